	.target	sm_100a

	.elftype	@"ET_EXEC"


//--------------------- .note.nv.tkinfo           --------------------------
	.section	.note.nv.tkinfo,"",@"SHT_NOTE"
	.sectionflags	@"SHF_NOTE_NV_TKINFO"
	.tkinfo
        /*0018*/ 	.word	0x00000002
        /*0030*/ 	.string	""
        /*0030*/ 	.string	"ptxas"
        /*0030*/ 	.string	"Cuda compilation tools, release 13.0, V13.0.88"
        /*0030*/ 	.string	"Build cuda_13.0.r13.0/compiler.36424714_0"
        /*0030*/ 	.string	"-arch sm_100a -m 64 "



//--------------------- .note.nv.cuinfo           --------------------------
	.section	.note.nv.cuinfo,"",@"SHT_NOTE"
	.sectionflags	@"SHF_NOTE_NV_CUINFO"
        /*0018*/ 	.short	0x0002
        /*001a*/ 	.short	0x0064
        /*001c*/ 	.short	0x0082
	.zero		2


//--------------------- .nv.info                  --------------------------
	.section	.nv.info,"",@"SHT_CUDA_INFO"
	.align	4


	//----- nvinfo : EIATTR_REGCOUNT
	.align		4
        /*0000*/ 	.byte	0x04, 0x2f
        /*0002*/ 	.short	(.L_12 - .L_11)
	.align		4
.L_11:
        /*0004*/ 	.word	index@(_ZN5flash24flash_fwd_splitkv_kernelI23Flash_fwd_kernel_traitsILi32ELi64ELi128ELi4ELb0ELb0EN7cutlass10bfloat16_tE19Flash_kernel_traitsILi32ELi64ELi128ELi4ES3_EELb0ELb1ELb1ELb0ELb0ELb1ELb1ELb1EEEvNS_16Flash_fwd_paramsE)
        /*0008*/ 	.word	0x000000fe


	//----- nvinfo : EIATTR_FRAME_SIZE
	.align		4
.L_12:
        /*000c*/ 	.byte	0x04, 0x11
        /*000e*/ 	.short	(.L_14 - .L_13)
	.align		4
.L_13:
        /*0010*/ 	.word	index@($_ZN5flash24flash_fwd_splitkv_kernelI23Flash_fwd_kernel_traitsILi32ELi64ELi128ELi4ELb0ELb0EN7cutlass10bfloat16_tE19Flash_kernel_traitsILi32ELi64ELi128ELi4ES3_EELb0ELb1ELb1ELb0ELb0ELb1ELb1ELb1EEEvNS_16Flash_fwd_paramsE$_ZN5flash30compute_attn_1rowblock_splitkvI23Flash_fwd_kernel_traitsILi32ELi64ELi128ELi4ELb0ELb0EN7cutlass10bfloat16_tE19Flash_kernel_traitsILi32ELi64ELi128ELi4ES3_EELb0ELb1ELb1ELb0ELb0ELb1ELb1ELb1ENS_16Flash_fwd_paramsEEEvRKT8_iiiii)
        /*0014*/ 	.word	0x00000000


	//----- nvinfo : EIATTR_FRAME_SIZE
	.align		4
.L_14:
        /*0018*/ 	.byte	0x04, 0x11
        /*001a*/ 	.short	(.L_16 - .L_15)
	.align		4
.L_15:
        /*001c*/ 	.word	index@(_ZN5flash24flash_fwd_splitkv_kernelI23Flash_fwd_kernel_traitsILi32ELi64ELi128ELi4ELb0ELb0EN7cutlass10bfloat16_tE19Flash_kernel_traitsILi32ELi64ELi128ELi4ES3_EELb0ELb1ELb1ELb0ELb0ELb1ELb1ELb1EEEvNS_16Flash_fwd_paramsE)
        /*0020*/ 	.word	0x00000000


	//----- nvinfo : EIATTR_REGCOUNT
	.align		4
.L_16:
        /*0024*/ 	.byte	0x04, 0x2f
        /*0026*/ 	.short	(.L_18 - .L_17)
	.align		4
.L_17:
        /*0028*/ 	.word	index@(_ZN5flash24flash_fwd_splitkv_kernelI23Flash_fwd_kernel_traitsILi32ELi64ELi128ELi4ELb0ELb0EN7cutlass10bfloat16_tE19Flash_kernel_traitsILi32ELi64ELi128ELi4ES3_EELb0ELb1ELb1ELb0ELb0ELb0ELb1ELb1EEEvNS_16Flash_fwd_paramsE)
        /*002c*/ 	.word	0x000000ec


	//----- nvinfo : EIATTR_FRAME_SIZE
	.align		4
.L_18:
        /*0030*/ 	.byte	0x04, 0x11
        /*0032*/ 	.short	(.L_20 - .L_19)
	.align		4
.L_19:
        /*0034*/ 	.word	index@($_ZN5flash24flash_fwd_splitkv_kernelI23Flash_fwd_kernel_traitsILi32ELi64ELi128ELi4ELb0ELb0EN7cutlass10bfloat16_tE19Flash_kernel_traitsILi32ELi64ELi128ELi4ES3_EELb0ELb1ELb1ELb0ELb0ELb0ELb1ELb1EEEvNS_16Flash_fwd_paramsE$_ZN5flash30compute_attn_1rowblock_splitkvI23Flash_fwd_kernel_traitsILi32ELi64ELi128ELi4ELb0ELb0EN7cutlass10bfloat16_tE19Flash_kernel_traitsILi32ELi64ELi128ELi4ES3_EELb0ELb1ELb1ELb0ELb0ELb0ELb1ELb1ENS_16Flash_fwd_paramsEEEvRKT8_iiiii)
        /*0038*/ 	.word	0x00000000


	//----- nvinfo : EIATTR_FRAME_SIZE
	.align		4
.L_20:
        /*003c*/ 	.byte	0x04, 0x11
        /*003e*/ 	.short	(.L_22 - .L_21)
	.align		4
.L_21:
        /*0040*/ 	.word	index@(_ZN5flash24flash_fwd_splitkv_kernelI23Flash_fwd_kernel_traitsILi32ELi64ELi128ELi4ELb0ELb0EN7cutlass10bfloat16_tE19Flash_kernel_traitsILi32ELi64ELi128ELi4ES3_EELb0ELb1ELb1ELb0ELb0ELb0ELb1ELb1EEEvNS_16Flash_fwd_paramsE)
        /*0044*/ 	.word	0x00000000


	//----- nvinfo : EIATTR_REGCOUNT
	.align		4
.L_22:
        /*0048*/ 	.byte	0x04, 0x2f
        /*004a*/ 	.short	(.L_24 - .L_23)
	.align		4
.L_23:
        /*004c*/ 	.word	index@(_ZN5flash24flash_fwd_splitkv_kernelI23Flash_fwd_kernel_traitsILi32ELi64ELi128ELi4ELb0ELb0EN7cutlass10bfloat16_tE19Flash_kernel_traitsILi32ELi64ELi128ELi4ES3_EELb0ELb1ELb0ELb0ELb1ELb1ELb1ELb1EEEvNS_16Flash_fwd_paramsE)
        /*0050*/ 	.word	0x000000e9


	//----- nvinfo : EIATTR_FRAME_SIZE
	.align		4
.L_24:
        /*0054*/ 	.byte	0x04, 0x11
        /*0056*/ 	.short	(.L_26 - .L_25)
	.align		4
.L_25:
        /*0058*/ 	.word	index@($_ZN5flash24flash_fwd_splitkv_kernelI23Flash_fwd_kernel_traitsILi32ELi64ELi128ELi4ELb0ELb0EN7cutlass10bfloat16_tE19Flash_kernel_traitsILi32ELi64ELi128ELi4ES3_EELb0ELb1ELb0ELb0ELb1ELb1ELb1ELb1EEEvNS_16Flash_fwd_paramsE$_ZN5flash30compute_attn_1rowblock_splitkvI23Flash_fwd_kernel_traitsILi32ELi64ELi128ELi4ELb0ELb0EN7cutlass10bfloat16_tE19Flash_kernel_traitsILi32ELi64ELi128ELi4ES3_EELb0ELb1ELb0ELb0ELb1ELb1ELb1ELb1ENS_16Flash_fwd_paramsEEEvRKT8_iiiii)
        /*005c*/ 	.word	0x00000000


	//----- nvinfo : EIATTR_FRAME_SIZE
	.align		4
.L_26:
        /*0060*/ 	.byte	0x04, 0x11
        /*0062*/ 	.short	(.L_28 - .L_27)
	.align		4
.L_27:
        /*0064*/ 	.word	index@(_ZN5flash24flash_fwd_splitkv_kernelI23Flash_fwd_kernel_traitsILi32ELi64ELi128ELi4ELb0ELb0EN7cutlass10bfloat16_tE19Flash_kernel_traitsILi32ELi64ELi128ELi4ES3_EELb0ELb1ELb0ELb0ELb1ELb1ELb1ELb1EEEvNS_16Flash_fwd_paramsE)
        /*0068*/ 	.word	0x00000000


	//----- nvinfo : EIATTR_REGCOUNT
	.align		4
.L_28:
        /*006c*/ 	.byte	0x04, 0x2f
        /*006e*/ 	.short	(.L_30 - .L_29)
	.align		4
.L_29:
        /*0070*/ 	.word	index@(_ZN5flash24flash_fwd_splitkv_kernelI23Flash_fwd_kernel_traitsILi32ELi64ELi128ELi4ELb0ELb0EN7cutlass10bfloat16_tE19Flash_kernel_traitsILi32ELi64ELi128ELi4ES3_EELb0ELb1ELb0ELb0ELb1ELb0ELb1ELb1EEEvNS_16Flash_fwd_paramsE)
        /*0074*/ 	.word	0x000000a5


	//----- nvinfo : EIATTR_FRAME_SIZE
	.align		4
.L_30:
        /*0078*/ 	.byte	0x04, 0x11
        /*007a*/ 	.short	(.L_32 - .L_31)
	.align		4
.L_31:
        /*007c*/ 	.word	index@($_ZN5flash24flash_fwd_splitkv_kernelI23Flash_fwd_kernel_traitsILi32ELi64ELi128ELi4ELb0ELb0EN7cutlass10bfloat16_tE19Flash_kernel_traitsILi32ELi64ELi128ELi4ES3_EELb0ELb1ELb0ELb0ELb1ELb0ELb1ELb1EEEvNS_16Flash_fwd_paramsE$_ZN5flash30compute_attn_1rowblock_splitkvI23Flash_fwd_kernel_traitsILi32ELi64ELi128ELi4ELb0ELb0EN7cutlass10bfloat16_tE19Flash_kernel_traitsILi32ELi64ELi128ELi4ES3_EELb0ELb1ELb0ELb0ELb1ELb0ELb1ELb1ENS_16Flash_fwd_paramsEEEvRKT8_iiiii)
        /*0080*/ 	.word	0x00000000


	//----- nvinfo : EIATTR_FRAME_SIZE
	.align		4
.L_32:
        /*0084*/ 	.byte	0x04, 0x11
        /*0086*/ 	.short	(.L_34 - .L_33)
	.align		4
.L_33:
        /*0088*/ 	.word	index@(_ZN5flash24flash_fwd_splitkv_kernelI23Flash_fwd_kernel_traitsILi32ELi64ELi128ELi4ELb0ELb0EN7cutlass10bfloat16_tE19Flash_kernel_traitsILi32ELi64ELi128ELi4ES3_EELb0ELb1ELb0ELb0ELb1ELb0ELb1ELb1EEEvNS_16Flash_fwd_paramsE)
        /*008c*/ 	.word	0x00000000


	//----- nvinfo : EIATTR_REGCOUNT
	.align		4
.L_34:
        /*0090*/ 	.byte	0x04, 0x2f
        /*0092*/ 	.short	(.L_36 - .L_35)
	.align		4
.L_35:
        /*0094*/ 	.word	index@(_ZN5flash24flash_fwd_splitkv_kernelI23Flash_fwd_kernel_traitsILi32ELi64ELi128ELi4ELb0ELb0EN7cutlass10bfloat16_tE19Flash_kernel_traitsILi32ELi64ELi128ELi4ES3_EELb0ELb1ELb1ELb0ELb0ELb1ELb1ELb0EEEvNS_16Flash_fwd_paramsE)
        /*0098*/ 	.word	0x000000fe


	//----- nvinfo : EIATTR_FRAME_SIZE
	.align		4
.L_36:
        /*009c*/ 	.byte	0x04, 0x11
        /*009e*/ 	.short	(.L_38 - .L_37)
	.align		4
.L_37:
        /*00a0*/ 	.word	index@($_ZN5flash24flash_fwd_splitkv_kernelI23Flash_fwd_kernel_traitsILi32ELi64ELi128ELi4ELb0ELb0EN7cutlass10bfloat16_tE19Flash_kernel_traitsILi32ELi64ELi128ELi4ES3_EELb0ELb1ELb1ELb0ELb0ELb1ELb1ELb0EEEvNS_16Flash_fwd_paramsE$_ZN5flash30compute_attn_1rowblock_splitkvI23Flash_fwd_kernel_traitsILi32ELi64ELi128ELi4ELb0ELb0EN7cutlass10bfloat16_tE19Flash_kernel_traitsILi32ELi64ELi128ELi4ES3_EELb0ELb1ELb1ELb0ELb0ELb1ELb1ELb0ENS_16Flash_fwd_paramsEEEvRKT8_iiiii)
        /*00a4*/ 	.word	0x00000000


	//----- nvinfo : EIATTR_FRAME_SIZE
	.align		4
.L_38:
        /*00a8*/ 	.byte	0x04, 0x11
        /*00aa*/ 	.short	(.L_40 - .L_39)
	.align		4
.L_39:
        /*00ac*/ 	.word	index@(_ZN5flash24flash_fwd_splitkv_kernelI23Flash_fwd_kernel_traitsILi32ELi64ELi128ELi4ELb0ELb0EN7cutlass10bfloat16_tE19Flash_kernel_traitsILi32ELi64ELi128ELi4ES3_EELb0ELb1ELb1ELb0ELb0ELb1ELb1ELb0EEEvNS_16Flash_fwd_paramsE)
        /*00b0*/ 	.word	0x00000000


	//----- nvinfo : EIATTR_REGCOUNT
	.align		4
.L_40:
        /*00b4*/ 	.byte	0x04, 0x2f
        /*00b6*/ 	.short	(.L_42 - .L_41)
	.align		4
.L_41:
        /*00b8*/ 	.word	index@(_ZN5flash24flash_fwd_splitkv_kernelI23Flash_fwd_kernel_traitsILi32ELi64ELi128ELi4ELb0ELb0EN7cutlass10bfloat16_tE19Flash_kernel_traitsILi32ELi64ELi128ELi4ES3_EELb0ELb1ELb1ELb0ELb0ELb0ELb1ELb0EEEvNS_16Flash_fwd_paramsE)
        /*00bc*/ 	.word	0x000000e5


	//----- nvinfo : EIATTR_FRAME_SIZE
	.align		4
.L_42:
        /*00c0*/ 	.byte	0x04, 0x11
        /*00c2*/ 	.short	(.L_44 - .L_43)
	.align		4
.L_43:
        /*00c4*/ 	.word	index@($_ZN5flash24flash_fwd_splitkv_kernelI23Flash_fwd_kernel_traitsILi32ELi64ELi128ELi4ELb0ELb0EN7cutlass10bfloat16_tE19Flash_kernel_traitsILi32ELi64ELi128ELi4ES3_EELb0ELb1ELb1ELb0ELb0ELb0ELb1ELb0EEEvNS_16Flash_fwd_paramsE$_ZN5flash30compute_attn_1rowblock_splitkvI23Flash_fwd_kernel_traitsILi32ELi64ELi128ELi4ELb0ELb0EN7cutlass10bfloat16_tE19Flash_kernel_traitsILi32ELi64ELi128ELi4ES3_EELb0ELb1ELb1ELb0ELb0ELb0ELb1ELb0ENS_16Flash_fwd_paramsEEEvRKT8_iiiii)
        /*00c8*/ 	.word	0x00000000


	//----- nvinfo : EIATTR_FRAME_SIZE
	.align		4
.L_44:
        /*00cc*/ 	.byte	0x04, 0x11
        /*00ce*/ 	.short	(.L_46 - .L_45)
	.align		4
.L_45:
        /*00d0*/ 	.word	index@(_ZN5flash24flash_fwd_splitkv_kernelI23Flash_fwd_kernel_traitsILi32ELi64ELi128ELi4ELb0ELb0EN7cutlass10bfloat16_tE19Flash_kernel_traitsILi32ELi64ELi128ELi4ES3_EELb0ELb1ELb1ELb0ELb0ELb0ELb1ELb0EEEvNS_16Flash_fwd_paramsE)
        /*00d4*/ 	.word	0x00000000


	//----- nvinfo : EIATTR_REGCOUNT
	.align		4
.L_46:
        /*00d8*/ 	.byte	0x04, 0x2f
        /*00da*/ 	.short	(.L_48 - .L_47)
	.align		4
.L_47:
        /*00dc*/ 	.word	index@(_ZN5flash24flash_fwd_splitkv_kernelI23Flash_fwd_kernel_traitsILi32ELi64ELi128ELi4ELb0ELb0EN7cutlass10bfloat16_tE19Flash_kernel_traitsILi32ELi64ELi128ELi4ES3_EELb0ELb1ELb0ELb0ELb1ELb1ELb1ELb0EEEvNS_16Flash_fwd_paramsE)
        /*00e0*/ 	.word	0x000000a7


	//----- nvinfo : EIATTR_FRAME_SIZE
	.align		4
.L_48:
        /*00e4*/ 	.byte	0x04, 0x11
        /*00e6*/ 	.short	(.L_50 - .L_49)
	.align		4
.L_49:
        /*00e8*/ 	.word	index@($_ZN5flash24flash_fwd_splitkv_kernelI23Flash_fwd_kernel_traitsILi32ELi64ELi128ELi4ELb0ELb0EN7cutlass10bfloat16_tE19Flash_kernel_traitsILi32ELi64ELi128ELi4ES3_EELb0ELb1ELb0ELb0ELb1ELb1ELb1ELb0EEEvNS_16Flash_fwd_paramsE$_ZN5flash30compute_attn_1rowblock_splitkvI23Flash_fwd_kernel_traitsILi32ELi64ELi128ELi4ELb0ELb0EN7cutlass10bfloat16_tE19Flash_kernel_traitsILi32ELi64ELi128ELi4ES3_EELb0ELb1ELb0ELb0ELb1ELb1ELb1ELb0ENS_16Flash_fwd_paramsEEEvRKT8_iiiii)
        /*00ec*/ 	.word	0x00000000


	//----- nvinfo : EIATTR_FRAME_SIZE
	.align		4
.L_50:
        /*00f0*/ 	.byte	0x04, 0x11
        /*00f2*/ 	.short	(.L_52 - .L_51)
	.align		4
.L_51:
        /*00f4*/ 	.word	index@(_ZN5flash24flash_fwd_splitkv_kernelI23Flash_fwd_kernel_traitsILi32ELi64ELi128ELi4ELb0ELb0EN7cutlass10bfloat16_tE19Flash_kernel_traitsILi32ELi64ELi128ELi4ES3_EELb0ELb1ELb0ELb0ELb1ELb1ELb1ELb0EEEvNS_16Flash_fwd_paramsE)
        /*00f8*/ 	.word	0x00000000


	//----- nvinfo : EIATTR_REGCOUNT
	.align		4
.L_52:
        /*00fc*/ 	.byte	0x04, 0x2f
        /*00fe*/ 	.short	(.L_54 - .L_53)
	.align		4
.L_53:
        /*0100*/ 	.word	index@(_ZN5flash24flash_fwd_splitkv_kernelI23Flash_fwd_kernel_traitsILi32ELi64ELi128ELi4ELb0ELb0EN7cutlass10bfloat16_tE19Flash_kernel_traitsILi32ELi64ELi128ELi4ES3_EELb0ELb1ELb0ELb0ELb1ELb0ELb1ELb0EEEvNS_16Flash_fwd_paramsE)
        /*0104*/ 	.word	0x000000ee


	//----- nvinfo : EIATTR_FRAME_SIZE
	.align		4
.L_54:
        /*0108*/ 	.byte	0x04, 0x11
        /*010a*/ 	.short	(.L_56 - .L_55)
	.align		4
.L_55:
        /*010c*/ 	.word	index@($_ZN5flash24flash_fwd_splitkv_kernelI23Flash_fwd_kernel_traitsILi32ELi64ELi128ELi4ELb0ELb0EN7cutlass10bfloat16_tE19Flash_kernel_traitsILi32ELi64ELi128ELi4ES3_EELb0ELb1ELb0ELb0ELb1ELb0ELb1ELb0EEEvNS_16Flash_fwd_paramsE$_ZN5flash30compute_attn_1rowblock_splitkvI23Flash_fwd_kernel_traitsILi32ELi64ELi128ELi4ELb0ELb0EN7cutlass10bfloat16_tE19Flash_kernel_traitsILi32ELi64ELi128ELi4ES3_EELb0ELb1ELb0ELb0ELb1ELb0ELb1ELb0ENS_16Flash_fwd_paramsEEEvRKT8_iiiii)
        /*0110*/ 	.word	0x00000000


	//----- nvinfo : EIATTR_FRAME_SIZE
	.align		4
.L_56:
        /*0114*/ 	.byte	0x04, 0x11
        /*0116*/ 	.short	(.L_58 - .L_57)
	.align		4
.L_57:
        /*0118*/ 	.word	index@(_ZN5flash24flash_fwd_splitkv_kernelI23Flash_fwd_kernel_traitsILi32ELi64ELi128ELi4ELb0ELb0EN7cutlass10bfloat16_tE19Flash_kernel_traitsILi32ELi64ELi128ELi4ES3_EELb0ELb1ELb0ELb0ELb1ELb0ELb1ELb0EEEvNS_16Flash_fwd_paramsE)
        /*011c*/ 	.word	0x00000000


	//----- nvinfo : EIATTR_REGCOUNT
	.align		4
.L_58:
        /*0120*/ 	.byte	0x04, 0x2f
        /*0122*/ 	.short	(.L_60 - .L_59)
	.align		4
.L_59:
        /*0124*/ 	.word	index@(_ZN5flash24flash_fwd_splitkv_kernelI23Flash_fwd_kernel_traitsILi32ELi64ELi128ELi4ELb0ELb0EN7cutlass10bfloat16_tE19Flash_kernel_traitsILi32ELi64ELi128ELi4ES3_EELb0ELb1ELb1ELb0ELb0ELb1ELb0ELb1EEEvNS_16Flash_fwd_paramsE)
        /*0128*/ 	.word	0x000000ff


	//----- nvinfo : EIATTR_FRAME_SIZE
	.align		4
.L_60:
        /*012c*/ 	.byte	0x04, 0x11
        /*012e*/ 	.short	(.L_62 - .L_61)
	.align		4
.L_61:
        /*0130*/ 	.word	index@($_ZN5flash24flash_fwd_splitkv_kernelI23Flash_fwd_kernel_traitsILi32ELi64ELi128ELi4ELb0ELb0EN7cutlass10bfloat16_tE19Flash_kernel_traitsILi32ELi64ELi128ELi4ES3_EELb0ELb1ELb1ELb0ELb0ELb1ELb0ELb1EEEvNS_16Flash_fwd_paramsE$_ZN5flash30compute_attn_1rowblock_splitkvI23Flash_fwd_kernel_traitsILi32ELi64ELi128ELi4ELb0ELb0EN7cutlass10bfloat16_tE19Flash_kernel_traitsILi32ELi64ELi128ELi4ES3_EELb0ELb1ELb1ELb0ELb0ELb1ELb0ELb1ENS_16Flash_fwd_paramsEEEvRKT8_iiiii)
        /*0134*/ 	.word	0x00000000


	//----- nvinfo : EIATTR_FRAME_SIZE
	.align		4
.L_62:
        /*0138*/ 	.byte	0x04, 0x11
        /*013a*/ 	.short	(.L_64 - .L_63)
	.align		4
.L_63:
        /*013c*/ 	.word	index@(_ZN5flash24flash_fwd_splitkv_kernelI23Flash_fwd_kernel_traitsILi32ELi64ELi128ELi4ELb0ELb0EN7cutlass10bfloat16_tE19Flash_kernel_traitsILi32ELi64ELi128ELi4ES3_EELb0ELb1ELb1ELb0ELb0ELb1ELb0ELb1EEEvNS_16Flash_fwd_paramsE)
        /*0140*/ 	.word	0x00000000


	//----- nvinfo : EIATTR_REGCOUNT
	.align		4
.L_64:
        /*0144*/ 	.byte	0x04, 0x2f
        /*0146*/ 	.short	(.L_66 - .L_65)
	.align		4
.L_65:
        /*0148*/ 	.word	index@(_ZN5flash24flash_fwd_splitkv_kernelI23Flash_fwd_kernel_traitsILi32ELi64ELi128ELi4ELb0ELb0EN7cutlass10bfloat16_tE19Flash_kernel_traitsILi32ELi64ELi128ELi4ES3_EELb0ELb1ELb1ELb0ELb0ELb0ELb0ELb1EEEvNS_16Flash_fwd_paramsE)
        /*014c*/ 	.word	0x000000d7


	//----- nvinfo : EIATTR_FRAME_SIZE
	.align		4
.L_66:
        /*0150*/ 	.byte	0x04, 0x11
        /*0152*/ 	.short	(.L_68 - .L_67)
	.align		4
.L_67:
        /*0154*/ 	.word	index@($_ZN5flash24flash_fwd_splitkv_kernelI23Flash_fwd_kernel_traitsILi32ELi64ELi128ELi4ELb0ELb0EN7cutlass10bfloat16_tE19Flash_kernel_traitsILi32ELi64ELi128ELi4ES3_EELb0ELb1ELb1ELb0ELb0ELb0ELb0ELb1EEEvNS_16Flash_fwd_paramsE$_ZN5flash30compute_attn_1rowblock_splitkvI23Flash_fwd_kernel_traitsILi32ELi64ELi128ELi4ELb0ELb0EN7cutlass10bfloat16_tE19Flash_kernel_traitsILi32ELi64ELi128ELi4ES3_EELb0ELb1ELb1ELb0ELb0ELb0ELb0ELb1ENS_16Flash_fwd_paramsEEEvRKT8_iiiii)
        /*0158*/ 	.word	0x00000000


	//----- nvinfo : EIATTR_FRAME_SIZE
	.align		4
.L_68:
        /*015c*/ 	.byte	0x04, 0x11
        /*015e*/ 	.short	(.L_70 - .L_69)
	.align		4
.L_69:
        /*0160*/ 	.word	index@(_ZN5flash24flash_fwd_splitkv_kernelI23Flash_fwd_kernel_traitsILi32ELi64ELi128ELi4ELb0ELb0EN7cutlass10bfloat16_tE19Flash_kernel_traitsILi32ELi64ELi128ELi4ES3_EELb0ELb1ELb1ELb0ELb0ELb0ELb0ELb1EEEvNS_16Flash_fwd_paramsE)
        /*0164*/ 	.word	0x00000000


	//----- nvinfo : EIATTR_REGCOUNT
	.align		4
.L_70:
        /*0168*/ 	.byte	0x04, 0x2f
        /*016a*/ 	.short	(.L_72 - .L_71)
	.align		4
.L_71:
        /*016c*/ 	.word	index@(_ZN5flash24flash_fwd_splitkv_kernelI23Flash_fwd_kernel_traitsILi32ELi64ELi128ELi4ELb0ELb0EN7cutlass10bfloat16_tE19Flash_kernel_traitsILi32ELi64ELi128ELi4ES3_EELb0ELb1ELb0ELb0ELb1ELb1ELb0ELb1EEEvNS_16Flash_fwd_paramsE)
        /*0170*/ 	.word	0x000000a8


	//----- nvinfo : EIATTR_FRAME_SIZE
	.align		4
.L_72:
        /*0174*/ 	.byte	0x04, 0x11
        /*0176*/ 	.short	(.L_74 - .L_73)
	.align		4
.L_73:
        /*0178*/ 	.word	index@($_ZN5flash24flash_fwd_splitkv_kernelI23Flash_fwd_kernel_traitsILi32ELi64ELi128ELi4ELb0ELb0EN7cutlass10bfloat16_tE19Flash_kernel_traitsILi32ELi64ELi128ELi4ES3_EELb0ELb1ELb0ELb0ELb1ELb1ELb0ELb1EEEvNS_16Flash_fwd_paramsE$_ZN5flash30compute_attn_1rowblock_splitkvI23Flash_fwd_kernel_traitsILi32ELi64ELi128ELi4ELb0ELb0EN7cutlass10bfloat16_tE19Flash_kernel_traitsILi32ELi64ELi128ELi4ES3_EELb0ELb1ELb0ELb0ELb1ELb1ELb0ELb1ENS_16Flash_fwd_paramsEEEvRKT8_iiiii)
        /*017c*/ 	.word	0x00000000


	//----- nvinfo : EIATTR_FRAME_SIZE
	.align		4
.L_74:
        /*0180*/ 	.byte	0x04, 0x11
        /*0182*/ 	.short	(.L_76 - .L_75)
	.align		4
.L_75:
        /*0184*/ 	.word	index@(_ZN5flash24flash_fwd_splitkv_kernelI23Flash_fwd_kernel_traitsILi32ELi64ELi128ELi4ELb0ELb0EN7cutlass10bfloat16_tE19Flash_kernel_traitsILi32ELi64ELi128ELi4ES3_EELb0ELb1ELb0ELb0ELb1ELb1ELb0ELb1EEEvNS_16Flash_fwd_paramsE)
        /*0188*/ 	.word	0x00000000


	//----- nvinfo : EIATTR_REGCOUNT
	.align		4
.L_76:
        /*018c*/ 	.byte	0x04, 0x2f
        /*018e*/ 	.short	(.L_78 - .L_77)
	.align		4
.L_77:
        /*0190*/ 	.word	index@(_ZN5flash24flash_fwd_splitkv_kernelI23Flash_fwd_kernel_traitsILi32ELi64ELi128ELi4ELb0ELb0EN7cutlass10bfloat16_tE19Flash_kernel_traitsILi32ELi64ELi128ELi4ES3_EELb0ELb1ELb0ELb0ELb1ELb0ELb0ELb1EEEvNS_16Flash_fwd_paramsE)
        /*0194*/ 	.word	0x000000a3


	//----- nvinfo : EIATTR_FRAME_SIZE
	.align		4
.L_78:
        /*0198*/ 	.byte	0x04, 0x11
        /*019a*/ 	.short	(.L_80 - .L_79)
	.align		4
.L_79:
        /*019c*/ 	.word	index@($_ZN5flash24flash_fwd_splitkv_kernelI23Flash_fwd_kernel_traitsILi32ELi64ELi128ELi4ELb0ELb0EN7cutlass10bfloat16_tE19Flash_kernel_traitsILi32ELi64ELi128ELi4ES3_EELb0ELb1ELb0ELb0ELb1ELb0ELb0ELb1EEEvNS_16Flash_fwd_paramsE$_ZN5flash30compute_attn_1rowblock_splitkvI23Flash_fwd_kernel_traitsILi32ELi64ELi128ELi4ELb0ELb0EN7cutlass10bfloat16_tE19Flash_kernel_traitsILi32ELi64ELi128ELi4ES3_EELb0ELb1ELb0ELb0ELb1ELb0ELb0ELb1ENS_16Flash_fwd_paramsEEEvRKT8_iiiii)
        /*01a0*/ 	.word	0x00000000


	//----- nvinfo : EIATTR_FRAME_SIZE
	.align		4
.L_80:
        /*01a4*/ 	.byte	0x04, 0x11
        /*01a6*/ 	.short	(.L_82 - .L_81)
	.align		4
.L_81:
        /*01a8*/ 	.word	index@(_ZN5flash24flash_fwd_splitkv_kernelI23Flash_fwd_kernel_traitsILi32ELi64ELi128ELi4ELb0ELb0EN7cutlass10bfloat16_tE19Flash_kernel_traitsILi32ELi64ELi128ELi4ES3_EELb0ELb1ELb0ELb0ELb1ELb0ELb0ELb1EEEvNS_16Flash_fwd_paramsE)
        /*01ac*/ 	.word	0x00000000


	//----- nvinfo : EIATTR_REGCOUNT
	.align		4
.L_82:
        /*01b0*/ 	.byte	0x04, 0x2f
        /*01b2*/ 	.short	(.L_84 - .L_83)
	.align		4
.L_83:
        /*01b4*/ 	.word	index@(_ZN5flash24flash_fwd_splitkv_kernelI23Flash_fwd_kernel_traitsILi32ELi64ELi128ELi4ELb0ELb0EN7cutlass10bfloat16_tE19Flash_kernel_traitsILi32ELi64ELi128ELi4ES3_EELb0ELb1ELb1ELb0ELb0ELb1ELb0ELb0EEEvNS_16Flash_fwd_paramsE)
        /*01b8*/ 	.word	0x000000fe


	//----- nvinfo : EIATTR_FRAME_SIZE
	.align		4
.L_84:
        /*01bc*/ 	.byte	0x04, 0x11
        /*01be*/ 	.short	(.L_86 - .L_85)
	.align		4
.L_85:
        /*01c0*/ 	.word	index@($_ZN5flash24flash_fwd_splitkv_kernelI23Flash_fwd_kernel_traitsILi32ELi64ELi128ELi4ELb0ELb0EN7cutlass10bfloat16_tE19Flash_kernel_traitsILi32ELi64ELi128ELi4ES3_EELb0ELb1ELb1ELb0ELb0ELb1ELb0ELb0EEEvNS_16Flash_fwd_paramsE$_ZN5flash30compute_attn_1rowblock_splitkvI23Flash_fwd_kernel_traitsILi32ELi64ELi128ELi4ELb0ELb0EN7cutlass10bfloat16_tE19Flash_kernel_traitsILi32ELi64ELi128ELi4ES3_EELb0ELb1ELb1ELb0ELb0ELb1ELb0ELb0ENS_16Flash_fwd_paramsEEEvRKT8_iiiii)
        /*01c4*/ 	.word	0x00000000


	//----- nvinfo : EIATTR_FRAME_SIZE
	.align		4
.L_86:
        /*01c8*/ 	.byte	0x04, 0x11
        /*01ca*/ 	.short	(.L_88 - .L_87)
	.align		4
.L_87:
        /*01cc*/ 	.word	index@(_ZN5flash24flash_fwd_splitkv_kernelI23Flash_fwd_kernel_traitsILi32ELi64ELi128ELi4ELb0ELb0EN7cutlass10bfloat16_tE19Flash_kernel_traitsILi32ELi64ELi128ELi4ES3_EELb0ELb1ELb1ELb0ELb0ELb1ELb0ELb0EEEvNS_16Flash_fwd_paramsE)
        /*01d0*/ 	.word	0x00000000


	//----- nvinfo : EIATTR_REGCOUNT
	.align		4
.L_88:
        /*01d4*/ 	.byte	0x04, 0x2f
        /*01d6*/ 	.short	(.L_90 - .L_89)
	.align		4
.L_89:
        /*01d8*/ 	.word	index@(_ZN5flash24flash_fwd_splitkv_kernelI23Flash_fwd_kernel_traitsILi32ELi64ELi128ELi4ELb0ELb0EN7cutlass10bfloat16_tE19Flash_kernel_traitsILi32ELi64ELi128ELi4ES3_EELb0ELb1ELb1ELb0ELb0ELb0ELb0ELb0EEEvNS_16Flash_fwd_paramsE)
        /*01dc*/ 	.word	0x000000e9


	//----- nvinfo : EIATTR_FRAME_SIZE
	.align		4
.L_90:
        /*01e0*/ 	.byte	0x04, 0x11
        /*01e2*/ 	.short	(.L_92 - .L_91)
	.align		4
.L_91:
        /*01e4*/ 	.word	index@($_ZN5flash24flash_fwd_splitkv_kernelI23Flash_fwd_kernel_traitsILi32ELi64ELi128ELi4ELb0ELb0EN7cutlass10bfloat16_tE19Flash_kernel_traitsILi32ELi64ELi128ELi4ES3_EELb0ELb1ELb1ELb0ELb0ELb0ELb0ELb0EEEvNS_16Flash_fwd_paramsE$_ZN5flash30compute_attn_1rowblock_splitkvI23Flash_fwd_kernel_traitsILi32ELi64ELi128ELi4ELb0ELb0EN7cutlass10bfloat16_tE19Flash_kernel_traitsILi32ELi64ELi128ELi4ES3_EELb0ELb1ELb1ELb0ELb0ELb0ELb0ELb0ENS_16Flash_fwd_paramsEEEvRKT8_iiiii)
        /*01e8*/ 	.word	0x00000000


	//----- nvinfo : EIATTR_FRAME_SIZE
	.align		4
.L_92:
        /*01ec*/ 	.byte	0x04, 0x11
        /*01ee*/ 	.short	(.L_94 - .L_93)
	.align		4
.L_93:
        /*01f0*/ 	.word	index@(_ZN5flash24flash_fwd_splitkv_kernelI23Flash_fwd_kernel_traitsILi32ELi64ELi128ELi4ELb0ELb0EN7cutlass10bfloat16_tE19Flash_kernel_traitsILi32ELi64ELi128ELi4ES3_EELb0ELb1ELb1ELb0ELb0ELb0ELb0ELb0EEEvNS_16Flash_fwd_paramsE)
        /*01f4*/ 	.word	0x00000000


	//----- nvinfo : EIATTR_REGCOUNT
	.align		4
.L_94:
        /*01f8*/ 	.byte	0x04, 0x2f
        /*01fa*/ 	.short	(.L_96 - .L_95)
	.align		4
.L_95:
        /*01fc*/ 	.word	index@(_ZN5flash24flash_fwd_splitkv_kernelI23Flash_fwd_kernel_traitsILi32ELi64ELi128ELi4ELb0ELb0EN7cutlass10bfloat16_tE19Flash_kernel_traitsILi32ELi64ELi128ELi4ES3_EELb0ELb1ELb0ELb0ELb1ELb1ELb0ELb0EEEvNS_16Flash_fwd_paramsE)
        /*0200*/ 	.word	0x000000ec


	//----- nvinfo : EIATTR_FRAME_SIZE
	.align		4
.L_96:
        /*0204*/ 	.byte	0x04, 0x11
        /*0206*/ 	.short	(.L_98 - .L_97)
	.align		4
.L_97:
        /*0208*/ 	.word	index@($_ZN5flash24flash_fwd_splitkv_kernelI23Flash_fwd_kernel_traitsILi32ELi64ELi128ELi4ELb0ELb0EN7cutlass10bfloat16_tE19Flash_kernel_traitsILi32ELi64ELi128ELi4ES3_EELb0ELb1ELb0ELb0ELb1ELb1ELb0ELb0EEEvNS_16Flash_fwd_paramsE$_ZN5flash30compute_attn_1rowblock_splitkvI23Flash_fwd_kernel_traitsILi32ELi64ELi128ELi4ELb0ELb0EN7cutlass10bfloat16_tE19Flash_kernel_traitsILi32ELi64ELi128ELi4ES3_EELb0ELb1ELb0ELb0ELb1ELb1ELb0ELb0ENS_16Flash_fwd_paramsEEEvRKT8_iiiii)
        /*020c*/ 	.word	0x00000000


	//----- nvinfo : EIATTR_FRAME_SIZE
	.align		4
.L_98:
        /*0210*/ 	.byte	0x04, 0x11
        /*0212*/ 	.short	(.L_100 - .L_99)
	.align		4
.L_99:
        /*0214*/ 	.word	index@(_ZN5flash24flash_fwd_splitkv_kernelI23Flash_fwd_kernel_traitsILi32ELi64ELi128ELi4ELb0ELb0EN7cutlass10bfloat16_tE19Flash_kernel_traitsILi32ELi64ELi128ELi4ES3_EELb0ELb1ELb0ELb0ELb1ELb1ELb0ELb0EEEvNS_16Flash_fwd_paramsE)
        /*0218*/ 	.word	0x00000000


	//----- nvinfo : EIATTR_REGCOUNT
	.align		4
.L_100:
        /*021c*/ 	.byte	0x04, 0x2f
        /*021e*/ 	.short	(.L_102 - .L_101)
	.align		4
.L_101:
        /*0220*/ 	.word	index@(_ZN5flash24flash_fwd_splitkv_kernelI23Flash_fwd_kernel_traitsILi32ELi64ELi128ELi4ELb0ELb0EN7cutlass10bfloat16_tE19Flash_kernel_traitsILi32ELi64ELi128ELi4ES3_EELb0ELb1ELb0ELb0ELb1ELb0ELb0ELb0EEEvNS_16Flash_fwd_paramsE)
        /*0224*/ 	.word	0x000000f0


	//----- nvinfo : EIATTR_FRAME_SIZE
	.align		4
.L_102:
        /*0228*/ 	.byte	0x04, 0x11
        /*022a*/ 	.short	(.L_104 - .L_103)
	.align		4
.L_103:
        /*022c*/ 	.word	index@($_ZN5flash24flash_fwd_splitkv_kernelI23Flash_fwd_kernel_traitsILi32ELi64ELi128ELi4ELb0ELb0EN7cutlass10bfloat16_tE19Flash_kernel_traitsILi32ELi64ELi128ELi4ES3_EELb0ELb1ELb0ELb0ELb1ELb0ELb0ELb0EEEvNS_16Flash_fwd_paramsE$_ZN5flash30compute_attn_1rowblock_splitkvI23Flash_fwd_kernel_traitsILi32ELi64ELi128ELi4ELb0ELb0EN7cutlass10bfloat16_tE19Flash_kernel_traitsILi32ELi64ELi128ELi4ES3_EELb0ELb1ELb0ELb0ELb1ELb0ELb0ELb0ENS_16Flash_fwd_paramsEEEvRKT8_iiiii)
        /*0230*/ 	.word	0x00000000


	//----- nvinfo : EIATTR_FRAME_SIZE
	.align		4
.L_104:
        /*0234*/ 	.byte	0x04, 0x11
        /*0236*/ 	.short	(.L_106 - .L_105)
	.align		4
.L_105:
        /*0238*/ 	.word	index@(_ZN5flash24flash_fwd_splitkv_kernelI23Flash_fwd_kernel_traitsILi32ELi64ELi128ELi4ELb0ELb0EN7cutlass10bfloat16_tE19Flash_kernel_traitsILi32ELi64ELi128ELi4ES3_EELb0ELb1ELb0ELb0ELb1ELb0ELb0ELb0EEEvNS_16Flash_fwd_paramsE)
        /*023c*/ 	.word	0x00000000


	//----- nvinfo : EIATTR_REGCOUNT
	.align		4
.L_106:
        /*0240*/ 	.byte	0x04, 0x2f
        /*0242*/ 	.short	(.L_108 - .L_107)
	.align		4
.L_107:
        /*0244*/ 	.word	index@(_ZN5flash24flash_fwd_splitkv_kernelI23Flash_fwd_kernel_traitsILi32ELi64ELi128ELi4ELb0ELb0EN7cutlass10bfloat16_tE19Flash_kernel_traitsILi32ELi64ELi128ELi4ES3_EELb0ELb0ELb1ELb0ELb0ELb1ELb1ELb1EEEvNS_16Flash_fwd_paramsE)
        /*0248*/ 	.word	0x000000a8


	//----- nvinfo : EIATTR_FRAME_SIZE
	.align		4
.L_108:
        /*024c*/ 	.byte	0x04, 0x11
        /*024e*/ 	.short	(.L_110 - .L_109)
	.align		4
.L_109:
        /*0250*/ 	.word	index@($_ZN5flash24flash_fwd_splitkv_kernelI23Flash_fwd_kernel_traitsILi32ELi64ELi128ELi4ELb0ELb0EN7cutlass10bfloat16_tE19Flash_kernel_traitsILi32ELi64ELi128ELi4ES3_EELb0ELb0ELb1ELb0ELb0ELb1ELb1ELb1EEEvNS_16Flash_fwd_paramsE$_ZN5flash30compute_attn_1rowblock_splitkvI23Flash_fwd_kernel_traitsILi32ELi64ELi128ELi4ELb0ELb0EN7cutlass10bfloat16_tE19Flash_kernel_traitsILi32ELi64ELi128ELi4ES3_EELb0ELb0ELb1ELb0ELb0ELb1ELb1ELb1ENS_16Flash_fwd_paramsEEEvRKT8_iiiii)
        /*0254*/ 	.word	0x00000000


	//----- nvinfo : EIATTR_FRAME_SIZE
	.align		4
.L_110:
        /*0258*/ 	.byte	0x04, 0x11
        /*025a*/ 	.short	(.L_112 - .L_111)
	.align		4
.L_111:
        /*025c*/ 	.word	index@(_ZN5flash24flash_fwd_splitkv_kernelI23Flash_fwd_kernel_traitsILi32ELi64ELi128ELi4ELb0ELb0EN7cutlass10bfloat16_tE19Flash_kernel_traitsILi32ELi64ELi128ELi4ES3_EELb0ELb0ELb1ELb0ELb0ELb1ELb1ELb1EEEvNS_16Flash_fwd_paramsE)
        /*0260*/ 	.word	0x00000000


	//----- nvinfo : EIATTR_REGCOUNT
	.align		4
.L_112:
        /*0264*/ 	.byte	0x04, 0x2f
        /*0266*/ 	.short	(.L_114 - .L_113)
	.align		4
.L_113:
        /*0268*/ 	.word	index@(_ZN5flash24flash_fwd_splitkv_kernelI23Flash_fwd_kernel_traitsILi32ELi64ELi128ELi4ELb0ELb0EN7cutlass10bfloat16_tE19Flash_kernel_traitsILi32ELi64ELi128ELi4ES3_EELb0ELb0ELb1ELb0ELb0ELb0ELb1ELb1EEEvNS_16Flash_fwd_paramsE)
        /*026c*/ 	.word	0x000000a1


	//----- nvinfo : EIATTR_FRAME_SIZE
	.align		4
.L_114:
        /*0270*/ 	.byte	0x04, 0x11
        /*0272*/ 	.short	(.L_116 - .L_115)
	.align		4
.L_115:
        /*0274*/ 	.word	index@($_ZN5flash24flash_fwd_splitkv_kernelI23Flash_fwd_kernel_traitsILi32ELi64ELi128ELi4ELb0ELb0EN7cutlass10bfloat16_tE19Flash_kernel_traitsILi32ELi64ELi128ELi4ES3_EELb0ELb0ELb1ELb0ELb0ELb0ELb1ELb1EEEvNS_16Flash_fwd_paramsE$_ZN5flash30compute_attn_1rowblock_splitkvI23Flash_fwd_kernel_traitsILi32ELi64ELi128ELi4ELb0ELb0EN7cutlass10bfloat16_tE19Flash_kernel_traitsILi32ELi64ELi128ELi4ES3_EELb0ELb0ELb1ELb0ELb0ELb0ELb1ELb1ENS_16Flash_fwd_paramsEEEvRKT8_iiiii)
        /*0278*/ 	.word	0x00000000


	//----- nvinfo : EIATTR_FRAME_SIZE
	.align		4
.L_116:
        /*027c*/ 	.byte	0x04, 0x11
        /*027e*/ 	.short	(.L_118 - .L_117)
	.align		4
.L_117:
        /*0280*/ 	.word	index@(_ZN5flash24flash_fwd_splitkv_kernelI23Flash_fwd_kernel_traitsILi32ELi64ELi128ELi4ELb0ELb0EN7cutlass10bfloat16_tE19Flash_kernel_traitsILi32ELi64ELi128ELi4ES3_EELb0ELb0ELb1ELb0ELb0ELb0ELb1ELb1EEEvNS_16Flash_fwd_paramsE)
        /*0284*/ 	.word	0x00000000


	//----- nvinfo : EIATTR_REGCOUNT
	.align		4
.L_118:
        /*0288*/ 	.byte	0x04, 0x2f
        /*028a*/ 	.short	(.L_120 - .L_119)
	.align		4
.L_119:
        /*028c*/ 	.word	index@(_ZN5flash24flash_fwd_splitkv_kernelI23Flash_fwd_kernel_traitsILi32ELi64ELi128ELi4ELb0ELb0EN7cutlass10bfloat16_tE19Flash_kernel_traitsILi32ELi64ELi128ELi4ES3_EELb0ELb0ELb0ELb0ELb1ELb1ELb1ELb1EEEvNS_16Flash_fwd_paramsE)
        /*0290*/ 	.word	0x000000a5


	//----- nvinfo : EIATTR_FRAME_SIZE
	.align		4
.L_120:
        /*0294*/ 	.byte	0x04, 0x11
        /*0296*/ 	.short	(.L_122 - .L_121)
	.align		4
.L_121:
        /*0298*/ 	.word	index@($_ZN5flash24flash_fwd_splitkv_kernelI23Flash_fwd_kernel_traitsILi32ELi64ELi128ELi4ELb0ELb0EN7cutlass10bfloat16_tE19Flash_kernel_traitsILi32ELi64ELi128ELi4ES3_EELb0ELb0ELb0ELb0ELb1ELb1ELb1ELb1EEEvNS_16Flash_fwd_paramsE$_ZN5flash30compute_attn_1rowblock_splitkvI23Flash_fwd_kernel_traitsILi32ELi64ELi128ELi4ELb0ELb0EN7cutlass10bfloat16_tE19Flash_kernel_traitsILi32ELi64ELi128ELi4ES3_EELb0ELb0ELb0ELb0ELb1ELb1ELb1ELb1ENS_16Flash_fwd_paramsEEEvRKT8_iiiii)
        /*029c*/ 	.word	0x00000000


	//----- nvinfo : EIATTR_FRAME_SIZE
	.align		4
.L_122:
        /*02a0*/ 	.byte	0x04, 0x11
        /*02a2*/ 	.short	(.L_124 - .L_123)
	.align		4
.L_123:
        /*02a4*/ 	.word	index@(_ZN5flash24flash_fwd_splitkv_kernelI23Flash_fwd_kernel_traitsILi32ELi64ELi128ELi4ELb0ELb0EN7cutlass10bfloat16_tE19Flash_kernel_traitsILi32ELi64ELi128ELi4ES3_EELb0ELb0ELb0ELb0ELb1ELb1ELb1ELb1EEEvNS_16Flash_fwd_paramsE)
        /*02a8*/ 	.word	0x00000000


	//----- nvinfo : EIATTR_REGCOUNT
	.align		4
.L_124:
        /*02ac*/ 	.byte	0x04, 0x2f
        /*02ae*/ 	.short	(.L_126 - .L_125)
	.align		4
.L_125:
        /*02b0*/ 	.word	index@(_ZN5flash24flash_fwd_splitkv_kernelI23Flash_fwd_kernel_traitsILi32ELi64ELi128ELi4ELb0ELb0EN7cutlass10bfloat16_tE19Flash_kernel_traitsILi32ELi64ELi128ELi4ES3_EELb0ELb0ELb0ELb0ELb1ELb0ELb1ELb1EEEvNS_16Flash_fwd_paramsE)
        /*02b4*/ 	.word	0x000000a7


	//----- nvinfo : EIATTR_FRAME_SIZE
	.align		4
.L_126:
        /*02b8*/ 	.byte	0x04, 0x11
        /*02ba*/ 	.short	(.L_128 - .L_127)
	.align		4
.L_127:
        /*02bc*/ 	.word	index@($_ZN5flash24flash_fwd_splitkv_kernelI23Flash_fwd_kernel_traitsILi32ELi64ELi128ELi4ELb0ELb0EN7cutlass10bfloat16_tE19Flash_kernel_traitsILi32ELi64ELi128ELi4ES3_EELb0ELb0ELb0ELb0ELb1ELb0ELb1ELb1EEEvNS_16Flash_fwd_paramsE$_ZN5flash30compute_attn_1rowblock_splitkvI23Flash_fwd_kernel_traitsILi32ELi64ELi128ELi4ELb0ELb0EN7cutlass10bfloat16_tE19Flash_kernel_traitsILi32ELi64ELi128ELi4ES3_EELb0ELb0ELb0ELb0ELb1ELb0ELb1ELb1ENS_16Flash_fwd_paramsEEEvRKT8_iiiii)
        /*02c0*/ 	.word	0x00000000


	//----- nvinfo : EIATTR_FRAME_SIZE
	.align		4
.L_128:
        /*02c4*/ 	.byte	0x04, 0x11
        /*02c6*/ 	.short	(.L_130 - .L_129)
	.align		4
.L_129:
        /*02c8*/ 	.word	index@(_ZN5flash24flash_fwd_splitkv_kernelI23Flash_fwd_kernel_traitsILi32ELi64ELi128ELi4ELb0ELb0EN7cutlass10bfloat16_tE19Flash_kernel_traitsILi32ELi64ELi128ELi4ES3_EELb0ELb0ELb0ELb0ELb1ELb0ELb1ELb1EEEvNS_16Flash_fwd_paramsE)
        /*02cc*/ 	.word	0x00000000


	//----- nvinfo : EIATTR_REGCOUNT
	.align		4
.L_130:
        /*02d0*/ 	.byte	0x04, 0x2f
        /*02d2*/ 	.short	(.L_132 - .L_131)
	.align		4
.L_131:
        /*02d4*/ 	.word	index@(_ZN5flash24flash_fwd_splitkv_kernelI23Flash_fwd_kernel_traitsILi32ELi64ELi128ELi4ELb0ELb0EN7cutlass10bfloat16_tE19Flash_kernel_traitsILi32ELi64ELi128ELi4ES3_EELb0ELb0ELb1ELb0ELb0ELb1ELb1ELb0EEEvNS_16Flash_fwd_paramsE)
        /*02d8*/ 	.word	0x000000a1


	//----- nvinfo : EIATTR_FRAME_SIZE
	.align		4
.L_132:
        /*02dc*/ 	.byte	0x04, 0x11
        /*02de*/ 	.short	(.L_134 - .L_133)
	.align		4
.L_133:
        /*02e0*/ 	.word	index@($_ZN5flash24flash_fwd_splitkv_kernelI23Flash_fwd_kernel_traitsILi32ELi64ELi128ELi4ELb0ELb0EN7cutlass10bfloat16_tE19Flash_kernel_traitsILi32ELi64ELi128ELi4ES3_EELb0ELb0ELb1ELb0ELb0ELb1ELb1ELb0EEEvNS_16Flash_fwd_paramsE$_ZN5flash30compute_attn_1rowblock_splitkvI23Flash_fwd_kernel_traitsILi32ELi64ELi128ELi4ELb0ELb0EN7cutlass10bfloat16_tE19Flash_kernel_traitsILi32ELi64ELi128ELi4ES3_EELb0ELb0ELb1ELb0ELb0ELb1ELb1ELb0ENS_16Flash_fwd_paramsEEEvRKT8_iiiii)
        /*02e4*/ 	.word	0x00000000


	//----- nvinfo : EIATTR_FRAME_SIZE
	.align		4
.L_134:
        /*02e8*/ 	.byte	0x04, 0x11
        /*02ea*/ 	.short	(.L_136 - .L_135)
	.align		4
.L_135:
        /*02ec*/ 	.word	index@(_ZN5flash24flash_fwd_splitkv_kernelI23Flash_fwd_kernel_traitsILi32ELi64ELi128ELi4ELb0ELb0EN7cutlass10bfloat16_tE19Flash_kernel_traitsILi32ELi64ELi128ELi4ES3_EELb0ELb0ELb1ELb0ELb0ELb1ELb1ELb0EEEvNS_16Flash_fwd_paramsE)
        /*02f0*/ 	.word	0x00000000


	//----- nvinfo : EIATTR_REGCOUNT
	.align		4
.L_136:
        /*02f4*/ 	.byte	0x04, 0x2f
        /*02f6*/ 	.short	(.L_138 - .L_137)
	.align		4
.L_137:
        /*02f8*/ 	.word	index@(_ZN5flash24flash_fwd_splitkv_kernelI23Flash_fwd_kernel_traitsILi32ELi64ELi128ELi4ELb0ELb0EN7cutlass10bfloat16_tE19Flash_kernel_traitsILi32ELi64ELi128ELi4ES3_EELb0ELb0ELb1ELb0ELb0ELb0ELb1ELb0EEEvNS_16Flash_fwd_paramsE)
        /*02fc*/ 	.word	0x000000a6


	//----- nvinfo : EIATTR_FRAME_SIZE
	.align		4
.L_138:
        /*0300*/ 	.byte	0x04, 0x11
        /*0302*/ 	.short	(.L_140 - .L_139)
	.align		4
.L_139:
        /*0304*/ 	.word	index@($_ZN5flash24flash_fwd_splitkv_kernelI23Flash_fwd_kernel_traitsILi32ELi64ELi128ELi4ELb0ELb0EN7cutlass10bfloat16_tE19Flash_kernel_traitsILi32ELi64ELi128ELi4ES3_EELb0ELb0ELb1ELb0ELb0ELb0ELb1ELb0EEEvNS_16Flash_fwd_paramsE$_ZN5flash30compute_attn_1rowblock_splitkvI23Flash_fwd_kernel_traitsILi32ELi64ELi128ELi4ELb0ELb0EN7cutlass10bfloat16_tE19Flash_kernel_traitsILi32ELi64ELi128ELi4ES3_EELb0ELb0ELb1ELb0ELb0ELb0ELb1ELb0ENS_16Flash_fwd_paramsEEEvRKT8_iiiii)
        /*0308*/ 	.word	0x00000000


	//----- nvinfo : EIATTR_FRAME_SIZE
	.align		4
.L_140:
        /*030c*/ 	.byte	0x04, 0x11
        /*030e*/ 	.short	(.L_142 - .L_141)
	.align		4
.L_141:
        /*0310*/ 	.word	index@(_ZN5flash24flash_fwd_splitkv_kernelI23Flash_fwd_kernel_traitsILi32ELi64ELi128ELi4ELb0ELb0EN7cutlass10bfloat16_tE19Flash_kernel_traitsILi32ELi64ELi128ELi4ES3_EELb0ELb0ELb1ELb0ELb0ELb0ELb1ELb0EEEvNS_16Flash_fwd_paramsE)
        /*0314*/ 	.word	0x00000000


	//----- nvinfo : EIATTR_REGCOUNT
	.align		4
.L_142:
        /*0318*/ 	.byte	0x04, 0x2f
        /*031a*/ 	.short	(.L_144 - .L_143)
	.align		4
.L_143:
        /*031c*/ 	.word	index@(_ZN5flash24flash_fwd_splitkv_kernelI23Flash_fwd_kernel_traitsILi32ELi64ELi128ELi4ELb0ELb0EN7cutlass10bfloat16_tE19Flash_kernel_traitsILi32ELi64ELi128ELi4ES3_EELb0ELb0ELb0ELb1ELb1ELb1ELb1ELb0EEEvNS_16Flash_fwd_paramsE)
        /*0320*/ 	.word	0x000000fe


	//----- nvinfo : EIATTR_FRAME_SIZE
	.align		4
.L_144:
        /*0324*/ 	.byte	0x04, 0x11
        /*0326*/ 	.short	(.L_146 - .L_145)
	.align		4
.L_145:
        /*0328*/ 	.word	index@($_ZN5flash24flash_fwd_splitkv_kernelI23Flash_fwd_kernel_traitsILi32ELi64ELi128ELi4ELb0ELb0EN7cutlass10bfloat16_tE19Flash_kernel_traitsILi32ELi64ELi128ELi4ES3_EELb0ELb0ELb0ELb1ELb1ELb1ELb1ELb0EEEvNS_16Flash_fwd_paramsE$_ZN5flash30compute_attn_1rowblock_splitkvI23Flash_fwd_kernel_traitsILi32ELi64ELi128ELi4ELb0ELb0EN7cutlass10bfloat16_tE19Flash_kernel_traitsILi32ELi64ELi128ELi4ES3_EELb0ELb0ELb0ELb1ELb1ELb1ELb1ELb0ENS_16Flash_fwd_paramsEEEvRKT8_iiiii)
        /*032c*/ 	.word	0x00000000


	//----- nvinfo : EIATTR_FRAME_SIZE
	.align		4
.L_146:
        /*0330*/ 	.byte	0x04, 0x11
        /*0332*/ 	.short	(.L_148 - .L_147)
	.align		4
.L_147:
        /*0334*/ 	.word	index@(_ZN5flash24flash_fwd_splitkv_kernelI23Flash_fwd_kernel_traitsILi32ELi64ELi128ELi4ELb0ELb0EN7cutlass10bfloat16_tE19Flash_kernel_traitsILi32ELi64ELi128ELi4ES3_EELb0ELb0ELb0ELb1ELb1ELb1ELb1ELb0EEEvNS_16Flash_fwd_paramsE)
        /*0338*/ 	.word	0x00000000


	//----- nvinfo : EIATTR_REGCOUNT
	.align		4
.L_148:
        /*033c*/ 	.byte	0x04, 0x2f
        /*033e*/ 	.short	(.L_150 - .L_149)
	.align		4
.L_149:
        /*0340*/ 	.word	index@(_ZN5flash24flash_fwd_splitkv_kernelI23Flash_fwd_kernel_traitsILi32ELi64ELi128ELi4ELb0ELb0EN7cutlass10bfloat16_tE19Flash_kernel_traitsILi32ELi64ELi128ELi4ES3_EELb0ELb0ELb0ELb1ELb1ELb0ELb1ELb0EEEvNS_16Flash_fwd_paramsE)
        /*0344*/ 	.word	0x000000a7


	//----- nvinfo : EIATTR_FRAME_SIZE
	.align		4
.L_150:
        /*0348*/ 	.byte	0x04, 0x11
        /*034a*/ 	.short	(.L_152 - .L_151)
	.align		4
.L_151:
        /*034c*/ 	.word	index@($_ZN5flash24flash_fwd_splitkv_kernelI23Flash_fwd_kernel_traitsILi32ELi64ELi128ELi4ELb0ELb0EN7cutlass10bfloat16_tE19Flash_kernel_traitsILi32ELi64ELi128ELi4ES3_EELb0ELb0ELb0ELb1ELb1ELb0ELb1ELb0EEEvNS_16Flash_fwd_paramsE$_ZN5flash30compute_attn_1rowblock_splitkvI23Flash_fwd_kernel_traitsILi32ELi64ELi128ELi4ELb0ELb0EN7cutlass10bfloat16_tE19Flash_kernel_traitsILi32ELi64ELi128ELi4ES3_EELb0ELb0ELb0ELb1ELb1ELb0ELb1ELb0ENS_16Flash_fwd_paramsEEEvRKT8_iiiii)
        /*0350*/ 	.word	0x00000000


	//----- nvinfo : EIATTR_FRAME_SIZE
	.align		4
.L_152:
        /*0354*/ 	.byte	0x04, 0x11
        /*0356*/ 	.short	(.L_154 - .L_153)
	.align		4
.L_153:
        /*0358*/ 	.word	index@(_ZN5flash24flash_fwd_splitkv_kernelI23Flash_fwd_kernel_traitsILi32ELi64ELi128ELi4ELb0ELb0EN7cutlass10bfloat16_tE19Flash_kernel_traitsILi32ELi64ELi128ELi4ES3_EELb0ELb0ELb0ELb1ELb1ELb0ELb1ELb0EEEvNS_16Flash_fwd_paramsE)
        /*035c*/ 	.word	0x00000000


	//----- nvinfo : EIATTR_REGCOUNT
	.align		4
.L_154:
        /*0360*/ 	.byte	0x04, 0x2f
        /*0362*/ 	.short	(.L_156 - .L_155)
	.align		4
.L_155:
        /*0364*/ 	.word	index@(_ZN5flash24flash_fwd_splitkv_kernelI23Flash_fwd_kernel_traitsILi32ELi64ELi128ELi4ELb0ELb0EN7cutlass10bfloat16_tE19Flash_kernel_traitsILi32ELi64ELi128ELi4ES3_EELb0ELb0ELb1ELb0ELb0ELb1ELb0ELb1EEEvNS_16Flash_fwd_paramsE)
        /*0368*/ 	.word	0x000000a8


	//----- nvinfo : EIATTR_FRAME_SIZE
	.align		4
.L_156:
        /*036c*/ 	.byte	0x04, 0x11
        /*036e*/ 	.short	(.L_158 - .L_157)
	.align		4
.L_157:
        /*0370*/ 	.word	index@($_ZN5flash24flash_fwd_splitkv_kernelI23Flash_fwd_kernel_traitsILi32ELi64ELi128ELi4ELb0ELb0EN7cutlass10bfloat16_tE19Flash_kernel_traitsILi32ELi64ELi128ELi4ES3_EELb0ELb0ELb1ELb0ELb0ELb1ELb0ELb1EEEvNS_16Flash_fwd_paramsE$_ZN5flash30compute_attn_1rowblock_splitkvI23Flash_fwd_kernel_traitsILi32ELi64ELi128ELi4ELb0ELb0EN7cutlass10bfloat16_tE19Flash_kernel_traitsILi32ELi64ELi128ELi4ES3_EELb0ELb0ELb1ELb0ELb0ELb1ELb0ELb1ENS_16Flash_fwd_paramsEEEvRKT8_iiiii)
        /*0374*/ 	.word	0x00000000


	//----- nvinfo : EIATTR_FRAME_SIZE
	.align		4
.L_158:
        /*0378*/ 	.byte	0x04, 0x11
        /*037a*/ 	.short	(.L_160 - .L_159)
	.align		4
.L_159:
        /*037c*/ 	.word	index@(_ZN5flash24flash_fwd_splitkv_kernelI23Flash_fwd_kernel_traitsILi32ELi64ELi128ELi4ELb0ELb0EN7cutlass10bfloat16_tE19Flash_kernel_traitsILi32ELi64ELi128ELi4ES3_EELb0ELb0ELb1ELb0ELb0ELb1ELb0ELb1EEEvNS_16Flash_fwd_paramsE)
        /*0380*/ 	.word	0x00000000


	//----- nvinfo : EIATTR_REGCOUNT
	.align		4
.L_160:
        /*0384*/ 	.byte	0x04, 0x2f
        /*0386*/ 	.short	(.L_162 - .L_161)
	.align		4
.L_161:
        /*0388*/ 	.word	index@(_ZN5flash24flash_fwd_splitkv_kernelI23Flash_fwd_kernel_traitsILi32ELi64ELi128ELi4ELb0ELb0EN7cutlass10bfloat16_tE19Flash_kernel_traitsILi32ELi64ELi128ELi4ES3_EELb0ELb0ELb1ELb0ELb0ELb0ELb0ELb1EEEvNS_16Flash_fwd_paramsE)
        /*038c*/ 	.word	0x000000a2


	//----- nvinfo : EIATTR_FRAME_SIZE
	.align		4
.L_162:
        /*0390*/ 	.byte	0x04, 0x11
        /*0392*/ 	.short	(.L_164 - .L_163)
	.align		4
.L_163:
        /*0394*/ 	.word	index@($_ZN5flash24flash_fwd_splitkv_kernelI23Flash_fwd_kernel_traitsILi32ELi64ELi128ELi4ELb0ELb0EN7cutlass10bfloat16_tE19Flash_kernel_traitsILi32ELi64ELi128ELi4ES3_EELb0ELb0ELb1ELb0ELb0ELb0ELb0ELb1EEEvNS_16Flash_fwd_paramsE$_ZN5flash30compute_attn_1rowblock_splitkvI23Flash_fwd_kernel_traitsILi32ELi64ELi128ELi4ELb0ELb0EN7cutlass10bfloat16_tE19Flash_kernel_traitsILi32ELi64ELi128ELi4ES3_EELb0ELb0ELb1ELb0ELb0ELb0ELb0ELb1ENS_16Flash_fwd_paramsEEEvRKT8_iiiii)
        /*0398*/ 	.word	0x00000000


	//----- nvinfo : EIATTR_FRAME_SIZE
	.align		4
.L_164:
        /*039c*/ 	.byte	0x04, 0x11
        /*039e*/ 	.short	(.L_166 - .L_165)
	.align		4
.L_165:
        /*03a0*/ 	.word	index@(_ZN5flash24flash_fwd_splitkv_kernelI23Flash_fwd_kernel_traitsILi32ELi64ELi128ELi4ELb0ELb0EN7cutlass10bfloat16_tE19Flash_kernel_traitsILi32ELi64ELi128ELi4ES3_EELb0ELb0ELb1ELb0ELb0ELb0ELb0ELb1EEEvNS_16Flash_fwd_paramsE)
        /*03a4*/ 	.word	0x00000000


	//----- nvinfo : EIATTR_REGCOUNT
	.align		4
.L_166:
        /*03a8*/ 	.byte	0x04, 0x2f
        /*03aa*/ 	.short	(.L_168 - .L_167)
	.align		4
.L_167:
        /*03ac*/ 	.word	index@(_ZN5flash24flash_fwd_splitkv_kernelI23Flash_fwd_kernel_traitsILi32ELi64ELi128ELi4ELb0ELb0EN7cutlass10bfloat16_tE19Flash_kernel_traitsILi32ELi64ELi128ELi4ES3_EELb0ELb0ELb0ELb0ELb1ELb1ELb0ELb1EEEvNS_16Flash_fwd_paramsE)
        /*03b0*/ 	.word	0x000000a5


	//----- nvinfo : EIATTR_FRAME_SIZE
	.align		4
.L_168:
        /*03b4*/ 	.byte	0x04, 0x11
        /*03b6*/ 	.short	(.L_170 - .L_169)
	.align		4
.L_169:
        /*03b8*/ 	.word	index@($_ZN5flash24flash_fwd_splitkv_kernelI23Flash_fwd_kernel_traitsILi32ELi64ELi128ELi4ELb0ELb0EN7cutlass10bfloat16_tE19Flash_kernel_traitsILi32ELi64ELi128ELi4ES3_EELb0ELb0ELb0ELb0ELb1ELb1ELb0ELb1EEEvNS_16Flash_fwd_paramsE$_ZN5flash30compute_attn_1rowblock_splitkvI23Flash_fwd_kernel_traitsILi32ELi64ELi128ELi4ELb0ELb0EN7cutlass10bfloat16_tE19Flash_kernel_traitsILi32ELi64ELi128ELi4ES3_EELb0ELb0ELb0ELb0ELb1ELb1ELb0ELb1ENS_16Flash_fwd_paramsEEEvRKT8_iiiii)
        /*03bc*/ 	.word	0x00000000


	//----- nvinfo : EIATTR_FRAME_SIZE
	.align		4
.L_170:
        /*03c0*/ 	.byte	0x04, 0x11
        /*03c2*/ 	.short	(.L_172 - .L_171)
	.align		4
.L_171:
        /*03c4*/ 	.word	index@(_ZN5flash24flash_fwd_splitkv_kernelI23Flash_fwd_kernel_traitsILi32ELi64ELi128ELi4ELb0ELb0EN7cutlass10bfloat16_tE19Flash_kernel_traitsILi32ELi64ELi128ELi4ES3_EELb0ELb0ELb0ELb0ELb1ELb1ELb0ELb1EEEvNS_16Flash_fwd_paramsE)
        /*03c8*/ 	.word	0x00000000


	//----- nvinfo : EIATTR_REGCOUNT
	.align		4
.L_172:
        /*03cc*/ 	.byte	0x04, 0x2f
        /*03ce*/ 	.short	(.L_174 - .L_173)
	.align		4
.L_173:
        /*03d0*/ 	.word	index@(_ZN5flash24flash_fwd_splitkv_kernelI23Flash_fwd_kernel_traitsILi32ELi64ELi128ELi4ELb0ELb0EN7cutlass10bfloat16_tE19Flash_kernel_traitsILi32ELi64ELi128ELi4ES3_EELb0ELb0ELb0ELb0ELb1ELb0ELb0ELb1EEEvNS_16Flash_fwd_paramsE)
        /*03d4*/ 	.word	0x000000a7


	//----- nvinfo : EIATTR_FRAME_SIZE
	.align		4
.L_174:
        /*03d8*/ 	.byte	0x04, 0x11
        /*03da*/ 	.short	(.L_176 - .L_175)
	.align		4
.L_175:
        /*03dc*/ 	.word	index@($_ZN5flash24flash_fwd_splitkv_kernelI23Flash_fwd_kernel_traitsILi32ELi64ELi128ELi4ELb0ELb0EN7cutlass10bfloat16_tE19Flash_kernel_traitsILi32ELi64ELi128ELi4ES3_EELb0ELb0ELb0ELb0ELb1ELb0ELb0ELb1EEEvNS_16Flash_fwd_paramsE$_ZN5flash30compute_attn_1rowblock_splitkvI23Flash_fwd_kernel_traitsILi32ELi64ELi128ELi4ELb0ELb0EN7cutlass10bfloat16_tE19Flash_kernel_traitsILi32ELi64ELi128ELi4ES3_EELb0ELb0ELb0ELb0ELb1ELb0ELb0ELb1ENS_16Flash_fwd_paramsEEEvRKT8_iiiii)
        /*03e0*/ 	.word	0x00000000


	//----- nvinfo : EIATTR_FRAME_SIZE
	.align		4
.L_176:
        /*03e4*/ 	.byte	0x04, 0x11
        /*03e6*/ 	.short	(.L_178 - .L_177)
	.align		4
.L_177:
        /*03e8*/ 	.word	index@(_ZN5flash24flash_fwd_splitkv_kernelI23Flash_fwd_kernel_traitsILi32ELi64ELi128ELi4ELb0ELb0EN7cutlass10bfloat16_tE19Flash_kernel_traitsILi32ELi64ELi128ELi4ES3_EELb0ELb0ELb0ELb0ELb1ELb0ELb0ELb1EEEvNS_16Flash_fwd_paramsE)
        /*03ec*/ 	.word	0x00000000


	//----- nvinfo : EIATTR_REGCOUNT
	.align		4
.L_178:
        /*03f0*/ 	.byte	0x04, 0x2f
        /*03f2*/ 	.short	(.L_180 - .L_179)
	.align		4
.L_179:
        /*03f4*/ 	.word	index@(_ZN5flash24flash_fwd_splitkv_kernelI23Flash_fwd_kernel_traitsILi32ELi64ELi128ELi4ELb0ELb0EN7cutlass10bfloat16_tE19Flash_kernel_traitsILi32ELi64ELi128ELi4ES3_EELb0ELb0ELb1ELb0ELb0ELb1ELb0ELb0EEEvNS_16Flash_fwd_paramsE)
        /*03f8*/ 	.word	0x000000a3


	//----- nvinfo : EIATTR_FRAME_SIZE
	.align		4
.L_180:
        /*03fc*/ 	.byte	0x04, 0x11
        /*03fe*/ 	.short	(.L_182 - .L_181)
	.align		4
.L_181:
        /*0400*/ 	.word	index@($_ZN5flash24flash_fwd_splitkv_kernelI23Flash_fwd_kernel_traitsILi32ELi64ELi128ELi4ELb0ELb0EN7cutlass10bfloat16_tE19Flash_kernel_traitsILi32ELi64ELi128ELi4ES3_EELb0ELb0ELb1ELb0ELb0ELb1ELb0ELb0EEEvNS_16Flash_fwd_paramsE$_ZN5flash30compute_attn_1rowblock_splitkvI23Flash_fwd_kernel_traitsILi32ELi64ELi128ELi4ELb0ELb0EN7cutlass10bfloat16_tE19Flash_kernel_traitsILi32ELi64ELi128ELi4ES3_EELb0ELb0ELb1ELb0ELb0ELb1ELb0ELb0ENS_16Flash_fwd_paramsEEEvRKT8_iiiii)
        /*0404*/ 	.word	0x00000000


	//----- nvinfo : EIATTR_FRAME_SIZE
	.align		4
.L_182:
        /*0408*/ 	.byte	0x04, 0x11
        /*040a*/ 	.short	(.L_184 - .L_183)
	.align		4
.L_183:
        /*040c*/ 	.word	index@(_ZN5flash24flash_fwd_splitkv_kernelI23Flash_fwd_kernel_traitsILi32ELi64ELi128ELi4ELb0ELb0EN7cutlass10bfloat16_tE19Flash_kernel_traitsILi32ELi64ELi128ELi4ES3_EELb0ELb0ELb1ELb0ELb0ELb1ELb0ELb0EEEvNS_16Flash_fwd_paramsE)
        /*0410*/ 	.word	0x00000000


	//----- nvinfo : EIATTR_REGCOUNT
	.align		4
.L_184:
        /*0414*/ 	.byte	0x04, 0x2f
        /*0416*/ 	.short	(.L_186 - .L_185)
	.align		4
.L_185:
        /*0418*/ 	.word	index@(_ZN5flash24flash_fwd_splitkv_kernelI23Flash_fwd_kernel_traitsILi32ELi64ELi128ELi4ELb0ELb0EN7cutlass10bfloat16_tE19Flash_kernel_traitsILi32ELi64ELi128ELi4ES3_EELb0ELb0ELb1ELb0ELb0ELb0ELb0ELb0EEEvNS_16Flash_fwd_paramsE)
        /*041c*/ 	.word	0x000000a8


	//----- nvinfo : EIATTR_FRAME_SIZE
	.align		4
.L_186:
        /*0420*/ 	.byte	0x04, 0x11
        /*0422*/ 	.short	(.L_188 - .L_187)
	.align		4
.L_187:
        /*0424*/ 	.word	index@($_ZN5flash24flash_fwd_splitkv_kernelI23Flash_fwd_kernel_traitsILi32ELi64ELi128ELi4ELb0ELb0EN7cutlass10bfloat16_tE19Flash_kernel_traitsILi32ELi64ELi128ELi4ES3_EELb0ELb0ELb1ELb0ELb0ELb0ELb0ELb0EEEvNS_16Flash_fwd_paramsE$_ZN5flash30compute_attn_1rowblock_splitkvI23Flash_fwd_kernel_traitsILi32ELi64ELi128ELi4ELb0ELb0EN7cutlass10bfloat16_tE19Flash_kernel_traitsILi32ELi64ELi128ELi4ES3_EELb0ELb0ELb1ELb0ELb0ELb0ELb0ELb0ENS_16Flash_fwd_paramsEEEvRKT8_iiiii)
        /*0428*/ 	.word	0x00000000


	//----- nvinfo : EIATTR_FRAME_SIZE
	.align		4
.L_188:
        /*042c*/ 	.byte	0x04, 0x11
        /*042e*/ 	.short	(.L_190 - .L_189)
	.align		4
.L_189:
        /*0430*/ 	.word	index@(_ZN5flash24flash_fwd_splitkv_kernelI23Flash_fwd_kernel_traitsILi32ELi64ELi128ELi4ELb0ELb0EN7cutlass10bfloat16_tE19Flash_kernel_traitsILi32ELi64ELi128ELi4ES3_EELb0ELb0ELb1ELb0ELb0ELb0ELb0ELb0EEEvNS_16Flash_fwd_paramsE)
        /*0434*/ 	.word	0x00000000


	//----- nvinfo : EIATTR_REGCOUNT
	.align		4
.L_190:
        /*0438*/ 	.byte	0x04, 0x2f
        /*043a*/ 	.short	(.L_192 - .L_191)
	.align		4
.L_191:
        /*043c*/ 	.word	index@(_ZN5flash24flash_fwd_splitkv_kernelI23Flash_fwd_kernel_traitsILi32ELi64ELi128ELi4ELb0ELb0EN7cutlass10bfloat16_tE19Flash_kernel_traitsILi32ELi64ELi128ELi4ES3_EELb0ELb0ELb0ELb1ELb1ELb1ELb0ELb0EEEvNS_16Flash_fwd_paramsE)
        /*0440*/ 	.word	0x000000fe


	//----- nvinfo : EIATTR_FRAME_SIZE
	.align		4
.L_192:
        /*0444*/ 	.byte	0x04, 0x11
        /*0446*/ 	.short	(.L_194 - .L_193)
	.align		4
.L_193:
        /*0448*/ 	.word	index@($_ZN5flash24flash_fwd_splitkv_kernelI23Flash_fwd_kernel_traitsILi32ELi64ELi128ELi4ELb0ELb0EN7cutlass10bfloat16_tE19Flash_kernel_traitsILi32ELi64ELi128ELi4ES3_EELb0ELb0ELb0ELb1ELb1ELb1ELb0ELb0EEEvNS_16Flash_fwd_paramsE$_ZN5flash30compute_attn_1rowblock_splitkvI23Flash_fwd_kernel_traitsILi32ELi64ELi128ELi4ELb0ELb0EN7cutlass10bfloat16_tE19Flash_kernel_traitsILi32ELi64ELi128ELi4ES3_EELb0ELb0ELb0ELb1ELb1ELb1ELb0ELb0ENS_16Flash_fwd_paramsEEEvRKT8_iiiii)
        /*044c*/ 	.word	0x00000000


	//----- nvinfo : EIATTR_FRAME_SIZE
	.align		4
.L_194:
        /*0450*/ 	.byte	0x04, 0x11
        /*0452*/ 	.short	(.L_196 - .L_195)
	.align		4
.L_195:
        /*0454*/ 	.word	index@(_ZN5flash24flash_fwd_splitkv_kernelI23Flash_fwd_kernel_traitsILi32ELi64ELi128ELi4ELb0ELb0EN7cutlass10bfloat16_tE19Flash_kernel_traitsILi32ELi64ELi128ELi4ES3_EELb0ELb0ELb0ELb1ELb1ELb1ELb0ELb0EEEvNS_16Flash_fwd_paramsE)
        /*0458*/ 	.word	0x00000000


	//----- nvinfo : EIATTR_REGCOUNT
	.align		4
.L_196:
        /*045c*/ 	.byte	0x04, 0x2f
        /*045e*/ 	.short	(.L_198 - .L_197)
	.align		4
.L_197:
        /*0460*/ 	.word	index@(_ZN5flash24flash_fwd_splitkv_kernelI23Flash_fwd_kernel_traitsILi32ELi64ELi128ELi4ELb0ELb0EN7cutlass10bfloat16_tE19Flash_kernel_traitsILi32ELi64ELi128ELi4ES3_EELb0ELb0ELb0ELb1ELb1ELb0ELb0ELb0EEEvNS_16Flash_fwd_paramsE)
        /*0464*/ 	.word	0x000000a7


	//----- nvinfo : EIATTR_FRAME_SIZE
	.align		4
.L_198:
        /*0468*/ 	.byte	0x04, 0x11
        /*046a*/ 	.short	(.L_200 - .L_199)
	.align		4
.L_199:
        /*046c*/ 	.word	index@($_ZN5flash24flash_fwd_splitkv_kernelI23Flash_fwd_kernel_traitsILi32ELi64ELi128ELi4ELb0ELb0EN7cutlass10bfloat16_tE19Flash_kernel_traitsILi32ELi64ELi128ELi4ES3_EELb0ELb0ELb0ELb1ELb1ELb0ELb0ELb0EEEvNS_16Flash_fwd_paramsE$_ZN5flash30compute_attn_1rowblock_splitkvI23Flash_fwd_kernel_traitsILi32ELi64ELi128ELi4ELb0ELb0EN7cutlass10bfloat16_tE19Flash_kernel_traitsILi32ELi64ELi128ELi4ES3_EELb0ELb0ELb0ELb1ELb1ELb0ELb0ELb0ENS_16Flash_fwd_paramsEEEvRKT8_iiiii)
        /*0470*/ 	.word	0x00000000


	//----- nvinfo : EIATTR_FRAME_SIZE
	.align		4
.L_200:
        /*0474*/ 	.byte	0x04, 0x11
        /*0476*/ 	.short	(.L_202 - .L_201)
	.align		4
.L_201:
        /*0478*/ 	.word	index@(_ZN5flash24flash_fwd_splitkv_kernelI23Flash_fwd_kernel_traitsILi32ELi64ELi128ELi4ELb0ELb0EN7cutlass10bfloat16_tE19Flash_kernel_traitsILi32ELi64ELi128ELi4ES3_EELb0ELb0ELb0ELb1ELb1ELb0ELb0ELb0EEEvNS_16Flash_fwd_paramsE)
        /*047c*/ 	.word	0x00000000


	//----- nvinfo : EIATTR_REGCOUNT
	.align		4
.L_202:
        /*0480*/ 	.byte	0x04, 0x2f
        /*0482*/ 	.short	(.L_204 - .L_203)
	.align		4
.L_203:
        /*0484*/ 	.word	index@(_ZN5flash24flash_fwd_splitkv_kernelI23Flash_fwd_kernel_traitsILi32ELi64ELi128ELi4ELb0ELb0EN7cutlass10bfloat16_tE19Flash_kernel_traitsILi32ELi64ELi128ELi4ES3_EELb0ELb1ELb0ELb0ELb0ELb1ELb1ELb1EEEvNS_16Flash_fwd_paramsE)
        /*0488*/ 	.word	0x000000ea


	//----- nvinfo : EIATTR_FRAME_SIZE
	.align		4
.L_204:
        /*048c*/ 	.byte	0x04, 0x11
        /*048e*/ 	.short	(.L_206 - .L_205)
	.align		4
.L_205:
        /*0490*/ 	.word	index@($_ZN5flash24flash_fwd_splitkv_kernelI23Flash_fwd_kernel_traitsILi32ELi64ELi128ELi4ELb0ELb0EN7cutlass10bfloat16_tE19Flash_kernel_traitsILi32ELi64ELi128ELi4ES3_EELb0ELb1ELb0ELb0ELb0ELb1ELb1ELb1EEEvNS_16Flash_fwd_paramsE$_ZN5flash30compute_attn_1rowblock_splitkvI23Flash_fwd_kernel_traitsILi32ELi64ELi128ELi4ELb0ELb0EN7cutlass10bfloat16_tE19Flash_kernel_traitsILi32ELi64ELi128ELi4ES3_EELb0ELb1ELb0ELb0ELb0ELb1ELb1ELb1ENS_16Flash_fwd_paramsEEEvRKT8_iiiii)
        /*0494*/ 	.word	0x00000000


	//----- nvinfo : EIATTR_FRAME_SIZE
	.align		4
.L_206:
        /*0498*/ 	.byte	0x04, 0x11
        /*049a*/ 	.short	(.L_208 - .L_207)
	.align		4
.L_207:
        /*049c*/ 	.word	index@(_ZN5flash24flash_fwd_splitkv_kernelI23Flash_fwd_kernel_traitsILi32ELi64ELi128ELi4ELb0ELb0EN7cutlass10bfloat16_tE19Flash_kernel_traitsILi32ELi64ELi128ELi4ES3_EELb0ELb1ELb0ELb0ELb0ELb1ELb1ELb1EEEvNS_16Flash_fwd_paramsE)
        /*04a0*/ 	.word	0x00000000


	//----- nvinfo : EIATTR_REGCOUNT
	.align		4
.L_208:
        /*04a4*/ 	.byte	0x04, 0x2f
        /*04a6*/ 	.short	(.L_210 - .L_209)
	.align		4
.L_209:
        /*04a8*/ 	.word	index@(_ZN5flash24flash_fwd_splitkv_kernelI23Flash_fwd_kernel_traitsILi32ELi64ELi128ELi4ELb0ELb0EN7cutlass10bfloat16_tE19Flash_kernel_traitsILi32ELi64ELi128ELi4ES3_EELb0ELb1ELb0ELb0ELb0ELb0ELb1ELb1EEEvNS_16Flash_fwd_paramsE)
        /*04ac*/ 	.word	0x000000a5


	//----- nvinfo : EIATTR_FRAME_SIZE
	.align		4
.L_210:
        /*04b0*/ 	.byte	0x04, 0x11
        /*04b2*/ 	.short	(.L_212 - .L_211)
	.align		4
.L_211:
        /*04b4*/ 	.word	index@($_ZN5flash24flash_fwd_splitkv_kernelI23Flash_fwd_kernel_traitsILi32ELi64ELi128ELi4ELb0ELb0EN7cutlass10bfloat16_tE19Flash_kernel_traitsILi32ELi64ELi128ELi4ES3_EELb0ELb1ELb0ELb0ELb0ELb0ELb1ELb1EEEvNS_16Flash_fwd_paramsE$_ZN5flash30compute_attn_1rowblock_splitkvI23Flash_fwd_kernel_traitsILi32ELi64ELi128ELi4ELb0ELb0EN7cutlass10bfloat16_tE19Flash_kernel_traitsILi32ELi64ELi128ELi4ES3_EELb0ELb1ELb0ELb0ELb0ELb0ELb1ELb1ENS_16Flash_fwd_paramsEEEvRKT8_iiiii)
        /*04b8*/ 	.word	0x00000000


	//----- nvinfo : EIATTR_FRAME_SIZE
	.align		4
.L_212:
        /*04bc*/ 	.byte	0x04, 0x11
        /*04be*/ 	.short	(.L_214 - .L_213)
	.align		4
.L_213:
        /*04c0*/ 	.word	index@(_ZN5flash24flash_fwd_splitkv_kernelI23Flash_fwd_kernel_traitsILi32ELi64ELi128ELi4ELb0ELb0EN7cutlass10bfloat16_tE19Flash_kernel_traitsILi32ELi64ELi128ELi4ES3_EELb0ELb1ELb0ELb0ELb0ELb0ELb1ELb1EEEvNS_16Flash_fwd_paramsE)
        /*04c4*/ 	.word	0x00000000


	//----- nvinfo : EIATTR_REGCOUNT
	.align		4
.L_214:
        /*04c8*/ 	.byte	0x04, 0x2f
        /*04ca*/ 	.short	(.L_216 - .L_215)
	.align		4
.L_215:
        /*04cc*/ 	.word	index@(_ZN5flash24flash_fwd_splitkv_kernelI23Flash_fwd_kernel_traitsILi32ELi64ELi128ELi4ELb0ELb0EN7cutlass10bfloat16_tE19Flash_kernel_traitsILi32ELi64ELi128ELi4ES3_EELb0ELb1ELb0ELb0ELb0ELb1ELb1ELb0EEEvNS_16Flash_fwd_paramsE)
        /*04d0*/ 	.word	0x000000eb


	//----- nvinfo : EIATTR_FRAME_SIZE
	.align		4
.L_216:
        /*04d4*/ 	.byte	0x04, 0x11
        /*04d6*/ 	.short	(.L_218 - .L_217)
	.align		4
.L_217:
        /*04d8*/ 	.word	index@($_ZN5flash24flash_fwd_splitkv_kernelI23Flash_fwd_kernel_traitsILi32ELi64ELi128ELi4ELb0ELb0EN7cutlass10bfloat16_tE19Flash_kernel_traitsILi32ELi64ELi128ELi4ES3_EELb0ELb1ELb0ELb0ELb0ELb1ELb1ELb0EEEvNS_16Flash_fwd_paramsE$_ZN5flash30compute_attn_1rowblock_splitkvI23Flash_fwd_kernel_traitsILi32ELi64ELi128ELi4ELb0ELb0EN7cutlass10bfloat16_tE19Flash_kernel_traitsILi32ELi64ELi128ELi4ES3_EELb0ELb1ELb0ELb0ELb0ELb1ELb1ELb0ENS_16Flash_fwd_paramsEEEvRKT8_iiiii)
        /*04dc*/ 	.word	0x00000000


	//----- nvinfo : EIATTR_FRAME_SIZE
	.align		4
.L_218:
        /*04e0*/ 	.byte	0x04, 0x11
        /*04e2*/ 	.short	(.L_220 - .L_219)
	.align		4
.L_219:
        /*04e4*/ 	.word	index@(_ZN5flash24flash_fwd_splitkv_kernelI23Flash_fwd_kernel_traitsILi32ELi64ELi128ELi4ELb0ELb0EN7cutlass10bfloat16_tE19Flash_kernel_traitsILi32ELi64ELi128ELi4ES3_EELb0ELb1ELb0ELb0ELb0ELb1ELb1ELb0EEEvNS_16Flash_fwd_paramsE)
        /*04e8*/ 	.word	0x00000000


	//----- nvinfo : EIATTR_REGCOUNT
	.align		4
.L_220:
        /*04ec*/ 	.byte	0x04, 0x2f
        /*04ee*/ 	.short	(.L_222 - .L_221)
	.align		4
.L_221:
        /*04f0*/ 	.word	index@(_ZN5flash24flash_fwd_splitkv_kernelI23Flash_fwd_kernel_traitsILi32ELi64ELi128ELi4ELb0ELb0EN7cutlass10bfloat16_tE19Flash_kernel_traitsILi32ELi64ELi128ELi4ES3_EELb0ELb1ELb0ELb0ELb0ELb0ELb1ELb0EEEvNS_16Flash_fwd_paramsE)
        /*04f4*/ 	.word	0x000000eb


	//----- nvinfo : EIATTR_FRAME_SIZE
	.align		4
.L_222:
        /*04f8*/ 	.byte	0x04, 0x11
        /*04fa*/ 	.short	(.L_224 - .L_223)
	.align		4
.L_223:
        /*04fc*/ 	.word	index@($_ZN5flash24flash_fwd_splitkv_kernelI23Flash_fwd_kernel_traitsILi32ELi64ELi128ELi4ELb0ELb0EN7cutlass10bfloat16_tE19Flash_kernel_traitsILi32ELi64ELi128ELi4ES3_EELb0ELb1ELb0ELb0ELb0ELb0ELb1ELb0EEEvNS_16Flash_fwd_paramsE$_ZN5flash30compute_attn_1rowblock_splitkvI23Flash_fwd_kernel_traitsILi32ELi64ELi128ELi4ELb0ELb0EN7cutlass10bfloat16_tE19Flash_kernel_traitsILi32ELi64ELi128ELi4ES3_EELb0ELb1ELb0ELb0ELb0ELb0ELb1ELb0ENS_16Flash_fwd_paramsEEEvRKT8_iiiii)
        /*0500*/ 	.word	0x00000000


	//----- nvinfo : EIATTR_FRAME_SIZE
	.align		4
.L_224:
        /*0504*/ 	.byte	0x04, 0x11
        /*0506*/ 	.short	(.L_226 - .L_225)
	.align		4
.L_225:
        /*0508*/ 	.word	index@(_ZN5flash24flash_fwd_splitkv_kernelI23Flash_fwd_kernel_traitsILi32ELi64ELi128ELi4ELb0ELb0EN7cutlass10bfloat16_tE19Flash_kernel_traitsILi32ELi64ELi128ELi4ES3_EELb0ELb1ELb0ELb0ELb0ELb0ELb1ELb0EEEvNS_16Flash_fwd_paramsE)
        /*050c*/ 	.word	0x00000000


	//----- nvinfo : EIATTR_REGCOUNT
	.align		4
.L_226:
        /*0510*/ 	.byte	0x04, 0x2f
        /*0512*/ 	.short	(.L_228 - .L_227)
	.align		4
.L_227:
        /*0514*/ 	.word	index@(_ZN5flash24flash_fwd_splitkv_kernelI23Flash_fwd_kernel_traitsILi32ELi64ELi128ELi4ELb0ELb0EN7cutlass10bfloat16_tE19Flash_kernel_traitsILi32ELi64ELi128ELi4ES3_EELb0ELb1ELb0ELb0ELb0ELb1ELb0ELb1EEEvNS_16Flash_fwd_paramsE)
        /*0518*/ 	.word	0x000000e9


	//----- nvinfo : EIATTR_FRAME_SIZE
	.align		4
.L_228:
        /*051c*/ 	.byte	0x04, 0x11
        /*051e*/ 	.short	(.L_230 - .L_229)
	.align		4
.L_229:
        /*0520*/ 	.word	index@($_ZN5flash24flash_fwd_splitkv_kernelI23Flash_fwd_kernel_traitsILi32ELi64ELi128ELi4ELb0ELb0EN7cutlass10bfloat16_tE19Flash_kernel_traitsILi32ELi64ELi128ELi4ES3_EELb0ELb1ELb0ELb0ELb0ELb1ELb0ELb1EEEvNS_16Flash_fwd_paramsE$_ZN5flash30compute_attn_1rowblock_splitkvI23Flash_fwd_kernel_traitsILi32ELi64ELi128ELi4ELb0ELb0EN7cutlass10bfloat16_tE19Flash_kernel_traitsILi32ELi64ELi128ELi4ES3_EELb0ELb1ELb0ELb0ELb0ELb1ELb0ELb1ENS_16Flash_fwd_paramsEEEvRKT8_iiiii)
        /*0524*/ 	.word	0x00000000


	//----- nvinfo : EIATTR_FRAME_SIZE
	.align		4
.L_230:
        /*0528*/ 	.byte	0x04, 0x11
        /*052a*/ 	.short	(.L_232 - .L_231)
	.align		4
.L_231:
        /*052c*/ 	.word	index@(_ZN5flash24flash_fwd_splitkv_kernelI23Flash_fwd_kernel_traitsILi32ELi64ELi128ELi4ELb0ELb0EN7cutlass10bfloat16_tE19Flash_kernel_traitsILi32ELi64ELi128ELi4ES3_EELb0ELb1ELb0ELb0ELb0ELb1ELb0ELb1EEEvNS_16Flash_fwd_paramsE)
        /*0530*/ 	.word	0x00000000


	//----- nvinfo : EIATTR_REGCOUNT
	.align		4
.L_232:
        /*0534*/ 	.byte	0x04, 0x2f
        /*0536*/ 	.short	(.L_234 - .L_233)
	.align		4
.L_233:
        /*0538*/ 	.word	index@(_ZN5flash24flash_fwd_splitkv_kernelI23Flash_fwd_kernel_traitsILi32ELi64ELi128ELi4ELb0ELb0EN7cutlass10bfloat16_tE19Flash_kernel_traitsILi32ELi64ELi128ELi4ES3_EELb0ELb1ELb0ELb0ELb0ELb0ELb0ELb1EEEvNS_16Flash_fwd_paramsE)
        /*053c*/ 	.word	0x000000a4


	//----- nvinfo : EIATTR_FRAME_SIZE
	.align		4
.L_234:
        /*0540*/ 	.byte	0x04, 0x11
        /*0542*/ 	.short	(.L_236 - .L_235)
	.align		4
.L_235:
        /*0544*/ 	.word	index@($_ZN5flash24flash_fwd_splitkv_kernelI23Flash_fwd_kernel_traitsILi32ELi64ELi128ELi4ELb0ELb0EN7cutlass10bfloat16_tE19Flash_kernel_traitsILi32ELi64ELi128ELi4ES3_EELb0ELb1ELb0ELb0ELb0ELb0ELb0ELb1EEEvNS_16Flash_fwd_paramsE$_ZN5flash30compute_attn_1rowblock_splitkvI23Flash_fwd_kernel_traitsILi32ELi64ELi128ELi4ELb0ELb0EN7cutlass10bfloat16_tE19Flash_kernel_traitsILi32ELi64ELi128ELi4ES3_EELb0ELb1ELb0ELb0ELb0ELb0ELb0ELb1ENS_16Flash_fwd_paramsEEEvRKT8_iiiii)
        /*0548*/ 	.word	0x00000000


	//----- nvinfo : EIATTR_FRAME_SIZE
	.align		4
.L_236:
        /*054c*/ 	.byte	0x04, 0x11
        /*054e*/ 	.short	(.L_238 - .L_237)
	.align		4
.L_237:
        /*0550*/ 	.word	index@(_ZN5flash24flash_fwd_splitkv_kernelI23Flash_fwd_kernel_traitsILi32ELi64ELi128ELi4ELb0ELb0EN7cutlass10bfloat16_tE19Flash_kernel_traitsILi32ELi64ELi128ELi4ES3_EELb0ELb1ELb0ELb0ELb0ELb0ELb0ELb1EEEvNS_16Flash_fwd_paramsE)
        /*0554*/ 	.word	0x00000000


	//----- nvinfo : EIATTR_REGCOUNT
	.align		4
.L_238:
        /*0558*/ 	.byte	0x04, 0x2f
        /*055a*/ 	.short	(.L_240 - .L_239)
	.align		4
.L_239:
        /*055c*/ 	.word	index@(_ZN5flash24flash_fwd_splitkv_kernelI23Flash_fwd_kernel_traitsILi32ELi64ELi128ELi4ELb0ELb0EN7cutlass10bfloat16_tE19Flash_kernel_traitsILi32ELi64ELi128ELi4ES3_EELb0ELb1ELb0ELb0ELb0ELb1ELb0ELb0EEEvNS_16Flash_fwd_paramsE)
        /*0560*/ 	.word	0x000000ed


	//----- nvinfo : EIATTR_FRAME_SIZE
	.align		4
.L_240:
        /*0564*/ 	.byte	0x04, 0x11
        /*0566*/ 	.short	(.L_242 - .L_241)
	.align		4
.L_241:
        /*0568*/ 	.word	index@($_ZN5flash24flash_fwd_splitkv_kernelI23Flash_fwd_kernel_traitsILi32ELi64ELi128ELi4ELb0ELb0EN7cutlass10bfloat16_tE19Flash_kernel_traitsILi32ELi64ELi128ELi4ES3_EELb0ELb1ELb0ELb0ELb0ELb1ELb0ELb0EEEvNS_16Flash_fwd_paramsE$_ZN5flash30compute_attn_1rowblock_splitkvI23Flash_fwd_kernel_traitsILi32ELi64ELi128ELi4ELb0ELb0EN7cutlass10bfloat16_tE19Flash_kernel_traitsILi32ELi64ELi128ELi4ES3_EELb0ELb1ELb0ELb0ELb0ELb1ELb0ELb0ENS_16Flash_fwd_paramsEEEvRKT8_iiiii)
        /*056c*/ 	.word	0x00000000


	//----- nvinfo : EIATTR_FRAME_SIZE
	.align		4
.L_242:
        /*0570*/ 	.byte	0x04, 0x11
        /*0572*/ 	.short	(.L_244 - .L_243)
	.align		4
.L_243:
        /*0574*/ 	.word	index@(_ZN5flash24flash_fwd_splitkv_kernelI23Flash_fwd_kernel_traitsILi32ELi64ELi128ELi4ELb0ELb0EN7cutlass10bfloat16_tE19Flash_kernel_traitsILi32ELi64ELi128ELi4ES3_EELb0ELb1ELb0ELb0ELb0ELb1ELb0ELb0EEEvNS_16Flash_fwd_paramsE)
        /*0578*/ 	.word	0x00000000


	//----- nvinfo : EIATTR_REGCOUNT
	.align		4
.L_244:
        /*057c*/ 	.byte	0x04, 0x2f
        /*057e*/ 	.short	(.L_246 - .L_245)
	.align		4
.L_245:
        /*0580*/ 	.word	index@(_ZN5flash24flash_fwd_splitkv_kernelI23Flash_fwd_kernel_traitsILi32ELi64ELi128ELi4ELb0ELb0EN7cutlass10bfloat16_tE19Flash_kernel_traitsILi32ELi64ELi128ELi4ES3_EELb0ELb1ELb0ELb0ELb0ELb0ELb0ELb0EEEvNS_16Flash_fwd_paramsE)
        /*0584*/ 	.word	0x000000ed


	//----- nvinfo : EIATTR_FRAME_SIZE
	.align		4
.L_246:
        /*0588*/ 	.byte	0x04, 0x11
        /*058a*/ 	.short	(.L_248 - .L_247)
	.align		4
.L_247:
        /*058c*/ 	.word	index@($_ZN5flash24flash_fwd_splitkv_kernelI23Flash_fwd_kernel_traitsILi32ELi64ELi128ELi4ELb0ELb0EN7cutlass10bfloat16_tE19Flash_kernel_traitsILi32ELi64ELi128ELi4ES3_EELb0ELb1ELb0ELb0ELb0ELb0ELb0ELb0EEEvNS_16Flash_fwd_paramsE$_ZN5flash30compute_attn_1rowblock_splitkvI23Flash_fwd_kernel_traitsILi32ELi64ELi128ELi4ELb0ELb0EN7cutlass10bfloat16_tE19Flash_kernel_traitsILi32ELi64ELi128ELi4ES3_EELb0ELb1ELb0ELb0ELb0ELb0ELb0ELb0ENS_16Flash_fwd_paramsEEEvRKT8_iiiii)
        /*0590*/ 	.word	0x00000000


	//----- nvinfo : EIATTR_FRAME_SIZE
	.align		4
.L_248:
        /*0594*/ 	.byte	0x04, 0x11
        /*0596*/ 	.short	(.L_250 - .L_249)
	.align		4
.L_249:
        /*0598*/ 	.word	index@(_ZN5flash24flash_fwd_splitkv_kernelI23Flash_fwd_kernel_traitsILi32ELi64ELi128ELi4ELb0ELb0EN7cutlass10bfloat16_tE19Flash_kernel_traitsILi32ELi64ELi128ELi4ES3_EELb0ELb1ELb0ELb0ELb0ELb0ELb0ELb0EEEvNS_16Flash_fwd_paramsE)
        /*059c*/ 	.word	0x00000000


	//----- nvinfo : EIATTR_REGCOUNT
	.align		4
.L_250:
        /*05a0*/ 	.byte	0x04, 0x2f
        /*05a2*/ 	.short	(.L_252 - .L_251)
	.align		4
.L_251:
        /*05a4*/ 	.word	index@(_ZN5flash24flash_fwd_splitkv_kernelI23Flash_fwd_kernel_traitsILi32ELi64ELi128ELi4ELb0ELb0EN7cutlass10bfloat16_tE19Flash_kernel_traitsILi32ELi64ELi128ELi4ES3_EELb0ELb0ELb0ELb0ELb0ELb1ELb1ELb1EEEvNS_16Flash_fwd_paramsE)
        /*05a8*/ 	.word	0x000000a8


	//----- nvinfo : EIATTR_FRAME_SIZE
	.align		4
.L_252:
        /*05ac*/ 	.byte	0x04, 0x11
        /*05ae*/ 	.short	(.L_254 - .L_253)
	.align		4
.L_253:
        /*05b0*/ 	.word	index@($_ZN5flash24flash_fwd_splitkv_kernelI23Flash_fwd_kernel_traitsILi32ELi64ELi128ELi4ELb0ELb0EN7cutlass10bfloat16_tE19Flash_kernel_traitsILi32ELi64ELi128ELi4ES3_EELb0ELb0ELb0ELb0ELb0ELb1ELb1ELb1EEEvNS_16Flash_fwd_paramsE$_ZN5flash30compute_attn_1rowblock_splitkvI23Flash_fwd_kernel_traitsILi32ELi64ELi128ELi4ELb0ELb0EN7cutlass10bfloat16_tE19Flash_kernel_traitsILi32ELi64ELi128ELi4ES3_EELb0ELb0ELb0ELb0ELb0ELb1ELb1ELb1ENS_16Flash_fwd_paramsEEEvRKT8_iiiii)
        /*05b4*/ 	.word	0x00000000


	//----- nvinfo : EIATTR_FRAME_SIZE
	.align		4
.L_254:
        /*05b8*/ 	.byte	0x04, 0x11
        /*05ba*/ 	.short	(.L_256 - .L_255)
	.align		4
.L_255:
        /*05bc*/ 	.word	index@(_ZN5flash24flash_fwd_splitkv_kernelI23Flash_fwd_kernel_traitsILi32ELi64ELi128ELi4ELb0ELb0EN7cutlass10bfloat16_tE19Flash_kernel_traitsILi32ELi64ELi128ELi4ES3_EELb0ELb0ELb0ELb0ELb0ELb1ELb1ELb1EEEvNS_16Flash_fwd_paramsE)
        /*05c0*/ 	.word	0x00000000


	//----- nvinfo : EIATTR_REGCOUNT
	.align		4
.L_256:
        /*05c4*/ 	.byte	0x04, 0x2f
        /*05c6*/ 	.short	(.L_258 - .L_257)
	.align		4
.L_257:
        /*05c8*/ 	.word	index@(_ZN5flash24flash_fwd_splitkv_kernelI23Flash_fwd_kernel_traitsILi32ELi64ELi128ELi4ELb0ELb0EN7cutlass10bfloat16_tE19Flash_kernel_traitsILi32ELi64ELi128ELi4ES3_EELb0ELb0ELb0ELb0ELb0ELb0ELb1ELb1EEEvNS_16Flash_fwd_paramsE)
        /*05cc*/ 	.word	0x000000a7


	//----- nvinfo : EIATTR_FRAME_SIZE
	.align		4
.L_258:
        /*05d0*/ 	.byte	0x04, 0x11
        /*05d2*/ 	.short	(.L_260 - .L_259)
	.align		4
.L_259:
        /*05d4*/ 	.word	index@($_ZN5flash24flash_fwd_splitkv_kernelI23Flash_fwd_kernel_traitsILi32ELi64ELi128ELi4ELb0ELb0EN7cutlass10bfloat16_tE19Flash_kernel_traitsILi32ELi64ELi128ELi4ES3_EELb0ELb0ELb0ELb0ELb0ELb0ELb1ELb1EEEvNS_16Flash_fwd_paramsE$_ZN5flash30compute_attn_1rowblock_splitkvI23Flash_fwd_kernel_traitsILi32ELi64ELi128ELi4ELb0ELb0EN7cutlass10bfloat16_tE19Flash_kernel_traitsILi32ELi64ELi128ELi4ES3_EELb0ELb0ELb0ELb0ELb0ELb0ELb1ELb1ENS_16Flash_fwd_paramsEEEvRKT8_iiiii)
        /*05d8*/ 	.word	0x00000000


	//----- nvinfo : EIATTR_FRAME_SIZE
	.align		4
.L_260:
        /*05dc*/ 	.byte	0x04, 0x11
        /*05de*/ 	.short	(.L_262 - .L_261)
	.align		4
.L_261:
        /*05e0*/ 	.word	index@(_ZN5flash24flash_fwd_splitkv_kernelI23Flash_fwd_kernel_traitsILi32ELi64ELi128ELi4ELb0ELb0EN7cutlass10bfloat16_tE19Flash_kernel_traitsILi32ELi64ELi128ELi4ES3_EELb0ELb0ELb0ELb0ELb0ELb0ELb1ELb1EEEvNS_16Flash_fwd_paramsE)
        /*05e4*/ 	.word	0x00000000


	//----- nvinfo : EIATTR_REGCOUNT
	.align		4
.L_262:
        /*05e8*/ 	.byte	0x04, 0x2f
        /*05ea*/ 	.short	(.L_264 - .L_263)
	.align		4
.L_263:
        /*05ec*/ 	.word	index@(_ZN5flash24flash_fwd_splitkv_kernelI23Flash_fwd_kernel_traitsILi32ELi64ELi128ELi4ELb0ELb0EN7cutlass10bfloat16_tE19Flash_kernel_traitsILi32ELi64ELi128ELi4ES3_EELb0ELb0ELb0ELb0ELb0ELb1ELb1ELb0EEEvNS_16Flash_fwd_paramsE)
        /*05f0*/ 	.word	0x000000fe


	//----- nvinfo : EIATTR_FRAME_SIZE
	.align		4
.L_264:
        /*05f4*/ 	.byte	0x04, 0x11
        /*05f6*/ 	.short	(.L_266 - .L_265)
	.align		4
.L_265:
        /*05f8*/ 	.word	index@($_ZN5flash24flash_fwd_splitkv_kernelI23Flash_fwd_kernel_traitsILi32ELi64ELi128ELi4ELb0ELb0EN7cutlass10bfloat16_tE19Flash_kernel_traitsILi32ELi64ELi128ELi4ES3_EELb0ELb0ELb0ELb0ELb0ELb1ELb1ELb0EEEvNS_16Flash_fwd_paramsE$_ZN5flash30compute_attn_1rowblock_splitkvI23Flash_fwd_kernel_traitsILi32ELi64ELi128ELi4ELb0ELb0EN7cutlass10bfloat16_tE19Flash_kernel_traitsILi32ELi64ELi128ELi4ES3_EELb0ELb0ELb0ELb0ELb0ELb1ELb1ELb0ENS_16Flash_fwd_paramsEEEvRKT8_iiiii)
        /*05fc*/ 	.word	0x00000000


	//----- nvinfo : EIATTR_FRAME_SIZE
	.align		4
.L_266:
        /*0600*/ 	.byte	0x04, 0x11
        /*0602*/ 	.short	(.L_268 - .L_267)
	.align		4
.L_267:
        /*0604*/ 	.word	index@(_ZN5flash24flash_fwd_splitkv_kernelI23Flash_fwd_kernel_traitsILi32ELi64ELi128ELi4ELb0ELb0EN7cutlass10bfloat16_tE19Flash_kernel_traitsILi32ELi64ELi128ELi4ES3_EELb0ELb0ELb0ELb0ELb0ELb1ELb1ELb0EEEvNS_16Flash_fwd_paramsE)
        /*0608*/ 	.word	0x00000000


	//----- nvinfo : EIATTR_REGCOUNT
	.align		4
.L_268:
        /*060c*/ 	.byte	0x04, 0x2f
        /*060e*/ 	.short	(.L_270 - .L_269)
	.align		4
.L_269:
        /*0610*/ 	.word	index@(_ZN5flash24flash_fwd_splitkv_kernelI23Flash_fwd_kernel_traitsILi32ELi64ELi128ELi4ELb0ELb0EN7cutlass10bfloat16_tE19Flash_kernel_traitsILi32ELi64ELi128ELi4ES3_EELb0ELb0ELb0ELb0ELb0ELb0ELb1ELb0EEEvNS_16Flash_fwd_paramsE)
        /*0614*/ 	.word	0x000000a5


	//----- nvinfo : EIATTR_FRAME_SIZE
	.align		4
.L_270:
        /*0618*/ 	.byte	0x04, 0x11
        /*061a*/ 	.short	(.L_272 - .L_271)
	.align		4
.L_271:
        /*061c*/ 	.word	index@($_ZN5flash24flash_fwd_splitkv_kernelI23Flash_fwd_kernel_traitsILi32ELi64ELi128ELi4ELb0ELb0EN7cutlass10bfloat16_tE19Flash_kernel_traitsILi32ELi64ELi128ELi4ES3_EELb0ELb0ELb0ELb0ELb0ELb0ELb1ELb0EEEvNS_16Flash_fwd_paramsE$_ZN5flash30compute_attn_1rowblock_splitkvI23Flash_fwd_kernel_traitsILi32ELi64ELi128ELi4ELb0ELb0EN7cutlass10bfloat16_tE19Flash_kernel_traitsILi32ELi64ELi128ELi4ES3_EELb0ELb0ELb0ELb0ELb0ELb0ELb1ELb0ENS_16Flash_fwd_paramsEEEvRKT8_iiiii)
        /*0620*/ 	.word	0x00000000


	//----- nvinfo : EIATTR_FRAME_SIZE
	.align		4
.L_272:
        /*0624*/ 	.byte	0x04, 0x11
        /*0626*/ 	.short	(.L_274 - .L_273)
	.align		4
.L_273:
        /*0628*/ 	.word	index@(_ZN5flash24flash_fwd_splitkv_kernelI23Flash_fwd_kernel_traitsILi32ELi64ELi128ELi4ELb0ELb0EN7cutlass10bfloat16_tE19Flash_kernel_traitsILi32ELi64ELi128ELi4ES3_EELb0ELb0ELb0ELb0ELb0ELb0ELb1ELb0EEEvNS_16Flash_fwd_paramsE)
        /*062c*/ 	.word	0x00000000


	//----- nvinfo : EIATTR_REGCOUNT
	.align		4
.L_274:
        /*0630*/ 	.byte	0x04, 0x2f
        /*0632*/ 	.short	(.L_276 - .L_275)
	.align		4
.L_275:
        /*0634*/ 	.word	index@(_ZN5flash24flash_fwd_splitkv_kernelI23Flash_fwd_kernel_traitsILi32ELi64ELi128ELi4ELb0ELb0EN7cutlass10bfloat16_tE19Flash_kernel_traitsILi32ELi64ELi128ELi4ES3_EELb0ELb0ELb0ELb0ELb0ELb1ELb0ELb1EEEvNS_16Flash_fwd_paramsE)
        /*0638*/ 	.word	0x000000a7


	//----- nvinfo : EIATTR_FRAME_SIZE
	.align		4
.L_276:
        /*063c*/ 	.byte	0x04, 0x11
        /*063e*/ 	.short	(.L_278 - .L_277)
	.align		4
.L_277:
        /*0640*/ 	.word	index@($_ZN5flash24flash_fwd_splitkv_kernelI23Flash_fwd_kernel_traitsILi32ELi64ELi128ELi4ELb0ELb0EN7cutlass10bfloat16_tE19Flash_kernel_traitsILi32ELi64ELi128ELi4ES3_EELb0ELb0ELb0ELb0ELb0ELb1ELb0ELb1EEEvNS_16Flash_fwd_paramsE$_ZN5flash30compute_attn_1rowblock_splitkvI23Flash_fwd_kernel_traitsILi32ELi64ELi128ELi4ELb0ELb0EN7cutlass10bfloat16_tE19Flash_kernel_traitsILi32ELi64ELi128ELi4ES3_EELb0ELb0ELb0ELb0ELb0ELb1ELb0ELb1ENS_16Flash_fwd_paramsEEEvRKT8_iiiii)
        /*0644*/ 	.word	0x00000000


	//----- nvinfo : EIATTR_FRAME_SIZE
	.align		4
.L_278:
        /*0648*/ 	.byte	0x04, 0x11
        /*064a*/ 	.short	(.L_280 - .L_279)
	.align		4
.L_279:
        /*064c*/ 	.word	index@(_ZN5flash24flash_fwd_splitkv_kernelI23Flash_fwd_kernel_traitsILi32ELi64ELi128ELi4ELb0ELb0EN7cutlass10bfloat16_tE19Flash_kernel_traitsILi32ELi64ELi128ELi4ES3_EELb0ELb0ELb0ELb0ELb0ELb1ELb0ELb1EEEvNS_16Flash_fwd_paramsE)
        /*0650*/ 	.word	0x00000000


	//----- nvinfo : EIATTR_REGCOUNT
	.align		4
.L_280:
        /*0654*/ 	.byte	0x04, 0x2f
        /*0656*/ 	.short	(.L_282 - .L_281)
	.align		4
.L_281:
        /*0658*/ 	.word	index@(_ZN5flash24flash_fwd_splitkv_kernelI23Flash_fwd_kernel_traitsILi32ELi64ELi128ELi4ELb0ELb0EN7cutlass10bfloat16_tE19Flash_kernel_traitsILi32ELi64ELi128ELi4ES3_EELb0ELb0ELb0ELb0ELb0ELb0ELb0ELb1EEEvNS_16Flash_fwd_paramsE)
        /*065c*/ 	.word	0x000000a7


	//----- nvinfo : EIATTR_FRAME_SIZE
	.align		4
.L_282:
        /*0660*/ 	.byte	0x04, 0x11
        /*0662*/ 	.short	(.L_284 - .L_283)
	.align		4
.L_283:
        /*0664*/ 	.word	index@($_ZN5flash24flash_fwd_splitkv_kernelI23Flash_fwd_kernel_traitsILi32ELi64ELi128ELi4ELb0ELb0EN7cutlass10bfloat16_tE19Flash_kernel_traitsILi32ELi64ELi128ELi4ES3_EELb0ELb0ELb0ELb0ELb0ELb0ELb0ELb1EEEvNS_16Flash_fwd_paramsE$_ZN5flash30compute_attn_1rowblock_splitkvI23Flash_fwd_kernel_traitsILi32ELi64ELi128ELi4ELb0ELb0EN7cutlass10bfloat16_tE19Flash_kernel_traitsILi32ELi64ELi128ELi4ES3_EELb0ELb0ELb0ELb0ELb0ELb0ELb0ELb1ENS_16Flash_fwd_paramsEEEvRKT8_iiiii)
        /*0668*/ 	.word	0x00000000


	//----- nvinfo : EIATTR_FRAME_SIZE
	.align		4
.L_284:
        /*066c*/ 	.byte	0x04, 0x11
        /*066e*/ 	.short	(.L_286 - .L_285)
	.align		4
.L_285:
        /*0670*/ 	.word	index@(_ZN5flash24flash_fwd_splitkv_kernelI23Flash_fwd_kernel_traitsILi32ELi64ELi128ELi4ELb0ELb0EN7cutlass10bfloat16_tE19Flash_kernel_traitsILi32ELi64ELi128ELi4ES3_EELb0ELb0ELb0ELb0ELb0ELb0ELb0ELb1EEEvNS_16Flash_fwd_paramsE)
        /*0674*/ 	.word	0x00000000


	//----- nvinfo : EIATTR_REGCOUNT
	.align		4
.L_286:
        /*0678*/ 	.byte	0x04, 0x2f
        /*067a*/ 	.short	(.L_288 - .L_287)
	.align		4
.L_287:
        /*067c*/ 	.word	index@(_ZN5flash24flash_fwd_splitkv_kernelI23Flash_fwd_kernel_traitsILi32ELi64ELi128ELi4ELb0ELb0EN7cutlass10bfloat16_tE19Flash_kernel_traitsILi32ELi64ELi128ELi4ES3_EELb0ELb0ELb0ELb0ELb0ELb1ELb0ELb0EEEvNS_16Flash_fwd_paramsE)
        /*0680*/ 	.word	0x000000fe


	//----- nvinfo : EIATTR_FRAME_SIZE
	.align		4
.L_288:
        /*0684*/ 	.byte	0x04, 0x11
        /*0686*/ 	.short	(.L_290 - .L_289)
	.align		4
.L_289:
        /*0688*/ 	.word	index@($_ZN5flash24flash_fwd_splitkv_kernelI23Flash_fwd_kernel_traitsILi32ELi64ELi128ELi4ELb0ELb0EN7cutlass10bfloat16_tE19Flash_kernel_traitsILi32ELi64ELi128ELi4ES3_EELb0ELb0ELb0ELb0ELb0ELb1ELb0ELb0EEEvNS_16Flash_fwd_paramsE$_ZN5flash30compute_attn_1rowblock_splitkvI23Flash_fwd_kernel_traitsILi32ELi64ELi128ELi4ELb0ELb0EN7cutlass10bfloat16_tE19Flash_kernel_traitsILi32ELi64ELi128ELi4ES3_EELb0ELb0ELb0ELb0ELb0ELb1ELb0ELb0ENS_16Flash_fwd_paramsEEEvRKT8_iiiii)
        /*068c*/ 	.word	0x00000000


	//----- nvinfo : EIATTR_FRAME_SIZE
	.align		4
.L_290:
        /*0690*/ 	.byte	0x04, 0x11
        /*0692*/ 	.short	(.L_292 - .L_291)
	.align		4
.L_291:
        /*0694*/ 	.word	index@(_ZN5flash24flash_fwd_splitkv_kernelI23Flash_fwd_kernel_traitsILi32ELi64ELi128ELi4ELb0ELb0EN7cutlass10bfloat16_tE19Flash_kernel_traitsILi32ELi64ELi128ELi4ES3_EELb0ELb0ELb0ELb0ELb0ELb1ELb0ELb0EEEvNS_16Flash_fwd_paramsE)
        /*0698*/ 	.word	0x00000000


	//----- nvinfo : EIATTR_REGCOUNT
	.align		4
.L_292:
        /*069c*/ 	.byte	0x04, 0x2f
        /*069e*/ 	.short	(.L_294 - .L_293)
	.align		4
.L_293:
        /*06a0*/ 	.word	index@(_ZN5flash24flash_fwd_splitkv_kernelI23Flash_fwd_kernel_traitsILi32ELi64ELi128ELi4ELb0ELb0EN7cutlass10bfloat16_tE19Flash_kernel_traitsILi32ELi64ELi128ELi4ES3_EELb0ELb0ELb0ELb0ELb0ELb0ELb0ELb0EEEvNS_16Flash_fwd_paramsE)
        /*06a4*/ 	.word	0x000000a6


	//----- nvinfo : EIATTR_FRAME_SIZE
	.align		4
.L_294:
        /*06a8*/ 	.byte	0x04, 0x11
        /*06aa*/ 	.short	(.L_296 - .L_295)
	.align		4
.L_295:
        /*06ac*/ 	.word	index@($_ZN5flash24flash_fwd_splitkv_kernelI23Flash_fwd_kernel_traitsILi32ELi64ELi128ELi4ELb0ELb0EN7cutlass10bfloat16_tE19Flash_kernel_traitsILi32ELi64ELi128ELi4ES3_EELb0ELb0ELb0ELb0ELb0ELb0ELb0ELb0EEEvNS_16Flash_fwd_paramsE$_ZN5flash30compute_attn_1rowblock_splitkvI23Flash_fwd_kernel_traitsILi32ELi64ELi128ELi4ELb0ELb0EN7cutlass10bfloat16_tE19Flash_kernel_traitsILi32ELi64ELi128ELi4ES3_EELb0ELb0ELb0ELb0ELb0ELb0ELb0ELb0ENS_16Flash_fwd_paramsEEEvRKT8_iiiii)
        /*06b0*/ 	.word	0x00000000


	//----- nvinfo : EIATTR_FRAME_SIZE
	.align		4
.L_296:
        /*06b4*/ 	.byte	0x04, 0x11
        /*06b6*/ 	.short	(.L_298 - .L_297)
	.align		4
.L_297:
        /*06b8*/ 	.word	index@(_ZN5flash24flash_fwd_splitkv_kernelI23Flash_fwd_kernel_traitsILi32ELi64ELi128ELi4ELb0ELb0EN7cutlass10bfloat16_tE19Flash_kernel_traitsILi32ELi64ELi128ELi4ES3_EELb0ELb0ELb0ELb0ELb0ELb0ELb0ELb0EEEvNS_16Flash_fwd_paramsE)
        /*06bc*/ 	.word	0x00000000


	//----- nvinfo : EIATTR_REGCOUNT
	.align		4
.L_298:
        /*06c0*/ 	.byte	0x04, 0x2f
        /*06c2*/ 	.short	(.L_300 - .L_299)
	.align		4
.L_299:
        /*06c4*/ 	.word	index@(_ZN5flash24flash_fwd_splitkv_kernelI23Flash_fwd_kernel_traitsILi32ELi64ELi128ELi4ELb0ELb0EN7cutlass10bfloat16_tE19Flash_kernel_traitsILi32ELi64ELi128ELi4ES3_EELb0ELb0ELb0ELb0ELb1ELb1ELb1ELb0EEEvNS_16Flash_fwd_paramsE)
        /*06c8*/ 	.word	0x000000a4


	//----- nvinfo : EIATTR_FRAME_SIZE
	.align		4
.L_300:
        /*06cc*/ 	.byte	0x04, 0x11
        /*06ce*/ 	.short	(.L_302 - .L_301)
	.align		4
.L_301:
        /*06d0*/ 	.word	index@($_ZN5flash24flash_fwd_splitkv_kernelI23Flash_fwd_kernel_traitsILi32ELi64ELi128ELi4ELb0ELb0EN7cutlass10bfloat16_tE19Flash_kernel_traitsILi32ELi64ELi128ELi4ES3_EELb0ELb0ELb0ELb0ELb1ELb1ELb1ELb0EEEvNS_16Flash_fwd_paramsE$_ZN5flash30compute_attn_1rowblock_splitkvI23Flash_fwd_kernel_traitsILi32ELi64ELi128ELi4ELb0ELb0EN7cutlass10bfloat16_tE19Flash_kernel_traitsILi32ELi64ELi128ELi4ES3_EELb0ELb0ELb0ELb0ELb1ELb1ELb1ELb0ENS_16Flash_fwd_paramsEEEvRKT8_iiiii)
        /*06d4*/ 	.word	0x00000000


	//----- nvinfo : EIATTR_FRAME_SIZE
	.align		4
.L_302:
        /*06d8*/ 	.byte	0x04, 0x11
        /*06da*/ 	.short	(.L_304 - .L_303)
	.align		4
.L_303:
        /*06dc*/ 	.word	index@(_ZN5flash24flash_fwd_splitkv_kernelI23Flash_fwd_kernel_traitsILi32ELi64ELi128ELi4ELb0ELb0EN7cutlass10bfloat16_tE19Flash_kernel_traitsILi32ELi64ELi128ELi4ES3_EELb0ELb0ELb0ELb0ELb1ELb1ELb1ELb0EEEvNS_16Flash_fwd_paramsE)
        /*06e0*/ 	.word	0x00000000


	//----- nvinfo : EIATTR_REGCOUNT
	.align		4
.L_304:
        /*06e4*/ 	.byte	0x04, 0x2f
        /*06e6*/ 	.short	(.L_306 - .L_305)
	.align		4
.L_305:
        /*06e8*/ 	.word	index@(_ZN5flash24flash_fwd_splitkv_kernelI23Flash_fwd_kernel_traitsILi32ELi64ELi128ELi4ELb0ELb0EN7cutlass10bfloat16_tE19Flash_kernel_traitsILi32ELi64ELi128ELi4ES3_EELb0ELb0ELb0ELb0ELb1ELb0ELb1ELb0EEEvNS_16Flash_fwd_paramsE)
        /*06ec*/ 	.word	0x000000a8


	//----- nvinfo : EIATTR_FRAME_SIZE
	.align		4
.L_306:
        /*06f0*/ 	.byte	0x04, 0x11
        /*06f2*/ 	.short	(.L_308 - .L_307)
	.align		4
.L_307:
        /*06f4*/ 	.word	index@($_ZN5flash24flash_fwd_splitkv_kernelI23Flash_fwd_kernel_traitsILi32ELi64ELi128ELi4ELb0ELb0EN7cutlass10bfloat16_tE19Flash_kernel_traitsILi32ELi64ELi128ELi4ES3_EELb0ELb0ELb0ELb0ELb1ELb0ELb1ELb0EEEvNS_16Flash_fwd_paramsE$_ZN5flash30compute_attn_1rowblock_splitkvI23Flash_fwd_kernel_traitsILi32ELi64ELi128ELi4ELb0ELb0EN7cutlass10bfloat16_tE19Flash_kernel_traitsILi32ELi64ELi128ELi4ES3_EELb0ELb0ELb0ELb0ELb1ELb0ELb1ELb0ENS_16Flash_fwd_paramsEEEvRKT8_iiiii)
        /*06f8*/ 	.word	0x00000000


	//----- nvinfo : EIATTR_FRAME_SIZE
	.align		4
.L_308:
        /*06fc*/ 	.byte	0x04, 0x11
        /*06fe*/ 	.short	(.L_310 - .L_309)
	.align		4
.L_309:
        /*0700*/ 	.word	index@(_ZN5flash24flash_fwd_splitkv_kernelI23Flash_fwd_kernel_traitsILi32ELi64ELi128ELi4ELb0ELb0EN7cutlass10bfloat16_tE19Flash_kernel_traitsILi32ELi64ELi128ELi4ES3_EELb0ELb0ELb0ELb0ELb1ELb0ELb1ELb0EEEvNS_16Flash_fwd_paramsE)
        /*0704*/ 	.word	0x00000000


	//----- nvinfo : EIATTR_REGCOUNT
	.align		4
.L_310:
        /*0708*/ 	.byte	0x04, 0x2f
        /*070a*/ 	.short	(.L_312 - .L_311)
	.align		4
.L_311:
        /*070c*/ 	.word	index@(_ZN5flash24flash_fwd_splitkv_kernelI23Flash_fwd_kernel_traitsILi32ELi64ELi128ELi4ELb0ELb0EN7cutlass10bfloat16_tE19Flash_kernel_traitsILi32ELi64ELi128ELi4ES3_EELb0ELb0ELb0ELb0ELb1ELb1ELb0ELb0EEEvNS_16Flash_fwd_paramsE)
        /*0710*/ 	.word	0x000000fe


	//----- nvinfo : EIATTR_FRAME_SIZE
	.align		4
.L_312:
        /*0714*/ 	.byte	0x04, 0x11
        /*0716*/ 	.short	(.L_314 - .L_313)
	.align		4
.L_313:
        /*0718*/ 	.word	index@($_ZN5flash24flash_fwd_splitkv_kernelI23Flash_fwd_kernel_traitsILi32ELi64ELi128ELi4ELb0ELb0EN7cutlass10bfloat16_tE19Flash_kernel_traitsILi32ELi64ELi128ELi4ES3_EELb0ELb0ELb0ELb0ELb1ELb1ELb0ELb0EEEvNS_16Flash_fwd_paramsE$_ZN5flash30compute_attn_1rowblock_splitkvI23Flash_fwd_kernel_traitsILi32ELi64ELi128ELi4ELb0ELb0EN7cutlass10bfloat16_tE19Flash_kernel_traitsILi32ELi64ELi128ELi4ES3_EELb0ELb0ELb0ELb0ELb1ELb1ELb0ELb0ENS_16Flash_fwd_paramsEEEvRKT8_iiiii)
        /*071c*/ 	.word	0x00000000


	//----- nvinfo : EIATTR_FRAME_SIZE
	.align		4
.L_314:
        /*0720*/ 	.byte	0x04, 0x11
        /*0722*/ 	.short	(.L_316 - .L_315)
	.align		4
.L_315:
        /*0724*/ 	.word	index@(_ZN5flash24flash_fwd_splitkv_kernelI23Flash_fwd_kernel_traitsILi32ELi64ELi128ELi4ELb0ELb0EN7cutlass10bfloat16_tE19Flash_kernel_traitsILi32ELi64ELi128ELi4ES3_EELb0ELb0ELb0ELb0ELb1ELb1ELb0ELb0EEEvNS_16Flash_fwd_paramsE)
        /*0728*/ 	.word	0x00000000


	//----- nvinfo : EIATTR_REGCOUNT
	.align		4
.L_316:
        /*072c*/ 	.byte	0x04, 0x2f
        /*072e*/ 	.short	(.L_318 - .L_317)
	.align		4
.L_317:
        /*0730*/ 	.word	index@(_ZN5flash24flash_fwd_splitkv_kernelI23Flash_fwd_kernel_traitsILi32ELi64ELi128ELi4ELb0ELb0EN7cutlass10bfloat16_tE19Flash_kernel_traitsILi32ELi64ELi128ELi4ES3_EELb0ELb0ELb0ELb0ELb1ELb0ELb0ELb0EEEvNS_16Flash_fwd_paramsE)
        /*0734*/ 	.word	0x000000a6


	//----- nvinfo : EIATTR_FRAME_SIZE
	.align		4
.L_318:
        /*0738*/ 	.byte	0x04, 0x11
        /*073a*/ 	.short	(.L_320 - .L_319)
	.align		4
.L_319:
        /*073c*/ 	.word	index@($_ZN5flash24flash_fwd_splitkv_kernelI23Flash_fwd_kernel_traitsILi32ELi64ELi128ELi4ELb0ELb0EN7cutlass10bfloat16_tE19Flash_kernel_traitsILi32ELi64ELi128ELi4ES3_EELb0ELb0ELb0ELb0ELb1ELb0ELb0ELb0EEEvNS_16Flash_fwd_paramsE$_ZN5flash30compute_attn_1rowblock_splitkvI23Flash_fwd_kernel_traitsILi32ELi64ELi128ELi4ELb0ELb0EN7cutlass10bfloat16_tE19Flash_kernel_traitsILi32ELi64ELi128ELi4ES3_EELb0ELb0ELb0ELb0ELb1ELb0ELb0ELb0ENS_16Flash_fwd_paramsEEEvRKT8_iiiii)
        /*0740*/ 	.word	0x00000000


	//----- nvinfo : EIATTR_FRAME_SIZE
	.align		4
.L_320:
        /*0744*/ 	.byte	0x04, 0x11
        /*0746*/ 	.short	(.L_322 - .L_321)
	.align		4
.L_321:
        /*0748*/ 	.word	index@(_ZN5flash24flash_fwd_splitkv_kernelI23Flash_fwd_kernel_traitsILi32ELi64ELi128ELi4ELb0ELb0EN7cutlass10bfloat16_tE19Flash_kernel_traitsILi32ELi64ELi128ELi4ES3_EELb0ELb0ELb0ELb0ELb1ELb0ELb0ELb0EEEvNS_16Flash_fwd_paramsE)
        /*074c*/ 	.word	0x00000000


	//----- nvinfo : EIATTR_REGCOUNT
	.align		4
.L_322:
        /*0750*/ 	.byte	0x04, 0x2f
        /*0752*/ 	.short	(.L_324 - .L_323)
	.align		4
.L_323:
        /*0754*/ 	.word	index@(_ZN5flash32flash_fwd_splitkv_combine_kernelI23Flash_fwd_kernel_traitsILi32ELi64ELi128ELi4ELb0ELb0EN7cutlass10bfloat16_tE19Flash_kernel_traitsILi32ELi64ELi128ELi4ES3_EELi16ELi1ELb1EEEvNS_16Flash_fwd_paramsE)
        /*0758*/ 	.word	0x00000026


	//----- nvinfo : EIATTR_FRAME_SIZE
	.align		4
.L_324:
        /*075c*/ 	.byte	0x04, 0x11
        /*075e*/ 	.short	(.L_326 - .L_325)
	.align		4
.L_325:
        /*0760*/ 	.word	index@($__internal_27_$__cuda_sm20_div_s64)
        /*0764*/ 	.word	0x00000000


	//----- nvinfo : EIATTR_FRAME_SIZE
	.align		4
.L_326:
        /*0768*/ 	.byte	0x04, 0x11
        /*076a*/ 	.short	(.L_328 - .L_327)
	.align		4
.L_327:
        /*076c*/ 	.word	index@(_ZN5flash32flash_fwd_splitkv_combine_kernelI23Flash_fwd_kernel_traitsILi32ELi64ELi128ELi4ELb0ELb0EN7cutlass10bfloat16_tE19Flash_kernel_traitsILi32ELi64ELi128ELi4ES3_EELi16ELi1ELb1EEEvNS_16Flash_fwd_paramsE)
        /*0770*/ 	.word	0x00000000


	//----- nvinfo : EIATTR_REGCOUNT
	.align		4
.L_328:
        /*0774*/ 	.byte	0x04, 0x2f
        /*0776*/ 	.short	(.L_330 - .L_329)
	.align		4
.L_329:
        /*0778*/ 	.word	index@(_ZN5flash32flash_fwd_splitkv_combine_kernelI23Flash_fwd_kernel_traitsILi32ELi64ELi128ELi4ELb0ELb0EN7cutlass10bfloat16_tE19Flash_kernel_traitsILi32ELi64ELi128ELi4ES3_EELi16ELi2ELb1EEEvNS_16Flash_fwd_paramsE)
        /*077c*/ 	.word	0x00000026


	//----- nvinfo : EIATTR_FRAME_SIZE
	.align		4
.L_330:
        /*0780*/ 	.byte	0x04, 0x11
        /*0782*/ 	.short	(.L_332 - .L_331)
	.align		4
.L_331:
        /*0784*/ 	.word	index@($__internal_26_$__cuda_sm20_div_s64)
        /*0788*/ 	.word	0x00000000


	//----- nvinfo : EIATTR_FRAME_SIZE
	.align		4
.L_332:
        /*078c*/ 	.byte	0x04, 0x11
        /*078e*/ 	.short	(.L_334 - .L_333)
	.align		4
.L_333:
        /*0790*/ 	.word	index@(_ZN5flash32flash_fwd_splitkv_combine_kernelI23Flash_fwd_kernel_traitsILi32ELi64ELi128ELi4ELb0ELb0EN7cutlass10bfloat16_tE19Flash_kernel_traitsILi32ELi64ELi128ELi4ES3_EELi16ELi2ELb1EEEvNS_16Flash_fwd_paramsE)
        /*0794*/ 	.word	0x00000000


	//----- nvinfo : EIATTR_REGCOUNT
	.align		4
.L_334:
        /*0798*/ 	.byte	0x04, 0x2f
        /*079a*/ 	.short	(.L_336 - .L_335)
	.align		4
.L_335:
        /*079c*/ 	.word	index@(_ZN5flash32flash_fwd_splitkv_combine_kernelI23Flash_fwd_kernel_traitsILi32ELi64ELi128ELi4ELb0ELb0EN7cutlass10bfloat16_tE19Flash_kernel_traitsILi32ELi64ELi128ELi4ES3_EELi16ELi3ELb1EEEvNS_16Flash_fwd_paramsE)
        /*07a0*/ 	.word	0x00000026


	//----- nvinfo : EIATTR_FRAME_SIZE
	.align		4
.L_336:
        /*07a4*/ 	.byte	0x04, 0x11
        /*07a6*/ 	.short	(.L_338 - .L_337)
	.align		4
.L_337:
        /*07a8*/ 	.word	index@($__internal_25_$__cuda_sm20_div_s64)
        /*07ac*/ 	.word	0x00000000


	//----- nvinfo : EIATTR_FRAME_SIZE
	.align		4
.L_338:
        /*07b0*/ 	.byte	0x04, 0x11
        /*07b2*/ 	.short	(.L_340 - .L_339)
	.align		4
.L_339:
        /*07b4*/ 	.word	index@(_ZN5flash32flash_fwd_splitkv_combine_kernelI23Flash_fwd_kernel_traitsILi32ELi64ELi128ELi4ELb0ELb0EN7cutlass10bfloat16_tE19Flash_kernel_traitsILi32ELi64ELi128ELi4ES3_EELi16ELi3ELb1EEEvNS_16Flash_fwd_paramsE)
        /*07b8*/ 	.word	0x00000000


	//----- nvinfo : EIATTR_REGCOUNT
	.align		4
.L_340:
        /*07bc*/ 	.byte	0x04, 0x2f
        /*07be*/ 	.short	(.L_342 - .L_341)
	.align		4
.L_341:
        /*07c0*/ 	.word	index@(_ZN5flash32flash_fwd_splitkv_combine_kernelI23Flash_fwd_kernel_traitsILi32ELi64ELi128ELi4ELb0ELb0EN7cutlass10bfloat16_tE19Flash_kernel_traitsILi32ELi64ELi128ELi4ES3_EELi16ELi4ELb1EEEvNS_16Flash_fwd_paramsE)
        /*07c4*/ 	.word	0x00000026


	//----- nvinfo : EIATTR_FRAME_SIZE
	.align		4
.L_342:
        /*07c8*/ 	.byte	0x04, 0x11
        /*07ca*/ 	.short	(.L_344 - .L_343)
	.align		4
.L_343:
        /*07cc*/ 	.word	index@($__internal_24_$__cuda_sm20_div_s64)
        /*07d0*/ 	.word	0x00000000


	//----- nvinfo : EIATTR_FRAME_SIZE
	.align		4
.L_344:
        /*07d4*/ 	.byte	0x04, 0x11
        /*07d6*/ 	.short	(.L_346 - .L_345)
	.align		4
.L_345:
        /*07d8*/ 	.word	index@(_ZN5flash32flash_fwd_splitkv_combine_kernelI23Flash_fwd_kernel_traitsILi32ELi64ELi128ELi4ELb0ELb0EN7cutlass10bfloat16_tE19Flash_kernel_traitsILi32ELi64ELi128ELi4ES3_EELi16ELi4ELb1EEEvNS_16Flash_fwd_paramsE)
        /*07dc*/ 	.word	0x00000000


	//----- nvinfo : EIATTR_REGCOUNT
	.align		4
.L_346:
        /*07e0*/ 	.byte	0x04, 0x2f
        /*07e2*/ 	.short	(.L_348 - .L_347)
	.align		4
.L_347:
        /*07e4*/ 	.word	index@(_ZN5flash32flash_fwd_splitkv_combine_kernelI23Flash_fwd_kernel_traitsILi32ELi64ELi128ELi4ELb0ELb0EN7cutlass10bfloat16_tE19Flash_kernel_traitsILi32ELi64ELi128ELi4ES3_EELi16ELi5ELb1EEEvNS_16Flash_fwd_paramsE)
        /*07e8*/ 	.word	0x0000002c


	//----- nvinfo : EIATTR_FRAME_SIZE
	.align		4
.L_348:
        /*07ec*/ 	.byte	0x04, 0x11
        /*07ee*/ 	.short	(.L_350 - .L_349)
	.align		4
.L_349:
        /*07f0*/ 	.word	index@($__internal_23_$__cuda_sm20_div_s64)
        /*07f4*/ 	.word	0x00000000


	//----- nvinfo : EIATTR_FRAME_SIZE
	.align		4
.L_350:
        /*07f8*/ 	.byte	0x04, 0x11
        /*07fa*/ 	.short	(.L_352 - .L_351)
	.align		4
.L_351:
        /*07fc*/ 	.word	index@(_ZN5flash32flash_fwd_splitkv_combine_kernelI23Flash_fwd_kernel_traitsILi32ELi64ELi128ELi4ELb0ELb0EN7cutlass10bfloat16_tE19Flash_kernel_traitsILi32ELi64ELi128ELi4ES3_EELi16ELi5ELb1EEEvNS_16Flash_fwd_paramsE)
        /*0800*/ 	.word	0x00000000


	//----- nvinfo : EIATTR_REGCOUNT
	.align		4
.L_352:
        /*0804*/ 	.byte	0x04, 0x2f
        /*0806*/ 	.short	(.L_354 - .L_353)
	.align		4
.L_353:
        /*0808*/ 	.word	index@(_ZN5flash32flash_fwd_splitkv_combine_kernelI23Flash_fwd_kernel_traitsILi32ELi64ELi128ELi4ELb0ELb0EN7cutlass10bfloat16_tE19Flash_kernel_traitsILi32ELi64ELi128ELi4ES3_EELi16ELi6ELb1EEEvNS_16Flash_fwd_paramsE)
        /*080c*/ 	.word	0x0000002e


	//----- nvinfo : EIATTR_FRAME_SIZE
	.align		4
.L_354:
        /*0810*/ 	.byte	0x04, 0x11
        /*0812*/ 	.short	(.L_356 - .L_355)
	.align		4
.L_355:
        /*0814*/ 	.word	index@($__internal_22_$__cuda_sm20_div_s64)
        /*0818*/ 	.word	0x00000000


	//----- nvinfo : EIATTR_FRAME_SIZE
	.align		4
.L_356:
        /*081c*/ 	.byte	0x04, 0x11
        /*081e*/ 	.short	(.L_358 - .L_357)
	.align		4
.L_357:
        /*0820*/ 	.word	index@(_ZN5flash32flash_fwd_splitkv_combine_kernelI23Flash_fwd_kernel_traitsILi32ELi64ELi128ELi4ELb0ELb0EN7cutlass10bfloat16_tE19Flash_kernel_traitsILi32ELi64ELi128ELi4ES3_EELi16ELi6ELb1EEEvNS_16Flash_fwd_paramsE)
        /*0824*/ 	.word	0x00000000


	//----- nvinfo : EIATTR_REGCOUNT
	.align		4
.L_358:
        /*0828*/ 	.byte	0x04, 0x2f
        /*082a*/ 	.short	(.L_360 - .L_359)
	.align		4
.L_359:
        /*082c*/ 	.word	index@(_ZN5flash32flash_fwd_splitkv_combine_kernelI23Flash_fwd_kernel_traitsILi32ELi64ELi128ELi4ELb0ELb0EN7cutlass10bfloat16_tE19Flash_kernel_traitsILi32ELi64ELi128ELi4ES3_EELi16ELi7ELb1EEEvNS_16Flash_fwd_paramsE)
        /*0830*/ 	.word	0x00000036


	//----- nvinfo : EIATTR_FRAME_SIZE
	.align		4
.L_360:
        /*0834*/ 	.byte	0x04, 0x11
        /*0836*/ 	.short	(.L_362 - .L_361)
	.align		4
.L_361:
        /*0838*/ 	.word	index@($__internal_21_$__cuda_sm20_div_s64)
        /*083c*/ 	.word	0x00000000


	//----- nvinfo : EIATTR_FRAME_SIZE
	.align		4
.L_362:
        /*0840*/ 	.byte	0x04, 0x11
        /*0842*/ 	.short	(.L_364 - .L_363)
	.align		4
.L_363:
        /*0844*/ 	.word	index@(_ZN5flash32flash_fwd_splitkv_combine_kernelI23Flash_fwd_kernel_traitsILi32ELi64ELi128ELi4ELb0ELb0EN7cutlass10bfloat16_tE19Flash_kernel_traitsILi32ELi64ELi128ELi4ES3_EELi16ELi7ELb1EEEvNS_16Flash_fwd_paramsE)
        /*0848*/ 	.word	0x00000000


	//----- nvinfo : EIATTR_REGCOUNT
	.align		4
.L_364:
        /*084c*/ 	.byte	0x04, 0x2f
        /*084e*/ 	.short	(.L_366 - .L_365)
	.align		4
.L_365:
        /*0850*/ 	.word	index@(_ZN5flash32flash_fwd_splitkv_combine_kernelI23Flash_fwd_kernel_traitsILi32ELi64ELi128ELi4ELb0ELb0EN7cutlass10bfloat16_tE19Flash_kernel_traitsILi32ELi64ELi128ELi4ES3_EELi16ELi1ELb0EEEvNS_16Flash_fwd_paramsE)
        /*0854*/ 	.word	0x00000028


	//----- nvinfo : EIATTR_FRAME_SIZE
	.align		4
.L_366:
        /*0858*/ 	.byte	0x04, 0x11
        /*085a*/ 	.short	(.L_368 - .L_367)
	.align		4
.L_367:
        /*085c*/ 	.word	index@($__internal_20_$__cuda_sm20_div_s64)
        /*0860*/ 	.word	0x00000000


	//----- nvinfo : EIATTR_FRAME_SIZE
	.align		4
.L_368:
        /*0864*/ 	.byte	0x04, 0x11
        /*0866*/ 	.short	(.L_370 - .L_369)
	.align		4
.L_369:
        /*0868*/ 	.word	index@(_ZN5flash32flash_fwd_splitkv_combine_kernelI23Flash_fwd_kernel_traitsILi32ELi64ELi128ELi4ELb0ELb0EN7cutlass10bfloat16_tE19Flash_kernel_traitsILi32ELi64ELi128ELi4ES3_EELi16ELi1ELb0EEEvNS_16Flash_fwd_paramsE)
        /*086c*/ 	.word	0x00000000


	//----- nvinfo : EIATTR_REGCOUNT
	.align		4
.L_370:
        /*0870*/ 	.byte	0x04, 0x2f
        /*0872*/ 	.short	(.L_372 - .L_371)
	.align		4
.L_371:
        /*0874*/ 	.word	index@(_ZN5flash32flash_fwd_splitkv_combine_kernelI23Flash_fwd_kernel_traitsILi32ELi64ELi128ELi4ELb0ELb0EN7cutlass10bfloat16_tE19Flash_kernel_traitsILi32ELi64ELi128ELi4ES3_EELi16ELi2ELb0EEEvNS_16Flash_fwd_paramsE)
        /*0878*/ 	.word	0x00000028


	//----- nvinfo : EIATTR_FRAME_SIZE
	.align		4
.L_372:
        /*087c*/ 	.byte	0x04, 0x11
        /*087e*/ 	.short	(.L_374 - .L_373)
	.align		4
.L_373:
        /*0880*/ 	.word	index@($__internal_19_$__cuda_sm20_div_s64)
        /*0884*/ 	.word	0x00000000


	//----- nvinfo : EIATTR_FRAME_SIZE
	.align		4
.L_374:
        /*0888*/ 	.byte	0x04, 0x11
        /*088a*/ 	.short	(.L_376 - .L_375)
	.align		4
.L_375:
        /*088c*/ 	.word	index@(_ZN5flash32flash_fwd_splitkv_combine_kernelI23Flash_fwd_kernel_traitsILi32ELi64ELi128ELi4ELb0ELb0EN7cutlass10bfloat16_tE19Flash_kernel_traitsILi32ELi64ELi128ELi4ES3_EELi16ELi2ELb0EEEvNS_16Flash_fwd_paramsE)
        /*0890*/ 	.word	0x00000000


	//----- nvinfo : EIATTR_REGCOUNT
	.align		4
.L_376:
        /*0894*/ 	.byte	0x04, 0x2f
        /*0896*/ 	.short	(.L_378 - .L_377)
	.align		4
.L_377:
        /*0898*/ 	.word	index@(_ZN5flash32flash_fwd_splitkv_combine_kernelI23Flash_fwd_kernel_traitsILi32ELi64ELi128ELi4ELb0ELb0EN7cutlass10bfloat16_tE19Flash_kernel_traitsILi32ELi64ELi128ELi4ES3_EELi16ELi3ELb0EEEvNS_16Flash_fwd_paramsE)
        /*089c*/ 	.word	0x00000028


	//----- nvinfo : EIATTR_FRAME_SIZE
	.align		4
.L_378:
        /*08a0*/ 	.byte	0x04, 0x11
        /*08a2*/ 	.short	(.L_380 - .L_379)
	.align		4
.L_379:
        /*08a4*/ 	.word	index@($__internal_18_$__cuda_sm20_div_s64)
        /*08a8*/ 	.word	0x00000000


	//----- nvinfo : EIATTR_FRAME_SIZE
	.align		4
.L_380:
        /*08ac*/ 	.byte	0x04, 0x11
        /*08ae*/ 	.short	(.L_382 - .L_381)
	.align		4
.L_381:
        /*08b0*/ 	.word	index@(_ZN5flash32flash_fwd_splitkv_combine_kernelI23Flash_fwd_kernel_traitsILi32ELi64ELi128ELi4ELb0ELb0EN7cutlass10bfloat16_tE19Flash_kernel_traitsILi32ELi64ELi128ELi4ES3_EELi16ELi3ELb0EEEvNS_16Flash_fwd_paramsE)
        /*08b4*/ 	.word	0x00000000


	//----- nvinfo : EIATTR_REGCOUNT
	.align		4
.L_382:
        /*08b8*/ 	.byte	0x04, 0x2f
        /*08ba*/ 	.short	(.L_384 - .L_383)
	.align		4
.L_383:
        /*08bc*/ 	.word	index@(_ZN5flash32flash_fwd_splitkv_combine_kernelI23Flash_fwd_kernel_traitsILi32ELi64ELi128ELi4ELb0ELb0EN7cutlass10bfloat16_tE19Flash_kernel_traitsILi32ELi64ELi128ELi4ES3_EELi16ELi4ELb0EEEvNS_16Flash_fwd_paramsE)
        /*08c0*/ 	.word	0x00000028


	//----- nvinfo : EIATTR_FRAME_SIZE
	.align		4
.L_384:
        /*08c4*/ 	.byte	0x04, 0x11
        /*08c6*/ 	.short	(.L_386 - .L_385)
	.align		4
.L_385:
        /*08c8*/ 	.word	index@($__internal_17_$__cuda_sm20_div_s64)
        /*08cc*/ 	.word	0x00000000


	//----- nvinfo : EIATTR_FRAME_SIZE
	.align		4
.L_386:
        /*08d0*/ 	.byte	0x04, 0x11
        /*08d2*/ 	.short	(.L_388 - .L_387)
	.align		4
.L_387:
        /*08d4*/ 	.word	index@(_ZN5flash32flash_fwd_splitkv_combine_kernelI23Flash_fwd_kernel_traitsILi32ELi64ELi128ELi4ELb0ELb0EN7cutlass10bfloat16_tE19Flash_kernel_traitsILi32ELi64ELi128ELi4ES3_EELi16ELi4ELb0EEEvNS_16Flash_fwd_paramsE)
        /*08d8*/ 	.word	0x00000000


	//----- nvinfo : EIATTR_REGCOUNT
	.align		4
.L_388:
        /*08dc*/ 	.byte	0x04, 0x2f
        /*08de*/ 	.short	(.L_390 - .L_389)
	.align		4
.L_389:
        /*08e0*/ 	.word	index@(_ZN5flash32flash_fwd_splitkv_combine_kernelI23Flash_fwd_kernel_traitsILi32ELi64ELi128ELi4ELb0ELb0EN7cutlass10bfloat16_tE19Flash_kernel_traitsILi32ELi64ELi128ELi4ES3_EELi16ELi5ELb0EEEvNS_16Flash_fwd_paramsE)
        /*08e4*/ 	.word	0x0000002a


	//----- nvinfo : EIATTR_FRAME_SIZE
	.align		4
.L_390:
        /*08e8*/ 	.byte	0x04, 0x11
        /*08ea*/ 	.short	(.L_392 - .L_391)
	.align		4
.L_391:
        /*08ec*/ 	.word	index@($__internal_16_$__cuda_sm20_div_s64)
        /*08f0*/ 	.word	0x00000000


	//----- nvinfo : EIATTR_FRAME_SIZE
	.align		4
.L_392:
        /*08f4*/ 	.byte	0x04, 0x11
        /*08f6*/ 	.short	(.L_394 - .L_393)
	.align		4
.L_393:
        /*08f8*/ 	.word	index@(_ZN5flash32flash_fwd_splitkv_combine_kernelI23Flash_fwd_kernel_traitsILi32ELi64ELi128ELi4ELb0ELb0EN7cutlass10bfloat16_tE19Flash_kernel_traitsILi32ELi64ELi128ELi4ES3_EELi16ELi5ELb0EEEvNS_16Flash_fwd_paramsE)
        /*08fc*/ 	.word	0x00000000


	//----- nvinfo : EIATTR_REGCOUNT
	.align		4
.L_394:
        /*0900*/ 	.byte	0x04, 0x2f
        /*0902*/ 	.short	(.L_396 - .L_395)
	.align		4
.L_395:
        /*0904*/ 	.word	index@(_ZN5flash32flash_fwd_splitkv_combine_kernelI23Flash_fwd_kernel_traitsILi32ELi64ELi128ELi4ELb0ELb0EN7cutlass10bfloat16_tE19Flash_kernel_traitsILi32ELi64ELi128ELi4ES3_EELi16ELi6ELb0EEEvNS_16Flash_fwd_paramsE)
        /*0908*/ 	.word	0x00000030


	//----- nvinfo : EIATTR_FRAME_SIZE
	.align		4
.L_396:
        /*090c*/ 	.byte	0x04, 0x11
        /*090e*/ 	.short	(.L_398 - .L_397)
	.align		4
.L_397:
        /*0910*/ 	.word	index@($__internal_15_$__cuda_sm20_div_s64)
        /*0914*/ 	.word	0x00000000


	//----- nvinfo : EIATTR_FRAME_SIZE
	.align		4
.L_398:
        /*0918*/ 	.byte	0x04, 0x11
        /*091a*/ 	.short	(.L_400 - .L_399)
	.align		4
.L_399:
        /*091c*/ 	.word	index@(_ZN5flash32flash_fwd_splitkv_combine_kernelI23Flash_fwd_kernel_traitsILi32ELi64ELi128ELi4ELb0ELb0EN7cutlass10bfloat16_tE19Flash_kernel_traitsILi32ELi64ELi128ELi4ES3_EELi16ELi6ELb0EEEvNS_16Flash_fwd_paramsE)
        /*0920*/ 	.word	0x00000000


	//----- nvinfo : EIATTR_REGCOUNT
	.align		4
.L_400:
        /*0924*/ 	.byte	0x04, 0x2f
        /*0926*/ 	.short	(.L_402 - .L_401)
	.align		4
.L_401:
        /*0928*/ 	.word	index@(_ZN5flash32flash_fwd_splitkv_combine_kernelI23Flash_fwd_kernel_traitsILi32ELi64ELi128ELi4ELb0ELb0EN7cutlass10bfloat16_tE19Flash_kernel_traitsILi32ELi64ELi128ELi4ES3_EELi16ELi7ELb0EEEvNS_16Flash_fwd_paramsE)
        /*092c*/ 	.word	0x00000036


	//----- nvinfo : EIATTR_FRAME_SIZE
	.align		4
.L_402:
        /*0930*/ 	.byte	0x04, 0x11
        /*0932*/ 	.short	(.L_404 - .L_403)
	.align		4
.L_403:
        /*0934*/ 	.word	index@($__internal_14_$__cuda_sm20_div_s64)
        /*0938*/ 	.word	0x00000000


	//----- nvinfo : EIATTR_FRAME_SIZE
	.align		4
.L_404:
        /*093c*/ 	.byte	0x04, 0x11
        /*093e*/ 	.short	(.L_406 - .L_405)
	.align		4
.L_405:
        /*0940*/ 	.word	index@(_ZN5flash32flash_fwd_splitkv_combine_kernelI23Flash_fwd_kernel_traitsILi32ELi64ELi128ELi4ELb0ELb0EN7cutlass10bfloat16_tE19Flash_kernel_traitsILi32ELi64ELi128ELi4ES3_EELi16ELi7ELb0EEEvNS_16Flash_fwd_paramsE)
        /*0944*/ 	.word	0x00000000


	//----- nvinfo : EIATTR_REGCOUNT
	.align		4
.L_406:
        /*0948*/ 	.byte	0x04, 0x2f
        /*094a*/ 	.short	(.L_408 - .L_407)
	.align		4
.L_407:
        /*094c*/ 	.word	index@(_ZN5flash24flash_fwd_splitkv_kernelI23Flash_fwd_kernel_traitsILi32ELi64ELi256ELi4ELb0ELb0EN7cutlass10bfloat16_tE19Flash_kernel_traitsILi32ELi64ELi256ELi4ES3_EELb0ELb1ELb1ELb0ELb0ELb1ELb1ELb1EEEvNS_16Flash_fwd_paramsE)
        /*0950*/ 	.word	0x000000ff


	//----- nvinfo : EIATTR_FRAME_SIZE
	.align		4
.L_408:
        /*0954*/ 	.byte	0x04, 0x11
        /*0956*/ 	.short	(.L_410 - .L_409)
	.align		4
.L_409:
        /*0958*/ 	.word	index@($_ZN5flash24flash_fwd_splitkv_kernelI23Flash_fwd_kernel_traitsILi32ELi64ELi256ELi4ELb0ELb0EN7cutlass10bfloat16_tE19Flash_kernel_traitsILi32ELi64ELi256ELi4ES3_EELb0ELb1ELb1ELb0ELb0ELb1ELb1ELb1EEEvNS_16Flash_fwd_paramsE$_ZN5flash30compute_attn_1rowblock_splitkvI23Flash_fwd_kernel_traitsILi32ELi64ELi256ELi4ELb0ELb0EN7cutlass10bfloat16_tE19Flash_kernel_traitsILi32ELi64ELi256ELi4ES3_EELb0ELb1ELb1ELb0ELb0ELb1ELb1ELb1ENS_16Flash_fwd_paramsEEEvRKT8_iiiii)
        /*095c*/ 	.word	0x00000010


	//----- nvinfo : EIATTR_FRAME_SIZE
	.align		4
.L_410:
        /*0960*/ 	.byte	0x04, 0x11
        /*0962*/ 	.short	(.L_412 - .L_411)
	.align		4
.L_411:
        /*0964*/ 	.word	index@(_ZN5flash24flash_fwd_splitkv_kernelI23Flash_fwd_kernel_traitsILi32ELi64ELi256ELi4ELb0ELb0EN7cutlass10bfloat16_tE19Flash_kernel_traitsILi32ELi64ELi256ELi4ES3_EELb0ELb1ELb1ELb0ELb0ELb1ELb1ELb1EEEvNS_16Flash_fwd_paramsE)
        /*0968*/ 	.word	0x00000010


	//----- nvinfo : EIATTR_REGCOUNT
	.align		4
.L_412:
        /*096c*/ 	.byte	0x04, 0x2f
        /*096e*/ 	.short	(.L_414 - .L_413)
	.align		4
.L_413:
        /*0970*/ 	.word	index@(_ZN5flash24flash_fwd_splitkv_kernelI23Flash_fwd_kernel_traitsILi32ELi64ELi256ELi4ELb0ELb0EN7cutlass10bfloat16_tE19Flash_kernel_traitsILi32ELi64ELi256ELi4ES3_EELb0ELb1ELb1ELb0ELb0ELb0ELb1ELb1EEEvNS_16Flash_fwd_paramsE)
        /*0974*/ 	.word	0x000000ff


	//----- nvinfo : EIATTR_FRAME_SIZE
	.align		4
.L_414:
        /*0978*/ 	.byte	0x04, 0x11
        /*097a*/ 	.short	(.L_416 - .L_415)
	.align		4
.L_415:
        /*097c*/ 	.word	index@($_ZN5flash24flash_fwd_splitkv_kernelI23Flash_fwd_kernel_traitsILi32ELi64ELi256ELi4ELb0ELb0EN7cutlass10bfloat16_tE19Flash_kernel_traitsILi32ELi64ELi256ELi4ES3_EELb0ELb1ELb1ELb0ELb0ELb0ELb1ELb1EEEvNS_16Flash_fwd_paramsE$_ZN5flash30compute_attn_1rowblock_splitkvI23Flash_fwd_kernel_traitsILi32ELi64ELi256ELi4ELb0ELb0EN7cutlass10bfloat16_tE19Flash_kernel_traitsILi32ELi64ELi256ELi4ES3_EELb0ELb1ELb1ELb0ELb0ELb0ELb1ELb1ENS_16Flash_fwd_paramsEEEvRKT8_iiiii)
        /*0980*/ 	.word	0x00000000


	//----- nvinfo : EIATTR_FRAME_SIZE
	.align		4
.L_416:
        /*0984*/ 	.byte	0x04, 0x11
        /*0986*/ 	.short	(.L_418 - .L_417)
	.align		4
.L_417:
        /*0988*/ 	.word	index@(_ZN5flash24flash_fwd_splitkv_kernelI23Flash_fwd_kernel_traitsILi32ELi64ELi256ELi4ELb0ELb0EN7cutlass10bfloat16_tE19Flash_kernel_traitsILi32ELi64ELi256ELi4ES3_EELb0ELb1ELb1ELb0ELb0ELb0ELb1ELb1EEEvNS_16Flash_fwd_paramsE)
        /*098c*/ 	.word	0x00000000


	//----- nvinfo : EIATTR_REGCOUNT
	.align		4
.L_418:
        /*0990*/ 	.byte	0x04, 0x2f
        /*0992*/ 	.short	(.L_420 - .L_419)
	.align		4
.L_419:
        /*0994*/ 	.word	index@(_ZN5flash24flash_fwd_splitkv_kernelI23Flash_fwd_kernel_traitsILi32ELi64ELi256ELi4ELb0ELb0EN7cutlass10bfloat16_tE19Flash_kernel_traitsILi32ELi64ELi256ELi4ES3_EELb0ELb1ELb0ELb0ELb1ELb1ELb1ELb1EEEvNS_16Flash_fwd_paramsE)
        /*0998*/ 	.word	0x000000ff


	//----- nvinfo : EIATTR_FRAME_SIZE
	.align		4
.L_420:
        /*099c*/ 	.byte	0x04, 0x11
        /*099e*/ 	.short	(.L_422 - .L_421)
	.align		4
.L_421:
        /*09a0*/ 	.word	index@($_ZN5flash24flash_fwd_splitkv_kernelI23Flash_fwd_kernel_traitsILi32ELi64ELi256ELi4ELb0ELb0EN7cutlass10bfloat16_tE19Flash_kernel_traitsILi32ELi64ELi256ELi4ES3_EELb0ELb1ELb0ELb0ELb1ELb1ELb1ELb1EEEvNS_16Flash_fwd_paramsE$_ZN5flash30compute_attn_1rowblock_splitkvI23Flash_fwd_kernel_traitsILi32ELi64ELi256ELi4ELb0ELb0EN7cutlass10bfloat16_tE19Flash_kernel_traitsILi32ELi64ELi256ELi4ES3_EELb0ELb1ELb0ELb0ELb1ELb1ELb1ELb1ENS_16Flash_fwd_paramsEEEvRKT8_iiiii)
        /*09a4*/ 	.word	0x00000000


	//----- nvinfo : EIATTR_FRAME_SIZE
	.align		4
.L_422:
        /*09a8*/ 	.byte	0x04, 0x11
        /*09aa*/ 	.short	(.L_424 - .L_423)
	.align		4
.L_423:
        /*09ac*/ 	.word	index@(_ZN5flash24flash_fwd_splitkv_kernelI23Flash_fwd_kernel_traitsILi32ELi64ELi256ELi4ELb0ELb0EN7cutlass10bfloat16_tE19Flash_kernel_traitsILi32ELi64ELi256ELi4ES3_EELb0ELb1ELb0ELb0ELb1ELb1ELb1ELb1EEEvNS_16Flash_fwd_paramsE)
        /*09b0*/ 	.word	0x00000000


	//----- nvinfo : EIATTR_REGCOUNT
	.align		4
.L_424:
        /*09b4*/ 	.byte	0x04, 0x2f
        /*09b6*/ 	.short	(.L_426 - .L_425)
	.align		4
.L_425:
        /*09b8*/ 	.word	index@(_ZN5flash24flash_fwd_splitkv_kernelI23Flash_fwd_kernel_traitsILi32ELi64ELi256ELi4ELb0ELb0EN7cutlass10bfloat16_tE19Flash_kernel_traitsILi32ELi64ELi256ELi4ES3_EELb0ELb1ELb0ELb0ELb1ELb0ELb1ELb1EEEvNS_16Flash_fwd_paramsE)
        /*09bc*/ 	.word	0x000000ff


	//----- nvinfo : EIATTR_FRAME_SIZE
	.align		4
.L_426:
        /*09c0*/ 	.byte	0x04, 0x11
        /*09c2*/ 	.short	(.L_428 - .L_427)
	.align		4
.L_427:
        /*09c4*/ 	.word	index@($_ZN5flash24flash_fwd_splitkv_kernelI23Flash_fwd_kernel_traitsILi32ELi64ELi256ELi4ELb0ELb0EN7cutlass10bfloat16_tE19Flash_kernel_traitsILi32ELi64ELi256ELi4ES3_EELb0ELb1ELb0ELb0ELb1ELb0ELb1ELb1EEEvNS_16Flash_fwd_paramsE$_ZN5flash30compute_attn_1rowblock_splitkvI23Flash_fwd_kernel_traitsILi32ELi64ELi256ELi4ELb0ELb0EN7cutlass10bfloat16_tE19Flash_kernel_traitsILi32ELi64ELi256ELi4ES3_EELb0ELb1ELb0ELb0ELb1ELb0ELb1ELb1ENS_16Flash_fwd_paramsEEEvRKT8_iiiii)
        /*09c8*/ 	.word	0x00000000


	//----- nvinfo : EIATTR_FRAME_SIZE
	.align		4
.L_428:
        /*09cc*/ 	.byte	0x04, 0x11
        /*09ce*/ 	.short	(.L_430 - .L_429)
	.align		4
.L_429:
        /*09d0*/ 	.word	index@(_ZN5flash24flash_fwd_splitkv_kernelI23Flash_fwd_kernel_traitsILi32ELi64ELi256ELi4ELb0ELb0EN7cutlass10bfloat16_tE19Flash_kernel_traitsILi32ELi64ELi256ELi4ES3_EELb0ELb1ELb0ELb0ELb1ELb0ELb1ELb1EEEvNS_16Flash_fwd_paramsE)
        /*09d4*/ 	.word	0x00000000


	//----- nvinfo : EIATTR_REGCOUNT
	.align		4
.L_430:
        /*09d8*/ 	.byte	0x04, 0x2f
        /*09da*/ 	.short	(.L_432 - .L_431)
	.align		4
.L_431:
        /*09dc*/ 	.word	index@(_ZN5flash24flash_fwd_splitkv_kernelI23Flash_fwd_kernel_traitsILi32ELi64ELi256ELi4ELb0ELb0EN7cutlass10bfloat16_tE19Flash_kernel_traitsILi32ELi64ELi256ELi4ES3_EELb0ELb1ELb1ELb0ELb0ELb1ELb1ELb0EEEvNS_16Flash_fwd_paramsE)
        /*09e0*/ 	.word	0x000000ff


	//----- nvinfo : EIATTR_FRAME_SIZE
	.align		4
.L_432:
        /*09e4*/ 	.byte	0x04, 0x11
        /*09e6*/ 	.short	(.L_434 - .L_433)
	.align		4
.L_433:
        /*09e8*/ 	.word	index@($_ZN5flash24flash_fwd_splitkv_kernelI23Flash_fwd_kernel_traitsILi32ELi64ELi256ELi4ELb0ELb0EN7cutlass10bfloat16_tE19Flash_kernel_traitsILi32ELi64ELi256ELi4ES3_EELb0ELb1ELb1ELb0ELb0ELb1ELb1ELb0EEEvNS_16Flash_fwd_paramsE$_ZN5flash30compute_attn_1rowblock_splitkvI23Flash_fwd_kernel_traitsILi32ELi64ELi256ELi4ELb0ELb0EN7cutlass10bfloat16_tE19Flash_kernel_traitsILi32ELi64ELi256ELi4ES3_EELb0ELb1ELb1ELb0ELb0ELb1ELb1ELb0ENS_16Flash_fwd_paramsEEEvRKT8_iiiii)
        /*09ec*/ 	.word	0x00000008


	//----- nvinfo : EIATTR_FRAME_SIZE
	.align		4
.L_434:
        /*09f0*/ 	.byte	0x04, 0x11
        /*09f2*/ 	.short	(.L_436 - .L_435)
	.align		4
.L_435:
        /*09f4*/ 	.word	index@(_ZN5flash24flash_fwd_splitkv_kernelI23Flash_fwd_kernel_traitsILi32ELi64ELi256ELi4ELb0ELb0EN7cutlass10bfloat16_tE19Flash_kernel_traitsILi32ELi64ELi256ELi4ES3_EELb0ELb1ELb1ELb0ELb0ELb1ELb1ELb0EEEvNS_16Flash_fwd_paramsE)
        /*09f8*/ 	.word	0x00000008


	//----- nvinfo : EIATTR_REGCOUNT
	.align		4
.L_436:
        /*09fc*/ 	.byte	0x04, 0x2f
        /*09fe*/ 	.short	(.L_438 - .L_437)
	.align		4
.L_437:
        /*0a00*/ 	.word	index@(_ZN5flash24flash_fwd_splitkv_kernelI23Flash_fwd_kernel_traitsILi32ELi64ELi256ELi4ELb0ELb0EN7cutlass10bfloat16_tE19Flash_kernel_traitsILi32ELi64ELi256ELi4ES3_EELb0ELb1ELb1ELb0ELb0ELb0ELb1ELb0EEEvNS_16Flash_fwd_paramsE)
        /*0a04*/ 	.word	0x000000ff


	//----- nvinfo : EIATTR_FRAME_SIZE
	.align		4
.L_438:
        /*0a08*/ 	.byte	0x04, 0x11
        /*0a0a*/ 	.short	(.L_440 - .L_439)
	.align		4
.L_439:
        /*0a0c*/ 	.word	index@($_ZN5flash24flash_fwd_splitkv_kernelI23Flash_fwd_kernel_traitsILi32ELi64ELi256ELi4ELb0ELb0EN7cutlass10bfloat16_tE19Flash_kernel_traitsILi32ELi64ELi256ELi4ES3_EELb0ELb1ELb1ELb0ELb0ELb0ELb1ELb0EEEvNS_16Flash_fwd_paramsE$_ZN5flash30compute_attn_1rowblock_splitkvI23Flash_fwd_kernel_traitsILi32ELi64ELi256ELi4ELb0ELb0EN7cutlass10bfloat16_tE19Flash_kernel_traitsILi32ELi64ELi256ELi4ES3_EELb0ELb1ELb1ELb0ELb0ELb0ELb1ELb0ENS_16Flash_fwd_paramsEEEvRKT8_iiiii)
        /*0a10*/ 	.word	0x00000000


	//----- nvinfo : EIATTR_FRAME_SIZE
	.align		4
.L_440:
        /*0a14*/ 	.byte	0x04, 0x11
        /*0a16*/ 	.short	(.L_442 - .L_441)
	.align		4
.L_441:
        /*0a18*/ 	.word	index@(_ZN5flash24flash_fwd_splitkv_kernelI23Flash_fwd_kernel_traitsILi32ELi64ELi256ELi4ELb0ELb0EN7cutlass10bfloat16_tE19Flash_kernel_traitsILi32ELi64ELi256ELi4ES3_EELb0ELb1ELb1ELb0ELb0ELb0ELb1ELb0EEEvNS_16Flash_fwd_paramsE)
        /*0a1c*/ 	.word	0x00000000


	//----- nvinfo : EIATTR_REGCOUNT
	.align		4
.L_442:
        /*0a20*/ 	.byte	0x04, 0x2f
        /*0a22*/ 	.short	(.L_444 - .L_443)
	.align		4
.L_443:
        /*0a24*/ 	.word	index@(_ZN5flash24flash_fwd_splitkv_kernelI23Flash_fwd_kernel_traitsILi32ELi64ELi256ELi4ELb0ELb0EN7cutlass10bfloat16_tE19Flash_kernel_traitsILi32ELi64ELi256ELi4ES3_EELb0ELb1ELb0ELb0ELb1ELb1ELb1ELb0EEEvNS_16Flash_fwd_paramsE)
        /*0a28*/ 	.word	0x000000ff


	//----- nvinfo : EIATTR_FRAME_SIZE
	.align		4
.L_444:
        /*0a2c*/ 	.byte	0x04, 0x11
        /*0a2e*/ 	.short	(.L_446 - .L_445)
	.align		4
.L_445:
        /*0a30*/ 	.word	index@($_ZN5flash24flash_fwd_splitkv_kernelI23Flash_fwd_kernel_traitsILi32ELi64ELi256ELi4ELb0ELb0EN7cutlass10bfloat16_tE19Flash_kernel_traitsILi32ELi64ELi256ELi4ES3_EELb0ELb1ELb0ELb0ELb1ELb1ELb1ELb0EEEvNS_16Flash_fwd_paramsE$_ZN5flash30compute_attn_1rowblock_splitkvI23Flash_fwd_kernel_traitsILi32ELi64ELi256ELi4ELb0ELb0EN7cutlass10bfloat16_tE19Flash_kernel_traitsILi32ELi64ELi256ELi4ES3_EELb0ELb1ELb0ELb0ELb1ELb1ELb1ELb0ENS_16Flash_fwd_paramsEEEvRKT8_iiiii)
        /*0a34*/ 	.word	0x00000008


	//----- nvinfo : EIATTR_FRAME_SIZE
	.align		4
.L_446:
        /*0a38*/ 	.byte	0x04, 0x11
        /*0a3a*/ 	.short	(.L_448 - .L_447)
	.align		4
.L_447:
        /*0a3c*/ 	.word	index@(_ZN5flash24flash_fwd_splitkv_kernelI23Flash_fwd_kernel_traitsILi32ELi64ELi256ELi4ELb0ELb0EN7cutlass10bfloat16_tE19Flash_kernel_traitsILi32ELi64ELi256ELi4ES3_EELb0ELb1ELb0ELb0ELb1ELb1ELb1ELb0EEEvNS_16Flash_fwd_paramsE)
        /*0a40*/ 	.word	0x00000008


	//----- nvinfo : EIATTR_REGCOUNT
	.align		4
.L_448:
        /*0a44*/ 	.byte	0x04, 0x2f
        /*0a46*/ 	.short	(.L_450 - .L_449)
	.align		4
.L_449:
        /*0a48*/ 	.word	index@(_ZN5flash24flash_fwd_splitkv_kernelI23Flash_fwd_kernel_traitsILi32ELi64ELi256ELi4ELb0ELb0EN7cutlass10bfloat16_tE19Flash_kernel_traitsILi32ELi64ELi256ELi4ES3_EELb0ELb1ELb0ELb0ELb1ELb0ELb1ELb0EEEvNS_16Flash_fwd_paramsE)
        /*0a4c*/ 	.word	0x000000ff


	//----- nvinfo : EIATTR_FRAME_SIZE
	.align		4
.L_450:
        /*0a50*/ 	.byte	0x04, 0x11
        /*0a52*/ 	.short	(.L_452 - .L_451)
	.align		4
.L_451:
        /*0a54*/ 	.word	index@($_ZN5flash24flash_fwd_splitkv_kernelI23Flash_fwd_kernel_traitsILi32ELi64ELi256ELi4ELb0ELb0EN7cutlass10bfloat16_tE19Flash_kernel_traitsILi32ELi64ELi256ELi4ES3_EELb0ELb1ELb0ELb0ELb1ELb0ELb1ELb0EEEvNS_16Flash_fwd_paramsE$_ZN5flash30compute_attn_1rowblock_splitkvI23Flash_fwd_kernel_traitsILi32ELi64ELi256ELi4ELb0ELb0EN7cutlass10bfloat16_tE19Flash_kernel_traitsILi32ELi64ELi256ELi4ES3_EELb0ELb1ELb0ELb0ELb1ELb0ELb1ELb0ENS_16Flash_fwd_paramsEEEvRKT8_iiiii)
        /*0a58*/ 	.word	0x00000000


	//----- nvinfo : EIATTR_FRAME_SIZE
	.align		4
.L_452:
        /*0a5c*/ 	.byte	0x04, 0x11
        /*0a5e*/ 	.short	(.L_454 - .L_453)
	.align		4
.L_453:
        /*0a60*/ 	.word	index@(_ZN5flash24flash_fwd_splitkv_kernelI23Flash_fwd_kernel_traitsILi32ELi64ELi256ELi4ELb0ELb0EN7cutlass10bfloat16_tE19Flash_kernel_traitsILi32ELi64ELi256ELi4ES3_EELb0ELb1ELb0ELb0ELb1ELb0ELb1ELb0EEEvNS_16Flash_fwd_paramsE)
        /*0a64*/ 	.word	0x00000000


	//----- nvinfo : EIATTR_REGCOUNT
	.align		4
.L_454:
        /*0a68*/ 	.byte	0x04, 0x2f
        /*0a6a*/ 	.short	(.L_456 - .L_455)
	.align		4
.L_455:
        /*0a6c*/ 	.word	index@(_ZN5flash24flash_fwd_splitkv_kernelI23Flash_fwd_kernel_traitsILi32ELi64ELi256ELi4ELb0ELb0EN7cutlass10bfloat16_tE19Flash_kernel_traitsILi32ELi64ELi256ELi4ES3_EELb0ELb1ELb1ELb0ELb0ELb1ELb0ELb1EEEvNS_16Flash_fwd_paramsE)
        /*0a70*/ 	.word	0x000000ff


	//----- nvinfo : EIATTR_FRAME_SIZE
	.align		4
.L_456:
        /*0a74*/ 	.byte	0x04, 0x11
        /*0a76*/ 	.short	(.L_458 - .L_457)
	.align		4
.L_457:
        /*0a78*/ 	.word	index@($_ZN5flash24flash_fwd_splitkv_kernelI23Flash_fwd_kernel_traitsILi32ELi64ELi256ELi4ELb0ELb0EN7cutlass10bfloat16_tE19Flash_kernel_traitsILi32ELi64ELi256ELi4ES3_EELb0ELb1ELb1ELb0ELb0ELb1ELb0ELb1EEEvNS_16Flash_fwd_paramsE$_ZN5flash30compute_attn_1rowblock_splitkvI23Flash_fwd_kernel_traitsILi32ELi64ELi256ELi4ELb0ELb0EN7cutlass10bfloat16_tE19Flash_kernel_traitsILi32ELi64ELi256ELi4ES3_EELb0ELb1ELb1ELb0ELb0ELb1ELb0ELb1ENS_16Flash_fwd_paramsEEEvRKT8_iiiii)
        /*0a7c*/ 	.word	0x00000008


	//----- nvinfo : EIATTR_FRAME_SIZE
	.align		4
.L_458:
        /*0a80*/ 	.byte	0x04, 0x11
        /*0a82*/ 	.short	(.L_460 - .L_459)
	.align		4
.L_459:
        /*0a84*/ 	.word	index@(_ZN5flash24flash_fwd_splitkv_kernelI23Flash_fwd_kernel_traitsILi32ELi64ELi256ELi4ELb0ELb0EN7cutlass10bfloat16_tE19Flash_kernel_traitsILi32ELi64ELi256ELi4ES3_EELb0ELb1ELb1ELb0ELb0ELb1ELb0ELb1EEEvNS_16Flash_fwd_paramsE)
        /*0a88*/ 	.word	0x00000008


	//----- nvinfo : EIATTR_REGCOUNT
	.align		4
.L_460:
        /*0a8c*/ 	.byte	0x04, 0x2f
        /*0a8e*/ 	.short	(.L_462 - .L_461)
	.align		4
.L_461:
        /*0a90*/ 	.word	index@(_ZN5flash24flash_fwd_splitkv_kernelI23Flash_fwd_kernel_traitsILi32ELi64ELi256ELi4ELb0ELb0EN7cutlass10bfloat16_tE19Flash_kernel_traitsILi32ELi64ELi256ELi4ES3_EELb0ELb1ELb1ELb0ELb0ELb0ELb0ELb1EEEvNS_16Flash_fwd_paramsE)
        /*0a94*/ 	.word	0x000000ff


	//----- nvinfo : EIATTR_FRAME_SIZE
	.align		4
.L_462:
        /*0a98*/ 	.byte	0x04, 0x11
        /*0a9a*/ 	.short	(.L_464 - .L_463)
	.align		4
.L_463:
        /*0a9c*/ 	.word	index@($_ZN5flash24flash_fwd_splitkv_kernelI23Flash_fwd_kernel_traitsILi32ELi64ELi256ELi4ELb0ELb0EN7cutlass10bfloat16_tE19Flash_kernel_traitsILi32ELi64ELi256ELi4ES3_EELb0ELb1ELb1ELb0ELb0ELb0ELb0ELb1EEEvNS_16Flash_fwd_paramsE$_ZN5flash30compute_attn_1rowblock_splitkvI23Flash_fwd_kernel_traitsILi32ELi64ELi256ELi4ELb0ELb0EN7cutlass10bfloat16_tE19Flash_kernel_traitsILi32ELi64ELi256ELi4ES3_EELb0ELb1ELb1ELb0ELb0ELb0ELb0ELb1ENS_16Flash_fwd_paramsEEEvRKT8_iiiii)
        /*0aa0*/ 	.word	0x00000000


	//----- nvinfo : EIATTR_FRAME_SIZE
	.align		4
.L_464:
        /*0aa4*/ 	.byte	0x04, 0x11
        /*0aa6*/ 	.short	(.L_466 - .L_465)
	.align		4
.L_465:
        /*0aa8*/ 	.word	index@(_ZN5flash24flash_fwd_splitkv_kernelI23Flash_fwd_kernel_traitsILi32ELi64ELi256ELi4ELb0ELb0EN7cutlass10bfloat16_tE19Flash_kernel_traitsILi32ELi64ELi256ELi4ES3_EELb0ELb1ELb1ELb0ELb0ELb0ELb0ELb1EEEvNS_16Flash_fwd_paramsE)
        /*0aac*/ 	.word	0x00000000


	//----- nvinfo : EIATTR_REGCOUNT
	.align		4
.L_466:
        /*0ab0*/ 	.byte	0x04, 0x2f
        /*0ab2*/ 	.short	(.L_468 - .L_467)
	.align		4
.L_467:
        /*0ab4*/ 	.word	index@(_ZN5flash24flash_fwd_splitkv_kernelI23Flash_fwd_kernel_traitsILi32ELi64ELi256ELi4ELb0ELb0EN7cutlass10bfloat16_tE19Flash_kernel_traitsILi32ELi64ELi256ELi4ES3_EELb0ELb1ELb0ELb0ELb1ELb1ELb0ELb1EEEvNS_16Flash_fwd_paramsE)
        /*0ab8*/ 	.word	0x000000ff


	//----- nvinfo : EIATTR_FRAME_SIZE
	.align		4
.L_468:
        /*0abc*/ 	.byte	0x04, 0x11
        /*0abe*/ 	.short	(.L_470 - .L_469)
	.align		4
.L_469:
        /*0ac0*/ 	.word	index@($_ZN5flash24flash_fwd_splitkv_kernelI23Flash_fwd_kernel_traitsILi32ELi64ELi256ELi4ELb0ELb0EN7cutlass10bfloat16_tE19Flash_kernel_traitsILi32ELi64ELi256ELi4ES3_EELb0ELb1ELb0ELb0ELb1ELb1ELb0ELb1EEEvNS_16Flash_fwd_paramsE$_ZN5flash30compute_attn_1rowblock_splitkvI23Flash_fwd_kernel_traitsILi32ELi64ELi256ELi4ELb0ELb0EN7cutlass10bfloat16_tE19Flash_kernel_traitsILi32ELi64ELi256ELi4ES3_EELb0ELb1ELb0ELb0ELb1ELb1ELb0ELb1ENS_16Flash_fwd_paramsEEEvRKT8_iiiii)
        /*0ac4*/ 	.word	0x00000000


	//----- nvinfo : EIATTR_FRAME_SIZE
	.align		4
.L_470:
        /*0ac8*/ 	.byte	0x04, 0x11
        /*0aca*/ 	.short	(.L_472 - .L_471)
	.align		4
.L_471:
        /*0acc*/ 	.word	index@(_ZN5flash24flash_fwd_splitkv_kernelI23Flash_fwd_kernel_traitsILi32ELi64ELi256ELi4ELb0ELb0EN7cutlass10bfloat16_tE19Flash_kernel_traitsILi32ELi64ELi256ELi4ES3_EELb0ELb1ELb0ELb0ELb1ELb1ELb0ELb1EEEvNS_16Flash_fwd_paramsE)
        /*0ad0*/ 	.word	0x00000000


	//----- nvinfo : EIATTR_REGCOUNT
	.align		4
.L_472:
        /*0ad4*/ 	.byte	0x04, 0x2f
        /*0ad6*/ 	.short	(.L_474 - .L_473)
	.align		4
.L_473:
        /*0ad8*/ 	.word	index@(_ZN5flash24flash_fwd_splitkv_kernelI23Flash_fwd_kernel_traitsILi32ELi64ELi256ELi4ELb0ELb0EN7cutlass10bfloat16_tE19Flash_kernel_traitsILi32ELi64ELi256ELi4ES3_EELb0ELb1ELb0ELb0ELb1ELb0ELb0ELb1EEEvNS_16Flash_fwd_paramsE)
        /*0adc*/ 	.word	0x000000ff


	//----- nvinfo : EIATTR_FRAME_SIZE
	.align		4
.L_474:
        /*0ae0*/ 	.byte	0x04, 0x11
        /*0ae2*/ 	.short	(.L_476 - .L_475)
	.align		4
.L_475:
        /*0ae4*/ 	.word	index@($_ZN5flash24flash_fwd_splitkv_kernelI23Flash_fwd_kernel_traitsILi32ELi64ELi256ELi4ELb0ELb0EN7cutlass10bfloat16_tE19Flash_kernel_traitsILi32ELi64ELi256ELi4ES3_EELb0ELb1ELb0ELb0ELb1ELb0ELb0ELb1EEEvNS_16Flash_fwd_paramsE$_ZN5flash30compute_attn_1rowblock_splitkvI23Flash_fwd_kernel_traitsILi32ELi64ELi256ELi4ELb0ELb0EN7cutlass10bfloat16_tE19Flash_kernel_traitsILi32ELi64ELi256ELi4ES3_EELb0ELb1ELb0ELb0ELb1ELb0ELb0ELb1ENS_16Flash_fwd_paramsEEEvRKT8_iiiii)
        /*0ae8*/ 	.word	0x00000000


	//----- nvinfo : EIATTR_FRAME_SIZE
	.align		4
.L_476:
        /*0aec*/ 	.byte	0x04, 0x11
        /*0aee*/ 	.short	(.L_478 - .L_477)
	.align		4
.L_477:
        /*0af0*/ 	.word	index@(_ZN5flash24flash_fwd_splitkv_kernelI23Flash_fwd_kernel_traitsILi32ELi64ELi256ELi4ELb0ELb0EN7cutlass10bfloat16_tE19Flash_kernel_traitsILi32ELi64ELi256ELi4ES3_EELb0ELb1ELb0ELb0ELb1ELb0ELb0ELb1EEEvNS_16Flash_fwd_paramsE)
        /*0af4*/ 	.word	0x00000000


	//----- nvinfo : EIATTR_REGCOUNT
	.align		4
.L_478:
        /*0af8*/ 	.byte	0x04, 0x2f
        /*0afa*/ 	.short	(.L_480 - .L_479)
	.align		4
.L_479:
        /*0afc*/ 	.word	index@(_ZN5flash24flash_fwd_splitkv_kernelI23Flash_fwd_kernel_traitsILi32ELi64ELi256ELi4ELb0ELb0EN7cutlass10bfloat16_tE19Flash_kernel_traitsILi32ELi64ELi256ELi4ES3_EELb0ELb1ELb1ELb0ELb0ELb1ELb0ELb0EEEvNS_16Flash_fwd_paramsE)
        /*0b00*/ 	.word	0x000000ff


	//----- nvinfo : EIATTR_FRAME_SIZE
	.align		4
.L_480:
        /*0b04*/ 	.byte	0x04, 0x11
        /*0b06*/ 	.short	(.L_482 - .L_481)
	.align		4
.L_481:
        /*0b08*/ 	.word	index@($_ZN5flash24flash_fwd_splitkv_kernelI23Flash_fwd_kernel_traitsILi32ELi64ELi256ELi4ELb0ELb0EN7cutlass10bfloat16_tE19Flash_kernel_traitsILi32ELi64ELi256ELi4ES3_EELb0ELb1ELb1ELb0ELb0ELb1ELb0ELb0EEEvNS_16Flash_fwd_paramsE$_ZN5flash30compute_attn_1rowblock_splitkvI23Flash_fwd_kernel_traitsILi32ELi64ELi256ELi4ELb0ELb0EN7cutlass10bfloat16_tE19Flash_kernel_traitsILi32ELi64ELi256ELi4ES3_EELb0ELb1ELb1ELb0ELb0ELb1ELb0ELb0ENS_16Flash_fwd_paramsEEEvRKT8_iiiii)
        /*0b0c*/ 	.word	0x00000000


	//----- nvinfo : EIATTR_FRAME_SIZE
	.align		4
.L_482:
        /*0b10*/ 	.byte	0x04, 0x11
        /*0b12*/ 	.short	(.L_484 - .L_483)
	.align		4
.L_483:
        /*0b14*/ 	.word	index@(_ZN5flash24flash_fwd_splitkv_kernelI23Flash_fwd_kernel_traitsILi32ELi64ELi256ELi4ELb0ELb0EN7cutlass10bfloat16_tE19Flash_kernel_traitsILi32ELi64ELi256ELi4ES3_EELb0ELb1ELb1ELb0ELb0ELb1ELb0ELb0EEEvNS_16Flash_fwd_paramsE)
        /*0b18*/ 	.word	0x00000000


	//----- nvinfo : EIATTR_REGCOUNT
	.align		4
.L_484:
        /*0b1c*/ 	.byte	0x04, 0x2f
        /*0b1e*/ 	.short	(.L_486 - .L_485)
	.align		4
.L_485:
        /*0b20*/ 	.word	index@(_ZN5flash24flash_fwd_splitkv_kernelI23Flash_fwd_kernel_traitsILi32ELi64ELi256ELi4ELb0ELb0EN7cutlass10bfloat16_tE19Flash_kernel_traitsILi32ELi64ELi256ELi4ES3_EELb0ELb1ELb1ELb0ELb0ELb0ELb0ELb0EEEvNS_16Flash_fwd_paramsE)
        /*0b24*/ 	.word	0x000000ff


	//----- nvinfo : EIATTR_FRAME_SIZE
	.align		4
.L_486:
        /*0b28*/ 	.byte	0x04, 0x11
        /*0b2a*/ 	.short	(.L_488 - .L_487)
	.align		4
.L_487:
        /*0b2c*/ 	.word	index@($_ZN5flash24flash_fwd_splitkv_kernelI23Flash_fwd_kernel_traitsILi32ELi64ELi256ELi4ELb0ELb0EN7cutlass10bfloat16_tE19Flash_kernel_traitsILi32ELi64ELi256ELi4ES3_EELb0ELb1ELb1ELb0ELb0ELb0ELb0ELb0EEEvNS_16Flash_fwd_paramsE$_ZN5flash30compute_attn_1rowblock_splitkvI23Flash_fwd_kernel_traitsILi32ELi64ELi256ELi4ELb0ELb0EN7cutlass10bfloat16_tE19Flash_kernel_traitsILi32ELi64ELi256ELi4ES3_EELb0ELb1ELb1ELb0ELb0ELb0ELb0ELb0ENS_16Flash_fwd_paramsEEEvRKT8_iiiii)
        /*0b30*/ 	.word	0x00000018


	//----- nvinfo : EIATTR_FRAME_SIZE
	.align		4
.L_488:
        /*0b34*/ 	.byte	0x04, 0x11
        /*0b36*/ 	.short	(.L_490 - .L_489)
	.align		4
.L_489:
        /*0b38*/ 	.word	index@(_ZN5flash24flash_fwd_splitkv_kernelI23Flash_fwd_kernel_traitsILi32ELi64ELi256ELi4ELb0ELb0EN7cutlass10bfloat16_tE19Flash_kernel_traitsILi32ELi64ELi256ELi4ES3_EELb0ELb1ELb1ELb0ELb0ELb0ELb0ELb0EEEvNS_16Flash_fwd_paramsE)
        /*0b3c*/ 	.word	0x00000018


	//----- nvinfo : EIATTR_REGCOUNT
	.align		4
.L_490:
        /*0b40*/ 	.byte	0x04, 0x2f
        /*0b42*/ 	.short	(.L_492 - .L_491)
	.align		4
.L_491:
        /*0b44*/ 	.word	index@(_ZN5flash24flash_fwd_splitkv_kernelI23Flash_fwd_kernel_traitsILi32ELi64ELi256ELi4ELb0ELb0EN7cutlass10bfloat16_tE19Flash_kernel_traitsILi32ELi64ELi256ELi4ES3_EELb0ELb1ELb0ELb0ELb1ELb1ELb0ELb0EEEvNS_16Flash_fwd_paramsE)
        /*0b48*/ 	.word	0x000000ff


	//----- nvinfo : EIATTR_FRAME_SIZE
	.align		4
.L_492:
        /*0b4c*/ 	.byte	0x04, 0x11
        /*0b4e*/ 	.short	(.L_494 - .L_493)
	.align		4
.L_493:
        /*0b50*/ 	.word	index@($_ZN5flash24flash_fwd_splitkv_kernelI23Flash_fwd_kernel_traitsILi32ELi64ELi256ELi4ELb0ELb0EN7cutlass10bfloat16_tE19Flash_kernel_traitsILi32ELi64ELi256ELi4ES3_EELb0ELb1ELb0ELb0ELb1ELb1ELb0ELb0EEEvNS_16Flash_fwd_paramsE$_ZN5flash30compute_attn_1rowblock_splitkvI23Flash_fwd_kernel_traitsILi32ELi64ELi256ELi4ELb0ELb0EN7cutlass10bfloat16_tE19Flash_kernel_traitsILi32ELi64ELi256ELi4ES3_EELb0ELb1ELb0ELb0ELb1ELb1ELb0ELb0ENS_16Flash_fwd_paramsEEEvRKT8_iiiii)
        /*0b54*/ 	.word	0x00000018


	//----- nvinfo : EIATTR_FRAME_SIZE
	.align		4
.L_494:
        /*0b58*/ 	.byte	0x04, 0x11
        /*0b5a*/ 	.short	(.L_496 - .L_495)
	.align		4
.L_495:
        /*0b5c*/ 	.word	index@(_ZN5flash24flash_fwd_splitkv_kernelI23Flash_fwd_kernel_traitsILi32ELi64ELi256ELi4ELb0ELb0EN7cutlass10bfloat16_tE19Flash_kernel_traitsILi32ELi64ELi256ELi4ES3_EELb0ELb1ELb0ELb0ELb1ELb1ELb0ELb0EEEvNS_16Flash_fwd_paramsE)
        /*0b60*/ 	.word	0x00000018


	//----- nvinfo : EIATTR_REGCOUNT
	.align		4
.L_496:
        /*0b64*/ 	.byte	0x04, 0x2f
        /*0b66*/ 	.short	(.L_498 - .L_497)
	.align		4
.L_497:
        /*0b68*/ 	.word	index@(_ZN5flash24flash_fwd_splitkv_kernelI23Flash_fwd_kernel_traitsILi32ELi64ELi256ELi4ELb0ELb0EN7cutlass10bfloat16_tE19Flash_kernel_traitsILi32ELi64ELi256ELi4ES3_EELb0ELb1ELb0ELb0ELb1ELb0ELb0ELb0EEEvNS_16Flash_fwd_paramsE)
        /*0b6c*/ 	.word	0x000000ff


	//----- nvinfo : EIATTR_FRAME_SIZE
	.align		4
.L_498:
        /*0b70*/ 	.byte	0x04, 0x11
        /*0b72*/ 	.short	(.L_500 - .L_499)
	.align		4
.L_499:
        /*0b74*/ 	.word	index@($_ZN5flash24flash_fwd_splitkv_kernelI23Flash_fwd_kernel_traitsILi32ELi64ELi256ELi4ELb0ELb0EN7cutlass10bfloat16_tE19Flash_kernel_traitsILi32ELi64ELi256ELi4ES3_EELb0ELb1ELb0ELb0ELb1ELb0ELb0ELb0EEEvNS_16Flash_fwd_paramsE$_ZN5flash30compute_attn_1rowblock_splitkvI23Flash_fwd_kernel_traitsILi32ELi64ELi256ELi4ELb0ELb0EN7cutlass10bfloat16_tE19Flash_kernel_traitsILi32ELi64ELi256ELi4ES3_EELb0ELb1ELb0ELb0ELb1ELb0ELb0ELb0ENS_16Flash_fwd_paramsEEEvRKT8_iiiii)
        /*0b78*/ 	.word	0x00000020


	//----- nvinfo : EIATTR_FRAME_SIZE
	.align		4
.L_500:
        /*0b7c*/ 	.byte	0x04, 0x11
        /*0b7e*/ 	.short	(.L_502 - .L_501)
	.align		4
.L_501:
        /*0b80*/ 	.word	index@(_ZN5flash24flash_fwd_splitkv_kernelI23Flash_fwd_kernel_traitsILi32ELi64ELi256ELi4ELb0ELb0EN7cutlass10bfloat16_tE19Flash_kernel_traitsILi32ELi64ELi256ELi4ES3_EELb0ELb1ELb0ELb0ELb1ELb0ELb0ELb0EEEvNS_16Flash_fwd_paramsE)
        /*0b84*/ 	.word	0x00000020


	//----- nvinfo : EIATTR_REGCOUNT
	.align		4
.L_502:
        /*0b88*/ 	.byte	0x04, 0x2f
        /*0b8a*/ 	.short	(.L_504 - .L_503)
	.align		4
.L_503:
        /*0b8c*/ 	.word	index@(_ZN5flash24flash_fwd_splitkv_kernelI23Flash_fwd_kernel_traitsILi32ELi64ELi256ELi4ELb0ELb0EN7cutlass10bfloat16_tE19Flash_kernel_traitsILi32ELi64ELi256ELi4ES3_EELb0ELb0ELb1ELb0ELb0ELb1ELb1ELb1EEEvNS_16Flash_fwd_paramsE)
        /*0b90*/ 	.word	0x000000ff


	//----- nvinfo : EIATTR_FRAME_SIZE
	.align		4
.L_504:
        /*0b94*/ 	.byte	0x04, 0x11
        /*0b96*/ 	.short	(.L_506 - .L_505)
	.align		4
.L_505:
        /*0b98*/ 	.word	index@($_ZN5flash24flash_fwd_splitkv_kernelI23Flash_fwd_kernel_traitsILi32ELi64ELi256ELi4ELb0ELb0EN7cutlass10bfloat16_tE19Flash_kernel_traitsILi32ELi64ELi256ELi4ES3_EELb0ELb0ELb1ELb0ELb0ELb1ELb1ELb1EEEvNS_16Flash_fwd_paramsE$_ZN5flash30compute_attn_1rowblock_splitkvI23Flash_fwd_kernel_traitsILi32ELi64ELi256ELi4ELb0ELb0EN7cutlass10bfloat16_tE19Flash_kernel_traitsILi32ELi64ELi256ELi4ES3_EELb0ELb0ELb1ELb0ELb0ELb1ELb1ELb1ENS_16Flash_fwd_paramsEEEvRKT8_iiiii)
        /*0b9c*/ 	.word	0x00000000


	//----- nvinfo : EIATTR_FRAME_SIZE
	.align		4
.L_506:
        /*0ba0*/ 	.byte	0x04, 0x11
        /*0ba2*/ 	.short	(.L_508 - .L_507)
	.align		4
.L_507:
        /*0ba4*/ 	.word	index@(_ZN5flash24flash_fwd_splitkv_kernelI23Flash_fwd_kernel_traitsILi32ELi64ELi256ELi4ELb0ELb0EN7cutlass10bfloat16_tE19Flash_kernel_traitsILi32ELi64ELi256ELi4ES3_EELb0ELb0ELb1ELb0ELb0ELb1ELb1ELb1EEEvNS_16Flash_fwd_paramsE)
        /*0ba8*/ 	.word	0x00000000


	//----- nvinfo : EIATTR_REGCOUNT
	.align		4
.L_508:
        /*0bac*/ 	.byte	0x04, 0x2f
        /*0bae*/ 	.short	(.L_510 - .L_509)
	.align		4
.L_509:
        /*0bb0*/ 	.word	index@(_ZN5flash24flash_fwd_splitkv_kernelI23Flash_fwd_kernel_traitsILi32ELi64ELi256ELi4ELb0ELb0EN7cutlass10bfloat16_tE19Flash_kernel_traitsILi32ELi64ELi256ELi4ES3_EELb0ELb0ELb1ELb0ELb0ELb0ELb1ELb1EEEvNS_16Flash_fwd_paramsE)
        /*0bb4*/ 	.word	0x000000ff


	//----- nvinfo : EIATTR_FRAME_SIZE
	.align		4
.L_510:
        /*0bb8*/ 	.byte	0x04, 0x11
        /*0bba*/ 	.short	(.L_512 - .L_511)
	.align		4
.L_511:
        /*0bbc*/ 	.word	index@($_ZN5flash24flash_fwd_splitkv_kernelI23Flash_fwd_kernel_traitsILi32ELi64ELi256ELi4ELb0ELb0EN7cutlass10bfloat16_tE19Flash_kernel_traitsILi32ELi64ELi256ELi4ES3_EELb0ELb0ELb1ELb0ELb0ELb0ELb1ELb1EEEvNS_16Flash_fwd_paramsE$_ZN5flash30compute_attn_1rowblock_splitkvI23Flash_fwd_kernel_traitsILi32ELi64ELi256ELi4ELb0ELb0EN7cutlass10bfloat16_tE19Flash_kernel_traitsILi32ELi64ELi256ELi4ES3_EELb0ELb0ELb1ELb0ELb0ELb0ELb1ELb1ENS_16Flash_fwd_paramsEEEvRKT8_iiiii)
        /*0bc0*/ 	.word	0x00000000


	//----- nvinfo : EIATTR_FRAME_SIZE
	.align		4
.L_512:
        /*0bc4*/ 	.byte	0x04, 0x11
        /*0bc6*/ 	.short	(.L_514 - .L_513)
	.align		4
.L_513:
        /*0bc8*/ 	.word	index@(_ZN5flash24flash_fwd_splitkv_kernelI23Flash_fwd_kernel_traitsILi32ELi64ELi256ELi4ELb0ELb0EN7cutlass10bfloat16_tE19Flash_kernel_traitsILi32ELi64ELi256ELi4ES3_EELb0ELb0ELb1ELb0ELb0ELb0ELb1ELb1EEEvNS_16Flash_fwd_paramsE)
        /*0bcc*/ 	.word	0x00000000


	//----- nvinfo : EIATTR_REGCOUNT
	.align		4
.L_514:
        /*0bd0*/ 	.byte	0x04, 0x2f
        /*0bd2*/ 	.short	(.L_516 - .L_515)
	.align		4
.L_515:
        /*0bd4*/ 	.word	index@(_ZN5flash24flash_fwd_splitkv_kernelI23Flash_fwd_kernel_traitsILi32ELi64ELi256ELi4ELb0ELb0EN7cutlass10bfloat16_tE19Flash_kernel_traitsILi32ELi64ELi256ELi4ES3_EELb0ELb0ELb0ELb0ELb1ELb1ELb1ELb1EEEvNS_16Flash_fwd_paramsE)
        /*0bd8*/ 	.word	0x000000f2


	//----- nvinfo : EIATTR_FRAME_SIZE
	.align		4
.L_516:
        /*0bdc*/ 	.byte	0x04, 0x11
        /*0bde*/ 	.short	(.L_518 - .L_517)
	.align		4
.L_517:
        /*0be0*/ 	.word	index@($_ZN5flash24flash_fwd_splitkv_kernelI23Flash_fwd_kernel_traitsILi32ELi64ELi256ELi4ELb0ELb0EN7cutlass10bfloat16_tE19Flash_kernel_traitsILi32ELi64ELi256ELi4ES3_EELb0ELb0ELb0ELb0ELb1ELb1ELb1ELb1EEEvNS_16Flash_fwd_paramsE$_ZN5flash30compute_attn_1rowblock_splitkvI23Flash_fwd_kernel_traitsILi32ELi64ELi256ELi4ELb0ELb0EN7cutlass10bfloat16_tE19Flash_kernel_traitsILi32ELi64ELi256ELi4ES3_EELb0ELb0ELb0ELb0ELb1ELb1ELb1ELb1ENS_16Flash_fwd_paramsEEEvRKT8_iiiii)
        /*0be4*/ 	.word	0x00000000


	//----- nvinfo : EIATTR_FRAME_SIZE
	.align		4
.L_518:
        /*0be8*/ 	.byte	0x04, 0x11
        /*0bea*/ 	.short	(.L_520 - .L_519)
	.align		4
.L_519:
        /*0bec*/ 	.word	index@(_ZN5flash24flash_fwd_splitkv_kernelI23Flash_fwd_kernel_traitsILi32ELi64ELi256ELi4ELb0ELb0EN7cutlass10bfloat16_tE19Flash_kernel_traitsILi32ELi64ELi256ELi4ES3_EELb0ELb0ELb0ELb0ELb1ELb1ELb1ELb1EEEvNS_16Flash_fwd_paramsE)
        /*0bf0*/ 	.word	0x00000000


	//----- nvinfo : EIATTR_REGCOUNT
	.align		4
.L_520:
        /*0bf4*/ 	.byte	0x04, 0x2f
        /*0bf6*/ 	.short	(.L_522 - .L_521)
	.align		4
.L_521:
        /*0bf8*/ 	.word	index@(_ZN5flash24flash_fwd_splitkv_kernelI23Flash_fwd_kernel_traitsILi32ELi64ELi256ELi4ELb0ELb0EN7cutlass10bfloat16_tE19Flash_kernel_traitsILi32ELi64ELi256ELi4ES3_EELb0ELb0ELb0ELb0ELb1ELb0ELb1ELb1EEEvNS_16Flash_fwd_paramsE)
        /*0bfc*/ 	.word	0x000000f8


	//----- nvinfo : EIATTR_FRAME_SIZE
	.align		4
.L_522:
        /*0c00*/ 	.byte	0x04, 0x11
        /*0c02*/ 	.short	(.L_524 - .L_523)
	.align		4
.L_523:
        /*0c04*/ 	.word	index@($_ZN5flash24flash_fwd_splitkv_kernelI23Flash_fwd_kernel_traitsILi32ELi64ELi256ELi4ELb0ELb0EN7cutlass10bfloat16_tE19Flash_kernel_traitsILi32ELi64ELi256ELi4ES3_EELb0ELb0ELb0ELb0ELb1ELb0ELb1ELb1EEEvNS_16Flash_fwd_paramsE$_ZN5flash30compute_attn_1rowblock_splitkvI23Flash_fwd_kernel_traitsILi32ELi64ELi256ELi4ELb0ELb0EN7cutlass10bfloat16_tE19Flash_kernel_traitsILi32ELi64ELi256ELi4ES3_EELb0ELb0ELb0ELb0ELb1ELb0ELb1ELb1ENS_16Flash_fwd_paramsEEEvRKT8_iiiii)
        /*0c08*/ 	.word	0x00000000


	//----- nvinfo : EIATTR_FRAME_SIZE
	.align		4
.L_524:
        /*0c0c*/ 	.byte	0x04, 0x11
        /*0c0e*/ 	.short	(.L_526 - .L_525)
	.align		4
.L_525:
        /*0c10*/ 	.word	index@(_ZN5flash24flash_fwd_splitkv_kernelI23Flash_fwd_kernel_traitsILi32ELi64ELi256ELi4ELb0ELb0EN7cutlass10bfloat16_tE19Flash_kernel_traitsILi32ELi64ELi256ELi4ES3_EELb0ELb0ELb0ELb0ELb1ELb0ELb1ELb1EEEvNS_16Flash_fwd_paramsE)
        /*0c14*/ 	.word	0x00000000


	//----- nvinfo : EIATTR_REGCOUNT
	.align		4
.L_526:
        /*0c18*/ 	.byte	0x04, 0x2f
        /*0c1a*/ 	.short	(.L_528 - .L_527)
	.align		4
.L_527:
        /*0c1c*/ 	.word	index@(_ZN5flash24flash_fwd_splitkv_kernelI23Flash_fwd_kernel_traitsILi32ELi64ELi256ELi4ELb0ELb0EN7cutlass10bfloat16_tE19Flash_kernel_traitsILi32ELi64ELi256ELi4ES3_EELb0ELb0ELb1ELb0ELb0ELb1ELb1ELb0EEEvNS_16Flash_fwd_paramsE)
        /*0c20*/ 	.word	0x000000f9


	//----- nvinfo : EIATTR_FRAME_SIZE
	.align		4
.L_528:
        /*0c24*/ 	.byte	0x04, 0x11
        /*0c26*/ 	.short	(.L_530 - .L_529)
	.align		4
.L_529:
        /*0c28*/ 	.word	index@($_ZN5flash24flash_fwd_splitkv_kernelI23Flash_fwd_kernel_traitsILi32ELi64ELi256ELi4ELb0ELb0EN7cutlass10bfloat16_tE19Flash_kernel_traitsILi32ELi64ELi256ELi4ES3_EELb0ELb0ELb1ELb0ELb0ELb1ELb1ELb0EEEvNS_16Flash_fwd_paramsE$_ZN5flash30compute_attn_1rowblock_splitkvI23Flash_fwd_kernel_traitsILi32ELi64ELi256ELi4ELb0ELb0EN7cutlass10bfloat16_tE19Flash_kernel_traitsILi32ELi64ELi256ELi4ES3_EELb0ELb0ELb1ELb0ELb0ELb1ELb1ELb0ENS_16Flash_fwd_paramsEEEvRKT8_iiiii)
        /*0c2c*/ 	.word	0x00000000


	//----- nvinfo : EIATTR_FRAME_SIZE
	.align		4
.L_530:
        /*0c30*/ 	.byte	0x04, 0x11
        /*0c32*/ 	.short	(.L_532 - .L_531)
	.align		4
.L_531:
        /*0c34*/ 	.word	index@(_ZN5flash24flash_fwd_splitkv_kernelI23Flash_fwd_kernel_traitsILi32ELi64ELi256ELi4ELb0ELb0EN7cutlass10bfloat16_tE19Flash_kernel_traitsILi32ELi64ELi256ELi4ES3_EELb0ELb0ELb1ELb0ELb0ELb1ELb1ELb0EEEvNS_16Flash_fwd_paramsE)
        /*0c38*/ 	.word	0x00000000


	//----- nvinfo : EIATTR_REGCOUNT
	.align		4
.L_532:
        /*0c3c*/ 	.byte	0x04, 0x2f
        /*0c3e*/ 	.short	(.L_534 - .L_533)
	.align		4
.L_533:
        /*0c40*/ 	.word	index@(_ZN5flash24flash_fwd_splitkv_kernelI23Flash_fwd_kernel_traitsILi32ELi64ELi256ELi4ELb0ELb0EN7cutlass10bfloat16_tE19Flash_kernel_traitsILi32ELi64ELi256ELi4ES3_EELb0ELb0ELb1ELb0ELb0ELb0ELb1ELb0EEEvNS_16Flash_fwd_paramsE)
        /*0c44*/ 	.word	0x000000fe


	//----- nvinfo : EIATTR_FRAME_SIZE
	.align		4
.L_534:
        /*0c48*/ 	.byte	0x04, 0x11
        /*0c4a*/ 	.short	(.L_536 - .L_535)
	.align		4
.L_535:
        /*0c4c*/ 	.word	index@($_ZN5flash24flash_fwd_splitkv_kernelI23Flash_fwd_kernel_traitsILi32ELi64ELi256ELi4ELb0ELb0EN7cutlass10bfloat16_tE19Flash_kernel_traitsILi32ELi64ELi256ELi4ES3_EELb0ELb0ELb1ELb0ELb0ELb0ELb1ELb0EEEvNS_16Flash_fwd_paramsE$_ZN5flash30compute_attn_1rowblock_splitkvI23Flash_fwd_kernel_traitsILi32ELi64ELi256ELi4ELb0ELb0EN7cutlass10bfloat16_tE19Flash_kernel_traitsILi32ELi64ELi256ELi4ES3_EELb0ELb0ELb1ELb0ELb0ELb0ELb1ELb0ENS_16Flash_fwd_paramsEEEvRKT8_iiiii)
        /*0c50*/ 	.word	0x00000000


	//----- nvinfo : EIATTR_FRAME_SIZE
	.align		4
.L_536:
        /*0c54*/ 	.byte	0x04, 0x11
        /*0c56*/ 	.short	(.L_538 - .L_537)
	.align		4
.L_537:
        /*0c58*/ 	.word	index@(_ZN5flash24flash_fwd_splitkv_kernelI23Flash_fwd_kernel_traitsILi32ELi64ELi256ELi4ELb0ELb0EN7cutlass10bfloat16_tE19Flash_kernel_traitsILi32ELi64ELi256ELi4ES3_EELb0ELb0ELb1ELb0ELb0ELb0ELb1ELb0EEEvNS_16Flash_fwd_paramsE)
        /*0c5c*/ 	.word	0x00000000


	//----- nvinfo : EIATTR_REGCOUNT
	.align		4
.L_538:
        /*0c60*/ 	.byte	0x04, 0x2f
        /*0c62*/ 	.short	(.L_540 - .L_539)
	.align		4
.L_539:
        /*0c64*/ 	.word	index@(_ZN5flash24flash_fwd_splitkv_kernelI23Flash_fwd_kernel_traitsILi32ELi64ELi256ELi4ELb0ELb0EN7cutlass10bfloat16_tE19Flash_kernel_traitsILi32ELi64ELi256ELi4ES3_EELb0ELb0ELb0ELb1ELb1ELb1ELb1ELb0EEEvNS_16Flash_fwd_paramsE)
        /*0c68*/ 	.word	0x000000fe


	//----- nvinfo : EIATTR_FRAME_SIZE
	.align		4
.L_540:
        /*0c6c*/ 	.byte	0x04, 0x11
        /*0c6e*/ 	.short	(.L_542 - .L_541)
	.align		4
.L_541:
        /*0c70*/ 	.word	index@($_ZN5flash24flash_fwd_splitkv_kernelI23Flash_fwd_kernel_traitsILi32ELi64ELi256ELi4ELb0ELb0EN7cutlass10bfloat16_tE19Flash_kernel_traitsILi32ELi64ELi256ELi4ES3_EELb0ELb0ELb0ELb1ELb1ELb1ELb1ELb0EEEvNS_16Flash_fwd_paramsE$_ZN5flash30compute_attn_1rowblock_splitkvI23Flash_fwd_kernel_traitsILi32ELi64ELi256ELi4ELb0ELb0EN7cutlass10bfloat16_tE19Flash_kernel_traitsILi32ELi64ELi256ELi4ES3_EELb0ELb0ELb0ELb1ELb1ELb1ELb1ELb0ENS_16Flash_fwd_paramsEEEvRKT8_iiiii)
        /*0c74*/ 	.word	0x00000000


	//----- nvinfo : EIATTR_FRAME_SIZE
	.align		4
.L_542:
        /*0c78*/ 	.byte	0x04, 0x11
        /*0c7a*/ 	.short	(.L_544 - .L_543)
	.align		4
.L_543:
        /*0c7c*/ 	.word	index@(_ZN5flash24flash_fwd_splitkv_kernelI23Flash_fwd_kernel_traitsILi32ELi64ELi256ELi4ELb0ELb0EN7cutlass10bfloat16_tE19Flash_kernel_traitsILi32ELi64ELi256ELi4ES3_EELb0ELb0ELb0ELb1ELb1ELb1ELb1ELb0EEEvNS_16Flash_fwd_paramsE)
        /*0c80*/ 	.word	0x00000000


	//----- nvinfo : EIATTR_REGCOUNT
	.align		4
.L_544:
        /*0c84*/ 	.byte	0x04, 0x2f
        /*0c86*/ 	.short	(.L_546 - .L_545)
	.align		4
.L_545:
        /*0c88*/ 	.word	index@(_ZN5flash24flash_fwd_splitkv_kernelI23Flash_fwd_kernel_traitsILi32ELi64ELi256ELi4ELb0ELb0EN7cutlass10bfloat16_tE19Flash_kernel_traitsILi32ELi64ELi256ELi4ES3_EELb0ELb0ELb0ELb1ELb1ELb0ELb1ELb0EEEvNS_16Flash_fwd_paramsE)
        /*0c8c*/ 	.word	0x000000fa


	//----- nvinfo : EIATTR_FRAME_SIZE
	.align		4
.L_546:
        /*0c90*/ 	.byte	0x04, 0x11
        /*0c92*/ 	.short	(.L_548 - .L_547)
	.align		4
.L_547:
        /*0c94*/ 	.word	index@($_ZN5flash24flash_fwd_splitkv_kernelI23Flash_fwd_kernel_traitsILi32ELi64ELi256ELi4ELb0ELb0EN7cutlass10bfloat16_tE19Flash_kernel_traitsILi32ELi64ELi256ELi4ES3_EELb0ELb0ELb0ELb1ELb1ELb0ELb1ELb0EEEvNS_16Flash_fwd_paramsE$_ZN5flash30compute_attn_1rowblock_splitkvI23Flash_fwd_kernel_traitsILi32ELi64ELi256ELi4ELb0ELb0EN7cutlass10bfloat16_tE19Flash_kernel_traitsILi32ELi64ELi256ELi4ES3_EELb0ELb0ELb0ELb1ELb1ELb0ELb1ELb0ENS_16Flash_fwd_paramsEEEvRKT8_iiiii)
        /*0c98*/ 	.word	0x00000000


	//----- nvinfo : EIATTR_FRAME_SIZE
	.align		4
.L_548:
        /*0c9c*/ 	.byte	0x04, 0x11
        /*0c9e*/ 	.short	(.L_550 - .L_549)
	.align		4
.L_549:
        /*0ca0*/ 	.word	index@(_ZN5flash24flash_fwd_splitkv_kernelI23Flash_fwd_kernel_traitsILi32ELi64ELi256ELi4ELb0ELb0EN7cutlass10bfloat16_tE19Flash_kernel_traitsILi32ELi64ELi256ELi4ES3_EELb0ELb0ELb0ELb1ELb1ELb0ELb1ELb0EEEvNS_16Flash_fwd_paramsE)
        /*0ca4*/ 	.word	0x00000000


	//----- nvinfo : EIATTR_REGCOUNT
	.align		4
.L_550:
        /*0ca8*/ 	.byte	0x04, 0x2f
        /*0caa*/ 	.short	(.L_552 - .L_551)
	.align		4
.L_551:
        /*0cac*/ 	.word	index@(_ZN5flash24flash_fwd_splitkv_kernelI23Flash_fwd_kernel_traitsILi32ELi64ELi256ELi4ELb0ELb0EN7cutlass10bfloat16_tE19Flash_kernel_traitsILi32ELi64ELi256ELi4ES3_EELb0ELb0ELb1ELb0ELb0ELb1ELb0ELb1EEEvNS_16Flash_fwd_paramsE)
        /*0cb0*/ 	.word	0x000000ff


	//----- nvinfo : EIATTR_FRAME_SIZE
	.align		4
.L_552:
        /*0cb4*/ 	.byte	0x04, 0x11
        /*0cb6*/ 	.short	(.L_554 - .L_553)
	.align		4
.L_553:
        /*0cb8*/ 	.word	index@($_ZN5flash24flash_fwd_splitkv_kernelI23Flash_fwd_kernel_traitsILi32ELi64ELi256ELi4ELb0ELb0EN7cutlass10bfloat16_tE19Flash_kernel_traitsILi32ELi64ELi256ELi4ES3_EELb0ELb0ELb1ELb0ELb0ELb1ELb0ELb1EEEvNS_16Flash_fwd_paramsE$_ZN5flash30compute_attn_1rowblock_splitkvI23Flash_fwd_kernel_traitsILi32ELi64ELi256ELi4ELb0ELb0EN7cutlass10bfloat16_tE19Flash_kernel_traitsILi32ELi64ELi256ELi4ES3_EELb0ELb0ELb1ELb0ELb0ELb1ELb0ELb1ENS_16Flash_fwd_paramsEEEvRKT8_iiiii)
        /*0cbc*/ 	.word	0x00000000


	//----- nvinfo : EIATTR_FRAME_SIZE
	.align		4
.L_554:
        /*0cc0*/ 	.byte	0x04, 0x11
        /*0cc2*/ 	.short	(.L_556 - .L_555)
	.align		4
.L_555:
        /*0cc4*/ 	.word	index@(_ZN5flash24flash_fwd_splitkv_kernelI23Flash_fwd_kernel_traitsILi32ELi64ELi256ELi4ELb0ELb0EN7cutlass10bfloat16_tE19Flash_kernel_traitsILi32ELi64ELi256ELi4ES3_EELb0ELb0ELb1ELb0ELb0ELb1ELb0ELb1EEEvNS_16Flash_fwd_paramsE)
        /*0cc8*/ 	.word	0x00000000


	//----- nvinfo : EIATTR_REGCOUNT
	.align		4
.L_556:
        /*0ccc*/ 	.byte	0x04, 0x2f
        /*0cce*/ 	.short	(.L_558 - .L_557)
	.align		4
.L_557:
        /*0cd0*/ 	.word	index@(_ZN5flash24flash_fwd_splitkv_kernelI23Flash_fwd_kernel_traitsILi32ELi64ELi256ELi4ELb0ELb0EN7cutlass10bfloat16_tE19Flash_kernel_traitsILi32ELi64ELi256ELi4ES3_EELb0ELb0ELb1ELb0ELb0ELb0ELb0ELb1EEEvNS_16Flash_fwd_paramsE)
        /*0cd4*/ 	.word	0x000000fe


	//----- nvinfo : EIATTR_FRAME_SIZE
	.align		4
.L_558:
        /*0cd8*/ 	.byte	0x04, 0x11
        /*0cda*/ 	.short	(.L_560 - .L_559)
	.align		4
.L_559:
        /*0cdc*/ 	.word	index@($_ZN5flash24flash_fwd_splitkv_kernelI23Flash_fwd_kernel_traitsILi32ELi64ELi256ELi4ELb0ELb0EN7cutlass10bfloat16_tE19Flash_kernel_traitsILi32ELi64ELi256ELi4ES3_EELb0ELb0ELb1ELb0ELb0ELb0ELb0ELb1EEEvNS_16Flash_fwd_paramsE$_ZN5flash30compute_attn_1rowblock_splitkvI23Flash_fwd_kernel_traitsILi32ELi64ELi256ELi4ELb0ELb0EN7cutlass10bfloat16_tE19Flash_kernel_traitsILi32ELi64ELi256ELi4ES3_EELb0ELb0ELb1ELb0ELb0ELb0ELb0ELb1ENS_16Flash_fwd_paramsEEEvRKT8_iiiii)
        /*0ce0*/ 	.word	0x00000000


	//----- nvinfo : EIATTR_FRAME_SIZE
	.align		4
.L_560:
        /*0ce4*/ 	.byte	0x04, 0x11
        /*0ce6*/ 	.short	(.L_562 - .L_561)
	.align		4
.L_561:
        /*0ce8*/ 	.word	index@(_ZN5flash24flash_fwd_splitkv_kernelI23Flash_fwd_kernel_traitsILi32ELi64ELi256ELi4ELb0ELb0EN7cutlass10bfloat16_tE19Flash_kernel_traitsILi32ELi64ELi256ELi4ES3_EELb0ELb0ELb1ELb0ELb0ELb0ELb0ELb1EEEvNS_16Flash_fwd_paramsE)
        /*0cec*/ 	.word	0x00000000


	//----- nvinfo : EIATTR_REGCOUNT
	.align		4
.L_562:
        /*0cf0*/ 	.byte	0x04, 0x2f
        /*0cf2*/ 	.short	(.L_564 - .L_563)
	.align		4
.L_563:
        /*0cf4*/ 	.word	index@(_ZN5flash24flash_fwd_splitkv_kernelI23Flash_fwd_kernel_traitsILi32ELi64ELi256ELi4ELb0ELb0EN7cutlass10bfloat16_tE19Flash_kernel_traitsILi32ELi64ELi256ELi4ES3_EELb0ELb0ELb0ELb0ELb1ELb1ELb0ELb1EEEvNS_16Flash_fwd_paramsE)
        /*0cf8*/ 	.word	0x000000f2


	//----- nvinfo : EIATTR_FRAME_SIZE
	.align		4
.L_564:
        /*0cfc*/ 	.byte	0x04, 0x11
        /*0cfe*/ 	.short	(.L_566 - .L_565)
	.align		4
.L_565:
        /*0d00*/ 	.word	index@($_ZN5flash24flash_fwd_splitkv_kernelI23Flash_fwd_kernel_traitsILi32ELi64ELi256ELi4ELb0ELb0EN7cutlass10bfloat16_tE19Flash_kernel_traitsILi32ELi64ELi256ELi4ES3_EELb0ELb0ELb0ELb0ELb1ELb1ELb0ELb1EEEvNS_16Flash_fwd_paramsE$_ZN5flash30compute_attn_1rowblock_splitkvI23Flash_fwd_kernel_traitsILi32ELi64ELi256ELi4ELb0ELb0EN7cutlass10bfloat16_tE19Flash_kernel_traitsILi32ELi64ELi256ELi4ES3_EELb0ELb0ELb0ELb0ELb1ELb1ELb0ELb1ENS_16Flash_fwd_paramsEEEvRKT8_iiiii)
        /*0d04*/ 	.word	0x00000000


	//----- nvinfo : EIATTR_FRAME_SIZE
	.align		4
.L_566:
        /*0d08*/ 	.byte	0x04, 0x11
        /*0d0a*/ 	.short	(.L_568 - .L_567)
	.align		4
.L_567:
        /*0d0c*/ 	.word	index@(_ZN5flash24flash_fwd_splitkv_kernelI23Flash_fwd_kernel_traitsILi32ELi64ELi256ELi4ELb0ELb0EN7cutlass10bfloat16_tE19Flash_kernel_traitsILi32ELi64ELi256ELi4ES3_EELb0ELb0ELb0ELb0ELb1ELb1ELb0ELb1EEEvNS_16Flash_fwd_paramsE)
        /*0d10*/ 	.word	0x00000000


	//----- nvinfo : EIATTR_REGCOUNT
	.align		4
.L_568:
        /*0d14*/ 	.byte	0x04, 0x2f
        /*0d16*/ 	.short	(.L_570 - .L_569)
	.align		4
.L_569:
        /*0d18*/ 	.word	index@(_ZN5flash24flash_fwd_splitkv_kernelI23Flash_fwd_kernel_traitsILi32ELi64ELi256ELi4ELb0ELb0EN7cutlass10bfloat16_tE19Flash_kernel_traitsILi32ELi64ELi256ELi4ES3_EELb0ELb0ELb0ELb0ELb1ELb0ELb0ELb1EEEvNS_16Flash_fwd_paramsE)
        /*0d1c*/ 	.word	0x000000fd


	//----- nvinfo : EIATTR_FRAME_SIZE
	.align		4
.L_570:
        /*0d20*/ 	.byte	0x04, 0x11
        /*0d22*/ 	.short	(.L_572 - .L_571)
	.align		4
.L_571:
        /*0d24*/ 	.word	index@($_ZN5flash24flash_fwd_splitkv_kernelI23Flash_fwd_kernel_traitsILi32ELi64ELi256ELi4ELb0ELb0EN7cutlass10bfloat16_tE19Flash_kernel_traitsILi32ELi64ELi256ELi4ES3_EELb0ELb0ELb0ELb0ELb1ELb0ELb0ELb1EEEvNS_16Flash_fwd_paramsE$_ZN5flash30compute_attn_1rowblock_splitkvI23Flash_fwd_kernel_traitsILi32ELi64ELi256ELi4ELb0ELb0EN7cutlass10bfloat16_tE19Flash_kernel_traitsILi32ELi64ELi256ELi4ES3_EELb0ELb0ELb0ELb0ELb1ELb0ELb0ELb1ENS_16Flash_fwd_paramsEEEvRKT8_iiiii)
        /*0d28*/ 	.word	0x00000000


	//----- nvinfo : EIATTR_FRAME_SIZE
	.align		4
.L_572:
        /*0d2c*/ 	.byte	0x04, 0x11
        /*0d2e*/ 	.short	(.L_574 - .L_573)
	.align		4
.L_573:
        /*0d30*/ 	.word	index@(_ZN5flash24flash_fwd_splitkv_kernelI23Flash_fwd_kernel_traitsILi32ELi64ELi256ELi4ELb0ELb0EN7cutlass10bfloat16_tE19Flash_kernel_traitsILi32ELi64ELi256ELi4ES3_EELb0ELb0ELb0ELb0ELb1ELb0ELb0ELb1EEEvNS_16Flash_fwd_paramsE)
        /*0d34*/ 	.word	0x00000000


	//----- nvinfo : EIATTR_REGCOUNT
	.align		4
.L_574:
        /*0d38*/ 	.byte	0x04, 0x2f
        /*0d3a*/ 	.short	(.L_576 - .L_575)
	.align		4
.L_575:
        /*0d3c*/ 	.word	index@(_ZN5flash24flash_fwd_splitkv_kernelI23Flash_fwd_kernel_traitsILi32ELi64ELi256ELi4ELb0ELb0EN7cutlass10bfloat16_tE19Flash_kernel_traitsILi32ELi64ELi256ELi4ES3_EELb0ELb0ELb1ELb0ELb0ELb1ELb0ELb0EEEvNS_16Flash_fwd_paramsE)
        /*0d40*/ 	.word	0x000000f6


	//----- nvinfo : EIATTR_FRAME_SIZE
	.align		4
.L_576:
        /*0d44*/ 	.byte	0x04, 0x11
        /*0d46*/ 	.short	(.L_578 - .L_577)
	.align		4
.L_577:
        /*0d48*/ 	.word	index@($_ZN5flash24flash_fwd_splitkv_kernelI23Flash_fwd_kernel_traitsILi32ELi64ELi256ELi4ELb0ELb0EN7cutlass10bfloat16_tE19Flash_kernel_traitsILi32ELi64ELi256ELi4ES3_EELb0ELb0ELb1ELb0ELb0ELb1ELb0ELb0EEEvNS_16Flash_fwd_paramsE$_ZN5flash30compute_attn_1rowblock_splitkvI23Flash_fwd_kernel_traitsILi32ELi64ELi256ELi4ELb0ELb0EN7cutlass10bfloat16_tE19Flash_kernel_traitsILi32ELi64ELi256ELi4ES3_EELb0ELb0ELb1ELb0ELb0ELb1ELb0ELb0ENS_16Flash_fwd_paramsEEEvRKT8_iiiii)
        /*0d4c*/ 	.word	0x00000000


	//----- nvinfo : EIATTR_FRAME_SIZE
	.align		4
.L_578:
        /*0d50*/ 	.byte	0x04, 0x11
        /*0d52*/ 	.short	(.L_580 - .L_579)
	.align		4
.L_579:
        /*0d54*/ 	.word	index@(_ZN5flash24flash_fwd_splitkv_kernelI23Flash_fwd_kernel_traitsILi32ELi64ELi256ELi4ELb0ELb0EN7cutlass10bfloat16_tE19Flash_kernel_traitsILi32ELi64ELi256ELi4ES3_EELb0ELb0ELb1ELb0ELb0ELb1ELb0ELb0EEEvNS_16Flash_fwd_paramsE)
        /*0d58*/ 	.word	0x00000000


	//----- nvinfo : EIATTR_REGCOUNT
	.align		4
.L_580:
        /*0d5c*/ 	.byte	0x04, 0x2f
        /*0d5e*/ 	.short	(.L_582 - .L_581)
	.align		4
.L_581:
        /*0d60*/ 	.word	index@(_ZN5flash24flash_fwd_splitkv_kernelI23Flash_fwd_kernel_traitsILi32ELi64ELi256ELi4ELb0ELb0EN7cutlass10bfloat16_tE19Flash_kernel_traitsILi32ELi64ELi256ELi4ES3_EELb0ELb0ELb1ELb0ELb0ELb0ELb0ELb0EEEvNS_16Flash_fwd_paramsE)
        /*0d64*/ 	.word	0x000000fe


	//----- nvinfo : EIATTR_FRAME_SIZE
	.align		4
.L_582:
        /*0d68*/ 	.byte	0x04, 0x11
        /*0d6a*/ 	.short	(.L_584 - .L_583)
	.align		4
.L_583:
        /*0d6c*/ 	.word	index@($_ZN5flash24flash_fwd_splitkv_kernelI23Flash_fwd_kernel_traitsILi32ELi64ELi256ELi4ELb0ELb0EN7cutlass10bfloat16_tE19Flash_kernel_traitsILi32ELi64ELi256ELi4ES3_EELb0ELb0ELb1ELb0ELb0ELb0ELb0ELb0EEEvNS_16Flash_fwd_paramsE$_ZN5flash30compute_attn_1rowblock_splitkvI23Flash_fwd_kernel_traitsILi32ELi64ELi256ELi4ELb0ELb0EN7cutlass10bfloat16_tE19Flash_kernel_traitsILi32ELi64ELi256ELi4ES3_EELb0ELb0ELb1ELb0ELb0ELb0ELb0ELb0ENS_16Flash_fwd_paramsEEEvRKT8_iiiii)
        /*0d70*/ 	.word	0x00000000


	//----- nvinfo : EIATTR_FRAME_SIZE
	.align		4
.L_584:
        /*0d74*/ 	.byte	0x04, 0x11
        /*0d76*/ 	.short	(.L_586 - .L_585)
	.align		4
.L_585:
        /*0d78*/ 	.word	index@(_ZN5flash24flash_fwd_splitkv_kernelI23Flash_fwd_kernel_traitsILi32ELi64ELi256ELi4ELb0ELb0EN7cutlass10bfloat16_tE19Flash_kernel_traitsILi32ELi64ELi256ELi4ES3_EELb0ELb0ELb1ELb0ELb0ELb0ELb0ELb0EEEvNS_16Flash_fwd_paramsE)
        /*0d7c*/ 	.word	0x00000000


	//----- nvinfo : EIATTR_REGCOUNT
	.align		4
.L_586:
        /*0d80*/ 	.byte	0x04, 0x2f
        /*0d82*/ 	.short	(.L_588 - .L_587)
	.align		4
.L_587:
        /*0d84*/ 	.word	index@(_ZN5flash24flash_fwd_splitkv_kernelI23Flash_fwd_kernel_traitsILi32ELi64ELi256ELi4ELb0ELb0EN7cutlass10bfloat16_tE19Flash_kernel_traitsILi32ELi64ELi256ELi4ES3_EELb0ELb0ELb0ELb1ELb1ELb1ELb0ELb0EEEvNS_16Flash_fwd_paramsE)
        /*0d88*/ 	.word	0x000000fe


	//----- nvinfo : EIATTR_FRAME_SIZE
	.align		4
.L_588:
        /*0d8c*/ 	.byte	0x04, 0x11
        /*0d8e*/ 	.short	(.L_590 - .L_589)
	.align		4
.L_589:
        /*0d90*/ 	.word	index@($_ZN5flash24flash_fwd_splitkv_kernelI23Flash_fwd_kernel_traitsILi32ELi64ELi256ELi4ELb0ELb0EN7cutlass10bfloat16_tE19Flash_kernel_traitsILi32ELi64ELi256ELi4ES3_EELb0ELb0ELb0ELb1ELb1ELb1ELb0ELb0EEEvNS_16Flash_fwd_paramsE$_ZN5flash30compute_attn_1rowblock_splitkvI23Flash_fwd_kernel_traitsILi32ELi64ELi256ELi4ELb0ELb0EN7cutlass10bfloat16_tE19Flash_kernel_traitsILi32ELi64ELi256ELi4ES3_EELb0ELb0ELb0ELb1ELb1ELb1ELb0ELb0ENS_16Flash_fwd_paramsEEEvRKT8_iiiii)
        /*0d94*/ 	.word	0x00000000


	//----- nvinfo : EIATTR_FRAME_SIZE
	.align		4
.L_590:
        /*0d98*/ 	.byte	0x04, 0x11
        /*0d9a*/ 	.short	(.L_592 - .L_591)
	.align		4
.L_591:
        /*0d9c*/ 	.word	index@(_ZN5flash24flash_fwd_splitkv_kernelI23Flash_fwd_kernel_traitsILi32ELi64ELi256ELi4ELb0ELb0EN7cutlass10bfloat16_tE19Flash_kernel_traitsILi32ELi64ELi256ELi4ES3_EELb0ELb0ELb0ELb1ELb1ELb1ELb0ELb0EEEvNS_16Flash_fwd_paramsE)
        /*0da0*/ 	.word	0x00000000


	//----- nvinfo : EIATTR_REGCOUNT
	.align		4
.L_592:
        /*0da4*/ 	.byte	0x04, 0x2f
        /*0da6*/ 	.short	(.L_594 - .L_593)
	.align		4
.L_593:
        /*0da8*/ 	.word	index@(_ZN5flash24flash_fwd_splitkv_kernelI23Flash_fwd_kernel_traitsILi32ELi64ELi256ELi4ELb0ELb0EN7cutlass10bfloat16_tE19Flash_kernel_traitsILi32ELi64ELi256ELi4ES3_EELb0ELb0ELb0ELb1ELb1ELb0ELb0ELb0EEEvNS_16Flash_fwd_paramsE)
        /*0dac*/ 	.word	0x000000fb


	//----- nvinfo : EIATTR_FRAME_SIZE
	.align		4
.L_594:
        /*0db0*/ 	.byte	0x04, 0x11
        /*0db2*/ 	.short	(.L_596 - .L_595)
	.align		4
.L_595:
        /*0db4*/ 	.word	index@($_ZN5flash24flash_fwd_splitkv_kernelI23Flash_fwd_kernel_traitsILi32ELi64ELi256ELi4ELb0ELb0EN7cutlass10bfloat16_tE19Flash_kernel_traitsILi32ELi64ELi256ELi4ES3_EELb0ELb0ELb0ELb1ELb1ELb0ELb0ELb0EEEvNS_16Flash_fwd_paramsE$_ZN5flash30compute_attn_1rowblock_splitkvI23Flash_fwd_kernel_traitsILi32ELi64ELi256ELi4ELb0ELb0EN7cutlass10bfloat16_tE19Flash_kernel_traitsILi32ELi64ELi256ELi4ES3_EELb0ELb0ELb0ELb1ELb1ELb0ELb0ELb0ENS_16Flash_fwd_paramsEEEvRKT8_iiiii)
        /*0db8*/ 	.word	0x00000000


	//----- nvinfo : EIATTR_FRAME_SIZE
	.align		4
.L_596:
        /*0dbc*/ 	.byte	0x04, 0x11
        /*0dbe*/ 	.short	(.L_598 - .L_597)
	.align		4
.L_597:
        /*0dc0*/ 	.word	index@(_ZN5flash24flash_fwd_splitkv_kernelI23Flash_fwd_kernel_traitsILi32ELi64ELi256ELi4ELb0ELb0EN7cutlass10bfloat16_tE19Flash_kernel_traitsILi32ELi64ELi256ELi4ES3_EELb0ELb0ELb0ELb1ELb1ELb0ELb0ELb0EEEvNS_16Flash_fwd_paramsE)
        /*0dc4*/ 	.word	0x00000000


	//----- nvinfo : EIATTR_REGCOUNT
	.align		4
.L_598:
        /*0dc8*/ 	.byte	0x04, 0x2f
        /*0dca*/ 	.short	(.L_600 - .L_599)
	.align		4
.L_599:
        /*0dcc*/ 	.word	index@(_ZN5flash24flash_fwd_splitkv_kernelI23Flash_fwd_kernel_traitsILi32ELi64ELi256ELi4ELb0ELb0EN7cutlass10bfloat16_tE19Flash_kernel_traitsILi32ELi64ELi256ELi4ES3_EELb0ELb1ELb0ELb0ELb0ELb1ELb1ELb1EEEvNS_16Flash_fwd_paramsE)
        /*0dd0*/ 	.word	0x000000ff


	//----- nvinfo : EIATTR_FRAME_SIZE
	.align		4
.L_600:
        /*0dd4*/ 	.byte	0x04, 0x11
        /*0dd6*/ 	.short	(.L_602 - .L_601)
	.align		4
.L_601:
        /*0dd8*/ 	.word	index@($_ZN5flash24flash_fwd_splitkv_kernelI23Flash_fwd_kernel_traitsILi32ELi64ELi256ELi4ELb0ELb0EN7cutlass10bfloat16_tE19Flash_kernel_traitsILi32ELi64ELi256ELi4ES3_EELb0ELb1ELb0ELb0ELb0ELb1ELb1ELb1EEEvNS_16Flash_fwd_paramsE$_ZN5flash30compute_attn_1rowblock_splitkvI23Flash_fwd_kernel_traitsILi32ELi64ELi256ELi4ELb0ELb0EN7cutlass10bfloat16_tE19Flash_kernel_traitsILi32ELi64ELi256ELi4ES3_EELb0ELb1ELb0ELb0ELb0ELb1ELb1ELb1ENS_16Flash_fwd_paramsEEEvRKT8_iiiii)
        /*0ddc*/ 	.word	0x00000000


	//----- nvinfo : EIATTR_FRAME_SIZE
	.align		4
.L_602:
        /*0de0*/ 	.byte	0x04, 0x11
        /*0de2*/ 	.short	(.L_604 - .L_603)
	.align		4
.L_603:
        /*0de4*/ 	.word	index@(_ZN5flash24flash_fwd_splitkv_kernelI23Flash_fwd_kernel_traitsILi32ELi64ELi256ELi4ELb0ELb0EN7cutlass10bfloat16_tE19Flash_kernel_traitsILi32ELi64ELi256ELi4ES3_EELb0ELb1ELb0ELb0ELb0ELb1ELb1ELb1EEEvNS_16Flash_fwd_paramsE)
        /*0de8*/ 	.word	0x00000000


	//----- nvinfo : EIATTR_REGCOUNT
	.align		4
.L_604:
        /*0dec*/ 	.byte	0x04, 0x2f
        /*0dee*/ 	.short	(.L_606 - .L_605)
	.align		4
.L_605:
        /*0df0*/ 	.word	index@(_ZN5flash24flash_fwd_splitkv_kernelI23Flash_fwd_kernel_traitsILi32ELi64ELi256ELi4ELb0ELb0EN7cutlass10bfloat16_tE19Flash_kernel_traitsILi32ELi64ELi256ELi4ES3_EELb0ELb1ELb0ELb0ELb0ELb0ELb1ELb1EEEvNS_16Flash_fwd_paramsE)
        /*0df4*/ 	.word	0x000000ff


	//----- nvinfo : EIATTR_FRAME_SIZE
	.align		4
.L_606:
        /*0df8*/ 	.byte	0x04, 0x11
        /*0dfa*/ 	.short	(.L_608 - .L_607)
	.align		4
.L_607:
        /*0dfc*/ 	.word	index@($_ZN5flash24flash_fwd_splitkv_kernelI23Flash_fwd_kernel_traitsILi32ELi64ELi256ELi4ELb0ELb0EN7cutlass10bfloat16_tE19Flash_kernel_traitsILi32ELi64ELi256ELi4ES3_EELb0ELb1ELb0ELb0ELb0ELb0ELb1ELb1EEEvNS_16Flash_fwd_paramsE$_ZN5flash30compute_attn_1rowblock_splitkvI23Flash_fwd_kernel_traitsILi32ELi64ELi256ELi4ELb0ELb0EN7cutlass10bfloat16_tE19Flash_kernel_traitsILi32ELi64ELi256ELi4ES3_EELb0ELb1ELb0ELb0ELb0ELb0ELb1ELb1ENS_16Flash_fwd_paramsEEEvRKT8_iiiii)
        /*0e00*/ 	.word	0x00000000


	//----- nvinfo : EIATTR_FRAME_SIZE
	.align		4
.L_608:
        /*0e04*/ 	.byte	0x04, 0x11
        /*0e06*/ 	.short	(.L_610 - .L_609)
	.align		4
.L_609:
        /*0e08*/ 	.word	index@(_ZN5flash24flash_fwd_splitkv_kernelI23Flash_fwd_kernel_traitsILi32ELi64ELi256ELi4ELb0ELb0EN7cutlass10bfloat16_tE19Flash_kernel_traitsILi32ELi64ELi256ELi4ES3_EELb0ELb1ELb0ELb0ELb0ELb0ELb1ELb1EEEvNS_16Flash_fwd_paramsE)
        /*0e0c*/ 	.word	0x00000000


	//----- nvinfo : EIATTR_REGCOUNT
	.align		4
.L_610:
        /*0e10*/ 	.byte	0x04, 0x2f
        /*0e12*/ 	.short	(.L_612 - .L_611)
	.align		4
.L_611:
        /*0e14*/ 	.word	index@(_ZN5flash24flash_fwd_splitkv_kernelI23Flash_fwd_kernel_traitsILi32ELi64ELi256ELi4ELb0ELb0EN7cutlass10bfloat16_tE19Flash_kernel_traitsILi32ELi64ELi256ELi4ES3_EELb0ELb1ELb0ELb0ELb0ELb1ELb1ELb0EEEvNS_16Flash_fwd_paramsE)
        /*0e18*/ 	.word	0x000000ff


	//----- nvinfo : EIATTR_FRAME_SIZE
	.align		4
.L_612:
        /*0e1c*/ 	.byte	0x04, 0x11
        /*0e1e*/ 	.short	(.L_614 - .L_613)
	.align		4
.L_613:
        /*0e20*/ 	.word	index@($_ZN5flash24flash_fwd_splitkv_kernelI23Flash_fwd_kernel_traitsILi32ELi64ELi256ELi4ELb0ELb0EN7cutlass10bfloat16_tE19Flash_kernel_traitsILi32ELi64ELi256ELi4ES3_EELb0ELb1ELb0ELb0ELb0ELb1ELb1ELb0EEEvNS_16Flash_fwd_paramsE$_ZN5flash30compute_attn_1rowblock_splitkvI23Flash_fwd_kernel_traitsILi32ELi64ELi256ELi4ELb0ELb0EN7cutlass10bfloat16_tE19Flash_kernel_traitsILi32ELi64ELi256ELi4ES3_EELb0ELb1ELb0ELb0ELb0ELb1ELb1ELb0ENS_16Flash_fwd_paramsEEEvRKT8_iiiii)
        /*0e24*/ 	.word	0x00000000


	//----- nvinfo : EIATTR_FRAME_SIZE
	.align		4
.L_614:
        /*0e28*/ 	.byte	0x04, 0x11
        /*0e2a*/ 	.short	(.L_616 - .L_615)
	.align		4
.L_615:
        /*0e2c*/ 	.word	index@(_ZN5flash24flash_fwd_splitkv_kernelI23Flash_fwd_kernel_traitsILi32ELi64ELi256ELi4ELb0ELb0EN7cutlass10bfloat16_tE19Flash_kernel_traitsILi32ELi64ELi256ELi4ES3_EELb0ELb1ELb0ELb0ELb0ELb1ELb1ELb0EEEvNS_16Flash_fwd_paramsE)
        /*0e30*/ 	.word	0x00000000


	//----- nvinfo : EIATTR_REGCOUNT
	.align		4
.L_616:
        /*0e34*/ 	.byte	0x04, 0x2f
        /*0e36*/ 	.short	(.L_618 - .L_617)
	.align		4
.L_617:
        /*0e38*/ 	.word	index@(_ZN5flash24flash_fwd_splitkv_kernelI23Flash_fwd_kernel_traitsILi32ELi64ELi256ELi4ELb0ELb0EN7cutlass10bfloat16_tE19Flash_kernel_traitsILi32ELi64ELi256ELi4ES3_EELb0ELb1ELb0ELb0ELb0ELb0ELb1ELb0EEEvNS_16Flash_fwd_paramsE)
        /*0e3c*/ 	.word	0x000000ff


	//----- nvinfo : EIATTR_FRAME_SIZE
	.align		4
.L_618:
        /*0e40*/ 	.byte	0x04, 0x11
        /*0e42*/ 	.short	(.L_620 - .L_619)
	.align		4
.L_619:
        /*0e44*/ 	.word	index@($_ZN5flash24flash_fwd_splitkv_kernelI23Flash_fwd_kernel_traitsILi32ELi64ELi256ELi4ELb0ELb0EN7cutlass10bfloat16_tE19Flash_kernel_traitsILi32ELi64ELi256ELi4ES3_EELb0ELb1ELb0ELb0ELb0ELb0ELb1ELb0EEEvNS_16Flash_fwd_paramsE$_ZN5flash30compute_attn_1rowblock_splitkvI23Flash_fwd_kernel_traitsILi32ELi64ELi256ELi4ELb0ELb0EN7cutlass10bfloat16_tE19Flash_kernel_traitsILi32ELi64ELi256ELi4ES3_EELb0ELb1ELb0ELb0ELb0ELb0ELb1ELb0ENS_16Flash_fwd_paramsEEEvRKT8_iiiii)
        /*0e48*/ 	.word	0x00000000


	//----- nvinfo : EIATTR_FRAME_SIZE
	.align		4
.L_620:
        /*0e4c*/ 	.byte	0x04, 0x11
        /*0e4e*/ 	.short	(.L_622 - .L_621)
	.align		4
.L_621:
        /*0e50*/ 	.word	index@(_ZN5flash24flash_fwd_splitkv_kernelI23Flash_fwd_kernel_traitsILi32ELi64ELi256ELi4ELb0ELb0EN7cutlass10bfloat16_tE19Flash_kernel_traitsILi32ELi64ELi256ELi4ES3_EELb0ELb1ELb0ELb0ELb0ELb0ELb1ELb0EEEvNS_16Flash_fwd_paramsE)
        /*0e54*/ 	.word	0x00000000


	//----- nvinfo : EIATTR_REGCOUNT
	.align		4
.L_622:
        /*0e58*/ 	.byte	0x04, 0x2f
        /*0e5a*/ 	.short	(.L_624 - .L_623)
	.align		4
.L_623:
        /*0e5c*/ 	.word	index@(_ZN5flash24flash_fwd_splitkv_kernelI23Flash_fwd_kernel_traitsILi32ELi64ELi256ELi4ELb0ELb0EN7cutlass10bfloat16_tE19Flash_kernel_traitsILi32ELi64ELi256ELi4ES3_EELb0ELb1ELb0ELb0ELb0ELb1ELb0ELb1EEEvNS_16Flash_fwd_paramsE)
        /*0e60*/ 	.word	0x000000ff


	//----- nvinfo : EIATTR_FRAME_SIZE
	.align		4
.L_624:
        /*0e64*/ 	.byte	0x04, 0x11
        /*0e66*/ 	.short	(.L_626 - .L_625)
	.align		4
.L_625:
        /*0e68*/ 	.word	index@($_ZN5flash24flash_fwd_splitkv_kernelI23Flash_fwd_kernel_traitsILi32ELi64ELi256ELi4ELb0ELb0EN7cutlass10bfloat16_tE19Flash_kernel_traitsILi32ELi64ELi256ELi4ES3_EELb0ELb1ELb0ELb0ELb0ELb1ELb0ELb1EEEvNS_16Flash_fwd_paramsE$_ZN5flash30compute_attn_1rowblock_splitkvI23Flash_fwd_kernel_traitsILi32ELi64ELi256ELi4ELb0ELb0EN7cutlass10bfloat16_tE19Flash_kernel_traitsILi32ELi64ELi256ELi4ES3_EELb0ELb1ELb0ELb0ELb0ELb1ELb0ELb1ENS_16Flash_fwd_paramsEEEvRKT8_iiiii)
        /*0e6c*/ 	.word	0x00000000


	//----- nvinfo : EIATTR_FRAME_SIZE
	.align		4
.L_626:
        /*0e70*/ 	.byte	0x04, 0x11
        /*0e72*/ 	.short	(.L_628 - .L_627)
	.align		4
.L_627:
        /*0e74*/ 	.word	index@(_ZN5flash24flash_fwd_splitkv_kernelI23Flash_fwd_kernel_traitsILi32ELi64ELi256ELi4ELb0ELb0EN7cutlass10bfloat16_tE19Flash_kernel_traitsILi32ELi64ELi256ELi4ES3_EELb0ELb1ELb0ELb0ELb0ELb1ELb0ELb1EEEvNS_16Flash_fwd_paramsE)
        /*0e78*/ 	.word	0x00000000


	//----- nvinfo : EIATTR_REGCOUNT
	.align		4
.L_628:
        /*0e7c*/ 	.byte	0x04, 0x2f
        /*0e7e*/ 	.short	(.L_630 - .L_629)
	.align		4
.L_629:
        /*0e80*/ 	.word	index@(_ZN5flash24flash_fwd_splitkv_kernelI23Flash_fwd_kernel_traitsILi32ELi64ELi256ELi4ELb0ELb0EN7cutlass10bfloat16_tE19Flash_kernel_traitsILi32ELi64ELi256ELi4ES3_EELb0ELb1ELb0ELb0ELb0ELb0ELb0ELb1EEEvNS_16Flash_fwd_paramsE)
        /*0e84*/ 	.word	0x000000ff


	//----- nvinfo : EIATTR_FRAME_SIZE
	.align		4
.L_630:
        /*0e88*/ 	.byte	0x04, 0x11
        /*0e8a*/ 	.short	(.L_632 - .L_631)
	.align		4
.L_631:
        /*0e8c*/ 	.word	index@($_ZN5flash24flash_fwd_splitkv_kernelI23Flash_fwd_kernel_traitsILi32ELi64ELi256ELi4ELb0ELb0EN7cutlass10bfloat16_tE19Flash_kernel_traitsILi32ELi64ELi256ELi4ES3_EELb0ELb1ELb0ELb0ELb0ELb0ELb0ELb1EEEvNS_16Flash_fwd_paramsE$_ZN5flash30compute_attn_1rowblock_splitkvI23Flash_fwd_kernel_traitsILi32ELi64ELi256ELi4ELb0ELb0EN7cutlass10bfloat16_tE19Flash_kernel_traitsILi32ELi64ELi256ELi4ES3_EELb0ELb1ELb0ELb0ELb0ELb0ELb0ELb1ENS_16Flash_fwd_paramsEEEvRKT8_iiiii)
        /*0e90*/ 	.word	0x00000000


	//----- nvinfo : EIATTR_FRAME_SIZE
	.align		4
.L_632:
        /*0e94*/ 	.byte	0x04, 0x11
        /*0e96*/ 	.short	(.L_634 - .L_633)
	.align		4
.L_633:
        /*0e98*/ 	.word	index@(_ZN5flash24flash_fwd_splitkv_kernelI23Flash_fwd_kernel_traitsILi32ELi64ELi256ELi4ELb0ELb0EN7cutlass10bfloat16_tE19Flash_kernel_traitsILi32ELi64ELi256ELi4ES3_EELb0ELb1ELb0ELb0ELb0ELb0ELb0ELb1EEEvNS_16Flash_fwd_paramsE)
        /*0e9c*/ 	.word	0x00000000


	//----- nvinfo : EIATTR_REGCOUNT
	.align		4
.L_634:
        /*0ea0*/ 	.byte	0x04, 0x2f
        /*0ea2*/ 	.short	(.L_636 - .L_635)
	.align		4
.L_635:
        /*0ea4*/ 	.word	index@(_ZN5flash24flash_fwd_splitkv_kernelI23Flash_fwd_kernel_traitsILi32ELi64ELi256ELi4ELb0ELb0EN7cutlass10bfloat16_tE19Flash_kernel_traitsILi32ELi64ELi256ELi4ES3_EELb0ELb1ELb0ELb0ELb0ELb1ELb0ELb0EEEvNS_16Flash_fwd_paramsE)
        /*0ea8*/ 	.word	0x000000ff


	//----- nvinfo : EIATTR_FRAME_SIZE
	.align		4
.L_636:
        /*0eac*/ 	.byte	0x04, 0x11
        /*0eae*/ 	.short	(.L_638 - .L_637)
	.align		4
.L_637:
        /*0eb0*/ 	.word	index@($_ZN5flash24flash_fwd_splitkv_kernelI23Flash_fwd_kernel_traitsILi32ELi64ELi256ELi4ELb0ELb0EN7cutlass10bfloat16_tE19Flash_kernel_traitsILi32ELi64ELi256ELi4ES3_EELb0ELb1ELb0ELb0ELb0ELb1ELb0ELb0EEEvNS_16Flash_fwd_paramsE$_ZN5flash30compute_attn_1rowblock_splitkvI23Flash_fwd_kernel_traitsILi32ELi64ELi256ELi4ELb0ELb0EN7cutlass10bfloat16_tE19Flash_kernel_traitsILi32ELi64ELi256ELi4ES3_EELb0ELb1ELb0ELb0ELb0ELb1ELb0ELb0ENS_16Flash_fwd_paramsEEEvRKT8_iiiii)
        /*0eb4*/ 	.word	0x00000000


	//----- nvinfo : EIATTR_FRAME_SIZE
	.align		4
.L_638:
        /*0eb8*/ 	.byte	0x04, 0x11
        /*0eba*/ 	.short	(.L_640 - .L_639)
	.align		4
.L_639:
        /*0ebc*/ 	.word	index@(_ZN5flash24flash_fwd_splitkv_kernelI23Flash_fwd_kernel_traitsILi32ELi64ELi256ELi4ELb0ELb0EN7cutlass10bfloat16_tE19Flash_kernel_traitsILi32ELi64ELi256ELi4ES3_EELb0ELb1ELb0ELb0ELb0ELb1ELb0ELb0EEEvNS_16Flash_fwd_paramsE)
        /*0ec0*/ 	.word	0x00000000


	//----- nvinfo : EIATTR_REGCOUNT
	.align		4
.L_640:
        /*0ec4*/ 	.byte	0x04, 0x2f
        /*0ec6*/ 	.short	(.L_642 - .L_641)
	.align		4
.L_641:
        /*0ec8*/ 	.word	index@(_ZN5flash24flash_fwd_splitkv_kernelI23Flash_fwd_kernel_traitsILi32ELi64ELi256ELi4ELb0ELb0EN7cutlass10bfloat16_tE19Flash_kernel_traitsILi32ELi64ELi256ELi4ES3_EELb0ELb1ELb0ELb0ELb0ELb0ELb0ELb0EEEvNS_16Flash_fwd_paramsE)
        /*0ecc*/ 	.word	0x000000ff


	//----- nvinfo : EIATTR_FRAME_SIZE
	.align		4
.L_642:
        /*0ed0*/ 	.byte	0x04, 0x11
        /*0ed2*/ 	.short	(.L_644 - .L_643)
	.align		4
.L_643:
        /*0ed4*/ 	.word	index@($_ZN5flash24flash_fwd_splitkv_kernelI23Flash_fwd_kernel_traitsILi32ELi64ELi256ELi4ELb0ELb0EN7cutlass10bfloat16_tE19Flash_kernel_traitsILi32ELi64ELi256ELi4ES3_EELb0ELb1ELb0ELb0ELb0ELb0ELb0ELb0EEEvNS_16Flash_fwd_paramsE$_ZN5flash30compute_attn_1rowblock_splitkvI23Flash_fwd_kernel_traitsILi32ELi64ELi256ELi4ELb0ELb0EN7cutlass10bfloat16_tE19Flash_kernel_traitsILi32ELi64ELi256ELi4ES3_EELb0ELb1ELb0ELb0ELb0ELb0ELb0ELb0ENS_16Flash_fwd_paramsEEEvRKT8_iiiii)
        /*0ed8*/ 	.word	0x00000000


	//----- nvinfo : EIATTR_FRAME_SIZE
	.align		4
.L_644:
        /*0edc*/ 	.byte	0x04, 0x11
        /*0ede*/ 	.short	(.L_646 - .L_645)
	.align		4
.L_645:
        /*0ee0*/ 	.word	index@(_ZN5flash24flash_fwd_splitkv_kernelI23Flash_fwd_kernel_traitsILi32ELi64ELi256ELi4ELb0ELb0EN7cutlass10bfloat16_tE19Flash_kernel_traitsILi32ELi64ELi256ELi4ES3_EELb0ELb1ELb0ELb0ELb0ELb0ELb0ELb0EEEvNS_16Flash_fwd_paramsE)
        /*0ee4*/ 	.word	0x00000000


	//----- nvinfo : EIATTR_REGCOUNT
	.align		4
.L_646:
        /*0ee8*/ 	.byte	0x04, 0x2f
        /*0eea*/ 	.short	(.L_648 - .L_647)
	.align		4
.L_647:
        /*0eec*/ 	.word	index@(_ZN5flash24flash_fwd_splitkv_kernelI23Flash_fwd_kernel_traitsILi32ELi64ELi256ELi4ELb0ELb0EN7cutlass10bfloat16_tE19Flash_kernel_traitsILi32ELi64ELi256ELi4ES3_EELb0ELb0ELb0ELb0ELb0ELb1ELb1ELb1EEEvNS_16Flash_fwd_paramsE)
        /*0ef0*/ 	.word	0x000000f2


	//----- nvinfo : EIATTR_FRAME_SIZE
	.align		4
.L_648:
        /*0ef4*/ 	.byte	0x04, 0x11
        /*0ef6*/ 	.short	(.L_650 - .L_649)
	.align		4
.L_649:
        /*0ef8*/ 	.word	index@($_ZN5flash24flash_fwd_splitkv_kernelI23Flash_fwd_kernel_traitsILi32ELi64ELi256ELi4ELb0ELb0EN7cutlass10bfloat16_tE19Flash_kernel_traitsILi32ELi64ELi256ELi4ES3_EELb0ELb0ELb0ELb0ELb0ELb1ELb1ELb1EEEvNS_16Flash_fwd_paramsE$_ZN5flash30compute_attn_1rowblock_splitkvI23Flash_fwd_kernel_traitsILi32ELi64ELi256ELi4ELb0ELb0EN7cutlass10bfloat16_tE19Flash_kernel_traitsILi32ELi64ELi256ELi4ES3_EELb0ELb0ELb0ELb0ELb0ELb1ELb1ELb1ENS_16Flash_fwd_paramsEEEvRKT8_iiiii)
        /*0efc*/ 	.word	0x00000000


	//----- nvinfo : EIATTR_FRAME_SIZE
	.align		4
.L_650:
        /*0f00*/ 	.byte	0x04, 0x11
        /*0f02*/ 	.short	(.L_652 - .L_651)
	.align		4
.L_651:
        /*0f04*/ 	.word	index@(_ZN5flash24flash_fwd_splitkv_kernelI23Flash_fwd_kernel_traitsILi32ELi64ELi256ELi4ELb0ELb0EN7cutlass10bfloat16_tE19Flash_kernel_traitsILi32ELi64ELi256ELi4ES3_EELb0ELb0ELb0ELb0ELb0ELb1ELb1ELb1EEEvNS_16Flash_fwd_paramsE)
        /*0f08*/ 	.word	0x00000000


	//----- nvinfo : EIATTR_REGCOUNT
	.align		4
.L_652:
        /*0f0c*/ 	.byte	0x04, 0x2f
        /*0f0e*/ 	.short	(.L_654 - .L_653)
	.align		4
.L_653:
        /*0f10*/ 	.word	index@(_ZN5flash24flash_fwd_splitkv_kernelI23Flash_fwd_kernel_traitsILi32ELi64ELi256ELi4ELb0ELb0EN7cutlass10bfloat16_tE19Flash_kernel_traitsILi32ELi64ELi256ELi4ES3_EELb0ELb0ELb0ELb0ELb0ELb0ELb1ELb1EEEvNS_16Flash_fwd_paramsE)
        /*0f14*/ 	.word	0x000000fc


	//----- nvinfo : EIATTR_FRAME_SIZE
	.align		4
.L_654:
        /*0f18*/ 	.byte	0x04, 0x11
        /*0f1a*/ 	.short	(.L_656 - .L_655)
	.align		4
.L_655:
        /*0f1c*/ 	.word	index@($_ZN5flash24flash_fwd_splitkv_kernelI23Flash_fwd_kernel_traitsILi32ELi64ELi256ELi4ELb0ELb0EN7cutlass10bfloat16_tE19Flash_kernel_traitsILi32ELi64ELi256ELi4ES3_EELb0ELb0ELb0ELb0ELb0ELb0ELb1ELb1EEEvNS_16Flash_fwd_paramsE$_ZN5flash30compute_attn_1rowblock_splitkvI23Flash_fwd_kernel_traitsILi32ELi64ELi256ELi4ELb0ELb0EN7cutlass10bfloat16_tE19Flash_kernel_traitsILi32ELi64ELi256ELi4ES3_EELb0ELb0ELb0ELb0ELb0ELb0ELb1ELb1ENS_16Flash_fwd_paramsEEEvRKT8_iiiii)
        /*0f20*/ 	.word	0x00000000


	//----- nvinfo : EIATTR_FRAME_SIZE
	.align		4
.L_656:
        /*0f24*/ 	.byte	0x04, 0x11
        /*0f26*/ 	.short	(.L_658 - .L_657)
	.align		4
.L_657:
        /*0f28*/ 	.word	index@(_ZN5flash24flash_fwd_splitkv_kernelI23Flash_fwd_kernel_traitsILi32ELi64ELi256ELi4ELb0ELb0EN7cutlass10bfloat16_tE19Flash_kernel_traitsILi32ELi64ELi256ELi4ES3_EELb0ELb0ELb0ELb0ELb0ELb0ELb1ELb1EEEvNS_16Flash_fwd_paramsE)
        /*0f2c*/ 	.word	0x00000000


	//----- nvinfo : EIATTR_REGCOUNT
	.align		4
.L_658:
        /*0f30*/ 	.byte	0x04, 0x2f
        /*0f32*/ 	.short	(.L_660 - .L_659)
	.align		4
.L_659:
        /*0f34*/ 	.word	index@(_ZN5flash24flash_fwd_splitkv_kernelI23Flash_fwd_kernel_traitsILi32ELi64ELi256ELi4ELb0ELb0EN7cutlass10bfloat16_tE19Flash_kernel_traitsILi32ELi64ELi256ELi4ES3_EELb0ELb0ELb0ELb0ELb0ELb1ELb1ELb0EEEvNS_16Flash_fwd_paramsE)
        /*0f38*/ 	.word	0x000000f5


	//----- nvinfo : EIATTR_FRAME_SIZE
	.align		4
.L_660:
        /*0f3c*/ 	.byte	0x04, 0x11
        /*0f3e*/ 	.short	(.L_662 - .L_661)
	.align		4
.L_661:
        /*0f40*/ 	.word	index@($_ZN5flash24flash_fwd_splitkv_kernelI23Flash_fwd_kernel_traitsILi32ELi64ELi256ELi4ELb0ELb0EN7cutlass10bfloat16_tE19Flash_kernel_traitsILi32ELi64ELi256ELi4ES3_EELb0ELb0ELb0ELb0ELb0ELb1ELb1ELb0EEEvNS_16Flash_fwd_paramsE$_ZN5flash30compute_attn_1rowblock_splitkvI23Flash_fwd_kernel_traitsILi32ELi64ELi256ELi4ELb0ELb0EN7cutlass10bfloat16_tE19Flash_kernel_traitsILi32ELi64ELi256ELi4ES3_EELb0ELb0ELb0ELb0ELb0ELb1ELb1ELb0ENS_16Flash_fwd_paramsEEEvRKT8_iiiii)
        /*0f44*/ 	.word	0x00000000


	//----- nvinfo : EIATTR_FRAME_SIZE
	.align		4
.L_662:
        /*0f48*/ 	.byte	0x04, 0x11
        /*0f4a*/ 	.short	(.L_664 - .L_663)
	.align		4
.L_663:
        /*0f4c*/ 	.word	index@(_ZN5flash24flash_fwd_splitkv_kernelI23Flash_fwd_kernel_traitsILi32ELi64ELi256ELi4ELb0ELb0EN7cutlass10bfloat16_tE19Flash_kernel_traitsILi32ELi64ELi256ELi4ES3_EELb0ELb0ELb0ELb0ELb0ELb1ELb1ELb0EEEvNS_16Flash_fwd_paramsE)
        /*0f50*/ 	.word	0x00000000


	//----- nvinfo : EIATTR_REGCOUNT
	.align		4
.L_664:
        /*0f54*/ 	.byte	0x04, 0x2f
        /*0f56*/ 	.short	(.L_666 - .L_665)
	.align		4
.L_665:
        /*0f58*/ 	.word	index@(_ZN5flash24flash_fwd_splitkv_kernelI23Flash_fwd_kernel_traitsILi32ELi64ELi256ELi4ELb0ELb0EN7cutlass10bfloat16_tE19Flash_kernel_traitsILi32ELi64ELi256ELi4ES3_EELb0ELb0ELb0ELb0ELb0ELb0ELb1ELb0EEEvNS_16Flash_fwd_paramsE)
        /*0f5c*/ 	.word	0x000000ff


	//----- nvinfo : EIATTR_FRAME_SIZE
	.align		4
.L_666:
        /*0f60*/ 	.byte	0x04, 0x11
        /*0f62*/ 	.short	(.L_668 - .L_667)
	.align		4
.L_667:
        /*0f64*/ 	.word	index@($_ZN5flash24flash_fwd_splitkv_kernelI23Flash_fwd_kernel_traitsILi32ELi64ELi256ELi4ELb0ELb0EN7cutlass10bfloat16_tE19Flash_kernel_traitsILi32ELi64ELi256ELi4ES3_EELb0ELb0ELb0ELb0ELb0ELb0ELb1ELb0EEEvNS_16Flash_fwd_paramsE$_ZN5flash30compute_attn_1rowblock_splitkvI23Flash_fwd_kernel_traitsILi32ELi64ELi256ELi4ELb0ELb0EN7cutlass10bfloat16_tE19Flash_kernel_traitsILi32ELi64ELi256ELi4ES3_EELb0ELb0ELb0ELb0ELb0ELb0ELb1ELb0ENS_16Flash_fwd_paramsEEEvRKT8_iiiii)
        /*0f68*/ 	.word	0x00000000


	//----- nvinfo : EIATTR_FRAME_SIZE
	.align		4
.L_668:
        /*0f6c*/ 	.byte	0x04, 0x11
        /*0f6e*/ 	.short	(.L_670 - .L_669)
	.align		4
.L_669:
        /*0f70*/ 	.word	index@(_ZN5flash24flash_fwd_splitkv_kernelI23Flash_fwd_kernel_traitsILi32ELi64ELi256ELi4ELb0ELb0EN7cutlass10bfloat16_tE19Flash_kernel_traitsILi32ELi64ELi256ELi4ES3_EELb0ELb0ELb0ELb0ELb0ELb0ELb1ELb0EEEvNS_16Flash_fwd_paramsE)
        /*0f74*/ 	.word	0x00000000


	//----- nvinfo : EIATTR_REGCOUNT
	.align		4
.L_670:
        /*0f78*/ 	.byte	0x04, 0x2f
        /*0f7a*/ 	.short	(.L_672 - .L_671)
	.align		4
.L_671:
        /*0f7c*/ 	.word	index@(_ZN5flash24flash_fwd_splitkv_kernelI23Flash_fwd_kernel_traitsILi32ELi64ELi256ELi4ELb0ELb0EN7cutlass10bfloat16_tE19Flash_kernel_traitsILi32ELi64ELi256ELi4ES3_EELb0ELb0ELb0ELb0ELb0ELb1ELb0ELb1EEEvNS_16Flash_fwd_paramsE)
        /*0f80*/ 	.word	0x000000f4


	//----- nvinfo : EIATTR_FRAME_SIZE
	.align		4
.L_672:
        /*0f84*/ 	.byte	0x04, 0x11
        /*0f86*/ 	.short	(.L_674 - .L_673)
	.align		4
.L_673:
        /*0f88*/ 	.word	index@($_ZN5flash24flash_fwd_splitkv_kernelI23Flash_fwd_kernel_traitsILi32ELi64ELi256ELi4ELb0ELb0EN7cutlass10bfloat16_tE19Flash_kernel_traitsILi32ELi64ELi256ELi4ES3_EELb0ELb0ELb0ELb0ELb0ELb1ELb0ELb1EEEvNS_16Flash_fwd_paramsE$_ZN5flash30compute_attn_1rowblock_splitkvI23Flash_fwd_kernel_traitsILi32ELi64ELi256ELi4ELb0ELb0EN7cutlass10bfloat16_tE19Flash_kernel_traitsILi32ELi64ELi256ELi4ES3_EELb0ELb0ELb0ELb0ELb0ELb1ELb0ELb1ENS_16Flash_fwd_paramsEEEvRKT8_iiiii)
        /*0f8c*/ 	.word	0x00000000


	//----- nvinfo : EIATTR_FRAME_SIZE
	.align		4
.L_674:
        /*0f90*/ 	.byte	0x04, 0x11
        /*0f92*/ 	.short	(.L_676 - .L_675)
	.align		4
.L_675:
        /*0f94*/ 	.word	index@(_ZN5flash24flash_fwd_splitkv_kernelI23Flash_fwd_kernel_traitsILi32ELi64ELi256ELi4ELb0ELb0EN7cutlass10bfloat16_tE19Flash_kernel_traitsILi32ELi64ELi256ELi4ES3_EELb0ELb0ELb0ELb0ELb0ELb1ELb0ELb1EEEvNS_16Flash_fwd_paramsE)
        /*0f98*/ 	.word	0x00000000


	//----- nvinfo : EIATTR_REGCOUNT
	.align		4
.L_676:
        /*0f9c*/ 	.byte	0x04, 0x2f
        /*0f9e*/ 	.short	(.L_678 - .L_677)
	.align		4
.L_677:
        /*0fa0*/ 	.word	index@(_ZN5flash24flash_fwd_splitkv_kernelI23Flash_fwd_kernel_traitsILi32ELi64ELi256ELi4ELb0ELb0EN7cutlass10bfloat16_tE19Flash_kernel_traitsILi32ELi64ELi256ELi4ES3_EELb0ELb0ELb0ELb0ELb0ELb0ELb0ELb1EEEvNS_16Flash_fwd_paramsE)
        /*0fa4*/ 	.word	0x000000ff


	//----- nvinfo : EIATTR_FRAME_SIZE
	.align		4
.L_678:
        /*0fa8*/ 	.byte	0x04, 0x11
        /*0faa*/ 	.short	(.L_680 - .L_679)
	.align		4
.L_679:
        /*0fac*/ 	.word	index@($_ZN5flash24flash_fwd_splitkv_kernelI23Flash_fwd_kernel_traitsILi32ELi64ELi256ELi4ELb0ELb0EN7cutlass10bfloat16_tE19Flash_kernel_traitsILi32ELi64ELi256ELi4ES3_EELb0ELb0ELb0ELb0ELb0ELb0ELb0ELb1EEEvNS_16Flash_fwd_paramsE$_ZN5flash30compute_attn_1rowblock_splitkvI23Flash_fwd_kernel_traitsILi32ELi64ELi256ELi4ELb0ELb0EN7cutlass10bfloat16_tE19Flash_kernel_traitsILi32ELi64ELi256ELi4ES3_EELb0ELb0ELb0ELb0ELb0ELb0ELb0ELb1ENS_16Flash_fwd_paramsEEEvRKT8_iiiii)
        /*0fb0*/ 	.word	0x00000000


	//----- nvinfo : EIATTR_FRAME_SIZE
	.align		4
.L_680:
        /*0fb4*/ 	.byte	0x04, 0x11
        /*0fb6*/ 	.short	(.L_682 - .L_681)
	.align		4
.L_681:
        /*0fb8*/ 	.word	index@(_ZN5flash24flash_fwd_splitkv_kernelI23Flash_fwd_kernel_traitsILi32ELi64ELi256ELi4ELb0ELb0EN7cutlass10bfloat16_tE19Flash_kernel_traitsILi32ELi64ELi256ELi4ES3_EELb0ELb0ELb0ELb0ELb0ELb0ELb0ELb1EEEvNS_16Flash_fwd_paramsE)
        /*0fbc*/ 	.word	0x00000000


	//----- nvinfo : EIATTR_REGCOUNT
	.align		4
.L_682:
        /*0fc0*/ 	.byte	0x04, 0x2f
        /*0fc2*/ 	.short	(.L_684 - .L_683)
	.align		4
.L_683:
        /*0fc4*/ 	.word	index@(_ZN5flash24flash_fwd_splitkv_kernelI23Flash_fwd_kernel_traitsILi32ELi64ELi256ELi4ELb0ELb0EN7cutlass10bfloat16_tE19Flash_kernel_traitsILi32ELi64ELi256ELi4ES3_EELb0ELb0ELb0ELb0ELb0ELb1ELb0ELb0EEEvNS_16Flash_fwd_paramsE)
        /*0fc8*/ 	.word	0x000000f8


	//----- nvinfo : EIATTR_FRAME_SIZE
	.align		4
.L_684:
        /*0fcc*/ 	.byte	0x04, 0x11
        /*0fce*/ 	.short	(.L_686 - .L_685)
	.align		4
.L_685:
        /*0fd0*/ 	.word	index@($_ZN5flash24flash_fwd_splitkv_kernelI23Flash_fwd_kernel_traitsILi32ELi64ELi256ELi4ELb0ELb0EN7cutlass10bfloat16_tE19Flash_kernel_traitsILi32ELi64ELi256ELi4ES3_EELb0ELb0ELb0ELb0ELb0ELb1ELb0ELb0EEEvNS_16Flash_fwd_paramsE$_ZN5flash30compute_attn_1rowblock_splitkvI23Flash_fwd_kernel_traitsILi32ELi64ELi256ELi4ELb0ELb0EN7cutlass10bfloat16_tE19Flash_kernel_traitsILi32ELi64ELi256ELi4ES3_EELb0ELb0ELb0ELb0ELb0ELb1ELb0ELb0ENS_16Flash_fwd_paramsEEEvRKT8_iiiii)
        /*0fd4*/ 	.word	0x00000000


	//----- nvinfo : EIATTR_FRAME_SIZE
	.align		4
.L_686:
        /*0fd8*/ 	.byte	0x04, 0x11
        /*0fda*/ 	.short	(.L_688 - .L_687)
	.align		4
.L_687:
        /*0fdc*/ 	.word	index@(_ZN5flash24flash_fwd_splitkv_kernelI23Flash_fwd_kernel_traitsILi32ELi64ELi256ELi4ELb0ELb0EN7cutlass10bfloat16_tE19Flash_kernel_traitsILi32ELi64ELi256ELi4ES3_EELb0ELb0ELb0ELb0ELb0ELb1ELb0ELb0EEEvNS_16Flash_fwd_paramsE)
        /*0fe0*/ 	.word	0x00000000


	//----- nvinfo : EIATTR_REGCOUNT
	.align		4
.L_688:
        /*0fe4*/ 	.byte	0x04, 0x2f
        /*0fe6*/ 	.short	(.L_690 - .L_689)
	.align		4
.L_689:
        /*0fe8*/ 	.word	index@(_ZN5flash24flash_fwd_splitkv_kernelI23Flash_fwd_kernel_traitsILi32ELi64ELi256ELi4ELb0ELb0EN7cutlass10bfloat16_tE19Flash_kernel_traitsILi32ELi64ELi256ELi4ES3_EELb0ELb0ELb0ELb0ELb0ELb0ELb0ELb0EEEvNS_16Flash_fwd_paramsE)
        /*0fec*/ 	.word	0x000000fa


	//----- nvinfo : EIATTR_FRAME_SIZE
	.align		4
.L_690:
        /*0ff0*/ 	.byte	0x04, 0x11
        /*0ff2*/ 	.short	(.L_692 - .L_691)
	.align		4
.L_691:
        /*0ff4*/ 	.word	index@($_ZN5flash24flash_fwd_splitkv_kernelI23Flash_fwd_kernel_traitsILi32ELi64ELi256ELi4ELb0ELb0EN7cutlass10bfloat16_tE19Flash_kernel_traitsILi32ELi64ELi256ELi4ES3_EELb0ELb0ELb0ELb0ELb0ELb0ELb0ELb0EEEvNS_16Flash_fwd_paramsE$_ZN5flash30compute_attn_1rowblock_splitkvI23Flash_fwd_kernel_traitsILi32ELi64ELi256ELi4ELb0ELb0EN7cutlass10bfloat16_tE19Flash_kernel_traitsILi32ELi64ELi256ELi4ES3_EELb0ELb0ELb0ELb0ELb0ELb0ELb0ELb0ENS_16Flash_fwd_paramsEEEvRKT8_iiiii)
        /*0ff8*/ 	.word	0x00000000


	//----- nvinfo : EIATTR_FRAME_SIZE
	.align		4
.L_692:
        /*0ffc*/ 	.byte	0x04, 0x11
        /*0ffe*/ 	.short	(.L_694 - .L_693)
	.align		4
.L_693:
        /*1000*/ 	.word	index@(_ZN5flash24flash_fwd_splitkv_kernelI23Flash_fwd_kernel_traitsILi32ELi64ELi256ELi4ELb0ELb0EN7cutlass10bfloat16_tE19Flash_kernel_traitsILi32ELi64ELi256ELi4ES3_EELb0ELb0ELb0ELb0ELb0ELb0ELb0ELb0EEEvNS_16Flash_fwd_paramsE)
        /*1004*/ 	.word	0x00000000


	//----- nvinfo : EIATTR_REGCOUNT
	.align		4
.L_694:
        /*1008*/ 	.byte	0x04, 0x2f
        /*100a*/ 	.short	(.L_696 - .L_695)
	.align		4
.L_695:
        /*100c*/ 	.word	index@(_ZN5flash24flash_fwd_splitkv_kernelI23Flash_fwd_kernel_traitsILi32ELi64ELi256ELi4ELb0ELb0EN7cutlass10bfloat16_tE19Flash_kernel_traitsILi32ELi64ELi256ELi4ES3_EELb0ELb0ELb0ELb0ELb1ELb1ELb1ELb0EEEvNS_16Flash_fwd_paramsE)
        /*1010*/ 	.word	0x000000f9


	//----- nvinfo : EIATTR_FRAME_SIZE
	.align		4
.L_696:
        /*1014*/ 	.byte	0x04, 0x11
        /*1016*/ 	.short	(.L_698 - .L_697)
	.align		4
.L_697:
        /*1018*/ 	.word	index@($_ZN5flash24flash_fwd_splitkv_kernelI23Flash_fwd_kernel_traitsILi32ELi64ELi256ELi4ELb0ELb0EN7cutlass10bfloat16_tE19Flash_kernel_traitsILi32ELi64ELi256ELi4ES3_EELb0ELb0ELb0ELb0ELb1ELb1ELb1ELb0EEEvNS_16Flash_fwd_paramsE$_ZN5flash30compute_attn_1rowblock_splitkvI23Flash_fwd_kernel_traitsILi32ELi64ELi256ELi4ELb0ELb0EN7cutlass10bfloat16_tE19Flash_kernel_traitsILi32ELi64ELi256ELi4ES3_EELb0ELb0ELb0ELb0ELb1ELb1ELb1ELb0ENS_16Flash_fwd_paramsEEEvRKT8_iiiii)
        /*101c*/ 	.word	0x00000000


	//----- nvinfo : EIATTR_FRAME_SIZE
	.align		4
.L_698:
        /*1020*/ 	.byte	0x04, 0x11
        /*1022*/ 	.short	(.L_700 - .L_699)
	.align		4
.L_699:
        /*1024*/ 	.word	index@(_ZN5flash24flash_fwd_splitkv_kernelI23Flash_fwd_kernel_traitsILi32ELi64ELi256ELi4ELb0ELb0EN7cutlass10bfloat16_tE19Flash_kernel_traitsILi32ELi64ELi256ELi4ES3_EELb0ELb0ELb0ELb0ELb1ELb1ELb1ELb0EEEvNS_16Flash_fwd_paramsE)
        /*1028*/ 	.word	0x00000000


	//----- nvinfo : EIATTR_REGCOUNT
	.align		4
.L_700:
        /*102c*/ 	.byte	0x04, 0x2f
        /*102e*/ 	.short	(.L_702 - .L_701)
	.align		4
.L_701:
        /*1030*/ 	.word	index@(_ZN5flash24flash_fwd_splitkv_kernelI23Flash_fwd_kernel_traitsILi32ELi64ELi256ELi4ELb0ELb0EN7cutlass10bfloat16_tE19Flash_kernel_traitsILi32ELi64ELi256ELi4ES3_EELb0ELb0ELb0ELb0ELb1ELb0ELb1ELb0EEEvNS_16Flash_fwd_paramsE)
        /*1034*/ 	.word	0x000000fe


	//----- nvinfo : EIATTR_FRAME_SIZE
	.align		4
.L_702:
        /*1038*/ 	.byte	0x04, 0x11
        /*103a*/ 	.short	(.L_704 - .L_703)
	.align		4
.L_703:
        /*103c*/ 	.word	index@($_ZN5flash24flash_fwd_splitkv_kernelI23Flash_fwd_kernel_traitsILi32ELi64ELi256ELi4ELb0ELb0EN7cutlass10bfloat16_tE19Flash_kernel_traitsILi32ELi64ELi256ELi4ES3_EELb0ELb0ELb0ELb0ELb1ELb0ELb1ELb0EEEvNS_16Flash_fwd_paramsE$_ZN5flash30compute_attn_1rowblock_splitkvI23Flash_fwd_kernel_traitsILi32ELi64ELi256ELi4ELb0ELb0EN7cutlass10bfloat16_tE19Flash_kernel_traitsILi32ELi64ELi256ELi4ES3_EELb0ELb0ELb0ELb0ELb1ELb0ELb1ELb0ENS_16Flash_fwd_paramsEEEvRKT8_iiiii)
        /*1040*/ 	.word	0x00000000


	//----- nvinfo : EIATTR_FRAME_SIZE
	.align		4
.L_704:
        /*1044*/ 	.byte	0x04, 0x11
        /*1046*/ 	.short	(.L_706 - .L_705)
	.align		4
.L_705:
        /*1048*/ 	.word	index@(_ZN5flash24flash_fwd_splitkv_kernelI23Flash_fwd_kernel_traitsILi32ELi64ELi256ELi4ELb0ELb0EN7cutlass10bfloat16_tE19Flash_kernel_traitsILi32ELi64ELi256ELi4ES3_EELb0ELb0ELb0ELb0ELb1ELb0ELb1ELb0EEEvNS_16Flash_fwd_paramsE)
        /*104c*/ 	.word	0x00000000


	//----- nvinfo : EIATTR_REGCOUNT
	.align		4
.L_706:
        /*1050*/ 	.byte	0x04, 0x2f
        /*1052*/ 	.short	(.L_708 - .L_707)
	.align		4
.L_707:
        /*1054*/ 	.word	index@(_ZN5flash24flash_fwd_splitkv_kernelI23Flash_fwd_kernel_traitsILi32ELi64ELi256ELi4ELb0ELb0EN7cutlass10bfloat16_tE19Flash_kernel_traitsILi32ELi64ELi256ELi4ES3_EELb0ELb0ELb0ELb0ELb1ELb1ELb0ELb0EEEvNS_16Flash_fwd_paramsE)
        /*1058*/ 	.word	0x000000f6


	//----- nvinfo : EIATTR_FRAME_SIZE
	.align		4
.L_708:
        /*105c*/ 	.byte	0x04, 0x11
        /*105e*/ 	.short	(.L_710 - .L_709)
	.align		4
.L_709:
        /*1060*/ 	.word	index@($_ZN5flash24flash_fwd_splitkv_kernelI23Flash_fwd_kernel_traitsILi32ELi64ELi256ELi4ELb0ELb0EN7cutlass10bfloat16_tE19Flash_kernel_traitsILi32ELi64ELi256ELi4ES3_EELb0ELb0ELb0ELb0ELb1ELb1ELb0ELb0EEEvNS_16Flash_fwd_paramsE$_ZN5flash30compute_attn_1rowblock_splitkvI23Flash_fwd_kernel_traitsILi32ELi64ELi256ELi4ELb0ELb0EN7cutlass10bfloat16_tE19Flash_kernel_traitsILi32ELi64ELi256ELi4ES3_EELb0ELb0ELb0ELb0ELb1ELb1ELb0ELb0ENS_16Flash_fwd_paramsEEEvRKT8_iiiii)
        /*1064*/ 	.word	0x00000000


	//----- nvinfo : EIATTR_FRAME_SIZE
	.align		4
.L_710:
        /*1068*/ 	.byte	0x04, 0x11
        /*106a*/ 	.short	(.L_712 - .L_711)
	.align		4
.L_711:
        /*106c*/ 	.word	index@(_ZN5flash24flash_fwd_splitkv_kernelI23Flash_fwd_kernel_traitsILi32ELi64ELi256ELi4ELb0ELb0EN7cutlass10bfloat16_tE19Flash_kernel_traitsILi32ELi64ELi256ELi4ES3_EELb0ELb0ELb0ELb0ELb1ELb1ELb0ELb0EEEvNS_16Flash_fwd_paramsE)
        /*1070*/ 	.word	0x00000000


	//----- nvinfo : EIATTR_REGCOUNT
	.align		4
.L_712:
        /*1074*/ 	.byte	0x04, 0x2f
        /*1076*/ 	.short	(.L_714 - .L_713)
	.align		4
.L_713:
        /*1078*/ 	.word	index@(_ZN5flash24flash_fwd_splitkv_kernelI23Flash_fwd_kernel_traitsILi32ELi64ELi256ELi4ELb0ELb0EN7cutlass10bfloat16_tE19Flash_kernel_traitsILi32ELi64ELi256ELi4ES3_EELb0ELb0ELb0ELb0ELb1ELb0ELb0ELb0EEEvNS_16Flash_fwd_paramsE)
        /*107c*/ 	.word	0x000000fe


	//----- nvinfo : EIATTR_FRAME_SIZE
	.align		4
.L_714:
        /*1080*/ 	.byte	0x04, 0x11
        /*1082*/ 	.short	(.L_716 - .L_715)
	.align		4
.L_715:
        /*1084*/ 	.word	index@($_ZN5flash24flash_fwd_splitkv_kernelI23Flash_fwd_kernel_traitsILi32ELi64ELi256ELi4ELb0ELb0EN7cutlass10bfloat16_tE19Flash_kernel_traitsILi32ELi64ELi256ELi4ES3_EELb0ELb0ELb0ELb0ELb1ELb0ELb0ELb0EEEvNS_16Flash_fwd_paramsE$_ZN5flash30compute_attn_1rowblock_splitkvI23Flash_fwd_kernel_traitsILi32ELi64ELi256ELi4ELb0ELb0EN7cutlass10bfloat16_tE19Flash_kernel_traitsILi32ELi64ELi256ELi4ES3_EELb0ELb0ELb0ELb0ELb1ELb0ELb0ELb0ENS_16Flash_fwd_paramsEEEvRKT8_iiiii)
        /*1088*/ 	.word	0x00000000


	//----- nvinfo : EIATTR_FRAME_SIZE
	.align		4
.L_716:
        /*108c*/ 	.byte	0x04, 0x11
        /*108e*/ 	.short	(.L_718 - .L_717)
	.align		4
.L_717:
        /*1090*/ 	.word	index@(_ZN5flash24flash_fwd_splitkv_kernelI23Flash_fwd_kernel_traitsILi32ELi64ELi256ELi4ELb0ELb0EN7cutlass10bfloat16_tE19Flash_kernel_traitsILi32ELi64ELi256ELi4ES3_EELb0ELb0ELb0ELb0ELb1ELb0ELb0ELb0EEEvNS_16Flash_fwd_paramsE)
        /*1094*/ 	.word	0x00000000


	//----- nvinfo : EIATTR_REGCOUNT
	.align		4
.L_718:
        /*1098*/ 	.byte	0x04, 0x2f
        /*109a*/ 	.short	(.L_720 - .L_719)
	.align		4
.L_719:
        /*109c*/ 	.word	index@(_ZN5flash32flash_fwd_splitkv_combine_kernelI23Flash_fwd_kernel_traitsILi32ELi64ELi256ELi4ELb0ELb0EN7cutlass10bfloat16_tE19Flash_kernel_traitsILi32ELi64ELi256ELi4ES3_EELi16ELi1ELb1EEEvNS_16Flash_fwd_paramsE)
        /*10a0*/ 	.word	0x00000026


	//----- nvinfo : EIATTR_FRAME_SIZE
	.align		4
.L_720:
        /*10a4*/ 	.byte	0x04, 0x11
        /*10a6*/ 	.short	(.L_722 - .L_721)
	.align		4
.L_721:
        /*10a8*/ 	.word	index@($__internal_13_$__cuda_sm20_div_s64)
        /*10ac*/ 	.word	0x00000000


	//----- nvinfo : EIATTR_FRAME_SIZE
	.align		4
.L_722:
        /*10b0*/ 	.byte	0x04, 0x11
        /*10b2*/ 	.short	(.L_724 - .L_723)
	.align		4
.L_723:
        /*10b4*/ 	.word	index@(_ZN5flash32flash_fwd_splitkv_combine_kernelI23Flash_fwd_kernel_traitsILi32ELi64ELi256ELi4ELb0ELb0EN7cutlass10bfloat16_tE19Flash_kernel_traitsILi32ELi64ELi256ELi4ES3_EELi16ELi1ELb1EEEvNS_16Flash_fwd_paramsE)
        /*10b8*/ 	.word	0x00000000


	//----- nvinfo : EIATTR_REGCOUNT
	.align		4
.L_724:
        /*10bc*/ 	.byte	0x04, 0x2f
        /*10be*/ 	.short	(.L_726 - .L_725)
	.align		4
.L_725:
        /*10c0*/ 	.word	index@(_ZN5flash32flash_fwd_splitkv_combine_kernelI23Flash_fwd_kernel_traitsILi32ELi64ELi256ELi4ELb0ELb0EN7cutlass10bfloat16_tE19Flash_kernel_traitsILi32ELi64ELi256ELi4ES3_EELi16ELi2ELb1EEEvNS_16Flash_fwd_paramsE)
        /*10c4*/ 	.word	0x00000026


	//----- nvinfo : EIATTR_FRAME_SIZE
	.align		4
.L_726:
        /*10c8*/ 	.byte	0x04, 0x11
        /*10ca*/ 	.short	(.L_728 - .L_727)
	.align		4
.L_727:
        /*10cc*/ 	.word	index@($__internal_12_$__cuda_sm20_div_s64)
        /*10d0*/ 	.word	0x00000000


	//----- nvinfo : EIATTR_FRAME_SIZE
	.align		4
.L_728:
        /*10d4*/ 	.byte	0x04, 0x11
        /*10d6*/ 	.short	(.L_730 - .L_729)
	.align		4
.L_729:
        /*10d8*/ 	.word	index@(_ZN5flash32flash_fwd_splitkv_combine_kernelI23Flash_fwd_kernel_traitsILi32ELi64ELi256ELi4ELb0ELb0EN7cutlass10bfloat16_tE19Flash_kernel_traitsILi32ELi64ELi256ELi4ES3_EELi16ELi2ELb1EEEvNS_16Flash_fwd_paramsE)
        /*10dc*/ 	.word	0x00000000


	//----- nvinfo : EIATTR_REGCOUNT
	.align		4
.L_730:
        /*10e0*/ 	.byte	0x04, 0x2f
        /*10e2*/ 	.short	(.L_732 - .L_731)
	.align		4
.L_731:
        /*10e4*/ 	.word	index@(_ZN5flash32flash_fwd_splitkv_combine_kernelI23Flash_fwd_kernel_traitsILi32ELi64ELi256ELi4ELb0ELb0EN7cutlass10bfloat16_tE19Flash_kernel_traitsILi32ELi64ELi256ELi4ES3_EELi16ELi3ELb1EEEvNS_16Flash_fwd_paramsE)
        /*10e8*/ 	.word	0x00000026


	//----- nvinfo : EIATTR_FRAME_SIZE
	.align		4
.L_732:
        /*10ec*/ 	.byte	0x04, 0x11
        /*10ee*/ 	.short	(.L_734 - .L_733)
	.align		4
.L_733:
        /*10f0*/ 	.word	index@($__internal_11_$__cuda_sm20_div_s64)
        /*10f4*/ 	.word	0x00000000


	//----- nvinfo : EIATTR_FRAME_SIZE
	.align		4
.L_734:
        /*10f8*/ 	.byte	0x04, 0x11
        /*10fa*/ 	.short	(.L_736 - .L_735)
	.align		4
.L_735:
        /*10fc*/ 	.word	index@(_ZN5flash32flash_fwd_splitkv_combine_kernelI23Flash_fwd_kernel_traitsILi32ELi64ELi256ELi4ELb0ELb0EN7cutlass10bfloat16_tE19Flash_kernel_traitsILi32ELi64ELi256ELi4ES3_EELi16ELi3ELb1EEEvNS_16Flash_fwd_paramsE)
        /*1100*/ 	.word	0x00000000


	//----- nvinfo : EIATTR_REGCOUNT
	.align		4
.L_736:
        /*1104*/ 	.byte	0x04, 0x2f
        /*1106*/ 	.short	(.L_738 - .L_737)
	.align		4
.L_737:
        /*1108*/ 	.word	index@(_ZN5flash32flash_fwd_splitkv_combine_kernelI23Flash_fwd_kernel_traitsILi32ELi64ELi256ELi4ELb0ELb0EN7cutlass10bfloat16_tE19Flash_kernel_traitsILi32ELi64ELi256ELi4ES3_EELi16ELi4ELb1EEEvNS_16Flash_fwd_paramsE)
        /*110c*/ 	.word	0x00000026


	//----- nvinfo : EIATTR_FRAME_SIZE
	.align		4
.L_738:
        /*1110*/ 	.byte	0x04, 0x11
        /*1112*/ 	.short	(.L_740 - .L_739)
	.align		4
.L_739:
        /*1114*/ 	.word	index@($__internal_10_$__cuda_sm20_div_s64)
        /*1118*/ 	.word	0x00000000


	//----- nvinfo : EIATTR_FRAME_SIZE
	.align		4
.L_740:
        /*111c*/ 	.byte	0x04, 0x11
        /*111e*/ 	.short	(.L_742 - .L_741)
	.align		4
.L_741:
        /*1120*/ 	.word	index@(_ZN5flash32flash_fwd_splitkv_combine_kernelI23Flash_fwd_kernel_traitsILi32ELi64ELi256ELi4ELb0ELb0EN7cutlass10bfloat16_tE19Flash_kernel_traitsILi32ELi64ELi256ELi4ES3_EELi16ELi4ELb1EEEvNS_16Flash_fwd_paramsE)
        /*1124*/ 	.word	0x00000000


	//----- nvinfo : EIATTR_REGCOUNT
	.align		4
.L_742:
        /*1128*/ 	.byte	0x04, 0x2f
        /*112a*/ 	.short	(.L_744 - .L_743)
	.align		4
.L_743:
        /*112c*/ 	.word	index@(_ZN5flash32flash_fwd_splitkv_combine_kernelI23Flash_fwd_kernel_traitsILi32ELi64ELi256ELi4ELb0ELb0EN7cutlass10bfloat16_tE19Flash_kernel_traitsILi32ELi64ELi256ELi4ES3_EELi16ELi5ELb1EEEvNS_16Flash_fwd_paramsE)
        /*1130*/ 	.word	0x0000002c


	//----- nvinfo : EIATTR_FRAME_SIZE
	.align		4
.L_744:
        /*1134*/ 	.byte	0x04, 0x11
        /*1136*/ 	.short	(.L_746 - .L_745)
	.align		4
.L_745:
        /*1138*/ 	.word	index@($__internal_9_$__cuda_sm20_div_s64)
        /*113c*/ 	.word	0x00000000


	//----- nvinfo : EIATTR_FRAME_SIZE
	.align		4
.L_746:
        /*1140*/ 	.byte	0x04, 0x11
        /*1142*/ 	.short	(.L_748 - .L_747)
	.align		4
.L_747:
        /*1144*/ 	.word	index@(_ZN5flash32flash_fwd_splitkv_combine_kernelI23Flash_fwd_kernel_traitsILi32ELi64ELi256ELi4ELb0ELb0EN7cutlass10bfloat16_tE19Flash_kernel_traitsILi32ELi64ELi256ELi4ES3_EELi16ELi5ELb1EEEvNS_16Flash_fwd_paramsE)
        /*1148*/ 	.word	0x00000000


	//----- nvinfo : EIATTR_REGCOUNT
	.align		4
.L_748:
        /*114c*/ 	.byte	0x04, 0x2f
        /*114e*/ 	.short	(.L_750 - .L_749)
	.align		4
.L_749:
        /*1150*/ 	.word	index@(_ZN5flash32flash_fwd_splitkv_combine_kernelI23Flash_fwd_kernel_traitsILi32ELi64ELi256ELi4ELb0ELb0EN7cutlass10bfloat16_tE19Flash_kernel_traitsILi32ELi64ELi256ELi4ES3_EELi16ELi6ELb1EEEvNS_16Flash_fwd_paramsE)
        /*1154*/ 	.word	0x0000002e


	//----- nvinfo : EIATTR_FRAME_SIZE
	.align		4
.L_750:
        /*1158*/ 	.byte	0x04, 0x11
        /*115a*/ 	.short	(.L_752 - .L_751)
	.align		4
.L_751:
        /*115c*/ 	.word	index@($__internal_8_$__cuda_sm20_div_s64)
        /*1160*/ 	.word	0x00000000


	//----- nvinfo : EIATTR_FRAME_SIZE
	.align		4
.L_752:
        /*1164*/ 	.byte	0x04, 0x11
        /*1166*/ 	.short	(.L_754 - .L_753)
	.align		4
.L_753:
        /*1168*/ 	.word	index@(_ZN5flash32flash_fwd_splitkv_combine_kernelI23Flash_fwd_kernel_traitsILi32ELi64ELi256ELi4ELb0ELb0EN7cutlass10bfloat16_tE19Flash_kernel_traitsILi32ELi64ELi256ELi4ES3_EELi16ELi6ELb1EEEvNS_16Flash_fwd_paramsE)
        /*116c*/ 	.word	0x00000000


	//----- nvinfo : EIATTR_REGCOUNT
	.align		4
.L_754:
        /*1170*/ 	.byte	0x04, 0x2f
        /*1172*/ 	.short	(.L_756 - .L_755)
	.align		4
.L_755:
        /*1174*/ 	.word	index@(_ZN5flash32flash_fwd_splitkv_combine_kernelI23Flash_fwd_kernel_traitsILi32ELi64ELi256ELi4ELb0ELb0EN7cutlass10bfloat16_tE19Flash_kernel_traitsILi32ELi64ELi256ELi4ES3_EELi16ELi7ELb1EEEvNS_16Flash_fwd_paramsE)
        /*1178*/ 	.word	0x00000036


	//----- nvinfo : EIATTR_FRAME_SIZE
	.align		4
.L_756:
        /*117c*/ 	.byte	0x04, 0x11
        /*117e*/ 	.short	(.L_758 - .L_757)
	.align		4
.L_757:
        /*1180*/ 	.word	index@($__internal_7_$__cuda_sm20_div_s64)
        /*1184*/ 	.word	0x00000000


	//----- nvinfo : EIATTR_FRAME_SIZE
	.align		4
.L_758:
        /*1188*/ 	.byte	0x04, 0x11
        /*118a*/ 	.short	(.L_760 - .L_759)
	.align		4
.L_759:
        /*118c*/ 	.word	index@(_ZN5flash32flash_fwd_splitkv_combine_kernelI23Flash_fwd_kernel_traitsILi32ELi64ELi256ELi4ELb0ELb0EN7cutlass10bfloat16_tE19Flash_kernel_traitsILi32ELi64ELi256ELi4ES3_EELi16ELi7ELb1EEEvNS_16Flash_fwd_paramsE)
        /*1190*/ 	.word	0x00000000


	//----- nvinfo : EIATTR_REGCOUNT
	.align		4
.L_760:
        /*1194*/ 	.byte	0x04, 0x2f
        /*1196*/ 	.short	(.L_762 - .L_761)
	.align		4
.L_761:
        /*1198*/ 	.word	index@(_ZN5flash32flash_fwd_splitkv_combine_kernelI23Flash_fwd_kernel_traitsILi32ELi64ELi256ELi4ELb0ELb0EN7cutlass10bfloat16_tE19Flash_kernel_traitsILi32ELi64ELi256ELi4ES3_EELi16ELi1ELb0EEEvNS_16Flash_fwd_paramsE)
        /*119c*/ 	.word	0x00000028


	//----- nvinfo : EIATTR_FRAME_SIZE
	.align		4
.L_762:
        /*11a0*/ 	.byte	0x04, 0x11
        /*11a2*/ 	.short	(.L_764 - .L_763)
	.align		4
.L_763:
        /*11a4*/ 	.word	index@($__internal_6_$__cuda_sm20_div_s64)
        /*11a8*/ 	.word	0x00000000


	//----- nvinfo : EIATTR_FRAME_SIZE
	.align		4
.L_764:
        /*11ac*/ 	.byte	0x04, 0x11
        /*11ae*/ 	.short	(.L_766 - .L_765)
	.align		4
.L_765:
        /*11b0*/ 	.word	index@(_ZN5flash32flash_fwd_splitkv_combine_kernelI23Flash_fwd_kernel_traitsILi32ELi64ELi256ELi4ELb0ELb0EN7cutlass10bfloat16_tE19Flash_kernel_traitsILi32ELi64ELi256ELi4ES3_EELi16ELi1ELb0EEEvNS_16Flash_fwd_paramsE)
        /*11b4*/ 	.word	0x00000000


	//----- nvinfo : EIATTR_REGCOUNT
	.align		4
.L_766:
        /*11b8*/ 	.byte	0x04, 0x2f
        /*11ba*/ 	.short	(.L_768 - .L_767)
	.align		4
.L_767:
        /*11bc*/ 	.word	index@(_ZN5flash32flash_fwd_splitkv_combine_kernelI23Flash_fwd_kernel_traitsILi32ELi64ELi256ELi4ELb0ELb0EN7cutlass10bfloat16_tE19Flash_kernel_traitsILi32ELi64ELi256ELi4ES3_EELi16ELi2ELb0EEEvNS_16Flash_fwd_paramsE)
        /*11c0*/ 	.word	0x00000028


	//----- nvinfo : EIATTR_FRAME_SIZE
	.align		4
.L_768:
        /*11c4*/ 	.byte	0x04, 0x11
        /*11c6*/ 	.short	(.L_770 - .L_769)
	.align		4
.L_769:
        /*11c8*/ 	.word	index@($__internal_5_$__cuda_sm20_div_s64)
        /*11cc*/ 	.word	0x00000000


	//----- nvinfo : EIATTR_FRAME_SIZE
	.align		4
.L_770:
        /*11d0*/ 	.byte	0x04, 0x11
        /*11d2*/ 	.short	(.L_772 - .L_771)
	.align		4
.L_771:
        /*11d4*/ 	.word	index@(_ZN5flash32flash_fwd_splitkv_combine_kernelI23Flash_fwd_kernel_traitsILi32ELi64ELi256ELi4ELb0ELb0EN7cutlass10bfloat16_tE19Flash_kernel_traitsILi32ELi64ELi256ELi4ES3_EELi16ELi2ELb0EEEvNS_16Flash_fwd_paramsE)
        /*11d8*/ 	.word	0x00000000


	//----- nvinfo : EIATTR_REGCOUNT
	.align		4
.L_772:
        /*11dc*/ 	.byte	0x04, 0x2f
        /*11de*/ 	.short	(.L_774 - .L_773)
	.align		4
.L_773:
        /*11e0*/ 	.word	index@(_ZN5flash32flash_fwd_splitkv_combine_kernelI23Flash_fwd_kernel_traitsILi32ELi64ELi256ELi4ELb0ELb0EN7cutlass10bfloat16_tE19Flash_kernel_traitsILi32ELi64ELi256ELi4ES3_EELi16ELi3ELb0EEEvNS_16Flash_fwd_paramsE)
        /*11e4*/ 	.word	0x00000028


	//----- nvinfo : EIATTR_FRAME_SIZE
	.align		4
.L_774:
        /*11e8*/ 	.byte	0x04, 0x11
        /*11ea*/ 	.short	(.L_776 - .L_775)
	.align		4
.L_775:
        /*11ec*/ 	.word	index@($__internal_4_$__cuda_sm20_div_s64)
        /*11f0*/ 	.word	0x00000000


	//----- nvinfo : EIATTR_FRAME_SIZE
	.align		4
.L_776:
        /*11f4*/ 	.byte	0x04, 0x11
        /*11f6*/ 	.short	(.L_778 - .L_777)
	.align		4
.L_777:
        /*11f8*/ 	.word	index@(_ZN5flash32flash_fwd_splitkv_combine_kernelI23Flash_fwd_kernel_traitsILi32ELi64ELi256ELi4ELb0ELb0EN7cutlass10bfloat16_tE19Flash_kernel_traitsILi32ELi64ELi256ELi4ES3_EELi16ELi3ELb0EEEvNS_16Flash_fwd_paramsE)
        /*11fc*/ 	.word	0x00000000


	//----- nvinfo : EIATTR_REGCOUNT
	.align		4
.L_778:
        /*1200*/ 	.byte	0x04, 0x2f
        /*1202*/ 	.short	(.L_780 - .L_779)
	.align		4
.L_779:
        /*1204*/ 	.word	index@(_ZN5flash32flash_fwd_splitkv_combine_kernelI23Flash_fwd_kernel_traitsILi32ELi64ELi256ELi4ELb0ELb0EN7cutlass10bfloat16_tE19Flash_kernel_traitsILi32ELi64ELi256ELi4ES3_EELi16ELi4ELb0EEEvNS_16Flash_fwd_paramsE)
        /*1208*/ 	.word	0x00000028


	//----- nvinfo : EIATTR_FRAME_SIZE
	.align		4
.L_780:
        /*120c*/ 	.byte	0x04, 0x11
        /*120e*/ 	.short	(.L_782 - .L_781)
	.align		4
.L_781:
        /*1210*/ 	.word	index@($__internal_3_$__cuda_sm20_div_s64)
        /*1214*/ 	.word	0x00000000


	//----- nvinfo : EIATTR_FRAME_SIZE
	.align		4
.L_782:
        /*1218*/ 	.byte	0x04, 0x11
        /*121a*/ 	.short	(.L_784 - .L_783)
	.align		4
.L_783:
        /*121c*/ 	.word	index@(_ZN5flash32flash_fwd_splitkv_combine_kernelI23Flash_fwd_kernel_traitsILi32ELi64ELi256ELi4ELb0ELb0EN7cutlass10bfloat16_tE19Flash_kernel_traitsILi32ELi64ELi256ELi4ES3_EELi16ELi4ELb0EEEvNS_16Flash_fwd_paramsE)
        /*1220*/ 	.word	0x00000000


	//----- nvinfo : EIATTR_REGCOUNT
	.align		4
.L_784:
        /*1224*/ 	.byte	0x04, 0x2f
        /*1226*/ 	.short	(.L_786 - .L_785)
	.align		4
.L_785:
        /*1228*/ 	.word	index@(_ZN5flash32flash_fwd_splitkv_combine_kernelI23Flash_fwd_kernel_traitsILi32ELi64ELi256ELi4ELb0ELb0EN7cutlass10bfloat16_tE19Flash_kernel_traitsILi32ELi64ELi256ELi4ES3_EELi16ELi5ELb0EEEvNS_16Flash_fwd_paramsE)
        /*122c*/ 	.word	0x0000002a


	//----- nvinfo : EIATTR_FRAME_SIZE
	.align		4
.L_786:
        /*1230*/ 	.byte	0x04, 0x11
        /*1232*/ 	.short	(.L_788 - .L_787)
	.align		4
.L_787:
        /*1234*/ 	.word	index@($__internal_2_$__cuda_sm20_div_s64)
        /*1238*/ 	.word	0x00000000


	//----- nvinfo : EIATTR_FRAME_SIZE
	.align		4
.L_788:
        /*123c*/ 	.byte	0x04, 0x11
        /*123e*/ 	.short	(.L_790 - .L_789)
	.align		4
.L_789:
        /*1240*/ 	.word	index@(_ZN5flash32flash_fwd_splitkv_combine_kernelI23Flash_fwd_kernel_traitsILi32ELi64ELi256ELi4ELb0ELb0EN7cutlass10bfloat16_tE19Flash_kernel_traitsILi32ELi64ELi256ELi4ES3_EELi16ELi5ELb0EEEvNS_16Flash_fwd_paramsE)
        /*1244*/ 	.word	0x00000000


	//----- nvinfo : EIATTR_REGCOUNT
	.align		4
.L_790:
        /*1248*/ 	.byte	0x04, 0x2f
        /*124a*/ 	.short	(.L_792 - .L_791)
	.align		4
.L_791:
        /*124c*/ 	.word	index@(_ZN5flash32flash_fwd_splitkv_combine_kernelI23Flash_fwd_kernel_traitsILi32ELi64ELi256ELi4ELb0ELb0EN7cutlass10bfloat16_tE19Flash_kernel_traitsILi32ELi64ELi256ELi4ES3_EELi16ELi6ELb0EEEvNS_16Flash_fwd_paramsE)
        /*1250*/ 	.word	0x00000030


	//----- nvinfo : EIATTR_FRAME_SIZE
	.align		4
.L_792:
        /*1254*/ 	.byte	0x04, 0x11
        /*1256*/ 	.short	(.L_794 - .L_793)
	.align		4
.L_793:
        /*1258*/ 	.word	index@($__internal_1_$__cuda_sm20_div_s64)
        /*125c*/ 	.word	0x00000000


	//----- nvinfo : EIATTR_FRAME_SIZE
	.align		4
.L_794:
        /*1260*/ 	.byte	0x04, 0x11
        /*1262*/ 	.short	(.L_796 - .L_795)
	.align		4
.L_795:
        /*1264*/ 	.word	index@(_ZN5flash32flash_fwd_splitkv_combine_kernelI23Flash_fwd_kernel_traitsILi32ELi64ELi256ELi4ELb0ELb0EN7cutlass10bfloat16_tE19Flash_kernel_traitsILi32ELi64ELi256ELi4ES3_EELi16ELi6ELb0EEEvNS_16Flash_fwd_paramsE)
        /*1268*/ 	.word	0x00000000


	//----- nvinfo : EIATTR_REGCOUNT
	.align		4
.L_796:
        /*126c*/ 	.byte	0x04, 0x2f
        /*126e*/ 	.short	(.L_798 - .L_797)
	.align		4
.L_797:
        /*1270*/ 	.word	index@(_ZN5flash32flash_fwd_splitkv_combine_kernelI23Flash_fwd_kernel_traitsILi32ELi64ELi256ELi4ELb0ELb0EN7cutlass10bfloat16_tE19Flash_kernel_traitsILi32ELi64ELi256ELi4ES3_EELi16ELi7ELb0EEEvNS_16Flash_fwd_paramsE)
        /*1274*/ 	.word	0x00000036


	//----- nvinfo : EIATTR_FRAME_SIZE
	.align		4
.L_798:
        /*1278*/ 	.byte	0x04, 0x11
        /*127a*/ 	.short	(.L_800 - .L_799)
	.align		4
.L_799:
        /*127c*/ 	.word	index@($__internal_0_$__cuda_sm20_div_s64)
        /*1280*/ 	.word	0x00000000


	//----- nvinfo : EIATTR_FRAME_SIZE
	.align		4
.L_800:
        /*1284*/ 	.byte	0x04, 0x11
        /*1286*/ 	.short	(.L_802 - .L_801)
	.align		4
.L_801:
        /*1288*/ 	.word	index@(_ZN5flash32flash_fwd_splitkv_combine_kernelI23Flash_fwd_kernel_traitsILi32ELi64ELi256ELi4ELb0ELb0EN7cutlass10bfloat16_tE19Flash_kernel_traitsILi32ELi64ELi256ELi4ES3_EELi16ELi7ELb0EEEvNS_16Flash_fwd_paramsE)
        /*128c*/ 	.word	0x00000000


	//----- nvinfo : EIATTR_MIN_STACK_SIZE
	.align		4
.L_802:
        /*1290*/ 	.byte	0x04, 0x12
        /*1292*/ 	.short	(.L_804 - .L_803)
	.align		4
.L_803:
        /*1294*/ 	.word	index@(_ZN5flash32flash_fwd_splitkv_combine_kernelI23Flash_fwd_kernel_traitsILi32ELi64ELi256ELi4ELb0ELb0EN7cutlass10bfloat16_tE19Flash_kernel_traitsILi32ELi64ELi256ELi4ES3_EELi16ELi7ELb0EEEvNS_16Flash_fwd_paramsE)
        /*1298*/ 	.word	0x00000000


	//----- nvinfo : EIATTR_MIN_STACK_SIZE
	.align		4
.L_804:
        /*129c*/ 	.byte	0x04, 0x12
        /*129e*/ 	.short	(.L_806 - .L_805)
	.align		4
.L_805:
        /*12a0*/ 	.word	index@(_ZN5flash32flash_fwd_splitkv_combine_kernelI23Flash_fwd_kernel_traitsILi32ELi64ELi256ELi4ELb0ELb0EN7cutlass10bfloat16_tE19Flash_kernel_traitsILi32ELi64ELi256ELi4ES3_EELi16ELi6ELb0EEEvNS_16Flash_fwd_paramsE)
        /*12a4*/ 	.word	0x00000000


	//----- nvinfo : EIATTR_MIN_STACK_SIZE
	.align		4
.L_806:
        /*12a8*/ 	.byte	0x04, 0x12
        /*12aa*/ 	.short	(.L_808 - .L_807)
	.align		4
.L_807:
        /*12ac*/ 	.word	index@(_ZN5flash32flash_fwd_splitkv_combine_kernelI23Flash_fwd_kernel_traitsILi32ELi64ELi256ELi4ELb0ELb0EN7cutlass10bfloat16_tE19Flash_kernel_traitsILi32ELi64ELi256ELi4ES3_EELi16ELi5ELb0EEEvNS_16Flash_fwd_paramsE)
        /*12b0*/ 	.word	0x00000000


	//----- nvinfo : EIATTR_MIN_STACK_SIZE
	.align		4
.L_808:
        /*12b4*/ 	.byte	0x04, 0x12
        /*12b6*/ 	.short	(.L_810 - .L_809)
	.align		4
.L_809:
        /*12b8*/ 	.word	index@(_ZN5flash32flash_fwd_splitkv_combine_kernelI23Flash_fwd_kernel_traitsILi32ELi64ELi256ELi4ELb0ELb0EN7cutlass10bfloat16_tE19Flash_kernel_traitsILi32ELi64ELi256ELi4ES3_EELi16ELi4ELb0EEEvNS_16Flash_fwd_paramsE)
        /*12bc*/ 	.word	0x00000000


	//----- nvinfo : EIATTR_MIN_STACK_SIZE
	.align		4
.L_810:
        /*12c0*/ 	.byte	0x04, 0x12
        /*12c2*/ 	.short	(.L_812 - .L_811)
	.align		4
.L_811:
        /*12c4*/ 	.word	index@(_ZN5flash32flash_fwd_splitkv_combine_kernelI23Flash_fwd_kernel_traitsILi32ELi64ELi256ELi4ELb0ELb0EN7cutlass10bfloat16_tE19Flash_kernel_traitsILi32ELi64ELi256ELi4ES3_EELi16ELi3ELb0EEEvNS_16Flash_fwd_paramsE)
        /*12c8*/ 	.word	0x00000000


	//----- nvinfo : EIATTR_MIN_STACK_SIZE
	.align		4
.L_812:
        /*12cc*/ 	.byte	0x04, 0x12
        /*12ce*/ 	.short	(.L_814 - .L_813)
	.align		4
.L_813:
        /*12d0*/ 	.word	index@(_ZN5flash32flash_fwd_splitkv_combine_kernelI23Flash_fwd_kernel_traitsILi32ELi64ELi256ELi4ELb0ELb0EN7cutlass10bfloat16_tE19Flash_kernel_traitsILi32ELi64ELi256ELi4ES3_EELi16ELi2ELb0EEEvNS_16Flash_fwd_paramsE)
        /*12d4*/ 	.word	0x00000000


	//----- nvinfo : EIATTR_MIN_STACK_SIZE
	.align		4
.L_814:
        /*12d8*/ 	.byte	0x04, 0x12
        /*12da*/ 	.short	(.L_816 - .L_815)
	.align		4
.L_815:
        /*12dc*/ 	.word	index@(_ZN5flash32flash_fwd_splitkv_combine_kernelI23Flash_fwd_kernel_traitsILi32ELi64ELi256ELi4ELb0ELb0EN7cutlass10bfloat16_tE19Flash_kernel_traitsILi32ELi64ELi256ELi4ES3_EELi16ELi1ELb0EEEvNS_16Flash_fwd_paramsE)
        /*12e0*/ 	.word	0x00000000


	//----- nvinfo : EIATTR_MIN_STACK_SIZE
	.align		4
.L_816:
        /*12e4*/ 	.byte	0x04, 0x12
        /*12e6*/ 	.short	(.L_818 - .L_817)
	.align		4
.L_817:
        /*12e8*/ 	.word	index@(_ZN5flash32flash_fwd_splitkv_combine_kernelI23Flash_fwd_kernel_traitsILi32ELi64ELi256ELi4ELb0ELb0EN7cutlass10bfloat16_tE19Flash_kernel_traitsILi32ELi64ELi256ELi4ES3_EELi16ELi7ELb1EEEvNS_16Flash_fwd_paramsE)
        /*12ec*/ 	.word	0x00000000


	//----- nvinfo : EIATTR_MIN_STACK_SIZE
	.align		4
.L_818:
        /*12f0*/ 	.byte	0x04, 0x12
        /*12f2*/ 	.short	(.L_820 - .L_819)
	.align		4
.L_819:
        /*12f4*/ 	.word	index@(_ZN5flash32flash_fwd_splitkv_combine_kernelI23Flash_fwd_kernel_traitsILi32ELi64ELi256ELi4ELb0ELb0EN7cutlass10bfloat16_tE19Flash_kernel_traitsILi32ELi64ELi256ELi4ES3_EELi16ELi6ELb1EEEvNS_16Flash_fwd_paramsE)
        /*12f8*/ 	.word	0x00000000


	//----- nvinfo : EIATTR_MIN_STACK_SIZE
	.align		4
.L_820:
        /*12fc*/ 	.byte	0x04, 0x12
        /*12fe*/ 	.short	(.L_822 - .L_821)
	.align		4
.L_821:
        /*1300*/ 	.word	index@(_ZN5flash32flash_fwd_splitkv_combine_kernelI23Flash_fwd_kernel_traitsILi32ELi64ELi256ELi4ELb0ELb0EN7cutlass10bfloat16_tE19Flash_kernel_traitsILi32ELi64ELi256ELi4ES3_EELi16ELi5ELb1EEEvNS_16Flash_fwd_paramsE)
        /*1304*/ 	.word	0x00000000


	//----- nvinfo : EIATTR_MIN_STACK_SIZE
	.align		4
.L_822:
        /*1308*/ 	.byte	0x04, 0x12
        /*130a*/ 	.short	(.L_824 - .L_823)
	.align		4
.L_823:
        /*130c*/ 	.word	index@(_ZN5flash32flash_fwd_splitkv_combine_kernelI23Flash_fwd_kernel_traitsILi32ELi64ELi256ELi4ELb0ELb0EN7cutlass10bfloat16_tE19Flash_kernel_traitsILi32ELi64ELi256ELi4ES3_EELi16ELi4ELb1EEEvNS_16Flash_fwd_paramsE)
        /*1310*/ 	.word	0x00000000


	//----- nvinfo : EIATTR_MIN_STACK_SIZE
	.align		4
.L_824:
        /*1314*/ 	.byte	0x04, 0x12
        /*1316*/ 	.short	(.L_826 - .L_825)
	.align		4
.L_825:
        /*1318*/ 	.word	index@(_ZN5flash32flash_fwd_splitkv_combine_kernelI23Flash_fwd_kernel_traitsILi32ELi64ELi256ELi4ELb0ELb0EN7cutlass10bfloat16_tE19Flash_kernel_traitsILi32ELi64ELi256ELi4ES3_EELi16ELi3ELb1EEEvNS_16Flash_fwd_paramsE)
        /*131c*/ 	.word	0x00000000


	//----- nvinfo : EIATTR_MIN_STACK_SIZE
	.align		4
.L_826:
        /*1320*/ 	.byte	0x04, 0x12
        /*1322*/ 	.short	(.L_828 - .L_827)
	.align		4
.L_827:
        /*1324*/ 	.word	index@(_ZN5flash32flash_fwd_splitkv_combine_kernelI23Flash_fwd_kernel_traitsILi32ELi64ELi256ELi4ELb0ELb0EN7cutlass10bfloat16_tE19Flash_kernel_traitsILi32ELi64ELi256ELi4ES3_EELi16ELi2ELb1EEEvNS_16Flash_fwd_paramsE)
        /*1328*/ 	.word	0x00000000


	//----- nvinfo : EIATTR_MIN_STACK_SIZE
	.align		4
.L_828:
        /*132c*/ 	.byte	0x04, 0x12
        /*132e*/ 	.short	(.L_830 - .L_829)
	.align		4
.L_829:
        /*1330*/ 	.word	index@(_ZN5flash32flash_fwd_splitkv_combine_kernelI23Flash_fwd_kernel_traitsILi32ELi64ELi256ELi4ELb0ELb0EN7cutlass10bfloat16_tE19Flash_kernel_traitsILi32ELi64ELi256ELi4ES3_EELi16ELi1ELb1EEEvNS_16Flash_fwd_paramsE)
        /*1334*/ 	.word	0x00000000


	//----- nvinfo : EIATTR_MIN_STACK_SIZE
	.align		4
.L_830:
        /*1338*/ 	.byte	0x04, 0x12
        /*133a*/ 	.short	(.L_832 - .L_831)
	.align		4
.L_831:
        /*133c*/ 	.word	index@(_ZN5flash24flash_fwd_splitkv_kernelI23Flash_fwd_kernel_traitsILi32ELi64ELi256ELi4ELb0ELb0EN7cutlass10bfloat16_tE19Flash_kernel_traitsILi32ELi64ELi256ELi4ES3_EELb0ELb0ELb0ELb0ELb1ELb0ELb0ELb0EEEvNS_16Flash_fwd_paramsE)
        /*1340*/ 	.word	0x00000000


	//----- nvinfo : EIATTR_MIN_STACK_SIZE
	.align		4
.L_832:
        /*1344*/ 	.byte	0x04, 0x12
        /*1346*/ 	.short	(.L_834 - .L_833)
	.align		4
.L_833:
        /*1348*/ 	.word	index@(_ZN5flash24flash_fwd_splitkv_kernelI23Flash_fwd_kernel_traitsILi32ELi64ELi256ELi4ELb0ELb0EN7cutlass10bfloat16_tE19Flash_kernel_traitsILi32ELi64ELi256ELi4ES3_EELb0ELb0ELb0ELb0ELb1ELb1ELb0ELb0EEEvNS_16Flash_fwd_paramsE)
        /*134c*/ 	.word	0x00000000


	//----- nvinfo : EIATTR_MIN_STACK_SIZE
	.align		4
.L_834:
        /*1350*/ 	.byte	0x04, 0x12
        /*1352*/ 	.short	(.L_836 - .L_835)
	.align		4
.L_835:
        /*1354*/ 	.word	index@(_ZN5flash24flash_fwd_splitkv_kernelI23Flash_fwd_kernel_traitsILi32ELi64ELi256ELi4ELb0ELb0EN7cutlass10bfloat16_tE19Flash_kernel_traitsILi32ELi64ELi256ELi4ES3_EELb0ELb0ELb0ELb0ELb1ELb0ELb1ELb0EEEvNS_16Flash_fwd_paramsE)
        /*1358*/ 	.word	0x00000000


	//----- nvinfo : EIATTR_MIN_STACK_SIZE
	.align		4
.L_836:
        /*135c*/ 	.byte	0x04, 0x12
        /*135e*/ 	.short	(.L_838 - .L_837)
	.align		4
.L_837:
        /*1360*/ 	.word	index@(_ZN5flash24flash_fwd_splitkv_kernelI23Flash_fwd_kernel_traitsILi32ELi64ELi256ELi4ELb0ELb0EN7cutlass10bfloat16_tE19Flash_kernel_traitsILi32ELi64ELi256ELi4ES3_EELb0ELb0ELb0ELb0ELb1ELb1ELb1ELb0EEEvNS_16Flash_fwd_paramsE)
        /*1364*/ 	.word	0x00000000


	//----- nvinfo : EIATTR_MIN_STACK_SIZE
	.align		4
.L_838:
        /*1368*/ 	.byte	0x04, 0x12
        /*136a*/ 	.short	(.L_840 - .L_839)
	.align		4
.L_839:
        /*136c*/ 	.word	index@(_ZN5flash24flash_fwd_splitkv_kernelI23Flash_fwd_kernel_traitsILi32ELi64ELi256ELi4ELb0ELb0EN7cutlass10bfloat16_tE19Flash_kernel_traitsILi32ELi64ELi256ELi4ES3_EELb0ELb0ELb0ELb0ELb0ELb0ELb0ELb0EEEvNS_16Flash_fwd_paramsE)
        /*1370*/ 	.word	0x00000000


	//----- nvinfo : EIATTR_MIN_STACK_SIZE
	.align		4
.L_840:
        /*1374*/ 	.byte	0x04, 0x12
        /*1376*/ 	.short	(.L_842 - .L_841)
	.align		4
.L_841:
        /*1378*/ 	.word	index@(_ZN5flash24flash_fwd_splitkv_kernelI23Flash_fwd_kernel_traitsILi32ELi64ELi256ELi4ELb0ELb0EN7cutlass10bfloat16_tE19Flash_kernel_traitsILi32ELi64ELi256ELi4ES3_EELb0ELb0ELb0ELb0ELb0ELb1ELb0ELb0EEEvNS_16Flash_fwd_paramsE)
        /*137c*/ 	.word	0x00000000


	//----- nvinfo : EIATTR_MIN_STACK_SIZE
	.align		4
.L_842:
        /*1380*/ 	.byte	0x04, 0x12
        /*1382*/ 	.short	(.L_844 - .L_843)
	.align		4
.L_843:
        /*1384*/ 	.word	index@(_ZN5flash24flash_fwd_splitkv_kernelI23Flash_fwd_kernel_traitsILi32ELi64ELi256ELi4ELb0ELb0EN7cutlass10bfloat16_tE19Flash_kernel_traitsILi32ELi64ELi256ELi4ES3_EELb0ELb0ELb0ELb0ELb0ELb0ELb0ELb1EEEvNS_16Flash_fwd_paramsE)
        /*1388*/ 	.word	0x00000000


	//----- nvinfo : EIATTR_MIN_STACK_SIZE
	.align		4
.L_844:
        /*138c*/ 	.byte	0x04, 0x12
        /*138e*/ 	.short	(.L_846 - .L_845)
	.align		4
.L_845:
        /*1390*/ 	.word	index@(_ZN5flash24flash_fwd_splitkv_kernelI23Flash_fwd_kernel_traitsILi32ELi64ELi256ELi4ELb0ELb0EN7cutlass10bfloat16_tE19Flash_kernel_traitsILi32ELi64ELi256ELi4ES3_EELb0ELb0ELb0ELb0ELb0ELb1ELb0ELb1EEEvNS_16Flash_fwd_paramsE)
        /*1394*/ 	.word	0x00000000


	//----- nvinfo : EIATTR_MIN_STACK_SIZE
	.align		4
.L_846:
        /*1398*/ 	.byte	0x04, 0x12
        /*139a*/ 	.short	(.L_848 - .L_847)
	.align		4
.L_847:
        /*139c*/ 	.word	index@(_ZN5flash24flash_fwd_splitkv_kernelI23Flash_fwd_kernel_traitsILi32ELi64ELi256ELi4ELb0ELb0EN7cutlass10bfloat16_tE19Flash_kernel_traitsILi32ELi64ELi256ELi4ES3_EELb0ELb0ELb0ELb0ELb0ELb0ELb1ELb0EEEvNS_16Flash_fwd_paramsE)
        /*13a0*/ 	.word	0x00000000


	//----- nvinfo : EIATTR_MIN_STACK_SIZE
	.align		4
.L_848:
        /*13a4*/ 	.byte	0x04, 0x12
        /*13a6*/ 	.short	(.L_850 - .L_849)
	.align		4
.L_849:
        /*13a8*/ 	.word	index@(_ZN5flash24flash_fwd_splitkv_kernelI23Flash_fwd_kernel_traitsILi32ELi64ELi256ELi4ELb0ELb0EN7cutlass10bfloat16_tE19Flash_kernel_traitsILi32ELi64ELi256ELi4ES3_EELb0ELb0ELb0ELb0ELb0ELb1ELb1ELb0EEEvNS_16Flash_fwd_paramsE)
        /*13ac*/ 	.word	0x00000000


	//----- nvinfo : EIATTR_MIN_STACK_SIZE
	.align		4
.L_850:
        /*13b0*/ 	.byte	0x04, 0x12
        /*13b2*/ 	.short	(.L_852 - .L_851)
	.align		4
.L_851:
        /*13b4*/ 	.word	index@(_ZN5flash24flash_fwd_splitkv_kernelI23Flash_fwd_kernel_traitsILi32ELi64ELi256ELi4ELb0ELb0EN7cutlass10bfloat16_tE19Flash_kernel_traitsILi32ELi64ELi256ELi4ES3_EELb0ELb0ELb0ELb0ELb0ELb0ELb1ELb1EEEvNS_16Flash_fwd_paramsE)
        /*13b8*/ 	.word	0x00000000


	//----- nvinfo : EIATTR_MIN_STACK_SIZE
	.align		4
.L_852:
        /*13bc*/ 	.byte	0x04, 0x12
        /*13be*/ 	.short	(.L_854 - .L_853)
	.align		4
.L_853:
        /*13c0*/ 	.word	index@(_ZN5flash24flash_fwd_splitkv_kernelI23Flash_fwd_kernel_traitsILi32ELi64ELi256ELi4ELb0ELb0EN7cutlass10bfloat16_tE19Flash_kernel_traitsILi32ELi64ELi256ELi4ES3_EELb0ELb0ELb0ELb0ELb0ELb1ELb1ELb1EEEvNS_16Flash_fwd_paramsE)
        /*13c4*/ 	.word	0x00000000


	//----- nvinfo : EIATTR_MIN_STACK_SIZE
	.align		4
.L_854:
        /*13c8*/ 	.byte	0x04, 0x12
        /*13ca*/ 	.short	(.L_856 - .L_855)
	.align		4
.L_855:
        /*13cc*/ 	.word	index@(_ZN5flash24flash_fwd_splitkv_kernelI23Flash_fwd_kernel_traitsILi32ELi64ELi256ELi4ELb0ELb0EN7cutlass10bfloat16_tE19Flash_kernel_traitsILi32ELi64ELi256ELi4ES3_EELb0ELb1ELb0ELb0ELb0ELb0ELb0ELb0EEEvNS_16Flash_fwd_paramsE)
        /*13d0*/ 	.word	0x00000000


	//----- nvinfo : EIATTR_MIN_STACK_SIZE
	.align		4
.L_856:
        /*13d4*/ 	.byte	0x04, 0x12
        /*13d6*/ 	.short	(.L_858 - .L_857)
	.align		4
.L_857:
        /*13d8*/ 	.word	index@(_ZN5flash24flash_fwd_splitkv_kernelI23Flash_fwd_kernel_traitsILi32ELi64ELi256ELi4ELb0ELb0EN7cutlass10bfloat16_tE19Flash_kernel_traitsILi32ELi64ELi256ELi4ES3_EELb0ELb1ELb0ELb0ELb0ELb1ELb0ELb0EEEvNS_16Flash_fwd_paramsE)
        /*13dc*/ 	.word	0x00000000


	//----- nvinfo : EIATTR_MIN_STACK_SIZE
	.align		4
.L_858:
        /*13e0*/ 	.byte	0x04, 0x12
        /*13e2*/ 	.short	(.L_860 - .L_859)
	.align		4
.L_859:
        /*13e4*/ 	.word	index@(_ZN5flash24flash_fwd_splitkv_kernelI23Flash_fwd_kernel_traitsILi32ELi64ELi256ELi4ELb0ELb0EN7cutlass10bfloat16_tE19Flash_kernel_traitsILi32ELi64ELi256ELi4ES3_EELb0ELb1ELb0ELb0ELb0ELb0ELb0ELb1EEEvNS_16Flash_fwd_paramsE)
        /*13e8*/ 	.word	0x00000000


	//----- nvinfo : EIATTR_MIN_STACK_SIZE
	.align		4
.L_860:
        /*13ec*/ 	.byte	0x04, 0x12
        /*13ee*/ 	.short	(.L_862 - .L_861)
	.align		4
.L_861:
        /*13f0*/ 	.word	index@(_ZN5flash24flash_fwd_splitkv_kernelI23Flash_fwd_kernel_traitsILi32ELi64ELi256ELi4ELb0ELb0EN7cutlass10bfloat16_tE19Flash_kernel_traitsILi32ELi64ELi256ELi4ES3_EELb0ELb1ELb0ELb0ELb0ELb1ELb0ELb1EEEvNS_16Flash_fwd_paramsE)
        /*13f4*/ 	.word	0x00000000


	//----- nvinfo : EIATTR_MIN_STACK_SIZE
	.align		4
.L_862:
        /*13f8*/ 	.byte	0x04, 0x12
        /*13fa*/ 	.short	(.L_864 - .L_863)
	.align		4
.L_863:
        /*13fc*/ 	.word	index@(_ZN5flash24flash_fwd_splitkv_kernelI23Flash_fwd_kernel_traitsILi32ELi64ELi256ELi4ELb0ELb0EN7cutlass10bfloat16_tE19Flash_kernel_traitsILi32ELi64ELi256ELi4ES3_EELb0ELb1ELb0ELb0ELb0ELb0ELb1ELb0EEEvNS_16Flash_fwd_paramsE)
        /*1400*/ 	.word	0x00000000


	//----- nvinfo : EIATTR_MIN_STACK_SIZE
	.align		4
.L_864:
        /*1404*/ 	.byte	0x04, 0x12
        /*1406*/ 	.short	(.L_866 - .L_865)
	.align		4
.L_865:
        /*1408*/ 	.word	index@(_ZN5flash24flash_fwd_splitkv_kernelI23Flash_fwd_kernel_traitsILi32ELi64ELi256ELi4ELb0ELb0EN7cutlass10bfloat16_tE19Flash_kernel_traitsILi32ELi64ELi256ELi4ES3_EELb0ELb1ELb0ELb0ELb0ELb1ELb1ELb0EEEvNS_16Flash_fwd_paramsE)
        /*140c*/ 	.word	0x00000000


	//----- nvinfo : EIATTR_MIN_STACK_SIZE
	.align		4
.L_866:
        /*1410*/ 	.byte	0x04, 0x12
        /*1412*/ 	.short	(.L_868 - .L_867)
	.align		4
.L_867:
        /*1414*/ 	.word	index@(_ZN5flash24flash_fwd_splitkv_kernelI23Flash_fwd_kernel_traitsILi32ELi64ELi256ELi4ELb0ELb0EN7cutlass10bfloat16_tE19Flash_kernel_traitsILi32ELi64ELi256ELi4ES3_EELb0ELb1ELb0ELb0ELb0ELb0ELb1ELb1EEEvNS_16Flash_fwd_paramsE)
        /*1418*/ 	.word	0x00000000


	//----- nvinfo : EIATTR_MIN_STACK_SIZE
	.align		4
.L_868:
        /*141c*/ 	.byte	0x04, 0x12
        /*141e*/ 	.short	(.L_870 - .L_869)
	.align		4
.L_869:
        /*1420*/ 	.word	index@(_ZN5flash24flash_fwd_splitkv_kernelI23Flash_fwd_kernel_traitsILi32ELi64ELi256ELi4ELb0ELb0EN7cutlass10bfloat16_tE19Flash_kernel_traitsILi32ELi64ELi256ELi4ES3_EELb0ELb1ELb0ELb0ELb0ELb1ELb1ELb1EEEvNS_16Flash_fwd_paramsE)
        /*1424*/ 	.word	0x00000000


	//----- nvinfo : EIATTR_MIN_STACK_SIZE
	.align		4
.L_870:
        /*1428*/ 	.byte	0x04, 0x12
        /*142a*/ 	.short	(.L_872 - .L_871)
	.align		4
.L_871:
        /*142c*/ 	.word	index@(_ZN5flash24flash_fwd_splitkv_kernelI23Flash_fwd_kernel_traitsILi32ELi64ELi256ELi4ELb0ELb0EN7cutlass10bfloat16_tE19Flash_kernel_traitsILi32ELi64ELi256ELi4ES3_EELb0ELb0ELb0ELb1ELb1ELb0ELb0ELb0EEEvNS_16Flash_fwd_paramsE)
        /*1430*/ 	.word	0x00000000


	//----- nvinfo : EIATTR_MIN_STACK_SIZE
	.align		4
.L_872:
        /*1434*/ 	.byte	0x04, 0x12
        /*1436*/ 	.short	(.L_874 - .L_873)
	.align		4
.L_873:
        /*1438*/ 	.word	index@(_ZN5flash24flash_fwd_splitkv_kernelI23Flash_fwd_kernel_traitsILi32ELi64ELi256ELi4ELb0ELb0EN7cutlass10bfloat16_tE19Flash_kernel_traitsILi32ELi64ELi256ELi4ES3_EELb0ELb0ELb0ELb1ELb1ELb1ELb0ELb0EEEvNS_16Flash_fwd_paramsE)
        /*143c*/ 	.word	0x00000000


	//----- nvinfo : EIATTR_MIN_STACK_SIZE
	.align		4
.L_874:
        /*1440*/ 	.byte	0x04, 0x12
        /*1442*/ 	.short	(.L_876 - .L_875)
	.align		4
.L_875:
        /*1444*/ 	.word	index@(_ZN5flash24flash_fwd_splitkv_kernelI23Flash_fwd_kernel_traitsILi32ELi64ELi256ELi4ELb0ELb0EN7cutlass10bfloat16_tE19Flash_kernel_traitsILi32ELi64ELi256ELi4ES3_EELb0ELb0ELb1ELb0ELb0ELb0ELb0ELb0EEEvNS_16Flash_fwd_paramsE)
        /*1448*/ 	.word	0x00000000


	//----- nvinfo : EIATTR_MIN_STACK_SIZE
	.align		4
.L_876:
        /*144c*/ 	.byte	0x04, 0x12
        /*144e*/ 	.short	(.L_878 - .L_877)
	.align		4
.L_877:
        /*1450*/ 	.word	index@(_ZN5flash24flash_fwd_splitkv_kernelI23Flash_fwd_kernel_traitsILi32ELi64ELi256ELi4ELb0ELb0EN7cutlass10bfloat16_tE19Flash_kernel_traitsILi32ELi64ELi256ELi4ES3_EELb0ELb0ELb1ELb0ELb0ELb1ELb0ELb0EEEvNS_16Flash_fwd_paramsE)
        /*1454*/ 	.word	0x00000000


	//----- nvinfo : EIATTR_MIN_STACK_SIZE
	.align		4
.L_878:
        /*1458*/ 	.byte	0x04, 0x12
        /*145a*/ 	.short	(.L_880 - .L_879)
	.align		4
.L_879:
        /*145c*/ 	.word	index@(_ZN5flash24flash_fwd_splitkv_kernelI23Flash_fwd_kernel_traitsILi32ELi64ELi256ELi4ELb0ELb0EN7cutlass10bfloat16_tE19Flash_kernel_traitsILi32ELi64ELi256ELi4ES3_EELb0ELb0ELb0ELb0ELb1ELb0ELb0ELb1EEEvNS_16Flash_fwd_paramsE)
        /*1460*/ 	.word	0x00000000


	//----- nvinfo : EIATTR_MIN_STACK_SIZE
	.align		4
.L_880:
        /*1464*/ 	.byte	0x04, 0x12
        /*1466*/ 	.short	(.L_882 - .L_881)
	.align		4
.L_881:
        /*1468*/ 	.word	index@(_ZN5flash24flash_fwd_splitkv_kernelI23Flash_fwd_kernel_traitsILi32ELi64ELi256ELi4ELb0ELb0EN7cutlass10bfloat16_tE19Flash_kernel_traitsILi32ELi64ELi256ELi4ES3_EELb0ELb0ELb0ELb0ELb1ELb1ELb0ELb1EEEvNS_16Flash_fwd_paramsE)
        /*146c*/ 	.word	0x00000000


	//----- nvinfo : EIATTR_MIN_STACK_SIZE
	.align		4
.L_882:
        /*1470*/ 	.byte	0x04, 0x12
        /*1472*/ 	.short	(.L_884 - .L_883)
	.align		4
.L_883:
        /*1474*/ 	.word	index@(_ZN5flash24flash_fwd_splitkv_kernelI23Flash_fwd_kernel_traitsILi32ELi64ELi256ELi4ELb0ELb0EN7cutlass10bfloat16_tE19Flash_kernel_traitsILi32ELi64ELi256ELi4ES3_EELb0ELb0ELb1ELb0ELb0ELb0ELb0ELb1EEEvNS_16Flash_fwd_paramsE)
        /*1478*/ 	.word	0x00000000


	//----- nvinfo : EIATTR_MIN_STACK_SIZE
	.align		4
.L_884:
        /*147c*/ 	.byte	0x04, 0x12
        /*147e*/ 	.short	(.L_886 - .L_885)
	.align		4
.L_885:
        /*1480*/ 	.word	index@(_ZN5flash24flash_fwd_splitkv_kernelI23Flash_fwd_kernel_traitsILi32ELi64ELi256ELi4ELb0ELb0EN7cutlass10bfloat16_tE19Flash_kernel_traitsILi32ELi64ELi256ELi4ES3_EELb0ELb0ELb1ELb0ELb0ELb1ELb0ELb1EEEvNS_16Flash_fwd_paramsE)
        /*1484*/ 	.word	0x00000000


	//----- nvinfo : EIATTR_MIN_STACK_SIZE
	.align		4
.L_886:
        /*1488*/ 	.byte	0x04, 0x12
        /*148a*/ 	.short	(.L_888 - .L_887)
	.align		4
.L_887:
        /*148c*/ 	.word	index@(_ZN5flash24flash_fwd_splitkv_kernelI23Flash_fwd_kernel_traitsILi32ELi64ELi256ELi4ELb0ELb0EN7cutlass10bfloat16_tE19Flash_kernel_traitsILi32ELi64ELi256ELi4ES3_EELb0ELb0ELb0ELb1ELb1ELb0ELb1ELb0EEEvNS_16Flash_fwd_paramsE)
        /*1490*/ 	.word	0x00000000


	//----- nvinfo : EIATTR_MIN_STACK_SIZE
	.align		4
.L_888:
        /*1494*/ 	.byte	0x04, 0x12
        /*1496*/ 	.short	(.L_890 - .L_889)
	.align		4
.L_889:
        /*1498*/ 	.word	index@(_ZN5flash24flash_fwd_splitkv_kernelI23Flash_fwd_kernel_traitsILi32ELi64ELi256ELi4ELb0ELb0EN7cutlass10bfloat16_tE19Flash_kernel_traitsILi32ELi64ELi256ELi4ES3_EELb0ELb0ELb0ELb1ELb1ELb1ELb1ELb0EEEvNS_16Flash_fwd_paramsE)
        /*149c*/ 	.word	0x00000000


	//----- nvinfo : EIATTR_MIN_STACK_SIZE
	.align		4
.L_890:
        /*14a0*/ 	.byte	0x04, 0x12
        /*14a2*/ 	.short	(.L_892 - .L_891)
	.align		4
.L_891:
        /*14a4*/ 	.word	index@(_ZN5flash24flash_fwd_splitkv_kernelI23Flash_fwd_kernel_traitsILi32ELi64ELi256ELi4ELb0ELb0EN7cutlass10bfloat16_tE19Flash_kernel_traitsILi32ELi64ELi256ELi4ES3_EELb0ELb0ELb1ELb0ELb0ELb0ELb1ELb0EEEvNS_16Flash_fwd_paramsE)
        /*14a8*/ 	.word	0x00000000


	//----- nvinfo : EIATTR_MIN_STACK_SIZE
	.align		4
.L_892:
        /*14ac*/ 	.byte	0x04, 0x12
        /*14ae*/ 	.short	(.L_894 - .L_893)
	.align		4
.L_893:
        /*14b0*/ 	.word	index@(_ZN5flash24flash_fwd_splitkv_kernelI23Flash_fwd_kernel_traitsILi32ELi64ELi256ELi4ELb0ELb0EN7cutlass10bfloat16_tE19Flash_kernel_traitsILi32ELi64ELi256ELi4ES3_EELb0ELb0ELb1ELb0ELb0ELb1ELb1ELb0EEEvNS_16Flash_fwd_paramsE)
        /*14b4*/ 	.word	0x00000000


	//----- nvinfo : EIATTR_MIN_STACK_SIZE
	.align		4
.L_894:
        /*14b8*/ 	.byte	0x04, 0x12
        /*14ba*/ 	.short	(.L_896 - .L_895)
	.align		4
.L_895:
        /*14bc*/ 	.word	index@(_ZN5flash24flash_fwd_splitkv_kernelI23Flash_fwd_kernel_traitsILi32ELi64ELi256ELi4ELb0ELb0EN7cutlass10bfloat16_tE19Flash_kernel_traitsILi32ELi64ELi256ELi4ES3_EELb0ELb0ELb0ELb0ELb1ELb0ELb1ELb1EEEvNS_16Flash_fwd_paramsE)
        /*14c0*/ 	.word	0x00000000


	//----- nvinfo : EIATTR_MIN_STACK_SIZE
	.align		4
.L_896:
        /*14c4*/ 	.byte	0x04, 0x12
        /*14c6*/ 	.short	(.L_898 - .L_897)
	.align		4
.L_897:
        /*14c8*/ 	.word	index@(_ZN5flash24flash_fwd_splitkv_kernelI23Flash_fwd_kernel_traitsILi32ELi64ELi256ELi4ELb0ELb0EN7cutlass10bfloat16_tE19Flash_kernel_traitsILi32ELi64ELi256ELi4ES3_EELb0ELb0ELb0ELb0ELb1ELb1ELb1ELb1EEEvNS_16Flash_fwd_paramsE)
        /*14cc*/ 	.word	0x00000000


	//----- nvinfo : EIATTR_MIN_STACK_SIZE
	.align		4
.L_898:
        /*14d0*/ 	.byte	0x04, 0x12
        /*14d2*/ 	.short	(.L_900 - .L_899)
	.align		4
.L_899:
        /*14d4*/ 	.word	index@(_ZN5flash24flash_fwd_splitkv_kernelI23Flash_fwd_kernel_traitsILi32ELi64ELi256ELi4ELb0ELb0EN7cutlass10bfloat16_tE19Flash_kernel_traitsILi32ELi64ELi256ELi4ES3_EELb0ELb0ELb1ELb0ELb0ELb0ELb1ELb1EEEvNS_16Flash_fwd_paramsE)
        /*14d8*/ 	.word	0x00000000


	//----- nvinfo : EIATTR_MIN_STACK_SIZE
	.align		4
.L_900:
        /*14dc*/ 	.byte	0x04, 0x12
        /*14de*/ 	.short	(.L_902 - .L_901)
	.align		4
.L_901:
        /*14e0*/ 	.word	index@(_ZN5flash24flash_fwd_splitkv_kernelI23Flash_fwd_kernel_traitsILi32ELi64ELi256ELi4ELb0ELb0EN7cutlass10bfloat16_tE19Flash_kernel_traitsILi32ELi64ELi256ELi4ES3_EELb0ELb0ELb1ELb0ELb0ELb1ELb1ELb1EEEvNS_16Flash_fwd_paramsE)
        /*14e4*/ 	.word	0x00000000


	//----- nvinfo : EIATTR_MIN_STACK_SIZE
	.align		4
.L_902:
        /*14e8*/ 	.byte	0x04, 0x12
        /*14ea*/ 	.short	(.L_904 - .L_903)
	.align		4
.L_903:
        /*14ec*/ 	.word	index@(_ZN5flash24flash_fwd_splitkv_kernelI23Flash_fwd_kernel_traitsILi32ELi64ELi256ELi4ELb0ELb0EN7cutlass10bfloat16_tE19Flash_kernel_traitsILi32ELi64ELi256ELi4ES3_EELb0ELb1ELb0ELb0ELb1ELb0ELb0ELb0EEEvNS_16Flash_fwd_paramsE)
        /*14f0*/ 	.word	0x00000020


	//----- nvinfo : EIATTR_MIN_STACK_SIZE
	.align		4
.L_904:
        /*14f4*/ 	.byte	0x04, 0x12
        /*14f6*/ 	.short	(.L_906 - .L_905)
	.align		4
.L_905:
        /*14f8*/ 	.word	index@(_ZN5flash24flash_fwd_splitkv_kernelI23Flash_fwd_kernel_traitsILi32ELi64ELi256ELi4ELb0ELb0EN7cutlass10bfloat16_tE19Flash_kernel_traitsILi32ELi64ELi256ELi4ES3_EELb0ELb1ELb0ELb0ELb1ELb1ELb0ELb0EEEvNS_16Flash_fwd_paramsE)
        /*14fc*/ 	.word	0x00000018


	//----- nvinfo : EIATTR_MIN_STACK_SIZE
	.align		4
.L_906:
        /*1500*/ 	.byte	0x04, 0x12
        /*1502*/ 	.short	(.L_908 - .L_907)
	.align		4
.L_907:
        /*1504*/ 	.word	index@(_ZN5flash24flash_fwd_splitkv_kernelI23Flash_fwd_kernel_traitsILi32ELi64ELi256ELi4ELb0ELb0EN7cutlass10bfloat16_tE19Flash_kernel_traitsILi32ELi64ELi256ELi4ES3_EELb0ELb1ELb1ELb0ELb0ELb0ELb0ELb0EEEvNS_16Flash_fwd_paramsE)
        /*1508*/ 	.word	0x00000018


	//----- nvinfo : EIATTR_MIN_STACK_SIZE
	.align		4
.L_908:
        /*150c*/ 	.byte	0x04, 0x12
        /*150e*/ 	.short	(.L_910 - .L_909)
	.align		4
.L_909:
        /*1510*/ 	.word	index@(_ZN5flash24flash_fwd_splitkv_kernelI23Flash_fwd_kernel_traitsILi32ELi64ELi256ELi4ELb0ELb0EN7cutlass10bfloat16_tE19Flash_kernel_traitsILi32ELi64ELi256ELi4ES3_EELb0ELb1ELb1ELb0ELb0ELb1ELb0ELb0EEEvNS_16Flash_fwd_paramsE)
        /*1514*/ 	.word	0x00000000


	//----- nvinfo : EIATTR_MIN_STACK_SIZE
	.align		4
.L_910:
        /*1518*/ 	.byte	0x04, 0x12
        /*151a*/ 	.short	(.L_912 - .L_911)
	.align		4
.L_911:
        /*151c*/ 	.word	index@(_ZN5flash24flash_fwd_splitkv_kernelI23Flash_fwd_kernel_traitsILi32ELi64ELi256ELi4ELb0ELb0EN7cutlass10bfloat16_tE19Flash_kernel_traitsILi32ELi64ELi256ELi4ES3_EELb0ELb1ELb0ELb0ELb1ELb0ELb0ELb1EEEvNS_16Flash_fwd_paramsE)
        /*1520*/ 	.word	0x00000000


	//----- nvinfo : EIATTR_MIN_STACK_SIZE
	.align		4
.L_912:
        /*1524*/ 	.byte	0x04, 0x12
        /*1526*/ 	.short	(.L_914 - .L_913)
	.align		4
.L_913:
        /*1528*/ 	.word	index@(_ZN5flash24flash_fwd_splitkv_kernelI23Flash_fwd_kernel_traitsILi32ELi64ELi256ELi4ELb0ELb0EN7cutlass10bfloat16_tE19Flash_kernel_traitsILi32ELi64ELi256ELi4ES3_EELb0ELb1ELb0ELb0ELb1ELb1ELb0ELb1EEEvNS_16Flash_fwd_paramsE)
        /*152c*/ 	.word	0x00000000


	//----- nvinfo : EIATTR_MIN_STACK_SIZE
	.align		4
.L_914:
        /*1530*/ 	.byte	0x04, 0x12
        /*1532*/ 	.short	(.L_916 - .L_915)
	.align		4
.L_915:
        /*1534*/ 	.word	index@(_ZN5flash24flash_fwd_splitkv_kernelI23Flash_fwd_kernel_traitsILi32ELi64ELi256ELi4ELb0ELb0EN7cutlass10bfloat16_tE19Flash_kernel_traitsILi32ELi64ELi256ELi4ES3_EELb0ELb1ELb1ELb0ELb0ELb0ELb0ELb1EEEvNS_16Flash_fwd_paramsE)
        /*1538*/ 	.word	0x00000000


	//----- nvinfo : EIATTR_MIN_STACK_SIZE
	.align		4
.L_916:
        /*153c*/ 	.byte	0x04, 0x12
        /*153e*/ 	.short	(.L_918 - .L_917)
	.align		4
.L_917:
        /*1540*/ 	.word	index@(_ZN5flash24flash_fwd_splitkv_kernelI23Flash_fwd_kernel_traitsILi32ELi64ELi256ELi4ELb0ELb0EN7cutlass10bfloat16_tE19Flash_kernel_traitsILi32ELi64ELi256ELi4ES3_EELb0ELb1ELb1ELb0ELb0ELb1ELb0ELb1EEEvNS_16Flash_fwd_paramsE)
        /*1544*/ 	.word	0x00000008


	//----- nvinfo : EIATTR_MIN_STACK_SIZE
	.align		4
.L_918:
        /*1548*/ 	.byte	0x04, 0x12
        /*154a*/ 	.short	(.L_920 - .L_919)
	.align		4
.L_919:
        /*154c*/ 	.word	index@(_ZN5flash24flash_fwd_splitkv_kernelI23Flash_fwd_kernel_traitsILi32ELi64ELi256ELi4ELb0ELb0EN7cutlass10bfloat16_tE19Flash_kernel_traitsILi32ELi64ELi256ELi4ES3_EELb0ELb1ELb0ELb0ELb1ELb0ELb1ELb0EEEvNS_16Flash_fwd_paramsE)
        /*1550*/ 	.word	0x00000000


	//----- nvinfo : EIATTR_MIN_STACK_SIZE
	.align		4
.L_920:
        /*1554*/ 	.byte	0x04, 0x12
        /*1556*/ 	.short	(.L_922 - .L_921)
	.align		4
.L_921:
        /*1558*/ 	.word	index@(_ZN5flash24flash_fwd_splitkv_kernelI23Flash_fwd_kernel_traitsILi32ELi64ELi256ELi4ELb0ELb0EN7cutlass10bfloat16_tE19Flash_kernel_traitsILi32ELi64ELi256ELi4ES3_EELb0ELb1ELb0ELb0ELb1ELb1ELb1ELb0EEEvNS_16Flash_fwd_paramsE)
        /*155c*/ 	.word	0x00000008


	//----- nvinfo : EIATTR_MIN_STACK_SIZE
	.align		4
.L_922:
        /*1560*/ 	.byte	0x04, 0x12
        /*1562*/ 	.short	(.L_924 - .L_923)
	.align		4
.L_923:
        /*1564*/ 	.word	index@(_ZN5flash24flash_fwd_splitkv_kernelI23Flash_fwd_kernel_traitsILi32ELi64ELi256ELi4ELb0ELb0EN7cutlass10bfloat16_tE19Flash_kernel_traitsILi32ELi64ELi256ELi4ES3_EELb0ELb1ELb1ELb0ELb0ELb0ELb1ELb0EEEvNS_16Flash_fwd_paramsE)
        /*1568*/ 	.word	0x00000000


	//----- nvinfo : EIATTR_MIN_STACK_SIZE
	.align		4
.L_924:
        /*156c*/ 	.byte	0x04, 0x12
        /*156e*/ 	.short	(.L_926 - .L_925)
	.align		4
.L_925:
        /*1570*/ 	.word	index@(_ZN5flash24flash_fwd_splitkv_kernelI23Flash_fwd_kernel_traitsILi32ELi64ELi256ELi4ELb0ELb0EN7cutlass10bfloat16_tE19Flash_kernel_traitsILi32ELi64ELi256ELi4ES3_EELb0ELb1ELb1ELb0ELb0ELb1ELb1ELb0EEEvNS_16Flash_fwd_paramsE)
        /*1574*/ 	.word	0x00000008


	//----- nvinfo : EIATTR_MIN_STACK_SIZE
	.align		4
.L_926:
        /*1578*/ 	.byte	0x04, 0x12
        /*157a*/ 	.short	(.L_928 - .L_927)
	.align		4
.L_927:
        /*157c*/ 	.word	index@(_ZN5flash24flash_fwd_splitkv_kernelI23Flash_fwd_kernel_traitsILi32ELi64ELi256ELi4ELb0ELb0EN7cutlass10bfloat16_tE19Flash_kernel_traitsILi32ELi64ELi256ELi4ES3_EELb0ELb1ELb0ELb0ELb1ELb0ELb1ELb1EEEvNS_16Flash_fwd_paramsE)
        /*1580*/ 	.word	0x00000000


	//----- nvinfo : EIATTR_MIN_STACK_SIZE
	.align		4
.L_928:
        /*1584*/ 	.byte	0x04, 0x12
        /*1586*/ 	.short	(.L_930 - .L_929)
	.align		4
.L_929:
        /*1588*/ 	.word	index@(_ZN5flash24flash_fwd_splitkv_kernelI23Flash_fwd_kernel_traitsILi32ELi64ELi256ELi4ELb0ELb0EN7cutlass10bfloat16_tE19Flash_kernel_traitsILi32ELi64ELi256ELi4ES3_EELb0ELb1ELb0ELb0ELb1ELb1ELb1ELb1EEEvNS_16Flash_fwd_paramsE)
        /*158c*/ 	.word	0x00000000


	//----- nvinfo : EIATTR_MIN_STACK_SIZE
	.align		4
.L_930:
        /*1590*/ 	.byte	0x04, 0x12
        /*1592*/ 	.short	(.L_932 - .L_931)
	.align		4
.L_931:
        /*1594*/ 	.word	index@(_ZN5flash24flash_fwd_splitkv_kernelI23Flash_fwd_kernel_traitsILi32ELi64ELi256ELi4ELb0ELb0EN7cutlass10bfloat16_tE19Flash_kernel_traitsILi32ELi64ELi256ELi4ES3_EELb0ELb1ELb1ELb0ELb0ELb0ELb1ELb1EEEvNS_16Flash_fwd_paramsE)
        /*1598*/ 	.word	0x00000000


	//----- nvinfo : EIATTR_MIN_STACK_SIZE
	.align		4
.L_932:
        /*159c*/ 	.byte	0x04, 0x12
        /*159e*/ 	.short	(.L_934 - .L_933)
	.align		4
.L_933:
        /*15a0*/ 	.word	index@(_ZN5flash24flash_fwd_splitkv_kernelI23Flash_fwd_kernel_traitsILi32ELi64ELi256ELi4ELb0ELb0EN7cutlass10bfloat16_tE19Flash_kernel_traitsILi32ELi64ELi256ELi4ES3_EELb0ELb1ELb1ELb0ELb0ELb1ELb1ELb1EEEvNS_16Flash_fwd_paramsE)
        /*15a4*/ 	.word	0x00000010


	//----- nvinfo : EIATTR_MIN_STACK_SIZE
	.align		4
.L_934:
        /*15a8*/ 	.byte	0x04, 0x12
        /*15aa*/ 	.short	(.L_936 - .L_935)
	.align		4
.L_935:
        /*15ac*/ 	.word	index@(_ZN5flash32flash_fwd_splitkv_combine_kernelI23Flash_fwd_kernel_traitsILi32ELi64ELi128ELi4ELb0ELb0EN7cutlass10bfloat16_tE19Flash_kernel_traitsILi32ELi64ELi128ELi4ES3_EELi16ELi7ELb0EEEvNS_16Flash_fwd_paramsE)
        /*15b0*/ 	.word	0x00000000


	//----- nvinfo : EIATTR_MIN_STACK_SIZE
	.align		4
.L_936:
        /*15b4*/ 	.byte	0x04, 0x12
        /*15b6*/ 	.short	(.L_938 - .L_937)
	.align		4
.L_937:
        /*15b8*/ 	.word	index@(_ZN5flash32flash_fwd_splitkv_combine_kernelI23Flash_fwd_kernel_traitsILi32ELi64ELi128ELi4ELb0ELb0EN7cutlass10bfloat16_tE19Flash_kernel_traitsILi32ELi64ELi128ELi4ES3_EELi16ELi6ELb0EEEvNS_16Flash_fwd_paramsE)
        /*15bc*/ 	.word	0x00000000


	//----- nvinfo : EIATTR_MIN_STACK_SIZE
	.align		4
.L_938:
        /*15c0*/ 	.byte	0x04, 0x12
        /*15c2*/ 	.short	(.L_940 - .L_939)
	.align		4
.L_939:
        /*15c4*/ 	.word	index@(_ZN5flash32flash_fwd_splitkv_combine_kernelI23Flash_fwd_kernel_traitsILi32ELi64ELi128ELi4ELb0ELb0EN7cutlass10bfloat16_tE19Flash_kernel_traitsILi32ELi64ELi128ELi4ES3_EELi16ELi5ELb0EEEvNS_16Flash_fwd_paramsE)
        /*15c8*/ 	.word	0x00000000


	//----- nvinfo : EIATTR_MIN_STACK_SIZE
	.align		4
.L_940:
        /*15cc*/ 	.byte	0x04, 0x12
        /*15ce*/ 	.short	(.L_942 - .L_941)
	.align		4
.L_941:
        /*15d0*/ 	.word	index@(_ZN5flash32flash_fwd_splitkv_combine_kernelI23Flash_fwd_kernel_traitsILi32ELi64ELi128ELi4ELb0ELb0EN7cutlass10bfloat16_tE19Flash_kernel_traitsILi32ELi64ELi128ELi4ES3_EELi16ELi4ELb0EEEvNS_16Flash_fwd_paramsE)
        /*15d4*/ 	.word	0x00000000


	//----- nvinfo : EIATTR_MIN_STACK_SIZE
	.align		4
.L_942:
        /*15d8*/ 	.byte	0x04, 0x12
        /*15da*/ 	.short	(.L_944 - .L_943)
	.align		4
.L_943:
        /*15dc*/ 	.word	index@(_ZN5flash32flash_fwd_splitkv_combine_kernelI23Flash_fwd_kernel_traitsILi32ELi64ELi128ELi4ELb0ELb0EN7cutlass10bfloat16_tE19Flash_kernel_traitsILi32ELi64ELi128ELi4ES3_EELi16ELi3ELb0EEEvNS_16Flash_fwd_paramsE)
        /*15e0*/ 	.word	0x00000000


	//----- nvinfo : EIATTR_MIN_STACK_SIZE
	.align		4
.L_944:
        /*15e4*/ 	.byte	0x04, 0x12
        /*15e6*/ 	.short	(.L_946 - .L_945)
	.align		4
.L_945:
        /*15e8*/ 	.word	index@(_ZN5flash32flash_fwd_splitkv_combine_kernelI23Flash_fwd_kernel_traitsILi32ELi64ELi128ELi4ELb0ELb0EN7cutlass10bfloat16_tE19Flash_kernel_traitsILi32ELi64ELi128ELi4ES3_EELi16ELi2ELb0EEEvNS_16Flash_fwd_paramsE)
        /*15ec*/ 	.word	0x00000000


	//----- nvinfo : EIATTR_MIN_STACK_SIZE
	.align		4
.L_946:
        /*15f0*/ 	.byte	0x04, 0x12
        /*15f2*/ 	.short	(.L_948 - .L_947)
	.align		4
.L_947:
        /*15f4*/ 	.word	index@(_ZN5flash32flash_fwd_splitkv_combine_kernelI23Flash_fwd_kernel_traitsILi32ELi64ELi128ELi4ELb0ELb0EN7cutlass10bfloat16_tE19Flash_kernel_traitsILi32ELi64ELi128ELi4ES3_EELi16ELi1ELb0EEEvNS_16Flash_fwd_paramsE)
        /*15f8*/ 	.word	0x00000000


	//----- nvinfo : EIATTR_MIN_STACK_SIZE
	.align		4
.L_948:
        /*15fc*/ 	.byte	0x04, 0x12
        /*15fe*/ 	.short	(.L_950 - .L_949)
	.align		4
.L_949:
        /*1600*/ 	.word	index@(_ZN5flash32flash_fwd_splitkv_combine_kernelI23Flash_fwd_kernel_traitsILi32ELi64ELi128ELi4ELb0ELb0EN7cutlass10bfloat16_tE19Flash_kernel_traitsILi32ELi64ELi128ELi4ES3_EELi16ELi7ELb1EEEvNS_16Flash_fwd_paramsE)
        /*1604*/ 	.word	0x00000000


	//----- nvinfo : EIATTR_MIN_STACK_SIZE
	.align		4
.L_950:
        /*1608*/ 	.byte	0x04, 0x12
        /*160a*/ 	.short	(.L_952 - .L_951)
	.align		4
.L_951:
        /*160c*/ 	.word	index@(_ZN5flash32flash_fwd_splitkv_combine_kernelI23Flash_fwd_kernel_traitsILi32ELi64ELi128ELi4ELb0ELb0EN7cutlass10bfloat16_tE19Flash_kernel_traitsILi32ELi64ELi128ELi4ES3_EELi16ELi6ELb1EEEvNS_16Flash_fwd_paramsE)
        /*1610*/ 	.word	0x00000000


	//----- nvinfo : EIATTR_MIN_STACK_SIZE
	.align		4
.L_952:
        /*1614*/ 	.byte	0x04, 0x12
        /*1616*/ 	.short	(.L_954 - .L_953)
	.align		4
.L_953:
        /*1618*/ 	.word	index@(_ZN5flash32flash_fwd_splitkv_combine_kernelI23Flash_fwd_kernel_traitsILi32ELi64ELi128ELi4ELb0ELb0EN7cutlass10bfloat16_tE19Flash_kernel_traitsILi32ELi64ELi128ELi4ES3_EELi16ELi5ELb1EEEvNS_16Flash_fwd_paramsE)
        /*161c*/ 	.word	0x00000000


	//----- nvinfo : EIATTR_MIN_STACK_SIZE
	.align		4
.L_954:
        /*1620*/ 	.byte	0x04, 0x12
        /*1622*/ 	.short	(.L_956 - .L_955)
	.align		4
.L_955:
        /*1624*/ 	.word	index@(_ZN5flash32flash_fwd_splitkv_combine_kernelI23Flash_fwd_kernel_traitsILi32ELi64ELi128ELi4ELb0ELb0EN7cutlass10bfloat16_tE19Flash_kernel_traitsILi32ELi64ELi128ELi4ES3_EELi16ELi4ELb1EEEvNS_16Flash_fwd_paramsE)
        /*1628*/ 	.word	0x00000000


	//----- nvinfo : EIATTR_MIN_STACK_SIZE
	.align		4
.L_956:
        /*162c*/ 	.byte	0x04, 0x12
        /*162e*/ 	.short	(.L_958 - .L_957)
	.align		4
.L_957:
        /*1630*/ 	.word	index@(_ZN5flash32flash_fwd_splitkv_combine_kernelI23Flash_fwd_kernel_traitsILi32ELi64ELi128ELi4ELb0ELb0EN7cutlass10bfloat16_tE19Flash_kernel_traitsILi32ELi64ELi128ELi4ES3_EELi16ELi3ELb1EEEvNS_16Flash_fwd_paramsE)
        /*1634*/ 	.word	0x00000000


	//----- nvinfo : EIATTR_MIN_STACK_SIZE
	.align		4
.L_958:
        /*1638*/ 	.byte	0x04, 0x12
        /*163a*/ 	.short	(.L_960 - .L_959)
	.align		4
.L_959:
        /*163c*/ 	.word	index@(_ZN5flash32flash_fwd_splitkv_combine_kernelI23Flash_fwd_kernel_traitsILi32ELi64ELi128ELi4ELb0ELb0EN7cutlass10bfloat16_tE19Flash_kernel_traitsILi32ELi64ELi128ELi4ES3_EELi16ELi2ELb1EEEvNS_16Flash_fwd_paramsE)
        /*1640*/ 	.word	0x00000000


	//----- nvinfo : EIATTR_MIN_STACK_SIZE
	.align		4
.L_960:
        /*1644*/ 	.byte	0x04, 0x12
        /*1646*/ 	.short	(.L_962 - .L_961)
	.align		4
.L_961:
        /*1648*/ 	.word	index@(_ZN5flash32flash_fwd_splitkv_combine_kernelI23Flash_fwd_kernel_traitsILi32ELi64ELi128ELi4ELb0ELb0EN7cutlass10bfloat16_tE19Flash_kernel_traitsILi32ELi64ELi128ELi4ES3_EELi16ELi1ELb1EEEvNS_16Flash_fwd_paramsE)
        /*164c*/ 	.word	0x00000000


	//----- nvinfo : EIATTR_MIN_STACK_SIZE
	.align		4
.L_962:
        /*1650*/ 	.byte	0x04, 0x12
        /*1652*/ 	.short	(.L_964 - .L_963)
	.align		4
.L_963:
        /*1654*/ 	.word	index@(_ZN5flash24flash_fwd_splitkv_kernelI23Flash_fwd_kernel_traitsILi32ELi64ELi128ELi4ELb0ELb0EN7cutlass10bfloat16_tE19Flash_kernel_traitsILi32ELi64ELi128ELi4ES3_EELb0ELb0ELb0ELb0ELb1ELb0ELb0ELb0EEEvNS_16Flash_fwd_paramsE)
        /*1658*/ 	.word	0x00000000


	//----- nvinfo : EIATTR_MIN_STACK_SIZE
	.align		4
.L_964:
        /*165c*/ 	.byte	0x04, 0x12
        /*165e*/ 	.short	(.L_966 - .L_965)
	.align		4
.L_965:
        /*1660*/ 	.word	index@(_ZN5flash24flash_fwd_splitkv_kernelI23Flash_fwd_kernel_traitsILi32ELi64ELi128ELi4ELb0ELb0EN7cutlass10bfloat16_tE19Flash_kernel_traitsILi32ELi64ELi128ELi4ES3_EELb0ELb0ELb0ELb0ELb1ELb1ELb0ELb0EEEvNS_16Flash_fwd_paramsE)
        /*1664*/ 	.word	0x00000000


	//----- nvinfo : EIATTR_MIN_STACK_SIZE
	.align		4
.L_966:
        /*1668*/ 	.byte	0x04, 0x12
        /*166a*/ 	.short	(.L_968 - .L_967)
	.align		4
.L_967:
        /*166c*/ 	.word	index@(_ZN5flash24flash_fwd_splitkv_kernelI23Flash_fwd_kernel_traitsILi32ELi64ELi128ELi4ELb0ELb0EN7cutlass10bfloat16_tE19Flash_kernel_traitsILi32ELi64ELi128ELi4ES3_EELb0ELb0ELb0ELb0ELb1ELb0ELb1ELb0EEEvNS_16Flash_fwd_paramsE)
        /*1670*/ 	.word	0x00000000


	//----- nvinfo : EIATTR_MIN_STACK_SIZE
	.align		4
.L_968:
        /*1674*/ 	.byte	0x04, 0x12
        /*1676*/ 	.short	(.L_970 - .L_969)
	.align		4
.L_969:
        /*1678*/ 	.word	index@(_ZN5flash24flash_fwd_splitkv_kernelI23Flash_fwd_kernel_traitsILi32ELi64ELi128ELi4ELb0ELb0EN7cutlass10bfloat16_tE19Flash_kernel_traitsILi32ELi64ELi128ELi4ES3_EELb0ELb0ELb0ELb0ELb1ELb1ELb1ELb0EEEvNS_16Flash_fwd_paramsE)
        /*167c*/ 	.word	0x00000000


	//----- nvinfo : EIATTR_MIN_STACK_SIZE
	.align		4
.L_970:
        /*1680*/ 	.byte	0x04, 0x12
        /*1682*/ 	.short	(.L_972 - .L_971)
	.align		4
.L_971:
        /*1684*/ 	.word	index@(_ZN5flash24flash_fwd_splitkv_kernelI23Flash_fwd_kernel_traitsILi32ELi64ELi128ELi4ELb0ELb0EN7cutlass10bfloat16_tE19Flash_kernel_traitsILi32ELi64ELi128ELi4ES3_EELb0ELb0ELb0ELb0ELb0ELb0ELb0ELb0EEEvNS_16Flash_fwd_paramsE)
        /*1688*/ 	.word	0x00000000


	//----- nvinfo : EIATTR_MIN_STACK_SIZE
	.align		4
.L_972:
        /*168c*/ 	.byte	0x04, 0x12
        /*168e*/ 	.short	(.L_974 - .L_973)
	.align		4
.L_973:
        /*1690*/ 	.word	index@(_ZN5flash24flash_fwd_splitkv_kernelI23Flash_fwd_kernel_traitsILi32ELi64ELi128ELi4ELb0ELb0EN7cutlass10bfloat16_tE19Flash_kernel_traitsILi32ELi64ELi128ELi4ES3_EELb0ELb0ELb0ELb0ELb0ELb1ELb0ELb0EEEvNS_16Flash_fwd_paramsE)
        /*1694*/ 	.word	0x00000000


	//----- nvinfo : EIATTR_MIN_STACK_SIZE
	.align		4
.L_974:
        /*1698*/ 	.byte	0x04, 0x12
        /*169a*/ 	.short	(.L_976 - .L_975)
	.align		4
.L_975:
        /*169c*/ 	.word	index@(_ZN5flash24flash_fwd_splitkv_kernelI23Flash_fwd_kernel_traitsILi32ELi64ELi128ELi4ELb0ELb0EN7cutlass10bfloat16_tE19Flash_kernel_traitsILi32ELi64ELi128ELi4ES3_EELb0ELb0ELb0ELb0ELb0ELb0ELb0ELb1EEEvNS_16Flash_fwd_paramsE)
        /*16a0*/ 	.word	0x00000000


	//----- nvinfo : EIATTR_MIN_STACK_SIZE
	.align		4
.L_976:
        /*16a4*/ 	.byte	0x04, 0x12
        /*16a6*/ 	.short	(.L_978 - .L_977)
	.align		4
.L_977:
        /*16a8*/ 	.word	index@(_ZN5flash24flash_fwd_splitkv_kernelI23Flash_fwd_kernel_traitsILi32ELi64ELi128ELi4ELb0ELb0EN7cutlass10bfloat16_tE19Flash_kernel_traitsILi32ELi64ELi128ELi4ES3_EELb0ELb0ELb0ELb0ELb0ELb1ELb0ELb1EEEvNS_16Flash_fwd_paramsE)
        /*16ac*/ 	.word	0x00000000


	//----- nvinfo : EIATTR_MIN_STACK_SIZE
	.align		4
.L_978:
        /*16b0*/ 	.byte	0x04, 0x12
        /*16b2*/ 	.short	(.L_980 - .L_979)
	.align		4
.L_979:
        /*16b4*/ 	.word	index@(_ZN5flash24flash_fwd_splitkv_kernelI23Flash_fwd_kernel_traitsILi32ELi64ELi128ELi4ELb0ELb0EN7cutlass10bfloat16_tE19Flash_kernel_traitsILi32ELi64ELi128ELi4ES3_EELb0ELb0ELb0ELb0ELb0ELb0ELb1ELb0EEEvNS_16Flash_fwd_paramsE)
        /*16b8*/ 	.word	0x00000000


	//----- nvinfo : EIATTR_MIN_STACK_SIZE
	.align		4
.L_980:
        /*16bc*/ 	.byte	0x04, 0x12
        /*16be*/ 	.short	(.L_982 - .L_981)
	.align		4
.L_981:
        /*16c0*/ 	.word	index@(_ZN5flash24flash_fwd_splitkv_kernelI23Flash_fwd_kernel_traitsILi32ELi64ELi128ELi4ELb0ELb0EN7cutlass10bfloat16_tE19Flash_kernel_traitsILi32ELi64ELi128ELi4ES3_EELb0ELb0ELb0ELb0ELb0ELb1ELb1ELb0EEEvNS_16Flash_fwd_paramsE)
        /*16c4*/ 	.word	0x00000000


	//----- nvinfo : EIATTR_MIN_STACK_SIZE
	.align		4
.L_982:
        /*16c8*/ 	.byte	0x04, 0x12
        /*16ca*/ 	.short	(.L_984 - .L_983)
	.align		4
.L_983:
        /*16cc*/ 	.word	index@(_ZN5flash24flash_fwd_splitkv_kernelI23Flash_fwd_kernel_traitsILi32ELi64ELi128ELi4ELb0ELb0EN7cutlass10bfloat16_tE19Flash_kernel_traitsILi32ELi64ELi128ELi4ES3_EELb0ELb0ELb0ELb0ELb0ELb0ELb1ELb1EEEvNS_16Flash_fwd_paramsE)
        /*16d0*/ 	.word	0x00000000


	//----- nvinfo : EIATTR_MIN_STACK_SIZE
	.align		4
.L_984:
        /*16d4*/ 	.byte	0x04, 0x12
        /*16d6*/ 	.short	(.L_986 - .L_985)
	.align		4
.L_985:
        /*16d8*/ 	.word	index@(_ZN5flash24flash_fwd_splitkv_kernelI23Flash_fwd_kernel_traitsILi32ELi64ELi128ELi4ELb0ELb0EN7cutlass10bfloat16_tE19Flash_kernel_traitsILi32ELi64ELi128ELi4ES3_EELb0ELb0ELb0ELb0ELb0ELb1ELb1ELb1EEEvNS_16Flash_fwd_paramsE)
        /*16dc*/ 	.word	0x00000000


	//----- nvinfo : EIATTR_MIN_STACK_SIZE
	.align		4
.L_986:
        /*16e0*/ 	.byte	0x04, 0x12
        /*16e2*/ 	.short	(.L_988 - .L_987)
	.align		4
.L_987:
        /*16e4*/ 	.word	index@(_ZN5flash24flash_fwd_splitkv_kernelI23Flash_fwd_kernel_traitsILi32ELi64ELi128ELi4ELb0ELb0EN7cutlass10bfloat16_tE19Flash_kernel_traitsILi32ELi64ELi128ELi4ES3_EELb0ELb1ELb0ELb0ELb0ELb0ELb0ELb0EEEvNS_16Flash_fwd_paramsE)
        /*16e8*/ 	.word	0x00000000


	//----- nvinfo : EIATTR_MIN_STACK_SIZE
	.align		4
.L_988:
        /*16ec*/ 	.byte	0x04, 0x12
        /*16ee*/ 	.short	(.L_990 - .L_989)
	.align		4
.L_989:
        /*16f0*/ 	.word	index@(_ZN5flash24flash_fwd_splitkv_kernelI23Flash_fwd_kernel_traitsILi32ELi64ELi128ELi4ELb0ELb0EN7cutlass10bfloat16_tE19Flash_kernel_traitsILi32ELi64ELi128ELi4ES3_EELb0ELb1ELb0ELb0ELb0ELb1ELb0ELb0EEEvNS_16Flash_fwd_paramsE)
        /*16f4*/ 	.word	0x00000000


	//----- nvinfo : EIATTR_MIN_STACK_SIZE
	.align		4
.L_990:
        /*16f8*/ 	.byte	0x04, 0x12
        /*16fa*/ 	.short	(.L_992 - .L_991)
	.align		4
.L_991:
        /*16fc*/ 	.word	index@(_ZN5flash24flash_fwd_splitkv_kernelI23Flash_fwd_kernel_traitsILi32ELi64ELi128ELi4ELb0ELb0EN7cutlass10bfloat16_tE19Flash_kernel_traitsILi32ELi64ELi128ELi4ES3_EELb0ELb1ELb0ELb0ELb0ELb0ELb0ELb1EEEvNS_16Flash_fwd_paramsE)
        /*1700*/ 	.word	0x00000000


	//----- nvinfo : EIATTR_MIN_STACK_SIZE
	.align		4
.L_992:
        /*1704*/ 	.byte	0x04, 0x12
        /*1706*/ 	.short	(.L_994 - .L_993)
	.align		4
.L_993:
        /*1708*/ 	.word	index@(_ZN5flash24flash_fwd_splitkv_kernelI23Flash_fwd_kernel_traitsILi32ELi64ELi128ELi4ELb0ELb0EN7cutlass10bfloat16_tE19Flash_kernel_traitsILi32ELi64ELi128ELi4ES3_EELb0ELb1ELb0ELb0ELb0ELb1ELb0ELb1EEEvNS_16Flash_fwd_paramsE)
        /*170c*/ 	.word	0x00000000


	//----- nvinfo : EIATTR_MIN_STACK_SIZE
	.align		4
.L_994:
        /*1710*/ 	.byte	0x04, 0x12
        /*1712*/ 	.short	(.L_996 - .L_995)
	.align		4
.L_995:
        /*1714*/ 	.word	index@(_ZN5flash24flash_fwd_splitkv_kernelI23Flash_fwd_kernel_traitsILi32ELi64ELi128ELi4ELb0ELb0EN7cutlass10bfloat16_tE19Flash_kernel_traitsILi32ELi64ELi128ELi4ES3_EELb0ELb1ELb0ELb0ELb0ELb0ELb1ELb0EEEvNS_16Flash_fwd_paramsE)
        /*1718*/ 	.word	0x00000000


	//----- nvinfo : EIATTR_MIN_STACK_SIZE
	.align		4
.L_996:
        /*171c*/ 	.byte	0x04, 0x12
        /*171e*/ 	.short	(.L_998 - .L_997)
	.align		4
.L_997:
        /*1720*/ 	.word	index@(_ZN5flash24flash_fwd_splitkv_kernelI23Flash_fwd_kernel_traitsILi32ELi64ELi128ELi4ELb0ELb0EN7cutlass10bfloat16_tE19Flash_kernel_traitsILi32ELi64ELi128ELi4ES3_EELb0ELb1ELb0ELb0ELb0ELb1ELb1ELb0EEEvNS_16Flash_fwd_paramsE)
        /*1724*/ 	.word	0x00000000


	//----- nvinfo : EIATTR_MIN_STACK_SIZE
	.align		4
.L_998:
        /*1728*/ 	.byte	0x04, 0x12
        /*172a*/ 	.short	(.L_1000 - .L_999)
	.align		4
.L_999:
        /*172c*/ 	.word	index@(_ZN5flash24flash_fwd_splitkv_kernelI23Flash_fwd_kernel_traitsILi32ELi64ELi128ELi4ELb0ELb0EN7cutlass10bfloat16_tE19Flash_kernel_traitsILi32ELi64ELi128ELi4ES3_EELb0ELb1ELb0ELb0ELb0ELb0ELb1ELb1EEEvNS_16Flash_fwd_paramsE)
        /*1730*/ 	.word	0x00000000


	//----- nvinfo : EIATTR_MIN_STACK_SIZE
	.align		4
.L_1000:
        /*1734*/ 	.byte	0x04, 0x12
        /*1736*/ 	.short	(.L_1002 - .L_1001)
	.align		4
.L_1001:
        /*1738*/ 	.word	index@(_ZN5flash24flash_fwd_splitkv_kernelI23Flash_fwd_kernel_traitsILi32ELi64ELi128ELi4ELb0ELb0EN7cutlass10bfloat16_tE19Flash_kernel_traitsILi32ELi64ELi128ELi4ES3_EELb0ELb1ELb0ELb0ELb0ELb1ELb1ELb1EEEvNS_16Flash_fwd_paramsE)
        /*173c*/ 	.word	0x00000000


	//----- nvinfo : EIATTR_MIN_STACK_SIZE
	.align		4
.L_1002:
        /*1740*/ 	.byte	0x04, 0x12
        /*1742*/ 	.short	(.L_1004 - .L_1003)
	.align		4
.L_1003:
        /*1744*/ 	.word	index@(_ZN5flash24flash_fwd_splitkv_kernelI23Flash_fwd_kernel_traitsILi32ELi64ELi128ELi4ELb0ELb0EN7cutlass10bfloat16_tE19Flash_kernel_traitsILi32ELi64ELi128ELi4ES3_EELb0ELb0ELb0ELb1ELb1ELb0ELb0ELb0EEEvNS_16Flash_fwd_paramsE)
        /*1748*/ 	.word	0x00000000


	//----- nvinfo : EIATTR_MIN_STACK_SIZE
	.align		4
.L_1004:
        /*174c*/ 	.byte	0x04, 0x12
        /*174e*/ 	.short	(.L_1006 - .L_1005)
	.align		4
.L_1005:
        /*1750*/ 	.word	index@(_ZN5flash24flash_fwd_splitkv_kernelI23Flash_fwd_kernel_traitsILi32ELi64ELi128ELi4ELb0ELb0EN7cutlass10bfloat16_tE19Flash_kernel_traitsILi32ELi64ELi128ELi4ES3_EELb0ELb0ELb0ELb1ELb1ELb1ELb0ELb0EEEvNS_16Flash_fwd_paramsE)
        /*1754*/ 	.word	0x00000000


	//----- nvinfo : EIATTR_MIN_STACK_SIZE
	.align		4
.L_1006:
        /*1758*/ 	.byte	0x04, 0x12
        /*175a*/ 	.short	(.L_1008 - .L_1007)
	.align		4
.L_1007:
        /*175c*/ 	.word	index@(_ZN5flash24flash_fwd_splitkv_kernelI23Flash_fwd_kernel_traitsILi32ELi64ELi128ELi4ELb0ELb0EN7cutlass10bfloat16_tE19Flash_kernel_traitsILi32ELi64ELi128ELi4ES3_EELb0ELb0ELb1ELb0ELb0ELb0ELb0ELb0EEEvNS_16Flash_fwd_paramsE)
        /*1760*/ 	.word	0x00000000


	//----- nvinfo : EIATTR_MIN_STACK_SIZE
	.align		4
.L_1008:
        /*1764*/ 	.byte	0x04, 0x12
        /*1766*/ 	.short	(.L_1010 - .L_1009)
	.align		4
.L_1009:
        /*1768*/ 	.word	index@(_ZN5flash24flash_fwd_splitkv_kernelI23Flash_fwd_kernel_traitsILi32ELi64ELi128ELi4ELb0ELb0EN7cutlass10bfloat16_tE19Flash_kernel_traitsILi32ELi64ELi128ELi4ES3_EELb0ELb0ELb1ELb0ELb0ELb1ELb0ELb0EEEvNS_16Flash_fwd_paramsE)
        /*176c*/ 	.word	0x00000000


	//----- nvinfo : EIATTR_MIN_STACK_SIZE
	.align		4
.L_1010:
        /*1770*/ 	.byte	0x04, 0x12
        /*1772*/ 	.short	(.L_1012 - .L_1011)
	.align		4
.L_1011:
        /*1774*/ 	.word	index@(_ZN5flash24flash_fwd_splitkv_kernelI23Flash_fwd_kernel_traitsILi32ELi64ELi128ELi4ELb0ELb0EN7cutlass10bfloat16_tE19Flash_kernel_traitsILi32ELi64ELi128ELi4ES3_EELb0ELb0ELb0ELb0ELb1ELb0ELb0ELb1EEEvNS_16Flash_fwd_paramsE)
        /*1778*/ 	.word	0x00000000


	//----- nvinfo : EIATTR_MIN_STACK_SIZE
	.align		4
.L_1012:
        /*177c*/ 	.byte	0x04, 0x12
        /*177e*/ 	.short	(.L_1014 - .L_1013)
	.align		4
.L_1013:
        /*1780*/ 	.word	index@(_ZN5flash24flash_fwd_splitkv_kernelI23Flash_fwd_kernel_traitsILi32ELi64ELi128ELi4ELb0ELb0EN7cutlass10bfloat16_tE19Flash_kernel_traitsILi32ELi64ELi128ELi4ES3_EELb0ELb0ELb0ELb0ELb1ELb1ELb0ELb1EEEvNS_16Flash_fwd_paramsE)
        /*1784*/ 	.word	0x00000000


	//----- nvinfo : EIATTR_MIN_STACK_SIZE
	.align		4
.L_1014:
        /*1788*/ 	.byte	0x04, 0x12
        /*178a*/ 	.short	(.L_1016 - .L_1015)
	.align		4
.L_1015:
        /*178c*/ 	.word	index@(_ZN5flash24flash_fwd_splitkv_kernelI23Flash_fwd_kernel_traitsILi32ELi64ELi128ELi4ELb0ELb0EN7cutlass10bfloat16_tE19Flash_kernel_traitsILi32ELi64ELi128ELi4ES3_EELb0ELb0ELb1ELb0ELb0ELb0ELb0ELb1EEEvNS_16Flash_fwd_paramsE)
        /*1790*/ 	.word	0x00000000


	//----- nvinfo : EIATTR_MIN_STACK_SIZE
	.align		4
.L_1016:
        /*1794*/ 	.byte	0x04, 0x12
        /*1796*/ 	.short	(.L_1018 - .L_1017)
	.align		4
.L_1017:
        /*1798*/ 	.word	index@(_ZN5flash24flash_fwd_splitkv_kernelI23Flash_fwd_kernel_traitsILi32ELi64ELi128ELi4ELb0ELb0EN7cutlass10bfloat16_tE19Flash_kernel_traitsILi32ELi64ELi128ELi4ES3_EELb0ELb0ELb1ELb0ELb0ELb1ELb0ELb1EEEvNS_16Flash_fwd_paramsE)
        /*179c*/ 	.word	0x00000000


	//----- nvinfo : EIATTR_MIN_STACK_SIZE
	.align		4
.L_1018:
        /*17a0*/ 	.byte	0x04, 0x12
        /*17a2*/ 	.short	(.L_1020 - .L_1019)
	.align		4
.L_1019:
        /*17a4*/ 	.word	index@(_ZN5flash24flash_fwd_splitkv_kernelI23Flash_fwd_kernel_traitsILi32ELi64ELi128ELi4ELb0ELb0EN7cutlass10bfloat16_tE19Flash_kernel_traitsILi32ELi64ELi128ELi4ES3_EELb0ELb0ELb0ELb1ELb1ELb0ELb1ELb0EEEvNS_16Flash_fwd_paramsE)
        /*17a8*/ 	.word	0x00000000


	//----- nvinfo : EIATTR_MIN_STACK_SIZE
	.align		4
.L_1020:
        /*17ac*/ 	.byte	0x04, 0x12
        /*17ae*/ 	.short	(.L_1022 - .L_1021)
	.align		4
.L_1021:
        /*17b0*/ 	.word	index@(_ZN5flash24flash_fwd_splitkv_kernelI23Flash_fwd_kernel_traitsILi32ELi64ELi128ELi4ELb0ELb0EN7cutlass10bfloat16_tE19Flash_kernel_traitsILi32ELi64ELi128ELi4ES3_EELb0ELb0ELb0ELb1ELb1ELb1ELb1ELb0EEEvNS_16Flash_fwd_paramsE)
        /*17b4*/ 	.word	0x00000000


	//----- nvinfo : EIATTR_MIN_STACK_SIZE
	.align		4
.L_1022:
        /*17b8*/ 	.byte	0x04, 0x12
        /*17ba*/ 	.short	(.L_1024 - .L_1023)
	.align		4
.L_1023:
        /*17bc*/ 	.word	index@(_ZN5flash24flash_fwd_splitkv_kernelI23Flash_fwd_kernel_traitsILi32ELi64ELi128ELi4ELb0ELb0EN7cutlass10bfloat16_tE19Flash_kernel_traitsILi32ELi64ELi128ELi4ES3_EELb0ELb0ELb1ELb0ELb0ELb0ELb1ELb0EEEvNS_16Flash_fwd_paramsE)
        /*17c0*/ 	.word	0x00000000


	//----- nvinfo : EIATTR_MIN_STACK_SIZE
	.align		4
.L_1024:
        /*17c4*/ 	.byte	0x04, 0x12
        /*17c6*/ 	.short	(.L_1026 - .L_1025)
	.align		4
.L_1025:
        /*17c8*/ 	.word	index@(_ZN5flash24flash_fwd_splitkv_kernelI23Flash_fwd_kernel_traitsILi32ELi64ELi128ELi4ELb0ELb0EN7cutlass10bfloat16_tE19Flash_kernel_traitsILi32ELi64ELi128ELi4ES3_EELb0ELb0ELb1ELb0ELb0ELb1ELb1ELb0EEEvNS_16Flash_fwd_paramsE)
        /*17cc*/ 	.word	0x00000000


	//----- nvinfo : EIATTR_MIN_STACK_SIZE
	.align		4
.L_1026:
        /*17d0*/ 	.byte	0x04, 0x12
        /*17d2*/ 	.short	(.L_1028 - .L_1027)
	.align		4
.L_1027:
        /*17d4*/ 	.word	index@(_ZN5flash24flash_fwd_splitkv_kernelI23Flash_fwd_kernel_traitsILi32ELi64ELi128ELi4ELb0ELb0EN7cutlass10bfloat16_tE19Flash_kernel_traitsILi32ELi64ELi128ELi4ES3_EELb0ELb0ELb0ELb0ELb1ELb0ELb1ELb1EEEvNS_16Flash_fwd_paramsE)
        /*17d8*/ 	.word	0x00000000


	//----- nvinfo : EIATTR_MIN_STACK_SIZE
	.align		4
.L_1028:
        /*17dc*/ 	.byte	0x04, 0x12
        /*17de*/ 	.short	(.L_1030 - .L_1029)
	.align		4
.L_1029:
        /*17e0*/ 	.word	index@(_ZN5flash24flash_fwd_splitkv_kernelI23Flash_fwd_kernel_traitsILi32ELi64ELi128ELi4ELb0ELb0EN7cutlass10bfloat16_tE19Flash_kernel_traitsILi32ELi64ELi128ELi4ES3_EELb0ELb0ELb0ELb0ELb1ELb1ELb1ELb1EEEvNS_16Flash_fwd_paramsE)
        /*17e4*/ 	.word	0x00000000


	//----- nvinfo : EIATTR_MIN_STACK_SIZE
	.align		4
.L_1030:
        /*17e8*/ 	.byte	0x04, 0x12
        /*17ea*/ 	.short	(.L_1032 - .L_1031)
	.align		4
.L_1031:
        /*17ec*/ 	.word	index@(_ZN5flash24flash_fwd_splitkv_kernelI23Flash_fwd_kernel_traitsILi32ELi64ELi128ELi4ELb0ELb0EN7cutlass10bfloat16_tE19Flash_kernel_traitsILi32ELi64ELi128ELi4ES3_EELb0ELb0ELb1ELb0ELb0ELb0ELb1ELb1EEEvNS_16Flash_fwd_paramsE)
        /*17f0*/ 	.word	0x00000000


	//----- nvinfo : EIATTR_MIN_STACK_SIZE
	.align		4
.L_1032:
        /*17f4*/ 	.byte	0x04, 0x12
        /*17f6*/ 	.short	(.L_1034 - .L_1033)
	.align		4
.L_1033:
        /*17f8*/ 	.word	index@(_ZN5flash24flash_fwd_splitkv_kernelI23Flash_fwd_kernel_traitsILi32ELi64ELi128ELi4ELb0ELb0EN7cutlass10bfloat16_tE19Flash_kernel_traitsILi32ELi64ELi128ELi4ES3_EELb0ELb0ELb1ELb0ELb0ELb1ELb1ELb1EEEvNS_16Flash_fwd_paramsE)
        /*17fc*/ 	.word	0x00000000


	//----- nvinfo : EIATTR_MIN_STACK_SIZE
	.align		4
.L_1034:
        /*1800*/ 	.byte	0x04, 0x12
        /*1802*/ 	.short	(.L_1036 - .L_1035)
	.align		4
.L_1035:
        /*1804*/ 	.word	index@(_ZN5flash24flash_fwd_splitkv_kernelI23Flash_fwd_kernel_traitsILi32ELi64ELi128ELi4ELb0ELb0EN7cutlass10bfloat16_tE19Flash_kernel_traitsILi32ELi64ELi128ELi4ES3_EELb0ELb1ELb0ELb0ELb1ELb0ELb0ELb0EEEvNS_16Flash_fwd_paramsE)
        /*1808*/ 	.word	0x00000000


	//----- nvinfo : EIATTR_MIN_STACK_SIZE
	.align		4
.L_1036:
        /*180c*/ 	.byte	0x04, 0x12
        /*180e*/ 	.short	(.L_1038 - .L_1037)
	.align		4
.L_1037:
        /*1810*/ 	.word	index@(_ZN5flash24flash_fwd_splitkv_kernelI23Flash_fwd_kernel_traitsILi32ELi64ELi128ELi4ELb0ELb0EN7cutlass10bfloat16_tE19Flash_kernel_traitsILi32ELi64ELi128ELi4ES3_EELb0ELb1ELb0ELb0ELb1ELb1ELb0ELb0EEEvNS_16Flash_fwd_paramsE)
        /*1814*/ 	.word	0x00000000


	//----- nvinfo : EIATTR_MIN_STACK_SIZE
	.align		4
.L_1038:
        /*1818*/ 	.byte	0x04, 0x12
        /*181a*/ 	.short	(.L_1040 - .L_1039)
	.align		4
.L_1039:
        /*181c*/ 	.word	index@(_ZN5flash24flash_fwd_splitkv_kernelI23Flash_fwd_kernel_traitsILi32ELi64ELi128ELi4ELb0ELb0EN7cutlass10bfloat16_tE19Flash_kernel_traitsILi32ELi64ELi128ELi4ES3_EELb0ELb1ELb1ELb0ELb0ELb0ELb0ELb0EEEvNS_16Flash_fwd_paramsE)
        /*1820*/ 	.word	0x00000000


	//----- nvinfo : EIATTR_MIN_STACK_SIZE
	.align		4
.L_1040:
        /*1824*/ 	.byte	0x04, 0x12
        /*1826*/ 	.short	(.L_1042 - .L_1041)
	.align		4
.L_1041:
        /*1828*/ 	.word	index@(_ZN5flash24flash_fwd_splitkv_kernelI23Flash_fwd_kernel_traitsILi32ELi64ELi128ELi4ELb0ELb0EN7cutlass10bfloat16_tE19Flash_kernel_traitsILi32ELi64ELi128ELi4ES3_EELb0ELb1ELb1ELb0ELb0ELb1ELb0ELb0EEEvNS_16Flash_fwd_paramsE)
        /*182c*/ 	.word	0x00000000


	//----- nvinfo : EIATTR_MIN_STACK_SIZE
	.align		4
.L_1042:
        /*1830*/ 	.byte	0x04, 0x12
        /*1832*/ 	.short	(.L_1044 - .L_1043)
	.align		4
.L_1043:
        /*1834*/ 	.word	index@(_ZN5flash24flash_fwd_splitkv_kernelI23Flash_fwd_kernel_traitsILi32ELi64ELi128ELi4ELb0ELb0EN7cutlass10bfloat16_tE19Flash_kernel_traitsILi32ELi64ELi128ELi4ES3_EELb0ELb1ELb0ELb0ELb1ELb0ELb0ELb1EEEvNS_16Flash_fwd_paramsE)
        /*1838*/ 	.word	0x00000000


	//----- nvinfo : EIATTR_MIN_STACK_SIZE
	.align		4
.L_1044:
        /*183c*/ 	.byte	0x04, 0x12
        /*183e*/ 	.short	(.L_1046 - .L_1045)
	.align		4
.L_1045:
        /*1840*/ 	.word	index@(_ZN5flash24flash_fwd_splitkv_kernelI23Flash_fwd_kernel_traitsILi32ELi64ELi128ELi4ELb0ELb0EN7cutlass10bfloat16_tE19Flash_kernel_traitsILi32ELi64ELi128ELi4ES3_EELb0ELb1ELb0ELb0ELb1ELb1ELb0ELb1EEEvNS_16Flash_fwd_paramsE)
        /*1844*/ 	.word	0x00000000


	//----- nvinfo : EIATTR_MIN_STACK_SIZE
	.align		4
.L_1046:
        /*1848*/ 	.byte	0x04, 0x12
        /*184a*/ 	.short	(.L_1048 - .L_1047)
	.align		4
.L_1047:
        /*184c*/ 	.word	index@(_ZN5flash24flash_fwd_splitkv_kernelI23Flash_fwd_kernel_traitsILi32ELi64ELi128ELi4ELb0ELb0EN7cutlass10bfloat16_tE19Flash_kernel_traitsILi32ELi64ELi128ELi4ES3_EELb0ELb1ELb1ELb0ELb0ELb0ELb0ELb1EEEvNS_16Flash_fwd_paramsE)
        /*1850*/ 	.word	0x00000000


	//----- nvinfo : EIATTR_MIN_STACK_SIZE
	.align		4
.L_1048:
        /*1854*/ 	.byte	0x04, 0x12
        /*1856*/ 	.short	(.L_1050 - .L_1049)
	.align		4
.L_1049:
        /*1858*/ 	.word	index@(_ZN5flash24flash_fwd_splitkv_kernelI23Flash_fwd_kernel_traitsILi32ELi64ELi128ELi4ELb0ELb0EN7cutlass10bfloat16_tE19Flash_kernel_traitsILi32ELi64ELi128ELi4ES3_EELb0ELb1ELb1ELb0ELb0ELb1ELb0ELb1EEEvNS_16Flash_fwd_paramsE)
        /*185c*/ 	.word	0x00000000


	//----- nvinfo : EIATTR_MIN_STACK_SIZE
	.align		4
.L_1050:
        /*1860*/ 	.byte	0x04, 0x12
        /*1862*/ 	.short	(.L_1052 - .L_1051)
	.align		4
.L_1051:
        /*1864*/ 	.word	index@(_ZN5flash24flash_fwd_splitkv_kernelI23Flash_fwd_kernel_traitsILi32ELi64ELi128ELi4ELb0ELb0EN7cutlass10bfloat16_tE19Flash_kernel_traitsILi32ELi64ELi128ELi4ES3_EELb0ELb1ELb0ELb0ELb1ELb0ELb1ELb0EEEvNS_16Flash_fwd_paramsE)
        /*1868*/ 	.word	0x00000000


	//----- nvinfo : EIATTR_MIN_STACK_SIZE
	.align		4
.L_1052:
        /*186c*/ 	.byte	0x04, 0x12
        /*186e*/ 	.short	(.L_1054 - .L_1053)
	.align		4
.L_1053:
        /*1870*/ 	.word	index@(_ZN5flash24flash_fwd_splitkv_kernelI23Flash_fwd_kernel_traitsILi32ELi64ELi128ELi4ELb0ELb0EN7cutlass10bfloat16_tE19Flash_kernel_traitsILi32ELi64ELi128ELi4ES3_EELb0ELb1ELb0ELb0ELb1ELb1ELb1ELb0EEEvNS_16Flash_fwd_paramsE)
        /*1874*/ 	.word	0x00000000


	//----- nvinfo : EIATTR_MIN_STACK_SIZE
	.align		4
.L_1054:
        /*1878*/ 	.byte	0x04, 0x12
        /*187a*/ 	.short	(.L_1056 - .L_1055)
	.align		4
.L_1055:
        /*187c*/ 	.word	index@(_ZN5flash24flash_fwd_splitkv_kernelI23Flash_fwd_kernel_traitsILi32ELi64ELi128ELi4ELb0ELb0EN7cutlass10bfloat16_tE19Flash_kernel_traitsILi32ELi64ELi128ELi4ES3_EELb0ELb1ELb1ELb0ELb0ELb0ELb1ELb0EEEvNS_16Flash_fwd_paramsE)
        /*1880*/ 	.word	0x00000000


	//----- nvinfo : EIATTR_MIN_STACK_SIZE
	.align		4
.L_1056:
        /*1884*/ 	.byte	0x04, 0x12
        /*1886*/ 	.short	(.L_1058 - .L_1057)
	.align		4
.L_1057:
        /*1888*/ 	.word	index@(_ZN5flash24flash_fwd_splitkv_kernelI23Flash_fwd_kernel_traitsILi32ELi64ELi128ELi4ELb0ELb0EN7cutlass10bfloat16_tE19Flash_kernel_traitsILi32ELi64ELi128ELi4ES3_EELb0ELb1ELb1ELb0ELb0ELb1ELb1ELb0EEEvNS_16Flash_fwd_paramsE)
        /*188c*/ 	.word	0x00000000


	//----- nvinfo : EIATTR_MIN_STACK_SIZE
	.align		4
.L_1058:
        /*1890*/ 	.byte	0x04, 0x12
        /*1892*/ 	.short	(.L_1060 - .L_1059)
	.align		4
.L_1059:
        /*1894*/ 	.word	index@(_ZN5flash24flash_fwd_splitkv_kernelI23Flash_fwd_kernel_traitsILi32ELi64ELi128ELi4ELb0ELb0EN7cutlass10bfloat16_tE19Flash_kernel_traitsILi32ELi64ELi128ELi4ES3_EELb0ELb1ELb0ELb0ELb1ELb0ELb1ELb1EEEvNS_16Flash_fwd_paramsE)
        /*1898*/ 	.word	0x00000000


	//----- nvinfo : EIATTR_MIN_STACK_SIZE
	.align		4
.L_1060:
        /*189c*/ 	.byte	0x04, 0x12
        /*189e*/ 	.short	(.L_1062 - .L_1061)
	.align		4
.L_1061:
        /*18a0*/ 	.word	index@(_ZN5flash24flash_fwd_splitkv_kernelI23Flash_fwd_kernel_traitsILi32ELi64ELi128ELi4ELb0ELb0EN7cutlass10bfloat16_tE19Flash_kernel_traitsILi32ELi64ELi128ELi4ES3_EELb0ELb1ELb0ELb0ELb1ELb1ELb1ELb1EEEvNS_16Flash_fwd_paramsE)
        /*18a4*/ 	.word	0x00000000


	//----- nvinfo : EIATTR_MIN_STACK_SIZE
	.align		4
.L_1062:
        /*18a8*/ 	.byte	0x04, 0x12
        /*18aa*/ 	.short	(.L_1064 - .L_1063)
	.align		4
.L_1063:
        /*18ac*/ 	.word	index@(_ZN5flash24flash_fwd_splitkv_kernelI23Flash_fwd_kernel_traitsILi32ELi64ELi128ELi4ELb0ELb0EN7cutlass10bfloat16_tE19Flash_kernel_traitsILi32ELi64ELi128ELi4ES3_EELb0ELb1ELb1ELb0ELb0ELb0ELb1ELb1EEEvNS_16Flash_fwd_paramsE)
        /*18b0*/ 	.word	0x00000000


	//----- nvinfo : EIATTR_MIN_STACK_SIZE
	.align		4
.L_1064:
        /*18b4*/ 	.byte	0x04, 0x12
        /*18b6*/ 	.short	(.L_1066 - .L_1065)
	.align		4
.L_1065:
        /*18b8*/ 	.word	index@(_ZN5flash24flash_fwd_splitkv_kernelI23Flash_fwd_kernel_traitsILi32ELi64ELi128ELi4ELb0ELb0EN7cutlass10bfloat16_tE19Flash_kernel_traitsILi32ELi64ELi128ELi4ES3_EELb0ELb1ELb1ELb0ELb0ELb1ELb1ELb1EEEvNS_16Flash_fwd_paramsE)
        /*18bc*/ 	.word	0x00000000
.L_1066:


//--------------------- .nv.compat                --------------------------
	.section	.nv.compat,"",@"SHT_CUDA_COMPAT_INFO"
	.align	4
        /*0000*/ 	.byte	0x02, 0x09, 0x01, 0x00, 0x02, 0x02, 0x01, 0x00, 0x02, 0x05, 0x05, 0x00, 0x03, 0x07, 0x01, 0x01
        /*0010*/ 	.byte	0x02, 0x03, 0x00, 0x00, 0x02, 0x06, 0x01, 0x00, 0x04, 0x0b, 0x08, 0x00, 0x01, 0x00, 0x00, 0x00
        /*0020*/ 	.byte	0x00, 0x00, 0x00, 0x00


//--------------------- .nv.info._ZN5flash32flash_fwd_splitkv_combine_kernelI23Flash_fwd_kernel_traitsILi32ELi64ELi256ELi4ELb0ELb0EN7cutlass10bfloat16_tE19Flash_kernel_traitsILi32ELi64ELi256ELi4ES3_EELi16ELi7ELb0EEEvNS_16Flash_fwd_paramsE --------------------------
	.section	.nv.info._ZN5flash32flash_fwd_splitkv_combine_kernelI23Flash_fwd_kernel_traitsILi32ELi64ELi256ELi4ELb0ELb0EN7cutlass10bfloat16_tE19Flash_kernel_traitsILi32ELi64ELi256ELi4ES3_EELi16ELi7ELb0EEEvNS_16Flash_fwd_paramsE,"",@"SHT_CUDA_INFO"
	.sectionflags	@""
	.align	4


	//----- nvinfo : EIATTR_CUDA_API_VERSION
	.align		4
        /*0000*/ 	.byte	0x04, 0x37
        /*0002*/ 	.short	(.L_1068 - .L_1067)
.L_1067:
        /*0004*/ 	.word	0x00000082


	//----- nvinfo : EIATTR_KPARAM_INFO
	.align		4
.L_1068:
        /*0008*/ 	.byte	0x04, 0x17
        /*000a*/ 	.short	(.L_1070 - .L_1069)
.L_1069:
        /*000c*/ 	.word	0x00000000
        /*0010*/ 	.short	0x0000
        /*0012*/ 	.short	0x0000
        /*0014*/ 	.byte	0x00, 0xf0, 0x41, 0x07


	//----- nvinfo : EIATTR_SPARSE_MMA_MASK
	.align		4
.L_1070:
        /*0018*/ 	.byte	0x03, 0x50
        /*001a*/ 	.short	0x0000


	//----- nvinfo : EIATTR_MAXREG_COUNT
	.align		4
        /*001c*/ 	.byte	0x03, 0x1b
        /*001e*/ 	.short	0x00ff


	//----- nvinfo : EIATTR_NUM_BARRIERS
	.align		4
        /*0020*/ 	.byte	0x02, 0x4c
        /*0022*/ 	.byte	0x01
	.zero		1


	//----- nvinfo : EIATTR_MERCURY_ISA_VERSION
	.align		4
        /*0024*/ 	.byte	0x03, 0x5f
        /*0026*/ 	.short	0x0101


	//----- nvinfo : EIATTR_COOP_GROUP_MASK_REGIDS
	.align		4
        /*0028*/ 	.byte	0x04, 0x29
        /*002a*/ 	.short	(.L_1072 - .L_1071)


	//   ....[0]....
.L_1071:
        /*002c*/ 	.word	0xffffffff


	//   ....[1]....
        /*0030*/ 	.word	0xffffffff


	//   ....[2]....
        /*0034*/ 	.word	0xffffffff


	//   ....[3]....
        /*0038*/ 	.word	0xffffffff


	//   ....[4]....
        /*003c*/ 	.word	0xffffffff


	//   ....[5]....
        /*0040*/ 	.word	0xffffffff


	//----- nvinfo : EIATTR_COOP_GROUP_INSTR_OFFSETS
	.align		4
.L_1072:
        /*0044*/ 	.byte	0x04, 0x28
        /*0046*/ 	.short	(.L_1074 - .L_1073)


	//   ....[0]....
.L_1073:
        /*0048*/ 	.word	0x00002660


	//   ....[1]....
        /*004c*/ 	.word	0x00002710


	//   ....[2]....
        /*0050*/ 	.word	0x00002760


	//   ....[3]....
        /*0054*/ 	.word	0x00002ca0


	//   ....[4]....
        /*0058*/ 	.word	0x00002d70


	//   ....[5]....
        /*005c*/ 	.word	0x00002e30


	//----- nvinfo : EIATTR_VRC_CTA_INIT_COUNT
	.align		4
.L_1074:
        /*0060*/ 	.byte	0x02, 0x4a
	.zero		1
	.zero		1


	//----- nvinfo : EIATTR_EXIT_INSTR_OFFSETS
	.align		4
        /*0064*/ 	.byte	0x04, 0x1c
        /*0066*/ 	.short	(.L_1076 - .L_1075)


	//   ....[0]....
.L_1075:
        /*0068*/ 	.word	0x000052c0


	//   ....[1]....
        /*006c*/ 	.word	0x000055a0


	//   ....[2]....
        /*0070*/ 	.word	0x000057c0


	//----- nvinfo : EIATTR_CRS_STACK_SIZE
	.align		4
.L_1076:
        /*0074*/ 	.byte	0x04, 0x1e
        /*0076*/ 	.short	(.L_1078 - .L_1077)
.L_1077:
        /*0078*/ 	.word	0x00000000


	//----- nvinfo : EIATTR_CBANK_PARAM_SIZE
	.align		4
.L_1078:
        /*007c*/ 	.byte	0x03, 0x19
        /*007e*/ 	.short	0x01d0


	//----- nvinfo : EIATTR_PARAM_CBANK
	.align		4
        /*0080*/ 	.byte	0x04, 0x0a
        /*0082*/ 	.short	(.L_1080 - .L_1079)
	.align		4
.L_1079:
        /*0084*/ 	.word	index@(.nv.constant0._ZN5flash32flash_fwd_splitkv_combine_kernelI23Flash_fwd_kernel_traitsILi32ELi64ELi256ELi4ELb0ELb0EN7cutlass10bfloat16_tE19Flash_kernel_traitsILi32ELi64ELi256ELi4ES3_EELi16ELi7ELb0EEEvNS_16Flash_fwd_paramsE)
        /*0088*/ 	.short	0x0380
        /*008a*/ 	.short	0x01d0


	//----- nvinfo : EIATTR_SW_WAR
	.align		4
.L_1080:
        /*008c*/ 	.byte	0x04, 0x36
        /*008e*/ 	.short	(.L_1082 - .L_1081)
.L_1081:
        /*0090*/ 	.word	0x00000008
.L_1082:


//--------------------- .nv.info._ZN5flash32flash_fwd_splitkv_combine_kernelI23Flash_fwd_kernel_traitsILi32ELi64ELi256ELi4ELb0ELb0EN7cutlass10bfloat16_tE19Flash_kernel_traitsILi32ELi64ELi256ELi4ES3_EELi16ELi6ELb0EEEvNS_16Flash_fwd_paramsE --------------------------
	.section	.nv.info._ZN5flash32flash_fwd_splitkv_combine_kernelI23Flash_fwd_kernel_traitsILi32ELi64ELi256ELi4ELb0ELb0EN7cutlass10bfloat16_tE19Flash_kernel_traitsILi32ELi64ELi256ELi4ES3_EELi16ELi6ELb0EEEvNS_16Flash_fwd_paramsE,"",@"SHT_CUDA_INFO"
	.sectionflags	@""
	.align	4


	//----- nvinfo : EIATTR_CUDA_API_VERSION
	.align		4
        /*0000*/ 	.byte	0x04, 0x37
        /*0002*/ 	.short	(.L_1084 - .L_1083)
.L_1083:
        /*0004*/ 	.word	0x00000082


	//----- nvinfo : EIATTR_KPARAM_INFO
	.align		4
.L_1084:
        /*0008*/ 	.byte	0x04, 0x17
        /*000a*/ 	.short	(.L_1086 - .L_1085)
.L_1085:
        /*000c*/ 	.word	0x00000000
        /*0010*/ 	.short	0x0000
        /*0012*/ 	.short	0x0000
        /*0014*/ 	.byte	0x00, 0xf0, 0x41, 0x07


	//----- nvinfo : EIATTR_SPARSE_MMA_MASK
	.align		4
.L_1086:
        /*0018*/ 	.byte	0x03, 0x50
        /*001a*/ 	.short	0x0000


	//----- nvinfo : EIATTR_MAXREG_COUNT
	.align		4
        /*001c*/ 	.byte	0x03, 0x1b
        /*001e*/ 	.short	0x00ff


	//----- nvinfo : EIATTR_NUM_BARRIERS
	.align		4
        /*0020*/ 	.byte	0x02, 0x4c
        /*0022*/ 	.byte	0x01
	.zero		1


	//----- nvinfo : EIATTR_MERCURY_ISA_VERSION
	.align		4
        /*0024*/ 	.byte	0x03, 0x5f
        /*0026*/ 	.short	0x0101


	//----- nvinfo : EIATTR_COOP_GROUP_MASK_REGIDS
	.align		4
        /*0028*/ 	.byte	0x04, 0x29
        /*002a*/ 	.short	(.L_1088 - .L_1087)


	//   ....[0]....
.L_1087:
        /*002c*/ 	.word	0xffffffff


	//   ....[1]....
        /*0030*/ 	.word	0xffffffff


	//   ....[2]....
        /*0034*/ 	.word	0xffffffff


	//   ....[3]....
        /*0038*/ 	.word	0xffffffff


	//   ....[4]....
        /*003c*/ 	.word	0xffffffff


	//   ....[5]....
        /*0040*/ 	.word	0xffffffff


	//----- nvinfo : EIATTR_COOP_GROUP_INSTR_OFFSETS
	.align		4
.L_1088:
        /*0044*/ 	.byte	0x04, 0x28
        /*0046*/ 	.short	(.L_1090 - .L_1089)


	//   ....[0]....
.L_1089:
        /*0048*/ 	.word	0x00001ef0


	//   ....[1]....
        /*004c*/ 	.word	0x00001f80


	//   ....[2]....
        /*0050*/ 	.word	0x00001fe0


	//   ....[3]....
        /*0054*/ 	.word	0x000022f0


	//   ....[4]....
        /*0058*/ 	.word	0x00002360


	//   ....[5]....
        /*005c*/ 	.word	0x000024a0


	//----- nvinfo : EIATTR_VRC_CTA_INIT_COUNT
	.align		4
.L_1090:
        /*0060*/ 	.byte	0x02, 0x4a
	.zero		1
	.zero		1


	//----- nvinfo : EIATTR_EXIT_INSTR_OFFSETS
	.align		4
        /*0064*/ 	.byte	0x04, 0x1c
        /*0066*/ 	.short	(.L_1092 - .L_1091)


	//   ....[0]....
.L_1091:
        /*0068*/ 	.word	0x00004520


	//   ....[1]....
        /*006c*/ 	.word	0x00004800


	//   ....[2]....
        /*0070*/ 	.word	0x00004a20


	//----- nvinfo : EIATTR_CRS_STACK_SIZE
	.align		4
.L_1092:
        /*0074*/ 	.byte	0x04, 0x1e
        /*0076*/ 	.short	(.L_1094 - .L_1093)
.L_1093:
        /*0078*/ 	.word	0x00000000


	//----- nvinfo : EIATTR_CBANK_PARAM_SIZE
	.align		4
.L_1094:
        /*007c*/ 	.byte	0x03, 0x19
        /*007e*/ 	.short	0x01d0


	//----- nvinfo : EIATTR_PARAM_CBANK
	.align		4
        /*0080*/ 	.byte	0x04, 0x0a
        /*0082*/ 	.short	(.L_1096 - .L_1095)
	.align		4
.L_1095:
        /*0084*/ 	.word	index@(.nv.constant0._ZN5flash32flash_fwd_splitkv_combine_kernelI23Flash_fwd_kernel_traitsILi32ELi64ELi256ELi4ELb0ELb0EN7cutlass10bfloat16_tE19Flash_kernel_traitsILi32ELi64ELi256ELi4ES3_EELi16ELi6ELb0EEEvNS_16Flash_fwd_paramsE)
        /*0088*/ 	.short	0x0380
        /*008a*/ 	.short	0x01d0


	//----- nvinfo : EIATTR_SW_WAR
	.align		4
.L_1096:
        /*008c*/ 	.byte	0x04, 0x36
        /*008e*/ 	.short	(.L_1098 - .L_1097)
.L_1097:
        /*0090*/ 	.word	0x00000008
.L_1098:


//--------------------- .nv.info._ZN5flash32flash_fwd_splitkv_combine_kernelI23Flash_fwd_kernel_traitsILi32ELi64ELi256ELi4ELb0ELb0EN7cutlass10bfloat16_tE19Flash_kernel_traitsILi32ELi64ELi256ELi4ES3_EELi16ELi5ELb0EEEvNS_16Flash_fwd_paramsE --------------------------
	.section	.nv.info._ZN5flash32flash_fwd_splitkv_combine_kernelI23Flash_fwd_kernel_traitsILi32ELi64ELi256ELi4ELb0ELb0EN7cutlass10bfloat16_tE19Flash_kernel_traitsILi32ELi64ELi256ELi4ES3_EELi16ELi5ELb0EEEvNS_16Flash_fwd_paramsE,"",@"SHT_CUDA_INFO"
	.sectionflags	@""
	.align	4


	//----- nvinfo : EIATTR_CUDA_API_VERSION
	.align		4
        /*0000*/ 	.byte	0x04, 0x37
        /*0002*/ 	.short	(.L_1100 - .L_1099)
.L_1099:
        /*0004*/ 	.word	0x00000082


	//----- nvinfo : EIATTR_KPARAM_INFO
	.align		4
.L_1100:
        /*0008*/ 	.byte	0x04, 0x17
        /*000a*/ 	.short	(.L_1102 - .L_1101)
.L_1101:
        /*000c*/ 	.word	0x00000000
        /*0010*/ 	.short	0x0000
        /*0012*/ 	.short	0x0000
        /*0014*/ 	.byte	0x00, 0xf0, 0x41, 0x07


	//----- nvinfo : EIATTR_SPARSE_MMA_MASK
	.align		4
.L_1102:
        /*0018*/ 	.byte	0x03, 0x50
        /*001a*/ 	.short	0x0000


	//----- nvinfo : EIATTR_MAXREG_COUNT
	.align		4
        /*001c*/ 	.byte	0x03, 0x1b
        /*001e*/ 	.short	0x00ff


	//----- nvinfo : EIATTR_NUM_BARRIERS
	.align		4
        /*0020*/ 	.byte	0x02, 0x4c
        /*0022*/ 	.byte	0x01
	.zero		1


	//----- nvinfo : EIATTR_MERCURY_ISA_VERSION
	.align		4
        /*0024*/ 	.byte	0x03, 0x5f
        /*0026*/ 	.short	0x0101


	//----- nvinfo : EIATTR_COOP_GROUP_MASK_REGIDS
	.align		4
        /*0028*/ 	.byte	0x04, 0x29
        /*002a*/ 	.short	(.L_1104 - .L_1103)


	//   ....[0]....
.L_1103:
        /*002c*/ 	.word	0xffffffff


	//   ....[1]....
        /*0030*/ 	.word	0xffffffff


	//   ....[2]....
        /*0034*/ 	.word	0xffffffff


	//   ....[3]....
        /*0038*/ 	.word	0xffffffff


	//   ....[4]....
        /*003c*/ 	.word	0xffffffff


	//   ....[5]....
        /*0040*/ 	.word	0xffffffff


	//----- nvinfo : EIATTR_COOP_GROUP_INSTR_OFFSETS
	.align		4
.L_1104:
        /*0044*/ 	.byte	0x04, 0x28
        /*0046*/ 	.short	(.L_1106 - .L_1105)


	//   ....[0]....
.L_1105:
        /*0048*/ 	.word	0x00001d10


	//   ....[1]....
        /*004c*/ 	.word	0x00001da0


	//   ....[2]....
        /*0050*/ 	.word	0x00001e30


	//   ....[3]....
        /*0054*/ 	.word	0x00002010


	//   ....[4]....
        /*0058*/ 	.word	0x000020b0


	//   ....[5]....
        /*005c*/ 	.word	0x000021d0


	//----- nvinfo : EIATTR_VRC_CTA_INIT_COUNT
	.align		4
.L_1106:
        /*0060*/ 	.byte	0x02, 0x4a
	.zero		1
	.zero		1


	//----- nvinfo : EIATTR_EXIT_INSTR_OFFSETS
	.align		4
        /*0064*/ 	.byte	0x04, 0x1c
        /*0066*/ 	.short	(.L_1108 - .L_1107)


	//   ....[0]....
.L_1107:
        /*0068*/ 	.word	0x00004080


	//   ....[1]....
        /*006c*/ 	.word	0x00004360


	//   ....[2]....
        /*0070*/ 	.word	0x00004580


	//----- nvinfo : EIATTR_CRS_STACK_SIZE
	.align		4
.L_1108:
        /*0074*/ 	.byte	0x04, 0x1e
        /*0076*/ 	.short	(.L_1110 - .L_1109)
.L_1109:
        /*0078*/ 	.word	0x00000000


	//----- nvinfo : EIATTR_CBANK_PARAM_SIZE
	.align		4
.L_1110:
        /*007c*/ 	.byte	0x03, 0x19
        /*007e*/ 	.short	0x01d0


	//----- nvinfo : EIATTR_PARAM_CBANK
	.align		4
        /*0080*/ 	.byte	0x04, 0x0a
        /*0082*/ 	.short	(.L_1112 - .L_1111)
	.align		4
.L_1111:
        /*0084*/ 	.word	index@(.nv.constant0._ZN5flash32flash_fwd_splitkv_combine_kernelI23Flash_fwd_kernel_traitsILi32ELi64ELi256ELi4ELb0ELb0EN7cutlass10bfloat16_tE19Flash_kernel_traitsILi32ELi64ELi256ELi4ES3_EELi16ELi5ELb0EEEvNS_16Flash_fwd_paramsE)
        /*0088*/ 	.short	0x0380
        /*008a*/ 	.short	0x01d0


	//----- nvinfo : EIATTR_SW_WAR
	.align		4
.L_1112:
        /*008c*/ 	.byte	0x04, 0x36
        /*008e*/ 	.short	(.L_1114 - .L_1113)
.L_1113:
        /*0090*/ 	.word	0x00000008
.L_1114:


//--------------------- .nv.info._ZN5flash32flash_fwd_splitkv_combine_kernelI23Flash_fwd_kernel_traitsILi32ELi64ELi256ELi4ELb0ELb0EN7cutlass10bfloat16_tE19Flash_kernel_traitsILi32ELi64ELi256ELi4ES3_EELi16ELi4ELb0EEEvNS_16Flash_fwd_paramsE --------------------------
	.section	.nv.info._ZN5flash32flash_fwd_splitkv_combine_kernelI23Flash_fwd_kernel_traitsILi32ELi64ELi256ELi4ELb0ELb0EN7cutlass10bfloat16_tE19Flash_kernel_traitsILi32ELi64ELi256ELi4ES3_EELi16ELi4ELb0EEEvNS_16Flash_fwd_paramsE,"",@"SHT_CUDA_INFO"
	.sectionflags	@""
	.align	4


	//----- nvinfo : EIATTR_CUDA_API_VERSION
	.align		4
        /*0000*/ 	.byte	0x04, 0x37
        /*0002*/ 	.short	(.L_1116 - .L_1115)
.L_1115:
        /*0004*/ 	.word	0x00000082


	//----- nvinfo : EIATTR_KPARAM_INFO
	.align		4
.L_1116:
        /*0008*/ 	.byte	0x04, 0x17
        /*000a*/ 	.short	(.L_1118 - .L_1117)
.L_1117:
        /*000c*/ 	.word	0x00000000
        /*0010*/ 	.short	0x0000
        /*0012*/ 	.short	0x0000
        /*0014*/ 	.byte	0x00, 0xf0, 0x41, 0x07


	//----- nvinfo : EIATTR_SPARSE_MMA_MASK
	.align		4
.L_1118:
        /*0018*/ 	.byte	0x03, 0x50
        /*001a*/ 	.short	0x0000


	//----- nvinfo : EIATTR_MAXREG_COUNT
	.align		4
        /*001c*/ 	.byte	0x03, 0x1b
        /*001e*/ 	.short	0x00ff


	//----- nvinfo : EIATTR_NUM_BARRIERS
	.align		4
        /*0020*/ 	.byte	0x02, 0x4c
        /*0022*/ 	.byte	0x01
	.zero		1


	//----- nvinfo : EIATTR_MERCURY_ISA_VERSION
	.align		4
        /*0024*/ 	.byte	0x03, 0x5f
        /*0026*/ 	.short	0x0101


	//----- nvinfo : EIATTR_COOP_GROUP_MASK_REGIDS
	.align		4
        /*0028*/ 	.byte	0x04, 0x29
        /*002a*/ 	.short	(.L_1120 - .L_1119)


	//   ....[0]....
.L_1119:
        /*002c*/ 	.word	0xffffffff


	//   ....[1]....
        /*0030*/ 	.word	0xffffffff


	//   ....[2]....
        /*0034*/ 	.word	0xffffffff


	//   ....[3]....
        /*0038*/ 	.word	0xffffffff


	//   ....[4]....
        /*003c*/ 	.word	0xffffffff


	//   ....[5]....
        /*0040*/ 	.word	0xffffffff


	//----- nvinfo : EIATTR_COOP_GROUP_INSTR_OFFSETS
	.align		4
.L_1120:
        /*0044*/ 	.byte	0x04, 0x28
        /*0046*/ 	.short	(.L_1122 - .L_1121)


	//   ....[0]....
.L_1121:
        /*0048*/ 	.word	0x00001a90


	//   ....[1]....
        /*004c*/ 	.word	0x00001ac0


	//   ....[2]....
        /*0050*/ 	.word	0x00001b00


	//   ....[3]....
        /*0054*/ 	.word	0x00001c90


	//   ....[4]....
        /*0058*/ 	.word	0x00001d00


	//   ....[5]....
        /*005c*/ 	.word	0x00001e20


	//----- nvinfo : EIATTR_VRC_CTA_INIT_COUNT
	.align		4
.L_1122:
        /*0060*/ 	.byte	0x02, 0x4a
	.zero		1
	.zero		1


	//----- nvinfo : EIATTR_EXIT_INSTR_OFFSETS
	.align		4
        /*0064*/ 	.byte	0x04, 0x1c
        /*0066*/ 	.short	(.L_1124 - .L_1123)


	//   ....[0]....
.L_1123:
        /*0068*/ 	.word	0x00003c60


	//   ....[1]....
        /*006c*/ 	.word	0x00003f40


	//   ....[2]....
        /*0070*/ 	.word	0x00004160


	//----- nvinfo : EIATTR_CRS_STACK_SIZE
	.align		4
.L_1124:
        /*0074*/ 	.byte	0x04, 0x1e
        /*0076*/ 	.short	(.L_1126 - .L_1125)
.L_1125:
        /*0078*/ 	.word	0x00000000


	//----- nvinfo : EIATTR_CBANK_PARAM_SIZE
	.align		4
.L_1126:
        /*007c*/ 	.byte	0x03, 0x19
        /*007e*/ 	.short	0x01d0


	//----- nvinfo : EIATTR_PARAM_CBANK
	.align		4
        /*0080*/ 	.byte	0x04, 0x0a
        /*0082*/ 	.short	(.L_1128 - .L_1127)
	.align		4
.L_1127:
        /*0084*/ 	.word	index@(.nv.constant0._ZN5flash32flash_fwd_splitkv_combine_kernelI23Flash_fwd_kernel_traitsILi32ELi64ELi256ELi4ELb0ELb0EN7cutlass10bfloat16_tE19Flash_kernel_traitsILi32ELi64ELi256ELi4ES3_EELi16ELi4ELb0EEEvNS_16Flash_fwd_paramsE)
        /*0088*/ 	.short	0x0380
        /*008a*/ 	.short	0x01d0


	//----- nvinfo : EIATTR_SW_WAR
	.align		4
.L_1128:
        /*008c*/ 	.byte	0x04, 0x36
        /*008e*/ 	.short	(.L_1130 - .L_1129)
.L_1129:
        /*0090*/ 	.word	0x00000008
.L_1130:


//--------------------- .nv.info._ZN5flash32flash_fwd_splitkv_combine_kernelI23Flash_fwd_kernel_traitsILi32ELi64ELi256ELi4ELb0ELb0EN7cutlass10bfloat16_tE19Flash_kernel_traitsILi32ELi64ELi256ELi4ES3_EELi16ELi3ELb0EEEvNS_16Flash_fwd_paramsE --------------------------
	.section	.nv.info._ZN5flash32flash_fwd_splitkv_combine_kernelI23Flash_fwd_kernel_traitsILi32ELi64ELi256ELi4ELb0ELb0EN7cutlass10bfloat16_tE19Flash_kernel_traitsILi32ELi64ELi256ELi4ES3_EELi16ELi3ELb0EEEvNS_16Flash_fwd_paramsE,"",@"SHT_CUDA_INFO"
	.sectionflags	@""
	.align	4


	//----- nvinfo : EIATTR_CUDA_API_VERSION
	.align		4
        /*0000*/ 	.byte	0x04, 0x37
        /*0002*/ 	.short	(.L_1132 - .L_1131)
.L_1131:
        /*0004*/ 	.word	0x00000082


	//----- nvinfo : EIATTR_KPARAM_INFO
	.align		4
.L_1132:
        /*0008*/ 	.byte	0x04, 0x17
        /*000a*/ 	.short	(.L_1134 - .L_1133)
.L_1133:
        /*000c*/ 	.word	0x00000000
        /*0010*/ 	.short	0x0000
        /*0012*/ 	.short	0x0000
        /*0014*/ 	.byte	0x00, 0xf0, 0x41, 0x07


	//----- nvinfo : EIATTR_SPARSE_MMA_MASK
	.align		4
.L_1134:
        /*0018*/ 	.byte	0x03, 0x50
        /*001a*/ 	.short	0x0000


	//----- nvinfo : EIATTR_MAXREG_COUNT
	.align		4
        /*001c*/ 	.byte	0x03, 0x1b
        /*001e*/ 	.short	0x00ff


	//----- nvinfo : EIATTR_NUM_BARRIERS
	.align		4
        /*0020*/ 	.byte	0x02, 0x4c
        /*0022*/ 	.byte	0x01
	.zero		1


	//----- nvinfo : EIATTR_MERCURY_ISA_VERSION
	.align		4
        /*0024*/ 	.byte	0x03, 0x5f
        /*0026*/ 	.short	0x0101


	//----- nvinfo : EIATTR_COOP_GROUP_MASK_REGIDS
	.align		4
        /*0028*/ 	.byte	0x04, 0x29
        /*002a*/ 	.short	(.L_1136 - .L_1135)


	//   ....[0]....
.L_1135:
        /*002c*/ 	.word	0xffffffff


	//   ....[1]....
        /*0030*/ 	.word	0xffffffff


	//   ....[2]....
        /*0034*/ 	.word	0xffffffff


	//   ....[3]....
        /*0038*/ 	.word	0xffffffff


	//   ....[4]....
        /*003c*/ 	.word	0xffffffff


	//   ....[5]....
        /*0040*/ 	.word	0xffffffff


	//----- nvinfo : EIATTR_COOP_GROUP_INSTR_OFFSETS
	.align		4
.L_1136:
        /*0044*/ 	.byte	0x04, 0x28
        /*0046*/ 	.short	(.L_1138 - .L_1137)


	//   ....[0]....
.L_1137:
        /*0048*/ 	.word	0x00001b20


	//   ....[1]....
        /*004c*/ 	.word	0x00001b80


	//   ....[2]....
        /*0050*/ 	.word	0x00001bb0


	//   ....[3]....
        /*0054*/ 	.word	0x00001c50


	//   ....[4]....
        /*0058*/ 	.word	0x00001c90


	//   ....[5]....
        /*005c*/ 	.word	0x00001d60


	//----- nvinfo : EIATTR_VRC_CTA_INIT_COUNT
	.align		4
.L_1138:
        /*0060*/ 	.byte	0x02, 0x4a
	.zero		1
	.zero		1


	//----- nvinfo : EIATTR_EXIT_INSTR_OFFSETS
	.align		4
        /*0064*/ 	.byte	0x04, 0x1c
        /*0066*/ 	.short	(.L_1140 - .L_1139)


	//   ....[0]....
.L_1139:
        /*0068*/ 	.word	0x00003b00


	//   ....[1]....
        /*006c*/ 	.word	0x00003de0


	//   ....[2]....
        /*0070*/ 	.word	0x00004000


	//----- nvinfo : EIATTR_CRS_STACK_SIZE
	.align		4
.L_1140:
        /*0074*/ 	.byte	0x04, 0x1e
        /*0076*/ 	.short	(.L_1142 - .L_1141)
.L_1141:
        /*0078*/ 	.word	0x00000000


	//----- nvinfo : EIATTR_CBANK_PARAM_SIZE
	.align		4
.L_1142:
        /*007c*/ 	.byte	0x03, 0x19
        /*007e*/ 	.short	0x01d0


	//----- nvinfo : EIATTR_PARAM_CBANK
	.align		4
        /*0080*/ 	.byte	0x04, 0x0a
        /*0082*/ 	.short	(.L_1144 - .L_1143)
	.align		4
.L_1143:
        /*0084*/ 	.word	index@(.nv.constant0._ZN5flash32flash_fwd_splitkv_combine_kernelI23Flash_fwd_kernel_traitsILi32ELi64ELi256ELi4ELb0ELb0EN7cutlass10bfloat16_tE19Flash_kernel_traitsILi32ELi64ELi256ELi4ES3_EELi16ELi3ELb0EEEvNS_16Flash_fwd_paramsE)
        /*0088*/ 	.short	0x0380
        /*008a*/ 	.short	0x01d0


	//----- nvinfo : EIATTR_SW_WAR
	.align		4
.L_1144:
        /*008c*/ 	.byte	0x04, 0x36
        /*008e*/ 	.short	(.L_1146 - .L_1145)
.L_1145:
        /*0090*/ 	.word	0x00000008
.L_1146:


//--------------------- .nv.info._ZN5flash32flash_fwd_splitkv_combine_kernelI23Flash_fwd_kernel_traitsILi32ELi64ELi256ELi4ELb0ELb0EN7cutlass10bfloat16_tE19Flash_kernel_traitsILi32ELi64ELi256ELi4ES3_EELi16ELi2ELb0EEEvNS_16Flash_fwd_paramsE --------------------------
	.section	.nv.info._ZN5flash32flash_fwd_splitkv_combine_kernelI23Flash_fwd_kernel_traitsILi32ELi64ELi256ELi4ELb0ELb0EN7cutlass10bfloat16_tE19Flash_kernel_traitsILi32ELi64ELi256ELi4ES3_EELi16ELi2ELb0EEEvNS_16Flash_fwd_paramsE,"",@"SHT_CUDA_INFO"
	.sectionflags	@""
	.align	4


	//----- nvinfo : EIATTR_CUDA_API_VERSION
	.align		4
        /*0000*/ 	.byte	0x04, 0x37
        /*0002*/ 	.short	(.L_1148 - .L_1147)
.L_1147:
        /*0004*/ 	.word	0x00000082


	//----- nvinfo : EIATTR_KPARAM_INFO
	.align		4
.L_1148:
        /*0008*/ 	.byte	0x04, 0x17
        /*000a*/ 	.short	(.L_1150 - .L_1149)
.L_1149:
        /*000c*/ 	.word	0x00000000
        /*0010*/ 	.short	0x0000
        /*0012*/ 	.short	0x0000
        /*0014*/ 	.byte	0x00, 0xf0, 0x41, 0x07


	//----- nvinfo : EIATTR_SPARSE_MMA_MASK
	.align		4
.L_1150:
        /*0018*/ 	.byte	0x03, 0x50
        /*001a*/ 	.short	0x0000


	//----- nvinfo : EIATTR_MAXREG_COUNT
	.align		4
        /*001c*/ 	.byte	0x03, 0x1b
        /*001e*/ 	.short	0x00ff


	//----- nvinfo : EIATTR_NUM_BARRIERS
	.align		4
        /*0020*/ 	.byte	0x02, 0x4c
        /*0022*/ 	.byte	0x01
	.zero		1


	//----- nvinfo : EIATTR_MERCURY_ISA_VERSION
	.align		4
        /*0024*/ 	.byte	0x03, 0x5f
        /*0026*/ 	.short	0x0101


	//----- nvinfo : EIATTR_COOP_GROUP_MASK_REGIDS
	.align		4
        /*0028*/ 	.byte	0x04, 0x29
        /*002a*/ 	.short	(.L_1152 - .L_1151)


	//   ....[0]....
.L_1151:
        /*002c*/ 	.word	0xffffffff


	//   ....[1]....
        /*0030*/ 	.word	0xffffffff


	//   ....[2]....
        /*0034*/ 	.word	0xffffffff


	//   ....[3]....
        /*0038*/ 	.word	0xffffffff


	//----- nvinfo : EIATTR_COOP_GROUP_INSTR_OFFSETS
	.align		4
.L_1152:
        /*003c*/ 	.byte	0x04, 0x28
        /*003e*/ 	.short	(.L_1154 - .L_1153)


	//   ....[0]....
.L_1153:
        /*0040*/ 	.word	0x00001ad0


	//   ....[1]....
        /*0044*/ 	.word	0x00001b10


	//   ....[2]....
        /*0048*/ 	.word	0x00001c50


	//   ....[3]....
        /*004c*/ 	.word	0x00001ce0


	//----- nvinfo : EIATTR_VRC_CTA_INIT_COUNT
	.align		4
.L_1154:
        /*0050*/ 	.byte	0x02, 0x4a
	.zero		1
	.zero		1


	//----- nvinfo : EIATTR_EXIT_INSTR_OFFSETS
	.align		4
        /*0054*/ 	.byte	0x04, 0x1c
        /*0056*/ 	.short	(.L_1156 - .L_1155)


	//   ....[0]....
.L_1155:
        /*0058*/ 	.word	0x00003ab0


	//   ....[1]....
        /*005c*/ 	.word	0x00003d90


	//   ....[2]....
        /*0060*/ 	.word	0x00003fb0


	//----- nvinfo : EIATTR_CRS_STACK_SIZE
	.align		4
.L_1156:
        /*0064*/ 	.byte	0x04, 0x1e
        /*0066*/ 	.short	(.L_1158 - .L_1157)
.L_1157:
        /*0068*/ 	.word	0x00000000


	//----- nvinfo : EIATTR_CBANK_PARAM_SIZE
	.align		4
.L_1158:
        /*006c*/ 	.byte	0x03, 0x19
        /*006e*/ 	.short	0x01d0


	//----- nvinfo : EIATTR_PARAM_CBANK
	.align		4
        /*0070*/ 	.byte	0x04, 0x0a
        /*0072*/ 	.short	(.L_1160 - .L_1159)
	.align		4
.L_1159:
        /*0074*/ 	.word	index@(.nv.constant0._ZN5flash32flash_fwd_splitkv_combine_kernelI23Flash_fwd_kernel_traitsILi32ELi64ELi256ELi4ELb0ELb0EN7cutlass10bfloat16_tE19Flash_kernel_traitsILi32ELi64ELi256ELi4ES3_EELi16ELi2ELb0EEEvNS_16Flash_fwd_paramsE)
        /*0078*/ 	.short	0x0380
        /*007a*/ 	.short	0x01d0


	//----- nvinfo : EIATTR_SW_WAR
	.align		4
.L_1160:
        /*007c*/ 	.byte	0x04, 0x36
        /*007e*/ 	.short	(.L_1162 - .L_1161)
.L_1161:
        /*0080*/ 	.word	0x00000008
.L_1162:


//--------------------- .nv.info._ZN5flash32flash_fwd_splitkv_combine_kernelI23Flash_fwd_kernel_traitsILi32ELi64ELi256ELi4ELb0ELb0EN7cutlass10bfloat16_tE19Flash_kernel_traitsILi32ELi64ELi256ELi4ES3_EELi16ELi1ELb0EEEvNS_16Flash_fwd_paramsE --------------------------
	.section	.nv.info._ZN5flash32flash_fwd_splitkv_combine_kernelI23Flash_fwd_kernel_traitsILi32ELi64ELi256ELi4ELb0ELb0EN7cutlass10bfloat16_tE19Flash_kernel_traitsILi32ELi64ELi256ELi4ES3_EELi16ELi1ELb0EEEvNS_16Flash_fwd_paramsE,"",@"SHT_CUDA_INFO"
	.sectionflags	@""
	.align	4


	//----- nvinfo : EIATTR_CUDA_API_VERSION
	.align		4
        /*0000*/ 	.byte	0x04, 0x37
        /*0002*/ 	.short	(.L_1164 - .L_1163)
.L_1163:
        /*0004*/ 	.word	0x00000082


	//----- nvinfo : EIATTR_KPARAM_INFO
	.align		4
.L_1164:
        /*0008*/ 	.byte	0x04, 0x17
        /*000a*/ 	.short	(.L_1166 - .L_1165)
.L_1165:
        /*000c*/ 	.word	0x00000000
        /*0010*/ 	.short	0x0000
        /*0012*/ 	.short	0x0000
        /*0014*/ 	.byte	0x00, 0xf0, 0x41, 0x07


	//----- nvinfo : EIATTR_SPARSE_MMA_MASK
	.align		4
.L_1166:
        /*0018*/ 	.byte	0x03, 0x50
        /*001a*/ 	.short	0x0000


	//----- nvinfo : EIATTR_MAXREG_COUNT
	.align		4
        /*001c*/ 	.byte	0x03, 0x1b
        /*001e*/ 	.short	0x00ff


	//----- nvinfo : EIATTR_NUM_BARRIERS
	.align		4
        /*0020*/ 	.byte	0x02, 0x4c
        /*0022*/ 	.byte	0x01
	.zero		1


	//----- nvinfo : EIATTR_MERCURY_ISA_VERSION
	.align		4
        /*0024*/ 	.byte	0x03, 0x5f
        /*0026*/ 	.short	0x0101


	//----- nvinfo : EIATTR_COOP_GROUP_MASK_REGIDS
	.align		4
        /*0028*/ 	.byte	0x04, 0x29
        /*002a*/ 	.short	(.L_1168 - .L_1167)


	//   ....[0]....
.L_1167:
        /*002c*/ 	.word	0xffffffff


	//   ....[1]....
        /*0030*/ 	.word	0xffffffff


	//----- nvinfo : EIATTR_COOP_GROUP_INSTR_OFFSETS
	.align		4
.L_1168:
        /*0034*/ 	.byte	0x04, 0x28
        /*0036*/ 	.short	(.L_1170 - .L_1169)


	//   ....[0]....
.L_1169:
        /*0038*/ 	.word	0x00001ba0


	//   ....[1]....
        /*003c*/ 	.word	0x00001db0


	//----- nvinfo : EIATTR_VRC_CTA_INIT_COUNT
	.align		4
.L_1170:
        /*0040*/ 	.byte	0x02, 0x4a
	.zero		1
	.zero		1


	//----- nvinfo : EIATTR_EXIT_INSTR_OFFSETS
	.align		4
        /*0044*/ 	.byte	0x04, 0x1c
        /*0046*/ 	.short	(.L_1172 - .L_1171)


	//   ....[0]....
.L_1171:
        /*0048*/ 	.word	0x00003a70


	//   ....[1]....
        /*004c*/ 	.word	0x00003d50


	//   ....[2]....
        /*0050*/ 	.word	0x00003f70


	//----- nvinfo : EIATTR_CRS_STACK_SIZE
	.align		4
.L_1172:
        /*0054*/ 	.byte	0x04, 0x1e
        /*0056*/ 	.short	(.L_1174 - .L_1173)
.L_1173:
        /*0058*/ 	.word	0x00000000


	//----- nvinfo : EIATTR_CBANK_PARAM_SIZE
	.align		4
.L_1174:
        /*005c*/ 	.byte	0x03, 0x19
        /*005e*/ 	.short	0x01d0


	//----- nvinfo : EIATTR_PARAM_CBANK
	.align		4
        /*0060*/ 	.byte	0x04, 0x0a
        /*0062*/ 	.short	(.L_1176 - .L_1175)
	.align		4
.L_1175:
        /*0064*/ 	.word	index@(.nv.constant0._ZN5flash32flash_fwd_splitkv_combine_kernelI23Flash_fwd_kernel_traitsILi32ELi64ELi256ELi4ELb0ELb0EN7cutlass10bfloat16_tE19Flash_kernel_traitsILi32ELi64ELi256ELi4ES3_EELi16ELi1ELb0EEEvNS_16Flash_fwd_paramsE)
        /*0068*/ 	.short	0x0380
        /*006a*/ 	.short	0x01d0


	//----- nvinfo : EIATTR_SW_WAR
	.align		4
.L_1176:
        /*006c*/ 	.byte	0x04, 0x36
        /*006e*/ 	.short	(.L_1178 - .L_1177)
.L_1177:
        /*0070*/ 	.word	0x00000008
.L_1178:


//--------------------- .nv.info._ZN5flash32flash_fwd_splitkv_combine_kernelI23Flash_fwd_kernel_traitsILi32ELi64ELi256ELi4ELb0ELb0EN7cutlass10bfloat16_tE19Flash_kernel_traitsILi32ELi64ELi256ELi4ES3_EELi16ELi7ELb1EEEvNS_16Flash_fwd_paramsE --------------------------
	.section	.nv.info._ZN5flash32flash_fwd_splitkv_combine_kernelI23Flash_fwd_kernel_traitsILi32ELi64ELi256ELi4ELb0ELb0EN7cutlass10bfloat16_tE19Flash_kernel_traitsILi32ELi64ELi256ELi4ES3_EELi16ELi7ELb1EEEvNS_16Flash_fwd_paramsE,"",@"SHT_CUDA_INFO"
	.sectionflags	@""
	.align	4


	//----- nvinfo : EIATTR_CUDA_API_VERSION
	.align		4
        /*0000*/ 	.byte	0x04, 0x37
        /*0002*/ 	.short	(.L_1180 - .L_1179)
.L_1179:
        /*0004*/ 	.word	0x00000082


	//----- nvinfo : EIATTR_KPARAM_INFO
	.align		4
.L_1180:
        /*0008*/ 	.byte	0x04, 0x17
        /*000a*/ 	.short	(.L_1182 - .L_1181)
.L_1181:
        /*000c*/ 	.word	0x00000000
        /*0010*/ 	.short	0x0000
        /*0012*/ 	.short	0x0000
        /*0014*/ 	.byte	0x00, 0xf0, 0x41, 0x07


	//----- nvinfo : EIATTR_SPARSE_MMA_MASK
	.align		4
.L_1182:
        /*0018*/ 	.byte	0x03, 0x50
        /*001a*/ 	.short	0x0000


	//----- nvinfo : EIATTR_MAXREG_COUNT
	.align		4
        /*001c*/ 	.byte	0x03, 0x1b
        /*001e*/ 	.short	0x00ff


	//----- nvinfo : EIATTR_NUM_BARRIERS
	.align		4
        /*0020*/ 	.byte	0x02, 0x4c
        /*0022*/ 	.byte	0x01
	.zero		1


	//----- nvinfo : EIATTR_MERCURY_ISA_VERSION
	.align		4
        /*0024*/ 	.byte	0x03, 0x5f
        /*0026*/ 	.short	0x0101


	//----- nvinfo : EIATTR_COOP_GROUP_MASK_REGIDS
	.align		4
        /*0028*/ 	.byte	0x04, 0x29
        /*002a*/ 	.short	(.L_1184 - .L_1183)


	//   ....[0]....
.L_1183:
        /*002c*/ 	.word	0xffffffff


	//   ....[1]....
        /*0030*/ 	.word	0xffffffff


	//   ....[2]....
        /*0034*/ 	.word	0xffffffff


	//   ....[3]....
        /*0038*/ 	.word	0xffffffff


	//   ....[4]....
        /*003c*/ 	.word	0xffffffff


	//   ....[5]....
        /*0040*/ 	.word	0xffffffff


	//----- nvinfo : EIATTR_COOP_GROUP_INSTR_OFFSETS
	.align		4
.L_1184:
        /*0044*/ 	.byte	0x04, 0x28
        /*0046*/ 	.short	(.L_1186 - .L_1185)


	//   ....[0]....
.L_1185:
        /*0048*/ 	.word	0x00002660


	//   ....[1]....
        /*004c*/ 	.word	0x000026e0


	//   ....[2]....
        /*0050*/ 	.word	0x00002730


	//   ....[3]....
        /*0054*/ 	.word	0x00002c60


	//   ....[4]....
        /*0058*/ 	.word	0x00002d00


	//   ....[5]....
        /*005c*/ 	.word	0x00002e00


	//----- nvinfo : EIATTR_VRC_CTA_INIT_COUNT
	.align		4
.L_1186:
        /*0060*/ 	.byte	0x02, 0x4a
	.zero		1
	.zero		1


	//----- nvinfo : EIATTR_EXIT_INSTR_OFFSETS
	.align		4
        /*0064*/ 	.byte	0x04, 0x1c
        /*0066*/ 	.short	(.L_1188 - .L_1187)


	//   ....[0]....
.L_1187:
        /*0068*/ 	.word	0x00005e80


	//   ....[1]....
        /*006c*/ 	.word	0x00006360


	//----- nvinfo : EIATTR_CRS_STACK_SIZE
	.align		4
.L_1188:
        /*0070*/ 	.byte	0x04, 0x1e
        /*0072*/ 	.short	(.L_1190 - .L_1189)
.L_1189:
        /*0074*/ 	.word	0x00000000


	//----- nvinfo : EIATTR_CBANK_PARAM_SIZE
	.align		4
.L_1190:
        /*0078*/ 	.byte	0x03, 0x19
        /*007a*/ 	.short	0x01d0


	//----- nvinfo : EIATTR_PARAM_CBANK
	.align		4
        /*007c*/ 	.byte	0x04, 0x0a
        /*007e*/ 	.short	(.L_1192 - .L_1191)
	.align		4
.L_1191:
        /*0080*/ 	.word	index@(.nv.constant0._ZN5flash32flash_fwd_splitkv_combine_kernelI23Flash_fwd_kernel_traitsILi32ELi64ELi256ELi4ELb0ELb0EN7cutlass10bfloat16_tE19Flash_kernel_traitsILi32ELi64ELi256ELi4ES3_EELi16ELi7ELb1EEEvNS_16Flash_fwd_paramsE)
        /*0084*/ 	.short	0x0380
        /*0086*/ 	.short	0x01d0


	//----- nvinfo : EIATTR_SW_WAR
	.align		4
.L_1192:
        /*0088*/ 	.byte	0x04, 0x36
        /*008a*/ 	.short	(.L_1194 - .L_1193)
.L_1193:
        /*008c*/ 	.word	0x00000008
.L_1194:


//--------------------- .nv.info._ZN5flash32flash_fwd_splitkv_combine_kernelI23Flash_fwd_kernel_traitsILi32ELi64ELi256ELi4ELb0ELb0EN7cutlass10bfloat16_tE19Flash_kernel_traitsILi32ELi64ELi256ELi4ES3_EELi16ELi6ELb1EEEvNS_16Flash_fwd_paramsE --------------------------
	.section	.nv.info._ZN5flash32flash_fwd_splitkv_combine_kernelI23Flash_fwd_kernel_traitsILi32ELi64ELi256ELi4ELb0ELb0EN7cutlass10bfloat16_tE19Flash_kernel_traitsILi32ELi64ELi256ELi4ES3_EELi16ELi6ELb1EEEvNS_16Flash_fwd_paramsE,"",@"SHT_CUDA_INFO"
	.sectionflags	@""
	.align	4


	//----- nvinfo : EIATTR_CUDA_API_VERSION
	.align		4
        /*0000*/ 	.byte	0x04, 0x37
        /*0002*/ 	.short	(.L_1196 - .L_1195)
.L_1195:
        /*0004*/ 	.word	0x00000082


	//----- nvinfo : EIATTR_KPARAM_INFO
	.align		4
.L_1196:
        /*0008*/ 	.byte	0x04, 0x17
        /*000a*/ 	.short	(.L_1198 - .L_1197)
.L_1197:
        /*000c*/ 	.word	0x00000000
        /*0010*/ 	.short	0x0000
        /*0012*/ 	.short	0x0000
        /*0014*/ 	.byte	0x00, 0xf0, 0x41, 0x07


	//----- nvinfo : EIATTR_SPARSE_MMA_MASK
	.align		4
.L_1198:
        /*0018*/ 	.byte	0x03, 0x50
        /*001a*/ 	.short	0x0000


	//----- nvinfo : EIATTR_MAXREG_COUNT
	.align		4
        /*001c*/ 	.byte	0x03, 0x1b
        /*001e*/ 	.short	0x00ff


	//----- nvinfo : EIATTR_NUM_BARRIERS
	.align		4
        /*0020*/ 	.byte	0x02, 0x4c
        /*0022*/ 	.byte	0x01
	.zero		1


	//----- nvinfo : EIATTR_MERCURY_ISA_VERSION
	.align		4
        /*0024*/ 	.byte	0x03, 0x5f
        /*0026*/ 	.short	0x0101


	//----- nvinfo : EIATTR_COOP_GROUP_MASK_REGIDS
	.align		4
        /*0028*/ 	.byte	0x04, 0x29
        /*002a*/ 	.short	(.L_1200 - .L_1199)


	//   ....[0]....
.L_1199:
        /*002c*/ 	.word	0xffffffff


	//   ....[1]....
        /*0030*/ 	.word	0xffffffff


	//   ....[2]....
        /*0034*/ 	.word	0xffffffff


	//   ....[3]....
        /*0038*/ 	.word	0xffffffff


	//   ....[4]....
        /*003c*/ 	.word	0xffffffff


	//   ....[5]....
        /*0040*/ 	.word	0xffffffff


	//----- nvinfo : EIATTR_COOP_GROUP_INSTR_OFFSETS
	.align		4
.L_1200:
        /*0044*/ 	.byte	0x04, 0x28
        /*0046*/ 	.short	(.L_1202 - .L_1201)


	//   ....[0]....
.L_1201:
        /*0048*/ 	.word	0x00001eb0


	//   ....[1]....
        /*004c*/ 	.word	0x00001f70


	//   ....[2]....
        /*0050*/ 	.word	0x00001fb0


	//   ....[3]....
        /*0054*/ 	.word	0x000022e0


	//   ....[4]....
        /*0058*/ 	.word	0x00002350


	//   ....[5]....
        /*005c*/ 	.word	0x00002490


	//----- nvinfo : EIATTR_VRC_CTA_INIT_COUNT
	.align		4
.L_1202:
        /*0060*/ 	.byte	0x02, 0x4a
	.zero		1
	.zero		1


	//----- nvinfo : EIATTR_EXIT_INSTR_OFFSETS
	.align		4
        /*0064*/ 	.byte	0x04, 0x1c
        /*0066*/ 	.short	(.L_1204 - .L_1203)


	//   ....[0]....
.L_1203:
        /*0068*/ 	.word	0x00005170


	//   ....[1]....
        /*006c*/ 	.word	0x00005650


	//----- nvinfo : EIATTR_CRS_STACK_SIZE
	.align		4
.L_1204:
        /*0070*/ 	.byte	0x04, 0x1e
        /*0072*/ 	.short	(.L_1206 - .L_1205)
.L_1205:
        /*0074*/ 	.word	0x00000000


	//----- nvinfo : EIATTR_CBANK_PARAM_SIZE
	.align		4
.L_1206:
        /*0078*/ 	.byte	0x03, 0x19
        /*007a*/ 	.short	0x01d0


	//----- nvinfo : EIATTR_PARAM_CBANK
	.align		4
        /*007c*/ 	.byte	0x04, 0x0a
        /*007e*/ 	.short	(.L_1208 - .L_1207)
	.align		4
.L_1207:
        /*0080*/ 	.word	index@(.nv.constant0._ZN5flash32flash_fwd_splitkv_combine_kernelI23Flash_fwd_kernel_traitsILi32ELi64ELi256ELi4ELb0ELb0EN7cutlass10bfloat16_tE19Flash_kernel_traitsILi32ELi64ELi256ELi4ES3_EELi16ELi6ELb1EEEvNS_16Flash_fwd_paramsE)
        /*0084*/ 	.short	0x0380
        /*0086*/ 	.short	0x01d0


	//----- nvinfo : EIATTR_SW_WAR
	.align		4
.L_1208:
        /*0088*/ 	.byte	0x04, 0x36
        /*008a*/ 	.short	(.L_1210 - .L_1209)
.L_1209:
        /*008c*/ 	.word	0x00000008
.L_1210:


//--------------------- .nv.info._ZN5flash32flash_fwd_splitkv_combine_kernelI23Flash_fwd_kernel_traitsILi32ELi64ELi256ELi4ELb0ELb0EN7cutlass10bfloat16_tE19Flash_kernel_traitsILi32ELi64ELi256ELi4ES3_EELi16ELi5ELb1EEEvNS_16Flash_fwd_paramsE --------------------------
	.section	.nv.info._ZN5flash32flash_fwd_splitkv_combine_kernelI23Flash_fwd_kernel_traitsILi32ELi64ELi256ELi4ELb0ELb0EN7cutlass10bfloat16_tE19Flash_kernel_traitsILi32ELi64ELi256ELi4ES3_EELi16ELi5ELb1EEEvNS_16Flash_fwd_paramsE,"",@"SHT_CUDA_INFO"
	.sectionflags	@""
	.align	4


	//----- nvinfo : EIATTR_CUDA_API_VERSION
	.align		4
        /*0000*/ 	.byte	0x04, 0x37
        /*0002*/ 	.short	(.L_1212 - .L_1211)
.L_1211:
        /*0004*/ 	.word	0x00000082


	//----- nvinfo : EIATTR_KPARAM_INFO
	.align		4
.L_1212:
        /*0008*/ 	.byte	0x04, 0x17
        /*000a*/ 	.short	(.L_1214 - .L_1213)
.L_1213:
        /*000c*/ 	.word	0x00000000
        /*0010*/ 	.short	0x0000
        /*0012*/ 	.short	0x0000
        /*0014*/ 	.byte	0x00, 0xf0, 0x41, 0x07


	//----- nvinfo : EIATTR_SPARSE_MMA_MASK
	.align		4
.L_1214:
        /*0018*/ 	.byte	0x03, 0x50
        /*001a*/ 	.short	0x0000


	//----- nvinfo : EIATTR_MAXREG_COUNT
	.align		4
        /*001c*/ 	.byte	0x03, 0x1b
        /*001e*/ 	.short	0x00ff


	//----- nvinfo : EIATTR_NUM_BARRIERS
	.align		4
        /*0020*/ 	.byte	0x02, 0x4c
        /*0022*/ 	.byte	0x01
	.zero		1


	//----- nvinfo : EIATTR_MERCURY_ISA_VERSION
	.align		4
        /*0024*/ 	.byte	0x03, 0x5f
        /*0026*/ 	.short	0x0101


	//----- nvinfo : EIATTR_COOP_GROUP_MASK_REGIDS
	.align		4
        /*0028*/ 	.byte	0x04, 0x29
        /*002a*/ 	.short	(.L_1216 - .L_1215)


	//   ....[0]....
.L_1215:
        /*002c*/ 	.word	0xffffffff


	//   ....[1]....
        /*0030*/ 	.word	0xffffffff


	//   ....[2]....
        /*0034*/ 	.word	0xffffffff


	//   ....[3]....
        /*0038*/ 	.word	0xffffffff


	//   ....[4]....
        /*003c*/ 	.word	0xffffffff


	//   ....[5]....
        /*0040*/ 	.word	0xffffffff


	//----- nvinfo : EIATTR_COOP_GROUP_INSTR_OFFSETS
	.align		4
.L_1216:
        /*0044*/ 	.byte	0x04, 0x28
        /*0046*/ 	.short	(.L_1218 - .L_1217)


	//   ....[0]....
.L_1217:
        /*0048*/ 	.word	0x00001c60


	//   ....[1]....
        /*004c*/ 	.word	0x00001ce0


	//   ....[2]....
        /*0050*/ 	.word	0x00001d90


	//   ....[3]....
        /*0054*/ 	.word	0x00001f70


	//   ....[4]....
        /*0058*/ 	.word	0x00002050


	//   ....[5]....
        /*005c*/ 	.word	0x00002120


	//----- nvinfo : EIATTR_VRC_CTA_INIT_COUNT
	.align		4
.L_1218:
        /*0060*/ 	.byte	0x02, 0x4a
	.zero		1
	.zero		1


	//----- nvinfo : EIATTR_EXIT_INSTR_OFFSETS
	.align		4
        /*0064*/ 	.byte	0x04, 0x1c
        /*0066*/ 	.short	(.L_1220 - .L_1219)


	//   ....[0]....
.L_1219:
        /*0068*/ 	.word	0x00004b40


	//   ....[1]....
        /*006c*/ 	.word	0x00005020


	//----- nvinfo : EIATTR_CRS_STACK_SIZE
	.align		4
.L_1220:
        /*0070*/ 	.byte	0x04, 0x1e
        /*0072*/ 	.short	(.L_1222 - .L_1221)
.L_1221:
        /*0074*/ 	.word	0x00000000


	//----- nvinfo : EIATTR_CBANK_PARAM_SIZE
	.align		4
.L_1222:
        /*0078*/ 	.byte	0x03, 0x19
        /*007a*/ 	.short	0x01d0


	//----- nvinfo : EIATTR_PARAM_CBANK
	.align		4
        /*007c*/ 	.byte	0x04, 0x0a
        /*007e*/ 	.short	(.L_1224 - .L_1223)
	.align		4
.L_1223:
        /*0080*/ 	.word	index@(.nv.constant0._ZN5flash32flash_fwd_splitkv_combine_kernelI23Flash_fwd_kernel_traitsILi32ELi64ELi256ELi4ELb0ELb0EN7cutlass10bfloat16_tE19Flash_kernel_traitsILi32ELi64ELi256ELi4ES3_EELi16ELi5ELb1EEEvNS_16Flash_fwd_paramsE)
        /*0084*/ 	.short	0x0380
        /*0086*/ 	.short	0x01d0


	//----- nvinfo : EIATTR_SW_WAR
	.align		4
.L_1224:
        /*0088*/ 	.byte	0x04, 0x36
        /*008a*/ 	.short	(.L_1226 - .L_1225)
.L_1225:
        /*008c*/ 	.word	0x00000008
.L_1226:


//--------------------- .nv.info._ZN5flash32flash_fwd_splitkv_combine_kernelI23Flash_fwd_kernel_traitsILi32ELi64ELi256ELi4ELb0ELb0EN7cutlass10bfloat16_tE19Flash_kernel_traitsILi32ELi64ELi256ELi4ES3_EELi16ELi4ELb1EEEvNS_16Flash_fwd_paramsE --------------------------
	.section	.nv.info._ZN5flash32flash_fwd_splitkv_combine_kernelI23Flash_fwd_kernel_traitsILi32ELi64ELi256ELi4ELb0ELb0EN7cutlass10bfloat16_tE19Flash_kernel_traitsILi32ELi64ELi256ELi4ES3_EELi16ELi4ELb1EEEvNS_16Flash_fwd_paramsE,"",@"SHT_CUDA_INFO"
	.sectionflags	@""
	.align	4


	//----- nvinfo : EIATTR_CUDA_API_VERSION
	.align		4
        /*0000*/ 	.byte	0x04, 0x37
        /*0002*/ 	.short	(.L_1228 - .L_1227)
.L_1227:
        /*0004*/ 	.word	0x00000082


	//----- nvinfo : EIATTR_KPARAM_INFO
	.align		4
.L_1228:
        /*0008*/ 	.byte	0x04, 0x17
        /*000a*/ 	.short	(.L_1230 - .L_1229)
.L_1229:
        /*000c*/ 	.word	0x00000000
        /*0010*/ 	.short	0x0000
        /*0012*/ 	.short	0x0000
        /*0014*/ 	.byte	0x00, 0xf0, 0x41, 0x07


	//----- nvinfo : EIATTR_SPARSE_MMA_MASK
	.align		4
.L_1230:
        /*0018*/ 	.byte	0x03, 0x50
        /*001a*/ 	.short	0x0000


	//----- nvinfo : EIATTR_MAXREG_COUNT
	.align		4
        /*001c*/ 	.byte	0x03, 0x1b
        /*001e*/ 	.short	0x00ff


	//----- nvinfo : EIATTR_NUM_BARRIERS
	.align		4
        /*0020*/ 	.byte	0x02, 0x4c
        /*0022*/ 	.byte	0x01
	.zero		1


	//----- nvinfo : EIATTR_MERCURY_ISA_VERSION
	.align		4
        /*0024*/ 	.byte	0x03, 0x5f
        /*0026*/ 	.short	0x0101


	//----- nvinfo : EIATTR_COOP_GROUP_MASK_REGIDS
	.align		4
        /*0028*/ 	.byte	0x04, 0x29
        /*002a*/ 	.short	(.L_1232 - .L_1231)


	//   ....[0]....
.L_1231:
        /*002c*/ 	.word	0xffffffff


	//   ....[1]....
        /*0030*/ 	.word	0xffffffff


	//   ....[2]....
        /*0034*/ 	.word	0xffffffff


	//   ....[3]....
        /*0038*/ 	.word	0xffffffff


	//   ....[4]....
        /*003c*/ 	.word	0xffffffff


	//   ....[5]....
        /*0040*/ 	.word	0xffffffff


	//----- nvinfo : EIATTR_COOP_GROUP_INSTR_OFFSETS
	.align		4
.L_1232:
        /*0044*/ 	.byte	0x04, 0x28
        /*0046*/ 	.short	(.L_1234 - .L_1233)


	//   ....[0]....
.L_1233:
        /*0048*/ 	.word	0x00001a80


	//   ....[1]....
        /*004c*/ 	.word	0x00001ab0


	//   ....[2]....
        /*0050*/ 	.word	0x00001af0


	//   ....[3]....
        /*0054*/ 	.word	0x00001c70


	//   ....[4]....
        /*0058*/ 	.word	0x00001ce0


	//   ....[5]....
        /*005c*/ 	.word	0x00001e00


	//----- nvinfo : EIATTR_VRC_CTA_INIT_COUNT
	.align		4
.L_1234:
        /*0060*/ 	.byte	0x02, 0x4a
	.zero		1
	.zero		1


	//----- nvinfo : EIATTR_EXIT_INSTR_OFFSETS
	.align		4
        /*0064*/ 	.byte	0x04, 0x1c
        /*0066*/ 	.short	(.L_1236 - .L_1235)


	//   ....[0]....
.L_1235:
        /*0068*/ 	.word	0x000047d0


	//   ....[1]....
        /*006c*/ 	.word	0x00004cb0


	//----- nvinfo : EIATTR_CRS_STACK_SIZE
	.align		4
.L_1236:
        /*0070*/ 	.byte	0x04, 0x1e
        /*0072*/ 	.short	(.L_1238 - .L_1237)
.L_1237:
        /*0074*/ 	.word	0x00000000


	//----- nvinfo : EIATTR_CBANK_PARAM_SIZE
	.align		4
.L_1238:
        /*0078*/ 	.byte	0x03, 0x19
        /*007a*/ 	.short	0x01d0


	//----- nvinfo : EIATTR_PARAM_CBANK
	.align		4
        /*007c*/ 	.byte	0x04, 0x0a
        /*007e*/ 	.short	(.L_1240 - .L_1239)
	.align		4
.L_1239:
        /*0080*/ 	.word	index@(.nv.constant0._ZN5flash32flash_fwd_splitkv_combine_kernelI23Flash_fwd_kernel_traitsILi32ELi64ELi256ELi4ELb0ELb0EN7cutlass10bfloat16_tE19Flash_kernel_traitsILi32ELi64ELi256ELi4ES3_EELi16ELi4ELb1EEEvNS_16Flash_fwd_paramsE)
        /*0084*/ 	.short	0x0380
        /*0086*/ 	.short	0x01d0


	//----- nvinfo : EIATTR_SW_WAR
	.align		4
.L_1240:
        /*0088*/ 	.byte	0x04, 0x36
        /*008a*/ 	.short	(.L_1242 - .L_1241)
.L_1241:
        /*008c*/ 	.word	0x00000008
.L_1242:


//--------------------- .nv.info._ZN5flash32flash_fwd_splitkv_combine_kernelI23Flash_fwd_kernel_traitsILi32ELi64ELi256ELi4ELb0ELb0EN7cutlass10bfloat16_tE19Flash_kernel_traitsILi32ELi64ELi256ELi4ES3_EELi16ELi3ELb1EEEvNS_16Flash_fwd_paramsE --------------------------
	.section	.nv.info._ZN5flash32flash_fwd_splitkv_combine_kernelI23Flash_fwd_kernel_traitsILi32ELi64ELi256ELi4ELb0ELb0EN7cutlass10bfloat16_tE19Flash_kernel_traitsILi32ELi64ELi256ELi4ES3_EELi16ELi3ELb1EEEvNS_16Flash_fwd_paramsE,"",@"SHT_CUDA_INFO"
	.sectionflags	@""
	.align	4


	//----- nvinfo : EIATTR_CUDA_API_VERSION
	.align		4
        /*0000*/ 	.byte	0x04, 0x37
        /*0002*/ 	.short	(.L_1244 - .L_1243)
.L_1243:
        /*0004*/ 	.word	0x00000082


	//----- nvinfo : EIATTR_KPARAM_INFO
	.align		4
.L_1244:
        /*0008*/ 	.byte	0x04, 0x17
        /*000a*/ 	.short	(.L_1246 - .L_1245)
.L_1245:
        /*000c*/ 	.word	0x00000000
        /*0010*/ 	.short	0x0000
        /*0012*/ 	.short	0x0000
        /*0014*/ 	.byte	0x00, 0xf0, 0x41, 0x07


	//----- nvinfo : EIATTR_SPARSE_MMA_MASK
	.align		4
.L_1246:
        /*0018*/ 	.byte	0x03, 0x50
        /*001a*/ 	.short	0x0000


	//----- nvinfo : EIATTR_MAXREG_COUNT
	.align		4
        /*001c*/ 	.byte	0x03, 0x1b
        /*001e*/ 	.short	0x00ff


	//----- nvinfo : EIATTR_NUM_BARRIERS
	.align		4
        /*0020*/ 	.byte	0x02, 0x4c
        /*0022*/ 	.byte	0x01
	.zero		1


	//----- nvinfo : EIATTR_MERCURY_ISA_VERSION
	.align		4
        /*0024*/ 	.byte	0x03, 0x5f
        /*0026*/ 	.short	0x0101


	//----- nvinfo : EIATTR_COOP_GROUP_MASK_REGIDS
	.align		4
        /*0028*/ 	.byte	0x04, 0x29
        /*002a*/ 	.short	(.L_1248 - .L_1247)


	//   ....[0]....
.L_1247:
        /*002c*/ 	.word	0xffffffff


	//   ....[1]....
        /*0030*/ 	.word	0xffffffff


	//   ....[2]....
        /*0034*/ 	.word	0xffffffff


	//   ....[3]....
        /*0038*/ 	.word	0xffffffff


	//   ....[4]....
        /*003c*/ 	.word	0xffffffff


	//   ....[5]....
        /*0040*/ 	.word	0xffffffff


	//----- nvinfo : EIATTR_COOP_GROUP_INSTR_OFFSETS
	.align		4
.L_1248:
        /*0044*/ 	.byte	0x04, 0x28
        /*0046*/ 	.short	(.L_1250 - .L_1249)


	//   ....[0]....
.L_1249:
        /*0048*/ 	.word	0x00001b10


	//   ....[1]....
        /*004c*/ 	.word	0x00001b60


	//   ....[2]....
        /*0050*/ 	.word	0x00001b80


	//   ....[3]....
        /*0054*/ 	.word	0x00001c40


	//   ....[4]....
        /*0058*/ 	.word	0x00001c70


	//   ....[5]....
        /*005c*/ 	.word	0x00001d50


	//----- nvinfo : EIATTR_VRC_CTA_INIT_COUNT
	.align		4
.L_1250:
        /*0060*/ 	.byte	0x02, 0x4a
	.zero		1
	.zero		1


	//----- nvinfo : EIATTR_EXIT_INSTR_OFFSETS
	.align		4
        /*0064*/ 	.byte	0x04, 0x1c
        /*0066*/ 	.short	(.L_1252 - .L_1251)


	//   ....[0]....
.L_1251:
        /*0068*/ 	.word	0x00004650


	//   ....[1]....
        /*006c*/ 	.word	0x00004b30


	//----- nvinfo : EIATTR_CRS_STACK_SIZE
	.align		4
.L_1252:
        /*0070*/ 	.byte	0x04, 0x1e
        /*0072*/ 	.short	(.L_1254 - .L_1253)
.L_1253:
        /*0074*/ 	.word	0x00000000


	//----- nvinfo : EIATTR_CBANK_PARAM_SIZE
	.align		4
.L_1254:
        /*0078*/ 	.byte	0x03, 0x19
        /*007a*/ 	.short	0x01d0


	//----- nvinfo : EIATTR_PARAM_CBANK
	.align		4
        /*007c*/ 	.byte	0x04, 0x0a
        /*007e*/ 	.short	(.L_1256 - .L_1255)
	.align		4
.L_1255:
        /*0080*/ 	.word	index@(.nv.constant0._ZN5flash32flash_fwd_splitkv_combine_kernelI23Flash_fwd_kernel_traitsILi32ELi64ELi256ELi4ELb0ELb0EN7cutlass10bfloat16_tE19Flash_kernel_traitsILi32ELi64ELi256ELi4ES3_EELi16ELi3ELb1EEEvNS_16Flash_fwd_paramsE)
        /*0084*/ 	.short	0x0380
        /*0086*/ 	.short	0x01d0


	//----- nvinfo : EIATTR_SW_WAR
	.align		4
.L_1256:
        /*0088*/ 	.byte	0x04, 0x36
        /*008a*/ 	.short	(.L_1258 - .L_1257)
.L_1257:
        /*008c*/ 	.word	0x00000008
.L_1258:


//--------------------- .nv.info._ZN5flash32flash_fwd_splitkv_combine_kernelI23Flash_fwd_kernel_traitsILi32ELi64ELi256ELi4ELb0ELb0EN7cutlass10bfloat16_tE19Flash_kernel_traitsILi32ELi64ELi256ELi4ES3_EELi16ELi2ELb1EEEvNS_16Flash_fwd_paramsE --------------------------
	.section	.nv.info._ZN5flash32flash_fwd_splitkv_combine_kernelI23Flash_fwd_kernel_traitsILi32ELi64ELi256ELi4ELb0ELb0EN7cutlass10bfloat16_tE19Flash_kernel_traitsILi32ELi64ELi256ELi4ES3_EELi16ELi2ELb1EEEvNS_16Flash_fwd_paramsE,"",@"SHT_CUDA_INFO"
	.sectionflags	@""
	.align	4


	//----- nvinfo : EIATTR_CUDA_API_VERSION
	.align		4
        /*0000*/ 	.byte	0x04, 0x37
        /*0002*/ 	.short	(.L_1260 - .L_1259)
.L_1259:
        /*0004*/ 	.word	0x00000082


	//----- nvinfo : EIATTR_KPARAM_INFO
	.align		4
.L_1260:
        /*0008*/ 	.byte	0x04, 0x17
        /*000a*/ 	.short	(.L_1262 - .L_1261)
.L_1261:
        /*000c*/ 	.word	0x00000000
        /*0010*/ 	.short	0x0000
        /*0012*/ 	.short	0x0000
        /*0014*/ 	.byte	0x00, 0xf0, 0x41, 0x07


	//----- nvinfo : EIATTR_SPARSE_MMA_MASK
	.align		4
.L_1262:
        /*0018*/ 	.byte	0x03, 0x50
        /*001a*/ 	.short	0x0000


	//----- nvinfo : EIATTR_MAXREG_COUNT
	.align		4
        /*001c*/ 	.byte	0x03, 0x1b
        /*001e*/ 	.short	0x00ff


	//----- nvinfo : EIATTR_NUM_BARRIERS
	.align		4
        /*0020*/ 	.byte	0x02, 0x4c
        /*0022*/ 	.byte	0x01
	.zero		1


	//----- nvinfo : EIATTR_MERCURY_ISA_VERSION
	.align		4
        /*0024*/ 	.byte	0x03, 0x5f
        /*0026*/ 	.short	0x0101


	//----- nvinfo : EIATTR_COOP_GROUP_MASK_REGIDS
	.align		4
        /*0028*/ 	.byte	0x04, 0x29
        /*002a*/ 	.short	(.L_1264 - .L_1263)


	//   ....[0]....
.L_1263:
        /*002c*/ 	.word	0xffffffff


	//   ....[1]....
        /*0030*/ 	.word	0xffffffff


	//   ....[2]....
        /*0034*/ 	.word	0xffffffff


	//   ....[3]....
        /*0038*/ 	.word	0xffffffff


	//----- nvinfo : EIATTR_COOP_GROUP_INSTR_OFFSETS
	.align		4
.L_1264:
        /*003c*/ 	.byte	0x04, 0x28
        /*003e*/ 	.short	(.L_1266 - .L_1265)


	//   ....[0]....
.L_1265:
        /*0040*/ 	.word	0x00001b30


	//   ....[1]....
        /*0044*/ 	.word	0x00001bb0


	//   ....[2]....
        /*0048*/ 	.word	0x00001d30


	//   ....[3]....
        /*004c*/ 	.word	0x00001e30


	//----- nvinfo : EIATTR_VRC_CTA_INIT_COUNT
	.align		4
.L_1266:
        /*0050*/ 	.byte	0x02, 0x4a
	.zero		1
	.zero		1


	//----- nvinfo : EIATTR_EXIT_INSTR_OFFSETS
	.align		4
        /*0054*/ 	.byte	0x04, 0x1c
        /*0056*/ 	.short	(.L_1268 - .L_1267)


	//   ....[0]....
.L_1267:
        /*0058*/ 	.word	0x00004630


	//   ....[1]....
        /*005c*/ 	.word	0x00004b10


	//----- nvinfo : EIATTR_CRS_STACK_SIZE
	.align		4
.L_1268:
        /*0060*/ 	.byte	0x04, 0x1e
        /*0062*/ 	.short	(.L_1270 - .L_1269)
.L_1269:
        /*0064*/ 	.word	0x00000000


	//----- nvinfo : EIATTR_CBANK_PARAM_SIZE
	.align		4
.L_1270:
        /*0068*/ 	.byte	0x03, 0x19
        /*006a*/ 	.short	0x01d0


	//----- nvinfo : EIATTR_PARAM_CBANK
	.align		4
        /*006c*/ 	.byte	0x04, 0x0a
        /*006e*/ 	.short	(.L_1272 - .L_1271)
	.align		4
.L_1271:
        /*0070*/ 	.word	index@(.nv.constant0._ZN5flash32flash_fwd_splitkv_combine_kernelI23Flash_fwd_kernel_traitsILi32ELi64ELi256ELi4ELb0ELb0EN7cutlass10bfloat16_tE19Flash_kernel_traitsILi32ELi64ELi256ELi4ES3_EELi16ELi2ELb1EEEvNS_16Flash_fwd_paramsE)
        /*0074*/ 	.short	0x0380
        /*0076*/ 	.short	0x01d0


	//----- nvinfo : EIATTR_SW_WAR
	.align		4
.L_1272:
        /*0078*/ 	.byte	0x04, 0x36
        /*007a*/ 	.short	(.L_1274 - .L_1273)
.L_1273:
        /*007c*/ 	.word	0x00000008
.L_1274:


//--------------------- .nv.info._ZN5flash32flash_fwd_splitkv_combine_kernelI23Flash_fwd_kernel_traitsILi32ELi64ELi256ELi4ELb0ELb0EN7cutlass10bfloat16_tE19Flash_kernel_traitsILi32ELi64ELi256ELi4ES3_EELi16ELi1ELb1EEEvNS_16Flash_fwd_paramsE --------------------------
	.section	.nv.info._ZN5flash32flash_fwd_splitkv_combine_kernelI23Flash_fwd_kernel_traitsILi32ELi64ELi256ELi4ELb0ELb0EN7cutlass10bfloat16_tE19Flash_kernel_traitsILi32ELi64ELi256ELi4ES3_EELi16ELi1ELb1EEEvNS_16Flash_fwd_paramsE,"",@"SHT_CUDA_INFO"
	.sectionflags	@""
	.align	4


	//----- nvinfo : EIATTR_CUDA_API_VERSION
	.align		4
        /*0000*/ 	.byte	0x04, 0x37
        /*0002*/ 	.short	(.L_1276 - .L_1275)
.L_1275:
        /*0004*/ 	.word	0x00000082


	//----- nvinfo : EIATTR_KPARAM_INFO
	.align		4
.L_1276:
        /*0008*/ 	.byte	0x04, 0x17
        /*000a*/ 	.short	(.L_1278 - .L_1277)
.L_1277:
        /*000c*/ 	.word	0x00000000
        /*0010*/ 	.short	0x0000
        /*0012*/ 	.short	0x0000
        /*0014*/ 	.byte	0x00, 0xf0, 0x41, 0x07


	//----- nvinfo : EIATTR_SPARSE_MMA_MASK
	.align		4
.L_1278:
        /*0018*/ 	.byte	0x03, 0x50
        /*001a*/ 	.short	0x0000


	//----- nvinfo : EIATTR_MAXREG_COUNT
	.align		4
        /*001c*/ 	.byte	0x03, 0x1b
        /*001e*/ 	.short	0x00ff


	//----- nvinfo : EIATTR_NUM_BARRIERS
	.align		4
        /*0020*/ 	.byte	0x02, 0x4c
        /*0022*/ 	.byte	0x01
	.zero		1


	//----- nvinfo : EIATTR_MERCURY_ISA_VERSION
	.align		4
        /*0024*/ 	.byte	0x03, 0x5f
        /*0026*/ 	.short	0x0101


	//----- nvinfo : EIATTR_COOP_GROUP_MASK_REGIDS
	.align		4
        /*0028*/ 	.byte	0x04, 0x29
        /*002a*/ 	.short	(.L_1280 - .L_1279)


	//   ....[0]....
.L_1279:
        /*002c*/ 	.word	0xffffffff


	//   ....[1]....
        /*0030*/ 	.word	0xffffffff


	//----- nvinfo : EIATTR_COOP_GROUP_INSTR_OFFSETS
	.align		4
.L_1280:
        /*0034*/ 	.byte	0x04, 0x28
        /*0036*/ 	.short	(.L_1282 - .L_1281)


	//   ....[0]....
.L_1281:
        /*0038*/ 	.word	0x00001b50


	//   ....[1]....
        /*003c*/ 	.word	0x00001d60


	//----- nvinfo : EIATTR_VRC_CTA_INIT_COUNT
	.align		4
.L_1282:
        /*0040*/ 	.byte	0x02, 0x4a
	.zero		1
	.zero		1


	//----- nvinfo : EIATTR_EXIT_INSTR_OFFSETS
	.align		4
        /*0044*/ 	.byte	0x04, 0x1c
        /*0046*/ 	.short	(.L_1284 - .L_1283)


	//   ....[0]....
.L_1283:
        /*0048*/ 	.word	0x00004600


	//   ....[1]....
        /*004c*/ 	.word	0x00004ae0


	//----- nvinfo : EIATTR_CRS_STACK_SIZE
	.align		4
.L_1284:
        /*0050*/ 	.byte	0x04, 0x1e
        /*0052*/ 	.short	(.L_1286 - .L_1285)
.L_1285:
        /*0054*/ 	.word	0x00000000


	//----- nvinfo : EIATTR_CBANK_PARAM_SIZE
	.align		4
.L_1286:
        /*0058*/ 	.byte	0x03, 0x19
        /*005a*/ 	.short	0x01d0


	//----- nvinfo : EIATTR_PARAM_CBANK
	.align		4
        /*005c*/ 	.byte	0x04, 0x0a
        /*005e*/ 	.short	(.L_1288 - .L_1287)
	.align		4
.L_1287:
        /*0060*/ 	.word	index@(.nv.constant0._ZN5flash32flash_fwd_splitkv_combine_kernelI23Flash_fwd_kernel_traitsILi32ELi64ELi256ELi4ELb0ELb0EN7cutlass10bfloat16_tE19Flash_kernel_traitsILi32ELi64ELi256ELi4ES3_EELi16ELi1ELb1EEEvNS_16Flash_fwd_paramsE)
        /*0064*/ 	.short	0x0380
        /*0066*/ 	.short	0x01d0


	//----- nvinfo : EIATTR_SW_WAR
	.align		4
.L_1288:
        /*0068*/ 	.byte	0x04, 0x36
        /*006a*/ 	.short	(.L_1290 - .L_1289)
.L_1289:
        /*006c*/ 	.word	0x00000008
.L_1290:


//--------------------- .nv.info._ZN5flash24flash_fwd_splitkv_kernelI23Flash_fwd_kernel_traitsILi32ELi64ELi256ELi4ELb0ELb0EN7cutlass10bfloat16_tE19Flash_kernel_traitsILi32ELi64ELi256ELi4ES3_EELb0ELb0ELb0ELb0ELb1ELb0ELb0ELb0EEEvNS_16Flash_fwd_paramsE --------------------------
	.section	.nv.info._ZN5flash24flash_fwd_splitkv_kernelI23Flash_fwd_kernel_traitsILi32ELi64ELi256ELi4ELb0ELb0EN7cutlass10bfloat16_tE19Flash_kernel_traitsILi32ELi64ELi256ELi4ES3_EELb0ELb0ELb0ELb0ELb1ELb0ELb0ELb0EEEvNS_16Flash_fwd_paramsE,"",@"SHT_CUDA_INFO"
	.sectionflags	@""
	.align	4


	//----- nvinfo : EIATTR_CUDA_API_VERSION
	.align		4
        /*0000*/ 	.byte	0x04, 0x37
        /*0002*/ 	.short	(.L_1292 - .L_1291)
.L_1291:
        /*0004*/ 	.word	0x00000082


	//----- nvinfo : EIATTR_KPARAM_INFO
	.align		4
.L_1292:
        /*0008*/ 	.byte	0x04, 0x17
        /*000a*/ 	.short	(.L_1294 - .L_1293)
.L_1293:
        /*000c*/ 	.word	0x00000000
        /*0010*/ 	.short	0x0000
        /*0012*/ 	.short	0x0000
        /*0014*/ 	.byte	0x00, 0xf0, 0x41, 0x07


	//----- nvinfo : EIATTR_SPARSE_MMA_MASK
	.align		4
.L_1294:
        /*0018*/ 	.byte	0x03, 0x50
        /*001a*/ 	.short	0x0000


	//----- nvinfo : EIATTR_MAXREG_COUNT
	.align		4
        /*001c*/ 	.byte	0x03, 0x1b
        /*001e*/ 	.short	0x00ff


	//----- nvinfo : EIATTR_NUM_BARRIERS
	.align		4
        /*0020*/ 	.byte	0x02, 0x4c
        /*0022*/ 	.byte	0x01
	.zero		1


	//----- nvinfo : EIATTR_MERCURY_ISA_VERSION
	.align		4
        /*0024*/ 	.byte	0x03, 0x5f
        /*0026*/ 	.short	0x0101


	//----- nvinfo : EIATTR_COOP_GROUP_MASK_REGIDS
	.align		4
        /*0028*/ 	.byte	0x04, 0x29
        /*002a*/ 	.short	(.L_1296 - .L_1295)


	//   ....[0]....
.L_1295:
        /*002c*/ 	.word	0xffffffff


	//   ....[1]....
        /*0030*/ 	.word	0xffffffff


	//   ....[2]....
        /*0034*/ 	.word	0xffffffff


	//   ....[3]....
        /*0038*/ 	.word	0xffffffff


	//   ....[4]....
        /*003c*/ 	.word	0xffffffff


	//   ....[5]....
        /*0040*/ 	.word	0xffffffff


	//   ....[6]....
        /*0044*/ 	.word	0xffffffff


	//   ....[7]....
        /*0048*/ 	.word	0xffffffff


	//   ....[8]....
        /*004c*/ 	.word	0xffffffff


	//   ....[9]....
        /*0050*/ 	.word	0xffffffff


	//   ....[10]....
        /*0054*/ 	.word	0xffffffff


	//   ....[11]....
        /*0058*/ 	.word	0xffffffff


	//   ....[12]....
        /*005c*/ 	.word	0x05000006


	//   ....[13]....
        /*0060*/ 	.word	0x05000006


	//   ....[14]....
        /*0064*/ 	.word	0x05000006


	//   ....[15]....
        /*0068*/ 	.word	0x05000006


	//----- nvinfo : EIATTR_COOP_GROUP_INSTR_OFFSETS
	.align		4
.L_1296:
        /*006c*/ 	.byte	0x04, 0x28
        /*006e*/ 	.short	(.L_1298 - .L_1297)


	//   ....[0]....
.L_1297:
        /*0070*/ 	.word	0x000044b0


	//   ....[1]....
        /*0074*/ 	.word	0x000044e0


	//   ....[2]....
        /*0078*/ 	.word	0x00004700


	//   ....[3]....
        /*007c*/ 	.word	0x00004770


	//   ....[4]....
        /*0080*/ 	.word	0x00008210


	//   ....[5]....
        /*0084*/ 	.word	0x00008230


	//   ....[6]....
        /*0088*/ 	.word	0x00008260


	//   ....[7]....
        /*008c*/ 	.word	0x00008270


	//   ....[8]....
        /*0090*/ 	.word	0x0000a700


	//   ....[9]....
        /*0094*/ 	.word	0x0000a710


	//   ....[10]....
        /*0098*/ 	.word	0x0000a740


	//   ....[11]....
        /*009c*/ 	.word	0x0000a750


	//   ....[12]....
        /*00a0*/ 	.word	0x0000b0e0


	//   ....[13]....
        /*00a4*/ 	.word	0x0000b150


	//   ....[14]....
        /*00a8*/ 	.word	0x0000b1b0


	//   ....[15]....
        /*00ac*/ 	.word	0x0000b220


	//----- nvinfo : EIATTR_VRC_CTA_INIT_COUNT
	.align		4
.L_1298:
        /*00b0*/ 	.byte	0x02, 0x4a
	.zero		1
	.zero		1


	//----- nvinfo : EIATTR_EXIT_INSTR_OFFSETS
	.align		4
        /*00b4*/ 	.byte	0x04, 0x1c
        /*00b6*/ 	.short	(.L_1300 - .L_1299)


	//   ....[0]....
.L_1299:
        /*00b8*/ 	.word	0x00000090


	//----- nvinfo : EIATTR_CRS_STACK_SIZE
	.align		4
.L_1300:
        /*00bc*/ 	.byte	0x04, 0x1e
        /*00be*/ 	.short	(.L_1302 - .L_1301)
.L_1301:
        /*00c0*/ 	.word	0x00000000


	//----- nvinfo : EIATTR_CBANK_PARAM_SIZE
	.align		4
.L_1302:
        /*00c4*/ 	.byte	0x03, 0x19
        /*00c6*/ 	.short	0x01d0


	//----- nvinfo : EIATTR_PARAM_CBANK
	.align		4
        /*00c8*/ 	.byte	0x04, 0x0a
        /*00ca*/ 	.short	(.L_1304 - .L_1303)
	.align		4
.L_1303:
        /*00cc*/ 	.word	index@(.nv.constant0._ZN5flash24flash_fwd_splitkv_kernelI23Flash_fwd_kernel_traitsILi32ELi64ELi256ELi4ELb0ELb0EN7cutlass10bfloat16_tE19Flash_kernel_traitsILi32ELi64ELi256ELi4ES3_EELb0ELb0ELb0ELb0ELb1ELb0ELb0ELb0EEEvNS_16Flash_fwd_paramsE)
        /*00d0*/ 	.short	0x0380
        /*00d2*/ 	.short	0x01d0


	//----- nvinfo : EIATTR_SW_WAR
	.align		4
.L_1304:
        /*00d4*/ 	.byte	0x04, 0x36
        /*00d6*/ 	.short	(.L_1306 - .L_1305)
.L_1305:
        /*00d8*/ 	.word	0x00000008
.L_1306:


//--------------------- .nv.info._ZN5flash24flash_fwd_splitkv_kernelI23Flash_fwd_kernel_traitsILi32ELi64ELi256ELi4ELb0ELb0EN7cutlass10bfloat16_tE19Flash_kernel_traitsILi32ELi64ELi256ELi4ES3_EELb0ELb0ELb0ELb0ELb1ELb1ELb0ELb0EEEvNS_16Flash_fwd_paramsE --------------------------
	.section	.nv.info._ZN5flash24flash_fwd_splitkv_kernelI23Flash_fwd_kernel_traitsILi32ELi64ELi256ELi4ELb0ELb0EN7cutlass10bfloat16_tE19Flash_kernel_traitsILi32ELi64ELi256ELi4ES3_EELb0ELb0ELb0ELb0ELb1ELb1ELb0ELb0EEEvNS_16Flash_fwd_paramsE,"",@"SHT_CUDA_INFO"
	.sectionflags	@""
	.align	4


	//----- nvinfo : EIATTR_CUDA_API_VERSION
	.align		4
        /*0000*/ 	.byte	0x04, 0x37
        /*0002*/ 	.short	(.L_1308 - .L_1307)
.L_1307:
        /*0004*/ 	.word	0x00000082


	//----- nvinfo : EIATTR_KPARAM_INFO
	.align		4
.L_1308:
        /*0008*/ 	.byte	0x04, 0x17
        /*000a*/ 	.short	(.L_1310 - .L_1309)
.L_1309:
        /*000c*/ 	.word	0x00000000
        /*0010*/ 	.short	0x0000
        /*0012*/ 	.short	0x0000
        /*0014*/ 	.byte	0x00, 0xf0, 0x41, 0x07


	//----- nvinfo : EIATTR_SPARSE_MMA_MASK
	.align		4
.L_1310:
        /*0018*/ 	.byte	0x03, 0x50
        /*001a*/ 	.short	0x0000


	//----- nvinfo : EIATTR_MAXREG_COUNT
	.align		4
        /*001c*/ 	.byte	0x03, 0x1b
        /*001e*/ 	.short	0x00ff


	//----- nvinfo : EIATTR_NUM_BARRIERS
	.align		4
        /*0020*/ 	.byte	0x02, 0x4c
        /*0022*/ 	.byte	0x01
	.zero		1


	//----- nvinfo : EIATTR_MERCURY_ISA_VERSION
	.align		4
        /*0024*/ 	.byte	0x03, 0x5f
        /*0026*/ 	.short	0x0101


	//----- nvinfo : EIATTR_COOP_GROUP_MASK_REGIDS
	.align		4
        /*0028*/ 	.byte	0x04, 0x29
        /*002a*/ 	.short	(.L_1312 - .L_1311)


	//   ....[0]....
.L_1311:
        /*002c*/ 	.word	0xffffffff


	//   ....[1]....
        /*0030*/ 	.word	0xffffffff


	//   ....[2]....
        /*0034*/ 	.word	0xffffffff


	//   ....[3]....
        /*0038*/ 	.word	0xffffffff


	//   ....[4]....
        /*003c*/ 	.word	0xffffffff


	//   ....[5]....
        /*0040*/ 	.word	0xffffffff


	//   ....[6]....
        /*0044*/ 	.word	0xffffffff


	//   ....[7]....
        /*0048*/ 	.word	0xffffffff


	//   ....[8]....
        /*004c*/ 	.word	0xffffffff


	//   ....[9]....
        /*0050*/ 	.word	0xffffffff


	//   ....[10]....
        /*0054*/ 	.word	0xffffffff


	//   ....[11]....
        /*0058*/ 	.word	0xffffffff


	//   ....[12]....
        /*005c*/ 	.word	0x05000004


	//   ....[13]....
        /*0060*/ 	.word	0x05000004


	//   ....[14]....
        /*0064*/ 	.word	0x05000004


	//   ....[15]....
        /*0068*/ 	.word	0x05000004


	//----- nvinfo : EIATTR_COOP_GROUP_INSTR_OFFSETS
	.align		4
.L_1312:
        /*006c*/ 	.byte	0x04, 0x28
        /*006e*/ 	.short	(.L_1314 - .L_1313)


	//   ....[0]....
.L_1313:
        /*0070*/ 	.word	0x00005780


	//   ....[1]....
        /*0074*/ 	.word	0x000057a0


	//   ....[2]....
        /*0078*/ 	.word	0x000057f0


	//   ....[3]....
        /*007c*/ 	.word	0x000058a0


	//   ....[4]....
        /*0080*/ 	.word	0x0000a390


	//   ....[5]....
        /*0084*/ 	.word	0x0000a3b0


	//   ....[6]....
        /*0088*/ 	.word	0x0000a3e0


	//   ....[7]....
        /*008c*/ 	.word	0x0000a3f0


	//   ....[8]....
        /*0090*/ 	.word	0x0000c870


	//   ....[9]....
        /*0094*/ 	.word	0x0000c880


	//   ....[10]....
        /*0098*/ 	.word	0x0000c8b0


	//   ....[11]....
        /*009c*/ 	.word	0x0000c8c0


	//   ....[12]....
        /*00a0*/ 	.word	0x0000d280


	//   ....[13]....
        /*00a4*/ 	.word	0x0000d2f0


	//   ....[14]....
        /*00a8*/ 	.word	0x0000d360


	//   ....[15]....
        /*00ac*/ 	.word	0x0000d3c0


	//----- nvinfo : EIATTR_VRC_CTA_INIT_COUNT
	.align		4
.L_1314:
        /*00b0*/ 	.byte	0x02, 0x4a
	.zero		1
	.zero		1


	//----- nvinfo : EIATTR_EXIT_INSTR_OFFSETS
	.align		4
        /*00b4*/ 	.byte	0x04, 0x1c
        /*00b6*/ 	.short	(.L_1316 - .L_1315)


	//   ....[0]....
.L_1315:
        /*00b8*/ 	.word	0x00000090


	//----- nvinfo : EIATTR_CRS_STACK_SIZE
	.align		4
.L_1316:
        /*00bc*/ 	.byte	0x04, 0x1e
        /*00be*/ 	.short	(.L_1318 - .L_1317)
.L_1317:
        /*00c0*/ 	.word	0x00000000


	//----- nvinfo : EIATTR_CBANK_PARAM_SIZE
	.align		4
.L_1318:
        /*00c4*/ 	.byte	0x03, 0x19
        /*00c6*/ 	.short	0x01d0


	//----- nvinfo : EIATTR_PARAM_CBANK
	.align		4
        /*00c8*/ 	.byte	0x04, 0x0a
        /*00ca*/ 	.short	(.L_1320 - .L_1319)
	.align		4
.L_1319:
        /*00cc*/ 	.word	index@(.nv.constant0._ZN5flash24flash_fwd_splitkv_kernelI23Flash_fwd_kernel_traitsILi32ELi64ELi256ELi4ELb0ELb0EN7cutlass10bfloat16_tE19Flash_kernel_traitsILi32ELi64ELi256ELi4ES3_EELb0ELb0ELb0ELb0ELb1ELb1ELb0ELb0EEEvNS_16Flash_fwd_paramsE)
        /*00d0*/ 	.short	0x0380
        /*00d2*/ 	.short	0x01d0


	//----- nvinfo : EIATTR_SW_WAR
	.align		4
.L_1320:
        /*00d4*/ 	.byte	0x04, 0x36
        /*00d6*/ 	.short	(.L_1322 - .L_1321)
.L_1321:
        /*00d8*/ 	.word	0x00000008
.L_1322:


//--------------------- .nv.info._ZN5flash24flash_fwd_splitkv_kernelI23Flash_fwd_kernel_traitsILi32ELi64ELi256ELi4ELb0ELb0EN7cutlass10bfloat16_tE19Flash_kernel_traitsILi32ELi64ELi256ELi4ES3_EELb0ELb0ELb0ELb0ELb1ELb0ELb1ELb0EEEvNS_16Flash_fwd_paramsE --------------------------
	.section	.nv.info._ZN5flash24flash_fwd_splitkv_kernelI23Flash_fwd_kernel_traitsILi32ELi64ELi256ELi4ELb0ELb0EN7cutlass10bfloat16_tE19Flash_kernel_traitsILi32ELi64ELi256ELi4ES3_EELb0ELb0ELb0ELb0ELb1ELb0ELb1ELb0EEEvNS_16Flash_fwd_paramsE,"",@"SHT_CUDA_INFO"
	.sectionflags	@""
	.align	4


	//----- nvinfo : EIATTR_CUDA_API_VERSION
	.align		4
        /*0000*/ 	.byte	0x04, 0x37
        /*0002*/ 	.short	(.L_1324 - .L_1323)
.L_1323:
        /*0004*/ 	.word	0x00000082


	//----- nvinfo : EIATTR_KPARAM_INFO
	.align		4
.L_1324:
        /*0008*/ 	.byte	0x04, 0x17
        /*000a*/ 	.short	(.L_1326 - .L_1325)
.L_1325:
        /*000c*/ 	.word	0x00000000
        /*0010*/ 	.short	0x0000
        /*0012*/ 	.short	0x0000
        /*0014*/ 	.byte	0x00, 0xf0, 0x41, 0x07


	//----- nvinfo : EIATTR_SPARSE_MMA_MASK
	.align		4
.L_1326:
        /*0018*/ 	.byte	0x03, 0x50
        /*001a*/ 	.short	0x0000


	//----- nvinfo : EIATTR_MAXREG_COUNT
	.align		4
        /*001c*/ 	.byte	0x03, 0x1b
        /*001e*/ 	.short	0x00ff


	//----- nvinfo : EIATTR_NUM_BARRIERS
	.align		4
        /*0020*/ 	.byte	0x02, 0x4c
        /*0022*/ 	.byte	0x01
	.zero		1


	//----- nvinfo : EIATTR_MERCURY_ISA_VERSION
	.align		4
        /*0024*/ 	.byte	0x03, 0x5f
        /*0026*/ 	.short	0x0101


	//----- nvinfo : EIATTR_COOP_GROUP_MASK_REGIDS
	.align		4
        /*0028*/ 	.byte	0x04, 0x29
        /*002a*/ 	.short	(.L_1328 - .L_1327)


	//   ....[0]....
.L_1327:
        /*002c*/ 	.word	0xffffffff


	//   ....[1]....
        /*0030*/ 	.word	0xffffffff


	//   ....[2]....
        /*0034*/ 	.word	0xffffffff


	//   ....[3]....
        /*0038*/ 	.word	0xffffffff


	//   ....[4]....
        /*003c*/ 	.word	0xffffffff


	//   ....[5]....
        /*0040*/ 	.word	0xffffffff


	//   ....[6]....
        /*0044*/ 	.word	0xffffffff


	//   ....[7]....
        /*0048*/ 	.word	0xffffffff


	//   ....[8]....
        /*004c*/ 	.word	0xffffffff


	//   ....[9]....
        /*0050*/ 	.word	0xffffffff


	//   ....[10]....
        /*0054*/ 	.word	0xffffffff


	//   ....[11]....
        /*0058*/ 	.word	0xffffffff


	//   ....[12]....
        /*005c*/ 	.word	0x05000006


	//   ....[13]....
        /*0060*/ 	.word	0x05000006


	//   ....[14]....
        /*0064*/ 	.word	0x05000006


	//   ....[15]....
        /*0068*/ 	.word	0x05000006


	//----- nvinfo : EIATTR_COOP_GROUP_INSTR_OFFSETS
	.align		4
.L_1328:
        /*006c*/ 	.byte	0x04, 0x28
        /*006e*/ 	.short	(.L_1330 - .L_1329)


	//   ....[0]....
.L_1329:
        /*0070*/ 	.word	0x000046b0


	//   ....[1]....
        /*0074*/ 	.word	0x000046d0


	//   ....[2]....
        /*0078*/ 	.word	0x00004940


	//   ....[3]....
        /*007c*/ 	.word	0x00004b10


	//   ....[4]....
        /*0080*/ 	.word	0x00008540


	//   ....[5]....
        /*0084*/ 	.word	0x00008550


	//   ....[6]....
        /*0088*/ 	.word	0x00008580


	//   ....[7]....
        /*008c*/ 	.word	0x00008590


	//   ....[8]....
        /*0090*/ 	.word	0x0000aa10


	//   ....[9]....
        /*0094*/ 	.word	0x0000aa20


	//   ....[10]....
        /*0098*/ 	.word	0x0000aa50


	//   ....[11]....
        /*009c*/ 	.word	0x0000aa60


	//   ....[12]....
        /*00a0*/ 	.word	0x0000b1c0


	//   ....[13]....
        /*00a4*/ 	.word	0x0000b230


	//   ....[14]....
        /*00a8*/ 	.word	0x0000b290


	//   ....[15]....
        /*00ac*/ 	.word	0x0000b300


	//----- nvinfo : EIATTR_VRC_CTA_INIT_COUNT
	.align		4
.L_1330:
        /*00b0*/ 	.byte	0x02, 0x4a
	.zero		1
	.zero		1


	//----- nvinfo : EIATTR_EXIT_INSTR_OFFSETS
	.align		4
        /*00b4*/ 	.byte	0x04, 0x1c
        /*00b6*/ 	.short	(.L_1332 - .L_1331)


	//   ....[0]....
.L_1331:
        /*00b8*/ 	.word	0x000001f0


	//----- nvinfo : EIATTR_CRS_STACK_SIZE
	.align		4
.L_1332:
        /*00bc*/ 	.byte	0x04, 0x1e
        /*00be*/ 	.short	(.L_1334 - .L_1333)
.L_1333:
        /*00c0*/ 	.word	0x00000000


	//----- nvinfo : EIATTR_CBANK_PARAM_SIZE
	.align		4
.L_1334:
        /*00c4*/ 	.byte	0x03, 0x19
        /*00c6*/ 	.short	0x01d0


	//----- nvinfo : EIATTR_PARAM_CBANK
	.align		4
        /*00c8*/ 	.byte	0x04, 0x0a
        /*00ca*/ 	.short	(.L_1336 - .L_1335)
	.align		4
.L_1335:
        /*00cc*/ 	.word	index@(.nv.constant0._ZN5flash24flash_fwd_splitkv_kernelI23Flash_fwd_kernel_traitsILi32ELi64ELi256ELi4ELb0ELb0EN7cutlass10bfloat16_tE19Flash_kernel_traitsILi32ELi64ELi256ELi4ES3_EELb0ELb0ELb0ELb0ELb1ELb0ELb1ELb0EEEvNS_16Flash_fwd_paramsE)
        /*00d0*/ 	.short	0x0380
        /*00d2*/ 	.short	0x01d0


	//----- nvinfo : EIATTR_SW_WAR
	.align		4
.L_1336:
        /*00d4*/ 	.byte	0x04, 0x36
        /*00d6*/ 	.short	(.L_1338 - .L_1337)
.L_1337:
        /*00d8*/ 	.word	0x00000008
.L_1338:


//--------------------- .nv.info._ZN5flash24flash_fwd_splitkv_kernelI23Flash_fwd_kernel_traitsILi32ELi64ELi256ELi4ELb0ELb0EN7cutlass10bfloat16_tE19Flash_kernel_traitsILi32ELi64ELi256ELi4ES3_EELb0ELb0ELb0ELb0ELb1ELb1ELb1ELb0EEEvNS_16Flash_fwd_paramsE --------------------------
	.section	.nv.info._ZN5flash24flash_fwd_splitkv_kernelI23Flash_fwd_kernel_traitsILi32ELi64ELi256ELi4ELb0ELb0EN7cutlass10bfloat16_tE19Flash_kernel_traitsILi32ELi64ELi256ELi4ES3_EELb0ELb0ELb0ELb0ELb1ELb1ELb1ELb0EEEvNS_16Flash_fwd_paramsE,"",@"SHT_CUDA_INFO"
	.sectionflags	@""
	.align	4


	//----- nvinfo : EIATTR_CUDA_API_VERSION
	.align		4
        /*0000*/ 	.byte	0x04, 0x37
        /*0002*/ 	.short	(.L_1340 - .L_1339)
.L_1339:
        /*0004*/ 	.word	0x00000082


	//----- nvinfo : EIATTR_KPARAM_INFO
	.align		4
.L_1340:
        /*0008*/ 	.byte	0x04, 0x17
        /*000a*/ 	.short	(.L_1342 - .L_1341)
.L_1341:
        /*000c*/ 	.word	0x00000000
        /*0010*/ 	.short	0x0000
        /*0012*/ 	.short	0x0000
        /*0014*/ 	.byte	0x00, 0xf0, 0x41, 0x07


	//----- nvinfo : EIATTR_SPARSE_MMA_MASK
	.align		4
.L_1342:
        /*0018*/ 	.byte	0x03, 0x50
        /*001a*/ 	.short	0x0000


	//----- nvinfo : EIATTR_MAXREG_COUNT
	.align		4
        /*001c*/ 	.byte	0x03, 0x1b
        /*001e*/ 	.short	0x00ff


	//----- nvinfo : EIATTR_NUM_BARRIERS
	.align		4
        /*0020*/ 	.byte	0x02, 0x4c
        /*0022*/ 	.byte	0x01
	.zero		1


	//----- nvinfo : EIATTR_MERCURY_ISA_VERSION
	.align		4
        /*0024*/ 	.byte	0x03, 0x5f
        /*0026*/ 	.short	0x0101


	//----- nvinfo : EIATTR_COOP_GROUP_MASK_REGIDS
	.align		4
        /*0028*/ 	.byte	0x04, 0x29
        /*002a*/ 	.short	(.L_1344 - .L_1343)


	//   ....[0]....
.L_1343:
        /*002c*/ 	.word	0xffffffff


	//   ....[1]....
        /*0030*/ 	.word	0xffffffff


	//   ....[2]....
        /*0034*/ 	.word	0xffffffff


	//   ....[3]....
        /*0038*/ 	.word	0xffffffff


	//   ....[4]....
        /*003c*/ 	.word	0xffffffff


	//   ....[5]....
        /*0040*/ 	.word	0xffffffff


	//   ....[6]....
        /*0044*/ 	.word	0xffffffff


	//   ....[7]....
        /*0048*/ 	.word	0xffffffff


	//   ....[8]....
        /*004c*/ 	.word	0xffffffff


	//   ....[9]....
        /*0050*/ 	.word	0xffffffff


	//   ....[10]....
        /*0054*/ 	.word	0xffffffff


	//   ....[11]....
        /*0058*/ 	.word	0xffffffff


	//   ....[12]....
        /*005c*/ 	.word	0x05000004


	//   ....[13]....
        /*0060*/ 	.word	0x05000004


	//   ....[14]....
        /*0064*/ 	.word	0x05000004


	//   ....[15]....
        /*0068*/ 	.word	0x05000004


	//----- nvinfo : EIATTR_COOP_GROUP_INSTR_OFFSETS
	.align		4
.L_1344:
        /*006c*/ 	.byte	0x04, 0x28
        /*006e*/ 	.short	(.L_1346 - .L_1345)


	//   ....[0]....
.L_1345:
        /*0070*/ 	.word	0x00005a90


	//   ....[1]....
        /*0074*/ 	.word	0x00005ab0


	//   ....[2]....
        /*0078*/ 	.word	0x00005b30


	//   ....[3]....
        /*007c*/ 	.word	0x00005b40


	//   ....[4]....
        /*0080*/ 	.word	0x0000a760


	//   ....[5]....
        /*0084*/ 	.word	0x0000a770


	//   ....[6]....
        /*0088*/ 	.word	0x0000a7a0


	//   ....[7]....
        /*008c*/ 	.word	0x0000a7b0


	//   ....[8]....
        /*0090*/ 	.word	0x0000cc20


	//   ....[9]....
        /*0094*/ 	.word	0x0000cc30


	//   ....[10]....
        /*0098*/ 	.word	0x0000cc60


	//   ....[11]....
        /*009c*/ 	.word	0x0000cc70


	//   ....[12]....
        /*00a0*/ 	.word	0x0000d400


	//   ....[13]....
        /*00a4*/ 	.word	0x0000d470


	//   ....[14]....
        /*00a8*/ 	.word	0x0000d4e0


	//   ....[15]....
        /*00ac*/ 	.word	0x0000d540


	//----- nvinfo : EIATTR_VRC_CTA_INIT_COUNT
	.align		4
.L_1346:
        /*00b0*/ 	.byte	0x02, 0x4a
	.zero		1
	.zero		1


	//----- nvinfo : EIATTR_EXIT_INSTR_OFFSETS
	.align		4
        /*00b4*/ 	.byte	0x04, 0x1c
        /*00b6*/ 	.short	(.L_1348 - .L_1347)


	//   ....[0]....
.L_1347:
        /*00b8*/ 	.word	0x000001f0


	//----- nvinfo : EIATTR_CRS_STACK_SIZE
	.align		4
.L_1348:
        /*00bc*/ 	.byte	0x04, 0x1e
        /*00be*/ 	.short	(.L_1350 - .L_1349)
.L_1349:
        /*00c0*/ 	.word	0x00000000


	//----- nvinfo : EIATTR_CBANK_PARAM_SIZE
	.align		4
.L_1350:
        /*00c4*/ 	.byte	0x03, 0x19
        /*00c6*/ 	.short	0x01d0


	//----- nvinfo : EIATTR_PARAM_CBANK
	.align		4
        /*00c8*/ 	.byte	0x04, 0x0a
        /*00ca*/ 	.short	(.L_1352 - .L_1351)
	.align		4
.L_1351:
        /*00cc*/ 	.word	index@(.nv.constant0._ZN5flash24flash_fwd_splitkv_kernelI23Flash_fwd_kernel_traitsILi32ELi64ELi256ELi4ELb0ELb0EN7cutlass10bfloat16_tE19Flash_kernel_traitsILi32ELi64ELi256ELi4ES3_EELb0ELb0ELb0ELb0ELb1ELb1ELb1ELb0EEEvNS_16Flash_fwd_paramsE)
        /*00d0*/ 	.short	0x0380
        /*00d2*/ 	.short	0x01d0


	//----- nvinfo : EIATTR_SW_WAR
	.align		4
.L_1352:
        /*00d4*/ 	.byte	0x04, 0x36
        /*00d6*/ 	.short	(.L_1354 - .L_1353)
.L_1353:
        /*00d8*/ 	.word	0x00000008
.L_1354:


//--------------------- .nv.info._ZN5flash24flash_fwd_splitkv_kernelI23Flash_fwd_kernel_traitsILi32ELi64ELi256ELi4ELb0ELb0EN7cutlass10bfloat16_tE19Flash_kernel_traitsILi32ELi64ELi256ELi4ES3_EELb0ELb0ELb0ELb0ELb0ELb0ELb0ELb0EEEvNS_16Flash_fwd_paramsE --------------------------
	.section	.nv.info._ZN5flash24flash_fwd_splitkv_kernelI23Flash_fwd_kernel_traitsILi32ELi64ELi256ELi4ELb0ELb0EN7cutlass10bfloat16_tE19Flash_kernel_traitsILi32ELi64ELi256ELi4ES3_EELb0ELb0ELb0ELb0ELb0ELb0ELb0ELb0EEEvNS_16Flash_fwd_paramsE,"",@"SHT_CUDA_INFO"
	.sectionflags	@""
	.align	4


	//----- nvinfo : EIATTR_CUDA_API_VERSION
	.align		4
        /*0000*/ 	.byte	0x04, 0x37
        /*0002*/ 	.short	(.L_1356 - .L_1355)
.L_1355:
        /*0004*/ 	.word	0x00000082


	//----- nvinfo : EIATTR_KPARAM_INFO
	.align		4
.L_1356:
        /*0008*/ 	.byte	0x04, 0x17
        /*000a*/ 	.short	(.L_1358 - .L_1357)
.L_1357:
        /*000c*/ 	.word	0x00000000
        /*0010*/ 	.short	0x0000
        /*0012*/ 	.short	0x0000
        /*0014*/ 	.byte	0x00, 0xf0, 0x41, 0x07


	//----- nvinfo : EIATTR_SPARSE_MMA_MASK
	.align		4
.L_1358:
        /*0018*/ 	.byte	0x03, 0x50
        /*001a*/ 	.short	0x0000


	//----- nvinfo : EIATTR_MAXREG_COUNT
	.align		4
        /*001c*/ 	.byte	0x03, 0x1b
        /*001e*/ 	.short	0x00ff


	//----- nvinfo : EIATTR_NUM_BARRIERS
	.align		4
        /*0020*/ 	.byte	0x02, 0x4c
        /*0022*/ 	.byte	0x01
	.zero		1


	//----- nvinfo : EIATTR_MERCURY_ISA_VERSION
	.align		4
        /*0024*/ 	.byte	0x03, 0x5f
        /*0026*/ 	.short	0x0101


	//----- nvinfo : EIATTR_COOP_GROUP_MASK_REGIDS
	.align		4
        /*0028*/ 	.byte	0x04, 0x29
        /*002a*/ 	.short	(.L_1360 - .L_1359)


	//   ....[0]....
.L_1359:
        /*002c*/ 	.word	0xffffffff


	//   ....[1]....
        /*0030*/ 	.word	0xffffffff


	//   ....[2]....
        /*0034*/ 	.word	0xffffffff


	//   ....[3]....
        /*0038*/ 	.word	0xffffffff


	//   ....[4]....
        /*003c*/ 	.word	0xffffffff


	//   ....[5]....
        /*0040*/ 	.word	0xffffffff


	//   ....[6]....
        /*0044*/ 	.word	0xffffffff


	//   ....[7]....
        /*0048*/ 	.word	0xffffffff


	//   ....[8]....
        /*004c*/ 	.word	0xffffffff


	//   ....[9]....
        /*0050*/ 	.word	0xffffffff


	//   ....[10]....
        /*0054*/ 	.word	0xffffffff


	//   ....[11]....
        /*0058*/ 	.word	0xffffffff


	//   ....[12]....
        /*005c*/ 	.word	0x05000006


	//   ....[13]....
        /*0060*/ 	.word	0x05000006


	//   ....[14]....
        /*0064*/ 	.word	0x05000006


	//   ....[15]....
        /*0068*/ 	.word	0x05000006


	//----- nvinfo : EIATTR_COOP_GROUP_INSTR_OFFSETS
	.align		4
.L_1360:
        /*006c*/ 	.byte	0x04, 0x28
        /*006e*/ 	.short	(.L_1362 - .L_1361)


	//   ....[0]....
.L_1361:
        /*0070*/ 	.word	0x00004fe0


	//   ....[1]....
        /*0074*/ 	.word	0x00005010


	//   ....[2]....
        /*0078*/ 	.word	0x00005230


	//   ....[3]....
        /*007c*/ 	.word	0x000052a0


	//   ....[4]....
        /*0080*/ 	.word	0x00009390


	//   ....[5]....
        /*0084*/ 	.word	0x000093b0


	//   ....[6]....
        /*0088*/ 	.word	0x000093e0


	//   ....[7]....
        /*008c*/ 	.word	0x000093f0


	//   ....[8]....
        /*0090*/ 	.word	0x0000b8b0


	//   ....[9]....
        /*0094*/ 	.word	0x0000b8c0


	//   ....[10]....
        /*0098*/ 	.word	0x0000b8f0


	//   ....[11]....
        /*009c*/ 	.word	0x0000b900


	//   ....[12]....
        /*00a0*/ 	.word	0x0000c250


	//   ....[13]....
        /*00a4*/ 	.word	0x0000c2c0


	//   ....[14]....
        /*00a8*/ 	.word	0x0000c320


	//   ....[15]....
        /*00ac*/ 	.word	0x0000c390


	//----- nvinfo : EIATTR_VRC_CTA_INIT_COUNT
	.align		4
.L_1362:
        /*00b0*/ 	.byte	0x02, 0x4a
	.zero		1
	.zero		1


	//----- nvinfo : EIATTR_EXIT_INSTR_OFFSETS
	.align		4
        /*00b4*/ 	.byte	0x04, 0x1c
        /*00b6*/ 	.short	(.L_1364 - .L_1363)


	//   ....[0]....
.L_1363:
        /*00b8*/ 	.word	0x00000090


	//----- nvinfo : EIATTR_CRS_STACK_SIZE
	.align		4
.L_1364:
        /*00bc*/ 	.byte	0x04, 0x1e
        /*00be*/ 	.short	(.L_1366 - .L_1365)
.L_1365:
        /*00c0*/ 	.word	0x00000000


	//----- nvinfo : EIATTR_CBANK_PARAM_SIZE
	.align		4
.L_1366:
        /*00c4*/ 	.byte	0x03, 0x19
        /*00c6*/ 	.short	0x01d0


	//----- nvinfo : EIATTR_PARAM_CBANK
	.align		4
        /*00c8*/ 	.byte	0x04, 0x0a
        /*00ca*/ 	.short	(.L_1368 - .L_1367)
	.align		4
.L_1367:
        /*00cc*/ 	.word	index@(.nv.constant0._ZN5flash24flash_fwd_splitkv_kernelI23Flash_fwd_kernel_traitsILi32ELi64ELi256ELi4ELb0ELb0EN7cutlass10bfloat16_tE19Flash_kernel_traitsILi32ELi64ELi256ELi4ES3_EELb0ELb0ELb0ELb0ELb0ELb0ELb0ELb0EEEvNS_16Flash_fwd_paramsE)
        /*00d0*/ 	.short	0x0380
        /*00d2*/ 	.short	0x01d0


	//----- nvinfo : EIATTR_SW_WAR
	.align		4
.L_1368:
        /*00d4*/ 	.byte	0x04, 0x36
        /*00d6*/ 	.short	(.L_1370 - .L_1369)
.L_1369:
        /*00d8*/ 	.word	0x00000008
.L_1370:


//--------------------- .nv.info._ZN5flash24flash_fwd_splitkv_kernelI23Flash_fwd_kernel_traitsILi32ELi64ELi256ELi4ELb0ELb0EN7cutlass10bfloat16_tE19Flash_kernel_traitsILi32ELi64ELi256ELi4ES3_EELb0ELb0ELb0ELb0ELb0ELb1ELb0ELb0EEEvNS_16Flash_fwd_paramsE --------------------------
	.section	.nv.info._ZN5flash24flash_fwd_splitkv_kernelI23Flash_fwd_kernel_traitsILi32ELi64ELi256ELi4ELb0ELb0EN7cutlass10bfloat16_tE19Flash_kernel_traitsILi32ELi64ELi256ELi4ES3_EELb0ELb0ELb0ELb0ELb0ELb1ELb0ELb0EEEvNS_16Flash_fwd_paramsE,"",@"SHT_CUDA_INFO"
	.sectionflags	@""
	.align	4


	//----- nvinfo : EIATTR_CUDA_API_VERSION
	.align		4
        /*0000*/ 	.byte	0x04, 0x37
        /*0002*/ 	.short	(.L_1372 - .L_1371)
.L_1371:
        /*0004*/ 	.word	0x00000082


	//----- nvinfo : EIATTR_KPARAM_INFO
	.align		4
.L_1372:
        /*0008*/ 	.byte	0x04, 0x17
        /*000a*/ 	.short	(.L_1374 - .L_1373)
.L_1373:
        /*000c*/ 	.word	0x00000000
        /*0010*/ 	.short	0x0000
        /*0012*/ 	.short	0x0000
        /*0014*/ 	.byte	0x00, 0xf0, 0x41, 0x07


	//----- nvinfo : EIATTR_SPARSE_MMA_MASK
	.align		4
.L_1374:
        /*0018*/ 	.byte	0x03, 0x50
        /*001a*/ 	.short	0x0000


	//----- nvinfo : EIATTR_MAXREG_COUNT
	.align		4
        /*001c*/ 	.byte	0x03, 0x1b
        /*001e*/ 	.short	0x00ff


	//----- nvinfo : EIATTR_NUM_BARRIERS
	.align		4
        /*0020*/ 	.byte	0x02, 0x4c
        /*0022*/ 	.byte	0x01
	.zero		1


	//----- nvinfo : EIATTR_MERCURY_ISA_VERSION
	.align		4
        /*0024*/ 	.byte	0x03, 0x5f
        /*0026*/ 	.short	0x0101


	//----- nvinfo : EIATTR_COOP_GROUP_MASK_REGIDS
	.align		4
        /*0028*/ 	.byte	0x04, 0x29
        /*002a*/ 	.short	(.L_1376 - .L_1375)


	//   ....[0]....
.L_1375:
        /*002c*/ 	.word	0xffffffff


	//   ....[1]....
        /*0030*/ 	.word	0xffffffff


	//   ....[2]....
        /*0034*/ 	.word	0xffffffff


	//   ....[3]....
        /*0038*/ 	.word	0xffffffff


	//   ....[4]....
        /*003c*/ 	.word	0xffffffff


	//   ....[5]....
        /*0040*/ 	.word	0xffffffff


	//   ....[6]....
        /*0044*/ 	.word	0xffffffff


	//   ....[7]....
        /*0048*/ 	.word	0xffffffff


	//   ....[8]....
        /*004c*/ 	.word	0xffffffff


	//   ....[9]....
        /*0050*/ 	.word	0xffffffff


	//   ....[10]....
        /*0054*/ 	.word	0xffffffff


	//   ....[11]....
        /*0058*/ 	.word	0xffffffff


	//   ....[12]....
        /*005c*/ 	.word	0x05000004


	//   ....[13]....
        /*0060*/ 	.word	0x05000004


	//   ....[14]....
        /*0064*/ 	.word	0x05000004


	//   ....[15]....
        /*0068*/ 	.word	0x05000004


	//----- nvinfo : EIATTR_COOP_GROUP_INSTR_OFFSETS
	.align		4
.L_1376:
        /*006c*/ 	.byte	0x04, 0x28
        /*006e*/ 	.short	(.L_1378 - .L_1377)


	//   ....[0]....
.L_1377:
        /*0070*/ 	.word	0x00006350


	//   ....[1]....
        /*0074*/ 	.word	0x00006360


	//   ....[2]....
        /*0078*/ 	.word	0x00006390


	//   ....[3]....
        /*007c*/ 	.word	0x00006440


	//   ....[4]....
        /*0080*/ 	.word	0x0000b530


	//   ....[5]....
        /*0084*/ 	.word	0x0000b550


	//   ....[6]....
        /*0088*/ 	.word	0x0000b580


	//   ....[7]....
        /*008c*/ 	.word	0x0000b590


	//   ....[8]....
        /*0090*/ 	.word	0x0000da40


	//   ....[9]....
        /*0094*/ 	.word	0x0000da50


	//   ....[10]....
        /*0098*/ 	.word	0x0000da80


	//   ....[11]....
        /*009c*/ 	.word	0x0000da90


	//   ....[12]....
        /*00a0*/ 	.word	0x0000e400


	//   ....[13]....
        /*00a4*/ 	.word	0x0000e470


	//   ....[14]....
        /*00a8*/ 	.word	0x0000e4e0


	//   ....[15]....
        /*00ac*/ 	.word	0x0000e540


	//----- nvinfo : EIATTR_VRC_CTA_INIT_COUNT
	.align		4
.L_1378:
        /*00b0*/ 	.byte	0x02, 0x4a
	.zero		1
	.zero		1


	//----- nvinfo : EIATTR_EXIT_INSTR_OFFSETS
	.align		4
        /*00b4*/ 	.byte	0x04, 0x1c
        /*00b6*/ 	.short	(.L_1380 - .L_1379)


	//   ....[0]....
.L_1379:
        /*00b8*/ 	.word	0x00000090


	//----- nvinfo : EIATTR_CRS_STACK_SIZE
	.align		4
.L_1380:
        /*00bc*/ 	.byte	0x04, 0x1e
        /*00be*/ 	.short	(.L_1382 - .L_1381)
.L_1381:
        /*00c0*/ 	.word	0x00000000


	//----- nvinfo : EIATTR_CBANK_PARAM_SIZE
	.align		4
.L_1382:
        /*00c4*/ 	.byte	0x03, 0x19
        /*00c6*/ 	.short	0x01d0


	//----- nvinfo : EIATTR_PARAM_CBANK
	.align		4
        /*00c8*/ 	.byte	0x04, 0x0a
        /*00ca*/ 	.short	(.L_1384 - .L_1383)
	.align		4
.L_1383:
        /*00cc*/ 	.word	index@(.nv.constant0._ZN5flash24flash_fwd_splitkv_kernelI23Flash_fwd_kernel_traitsILi32ELi64ELi256ELi4ELb0ELb0EN7cutlass10bfloat16_tE19Flash_kernel_traitsILi32ELi64ELi256ELi4ES3_EELb0ELb0ELb0ELb0ELb0ELb1ELb0ELb0EEEvNS_16Flash_fwd_paramsE)
        /*00d0*/ 	.short	0x0380
        /*00d2*/ 	.short	0x01d0


	//----- nvinfo : EIATTR_SW_WAR
	.align		4
.L_1384:
        /*00d4*/ 	.byte	0x04, 0x36
        /*00d6*/ 	.short	(.L_1386 - .L_1385)
.L_1385:
        /*00d8*/ 	.word	0x00000008
.L_1386:


//--------------------- .nv.info._ZN5flash24flash_fwd_splitkv_kernelI23Flash_fwd_kernel_traitsILi32ELi64ELi256ELi4ELb0ELb0EN7cutlass10bfloat16_tE19Flash_kernel_traitsILi32ELi64ELi256ELi4ES3_EELb0ELb0ELb0ELb0ELb0ELb0ELb0ELb1EEEvNS_16Flash_fwd_paramsE --------------------------
	.section	.nv.info._ZN5flash24flash_fwd_splitkv_kernelI23Flash_fwd_kernel_traitsILi32ELi64ELi256ELi4ELb0ELb0EN7cutlass10bfloat16_tE19Flash_kernel_traitsILi32ELi64ELi256ELi4ES3_EELb0ELb0ELb0ELb0ELb0ELb0ELb0ELb1EEEvNS_16Flash_fwd_paramsE,"",@"SHT_CUDA_INFO"
	.sectionflags	@""
	.align	4


	//----- nvinfo : EIATTR_CUDA_API_VERSION
	.align		4
        /*0000*/ 	.byte	0x04, 0x37
        /*0002*/ 	.short	(.L_1388 - .L_1387)
.L_1387:
        /*0004*/ 	.word	0x00000082


	//----- nvinfo : EIATTR_KPARAM_INFO
	.align		4
.L_1388:
        /*0008*/ 	.byte	0x04, 0x17
        /*000a*/ 	.short	(.L_1390 - .L_1389)
.L_1389:
        /*000c*/ 	.word	0x00000000
        /*0010*/ 	.short	0x0000
        /*0012*/ 	.short	0x0000
        /*0014*/ 	.byte	0x00, 0xf0, 0x41, 0x07


	//----- nvinfo : EIATTR_SPARSE_MMA_MASK
	.align		4
.L_1390:
        /*0018*/ 	.byte	0x03, 0x50
        /*001a*/ 	.short	0x0000


	//----- nvinfo : EIATTR_MAXREG_COUNT
	.align		4
        /*001c*/ 	.byte	0x03, 0x1b
        /*001e*/ 	.short	0x00ff


	//----- nvinfo : EIATTR_NUM_BARRIERS
	.align		4
        /*0020*/ 	.byte	0x02, 0x4c
        /*0022*/ 	.byte	0x01
	.zero		1


	//----- nvinfo : EIATTR_MERCURY_ISA_VERSION
	.align		4
        /*0024*/ 	.byte	0x03, 0x5f
        /*0026*/ 	.short	0x0101


	//----- nvinfo : EIATTR_COOP_GROUP_MASK_REGIDS
	.align		4
        /*0028*/ 	.byte	0x04, 0x29
        /*002a*/ 	.short	(.L_1392 - .L_1391)


	//   ....[0]....
.L_1391:
        /*002c*/ 	.word	0xffffffff


	//   ....[1]....
        /*0030*/ 	.word	0xffffffff


	//   ....[2]....
        /*0034*/ 	.word	0xffffffff


	//   ....[3]....
        /*0038*/ 	.word	0xffffffff


	//   ....[4]....
        /*003c*/ 	.word	0xffffffff


	//   ....[5]....
        /*0040*/ 	.word	0xffffffff


	//   ....[6]....
        /*0044*/ 	.word	0xffffffff


	//   ....[7]....
        /*0048*/ 	.word	0xffffffff


	//   ....[8]....
        /*004c*/ 	.word	0xffffffff


	//   ....[9]....
        /*0050*/ 	.word	0xffffffff


	//   ....[10]....
        /*0054*/ 	.word	0xffffffff


	//   ....[11]....
        /*0058*/ 	.word	0xffffffff


	//   ....[12]....
        /*005c*/ 	.word	0x05000005


	//   ....[13]....
        /*0060*/ 	.word	0x05000005


	//   ....[14]....
        /*0064*/ 	.word	0x05000005


	//   ....[15]....
        /*0068*/ 	.word	0x05000005


	//----- nvinfo : EIATTR_COOP_GROUP_INSTR_OFFSETS
	.align		4
.L_1392:
        /*006c*/ 	.byte	0x04, 0x28
        /*006e*/ 	.short	(.L_1394 - .L_1393)


	//   ....[0]....
.L_1393:
        /*0070*/ 	.word	0x0000c930


	//   ....[1]....
        /*0074*/ 	.word	0x0000c960


	//   ....[2]....
        /*0078*/ 	.word	0x0000cb80


	//   ....[3]....
        /*007c*/ 	.word	0x0000cbf0


	//   ....[4]....
        /*0080*/ 	.word	0x00010ba0


	//   ....[5]....
        /*0084*/ 	.word	0x00010bb0


	//   ....[6]....
        /*0088*/ 	.word	0x00010be0


	//   ....[7]....
        /*008c*/ 	.word	0x00010bf0


	//   ....[8]....
        /*0090*/ 	.word	0x000130c0


	//   ....[9]....
        /*0094*/ 	.word	0x000130d0


	//   ....[10]....
        /*0098*/ 	.word	0x00013100


	//   ....[11]....
        /*009c*/ 	.word	0x00013110


	//   ....[12]....
        /*00a0*/ 	.word	0x00013ac0


	//   ....[13]....
        /*00a4*/ 	.word	0x00013b30


	//   ....[14]....
        /*00a8*/ 	.word	0x00013b90


	//   ....[15]....
        /*00ac*/ 	.word	0x00013c00


	//----- nvinfo : EIATTR_VRC_CTA_INIT_COUNT
	.align		4
.L_1394:
        /*00b0*/ 	.byte	0x02, 0x4a
	.zero		1
	.zero		1


	//----- nvinfo : EIATTR_EXIT_INSTR_OFFSETS
	.align		4
        /*00b4*/ 	.byte	0x04, 0x1c
        /*00b6*/ 	.short	(.L_1396 - .L_1395)


	//   ....[0]....
.L_1395:
        /*00b8*/ 	.word	0x00000090


	//----- nvinfo : EIATTR_CRS_STACK_SIZE
	.align		4
.L_1396:
        /*00bc*/ 	.byte	0x04, 0x1e
        /*00be*/ 	.short	(.L_1398 - .L_1397)
.L_1397:
        /*00c0*/ 	.word	0x00000000


	//----- nvinfo : EIATTR_CBANK_PARAM_SIZE
	.align		4
.L_1398:
        /*00c4*/ 	.byte	0x03, 0x19
        /*00c6*/ 	.short	0x01d0


	//----- nvinfo : EIATTR_PARAM_CBANK
	.align		4
        /*00c8*/ 	.byte	0x04, 0x0a
        /*00ca*/ 	.short	(.L_1400 - .L_1399)
	.align		4
.L_1399:
        /*00cc*/ 	.word	index@(.nv.constant0._ZN5flash24flash_fwd_splitkv_kernelI23Flash_fwd_kernel_traitsILi32ELi64ELi256ELi4ELb0ELb0EN7cutlass10bfloat16_tE19Flash_kernel_traitsILi32ELi64ELi256ELi4ES3_EELb0ELb0ELb0ELb0ELb0ELb0ELb0ELb1EEEvNS_16Flash_fwd_paramsE)
        /*00d0*/ 	.short	0x0380
        /*00d2*/ 	.short	0x01d0


	//----- nvinfo : EIATTR_SW_WAR
	.align		4
.L_1400:
        /*00d4*/ 	.byte	0x04, 0x36
        /*00d6*/ 	.short	(.L_1402 - .L_1401)
.L_1401:
        /*00d8*/ 	.word	0x00000008
.L_1402:


//--------------------- .nv.info._ZN5flash24flash_fwd_splitkv_kernelI23Flash_fwd_kernel_traitsILi32ELi64ELi256ELi4ELb0ELb0EN7cutlass10bfloat16_tE19Flash_kernel_traitsILi32ELi64ELi256ELi4ES3_EELb0ELb0ELb0ELb0ELb0ELb1ELb0ELb1EEEvNS_16Flash_fwd_paramsE --------------------------
	.section	.nv.info._ZN5flash24flash_fwd_splitkv_kernelI23Flash_fwd_kernel_traitsILi32ELi64ELi256ELi4ELb0ELb0EN7cutlass10bfloat16_tE19Flash_kernel_traitsILi32ELi64ELi256ELi4ES3_EELb0ELb0ELb0ELb0ELb0ELb1ELb0ELb1EEEvNS_16Flash_fwd_paramsE,"",@"SHT_CUDA_INFO"
	.sectionflags	@""
	.align	4


	//----- nvinfo : EIATTR_CUDA_API_VERSION
	.align		4
        /*0000*/ 	.byte	0x04, 0x37
        /*0002*/ 	.short	(.L_1404 - .L_1403)
.L_1403:
        /*0004*/ 	.word	0x00000082


	//----- nvinfo : EIATTR_KPARAM_INFO
	.align		4
.L_1404:
        /*0008*/ 	.byte	0x04, 0x17
        /*000a*/ 	.short	(.L_1406 - .L_1405)
.L_1405:
        /*000c*/ 	.word	0x00000000
        /*0010*/ 	.short	0x0000
        /*0012*/ 	.short	0x0000
        /*0014*/ 	.byte	0x00, 0xf0, 0x41, 0x07


	//----- nvinfo : EIATTR_SPARSE_MMA_MASK
	.align		4
.L_1406:
        /*0018*/ 	.byte	0x03, 0x50
        /*001a*/ 	.short	0x0000


	//----- nvinfo : EIATTR_MAXREG_COUNT
	.align		4
        /*001c*/ 	.byte	0x03, 0x1b
        /*001e*/ 	.short	0x00ff


	//----- nvinfo : EIATTR_NUM_BARRIERS
	.align		4
        /*0020*/ 	.byte	0x02, 0x4c
        /*0022*/ 	.byte	0x01
	.zero		1


	//----- nvinfo : EIATTR_MERCURY_ISA_VERSION
	.align		4
        /*0024*/ 	.byte	0x03, 0x5f
        /*0026*/ 	.short	0x0101


	//----- nvinfo : EIATTR_COOP_GROUP_MASK_REGIDS
	.align		4
        /*0028*/ 	.byte	0x04, 0x29
        /*002a*/ 	.short	(.L_1408 - .L_1407)


	//   ....[0]....
.L_1407:
        /*002c*/ 	.word	0xffffffff


	//   ....[1]....
        /*0030*/ 	.word	0xffffffff


	//   ....[2]....
        /*0034*/ 	.word	0xffffffff


	//   ....[3]....
        /*0038*/ 	.word	0xffffffff


	//   ....[4]....
        /*003c*/ 	.word	0xffffffff


	//   ....[5]....
        /*0040*/ 	.word	0xffffffff


	//   ....[6]....
        /*0044*/ 	.word	0xffffffff


	//   ....[7]....
        /*0048*/ 	.word	0xffffffff


	//   ....[8]....
        /*004c*/ 	.word	0xffffffff


	//   ....[9]....
        /*0050*/ 	.word	0xffffffff


	//   ....[10]....
        /*0054*/ 	.word	0xffffffff


	//   ....[11]....
        /*0058*/ 	.word	0xffffffff


	//   ....[12]....
        /*005c*/ 	.word	0x05000004


	//   ....[13]....
        /*0060*/ 	.word	0x05000004


	//   ....[14]....
        /*0064*/ 	.word	0x05000004


	//   ....[15]....
        /*0068*/ 	.word	0x05000004


	//----- nvinfo : EIATTR_COOP_GROUP_INSTR_OFFSETS
	.align		4
.L_1408:
        /*006c*/ 	.byte	0x04, 0x28
        /*006e*/ 	.short	(.L_1410 - .L_1409)


	//   ....[0]....
.L_1409:
        /*0070*/ 	.word	0x0000e0c0


	//   ....[1]....
        /*0074*/ 	.word	0x0000e0d0


	//   ....[2]....
        /*0078*/ 	.word	0x0000e100


	//   ....[3]....
        /*007c*/ 	.word	0x0000e1b0


	//   ....[4]....
        /*0080*/ 	.word	0x000131e0


	//   ....[5]....
        /*0084*/ 	.word	0x000131f0


	//   ....[6]....
        /*0088*/ 	.word	0x00013220


	//   ....[7]....
        /*008c*/ 	.word	0x00013230


	//   ....[8]....
        /*0090*/ 	.word	0x00015700


	//   ....[9]....
        /*0094*/ 	.word	0x00015710


	//   ....[10]....
        /*0098*/ 	.word	0x00015740


	//   ....[11]....
        /*009c*/ 	.word	0x00015750


	//   ....[12]....
        /*00a0*/ 	.word	0x00016110


	//   ....[13]....
        /*00a4*/ 	.word	0x00016180


	//   ....[14]....
        /*00a8*/ 	.word	0x000161f0


	//   ....[15]....
        /*00ac*/ 	.word	0x00016250


	//----- nvinfo : EIATTR_VRC_CTA_INIT_COUNT
	.align		4
.L_1410:
        /*00b0*/ 	.byte	0x02, 0x4a
	.zero		1
	.zero		1


	//----- nvinfo : EIATTR_EXIT_INSTR_OFFSETS
	.align		4
        /*00b4*/ 	.byte	0x04, 0x1c
        /*00b6*/ 	.short	(.L_1412 - .L_1411)


	//   ....[0]....
.L_1411:
        /*00b8*/ 	.word	0x00000090


	//----- nvinfo : EIATTR_CRS_STACK_SIZE
	.align		4
.L_1412:
        /*00bc*/ 	.byte	0x04, 0x1e
        /*00be*/ 	.short	(.L_1414 - .L_1413)
.L_1413:
        /*00c0*/ 	.word	0x00000000


	//----- nvinfo : EIATTR_CBANK_PARAM_SIZE
	.align		4
.L_1414:
        /*00c4*/ 	.byte	0x03, 0x19
        /*00c6*/ 	.short	0x01d0


	//----- nvinfo : EIATTR_PARAM_CBANK
	.align		4
        /*00c8*/ 	.byte	0x04, 0x0a
        /*00ca*/ 	.short	(.L_1416 - .L_1415)
	.align		4
.L_1415:
        /*00cc*/ 	.word	index@(.nv.constant0._ZN5flash24flash_fwd_splitkv_kernelI23Flash_fwd_kernel_traitsILi32ELi64ELi256ELi4ELb0ELb0EN7cutlass10bfloat16_tE19Flash_kernel_traitsILi32ELi64ELi256ELi4ES3_EELb0ELb0ELb0ELb0ELb0ELb1ELb0ELb1EEEvNS_16Flash_fwd_paramsE)
        /*00d0*/ 	.short	0x0380
        /*00d2*/ 	.short	0x01d0


	//----- nvinfo : EIATTR_SW_WAR
	.align		4
.L_1416:
        /*00d4*/ 	.byte	0x04, 0x36
        /*00d6*/ 	.short	(.L_1418 - .L_1417)
.L_1417:
        /*00d8*/ 	.word	0x00000008
.L_1418:


//--------------------- .nv.info._ZN5flash24flash_fwd_splitkv_kernelI23Flash_fwd_kernel_traitsILi32ELi64ELi256ELi4ELb0ELb0EN7cutlass10bfloat16_tE19Flash_kernel_traitsILi32ELi64ELi256ELi4ES3_EELb0ELb0ELb0ELb0ELb0ELb0ELb1ELb0EEEvNS_16Flash_fwd_paramsE --------------------------
	.section	.nv.info._ZN5flash24flash_fwd_splitkv_kernelI23Flash_fwd_kernel_traitsILi32ELi64ELi256ELi4ELb0ELb0EN7cutlass10bfloat16_tE19Flash_kernel_traitsILi32ELi64ELi256ELi4ES3_EELb0ELb0ELb0ELb0ELb0ELb0ELb1ELb0EEEvNS_16Flash_fwd_paramsE,"",@"SHT_CUDA_INFO"
	.sectionflags	@""
	.align	4


	//----- nvinfo : EIATTR_CUDA_API_VERSION
	.align		4
        /*0000*/ 	.byte	0x04, 0x37
        /*0002*/ 	.short	(.L_1420 - .L_1419)
.L_1419:
        /*0004*/ 	.word	0x00000082


	//----- nvinfo : EIATTR_KPARAM_INFO
	.align		4
.L_1420:
        /*0008*/ 	.byte	0x04, 0x17
        /*000a*/ 	.short	(.L_1422 - .L_1421)
.L_1421:
        /*000c*/ 	.word	0x00000000
        /*0010*/ 	.short	0x0000
        /*0012*/ 	.short	0x0000
        /*0014*/ 	.byte	0x00, 0xf0, 0x41, 0x07


	//----- nvinfo : EIATTR_SPARSE_MMA_MASK
	.align		4
.L_1422:
        /*0018*/ 	.byte	0x03, 0x50
        /*001a*/ 	.short	0x0000


	//----- nvinfo : EIATTR_MAXREG_COUNT
	.align		4
        /*001c*/ 	.byte	0x03, 0x1b
        /*001e*/ 	.short	0x00ff


	//----- nvinfo : EIATTR_NUM_BARRIERS
	.align		4
        /*0020*/ 	.byte	0x02, 0x4c
        /*0022*/ 	.byte	0x01
	.zero		1


	//----- nvinfo : EIATTR_MERCURY_ISA_VERSION
	.align		4
        /*0024*/ 	.byte	0x03, 0x5f
        /*0026*/ 	.short	0x0101


	//----- nvinfo : EIATTR_COOP_GROUP_MASK_REGIDS
	.align		4
        /*0028*/ 	.byte	0x04, 0x29
        /*002a*/ 	.short	(.L_1424 - .L_1423)


	//   ....[0]....
.L_1423:
        /*002c*/ 	.word	0xffffffff


	//   ....[1]....
        /*0030*/ 	.word	0xffffffff


	//   ....[2]....
        /*0034*/ 	.word	0xffffffff


	//   ....[3]....
        /*0038*/ 	.word	0xffffffff


	//   ....[4]....
        /*003c*/ 	.word	0xffffffff


	//   ....[5]....
        /*0040*/ 	.word	0xffffffff


	//   ....[6]....
        /*0044*/ 	.word	0xffffffff


	//   ....[7]....
        /*0048*/ 	.word	0xffffffff


	//   ....[8]....
        /*004c*/ 	.word	0xffffffff


	//   ....[9]....
        /*0050*/ 	.word	0xffffffff


	//   ....[10]....
        /*0054*/ 	.word	0xffffffff


	//   ....[11]....
        /*0058*/ 	.word	0xffffffff


	//   ....[12]....
        /*005c*/ 	.word	0x05000008


	//   ....[13]....
        /*0060*/ 	.word	0x05000008


	//   ....[14]....
        /*0064*/ 	.word	0x05000008


	//   ....[15]....
        /*0068*/ 	.word	0x05000008


	//----- nvinfo : EIATTR_COOP_GROUP_INSTR_OFFSETS
	.align		4
.L_1424:
        /*006c*/ 	.byte	0x04, 0x28
        /*006e*/ 	.short	(.L_1426 - .L_1425)


	//   ....[0]....
.L_1425:
        /*0070*/ 	.word	0x00005260


	//   ....[1]....
        /*0074*/ 	.word	0x00005290


	//   ....[2]....
        /*0078*/ 	.word	0x000054b0


	//   ....[3]....
        /*007c*/ 	.word	0x00005520


	//   ....[4]....
        /*0080*/ 	.word	0x00009520


	//   ....[5]....
        /*0084*/ 	.word	0x00009530


	//   ....[6]....
        /*0088*/ 	.word	0x00009560


	//   ....[7]....
        /*008c*/ 	.word	0x00009570


	//   ....[8]....
        /*0090*/ 	.word	0x0000ba90


	//   ....[9]....
        /*0094*/ 	.word	0x0000baa0


	//   ....[10]....
        /*0098*/ 	.word	0x0000bad0


	//   ....[11]....
        /*009c*/ 	.word	0x0000bae0


	//   ....[12]....
        /*00a0*/ 	.word	0x0000c270


	//   ....[13]....
        /*00a4*/ 	.word	0x0000c2e0


	//   ....[14]....
        /*00a8*/ 	.word	0x0000c340


	//   ....[15]....
        /*00ac*/ 	.word	0x0000c3b0


	//----- nvinfo : EIATTR_VRC_CTA_INIT_COUNT
	.align		4
.L_1426:
        /*00b0*/ 	.byte	0x02, 0x4a
	.zero		1
	.zero		1


	//----- nvinfo : EIATTR_EXIT_INSTR_OFFSETS
	.align		4
        /*00b4*/ 	.byte	0x04, 0x1c
        /*00b6*/ 	.short	(.L_1428 - .L_1427)


	//   ....[0]....
.L_1427:
        /*00b8*/ 	.word	0x000001f0


	//----- nvinfo : EIATTR_CRS_STACK_SIZE
	.align		4
.L_1428:
        /*00bc*/ 	.byte	0x04, 0x1e
        /*00be*/ 	.short	(.L_1430 - .L_1429)
.L_1429:
        /*00c0*/ 	.word	0x00000000


	//----- nvinfo : EIATTR_CBANK_PARAM_SIZE
	.align		4
.L_1430:
        /*00c4*/ 	.byte	0x03, 0x19
        /*00c6*/ 	.short	0x01d0


	//----- nvinfo : EIATTR_PARAM_CBANK
	.align		4
        /*00c8*/ 	.byte	0x04, 0x0a
        /*00ca*/ 	.short	(.L_1432 - .L_1431)
	.align		4
.L_1431:
        /*00cc*/ 	.word	index@(.nv.constant0._ZN5flash24flash_fwd_splitkv_kernelI23Flash_fwd_kernel_traitsILi32ELi64ELi256ELi4ELb0ELb0EN7cutlass10bfloat16_tE19Flash_kernel_traitsILi32ELi64ELi256ELi4ES3_EELb0ELb0ELb0ELb0ELb0ELb0ELb1ELb0EEEvNS_16Flash_fwd_paramsE)
        /*00d0*/ 	.short	0x0380
        /*00d2*/ 	.short	0x01d0


	//----- nvinfo : EIATTR_SW_WAR
	.align		4
.L_1432:
        /*00d4*/ 	.byte	0x04, 0x36
        /*00d6*/ 	.short	(.L_1434 - .L_1433)
.L_1433:
        /*00d8*/ 	.word	0x00000008
.L_1434:


//--------------------- .nv.info._ZN5flash24flash_fwd_splitkv_kernelI23Flash_fwd_kernel_traitsILi32ELi64ELi256ELi4ELb0ELb0EN7cutlass10bfloat16_tE19Flash_kernel_traitsILi32ELi64ELi256ELi4ES3_EELb0ELb0ELb0ELb0ELb0ELb1ELb1ELb0EEEvNS_16Flash_fwd_paramsE --------------------------
	.section	.nv.info._ZN5flash24flash_fwd_splitkv_kernelI23Flash_fwd_kernel_traitsILi32ELi64ELi256ELi4ELb0ELb0EN7cutlass10bfloat16_tE19Flash_kernel_traitsILi32ELi64ELi256ELi4ES3_EELb0ELb0ELb0ELb0ELb0ELb1ELb1ELb0EEEvNS_16Flash_fwd_paramsE,"",@"SHT_CUDA_INFO"
	.sectionflags	@""
	.align	4


	//----- nvinfo : EIATTR_CUDA_API_VERSION
	.align		4
        /*0000*/ 	.byte	0x04, 0x37
        /*0002*/ 	.short	(.L_1436 - .L_1435)
.L_1435:
        /*0004*/ 	.word	0x00000082


	//----- nvinfo : EIATTR_KPARAM_INFO
	.align		4
.L_1436:
        /*0008*/ 	.byte	0x04, 0x17
        /*000a*/ 	.short	(.L_1438 - .L_1437)
.L_1437:
        /*000c*/ 	.word	0x00000000
        /*0010*/ 	.short	0x0000
        /*0012*/ 	.short	0x0000
        /*0014*/ 	.byte	0x00, 0xf0, 0x41, 0x07


	//----- nvinfo : EIATTR_SPARSE_MMA_MASK
	.align		4
.L_1438:
        /*0018*/ 	.byte	0x03, 0x50
        /*001a*/ 	.short	0x0000


	//----- nvinfo : EIATTR_MAXREG_COUNT
	.align		4
        /*001c*/ 	.byte	0x03, 0x1b
        /*001e*/ 	.short	0x00ff


	//----- nvinfo : EIATTR_NUM_BARRIERS
	.align		4
        /*0020*/ 	.byte	0x02, 0x4c
        /*0022*/ 	.byte	0x01
	.zero		1


	//----- nvinfo : EIATTR_MERCURY_ISA_VERSION
	.align		4
        /*0024*/ 	.byte	0x03, 0x5f
        /*0026*/ 	.short	0x0101


	//----- nvinfo : EIATTR_COOP_GROUP_MASK_REGIDS
	.align		4
        /*0028*/ 	.byte	0x04, 0x29
        /*002a*/ 	.short	(.L_1440 - .L_1439)


	//   ....[0]....
.L_1439:
        /*002c*/ 	.word	0xffffffff


	//   ....[1]....
        /*0030*/ 	.word	0xffffffff


	//   ....[2]....
        /*0034*/ 	.word	0xffffffff


	//   ....[3]....
        /*0038*/ 	.word	0xffffffff


	//   ....[4]....
        /*003c*/ 	.word	0xffffffff


	//   ....[5]....
        /*0040*/ 	.word	0xffffffff


	//   ....[6]....
        /*0044*/ 	.word	0xffffffff


	//   ....[7]....
        /*0048*/ 	.word	0xffffffff


	//   ....[8]....
        /*004c*/ 	.word	0xffffffff


	//   ....[9]....
        /*0050*/ 	.word	0xffffffff


	//   ....[10]....
        /*0054*/ 	.word	0xffffffff


	//   ....[11]....
        /*0058*/ 	.word	0xffffffff


	//   ....[12]....
        /*005c*/ 	.word	0x05000004


	//   ....[13]....
        /*0060*/ 	.word	0x05000004


	//   ....[14]....
        /*0064*/ 	.word	0x05000004


	//   ....[15]....
        /*0068*/ 	.word	0x05000004


	//----- nvinfo : EIATTR_COOP_GROUP_INSTR_OFFSETS
	.align		4
.L_1440:
        /*006c*/ 	.byte	0x04, 0x28
        /*006e*/ 	.short	(.L_1442 - .L_1441)


	//   ....[0]....
.L_1441:
        /*0070*/ 	.word	0x00006570


	//   ....[1]....
        /*0074*/ 	.word	0x00006580


	//   ....[2]....
        /*0078*/ 	.word	0x000065b0


	//   ....[3]....
        /*007c*/ 	.word	0x00006660


	//   ....[4]....
        /*0080*/ 	.word	0x0000b6d0


	//   ....[5]....
        /*0084*/ 	.word	0x0000b6e0


	//   ....[6]....
        /*0088*/ 	.word	0x0000b710


	//   ....[7]....
        /*008c*/ 	.word	0x0000b720


	//   ....[8]....
        /*0090*/ 	.word	0x0000dc30


	//   ....[9]....
        /*0094*/ 	.word	0x0000dc40


	//   ....[10]....
        /*0098*/ 	.word	0x0000dc70


	//   ....[11]....
        /*009c*/ 	.word	0x0000dc80


	//   ....[12]....
        /*00a0*/ 	.word	0x0000e440


	//   ....[13]....
        /*00a4*/ 	.word	0x0000e4b0


	//   ....[14]....
        /*00a8*/ 	.word	0x0000e510


	//   ....[15]....
        /*00ac*/ 	.word	0x0000e570


	//----- nvinfo : EIATTR_VRC_CTA_INIT_COUNT
	.align		4
.L_1442:
        /*00b0*/ 	.byte	0x02, 0x4a
	.zero		1
	.zero		1


	//----- nvinfo : EIATTR_EXIT_INSTR_OFFSETS
	.align		4
        /*00b4*/ 	.byte	0x04, 0x1c
        /*00b6*/ 	.short	(.L_1444 - .L_1443)


	//   ....[0]....
.L_1443:
        /*00b8*/ 	.word	0x000001f0


	//----- nvinfo : EIATTR_CRS_STACK_SIZE
	.align		4
.L_1444:
        /*00bc*/ 	.byte	0x04, 0x1e
        /*00be*/ 	.short	(.L_1446 - .L_1445)
.L_1445:
        /*00c0*/ 	.word	0x00000000


	//----- nvinfo : EIATTR_CBANK_PARAM_SIZE
	.align		4
.L_1446:
        /*00c4*/ 	.byte	0x03, 0x19
        /*00c6*/ 	.short	0x01d0


	//----- nvinfo : EIATTR_PARAM_CBANK
	.align		4
        /*00c8*/ 	.byte	0x04, 0x0a
        /*00ca*/ 	.short	(.L_1448 - .L_1447)
	.align		4
.L_1447:
        /*00cc*/ 	.word	index@(.nv.constant0._ZN5flash24flash_fwd_splitkv_kernelI23Flash_fwd_kernel_traitsILi32ELi64ELi256ELi4ELb0ELb0EN7cutlass10bfloat16_tE19Flash_kernel_traitsILi32ELi64ELi256ELi4ES3_EELb0ELb0ELb0ELb0ELb0ELb1ELb1ELb0EEEvNS_16Flash_fwd_paramsE)
        /*00d0*/ 	.short	0x0380
        /*00d2*/ 	.short	0x01d0


	//----- nvinfo : EIATTR_SW_WAR
	.align		4
.L_1448:
        /*00d4*/ 	.byte	0x04, 0x36
        /*00d6*/ 	.short	(.L_1450 - .L_1449)
.L_1449:
        /*00d8*/ 	.word	0x00000008
.L_1450:


//--------------------- .nv.info._ZN5flash24flash_fwd_splitkv_kernelI23Flash_fwd_kernel_traitsILi32ELi64ELi256ELi4ELb0ELb0EN7cutlass10bfloat16_tE19Flash_kernel_traitsILi32ELi64ELi256ELi4ES3_EELb0ELb0ELb0ELb0ELb0ELb0ELb1ELb1EEEvNS_16Flash_fwd_paramsE --------------------------
	.section	.nv.info._ZN5flash24flash_fwd_splitkv_kernelI23Flash_fwd_kernel_traitsILi32ELi64ELi256ELi4ELb0ELb0EN7cutlass10bfloat16_tE19Flash_kernel_traitsILi32ELi64ELi256ELi4ES3_EELb0ELb0ELb0ELb0ELb0ELb0ELb1ELb1EEEvNS_16Flash_fwd_paramsE,"",@"SHT_CUDA_INFO"
	.sectionflags	@""
	.align	4


	//----- nvinfo : EIATTR_CUDA_API_VERSION
	.align		4
        /*0000*/ 	.byte	0x04, 0x37
        /*0002*/ 	.short	(.L_1452 - .L_1451)
.L_1451:
        /*0004*/ 	.word	0x00000082


	//----- nvinfo : EIATTR_KPARAM_INFO
	.align		4
.L_1452:
        /*0008*/ 	.byte	0x04, 0x17
        /*000a*/ 	.short	(.L_1454 - .L_1453)
.L_1453:
        /*000c*/ 	.word	0x00000000
        /*0010*/ 	.short	0x0000
        /*0012*/ 	.short	0x0000
        /*0014*/ 	.byte	0x00, 0xf0, 0x41, 0x07


	//----- nvinfo : EIATTR_SPARSE_MMA_MASK
	.align		4
.L_1454:
        /*0018*/ 	.byte	0x03, 0x50
        /*001a*/ 	.short	0x0000


	//----- nvinfo : EIATTR_MAXREG_COUNT
	.align		4
        /*001c*/ 	.byte	0x03, 0x1b
        /*001e*/ 	.short	0x00ff


	//----- nvinfo : EIATTR_NUM_BARRIERS
	.align		4
        /*0020*/ 	.byte	0x02, 0x4c
        /*0022*/ 	.byte	0x01
	.zero		1


	//----- nvinfo : EIATTR_MERCURY_ISA_VERSION
	.align		4
        /*0024*/ 	.byte	0x03, 0x5f
        /*0026*/ 	.short	0x0101


	//----- nvinfo : EIATTR_COOP_GROUP_MASK_REGIDS
	.align		4
        /*0028*/ 	.byte	0x04, 0x29
        /*002a*/ 	.short	(.L_1456 - .L_1455)


	//   ....[0]....
.L_1455:
        /*002c*/ 	.word	0xffffffff


	//   ....[1]....
        /*0030*/ 	.word	0xffffffff


	//   ....[2]....
        /*0034*/ 	.word	0xffffffff


	//   ....[3]....
        /*0038*/ 	.word	0xffffffff


	//   ....[4]....
        /*003c*/ 	.word	0xffffffff


	//   ....[5]....
        /*0040*/ 	.word	0xffffffff


	//   ....[6]....
        /*0044*/ 	.word	0xffffffff


	//   ....[7]....
        /*0048*/ 	.word	0xffffffff


	//   ....[8]....
        /*004c*/ 	.word	0xffffffff


	//   ....[9]....
        /*0050*/ 	.word	0xffffffff


	//   ....[10]....
        /*0054*/ 	.word	0xffffffff


	//   ....[11]....
        /*0058*/ 	.word	0xffffffff


	//   ....[12]....
        /*005c*/ 	.word	0x05000008


	//   ....[13]....
        /*0060*/ 	.word	0x05000008


	//   ....[14]....
        /*0064*/ 	.word	0x05000008


	//   ....[15]....
        /*0068*/ 	.word	0x05000008


	//----- nvinfo : EIATTR_COOP_GROUP_INSTR_OFFSETS
	.align		4
.L_1456:
        /*006c*/ 	.byte	0x04, 0x28
        /*006e*/ 	.short	(.L_1458 - .L_1457)


	//   ....[0]....
.L_1457:
        /*0070*/ 	.word	0x0000cb10


	//   ....[1]....
        /*0074*/ 	.word	0x0000cb30


	//   ....[2]....
        /*0078*/ 	.word	0x0000cda0


	//   ....[3]....
        /*007c*/ 	.word	0x0000cf70


	//   ....[4]....
        /*0080*/ 	.word	0x00010e20


	//   ....[5]....
        /*0084*/ 	.word	0x00010e30


	//   ....[6]....
        /*0088*/ 	.word	0x00010e60


	//   ....[7]....
        /*008c*/ 	.word	0x00010e70


	//   ....[8]....
        /*0090*/ 	.word	0x00013390


	//   ....[9]....
        /*0094*/ 	.word	0x000133a0


	//   ....[10]....
        /*0098*/ 	.word	0x000133d0


	//   ....[11]....
        /*009c*/ 	.word	0x000133e0


	//   ....[12]....
        /*00a0*/ 	.word	0x00013b60


	//   ....[13]....
        /*00a4*/ 	.word	0x00013bd0


	//   ....[14]....
        /*00a8*/ 	.word	0x00013c30


	//   ....[15]....
        /*00ac*/ 	.word	0x00013ca0


	//----- nvinfo : EIATTR_VRC_CTA_INIT_COUNT
	.align		4
.L_1458:
        /*00b0*/ 	.byte	0x02, 0x4a
	.zero		1
	.zero		1


	//----- nvinfo : EIATTR_EXIT_INSTR_OFFSETS
	.align		4
        /*00b4*/ 	.byte	0x04, 0x1c
        /*00b6*/ 	.short	(.L_1460 - .L_1459)


	//   ....[0]....
.L_1459:
        /*00b8*/ 	.word	0x000001f0


	//----- nvinfo : EIATTR_CRS_STACK_SIZE
	.align		4
.L_1460:
        /*00bc*/ 	.byte	0x04, 0x1e
        /*00be*/ 	.short	(.L_1462 - .L_1461)
.L_1461:
        /*00c0*/ 	.word	0x00000000


	//----- nvinfo : EIATTR_CBANK_PARAM_SIZE
	.align		4
.L_1462:
        /*00c4*/ 	.byte	0x03, 0x19
        /*00c6*/ 	.short	0x01d0


	//----- nvinfo : EIATTR_PARAM_CBANK
	.align		4
        /*00c8*/ 	.byte	0x04, 0x0a
        /*00ca*/ 	.short	(.L_1464 - .L_1463)
	.align		4
.L_1463:
        /*00cc*/ 	.word	index@(.nv.constant0._ZN5flash24flash_fwd_splitkv_kernelI23Flash_fwd_kernel_traitsILi32ELi64ELi256ELi4ELb0ELb0EN7cutlass10bfloat16_tE19Flash_kernel_traitsILi32ELi64ELi256ELi4ES3_EELb0ELb0ELb0ELb0ELb0ELb0ELb1ELb1EEEvNS_16Flash_fwd_paramsE)
        /*00d0*/ 	.short	0x0380
        /*00d2*/ 	.short	0x01d0


	//----- nvinfo : EIATTR_SW_WAR
	.align		4
.L_1464:
        /*00d4*/ 	.byte	0x04, 0x36
        /*00d6*/ 	.short	(.L_1466 - .L_1465)
.L_1465:
        /*00d8*/ 	.word	0x00000008
.L_1466:


//--------------------- .nv.info._ZN5flash24flash_fwd_splitkv_kernelI23Flash_fwd_kernel_traitsILi32ELi64ELi256ELi4ELb0ELb0EN7cutlass10bfloat16_tE19Flash_kernel_traitsILi32ELi64ELi256ELi4ES3_EELb0ELb0ELb0ELb0ELb0ELb1ELb1ELb1EEEvNS_16Flash_fwd_paramsE --------------------------
	.section	.nv.info._ZN5flash24flash_fwd_splitkv_kernelI23Flash_fwd_kernel_traitsILi32ELi64ELi256ELi4ELb0ELb0EN7cutlass10bfloat16_tE19Flash_kernel_traitsILi32ELi64ELi256ELi4ES3_EELb0ELb0ELb0ELb0ELb0ELb1ELb1ELb1EEEvNS_16Flash_fwd_paramsE,"",@"SHT_CUDA_INFO"
	.sectionflags	@""
	.align	4


	//----- nvinfo : EIATTR_CUDA_API_VERSION
	.align		4
        /*0000*/ 	.byte	0x04, 0x37
        /*0002*/ 	.short	(.L_1468 - .L_1467)
.L_1467:
        /*0004*/ 	.word	0x00000082


	//----- nvinfo : EIATTR_KPARAM_INFO
	.align		4
.L_1468:
        /*0008*/ 	.byte	0x04, 0x17
        /*000a*/ 	.short	(.L_1470 - .L_1469)
.L_1469:
        /*000c*/ 	.word	0x00000000
        /*0010*/ 	.short	0x0000
        /*0012*/ 	.short	0x0000
        /*0014*/ 	.byte	0x00, 0xf0, 0x41, 0x07


	//----- nvinfo : EIATTR_SPARSE_MMA_MASK
	.align		4
.L_1470:
        /*0018*/ 	.byte	0x03, 0x50
        /*001a*/ 	.short	0x0000


	//----- nvinfo : EIATTR_MAXREG_COUNT
	.align		4
        /*001c*/ 	.byte	0x03, 0x1b
        /*001e*/ 	.short	0x00ff


	//----- nvinfo : EIATTR_NUM_BARRIERS
	.align		4
        /*0020*/ 	.byte	0x02, 0x4c
        /*0022*/ 	.byte	0x01
	.zero		1


	//----- nvinfo : EIATTR_MERCURY_ISA_VERSION
	.align		4
        /*0024*/ 	.byte	0x03, 0x5f
        /*0026*/ 	.short	0x0101


	//----- nvinfo : EIATTR_COOP_GROUP_MASK_REGIDS
	.align		4
        /*0028*/ 	.byte	0x04, 0x29
        /*002a*/ 	.short	(.L_1472 - .L_1471)


	//   ....[0]....
.L_1471:
        /*002c*/ 	.word	0xffffffff


	//   ....[1]....
        /*0030*/ 	.word	0xffffffff


	//   ....[2]....
        /*0034*/ 	.word	0xffffffff


	//   ....[3]....
        /*0038*/ 	.word	0xffffffff


	//   ....[4]....
        /*003c*/ 	.word	0xffffffff


	//   ....[5]....
        /*0040*/ 	.word	0xffffffff


	//   ....[6]....
        /*0044*/ 	.word	0xffffffff


	//   ....[7]....
        /*0048*/ 	.word	0xffffffff


	//   ....[8]....
        /*004c*/ 	.word	0xffffffff


	//   ....[9]....
        /*0050*/ 	.word	0xffffffff


	//   ....[10]....
        /*0054*/ 	.word	0xffffffff


	//   ....[11]....
        /*0058*/ 	.word	0xffffffff


	//   ....[12]....
        /*005c*/ 	.word	0x05000004


	//   ....[13]....
        /*0060*/ 	.word	0x05000004


	//   ....[14]....
        /*0064*/ 	.word	0x05000004


	//   ....[15]....
        /*0068*/ 	.word	0x05000004


	//----- nvinfo : EIATTR_COOP_GROUP_INSTR_OFFSETS
	.align		4
.L_1472:
        /*006c*/ 	.byte	0x04, 0x28
        /*006e*/ 	.short	(.L_1474 - .L_1473)


	//   ....[0]....
.L_1473:
        /*0070*/ 	.word	0x0000e320


	//   ....[1]....
        /*0074*/ 	.word	0x0000e330


	//   ....[2]....
        /*0078*/ 	.word	0x0000e360


	//   ....[3]....
        /*007c*/ 	.word	0x0000e370


	//   ....[4]....
        /*0080*/ 	.word	0x000134a0


	//   ....[5]....
        /*0084*/ 	.word	0x000134b0


	//   ....[6]....
        /*0088*/ 	.word	0x000134e0


	//   ....[7]....
        /*008c*/ 	.word	0x000134f0


	//   ....[8]....
        /*0090*/ 	.word	0x00015a00


	//   ....[9]....
        /*0094*/ 	.word	0x00015a10


	//   ....[10]....
        /*0098*/ 	.word	0x00015a40


	//   ....[11]....
        /*009c*/ 	.word	0x00015a50


	//   ....[12]....
        /*00a0*/ 	.word	0x00016200


	//   ....[13]....
        /*00a4*/ 	.word	0x00016270


	//   ....[14]....
        /*00a8*/ 	.word	0x000162d0


	//   ....[15]....
        /*00ac*/ 	.word	0x00016330


	//----- nvinfo : EIATTR_VRC_CTA_INIT_COUNT
	.align		4
.L_1474:
        /*00b0*/ 	.byte	0x02, 0x4a
	.zero		1
	.zero		1


	//----- nvinfo : EIATTR_EXIT_INSTR_OFFSETS
	.align		4
        /*00b4*/ 	.byte	0x04, 0x1c
        /*00b6*/ 	.short	(.L_1476 - .L_1475)


	//   ....[0]....
.L_1475:
        /*00b8*/ 	.word	0x000001f0


	//----- nvinfo : EIATTR_CRS_STACK_SIZE
	.align		4
.L_1476:
        /*00bc*/ 	.byte	0x04, 0x1e
        /*00be*/ 	.short	(.L_1478 - .L_1477)
.L_1477:
        /*00c0*/ 	.word	0x00000000


	//----- nvinfo : EIATTR_CBANK_PARAM_SIZE
	.align		4
.L_1478:
        /*00c4*/ 	.byte	0x03, 0x19
        /*00c6*/ 	.short	0x01d0


	//----- nvinfo : EIATTR_PARAM_CBANK
	.align		4
        /*00c8*/ 	.byte	0x04, 0x0a
        /*00ca*/ 	.short	(.L_1480 - .L_1479)
	.align		4
.L_1479:
        /*00cc*/ 	.word	index@(.nv.constant0._ZN5flash24flash_fwd_splitkv_kernelI23Flash_fwd_kernel_traitsILi32ELi64ELi256ELi4ELb0ELb0EN7cutlass10bfloat16_tE19Flash_kernel_traitsILi32ELi64ELi256ELi4ES3_EELb0ELb0ELb0ELb0ELb0ELb1ELb1ELb1EEEvNS_16Flash_fwd_paramsE)
        /*00d0*/ 	.short	0x0380
        /*00d2*/ 	.short	0x01d0


	//----- nvinfo : EIATTR_SW_WAR
	.align		4
.L_1480:
        /*00d4*/ 	.byte	0x04, 0x36
        /*00d6*/ 	.short	(.L_1482 - .L_1481)
.L_1481:
        /*00d8*/ 	.word	0x00000008
.L_1482:


//--------------------- .nv.info._ZN5flash24flash_fwd_splitkv_kernelI23Flash_fwd_kernel_traitsILi32ELi64ELi256ELi4ELb0ELb0EN7cutlass10bfloat16_tE19Flash_kernel_traitsILi32ELi64ELi256ELi4ES3_EELb0ELb1ELb0ELb0ELb0ELb0ELb0ELb0EEEvNS_16Flash_fwd_paramsE --------------------------
	.section	.nv.info._ZN5flash24flash_fwd_splitkv_kernelI23Flash_fwd_kernel_traitsILi32ELi64ELi256ELi4ELb0ELb0EN7cutlass10bfloat16_tE19Flash_kernel_traitsILi32ELi64ELi256ELi4ES3_EELb0ELb1ELb0ELb0ELb0ELb0ELb0ELb0EEEvNS_16Flash_fwd_paramsE,"",@"SHT_CUDA_INFO"
	.sectionflags	@""
	.align	4


	//----- nvinfo : EIATTR_CUDA_API_VERSION
	.align		4
        /*0000*/ 	.byte	0x04, 0x37
        /*0002*/ 	.short	(.L_1484 - .L_1483)
.L_1483:
        /*0004*/ 	.word	0x00000082


	//----- nvinfo : EIATTR_KPARAM_INFO
	.align		4
.L_1484:
        /*0008*/ 	.byte	0x04, 0x17
        /*000a*/ 	.short	(.L_1486 - .L_1485)
.L_1485:
        /*000c*/ 	.word	0x00000000
        /*0010*/ 	.short	0x0000
        /*0012*/ 	.short	0x0000
        /*0014*/ 	.byte	0x00, 0xf0, 0x41, 0x07


	//----- nvinfo : EIATTR_SPARSE_MMA_MASK
	.align		4
.L_1486:
        /*0018*/ 	.byte	0x03, 0x50
        /*001a*/ 	.short	0x0000


	//----- nvinfo : EIATTR_MAXREG_COUNT
	.align		4
        /*001c*/ 	.byte	0x03, 0x1b
        /*001e*/ 	.short	0x00ff


	//----- nvinfo : EIATTR_NUM_BARRIERS
	.align		4
        /*0020*/ 	.byte	0x02, 0x4c
        /*0022*/ 	.byte	0x01
	.zero		1


	//----- nvinfo : EIATTR_MERCURY_ISA_VERSION
	.align		4
        /*0024*/ 	.byte	0x03, 0x5f
        /*0026*/ 	.short	0x0101


	//----- nvinfo : EIATTR_COOP_GROUP_MASK_REGIDS
	.align		4
        /*0028*/ 	.byte	0x04, 0x29
        /*002a*/ 	.short	(.L_1488 - .L_1487)


	//   ....[0]....
.L_1487:
        /*002c*/ 	.word	0xffffffff


	//   ....[1]....
        /*0030*/ 	.word	0xffffffff


	//   ....[2]....
        /*0034*/ 	.word	0xffffffff


	//   ....[3]....
        /*0038*/ 	.word	0xffffffff


	//   ....[4]....
        /*003c*/ 	.word	0xffffffff


	//   ....[5]....
        /*0040*/ 	.word	0xffffffff


	//   ....[6]....
        /*0044*/ 	.word	0xffffffff


	//   ....[7]....
        /*0048*/ 	.word	0xffffffff


	//   ....[8]....
        /*004c*/ 	.word	0xffffffff


	//   ....[9]....
        /*0050*/ 	.word	0xffffffff


	//   ....[10]....
        /*0054*/ 	.word	0xffffffff


	//   ....[11]....
        /*0058*/ 	.word	0xffffffff


	//   ....[12]....
        /*005c*/ 	.word	0xffffffff


	//   ....[13]....
        /*0060*/ 	.word	0xffffffff


	//   ....[14]....
        /*0064*/ 	.word	0xffffffff


	//   ....[15]....
        /*0068*/ 	.word	0xffffffff


	//   ....[16]....
        /*006c*/ 	.word	0x05000006


	//   ....[17]....
        /*0070*/ 	.word	0x05000006


	//   ....[18]....
        /*0074*/ 	.word	0x05000006


	//   ....[19]....
        /*0078*/ 	.word	0x05000006


	//----- nvinfo : EIATTR_COOP_GROUP_INSTR_OFFSETS
	.align		4
.L_1488:
        /*007c*/ 	.byte	0x04, 0x28
        /*007e*/ 	.short	(.L_1490 - .L_1489)


	//   ....[0]....
.L_1489:
        /*0080*/ 	.word	0x00006670


	//   ....[1]....
        /*0084*/ 	.word	0x000066a0


	//   ....[2]....
        /*0088*/ 	.word	0x000068e0


	//   ....[3]....
        /*008c*/ 	.word	0x00006aa0


	//   ....[4]....
        /*0090*/ 	.word	0x0000bdb0


	//   ....[5]....
        /*0094*/ 	.word	0x0000bf20


	//   ....[6]....
        /*0098*/ 	.word	0x0000cfa0


	//   ....[7]....
        /*009c*/ 	.word	0x0000cfc0


	//   ....[8]....
        /*00a0*/ 	.word	0x00012870


	//   ....[9]....
        /*00a4*/ 	.word	0x00012890


	//   ....[10]....
        /*00a8*/ 	.word	0x000144f0


	//   ....[11]....
        /*00ac*/ 	.word	0x000145d0


	//   ....[12]....
        /*00b0*/ 	.word	0x00016280


	//   ....[13]....
        /*00b4*/ 	.word	0x00016290


	//   ....[14]....
        /*00b8*/ 	.word	0x000162c0


	//   ....[15]....
        /*00bc*/ 	.word	0x000162d0


	//   ....[16]....
        /*00c0*/ 	.word	0x00016c10


	//   ....[17]....
        /*00c4*/ 	.word	0x00016c80


	//   ....[18]....
        /*00c8*/ 	.word	0x00016ce0


	//   ....[19]....
        /*00cc*/ 	.word	0x00016d50


	//----- nvinfo : EIATTR_VRC_CTA_INIT_COUNT
	.align		4
.L_1490:
        /*00d0*/ 	.byte	0x02, 0x4a
	.zero		1
	.zero		1


	//----- nvinfo : EIATTR_EXIT_INSTR_OFFSETS
	.align		4
        /*00d4*/ 	.byte	0x04, 0x1c
        /*00d6*/ 	.short	(.L_1492 - .L_1491)


	//   ....[0]....
.L_1491:
        /*00d8*/ 	.word	0x00000090


	//----- nvinfo : EIATTR_CRS_STACK_SIZE
	.align		4
.L_1492:
        /*00dc*/ 	.byte	0x04, 0x1e
        /*00de*/ 	.short	(.L_1494 - .L_1493)
.L_1493:
        /*00e0*/ 	.word	0x00000000


	//----- nvinfo : EIATTR_CBANK_PARAM_SIZE
	.align		4
.L_1494:
        /*00e4*/ 	.byte	0x03, 0x19
        /*00e6*/ 	.short	0x01d0


	//----- nvinfo : EIATTR_PARAM_CBANK
	.align		4
        /*00e8*/ 	.byte	0x04, 0x0a
        /*00ea*/ 	.short	(.L_1496 - .L_1495)
	.align		4
.L_1495:
        /*00ec*/ 	.word	index@(.nv.constant0._ZN5flash24flash_fwd_splitkv_kernelI23Flash_fwd_kernel_traitsILi32ELi64ELi256ELi4ELb0ELb0EN7cutlass10bfloat16_tE19Flash_kernel_traitsILi32ELi64ELi256ELi4ES3_EELb0ELb1ELb0ELb0ELb0ELb0ELb0ELb0EEEvNS_16Flash_fwd_paramsE)
        /*00f0*/ 	.short	0x0380
        /*00f2*/ 	.short	0x01d0


	//----- nvinfo : EIATTR_SW_WAR
	.align		4
.L_1496:
        /*00f4*/ 	.byte	0x04, 0x36
        /*00f6*/ 	.short	(.L_1498 - .L_1497)
.L_1497:
        /*00f8*/ 	.word	0x00000008
.L_1498:


//--------------------- .nv.info._ZN5flash24flash_fwd_splitkv_kernelI23Flash_fwd_kernel_traitsILi32ELi64ELi256ELi4ELb0ELb0EN7cutlass10bfloat16_tE19Flash_kernel_traitsILi32ELi64ELi256ELi4ES3_EELb0ELb1ELb0ELb0ELb0ELb1ELb0ELb0EEEvNS_16Flash_fwd_paramsE --------------------------
	.section	.nv.info._ZN5flash24flash_fwd_splitkv_kernelI23Flash_fwd_kernel_traitsILi32ELi64ELi256ELi4ELb0ELb0EN7cutlass10bfloat16_tE19Flash_kernel_traitsILi32ELi64ELi256ELi4ES3_EELb0ELb1ELb0ELb0ELb0ELb1ELb0ELb0EEEvNS_16Flash_fwd_paramsE,"",@"SHT_CUDA_INFO"
	.sectionflags	@""
	.align	4


	//----- nvinfo : EIATTR_CUDA_API_VERSION
	.align		4
        /*0000*/ 	.byte	0x04, 0x37
        /*0002*/ 	.short	(.L_1500 - .L_1499)
.L_1499:
        /*0004*/ 	.word	0x00000082


	//----- nvinfo : EIATTR_KPARAM_INFO
	.align		4
.L_1500:
        /*0008*/ 	.byte	0x04, 0x17
        /*000a*/ 	.short	(.L_1502 - .L_1501)
.L_1501:
        /*000c*/ 	.word	0x00000000
        /*0010*/ 	.short	0x0000
        /*0012*/ 	.short	0x0000
        /*0014*/ 	.byte	0x00, 0xf0, 0x41, 0x07


	//----- nvinfo : EIATTR_SPARSE_MMA_MASK
	.align		4
.L_1502:
        /*0018*/ 	.byte	0x03, 0x50
        /*001a*/ 	.short	0x0000


	//----- nvinfo : EIATTR_MAXREG_COUNT
	.align		4
        /*001c*/ 	.byte	0x03, 0x1b
        /*001e*/ 	.short	0x00ff


	//----- nvinfo : EIATTR_NUM_BARRIERS
	.align		4
        /*0020*/ 	.byte	0x02, 0x4c
        /*0022*/ 	.byte	0x01
	.zero		1


	//----- nvinfo : EIATTR_MERCURY_ISA_VERSION
	.align		4
        /*0024*/ 	.byte	0x03, 0x5f
        /*0026*/ 	.short	0x0101


	//----- nvinfo : EIATTR_COOP_GROUP_MASK_REGIDS
	.align		4
        /*0028*/ 	.byte	0x04, 0x29
        /*002a*/ 	.short	(.L_1504 - .L_1503)


	//   ....[0]....
.L_1503:
        /*002c*/ 	.word	0xffffffff


	//   ....[1]....
        /*0030*/ 	.word	0xffffffff


	//   ....[2]....
        /*0034*/ 	.word	0xffffffff


	//   ....[3]....
        /*0038*/ 	.word	0xffffffff


	//   ....[4]....
        /*003c*/ 	.word	0xffffffff


	//   ....[5]....
        /*0040*/ 	.word	0xffffffff


	//   ....[6]....
        /*0044*/ 	.word	0xffffffff


	//   ....[7]....
        /*0048*/ 	.word	0xffffffff


	//   ....[8]....
        /*004c*/ 	.word	0xffffffff


	//   ....[9]....
        /*0050*/ 	.word	0xffffffff


	//   ....[10]....
        /*0054*/ 	.word	0xffffffff


	//   ....[11]....
        /*0058*/ 	.word	0xffffffff


	//   ....[12]....
        /*005c*/ 	.word	0xffffffff


	//   ....[13]....
        /*0060*/ 	.word	0xffffffff


	//   ....[14]....
        /*0064*/ 	.word	0xffffffff


	//   ....[15]....
        /*0068*/ 	.word	0xffffffff


	//   ....[16]....
        /*006c*/ 	.word	0x05000006


	//   ....[17]....
        /*0070*/ 	.word	0x05000006


	//   ....[18]....
        /*0074*/ 	.word	0x05000006


	//   ....[19]....
        /*0078*/ 	.word	0x05000006


	//----- nvinfo : EIATTR_COOP_GROUP_INSTR_OFFSETS
	.align		4
.L_1504:
        /*007c*/ 	.byte	0x04, 0x28
        /*007e*/ 	.short	(.L_1506 - .L_1505)


	//   ....[0]....
.L_1505:
        /*0080*/ 	.word	0x00007790


	//   ....[1]....
        /*0084*/ 	.word	0x000077b0


	//   ....[2]....
        /*0088*/ 	.word	0x00007ef0


	//   ....[3]....
        /*008c*/ 	.word	0x00007f50


	//   ....[4]....
        /*0090*/ 	.word	0x0000df10


	//   ....[5]....
        /*0094*/ 	.word	0x0000df90


	//   ....[6]....
        /*0098*/ 	.word	0x0000f120


	//   ....[7]....
        /*009c*/ 	.word	0x0000f150


	//   ....[8]....
        /*00a0*/ 	.word	0x00015ab0


	//   ....[9]....
        /*00a4*/ 	.word	0x00015ad0


	//   ....[10]....
        /*00a8*/ 	.word	0x000177d0


	//   ....[11]....
        /*00ac*/ 	.word	0x000177f0


	//   ....[12]....
        /*00b0*/ 	.word	0x00019450


	//   ....[13]....
        /*00b4*/ 	.word	0x00019460


	//   ....[14]....
        /*00b8*/ 	.word	0x00019490


	//   ....[15]....
        /*00bc*/ 	.word	0x000194a0


	//   ....[16]....
        /*00c0*/ 	.word	0x00019e00


	//   ....[17]....
        /*00c4*/ 	.word	0x00019e80


	//   ....[18]....
        /*00c8*/ 	.word	0x00019f00


	//   ....[19]....
        /*00cc*/ 	.word	0x00019f70


	//----- nvinfo : EIATTR_VRC_CTA_INIT_COUNT
	.align		4
.L_1506:
        /*00d0*/ 	.byte	0x02, 0x4a
	.zero		1
	.zero		1


	//----- nvinfo : EIATTR_EXIT_INSTR_OFFSETS
	.align		4
        /*00d4*/ 	.byte	0x04, 0x1c
        /*00d6*/ 	.short	(.L_1508 - .L_1507)


	//   ....[0]....
.L_1507:
        /*00d8*/ 	.word	0x00000090


	//----- nvinfo : EIATTR_CRS_STACK_SIZE
	.align		4
.L_1508:
        /*00dc*/ 	.byte	0x04, 0x1e
        /*00de*/ 	.short	(.L_1510 - .L_1509)
.L_1509:
        /*00e0*/ 	.word	0x00000000


	//----- nvinfo : EIATTR_CBANK_PARAM_SIZE
	.align		4
.L_1510:
        /*00e4*/ 	.byte	0x03, 0x19
        /*00e6*/ 	.short	0x01d0


	//----- nvinfo : EIATTR_PARAM_CBANK
	.align		4
        /*00e8*/ 	.byte	0x04, 0x0a
        /*00ea*/ 	.short	(.L_1512 - .L_1511)
	.align		4
.L_1511:
        /*00ec*/ 	.word	index@(.nv.constant0._ZN5flash24flash_fwd_splitkv_kernelI23Flash_fwd_kernel_traitsILi32ELi64ELi256ELi4ELb0ELb0EN7cutlass10bfloat16_tE19Flash_kernel_traitsILi32ELi64ELi256ELi4ES3_EELb0ELb1ELb0ELb0ELb0ELb1ELb0ELb0EEEvNS_16Flash_fwd_paramsE)
        /*00f0*/ 	.short	0x0380
        /*00f2*/ 	.short	0x01d0


	//----- nvinfo : EIATTR_SW_WAR
	.align		4
.L_1512:
        /*00f4*/ 	.byte	0x04, 0x36
        /*00f6*/ 	.short	(.L_1514 - .L_1513)
.L_1513:
        /*00f8*/ 	.word	0x00000008
.L_1514:


//--------------------- .nv.info._ZN5flash24flash_fwd_splitkv_kernelI23Flash_fwd_kernel_traitsILi32ELi64ELi256ELi4ELb0ELb0EN7cutlass10bfloat16_tE19Flash_kernel_traitsILi32ELi64ELi256ELi4ES3_EELb0ELb1ELb0ELb0ELb0ELb0ELb0ELb1EEEvNS_16Flash_fwd_paramsE --------------------------
	.section	.nv.info._ZN5flash24flash_fwd_splitkv_kernelI23Flash_fwd_kernel_traitsILi32ELi64ELi256ELi4ELb0ELb0EN7cutlass10bfloat16_tE19Flash_kernel_traitsILi32ELi64ELi256ELi4ES3_EELb0ELb1ELb0ELb0ELb0ELb0ELb0ELb1EEEvNS_16Flash_fwd_paramsE,"",@"SHT_CUDA_INFO"
	.sectionflags	@""
	.align	4


	//----- nvinfo : EIATTR_CUDA_API_VERSION
	.align		4
        /*0000*/ 	.byte	0x04, 0x37
        /*0002*/ 	.short	(.L_1516 - .L_1515)
.L_1515:
        /*0004*/ 	.word	0x00000082


	//----- nvinfo : EIATTR_KPARAM_INFO
	.align		4
.L_1516:
        /*0008*/ 	.byte	0x04, 0x17
        /*000a*/ 	.short	(.L_1518 - .L_1517)
.L_1517:
        /*000c*/ 	.word	0x00000000
        /*0010*/ 	.short	0x0000
        /*0012*/ 	.short	0x0000
        /*0014*/ 	.byte	0x00, 0xf0, 0x41, 0x07


	//----- nvinfo : EIATTR_SPARSE_MMA_MASK
	.align		4
.L_1518:
        /*0018*/ 	.byte	0x03, 0x50
        /*001a*/ 	.short	0x0000


	//----- nvinfo : EIATTR_MAXREG_COUNT
	.align		4
        /*001c*/ 	.byte	0x03, 0x1b
        /*001e*/ 	.short	0x00ff


	//----- nvinfo : EIATTR_NUM_BARRIERS
	.align		4
        /*0020*/ 	.byte	0x02, 0x4c
        /*0022*/ 	.byte	0x01
	.zero		1


	//----- nvinfo : EIATTR_MERCURY_ISA_VERSION
	.align		4
        /*0024*/ 	.byte	0x03, 0x5f
        /*0026*/ 	.short	0x0101


	//----- nvinfo : EIATTR_COOP_GROUP_MASK_REGIDS
	.align		4
        /*0028*/ 	.byte	0x04, 0x29
        /*002a*/ 	.short	(.L_1520 - .L_1519)


	//   ....[0]....
.L_1519:
        /*002c*/ 	.word	0xffffffff


	//   ....[1]....
        /*0030*/ 	.word	0xffffffff


	//   ....[2]....
        /*0034*/ 	.word	0xffffffff


	//   ....[3]....
        /*0038*/ 	.word	0xffffffff


	//   ....[4]....
        /*003c*/ 	.word	0xffffffff


	//   ....[5]....
        /*0040*/ 	.word	0xffffffff


	//   ....[6]....
        /*0044*/ 	.word	0xffffffff


	//   ....[7]....
        /*0048*/ 	.word	0xffffffff


	//   ....[8]....
        /*004c*/ 	.word	0xffffffff


	//   ....[9]....
        /*0050*/ 	.word	0xffffffff


	//   ....[10]....
        /*0054*/ 	.word	0xffffffff


	//   ....[11]....
        /*0058*/ 	.word	0xffffffff


	//   ....[12]....
        /*005c*/ 	.word	0xffffffff


	//   ....[13]....
        /*0060*/ 	.word	0xffffffff


	//   ....[14]....
        /*0064*/ 	.word	0xffffffff


	//   ....[15]....
        /*0068*/ 	.word	0xffffffff


	//   ....[16]....
        /*006c*/ 	.word	0x05000005


	//   ....[17]....
        /*0070*/ 	.word	0x05000005


	//   ....[18]....
        /*0074*/ 	.word	0x05000005


	//   ....[19]....
        /*0078*/ 	.word	0x05000005


	//----- nvinfo : EIATTR_COOP_GROUP_INSTR_OFFSETS
	.align		4
.L_1520:
        /*007c*/ 	.byte	0x04, 0x28
        /*007e*/ 	.short	(.L_1522 - .L_1521)


	//   ....[0]....
.L_1521:
        /*0080*/ 	.word	0x0000df70


	//   ....[1]....
        /*0084*/ 	.word	0x0000df90


	//   ....[2]....
        /*0088*/ 	.word	0x0000e2f0


	//   ....[3]....
        /*008c*/ 	.word	0x0000e4c0


	//   ....[4]....
        /*0090*/ 	.word	0x00013490


	//   ....[5]....
        /*0094*/ 	.word	0x000135a0


	//   ....[6]....
        /*0098*/ 	.word	0x00014770


	//   ....[7]....
        /*009c*/ 	.word	0x00014790


	//   ....[8]....
        /*00a0*/ 	.word	0x0001b040


	//   ....[9]....
        /*00a4*/ 	.word	0x0001b0e0


	//   ....[10]....
        /*00a8*/ 	.word	0x0001b100


	//   ....[11]....
        /*00ac*/ 	.word	0x0001b150


	//   ....[12]....
        /*00b0*/ 	.word	0x0001d5f0


	//   ....[13]....
        /*00b4*/ 	.word	0x0001d600


	//   ....[14]....
        /*00b8*/ 	.word	0x0001d630


	//   ....[15]....
        /*00bc*/ 	.word	0x0001d640


	//   ....[16]....
        /*00c0*/ 	.word	0x0001e040


	//   ....[17]....
        /*00c4*/ 	.word	0x0001e0b0


	//   ....[18]....
        /*00c8*/ 	.word	0x0001e110


	//   ....[19]....
        /*00cc*/ 	.word	0x0001e180


	//----- nvinfo : EIATTR_VRC_CTA_INIT_COUNT
	.align		4
.L_1522:
        /*00d0*/ 	.byte	0x02, 0x4a
	.zero		1
	.zero		1


	//----- nvinfo : EIATTR_EXIT_INSTR_OFFSETS
	.align		4
        /*00d4*/ 	.byte	0x04, 0x1c
        /*00d6*/ 	.short	(.L_1524 - .L_1523)


	//   ....[0]....
.L_1523:
        /*00d8*/ 	.word	0x00000090


	//----- nvinfo : EIATTR_CRS_STACK_SIZE
	.align		4
.L_1524:
        /*00dc*/ 	.byte	0x04, 0x1e
        /*00de*/ 	.short	(.L_1526 - .L_1525)
.L_1525:
        /*00e0*/ 	.word	0x00000000


	//----- nvinfo : EIATTR_CBANK_PARAM_SIZE
	.align		4
.L_1526:
        /*00e4*/ 	.byte	0x03, 0x19
        /*00e6*/ 	.short	0x01d0


	//----- nvinfo : EIATTR_PARAM_CBANK
	.align		4
        /*00e8*/ 	.byte	0x04, 0x0a
        /*00ea*/ 	.short	(.L_1528 - .L_1527)
	.align		4
.L_1527:
        /*00ec*/ 	.word	index@(.nv.constant0._ZN5flash24flash_fwd_splitkv_kernelI23Flash_fwd_kernel_traitsILi32ELi64ELi256ELi4ELb0ELb0EN7cutlass10bfloat16_tE19Flash_kernel_traitsILi32ELi64ELi256ELi4ES3_EELb0ELb1ELb0ELb0ELb0ELb0ELb0ELb1EEEvNS_16Flash_fwd_paramsE)
        /*00f0*/ 	.short	0x0380
        /*00f2*/ 	.short	0x01d0


	//----- nvinfo : EIATTR_SW_WAR
	.align		4
.L_1528:
        /*00f4*/ 	.byte	0x04, 0x36
        /*00f6*/ 	.short	(.L_1530 - .L_1529)
.L_1529:
        /*00f8*/ 	.word	0x00000008
.L_1530:


//--------------------- .nv.info._ZN5flash24flash_fwd_splitkv_kernelI23Flash_fwd_kernel_traitsILi32ELi64ELi256ELi4ELb0ELb0EN7cutlass10bfloat16_tE19Flash_kernel_traitsILi32ELi64ELi256ELi4ES3_EELb0ELb1ELb0ELb0ELb0ELb1ELb0ELb1EEEvNS_16Flash_fwd_paramsE --------------------------
	.section	.nv.info._ZN5flash24flash_fwd_splitkv_kernelI23Flash_fwd_kernel_traitsILi32ELi64ELi256ELi4ELb0ELb0EN7cutlass10bfloat16_tE19Flash_kernel_traitsILi32ELi64ELi256ELi4ES3_EELb0ELb1ELb0ELb0ELb0ELb1ELb0ELb1EEEvNS_16Flash_fwd_paramsE,"",@"SHT_CUDA_INFO"
	.sectionflags	@""
	.align	4


	//----- nvinfo : EIATTR_CUDA_API_VERSION
	.align		4
        /*0000*/ 	.byte	0x04, 0x37
        /*0002*/ 	.short	(.L_1532 - .L_1531)
.L_1531:
        /*0004*/ 	.word	0x00000082


	//----- nvinfo : EIATTR_KPARAM_INFO
	.align		4
.L_1532:
        /*0008*/ 	.byte	0x04, 0x17
        /*000a*/ 	.short	(.L_1534 - .L_1533)
.L_1533:
        /*000c*/ 	.word	0x00000000
        /*0010*/ 	.short	0x0000
        /*0012*/ 	.short	0x0000
        /*0014*/ 	.byte	0x00, 0xf0, 0x41, 0x07


	//----- nvinfo : EIATTR_SPARSE_MMA_MASK
	.align		4
.L_1534:
        /*0018*/ 	.byte	0x03, 0x50
        /*001a*/ 	.short	0x0000


	//----- nvinfo : EIATTR_MAXREG_COUNT
	.align		4
        /*001c*/ 	.byte	0x03, 0x1b
        /*001e*/ 	.short	0x00ff


	//----- nvinfo : EIATTR_NUM_BARRIERS
	.align		4
        /*0020*/ 	.byte	0x02, 0x4c
        /*0022*/ 	.byte	0x01
	.zero		1


	//----- nvinfo : EIATTR_MERCURY_ISA_VERSION
	.align		4
        /*0024*/ 	.byte	0x03, 0x5f
        /*0026*/ 	.short	0x0101


	//----- nvinfo : EIATTR_COOP_GROUP_MASK_REGIDS
	.align		4
        /*0028*/ 	.byte	0x04, 0x29
        /*002a*/ 	.short	(.L_1536 - .L_1535)


	//   ....[0]....
.L_1535:
        /*002c*/ 	.word	0xffffffff


	//   ....[1]....
        /*0030*/ 	.word	0xffffffff


	//   ....[2]....
        /*0034*/ 	.word	0xffffffff


	//   ....[3]....
        /*0038*/ 	.word	0xffffffff


	//   ....[4]....
        /*003c*/ 	.word	0xffffffff


	//   ....[5]....
        /*0040*/ 	.word	0xffffffff


	//   ....[6]....
        /*0044*/ 	.word	0xffffffff


	//   ....[7]....
        /*0048*/ 	.word	0xffffffff


	//   ....[8]....
        /*004c*/ 	.word	0xffffffff


	//   ....[9]....
        /*0050*/ 	.word	0xffffffff


	//   ....[10]....
        /*0054*/ 	.word	0xffffffff


	//   ....[11]....
        /*0058*/ 	.word	0xffffffff


	//   ....[12]....
        /*005c*/ 	.word	0xffffffff


	//   ....[13]....
        /*0060*/ 	.word	0xffffffff


	//   ....[14]....
        /*0064*/ 	.word	0xffffffff


	//   ....[15]....
        /*0068*/ 	.word	0xffffffff


	//   ....[16]....
        /*006c*/ 	.word	0x05000005


	//   ....[17]....
        /*0070*/ 	.word	0x05000005


	//   ....[18]....
        /*0074*/ 	.word	0x05000005


	//   ....[19]....
        /*0078*/ 	.word	0x05000005


	//----- nvinfo : EIATTR_COOP_GROUP_INSTR_OFFSETS
	.align		4
.L_1536:
        /*007c*/ 	.byte	0x04, 0x28
        /*007e*/ 	.short	(.L_1538 - .L_1537)


	//   ....[0]....
.L_1537:
        /*0080*/ 	.word	0x0000ef60


	//   ....[1]....
        /*0084*/ 	.word	0x0000ef80


	//   ....[2]....
        /*0088*/ 	.word	0x0000f6a0


	//   ....[3]....
        /*008c*/ 	.word	0x0000f700


	//   ....[4]....
        /*0090*/ 	.word	0x000155a0


	//   ....[5]....
        /*0094*/ 	.word	0x00015610


	//   ....[6]....
        /*0098*/ 	.word	0x00016740


	//   ....[7]....
        /*009c*/ 	.word	0x00016760


	//   ....[8]....
        /*00a0*/ 	.word	0x0001e240


	//   ....[9]....
        /*00a4*/ 	.word	0x0001e2d0


	//   ....[10]....
        /*00a8*/ 	.word	0x0001e2e0


	//   ....[11]....
        /*00ac*/ 	.word	0x0001e370


	//   ....[12]....
        /*00b0*/ 	.word	0x000207c0


	//   ....[13]....
        /*00b4*/ 	.word	0x000207d0


	//   ....[14]....
        /*00b8*/ 	.word	0x00020800


	//   ....[15]....
        /*00bc*/ 	.word	0x00020810


	//   ....[16]....
        /*00c0*/ 	.word	0x00021220


	//   ....[17]....
        /*00c4*/ 	.word	0x00021290


	//   ....[18]....
        /*00c8*/ 	.word	0x000212f0


	//   ....[19]....
        /*00cc*/ 	.word	0x00021360


	//----- nvinfo : EIATTR_VRC_CTA_INIT_COUNT
	.align		4
.L_1538:
        /*00d0*/ 	.byte	0x02, 0x4a
	.zero		1
	.zero		1


	//----- nvinfo : EIATTR_EXIT_INSTR_OFFSETS
	.align		4
        /*00d4*/ 	.byte	0x04, 0x1c
        /*00d6*/ 	.short	(.L_1540 - .L_1539)


	//   ....[0]....
.L_1539:
        /*00d8*/ 	.word	0x00000090


	//----- nvinfo : EIATTR_CRS_STACK_SIZE
	.align		4
.L_1540:
        /*00dc*/ 	.byte	0x04, 0x1e
        /*00de*/ 	.short	(.L_1542 - .L_1541)
.L_1541:
        /*00e0*/ 	.word	0x00000000


	//----- nvinfo : EIATTR_CBANK_PARAM_SIZE
	.align		4
.L_1542:
        /*00e4*/ 	.byte	0x03, 0x19
        /*00e6*/ 	.short	0x01d0


	//----- nvinfo : EIATTR_PARAM_CBANK
	.align		4
        /*00e8*/ 	.byte	0x04, 0x0a
        /*00ea*/ 	.short	(.L_1544 - .L_1543)
	.align		4
.L_1543:
        /*00ec*/ 	.word	index@(.nv.constant0._ZN5flash24flash_fwd_splitkv_kernelI23Flash_fwd_kernel_traitsILi32ELi64ELi256ELi4ELb0ELb0EN7cutlass10bfloat16_tE19Flash_kernel_traitsILi32ELi64ELi256ELi4ES3_EELb0ELb1ELb0ELb0ELb0ELb1ELb0ELb1EEEvNS_16Flash_fwd_paramsE)
        /*00f0*/ 	.short	0x0380
        /*00f2*/ 	.short	0x01d0


	//----- nvinfo : EIATTR_SW_WAR
	.align		4
.L_1544:
        /*00f4*/ 	.byte	0x04, 0x36
        /*00f6*/ 	.short	(.L_1546 - .L_1545)
.L_1545:
        /*00f8*/ 	.word	0x00000008
.L_1546:


//--------------------- .nv.info._ZN5flash24flash_fwd_splitkv_kernelI23Flash_fwd_kernel_traitsILi32ELi64ELi256ELi4ELb0ELb0EN7cutlass10bfloat16_tE19Flash_kernel_traitsILi32ELi64ELi256ELi4ES3_EELb0ELb1ELb0ELb0ELb0ELb0ELb1ELb0EEEvNS_16Flash_fwd_paramsE --------------------------
	.section	.nv.info._ZN5flash24flash_fwd_splitkv_kernelI23Flash_fwd_kernel_traitsILi32ELi64ELi256ELi4ELb0ELb0EN7cutlass10bfloat16_tE19Flash_kernel_traitsILi32ELi64ELi256ELi4ES3_EELb0ELb1ELb0ELb0ELb0ELb0ELb1ELb0EEEvNS_16Flash_fwd_paramsE,"",@"SHT_CUDA_INFO"
	.sectionflags	@""
	.align	4


	//----- nvinfo : EIATTR_CUDA_API_VERSION
	.align		4
        /*0000*/ 	.byte	0x04, 0x37
        /*0002*/ 	.short	(.L_1548 - .L_1547)
.L_1547:
        /*0004*/ 	.word	0x00000082


	//----- nvinfo : EIATTR_KPARAM_INFO
	.align		4
.L_1548:
        /*0008*/ 	.byte	0x04, 0x17
        /*000a*/ 	.short	(.L_1550 - .L_1549)
.L_1549:
        /*000c*/ 	.word	0x00000000
        /*0010*/ 	.short	0x0000
        /*0012*/ 	.short	0x0000
        /*0014*/ 	.byte	0x00, 0xf0, 0x41, 0x07


	//----- nvinfo : EIATTR_SPARSE_MMA_MASK
	.align		4
.L_1550:
        /*0018*/ 	.byte	0x03, 0x50
        /*001a*/ 	.short	0x0000


	//----- nvinfo : EIATTR_MAXREG_COUNT
	.align		4
        /*001c*/ 	.byte	0x03, 0x1b
        /*001e*/ 	.short	0x00ff


	//----- nvinfo : EIATTR_NUM_BARRIERS
	.align		4
        /*0020*/ 	.byte	0x02, 0x4c
        /*0022*/ 	.byte	0x01
	.zero		1


	//----- nvinfo : EIATTR_MERCURY_ISA_VERSION
	.align		4
        /*0024*/ 	.byte	0x03, 0x5f
        /*0026*/ 	.short	0x0101


	//----- nvinfo : EIATTR_COOP_GROUP_MASK_REGIDS
	.align		4
        /*0028*/ 	.byte	0x04, 0x29
        /*002a*/ 	.short	(.L_1552 - .L_1551)


	//   ....[0]....
.L_1551:
        /*002c*/ 	.word	0xffffffff


	//   ....[1]....
        /*0030*/ 	.word	0xffffffff


	//   ....[2]....
        /*0034*/ 	.word	0xffffffff


	//   ....[3]....
        /*0038*/ 	.word	0xffffffff


	//   ....[4]....
        /*003c*/ 	.word	0xffffffff


	//   ....[5]....
        /*0040*/ 	.word	0xffffffff


	//   ....[6]....
        /*0044*/ 	.word	0xffffffff


	//   ....[7]....
        /*0048*/ 	.word	0xffffffff


	//   ....[8]....
        /*004c*/ 	.word	0xffffffff


	//   ....[9]....
        /*0050*/ 	.word	0xffffffff


	//   ....[10]....
        /*0054*/ 	.word	0xffffffff


	//   ....[11]....
        /*0058*/ 	.word	0xffffffff


	//   ....[12]....
        /*005c*/ 	.word	0xffffffff


	//   ....[13]....
        /*0060*/ 	.word	0xffffffff


	//   ....[14]....
        /*0064*/ 	.word	0xffffffff


	//   ....[15]....
        /*0068*/ 	.word	0xffffffff


	//   ....[16]....
        /*006c*/ 	.word	0x05000008


	//   ....[17]....
        /*0070*/ 	.word	0x05000008


	//   ....[18]....
        /*0074*/ 	.word	0x05000008


	//   ....[19]....
        /*0078*/ 	.word	0x05000008


	//----- nvinfo : EIATTR_COOP_GROUP_INSTR_OFFSETS
	.align		4
.L_1552:
        /*007c*/ 	.byte	0x04, 0x28
        /*007e*/ 	.short	(.L_1554 - .L_1553)


	//   ....[0]....
.L_1553:
        /*0080*/ 	.word	0x00005970


	//   ....[1]....
        /*0084*/ 	.word	0x00005b00


	//   ....[2]....
        /*0088*/ 	.word	0x00006d10


	//   ....[3]....
        /*008c*/ 	.word	0x00006d50


	//   ....[4]....
        /*0090*/ 	.word	0x0000c1c0


	//   ....[5]....
        /*0094*/ 	.word	0x0000c310


	//   ....[6]....
        /*0098*/ 	.word	0x0000d3e0


	//   ....[7]....
        /*009c*/ 	.word	0x0000d400


	//   ....[8]....
        /*00a0*/ 	.word	0x00013e50


	//   ....[9]....
        /*00a4*/ 	.word	0x00013ec0


	//   ....[10]....
        /*00a8*/ 	.word	0x00013f00


	//   ....[11]....
        /*00ac*/ 	.word	0x00013f20


	//   ....[12]....
        /*00b0*/ 	.word	0x000163c0


	//   ....[13]....
        /*00b4*/ 	.word	0x000163d0


	//   ....[14]....
        /*00b8*/ 	.word	0x00016400


	//   ....[15]....
        /*00bc*/ 	.word	0x00016410


	//   ....[16]....
        /*00c0*/ 	.word	0x00016b60


	//   ....[17]....
        /*00c4*/ 	.word	0x00016bd0


	//   ....[18]....
        /*00c8*/ 	.word	0x00016c30


	//   ....[19]....
        /*00cc*/ 	.word	0x00016ca0


	//----- nvinfo : EIATTR_VRC_CTA_INIT_COUNT
	.align		4
.L_1554:
        /*00d0*/ 	.byte	0x02, 0x4a
	.zero		1
	.zero		1


	//----- nvinfo : EIATTR_EXIT_INSTR_OFFSETS
	.align		4
        /*00d4*/ 	.byte	0x04, 0x1c
        /*00d6*/ 	.short	(.L_1556 - .L_1555)


	//   ....[0]....
.L_1555:
        /*00d8*/ 	.word	0x00000200


	//----- nvinfo : EIATTR_CRS_STACK_SIZE
	.align		4
.L_1556:
        /*00dc*/ 	.byte	0x04, 0x1e
        /*00de*/ 	.short	(.L_1558 - .L_1557)
.L_1557:
        /*00e0*/ 	.word	0x00000000


	//----- nvinfo : EIATTR_CBANK_PARAM_SIZE
	.align		4
.L_1558:
        /*00e4*/ 	.byte	0x03, 0x19
        /*00e6*/ 	.short	0x01d0


	//----- nvinfo : EIATTR_PARAM_CBANK
	.align		4
        /*00e8*/ 	.byte	0x04, 0x0a
        /*00ea*/ 	.short	(.L_1560 - .L_1559)
	.align		4
.L_1559:
        /*00ec*/ 	.word	index@(.nv.constant0._ZN5flash24flash_fwd_splitkv_kernelI23Flash_fwd_kernel_traitsILi32ELi64ELi256ELi4ELb0ELb0EN7cutlass10bfloat16_tE19Flash_kernel_traitsILi32ELi64ELi256ELi4ES3_EELb0ELb1ELb0ELb0ELb0ELb0ELb1ELb0EEEvNS_16Flash_fwd_paramsE)
        /*00f0*/ 	.short	0x0380
        /*00f2*/ 	.short	0x01d0


	//----- nvinfo : EIATTR_SW_WAR
	.align		4
.L_1560:
        /*00f4*/ 	.byte	0x04, 0x36
        /*00f6*/ 	.short	(.L_1562 - .L_1561)
.L_1561:
        /*00f8*/ 	.word	0x00000008
.L_1562:


//--------------------- .nv.info._ZN5flash24flash_fwd_splitkv_kernelI23Flash_fwd_kernel_traitsILi32ELi64ELi256ELi4ELb0ELb0EN7cutlass10bfloat16_tE19Flash_kernel_traitsILi32ELi64ELi256ELi4ES3_EELb0ELb1ELb0ELb0ELb0ELb1ELb1ELb0EEEvNS_16Flash_fwd_paramsE --------------------------
	.section	.nv.info._ZN5flash24flash_fwd_splitkv_kernelI23Flash_fwd_kernel_traitsILi32ELi64ELi256ELi4ELb0ELb0EN7cutlass10bfloat16_tE19Flash_kernel_traitsILi32ELi64ELi256ELi4ES3_EELb0ELb1ELb0ELb0ELb0ELb1ELb1ELb0EEEvNS_16Flash_fwd_paramsE,"",@"SHT_CUDA_INFO"
	.sectionflags	@""
	.align	4


	//----- nvinfo : EIATTR_CUDA_API_VERSION
	.align		4
        /*0000*/ 	.byte	0x04, 0x37
        /*0002*/ 	.short	(.L_1564 - .L_1563)
.L_1563:
        /*0004*/ 	.word	0x00000082


	//----- nvinfo : EIATTR_KPARAM_INFO
	.align		4
.L_1564:
        /*0008*/ 	.byte	0x04, 0x17
        /*000a*/ 	.short	(.L_1566 - .L_1565)
.L_1565:
        /*000c*/ 	.word	0x00000000
        /*0010*/ 	.short	0x0000
        /*0012*/ 	.short	0x0000
        /*0014*/ 	.byte	0x00, 0xf0, 0x41, 0x07


	//----- nvinfo : EIATTR_SPARSE_MMA_MASK
	.align		4
.L_1566:
        /*0018*/ 	.byte	0x03, 0x50
        /*001a*/ 	.short	0x0000


	//----- nvinfo : EIATTR_MAXREG_COUNT
	.align		4
        /*001c*/ 	.byte	0x03, 0x1b
        /*001e*/ 	.short	0x00ff


	//----- nvinfo : EIATTR_NUM_BARRIERS
	.align		4
        /*0020*/ 	.byte	0x02, 0x4c
        /*0022*/ 	.byte	0x01
	.zero		1


	//----- nvinfo : EIATTR_MERCURY_ISA_VERSION
	.align		4
        /*0024*/ 	.byte	0x03, 0x5f
        /*0026*/ 	.short	0x0101


	//----- nvinfo : EIATTR_COOP_GROUP_MASK_REGIDS
	.align		4
        /*0028*/ 	.byte	0x04, 0x29
        /*002a*/ 	.short	(.L_1568 - .L_1567)


	//   ....[0]....
.L_1567:
        /*002c*/ 	.word	0xffffffff


	//   ....[1]....
        /*0030*/ 	.word	0xffffffff


	//   ....[2]....
        /*0034*/ 	.word	0xffffffff


	//   ....[3]....
        /*0038*/ 	.word	0xffffffff


	//   ....[4]....
        /*003c*/ 	.word	0xffffffff


	//   ....[5]....
        /*0040*/ 	.word	0xffffffff


	//   ....[6]....
        /*0044*/ 	.word	0xffffffff


	//   ....[7]....
        /*0048*/ 	.word	0xffffffff


	//   ....[8]....
        /*004c*/ 	.word	0xffffffff


	//   ....[9]....
        /*0050*/ 	.word	0xffffffff


	//   ....[10]....
        /*0054*/ 	.word	0xffffffff


	//   ....[11]....
        /*0058*/ 	.word	0xffffffff


	//   ....[12]....
        /*005c*/ 	.word	0xffffffff


	//   ....[13]....
        /*0060*/ 	.word	0xffffffff


	//   ....[14]....
        /*0064*/ 	.word	0xffffffff


	//   ....[15]....
        /*0068*/ 	.word	0xffffffff


	//   ....[16]....
        /*006c*/ 	.word	0x05000007


	//   ....[17]....
        /*0070*/ 	.word	0x05000007


	//   ....[18]....
        /*0074*/ 	.word	0x05000007


	//   ....[19]....
        /*0078*/ 	.word	0x05000007


	//----- nvinfo : EIATTR_COOP_GROUP_INSTR_OFFSETS
	.align		4
.L_1568:
        /*007c*/ 	.byte	0x04, 0x28
        /*007e*/ 	.short	(.L_1570 - .L_1569)


	//   ....[0]....
.L_1569:
        /*0080*/ 	.word	0x00006a30


	//   ....[1]....
        /*0084*/ 	.word	0x00006c40


	//   ....[2]....
        /*0088*/ 	.word	0x00007e50


	//   ....[3]....
        /*008c*/ 	.word	0x00007e90


	//   ....[4]....
        /*0090*/ 	.word	0x0000e2b0


	//   ....[5]....
        /*0094*/ 	.word	0x0000e350


	//   ....[6]....
        /*0098*/ 	.word	0x0000f5f0


	//   ....[7]....
        /*009c*/ 	.word	0x0000f610


	//   ....[8]....
        /*00a0*/ 	.word	0x00017130


	//   ....[9]....
        /*00a4*/ 	.word	0x000171c0


	//   ....[10]....
        /*00a8*/ 	.word	0x000171e0


	//   ....[11]....
        /*00ac*/ 	.word	0x00017250


	//   ....[12]....
        /*00b0*/ 	.word	0x000196b0


	//   ....[13]....
        /*00b4*/ 	.word	0x000196c0


	//   ....[14]....
        /*00b8*/ 	.word	0x000196f0


	//   ....[15]....
        /*00bc*/ 	.word	0x00019700


	//   ....[16]....
        /*00c0*/ 	.word	0x00019e70


	//   ....[17]....
        /*00c4*/ 	.word	0x00019ef0


	//   ....[18]....
        /*00c8*/ 	.word	0x00019f60


	//   ....[19]....
        /*00cc*/ 	.word	0x00019fd0


	//----- nvinfo : EIATTR_VRC_CTA_INIT_COUNT
	.align		4
.L_1570:
        /*00d0*/ 	.byte	0x02, 0x4a
	.zero		1
	.zero		1


	//----- nvinfo : EIATTR_EXIT_INSTR_OFFSETS
	.align		4
        /*00d4*/ 	.byte	0x04, 0x1c
        /*00d6*/ 	.short	(.L_1572 - .L_1571)


	//   ....[0]....
.L_1571:
        /*00d8*/ 	.word	0x00000200


	//----- nvinfo : EIATTR_CRS_STACK_SIZE
	.align		4
.L_1572:
        /*00dc*/ 	.byte	0x04, 0x1e
        /*00de*/ 	.short	(.L_1574 - .L_1573)
.L_1573:
        /*00e0*/ 	.word	0x00000000


	//----- nvinfo : EIATTR_CBANK_PARAM_SIZE
	.align		4
.L_1574:
        /*00e4*/ 	.byte	0x03, 0x19
        /*00e6*/ 	.short	0x01d0


	//----- nvinfo : EIATTR_PARAM_CBANK
	.align		4
        /*00e8*/ 	.byte	0x04, 0x0a
        /*00ea*/ 	.short	(.L_1576 - .L_1575)
	.align		4
.L_1575:
        /*00ec*/ 	.word	index@(.nv.constant0._ZN5flash24flash_fwd_splitkv_kernelI23Flash_fwd_kernel_traitsILi32ELi64ELi256ELi4ELb0ELb0EN7cutlass10bfloat16_tE19Flash_kernel_traitsILi32ELi64ELi256ELi4ES3_EELb0ELb1ELb0ELb0ELb0ELb1ELb1ELb0EEEvNS_16Flash_fwd_paramsE)
        /*00f0*/ 	.short	0x0380
        /*00f2*/ 	.short	0x01d0


	//----- nvinfo : EIATTR_SW_WAR
	.align		4
.L_1576:
        /*00f4*/ 	.byte	0x04, 0x36
        /*00f6*/ 	.short	(.L_1578 - .L_1577)
.L_1577:
        /*00f8*/ 	.word	0x00000008
.L_1578:


//--------------------- .nv.info._ZN5flash24flash_fwd_splitkv_kernelI23Flash_fwd_kernel_traitsILi32ELi64ELi256ELi4ELb0ELb0EN7cutlass10bfloat16_tE19Flash_kernel_traitsILi32ELi64ELi256ELi4ES3_EELb0ELb1ELb0ELb0ELb0ELb0ELb1ELb1EEEvNS_16Flash_fwd_paramsE --------------------------
	.section	.nv.info._ZN5flash24flash_fwd_splitkv_kernelI23Flash_fwd_kernel_traitsILi32ELi64ELi256ELi4ELb0ELb0EN7cutlass10bfloat16_tE19Flash_kernel_traitsILi32ELi64ELi256ELi4ES3_EELb0ELb1ELb0ELb0ELb0ELb0ELb1ELb1EEEvNS_16Flash_fwd_paramsE,"",@"SHT_CUDA_INFO"
	.sectionflags	@""
	.align	4


	//----- nvinfo : EIATTR_CUDA_API_VERSION
	.align		4
        /*0000*/ 	.byte	0x04, 0x37
        /*0002*/ 	.short	(.L_1580 - .L_1579)
.L_1579:
        /*0004*/ 	.word	0x00000082


	//----- nvinfo : EIATTR_KPARAM_INFO
	.align		4
.L_1580:
        /*0008*/ 	.byte	0x04, 0x17
        /*000a*/ 	.short	(.L_1582 - .L_1581)
.L_1581:
        /*000c*/ 	.word	0x00000000
        /*0010*/ 	.short	0x0000
        /*0012*/ 	.short	0x0000
        /*0014*/ 	.byte	0x00, 0xf0, 0x41, 0x07


	//----- nvinfo : EIATTR_SPARSE_MMA_MASK
	.align		4
.L_1582:
        /*0018*/ 	.byte	0x03, 0x50
        /*001a*/ 	.short	0x0000


	//----- nvinfo : EIATTR_MAXREG_COUNT
	.align		4
        /*001c*/ 	.byte	0x03, 0x1b
        /*001e*/ 	.short	0x00ff


	//----- nvinfo : EIATTR_NUM_BARRIERS
	.align		4
        /*0020*/ 	.byte	0x02, 0x4c
        /*0022*/ 	.byte	0x01
	.zero		1


	//----- nvinfo : EIATTR_MERCURY_ISA_VERSION
	.align		4
        /*0024*/ 	.byte	0x03, 0x5f
        /*0026*/ 	.short	0x0101


	//----- nvinfo : EIATTR_COOP_GROUP_MASK_REGIDS
	.align		4
        /*0028*/ 	.byte	0x04, 0x29
        /*002a*/ 	.short	(.L_1584 - .L_1583)


	//   ....[0]....
.L_1583:
        /*002c*/ 	.word	0xffffffff


	//   ....[1]....
        /*0030*/ 	.word	0xffffffff


	//   ....[2]....
        /*0034*/ 	.word	0xffffffff


	//   ....[3]....
        /*0038*/ 	.word	0xffffffff


	//   ....[4]....
        /*003c*/ 	.word	0xffffffff


	//   ....[5]....
        /*0040*/ 	.word	0xffffffff


	//   ....[6]....
        /*0044*/ 	.word	0xffffffff


	//   ....[7]....
        /*0048*/ 	.word	0xffffffff


	//   ....[8]....
        /*004c*/ 	.word	0xffffffff


	//   ....[9]....
        /*0050*/ 	.word	0xffffffff


	//   ....[10]....
        /*0054*/ 	.word	0xffffffff


	//   ....[11]....
        /*0058*/ 	.word	0xffffffff


	//   ....[12]....
        /*005c*/ 	.word	0xffffffff


	//   ....[13]....
        /*0060*/ 	.word	0xffffffff


	//   ....[14]....
        /*0064*/ 	.word	0xffffffff


	//   ....[15]....
        /*0068*/ 	.word	0xffffffff


	//   ....[16]....
        /*006c*/ 	.word	0x05000006


	//   ....[17]....
        /*0070*/ 	.word	0x05000006


	//   ....[18]....
        /*0074*/ 	.word	0x05000006


	//   ....[19]....
        /*0078*/ 	.word	0x05000006


	//----- nvinfo : EIATTR_COOP_GROUP_INSTR_OFFSETS
	.align		4
.L_1584:
        /*007c*/ 	.byte	0x04, 0x28
        /*007e*/ 	.short	(.L_1586 - .L_1585)


	//   ....[0]....
.L_1585:
        /*0080*/ 	.word	0x0000d250


	//   ....[1]....
        /*0084*/ 	.word	0x0000d360


	//   ....[2]....
        /*0088*/ 	.word	0x0000e4f0


	//   ....[3]....
        /*008c*/ 	.word	0x0000e520


	//   ....[4]....
        /*0090*/ 	.word	0x00013740


	//   ....[5]....
        /*0094*/ 	.word	0x00013890


	//   ....[6]....
        /*0098*/ 	.word	0x000150d0


	//   ....[7]....
        /*009c*/ 	.word	0x00015170


	//   ....[8]....
        /*00a0*/ 	.word	0x0001b300


	//   ....[9]....
        /*00a4*/ 	.word	0x0001b360


	//   ....[10]....
        /*00a8*/ 	.word	0x0001b380


	//   ....[11]....
        /*00ac*/ 	.word	0x0001b3a0


	//   ....[12]....
        /*00b0*/ 	.word	0x0001d880


	//   ....[13]....
        /*00b4*/ 	.word	0x0001d890


	//   ....[14]....
        /*00b8*/ 	.word	0x0001d8c0


	//   ....[15]....
        /*00bc*/ 	.word	0x0001d8d0


	//   ....[16]....
        /*00c0*/ 	.word	0x0001e0c0


	//   ....[17]....
        /*00c4*/ 	.word	0x0001e130


	//   ....[18]....
        /*00c8*/ 	.word	0x0001e190


	//   ....[19]....
        /*00cc*/ 	.word	0x0001e200


	//----- nvinfo : EIATTR_VRC_CTA_INIT_COUNT
	.align		4
.L_1586:
        /*00d0*/ 	.byte	0x02, 0x4a
	.zero		1
	.zero		1


	//----- nvinfo : EIATTR_EXIT_INSTR_OFFSETS
	.align		4
        /*00d4*/ 	.byte	0x04, 0x1c
        /*00d6*/ 	.short	(.L_1588 - .L_1587)


	//   ....[0]....
.L_1587:
        /*00d8*/ 	.word	0x00000200


	//----- nvinfo : EIATTR_CRS_STACK_SIZE
	.align		4
.L_1588:
        /*00dc*/ 	.byte	0x04, 0x1e
        /*00de*/ 	.short	(.L_1590 - .L_1589)
.L_1589:
        /*00e0*/ 	.word	0x00000000


	//----- nvinfo : EIATTR_CBANK_PARAM_SIZE
	.align		4
.L_1590:
        /*00e4*/ 	.byte	0x03, 0x19
        /*00e6*/ 	.short	0x01d0


	//----- nvinfo : EIATTR_PARAM_CBANK
	.align		4
        /*00e8*/ 	.byte	0x04, 0x0a
        /*00ea*/ 	.short	(.L_1592 - .L_1591)
	.align		4
.L_1591:
        /*00ec*/ 	.word	index@(.nv.constant0._ZN5flash24flash_fwd_splitkv_kernelI23Flash_fwd_kernel_traitsILi32ELi64ELi256ELi4ELb0ELb0EN7cutlass10bfloat16_tE19Flash_kernel_traitsILi32ELi64ELi256ELi4ES3_EELb0ELb1ELb0ELb0ELb0ELb0ELb1ELb1EEEvNS_16Flash_fwd_paramsE)
        /*00f0*/ 	.short	0x0380
        /*00f2*/ 	.short	0x01d0


	//----- nvinfo : EIATTR_SW_WAR
	.align		4
.L_1592:
        /*00f4*/ 	.byte	0x04, 0x36
        /*00f6*/ 	.short	(.L_1594 - .L_1593)
.L_1593:
        /*00f8*/ 	.word	0x00000008
.L_1594:


//--------------------- .nv.info._ZN5flash24flash_fwd_splitkv_kernelI23Flash_fwd_kernel_traitsILi32ELi64ELi256ELi4ELb0ELb0EN7cutlass10bfloat16_tE19Flash_kernel_traitsILi32ELi64ELi256ELi4ES3_EELb0ELb1ELb0ELb0ELb0ELb1ELb1ELb1EEEvNS_16Flash_fwd_paramsE --------------------------
	.section	.nv.info._ZN5flash24flash_fwd_splitkv_kernelI23Flash_fwd_kernel_traitsILi32ELi64ELi256ELi4ELb0ELb0EN7cutlass10bfloat16_tE19Flash_kernel_traitsILi32ELi64ELi256ELi4ES3_EELb0ELb1ELb0ELb0ELb0ELb1ELb1ELb1EEEvNS_16Flash_fwd_paramsE,"",@"SHT_CUDA_INFO"
	.sectionflags	@""
	.align	4


	//----- nvinfo : EIATTR_CUDA_API_VERSION
	.align		4
        /*0000*/ 	.byte	0x04, 0x37
        /*0002*/ 	.short	(.L_1596 - .L_1595)
.L_1595:
        /*0004*/ 	.word	0x00000082


	//----- nvinfo : EIATTR_KPARAM_INFO
	.align		4
.L_1596:
        /*0008*/ 	.byte	0x04, 0x17
        /*000a*/ 	.short	(.L_1598 - .L_1597)
.L_1597:
        /*000c*/ 	.word	0x00000000
        /*0010*/ 	.short	0x0000
        /*0012*/ 	.short	0x0000
        /*0014*/ 	.byte	0x00, 0xf0, 0x41, 0x07


	//----- nvinfo : EIATTR_SPARSE_MMA_MASK
	.align		4
.L_1598:
        /*0018*/ 	.byte	0x03, 0x50
        /*001a*/ 	.short	0x0000


	//----- nvinfo : EIATTR_MAXREG_COUNT
	.align		4
        /*001c*/ 	.byte	0x03, 0x1b
        /*001e*/ 	.short	0x00ff


	//----- nvinfo : EIATTR_NUM_BARRIERS
	.align		4
        /*0020*/ 	.byte	0x02, 0x4c
        /*0022*/ 	.byte	0x01
	.zero		1


	//----- nvinfo : EIATTR_MERCURY_ISA_VERSION
	.align		4
        /*0024*/ 	.byte	0x03, 0x5f
        /*0026*/ 	.short	0x0101


	//----- nvinfo : EIATTR_COOP_GROUP_MASK_REGIDS
	.align		4
        /*0028*/ 	.byte	0x04, 0x29
        /*002a*/ 	.short	(.L_1600 - .L_1599)


	//   ....[0]....
.L_1599:
        /*002c*/ 	.word	0xffffffff


	//   ....[1]....
        /*0030*/ 	.word	0xffffffff


	//   ....[2]....
        /*0034*/ 	.word	0xffffffff


	//   ....[3]....
        /*0038*/ 	.word	0xffffffff


	//   ....[4]....
        /*003c*/ 	.word	0xffffffff


	//   ....[5]....
        /*0040*/ 	.word	0xffffffff


	//   ....[6]....
        /*0044*/ 	.word	0xffffffff


	//   ....[7]....
        /*0048*/ 	.word	0xffffffff


	//   ....[8]....
        /*004c*/ 	.word	0xffffffff


	//   ....[9]....
        /*0050*/ 	.word	0xffffffff


	//   ....[10]....
        /*0054*/ 	.word	0xffffffff


	//   ....[11]....
        /*0058*/ 	.word	0xffffffff


	//   ....[12]....
        /*005c*/ 	.word	0xffffffff


	//   ....[13]....
        /*0060*/ 	.word	0xffffffff


	//   ....[14]....
        /*0064*/ 	.word	0xffffffff


	//   ....[15]....
        /*0068*/ 	.word	0xffffffff


	//   ....[16]....
        /*006c*/ 	.word	0x05000006


	//   ....[17]....
        /*0070*/ 	.word	0x05000006


	//   ....[18]....
        /*0074*/ 	.word	0x05000006


	//   ....[19]....
        /*0078*/ 	.word	0x05000006


	//----- nvinfo : EIATTR_COOP_GROUP_INSTR_OFFSETS
	.align		4
.L_1600:
        /*007c*/ 	.byte	0x04, 0x28
        /*007e*/ 	.short	(.L_1602 - .L_1601)


	//   ....[0]....
.L_1601:
        /*0080*/ 	.word	0x0000e390


	//   ....[1]....
        /*0084*/ 	.word	0x0000e440


	//   ....[2]....
        /*0088*/ 	.word	0x0000f750


	//   ....[3]....
        /*008c*/ 	.word	0x0000f780


	//   ....[4]....
        /*0090*/ 	.word	0x000158b0


	//   ....[5]....
        /*0094*/ 	.word	0x00015a40


	//   ....[6]....
        /*0098*/ 	.word	0x00016d00


	//   ....[7]....
        /*009c*/ 	.word	0x00016d30


	//   ....[8]....
        /*00a0*/ 	.word	0x0001e530


	//   ....[9]....
        /*00a4*/ 	.word	0x0001e590


	//   ....[10]....
        /*00a8*/ 	.word	0x0001e5b0


	//   ....[11]....
        /*00ac*/ 	.word	0x0001e5d0


	//   ....[12]....
        /*00b0*/ 	.word	0x00020ac0


	//   ....[13]....
        /*00b4*/ 	.word	0x00020ad0


	//   ....[14]....
        /*00b8*/ 	.word	0x00020b00


	//   ....[15]....
        /*00bc*/ 	.word	0x00020b10


	//   ....[16]....
        /*00c0*/ 	.word	0x00021300


	//   ....[17]....
        /*00c4*/ 	.word	0x00021370


	//   ....[18]....
        /*00c8*/ 	.word	0x000213d0


	//   ....[19]....
        /*00cc*/ 	.word	0x00021440


	//----- nvinfo : EIATTR_VRC_CTA_INIT_COUNT
	.align		4
.L_1602:
        /*00d0*/ 	.byte	0x02, 0x4a
	.zero		1
	.zero		1


	//----- nvinfo : EIATTR_EXIT_INSTR_OFFSETS
	.align		4
        /*00d4*/ 	.byte	0x04, 0x1c
        /*00d6*/ 	.short	(.L_1604 - .L_1603)


	//   ....[0]....
.L_1603:
        /*00d8*/ 	.word	0x00000200


	//----- nvinfo : EIATTR_CRS_STACK_SIZE
	.align		4
.L_1604:
        /*00dc*/ 	.byte	0x04, 0x1e
        /*00de*/ 	.short	(.L_1606 - .L_1605)
.L_1605:
        /*00e0*/ 	.word	0x00000000


	//----- nvinfo : EIATTR_CBANK_PARAM_SIZE
	.align		4
.L_1606:
        /*00e4*/ 	.byte	0x03, 0x19
        /*00e6*/ 	.short	0x01d0


	//----- nvinfo : EIATTR_PARAM_CBANK
	.align		4
        /*00e8*/ 	.byte	0x04, 0x0a
        /*00ea*/ 	.short	(.L_1608 - .L_1607)
	.align		4
.L_1607:
        /*00ec*/ 	.word	index@(.nv.constant0._ZN5flash24flash_fwd_splitkv_kernelI23Flash_fwd_kernel_traitsILi32ELi64ELi256ELi4ELb0ELb0EN7cutlass10bfloat16_tE19Flash_kernel_traitsILi32ELi64ELi256ELi4ES3_EELb0ELb1ELb0ELb0ELb0ELb1ELb1ELb1EEEvNS_16Flash_fwd_paramsE)
        /*00f0*/ 	.short	0x0380
        /*00f2*/ 	.short	0x01d0


	//----- nvinfo : EIATTR_SW_WAR
	.align		4
.L_1608:
        /*00f4*/ 	.byte	0x04, 0x36
        /*00f6*/ 	.short	(.L_1610 - .L_1609)
.L_1609:
        /*00f8*/ 	.word	0x00000008
.L_1610:


//--------------------- .nv.info._ZN5flash24flash_fwd_splitkv_kernelI23Flash_fwd_kernel_traitsILi32ELi64ELi256ELi4ELb0ELb0EN7cutlass10bfloat16_tE19Flash_kernel_traitsILi32ELi64ELi256ELi4ES3_EELb0ELb0ELb0ELb1ELb1ELb0ELb0ELb0EEEvNS_16Flash_fwd_paramsE --------------------------
	.section	.nv.info._ZN5flash24flash_fwd_splitkv_kernelI23Flash_fwd_kernel_traitsILi32ELi64ELi256ELi4ELb0ELb0EN7cutlass10bfloat16_tE19Flash_kernel_traitsILi32ELi64ELi256ELi4ES3_EELb0ELb0ELb0ELb1ELb1ELb0ELb0ELb0EEEvNS_16Flash_fwd_paramsE,"",@"SHT_CUDA_INFO"
	.sectionflags	@""
	.align	4


	//----- nvinfo : EIATTR_CUDA_API_VERSION
	.align		4
        /*0000*/ 	.byte	0x04, 0x37
        /*0002*/ 	.short	(.L_1612 - .L_1611)
.L_1611:
        /*0004*/ 	.word	0x00000082


	//----- nvinfo : EIATTR_KPARAM_INFO
	.align		4
.L_1612:
        /*0008*/ 	.byte	0x04, 0x17
        /*000a*/ 	.short	(.L_1614 - .L_1613)
.L_1613:
        /*000c*/ 	.word	0x00000000
        /*0010*/ 	.short	0x0000
        /*0012*/ 	.short	0x0000
        /*0014*/ 	.byte	0x00, 0xf0, 0x41, 0x07


	//----- nvinfo : EIATTR_SPARSE_MMA_MASK
	.align		4
.L_1614:
        /*0018*/ 	.byte	0x03, 0x50
        /*001a*/ 	.short	0x0000


	//----- nvinfo : EIATTR_MAXREG_COUNT
	.align		4
        /*001c*/ 	.byte	0x03, 0x1b
        /*001e*/ 	.short	0x00ff


	//----- nvinfo : EIATTR_NUM_BARRIERS
	.align		4
        /*0020*/ 	.byte	0x02, 0x4c
        /*0022*/ 	.byte	0x01
	.zero		1


	//----- nvinfo : EIATTR_MERCURY_ISA_VERSION
	.align		4
        /*0024*/ 	.byte	0x03, 0x5f
        /*0026*/ 	.short	0x0101


	//----- nvinfo : EIATTR_COOP_GROUP_MASK_REGIDS
	.align		4
        /*0028*/ 	.byte	0x04, 0x29
        /*002a*/ 	.short	(.L_1616 - .L_1615)


	//   ....[0]....
.L_1615:
        /*002c*/ 	.word	0xffffffff


	//   ....[1]....
        /*0030*/ 	.word	0xffffffff


	//   ....[2]....
        /*0034*/ 	.word	0xffffffff


	//   ....[3]....
        /*0038*/ 	.word	0xffffffff


	//   ....[4]....
        /*003c*/ 	.word	0xffffffff


	//   ....[5]....
        /*0040*/ 	.word	0xffffffff


	//   ....[6]....
        /*0044*/ 	.word	0xffffffff


	//   ....[7]....
        /*0048*/ 	.word	0xffffffff


	//   ....[8]....
        /*004c*/ 	.word	0xffffffff


	//   ....[9]....
        /*0050*/ 	.word	0xffffffff


	//   ....[10]....
        /*0054*/ 	.word	0xffffffff


	//   ....[11]....
        /*0058*/ 	.word	0xffffffff


	//   ....[12]....
        /*005c*/ 	.word	0x05000006


	//   ....[13]....
        /*0060*/ 	.word	0x05000006


	//   ....[14]....
        /*0064*/ 	.word	0x05000006


	//   ....[15]....
        /*0068*/ 	.word	0x05000006


	//----- nvinfo : EIATTR_COOP_GROUP_INSTR_OFFSETS
	.align		4
.L_1616:
        /*006c*/ 	.byte	0x04, 0x28
        /*006e*/ 	.short	(.L_1618 - .L_1617)


	//   ....[0]....
.L_1617:
        /*0070*/ 	.word	0x00002b80


	//   ....[1]....
        /*0074*/ 	.word	0x00002ba0


	//   ....[2]....
        /*0078*/ 	.word	0x000032e0


	//   ....[3]....
        /*007c*/ 	.word	0x00003340


	//   ....[4]....
        /*0080*/ 	.word	0x00006b00


	//   ....[5]....
        /*0084*/ 	.word	0x00006b20


	//   ....[6]....
        /*0088*/ 	.word	0x00006b50


	//   ....[7]....
        /*008c*/ 	.word	0x00006b60


	//   ....[8]....
        /*0090*/ 	.word	0x00009020


	//   ....[9]....
        /*0094*/ 	.word	0x00009030


	//   ....[10]....
        /*0098*/ 	.word	0x00009060


	//   ....[11]....
        /*009c*/ 	.word	0x00009070


	//   ....[12]....
        /*00a0*/ 	.word	0x00009830


	//   ....[13]....
        /*00a4*/ 	.word	0x000098a0


	//   ....[14]....
        /*00a8*/ 	.word	0x00009900


	//   ....[15]....
        /*00ac*/ 	.word	0x00009970


	//----- nvinfo : EIATTR_VRC_CTA_INIT_COUNT
	.align		4
.L_1618:
        /*00b0*/ 	.byte	0x02, 0x4a
	.zero		1
	.zero		1


	//----- nvinfo : EIATTR_EXIT_INSTR_OFFSETS
	.align		4
        /*00b4*/ 	.byte	0x04, 0x1c
        /*00b6*/ 	.short	(.L_1620 - .L_1619)


	//   ....[0]....
.L_1619:
        /*00b8*/ 	.word	0x00000090


	//----- nvinfo : EIATTR_CRS_STACK_SIZE
	.align		4
.L_1620:
        /*00bc*/ 	.byte	0x04, 0x1e
        /*00be*/ 	.short	(.L_1622 - .L_1621)
.L_1621:
        /*00c0*/ 	.word	0x00000000


	//----- nvinfo : EIATTR_CBANK_PARAM_SIZE
	.align		4
.L_1622:
        /*00c4*/ 	.byte	0x03, 0x19
        /*00c6*/ 	.short	0x01d0


	//----- nvinfo : EIATTR_PARAM_CBANK
	.align		4
        /*00c8*/ 	.byte	0x04, 0x0a
        /*00ca*/ 	.short	(.L_1624 - .L_1623)
	.align		4
.L_1623:
        /*00cc*/ 	.word	index@(.nv.constant0._ZN5flash24flash_fwd_splitkv_kernelI23Flash_fwd_kernel_traitsILi32ELi64ELi256ELi4ELb0ELb0EN7cutlass10bfloat16_tE19Flash_kernel_traitsILi32ELi64ELi256ELi4ES3_EELb0ELb0ELb0ELb1ELb1ELb0ELb0ELb0EEEvNS_16Flash_fwd_paramsE)
        /*00d0*/ 	.short	0x0380
        /*00d2*/ 	.short	0x01d0


	//----- nvinfo : EIATTR_SW_WAR
	.align		4
.L_1624:
        /*00d4*/ 	.byte	0x04, 0x36
        /*00d6*/ 	.short	(.L_1626 - .L_1625)
.L_1625:
        /*00d8*/ 	.word	0x00000008
.L_1626:


//--------------------- .nv.info._ZN5flash24flash_fwd_splitkv_kernelI23Flash_fwd_kernel_traitsILi32ELi64ELi256ELi4ELb0ELb0EN7cutlass10bfloat16_tE19Flash_kernel_traitsILi32ELi64ELi256ELi4ES3_EELb0ELb0ELb0ELb1ELb1ELb1ELb0ELb0EEEvNS_16Flash_fwd_paramsE --------------------------
	.section	.nv.info._ZN5flash24flash_fwd_splitkv_kernelI23Flash_fwd_kernel_traitsILi32ELi64ELi256ELi4ELb0ELb0EN7cutlass10bfloat16_tE19Flash_kernel_traitsILi32ELi64ELi256ELi4ES3_EELb0ELb0ELb0ELb1ELb1ELb1ELb0ELb0EEEvNS_16Flash_fwd_paramsE,"",@"SHT_CUDA_INFO"
	.sectionflags	@""
	.align	4


	//----- nvinfo : EIATTR_CUDA_API_VERSION
	.align		4
        /*0000*/ 	.byte	0x04, 0x37
        /*0002*/ 	.short	(.L_1628 - .L_1627)
.L_1627:
        /*0004*/ 	.word	0x00000082


	//----- nvinfo : EIATTR_KPARAM_INFO
	.align		4
.L_1628:
        /*0008*/ 	.byte	0x04, 0x17
        /*000a*/ 	.short	(.L_1630 - .L_1629)
.L_1629:
        /*000c*/ 	.word	0x00000000
        /*0010*/ 	.short	0x0000
        /*0012*/ 	.short	0x0000
        /*0014*/ 	.byte	0x00, 0xf0, 0x41, 0x07


	//----- nvinfo : EIATTR_SPARSE_MMA_MASK
	.align		4
.L_1630:
        /*0018*/ 	.byte	0x03, 0x50
        /*001a*/ 	.short	0x0000


	//----- nvinfo : EIATTR_MAXREG_COUNT
	.align		4
        /*001c*/ 	.byte	0x03, 0x1b
        /*001e*/ 	.short	0x00ff


	//----- nvinfo : EIATTR_NUM_BARRIERS
	.align		4
        /*0020*/ 	.byte	0x02, 0x4c
        /*0022*/ 	.byte	0x01
	.zero		1


	//----- nvinfo : EIATTR_MERCURY_ISA_VERSION
	.align		4
        /*0024*/ 	.byte	0x03, 0x5f
        /*0026*/ 	.short	0x0101


	//----- nvinfo : EIATTR_COOP_GROUP_MASK_REGIDS
	.align		4
        /*0028*/ 	.byte	0x04, 0x29
        /*002a*/ 	.short	(.L_1632 - .L_1631)


	//   ....[0]....
.L_1631:
        /*002c*/ 	.word	0xffffffff


	//   ....[1]....
        /*0030*/ 	.word	0xffffffff


	//   ....[2]....
        /*0034*/ 	.word	0xffffffff


	//   ....[3]....
        /*0038*/ 	.word	0xffffffff


	//   ....[4]....
        /*003c*/ 	.word	0xffffffff


	//   ....[5]....
        /*0040*/ 	.word	0xffffffff


	//   ....[6]....
        /*0044*/ 	.word	0xffffffff


	//   ....[7]....
        /*0048*/ 	.word	0xffffffff


	//   ....[8]....
        /*004c*/ 	.word	0xffffffff


	//   ....[9]....
        /*0050*/ 	.word	0xffffffff


	//   ....[10]....
        /*0054*/ 	.word	0xffffffff


	//   ....[11]....
        /*0058*/ 	.word	0xffffffff


	//   ....[12]....
        /*005c*/ 	.word	0x05000004


	//   ....[13]....
        /*0060*/ 	.word	0x05000004


	//   ....[14]....
        /*0064*/ 	.word	0x05000004


	//   ....[15]....
        /*0068*/ 	.word	0x05000004


	//----- nvinfo : EIATTR_COOP_GROUP_INSTR_OFFSETS
	.align		4
.L_1632:
        /*006c*/ 	.byte	0x04, 0x28
        /*006e*/ 	.short	(.L_1634 - .L_1633)


	//   ....[0]....
.L_1633:
        /*0070*/ 	.word	0x00003ef0


	//   ....[1]....
        /*0074*/ 	.word	0x00003f10


	//   ....[2]....
        /*0078*/ 	.word	0x00003f90


	//   ....[3]....
        /*007c*/ 	.word	0x00004040


	//   ....[4]....
        /*0080*/ 	.word	0x00008ca0


	//   ....[5]....
        /*0084*/ 	.word	0x00008cc0


	//   ....[6]....
        /*0088*/ 	.word	0x00008cf0


	//   ....[7]....
        /*008c*/ 	.word	0x00008d00


	//   ....[8]....
        /*0090*/ 	.word	0x0000b1b0


	//   ....[9]....
        /*0094*/ 	.word	0x0000b1c0


	//   ....[10]....
        /*0098*/ 	.word	0x0000b1f0


	//   ....[11]....
        /*009c*/ 	.word	0x0000b200


	//   ....[12]....
        /*00a0*/ 	.word	0x0000b9f0


	//   ....[13]....
        /*00a4*/ 	.word	0x0000ba60


	//   ....[14]....
        /*00a8*/ 	.word	0x0000bad0


	//   ....[15]....
        /*00ac*/ 	.word	0x0000bb30


	//----- nvinfo : EIATTR_VRC_CTA_INIT_COUNT
	.align		4
.L_1634:
        /*00b0*/ 	.byte	0x02, 0x4a
	.zero		1
	.zero		1


	//----- nvinfo : EIATTR_EXIT_INSTR_OFFSETS
	.align		4
        /*00b4*/ 	.byte	0x04, 0x1c
        /*00b6*/ 	.short	(.L_1636 - .L_1635)


	//   ....[0]....
.L_1635:
        /*00b8*/ 	.word	0x00000090


	//----- nvinfo : EIATTR_CRS_STACK_SIZE
	.align		4
.L_1636:
        /*00bc*/ 	.byte	0x04, 0x1e
        /*00be*/ 	.short	(.L_1638 - .L_1637)
.L_1637:
        /*00c0*/ 	.word	0x00000000


	//----- nvinfo : EIATTR_CBANK_PARAM_SIZE
	.align		4
.L_1638:
        /*00c4*/ 	.byte	0x03, 0x19
        /*00c6*/ 	.short	0x01d0


	//----- nvinfo : EIATTR_PARAM_CBANK
	.align		4
        /*00c8*/ 	.byte	0x04, 0x0a
        /*00ca*/ 	.short	(.L_1640 - .L_1639)
	.align		4
.L_1639:
        /*00cc*/ 	.word	index@(.nv.constant0._ZN5flash24flash_fwd_splitkv_kernelI23Flash_fwd_kernel_traitsILi32ELi64ELi256ELi4ELb0ELb0EN7cutlass10bfloat16_tE19Flash_kernel_traitsILi32ELi64ELi256ELi4ES3_EELb0ELb0ELb0ELb1ELb1ELb1ELb0ELb0EEEvNS_16Flash_fwd_paramsE)
        /*00d0*/ 	.short	0x0380
        /*00d2*/ 	.short	0x01d0


	//----- nvinfo : EIATTR_SW_WAR
	.align		4
.L_1640:
        /*00d4*/ 	.byte	0x04, 0x36
        /*00d6*/ 	.short	(.L_1642 - .L_1641)
.L_1641:
        /*00d8*/ 	.word	0x00000008
.L_1642:


//--------------------- .nv.info._ZN5flash24flash_fwd_splitkv_kernelI23Flash_fwd_kernel_traitsILi32ELi64ELi256ELi4ELb0ELb0EN7cutlass10bfloat16_tE19Flash_kernel_traitsILi32ELi64ELi256ELi4ES3_EELb0ELb0ELb1ELb0ELb0ELb0ELb0ELb0EEEvNS_16Flash_fwd_paramsE --------------------------
	.section	.nv.info._ZN5flash24flash_fwd_splitkv_kernelI23Flash_fwd_kernel_traitsILi32ELi64ELi256ELi4ELb0ELb0EN7cutlass10bfloat16_tE19Flash_kernel_traitsILi32ELi64ELi256ELi4ES3_EELb0ELb0ELb1ELb0ELb0ELb0ELb0ELb0EEEvNS_16Flash_fwd_paramsE,"",@"SHT_CUDA_INFO"
	.sectionflags	@""
	.align	4


	//----- nvinfo : EIATTR_CUDA_API_VERSION
	.align		4
        /*0000*/ 	.byte	0x04, 0x37
        /*0002*/ 	.short	(.L_1644 - .L_1643)
.L_1643:
        /*0004*/ 	.word	0x00000082


	//----- nvinfo : EIATTR_KPARAM_INFO
	.align		4
.L_1644:
        /*0008*/ 	.byte	0x04, 0x17
        /*000a*/ 	.short	(.L_1646 - .L_1645)
.L_1645:
        /*000c*/ 	.word	0x00000000
        /*0010*/ 	.short	0x0000
        /*0012*/ 	.short	0x0000
        /*0014*/ 	.byte	0x00, 0xf0, 0x41, 0x07


	//----- nvinfo : EIATTR_SPARSE_MMA_MASK
	.align		4
.L_1646:
        /*0018*/ 	.byte	0x03, 0x50
        /*001a*/ 	.short	0x0000


	//----- nvinfo : EIATTR_MAXREG_COUNT
	.align		4
        /*001c*/ 	.byte	0x03, 0x1b
        /*001e*/ 	.short	0x00ff


	//----- nvinfo : EIATTR_NUM_BARRIERS
	.align		4
        /*0020*/ 	.byte	0x02, 0x4c
        /*0022*/ 	.byte	0x01
	.zero		1


	//----- nvinfo : EIATTR_MERCURY_ISA_VERSION
	.align		4
        /*0024*/ 	.byte	0x03, 0x5f
        /*0026*/ 	.short	0x0101


	//----- nvinfo : EIATTR_COOP_GROUP_MASK_REGIDS
	.align		4
        /*0028*/ 	.byte	0x04, 0x29
        /*002a*/ 	.short	(.L_1648 - .L_1647)


	//   ....[0]....
.L_1647:
        /*002c*/ 	.word	0xffffffff


	//   ....[1]....
        /*0030*/ 	.word	0xffffffff


	//   ....[2]....
        /*0034*/ 	.word	0xffffffff


	//   ....[3]....
        /*0038*/ 	.word	0xffffffff


	//   ....[4]....
        /*003c*/ 	.word	0xffffffff


	//   ....[5]....
        /*0040*/ 	.word	0xffffffff


	//   ....[6]....
        /*0044*/ 	.word	0xffffffff


	//   ....[7]....
        /*0048*/ 	.word	0xffffffff


	//   ....[8]....
        /*004c*/ 	.word	0xffffffff


	//   ....[9]....
        /*0050*/ 	.word	0xffffffff


	//   ....[10]....
        /*0054*/ 	.word	0xffffffff


	//   ....[11]....
        /*0058*/ 	.word	0xffffffff


	//   ....[12]....
        /*005c*/ 	.word	0x05000005


	//   ....[13]....
        /*0060*/ 	.word	0x05000005


	//   ....[14]....
        /*0064*/ 	.word	0x05000005


	//   ....[15]....
        /*0068*/ 	.word	0x05000005


	//----- nvinfo : EIATTR_COOP_GROUP_INSTR_OFFSETS
	.align		4
.L_1648:
        /*006c*/ 	.byte	0x04, 0x28
        /*006e*/ 	.short	(.L_1650 - .L_1649)


	//   ....[0]....
.L_1649:
        /*0070*/ 	.word	0x00007190


	//   ....[1]....
        /*0074*/ 	.word	0x000071b0


	//   ....[2]....
        /*0078*/ 	.word	0x00007700


	//   ....[3]....
        /*007c*/ 	.word	0x00007720


	//   ....[4]....
        /*0080*/ 	.word	0x0000ccf0


	//   ....[5]....
        /*0084*/ 	.word	0x0000cd10


	//   ....[6]....
        /*0088*/ 	.word	0x0000cd40


	//   ....[7]....
        /*008c*/ 	.word	0x0000cd50


	//   ....[8]....
        /*0090*/ 	.word	0x0000f220


	//   ....[9]....
        /*0094*/ 	.word	0x0000f230


	//   ....[10]....
        /*0098*/ 	.word	0x0000f260


	//   ....[11]....
        /*009c*/ 	.word	0x0000f270


	//   ....[12]....
        /*00a0*/ 	.word	0x0000fbb0


	//   ....[13]....
        /*00a4*/ 	.word	0x0000fc20


	//   ....[14]....
        /*00a8*/ 	.word	0x0000fc80


	//   ....[15]....
        /*00ac*/ 	.word	0x0000fcf0


	//----- nvinfo : EIATTR_VRC_CTA_INIT_COUNT
	.align		4
.L_1650:
        /*00b0*/ 	.byte	0x02, 0x4a
	.zero		1
	.zero		1


	//----- nvinfo : EIATTR_EXIT_INSTR_OFFSETS
	.align		4
        /*00b4*/ 	.byte	0x04, 0x1c
        /*00b6*/ 	.short	(.L_1652 - .L_1651)


	//   ....[0]....
.L_1651:
        /*00b8*/ 	.word	0x00000090


	//----- nvinfo : EIATTR_CRS_STACK_SIZE
	.align		4
.L_1652:
        /*00bc*/ 	.byte	0x04, 0x1e
        /*00be*/ 	.short	(.L_1654 - .L_1653)
.L_1653:
        /*00c0*/ 	.word	0x00000000


	//----- nvinfo : EIATTR_CBANK_PARAM_SIZE
	.align		4
.L_1654:
        /*00c4*/ 	.byte	0x03, 0x19
        /*00c6*/ 	.short	0x01d0


	//----- nvinfo : EIATTR_PARAM_CBANK
	.align		4
        /*00c8*/ 	.byte	0x04, 0x0a
        /*00ca*/ 	.short	(.L_1656 - .L_1655)
	.align		4
.L_1655:
        /*00cc*/ 	.word	index@(.nv.constant0._ZN5flash24flash_fwd_splitkv_kernelI23Flash_fwd_kernel_traitsILi32ELi64ELi256ELi4ELb0ELb0EN7cutlass10bfloat16_tE19Flash_kernel_traitsILi32ELi64ELi256ELi4ES3_EELb0ELb0ELb1ELb0ELb0ELb0ELb0ELb0EEEvNS_16Flash_fwd_paramsE)
        /*00d0*/ 	.short	0x0380
        /*00d2*/ 	.short	0x01d0


	//----- nvinfo : EIATTR_SW_WAR
	.align		4
.L_1656:
        /*00d4*/ 	.byte	0x04, 0x36
        /*00d6*/ 	.short	(.L_1658 - .L_1657)
.L_1657:
        /*00d8*/ 	.word	0x00000008
.L_1658:


//--------------------- .nv.info._ZN5flash24flash_fwd_splitkv_kernelI23Flash_fwd_kernel_traitsILi32ELi64ELi256ELi4ELb0ELb0EN7cutlass10bfloat16_tE19Flash_kernel_traitsILi32ELi64ELi256ELi4ES3_EELb0ELb0ELb1ELb0ELb0ELb1ELb0ELb0EEEvNS_16Flash_fwd_paramsE --------------------------
	.section	.nv.info._ZN5flash24flash_fwd_splitkv_kernelI23Flash_fwd_kernel_traitsILi32ELi64ELi256ELi4ELb0ELb0EN7cutlass10bfloat16_tE19Flash_kernel_traitsILi32ELi64ELi256ELi4ES3_EELb0ELb0ELb1ELb0ELb0ELb1ELb0ELb0EEEvNS_16Flash_fwd_paramsE,"",@"SHT_CUDA_INFO"
	.sectionflags	@""
	.align	4


	//----- nvinfo : EIATTR_CUDA_API_VERSION
	.align		4
        /*0000*/ 	.byte	0x04, 0x37
        /*0002*/ 	.short	(.L_1660 - .L_1659)
.L_1659:
        /*0004*/ 	.word	0x00000082


	//----- nvinfo : EIATTR_KPARAM_INFO
	.align		4
.L_1660:
        /*0008*/ 	.byte	0x04, 0x17
        /*000a*/ 	.short	(.L_1662 - .L_1661)
.L_1661:
        /*000c*/ 	.word	0x00000000
        /*0010*/ 	.short	0x0000
        /*0012*/ 	.short	0x0000
        /*0014*/ 	.byte	0x00, 0xf0, 0x41, 0x07


	//----- nvinfo : EIATTR_SPARSE_MMA_MASK
	.align		4
.L_1662:
        /*0018*/ 	.byte	0x03, 0x50
        /*001a*/ 	.short	0x0000


	//----- nvinfo : EIATTR_MAXREG_COUNT
	.align		4
        /*001c*/ 	.byte	0x03, 0x1b
        /*001e*/ 	.short	0x00ff


	//----- nvinfo : EIATTR_NUM_BARRIERS
	.align		4
        /*0020*/ 	.byte	0x02, 0x4c
        /*0022*/ 	.byte	0x01
	.zero		1


	//----- nvinfo : EIATTR_MERCURY_ISA_VERSION
	.align		4
        /*0024*/ 	.byte	0x03, 0x5f
        /*0026*/ 	.short	0x0101


	//----- nvinfo : EIATTR_COOP_GROUP_MASK_REGIDS
	.align		4
        /*0028*/ 	.byte	0x04, 0x29
        /*002a*/ 	.short	(.L_1664 - .L_1663)


	//   ....[0]....
.L_1663:
        /*002c*/ 	.word	0xffffffff


	//   ....[1]....
        /*0030*/ 	.word	0xffffffff


	//   ....[2]....
        /*0034*/ 	.word	0xffffffff


	//   ....[3]....
        /*0038*/ 	.word	0xffffffff


	//   ....[4]....
        /*003c*/ 	.word	0xffffffff


	//   ....[5]....
        /*0040*/ 	.word	0xffffffff


	//   ....[6]....
        /*0044*/ 	.word	0xffffffff


	//   ....[7]....
        /*0048*/ 	.word	0xffffffff


	//   ....[8]....
        /*004c*/ 	.word	0xffffffff


	//   ....[9]....
        /*0050*/ 	.word	0xffffffff


	//   ....[10]....
        /*0054*/ 	.word	0xffffffff


	//   ....[11]....
        /*0058*/ 	.word	0xffffffff


	//   ....[12]....
        /*005c*/ 	.word	0x05000005


	//   ....[13]....
        /*0060*/ 	.word	0x05000005


	//   ....[14]....
        /*0064*/ 	.word	0x05000005


	//   ....[15]....
        /*0068*/ 	.word	0x05000005


	//----- nvinfo : EIATTR_COOP_GROUP_INSTR_OFFSETS
	.align		4
.L_1664:
        /*006c*/ 	.byte	0x04, 0x28
        /*006e*/ 	.short	(.L_1666 - .L_1665)


	//   ....[0]....
.L_1665:
        /*0070*/ 	.word	0x00008300


	//   ....[1]....
        /*0074*/ 	.word	0x00008320


	//   ....[2]....
        /*0078*/ 	.word	0x00008830


	//   ....[3]....
        /*007c*/ 	.word	0x00008850


	//   ....[4]....
        /*0080*/ 	.word	0x0000eeb0


	//   ....[5]....
        /*0084*/ 	.word	0x0000eec0


	//   ....[6]....
        /*0088*/ 	.word	0x0000eef0


	//   ....[7]....
        /*008c*/ 	.word	0x0000ef00


	//   ....[8]....
        /*0090*/ 	.word	0x000113e0


	//   ....[9]....
        /*0094*/ 	.word	0x000113f0


	//   ....[10]....
        /*0098*/ 	.word	0x00011420


	//   ....[11]....
        /*009c*/ 	.word	0x00011430


	//   ....[12]....
        /*00a0*/ 	.word	0x00011da0


	//   ....[13]....
        /*00a4*/ 	.word	0x00011e20


	//   ....[14]....
        /*00a8*/ 	.word	0x00011ea0


	//   ....[15]....
        /*00ac*/ 	.word	0x00011f10


	//----- nvinfo : EIATTR_VRC_CTA_INIT_COUNT
	.align		4
.L_1666:
        /*00b0*/ 	.byte	0x02, 0x4a
	.zero		1
	.zero		1


	//----- nvinfo : EIATTR_EXIT_INSTR_OFFSETS
	.align		4
        /*00b4*/ 	.byte	0x04, 0x1c
        /*00b6*/ 	.short	(.L_1668 - .L_1667)


	//   ....[0]....
.L_1667:
        /*00b8*/ 	.word	0x00000090


	//----- nvinfo : EIATTR_CRS_STACK_SIZE
	.align		4
.L_1668:
        /*00bc*/ 	.byte	0x04, 0x1e
        /*00be*/ 	.short	(.L_1670 - .L_1669)
.L_1669:
        /*00c0*/ 	.word	0x00000000


	//----- nvinfo : EIATTR_CBANK_PARAM_SIZE
	.align		4
.L_1670:
        /*00c4*/ 	.byte	0x03, 0x19
        /*00c6*/ 	.short	0x01d0


	//----- nvinfo : EIATTR_PARAM_CBANK
	.align		4
        /*00c8*/ 	.byte	0x04, 0x0a
        /*00ca*/ 	.short	(.L_1672 - .L_1671)
	.align		4
.L_1671:
        /*00cc*/ 	.word	index@(.nv.constant0._ZN5flash24flash_fwd_splitkv_kernelI23Flash_fwd_kernel_traitsILi32ELi64ELi256ELi4ELb0ELb0EN7cutlass10bfloat16_tE19Flash_kernel_traitsILi32ELi64ELi256ELi4ES3_EELb0ELb0ELb1ELb0ELb0ELb1ELb0ELb0EEEvNS_16Flash_fwd_paramsE)
        /*00d0*/ 	.short	0x0380
        /*00d2*/ 	.short	0x01d0


	//----- nvinfo : EIATTR_SW_WAR
	.align		4
.L_1672:
        /*00d4*/ 	.byte	0x04, 0x36
        /*00d6*/ 	.short	(.L_1674 - .L_1673)
.L_1673:
        /*00d8*/ 	.word	0x00000008
.L_1674:


//--------------------- .nv.info._ZN5flash24flash_fwd_splitkv_kernelI23Flash_fwd_kernel_traitsILi32ELi64ELi256ELi4ELb0ELb0EN7cutlass10bfloat16_tE19Flash_kernel_traitsILi32ELi64ELi256ELi4ES3_EELb0ELb0ELb0ELb0ELb1ELb0ELb0ELb1EEEvNS_16Flash_fwd_paramsE --------------------------
	.section	.nv.info._ZN5flash24flash_fwd_splitkv_kernelI23Flash_fwd_kernel_traitsILi32ELi64ELi256ELi4ELb0ELb0EN7cutlass10bfloat16_tE19Flash_kernel_traitsILi32ELi64ELi256ELi4ES3_EELb0ELb0ELb0ELb0ELb1ELb0ELb0ELb1EEEvNS_16Flash_fwd_paramsE,"",@"SHT_CUDA_INFO"
	.sectionflags	@""
	.align	4


	//----- nvinfo : EIATTR_CUDA_API_VERSION
	.align		4
        /*0000*/ 	.byte	0x04, 0x37
        /*0002*/ 	.short	(.L_1676 - .L_1675)
.L_1675:
        /*0004*/ 	.word	0x00000082


	//----- nvinfo : EIATTR_KPARAM_INFO
	.align		4
.L_1676:
        /*0008*/ 	.byte	0x04, 0x17
        /*000a*/ 	.short	(.L_1678 - .L_1677)
.L_1677:
        /*000c*/ 	.word	0x00000000
        /*0010*/ 	.short	0x0000
        /*0012*/ 	.short	0x0000
        /*0014*/ 	.byte	0x00, 0xf0, 0x41, 0x07


	//----- nvinfo : EIATTR_SPARSE_MMA_MASK
	.align		4
.L_1678:
        /*0018*/ 	.byte	0x03, 0x50
        /*001a*/ 	.short	0x0000


	//----- nvinfo : EIATTR_MAXREG_COUNT
	.align		4
        /*001c*/ 	.byte	0x03, 0x1b
        /*001e*/ 	.short	0x00ff


	//----- nvinfo : EIATTR_NUM_BARRIERS
	.align		4
        /*0020*/ 	.byte	0x02, 0x4c
        /*0022*/ 	.byte	0x01
	.zero		1


	//----- nvinfo : EIATTR_MERCURY_ISA_VERSION
	.align		4
        /*0024*/ 	.byte	0x03, 0x5f
        /*0026*/ 	.short	0x0101


	//----- nvinfo : EIATTR_COOP_GROUP_MASK_REGIDS
	.align		4
        /*0028*/ 	.byte	0x04, 0x29
        /*002a*/ 	.short	(.L_1680 - .L_1679)


	//   ....[0]....
.L_1679:
        /*002c*/ 	.word	0xffffffff


	//   ....[1]....
        /*0030*/ 	.word	0xffffffff


	//   ....[2]....
        /*0034*/ 	.word	0xffffffff


	//   ....[3]....
        /*0038*/ 	.word	0xffffffff


	//   ....[4]....
        /*003c*/ 	.word	0xffffffff


	//   ....[5]....
        /*0040*/ 	.word	0xffffffff


	//   ....[6]....
        /*0044*/ 	.word	0xffffffff


	//   ....[7]....
        /*0048*/ 	.word	0xffffffff


	//   ....[8]....
        /*004c*/ 	.word	0xffffffff


	//   ....[9]....
        /*0050*/ 	.word	0xffffffff


	//   ....[10]....
        /*0054*/ 	.word	0xffffffff


	//   ....[11]....
        /*0058*/ 	.word	0xffffffff


	//   ....[12]....
        /*005c*/ 	.word	0x05000005


	//   ....[13]....
        /*0060*/ 	.word	0x05000005


	//   ....[14]....
        /*0064*/ 	.word	0x05000005


	//   ....[15]....
        /*0068*/ 	.word	0x05000005


	//----- nvinfo : EIATTR_COOP_GROUP_INSTR_OFFSETS
	.align		4
.L_1680:
        /*006c*/ 	.byte	0x04, 0x28
        /*006e*/ 	.short	(.L_1682 - .L_1681)


	//   ....[0]....
.L_1681:
        /*0070*/ 	.word	0x0000bbe0


	//   ....[1]....
        /*0074*/ 	.word	0x0000bc10


	//   ....[2]....
        /*0078*/ 	.word	0x0000be30


	//   ....[3]....
        /*007c*/ 	.word	0x0000bea0


	//   ....[4]....
        /*0080*/ 	.word	0x0000fa70


	//   ....[5]....
        /*0084*/ 	.word	0x0000fa80


	//   ....[6]....
        /*0088*/ 	.word	0x0000fab0


	//   ....[7]....
        /*008c*/ 	.word	0x0000fac0


	//   ....[8]....
        /*0090*/ 	.word	0x00011f90


	//   ....[9]....
        /*0094*/ 	.word	0x00011fa0


	//   ....[10]....
        /*0098*/ 	.word	0x00011fd0


	//   ....[11]....
        /*009c*/ 	.word	0x00011fe0


	//   ....[12]....
        /*00a0*/ 	.word	0x00012930


	//   ....[13]....
        /*00a4*/ 	.word	0x000129a0


	//   ....[14]....
        /*00a8*/ 	.word	0x00012a00


	//   ....[15]....
        /*00ac*/ 	.word	0x00012a70


	//----- nvinfo : EIATTR_VRC_CTA_INIT_COUNT
	.align		4
.L_1682:
        /*00b0*/ 	.byte	0x02, 0x4a
	.zero		1
	.zero		1


	//----- nvinfo : EIATTR_EXIT_INSTR_OFFSETS
	.align		4
        /*00b4*/ 	.byte	0x04, 0x1c
        /*00b6*/ 	.short	(.L_1684 - .L_1683)


	//   ....[0]....
.L_1683:
        /*00b8*/ 	.word	0x00000090


	//----- nvinfo : EIATTR_CRS_STACK_SIZE
	.align		4
.L_1684:
        /*00bc*/ 	.byte	0x04, 0x1e
        /*00be*/ 	.short	(.L_1686 - .L_1685)
.L_1685:
        /*00c0*/ 	.word	0x00000000


	//----- nvinfo : EIATTR_CBANK_PARAM_SIZE
	.align		4
.L_1686:
        /*00c4*/ 	.byte	0x03, 0x19
        /*00c6*/ 	.short	0x01d0


	//----- nvinfo : EIATTR_PARAM_CBANK
	.align		4
        /*00c8*/ 	.byte	0x04, 0x0a
        /*00ca*/ 	.short	(.L_1688 - .L_1687)
	.align		4
.L_1687:
        /*00cc*/ 	.word	index@(.nv.constant0._ZN5flash24flash_fwd_splitkv_kernelI23Flash_fwd_kernel_traitsILi32ELi64ELi256ELi4ELb0ELb0EN7cutlass10bfloat16_tE19Flash_kernel_traitsILi32ELi64ELi256ELi4ES3_EELb0ELb0ELb0ELb0ELb1ELb0ELb0ELb1EEEvNS_16Flash_fwd_paramsE)
        /*00d0*/ 	.short	0x0380
        /*00d2*/ 	.short	0x01d0


	//----- nvinfo : EIATTR_SW_WAR
	.align		4
.L_1688:
        /*00d4*/ 	.byte	0x04, 0x36
        /*00d6*/ 	.short	(.L_1690 - .L_1689)
.L_1689:
        /*00d8*/ 	.word	0x00000008
.L_1690:


//--------------------- .nv.info._ZN5flash24flash_fwd_splitkv_kernelI23Flash_fwd_kernel_traitsILi32ELi64ELi256ELi4ELb0ELb0EN7cutlass10bfloat16_tE19Flash_kernel_traitsILi32ELi64ELi256ELi4ES3_EELb0ELb0ELb0ELb0ELb1ELb1ELb0ELb1EEEvNS_16Flash_fwd_paramsE --------------------------
	.section	.nv.info._ZN5flash24flash_fwd_splitkv_kernelI23Flash_fwd_kernel_traitsILi32ELi64ELi256ELi4ELb0ELb0EN7cutlass10bfloat16_tE19Flash_kernel_traitsILi32ELi64ELi256ELi4ES3_EELb0ELb0ELb0ELb0ELb1ELb1ELb0ELb1EEEvNS_16Flash_fwd_paramsE,"",@"SHT_CUDA_INFO"
	.sectionflags	@""
	.align	4


	//----- nvinfo : EIATTR_CUDA_API_VERSION
	.align		4
        /*0000*/ 	.byte	0x04, 0x37
        /*0002*/ 	.short	(.L_1692 - .L_1691)
.L_1691:
        /*0004*/ 	.word	0x00000082


	//----- nvinfo : EIATTR_KPARAM_INFO
	.align		4
.L_1692:
        /*0008*/ 	.byte	0x04, 0x17
        /*000a*/ 	.short	(.L_1694 - .L_1693)
.L_1693:
        /*000c*/ 	.word	0x00000000
        /*0010*/ 	.short	0x0000
        /*0012*/ 	.short	0x0000
        /*0014*/ 	.byte	0x00, 0xf0, 0x41, 0x07


	//----- nvinfo : EIATTR_SPARSE_MMA_MASK
	.align		4
.L_1694:
        /*0018*/ 	.byte	0x03, 0x50
        /*001a*/ 	.short	0x0000


	//----- nvinfo : EIATTR_MAXREG_COUNT
	.align		4
        /*001c*/ 	.byte	0x03, 0x1b
        /*001e*/ 	.short	0x00ff


	//----- nvinfo : EIATTR_NUM_BARRIERS
	.align		4
        /*0020*/ 	.byte	0x02, 0x4c
        /*0022*/ 	.byte	0x01
	.zero		1


	//----- nvinfo : EIATTR_MERCURY_ISA_VERSION
	.align		4
        /*0024*/ 	.byte	0x03, 0x5f
        /*0026*/ 	.short	0x0101


	//----- nvinfo : EIATTR_COOP_GROUP_MASK_REGIDS
	.align		4
        /*0028*/ 	.byte	0x04, 0x29
        /*002a*/ 	.short	(.L_1696 - .L_1695)


	//   ....[0]....
.L_1695:
        /*002c*/ 	.word	0xffffffff


	//   ....[1]....
        /*0030*/ 	.word	0xffffffff


	//   ....[2]....
        /*0034*/ 	.word	0xffffffff


	//   ....[3]....
        /*0038*/ 	.word	0xffffffff


	//   ....[4]....
        /*003c*/ 	.word	0xffffffff


	//   ....[5]....
        /*0040*/ 	.word	0xffffffff


	//   ....[6]....
        /*0044*/ 	.word	0xffffffff


	//   ....[7]....
        /*0048*/ 	.word	0xffffffff


	//   ....[8]....
        /*004c*/ 	.word	0xffffffff


	//   ....[9]....
        /*0050*/ 	.word	0xffffffff


	//   ....[10]....
        /*0054*/ 	.word	0xffffffff


	//   ....[11]....
        /*0058*/ 	.word	0xffffffff


	//   ....[12]....
        /*005c*/ 	.word	0x05000004


	//   ....[13]....
        /*0060*/ 	.word	0x05000004


	//   ....[14]....
        /*0064*/ 	.word	0x05000004


	//   ....[15]....
        /*0068*/ 	.word	0x05000004


	//----- nvinfo : EIATTR_COOP_GROUP_INSTR_OFFSETS
	.align		4
.L_1696:
        /*006c*/ 	.byte	0x04, 0x28
        /*006e*/ 	.short	(.L_1698 - .L_1697)


	//   ....[0]....
.L_1697:
        /*0070*/ 	.word	0x0000d390


	//   ....[1]....
        /*0074*/ 	.word	0x0000d3a0


	//   ....[2]....
        /*0078*/ 	.word	0x0000d3d0


	//   ....[3]....
        /*007c*/ 	.word	0x0000d480


	//   ....[4]....
        /*0080*/ 	.word	0x000120c0


	//   ....[5]....
        /*0084*/ 	.word	0x000120d0


	//   ....[6]....
        /*0088*/ 	.word	0x00012100


	//   ....[7]....
        /*008c*/ 	.word	0x00012110


	//   ....[8]....
        /*0090*/ 	.word	0x000145e0


	//   ....[9]....
        /*0094*/ 	.word	0x000145f0


	//   ....[10]....
        /*0098*/ 	.word	0x00014620


	//   ....[11]....
        /*009c*/ 	.word	0x00014630


	//   ....[12]....
        /*00a0*/ 	.word	0x00014fb0


	//   ....[13]....
        /*00a4*/ 	.word	0x00015020


	//   ....[14]....
        /*00a8*/ 	.word	0x00015090


	//   ....[15]....
        /*00ac*/ 	.word	0x000150f0


	//----- nvinfo : EIATTR_VRC_CTA_INIT_COUNT
	.align		4
.L_1698:
        /*00b0*/ 	.byte	0x02, 0x4a
	.zero		1
	.zero		1


	//----- nvinfo : EIATTR_EXIT_INSTR_OFFSETS
	.align		4
        /*00b4*/ 	.byte	0x04, 0x1c
        /*00b6*/ 	.short	(.L_1700 - .L_1699)


	//   ....[0]....
.L_1699:
        /*00b8*/ 	.word	0x00000090


	//----- nvinfo : EIATTR_CRS_STACK_SIZE
	.align		4
.L_1700:
        /*00bc*/ 	.byte	0x04, 0x1e
        /*00be*/ 	.short	(.L_1702 - .L_1701)
.L_1701:
        /*00c0*/ 	.word	0x00000000


	//----- nvinfo : EIATTR_CBANK_PARAM_SIZE
	.align		4
.L_1702:
        /*00c4*/ 	.byte	0x03, 0x19
        /*00c6*/ 	.short	0x01d0


	//----- nvinfo : EIATTR_PARAM_CBANK
	.align		4
        /*00c8*/ 	.byte	0x04, 0x0a
        /*00ca*/ 	.short	(.L_1704 - .L_1703)
	.align		4
.L_1703:
        /*00cc*/ 	.word	index@(.nv.constant0._ZN5flash24flash_fwd_splitkv_kernelI23Flash_fwd_kernel_traitsILi32ELi64ELi256ELi4ELb0ELb0EN7cutlass10bfloat16_tE19Flash_kernel_traitsILi32ELi64ELi256ELi4ES3_EELb0ELb0ELb0ELb0ELb1ELb1ELb0ELb1EEEvNS_16Flash_fwd_paramsE)
        /*00d0*/ 	.short	0x0380
        /*00d2*/ 	.short	0x01d0


	//----- nvinfo : EIATTR_SW_WAR
	.align		4
.L_1704:
        /*00d4*/ 	.byte	0x04, 0x36
        /*00d6*/ 	.short	(.L_1706 - .L_1705)
.L_1705:
        /*00d8*/ 	.word	0x00000008
.L_1706:


//--------------------- .nv.info._ZN5flash24flash_fwd_splitkv_kernelI23Flash_fwd_kernel_traitsILi32ELi64ELi256ELi4ELb0ELb0EN7cutlass10bfloat16_tE19Flash_kernel_traitsILi32ELi64ELi256ELi4ES3_EELb0ELb0ELb1ELb0ELb0ELb0ELb0ELb1EEEvNS_16Flash_fwd_paramsE --------------------------
	.section	.nv.info._ZN5flash24flash_fwd_splitkv_kernelI23Flash_fwd_kernel_traitsILi32ELi64ELi256ELi4ELb0ELb0EN7cutlass10bfloat16_tE19Flash_kernel_traitsILi32ELi64ELi256ELi4ES3_EELb0ELb0ELb1ELb0ELb0ELb0ELb0ELb1EEEvNS_16Flash_fwd_paramsE,"",@"SHT_CUDA_INFO"
	.sectionflags	@""
	.align	4


	//----- nvinfo : EIATTR_CUDA_API_VERSION
	.align		4
        /*0000*/ 	.byte	0x04, 0x37
        /*0002*/ 	.short	(.L_1708 - .L_1707)
.L_1707:
        /*0004*/ 	.word	0x00000082


	//----- nvinfo : EIATTR_KPARAM_INFO
	.align		4
.L_1708:
        /*0008*/ 	.byte	0x04, 0x17
        /*000a*/ 	.short	(.L_1710 - .L_1709)
.L_1709:
        /*000c*/ 	.word	0x00000000
        /*0010*/ 	.short	0x0000
        /*0012*/ 	.short	0x0000
        /*0014*/ 	.byte	0x00, 0xf0, 0x41, 0x07


	//----- nvinfo : EIATTR_SPARSE_MMA_MASK
	.align		4
.L_1710:
        /*0018*/ 	.byte	0x03, 0x50
        /*001a*/ 	.short	0x0000


	//----- nvinfo : EIATTR_MAXREG_COUNT
	.align		4
        /*001c*/ 	.byte	0x03, 0x1b
        /*001e*/ 	.short	0x00ff


	//----- nvinfo : EIATTR_NUM_BARRIERS
	.align		4
        /*0020*/ 	.byte	0x02, 0x4c
        /*0022*/ 	.byte	0x01
	.zero		1


	//----- nvinfo : EIATTR_MERCURY_ISA_VERSION
	.align		4
        /*0024*/ 	.byte	0x03, 0x5f
        /*0026*/ 	.short	0x0101


	//----- nvinfo : EIATTR_COOP_GROUP_MASK_REGIDS
	.align		4
        /*0028*/ 	.byte	0x04, 0x29
        /*002a*/ 	.short	(.L_1712 - .L_1711)


	//   ....[0]....
.L_1711:
        /*002c*/ 	.word	0xffffffff


	//   ....[1]....
        /*0030*/ 	.word	0xffffffff


	//   ....[2]....
        /*0034*/ 	.word	0xffffffff


	//   ....[3]....
        /*0038*/ 	.word	0xffffffff


	//   ....[4]....
        /*003c*/ 	.word	0xffffffff


	//   ....[5]....
        /*0040*/ 	.word	0xffffffff


	//   ....[6]....
        /*0044*/ 	.word	0xffffffff


	//   ....[7]....
        /*0048*/ 	.word	0xffffffff


	//   ....[8]....
        /*004c*/ 	.word	0xffffffff


	//   ....[9]....
        /*0050*/ 	.word	0xffffffff


	//   ....[10]....
        /*0054*/ 	.word	0xffffffff


	//   ....[11]....
        /*0058*/ 	.word	0xffffffff


	//   ....[12]....
        /*005c*/ 	.word	0x05000005


	//   ....[13]....
        /*0060*/ 	.word	0x05000005


	//   ....[14]....
        /*0064*/ 	.word	0x05000005


	//   ....[15]....
        /*0068*/ 	.word	0x05000005


	//----- nvinfo : EIATTR_COOP_GROUP_INSTR_OFFSETS
	.align		4
.L_1712:
        /*006c*/ 	.byte	0x04, 0x28
        /*006e*/ 	.short	(.L_1714 - .L_1713)


	//   ....[0]....
.L_1713:
        /*0070*/ 	.word	0x0000e8a0


	//   ....[1]....
        /*0074*/ 	.word	0x0000e8e0


	//   ....[2]....
        /*0078*/ 	.word	0x0000eea0


	//   ....[3]....
        /*007c*/ 	.word	0x0000eee0


	//   ....[4]....
        /*0080*/ 	.word	0x00014410


	//   ....[5]....
        /*0084*/ 	.word	0x00014430


	//   ....[6]....
        /*0088*/ 	.word	0x00014460


	//   ....[7]....
        /*008c*/ 	.word	0x00014470


	//   ....[8]....
        /*0090*/ 	.word	0x00016940


	//   ....[9]....
        /*0094*/ 	.word	0x00016950


	//   ....[10]....
        /*0098*/ 	.word	0x00016980


	//   ....[11]....
        /*009c*/ 	.word	0x00016990


	//   ....[12]....
        /*00a0*/ 	.word	0x00017360


	//   ....[13]....
        /*00a4*/ 	.word	0x000173d0


	//   ....[14]....
        /*00a8*/ 	.word	0x00017430


	//   ....[15]....
        /*00ac*/ 	.word	0x000174a0


	//----- nvinfo : EIATTR_VRC_CTA_INIT_COUNT
	.align		4
.L_1714:
        /*00b0*/ 	.byte	0x02, 0x4a
	.zero		1
	.zero		1


	//----- nvinfo : EIATTR_EXIT_INSTR_OFFSETS
	.align		4
        /*00b4*/ 	.byte	0x04, 0x1c
        /*00b6*/ 	.short	(.L_1716 - .L_1715)


	//   ....[0]....
.L_1715:
        /*00b8*/ 	.word	0x00000090


	//----- nvinfo : EIATTR_CRS_STACK_SIZE
	.align		4
.L_1716:
        /*00bc*/ 	.byte	0x04, 0x1e
        /*00be*/ 	.short	(.L_1718 - .L_1717)
.L_1717:
        /*00c0*/ 	.word	0x00000000


	//----- nvinfo : EIATTR_CBANK_PARAM_SIZE
	.align		4
.L_1718:
        /*00c4*/ 	.byte	0x03, 0x19
        /*00c6*/ 	.short	0x01d0


	//----- nvinfo : EIATTR_PARAM_CBANK
	.align		4
        /*00c8*/ 	.byte	0x04, 0x0a
        /*00ca*/ 	.short	(.L_1720 - .L_1719)
	.align		4
.L_1719:
        /*00cc*/ 	.word	index@(.nv.constant0._ZN5flash24flash_fwd_splitkv_kernelI23Flash_fwd_kernel_traitsILi32ELi64ELi256ELi4ELb0ELb0EN7cutlass10bfloat16_tE19Flash_kernel_traitsILi32ELi64ELi256ELi4ES3_EELb0ELb0ELb1ELb0ELb0ELb0ELb0ELb1EEEvNS_16Flash_fwd_paramsE)
        /*00d0*/ 	.short	0x0380
        /*00d2*/ 	.short	0x01d0


	//----- nvinfo : EIATTR_SW_WAR
	.align		4
.L_1720:
        /*00d4*/ 	.byte	0x04, 0x36
        /*00d6*/ 	.short	(.L_1722 - .L_1721)
.L_1721:
        /*00d8*/ 	.word	0x00000008
.L_1722:


//--------------------- .nv.info._ZN5flash24flash_fwd_splitkv_kernelI23Flash_fwd_kernel_traitsILi32ELi64ELi256ELi4ELb0ELb0EN7cutlass10bfloat16_tE19Flash_kernel_traitsILi32ELi64ELi256ELi4ES3_EELb0ELb0ELb1ELb0ELb0ELb1ELb0ELb1EEEvNS_16Flash_fwd_paramsE --------------------------
	.section	.nv.info._ZN5flash24flash_fwd_splitkv_kernelI23Flash_fwd_kernel_traitsILi32ELi64ELi256ELi4ELb0ELb0EN7cutlass10bfloat16_tE19Flash_kernel_traitsILi32ELi64ELi256ELi4ES3_EELb0ELb0ELb1ELb0ELb0ELb1ELb0ELb1EEEvNS_16Flash_fwd_paramsE,"",@"SHT_CUDA_INFO"
	.sectionflags	@""
	.align	4


	//----- nvinfo : EIATTR_CUDA_API_VERSION
	.align		4
        /*0000*/ 	.byte	0x04, 0x37
        /*0002*/ 	.short	(.L_1724 - .L_1723)
.L_1723:
        /*0004*/ 	.word	0x00000082


	//----- nvinfo : EIATTR_KPARAM_INFO
	.align		4
.L_1724:
        /*0008*/ 	.byte	0x04, 0x17
        /*000a*/ 	.short	(.L_1726 - .L_1725)
.L_1725:
        /*000c*/ 	.word	0x00000000
        /*0010*/ 	.short	0x0000
        /*0012*/ 	.short	0x0000
        /*0014*/ 	.byte	0x00, 0xf0, 0x41, 0x07


	//----- nvinfo : EIATTR_SPARSE_MMA_MASK
	.align		4
.L_1726:
        /*0018*/ 	.byte	0x03, 0x50
        /*001a*/ 	.short	0x0000


	//----- nvinfo : EIATTR_MAXREG_COUNT
	.align		4
        /*001c*/ 	.byte	0x03, 0x1b
        /*001e*/ 	.short	0x00ff


	//----- nvinfo : EIATTR_NUM_BARRIERS
	.align		4
        /*0020*/ 	.byte	0x02, 0x4c
        /*0022*/ 	.byte	0x01
	.zero		1


	//----- nvinfo : EIATTR_MERCURY_ISA_VERSION
	.align		4
        /*0024*/ 	.byte	0x03, 0x5f
        /*0026*/ 	.short	0x0101


	//----- nvinfo : EIATTR_COOP_GROUP_MASK_REGIDS
	.align		4
        /*0028*/ 	.byte	0x04, 0x29
        /*002a*/ 	.short	(.L_1728 - .L_1727)


	//   ....[0]....
.L_1727:
        /*002c*/ 	.word	0xffffffff


	//   ....[1]....
        /*0030*/ 	.word	0xffffffff


	//   ....[2]....
        /*0034*/ 	.word	0xffffffff


	//   ....[3]....
        /*0038*/ 	.word	0xffffffff


	//   ....[4]....
        /*003c*/ 	.word	0xffffffff


	//   ....[5]....
        /*0040*/ 	.word	0xffffffff


	//   ....[6]....
        /*0044*/ 	.word	0xffffffff


	//   ....[7]....
        /*0048*/ 	.word	0xffffffff


	//   ....[8]....
        /*004c*/ 	.word	0xffffffff


	//   ....[9]....
        /*0050*/ 	.word	0xffffffff


	//   ....[10]....
        /*0054*/ 	.word	0xffffffff


	//   ....[11]....
        /*0058*/ 	.word	0xffffffff


	//   ....[12]....
        /*005c*/ 	.word	0x05000004


	//   ....[13]....
        /*0060*/ 	.word	0x05000004


	//   ....[14]....
        /*0064*/ 	.word	0x05000004


	//   ....[15]....
        /*0068*/ 	.word	0x05000004


	//----- nvinfo : EIATTR_COOP_GROUP_INSTR_OFFSETS
	.align		4
.L_1728:
        /*006c*/ 	.byte	0x04, 0x28
        /*006e*/ 	.short	(.L_1730 - .L_1729)


	//   ....[0]....
.L_1729:
        /*0070*/ 	.word	0x0000f940


	//   ....[1]....
        /*0074*/ 	.word	0x0000f960


	//   ....[2]....
        /*0078*/ 	.word	0x0000fe90


	//   ....[3]....
        /*007c*/ 	.word	0x0000fed0


	//   ....[4]....
        /*0080*/ 	.word	0x00016440


	//   ....[5]....
        /*0084*/ 	.word	0x00016490


	//   ....[6]....
        /*0088*/ 	.word	0x000164c0


	//   ....[7]....
        /*008c*/ 	.word	0x000164d0


	//   ....[8]....
        /*0090*/ 	.word	0x00018990


	//   ....[9]....
        /*0094*/ 	.word	0x000189a0


	//   ....[10]....
        /*0098*/ 	.word	0x000189d0


	//   ....[11]....
        /*009c*/ 	.word	0x000189e0


	//   ....[12]....
        /*00a0*/ 	.word	0x000193b0


	//   ....[13]....
        /*00a4*/ 	.word	0x00019420


	//   ....[14]....
        /*00a8*/ 	.word	0x00019480


	//   ....[15]....
        /*00ac*/ 	.word	0x000194f0


	//----- nvinfo : EIATTR_VRC_CTA_INIT_COUNT
	.align		4
.L_1730:
        /*00b0*/ 	.byte	0x02, 0x4a
	.zero		1
	.zero		1


	//----- nvinfo : EIATTR_EXIT_INSTR_OFFSETS
	.align		4
        /*00b4*/ 	.byte	0x04, 0x1c
        /*00b6*/ 	.short	(.L_1732 - .L_1731)


	//   ....[0]....
.L_1731:
        /*00b8*/ 	.word	0x00000090


	//----- nvinfo : EIATTR_CRS_STACK_SIZE
	.align		4
.L_1732:
        /*00bc*/ 	.byte	0x04, 0x1e
        /*00be*/ 	.short	(.L_1734 - .L_1733)
.L_1733:
        /*00c0*/ 	.word	0x00000000


	//----- nvinfo : EIATTR_CBANK_PARAM_SIZE
	.align		4
.L_1734:
        /*00c4*/ 	.byte	0x03, 0x19
        /*00c6*/ 	.short	0x01d0


	//----- nvinfo : EIATTR_PARAM_CBANK
	.align		4
        /*00c8*/ 	.byte	0x04, 0x0a
        /*00ca*/ 	.short	(.L_1736 - .L_1735)
	.align		4
.L_1735:
        /*00cc*/ 	.word	index@(.nv.constant0._ZN5flash24flash_fwd_splitkv_kernelI23Flash_fwd_kernel_traitsILi32ELi64ELi256ELi4ELb0ELb0EN7cutlass10bfloat16_tE19Flash_kernel_traitsILi32ELi64ELi256ELi4ES3_EELb0ELb0ELb1ELb0ELb0ELb1ELb0ELb1EEEvNS_16Flash_fwd_paramsE)
        /*00d0*/ 	.short	0x0380
        /*00d2*/ 	.short	0x01d0


	//----- nvinfo : EIATTR_SW_WAR
	.align		4
.L_1736:
        /*00d4*/ 	.byte	0x04, 0x36
        /*00d6*/ 	.short	(.L_1738 - .L_1737)
.L_1737:
        /*00d8*/ 	.word	0x00000008
.L_1738:


//--------------------- .nv.info._ZN5flash24flash_fwd_splitkv_kernelI23Flash_fwd_kernel_traitsILi32ELi64ELi256ELi4ELb0ELb0EN7cutlass10bfloat16_tE19Flash_kernel_traitsILi32ELi64ELi256ELi4ES3_EELb0ELb0ELb0ELb1ELb1ELb0ELb1ELb0EEEvNS_16Flash_fwd_paramsE --------------------------
	.section	.nv.info._ZN5flash24flash_fwd_splitkv_kernelI23Flash_fwd_kernel_traitsILi32ELi64ELi256ELi4ELb0ELb0EN7cutlass10bfloat16_tE19Flash_kernel_traitsILi32ELi64ELi256ELi4ES3_EELb0ELb0ELb0ELb1ELb1ELb0ELb1ELb0EEEvNS_16Flash_fwd_paramsE,"",@"SHT_CUDA_INFO"
	.sectionflags	@""
	.align	4


	//----- nvinfo : EIATTR_CUDA_API_VERSION
	.align		4
        /*0000*/ 	.byte	0x04, 0x37
        /*0002*/ 	.short	(.L_1740 - .L_1739)
.L_1739:
        /*0004*/ 	.word	0x00000082


	//----- nvinfo : EIATTR_KPARAM_INFO
	.align		4
.L_1740:
        /*0008*/ 	.byte	0x04, 0x17
        /*000a*/ 	.short	(.L_1742 - .L_1741)
.L_1741:
        /*000c*/ 	.word	0x00000000
        /*0010*/ 	.short	0x0000
        /*0012*/ 	.short	0x0000
        /*0014*/ 	.byte	0x00, 0xf0, 0x41, 0x07


	//----- nvinfo : EIATTR_SPARSE_MMA_MASK
	.align		4
.L_1742:
        /*0018*/ 	.byte	0x03, 0x50
        /*001a*/ 	.short	0x0000


	//----- nvinfo : EIATTR_MAXREG_COUNT
	.align		4
        /*001c*/ 	.byte	0x03, 0x1b
        /*001e*/ 	.short	0x00ff


	//----- nvinfo : EIATTR_NUM_BARRIERS
	.align		4
        /*0020*/ 	.byte	0x02, 0x4c
        /*0022*/ 	.byte	0x01
	.zero		1


	//----- nvinfo : EIATTR_MERCURY_ISA_VERSION
	.align		4
        /*0024*/ 	.byte	0x03, 0x5f
        /*0026*/ 	.short	0x0101


	//----- nvinfo : EIATTR_COOP_GROUP_MASK_REGIDS
	.align		4
        /*0028*/ 	.byte	0x04, 0x29
        /*002a*/ 	.short	(.L_1744 - .L_1743)


	//   ....[0]....
.L_1743:
        /*002c*/ 	.word	0xffffffff


	//   ....[1]....
        /*0030*/ 	.word	0xffffffff


	//   ....[2]....
        /*0034*/ 	.word	0xffffffff


	//   ....[3]....
        /*0038*/ 	.word	0xffffffff


	//   ....[4]....
        /*003c*/ 	.word	0xffffffff


	//   ....[5]....
        /*0040*/ 	.word	0xffffffff


	//   ....[6]....
        /*0044*/ 	.word	0xffffffff


	//   ....[7]....
        /*0048*/ 	.word	0xffffffff


	//   ....[8]....
        /*004c*/ 	.word	0xffffffff


	//   ....[9]....
        /*0050*/ 	.word	0xffffffff


	//   ....[10]....
        /*0054*/ 	.word	0xffffffff


	//   ....[11]....
        /*0058*/ 	.word	0xffffffff


	//   ....[12]....
        /*005c*/ 	.word	0x05000006


	//   ....[13]....
        /*0060*/ 	.word	0x05000006


	//   ....[14]....
        /*0064*/ 	.word	0x05000006


	//   ....[15]....
        /*0068*/ 	.word	0x05000006


	//----- nvinfo : EIATTR_COOP_GROUP_INSTR_OFFSETS
	.align		4
.L_1744:
        /*006c*/ 	.byte	0x04, 0x28
        /*006e*/ 	.short	(.L_1746 - .L_1745)


	//   ....[0]....
.L_1745:
        /*0070*/ 	.word	0x00002eb0


	//   ....[1]....
        /*0074*/ 	.word	0x00002ed0


	//   ....[2]....
        /*0078*/ 	.word	0x00003610


	//   ....[3]....
        /*007c*/ 	.word	0x00003670


	//   ....[4]....
        /*0080*/ 	.word	0x00006e40


	//   ....[5]....
        /*0084*/ 	.word	0x00006e50


	//   ....[6]....
        /*0088*/ 	.word	0x00006e80


	//   ....[7]....
        /*008c*/ 	.word	0x00006e90


	//   ....[8]....
        /*0090*/ 	.word	0x00009350


	//   ....[9]....
        /*0094*/ 	.word	0x00009360


	//   ....[10]....
        /*0098*/ 	.word	0x00009390


	//   ....[11]....
        /*009c*/ 	.word	0x000093a0


	//   ....[12]....
        /*00a0*/ 	.word	0x00009a20


	//   ....[13]....
        /*00a4*/ 	.word	0x00009a90


	//   ....[14]....
        /*00a8*/ 	.word	0x00009af0


	//   ....[15]....
        /*00ac*/ 	.word	0x00009b60


	//----- nvinfo : EIATTR_VRC_CTA_INIT_COUNT
	.align		4
.L_1746:
        /*00b0*/ 	.byte	0x02, 0x4a
	.zero		1
	.zero		1


	//----- nvinfo : EIATTR_EXIT_INSTR_OFFSETS
	.align		4
        /*00b4*/ 	.byte	0x04, 0x1c
        /*00b6*/ 	.short	(.L_1748 - .L_1747)


	//   ....[0]....
.L_1747:
        /*00b8*/ 	.word	0x000001f0


	//----- nvinfo : EIATTR_CRS_STACK_SIZE
	.align		4
.L_1748:
        /*00bc*/ 	.byte	0x04, 0x1e
        /*00be*/ 	.short	(.L_1750 - .L_1749)
.L_1749:
        /*00c0*/ 	.word	0x00000000


	//----- nvinfo : EIATTR_CBANK_PARAM_SIZE
	.align		4
.L_1750:
        /*00c4*/ 	.byte	0x03, 0x19
        /*00c6*/ 	.short	0x01d0


	//----- nvinfo : EIATTR_PARAM_CBANK
	.align		4
        /*00c8*/ 	.byte	0x04, 0x0a
        /*00ca*/ 	.short	(.L_1752 - .L_1751)
	.align		4
.L_1751:
        /*00cc*/ 	.word	index@(.nv.constant0._ZN5flash24flash_fwd_splitkv_kernelI23Flash_fwd_kernel_traitsILi32ELi64ELi256ELi4ELb0ELb0EN7cutlass10bfloat16_tE19Flash_kernel_traitsILi32ELi64ELi256ELi4ES3_EELb0ELb0ELb0ELb1ELb1ELb0ELb1ELb0EEEvNS_16Flash_fwd_paramsE)
        /*00d0*/ 	.short	0x0380
        /*00d2*/ 	.short	0x01d0


	//----- nvinfo : EIATTR_SW_WAR
	.align		4
.L_1752:
        /*00d4*/ 	.byte	0x04, 0x36
        /*00d6*/ 	.short	(.L_1754 - .L_1753)
.L_1753:
        /*00d8*/ 	.word	0x00000008
.L_1754:


//--------------------- .nv.info._ZN5flash24flash_fwd_splitkv_kernelI23Flash_fwd_kernel_traitsILi32ELi64ELi256ELi4ELb0ELb0EN7cutlass10bfloat16_tE19Flash_kernel_traitsILi32ELi64ELi256ELi4ES3_EELb0ELb0ELb0ELb1ELb1ELb1ELb1ELb0EEEvNS_16Flash_fwd_paramsE --------------------------
	.section	.nv.info._ZN5flash24flash_fwd_splitkv_kernelI23Flash_fwd_kernel_traitsILi32ELi64ELi256ELi4ELb0ELb0EN7cutlass10bfloat16_tE19Flash_kernel_traitsILi32ELi64ELi256ELi4ES3_EELb0ELb0ELb0ELb1ELb1ELb1ELb1ELb0EEEvNS_16Flash_fwd_paramsE,"",@"SHT_CUDA_INFO"
	.sectionflags	@""
	.align	4


	//----- nvinfo : EIATTR_CUDA_API_VERSION
	.align		4
        /*0000*/ 	.byte	0x04, 0x37
        /*0002*/ 	.short	(.L_1756 - .L_1755)
.L_1755:
        /*0004*/ 	.word	0x00000082


	//----- nvinfo : EIATTR_KPARAM_INFO
	.align		4
.L_1756:
        /*0008*/ 	.byte	0x04, 0x17
        /*000a*/ 	.short	(.L_1758 - .L_1757)
.L_1757:
        /*000c*/ 	.word	0x00000000
        /*0010*/ 	.short	0x0000
        /*0012*/ 	.short	0x0000
        /*0014*/ 	.byte	0x00, 0xf0, 0x41, 0x07


	//----- nvinfo : EIATTR_SPARSE_MMA_MASK
	.align		4
.L_1758:
        /*0018*/ 	.byte	0x03, 0x50
        /*001a*/ 	.short	0x0000


	//----- nvinfo : EIATTR_MAXREG_COUNT
	.align		4
        /*001c*/ 	.byte	0x03, 0x1b
        /*001e*/ 	.short	0x00ff


	//----- nvinfo : EIATTR_NUM_BARRIERS
	.align		4
        /*0020*/ 	.byte	0x02, 0x4c
        /*0022*/ 	.byte	0x01
	.zero		1


	//----- nvinfo : EIATTR_MERCURY_ISA_VERSION
	.align		4
        /*0024*/ 	.byte	0x03, 0x5f
        /*0026*/ 	.short	0x0101


	//----- nvinfo : EIATTR_COOP_GROUP_MASK_REGIDS
	.align		4
        /*0028*/ 	.byte	0x04, 0x29
        /*002a*/ 	.short	(.L_1760 - .L_1759)


	//   ....[0]....
.L_1759:
        /*002c*/ 	.word	0xffffffff


	//   ....[1]....
        /*0030*/ 	.word	0xffffffff


	//   ....[2]....
        /*0034*/ 	.word	0xffffffff


	//   ....[3]....
        /*0038*/ 	.word	0xffffffff


	//   ....[4]....
        /*003c*/ 	.word	0xffffffff


	//   ....[5]....
        /*0040*/ 	.word	0xffffffff


	//   ....[6]....
        /*0044*/ 	.word	0xffffffff


	//   ....[7]....
        /*0048*/ 	.word	0xffffffff


	//   ....[8]....
        /*004c*/ 	.word	0xffffffff


	//   ....[9]....
        /*0050*/ 	.word	0xffffffff


	//   ....[10]....
        /*0054*/ 	.word	0xffffffff


	//   ....[11]....
        /*0058*/ 	.word	0xffffffff


	//   ....[12]....
        /*005c*/ 	.word	0x05000004


	//   ....[13]....
        /*0060*/ 	.word	0x05000004


	//   ....[14]....
        /*0064*/ 	.word	0x05000004


	//   ....[15]....
        /*0068*/ 	.word	0x05000004


	//----- nvinfo : EIATTR_COOP_GROUP_INSTR_OFFSETS
	.align		4
.L_1760:
        /*006c*/ 	.byte	0x04, 0x28
        /*006e*/ 	.short	(.L_1762 - .L_1761)


	//   ....[0]....
.L_1761:
        /*0070*/ 	.word	0x00004230


	//   ....[1]....
        /*0074*/ 	.word	0x00004250


	//   ....[2]....
        /*0078*/ 	.word	0x000042d0


	//   ....[3]....
        /*007c*/ 	.word	0x00004380


	//   ....[4]....
        /*0080*/ 	.word	0x00008fe0


	//   ....[5]....
        /*0084*/ 	.word	0x00008ff0


	//   ....[6]....
        /*0088*/ 	.word	0x00009020


	//   ....[7]....
        /*008c*/ 	.word	0x00009030


	//   ....[8]....
        /*0090*/ 	.word	0x0000b4e0


	//   ....[9]....
        /*0094*/ 	.word	0x0000b4f0


	//   ....[10]....
        /*0098*/ 	.word	0x0000b520


	//   ....[11]....
        /*009c*/ 	.word	0x0000b530


	//   ....[12]....
        /*00a0*/ 	.word	0x0000bbd0


	//   ....[13]....
        /*00a4*/ 	.word	0x0000bc40


	//   ....[14]....
        /*00a8*/ 	.word	0x0000bca0


	//   ....[15]....
        /*00ac*/ 	.word	0x0000bd00


	//----- nvinfo : EIATTR_VRC_CTA_INIT_COUNT
	.align		4
.L_1762:
        /*00b0*/ 	.byte	0x02, 0x4a
	.zero		1
	.zero		1


	//----- nvinfo : EIATTR_EXIT_INSTR_OFFSETS
	.align		4
        /*00b4*/ 	.byte	0x04, 0x1c
        /*00b6*/ 	.short	(.L_1764 - .L_1763)


	//   ....[0]....
.L_1763:
        /*00b8*/ 	.word	0x000001f0


	//----- nvinfo : EIATTR_CRS_STACK_SIZE
	.align		4
.L_1764:
        /*00bc*/ 	.byte	0x04, 0x1e
        /*00be*/ 	.short	(.L_1766 - .L_1765)
.L_1765:
        /*00c0*/ 	.word	0x00000000


	//----- nvinfo : EIATTR_CBANK_PARAM_SIZE
	.align		4
.L_1766:
        /*00c4*/ 	.byte	0x03, 0x19
        /*00c6*/ 	.short	0x01d0


	//----- nvinfo : EIATTR_PARAM_CBANK
	.align		4
        /*00c8*/ 	.byte	0x04, 0x0a
        /*00ca*/ 	.short	(.L_1768 - .L_1767)
	.align		4
.L_1767:
        /*00cc*/ 	.word	index@(.nv.constant0._ZN5flash24flash_fwd_splitkv_kernelI23Flash_fwd_kernel_traitsILi32ELi64ELi256ELi4ELb0ELb0EN7cutlass10bfloat16_tE19Flash_kernel_traitsILi32ELi64ELi256ELi4ES3_EELb0ELb0ELb0ELb1ELb1ELb1ELb1ELb0EEEvNS_16Flash_fwd_paramsE)
        /*00d0*/ 	.short	0x0380
        /*00d2*/ 	.short	0x01d0


	//----- nvinfo : EIATTR_SW_WAR
	.align		4
.L_1768:
        /*00d4*/ 	.byte	0x04, 0x36
        /*00d6*/ 	.short	(.L_1770 - .L_1769)
.L_1769:
        /*00d8*/ 	.word	0x00000008
.L_1770:


//--------------------- .nv.info._ZN5flash24flash_fwd_splitkv_kernelI23Flash_fwd_kernel_traitsILi32ELi64ELi256ELi4ELb0ELb0EN7cutlass10bfloat16_tE19Flash_kernel_traitsILi32ELi64ELi256ELi4ES3_EELb0ELb0ELb1ELb0ELb0ELb0ELb1ELb0EEEvNS_16Flash_fwd_paramsE --------------------------
	.section	.nv.info._ZN5flash24flash_fwd_splitkv_kernelI23Flash_fwd_kernel_traitsILi32ELi64ELi256ELi4ELb0ELb0EN7cutlass10bfloat16_tE19Flash_kernel_traitsILi32ELi64ELi256ELi4ES3_EELb0ELb0ELb1ELb0ELb0ELb0ELb1ELb0EEEvNS_16Flash_fwd_paramsE,"",@"SHT_CUDA_INFO"
	.sectionflags	@""
	.align	4


	//----- nvinfo : EIATTR_CUDA_API_VERSION
	.align		4
        /*0000*/ 	.byte	0x04, 0x37
        /*0002*/ 	.short	(.L_1772 - .L_1771)
.L_1771:
        /*0004*/ 	.word	0x00000082


	//----- nvinfo : EIATTR_KPARAM_INFO
	.align		4
.L_1772:
        /*0008*/ 	.byte	0x04, 0x17
        /*000a*/ 	.short	(.L_1774 - .L_1773)
.L_1773:
        /*000c*/ 	.word	0x00000000
        /*0010*/ 	.short	0x0000
        /*0012*/ 	.short	0x0000
        /*0014*/ 	.byte	0x00, 0xf0, 0x41, 0x07


	//----- nvinfo : EIATTR_SPARSE_MMA_MASK
	.align		4
.L_1774:
        /*0018*/ 	.byte	0x03, 0x50
        /*001a*/ 	.short	0x0000


	//----- nvinfo : EIATTR_MAXREG_COUNT
	.align		4
        /*001c*/ 	.byte	0x03, 0x1b
        /*001e*/ 	.short	0x00ff


	//----- nvinfo : EIATTR_NUM_BARRIERS
	.align		4
        /*0020*/ 	.byte	0x02, 0x4c
        /*0022*/ 	.byte	0x01
	.zero		1


	//----- nvinfo : EIATTR_MERCURY_ISA_VERSION
	.align		4
        /*0024*/ 	.byte	0x03, 0x5f
        /*0026*/ 	.short	0x0101


	//----- nvinfo : EIATTR_COOP_GROUP_MASK_REGIDS
	.align		4
        /*0028*/ 	.byte	0x04, 0x29
        /*002a*/ 	.short	(.L_1776 - .L_1775)


	//   ....[0]....
.L_1775:
        /*002c*/ 	.word	0xffffffff


	//   ....[1]....
        /*0030*/ 	.word	0xffffffff


	//   ....[2]....
        /*0034*/ 	.word	0xffffffff


	//   ....[3]....
        /*0038*/ 	.word	0xffffffff


	//   ....[4]....
        /*003c*/ 	.word	0xffffffff


	//   ....[5]....
        /*0040*/ 	.word	0xffffffff


	//   ....[6]....
        /*0044*/ 	.word	0xffffffff


	//   ....[7]....
        /*0048*/ 	.word	0xffffffff


	//   ....[8]....
        /*004c*/ 	.word	0xffffffff


	//   ....[9]....
        /*0050*/ 	.word	0xffffffff


	//   ....[10]....
        /*0054*/ 	.word	0xffffffff


	//   ....[11]....
        /*0058*/ 	.word	0xffffffff


	//   ....[12]....
        /*005c*/ 	.word	0x05000006


	//   ....[13]....
        /*0060*/ 	.word	0x05000006


	//   ....[14]....
        /*0064*/ 	.word	0x05000006


	//   ....[15]....
        /*0068*/ 	.word	0x05000006


	//----- nvinfo : EIATTR_COOP_GROUP_INSTR_OFFSETS
	.align		4
.L_1776:
        /*006c*/ 	.byte	0x04, 0x28
        /*006e*/ 	.short	(.L_1778 - .L_1777)


	//   ....[0]....
.L_1777:
        /*0070*/ 	.word	0x00007210


	//   ....[1]....
        /*0074*/ 	.word	0x00007230


	//   ....[2]....
        /*0078*/ 	.word	0x000077d0


	//   ....[3]....
        /*007c*/ 	.word	0x00007800


	//   ....[4]....
        /*0080*/ 	.word	0x0000cd50


	//   ....[5]....
        /*0084*/ 	.word	0x0000cd90


	//   ....[6]....
        /*0088*/ 	.word	0x0000cdc0


	//   ....[7]....
        /*008c*/ 	.word	0x0000cdd0


	//   ....[8]....
        /*0090*/ 	.word	0x0000f2e0


	//   ....[9]....
        /*0094*/ 	.word	0x0000f2f0


	//   ....[10]....
        /*0098*/ 	.word	0x0000f320


	//   ....[11]....
        /*009c*/ 	.word	0x0000f330


	//   ....[12]....
        /*00a0*/ 	.word	0x0000fa80


	//   ....[13]....
        /*00a4*/ 	.word	0x0000faf0


	//   ....[14]....
        /*00a8*/ 	.word	0x0000fb50


	//   ....[15]....
        /*00ac*/ 	.word	0x0000fbc0


	//----- nvinfo : EIATTR_VRC_CTA_INIT_COUNT
	.align		4
.L_1778:
        /*00b0*/ 	.byte	0x02, 0x4a
	.zero		1
	.zero		1


	//----- nvinfo : EIATTR_EXIT_INSTR_OFFSETS
	.align		4
        /*00b4*/ 	.byte	0x04, 0x1c
        /*00b6*/ 	.short	(.L_1780 - .L_1779)


	//   ....[0]....
.L_1779:
        /*00b8*/ 	.word	0x000001f0


	//----- nvinfo : EIATTR_CRS_STACK_SIZE
	.align		4
.L_1780:
        /*00bc*/ 	.byte	0x04, 0x1e
        /*00be*/ 	.short	(.L_1782 - .L_1781)
.L_1781:
        /*00c0*/ 	.word	0x00000000


	//----- nvinfo : EIATTR_CBANK_PARAM_SIZE
	.align		4
.L_1782:
        /*00c4*/ 	.byte	0x03, 0x19
        /*00c6*/ 	.short	0x01d0


	//----- nvinfo : EIATTR_PARAM_CBANK
	.align		4
        /*00c8*/ 	.byte	0x04, 0x0a
        /*00ca*/ 	.short	(.L_1784 - .L_1783)
	.align		4
.L_1783:
        /*00cc*/ 	.word	index@(.nv.constant0._ZN5flash24flash_fwd_splitkv_kernelI23Flash_fwd_kernel_traitsILi32ELi64ELi256ELi4ELb0ELb0EN7cutlass10bfloat16_tE19Flash_kernel_traitsILi32ELi64ELi256ELi4ES3_EELb0ELb0ELb1ELb0ELb0ELb0ELb1ELb0EEEvNS_16Flash_fwd_paramsE)
        /*00d0*/ 	.short	0x0380
        /*00d2*/ 	.short	0x01d0


	//----- nvinfo : EIATTR_SW_WAR
	.align		4
.L_1784:
        /*00d4*/ 	.byte	0x04, 0x36
        /*00d6*/ 	.short	(.L_1786 - .L_1785)
.L_1785:
        /*00d8*/ 	.word	0x00000008
.L_1786:


//--------------------- .nv.info._ZN5flash24flash_fwd_splitkv_kernelI23Flash_fwd_kernel_traitsILi32ELi64ELi256ELi4ELb0ELb0EN7cutlass10bfloat16_tE19Flash_kernel_traitsILi32ELi64ELi256ELi4ES3_EELb0ELb0ELb1ELb0ELb0ELb1ELb1ELb0EEEvNS_16Flash_fwd_paramsE --------------------------
	.section	.nv.info._ZN5flash24flash_fwd_splitkv_kernelI23Flash_fwd_kernel_traitsILi32ELi64ELi256ELi4ELb0ELb0EN7cutlass10bfloat16_tE19Flash_kernel_traitsILi32ELi64ELi256ELi4ES3_EELb0ELb0ELb1ELb0ELb0ELb1ELb1ELb0EEEvNS_16Flash_fwd_paramsE,"",@"SHT_CUDA_INFO"
	.sectionflags	@""
	.align	4


	//----- nvinfo : EIATTR_CUDA_API_VERSION
	.align		4
        /*0000*/ 	.byte	0x04, 0x37
        /*0002*/ 	.short	(.L_1788 - .L_1787)
.L_1787:
        /*0004*/ 	.word	0x00000082


	//----- nvinfo : EIATTR_KPARAM_INFO
	.align		4
.L_1788:
        /*0008*/ 	.byte	0x04, 0x17
        /*000a*/ 	.short	(.L_1790 - .L_1789)
.L_1789:
        /*000c*/ 	.word	0x00000000
        /*0010*/ 	.short	0x0000
        /*0012*/ 	.short	0x0000
        /*0014*/ 	.byte	0x00, 0xf0, 0x41, 0x07


	//----- nvinfo : EIATTR_SPARSE_MMA_MASK
	.align		4
.L_1790:
        /*0018*/ 	.byte	0x03, 0x50
        /*001a*/ 	.short	0x0000


	//----- nvinfo : EIATTR_MAXREG_COUNT
	.align		4
        /*001c*/ 	.byte	0x03, 0x1b
        /*001e*/ 	.short	0x00ff


	//----- nvinfo : EIATTR_NUM_BARRIERS
	.align		4
        /*0020*/ 	.byte	0x02, 0x4c
        /*0022*/ 	.byte	0x01
	.zero		1


	//----- nvinfo : EIATTR_MERCURY_ISA_VERSION
	.align		4
        /*0024*/ 	.byte	0x03, 0x5f
        /*0026*/ 	.short	0x0101


	//----- nvinfo : EIATTR_COOP_GROUP_MASK_REGIDS
	.align		4
        /*0028*/ 	.byte	0x04, 0x29
        /*002a*/ 	.short	(.L_1792 - .L_1791)


	//   ....[0]....
.L_1791:
        /*002c*/ 	.word	0xffffffff


	//   ....[1]....
        /*0030*/ 	.word	0xffffffff


	//   ....[2]....
        /*0034*/ 	.word	0xffffffff


	//   ....[3]....
        /*0038*/ 	.word	0xffffffff


	//   ....[4]....
        /*003c*/ 	.word	0xffffffff


	//   ....[5]....
        /*0040*/ 	.word	0xffffffff


	//   ....[6]....
        /*0044*/ 	.word	0xffffffff


	//   ....[7]....
        /*0048*/ 	.word	0xffffffff


	//   ....[8]....
        /*004c*/ 	.word	0xffffffff


	//   ....[9]....
        /*0050*/ 	.word	0xffffffff


	//   ....[10]....
        /*0054*/ 	.word	0xffffffff


	//   ....[11]....
        /*0058*/ 	.word	0xffffffff


	//   ....[12]....
        /*005c*/ 	.word	0x05000006


	//   ....[13]....
        /*0060*/ 	.word	0x05000006


	//   ....[14]....
        /*0064*/ 	.word	0x05000006


	//   ....[15]....
        /*0068*/ 	.word	0x05000006


	//----- nvinfo : EIATTR_COOP_GROUP_INSTR_OFFSETS
	.align		4
.L_1792:
        /*006c*/ 	.byte	0x04, 0x28
        /*006e*/ 	.short	(.L_1794 - .L_1793)


	//   ....[0]....
.L_1793:
        /*0070*/ 	.word	0x00008310


	//   ....[1]....
        /*0074*/ 	.word	0x00008340


	//   ....[2]....
        /*0078*/ 	.word	0x00008920


	//   ....[3]....
        /*007c*/ 	.word	0x00008940


	//   ....[4]....
        /*0080*/ 	.word	0x0000ef50


	//   ....[5]....
        /*0084*/ 	.word	0x0000ef70


	//   ....[6]....
        /*0088*/ 	.word	0x0000efa0


	//   ....[7]....
        /*008c*/ 	.word	0x0000efb0


	//   ....[8]....
        /*0090*/ 	.word	0x000114c0


	//   ....[9]....
        /*0094*/ 	.word	0x000114d0


	//   ....[10]....
        /*0098*/ 	.word	0x00011500


	//   ....[11]....
        /*009c*/ 	.word	0x00011510


	//   ....[12]....
        /*00a0*/ 	.word	0x00011c80


	//   ....[13]....
        /*00a4*/ 	.word	0x00011d00


	//   ....[14]....
        /*00a8*/ 	.word	0x00011d70


	//   ....[15]....
        /*00ac*/ 	.word	0x00011de0


	//----- nvinfo : EIATTR_VRC_CTA_INIT_COUNT
	.align		4
.L_1794:
        /*00b0*/ 	.byte	0x02, 0x4a
	.zero		1
	.zero		1


	//----- nvinfo : EIATTR_EXIT_INSTR_OFFSETS
	.align		4
        /*00b4*/ 	.byte	0x04, 0x1c
        /*00b6*/ 	.short	(.L_1796 - .L_1795)


	//   ....[0]....
.L_1795:
        /*00b8*/ 	.word	0x000001f0


	//----- nvinfo : EIATTR_CRS_STACK_SIZE
	.align		4
.L_1796:
        /*00bc*/ 	.byte	0x04, 0x1e
        /*00be*/ 	.short	(.L_1798 - .L_1797)
.L_1797:
        /*00c0*/ 	.word	0x00000000


	//----- nvinfo : EIATTR_CBANK_PARAM_SIZE
	.align		4
.L_1798:
        /*00c4*/ 	.byte	0x03, 0x19
        /*00c6*/ 	.short	0x01d0


	//----- nvinfo : EIATTR_PARAM_CBANK
	.align		4
        /*00c8*/ 	.byte	0x04, 0x0a
        /*00ca*/ 	.short	(.L_1800 - .L_1799)
	.align		4
.L_1799:
        /*00cc*/ 	.word	index@(.nv.constant0._ZN5flash24flash_fwd_splitkv_kernelI23Flash_fwd_kernel_traitsILi32ELi64ELi256ELi4ELb0ELb0EN7cutlass10bfloat16_tE19Flash_kernel_traitsILi32ELi64ELi256ELi4ES3_EELb0ELb0ELb1ELb0ELb0ELb1ELb1ELb0EEEvNS_16Flash_fwd_paramsE)
        /*00d0*/ 	.short	0x0380
        /*00d2*/ 	.short	0x01d0


	//----- nvinfo : EIATTR_SW_WAR
	.align		4
.L_1800:
        /*00d4*/ 	.byte	0x04, 0x36
        /*00d6*/ 	.short	(.L_1802 - .L_1801)
.L_1801:
        /*00d8*/ 	.word	0x00000008
.L_1802:


//--------------------- .nv.info._ZN5flash24flash_fwd_splitkv_kernelI23Flash_fwd_kernel_traitsILi32ELi64ELi256ELi4ELb0ELb0EN7cutlass10bfloat16_tE19Flash_kernel_traitsILi32ELi64ELi256ELi4ES3_EELb0ELb0ELb0ELb0ELb1ELb0ELb1ELb1EEEvNS_16Flash_fwd_paramsE --------------------------
	.section	.nv.info._ZN5flash24flash_fwd_splitkv_kernelI23Flash_fwd_kernel_traitsILi32ELi64ELi256ELi4ELb0ELb0EN7cutlass10bfloat16_tE19Flash_kernel_traitsILi32ELi64ELi256ELi4ES3_EELb0ELb0ELb0ELb0ELb1ELb0ELb1ELb1EEEvNS_16Flash_fwd_paramsE,"",@"SHT_CUDA_INFO"
	.sectionflags	@""
	.align	4


	//----- nvinfo : EIATTR_CUDA_API_VERSION
	.align		4
        /*0000*/ 	.byte	0x04, 0x37
        /*0002*/ 	.short	(.L_1804 - .L_1803)
.L_1803:
        /*0004*/ 	.word	0x00000082


	//----- nvinfo : EIATTR_KPARAM_INFO
	.align		4
.L_1804:
        /*0008*/ 	.byte	0x04, 0x17
        /*000a*/ 	.short	(.L_1806 - .L_1805)
.L_1805:
        /*000c*/ 	.word	0x00000000
        /*0010*/ 	.short	0x0000
        /*0012*/ 	.short	0x0000
        /*0014*/ 	.byte	0x00, 0xf0, 0x41, 0x07


	//----- nvinfo : EIATTR_SPARSE_MMA_MASK
	.align		4
.L_1806:
        /*0018*/ 	.byte	0x03, 0x50
        /*001a*/ 	.short	0x0000


	//----- nvinfo : EIATTR_MAXREG_COUNT
	.align		4
        /*001c*/ 	.byte	0x03, 0x1b
        /*001e*/ 	.short	0x00ff


	//----- nvinfo : EIATTR_NUM_BARRIERS
	.align		4
        /*0020*/ 	.byte	0x02, 0x4c
        /*0022*/ 	.byte	0x01
	.zero		1


	//----- nvinfo : EIATTR_MERCURY_ISA_VERSION
	.align		4
        /*0024*/ 	.byte	0x03, 0x5f
        /*0026*/ 	.short	0x0101


	//----- nvinfo : EIATTR_COOP_GROUP_MASK_REGIDS
	.align		4
        /*0028*/ 	.byte	0x04, 0x29
        /*002a*/ 	.short	(.L_1808 - .L_1807)


	//   ....[0]....
.L_1807:
        /*002c*/ 	.word	0xffffffff


	//   ....[1]....
        /*0030*/ 	.word	0xffffffff


	//   ....[2]....
        /*0034*/ 	.word	0xffffffff


	//   ....[3]....
        /*0038*/ 	.word	0xffffffff


	//   ....[4]....
        /*003c*/ 	.word	0xffffffff


	//   ....[5]....
        /*0040*/ 	.word	0xffffffff


	//   ....[6]....
        /*0044*/ 	.word	0xffffffff


	//   ....[7]....
        /*0048*/ 	.word	0xffffffff


	//   ....[8]....
        /*004c*/ 	.word	0xffffffff


	//   ....[9]....
        /*0050*/ 	.word	0xffffffff


	//   ....[10]....
        /*0054*/ 	.word	0xffffffff


	//   ....[11]....
        /*0058*/ 	.word	0xffffffff


	//   ....[12]....
        /*005c*/ 	.word	0x05000007


	//   ....[13]....
        /*0060*/ 	.word	0x05000007


	//   ....[14]....
        /*0064*/ 	.word	0x05000007


	//   ....[15]....
        /*0068*/ 	.word	0x05000007


	//----- nvinfo : EIATTR_COOP_GROUP_INSTR_OFFSETS
	.align		4
.L_1808:
        /*006c*/ 	.byte	0x04, 0x28
        /*006e*/ 	.short	(.L_1810 - .L_1809)


	//   ....[0]....
.L_1809:
        /*0070*/ 	.word	0x0000bda0


	//   ....[1]....
        /*0074*/ 	.word	0x0000bdc0


	//   ....[2]....
        /*0078*/ 	.word	0x0000c030


	//   ....[3]....
        /*007c*/ 	.word	0x0000c200


	//   ....[4]....
        /*0080*/ 	.word	0x0000fc60


	//   ....[5]....
        /*0084*/ 	.word	0x0000fc70


	//   ....[6]....
        /*0088*/ 	.word	0x0000fca0


	//   ....[7]....
        /*008c*/ 	.word	0x0000fcb0


	//   ....[8]....
        /*0090*/ 	.word	0x00012180


	//   ....[9]....
        /*0094*/ 	.word	0x00012190


	//   ....[10]....
        /*0098*/ 	.word	0x000121c0


	//   ....[11]....
        /*009c*/ 	.word	0x000121d0


	//   ....[12]....
        /*00a0*/ 	.word	0x00012970


	//   ....[13]....
        /*00a4*/ 	.word	0x000129e0


	//   ....[14]....
        /*00a8*/ 	.word	0x00012a40


	//   ....[15]....
        /*00ac*/ 	.word	0x00012ab0


	//----- nvinfo : EIATTR_VRC_CTA_INIT_COUNT
	.align		4
.L_1810:
        /*00b0*/ 	.byte	0x02, 0x4a
	.zero		1
	.zero		1


	//----- nvinfo : EIATTR_EXIT_INSTR_OFFSETS
	.align		4
        /*00b4*/ 	.byte	0x04, 0x1c
        /*00b6*/ 	.short	(.L_1812 - .L_1811)


	//   ....[0]....
.L_1811:
        /*00b8*/ 	.word	0x000001f0


	//----- nvinfo : EIATTR_CRS_STACK_SIZE
	.align		4
.L_1812:
        /*00bc*/ 	.byte	0x04, 0x1e
        /*00be*/ 	.short	(.L_1814 - .L_1813)
.L_1813:
        /*00c0*/ 	.word	0x00000000


	//----- nvinfo : EIATTR_CBANK_PARAM_SIZE
	.align		4
.L_1814:
        /*00c4*/ 	.byte	0x03, 0x19
        /*00c6*/ 	.short	0x01d0


	//----- nvinfo : EIATTR_PARAM_CBANK
	.align		4
        /*00c8*/ 	.byte	0x04, 0x0a
        /*00ca*/ 	.short	(.L_1816 - .L_1815)
	.align		4
.L_1815:
        /*00cc*/ 	.word	index@(.nv.constant0._ZN5flash24flash_fwd_splitkv_kernelI23Flash_fwd_kernel_traitsILi32ELi64ELi256ELi4ELb0ELb0EN7cutlass10bfloat16_tE19Flash_kernel_traitsILi32ELi64ELi256ELi4ES3_EELb0ELb0ELb0ELb0ELb1ELb0ELb1ELb1EEEvNS_16Flash_fwd_paramsE)
        /*00d0*/ 	.short	0x0380
        /*00d2*/ 	.short	0x01d0


	//----- nvinfo : EIATTR_SW_WAR
	.align		4
.L_1816:
        /*00d4*/ 	.byte	0x04, 0x36
        /*00d6*/ 	.short	(.L_1818 - .L_1817)
.L_1817:
        /*00d8*/ 	.word	0x00000008
.L_1818:


//--------------------- .nv.info._ZN5flash24flash_fwd_splitkv_kernelI23Flash_fwd_kernel_traitsILi32ELi64ELi256ELi4ELb0ELb0EN7cutlass10bfloat16_tE19Flash_kernel_traitsILi32ELi64ELi256ELi4ES3_EELb0ELb0ELb0ELb0ELb1ELb1ELb1ELb1EEEvNS_16Flash_fwd_paramsE --------------------------
	.section	.nv.info._ZN5flash24flash_fwd_splitkv_kernelI23Flash_fwd_kernel_traitsILi32ELi64ELi256ELi4ELb0ELb0EN7cutlass10bfloat16_tE19Flash_kernel_traitsILi32ELi64ELi256ELi4ES3_EELb0ELb0ELb0ELb0ELb1ELb1ELb1ELb1EEEvNS_16Flash_fwd_paramsE,"",@"SHT_CUDA_INFO"
	.sectionflags	@""
	.align	4


	//----- nvinfo : EIATTR_CUDA_API_VERSION
	.align		4
        /*0000*/ 	.byte	0x04, 0x37
        /*0002*/ 	.short	(.L_1820 - .L_1819)
.L_1819:
        /*0004*/ 	.word	0x00000082


	//----- nvinfo : EIATTR_KPARAM_INFO
	.align		4
.L_1820:
        /*0008*/ 	.byte	0x04, 0x17
        /*000a*/ 	.short	(.L_1822 - .L_1821)
.L_1821:
        /*000c*/ 	.word	0x00000000
        /*0010*/ 	.short	0x0000
        /*0012*/ 	.short	0x0000
        /*0014*/ 	.byte	0x00, 0xf0, 0x41, 0x07


	//----- nvinfo : EIATTR_SPARSE_MMA_MASK
	.align		4
.L_1822:
        /*0018*/ 	.byte	0x03, 0x50
        /*001a*/ 	.short	0x0000


	//----- nvinfo : EIATTR_MAXREG_COUNT
	.align		4
        /*001c*/ 	.byte	0x03, 0x1b
        /*001e*/ 	.short	0x00ff


	//----- nvinfo : EIATTR_NUM_BARRIERS
	.align		4
        /*0020*/ 	.byte	0x02, 0x4c
        /*0022*/ 	.byte	0x01
	.zero		1


	//----- nvinfo : EIATTR_MERCURY_ISA_VERSION
	.align		4
        /*0024*/ 	.byte	0x03, 0x5f
        /*0026*/ 	.short	0x0101


	//----- nvinfo : EIATTR_COOP_GROUP_MASK_REGIDS
	.align		4
        /*0028*/ 	.byte	0x04, 0x29
        /*002a*/ 	.short	(.L_1824 - .L_1823)


	//   ....[0]....
.L_1823:
        /*002c*/ 	.word	0xffffffff


	//   ....[1]....
        /*0030*/ 	.word	0xffffffff


	//   ....[2]....
        /*0034*/ 	.word	0xffffffff


	//   ....[3]....
        /*0038*/ 	.word	0xffffffff


	//   ....[4]....
        /*003c*/ 	.word	0xffffffff


	//   ....[5]....
        /*0040*/ 	.word	0xffffffff


	//   ....[6]....
        /*0044*/ 	.word	0xffffffff


	//   ....[7]....
        /*0048*/ 	.word	0xffffffff


	//   ....[8]....
        /*004c*/ 	.word	0xffffffff


	//   ....[9]....
        /*0050*/ 	.word	0xffffffff


	//   ....[10]....
        /*0054*/ 	.word	0xffffffff


	//   ....[11]....
        /*0058*/ 	.word	0xffffffff


	//   ....[12]....
        /*005c*/ 	.word	0x05000004


	//   ....[13]....
        /*0060*/ 	.word	0x05000004


	//   ....[14]....
        /*0064*/ 	.word	0x05000004


	//   ....[15]....
        /*0068*/ 	.word	0x05000004


	//----- nvinfo : EIATTR_COOP_GROUP_INSTR_OFFSETS
	.align		4
.L_1824:
        /*006c*/ 	.byte	0x04, 0x28
        /*006e*/ 	.short	(.L_1826 - .L_1825)


	//   ....[0]....
.L_1825:
        /*0070*/ 	.word	0x0000d5e0


	//   ....[1]....
        /*0074*/ 	.word	0x0000d5f0


	//   ....[2]....
        /*0078*/ 	.word	0x0000d620


	//   ....[3]....
        /*007c*/ 	.word	0x0000d630


	//   ....[4]....
        /*0080*/ 	.word	0x000122e0


	//   ....[5]....
        /*0084*/ 	.word	0x000122f0


	//   ....[6]....
        /*0088*/ 	.word	0x00012320


	//   ....[7]....
        /*008c*/ 	.word	0x00012330


	//   ....[8]....
        /*0090*/ 	.word	0x000147f0


	//   ....[9]....
        /*0094*/ 	.word	0x00014800


	//   ....[10]....
        /*0098*/ 	.word	0x00014830


	//   ....[11]....
        /*009c*/ 	.word	0x00014840


	//   ....[12]....
        /*00a0*/ 	.word	0x00015010


	//   ....[13]....
        /*00a4*/ 	.word	0x00015080


	//   ....[14]....
        /*00a8*/ 	.word	0x000150f0


	//   ....[15]....
        /*00ac*/ 	.word	0x00015150


	//----- nvinfo : EIATTR_VRC_CTA_INIT_COUNT
	.align		4
.L_1826:
        /*00b0*/ 	.byte	0x02, 0x4a
	.zero		1
	.zero		1


	//----- nvinfo : EIATTR_EXIT_INSTR_OFFSETS
	.align		4
        /*00b4*/ 	.byte	0x04, 0x1c
        /*00b6*/ 	.short	(.L_1828 - .L_1827)


	//   ....[0]....
.L_1827:
        /*00b8*/ 	.word	0x000001f0


	//----- nvinfo : EIATTR_CRS_STACK_SIZE
	.align		4
.L_1828:
        /*00bc*/ 	.byte	0x04, 0x1e
        /*00be*/ 	.short	(.L_1830 - .L_1829)
.L_1829:
        /*00c0*/ 	.word	0x00000000


	//----- nvinfo : EIATTR_CBANK_PARAM_SIZE
	.align		4
.L_1830:
        /*00c4*/ 	.byte	0x03, 0x19
        /*00c6*/ 	.short	0x01d0


	//----- nvinfo : EIATTR_PARAM_CBANK
	.align		4
        /*00c8*/ 	.byte	0x04, 0x0a
        /*00ca*/ 	.short	(.L_1832 - .L_1831)
	.align		4
.L_1831:
        /*00cc*/ 	.word	index@(.nv.constant0._ZN5flash24flash_fwd_splitkv_kernelI23Flash_fwd_kernel_traitsILi32ELi64ELi256ELi4ELb0ELb0EN7cutlass10bfloat16_tE19Flash_kernel_traitsILi32ELi64ELi256ELi4ES3_EELb0ELb0ELb0ELb0ELb1ELb1ELb1ELb1EEEvNS_16Flash_fwd_paramsE)
        /*00d0*/ 	.short	0x0380
        /*00d2*/ 	.short	0x01d0


	//----- nvinfo : EIATTR_SW_WAR
	.align		4
.L_1832:
        /*00d4*/ 	.byte	0x04, 0x36
        /*00d6*/ 	.short	(.L_1834 - .L_1833)
.L_1833:
        /*00d8*/ 	.word	0x00000008
.L_1834:


//--------------------- .nv.info._ZN5flash24flash_fwd_splitkv_kernelI23Flash_fwd_kernel_traitsILi32ELi64ELi256ELi4ELb0ELb0EN7cutlass10bfloat16_tE19Flash_kernel_traitsILi32ELi64ELi256ELi4ES3_EELb0ELb0ELb1ELb0ELb0ELb0ELb1ELb1EEEvNS_16Flash_fwd_paramsE --------------------------
	.section	.nv.info._ZN5flash24flash_fwd_splitkv_kernelI23Flash_fwd_kernel_traitsILi32ELi64ELi256ELi4ELb0ELb0EN7cutlass10bfloat16_tE19Flash_kernel_traitsILi32ELi64ELi256ELi4ES3_EELb0ELb0ELb1ELb0ELb0ELb0ELb1ELb1EEEvNS_16Flash_fwd_paramsE,"",@"SHT_CUDA_INFO"
	.sectionflags	@""
	.align	4


	//----- nvinfo : EIATTR_CUDA_API_VERSION
	.align		4
        /*0000*/ 	.byte	0x04, 0x37
        /*0002*/ 	.short	(.L_1836 - .L_1835)
.L_1835:
        /*0004*/ 	.word	0x00000082


	//----- nvinfo : EIATTR_KPARAM_INFO
	.align		4
.L_1836:
        /*0008*/ 	.byte	0x04, 0x17
        /*000a*/ 	.short	(.L_1838 - .L_1837)
.L_1837:
        /*000c*/ 	.word	0x00000000
        /*0010*/ 	.short	0x0000
        /*0012*/ 	.short	0x0000
        /*0014*/ 	.byte	0x00, 0xf0, 0x41, 0x07


	//----- nvinfo : EIATTR_SPARSE_MMA_MASK
	.align		4
.L_1838:
        /*0018*/ 	.byte	0x03, 0x50
        /*001a*/ 	.short	0x0000


	//----- nvinfo : EIATTR_MAXREG_COUNT
	.align		4
        /*001c*/ 	.byte	0x03, 0x1b
        /*001e*/ 	.short	0x00ff


	//----- nvinfo : EIATTR_NUM_BARRIERS
	.align		4
        /*0020*/ 	.byte	0x02, 0x4c
        /*0022*/ 	.byte	0x01
	.zero		1


	//----- nvinfo : EIATTR_MERCURY_ISA_VERSION
	.align		4
        /*0024*/ 	.byte	0x03, 0x5f
        /*0026*/ 	.short	0x0101


	//----- nvinfo : EIATTR_COOP_GROUP_MASK_REGIDS
	.align		4
        /*0028*/ 	.byte	0x04, 0x29
        /*002a*/ 	.short	(.L_1840 - .L_1839)


	//   ....[0]....
.L_1839:
        /*002c*/ 	.word	0xffffffff


	//   ....[1]....
        /*0030*/ 	.word	0xffffffff


	//   ....[2]....
        /*0034*/ 	.word	0xffffffff


	//   ....[3]....
        /*0038*/ 	.word	0xffffffff


	//   ....[4]....
        /*003c*/ 	.word	0xffffffff


	//   ....[5]....
        /*0040*/ 	.word	0xffffffff


	//   ....[6]....
        /*0044*/ 	.word	0xffffffff


	//   ....[7]....
        /*0048*/ 	.word	0xffffffff


	//   ....[8]....
        /*004c*/ 	.word	0xffffffff


	//   ....[9]....
        /*0050*/ 	.word	0xffffffff


	//   ....[10]....
        /*0054*/ 	.word	0xffffffff


	//   ....[11]....
        /*0058*/ 	.word	0xffffffff


	//   ....[12]....
        /*005c*/ 	.word	0x05000006


	//   ....[13]....
        /*0060*/ 	.word	0x05000006


	//   ....[14]....
        /*0064*/ 	.word	0x05000006


	//   ....[15]....
        /*0068*/ 	.word	0x05000006


	//----- nvinfo : EIATTR_COOP_GROUP_INSTR_OFFSETS
	.align		4
.L_1840:
        /*006c*/ 	.byte	0x04, 0x28
        /*006e*/ 	.short	(.L_1842 - .L_1841)


	//   ....[0]....
.L_1841:
        /*0070*/ 	.word	0x0000eb50


	//   ....[1]....
        /*0074*/ 	.word	0x0000eb70


	//   ....[2]....
        /*0078*/ 	.word	0x0000f120


	//   ....[3]....
        /*007c*/ 	.word	0x0000f160


	//   ....[4]....
        /*0080*/ 	.word	0x000146c0


	//   ....[5]....
        /*0084*/ 	.word	0x00014700


	//   ....[6]....
        /*0088*/ 	.word	0x00014730


	//   ....[7]....
        /*008c*/ 	.word	0x00014740


	//   ....[8]....
        /*0090*/ 	.word	0x00016c40


	//   ....[9]....
        /*0094*/ 	.word	0x00016c50


	//   ....[10]....
        /*0098*/ 	.word	0x00016c80


	//   ....[11]....
        /*009c*/ 	.word	0x00016c90


	//   ....[12]....
        /*00a0*/ 	.word	0x00017460


	//   ....[13]....
        /*00a4*/ 	.word	0x000174d0


	//   ....[14]....
        /*00a8*/ 	.word	0x00017530


	//   ....[15]....
        /*00ac*/ 	.word	0x000175a0


	//----- nvinfo : EIATTR_VRC_CTA_INIT_COUNT
	.align		4
.L_1842:
        /*00b0*/ 	.byte	0x02, 0x4a
	.zero		1
	.zero		1


	//----- nvinfo : EIATTR_EXIT_INSTR_OFFSETS
	.align		4
        /*00b4*/ 	.byte	0x04, 0x1c
        /*00b6*/ 	.short	(.L_1844 - .L_1843)


	//   ....[0]....
.L_1843:
        /*00b8*/ 	.word	0x000001f0


	//----- nvinfo : EIATTR_CRS_STACK_SIZE
	.align		4
.L_1844:
        /*00bc*/ 	.byte	0x04, 0x1e
        /*00be*/ 	.short	(.L_1846 - .L_1845)
.L_1845:
        /*00c0*/ 	.word	0x00000000


	//----- nvinfo : EIATTR_CBANK_PARAM_SIZE
	.align		4
.L_1846:
        /*00c4*/ 	.byte	0x03, 0x19
        /*00c6*/ 	.short	0x01d0


	//----- nvinfo : EIATTR_PARAM_CBANK
	.align		4
        /*00c8*/ 	.byte	0x04, 0x0a
        /*00ca*/ 	.short	(.L_1848 - .L_1847)
	.align		4
.L_1847:
        /*00cc*/ 	.word	index@(.nv.constant0._ZN5flash24flash_fwd_splitkv_kernelI23Flash_fwd_kernel_traitsILi32ELi64ELi256ELi4ELb0ELb0EN7cutlass10bfloat16_tE19Flash_kernel_traitsILi32ELi64ELi256ELi4ES3_EELb0ELb0ELb1ELb0ELb0ELb0ELb1ELb1EEEvNS_16Flash_fwd_paramsE)
        /*00d0*/ 	.short	0x0380
        /*00d2*/ 	.short	0x01d0


	//----- nvinfo : EIATTR_SW_WAR
	.align		4
.L_1848:
        /*00d4*/ 	.byte	0x04, 0x36
        /*00d6*/ 	.short	(.L_1850 - .L_1849)
.L_1849:
        /*00d8*/ 	.word	0x00000008
.L_1850:


//--------------------- .nv.info._ZN5flash24flash_fwd_splitkv_kernelI23Flash_fwd_kernel_traitsILi32ELi64ELi256ELi4ELb0ELb0EN7cutlass10bfloat16_tE19Flash_kernel_traitsILi32ELi64ELi256ELi4ES3_EELb0ELb0ELb1ELb0ELb0ELb1ELb1ELb1EEEvNS_16Flash_fwd_paramsE --------------------------
	.section	.nv.info._ZN5flash24flash_fwd_splitkv_kernelI23Flash_fwd_kernel_traitsILi32ELi64ELi256ELi4ELb0ELb0EN7cutlass10bfloat16_tE19Flash_kernel_traitsILi32ELi64ELi256ELi4ES3_EELb0ELb0ELb1ELb0ELb0ELb1ELb1ELb1EEEvNS_16Flash_fwd_paramsE,"",@"SHT_CUDA_INFO"
	.sectionflags	@""
	.align	4


	//----- nvinfo : EIATTR_CUDA_API_VERSION
	.align		4
        /*0000*/ 	.byte	0x04, 0x37
        /*0002*/ 	.short	(.L_1852 - .L_1851)
.L_1851:
        /*0004*/ 	.word	0x00000082


	//----- nvinfo : EIATTR_KPARAM_INFO
	.align		4
.L_1852:
        /*0008*/ 	.byte	0x04, 0x17
        /*000a*/ 	.short	(.L_1854 - .L_1853)
.L_1853:
        /*000c*/ 	.word	0x00000000
        /*0010*/ 	.short	0x0000
        /*0012*/ 	.short	0x0000
        /*0014*/ 	.byte	0x00, 0xf0, 0x41, 0x07


	//----- nvinfo : EIATTR_SPARSE_MMA_MASK
	.align		4
.L_1854:
        /*0018*/ 	.byte	0x03, 0x50
        /*001a*/ 	.short	0x0000


	//----- nvinfo : EIATTR_MAXREG_COUNT
	.align		4
        /*001c*/ 	.byte	0x03, 0x1b
        /*001e*/ 	.short	0x00ff


	//----- nvinfo : EIATTR_NUM_BARRIERS
	.align		4
        /*0020*/ 	.byte	0x02, 0x4c
        /*0022*/ 	.byte	0x01
	.zero		1


	//----- nvinfo : EIATTR_MERCURY_ISA_VERSION
	.align		4
        /*0024*/ 	.byte	0x03, 0x5f
        /*0026*/ 	.short	0x0101


	//----- nvinfo : EIATTR_COOP_GROUP_MASK_REGIDS
	.align		4
        /*0028*/ 	.byte	0x04, 0x29
        /*002a*/ 	.short	(.L_1856 - .L_1855)


	//   ....[0]....
.L_1855:
        /*002c*/ 	.word	0xffffffff


	//   ....[1]....
        /*0030*/ 	.word	0xffffffff


	//   ....[2]....
        /*0034*/ 	.word	0xffffffff


	//   ....[3]....
        /*0038*/ 	.word	0xffffffff


	//   ....[4]....
        /*003c*/ 	.word	0xffffffff


	//   ....[5]....
        /*0040*/ 	.word	0xffffffff


	//   ....[6]....
        /*0044*/ 	.word	0xffffffff


	//   ....[7]....
        /*0048*/ 	.word	0xffffffff


	//   ....[8]....
        /*004c*/ 	.word	0xffffffff


	//   ....[9]....
        /*0050*/ 	.word	0xffffffff


	//   ....[10]....
        /*0054*/ 	.word	0xffffffff


	//   ....[11]....
        /*0058*/ 	.word	0xffffffff


	//   ....[12]....
        /*005c*/ 	.word	0x05000006


	//   ....[13]....
        /*0060*/ 	.word	0x05000006


	//   ....[14]....
        /*0064*/ 	.word	0x05000006


	//   ....[15]....
        /*0068*/ 	.word	0x05000006


	//----- nvinfo : EIATTR_COOP_GROUP_INSTR_OFFSETS
	.align		4
.L_1856:
        /*006c*/ 	.byte	0x04, 0x28
        /*006e*/ 	.short	(.L_1858 - .L_1857)


	//   ....[0]....
.L_1857:
        /*0070*/ 	.word	0x0000fbf0


	//   ....[1]....
        /*0074*/ 	.word	0x0000fc10


	//   ....[2]....
        /*0078*/ 	.word	0x00010120


	//   ....[3]....
        /*007c*/ 	.word	0x00010160


	//   ....[4]....
        /*0080*/ 	.word	0x000167a0


	//   ....[5]....
        /*0084*/ 	.word	0x00016800


	//   ....[6]....
        /*0088*/ 	.word	0x00016830


	//   ....[7]....
        /*008c*/ 	.word	0x00016840


	//   ....[8]....
        /*0090*/ 	.word	0x00018d70


	//   ....[9]....
        /*0094*/ 	.word	0x00018d80


	//   ....[10]....
        /*0098*/ 	.word	0x00018db0


	//   ....[11]....
        /*009c*/ 	.word	0x00018dc0


	//   ....[12]....
        /*00a0*/ 	.word	0x00019590


	//   ....[13]....
        /*00a4*/ 	.word	0x00019600


	//   ....[14]....
        /*00a8*/ 	.word	0x00019660


	//   ....[15]....
        /*00ac*/ 	.word	0x000196d0


	//----- nvinfo : EIATTR_VRC_CTA_INIT_COUNT
	.align		4
.L_1858:
        /*00b0*/ 	.byte	0x02, 0x4a
	.zero		1
	.zero		1


	//----- nvinfo : EIATTR_EXIT_INSTR_OFFSETS
	.align		4
        /*00b4*/ 	.byte	0x04, 0x1c
        /*00b6*/ 	.short	(.L_1860 - .L_1859)


	//   ....[0]....
.L_1859:
        /*00b8*/ 	.word	0x000001f0


	//----- nvinfo : EIATTR_CRS_STACK_SIZE
	.align		4
.L_1860:
        /*00bc*/ 	.byte	0x04, 0x1e
        /*00be*/ 	.short	(.L_1862 - .L_1861)
.L_1861:
        /*00c0*/ 	.word	0x00000000


	//----- nvinfo : EIATTR_CBANK_PARAM_SIZE
	.align		4
.L_1862:
        /*00c4*/ 	.byte	0x03, 0x19
        /*00c6*/ 	.short	0x01d0


	//----- nvinfo : EIATTR_PARAM_CBANK
	.align		4
        /*00c8*/ 	.byte	0x04, 0x0a
        /*00ca*/ 	.short	(.L_1864 - .L_1863)
	.align		4
.L_1863:
        /*00cc*/ 	.word	index@(.nv.constant0._ZN5flash24flash_fwd_splitkv_kernelI23Flash_fwd_kernel_traitsILi32ELi64ELi256ELi4ELb0ELb0EN7cutlass10bfloat16_tE19Flash_kernel_traitsILi32ELi64ELi256ELi4ES3_EELb0ELb0ELb1ELb0ELb0ELb1ELb1ELb1EEEvNS_16Flash_fwd_paramsE)
        /*00d0*/ 	.short	0x0380
        /*00d2*/ 	.short	0x01d0


	//----- nvinfo : EIATTR_SW_WAR
	.align		4
.L_1864:
        /*00d4*/ 	.byte	0x04, 0x36
        /*00d6*/ 	.short	(.L_1866 - .L_1865)
.L_1865:
        /*00d8*/ 	.word	0x00000008
.L_1866:


//--------------------- .nv.info._ZN5flash24flash_fwd_splitkv_kernelI23Flash_fwd_kernel_traitsILi32ELi64ELi256ELi4ELb0ELb0EN7cutlass10bfloat16_tE19Flash_kernel_traitsILi32ELi64ELi256ELi4ES3_EELb0ELb1ELb0ELb0ELb1ELb0ELb0ELb0EEEvNS_16Flash_fwd_paramsE --------------------------
	.section	.nv.info._ZN5flash24flash_fwd_splitkv_kernelI23Flash_fwd_kernel_traitsILi32ELi64ELi256ELi4ELb0ELb0EN7cutlass10bfloat16_tE19Flash_kernel_traitsILi32ELi64ELi256ELi4ES3_EELb0ELb1ELb0ELb0ELb1ELb0ELb0ELb0EEEvNS_16Flash_fwd_paramsE,"",@"SHT_CUDA_INFO"
	.sectionflags	@""
	.align	4


	//----- nvinfo : EIATTR_CUDA_API_VERSION
	.align		4
        /*0000*/ 	.byte	0x04, 0x37
        /*0002*/ 	.short	(.L_1868 - .L_1867)
.L_1867:
        /*0004*/ 	.word	0x00000082


	//----- nvinfo : EIATTR_KPARAM_INFO
	.align		4
.L_1868:
        /*0008*/ 	.byte	0x04, 0x17
        /*000a*/ 	.short	(.L_1870 - .L_1869)
.L_1869:
        /*000c*/ 	.word	0x00000000
        /*0010*/ 	.short	0x0000
        /*0012*/ 	.short	0x0000
        /*0014*/ 	.byte	0x00, 0xf0, 0x41, 0x07


	//----- nvinfo : EIATTR_SPARSE_MMA_MASK
	.align		4
.L_1870:
        /*0018*/ 	.byte	0x03, 0x50
        /*001a*/ 	.short	0x0000


	//----- nvinfo : EIATTR_MAXREG_COUNT
	.align		4
        /*001c*/ 	.byte	0x03, 0x1b
        /*001e*/ 	.short	0x00ff


	//----- nvinfo : EIATTR_NUM_BARRIERS
	.align		4
        /*0020*/ 	.byte	0x02, 0x4c
        /*0022*/ 	.byte	0x01
	.zero		1


	//----- nvinfo : EIATTR_ANNOTATIONS
	.align		4
        /*0024*/ 	.byte	0x04, 0x55
        /*0026*/ 	.short	(.L_1872 - .L_1871)


	//   ....[0]....
.L_1871:
        /*0028*/ 	.word	0x00000001
        /*002c*/ 	.byte	0x90, 0xf9, 0x00, 0x00, 0x01, 0x00, 0x00, 0x00, 0xb0, 0xf9, 0x00, 0x00, 0x01, 0x00, 0x00, 0x00
        /*003c*/ 	.byte	0xe0, 0xf9, 0x00, 0x00, 0x01, 0x00, 0x00, 0x00, 0x20, 0xfa, 0x00, 0x00, 0x01, 0x00, 0x00, 0x00
        /*004c*/ 	.byte	0x40, 0xfa, 0x00, 0x00, 0x01, 0x00, 0x00, 0x00, 0x60, 0xfa, 0x00, 0x00, 0x01, 0x00, 0x00, 0x00
        /*005c*/ 	.byte	0xb0, 0xfa, 0x00, 0x00, 0x01, 0x00, 0x00, 0x00, 0x90, 0x26, 0x01, 0x00, 0x01, 0x00, 0x00, 0x00
        /*006c*/ 	.byte	0xc0, 0x28, 0x01, 0x00, 0x01, 0x00, 0x00, 0x00, 0xf0, 0x28, 0x01, 0x00, 0x01, 0x00, 0x00, 0x00
        /*007c*/ 	.byte	0x30, 0x29, 0x01, 0x00, 0x01, 0x00, 0x00, 0x00, 0x60, 0x29, 0x01, 0x00, 0x01, 0x00, 0x00, 0x00
        /*008c*/ 	.byte	0x90, 0x29, 0x01, 0x00, 0x01, 0x00, 0x00, 0x00, 0xc0, 0x29, 0x01, 0x00


	//----- nvinfo : EIATTR_MERCURY_ISA_VERSION
	.align		4
.L_1872:
        /*0098*/ 	.byte	0x03, 0x5f
        /*009a*/ 	.short	0x0101


	//----- nvinfo : EIATTR_COOP_GROUP_MASK_REGIDS
	.align		4
        /*009c*/ 	.byte	0x04, 0x29
        /*009e*/ 	.short	(.L_1874 - .L_1873)


	//   ....[0]....
.L_1873:
        /*00a0*/ 	.word	0xffffffff


	//   ....[1]....
        /*00a4*/ 	.word	0xffffffff


	//   ....[2]....
        /*00a8*/ 	.word	0xffffffff


	//   ....[3]....
        /*00ac*/ 	.word	0xffffffff


	//   ....[4]....
        /*00b0*/ 	.word	0xffffffff


	//   ....[5]....
        /*00b4*/ 	.word	0xffffffff


	//   ....[6]....
        /*00b8*/ 	.word	0xffffffff


	//   ....[7]....
        /*00bc*/ 	.word	0xffffffff


	//   ....[8]....
        /*00c0*/ 	.word	0xffffffff


	//   ....[9]....
        /*00c4*/ 	.word	0xffffffff


	//   ....[10]....
        /*00c8*/ 	.word	0xffffffff


	//   ....[11]....
        /*00cc*/ 	.word	0xffffffff


	//   ....[12]....
        /*00d0*/ 	.word	0xffffffff


	//   ....[13]....
        /*00d4*/ 	.word	0xffffffff


	//   ....[14]....
        /*00d8*/ 	.word	0xffffffff


	//   ....[15]....
        /*00dc*/ 	.word	0xffffffff


	//   ....[16]....
        /*00e0*/ 	.word	0x05000006


	//   ....[17]....
        /*00e4*/ 	.word	0x05000006


	//   ....[18]....
        /*00e8*/ 	.word	0x05000006


	//   ....[19]....
        /*00ec*/ 	.word	0x05000006


	//----- nvinfo : EIATTR_COOP_GROUP_INSTR_OFFSETS
	.align		4
.L_1874:
        /*00f0*/ 	.byte	0x04, 0x28
        /*00f2*/ 	.short	(.L_1876 - .L_1875)


	//   ....[0]....
.L_1875:
        /*00f4*/ 	.word	0x00005ac0


	//   ....[1]....
        /*00f8*/ 	.word	0x00005ae0


	//   ....[2]....
        /*00fc*/ 	.word	0x00005d50


	//   ....[3]....
        /*0100*/ 	.word	0x00005f20


	//   ....[4]....
        /*0104*/ 	.word	0x0000ac90


	//   ....[5]....
        /*0108*/ 	.word	0x0000ad80


	//   ....[6]....
        /*010c*/ 	.word	0x0000bf80


	//   ....[7]....
        /*0110*/ 	.word	0x0000bfa0


	//   ....[8]....
        /*0114*/ 	.word	0x00011200


	//   ....[9]....
        /*0118*/ 	.word	0x00011310


	//   ....[10]....
        /*011c*/ 	.word	0x00012bd0


	//   ....[11]....
        /*0120*/ 	.word	0x00012c80


	//   ....[12]....
        /*0124*/ 	.word	0x000149d0


	//   ....[13]....
        /*0128*/ 	.word	0x000149e0


	//   ....[14]....
        /*012c*/ 	.word	0x00014a10


	//   ....[15]....
        /*0130*/ 	.word	0x00014a20


	//   ....[16]....
        /*0134*/ 	.word	0x00015320


	//   ....[17]....
        /*0138*/ 	.word	0x00015390


	//   ....[18]....
        /*013c*/ 	.word	0x000153f0


	//   ....[19]....
        /*0140*/ 	.word	0x00015460


	//----- nvinfo : EIATTR_VRC_CTA_INIT_COUNT
	.align		4
.L_1876:
        /*0144*/ 	.byte	0x02, 0x4a
	.zero		1
	.zero		1


	//----- nvinfo : EIATTR_EXIT_INSTR_OFFSETS
	.align		4
        /*0148*/ 	.byte	0x04, 0x1c
        /*014a*/ 	.short	(.L_1878 - .L_1877)


	//   ....[0]....
.L_1877:
        /*014c*/ 	.word	0x000000a0


	//----- nvinfo : EIATTR_CRS_STACK_SIZE
	.align		4
.L_1878:
        /*0150*/ 	.byte	0x04, 0x1e
        /*0152*/ 	.short	(.L_1880 - .L_1879)
.L_1879:
        /*0154*/ 	.word	0x00000000


	//----- nvinfo : EIATTR_CBANK_PARAM_SIZE
	.align		4
.L_1880:
        /*0158*/ 	.byte	0x03, 0x19
        /*015a*/ 	.short	0x01d0


	//----- nvinfo : EIATTR_PARAM_CBANK
	.align		4
        /*015c*/ 	.byte	0x04, 0x0a
        /*015e*/ 	.short	(.L_1882 - .L_1881)
	.align		4
.L_1881:
        /*0160*/ 	.word	index@(.nv.constant0._ZN5flash24flash_fwd_splitkv_kernelI23Flash_fwd_kernel_traitsILi32ELi64ELi256ELi4ELb0ELb0EN7cutlass10bfloat16_tE19Flash_kernel_traitsILi32ELi64ELi256ELi4ES3_EELb0ELb1ELb0ELb0ELb1ELb0ELb0ELb0EEEvNS_16Flash_fwd_paramsE)
        /*0164*/ 	.short	0x0380
        /*0166*/ 	.short	0x01d0


	//----- nvinfo : EIATTR_SW_WAR
	.align		4
.L_1882:
        /*0168*/ 	.byte	0x04, 0x36
        /*016a*/ 	.short	(.L_1884 - .L_1883)
.L_1883:
        /*016c*/ 	.word	0x00000008
.L_1884:


//--------------------- .nv.info._ZN5flash24flash_fwd_splitkv_kernelI23Flash_fwd_kernel_traitsILi32ELi64ELi256ELi4ELb0ELb0EN7cutlass10bfloat16_tE19Flash_kernel_traitsILi32ELi64ELi256ELi4ES3_EELb0ELb1ELb0ELb0ELb1ELb1ELb0ELb0EEEvNS_16Flash_fwd_paramsE --------------------------
	.section	.nv.info._ZN5flash24flash_fwd_splitkv_kernelI23Flash_fwd_kernel_traitsILi32ELi64ELi256ELi4ELb0ELb0EN7cutlass10bfloat16_tE19Flash_kernel_traitsILi32ELi64ELi256ELi4ES3_EELb0ELb1ELb0ELb0ELb1ELb1ELb0ELb0EEEvNS_16Flash_fwd_paramsE,"",@"SHT_CUDA_INFO"
	.sectionflags	@""
	.align	4


	//----- nvinfo : EIATTR_CUDA_API_VERSION
	.align		4
        /*0000*/ 	.byte	0x04, 0x37
        /*0002*/ 	.short	(.L_1886 - .L_1885)
.L_1885:
        /*0004*/ 	.word	0x00000082


	//----- nvinfo : EIATTR_KPARAM_INFO
	.align		4
.L_1886:
        /*0008*/ 	.byte	0x04, 0x17
        /*000a*/ 	.short	(.L_1888 - .L_1887)
.L_1887:
        /*000c*/ 	.word	0x00000000
        /*0010*/ 	.short	0x0000
        /*0012*/ 	.short	0x0000
        /*0014*/ 	.byte	0x00, 0xf0, 0x41, 0x07


	//----- nvinfo : EIATTR_SPARSE_MMA_MASK
	.align		4
.L_1888:
        /*0018*/ 	.byte	0x03, 0x50
        /*001a*/ 	.short	0x0000


	//----- nvinfo : EIATTR_MAXREG_COUNT
	.align		4
        /*001c*/ 	.byte	0x03, 0x1b
        /*001e*/ 	.short	0x00ff


	//----- nvinfo : EIATTR_NUM_BARRIERS
	.align		4
        /*0020*/ 	.byte	0x02, 0x4c
        /*0022*/ 	.byte	0x01
	.zero		1


	//----- nvinfo : EIATTR_ANNOTATIONS
	.align		4
        /*0024*/ 	.byte	0x04, 0x55
        /*0026*/ 	.short	(.L_1890 - .L_1889)


	//   ....[0]....
.L_1889:
        /*0028*/ 	.word	0x00000001
        /*002c*/ 	.byte	0x70, 0x2b, 0x01, 0x00, 0x01, 0x00, 0x00, 0x00, 0x90, 0x2b, 0x01, 0x00, 0x01, 0x00, 0x00, 0x00
        /*003c*/ 	.byte	0xc0, 0x2b, 0x01, 0x00, 0x01, 0x00, 0x00, 0x00, 0x00, 0x2c, 0x01, 0x00, 0x01, 0x00, 0x00, 0x00
        /*004c*/ 	.byte	0x20, 0x2c, 0x01, 0x00, 0x01, 0x00, 0x00, 0x00, 0x40, 0x2c, 0x01, 0x00, 0x01, 0x00, 0x00, 0x00
        /*005c*/ 	.byte	0xa0, 0x54, 0x01, 0x00, 0x01, 0x00, 0x00, 0x00, 0xe0, 0x54, 0x01, 0x00, 0x01, 0x00, 0x00, 0x00
        /*006c*/ 	.byte	0x20, 0x55, 0x01, 0x00, 0x01, 0x00, 0x00, 0x00, 0x60, 0x55, 0x01, 0x00, 0x01, 0x00, 0x00, 0x00
        /*007c*/ 	.byte	0xa0, 0x55, 0x01, 0x00, 0x01, 0x00, 0x00, 0x00, 0xe0, 0x55, 0x01, 0x00


	//----- nvinfo : EIATTR_MERCURY_ISA_VERSION
	.align		4
.L_1890:
        /*0088*/ 	.byte	0x03, 0x5f
        /*008a*/ 	.short	0x0101


	//----- nvinfo : EIATTR_COOP_GROUP_MASK_REGIDS
	.align		4
        /*008c*/ 	.byte	0x04, 0x29
        /*008e*/ 	.short	(.L_1892 - .L_1891)


	//   ....[0]....
.L_1891:
        /*0090*/ 	.word	0xffffffff


	//   ....[1]....
        /*0094*/ 	.word	0xffffffff


	//   ....[2]....
        /*0098*/ 	.word	0xffffffff


	//   ....[3]....
        /*009c*/ 	.word	0xffffffff


	//   ....[4]....
        /*00a0*/ 	.word	0xffffffff


	//   ....[5]....
        /*00a4*/ 	.word	0xffffffff


	//   ....[6]....
        /*00a8*/ 	.word	0xffffffff


	//   ....[7]....
        /*00ac*/ 	.word	0xffffffff


	//   ....[8]....
        /*00b0*/ 	.word	0xffffffff


	//   ....[9]....
        /*00b4*/ 	.word	0xffffffff


	//   ....[10]....
        /*00b8*/ 	.word	0xffffffff


	//   ....[11]....
        /*00bc*/ 	.word	0xffffffff


	//   ....[12]....
        /*00c0*/ 	.word	0xffffffff


	//   ....[13]....
        /*00c4*/ 	.word	0xffffffff


	//   ....[14]....
        /*00c8*/ 	.word	0xffffffff


	//   ....[15]....
        /*00cc*/ 	.word	0xffffffff


	//   ....[16]....
        /*00d0*/ 	.word	0x05000006


	//   ....[17]....
        /*00d4*/ 	.word	0x05000006


	//   ....[18]....
        /*00d8*/ 	.word	0x05000006


	//   ....[19]....
        /*00dc*/ 	.word	0x05000006


	//----- nvinfo : EIATTR_COOP_GROUP_INSTR_OFFSETS
	.align		4
.L_1892:
        /*00e0*/ 	.byte	0x04, 0x28
        /*00e2*/ 	.short	(.L_1894 - .L_1893)


	//   ....[0]....
.L_1893:
        /*00e4*/ 	.word	0x00006c60


	//   ....[1]....
        /*00e8*/ 	.word	0x00006c80


	//   ....[2]....
        /*00ec*/ 	.word	0x00007380


	//   ....[3]....
        /*00f0*/ 	.word	0x000073e0


	//   ....[4]....
        /*00f4*/ 	.word	0x0000ce90


	//   ....[5]....
        /*00f8*/ 	.word	0x0000cf00


	//   ....[6]....
        /*00fc*/ 	.word	0x0000e0a0


	//   ....[7]....
        /*0100*/ 	.word	0x0000e0c0


	//   ....[8]....
        /*0104*/ 	.word	0x000145b0


	//   ....[9]....
        /*0108*/ 	.word	0x00014800


	//   ....[10]....
        /*010c*/ 	.word	0x00015d90


	//   ....[11]....
        /*0110*/ 	.word	0x00015de0


	//   ....[12]....
        /*0114*/ 	.word	0x00017be0


	//   ....[13]....
        /*0118*/ 	.word	0x00017bf0


	//   ....[14]....
        /*011c*/ 	.word	0x00017c20


	//   ....[15]....
        /*0120*/ 	.word	0x00017c30


	//   ....[16]....
        /*0124*/ 	.word	0x00018560


	//   ....[17]....
        /*0128*/ 	.word	0x000185e0


	//   ....[18]....
        /*012c*/ 	.word	0x00018650


	//   ....[19]....
        /*0130*/ 	.word	0x000186c0


	//----- nvinfo : EIATTR_VRC_CTA_INIT_COUNT
	.align		4
.L_1894:
        /*0134*/ 	.byte	0x02, 0x4a
	.zero		1
	.zero		1


	//----- nvinfo : EIATTR_EXIT_INSTR_OFFSETS
	.align		4
        /*0138*/ 	.byte	0x04, 0x1c
        /*013a*/ 	.short	(.L_1896 - .L_1895)


	//   ....[0]....
.L_1895:
        /*013c*/ 	.word	0x000000a0


	//----- nvinfo : EIATTR_CRS_STACK_SIZE
	.align		4
.L_1896:
        /*0140*/ 	.byte	0x04, 0x1e
        /*0142*/ 	.short	(.L_1898 - .L_1897)
.L_1897:
        /*0144*/ 	.word	0x00000000


	//----- nvinfo : EIATTR_CBANK_PARAM_SIZE
	.align		4
.L_1898:
        /*0148*/ 	.byte	0x03, 0x19
        /*014a*/ 	.short	0x01d0


	//----- nvinfo : EIATTR_PARAM_CBANK
	.align		4
        /*014c*/ 	.byte	0x04, 0x0a
        /*014e*/ 	.short	(.L_1900 - .L_1899)
	.align		4
.L_1899:
        /*0150*/ 	.word	index@(.nv.constant0._ZN5flash24flash_fwd_splitkv_kernelI23Flash_fwd_kernel_traitsILi32ELi64ELi256ELi4ELb0ELb0EN7cutlass10bfloat16_tE19Flash_kernel_traitsILi32ELi64ELi256ELi4ES3_EELb0ELb1ELb0ELb0ELb1ELb1ELb0ELb0EEEvNS_16Flash_fwd_paramsE)
        /*0154*/ 	.short	0x0380
        /*0156*/ 	.short	0x01d0


	//----- nvinfo : EIATTR_SW_WAR
	.align		4
.L_1900:
        /*0158*/ 	.byte	0x04, 0x36
        /*015a*/ 	.short	(.L_1902 - .L_1901)
.L_1901:
        /*015c*/ 	.word	0x00000008
.L_1902:


//--------------------- .nv.info._ZN5flash24flash_fwd_splitkv_kernelI23Flash_fwd_kernel_traitsILi32ELi64ELi256ELi4ELb0ELb0EN7cutlass10bfloat16_tE19Flash_kernel_traitsILi32ELi64ELi256ELi4ES3_EELb0ELb1ELb1ELb0ELb0ELb0ELb0ELb0EEEvNS_16Flash_fwd_paramsE --------------------------
	.section	.nv.info._ZN5flash24flash_fwd_splitkv_kernelI23Flash_fwd_kernel_traitsILi32ELi64ELi256ELi4ELb0ELb0EN7cutlass10bfloat16_tE19Flash_kernel_traitsILi32ELi64ELi256ELi4ES3_EELb0ELb1ELb1ELb0ELb0ELb0ELb0ELb0EEEvNS_16Flash_fwd_paramsE,"",@"SHT_CUDA_INFO"
	.sectionflags	@""
	.align	4


	//----- nvinfo : EIATTR_CUDA_API_VERSION
	.align		4
        /*0000*/ 	.byte	0x04, 0x37
        /*0002*/ 	.short	(.L_1904 - .L_1903)
.L_1903:
        /*0004*/ 	.word	0x00000082


	//----- nvinfo : EIATTR_KPARAM_INFO
	.align		4
.L_1904:
        /*0008*/ 	.byte	0x04, 0x17
        /*000a*/ 	.short	(.L_1906 - .L_1905)
.L_1905:
        /*000c*/ 	.word	0x00000000
        /*0010*/ 	.short	0x0000
        /*0012*/ 	.short	0x0000
        /*0014*/ 	.byte	0x00, 0xf0, 0x41, 0x07


	//----- nvinfo : EIATTR_SPARSE_MMA_MASK
	.align		4
.L_1906:
        /*0018*/ 	.byte	0x03, 0x50
        /*001a*/ 	.short	0x0000


	//----- nvinfo : EIATTR_MAXREG_COUNT
	.align		4
        /*001c*/ 	.byte	0x03, 0x1b
        /*001e*/ 	.short	0x00ff


	//----- nvinfo : EIATTR_NUM_BARRIERS
	.align		4
        /*0020*/ 	.byte	0x02, 0x4c
        /*0022*/ 	.byte	0x01
	.zero		1


	//----- nvinfo : EIATTR_ANNOTATIONS
	.align		4
        /*0024*/ 	.byte	0x04, 0x55
        /*0026*/ 	.short	(.L_1908 - .L_1907)


	//   ....[0]....
.L_1907:
        /*0028*/ 	.word	0x00000001
        /*002c*/ 	.byte	0x70, 0x4f, 0x01, 0x00, 0x01, 0x00, 0x00, 0x00, 0xa0, 0x4f, 0x01, 0x00, 0x01, 0x00, 0x00, 0x00
        /*003c*/ 	.byte	0xd0, 0x4f, 0x01, 0x00, 0x01, 0x00, 0x00, 0x00, 0x00, 0x50, 0x01, 0x00, 0x01, 0x00, 0x00, 0x00
        /*004c*/ 	.byte	0x30, 0x50, 0x01, 0x00, 0x01, 0x00, 0x00, 0x00, 0x60, 0x50, 0x01, 0x00, 0x01, 0x00, 0x00, 0x00
        /*005c*/ 	.byte	0x00, 0x89, 0x01, 0x00, 0x01, 0x00, 0x00, 0x00, 0x00, 0x8e, 0x01, 0x00, 0x01, 0x00, 0x00, 0x00
        /*006c*/ 	.byte	0x70, 0x8e, 0x01, 0x00, 0x01, 0x00, 0x00, 0x00, 0x10, 0x8f, 0x01, 0x00, 0x01, 0x00, 0x00, 0x00
        /*007c*/ 	.byte	0x80, 0x8f, 0x01, 0x00, 0x01, 0x00, 0x00, 0x00, 0x40, 0x90, 0x01, 0x00


	//----- nvinfo : EIATTR_MERCURY_ISA_VERSION
	.align		4
.L_1908:
        /*0088*/ 	.byte	0x03, 0x5f
        /*008a*/ 	.short	0x0101


	//----- nvinfo : EIATTR_COOP_GROUP_MASK_REGIDS
	.align		4
        /*008c*/ 	.byte	0x04, 0x29
        /*008e*/ 	.short	(.L_1910 - .L_1909)


	//   ....[0]....
.L_1909:
        /*0090*/ 	.word	0xffffffff


	//   ....[1]....
        /*0094*/ 	.word	0xffffffff


	//   ....[2]....
        /*0098*/ 	.word	0xffffffff


	//   ....[3]....
        /*009c*/ 	.word	0xffffffff


	//   ....[4]....
        /*00a0*/ 	.word	0xffffffff


	//   ....[5]....
        /*00a4*/ 	.word	0xffffffff


	//   ....[6]....
        /*00a8*/ 	.word	0xffffffff


	//   ....[7]....
        /*00ac*/ 	.word	0xffffffff


	//   ....[8]....
        /*00b0*/ 	.word	0xffffffff


	//   ....[9]....
        /*00b4*/ 	.word	0xffffffff


	//   ....[10]....
        /*00b8*/ 	.word	0xffffffff


	//   ....[11]....
        /*00bc*/ 	.word	0xffffffff


	//   ....[12]....
        /*00c0*/ 	.word	0xffffffff


	//   ....[13]....
        /*00c4*/ 	.word	0xffffffff


	//   ....[14]....
        /*00c8*/ 	.word	0xffffffff


	//   ....[15]....
        /*00cc*/ 	.word	0xffffffff


	//   ....[16]....
        /*00d0*/ 	.word	0x05000006


	//   ....[17]....
        /*00d4*/ 	.word	0x05000006


	//   ....[18]....
        /*00d8*/ 	.word	0x05000006


	//   ....[19]....
        /*00dc*/ 	.word	0x05000006


	//----- nvinfo : EIATTR_COOP_GROUP_INSTR_OFFSETS
	.align		4
.L_1910:
        /*00e0*/ 	.byte	0x04, 0x28
        /*00e2*/ 	.short	(.L_1912 - .L_1911)


	//   ....[0]....
.L_1911:
        /*00e4*/ 	.word	0x000088d0


	//   ....[1]....
        /*00e8*/ 	.word	0x00008900


	//   ....[2]....
        /*00ec*/ 	.word	0x00008b20


	//   ....[3]....
        /*00f0*/ 	.word	0x00008bb0


	//   ....[4]....
        /*00f4*/ 	.word	0x00010d00


	//   ....[5]....
        /*00f8*/ 	.word	0x00010d20


	//   ....[6]....
        /*00fc*/ 	.word	0x00010f40


	//   ....[7]....
        /*0100*/ 	.word	0x00010f60


	//   ....[8]....
        /*0104*/ 	.word	0x0001a4c0


	//   ....[9]....
        /*0108*/ 	.word	0x0001a520


	//   ....[10]....
        /*010c*/ 	.word	0x0001a540


	//   ....[11]....
        /*0110*/ 	.word	0x0001a560


	//   ....[12]....
        /*0114*/ 	.word	0x0001ca40


	//   ....[13]....
        /*0118*/ 	.word	0x0001ca50


	//   ....[14]....
        /*011c*/ 	.word	0x0001ca80


	//   ....[15]....
        /*0120*/ 	.word	0x0001ca90


	//   ....[16]....
        /*0124*/ 	.word	0x0001d3d0


	//   ....[17]....
        /*0128*/ 	.word	0x0001d440


	//   ....[18]....
        /*012c*/ 	.word	0x0001d4a0


	//   ....[19]....
        /*0130*/ 	.word	0x0001d510


	//----- nvinfo : EIATTR_VRC_CTA_INIT_COUNT
	.align		4
.L_1912:
        /*0134*/ 	.byte	0x02, 0x4a
	.zero		1
	.zero		1


	//----- nvinfo : EIATTR_EXIT_INSTR_OFFSETS
	.align		4
        /*0138*/ 	.byte	0x04, 0x1c
        /*013a*/ 	.short	(.L_1914 - .L_1913)


	//   ....[0]....
.L_1913:
        /*013c*/ 	.word	0x000000a0


	//----- nvinfo : EIATTR_CRS_STACK_SIZE
	.align		4
.L_1914:
        /*0140*/ 	.byte	0x04, 0x1e
        /*0142*/ 	.short	(.L_1916 - .L_1915)
.L_1915:
        /*0144*/ 	.word	0x00000000


	//----- nvinfo : EIATTR_CBANK_PARAM_SIZE
	.align		4
.L_1916:
        /*0148*/ 	.byte	0x03, 0x19
        /*014a*/ 	.short	0x01d0


	//----- nvinfo : EIATTR_PARAM_CBANK
	.align		4
        /*014c*/ 	.byte	0x04, 0x0a
        /*014e*/ 	.short	(.L_1918 - .L_1917)
	.align		4
.L_1917:
        /*0150*/ 	.word	index@(.nv.constant0._ZN5flash24flash_fwd_splitkv_kernelI23Flash_fwd_kernel_traitsILi32ELi64ELi256ELi4ELb0ELb0EN7cutlass10bfloat16_tE19Flash_kernel_traitsILi32ELi64ELi256ELi4ES3_EELb0ELb1ELb1ELb0ELb0ELb0ELb0ELb0EEEvNS_16Flash_fwd_paramsE)
        /*0154*/ 	.short	0x0380
        /*0156*/ 	.short	0x01d0


	//----- nvinfo : EIATTR_SW_WAR
	.align		4
.L_1918:
        /*0158*/ 	.byte	0x04, 0x36
        /*015a*/ 	.short	(.L_1920 - .L_1919)
.L_1919:
        /*015c*/ 	.word	0x00000008
.L_1920:


//--------------------- .nv.info._ZN5flash24flash_fwd_splitkv_kernelI23Flash_fwd_kernel_traitsILi32ELi64ELi256ELi4ELb0ELb0EN7cutlass10bfloat16_tE19Flash_kernel_traitsILi32ELi64ELi256ELi4ES3_EELb0ELb1ELb1ELb0ELb0ELb1ELb0ELb0EEEvNS_16Flash_fwd_paramsE --------------------------
	.section	.nv.info._ZN5flash24flash_fwd_splitkv_kernelI23Flash_fwd_kernel_traitsILi32ELi64ELi256ELi4ELb0ELb0EN7cutlass10bfloat16_tE19Flash_kernel_traitsILi32ELi64ELi256ELi4ES3_EELb0ELb1ELb1ELb0ELb0ELb1ELb0ELb0EEEvNS_16Flash_fwd_paramsE,"",@"SHT_CUDA_INFO"
	.sectionflags	@""
	.align	4


	//----- nvinfo : EIATTR_CUDA_API_VERSION
	.align		4
        /*0000*/ 	.byte	0x04, 0x37
        /*0002*/ 	.short	(.L_1922 - .L_1921)
.L_1921:
        /*0004*/ 	.word	0x00000082


	//----- nvinfo : EIATTR_KPARAM_INFO
	.align		4
.L_1922:
        /*0008*/ 	.byte	0x04, 0x17
        /*000a*/ 	.short	(.L_1924 - .L_1923)
.L_1923:
        /*000c*/ 	.word	0x00000000
        /*0010*/ 	.short	0x0000
        /*0012*/ 	.short	0x0000
        /*0014*/ 	.byte	0x00, 0xf0, 0x41, 0x07


	//----- nvinfo : EIATTR_SPARSE_MMA_MASK
	.align		4
.L_1924:
        /*0018*/ 	.byte	0x03, 0x50
        /*001a*/ 	.short	0x0000


	//----- nvinfo : EIATTR_MAXREG_COUNT
	.align		4
        /*001c*/ 	.byte	0x03, 0x1b
        /*001e*/ 	.short	0x00ff


	//----- nvinfo : EIATTR_NUM_BARRIERS
	.align		4
        /*0020*/ 	.byte	0x02, 0x4c
        /*0022*/ 	.byte	0x01
	.zero		1


	//----- nvinfo : EIATTR_MERCURY_ISA_VERSION
	.align		4
        /*0024*/ 	.byte	0x03, 0x5f
        /*0026*/ 	.short	0x0101


	//----- nvinfo : EIATTR_COOP_GROUP_MASK_REGIDS
	.align		4
        /*0028*/ 	.byte	0x04, 0x29
        /*002a*/ 	.short	(.L_1926 - .L_1925)


	//   ....[0]....
.L_1925:
        /*002c*/ 	.word	0xffffffff


	//   ....[1]....
        /*0030*/ 	.word	0xffffffff


	//   ....[2]....
        /*0034*/ 	.word	0xffffffff


	//   ....[3]....
        /*0038*/ 	.word	0xffffffff


	//   ....[4]....
        /*003c*/ 	.word	0xffffffff


	//   ....[5]....
        /*0040*/ 	.word	0xffffffff


	//   ....[6]....
        /*0044*/ 	.word	0xffffffff


	//   ....[7]....
        /*0048*/ 	.word	0xffffffff


	//   ....[8]....
        /*004c*/ 	.word	0xffffffff


	//   ....[9]....
        /*0050*/ 	.word	0xffffffff


	//   ....[10]....
        /*0054*/ 	.word	0xffffffff


	//   ....[11]....
        /*0058*/ 	.word	0xffffffff


	//   ....[12]....
        /*005c*/ 	.word	0xffffffff


	//   ....[13]....
        /*0060*/ 	.word	0xffffffff


	//   ....[14]....
        /*0064*/ 	.word	0xffffffff


	//   ....[15]....
        /*0068*/ 	.word	0xffffffff


	//   ....[16]....
        /*006c*/ 	.word	0x05000006


	//   ....[17]....
        /*0070*/ 	.word	0x05000006


	//   ....[18]....
        /*0074*/ 	.word	0x05000006


	//   ....[19]....
        /*0078*/ 	.word	0x05000006


	//----- nvinfo : EIATTR_COOP_GROUP_INSTR_OFFSETS
	.align		4
.L_1926:
        /*007c*/ 	.byte	0x04, 0x28
        /*007e*/ 	.short	(.L_1928 - .L_1927)


	//   ....[0]....
.L_1927:
        /*0080*/ 	.word	0x00009a20


	//   ....[1]....
        /*0084*/ 	.word	0x00009a40


	//   ....[2]....
        /*0088*/ 	.word	0x0000a150


	//   ....[3]....
        /*008c*/ 	.word	0x0000a1b0


	//   ....[4]....
        /*0090*/ 	.word	0x00012f20


	//   ....[5]....
        /*0094*/ 	.word	0x00012f40


	//   ....[6]....
        /*0098*/ 	.word	0x00013790


	//   ....[7]....
        /*009c*/ 	.word	0x000137f0


	//   ....[8]....
        /*00a0*/ 	.word	0x0001d220


	//   ....[9]....
        /*00a4*/ 	.word	0x0001d250


	//   ....[10]....
        /*00a8*/ 	.word	0x0001d280


	//   ....[11]....
        /*00ac*/ 	.word	0x0001d290


	//   ....[12]....
        /*00b0*/ 	.word	0x0001f790


	//   ....[13]....
        /*00b4*/ 	.word	0x0001f7a0


	//   ....[14]....
        /*00b8*/ 	.word	0x0001f7d0


	//   ....[15]....
        /*00bc*/ 	.word	0x0001f7e0


	//   ....[16]....
        /*00c0*/ 	.word	0x00020140


	//   ....[17]....
        /*00c4*/ 	.word	0x000201c0


	//   ....[18]....
        /*00c8*/ 	.word	0x00020240


	//   ....[19]....
        /*00cc*/ 	.word	0x000202b0


	//----- nvinfo : EIATTR_VRC_CTA_INIT_COUNT
	.align		4
.L_1928:
        /*00d0*/ 	.byte	0x02, 0x4a
	.zero		1
	.zero		1


	//----- nvinfo : EIATTR_EXIT_INSTR_OFFSETS
	.align		4
        /*00d4*/ 	.byte	0x04, 0x1c
        /*00d6*/ 	.short	(.L_1930 - .L_1929)


	//   ....[0]....
.L_1929:
        /*00d8*/ 	.word	0x00000090


	//----- nvinfo : EIATTR_CRS_STACK_SIZE
	.align		4
.L_1930:
        /*00dc*/ 	.byte	0x04, 0x1e
        /*00de*/ 	.short	(.L_1932 - .L_1931)
.L_1931:
        /*00e0*/ 	.word	0x00000000


	//----- nvinfo : EIATTR_CBANK_PARAM_SIZE
	.align		4
.L_1932:
        /*00e4*/ 	.byte	0x03, 0x19
        /*00e6*/ 	.short	0x01d0


	//----- nvinfo : EIATTR_PARAM_CBANK
	.align		4
        /*00e8*/ 	.byte	0x04, 0x0a
        /*00ea*/ 	.short	(.L_1934 - .L_1933)
	.align		4
.L_1933:
        /*00ec*/ 	.word	index@(.nv.constant0._ZN5flash24flash_fwd_splitkv_kernelI23Flash_fwd_kernel_traitsILi32ELi64ELi256ELi4ELb0ELb0EN7cutlass10bfloat16_tE19Flash_kernel_traitsILi32ELi64ELi256ELi4ES3_EELb0ELb1ELb1ELb0ELb0ELb1ELb0ELb0EEEvNS_16Flash_fwd_paramsE)
        /*00f0*/ 	.short	0x0380
        /*00f2*/ 	.short	0x01d0


	//----- nvinfo : EIATTR_SW_WAR
	.align		4
.L_1934:
        /*00f4*/ 	.byte	0x04, 0x36
        /*00f6*/ 	.short	(.L_1936 - .L_1935)
.L_1935:
        /*00f8*/ 	.word	0x00000008
.L_1936:


//--------------------- .nv.info._ZN5flash24flash_fwd_splitkv_kernelI23Flash_fwd_kernel_traitsILi32ELi64ELi256ELi4ELb0ELb0EN7cutlass10bfloat16_tE19Flash_kernel_traitsILi32ELi64ELi256ELi4ES3_EELb0ELb1ELb0ELb0ELb1ELb0ELb0ELb1EEEvNS_16Flash_fwd_paramsE --------------------------
	.section	.nv.info._ZN5flash24flash_fwd_splitkv_kernelI23Flash_fwd_kernel_traitsILi32ELi64ELi256ELi4ELb0ELb0EN7cutlass10bfloat16_tE19Flash_kernel_traitsILi32ELi64ELi256ELi4ES3_EELb0ELb1ELb0ELb0ELb1ELb0ELb0ELb1EEEvNS_16Flash_fwd_paramsE,"",@"SHT_CUDA_INFO"
	.sectionflags	@""
	.align	4


	//----- nvinfo : EIATTR_CUDA_API_VERSION
	.align		4
        /*0000*/ 	.byte	0x04, 0x37
        /*0002*/ 	.short	(.L_1938 - .L_1937)
.L_1937:
        /*0004*/ 	.word	0x00000082


	//----- nvinfo : EIATTR_KPARAM_INFO
	.align		4
.L_1938:
        /*0008*/ 	.byte	0x04, 0x17
        /*000a*/ 	.short	(.L_1940 - .L_1939)
.L_1939:
        /*000c*/ 	.word	0x00000000
        /*0010*/ 	.short	0x0000
        /*0012*/ 	.short	0x0000
        /*0014*/ 	.byte	0x00, 0xf0, 0x41, 0x07


	//----- nvinfo : EIATTR_SPARSE_MMA_MASK
	.align		4
.L_1940:
        /*0018*/ 	.byte	0x03, 0x50
        /*001a*/ 	.short	0x0000


	//----- nvinfo : EIATTR_MAXREG_COUNT
	.align		4
        /*001c*/ 	.byte	0x03, 0x1b
        /*001e*/ 	.short	0x00ff


	//----- nvinfo : EIATTR_NUM_BARRIERS
	.align		4
        /*0020*/ 	.byte	0x02, 0x4c
        /*0022*/ 	.byte	0x01
	.zero		1


	//----- nvinfo : EIATTR_MERCURY_ISA_VERSION
	.align		4
        /*0024*/ 	.byte	0x03, 0x5f
        /*0026*/ 	.short	0x0101


	//----- nvinfo : EIATTR_COOP_GROUP_MASK_REGIDS
	.align		4
        /*0028*/ 	.byte	0x04, 0x29
        /*002a*/ 	.short	(.L_1942 - .L_1941)


	//   ....[0]....
.L_1941:
        /*002c*/ 	.word	0xffffffff


	//   ....[1]....
        /*0030*/ 	.word	0xffffffff


	//   ....[2]....
        /*0034*/ 	.word	0xffffffff


	//   ....[3]....
        /*0038*/ 	.word	0xffffffff


	//   ....[4]....
        /*003c*/ 	.word	0xffffffff


	//   ....[5]....
        /*0040*/ 	.word	0xffffffff


	//   ....[6]....
        /*0044*/ 	.word	0xffffffff


	//   ....[7]....
        /*0048*/ 	.word	0xffffffff


	//   ....[8]....
        /*004c*/ 	.word	0xffffffff


	//   ....[9]....
        /*0050*/ 	.word	0xffffffff


	//   ....[10]....
        /*0054*/ 	.word	0xffffffff


	//   ....[11]....
        /*0058*/ 	.word	0xffffffff


	//   ....[12]....
        /*005c*/ 	.word	0xffffffff


	//   ....[13]....
        /*0060*/ 	.word	0xffffffff


	//   ....[14]....
        /*0064*/ 	.word	0xffffffff


	//   ....[15]....
        /*0068*/ 	.word	0xffffffff


	//   ....[16]....
        /*006c*/ 	.word	0x05000005


	//   ....[17]....
        /*0070*/ 	.word	0x05000005


	//   ....[18]....
        /*0074*/ 	.word	0x05000005


	//   ....[19]....
        /*0078*/ 	.word	0x05000005


	//----- nvinfo : EIATTR_COOP_GROUP_INSTR_OFFSETS
	.align		4
.L_1942:
        /*007c*/ 	.byte	0x04, 0x28
        /*007e*/ 	.short	(.L_1944 - .L_1943)


	//   ....[0]....
.L_1943:
        /*0080*/ 	.word	0x0000d640


	//   ....[1]....
        /*0084*/ 	.word	0x0000d660


	//   ....[2]....
        /*0088*/ 	.word	0x0000d9f0


	//   ....[3]....
        /*008c*/ 	.word	0x0000dbd0


	//   ....[4]....
        /*0090*/ 	.word	0x00012760


	//   ....[5]....
        /*0094*/ 	.word	0x00012930


	//   ....[6]....
        /*0098*/ 	.word	0x00013a10


	//   ....[7]....
        /*009c*/ 	.word	0x00013a30


	//   ....[8]....
        /*00a0*/ 	.word	0x0001a0f0


	//   ....[9]....
        /*00a4*/ 	.word	0x0001a120


	//   ....[10]....
        /*00a8*/ 	.word	0x0001a150


	//   ....[11]....
        /*00ac*/ 	.word	0x0001a160


	//   ....[12]....
        /*00b0*/ 	.word	0x0001c640


	//   ....[13]....
        /*00b4*/ 	.word	0x0001c650


	//   ....[14]....
        /*00b8*/ 	.word	0x0001c680


	//   ....[15]....
        /*00bc*/ 	.word	0x0001c690


	//   ....[16]....
        /*00c0*/ 	.word	0x0001d060


	//   ....[17]....
        /*00c4*/ 	.word	0x0001d0d0


	//   ....[18]....
        /*00c8*/ 	.word	0x0001d130


	//   ....[19]....
        /*00cc*/ 	.word	0x0001d1a0


	//----- nvinfo : EIATTR_VRC_CTA_INIT_COUNT
	.align		4
.L_1944:
        /*00d0*/ 	.byte	0x02, 0x4a
	.zero		1
	.zero		1


	//----- nvinfo : EIATTR_EXIT_INSTR_OFFSETS
	.align		4
        /*00d4*/ 	.byte	0x04, 0x1c
        /*00d6*/ 	.short	(.L_1946 - .L_1945)


	//   ....[0]....
.L_1945:
        /*00d8*/ 	.word	0x00000090


	//----- nvinfo : EIATTR_CRS_STACK_SIZE
	.align		4
.L_1946:
        /*00dc*/ 	.byte	0x04, 0x1e
        /*00de*/ 	.short	(.L_1948 - .L_1947)
.L_1947:
        /*00e0*/ 	.word	0x00000000


	//----- nvinfo : EIATTR_CBANK_PARAM_SIZE
	.align		4
.L_1948:
        /*00e4*/ 	.byte	0x03, 0x19
        /*00e6*/ 	.short	0x01d0


	//----- nvinfo : EIATTR_PARAM_CBANK
	.align		4
        /*00e8*/ 	.byte	0x04, 0x0a
        /*00ea*/ 	.short	(.L_1950 - .L_1949)
	.align		4
.L_1949:
        /*00ec*/ 	.word	index@(.nv.constant0._ZN5flash24flash_fwd_splitkv_kernelI23Flash_fwd_kernel_traitsILi32ELi64ELi256ELi4ELb0ELb0EN7cutlass10bfloat16_tE19Flash_kernel_traitsILi32ELi64ELi256ELi4ES3_EELb0ELb1ELb0ELb0ELb1ELb0ELb0ELb1EEEvNS_16Flash_fwd_paramsE)
        /*00f0*/ 	.short	0x0380
        /*00f2*/ 	.short	0x01d0


	//----- nvinfo : EIATTR_SW_WAR
	.align		4
.L_1950:
        /*00f4*/ 	.byte	0x04, 0x36
        /*00f6*/ 	.short	(.L_1952 - .L_1951)
.L_1951:
        /*00f8*/ 	.word	0x00000008
.L_1952:


//--------------------- .nv.info._ZN5flash24flash_fwd_splitkv_kernelI23Flash_fwd_kernel_traitsILi32ELi64ELi256ELi4ELb0ELb0EN7cutlass10bfloat16_tE19Flash_kernel_traitsILi32ELi64ELi256ELi4ES3_EELb0ELb1ELb0ELb0ELb1ELb1ELb0ELb1EEEvNS_16Flash_fwd_paramsE --------------------------
	.section	.nv.info._ZN5flash24flash_fwd_splitkv_kernelI23Flash_fwd_kernel_traitsILi32ELi64ELi256ELi4ELb0ELb0EN7cutlass10bfloat16_tE19Flash_kernel_traitsILi32ELi64ELi256ELi4ES3_EELb0ELb1ELb0ELb0ELb1ELb1ELb0ELb1EEEvNS_16Flash_fwd_paramsE,"",@"SHT_CUDA_INFO"
	.sectionflags	@""
	.align	4


	//----- nvinfo : EIATTR_CUDA_API_VERSION
	.align		4
        /*0000*/ 	.byte	0x04, 0x37
        /*0002*/ 	.short	(.L_1954 - .L_1953)
.L_1953:
        /*0004*/ 	.word	0x00000082


	//----- nvinfo : EIATTR_KPARAM_INFO
	.align		4
.L_1954:
        /*0008*/ 	.byte	0x04, 0x17
        /*000a*/ 	.short	(.L_1956 - .L_1955)
.L_1955:
        /*000c*/ 	.word	0x00000000
        /*0010*/ 	.short	0x0000
        /*0012*/ 	.short	0x0000
        /*0014*/ 	.byte	0x00, 0xf0, 0x41, 0x07


	//----- nvinfo : EIATTR_SPARSE_MMA_MASK
	.align		4
.L_1956:
        /*0018*/ 	.byte	0x03, 0x50
        /*001a*/ 	.short	0x0000


	//----- nvinfo : EIATTR_MAXREG_COUNT
	.align		4
        /*001c*/ 	.byte	0x03, 0x1b
        /*001e*/ 	.short	0x00ff


	//----- nvinfo : EIATTR_NUM_BARRIERS
	.align		4
        /*0020*/ 	.byte	0x02, 0x4c
        /*0022*/ 	.byte	0x01
	.zero		1


	//----- nvinfo : EIATTR_MERCURY_ISA_VERSION
	.align		4
        /*0024*/ 	.byte	0x03, 0x5f
        /*0026*/ 	.short	0x0101


	//----- nvinfo : EIATTR_COOP_GROUP_MASK_REGIDS
	.align		4
        /*0028*/ 	.byte	0x04, 0x29
        /*002a*/ 	.short	(.L_1958 - .L_1957)


	//   ....[0]....
.L_1957:
        /*002c*/ 	.word	0xffffffff


	//   ....[1]....
        /*0030*/ 	.word	0xffffffff


	//   ....[2]....
        /*0034*/ 	.word	0xffffffff


	//   ....[3]....
        /*0038*/ 	.word	0xffffffff


	//   ....[4]....
        /*003c*/ 	.word	0xffffffff


	//   ....[5]....
        /*0040*/ 	.word	0xffffffff


	//   ....[6]....
        /*0044*/ 	.word	0xffffffff


	//   ....[7]....
        /*0048*/ 	.word	0xffffffff


	//   ....[8]....
        /*004c*/ 	.word	0xffffffff


	//   ....[9]....
        /*0050*/ 	.word	0xffffffff


	//   ....[10]....
        /*0054*/ 	.word	0xffffffff


	//   ....[11]....
        /*0058*/ 	.word	0xffffffff


	//   ....[12]....
        /*005c*/ 	.word	0xffffffff


	//   ....[13]....
        /*0060*/ 	.word	0xffffffff


	//   ....[14]....
        /*0064*/ 	.word	0xffffffff


	//   ....[15]....
        /*0068*/ 	.word	0xffffffff


	//   ....[16]....
        /*006c*/ 	.word	0x05000005


	//   ....[17]....
        /*0070*/ 	.word	0x05000005


	//   ....[18]....
        /*0074*/ 	.word	0x05000005


	//   ....[19]....
        /*0078*/ 	.word	0x05000005


	//----- nvinfo : EIATTR_COOP_GROUP_INSTR_OFFSETS
	.align		4
.L_1958:
        /*007c*/ 	.byte	0x04, 0x28
        /*007e*/ 	.short	(.L_1960 - .L_1959)


	//   ....[0]....
.L_1959:
        /*0080*/ 	.word	0x0000e9d0


	//   ....[1]....
        /*0084*/ 	.word	0x0000e9f0


	//   ....[2]....
        /*0088*/ 	.word	0x0000ec90


	//   ....[3]....
        /*008c*/ 	.word	0x0000ee60


	//   ....[4]....
        /*0090*/ 	.word	0x00014c70


	//   ....[5]....
        /*0094*/ 	.word	0x00014d70


	//   ....[6]....
        /*0098*/ 	.word	0x00015f20


	//   ....[7]....
        /*009c*/ 	.word	0x00015f40


	//   ....[8]....
        /*00a0*/ 	.word	0x0001d5f0


	//   ....[9]....
        /*00a4*/ 	.word	0x0001d650


	//   ....[10]....
        /*00a8*/ 	.word	0x0001d680


	//   ....[11]....
        /*00ac*/ 	.word	0x0001d690


	//   ....[12]....
        /*00b0*/ 	.word	0x0001fb70


	//   ....[13]....
        /*00b4*/ 	.word	0x0001fb80


	//   ....[14]....
        /*00b8*/ 	.word	0x0001fbb0


	//   ....[15]....
        /*00bc*/ 	.word	0x0001fbc0


	//   ....[16]....
        /*00c0*/ 	.word	0x00020590


	//   ....[17]....
        /*00c4*/ 	.word	0x00020600


	//   ....[18]....
        /*00c8*/ 	.word	0x00020660


	//   ....[19]....
        /*00cc*/ 	.word	0x000206d0


	//----- nvinfo : EIATTR_VRC_CTA_INIT_COUNT
	.align		4
.L_1960:
        /*00d0*/ 	.byte	0x02, 0x4a
	.zero		1
	.zero		1


	//----- nvinfo : EIATTR_EXIT_INSTR_OFFSETS
	.align		4
        /*00d4*/ 	.byte	0x04, 0x1c
        /*00d6*/ 	.short	(.L_1962 - .L_1961)


	//   ....[0]....
.L_1961:
        /*00d8*/ 	.word	0x00000090


	//----- nvinfo : EIATTR_CRS_STACK_SIZE
	.align		4
.L_1962:
        /*00dc*/ 	.byte	0x04, 0x1e
        /*00de*/ 	.short	(.L_1964 - .L_1963)
.L_1963:
        /*00e0*/ 	.word	0x00000000


	//----- nvinfo : EIATTR_CBANK_PARAM_SIZE
	.align		4
.L_1964:
        /*00e4*/ 	.byte	0x03, 0x19
        /*00e6*/ 	.short	0x01d0


	//----- nvinfo : EIATTR_PARAM_CBANK
	.align		4
        /*00e8*/ 	.byte	0x04, 0x0a
        /*00ea*/ 	.short	(.L_1966 - .L_1965)
	.align		4
.L_1965:
        /*00ec*/ 	.word	index@(.nv.constant0._ZN5flash24flash_fwd_splitkv_kernelI23Flash_fwd_kernel_traitsILi32ELi64ELi256ELi4ELb0ELb0EN7cutlass10bfloat16_tE19Flash_kernel_traitsILi32ELi64ELi256ELi4ES3_EELb0ELb1ELb0ELb0ELb1ELb1ELb0ELb1EEEvNS_16Flash_fwd_paramsE)
        /*00f0*/ 	.short	0x0380
        /*00f2*/ 	.short	0x01d0


	//----- nvinfo : EIATTR_SW_WAR
	.align		4
.L_1966:
        /*00f4*/ 	.byte	0x04, 0x36
        /*00f6*/ 	.short	(.L_1968 - .L_1967)
.L_1967:
        /*00f8*/ 	.word	0x00000008
.L_1968:


//--------------------- .nv.info._ZN5flash24flash_fwd_splitkv_kernelI23Flash_fwd_kernel_traitsILi32ELi64ELi256ELi4ELb0ELb0EN7cutlass10bfloat16_tE19Flash_kernel_traitsILi32ELi64ELi256ELi4ES3_EELb0ELb1ELb1ELb0ELb0ELb0ELb0ELb1EEEvNS_16Flash_fwd_paramsE --------------------------
	.section	.nv.info._ZN5flash24flash_fwd_splitkv_kernelI23Flash_fwd_kernel_traitsILi32ELi64ELi256ELi4ELb0ELb0EN7cutlass10bfloat16_tE19Flash_kernel_traitsILi32ELi64ELi256ELi4ES3_EELb0ELb1ELb1ELb0ELb0ELb0ELb0ELb1EEEvNS_16Flash_fwd_paramsE,"",@"SHT_CUDA_INFO"
	.sectionflags	@""
	.align	4


	//----- nvinfo : EIATTR_CUDA_API_VERSION
	.align		4
        /*0000*/ 	.byte	0x04, 0x37
        /*0002*/ 	.short	(.L_1970 - .L_1969)
.L_1969:
        /*0004*/ 	.word	0x00000082


	//----- nvinfo : EIATTR_KPARAM_INFO
	.align		4
.L_1970:
        /*0008*/ 	.byte	0x04, 0x17
        /*000a*/ 	.short	(.L_1972 - .L_1971)
.L_1971:
        /*000c*/ 	.word	0x00000000
        /*0010*/ 	.short	0x0000
        /*0012*/ 	.short	0x0000
        /*0014*/ 	.byte	0x00, 0xf0, 0x41, 0x07


	//----- nvinfo : EIATTR_SPARSE_MMA_MASK
	.align		4
.L_1972:
        /*0018*/ 	.byte	0x03, 0x50
        /*001a*/ 	.short	0x0000


	//----- nvinfo : EIATTR_MAXREG_COUNT
	.align		4
        /*001c*/ 	.byte	0x03, 0x1b
        /*001e*/ 	.short	0x00ff


	//----- nvinfo : EIATTR_NUM_BARRIERS
	.align		4
        /*0020*/ 	.byte	0x02, 0x4c
        /*0022*/ 	.byte	0x01
	.zero		1


	//----- nvinfo : EIATTR_MERCURY_ISA_VERSION
	.align		4
        /*0024*/ 	.byte	0x03, 0x5f
        /*0026*/ 	.short	0x0101


	//----- nvinfo : EIATTR_COOP_GROUP_MASK_REGIDS
	.align		4
        /*0028*/ 	.byte	0x04, 0x29
        /*002a*/ 	.short	(.L_1974 - .L_1973)


	//   ....[0]....
.L_1973:
        /*002c*/ 	.word	0xffffffff


	//   ....[1]....
        /*0030*/ 	.word	0xffffffff


	//   ....[2]....
        /*0034*/ 	.word	0xffffffff


	//   ....[3]....
        /*0038*/ 	.word	0xffffffff


	//   ....[4]....
        /*003c*/ 	.word	0xffffffff


	//   ....[5]....
        /*0040*/ 	.word	0xffffffff


	//   ....[6]....
        /*0044*/ 	.word	0xffffffff


	//   ....[7]....
        /*0048*/ 	.word	0xffffffff


	//   ....[8]....
        /*004c*/ 	.word	0xffffffff


	//   ....[9]....
        /*0050*/ 	.word	0xffffffff


	//   ....[10]....
        /*0054*/ 	.word	0xffffffff


	//   ....[11]....
        /*0058*/ 	.word	0xffffffff


	//   ....[12]....
        /*005c*/ 	.word	0xffffffff


	//   ....[13]....
        /*0060*/ 	.word	0xffffffff


	//   ....[14]....
        /*0064*/ 	.word	0xffffffff


	//   ....[15]....
        /*0068*/ 	.word	0xffffffff


	//   ....[16]....
        /*006c*/ 	.word	0x05000005


	//   ....[17]....
        /*0070*/ 	.word	0x05000005


	//   ....[18]....
        /*0074*/ 	.word	0x05000005


	//   ....[19]....
        /*0078*/ 	.word	0x05000005


	//----- nvinfo : EIATTR_COOP_GROUP_INSTR_OFFSETS
	.align		4
.L_1974:
        /*007c*/ 	.byte	0x04, 0x28
        /*007e*/ 	.short	(.L_1976 - .L_1975)


	//   ....[0]....
.L_1975:
        /*0080*/ 	.word	0x000103b0


	//   ....[1]....
        /*0084*/ 	.word	0x000103d0


	//   ....[2]....
        /*0088*/ 	.word	0x00010b00


	//   ....[3]....
        /*008c*/ 	.word	0x00010b50


	//   ....[4]....
        /*0090*/ 	.word	0x000186e0


	//   ....[5]....
        /*0094*/ 	.word	0x00018700


	//   ....[6]....
        /*0098*/ 	.word	0x00018f10


	//   ....[7]....
        /*009c*/ 	.word	0x00018f70


	//   ....[8]....
        /*00a0*/ 	.word	0x00021210


	//   ....[9]....
        /*00a4*/ 	.word	0x000212a0


	//   ....[10]....
        /*00a8*/ 	.word	0x000213c0


	//   ....[11]....
        /*00ac*/ 	.word	0x000217e0


	//   ....[12]....
        /*00b0*/ 	.word	0x00023890


	//   ....[13]....
        /*00b4*/ 	.word	0x000238a0


	//   ....[14]....
        /*00b8*/ 	.word	0x000238d0


	//   ....[15]....
        /*00bc*/ 	.word	0x000238e0


	//   ....[16]....
        /*00c0*/ 	.word	0x00024310


	//   ....[17]....
        /*00c4*/ 	.word	0x00024390


	//   ....[18]....
        /*00c8*/ 	.word	0x00024410


	//   ....[19]....
        /*00cc*/ 	.word	0x00024480


	//----- nvinfo : EIATTR_VRC_CTA_INIT_COUNT
	.align		4
.L_1976:
        /*00d0*/ 	.byte	0x02, 0x4a
	.zero		1
	.zero		1


	//----- nvinfo : EIATTR_EXIT_INSTR_OFFSETS
	.align		4
        /*00d4*/ 	.byte	0x04, 0x1c
        /*00d6*/ 	.short	(.L_1978 - .L_1977)


	//   ....[0]....
.L_1977:
        /*00d8*/ 	.word	0x00000090


	//----- nvinfo : EIATTR_CRS_STACK_SIZE
	.align		4
.L_1978:
        /*00dc*/ 	.byte	0x04, 0x1e
        /*00de*/ 	.short	(.L_1980 - .L_1979)
.L_1979:
        /*00e0*/ 	.word	0x00000000


	//----- nvinfo : EIATTR_CBANK_PARAM_SIZE
	.align		4
.L_1980:
        /*00e4*/ 	.byte	0x03, 0x19
        /*00e6*/ 	.short	0x01d0


	//----- nvinfo : EIATTR_PARAM_CBANK
	.align		4
        /*00e8*/ 	.byte	0x04, 0x0a
        /*00ea*/ 	.short	(.L_1982 - .L_1981)
	.align		4
.L_1981:
        /*00ec*/ 	.word	index@(.nv.constant0._ZN5flash24flash_fwd_splitkv_kernelI23Flash_fwd_kernel_traitsILi32ELi64ELi256ELi4ELb0ELb0EN7cutlass10bfloat16_tE19Flash_kernel_traitsILi32ELi64ELi256ELi4ES3_EELb0ELb1ELb1ELb0ELb0ELb0ELb0ELb1EEEvNS_16Flash_fwd_paramsE)
        /*00f0*/ 	.short	0x0380
        /*00f2*/ 	.short	0x01d0


	//----- nvinfo : EIATTR_SW_WAR
	.align		4
.L_1982:
        /*00f4*/ 	.byte	0x04, 0x36
        /*00f6*/ 	.short	(.L_1984 - .L_1983)
.L_1983:
        /*00f8*/ 	.word	0x00000008
.L_1984:


//--------------------- .nv.info._ZN5flash24flash_fwd_splitkv_kernelI23Flash_fwd_kernel_traitsILi32ELi64ELi256ELi4ELb0ELb0EN7cutlass10bfloat16_tE19Flash_kernel_traitsILi32ELi64ELi256ELi4ES3_EELb0ELb1ELb1ELb0ELb0ELb1ELb0ELb1EEEvNS_16Flash_fwd_paramsE --------------------------
	.section	.nv.info._ZN5flash24flash_fwd_splitkv_kernelI23Flash_fwd_kernel_traitsILi32ELi64ELi256ELi4ELb0ELb0EN7cutlass10bfloat16_tE19Flash_kernel_traitsILi32ELi64ELi256ELi4ES3_EELb0ELb1ELb1ELb0ELb0ELb1ELb0ELb1EEEvNS_16Flash_fwd_paramsE,"",@"SHT_CUDA_INFO"
	.sectionflags	@""
	.align	4


	//----- nvinfo : EIATTR_CUDA_API_VERSION
	.align		4
        /*0000*/ 	.byte	0x04, 0x37
        /*0002*/ 	.short	(.L_1986 - .L_1985)
.L_1985:
        /*0004*/ 	.word	0x00000082


	//----- nvinfo : EIATTR_KPARAM_INFO
	.align		4
.L_1986:
        /*0008*/ 	.byte	0x04, 0x17
        /*000a*/ 	.short	(.L_1988 - .L_1987)
.L_1987:
        /*000c*/ 	.word	0x00000000
        /*0010*/ 	.short	0x0000
        /*0012*/ 	.short	0x0000
        /*0014*/ 	.byte	0x00, 0xf0, 0x41, 0x07


	//----- nvinfo : EIATTR_SPARSE_MMA_MASK
	.align		4
.L_1988:
        /*0018*/ 	.byte	0x03, 0x50
        /*001a*/ 	.short	0x0000


	//----- nvinfo : EIATTR_MAXREG_COUNT
	.align		4
        /*001c*/ 	.byte	0x03, 0x1b
        /*001e*/ 	.short	0x00ff


	//----- nvinfo : EIATTR_NUM_BARRIERS
	.align		4
        /*0020*/ 	.byte	0x02, 0x4c
        /*0022*/ 	.byte	0x01
	.zero		1


	//----- nvinfo : EIATTR_ANNOTATIONS
	.align		4
        /*0024*/ 	.byte	0x04, 0x55
        /*0026*/ 	.short	(.L_1990 - .L_1989)


	//   ....[0]....
.L_1989:
        /*0028*/ 	.word	0x00000001
        /*002c*/ 	.byte	0x20, 0xfc, 0x01, 0x00, 0x01, 0x00, 0x00, 0x00, 0x40, 0xfc, 0x01, 0x00, 0x01, 0x00, 0x00, 0x00
        /*003c*/ 	.byte	0xd0, 0x29, 0x02, 0x00, 0x01, 0x00, 0x00, 0x00, 0x70, 0x31, 0x02, 0x00


	//----- nvinfo : EIATTR_MERCURY_ISA_VERSION
	.align		4
.L_1990:
        /*0048*/ 	.byte	0x03, 0x5f
        /*004a*/ 	.short	0x0101


	//----- nvinfo : EIATTR_COOP_GROUP_MASK_REGIDS
	.align		4
        /*004c*/ 	.byte	0x04, 0x29
        /*004e*/ 	.short	(.L_1992 - .L_1991)


	//   ....[0]....
.L_1991:
        /*0050*/ 	.word	0xffffffff


	//   ....[1]....
        /*0054*/ 	.word	0xffffffff


	//   ....[2]....
        /*0058*/ 	.word	0xffffffff


	//   ....[3]....
        /*005c*/ 	.word	0xffffffff


	//   ....[4]....
        /*0060*/ 	.word	0xffffffff


	//   ....[5]....
        /*0064*/ 	.word	0xffffffff


	//   ....[6]....
        /*0068*/ 	.word	0xffffffff


	//   ....[7]....
        /*006c*/ 	.word	0xffffffff


	//   ....[8]....
        /*0070*/ 	.word	0xffffffff


	//   ....[9]....
        /*0074*/ 	.word	0xffffffff


	//   ....[10]....
        /*0078*/ 	.word	0xffffffff


	//   ....[11]....
        /*007c*/ 	.word	0xffffffff


	//   ....[12]....
        /*0080*/ 	.word	0xffffffff


	//   ....[13]....
        /*0084*/ 	.word	0xffffffff


	//   ....[14]....
        /*0088*/ 	.word	0xffffffff


	//   ....[15]....
        /*008c*/ 	.word	0xffffffff


	//   ....[16]....
        /*0090*/ 	.word	0x05000005


	//   ....[17]....
        /*0094*/ 	.word	0x05000005


	//   ....[18]....
        /*0098*/ 	.word	0x05000005


	//   ....[19]....
        /*009c*/ 	.word	0x05000005


	//----- nvinfo : EIATTR_COOP_GROUP_INSTR_OFFSETS
	.align		4
.L_1992:
        /*00a0*/ 	.byte	0x04, 0x28
        /*00a2*/ 	.short	(.L_1994 - .L_1993)


	//   ....[0]....
.L_1993:
        /*00a4*/ 	.word	0x00011620


	//   ....[1]....
        /*00a8*/ 	.word	0x00011640


	//   ....[2]....
        /*00ac*/ 	.word	0x00011d50


	//   ....[3]....
        /*00b0*/ 	.word	0x00011db0


	//   ....[4]....
        /*00b4*/ 	.word	0x0001aa90


	//   ....[5]....
        /*00b8*/ 	.word	0x0001aab0


	//   ....[6]....
        /*00bc*/ 	.word	0x0001b2b0


	//   ....[7]....
        /*00c0*/ 	.word	0x0001b310


	//   ....[8]....
        /*00c4*/ 	.word	0x00024c80


	//   ....[9]....
        /*00c8*/ 	.word	0x00024ca0


	//   ....[10]....
        /*00cc*/ 	.word	0x00024cc0


	//   ....[11]....
        /*00d0*/ 	.word	0x00024ce0


	//   ....[12]....
        /*00d4*/ 	.word	0x000271e0


	//   ....[13]....
        /*00d8*/ 	.word	0x000271f0


	//   ....[14]....
        /*00dc*/ 	.word	0x00027220


	//   ....[15]....
        /*00e0*/ 	.word	0x00027230


	//   ....[16]....
        /*00e4*/ 	.word	0x00027c60


	//   ....[17]....
        /*00e8*/ 	.word	0x00027ce0


	//   ....[18]....
        /*00ec*/ 	.word	0x00027d60


	//   ....[19]....
        /*00f0*/ 	.word	0x00027dd0


	//----- nvinfo : EIATTR_VRC_CTA_INIT_COUNT
	.align		4
.L_1994:
        /*00f4*/ 	.byte	0x02, 0x4a
	.zero		1
	.zero		1


	//----- nvinfo : EIATTR_EXIT_INSTR_OFFSETS
	.align		4
        /*00f8*/ 	.byte	0x04, 0x1c
        /*00fa*/ 	.short	(.L_1996 - .L_1995)


	//   ....[0]....
.L_1995:
        /*00fc*/ 	.word	0x000000a0


	//----- nvinfo : EIATTR_CRS_STACK_SIZE
	.align		4
.L_1996:
        /*0100*/ 	.byte	0x04, 0x1e
        /*0102*/ 	.short	(.L_1998 - .L_1997)
.L_1997:
        /*0104*/ 	.word	0x00000000


	//----- nvinfo : EIATTR_CBANK_PARAM_SIZE
	.align		4
.L_1998:
        /*0108*/ 	.byte	0x03, 0x19
        /*010a*/ 	.short	0x01d0


	//----- nvinfo : EIATTR_PARAM_CBANK
	.align		4
        /*010c*/ 	.byte	0x04, 0x0a
        /*010e*/ 	.short	(.L_2000 - .L_1999)
	.align		4
.L_1999:
        /*0110*/ 	.word	index@(.nv.constant0._ZN5flash24flash_fwd_splitkv_kernelI23Flash_fwd_kernel_traitsILi32ELi64ELi256ELi4ELb0ELb0EN7cutlass10bfloat16_tE19Flash_kernel_traitsILi32ELi64ELi256ELi4ES3_EELb0ELb1ELb1ELb0ELb0ELb1ELb0ELb1EEEvNS_16Flash_fwd_paramsE)
        /*0114*/ 	.short	0x0380
        /*0116*/ 	.short	0x01d0


	//----- nvinfo : EIATTR_SW_WAR
	.align		4
.L_2000:
        /*0118*/ 	.byte	0x04, 0x36
        /*011a*/ 	.short	(.L_2002 - .L_2001)
.L_2001:
        /*011c*/ 	.word	0x00000008
.L_2002:


//--------------------- .nv.info._ZN5flash24flash_fwd_splitkv_kernelI23Flash_fwd_kernel_traitsILi32ELi64ELi256ELi4ELb0ELb0EN7cutlass10bfloat16_tE19Flash_kernel_traitsILi32ELi64ELi256ELi4ES3_EELb0ELb1ELb0ELb0ELb1ELb0ELb1ELb0EEEvNS_16Flash_fwd_paramsE --------------------------
	.section	.nv.info._ZN5flash24flash_fwd_splitkv_kernelI23Flash_fwd_kernel_traitsILi32ELi64ELi256ELi4ELb0ELb0EN7cutlass10bfloat16_tE19Flash_kernel_traitsILi32ELi64ELi256ELi4ES3_EELb0ELb1ELb0ELb0ELb1ELb0ELb1ELb0EEEvNS_16Flash_fwd_paramsE,"",@"SHT_CUDA_INFO"
	.sectionflags	@""
	.align	4


	//----- nvinfo : EIATTR_CUDA_API_VERSION
	.align		4
        /*0000*/ 	.byte	0x04, 0x37
        /*0002*/ 	.short	(.L_2004 - .L_2003)
.L_2003:
        /*0004*/ 	.word	0x00000082


	//----- nvinfo : EIATTR_KPARAM_INFO
	.align		4
.L_2004:
        /*0008*/ 	.byte	0x04, 0x17
        /*000a*/ 	.short	(.L_2006 - .L_2005)
.L_2005:
        /*000c*/ 	.word	0x00000000
        /*0010*/ 	.short	0x0000
        /*0012*/ 	.short	0x0000
        /*0014*/ 	.byte	0x00, 0xf0, 0x41, 0x07


	//----- nvinfo : EIATTR_SPARSE_MMA_MASK
	.align		4
.L_2006:
        /*0018*/ 	.byte	0x03, 0x50
        /*001a*/ 	.short	0x0000


	//----- nvinfo : EIATTR_MAXREG_COUNT
	.align		4
        /*001c*/ 	.byte	0x03, 0x1b
        /*001e*/ 	.short	0x00ff


	//----- nvinfo : EIATTR_NUM_BARRIERS
	.align		4
        /*0020*/ 	.byte	0x02, 0x4c
        /*0022*/ 	.byte	0x01
	.zero		1


	//----- nvinfo : EIATTR_MERCURY_ISA_VERSION
	.align		4
        /*0024*/ 	.byte	0x03, 0x5f
        /*0026*/ 	.short	0x0101


	//----- nvinfo : EIATTR_COOP_GROUP_MASK_REGIDS
	.align		4
        /*0028*/ 	.byte	0x04, 0x29
        /*002a*/ 	.short	(.L_2008 - .L_2007)


	//   ....[0]....
.L_2007:
        /*002c*/ 	.word	0xffffffff


	//   ....[1]....
        /*0030*/ 	.word	0xffffffff


	//   ....[2]....
        /*0034*/ 	.word	0xffffffff


	//   ....[3]....
        /*0038*/ 	.word	0xffffffff


	//   ....[4]....
        /*003c*/ 	.word	0xffffffff


	//   ....[5]....
        /*0040*/ 	.word	0xffffffff


	//   ....[6]....
        /*0044*/ 	.word	0xffffffff


	//   ....[7]....
        /*0048*/ 	.word	0xffffffff


	//   ....[8]....
        /*004c*/ 	.word	0xffffffff


	//   ....[9]....
        /*0050*/ 	.word	0xffffffff


	//   ....[10]....
        /*0054*/ 	.word	0xffffffff


	//   ....[11]....
        /*0058*/ 	.word	0xffffffff


	//   ....[12]....
        /*005c*/ 	.word	0xffffffff


	//   ....[13]....
        /*0060*/ 	.word	0xffffffff


	//   ....[14]....
        /*0064*/ 	.word	0xffffffff


	//   ....[15]....
        /*0068*/ 	.word	0xffffffff


	//   ....[16]....
        /*006c*/ 	.word	0x05000006


	//   ....[17]....
        /*0070*/ 	.word	0x05000006


	//   ....[18]....
        /*0074*/ 	.word	0x05000006


	//   ....[19]....
        /*0078*/ 	.word	0x05000006


	//----- nvinfo : EIATTR_COOP_GROUP_INSTR_OFFSETS
	.align		4
.L_2008:
        /*007c*/ 	.byte	0x04, 0x28
        /*007e*/ 	.short	(.L_2010 - .L_2009)


	//   ....[0]....
.L_2009:
        /*0080*/ 	.word	0x00004db0


	//   ....[1]....
        /*0084*/ 	.word	0x00004f70


	//   ....[2]....
        /*0088*/ 	.word	0x00006160


	//   ....[3]....
        /*008c*/ 	.word	0x000061a0


	//   ....[4]....
        /*0090*/ 	.word	0x0000b130


	//   ....[5]....
        /*0094*/ 	.word	0x0000b210


	//   ....[6]....
        /*0098*/ 	.word	0x0000c380


	//   ....[7]....
        /*009c*/ 	.word	0x0000c3a0


	//   ....[8]....
        /*00a0*/ 	.word	0x000117d0


	//   ....[9]....
        /*00a4*/ 	.word	0x00011910


	//   ....[10]....
        /*00a8*/ 	.word	0x000132d0


	//   ....[11]....
        /*00ac*/ 	.word	0x00013340


	//   ....[12]....
        /*00b0*/ 	.word	0x00015110


	//   ....[13]....
        /*00b4*/ 	.word	0x00015120


	//   ....[14]....
        /*00b8*/ 	.word	0x00015150


	//   ....[15]....
        /*00bc*/ 	.word	0x00015160


	//   ....[16]....
        /*00c0*/ 	.word	0x00015880


	//   ....[17]....
        /*00c4*/ 	.word	0x000158f0


	//   ....[18]....
        /*00c8*/ 	.word	0x00015950


	//   ....[19]....
        /*00cc*/ 	.word	0x000159c0


	//----- nvinfo : EIATTR_VRC_CTA_INIT_COUNT
	.align		4
.L_2010:
        /*00d0*/ 	.byte	0x02, 0x4a
	.zero		1
	.zero		1


	//----- nvinfo : EIATTR_EXIT_INSTR_OFFSETS
	.align		4
        /*00d4*/ 	.byte	0x04, 0x1c
        /*00d6*/ 	.short	(.L_2012 - .L_2011)


	//   ....[0]....
.L_2011:
        /*00d8*/ 	.word	0x00000200


	//----- nvinfo : EIATTR_CRS_STACK_SIZE
	.align		4
.L_2012:
        /*00dc*/ 	.byte	0x04, 0x1e
        /*00de*/ 	.short	(.L_2014 - .L_2013)
.L_2013:
        /*00e0*/ 	.word	0x00000000


	//----- nvinfo : EIATTR_CBANK_PARAM_SIZE
	.align		4
.L_2014:
        /*00e4*/ 	.byte	0x03, 0x19
        /*00e6*/ 	.short	0x01d0


	//----- nvinfo : EIATTR_PARAM_CBANK
	.align		4
        /*00e8*/ 	.byte	0x04, 0x0a
        /*00ea*/ 	.short	(.L_2016 - .L_2015)
	.align		4
.L_2015:
        /*00ec*/ 	.word	index@(.nv.constant0._ZN5flash24flash_fwd_splitkv_kernelI23Flash_fwd_kernel_traitsILi32ELi64ELi256ELi4ELb0ELb0EN7cutlass10bfloat16_tE19Flash_kernel_traitsILi32ELi64ELi256ELi4ES3_EELb0ELb1ELb0ELb0ELb1ELb0ELb1ELb0EEEvNS_16Flash_fwd_paramsE)
        /*00f0*/ 	.short	0x0380
        /*00f2*/ 	.short	0x01d0


	//----- nvinfo : EIATTR_SW_WAR
	.align		4
.L_2016:
        /*00f4*/ 	.byte	0x04, 0x36
        /*00f6*/ 	.short	(.L_2018 - .L_2017)
.L_2017:
        /*00f8*/ 	.word	0x00000008
.L_2018:


//--------------------- .nv.info._ZN5flash24flash_fwd_splitkv_kernelI23Flash_fwd_kernel_traitsILi32ELi64ELi256ELi4ELb0ELb0EN7cutlass10bfloat16_tE19Flash_kernel_traitsILi32ELi64ELi256ELi4ES3_EELb0ELb1ELb0ELb0ELb1ELb1ELb1ELb0EEEvNS_16Flash_fwd_paramsE --------------------------
	.section	.nv.info._ZN5flash24flash_fwd_splitkv_kernelI23Flash_fwd_kernel_traitsILi32ELi64ELi256ELi4ELb0ELb0EN7cutlass10bfloat16_tE19Flash_kernel_traitsILi32ELi64ELi256ELi4ES3_EELb0ELb1ELb0ELb0ELb1ELb1ELb1ELb0EEEvNS_16Flash_fwd_paramsE,"",@"SHT_CUDA_INFO"
	.sectionflags	@""
	.align	4


	//----- nvinfo : EIATTR_CUDA_API_VERSION
	.align		4
        /*0000*/ 	.byte	0x04, 0x37
        /*0002*/ 	.short	(.L_2020 - .L_2019)
.L_2019:
        /*0004*/ 	.word	0x00000082


	//----- nvinfo : EIATTR_KPARAM_INFO
	.align		4
.L_2020:
        /*0008*/ 	.byte	0x04, 0x17
        /*000a*/ 	.short	(.L_2022 - .L_2021)
.L_2021:
        /*000c*/ 	.word	0x00000000
        /*0010*/ 	.short	0x0000
        /*0012*/ 	.short	0x0000
        /*0014*/ 	.byte	0x00, 0xf0, 0x41, 0x07


	//----- nvinfo : EIATTR_SPARSE_MMA_MASK
	.align		4
.L_2022:
        /*0018*/ 	.byte	0x03, 0x50
        /*001a*/ 	.short	0x0000


	//----- nvinfo : EIATTR_MAXREG_COUNT
	.align		4
        /*001c*/ 	.byte	0x03, 0x1b
        /*001e*/ 	.short	0x00ff


	//----- nvinfo : EIATTR_NUM_BARRIERS
	.align		4
        /*0020*/ 	.byte	0x02, 0x4c
        /*0022*/ 	.byte	0x01
	.zero		1


	//----- nvinfo : EIATTR_ANNOTATIONS
	.align		4
        /*0024*/ 	.byte	0x04, 0x55
        /*0026*/ 	.short	(.L_2024 - .L_2023)


	//   ....[0]....
.L_2023:
        /*0028*/ 	.word	0x00000001
        /*002c*/ 	.byte	0xc0, 0xba, 0x00, 0x00, 0x01, 0x00, 0x00, 0x00, 0xf0, 0xc3, 0x00, 0x00


	//----- nvinfo : EIATTR_MERCURY_ISA_VERSION
	.align		4
.L_2024:
        /*0038*/ 	.byte	0x03, 0x5f
        /*003a*/ 	.short	0x0101


	//----- nvinfo : EIATTR_COOP_GROUP_MASK_REGIDS
	.align		4
        /*003c*/ 	.byte	0x04, 0x29
        /*003e*/ 	.short	(.L_2026 - .L_2025)


	//   ....[0]....
.L_2025:
        /*0040*/ 	.word	0xffffffff


	//   ....[1]....
        /*0044*/ 	.word	0xffffffff


	//   ....[2]....
        /*0048*/ 	.word	0xffffffff


	//   ....[3]....
        /*004c*/ 	.word	0xffffffff


	//   ....[4]....
        /*0050*/ 	.word	0xffffffff


	//   ....[5]....
        /*0054*/ 	.word	0xffffffff


	//   ....[6]....
        /*0058*/ 	.word	0xffffffff


	//   ....[7]....
        /*005c*/ 	.word	0xffffffff


	//   ....[8]....
        /*0060*/ 	.word	0xffffffff


	//   ....[9]....
        /*0064*/ 	.word	0xffffffff


	//   ....[10]....
        /*0068*/ 	.word	0xffffffff


	//   ....[11]....
        /*006c*/ 	.word	0xffffffff


	//   ....[12]....
        /*0070*/ 	.word	0xffffffff


	//   ....[13]....
        /*0074*/ 	.word	0xffffffff


	//   ....[14]....
        /*0078*/ 	.word	0xffffffff


	//   ....[15]....
        /*007c*/ 	.word	0xffffffff


	//   ....[16]....
        /*0080*/ 	.word	0x05000006


	//   ....[17]....
        /*0084*/ 	.word	0x05000006


	//   ....[18]....
        /*0088*/ 	.word	0x05000006


	//   ....[19]....
        /*008c*/ 	.word	0x05000006


	//----- nvinfo : EIATTR_COOP_GROUP_INSTR_OFFSETS
	.align		4
.L_2026:
        /*0090*/ 	.byte	0x04, 0x28
        /*0092*/ 	.short	(.L_2028 - .L_2027)


	//   ....[0]....
.L_2027:
        /*0094*/ 	.word	0x00005eb0


	//   ....[1]....
        /*0098*/ 	.word	0x000060d0


	//   ....[2]....
        /*009c*/ 	.word	0x00007300


	//   ....[3]....
        /*00a0*/ 	.word	0x00007340


	//   ....[4]....
        /*00a4*/ 	.word	0x0000d1c0


	//   ....[5]....
        /*00a8*/ 	.word	0x0000d260


	//   ....[6]....
        /*00ac*/ 	.word	0x0000e540


	//   ....[7]....
        /*00b0*/ 	.word	0x0000e560


	//   ....[8]....
        /*00b4*/ 	.word	0x00014900


	//   ....[9]....
        /*00b8*/ 	.word	0x00014ce0


	//   ....[10]....
        /*00bc*/ 	.word	0x00016350


	//   ....[11]....
        /*00c0*/ 	.word	0x00016410


	//   ....[12]....
        /*00c4*/ 	.word	0x00018270


	//   ....[13]....
        /*00c8*/ 	.word	0x00018280


	//   ....[14]....
        /*00cc*/ 	.word	0x000182b0


	//   ....[15]....
        /*00d0*/ 	.word	0x000182c0


	//   ....[16]....
        /*00d4*/ 	.word	0x00018a00


	//   ....[17]....
        /*00d8*/ 	.word	0x00018a80


	//   ....[18]....
        /*00dc*/ 	.word	0x00018af0


	//   ....[19]....
        /*00e0*/ 	.word	0x00018b60


	//----- nvinfo : EIATTR_VRC_CTA_INIT_COUNT
	.align		4
.L_2028:
        /*00e4*/ 	.byte	0x02, 0x4a
	.zero		1
	.zero		1


	//----- nvinfo : EIATTR_EXIT_INSTR_OFFSETS
	.align		4
        /*00e8*/ 	.byte	0x04, 0x1c
        /*00ea*/ 	.short	(.L_2030 - .L_2029)


	//   ....[0]....
.L_2029:
        /*00ec*/ 	.word	0x00000210


	//----- nvinfo : EIATTR_CRS_STACK_SIZE
	.align		4
.L_2030:
        /*00f0*/ 	.byte	0x04, 0x1e
        /*00f2*/ 	.short	(.L_2032 - .L_2031)
.L_2031:
        /*00f4*/ 	.word	0x00000000


	//----- nvinfo : EIATTR_CBANK_PARAM_SIZE
	.align		4
.L_2032:
        /*00f8*/ 	.byte	0x03, 0x19
        /*00fa*/ 	.short	0x01d0


	//----- nvinfo : EIATTR_PARAM_CBANK
	.align		4
        /*00fc*/ 	.byte	0x04, 0x0a
        /*00fe*/ 	.short	(.L_2034 - .L_2033)
	.align		4
.L_2033:
        /*0100*/ 	.word	index@(.nv.constant0._ZN5flash24flash_fwd_splitkv_kernelI23Flash_fwd_kernel_traitsILi32ELi64ELi256ELi4ELb0ELb0EN7cutlass10bfloat16_tE19Flash_kernel_traitsILi32ELi64ELi256ELi4ES3_EELb0ELb1ELb0ELb0ELb1ELb1ELb1ELb0EEEvNS_16Flash_fwd_paramsE)
        /*0104*/ 	.short	0x0380
        /*0106*/ 	.short	0x01d0


	//----- nvinfo : EIATTR_SW_WAR
	.align		4
.L_2034:
        /*0108*/ 	.byte	0x04, 0x36
        /*010a*/ 	.short	(.L_2036 - .L_2035)
.L_2035:
        /*010c*/ 	.word	0x00000008
.L_2036:


//--------------------- .nv.info._ZN5flash24flash_fwd_splitkv_kernelI23Flash_fwd_kernel_traitsILi32ELi64ELi256ELi4ELb0ELb0EN7cutlass10bfloat16_tE19Flash_kernel_traitsILi32ELi64ELi256ELi4ES3_EELb0ELb1ELb1ELb0ELb0ELb0ELb1ELb0EEEvNS_16Flash_fwd_paramsE --------------------------
	.section	.nv.info._ZN5flash24flash_fwd_splitkv_kernelI23Flash_fwd_kernel_traitsILi32ELi64ELi256ELi4ELb0ELb0EN7cutlass10bfloat16_tE19Flash_kernel_traitsILi32ELi64ELi256ELi4ES3_EELb0ELb1ELb1ELb0ELb0ELb0ELb1ELb0EEEvNS_16Flash_fwd_paramsE,"",@"SHT_CUDA_INFO"
	.sectionflags	@""
	.align	4


	//----- nvinfo : EIATTR_CUDA_API_VERSION
	.align		4
        /*0000*/ 	.byte	0x04, 0x37
        /*0002*/ 	.short	(.L_2038 - .L_2037)
.L_2037:
        /*0004*/ 	.word	0x00000082


	//----- nvinfo : EIATTR_KPARAM_INFO
	.align		4
.L_2038:
        /*0008*/ 	.byte	0x04, 0x17
        /*000a*/ 	.short	(.L_2040 - .L_2039)
.L_2039:
        /*000c*/ 	.word	0x00000000
        /*0010*/ 	.short	0x0000
        /*0012*/ 	.short	0x0000
        /*0014*/ 	.byte	0x00, 0xf0, 0x41, 0x07


	//----- nvinfo : EIATTR_SPARSE_MMA_MASK
	.align		4
.L_2040:
        /*0018*/ 	.byte	0x03, 0x50
        /*001a*/ 	.short	0x0000


	//----- nvinfo : EIATTR_MAXREG_COUNT
	.align		4
        /*001c*/ 	.byte	0x03, 0x1b
        /*001e*/ 	.short	0x00ff


	//----- nvinfo : EIATTR_NUM_BARRIERS
	.align		4
        /*0020*/ 	.byte	0x02, 0x4c
        /*0022*/ 	.byte	0x01
	.zero		1


	//----- nvinfo : EIATTR_MERCURY_ISA_VERSION
	.align		4
        /*0024*/ 	.byte	0x03, 0x5f
        /*0026*/ 	.short	0x0101


	//----- nvinfo : EIATTR_COOP_GROUP_MASK_REGIDS
	.align		4
        /*0028*/ 	.byte	0x04, 0x29
        /*002a*/ 	.short	(.L_2042 - .L_2041)


	//   ....[0]....
.L_2041:
        /*002c*/ 	.word	0xffffffff


	//   ....[1]....
        /*0030*/ 	.word	0xffffffff


	//   ....[2]....
        /*0034*/ 	.word	0xffffffff


	//   ....[3]....
        /*0038*/ 	.word	0xffffffff


	//   ....[4]....
        /*003c*/ 	.word	0xffffffff


	//   ....[5]....
        /*0040*/ 	.word	0xffffffff


	//   ....[6]....
        /*0044*/ 	.word	0xffffffff


	//   ....[7]....
        /*0048*/ 	.word	0xffffffff


	//   ....[8]....
        /*004c*/ 	.word	0xffffffff


	//   ....[9]....
        /*0050*/ 	.word	0xffffffff


	//   ....[10]....
        /*0054*/ 	.word	0xffffffff


	//   ....[11]....
        /*0058*/ 	.word	0xffffffff


	//   ....[12]....
        /*005c*/ 	.word	0xffffffff


	//   ....[13]....
        /*0060*/ 	.word	0xffffffff


	//   ....[14]....
        /*0064*/ 	.word	0xffffffff


	//   ....[15]....
        /*0068*/ 	.word	0xffffffff


	//   ....[16]....
        /*006c*/ 	.word	0x05000007


	//   ....[17]....
        /*0070*/ 	.word	0x05000007


	//   ....[18]....
        /*0074*/ 	.word	0x05000007


	//   ....[19]....
        /*0078*/ 	.word	0x05000007


	//----- nvinfo : EIATTR_COOP_GROUP_INSTR_OFFSETS
	.align		4
.L_2042:
        /*007c*/ 	.byte	0x04, 0x28
        /*007e*/ 	.short	(.L_2044 - .L_2043)


	//   ....[0]....
.L_2043:
        /*0080*/ 	.word	0x00007c00


	//   ....[1]....
        /*0084*/ 	.word	0x00007e00


	//   ....[2]....
        /*0088*/ 	.word	0x00008df0


	//   ....[3]....
        /*008c*/ 	.word	0x00008e10


	//   ....[4]....
        /*0090*/ 	.word	0x00010fc0


	//   ....[5]....
        /*0094*/ 	.word	0x00010fe0


	//   ....[6]....
        /*0098*/ 	.word	0x00011860


	//   ....[7]....
        /*009c*/ 	.word	0x000118c0


	//   ....[8]....
        /*00a0*/ 	.word	0x00019c70


	//   ....[9]....
        /*00a4*/ 	.word	0x00019d20


	//   ....[10]....
        /*00a8*/ 	.word	0x00019d40


	//   ....[11]....
        /*00ac*/ 	.word	0x00019db0


	//   ....[12]....
        /*00b0*/ 	.word	0x0001c260


	//   ....[13]....
        /*00b4*/ 	.word	0x0001c270


	//   ....[14]....
        /*00b8*/ 	.word	0x0001c2a0


	//   ....[15]....
        /*00bc*/ 	.word	0x0001c2b0


	//   ....[16]....
        /*00c0*/ 	.word	0x0001ca40


	//   ....[17]....
        /*00c4*/ 	.word	0x0001cac0


	//   ....[18]....
        /*00c8*/ 	.word	0x0001cb30


	//   ....[19]....
        /*00cc*/ 	.word	0x0001cba0


	//----- nvinfo : EIATTR_VRC_CTA_INIT_COUNT
	.align		4
.L_2044:
        /*00d0*/ 	.byte	0x02, 0x4a
	.zero		1
	.zero		1


	//----- nvinfo : EIATTR_EXIT_INSTR_OFFSETS
	.align		4
        /*00d4*/ 	.byte	0x04, 0x1c
        /*00d6*/ 	.short	(.L_2046 - .L_2045)


	//   ....[0]....
.L_2045:
        /*00d8*/ 	.word	0x00000200


	//----- nvinfo : EIATTR_CRS_STACK_SIZE
	.align		4
.L_2046:
        /*00dc*/ 	.byte	0x04, 0x1e
        /*00de*/ 	.short	(.L_2048 - .L_2047)
.L_2047:
        /*00e0*/ 	.word	0x00000000


	//----- nvinfo : EIATTR_CBANK_PARAM_SIZE
	.align		4
.L_2048:
        /*00e4*/ 	.byte	0x03, 0x19
        /*00e6*/ 	.short	0x01d0


	//----- nvinfo : EIATTR_PARAM_CBANK
	.align		4
        /*00e8*/ 	.byte	0x04, 0x0a
        /*00ea*/ 	.short	(.L_2050 - .L_2049)
	.align		4
.L_2049:
        /*00ec*/ 	.word	index@(.nv.constant0._ZN5flash24flash_fwd_splitkv_kernelI23Flash_fwd_kernel_traitsILi32ELi64ELi256ELi4ELb0ELb0EN7cutlass10bfloat16_tE19Flash_kernel_traitsILi32ELi64ELi256ELi4ES3_EELb0ELb1ELb1ELb0ELb0ELb0ELb1ELb0EEEvNS_16Flash_fwd_paramsE)
        /*00f0*/ 	.short	0x0380
        /*00f2*/ 	.short	0x01d0


	//----- nvinfo : EIATTR_SW_WAR
	.align		4
.L_2050:
        /*00f4*/ 	.byte	0x04, 0x36
        /*00f6*/ 	.short	(.L_2052 - .L_2051)
.L_2051:
        /*00f8*/ 	.word	0x00000008
.L_2052:


//--------------------- .nv.info._ZN5flash24flash_fwd_splitkv_kernelI23Flash_fwd_kernel_traitsILi32ELi64ELi256ELi4ELb0ELb0EN7cutlass10bfloat16_tE19Flash_kernel_traitsILi32ELi64ELi256ELi4ES3_EELb0ELb1ELb1ELb0ELb0ELb1ELb1ELb0EEEvNS_16Flash_fwd_paramsE --------------------------
	.section	.nv.info._ZN5flash24flash_fwd_splitkv_kernelI23Flash_fwd_kernel_traitsILi32ELi64ELi256ELi4ELb0ELb0EN7cutlass10bfloat16_tE19Flash_kernel_traitsILi32ELi64ELi256ELi4ES3_EELb0ELb1ELb1ELb0ELb0ELb1ELb1ELb0EEEvNS_16Flash_fwd_paramsE,"",@"SHT_CUDA_INFO"
	.sectionflags	@""
	.align	4


	//----- nvinfo : EIATTR_CUDA_API_VERSION
	.align		4
        /*0000*/ 	.byte	0x04, 0x37
        /*0002*/ 	.short	(.L_2054 - .L_2053)
.L_2053:
        /*0004*/ 	.word	0x00000082


	//----- nvinfo : EIATTR_KPARAM_INFO
	.align		4
.L_2054:
        /*0008*/ 	.byte	0x04, 0x17
        /*000a*/ 	.short	(.L_2056 - .L_2055)
.L_2055:
        /*000c*/ 	.word	0x00000000
        /*0010*/ 	.short	0x0000
        /*0012*/ 	.short	0x0000
        /*0014*/ 	.byte	0x00, 0xf0, 0x41, 0x07


	//----- nvinfo : EIATTR_SPARSE_MMA_MASK
	.align		4
.L_2056:
        /*0018*/ 	.byte	0x03, 0x50
        /*001a*/ 	.short	0x0000


	//----- nvinfo : EIATTR_MAXREG_COUNT
	.align		4
        /*001c*/ 	.byte	0x03, 0x1b
        /*001e*/ 	.short	0x00ff


	//----- nvinfo : EIATTR_NUM_BARRIERS
	.align		4
        /*0020*/ 	.byte	0x02, 0x4c
        /*0022*/ 	.byte	0x01
	.zero		1


	//----- nvinfo : EIATTR_ANNOTATIONS
	.align		4
        /*0024*/ 	.byte	0x04, 0x55
        /*0026*/ 	.short	(.L_2058 - .L_2057)


	//   ....[0]....
.L_2057:
        /*0028*/ 	.word	0x00000001
        /*002c*/ 	.byte	0xd0, 0x82, 0x01, 0x00, 0x01, 0x00, 0x00, 0x00, 0x10, 0x83, 0x01, 0x00, 0x01, 0x00, 0x00, 0x00
        /*003c*/ 	.byte	0xe0, 0xb3, 0x01, 0x00, 0x01, 0x00, 0x00, 0x00, 0xc0, 0xb8, 0x01, 0x00


	//----- nvinfo : EIATTR_MERCURY_ISA_VERSION
	.align		4
.L_2058:
        /*0048*/ 	.byte	0x03, 0x5f
        /*004a*/ 	.short	0x0101


	//----- nvinfo : EIATTR_COOP_GROUP_MASK_REGIDS
	.align		4
        /*004c*/ 	.byte	0x04, 0x29
        /*004e*/ 	.short	(.L_2060 - .L_2059)


	//   ....[0]....
.L_2059:
        /*0050*/ 	.word	0xffffffff


	//   ....[1]....
        /*0054*/ 	.word	0xffffffff


	//   ....[2]....
        /*0058*/ 	.word	0xffffffff


	//   ....[3]....
        /*005c*/ 	.word	0xffffffff


	//   ....[4]....
        /*0060*/ 	.word	0xffffffff


	//   ....[5]....
        /*0064*/ 	.word	0xffffffff


	//   ....[6]....
        /*0068*/ 	.word	0xffffffff


	//   ....[7]....
        /*006c*/ 	.word	0xffffffff


	//   ....[8]....
        /*0070*/ 	.word	0xffffffff


	//   ....[9]....
        /*0074*/ 	.word	0xffffffff


	//   ....[10]....
        /*0078*/ 	.word	0xffffffff


	//   ....[11]....
        /*007c*/ 	.word	0xffffffff


	//   ....[12]....
        /*0080*/ 	.word	0xffffffff


	//   ....[13]....
        /*0084*/ 	.word	0xffffffff


	//   ....[14]....
        /*0088*/ 	.word	0xffffffff


	//   ....[15]....
        /*008c*/ 	.word	0xffffffff


	//   ....[16]....
        /*0090*/ 	.word	0x05000007


	//   ....[17]....
        /*0094*/ 	.word	0x05000007


	//   ....[18]....
        /*0098*/ 	.word	0x05000007


	//   ....[19]....
        /*009c*/ 	.word	0x05000007


	//----- nvinfo : EIATTR_COOP_GROUP_INSTR_OFFSETS
	.align		4
.L_2060:
        /*00a0*/ 	.byte	0x04, 0x28
        /*00a2*/ 	.short	(.L_2062 - .L_2061)


	//   ....[0]....
.L_2061:
        /*00a4*/ 	.word	0x00008bf0


	//   ....[1]....
        /*00a8*/ 	.word	0x00008d70


	//   ....[2]....
        /*00ac*/ 	.word	0x00009dc0


	//   ....[3]....
        /*00b0*/ 	.word	0x00009de0


	//   ....[4]....
        /*00b4*/ 	.word	0x000130b0


	//   ....[5]....
        /*00b8*/ 	.word	0x000130d0


	//   ....[6]....
        /*00bc*/ 	.word	0x00013920


	//   ....[7]....
        /*00c0*/ 	.word	0x00013980


	//   ....[8]....
        /*00c4*/ 	.word	0x0001d240


	//   ....[9]....
        /*00c8*/ 	.word	0x0001d290


	//   ....[10]....
        /*00cc*/ 	.word	0x0001d2b0


	//   ....[11]....
        /*00d0*/ 	.word	0x0001d2d0


	//   ....[12]....
        /*00d4*/ 	.word	0x0001f7d0


	//   ....[13]....
        /*00d8*/ 	.word	0x0001f7e0


	//   ....[14]....
        /*00dc*/ 	.word	0x0001f810


	//   ....[15]....
        /*00e0*/ 	.word	0x0001f820


	//   ....[16]....
        /*00e4*/ 	.word	0x0001ffb0


	//   ....[17]....
        /*00e8*/ 	.word	0x00020030


	//   ....[18]....
        /*00ec*/ 	.word	0x000200a0


	//   ....[19]....
        /*00f0*/ 	.word	0x00020110


	//----- nvinfo : EIATTR_VRC_CTA_INIT_COUNT
	.align		4
.L_2062:
        /*00f4*/ 	.byte	0x02, 0x4a
	.zero		1
	.zero		1


	//----- nvinfo : EIATTR_EXIT_INSTR_OFFSETS
	.align		4
        /*00f8*/ 	.byte	0x04, 0x1c
        /*00fa*/ 	.short	(.L_2064 - .L_2063)


	//   ....[0]....
.L_2063:
        /*00fc*/ 	.word	0x00000210


	//----- nvinfo : EIATTR_CRS_STACK_SIZE
	.align		4
.L_2064:
        /*0100*/ 	.byte	0x04, 0x1e
        /*0102*/ 	.short	(.L_2066 - .L_2065)
.L_2065:
        /*0104*/ 	.word	0x00000000


	//----- nvinfo : EIATTR_CBANK_PARAM_SIZE
	.align		4
.L_2066:
        /*0108*/ 	.byte	0x03, 0x19
        /*010a*/ 	.short	0x01d0


	//----- nvinfo : EIATTR_PARAM_CBANK
	.align		4
        /*010c*/ 	.byte	0x04, 0x0a
        /*010e*/ 	.short	(.L_2068 - .L_2067)
	.align		4
.L_2067:
        /*0110*/ 	.word	index@(.nv.constant0._ZN5flash24flash_fwd_splitkv_kernelI23Flash_fwd_kernel_traitsILi32ELi64ELi256ELi4ELb0ELb0EN7cutlass10bfloat16_tE19Flash_kernel_traitsILi32ELi64ELi256ELi4ES3_EELb0ELb1ELb1ELb0ELb0ELb1ELb1ELb0EEEvNS_16Flash_fwd_paramsE)
        /*0114*/ 	.short	0x0380
        /*0116*/ 	.short	0x01d0


	//----- nvinfo : EIATTR_SW_WAR
	.align		4
.L_2068:
        /*0118*/ 	.byte	0x04, 0x36
        /*011a*/ 	.short	(.L_2070 - .L_2069)
.L_2069:
        /*011c*/ 	.word	0x00000008
.L_2070:


//--------------------- .nv.info._ZN5flash24flash_fwd_splitkv_kernelI23Flash_fwd_kernel_traitsILi32ELi64ELi256ELi4ELb0ELb0EN7cutlass10bfloat16_tE19Flash_kernel_traitsILi32ELi64ELi256ELi4ES3_EELb0ELb1ELb0ELb0ELb1ELb0ELb1ELb1EEEvNS_16Flash_fwd_paramsE --------------------------
	.section	.nv.info._ZN5flash24flash_fwd_splitkv_kernelI23Flash_fwd_kernel_traitsILi32ELi64ELi256ELi4ELb0ELb0EN7cutlass10bfloat16_tE19Flash_kernel_traitsILi32ELi64ELi256ELi4ES3_EELb0ELb1ELb0ELb0ELb1ELb0ELb1ELb1EEEvNS_16Flash_fwd_paramsE,"",@"SHT_CUDA_INFO"
	.sectionflags	@""
	.align	4


	//----- nvinfo : EIATTR_CUDA_API_VERSION
	.align		4
        /*0000*/ 	.byte	0x04, 0x37
        /*0002*/ 	.short	(.L_2072 - .L_2071)
.L_2071:
        /*0004*/ 	.word	0x00000082


	//----- nvinfo : EIATTR_KPARAM_INFO
	.align		4
.L_2072:
        /*0008*/ 	.byte	0x04, 0x17
        /*000a*/ 	.short	(.L_2074 - .L_2073)
.L_2073:
        /*000c*/ 	.word	0x00000000
        /*0010*/ 	.short	0x0000
        /*0012*/ 	.short	0x0000
        /*0014*/ 	.byte	0x00, 0xf0, 0x41, 0x07


	//----- nvinfo : EIATTR_SPARSE_MMA_MASK
	.align		4
.L_2074:
        /*0018*/ 	.byte	0x03, 0x50
        /*001a*/ 	.short	0x0000


	//----- nvinfo : EIATTR_MAXREG_COUNT
	.align		4
        /*001c*/ 	.byte	0x03, 0x1b
        /*001e*/ 	.short	0x00ff


	//----- nvinfo : EIATTR_NUM_BARRIERS
	.align		4
        /*0020*/ 	.byte	0x02, 0x4c
        /*0022*/ 	.byte	0x01
	.zero		1


	//----- nvinfo : EIATTR_MERCURY_ISA_VERSION
	.align		4
        /*0024*/ 	.byte	0x03, 0x5f
        /*0026*/ 	.short	0x0101


	//----- nvinfo : EIATTR_COOP_GROUP_MASK_REGIDS
	.align		4
        /*0028*/ 	.byte	0x04, 0x29
        /*002a*/ 	.short	(.L_2076 - .L_2075)


	//   ....[0]....
.L_2075:
        /*002c*/ 	.word	0xffffffff


	//   ....[1]....
        /*0030*/ 	.word	0xffffffff


	//   ....[2]....
        /*0034*/ 	.word	0xffffffff


	//   ....[3]....
        /*0038*/ 	.word	0xffffffff


	//   ....[4]....
        /*003c*/ 	.word	0xffffffff


	//   ....[5]....
        /*0040*/ 	.word	0xffffffff


	//   ....[6]....
        /*0044*/ 	.word	0xffffffff


	//   ....[7]....
        /*0048*/ 	.word	0xffffffff


	//   ....[8]....
        /*004c*/ 	.word	0xffffffff


	//   ....[9]....
        /*0050*/ 	.word	0xffffffff


	//   ....[10]....
        /*0054*/ 	.word	0xffffffff


	//   ....[11]....
        /*0058*/ 	.word	0xffffffff


	//   ....[12]....
        /*005c*/ 	.word	0xffffffff


	//   ....[13]....
        /*0060*/ 	.word	0xffffffff


	//   ....[14]....
        /*0064*/ 	.word	0xffffffff


	//   ....[15]....
        /*0068*/ 	.word	0xffffffff


	//   ....[16]....
        /*006c*/ 	.word	0x05000006


	//   ....[17]....
        /*0070*/ 	.word	0x05000006


	//   ....[18]....
        /*0074*/ 	.word	0x05000006


	//   ....[19]....
        /*0078*/ 	.word	0x05000006


	//----- nvinfo : EIATTR_COOP_GROUP_INSTR_OFFSETS
	.align		4
.L_2076:
        /*007c*/ 	.byte	0x04, 0x28
        /*007e*/ 	.short	(.L_2078 - .L_2077)


	//   ....[0]....
.L_2077:
        /*0080*/ 	.word	0x0000c490


	//   ....[1]....
        /*0084*/ 	.word	0x0000c5a0


	//   ....[2]....
        /*0088*/ 	.word	0x0000da00


	//   ....[3]....
        /*008c*/ 	.word	0x0000da30


	//   ....[4]....
        /*0090*/ 	.word	0x000127f0


	//   ....[5]....
        /*0094*/ 	.word	0x00012910


	//   ....[6]....
        /*0098*/ 	.word	0x00013bf0


	//   ....[7]....
        /*009c*/ 	.word	0x00013c40


	//   ....[8]....
        /*00a0*/ 	.word	0x0001a1b0


	//   ....[9]....
        /*00a4*/ 	.word	0x0001a1d0


	//   ....[10]....
        /*00a8*/ 	.word	0x0001a200


	//   ....[11]....
        /*00ac*/ 	.word	0x0001a210


	//   ....[12]....
        /*00b0*/ 	.word	0x0001c740


	//   ....[13]....
        /*00b4*/ 	.word	0x0001c750


	//   ....[14]....
        /*00b8*/ 	.word	0x0001c780


	//   ....[15]....
        /*00bc*/ 	.word	0x0001c790


	//   ....[16]....
        /*00c0*/ 	.word	0x0001cf20


	//   ....[17]....
        /*00c4*/ 	.word	0x0001cf90


	//   ....[18]....
        /*00c8*/ 	.word	0x0001cff0


	//   ....[19]....
        /*00cc*/ 	.word	0x0001d060


	//----- nvinfo : EIATTR_VRC_CTA_INIT_COUNT
	.align		4
.L_2078:
        /*00d0*/ 	.byte	0x02, 0x4a
	.zero		1
	.zero		1


	//----- nvinfo : EIATTR_EXIT_INSTR_OFFSETS
	.align		4
        /*00d4*/ 	.byte	0x04, 0x1c
        /*00d6*/ 	.short	(.L_2080 - .L_2079)


	//   ....[0]....
.L_2079:
        /*00d8*/ 	.word	0x00000200


	//----- nvinfo : EIATTR_CRS_STACK_SIZE
	.align		4
.L_2080:
        /*00dc*/ 	.byte	0x04, 0x1e
        /*00de*/ 	.short	(.L_2082 - .L_2081)
.L_2081:
        /*00e0*/ 	.word	0x00000000


	//----- nvinfo : EIATTR_CBANK_PARAM_SIZE
	.align		4
.L_2082:
        /*00e4*/ 	.byte	0x03, 0x19
        /*00e6*/ 	.short	0x01d0


	//----- nvinfo : EIATTR_PARAM_CBANK
	.align		4
        /*00e8*/ 	.byte	0x04, 0x0a
        /*00ea*/ 	.short	(.L_2084 - .L_2083)
	.align		4
.L_2083:
        /*00ec*/ 	.word	index@(.nv.constant0._ZN5flash24flash_fwd_splitkv_kernelI23Flash_fwd_kernel_traitsILi32ELi64ELi256ELi4ELb0ELb0EN7cutlass10bfloat16_tE19Flash_kernel_traitsILi32ELi64ELi256ELi4ES3_EELb0ELb1ELb0ELb0ELb1ELb0ELb1ELb1EEEvNS_16Flash_fwd_paramsE)
        /*00f0*/ 	.short	0x0380
        /*00f2*/ 	.short	0x01d0


	//----- nvinfo : EIATTR_SW_WAR
	.align		4
.L_2084:
        /*00f4*/ 	.byte	0x04, 0x36
        /*00f6*/ 	.short	(.L_2086 - .L_2085)
.L_2085:
        /*00f8*/ 	.word	0x00000008
.L_2086:


//--------------------- .nv.info._ZN5flash24flash_fwd_splitkv_kernelI23Flash_fwd_kernel_traitsILi32ELi64ELi256ELi4ELb0ELb0EN7cutlass10bfloat16_tE19Flash_kernel_traitsILi32ELi64ELi256ELi4ES3_EELb0ELb1ELb0ELb0ELb1ELb1ELb1ELb1EEEvNS_16Flash_fwd_paramsE --------------------------
	.section	.nv.info._ZN5flash24flash_fwd_splitkv_kernelI23Flash_fwd_kernel_traitsILi32ELi64ELi256ELi4ELb0ELb0EN7cutlass10bfloat16_tE19Flash_kernel_traitsILi32ELi64ELi256ELi4ES3_EELb0ELb1ELb0ELb0ELb1ELb1ELb1ELb1EEEvNS_16Flash_fwd_paramsE,"",@"SHT_CUDA_INFO"
	.sectionflags	@""
	.align	4


	//----- nvinfo : EIATTR_CUDA_API_VERSION
	.align		4
        /*0000*/ 	.byte	0x04, 0x37
        /*0002*/ 	.short	(.L_2088 - .L_2087)
.L_2087:
        /*0004*/ 	.word	0x00000082


	//----- nvinfo : EIATTR_KPARAM_INFO
	.align		4
.L_2088:
        /*0008*/ 	.byte	0x04, 0x17
        /*000a*/ 	.short	(.L_2090 - .L_2089)
.L_2089:
        /*000c*/ 	.word	0x00000000
        /*0010*/ 	.short	0x0000
        /*0012*/ 	.short	0x0000
        /*0014*/ 	.byte	0x00, 0xf0, 0x41, 0x07


	//----- nvinfo : EIATTR_SPARSE_MMA_MASK
	.align		4
.L_2090:
        /*0018*/ 	.byte	0x03, 0x50
        /*001a*/ 	.short	0x0000


	//----- nvinfo : EIATTR_MAXREG_COUNT
	.align		4
        /*001c*/ 	.byte	0x03, 0x1b
        /*001e*/ 	.short	0x00ff


	//----- nvinfo : EIATTR_NUM_BARRIERS
	.align		4
        /*0020*/ 	.byte	0x02, 0x4c
        /*0022*/ 	.byte	0x01
	.zero		1


	//----- nvinfo : EIATTR_MERCURY_ISA_VERSION
	.align		4
        /*0024*/ 	.byte	0x03, 0x5f
        /*0026*/ 	.short	0x0101


	//----- nvinfo : EIATTR_COOP_GROUP_MASK_REGIDS
	.align		4
        /*0028*/ 	.byte	0x04, 0x29
        /*002a*/ 	.short	(.L_2092 - .L_2091)


	//   ....[0]....
.L_2091:
        /*002c*/ 	.word	0xffffffff


	//   ....[1]....
        /*0030*/ 	.word	0xffffffff


	//   ....[2]....
        /*0034*/ 	.word	0xffffffff


	//   ....[3]....
        /*0038*/ 	.word	0xffffffff


	//   ....[4]....
        /*003c*/ 	.word	0xffffffff


	//   ....[5]....
        /*0040*/ 	.word	0xffffffff


	//   ....[6]....
        /*0044*/ 	.word	0xffffffff


	//   ....[7]....
        /*0048*/ 	.word	0xffffffff


	//   ....[8]....
        /*004c*/ 	.word	0xffffffff


	//   ....[9]....
        /*0050*/ 	.word	0xffffffff


	//   ....[10]....
        /*0054*/ 	.word	0xffffffff


	//   ....[11]....
        /*0058*/ 	.word	0xffffffff


	//   ....[12]....
        /*005c*/ 	.word	0xffffffff


	//   ....[13]....
        /*0060*/ 	.word	0xffffffff


	//   ....[14]....
        /*0064*/ 	.word	0xffffffff


	//   ....[15]....
        /*0068*/ 	.word	0xffffffff


	//   ....[16]....
        /*006c*/ 	.word	0x05000006


	//   ....[17]....
        /*0070*/ 	.word	0x05000006


	//   ....[18]....
        /*0074*/ 	.word	0x05000006


	//   ....[19]....
        /*0078*/ 	.word	0x05000006


	//----- nvinfo : EIATTR_COOP_GROUP_INSTR_OFFSETS
	.align		4
.L_2092:
        /*007c*/ 	.byte	0x04, 0x28
        /*007e*/ 	.short	(.L_2094 - .L_2093)


	//   ....[0]....
.L_2093:
        /*0080*/ 	.word	0x0000d550


	//   ....[1]....
        /*0084*/ 	.word	0x0000d6d0


	//   ....[2]....
        /*0088*/ 	.word	0x0000ead0


	//   ....[3]....
        /*008c*/ 	.word	0x0000eaf0


	//   ....[4]....
        /*0090*/ 	.word	0x000148e0


	//   ....[5]....
        /*0094*/ 	.word	0x00014ab0


	//   ....[6]....
        /*0098*/ 	.word	0x00015cd0


	//   ....[7]....
        /*009c*/ 	.word	0x00015d00


	//   ....[8]....
        /*00a0*/ 	.word	0x0001d450


	//   ....[9]....
        /*00a4*/ 	.word	0x0001d4b0


	//   ....[10]....
        /*00a8*/ 	.word	0x0001d4e0


	//   ....[11]....
        /*00ac*/ 	.word	0x0001d4f0


	//   ....[12]....
        /*00b0*/ 	.word	0x0001fa10


	//   ....[13]....
        /*00b4*/ 	.word	0x0001fa20


	//   ....[14]....
        /*00b8*/ 	.word	0x0001fa50


	//   ....[15]....
        /*00bc*/ 	.word	0x0001fa60


	//   ....[16]....
        /*00c0*/ 	.word	0x000201f0


	//   ....[17]....
        /*00c4*/ 	.word	0x00020260


	//   ....[18]....
        /*00c8*/ 	.word	0x000202c0


	//   ....[19]....
        /*00cc*/ 	.word	0x00020330


	//----- nvinfo : EIATTR_VRC_CTA_INIT_COUNT
	.align		4
.L_2094:
        /*00d0*/ 	.byte	0x02, 0x4a
	.zero		1
	.zero		1


	//----- nvinfo : EIATTR_EXIT_INSTR_OFFSETS
	.align		4
        /*00d4*/ 	.byte	0x04, 0x1c
        /*00d6*/ 	.short	(.L_2096 - .L_2095)


	//   ....[0]....
.L_2095:
        /*00d8*/ 	.word	0x00000200


	//----- nvinfo : EIATTR_CRS_STACK_SIZE
	.align		4
.L_2096:
        /*00dc*/ 	.byte	0x04, 0x1e
        /*00de*/ 	.short	(.L_2098 - .L_2097)
.L_2097:
        /*00e0*/ 	.word	0x00000000


	//----- nvinfo : EIATTR_CBANK_PARAM_SIZE
	.align		4
.L_2098:
        /*00e4*/ 	.byte	0x03, 0x19
        /*00e6*/ 	.short	0x01d0


	//----- nvinfo : EIATTR_PARAM_CBANK
	.align		4
        /*00e8*/ 	.byte	0x04, 0x0a
        /*00ea*/ 	.short	(.L_2100 - .L_2099)
	.align		4
.L_2099:
        /*00ec*/ 	.word	index@(.nv.constant0._ZN5flash24flash_fwd_splitkv_kernelI23Flash_fwd_kernel_traitsILi32ELi64ELi256ELi4ELb0ELb0EN7cutlass10bfloat16_tE19Flash_kernel_traitsILi32ELi64ELi256ELi4ES3_EELb0ELb1ELb0ELb0ELb1ELb1ELb1ELb1EEEvNS_16Flash_fwd_paramsE)
        /*00f0*/ 	.short	0x0380
        /*00f2*/ 	.short	0x01d0


	//----- nvinfo : EIATTR_SW_WAR
	.align		4
.L_2100:
        /*00f4*/ 	.byte	0x04, 0x36
        /*00f6*/ 	.short	(.L_2102 - .L_2101)
.L_2101:
        /*00f8*/ 	.word	0x00000008
.L_2102:


//--------------------- .nv.info._ZN5flash24flash_fwd_splitkv_kernelI23Flash_fwd_kernel_traitsILi32ELi64ELi256ELi4ELb0ELb0EN7cutlass10bfloat16_tE19Flash_kernel_traitsILi32ELi64ELi256ELi4ES3_EELb0ELb1ELb1ELb0ELb0ELb0ELb1ELb1EEEvNS_16Flash_fwd_paramsE --------------------------
	.section	.nv.info._ZN5flash24flash_fwd_splitkv_kernelI23Flash_fwd_kernel_traitsILi32ELi64ELi256ELi4ELb0ELb0EN7cutlass10bfloat16_tE19Flash_kernel_traitsILi32ELi64ELi256ELi4ES3_EELb0ELb1ELb1ELb0ELb0ELb0ELb1ELb1EEEvNS_16Flash_fwd_paramsE,"",@"SHT_CUDA_INFO"
	.sectionflags	@""
	.align	4


	//----- nvinfo : EIATTR_CUDA_API_VERSION
	.align		4
        /*0000*/ 	.byte	0x04, 0x37
        /*0002*/ 	.short	(.L_2104 - .L_2103)
.L_2103:
        /*0004*/ 	.word	0x00000082


	//----- nvinfo : EIATTR_KPARAM_INFO
	.align		4
.L_2104:
        /*0008*/ 	.byte	0x04, 0x17
        /*000a*/ 	.short	(.L_2106 - .L_2105)
.L_2105:
        /*000c*/ 	.word	0x00000000
        /*0010*/ 	.short	0x0000
        /*0012*/ 	.short	0x0000
        /*0014*/ 	.byte	0x00, 0xf0, 0x41, 0x07


	//----- nvinfo : EIATTR_SPARSE_MMA_MASK
	.align		4
.L_2106:
        /*0018*/ 	.byte	0x03, 0x50
        /*001a*/ 	.short	0x0000


	//----- nvinfo : EIATTR_MAXREG_COUNT
	.align		4
        /*001c*/ 	.byte	0x03, 0x1b
        /*001e*/ 	.short	0x00ff


	//----- nvinfo : EIATTR_NUM_BARRIERS
	.align		4
        /*0020*/ 	.byte	0x02, 0x4c
        /*0022*/ 	.byte	0x01
	.zero		1


	//----- nvinfo : EIATTR_MERCURY_ISA_VERSION
	.align		4
        /*0024*/ 	.byte	0x03, 0x5f
        /*0026*/ 	.short	0x0101


	//----- nvinfo : EIATTR_COOP_GROUP_MASK_REGIDS
	.align		4
        /*0028*/ 	.byte	0x04, 0x29
        /*002a*/ 	.short	(.L_2108 - .L_2107)


	//   ....[0]....
.L_2107:
        /*002c*/ 	.word	0xffffffff


	//   ....[1]....
        /*0030*/ 	.word	0xffffffff


	//   ....[2]....
        /*0034*/ 	.word	0xffffffff


	//   ....[3]....
        /*0038*/ 	.word	0xffffffff


	//   ....[4]....
        /*003c*/ 	.word	0xffffffff


	//   ....[5]....
        /*0040*/ 	.word	0xffffffff


	//   ....[6]....
        /*0044*/ 	.word	0xffffffff


	//   ....[7]....
        /*0048*/ 	.word	0xffffffff


	//   ....[8]....
        /*004c*/ 	.word	0xffffffff


	//   ....[9]....
        /*0050*/ 	.word	0xffffffff


	//   ....[10]....
        /*0054*/ 	.word	0xffffffff


	//   ....[11]....
        /*0058*/ 	.word	0xffffffff


	//   ....[12]....
        /*005c*/ 	.word	0xffffffff


	//   ....[13]....
        /*0060*/ 	.word	0xffffffff


	//   ....[14]....
        /*0064*/ 	.word	0xffffffff


	//   ....[15]....
        /*0068*/ 	.word	0xffffffff


	//   ....[16]....
        /*006c*/ 	.word	0x05000006


	//   ....[17]....
        /*0070*/ 	.word	0x05000006


	//   ....[18]....
        /*0074*/ 	.word	0x05000006


	//   ....[19]....
        /*0078*/ 	.word	0x05000006


	//----- nvinfo : EIATTR_COOP_GROUP_INSTR_OFFSETS
	.align		4
.L_2108:
        /*007c*/ 	.byte	0x04, 0x28
        /*007e*/ 	.short	(.L_2110 - .L_2109)


	//   ....[0]....
.L_2109:
        /*0080*/ 	.word	0x0000f5e0


	//   ....[1]....
        /*0084*/ 	.word	0x0000f7b0


	//   ....[2]....
        /*0088*/ 	.word	0x000108c0


	//   ....[3]....
        /*008c*/ 	.word	0x000108f0


	//   ....[4]....
        /*0090*/ 	.word	0x000189d0


	//   ....[5]....
        /*0094*/ 	.word	0x000189f0


	//   ....[6]....
        /*0098*/ 	.word	0x000191d0


	//   ....[7]....
        /*009c*/ 	.word	0x00019240


	//   ....[8]....
        /*00a0*/ 	.word	0x000215d0


	//   ....[9]....
        /*00a4*/ 	.word	0x00021660


	//   ....[10]....
        /*00a8*/ 	.word	0x00021770


	//   ....[11]....
        /*00ac*/ 	.word	0x00021b80


	//   ....[12]....
        /*00b0*/ 	.word	0x00023c30


	//   ....[13]....
        /*00b4*/ 	.word	0x00023c40


	//   ....[14]....
        /*00b8*/ 	.word	0x00023c70


	//   ....[15]....
        /*00bc*/ 	.word	0x00023c80


	//   ....[16]....
        /*00c0*/ 	.word	0x00024430


	//   ....[17]....
        /*00c4*/ 	.word	0x000244b0


	//   ....[18]....
        /*00c8*/ 	.word	0x00024530


	//   ....[19]....
        /*00cc*/ 	.word	0x000245a0


	//----- nvinfo : EIATTR_VRC_CTA_INIT_COUNT
	.align		4
.L_2110:
        /*00d0*/ 	.byte	0x02, 0x4a
	.zero		1
	.zero		1


	//----- nvinfo : EIATTR_EXIT_INSTR_OFFSETS
	.align		4
        /*00d4*/ 	.byte	0x04, 0x1c
        /*00d6*/ 	.short	(.L_2112 - .L_2111)


	//   ....[0]....
.L_2111:
        /*00d8*/ 	.word	0x00000200


	//----- nvinfo : EIATTR_CRS_STACK_SIZE
	.align		4
.L_2112:
        /*00dc*/ 	.byte	0x04, 0x1e
        /*00de*/ 	.short	(.L_2114 - .L_2113)
.L_2113:
        /*00e0*/ 	.word	0x00000000


	//----- nvinfo : EIATTR_CBANK_PARAM_SIZE
	.align		4
.L_2114:
        /*00e4*/ 	.byte	0x03, 0x19
        /*00e6*/ 	.short	0x01d0


	//----- nvinfo : EIATTR_PARAM_CBANK
	.align		4
        /*00e8*/ 	.byte	0x04, 0x0a
        /*00ea*/ 	.short	(.L_2116 - .L_2115)
	.align		4
.L_2115:
        /*00ec*/ 	.word	index@(.nv.constant0._ZN5flash24flash_fwd_splitkv_kernelI23Flash_fwd_kernel_traitsILi32ELi64ELi256ELi4ELb0ELb0EN7cutlass10bfloat16_tE19Flash_kernel_traitsILi32ELi64ELi256ELi4ES3_EELb0ELb1ELb1ELb0ELb0ELb0ELb1ELb1EEEvNS_16Flash_fwd_paramsE)
        /*00f0*/ 	.short	0x0380
        /*00f2*/ 	.short	0x01d0


	//----- nvinfo : EIATTR_SW_WAR
	.align		4
.L_2116:
        /*00f4*/ 	.byte	0x04, 0x36
        /*00f6*/ 	.short	(.L_2118 - .L_2117)
.L_2117:
        /*00f8*/ 	.word	0x00000008
.L_2118:


//--------------------- .nv.info._ZN5flash24flash_fwd_splitkv_kernelI23Flash_fwd_kernel_traitsILi32ELi64ELi256ELi4ELb0ELb0EN7cutlass10bfloat16_tE19Flash_kernel_traitsILi32ELi64ELi256ELi4ES3_EELb0ELb1ELb1ELb0ELb0ELb1ELb1ELb1EEEvNS_16Flash_fwd_paramsE --------------------------
	.section	.nv.info._ZN5flash24flash_fwd_splitkv_kernelI23Flash_fwd_kernel_traitsILi32ELi64ELi256ELi4ELb0ELb0EN7cutlass10bfloat16_tE19Flash_kernel_traitsILi32ELi64ELi256ELi4ES3_EELb0ELb1ELb1ELb0ELb0ELb1ELb1ELb1EEEvNS_16Flash_fwd_paramsE,"",@"SHT_CUDA_INFO"
	.sectionflags	@""
	.align	4


	//----- nvinfo : EIATTR_CUDA_API_VERSION
	.align		4
        /*0000*/ 	.byte	0x04, 0x37
        /*0002*/ 	.short	(.L_2120 - .L_2119)
.L_2119:
        /*0004*/ 	.word	0x00000082


	//----- nvinfo : EIATTR_KPARAM_INFO
	.align		4
.L_2120:
        /*0008*/ 	.byte	0x04, 0x17
        /*000a*/ 	.short	(.L_2122 - .L_2121)
.L_2121:
        /*000c*/ 	.word	0x00000000
        /*0010*/ 	.short	0x0000
        /*0012*/ 	.short	0x0000
        /*0014*/ 	.byte	0x00, 0xf0, 0x41, 0x07


	//----- nvinfo : EIATTR_SPARSE_MMA_MASK
	.align		4
.L_2122:
        /*0018*/ 	.byte	0x03, 0x50
        /*001a*/ 	.short	0x0000


	//----- nvinfo : EIATTR_MAXREG_COUNT
	.align		4
        /*001c*/ 	.byte	0x03, 0x1b
        /*001e*/ 	.short	0x00ff


	//----- nvinfo : EIATTR_NUM_BARRIERS
	.align		4
        /*0020*/ 	.byte	0x02, 0x4c
        /*0022*/ 	.byte	0x01
	.zero		1


	//----- nvinfo : EIATTR_ANNOTATIONS
	.align		4
        /*0024*/ 	.byte	0x04, 0x55
        /*0026*/ 	.short	(.L_2124 - .L_2123)


	//   ....[0]....
.L_2123:
        /*0028*/ 	.word	0x00000001
        /*002c*/ 	.byte	0x00, 0xc5, 0x00, 0x00, 0x01, 0x00, 0x00, 0x00, 0x30, 0xc5, 0x00, 0x00, 0x01, 0x00, 0x00, 0x00
        /*003c*/ 	.byte	0x80, 0xc8, 0x00, 0x00, 0x01, 0x00, 0x00, 0x00, 0x90, 0xc8, 0x00, 0x00, 0x01, 0x00, 0x00, 0x00
        /*004c*/ 	.byte	0x50, 0xc9, 0x00, 0x00, 0x01, 0x00, 0x00, 0x00, 0x80, 0xc9, 0x00, 0x00, 0x01, 0x00, 0x00, 0x00
        /*005c*/ 	.byte	0xc0, 0xcb, 0x00, 0x00, 0x01, 0x00, 0x00, 0x00, 0xd0, 0xcb, 0x00, 0x00


	//----- nvinfo : EIATTR_MERCURY_ISA_VERSION
	.align		4
.L_2124:
        /*0068*/ 	.byte	0x03, 0x5f
        /*006a*/ 	.short	0x0101


	//----- nvinfo : EIATTR_COOP_GROUP_MASK_REGIDS
	.align		4
        /*006c*/ 	.byte	0x04, 0x29
        /*006e*/ 	.short	(.L_2126 - .L_2125)


	//   ....[0]....
.L_2125:
        /*0070*/ 	.word	0xffffffff


	//   ....[1]....
        /*0074*/ 	.word	0xffffffff


	//   ....[2]....
        /*0078*/ 	.word	0xffffffff


	//   ....[3]....
        /*007c*/ 	.word	0xffffffff


	//   ....[4]....
        /*0080*/ 	.word	0xffffffff


	//   ....[5]....
        /*0084*/ 	.word	0xffffffff


	//   ....[6]....
        /*0088*/ 	.word	0xffffffff


	//   ....[7]....
        /*008c*/ 	.word	0xffffffff


	//   ....[8]....
        /*0090*/ 	.word	0xffffffff


	//   ....[9]....
        /*0094*/ 	.word	0xffffffff


	//   ....[10]....
        /*0098*/ 	.word	0xffffffff


	//   ....[11]....
        /*009c*/ 	.word	0xffffffff


	//   ....[12]....
        /*00a0*/ 	.word	0xffffffff


	//   ....[13]....
        /*00a4*/ 	.word	0xffffffff


	//   ....[14]....
        /*00a8*/ 	.word	0xffffffff


	//   ....[15]....
        /*00ac*/ 	.word	0xffffffff


	//   ....[16]....
        /*00b0*/ 	.word	0x05000006


	//   ....[17]....
        /*00b4*/ 	.word	0x05000006


	//   ....[18]....
        /*00b8*/ 	.word	0x05000006


	//   ....[19]....
        /*00bc*/ 	.word	0x05000006


	//----- nvinfo : EIATTR_COOP_GROUP_INSTR_OFFSETS
	.align		4
.L_2126:
        /*00c0*/ 	.byte	0x04, 0x28
        /*00c2*/ 	.short	(.L_2128 - .L_2127)


	//   ....[0]....
.L_2127:
        /*00c4*/ 	.word	0x00010450


	//   ....[1]....
        /*00c8*/ 	.word	0x00010650


	//   ....[2]....
        /*00cc*/ 	.word	0x00011650


	//   ....[3]....
        /*00d0*/ 	.word	0x00011680


	//   ....[4]....
        /*00d4*/ 	.word	0x0001a8a0


	//   ....[5]....
        /*00d8*/ 	.word	0x0001a8d0


	//   ....[6]....
        /*00dc*/ 	.word	0x0001aaf0


	//   ....[7]....
        /*00e0*/ 	.word	0x0001ab70


	//   ....[8]....
        /*00e4*/ 	.word	0x000246b0


	//   ....[9]....
        /*00e8*/ 	.word	0x000246d0


	//   ....[10]....
        /*00ec*/ 	.word	0x000246f0


	//   ....[11]....
        /*00f0*/ 	.word	0x00024710


	//   ....[12]....
        /*00f4*/ 	.word	0x00026bf0


	//   ....[13]....
        /*00f8*/ 	.word	0x00026c00


	//   ....[14]....
        /*00fc*/ 	.word	0x00026c30


	//   ....[15]....
        /*0100*/ 	.word	0x00026c40


	//   ....[16]....
        /*0104*/ 	.word	0x000273d0


	//   ....[17]....
        /*0108*/ 	.word	0x00027440


	//   ....[18]....
        /*010c*/ 	.word	0x000274a0


	//   ....[19]....
        /*0110*/ 	.word	0x00027510


	//----- nvinfo : EIATTR_VRC_CTA_INIT_COUNT
	.align		4
.L_2128:
        /*0114*/ 	.byte	0x02, 0x4a
	.zero		1
	.zero		1


	//----- nvinfo : EIATTR_EXIT_INSTR_OFFSETS
	.align		4
        /*0118*/ 	.byte	0x04, 0x1c
        /*011a*/ 	.short	(.L_2130 - .L_2129)


	//   ....[0]....
.L_2129:
        /*011c*/ 	.word	0x00000210


	//----- nvinfo : EIATTR_CRS_STACK_SIZE
	.align		4
.L_2130:
        /*0120*/ 	.byte	0x04, 0x1e
        /*0122*/ 	.short	(.L_2132 - .L_2131)
.L_2131:
        /*0124*/ 	.word	0x00000000


	//----- nvinfo : EIATTR_CBANK_PARAM_SIZE
	.align		4
.L_2132:
        /*0128*/ 	.byte	0x03, 0x19
        /*012a*/ 	.short	0x01d0


	//----- nvinfo : EIATTR_PARAM_CBANK
	.align		4
        /*012c*/ 	.byte	0x04, 0x0a
        /*012e*/ 	.short	(.L_2134 - .L_2133)
	.align		4
.L_2133:
        /*0130*/ 	.word	index@(.nv.constant0._ZN5flash24flash_fwd_splitkv_kernelI23Flash_fwd_kernel_traitsILi32ELi64ELi256ELi4ELb0ELb0EN7cutlass10bfloat16_tE19Flash_kernel_traitsILi32ELi64ELi256ELi4ES3_EELb0ELb1ELb1ELb0ELb0ELb1ELb1ELb1EEEvNS_16Flash_fwd_paramsE)
        /*0134*/ 	.short	0x0380
        /*0136*/ 	.short	0x01d0


	//----- nvinfo : EIATTR_SW_WAR
	.align		4
.L_2134:
        /*0138*/ 	.byte	0x04, 0x36
        /*013a*/ 	.short	(.L_2136 - .L_2135)
.L_2135:
        /*013c*/ 	.word	0x00000008
.L_2136:


//--------------------- .nv.info._ZN5flash32flash_fwd_splitkv_combine_kernelI23Flash_fwd_kernel_traitsILi32ELi64ELi128ELi4ELb0ELb0EN7cutlass10bfloat16_tE19Flash_kernel_traitsILi32ELi64ELi128ELi4ES3_EELi16ELi7ELb0EEEvNS_16Flash_fwd_paramsE --------------------------
	.section	.nv.info._ZN5flash32flash_fwd_splitkv_combine_kernelI23Flash_fwd_kernel_traitsILi32ELi64ELi128ELi4ELb0ELb0EN7cutlass10bfloat16_tE19Flash_kernel_traitsILi32ELi64ELi128ELi4ES3_EELi16ELi7ELb0EEEvNS_16Flash_fwd_paramsE,"",@"SHT_CUDA_INFO"
	.sectionflags	@""
	.align	4


	//----- nvinfo : EIATTR_CUDA_API_VERSION
	.align		4
        /*0000*/ 	.byte	0x04, 0x37
        /*0002*/ 	.short	(.L_2138 - .L_2137)
.L_2137:
        /*0004*/ 	.word	0x00000082


	//----- nvinfo : EIATTR_KPARAM_INFO
	.align		4
.L_2138:
        /*0008*/ 	.byte	0x04, 0x17
        /*000a*/ 	.short	(.L_2140 - .L_2139)
.L_2139:
        /*000c*/ 	.word	0x00000000
        /*0010*/ 	.short	0x0000
        /*0012*/ 	.short	0x0000
        /*0014*/ 	.byte	0x00, 0xf0, 0x41, 0x07


	//----- nvinfo : EIATTR_SPARSE_MMA_MASK
	.align		4
.L_2140:
        /*0018*/ 	.byte	0x03, 0x50
        /*001a*/ 	.short	0x0000


	//----- nvinfo : EIATTR_MAXREG_COUNT
	.align		4
        /*001c*/ 	.byte	0x03, 0x1b
        /*001e*/ 	.short	0x00ff


	//----- nvinfo : EIATTR_NUM_BARRIERS
	.align		4
        /*0020*/ 	.byte	0x02, 0x4c
        /*0022*/ 	.byte	0x01
	.zero		1


	//----- nvinfo : EIATTR_MERCURY_ISA_VERSION
	.align		4
        /*0024*/ 	.byte	0x03, 0x5f
        /*0026*/ 	.short	0x0101


	//----- nvinfo : EIATTR_COOP_GROUP_MASK_REGIDS
	.align		4
        /*0028*/ 	.byte	0x04, 0x29
        /*002a*/ 	.short	(.L_2142 - .L_2141)


	//   ....[0]....
.L_2141:
        /*002c*/ 	.word	0xffffffff


	//   ....[1]....
        /*0030*/ 	.word	0xffffffff


	//   ....[2]....
        /*0034*/ 	.word	0xffffffff


	//   ....[3]....
        /*0038*/ 	.word	0xffffffff


	//   ....[4]....
        /*003c*/ 	.word	0xffffffff


	//   ....[5]....
        /*0040*/ 	.word	0xffffffff


	//----- nvinfo : EIATTR_COOP_GROUP_INSTR_OFFSETS
	.align		4
.L_2142:
        /*0044*/ 	.byte	0x04, 0x28
        /*0046*/ 	.short	(.L_2144 - .L_2143)


	//   ....[0]....
.L_2143:
        /*0048*/ 	.word	0x00002660


	//   ....[1]....
        /*004c*/ 	.word	0x00002710


	//   ....[2]....
        /*0050*/ 	.word	0x00002760


	//   ....[3]....
        /*0054*/ 	.word	0x00002ca0


	//   ....[4]....
        /*0058*/ 	.word	0x00002d70


	//   ....[5]....
        /*005c*/ 	.word	0x00002e30


	//----- nvinfo : EIATTR_VRC_CTA_INIT_COUNT
	.align		4
.L_2144:
        /*0060*/ 	.byte	0x02, 0x4a
	.zero		1
	.zero		1


	//----- nvinfo : EIATTR_EXIT_INSTR_OFFSETS
	.align		4
        /*0064*/ 	.byte	0x04, 0x1c
        /*0066*/ 	.short	(.L_2146 - .L_2145)


	//   ....[0]....
.L_2145:
        /*0068*/ 	.word	0x000052c0


	//   ....[1]....
        /*006c*/ 	.word	0x000055a0


	//   ....[2]....
        /*0070*/ 	.word	0x000057c0


	//----- nvinfo : EIATTR_CRS_STACK_SIZE
	.align		4
.L_2146:
        /*0074*/ 	.byte	0x04, 0x1e
        /*0076*/ 	.short	(.L_2148 - .L_2147)
.L_2147:
        /*0078*/ 	.word	0x00000000


	//----- nvinfo : EIATTR_CBANK_PARAM_SIZE
	.align		4
.L_2148:
        /*007c*/ 	.byte	0x03, 0x19
        /*007e*/ 	.short	0x01d0


	//----- nvinfo : EIATTR_PARAM_CBANK
	.align		4
        /*0080*/ 	.byte	0x04, 0x0a
        /*0082*/ 	.short	(.L_2150 - .L_2149)
	.align		4
.L_2149:
        /*0084*/ 	.word	index@(.nv.constant0._ZN5flash32flash_fwd_splitkv_combine_kernelI23Flash_fwd_kernel_traitsILi32ELi64ELi128ELi4ELb0ELb0EN7cutlass10bfloat16_tE19Flash_kernel_traitsILi32ELi64ELi128ELi4ES3_EELi16ELi7ELb0EEEvNS_16Flash_fwd_paramsE)
        /*0088*/ 	.short	0x0380
        /*008a*/ 	.short	0x01d0


	//----- nvinfo : EIATTR_SW_WAR
	.align		4
.L_2150:
        /*008c*/ 	.byte	0x04, 0x36
        /*008e*/ 	.short	(.L_2152 - .L_2151)
.L_2151:
        /*0090*/ 	.word	0x00000008
.L_2152:


//--------------------- .nv.info._ZN5flash32flash_fwd_splitkv_combine_kernelI23Flash_fwd_kernel_traitsILi32ELi64ELi128ELi4ELb0ELb0EN7cutlass10bfloat16_tE19Flash_kernel_traitsILi32ELi64ELi128ELi4ES3_EELi16ELi6ELb0EEEvNS_16Flash_fwd_paramsE --------------------------
	.section	.nv.info._ZN5flash32flash_fwd_splitkv_combine_kernelI23Flash_fwd_kernel_traitsILi32ELi64ELi128ELi4ELb0ELb0EN7cutlass10bfloat16_tE19Flash_kernel_traitsILi32ELi64ELi128ELi4ES3_EELi16ELi6ELb0EEEvNS_16Flash_fwd_paramsE,"",@"SHT_CUDA_INFO"
	.sectionflags	@""
	.align	4


	//----- nvinfo : EIATTR_CUDA_API_VERSION
	.align		4
        /*0000*/ 	.byte	0x04, 0x37
        /*0002*/ 	.short	(.L_2154 - .L_2153)
.L_2153:
        /*0004*/ 	.word	0x00000082


	//----- nvinfo : EIATTR_KPARAM_INFO
	.align		4
.L_2154:
        /*0008*/ 	.byte	0x04, 0x17
        /*000a*/ 	.short	(.L_2156 - .L_2155)
.L_2155:
        /*000c*/ 	.word	0x00000000
        /*0010*/ 	.short	0x0000
        /*0012*/ 	.short	0x0000
        /*0014*/ 	.byte	0x00, 0xf0, 0x41, 0x07


	//----- nvinfo : EIATTR_SPARSE_MMA_MASK
	.align		4
.L_2156:
        /*0018*/ 	.byte	0x03, 0x50
        /*001a*/ 	.short	0x0000


	//----- nvinfo : EIATTR_MAXREG_COUNT
	.align		4
        /*001c*/ 	.byte	0x03, 0x1b
        /*001e*/ 	.short	0x00ff


	//----- nvinfo : EIATTR_NUM_BARRIERS
	.align		4
        /*0020*/ 	.byte	0x02, 0x4c
        /*0022*/ 	.byte	0x01
	.zero		1


	//----- nvinfo : EIATTR_MERCURY_ISA_VERSION
	.align		4
        /*0024*/ 	.byte	0x03, 0x5f
        /*0026*/ 	.short	0x0101


	//----- nvinfo : EIATTR_COOP_GROUP_MASK_REGIDS
	.align		4
        /*0028*/ 	.byte	0x04, 0x29
        /*002a*/ 	.short	(.L_2158 - .L_2157)


	//   ....[0]....
.L_2157:
        /*002c*/ 	.word	0xffffffff


	//   ....[1]....
        /*0030*/ 	.word	0xffffffff


	//   ....[2]....
        /*0034*/ 	.word	0xffffffff


	//   ....[3]....
        /*0038*/ 	.word	0xffffffff


	//   ....[4]....
        /*003c*/ 	.word	0xffffffff


	//   ....[5]....
        /*0040*/ 	.word	0xffffffff


	//----- nvinfo : EIATTR_COOP_GROUP_INSTR_OFFSETS
	.align		4
.L_2158:
        /*0044*/ 	.byte	0x04, 0x28
        /*0046*/ 	.short	(.L_2160 - .L_2159)


	//   ....[0]....
.L_2159:
        /*0048*/ 	.word	0x00001ef0


	//   ....[1]....
        /*004c*/ 	.word	0x00001f80


	//   ....[2]....
        /*0050*/ 	.word	0x00001fe0


	//   ....[3]....
        /*0054*/ 	.word	0x000022f0


	//   ....[4]....
        /*0058*/ 	.word	0x00002360


	//   ....[5]....
        /*005c*/ 	.word	0x000024a0


	//----- nvinfo : EIATTR_VRC_CTA_INIT_COUNT
	.align		4
.L_2160:
        /*0060*/ 	.byte	0x02, 0x4a
	.zero		1
	.zero		1


	//----- nvinfo : EIATTR_EXIT_INSTR_OFFSETS
	.align		4
        /*0064*/ 	.byte	0x04, 0x1c
        /*0066*/ 	.short	(.L_2162 - .L_2161)


	//   ....[0]....
.L_2161:
        /*0068*/ 	.word	0x00004520


	//   ....[1]....
        /*006c*/ 	.word	0x00004800


	//   ....[2]....
        /*0070*/ 	.word	0x00004a20


	//----- nvinfo : EIATTR_CRS_STACK_SIZE
	.align		4
.L_2162:
        /*0074*/ 	.byte	0x04, 0x1e
        /*0076*/ 	.short	(.L_2164 - .L_2163)
.L_2163:
        /*0078*/ 	.word	0x00000000


	//----- nvinfo : EIATTR_CBANK_PARAM_SIZE
	.align		4
.L_2164:
        /*007c*/ 	.byte	0x03, 0x19
        /*007e*/ 	.short	0x01d0


	//----- nvinfo : EIATTR_PARAM_CBANK
	.align		4
        /*0080*/ 	.byte	0x04, 0x0a
        /*0082*/ 	.short	(.L_2166 - .L_2165)
	.align		4
.L_2165:
        /*0084*/ 	.word	index@(.nv.constant0._ZN5flash32flash_fwd_splitkv_combine_kernelI23Flash_fwd_kernel_traitsILi32ELi64ELi128ELi4ELb0ELb0EN7cutlass10bfloat16_tE19Flash_kernel_traitsILi32ELi64ELi128ELi4ES3_EELi16ELi6ELb0EEEvNS_16Flash_fwd_paramsE)
        /*0088*/ 	.short	0x0380
        /*008a*/ 	.short	0x01d0


	//----- nvinfo : EIATTR_SW_WAR
	.align		4
.L_2166:
        /*008c*/ 	.byte	0x04, 0x36
        /*008e*/ 	.short	(.L_2168 - .L_2167)
.L_2167:
        /*0090*/ 	.word	0x00000008
.L_2168:


//--------------------- .nv.info._ZN5flash32flash_fwd_splitkv_combine_kernelI23Flash_fwd_kernel_traitsILi32ELi64ELi128ELi4ELb0ELb0EN7cutlass10bfloat16_tE19Flash_kernel_traitsILi32ELi64ELi128ELi4ES3_EELi16ELi5ELb0EEEvNS_16Flash_fwd_paramsE --------------------------
	.section	.nv.info._ZN5flash32flash_fwd_splitkv_combine_kernelI23Flash_fwd_kernel_traitsILi32ELi64ELi128ELi4ELb0ELb0EN7cutlass10bfloat16_tE19Flash_kernel_traitsILi32ELi64ELi128ELi4ES3_EELi16ELi5ELb0EEEvNS_16Flash_fwd_paramsE,"",@"SHT_CUDA_INFO"
	.sectionflags	@""
	.align	4


	//----- nvinfo : EIATTR_CUDA_API_VERSION
	.align		4
        /*0000*/ 	.byte	0x04, 0x37
        /*0002*/ 	.short	(.L_2170 - .L_2169)
.L_2169:
        /*0004*/ 	.word	0x00000082


	//----- nvinfo : EIATTR_KPARAM_INFO
	.align		4
.L_2170:
        /*0008*/ 	.byte	0x04, 0x17
        /*000a*/ 	.short	(.L_2172 - .L_2171)
.L_2171:
        /*000c*/ 	.word	0x00000000
        /*0010*/ 	.short	0x0000
        /*0012*/ 	.short	0x0000
        /*0014*/ 	.byte	0x00, 0xf0, 0x41, 0x07


	//----- nvinfo : EIATTR_SPARSE_MMA_MASK
	.align		4
.L_2172:
        /*0018*/ 	.byte	0x03, 0x50
        /*001a*/ 	.short	0x0000


	//----- nvinfo : EIATTR_MAXREG_COUNT
	.align		4
        /*001c*/ 	.byte	0x03, 0x1b
        /*001e*/ 	.short	0x00ff


	//----- nvinfo : EIATTR_NUM_BARRIERS
	.align		4
        /*0020*/ 	.byte	0x02, 0x4c
        /*0022*/ 	.byte	0x01
	.zero		1


	//----- nvinfo : EIATTR_MERCURY_ISA_VERSION
	.align		4
        /*0024*/ 	.byte	0x03, 0x5f
        /*0026*/ 	.short	0x0101


	//----- nvinfo : EIATTR_COOP_GROUP_MASK_REGIDS
	.align		4
        /*0028*/ 	.byte	0x04, 0x29
        /*002a*/ 	.short	(.L_2174 - .L_2173)


	//   ....[0]....
.L_2173:
        /*002c*/ 	.word	0xffffffff


	//   ....[1]....
        /*0030*/ 	.word	0xffffffff


	//   ....[2]....
        /*0034*/ 	.word	0xffffffff


	//   ....[3]....
        /*0038*/ 	.word	0xffffffff


	//   ....[4]....
        /*003c*/ 	.word	0xffffffff


	//   ....[5]....
        /*0040*/ 	.word	0xffffffff


	//----- nvinfo : EIATTR_COOP_GROUP_INSTR_OFFSETS
	.align		4
.L_2174:
        /*0044*/ 	.byte	0x04, 0x28
        /*0046*/ 	.short	(.L_2176 - .L_2175)


	//   ....[0]....
.L_2175:
        /*0048*/ 	.word	0x00001d10


	//   ....[1]....
        /*004c*/ 	.word	0x00001da0


	//   ....[2]....
        /*0050*/ 	.word	0x00001e30


	//   ....[3]....
        /*0054*/ 	.word	0x00002010


	//   ....[4]....
        /*0058*/ 	.word	0x000020b0


	//   ....[5]....
        /*005c*/ 	.word	0x000021d0


	//----- nvinfo : EIATTR_VRC_CTA_INIT_COUNT
	.align		4
.L_2176:
        /*0060*/ 	.byte	0x02, 0x4a
	.zero		1
	.zero		1


	//----- nvinfo : EIATTR_EXIT_INSTR_OFFSETS
	.align		4
        /*0064*/ 	.byte	0x04, 0x1c
        /*0066*/ 	.short	(.L_2178 - .L_2177)


	//   ....[0]....
.L_2177:
        /*0068*/ 	.word	0x00004080


	//   ....[1]....
        /*006c*/ 	.word	0x00004360


	//   ....[2]....
        /*0070*/ 	.word	0x00004580


	//----- nvinfo : EIATTR_CRS_STACK_SIZE
	.align		4
.L_2178:
        /*0074*/ 	.byte	0x04, 0x1e
        /*0076*/ 	.short	(.L_2180 - .L_2179)
.L_2179:
        /*0078*/ 	.word	0x00000000


	//----- nvinfo : EIATTR_CBANK_PARAM_SIZE
	.align		4
.L_2180:
        /*007c*/ 	.byte	0x03, 0x19
        /*007e*/ 	.short	0x01d0


	//----- nvinfo : EIATTR_PARAM_CBANK
	.align		4
        /*0080*/ 	.byte	0x04, 0x0a
        /*0082*/ 	.short	(.L_2182 - .L_2181)
	.align		4
.L_2181:
        /*0084*/ 	.word	index@(.nv.constant0._ZN5flash32flash_fwd_splitkv_combine_kernelI23Flash_fwd_kernel_traitsILi32ELi64ELi128ELi4ELb0ELb0EN7cutlass10bfloat16_tE19Flash_kernel_traitsILi32ELi64ELi128ELi4ES3_EELi16ELi5ELb0EEEvNS_16Flash_fwd_paramsE)
        /*0088*/ 	.short	0x0380
        /*008a*/ 	.short	0x01d0


	//----- nvinfo : EIATTR_SW_WAR
	.align		4
.L_2182:
        /*008c*/ 	.byte	0x04, 0x36
        /*008e*/ 	.short	(.L_2184 - .L_2183)
.L_2183:
        /*0090*/ 	.word	0x00000008
.L_2184:


//--------------------- .nv.info._ZN5flash32flash_fwd_splitkv_combine_kernelI23Flash_fwd_kernel_traitsILi32ELi64ELi128ELi4ELb0ELb0EN7cutlass10bfloat16_tE19Flash_kernel_traitsILi32ELi64ELi128ELi4ES3_EELi16ELi4ELb0EEEvNS_16Flash_fwd_paramsE --------------------------
	.section	.nv.info._ZN5flash32flash_fwd_splitkv_combine_kernelI23Flash_fwd_kernel_traitsILi32ELi64ELi128ELi4ELb0ELb0EN7cutlass10bfloat16_tE19Flash_kernel_traitsILi32ELi64ELi128ELi4ES3_EELi16ELi4ELb0EEEvNS_16Flash_fwd_paramsE,"",@"SHT_CUDA_INFO"
	.sectionflags	@""
	.align	4


	//----- nvinfo : EIATTR_CUDA_API_VERSION
	.align		4
        /*0000*/ 	.byte	0x04, 0x37
        /*0002*/ 	.short	(.L_2186 - .L_2185)
.L_2185:
        /*0004*/ 	.word	0x00000082


	//----- nvinfo : EIATTR_KPARAM_INFO
	.align		4
.L_2186:
        /*0008*/ 	.byte	0x04, 0x17
        /*000a*/ 	.short	(.L_2188 - .L_2187)
.L_2187:
        /*000c*/ 	.word	0x00000000
        /*0010*/ 	.short	0x0000
        /*0012*/ 	.short	0x0000
        /*0014*/ 	.byte	0x00, 0xf0, 0x41, 0x07


	//----- nvinfo : EIATTR_SPARSE_MMA_MASK
	.align		4
.L_2188:
        /*0018*/ 	.byte	0x03, 0x50
        /*001a*/ 	.short	0x0000


	//----- nvinfo : EIATTR_MAXREG_COUNT
	.align		4
        /*001c*/ 	.byte	0x03, 0x1b
        /*001e*/ 	.short	0x00ff


	//----- nvinfo : EIATTR_NUM_BARRIERS
	.align		4
        /*0020*/ 	.byte	0x02, 0x4c
        /*0022*/ 	.byte	0x01
	.zero		1


	//----- nvinfo : EIATTR_MERCURY_ISA_VERSION
	.align		4
        /*0024*/ 	.byte	0x03, 0x5f
        /*0026*/ 	.short	0x0101


	//----- nvinfo : EIATTR_COOP_GROUP_MASK_REGIDS
	.align		4
        /*0028*/ 	.byte	0x04, 0x29
        /*002a*/ 	.short	(.L_2190 - .L_2189)


	//   ....[0]....
.L_2189:
        /*002c*/ 	.word	0xffffffff


	//   ....[1]....
        /*0030*/ 	.word	0xffffffff


	//   ....[2]....
        /*0034*/ 	.word	0xffffffff


	//   ....[3]....
        /*0038*/ 	.word	0xffffffff


	//   ....[4]....
        /*003c*/ 	.word	0xffffffff


	//   ....[5]....
        /*0040*/ 	.word	0xffffffff


	//----- nvinfo : EIATTR_COOP_GROUP_INSTR_OFFSETS
	.align		4
.L_2190:
        /*0044*/ 	.byte	0x04, 0x28
        /*0046*/ 	.short	(.L_2192 - .L_2191)


	//   ....[0]....
.L_2191:
        /*0048*/ 	.word	0x00001a90


	//   ....[1]....
        /*004c*/ 	.word	0x00001ac0


	//   ....[2]....
        /*0050*/ 	.word	0x00001b00


	//   ....[3]....
        /*0054*/ 	.word	0x00001c90


	//   ....[4]....
        /*0058*/ 	.word	0x00001d00


	//   ....[5]....
        /*005c*/ 	.word	0x00001e20


	//----- nvinfo : EIATTR_VRC_CTA_INIT_COUNT
	.align		4
.L_2192:
        /*0060*/ 	.byte	0x02, 0x4a
	.zero		1
	.zero		1


	//----- nvinfo : EIATTR_EXIT_INSTR_OFFSETS
	.align		4
        /*0064*/ 	.byte	0x04, 0x1c
        /*0066*/ 	.short	(.L_2194 - .L_2193)


	//   ....[0]....
.L_2193:
        /*0068*/ 	.word	0x00003c60


	//   ....[1]....
        /*006c*/ 	.word	0x00003f40


	//   ....[2]....
        /*0070*/ 	.word	0x00004160


	//----- nvinfo : EIATTR_CRS_STACK_SIZE
	.align		4
.L_2194:
        /*0074*/ 	.byte	0x04, 0x1e
        /*0076*/ 	.short	(.L_2196 - .L_2195)
.L_2195:
        /*0078*/ 	.word	0x00000000


	//----- nvinfo : EIATTR_CBANK_PARAM_SIZE
	.align		4
.L_2196:
        /*007c*/ 	.byte	0x03, 0x19
        /*007e*/ 	.short	0x01d0


	//----- nvinfo : EIATTR_PARAM_CBANK
	.align		4
        /*0080*/ 	.byte	0x04, 0x0a
        /*0082*/ 	.short	(.L_2198 - .L_2197)
	.align		4
.L_2197:
        /*0084*/ 	.word	index@(.nv.constant0._ZN5flash32flash_fwd_splitkv_combine_kernelI23Flash_fwd_kernel_traitsILi32ELi64ELi128ELi4ELb0ELb0EN7cutlass10bfloat16_tE19Flash_kernel_traitsILi32ELi64ELi128ELi4ES3_EELi16ELi4ELb0EEEvNS_16Flash_fwd_paramsE)
        /*0088*/ 	.short	0x0380
        /*008a*/ 	.short	0x01d0


	//----- nvinfo : EIATTR_SW_WAR
	.align		4
.L_2198:
        /*008c*/ 	.byte	0x04, 0x36
        /*008e*/ 	.short	(.L_2200 - .L_2199)
.L_2199:
        /*0090*/ 	.word	0x00000008
.L_2200:


//--------------------- .nv.info._ZN5flash32flash_fwd_splitkv_combine_kernelI23Flash_fwd_kernel_traitsILi32ELi64ELi128ELi4ELb0ELb0EN7cutlass10bfloat16_tE19Flash_kernel_traitsILi32ELi64ELi128ELi4ES3_EELi16ELi3ELb0EEEvNS_16Flash_fwd_paramsE --------------------------
	.section	.nv.info._ZN5flash32flash_fwd_splitkv_combine_kernelI23Flash_fwd_kernel_traitsILi32ELi64ELi128ELi4ELb0ELb0EN7cutlass10bfloat16_tE19Flash_kernel_traitsILi32ELi64ELi128ELi4ES3_EELi16ELi3ELb0EEEvNS_16Flash_fwd_paramsE,"",@"SHT_CUDA_INFO"
	.sectionflags	@""
	.align	4


	//----- nvinfo : EIATTR_CUDA_API_VERSION
	.align		4
        /*0000*/ 	.byte	0x04, 0x37
        /*0002*/ 	.short	(.L_2202 - .L_2201)
.L_2201:
        /*0004*/ 	.word	0x00000082


	//----- nvinfo : EIATTR_KPARAM_INFO
	.align		4
.L_2202:
        /*0008*/ 	.byte	0x04, 0x17
        /*000a*/ 	.short	(.L_2204 - .L_2203)
.L_2203:
        /*000c*/ 	.word	0x00000000
        /*0010*/ 	.short	0x0000
        /*0012*/ 	.short	0x0000
        /*0014*/ 	.byte	0x00, 0xf0, 0x41, 0x07


	//----- nvinfo : EIATTR_SPARSE_MMA_MASK
	.align		4
.L_2204:
        /*0018*/ 	.byte	0x03, 0x50
        /*001a*/ 	.short	0x0000


	//----- nvinfo : EIATTR_MAXREG_COUNT
	.align		4
        /*001c*/ 	.byte	0x03, 0x1b
        /*001e*/ 	.short	0x00ff


	//----- nvinfo : EIATTR_NUM_BARRIERS
	.align		4
        /*0020*/ 	.byte	0x02, 0x4c
        /*0022*/ 	.byte	0x01
	.zero		1


	//----- nvinfo : EIATTR_MERCURY_ISA_VERSION
	.align		4
        /*0024*/ 	.byte	0x03, 0x5f
        /*0026*/ 	.short	0x0101


	//----- nvinfo : EIATTR_COOP_GROUP_MASK_REGIDS
	.align		4
        /*0028*/ 	.byte	0x04, 0x29
        /*002a*/ 	.short	(.L_2206 - .L_2205)


	//   ....[0]....
.L_2205:
        /*002c*/ 	.word	0xffffffff


	//   ....[1]....
        /*0030*/ 	.word	0xffffffff


	//   ....[2]....
        /*0034*/ 	.word	0xffffffff


	//   ....[3]....
        /*0038*/ 	.word	0xffffffff


	//   ....[4]....
        /*003c*/ 	.word	0xffffffff


	//   ....[5]....
        /*0040*/ 	.word	0xffffffff


	//----- nvinfo : EIATTR_COOP_GROUP_INSTR_OFFSETS
	.align		4
.L_2206:
        /*0044*/ 	.byte	0x04, 0x28
        /*0046*/ 	.short	(.L_2208 - .L_2207)


	//   ....[0]....
.L_2207:
        /*0048*/ 	.word	0x00001b20


	//   ....[1]....
        /*004c*/ 	.word	0x00001b80


	//   ....[2]....
        /*0050*/ 	.word	0x00001bb0


	//   ....[3]....
        /*0054*/ 	.word	0x00001c50


	//   ....[4]....
        /*0058*/ 	.word	0x00001c90


	//   ....[5]....
        /*005c*/ 	.word	0x00001d60


	//----- nvinfo : EIATTR_VRC_CTA_INIT_COUNT
	.align		4
.L_2208:
        /*0060*/ 	.byte	0x02, 0x4a
	.zero		1
	.zero		1


	//----- nvinfo : EIATTR_EXIT_INSTR_OFFSETS
	.align		4
        /*0064*/ 	.byte	0x04, 0x1c
        /*0066*/ 	.short	(.L_2210 - .L_2209)


	//   ....[0]....
.L_2209:
        /*0068*/ 	.word	0x00003b00


	//   ....[1]....
        /*006c*/ 	.word	0x00003de0


	//   ....[2]....
        /*0070*/ 	.word	0x00004000


	//----- nvinfo : EIATTR_CRS_STACK_SIZE
	.align		4
.L_2210:
        /*0074*/ 	.byte	0x04, 0x1e
        /*0076*/ 	.short	(.L_2212 - .L_2211)
.L_2211:
        /*0078*/ 	.word	0x00000000


	//----- nvinfo : EIATTR_CBANK_PARAM_SIZE
	.align		4
.L_2212:
        /*007c*/ 	.byte	0x03, 0x19
        /*007e*/ 	.short	0x01d0


	//----- nvinfo : EIATTR_PARAM_CBANK
	.align		4
        /*0080*/ 	.byte	0x04, 0x0a
        /*0082*/ 	.short	(.L_2214 - .L_2213)
	.align		4
.L_2213:
        /*0084*/ 	.word	index@(.nv.constant0._ZN5flash32flash_fwd_splitkv_combine_kernelI23Flash_fwd_kernel_traitsILi32ELi64ELi128ELi4ELb0ELb0EN7cutlass10bfloat16_tE19Flash_kernel_traitsILi32ELi64ELi128ELi4ES3_EELi16ELi3ELb0EEEvNS_16Flash_fwd_paramsE)
        /*0088*/ 	.short	0x0380
        /*008a*/ 	.short	0x01d0


	//----- nvinfo : EIATTR_SW_WAR
	.align		4
.L_2214:
        /*008c*/ 	.byte	0x04, 0x36
        /*008e*/ 	.short	(.L_2216 - .L_2215)
.L_2215:
        /*0090*/ 	.word	0x00000008
.L_2216:


//--------------------- .nv.info._ZN5flash32flash_fwd_splitkv_combine_kernelI23Flash_fwd_kernel_traitsILi32ELi64ELi128ELi4ELb0ELb0EN7cutlass10bfloat16_tE19Flash_kernel_traitsILi32ELi64ELi128ELi4ES3_EELi16ELi2ELb0EEEvNS_16Flash_fwd_paramsE --------------------------
	.section	.nv.info._ZN5flash32flash_fwd_splitkv_combine_kernelI23Flash_fwd_kernel_traitsILi32ELi64ELi128ELi4ELb0ELb0EN7cutlass10bfloat16_tE19Flash_kernel_traitsILi32ELi64ELi128ELi4ES3_EELi16ELi2ELb0EEEvNS_16Flash_fwd_paramsE,"",@"SHT_CUDA_INFO"
	.sectionflags	@""
	.align	4


	//----- nvinfo : EIATTR_CUDA_API_VERSION
	.align		4
        /*0000*/ 	.byte	0x04, 0x37
        /*0002*/ 	.short	(.L_2218 - .L_2217)
.L_2217:
        /*0004*/ 	.word	0x00000082


	//----- nvinfo : EIATTR_KPARAM_INFO
	.align		4
.L_2218:
        /*0008*/ 	.byte	0x04, 0x17
        /*000a*/ 	.short	(.L_2220 - .L_2219)
.L_2219:
        /*000c*/ 	.word	0x00000000
        /*0010*/ 	.short	0x0000
        /*0012*/ 	.short	0x0000
        /*0014*/ 	.byte	0x00, 0xf0, 0x41, 0x07


	//----- nvinfo : EIATTR_SPARSE_MMA_MASK
	.align		4
.L_2220:
        /*0018*/ 	.byte	0x03, 0x50
        /*001a*/ 	.short	0x0000


	//----- nvinfo : EIATTR_MAXREG_COUNT
	.align		4
        /*001c*/ 	.byte	0x03, 0x1b
        /*001e*/ 	.short	0x00ff


	//----- nvinfo : EIATTR_NUM_BARRIERS
	.align		4
        /*0020*/ 	.byte	0x02, 0x4c
        /*0022*/ 	.byte	0x01
	.zero		1


	//----- nvinfo : EIATTR_MERCURY_ISA_VERSION
	.align		4
        /*0024*/ 	.byte	0x03, 0x5f
        /*0026*/ 	.short	0x0101


	//----- nvinfo : EIATTR_COOP_GROUP_MASK_REGIDS
	.align		4
        /*0028*/ 	.byte	0x04, 0x29
        /*002a*/ 	.short	(.L_2222 - .L_2221)


	//   ....[0]....
.L_2221:
        /*002c*/ 	.word	0xffffffff


	//   ....[1]....
        /*0030*/ 	.word	0xffffffff


	//   ....[2]....
        /*0034*/ 	.word	0xffffffff


	//   ....[3]....
        /*0038*/ 	.word	0xffffffff


	//----- nvinfo : EIATTR_COOP_GROUP_INSTR_OFFSETS
	.align		4
.L_2222:
        /*003c*/ 	.byte	0x04, 0x28
        /*003e*/ 	.short	(.L_2224 - .L_2223)


	//   ....[0]....
.L_2223:
        /*0040*/ 	.word	0x00001ad0


	//   ....[1]....
        /*0044*/ 	.word	0x00001b10


	//   ....[2]....
        /*0048*/ 	.word	0x00001c50


	//   ....[3]....
        /*004c*/ 	.word	0x00001ce0


	//----- nvinfo : EIATTR_VRC_CTA_INIT_COUNT
	.align		4
.L_2224:
        /*0050*/ 	.byte	0x02, 0x4a
	.zero		1
	.zero		1


	//----- nvinfo : EIATTR_EXIT_INSTR_OFFSETS
	.align		4
        /*0054*/ 	.byte	0x04, 0x1c
        /*0056*/ 	.short	(.L_2226 - .L_2225)


	//   ....[0]....
.L_2225:
        /*0058*/ 	.word	0x00003ab0


	//   ....[1]....
        /*005c*/ 	.word	0x00003d90


	//   ....[2]....
        /*0060*/ 	.word	0x00003fb0


	//----- nvinfo : EIATTR_CRS_STACK_SIZE
	.align		4
.L_2226:
        /*0064*/ 	.byte	0x04, 0x1e
        /*0066*/ 	.short	(.L_2228 - .L_2227)
.L_2227:
        /*0068*/ 	.word	0x00000000


	//----- nvinfo : EIATTR_CBANK_PARAM_SIZE
	.align		4
.L_2228:
        /*006c*/ 	.byte	0x03, 0x19
        /*006e*/ 	.short	0x01d0


	//----- nvinfo : EIATTR_PARAM_CBANK
	.align		4
        /*0070*/ 	.byte	0x04, 0x0a
        /*0072*/ 	.short	(.L_2230 - .L_2229)
	.align		4
.L_2229:
        /*0074*/ 	.word	index@(.nv.constant0._ZN5flash32flash_fwd_splitkv_combine_kernelI23Flash_fwd_kernel_traitsILi32ELi64ELi128ELi4ELb0ELb0EN7cutlass10bfloat16_tE19Flash_kernel_traitsILi32ELi64ELi128ELi4ES3_EELi16ELi2ELb0EEEvNS_16Flash_fwd_paramsE)
        /*0078*/ 	.short	0x0380
        /*007a*/ 	.short	0x01d0


	//----- nvinfo : EIATTR_SW_WAR
	.align		4
.L_2230:
        /*007c*/ 	.byte	0x04, 0x36
        /*007e*/ 	.short	(.L_2232 - .L_2231)
.L_2231:
        /*0080*/ 	.word	0x00000008
.L_2232:


//--------------------- .nv.info._ZN5flash32flash_fwd_splitkv_combine_kernelI23Flash_fwd_kernel_traitsILi32ELi64ELi128ELi4ELb0ELb0EN7cutlass10bfloat16_tE19Flash_kernel_traitsILi32ELi64ELi128ELi4ES3_EELi16ELi1ELb0EEEvNS_16Flash_fwd_paramsE --------------------------
	.section	.nv.info._ZN5flash32flash_fwd_splitkv_combine_kernelI23Flash_fwd_kernel_traitsILi32ELi64ELi128ELi4ELb0ELb0EN7cutlass10bfloat16_tE19Flash_kernel_traitsILi32ELi64ELi128ELi4ES3_EELi16ELi1ELb0EEEvNS_16Flash_fwd_paramsE,"",@"SHT_CUDA_INFO"
	.sectionflags	@""
	.align	4


	//----- nvinfo : EIATTR_CUDA_API_VERSION
	.align		4
        /*0000*/ 	.byte	0x04, 0x37
        /*0002*/ 	.short	(.L_2234 - .L_2233)
.L_2233:
        /*0004*/ 	.word	0x00000082


	//----- nvinfo : EIATTR_KPARAM_INFO
	.align		4
.L_2234:
        /*0008*/ 	.byte	0x04, 0x17
        /*000a*/ 	.short	(.L_2236 - .L_2235)
.L_2235:
        /*000c*/ 	.word	0x00000000
        /*0010*/ 	.short	0x0000
        /*0012*/ 	.short	0x0000
        /*0014*/ 	.byte	0x00, 0xf0, 0x41, 0x07


	//----- nvinfo : EIATTR_SPARSE_MMA_MASK
	.align		4
.L_2236:
        /*0018*/ 	.byte	0x03, 0x50
        /*001a*/ 	.short	0x0000


	//----- nvinfo : EIATTR_MAXREG_COUNT
	.align		4
        /*001c*/ 	.byte	0x03, 0x1b
        /*001e*/ 	.short	0x00ff


	//----- nvinfo : EIATTR_NUM_BARRIERS
	.align		4
        /*0020*/ 	.byte	0x02, 0x4c
        /*0022*/ 	.byte	0x01
	.zero		1


	//----- nvinfo : EIATTR_MERCURY_ISA_VERSION
	.align		4
        /*0024*/ 	.byte	0x03, 0x5f
        /*0026*/ 	.short	0x0101


	//----- nvinfo : EIATTR_COOP_GROUP_MASK_REGIDS
	.align		4
        /*0028*/ 	.byte	0x04, 0x29
        /*002a*/ 	.short	(.L_2238 - .L_2237)


	//   ....[0]....
.L_2237:
        /*002c*/ 	.word	0xffffffff


	//   ....[1]....
        /*0030*/ 	.word	0xffffffff


	//----- nvinfo : EIATTR_COOP_GROUP_INSTR_OFFSETS
	.align		4
.L_2238:
        /*0034*/ 	.byte	0x04, 0x28
        /*0036*/ 	.short	(.L_2240 - .L_2239)


	//   ....[0]....
.L_2239:
        /*0038*/ 	.word	0x00001ba0


	//   ....[1]....
        /*003c*/ 	.word	0x00001db0


	//----- nvinfo : EIATTR_VRC_CTA_INIT_COUNT
	.align		4
.L_2240:
        /*0040*/ 	.byte	0x02, 0x4a
	.zero		1
	.zero		1


	//----- nvinfo : EIATTR_EXIT_INSTR_OFFSETS
	.align		4
        /*0044*/ 	.byte	0x04, 0x1c
        /*0046*/ 	.short	(.L_2242 - .L_2241)


	//   ....[0]....
.L_2241:
        /*0048*/ 	.word	0x00003a70


	//   ....[1]....
        /*004c*/ 	.word	0x00003d50


	//   ....[2]....
        /*0050*/ 	.word	0x00003f70


	//----- nvinfo : EIATTR_CRS_STACK_SIZE
	.align		4
.L_2242:
        /*0054*/ 	.byte	0x04, 0x1e
        /*0056*/ 	.short	(.L_2244 - .L_2243)
.L_2243:
        /*0058*/ 	.word	0x00000000


	//----- nvinfo : EIATTR_CBANK_PARAM_SIZE
	.align		4
.L_2244:
        /*005c*/ 	.byte	0x03, 0x19
        /*005e*/ 	.short	0x01d0


	//----- nvinfo : EIATTR_PARAM_CBANK
	.align		4
        /*0060*/ 	.byte	0x04, 0x0a
        /*0062*/ 	.short	(.L_2246 - .L_2245)
	.align		4
.L_2245:
        /*0064*/ 	.word	index@(.nv.constant0._ZN5flash32flash_fwd_splitkv_combine_kernelI23Flash_fwd_kernel_traitsILi32ELi64ELi128ELi4ELb0ELb0EN7cutlass10bfloat16_tE19Flash_kernel_traitsILi32ELi64ELi128ELi4ES3_EELi16ELi1ELb0EEEvNS_16Flash_fwd_paramsE)
        /*0068*/ 	.short	0x0380
        /*006a*/ 	.short	0x01d0


	//----- nvinfo : EIATTR_SW_WAR
	.align		4
.L_2246:
        /*006c*/ 	.byte	0x04, 0x36
        /*006e*/ 	.short	(.L_2248 - .L_2247)
.L_2247:
        /*0070*/ 	.word	0x00000008
.L_2248:


//--------------------- .nv.info._ZN5flash32flash_fwd_splitkv_combine_kernelI23Flash_fwd_kernel_traitsILi32ELi64ELi128ELi4ELb0ELb0EN7cutlass10bfloat16_tE19Flash_kernel_traitsILi32ELi64ELi128ELi4ES3_EELi16ELi7ELb1EEEvNS_16Flash_fwd_paramsE --------------------------
	.section	.nv.info._ZN5flash32flash_fwd_splitkv_combine_kernelI23Flash_fwd_kernel_traitsILi32ELi64ELi128ELi4ELb0ELb0EN7cutlass10bfloat16_tE19Flash_kernel_traitsILi32ELi64ELi128ELi4ES3_EELi16ELi7ELb1EEEvNS_16Flash_fwd_paramsE,"",@"SHT_CUDA_INFO"
	.sectionflags	@""
	.align	4


	//----- nvinfo : EIATTR_CUDA_API_VERSION
	.align		4
        /*0000*/ 	.byte	0x04, 0x37
        /*0002*/ 	.short	(.L_2250 - .L_2249)
.L_2249:
        /*0004*/ 	.word	0x00000082


	//----- nvinfo : EIATTR_KPARAM_INFO
	.align		4
.L_2250:
        /*0008*/ 	.byte	0x04, 0x17
        /*000a*/ 	.short	(.L_2252 - .L_2251)
.L_2251:
        /*000c*/ 	.word	0x00000000
        /*0010*/ 	.short	0x0000
        /*0012*/ 	.short	0x0000
        /*0014*/ 	.byte	0x00, 0xf0, 0x41, 0x07


	//----- nvinfo : EIATTR_SPARSE_MMA_MASK
	.align		4
.L_2252:
        /*0018*/ 	.byte	0x03, 0x50
        /*001a*/ 	.short	0x0000


	//----- nvinfo : EIATTR_MAXREG_COUNT
	.align		4
        /*001c*/ 	.byte	0x03, 0x1b
        /*001e*/ 	.short	0x00ff


	//----- nvinfo : EIATTR_NUM_BARRIERS
	.align		4
        /*0020*/ 	.byte	0x02, 0x4c
        /*0022*/ 	.byte	0x01
	.zero		1


	//----- nvinfo : EIATTR_MERCURY_ISA_VERSION
	.align		4
        /*0024*/ 	.byte	0x03, 0x5f
        /*0026*/ 	.short	0x0101


	//----- nvinfo : EIATTR_COOP_GROUP_MASK_REGIDS
	.align		4
        /*0028*/ 	.byte	0x04, 0x29
        /*002a*/ 	.short	(.L_2254 - .L_2253)


	//   ....[0]....
.L_2253:
        /*002c*/ 	.word	0xffffffff


	//   ....[1]....
        /*0030*/ 	.word	0xffffffff


	//   ....[2]....
        /*0034*/ 	.word	0xffffffff


	//   ....[3]....
        /*0038*/ 	.word	0xffffffff


	//   ....[4]....
        /*003c*/ 	.word	0xffffffff


	//   ....[5]....
        /*0040*/ 	.word	0xffffffff


	//----- nvinfo : EIATTR_COOP_GROUP_INSTR_OFFSETS
	.align		4
.L_2254:
        /*0044*/ 	.byte	0x04, 0x28
        /*0046*/ 	.short	(.L_2256 - .L_2255)


	//   ....[0]....
.L_2255:
        /*0048*/ 	.word	0x00002660


	//   ....[1]....
        /*004c*/ 	.word	0x000026e0


	//   ....[2]....
        /*0050*/ 	.word	0x00002730


	//   ....[3]....
        /*0054*/ 	.word	0x00002c60


	//   ....[4]....
        /*0058*/ 	.word	0x00002d00


	//   ....[5]....
        /*005c*/ 	.word	0x00002e00


	//----- nvinfo : EIATTR_VRC_CTA_INIT_COUNT
	.align		4
.L_2256:
        /*0060*/ 	.byte	0x02, 0x4a
	.zero		1
	.zero		1


	//----- nvinfo : EIATTR_EXIT_INSTR_OFFSETS
	.align		4
        /*0064*/ 	.byte	0x04, 0x1c
        /*0066*/ 	.short	(.L_2258 - .L_2257)


	//   ....[0]....
.L_2257:
        /*0068*/ 	.word	0x00005e80


	//   ....[1]....
        /*006c*/ 	.word	0x00006360


	//----- nvinfo : EIATTR_CRS_STACK_SIZE
	.align		4
.L_2258:
        /*0070*/ 	.byte	0x04, 0x1e
        /*0072*/ 	.short	(.L_2260 - .L_2259)
.L_2259:
        /*0074*/ 	.word	0x00000000


	//----- nvinfo : EIATTR_CBANK_PARAM_SIZE
	.align		4
.L_2260:
        /*0078*/ 	.byte	0x03, 0x19
        /*007a*/ 	.short	0x01d0


	//----- nvinfo : EIATTR_PARAM_CBANK
	.align		4
        /*007c*/ 	.byte	0x04, 0x0a
        /*007e*/ 	.short	(.L_2262 - .L_2261)
	.align		4
.L_2261:
        /*0080*/ 	.word	index@(.nv.constant0._ZN5flash32flash_fwd_splitkv_combine_kernelI23Flash_fwd_kernel_traitsILi32ELi64ELi128ELi4ELb0ELb0EN7cutlass10bfloat16_tE19Flash_kernel_traitsILi32ELi64ELi128ELi4ES3_EELi16ELi7ELb1EEEvNS_16Flash_fwd_paramsE)
        /*0084*/ 	.short	0x0380
        /*0086*/ 	.short	0x01d0


	//----- nvinfo : EIATTR_SW_WAR
	.align		4
.L_2262:
        /*0088*/ 	.byte	0x04, 0x36
        /*008a*/ 	.short	(.L_2264 - .L_2263)
.L_2263:
        /*008c*/ 	.word	0x00000008
.L_2264:


//--------------------- .nv.info._ZN5flash32flash_fwd_splitkv_combine_kernelI23Flash_fwd_kernel_traitsILi32ELi64ELi128ELi4ELb0ELb0EN7cutlass10bfloat16_tE19Flash_kernel_traitsILi32ELi64ELi128ELi4ES3_EELi16ELi6ELb1EEEvNS_16Flash_fwd_paramsE --------------------------
	.section	.nv.info._ZN5flash32flash_fwd_splitkv_combine_kernelI23Flash_fwd_kernel_traitsILi32ELi64ELi128ELi4ELb0ELb0EN7cutlass10bfloat16_tE19Flash_kernel_traitsILi32ELi64ELi128ELi4ES3_EELi16ELi6ELb1EEEvNS_16Flash_fwd_paramsE,"",@"SHT_CUDA_INFO"
	.sectionflags	@""
	.align	4


	//----- nvinfo : EIATTR_CUDA_API_VERSION
	.align		4
        /*0000*/ 	.byte	0x04, 0x37
        /*0002*/ 	.short	(.L_2266 - .L_2265)
.L_2265:
        /*0004*/ 	.word	0x00000082


	//----- nvinfo : EIATTR_KPARAM_INFO
	.align		4
.L_2266:
        /*0008*/ 	.byte	0x04, 0x17
        /*000a*/ 	.short	(.L_2268 - .L_2267)
.L_2267:
        /*000c*/ 	.word	0x00000000
        /*0010*/ 	.short	0x0000
        /*0012*/ 	.short	0x0000
        /*0014*/ 	.byte	0x00, 0xf0, 0x41, 0x07


	//----- nvinfo : EIATTR_SPARSE_MMA_MASK
	.align		4
.L_2268:
        /*0018*/ 	.byte	0x03, 0x50
        /*001a*/ 	.short	0x0000


	//----- nvinfo : EIATTR_MAXREG_COUNT
	.align		4
        /*001c*/ 	.byte	0x03, 0x1b
        /*001e*/ 	.short	0x00ff


	//----- nvinfo : EIATTR_NUM_BARRIERS
	.align		4
        /*0020*/ 	.byte	0x02, 0x4c
        /*0022*/ 	.byte	0x01
	.zero		1


	//----- nvinfo : EIATTR_MERCURY_ISA_VERSION
	.align		4
        /*0024*/ 	.byte	0x03, 0x5f
        /*0026*/ 	.short	0x0101


	//----- nvinfo : EIATTR_COOP_GROUP_MASK_REGIDS
	.align		4
        /*0028*/ 	.byte	0x04, 0x29
        /*002a*/ 	.short	(.L_2270 - .L_2269)


	//   ....[0]....
.L_2269:
        /*002c*/ 	.word	0xffffffff


	//   ....[1]....
        /*0030*/ 	.word	0xffffffff


	//   ....[2]....
        /*0034*/ 	.word	0xffffffff


	//   ....[3]....
        /*0038*/ 	.word	0xffffffff


	//   ....[4]....
        /*003c*/ 	.word	0xffffffff


	//   ....[5]....
        /*0040*/ 	.word	0xffffffff


	//----- nvinfo : EIATTR_COOP_GROUP_INSTR_OFFSETS
	.align		4
.L_2270:
        /*0044*/ 	.byte	0x04, 0x28
        /*0046*/ 	.short	(.L_2272 - .L_2271)


	//   ....[0]....
.L_2271:
        /*0048*/ 	.word	0x00001eb0


	//   ....[1]....
        /*004c*/ 	.word	0x00001f70


	//   ....[2]....
        /*0050*/ 	.word	0x00001fb0


	//   ....[3]....
        /*0054*/ 	.word	0x000022e0


	//   ....[4]....
        /*0058*/ 	.word	0x00002350


	//   ....[5]....
        /*005c*/ 	.word	0x00002490


	//----- nvinfo : EIATTR_VRC_CTA_INIT_COUNT
	.align		4
.L_2272:
        /*0060*/ 	.byte	0x02, 0x4a
	.zero		1
	.zero		1


	//----- nvinfo : EIATTR_EXIT_INSTR_OFFSETS
	.align		4
        /*0064*/ 	.byte	0x04, 0x1c
        /*0066*/ 	.short	(.L_2274 - .L_2273)


	//   ....[0]....
.L_2273:
        /*0068*/ 	.word	0x00005170


	//   ....[1]....
        /*006c*/ 	.word	0x00005650


	//----- nvinfo : EIATTR_CRS_STACK_SIZE
	.align		4
.L_2274:
        /*0070*/ 	.byte	0x04, 0x1e
        /*0072*/ 	.short	(.L_2276 - .L_2275)
.L_2275:
        /*0074*/ 	.word	0x00000000


	//----- nvinfo : EIATTR_CBANK_PARAM_SIZE
	.align		4
.L_2276:
        /*0078*/ 	.byte	0x03, 0x19
        /*007a*/ 	.short	0x01d0


	//----- nvinfo : EIATTR_PARAM_CBANK
	.align		4
        /*007c*/ 	.byte	0x04, 0x0a
        /*007e*/ 	.short	(.L_2278 - .L_2277)
	.align		4
.L_2277:
        /*0080*/ 	.word	index@(.nv.constant0._ZN5flash32flash_fwd_splitkv_combine_kernelI23Flash_fwd_kernel_traitsILi32ELi64ELi128ELi4ELb0ELb0EN7cutlass10bfloat16_tE19Flash_kernel_traitsILi32ELi64ELi128ELi4ES3_EELi16ELi6ELb1EEEvNS_16Flash_fwd_paramsE)
        /*0084*/ 	.short	0x0380
        /*0086*/ 	.short	0x01d0


	//----- nvinfo : EIATTR_SW_WAR
	.align		4
.L_2278:
        /*0088*/ 	.byte	0x04, 0x36
        /*008a*/ 	.short	(.L_2280 - .L_2279)
.L_2279:
        /*008c*/ 	.word	0x00000008
.L_2280:


//--------------------- .nv.info._ZN5flash32flash_fwd_splitkv_combine_kernelI23Flash_fwd_kernel_traitsILi32ELi64ELi128ELi4ELb0ELb0EN7cutlass10bfloat16_tE19Flash_kernel_traitsILi32ELi64ELi128ELi4ES3_EELi16ELi5ELb1EEEvNS_16Flash_fwd_paramsE --------------------------
	.section	.nv.info._ZN5flash32flash_fwd_splitkv_combine_kernelI23Flash_fwd_kernel_traitsILi32ELi64ELi128ELi4ELb0ELb0EN7cutlass10bfloat16_tE19Flash_kernel_traitsILi32ELi64ELi128ELi4ES3_EELi16ELi5ELb1EEEvNS_16Flash_fwd_paramsE,"",@"SHT_CUDA_INFO"
	.sectionflags	@""
	.align	4


	//----- nvinfo : EIATTR_CUDA_API_VERSION
	.align		4
        /*0000*/ 	.byte	0x04, 0x37
        /*0002*/ 	.short	(.L_2282 - .L_2281)
.L_2281:
        /*0004*/ 	.word	0x00000082


	//----- nvinfo : EIATTR_KPARAM_INFO
	.align		4
.L_2282:
        /*0008*/ 	.byte	0x04, 0x17
        /*000a*/ 	.short	(.L_2284 - .L_2283)
.L_2283:
        /*000c*/ 	.word	0x00000000
        /*0010*/ 	.short	0x0000
        /*0012*/ 	.short	0x0000
        /*0014*/ 	.byte	0x00, 0xf0, 0x41, 0x07


	//----- nvinfo : EIATTR_SPARSE_MMA_MASK
	.align		4
.L_2284:
        /*0018*/ 	.byte	0x03, 0x50
        /*001a*/ 	.short	0x0000


	//----- nvinfo : EIATTR_MAXREG_COUNT
	.align		4
        /*001c*/ 	.byte	0x03, 0x1b
        /*001e*/ 	.short	0x00ff


	//----- nvinfo : EIATTR_NUM_BARRIERS
	.align		4
        /*0020*/ 	.byte	0x02, 0x4c
        /*0022*/ 	.byte	0x01
	.zero		1


	//----- nvinfo : EIATTR_MERCURY_ISA_VERSION
	.align		4
        /*0024*/ 	.byte	0x03, 0x5f
        /*0026*/ 	.short	0x0101


	//----- nvinfo : EIATTR_COOP_GROUP_MASK_REGIDS
	.align		4
        /*0028*/ 	.byte	0x04, 0x29
        /*002a*/ 	.short	(.L_2286 - .L_2285)


	//   ....[0]....
.L_2285:
        /*002c*/ 	.word	0xffffffff


	//   ....[1]....
        /*0030*/ 	.word	0xffffffff


	//   ....[2]....
        /*0034*/ 	.word	0xffffffff


	//   ....[3]....
        /*0038*/ 	.word	0xffffffff


	//   ....[4]....
        /*003c*/ 	.word	0xffffffff


	//   ....[5]....
        /*0040*/ 	.word	0xffffffff


	//----- nvinfo : EIATTR_COOP_GROUP_INSTR_OFFSETS
	.align		4
.L_2286:
        /*0044*/ 	.byte	0x04, 0x28
        /*0046*/ 	.short	(.L_2288 - .L_2287)


	//   ....[0]....
.L_2287:
        /*0048*/ 	.word	0x00001c60


	//   ....[1]....
        /*004c*/ 	.word	0x00001ce0


	//   ....[2]....
        /*0050*/ 	.word	0x00001d90


	//   ....[3]....
        /*0054*/ 	.word	0x00001f70


	//   ....[4]....
        /*0058*/ 	.word	0x00002050


	//   ....[5]....
        /*005c*/ 	.word	0x00002120


	//----- nvinfo : EIATTR_VRC_CTA_INIT_COUNT
	.align		4
.L_2288:
        /*0060*/ 	.byte	0x02, 0x4a
	.zero		1
	.zero		1


	//----- nvinfo : EIATTR_EXIT_INSTR_OFFSETS
	.align		4
        /*0064*/ 	.byte	0x04, 0x1c
        /*0066*/ 	.short	(.L_2290 - .L_2289)


	//   ....[0]....
.L_2289:
        /*0068*/ 	.word	0x00004b40


	//   ....[1]....
        /*006c*/ 	.word	0x00005020


	//----- nvinfo : EIATTR_CRS_STACK_SIZE
	.align		4
.L_2290:
        /*0070*/ 	.byte	0x04, 0x1e
        /*0072*/ 	.short	(.L_2292 - .L_2291)
.L_2291:
        /*0074*/ 	.word	0x00000000


	//----- nvinfo : EIATTR_CBANK_PARAM_SIZE
	.align		4
.L_2292:
        /*0078*/ 	.byte	0x03, 0x19
        /*007a*/ 	.short	0x01d0


	//----- nvinfo : EIATTR_PARAM_CBANK
	.align		4
        /*007c*/ 	.byte	0x04, 0x0a
        /*007e*/ 	.short	(.L_2294 - .L_2293)
	.align		4
.L_2293:
        /*0080*/ 	.word	index@(.nv.constant0._ZN5flash32flash_fwd_splitkv_combine_kernelI23Flash_fwd_kernel_traitsILi32ELi64ELi128ELi4ELb0ELb0EN7cutlass10bfloat16_tE19Flash_kernel_traitsILi32ELi64ELi128ELi4ES3_EELi16ELi5ELb1EEEvNS_16Flash_fwd_paramsE)
        /*0084*/ 	.short	0x0380
        /*0086*/ 	.short	0x01d0


	//----- nvinfo : EIATTR_SW_WAR
	.align		4
.L_2294:
        /*0088*/ 	.byte	0x04, 0x36
        /*008a*/ 	.short	(.L_2296 - .L_2295)
.L_2295:
        /*008c*/ 	.word	0x00000008
.L_2296:


//--------------------- .nv.info._ZN5flash32flash_fwd_splitkv_combine_kernelI23Flash_fwd_kernel_traitsILi32ELi64ELi128ELi4ELb0ELb0EN7cutlass10bfloat16_tE19Flash_kernel_traitsILi32ELi64ELi128ELi4ES3_EELi16ELi4ELb1EEEvNS_16Flash_fwd_paramsE --------------------------
	.section	.nv.info._ZN5flash32flash_fwd_splitkv_combine_kernelI23Flash_fwd_kernel_traitsILi32ELi64ELi128ELi4ELb0ELb0EN7cutlass10bfloat16_tE19Flash_kernel_traitsILi32ELi64ELi128ELi4ES3_EELi16ELi4ELb1EEEvNS_16Flash_fwd_paramsE,"",@"SHT_CUDA_INFO"
	.sectionflags	@""
	.align	4


	//----- nvinfo : EIATTR_CUDA_API_VERSION
	.align		4
        /*0000*/ 	.byte	0x04, 0x37
        /*0002*/ 	.short	(.L_2298 - .L_2297)
.L_2297:
        /*0004*/ 	.word	0x00000082


	//----- nvinfo : EIATTR_KPARAM_INFO
	.align		4
.L_2298:
        /*0008*/ 	.byte	0x04, 0x17
        /*000a*/ 	.short	(.L_2300 - .L_2299)
.L_2299:
        /*000c*/ 	.word	0x00000000
        /*0010*/ 	.short	0x0000
        /*0012*/ 	.short	0x0000
        /*0014*/ 	.byte	0x00, 0xf0, 0x41, 0x07


	//----- nvinfo : EIATTR_SPARSE_MMA_MASK
	.align		4
.L_2300:
        /*0018*/ 	.byte	0x03, 0x50
        /*001a*/ 	.short	0x0000


	//----- nvinfo : EIATTR_MAXREG_COUNT
	.align		4
        /*001c*/ 	.byte	0x03, 0x1b
        /*001e*/ 	.short	0x00ff


	//----- nvinfo : EIATTR_NUM_BARRIERS
	.align		4
        /*0020*/ 	.byte	0x02, 0x4c
        /*0022*/ 	.byte	0x01
	.zero		1


	//----- nvinfo : EIATTR_MERCURY_ISA_VERSION
	.align		4
        /*0024*/ 	.byte	0x03, 0x5f
        /*0026*/ 	.short	0x0101


	//----- nvinfo : EIATTR_COOP_GROUP_MASK_REGIDS
	.align		4
        /*0028*/ 	.byte	0x04, 0x29
        /*002a*/ 	.short	(.L_2302 - .L_2301)


	//   ....[0]....
.L_2301:
        /*002c*/ 	.word	0xffffffff


	//   ....[1]....
        /*0030*/ 	.word	0xffffffff


	//   ....[2]....
        /*0034*/ 	.word	0xffffffff


	//   ....[3]....
        /*0038*/ 	.word	0xffffffff


	//   ....[4]....
        /*003c*/ 	.word	0xffffffff


	//   ....[5]....
        /*0040*/ 	.word	0xffffffff


	//----- nvinfo : EIATTR_COOP_GROUP_INSTR_OFFSETS
	.align		4
.L_2302:
        /*0044*/ 	.byte	0x04, 0x28
        /*0046*/ 	.short	(.L_2304 - .L_2303)


	//   ....[0]....
.L_2303:
        /*0048*/ 	.word	0x00001a80


	//   ....[1]....
        /*004c*/ 	.word	0x00001ab0


	//   ....[2]....
        /*0050*/ 	.word	0x00001af0


	//   ....[3]....
        /*0054*/ 	.word	0x00001c70


	//   ....[4]....
        /*0058*/ 	.word	0x00001ce0


	//   ....[5]....
        /*005c*/ 	.word	0x00001e00


	//----- nvinfo : EIATTR_VRC_CTA_INIT_COUNT
	.align		4
.L_2304:
        /*0060*/ 	.byte	0x02, 0x4a
	.zero		1
	.zero		1


	//----- nvinfo : EIATTR_EXIT_INSTR_OFFSETS
	.align		4
        /*0064*/ 	.byte	0x04, 0x1c
        /*0066*/ 	.short	(.L_2306 - .L_2305)


	//   ....[0]....
.L_2305:
        /*0068*/ 	.word	0x000047d0


	//   ....[1]....
        /*006c*/ 	.word	0x00004cb0


	//----- nvinfo : EIATTR_CRS_STACK_SIZE
	.align		4
.L_2306:
        /*0070*/ 	.byte	0x04, 0x1e
        /*0072*/ 	.short	(.L_2308 - .L_2307)
.L_2307:
        /*0074*/ 	.word	0x00000000


	//----- nvinfo : EIATTR_CBANK_PARAM_SIZE
	.align		4
.L_2308:
        /*0078*/ 	.byte	0x03, 0x19
        /*007a*/ 	.short	0x01d0


	//----- nvinfo : EIATTR_PARAM_CBANK
	.align		4
        /*007c*/ 	.byte	0x04, 0x0a
        /*007e*/ 	.short	(.L_2310 - .L_2309)
	.align		4
.L_2309:
        /*0080*/ 	.word	index@(.nv.constant0._ZN5flash32flash_fwd_splitkv_combine_kernelI23Flash_fwd_kernel_traitsILi32ELi64ELi128ELi4ELb0ELb0EN7cutlass10bfloat16_tE19Flash_kernel_traitsILi32ELi64ELi128ELi4ES3_EELi16ELi4ELb1EEEvNS_16Flash_fwd_paramsE)
        /*0084*/ 	.short	0x0380
        /*0086*/ 	.short	0x01d0


	//----- nvinfo : EIATTR_SW_WAR
	.align		4
.L_2310:
        /*0088*/ 	.byte	0x04, 0x36
        /*008a*/ 	.short	(.L_2312 - .L_2311)
.L_2311:
        /*008c*/ 	.word	0x00000008
.L_2312:


//--------------------- .nv.info._ZN5flash32flash_fwd_splitkv_combine_kernelI23Flash_fwd_kernel_traitsILi32ELi64ELi128ELi4ELb0ELb0EN7cutlass10bfloat16_tE19Flash_kernel_traitsILi32ELi64ELi128ELi4ES3_EELi16ELi3ELb1EEEvNS_16Flash_fwd_paramsE --------------------------
	.section	.nv.info._ZN5flash32flash_fwd_splitkv_combine_kernelI23Flash_fwd_kernel_traitsILi32ELi64ELi128ELi4ELb0ELb0EN7cutlass10bfloat16_tE19Flash_kernel_traitsILi32ELi64ELi128ELi4ES3_EELi16ELi3ELb1EEEvNS_16Flash_fwd_paramsE,"",@"SHT_CUDA_INFO"
	.sectionflags	@""
	.align	4


	//----- nvinfo : EIATTR_CUDA_API_VERSION
	.align		4
        /*0000*/ 	.byte	0x04, 0x37
        /*0002*/ 	.short	(.L_2314 - .L_2313)
.L_2313:
        /*0004*/ 	.word	0x00000082


	//----- nvinfo : EIATTR_KPARAM_INFO
	.align		4
.L_2314:
        /*0008*/ 	.byte	0x04, 0x17
        /*000a*/ 	.short	(.L_2316 - .L_2315)
.L_2315:
        /*000c*/ 	.word	0x00000000
        /*0010*/ 	.short	0x0000
        /*0012*/ 	.short	0x0000
        /*0014*/ 	.byte	0x00, 0xf0, 0x41, 0x07


	//----- nvinfo : EIATTR_SPARSE_MMA_MASK
	.align		4
.L_2316:
        /*0018*/ 	.byte	0x03, 0x50
        /*001a*/ 	.short	0x0000


	//----- nvinfo : EIATTR_MAXREG_COUNT
	.align		4
        /*001c*/ 	.byte	0x03, 0x1b
        /*001e*/ 	.short	0x00ff


	//----- nvinfo : EIATTR_NUM_BARRIERS
	.align		4
        /*0020*/ 	.byte	0x02, 0x4c
        /*0022*/ 	.byte	0x01
	.zero		1


	//----- nvinfo : EIATTR_MERCURY_ISA_VERSION
	.align		4
        /*0024*/ 	.byte	0x03, 0x5f
        /*0026*/ 	.short	0x0101


	//----- nvinfo : EIATTR_COOP_GROUP_MASK_REGIDS
	.align		4
        /*0028*/ 	.byte	0x04, 0x29
        /*002a*/ 	.short	(.L_2318 - .L_2317)


	//   ....[0]....
.L_2317:
        /*002c*/ 	.word	0xffffffff


	//   ....[1]....
        /*0030*/ 	.word	0xffffffff


	//   ....[2]....
        /*0034*/ 	.word	0xffffffff


	//   ....[3]....
        /*0038*/ 	.word	0xffffffff


	//   ....[4]....
        /*003c*/ 	.word	0xffffffff


	//   ....[5]....
        /*0040*/ 	.word	0xffffffff


	//----- nvinfo : EIATTR_COOP_GROUP_INSTR_OFFSETS
	.align		4
.L_2318:
        /*0044*/ 	.byte	0x04, 0x28
        /*0046*/ 	.short	(.L_2320 - .L_2319)


	//   ....[0]....
.L_2319:
        /*0048*/ 	.word	0x00001b10


	//   ....[1]....
        /*004c*/ 	.word	0x00001b60


	//   ....[2]....
        /*0050*/ 	.word	0x00001b80


	//   ....[3]....
        /*0054*/ 	.word	0x00001c40


	//   ....[4]....
        /*0058*/ 	.word	0x00001c70


	//   ....[5]....
        /*005c*/ 	.word	0x00001d50


	//----- nvinfo : EIATTR_VRC_CTA_INIT_COUNT
	.align		4
.L_2320:
        /*0060*/ 	.byte	0x02, 0x4a
	.zero		1
	.zero		1


	//----- nvinfo : EIATTR_EXIT_INSTR_OFFSETS
	.align		4
        /*0064*/ 	.byte	0x04, 0x1c
        /*0066*/ 	.short	(.L_2322 - .L_2321)


	//   ....[0]....
.L_2321:
        /*0068*/ 	.word	0x00004650


	//   ....[1]....
        /*006c*/ 	.word	0x00004b30


	//----- nvinfo : EIATTR_CRS_STACK_SIZE
	.align		4
.L_2322:
        /*0070*/ 	.byte	0x04, 0x1e
        /*0072*/ 	.short	(.L_2324 - .L_2323)
.L_2323:
        /*0074*/ 	.word	0x00000000


	//----- nvinfo : EIATTR_CBANK_PARAM_SIZE
	.align		4
.L_2324:
        /*0078*/ 	.byte	0x03, 0x19
        /*007a*/ 	.short	0x01d0


	//----- nvinfo : EIATTR_PARAM_CBANK
	.align		4
        /*007c*/ 	.byte	0x04, 0x0a
        /*007e*/ 	.short	(.L_2326 - .L_2325)
	.align		4
.L_2325:
        /*0080*/ 	.word	index@(.nv.constant0._ZN5flash32flash_fwd_splitkv_combine_kernelI23Flash_fwd_kernel_traitsILi32ELi64ELi128ELi4ELb0ELb0EN7cutlass10bfloat16_tE19Flash_kernel_traitsILi32ELi64ELi128ELi4ES3_EELi16ELi3ELb1EEEvNS_16Flash_fwd_paramsE)
        /*0084*/ 	.short	0x0380
        /*0086*/ 	.short	0x01d0


	//----- nvinfo : EIATTR_SW_WAR
	.align		4
.L_2326:
        /*0088*/ 	.byte	0x04, 0x36
        /*008a*/ 	.short	(.L_2328 - .L_2327)
.L_2327:
        /*008c*/ 	.word	0x00000008
.L_2328:


//--------------------- .nv.info._ZN5flash32flash_fwd_splitkv_combine_kernelI23Flash_fwd_kernel_traitsILi32ELi64ELi128ELi4ELb0ELb0EN7cutlass10bfloat16_tE19Flash_kernel_traitsILi32ELi64ELi128ELi4ES3_EELi16ELi2ELb1EEEvNS_16Flash_fwd_paramsE --------------------------
	.section	.nv.info._ZN5flash32flash_fwd_splitkv_combine_kernelI23Flash_fwd_kernel_traitsILi32ELi64ELi128ELi4ELb0ELb0EN7cutlass10bfloat16_tE19Flash_kernel_traitsILi32ELi64ELi128ELi4ES3_EELi16ELi2ELb1EEEvNS_16Flash_fwd_paramsE,"",@"SHT_CUDA_INFO"
	.sectionflags	@""
	.align	4


	//----- nvinfo : EIATTR_CUDA_API_VERSION
	.align		4
        /*0000*/ 	.byte	0x04, 0x37
        /*0002*/ 	.short	(.L_2330 - .L_2329)
.L_2329:
        /*0004*/ 	.word	0x00000082


	//----- nvinfo : EIATTR_KPARAM_INFO
	.align		4
.L_2330:
        /*0008*/ 	.byte	0x04, 0x17
        /*000a*/ 	.short	(.L_2332 - .L_2331)
.L_2331:
        /*000c*/ 	.word	0x00000000
        /*0010*/ 	.short	0x0000
        /*0012*/ 	.short	0x0000
        /*0014*/ 	.byte	0x00, 0xf0, 0x41, 0x07


	//----- nvinfo : EIATTR_SPARSE_MMA_MASK
	.align		4
.L_2332:
        /*0018*/ 	.byte	0x03, 0x50
        /*001a*/ 	.short	0x0000


	//----- nvinfo : EIATTR_MAXREG_COUNT
	.align		4
        /*001c*/ 	.byte	0x03, 0x1b
        /*001e*/ 	.short	0x00ff


	//----- nvinfo : EIATTR_NUM_BARRIERS
	.align		4
        /*0020*/ 	.byte	0x02, 0x4c
        /*0022*/ 	.byte	0x01
	.zero		1


	//----- nvinfo : EIATTR_MERCURY_ISA_VERSION
	.align		4
        /*0024*/ 	.byte	0x03, 0x5f
        /*0026*/ 	.short	0x0101


	//----- nvinfo : EIATTR_COOP_GROUP_MASK_REGIDS
	.align		4
        /*0028*/ 	.byte	0x04, 0x29
        /*002a*/ 	.short	(.L_2334 - .L_2333)


	//   ....[0]....
.L_2333:
        /*002c*/ 	.word	0xffffffff


	//   ....[1]....
        /*0030*/ 	.word	0xffffffff


	//   ....[2]....
        /*0034*/ 	.word	0xffffffff


	//   ....[3]....
        /*0038*/ 	.word	0xffffffff


	//----- nvinfo : EIATTR_COOP_GROUP_INSTR_OFFSETS
	.align		4
.L_2334:
        /*003c*/ 	.byte	0x04, 0x28
        /*003e*/ 	.short	(.L_2336 - .L_2335)


	//   ....[0]....
.L_2335:
        /*0040*/ 	.word	0x00001b30


	//   ....[1]....
        /*0044*/ 	.word	0x00001bb0


	//   ....[2]....
        /*0048*/ 	.word	0x00001d30


	//   ....[3]....
        /*004c*/ 	.word	0x00001e30


	//----- nvinfo : EIATTR_VRC_CTA_INIT_COUNT
	.align		4
.L_2336:
        /*0050*/ 	.byte	0x02, 0x4a
	.zero		1
	.zero		1


	//----- nvinfo : EIATTR_EXIT_INSTR_OFFSETS
	.align		4
        /*0054*/ 	.byte	0x04, 0x1c
        /*0056*/ 	.short	(.L_2338 - .L_2337)


	//   ....[0]....
.L_2337:
        /*0058*/ 	.word	0x00004630


	//   ....[1]....
        /*005c*/ 	.word	0x00004b10


	//----- nvinfo : EIATTR_CRS_STACK_SIZE
	.align		4
.L_2338:
        /*0060*/ 	.byte	0x04, 0x1e
        /*0062*/ 	.short	(.L_2340 - .L_2339)
.L_2339:
        /*0064*/ 	.word	0x00000000


	//----- nvinfo : EIATTR_CBANK_PARAM_SIZE
	.align		4
.L_2340:
        /*0068*/ 	.byte	0x03, 0x19
        /*006a*/ 	.short	0x01d0


	//----- nvinfo : EIATTR_PARAM_CBANK
	.align		4
        /*006c*/ 	.byte	0x04, 0x0a
        /*006e*/ 	.short	(.L_2342 - .L_2341)
	.align		4
.L_2341:
        /*0070*/ 	.word	index@(.nv.constant0._ZN5flash32flash_fwd_splitkv_combine_kernelI23Flash_fwd_kernel_traitsILi32ELi64ELi128ELi4ELb0ELb0EN7cutlass10bfloat16_tE19Flash_kernel_traitsILi32ELi64ELi128ELi4ES3_EELi16ELi2ELb1EEEvNS_16Flash_fwd_paramsE)
        /*0074*/ 	.short	0x0380
        /*0076*/ 	.short	0x01d0


	//----- nvinfo : EIATTR_SW_WAR
	.align		4
.L_2342:
        /*0078*/ 	.byte	0x04, 0x36
        /*007a*/ 	.short	(.L_2344 - .L_2343)
.L_2343:
        /*007c*/ 	.word	0x00000008
.L_2344:


//--------------------- .nv.info._ZN5flash32flash_fwd_splitkv_combine_kernelI23Flash_fwd_kernel_traitsILi32ELi64ELi128ELi4ELb0ELb0EN7cutlass10bfloat16_tE19Flash_kernel_traitsILi32ELi64ELi128ELi4ES3_EELi16ELi1ELb1EEEvNS_16Flash_fwd_paramsE --------------------------
	.section	.nv.info._ZN5flash32flash_fwd_splitkv_combine_kernelI23Flash_fwd_kernel_traitsILi32ELi64ELi128ELi4ELb0ELb0EN7cutlass10bfloat16_tE19Flash_kernel_traitsILi32ELi64ELi128ELi4ES3_EELi16ELi1ELb1EEEvNS_16Flash_fwd_paramsE,"",@"SHT_CUDA_INFO"
	.sectionflags	@""
	.align	4


	//----- nvinfo : EIATTR_CUDA_API_VERSION
	.align		4
        /*0000*/ 	.byte	0x04, 0x37
        /*0002*/ 	.short	(.L_2346 - .L_2345)
.L_2345:
        /*0004*/ 	.word	0x00000082


	//----- nvinfo : EIATTR_KPARAM_INFO
	.align		4
.L_2346:
        /*0008*/ 	.byte	0x04, 0x17
        /*000a*/ 	.short	(.L_2348 - .L_2347)
.L_2347:
        /*000c*/ 	.word	0x00000000
        /*0010*/ 	.short	0x0000
        /*0012*/ 	.short	0x0000
        /*0014*/ 	.byte	0x00, 0xf0, 0x41, 0x07


	//----- nvinfo : EIATTR_SPARSE_MMA_MASK
	.align		4
.L_2348:
        /*0018*/ 	.byte	0x03, 0x50
        /*001a*/ 	.short	0x0000


	//----- nvinfo : EIATTR_MAXREG_COUNT
	.align		4
        /*001c*/ 	.byte	0x03, 0x1b
        /*001e*/ 	.short	0x00ff


	//----- nvinfo : EIATTR_NUM_BARRIERS
	.align		4
        /*0020*/ 	.byte	0x02, 0x4c
        /*0022*/ 	.byte	0x01
	.zero		1


	//----- nvinfo : EIATTR_MERCURY_ISA_VERSION
	.align		4
        /*0024*/ 	.byte	0x03, 0x5f
        /*0026*/ 	.short	0x0101


	//----- nvinfo : EIATTR_COOP_GROUP_MASK_REGIDS
	.align		4
        /*0028*/ 	.byte	0x04, 0x29
        /*002a*/ 	.short	(.L_2350 - .L_2349)


	//   ....[0]....
.L_2349:
        /*002c*/ 	.word	0xffffffff


	//   ....[1]....
        /*0030*/ 	.word	0xffffffff


	//----- nvinfo : EIATTR_COOP_GROUP_INSTR_OFFSETS
	.align		4
.L_2350:
        /*0034*/ 	.byte	0x04, 0x28
        /*0036*/ 	.short	(.L_2352 - .L_2351)


	//   ....[0]....
.L_2351:
        /*0038*/ 	.word	0x00001b50


	//   ....[1]....
        /*003c*/ 	.word	0x00001d60


	//----- nvinfo : EIATTR_VRC_CTA_INIT_COUNT
	.align		4
.L_2352:
        /*0040*/ 	.byte	0x02, 0x4a
	.zero		1
	.zero		1


	//----- nvinfo : EIATTR_EXIT_INSTR_OFFSETS
	.align		4
        /*0044*/ 	.byte	0x04, 0x1c
        /*0046*/ 	.short	(.L_2354 - .L_2353)


	//   ....[0]....
.L_2353:
        /*0048*/ 	.word	0x00004600


	//   ....[1]....
        /*004c*/ 	.word	0x00004ae0


	//----- nvinfo : EIATTR_CRS_STACK_SIZE
	.align		4
.L_2354:
        /*0050*/ 	.byte	0x04, 0x1e
        /*0052*/ 	.short	(.L_2356 - .L_2355)
.L_2355:
        /*0054*/ 	.word	0x00000000


	//----- nvinfo : EIATTR_CBANK_PARAM_SIZE
	.align		4
.L_2356:
        /*0058*/ 	.byte	0x03, 0x19
        /*005a*/ 	.short	0x01d0


	//----- nvinfo : EIATTR_PARAM_CBANK
	.align		4
        /*005c*/ 	.byte	0x04, 0x0a
        /*005e*/ 	.short	(.L_2358 - .L_2357)
	.align		4
.L_2357:
        /*0060*/ 	.word	index@(.nv.constant0._ZN5flash32flash_fwd_splitkv_combine_kernelI23Flash_fwd_kernel_traitsILi32ELi64ELi128ELi4ELb0ELb0EN7cutlass10bfloat16_tE19Flash_kernel_traitsILi32ELi64ELi128ELi4ES3_EELi16ELi1ELb1EEEvNS_16Flash_fwd_paramsE)
        /*0064*/ 	.short	0x0380
        /*0066*/ 	.short	0x01d0


	//----- nvinfo : EIATTR_SW_WAR
	.align		4
.L_2358:
        /*0068*/ 	.byte	0x04, 0x36
        /*006a*/ 	.short	(.L_2360 - .L_2359)
.L_2359:
        /*006c*/ 	.word	0x00000008
.L_2360:


//--------------------- .nv.info._ZN5flash24flash_fwd_splitkv_kernelI23Flash_fwd_kernel_traitsILi32ELi64ELi128ELi4ELb0ELb0EN7cutlass10bfloat16_tE19Flash_kernel_traitsILi32ELi64ELi128ELi4ES3_EELb0ELb0ELb0ELb0ELb1ELb0ELb0ELb0EEEvNS_16Flash_fwd_paramsE --------------------------
	.section	.nv.info._ZN5flash24flash_fwd_splitkv_kernelI23Flash_fwd_kernel_traitsILi32ELi64ELi128ELi4ELb0ELb0EN7cutlass10bfloat16_tE19Flash_kernel_traitsILi32ELi64ELi128ELi4ES3_EELb0ELb0ELb0ELb0ELb1ELb0ELb0ELb0EEEvNS_16Flash_fwd_paramsE,"",@"SHT_CUDA_INFO"
	.sectionflags	@""
	.align	4


	//----- nvinfo : EIATTR_CUDA_API_VERSION
	.align		4
        /*0000*/ 	.byte	0x04, 0x37
        /*0002*/ 	.short	(.L_2362 - .L_2361)
.L_2361:
        /*0004*/ 	.word	0x00000082


	//----- nvinfo : EIATTR_KPARAM_INFO
	.align		4
.L_2362:
        /*0008*/ 	.byte	0x04, 0x17
        /*000a*/ 	.short	(.L_2364 - .L_2363)
.L_2363:
        /*000c*/ 	.word	0x00000000
        /*0010*/ 	.short	0x0000
        /*0012*/ 	.short	0x0000
        /*0014*/ 	.byte	0x00, 0xf0, 0x41, 0x07


	//----- nvinfo : EIATTR_SPARSE_MMA_MASK
	.align		4
.L_2364:
        /*0018*/ 	.byte	0x03, 0x50
        /*001a*/ 	.short	0x0000


	//----- nvinfo : EIATTR_MAXREG_COUNT
	.align		4
        /*001c*/ 	.byte	0x03, 0x1b
        /*001e*/ 	.short	0x00ff


	//----- nvinfo : EIATTR_NUM_BARRIERS
	.align		4
        /*0020*/ 	.byte	0x02, 0x4c
        /*0022*/ 	.byte	0x01
	.zero		1


	//----- nvinfo : EIATTR_MERCURY_ISA_VERSION
	.align		4
        /*0024*/ 	.byte	0x03, 0x5f
        /*0026*/ 	.short	0x0101


	//----- nvinfo : EIATTR_COOP_GROUP_MASK_REGIDS
	.align		4
        /*0028*/ 	.byte	0x04, 0x29
        /*002a*/ 	.short	(.L_2366 - .L_2365)


	//   ....[0]....
.L_2365:
        /*002c*/ 	.word	0xffffffff


	//   ....[1]....
        /*0030*/ 	.word	0xffffffff


	//   ....[2]....
        /*0034*/ 	.word	0xffffffff


	//   ....[3]....
        /*0038*/ 	.word	0xffffffff


	//   ....[4]....
        /*003c*/ 	.word	0xffffffff


	//   ....[5]....
        /*0040*/ 	.word	0xffffffff


	//   ....[6]....
        /*0044*/ 	.word	0xffffffff


	//   ....[7]....
        /*0048*/ 	.word	0xffffffff


	//   ....[8]....
        /*004c*/ 	.word	0xffffffff


	//   ....[9]....
        /*0050*/ 	.word	0xffffffff


	//   ....[10]....
        /*0054*/ 	.word	0xffffffff


	//   ....[11]....
        /*0058*/ 	.word	0xffffffff


	//   ....[12]....
        /*005c*/ 	.word	0x05000006


	//   ....[13]....
        /*0060*/ 	.word	0x05000006


	//   ....[14]....
        /*0064*/ 	.word	0x05000006


	//   ....[15]....
        /*0068*/ 	.word	0x05000006


	//----- nvinfo : EIATTR_COOP_GROUP_INSTR_OFFSETS
	.align		4
.L_2366:
        /*006c*/ 	.byte	0x04, 0x28
        /*006e*/ 	.short	(.L_2368 - .L_2367)


	//   ....[0]....
.L_2367:
        /*0070*/ 	.word	0x000035f0


	//   ....[1]....
        /*0074*/ 	.word	0x00003610


	//   ....[2]....
        /*0078*/ 	.word	0x00003630


	//   ....[3]....
        /*007c*/ 	.word	0x00003660


	//   ....[4]....
        /*0080*/ 	.word	0x00005c60


	//   ....[5]....
        /*0084*/ 	.word	0x00005c80


	//   ....[6]....
        /*0088*/ 	.word	0x00005cb0


	//   ....[7]....
        /*008c*/ 	.word	0x00005cc0


	//   ....[8]....
        /*0090*/ 	.word	0x00007090


	//   ....[9]....
        /*0094*/ 	.word	0x000070a0


	//   ....[10]....
        /*0098*/ 	.word	0x000070d0


	//   ....[11]....
        /*009c*/ 	.word	0x000070e0


	//   ....[12]....
        /*00a0*/ 	.word	0x00007a10


	//   ....[13]....
        /*00a4*/ 	.word	0x00007a90


	//   ....[14]....
        /*00a8*/ 	.word	0x00007b00


	//   ....[15]....
        /*00ac*/ 	.word	0x00007b70


	//----- nvinfo : EIATTR_VRC_CTA_INIT_COUNT
	.align		4
.L_2368:
        /*00b0*/ 	.byte	0x02, 0x4a
	.zero		1
	.zero		1


	//----- nvinfo : EIATTR_EXIT_INSTR_OFFSETS
	.align		4
        /*00b4*/ 	.byte	0x04, 0x1c
        /*00b6*/ 	.short	(.L_2370 - .L_2369)


	//   ....[0]....
.L_2369:
        /*00b8*/ 	.word	0x00000090


	//----- nvinfo : EIATTR_CRS_STACK_SIZE
	.align		4
.L_2370:
        /*00bc*/ 	.byte	0x04, 0x1e
        /*00be*/ 	.short	(.L_2372 - .L_2371)
.L_2371:
        /*00c0*/ 	.word	0x00000000


	//----- nvinfo : EIATTR_CBANK_PARAM_SIZE
	.align		4
.L_2372:
        /*00c4*/ 	.byte	0x03, 0x19
        /*00c6*/ 	.short	0x01d0


	//----- nvinfo : EIATTR_PARAM_CBANK
	.align		4
        /*00c8*/ 	.byte	0x04, 0x0a
        /*00ca*/ 	.short	(.L_2374 - .L_2373)
	.align		4
.L_2373:
        /*00cc*/ 	.word	index@(.nv.constant0._ZN5flash24flash_fwd_splitkv_kernelI23Flash_fwd_kernel_traitsILi32ELi64ELi128ELi4ELb0ELb0EN7cutlass10bfloat16_tE19Flash_kernel_traitsILi32ELi64ELi128ELi4ES3_EELb0ELb0ELb0ELb0ELb1ELb0ELb0ELb0EEEvNS_16Flash_fwd_paramsE)
        /*00d0*/ 	.short	0x0380
        /*00d2*/ 	.short	0x01d0


	//----- nvinfo : EIATTR_SW_WAR
	.align		4
.L_2374:
        /*00d4*/ 	.byte	0x04, 0x36
        /*00d6*/ 	.short	(.L_2376 - .L_2375)
.L_2375:
        /*00d8*/ 	.word	0x00000008
.L_2376:


//--------------------- .nv.info._ZN5flash24flash_fwd_splitkv_kernelI23Flash_fwd_kernel_traitsILi32ELi64ELi128ELi4ELb0ELb0EN7cutlass10bfloat16_tE19Flash_kernel_traitsILi32ELi64ELi128ELi4ES3_EELb0ELb0ELb0ELb0ELb1ELb1ELb0ELb0EEEvNS_16Flash_fwd_paramsE --------------------------
	.section	.nv.info._ZN5flash24flash_fwd_splitkv_kernelI23Flash_fwd_kernel_traitsILi32ELi64ELi128ELi4ELb0ELb0EN7cutlass10bfloat16_tE19Flash_kernel_traitsILi32ELi64ELi128ELi4ES3_EELb0ELb0ELb0ELb0ELb1ELb1ELb0ELb0EEEvNS_16Flash_fwd_paramsE,"",@"SHT_CUDA_INFO"
	.sectionflags	@""
	.align	4


	//----- nvinfo : EIATTR_CUDA_API_VERSION
	.align		4
        /*0000*/ 	.byte	0x04, 0x37
        /*0002*/ 	.short	(.L_2378 - .L_2377)
.L_2377:
        /*0004*/ 	.word	0x00000082


	//----- nvinfo : EIATTR_KPARAM_INFO
	.align		4
.L_2378:
        /*0008*/ 	.byte	0x04, 0x17
        /*000a*/ 	.short	(.L_2380 - .L_2379)
.L_2379:
        /*000c*/ 	.word	0x00000000
        /*0010*/ 	.short	0x0000
        /*0012*/ 	.short	0x0000
        /*0014*/ 	.byte	0x00, 0xf0, 0x41, 0x07


	//----- nvinfo : EIATTR_SPARSE_MMA_MASK
	.align		4
.L_2380:
        /*0018*/ 	.byte	0x03, 0x50
        /*001a*/ 	.short	0x0000


	//----- nvinfo : EIATTR_MAXREG_COUNT
	.align		4
        /*001c*/ 	.byte	0x03, 0x1b
        /*001e*/ 	.short	0x00ff


	//----- nvinfo : EIATTR_NUM_BARRIERS
	.align		4
        /*0020*/ 	.byte	0x02, 0x4c
        /*0022*/ 	.byte	0x01
	.zero		1


	//----- nvinfo : EIATTR_MERCURY_ISA_VERSION
	.align		4
        /*0024*/ 	.byte	0x03, 0x5f
        /*0026*/ 	.short	0x0101


	//----- nvinfo : EIATTR_COOP_GROUP_MASK_REGIDS
	.align		4
        /*0028*/ 	.byte	0x04, 0x29
        /*002a*/ 	.short	(.L_2382 - .L_2381)


	//   ....[0]....
.L_2381:
        /*002c*/ 	.word	0xffffffff


	//   ....[1]....
        /*0030*/ 	.word	0xffffffff


	//   ....[2]....
        /*0034*/ 	.word	0xffffffff


	//   ....[3]....
        /*0038*/ 	.word	0xffffffff


	//   ....[4]....
        /*003c*/ 	.word	0xffffffff


	//   ....[5]....
        /*0040*/ 	.word	0xffffffff


	//   ....[6]....
        /*0044*/ 	.word	0xffffffff


	//   ....[7]....
        /*0048*/ 	.word	0xffffffff


	//   ....[8]....
        /*004c*/ 	.word	0xffffffff


	//   ....[9]....
        /*0050*/ 	.word	0xffffffff


	//   ....[10]....
        /*0054*/ 	.word	0xffffffff


	//   ....[11]....
        /*0058*/ 	.word	0xffffffff


	//   ....[12]....
        /*005c*/ 	.word	0x05000006


	//   ....[13]....
        /*0060*/ 	.word	0x05000006


	//   ....[14]....
        /*0064*/ 	.word	0x05000006


	//   ....[15]....
        /*0068*/ 	.word	0x05000006


	//----- nvinfo : EIATTR_COOP_GROUP_INSTR_OFFSETS
	.align		4
.L_2382:
        /*006c*/ 	.byte	0x04, 0x28
        /*006e*/ 	.short	(.L_2384 - .L_2383)


	//   ....[0]....
.L_2383:
        /*0070*/ 	.word	0x00003c10


	//   ....[1]....
        /*0074*/ 	.word	0x00003c30


	//   ....[2]....
        /*0078*/ 	.word	0x00003e10


	//   ....[3]....
        /*007c*/ 	.word	0x00003ff0


	//   ....[4]....
        /*0080*/ 	.word	0x00006b70


	//   ....[5]....
        /*0084*/ 	.word	0x00006b90


	//   ....[6]....
        /*0088*/ 	.word	0x00006bc0


	//   ....[7]....
        /*008c*/ 	.word	0x00006bd0


	//   ....[8]....
        /*0090*/ 	.word	0x00007f50


	//   ....[9]....
        /*0094*/ 	.word	0x00007f60


	//   ....[10]....
        /*0098*/ 	.word	0x00007f90


	//   ....[11]....
        /*009c*/ 	.word	0x00007fa0


	//   ....[12]....
        /*00a0*/ 	.word	0x000088a0


	//   ....[13]....
        /*00a4*/ 	.word	0x00008910


	//   ....[14]....
        /*00a8*/ 	.word	0x00008970


	//   ....[15]....
        /*00ac*/ 	.word	0x000089e0


	//----- nvinfo : EIATTR_VRC_CTA_INIT_COUNT
	.align		4
.L_2384:
        /*00b0*/ 	.byte	0x02, 0x4a
	.zero		1
	.zero		1


	//----- nvinfo : EIATTR_EXIT_INSTR_OFFSETS
	.align		4
        /*00b4*/ 	.byte	0x04, 0x1c
        /*00b6*/ 	.short	(.L_2386 - .L_2385)


	//   ....[0]....
.L_2385:
        /*00b8*/ 	.word	0x00000090


	//----- nvinfo : EIATTR_CRS_STACK_SIZE
	.align		4
.L_2386:
        /*00bc*/ 	.byte	0x04, 0x1e
        /*00be*/ 	.short	(.L_2388 - .L_2387)
.L_2387:
        /*00c0*/ 	.word	0x00000000


	//----- nvinfo : EIATTR_CBANK_PARAM_SIZE
	.align		4
.L_2388:
        /*00c4*/ 	.byte	0x03, 0x19
        /*00c6*/ 	.short	0x01d0


	//----- nvinfo : EIATTR_PARAM_CBANK
	.align		4
        /*00c8*/ 	.byte	0x04, 0x0a
        /*00ca*/ 	.short	(.L_2390 - .L_2389)
	.align		4
.L_2389:
        /*00cc*/ 	.word	index@(.nv.constant0._ZN5flash24flash_fwd_splitkv_kernelI23Flash_fwd_kernel_traitsILi32ELi64ELi128ELi4ELb0ELb0EN7cutlass10bfloat16_tE19Flash_kernel_traitsILi32ELi64ELi128ELi4ES3_EELb0ELb0ELb0ELb0ELb1ELb1ELb0ELb0EEEvNS_16Flash_fwd_paramsE)
        /*00d0*/ 	.short	0x0380
        /*00d2*/ 	.short	0x01d0


	//----- nvinfo : EIATTR_SW_WAR
	.align		4
.L_2390:
        /*00d4*/ 	.byte	0x04, 0x36
        /*00d6*/ 	.short	(.L_2392 - .L_2391)
.L_2391:
        /*00d8*/ 	.word	0x00000008
.L_2392:


//--------------------- .nv.info._ZN5flash24flash_fwd_splitkv_kernelI23Flash_fwd_kernel_traitsILi32ELi64ELi128ELi4ELb0ELb0EN7cutlass10bfloat16_tE19Flash_kernel_traitsILi32ELi64ELi128ELi4ES3_EELb0ELb0ELb0ELb0ELb1ELb0ELb1ELb0EEEvNS_16Flash_fwd_paramsE --------------------------
	.section	.nv.info._ZN5flash24flash_fwd_splitkv_kernelI23Flash_fwd_kernel_traitsILi32ELi64ELi128ELi4ELb0ELb0EN7cutlass10bfloat16_tE19Flash_kernel_traitsILi32ELi64ELi128ELi4ES3_EELb0ELb0ELb0ELb0ELb1ELb0ELb1ELb0EEEvNS_16Flash_fwd_paramsE,"",@"SHT_CUDA_INFO"
	.sectionflags	@""
	.align	4


	//----- nvinfo : EIATTR_CUDA_API_VERSION
	.align		4
        /*0000*/ 	.byte	0x04, 0x37
        /*0002*/ 	.short	(.L_2394 - .L_2393)
.L_2393:
        /*0004*/ 	.word	0x00000082


	//----- nvinfo : EIATTR_KPARAM_INFO
	.align		4
.L_2394:
        /*0008*/ 	.byte	0x04, 0x17
        /*000a*/ 	.short	(.L_2396 - .L_2395)
.L_2395:
        /*000c*/ 	.word	0x00000000
        /*0010*/ 	.short	0x0000
        /*0012*/ 	.short	0x0000
        /*0014*/ 	.byte	0x00, 0xf0, 0x41, 0x07


	//----- nvinfo : EIATTR_SPARSE_MMA_MASK
	.align		4
.L_2396:
        /*0018*/ 	.byte	0x03, 0x50
        /*001a*/ 	.short	0x0000


	//----- nvinfo : EIATTR_MAXREG_COUNT
	.align		4
        /*001c*/ 	.byte	0x03, 0x1b
        /*001e*/ 	.short	0x00ff


	//----- nvinfo : EIATTR_NUM_BARRIERS
	.align		4
        /*0020*/ 	.byte	0x02, 0x4c
        /*0022*/ 	.byte	0x01
	.zero		1


	//----- nvinfo : EIATTR_MERCURY_ISA_VERSION
	.align		4
        /*0024*/ 	.byte	0x03, 0x5f
        /*0026*/ 	.short	0x0101


	//----- nvinfo : EIATTR_COOP_GROUP_MASK_REGIDS
	.align		4
        /*0028*/ 	.byte	0x04, 0x29
        /*002a*/ 	.short	(.L_2398 - .L_2397)


	//   ....[0]....
.L_2397:
        /*002c*/ 	.word	0xffffffff


	//   ....[1]....
        /*0030*/ 	.word	0xffffffff


	//   ....[2]....
        /*0034*/ 	.word	0xffffffff


	//   ....[3]....
        /*0038*/ 	.word	0xffffffff


	//   ....[4]....
        /*003c*/ 	.word	0xffffffff


	//   ....[5]....
        /*0040*/ 	.word	0xffffffff


	//   ....[6]....
        /*0044*/ 	.word	0xffffffff


	//   ....[7]....
        /*0048*/ 	.word	0xffffffff


	//   ....[8]....
        /*004c*/ 	.word	0xffffffff


	//   ....[9]....
        /*0050*/ 	.word	0xffffffff


	//   ....[10]....
        /*0054*/ 	.word	0xffffffff


	//   ....[11]....
        /*0058*/ 	.word	0xffffffff


	//   ....[12]....
        /*005c*/ 	.word	0x05000006


	//   ....[13]....
        /*0060*/ 	.word	0x05000006


	//   ....[14]....
        /*0064*/ 	.word	0x05000006


	//   ....[15]....
        /*0068*/ 	.word	0x05000006


	//----- nvinfo : EIATTR_COOP_GROUP_INSTR_OFFSETS
	.align		4
.L_2398:
        /*006c*/ 	.byte	0x04, 0x28
        /*006e*/ 	.short	(.L_2400 - .L_2399)


	//   ....[0]....
.L_2399:
        /*0070*/ 	.word	0x000036c0


	//   ....[1]....
        /*0074*/ 	.word	0x00003750


	//   ....[2]....
        /*0078*/ 	.word	0x00003760


	//   ....[3]....
        /*007c*/ 	.word	0x000037e0


	//   ....[4]....
        /*0080*/ 	.word	0x00005c90


	//   ....[5]....
        /*0084*/ 	.word	0x00005ca0


	//   ....[6]....
        /*0088*/ 	.word	0x00005cd0


	//   ....[7]....
        /*008c*/ 	.word	0x00005ce0


	//   ....[8]....
        /*0090*/ 	.word	0x000070f0


	//   ....[9]....
        /*0094*/ 	.word	0x00007100


	//   ....[10]....
        /*0098*/ 	.word	0x00007130


	//   ....[11]....
        /*009c*/ 	.word	0x00007140


	//   ....[12]....
        /*00a0*/ 	.word	0x00007860


	//   ....[13]....
        /*00a4*/ 	.word	0x000078d0


	//   ....[14]....
        /*00a8*/ 	.word	0x00007930


	//   ....[15]....
        /*00ac*/ 	.word	0x000079a0


	//----- nvinfo : EIATTR_VRC_CTA_INIT_COUNT
	.align		4
.L_2400:
        /*00b0*/ 	.byte	0x02, 0x4a
	.zero		1
	.zero		1


	//----- nvinfo : EIATTR_EXIT_INSTR_OFFSETS
	.align		4
        /*00b4*/ 	.byte	0x04, 0x1c
        /*00b6*/ 	.short	(.L_2402 - .L_2401)


	//   ....[0]....
.L_2401:
        /*00b8*/ 	.word	0x000001f0


	//----- nvinfo : EIATTR_CRS_STACK_SIZE
	.align		4
.L_2402:
        /*00bc*/ 	.byte	0x04, 0x1e
        /*00be*/ 	.short	(.L_2404 - .L_2403)
.L_2403:
        /*00c0*/ 	.word	0x00000000


	//----- nvinfo : EIATTR_CBANK_PARAM_SIZE
	.align		4
.L_2404:
        /*00c4*/ 	.byte	0x03, 0x19
        /*00c6*/ 	.short	0x01d0


	//----- nvinfo : EIATTR_PARAM_CBANK
	.align		4
        /*00c8*/ 	.byte	0x04, 0x0a
        /*00ca*/ 	.short	(.L_2406 - .L_2405)
	.align		4
.L_2405:
        /*00cc*/ 	.word	index@(.nv.constant0._ZN5flash24flash_fwd_splitkv_kernelI23Flash_fwd_kernel_traitsILi32ELi64ELi128ELi4ELb0ELb0EN7cutlass10bfloat16_tE19Flash_kernel_traitsILi32ELi64ELi128ELi4ES3_EELb0ELb0ELb0ELb0ELb1ELb0ELb1ELb0EEEvNS_16Flash_fwd_paramsE)
        /*00d0*/ 	.short	0x0380
        /*00d2*/ 	.short	0x01d0


	//----- nvinfo : EIATTR_SW_WAR
	.align		4
.L_2406:
        /*00d4*/ 	.byte	0x04, 0x36
        /*00d6*/ 	.short	(.L_2408 - .L_2407)
.L_2407:
        /*00d8*/ 	.word	0x00000008
.L_2408:


//--------------------- .nv.info._ZN5flash24flash_fwd_splitkv_kernelI23Flash_fwd_kernel_traitsILi32ELi64ELi128ELi4ELb0ELb0EN7cutlass10bfloat16_tE19Flash_kernel_traitsILi32ELi64ELi128ELi4ES3_EELb0ELb0ELb0ELb0ELb1ELb1ELb1ELb0EEEvNS_16Flash_fwd_paramsE --------------------------
	.section	.nv.info._ZN5flash24flash_fwd_splitkv_kernelI23Flash_fwd_kernel_traitsILi32ELi64ELi128ELi4ELb0ELb0EN7cutlass10bfloat16_tE19Flash_kernel_traitsILi32ELi64ELi128ELi4ES3_EELb0ELb0ELb0ELb0ELb1ELb1ELb1ELb0EEEvNS_16Flash_fwd_paramsE,"",@"SHT_CUDA_INFO"
	.sectionflags	@""
	.align	4


	//----- nvinfo : EIATTR_CUDA_API_VERSION
	.align		4
        /*0000*/ 	.byte	0x04, 0x37
        /*0002*/ 	.short	(.L_2410 - .L_2409)
.L_2409:
        /*0004*/ 	.word	0x00000082


	//----- nvinfo : EIATTR_KPARAM_INFO
	.align		4
.L_2410:
        /*0008*/ 	.byte	0x04, 0x17
        /*000a*/ 	.short	(.L_2412 - .L_2411)
.L_2411:
        /*000c*/ 	.word	0x00000000
        /*0010*/ 	.short	0x0000
        /*0012*/ 	.short	0x0000
        /*0014*/ 	.byte	0x00, 0xf0, 0x41, 0x07


	//----- nvinfo : EIATTR_SPARSE_MMA_MASK
	.align		4
.L_2412:
        /*0018*/ 	.byte	0x03, 0x50
        /*001a*/ 	.short	0x0000


	//----- nvinfo : EIATTR_MAXREG_COUNT
	.align		4
        /*001c*/ 	.byte	0x03, 0x1b
        /*001e*/ 	.short	0x00ff


	//----- nvinfo : EIATTR_NUM_BARRIERS
	.align		4
        /*0020*/ 	.byte	0x02, 0x4c
        /*0022*/ 	.byte	0x01
	.zero		1


	//----- nvinfo : EIATTR_MERCURY_ISA_VERSION
	.align		4
        /*0024*/ 	.byte	0x03, 0x5f
        /*0026*/ 	.short	0x0101


	//----- nvinfo : EIATTR_COOP_GROUP_MASK_REGIDS
	.align		4
        /*0028*/ 	.byte	0x04, 0x29
        /*002a*/ 	.short	(.L_2414 - .L_2413)


	//   ....[0]....
.L_2413:
        /*002c*/ 	.word	0xffffffff


	//   ....[1]....
        /*0030*/ 	.word	0xffffffff


	//   ....[2]....
        /*0034*/ 	.word	0xffffffff


	//   ....[3]....
        /*0038*/ 	.word	0xffffffff


	//   ....[4]....
        /*003c*/ 	.word	0xffffffff


	//   ....[5]....
        /*0040*/ 	.word	0xffffffff


	//   ....[6]....
        /*0044*/ 	.word	0xffffffff


	//   ....[7]....
        /*0048*/ 	.word	0xffffffff


	//   ....[8]....
        /*004c*/ 	.word	0xffffffff


	//   ....[9]....
        /*0050*/ 	.word	0xffffffff


	//   ....[10]....
        /*0054*/ 	.word	0xffffffff


	//   ....[11]....
        /*0058*/ 	.word	0xffffffff


	//   ....[12]....
        /*005c*/ 	.word	0x05000006


	//   ....[13]....
        /*0060*/ 	.word	0x05000006


	//   ....[14]....
        /*0064*/ 	.word	0x05000006


	//   ....[15]....
        /*0068*/ 	.word	0x05000006


	//----- nvinfo : EIATTR_COOP_GROUP_INSTR_OFFSETS
	.align		4
.L_2414:
        /*006c*/ 	.byte	0x04, 0x28
        /*006e*/ 	.short	(.L_2416 - .L_2415)


	//   ....[0]....
.L_2415:
        /*0070*/ 	.word	0x00003f90


	//   ....[1]....
        /*0074*/ 	.word	0x00003fd0


	//   ....[2]....
        /*0078*/ 	.word	0x00004000


	//   ....[3]....
        /*007c*/ 	.word	0x00004040


	//   ....[4]....
        /*0080*/ 	.word	0x00006db0


	//   ....[5]....
        /*0084*/ 	.word	0x00006dd0


	//   ....[6]....
        /*0088*/ 	.word	0x00006df0


	//   ....[7]....
        /*008c*/ 	.word	0x00006e10


	//   ....[8]....
        /*0090*/ 	.word	0x00008210


	//   ....[9]....
        /*0094*/ 	.word	0x00008220


	//   ....[10]....
        /*0098*/ 	.word	0x00008250


	//   ....[11]....
        /*009c*/ 	.word	0x00008260


	//   ....[12]....
        /*00a0*/ 	.word	0x000089a0


	//   ....[13]....
        /*00a4*/ 	.word	0x00008a20


	//   ....[14]....
        /*00a8*/ 	.word	0x00008a90


	//   ....[15]....
        /*00ac*/ 	.word	0x00008b00


	//----- nvinfo : EIATTR_VRC_CTA_INIT_COUNT
	.align		4
.L_2416:
        /*00b0*/ 	.byte	0x02, 0x4a
	.zero		1
	.zero		1


	//----- nvinfo : EIATTR_EXIT_INSTR_OFFSETS
	.align		4
        /*00b4*/ 	.byte	0x04, 0x1c
        /*00b6*/ 	.short	(.L_2418 - .L_2417)


	//   ....[0]....
.L_2417:
        /*00b8*/ 	.word	0x000001f0


	//----- nvinfo : EIATTR_CRS_STACK_SIZE
	.align		4
.L_2418:
        /*00bc*/ 	.byte	0x04, 0x1e
        /*00be*/ 	.short	(.L_2420 - .L_2419)
.L_2419:
        /*00c0*/ 	.word	0x00000000


	//----- nvinfo : EIATTR_CBANK_PARAM_SIZE
	.align		4
.L_2420:
        /*00c4*/ 	.byte	0x03, 0x19
        /*00c6*/ 	.short	0x01d0


	//----- nvinfo : EIATTR_PARAM_CBANK
	.align		4
        /*00c8*/ 	.byte	0x04, 0x0a
        /*00ca*/ 	.short	(.L_2422 - .L_2421)
	.align		4
.L_2421:
        /*00cc*/ 	.word	index@(.nv.constant0._ZN5flash24flash_fwd_splitkv_kernelI23Flash_fwd_kernel_traitsILi32ELi64ELi128ELi4ELb0ELb0EN7cutlass10bfloat16_tE19Flash_kernel_traitsILi32ELi64ELi128ELi4ES3_EELb0ELb0ELb0ELb0ELb1ELb1ELb1ELb0EEEvNS_16Flash_fwd_paramsE)
        /*00d0*/ 	.short	0x0380
        /*00d2*/ 	.short	0x01d0


	//----- nvinfo : EIATTR_SW_WAR
	.align		4
.L_2422:
        /*00d4*/ 	.byte	0x04, 0x36
        /*00d6*/ 	.short	(.L_2424 - .L_2423)
.L_2423:
        /*00d8*/ 	.word	0x00000008
.L_2424:


//--------------------- .nv.info._ZN5flash24flash_fwd_splitkv_kernelI23Flash_fwd_kernel_traitsILi32ELi64ELi128ELi4ELb0ELb0EN7cutlass10bfloat16_tE19Flash_kernel_traitsILi32ELi64ELi128ELi4ES3_EELb0ELb0ELb0ELb0ELb0ELb0ELb0ELb0EEEvNS_16Flash_fwd_paramsE --------------------------
	.section	.nv.info._ZN5flash24flash_fwd_splitkv_kernelI23Flash_fwd_kernel_traitsILi32ELi64ELi128ELi4ELb0ELb0EN7cutlass10bfloat16_tE19Flash_kernel_traitsILi32ELi64ELi128ELi4ES3_EELb0ELb0ELb0ELb0ELb0ELb0ELb0ELb0EEEvNS_16Flash_fwd_paramsE,"",@"SHT_CUDA_INFO"
	.sectionflags	@""
	.align	4


	//----- nvinfo : EIATTR_CUDA_API_VERSION
	.align		4
        /*0000*/ 	.byte	0x04, 0x37
        /*0002*/ 	.short	(.L_2426 - .L_2425)
.L_2425:
        /*0004*/ 	.word	0x00000082


	//----- nvinfo : EIATTR_KPARAM_INFO
	.align		4
.L_2426:
        /*0008*/ 	.byte	0x04, 0x17
        /*000a*/ 	.short	(.L_2428 - .L_2427)
.L_2427:
        /*000c*/ 	.word	0x00000000
        /*0010*/ 	.short	0x0000
        /*0012*/ 	.short	0x0000
        /*0014*/ 	.byte	0x00, 0xf0, 0x41, 0x07


	//----- nvinfo : EIATTR_SPARSE_MMA_MASK
	.align		4
.L_2428:
        /*0018*/ 	.byte	0x03, 0x50
        /*001a*/ 	.short	0x0000


	//----- nvinfo : EIATTR_MAXREG_COUNT
	.align		4
        /*001c*/ 	.byte	0x03, 0x1b
        /*001e*/ 	.short	0x00ff


	//----- nvinfo : EIATTR_NUM_BARRIERS
	.align		4
        /*0020*/ 	.byte	0x02, 0x4c
        /*0022*/ 	.byte	0x01
	.zero		1


	//----- nvinfo : EIATTR_MERCURY_ISA_VERSION
	.align		4
        /*0024*/ 	.byte	0x03, 0x5f
        /*0026*/ 	.short	0x0101


	//----- nvinfo : EIATTR_COOP_GROUP_MASK_REGIDS
	.align		4
        /*0028*/ 	.byte	0x04, 0x29
        /*002a*/ 	.short	(.L_2430 - .L_2429)


	//   ....[0]....
.L_2429:
        /*002c*/ 	.word	0xffffffff


	//   ....[1]....
        /*0030*/ 	.word	0xffffffff


	//   ....[2]....
        /*0034*/ 	.word	0xffffffff


	//   ....[3]....
        /*0038*/ 	.word	0xffffffff


	//   ....[4]....
        /*003c*/ 	.word	0xffffffff


	//   ....[5]....
        /*0040*/ 	.word	0xffffffff


	//   ....[6]....
        /*0044*/ 	.word	0xffffffff


	//   ....[7]....
        /*0048*/ 	.word	0xffffffff


	//   ....[8]....
        /*004c*/ 	.word	0xffffffff


	//   ....[9]....
        /*0050*/ 	.word	0xffffffff


	//   ....[10]....
        /*0054*/ 	.word	0xffffffff


	//   ....[11]....
        /*0058*/ 	.word	0xffffffff


	//   ....[12]....
        /*005c*/ 	.word	0x05000006


	//   ....[13]....
        /*0060*/ 	.word	0x05000006


	//   ....[14]....
        /*0064*/ 	.word	0x05000006


	//   ....[15]....
        /*0068*/ 	.word	0x05000006


	//----- nvinfo : EIATTR_COOP_GROUP_INSTR_OFFSETS
	.align		4
.L_2430:
        /*006c*/ 	.byte	0x04, 0x28
        /*006e*/ 	.short	(.L_2432 - .L_2431)


	//   ....[0]....
.L_2431:
        /*0070*/ 	.word	0x00003be0


	//   ....[1]....
        /*0074*/ 	.word	0x00003c00


	//   ....[2]....
        /*0078*/ 	.word	0x00003c20


	//   ....[3]....
        /*007c*/ 	.word	0x00003c50


	//   ....[4]....
        /*0080*/ 	.word	0x00006440


	//   ....[5]....
        /*0084*/ 	.word	0x00006460


	//   ....[6]....
        /*0088*/ 	.word	0x00006490


	//   ....[7]....
        /*008c*/ 	.word	0x000064a0


	//   ....[8]....
        /*0090*/ 	.word	0x00007870


	//   ....[9]....
        /*0094*/ 	.word	0x00007880


	//   ....[10]....
        /*0098*/ 	.word	0x000078b0


	//   ....[11]....
        /*009c*/ 	.word	0x000078c0


	//   ....[12]....
        /*00a0*/ 	.word	0x00008220


	//   ....[13]....
        /*00a4*/ 	.word	0x000082a0


	//   ....[14]....
        /*00a8*/ 	.word	0x00008320


	//   ....[15]....
        /*00ac*/ 	.word	0x00008390


	//----- nvinfo : EIATTR_VRC_CTA_INIT_COUNT
	.align		4
.L_2432:
        /*00b0*/ 	.byte	0x02, 0x4a
	.zero		1
	.zero		1


	//----- nvinfo : EIATTR_EXIT_INSTR_OFFSETS
	.align		4
        /*00b4*/ 	.byte	0x04, 0x1c
        /*00b6*/ 	.short	(.L_2434 - .L_2433)


	//   ....[0]....
.L_2433:
        /*00b8*/ 	.word	0x00000090


	//----- nvinfo : EIATTR_CRS_STACK_SIZE
	.align		4
.L_2434:
        /*00bc*/ 	.byte	0x04, 0x1e
        /*00be*/ 	.short	(.L_2436 - .L_2435)
.L_2435:
        /*00c0*/ 	.word	0x00000000


	//----- nvinfo : EIATTR_CBANK_PARAM_SIZE
	.align		4
.L_2436:
        /*00c4*/ 	.byte	0x03, 0x19
        /*00c6*/ 	.short	0x01d0


	//----- nvinfo : EIATTR_PARAM_CBANK
	.align		4
        /*00c8*/ 	.byte	0x04, 0x0a
        /*00ca*/ 	.short	(.L_2438 - .L_2437)
	.align		4
.L_2437:
        /*00cc*/ 	.word	index@(.nv.constant0._ZN5flash24flash_fwd_splitkv_kernelI23Flash_fwd_kernel_traitsILi32ELi64ELi128ELi4ELb0ELb0EN7cutlass10bfloat16_tE19Flash_kernel_traitsILi32ELi64ELi128ELi4ES3_EELb0ELb0ELb0ELb0ELb0ELb0ELb0ELb0EEEvNS_16Flash_fwd_paramsE)
        /*00d0*/ 	.short	0x0380
        /*00d2*/ 	.short	0x01d0


	//----- nvinfo : EIATTR_SW_WAR
	.align		4
.L_2438:
        /*00d4*/ 	.byte	0x04, 0x36
        /*00d6*/ 	.short	(.L_2440 - .L_2439)
.L_2439:
        /*00d8*/ 	.word	0x00000008
.L_2440:


//--------------------- .nv.info._ZN5flash24flash_fwd_splitkv_kernelI23Flash_fwd_kernel_traitsILi32ELi64ELi128ELi4ELb0ELb0EN7cutlass10bfloat16_tE19Flash_kernel_traitsILi32ELi64ELi128ELi4ES3_EELb0ELb0ELb0ELb0ELb0ELb1ELb0ELb0EEEvNS_16Flash_fwd_paramsE --------------------------
	.section	.nv.info._ZN5flash24flash_fwd_splitkv_kernelI23Flash_fwd_kernel_traitsILi32ELi64ELi128ELi4ELb0ELb0EN7cutlass10bfloat16_tE19Flash_kernel_traitsILi32ELi64ELi128ELi4ES3_EELb0ELb0ELb0ELb0ELb0ELb1ELb0ELb0EEEvNS_16Flash_fwd_paramsE,"",@"SHT_CUDA_INFO"
	.sectionflags	@""
	.align	4


	//----- nvinfo : EIATTR_CUDA_API_VERSION
	.align		4
        /*0000*/ 	.byte	0x04, 0x37
        /*0002*/ 	.short	(.L_2442 - .L_2441)
.L_2441:
        /*0004*/ 	.word	0x00000082


	//----- nvinfo : EIATTR_KPARAM_INFO
	.align		4
.L_2442:
        /*0008*/ 	.byte	0x04, 0x17
        /*000a*/ 	.short	(.L_2444 - .L_2443)
.L_2443:
        /*000c*/ 	.word	0x00000000
        /*0010*/ 	.short	0x0000
        /*0012*/ 	.short	0x0000
        /*0014*/ 	.byte	0x00, 0xf0, 0x41, 0x07


	//----- nvinfo : EIATTR_SPARSE_MMA_MASK
	.align		4
.L_2444:
        /*0018*/ 	.byte	0x03, 0x50
        /*001a*/ 	.short	0x0000


	//----- nvinfo : EIATTR_MAXREG_COUNT
	.align		4
        /*001c*/ 	.byte	0x03, 0x1b
        /*001e*/ 	.short	0x00ff


	//----- nvinfo : EIATTR_NUM_BARRIERS
	.align		4
        /*0020*/ 	.byte	0x02, 0x4c
        /*0022*/ 	.byte	0x01
	.zero		1


	//----- nvinfo : EIATTR_MERCURY_ISA_VERSION
	.align		4
        /*0024*/ 	.byte	0x03, 0x5f
        /*0026*/ 	.short	0x0101


	//----- nvinfo : EIATTR_COOP_GROUP_MASK_REGIDS
	.align		4
        /*0028*/ 	.byte	0x04, 0x29
        /*002a*/ 	.short	(.L_2446 - .L_2445)


	//   ....[0]....
.L_2445:
        /*002c*/ 	.word	0xffffffff


	//   ....[1]....
        /*0030*/ 	.word	0xffffffff


	//   ....[2]....
        /*0034*/ 	.word	0xffffffff


	//   ....[3]....
        /*0038*/ 	.word	0xffffffff


	//   ....[4]....
        /*003c*/ 	.word	0xffffffff


	//   ....[5]....
        /*0040*/ 	.word	0xffffffff


	//   ....[6]....
        /*0044*/ 	.word	0xffffffff


	//   ....[7]....
        /*0048*/ 	.word	0xffffffff


	//   ....[8]....
        /*004c*/ 	.word	0xffffffff


	//   ....[9]....
        /*0050*/ 	.word	0xffffffff


	//   ....[10]....
        /*0054*/ 	.word	0xffffffff


	//   ....[11]....
        /*0058*/ 	.word	0xffffffff


	//   ....[12]....
        /*005c*/ 	.word	0x05000006


	//   ....[13]....
        /*0060*/ 	.word	0x05000006


	//   ....[14]....
        /*0064*/ 	.word	0x05000006


	//   ....[15]....
        /*0068*/ 	.word	0x05000006


	//----- nvinfo : EIATTR_COOP_GROUP_INSTR_OFFSETS
	.align		4
.L_2446:
        /*006c*/ 	.byte	0x04, 0x28
        /*006e*/ 	.short	(.L_2448 - .L_2447)


	//   ....[0]....
.L_2447:
        /*0070*/ 	.word	0x00004240


	//   ....[1]....
        /*0074*/ 	.word	0x00004260


	//   ....[2]....
        /*0078*/ 	.word	0x00004430


	//   ....[3]....
        /*007c*/ 	.word	0x00004600


	//   ....[4]....
        /*0080*/ 	.word	0x000073c0


	//   ....[5]....
        /*0084*/ 	.word	0x000073d0


	//   ....[6]....
        /*0088*/ 	.word	0x00007400


	//   ....[7]....
        /*008c*/ 	.word	0x00007410


	//   ....[8]....
        /*0090*/ 	.word	0x00008790


	//   ....[9]....
        /*0094*/ 	.word	0x000087a0


	//   ....[10]....
        /*0098*/ 	.word	0x000087d0


	//   ....[11]....
        /*009c*/ 	.word	0x000087e0


	//   ....[12]....
        /*00a0*/ 	.word	0x00009120


	//   ....[13]....
        /*00a4*/ 	.word	0x00009190


	//   ....[14]....
        /*00a8*/ 	.word	0x000091f0


	//   ....[15]....
        /*00ac*/ 	.word	0x00009260


	//----- nvinfo : EIATTR_VRC_CTA_INIT_COUNT
	.align		4
.L_2448:
        /*00b0*/ 	.byte	0x02, 0x4a
	.zero		1
	.zero		1


	//----- nvinfo : EIATTR_EXIT_INSTR_OFFSETS
	.align		4
        /*00b4*/ 	.byte	0x04, 0x1c
        /*00b6*/ 	.short	(.L_2450 - .L_2449)


	//   ....[0]....
.L_2449:
        /*00b8*/ 	.word	0x00000090


	//----- nvinfo : EIATTR_CRS_STACK_SIZE
	.align		4
.L_2450:
        /*00bc*/ 	.byte	0x04, 0x1e
        /*00be*/ 	.short	(.L_2452 - .L_2451)
.L_2451:
        /*00c0*/ 	.word	0x00000000


	//----- nvinfo : EIATTR_CBANK_PARAM_SIZE
	.align		4
.L_2452:
        /*00c4*/ 	.byte	0x03, 0x19
        /*00c6*/ 	.short	0x01d0


	//----- nvinfo : EIATTR_PARAM_CBANK
	.align		4
        /*00c8*/ 	.byte	0x04, 0x0a
        /*00ca*/ 	.short	(.L_2454 - .L_2453)
	.align		4
.L_2453:
        /*00cc*/ 	.word	index@(.nv.constant0._ZN5flash24flash_fwd_splitkv_kernelI23Flash_fwd_kernel_traitsILi32ELi64ELi128ELi4ELb0ELb0EN7cutlass10bfloat16_tE19Flash_kernel_traitsILi32ELi64ELi128ELi4ES3_EELb0ELb0ELb0ELb0ELb0ELb1ELb0ELb0EEEvNS_16Flash_fwd_paramsE)
        /*00d0*/ 	.short	0x0380
        /*00d2*/ 	.short	0x01d0


	//----- nvinfo : EIATTR_SW_WAR
	.align		4
.L_2454:
        /*00d4*/ 	.byte	0x04, 0x36
        /*00d6*/ 	.short	(.L_2456 - .L_2455)
.L_2455:
        /*00d8*/ 	.word	0x00000008
.L_2456:


//--------------------- .nv.info._ZN5flash24flash_fwd_splitkv_kernelI23Flash_fwd_kernel_traitsILi32ELi64ELi128ELi4ELb0ELb0EN7cutlass10bfloat16_tE19Flash_kernel_traitsILi32ELi64ELi128ELi4ES3_EELb0ELb0ELb0ELb0ELb0ELb0ELb0ELb1EEEvNS_16Flash_fwd_paramsE --------------------------
	.section	.nv.info._ZN5flash24flash_fwd_splitkv_kernelI23Flash_fwd_kernel_traitsILi32ELi64ELi128ELi4ELb0ELb0EN7cutlass10bfloat16_tE19Flash_kernel_traitsILi32ELi64ELi128ELi4ES3_EELb0ELb0ELb0ELb0ELb0ELb0ELb0ELb1EEEvNS_16Flash_fwd_paramsE,"",@"SHT_CUDA_INFO"
	.sectionflags	@""
	.align	4


	//----- nvinfo : EIATTR_CUDA_API_VERSION
	.align		4
        /*0000*/ 	.byte	0x04, 0x37
        /*0002*/ 	.short	(.L_2458 - .L_2457)
.L_2457:
        /*0004*/ 	.word	0x00000082


	//----- nvinfo : EIATTR_KPARAM_INFO
	.align		4
.L_2458:
        /*0008*/ 	.byte	0x04, 0x17
        /*000a*/ 	.short	(.L_2460 - .L_2459)
.L_2459:
        /*000c*/ 	.word	0x00000000
        /*0010*/ 	.short	0x0000
        /*0012*/ 	.short	0x0000
        /*0014*/ 	.byte	0x00, 0xf0, 0x41, 0x07


	//----- nvinfo : EIATTR_SPARSE_MMA_MASK
	.align		4
.L_2460:
        /*0018*/ 	.byte	0x03, 0x50
        /*001a*/ 	.short	0x0000


	//----- nvinfo : EIATTR_MAXREG_COUNT
	.align		4
        /*001c*/ 	.byte	0x03, 0x1b
        /*001e*/ 	.short	0x00ff


	//----- nvinfo : EIATTR_NUM_BARRIERS
	.align		4
        /*0020*/ 	.byte	0x02, 0x4c
        /*0022*/ 	.byte	0x01
	.zero		1


	//----- nvinfo : EIATTR_MERCURY_ISA_VERSION
	.align		4
        /*0024*/ 	.byte	0x03, 0x5f
        /*0026*/ 	.short	0x0101


	//----- nvinfo : EIATTR_COOP_GROUP_MASK_REGIDS
	.align		4
        /*0028*/ 	.byte	0x04, 0x29
        /*002a*/ 	.short	(.L_2462 - .L_2461)


	//   ....[0]....
.L_2461:
        /*002c*/ 	.word	0xffffffff


	//   ....[1]....
        /*0030*/ 	.word	0xffffffff


	//   ....[2]....
        /*0034*/ 	.word	0xffffffff


	//   ....[3]....
        /*0038*/ 	.word	0xffffffff


	//   ....[4]....
        /*003c*/ 	.word	0xffffffff


	//   ....[5]....
        /*0040*/ 	.word	0xffffffff


	//   ....[6]....
        /*0044*/ 	.word	0xffffffff


	//   ....[7]....
        /*0048*/ 	.word	0xffffffff


	//   ....[8]....
        /*004c*/ 	.word	0xffffffff


	//   ....[9]....
        /*0050*/ 	.word	0xffffffff


	//   ....[10]....
        /*0054*/ 	.word	0xffffffff


	//   ....[11]....
        /*0058*/ 	.word	0xffffffff


	//   ....[12]....
        /*005c*/ 	.word	0x05000005


	//   ....[13]....
        /*0060*/ 	.word	0x05000005


	//   ....[14]....
        /*0064*/ 	.word	0x05000005


	//   ....[15]....
        /*0068*/ 	.word	0x05000005


	//----- nvinfo : EIATTR_COOP_GROUP_INSTR_OFFSETS
	.align		4
.L_2462:
        /*006c*/ 	.byte	0x04, 0x28
        /*006e*/ 	.short	(.L_2464 - .L_2463)


	//   ....[0]....
.L_2463:
        /*0070*/ 	.word	0x00008970


	//   ....[1]....
        /*0074*/ 	.word	0x000089a0


	//   ....[2]....
        /*0078*/ 	.word	0x000089c0


	//   ....[3]....
        /*007c*/ 	.word	0x000089e0


	//   ....[4]....
        /*0080*/ 	.word	0x0000b160


	//   ....[5]....
        /*0084*/ 	.word	0x0000b170


	//   ....[6]....
        /*0088*/ 	.word	0x0000b1a0


	//   ....[7]....
        /*008c*/ 	.word	0x0000b1b0


	//   ....[8]....
        /*0090*/ 	.word	0x0000c580


	//   ....[9]....
        /*0094*/ 	.word	0x0000c590


	//   ....[10]....
        /*0098*/ 	.word	0x0000c5c0


	//   ....[11]....
        /*009c*/ 	.word	0x0000c5d0


	//   ....[12]....
        /*00a0*/ 	.word	0x0000cfa0


	//   ....[13]....
        /*00a4*/ 	.word	0x0000d010


	//   ....[14]....
        /*00a8*/ 	.word	0x0000d070


	//   ....[15]....
        /*00ac*/ 	.word	0x0000d0e0


	//----- nvinfo : EIATTR_VRC_CTA_INIT_COUNT
	.align		4
.L_2464:
        /*00b0*/ 	.byte	0x02, 0x4a
	.zero		1
	.zero		1


	//----- nvinfo : EIATTR_EXIT_INSTR_OFFSETS
	.align		4
        /*00b4*/ 	.byte	0x04, 0x1c
        /*00b6*/ 	.short	(.L_2466 - .L_2465)


	//   ....[0]....
.L_2465:
        /*00b8*/ 	.word	0x00000090


	//----- nvinfo : EIATTR_CRS_STACK_SIZE
	.align		4
.L_2466:
        /*00bc*/ 	.byte	0x04, 0x1e
        /*00be*/ 	.short	(.L_2468 - .L_2467)
.L_2467:
        /*00c0*/ 	.word	0x00000000


	//----- nvinfo : EIATTR_CBANK_PARAM_SIZE
	.align		4
.L_2468:
        /*00c4*/ 	.byte	0x03, 0x19
        /*00c6*/ 	.short	0x01d0


	//----- nvinfo : EIATTR_PARAM_CBANK
	.align		4
        /*00c8*/ 	.byte	0x04, 0x0a
        /*00ca*/ 	.short	(.L_2470 - .L_2469)
	.align		4
.L_2469:
        /*00cc*/ 	.word	index@(.nv.constant0._ZN5flash24flash_fwd_splitkv_kernelI23Flash_fwd_kernel_traitsILi32ELi64ELi128ELi4ELb0ELb0EN7cutlass10bfloat16_tE19Flash_kernel_traitsILi32ELi64ELi128ELi4ES3_EELb0ELb0ELb0ELb0ELb0ELb0ELb0ELb1EEEvNS_16Flash_fwd_paramsE)
        /*00d0*/ 	.short	0x0380
        /*00d2*/ 	.short	0x01d0


	//----- nvinfo : EIATTR_SW_WAR
	.align		4
.L_2470:
        /*00d4*/ 	.byte	0x04, 0x36
        /*00d6*/ 	.short	(.L_2472 - .L_2471)
.L_2471:
        /*00d8*/ 	.word	0x00000008
.L_2472:


//--------------------- .nv.info._ZN5flash24flash_fwd_splitkv_kernelI23Flash_fwd_kernel_traitsILi32ELi64ELi128ELi4ELb0ELb0EN7cutlass10bfloat16_tE19Flash_kernel_traitsILi32ELi64ELi128ELi4ES3_EELb0ELb0ELb0ELb0ELb0ELb1ELb0ELb1EEEvNS_16Flash_fwd_paramsE --------------------------
	.section	.nv.info._ZN5flash24flash_fwd_splitkv_kernelI23Flash_fwd_kernel_traitsILi32ELi64ELi128ELi4ELb0ELb0EN7cutlass10bfloat16_tE19Flash_kernel_traitsILi32ELi64ELi128ELi4ES3_EELb0ELb0ELb0ELb0ELb0ELb1ELb0ELb1EEEvNS_16Flash_fwd_paramsE,"",@"SHT_CUDA_INFO"
	.sectionflags	@""
	.align	4


	//----- nvinfo : EIATTR_CUDA_API_VERSION
	.align		4
        /*0000*/ 	.byte	0x04, 0x37
        /*0002*/ 	.short	(.L_2474 - .L_2473)
.L_2473:
        /*0004*/ 	.word	0x00000082


	//----- nvinfo : EIATTR_KPARAM_INFO
	.align		4
.L_2474:
        /*0008*/ 	.byte	0x04, 0x17
        /*000a*/ 	.short	(.L_2476 - .L_2475)
.L_2475:
        /*000c*/ 	.word	0x00000000
        /*0010*/ 	.short	0x0000
        /*0012*/ 	.short	0x0000
        /*0014*/ 	.byte	0x00, 0xf0, 0x41, 0x07


	//----- nvinfo : EIATTR_SPARSE_MMA_MASK
	.align		4
.L_2476:
        /*0018*/ 	.byte	0x03, 0x50
        /*001a*/ 	.short	0x0000


	//----- nvinfo : EIATTR_MAXREG_COUNT
	.align		4
        /*001c*/ 	.byte	0x03, 0x1b
        /*001e*/ 	.short	0x00ff


	//----- nvinfo : EIATTR_NUM_BARRIERS
	.align		4
        /*0020*/ 	.byte	0x02, 0x4c
        /*0022*/ 	.byte	0x01
	.zero		1


	//----- nvinfo : EIATTR_MERCURY_ISA_VERSION
	.align		4
        /*0024*/ 	.byte	0x03, 0x5f
        /*0026*/ 	.short	0x0101


	//----- nvinfo : EIATTR_COOP_GROUP_MASK_REGIDS
	.align		4
        /*0028*/ 	.byte	0x04, 0x29
        /*002a*/ 	.short	(.L_2478 - .L_2477)


	//   ....[0]....
.L_2477:
        /*002c*/ 	.word	0xffffffff


	//   ....[1]....
        /*0030*/ 	.word	0xffffffff


	//   ....[2]....
        /*0034*/ 	.word	0xffffffff


	//   ....[3]....
        /*0038*/ 	.word	0xffffffff


	//   ....[4]....
        /*003c*/ 	.word	0xffffffff


	//   ....[5]....
        /*0040*/ 	.word	0xffffffff


	//   ....[6]....
        /*0044*/ 	.word	0xffffffff


	//   ....[7]....
        /*0048*/ 	.word	0xffffffff


	//   ....[8]....
        /*004c*/ 	.word	0xffffffff


	//   ....[9]....
        /*0050*/ 	.word	0xffffffff


	//   ....[10]....
        /*0054*/ 	.word	0xffffffff


	//   ....[11]....
        /*0058*/ 	.word	0xffffffff


	//   ....[12]....
        /*005c*/ 	.word	0x05000005


	//   ....[13]....
        /*0060*/ 	.word	0x05000005


	//   ....[14]....
        /*0064*/ 	.word	0x05000005


	//   ....[15]....
        /*0068*/ 	.word	0x05000005


	//----- nvinfo : EIATTR_COOP_GROUP_INSTR_OFFSETS
	.align		4
.L_2478:
        /*006c*/ 	.byte	0x04, 0x28
        /*006e*/ 	.short	(.L_2480 - .L_2479)


	//   ....[0]....
.L_2479:
        /*0070*/ 	.word	0x00009410


	//   ....[1]....
        /*0074*/ 	.word	0x00009420


	//   ....[2]....
        /*0078*/ 	.word	0x00009450


	//   ....[3]....
        /*007c*/ 	.word	0x00009460


	//   ....[4]....
        /*0080*/ 	.word	0x0000c490


	//   ....[5]....
        /*0084*/ 	.word	0x0000c4c0


	//   ....[6]....
        /*0088*/ 	.word	0x0000c4e0


	//   ....[7]....
        /*008c*/ 	.word	0x0000c500


	//   ....[8]....
        /*0090*/ 	.word	0x0000d8a0


	//   ....[9]....
        /*0094*/ 	.word	0x0000d8b0


	//   ....[10]....
        /*0098*/ 	.word	0x0000d8e0


	//   ....[11]....
        /*009c*/ 	.word	0x0000d8f0


	//   ....[12]....
        /*00a0*/ 	.word	0x0000e2e0


	//   ....[13]....
        /*00a4*/ 	.word	0x0000e360


	//   ....[14]....
        /*00a8*/ 	.word	0x0000e3e0


	//   ....[15]....
        /*00ac*/ 	.word	0x0000e450


	//----- nvinfo : EIATTR_VRC_CTA_INIT_COUNT
	.align		4
.L_2480:
        /*00b0*/ 	.byte	0x02, 0x4a
	.zero		1
	.zero		1


	//----- nvinfo : EIATTR_EXIT_INSTR_OFFSETS
	.align		4
        /*00b4*/ 	.byte	0x04, 0x1c
        /*00b6*/ 	.short	(.L_2482 - .L_2481)


	//   ....[0]....
.L_2481:
        /*00b8*/ 	.word	0x00000090


	//----- nvinfo : EIATTR_CRS_STACK_SIZE
	.align		4
.L_2482:
        /*00bc*/ 	.byte	0x04, 0x1e
        /*00be*/ 	.short	(.L_2484 - .L_2483)
.L_2483:
        /*00c0*/ 	.word	0x00000000


	//----- nvinfo : EIATTR_CBANK_PARAM_SIZE
	.align		4
.L_2484:
        /*00c4*/ 	.byte	0x03, 0x19
        /*00c6*/ 	.short	0x01d0


	//----- nvinfo : EIATTR_PARAM_CBANK
	.align		4
        /*00c8*/ 	.byte	0x04, 0x0a
        /*00ca*/ 	.short	(.L_2486 - .L_2485)
	.align		4
.L_2485:
        /*00cc*/ 	.word	index@(.nv.constant0._ZN5flash24flash_fwd_splitkv_kernelI23Flash_fwd_kernel_traitsILi32ELi64ELi128ELi4ELb0ELb0EN7cutlass10bfloat16_tE19Flash_kernel_traitsILi32ELi64ELi128ELi4ES3_EELb0ELb0ELb0ELb0ELb0ELb1ELb0ELb1EEEvNS_16Flash_fwd_paramsE)
        /*00d0*/ 	.short	0x0380
        /*00d2*/ 	.short	0x01d0


	//----- nvinfo : EIATTR_SW_WAR
	.align		4
.L_2486:
        /*00d4*/ 	.byte	0x04, 0x36
        /*00d6*/ 	.short	(.L_2488 - .L_2487)
.L_2487:
        /*00d8*/ 	.word	0x00000008
.L_2488:


//--------------------- .nv.info._ZN5flash24flash_fwd_splitkv_kernelI23Flash_fwd_kernel_traitsILi32ELi64ELi128ELi4ELb0ELb0EN7cutlass10bfloat16_tE19Flash_kernel_traitsILi32ELi64ELi128ELi4ES3_EELb0ELb0ELb0ELb0ELb0ELb0ELb1ELb0EEEvNS_16Flash_fwd_paramsE --------------------------
	.section	.nv.info._ZN5flash24flash_fwd_splitkv_kernelI23Flash_fwd_kernel_traitsILi32ELi64ELi128ELi4ELb0ELb0EN7cutlass10bfloat16_tE19Flash_kernel_traitsILi32ELi64ELi128ELi4ES3_EELb0ELb0ELb0ELb0ELb0ELb0ELb1ELb0EEEvNS_16Flash_fwd_paramsE,"",@"SHT_CUDA_INFO"
	.sectionflags	@""
	.align	4


	//----- nvinfo : EIATTR_CUDA_API_VERSION
	.align		4
        /*0000*/ 	.byte	0x04, 0x37
        /*0002*/ 	.short	(.L_2490 - .L_2489)
.L_2489:
        /*0004*/ 	.word	0x00000082


	//----- nvinfo : EIATTR_KPARAM_INFO
	.align		4
.L_2490:
        /*0008*/ 	.byte	0x04, 0x17
        /*000a*/ 	.short	(.L_2492 - .L_2491)
.L_2491:
        /*000c*/ 	.word	0x00000000
        /*0010*/ 	.short	0x0000
        /*0012*/ 	.short	0x0000
        /*0014*/ 	.byte	0x00, 0xf0, 0x41, 0x07


	//----- nvinfo : EIATTR_SPARSE_MMA_MASK
	.align		4
.L_2492:
        /*0018*/ 	.byte	0x03, 0x50
        /*001a*/ 	.short	0x0000


	//----- nvinfo : EIATTR_MAXREG_COUNT
	.align		4
        /*001c*/ 	.byte	0x03, 0x1b
        /*001e*/ 	.short	0x00ff


	//----- nvinfo : EIATTR_NUM_BARRIERS
	.align		4
        /*0020*/ 	.byte	0x02, 0x4c
        /*0022*/ 	.byte	0x01
	.zero		1


	//----- nvinfo : EIATTR_MERCURY_ISA_VERSION
	.align		4
        /*0024*/ 	.byte	0x03, 0x5f
        /*0026*/ 	.short	0x0101


	//----- nvinfo : EIATTR_COOP_GROUP_MASK_REGIDS
	.align		4
        /*0028*/ 	.byte	0x04, 0x29
        /*002a*/ 	.short	(.L_2494 - .L_2493)


	//   ....[0]....
.L_2493:
        /*002c*/ 	.word	0xffffffff


	//   ....[1]....
        /*0030*/ 	.word	0xffffffff


	//   ....[2]....
        /*0034*/ 	.word	0xffffffff


	//   ....[3]....
        /*0038*/ 	.word	0xffffffff


	//   ....[4]....
        /*003c*/ 	.word	0xffffffff


	//   ....[5]....
        /*0040*/ 	.word	0xffffffff


	//   ....[6]....
        /*0044*/ 	.word	0xffffffff


	//   ....[7]....
        /*0048*/ 	.word	0xffffffff


	//   ....[8]....
        /*004c*/ 	.word	0xffffffff


	//   ....[9]....
        /*0050*/ 	.word	0xffffffff


	//   ....[10]....
        /*0054*/ 	.word	0xffffffff


	//   ....[11]....
        /*0058*/ 	.word	0xffffffff


	//   ....[12]....
        /*005c*/ 	.word	0x05000007


	//   ....[13]....
        /*0060*/ 	.word	0x05000007


	//   ....[14]....
        /*0064*/ 	.word	0x05000007


	//   ....[15]....
        /*0068*/ 	.word	0x05000007


	//----- nvinfo : EIATTR_COOP_GROUP_INSTR_OFFSETS
	.align		4
.L_2494:
        /*006c*/ 	.byte	0x04, 0x28
        /*006e*/ 	.short	(.L_2496 - .L_2495)


	//   ....[0]....
.L_2495:
        /*0070*/ 	.word	0x00003e80


	//   ....[1]....
        /*0074*/ 	.word	0x00003ee0


	//   ....[2]....
        /*0078*/ 	.word	0x00003f00


	//   ....[3]....
        /*007c*/ 	.word	0x00003f30


	//   ....[4]....
        /*0080*/ 	.word	0x00006670


	//   ....[5]....
        /*0084*/ 	.word	0x00006680


	//   ....[6]....
        /*0088*/ 	.word	0x000066b0


	//   ....[7]....
        /*008c*/ 	.word	0x000066c0


	//   ....[8]....
        /*0090*/ 	.word	0x00007ad0


	//   ....[9]....
        /*0094*/ 	.word	0x00007ae0


	//   ....[10]....
        /*0098*/ 	.word	0x00007b10


	//   ....[11]....
        /*009c*/ 	.word	0x00007b20


	//   ....[12]....
        /*00a0*/ 	.word	0x00008290


	//   ....[13]....
        /*00a4*/ 	.word	0x00008310


	//   ....[14]....
        /*00a8*/ 	.word	0x00008380


	//   ....[15]....
        /*00ac*/ 	.word	0x000083f0


	//----- nvinfo : EIATTR_VRC_CTA_INIT_COUNT
	.align		4
.L_2496:
        /*00b0*/ 	.byte	0x02, 0x4a
	.zero		1
	.zero		1


	//----- nvinfo : EIATTR_EXIT_INSTR_OFFSETS
	.align		4
        /*00b4*/ 	.byte	0x04, 0x1c
        /*00b6*/ 	.short	(.L_2498 - .L_2497)


	//   ....[0]....
.L_2497:
        /*00b8*/ 	.word	0x000001f0


	//----- nvinfo : EIATTR_CRS_STACK_SIZE
	.align		4
.L_2498:
        /*00bc*/ 	.byte	0x04, 0x1e
        /*00be*/ 	.short	(.L_2500 - .L_2499)
.L_2499:
        /*00c0*/ 	.word	0x00000000


	//----- nvinfo : EIATTR_CBANK_PARAM_SIZE
	.align		4
.L_2500:
        /*00c4*/ 	.byte	0x03, 0x19
        /*00c6*/ 	.short	0x01d0


	//----- nvinfo : EIATTR_PARAM_CBANK
	.align		4
        /*00c8*/ 	.byte	0x04, 0x0a
        /*00ca*/ 	.short	(.L_2502 - .L_2501)
	.align		4
.L_2501:
        /*00cc*/ 	.word	index@(.nv.constant0._ZN5flash24flash_fwd_splitkv_kernelI23Flash_fwd_kernel_traitsILi32ELi64ELi128ELi4ELb0ELb0EN7cutlass10bfloat16_tE19Flash_kernel_traitsILi32ELi64ELi128ELi4ES3_EELb0ELb0ELb0ELb0ELb0ELb0ELb1ELb0EEEvNS_16Flash_fwd_paramsE)
        /*00d0*/ 	.short	0x0380
        /*00d2*/ 	.short	0x01d0


	//----- nvinfo : EIATTR_SW_WAR
	.align		4
.L_2502:
        /*00d4*/ 	.byte	0x04, 0x36
        /*00d6*/ 	.short	(.L_2504 - .L_2503)
.L_2503:
        /*00d8*/ 	.word	0x00000008
.L_2504:


//--------------------- .nv.info._ZN5flash24flash_fwd_splitkv_kernelI23Flash_fwd_kernel_traitsILi32ELi64ELi128ELi4ELb0ELb0EN7cutlass10bfloat16_tE19Flash_kernel_traitsILi32ELi64ELi128ELi4ES3_EELb0ELb0ELb0ELb0ELb0ELb1ELb1ELb0EEEvNS_16Flash_fwd_paramsE --------------------------
	.section	.nv.info._ZN5flash24flash_fwd_splitkv_kernelI23Flash_fwd_kernel_traitsILi32ELi64ELi128ELi4ELb0ELb0EN7cutlass10bfloat16_tE19Flash_kernel_traitsILi32ELi64ELi128ELi4ES3_EELb0ELb0ELb0ELb0ELb0ELb1ELb1ELb0EEEvNS_16Flash_fwd_paramsE,"",@"SHT_CUDA_INFO"
	.sectionflags	@""
	.align	4


	//----- nvinfo : EIATTR_CUDA_API_VERSION
	.align		4
        /*0000*/ 	.byte	0x04, 0x37
        /*0002*/ 	.short	(.L_2506 - .L_2505)
.L_2505:
        /*0004*/ 	.word	0x00000082


	//----- nvinfo : EIATTR_KPARAM_INFO
	.align		4
.L_2506:
        /*0008*/ 	.byte	0x04, 0x17
        /*000a*/ 	.short	(.L_2508 - .L_2507)
.L_2507:
        /*000c*/ 	.word	0x00000000
        /*0010*/ 	.short	0x0000
        /*0012*/ 	.short	0x0000
        /*0014*/ 	.byte	0x00, 0xf0, 0x41, 0x07


	//----- nvinfo : EIATTR_SPARSE_MMA_MASK
	.align		4
.L_2508:
        /*0018*/ 	.byte	0x03, 0x50
        /*001a*/ 	.short	0x0000


	//----- nvinfo : EIATTR_MAXREG_COUNT
	.align		4
        /*001c*/ 	.byte	0x03, 0x1b
        /*001e*/ 	.short	0x00ff


	//----- nvinfo : EIATTR_NUM_BARRIERS
	.align		4
        /*0020*/ 	.byte	0x02, 0x4c
        /*0022*/ 	.byte	0x01
	.zero		1


	//----- nvinfo : EIATTR_MERCURY_ISA_VERSION
	.align		4
        /*0024*/ 	.byte	0x03, 0x5f
        /*0026*/ 	.short	0x0101


	//----- nvinfo : EIATTR_COOP_GROUP_MASK_REGIDS
	.align		4
        /*0028*/ 	.byte	0x04, 0x29
        /*002a*/ 	.short	(.L_2510 - .L_2509)


	//   ....[0]....
.L_2509:
        /*002c*/ 	.word	0xffffffff


	//   ....[1]....
        /*0030*/ 	.word	0xffffffff


	//   ....[2]....
        /*0034*/ 	.word	0xffffffff


	//   ....[3]....
        /*0038*/ 	.word	0xffffffff


	//   ....[4]....
        /*003c*/ 	.word	0xffffffff


	//   ....[5]....
        /*0040*/ 	.word	0xffffffff


	//   ....[6]....
        /*0044*/ 	.word	0xffffffff


	//   ....[7]....
        /*0048*/ 	.word	0xffffffff


	//   ....[8]....
        /*004c*/ 	.word	0xffffffff


	//   ....[9]....
        /*0050*/ 	.word	0xffffffff


	//   ....[10]....
        /*0054*/ 	.word	0xffffffff


	//   ....[11]....
        /*0058*/ 	.word	0xffffffff


	//   ....[12]....
        /*005c*/ 	.word	0x05000008


	//   ....[13]....
        /*0060*/ 	.word	0x05000008


	//   ....[14]....
        /*0064*/ 	.word	0x05000008


	//   ....[15]....
        /*0068*/ 	.word	0x05000008


	//----- nvinfo : EIATTR_COOP_GROUP_INSTR_OFFSETS
	.align		4
.L_2510:
        /*006c*/ 	.byte	0x04, 0x28
        /*006e*/ 	.short	(.L_2512 - .L_2511)


	//   ....[0]....
.L_2511:
        /*0070*/ 	.word	0x00004500


	//   ....[1]....
        /*0074*/ 	.word	0x00004520


	//   ....[2]....
        /*0078*/ 	.word	0x00004720


	//   ....[3]....
        /*007c*/ 	.word	0x000048f0


	//   ....[4]....
        /*0080*/ 	.word	0x00007550


	//   ....[5]....
        /*0084*/ 	.word	0x00007560


	//   ....[6]....
        /*0088*/ 	.word	0x00007590


	//   ....[7]....
        /*008c*/ 	.word	0x000075a0


	//   ....[8]....
        /*0090*/ 	.word	0x00008990


	//   ....[9]....
        /*0094*/ 	.word	0x000089a0


	//   ....[10]....
        /*0098*/ 	.word	0x000089d0


	//   ....[11]....
        /*009c*/ 	.word	0x000089e0


	//   ....[12]....
        /*00a0*/ 	.word	0x00009130


	//   ....[13]....
        /*00a4*/ 	.word	0x000091a0


	//   ....[14]....
        /*00a8*/ 	.word	0x00009200


	//   ....[15]....
        /*00ac*/ 	.word	0x00009270


	//----- nvinfo : EIATTR_VRC_CTA_INIT_COUNT
	.align		4
.L_2512:
        /*00b0*/ 	.byte	0x02, 0x4a
	.zero		1
	.zero		1


	//----- nvinfo : EIATTR_EXIT_INSTR_OFFSETS
	.align		4
        /*00b4*/ 	.byte	0x04, 0x1c
        /*00b6*/ 	.short	(.L_2514 - .L_2513)


	//   ....[0]....
.L_2513:
        /*00b8*/ 	.word	0x000001f0


	//----- nvinfo : EIATTR_CRS_STACK_SIZE
	.align		4
.L_2514:
        /*00bc*/ 	.byte	0x04, 0x1e
        /*00be*/ 	.short	(.L_2516 - .L_2515)
.L_2515:
        /*00c0*/ 	.word	0x00000000


	//----- nvinfo : EIATTR_CBANK_PARAM_SIZE
	.align		4
.L_2516:
        /*00c4*/ 	.byte	0x03, 0x19
        /*00c6*/ 	.short	0x01d0


	//----- nvinfo : EIATTR_PARAM_CBANK
	.align		4
        /*00c8*/ 	.byte	0x04, 0x0a
        /*00ca*/ 	.short	(.L_2518 - .L_2517)
	.align		4
.L_2517:
        /*00cc*/ 	.word	index@(.nv.constant0._ZN5flash24flash_fwd_splitkv_kernelI23Flash_fwd_kernel_traitsILi32ELi64ELi128ELi4ELb0ELb0EN7cutlass10bfloat16_tE19Flash_kernel_traitsILi32ELi64ELi128ELi4ES3_EELb0ELb0ELb0ELb0ELb0ELb1ELb1ELb0EEEvNS_16Flash_fwd_paramsE)
        /*00d0*/ 	.short	0x0380
        /*00d2*/ 	.short	0x01d0


	//----- nvinfo : EIATTR_SW_WAR
	.align		4
.L_2518:
        /*00d4*/ 	.byte	0x04, 0x36
        /*00d6*/ 	.short	(.L_2520 - .L_2519)
.L_2519:
        /*00d8*/ 	.word	0x00000008
.L_2520:


//--------------------- .nv.info._ZN5flash24flash_fwd_splitkv_kernelI23Flash_fwd_kernel_traitsILi32ELi64ELi128ELi4ELb0ELb0EN7cutlass10bfloat16_tE19Flash_kernel_traitsILi32ELi64ELi128ELi4ES3_EELb0ELb0ELb0ELb0ELb0ELb0ELb1ELb1EEEvNS_16Flash_fwd_paramsE --------------------------
	.section	.nv.info._ZN5flash24flash_fwd_splitkv_kernelI23Flash_fwd_kernel_traitsILi32ELi64ELi128ELi4ELb0ELb0EN7cutlass10bfloat16_tE19Flash_kernel_traitsILi32ELi64ELi128ELi4ES3_EELb0ELb0ELb0ELb0ELb0ELb0ELb1ELb1EEEvNS_16Flash_fwd_paramsE,"",@"SHT_CUDA_INFO"
	.sectionflags	@""
	.align	4


	//----- nvinfo : EIATTR_CUDA_API_VERSION
	.align		4
        /*0000*/ 	.byte	0x04, 0x37
        /*0002*/ 	.short	(.L_2522 - .L_2521)
.L_2521:
        /*0004*/ 	.word	0x00000082


	//----- nvinfo : EIATTR_KPARAM_INFO
	.align		4
.L_2522:
        /*0008*/ 	.byte	0x04, 0x17
        /*000a*/ 	.short	(.L_2524 - .L_2523)
.L_2523:
        /*000c*/ 	.word	0x00000000
        /*0010*/ 	.short	0x0000
        /*0012*/ 	.short	0x0000
        /*0014*/ 	.byte	0x00, 0xf0, 0x41, 0x07


	//----- nvinfo : EIATTR_SPARSE_MMA_MASK
	.align		4
.L_2524:
        /*0018*/ 	.byte	0x03, 0x50
        /*001a*/ 	.short	0x0000


	//----- nvinfo : EIATTR_MAXREG_COUNT
	.align		4
        /*001c*/ 	.byte	0x03, 0x1b
        /*001e*/ 	.short	0x00ff


	//----- nvinfo : EIATTR_NUM_BARRIERS
	.align		4
        /*0020*/ 	.byte	0x02, 0x4c
        /*0022*/ 	.byte	0x01
	.zero		1


	//----- nvinfo : EIATTR_MERCURY_ISA_VERSION
	.align		4
        /*0024*/ 	.byte	0x03, 0x5f
        /*0026*/ 	.short	0x0101


	//----- nvinfo : EIATTR_COOP_GROUP_MASK_REGIDS
	.align		4
        /*0028*/ 	.byte	0x04, 0x29
        /*002a*/ 	.short	(.L_2526 - .L_2525)


	//   ....[0]....
.L_2525:
        /*002c*/ 	.word	0xffffffff


	//   ....[1]....
        /*0030*/ 	.word	0xffffffff


	//   ....[2]....
        /*0034*/ 	.word	0xffffffff


	//   ....[3]....
        /*0038*/ 	.word	0xffffffff


	//   ....[4]....
        /*003c*/ 	.word	0xffffffff


	//   ....[5]....
        /*0040*/ 	.word	0xffffffff


	//   ....[6]....
        /*0044*/ 	.word	0xffffffff


	//   ....[7]....
        /*0048*/ 	.word	0xffffffff


	//   ....[8]....
        /*004c*/ 	.word	0xffffffff


	//   ....[9]....
        /*0050*/ 	.word	0xffffffff


	//   ....[10]....
        /*0054*/ 	.word	0xffffffff


	//   ....[11]....
        /*0058*/ 	.word	0xffffffff


	//   ....[12]....
        /*005c*/ 	.word	0x05000006


	//   ....[13]....
        /*0060*/ 	.word	0x05000006


	//   ....[14]....
        /*0064*/ 	.word	0x05000006


	//   ....[15]....
        /*0068*/ 	.word	0x05000006


	//----- nvinfo : EIATTR_COOP_GROUP_INSTR_OFFSETS
	.align		4
.L_2526:
        /*006c*/ 	.byte	0x04, 0x28
        /*006e*/ 	.short	(.L_2528 - .L_2527)


	//   ....[0]....
.L_2527:
        /*0070*/ 	.word	0x00008bc0


	//   ....[1]....
        /*0074*/ 	.word	0x00008c00


	//   ....[2]....
        /*0078*/ 	.word	0x00008c70


	//   ....[3]....
        /*007c*/ 	.word	0x00008c90


	//   ....[4]....
        /*0080*/ 	.word	0x0000b360


	//   ....[5]....
        /*0084*/ 	.word	0x0000b370


	//   ....[6]....
        /*0088*/ 	.word	0x0000b3a0


	//   ....[7]....
        /*008c*/ 	.word	0x0000b3b0


	//   ....[8]....
        /*0090*/ 	.word	0x0000c7c0


	//   ....[9]....
        /*0094*/ 	.word	0x0000c7d0


	//   ....[10]....
        /*0098*/ 	.word	0x0000c800


	//   ....[11]....
        /*009c*/ 	.word	0x0000c810


	//   ....[12]....
        /*00a0*/ 	.word	0x0000cfb0


	//   ....[13]....
        /*00a4*/ 	.word	0x0000d020


	//   ....[14]....
        /*00a8*/ 	.word	0x0000d080


	//   ....[15]....
        /*00ac*/ 	.word	0x0000d0f0


	//----- nvinfo : EIATTR_VRC_CTA_INIT_COUNT
	.align		4
.L_2528:
        /*00b0*/ 	.byte	0x02, 0x4a
	.zero		1
	.zero		1


	//----- nvinfo : EIATTR_EXIT_INSTR_OFFSETS
	.align		4
        /*00b4*/ 	.byte	0x04, 0x1c
        /*00b6*/ 	.short	(.L_2530 - .L_2529)


	//   ....[0]....
.L_2529:
        /*00b8*/ 	.word	0x000001f0


	//----- nvinfo : EIATTR_CRS_STACK_SIZE
	.align		4
.L_2530:
        /*00bc*/ 	.byte	0x04, 0x1e
        /*00be*/ 	.short	(.L_2532 - .L_2531)
.L_2531:
        /*00c0*/ 	.word	0x00000000


	//----- nvinfo : EIATTR_CBANK_PARAM_SIZE
	.align		4
.L_2532:
        /*00c4*/ 	.byte	0x03, 0x19
        /*00c6*/ 	.short	0x01d0


	//----- nvinfo : EIATTR_PARAM_CBANK
	.align		4
        /*00c8*/ 	.byte	0x04, 0x0a
        /*00ca*/ 	.short	(.L_2534 - .L_2533)
	.align		4
.L_2533:
        /*00cc*/ 	.word	index@(.nv.constant0._ZN5flash24flash_fwd_splitkv_kernelI23Flash_fwd_kernel_traitsILi32ELi64ELi128ELi4ELb0ELb0EN7cutlass10bfloat16_tE19Flash_kernel_traitsILi32ELi64ELi128ELi4ES3_EELb0ELb0ELb0ELb0ELb0ELb0ELb1ELb1EEEvNS_16Flash_fwd_paramsE)
        /*00d0*/ 	.short	0x0380
        /*00d2*/ 	.short	0x01d0


	//----- nvinfo : EIATTR_SW_WAR
	.align		4
.L_2534:
        /*00d4*/ 	.byte	0x04, 0x36
        /*00d6*/ 	.short	(.L_2536 - .L_2535)
.L_2535:
        /*00d8*/ 	.word	0x00000008
.L_2536:


//--------------------- .nv.info._ZN5flash24flash_fwd_splitkv_kernelI23Flash_fwd_kernel_traitsILi32ELi64ELi128ELi4ELb0ELb0EN7cutlass10bfloat16_tE19Flash_kernel_traitsILi32ELi64ELi128ELi4ES3_EELb0ELb0ELb0ELb0ELb0ELb1ELb1ELb1EEEvNS_16Flash_fwd_paramsE --------------------------
	.section	.nv.info._ZN5flash24flash_fwd_splitkv_kernelI23Flash_fwd_kernel_traitsILi32ELi64ELi128ELi4ELb0ELb0EN7cutlass10bfloat16_tE19Flash_kernel_traitsILi32ELi64ELi128ELi4ES3_EELb0ELb0ELb0ELb0ELb0ELb1ELb1ELb1EEEvNS_16Flash_fwd_paramsE,"",@"SHT_CUDA_INFO"
	.sectionflags	@""
	.align	4


	//----- nvinfo : EIATTR_CUDA_API_VERSION
	.align		4
        /*0000*/ 	.byte	0x04, 0x37
        /*0002*/ 	.short	(.L_2538 - .L_2537)
.L_2537:
        /*0004*/ 	.word	0x00000082


	//----- nvinfo : EIATTR_KPARAM_INFO
	.align		4
.L_2538:
        /*0008*/ 	.byte	0x04, 0x17
        /*000a*/ 	.short	(.L_2540 - .L_2539)
.L_2539:
        /*000c*/ 	.word	0x00000000
        /*0010*/ 	.short	0x0000
        /*0012*/ 	.short	0x0000
        /*0014*/ 	.byte	0x00, 0xf0, 0x41, 0x07


	//----- nvinfo : EIATTR_SPARSE_MMA_MASK
	.align		4
.L_2540:
        /*0018*/ 	.byte	0x03, 0x50
        /*001a*/ 	.short	0x0000


	//----- nvinfo : EIATTR_MAXREG_COUNT
	.align		4
        /*001c*/ 	.byte	0x03, 0x1b
        /*001e*/ 	.short	0x00ff


	//----- nvinfo : EIATTR_NUM_BARRIERS
	.align		4
        /*0020*/ 	.byte	0x02, 0x4c
        /*0022*/ 	.byte	0x01
	.zero		1


	//----- nvinfo : EIATTR_MERCURY_ISA_VERSION
	.align		4
        /*0024*/ 	.byte	0x03, 0x5f
        /*0026*/ 	.short	0x0101


	//----- nvinfo : EIATTR_COOP_GROUP_MASK_REGIDS
	.align		4
        /*0028*/ 	.byte	0x04, 0x29
        /*002a*/ 	.short	(.L_2542 - .L_2541)


	//   ....[0]....
.L_2541:
        /*002c*/ 	.word	0xffffffff


	//   ....[1]....
        /*0030*/ 	.word	0xffffffff


	//   ....[2]....
        /*0034*/ 	.word	0xffffffff


	//   ....[3]....
        /*0038*/ 	.word	0xffffffff


	//   ....[4]....
        /*003c*/ 	.word	0xffffffff


	//   ....[5]....
        /*0040*/ 	.word	0xffffffff


	//   ....[6]....
        /*0044*/ 	.word	0xffffffff


	//   ....[7]....
        /*0048*/ 	.word	0xffffffff


	//   ....[8]....
        /*004c*/ 	.word	0xffffffff


	//   ....[9]....
        /*0050*/ 	.word	0xffffffff


	//   ....[10]....
        /*0054*/ 	.word	0xffffffff


	//   ....[11]....
        /*0058*/ 	.word	0xffffffff


	//   ....[12]....
        /*005c*/ 	.word	0x05000006


	//   ....[13]....
        /*0060*/ 	.word	0x05000006


	//   ....[14]....
        /*0064*/ 	.word	0x05000006


	//   ....[15]....
        /*0068*/ 	.word	0x05000006


	//----- nvinfo : EIATTR_COOP_GROUP_INSTR_OFFSETS
	.align		4
.L_2542:
        /*006c*/ 	.byte	0x04, 0x28
        /*006e*/ 	.short	(.L_2544 - .L_2543)


	//   ....[0]....
.L_2543:
        /*0070*/ 	.word	0x000096e0


	//   ....[1]....
        /*0074*/ 	.word	0x00009770


	//   ....[2]....
        /*0078*/ 	.word	0x00009780


	//   ....[3]....
        /*007c*/ 	.word	0x000097b0


	//   ....[4]....
        /*0080*/ 	.word	0x0000c6d0


	//   ....[5]....
        /*0084*/ 	.word	0x0000c6f0


	//   ....[6]....
        /*0088*/ 	.word	0x0000c720


	//   ....[7]....
        /*008c*/ 	.word	0x0000c730


	//   ....[8]....
        /*0090*/ 	.word	0x0000db30


	//   ....[9]....
        /*0094*/ 	.word	0x0000db40


	//   ....[10]....
        /*0098*/ 	.word	0x0000db70


	//   ....[11]....
        /*009c*/ 	.word	0x0000db80


	//   ....[12]....
        /*00a0*/ 	.word	0x0000e340


	//   ....[13]....
        /*00a4*/ 	.word	0x0000e3c0


	//   ....[14]....
        /*00a8*/ 	.word	0x0000e440


	//   ....[15]....
        /*00ac*/ 	.word	0x0000e4b0


	//----- nvinfo : EIATTR_VRC_CTA_INIT_COUNT
	.align		4
.L_2544:
        /*00b0*/ 	.byte	0x02, 0x4a
	.zero		1
	.zero		1


	//----- nvinfo : EIATTR_EXIT_INSTR_OFFSETS
	.align		4
        /*00b4*/ 	.byte	0x04, 0x1c
        /*00b6*/ 	.short	(.L_2546 - .L_2545)


	//   ....[0]....
.L_2545:
        /*00b8*/ 	.word	0x000001f0


	//----- nvinfo : EIATTR_CRS_STACK_SIZE
	.align		4
.L_2546:
        /*00bc*/ 	.byte	0x04, 0x1e
        /*00be*/ 	.short	(.L_2548 - .L_2547)
.L_2547:
        /*00c0*/ 	.word	0x00000000


	//----- nvinfo : EIATTR_CBANK_PARAM_SIZE
	.align		4
.L_2548:
        /*00c4*/ 	.byte	0x03, 0x19
        /*00c6*/ 	.short	0x01d0


	//----- nvinfo : EIATTR_PARAM_CBANK
	.align		4
        /*00c8*/ 	.byte	0x04, 0x0a
        /*00ca*/ 	.short	(.L_2550 - .L_2549)
	.align		4
.L_2549:
        /*00cc*/ 	.word	index@(.nv.constant0._ZN5flash24flash_fwd_splitkv_kernelI23Flash_fwd_kernel_traitsILi32ELi64ELi128ELi4ELb0ELb0EN7cutlass10bfloat16_tE19Flash_kernel_traitsILi32ELi64ELi128ELi4ES3_EELb0ELb0ELb0ELb0ELb0ELb1ELb1ELb1EEEvNS_16Flash_fwd_paramsE)
        /*00d0*/ 	.short	0x0380
        /*00d2*/ 	.short	0x01d0


	//----- nvinfo : EIATTR_SW_WAR
	.align		4
.L_2550:
        /*00d4*/ 	.byte	0x04, 0x36
        /*00d6*/ 	.short	(.L_2552 - .L_2551)
.L_2551:
        /*00d8*/ 	.word	0x00000008
.L_2552:


//--------------------- .nv.info._ZN5flash24flash_fwd_splitkv_kernelI23Flash_fwd_kernel_traitsILi32ELi64ELi128ELi4ELb0ELb0EN7cutlass10bfloat16_tE19Flash_kernel_traitsILi32ELi64ELi128ELi4ES3_EELb0ELb1ELb0ELb0ELb0ELb0ELb0ELb0EEEvNS_16Flash_fwd_paramsE --------------------------
	.section	.nv.info._ZN5flash24flash_fwd_splitkv_kernelI23Flash_fwd_kernel_traitsILi32ELi64ELi128ELi4ELb0ELb0EN7cutlass10bfloat16_tE19Flash_kernel_traitsILi32ELi64ELi128ELi4ES3_EELb0ELb1ELb0ELb0ELb0ELb0ELb0ELb0EEEvNS_16Flash_fwd_paramsE,"",@"SHT_CUDA_INFO"
	.sectionflags	@""
	.align	4


	//----- nvinfo : EIATTR_CUDA_API_VERSION
	.align		4
        /*0000*/ 	.byte	0x04, 0x37
        /*0002*/ 	.short	(.L_2554 - .L_2553)
.L_2553:
        /*0004*/ 	.word	0x00000082


	//----- nvinfo : EIATTR_KPARAM_INFO
	.align		4
.L_2554:
        /*0008*/ 	.byte	0x04, 0x17
        /*000a*/ 	.short	(.L_2556 - .L_2555)
.L_2555:
        /*000c*/ 	.word	0x00000000
        /*0010*/ 	.short	0x0000
        /*0012*/ 	.short	0x0000
        /*0014*/ 	.byte	0x00, 0xf0, 0x41, 0x07


	//----- nvinfo : EIATTR_SPARSE_MMA_MASK
	.align		4
.L_2556:
        /*0018*/ 	.byte	0x03, 0x50
        /*001a*/ 	.short	0x0000


	//----- nvinfo : EIATTR_MAXREG_COUNT
	.align		4
        /*001c*/ 	.byte	0x03, 0x1b
        /*001e*/ 	.short	0x00ff


	//----- nvinfo : EIATTR_NUM_BARRIERS
	.align		4
        /*0020*/ 	.byte	0x02, 0x4c
        /*0022*/ 	.byte	0x01
	.zero		1


	//----- nvinfo : EIATTR_MERCURY_ISA_VERSION
	.align		4
        /*0024*/ 	.byte	0x03, 0x5f
        /*0026*/ 	.short	0x0101


	//----- nvinfo : EIATTR_COOP_GROUP_MASK_REGIDS
	.align		4
        /*0028*/ 	.byte	0x04, 0x29
        /*002a*/ 	.short	(.L_2558 - .L_2557)


	//   ....[0]....
.L_2557:
        /*002c*/ 	.word	0xffffffff


	//   ....[1]....
        /*0030*/ 	.word	0xffffffff


	//   ....[2]....
        /*0034*/ 	.word	0xffffffff


	//   ....[3]....
        /*0038*/ 	.word	0xffffffff


	//   ....[4]....
        /*003c*/ 	.word	0xffffffff


	//   ....[5]....
        /*0040*/ 	.word	0xffffffff


	//   ....[6]....
        /*0044*/ 	.word	0xffffffff


	//   ....[7]....
        /*0048*/ 	.word	0xffffffff


	//   ....[8]....
        /*004c*/ 	.word	0xffffffff


	//   ....[9]....
        /*0050*/ 	.word	0xffffffff


	//   ....[10]....
        /*0054*/ 	.word	0xffffffff


	//   ....[11]....
        /*0058*/ 	.word	0xffffffff


	//   ....[12]....
        /*005c*/ 	.word	0xffffffff


	//   ....[13]....
        /*0060*/ 	.word	0xffffffff


	//   ....[14]....
        /*0064*/ 	.word	0xffffffff


	//   ....[15]....
        /*0068*/ 	.word	0xffffffff


	//   ....[16]....
        /*006c*/ 	.word	0x05000006


	//   ....[17]....
        /*0070*/ 	.word	0x05000006


	//   ....[18]....
        /*0074*/ 	.word	0x05000006


	//   ....[19]....
        /*0078*/ 	.word	0x05000006


	//----- nvinfo : EIATTR_COOP_GROUP_INSTR_OFFSETS
	.align		4
.L_2558:
        /*007c*/ 	.byte	0x04, 0x28
        /*007e*/ 	.short	(.L_2560 - .L_2559)


	//   ....[0]....
.L_2559:
        /*0080*/ 	.word	0x00003de0


	//   ....[1]....
        /*0084*/ 	.word	0x00003ee0


	//   ....[2]....
        /*0088*/ 	.word	0x00004a90


	//   ....[3]....
        /*008c*/ 	.word	0x00004b20


	//   ....[4]....
        /*0090*/ 	.word	0x00007d60


	//   ....[5]....
        /*0094*/ 	.word	0x00007d90


	//   ....[6]....
        /*0098*/ 	.word	0x00007eb0


	//   ....[7]....
        /*009c*/ 	.word	0x00007ee0


	//   ....[8]....
        /*00a0*/ 	.word	0x0000bb00


	//   ....[9]....
        /*00a4*/ 	.word	0x0000bb10


	//   ....[10]....
        /*00a8*/ 	.word	0x0000bb40


	//   ....[11]....
        /*00ac*/ 	.word	0x0000bb50


	//   ....[12]....
        /*00b0*/ 	.word	0x0000cf10


	//   ....[13]....
        /*00b4*/ 	.word	0x0000cf20


	//   ....[14]....
        /*00b8*/ 	.word	0x0000cf50


	//   ....[15]....
        /*00bc*/ 	.word	0x0000cf60


	//   ....[16]....
        /*00c0*/ 	.word	0x0000d890


	//   ....[17]....
        /*00c4*/ 	.word	0x0000d900


	//   ....[18]....
        /*00c8*/ 	.word	0x0000d960


	//   ....[19]....
        /*00cc*/ 	.word	0x0000d9d0


	//----- nvinfo : EIATTR_VRC_CTA_INIT_COUNT
	.align		4
.L_2560:
        /*00d0*/ 	.byte	0x02, 0x4a
	.zero		1
	.zero		1


	//----- nvinfo : EIATTR_EXIT_INSTR_OFFSETS
	.align		4
        /*00d4*/ 	.byte	0x04, 0x1c
        /*00d6*/ 	.short	(.L_2562 - .L_2561)


	//   ....[0]....
.L_2561:
        /*00d8*/ 	.word	0x00000090


	//----- nvinfo : EIATTR_CRS_STACK_SIZE
	.align		4
.L_2562:
        /*00dc*/ 	.byte	0x04, 0x1e
        /*00de*/ 	.short	(.L_2564 - .L_2563)
.L_2563:
        /*00e0*/ 	.word	0x00000000


	//----- nvinfo : EIATTR_CBANK_PARAM_SIZE
	.align		4
.L_2564:
        /*00e4*/ 	.byte	0x03, 0x19
        /*00e6*/ 	.short	0x01d0


	//----- nvinfo : EIATTR_PARAM_CBANK
	.align		4
        /*00e8*/ 	.byte	0x04, 0x0a
        /*00ea*/ 	.short	(.L_2566 - .L_2565)
	.align		4
.L_2565:
        /*00ec*/ 	.word	index@(.nv.constant0._ZN5flash24flash_fwd_splitkv_kernelI23Flash_fwd_kernel_traitsILi32ELi64ELi128ELi4ELb0ELb0EN7cutlass10bfloat16_tE19Flash_kernel_traitsILi32ELi64ELi128ELi4ES3_EELb0ELb1ELb0ELb0ELb0ELb0ELb0ELb0EEEvNS_16Flash_fwd_paramsE)
        /*00f0*/ 	.short	0x0380
        /*00f2*/ 	.short	0x01d0


	//----- nvinfo : EIATTR_SW_WAR
	.align		4
.L_2566:
        /*00f4*/ 	.byte	0x04, 0x36
        /*00f6*/ 	.short	(.L_2568 - .L_2567)
.L_2567:
        /*00f8*/ 	.word	0x00000008
.L_2568:


//--------------------- .nv.info._ZN5flash24flash_fwd_splitkv_kernelI23Flash_fwd_kernel_traitsILi32ELi64ELi128ELi4ELb0ELb0EN7cutlass10bfloat16_tE19Flash_kernel_traitsILi32ELi64ELi128ELi4ES3_EELb0ELb1ELb0ELb0ELb0ELb1ELb0ELb0EEEvNS_16Flash_fwd_paramsE --------------------------
	.section	.nv.info._ZN5flash24flash_fwd_splitkv_kernelI23Flash_fwd_kernel_traitsILi32ELi64ELi128ELi4ELb0ELb0EN7cutlass10bfloat16_tE19Flash_kernel_traitsILi32ELi64ELi128ELi4ES3_EELb0ELb1ELb0ELb0ELb0ELb1ELb0ELb0EEEvNS_16Flash_fwd_paramsE,"",@"SHT_CUDA_INFO"
	.sectionflags	@""
	.align	4


	//----- nvinfo : EIATTR_CUDA_API_VERSION
	.align		4
        /*0000*/ 	.byte	0x04, 0x37
        /*0002*/ 	.short	(.L_2570 - .L_2569)
.L_2569:
        /*0004*/ 	.word	0x00000082


	//----- nvinfo : EIATTR_KPARAM_INFO
	.align		4
.L_2570:
        /*0008*/ 	.byte	0x04, 0x17
        /*000a*/ 	.short	(.L_2572 - .L_2571)
.L_2571:
        /*000c*/ 	.word	0x00000000
        /*0010*/ 	.short	0x0000
        /*0012*/ 	.short	0x0000
        /*0014*/ 	.byte	0x00, 0xf0, 0x41, 0x07


	//----- nvinfo : EIATTR_SPARSE_MMA_MASK
	.align		4
.L_2572:
        /*0018*/ 	.byte	0x03, 0x50
        /*001a*/ 	.short	0x0000


	//----- nvinfo : EIATTR_MAXREG_COUNT
	.align		4
        /*001c*/ 	.byte	0x03, 0x1b
        /*001e*/ 	.short	0x00ff


	//----- nvinfo : EIATTR_NUM_BARRIERS
	.align		4
        /*0020*/ 	.byte	0x02, 0x4c
        /*0022*/ 	.byte	0x01
	.zero		1


	//----- nvinfo : EIATTR_MERCURY_ISA_VERSION
	.align		4
        /*0024*/ 	.byte	0x03, 0x5f
        /*0026*/ 	.short	0x0101


	//----- nvinfo : EIATTR_COOP_GROUP_MASK_REGIDS
	.align		4
        /*0028*/ 	.byte	0x04, 0x29
        /*002a*/ 	.short	(.L_2574 - .L_2573)


	//   ....[0]....
.L_2573:
        /*002c*/ 	.word	0xffffffff


	//   ....[1]....
        /*0030*/ 	.word	0xffffffff


	//   ....[2]....
        /*0034*/ 	.word	0xffffffff


	//   ....[3]....
        /*0038*/ 	.word	0xffffffff


	//   ....[4]....
        /*003c*/ 	.word	0xffffffff


	//   ....[5]....
        /*0040*/ 	.word	0xffffffff


	//   ....[6]....
        /*0044*/ 	.word	0xffffffff


	//   ....[7]....
        /*0048*/ 	.word	0xffffffff


	//   ....[8]....
        /*004c*/ 	.word	0xffffffff


	//   ....[9]....
        /*0050*/ 	.word	0xffffffff


	//   ....[10]....
        /*0054*/ 	.word	0xffffffff


	//   ....[11]....
        /*0058*/ 	.word	0xffffffff


	//   ....[12]....
        /*005c*/ 	.word	0xffffffff


	//   ....[13]....
        /*0060*/ 	.word	0xffffffff


	//   ....[14]....
        /*0064*/ 	.word	0xffffffff


	//   ....[15]....
        /*0068*/ 	.word	0xffffffff


	//   ....[16]....
        /*006c*/ 	.word	0x05000006


	//   ....[17]....
        /*0070*/ 	.word	0x05000006


	//   ....[18]....
        /*0074*/ 	.word	0x05000006


	//   ....[19]....
        /*0078*/ 	.word	0x05000006


	//----- nvinfo : EIATTR_COOP_GROUP_INSTR_OFFSETS
	.align		4
.L_2574:
        /*007c*/ 	.byte	0x04, 0x28
        /*007e*/ 	.short	(.L_2576 - .L_2575)


	//   ....[0]....
.L_2575:
        /*0080*/ 	.word	0x00004620


	//   ....[1]....
        /*0084*/ 	.word	0x00004720


	//   ....[2]....
        /*0088*/ 	.word	0x000052a0


	//   ....[3]....
        /*008c*/ 	.word	0x00005300


	//   ....[4]....
        /*0090*/ 	.word	0x00008ec0


	//   ....[5]....
        /*0094*/ 	.word	0x00008ee0


	//   ....[6]....
        /*0098*/ 	.word	0x00008ef0


	//   ....[7]....
        /*009c*/ 	.word	0x00008f30


	//   ....[8]....
        /*00a0*/ 	.word	0x0000d300


	//   ....[9]....
        /*00a4*/ 	.word	0x0000d380


	//   ....[10]....
        /*00a8*/ 	.word	0x0000d390


	//   ....[11]....
        /*00ac*/ 	.word	0x0000d3c0


	//   ....[12]....
        /*00b0*/ 	.word	0x0000e790


	//   ....[13]....
        /*00b4*/ 	.word	0x0000e7a0


	//   ....[14]....
        /*00b8*/ 	.word	0x0000e7d0


	//   ....[15]....
        /*00bc*/ 	.word	0x0000e7e0


	//   ....[16]....
        /*00c0*/ 	.word	0x0000f120


	//   ....[17]....
        /*00c4*/ 	.word	0x0000f190


	//   ....[18]....
        /*00c8*/ 	.word	0x0000f1f0


	//   ....[19]....
        /*00cc*/ 	.word	0x0000f260


	//----- nvinfo : EIATTR_VRC_CTA_INIT_COUNT
	.align		4
.L_2576:
        /*00d0*/ 	.byte	0x02, 0x4a
	.zero		1
	.zero		1


	//----- nvinfo : EIATTR_EXIT_INSTR_OFFSETS
	.align		4
        /*00d4*/ 	.byte	0x04, 0x1c
        /*00d6*/ 	.short	(.L_2578 - .L_2577)


	//   ....[0]....
.L_2577:
        /*00d8*/ 	.word	0x00000090


	//----- nvinfo : EIATTR_CRS_STACK_SIZE
	.align		4
.L_2578:
        /*00dc*/ 	.byte	0x04, 0x1e
        /*00de*/ 	.short	(.L_2580 - .L_2579)
.L_2579:
        /*00e0*/ 	.word	0x00000000


	//----- nvinfo : EIATTR_CBANK_PARAM_SIZE
	.align		4
.L_2580:
        /*00e4*/ 	.byte	0x03, 0x19
        /*00e6*/ 	.short	0x01d0


	//----- nvinfo : EIATTR_PARAM_CBANK
	.align		4
        /*00e8*/ 	.byte	0x04, 0x0a
        /*00ea*/ 	.short	(.L_2582 - .L_2581)
	.align		4
.L_2581:
        /*00ec*/ 	.word	index@(.nv.constant0._ZN5flash24flash_fwd_splitkv_kernelI23Flash_fwd_kernel_traitsILi32ELi64ELi128ELi4ELb0ELb0EN7cutlass10bfloat16_tE19Flash_kernel_traitsILi32ELi64ELi128ELi4ES3_EELb0ELb1ELb0ELb0ELb0ELb1ELb0ELb0EEEvNS_16Flash_fwd_paramsE)
        /*00f0*/ 	.short	0x0380
        /*00f2*/ 	.short	0x01d0


	//----- nvinfo : EIATTR_SW_WAR
	.align		4
.L_2582:
        /*00f4*/ 	.byte	0x04, 0x36
        /*00f6*/ 	.short	(.L_2584 - .L_2583)
.L_2583:
        /*00f8*/ 	.word	0x00000008
.L_2584:


//--------------------- .nv.info._ZN5flash24flash_fwd_splitkv_kernelI23Flash_fwd_kernel_traitsILi32ELi64ELi128ELi4ELb0ELb0EN7cutlass10bfloat16_tE19Flash_kernel_traitsILi32ELi64ELi128ELi4ES3_EELb0ELb1ELb0ELb0ELb0ELb0ELb0ELb1EEEvNS_16Flash_fwd_paramsE --------------------------
	.section	.nv.info._ZN5flash24flash_fwd_splitkv_kernelI23Flash_fwd_kernel_traitsILi32ELi64ELi128ELi4ELb0ELb0EN7cutlass10bfloat16_tE19Flash_kernel_traitsILi32ELi64ELi128ELi4ES3_EELb0ELb1ELb0ELb0ELb0ELb0ELb0ELb1EEEvNS_16Flash_fwd_paramsE,"",@"SHT_CUDA_INFO"
	.sectionflags	@""
	.align	4


	//----- nvinfo : EIATTR_CUDA_API_VERSION
	.align		4
        /*0000*/ 	.byte	0x04, 0x37
        /*0002*/ 	.short	(.L_2586 - .L_2585)
.L_2585:
        /*0004*/ 	.word	0x00000082


	//----- nvinfo : EIATTR_KPARAM_INFO
	.align		4
.L_2586:
        /*0008*/ 	.byte	0x04, 0x17
        /*000a*/ 	.short	(.L_2588 - .L_2587)
.L_2587:
        /*000c*/ 	.word	0x00000000
        /*0010*/ 	.short	0x0000
        /*0012*/ 	.short	0x0000
        /*0014*/ 	.byte	0x00, 0xf0, 0x41, 0x07


	//----- nvinfo : EIATTR_SPARSE_MMA_MASK
	.align		4
.L_2588:
        /*0018*/ 	.byte	0x03, 0x50
        /*001a*/ 	.short	0x0000


	//----- nvinfo : EIATTR_MAXREG_COUNT
	.align		4
        /*001c*/ 	.byte	0x03, 0x1b
        /*001e*/ 	.short	0x00ff


	//----- nvinfo : EIATTR_NUM_BARRIERS
	.align		4
        /*0020*/ 	.byte	0x02, 0x4c
        /*0022*/ 	.byte	0x01
	.zero		1


	//----- nvinfo : EIATTR_MERCURY_ISA_VERSION
	.align		4
        /*0024*/ 	.byte	0x03, 0x5f
        /*0026*/ 	.short	0x0101


	//----- nvinfo : EIATTR_COOP_GROUP_MASK_REGIDS
	.align		4
        /*0028*/ 	.byte	0x04, 0x29
        /*002a*/ 	.short	(.L_2590 - .L_2589)


	//   ....[0]....
.L_2589:
        /*002c*/ 	.word	0xffffffff


	//   ....[1]....
        /*0030*/ 	.word	0xffffffff


	//   ....[2]....
        /*0034*/ 	.word	0xffffffff


	//   ....[3]....
        /*0038*/ 	.word	0xffffffff


	//   ....[4]....
        /*003c*/ 	.word	0xffffffff


	//   ....[5]....
        /*0040*/ 	.word	0xffffffff


	//   ....[6]....
        /*0044*/ 	.word	0xffffffff


	//   ....[7]....
        /*0048*/ 	.word	0xffffffff


	//   ....[8]....
        /*004c*/ 	.word	0xffffffff


	//   ....[9]....
        /*0050*/ 	.word	0xffffffff


	//   ....[10]....
        /*0054*/ 	.word	0xffffffff


	//   ....[11]....
        /*0058*/ 	.word	0xffffffff


	//   ....[12]....
        /*005c*/ 	.word	0xffffffff


	//   ....[13]....
        /*0060*/ 	.word	0xffffffff


	//   ....[14]....
        /*0064*/ 	.word	0xffffffff


	//   ....[15]....
        /*0068*/ 	.word	0xffffffff


	//   ....[16]....
        /*006c*/ 	.word	0x05000005


	//   ....[17]....
        /*0070*/ 	.word	0x05000005


	//   ....[18]....
        /*0074*/ 	.word	0x05000005


	//   ....[19]....
        /*0078*/ 	.word	0x05000005


	//----- nvinfo : EIATTR_COOP_GROUP_INSTR_OFFSETS
	.align		4
.L_2590:
        /*007c*/ 	.byte	0x04, 0x28
        /*007e*/ 	.short	(.L_2592 - .L_2591)


	//   ....[0]....
.L_2591:
        /*0080*/ 	.word	0x00009610


	//   ....[1]....
        /*0084*/ 	.word	0x00009630


	//   ....[2]....
        /*0088*/ 	.word	0x00009760


	//   ....[3]....
        /*008c*/ 	.word	0x00009780


	//   ....[4]....
        /*0090*/ 	.word	0x0000c5b0


	//   ....[5]....
        /*0094*/ 	.word	0x0000c6b0


	//   ....[6]....
        /*0098*/ 	.word	0x0000d220


	//   ....[7]....
        /*009c*/ 	.word	0x0000d2a0


	//   ....[8]....
        /*00a0*/ 	.word	0x00010b60


	//   ....[9]....
        /*00a4*/ 	.word	0x00010b70


	//   ....[10]....
        /*00a8*/ 	.word	0x00010ba0


	//   ....[11]....
        /*00ac*/ 	.word	0x00010bb0


	//   ....[12]....
        /*00b0*/ 	.word	0x00011f80


	//   ....[13]....
        /*00b4*/ 	.word	0x00011f90


	//   ....[14]....
        /*00b8*/ 	.word	0x00011fc0


	//   ....[15]....
        /*00bc*/ 	.word	0x00011fd0


	//   ....[16]....
        /*00c0*/ 	.word	0x00012a10


	//   ....[17]....
        /*00c4*/ 	.word	0x00012a90


	//   ....[18]....
        /*00c8*/ 	.word	0x00012b10


	//   ....[19]....
        /*00cc*/ 	.word	0x00012b80


	//----- nvinfo : EIATTR_VRC_CTA_INIT_COUNT
	.align		4
.L_2592:
        /*00d0*/ 	.byte	0x02, 0x4a
	.zero		1
	.zero		1


	//----- nvinfo : EIATTR_EXIT_INSTR_OFFSETS
	.align		4
        /*00d4*/ 	.byte	0x04, 0x1c
        /*00d6*/ 	.short	(.L_2594 - .L_2593)


	//   ....[0]....
.L_2593:
        /*00d8*/ 	.word	0x00000090


	//----- nvinfo : EIATTR_CRS_STACK_SIZE
	.align		4
.L_2594:
        /*00dc*/ 	.byte	0x04, 0x1e
        /*00de*/ 	.short	(.L_2596 - .L_2595)
.L_2595:
        /*00e0*/ 	.word	0x00000000


	//----- nvinfo : EIATTR_CBANK_PARAM_SIZE
	.align		4
.L_2596:
        /*00e4*/ 	.byte	0x03, 0x19
        /*00e6*/ 	.short	0x01d0


	//----- nvinfo : EIATTR_PARAM_CBANK
	.align		4
        /*00e8*/ 	.byte	0x04, 0x0a
        /*00ea*/ 	.short	(.L_2598 - .L_2597)
	.align		4
.L_2597:
        /*00ec*/ 	.word	index@(.nv.constant0._ZN5flash24flash_fwd_splitkv_kernelI23Flash_fwd_kernel_traitsILi32ELi64ELi128ELi4ELb0ELb0EN7cutlass10bfloat16_tE19Flash_kernel_traitsILi32ELi64ELi128ELi4ES3_EELb0ELb1ELb0ELb0ELb0ELb0ELb0ELb1EEEvNS_16Flash_fwd_paramsE)
        /*00f0*/ 	.short	0x0380
        /*00f2*/ 	.short	0x01d0


	//----- nvinfo : EIATTR_SW_WAR
	.align		4
.L_2598:
        /*00f4*/ 	.byte	0x04, 0x36
        /*00f6*/ 	.short	(.L_2600 - .L_2599)
.L_2599:
        /*00f8*/ 	.word	0x00000008
.L_2600:


//--------------------- .nv.info._ZN5flash24flash_fwd_splitkv_kernelI23Flash_fwd_kernel_traitsILi32ELi64ELi128ELi4ELb0ELb0EN7cutlass10bfloat16_tE19Flash_kernel_traitsILi32ELi64ELi128ELi4ES3_EELb0ELb1ELb0ELb0ELb0ELb1ELb0ELb1EEEvNS_16Flash_fwd_paramsE --------------------------
	.section	.nv.info._ZN5flash24flash_fwd_splitkv_kernelI23Flash_fwd_kernel_traitsILi32ELi64ELi128ELi4ELb0ELb0EN7cutlass10bfloat16_tE19Flash_kernel_traitsILi32ELi64ELi128ELi4ES3_EELb0ELb1ELb0ELb0ELb0ELb1ELb0ELb1EEEvNS_16Flash_fwd_paramsE,"",@"SHT_CUDA_INFO"
	.sectionflags	@""
	.align	4


	//----- nvinfo : EIATTR_CUDA_API_VERSION
	.align		4
        /*0000*/ 	.byte	0x04, 0x37
        /*0002*/ 	.short	(.L_2602 - .L_2601)
.L_2601:
        /*0004*/ 	.word	0x00000082


	//----- nvinfo : EIATTR_KPARAM_INFO
	.align		4
.L_2602:
        /*0008*/ 	.byte	0x04, 0x17
        /*000a*/ 	.short	(.L_2604 - .L_2603)
.L_2603:
        /*000c*/ 	.word	0x00000000
        /*0010*/ 	.short	0x0000
        /*0012*/ 	.short	0x0000
        /*0014*/ 	.byte	0x00, 0xf0, 0x41, 0x07


	//----- nvinfo : EIATTR_SPARSE_MMA_MASK
	.align		4
.L_2604:
        /*0018*/ 	.byte	0x03, 0x50
        /*001a*/ 	.short	0x0000


	//----- nvinfo : EIATTR_MAXREG_COUNT
	.align		4
        /*001c*/ 	.byte	0x03, 0x1b
        /*001e*/ 	.short	0x00ff


	//----- nvinfo : EIATTR_NUM_BARRIERS
	.align		4
        /*0020*/ 	.byte	0x02, 0x4c
        /*0022*/ 	.byte	0x01
	.zero		1


	//----- nvinfo : EIATTR_MERCURY_ISA_VERSION
	.align		4
        /*0024*/ 	.byte	0x03, 0x5f
        /*0026*/ 	.short	0x0101


	//----- nvinfo : EIATTR_COOP_GROUP_MASK_REGIDS
	.align		4
        /*0028*/ 	.byte	0x04, 0x29
        /*002a*/ 	.short	(.L_2606 - .L_2605)


	//   ....[0]....
.L_2605:
        /*002c*/ 	.word	0xffffffff


	//   ....[1]....
        /*0030*/ 	.word	0xffffffff


	//   ....[2]....
        /*0034*/ 	.word	0xffffffff


	//   ....[3]....
        /*0038*/ 	.word	0xffffffff


	//   ....[4]....
        /*003c*/ 	.word	0xffffffff


	//   ....[5]....
        /*0040*/ 	.word	0xffffffff


	//   ....[6]....
        /*0044*/ 	.word	0xffffffff


	//   ....[7]....
        /*0048*/ 	.word	0xffffffff


	//   ....[8]....
        /*004c*/ 	.word	0xffffffff


	//   ....[9]....
        /*0050*/ 	.word	0xffffffff


	//   ....[10]....
        /*0054*/ 	.word	0xffffffff


	//   ....[11]....
        /*0058*/ 	.word	0xffffffff


	//   ....[12]....
        /*005c*/ 	.word	0xffffffff


	//   ....[13]....
        /*0060*/ 	.word	0xffffffff


	//   ....[14]....
        /*0064*/ 	.word	0xffffffff


	//   ....[15]....
        /*0068*/ 	.word	0xffffffff


	//   ....[16]....
        /*006c*/ 	.word	0x05000005


	//   ....[17]....
        /*0070*/ 	.word	0x05000005


	//   ....[18]....
        /*0074*/ 	.word	0x05000005


	//   ....[19]....
        /*0078*/ 	.word	0x05000005


	//----- nvinfo : EIATTR_COOP_GROUP_INSTR_OFFSETS
	.align		4
.L_2606:
        /*007c*/ 	.byte	0x04, 0x28
        /*007e*/ 	.short	(.L_2608 - .L_2607)


	//   ....[0]....
.L_2607:
        /*0080*/ 	.word	0x00009b60


	//   ....[1]....
        /*0084*/ 	.word	0x00009b90


	//   ....[2]....
        /*0088*/ 	.word	0x00009cb0


	//   ....[3]....
        /*008c*/ 	.word	0x00009cd0


	//   ....[4]....
        /*0090*/ 	.word	0x0000d280


	//   ....[5]....
        /*0094*/ 	.word	0x0000d380


	//   ....[6]....
        /*0098*/ 	.word	0x0000df00


	//   ....[7]....
        /*009c*/ 	.word	0x0000df90


	//   ....[8]....
        /*00a0*/ 	.word	0x00011fc0


	//   ....[9]....
        /*00a4*/ 	.word	0x00012000


	//   ....[10]....
        /*00a8*/ 	.word	0x00012030


	//   ....[11]....
        /*00ac*/ 	.word	0x00012040


	//   ....[12]....
        /*00b0*/ 	.word	0x00013410


	//   ....[13]....
        /*00b4*/ 	.word	0x00013420


	//   ....[14]....
        /*00b8*/ 	.word	0x00013450


	//   ....[15]....
        /*00bc*/ 	.word	0x00013460


	//   ....[16]....
        /*00c0*/ 	.word	0x00013e70


	//   ....[17]....
        /*00c4*/ 	.word	0x00013ee0


	//   ....[18]....
        /*00c8*/ 	.word	0x00013f40


	//   ....[19]....
        /*00cc*/ 	.word	0x00013fb0


	//----- nvinfo : EIATTR_VRC_CTA_INIT_COUNT
	.align		4
.L_2608:
        /*00d0*/ 	.byte	0x02, 0x4a
	.zero		1
	.zero		1


	//----- nvinfo : EIATTR_EXIT_INSTR_OFFSETS
	.align		4
        /*00d4*/ 	.byte	0x04, 0x1c
        /*00d6*/ 	.short	(.L_2610 - .L_2609)


	//   ....[0]....
.L_2609:
        /*00d8*/ 	.word	0x00000090


	//----- nvinfo : EIATTR_CRS_STACK_SIZE
	.align		4
.L_2610:
        /*00dc*/ 	.byte	0x04, 0x1e
        /*00de*/ 	.short	(.L_2612 - .L_2611)
.L_2611:
        /*00e0*/ 	.word	0x00000000


	//----- nvinfo : EIATTR_CBANK_PARAM_SIZE
	.align		4
.L_2612:
        /*00e4*/ 	.byte	0x03, 0x19
        /*00e6*/ 	.short	0x01d0


	//----- nvinfo : EIATTR_PARAM_CBANK
	.align		4
        /*00e8*/ 	.byte	0x04, 0x0a
        /*00ea*/ 	.short	(.L_2614 - .L_2613)
	.align		4
.L_2613:
        /*00ec*/ 	.word	index@(.nv.constant0._ZN5flash24flash_fwd_splitkv_kernelI23Flash_fwd_kernel_traitsILi32ELi64ELi128ELi4ELb0ELb0EN7cutlass10bfloat16_tE19Flash_kernel_traitsILi32ELi64ELi128ELi4ES3_EELb0ELb1ELb0ELb0ELb0ELb1ELb0ELb1EEEvNS_16Flash_fwd_paramsE)
        /*00f0*/ 	.short	0x0380
        /*00f2*/ 	.short	0x01d0


	//----- nvinfo : EIATTR_SW_WAR
	.align		4
.L_2614:
        /*00f4*/ 	.byte	0x04, 0x36
        /*00f6*/ 	.short	(.L_2616 - .L_2615)
.L_2615:
        /*00f8*/ 	.word	0x00000008
.L_2616:


//--------------------- .nv.info._ZN5flash24flash_fwd_splitkv_kernelI23Flash_fwd_kernel_traitsILi32ELi64ELi128ELi4ELb0ELb0EN7cutlass10bfloat16_tE19Flash_kernel_traitsILi32ELi64ELi128ELi4ES3_EELb0ELb1ELb0ELb0ELb0ELb0ELb1ELb0EEEvNS_16Flash_fwd_paramsE --------------------------
	.section	.nv.info._ZN5flash24flash_fwd_splitkv_kernelI23Flash_fwd_kernel_traitsILi32ELi64ELi128ELi4ELb0ELb0EN7cutlass10bfloat16_tE19Flash_kernel_traitsILi32ELi64ELi128ELi4ES3_EELb0ELb1ELb0ELb0ELb0ELb0ELb1ELb0EEEvNS_16Flash_fwd_paramsE,"",@"SHT_CUDA_INFO"
	.sectionflags	@""
	.align	4


	//----- nvinfo : EIATTR_CUDA_API_VERSION
	.align		4
        /*0000*/ 	.byte	0x04, 0x37
        /*0002*/ 	.short	(.L_2618 - .L_2617)
.L_2617:
        /*0004*/ 	.word	0x00000082


	//----- nvinfo : EIATTR_KPARAM_INFO
	.align		4
.L_2618:
        /*0008*/ 	.byte	0x04, 0x17
        /*000a*/ 	.short	(.L_2620 - .L_2619)
.L_2619:
        /*000c*/ 	.word	0x00000000
        /*0010*/ 	.short	0x0000
        /*0012*/ 	.short	0x0000
        /*0014*/ 	.byte	0x00, 0xf0, 0x41, 0x07


	//----- nvinfo : EIATTR_SPARSE_MMA_MASK
	.align		4
.L_2620:
        /*0018*/ 	.byte	0x03, 0x50
        /*001a*/ 	.short	0x0000


	//----- nvinfo : EIATTR_MAXREG_COUNT
	.align		4
        /*001c*/ 	.byte	0x03, 0x1b
        /*001e*/ 	.short	0x00ff


	//----- nvinfo : EIATTR_NUM_BARRIERS
	.align		4
        /*0020*/ 	.byte	0x02, 0x4c
        /*0022*/ 	.byte	0x01
	.zero		1


	//----- nvinfo : EIATTR_MERCURY_ISA_VERSION
	.align		4
        /*0024*/ 	.byte	0x03, 0x5f
        /*0026*/ 	.short	0x0101


	//----- nvinfo : EIATTR_COOP_GROUP_MASK_REGIDS
	.align		4
        /*0028*/ 	.byte	0x04, 0x29
        /*002a*/ 	.short	(.L_2622 - .L_2621)


	//   ....[0]....
.L_2621:
        /*002c*/ 	.word	0xffffffff


	//   ....[1]....
        /*0030*/ 	.word	0xffffffff


	//   ....[2]....
        /*0034*/ 	.word	0xffffffff


	//   ....[3]....
        /*0038*/ 	.word	0xffffffff


	//   ....[4]....
        /*003c*/ 	.word	0xffffffff


	//   ....[5]....
        /*0040*/ 	.word	0xffffffff


	//   ....[6]....
        /*0044*/ 	.word	0xffffffff


	//   ....[7]....
        /*0048*/ 	.word	0xffffffff


	//   ....[8]....
        /*004c*/ 	.word	0xffffffff


	//   ....[9]....
        /*0050*/ 	.word	0xffffffff


	//   ....[10]....
        /*0054*/ 	.word	0xffffffff


	//   ....[11]....
        /*0058*/ 	.word	0xffffffff


	//   ....[12]....
        /*005c*/ 	.word	0xffffffff


	//   ....[13]....
        /*0060*/ 	.word	0xffffffff


	//   ....[14]....
        /*0064*/ 	.word	0xffffffff


	//   ....[15]....
        /*0068*/ 	.word	0xffffffff


	//   ....[16]....
        /*006c*/ 	.word	0x05000007


	//   ....[17]....
        /*0070*/ 	.word	0x05000007


	//   ....[18]....
        /*0074*/ 	.word	0x05000007


	//   ....[19]....
        /*0078*/ 	.word	0x05000007


	//----- nvinfo : EIATTR_COOP_GROUP_INSTR_OFFSETS
	.align		4
.L_2622:
        /*007c*/ 	.byte	0x04, 0x28
        /*007e*/ 	.short	(.L_2624 - .L_2623)


	//   ....[0]....
.L_2623:
        /*0080*/ 	.word	0x00004040


	//   ....[1]....
        /*0084*/ 	.word	0x00004140


	//   ....[2]....
        /*0088*/ 	.word	0x00004ce0


	//   ....[3]....
        /*008c*/ 	.word	0x00004d70


	//   ....[4]....
        /*0090*/ 	.word	0x00007840


	//   ....[5]....
        /*0094*/ 	.word	0x00007960


	//   ....[6]....
        /*0098*/ 	.word	0x000083e0


	//   ....[7]....
        /*009c*/ 	.word	0x000084b0


	//   ....[8]....
        /*00a0*/ 	.word	0x0000bd10


	//   ....[9]....
        /*00a4*/ 	.word	0x0000bd90


	//   ....[10]....
        /*00a8*/ 	.word	0x0000bda0


	//   ....[11]....
        /*00ac*/ 	.word	0x0000bdd0


	//   ....[12]....
        /*00b0*/ 	.word	0x0000d180


	//   ....[13]....
        /*00b4*/ 	.word	0x0000d190


	//   ....[14]....
        /*00b8*/ 	.word	0x0000d1c0


	//   ....[15]....
        /*00bc*/ 	.word	0x0000d1d0


	//   ....[16]....
        /*00c0*/ 	.word	0x0000d910


	//   ....[17]....
        /*00c4*/ 	.word	0x0000d980


	//   ....[18]....
        /*00c8*/ 	.word	0x0000d9e0


	//   ....[19]....
        /*00cc*/ 	.word	0x0000da50


	//----- nvinfo : EIATTR_VRC_CTA_INIT_COUNT
	.align		4
.L_2624:
        /*00d0*/ 	.byte	0x02, 0x4a
	.zero		1
	.zero		1


	//----- nvinfo : EIATTR_EXIT_INSTR_OFFSETS
	.align		4
        /*00d4*/ 	.byte	0x04, 0x1c
        /*00d6*/ 	.short	(.L_2626 - .L_2625)


	//   ....[0]....
.L_2625:
        /*00d8*/ 	.word	0x000001f0


	//----- nvinfo : EIATTR_CRS_STACK_SIZE
	.align		4
.L_2626:
        /*00dc*/ 	.byte	0x04, 0x1e
        /*00de*/ 	.short	(.L_2628 - .L_2627)
.L_2627:
        /*00e0*/ 	.word	0x00000000


	//----- nvinfo : EIATTR_CBANK_PARAM_SIZE
	.align		4
.L_2628:
        /*00e4*/ 	.byte	0x03, 0x19
        /*00e6*/ 	.short	0x01d0


	//----- nvinfo : EIATTR_PARAM_CBANK
	.align		4
        /*00e8*/ 	.byte	0x04, 0x0a
        /*00ea*/ 	.short	(.L_2630 - .L_2629)
	.align		4
.L_2629:
        /*00ec*/ 	.word	index@(.nv.constant0._ZN5flash24flash_fwd_splitkv_kernelI23Flash_fwd_kernel_traitsILi32ELi64ELi128ELi4ELb0ELb0EN7cutlass10bfloat16_tE19Flash_kernel_traitsILi32ELi64ELi128ELi4ES3_EELb0ELb1ELb0ELb0ELb0ELb0ELb1ELb0EEEvNS_16Flash_fwd_paramsE)
        /*00f0*/ 	.short	0x0380
        /*00f2*/ 	.short	0x01d0


	//----- nvinfo : EIATTR_SW_WAR
	.align		4
.L_2630:
        /*00f4*/ 	.byte	0x04, 0x36
        /*00f6*/ 	.short	(.L_2632 - .L_2631)
.L_2631:
        /*00f8*/ 	.word	0x00000008
.L_2632:


//--------------------- .nv.info._ZN5flash24flash_fwd_splitkv_kernelI23Flash_fwd_kernel_traitsILi32ELi64ELi128ELi4ELb0ELb0EN7cutlass10bfloat16_tE19Flash_kernel_traitsILi32ELi64ELi128ELi4ES3_EELb0ELb1ELb0ELb0ELb0ELb1ELb1ELb0EEEvNS_16Flash_fwd_paramsE --------------------------
	.section	.nv.info._ZN5flash24flash_fwd_splitkv_kernelI23Flash_fwd_kernel_traitsILi32ELi64ELi128ELi4ELb0ELb0EN7cutlass10bfloat16_tE19Flash_kernel_traitsILi32ELi64ELi128ELi4ES3_EELb0ELb1ELb0ELb0ELb0ELb1ELb1ELb0EEEvNS_16Flash_fwd_paramsE,"",@"SHT_CUDA_INFO"
	.sectionflags	@""
	.align	4


	//----- nvinfo : EIATTR_CUDA_API_VERSION
	.align		4
        /*0000*/ 	.byte	0x04, 0x37
        /*0002*/ 	.short	(.L_2634 - .L_2633)
.L_2633:
        /*0004*/ 	.word	0x00000082


	//----- nvinfo : EIATTR_KPARAM_INFO
	.align		4
.L_2634:
        /*0008*/ 	.byte	0x04, 0x17
        /*000a*/ 	.short	(.L_2636 - .L_2635)
.L_2635:
        /*000c*/ 	.word	0x00000000
        /*0010*/ 	.short	0x0000
        /*0012*/ 	.short	0x0000
        /*0014*/ 	.byte	0x00, 0xf0, 0x41, 0x07


	//----- nvinfo : EIATTR_SPARSE_MMA_MASK
	.align		4
.L_2636:
        /*0018*/ 	.byte	0x03, 0x50
        /*001a*/ 	.short	0x0000


	//----- nvinfo : EIATTR_MAXREG_COUNT
	.align		4
        /*001c*/ 	.byte	0x03, 0x1b
        /*001e*/ 	.short	0x00ff


	//----- nvinfo : EIATTR_NUM_BARRIERS
	.align		4
        /*0020*/ 	.byte	0x02, 0x4c
        /*0022*/ 	.byte	0x01
	.zero		1


	//----- nvinfo : EIATTR_MERCURY_ISA_VERSION
	.align		4
        /*0024*/ 	.byte	0x03, 0x5f
        /*0026*/ 	.short	0x0101


	//----- nvinfo : EIATTR_COOP_GROUP_MASK_REGIDS
	.align		4
        /*0028*/ 	.byte	0x04, 0x29
        /*002a*/ 	.short	(.L_2638 - .L_2637)


	//   ....[0]....
.L_2637:
        /*002c*/ 	.word	0xffffffff


	//   ....[1]....
        /*0030*/ 	.word	0xffffffff


	//   ....[2]....
        /*0034*/ 	.word	0xffffffff


	//   ....[3]....
        /*0038*/ 	.word	0xffffffff


	//   ....[4]....
        /*003c*/ 	.word	0xffffffff


	//   ....[5]....
        /*0040*/ 	.word	0xffffffff


	//   ....[6]....
        /*0044*/ 	.word	0xffffffff


	//   ....[7]....
        /*0048*/ 	.word	0xffffffff


	//   ....[8]....
        /*004c*/ 	.word	0xffffffff


	//   ....[9]....
        /*0050*/ 	.word	0xffffffff


	//   ....[10]....
        /*0054*/ 	.word	0xffffffff


	//   ....[11]....
        /*0058*/ 	.word	0xffffffff


	//   ....[12]....
        /*005c*/ 	.word	0xffffffff


	//   ....[13]....
        /*0060*/ 	.word	0xffffffff


	//   ....[14]....
        /*0064*/ 	.word	0xffffffff


	//   ....[15]....
        /*0068*/ 	.word	0xffffffff


	//   ....[16]....
        /*006c*/ 	.word	0x05000008


	//   ....[17]....
        /*0070*/ 	.word	0x05000008


	//   ....[18]....
        /*0074*/ 	.word	0x05000008


	//   ....[19]....
        /*0078*/ 	.word	0x05000008


	//----- nvinfo : EIATTR_COOP_GROUP_INSTR_OFFSETS
	.align		4
.L_2638:
        /*007c*/ 	.byte	0x04, 0x28
        /*007e*/ 	.short	(.L_2640 - .L_2639)


	//   ....[0]....
.L_2639:
        /*0080*/ 	.word	0x00004810


	//   ....[1]....
        /*0084*/ 	.word	0x00004910


	//   ....[2]....
        /*0088*/ 	.word	0x00005490


	//   ....[3]....
        /*008c*/ 	.word	0x000054f0


	//   ....[4]....
        /*0090*/ 	.word	0x000087f0


	//   ....[5]....
        /*0094*/ 	.word	0x000088f0


	//   ....[6]....
        /*0098*/ 	.word	0x00009410


	//   ....[7]....
        /*009c*/ 	.word	0x00009470


	//   ....[8]....
        /*00a0*/ 	.word	0x0000d500


	//   ....[9]....
        /*00a4*/ 	.word	0x0000d550


	//   ....[10]....
        /*00a8*/ 	.word	0x0000d570


	//   ....[11]....
        /*00ac*/ 	.word	0x0000d590


	//   ....[12]....
        /*00b0*/ 	.word	0x0000e970


	//   ....[13]....
        /*00b4*/ 	.word	0x0000e980


	//   ....[14]....
        /*00b8*/ 	.word	0x0000e9b0


	//   ....[15]....
        /*00bc*/ 	.word	0x0000e9c0


	//   ....[16]....
        /*00c0*/ 	.word	0x0000f100


	//   ....[17]....
        /*00c4*/ 	.word	0x0000f170


	//   ....[18]....
        /*00c8*/ 	.word	0x0000f1d0


	//   ....[19]....
        /*00cc*/ 	.word	0x0000f240


	//----- nvinfo : EIATTR_VRC_CTA_INIT_COUNT
	.align		4
.L_2640:
        /*00d0*/ 	.byte	0x02, 0x4a
	.zero		1
	.zero		1


	//----- nvinfo : EIATTR_EXIT_INSTR_OFFSETS
	.align		4
        /*00d4*/ 	.byte	0x04, 0x1c
        /*00d6*/ 	.short	(.L_2642 - .L_2641)


	//   ....[0]....
.L_2641:
        /*00d8*/ 	.word	0x000001f0


	//----- nvinfo : EIATTR_CRS_STACK_SIZE
	.align		4
.L_2642:
        /*00dc*/ 	.byte	0x04, 0x1e
        /*00de*/ 	.short	(.L_2644 - .L_2643)
.L_2643:
        /*00e0*/ 	.word	0x00000000


	//----- nvinfo : EIATTR_CBANK_PARAM_SIZE
	.align		4
.L_2644:
        /*00e4*/ 	.byte	0x03, 0x19
        /*00e6*/ 	.short	0x01d0


	//----- nvinfo : EIATTR_PARAM_CBANK
	.align		4
        /*00e8*/ 	.byte	0x04, 0x0a
        /*00ea*/ 	.short	(.L_2646 - .L_2645)
	.align		4
.L_2645:
        /*00ec*/ 	.word	index@(.nv.constant0._ZN5flash24flash_fwd_splitkv_kernelI23Flash_fwd_kernel_traitsILi32ELi64ELi128ELi4ELb0ELb0EN7cutlass10bfloat16_tE19Flash_kernel_traitsILi32ELi64ELi128ELi4ES3_EELb0ELb1ELb0ELb0ELb0ELb1ELb1ELb0EEEvNS_16Flash_fwd_paramsE)
        /*00f0*/ 	.short	0x0380
        /*00f2*/ 	.short	0x01d0


	//----- nvinfo : EIATTR_SW_WAR
	.align		4
.L_2646:
        /*00f4*/ 	.byte	0x04, 0x36
        /*00f6*/ 	.short	(.L_2648 - .L_2647)
.L_2647:
        /*00f8*/ 	.word	0x00000008
.L_2648:


//--------------------- .nv.info._ZN5flash24flash_fwd_splitkv_kernelI23Flash_fwd_kernel_traitsILi32ELi64ELi128ELi4ELb0ELb0EN7cutlass10bfloat16_tE19Flash_kernel_traitsILi32ELi64ELi128ELi4ES3_EELb0ELb1ELb0ELb0ELb0ELb0ELb1ELb1EEEvNS_16Flash_fwd_paramsE --------------------------
	.section	.nv.info._ZN5flash24flash_fwd_splitkv_kernelI23Flash_fwd_kernel_traitsILi32ELi64ELi128ELi4ELb0ELb0EN7cutlass10bfloat16_tE19Flash_kernel_traitsILi32ELi64ELi128ELi4ES3_EELb0ELb1ELb0ELb0ELb0ELb0ELb1ELb1EEEvNS_16Flash_fwd_paramsE,"",@"SHT_CUDA_INFO"
	.sectionflags	@""
	.align	4


	//----- nvinfo : EIATTR_CUDA_API_VERSION
	.align		4
        /*0000*/ 	.byte	0x04, 0x37
        /*0002*/ 	.short	(.L_2650 - .L_2649)
.L_2649:
        /*0004*/ 	.word	0x00000082


	//----- nvinfo : EIATTR_KPARAM_INFO
	.align		4
.L_2650:
        /*0008*/ 	.byte	0x04, 0x17
        /*000a*/ 	.short	(.L_2652 - .L_2651)
.L_2651:
        /*000c*/ 	.word	0x00000000
        /*0010*/ 	.short	0x0000
        /*0012*/ 	.short	0x0000
        /*0014*/ 	.byte	0x00, 0xf0, 0x41, 0x07


	//----- nvinfo : EIATTR_SPARSE_MMA_MASK
	.align		4
.L_2652:
        /*0018*/ 	.byte	0x03, 0x50
        /*001a*/ 	.short	0x0000


	//----- nvinfo : EIATTR_MAXREG_COUNT
	.align		4
        /*001c*/ 	.byte	0x03, 0x1b
        /*001e*/ 	.short	0x00ff


	//----- nvinfo : EIATTR_NUM_BARRIERS
	.align		4
        /*0020*/ 	.byte	0x02, 0x4c
        /*0022*/ 	.byte	0x01
	.zero		1


	//----- nvinfo : EIATTR_MERCURY_ISA_VERSION
	.align		4
        /*0024*/ 	.byte	0x03, 0x5f
        /*0026*/ 	.short	0x0101


	//----- nvinfo : EIATTR_COOP_GROUP_MASK_REGIDS
	.align		4
        /*0028*/ 	.byte	0x04, 0x29
        /*002a*/ 	.short	(.L_2654 - .L_2653)


	//   ....[0]....
.L_2653:
        /*002c*/ 	.word	0xffffffff


	//   ....[1]....
        /*0030*/ 	.word	0xffffffff


	//   ....[2]....
        /*0034*/ 	.word	0xffffffff


	//   ....[3]....
        /*0038*/ 	.word	0xffffffff


	//   ....[4]....
        /*003c*/ 	.word	0xffffffff


	//   ....[5]....
        /*0040*/ 	.word	0xffffffff


	//   ....[6]....
        /*0044*/ 	.word	0xffffffff


	//   ....[7]....
        /*0048*/ 	.word	0xffffffff


	//   ....[8]....
        /*004c*/ 	.word	0xffffffff


	//   ....[9]....
        /*0050*/ 	.word	0xffffffff


	//   ....[10]....
        /*0054*/ 	.word	0xffffffff


	//   ....[11]....
        /*0058*/ 	.word	0xffffffff


	//   ....[12]....
        /*005c*/ 	.word	0xffffffff


	//   ....[13]....
        /*0060*/ 	.word	0xffffffff


	//   ....[14]....
        /*0064*/ 	.word	0xffffffff


	//   ....[15]....
        /*0068*/ 	.word	0xffffffff


	//   ....[16]....
        /*006c*/ 	.word	0x05000006


	//   ....[17]....
        /*0070*/ 	.word	0x05000006


	//   ....[18]....
        /*0074*/ 	.word	0x05000006


	//   ....[19]....
        /*0078*/ 	.word	0x05000006


	//----- nvinfo : EIATTR_COOP_GROUP_INSTR_OFFSETS
	.align		4
.L_2654:
        /*007c*/ 	.byte	0x04, 0x28
        /*007e*/ 	.short	(.L_2656 - .L_2655)


	//   ....[0]....
.L_2655:
        /*0080*/ 	.word	0x00009040


	//   ....[1]....
        /*0084*/ 	.word	0x00009140


	//   ....[2]....
        /*0088*/ 	.word	0x00009cf0


	//   ....[3]....
        /*008c*/ 	.word	0x00009d70


	//   ....[4]....
        /*0090*/ 	.word	0x0000c810


	//   ....[5]....
        /*0094*/ 	.word	0x0000c910


	//   ....[6]....
        /*0098*/ 	.word	0x0000d480


	//   ....[7]....
        /*009c*/ 	.word	0x0000d510


	//   ....[8]....
        /*00a0*/ 	.word	0x00010ce0


	//   ....[9]....
        /*00a4*/ 	.word	0x00010d10


	//   ....[10]....
        /*00a8*/ 	.word	0x00010d40


	//   ....[11]....
        /*00ac*/ 	.word	0x00010d50


	//   ....[12]....
        /*00b0*/ 	.word	0x00012180


	//   ....[13]....
        /*00b4*/ 	.word	0x00012190


	//   ....[14]....
        /*00b8*/ 	.word	0x000121c0


	//   ....[15]....
        /*00bc*/ 	.word	0x000121d0


	//   ....[16]....
        /*00c0*/ 	.word	0x000129a0


	//   ....[17]....
        /*00c4*/ 	.word	0x00012a20


	//   ....[18]....
        /*00c8*/ 	.word	0x00012aa0


	//   ....[19]....
        /*00cc*/ 	.word	0x00012b10


	//----- nvinfo : EIATTR_VRC_CTA_INIT_COUNT
	.align		4
.L_2656:
        /*00d0*/ 	.byte	0x02, 0x4a
	.zero		1
	.zero		1


	//----- nvinfo : EIATTR_EXIT_INSTR_OFFSETS
	.align		4
        /*00d4*/ 	.byte	0x04, 0x1c
        /*00d6*/ 	.short	(.L_2658 - .L_2657)


	//   ....[0]....
.L_2657:
        /*00d8*/ 	.word	0x000001f0


	//----- nvinfo : EIATTR_CRS_STACK_SIZE
	.align		4
.L_2658:
        /*00dc*/ 	.byte	0x04, 0x1e
        /*00de*/ 	.short	(.L_2660 - .L_2659)
.L_2659:
        /*00e0*/ 	.word	0x00000000


	//----- nvinfo : EIATTR_CBANK_PARAM_SIZE
	.align		4
.L_2660:
        /*00e4*/ 	.byte	0x03, 0x19
        /*00e6*/ 	.short	0x01d0


	//----- nvinfo : EIATTR_PARAM_CBANK
	.align		4
        /*00e8*/ 	.byte	0x04, 0x0a
        /*00ea*/ 	.short	(.L_2662 - .L_2661)
	.align		4
.L_2661:
        /*00ec*/ 	.word	index@(.nv.constant0._ZN5flash24flash_fwd_splitkv_kernelI23Flash_fwd_kernel_traitsILi32ELi64ELi128ELi4ELb0ELb0EN7cutlass10bfloat16_tE19Flash_kernel_traitsILi32ELi64ELi128ELi4ES3_EELb0ELb1ELb0ELb0ELb0ELb0ELb1ELb1EEEvNS_16Flash_fwd_paramsE)
        /*00f0*/ 	.short	0x0380
        /*00f2*/ 	.short	0x01d0


	//----- nvinfo : EIATTR_SW_WAR
	.align		4
.L_2662:
        /*00f4*/ 	.byte	0x04, 0x36
        /*00f6*/ 	.short	(.L_2664 - .L_2663)
.L_2663:
        /*00f8*/ 	.word	0x00000008
.L_2664:


//--------------------- .nv.info._ZN5flash24flash_fwd_splitkv_kernelI23Flash_fwd_kernel_traitsILi32ELi64ELi128ELi4ELb0ELb0EN7cutlass10bfloat16_tE19Flash_kernel_traitsILi32ELi64ELi128ELi4ES3_EELb0ELb1ELb0ELb0ELb0ELb1ELb1ELb1EEEvNS_16Flash_fwd_paramsE --------------------------
	.section	.nv.info._ZN5flash24flash_fwd_splitkv_kernelI23Flash_fwd_kernel_traitsILi32ELi64ELi128ELi4ELb0ELb0EN7cutlass10bfloat16_tE19Flash_kernel_traitsILi32ELi64ELi128ELi4ES3_EELb0ELb1ELb0ELb0ELb0ELb1ELb1ELb1EEEvNS_16Flash_fwd_paramsE,"",@"SHT_CUDA_INFO"
	.sectionflags	@""
	.align	4


	//----- nvinfo : EIATTR_CUDA_API_VERSION
	.align		4
        /*0000*/ 	.byte	0x04, 0x37
        /*0002*/ 	.short	(.L_2666 - .L_2665)
.L_2665:
        /*0004*/ 	.word	0x00000082


	//----- nvinfo : EIATTR_KPARAM_INFO
	.align		4
.L_2666:
        /*0008*/ 	.byte	0x04, 0x17
        /*000a*/ 	.short	(.L_2668 - .L_2667)
.L_2667:
        /*000c*/ 	.word	0x00000000
        /*0010*/ 	.short	0x0000
        /*0012*/ 	.short	0x0000
        /*0014*/ 	.byte	0x00, 0xf0, 0x41, 0x07


	//----- nvinfo : EIATTR_SPARSE_MMA_MASK
	.align		4
.L_2668:
        /*0018*/ 	.byte	0x03, 0x50
        /*001a*/ 	.short	0x0000


	//----- nvinfo : EIATTR_MAXREG_COUNT
	.align		4
        /*001c*/ 	.byte	0x03, 0x1b
        /*001e*/ 	.short	0x00ff


	//----- nvinfo : EIATTR_NUM_BARRIERS
	.align		4
        /*0020*/ 	.byte	0x02, 0x4c
        /*0022*/ 	.byte	0x01
	.zero		1


	//----- nvinfo : EIATTR_MERCURY_ISA_VERSION
	.align		4
        /*0024*/ 	.byte	0x03, 0x5f
        /*0026*/ 	.short	0x0101


	//----- nvinfo : EIATTR_COOP_GROUP_MASK_REGIDS
	.align		4
        /*0028*/ 	.byte	0x04, 0x29
        /*002a*/ 	.short	(.L_2670 - .L_2669)


	//   ....[0]....
.L_2669:
        /*002c*/ 	.word	0xffffffff


	//   ....[1]....
        /*0030*/ 	.word	0xffffffff


	//   ....[2]....
        /*0034*/ 	.word	0xffffffff


	//   ....[3]....
        /*0038*/ 	.word	0xffffffff


	//   ....[4]....
        /*003c*/ 	.word	0xffffffff


	//   ....[5]....
        /*0040*/ 	.word	0xffffffff


	//   ....[6]....
        /*0044*/ 	.word	0xffffffff


	//   ....[7]....
        /*0048*/ 	.word	0xffffffff


	//   ....[8]....
        /*004c*/ 	.word	0xffffffff


	//   ....[9]....
        /*0050*/ 	.word	0xffffffff


	//   ....[10]....
        /*0054*/ 	.word	0xffffffff


	//   ....[11]....
        /*0058*/ 	.word	0xffffffff


	//   ....[12]....
        /*005c*/ 	.word	0xffffffff


	//   ....[13]....
        /*0060*/ 	.word	0xffffffff


	//   ....[14]....
        /*0064*/ 	.word	0xffffffff


	//   ....[15]....
        /*0068*/ 	.word	0xffffffff


	//   ....[16]....
        /*006c*/ 	.word	0x05000006


	//   ....[17]....
        /*0070*/ 	.word	0x05000006


	//   ....[18]....
        /*0074*/ 	.word	0x05000006


	//   ....[19]....
        /*0078*/ 	.word	0x05000006


	//----- nvinfo : EIATTR_COOP_GROUP_INSTR_OFFSETS
	.align		4
.L_2670:
        /*007c*/ 	.byte	0x04, 0x28
        /*007e*/ 	.short	(.L_2672 - .L_2671)


	//   ....[0]....
.L_2671:
        /*0080*/ 	.word	0x000095d0


	//   ....[1]....
        /*0084*/ 	.word	0x000096e0


	//   ....[2]....
        /*0088*/ 	.word	0x0000a260


	//   ....[3]....
        /*008c*/ 	.word	0x0000a2c0


	//   ....[4]....
        /*0090*/ 	.word	0x0000d560


	//   ....[5]....
        /*0094*/ 	.word	0x0000d6a0


	//   ....[6]....
        /*0098*/ 	.word	0x0000e1d0


	//   ....[7]....
        /*009c*/ 	.word	0x0000e280


	//   ....[8]....
        /*00a0*/ 	.word	0x00012200


	//   ....[9]....
        /*00a4*/ 	.word	0x00012240


	//   ....[10]....
        /*00a8*/ 	.word	0x00012270


	//   ....[11]....
        /*00ac*/ 	.word	0x00012280


	//   ....[12]....
        /*00b0*/ 	.word	0x00013690


	//   ....[13]....
        /*00b4*/ 	.word	0x000136a0


	//   ....[14]....
        /*00b8*/ 	.word	0x000136d0


	//   ....[15]....
        /*00bc*/ 	.word	0x000136e0


	//   ....[16]....
        /*00c0*/ 	.word	0x00013e90


	//   ....[17]....
        /*00c4*/ 	.word	0x00013f00


	//   ....[18]....
        /*00c8*/ 	.word	0x00013f60


	//   ....[19]....
        /*00cc*/ 	.word	0x00013fd0


	//----- nvinfo : EIATTR_VRC_CTA_INIT_COUNT
	.align		4
.L_2672:
        /*00d0*/ 	.byte	0x02, 0x4a
	.zero		1
	.zero		1


	//----- nvinfo : EIATTR_EXIT_INSTR_OFFSETS
	.align		4
        /*00d4*/ 	.byte	0x04, 0x1c
        /*00d6*/ 	.short	(.L_2674 - .L_2673)


	//   ....[0]....
.L_2673:
        /*00d8*/ 	.word	0x000001f0


	//----- nvinfo : EIATTR_CRS_STACK_SIZE
	.align		4
.L_2674:
        /*00dc*/ 	.byte	0x04, 0x1e
        /*00de*/ 	.short	(.L_2676 - .L_2675)
.L_2675:
        /*00e0*/ 	.word	0x00000000


	//----- nvinfo : EIATTR_CBANK_PARAM_SIZE
	.align		4
.L_2676:
        /*00e4*/ 	.byte	0x03, 0x19
        /*00e6*/ 	.short	0x01d0


	//----- nvinfo : EIATTR_PARAM_CBANK
	.align		4
        /*00e8*/ 	.byte	0x04, 0x0a
        /*00ea*/ 	.short	(.L_2678 - .L_2677)
	.align		4
.L_2677:
        /*00ec*/ 	.word	index@(.nv.constant0._ZN5flash24flash_fwd_splitkv_kernelI23Flash_fwd_kernel_traitsILi32ELi64ELi128ELi4ELb0ELb0EN7cutlass10bfloat16_tE19Flash_kernel_traitsILi32ELi64ELi128ELi4ES3_EELb0ELb1ELb0ELb0ELb0ELb1ELb1ELb1EEEvNS_16Flash_fwd_paramsE)
        /*00f0*/ 	.short	0x0380
        /*00f2*/ 	.short	0x01d0


	//----- nvinfo : EIATTR_SW_WAR
	.align		4
.L_2678:
        /*00f4*/ 	.byte	0x04, 0x36
        /*00f6*/ 	.short	(.L_2680 - .L_2679)
.L_2679:
        /*00f8*/ 	.word	0x00000008
.L_2680:


//--------------------- .nv.info._ZN5flash24flash_fwd_splitkv_kernelI23Flash_fwd_kernel_traitsILi32ELi64ELi128ELi4ELb0ELb0EN7cutlass10bfloat16_tE19Flash_kernel_traitsILi32ELi64ELi128ELi4ES3_EELb0ELb0ELb0ELb1ELb1ELb0ELb0ELb0EEEvNS_16Flash_fwd_paramsE --------------------------
	.section	.nv.info._ZN5flash24flash_fwd_splitkv_kernelI23Flash_fwd_kernel_traitsILi32ELi64ELi128ELi4ELb0ELb0EN7cutlass10bfloat16_tE19Flash_kernel_traitsILi32ELi64ELi128ELi4ES3_EELb0ELb0ELb0ELb1ELb1ELb0ELb0ELb0EEEvNS_16Flash_fwd_paramsE,"",@"SHT_CUDA_INFO"
	.sectionflags	@""
	.align	4


	//----- nvinfo : EIATTR_CUDA_API_VERSION
	.align		4
        /*0000*/ 	.byte	0x04, 0x37
        /*0002*/ 	.short	(.L_2682 - .L_2681)
.L_2681:
        /*0004*/ 	.word	0x00000082


	//----- nvinfo : EIATTR_KPARAM_INFO
	.align		4
.L_2682:
        /*0008*/ 	.byte	0x04, 0x17
        /*000a*/ 	.short	(.L_2684 - .L_2683)
.L_2683:
        /*000c*/ 	.word	0x00000000
        /*0010*/ 	.short	0x0000
        /*0012*/ 	.short	0x0000
        /*0014*/ 	.byte	0x00, 0xf0, 0x41, 0x07


	//----- nvinfo : EIATTR_SPARSE_MMA_MASK
	.align		4
.L_2684:
        /*0018*/ 	.byte	0x03, 0x50
        /*001a*/ 	.short	0x0000


	//----- nvinfo : EIATTR_MAXREG_COUNT
	.align		4
        /*001c*/ 	.byte	0x03, 0x1b
        /*001e*/ 	.short	0x00ff


	//----- nvinfo : EIATTR_NUM_BARRIERS
	.align		4
        /*0020*/ 	.byte	0x02, 0x4c
        /*0022*/ 	.byte	0x01
	.zero		1


	//----- nvinfo : EIATTR_MERCURY_ISA_VERSION
	.align		4
        /*0024*/ 	.byte	0x03, 0x5f
        /*0026*/ 	.short	0x0101


	//----- nvinfo : EIATTR_COOP_GROUP_MASK_REGIDS
	.align		4
        /*0028*/ 	.byte	0x04, 0x29
        /*002a*/ 	.short	(.L_2686 - .L_2685)


	//   ....[0]....
.L_2685:
        /*002c*/ 	.word	0xffffffff


	//   ....[1]....
        /*0030*/ 	.word	0xffffffff


	//   ....[2]....
        /*0034*/ 	.word	0xffffffff


	//   ....[3]....
        /*0038*/ 	.word	0xffffffff


	//   ....[4]....
        /*003c*/ 	.word	0xffffffff


	//   ....[5]....
        /*0040*/ 	.word	0xffffffff


	//   ....[6]....
        /*0044*/ 	.word	0xffffffff


	//   ....[7]....
        /*0048*/ 	.word	0xffffffff


	//   ....[8]....
        /*004c*/ 	.word	0xffffffff


	//   ....[9]....
        /*0050*/ 	.word	0xffffffff


	//   ....[10]....
        /*0054*/ 	.word	0xffffffff


	//   ....[11]....
        /*0058*/ 	.word	0xffffffff


	//   ....[12]....
        /*005c*/ 	.word	0x05000006


	//   ....[13]....
        /*0060*/ 	.word	0x05000006


	//   ....[14]....
        /*0064*/ 	.word	0x05000006


	//   ....[15]....
        /*0068*/ 	.word	0x05000006


	//----- nvinfo : EIATTR_COOP_GROUP_INSTR_OFFSETS
	.align		4
.L_2686:
        /*006c*/ 	.byte	0x04, 0x28
        /*006e*/ 	.short	(.L_2688 - .L_2687)


	//   ....[0]....
.L_2687:
        /*0070*/ 	.word	0x000026c0


	//   ....[1]....
        /*0074*/ 	.word	0x00002710


	//   ....[2]....
        /*0078*/ 	.word	0x00002790


	//   ....[3]....
        /*007c*/ 	.word	0x00002960


	//   ....[4]....
        /*0080*/ 	.word	0x00004d20


	//   ....[5]....
        /*0084*/ 	.word	0x00004d40


	//   ....[6]....
        /*0088*/ 	.word	0x00004d70


	//   ....[7]....
        /*008c*/ 	.word	0x00004d80


	//   ....[8]....
        /*0090*/ 	.word	0x00006150


	//   ....[9]....
        /*0094*/ 	.word	0x00006160


	//   ....[10]....
        /*0098*/ 	.word	0x00006190


	//   ....[11]....
        /*009c*/ 	.word	0x000061a0


	//   ....[12]....
        /*00a0*/ 	.word	0x00006980


	//   ....[13]....
        /*00a4*/ 	.word	0x00006a00


	//   ....[14]....
        /*00a8*/ 	.word	0x00006a70


	//   ....[15]....
        /*00ac*/ 	.word	0x00006ae0


	//----- nvinfo : EIATTR_VRC_CTA_INIT_COUNT
	.align		4
.L_2688:
        /*00b0*/ 	.byte	0x02, 0x4a
	.zero		1
	.zero		1


	//----- nvinfo : EIATTR_EXIT_INSTR_OFFSETS
	.align		4
        /*00b4*/ 	.byte	0x04, 0x1c
        /*00b6*/ 	.short	(.L_2690 - .L_2689)


	//   ....[0]....
.L_2689:
        /*00b8*/ 	.word	0x00000090


	//----- nvinfo : EIATTR_CRS_STACK_SIZE
	.align		4
.L_2690:
        /*00bc*/ 	.byte	0x04, 0x1e
        /*00be*/ 	.short	(.L_2692 - .L_2691)
.L_2691:
        /*00c0*/ 	.word	0x00000000


	//----- nvinfo : EIATTR_CBANK_PARAM_SIZE
	.align		4
.L_2692:
        /*00c4*/ 	.byte	0x03, 0x19
        /*00c6*/ 	.short	0x01d0


	//----- nvinfo : EIATTR_PARAM_CBANK
	.align		4
        /*00c8*/ 	.byte	0x04, 0x0a
        /*00ca*/ 	.short	(.L_2694 - .L_2693)
	.align		4
.L_2693:
        /*00cc*/ 	.word	index@(.nv.constant0._ZN5flash24flash_fwd_splitkv_kernelI23Flash_fwd_kernel_traitsILi32ELi64ELi128ELi4ELb0ELb0EN7cutlass10bfloat16_tE19Flash_kernel_traitsILi32ELi64ELi128ELi4ES3_EELb0ELb0ELb0ELb1ELb1ELb0ELb0ELb0EEEvNS_16Flash_fwd_paramsE)
        /*00d0*/ 	.short	0x0380
        /*00d2*/ 	.short	0x01d0


	//----- nvinfo : EIATTR_SW_WAR
	.align		4
.L_2694:
        /*00d4*/ 	.byte	0x04, 0x36
        /*00d6*/ 	.short	(.L_2696 - .L_2695)
.L_2695:
        /*00d8*/ 	.word	0x00000008
.L_2696:


//--------------------- .nv.info._ZN5flash24flash_fwd_splitkv_kernelI23Flash_fwd_kernel_traitsILi32ELi64ELi128ELi4ELb0ELb0EN7cutlass10bfloat16_tE19Flash_kernel_traitsILi32ELi64ELi128ELi4ES3_EELb0ELb0ELb0ELb1ELb1ELb1ELb0ELb0EEEvNS_16Flash_fwd_paramsE --------------------------
	.section	.nv.info._ZN5flash24flash_fwd_splitkv_kernelI23Flash_fwd_kernel_traitsILi32ELi64ELi128ELi4ELb0ELb0EN7cutlass10bfloat16_tE19Flash_kernel_traitsILi32ELi64ELi128ELi4ES3_EELb0ELb0ELb0ELb1ELb1ELb1ELb0ELb0EEEvNS_16Flash_fwd_paramsE,"",@"SHT_CUDA_INFO"
	.sectionflags	@""
	.align	4


	//----- nvinfo : EIATTR_CUDA_API_VERSION
	.align		4
        /*0000*/ 	.byte	0x04, 0x37
        /*0002*/ 	.short	(.L_2698 - .L_2697)
.L_2697:
        /*0004*/ 	.word	0x00000082


	//----- nvinfo : EIATTR_KPARAM_INFO
	.align		4
.L_2698:
        /*0008*/ 	.byte	0x04, 0x17
        /*000a*/ 	.short	(.L_2700 - .L_2699)
.L_2699:
        /*000c*/ 	.word	0x00000000
        /*0010*/ 	.short	0x0000
        /*0012*/ 	.short	0x0000
        /*0014*/ 	.byte	0x00, 0xf0, 0x41, 0x07


	//----- nvinfo : EIATTR_SPARSE_MMA_MASK
	.align		4
.L_2700:
        /*0018*/ 	.byte	0x03, 0x50
        /*001a*/ 	.short	0x0000


	//----- nvinfo : EIATTR_MAXREG_COUNT
	.align		4
        /*001c*/ 	.byte	0x03, 0x1b
        /*001e*/ 	.short	0x00ff


	//----- nvinfo : EIATTR_NUM_BARRIERS
	.align		4
        /*0020*/ 	.byte	0x02, 0x4c
        /*0022*/ 	.byte	0x01
	.zero		1


	//----- nvinfo : EIATTR_MERCURY_ISA_VERSION
	.align		4
        /*0024*/ 	.byte	0x03, 0x5f
        /*0026*/ 	.short	0x0101


	//----- nvinfo : EIATTR_COOP_GROUP_MASK_REGIDS
	.align		4
        /*0028*/ 	.byte	0x04, 0x29
        /*002a*/ 	.short	(.L_2702 - .L_2701)


	//   ....[0]....
.L_2701:
        /*002c*/ 	.word	0xffffffff


	//   ....[1]....
        /*0030*/ 	.word	0xffffffff


	//   ....[2]....
        /*0034*/ 	.word	0xffffffff


	//   ....[3]....
        /*0038*/ 	.word	0xffffffff


	//   ....[4]....
        /*003c*/ 	.word	0xffffffff


	//   ....[5]....
        /*0040*/ 	.word	0xffffffff


	//   ....[6]....
        /*0044*/ 	.word	0xffffffff


	//   ....[7]....
        /*0048*/ 	.word	0xffffffff


	//   ....[8]....
        /*004c*/ 	.word	0xffffffff


	//   ....[9]....
        /*0050*/ 	.word	0xffffffff


	//   ....[10]....
        /*0054*/ 	.word	0xffffffff


	//   ....[11]....
        /*0058*/ 	.word	0xffffffff


	//   ....[12]....
        /*005c*/ 	.word	0x05000006


	//   ....[13]....
        /*0060*/ 	.word	0x05000006


	//   ....[14]....
        /*0064*/ 	.word	0x05000006


	//   ....[15]....
        /*0068*/ 	.word	0x05000006


	//----- nvinfo : EIATTR_COOP_GROUP_INSTR_OFFSETS
	.align		4
.L_2702:
        /*006c*/ 	.byte	0x04, 0x28
        /*006e*/ 	.short	(.L_2704 - .L_2703)


	//   ....[0]....
.L_2703:
        /*0070*/ 	.word	0x00002d60


	//   ....[1]....
        /*0074*/ 	.word	0x00002d80


	//   ....[2]....
        /*0078*/ 	.word	0x00002eb0


	//   ....[3]....
        /*007c*/ 	.word	0x00002ed0


	//   ....[4]....
        /*0080*/ 	.word	0x00005c80


	//   ....[5]....
        /*0084*/ 	.word	0x00005ca0


	//   ....[6]....
        /*0088*/ 	.word	0x00005cd0


	//   ....[7]....
        /*008c*/ 	.word	0x00005ce0


	//   ....[8]....
        /*0090*/ 	.word	0x00007060


	//   ....[9]....
        /*0094*/ 	.word	0x00007070


	//   ....[10]....
        /*0098*/ 	.word	0x000070a0


	//   ....[11]....
        /*009c*/ 	.word	0x000070b0


	//   ....[12]....
        /*00a0*/ 	.word	0x00007870


	//   ....[13]....
        /*00a4*/ 	.word	0x000078e0


	//   ....[14]....
        /*00a8*/ 	.word	0x00007940


	//   ....[15]....
        /*00ac*/ 	.word	0x000079b0


	//----- nvinfo : EIATTR_VRC_CTA_INIT_COUNT
	.align		4
.L_2704:
        /*00b0*/ 	.byte	0x02, 0x4a
	.zero		1
	.zero		1


	//----- nvinfo : EIATTR_EXIT_INSTR_OFFSETS
	.align		4
        /*00b4*/ 	.byte	0x04, 0x1c
        /*00b6*/ 	.short	(.L_2706 - .L_2705)


	//   ....[0]....
.L_2705:
        /*00b8*/ 	.word	0x00000090


	//----- nvinfo : EIATTR_CRS_STACK_SIZE
	.align		4
.L_2706:
        /*00bc*/ 	.byte	0x04, 0x1e
        /*00be*/ 	.short	(.L_2708 - .L_2707)
.L_2707:
        /*00c0*/ 	.word	0x00000000


	//----- nvinfo : EIATTR_CBANK_PARAM_SIZE
	.align		4
.L_2708:
        /*00c4*/ 	.byte	0x03, 0x19
        /*00c6*/ 	.short	0x01d0


	//----- nvinfo : EIATTR_PARAM_CBANK
	.align		4
        /*00c8*/ 	.byte	0x04, 0x0a
        /*00ca*/ 	.short	(.L_2710 - .L_2709)
	.align		4
.L_2709:
        /*00cc*/ 	.word	index@(.nv.constant0._ZN5flash24flash_fwd_splitkv_kernelI23Flash_fwd_kernel_traitsILi32ELi64ELi128ELi4ELb0ELb0EN7cutlass10bfloat16_tE19Flash_kernel_traitsILi32ELi64ELi128ELi4ES3_EELb0ELb0ELb0ELb1ELb1ELb1ELb0ELb0EEEvNS_16Flash_fwd_paramsE)
        /*00d0*/ 	.short	0x0380
        /*00d2*/ 	.short	0x01d0


	//----- nvinfo : EIATTR_SW_WAR
	.align		4
.L_2710:
        /*00d4*/ 	.byte	0x04, 0x36
        /*00d6*/ 	.short	(.L_2712 - .L_2711)
.L_2711:
        /*00d8*/ 	.word	0x00000008
.L_2712:


//--------------------- .nv.info._ZN5flash24flash_fwd_splitkv_kernelI23Flash_fwd_kernel_traitsILi32ELi64ELi128ELi4ELb0ELb0EN7cutlass10bfloat16_tE19Flash_kernel_traitsILi32ELi64ELi128ELi4ES3_EELb0ELb0ELb1ELb0ELb0ELb0ELb0ELb0EEEvNS_16Flash_fwd_paramsE --------------------------
	.section	.nv.info._ZN5flash24flash_fwd_splitkv_kernelI23Flash_fwd_kernel_traitsILi32ELi64ELi128ELi4ELb0ELb0EN7cutlass10bfloat16_tE19Flash_kernel_traitsILi32ELi64ELi128ELi4ES3_EELb0ELb0ELb1ELb0ELb0ELb0ELb0ELb0EEEvNS_16Flash_fwd_paramsE,"",@"SHT_CUDA_INFO"
	.sectionflags	@""
	.align	4


	//----- nvinfo : EIATTR_CUDA_API_VERSION
	.align		4
        /*0000*/ 	.byte	0x04, 0x37
        /*0002*/ 	.short	(.L_2714 - .L_2713)
.L_2713:
        /*0004*/ 	.word	0x00000082


	//----- nvinfo : EIATTR_KPARAM_INFO
	.align		4
.L_2714:
        /*0008*/ 	.byte	0x04, 0x17
        /*000a*/ 	.short	(.L_2716 - .L_2715)
.L_2715:
        /*000c*/ 	.word	0x00000000
        /*0010*/ 	.short	0x0000
        /*0012*/ 	.short	0x0000
        /*0014*/ 	.byte	0x00, 0xf0, 0x41, 0x07


	//----- nvinfo : EIATTR_SPARSE_MMA_MASK
	.align		4
.L_2716:
        /*0018*/ 	.byte	0x03, 0x50
        /*001a*/ 	.short	0x0000


	//----- nvinfo : EIATTR_MAXREG_COUNT
	.align		4
        /*001c*/ 	.byte	0x03, 0x1b
        /*001e*/ 	.short	0x00ff


	//----- nvinfo : EIATTR_NUM_BARRIERS
	.align		4
        /*0020*/ 	.byte	0x02, 0x4c
        /*0022*/ 	.byte	0x01
	.zero		1


	//----- nvinfo : EIATTR_MERCURY_ISA_VERSION
	.align		4
        /*0024*/ 	.byte	0x03, 0x5f
        /*0026*/ 	.short	0x0101


	//----- nvinfo : EIATTR_COOP_GROUP_MASK_REGIDS
	.align		4
        /*0028*/ 	.byte	0x04, 0x29
        /*002a*/ 	.short	(.L_2718 - .L_2717)


	//   ....[0]....
.L_2717:
        /*002c*/ 	.word	0xffffffff


	//   ....[1]....
        /*0030*/ 	.word	0xffffffff


	//   ....[2]....
        /*0034*/ 	.word	0xffffffff


	//   ....[3]....
        /*0038*/ 	.word	0xffffffff


	//   ....[4]....
        /*003c*/ 	.word	0xffffffff


	//   ....[5]....
        /*0040*/ 	.word	0xffffffff


	//   ....[6]....
        /*0044*/ 	.word	0xffffffff


	//   ....[7]....
        /*0048*/ 	.word	0xffffffff


	//   ....[8]....
        /*004c*/ 	.word	0xffffffff


	//   ....[9]....
        /*0050*/ 	.word	0xffffffff


	//   ....[10]....
        /*0054*/ 	.word	0xffffffff


	//   ....[11]....
        /*0058*/ 	.word	0xffffffff


	//   ....[12]....
        /*005c*/ 	.word	0x05000005


	//   ....[13]....
        /*0060*/ 	.word	0x05000005


	//   ....[14]....
        /*0064*/ 	.word	0x05000005


	//   ....[15]....
        /*0068*/ 	.word	0x05000005


	//----- nvinfo : EIATTR_COOP_GROUP_INSTR_OFFSETS
	.align		4
.L_2718:
        /*006c*/ 	.byte	0x04, 0x28
        /*006e*/ 	.short	(.L_2720 - .L_2719)


	//   ....[0]....
.L_2719:
        /*0070*/ 	.word	0x00004b00


	//   ....[1]....
        /*0074*/ 	.word	0x00004b20


	//   ....[2]....
        /*0078*/ 	.word	0x00004eb0


	//   ....[3]....
        /*007c*/ 	.word	0x00004ed0


	//   ....[4]....
        /*0080*/ 	.word	0x00008180


	//   ....[5]....
        /*0084*/ 	.word	0x00008190


	//   ....[6]....
        /*0088*/ 	.word	0x000081c0


	//   ....[7]....
        /*008c*/ 	.word	0x000081d0


	//   ....[8]....
        /*0090*/ 	.word	0x000095a0


	//   ....[9]....
        /*0094*/ 	.word	0x000095b0


	//   ....[10]....
        /*0098*/ 	.word	0x000095e0


	//   ....[11]....
        /*009c*/ 	.word	0x000095f0


	//   ....[12]....
        /*00a0*/ 	.word	0x00009f60


	//   ....[13]....
        /*00a4*/ 	.word	0x00009fe0


	//   ....[14]....
        /*00a8*/ 	.word	0x0000a060


	//   ....[15]....
        /*00ac*/ 	.word	0x0000a0d0


	//----- nvinfo : EIATTR_VRC_CTA_INIT_COUNT
	.align		4
.L_2720:
        /*00b0*/ 	.byte	0x02, 0x4a
	.zero		1
	.zero		1


	//----- nvinfo : EIATTR_EXIT_INSTR_OFFSETS
	.align		4
        /*00b4*/ 	.byte	0x04, 0x1c
        /*00b6*/ 	.short	(.L_2722 - .L_2721)


	//   ....[0]....
.L_2721:
        /*00b8*/ 	.word	0x00000090


	//----- nvinfo : EIATTR_CRS_STACK_SIZE
	.align		4
.L_2722:
        /*00bc*/ 	.byte	0x04, 0x1e
        /*00be*/ 	.short	(.L_2724 - .L_2723)
.L_2723:
        /*00c0*/ 	.word	0x00000000


	//----- nvinfo : EIATTR_CBANK_PARAM_SIZE
	.align		4
.L_2724:
        /*00c4*/ 	.byte	0x03, 0x19
        /*00c6*/ 	.short	0x01d0


	//----- nvinfo : EIATTR_PARAM_CBANK
	.align		4
        /*00c8*/ 	.byte	0x04, 0x0a
        /*00ca*/ 	.short	(.L_2726 - .L_2725)
	.align		4
.L_2725:
        /*00cc*/ 	.word	index@(.nv.constant0._ZN5flash24flash_fwd_splitkv_kernelI23Flash_fwd_kernel_traitsILi32ELi64ELi128ELi4ELb0ELb0EN7cutlass10bfloat16_tE19Flash_kernel_traitsILi32ELi64ELi128ELi4ES3_EELb0ELb0ELb1ELb0ELb0ELb0ELb0ELb0EEEvNS_16Flash_fwd_paramsE)
        /*00d0*/ 	.short	0x0380
        /*00d2*/ 	.short	0x01d0


	//----- nvinfo : EIATTR_SW_WAR
	.align		4
.L_2726:
        /*00d4*/ 	.byte	0x04, 0x36
        /*00d6*/ 	.short	(.L_2728 - .L_2727)
.L_2727:
        /*00d8*/ 	.word	0x00000008
.L_2728:


//--------------------- .nv.info._ZN5flash24flash_fwd_splitkv_kernelI23Flash_fwd_kernel_traitsILi32ELi64ELi128ELi4ELb0ELb0EN7cutlass10bfloat16_tE19Flash_kernel_traitsILi32ELi64ELi128ELi4ES3_EELb0ELb0ELb1ELb0ELb0ELb1ELb0ELb0EEEvNS_16Flash_fwd_paramsE --------------------------
	.section	.nv.info._ZN5flash24flash_fwd_splitkv_kernelI23Flash_fwd_kernel_traitsILi32ELi64ELi128ELi4ELb0ELb0EN7cutlass10bfloat16_tE19Flash_kernel_traitsILi32ELi64ELi128ELi4ES3_EELb0ELb0ELb1ELb0ELb0ELb1ELb0ELb0EEEvNS_16Flash_fwd_paramsE,"",@"SHT_CUDA_INFO"
	.sectionflags	@""
	.align	4


	//----- nvinfo : EIATTR_CUDA_API_VERSION
	.align		4
        /*0000*/ 	.byte	0x04, 0x37
        /*0002*/ 	.short	(.L_2730 - .L_2729)
.L_2729:
        /*0004*/ 	.word	0x00000082


	//----- nvinfo : EIATTR_KPARAM_INFO
	.align		4
.L_2730:
        /*0008*/ 	.byte	0x04, 0x17
        /*000a*/ 	.short	(.L_2732 - .L_2731)
.L_2731:
        /*000c*/ 	.word	0x00000000
        /*0010*/ 	.short	0x0000
        /*0012*/ 	.short	0x0000
        /*0014*/ 	.byte	0x00, 0xf0, 0x41, 0x07


	//----- nvinfo : EIATTR_SPARSE_MMA_MASK
	.align		4
.L_2732:
        /*0018*/ 	.byte	0x03, 0x50
        /*001a*/ 	.short	0x0000


	//----- nvinfo : EIATTR_MAXREG_COUNT
	.align		4
        /*001c*/ 	.byte	0x03, 0x1b
        /*001e*/ 	.short	0x00ff


	//----- nvinfo : EIATTR_NUM_BARRIERS
	.align		4
        /*0020*/ 	.byte	0x02, 0x4c
        /*0022*/ 	.byte	0x01
	.zero		1


	//----- nvinfo : EIATTR_MERCURY_ISA_VERSION
	.align		4
        /*0024*/ 	.byte	0x03, 0x5f
        /*0026*/ 	.short	0x0101


	//----- nvinfo : EIATTR_COOP_GROUP_MASK_REGIDS
	.align		4
        /*0028*/ 	.byte	0x04, 0x29
        /*002a*/ 	.short	(.L_2734 - .L_2733)


	//   ....[0]....
.L_2733:
        /*002c*/ 	.word	0xffffffff


	//   ....[1]....
        /*0030*/ 	.word	0xffffffff


	//   ....[2]....
        /*0034*/ 	.word	0xffffffff


	//   ....[3]....
        /*0038*/ 	.word	0xffffffff


	//   ....[4]....
        /*003c*/ 	.word	0xffffffff


	//   ....[5]....
        /*0040*/ 	.word	0xffffffff


	//   ....[6]....
        /*0044*/ 	.word	0xffffffff


	//   ....[7]....
        /*0048*/ 	.word	0xffffffff


	//   ....[8]....
        /*004c*/ 	.word	0xffffffff


	//   ....[9]....
        /*0050*/ 	.word	0xffffffff


	//   ....[10]....
        /*0054*/ 	.word	0xffffffff


	//   ....[11]....
        /*0058*/ 	.word	0xffffffff


	//   ....[12]....
        /*005c*/ 	.word	0x05000005


	//   ....[13]....
        /*0060*/ 	.word	0x05000005


	//   ....[14]....
        /*0064*/ 	.word	0x05000005


	//   ....[15]....
        /*0068*/ 	.word	0x05000005


	//----- nvinfo : EIATTR_COOP_GROUP_INSTR_OFFSETS
	.align		4
.L_2734:
        /*006c*/ 	.byte	0x04, 0x28
        /*006e*/ 	.short	(.L_2736 - .L_2735)


	//   ....[0]....
.L_2735:
        /*0070*/ 	.word	0x00005310


	//   ....[1]....
        /*0074*/ 	.word	0x00005330


	//   ....[2]....
        /*0078*/ 	.word	0x000056a0


	//   ....[3]....
        /*007c*/ 	.word	0x000056d0


	//   ....[4]....
        /*0080*/ 	.word	0x000091a0


	//   ....[5]....
        /*0084*/ 	.word	0x000091b0


	//   ....[6]....
        /*0088*/ 	.word	0x000091e0


	//   ....[7]....
        /*008c*/ 	.word	0x000091f0


	//   ....[8]....
        /*0090*/ 	.word	0x0000a590


	//   ....[9]....
        /*0094*/ 	.word	0x0000a5a0


	//   ....[10]....
        /*0098*/ 	.word	0x0000a5d0


	//   ....[11]....
        /*009c*/ 	.word	0x0000a5e0


	//   ....[12]....
        /*00a0*/ 	.word	0x0000af50


	//   ....[13]....
        /*00a4*/ 	.word	0x0000afd0


	//   ....[14]....
        /*00a8*/ 	.word	0x0000b050


	//   ....[15]....
        /*00ac*/ 	.word	0x0000b0c0


	//----- nvinfo : EIATTR_VRC_CTA_INIT_COUNT
	.align		4
.L_2736:
        /*00b0*/ 	.byte	0x02, 0x4a
	.zero		1
	.zero		1


	//----- nvinfo : EIATTR_EXIT_INSTR_OFFSETS
	.align		4
        /*00b4*/ 	.byte	0x04, 0x1c
        /*00b6*/ 	.short	(.L_2738 - .L_2737)


	//   ....[0]....
.L_2737:
        /*00b8*/ 	.word	0x00000090


	//----- nvinfo : EIATTR_CRS_STACK_SIZE
	.align		4
.L_2738:
        /*00bc*/ 	.byte	0x04, 0x1e
        /*00be*/ 	.short	(.L_2740 - .L_2739)
.L_2739:
        /*00c0*/ 	.word	0x00000000


	//----- nvinfo : EIATTR_CBANK_PARAM_SIZE
	.align		4
.L_2740:
        /*00c4*/ 	.byte	0x03, 0x19
        /*00c6*/ 	.short	0x01d0


	//----- nvinfo : EIATTR_PARAM_CBANK
	.align		4
        /*00c8*/ 	.byte	0x04, 0x0a
        /*00ca*/ 	.short	(.L_2742 - .L_2741)
	.align		4
.L_2741:
        /*00cc*/ 	.word	index@(.nv.constant0._ZN5flash24flash_fwd_splitkv_kernelI23Flash_fwd_kernel_traitsILi32ELi64ELi128ELi4ELb0ELb0EN7cutlass10bfloat16_tE19Flash_kernel_traitsILi32ELi64ELi128ELi4ES3_EELb0ELb0ELb1ELb0ELb0ELb1ELb0ELb0EEEvNS_16Flash_fwd_paramsE)
        /*00d0*/ 	.short	0x0380
        /*00d2*/ 	.short	0x01d0


	//----- nvinfo : EIATTR_SW_WAR
	.align		4
.L_2742:
        /*00d4*/ 	.byte	0x04, 0x36
        /*00d6*/ 	.short	(.L_2744 - .L_2743)
.L_2743:
        /*00d8*/ 	.word	0x00000008
.L_2744:


//--------------------- .nv.info._ZN5flash24flash_fwd_splitkv_kernelI23Flash_fwd_kernel_traitsILi32ELi64ELi128ELi4ELb0ELb0EN7cutlass10bfloat16_tE19Flash_kernel_traitsILi32ELi64ELi128ELi4ES3_EELb0ELb0ELb0ELb0ELb1ELb0ELb0ELb1EEEvNS_16Flash_fwd_paramsE --------------------------
	.section	.nv.info._ZN5flash24flash_fwd_splitkv_kernelI23Flash_fwd_kernel_traitsILi32ELi64ELi128ELi4ELb0ELb0EN7cutlass10bfloat16_tE19Flash_kernel_traitsILi32ELi64ELi128ELi4ES3_EELb0ELb0ELb0ELb0ELb1ELb0ELb0ELb1EEEvNS_16Flash_fwd_paramsE,"",@"SHT_CUDA_INFO"
	.sectionflags	@""
	.align	4


	//----- nvinfo : EIATTR_CUDA_API_VERSION
	.align		4
        /*0000*/ 	.byte	0x04, 0x37
        /*0002*/ 	.short	(.L_2746 - .L_2745)
.L_2745:
        /*0004*/ 	.word	0x00000082


	//----- nvinfo : EIATTR_KPARAM_INFO
	.align		4
.L_2746:
        /*0008*/ 	.byte	0x04, 0x17
        /*000a*/ 	.short	(.L_2748 - .L_2747)
.L_2747:
        /*000c*/ 	.word	0x00000000
        /*0010*/ 	.short	0x0000
        /*0012*/ 	.short	0x0000
        /*0014*/ 	.byte	0x00, 0xf0, 0x41, 0x07


	//----- nvinfo : EIATTR_SPARSE_MMA_MASK
	.align		4
.L_2748:
        /*0018*/ 	.byte	0x03, 0x50
        /*001a*/ 	.short	0x0000


	//----- nvinfo : EIATTR_MAXREG_COUNT
	.align		4
        /*001c*/ 	.byte	0x03, 0x1b
        /*001e*/ 	.short	0x00ff


	//----- nvinfo : EIATTR_NUM_BARRIERS
	.align		4
        /*0020*/ 	.byte	0x02, 0x4c
        /*0022*/ 	.byte	0x01
	.zero		1


	//----- nvinfo : EIATTR_MERCURY_ISA_VERSION
	.align		4
        /*0024*/ 	.byte	0x03, 0x5f
        /*0026*/ 	.short	0x0101


	//----- nvinfo : EIATTR_COOP_GROUP_MASK_REGIDS
	.align		4
        /*0028*/ 	.byte	0x04, 0x29
        /*002a*/ 	.short	(.L_2750 - .L_2749)


	//   ....[0]....
.L_2749:
        /*002c*/ 	.word	0xffffffff


	//   ....[1]....
        /*0030*/ 	.word	0xffffffff


	//   ....[2]....
        /*0034*/ 	.word	0xffffffff


	//   ....[3]....
        /*0038*/ 	.word	0xffffffff


	//   ....[4]....
        /*003c*/ 	.word	0xffffffff


	//   ....[5]....
        /*0040*/ 	.word	0xffffffff


	//   ....[6]....
        /*0044*/ 	.word	0xffffffff


	//   ....[7]....
        /*0048*/ 	.word	0xffffffff


	//   ....[8]....
        /*004c*/ 	.word	0xffffffff


	//   ....[9]....
        /*0050*/ 	.word	0xffffffff


	//   ....[10]....
        /*0054*/ 	.word	0xffffffff


	//   ....[11]....
        /*0058*/ 	.word	0xffffffff


	//   ....[12]....
        /*005c*/ 	.word	0x05000005


	//   ....[13]....
        /*0060*/ 	.word	0x05000005


	//   ....[14]....
        /*0064*/ 	.word	0x05000005


	//   ....[15]....
        /*0068*/ 	.word	0x05000005


	//----- nvinfo : EIATTR_COOP_GROUP_INSTR_OFFSETS
	.align		4
.L_2750:
        /*006c*/ 	.byte	0x04, 0x28
        /*006e*/ 	.short	(.L_2752 - .L_2751)


	//   ....[0]....
.L_2751:
        /*0070*/ 	.word	0x00008010


	//   ....[1]....
        /*0074*/ 	.word	0x00008050


	//   ....[2]....
        /*0078*/ 	.word	0x00008080


	//   ....[3]....
        /*007c*/ 	.word	0x000080a0


	//   ....[4]....
        /*0080*/ 	.word	0x0000a5d0


	//   ....[5]....
        /*0084*/ 	.word	0x0000a5f0


	//   ....[6]....
        /*0088*/ 	.word	0x0000a620


	//   ....[7]....
        /*008c*/ 	.word	0x0000a630


	//   ....[8]....
        /*0090*/ 	.word	0x0000ba00


	//   ....[9]....
        /*0094*/ 	.word	0x0000ba10


	//   ....[10]....
        /*0098*/ 	.word	0x0000ba40


	//   ....[11]....
        /*009c*/ 	.word	0x0000ba50


	//   ....[12]....
        /*00a0*/ 	.word	0x0000c3d0


	//   ....[13]....
        /*00a4*/ 	.word	0x0000c440


	//   ....[14]....
        /*00a8*/ 	.word	0x0000c4a0


	//   ....[15]....
        /*00ac*/ 	.word	0x0000c510


	//----- nvinfo : EIATTR_VRC_CTA_INIT_COUNT
	.align		4
.L_2752:
        /*00b0*/ 	.byte	0x02, 0x4a
	.zero		1
	.zero		1


	//----- nvinfo : EIATTR_EXIT_INSTR_OFFSETS
	.align		4
        /*00b4*/ 	.byte	0x04, 0x1c
        /*00b6*/ 	.short	(.L_2754 - .L_2753)


	//   ....[0]....
.L_2753:
        /*00b8*/ 	.word	0x00000090


	//----- nvinfo : EIATTR_CRS_STACK_SIZE
	.align		4
.L_2754:
        /*00bc*/ 	.byte	0x04, 0x1e
        /*00be*/ 	.short	(.L_2756 - .L_2755)
.L_2755:
        /*00c0*/ 	.word	0x00000000


	//----- nvinfo : EIATTR_CBANK_PARAM_SIZE
	.align		4
.L_2756:
        /*00c4*/ 	.byte	0x03, 0x19
        /*00c6*/ 	.short	0x01d0


	//----- nvinfo : EIATTR_PARAM_CBANK
	.align		4
        /*00c8*/ 	.byte	0x04, 0x0a
        /*00ca*/ 	.short	(.L_2758 - .L_2757)
	.align		4
.L_2757:
        /*00cc*/ 	.word	index@(.nv.constant0._ZN5flash24flash_fwd_splitkv_kernelI23Flash_fwd_kernel_traitsILi32ELi64ELi128ELi4ELb0ELb0EN7cutlass10bfloat16_tE19Flash_kernel_traitsILi32ELi64ELi128ELi4ES3_EELb0ELb0ELb0ELb0ELb1ELb0ELb0ELb1EEEvNS_16Flash_fwd_paramsE)
        /*00d0*/ 	.short	0x0380
        /*00d2*/ 	.short	0x01d0


	//----- nvinfo : EIATTR_SW_WAR
	.align		4
.L_2758:
        /*00d4*/ 	.byte	0x04, 0x36
        /*00d6*/ 	.short	(.L_2760 - .L_2759)
.L_2759:
        /*00d8*/ 	.word	0x00000008
.L_2760:


//--------------------- .nv.info._ZN5flash24flash_fwd_splitkv_kernelI23Flash_fwd_kernel_traitsILi32ELi64ELi128ELi4ELb0ELb0EN7cutlass10bfloat16_tE19Flash_kernel_traitsILi32ELi64ELi128ELi4ES3_EELb0ELb0ELb0ELb0ELb1ELb1ELb0ELb1EEEvNS_16Flash_fwd_paramsE --------------------------
	.section	.nv.info._ZN5flash24flash_fwd_splitkv_kernelI23Flash_fwd_kernel_traitsILi32ELi64ELi128ELi4ELb0ELb0EN7cutlass10bfloat16_tE19Flash_kernel_traitsILi32ELi64ELi128ELi4ES3_EELb0ELb0ELb0ELb0ELb1ELb1ELb0ELb1EEEvNS_16Flash_fwd_paramsE,"",@"SHT_CUDA_INFO"
	.sectionflags	@""
	.align	4


	//----- nvinfo : EIATTR_CUDA_API_VERSION
	.align		4
        /*0000*/ 	.byte	0x04, 0x37
        /*0002*/ 	.short	(.L_2762 - .L_2761)
.L_2761:
        /*0004*/ 	.word	0x00000082


	//----- nvinfo : EIATTR_KPARAM_INFO
	.align		4
.L_2762:
        /*0008*/ 	.byte	0x04, 0x17
        /*000a*/ 	.short	(.L_2764 - .L_2763)
.L_2763:
        /*000c*/ 	.word	0x00000000
        /*0010*/ 	.short	0x0000
        /*0012*/ 	.short	0x0000
        /*0014*/ 	.byte	0x00, 0xf0, 0x41, 0x07


	//----- nvinfo : EIATTR_SPARSE_MMA_MASK
	.align		4
.L_2764:
        /*0018*/ 	.byte	0x03, 0x50
        /*001a*/ 	.short	0x0000


	//----- nvinfo : EIATTR_MAXREG_COUNT
	.align		4
        /*001c*/ 	.byte	0x03, 0x1b
        /*001e*/ 	.short	0x00ff


	//----- nvinfo : EIATTR_NUM_BARRIERS
	.align		4
        /*0020*/ 	.byte	0x02, 0x4c
        /*0022*/ 	.byte	0x01
	.zero		1


	//----- nvinfo : EIATTR_MERCURY_ISA_VERSION
	.align		4
        /*0024*/ 	.byte	0x03, 0x5f
        /*0026*/ 	.short	0x0101


	//----- nvinfo : EIATTR_COOP_GROUP_MASK_REGIDS
	.align		4
        /*0028*/ 	.byte	0x04, 0x29
        /*002a*/ 	.short	(.L_2766 - .L_2765)


	//   ....[0]....
.L_2765:
        /*002c*/ 	.word	0xffffffff


	//   ....[1]....
        /*0030*/ 	.word	0xffffffff


	//   ....[2]....
        /*0034*/ 	.word	0xffffffff


	//   ....[3]....
        /*0038*/ 	.word	0xffffffff


	//   ....[4]....
        /*003c*/ 	.word	0xffffffff


	//   ....[5]....
        /*0040*/ 	.word	0xffffffff


	//   ....[6]....
        /*0044*/ 	.word	0xffffffff


	//   ....[7]....
        /*0048*/ 	.word	0xffffffff


	//   ....[8]....
        /*004c*/ 	.word	0xffffffff


	//   ....[9]....
        /*0050*/ 	.word	0xffffffff


	//   ....[10]....
        /*0054*/ 	.word	0xffffffff


	//   ....[11]....
        /*0058*/ 	.word	0xffffffff


	//   ....[12]....
        /*005c*/ 	.word	0x05000005


	//   ....[13]....
        /*0060*/ 	.word	0x05000005


	//   ....[14]....
        /*0064*/ 	.word	0x05000005


	//   ....[15]....
        /*0068*/ 	.word	0x05000005


	//----- nvinfo : EIATTR_COOP_GROUP_INSTR_OFFSETS
	.align		4
.L_2766:
        /*006c*/ 	.byte	0x04, 0x28
        /*006e*/ 	.short	(.L_2768 - .L_2767)


	//   ....[0]....
.L_2767:
        /*0070*/ 	.word	0x00008b20


	//   ....[1]....
        /*0074*/ 	.word	0x00008b40


	//   ....[2]....
        /*0078*/ 	.word	0x00008b90


	//   ....[3]....
        /*007c*/ 	.word	0x00008ba0


	//   ....[4]....
        /*0080*/ 	.word	0x0000b930


	//   ....[5]....
        /*0084*/ 	.word	0x0000b970


	//   ....[6]....
        /*0088*/ 	.word	0x0000b990


	//   ....[7]....
        /*008c*/ 	.word	0x0000b9b0


	//   ....[8]....
        /*0090*/ 	.word	0x0000cd50


	//   ....[9]....
        /*0094*/ 	.word	0x0000cd60


	//   ....[10]....
        /*0098*/ 	.word	0x0000cd90


	//   ....[11]....
        /*009c*/ 	.word	0x0000cda0


	//   ....[12]....
        /*00a0*/ 	.word	0x0000d750


	//   ....[13]....
        /*00a4*/ 	.word	0x0000d7d0


	//   ....[14]....
        /*00a8*/ 	.word	0x0000d840


	//   ....[15]....
        /*00ac*/ 	.word	0x0000d8b0


	//----- nvinfo : EIATTR_VRC_CTA_INIT_COUNT
	.align		4
.L_2768:
        /*00b0*/ 	.byte	0x02, 0x4a
	.zero		1
	.zero		1


	//----- nvinfo : EIATTR_EXIT_INSTR_OFFSETS
	.align		4
        /*00b4*/ 	.byte	0x04, 0x1c
        /*00b6*/ 	.short	(.L_2770 - .L_2769)


	//   ....[0]....
.L_2769:
        /*00b8*/ 	.word	0x00000090


	//----- nvinfo : EIATTR_CRS_STACK_SIZE
	.align		4
.L_2770:
        /*00bc*/ 	.byte	0x04, 0x1e
        /*00be*/ 	.short	(.L_2772 - .L_2771)
.L_2771:
        /*00c0*/ 	.word	0x00000000


	//----- nvinfo : EIATTR_CBANK_PARAM_SIZE
	.align		4
.L_2772:
        /*00c4*/ 	.byte	0x03, 0x19
        /*00c6*/ 	.short	0x01d0


	//----- nvinfo : EIATTR_PARAM_CBANK
	.align		4
        /*00c8*/ 	.byte	0x04, 0x0a
        /*00ca*/ 	.short	(.L_2774 - .L_2773)
	.align		4
.L_2773:
        /*00cc*/ 	.word	index@(.nv.constant0._ZN5flash24flash_fwd_splitkv_kernelI23Flash_fwd_kernel_traitsILi32ELi64ELi128ELi4ELb0ELb0EN7cutlass10bfloat16_tE19Flash_kernel_traitsILi32ELi64ELi128ELi4ES3_EELb0ELb0ELb0ELb0ELb1ELb1ELb0ELb1EEEvNS_16Flash_fwd_paramsE)
        /*00d0*/ 	.short	0x0380
        /*00d2*/ 	.short	0x01d0


	//----- nvinfo : EIATTR_SW_WAR
	.align		4
.L_2774:
        /*00d4*/ 	.byte	0x04, 0x36
        /*00d6*/ 	.short	(.L_2776 - .L_2775)
.L_2775:
        /*00d8*/ 	.word	0x00000008
.L_2776:


//--------------------- .nv.info._ZN5flash24flash_fwd_splitkv_kernelI23Flash_fwd_kernel_traitsILi32ELi64ELi128ELi4ELb0ELb0EN7cutlass10bfloat16_tE19Flash_kernel_traitsILi32ELi64ELi128ELi4ES3_EELb0ELb0ELb1ELb0ELb0ELb0ELb0ELb1EEEvNS_16Flash_fwd_paramsE --------------------------
	.section	.nv.info._ZN5flash24flash_fwd_splitkv_kernelI23Flash_fwd_kernel_traitsILi32ELi64ELi128ELi4ELb0ELb0EN7cutlass10bfloat16_tE19Flash_kernel_traitsILi32ELi64ELi128ELi4ES3_EELb0ELb0ELb1ELb0ELb0ELb0ELb0ELb1EEEvNS_16Flash_fwd_paramsE,"",@"SHT_CUDA_INFO"
	.sectionflags	@""
	.align	4


	//----- nvinfo : EIATTR_CUDA_API_VERSION
	.align		4
        /*0000*/ 	.byte	0x04, 0x37
        /*0002*/ 	.short	(.L_2778 - .L_2777)
.L_2777:
        /*0004*/ 	.word	0x00000082


	//----- nvinfo : EIATTR_KPARAM_INFO
	.align		4
.L_2778:
        /*0008*/ 	.byte	0x04, 0x17
        /*000a*/ 	.short	(.L_2780 - .L_2779)
.L_2779:
        /*000c*/ 	.word	0x00000000
        /*0010*/ 	.short	0x0000
        /*0012*/ 	.short	0x0000
        /*0014*/ 	.byte	0x00, 0xf0, 0x41, 0x07


	//----- nvinfo : EIATTR_SPARSE_MMA_MASK
	.align		4
.L_2780:
        /*0018*/ 	.byte	0x03, 0x50
        /*001a*/ 	.short	0x0000


	//----- nvinfo : EIATTR_MAXREG_COUNT
	.align		4
        /*001c*/ 	.byte	0x03, 0x1b
        /*001e*/ 	.short	0x00ff


	//----- nvinfo : EIATTR_NUM_BARRIERS
	.align		4
        /*0020*/ 	.byte	0x02, 0x4c
        /*0022*/ 	.byte	0x01
	.zero		1


	//----- nvinfo : EIATTR_MERCURY_ISA_VERSION
	.align		4
        /*0024*/ 	.byte	0x03, 0x5f
        /*0026*/ 	.short	0x0101


	//----- nvinfo : EIATTR_COOP_GROUP_MASK_REGIDS
	.align		4
        /*0028*/ 	.byte	0x04, 0x29
        /*002a*/ 	.short	(.L_2782 - .L_2781)


	//   ....[0]....
.L_2781:
        /*002c*/ 	.word	0xffffffff


	//   ....[1]....
        /*0030*/ 	.word	0xffffffff


	//   ....[2]....
        /*0034*/ 	.word	0xffffffff


	//   ....[3]....
        /*0038*/ 	.word	0xffffffff


	//   ....[4]....
        /*003c*/ 	.word	0xffffffff


	//   ....[5]....
        /*0040*/ 	.word	0xffffffff


	//   ....[6]....
        /*0044*/ 	.word	0xffffffff


	//   ....[7]....
        /*0048*/ 	.word	0xffffffff


	//   ....[8]....
        /*004c*/ 	.word	0xffffffff


	//   ....[9]....
        /*0050*/ 	.word	0xffffffff


	//   ....[10]....
        /*0054*/ 	.word	0xffffffff


	//   ....[11]....
        /*0058*/ 	.word	0xffffffff


	//   ....[12]....
        /*005c*/ 	.word	0x05000005


	//   ....[13]....
        /*0060*/ 	.word	0x05000005


	//   ....[14]....
        /*0064*/ 	.word	0x05000005


	//   ....[15]....
        /*0068*/ 	.word	0x05000005


	//----- nvinfo : EIATTR_COOP_GROUP_INSTR_OFFSETS
	.align		4
.L_2782:
        /*006c*/ 	.byte	0x04, 0x28
        /*006e*/ 	.short	(.L_2784 - .L_2783)


	//   ....[0]....
.L_2783:
        /*0070*/ 	.word	0x000098c0


	//   ....[1]....
        /*0074*/ 	.word	0x000098e0


	//   ....[2]....
        /*0078*/ 	.word	0x00009c30


	//   ....[3]....
        /*007c*/ 	.word	0x00009c70


	//   ....[4]....
        /*0080*/ 	.word	0x0000cf20


	//   ....[5]....
        /*0084*/ 	.word	0x0000cf50


	//   ....[6]....
        /*0088*/ 	.word	0x0000cf80


	//   ....[7]....
        /*008c*/ 	.word	0x0000cf90


	//   ....[8]....
        /*0090*/ 	.word	0x0000e370


	//   ....[9]....
        /*0094*/ 	.word	0x0000e380


	//   ....[10]....
        /*0098*/ 	.word	0x0000e3b0


	//   ....[11]....
        /*009c*/ 	.word	0x0000e3c0


	//   ....[12]....
        /*00a0*/ 	.word	0x0000edb0


	//   ....[13]....
        /*00a4*/ 	.word	0x0000ee30


	//   ....[14]....
        /*00a8*/ 	.word	0x0000eeb0


	//   ....[15]....
        /*00ac*/ 	.word	0x0000ef20


	//----- nvinfo : EIATTR_VRC_CTA_INIT_COUNT
	.align		4
.L_2784:
        /*00b0*/ 	.byte	0x02, 0x4a
	.zero		1
	.zero		1


	//----- nvinfo : EIATTR_EXIT_INSTR_OFFSETS
	.align		4
        /*00b4*/ 	.byte	0x04, 0x1c
        /*00b6*/ 	.short	(.L_2786 - .L_2785)


	//   ....[0]....
.L_2785:
        /*00b8*/ 	.word	0x00000090


	//----- nvinfo : EIATTR_CRS_STACK_SIZE
	.align		4
.L_2786:
        /*00bc*/ 	.byte	0x04, 0x1e
        /*00be*/ 	.short	(.L_2788 - .L_2787)
.L_2787:
        /*00c0*/ 	.word	0x00000000


	//----- nvinfo : EIATTR_CBANK_PARAM_SIZE
	.align		4
.L_2788:
        /*00c4*/ 	.byte	0x03, 0x19
        /*00c6*/ 	.short	0x01d0


	//----- nvinfo : EIATTR_PARAM_CBANK
	.align		4
        /*00c8*/ 	.byte	0x04, 0x0a
        /*00ca*/ 	.short	(.L_2790 - .L_2789)
	.align		4
.L_2789:
        /*00cc*/ 	.word	index@(.nv.constant0._ZN5flash24flash_fwd_splitkv_kernelI23Flash_fwd_kernel_traitsILi32ELi64ELi128ELi4ELb0ELb0EN7cutlass10bfloat16_tE19Flash_kernel_traitsILi32ELi64ELi128ELi4ES3_EELb0ELb0ELb1ELb0ELb0ELb0ELb0ELb1EEEvNS_16Flash_fwd_paramsE)
        /*00d0*/ 	.short	0x0380
        /*00d2*/ 	.short	0x01d0


	//----- nvinfo : EIATTR_SW_WAR
	.align		4
.L_2790:
        /*00d4*/ 	.byte	0x04, 0x36
        /*00d6*/ 	.short	(.L_2792 - .L_2791)
.L_2791:
        /*00d8*/ 	.word	0x00000008
.L_2792:


//--------------------- .nv.info._ZN5flash24flash_fwd_splitkv_kernelI23Flash_fwd_kernel_traitsILi32ELi64ELi128ELi4ELb0ELb0EN7cutlass10bfloat16_tE19Flash_kernel_traitsILi32ELi64ELi128ELi4ES3_EELb0ELb0ELb1ELb0ELb0ELb1ELb0ELb1EEEvNS_16Flash_fwd_paramsE --------------------------
	.section	.nv.info._ZN5flash24flash_fwd_splitkv_kernelI23Flash_fwd_kernel_traitsILi32ELi64ELi128ELi4ELb0ELb0EN7cutlass10bfloat16_tE19Flash_kernel_traitsILi32ELi64ELi128ELi4ES3_EELb0ELb0ELb1ELb0ELb0ELb1ELb0ELb1EEEvNS_16Flash_fwd_paramsE,"",@"SHT_CUDA_INFO"
	.sectionflags	@""
	.align	4


	//----- nvinfo : EIATTR_CUDA_API_VERSION
	.align		4
        /*0000*/ 	.byte	0x04, 0x37
        /*0002*/ 	.short	(.L_2794 - .L_2793)
.L_2793:
        /*0004*/ 	.word	0x00000082


	//----- nvinfo : EIATTR_KPARAM_INFO
	.align		4
.L_2794:
        /*0008*/ 	.byte	0x04, 0x17
        /*000a*/ 	.short	(.L_2796 - .L_2795)
.L_2795:
        /*000c*/ 	.word	0x00000000
        /*0010*/ 	.short	0x0000
        /*0012*/ 	.short	0x0000
        /*0014*/ 	.byte	0x00, 0xf0, 0x41, 0x07


	//----- nvinfo : EIATTR_SPARSE_MMA_MASK
	.align		4
.L_2796:
        /*0018*/ 	.byte	0x03, 0x50
        /*001a*/ 	.short	0x0000


	//----- nvinfo : EIATTR_MAXREG_COUNT
	.align		4
        /*001c*/ 	.byte	0x03, 0x1b
        /*001e*/ 	.short	0x00ff


	//----- nvinfo : EIATTR_NUM_BARRIERS
	.align		4
        /*0020*/ 	.byte	0x02, 0x4c
        /*0022*/ 	.byte	0x01
	.zero		1


	//----- nvinfo : EIATTR_MERCURY_ISA_VERSION
	.align		4
        /*0024*/ 	.byte	0x03, 0x5f
        /*0026*/ 	.short	0x0101


	//----- nvinfo : EIATTR_COOP_GROUP_MASK_REGIDS
	.align		4
        /*0028*/ 	.byte	0x04, 0x29
        /*002a*/ 	.short	(.L_2798 - .L_2797)


	//   ....[0]....
.L_2797:
        /*002c*/ 	.word	0xffffffff


	//   ....[1]....
        /*0030*/ 	.word	0xffffffff


	//   ....[2]....
        /*0034*/ 	.word	0xffffffff


	//   ....[3]....
        /*0038*/ 	.word	0xffffffff


	//   ....[4]....
        /*003c*/ 	.word	0xffffffff


	//   ....[5]....
        /*0040*/ 	.word	0xffffffff


	//   ....[6]....
        /*0044*/ 	.word	0xffffffff


	//   ....[7]....
        /*0048*/ 	.word	0xffffffff


	//   ....[8]....
        /*004c*/ 	.word	0xffffffff


	//   ....[9]....
        /*0050*/ 	.word	0xffffffff


	//   ....[10]....
        /*0054*/ 	.word	0xffffffff


	//   ....[11]....
        /*0058*/ 	.word	0xffffffff


	//   ....[12]....
        /*005c*/ 	.word	0x05000004


	//   ....[13]....
        /*0060*/ 	.word	0x05000004


	//   ....[14]....
        /*0064*/ 	.word	0x05000004


	//   ....[15]....
        /*0068*/ 	.word	0x05000004


	//----- nvinfo : EIATTR_COOP_GROUP_INSTR_OFFSETS
	.align		4
.L_2798:
        /*006c*/ 	.byte	0x04, 0x28
        /*006e*/ 	.short	(.L_2800 - .L_2799)


	//   ....[0]....
.L_2799:
        /*0070*/ 	.word	0x00009e30


	//   ....[1]....
        /*0074*/ 	.word	0x00009ec0


	//   ....[2]....
        /*0078*/ 	.word	0x0000a1c0


	//   ....[3]....
        /*007c*/ 	.word	0x0000a200


	//   ....[4]....
        /*0080*/ 	.word	0x0000dc60


	//   ....[5]....
        /*0084*/ 	.word	0x0000dc80


	//   ....[6]....
        /*0088*/ 	.word	0x0000dcb0


	//   ....[7]....
        /*008c*/ 	.word	0x0000dcc0


	//   ....[8]....
        /*0090*/ 	.word	0x0000f060


	//   ....[9]....
        /*0094*/ 	.word	0x0000f070


	//   ....[10]....
        /*0098*/ 	.word	0x0000f0a0


	//   ....[11]....
        /*009c*/ 	.word	0x0000f0b0


	//   ....[12]....
        /*00a0*/ 	.word	0x0000fa80


	//   ....[13]....
        /*00a4*/ 	.word	0x0000faf0


	//   ....[14]....
        /*00a8*/ 	.word	0x0000fb50


	//   ....[15]....
        /*00ac*/ 	.word	0x0000fbc0


	//----- nvinfo : EIATTR_VRC_CTA_INIT_COUNT
	.align		4
.L_2800:
        /*00b0*/ 	.byte	0x02, 0x4a
	.zero		1
	.zero		1


	//----- nvinfo : EIATTR_EXIT_INSTR_OFFSETS
	.align		4
        /*00b4*/ 	.byte	0x04, 0x1c
        /*00b6*/ 	.short	(.L_2802 - .L_2801)


	//   ....[0]....
.L_2801:
        /*00b8*/ 	.word	0x00000090


	//----- nvinfo : EIATTR_CRS_STACK_SIZE
	.align		4
.L_2802:
        /*00bc*/ 	.byte	0x04, 0x1e
        /*00be*/ 	.short	(.L_2804 - .L_2803)
.L_2803:
        /*00c0*/ 	.word	0x00000000


	//----- nvinfo : EIATTR_CBANK_PARAM_SIZE
	.align		4
.L_2804:
        /*00c4*/ 	.byte	0x03, 0x19
        /*00c6*/ 	.short	0x01d0


	//----- nvinfo : EIATTR_PARAM_CBANK
	.align		4
        /*00c8*/ 	.byte	0x04, 0x0a
        /*00ca*/ 	.short	(.L_2806 - .L_2805)
	.align		4
.L_2805:
        /*00cc*/ 	.word	index@(.nv.constant0._ZN5flash24flash_fwd_splitkv_kernelI23Flash_fwd_kernel_traitsILi32ELi64ELi128ELi4ELb0ELb0EN7cutlass10bfloat16_tE19Flash_kernel_traitsILi32ELi64ELi128ELi4ES3_EELb0ELb0ELb1ELb0ELb0ELb1ELb0ELb1EEEvNS_16Flash_fwd_paramsE)
        /*00d0*/ 	.short	0x0380
        /*00d2*/ 	.short	0x01d0


	//----- nvinfo : EIATTR_SW_WAR
	.align		4
.L_2806:
        /*00d4*/ 	.byte	0x04, 0x36
        /*00d6*/ 	.short	(.L_2808 - .L_2807)
.L_2807:
        /*00d8*/ 	.word	0x00000008
.L_2808:


//--------------------- .nv.info._ZN5flash24flash_fwd_splitkv_kernelI23Flash_fwd_kernel_traitsILi32ELi64ELi128ELi4ELb0ELb0EN7cutlass10bfloat16_tE19Flash_kernel_traitsILi32ELi64ELi128ELi4ES3_EELb0ELb0ELb0ELb1ELb1ELb0ELb1ELb0EEEvNS_16Flash_fwd_paramsE --------------------------
	.section	.nv.info._ZN5flash24flash_fwd_splitkv_kernelI23Flash_fwd_kernel_traitsILi32ELi64ELi128ELi4ELb0ELb0EN7cutlass10bfloat16_tE19Flash_kernel_traitsILi32ELi64ELi128ELi4ES3_EELb0ELb0ELb0ELb1ELb1ELb0ELb1ELb0EEEvNS_16Flash_fwd_paramsE,"",@"SHT_CUDA_INFO"
	.sectionflags	@""
	.align	4


	//----- nvinfo : EIATTR_CUDA_API_VERSION
	.align		4
        /*0000*/ 	.byte	0x04, 0x37
        /*0002*/ 	.short	(.L_2810 - .L_2809)
.L_2809:
        /*0004*/ 	.word	0x00000082


	//----- nvinfo : EIATTR_KPARAM_INFO
	.align		4
.L_2810:
        /*0008*/ 	.byte	0x04, 0x17
        /*000a*/ 	.short	(.L_2812 - .L_2811)
.L_2811:
        /*000c*/ 	.word	0x00000000
        /*0010*/ 	.short	0x0000
        /*0012*/ 	.short	0x0000
        /*0014*/ 	.byte	0x00, 0xf0, 0x41, 0x07


	//----- nvinfo : EIATTR_SPARSE_MMA_MASK
	.align		4
.L_2812:
        /*0018*/ 	.byte	0x03, 0x50
        /*001a*/ 	.short	0x0000


	//----- nvinfo : EIATTR_MAXREG_COUNT
	.align		4
        /*001c*/ 	.byte	0x03, 0x1b
        /*001e*/ 	.short	0x00ff


	//----- nvinfo : EIATTR_NUM_BARRIERS
	.align		4
        /*0020*/ 	.byte	0x02, 0x4c
        /*0022*/ 	.byte	0x01
	.zero		1


	//----- nvinfo : EIATTR_MERCURY_ISA_VERSION
	.align		4
        /*0024*/ 	.byte	0x03, 0x5f
        /*0026*/ 	.short	0x0101


	//----- nvinfo : EIATTR_COOP_GROUP_MASK_REGIDS
	.align		4
        /*0028*/ 	.byte	0x04, 0x29
        /*002a*/ 	.short	(.L_2814 - .L_2813)


	//   ....[0]....
.L_2813:
        /*002c*/ 	.word	0xffffffff


	//   ....[1]....
        /*0030*/ 	.word	0xffffffff


	//   ....[2]....
        /*0034*/ 	.word	0xffffffff


	//   ....[3]....
        /*0038*/ 	.word	0xffffffff


	//   ....[4]....
        /*003c*/ 	.word	0xffffffff


	//   ....[5]....
        /*0040*/ 	.word	0xffffffff


	//   ....[6]....
        /*0044*/ 	.word	0xffffffff


	//   ....[7]....
        /*0048*/ 	.word	0xffffffff


	//   ....[8]....
        /*004c*/ 	.word	0xffffffff


	//   ....[9]....
        /*0050*/ 	.word	0xffffffff


	//   ....[10]....
        /*0054*/ 	.word	0xffffffff


	//   ....[11]....
        /*0058*/ 	.word	0xffffffff


	//   ....[12]....
        /*005c*/ 	.word	0x05000007


	//   ....[13]....
        /*0060*/ 	.word	0x05000007


	//   ....[14]....
        /*0064*/ 	.word	0x05000007


	//   ....[15]....
        /*0068*/ 	.word	0x05000007


	//----- nvinfo : EIATTR_COOP_GROUP_INSTR_OFFSETS
	.align		4
.L_2814:
        /*006c*/ 	.byte	0x04, 0x28
        /*006e*/ 	.short	(.L_2816 - .L_2815)


	//   ....[0]....
.L_2815:
        /*0070*/ 	.word	0x00002990


	//   ....[1]....
        /*0074*/ 	.word	0x000029b0


	//   ....[2]....
        /*0078*/ 	.word	0x00002a20


	//   ....[3]....
        /*007c*/ 	.word	0x00002bf0


	//   ....[4]....
        /*0080*/ 	.word	0x00004ff0


	//   ....[5]....
        /*0084*/ 	.word	0x00005000


	//   ....[6]....
        /*0088*/ 	.word	0x00005030


	//   ....[7]....
        /*008c*/ 	.word	0x00005040


	//   ....[8]....
        /*0090*/ 	.word	0x000063e0


	//   ....[9]....
        /*0094*/ 	.word	0x000063f0


	//   ....[10]....
        /*0098*/ 	.word	0x00006420


	//   ....[11]....
        /*009c*/ 	.word	0x00006430


	//   ....[12]....
        /*00a0*/ 	.word	0x00006ac0


	//   ....[13]....
        /*00a4*/ 	.word	0x00006b40


	//   ....[14]....
        /*00a8*/ 	.word	0x00006bc0


	//   ....[15]....
        /*00ac*/ 	.word	0x00006c30


	//----- nvinfo : EIATTR_VRC_CTA_INIT_COUNT
	.align		4
.L_2816:
        /*00b0*/ 	.byte	0x02, 0x4a
	.zero		1
	.zero		1


	//----- nvinfo : EIATTR_EXIT_INSTR_OFFSETS
	.align		4
        /*00b4*/ 	.byte	0x04, 0x1c
        /*00b6*/ 	.short	(.L_2818 - .L_2817)


	//   ....[0]....
.L_2817:
        /*00b8*/ 	.word	0x000001f0


	//----- nvinfo : EIATTR_CRS_STACK_SIZE
	.align		4
.L_2818:
        /*00bc*/ 	.byte	0x04, 0x1e
        /*00be*/ 	.short	(.L_2820 - .L_2819)
.L_2819:
        /*00c0*/ 	.word	0x00000000


	//----- nvinfo : EIATTR_CBANK_PARAM_SIZE
	.align		4
.L_2820:
        /*00c4*/ 	.byte	0x03, 0x19
        /*00c6*/ 	.short	0x01d0


	//----- nvinfo : EIATTR_PARAM_CBANK
	.align		4
        /*00c8*/ 	.byte	0x04, 0x0a
        /*00ca*/ 	.short	(.L_2822 - .L_2821)
	.align		4
.L_2821:
        /*00cc*/ 	.word	index@(.nv.constant0._ZN5flash24flash_fwd_splitkv_kernelI23Flash_fwd_kernel_traitsILi32ELi64ELi128ELi4ELb0ELb0EN7cutlass10bfloat16_tE19Flash_kernel_traitsILi32ELi64ELi128ELi4ES3_EELb0ELb0ELb0ELb1ELb1ELb0ELb1ELb0EEEvNS_16Flash_fwd_paramsE)
        /*00d0*/ 	.short	0x0380
        /*00d2*/ 	.short	0x01d0


	//----- nvinfo : EIATTR_SW_WAR
	.align		4
.L_2822:
        /*00d4*/ 	.byte	0x04, 0x36
        /*00d6*/ 	.short	(.L_2824 - .L_2823)
.L_2823:
        /*00d8*/ 	.word	0x00000008
.L_2824:


//--------------------- .nv.info._ZN5flash24flash_fwd_splitkv_kernelI23Flash_fwd_kernel_traitsILi32ELi64ELi128ELi4ELb0ELb0EN7cutlass10bfloat16_tE19Flash_kernel_traitsILi32ELi64ELi128ELi4ES3_EELb0ELb0ELb0ELb1ELb1ELb1ELb1ELb0EEEvNS_16Flash_fwd_paramsE --------------------------
	.section	.nv.info._ZN5flash24flash_fwd_splitkv_kernelI23Flash_fwd_kernel_traitsILi32ELi64ELi128ELi4ELb0ELb0EN7cutlass10bfloat16_tE19Flash_kernel_traitsILi32ELi64ELi128ELi4ES3_EELb0ELb0ELb0ELb1ELb1ELb1ELb1ELb0EEEvNS_16Flash_fwd_paramsE,"",@"SHT_CUDA_INFO"
	.sectionflags	@""
	.align	4


	//----- nvinfo : EIATTR_CUDA_API_VERSION
	.align		4
        /*0000*/ 	.byte	0x04, 0x37
        /*0002*/ 	.short	(.L_2826 - .L_2825)
.L_2825:
        /*0004*/ 	.word	0x00000082


	//----- nvinfo : EIATTR_KPARAM_INFO
	.align		4
.L_2826:
        /*0008*/ 	.byte	0x04, 0x17
        /*000a*/ 	.short	(.L_2828 - .L_2827)
.L_2827:
        /*000c*/ 	.word	0x00000000
        /*0010*/ 	.short	0x0000
        /*0012*/ 	.short	0x0000
        /*0014*/ 	.byte	0x00, 0xf0, 0x41, 0x07


	//----- nvinfo : EIATTR_SPARSE_MMA_MASK
	.align		4
.L_2828:
        /*0018*/ 	.byte	0x03, 0x50
        /*001a*/ 	.short	0x0000


	//----- nvinfo : EIATTR_MAXREG_COUNT
	.align		4
        /*001c*/ 	.byte	0x03, 0x1b
        /*001e*/ 	.short	0x00ff


	//----- nvinfo : EIATTR_NUM_BARRIERS
	.align		4
        /*0020*/ 	.byte	0x02, 0x4c
        /*0022*/ 	.byte	0x01
	.zero		1


	//----- nvinfo : EIATTR_MERCURY_ISA_VERSION
	.align		4
        /*0024*/ 	.byte	0x03, 0x5f
        /*0026*/ 	.short	0x0101


	//----- nvinfo : EIATTR_COOP_GROUP_MASK_REGIDS
	.align		4
        /*0028*/ 	.byte	0x04, 0x29
        /*002a*/ 	.short	(.L_2830 - .L_2829)


	//   ....[0]....
.L_2829:
        /*002c*/ 	.word	0xffffffff


	//   ....[1]....
        /*0030*/ 	.word	0xffffffff


	//   ....[2]....
        /*0034*/ 	.word	0xffffffff


	//   ....[3]....
        /*0038*/ 	.word	0xffffffff


	//   ....[4]....
        /*003c*/ 	.word	0xffffffff


	//   ....[5]....
        /*0040*/ 	.word	0xffffffff


	//   ....[6]....
        /*0044*/ 	.word	0xffffffff


	//   ....[7]....
        /*0048*/ 	.word	0xffffffff


	//   ....[8]....
        /*004c*/ 	.word	0xffffffff


	//   ....[9]....
        /*0050*/ 	.word	0xffffffff


	//   ....[10]....
        /*0054*/ 	.word	0xffffffff


	//   ....[11]....
        /*0058*/ 	.word	0xffffffff


	//   ....[12]....
        /*005c*/ 	.word	0x05000006


	//   ....[13]....
        /*0060*/ 	.word	0x05000006


	//   ....[14]....
        /*0064*/ 	.word	0x05000006


	//   ....[15]....
        /*0068*/ 	.word	0x05000006


	//----- nvinfo : EIATTR_COOP_GROUP_INSTR_OFFSETS
	.align		4
.L_2830:
        /*006c*/ 	.byte	0x04, 0x28
        /*006e*/ 	.short	(.L_2832 - .L_2831)


	//   ....[0]....
.L_2831:
        /*0070*/ 	.word	0x00002ff0


	//   ....[1]....
        /*0074*/ 	.word	0x00003010


	//   ....[2]....
        /*0078*/ 	.word	0x00003140


	//   ....[3]....
        /*007c*/ 	.word	0x00003160


	//   ....[4]....
        /*0080*/ 	.word	0x00005f60


	//   ....[5]....
        /*0084*/ 	.word	0x00005f80


	//   ....[6]....
        /*0088*/ 	.word	0x00005fb0


	//   ....[7]....
        /*008c*/ 	.word	0x00005fc0


	//   ....[8]....
        /*0090*/ 	.word	0x000072e0


	//   ....[9]....
        /*0094*/ 	.word	0x000072f0


	//   ....[10]....
        /*0098*/ 	.word	0x00007320


	//   ....[11]....
        /*009c*/ 	.word	0x00007330


	//   ....[12]....
        /*00a0*/ 	.word	0x000079b0


	//   ....[13]....
        /*00a4*/ 	.word	0x00007a20


	//   ....[14]....
        /*00a8*/ 	.word	0x00007a80


	//   ....[15]....
        /*00ac*/ 	.word	0x00007af0


	//----- nvinfo : EIATTR_VRC_CTA_INIT_COUNT
	.align		4
.L_2832:
        /*00b0*/ 	.byte	0x02, 0x4a
	.zero		1
	.zero		1


	//----- nvinfo : EIATTR_EXIT_INSTR_OFFSETS
	.align		4
        /*00b4*/ 	.byte	0x04, 0x1c
        /*00b6*/ 	.short	(.L_2834 - .L_2833)


	//   ....[0]....
.L_2833:
        /*00b8*/ 	.word	0x000001f0


	//----- nvinfo : EIATTR_CRS_STACK_SIZE
	.align		4
.L_2834:
        /*00bc*/ 	.byte	0x04, 0x1e
        /*00be*/ 	.short	(.L_2836 - .L_2835)
.L_2835:
        /*00c0*/ 	.word	0x00000000


	//----- nvinfo : EIATTR_CBANK_PARAM_SIZE
	.align		4
.L_2836:
        /*00c4*/ 	.byte	0x03, 0x19
        /*00c6*/ 	.short	0x01d0


	//----- nvinfo : EIATTR_PARAM_CBANK
	.align		4
        /*00c8*/ 	.byte	0x04, 0x0a
        /*00ca*/ 	.short	(.L_2838 - .L_2837)
	.align		4
.L_2837:
        /*00cc*/ 	.word	index@(.nv.constant0._ZN5flash24flash_fwd_splitkv_kernelI23Flash_fwd_kernel_traitsILi32ELi64ELi128ELi4ELb0ELb0EN7cutlass10bfloat16_tE19Flash_kernel_traitsILi32ELi64ELi128ELi4ES3_EELb0ELb0ELb0ELb1ELb1ELb1ELb1ELb0EEEvNS_16Flash_fwd_paramsE)
        /*00d0*/ 	.short	0x0380
        /*00d2*/ 	.short	0x01d0


	//----- nvinfo : EIATTR_SW_WAR
	.align		4
.L_2838:
        /*00d4*/ 	.byte	0x04, 0x36
        /*00d6*/ 	.short	(.L_2840 - .L_2839)
.L_2839:
        /*00d8*/ 	.word	0x00000008
.L_2840:


//--------------------- .nv.info._ZN5flash24flash_fwd_splitkv_kernelI23Flash_fwd_kernel_traitsILi32ELi64ELi128ELi4ELb0ELb0EN7cutlass10bfloat16_tE19Flash_kernel_traitsILi32ELi64ELi128ELi4ES3_EELb0ELb0ELb1ELb0ELb0ELb0ELb1ELb0EEEvNS_16Flash_fwd_paramsE --------------------------
	.section	.nv.info._ZN5flash24flash_fwd_splitkv_kernelI23Flash_fwd_kernel_traitsILi32ELi64ELi128ELi4ELb0ELb0EN7cutlass10bfloat16_tE19Flash_kernel_traitsILi32ELi64ELi128ELi4ES3_EELb0ELb0ELb1ELb0ELb0ELb0ELb1ELb0EEEvNS_16Flash_fwd_paramsE,"",@"SHT_CUDA_INFO"
	.sectionflags	@""
	.align	4


	//----- nvinfo : EIATTR_CUDA_API_VERSION
	.align		4
        /*0000*/ 	.byte	0x04, 0x37
        /*0002*/ 	.short	(.L_2842 - .L_2841)
.L_2841:
        /*0004*/ 	.word	0x00000082


	//----- nvinfo : EIATTR_KPARAM_INFO
	.align		4
.L_2842:
        /*0008*/ 	.byte	0x04, 0x17
        /*000a*/ 	.short	(.L_2844 - .L_2843)
.L_2843:
        /*000c*/ 	.word	0x00000000
        /*0010*/ 	.short	0x0000
        /*0012*/ 	.short	0x0000
        /*0014*/ 	.byte	0x00, 0xf0, 0x41, 0x07


	//----- nvinfo : EIATTR_SPARSE_MMA_MASK
	.align		4
.L_2844:
        /*0018*/ 	.byte	0x03, 0x50
        /*001a*/ 	.short	0x0000


	//----- nvinfo : EIATTR_MAXREG_COUNT
	.align		4
        /*001c*/ 	.byte	0x03, 0x1b
        /*001e*/ 	.short	0x00ff


	//----- nvinfo : EIATTR_NUM_BARRIERS
	.align		4
        /*0020*/ 	.byte	0x02, 0x4c
        /*0022*/ 	.byte	0x01
	.zero		1


	//----- nvinfo : EIATTR_MERCURY_ISA_VERSION
	.align		4
        /*0024*/ 	.byte	0x03, 0x5f
        /*0026*/ 	.short	0x0101


	//----- nvinfo : EIATTR_COOP_GROUP_MASK_REGIDS
	.align		4
        /*0028*/ 	.byte	0x04, 0x29
        /*002a*/ 	.short	(.L_2846 - .L_2845)


	//   ....[0]....
.L_2845:
        /*002c*/ 	.word	0xffffffff


	//   ....[1]....
        /*0030*/ 	.word	0xffffffff


	//   ....[2]....
        /*0034*/ 	.word	0xffffffff


	//   ....[3]....
        /*0038*/ 	.word	0xffffffff


	//   ....[4]....
        /*003c*/ 	.word	0xffffffff


	//   ....[5]....
        /*0040*/ 	.word	0xffffffff


	//   ....[6]....
        /*0044*/ 	.word	0xffffffff


	//   ....[7]....
        /*0048*/ 	.word	0xffffffff


	//   ....[8]....
        /*004c*/ 	.word	0xffffffff


	//   ....[9]....
        /*0050*/ 	.word	0xffffffff


	//   ....[10]....
        /*0054*/ 	.word	0xffffffff


	//   ....[11]....
        /*0058*/ 	.word	0xffffffff


	//   ....[12]....
        /*005c*/ 	.word	0x05000006


	//   ....[13]....
        /*0060*/ 	.word	0x05000006


	//   ....[14]....
        /*0064*/ 	.word	0x05000006


	//   ....[15]....
        /*0068*/ 	.word	0x05000006


	//----- nvinfo : EIATTR_COOP_GROUP_INSTR_OFFSETS
	.align		4
.L_2846:
        /*006c*/ 	.byte	0x04, 0x28
        /*006e*/ 	.short	(.L_2848 - .L_2847)


	//   ....[0]....
.L_2847:
        /*0070*/ 	.word	0x00004ce0


	//   ....[1]....
        /*0074*/ 	.word	0x00004d00


	//   ....[2]....
        /*0078*/ 	.word	0x000050d0


	//   ....[3]....
        /*007c*/ 	.word	0x00005100


	//   ....[4]....
        /*0080*/ 	.word	0x000082e0


	//   ....[5]....
        /*0084*/ 	.word	0x000082f0


	//   ....[6]....
        /*0088*/ 	.word	0x00008320


	//   ....[7]....
        /*008c*/ 	.word	0x00008330


	//   ....[8]....
        /*0090*/ 	.word	0x00009740


	//   ....[9]....
        /*0094*/ 	.word	0x00009750


	//   ....[10]....
        /*0098*/ 	.word	0x00009780


	//   ....[11]....
        /*009c*/ 	.word	0x00009790


	//   ....[12]....
        /*00a0*/ 	.word	0x00009f00


	//   ....[13]....
        /*00a4*/ 	.word	0x00009f80


	//   ....[14]....
        /*00a8*/ 	.word	0x00009ff0


	//   ....[15]....
        /*00ac*/ 	.word	0x0000a060


	//----- nvinfo : EIATTR_VRC_CTA_INIT_COUNT
	.align		4
.L_2848:
        /*00b0*/ 	.byte	0x02, 0x4a
	.zero		1
	.zero		1


	//----- nvinfo : EIATTR_EXIT_INSTR_OFFSETS
	.align		4
        /*00b4*/ 	.byte	0x04, 0x1c
        /*00b6*/ 	.short	(.L_2850 - .L_2849)


	//   ....[0]....
.L_2849:
        /*00b8*/ 	.word	0x000001f0


	//----- nvinfo : EIATTR_CRS_STACK_SIZE
	.align		4
.L_2850:
        /*00bc*/ 	.byte	0x04, 0x1e
        /*00be*/ 	.short	(.L_2852 - .L_2851)
.L_2851:
        /*00c0*/ 	.word	0x00000000


	//----- nvinfo : EIATTR_CBANK_PARAM_SIZE
	.align		4
.L_2852:
        /*00c4*/ 	.byte	0x03, 0x19
        /*00c6*/ 	.short	0x01d0


	//----- nvinfo : EIATTR_PARAM_CBANK
	.align		4
        /*00c8*/ 	.byte	0x04, 0x0a
        /*00ca*/ 	.short	(.L_2854 - .L_2853)
	.align		4
.L_2853:
        /*00cc*/ 	.word	index@(.nv.constant0._ZN5flash24flash_fwd_splitkv_kernelI23Flash_fwd_kernel_traitsILi32ELi64ELi128ELi4ELb0ELb0EN7cutlass10bfloat16_tE19Flash_kernel_traitsILi32ELi64ELi128ELi4ES3_EELb0ELb0ELb1ELb0ELb0ELb0ELb1ELb0EEEvNS_16Flash_fwd_paramsE)
        /*00d0*/ 	.short	0x0380
        /*00d2*/ 	.short	0x01d0


	//----- nvinfo : EIATTR_SW_WAR
	.align		4
.L_2854:
        /*00d4*/ 	.byte	0x04, 0x36
        /*00d6*/ 	.short	(.L_2856 - .L_2855)
.L_2855:
        /*00d8*/ 	.word	0x00000008
.L_2856:


//--------------------- .nv.info._ZN5flash24flash_fwd_splitkv_kernelI23Flash_fwd_kernel_traitsILi32ELi64ELi128ELi4ELb0ELb0EN7cutlass10bfloat16_tE19Flash_kernel_traitsILi32ELi64ELi128ELi4ES3_EELb0ELb0ELb1ELb0ELb0ELb1ELb1ELb0EEEvNS_16Flash_fwd_paramsE --------------------------
	.section	.nv.info._ZN5flash24flash_fwd_splitkv_kernelI23Flash_fwd_kernel_traitsILi32ELi64ELi128ELi4ELb0ELb0EN7cutlass10bfloat16_tE19Flash_kernel_traitsILi32ELi64ELi128ELi4ES3_EELb0ELb0ELb1ELb0ELb0ELb1ELb1ELb0EEEvNS_16Flash_fwd_paramsE,"",@"SHT_CUDA_INFO"
	.sectionflags	@""
	.align	4


	//----- nvinfo : EIATTR_CUDA_API_VERSION
	.align		4
        /*0000*/ 	.byte	0x04, 0x37
        /*0002*/ 	.short	(.L_2858 - .L_2857)
.L_2857:
        /*0004*/ 	.word	0x00000082


	//----- nvinfo : EIATTR_KPARAM_INFO
	.align		4
.L_2858:
        /*0008*/ 	.byte	0x04, 0x17
        /*000a*/ 	.short	(.L_2860 - .L_2859)
.L_2859:
        /*000c*/ 	.word	0x00000000
        /*0010*/ 	.short	0x0000
        /*0012*/ 	.short	0x0000
        /*0014*/ 	.byte	0x00, 0xf0, 0x41, 0x07


	//----- nvinfo : EIATTR_SPARSE_MMA_MASK
	.align		4
.L_2860:
        /*0018*/ 	.byte	0x03, 0x50
        /*001a*/ 	.short	0x0000


	//----- nvinfo : EIATTR_MAXREG_COUNT
	.align		4
        /*001c*/ 	.byte	0x03, 0x1b
        /*001e*/ 	.short	0x00ff


	//----- nvinfo : EIATTR_NUM_BARRIERS
	.align		4
        /*0020*/ 	.byte	0x02, 0x4c
        /*0022*/ 	.byte	0x01
	.zero		1


	//----- nvinfo : EIATTR_MERCURY_ISA_VERSION
	.align		4
        /*0024*/ 	.byte	0x03, 0x5f
        /*0026*/ 	.short	0x0101


	//----- nvinfo : EIATTR_COOP_GROUP_MASK_REGIDS
	.align		4
        /*0028*/ 	.byte	0x04, 0x29
        /*002a*/ 	.short	(.L_2862 - .L_2861)


	//   ....[0]....
.L_2861:
        /*002c*/ 	.word	0xffffffff


	//   ....[1]....
        /*0030*/ 	.word	0xffffffff


	//   ....[2]....
        /*0034*/ 	.word	0xffffffff


	//   ....[3]....
        /*0038*/ 	.word	0xffffffff


	//   ....[4]....
        /*003c*/ 	.word	0xffffffff


	//   ....[5]....
        /*0040*/ 	.word	0xffffffff


	//   ....[6]....
        /*0044*/ 	.word	0xffffffff


	//   ....[7]....
        /*0048*/ 	.word	0xffffffff


	//   ....[8]....
        /*004c*/ 	.word	0xffffffff


	//   ....[9]....
        /*0050*/ 	.word	0xffffffff


	//   ....[10]....
        /*0054*/ 	.word	0xffffffff


	//   ....[11]....
        /*0058*/ 	.word	0xffffffff


	//   ....[12]....
        /*005c*/ 	.word	0x05000006


	//   ....[13]....
        /*0060*/ 	.word	0x05000006


	//   ....[14]....
        /*0064*/ 	.word	0x05000006


	//   ....[15]....
        /*0068*/ 	.word	0x05000006


	//----- nvinfo : EIATTR_COOP_GROUP_INSTR_OFFSETS
	.align		4
.L_2862:
        /*006c*/ 	.byte	0x04, 0x28
        /*006e*/ 	.short	(.L_2864 - .L_2863)


	//   ....[0]....
.L_2863:
        /*0070*/ 	.word	0x000054f0


	//   ....[1]....
        /*0074*/ 	.word	0x00005510


	//   ....[2]....
        /*0078*/ 	.word	0x000058f0


	//   ....[3]....
        /*007c*/ 	.word	0x00005910


	//   ....[4]....
        /*0080*/ 	.word	0x00009310


	//   ....[5]....
        /*0084*/ 	.word	0x00009320


	//   ....[6]....
        /*0088*/ 	.word	0x00009350


	//   ....[7]....
        /*008c*/ 	.word	0x00009360


	//   ....[8]....
        /*0090*/ 	.word	0x0000a760


	//   ....[9]....
        /*0094*/ 	.word	0x0000a770


	//   ....[10]....
        /*0098*/ 	.word	0x0000a7a0


	//   ....[11]....
        /*009c*/ 	.word	0x0000a7b0


	//   ....[12]....
        /*00a0*/ 	.word	0x0000af20


	//   ....[13]....
        /*00a4*/ 	.word	0x0000afa0


	//   ....[14]....
        /*00a8*/ 	.word	0x0000b010


	//   ....[15]....
        /*00ac*/ 	.word	0x0000b080


	//----- nvinfo : EIATTR_VRC_CTA_INIT_COUNT
	.align		4
.L_2864:
        /*00b0*/ 	.byte	0x02, 0x4a
	.zero		1
	.zero		1


	//----- nvinfo : EIATTR_EXIT_INSTR_OFFSETS
	.align		4
        /*00b4*/ 	.byte	0x04, 0x1c
        /*00b6*/ 	.short	(.L_2866 - .L_2865)


	//   ....[0]....
.L_2865:
        /*00b8*/ 	.word	0x000001f0


	//----- nvinfo : EIATTR_CRS_STACK_SIZE
	.align		4
.L_2866:
        /*00bc*/ 	.byte	0x04, 0x1e
        /*00be*/ 	.short	(.L_2868 - .L_2867)
.L_2867:
        /*00c0*/ 	.word	0x00000000


	//----- nvinfo : EIATTR_CBANK_PARAM_SIZE
	.align		4
.L_2868:
        /*00c4*/ 	.byte	0x03, 0x19
        /*00c6*/ 	.short	0x01d0


	//----- nvinfo : EIATTR_PARAM_CBANK
	.align		4
        /*00c8*/ 	.byte	0x04, 0x0a
        /*00ca*/ 	.short	(.L_2870 - .L_2869)
	.align		4
.L_2869:
        /*00cc*/ 	.word	index@(.nv.constant0._ZN5flash24flash_fwd_splitkv_kernelI23Flash_fwd_kernel_traitsILi32ELi64ELi128ELi4ELb0ELb0EN7cutlass10bfloat16_tE19Flash_kernel_traitsILi32ELi64ELi128ELi4ES3_EELb0ELb0ELb1ELb0ELb0ELb1ELb1ELb0EEEvNS_16Flash_fwd_paramsE)
        /*00d0*/ 	.short	0x0380
        /*00d2*/ 	.short	0x01d0


	//----- nvinfo : EIATTR_SW_WAR
	.align		4
.L_2870:
        /*00d4*/ 	.byte	0x04, 0x36
        /*00d6*/ 	.short	(.L_2872 - .L_2871)
.L_2871:
        /*00d8*/ 	.word	0x00000008
.L_2872:


//--------------------- .nv.info._ZN5flash24flash_fwd_splitkv_kernelI23Flash_fwd_kernel_traitsILi32ELi64ELi128ELi4ELb0ELb0EN7cutlass10bfloat16_tE19Flash_kernel_traitsILi32ELi64ELi128ELi4ES3_EELb0ELb0ELb0ELb0ELb1ELb0ELb1ELb1EEEvNS_16Flash_fwd_paramsE --------------------------
	.section	.nv.info._ZN5flash24flash_fwd_splitkv_kernelI23Flash_fwd_kernel_traitsILi32ELi64ELi128ELi4ELb0ELb0EN7cutlass10bfloat16_tE19Flash_kernel_traitsILi32ELi64ELi128ELi4ES3_EELb0ELb0ELb0ELb0ELb1ELb0ELb1ELb1EEEvNS_16Flash_fwd_paramsE,"",@"SHT_CUDA_INFO"
	.sectionflags	@""
	.align	4


	//----- nvinfo : EIATTR_CUDA_API_VERSION
	.align		4
        /*0000*/ 	.byte	0x04, 0x37
        /*0002*/ 	.short	(.L_2874 - .L_2873)
.L_2873:
        /*0004*/ 	.word	0x00000082


	//----- nvinfo : EIATTR_KPARAM_INFO
	.align		4
.L_2874:
        /*0008*/ 	.byte	0x04, 0x17
        /*000a*/ 	.short	(.L_2876 - .L_2875)
.L_2875:
        /*000c*/ 	.word	0x00000000
        /*0010*/ 	.short	0x0000
        /*0012*/ 	.short	0x0000
        /*0014*/ 	.byte	0x00, 0xf0, 0x41, 0x07


	//----- nvinfo : EIATTR_SPARSE_MMA_MASK
	.align		4
.L_2876:
        /*0018*/ 	.byte	0x03, 0x50
        /*001a*/ 	.short	0x0000


	//----- nvinfo : EIATTR_MAXREG_COUNT
	.align		4
        /*001c*/ 	.byte	0x03, 0x1b
        /*001e*/ 	.short	0x00ff


	//----- nvinfo : EIATTR_NUM_BARRIERS
	.align		4
        /*0020*/ 	.byte	0x02, 0x4c
        /*0022*/ 	.byte	0x01
	.zero		1


	//----- nvinfo : EIATTR_MERCURY_ISA_VERSION
	.align		4
        /*0024*/ 	.byte	0x03, 0x5f
        /*0026*/ 	.short	0x0101


	//----- nvinfo : EIATTR_COOP_GROUP_MASK_REGIDS
	.align		4
        /*0028*/ 	.byte	0x04, 0x29
        /*002a*/ 	.short	(.L_2878 - .L_2877)


	//   ....[0]....
.L_2877:
        /*002c*/ 	.word	0xffffffff


	//   ....[1]....
        /*0030*/ 	.word	0xffffffff


	//   ....[2]....
        /*0034*/ 	.word	0xffffffff


	//   ....[3]....
        /*0038*/ 	.word	0xffffffff


	//   ....[4]....
        /*003c*/ 	.word	0xffffffff


	//   ....[5]....
        /*0040*/ 	.word	0xffffffff


	//   ....[6]....
        /*0044*/ 	.word	0xffffffff


	//   ....[7]....
        /*0048*/ 	.word	0xffffffff


	//   ....[8]....
        /*004c*/ 	.word	0xffffffff


	//   ....[9]....
        /*0050*/ 	.word	0xffffffff


	//   ....[10]....
        /*0054*/ 	.word	0xffffffff


	//   ....[11]....
        /*0058*/ 	.word	0xffffffff


	//   ....[12]....
        /*005c*/ 	.word	0x05000006


	//   ....[13]....
        /*0060*/ 	.word	0x05000006


	//   ....[14]....
        /*0064*/ 	.word	0x05000006


	//   ....[15]....
        /*0068*/ 	.word	0x05000006


	//----- nvinfo : EIATTR_COOP_GROUP_INSTR_OFFSETS
	.align		4
.L_2878:
        /*006c*/ 	.byte	0x04, 0x28
        /*006e*/ 	.short	(.L_2880 - .L_2879)


	//   ....[0]....
.L_2879:
        /*0070*/ 	.word	0x00008240


	//   ....[1]....
        /*0074*/ 	.word	0x000082f0


	//   ....[2]....
        /*0078*/ 	.word	0x00008300


	//   ....[3]....
        /*007c*/ 	.word	0x00008380


	//   ....[4]....
        /*0080*/ 	.word	0x0000a7a0


	//   ....[5]....
        /*0084*/ 	.word	0x0000a7b0


	//   ....[6]....
        /*0088*/ 	.word	0x0000a7e0


	//   ....[7]....
        /*008c*/ 	.word	0x0000a7f0


	//   ....[8]....
        /*0090*/ 	.word	0x0000bc00


	//   ....[9]....
        /*0094*/ 	.word	0x0000bc10


	//   ....[10]....
        /*0098*/ 	.word	0x0000bc40


	//   ....[11]....
        /*009c*/ 	.word	0x0000bc50


	//   ....[12]....
        /*00a0*/ 	.word	0x0000c3c0


	//   ....[13]....
        /*00a4*/ 	.word	0x0000c430


	//   ....[14]....
        /*00a8*/ 	.word	0x0000c490


	//   ....[15]....
        /*00ac*/ 	.word	0x0000c500


	//----- nvinfo : EIATTR_VRC_CTA_INIT_COUNT
	.align		4
.L_2880:
        /*00b0*/ 	.byte	0x02, 0x4a
	.zero		1
	.zero		1


	//----- nvinfo : EIATTR_EXIT_INSTR_OFFSETS
	.align		4
        /*00b4*/ 	.byte	0x04, 0x1c
        /*00b6*/ 	.short	(.L_2882 - .L_2881)


	//   ....[0]....
.L_2881:
        /*00b8*/ 	.word	0x000001f0


	//----- nvinfo : EIATTR_CRS_STACK_SIZE
	.align		4
.L_2882:
        /*00bc*/ 	.byte	0x04, 0x1e
        /*00be*/ 	.short	(.L_2884 - .L_2883)
.L_2883:
        /*00c0*/ 	.word	0x00000000


	//----- nvinfo : EIATTR_CBANK_PARAM_SIZE
	.align		4
.L_2884:
        /*00c4*/ 	.byte	0x03, 0x19
        /*00c6*/ 	.short	0x01d0


	//----- nvinfo : EIATTR_PARAM_CBANK
	.align		4
        /*00c8*/ 	.byte	0x04, 0x0a
        /*00ca*/ 	.short	(.L_2886 - .L_2885)
	.align		4
.L_2885:
        /*00cc*/ 	.word	index@(.nv.constant0._ZN5flash24flash_fwd_splitkv_kernelI23Flash_fwd_kernel_traitsILi32ELi64ELi128ELi4ELb0ELb0EN7cutlass10bfloat16_tE19Flash_kernel_traitsILi32ELi64ELi128ELi4ES3_EELb0ELb0ELb0ELb0ELb1ELb0ELb1ELb1EEEvNS_16Flash_fwd_paramsE)
        /*00d0*/ 	.short	0x0380
        /*00d2*/ 	.short	0x01d0


	//----- nvinfo : EIATTR_SW_WAR
	.align		4
.L_2886:
        /*00d4*/ 	.byte	0x04, 0x36
        /*00d6*/ 	.short	(.L_2888 - .L_2887)
.L_2887:
        /*00d8*/ 	.word	0x00000008
.L_2888:


//--------------------- .nv.info._ZN5flash24flash_fwd_splitkv_kernelI23Flash_fwd_kernel_traitsILi32ELi64ELi128ELi4ELb0ELb0EN7cutlass10bfloat16_tE19Flash_kernel_traitsILi32ELi64ELi128ELi4ES3_EELb0ELb0ELb0ELb0ELb1ELb1ELb1ELb1EEEvNS_16Flash_fwd_paramsE --------------------------
	.section	.nv.info._ZN5flash24flash_fwd_splitkv_kernelI23Flash_fwd_kernel_traitsILi32ELi64ELi128ELi4ELb0ELb0EN7cutlass10bfloat16_tE19Flash_kernel_traitsILi32ELi64ELi128ELi4ES3_EELb0ELb0ELb0ELb0ELb1ELb1ELb1ELb1EEEvNS_16Flash_fwd_paramsE,"",@"SHT_CUDA_INFO"
	.sectionflags	@""
	.align	4


	//----- nvinfo : EIATTR_CUDA_API_VERSION
	.align		4
        /*0000*/ 	.byte	0x04, 0x37
        /*0002*/ 	.short	(.L_2890 - .L_2889)
.L_2889:
        /*0004*/ 	.word	0x00000082


	//----- nvinfo : EIATTR_KPARAM_INFO
	.align		4
.L_2890:
        /*0008*/ 	.byte	0x04, 0x17
        /*000a*/ 	.short	(.L_2892 - .L_2891)
.L_2891:
        /*000c*/ 	.word	0x00000000
        /*0010*/ 	.short	0x0000
        /*0012*/ 	.short	0x0000
        /*0014*/ 	.byte	0x00, 0xf0, 0x41, 0x07


	//----- nvinfo : EIATTR_SPARSE_MMA_MASK
	.align		4
.L_2892:
        /*0018*/ 	.byte	0x03, 0x50
        /*001a*/ 	.short	0x0000


	//----- nvinfo : EIATTR_MAXREG_COUNT
	.align		4
        /*001c*/ 	.byte	0x03, 0x1b
        /*001e*/ 	.short	0x00ff


	//----- nvinfo : EIATTR_NUM_BARRIERS
	.align		4
        /*0020*/ 	.byte	0x02, 0x4c
        /*0022*/ 	.byte	0x01
	.zero		1


	//----- nvinfo : EIATTR_MERCURY_ISA_VERSION
	.align		4
        /*0024*/ 	.byte	0x03, 0x5f
        /*0026*/ 	.short	0x0101


	//----- nvinfo : EIATTR_COOP_GROUP_MASK_REGIDS
	.align		4
        /*0028*/ 	.byte	0x04, 0x29
        /*002a*/ 	.short	(.L_2894 - .L_2893)


	//   ....[0]....
.L_2893:
        /*002c*/ 	.word	0xffffffff


	//   ....[1]....
        /*0030*/ 	.word	0xffffffff


	//   ....[2]....
        /*0034*/ 	.word	0xffffffff


	//   ....[3]....
        /*0038*/ 	.word	0xffffffff


	//   ....[4]....
        /*003c*/ 	.word	0xffffffff


	//   ....[5]....
        /*0040*/ 	.word	0xffffffff


	//   ....[6]....
        /*0044*/ 	.word	0xffffffff


	//   ....[7]....
        /*0048*/ 	.word	0xffffffff


	//   ....[8]....
        /*004c*/ 	.word	0xffffffff


	//   ....[9]....
        /*0050*/ 	.word	0xffffffff


	//   ....[10]....
        /*0054*/ 	.word	0xffffffff


	//   ....[11]....
        /*0058*/ 	.word	0xffffffff


	//   ....[12]....
        /*005c*/ 	.word	0x05000006


	//   ....[13]....
        /*0060*/ 	.word	0x05000006


	//   ....[14]....
        /*0064*/ 	.word	0x05000006


	//   ....[15]....
        /*0068*/ 	.word	0x05000006


	//----- nvinfo : EIATTR_COOP_GROUP_INSTR_OFFSETS
	.align		4
.L_2894:
        /*006c*/ 	.byte	0x04, 0x28
        /*006e*/ 	.short	(.L_2896 - .L_2895)


	//   ....[0]....
.L_2895:
        /*0070*/ 	.word	0x00008d60


	//   ....[1]....
        /*0074*/ 	.word	0x00008e00


	//   ....[2]....
        /*0078*/ 	.word	0x00008e10


	//   ....[3]....
        /*007c*/ 	.word	0x00008e40


	//   ....[4]....
        /*0080*/ 	.word	0x0000bb00


	//   ....[5]....
        /*0084*/ 	.word	0x0000bb20


	//   ....[6]....
        /*0088*/ 	.word	0x0000bb50


	//   ....[7]....
        /*008c*/ 	.word	0x0000bb60


	//   ....[8]....
        /*0090*/ 	.word	0x0000cf60


	//   ....[9]....
        /*0094*/ 	.word	0x0000cf70


	//   ....[10]....
        /*0098*/ 	.word	0x0000cfa0


	//   ....[11]....
        /*009c*/ 	.word	0x0000cfb0


	//   ....[12]....
        /*00a0*/ 	.word	0x0000d740


	//   ....[13]....
        /*00a4*/ 	.word	0x0000d7c0


	//   ....[14]....
        /*00a8*/ 	.word	0x0000d840


	//   ....[15]....
        /*00ac*/ 	.word	0x0000d8b0


	//----- nvinfo : EIATTR_VRC_CTA_INIT_COUNT
	.align		4
.L_2896:
        /*00b0*/ 	.byte	0x02, 0x4a
	.zero		1
	.zero		1


	//----- nvinfo : EIATTR_EXIT_INSTR_OFFSETS
	.align		4
        /*00b4*/ 	.byte	0x04, 0x1c
        /*00b6*/ 	.short	(.L_2898 - .L_2897)


	//   ....[0]....
.L_2897:
        /*00b8*/ 	.word	0x000001f0


	//----- nvinfo : EIATTR_CRS_STACK_SIZE
	.align		4
.L_2898:
        /*00bc*/ 	.byte	0x04, 0x1e
        /*00be*/ 	.short	(.L_2900 - .L_2899)
.L_2899:
        /*00c0*/ 	.word	0x00000000


	//----- nvinfo : EIATTR_CBANK_PARAM_SIZE
	.align		4
.L_2900:
        /*00c4*/ 	.byte	0x03, 0x19
        /*00c6*/ 	.short	0x01d0


	//----- nvinfo : EIATTR_PARAM_CBANK
	.align		4
        /*00c8*/ 	.byte	0x04, 0x0a
        /*00ca*/ 	.short	(.L_2902 - .L_2901)
	.align		4
.L_2901:
        /*00cc*/ 	.word	index@(.nv.constant0._ZN5flash24flash_fwd_splitkv_kernelI23Flash_fwd_kernel_traitsILi32ELi64ELi128ELi4ELb0ELb0EN7cutlass10bfloat16_tE19Flash_kernel_traitsILi32ELi64ELi128ELi4ES3_EELb0ELb0ELb0ELb0ELb1ELb1ELb1ELb1EEEvNS_16Flash_fwd_paramsE)
        /*00d0*/ 	.short	0x0380
        /*00d2*/ 	.short	0x01d0


	//----- nvinfo : EIATTR_SW_WAR
	.align		4
.L_2902:
        /*00d4*/ 	.byte	0x04, 0x36
        /*00d6*/ 	.short	(.L_2904 - .L_2903)
.L_2903:
        /*00d8*/ 	.word	0x00000008
.L_2904:


//--------------------- .nv.info._ZN5flash24flash_fwd_splitkv_kernelI23Flash_fwd_kernel_traitsILi32ELi64ELi128ELi4ELb0ELb0EN7cutlass10bfloat16_tE19Flash_kernel_traitsILi32ELi64ELi128ELi4ES3_EELb0ELb0ELb1ELb0ELb0ELb0ELb1ELb1EEEvNS_16Flash_fwd_paramsE --------------------------
	.section	.nv.info._ZN5flash24flash_fwd_splitkv_kernelI23Flash_fwd_kernel_traitsILi32ELi64ELi128ELi4ELb0ELb0EN7cutlass10bfloat16_tE19Flash_kernel_traitsILi32ELi64ELi128ELi4ES3_EELb0ELb0ELb1ELb0ELb0ELb0ELb1ELb1EEEvNS_16Flash_fwd_paramsE,"",@"SHT_CUDA_INFO"
	.sectionflags	@""
	.align	4


	//----- nvinfo : EIATTR_CUDA_API_VERSION
	.align		4
        /*0000*/ 	.byte	0x04, 0x37
        /*0002*/ 	.short	(.L_2906 - .L_2905)
.L_2905:
        /*0004*/ 	.word	0x00000082


	//----- nvinfo : EIATTR_KPARAM_INFO
	.align		4
.L_2906:
        /*0008*/ 	.byte	0x04, 0x17
        /*000a*/ 	.short	(.L_2908 - .L_2907)
.L_2907:
        /*000c*/ 	.word	0x00000000
        /*0010*/ 	.short	0x0000
        /*0012*/ 	.short	0x0000
        /*0014*/ 	.byte	0x00, 0xf0, 0x41, 0x07


	//----- nvinfo : EIATTR_SPARSE_MMA_MASK
	.align		4
.L_2908:
        /*0018*/ 	.byte	0x03, 0x50
        /*001a*/ 	.short	0x0000


	//----- nvinfo : EIATTR_MAXREG_COUNT
	.align		4
        /*001c*/ 	.byte	0x03, 0x1b
        /*001e*/ 	.short	0x00ff


	//----- nvinfo : EIATTR_NUM_BARRIERS
	.align		4
        /*0020*/ 	.byte	0x02, 0x4c
        /*0022*/ 	.byte	0x01
	.zero		1


	//----- nvinfo : EIATTR_MERCURY_ISA_VERSION
	.align		4
        /*0024*/ 	.byte	0x03, 0x5f
        /*0026*/ 	.short	0x0101


	//----- nvinfo : EIATTR_COOP_GROUP_MASK_REGIDS
	.align		4
        /*0028*/ 	.byte	0x04, 0x29
        /*002a*/ 	.short	(.L_2910 - .L_2909)


	//   ....[0]....
.L_2909:
        /*002c*/ 	.word	0xffffffff


	//   ....[1]....
        /*0030*/ 	.word	0xffffffff


	//   ....[2]....
        /*0034*/ 	.word	0xffffffff


	//   ....[3]....
        /*0038*/ 	.word	0xffffffff


	//   ....[4]....
        /*003c*/ 	.word	0xffffffff


	//   ....[5]....
        /*0040*/ 	.word	0xffffffff


	//   ....[6]....
        /*0044*/ 	.word	0xffffffff


	//   ....[7]....
        /*0048*/ 	.word	0xffffffff


	//   ....[8]....
        /*004c*/ 	.word	0xffffffff


	//   ....[9]....
        /*0050*/ 	.word	0xffffffff


	//   ....[10]....
        /*0054*/ 	.word	0xffffffff


	//   ....[11]....
        /*0058*/ 	.word	0xffffffff


	//   ....[12]....
        /*005c*/ 	.word	0x05000006


	//   ....[13]....
        /*0060*/ 	.word	0x05000006


	//   ....[14]....
        /*0064*/ 	.word	0x05000006


	//   ....[15]....
        /*0068*/ 	.word	0x05000006


	//----- nvinfo : EIATTR_COOP_GROUP_INSTR_OFFSETS
	.align		4
.L_2910:
        /*006c*/ 	.byte	0x04, 0x28
        /*006e*/ 	.short	(.L_2912 - .L_2911)


	//   ....[0]....
.L_2911:
        /*0070*/ 	.word	0x00009b20


	//   ....[1]....
        /*0074*/ 	.word	0x00009b40


	//   ....[2]....
        /*0078*/ 	.word	0x00009f70


	//   ....[3]....
        /*007c*/ 	.word	0x00009fb0


	//   ....[4]....
        /*0080*/ 	.word	0x0000d180


	//   ....[5]....
        /*0084*/ 	.word	0x0000d190


	//   ....[6]....
        /*0088*/ 	.word	0x0000d1c0


	//   ....[7]....
        /*008c*/ 	.word	0x0000d1d0


	//   ....[8]....
        /*0090*/ 	.word	0x0000e5e0


	//   ....[9]....
        /*0094*/ 	.word	0x0000e5f0


	//   ....[10]....
        /*0098*/ 	.word	0x0000e620


	//   ....[11]....
        /*009c*/ 	.word	0x0000e630


	//   ....[12]....
        /*00a0*/ 	.word	0x0000edf0


	//   ....[13]....
        /*00a4*/ 	.word	0x0000ee70


	//   ....[14]....
        /*00a8*/ 	.word	0x0000eef0


	//   ....[15]....
        /*00ac*/ 	.word	0x0000ef60


	//----- nvinfo : EIATTR_VRC_CTA_INIT_COUNT
	.align		4
.L_2912:
        /*00b0*/ 	.byte	0x02, 0x4a
	.zero		1
	.zero		1


	//----- nvinfo : EIATTR_EXIT_INSTR_OFFSETS
	.align		4
        /*00b4*/ 	.byte	0x04, 0x1c
        /*00b6*/ 	.short	(.L_2914 - .L_2913)


	//   ....[0]....
.L_2913:
        /*00b8*/ 	.word	0x000001f0


	//----- nvinfo : EIATTR_CRS_STACK_SIZE
	.align		4
.L_2914:
        /*00bc*/ 	.byte	0x04, 0x1e
        /*00be*/ 	.short	(.L_2916 - .L_2915)
.L_2915:
        /*00c0*/ 	.word	0x00000000


	//----- nvinfo : EIATTR_CBANK_PARAM_SIZE
	.align		4
.L_2916:
        /*00c4*/ 	.byte	0x03, 0x19
        /*00c6*/ 	.short	0x01d0


	//----- nvinfo : EIATTR_PARAM_CBANK
	.align		4
        /*00c8*/ 	.byte	0x04, 0x0a
        /*00ca*/ 	.short	(.L_2918 - .L_2917)
	.align		4
.L_2917:
        /*00cc*/ 	.word	index@(.nv.constant0._ZN5flash24flash_fwd_splitkv_kernelI23Flash_fwd_kernel_traitsILi32ELi64ELi128ELi4ELb0ELb0EN7cutlass10bfloat16_tE19Flash_kernel_traitsILi32ELi64ELi128ELi4ES3_EELb0ELb0ELb1ELb0ELb0ELb0ELb1ELb1EEEvNS_16Flash_fwd_paramsE)
        /*00d0*/ 	.short	0x0380
        /*00d2*/ 	.short	0x01d0


	//----- nvinfo : EIATTR_SW_WAR
	.align		4
.L_2918:
        /*00d4*/ 	.byte	0x04, 0x36
        /*00d6*/ 	.short	(.L_2920 - .L_2919)
.L_2919:
        /*00d8*/ 	.word	0x00000008
.L_2920:


//--------------------- .nv.info._ZN5flash24flash_fwd_splitkv_kernelI23Flash_fwd_kernel_traitsILi32ELi64ELi128ELi4ELb0ELb0EN7cutlass10bfloat16_tE19Flash_kernel_traitsILi32ELi64ELi128ELi4ES3_EELb0ELb0ELb1ELb0ELb0ELb1ELb1ELb1EEEvNS_16Flash_fwd_paramsE --------------------------
	.section	.nv.info._ZN5flash24flash_fwd_splitkv_kernelI23Flash_fwd_kernel_traitsILi32ELi64ELi128ELi4ELb0ELb0EN7cutlass10bfloat16_tE19Flash_kernel_traitsILi32ELi64ELi128ELi4ES3_EELb0ELb0ELb1ELb0ELb0ELb1ELb1ELb1EEEvNS_16Flash_fwd_paramsE,"",@"SHT_CUDA_INFO"
	.sectionflags	@""
	.align	4


	//----- nvinfo : EIATTR_CUDA_API_VERSION
	.align		4
        /*0000*/ 	.byte	0x04, 0x37
        /*0002*/ 	.short	(.L_2922 - .L_2921)
.L_2921:
        /*0004*/ 	.word	0x00000082


	//----- nvinfo : EIATTR_KPARAM_INFO
	.align		4
.L_2922:
        /*0008*/ 	.byte	0x04, 0x17
        /*000a*/ 	.short	(.L_2924 - .L_2923)
.L_2923:
        /*000c*/ 	.word	0x00000000
        /*0010*/ 	.short	0x0000
        /*0012*/ 	.short	0x0000
        /*0014*/ 	.byte	0x00, 0xf0, 0x41, 0x07


	//----- nvinfo : EIATTR_SPARSE_MMA_MASK
	.align		4
.L_2924:
        /*0018*/ 	.byte	0x03, 0x50
        /*001a*/ 	.short	0x0000


	//----- nvinfo : EIATTR_MAXREG_COUNT
	.align		4
        /*001c*/ 	.byte	0x03, 0x1b
        /*001e*/ 	.short	0x00ff


	//----- nvinfo : EIATTR_NUM_BARRIERS
	.align		4
        /*0020*/ 	.byte	0x02, 0x4c
        /*0022*/ 	.byte	0x01
	.zero		1


	//----- nvinfo : EIATTR_MERCURY_ISA_VERSION
	.align		4
        /*0024*/ 	.byte	0x03, 0x5f
        /*0026*/ 	.short	0x0101


	//----- nvinfo : EIATTR_COOP_GROUP_MASK_REGIDS
	.align		4
        /*0028*/ 	.byte	0x04, 0x29
        /*002a*/ 	.short	(.L_2926 - .L_2925)


	//   ....[0]....
.L_2925:
        /*002c*/ 	.word	0xffffffff


	//   ....[1]....
        /*0030*/ 	.word	0xffffffff


	//   ....[2]....
        /*0034*/ 	.word	0xffffffff


	//   ....[3]....
        /*0038*/ 	.word	0xffffffff


	//   ....[4]....
        /*003c*/ 	.word	0xffffffff


	//   ....[5]....
        /*0040*/ 	.word	0xffffffff


	//   ....[6]....
        /*0044*/ 	.word	0xffffffff


	//   ....[7]....
        /*0048*/ 	.word	0xffffffff


	//   ....[8]....
        /*004c*/ 	.word	0xffffffff


	//   ....[9]....
        /*0050*/ 	.word	0xffffffff


	//   ....[10]....
        /*0054*/ 	.word	0xffffffff


	//   ....[11]....
        /*0058*/ 	.word	0xffffffff


	//   ....[12]....
        /*005c*/ 	.word	0x05000006


	//   ....[13]....
        /*0060*/ 	.word	0x05000006


	//   ....[14]....
        /*0064*/ 	.word	0x05000006


	//   ....[15]....
        /*0068*/ 	.word	0x05000006


	//----- nvinfo : EIATTR_COOP_GROUP_INSTR_OFFSETS
	.align		4
.L_2926:
        /*006c*/ 	.byte	0x04, 0x28
        /*006e*/ 	.short	(.L_2928 - .L_2927)


	//   ....[0]....
.L_2927:
        /*0070*/ 	.word	0x0000a040


	//   ....[1]....
        /*0074*/ 	.word	0x0000a090


	//   ....[2]....
        /*0078*/ 	.word	0x0000a460


	//   ....[3]....
        /*007c*/ 	.word	0x0000a4a0


	//   ....[4]....
        /*0080*/ 	.word	0x0000de30


	//   ....[5]....
        /*0084*/ 	.word	0x0000de60


	//   ....[6]....
        /*0088*/ 	.word	0x0000de90


	//   ....[7]....
        /*008c*/ 	.word	0x0000dea0


	//   ....[8]....
        /*0090*/ 	.word	0x0000f290


	//   ....[9]....
        /*0094*/ 	.word	0x0000f2a0


	//   ....[10]....
        /*0098*/ 	.word	0x0000f2d0


	//   ....[11]....
        /*009c*/ 	.word	0x0000f2e0


	//   ....[12]....
        /*00a0*/ 	.word	0x0000fa80


	//   ....[13]....
        /*00a4*/ 	.word	0x0000faf0


	//   ....[14]....
        /*00a8*/ 	.word	0x0000fb50


	//   ....[15]....
        /*00ac*/ 	.word	0x0000fbc0


	//----- nvinfo : EIATTR_VRC_CTA_INIT_COUNT
	.align		4
.L_2928:
        /*00b0*/ 	.byte	0x02, 0x4a
	.zero		1
	.zero		1


	//----- nvinfo : EIATTR_EXIT_INSTR_OFFSETS
	.align		4
        /*00b4*/ 	.byte	0x04, 0x1c
        /*00b6*/ 	.short	(.L_2930 - .L_2929)


	//   ....[0]....
.L_2929:
        /*00b8*/ 	.word	0x000001f0


	//----- nvinfo : EIATTR_CRS_STACK_SIZE
	.align		4
.L_2930:
        /*00bc*/ 	.byte	0x04, 0x1e
        /*00be*/ 	.short	(.L_2932 - .L_2931)
.L_2931:
        /*00c0*/ 	.word	0x00000000


	//----- nvinfo : EIATTR_CBANK_PARAM_SIZE
	.align		4
.L_2932:
        /*00c4*/ 	.byte	0x03, 0x19
        /*00c6*/ 	.short	0x01d0


	//----- nvinfo : EIATTR_PARAM_CBANK
	.align		4
        /*00c8*/ 	.byte	0x04, 0x0a
        /*00ca*/ 	.short	(.L_2934 - .L_2933)
	.align		4
.L_2933:
        /*00cc*/ 	.word	index@(.nv.constant0._ZN5flash24flash_fwd_splitkv_kernelI23Flash_fwd_kernel_traitsILi32ELi64ELi128ELi4ELb0ELb0EN7cutlass10bfloat16_tE19Flash_kernel_traitsILi32ELi64ELi128ELi4ES3_EELb0ELb0ELb1ELb0ELb0ELb1ELb1ELb1EEEvNS_16Flash_fwd_paramsE)
        /*00d0*/ 	.short	0x0380
        /*00d2*/ 	.short	0x01d0


	//----- nvinfo : EIATTR_SW_WAR
	.align		4
.L_2934:
        /*00d4*/ 	.byte	0x04, 0x36
        /*00d6*/ 	.short	(.L_2936 - .L_2935)
.L_2935:
        /*00d8*/ 	.word	0x00000008
.L_2936:


//--------------------- .nv.info._ZN5flash24flash_fwd_splitkv_kernelI23Flash_fwd_kernel_traitsILi32ELi64ELi128ELi4ELb0ELb0EN7cutlass10bfloat16_tE19Flash_kernel_traitsILi32ELi64ELi128ELi4ES3_EELb0ELb1ELb0ELb0ELb1ELb0ELb0ELb0EEEvNS_16Flash_fwd_paramsE --------------------------
	.section	.nv.info._ZN5flash24flash_fwd_splitkv_kernelI23Flash_fwd_kernel_traitsILi32ELi64ELi128ELi4ELb0ELb0EN7cutlass10bfloat16_tE19Flash_kernel_traitsILi32ELi64ELi128ELi4ES3_EELb0ELb1ELb0ELb0ELb1ELb0ELb0ELb0EEEvNS_16Flash_fwd_paramsE,"",@"SHT_CUDA_INFO"
	.sectionflags	@""
	.align	4


	//----- nvinfo : EIATTR_CUDA_API_VERSION
	.align		4
        /*0000*/ 	.byte	0x04, 0x37
        /*0002*/ 	.short	(.L_2938 - .L_2937)
.L_2937:
        /*0004*/ 	.word	0x00000082


	//----- nvinfo : EIATTR_KPARAM_INFO
	.align		4
.L_2938:
        /*0008*/ 	.byte	0x04, 0x17
        /*000a*/ 	.short	(.L_2940 - .L_2939)
.L_2939:
        /*000c*/ 	.word	0x00000000
        /*0010*/ 	.short	0x0000
        /*0012*/ 	.short	0x0000
        /*0014*/ 	.byte	0x00, 0xf0, 0x41, 0x07


	//----- nvinfo : EIATTR_SPARSE_MMA_MASK
	.align		4
.L_2940:
        /*0018*/ 	.byte	0x03, 0x50
        /*001a*/ 	.short	0x0000


	//----- nvinfo : EIATTR_MAXREG_COUNT
	.align		4
        /*001c*/ 	.byte	0x03, 0x1b
        /*001e*/ 	.short	0x00ff


	//----- nvinfo : EIATTR_NUM_BARRIERS
	.align		4
        /*0020*/ 	.byte	0x02, 0x4c
        /*0022*/ 	.byte	0x01
	.zero		1


	//----- nvinfo : EIATTR_MERCURY_ISA_VERSION
	.align		4
        /*0024*/ 	.byte	0x03, 0x5f
        /*0026*/ 	.short	0x0101


	//----- nvinfo : EIATTR_COOP_GROUP_MASK_REGIDS
	.align		4
        /*0028*/ 	.byte	0x04, 0x29
        /*002a*/ 	.short	(.L_2942 - .L_2941)


	//   ....[0]....
.L_2941:
        /*002c*/ 	.word	0xffffffff


	//   ....[1]....
        /*0030*/ 	.word	0xffffffff


	//   ....[2]....
        /*0034*/ 	.word	0xffffffff


	//   ....[3]....
        /*0038*/ 	.word	0xffffffff


	//   ....[4]....
        /*003c*/ 	.word	0xffffffff


	//   ....[5]....
        /*0040*/ 	.word	0xffffffff


	//   ....[6]....
        /*0044*/ 	.word	0xffffffff


	//   ....[7]....
        /*0048*/ 	.word	0xffffffff


	//   ....[8]....
        /*004c*/ 	.word	0xffffffff


	//   ....[9]....
        /*0050*/ 	.word	0xffffffff


	//   ....[10]....
        /*0054*/ 	.word	0xffffffff


	//   ....[11]....
        /*0058*/ 	.word	0xffffffff


	//   ....[12]....
        /*005c*/ 	.word	0xffffffff


	//   ....[13]....
        /*0060*/ 	.word	0xffffffff


	//   ....[14]....
        /*0064*/ 	.word	0xffffffff


	//   ....[15]....
        /*0068*/ 	.word	0xffffffff


	//   ....[16]....
        /*006c*/ 	.word	0x05000006


	//   ....[17]....
        /*0070*/ 	.word	0x05000006


	//   ....[18]....
        /*0074*/ 	.word	0x05000006


	//   ....[19]....
        /*0078*/ 	.word	0x05000006


	//----- nvinfo : EIATTR_COOP_GROUP_INSTR_OFFSETS
	.align		4
.L_2942:
        /*007c*/ 	.byte	0x04, 0x28
        /*007e*/ 	.short	(.L_2944 - .L_2943)


	//   ....[0]....
.L_2943:
        /*0080*/ 	.word	0x000037d0


	//   ....[1]....
        /*0084*/ 	.word	0x000038d0


	//   ....[2]....
        /*0088*/ 	.word	0x00004470


	//   ....[3]....
        /*008c*/ 	.word	0x000044f0


	//   ....[4]....
        /*0090*/ 	.word	0x00007720


	//   ....[5]....
        /*0094*/ 	.word	0x00007740


	//   ....[6]....
        /*0098*/ 	.word	0x00007750


	//   ....[7]....
        /*009c*/ 	.word	0x00007790


	//   ....[8]....
        /*00a0*/ 	.word	0x0000b1c0


	//   ....[9]....
        /*00a4*/ 	.word	0x0000b1f0


	//   ....[10]....
        /*00a8*/ 	.word	0x0000b220


	//   ....[11]....
        /*00ac*/ 	.word	0x0000b230


	//   ....[12]....
        /*00b0*/ 	.word	0x0000c5f0


	//   ....[13]....
        /*00b4*/ 	.word	0x0000c600


	//   ....[14]....
        /*00b8*/ 	.word	0x0000c630


	//   ....[15]....
        /*00bc*/ 	.word	0x0000c640


	//   ....[16]....
        /*00c0*/ 	.word	0x0000cf40


	//   ....[17]....
        /*00c4*/ 	.word	0x0000cfb0


	//   ....[18]....
        /*00c8*/ 	.word	0x0000d010


	//   ....[19]....
        /*00cc*/ 	.word	0x0000d080


	//----- nvinfo : EIATTR_VRC_CTA_INIT_COUNT
	.align		4
.L_2944:
        /*00d0*/ 	.byte	0x02, 0x4a
	.zero		1
	.zero		1


	//----- nvinfo : EIATTR_EXIT_INSTR_OFFSETS
	.align		4
        /*00d4*/ 	.byte	0x04, 0x1c
        /*00d6*/ 	.short	(.L_2946 - .L_2945)


	//   ....[0]....
.L_2945:
        /*00d8*/ 	.word	0x00000090


	//----- nvinfo : EIATTR_CRS_STACK_SIZE
	.align		4
.L_2946:
        /*00dc*/ 	.byte	0x04, 0x1e
        /*00de*/ 	.short	(.L_2948 - .L_2947)
.L_2947:
        /*00e0*/ 	.word	0x00000000


	//----- nvinfo : EIATTR_CBANK_PARAM_SIZE
	.align		4
.L_2948:
        /*00e4*/ 	.byte	0x03, 0x19
        /*00e6*/ 	.short	0x01d0


	//----- nvinfo : EIATTR_PARAM_CBANK
	.align		4
        /*00e8*/ 	.byte	0x04, 0x0a
        /*00ea*/ 	.short	(.L_2950 - .L_2949)
	.align		4
.L_2949:
        /*00ec*/ 	.word	index@(.nv.constant0._ZN5flash24flash_fwd_splitkv_kernelI23Flash_fwd_kernel_traitsILi32ELi64ELi128ELi4ELb0ELb0EN7cutlass10bfloat16_tE19Flash_kernel_traitsILi32ELi64ELi128ELi4ES3_EELb0ELb1ELb0ELb0ELb1ELb0ELb0ELb0EEEvNS_16Flash_fwd_paramsE)
        /*00f0*/ 	.short	0x0380
        /*00f2*/ 	.short	0x01d0


	//----- nvinfo : EIATTR_SW_WAR
	.align		4
.L_2950:
        /*00f4*/ 	.byte	0x04, 0x36
        /*00f6*/ 	.short	(.L_2952 - .L_2951)
.L_2951:
        /*00f8*/ 	.word	0x00000008
.L_2952:


//--------------------- .nv.info._ZN5flash24flash_fwd_splitkv_kernelI23Flash_fwd_kernel_traitsILi32ELi64ELi128ELi4ELb0ELb0EN7cutlass10bfloat16_tE19Flash_kernel_traitsILi32ELi64ELi128ELi4ES3_EELb0ELb1ELb0ELb0ELb1ELb1ELb0ELb0EEEvNS_16Flash_fwd_paramsE --------------------------
	.section	.nv.info._ZN5flash24flash_fwd_splitkv_kernelI23Flash_fwd_kernel_traitsILi32ELi64ELi128ELi4ELb0ELb0EN7cutlass10bfloat16_tE19Flash_kernel_traitsILi32ELi64ELi128ELi4ES3_EELb0ELb1ELb0ELb0ELb1ELb1ELb0ELb0EEEvNS_16Flash_fwd_paramsE,"",@"SHT_CUDA_INFO"
	.sectionflags	@""
	.align	4


	//----- nvinfo : EIATTR_CUDA_API_VERSION
	.align		4
        /*0000*/ 	.byte	0x04, 0x37
        /*0002*/ 	.short	(.L_2954 - .L_2953)
.L_2953:
        /*0004*/ 	.word	0x00000082


	//----- nvinfo : EIATTR_KPARAM_INFO
	.align		4
.L_2954:
        /*0008*/ 	.byte	0x04, 0x17
        /*000a*/ 	.short	(.L_2956 - .L_2955)
.L_2955:
        /*000c*/ 	.word	0x00000000
        /*0010*/ 	.short	0x0000
        /*0012*/ 	.short	0x0000
        /*0014*/ 	.byte	0x00, 0xf0, 0x41, 0x07


	//----- nvinfo : EIATTR_SPARSE_MMA_MASK
	.align		4
.L_2956:
        /*0018*/ 	.byte	0x03, 0x50
        /*001a*/ 	.short	0x0000


	//----- nvinfo : EIATTR_MAXREG_COUNT
	.align		4
        /*001c*/ 	.byte	0x03, 0x1b
        /*001e*/ 	.short	0x00ff


	//----- nvinfo : EIATTR_NUM_BARRIERS
	.align		4
        /*0020*/ 	.byte	0x02, 0x4c
        /*0022*/ 	.byte	0x01
	.zero		1


	//----- nvinfo : EIATTR_MERCURY_ISA_VERSION
	.align		4
        /*0024*/ 	.byte	0x03, 0x5f
        /*0026*/ 	.short	0x0101


	//----- nvinfo : EIATTR_COOP_GROUP_MASK_REGIDS
	.align		4
        /*0028*/ 	.byte	0x04, 0x29
        /*002a*/ 	.short	(.L_2958 - .L_2957)


	//   ....[0]....
.L_2957:
        /*002c*/ 	.word	0xffffffff


	//   ....[1]....
        /*0030*/ 	.word	0xffffffff


	//   ....[2]....
        /*0034*/ 	.word	0xffffffff


	//   ....[3]....
        /*0038*/ 	.word	0xffffffff


	//   ....[4]....
        /*003c*/ 	.word	0xffffffff


	//   ....[5]....
        /*0040*/ 	.word	0xffffffff


	//   ....[6]....
        /*0044*/ 	.word	0xffffffff


	//   ....[7]....
        /*0048*/ 	.word	0xffffffff


	//   ....[8]....
        /*004c*/ 	.word	0xffffffff


	//   ....[9]....
        /*0050*/ 	.word	0xffffffff


	//   ....[10]....
        /*0054*/ 	.word	0xffffffff


	//   ....[11]....
        /*0058*/ 	.word	0xffffffff


	//   ....[12]....
        /*005c*/ 	.word	0xffffffff


	//   ....[13]....
        /*0060*/ 	.word	0xffffffff


	//   ....[14]....
        /*0064*/ 	.word	0xffffffff


	//   ....[15]....
        /*0068*/ 	.word	0xffffffff


	//   ....[16]....
        /*006c*/ 	.word	0x05000006


	//   ....[17]....
        /*0070*/ 	.word	0x05000006


	//   ....[18]....
        /*0074*/ 	.word	0x05000006


	//   ....[19]....
        /*0078*/ 	.word	0x05000006


	//----- nvinfo : EIATTR_COOP_GROUP_INSTR_OFFSETS
	.align		4
.L_2958:
        /*007c*/ 	.byte	0x04, 0x28
        /*007e*/ 	.short	(.L_2960 - .L_2959)


	//   ....[0]....
.L_2959:
        /*0080*/ 	.word	0x00004010


	//   ....[1]....
        /*0084*/ 	.word	0x00004110


	//   ....[2]....
        /*0088*/ 	.word	0x00004cb0


	//   ....[3]....
        /*008c*/ 	.word	0x00004d10


	//   ....[4]....
        /*0090*/ 	.word	0x00008650


	//   ....[5]....
        /*0094*/ 	.word	0x00008680


	//   ....[6]....
        /*0098*/ 	.word	0x000087d0


	//   ....[7]....
        /*009c*/ 	.word	0x000087f0


	//   ....[8]....
        /*00a0*/ 	.word	0x0000c9d0


	//   ....[9]....
        /*00a4*/ 	.word	0x0000ca00


	//   ....[10]....
        /*00a8*/ 	.word	0x0000ca20


	//   ....[11]....
        /*00ac*/ 	.word	0x0000ca40


	//   ....[12]....
        /*00b0*/ 	.word	0x0000de20


	//   ....[13]....
        /*00b4*/ 	.word	0x0000de30


	//   ....[14]....
        /*00b8*/ 	.word	0x0000de60


	//   ....[15]....
        /*00bc*/ 	.word	0x0000de70


	//   ....[16]....
        /*00c0*/ 	.word	0x0000e770


	//   ....[17]....
        /*00c4*/ 	.word	0x0000e7e0


	//   ....[18]....
        /*00c8*/ 	.word	0x0000e840


	//   ....[19]....
        /*00cc*/ 	.word	0x0000e8b0


	//----- nvinfo : EIATTR_VRC_CTA_INIT_COUNT
	.align		4
.L_2960:
        /*00d0*/ 	.byte	0x02, 0x4a
	.zero		1
	.zero		1


	//----- nvinfo : EIATTR_EXIT_INSTR_OFFSETS
	.align		4
        /*00d4*/ 	.byte	0x04, 0x1c
        /*00d6*/ 	.short	(.L_2962 - .L_2961)


	//   ....[0]....
.L_2961:
        /*00d8*/ 	.word	0x00000090


	//----- nvinfo : EIATTR_CRS_STACK_SIZE
	.align		4
.L_2962:
        /*00dc*/ 	.byte	0x04, 0x1e
        /*00de*/ 	.short	(.L_2964 - .L_2963)
.L_2963:
        /*00e0*/ 	.word	0x00000000


	//----- nvinfo : EIATTR_CBANK_PARAM_SIZE
	.align		4
.L_2964:
        /*00e4*/ 	.byte	0x03, 0x19
        /*00e6*/ 	.short	0x01d0


	//----- nvinfo : EIATTR_PARAM_CBANK
	.align		4
        /*00e8*/ 	.byte	0x04, 0x0a
        /*00ea*/ 	.short	(.L_2966 - .L_2965)
	.align		4
.L_2965:
        /*00ec*/ 	.word	index@(.nv.constant0._ZN5flash24flash_fwd_splitkv_kernelI23Flash_fwd_kernel_traitsILi32ELi64ELi128ELi4ELb0ELb0EN7cutlass10bfloat16_tE19Flash_kernel_traitsILi32ELi64ELi128ELi4ES3_EELb0ELb1ELb0ELb0ELb1ELb1ELb0ELb0EEEvNS_16Flash_fwd_paramsE)
        /*00f0*/ 	.short	0x0380
        /*00f2*/ 	.short	0x01d0


	//----- nvinfo : EIATTR_SW_WAR
	.align		4
.L_2966:
        /*00f4*/ 	.byte	0x04, 0x36
        /*00f6*/ 	.short	(.L_2968 - .L_2967)
.L_2967:
        /*00f8*/ 	.word	0x00000008
.L_2968:


//--------------------- .nv.info._ZN5flash24flash_fwd_splitkv_kernelI23Flash_fwd_kernel_traitsILi32ELi64ELi128ELi4ELb0ELb0EN7cutlass10bfloat16_tE19Flash_kernel_traitsILi32ELi64ELi128ELi4ES3_EELb0ELb1ELb1ELb0ELb0ELb0ELb0ELb0EEEvNS_16Flash_fwd_paramsE --------------------------
	.section	.nv.info._ZN5flash24flash_fwd_splitkv_kernelI23Flash_fwd_kernel_traitsILi32ELi64ELi128ELi4ELb0ELb0EN7cutlass10bfloat16_tE19Flash_kernel_traitsILi32ELi64ELi128ELi4ES3_EELb0ELb1ELb1ELb0ELb0ELb0ELb0ELb0EEEvNS_16Flash_fwd_paramsE,"",@"SHT_CUDA_INFO"
	.sectionflags	@""
	.align	4


	//----- nvinfo : EIATTR_CUDA_API_VERSION
	.align		4
        /*0000*/ 	.byte	0x04, 0x37
        /*0002*/ 	.short	(.L_2970 - .L_2969)
.L_2969:
        /*0004*/ 	.word	0x00000082


	//----- nvinfo : EIATTR_KPARAM_INFO
	.align		4
.L_2970:
        /*0008*/ 	.byte	0x04, 0x17
        /*000a*/ 	.short	(.L_2972 - .L_2971)
.L_2971:
        /*000c*/ 	.word	0x00000000
        /*0010*/ 	.short	0x0000
        /*0012*/ 	.short	0x0000
        /*0014*/ 	.byte	0x00, 0xf0, 0x41, 0x07


	//----- nvinfo : EIATTR_SPARSE_MMA_MASK
	.align		4
.L_2972:
        /*0018*/ 	.byte	0x03, 0x50
        /*001a*/ 	.short	0x0000


	//----- nvinfo : EIATTR_MAXREG_COUNT
	.align		4
        /*001c*/ 	.byte	0x03, 0x1b
        /*001e*/ 	.short	0x00ff


	//----- nvinfo : EIATTR_NUM_BARRIERS
	.align		4
        /*0020*/ 	.byte	0x02, 0x4c
        /*0022*/ 	.byte	0x01
	.zero		1


	//----- nvinfo : EIATTR_MERCURY_ISA_VERSION
	.align		4
        /*0024*/ 	.byte	0x03, 0x5f
        /*0026*/ 	.short	0x0101


	//----- nvinfo : EIATTR_COOP_GROUP_MASK_REGIDS
	.align		4
        /*0028*/ 	.byte	0x04, 0x29
        /*002a*/ 	.short	(.L_2974 - .L_2973)


	//   ....[0]....
.L_2973:
        /*002c*/ 	.word	0xffffffff


	//   ....[1]....
        /*0030*/ 	.word	0xffffffff


	//   ....[2]....
        /*0034*/ 	.word	0xffffffff


	//   ....[3]....
        /*0038*/ 	.word	0xffffffff


	//   ....[4]....
        /*003c*/ 	.word	0xffffffff


	//   ....[5]....
        /*0040*/ 	.word	0xffffffff


	//   ....[6]....
        /*0044*/ 	.word	0xffffffff


	//   ....[7]....
        /*0048*/ 	.word	0xffffffff


	//   ....[8]....
        /*004c*/ 	.word	0xffffffff


	//   ....[9]....
        /*0050*/ 	.word	0xffffffff


	//   ....[10]....
        /*0054*/ 	.word	0xffffffff


	//   ....[11]....
        /*0058*/ 	.word	0xffffffff


	//   ....[12]....
        /*005c*/ 	.word	0xffffffff


	//   ....[13]....
        /*0060*/ 	.word	0xffffffff


	//   ....[14]....
        /*0064*/ 	.word	0xffffffff


	//   ....[15]....
        /*0068*/ 	.word	0xffffffff


	//   ....[16]....
        /*006c*/ 	.word	0x05000006


	//   ....[17]....
        /*0070*/ 	.word	0x05000006


	//   ....[18]....
        /*0074*/ 	.word	0x05000006


	//   ....[19]....
        /*0078*/ 	.word	0x05000006


	//----- nvinfo : EIATTR_COOP_GROUP_INSTR_OFFSETS
	.align		4
.L_2974:
        /*007c*/ 	.byte	0x04, 0x28
        /*007e*/ 	.short	(.L_2976 - .L_2975)


	//   ....[0]....
.L_2975:
        /*0080*/ 	.word	0x000051f0


	//   ....[1]....
        /*0084*/ 	.word	0x00005370


	//   ....[2]....
        /*0088*/ 	.word	0x000058c0


	//   ....[3]....
        /*008c*/ 	.word	0x000058f0


	//   ....[4]....
        /*0090*/ 	.word	0x00009f40


	//   ....[5]....
        /*0094*/ 	.word	0x00009f60


	//   ....[6]....
        /*0098*/ 	.word	0x0000a0b0


	//   ....[7]....
        /*009c*/ 	.word	0x0000a0d0


	//   ....[8]....
        /*00a0*/ 	.word	0x0000e710


	//   ....[9]....
        /*00a4*/ 	.word	0x0000e790


	//   ....[10]....
        /*00a8*/ 	.word	0x0000e7a0


	//   ....[11]....
        /*00ac*/ 	.word	0x0000e7d0


	//   ....[12]....
        /*00b0*/ 	.word	0x0000fba0


	//   ....[13]....
        /*00b4*/ 	.word	0x0000fbb0


	//   ....[14]....
        /*00b8*/ 	.word	0x0000fbe0


	//   ....[15]....
        /*00bc*/ 	.word	0x0000fbf0


	//   ....[16]....
        /*00c0*/ 	.word	0x00010540


	//   ....[17]....
        /*00c4*/ 	.word	0x000105b0


	//   ....[18]....
        /*00c8*/ 	.word	0x00010610


	//   ....[19]....
        /*00cc*/ 	.word	0x00010680


	//----- nvinfo : EIATTR_VRC_CTA_INIT_COUNT
	.align		4
.L_2976:
        /*00d0*/ 	.byte	0x02, 0x4a
	.zero		1
	.zero		1


	//----- nvinfo : EIATTR_EXIT_INSTR_OFFSETS
	.align		4
        /*00d4*/ 	.byte	0x04, 0x1c
        /*00d6*/ 	.short	(.L_2978 - .L_2977)


	//   ....[0]....
.L_2977:
        /*00d8*/ 	.word	0x00000090


	//----- nvinfo : EIATTR_CRS_STACK_SIZE
	.align		4
.L_2978:
        /*00dc*/ 	.byte	0x04, 0x1e
        /*00de*/ 	.short	(.L_2980 - .L_2979)
.L_2979:
        /*00e0*/ 	.word	0x00000000


	//----- nvinfo : EIATTR_CBANK_PARAM_SIZE
	.align		4
.L_2980:
        /*00e4*/ 	.byte	0x03, 0x19
        /*00e6*/ 	.short	0x01d0


	//----- nvinfo : EIATTR_PARAM_CBANK
	.align		4
        /*00e8*/ 	.byte	0x04, 0x0a
        /*00ea*/ 	.short	(.L_2982 - .L_2981)
	.align		4
.L_2981:
        /*00ec*/ 	.word	index@(.nv.constant0._ZN5flash24flash_fwd_splitkv_kernelI23Flash_fwd_kernel_traitsILi32ELi64ELi128ELi4ELb0ELb0EN7cutlass10bfloat16_tE19Flash_kernel_traitsILi32ELi64ELi128ELi4ES3_EELb0ELb1ELb1ELb0ELb0ELb0ELb0ELb0EEEvNS_16Flash_fwd_paramsE)
        /*00f0*/ 	.short	0x0380
        /*00f2*/ 	.short	0x01d0


	//----- nvinfo : EIATTR_SW_WAR
	.align		4
.L_2982:
        /*00f4*/ 	.byte	0x04, 0x36
        /*00f6*/ 	.short	(.L_2984 - .L_2983)
.L_2983:
        /*00f8*/ 	.word	0x00000008
.L_2984:


//--------------------- .nv.info._ZN5flash24flash_fwd_splitkv_kernelI23Flash_fwd_kernel_traitsILi32ELi64ELi128ELi4ELb0ELb0EN7cutlass10bfloat16_tE19Flash_kernel_traitsILi32ELi64ELi128ELi4ES3_EELb0ELb1ELb1ELb0ELb0ELb1ELb0ELb0EEEvNS_16Flash_fwd_paramsE --------------------------
	.section	.nv.info._ZN5flash24flash_fwd_splitkv_kernelI23Flash_fwd_kernel_traitsILi32ELi64ELi128ELi4ELb0ELb0EN7cutlass10bfloat16_tE19Flash_kernel_traitsILi32ELi64ELi128ELi4ES3_EELb0ELb1ELb1ELb0ELb0ELb1ELb0ELb0EEEvNS_16Flash_fwd_paramsE,"",@"SHT_CUDA_INFO"
	.sectionflags	@""
	.align	4


	//----- nvinfo : EIATTR_CUDA_API_VERSION
	.align		4
        /*0000*/ 	.byte	0x04, 0x37
        /*0002*/ 	.short	(.L_2986 - .L_2985)
.L_2985:
        /*0004*/ 	.word	0x00000082


	//----- nvinfo : EIATTR_KPARAM_INFO
	.align		4
.L_2986:
        /*0008*/ 	.byte	0x04, 0x17
        /*000a*/ 	.short	(.L_2988 - .L_2987)
.L_2987:
        /*000c*/ 	.word	0x00000000
        /*0010*/ 	.short	0x0000
        /*0012*/ 	.short	0x0000
        /*0014*/ 	.byte	0x00, 0xf0, 0x41, 0x07


	//----- nvinfo : EIATTR_SPARSE_MMA_MASK
	.align		4
.L_2988:
        /*0018*/ 	.byte	0x03, 0x50
        /*001a*/ 	.short	0x0000


	//----- nvinfo : EIATTR_MAXREG_COUNT
	.align		4
        /*001c*/ 	.byte	0x03, 0x1b
        /*001e*/ 	.short	0x00ff


	//----- nvinfo : EIATTR_NUM_BARRIERS
	.align		4
        /*0020*/ 	.byte	0x02, 0x4c
        /*0022*/ 	.byte	0x01
	.zero		1


	//----- nvinfo : EIATTR_MERCURY_ISA_VERSION
	.align		4
        /*0024*/ 	.byte	0x03, 0x5f
        /*0026*/ 	.short	0x0101


	//----- nvinfo : EIATTR_COOP_GROUP_MASK_REGIDS
	.align		4
        /*0028*/ 	.byte	0x04, 0x29
        /*002a*/ 	.short	(.L_2990 - .L_2989)


	//   ....[0]....
.L_2989:
        /*002c*/ 	.word	0xffffffff


	//   ....[1]....
        /*0030*/ 	.word	0xffffffff


	//   ....[2]....
        /*0034*/ 	.word	0xffffffff


	//   ....[3]....
        /*0038*/ 	.word	0xffffffff


	//   ....[4]....
        /*003c*/ 	.word	0xffffffff


	//   ....[5]....
        /*0040*/ 	.word	0xffffffff


	//   ....[6]....
        /*0044*/ 	.word	0xffffffff


	//   ....[7]....
        /*0048*/ 	.word	0xffffffff


	//   ....[8]....
        /*004c*/ 	.word	0xffffffff


	//   ....[9]....
        /*0050*/ 	.word	0xffffffff


	//   ....[10]....
        /*0054*/ 	.word	0xffffffff


	//   ....[11]....
        /*0058*/ 	.word	0xffffffff


	//   ....[12]....
        /*005c*/ 	.word	0xffffffff


	//   ....[13]....
        /*0060*/ 	.word	0xffffffff


	//   ....[14]....
        /*0064*/ 	.word	0xffffffff


	//   ....[15]....
        /*0068*/ 	.word	0xffffffff


	//   ....[16]....
        /*006c*/ 	.word	0x05000006


	//   ....[17]....
        /*0070*/ 	.word	0x05000006


	//   ....[18]....
        /*0074*/ 	.word	0x05000006


	//   ....[19]....
        /*0078*/ 	.word	0x05000006


	//----- nvinfo : EIATTR_COOP_GROUP_INSTR_OFFSETS
	.align		4
.L_2990:
        /*007c*/ 	.byte	0x04, 0x28
        /*007e*/ 	.short	(.L_2992 - .L_2991)


	//   ....[0]....
.L_2991:
        /*0080*/ 	.word	0x000059d0


	//   ....[1]....
        /*0084*/ 	.word	0x00005bf0


	//   ....[2]....
        /*0088*/ 	.word	0x000060b0


	//   ....[3]....
        /*008c*/ 	.word	0x000060d0


	//   ....[4]....
        /*0090*/ 	.word	0x0000af20


	//   ....[5]....
        /*0094*/ 	.word	0x0000af40


	//   ....[6]....
        /*0098*/ 	.word	0x0000b410


	//   ....[7]....
        /*009c*/ 	.word	0x0000b4a0


	//   ....[8]....
        /*00a0*/ 	.word	0x0000ff20


	//   ....[9]....
        /*00a4*/ 	.word	0x0000ff50


	//   ....[10]....
        /*00a8*/ 	.word	0x0000ff70


	//   ....[11]....
        /*00ac*/ 	.word	0x0000ff90


	//   ....[12]....
        /*00b0*/ 	.word	0x00011370


	//   ....[13]....
        /*00b4*/ 	.word	0x00011380


	//   ....[14]....
        /*00b8*/ 	.word	0x000113b0


	//   ....[15]....
        /*00bc*/ 	.word	0x000113c0


	//   ....[16]....
        /*00c0*/ 	.word	0x00011cf0


	//   ....[17]....
        /*00c4*/ 	.word	0x00011d60


	//   ....[18]....
        /*00c8*/ 	.word	0x00011dc0


	//   ....[19]....
        /*00cc*/ 	.word	0x00011e30


	//----- nvinfo : EIATTR_VRC_CTA_INIT_COUNT
	.align		4
.L_2992:
        /*00d0*/ 	.byte	0x02, 0x4a
	.zero		1
	.zero		1


	//----- nvinfo : EIATTR_EXIT_INSTR_OFFSETS
	.align		4
        /*00d4*/ 	.byte	0x04, 0x1c
        /*00d6*/ 	.short	(.L_2994 - .L_2993)


	//   ....[0]....
.L_2993:
        /*00d8*/ 	.word	0x00000090


	//----- nvinfo : EIATTR_CRS_STACK_SIZE
	.align		4
.L_2994:
        /*00dc*/ 	.byte	0x04, 0x1e
        /*00de*/ 	.short	(.L_2996 - .L_2995)
.L_2995:
        /*00e0*/ 	.word	0x00000000


	//----- nvinfo : EIATTR_CBANK_PARAM_SIZE
	.align		4
.L_2996:
        /*00e4*/ 	.byte	0x03, 0x19
        /*00e6*/ 	.short	0x01d0


	//----- nvinfo : EIATTR_PARAM_CBANK
	.align		4
        /*00e8*/ 	.byte	0x04, 0x0a
        /*00ea*/ 	.short	(.L_2998 - .L_2997)
	.align		4
.L_2997:
        /*00ec*/ 	.word	index@(.nv.constant0._ZN5flash24flash_fwd_splitkv_kernelI23Flash_fwd_kernel_traitsILi32ELi64ELi128ELi4ELb0ELb0EN7cutlass10bfloat16_tE19Flash_kernel_traitsILi32ELi64ELi128ELi4ES3_EELb0ELb1ELb1ELb0ELb0ELb1ELb0ELb0EEEvNS_16Flash_fwd_paramsE)
        /*00f0*/ 	.short	0x0380
        /*00f2*/ 	.short	0x01d0


	//----- nvinfo : EIATTR_SW_WAR
	.align		4
.L_2998:
        /*00f4*/ 	.byte	0x04, 0x36
        /*00f6*/ 	.short	(.L_3000 - .L_2999)
.L_2999:
        /*00f8*/ 	.word	0x00000008
.L_3000:


//--------------------- .nv.info._ZN5flash24flash_fwd_splitkv_kernelI23Flash_fwd_kernel_traitsILi32ELi64ELi128ELi4ELb0ELb0EN7cutlass10bfloat16_tE19Flash_kernel_traitsILi32ELi64ELi128ELi4ES3_EELb0ELb1ELb0ELb0ELb1ELb0ELb0ELb1EEEvNS_16Flash_fwd_paramsE --------------------------
	.section	.nv.info._ZN5flash24flash_fwd_splitkv_kernelI23Flash_fwd_kernel_traitsILi32ELi64ELi128ELi4ELb0ELb0EN7cutlass10bfloat16_tE19Flash_kernel_traitsILi32ELi64ELi128ELi4ES3_EELb0ELb1ELb0ELb0ELb1ELb0ELb0ELb1EEEvNS_16Flash_fwd_paramsE,"",@"SHT_CUDA_INFO"
	.sectionflags	@""
	.align	4


	//----- nvinfo : EIATTR_CUDA_API_VERSION
	.align		4
        /*0000*/ 	.byte	0x04, 0x37
        /*0002*/ 	.short	(.L_3002 - .L_3001)
.L_3001:
        /*0004*/ 	.word	0x00000082


	//----- nvinfo : EIATTR_KPARAM_INFO
	.align		4
.L_3002:
        /*0008*/ 	.byte	0x04, 0x17
        /*000a*/ 	.short	(.L_3004 - .L_3003)
.L_3003:
        /*000c*/ 	.word	0x00000000
        /*0010*/ 	.short	0x0000
        /*0012*/ 	.short	0x0000
        /*0014*/ 	.byte	0x00, 0xf0, 0x41, 0x07


	//----- nvinfo : EIATTR_SPARSE_MMA_MASK
	.align		4
.L_3004:
        /*0018*/ 	.byte	0x03, 0x50
        /*001a*/ 	.short	0x0000


	//----- nvinfo : EIATTR_MAXREG_COUNT
	.align		4
        /*001c*/ 	.byte	0x03, 0x1b
        /*001e*/ 	.short	0x00ff


	//----- nvinfo : EIATTR_NUM_BARRIERS
	.align		4
        /*0020*/ 	.byte	0x02, 0x4c
        /*0022*/ 	.byte	0x01
	.zero		1


	//----- nvinfo : EIATTR_MERCURY_ISA_VERSION
	.align		4
        /*0024*/ 	.byte	0x03, 0x5f
        /*0026*/ 	.short	0x0101


	//----- nvinfo : EIATTR_COOP_GROUP_MASK_REGIDS
	.align		4
        /*0028*/ 	.byte	0x04, 0x29
        /*002a*/ 	.short	(.L_3006 - .L_3005)


	//   ....[0]....
.L_3005:
        /*002c*/ 	.word	0xffffffff


	//   ....[1]....
        /*0030*/ 	.word	0xffffffff


	//   ....[2]....
        /*0034*/ 	.word	0xffffffff


	//   ....[3]....
        /*0038*/ 	.word	0xffffffff


	//   ....[4]....
        /*003c*/ 	.word	0xffffffff


	//   ....[5]....
        /*0040*/ 	.word	0xffffffff


	//   ....[6]....
        /*0044*/ 	.word	0xffffffff


	//   ....[7]....
        /*0048*/ 	.word	0xffffffff


	//   ....[8]....
        /*004c*/ 	.word	0xffffffff


	//   ....[9]....
        /*0050*/ 	.word	0xffffffff


	//   ....[10]....
        /*0054*/ 	.word	0xffffffff


	//   ....[11]....
        /*0058*/ 	.word	0xffffffff


	//   ....[12]....
        /*005c*/ 	.word	0xffffffff


	//   ....[13]....
        /*0060*/ 	.word	0xffffffff


	//   ....[14]....
        /*0064*/ 	.word	0xffffffff


	//   ....[15]....
        /*0068*/ 	.word	0xffffffff


	//   ....[16]....
        /*006c*/ 	.word	0x05000005


	//   ....[17]....
        /*0070*/ 	.word	0x05000005


	//   ....[18]....
        /*0074*/ 	.word	0x05000005


	//   ....[19]....
        /*0078*/ 	.word	0x05000005


	//----- nvinfo : EIATTR_COOP_GROUP_INSTR_OFFSETS
	.align		4
.L_3006:
        /*007c*/ 	.byte	0x04, 0x28
        /*007e*/ 	.short	(.L_3008 - .L_3007)


	//   ....[0]....
.L_3007:
        /*0080*/ 	.word	0x00008db0


	//   ....[1]....
        /*0084*/ 	.word	0x00008dd0


	//   ....[2]....
        /*0088*/ 	.word	0x00008f00


	//   ....[3]....
        /*008c*/ 	.word	0x00008f20


	//   ....[4]....
        /*0090*/ 	.word	0x0000bbb0


	//   ....[5]....
        /*0094*/ 	.word	0x0000bcd0


	//   ....[6]....
        /*0098*/ 	.word	0x0000c7d0


	//   ....[7]....
        /*009c*/ 	.word	0x0000c880


	//   ....[8]....
        /*00a0*/ 	.word	0x0000ff00


	//   ....[9]....
        /*00a4*/ 	.word	0x0000ff10


	//   ....[10]....
        /*00a8*/ 	.word	0x0000ff40


	//   ....[11]....
        /*00ac*/ 	.word	0x0000ff50


	//   ....[12]....
        /*00b0*/ 	.word	0x00011320


	//   ....[13]....
        /*00b4*/ 	.word	0x00011330


	//   ....[14]....
        /*00b8*/ 	.word	0x00011360


	//   ....[15]....
        /*00bc*/ 	.word	0x00011370


	//   ....[16]....
        /*00c0*/ 	.word	0x00011d70


	//   ....[17]....
        /*00c4*/ 	.word	0x00011df0


	//   ....[18]....
        /*00c8*/ 	.word	0x00011e60


	//   ....[19]....
        /*00cc*/ 	.word	0x00011ed0


	//----- nvinfo : EIATTR_VRC_CTA_INIT_COUNT
	.align		4
.L_3008:
        /*00d0*/ 	.byte	0x02, 0x4a
	.zero		1
	.zero		1


	//----- nvinfo : EIATTR_EXIT_INSTR_OFFSETS
	.align		4
        /*00d4*/ 	.byte	0x04, 0x1c
        /*00d6*/ 	.short	(.L_3010 - .L_3009)


	//   ....[0]....
.L_3009:
        /*00d8*/ 	.word	0x00000090


	//----- nvinfo : EIATTR_CRS_STACK_SIZE
	.align		4
.L_3010:
        /*00dc*/ 	.byte	0x04, 0x1e
        /*00de*/ 	.short	(.L_3012 - .L_3011)
.L_3011:
        /*00e0*/ 	.word	0x00000000


	//----- nvinfo : EIATTR_CBANK_PARAM_SIZE
	.align		4
.L_3012:
        /*00e4*/ 	.byte	0x03, 0x19
        /*00e6*/ 	.short	0x01d0


	//----- nvinfo : EIATTR_PARAM_CBANK
	.align		4
        /*00e8*/ 	.byte	0x04, 0x0a
        /*00ea*/ 	.short	(.L_3014 - .L_3013)
	.align		4
.L_3013:
        /*00ec*/ 	.word	index@(.nv.constant0._ZN5flash24flash_fwd_splitkv_kernelI23Flash_fwd_kernel_traitsILi32ELi64ELi128ELi4ELb0ELb0EN7cutlass10bfloat16_tE19Flash_kernel_traitsILi32ELi64ELi128ELi4ES3_EELb0ELb1ELb0ELb0ELb1ELb0ELb0ELb1EEEvNS_16Flash_fwd_paramsE)
        /*00f0*/ 	.short	0x0380
        /*00f2*/ 	.short	0x01d0


	//----- nvinfo : EIATTR_SW_WAR
	.align		4
.L_3014:
        /*00f4*/ 	.byte	0x04, 0x36
        /*00f6*/ 	.short	(.L_3016 - .L_3015)
.L_3015:
        /*00f8*/ 	.word	0x00000008
.L_3016:


//--------------------- .nv.info._ZN5flash24flash_fwd_splitkv_kernelI23Flash_fwd_kernel_traitsILi32ELi64ELi128ELi4ELb0ELb0EN7cutlass10bfloat16_tE19Flash_kernel_traitsILi32ELi64ELi128ELi4ES3_EELb0ELb1ELb0ELb0ELb1ELb1ELb0ELb1EEEvNS_16Flash_fwd_paramsE --------------------------
	.section	.nv.info._ZN5flash24flash_fwd_splitkv_kernelI23Flash_fwd_kernel_traitsILi32ELi64ELi128ELi4ELb0ELb0EN7cutlass10bfloat16_tE19Flash_kernel_traitsILi32ELi64ELi128ELi4ES3_EELb0ELb1ELb0ELb0ELb1ELb1ELb0ELb1EEEvNS_16Flash_fwd_paramsE,"",@"SHT_CUDA_INFO"
	.sectionflags	@""
	.align	4


	//----- nvinfo : EIATTR_CUDA_API_VERSION
	.align		4
        /*0000*/ 	.byte	0x04, 0x37
        /*0002*/ 	.short	(.L_3018 - .L_3017)
.L_3017:
        /*0004*/ 	.word	0x00000082


	//----- nvinfo : EIATTR_KPARAM_INFO
	.align		4
.L_3018:
        /*0008*/ 	.byte	0x04, 0x17
        /*000a*/ 	.short	(.L_3020 - .L_3019)
.L_3019:
        /*000c*/ 	.word	0x00000000
        /*0010*/ 	.short	0x0000
        /*0012*/ 	.short	0x0000
        /*0014*/ 	.byte	0x00, 0xf0, 0x41, 0x07


	//----- nvinfo : EIATTR_SPARSE_MMA_MASK
	.align		4
.L_3020:
        /*0018*/ 	.byte	0x03, 0x50
        /*001a*/ 	.short	0x0000


	//----- nvinfo : EIATTR_MAXREG_COUNT
	.align		4
        /*001c*/ 	.byte	0x03, 0x1b
        /*001e*/ 	.short	0x00ff


	//----- nvinfo : EIATTR_NUM_BARRIERS
	.align		4
        /*0020*/ 	.byte	0x02, 0x4c
        /*0022*/ 	.byte	0x01
	.zero		1


	//----- nvinfo : EIATTR_MERCURY_ISA_VERSION
	.align		4
        /*0024*/ 	.byte	0x03, 0x5f
        /*0026*/ 	.short	0x0101


	//----- nvinfo : EIATTR_COOP_GROUP_MASK_REGIDS
	.align		4
        /*0028*/ 	.byte	0x04, 0x29
        /*002a*/ 	.short	(.L_3022 - .L_3021)


	//   ....[0]....
.L_3021:
        /*002c*/ 	.word	0xffffffff


	//   ....[1]....
        /*0030*/ 	.word	0xffffffff


	//   ....[2]....
        /*0034*/ 	.word	0xffffffff


	//   ....[3]....
        /*0038*/ 	.word	0xffffffff


	//   ....[4]....
        /*003c*/ 	.word	0xffffffff


	//   ....[5]....
        /*0040*/ 	.word	0xffffffff


	//   ....[6]....
        /*0044*/ 	.word	0xffffffff


	//   ....[7]....
        /*0048*/ 	.word	0xffffffff


	//   ....[8]....
        /*004c*/ 	.word	0xffffffff


	//   ....[9]....
        /*0050*/ 	.word	0xffffffff


	//   ....[10]....
        /*0054*/ 	.word	0xffffffff


	//   ....[11]....
        /*0058*/ 	.word	0xffffffff


	//   ....[12]....
        /*005c*/ 	.word	0xffffffff


	//   ....[13]....
        /*0060*/ 	.word	0xffffffff


	//   ....[14]....
        /*0064*/ 	.word	0xffffffff


	//   ....[15]....
        /*0068*/ 	.word	0xffffffff


	//   ....[16]....
        /*006c*/ 	.word	0x05000005


	//   ....[17]....
        /*0070*/ 	.word	0x05000005


	//   ....[18]....
        /*0074*/ 	.word	0x05000005


	//   ....[19]....
        /*0078*/ 	.word	0x05000005


	//----- nvinfo : EIATTR_COOP_GROUP_INSTR_OFFSETS
	.align		4
.L_3022:
        /*007c*/ 	.byte	0x04, 0x28
        /*007e*/ 	.short	(.L_3024 - .L_3023)


	//   ....[0]....
.L_3023:
        /*0080*/ 	.word	0x00009370


	//   ....[1]....
        /*0084*/ 	.word	0x000093a0


	//   ....[2]....
        /*0088*/ 	.word	0x000094c0


	//   ....[3]....
        /*008c*/ 	.word	0x000094e0


	//   ....[4]....
        /*0090*/ 	.word	0x0000c920


	//   ....[5]....
        /*0094*/ 	.word	0x0000ca70


	//   ....[6]....
        /*0098*/ 	.word	0x0000d530


	//   ....[7]....
        /*009c*/ 	.word	0x0000d5e0


	//   ....[8]....
        /*00a0*/ 	.word	0x000113f0


	//   ....[9]....
        /*00a4*/ 	.word	0x00011440


	//   ....[10]....
        /*00a8*/ 	.word	0x00011460


	//   ....[11]....
        /*00ac*/ 	.word	0x00011480


	//   ....[12]....
        /*00b0*/ 	.word	0x00012850


	//   ....[13]....
        /*00b4*/ 	.word	0x00012860


	//   ....[14]....
        /*00b8*/ 	.word	0x00012890


	//   ....[15]....
        /*00bc*/ 	.word	0x000128a0


	//   ....[16]....
        /*00c0*/ 	.word	0x00013280


	//   ....[17]....
        /*00c4*/ 	.word	0x000132f0


	//   ....[18]....
        /*00c8*/ 	.word	0x00013350


	//   ....[19]....
        /*00cc*/ 	.word	0x000133c0


	//----- nvinfo : EIATTR_VRC_CTA_INIT_COUNT
	.align		4
.L_3024:
        /*00d0*/ 	.byte	0x02, 0x4a
	.zero		1
	.zero		1


	//----- nvinfo : EIATTR_EXIT_INSTR_OFFSETS
	.align		4
        /*00d4*/ 	.byte	0x04, 0x1c
        /*00d6*/ 	.short	(.L_3026 - .L_3025)


	//   ....[0]....
.L_3025:
        /*00d8*/ 	.word	0x00000090


	//----- nvinfo : EIATTR_CRS_STACK_SIZE
	.align		4
.L_3026:
        /*00dc*/ 	.byte	0x04, 0x1e
        /*00de*/ 	.short	(.L_3028 - .L_3027)
.L_3027:
        /*00e0*/ 	.word	0x00000000


	//----- nvinfo : EIATTR_CBANK_PARAM_SIZE
	.align		4
.L_3028:
        /*00e4*/ 	.byte	0x03, 0x19
        /*00e6*/ 	.short	0x01d0


	//----- nvinfo : EIATTR_PARAM_CBANK
	.align		4
        /*00e8*/ 	.byte	0x04, 0x0a
        /*00ea*/ 	.short	(.L_3030 - .L_3029)
	.align		4
.L_3029:
        /*00ec*/ 	.word	index@(.nv.constant0._ZN5flash24flash_fwd_splitkv_kernelI23Flash_fwd_kernel_traitsILi32ELi64ELi128ELi4ELb0ELb0EN7cutlass10bfloat16_tE19Flash_kernel_traitsILi32ELi64ELi128ELi4ES3_EELb0ELb1ELb0ELb0ELb1ELb1ELb0ELb1EEEvNS_16Flash_fwd_paramsE)
        /*00f0*/ 	.short	0x0380
        /*00f2*/ 	.short	0x01d0


	//----- nvinfo : EIATTR_SW_WAR
	.align		4
.L_3030:
        /*00f4*/ 	.byte	0x04, 0x36
        /*00f6*/ 	.short	(.L_3032 - .L_3031)
.L_3031:
        /*00f8*/ 	.word	0x00000008
.L_3032:


//--------------------- .nv.info._ZN5flash24flash_fwd_splitkv_kernelI23Flash_fwd_kernel_traitsILi32ELi64ELi128ELi4ELb0ELb0EN7cutlass10bfloat16_tE19Flash_kernel_traitsILi32ELi64ELi128ELi4ES3_EELb0ELb1ELb1ELb0ELb0ELb0ELb0ELb1EEEvNS_16Flash_fwd_paramsE --------------------------
	.section	.nv.info._ZN5flash24flash_fwd_splitkv_kernelI23Flash_fwd_kernel_traitsILi32ELi64ELi128ELi4ELb0ELb0EN7cutlass10bfloat16_tE19Flash_kernel_traitsILi32ELi64ELi128ELi4ES3_EELb0ELb1ELb1ELb0ELb0ELb0ELb0ELb1EEEvNS_16Flash_fwd_paramsE,"",@"SHT_CUDA_INFO"
	.sectionflags	@""
	.align	4


	//----- nvinfo : EIATTR_CUDA_API_VERSION
	.align		4
        /*0000*/ 	.byte	0x04, 0x37
        /*0002*/ 	.short	(.L_3034 - .L_3033)
.L_3033:
        /*0004*/ 	.word	0x00000082


	//----- nvinfo : EIATTR_KPARAM_INFO
	.align		4
.L_3034:
        /*0008*/ 	.byte	0x04, 0x17
        /*000a*/ 	.short	(.L_3036 - .L_3035)
.L_3035:
        /*000c*/ 	.word	0x00000000
        /*0010*/ 	.short	0x0000
        /*0012*/ 	.short	0x0000
        /*0014*/ 	.byte	0x00, 0xf0, 0x41, 0x07


	//----- nvinfo : EIATTR_SPARSE_MMA_MASK
	.align		4
.L_3036:
        /*0018*/ 	.byte	0x03, 0x50
        /*001a*/ 	.short	0x0000


	//----- nvinfo : EIATTR_MAXREG_COUNT
	.align		4
        /*001c*/ 	.byte	0x03, 0x1b
        /*001e*/ 	.short	0x00ff


	//----- nvinfo : EIATTR_NUM_BARRIERS
	.align		4
        /*0020*/ 	.byte	0x02, 0x4c
        /*0022*/ 	.byte	0x01
	.zero		1


	//----- nvinfo : EIATTR_MERCURY_ISA_VERSION
	.align		4
        /*0024*/ 	.byte	0x03, 0x5f
        /*0026*/ 	.short	0x0101


	//----- nvinfo : EIATTR_COOP_GROUP_MASK_REGIDS
	.align		4
        /*0028*/ 	.byte	0x04, 0x29
        /*002a*/ 	.short	(.L_3038 - .L_3037)


	//   ....[0]....
.L_3037:
        /*002c*/ 	.word	0xffffffff


	//   ....[1]....
        /*0030*/ 	.word	0xffffffff


	//   ....[2]....
        /*0034*/ 	.word	0xffffffff


	//   ....[3]....
        /*0038*/ 	.word	0xffffffff


	//   ....[4]....
        /*003c*/ 	.word	0xffffffff


	//   ....[5]....
        /*0040*/ 	.word	0xffffffff


	//   ....[6]....
        /*0044*/ 	.word	0xffffffff


	//   ....[7]....
        /*0048*/ 	.word	0xffffffff


	//   ....[8]....
        /*004c*/ 	.word	0xffffffff


	//   ....[9]....
        /*0050*/ 	.word	0xffffffff


	//   ....[10]....
        /*0054*/ 	.word	0xffffffff


	//   ....[11]....
        /*0058*/ 	.word	0xffffffff


	//   ....[12]....
        /*005c*/ 	.word	0xffffffff


	//   ....[13]....
        /*0060*/ 	.word	0xffffffff


	//   ....[14]....
        /*0064*/ 	.word	0xffffffff


	//   ....[15]....
        /*0068*/ 	.word	0xffffffff


	//   ....[16]....
        /*006c*/ 	.word	0x05000005


	//   ....[17]....
        /*0070*/ 	.word	0x05000005


	//   ....[18]....
        /*0074*/ 	.word	0x05000005


	//   ....[19]....
        /*0078*/ 	.word	0x05000005


	//----- nvinfo : EIATTR_COOP_GROUP_INSTR_OFFSETS
	.align		4
.L_3038:
        /*007c*/ 	.byte	0x04, 0x28
        /*007e*/ 	.short	(.L_3040 - .L_3039)


	//   ....[0]....
.L_3039:
        /*0080*/ 	.word	0x0000a470


	//   ....[1]....
        /*0084*/ 	.word	0x0000a490


	//   ....[2]....
        /*0088*/ 	.word	0x0000a660


	//   ....[3]....
        /*008c*/ 	.word	0x0000a810


	//   ....[4]....
        /*0090*/ 	.word	0x0000ecc0


	//   ....[5]....
        /*0094*/ 	.word	0x0000ecf0


	//   ....[6]....
        /*0098*/ 	.word	0x0000ee40


	//   ....[7]....
        /*009c*/ 	.word	0x0000ee60


	//   ....[8]....
        /*00a0*/ 	.word	0x00013760


	//   ....[9]....
        /*00a4*/ 	.word	0x00013790


	//   ....[10]....
        /*00a8*/ 	.word	0x000137c0


	//   ....[11]....
        /*00ac*/ 	.word	0x000137d0


	//   ....[12]....
        /*00b0*/ 	.word	0x00014b90


	//   ....[13]....
        /*00b4*/ 	.word	0x00014ba0


	//   ....[14]....
        /*00b8*/ 	.word	0x00014bd0


	//   ....[15]....
        /*00bc*/ 	.word	0x00014be0


	//   ....[16]....
        /*00c0*/ 	.word	0x00015600


	//   ....[17]....
        /*00c4*/ 	.word	0x00015670


	//   ....[18]....
        /*00c8*/ 	.word	0x000156d0


	//   ....[19]....
        /*00cc*/ 	.word	0x00015740


	//----- nvinfo : EIATTR_VRC_CTA_INIT_COUNT
	.align		4
.L_3040:
        /*00d0*/ 	.byte	0x02, 0x4a
	.zero		1
	.zero		1


	//----- nvinfo : EIATTR_EXIT_INSTR_OFFSETS
	.align		4
        /*00d4*/ 	.byte	0x04, 0x1c
        /*00d6*/ 	.short	(.L_3042 - .L_3041)


	//   ....[0]....
.L_3041:
        /*00d8*/ 	.word	0x00000090


	//----- nvinfo : EIATTR_CRS_STACK_SIZE
	.align		4
.L_3042:
        /*00dc*/ 	.byte	0x04, 0x1e
        /*00de*/ 	.short	(.L_3044 - .L_3043)
.L_3043:
        /*00e0*/ 	.word	0x00000000


	//----- nvinfo : EIATTR_CBANK_PARAM_SIZE
	.align		4
.L_3044:
        /*00e4*/ 	.byte	0x03, 0x19
        /*00e6*/ 	.short	0x01d0


	//----- nvinfo : EIATTR_PARAM_CBANK
	.align		4
        /*00e8*/ 	.byte	0x04, 0x0a
        /*00ea*/ 	.short	(.L_3046 - .L_3045)
	.align		4
.L_3045:
        /*00ec*/ 	.word	index@(.nv.constant0._ZN5flash24flash_fwd_splitkv_kernelI23Flash_fwd_kernel_traitsILi32ELi64ELi128ELi4ELb0ELb0EN7cutlass10bfloat16_tE19Flash_kernel_traitsILi32ELi64ELi128ELi4ES3_EELb0ELb1ELb1ELb0ELb0ELb0ELb0ELb1EEEvNS_16Flash_fwd_paramsE)
        /*00f0*/ 	.short	0x0380
        /*00f2*/ 	.short	0x01d0


	//----- nvinfo : EIATTR_SW_WAR
	.align		4
.L_3046:
        /*00f4*/ 	.byte	0x04, 0x36
        /*00f6*/ 	.short	(.L_3048 - .L_3047)
.L_3047:
        /*00f8*/ 	.word	0x00000008
.L_3048:


//--------------------- .nv.info._ZN5flash24flash_fwd_splitkv_kernelI23Flash_fwd_kernel_traitsILi32ELi64ELi128ELi4ELb0ELb0EN7cutlass10bfloat16_tE19Flash_kernel_traitsILi32ELi64ELi128ELi4ES3_EELb0ELb1ELb1ELb0ELb0ELb1ELb0ELb1EEEvNS_16Flash_fwd_paramsE --------------------------
	.section	.nv.info._ZN5flash24flash_fwd_splitkv_kernelI23Flash_fwd_kernel_traitsILi32ELi64ELi128ELi4ELb0ELb0EN7cutlass10bfloat16_tE19Flash_kernel_traitsILi32ELi64ELi128ELi4ES3_EELb0ELb1ELb1ELb0ELb0ELb1ELb0ELb1EEEvNS_16Flash_fwd_paramsE,"",@"SHT_CUDA_INFO"
	.sectionflags	@""
	.align	4


	//----- nvinfo : EIATTR_CUDA_API_VERSION
	.align		4
        /*0000*/ 	.byte	0x04, 0x37
        /*0002*/ 	.short	(.L_3050 - .L_3049)
.L_3049:
        /*0004*/ 	.word	0x00000082


	//----- nvinfo : EIATTR_KPARAM_INFO
	.align		4
.L_3050:
        /*0008*/ 	.byte	0x04, 0x17
        /*000a*/ 	.short	(.L_3052 - .L_3051)
.L_3051:
        /*000c*/ 	.word	0x00000000
        /*0010*/ 	.short	0x0000
        /*0012*/ 	.short	0x0000
        /*0014*/ 	.byte	0x00, 0xf0, 0x41, 0x07


	//----- nvinfo : EIATTR_SPARSE_MMA_MASK
	.align		4
.L_3052:
        /*0018*/ 	.byte	0x03, 0x50
        /*001a*/ 	.short	0x0000


	//----- nvinfo : EIATTR_MAXREG_COUNT
	.align		4
        /*001c*/ 	.byte	0x03, 0x1b
        /*001e*/ 	.short	0x00ff


	//----- nvinfo : EIATTR_NUM_BARRIERS
	.align		4
        /*0020*/ 	.byte	0x02, 0x4c
        /*0022*/ 	.byte	0x01
	.zero		1


	//----- nvinfo : EIATTR_MERCURY_ISA_VERSION
	.align		4
        /*0024*/ 	.byte	0x03, 0x5f
        /*0026*/ 	.short	0x0101


	//----- nvinfo : EIATTR_COOP_GROUP_MASK_REGIDS
	.align		4
        /*0028*/ 	.byte	0x04, 0x29
        /*002a*/ 	.short	(.L_3054 - .L_3053)


	//   ....[0]....
.L_3053:
        /*002c*/ 	.word	0xffffffff


	//   ....[1]....
        /*0030*/ 	.word	0xffffffff


	//   ....[2]....
        /*0034*/ 	.word	0xffffffff


	//   ....[3]....
        /*0038*/ 	.word	0xffffffff


	//   ....[4]....
        /*003c*/ 	.word	0xffffffff


	//   ....[5]....
        /*0040*/ 	.word	0xffffffff


	//   ....[6]....
        /*0044*/ 	.word	0xffffffff


	//   ....[7]....
        /*0048*/ 	.word	0xffffffff


	//   ....[8]....
        /*004c*/ 	.word	0xffffffff


	//   ....[9]....
        /*0050*/ 	.word	0xffffffff


	//   ....[10]....
        /*0054*/ 	.word	0xffffffff


	//   ....[11]....
        /*0058*/ 	.word	0xffffffff


	//   ....[12]....
        /*005c*/ 	.word	0xffffffff


	//   ....[13]....
        /*0060*/ 	.word	0xffffffff


	//   ....[14]....
        /*0064*/ 	.word	0xffffffff


	//   ....[15]....
        /*0068*/ 	.word	0xffffffff


	//   ....[16]....
        /*006c*/ 	.word	0x05000005


	//   ....[17]....
        /*0070*/ 	.word	0x05000005


	//   ....[18]....
        /*0074*/ 	.word	0x05000005


	//   ....[19]....
        /*0078*/ 	.word	0x05000005


	//----- nvinfo : EIATTR_COOP_GROUP_INSTR_OFFSETS
	.align		4
.L_3054:
        /*007c*/ 	.byte	0x04, 0x28
        /*007e*/ 	.short	(.L_3056 - .L_3055)


	//   ....[0]....
.L_3055:
        /*0080*/ 	.word	0x0000ac60


	//   ....[1]....
        /*0084*/ 	.word	0x0000ac90


	//   ....[2]....
        /*0088*/ 	.word	0x0000adb0


	//   ....[3]....
        /*008c*/ 	.word	0x0000add0


	//   ....[4]....
        /*0090*/ 	.word	0x0000fcd0


	//   ....[5]....
        /*0094*/ 	.word	0x0000fcf0


	//   ....[6]....
        /*0098*/ 	.word	0x0000fd10


	//   ....[7]....
        /*009c*/ 	.word	0x0000fe30


	//   ....[8]....
        /*00a0*/ 	.word	0x00014e80


	//   ....[9]....
        /*00a4*/ 	.word	0x00014eb0


	//   ....[10]....
        /*00a8*/ 	.word	0x00014ee0


	//   ....[11]....
        /*00ac*/ 	.word	0x00014ef0


	//   ....[12]....
        /*00b0*/ 	.word	0x000162c0


	//   ....[13]....
        /*00b4*/ 	.word	0x000162d0


	//   ....[14]....
        /*00b8*/ 	.word	0x00016300


	//   ....[15]....
        /*00bc*/ 	.word	0x00016310


	//   ....[16]....
        /*00c0*/ 	.word	0x00016d20


	//   ....[17]....
        /*00c4*/ 	.word	0x00016d90


	//   ....[18]....
        /*00c8*/ 	.word	0x00016df0


	//   ....[19]....
        /*00cc*/ 	.word	0x00016e60


	//----- nvinfo : EIATTR_VRC_CTA_INIT_COUNT
	.align		4
.L_3056:
        /*00d0*/ 	.byte	0x02, 0x4a
	.zero		1
	.zero		1


	//----- nvinfo : EIATTR_EXIT_INSTR_OFFSETS
	.align		4
        /*00d4*/ 	.byte	0x04, 0x1c
        /*00d6*/ 	.short	(.L_3058 - .L_3057)


	//   ....[0]....
.L_3057:
        /*00d8*/ 	.word	0x00000090


	//----- nvinfo : EIATTR_CRS_STACK_SIZE
	.align		4
.L_3058:
        /*00dc*/ 	.byte	0x04, 0x1e
        /*00de*/ 	.short	(.L_3060 - .L_3059)
.L_3059:
        /*00e0*/ 	.word	0x00000000


	//----- nvinfo : EIATTR_CBANK_PARAM_SIZE
	.align		4
.L_3060:
        /*00e4*/ 	.byte	0x03, 0x19
        /*00e6*/ 	.short	0x01d0


	//----- nvinfo : EIATTR_PARAM_CBANK
	.align		4
        /*00e8*/ 	.byte	0x04, 0x0a
        /*00ea*/ 	.short	(.L_3062 - .L_3061)
	.align		4
.L_3061:
        /*00ec*/ 	.word	index@(.nv.constant0._ZN5flash24flash_fwd_splitkv_kernelI23Flash_fwd_kernel_traitsILi32ELi64ELi128ELi4ELb0ELb0EN7cutlass10bfloat16_tE19Flash_kernel_traitsILi32ELi64ELi128ELi4ES3_EELb0ELb1ELb1ELb0ELb0ELb1ELb0ELb1EEEvNS_16Flash_fwd_paramsE)
        /*00f0*/ 	.short	0x0380
        /*00f2*/ 	.short	0x01d0


	//----- nvinfo : EIATTR_SW_WAR
	.align		4
.L_3062:
        /*00f4*/ 	.byte	0x04, 0x36
        /*00f6*/ 	.short	(.L_3064 - .L_3063)
.L_3063:
        /*00f8*/ 	.word	0x00000008
.L_3064:


//--------------------- .nv.info._ZN5flash24flash_fwd_splitkv_kernelI23Flash_fwd_kernel_traitsILi32ELi64ELi128ELi4ELb0ELb0EN7cutlass10bfloat16_tE19Flash_kernel_traitsILi32ELi64ELi128ELi4ES3_EELb0ELb1ELb0ELb0ELb1ELb0ELb1ELb0EEEvNS_16Flash_fwd_paramsE --------------------------
	.section	.nv.info._ZN5flash24flash_fwd_splitkv_kernelI23Flash_fwd_kernel_traitsILi32ELi64ELi128ELi4ELb0ELb0EN7cutlass10bfloat16_tE19Flash_kernel_traitsILi32ELi64ELi128ELi4ES3_EELb0ELb1ELb0ELb0ELb1ELb0ELb1ELb0EEEvNS_16Flash_fwd_paramsE,"",@"SHT_CUDA_INFO"
	.sectionflags	@""
	.align	4


	//----- nvinfo : EIATTR_CUDA_API_VERSION
	.align		4
        /*0000*/ 	.byte	0x04, 0x37
        /*0002*/ 	.short	(.L_3066 - .L_3065)
.L_3065:
        /*0004*/ 	.word	0x00000082


	//----- nvinfo : EIATTR_KPARAM_INFO
	.align		4
.L_3066:
        /*0008*/ 	.byte	0x04, 0x17
        /*000a*/ 	.short	(.L_3068 - .L_3067)
.L_3067:
        /*000c*/ 	.word	0x00000000
        /*0010*/ 	.short	0x0000
        /*0012*/ 	.short	0x0000
        /*0014*/ 	.byte	0x00, 0xf0, 0x41, 0x07


	//----- nvinfo : EIATTR_SPARSE_MMA_MASK
	.align		4
.L_3068:
        /*0018*/ 	.byte	0x03, 0x50
        /*001a*/ 	.short	0x0000


	//----- nvinfo : EIATTR_MAXREG_COUNT
	.align		4
        /*001c*/ 	.byte	0x03, 0x1b
        /*001e*/ 	.short	0x00ff


	//----- nvinfo : EIATTR_NUM_BARRIERS
	.align		4
        /*0020*/ 	.byte	0x02, 0x4c
        /*0022*/ 	.byte	0x01
	.zero		1


	//----- nvinfo : EIATTR_MERCURY_ISA_VERSION
	.align		4
        /*0024*/ 	.byte	0x03, 0x5f
        /*0026*/ 	.short	0x0101


	//----- nvinfo : EIATTR_COOP_GROUP_MASK_REGIDS
	.align		4
        /*0028*/ 	.byte	0x04, 0x29
        /*002a*/ 	.short	(.L_3070 - .L_3069)


	//   ....[0]....
.L_3069:
        /*002c*/ 	.word	0xffffffff


	//   ....[1]....
        /*0030*/ 	.word	0xffffffff


	//   ....[2]....
        /*0034*/ 	.word	0xffffffff


	//   ....[3]....
        /*0038*/ 	.word	0xffffffff


	//   ....[4]....
        /*003c*/ 	.word	0xffffffff


	//   ....[5]....
        /*0040*/ 	.word	0xffffffff


	//   ....[6]....
        /*0044*/ 	.word	0xffffffff


	//   ....[7]....
        /*0048*/ 	.word	0xffffffff


	//   ....[8]....
        /*004c*/ 	.word	0xffffffff


	//   ....[9]....
        /*0050*/ 	.word	0xffffffff


	//   ....[10]....
        /*0054*/ 	.word	0xffffffff


	//   ....[11]....
        /*0058*/ 	.word	0xffffffff


	//   ....[12]....
        /*005c*/ 	.word	0xffffffff


	//   ....[13]....
        /*0060*/ 	.word	0xffffffff


	//   ....[14]....
        /*0064*/ 	.word	0xffffffff


	//   ....[15]....
        /*0068*/ 	.word	0xffffffff


	//   ....[16]....
        /*006c*/ 	.word	0x05000006


	//   ....[17]....
        /*0070*/ 	.word	0x05000006


	//   ....[18]....
        /*0074*/ 	.word	0x05000006


	//   ....[19]....
        /*0078*/ 	.word	0x05000006


	//----- nvinfo : EIATTR_COOP_GROUP_INSTR_OFFSETS
	.align		4
.L_3070:
        /*007c*/ 	.byte	0x04, 0x28
        /*007e*/ 	.short	(.L_3072 - .L_3071)


	//   ....[0]....
.L_3071:
        /*0080*/ 	.word	0x000039b0


	//   ....[1]....
        /*0084*/ 	.word	0x00003ab0


	//   ....[2]....
        /*0088*/ 	.word	0x00004650


	//   ....[3]....
        /*008c*/ 	.word	0x000046c0


	//   ....[4]....
        /*0090*/ 	.word	0x00006f80


	//   ....[5]....
        /*0094*/ 	.word	0x00007080


	//   ....[6]....
        /*0098*/ 	.word	0x00007af0


	//   ....[7]....
        /*009c*/ 	.word	0x00007b50


	//   ....[8]....
        /*00a0*/ 	.word	0x0000b170


	//   ....[9]....
        /*00a4*/ 	.word	0x0000b200


	//   ....[10]....
        /*00a8*/ 	.word	0x0000b240


	//   ....[11]....
        /*00ac*/ 	.word	0x0000b390


	//   ....[12]....
        /*00b0*/ 	.word	0x0000c5f0


	//   ....[13]....
        /*00b4*/ 	.word	0x0000c600


	//   ....[14]....
        /*00b8*/ 	.word	0x0000c630


	//   ....[15]....
        /*00bc*/ 	.word	0x0000c640


	//   ....[16]....
        /*00c0*/ 	.word	0x0000cd70


	//   ....[17]....
        /*00c4*/ 	.word	0x0000cde0


	//   ....[18]....
        /*00c8*/ 	.word	0x0000ce40


	//   ....[19]....
        /*00cc*/ 	.word	0x0000ceb0


	//----- nvinfo : EIATTR_VRC_CTA_INIT_COUNT
	.align		4
.L_3072:
        /*00d0*/ 	.byte	0x02, 0x4a
	.zero		1
	.zero		1


	//----- nvinfo : EIATTR_EXIT_INSTR_OFFSETS
	.align		4
        /*00d4*/ 	.byte	0x04, 0x1c
        /*00d6*/ 	.short	(.L_3074 - .L_3073)


	//   ....[0]....
.L_3073:
        /*00d8*/ 	.word	0x000001f0


	//----- nvinfo : EIATTR_CRS_STACK_SIZE
	.align		4
.L_3074:
        /*00dc*/ 	.byte	0x04, 0x1e
        /*00de*/ 	.short	(.L_3076 - .L_3075)
.L_3075:
        /*00e0*/ 	.word	0x00000000


	//----- nvinfo : EIATTR_CBANK_PARAM_SIZE
	.align		4
.L_3076:
        /*00e4*/ 	.byte	0x03, 0x19
        /*00e6*/ 	.short	0x01d0


	//----- nvinfo : EIATTR_PARAM_CBANK
	.align		4
        /*00e8*/ 	.byte	0x04, 0x0a
        /*00ea*/ 	.short	(.L_3078 - .L_3077)
	.align		4
.L_3077:
        /*00ec*/ 	.word	index@(.nv.constant0._ZN5flash24flash_fwd_splitkv_kernelI23Flash_fwd_kernel_traitsILi32ELi64ELi128ELi4ELb0ELb0EN7cutlass10bfloat16_tE19Flash_kernel_traitsILi32ELi64ELi128ELi4ES3_EELb0ELb1ELb0ELb0ELb1ELb0ELb1ELb0EEEvNS_16Flash_fwd_paramsE)
        /*00f0*/ 	.short	0x0380
        /*00f2*/ 	.short	0x01d0


	//----- nvinfo : EIATTR_SW_WAR
	.align		4
.L_3078:
        /*00f4*/ 	.byte	0x04, 0x36
        /*00f6*/ 	.short	(.L_3080 - .L_3079)
.L_3079:
        /*00f8*/ 	.word	0x00000008
.L_3080:


//--------------------- .nv.info._ZN5flash24flash_fwd_splitkv_kernelI23Flash_fwd_kernel_traitsILi32ELi64ELi128ELi4ELb0ELb0EN7cutlass10bfloat16_tE19Flash_kernel_traitsILi32ELi64ELi128ELi4ES3_EELb0ELb1ELb0ELb0ELb1ELb1ELb1ELb0EEEvNS_16Flash_fwd_paramsE --------------------------
	.section	.nv.info._ZN5flash24flash_fwd_splitkv_kernelI23Flash_fwd_kernel_traitsILi32ELi64ELi128ELi4ELb0ELb0EN7cutlass10bfloat16_tE19Flash_kernel_traitsILi32ELi64ELi128ELi4ES3_EELb0ELb1ELb0ELb0ELb1ELb1ELb1ELb0EEEvNS_16Flash_fwd_paramsE,"",@"SHT_CUDA_INFO"
	.sectionflags	@""
	.align	4


	//----- nvinfo : EIATTR_CUDA_API_VERSION
	.align		4
        /*0000*/ 	.byte	0x04, 0x37
        /*0002*/ 	.short	(.L_3082 - .L_3081)
.L_3081:
        /*0004*/ 	.word	0x00000082


	//----- nvinfo : EIATTR_KPARAM_INFO
	.align		4
.L_3082:
        /*0008*/ 	.byte	0x04, 0x17
        /*000a*/ 	.short	(.L_3084 - .L_3083)
.L_3083:
        /*000c*/ 	.word	0x00000000
        /*0010*/ 	.short	0x0000
        /*0012*/ 	.short	0x0000
        /*0014*/ 	.byte	0x00, 0xf0, 0x41, 0x07


	//----- nvinfo : EIATTR_SPARSE_MMA_MASK
	.align		4
.L_3084:
        /*0018*/ 	.byte	0x03, 0x50
        /*001a*/ 	.short	0x0000


	//----- nvinfo : EIATTR_MAXREG_COUNT
	.align		4
        /*001c*/ 	.byte	0x03, 0x1b
        /*001e*/ 	.short	0x00ff


	//----- nvinfo : EIATTR_NUM_BARRIERS
	.align		4
        /*0020*/ 	.byte	0x02, 0x4c
        /*0022*/ 	.byte	0x01
	.zero		1


	//----- nvinfo : EIATTR_MERCURY_ISA_VERSION
	.align		4
        /*0024*/ 	.byte	0x03, 0x5f
        /*0026*/ 	.short	0x0101


	//----- nvinfo : EIATTR_COOP_GROUP_MASK_REGIDS
	.align		4
        /*0028*/ 	.byte	0x04, 0x29
        /*002a*/ 	.short	(.L_3086 - .L_3085)


	//   ....[0]....
.L_3085:
        /*002c*/ 	.word	0xffffffff


	//   ....[1]....
        /*0030*/ 	.word	0xffffffff


	//   ....[2]....
        /*0034*/ 	.word	0xffffffff


	//   ....[3]....
        /*0038*/ 	.word	0xffffffff


	//   ....[4]....
        /*003c*/ 	.word	0xffffffff


	//   ....[5]....
        /*0040*/ 	.word	0xffffffff


	//   ....[6]....
        /*0044*/ 	.word	0xffffffff


	//   ....[7]....
        /*0048*/ 	.word	0xffffffff


	//   ....[8]....
        /*004c*/ 	.word	0xffffffff


	//   ....[9]....
        /*0050*/ 	.word	0xffffffff


	//   ....[10]....
        /*0054*/ 	.word	0xffffffff


	//   ....[11]....
        /*0058*/ 	.word	0xffffffff


	//   ....[12]....
        /*005c*/ 	.word	0xffffffff


	//   ....[13]....
        /*0060*/ 	.word	0xffffffff


	//   ....[14]....
        /*0064*/ 	.word	0xffffffff


	//   ....[15]....
        /*0068*/ 	.word	0xffffffff


	//   ....[16]....
        /*006c*/ 	.word	0x05000006


	//   ....[17]....
        /*0070*/ 	.word	0x05000006


	//   ....[18]....
        /*0074*/ 	.word	0x05000006


	//   ....[19]....
        /*0078*/ 	.word	0x05000006


	//----- nvinfo : EIATTR_COOP_GROUP_INSTR_OFFSETS
	.align		4
.L_3086:
        /*007c*/ 	.byte	0x04, 0x28
        /*007e*/ 	.short	(.L_3088 - .L_3087)


	//   ....[0]....
.L_3087:
        /*0080*/ 	.word	0x000042c0


	//   ....[1]....
        /*0084*/ 	.word	0x000043c0


	//   ....[2]....
        /*0088*/ 	.word	0x00004f40


	//   ....[3]....
        /*008c*/ 	.word	0x00004fb0


	//   ....[4]....
        /*0090*/ 	.word	0x00008180


	//   ....[5]....
        /*0094*/ 	.word	0x00008280


	//   ....[6]....
        /*0098*/ 	.word	0x00008d40


	//   ....[7]....
        /*009c*/ 	.word	0x00008d90


	//   ....[8]....
        /*00a0*/ 	.word	0x0000cc50


	//   ....[9]....
        /*00a4*/ 	.word	0x0000cc60


	//   ....[10]....
        /*00a8*/ 	.word	0x0000cc90


	//   ....[11]....
        /*00ac*/ 	.word	0x0000cca0


	//   ....[12]....
        /*00b0*/ 	.word	0x0000e040


	//   ....[13]....
        /*00b4*/ 	.word	0x0000e050


	//   ....[14]....
        /*00b8*/ 	.word	0x0000e080


	//   ....[15]....
        /*00bc*/ 	.word	0x0000e090


	//   ....[16]....
        /*00c0*/ 	.word	0x0000e7e0


	//   ....[17]....
        /*00c4*/ 	.word	0x0000e860


	//   ....[18]....
        /*00c8*/ 	.word	0x0000e8d0


	//   ....[19]....
        /*00cc*/ 	.word	0x0000e940


	//----- nvinfo : EIATTR_VRC_CTA_INIT_COUNT
	.align		4
.L_3088:
        /*00d0*/ 	.byte	0x02, 0x4a
	.zero		1
	.zero		1


	//----- nvinfo : EIATTR_EXIT_INSTR_OFFSETS
	.align		4
        /*00d4*/ 	.byte	0x04, 0x1c
        /*00d6*/ 	.short	(.L_3090 - .L_3089)


	//   ....[0]....
.L_3089:
        /*00d8*/ 	.word	0x000001f0


	//----- nvinfo : EIATTR_CRS_STACK_SIZE
	.align		4
.L_3090:
        /*00dc*/ 	.byte	0x04, 0x1e
        /*00de*/ 	.short	(.L_3092 - .L_3091)
.L_3091:
        /*00e0*/ 	.word	0x00000000


	//----- nvinfo : EIATTR_CBANK_PARAM_SIZE
	.align		4
.L_3092:
        /*00e4*/ 	.byte	0x03, 0x19
        /*00e6*/ 	.short	0x01d0


	//----- nvinfo : EIATTR_PARAM_CBANK
	.align		4
        /*00e8*/ 	.byte	0x04, 0x0a
        /*00ea*/ 	.short	(.L_3094 - .L_3093)
	.align		4
.L_3093:
        /*00ec*/ 	.word	index@(.nv.constant0._ZN5flash24flash_fwd_splitkv_kernelI23Flash_fwd_kernel_traitsILi32ELi64ELi128ELi4ELb0ELb0EN7cutlass10bfloat16_tE19Flash_kernel_traitsILi32ELi64ELi128ELi4ES3_EELb0ELb1ELb0ELb0ELb1ELb1ELb1ELb0EEEvNS_16Flash_fwd_paramsE)
        /*00f0*/ 	.short	0x0380
        /*00f2*/ 	.short	0x01d0


	//----- nvinfo : EIATTR_SW_WAR
	.align		4
.L_3094:
        /*00f4*/ 	.byte	0x04, 0x36
        /*00f6*/ 	.short	(.L_3096 - .L_3095)
.L_3095:
        /*00f8*/ 	.word	0x00000008
.L_3096:


//--------------------- .nv.info._ZN5flash24flash_fwd_splitkv_kernelI23Flash_fwd_kernel_traitsILi32ELi64ELi128ELi4ELb0ELb0EN7cutlass10bfloat16_tE19Flash_kernel_traitsILi32ELi64ELi128ELi4ES3_EELb0ELb1ELb1ELb0ELb0ELb0ELb1ELb0EEEvNS_16Flash_fwd_paramsE --------------------------
	.section	.nv.info._ZN5flash24flash_fwd_splitkv_kernelI23Flash_fwd_kernel_traitsILi32ELi64ELi128ELi4ELb0ELb0EN7cutlass10bfloat16_tE19Flash_kernel_traitsILi32ELi64ELi128ELi4ES3_EELb0ELb1ELb1ELb0ELb0ELb0ELb1ELb0EEEvNS_16Flash_fwd_paramsE,"",@"SHT_CUDA_INFO"
	.sectionflags	@""
	.align	4


	//----- nvinfo : EIATTR_CUDA_API_VERSION
	.align		4
        /*0000*/ 	.byte	0x04, 0x37
        /*0002*/ 	.short	(.L_3098 - .L_3097)
.L_3097:
        /*0004*/ 	.word	0x00000082


	//----- nvinfo : EIATTR_KPARAM_INFO
	.align		4
.L_3098:
        /*0008*/ 	.byte	0x04, 0x17
        /*000a*/ 	.short	(.L_3100 - .L_3099)
.L_3099:
        /*000c*/ 	.word	0x00000000
        /*0010*/ 	.short	0x0000
        /*0012*/ 	.short	0x0000
        /*0014*/ 	.byte	0x00, 0xf0, 0x41, 0x07


	//----- nvinfo : EIATTR_SPARSE_MMA_MASK
	.align		4
.L_3100:
        /*0018*/ 	.byte	0x03, 0x50
        /*001a*/ 	.short	0x0000


	//----- nvinfo : EIATTR_MAXREG_COUNT
	.align		4
        /*001c*/ 	.byte	0x03, 0x1b
        /*001e*/ 	.short	0x00ff


	//----- nvinfo : EIATTR_NUM_BARRIERS
	.align		4
        /*0020*/ 	.byte	0x02, 0x4c
        /*0022*/ 	.byte	0x01
	.zero		1


	//----- nvinfo : EIATTR_MERCURY_ISA_VERSION
	.align		4
        /*0024*/ 	.byte	0x03, 0x5f
        /*0026*/ 	.short	0x0101


	//----- nvinfo : EIATTR_COOP_GROUP_MASK_REGIDS
	.align		4
        /*0028*/ 	.byte	0x04, 0x29
        /*002a*/ 	.short	(.L_3102 - .L_3101)


	//   ....[0]....
.L_3101:
        /*002c*/ 	.word	0xffffffff


	//   ....[1]....
        /*0030*/ 	.word	0xffffffff


	//   ....[2]....
        /*0034*/ 	.word	0xffffffff


	//   ....[3]....
        /*0038*/ 	.word	0xffffffff


	//   ....[4]....
        /*003c*/ 	.word	0xffffffff


	//   ....[5]....
        /*0040*/ 	.word	0xffffffff


	//   ....[6]....
        /*0044*/ 	.word	0xffffffff


	//   ....[7]....
        /*0048*/ 	.word	0xffffffff


	//   ....[8]....
        /*004c*/ 	.word	0xffffffff


	//   ....[9]....
        /*0050*/ 	.word	0xffffffff


	//   ....[10]....
        /*0054*/ 	.word	0xffffffff


	//   ....[11]....
        /*0058*/ 	.word	0xffffffff


	//   ....[12]....
        /*005c*/ 	.word	0xffffffff


	//   ....[13]....
        /*0060*/ 	.word	0xffffffff


	//   ....[14]....
        /*0064*/ 	.word	0xffffffff


	//   ....[15]....
        /*0068*/ 	.word	0xffffffff


	//   ....[16]....
        /*006c*/ 	.word	0x05000007


	//   ....[17]....
        /*0070*/ 	.word	0x05000007


	//   ....[18]....
        /*0074*/ 	.word	0x05000007


	//   ....[19]....
        /*0078*/ 	.word	0x05000007


	//----- nvinfo : EIATTR_COOP_GROUP_INSTR_OFFSETS
	.align		4
.L_3102:
        /*007c*/ 	.byte	0x04, 0x28
        /*007e*/ 	.short	(.L_3104 - .L_3103)


	//   ....[0]....
.L_3103:
        /*0080*/ 	.word	0x00005330


	//   ....[1]....
        /*0084*/ 	.word	0x00005460


	//   ....[2]....
        /*0088*/ 	.word	0x00005ae0


	//   ....[3]....
        /*008c*/ 	.word	0x00005b10


	//   ....[4]....
        /*0090*/ 	.word	0x0000a150


	//   ....[5]....
        /*0094*/ 	.word	0x0000a170


	//   ....[6]....
        /*0098*/ 	.word	0x0000a2c0


	//   ....[7]....
        /*009c*/ 	.word	0x0000a2e0


	//   ....[8]....
        /*00a0*/ 	.word	0x0000e900


	//   ....[9]....
        /*00a4*/ 	.word	0x0000e980


	//   ....[10]....
        /*00a8*/ 	.word	0x0000e990


	//   ....[11]....
        /*00ac*/ 	.word	0x0000e9c0


	//   ....[12]....
        /*00b0*/ 	.word	0x0000fd90


	//   ....[13]....
        /*00b4*/ 	.word	0x0000fda0


	//   ....[14]....
        /*00b8*/ 	.word	0x0000fdd0


	//   ....[15]....
        /*00bc*/ 	.word	0x0000fde0


	//   ....[16]....
        /*00c0*/ 	.word	0x00010520


	//   ....[17]....
        /*00c4*/ 	.word	0x00010590


	//   ....[18]....
        /*00c8*/ 	.word	0x000105f0


	//   ....[19]....
        /*00cc*/ 	.word	0x00010660


	//----- nvinfo : EIATTR_VRC_CTA_INIT_COUNT
	.align		4
.L_3104:
        /*00d0*/ 	.byte	0x02, 0x4a
	.zero		1
	.zero		1


	//----- nvinfo : EIATTR_EXIT_INSTR_OFFSETS
	.align		4
        /*00d4*/ 	.byte	0x04, 0x1c
        /*00d6*/ 	.short	(.L_3106 - .L_3105)


	//   ....[0]....
.L_3105:
        /*00d8*/ 	.word	0x000001f0


	//----- nvinfo : EIATTR_CRS_STACK_SIZE
	.align		4
.L_3106:
        /*00dc*/ 	.byte	0x04, 0x1e
        /*00de*/ 	.short	(.L_3108 - .L_3107)
.L_3107:
        /*00e0*/ 	.word	0x00000000


	//----- nvinfo : EIATTR_CBANK_PARAM_SIZE
	.align		4
.L_3108:
        /*00e4*/ 	.byte	0x03, 0x19
        /*00e6*/ 	.short	0x01d0


	//----- nvinfo : EIATTR_PARAM_CBANK
	.align		4
        /*00e8*/ 	.byte	0x04, 0x0a
        /*00ea*/ 	.short	(.L_3110 - .L_3109)
	.align		4
.L_3109:
        /*00ec*/ 	.word	index@(.nv.constant0._ZN5flash24flash_fwd_splitkv_kernelI23Flash_fwd_kernel_traitsILi32ELi64ELi128ELi4ELb0ELb0EN7cutlass10bfloat16_tE19Flash_kernel_traitsILi32ELi64ELi128ELi4ES3_EELb0ELb1ELb1ELb0ELb0ELb0ELb1ELb0EEEvNS_16Flash_fwd_paramsE)
        /*00f0*/ 	.short	0x0380
        /*00f2*/ 	.short	0x01d0


	//----- nvinfo : EIATTR_SW_WAR
	.align		4
.L_3110:
        /*00f4*/ 	.byte	0x04, 0x36
        /*00f6*/ 	.short	(.L_3112 - .L_3111)
.L_3111:
        /*00f8*/ 	.word	0x00000008
.L_3112:


//--------------------- .nv.info._ZN5flash24flash_fwd_splitkv_kernelI23Flash_fwd_kernel_traitsILi32ELi64ELi128ELi4ELb0ELb0EN7cutlass10bfloat16_tE19Flash_kernel_traitsILi32ELi64ELi128ELi4ES3_EELb0ELb1ELb1ELb0ELb0ELb1ELb1ELb0EEEvNS_16Flash_fwd_paramsE --------------------------
	.section	.nv.info._ZN5flash24flash_fwd_splitkv_kernelI23Flash_fwd_kernel_traitsILi32ELi64ELi128ELi4ELb0ELb0EN7cutlass10bfloat16_tE19Flash_kernel_traitsILi32ELi64ELi128ELi4ES3_EELb0ELb1ELb1ELb0ELb0ELb1ELb1ELb0EEEvNS_16Flash_fwd_paramsE,"",@"SHT_CUDA_INFO"
	.sectionflags	@""
	.align	4


	//----- nvinfo : EIATTR_CUDA_API_VERSION
	.align		4
        /*0000*/ 	.byte	0x04, 0x37
        /*0002*/ 	.short	(.L_3114 - .L_3113)
.L_3113:
        /*0004*/ 	.word	0x00000082


	//----- nvinfo : EIATTR_KPARAM_INFO
	.align		4
.L_3114:
        /*0008*/ 	.byte	0x04, 0x17
        /*000a*/ 	.short	(.L_3116 - .L_3115)
.L_3115:
        /*000c*/ 	.word	0x00000000
        /*0010*/ 	.short	0x0000
        /*0012*/ 	.short	0x0000
        /*0014*/ 	.byte	0x00, 0xf0, 0x41, 0x07


	//----- nvinfo : EIATTR_SPARSE_MMA_MASK
	.align		4
.L_3116:
        /*0018*/ 	.byte	0x03, 0x50
        /*001a*/ 	.short	0x0000


	//----- nvinfo : EIATTR_MAXREG_COUNT
	.align		4
        /*001c*/ 	.byte	0x03, 0x1b
        /*001e*/ 	.short	0x00ff


	//----- nvinfo : EIATTR_NUM_BARRIERS
	.align		4
        /*0020*/ 	.byte	0x02, 0x4c
        /*0022*/ 	.byte	0x01
	.zero		1


	//----- nvinfo : EIATTR_MERCURY_ISA_VERSION
	.align		4
        /*0024*/ 	.byte	0x03, 0x5f
        /*0026*/ 	.short	0x0101


	//----- nvinfo : EIATTR_COOP_GROUP_MASK_REGIDS
	.align		4
        /*0028*/ 	.byte	0x04, 0x29
        /*002a*/ 	.short	(.L_3118 - .L_3117)


	//   ....[0]....
.L_3117:
        /*002c*/ 	.word	0xffffffff


	//   ....[1]....
        /*0030*/ 	.word	0xffffffff


	//   ....[2]....
        /*0034*/ 	.word	0xffffffff


	//   ....[3]....
        /*0038*/ 	.word	0xffffffff


	//   ....[4]....
        /*003c*/ 	.word	0xffffffff


	//   ....[5]....
        /*0040*/ 	.word	0xffffffff


	//   ....[6]....
        /*0044*/ 	.word	0xffffffff


	//   ....[7]....
        /*0048*/ 	.word	0xffffffff


	//   ....[8]....
        /*004c*/ 	.word	0xffffffff


	//   ....[9]....
        /*0050*/ 	.word	0xffffffff


	//   ....[10]....
        /*0054*/ 	.word	0xffffffff


	//   ....[11]....
        /*0058*/ 	.word	0xffffffff


	//   ....[12]....
        /*005c*/ 	.word	0xffffffff


	//   ....[13]....
        /*0060*/ 	.word	0xffffffff


	//   ....[14]....
        /*0064*/ 	.word	0xffffffff


	//   ....[15]....
        /*0068*/ 	.word	0xffffffff


	//   ....[16]....
        /*006c*/ 	.word	0x05000008


	//   ....[17]....
        /*0070*/ 	.word	0x05000008


	//   ....[18]....
        /*0074*/ 	.word	0x05000008


	//   ....[19]....
        /*0078*/ 	.word	0x05000008


	//----- nvinfo : EIATTR_COOP_GROUP_INSTR_OFFSETS
	.align		4
.L_3118:
        /*007c*/ 	.byte	0x04, 0x28
        /*007e*/ 	.short	(.L_3120 - .L_3119)


	//   ....[0]....
.L_3119:
        /*0080*/ 	.word	0x00005ab0


	//   ....[1]....
        /*0084*/ 	.word	0x00005be0


	//   ....[2]....
        /*0088*/ 	.word	0x000062c0


	//   ....[3]....
        /*008c*/ 	.word	0x000062f0


	//   ....[4]....
        /*0090*/ 	.word	0x0000b200


	//   ....[5]....
        /*0094*/ 	.word	0x0000b210


	//   ....[6]....
        /*0098*/ 	.word	0x0000b230


	//   ....[7]....
        /*009c*/ 	.word	0x0000b310


	//   ....[8]....
        /*00a0*/ 	.word	0x000100f0


	//   ....[9]....
        /*00a4*/ 	.word	0x00010120


	//   ....[10]....
        /*00a8*/ 	.word	0x00010140


	//   ....[11]....
        /*00ac*/ 	.word	0x00010160


	//   ....[12]....
        /*00b0*/ 	.word	0x00011540


	//   ....[13]....
        /*00b4*/ 	.word	0x00011550


	//   ....[14]....
        /*00b8*/ 	.word	0x00011580


	//   ....[15]....
        /*00bc*/ 	.word	0x00011590


	//   ....[16]....
        /*00c0*/ 	.word	0x00011cd0


	//   ....[17]....
        /*00c4*/ 	.word	0x00011d40


	//   ....[18]....
        /*00c8*/ 	.word	0x00011da0


	//   ....[19]....
        /*00cc*/ 	.word	0x00011e10


	//----- nvinfo : EIATTR_VRC_CTA_INIT_COUNT
	.align		4
.L_3120:
        /*00d0*/ 	.byte	0x02, 0x4a
	.zero		1
	.zero		1


	//----- nvinfo : EIATTR_EXIT_INSTR_OFFSETS
	.align		4
        /*00d4*/ 	.byte	0x04, 0x1c
        /*00d6*/ 	.short	(.L_3122 - .L_3121)


	//   ....[0]....
.L_3121:
        /*00d8*/ 	.word	0x000001f0


	//----- nvinfo : EIATTR_CRS_STACK_SIZE
	.align		4
.L_3122:
        /*00dc*/ 	.byte	0x04, 0x1e
        /*00de*/ 	.short	(.L_3124 - .L_3123)
.L_3123:
        /*00e0*/ 	.word	0x00000000


	//----- nvinfo : EIATTR_CBANK_PARAM_SIZE
	.align		4
.L_3124:
        /*00e4*/ 	.byte	0x03, 0x19
        /*00e6*/ 	.short	0x01d0


	//----- nvinfo : EIATTR_PARAM_CBANK
	.align		4
        /*00e8*/ 	.byte	0x04, 0x0a
        /*00ea*/ 	.short	(.L_3126 - .L_3125)
	.align		4
.L_3125:
        /*00ec*/ 	.word	index@(.nv.constant0._ZN5flash24flash_fwd_splitkv_kernelI23Flash_fwd_kernel_traitsILi32ELi64ELi128ELi4ELb0ELb0EN7cutlass10bfloat16_tE19Flash_kernel_traitsILi32ELi64ELi128ELi4ES3_EELb0ELb1ELb1ELb0ELb0ELb1ELb1ELb0EEEvNS_16Flash_fwd_paramsE)
        /*00f0*/ 	.short	0x0380
        /*00f2*/ 	.short	0x01d0


	//----- nvinfo : EIATTR_SW_WAR
	.align		4
.L_3126:
        /*00f4*/ 	.byte	0x04, 0x36
        /*00f6*/ 	.short	(.L_3128 - .L_3127)
.L_3127:
        /*00f8*/ 	.word	0x00000008
.L_3128:


//--------------------- .nv.info._ZN5flash24flash_fwd_splitkv_kernelI23Flash_fwd_kernel_traitsILi32ELi64ELi128ELi4ELb0ELb0EN7cutlass10bfloat16_tE19Flash_kernel_traitsILi32ELi64ELi128ELi4ES3_EELb0ELb1ELb0ELb0ELb1ELb0ELb1ELb1EEEvNS_16Flash_fwd_paramsE --------------------------
	.section	.nv.info._ZN5flash24flash_fwd_splitkv_kernelI23Flash_fwd_kernel_traitsILi32ELi64ELi128ELi4ELb0ELb0EN7cutlass10bfloat16_tE19Flash_kernel_traitsILi32ELi64ELi128ELi4ES3_EELb0ELb1ELb0ELb0ELb1ELb0ELb1ELb1EEEvNS_16Flash_fwd_paramsE,"",@"SHT_CUDA_INFO"
	.sectionflags	@""
	.align	4


	//----- nvinfo : EIATTR_CUDA_API_VERSION
	.align		4
        /*0000*/ 	.byte	0x04, 0x37
        /*0002*/ 	.short	(.L_3130 - .L_3129)
.L_3129:
        /*0004*/ 	.word	0x00000082


	//----- nvinfo : EIATTR_KPARAM_INFO
	.align		4
.L_3130:
        /*0008*/ 	.byte	0x04, 0x17
        /*000a*/ 	.short	(.L_3132 - .L_3131)
.L_3131:
        /*000c*/ 	.word	0x00000000
        /*0010*/ 	.short	0x0000
        /*0012*/ 	.short	0x0000
        /*0014*/ 	.byte	0x00, 0xf0, 0x41, 0x07


	//----- nvinfo : EIATTR_SPARSE_MMA_MASK
	.align		4
.L_3132:
        /*0018*/ 	.byte	0x03, 0x50
        /*001a*/ 	.short	0x0000


	//----- nvinfo : EIATTR_MAXREG_COUNT
	.align		4
        /*001c*/ 	.byte	0x03, 0x1b
        /*001e*/ 	.short	0x00ff


	//----- nvinfo : EIATTR_NUM_BARRIERS
	.align		4
        /*0020*/ 	.byte	0x02, 0x4c
        /*0022*/ 	.byte	0x01
	.zero		1


	//----- nvinfo : EIATTR_MERCURY_ISA_VERSION
	.align		4
        /*0024*/ 	.byte	0x03, 0x5f
        /*0026*/ 	.short	0x0101


	//----- nvinfo : EIATTR_COOP_GROUP_MASK_REGIDS
	.align		4
        /*0028*/ 	.byte	0x04, 0x29
        /*002a*/ 	.short	(.L_3134 - .L_3133)


	//   ....[0]....
.L_3133:
        /*002c*/ 	.word	0xffffffff


	//   ....[1]....
        /*0030*/ 	.word	0xffffffff


	//   ....[2]....
        /*0034*/ 	.word	0xffffffff


	//   ....[3]....
        /*0038*/ 	.word	0xffffffff


	//   ....[4]....
        /*003c*/ 	.word	0xffffffff


	//   ....[5]....
        /*0040*/ 	.word	0xffffffff


	//   ....[6]....
        /*0044*/ 	.word	0xffffffff


	//   ....[7]....
        /*0048*/ 	.word	0xffffffff


	//   ....[8]....
        /*004c*/ 	.word	0xffffffff


	//   ....[9]....
        /*0050*/ 	.word	0xffffffff


	//   ....[10]....
        /*0054*/ 	.word	0xffffffff


	//   ....[11]....
        /*0058*/ 	.word	0xffffffff


	//   ....[12]....
        /*005c*/ 	.word	0xffffffff


	//   ....[13]....
        /*0060*/ 	.word	0xffffffff


	//   ....[14]....
        /*0064*/ 	.word	0xffffffff


	//   ....[15]....
        /*0068*/ 	.word	0xffffffff


	//   ....[16]....
        /*006c*/ 	.word	0x05000006


	//   ....[17]....
        /*0070*/ 	.word	0x05000006


	//   ....[18]....
        /*0074*/ 	.word	0x05000006


	//   ....[19]....
        /*0078*/ 	.word	0x05000006


	//----- nvinfo : EIATTR_COOP_GROUP_INSTR_OFFSETS
	.align		4
.L_3134:
        /*007c*/ 	.byte	0x04, 0x28
        /*007e*/ 	.short	(.L_3136 - .L_3135)


	//   ....[0]....
.L_3135:
        /*0080*/ 	.word	0x000087b0


	//   ....[1]....
        /*0084*/ 	.word	0x000088b0


	//   ....[2]....
        /*0088*/ 	.word	0x00009450


	//   ....[3]....
        /*008c*/ 	.word	0x000094e0


	//   ....[4]....
        /*0090*/ 	.word	0x0000bdf0


	//   ....[5]....
        /*0094*/ 	.word	0x0000bf40


	//   ....[6]....
        /*0098*/ 	.word	0x0000c9f0


	//   ....[7]....
        /*009c*/ 	.word	0x0000ca50


	//   ....[8]....
        /*00a0*/ 	.word	0x000100b0


	//   ....[9]....
        /*00a4*/ 	.word	0x000100c0


	//   ....[10]....
        /*00a8*/ 	.word	0x000100f0


	//   ....[11]....
        /*00ac*/ 	.word	0x00010100


	//   ....[12]....
        /*00b0*/ 	.word	0x000114a0


	//   ....[13]....
        /*00b4*/ 	.word	0x000114b0


	//   ....[14]....
        /*00b8*/ 	.word	0x000114e0


	//   ....[15]....
        /*00bc*/ 	.word	0x000114f0


	//   ....[16]....
        /*00c0*/ 	.word	0x00011ca0


	//   ....[17]....
        /*00c4*/ 	.word	0x00011d20


	//   ....[18]....
        /*00c8*/ 	.word	0x00011da0


	//   ....[19]....
        /*00cc*/ 	.word	0x00011e10


	//----- nvinfo : EIATTR_VRC_CTA_INIT_COUNT
	.align		4
.L_3136:
        /*00d0*/ 	.byte	0x02, 0x4a
	.zero		1
	.zero		1


	//----- nvinfo : EIATTR_EXIT_INSTR_OFFSETS
	.align		4
        /*00d4*/ 	.byte	0x04, 0x1c
        /*00d6*/ 	.short	(.L_3138 - .L_3137)


	//   ....[0]....
.L_3137:
        /*00d8*/ 	.word	0x000001f0


	//----- nvinfo : EIATTR_CRS_STACK_SIZE
	.align		4
.L_3138:
        /*00dc*/ 	.byte	0x04, 0x1e
        /*00de*/ 	.short	(.L_3140 - .L_3139)
.L_3139:
        /*00e0*/ 	.word	0x00000000


	//----- nvinfo : EIATTR_CBANK_PARAM_SIZE
	.align		4
.L_3140:
        /*00e4*/ 	.byte	0x03, 0x19
        /*00e6*/ 	.short	0x01d0


	//----- nvinfo : EIATTR_PARAM_CBANK
	.align		4
        /*00e8*/ 	.byte	0x04, 0x0a
        /*00ea*/ 	.short	(.L_3142 - .L_3141)
	.align		4
.L_3141:
        /*00ec*/ 	.word	index@(.nv.constant0._ZN5flash24flash_fwd_splitkv_kernelI23Flash_fwd_kernel_traitsILi32ELi64ELi128ELi4ELb0ELb0EN7cutlass10bfloat16_tE19Flash_kernel_traitsILi32ELi64ELi128ELi4ES3_EELb0ELb1ELb0ELb0ELb1ELb0ELb1ELb1EEEvNS_16Flash_fwd_paramsE)
        /*00f0*/ 	.short	0x0380
        /*00f2*/ 	.short	0x01d0


	//----- nvinfo : EIATTR_SW_WAR
	.align		4
.L_3142:
        /*00f4*/ 	.byte	0x04, 0x36
        /*00f6*/ 	.short	(.L_3144 - .L_3143)
.L_3143:
        /*00f8*/ 	.word	0x00000008
.L_3144:


//--------------------- .nv.info._ZN5flash24flash_fwd_splitkv_kernelI23Flash_fwd_kernel_traitsILi32ELi64ELi128ELi4ELb0ELb0EN7cutlass10bfloat16_tE19Flash_kernel_traitsILi32ELi64ELi128ELi4ES3_EELb0ELb1ELb0ELb0ELb1ELb1ELb1ELb1EEEvNS_16Flash_fwd_paramsE --------------------------
	.section	.nv.info._ZN5flash24flash_fwd_splitkv_kernelI23Flash_fwd_kernel_traitsILi32ELi64ELi128ELi4ELb0ELb0EN7cutlass10bfloat16_tE19Flash_kernel_traitsILi32ELi64ELi128ELi4ES3_EELb0ELb1ELb0ELb0ELb1ELb1ELb1ELb1EEEvNS_16Flash_fwd_paramsE,"",@"SHT_CUDA_INFO"
	.sectionflags	@""
	.align	4


	//----- nvinfo : EIATTR_CUDA_API_VERSION
	.align		4
        /*0000*/ 	.byte	0x04, 0x37
        /*0002*/ 	.short	(.L_3146 - .L_3145)
.L_3145:
        /*0004*/ 	.word	0x00000082


	//----- nvinfo : EIATTR_KPARAM_INFO
	.align		4
.L_3146:
        /*0008*/ 	.byte	0x04, 0x17
        /*000a*/ 	.short	(.L_3148 - .L_3147)
.L_3147:
        /*000c*/ 	.word	0x00000000
        /*0010*/ 	.short	0x0000
        /*0012*/ 	.short	0x0000
        /*0014*/ 	.byte	0x00, 0xf0, 0x41, 0x07


	//----- nvinfo : EIATTR_SPARSE_MMA_MASK
	.align		4
.L_3148:
        /*0018*/ 	.byte	0x03, 0x50
        /*001a*/ 	.short	0x0000


	//----- nvinfo : EIATTR_MAXREG_COUNT
	.align		4
        /*001c*/ 	.byte	0x03, 0x1b
        /*001e*/ 	.short	0x00ff


	//----- nvinfo : EIATTR_NUM_BARRIERS
	.align		4
        /*0020*/ 	.byte	0x02, 0x4c
        /*0022*/ 	.byte	0x01
	.zero		1


	//----- nvinfo : EIATTR_MERCURY_ISA_VERSION
	.align		4
        /*0024*/ 	.byte	0x03, 0x5f
        /*0026*/ 	.short	0x0101


	//----- nvinfo : EIATTR_COOP_GROUP_MASK_REGIDS
	.align		4
        /*0028*/ 	.byte	0x04, 0x29
        /*002a*/ 	.short	(.L_3150 - .L_3149)


	//   ....[0]....
.L_3149:
        /*002c*/ 	.word	0xffffffff


	//   ....[1]....
        /*0030*/ 	.word	0xffffffff


	//   ....[2]....
        /*0034*/ 	.word	0xffffffff


	//   ....[3]....
        /*0038*/ 	.word	0xffffffff


	//   ....[4]....
        /*003c*/ 	.word	0xffffffff


	//   ....[5]....
        /*0040*/ 	.word	0xffffffff


	//   ....[6]....
        /*0044*/ 	.word	0xffffffff


	//   ....[7]....
        /*0048*/ 	.word	0xffffffff


	//   ....[8]....
        /*004c*/ 	.word	0xffffffff


	//   ....[9]....
        /*0050*/ 	.word	0xffffffff


	//   ....[10]....
        /*0054*/ 	.word	0xffffffff


	//   ....[11]....
        /*0058*/ 	.word	0xffffffff


	//   ....[12]....
        /*005c*/ 	.word	0xffffffff


	//   ....[13]....
        /*0060*/ 	.word	0xffffffff


	//   ....[14]....
        /*0064*/ 	.word	0xffffffff


	//   ....[15]....
        /*0068*/ 	.word	0xffffffff


	//   ....[16]....
        /*006c*/ 	.word	0x05000006


	//   ....[17]....
        /*0070*/ 	.word	0x05000006


	//   ....[18]....
        /*0074*/ 	.word	0x05000006


	//   ....[19]....
        /*0078*/ 	.word	0x05000006


	//----- nvinfo : EIATTR_COOP_GROUP_INSTR_OFFSETS
	.align		4
.L_3150:
        /*007c*/ 	.byte	0x04, 0x28
        /*007e*/ 	.short	(.L_3152 - .L_3151)


	//   ....[0]....
.L_3151:
        /*0080*/ 	.word	0x00008d90


	//   ....[1]....
        /*0084*/ 	.word	0x00008e90


	//   ....[2]....
        /*0088*/ 	.word	0x00009a10


	//   ....[3]....
        /*008c*/ 	.word	0x00009ac0


	//   ....[4]....
        /*0090*/ 	.word	0x0000cf20


	//   ....[5]....
        /*0094*/ 	.word	0x0000d170


	//   ....[6]....
        /*0098*/ 	.word	0x0000d610


	//   ....[7]....
        /*009c*/ 	.word	0x0000d7c0


	//   ....[8]....
        /*00a0*/ 	.word	0x000115c0


	//   ....[9]....
        /*00a4*/ 	.word	0x00011620


	//   ....[10]....
        /*00a8*/ 	.word	0x00011640


	//   ....[11]....
        /*00ac*/ 	.word	0x00011660


	//   ....[12]....
        /*00b0*/ 	.word	0x000129f0


	//   ....[13]....
        /*00b4*/ 	.word	0x00012a00


	//   ....[14]....
        /*00b8*/ 	.word	0x00012a30


	//   ....[15]....
        /*00bc*/ 	.word	0x00012a40


	//   ....[16]....
        /*00c0*/ 	.word	0x000131d0


	//   ....[17]....
        /*00c4*/ 	.word	0x00013240


	//   ....[18]....
        /*00c8*/ 	.word	0x000132a0


	//   ....[19]....
        /*00cc*/ 	.word	0x00013310


	//----- nvinfo : EIATTR_VRC_CTA_INIT_COUNT
	.align		4
.L_3152:
        /*00d0*/ 	.byte	0x02, 0x4a
	.zero		1
	.zero		1


	//----- nvinfo : EIATTR_EXIT_INSTR_OFFSETS
	.align		4
        /*00d4*/ 	.byte	0x04, 0x1c
        /*00d6*/ 	.short	(.L_3154 - .L_3153)


	//   ....[0]....
.L_3153:
        /*00d8*/ 	.word	0x000001f0


	//----- nvinfo : EIATTR_CRS_STACK_SIZE
	.align		4
.L_3154:
        /*00dc*/ 	.byte	0x04, 0x1e
        /*00de*/ 	.short	(.L_3156 - .L_3155)
.L_3155:
        /*00e0*/ 	.word	0x00000000


	//----- nvinfo : EIATTR_CBANK_PARAM_SIZE
	.align		4
.L_3156:
        /*00e4*/ 	.byte	0x03, 0x19
        /*00e6*/ 	.short	0x01d0


	//----- nvinfo : EIATTR_PARAM_CBANK
	.align		4
        /*00e8*/ 	.byte	0x04, 0x0a
        /*00ea*/ 	.short	(.L_3158 - .L_3157)
	.align		4
.L_3157:
        /*00ec*/ 	.word	index@(.nv.constant0._ZN5flash24flash_fwd_splitkv_kernelI23Flash_fwd_kernel_traitsILi32ELi64ELi128ELi4ELb0ELb0EN7cutlass10bfloat16_tE19Flash_kernel_traitsILi32ELi64ELi128ELi4ES3_EELb0ELb1ELb0ELb0ELb1ELb1ELb1ELb1EEEvNS_16Flash_fwd_paramsE)
        /*00f0*/ 	.short	0x0380
        /*00f2*/ 	.short	0x01d0


	//----- nvinfo : EIATTR_SW_WAR
	.align		4
.L_3158:
        /*00f4*/ 	.byte	0x04, 0x36
        /*00f6*/ 	.short	(.L_3160 - .L_3159)
.L_3159:
        /*00f8*/ 	.word	0x00000008
.L_3160:


//--------------------- .nv.info._ZN5flash24flash_fwd_splitkv_kernelI23Flash_fwd_kernel_traitsILi32ELi64ELi128ELi4ELb0ELb0EN7cutlass10bfloat16_tE19Flash_kernel_traitsILi32ELi64ELi128ELi4ES3_EELb0ELb1ELb1ELb0ELb0ELb0ELb1ELb1EEEvNS_16Flash_fwd_paramsE --------------------------
	.section	.nv.info._ZN5flash24flash_fwd_splitkv_kernelI23Flash_fwd_kernel_traitsILi32ELi64ELi128ELi4ELb0ELb0EN7cutlass10bfloat16_tE19Flash_kernel_traitsILi32ELi64ELi128ELi4ES3_EELb0ELb1ELb1ELb0ELb0ELb0ELb1ELb1EEEvNS_16Flash_fwd_paramsE,"",@"SHT_CUDA_INFO"
	.sectionflags	@""
	.align	4


	//----- nvinfo : EIATTR_CUDA_API_VERSION
	.align		4
        /*0000*/ 	.byte	0x04, 0x37
        /*0002*/ 	.short	(.L_3162 - .L_3161)
.L_3161:
        /*0004*/ 	.word	0x00000082


	//----- nvinfo : EIATTR_KPARAM_INFO
	.align		4
.L_3162:
        /*0008*/ 	.byte	0x04, 0x17
        /*000a*/ 	.short	(.L_3164 - .L_3163)
.L_3163:
        /*000c*/ 	.word	0x00000000
        /*0010*/ 	.short	0x0000
        /*0012*/ 	.short	0x0000
        /*0014*/ 	.byte	0x00, 0xf0, 0x41, 0x07


	//----- nvinfo : EIATTR_SPARSE_MMA_MASK
	.align		4
.L_3164:
        /*0018*/ 	.byte	0x03, 0x50
        /*001a*/ 	.short	0x0000


	//----- nvinfo : EIATTR_MAXREG_COUNT
	.align		4
        /*001c*/ 	.byte	0x03, 0x1b
        /*001e*/ 	.short	0x00ff


	//----- nvinfo : EIATTR_NUM_BARRIERS
	.align		4
        /*0020*/ 	.byte	0x02, 0x4c
        /*0022*/ 	.byte	0x01
	.zero		1


	//----- nvinfo : EIATTR_MERCURY_ISA_VERSION
	.align		4
        /*0024*/ 	.byte	0x03, 0x5f
        /*0026*/ 	.short	0x0101


	//----- nvinfo : EIATTR_COOP_GROUP_MASK_REGIDS
	.align		4
        /*0028*/ 	.byte	0x04, 0x29
        /*002a*/ 	.short	(.L_3166 - .L_3165)


	//   ....[0]....
.L_3165:
        /*002c*/ 	.word	0xffffffff


	//   ....[1]....
        /*0030*/ 	.word	0xffffffff


	//   ....[2]....
        /*0034*/ 	.word	0xffffffff


	//   ....[3]....
        /*0038*/ 	.word	0xffffffff


	//   ....[4]....
        /*003c*/ 	.word	0xffffffff


	//   ....[5]....
        /*0040*/ 	.word	0xffffffff


	//   ....[6]....
        /*0044*/ 	.word	0xffffffff


	//   ....[7]....
        /*0048*/ 	.word	0xffffffff


	//   ....[8]....
        /*004c*/ 	.word	0xffffffff


	//   ....[9]....
        /*0050*/ 	.word	0xffffffff


	//   ....[10]....
        /*0054*/ 	.word	0xffffffff


	//   ....[11]....
        /*0058*/ 	.word	0xffffffff


	//   ....[12]....
        /*005c*/ 	.word	0xffffffff


	//   ....[13]....
        /*0060*/ 	.word	0xffffffff


	//   ....[14]....
        /*0064*/ 	.word	0xffffffff


	//   ....[15]....
        /*0068*/ 	.word	0xffffffff


	//   ....[16]....
        /*006c*/ 	.word	0x05000006


	//   ....[17]....
        /*0070*/ 	.word	0x05000006


	//   ....[18]....
        /*0074*/ 	.word	0x05000006


	//   ....[19]....
        /*0078*/ 	.word	0x05000006


	//----- nvinfo : EIATTR_COOP_GROUP_INSTR_OFFSETS
	.align		4
.L_3166:
        /*007c*/ 	.byte	0x04, 0x28
        /*007e*/ 	.short	(.L_3168 - .L_3167)


	//   ....[0]....
.L_3167:
        /*0080*/ 	.word	0x00009ec0


	//   ....[1]....
        /*0084*/ 	.word	0x00009fe0


	//   ....[2]....
        /*0088*/ 	.word	0x0000a820


	//   ....[3]....
        /*008c*/ 	.word	0x0000a850


	//   ....[4]....
        /*0090*/ 	.word	0x0000ee80


	//   ....[5]....
        /*0094*/ 	.word	0x0000eeb0


	//   ....[6]....
        /*0098*/ 	.word	0x0000efd0


	//   ....[7]....
        /*009c*/ 	.word	0x0000f000


	//   ....[8]....
        /*00a0*/ 	.word	0x000135c0


	//   ....[9]....
        /*00a4*/ 	.word	0x00013600


	//   ....[10]....
        /*00a8*/ 	.word	0x00013620


	//   ....[11]....
        /*00ac*/ 	.word	0x00013640


	//   ....[12]....
        /*00b0*/ 	.word	0x00014a40


	//   ....[13]....
        /*00b4*/ 	.word	0x00014a50


	//   ....[14]....
        /*00b8*/ 	.word	0x00014a80


	//   ....[15]....
        /*00bc*/ 	.word	0x00014a90


	//   ....[16]....
        /*00c0*/ 	.word	0x00015230


	//   ....[17]....
        /*00c4*/ 	.word	0x000152a0


	//   ....[18]....
        /*00c8*/ 	.word	0x00015300


	//   ....[19]....
        /*00cc*/ 	.word	0x00015370


	//----- nvinfo : EIATTR_VRC_CTA_INIT_COUNT
	.align		4
.L_3168:
        /*00d0*/ 	.byte	0x02, 0x4a
	.zero		1
	.zero		1


	//----- nvinfo : EIATTR_EXIT_INSTR_OFFSETS
	.align		4
        /*00d4*/ 	.byte	0x04, 0x1c
        /*00d6*/ 	.short	(.L_3170 - .L_3169)


	//   ....[0]....
.L_3169:
        /*00d8*/ 	.word	0x000001f0


	//----- nvinfo : EIATTR_CRS_STACK_SIZE
	.align		4
.L_3170:
        /*00dc*/ 	.byte	0x04, 0x1e
        /*00de*/ 	.short	(.L_3172 - .L_3171)
.L_3171:
        /*00e0*/ 	.word	0x00000000


	//----- nvinfo : EIATTR_CBANK_PARAM_SIZE
	.align		4
.L_3172:
        /*00e4*/ 	.byte	0x03, 0x19
        /*00e6*/ 	.short	0x01d0


	//----- nvinfo : EIATTR_PARAM_CBANK
	.align		4
        /*00e8*/ 	.byte	0x04, 0x0a
        /*00ea*/ 	.short	(.L_3174 - .L_3173)
	.align		4
.L_3173:
        /*00ec*/ 	.word	index@(.nv.constant0._ZN5flash24flash_fwd_splitkv_kernelI23Flash_fwd_kernel_traitsILi32ELi64ELi128ELi4ELb0ELb0EN7cutlass10bfloat16_tE19Flash_kernel_traitsILi32ELi64ELi128ELi4ES3_EELb0ELb1ELb1ELb0ELb0ELb0ELb1ELb1EEEvNS_16Flash_fwd_paramsE)
        /*00f0*/ 	.short	0x0380
        /*00f2*/ 	.short	0x01d0


	//----- nvinfo : EIATTR_SW_WAR
	.align		4
.L_3174:
        /*00f4*/ 	.byte	0x04, 0x36
        /*00f6*/ 	.short	(.L_3176 - .L_3175)
.L_3175:
        /*00f8*/ 	.word	0x00000008
.L_3176:


//--------------------- .nv.info._ZN5flash24flash_fwd_splitkv_kernelI23Flash_fwd_kernel_traitsILi32ELi64ELi128ELi4ELb0ELb0EN7cutlass10bfloat16_tE19Flash_kernel_traitsILi32ELi64ELi128ELi4ES3_EELb0ELb1ELb1ELb0ELb0ELb1ELb1ELb1EEEvNS_16Flash_fwd_paramsE --------------------------
	.section	.nv.info._ZN5flash24flash_fwd_splitkv_kernelI23Flash_fwd_kernel_traitsILi32ELi64ELi128ELi4ELb0ELb0EN7cutlass10bfloat16_tE19Flash_kernel_traitsILi32ELi64ELi128ELi4ES3_EELb0ELb1ELb1ELb0ELb0ELb1ELb1ELb1EEEvNS_16Flash_fwd_paramsE,"",@"SHT_CUDA_INFO"
	.sectionflags	@""
	.align	4


	//----- nvinfo : EIATTR_CUDA_API_VERSION
	.align		4
        /*0000*/ 	.byte	0x04, 0x37
        /*0002*/ 	.short	(.L_3178 - .L_3177)
.L_3177:
        /*0004*/ 	.word	0x00000082


	//----- nvinfo : EIATTR_KPARAM_INFO
	.align		4
.L_3178:
        /*0008*/ 	.byte	0x04, 0x17
        /*000a*/ 	.short	(.L_3180 - .L_3179)
.L_3179:
        /*000c*/ 	.word	0x00000000
        /*0010*/ 	.short	0x0000
        /*0012*/ 	.short	0x0000
        /*0014*/ 	.byte	0x00, 0xf0, 0x41, 0x07


	//----- nvinfo : EIATTR_SPARSE_MMA_MASK
	.align		4
.L_3180:
        /*0018*/ 	.byte	0x03, 0x50
        /*001a*/ 	.short	0x0000


	//----- nvinfo : EIATTR_MAXREG_COUNT
	.align		4
        /*001c*/ 	.byte	0x03, 0x1b
        /*001e*/ 	.short	0x00ff


	//----- nvinfo : EIATTR_NUM_BARRIERS
	.align		4
        /*0020*/ 	.byte	0x02, 0x4c
        /*0022*/ 	.byte	0x01
	.zero		1


	//----- nvinfo : EIATTR_MERCURY_ISA_VERSION
	.align		4
        /*0024*/ 	.byte	0x03, 0x5f
        /*0026*/ 	.short	0x0101


	//----- nvinfo : EIATTR_COOP_GROUP_MASK_REGIDS
	.align		4
        /*0028*/ 	.byte	0x04, 0x29
        /*002a*/ 	.short	(.L_3182 - .L_3181)


	//   ....[0]....
.L_3181:
        /*002c*/ 	.word	0xffffffff


	//   ....[1]....
        /*0030*/ 	.word	0xffffffff


	//   ....[2]....
        /*0034*/ 	.word	0xffffffff


	//   ....[3]....
        /*0038*/ 	.word	0xffffffff


	//   ....[4]....
        /*003c*/ 	.word	0xffffffff


	//   ....[5]....
        /*0040*/ 	.word	0xffffffff


	//   ....[6]....
        /*0044*/ 	.word	0xffffffff


	//   ....[7]....
        /*0048*/ 	.word	0xffffffff


	//   ....[8]....
        /*004c*/ 	.word	0xffffffff


	//   ....[9]....
        /*0050*/ 	.word	0xffffffff


	//   ....[10]....
        /*0054*/ 	.word	0xffffffff


	//   ....[11]....
        /*0058*/ 	.word	0xffffffff


	//   ....[12]....
        /*005c*/ 	.word	0xffffffff


	//   ....[13]....
        /*0060*/ 	.word	0xffffffff


	//   ....[14]....
        /*0064*/ 	.word	0xffffffff


	//   ....[15]....
        /*0068*/ 	.word	0xffffffff


	//   ....[16]....
        /*006c*/ 	.word	0x05000006


	//   ....[17]....
        /*0070*/ 	.word	0x05000006


	//   ....[18]....
        /*0074*/ 	.word	0x05000006


	//   ....[19]....
        /*0078*/ 	.word	0x05000006


	//----- nvinfo : EIATTR_COOP_GROUP_INSTR_OFFSETS
	.align		4
.L_3182:
        /*007c*/ 	.byte	0x04, 0x28
        /*007e*/ 	.short	(.L_3184 - .L_3183)


	//   ....[0]....
.L_3183:
        /*0080*/ 	.word	0x0000a6e0


	//   ....[1]....
        /*0084*/ 	.word	0x0000a870


	//   ....[2]....
        /*0088*/ 	.word	0x0000aff0


	//   ....[3]....
        /*008c*/ 	.word	0x0000b020


	//   ....[4]....
        /*0090*/ 	.word	0x0000fe90


	//   ....[5]....
        /*0094*/ 	.word	0x0000feb0


	//   ....[6]....
        /*0098*/ 	.word	0x00010010


	//   ....[7]....
        /*009c*/ 	.word	0x00010090


	//   ....[8]....
        /*00a0*/ 	.word	0x00014de0


	//   ....[9]....
        /*00a4*/ 	.word	0x00014e00


	//   ....[10]....
        /*00a8*/ 	.word	0x00014e30


	//   ....[11]....
        /*00ac*/ 	.word	0x00014e40


	//   ....[12]....
        /*00b0*/ 	.word	0x00016250


	//   ....[13]....
        /*00b4*/ 	.word	0x00016260


	//   ....[14]....
        /*00b8*/ 	.word	0x00016290


	//   ....[15]....
        /*00bc*/ 	.word	0x000162a0


	//   ....[16]....
        /*00c0*/ 	.word	0x00016a40


	//   ....[17]....
        /*00c4*/ 	.word	0x00016ab0


	//   ....[18]....
        /*00c8*/ 	.word	0x00016b10


	//   ....[19]....
        /*00cc*/ 	.word	0x00016b80


	//----- nvinfo : EIATTR_VRC_CTA_INIT_COUNT
	.align		4
.L_3184:
        /*00d0*/ 	.byte	0x02, 0x4a
	.zero		1
	.zero		1


	//----- nvinfo : EIATTR_EXIT_INSTR_OFFSETS
	.align		4
        /*00d4*/ 	.byte	0x04, 0x1c
        /*00d6*/ 	.short	(.L_3186 - .L_3185)


	//   ....[0]....
.L_3185:
        /*00d8*/ 	.word	0x000001f0


	//----- nvinfo : EIATTR_CRS_STACK_SIZE
	.align		4
.L_3186:
        /*00dc*/ 	.byte	0x04, 0x1e
        /*00de*/ 	.short	(.L_3188 - .L_3187)
.L_3187:
        /*00e0*/ 	.word	0x00000000


	//----- nvinfo : EIATTR_CBANK_PARAM_SIZE
	.align		4
.L_3188:
        /*00e4*/ 	.byte	0x03, 0x19
        /*00e6*/ 	.short	0x01d0


	//----- nvinfo : EIATTR_PARAM_CBANK
	.align		4
        /*00e8*/ 	.byte	0x04, 0x0a
        /*00ea*/ 	.short	(.L_3190 - .L_3189)
	.align		4
.L_3189:
        /*00ec*/ 	.word	index@(.nv.constant0._ZN5flash24flash_fwd_splitkv_kernelI23Flash_fwd_kernel_traitsILi32ELi64ELi128ELi4ELb0ELb0EN7cutlass10bfloat16_tE19Flash_kernel_traitsILi32ELi64ELi128ELi4ES3_EELb0ELb1ELb1ELb0ELb0ELb1ELb1ELb1EEEvNS_16Flash_fwd_paramsE)
        /*00f0*/ 	.short	0x0380
        /*00f2*/ 	.short	0x01d0


	//----- nvinfo : EIATTR_SW_WAR
	.align		4
.L_3190:
        /*00f4*/ 	.byte	0x04, 0x36
        /*00f6*/ 	.short	(.L_3192 - .L_3191)
.L_3191:
        /*00f8*/ 	.word	0x00000008
.L_3192:


//--------------------- .nv.callgraph             --------------------------
	.section	.nv.callgraph,"",@"SHT_CUDA_CALLGRAPH"
	.align	4
	.sectionentsize	8
	.align		4
        /*0000*/ 	.word	0x00000000
	.align		4
        /*0004*/ 	.word	0xffffffff
	.align		4
        /*0008*/ 	.word	0x00000000
	.align		4
        /*000c*/ 	.word	0xfffffffe
	.align		4
        /*0010*/ 	.word	0x00000000
	.align		4
        /*0014*/ 	.word	0xfffffffd
	.align		4
        /*0018*/ 	.word	0x00000000
	.align		4
        /*001c*/ 	.word	0xfffffffc


//--------------------- .nv.constant4             --------------------------
	.section	.nv.constant4,"a",@progbits
	.align	8
	.align		8
.nv.constant4:
        /*0000*/ 	.dword	_ZN71_INTERNAL_5081543e_35_flash_fwd_split_hdim32_bf16_sm80_cu_6987f922_28424cuda3std3__45__cpo5beginE
	.align		8
        /*0008*/ 	.dword	_ZN71_INTERNAL_5081543e_35_flash_fwd_split_hdim32_bf16_sm80_cu_6987f922_28424cuda3std3__45__cpo3endE
	.align		8
        /*0010*/ 	.dword	_ZN71_INTERNAL_5081543e_35_flash_fwd_split_hdim32_bf16_sm80_cu_6987f922_28424cuda3std3__45__cpo6cbeginE
	.align		8
        /*0018*/ 	.dword	_ZN71_INTERNAL_5081543e_35_flash_fwd_split_hdim32_bf16_sm80_cu_6987f922_28424cuda3std3__45__cpo4cendE
	.align		8
        /*0020*/ 	.dword	_ZN71_INTERNAL_5081543e_35_flash_fwd_split_hdim32_bf16_sm80_cu_6987f922_28424cuda3std3__473_GLOBAL__N__5081543e_35_flash_fwd_split_hdim32_bf16_sm80_cu_6987f922_28426ignoreE
	.align		8
        /*0028*/ 	.dword	_ZN71_INTERNAL_5081543e_35_flash_fwd_split_hdim32_bf16_sm80_cu_6987f922_28424cuda3std3__419piecewise_constructE
	.align		8
        /*0030*/ 	.dword	_ZN71_INTERNAL_5081543e_35_flash_fwd_split_hdim32_bf16_sm80_cu_6987f922_28424cuda3std3__48in_placeE
	.align		8
        /*0038*/ 	.dword	_ZN71_INTERNAL_5081543e_35_flash_fwd_split_hdim32_bf16_sm80_cu_6987f922_28424cuda3std6ranges3__45__cpo4swapE
	.align		8
        /*0040*/ 	.dword	_ZN71_INTERNAL_5081543e_35_flash_fwd_split_hdim32_bf16_sm80_cu_6987f922_28424cuda3std6ranges3__45__cpo9iter_moveE
	.align		8
        /*0048*/ 	.dword	_ZN71_INTERNAL_5081543e_35_flash_fwd_split_hdim32_bf16_sm80_cu_6987f922_28424cute7productE
	.align		8
        /*0050*/ 	.dword	_ZN71_INTERNAL_5081543e_35_flash_fwd_split_hdim32_bf16_sm80_cu_6987f922_28424cute1_E


//--------------------- .text._ZN5flash32flash_fwd_splitkv_combine_kernelI23Flash_fwd_kernel_traitsILi32ELi64ELi256ELi4ELb0ELb0EN7cutlass10bfloat16_tE19Flash_kernel_traitsILi32ELi64ELi256ELi4ES3_EELi16ELi7ELb0EEEvNS_16Flash_fwd_paramsE --------------------------
	.section	.text._ZN5flash32flash_fwd_splitkv_combine_kernelI23Flash_fwd_kernel_traitsILi32ELi64ELi256ELi4ELb0ELb0EN7cutlass10bfloat16_tE19Flash_kernel_traitsILi32ELi64ELi256ELi4ES3_EELi16ELi7ELb0EEEvNS_16Flash_fwd_paramsE,"ax",@progbits
	.align	128
        .global         _ZN5flash32flash_fwd_splitkv_combine_kernelI23Flash_fwd_kernel_traitsILi32ELi64ELi256ELi4ELb0ELb0EN7cutlass10bfloat16_tE19Flash_kernel_traitsILi32ELi64ELi256ELi4ES3_EELi16ELi7ELb0EEEvNS_16Flash_fwd_paramsE
        .type           _ZN5flash32flash_fwd_splitkv_combine_kernelI23Flash_fwd_kernel_traitsILi32ELi64ELi256ELi4ELb0ELb0EN7cutlass10bfloat16_tE19Flash_kernel_traitsILi32ELi64ELi256ELi4ES3_EELi16ELi7ELb0EEEvNS_16Flash_fwd_paramsE,@function
        .size           _ZN5flash32flash_fwd_splitkv_combine_kernelI23Flash_fwd_kernel_traitsILi32ELi64ELi256ELi4ELb0ELb0EN7cutlass10bfloat16_tE19Flash_kernel_traitsILi32ELi64ELi256ELi4ES3_EELi16ELi7ELb0EEEvNS_16Flash_fwd_paramsE,(.L_x_10208 - _ZN5flash32flash_fwd_splitkv_combine_kernelI23Flash_fwd_kernel_traitsILi32ELi64ELi256ELi4ELb0ELb0EN7cutlass10bfloat16_tE19Flash_kernel_traitsILi32ELi64ELi256ELi4ES3_EELi16ELi7ELb0EEEvNS_16Flash_fwd_paramsE)
        .other          _ZN5flash32flash_fwd_splitkv_combine_kernelI23Flash_fwd_kernel_traitsILi32ELi64ELi256ELi4ELb0ELb0EN7cutlass10bfloat16_tE19Flash_kernel_traitsILi32ELi64ELi256ELi4ES3_EELi16ELi7ELb0EEEvNS_16Flash_fwd_paramsE,@"STO_CUDA_ENTRY STV_DEFAULT"
_ZN5flash32flash_fwd_splitkv_combine_kernelI23Flash_fwd_kernel_traitsILi32ELi64ELi256ELi4ELb0ELb0EN7cutlass10bfloat16_tE19Flash_kernel_traitsILi32ELi64ELi256ELi4ES3_EELi16ELi7ELb0EEEvNS_16Flash_fwd_paramsE:
.text._ZN5flash32flash_fwd_splitkv_combine_kernelI23Flash_fwd_kernel_traitsILi32ELi64ELi256ELi4ELb0ELb0EN7cutlass10bfloat16_tE19Flash_kernel_traitsILi32ELi64ELi256ELi4ES3_EELi16ELi7ELb0EEEvNS_16Flash_fwd_paramsE:
[----:B------:R-:W-:Y:S01]  /*0000*/  LDC R1, c[0x0][0x37c] ;  /* 0x0000df00ff017b82 */ /* 0x000fe20000000800 */
[----:B------:R-:W0:Y:S07]  /*0010*/  LDCU UR21, c[0x0][0x3e0] ;  /* 0x00007c00ff1577ac */ /* 0x000e2e0008000800 */
[----:B------:R-:W1:Y:S01]  /*0020*/  S2UR UR19, SR_CTAID.X ;  /* 0x00000000001379c3 */ /* 0x000e620000002500 */
[----:B------:R-:W0:Y:S02]  /*0030*/  LDCU.64 UR4, c[0x0][0x430] ;  /* 0x00008600ff0477ac */ /* 0x000e240008000a00 */
[----:B0-----:R-:W-:-:S02]  /*0040*/  UIMAD UR21, UR21, UR5, URZ ;  /* 0x00000005151572a4 */ /* 0x001fc4000f8e02ff */
[----:B-1----:R-:W-:Y:S02]  /*0050*/  USHF.L.U32 UR19, UR19, 0x4, URZ ;  /* 0x0000000413137899 */ /* 0x002fe400080006ff */
[----:B------:R-:W-:-:S04]  /*0060*/  UIMAD UR20, UR21, UR4, URZ ;  /* 0x00000004151472a4 */ /* 0x000fc8000f8e02ff */
[----:B------:R-:W-:Y:S02]  /*0070*/  UISETP.LT.AND UP0, UPT, UR20, UR5, UPT ;  /* 0x000000051400728c */ /* 0x000fe4000bf01270 */
[----:B------:R-:W-:Y:S02]  /*0080*/  USHF.R.S32.HI UR14, URZ, 0x1f, UR20 ;  /* 0x0000001fff0e7899 */ /* 0x000fe40008011414 */
[----:B------:R-:W-:-:S04]  /*0090*/  USEL UR18, UR20, UR5, UP0 ;  /* 0x0000000514127287 */ /* 0x000fc80008000000 */
[----:B------:R-:W-:-:S04]  /*00a0*/  USHF.R.S32.HI UR5, URZ, 0x1f, UR18 ;  /* 0x0000001fff057899 */ /* 0x000fc80008011412 */
[----:B------:R-:W-:-:S04]  /*00b0*/  ULOP3.LUT UR4, UR14, UR5, URZ, 0xfc, !UPT ;  /* 0x000000050e047292 */ /* 0x000fc8000f8efcff */
[----:B------:R-:W-:-:S09]  /*00c0*/  UISETP.NE.U32.AND UP0, UPT, UR4, URZ, UPT ;  /* 0x000000ff0400728c */ /* 0x000fd2000bf05070 */
[----:B------:R-:W-:Y:S05]  /*00d0*/  BRA.U UP0, `(.L_x_0) ;  /* 0x0000000100607547 */ /* 0x000fea000b800000 */
[----:B------:R-:W0:Y:S01]  /*00e0*/  I2F.U32.RP R2, UR18 ;  /* 0x0000001200027d06 */ /* 0x000e220008209000 */
[----:B------:R-:W-:Y:S02]  /*00f0*/  UIADD3 UR4, UPT, UPT, URZ, -UR18, URZ ;  /* 0x80000012ff047290 */ /* 0x000fe4000fffe0ff */
[----:B------:R-:W-:-:S05]  /*0100*/  UISETP.NE.U32.AND UP0, UPT, UR18, URZ, UPT ;  /* 0x000000ff1200728c */ /* 0x000fca000bf05070 */
[----:B0-----:R-:W0:Y:S02]  /*0110*/  MUFU.RCP R0, R2 ;  /* 0x0000000200007308 */ /* 0x001e240000001000 */
[----:B0-----:R-:W-:-:S06]  /*0120*/  VIADD R0, R0, 0xffffffe ;  /* 0x0ffffffe00007836 */ /* 0x001fcc0000000000 */
[----:B------:R-:W0:Y:S02]  /*0130*/  F2I.FTZ.U32.TRUNC.NTZ R0, R0 ;  /* 0x0000000000007305 */ /* 0x000e24000021f000 */
[----:B0-----:R-:W-:-:S13]  /*0140*/  R2UR UR5, R0 ;  /* 0x00000000000572ca */ /* 0x001fda00000e0000 */
[----:B------:R-:W-:-:S03]  /*0150*/  UIMAD UR6, UR4, UR5, URZ ;  /* 0x00000005040672a4 */ /* 0x000fc6000f8e02ff */
[----:B------:R-:W-:Y:S02]  /*0160*/  UMOV UR4, URZ ;  /* 0x000000ff00047c82 */ /* 0x000fe40008000000 */
[----:B------:R-:W-:-:S04]  /*0170*/  UIMAD.WIDE.U32 UR6, UR5, UR6, UR4 ;  /* 0x00000006050672a5 */ /* 0x000fc8000f8e0004 */
[----:B------:R-:W-:-:S04]  /*0180*/  UIMAD.WIDE.U32 UR4, UR7, UR20, URZ ;  /* 0x00000014070472a5 */ /* 0x000fc8000f8e00ff */
[----:B------:R-:W-:-:S04]  /*0190*/  UIADD3 UR4, UPT, UPT, -UR5, URZ, URZ ;  /* 0x000000ff05047290 */ /* 0x000fc8000fffe1ff */
[----:B------:R-:W-:-:S04]  /*01a0*/  UIMAD UR4, UR18, UR4, UR20 ;  /* 0x00000004120472a4 */ /* 0x000fc8000f8e0214 */
[----:B------:R-:W-:-:S11]  /*01b0*/  UISETP.GE.U32.AND UP2, UPT, UR4, UR18, UPT ;  /* 0x000000120400728c */ /* 0x000fd6000bf46070 */
[----:B------:R-:W-:Y:S02]  /*01c0*/  @UP2 UIADD3 UR4, UPT, UPT, -UR18, UR4, URZ ;  /* 0x0000000412042290 */ /* 0x000fe4000fffe1ff */
[----:B------:R-:W-:Y:S02]  /*01d0*/  @UP2 UIADD3 UR5, UPT, UPT, UR5, 0x1, URZ ;  /* 0x0000000105052890 */ /* 0x000fe4000fffe0ff */
[----:B------:R-:W-:-:S11]  /*01e0*/  UISETP.GE.U32.AND UP1, UPT, UR4, UR18, UPT ;  /* 0x000000120400728c */ /* 0x000fd6000bf26070 */
[----:B------:R-:W-:Y:S02]  /*01f0*/  @UP1 UIADD3 UR5, UPT, UPT, UR5, 0x1, URZ ;  /* 0x0000000105051890 */ /* 0x000fe4000fffe0ff */
[----:B------:R-:W-:-:S07]  /*0200*/  @!UP0 ULOP3.LUT UR5, URZ, UR18, URZ, 0x33, !UPT ;  /* 0x00000012ff058292 */ /* 0x000fce000f8e33ff */
[----:B------:R-:W-:Y:S01]  /*0210*/  UMOV UR4, UR5 ;  /* 0x0000000500047c82 */ /* 0x000fe20008000000 */
[----:B------:R-:W-:Y:S01]  /*0220*/  UMOV UR5, URZ ;  /* 0x000000ff00057c82 */ /* 0x000fe20008000000 */
[----:B------:R-:W-:Y:S01]  /*0230*/  MOV R10, UR4 ;  /* 0x00000004000a7c02 */ /* 0x000fe20008000f00 */
[----:B------:R-:W-:Y:S01]  /*0240*/  IMAD.U32 R11, RZ, RZ, UR5 ;  /* 0x00000005ff0b7e24 */ /* 0x000fe2000f8e00ff */
[----:B------:R-:W-:Y:S06]  /*0250*/  BRA `(.L_x_1) ;  /* 0x00000000001c7947 */ /* 0x000fec0003800000 */
.L_x_0:
[----:B------:R-:W-:Y:S01]  /*0260*/  IMAD.U32 R39, RZ, RZ, UR20 ;  /* 0x00000014ff277e24 */ /* 0x000fe2000f8e00ff */
[----:B------:R-:W-:Y:S01]  /*0270*/  MOV R18, UR18 ;  /* 0x0000001200127c02 */ /* 0x000fe20008000f00 */
[----:B------:R-:W-:Y:S01]  /*0280*/  IMAD.U32 R17, RZ, RZ, UR14 ;  /* 0x0000000eff117e24 */ /* 0x000fe2000f8e00ff */
[----:B------:R-:W-:Y:S02]  /*0290*/  MOV R15, UR5 ;  /* 0x00000005000f7c02 */ /* 0x000fe40008000f00 */
[----:B------:R-:W-:Y:S02]  /*02a0*/  MOV R16, 0x2c0 ;  /* 0x000002c000107802 */ /* 0x000fe40000000f00 */
[----:B------:R-:W-:Y:S05]  /*02b0*/  CALL.REL.NOINC `($__internal_0_$__cuda_sm20_div_s64) ;  /* 0x0000005400447944 */ /* 0x000fea0003c00000 */
[----:B------:R-:W-:-:S07]  /*02c0*/  MOV R10, R0 ;  /* 0x00000000000a7202 */ /* 0x000fce0000000f00 */
.L_x_1:
[----:B------:R-:W0:Y:S01]  /*02d0*/  LDCU UR4, c[0x0][0x3e0] ;  /* 0x00007c00ff0477ac */ /* 0x000e220008000800 */
[----:B------:R-:W-:Y:S01]  /*02e0*/  BSSY.RECONVERGENT B0, `(.L_x_2) ;  /* 0x0000023000007945 */ /* 0x000fe20003800200 */
[----:B0-----:R-:W-:Y:S01]  /*02f0*/  USHF.R.S32.HI UR5, URZ, 0x1f, UR4 ;  /* 0x0000001fff057899 */ /* 0x001fe20008011404 */
[----:B------:R-:W-:-:S05]  /*0300*/  ISETP.LT.U32.AND P0, PT, R10, UR4, PT ;  /* 0x000000040a007c0c */ /* 0x000fca000bf01070 */
[----:B------:R-:W-:-:S04]  /*0310*/  ISETP.LT.AND.EX P0, PT, R11, UR5, PT, P0 ;  /* 0x000000050b007c0c */ /* 0x000fc8000bf01300 */
[C---:B------:R-:W-:Y:S02]  /*0320*/  SEL R15, R11.reuse, UR5, P0 ;  /* 0x000000050b0f7c07 */ /* 0x040fe40008000000 */
[----:B------:R-:W-:Y:S02]  /*0330*/  SEL R18, R10, UR4, P0 ;  /* 0x000000040a127c07 */ /* 0x000fe40008000000 */
[----:B------:R-:W-:-:S04]  /*0340*/  LOP3.LUT R0, R11, R15, RZ, 0xfc, !PT ;  /* 0x0000000f0b007212 */ /* 0x000fc800078efcff */
[----:B------:R-:W-:-:S13]  /*0350*/  ISETP.NE.U32.AND P1, PT, R0, RZ, PT ;  /* 0x000000ff0000720c */ /* 0x000fda0003f25070 */
[----:B------:R-:W-:Y:S05]  /*0360*/  @P1 BRA `(.L_x_3) ;  /* 0x0000000000501947 */ /* 0x000fea0003800000 */
[----:B------:R-:W0:Y:S01]  /*0370*/  I2F.U32.RP R4, R18 ;  /* 0x0000001200047306 */ /* 0x000e220000209000 */
[----:B------:R-:W-:Y:S02]  /*0380*/  ISETP.NE.U32.AND P0, PT, R18, RZ, PT ;  /* 0x000000ff1200720c */ /* 0x000fe40003f05070 */
[----:B------:R-:W-:-:S05]  /*0390*/  MOV R7, RZ ;  /* 0x000000ff00077202 */ /* 0x000fca0000000f00 */
[----:B0-----:R-:W0:Y:S02]  /*03a0*/  MUFU.RCP R2, R4 ;  /* 0x0000000400027308 */ /* 0x001e240000001000 */
[----:B0-----:R-:W-:-:S06]  /*03b0*/  VIADD R2, R2, 0xffffffe ;  /* 0x0ffffffe02027836 */ /* 0x001fcc0000000000 */
[----:B------:R0:W1:Y:S02]  /*03c0*/  F2I.FTZ.U32.TRUNC.NTZ R3, R2 ;  /* 0x0000000200037305 */ /* 0x000064000021f000 */
[----:B0-----:R-:W-:Y:S02]  /*03d0*/  HFMA2 R2, -RZ, RZ, 0, 0 ;  /* 0x00000000ff027431 */ /* 0x001fe400000001ff */
[----:B-1----:R-:W-:-:S04]  /*03e0*/  IMAD.MOV R0, RZ, RZ, -R3 ;  /* 0x000000ffff007224 */ /* 0x002fc800078e0a03 */
[----:B------:R-:W-:-:S04]  /*03f0*/  IMAD R5, R0, R18, RZ ;  /* 0x0000001200057224 */ /* 0x000fc800078e02ff */
[----:B------:R-:W-:-:S06]  /*0400*/  IMAD.HI.U32 R5, R3, R5, R2 ;  /* 0x0000000503057227 */ /* 0x000fcc00078e0002 */
[----:B------:R-:W-:-:S04]  /*0410*/  IMAD.HI.U32 R6, R5, R10, RZ ;  /* 0x0000000a05067227 */ /* 0x000fc800078e00ff */
[----:B------:R-:W-:-:S04]  /*0420*/  IMAD.MOV R3, RZ, RZ, -R6 ;  /* 0x000000ffff037224 */ /* 0x000fc800078e0a06 */
[----:B------:R-:W-:-:S05]  /*0430*/  IMAD R3, R18, R3, R10 ;  /* 0x0000000312037224 */ /* 0x000fca00078e020a */
[----:B------:R-:W-:-:S13]  /*0440*/  ISETP.GE.U32.AND P2, PT, R3, R18, PT ;  /* 0x000000120300720c */ /* 0x000fda0003f46070 */
[----:B------:R-:W-:Y:S01]  /*0450*/  @P2 IADD3 R3, PT, PT, R3, -R18, RZ ;  /* 0x8000001203032210 */ /* 0x000fe20007ffe0ff */
[----:B------:R-:W-:-:S03]  /*0460*/  @P2 VIADD R6, R6, 0x1 ;  /* 0x0000000106062836 */ /* 0x000fc60000000000 */
[----:B------:R-:W-:-:S13]  /*0470*/  ISETP.GE.U32.AND P1, PT, R3, R18, PT ;  /* 0x000000120300720c */ /* 0x000fda0003f26070 */
[----:B------:R-:W-:Y:S02]  /*0480*/  @P1 IADD3 R6, PT, PT, R6, 0x1, RZ ;  /* 0x0000000106061810 */ /* 0x000fe40007ffe0ff */
[----:B------:R-:W-:Y:S01]  /*0490*/  @!P0 LOP3.LUT R6, RZ, R18, RZ, 0x33, !PT ;  /* 0x00000012ff068212 */ /* 0x000fe200078e33ff */
[----:B------:R-:W-:Y:S05]  /*04a0*/  BRA `(.L_x_4) ;  /* 0x0000000000187947 */ /* 0x000fea0003800000 */
.L_x_3:
[----:B------:R-:W-:Y:S01]  /*04b0*/  IMAD.MOV.U32 R39, RZ, RZ, R10 ;  /* 0x000000ffff277224 */ /* 0x000fe200078e000a */
[----:B------:R-:W-:Y:S02]  /*04c0*/  MOV R17, R11 ;  /* 0x0000000b00117202 */ /* 0x000fe40000000f00 */
[----:B------:R-:W-:Y:S02]  /*04d0*/  MOV R16, 0x4f0 ;  /* 0x000004f000107802 */ /* 0x000fe40000000f00 */
[----:B------:R-:W-:Y:S05]  /*04e0*/  CALL.REL.NOINC `($__internal_0_$__cuda_sm20_div_s64) ;  /* 0x0000005000b87944 */ /* 0x000fea0003c00000 */
[----:B------:R-:W-:Y:S02]  /*04f0*/  MOV R6, R0 ;  /* 0x0000000000067202 */ /* 0x000fe40000000f00 */
[----:B------:R-:W-:Y:S02]  /*0500*/  MOV R7, R11 ;  /* 0x0000000b00077202 */ /* 0x000fe40000000f00 */
.L_x_4:
[----:B------:R-:W-:Y:S05]  /*0510*/  BSYNC.RECONVERGENT B0 ;  /* 0x0000000000007941 */ /* 0x000fea0003800200 */
.L_x_2:
[----:B------:R-:W0:Y:S01]  /*0520*/  LDCU UR4, c[0x0][0x434] ;  /* 0x00008680ff0477ac */ /* 0x000e220008000800 */
[----:B------:R-:W-:Y:S01]  /*0530*/  BSSY.RECONVERGENT B0, `(.L_x_5) ;  /* 0x0000041000007945 */ /* 0x000fe20003800200 */
[----:B0-----:R-:W-:-:S05]  /*0540*/  IMAD.U32 R0, RZ, RZ, UR4 ;  /* 0x00000004ff007e24 */ /* 0x001fca000f8e00ff */
[----:B------:R-:W-:-:S04]  /*0550*/  IABS R0, R0 ;  /* 0x0000000000007213 */ /* 0x000fc80000000000 */
[----:B------:R-:W-:-:S13]  /*0560*/  R2UR UR5, R0 ;  /* 0x00000000000572ca */ /* 0x000fda00000e0000 */
[----:B------:R-:W0:Y:S01]  /*0570*/  I2F.RP R8, UR5 ;  /* 0x0000000500087d06 */ /* 0x000e220008209400 */
[----:B------:R-:W-:-:S04]  /*0580*/  UIADD3 UR8, UPT, UPT, UR4, -0x1, UR5 ;  /* 0xffffffff04087890 */ /* 0x000fc8000fffe005 */
[----:B------:R-:W-:-:S06]  /*0590*/  ULOP3.LUT UR6, UR8, UR5, URZ, 0x3c, !UPT ;  /* 0x0000000508067292 */ /* 0x000fcc000f8e3cff */
[----:B------:R-:W-:Y:S01]  /*05a0*/  ISETP.LE.AND P0, PT, RZ, UR6, PT ;  /* 0x00000006ff007c0c */ /* 0x000fe2000bf03270 */
[----:B0-----:R-:W0:Y:S02]  /*05b0*/  MUFU.RCP R4, R8 ;  /* 0x0000000800047308 */ /* 0x001e240000001000 */
[----:B0-----:R-:W-:-:S06]  /*05c0*/  VIADD R4, R4, 0xffffffe ;  /* 0x0ffffffe04047836 */ /* 0x001fcc0000000000 */
[----:B------:R-:W0:Y:S02]  /*05d0*/  F2I.FTZ.U32.TRUNC.NTZ R5, R4 ;  /* 0x0000000400057305 */ /* 0x000e24000021f000 */
[----:B0-----:R-:W-:Y:S02]  /*05e0*/  IMAD.MOV R0, RZ, RZ, -R5 ;  /* 0x000000ffff007224 */ /* 0x001fe400078e0a05 */
[----:B------:R-:W-:Y:S02]  /*05f0*/  IMAD.MOV.U32 R4, RZ, RZ, RZ ;  /* 0x000000ffff047224 */ /* 0x000fe400078e00ff */
[----:B------:R-:W-:Y:S01]  /*0600*/  IMAD R2, R0, UR5, RZ ;  /* 0x0000000500027c24 */ /* 0x000fe2000f8e02ff */
[----:B------:R-:W-:-:S03]  /*0610*/  IABS R0, UR8 ;  /* 0x0000000800007c13 */ /* 0x000fc60008000000 */
[----:B------:R-:W-:-:S04]  /*0620*/  IMAD.HI.U32 R2, R5, R2, R4 ;  /* 0x0000000205027227 */ /* 0x000fc800078e0004 */
[----:B------:R-:W-:-:S04]  /*0630*/  IMAD.MOV.U32 R3, RZ, RZ, R0 ;  /* 0x000000ffff037224 */ /* 0x000fc800078e0000 */
[----:B------:R-:W-:-:S04]  /*0640*/  IMAD.HI.U32 R2, R2, R3, RZ ;  /* 0x0000000302027227 */ /* 0x000fc800078e00ff */
[----:B------:R-:W-:-:S04]  /*0650*/  IMAD.MOV R0, RZ, RZ, -R2 ;  /* 0x000000ffff007224 */ /* 0x000fc800078e0a02 */
[----:B------:R-:W-:-:S05]  /*0660*/  IMAD R0, R0, UR5, R3 ;  /* 0x0000000500007c24 */ /* 0x000fca000f8e0203 */
[----:B------:R-:W-:-:S13]  /*0670*/  ISETP.LT.U32.AND P1, PT, R0, UR5, PT ;  /* 0x0000000500007c0c */ /* 0x000fda000bf21070 */
[----:B------:R-:W-:Y:S02]  /*0680*/  @!P1 VIADD R0, R0, -UR5 ;  /* 0x8000000500009c36 */ /* 0x000fe40008000000 */
[----:B------:R-:W-:Y:S01]  /*0690*/  @!P1 VIADD R2, R2, 0x1 ;  /* 0x0000000102029836 */ /* 0x000fe20000000000 */
[----:B------:R-:W-:Y:S02]  /*06a0*/  ISETP.NE.AND P1, PT, RZ, UR4, PT ;  /* 0x00000004ff007c0c */ /* 0x000fe4000bf25270 */
[----:B------:R-:W-:-:S13]  /*06b0*/  ISETP.GE.U32.AND P2, PT, R0, UR5, PT ;  /* 0x0000000500007c0c */ /* 0x000fda000bf46070 */
[----:B------:R-:W-:-:S04]  /*06c0*/  @P2 VIADD R2, R2, 0x1 ;  /* 0x0000000102022836 */ /* 0x000fc80000000000 */
[----:B------:R-:W-:-:S04]  /*06d0*/  IMAD.MOV.U32 R3, RZ, RZ, R2 ;  /* 0x000000ffff037224 */ /* 0x000fc800078e0002 */
[----:B------:R-:W-:Y:S01]  /*06e0*/  @!P0 IMAD.MOV R3, RZ, RZ, -R3 ;  /* 0x000000ffff038224 */ /* 0x000fe200078e0a03 */
[----:B------:R-:W-:-:S04]  /*06f0*/  @!P1 LOP3.LUT R3, RZ, UR5, RZ, 0x33, !PT ;  /* 0x00000005ff039c12 */ /* 0x000fc8000f8e33ff */
[----:B------:R-:W-:Y:S02]  /*0700*/  ISETP.LT.U32.AND P0, PT, R18, R3, PT ;  /* 0x000000031200720c */ /* 0x000fe40003f01070 */
[----:B------:R-:W-:-:S04]  /*0710*/  SHF.R.S32.HI R2, RZ, 0x1f, R3 ;  /* 0x0000001fff027819 */ /* 0x000fc80000011403 */
[----:B------:R-:W-:-:S04]  /*0720*/  ISETP.LT.AND.EX P0, PT, R15, R2, PT, P0 ;  /* 0x000000020f00720c */ /* 0x000fc80003f01300 */
[C---:B------:R-:W-:Y:S02]  /*0730*/  SEL R2, R15.reuse, R2, P0 ;  /* 0x000000020f027207 */ /* 0x040fe40000000000 */
[----:B------:R-:W-:Y:S02]  /*0740*/  SEL R10, R18, R3, P0 ;  /* 0x00000003120a7207 */ /* 0x000fe40000000000 */
        /* <DEDUP_REMOVED lines=23> */
.L_x_6:
[----:B------:R-:W-:Y:S01]  /*08c0*/  IMAD.MOV.U32 R39, RZ, RZ, R18 ;  /* 0x000000ffff277224 */ /* 0x000fe200078e0012 */
[----:B------:R-:W-:Y:S01]  /*08d0*/  MOV R18, R10 ;  /* 0x0000000a00127202 */ /* 0x000fe20000000f00 */
[----:B------:R-:W-:Y:S01]  /*08e0*/  IMAD.MOV.U32 R17, RZ, RZ, R15 ;  /* 0x000000ffff117224 */ /* 0x000fe200078e000f */
[----:B------:R-:W-:Y:S02]  /*08f0*/  MOV R15, R2 ;  /* 0x00000002000f7202 */ /* 0x000fe40000000f00 */
[----:B------:R-:W-:Y:S02]  /*0900*/  MOV R16, 0x920 ;  /* 0x0000092000107802 */ /* 0x000fe40000000f00 */
[----:B------:R-:W-:Y:S05]  /*0910*/  CALL.REL.NOINC `($__internal_0_$__cuda_sm20_div_s64) ;  /* 0x0000004c00ac7944 */ /* 0x000fea0003c00000 */
[----:B------:R-:W-:Y:S02]  /*0920*/  MOV R16, R0 ;  /* 0x0000000000107202 */ /* 0x000fe40000000f00 */
[----:B------:R-:W-:Y:S02]  /*0930*/  MOV R17, R11 ;  /* 0x0000000b00117202 */ /* 0x000fe40000000f00 */
.L_x_7:
[----:B------:R-:W-:Y:S05]  /*0940*/  BSYNC.RECONVERGENT B0 ;  /* 0x0000000000007941 */ /* 0x000fea0003800200 */
.L_x_5:
[----:B------:R-:W0:Y:S01]  /*0950*/  LDCU UR5, c[0x0][0x434] ;  /* 0x00008680ff0577ac */ /* 0x000e220008000800 */
[----:B------:R-:W-:Y:S01]  /*0960*/  BSSY.RECONVERGENT B0, `(.L_x_8) ;  /* 0x0000083000007945 */ /* 0x000fe20003800200 */
[----:B------:R-:W-:Y:S01]  /*0970*/  UMOV UR10, URZ ;  /* 0x000000ff000a7c82 */ /* 0x000fe20008000000 */
[----:B------:R-:W-:Y:S01]  /*0980*/  UMOV UR22, URZ ;  /* 0x000000ff00167c82 */ /* 0x000fe20008000000 */
[----:B0-----:R-:W-:-:S05]  /*0990*/  IMAD.U32 R0, RZ, RZ, UR5 ;  /* 0x00000005ff007e24 */ /* 0x001fca000f8e00ff */
[----:B------:R-:W-:-:S04]  /*09a0*/  IABS R0, R0 ;  /* 0x0000000000007213 */ /* 0x000fc80000000000 */
[----:B------:R-:W-:-:S13]  /*09b0*/  R2UR UR7, R0 ;  /* 0x00000000000772ca */ /* 0x000fda00000e0000 */
[----:B------:R-:W0:Y:S08]  /*09c0*/  I2F.RP R4, UR7 ;  /* 0x0000000700047d06 */ /* 0x000e300008209400 */
[----:B0-----:R-:W0:Y:S02]  /*09d0*/  MUFU.RCP R3, R4 ;  /* 0x0000000400037308 */ /* 0x001e240000001000 */
[----:B0-----:R-:W-:-:S06]  /*09e0*/  VIADD R3, R3, 0xffffffe ;  /* 0x0ffffffe03037836 */ /* 0x001fcc0000000000 */
[----:B------:R-:W0:Y:S02]  /*09f0*/  F2I.FTZ.U32.TRUNC.NTZ R0, R3 ;  /* 0x0000000300007305 */ /* 0x000e24000021f000 */
[----:B0-----:R-:W-:Y:S02]  /*0a00*/  R2UR UR11, R0 ;  /* 0x00000000000b72ca */ /* 0x001fe400000e0000 */
[----:B------:R-:W-:Y:S01]  /*0a10*/  IABS R0, UR8 ;  /* 0x0000000800007c13 */ /* 0x000fe20008000000 */
[----:B------:R-:W-:-:S03]  /*0a20*/  ULOP3.LUT UR8, UR8, UR5, URZ, 0x3c, !UPT ;  /* 0x0000000508087292 */ /* 0x000fc6000f8e3cff */
[----:B------:R-:W-:-:S07]  /*0a30*/  R2UR UR6, R0 ;  /* 0x00000000000672ca */ /* 0x000fce00000e0000 */
[----:B------:R-:W-:-:S04]  /*0a40*/  UIADD3 UR4, UPT, UPT, URZ, -UR11, URZ ;  /* 0x8000000bff047290 */ /* 0x000fc8000fffe0ff */
[----:B------:R-:W-:-:S04]  /*0a50*/  UIMAD UR4, UR4, UR7, URZ ;  /* 0x00000007040472a4 */ /* 0x000fc8000f8e02ff */
[----:B------:R-:W-:-:S04]  /*0a60*/  UIMAD.WIDE.U32 UR10, UR11, UR4, UR10 ;  /* 0x000000040b0a72a5 */ /* 0x000fc8000f8e000a */
[----:B------:R-:W-:-:S07]  /*0a70*/  UIMAD.WIDE.U32 UR10, UR11, UR6, URZ ;  /* 0x000000060b0a72a5 */ /* 0x000fce000f8e00ff */
[----:B------:R-:W-:Y:S02]  /*0a80*/  UMOV UR9, UR11 ;  /* 0x0000000b00097c82 */ /* 0x000fe40008000000 */
[----:B------:R-:W-:-:S04]  /*0a90*/  UIADD3 UR4, UPT, UPT, -UR9, URZ, URZ ;  /* 0x000000ff09047290 */ /* 0x000fc8000fffe1ff */
[----:B------:R-:W-:Y:S02]  /*0aa0*/  UIMAD UR4, UR7, UR4, UR6 ;  /* 0x00000004070472a4 */ /* 0x000fe4000f8e0206 */
[----:B------:R-:W-:Y:S02]  /*0ab0*/  USHF.R.S32.HI UR6, URZ, 0x1f, UR5 ;  /* 0x0000001fff067899 */ /* 0x000fe40008011405 */
[----:B------:R-:W-:Y:S02]  /*0ac0*/  UISETP.GT.U32.AND UP1, UPT, UR7, UR4, UPT ;  /* 0x000000040700728c */ /* 0x000fe4000bf24070 */
[----:B------:R-:W-:-:S09]  /*0ad0*/  ULOP3.LUT UR6, UR6, 0x1, URZ, 0xfc, !UPT ;  /* 0x0000000106067892 */ /* 0x000fd2000f8efcff */
[----:B------:R-:W-:Y:S02]  /*0ae0*/  @!UP1 UIADD3 UR4, UPT, UPT, UR4, -UR7, URZ ;  /* 0x8000000704049290 */ /* 0x000fe4000fffe0ff */
[----:B------:R-:W-:Y:S02]  /*0af0*/  @!UP1 UIADD3 UR9, UPT, UPT, UR9, 0x1, URZ ;  /* 0x0000000109099890 */ /* 0x000fe4000fffe0ff */
[----:B------:R-:W-:Y:S02]  /*0b00*/  UISETP.GE.U32.AND UP0, UPT, UR4, UR7, UPT ;  /* 0x000000070400728c */ /* 0x000fe4000bf06070 */
[----:B------:R-:W-:-:S05]  /*0b10*/  UISETP.GE.AND UP1, UPT, UR8, URZ, UPT ;  /* 0x000000ff0800728c */ /* 0x000fca000bf26270 */
[----:B------:R-:W0:Y:S04]  /*0b20*/  LDCU UR4, c[0x0][0x3e0] ;  /* 0x00007c00ff0477ac */ /* 0x000e280008000800 */
[----:B------:R-:W-:Y:S02]  /*0b30*/  @UP0 UIADD3 UR9, UPT, UPT, UR9, 0x1, URZ ;  /* 0x0000000109090890 */ /* 0x000fe4000fffe0ff */
[----:B------:R-:W-:-:S05]  /*0b40*/  UISETP.NE.AND UP0, UPT, UR5, URZ, UPT ;  /* 0x000000ff0500728c */ /* 0x000fca000bf05270 */
[----:B------:R-:W-:Y:S02]  /*0b50*/  UMOV UR8, UR9 ;  /* 0x0000000900087c82 */ /* 0x000fe40008000000 */
[----:B------:R-:W-:-:S04]  /*0b60*/  @!UP1 UIADD3 UR8, UPT, UPT, -UR8, URZ, URZ ;  /* 0x000000ff08089290 */ /* 0x000fc8000fffe1ff */
[----:B------:R-:W-:Y:S01]  /*0b70*/  @!UP0 ULOP3.LUT UR8, URZ, UR5, URZ, 0x33, !UPT ;  /* 0x00000005ff088292 */ /* 0x000fe2000f8e33ff */
[----:B0-----:R-:W-:Y:S01]  /*0b80*/  IMAD.U32 R0, RZ, RZ, UR4 ;  /* 0x00000004ff007e24 */ /* 0x001fe2000f8e00ff */
[----:B------:R-:W-:Y:S02]  /*0b90*/  UIADD3 UR17, UPT, UPT, UR4, -0x1, URZ ;  /* 0xffffffff04117890 */ /* 0x000fe4000fffe0ff */
[----:B------:R-:W-:Y:S02]  /*0ba0*/  UIMAD UR7, UR8, UR6, URZ ;  /* 0x00000006080772a4 */ /* 0x000fe4000f8e02ff */
[----:B------:R-:W-:Y:S01]  /*0bb0*/  IABS R0, R0 ;  /* 0x0000000000007213 */ /* 0x000fe20000000000 */
[----:B------:R-:W-:-:S03]  /*0bc0*/  UISETP.NE.AND UP2, UPT, UR4, URZ, UPT ;  /* 0x000000ff0400728c */ /* 0x000fc6000bf45270 */
[----:B------:R-:W-:Y:S02]  /*0bd0*/  IABS R3, UR7 ;  /* 0x0000000700037c13 */ /* 0x000fe40008000000 */
[----:B------:R-:W-:Y:S02]  /*0be0*/  R2UR UR11, R0 ;  /* 0x00000000000b72ca */ /* 0x000fe400000e0000 */
[----:B------:R-:W-:-:S11]  /*0bf0*/  R2UR UR13, R3 ;  /* 0x00000000030d72ca */ /* 0x000fd600000e0000 */
[----:B------:R-:W0:Y:S02]  /*0c00*/  I2F.RP R9, UR11 ;  /* 0x0000000b00097d06 */ /* 0x000e240008209400 */
[----:B------:R-:W-:-:S04]  /*0c10*/  UIADD3 UR6, UPT, UPT, UR17, UR13, URZ ;  /* 0x0000000d11067290 */ /* 0x000fc8000fffe0ff */
[----:B------:R-:W-:Y:S02]  /*0c20*/  ULOP3.LUT UR16, UR6, UR13, URZ, 0x3c, !UPT ;  /* 0x0000000d06107292 */ /* 0x000fe4000f8e3cff */
[----:B------:R-:W1:Y:S01]  /*0c30*/  I2F.RP R11, UR13 ;  /* 0x0000000d000b7d06 */ /* 0x000e620008209400 */
[----:B------:R-:W-:Y:S01]  /*0c40*/  IMAD.U32 R3, RZ, RZ, UR6 ;  /* 0x00000006ff037e24 */ /* 0x000fe2000f8e00ff */
[----:B------:R-:W-:Y:S02]  /*0c50*/  ULOP3.LUT UR6, UR6, UR4, URZ, 0x3c, !UPT ;  /* 0x0000000406067292 */ /* 0x000fe4000f8e3cff */
[----:B------:R-:W-:Y:S02]  /*0c60*/  ISETP.LE.AND P0, PT, RZ, UR16, PT ;  /* 0x00000010ff007c0c */ /* 0x000fe4000bf03270 */
[----:B------:R-:W-:Y:S02]  /*0c70*/  IABS R3, R3 ;  /* 0x0000000300037213 */ /* 0x000fe40000000000 */
[----:B0-----:R-:W0:Y:S02]  /*0c80*/  MUFU.RCP R8, R9 ;  /* 0x0000000900087308 */ /* 0x001e240000001000 */
[----:B------:R-:W-:-:S06]  /*0c90*/  R2UR UR12, R3 ;  /* 0x00000000030c72ca */ /* 0x000fcc00000e0000 */
[----:B-1----:R-:W1:Y:S01]  /*0ca0*/  MUFU.RCP R0, R11 ;  /* 0x0000000b00007308 */ /* 0x002e620000001000 */
[----:B0-----:R-:W-:Y:S02]  /*0cb0*/  VIADD R8, R8, 0xffffffe ;  /* 0x0ffffffe08087836 */ /* 0x001fe40000000000 */
[----:B-1----:R-:W-:-:S05]  /*0cc0*/  VIADD R5, R0, 0xffffffe ;  /* 0x0ffffffe00057836 */ /* 0x002fca0000000000 */
[----:B------:R-:W0:Y:S08]  /*0cd0*/  F2I.FTZ.U32.TRUNC.NTZ R0, R8 ;  /* 0x0000000800007305 */ /* 0x000e30000021f000 */
[----:B------:R-:W1:Y:S01]  /*0ce0*/  F2I.FTZ.U32.TRUNC.NTZ R5, R5 ;  /* 0x0000000500057305 */ /* 0x000e62000021f000 */
[----:B0-----:R-:W-:Y:S02]  /*0cf0*/  R2UR UR23, R0 ;  /* 0x00000000001772ca */ /* 0x001fe400000e0000 */
[----:B------:R-:W-:-:S05]  /*0d00*/  IABS R0, UR7 ;  /* 0x0000000700007c13 */ /* 0x000fca0008000000 */
[----:B------:R-:W-:Y:S02]  /*0d10*/  IMAD.MOV R0, RZ, RZ, -R0 ;  /* 0x000000ffff007224 */ /* 0x000fe400078e0a00 */
[----:B-1----:R-:W-:-:S04]  /*0d20*/  IMAD.MOV R4, RZ, RZ, -R5 ;  /* 0x000000ffff047224 */ /* 0x002fc800078e0a05 */
[----:B------:R-:W-:Y:S01]  /*0d30*/  IMAD R3, R4, UR13, RZ ;  /* 0x0000000d04037c24 */ /* 0x000fe2000f8e02ff */
[----:B------:R-:W-:Y:S01]  /*0d40*/  UIADD3 UR9, UPT, UPT, URZ, -UR23, URZ ;  /* 0x80000017ff097290 */ /* 0x000fe2000fffe0ff */
[----:B------:R-:W-:-:S03]  /*0d50*/  IMAD.MOV.U32 R4, RZ, RZ, RZ ;  /* 0x000000ffff047224 */ /* 0x000fc600078e00ff */
[----:B------:R-:W-:Y:S01]  /*0d60*/  UIMAD UR9, UR9, UR11, URZ ;  /* 0x0000000b090972a4 */ /* 0x000fe2000f8e02ff */
[----:B------:R-:W-:-:S03]  /*0d70*/  IMAD.HI.U32 R3, R5, R3, R4 ;  /* 0x0000000305037227 */ /* 0x000fc600078e0004 */
[----:B------:R-:W-:-:S03]  /*0d80*/  UIMAD.WIDE.U32 UR22, UR23, UR9, UR22 ;  /* 0x00000009171672a5 */ /* 0x000fc6000f8e0016 */
[----:B------:R-:W-:Y:S01]  /*0d90*/  IMAD.HI.U32 R9, R3, UR12, RZ ;  /* 0x0000000c03097c27 */ /* 0x000fe2000f8e00ff */
[----:B------:R-:W-:-:S03]  /*0da0*/  UIMAD.WIDE.U32 UR22, UR23, UR12, URZ ;  /* 0x0000000c171672a5 */ /* 0x000fc6000f8e00ff */
[----:B------:R-:W-:Y:S01]  /*0db0*/  IMAD R0, R9, R0, UR12 ;  /* 0x0000000c09007e24 */ /* 0x000fe2000f8e0200 */
[----:B------:R-:W0:Y:S04]  /*0dc0*/  LDCU.U8 UR9, c[0x0][0x549] ;  /* 0x0000a920ff0977ac */ /* 0x000e280008000000 */
[----:B------:R-:W-:Y:S01]  /*0dd0*/  ISETP.LT.U32.AND P1, PT, R0, UR13, PT ;  /* 0x0000000d00007c0c */ /* 0x000fe2000bf21070 */
[----:B------:R-:W-:Y:S02]  /*0de0*/  UMOV UR15, UR23 ;  /* 0x00000017000f7c82 */ /* 0x000fe40008000000 */
[----:B------:R-:W-:-:S04]  /*0df0*/  UIADD3 UR10, UPT, UPT, -UR15, URZ, URZ ;  /* 0x000000ff0f0a7290 */ /* 0x000fc8000fffe1ff */
[----:B------:R-:W-:-:S04]  /*0e00*/  UIMAD UR10, UR11, UR10, UR12 ;  /* 0x0000000a0b0a72a4 */ /* 0x000fc8000f8e020c */
[----:B------:R-:W-:Y:S02]  /*0e10*/  UISETP.GT.U32.AND UP1, UPT, UR11, UR10, UPT ;  /* 0x0000000a0b00728c */ /* 0x000fe4000bf24070 */
[----:B------:R-:W-:Y:S01]  /*0e20*/  @!P1 VIADD R0, R0, -UR13 ;  /* 0x8000000d00009c36 */ /* 0x000fe20008000000 */
[----:B0-----:R-:W-:Y:S01]  /*0e30*/  UISETP.NE.AND UP0, UPT, UR9, URZ, UPT ;  /* 0x000000ff0900728c */ /* 0x001fe2000bf05270 */
[----:B------:R-:W-:Y:S01]  /*0e40*/  @!P1 VIADD R9, R9, 0x1 ;  /* 0x0000000109099836 */ /* 0x000fe20000000000 */
[----:B------:R-:W-:Y:S02]  /*0e50*/  ISETP.NE.AND P1, PT, RZ, UR7, PT ;  /* 0x00000007ff007c0c */ /* 0x000fe4000bf25270 */
[----:B------:R-:W-:Y:S01]  /*0e60*/  ISETP.GE.U32.AND P2, PT, R0, UR13, PT ;  /* 0x0000000d00007c0c */ /* 0x000fe2000bf46070 */
[----:B------:R-:W-:Y:S02]  /*0e70*/  USEL UR5, UR5, 0x1, !UP0 ;  /* 0x0000000105057887 */ /* 0x000fe4000c000000 */
[----:B------:R-:W-:-:S02]  /*0e80*/  UISETP.GE.AND UP0, UPT, UR6, URZ, UPT ;  /* 0x000000ff0600728c */ /* 0x000fc4000bf06270 */
[----:B------:R-:W-:Y:S02]  /*0e90*/  @!UP1 UIADD3 UR10, UPT, UPT, UR10, -UR11, URZ ;  /* 0x8000000b0a0a9290 */ /* 0x000fe4000fffe0ff */
[----:B------:R-:W-:Y:S02]  /*0ea0*/  @!UP1 UIADD3 UR15, UPT, UPT, UR15, 0x1, URZ ;  /* 0x000000010f0f9890 */ /* 0x000fe4000fffe0ff */
[----:B------:R-:W-:Y:S02]  /*0eb0*/  UISETP.GE.U32.AND UP3, UPT, UR10, UR11, UPT ;  /* 0x0000000b0a00728c */ /* 0x000fe4000bf66070 */
[----:B------:R-:W-:Y:S02]  /*0ec0*/  UISETP.NE.AND UP1, UPT, UR8, URZ, UPT ;  /* 0x000000ff0800728c */ /* 0x000fe4000bf25270 */
[----:B------:R-:W-:Y:S01]  /*0ed0*/  @P2 VIADD R9, R9, 0x1 ;  /* 0x0000000109092836 */ /* 0x000fe20000000000 */
[----:B------:R-:W-:Y:S02]  /*0ee0*/  USHF.R.S32.HI UR8, URZ, 0x1f, UR7 ;  /* 0x0000001fff087899 */ /* 0x000fe40008011407 */
[----:B------:R-:W-:Y:S01]  /*0ef0*/  USEL UR6, URZ, 0x1, !UP1 ;  /* 0x00000001ff067887 */ /* 0x000fe2000c800000 */
[----:B------:R-:W-:Y:S01]  /*0f00*/  @!P0 IMAD.MOV R9, RZ, RZ, -R9 ;  /* 0x000000ffff098224 */ /* 0x000fe200078e0a09 */
[----:B------:R-:W-:-:S02]  /*0f10*/  @!P1 LOP3.LUT R9, RZ, UR13, RZ, 0x33, !PT ;  /* 0x0000000dff099c12 */ /* 0x000fc4000f8e33ff */
[----:B------:R-:W-:Y:S02]  /*0f20*/  @UP3 UIADD3 UR15, UPT, UPT, UR15, 0x1, URZ ;  /* 0x000000010f0f3890 */ /* 0x000fe4000fffe0ff */
[----:B------:R-:W-:Y:S01]  /*0f30*/  ISETP.LT.U32.AND P0, PT, R16, R9, PT ;  /* 0x000000091000720c */ /* 0x000fe20003f01070 */
[----:B------:R-:W-:Y:S01]  /*0f40*/  ULOP3.LUT UR6, UR8, UR6, URZ, 0xfc, !UPT ;  /* 0x0000000608067292 */ /* 0x000fe2000f8efcff */
[----:B------:R-:W-:Y:S01]  /*0f50*/  SHF.R.S32.HI R3, RZ, 0x1f, R9 ;  /* 0x0000001fff037819 */ /* 0x000fe20000011409 */
[----:B------:R-:W-:Y:S02]  /*0f60*/  @!UP0 UIADD3 UR15, UPT, UPT, -UR15, URZ, URZ ;  /* 0x000000ff0f0f8290 */ /* 0x000fe4000fffe1ff */
[----:B------:R-:W-:Y:S01]  /*0f70*/  @!UP2 ULOP3.LUT UR15, URZ, UR4, URZ, 0x33, !UPT ;  /* 0x00000004ff0fa292 */ /* 0x000fe2000f8e33ff */
        /* <DEDUP_REMOVED lines=26> */
.L_x_9:
[----:B------:R-:W-:Y:S01]  /*1120*/  IMAD.MOV.U32 R39, RZ, RZ, R16 ;  /* 0x000000ffff277224 */ /* 0x000fe200078e0010 */
[----:B------:R-:W-:Y:S01]  /*1130*/  MOV R18, R9 ;  /* 0x0000000900127202 */ /* 0x000fe20000000f00 */
[----:B------:R-:W-:Y:S01]  /*1140*/  IMAD.MOV.U32 R15, RZ, RZ, R3 ;  /* 0x000000ffff0f7224 */ /* 0x000fe200078e0003 */
[----:B------:R-:W-:Y:S02]  /*1150*/  MOV R16, 0x1170 ;  /* 0x0000117000107802 */ /* 0x000fe40000000f00 */
[----:B------:R-:W-:Y:S05]  /*1160*/  CALL.REL.NOINC `($__internal_0_$__cuda_sm20_div_s64) ;  /* 0x0000004400987944 */ /* 0x000fea0003c00000 */
[----:B------:R-:W-:Y:S02]  /*1170*/  MOV R44, R0 ;  /* 0x00000000002c7202 */ /* 0x000fe40000000f00 */
[----:B------:R-:W-:Y:S02]  /*1180*/  MOV R45, R11 ;  /* 0x0000000b002d7202 */ /* 0x000fe40000000f00 */
.L_x_10:
[----:B------:R-:W-:Y:S05]  /*1190*/  BSYNC.RECONVERGENT B0 ;  /* 0x0000000000007941 */ /* 0x000fea0003800200 */
.L_x_8:
[----:B------:R-:W-:Y:S01]  /*11a0*/  IABS R12, UR21 ;  /* 0x00000015000c7c13 */ /* 0x000fe20008000000 */
[----:B------:R-:W0:Y:S01]  /*11b0*/  LDC R5, c[0x0][0x434] ;  /* 0x00010d00ff057b82 */ /* 0x000e220000000800 */
[----:B------:R-:W-:Y:S01]  /*11c0*/  IABS R0, UR21 ;  /* 0x0000001500007c13 */ /* 0x000fe20008000000 */
[----:B------:R-:W-:Y:S01]  /*11d0*/  UIMAD UR15, UR15, UR5, URZ ;  /* 0x000000050f0f72a4 */ /* 0x000fe2000f8e02ff */
[----:B------:R-:W1:Y:S01]  /*11e0*/  I2F.RP R13, R12 ;  /* 0x0000000c000d7306 */ /* 0x000e620000209400 */
[----:B------:R-:W-:Y:S02]  /*11f0*/  BSSY.RECONVERGENT B0, `(.L_x_11) ;  /* 0x000003b000007945 */ /* 0x000fe40003800200 */
[----:B------:R-:W-:Y:S01]  /*1200*/  IMAD.MOV R0, RZ, RZ, -R0 ;  /* 0x000000ffff007224 */ /* 0x000fe200078e0a00 */
[----:B------:R-:W-:-:S04]  /*1210*/  UIMAD UR6, UR6, UR15, URZ ;  /* 0x0000000f060672a4 */ /* 0x000fc8000f8e02ff */
[----:B-1----:R-:W1:Y:S01]  /*1220*/  MUFU.RCP R14, R13 ;  /* 0x0000000d000e7308 */ /* 0x002e620000001000 */
[----:B0-----:R-:W-:-:S04]  /*1230*/  IADD3 R5, PT, PT, R5, -0x1, R12 ;  /* 0xffffffff05057810 */ /* 0x001fc80007ffe00c */
[----:B------:R-:W-:Y:S01]  /*1240*/  IABS R4, R5 ;  /* 0x0000000500047213 */ /* 0x000fe20000000000 */
[----:B-1----:R-:W-:-:S04]  /*1250*/  VIADD R14, R14, 0xffffffe ;  /* 0x0ffffffe0e0e7836 */ /* 0x002fc80000000000 */
[----:B------:R-:W0:Y:S02]  /*1260*/  F2I.FTZ.U32.TRUNC.NTZ R15, R14 ;  /* 0x0000000e000f7305 */ /* 0x000e24000021f000 */
[----:B0-----:R-:W-:Y:S02]  /*1270*/  IMAD.MOV R11, RZ, RZ, -R15 ;  /* 0x000000ffff0b7224 */ /* 0x001fe400078e0a0f */
[----:B------:R-:W-:Y:S02]  /*1280*/  IMAD.MOV.U32 R14, RZ, RZ, RZ ;  /* 0x000000ffff0e7224 */ /* 0x000fe400078e00ff */
[----:B------:R-:W-:-:S04]  /*1290*/  IMAD R8, R11, R12, RZ ;  /* 0x0000000c0b087224 */ /* 0x000fc800078e02ff */
[----:B------:R-:W-:-:S06]  /*12a0*/  IMAD.HI.U32 R8, R15, R8, R14 ;  /* 0x000000080f087227 */ /* 0x000fcc00078e000e */
[----:B------:R-:W-:-:S04]  /*12b0*/  IMAD.HI.U32 R11, R8, R4, RZ ;  /* 0x00000004080b7227 */ /* 0x000fc800078e00ff */
[----:B------:R-:W-:Y:S01]  /*12c0*/  IMAD R13, R11, R0, R4 ;  /* 0x000000000b0d7224 */ /* 0x000fe200078e0204 */
[----:B------:R-:W-:-:S04]  /*12d0*/  LOP3.LUT R0, R5, R12, RZ, 0x3c, !PT ;  /* 0x0000000c05007212 */ /* 0x000fc800078e3cff */
[----:B------:R-:W-:Y:S02]  /*12e0*/  ISETP.GT.U32.AND P1, PT, R12, R13, PT ;  /* 0x0000000d0c00720c */ /* 0x000fe40003f24070 */
[----:B------:R-:W-:-:S11]  /*12f0*/  ISETP.GE.AND P0, PT, R0, RZ, PT ;  /* 0x000000ff0000720c */ /* 0x000fd60003f06270 */
[----:B------:R-:W-:Y:S02]  /*1300*/  @!P1 IMAD.IADD R13, R13, 0x1, -R12 ;  /* 0x000000010d0d9824 */ /* 0x000fe400078e0a0c */
[----:B------:R-:W-:Y:S01]  /*1310*/  @!P1 VIADD R11, R11, 0x1 ;  /* 0x000000010b0b9836 */ /* 0x000fe20000000000 */
[----:B------:R-:W-:Y:S02]  /*1320*/  ISETP.NE.AND P1, PT, RZ, UR21, PT ;  /* 0x00000015ff007c0c */ /* 0x000fe4000bf25270 */
[----:B------:R-:W-:-:S13]  /*1330*/  ISETP.GE.U32.AND P2, PT, R13, R12, PT ;  /* 0x0000000c0d00720c */ /* 0x000fda0003f46070 */
[----:B------:R-:W-:-:S04]  /*1340*/  @P2 VIADD R11, R11, 0x1 ;  /* 0x000000010b0b2836 */ /* 0x000fc80000000000 */
[----:B------:R-:W-:Y:S01]  /*1350*/  @!P0 IMAD.MOV R11, RZ, RZ, -R11 ;  /* 0x000000ffff0b8224 */ /* 0x000fe200078e0a0b */
[----:B------:R-:W-:-:S04]  /*1360*/  @!P1 LOP3.LUT R11, RZ, R12, RZ, 0x33, !PT ;  /* 0x0000000cff0b9212 */ /* 0x000fc800078e33ff */
        /* <DEDUP_REMOVED lines=28> */
.L_x_12:
[----:B------:R-:W-:Y:S01]  /*1530*/  IMAD.MOV.U32 R39, RZ, RZ, R6 ;  /* 0x000000ffff277224 */ /* 0x000fe200078e0006 */
[----:B------:R-:W-:Y:S01]  /*1540*/  MOV R17, R7 ;  /* 0x0000000700117202 */ /* 0x000fe20000000f00 */
[----:B------:R-:W-:Y:S01]  /*1550*/  IMAD.MOV.U32 R18, RZ, RZ, R8 ;  /* 0x000000ffff127224 */ /* 0x000fe200078e0008 */
[----:B------:R-:W-:Y:S02]  /*1560*/  MOV R16, 0x1580 ;  /* 0x0000158000107802 */ /* 0x000fe40000000f00 */
[----:B------:R-:W-:Y:S05]  /*1570*/  CALL.REL.NOINC `($__internal_0_$__cuda_sm20_div_s64) ;  /* 0x0000004000947944 */ /* 0x000fea0003c00000 */
[----:B------:R-:W-:Y:S02]  /*1580*/  MOV R16, R0 ;  /* 0x0000000000107202 */ /* 0x000fe40000000f00 */
[----:B------:R-:W-:Y:S02]  /*1590*/  MOV R17, R11 ;  /* 0x0000000b00117202 */ /* 0x000fe40000000f00 */
.L_x_13:
[----:B------:R-:W-:Y:S05]  /*15a0*/  BSYNC.RECONVERGENT B0 ;  /* 0x0000000000007941 */ /* 0x000fea0003800200 */
.L_x_11:
[----:B------:R-:W0:Y:S01]  /*15b0*/  S2R R4, SR_TID.X ;  /* 0x0000000000047919 */ /* 0x000e220000002100 */
[----:B------:R-:W-:Y:S01]  /*15c0*/  UIADD3 UR9, UP0, UPT, UR20, -UR19, URZ ;  /* 0x8000001314097290 */ /* 0x000fe2000ff1e0ff */
[----:B------:R-:W1:Y:S03]  /*15d0*/  LDCU UR4, c[0x0][0x534] ;  /* 0x0000a680ff0477ac */ /* 0x000e660008000800 */
[----:B------:R-:W-:-:S06]  /*15e0*/  UIADD3.X UR8, UPT, UPT, UR14, -0x1, URZ, UP0, !UPT ;  /* 0xffffffff0e087890 */ /* 0x000fcc00087fe4ff */
[----:B------:R-:W-:Y:S01]  /*15f0*/  IMAD.U32 R0, RZ, RZ, UR8 ;  /* 0x00000008ff007e24 */ /* 0x000fe2000f8e00ff */
[----:B0-----:R-:W-:Y:S02]  /*1600*/  LOP3.LUT R19, R4, 0xf, RZ, 0xc0, !PT ;  /* 0x0000000f04137812 */ /* 0x001fe400078ec0ff */
[----:B------:R-:W-:Y:S02]  /*1610*/  SHF.R.U32.HI R20, RZ, 0x4, R4 ;  /* 0x00000004ff147819 */ /* 0x000fe40000011604 */
[C---:B------:R-:W-:Y:S01]  /*1620*/  ISETP.LT.U32.AND P1, PT, R19.reuse, UR9, PT ;  /* 0x0000000913007c0c */ /* 0x040fe2000bf21070 */
[----:B------:R-:W0:Y:S01]  /*1630*/  LDCU.64 UR8, c[0x0][0x358] ;  /* 0x00006b00ff0877ac */ /* 0x000e220008000a00 */
[----:B------:R-:W-:Y:S01]  /*1640*/  IADD3 R22, P0, PT, R19, UR19, RZ ;  /* 0x0000001313167c10 */ /* 0x000fe2000ff1e0ff */
[----:B------:R-:W-:Y:S01]  /*1650*/  VIADD R26, R20, 0x8 ;  /* 0x00000008141a7836 */ /* 0x000fe20000000000 */
[----:B------:R-:W-:Y:S01]  /*1660*/  ISETP.GT.AND.EX P1, PT, R0, RZ, PT, P1 ;  /* 0x000000ff0000720c */ /* 0x000fe20003f24310 */
[C---:B------:R-:W-:Y:S01]  /*1670*/  VIADD R21, R20.reuse, 0x18 ;  /* 0x0000001814157836 */ /* 0x040fe20000000000 */
[C---:B------:R-:W-:Y:S01]  /*1680*/  IADD3 R0, PT, PT, R20.reuse, 0x10, RZ ;  /* 0x0000001014007810 */ /* 0x040fe20007ffe0ff */
[----:B------:R-:W-:Y:S01]  /*1690*/  IMAD.X R23, RZ, RZ, RZ, P0 ;  /* 0x000000ffff177224 */ /* 0x000fe200000e06ff */
[----:B-1----:R-:W-:-:S02]  /*16a0*/  ISETP.GE.OR P6, PT, R20, UR4, !P1 ;  /* 0x0000000414007c0c */ /* 0x002fc4000cfc6670 */
[----:B------:R-:W-:Y:S02]  /*16b0*/  ISETP.GE.OR P5, PT, R26, UR4, !P1 ;  /* 0x000000041a007c0c */ /* 0x000fe4000cfa6670 */
[----:B------:R-:W-:Y:S02]  /*16c0*/  ISETP.GE.OR P2, PT, R0, UR4, !P1 ;  /* 0x0000000400007c0c */ /* 0x000fe4000cf46670 */
[----:B------:R-:W-:Y:S02]  /*16d0*/  ISETP.GE.OR P3, PT, R21, UR4, !P1 ;  /* 0x0000000415007c0c */ /* 0x000fe4000cf66670 */
[----:B------:R-:W-:-:S05]  /*16e0*/  IADD3 R24, PT, PT, R20, 0x20, RZ ;  /* 0x0000002014187810 */ /* 0x000fca0007ffe0ff */
[----:B------:R-:W1:Y:S01]  /*16f0*/  @!P6 LDC.64 R6, c[0x0][0x428] ;  /* 0x00010a00ff06eb82 */ /* 0x000e620000000a00 */
[----:B------:R-:W-:-:S04]  /*1700*/  @!P6 IMAD.WIDE.U32 R28, R20, UR20, R22 ;  /* 0x00000014141cec25 */ /* 0x000fc8000f8e0016 */
[----:B------:R-:W-:Y:S02]  /*1710*/  @!P6 IMAD R18, R20, UR14, R29 ;  /* 0x0000000e1412ec24 */ /* 0x000fe4000f8e021d */
[----:B------:R-:W-:Y:S01]  /*1720*/  @!P5 IMAD.MOV.U32 R30, RZ, RZ, R22 ;  /* 0x000000ffff1ed224 */ /* 0x000fe200078e0016 */
[----:B------:R-:W2:Y:S01]  /*1730*/  @!P5 LDC.64 R14, c[0x0][0x428] ;  /* 0x00010a00ff0edb82 */ /* 0x000ea20000000a00 */
[----:B------:R-:W-:Y:S02]  /*1740*/  @!P5 IMAD.MOV.U32 R31, RZ, RZ, R23 ;  /* 0x000000ffff1fd224 */ /* 0x000fe400078e0017 */
[----:B------:R-:W-:-:S05]  /*1750*/  @!P5 IMAD.WIDE.U32 R30, R26, UR20, R30 ;  /* 0x000000141a1edc25 */ /* 0x000fca000f8e001e */
[----:B------:R-:W3:Y:S01]  /*1760*/  @!P2 LDC.64 R12, c[0x0][0x428] ;  /* 0x00010a00ff0cab82 */ /* 0x000ee20000000a00 */
[----:B------:R-:W-:Y:S01]  /*1770*/  @!P5 IMAD R26, R26, UR14, R31 ;  /* 0x0000000e1a1adc24 */ /* 0x000fe2000f8e021f */
[----:B-1----:R-:W-:-:S04]  /*1780*/  @!P6 LEA R32, P0, R28, R6, 0x2 ;  /* 0x000000061c20e211 */ /* 0x002fc800078010ff */
[----:B------:R-:W-:Y:S02]  /*1790*/  @!P6 LEA.HI.X R33, R28, R7, R18, 0x2, P0 ;  /* 0x000000071c21e211 */ /* 0x000fe400000f1412 */
[----:B------:R-:W-:Y:S01]  /*17a0*/  ISETP.GE.OR P0, PT, R24, UR4, !P1 ;  /* 0x0000000418007c0c */ /* 0x000fe2000cf06670 */
[----:B------:R-:W1:Y:S01]  /*17b0*/  @!P3 LDC.64 R6, c[0x0][0x428] ;  /* 0x00010a00ff06bb82 */ /* 0x000e620000000a00 */
[----:B--2---:R-:W-:Y:S02]  /*17c0*/  @!P5 LEA R28, P4, R30, R14, 0x2 ;  /* 0x0000000e1e1cd211 */ /* 0x004fe400078810ff */
[----:B------:R-:W-:Y:S01]  /*17d0*/  MOV R18, 0xff800000 ;  /* 0xff80000000127802 */ /* 0x000fe20000000f00 */
[----:B------:R-:W-:Y:S01]  /*17e0*/  VIADD R25, R20, 0x28 ;  /* 0x0000002814197836 */ /* 0x000fe20000000000 */
[----:B------:R-:W-:Y:S01]  /*17f0*/  @!P5 LEA.HI.X R29, R30, R15, R26, 0x2, P4 ;  /* 0x0000000f1e1dd211 */ /* 0x000fe200020f141a */
[----:B------:R-:W-:Y:S01]  /*1800*/  @!P2 IMAD.MOV.U32 R30, RZ, RZ, R22 ;  /* 0x000000ffff1ea224 */ /* 0x000fe200078e0016 */
[----:B------:R-:W-:-:S02]  /*1810*/  @!P2 MOV R31, R23 ;  /* 0x00000017001fa202 */ /* 0x000fc40000000f00 */
[----:B0-----:R0:W2:Y:S01]  /*1820*/  @!P6 LDG.E R18, desc[UR8][R32.64] ;  /* 0x000000082012e981 */ /* 0x0010a2000c1e1900 */
[----:B------:R-:W-:Y:S01]  /*1830*/  ISETP.GE.OR P6, PT, R25, UR4, !P1 ;  /* 0x0000000419007c0c */ /* 0x000fe2000cfc6670 */
[----:B------:R-:W-:Y:S01]  /*1840*/  IMAD.MOV.U32 R11, RZ, RZ, -0x800000 ;  /* 0xff800000ff0b7424 */ /* 0x000fe200078e00ff */
[----:B------:R-:W4:Y:S01]  /*1850*/  @!P0 LDC.64 R14, c[0x0][0x428] ;  /* 0x00010a00ff0e8b82 */ /* 0x000f220000000a00 */
[----:B------:R-:W-:-:S04]  /*1860*/  @!P2 IMAD.WIDE.U32 R30, R0, UR20, R30 ;  /* 0x00000014001eac25 */ /* 0x000fc8000f8e001e */
[----:B------:R-:W-:Y:S01]  /*1870*/  @!P2 IMAD R0, R0, UR14, R31 ;  /* 0x0000000e0000ac24 */ /* 0x000fe2000f8e021f */
[----:B---3--:R-:W-:Y:S01]  /*1880*/  @!P2 LEA R36, P4, R30, R12, 0x2 ;  /* 0x0000000c1e24a211 */ /* 0x008fe200078810ff */
[----:B------:R-:W-:Y:S01]  /*1890*/  VIADD R26, R20, 0x30 ;  /* 0x00000030141a7836 */ /* 0x000fe20000000000 */
[----:B------:R3:W5:Y:S01]  /*18a0*/  @!P5 LDG.E R11, desc[UR8][R28.64] ;  /* 0x000000081c0bd981 */ /* 0x000762000c1e1900 */
[----:B------:R-:W-:Y:S01]  /*18b0*/  @!P3 IMAD.MOV.U32 R34, RZ, RZ, R22 ;  /* 0x000000ffff22b224 */ /* 0x000fe200078e0016 */
[----:B------:R-:W-:Y:S01]  /*18c0*/  @!P2 LEA.HI.X R37, R30, R13, R0, 0x2, P4 ;  /* 0x0000000d1e25a211 */ /* 0x000fe200020f1400 */
[----:B------:R-:W-:Y:S01]  /*18d0*/  @!P3 IMAD.MOV.U32 R35, RZ, RZ, R23 ;  /* 0x000000ffff23b224 */ /* 0x000fe200078e0017 */
[----:B------:R-:W-:Y:S01]  /*18e0*/  ISETP.GE.OR P5, PT, R26, UR4, !P1 ;  /* 0x000000041a007c0c */ /* 0x000fe2000cfa6670 */
[----:B------:R-:W4:Y:S01]  /*18f0*/  @!P6 LDC.64 R12, c[0x0][0x428] ;  /* 0x00010a00ff0ceb82 */ /* 0x000f220000000a00 */
[----:B------:R-:W-:Y:S01]  /*1900*/  MOV R0, 0xff800000 ;  /* 0xff80000000007802 */ /* 0x000fe20000000f00 */
[----:B------:R-:W-:Y:S01]  /*1910*/  @!P3 IMAD.WIDE.U32 R34, R21, UR20, R34 ;  /* 0x000000141522bc25 */ /* 0x000fe2000f8e0022 */
[----:B------:R-:W-:-:S04]  /*1920*/  IADD3 R27, PT, PT, R20, 0x38, RZ ;  /* 0x00000038141b7810 */ /* 0x000fc80007ffe0ff */
[----:B------:R-:W-:Y:S01]  /*1930*/  ISETP.GE.OR P4, PT, R27, UR4, !P1 ;  /* 0x000000041b007c0c */ /* 0x000fe2000cf86670 */
[----:B------:R4:W5:Y:S01]  /*1940*/  @!P2 LDG.E R0, desc[UR8][R36.64] ;  /* 0x000000082400a981 */ /* 0x000962000c1e1900 */
[----:B0-----:R-:W-:Y:S01]  /*1950*/  @!P3 IMAD R32, R21, UR14, R35 ;  /* 0x0000000e1520bc24 */ /* 0x001fe2000f8e0223 */
[C---:B-1----:R-:W-:Y:S02]  /*1960*/  @!P3 LEA R30, P2, R34.reuse, R6, 0x2 ;  /* 0x00000006221eb211 */ /* 0x042fe400078410ff */
[----:B------:R-:W-:Y:S02]  /*1970*/  MOV R21, 0xff800000 ;  /* 0xff80000000157802 */ /* 0x000fe40000000f00 */
[----:B------:R-:W-:Y:S02]  /*1980*/  @!P3 LEA.HI.X R31, R34, R7, R32, 0x2, P2 ;  /* 0x00000007221fb211 */ /* 0x000fe400010f1420 */
[----:B------:R-:W0:Y:S01]  /*1990*/  @!P5 LDC.64 R6, c[0x0][0x428] ;  /* 0x00010a00ff06db82 */ /* 0x000e220000000a00 */
[----:B---3--:R-:W-:-:S02]  /*19a0*/  @!P0 IMAD.MOV.U32 R28, RZ, RZ, R22 ;  /* 0x000000ffff1c8224 */ /* 0x008fc400078e0016 */
[----:B------:R-:W-:Y:S01]  /*19b0*/  @!P0 IMAD.MOV.U32 R29, RZ, RZ, R23 ;  /* 0x000000ffff1d8224 */ /* 0x000fe200078e0017 */
[----:B------:R-:W-:Y:S01]  /*19c0*/  @!P6 MOV R34, R22 ;  /* 0x000000160022e202 */ /* 0x000fe20000000f00 */
[----:B------:R1:W3:Y:S01]  /*19d0*/  @!P3 LDG.E R21, desc[UR8][R30.64] ;  /* 0x000000081e15b981 */ /* 0x0002e2000c1e1900 */
[----:B------:R-:W-:-:S04]  /*19e0*/  @!P0 IMAD.WIDE.U32 R28, R24, UR20, R28 ;  /* 0x00000014181c8c25 */ /* 0x000fc8000f8e001c */
[----:B------:R-:W-:Y:S02]  /*19f0*/  @!P0 IMAD R24, R24, UR14, R29 ;  /* 0x0000000e18188c24 */ /* 0x000fe4000f8e021d */
[----:B------:R-:W-:Y:S01]  /*1a00*/  VIADD R29, R20, 0x40 ;  /* 0x00000040141d7836 */ /* 0x000fe20000000000 */
[----:B----4-:R-:W-:Y:S01]  /*1a10*/  @!P0 LEA R36, P2, R28, R14, 0x2 ;  /* 0x0000000e1c248211 */ /* 0x010fe200078410ff */
[----:B------:R-:W-:-:S03]  /*1a20*/  @!P6 IMAD.MOV.U32 R35, RZ, RZ, R23 ;  /* 0x000000ffff23e224 */ /* 0x000fc600078e0017 */
[----:B------:R-:W-:Y:S02]  /*1a30*/  @!P0 LEA.HI.X R37, R28, R15, R24, 0x2, P2 ;  /* 0x0000000f1c258211 */ /* 0x000fe400010f1418 */
[----:B------:R-:W4:Y:S01]  /*1a40*/  @!P4 LDC.64 R14, c[0x0][0x428] ;  /* 0x00010a00ff0ecb82 */ /* 0x000f220000000a00 */
[----:B------:R-:W-:Y:S01]  /*1a50*/  ISETP.GE.OR P3, PT, R29, UR4, !P1 ;  /* 0x000000041d007c0c */ /* 0x000fe2000cf66670 */
[----:B------:R-:W-:Y:S02]  /*1a60*/  IMAD.MOV.U32 R24, RZ, RZ, -0x800000 ;  /* 0xff800000ff187424 */ /* 0x000fe400078e00ff */
[----:B------:R-:W-:-:S04]  /*1a70*/  @!P6 IMAD.WIDE.U32 R34, R25, UR20, R34 ;  /* 0x000000141922ec25 */ /* 0x000fc8000f8e0022 */
[----:B------:R0:W3:Y:S01]  /*1a80*/  @!P0 LDG.E R24, desc[UR8][R36.64] ;  /* 0x0000000824188981 */ /* 0x0000e2000c1e1900 */
[----:B------:R-:W-:Y:S01]  /*1a90*/  VIADD R28, R20, 0x48 ;  /* 0x00000048141c7836 */ /* 0x000fe20000000000 */
[----:B-1----:R-:W-:Y:S01]  /*1aa0*/  @!P5 MOV R30, R22 ;  /* 0x00000016001ed202 */ /* 0x002fe20000000f00 */
[----:B------:R-:W-:Y:S01]  /*1ab0*/  @!P6 IMAD R32, R25, UR14, R35 ;  /* 0x0000000e1920ec24 */ /* 0x000fe2000f8e0223 */
[----:B------:R-:W-:Y:S01]  /*1ac0*/  @!P6 LEA R40, P0, R34, R12, 0x2 ;  /* 0x0000000c2228e211 */ /* 0x000fe200078010ff */
[----:B------:R-:W-:Y:S01]  /*1ad0*/  @!P5 IMAD.MOV.U32 R31, RZ, RZ, R23 ;  /* 0x000000ffff1fd224 */ /* 0x000fe200078e0017 */
[----:B------:R-:W-:Y:S02]  /*1ae0*/  ISETP.GE.OR P2, PT, R28, UR4, !P1 ;  /* 0x000000041c007c0c */ /* 0x000fe4000cf46670 */
[----:B------:R-:W-:Y:S01]  /*1af0*/  @!P6 LEA.HI.X R41, R34, R13, R32, 0x2, P0 ;  /* 0x0000000d2229e211 */ /* 0x000fe200000f1420 */
[C---:B------:R-:W-:Y:S01]  /*1b00*/  @!P5 IMAD.WIDE.U32 R30, R26.reuse, UR20, R30 ;  /* 0x000000141a1edc25 */ /* 0x040fe2000f8e001e */
[----:B------:R-:W1:Y:S03]  /*1b10*/  @!P3 LDC.64 R12, c[0x0][0x428] ;  /* 0x00010a00ff0cbb82 */ /* 0x000e660000000a00 */
[----:B------:R-:W-:Y:S01]  /*1b20*/  @!P5 IMAD R26, R26, UR14, R31 ;  /* 0x0000000e1a1adc24 */ /* 0x000fe2000f8e021f */
[----:B0-----:R-:W-:-:S02]  /*1b30*/  @!P5 LEA R34, P0, R30, R6, 0x2 ;  /* 0x000000061e22d211 */ /* 0x001fc400078010ff */
[----:B------:R-:W-:Y:S02]  /*1b40*/  MOV R25, 0xff800000 ;  /* 0xff80000000197802 */ /* 0x000fe40000000f00 */
[----:B------:R-:W-:Y:S01]  /*1b50*/  @!P4 MOV R36, R22 ;  /* 0x000000160024c202 */ /* 0x000fe20000000f00 */
[----:B------:R-:W-:Y:S01]  /*1b60*/  @!P4 IMAD.MOV.U32 R37, RZ, RZ, R23 ;  /* 0x000000ffff25c224 */ /* 0x000fe200078e0017 */
[----:B------:R-:W-:Y:S01]  /*1b70*/  @!P5 LEA.HI.X R35, R30, R7, R26, 0x2, P0 ;  /* 0x000000071e23d211 */ /* 0x000fe200000f141a */
[C---:B------:R-:W-:Y:S01]  /*1b80*/  VIADD R32, R20.reuse, 0x58 ;  /* 0x0000005814207836 */ /* 0x040fe20000000000 */
[----:B------:R-:W-:Y:S01]  /*1b90*/  IADD3 R33, PT, PT, R20, 0x50, RZ ;  /* 0x0000005014217810 */ /* 0x000fe20007ffe0ff */
[C---:B------:R-:W-:Y:S01]  /*1ba0*/  @!P4 IMAD.WIDE.U32 R36, R27.reuse, UR20, R36 ;  /* 0x000000141b24cc25 */ /* 0x040fe2000f8e0024 */
[----:B------:R-:W0:Y:S01]  /*1bb0*/  @!P2 LDC.64 R6, c[0x0][0x428] ;  /* 0x00010a00ff06ab82 */ /* 0x000e220000000a00 */
[----:B------:R1:W3:Y:S02]  /*1bc0*/  @!P6 LDG.E R25, desc[UR8][R40.64] ;  /* 0x000000082819e981 */ /* 0x0002e4000c1e1900 */
[----:B------:R-:W-:Y:S01]  /*1bd0*/  @!P4 IMAD R30, R27, UR14, R37 ;  /* 0x0000000e1b1ecc24 */ /* 0x000fe2000f8e0225 */
[----:B----4-:R-:W-:-:S02]  /*1be0*/  @!P4 LEA R38, P0, R36, R14, 0x2 ;  /* 0x0000000e2426c211 */ /* 0x010fc400078010ff */
[----:B------:R-:W-:Y:S02]  /*1bf0*/  @!P3 MOV R37, R23 ;  /* 0x000000170025b202 */ /* 0x000fe40000000f00 */
[----:B------:R-:W-:Y:S01]  /*1c00*/  @!P4 LEA.HI.X R39, R36, R15, R30, 0x2, P0 ;  /* 0x0000000f2427c211 */ /* 0x000fe200000f141e */
[----:B------:R-:W-:Y:S01]  /*1c10*/  @!P3 IMAD.MOV.U32 R36, RZ, RZ, R22 ;  /* 0x000000ffff24b224 */ /* 0x000fe200078e0016 */
[----:B------:R-:W-:Y:S02]  /*1c20*/  ISETP.GE.OR P6, PT, R33, UR4, !P1 ;  /* 0x0000000421007c0c */ /* 0x000fe4000cfc6670 */
[----:B------:R-:W-:Y:S02]  /*1c30*/  ISETP.GE.OR P0, PT, R32, UR4, !P1 ;  /* 0x0000000420007c0c */ /* 0x000fe4000cf06670 */
[----:B------:R-:W-:Y:S01]  /*1c40*/  MOV R27, 0xff800000 ;  /* 0xff800000001b7802 */ /* 0x000fe20000000f00 */
[----:B------:R-:W-:Y:S02]  /*1c50*/  IMAD.MOV.U32 R26, RZ, RZ, -0x800000 ;  /* 0xff800000ff1a7424 */ /* 0x000fe400078e00ff */
[----:B------:R-:W-:-:S03]  /*1c60*/  @!P3 IMAD.WIDE.U32 R36, R29, UR20, R36 ;  /* 0x000000141d24bc25 */ /* 0x000fc6000f8e0024 */
[----:B------:R-:W4:Y:S01]  /*1c70*/  @!P4 LDG.E R27, desc[UR8][R38.64] ;  /* 0x00000008261bc981 */ /* 0x000f22000c1e1900 */
[----:B------:R-:W-:Y:S02]  /*1c80*/  @!P3 IMAD R30, R29, UR14, R37 ;  /* 0x0000000e1d1ebc24 */ /* 0x000fe4000f8e0225 */
[----:B------:R-:W-:Y:S01]  /*1c90*/  VIADD R31, R20, 0x60 ;  /* 0x00000060141f7836 */ /* 0x000fe20000000000 */
[----:B------:R0:W4:Y:S01]  /*1ca0*/  @!P5 LDG.E R26, desc[UR8][R34.64] ;  /* 0x00000008221ad981 */ /* 0x000122000c1e1900 */
[----:B------:R-:W0:Y:S01]  /*1cb0*/  @!P6 LDC.64 R14, c[0x0][0x428] ;  /* 0x00010a00ff0eeb82 */ /* 0x000e220000000a00 */
[----:B-1----:R-:W-:-:S04]  /*1cc0*/  @!P3 LEA R40, P4, R36, R12, 0x2 ;  /* 0x0000000c2428b211 */ /* 0x002fc800078810ff */
[----:B------:R-:W-:-:S03]  /*1cd0*/  @!P3 LEA.HI.X R41, R36, R13, R30, 0x2, P4 ;  /* 0x0000000d2429b211 */ /* 0x000fc600020f141e */
[----:B------:R-:W1:Y:S01]  /*1ce0*/  @!P0 LDC.64 R12, c[0x0][0x428] ;  /* 0x00010a00ff0c8b82 */ /* 0x000e620000000a00 */
[----:B------:R-:W-:Y:S02]  /*1cf0*/  ISETP.GE.OR P5, PT, R31, UR4, !P1 ;  /* 0x000000041f007c0c */ /* 0x000fe4000cfa6670 */
[----:B0-----:R-:W-:Y:S01]  /*1d00*/  @!P2 MOV R34, R22 ;  /* 0x000000160022a202 */ /* 0x001fe20000000f00 */
[----:B------:R-:W-:-:S04]  /*1d10*/  @!P2 IMAD.MOV.U32 R35, RZ, RZ, R23 ;  /* 0x000000ffff23a224 */ /* 0x000fc800078e0017 */
[----:B------:R-:W-:-:S04]  /*1d20*/  @!P2 IMAD.WIDE.U32 R34, R28, UR20, R34 ;  /* 0x000000141c22ac25 */ /* 0x000fc8000f8e0022 */
[----:B------:R-:W-:Y:S01]  /*1d30*/  @!P2 IMAD R30, R28, UR14, R35 ;  /* 0x0000000e1c1eac24 */ /* 0x000fe2000f8e0223 */
[----:B------:R-:W-:-:S04]  /*1d40*/  @!P2 LEA R46, P4, R34, R6, 0x2 ;  /* 0x00000006222ea211 */ /* 0x000fc800078810ff */
[----:B------:R-:W-:Y:S02]  /*1d50*/  @!P2 LEA.HI.X R47, R34, R7, R30, 0x2, P4 ;  /* 0x00000007222fa211 */ /* 0x000fe400020f141e */
[----:B------:R-:W-:Y:S01]  /*1d60*/  IADD3 R30, PT, PT, R20, 0x68, RZ ;  /* 0x00000068141e7810 */ /* 0x000fe20007ffe0ff */
[--C-:B------:R-:W-:Y:S01]  /*1d70*/  @!P6 IMAD.MOV.U32 R42, RZ, RZ, R22.reuse ;  /* 0x000000ffff2ae224 */ /* 0x100fe200078e0016 */
[-C--:B------:R-:W-:Y:S01]  /*1d80*/  @!P6 MOV R43, R23.reuse ;  /* 0x00000017002be202 */ /* 0x080fe20000000f00 */
[----:B------:R-:W0:Y:S01]  /*1d90*/  @!P5 LDC.64 R6, c[0x0][0x428] ;  /* 0x00010a00ff06db82 */ /* 0x000e220000000a00 */
[----:B------:R-:W-:Y:S01]  /*1da0*/  @!P0 MOV R37, R23 ;  /* 0x0000001700258202 */ /* 0x000fe20000000f00 */
[----:B------:R-:W-:Y:S01]  /*1db0*/  @!P0 IMAD.MOV.U32 R36, RZ, RZ, R22 ;  /* 0x000000ffff248224 */ /* 0x000fe200078e0016 */
[----:B------:R-:W-:Y:S01]  /*1dc0*/  ISETP.GE.OR P4, PT, R30, UR4, !P1 ;  /* 0x000000041e007c0c */ /* 0x000fe2000cf86670 */
[----:B------:R-:W-:Y:S01]  /*1dd0*/  IMAD.MOV.U32 R29, RZ, RZ, -0x800000 ;  /* 0xff800000ff1d7424 */ /* 0x000fe200078e00ff */
[----:B------:R-:W-:Y:S01]  /*1de0*/  MOV R28, 0xff800000 ;  /* 0xff800000001c7802 */ /* 0x000fe20000000f00 */
[----:B------:R-:W-:-:S04]  /*1df0*/  @!P6 IMAD.WIDE.U32 R42, R33, UR20, R42 ;  /* 0x00000014212aec25 */ /* 0x000fc8000f8e002a */
[----:B------:R-:W-:Y:S01]  /*1e00*/  @!P0 IMAD.WIDE.U32 R36, R32, UR20, R36 ;  /* 0x0000001420248c25 */ /* 0x000fe2000f8e0024 */
[----:B------:R1:W4:Y:S01]  /*1e10*/  @!P3 LDG.E R28, desc[UR8][R40.64] ;  /* 0x00000008281cb981 */ /* 0x000322000c1e1900 */
[----:B------:R-:W-:Y:S02]  /*1e20*/  @!P6 LEA R38, P3, R42, R14, 0x2 ;  /* 0x0000000e2a26e211 */ /* 0x000fe400078610ff */
[----:B------:R-:W-:Y:S01]  /*1e30*/  @!P6 IMAD R34, R33, UR14, R43 ;  /* 0x0000000e2122ec24 */ /* 0x000fe2000f8e022b */
[----:B------:R-:W4:Y:S01]  /*1e40*/  @!P2 LDG.E R29, desc[UR8][R46.64] ;  /* 0x000000082e1da981 */ /* 0x000f22000c1e1900 */
[----:B------:R-:W-:Y:S02]  /*1e50*/  @!P0 IMAD R32, R32, UR14, R37 ;  /* 0x0000000e20208c24 */ /* 0x000fe4000f8e0225 */
[----:B------:R-:W-:Y:S01]  /*1e60*/  VIADD R35, R20, 0x70 ;  /* 0x0000007014237836 */ /* 0x000fe20000000000 */
[----:B------:R-:W-:Y:S01]  /*1e70*/  @!P6 LEA.HI.X R39, R42, R15, R34, 0x2, P3 ;  /* 0x0000000f2a27e211 */ /* 0x000fe200018f1422 */
[----:B------:R-:W-:Y:S01]  /*1e80*/  @!P5 IMAD.MOV.U32 R37, RZ, RZ, R23 ;  /* 0x000000ffff25d224 */ /* 0x000fe200078e0017 */
[----:B------:R-:W-:Y:S01]  /*1e90*/  IADD3 R34, PT, PT, R20, 0x78, RZ ;  /* 0x0000007814227810 */ /* 0x000fe20007ffe0ff */
[----:B------:R-:W0:Y:S01]  /*1ea0*/  @!P4 LDC.64 R14, c[0x0][0x428] ;  /* 0x00010a00ff0ecb82 */ /* 0x000e220000000a00 */
[----:B------:R-:W-:-:S06]  /*1eb0*/  IMAD.MOV.U32 R33, RZ, RZ, -0x800000 ;  /* 0xff800000ff217424 */ /* 0x000fcc00078e00ff */
[----:B------:R0:W4:Y:S01]  /*1ec0*/  @!P6 LDG.E R33, desc[UR8][R38.64] ;  /* 0x000000082621e981 */ /* 0x000122000c1e1900 */
[----:B-1----:R-:W-:-:S04]  /*1ed0*/  @!P0 LEA R40, P2, R36, R12, 0x2 ;  /* 0x0000000c24288211 */ /* 0x002fc800078410ff */
[----:B------:R-:W-:Y:S02]  /*1ee0*/  @!P0 LEA.HI.X R41, R36, R13, R32, 0x2, P2 ;  /* 0x0000000d24298211 */ /* 0x000fe400010f1420 */
[----:B------:R-:W-:Y:S02]  /*1ef0*/  @!P5 MOV R36, R22 ;  /* 0x000000160024d202 */ /* 0x000fe40000000f00 */
[----:B------:R-:W-:Y:S02]  /*1f00*/  ISETP.GE.OR P2, PT, R35, UR4, !P1 ;  /* 0x0000000423007c0c */ /* 0x000fe4000cf46670 */
[----:B------:R-:W-:Y:S01]  /*1f10*/  ISETP.GE.OR P1, PT, R34, UR4, !P1 ;  /* 0x0000000422007c0c */ /* 0x000fe2000cf26670 */
[----:B------:R-:W-:-:S04]  /*1f20*/  @!P5 IMAD.WIDE.U32 R36, R31, UR20, R36 ;  /* 0x000000141f24dc25 */ /* 0x000fc8000f8e0024 */
[----:B------:R-:W-:Y:S01]  /*1f30*/  @!P5 IMAD R12, R31, UR14, R37 ;  /* 0x0000000e1f0cdc24 */ /* 0x000fe2000f8e0225 */
[C---:B0-----:R-:W-:Y:S02]  /*1f40*/  @!P5 LEA R42, P3, R36.reuse, R6, 0x2 ;  /* 0x00000006242ad211 */ /* 0x041fe400078610ff */
[----:B------:R-:W-:Y:S01]  /*1f50*/  @!P4 MOV R38, R22 ;  /* 0x000000160026c202 */ /* 0x000fe20000000f00 */
[----:B------:R-:W-:Y:S01]  /*1f60*/  @!P4 IMAD.MOV.U32 R39, RZ, RZ, R23 ;  /* 0x000000ffff27c224 */ /* 0x000fe200078e0017 */
[----:B------:R-:W-:Y:S02]  /*1f70*/  @!P5 LEA.HI.X R43, R36, R7, R12, 0x2, P3 ;  /* 0x00000007242bd211 */ /* 0x000fe400018f140c */
[----:B------:R-:W0:Y:S01]  /*1f80*/  @!P2 LDC.64 R12, c[0x0][0x428] ;  /* 0x00010a00ff0cab82 */ /* 0x000e220000000a00 */
[----:B------:R-:W-:Y:S01]  /*1f90*/  MOV R32, 0xff800000 ;  /* 0xff80000000207802 */ /* 0x000fe20000000f00 */
[----:B------:R-:W-:-:S06]  /*1fa0*/  @!P4 IMAD.WIDE.U32 R38, R30, UR20, R38 ;  /* 0x000000141e26cc25 */ /* 0x000fcc000f8e0026 */
[----:B------:R-:W1:Y:S01]  /*1fb0*/  @!P1 LDC.64 R6, c[0x0][0x428] ;  /* 0x00010a00ff069b82 */ /* 0x000e620000000a00 */
[----:B------:R0:W4:Y:S01]  /*1fc0*/  @!P0 LDG.E R32, desc[UR8][R40.64] ;  /* 0x0000000828208981 */ /* 0x000122000c1e1900 */
[----:B------:R-:W-:Y:S01]  /*1fd0*/  @!P4 IMAD R30, R30, UR14, R39 ;  /* 0x0000000e1e1ecc24 */ /* 0x000fe2000f8e0227 */
[----:B------:R-:W-:Y:S01]  /*1fe0*/  @!P4 LEA R14, P0, R38, R14, 0x2 ;  /* 0x0000000e260ec211 */ /* 0x000fe200078010ff */
[----:B------:R-:W-:-:S03]  /*1ff0*/  @!P2 IMAD.MOV.U32 R31, RZ, RZ, R23 ;  /* 0x000000ffff1fa224 */ /* 0x000fc600078e0017 */
[----:B------:R-:W-:Y:S02]  /*2000*/  @!P4 LEA.HI.X R15, R38, R15, R30, 0x2, P0 ;  /* 0x0000000f260fc211 */ /* 0x000fe400000f141e */
[-C--:B------:R-:W-:Y:S01]  /*2010*/  @!P2 MOV R30, R22.reuse ;  /* 0x00000016001ea202 */ /* 0x080fe20000000f00 */
[----:B------:R-:W-:Y:S01]  /*2020*/  @!P1 IMAD.MOV.U32 R39, RZ, RZ, R23 ;  /* 0x000000ffff279224 */ /* 0x000fe200078e0017 */
[----:B------:R-:W-:-:S03]  /*2030*/  @!P1 MOV R38, R22 ;  /* 0x0000001600269202 */ /* 0x000fc60000000f00 */
[----:B------:R-:W-:-:S04]  /*2040*/  @!P2 IMAD.WIDE.U32 R30, R35, UR20, R30 ;  /* 0x00000014231eac25 */ /* 0x000fc8000f8e001e */
[----:B------:R-:W-:-:S04]  /*2050*/  @!P1 IMAD.WIDE.U32 R38, R34, UR20, R38 ;  /* 0x0000001422269c25 */ /* 0x000fc8000f8e0026 */
[----:B------:R-:W-:Y:S02]  /*2060*/  @!P2 IMAD R22, R35, UR14, R31 ;  /* 0x0000000e2316ac24 */ /* 0x000fe4000f8e021f */
[----:B------:R-:W-:Y:S01]  /*2070*/  @!P1 IMAD R34, R34, UR14, R39 ;  /* 0x0000000e22229c24 */ /* 0x000fe2000f8e0227 */
[----:B0-----:R-:W-:Y:S02]  /*2080*/  @!P2 LEA R40, P3, R30, R12, 0x2 ;  /* 0x0000000c1e28a211 */ /* 0x001fe400078610ff */
[----:B-1----:R-:W-:Y:S01]  /*2090*/  @!P1 LEA R6, P0, R38, R6, 0x2 ;  /* 0x0000000626069211 */ /* 0x002fe200078010ff */
[----:B------:R-:W-:Y:S01]  /*20a0*/  IMAD.MOV.U32 R37, RZ, RZ, -0x800000 ;  /* 0xff800000ff257424 */ /* 0x000fe200078e00ff */
[----:B------:R-:W-:Y:S01]  /*20b0*/  @!P2 LEA.HI.X R41, R30, R13, R22, 0x2, P3 ;  /* 0x0000000d1e29a211 */ /* 0x000fe200018f1416 */
[----:B------:R-:W-:Y:S01]  /*20c0*/  IMAD.MOV.U32 R23, RZ, RZ, -0x800000 ;  /* 0xff800000ff177424 */ /* 0x000fe200078e00ff */
[----:B------:R-:W-:Y:S02]  /*20d0*/  MOV R12, 0xff800000 ;  /* 0xff800000000c7802 */ /* 0x000fe40000000f00 */
[----:B------:R-:W-:Y:S01]  /*20e0*/  MOV R22, 0xff800000 ;  /* 0xff80000000167802 */ /* 0x000fe20000000f00 */
[----:B------:R-:W4:Y:S01]  /*20f0*/  @!P5 LDG.E R37, desc[UR8][R42.64] ;  /* 0x000000082a25d981 */ /* 0x000f22000c1e1900 */
[----:B------:R-:W-:-:S03]  /*2100*/  @!P1 LEA.HI.X R7, R38, R7, R34, 0x2, P0 ;  /* 0x0000000726079211 */ /* 0x000fc600000f1422 */
[----:B------:R-:W4:Y:S04]  /*2110*/  @!P4 LDG.E R12, desc[UR8][R14.64] ;  /* 0x000000080e0cc981 */ /* 0x000f28000c1e1900 */
[----:B------:R-:W4:Y:S04]  /*2120*/  @!P2 LDG.E R23, desc[UR8][R40.64] ;  /* 0x000000082817a981 */ /* 0x000f28000c1e1900 */
[----:B------:R0:W4:Y:S01]  /*2130*/  @!P1 LDG.E R22, desc[UR8][R6.64] ;  /* 0x0000000806169981 */ /* 0x000122000c1e1900 */
[----:B------:R-:W1:Y:S01]  /*2140*/  S2UR UR4, SR_CgaCtaId ;  /* 0x00000000000479c3 */ /* 0x000e620000008800 */
[----:B------:R-:W-:Y:S01]  /*2150*/  UMOV UR10, 0x400 ;  /* 0x00000400000a7882 */ /* 0x000fe20000000000 */
[----:B------:R-:W-:-:S02]  /*2160*/  ISETP.GT.U32.AND P3, PT, R4, 0x37f, PT ;  /* 0x0000037f0400780c */ /* 0x000fc40003f64070 */
[C---:B------:R-:W-:Y:S02]  /*2170*/  ISETP.GT.U32.AND P2, PT, R4.reuse, 0x2ff, PT ;  /* 0x000002ff0400780c */ /* 0x040fe40003f44070 */
[C---:B------:R-:W-:Y:S01]  /*2180*/  ISETP.GT.U32.AND P1, PT, R4.reuse, 0x27f, PT ;  /* 0x0000027f0400780c */ /* 0x040fe20003f24070 */
[----:B-1----:R-:W-:Y:S01]  /*2190*/  ULEA UR4, UR4, UR10, 0x18 ;  /* 0x0000000a04047291 */ /* 0x002fe2000f8ec0ff */
[----:B------:R-:W-:Y:S01]  /*21a0*/  ISETP.GT.U32.AND P4, PT, R4, 0x1ff, PT ;  /* 0x000001ff0400780c */ /* 0x000fe20003f84070 */
[----:B0-----:R-:W0:Y:S04]  /*21b0*/  LDC R6, c[0x0][0x434] ;  /* 0x00010d00ff067b82 */ /* 0x001e280000000800 */
[----:B------:R-:W-:-:S05]  /*21c0*/  LEA R19, R19, UR4, 0x2 ;  /* 0x0000000413137c11 */ /* 0x000fca000f8e10ff */
[----:B------:R-:W-:-:S05]  /*21d0*/  IMAD R20, R20, 0x44, R19 ;  /* 0x0000004414147824 */ /* 0x000fca00078e0213 */
[----:B--2---:R-:W-:Y:S04]  /*21e0*/  STS [R20], R18 ;  /* 0x0000001214007388 */ /* 0x004fe80000000800 */
[----:B-----5:R-:W-:Y:S04]  /*21f0*/  STS [R20+0x220], R11 ;  /* 0x0002200b14007388 */ /* 0x020fe80000000800 */
[----:B------:R-:W-:Y:S01]  /*2200*/  STS [R20+0x440], R0 ;  /* 0x0004400014007388 */ /* 0x000fe20000000800 */
[----:B------:R-:W-:Y:S02]  /*2210*/  LOP3.LUT P5, R14, R4, 0x380, RZ, 0xc0, !PT ;  /* 0x00000380040e7812 */ /* 0x000fe400078ac0ff */
[----:B------:R-:W-:Y:S01]  /*2220*/  SHF.R.U32.HI R13, RZ, 0x3, R4 ;  /* 0x00000003ff0d7819 */ /* 0x000fe20000011604 */
[----:B---3--:R-:W-:Y:S01]  /*2230*/  STS [R20+0x660], R21 ;  /* 0x0006601514007388 */ /* 0x008fe20000000800 */
[----:B------:R-:W-:-:S02]  /*2240*/  ISETP.NE.AND P0, PT, R14, RZ, PT ;  /* 0x000000ff0e00720c */ /* 0x000fc40003f05270 */
[----:B------:R-:W-:Y:S02]  /*2250*/  LOP3.LUT R30, R4, 0x7, RZ, 0xc0, !PT ;  /* 0x00000007041e7812 */ /* 0x000fe400078ec0ff */
[----:B------:R-:W-:Y:S01]  /*2260*/  LEA R7, R13, UR4, 0x2 ;  /* 0x000000040d077c11 */ /* 0x000fe2000f8e10ff */
[----:B------:R-:W-:Y:S01]  /*2270*/  STS [R20+0x880], R24 ;  /* 0x0008801814007388 */ /* 0x000fe20000000800 */
[----:B------:R-:W-:Y:S01]  /*2280*/  IMAD.MOV.U32 R38, RZ, RZ, -0x800000 ;  /* 0xff800000ff267424 */ /* 0x000fe200078e00ff */
[----:B------:R-:W-:Y:S01]  /*2290*/  MOV R35, 0xff800000 ;  /* 0xff80000000237802 */ /* 0x000fe20000000f00 */
[----:B------:R-:W-:Y:S02]  /*22a0*/  IMAD.MOV.U32 R36, RZ, RZ, -0x800000 ;  /* 0xff800000ff247424 */ /* 0x000fe400078e00ff */
[----:B------:R-:W-:Y:S02]  /*22b0*/  IMAD R7, R30, 0x44, R7 ;  /* 0x000000441e077824 */ /* 0x000fe400078e0207 */
[----:B------:R-:W-:Y:S01]  /*22c0*/  IMAD.MOV.U32 R34, RZ, RZ, -0x800000 ;  /* 0xff800000ff227424 */ /* 0x000fe200078e00ff */
[----:B------:R1:W-:Y:S04]  /*22d0*/  STS [R20+0xaa0], R25 ;  /* 0x000aa01914007388 */ /* 0x0003e80000000800 */
[----:B----4-:R-:W-:Y:S04]  /*22e0*/  STS [R20+0xee0], R27 ;  /* 0x000ee01b14007388 */ /* 0x010fe80000000800 */
[----:B------:R-:W-:Y:S01]  /*22f0*/  STS [R20+0xcc0], R26 ;  /* 0x000cc01a14007388 */ /* 0x000fe20000000800 */
[----:B------:R-:W-:Y:S01]  /*2300*/  MOV R31, 0xff800000 ;  /* 0xff800000001f7802 */ /* 0x000fe20000000f00 */
[----:B------:R-:W-:Y:S01]  /*2310*/  IMAD.MOV.U32 R30, RZ, RZ, -0x800000 ;  /* 0xff800000ff1e7424 */ /* 0x000fe200078e00ff */
[----:B-1----:R-:W-:Y:S01]  /*2320*/  MOV R25, 0xff800000 ;  /* 0xff80000000197802 */ /* 0x002fe20000000f00 */
[----:B------:R-:W-:Y:S01]  /*2330*/  @!P3 STS [R20+0x1320], R29 ;  /* 0x0013201d1400b388 */ /* 0x000fe20000000800 */
[----:B------:R-:W-:-:S03]  /*2340*/  ISETP.GT.U32.AND P3, PT, R4, 0x17f, PT ;  /* 0x0000017f0400780c */ /* 0x000fc60003f64070 */
[----:B------:R1:W-:Y:S01]  /*2350*/  @!P2 STS [R20+0x1540], R33 ;  /* 0x001540211400a388 */ /* 0x0003e20000000800 */
[----:B------:R-:W-:-:S03]  /*2360*/  ISETP.GT.U32.AND P2, PT, R4, 0xff, PT ;  /* 0x000000ff0400780c */ /* 0x000fc60003f44070 */
[----:B------:R-:W-:Y:S04]  /*2370*/  STS [R20+0x1100], R28 ;  /* 0x0011001c14007388 */ /* 0x000fe80000000800 */
[----:B------:R2:W-:Y:S01]  /*2380*/  @!P1 STS [R20+0x1760], R32 ;  /* 0x0017602014009388 */ /* 0x0005e20000000800 */
[----:B------:R-:W-:Y:S02]  /*2390*/  ISETP.GT.U32.AND P1, PT, R4, 0x7f, PT ;  /* 0x0000007f0400780c */ /* 0x000fe40003f24070 */
[----:B-1----:R-:W-:Y:S01]  /*23a0*/  MOV R33, 0xff800000 ;  /* 0xff80000000217802 */ /* 0x002fe20000000f00 */
[----:B------:R-:W-:Y:S04]  /*23b0*/  @!P4 STS [R20+0x1980], R37 ;  /* 0x001980251400c388 */ /* 0x000fe80000000800 */
[----:B------:R-:W-:Y:S04]  /*23c0*/  @!P3 STS [R20+0x1ba0], R12 ;  /* 0x001ba00c1400b388 */ /* 0x000fe80000000800 */
[----:B------:R1:W-:Y:S04]  /*23d0*/  @!P2 STS [R20+0x1dc0], R23 ;  /* 0x001dc0171400a388 */ /* 0x0003e80000000800 */
[----:B------:R3:W-:Y:S01]  /*23e0*/  @!P1 STS [R20+0x1fe0], R22 ;  /* 0x001fe01614009388 */ /* 0x0007e20000000800 */
[----:B------:R-:W-:Y:S01]  /*23f0*/  BAR.SYNC.DEFER_BLOCKING 0x0 ;  /* 0x0000000000007b1d */ /* 0x000fe20000010000 */
[----:B--2---:R-:W-:Y:S01]  /*2400*/  IMAD.MOV.U32 R32, RZ, RZ, -0x800000 ;  /* 0xff800000ff207424 */ /* 0x004fe200078e00ff */
[----:B------:R-:W-:Y:S01]  /*2410*/  MOV R29, 0xff800000 ;  /* 0xff800000001d7802 */ /* 0x000fe20000000f00 */
[----:B------:R-:W-:Y:S01]  /*2420*/  IMAD.MOV.U32 R28, RZ, RZ, -0x800000 ;  /* 0xff800000ff1c7424 */ /* 0x000fe200078e00ff */
[----:B------:R-:W-:Y:S01]  /*2430*/  MOV R27, 0xff800000 ;  /* 0xff800000001b7802 */ /* 0x000fe20000000f00 */
[----:B------:R-:W-:Y:S01]  /*2440*/  IMAD.MOV.U32 R26, RZ, RZ, -0x800000 ;  /* 0xff800000ff1a7424 */ /* 0x000fe200078e00ff */
[----:B0-----:R-:W-:Y:S01]  /*2450*/  IABS R0, R6 ;  /* 0x0000000600007213 */ /* 0x001fe20000000000 */
[----:B------:R-:W-:Y:S04]  /*2460*/  @!P5 LDS R38, [R7] ;  /* 0x000000000726d984 */ /* 0x000fe80000000800 */
[----:B------:R-:W-:Y:S04]  /*2470*/  @!P5 LDS R35, [R7+0x220] ;  /* 0x000220000723d984 */ /* 0x000fe80000000800 */
[----:B------:R-:W0:Y:S04]  /*2480*/  @!P0 LDS R36, [R7+0x440] ;  /* 0x0004400007248984 */ /* 0x000e280000000800 */
[----:B------:R-:W-:Y:S04]  /*2490*/  @!P0 LDS R33, [R7+0x660] ;  /* 0x0006600007218984 */ /* 0x000fe80000000800 */
[----:B------:R-:W2:Y:S04]  /*24a0*/  @!P0 LDS R34, [R7+0x880] ;  /* 0x0008800007228984 */ /* 0x000ea80000000800 */
[----:B------:R-:W-:Y:S04]  /*24b0*/  @!P0 LDS R31, [R7+0xaa0] ;  /* 0x000aa000071f8984 */ /* 0x000fe80000000800 */
[----:B------:R-:W4:Y:S04]  /*24c0*/  @!P0 LDS R32, [R7+0xcc0] ;  /* 0x000cc00007208984 */ /* 0x000f280000000800 */
[----:B------:R-:W-:Y:S04]  /*24d0*/  @!P0 LDS R29, [R7+0xee0] ;  /* 0x000ee000071d8984 */ /* 0x000fe80000000800 */
[----:B------:R-:W5:Y:S01]  /*24e0*/  @!P0 LDS R30, [R7+0x1100] ;  /* 0x00110000071e8984 */ /* 0x000f620000000800 */
[----:B-1----:R-:W-:Y:S01]  /*24f0*/  MOV R23, 0xff800000 ;  /* 0xff80000000177802 */ /* 0x002fe20000000f00 */
[----:B------:R-:W-:-:S02]  /*2500*/  IMAD.MOV.U32 R24, RZ, RZ, -0x800000 ;  /* 0xff800000ff187424 */ /* 0x000fc400078e00ff */
[----:B------:R-:W-:Y:S04]  /*2510*/  @!P0 LDS R27, [R7+0x1320] ;  /* 0x00132000071b8984 */ /* 0x000fe80000000800 */
[----:B------:R-:W1:Y:S01]  /*2520*/  @!P0 LDS R28, [R7+0x1540] ;  /* 0x00154000071c8984 */ /* 0x000e620000000800 */
[----:B------:R-:W0:Y:S01]  /*2530*/  I2F.RP R11, R0 ;  /* 0x00000000000b7306 */ /* 0x000e220000209400 */
[----:B---3--:R-:W-:Y:S02]  /*2540*/  MOV R22, 0xff800000 ;  /* 0xff80000000167802 */ /* 0x008fe40000000f00 */
[----:B------:R-:W-:Y:S04]  /*2550*/  @!P0 LDS R25, [R7+0x1760] ;  /* 0x0017600007198984 */ /* 0x000fe80000000800 */
[----:B------:R-:W3:Y:S04]  /*2560*/  @!P0 LDS R26, [R7+0x1980] ;  /* 0x00198000071a8984 */ /* 0x000ee80000000800 */
[----:B------:R-:W-:Y:S04]  /*2570*/  @!P0 LDS R23, [R7+0x1ba0] ;  /* 0x001ba00007178984 */ /* 0x000fe80000000800 */
[----:B------:R-:W3:Y:S04]  /*2580*/  @!P0 LDS R24, [R7+0x1dc0] ;  /* 0x001dc00007188984 */ /* 0x000ee80000000800 */
[----:B------:R-:W3:Y:S01]  /*2590*/  @!P0 LDS R22, [R7+0x1fe0] ;  /* 0x001fe00007168984 */ /* 0x000ee20000000800 */
[----:B0-----:R-:W0:Y:S01]  /*25a0*/  MUFU.RCP R18, R11 ;  /* 0x0000000b00127308 */ /* 0x001e220000001000 */
[----:B------:R-:W-:-:S04]  /*25b0*/  FMNMX3.FTZ R15, R38, R35, R36, !PT ;  /* 0x00000023260f7276 */ /* 0x000fc80007810024 */
[----:B--2---:R-:W-:-:S04]  /*25c0*/  FMNMX3.FTZ R15, R15, R33, R34, !PT ;  /* 0x000000210f0f7276 */ /* 0x004fc80007810022 */
[----:B----4-:R-:W-:-:S04]  /*25d0*/  FMNMX3.FTZ R15, R15, R31, R32, !PT ;  /* 0x0000001f0f0f7276 */ /* 0x010fc80007810020 */
[----:B-----5:R-:W-:Y:S01]  /*25e0*/  FMNMX3.FTZ R15, R15, R29, R30, !PT ;  /* 0x0000001d0f0f7276 */ /* 0x020fe2000781001e */
[----:B0-----:R-:W-:-:S03]  /*25f0*/  VIADD R18, R18, 0xffffffe ;  /* 0x0ffffffe12127836 */ /* 0x001fc60000000000 */
[----:B-1----:R-:W-:Y:S01]  /*2600*/  FMNMX3.FTZ R15, R15, R27, R28, !PT ;  /* 0x0000001b0f0f7276 */ /* 0x002fe2000781001c */
[----:B------:R-:W0:Y:S03]  /*2610*/  F2I.FTZ.U32.TRUNC.NTZ R19, R18 ;  /* 0x0000001200137305 */ /* 0x000e26000021f000 */
[----:B---3--:R-:W-:-:S04]  /*2620*/  FMNMX3.FTZ R15, R15, R25, R26, !PT ;  /* 0x000000190f0f7276 */ /* 0x008fc8000781001a */
[----:B------:R-:W-:-:S04]  /*2630*/  FMNMX3.FTZ R15, R15, R23, R24, !PT ;  /* 0x000000170f0f7276 */ /* 0x000fc80007810018 */
[----:B------:R-:W-:Y:S02]  /*2640*/  FMNMX.FTZ R15, R15, R22, !PT ;  /* 0x000000160f0f7209 */ /* 0x000fe40007810000 */
[----:B0-----:R-:W-:-:S03]  /*2650*/  IADD3 R11, PT, PT, RZ, -R19, RZ ;  /* 0x80000013ff0b7210 */ /* 0x001fc60007ffe0ff */
[----:B------:R-:W0:Y:S01]  /*2660*/  SHFL.BFLY PT, R14, R15, 0x4, 0x1f ;  /* 0x0c801f000f0e7f89 */ /* 0x000e2200000e0000 */
[----:B------:R-:W-:Y:S02]  /*2670*/  IMAD.MOV.U32 R18, RZ, RZ, RZ ;  /* 0x000000ffff127224 */ /* 0x000fe400078e00ff */
[----:B------:R-:W-:Y:S01]  /*2680*/  IMAD R11, R11, R0, RZ ;  /* 0x000000000b0b7224 */ /* 0x000fe200078e02ff */
[----:B------:R-:W-:-:S03]  /*2690*/  IABS R7, R5 ;  /* 0x0000000500077213 */ /* 0x000fc60000000000 */
[----:B------:R-:W-:-:S06]  /*26a0*/  IMAD.HI.U32 R12, R19, R11, R18 ;  /* 0x0000000b130c7227 */ /* 0x000fcc00078e0012 */
[----:B------:R-:W-:-:S05]  /*26b0*/  IMAD.HI.U32 R12, R12, R7, RZ ;  /* 0x000000070c0c7227 */ /* 0x000fca00078e00ff */
[----:B------:R-:W-:-:S05]  /*26c0*/  IADD3 R11, PT, PT, -R12, RZ, RZ ;  /* 0x000000ff0c0b7210 */ /* 0x000fca0007ffe1ff */
[C---:B------:R-:W-:Y:S01]  /*26d0*/  IMAD R7, R0.reuse, R11, R7 ;  /* 0x0000000b00077224 */ /* 0x040fe200078e0207 */
[----:B0-----:R-:W-:Y:S02]  /*26e0*/  FMNMX.FTZ R11, R15, R14, !PT ;  /* 0x0000000e0f0b7209 */ /* 0x001fe40007810000 */
[----:B------:R-:W-:Y:S01]  /*26f0*/  LOP3.LUT R5, R5, R6, RZ, 0x3c, !PT ;  /* 0x0000000605057212 */ /* 0x000fe200078e3cff */
[----:B------:R-:W0:Y:S02]  /*2700*/  LDC R14, c[0x0][0x3e0] ;  /* 0x0000f800ff0e7b82 */ /* 0x000e240000000800 */
[----:B------:R-:W1:Y:S01]  /*2710*/  SHFL.BFLY PT, R18, R11, 0x2, 0x1f ;  /* 0x0c401f000b127f89 */ /* 0x000e6200000e0000 */
[----:B------:R-:W-:Y:S02]  /*2720*/  ISETP.GT.U32.AND P0, PT, R0, R7, PT ;  /* 0x000000070000720c */ /* 0x000fe40003f04070 */
[----:B------:R-:W-:-:S11]  /*2730*/  ISETP.GE.AND P1, PT, R5, RZ, PT ;  /* 0x000000ff0500720c */ /* 0x000fd60003f26270 */
[----:B------:R-:W-:Y:S01]  /*2740*/  @!P0 IMAD.IADD R7, R7, 0x1, -R0 ;  /* 0x0000000107078824 */ /* 0x000fe200078e0a00 */
[----:B-1----:R-:W-:-:S05]  /*2750*/  FMNMX.FTZ R18, R11, R18, !PT ;  /* 0x000000120b127209 */ /* 0x002fca0007810000 */
[----:B------:R-:W1:Y:S01]  /*2760*/  SHFL.BFLY PT, R11, R18, 0x1, 0x1f ;  /* 0x0c201f00120b7f89 */ /* 0x000e6200000e0000 */
[----:B------:R-:W-:Y:S02]  /*2770*/  ISETP.GE.U32.AND P2, PT, R7, R0, PT ;  /* 0x000000000700720c */ /* 0x000fe40003f46070 */
[----:B------:R-:W-:Y:S02]  /*2780*/  @!P0 IADD3 R12, PT, PT, R12, 0x1, RZ ;  /* 0x000000010c0c8810 */ /* 0x000fe40007ffe0ff */
[----:B------:R-:W-:-:S09]  /*2790*/  ISETP.NE.AND P0, PT, R6, RZ, PT ;  /* 0x000000ff0600720c */ /* 0x000fd20003f05270 */
[----:B------:R-:W-:-:S05]  /*27a0*/  @P2 VIADD R12, R12, 0x1 ;  /* 0x000000010c0c2836 */ /* 0x000fca0000000000 */
[----:B------:R-:W-:Y:S02]  /*27b0*/  @!P1 IADD3 R12, PT, PT, -R12, RZ, RZ ;  /* 0x000000ff0c0c9210 */ /* 0x000fe40007ffe1ff */
[----:B------:R-:W-:Y:S02]  /*27c0*/  @!P0 LOP3.LUT R12, RZ, R6, RZ, 0x33, !PT ;  /* 0x00000006ff0c8212 */ /* 0x000fe400078e33ff */
[----:B-1----:R-:W-:-:S04]  /*27d0*/  FMNMX.FTZ R11, R18, R11, !PT ;  /* 0x0000000b120b7209 */ /* 0x002fc80007810000 */
[----:B------:R-:W-:-:S04]  /*27e0*/  FSETP.NEU.FTZ.AND P0, PT, R11, -INF , PT ;  /* 0xff8000000b00780b */ /* 0x000fc80003f1d000 */
[----:B------:R-:W-:-:S05]  /*27f0*/  FSEL R11, R11, RZ, P0 ;  /* 0x000000ff0b0b7208 */ /* 0x000fca0000000000 */
[C---:B------:R-:W-:Y:S01]  /*2800*/  FADD.FTZ R20, -R11.reuse, R38 ;  /* 0x000000260b147221 */ /* 0x040fe20000010100 */
[C---:B------:R-:W-:Y:S01]  /*2810*/  FADD.FTZ R19, -R11.reuse, R35 ;  /* 0x000000230b137221 */ /* 0x040fe20000010100 */
[----:B------:R-:W-:Y:S02]  /*2820*/  FADD.FTZ R18, -R11, R36 ;  /* 0x000000240b127221 */ /* 0x000fe40000010100 */
[----:B------:R-:W-:Y:S01]  /*2830*/  FMUL.FTZ R20, R20, 1.4426950216293334961 ;  /* 0x3fb8aa3b14147820 */ /* 0x000fe20000410000 */
[----:B------:R-:W-:Y:S01]  /*2840*/  FMUL.FTZ R19, R19, 1.4426950216293334961 ;  /* 0x3fb8aa3b13137820 */ /* 0x000fe20000410000 */
[----:B------:R-:W-:Y:S01]  /*2850*/  FMUL.FTZ R18, R18, 1.4426950216293334961 ;  /* 0x3fb8aa3b12127820 */ /* 0x000fe20000410000 */
[----:B------:R-:W-:-:S03]  /*2860*/  FADD.FTZ R37, -R11, R33 ;  /* 0x000000210b257221 */ /* 0x000fc60000010100 */
[----:B------:R-:W-:Y:S01]  /*2870*/  MUFU.EX2 R20, R20 ;  /* 0x0000001400147308 */ /* 0x000fe20000000800 */
[----:B------:R-:W-:Y:S01]  /*2880*/  FMUL.FTZ R37, R37, 1.4426950216293334961 ;  /* 0x3fb8aa3b25257820 */ /* 0x000fe20000410000 */
[----:B------:R-:W-:-:S06]  /*2890*/  FADD.FTZ R40, -R11, R34 ;  /* 0x000000220b287221 */ /* 0x000fcc0000010100 */
[----:B------:R-:W1:Y:S01]  /*28a0*/  MUFU.EX2 R19, R19 ;  /* 0x0000001300137308 */ /* 0x000e620000000800 */
[----:B------:R-:W-:Y:S01]  /*28b0*/  FMUL.FTZ R40, R40, 1.4426950216293334961 ;  /* 0x3fb8aa3b28287820 */ /* 0x000fe20000410000 */
[----:B------:R-:W-:-:S06]  /*28c0*/  FADD.FTZ R21, -R11, R31 ;  /* 0x0000001f0b157221 */ /* 0x000fcc0000010100 */
[----:B------:R-:W2:Y:S01]  /*28d0*/  MUFU.EX2 R18, R18 ;  /* 0x0000001200127308 */ /* 0x000ea20000000800 */
[----:B------:R-:W-:-:S07]  /*28e0*/  FMUL.FTZ R21, R21, 1.4426950216293334961 ;  /* 0x3fb8aa3b15157820 */ /* 0x000fce0000410000 */
[----:B------:R-:W3:Y:S01]  /*28f0*/  MUFU.EX2 R37, R37 ;  /* 0x0000002500257308 */ /* 0x000ee20000000800 */
[----:B-1----:R-:W-:Y:S01]  /*2900*/  FADD.FTZ R19, R20, R19 ;  /* 0x0000001314137221 */ /* 0x002fe20000010000 */
[----:B------:R-:W-:-:S06]  /*2910*/  FADD.FTZ R20, -R11, R32 ;  /* 0x000000200b147221 */ /* 0x000fcc0000010100 */
[----:B------:R-:W1:Y:S01]  /*2920*/  MUFU.EX2 R40, R40 ;  /* 0x0000002800287308 */ /* 0x000e620000000800 */
[----:B--2---:R-:W-:Y:S01]  /*2930*/  FADD.FTZ R18, R19, R18 ;  /* 0x0000001213127221 */ /* 0x004fe20000010000 */
[----:B------:R-:W-:Y:S01]  /*2940*/  FMUL.FTZ R20, R20, 1.4426950216293334961 ;  /* 0x3fb8aa3b14147820 */ /* 0x000fe20000410000 */
[----:B------:R-:W-:-:S05]  /*2950*/  FADD.FTZ R19, -R11, R29 ;  /* 0x0000001d0b137221 */ /* 0x000fca0000010100 */
[----:B------:R-:W2:Y:S01]  /*2960*/  MUFU.EX2 R21, R21 ;  /* 0x0000001500157308 */ /* 0x000ea20000000800 */
[----:B---3--:R-:W-:Y:S01]  /*2970*/  FADD.FTZ R37, R18, R37 ;  /* 0x0000002512257221 */ /* 0x008fe20000010000 */
[----:B------:R-:W-:Y:S01]  /*2980*/  FMUL.FTZ R19, R19, 1.4426950216293334961 ;  /* 0x3fb8aa3b13137820 */ /* 0x000fe20000410000 */
[C---:B------:R-:W-:Y:S01]  /*2990*/  FADD.FTZ R18, -R11.reuse, R30 ;  /* 0x0000001e0b127221 */ /* 0x040fe20000010100 */
[----:B------:R-:W-:-:S04]  /*29a0*/  FADD.FTZ R41, -R11, R27 ;  /* 0x0000001b0b297221 */ /* 0x000fc80000010100 */
[----:B------:R-:W3:Y:S01]  /*29b0*/  MUFU.EX2 R20, R20 ;  /* 0x0000001400147308 */ /* 0x000ee20000000800 */
[----:B------:R-:W-:Y:S01]  /*29c0*/  FMUL.FTZ R18, R18, 1.4426950216293334961 ;  /* 0x3fb8aa3b12127820 */ /* 0x000fe20000410000 */
[----:B-1----:R-:W-:Y:S01]  /*29d0*/  FADD.FTZ R40, R37, R40 ;  /* 0x0000002825287221 */ /* 0x002fe20000010000 */
[----:B------:R-:W-:-:S05]  /*29e0*/  FMUL.FTZ R41, R41, 1.4426950216293334961 ;  /* 0x3fb8aa3b29297820 */ /* 0x000fca0000410000 */
[----:B------:R-:W1:Y:S01]  /*29f0*/  MUFU.EX2 R19, R19 ;  /* 0x0000001300137308 */ /* 0x000e620000000800 */
[----:B--2---:R-:W-:Y:S01]  /*2a00*/  FADD.FTZ R21, R40, R21 ;  /* 0x0000001528157221 */ /* 0x004fe20000010000 */
[----:B------:R-:W-:Y:S01]  /*2a10*/  FADD.FTZ R40, -R11, R28 ;  /* 0x0000001c0b287221 */ /* 0x000fe20000010100 */
[----:B------:R-:W-:-:S05]  /*2a20*/  USHF.R.S32.HI UR4, URZ, 0x1f, UR21 ;  /* 0x0000001fff047899 */ /* 0x000fca0008011415 */
[----:B------:R-:W2:Y:S01]  /*2a30*/  MUFU.EX2 R18, R18 ;  /* 0x0000001200127308 */ /* 0x000ea20000000800 */
[----:B------:R-:W-:Y:S01]  /*2a40*/  FMUL.FTZ R40, R40, 1.4426950216293334961 ;  /* 0x3fb8aa3b28287820 */ /* 0x000fe20000410000 */
[----:B------:R-:W-:Y:S01]  /*2a50*/  FADD.FTZ R37, -R11, R25 ;  /* 0x000000190b257221 */ /* 0x000fe20000010100 */
[----:B------:R-:W-:-:S05]  /*2a60*/  ULOP3.LUT UR4, UR4, 0x1, URZ, 0xfc, !UPT ;  /* 0x0000000104047892 */ /* 0x000fca000f8efcff */
[----:B------:R-:W4:Y:S01]  /*2a70*/  MUFU.EX2 R41, R41 ;  /* 0x0000002900297308 */ /* 0x000f220000000800 */
[----:B---3--:R-:W-:Y:S01]  /*2a80*/  FADD.FTZ R20, R21, R20 ;  /* 0x0000001415147221 */ /* 0x008fe20000010000 */
[----:B------:R-:W-:Y:S01]  /*2a90*/  FMUL.FTZ R37, R37, 1.4426950216293334961 ;  /* 0x3fb8aa3b25257820 */ /* 0x000fe20000410000 */
[----:B------:R-:W-:Y:S01]  /*2aa0*/  FADD.FTZ R21, -R11, R26 ;  /* 0x0000001a0b157221 */ /* 0x000fe20000010100 */
[----:B0-----:R-:W-:Y:S01]  /*2ab0*/  IABS R7, R14 ;  /* 0x0000000e00077213 */ /* 0x001fe20000000000 */
[----:B-1----:R-:W-:Y:S01]  /*2ac0*/  FADD.FTZ R19, R20, R19 ;  /* 0x0000001314137221 */ /* 0x002fe20000010000 */
[----:B------:R-:W-:Y:S02]  /*2ad0*/  IMAD R0, R12, UR4, RZ ;  /* 0x000000040c007c24 */ /* 0x000fe4000f8e02ff */
[----:B------:R-:W0:Y:S01]  /*2ae0*/  MUFU.EX2 R40, R40 ;  /* 0x0000002800287308 */ /* 0x000e220000000800 */
[----:B------:R-:W-:Y:S01]  /*2af0*/  FMUL.FTZ R21, R21, 1.4426950216293334961 ;  /* 0x3fb8aa3b15157820 */ /* 0x000fe20000410000 */
[----:B------:R-:W-:Y:S01]  /*2b00*/  FADD.FTZ R20, -R11, R23 ;  /* 0x000000170b147221 */ /* 0x000fe20000010100 */
[----:B--2---:R-:W-:Y:S01]  /*2b10*/  FADD.FTZ R18, R19, R18 ;  /* 0x0000001213127221 */ /* 0x004fe20000010000 */
[----:B------:R-:W-:Y:S01]  /*2b20*/  FADD.FTZ R19, -R11, R24 ;  /* 0x000000180b137221 */ /* 0x000fe20000010100 */
[----:B------:R-:W-:Y:S01]  /*2b30*/  IABS R15, R0 ;  /* 0x00000000000f7213 */ /* 0x000fe20000000000 */
[----:B------:R-:W-:Y:S01]  /*2b40*/  FMUL.FTZ R20, R20, 1.4426950216293334961 ;  /* 0x3fb8aa3b14147820 */ /* 0x000fe20000410000 */
[----:B------:R-:W1:Y:S01]  /*2b50*/  LDCU UR4, c[0x0][0x430] ;  /* 0x00008600ff0477ac */ /* 0x000e620008000800 */
[----:B------:R-:W2:Y:S01]  /*2b60*/  MUFU.EX2 R37, R37 ;  /* 0x0000002500257308 */ /* 0x000ea20000000800 */
[----:B----4-:R-:W-:Y:S01]  /*2b70*/  FADD.FTZ R41, R18, R41 ;  /* 0x0000002912297221 */ /* 0x010fe20000010000 */
[----:B------:R-:W-:Y:S01]  /*2b80*/  FMUL.FTZ R19, R19, 1.4426950216293334961 ;  /* 0x3fb8aa3b13137820 */ /* 0x000fe20000410000 */
[----:B------:R-:W-:-:S05]  /*2b90*/  FADD.FTZ R18, -R11, R22 ;  /* 0x000000160b127221 */ /* 0x000fca0000010100 */
[----:B------:R-:W-:Y:S01]  /*2ba0*/  I2F.RP R5, R7 ;  /* 0x0000000700057306 */ /* 0x000fe20000209400 */
[----:B------:R-:W-:-:S07]  /*2bb0*/  FMUL.FTZ R18, R18, 1.4426950216293334961 ;  /* 0x3fb8aa3b12127820 */ /* 0x000fce0000410000 */
[----:B------:R-:W3:Y:S01]  /*2bc0*/  MUFU.EX2 R21, R21 ;  /* 0x0000001500157308 */ /* 0x000ee20000000800 */
[----:B0-----:R-:W-:-:S07]  /*2bd0*/  FADD.FTZ R40, R41, R40 ;  /* 0x0000002829287221 */ /* 0x001fce0000010000 */
[----:B------:R-:W-:Y:S08]  /*2be0*/  I2F.RP R39, R15 ;  /* 0x0000000f00277306 */ /* 0x000ff00000209400 */
[----:B------:R-:W0:Y:S01]  /*2bf0*/  MUFU.EX2 R20, R20 ;  /* 0x0000001400147308 */ /* 0x000e220000000800 */
[----:B--2---:R-:W-:-:S07]  /*2c00*/  FADD.FTZ R40, R40, R37 ;  /* 0x0000002528287221 */ /* 0x004fce0000010000 */
[----:B------:R-:W2:Y:S01]  /*2c10*/  MUFU.EX2 R19, R19 ;  /* 0x0000001300137308 */ /* 0x000ea20000000800 */
[----:B---3--:R-:W-:-:S07]  /*2c20*/  FADD.FTZ R21, R40, R21 ;  /* 0x0000001528157221 */ /* 0x008fce0000010000 */
[----:B------:R-:W3:Y:S08]  /*2c30*/  MUFU.EX2 R18, R18 ;  /* 0x0000001200127308 */ /* 0x000ef00000000800 */
[----:B------:R-:W4:Y:S01]  /*2c40*/  MUFU.RCP R5, R5 ;  /* 0x0000000500057308 */ /* 0x000f220000001000 */
[----:B0-----:R-:W-:-:S07]  /*2c50*/  FADD.FTZ R20, R21, R20 ;  /* 0x0000001415147221 */ /* 0x001fce0000010000 */
[----:B------:R-:W0:Y:S01]  /*2c60*/  MUFU.RCP R39, R39 ;  /* 0x0000002700277308 */ /* 0x000e220000001000 */
[----:B--2---:R-:W-:-:S04]  /*2c70*/  FADD.FTZ R21, R20, R19 ;  /* 0x0000001314157221 */ /* 0x004fc80000010000 */
[----:B---3--:R-:W-:Y:S01]  /*2c80*/  FADD.FTZ R19, R21, R18 ;  /* 0x0000001215137221 */ /* 0x008fe20000010000 */
[----:B----4-:R-:W-:-:S04]  /*2c90*/  VIADD R5, R5, 0xffffffe ;  /* 0x0ffffffe05057836 */ /* 0x010fc80000000000 */
[----:B------:R-:W2:Y:S01]  /*2ca0*/  SHFL.BFLY PT, R18, R19, 0x4, 0x1f ;  /* 0x0c801f0013127f89 */ /* 0x000ea200000e0000 */
[----:B------:R-:W3:Y:S01]  /*2cb0*/  F2I.FTZ.U32.TRUNC.NTZ R41, R5 ;  /* 0x0000000500297305 */ /* 0x000ee2000021f000 */
[----:B0-----:R-:W-:-:S07]  /*2cc0*/  IADD3 R42, PT, PT, R39, 0xffffffe, RZ ;  /* 0x0ffffffe272a7810 */ /* 0x001fce0007ffe0ff */
[----:B------:R-:W0:Y:S01]  /*2cd0*/  F2I.FTZ.U32.TRUNC.NTZ R21, R42 ;  /* 0x0000002a00157305 */ /* 0x000e22000021f000 */
[----:B------:R-:W-:Y:S02]  /*2ce0*/  HFMA2 R40, -RZ, RZ, 0, 0 ;  /* 0x00000000ff287431 */ /* 0x000fe400000001ff */
[----:B---3--:R-:W-:-:S04]  /*2cf0*/  IMAD.MOV R20, RZ, RZ, -R41 ;  /* 0x000000ffff147224 */ /* 0x008fc800078e0a29 */
[----:B------:R-:W-:Y:S01]  /*2d00*/  IMAD R37, R20, R7, RZ ;  /* 0x0000000714257224 */ /* 0x000fe200078e02ff */
[----:B------:R-:W-:Y:S01]  /*2d10*/  MOV R20, RZ ;  /* 0x000000ff00147202 */ /* 0x000fe20000000f00 */
[----:B0-----:R-:W-:Y:S02]  /*2d20*/  IMAD.MOV R5, RZ, RZ, -R21 ;  /* 0x000000ffff057224 */ /* 0x001fe400078e0a15 */
[----:B------:R-:W-:-:S04]  /*2d30*/  IMAD.HI.U32 R37, R41, R37, R40 ;  /* 0x0000002529257227 */ /* 0x000fc800078e0028 */
[----:B--2---:R-:W-:Y:S01]  /*2d40*/  FADD.FTZ R40, R19, R18 ;  /* 0x0000001213287221 */ /* 0x004fe20000010000 */
[----:B------:R-:W-:-:S04]  /*2d50*/  IMAD R39, R5, R15, RZ ;  /* 0x0000000f05277224 */ /* 0x000fc800078e02ff */
[----:B------:R-:W-:Y:S02]  /*2d60*/  IMAD.HI.U32 R39, R21, R39, R20 ;  /* 0x0000002715277227 */ /* 0x000fe400078e0014 */
[----:B------:R-:W0:Y:S02]  /*2d70*/  SHFL.BFLY PT, R21, R40, 0x2, 0x1f ;  /* 0x0c401f0028157f89 */ /* 0x000e2400000e0000 */
[----:B------:R-:W-:Y:S01]  /*2d80*/  VIADD R5, R15, UR17 ;  /* 0x000000110f057c36 */ /* 0x000fe20008000000 */
[----:B------:R-:W-:-:S04]  /*2d90*/  IABS R19, R0 ;  /* 0x0000000000137213 */ /* 0x000fc80000000000 */
[----:B------:R-:W-:Y:S02]  /*2da0*/  IABS R20, R5 ;  /* 0x0000000500147213 */ /* 0x000fe40000000000 */
[----:B------:R-:W-:-:S03]  /*2db0*/  IADD3 R19, PT, PT, RZ, -R19, RZ ;  /* 0x80000013ff137210 */ /* 0x000fc60007ffe0ff */
[----:B------:R-:W-:-:S04]  /*2dc0*/  IMAD.HI.U32 R39, R39, R20, RZ ;  /* 0x0000001427277227 */ /* 0x000fc800078e00ff */
[----:B------:R-:W-:-:S04]  /*2dd0*/  IMAD.HI.U32 R37, R37, R20, RZ ;  /* 0x0000001425257227 */ /* 0x000fc800078e00ff */
[--C-:B------:R-:W-:Y:S02]  /*2de0*/  IMAD R42, R39, R19, R20.reuse ;  /* 0x00000013272a7224 */ /* 0x100fe400078e0214 */
[----:B------:R-:W-:Y:S02]  /*2df0*/  IMAD.MOV R18, RZ, RZ, -R37 ;  /* 0x000000ffff127224 */ /* 0x000fe400078e0a25 */
[----:B0-----:R-:W-:Y:S01]  /*2e00*/  FADD.FTZ R40, R40, R21 ;  /* 0x0000001528287221 */ /* 0x001fe20000010000 */
[----:B------:R-:W-:Y:S01]  /*2e10*/  ISETP.GT.U32.AND P2, PT, R15, R42, PT ;  /* 0x0000002a0f00720c */ /* 0x000fe20003f44070 */
[----:B------:R-:W-:-:S03]  /*2e20*/  IMAD R18, R7, R18, R20 ;  /* 0x0000001207127224 */ /* 0x000fc600078e0214 */
[----:B------:R-:W0:Y:S02]  /*2e30*/  SHFL.BFLY PT, R19, R40, 0x1, 0x1f ;  /* 0x0c201f0028137f89 */ /* 0x000e2400000e0000 */
[----:B------:R-:W-:-:S07]  /*2e40*/  ISETP.GT.U32.AND P0, PT, R7, R18, PT ;  /* 0x000000120700720c */ /* 0x000fce0003f04070 */
[----:B------:R-:W-:-:S04]  /*2e50*/  @!P2 IADD3 R42, PT, PT, R42, -R15, RZ ;  /* 0x8000000f2a2aa210 */ /* 0x000fc80007ffe0ff */
[----:B------:R-:W-:Y:S02]  /*2e60*/  ISETP.GE.U32.AND P1, PT, R42, R15, PT ;  /* 0x0000000f2a00720c */ /* 0x000fe40003f26070 */
[----:B------:R-:W-:Y:S01]  /*2e70*/  @!P0 IMAD.IADD R18, R18, 0x1, -R7 ;  /* 0x0000000112128824 */ /* 0x000fe200078e0a07 */
[----:B------:R-:W-:-:S04]  /*2e80*/  @!P2 IADD3 R39, PT, PT, R39, 0x1, RZ ;  /* 0x000000012727a810 */ /* 0x000fc80007ffe0ff */
[----:B------:R-:W-:Y:S02]  /*2e90*/  ISETP.GE.U32.AND P4, PT, R18, R7, PT ;  /* 0x000000071200720c */ /* 0x000fe40003f86070 */
[C---:B------:R-:W-:Y:S01]  /*2ea0*/  LOP3.LUT R7, R5.reuse, R15, RZ, 0x3c, !PT ;  /* 0x0000000f05077212 */ /* 0x040fe200078e3cff */
[----:B0-----:R-:W-:Y:S01]  /*2eb0*/  FADD.FTZ R19, R40, R19 ;  /* 0x0000001328137221 */ /* 0x001fe20000010000 */
[----:B------:R-:W-:Y:S02]  /*2ec0*/  LOP3.LUT R5, R5, R14, RZ, 0x3c, !PT ;  /* 0x0000000e05057212 */ /* 0x000fe400078e3cff */
[----:B------:R-:W-:Y:S01]  /*2ed0*/  @P1 VIADD R39, R39, 0x1 ;  /* 0x0000000127271836 */ /* 0x000fe20000000000 */
[----:B------:R-:W-:Y:S02]  /*2ee0*/  ISETP.GE.AND P3, PT, R7, RZ, PT ;  /* 0x000000ff0700720c */ /* 0x000fe40003f66270 */
[----:B------:R-:W-:Y:S02]  /*2ef0*/  FSETP.NE.FTZ.AND P1, PT, R19, RZ, PT ;  /* 0x000000ff1300720b */ /* 0x000fe40003f35000 */
[----:B------:R-:W-:-:S02]  /*2f00*/  ISETP.GE.AND P2, PT, R5, RZ, PT ;  /* 0x000000ff0500720c */ /* 0x000fc40003f46270 */
[----:B------:R-:W-:Y:S02]  /*2f10*/  @!P0 IADD3 R37, PT, PT, R37, 0x1, RZ ;  /* 0x0000000125258810 */ /* 0x000fe40007ffe0ff */
[----:B------:R-:W-:Y:S02]  /*2f20*/  ISETP.NE.AND P0, PT, R14, RZ, PT ;  /* 0x000000ff0e00720c */ /* 0x000fe40003f05270 */
[----:B------:R-:W-:Y:S02]  /*2f30*/  ISETP.NE.AND P5, PT, R0, RZ, PT ;  /* 0x000000ff0000720c */ /* 0x000fe40003fa5270 */
[----:B------:R-:W-:Y:S01]  /*2f40*/  @P4 IADD3 R37, PT, PT, R37, 0x1, RZ ;  /* 0x0000000125254810 */ /* 0x000fe20007ffe0ff */
[----:B------:R-:W-:Y:S01]  /*2f50*/  @!P3 IMAD.MOV R39, RZ, RZ, -R39 ;  /* 0x000000ffff27b224 */ /* 0x000fe200078e0a27 */
[----:B------:R-:W-:Y:S02]  /*2f60*/  ISETP.NE.AND P3, PT, R12, RZ, PT ;  /* 0x000000ff0c00720c */ /* 0x000fe40003f65270 */
[----:B------:R-:W0:Y:S01]  /*2f70*/  @P1 MUFU.LG2 R12, R19 ;  /* 0x00000013000c1308 */ /* 0x000e220000000c00 */
[----:B------:R-:W-:-:S04]  /*2f80*/  @!P2 IMAD.MOV R37, RZ, RZ, -R37 ;  /* 0x000000ffff25a224 */ /* 0x000fc800078e0a25 */
[----:B------:R-:W-:Y:S02]  /*2f90*/  @!P0 LOP3.LUT R37, RZ, R14, RZ, 0x33, !PT ;  /* 0x0000000eff258212 */ /* 0x000fe400078e33ff */
[----:B------:R-:W-:Y:S02]  /*2fa0*/  LOP3.LUT P0, RZ, R4, 0x387, RZ, 0xc0, !PT ;  /* 0x0000038704ff7812 */ /* 0x000fe4000780c0ff */
[----:B------:R-:W-:Y:S02]  /*2fb0*/  @!P5 LOP3.LUT R39, RZ, R15, RZ, 0x33, !PT ;  /* 0x0000000fff27d212 */ /* 0x000fe400078e33ff */
[----:B------:R-:W-:Y:S02]  /*2fc0*/  SEL R5, RZ, 0x1, !P3 ;  /* 0x00000001ff057807 */ /* 0x000fe40005800000 */
[----:B------:R-:W-:Y:S02]  /*2fd0*/  ISETP.LT.U32.AND P2, PT, R16, R39, PT ;  /* 0x000000271000720c */ /* 0x000fe40003f41070 */
[----:B------:R-:W-:-:S02]  /*2fe0*/  SHF.R.S32.HI R7, RZ, 0x1f, R39 ;  /* 0x0000001fff077819 */ /* 0x000fc40000011427 */
[----:B------:R-:W-:Y:S02]  /*2ff0*/  SHF.R.S32.HI R18, RZ, 0x1f, R0 ;  /* 0x0000001fff127819 */ /* 0x000fe40000011400 */
[----:B------:R-:W-:Y:S01]  /*3000*/  ISETP.LT.AND.EX P2, PT, R17, R7, PT, P2 ;  /* 0x000000071100720c */ /* 0x000fe20003f41320 */
[----:B-1----:R-:W-:Y:S01]  /*3010*/  IMAD R7, R6, UR4, RZ ;  /* 0x0000000406077c24 */ /* 0x002fe2000f8e02ff */
[----:B------:R-:W-:Y:S01]  /*3020*/  LOP3.LUT R5, R18, R5, RZ, 0xfc, !PT ;  /* 0x0000000512057212 */ /* 0x000fe200078efcff */
[----:B------:R-:W-:Y:S01]  /*3030*/  IMAD R18, R37, UR5, RZ ;  /* 0x0000000525127c24 */ /* 0x000fe2000f8e02ff */
[----:B------:R-:W-:Y:S01]  /*3040*/  BSSY.RECONVERGENT B1, `(.L_x_14) ;  /* 0x000012f000017945 */ /* 0x000fe20003800200 */
[----:B------:R-:W-:Y:S01]  /*3050*/  MOV R21, 0x7f800000 ;  /* 0x7f80000000157802 */ /* 0x000fe20000000f00 */
[----:B------:R-:W-:Y:S01]  /*3060*/  IMAD R6, R0, R7, RZ ;  /* 0x0000000700067224 */ /* 0x000fe200078e02ff */
[----:B------:R-:W-:Y:S01]  /*3070*/  SEL R7, R16, R39, P2 ;  /* 0x0000002710077207 */ /* 0x000fe20001000000 */
[----:B------:R-:W-:-:S02]  /*3080*/  IMAD R5, R5, R18, RZ ;  /* 0x0000001205057224 */ /* 0x000fc400078e02ff */
[----:B0-----:R-:W-:Y:S01]  /*3090*/  @P1 FFMA.FTZ R21, R12, 0.69314718246459960938, R11 ;  /* 0x3f3172180c151823 */ /* 0x001fe2000001000b */
[----:B------:R-:W-:Y:S06]  /*30a0*/  @P0 BRA `(.L_x_15) ;  /* 0x0000001000a00947 */ /* 0x000fec0003800000 */
[----:B------:R-:W0:Y:S02]  /*30b0*/  LDCU.U8 UR4, c[0x0][0x548] ;  /* 0x0000a900ff0477ac */ /* 0x000e240008000000 */
[----:B0-----:R-:W-:-:S09]  /*30c0*/  UISETP.NE.AND UP0, UPT, UR4, URZ, UPT ;  /* 0x000000ff0400728c */ /* 0x001fd2000bf05270 */
[----:B------:R-:W-:Y:S05]  /*30d0*/  BRA.U !UP0, `(.L_x_16) ;  /* 0x0000001108847547 */ /* 0x000fea000b800000 */
[----:B------:R-:W-:Y:S01]  /*30e0*/  VIADD R39, R13, UR19 ;  /* 0x000000130d277c36 */ /* 0x000fe20008000000 */
[----:B------:R-:W-:Y:S02]  /*30f0*/  ISETP.LT.U32.AND P0, PT, R14, 0x1, PT ;  /* 0x000000010e00780c */ /* 0x000fe40003f01070 */
[----:B------:R-:W-:Y:S02]  /*3100*/  SHF.R.S32.HI R11, RZ, 0x1f, R14 ;  /* 0x0000001fff0b7819 */ /* 0x000fe4000001140e */
[----:B------:R-:W-:Y:S02]  /*3110*/  ISETP.GE.AND P1, PT, R39, UR20, PT ;  /* 0x0000001427007c0c */ /* 0x000fe4000bf26270 */
[----:B------:R-:W-:-:S04]  /*3120*/  ISETP.LT.AND.EX P0, PT, R11, RZ, PT, P0 ;  /* 0x000000ff0b00720c */ /* 0x000fc80003f01300 */
[----:B------:R-:W-:Y:S02]  /*3130*/  SEL R14, R14, 0x1, P0 ;  /* 0x000000010e0e7807 */ /* 0x000fe40000000000 */
[----:B------:R-:W-:-:S05]  /*3140*/  SEL R11, R11, RZ, P0 ;  /* 0x000000ff0b0b7207 */ /* 0x000fca0000000000 */
[----:B------:R-:W-:Y:S05]  /*3150*/  @P1 BRA `(.L_x_15) ;  /* 0x0000001000741947 */ /* 0x000fea0003800000 */
[----:B------:R-:W-:Y:S01]  /*3160*/  IADD3 R0, P1, PT, R14, 0x1, RZ ;  /* 0x000000010e007810 */ /* 0x000fe20007f3e0ff */
[----:B------:R-:W-:Y:S01]  /*3170*/  USHF.R.S32.HI UR4, URZ, 0x1f, UR18 ;  /* 0x0000001fff047899 */ /* 0x000fe20008011412 */
[----:B------:R-:W-:Y:S02]  /*3180*/  IMAD R15, R11, UR18, RZ ;  /* 0x000000120b0f7c24 */ /* 0x000fe4000f8e02ff */
[----:B------:R-:W-:Y:S01]  /*3190*/  ISETP.GE.U32.AND P0, PT, R0, 0x3, PT ;  /* 0x000000030000780c */ /* 0x000fe20003f06070 */
[----:B------:R-:W-:Y:S01]  /*31a0*/  IMAD.WIDE.U32 R16, R14, UR18, RZ ;  /* 0x000000120e107c25 */ /* 0x000fe2000f8e00ff */
[----:B------:R-:W-:-:S03]  /*31b0*/  IADD3.X R0, PT, PT, RZ, R11, RZ, P1, !PT ;  /* 0x0000000bff007210 */ /* 0x000fc60000ffe4ff */
[----:B------:R-:W-:Y:S01]  /*31c0*/  IMAD R15, R14, UR4, R15 ;  /* 0x000000040e0f7c24 */ /* 0x000fe2000f8e020f */
[----:B------:R-:W-:-:S04]  /*31d0*/  ISETP.GE.U32.AND.EX P0, PT, R0, RZ, PT, P0 ;  /* 0x000000ff0000720c */ /* 0x000fc80003f06100 */
[----:B------:R-:W-:Y:S02]  /*31e0*/  IADD3 R15, PT, PT, R17, R15, RZ ;  /* 0x0000000f110f7210 */ /* 0x000fe40007ffe0ff */
[----:B------:R-:W-:Y:S02]  /*31f0*/  SEL R12, R14, RZ, !P0 ;  /* 0x000000ff0e0c7207 */ /* 0x000fe40004000000 */
[----:B------:R-:W-:-:S03]  /*3200*/  SEL R11, R11, RZ, !P0 ;  /* 0x000000ff0b0b7207 */ /* 0x000fc60004000000 */
[-C--:B------:R-:W-:Y:S02]  /*3210*/  IMAD R0, R15, R12.reuse, RZ ;  /* 0x0000000c0f007224 */ /* 0x080fe400078e02ff */
[----:B------:R-:W-:-:S04]  /*3220*/  IMAD.WIDE.U32 R42, R16, R12, RZ ;  /* 0x0000000c102a7225 */ /* 0x000fc800078e00ff */
[----:B------:R-:W-:-:S05]  /*3230*/  IMAD R11, R11, R16, R0 ;  /* 0x000000100b0b7224 */ /* 0x000fca00078e0200 */
[----:B------:R-:W-:-:S04]  /*3240*/  IADD3 R15, PT, PT, R43, R11, RZ ;  /* 0x0000000b2b0f7210 */ /* 0x000fc80007ffe0ff */
[----:B------:R-:W-:-:S13]  /*3250*/  ISETP.NE.U32.AND P0, PT, R15, RZ, PT ;  /* 0x000000ff0f00720c */ /* 0x000fda0003f05070 */
[----:B------:R-:W-:Y:S05]  /*3260*/  @P0 BRA `(.L_x_17) ;  /* 0x0000000000600947 */ /* 0x000fea0003800000 */
[----:B------:R-:W-:Y:S02]  /*3270*/  IMAD R11, R14, UR18, RZ ;  /* 0x000000120e0b7c24 */ /* 0x000fe4000f8e02ff */
[----:B------:R-:W-:Y:S02]  /*3280*/  HFMA2 R43, -RZ, RZ, 0, 0 ;  /* 0x00000000ff2b7431 */ /* 0x000fe400000001ff */
[----:B------:R-:W-:Y:S02]  /*3290*/  IMAD.MOV.U32 R16, RZ, RZ, RZ ;  /* 0x000000ffff107224 */ /* 0x000fe400078e00ff */
[----:B------:R-:W-:-:S04]  /*32a0*/  IMAD R12, R11, R12, RZ ;  /* 0x0000000c0b0c7224 */ /* 0x000fc800078e02ff */
[----:B------:R-:W0:Y:S01]  /*32b0*/  I2F.U32.RP R15, R12 ;  /* 0x0000000c000f7306 */ /* 0x000e220000209000 */
[----:B------:R-:W-:Y:S02]  /*32c0*/  IADD3 R0, PT, PT, RZ, -R12, RZ ;  /* 0x8000000cff007210 */ /* 0x000fe40007ffe0ff */
[----:B------:R-:W-:-:S05]  /*32d0*/  ISETP.NE.U32.AND P0, PT, R12, RZ, PT ;  /* 0x000000ff0c00720c */ /* 0x000fca0003f05070 */
[----:B0-----:R-:W0:Y:S02]  /*32e0*/  MUFU.RCP R17, R15 ;  /* 0x0000000f00117308 */ /* 0x001e240000001000 */
[----:B0-----:R-:W-:-:S06]  /*32f0*/  IADD3 R17, PT, PT, R17, 0xffffffe, RZ ;  /* 0x0ffffffe11117810 */ /* 0x001fcc0007ffe0ff */
[----:B------:R-:W0:Y:S02]  /*3300*/  F2I.FTZ.U32.TRUNC.NTZ R17, R17 ;  /* 0x0000001100117305 */ /* 0x000e24000021f000 */
[----:B0-----:R-:W-:-:S04]  /*3310*/  IMAD R11, R0, R17, RZ ;  /* 0x00000011000b7224 */ /* 0x001fc800078e02ff */
[----:B------:R-:W-:-:S06]  /*3320*/  IMAD.HI.U32 R16, R17, R11, R16 ;  /* 0x0000000b11107227 */ /* 0x000fcc00078e0010 */
[----:B------:R-:W-:-:S05]  /*3330*/  IMAD.HI.U32 R42, R16, R39, RZ ;  /* 0x00000027102a7227 */ /* 0x000fca00078e00ff */
[----:B------:R-:W-:-:S05]  /*3340*/  IADD3 R0, PT, PT, -R42, RZ, RZ ;  /* 0x000000ff2a007210 */ /* 0x000fca0007ffe1ff */
[----:B------:R-:W-:-:S05]  /*3350*/  IMAD R11, R12, R0, R39 ;  /* 0x000000000c0b7224 */ /* 0x000fca00078e0227 */
[----:B------:R-:W-:-:S13]  /*3360*/  ISETP.GE.U32.AND P2, PT, R11, R12, PT ;  /* 0x0000000c0b00720c */ /* 0x000fda0003f46070 */
[----:B------:R-:W-:Y:S01]  /*3370*/  @P2 IMAD.IADD R11, R11, 0x1, -R12 ;  /* 0x000000010b0b2824 */ /* 0x000fe200078e0a0c */
[----:B------:R-:W-:-:S04]  /*3380*/  @P2 IADD3 R42, PT, PT, R42, 0x1, RZ ;  /* 0x000000012a2a2810 */ /* 0x000fc80007ffe0ff */
[----:B------:R-:W-:-:S13]  /*3390*/  ISETP.GE.U32.AND P1, PT, R11, R12, PT ;  /* 0x0000000c0b00720c */ /* 0x000fda0003f26070 */
[----:B------:R-:W-:Y:S01]  /*33a0*/  @P1 VIADD R42, R42, 0x1 ;  /* 0x000000012a2a1836 */ /* 0x000fe20000000000 */
[----:B------:R-:W-:-:S04]  /*33b0*/  @!P0 LOP3.LUT R42, RZ, R12, RZ, 0x33, !PT ;  /* 0x0000000cff2a8212 */ /* 0x000fc800078e33ff */
[----:B------:R-:W-:-:S05]  /*33c0*/  IADD3 R0, PT, PT, -R42, RZ, RZ ;  /* 0x000000ff2a007210 */ /* 0x000fca0007ffe1ff */
[----:B------:R-:W-:Y:S01]  /*33d0*/  IMAD R39, R12, R0, R39 ;  /* 0x000000000c277224 */ /* 0x000fe200078e0227 */
[----:B------:R-:W-:Y:S06]  /*33e0*/  BRA `(.L_x_18) ;  /* 0x0000000000287947 */ /* 0x000fec0003800000 */
.L_x_17:
[----:B------:R-:W0:Y:S01]  /*33f0*/  S2R R0, SR_CTAID.X ;  /* 0x0000000000007919 */ /* 0x000e220000002500 */
[----:B------:R-:W-:Y:S01]  /*3400*/  MOV R17, RZ ;  /* 0x000000ff00117202 */ /* 0x000fe20000000f00 */
[----:B------:R-:W-:Y:S01]  /*3410*/  IMAD.MOV.U32 R18, RZ, RZ, R42 ;  /* 0x000000ffff127224 */ /* 0x000fe200078e002a */
[----:B------:R-:W-:Y:S01]  /*3420*/  MOV R16, 0x3450 ;  /* 0x0000345000107802 */ /* 0x000fe20000000f00 */
[----:B0-----:R-:W-:Y:S02]  /*3430*/  IMAD R39, R0, 0x10, R13 ;  /* 0x0000001000277824 */ /* 0x001fe400078e020d */
[----:B------:R-:W-:Y:S05]  /*3440*/  CALL.REL.NOINC `($__internal_0_$__cuda_sm20_div_s64) ;  /* 0x0000002000e07944 */ /* 0x000fea0003c00000 */
[----:B------:R-:W-:Y:S02]  /*3450*/  IADD3 R12, PT, PT, -R0, RZ, RZ ;  /* 0x000000ff000c7210 */ /* 0x000fe40007ffe1ff */
[----:B------:R-:W-:-:S03]  /*3460*/  MOV R43, R11 ;  /* 0x0000000b002b7202 */ /* 0x000fc60000000f00 */
[----:B------:R-:W-:Y:S01]  /*3470*/  IMAD R39, R42, R12, R39 ;  /* 0x0000000c2a277224 */ /* 0x000fe200078e0227 */
[----:B------:R-:W-:-:S07]  /*3480*/  MOV R42, R0 ;  /* 0x00000000002a7202 */ /* 0x000fce0000000f00 */
.L_x_18:
[----:B------:R-:W-:Y:S01]  /*3490*/  IABS R15, UR18 ;  /* 0x00000012000f7c13 */ /* 0x000fe20008000000 */
[----:B------:R-:W-:Y:S01]  /*34a0*/  IMAD R3, R3, R10, RZ ;  /* 0x0000000a03037224 */ /* 0x000fe200078e02ff */
[----:B------:R-:W-:Y:S01]  /*34b0*/  IABS R12, R39 ;  /* 0x00000027000c7213 */ /* 0x000fe20000000000 */
[----:B------:R-:W-:Y:S01]  /*34c0*/  BSSY.RECONVERGENT B0, `(.L_x_19) ;  /* 0x0000040000007945 */ /* 0x000fe20003800200 */
[----:B------:R-:W0:Y:S01]  /*34d0*/  I2F.RP R16, R15 ;  /* 0x0000000f00107306 */ /* 0x000e220000209400 */
[----:B------:R-:W-:Y:S01]  /*34e0*/  IABS R11, UR18 ;  /* 0x00000012000b7c13 */ /* 0x000fe20008000000 */
[----:B------:R-:W-:Y:S01]  /*34f0*/  IMAD R3, R9, R2, R3 ;  /* 0x0000000209037224 */ /* 0x000fe200078e0203 */
[----:B------:R-:W-:-:S03]  /*3500*/  LOP3.LUT R2, R39, UR18, RZ, 0x3c, !PT ;  /* 0x0000001227027c12 */ /* 0x000fc6000f8e3cff */
[----:B------:R-:W-:Y:S01]  /*3510*/  IMAD.MOV R11, RZ, RZ, -R11 ;  /* 0x000000ffff0b7224 */ /* 0x000fe200078e0a0b */
[----:B------:R-:W-:Y:S01]  /*3520*/  ISETP.GE.AND P0, PT, R2, RZ, PT ;  /* 0x000000ff0200720c */ /* 0x000fe20003f06270 */
[----:B0-----:R-:W0:Y:S02]  /*3530*/  MUFU.RCP R18, R16 ;  /* 0x0000001000127308 */ /* 0x001e240000001000 */
[----:B0-----:R-:W-:-:S06]  /*3540*/  VIADD R18, R18, 0xffffffe ;  /* 0x0ffffffe12127836 */ /* 0x001fcc0000000000 */
[----:B------:R-:W0:Y:S02]  /*3550*/  F2I.FTZ.U32.TRUNC.NTZ R19, R18 ;  /* 0x0000001200137305 */ /* 0x000e24000021f000 */
[----:B0-----:R-:W-:Y:S01]  /*3560*/  IMAD.MOV R0, RZ, RZ, -R19 ;  /* 0x000000ffff007224 */ /* 0x001fe200078e0a13 */
[----:B------:R-:W-:-:S03]  /*3570*/  MOV R18, RZ ;  /* 0x000000ff00127202 */ /* 0x000fc60000000f00 */
[----:B------:R-:W-:-:S04]  /*3580*/  IMAD R17, R0, R15, RZ ;  /* 0x0000000f00117224 */ /* 0x000fc800078e02ff */
[----:B------:R-:W-:-:S06]  /*3590*/  IMAD.HI.U32 R17, R19, R17, R18 ;  /* 0x0000001113117227 */ /* 0x000fcc00078e0012 */
[----:B------:R-:W-:-:S04]  /*35a0*/  IMAD.HI.U32 R0, R17, R12, RZ ;  /* 0x0000000c11007227 */ /* 0x000fc800078e00ff */
[----:B------:R-:W-:Y:S02]  /*35b0*/  IMAD R12, R0, R11, R12 ;  /* 0x0000000b000c7224 */ /* 0x000fe400078e020c */
[----:B------:R-:W-:-:S03]  /*35c0*/  IMAD.WIDE.U32 R16, R9, R10, RZ ;  /* 0x0000000a09107225 */ /* 0x000fc600078e00ff */
[----:B------:R-:W-:Y:S01]  /*35d0*/  ISETP.GT.U32.AND P1, PT, R15, R12, PT ;  /* 0x0000000c0f00720c */ /* 0x000fe20003f24070 */
[----:B------:R-:W-:Y:S02]  /*35e0*/  IMAD.IADD R3, R17, 0x1, R3 ;  /* 0x0000000111037824 */ /* 0x000fe400078e0203 */
[----:B------:R-:W-:-:S04]  /*35f0*/  IMAD.WIDE.U32 R46, R16, R44, RZ ;  /* 0x0000002c102e7225 */ /* 0x000fc800078e00ff */
[----:B------:R-:W-:-:S06]  /*3600*/  IMAD R3, R3, R44, RZ ;  /* 0x0000002c03037224 */ /* 0x000fcc00078e02ff */
[-C--:B------:R-:W-:Y:S02]  /*3610*/  @!P1 IADD3 R12, PT, PT, R12, -R15.reuse, RZ ;  /* 0x8000000f0c0c9210 */ /* 0x080fe40007ffe0ff */
[----:B------:R-:W-:Y:S02]  /*3620*/  @!P1 IADD3 R0, PT, PT, R0, 0x1, RZ ;  /* 0x0000000100009810 */ /* 0x000fe40007ffe0ff */
[----:B------:R-:W-:Y:S01]  /*3630*/  ISETP.GE.U32.AND P2, PT, R12, R15, PT ;  /* 0x0000000f0c00720c */ /* 0x000fe20003f46070 */
[----:B------:R-:W-:Y:S01]  /*3640*/  IMAD R15, R45, R16, R3 ;  /* 0x000000102d0f7224 */ /* 0x000fe200078e0203 */
[----:B------:R-:W-:-:S03]  /*3650*/  ISETP.NE.AND P1, PT, RZ, UR18, PT ;  /* 0x00000012ff007c0c */ /* 0x000fc6000bf25270 */
[----:B------:R-:W-:-:S08]  /*3660*/  IMAD.IADD R15, R47, 0x1, R15 ;  /* 0x000000012f0f7824 */ /* 0x000fd000078e020f */
[----:B------:R-:W-:-:S05]  /*3670*/  @P2 VIADD R0, R0, 0x1 ;  /* 0x0000000100002836 */ /* 0x000fca0000000000 */
[----:B------:R-:W-:Y:S02]  /*3680*/  MOV R3, R0 ;  /* 0x0000000000037202 */ /* 0x000fe40000000f00 */
[----:B------:R-:W-:Y:S02]  /*3690*/  LOP3.LUT R0, R43, R15, RZ, 0xfc, !PT ;  /* 0x0000000f2b007212 */ /* 0x000fe400078efcff */
[----:B------:R-:W-:Y:S02]  /*36a0*/  @!P0 IADD3 R3, PT, PT, -R3, RZ, RZ ;  /* 0x000000ff03038210 */ /* 0x000fe40007ffe1ff */
[----:B------:R-:W-:Y:S02]  /*36b0*/  ISETP.NE.U32.AND P0, PT, R0, RZ, PT ;  /* 0x000000ff0000720c */ /* 0x000fe40003f05070 */
[----:B------:R-:W-:-:S04]  /*36c0*/  @!P1 LOP3.LUT R3, RZ, UR18, RZ, 0x33, !PT ;  /* 0x00000012ff039c12 */ /* 0x000fc8000f8e33ff */
[----:B------:R-:W-:-:S05]  /*36d0*/  IADD3 R2, PT, PT, -R3, RZ, RZ ;  /* 0x000000ff03027210 */ /* 0x000fca0007ffe1ff */
[----:B------:R-:W-:Y:S02]  /*36e0*/  IMAD R2, R2, UR18, R39 ;  /* 0x0000001202027c24 */ /* 0x000fe4000f8e0227 */
[----:B------:R-:W-:Y:S05]  /*36f0*/  @P0 BRA `(.L_x_20) ;  /* 0x0000000000540947 */ /* 0x000fea0003800000 */
[----:B------:R-:W0:Y:S01]  /*3700*/  I2F.U32.RP R12, R46 ;  /* 0x0000002e000c7306 */ /* 0x000e220000209000 */
[----:B------:R-:W-:-:S07]  /*3710*/  ISETP.NE.U32.AND P0, PT, R46, RZ, PT ;  /* 0x000000ff2e00720c */ /* 0x000fce0003f05070 */
[----:B0-----:R-:W0:Y:S02]  /*3720*/  MUFU.RCP R16, R12 ;  /* 0x0000000c00107308 */ /* 0x001e240000001000 */
[----:B0-----:R-:W-:-:S06]  /*3730*/  IADD3 R16, PT, PT, R16, 0xffffffe, RZ ;  /* 0x0ffffffe10107810 */ /* 0x001fcc0007ffe0ff */
        /* <DEDUP_REMOVED lines=13> */
[----:B------:R-:W-:-:S04]  /*3810*/  @!P0 LOP3.LUT R0, RZ, R46, RZ, 0x33, !PT ;  /* 0x0000002eff008212 */ /* 0x000fc800078e33ff */
[----:B------:R-:W-:-:S05]  /*3820*/  IADD3 R43, PT, PT, -R0, RZ, RZ ;  /* 0x000000ff002b7210 */ /* 0x000fca0007ffe1ff */
[----:B------:R-:W-:Y:S01]  /*3830*/  IMAD R43, R46, R43, R42 ;  /* 0x0000002b2e2b7224 */ /* 0x000fe200078e022a */
[----:B------:R-:W-:Y:S05]  /*3840*/  BRA `(.L_x_21) ;  /* 0x00000000001c7947 */ /* 0x000fea0003800000 */
.L_x_20:
[----:B------:R-:W-:Y:S01]  /*3850*/  IMAD.MOV.U32 R39, RZ, RZ, R42 ;  /* 0x000000ffff277224 */ /* 0x000fe200078e002a */
[----:B------:R-:W-:Y:S01]  /*3860*/  MOV R17, R43 ;  /* 0x0000002b00117202 */ /* 0x000fe20000000f00 */
[----:B------:R-:W-:Y:S01]  /*3870*/  IMAD.MOV.U32 R18, RZ, RZ, R46 ;  /* 0x000000ffff127224 */ /* 0x000fe200078e002e */
[----:B------:R-:W-:Y:S02]  /*3880*/  MOV R16, 0x38a0 ;  /* 0x000038a000107802 */ /* 0x000fe40000000f00 */
[----:B------:R-:W-:Y:S05]  /*3890*/  CALL.REL.NOINC `($__internal_0_$__cuda_sm20_div_s64) ;  /* 0x0000001c00cc7944 */ /* 0x000fea0003c00000 */
[----:B------:R-:W-:-:S05]  /*38a0*/  IADD3 R43, PT, PT, -R0, RZ, RZ ;  /* 0x000000ff002b7210 */ /* 0x000fca0007ffe1ff */
[----:B------:R-:W-:Y:S02]  /*38b0*/  IMAD R43, R43, R46, R42 ;  /* 0x0000002e2b2b7224 */ /* 0x000fe400078e022a */
.L_x_21:
[----:B------:R-:W-:Y:S05]  /*38c0*/  BSYNC.RECONVERGENT B0 ;  /* 0x0000000000007941 */ /* 0x000fea0003800200 */
.L_x_19:
[----:B------:R-:W-:Y:S01]  /*38d0*/  IABS R20, R10 ;  /* 0x0000000a00147213 */ /* 0x000fe20000000000 */
[----:B------:R-:W0:Y:S01]  /*38e0*/  LDCU.U8 UR10, c[0x0][0x549] ;  /* 0x0000a920ff0a77ac */ /* 0x000e220008000000 */
[----:B------:R-:W-:Y:S02]  /*38f0*/  IABS R17, R9 ;  /* 0x0000000900117213 */ /* 0x000fe40000000000 */
[----:B------:R-:W1:Y:S01]  /*3900*/  I2F.U32.RP R11, R20 ;  /* 0x00000014000b7306 */ /* 0x000e620000209000 */
[----:B------:R-:W-:Y:S01]  /*3910*/  IABS R12, R8 ;  /* 0x00000008000c7213 */ /* 0x000fe20000000000 */
[----:B------:R-:W2:Y:S01]  /*3920*/  LDCU.64 UR4, c[0x0][0x430] ;  /* 0x00008600ff0477ac */ /* 0x000ea20008000a00 */
[----:B------:R-:W-:Y:S02]  /*3930*/  IABS R37, R10 ;  /* 0x0000000a00257213 */ /* 0x000fe40000000000 */
[----:B------:R-:W-:-:S03]  /*3940*/  ISETP.NE.AND P5, PT, R9, RZ, PT ;  /* 0x000000ff0900720c */ /* 0x000fc60003fa5270 */
[----:B------:R-:W3:Y:S01]  /*3950*/  I2F.U32.RP R15, R17 ;  /* 0x00000011000f7306 */ /* 0x000ee20000209000 */
[----:B------:R-:W-:Y:S01]  /*3960*/  IMAD.MOV R37, RZ, RZ, -R37 ;  /* 0x000000ffff257224 */ /* 0x000fe200078e0a25 */
[----:B0-----:R-:W-:-:S06]  /*3970*/  UISETP.NE.AND UP0, UPT, UR10, URZ, UPT ;  /* 0x000000ff0a00728c */ /* 0x001fcc000bf05270 */
[----:B-1----:R-:W0:Y:S01]  /*3980*/  MUFU.RCP R11, R11 ;  /* 0x0000000b000b7308 */ /* 0x002e220000001000 */
[----:B--2---:R-:W-:Y:S02]  /*3990*/  USEL UR10, UR5, 0x1, !UP0 ;  /* 0x00000001050a7887 */ /* 0x004fe4000c000000 */
[----:B------:R-:W-:-:S05]  /*39a0*/  USEL UR11, UR4, 0x1, UP0 ;  /* 0x00000001040b7887 */ /* 0x000fca0008000000 */
[----:B---3--:R-:W1:Y:S01]  /*39b0*/  MUFU.RCP R18, R15 ;  /* 0x0000000f00127308 */ /* 0x008e620000001000 */
[----:B------:R-:W-:Y:S02]  /*39c0*/  UIMAD UR4, UR5, UR4, URZ ;  /* 0x00000004050472a4 */ /* 0x000fe4000f8e02ff */
[----:B------:R-:W-:-:S05]  /*39d0*/  UIMAD UR5, UR11, UR5, URZ ;  /* 0x000000050b0572a4 */ /* 0x000fca000f8e02ff */
[----:B------:R-:W2:Y:S01]  /*39e0*/  I2F.U32.RP R16, R12 ;  /* 0x0000000c00107306 */ /* 0x000ea20000209000 */
[----:B0-----:R-:W-:-:S07]  /*39f0*/  VIADD R46, R11, 0xffffffe ;  /* 0x0ffffffe0b2e7836 */ /* 0x001fce0000000000 */
[----:B------:R-:W0:Y:S01]  /*3a00*/  F2I.FTZ.U32.TRUNC.NTZ R47, R46 ;  /* 0x0000002e002f7305 */ /* 0x000e22000021f000 */
[----:B-1----:R-:W-:Y:S01]  /*3a10*/  VIADD R18, R18, 0xffffffe ;  /* 0x0ffffffe12127836 */ /* 0x002fe20000000000 */
[----:B------:R-:W-:-:S06]  /*3a20*/  IABS R15, R7 ;  /* 0x00000007000f7213 */ /* 0x000fcc0000000000 */
[----:B--2---:R-:W1:Y:S01]  /*3a30*/  MUFU.RCP R40, R16 ;  /* 0x0000001000287308 */ /* 0x004e620000001000 */
[----:B0-----:R-:W-:-:S07]  /*3a40*/  IMAD.MOV R11, RZ, RZ, -R47 ;  /* 0x000000ffff0b7224 */ /* 0x001fce00078e0a2f */
[----:B------:R0:W2:Y:S01]  /*3a50*/  F2I.FTZ.U32.TRUNC.NTZ R19, R18 ;  /* 0x0000001200137305 */ /* 0x0000a2000021f000 */
[----:B------:R-:W-:Y:S02]  /*3a60*/  IMAD.MOV.U32 R46, RZ, RZ, RZ ;  /* 0x000000ffff2e7224 */ /* 0x000fe400078e00ff */
[----:B------:R-:W-:-:S04]  /*3a70*/  IMAD R45, R11, R20, RZ ;  /* 0x000000140b2d7224 */ /* 0x000fc800078e02ff */
[----:B------:R-:W-:Y:S01]  /*3a80*/  IMAD.HI.U32 R45, R47, R45, R46 ;  /* 0x0000002d2f2d7227 */ /* 0x000fe200078e002e */
[----:B------:R-:W3:Y:S01]  /*3a90*/  I2F.U32.RP R39, R15 ;  /* 0x0000000f00277306 */ /* 0x000ee20000209000 */
[----:B-1----:R-:W-:Y:S02]  /*3aa0*/  IADD3 R40, PT, PT, R40, 0xffffffe, RZ ;  /* 0x0ffffffe28287810 */ /* 0x002fe40007ffe0ff */
[----:B0-----:R-:W-:Y:S02]  /*3ab0*/  HFMA2 R18, -RZ, RZ, 0, 0 ;  /* 0x00000000ff127431 */ /* 0x001fe400000001ff */
[----:B--2---:R-:W-:-:S03]  /*3ac0*/  IMAD.MOV R16, RZ, RZ, -R19 ;  /* 0x000000ffff107224 */ /* 0x004fc600078e0a13 */
[----:B------:R0:W1:Y:S01]  /*3ad0*/  F2I.FTZ.U32.TRUNC.NTZ R41, R40 ;  /* 0x0000002800297305 */ /* 0x000062000021f000 */
[----:B------:R-:W-:-:S04]  /*3ae0*/  IMAD R16, R16, R17, RZ ;  /* 0x0000001110107224 */ /* 0x000fc800078e02ff */
[----:B------:R-:W-:Y:S01]  /*3af0*/  IMAD.HI.U32 R19, R19, R16, R18 ;  /* 0x0000001013137227 */ /* 0x000fe200078e0012 */
[----:B------:R-:W-:Y:S02]  /*3b00*/  IABS R18, R43 ;  /* 0x0000002b00127213 */ /* 0x000fe40000000000 */
[----:B---3--:R-:W2:Y:S03]  /*3b10*/  MUFU.RCP R39, R39 ;  /* 0x0000002700277308 */ /* 0x008ea60000001000 */
[----:B------:R-:W-:Y:S01]  /*3b20*/  IMAD.HI.U32 R16, R45, R18, RZ ;  /* 0x000000122d107227 */ /* 0x000fe200078e00ff */
[----:B0-----:R-:W-:-:S03]  /*3b30*/  MOV R40, RZ ;  /* 0x000000ff00287202 */ /* 0x001fc60000000f00 */
[----:B-1----:R-:W-:Y:S02]  /*3b40*/  IMAD.MOV R11, RZ, RZ, -R41 ;  /* 0x000000ffff0b7224 */ /* 0x002fe400078e0a29 */
[----:B------:R-:W-:Y:S02]  /*3b50*/  IMAD R37, R16, R37, R18 ;  /* 0x0000002510257224 */ /* 0x000fe400078e0212 */
[----:B------:R-:W-:-:S03]  /*3b60*/  IMAD R11, R11, R12, RZ ;  /* 0x0000000c0b0b7224 */ /* 0x000fc600078e02ff */
[----:B------:R-:W-:Y:S01]  /*3b70*/  ISETP.GT.U32.AND P4, PT, R20, R37, PT ;  /* 0x000000251400720c */ /* 0x000fe20003f84070 */
[----:B------:R-:W-:Y:S01]  /*3b80*/  IMAD.HI.U32 R40, R41, R11, R40 ;  /* 0x0000000b29287227 */ /* 0x000fe200078e0028 */
[----:B------:R-:W-:-:S03]  /*3b90*/  IABS R11, R8 ;  /* 0x00000008000b7213 */ /* 0x000fc60000000000 */
[----:B--2---:R-:W-:Y:S01]  /*3ba0*/  VIADD R41, R39, 0xffffffe ;  /* 0x0ffffffe27297836 */ /* 0x004fe20000000000 */
[----:B------:R-:W-:-:S05]  /*3bb0*/  IADD3 R11, PT, PT, RZ, -R11, RZ ;  /* 0x8000000bff0b7210 */ /* 0x000fca0007ffe0ff */
[----:B------:R-:W0:Y:S02]  /*3bc0*/  F2I.FTZ.U32.TRUNC.NTZ R41, R41 ;  /* 0x0000002900297305 */ /* 0x000e24000021f000 */
[----:B------:R-:W-:Y:S02]  /*3bd0*/  @!P4 IMAD.IADD R37, R37, 0x1, -R20 ;  /* 0x000000012525c824 */ /* 0x000fe400078e0a14 */
[----:B------:R-:W-:Y:S01]  /*3be0*/  @!P4 VIADD R16, R16, 0x1 ;  /* 0x000000011010c836 */ /* 0x000fe20000000000 */
[----:B------:R-:W-:Y:S02]  /*3bf0*/  ISETP.NE.AND P4, PT, R10, RZ, PT ;  /* 0x000000ff0a00720c */ /* 0x000fe40003f85270 */
[----:B------:R-:W-:Y:S02]  /*3c00*/  ISETP.GE.U32.AND P0, PT, R37, R20, PT ;  /* 0x000000142500720c */ /* 0x000fe40003f06070 */
[----:B------:R-:W-:-:S05]  /*3c10*/  IABS R37, R0 ;  /* 0x0000000000257213 */ /* 0x000fca0000000000 */
[----:B------:R-:W-:-:S04]  /*3c20*/  IMAD.HI.U32 R20, R40, R37, RZ ;  /* 0x0000002528147227 */ /* 0x000fc800078e00ff */
[----:B0-----:R-:W-:Y:S02]  /*3c30*/  IMAD.MOV R18, RZ, RZ, -R41 ;  /* 0x000000ffff127224 */ /* 0x001fe400078e0a29 */
[----:B------:R-:W-:Y:S02]  /*3c40*/  IMAD R37, R20, R11, R37 ;  /* 0x0000000b14257224 */ /* 0x000fe400078e0225 */
[----:B------:R-:W-:Y:S02]  /*3c50*/  IMAD R11, R18, R15, RZ ;  /* 0x0000000f120b7224 */ /* 0x000fe400078e02ff */
[----:B------:R-:W-:Y:S01]  /*3c60*/  IMAD.MOV.U32 R40, RZ, RZ, RZ ;  /* 0x000000ffff287224 */ /* 0x000fe200078e00ff */
[----:B------:R-:W-:Y:S01]  /*3c70*/  ISETP.GT.U32.AND P1, PT, R12, R37, PT ;  /* 0x000000250c00720c */ /* 0x000fe20003f24070 */
[----:B------:R-:W-:Y:S02]  /*3c80*/  @P0 VIADD R16, R16, 0x1 ;  /* 0x0000000110100836 */ /* 0x000fe40000000000 */
[----:B------:R-:W-:Y:S01]  /*3c90*/  IMAD.HI.U32 R18, R41, R11, R40 ;  /* 0x0000000b29127227 */ /* 0x000fe200078e0028 */
[----:B------:R-:W-:-:S04]  /*3ca0*/  IABS R11, R14 ;  /* 0x0000000e000b7213 */ /* 0x000fc80000000000 */
[----:B------:R-:W0:Y:S05]  /*3cb0*/  I2F.U32.RP R39, R11 ;  /* 0x0000000b00277306 */ /* 0x000e2a0000209000 */
[-C--:B------:R-:W-:Y:S02]  /*3cc0*/  @!P1 IADD3 R37, PT, PT, R37, -R12.reuse, RZ ;  /* 0x8000000c25259210 */ /* 0x080fe40007ffe0ff */
[----:B------:R-:W-:Y:S02]  /*3cd0*/  @!P1 IADD3 R20, PT, PT, R20, 0x1, RZ ;  /* 0x0000000114149810 */ /* 0x000fe40007ffe0ff */
[----:B------:R-:W-:Y:S02]  /*3ce0*/  ISETP.GE.U32.AND P3, PT, R37, R12, PT ;  /* 0x0000000c2500720c */ /* 0x000fe40003f66070 */
[----:B------:R-:W-:-:S02]  /*3cf0*/  LOP3.LUT R12, R43, R10, RZ, 0x3c, !PT ;  /* 0x0000000a2b0c7212 */ /* 0x000fc400078e3cff */
[----:B------:R-:W-:Y:S01]  /*3d00*/  ISETP.NE.AND P1, PT, R8, RZ, PT ;  /* 0x000000ff0800720c */ /* 0x000fe20003f25270 */
[----:B0-----:R-:W0:Y:S01]  /*3d10*/  MUFU.RCP R39, R39 ;  /* 0x0000002700277308 */ /* 0x001e220000001000 */
[----:B------:R-:W-:Y:S02]  /*3d20*/  ISETP.GE.AND P2, PT, R12, RZ, PT ;  /* 0x000000ff0c00720c */ /* 0x000fe40003f46270 */
[----:B------:R-:W-:-:S04]  /*3d30*/  LOP3.LUT R12, R0, R8, RZ, 0x3c, !PT ;  /* 0x00000008000c7212 */ /* 0x000fc800078e3cff */
[----:B------:R-:W-:Y:S01]  /*3d40*/  ISETP.GE.AND P0, PT, R12, RZ, PT ;  /* 0x000000ff0c00720c */ /* 0x000fe20003f06270 */
[----:B------:R-:W-:-:S04]  /*3d50*/  @P3 VIADD R20, R20, 0x1 ;  /* 0x0000000114143836 */ /* 0x000fc80000000000 */
[----:B------:R-:W-:Y:S01]  /*3d60*/  IMAD.MOV.U32 R12, RZ, RZ, R20 ;  /* 0x000000ffff0c7224 */ /* 0x000fe200078e0014 */
[----:B------:R-:W-:Y:S01]  /*3d70*/  IABS R20, R7 ;  /* 0x0000000700147213 */ /* 0x000fe20000000000 */
[----:B------:R-:W-:Y:S01]  /*3d80*/  @!P2 IMAD.MOV R16, RZ, RZ, -R16 ;  /* 0x000000ffff10a224 */ /* 0x000fe200078e0a10 */
[----:B------:R-:W-:Y:S02]  /*3d90*/  @!P4 LOP3.LUT R16, RZ, R10, RZ, 0x33, !PT ;  /* 0x0000000aff10c212 */ /* 0x000fe400078e33ff */
[----:B0-----:R-:W-:Y:S01]  /*3da0*/  IADD3 R41, PT, PT, R39, 0xffffffe, RZ ;  /* 0x0ffffffe27297810 */ /* 0x001fe20007ffe0ff */
[----:B------:R-:W-:Y:S01]  /*3db0*/  IMAD.MOV R20, RZ, RZ, -R20 ;  /* 0x000000ffff147224 */ /* 0x000fe200078e0a14 */
[----:B------:R-:W-:Y:S01]  /*3dc0*/  IABS R39, R9 ;  /* 0x0000000900277213 */ /* 0x000fe20000000000 */
[----:B------:R-:W-:Y:S01]  /*3dd0*/  IMAD.MOV R42, RZ, RZ, -R16 ;  /* 0x000000ffff2a7224 */ /* 0x000fe200078e0a10 */
[----:B------:R-:W-:Y:S02]  /*3de0*/  @!P0 IADD3 R12, PT, PT, -R12, RZ, RZ ;  /* 0x000000ff0c0c8210 */ /* 0x000fe40007ffe1ff */
[----:B------:R-:W0:Y:S01]  /*3df0*/  F2I.FTZ.U32.TRUNC.NTZ R41, R41 ;  /* 0x0000002900297305 */ /* 0x000e22000021f000 */
[----:B------:R-:W-:Y:S01]  /*3e00*/  @!P1 LOP3.LUT R12, RZ, R8, RZ, 0x33, !PT ;  /* 0x00000008ff0c9212 */ /* 0x000fe200078e33ff */
[----:B------:R-:W-:Y:S01]  /*3e10*/  IMAD R42, R10, R42, R43 ;  /* 0x0000002a0a2a7224 */ /* 0x000fe200078e022b */
[----:B------:R-:W-:Y:S01]  /*3e20*/  IABS R40, R16 ;  /* 0x0000001000287213 */ /* 0x000fe20000000000 */
[----:B------:R-:W-:Y:S01]  /*3e30*/  IMAD.MOV R39, RZ, RZ, -R39 ;  /* 0x000000ffff277224 */ /* 0x000fe200078e0a27 */
[----:B------:R-:W-:Y:S01]  /*3e40*/  IABS R37, R12 ;  /* 0x0000000c00257213 */ /* 0x000fe20000000000 */
[----:B------:R-:W-:-:S04]  /*3e50*/  IMAD.WIDE R42, R42, UR5, RZ ;  /* 0x000000052a2a7c25 */ /* 0x000fc8000f8e02ff */
[----:B------:R-:W-:-:S04]  /*3e60*/  IMAD.HI.U32 R19, R19, R40, RZ ;  /* 0x0000002813137227 */ /* 0x000fc800078e00ff */
[----:B------:R-:W-:Y:S01]  /*3e70*/  IMAD.HI.U32 R18, R18, R37, RZ ;  /* 0x0000002512127227 */ /* 0x000fe200078e00ff */
[----:B0-----:R-:W-:-:S03]  /*3e80*/  IADD3 R10, PT, PT, RZ, -R41, RZ ;  /* 0x80000029ff0a7210 */ /* 0x001fc60007ffe0ff */
[----:B------:R-:W-:Y:S02]  /*3e90*/  IMAD R44, R19, R39, R40 ;  /* 0x00000027132c7224 */ /* 0x000fe400078e0228 */
[----:B------:R-:W-:Y:S02]  /*3ea0*/  IMAD R20, R18, R20, R37 ;  /* 0x0000001412147224 */ /* 0x000fe400078e0225 */
[----:B------:R-:W-:Y:S01]  /*3eb0*/  IMAD R37, R10, R11, RZ ;  /* 0x0000000b0a257224 */ /* 0x000fe200078e02ff */
[----:B------:R-:W-:Y:S01]  /*3ec0*/  IABS R10, R14 ;  /* 0x0000000e000a7213 */ /* 0x000fe20000000000 */
[----:B------:R-:W-:Y:S01]  /*3ed0*/  IMAD.MOV.U32 R40, RZ, RZ, RZ ;  /* 0x000000ffff287224 */ /* 0x000fe200078e00ff */
[----:B------:R-:W-:Y:S02]  /*3ee0*/  ISETP.GT.U32.AND P3, PT, R17, R44, PT ;  /* 0x0000002c1100720c */ /* 0x000fe40003f64070 */
[----:B------:R-:W-:Y:S01]  /*3ef0*/  ISETP.GT.U32.AND P1, PT, R15, R20, PT ;  /* 0x000000140f00720c */ /* 0x000fe20003f24070 */
[----:B------:R-:W-:Y:S01]  /*3f00*/  IMAD.HI.U32 R40, R41, R37, R40 ;  /* 0x0000002529287227 */ /* 0x000fe200078e0028 */
[----:B------:R-:W-:-:S03]  /*3f10*/  IABS R37, R3 ;  /* 0x0000000300257213 */ /* 0x000fc60000000000 */
[----:B------:R-:W-:Y:S02]  /*3f20*/  IMAD.MOV R10, RZ, RZ, -R10 ;  /* 0x000000ffff0a7224 */ /* 0x000fe400078e0a0a */
[----:B------:R-:W-:-:S04]  /*3f30*/  IMAD.HI.U32 R40, R40, R37, RZ ;  /* 0x0000002528287227 */ /* 0x000fc800078e00ff */
[----:B------:R-:W-:Y:S01]  /*3f40*/  IMAD R10, R40, R10, R37 ;  /* 0x0000000a280a7224 */ /* 0x000fe200078e0225 */
[-C--:B------:R-:W-:Y:S01]  /*3f50*/  @!P3 IADD3 R44, PT, PT, R44, -R17.reuse, RZ ;  /* 0x800000112c2cb210 */ /* 0x080fe20007ffe0ff */
[----:B------:R-:W-:Y:S02]  /*3f60*/  @!P1 IMAD.IADD R20, R20, 0x1, -R15 ;  /* 0x0000000114149824 */ /* 0x000fe400078e0a0f */
[----:B------:R-:W-:Y:S01]  /*3f70*/  @!P3 VIADD R19, R19, 0x1 ;  /* 0x000000011313b836 */ /* 0x000fe20000000000 */
[----:B------:R-:W-:Y:S01]  /*3f80*/  ISETP.GT.U32.AND P0, PT, R11, R10, PT ;  /* 0x0000000a0b00720c */ /* 0x000fe20003f04070 */
[----:B------:R-:W-:Y:S01]  /*3f90*/  @!P1 VIADD R18, R18, 0x1 ;  /* 0x0000000112129836 */ /* 0x000fe20000000000 */
[----:B------:R-:W-:Y:S02]  /*3fa0*/  ISETP.GE.U32.AND P6, PT, R44, R17, PT ;  /* 0x000000112c00720c */ /* 0x000fe40003fc6070 */
[----:B------:R-:W-:-:S09]  /*3fb0*/  ISETP.NE.AND P1, PT, R7, RZ, PT ;  /* 0x000000ff0700720c */ /* 0x000fd20003f25270 */
[-C--:B------:R-:W-:Y:S01]  /*3fc0*/  @!P0 IADD3 R10, PT, PT, R10, -R11.reuse, RZ ;  /* 0x8000000b0a0a8210 */ /* 0x080fe20007ffe0ff */
[----:B------:R-:W-:Y:S01]  /*3fd0*/  @!P0 VIADD R40, R40, 0x1 ;  /* 0x0000000128288836 */ /* 0x000fe20000000000 */
[----:B------:R-:W-:Y:S02]  /*3fe0*/  ISETP.NE.AND P0, PT, R14, RZ, PT ;  /* 0x000000ff0e00720c */ /* 0x000fe40003f05270 */
[----:B------:R-:W-:Y:S02]  /*3ff0*/  ISETP.GE.U32.AND P4, PT, R10, R11, PT ;  /* 0x0000000b0a00720c */ /* 0x000fe40003f86070 */
[----:B------:R-:W-:Y:S02]  /*4000*/  LOP3.LUT R10, R3, R14, RZ, 0x3c, !PT ;  /* 0x0000000e030a7212 */ /* 0x000fe400078e3cff */
[----:B------:R-:W-:Y:S02]  /*4010*/  LOP3.LUT R11, R16, R9, RZ, 0x3c, !PT ;  /* 0x00000009100b7212 */ /* 0x000fe400078e3cff */
[----:B------:R-:W-:-:S02]  /*4020*/  ISETP.GE.AND P2, PT, R10, RZ, PT ;  /* 0x000000ff0a00720c */ /* 0x000fc40003f46270 */
[----:B------:R-:W-:Y:S02]  /*4030*/  LOP3.LUT R10, R12, R7, RZ, 0x3c, !PT ;  /* 0x000000070c0a7212 */ /* 0x000fe400078e3cff */
[----:B------:R-:W-:-:S03]  /*4040*/  @P6 IADD3 R19, PT, PT, R19, 0x1, RZ ;  /* 0x0000000113136810 */ /* 0x000fc60007ffe0ff */
[----:B------:R-:W-:Y:S01]  /*4050*/  @P4 VIADD R40, R40, 0x1 ;  /* 0x0000000128284836 */ /* 0x000fe20000000000 */
[----:B------:R-:W-:-:S05]  /*4060*/  ISETP.GE.U32.AND P4, PT, R20, R15, PT ;  /* 0x0000000f1400720c */ /* 0x000fca0003f86070 */
[----:B------:R-:W-:Y:S01]  /*4070*/  @!P2 IMAD.MOV R40, RZ, RZ, -R40 ;  /* 0x000000ffff28a224 */ /* 0x000fe200078e0a28 */
[----:B------:R-:W-:Y:S02]  /*4080*/  @!P0 LOP3.LUT R40, RZ, R14, RZ, 0x33, !PT ;  /* 0x0000000eff288212 */ /* 0x000fe400078e33ff */
[----:B------:R-:W-:Y:S02]  /*4090*/  ISETP.GE.AND P2, PT, R11, RZ, PT ;  /* 0x000000ff0b00720c */ /* 0x000fe40003f46270 */
[----:B------:R-:W-:Y:S01]  /*40a0*/  ISETP.GE.AND P0, PT, R10, RZ, PT ;  /* 0x000000ff0a00720c */ /* 0x000fe20003f06270 */
[C---:B------:R-:W-:Y:S01]  /*40b0*/  IMAD.WIDE R44, R40.reuse, UR10, RZ ;  /* 0x0000000a282c7c25 */ /* 0x040fe2000f8e02ff */
[----:B------:R-:W-:Y:S01]  /*40c0*/  USHF.R.S32.HI UR10, URZ, 0x1f, UR11 ;  /* 0x0000001fff0a7899 */ /* 0x000fe2000801140b */
[----:B------:R-:W-:Y:S02]  /*40d0*/  IADD3 R40, PT, PT, -R40, RZ, RZ ;  /* 0x000000ff28287210 */ /* 0x000fe40007ffe1ff */
[----:B------:R-:W-:-:S02]  /*40e0*/  @P4 VIADD R18, R18, 0x1 ;  /* 0x0000000112124836 */ /* 0x000fc40000000000 */
[----:B------:R-:W-:Y:S01]  /*40f0*/  IMAD.WIDE.U32 R44, R2, UR11, R44 ;  /* 0x0000000b022c7c25 */ /* 0x000fe2000f8e002c */
[----:B------:R-:W-:-:S03]  /*4100*/  UIMAD UR11, UR21, UR11, URZ ;  /* 0x0000000b150b72a4 */ /* 0x000fc6000f8e02ff */
[----:B------:R-:W-:Y:S01]  /*4110*/  @!P2 IMAD.MOV R19, RZ, RZ, -R19 ;  /* 0x000000ffff13a224 */ /* 0x000fe200078e0a13 */
[----:B------:R-:W-:Y:S01]  /*4120*/  @!P5 LOP3.LUT R19, RZ, R9, RZ, 0x33, !PT ;  /* 0x00000009ff13d212 */ /* 0x000fe200078e33ff */
[----:B------:R-:W-:Y:S01]  /*4130*/  IMAD R45, R2, UR10, R45 ;  /* 0x0000000a022d7c24 */ /* 0x000fe2000f8e022d */
[----:B------:R-:W-:Y:S01]  /*4140*/  @!P0 IADD3 R18, PT, PT, -R18, RZ, RZ ;  /* 0x000000ff12128210 */ /* 0x000fe20007ffe1ff */
[----:B------:R-:W-:Y:S01]  /*4150*/  IMAD R3, R14, R40, R3 ;  /* 0x000000280e037224 */ /* 0x000fe200078e0203 */
[----:B------:R-:W-:Y:S01]  /*4160*/  @!P1 LOP3.LUT R18, RZ, R7, RZ, 0x33, !PT ;  /* 0x00000007ff129212 */ /* 0x000fe200078e33ff */
[----:B------:R-:W-:Y:S01]  /*4170*/  IMAD.MOV R10, RZ, RZ, -R19 ;  /* 0x000000ffff0a7224 */ /* 0x000fe200078e0a13 */
[----:B------:R-:W-:Y:S01]  /*4180*/  UIMAD UR10, UR7, UR4, URZ ;  /* 0x00000004070a72a4 */ /* 0x000fe2000f8e02ff */
[----:B------:R-:W-:Y:S01]  /*4190*/  IMAD.WIDE R44, R3, UR4, R44 ;  /* 0x00000004032c7c25 */ /* 0x000fe2000f8e022c */
[----:B------:R-:W-:Y:S01]  /*41a0*/  IADD3 R2, PT, PT, -R18, RZ, RZ ;  /* 0x000000ff12027210 */ /* 0x000fe20007ffe1ff */
[----:B------:R-:W0:Y:S02]  /*41b0*/  LDCU.64 UR4, c[0x0][0x420] ;  /* 0x00008400ff0477ac */ /* 0x000e240008000a00 */
[----:B------:R-:W-:-:S02]  /*41c0*/  IMAD.MOV R3, RZ, RZ, -R12 ;  /* 0x000000ffff037224 */ /* 0x000fc400078e0a0c */
[----:B------:R-:W-:-:S04]  /*41d0*/  IMAD.WIDE R14, R19, UR6, RZ ;  /* 0x00000006130e7c25 */ /* 0x000fc8000f8e02ff */
[----:B------:R-:W-:Y:S01]  /*41e0*/  IMAD R3, R8, R3, R0 ;  /* 0x0000000308037224 */ /* 0x000fe200078e0200 */
[----:B------:R-:W-:Y:S01]  /*41f0*/  IADD3 R0, P1, P0, R14, R44, R42 ;  /* 0x0000002c0e007210 */ /* 0x000fe2000783e02a */
[----:B------:R-:W-:Y:S02]  /*4200*/  IMAD R10, R9, R10, R16 ;  /* 0x0000000a090a7224 */ /* 0x000fe400078e0210 */
[----:B------:R-:W-:Y:S01]  /*4210*/  IMAD R7, R7, R2, R12 ;  /* 0x0000000207077224 */ /* 0x000fe200078e020c */
[----:B------:R-:W-:Y:S01]  /*4220*/  IADD3.X R15, PT, PT, R15, R45, R43, P1, P0 ;  /* 0x0000002d0f0f7210 */ /* 0x000fe20000fe042b */
[----:B------:R-:W-:-:S04]  /*4230*/  IMAD.WIDE R2, R3, UR11, RZ ;  /* 0x0000000b03027c25 */ /* 0x000fc8000f8e02ff */
[----:B------:R-:W-:-:S04]  /*4240*/  IMAD.WIDE R10, R10, UR10, RZ ;  /* 0x0000000a0a0a7c25 */ /* 0x000fc8000f8e02ff */
[----:B------:R-:W-:Y:S01]  /*4250*/  IMAD.WIDE R18, R18, R5, RZ ;  /* 0x0000000512127225 */ /* 0x000fe200078e02ff */
[----:B------:R-:W-:-:S03]  /*4260*/  IADD3 R5, P1, P0, R2, R0, R10 ;  /* 0x0000000002057210 */ /* 0x000fc6000783e00a */
[----:B------:R-:W-:Y:S01]  /*4270*/  IMAD.WIDE R6, R7, R6, RZ ;  /* 0x0000000607067225 */ /* 0x000fe200078e02ff */
[----:B------:R-:W-:Y:S02]  /*4280*/  IADD3.X R15, PT, PT, R3, R15, R11, P1, P0 ;  /* 0x0000000f030f7210 */ /* 0x000fe40000fe040b */
[----:B------:R-:W-:-:S04]  /*4290*/  IADD3 R5, P1, P0, R6, R5, R18 ;  /* 0x0000000506057210 */ /* 0x000fc8000783e012 */
[----:B------:R-:W-:Y:S02]  /*42a0*/  IADD3.X R6, PT, PT, R7, R15, R19, P1, P0 ;  /* 0x0000000f07067210 */ /* 0x000fe40000fe0413 */
[----:B0-----:R-:W-:-:S04]  /*42b0*/  LEA R2, P0, R5, UR4, 0x2 ;  /* 0x0000000405027c11 */ /* 0x001fc8000f8010ff */
[----:B------:R-:W-:-:S05]  /*42c0*/  LEA.HI.X R3, R5, UR5, R6, 0x2, P0 ;  /* 0x0000000505037c11 */ /* 0x000fca00080f1406 */
[----:B------:R0:W-:Y:S01]  /*42d0*/  STG.E desc[UR8][R2.64], R21 ;  /* 0x0000001502007986 */ /* 0x0001e2000c101908 */
[----:B------:R-:W-:Y:S05]  /*42e0*/  BRA `(.L_x_15) ;  /* 0x0000000000107947 */ /* 0x000fea0003800000 */
.L_x_16:
[----:B------:R-:W0:Y:S01]  /*42f0*/  LDC.64 R2, c[0x0][0x420] ;  /* 0x00010800ff027b82 */ /* 0x000e220000000a00 */
[----:B------:R-:W-:-:S05]  /*4300*/  IADD3 R0, PT, PT, R13, UR19, RZ ;  /* 0x000000130d007c10 */ /* 0x000fca000fffe0ff */
[----:B0-----:R-:W-:-:S05]  /*4310*/  IMAD.WIDE.U32 R2, R0, 0x4, R2 ;  /* 0x0000000400027825 */ /* 0x001fca00078e0002 */
[----:B------:R1:W-:Y:S02]  /*4320*/  STG.E desc[UR8][R2.64], R21 ;  /* 0x0000001502007986 */ /* 0x0003e4000c101908 */
.L_x_15:
[----:B------:R-:W-:Y:S05]  /*4330*/  BSYNC.RECONVERGENT B1 ;  /* 0x0000000000017941 */ /* 0x000fea0003800200 */
.L_x_14:
[----:B------:R-:W2:Y:S01]  /*4340*/  LDCU UR7, c[0x0][0x534] ;  /* 0x0000a680ff0777ac */ /* 0x000ea20008000800 */
[C---:B------:R-:W-:Y:S01]  /*4350*/  LOP3.LUT R7, R4.reuse, 0x7, RZ, 0xc0, !PT ;  /* 0x0000000704077812 */ /* 0x040fe200078ec0ff */
[----:B------:R-:W3:Y:S01]  /*4360*/  S2R R14, SR_CgaCtaId ;  /* 0x00000000000e7919 */ /* 0x000ee20000008800 */
[----:B------:R-:W-:Y:S01]  /*4370*/  MOV R5, 0x400 ;  /* 0x0000040000057802 */ /* 0x000fe20000000f00 */
[----:B------:R-:W-:Y:S01]  /*4380*/  IMAD.SHL.U32 R15, R13, 0x4, RZ ;  /* 0x000000040d0f7824 */ /* 0x000fe200078e00ff */
[C---:B------:R-:W-:Y:S01]  /*4390*/  LOP3.LUT R0, R7.reuse, 0x8, RZ, 0xfc, !PT ;  /* 0x0000000807007812 */ /* 0x040fe200078efcff */
[----:B------:R-:W4:Y:S01]  /*43a0*/  S2UR UR6, SR_CTAID.X ;  /* 0x00000000000679c3 */ /* 0x000f220000002500 */
[----:B01----:R-:W-:Y:S01]  /*43b0*/  LOP3.LUT R2, R7, 0x20, RZ, 0xfc, !PT ;  /* 0x0000002007027812 */ /* 0x003fe200078efcff */
[----:B------:R-:W-:-:S05]  /*43c0*/  IMAD.SHL.U32 R16, R4, 0x4, RZ ;  /* 0x0000000404107824 */ /* 0x000fca00078e00ff */
[----:B------:R-:W-:Y:S02]  /*43d0*/  LOP3.LUT R16, R16, 0x1c, RZ, 0xc0, !PT ;  /* 0x0000001c10107812 */ /* 0x000fe400078ec0ff */
[C---:B--2---:R-:W-:Y:S01]  /*43e0*/  ISETP.GE.AND P1, PT, R7.reuse, UR7, PT ;  /* 0x0000000707007c0c */ /* 0x044fe2000bf26270 */
[----:B------:R-:W-:Y:S01]  /*43f0*/  UISETP.GE.AND UP0, UPT, UR7, 0x1, UPT ;  /* 0x000000010700788c */ /* 0x000fe2000bf06270 */
[----:B------:R-:W-:Y:S02]  /*4400*/  ISETP.GE.AND P0, PT, R0, UR7, PT ;  /* 0x0000000700007c0c */ /* 0x000fe4000bf06270 */
[C---:B------:R-:W-:Y:S02]  /*4410*/  ISETP.GT.U32.OR P1, PT, R4.reuse, 0x7f, P1 ;  /* 0x0000007f0400780c */ /* 0x040fe40000f24470 */
[----:B------:R-:W-:Y:S02]  /*4420*/  ISETP.GT.U32.OR P0, PT, R4, 0x7f, P0 ;  /* 0x0000007f0400780c */ /* 0x000fe40000704470 */
[----:B------:R-:W-:-:S02]  /*4430*/  LOP3.LUT R0, R7, 0x10, RZ, 0xfc, !PT ;  /* 0x0000001007007812 */ /* 0x000fc400078efcff */
[----:B------:R-:W-:Y:S02]  /*4440*/  ISETP.GE.AND P4, PT, R2, UR7, PT ;  /* 0x0000000702007c0c */ /* 0x000fe4000bf86270 */
[----:B------:R-:W-:Y:S01]  /*4450*/  ISETP.GE.AND P6, PT, R0, UR7, PT ;  /* 0x0000000700007c0c */ /* 0x000fe2000bfc6270 */
[----:B----4-:R-:W-:Y:S01]  /*4460*/  USHF.L.U32 UR6, UR6, 0x4, URZ ;  /* 0x0000000406067899 */ /* 0x010fe200080006ff */
[----:B------:R-:W-:Y:S02]  /*4470*/  LOP3.LUT R0, R7, 0x18, RZ, 0xfc, !PT ;  /* 0x0000001807007812 */ /* 0x000fe400078efcff */
[----:B------:R-:W-:Y:S01]  /*4480*/  ISETP.GT.U32.OR P6, PT, R4, 0x7f, P6 ;  /* 0x0000007f0400780c */ /* 0x000fe200037c4470 */
[C---:B------:R-:W-:Y:S01]  /*4490*/  @!P1 FADD.FTZ R8, -R21.reuse, R38 ;  /* 0x0000002615089221 */ /* 0x040fe20000010100 */
[----:B------:R-:W-:Y:S01]  /*44a0*/  ISETP.GE.AND P5, PT, R0, UR7, PT ;  /* 0x0000000700007c0c */ /* 0x000fe2000bfa6270 */
[----:B------:R-:W-:Y:S01]  /*44b0*/  @!P0 FADD.FTZ R3, -R21, R35 ;  /* 0x0000002315038221 */ /* 0x000fe20000010100 */
[----:B---3--:R-:W-:Y:S01]  /*44c0*/  LEA R14, R14, R5, 0x18 ;  /* 0x000000050e0e7211 */ /* 0x008fe200078ec0ff */
[----:B------:R-:W-:Y:S01]  /*44d0*/  @!P1 FMUL.FTZ R8, R8, 1.4426950216293334961 ;  /* 0x3fb8aa3b08089820 */ /* 0x000fe20000410000 */
[----:B------:R-:W-:Y:S01]  /*44e0*/  LOP3.LUT R2, R7, 0x28, RZ, 0xfc, !PT ;  /* 0x0000002807027812 */ /* 0x000fe200078efcff */
[----:B------:R-:W-:Y:S01]  /*44f0*/  @!P0 FMUL.FTZ R3, R3, 1.4426950216293334961 ;  /* 0x3fb8aa3b03038820 */ /* 0x000fe20000410000 */
[----:B------:R-:W-:Y:S01]  /*4500*/  ISETP.GT.U32.OR P5, PT, R4, 0x7f, P5 ;  /* 0x0000007f0400780c */ /* 0x000fe20002fa4470 */
[----:B------:R0:W1:Y:S01]  /*4510*/  @!P1 MUFU.EX2 R0, R8 ;  /* 0x0000000800009308 */ /* 0x0000620000000800 */
[----:B------:R-:W-:-:S02]  /*4520*/  ISETP.GE.AND P3, PT, R2, UR7, PT ;  /* 0x0000000702007c0c */ /* 0x000fc4000bf66270 */
[----:B------:R-:W-:Y:S01]  /*4530*/  LOP3.LUT R2, R7, 0x30, RZ, 0xfc, !PT ;  /* 0x0000003007027812 */ /* 0x000fe200078efcff */
[----:B------:R-:W-:Y:S01]  /*4540*/  @!P6 FADD.FTZ R6, -R21, R36 ;  /* 0x000000241506e221 */ /* 0x000fe20000010100 */
[----:B------:R-:W-:Y:S02]  /*4550*/  ISETP.GT.U32.OR P4, PT, R4, 0x7f, P4 ;  /* 0x0000007f0400780c */ /* 0x000fe40002784470 */
[----:B------:R-:W-:Y:S01]  /*4560*/  ISETP.GE.AND P2, PT, R2, UR7, PT ;  /* 0x0000000702007c0c */ /* 0x000fe2000bf46270 */
[----:B------:R-:W2:Y:S01]  /*4570*/  @!P0 MUFU.EX2 R3, R3 ;  /* 0x0000000300038308 */ /* 0x000ea20000000800 */
[----:B------:R-:W-:Y:S01]  /*4580*/  LOP3.LUT R2, R7, 0x38, RZ, 0xfc, !PT ;  /* 0x0000003807027812 */ /* 0x000fe200078efcff */
[----:B------:R-:W-:Y:S01]  /*4590*/  @!P6 FMUL.FTZ R6, R6, 1.4426950216293334961 ;  /* 0x3fb8aa3b0606e820 */ /* 0x000fe20000410000 */
[C---:B------:R-:W-:Y:S01]  /*45a0*/  ISETP.GT.U32.OR P3, PT, R4.reuse, 0x7f, P3 ;  /* 0x0000007f0400780c */ /* 0x040fe20001f64470 */
[----:B------:R-:W-:Y:S01]  /*45b0*/  @!P5 FADD.FTZ R5, -R21, R33 ;  /* 0x000000211505d221 */ /* 0x000fe20000010100 */
[----:B------:R-:W-:-:S03]  /*45c0*/  ISETP.GT.U32.OR P2, PT, R4, 0x7f, P2 ;  /* 0x0000007f0400780c */ /* 0x000fc60001744470 */
[----:B------:R-:W3:Y:S01]  /*45d0*/  @!P6 MUFU.EX2 R6, R6 ;  /* 0x000000060006e308 */ /* 0x000ee20000000800 */
[----:B0-----:R-:W-:Y:S02]  /*45e0*/  IMAD.IADD R8, R14, 0x1, R15 ;  /* 0x000000010e087824 */ /* 0x001fe400078e020f */
[----:B------:R-:W-:Y:S01]  /*45f0*/  @!P4 FADD.FTZ R34, -R21, R34 ;  /* 0x000000221522c221 */ /* 0x000fe20000010100 */
[----:B------:R-:W-:Y:S01]  /*4600*/  @!P5 FMUL.FTZ R5, R5, 1.4426950216293334961 ;  /* 0x3fb8aa3b0505d820 */ /* 0x000fe20000410000 */
[----:B------:R-:W-:Y:S02]  /*4610*/  IMAD R9, R7, 0x44, R8 ;  /* 0x0000004407097824 */ /* 0x000fe400078e0208 */
[----:B------:R-:W-:Y:S01]  /*4620*/  @!P4 FMUL.FTZ R34, R34, 1.4426950216293334961 ;  /* 0x3fb8aa3b2222c820 */ /* 0x000fe20000410000 */
[----:B------:R-:W0:Y:S01]  /*4630*/  @!P5 MUFU.EX2 R8, R5 ;  /* 0x000000050008d308 */ /* 0x000e220000000800 */
[C---:B------:R-:W-:Y:S01]  /*4640*/  @!P3 FADD.FTZ R31, -R21.reuse, R31 ;  /* 0x0000001f151fb221 */ /* 0x040fe20000010100 */
[----:B-1----:R1:W-:Y:S01]  /*4650*/  @!P1 STS [R9], R0 ;  /* 0x0000000009009388 */ /* 0x0023e20000000800 */
[----:B------:R-:W-:Y:S01]  /*4660*/  ISETP.GE.AND P1, PT, R2, UR7, PT ;  /* 0x0000000702007c0c */ /* 0x000fe2000bf26270 */
[----:B------:R-:W-:Y:S01]  /*4670*/  @!P2 FADD.FTZ R32, -R21, R32 ;  /* 0x000000201520a221 */ /* 0x000fe20000010100 */
[----:B------:R-:W-:Y:S01]  /*4680*/  LOP3.LUT R2, R7, 0x40, RZ, 0xfc, !PT ;  /* 0x0000004007027812 */ /* 0x000fe200078efcff */
[----:B--2---:R2:W-:Y:S01]  /*4690*/  @!P0 STS [R9+0x220], R3 ;  /* 0x0002200309008388 */ /* 0x0045e20000000800 */
[----:B------:R-:W-:Y:S01]  /*46a0*/  ISETP.GT.U32.OR P1, PT, R4, 0x7f, P1 ;  /* 0x0000007f0400780c */ /* 0x000fe20000f24470 */
[----:B------:R-:W4:Y:S01]  /*46b0*/  @!P4 MUFU.EX2 R34, R34 ;  /* 0x000000220022c308 */ /* 0x000f220000000800 */
[----:B------:R-:W-:Y:S01]  /*46c0*/  ISETP.GE.AND P0, PT, R2, UR7, PT ;  /* 0x0000000702007c0c */ /* 0x000fe2000bf06270 */
[----:B------:R-:W-:Y:S01]  /*46d0*/  @!P3 FMUL.FTZ R31, R31, 1.4426950216293334961 ;  /* 0x3fb8aa3b1f1fb820 */ /* 0x000fe20000410000 */
[----:B---3--:R3:W-:Y:S01]  /*46e0*/  @!P6 STS [R9+0x440], R6 ;  /* 0x000440060900e388 */ /* 0x0087e20000000800 */
[----:B------:R-:W-:Y:S01]  /*46f0*/  @!P2 FMUL.FTZ R32, R32, 1.4426950216293334961 ;  /* 0x3fb8aa3b2020a820 */ /* 0x000fe20000410000 */
[----:B------:R-:W-:-:S03]  /*4700*/  ISETP.GT.U32.OR P0, PT, R4, 0x7f, P0 ;  /* 0x0000007f0400780c */ /* 0x000fc60000704470 */
[----:B------:R-:W5:Y:S01]  /*4710*/  @!P3 MUFU.EX2 R2, R31 ;  /* 0x0000001f0002b308 */ /* 0x000f620000000800 */
[----:B0-----:R-:W-:Y:S01]  /*4720*/  @!P5 STS [R9+0x660], R8 ;  /* 0x000660080900d388 */ /* 0x001fe20000000800 */
[----:B------:R-:W-:Y:S02]  /*4730*/  IMAD.MOV.U32 R5, RZ, RZ, RZ ;  /* 0x000000ffff057224 */ /* 0x000fe400078e00ff */
[----:B------:R-:W-:-:S04]  /*4740*/  @!P1 FADD.FTZ R29, -R21, R29 ;  /* 0x0000001d151d9221 */ /* 0x000fc80000010100 */
[----:B------:R-:W-:Y:S01]  /*4750*/  @!P1 FMUL.FTZ R29, R29, 1.4426950216293334961 ;  /* 0x3fb8aa3b1d1d9820 */ /* 0x000fe20000410000 */
[----:B------:R-:W0:Y:S01]  /*4760*/  @!P2 MUFU.EX2 R32, R32 ;  /* 0x000000200020a308 */ /* 0x000e220000000800 */
[----:B------:R-:W-:Y:S01]  /*4770*/  @!P0 FADD.FTZ R30, -R21, R30 ;  /* 0x0000001e151e8221 */ /* 0x000fe20000010100 */
[C---:B-1----:R-:W-:Y:S01]  /*4780*/  LOP3.LUT R0, R7.reuse, 0x48, RZ, 0xfc, !PT ;  /* 0x0000004807007812 */ /* 0x042fe200078efcff */
[----:B----4-:R-:W-:Y:S02]  /*4790*/  @!P4 STS [R9+0x880], R34 ;  /* 0x000880220900c388 */ /* 0x010fe40000000800 */
[----:B------:R-:W-:Y:S01]  /*47a0*/  @!P0 FMUL.FTZ R30, R30, 1.4426950216293334961 ;  /* 0x3fb8aa3b1e1e8820 */ /* 0x000fe20000410000 */
[----:B------:R-:W-:Y:S02]  /*47b0*/  ISETP.GE.AND P6, PT, R0, UR7, PT ;  /* 0x0000000700007c0c */ /* 0x000fe4000bfc6270 */
[C---:B------:R-:W-:Y:S01]  /*47c0*/  LOP3.LUT R0, R7.reuse, 0x50, RZ, 0xfc, !PT ;  /* 0x0000005007007812 */ /* 0x040fe200078efcff */
[----:B-----5:R1:W-:Y:S01]  /*47d0*/  @!P3 STS [R9+0xaa0], R2 ;  /* 0x000aa0020900b388 */ /* 0x0203e20000000800 */
[----:B--2---:R-:W-:Y:S01]  /*47e0*/  LOP3.LUT R3, R7, 0x68, RZ, 0xfc, !PT ;  /* 0x0000006807037812 */ /* 0x004fe200078efcff */
[----:B---3--:R-:W2:Y:S01]  /*47f0*/  @!P1 MUFU.EX2 R6, R29 ;  /* 0x0000001d00069308 */ /* 0x008ea20000000800 */
[----:B------:R-:W-:-:S02]  /*4800*/  ISETP.GE.AND P5, PT, R0, UR7, PT ;  /* 0x0000000700007c0c */ /* 0x000fc4000bfa6270 */
[C---:B------:R-:W-:Y:S02]  /*4810*/  LOP3.LUT R0, R7.reuse, 0x58, RZ, 0xfc, !PT ;  /* 0x0000005807007812 */ /* 0x040fe400078efcff */
[----:B------:R-:W-:Y:S01]  /*4820*/  ISETP.GT.U32.OR P6, PT, R4, 0x7f, P6 ;  /* 0x0000007f0400780c */ /* 0x000fe200037c4470 */
[----:B0-----:R-:W-:Y:S01]  /*4830*/  @!P2 STS [R9+0xcc0], R32 ;  /* 0x000cc0200900a388 */ /* 0x001fe20000000800 */
[----:B------:R-:W-:Y:S01]  /*4840*/  ISETP.GE.AND P4, PT, R0, UR7, PT ;  /* 0x0000000700007c0c */ /* 0x000fe2000bf86270 */
[----:B------:R-:W0:Y:S01]  /*4850*/  @!P0 MUFU.EX2 R30, R30 ;  /* 0x0000001e001e8308 */ /* 0x000e220000000800 */
[----:B------:R-:W-:Y:S02]  /*4860*/  LOP3.LUT R0, R7, 0x60, RZ, 0xfc, !PT ;  /* 0x0000006007007812 */ /* 0x000fe400078efcff */
[----:B------:R-:W-:Y:S02]  /*4870*/  ISETP.GE.AND P2, PT, R3, UR7, PT ;  /* 0x0000000703007c0c */ /* 0x000fe4000bf46270 */
[----:B------:R-:W-:-:S02]  /*4880*/  ISETP.GE.AND P3, PT, R0, UR7, PT ;  /* 0x0000000700007c0c */ /* 0x000fc4000bf66270 */
[----:B------:R-:W-:Y:S01]  /*4890*/  LOP3.LUT R0, R7, 0x70, RZ, 0xfc, !PT ;  /* 0x0000007007007812 */ /* 0x000fe200078efcff */
[----:B--2---:R2:W-:Y:S01]  /*48a0*/  @!P1 STS [R9+0xee0], R6 ;  /* 0x000ee00609009388 */ /* 0x0045e20000000800 */
[----:B------:R-:W-:Y:S01]  /*48b0*/  ISETP.GT.U32.OR P5, PT, R4, 0x7f, P5 ;  /* 0x0000007f0400780c */ /* 0x000fe20002fa4470 */
[----:B------:R-:W-:Y:S01]  /*48c0*/  @!P6 FADD.FTZ R27, -R21, R27 ;  /* 0x0000001b151be221 */ /* 0x000fe20000010100 */
[----:B------:R-:W-:Y:S02]  /*48d0*/  ISETP.GE.AND P1, PT, R0, UR7, PT ;  /* 0x0000000700007c0c */ /* 0x000fe4000bf26270 */
[----:B------:R-:W-:Y:S01]  /*48e0*/  LOP3.LUT R0, R7, 0x78, RZ, 0xfc, !PT ;  /* 0x0000007807007812 */ /* 0x000fe200078efcff */
[----:B------:R-:W-:Y:S01]  /*48f0*/  @!P6 FMUL.FTZ R27, R27, 1.4426950216293334961 ;  /* 0x3fb8aa3b1b1be820 */ /* 0x000fe20000410000 */
[----:B------:R-:W-:Y:S01]  /*4900*/  ISETP.GT.U32.OR P4, PT, R4, 0x7f, P4 ;  /* 0x0000007f0400780c */ /* 0x000fe20002784470 */
[----:B0-----:R-:W-:Y:S01]  /*4910*/  @!P0 STS [R9+0x1100], R30 ;  /* 0x0011001e09008388 */ /* 0x001fe20000000800 */
[----:B------:R-:W-:Y:S01]  /*4920*/  ISETP.GE.AND P0, PT, R0, UR7, PT ;  /* 0x0000000700007c0c */ /* 0x000fe2000bf06270 */
[----:B-1----:R-:W0:Y:S01]  /*4930*/  @!P6 MUFU.EX2 R2, R27 ;  /* 0x0000001b0002e308 */ /* 0x002e220000000800 */
[C---:B------:R-:W-:Y:S01]  /*4940*/  ISETP.GT.U32.OR P3, PT, R4.reuse, 0x7f, P3 ;  /* 0x0000007f0400780c */ /* 0x040fe20001f64470 */
[----:B------:R-:W-:Y:S01]  /*4950*/  IMAD.MOV.U32 R0, RZ, RZ, RZ ;  /* 0x000000ffff007224 */ /* 0x000fe200078e00ff */
[C---:B------:R-:W-:Y:S01]  /*4960*/  ISETP.GT.U32.OR P2, PT, R4.reuse, 0x7f, P2 ;  /* 0x0000007f0400780c */ /* 0x040fe20001744470 */
[----:B------:R-:W-:Y:S01]  /*4970*/  @!P5 FADD.FTZ R28, -R21, R28 ;  /* 0x0000001c151cd221 */ /* 0x000fe20000010100 */
[----:B------:R-:W-:-:S02]  /*4980*/  ISETP.GT.U32.OR P1, PT, R4, 0x7f, P1 ;  /* 0x0000007f0400780c */ /* 0x000fc40000f24470 */
[----:B------:R-:W-:Y:S01]  /*4990*/  ISETP.GT.U32.OR P0, PT, R4, 0x7f, P0 ;  /* 0x0000007f0400780c */ /* 0x000fe20000704470 */
[----:B------:R-:W-:Y:S02]  /*49a0*/  @!P5 FMUL.FTZ R28, R28, 1.4426950216293334961 ;  /* 0x3fb8aa3b1c1cd820 */ /* 0x000fe40000410000 */
[----:B------:R-:W-:-:S04]  /*49b0*/  @!P4 FADD.FTZ R25, -R21, R25 ;  /* 0x000000191519c221 */ /* 0x000fc80000010100 */
[----:B------:R-:W-:Y:S01]  /*49c0*/  @!P3 FADD.FTZ R26, -R21, R26 ;  /* 0x0000001a151ab221 */ /* 0x000fe20000010100 */
[----:B------:R-:W-:Y:S01]  /*49d0*/  @!P4 FMUL.FTZ R25, R25, 1.4426950216293334961 ;  /* 0x3fb8aa3b1919c820 */ /* 0x000fe20000410000 */
[C---:B------:R-:W-:Y:S01]  /*49e0*/  @!P2 FADD.FTZ R23, -R21.reuse, R23 ;  /* 0x000000171517a221 */ /* 0x040fe20000010100 */
[----:B------:R-:W1:Y:S01]  /*49f0*/  @!P5 MUFU.EX2 R28, R28 ;  /* 0x0000001c001cd308 */ /* 0x000e620000000800 */
[C---:B------:R-:W-:Y:S01]  /*4a00*/  @!P1 FADD.FTZ R24, -R21.reuse, R24 ;  /* 0x0000001815189221 */ /* 0x040fe20000010100 */
[----:B------:R-:W-:Y:S01]  /*4a10*/  @!P3 FMUL.FTZ R26, R26, 1.4426950216293334961 ;  /* 0x3fb8aa3b1a1ab820 */ /* 0x000fe20000410000 */
[----:B------:R-:W-:Y:S01]  /*4a20*/  @!P0 FADD.FTZ R21, -R21, R22 ;  /* 0x0000001615158221 */ /* 0x000fe20000010100 */
[----:B------:R-:W-:Y:S01]  /*4a30*/  @!P2 FMUL.FTZ R23, R23, 1.4426950216293334961 ;  /* 0x3fb8aa3b1717a820 */ /* 0x000fe20000410000 */
[----:B------:R-:W-:Y:S01]  /*4a40*/  @!P1 FMUL.FTZ R24, R24, 1.4426950216293334961 ;  /* 0x3fb8aa3b18189820 */ /* 0x000fe20000410000 */
[----:B0-----:R0:W-:Y:S01]  /*4a50*/  @!P6 STS [R9+0x1320], R2 ;  /* 0x001320020900e388 */ /* 0x0011e20000000800 */
[----:B------:R-:W-:Y:S01]  /*4a60*/  @!P0 FMUL.FTZ R10, R21, 1.4426950216293334961 ;  /* 0x3fb8aa3b150a8820 */ /* 0x000fe20000410000 */
[----:B--2---:R-:W2:Y:S08]  /*4a70*/  @!P4 MUFU.EX2 R6, R25 ;  /* 0x000000190006c308 */ /* 0x004eb00000000800 */
[----:B------:R-:W3:Y:S01]  /*4a80*/  @!P3 MUFU.EX2 R26, R26 ;  /* 0x0000001a001ab308 */ /* 0x000ee20000000800 */
[----:B-1----:R1:W-:Y:S07]  /*4a90*/  @!P5 STS [R9+0x1540], R28 ;  /* 0x0015401c0900d388 */ /* 0x0023ee0000000800 */
[----:B------:R-:W4:Y:S01]  /*4aa0*/  @!P2 MUFU.EX2 R8, R23 ;  /* 0x000000170008a308 */ /* 0x000f220000000800 */
[----:B--2---:R1:W-:Y:S01]  /*4ab0*/  @!P4 STS [R9+0x1760], R6 ;  /* 0x001760060900c388 */ /* 0x0043e20000000800 */
[----:B0-----:R-:W-:-:S06]  /*4ac0*/  CS2R R2, SRZ ;  /* 0x0000000000027805 */ /* 0x001fcc000001ff00 */
[----:B------:R-:W0:Y:S01]  /*4ad0*/  @!P1 MUFU.EX2 R24, R24 ;  /* 0x0000001800189308 */ /* 0x000e220000000800 */
[----:B---3--:R1:W-:Y:S07]  /*4ae0*/  @!P3 STS [R9+0x1980], R26 ;  /* 0x0019801a0900b388 */ /* 0x0083ee0000000800 */
[----:B------:R-:W2:Y:S01]  /*4af0*/  @!P0 MUFU.EX2 R10, R10 ;  /* 0x0000000a000a8308 */ /* 0x000ea20000000800 */
[----:B----4-:R1:W-:Y:S04]  /*4b00*/  @!P2 STS [R9+0x1ba0], R8 ;  /* 0x001ba0080900a388 */ /* 0x0103e80000000800 */
[----:B0-----:R1:W-:Y:S04]  /*4b10*/  @!P1 STS [R9+0x1dc0], R24 ;  /* 0x001dc01809009388 */ /* 0x0013e80000000800 */
[----:B--2---:R1:W-:Y:S01]  /*4b20*/  @!P0 STS [R9+0x1fe0], R10 ;  /* 0x001fe00a09008388 */ /* 0x0043e20000000800 */
[----:B------:R-:W-:Y:S06]  /*4b30*/  BAR.SYNC.DEFER_BLOCKING 0x0 ;  /* 0x0000000000007b1d */ /* 0x000fec0000010000 */
[----:B------:R-:W-:Y:S05]  /*4b40*/  BRA.U !UP0, `(.L_x_22) ;  /* 0x0000000508d47547 */ /* 0x000fea000b800000 */
[----:B------:R-:W0:Y:S01]  /*4b50*/  LDC R20, c[0x0][0x44c] ;  /* 0x00011300ff147b82 */ /* 0x000e220000000800 */
[----:B------:R-:W2:Y:S01]  /*4b60*/  LDCU.64 UR4, c[0x0][0x3f8] ;  /* 0x00007f00ff0477ac */ /* 0x000ea20008000a00 */
[----:B------:R-:W-:Y:S01]  /*4b70*/  LOP3.LUT R19, R7, 0x3f8, R4, 0xf8, !PT ;  /* 0x000003f807137812 */ /* 0x000fe200078ef804 */
[----:B------:R-:W-:Y:S01]  /*4b80*/  IMAD.MOV.U32 R22, RZ, RZ, RZ ;  /* 0x000000ffff167224 */ /* 0x000fe200078e00ff */
[----:B-1----:R-:W-:Y:S01]  /*4b90*/  CS2R R10, SRZ ;  /* 0x00000000000a7805 */ /* 0x002fe2000001ff00 */
[----:B------:R-:W-:Y:S01]  /*4ba0*/  UISETP.GE.U32.AND UP0, UPT, UR7, 0x4, UPT ;  /* 0x000000040700788c */ /* 0x000fe2000bf06070 */
[----:B------:R-:W-:Y:S01]  /*4bb0*/  CS2R R8, SRZ ;  /* 0x0000000000087805 */ /* 0x000fe2000001ff00 */
[----:B------:R-:W-:Y:S01]  /*4bc0*/  UIADD3 UR10, UPT, UPT, UR20, -UR6, URZ ;  /* 0x80000006140a7290 */ /* 0x000fe2000fffe0ff */
[C---:B0-----:R-:W-:Y:S02]  /*4bd0*/  IMAD R0, R20.reuse, UR6, RZ ;  /* 0x0000000614007c24 */ /* 0x041fe4000f8e02ff */
[----:B------:R-:W-:-:S03]  /*4be0*/  IMAD R20, R20, UR20, RZ ;  /* 0x0000001414147c24 */ /* 0x000fc6000f8e02ff */
[----:B------:R-:W-:-:S04]  /*4bf0*/  LEA R19, P0, R19, R0, 0x2 ;  /* 0x0000000013137211 */ /* 0x000fc800078010ff */
[----:B------:R-:W-:Y:S02]  /*4c00*/  LEA.HI.X.SX32 R0, R0, RZ, 0x1, P0 ;  /* 0x000000ff00007211 */ /* 0x000fe400000f0eff */
[----:B--2---:R-:W-:Y:S01]  /*4c10*/  LEA R18, P0, R19, UR4, 0x2 ;  /* 0x0000000413127c11 */ /* 0x004fe2000f8010ff */
[----:B------:R-:W-:-:S03]  /*4c20*/  ULOP3.LUT UR4, UR7, 0x3, URZ, 0xc0, !UPT ;  /* 0x0000000307047892 */ /* 0x000fc6000f8ec0ff */
[----:B------:R-:W-:Y:S01]  /*4c30*/  LEA.HI.X R19, R19, UR5, R0, 0x2, P0 ;  /* 0x0000000513137c11 */ /* 0x000fe200080f1400 */
[----:B------:R-:W-:Y:S01]  /*4c40*/  IMAD.MOV.U32 R0, RZ, RZ, RZ ;  /* 0x000000ffff007224 */ /* 0x000fe200078e00ff */
[----:B------:R-:W-:Y:S07]  /*4c50*/  BRA.U !UP0, `(.L_x_23) ;  /* 0x0000000508287547 */ /* 0x000fee000b800000 */
[----:B------:R-:W-:Y:S01]  /*4c60*/  ULOP3.LUT UR11, UR7, 0x7ffffffc, URZ, 0xc0, !UPT ;  /* 0x7ffffffc070b7892 */ /* 0x000fe2000f8ec0ff */
[----:B------:R-:W-:Y:S01]  /*4c70*/  HFMA2 R0, -RZ, RZ, 0, 0 ;  /* 0x00000000ff007431 */ /* 0x000fe200000001ff */
[----:B------:R-:W-:Y:S02]  /*4c80*/  ISETP.GE.AND P2, PT, R13, UR10, PT ;  /* 0x0000000a0d007c0c */ /* 0x000fe4000bf46270 */
[----:B------:R-:W-:Y:S02]  /*4c90*/  CS2R R2, SRZ ;  /* 0x0000000000027805 */ /* 0x000fe4000001ff00 */
[----:B------:R-:W-:Y:S01]  /*4ca0*/  IADD3 R7, PT, PT, R15, 0x88, R14 ;  /* 0x000000880f077810 */ /* 0x000fe20007ffe00e */
[C---:B------:R-:W-:Y:S01]  /*4cb0*/  IMAD.WIDE R30, R20.reuse, 0x10, RZ ;  /* 0x00000010141e7825 */ /* 0x040fe200078e02ff */
[----:B------:R-:W-:Y:S01]  /*4cc0*/  MOV R5, RZ ;  /* 0x000000ff00057202 */ /* 0x000fe20000000f00 */
[----:B------:R-:W0:Y:S01]  /*4cd0*/  LDCU UR5, c[0x0][0x440] ;  /* 0x00008800ff0577ac */ /* 0x000e220008000800 */
[----:B------:R-:W-:Y:S01]  /*4ce0*/  MOV R22, UR11 ;  /* 0x0000000b00167c02 */ /* 0x000fe20008000f00 */
[----:B------:R-:W-:Y:S01]  /*4cf0*/  IMAD.WIDE R28, R20, 0xc, RZ ;  /* 0x0000000c141c7825 */ /* 0x000fe200078e02ff */
[----:B------:R-:W-:-:S03]  /*4d00*/  UIADD3 UR7, UPT, UPT, -UR11, URZ, URZ ;  /* 0x000000ff0b077290 */ /* 0x000fc6000fffe1ff */
[----:B------:R-:W-:-:S04]  /*4d10*/  IMAD.WIDE R26, R20, 0x8, RZ ;  /* 0x00000008141a7825 */ /* 0x000fc800078e02ff */
[----:B------:R-:W-:-:S07]  /*4d20*/  IMAD.WIDE R24, R20, 0x4, RZ ;  /* 0x0000000414187825 */ /* 0x000fce00078e02ff */
.L_x_32:
[----:B--2---:R1:W2:Y:S01]  /*4d30*/  LDS R4, [R7+-0x88] ;  /* 0xffff780007047984 */ /* 0x0042a20000000800 */
[----:B------:R-:W-:Y:S03]  /*4d40*/  BSSY.RECONVERGENT B0, `(.L_x_24) ;  /* 0x0000008000007945 */ /* 0x000fe60003800200 */
[----:B---3--:R1:W3:Y:S04]  /*4d50*/  LDS R6, [R7+-0x44] ;  /* 0xffffbc0007067984 */ /* 0x0082e80000000800 */
[----:B------:R1:W4:Y:S01]  /*4d60*/  LDS R12, [R7] ;  /* 0x00000000070c7984 */ /* 0x0003220000000800 */
[----:B0-----:R-:W-:Y:S05]  /*4d70*/  @P2 BRA `(.L_x_25) ;  /* 0x0000000000102947 */ /* 0x001fea0003800000 */
[----:B0-----:R-:W-:Y:S02]  /*4d80*/  ISETP.GE.AND P0, PT, R16, UR5, PT ;  /* 0x0000000510007c0c */ /* 0x001fe4000bf06270 */
[----:B------:R-:W-:Y:S02]  /*4d90*/  CS2R R10, SRZ ;  /* 0x00000000000a7805 */ /* 0x000fe4000001ff00 */
[----:B------:R-:W-:Y:S09]  /*4da0*/  CS2R R8, SRZ ;  /* 0x0000000000087805 */ /* 0x000ff2000001ff00 */
[----:B------:R0:W5:Y:S02]  /*4db0*/  @!P0 LDG.E.128 R8, desc[UR8][R18.64] ;  /* 0x0000000812088981 */ /* 0x000164000c1e1d00 */
.L_x_25:
[----:B0-----:R-:W-:Y:S05]  /*4dc0*/  BSYNC.RECONVERGENT B0 ;  /* 0x0000000000007941 */ /* 0x001fea0003800200 */
.L_x_24:
[----:B------:R-:W-:Y:S01]  /*4dd0*/  ISETP.GE.AND P2, PT, R13, UR10, PT ;  /* 0x0000000a0d007c0c */ /* 0x000fe2000bf46270 */
[C---:B--2--5:R-:W-:Y:S01]  /*4de0*/  FFMA.FTZ R5, R4.reuse, R8, R5 ;  /* 0x0000000804057223 */ /* 0x064fe20000010005 */
[C---:B------:R-:W-:Y:S01]  /*4df0*/  FFMA.FTZ R2, R4.reuse, R9, R2 ;  /* 0x0000000904027223 */ /* 0x040fe20000010002 */
[----:B------:R-:W-:Y:S01]  /*4e00*/  BSSY.RECONVERGENT B0, `(.L_x_26) ;  /* 0x000000a000007945 */ /* 0x000fe20003800200 */
[C---:B------:R-:W-:Y:S01]  /*4e10*/  FFMA.FTZ R3, R4.reuse, R10, R3 ;  /* 0x0000000a04037223 */ /* 0x040fe20000010003 */
[----:B------:R-:W-:Y:S08]  /*4e20*/  FFMA.FTZ R0, R4, R11, R0 ;  /* 0x0000000b04007223 */ /* 0x000ff00000010000 */
[----:B------:R-:W-:Y:S05]  /*4e30*/  @P2 BRA `(.L_x_27) ;  /* 0x0000000000182947 */ /* 0x000fea0003800000 */
[----:B------:R-:W-:Y:S02]  /*4e40*/  ISETP.GE.AND P0, PT, R16, UR5, PT ;  /* 0x0000000510007c0c */ /* 0x000fe4000bf06270 */
[----:B------:R-:W-:Y:S02]  /*4e50*/  CS2R R10, SRZ ;  /* 0x00000000000a7805 */ /* 0x000fe4000001ff00 */
[----:B------:R-:W-:Y:S09]  /*4e60*/  CS2R R8, SRZ ;  /* 0x0000000000087805 */ /* 0x000ff2000001ff00 */
[----:B------:R-:W-:Y:S05]  /*4e70*/  @!P0 IADD3 R32, P1, PT, R24, R18, RZ ;  /* 0x0000001218208210 */ /* 0x000fea0007f3e0ff */
[----:B------:R-:W-:Y:S05]  /*4e80*/  @!P0 IMAD.X R33, R25, 0x1, R19, P1 ;  /* 0x0000000119218824 */ /* 0x000fea00008e0613 */
[----:B------:R0:W5:Y:S03]  /*4e90*/  @!P0 LDG.E.128 R8, desc[UR8][R32.64] ;  /* 0x0000000820088981 */ /* 0x000166000c1e1d00 */
.L_x_27:
[----:B------:R-:W-:Y:S05]  /*4ea0*/  BSYNC.RECONVERGENT B0 ;  /* 0x0000000000007941 */ /* 0x000fea0003800200 */
.L_x_26:
[C---:B---3-5:R-:W-:Y:S01]  /*4eb0*/  FFMA.FTZ R5, R6.reuse, R8, R5 ;  /* 0x0000000806057223 */ /* 0x068fe20000010005 */
[C---:B------:R-:W-:Y:S01]  /*4ec0*/  FFMA.FTZ R2, R6.reuse, R9, R2 ;  /* 0x0000000906027223 */ /* 0x040fe20000010002 */
[----:B------:R-:W-:Y:S01]  /*4ed0*/  BSSY.RECONVERGENT B0, `(.L_x_28) ;  /* 0x000000a000007945 */ /* 0x000fe20003800200 */
[C---:B------:R-:W-:Y:S01]  /*4ee0*/  FFMA.FTZ R3, R6.reuse, R10, R3 ;  /* 0x0000000a06037223 */ /* 0x040fe20000010003 */
[----:B------:R-:W-:Y:S02]  /*4ef0*/  FFMA.FTZ R0, R6, R11, R0 ;  /* 0x0000000b06007223 */ /* 0x000fe40000010000 */
[----:B------:R-:W-:Y:S05]  /*4f00*/  @P2 BRA `(.L_x_29) ;  /* 0x0000000000182947 */ /* 0x000fea0003800000 */
[----:B------:R-:W-:Y:S02]  /*4f10*/  ISETP.GE.AND P0, PT, R16, UR5, PT ;  /* 0x0000000510007c0c */ /* 0x000fe4000bf06270 */
[----:B------:R-:W-:Y:S02]  /*4f20*/  CS2R R10, SRZ ;  /* 0x00000000000a7805 */ /* 0x000fe4000001ff00 */
[----:B------:R-:W-:Y:S09]  /*4f30*/  CS2R R8, SRZ ;  /* 0x0000000000087805 */ /* 0x000ff2000001ff00 */
[----:B0-----:R-:W-:Y:S05]  /*4f40*/  @!P0 IADD3 R32, P1, PT, R26, R18, RZ ;  /* 0x000000121a208210 */ /* 0x001fea0007f3e0ff */
[----:B------:R-:W-:Y:S05]  /*4f50*/  @!P0 IMAD.X R33, R27, 0x1, R19, P1 ;  /* 0x000000011b218824 */ /* 0x000fea00008e0613 */
[----:B------:R2:W5:Y:S03]  /*4f60*/  @!P0 LDG.E.128 R8, desc[UR8][R32.64] ;  /* 0x0000000820088981 */ /* 0x000566000c1e1d00 */
.L_x_29:
[----:B------:R-:W-:Y:S05]  /*4f70*/  BSYNC.RECONVERGENT B0 ;  /* 0x0000000000007941 */ /* 0x000fea0003800200 */
.L_x_28:
[C---:B----45:R-:W-:Y:S01]  /*4f80*/  FFMA.FTZ R5, R12.reuse, R8, R5 ;  /* 0x000000080c057223 */ /* 0x070fe20000010005 */
        /* <DEDUP_REMOVED lines=8> */
[----:B0-2---:R-:W-:Y:S05]  /*5010*/  @!P0 IADD3 R32, P1, PT, R28, R18, RZ ;  /* 0x000000121c208210 */ /* 0x005fea0007f3e0ff */
[----:B------:R-:W-:Y:S05]  /*5020*/  @!P0 IMAD.X R33, R29, 0x1, R19, P1 ;  /* 0x000000011d218824 */ /* 0x000fea00008e0613 */
[----:B------:R3:W5:Y:S03]  /*5030*/  @!P0 LDG.E.128 R8, desc[UR8][R32.64] ;  /* 0x0000000820088981 */ /* 0x000766000c1e1d00 */
.L_x_31:
[----:B------:R-:W-:Y:S05]  /*5040*/  BSYNC.RECONVERGENT B0 ;  /* 0x0000000000007941 */ /* 0x000fea0003800200 */
.L_x_30:
[----:B------:R-:W-:Y:S01]  /*5050*/  IADD3 R18, P0, PT, R30, R18, RZ ;  /* 0x000000121e127210 */ /* 0x000fe20007f1e0ff */
[----:B------:R1:W4:Y:S01]  /*5060*/  LDS R4, [R7+0x44] ;  /* 0x0000440007047984 */ /* 0x0003220000000800 */
[----:B------:R-:W-:Y:S02]  /*5070*/  UIADD3 UR7, UPT, UPT, UR7, 0x4, URZ ;  /* 0x0000000407077890 */ /* 0x000fe4000fffe0ff */
[----:B------:R-:W-:Y:S02]  /*5080*/  IADD3.X R19, PT, PT, R31, R19, RZ, P0, !PT ;  /* 0x000000131f137210 */ /* 0x000fe400007fe4ff */
[----:B------:R-:W-:Y:S01]  /*5090*/  UISETP.NE.AND UP0, UPT, UR7, URZ, UPT ;  /* 0x000000ff0700728c */ /* 0x000fe2000bf05270 */
[----:B-1----:R-:W-:Y:S01]  /*50a0*/  IADD3 R7, PT, PT, R7, 0x110, RZ ;  /* 0x0000011007077810 */ /* 0x002fe20007ffe0ff */
[C---:B----45:R-:W-:Y:S01]  /*50b0*/  FFMA.FTZ R5, R4.reuse, R8, R5 ;  /* 0x0000000804057223 */ /* 0x070fe20000010005 */
[C---:B------:R-:W-:Y:S01]  /*50c0*/  FFMA.FTZ R2, R4.reuse, R9, R2 ;  /* 0x0000000904027223 */ /* 0x040fe20000010002 */
[C---:B------:R-:W-:Y:S01]  /*50d0*/  FFMA.FTZ R3, R4.reuse, R10, R3 ;  /* 0x0000000a04037223 */ /* 0x040fe20000010003 */
[----:B------:R-:W-:Y:S04]  /*50e0*/  FFMA.FTZ R0, R4, R11, R0 ;  /* 0x0000000b04007223 */ /* 0x000fe80000010000 */
[----:B------:R-:W-:Y:S05]  /*50f0*/  BRA.U UP0, `(.L_x_32) ;  /* 0xfffffffd000c7547 */ /* 0x000fea000b83ffff */
.L_x_23:
[----:B------:R-:W-:-:S09]  /*5100*/  UISETP.NE.AND UP0, UPT, UR4, URZ, UPT ;  /* 0x000000ff0400728c */ /* 0x000fd2000bf05270 */
[----:B------:R-:W-:Y:S05]  /*5110*/  BRA.U !UP0, `(.L_x_22) ;  /* 0x0000000108607547 */ /* 0x000fea000b800000 */
[----:B------:R-:W-:Y:S01]  /*5120*/  IMAD R15, R22, 0x44, R15 ;  /* 0x00000044160f7824 */ /* 0x000fe200078e020f */
[----:B------:R-:W-:Y:S01]  /*5130*/  ISETP.GE.AND P1, PT, R13, UR10, PT ;  /* 0x0000000a0d007c0c */ /* 0x000fe2000bf26270 */
[----:B------:R-:W-:Y:S01]  /*5140*/  IMAD.WIDE R20, R20, 0x4, RZ ;  /* 0x0000000414147825 */ /* 0x000fe200078e02ff */
[----:B------:R-:W1:Y:S02]  /*5150*/  LDCU UR5, c[0x0][0x440] ;  /* 0x00008800ff0577ac */ /* 0x000e640008000800 */
[----:B------:R-:W-:Y:S01]  /*5160*/  IADD3 R6, PT, PT, R14, R15, RZ ;  /* 0x0000000f0e067210 */ /* 0x000fe20007ffe0ff */
[----:B------:R-:W-:-:S12]  /*5170*/  UIADD3 UR7, UPT, UPT, -UR4, URZ, URZ ;  /* 0x000000ff04077290 */ /* 0x000fd8000fffe1ff */
.L_x_35:
[----:B------:R4:W0:Y:S01]  /*5180*/  LDS R4, [R6] ;  /* 0x0000000006047984 */ /* 0x0008220000000800 */
[----:B------:R-:W-:Y:S01]  /*5190*/  UIADD3 UR7, UPT, UPT, UR7, 0x1, URZ ;  /* 0x0000000107077890 */ /* 0x000fe2000fffe0ff */
[----:B------:R-:W-:Y:S04]  /*51a0*/  BSSY.RECONVERGENT B0, `(.L_x_33) ;  /* 0x0000006000007945 */ /* 0x000fe80003800200 */
[----:B------:R-:W-:Y:S05]  /*51b0*/  @P1 BRA `(.L_x_34) ;  /* 0x0000000000101947 */ /* 0x000fea0003800000 */
[----:B-1----:R-:W-:Y:S02]  /*51c0*/  ISETP.GE.AND P0, PT, R16, UR5, PT ;  /* 0x0000000510007c0c */ /* 0x002fe4000bf06270 */
[----:B------:R-:W-:Y:S02]  /*51d0*/  CS2R R10, SRZ ;  /* 0x00000000000a7805 */ /* 0x000fe4000001ff00 */
[----:B------:R-:W-:Y:S09]  /*51e0*/  CS2R R8, SRZ ;  /* 0x0000000000087805 */ /* 0x000ff2000001ff00 */
[----:B------:R1:W5:Y:S02]  /*51f0*/  @!P0 LDG.E.128 R8, desc[UR8][R18.64] ;  /* 0x0000000812088981 */ /* 0x000364000c1e1d00 */
.L_x_34:
[----:B-1----:R-:W-:Y:S05]  /*5200*/  BSYNC.RECONVERGENT B0 ;  /* 0x0000000000007941 */ /* 0x002fea0003800200 */
.L_x_33:
[----:B------:R-:W-:Y:S01]  /*5210*/  IADD3 R18, P0, PT, R20, R18, RZ ;  /* 0x0000001214127210 */ /* 0x000fe20007f1e0ff */
[----:B------:R-:W-:Y:S01]  /*5220*/  UISETP.NE.AND UP0, UPT, UR7, URZ, UPT ;  /* 0x000000ff0700728c */ /* 0x000fe2000bf05270 */
[----:B0----5:R-:W-:Y:S01]  /*5230*/  FFMA.FTZ R5, R4, R8, R5 ;  /* 0x0000000804057223 */ /* 0x021fe20000010005 */
[----:B----4-:R-:W-:Y:S01]  /*5240*/  IADD3 R6, PT, PT, R6, 0x44, RZ ;  /* 0x0000004406067810 */ /* 0x010fe20007ffe0ff */
[C---:B------:R-:W-:Y:S01]  /*5250*/  FFMA.FTZ R2, R4.reuse, R9, R2 ;  /* 0x0000000904027223 */ /* 0x040fe20000010002 */
[C---:B------:R-:W-:Y:S01]  /*5260*/  FFMA.FTZ R3, R4.reuse, R10, R3 ;  /* 0x0000000a04037223 */ /* 0x040fe20000010003 */
[----:B------:R-:W-:Y:S01]  /*5270*/  IADD3.X R19, PT, PT, R21, R19, RZ, P0, !PT ;  /* 0x0000001315137210 */ /* 0x000fe200007fe4ff */
[----:B------:R-:W-:Y:S03]  /*5280*/  FFMA.FTZ R0, R4, R11, R0 ;  /* 0x0000000b04007223 */ /* 0x000fe60000010000 */
[----:B------:R-:W-:Y:S05]  /*5290*/  BRA.U UP0, `(.L_x_35) ;  /* 0xfffffffd00b87547 */ /* 0x000fea000b83ffff */
.L_x_22:
[----:B------:R-:W-:-:S04]  /*52a0*/  IADD3 R13, PT, PT, R13, UR6, RZ ;  /* 0x000000060d0d7c10 */ /* 0x000fc8000fffe0ff */
[----:B------:R-:W-:-:S13]  /*52b0*/  ISETP.GE.AND P0, PT, R13, UR20, PT ;  /* 0x000000140d007c0c */ /* 0x000fda000bf06270 */
[----:B------:R-:W-:Y:S05]  /*52c0*/  @P0 EXIT ;  /* 0x000000000000094d */ /* 0x000fea0003800000 */
[----:B-1----:R-:W-:Y:S01]  /*52d0*/  IABS R9, UR21 ;  /* 0x0000001500097c13 */ /* 0x002fe20008000000 */
[----:B------:R-:W1:Y:S01]  /*52e0*/  LDC R8, c[0x0][0x434] ;  /* 0x00010d00ff087b82 */ /* 0x000e620000000800 */
[----:B------:R-:W-:Y:S01]  /*52f0*/  IABS R10, R13 ;  /* 0x0000000d000a7213 */ /* 0x000fe20000000000 */
[----:B------:R-:W4:Y:S01]  /*5300*/  LDCU UR4, c[0x0][0x440] ;  /* 0x00008800ff0477ac */ /* 0x000f220008000800 */
[----:B------:R-:W5:Y:S01]  /*5310*/  I2F.RP R7, R9 ;  /* 0x0000000900077306 */ /* 0x000f620000209400 */
[----:B------:R-:W-:-:S05]  /*5320*/  IABS R6, UR21 ;  /* 0x0000001500067c13 */ /* 0x000fca0008000000 */
[----:B------:R-:W-:Y:S02]  /*5330*/  IMAD.MOV R6, RZ, RZ, -R6 ;  /* 0x000000ffff067224 */ /* 0x000fe400078e0a06 */
[----:B-----5:R-:W5:Y:S02]  /*5340*/  MUFU.RCP R14, R7 ;  /* 0x00000007000e7308 */ /* 0x020f640000001000 */
[----:B-----5:R-:W-:Y:S01]  /*5350*/  VIADD R14, R14, 0xffffffe ;  /* 0x0ffffffe0e0e7836 */ /* 0x020fe20000000000 */
[----:B-1----:R-:W-:-:S05]  /*5360*/  IABS R7, R8 ;  /* 0x0000000800077213 */ /* 0x002fca0000000000 */
[----:B------:R1:W5:Y:S02]  /*5370*/  F2I.FTZ.U32.TRUNC.NTZ R15, R14 ;  /* 0x0000000e000f7305 */ /* 0x000364000021f000 */
[----:B-1----:R-:W-:Y:S02]  /*5380*/  HFMA2 R14, -RZ, RZ, 0, 0 ;  /* 0x00000000ff0e7431 */ /* 0x002fe400000001ff */
[----:B-----5:R-:W-:-:S04]  /*5390*/  IMAD.MOV R4, RZ, RZ, -R15 ;  /* 0x000000ffff047224 */ /* 0x020fc800078e0a0f */
[----:B------:R-:W-:Y:S02]  /*53a0*/  IMAD R11, R4, R9, RZ ;  /* 0x00000009040b7224 */ /* 0x000fe400078e02ff */
[----:B------:R-:W1:Y:S02]  /*53b0*/  I2F.RP R4, R7 ;  /* 0x0000000700047306 */ /* 0x000e640000209400 */
[----:B------:R-:W-:-:S06]  /*53c0*/  IMAD.HI.U32 R11, R15, R11, R14 ;  /* 0x0000000b0f0b7227 */ /* 0x000fcc00078e000e */
[----:B------:R-:W-:-:S04]  /*53d0*/  IMAD.HI.U32 R11, R11, R10, RZ ;  /* 0x0000000a0b0b7227 */ /* 0x000fc800078e00ff */
[----:B------:R-:W-:Y:S01]  /*53e0*/  IMAD R6, R11, R6, R10 ;  /* 0x000000060b067224 */ /* 0x000fe200078e020a */
[----:B-1----:R-:W1:Y:S04]  /*53f0*/  MUFU.RCP R4, R4 ;  /* 0x0000000400047308 */ /* 0x002e680000001000 */
[----:B------:R-:W-:-:S13]  /*5400*/  ISETP.GT.U32.AND P1, PT, R9, R6, PT ;  /* 0x000000060900720c */ /* 0x000fda0003f24070 */
[----:B------:R-:W-:Y:S01]  /*5410*/  @!P1 IMAD.IADD R6, R6, 0x1, -R9 ;  /* 0x0000000106069824 */ /* 0x000fe200078e0a09 */
[----:B------:R-:W-:Y:S01]  /*5420*/  @!P1 IADD3 R11, PT, PT, R11, 0x1, RZ ;  /* 0x000000010b0b9810 */ /* 0x000fe20007ffe0ff */
[----:B-1----:R-:W-:Y:S01]  /*5430*/  VIADD R18, R4, 0xffffffe ;  /* 0x0ffffffe04127836 */ /* 0x002fe20000000000 */
[----:B------:R-:W-:Y:S02]  /*5440*/  ISETP.NE.AND P1, PT, RZ, UR21, PT ;  /* 0x00000015ff007c0c */ /* 0x000fe4000bf25270 */
[----:B------:R-:W-:Y:S01]  /*5450*/  ISETP.GE.U32.AND P2, PT, R6, R9, PT ;  /* 0x000000090600720c */ /* 0x000fe20003f46070 */
[----:B------:R-:W1:Y:S01]  /*5460*/  F2I.FTZ.U32.TRUNC.NTZ R19, R18 ;  /* 0x0000001200137305 */ /* 0x000e62000021f000 */
[----:B------:R-:W-:-:S04]  /*5470*/  LOP3.LUT R6, R13, UR21, RZ, 0x3c, !PT ;  /* 0x000000150d067c12 */ /* 0x000fc8000f8e3cff */
[----:B------:R-:W-:-:S07]  /*5480*/  ISETP.GE.AND P0, PT, R6, RZ, PT ;  /* 0x000000ff0600720c */ /* 0x000fce0003f06270 */
[----:B------:R-:W-:Y:S02]  /*5490*/  @P2 IADD3 R11, PT, PT, R11, 0x1, RZ ;  /* 0x000000010b0b2810 */ /* 0x000fe40007ffe0ff */
[----:B-1----:R-:W-:Y:S02]  /*54a0*/  IADD3 R6, PT, PT, RZ, -R19, RZ ;  /* 0x80000013ff067210 */ /* 0x002fe40007ffe0ff */
[----:B------:R-:W-:Y:S02]  /*54b0*/  MOV R18, RZ ;  /* 0x000000ff00127202 */ /* 0x000fe40000000f00 */
[----:B------:R-:W-:Y:S01]  /*54c0*/  @!P0 IMAD.MOV R11, RZ, RZ, -R11 ;  /* 0x000000ffff0b8224 */ /* 0x000fe200078e0a0b */
[----:B------:R-:W-:Y:S01]  /*54d0*/  @!P1 LOP3.LUT R11, RZ, UR21, RZ, 0x33, !PT ;  /* 0x00000015ff0b9c12 */ /* 0x000fe2000f8e33ff */
[----:B------:R-:W-:Y:S01]  /*54e0*/  IMAD R6, R6, R7, RZ ;  /* 0x0000000706067224 */ /* 0x000fe200078e02ff */
[----:B----4-:R-:W-:-:S03]  /*54f0*/  ISETP.GE.AND P1, PT, R16, UR4, PT ;  /* 0x0000000410007c0c */ /* 0x010fc6000bf26270 */
[----:B------:R-:W-:Y:S02]  /*5500*/  IMAD R9, R11, UR21, RZ ;  /* 0x000000150b097c24 */ /* 0x000fe4000f8e02ff */
[----:B------:R-:W-:-:S04]  /*5510*/  IMAD.HI.U32 R6, R19, R6, R18 ;  /* 0x0000000613067227 */ /* 0x000fc800078e0012 */
[----:B------:R-:W-:-:S05]  /*5520*/  IMAD.IADD R15, R13, 0x1, -R9 ;  /* 0x000000010d0f7824 */ /* 0x000fca00078e0a09 */
[----:B------:R-:W-:-:S05]  /*5530*/  IABS R4, R15 ;  /* 0x0000000f00047213 */ /* 0x000fca0000000000 */
[----:B------:R-:W-:-:S04]  /*5540*/  IMAD.HI.U32 R10, R6, R4, RZ ;  /* 0x00000004060a7227 */ /* 0x000fc800078e00ff */
[----:B------:R-:W-:-:S04]  /*5550*/  IMAD.MOV R6, RZ, RZ, -R10 ;  /* 0x000000ffff067224 */ /* 0x000fc800078e0a0a */
[----:B------:R-:W-:-:S05]  /*5560*/  IMAD R4, R7, R6, R4 ;  /* 0x0000000607047224 */ /* 0x000fca00078e0204 */
[----:B------:R-:W-:-:S13]  /*5570*/  ISETP.GT.U32.AND P0, PT, R7, R4, PT ;  /* 0x000000040700720c */ /* 0x000fda0003f04070 */
[----:B------:R-:W-:-:S04]  /*5580*/  @!P0 IADD3 R4, PT, PT, R4, -R7, RZ ;  /* 0x8000000704048210 */ /* 0x000fc80007ffe0ff */
[----:B------:R-:W-:Y:S01]  /*5590*/  ISETP.GE.U32.AND P2, PT, R4, R7, PT ;  /* 0x000000070400720c */ /* 0x000fe20003f46070 */
[----:B------:R-:W-:-:S12]  /*55a0*/  @P1 EXIT ;  /* 0x000000000000194d */ /* 0x000fd80003800000 */
[----:B------:R-:W1:Y:S01]  /*55b0*/  LDCU.128 UR4, c[0x0][0x400] ;  /* 0x00008000ff0477ac */ /* 0x000e620008000c00 */
[----:B------:R-:W-:Y:S01]  /*55c0*/  LOP3.LUT R15, R15, R8, RZ, 0x3c, !PT ;  /* 0x000000080f0f7212 */ /* 0x000fe200078e3cff */
[----:B------:R-:W-:Y:S01]  /*55d0*/  @!P0 VIADD R10, R10, 0x1 ;  /* 0x000000010a0a8836 */ /* 0x000fe20000000000 */
[----:B------:R-:W-:Y:S01]  /*55e0*/  ISETP.NE.AND P0, PT, R8, RZ, PT ;  /* 0x000000ff0800720c */ /* 0x000fe20003f05270 */
[----:B------:R-:W4:Y:S01]  /*55f0*/  LDCU.64 UR10, c[0x0][0x410] ;  /* 0x00008200ff0a77ac */ /* 0x000f220008000a00 */
[----:B------:R-:W-:Y:S01]  /*5600*/  ISETP.GE.AND P1, PT, R15, RZ, PT ;  /* 0x000000ff0f00720c */ /* 0x000fe20003f26270 */
[----:B------:R-:W-:Y:S01]  /*5610*/  @P2 VIADD R10, R10, 0x1 ;  /* 0x000000010a0a2836 */ /* 0x000fe20000000000 */
[----:B------:R-:W-:Y:S01]  /*5620*/  SHF.R.S32.HI R4, RZ, 0x1f, R11 ;  /* 0x0000001fff047819 */ /* 0x000fe2000001140b */
[----:B------:R-:W-:Y:S01]  /*5630*/  IMAD.MOV.U32 R17, RZ, RZ, RZ ;  /* 0x000000ffff117224 */ /* 0x000fe200078e00ff */
[----:B------:R-:W-:Y:S02]  /*5640*/  F2FP.BF16.F32.PACK_AB R2, R2, R5 ;  /* 0x000000050202723e */ /* 0x000fe400000010ff */
[----:B------:R-:W-:Y:S01]  /*5650*/  F2FP.BF16.F32.PACK_AB R3, R0, R3 ;  /* 0x000000030003723e */ /* 0x000fe200000010ff */
[----:B-1----:R-:W-:-:S06]  /*5660*/  IMAD R4, R4, UR4, RZ ;  /* 0x0000000404047c24 */ /* 0x002fcc000f8e02ff */
[----:B------:R-:W-:Y:S01]  /*5670*/  @!P1 IADD3 R10, PT, PT, -R10, RZ, RZ ;  /* 0x000000ff0a0a9210 */ /* 0x000fe20007ffe1ff */
[----:B------:R-:W-:Y:S01]  /*5680*/  IMAD.WIDE.U32 R16, R11, UR4, R16 ;  /* 0x000000040b107c25 */ /* 0x000fe2000f8e0010 */
[----:B------:R-:W-:-:S03]  /*5690*/  @!P0 LOP3.LUT R10, RZ, R8, RZ, 0x33, !PT ;  /* 0x00000008ff0a8212 */ /* 0x000fc600078e33ff */
[----:B------:R-:W-:Y:S01]  /*56a0*/  IMAD R11, R11, UR5, R4 ;  /* 0x000000050b0b7c24 */ /* 0x000fe2000f8e0204 */
[----:B------:R-:W-:Y:S01]  /*56b0*/  SHF.R.S32.HI R4, RZ, 0x1f, R10 ;  /* 0x0000001fff047819 */ /* 0x000fe2000001140a */
[----:B------:R-:W-:Y:S01]  /*56c0*/  IMAD R8, R10, R8, R9 ;  /* 0x000000080a087224 */ /* 0x000fe200078e0209 */
[----:B------:R-:W1:Y:S02]  /*56d0*/  LDCU.64 UR4, c[0x0][0x3f0] ;  /* 0x00007e00ff0477ac */ /* 0x000e640008000a00 */
[----:B------:R-:W-:Y:S01]  /*56e0*/  IADD3 R17, PT, PT, R17, R11, RZ ;  /* 0x0000000b11117210 */ /* 0x000fe20007ffe0ff */
[----:B----4-:R-:W-:Y:S02]  /*56f0*/  IMAD R7, R4, UR10, RZ ;  /* 0x0000000a04077c24 */ /* 0x010fe4000f8e02ff */
[----:B------:R-:W-:Y:S02]  /*5700*/  IMAD.IADD R8, R13, 0x1, -R8 ;  /* 0x000000010d087824 */ /* 0x000fe400078e0a08 */
[----:B------:R-:W-:-:S02]  /*5710*/  IMAD R9, R10, UR11, R7 ;  /* 0x0000000b0a097c24 */ /* 0x000fc4000f8e0207 */
[----:B------:R-:W-:Y:S01]  /*5720*/  IMAD.WIDE.U32 R16, R10, UR10, R16 ;  /* 0x0000000a0a107c25 */ /* 0x000fe2000f8e0010 */
[----:B------:R-:W-:-:S04]  /*5730*/  SHF.R.S32.HI R7, RZ, 0x1f, R8 ;  /* 0x0000001fff077819 */ /* 0x000fc80000011408 */
[----:B------:R-:W-:Y:S01]  /*5740*/  IADD3 R17, PT, PT, R17, R9, RZ ;  /* 0x0000000911117210 */ /* 0x000fe20007ffe0ff */
[----:B------:R-:W-:-:S04]  /*5750*/  IMAD R7, R7, UR6, RZ ;  /* 0x0000000607077c24 */ /* 0x000fc8000f8e02ff */
[C---:B------:R-:W-:Y:S02]  /*5760*/  IMAD R7, R8.reuse, UR7, R7 ;  /* 0x0000000708077c24 */ /* 0x040fe4000f8e0207 */
[----:B------:R-:W-:-:S05]  /*5770*/  IMAD.WIDE.U32 R8, R8, UR6, R16 ;  /* 0x0000000608087c25 */ /* 0x000fca000f8e0010 */
[----:B------:R-:W-:Y:S02]  /*5780*/  IADD3 R7, PT, PT, R9, R7, RZ ;  /* 0x0000000709077210 */ /* 0x000fe40007ffe0ff */
[----:B-1----:R-:W-:-:S04]  /*5790*/  LEA R4, P0, R8, UR4, 0x1 ;  /* 0x0000000408047c11 */ /* 0x002fc8000f8008ff */
[----:B------:R-:W-:-:S05]  /*57a0*/  LEA.HI.X R5, R8, UR5, R7, 0x1, P0 ;  /* 0x0000000508057c11 */ /* 0x000fca00080f0c07 */
[----:B------:R-:W-:Y:S01]  /*57b0*/  STG.E.64 desc[UR8][R4.64], R2 ;  /* 0x0000000204007986 */ /* 0x000fe2000c101b08 */
[----:B------:R-:W-:Y:S05]  /*57c0*/  EXIT ;  /* 0x000000000000794d */ /* 0x000fea0003800000 */
        .weak           $__internal_0_$__cuda_sm20_div_s64
        .type           $__internal_0_$__cuda_sm20_div_s64,@function
        .size           $__internal_0_$__cuda_sm20_div_s64,(.L_x_10208 - $__internal_0_$__cuda_sm20_div_s64)
$__internal_0_$__cuda_sm20_div_s64:
[----:B------:R-:W-:Y:S02]  /*57d0*/  IADD3 R41, P0, PT, RZ, -R18, RZ ;  /* 0x80000012ff297210 */ /* 0x000fe40007f1e0ff */
[----:B------:R-:W-:-:S03]  /*57e0*/  ISETP.GE.AND P1, PT, R15, RZ, PT ;  /* 0x000000ff0f00720c */ /* 0x000fc60003f26270 */
[----:B------:R-:W-:Y:S01]  /*57f0*/  IMAD.X R0, RZ, RZ, ~R15, P0 ;  /* 0x000000ffff007224 */ /* 0x000fe200000e0e0f */
[----:B------:R-:W-:-:S04]  /*5800*/  SEL R40, R41, R18, !P1 ;  /* 0x0000001229287207 */ /* 0x000fc80004800000 */
[----:B------:R-:W-:-:S04]  /*5810*/  SEL R41, R0, R15, !P1 ;  /* 0x0000000f00297207 */ /* 0x000fc80004800000 */
[----:B------:R-:W0:Y:S08]  /*5820*/  I2F.U64.RP R12, R40 ;  /* 0x00000028000c7312 */ /* 0x000e300000309000 */
[----:B0-----:R-:W0:Y:S02]  /*5830*/  MUFU.RCP R48, R12 ;  /* 0x0000000c00307308 */ /* 0x001e240000001000 */
[----:B0-----:R-:W-:-:S06]  /*5840*/  VIADD R48, R48, 0x1ffffffe ;  /* 0x1ffffffe30307836 */ /* 0x001fcc0000000000 */
[----:B------:R-:W0:Y:S02]  /*5850*/  F2I.U64.TRUNC R48, R48 ;  /* 0x0000003000307311 */ /* 0x000e24000020d800 */
[----:B0-----:R-:W-:-:S04]  /*5860*/  IMAD.WIDE.U32 R50, R48, R40, RZ ;  /* 0x0000002830327225 */ /* 0x001fc800078e00ff */
[C---:B------:R-:W-:Y:S01]  /*5870*/  IMAD R19, R48.reuse, R41, R51 ;  /* 0x0000002930137224 */ /* 0x040fe200078e0233 */
[----:B------:R-:W-:Y:S01]  /*5880*/  IADD3 R11, P0, PT, RZ, -R50, RZ ;  /* 0x80000032ff0b7210 */ /* 0x000fe20007f1e0ff */
[----:B------:R-:W-:Y:S02]  /*5890*/  IMAD.MOV.U32 R51, RZ, RZ, R48 ;  /* 0x000000ffff337224 */ /* 0x000fe400078e0030 */
[----:B------:R-:W-:Y:S02]  /*58a0*/  IMAD R0, R49, R40, R19 ;  /* 0x0000002831007224 */ /* 0x000fe400078e0213 */
[----:B------:R-:W-:-:S04]  /*58b0*/  IMAD.HI.U32 R50, R48, R11, RZ ;  /* 0x0000000b30327227 */ /* 0x000fc800078e00ff */
[----:B------:R-:W-:-:S04]  /*58c0*/  IMAD.X R0, RZ, RZ, ~R0, P0 ;  /* 0x000000ffff007224 */ /* 0x000fc800000e0e00 */
[----:B------:R-:W-:-:S04]  /*58d0*/  IMAD.WIDE.U32 R50, P0, R48, R0, R50 ;  /* 0x0000000030327225 */ /* 0x000fc80007800032 */
[----:B------:R-:W-:-:S04]  /*58e0*/  IMAD.HI.U32 R20, R49, R0, RZ ;  /* 0x0000000031147227 */ /* 0x000fc800078e00ff */
[----:B------:R-:W-:-:S04]  /*58f0*/  IMAD.HI.U32 R11, P1, R49, R11, R50 ;  /* 0x0000000b310b7227 */ /* 0x000fc80007820032 */
[----:B------:R-:W-:Y:S02]  /*5900*/  IMAD R0, R49, R0, RZ ;  /* 0x0000000031007224 */ /* 0x000fe400078e02ff */
[----:B------:R-:W-:-:S03]  /*5910*/  IMAD.X R20, R20, 0x1, R49, P0 ;  /* 0x0000000114147824 */ /* 0x000fc600000e0631 */
[----:B------:R-:W-:-:S04]  /*5920*/  IADD3 R49, P0, PT, R0, R11, RZ ;  /* 0x0000000b00317210 */ /* 0x000fc80007f1e0ff */
[----:B------:R-:W-:Y:S01]  /*5930*/  IADD3.X R20, PT, PT, RZ, RZ, R20, P0, P1 ;  /* 0x000000ffff147210 */ /* 0x000fe200007e2414 */
[----:B------:R-:W-:Y:S01]  /*5940*/  IMAD.WIDE.U32 R50, R49, R40, RZ ;  /* 0x0000002831327225 */ /* 0x000fe200078e00ff */
[----:B------:R-:W-:-:S03]  /*5950*/  ISETP.GE.AND P1, PT, R17, RZ, PT ;  /* 0x000000ff1100720c */ /* 0x000fc60003f26270 */
[----:B------:R-:W-:Y:S01]  /*5960*/  IMAD R11, R49, R41, R51 ;  /* 0x00000029310b7224 */ /* 0x000fe200078e0233 */
[----:B------:R-:W-:-:S03]  /*5970*/  IADD3 R19, P0, PT, RZ, -R50, RZ ;  /* 0x80000032ff137210 */ /* 0x000fc60007f1e0ff */
[----:B------:R-:W-:Y:S02]  /*5980*/  IMAD R11, R20, R40, R11 ;  /* 0x00000028140b7224 */ /* 0x000fe400078e020b */
[----:B------:R-:W-:-:S03]  /*5990*/  IMAD.HI.U32 R48, R49, R19, RZ ;  /* 0x0000001331307227 */ /* 0x000fc600078e00ff */
[----:B------:R-:W-:-:S05]  /*59a0*/  IADD3.X R11, PT, PT, RZ, ~R11, RZ, P0, !PT ;  /* 0x8000000bff0b7210 */ /* 0x000fca00007fe4ff */
[----:B------:R-:W-:-:S04]  /*59b0*/  IMAD.WIDE.U32 R48, P0, R49, R11, R48 ;  /* 0x0000000b31307225 */ /* 0x000fc80007800030 */
[----:B------:R-:W-:-:S04]  /*59c0*/  IMAD.HI.U32 R12, P3, R20, R19, R48 ;  /* 0x00000013140c7227 */ /* 0x000fc80007860030 */
[----:B------:R-:W-:-:S04]  /*59d0*/  IMAD.HI.U32 R19, R20, R11, RZ ;  /* 0x0000000b14137227 */ /* 0x000fc800078e00ff */
[----:B------:R-:W-:Y:S02]  /*59e0*/  IMAD.X R0, R19, 0x1, R20, P0 ;  /* 0x0000000113007824 */ /* 0x000fe400000e0614 */
[----:B------:R-:W-:Y:S01]  /*59f0*/  IMAD R11, R20, R11, RZ ;  /* 0x0000000b140b7224 */ /* 0x000fe200078e02ff */
[----:B------:R-:W-:Y:S01]  /*5a00*/  IADD3 R20, P0, PT, RZ, -R39, RZ ;  /* 0x80000027ff147210 */ /* 0x000fe20007f1e0ff */
[----:B------:R-:W-:-:S03]  /*5a10*/  IMAD.MOV.U32 R49, RZ, RZ, RZ ;  /* 0x000000ffff317224 */ /* 0x000fc600078e00ff */
[----:B------:R-:W-:Y:S02]  /*5a20*/  IADD3 R12, P2, PT, R11, R12, RZ ;  /* 0x0000000c0b0c7210 */ /* 0x000fe40007f5e0ff */
[----:B------:R-:W-:Y:S01]  /*5a30*/  SEL R37, R20, R39, !P1 ;  /* 0x0000002714257207 */ /* 0x000fe20004800000 */
[----:B------:R-:W-:Y:S01]  /*5a40*/  IMAD.X R20, RZ, RZ, ~R17, P0 ;  /* 0x000000ffff147224 */ /* 0x000fe200000e0e11 */
[----:B------:R-:W-:-:S03]  /*5a50*/  IADD3.X R0, PT, PT, RZ, RZ, R0, P2, P3 ;  /* 0x000000ffff007210 */ /* 0x000fc600017e6400 */
[----:B------:R-:W-:Y:S01]  /*5a60*/  IMAD.HI.U32 R48, R12, R37, RZ ;  /* 0x000000250c307227 */ /* 0x000fe200078e00ff */
[----:B------:R-:W-:-:S05]  /*5a70*/  SEL R11, R20, R17, !P1 ;  /* 0x00000011140b7207 */ /* 0x000fca0004800000 */
[----:B------:R-:W-:-:S04]  /*5a80*/  IMAD.WIDE.U32 R48, R12, R11, R48 ;  /* 0x0000000b0c307225 */ /* 0x000fc800078e0030 */
[C---:B------:R-:W-:Y:S02]  /*5a90*/  IMAD R20, R0.reuse, R11, RZ ;  /* 0x0000000b00147224 */ /* 0x040fe400078e02ff */
[----:B------:R-:W-:-:S04]  /*5aa0*/  IMAD.HI.U32 R19, P2, R0, R37, R48 ;  /* 0x0000002500137227 */ /* 0x000fc80007840030 */
[----:B------:R-:W-:Y:S01]  /*5ab0*/  IMAD.HI.U32 R0, R0, R11, RZ ;  /* 0x0000000b00007227 */ /* 0x000fe200078e00ff */
[----:B------:R-:W-:-:S03]  /*5ac0*/  IADD3 R20, P1, PT, R20, R19, RZ ;  /* 0x0000001314147210 */ /* 0x000fc60007f3e0ff */
[----:B------:R-:W-:Y:S02]  /*5ad0*/  IMAD.X R0, RZ, RZ, R0, P2 ;  /* 0x000000ffff007224 */ /* 0x000fe400010e0600 */
[----:B------:R-:W-:-:S03]  /*5ae0*/  IMAD.WIDE.U32 R48, R20, R40, RZ ;  /* 0x0000002814307225 */ /* 0x000fc600078e00ff */
[----:B------:R-:W-:Y:S01]  /*5af0*/  IADD3.X R0, PT, PT, RZ, R0, RZ, P1, !PT ;  /* 0x00000000ff007210 */ /* 0x000fe20000ffe4ff */
[----:B------:R-:W-:Y:S01]  /*5b00*/  IMAD R19, R20, R41, R49 ;  /* 0x0000002914137224 */ /* 0x000fe200078e0231 */
[----:B------:R-:W-:-:S03]  /*5b10*/  IADD3 R12, P0, PT, -R48, R37, RZ ;  /* 0x00000025300c7210 */ /* 0x000fc60007f1e1ff */
[-C--:B------:R-:W-:Y:S01]  /*5b20*/  IMAD R48, R0, R40.reuse, R19 ;  /* 0x0000002800307224 */ /* 0x080fe200078e0213 */
[----:B------:R-:W-:-:S03]  /*5b30*/  ISETP.GE.U32.AND P2, PT, R12, R40, PT ;  /* 0x000000280c00720c */ /* 0x000fc60003f46070 */
[----:B------:R-:W-:Y:S01]  /*5b40*/  IMAD.X R11, R11, 0x1, ~R48, P0 ;  /* 0x000000010b0b7824 */ /* 0x000fe200000e0e30 */
[----:B------:R-:W-:-:S04]  /*5b50*/  IADD3 R19, P0, PT, R12, -R40, RZ ;  /* 0x800000280c137210 */ /* 0x000fc80007f1e0ff */
[----:B------:R-:W-:-:S04]  /*5b60*/  ISETP.GE.U32.AND.EX P2, PT, R11, R41, PT, P2 ;  /* 0x000000290b00720c */ /* 0x000fc80003f46120 */
[----:B------:R-:W-:Y:S01]  /*5b70*/  SEL R19, R19, R12, P2 ;  /* 0x0000000c13137207 */ /* 0x000fe20001000000 */
[----:B------:R-:W-:-:S03]  /*5b80*/  IMAD.X R12, R11, 0x1, ~R41, P0 ;  /* 0x000000010b0c7824 */ /* 0x000fc600000e0e29 */
[----:B------:R-:W-:Y:S02]  /*5b90*/  ISETP.GE.U32.AND P1, PT, R19, R40, PT ;  /* 0x000000281300720c */ /* 0x000fe40003f26070 */
[----:B------:R-:W-:Y:S02]  /*5ba0*/  SEL R11, R12, R11, P2 ;  /* 0x0000000b0c0b7207 */ /* 0x000fe40001000000 */
[----:B------:R-:W-:Y:S01]  /*5bb0*/  LOP3.LUT R12, R15, R17, RZ, 0x3c, !PT ;  /* 0x000000110f0c7212 */ /* 0x000fe200078e3cff */
[----:B------:R-:W-:Y:S01]  /*5bc0*/  IMAD.MOV.U32 R17, RZ, RZ, 0x0 ;  /* 0x00000000ff117424 */ /* 0x000fe200078e00ff */
[----:B------:R-:W-:Y:S02]  /*5bd0*/  ISETP.GE.U32.AND.EX P1, PT, R11, R41, PT, P1 ;  /* 0x000000290b00720c */ /* 0x000fe40003f26110 */
[----:B------:R-:W-:-:S04]  /*5be0*/  IADD3 R11, P0, PT, R20, 0x1, RZ ;  /* 0x00000001140b7810 */ /* 0x000fc80007f1e0ff */
[----:B------:R-:W-:Y:S01]  /*5bf0*/  SEL R20, R11, R20, P2 ;  /* 0x000000140b147207 */ /* 0x000fe20001000000 */
[----:B------:R-:W-:-:S03]  /*5c00*/  IMAD.X R11, RZ, RZ, R0, P0 ;  /* 0x000000ffff0b7224 */ /* 0x000fc600000e0600 */
[----:B------:R-:W-:Y:S02]  /*5c10*/  IADD3 R19, P0, PT, R20, 0x1, RZ ;  /* 0x0000000114137810 */ /* 0x000fe40007f1e0ff */
[----:B------:R-:W-:Y:S02]  /*5c20*/  SEL R11, R11, R0, P2 ;  /* 0x000000000b0b7207 */ /* 0x000fe40001000000 */
[----:B------:R-:W-:Y:S02]  /*5c30*/  SEL R19, R19, R20, P1 ;  /* 0x0000001413137207 */ /* 0x000fe40000800000 */
[-C--:B------:R-:W-:Y:S02]  /*5c40*/  IADD3.X R0, PT, PT, RZ, R11.reuse, RZ, P0, !PT ;  /* 0x0000000bff007210 */ /* 0x080fe400007fe4ff */
[----:B------:R-:W-:Y:S02]  /*5c50*/  ISETP.GE.AND P2, PT, R12, RZ, PT ;  /* 0x000000ff0c00720c */ /* 0x000fe40003f46270 */
[----:B------:R-:W-:-:S02]  /*5c60*/  SEL R11, R0, R11, P1 ;  /* 0x0000000b000b7207 */ /* 0x000fc40000800000 */
[-C--:B------:R-:W-:Y:S02]  /*5c70*/  IADD3 R0, P1, PT, RZ, -R19.reuse, RZ ;  /* 0x80000013ff007210 */ /* 0x080fe40007f3e0ff */
[----:B------:R-:W-:Y:S02]  /*5c80*/  ISETP.NE.U32.AND P0, PT, R18, RZ, PT ;  /* 0x000000ff1200720c */ /* 0x000fe40003f05070 */
[----:B------:R-:W-:Y:S01]  /*5c90*/  SEL R0, R0, R19, !P2 ;  /* 0x0000001300007207 */ /* 0x000fe20005000000 */
[----:B------:R-:W-:Y:S01]  /*5ca0*/  IMAD.X R12, RZ, RZ, ~R11, P1 ;  /* 0x000000ffff0c7224 */ /* 0x000fe200008e0e0b */
[----:B------:R-:W-:-:S04]  /*5cb0*/  ISETP.NE.AND.EX P0, PT, R15, RZ, PT, P0 ;  /* 0x000000ff0f00720c */ /* 0x000fc80003f05300 */
[----:B------:R-:W-:Y:S02]  /*5cc0*/  SEL R12, R12, R11, !P2 ;  /* 0x0000000b0c0c7207 */ /* 0x000fe40005000000 */
[----:B------:R-:W-:Y:S02]  /*5cd0*/  SEL R0, R0, 0xffffffff, P0 ;  /* 0xffffffff00007807 */ /* 0x000fe40000000000 */
[----:B------:R-:W-:Y:S01]  /*5ce0*/  SEL R11, R12, 0xffffffff, P0 ;  /* 0xffffffff0c0b7807 */ /* 0x000fe20000000000 */
[----:B------:R-:W-:Y:S06]  /*5cf0*/  RET.REL.NODEC R16 `(_ZN5flash32flash_fwd_splitkv_combine_kernelI23Flash_fwd_kernel_traitsILi32ELi64ELi256ELi4ELb0ELb0EN7cutlass10bfloat16_tE19Flash_kernel_traitsILi32ELi64ELi256ELi4ES3_EELi16ELi7ELb0EEEvNS_16Flash_fwd_paramsE) ;  /* 0xffffffa010c07950 */ /* 0x000fec0003c3ffff */
.L_x_36:
[----:B------:R-:W-:-:S00]  /*5d00*/  BRA `(.L_x_36) ;  /* 0xfffffffc00fc7947 */ /* 0x000fc0000383ffff */
[----:B------:R-:W-:-:S00]  /*5d10*/  NOP ;  /* 0x0000000000007918 */ /* 0x000fc00000000000 */
        /* <DEDUP_REMOVED lines=14> */
.L_x_10208:


//--------------------- .text._ZN5flash32flash_fwd_splitkv_combine_kernelI23Flash_fwd_kernel_traitsILi32ELi64ELi256ELi4ELb0ELb0EN7cutlass10bfloat16_tE19Flash_kernel_traitsILi32ELi64ELi256ELi4ES3_EELi16ELi6ELb0EEEvNS_16Flash_fwd_paramsE --------------------------
	.section	.text._ZN5flash32flash_fwd_splitkv_combine_kernelI23Flash_fwd_kernel_traitsILi32ELi64ELi256ELi4ELb0ELb0EN7cutlass10bfloat16_tE19Flash_kernel_traitsILi32ELi64ELi256ELi4ES3_EELi16ELi6ELb0EEEvNS_16Flash_fwd_paramsE,"ax",@progbits
	.align	128
        .global         _ZN5flash32flash_fwd_splitkv_combine_kernelI23Flash_fwd_kernel_traitsILi32ELi64ELi256ELi4ELb0ELb0EN7cutlass10bfloat16_tE19Flash_kernel_traitsILi32ELi64ELi256ELi4ES3_EELi16ELi6ELb0EEEvNS_16Flash_fwd_paramsE
        .type           _ZN5flash32flash_fwd_splitkv_combine_kernelI23Flash_fwd_kernel_traitsILi32ELi64ELi256ELi4ELb0ELb0EN7cutlass10bfloat16_tE19Flash_kernel_traitsILi32ELi64ELi256ELi4ES3_EELi16ELi6ELb0EEEvNS_16Flash_fwd_paramsE,@function
        .size           _ZN5flash32flash_fwd_splitkv_combine_kernelI23Flash_fwd_kernel_traitsILi32ELi64ELi256ELi4ELb0ELb0EN7cutlass10bfloat16_tE19Flash_kernel_traitsILi32ELi64ELi256ELi4ES3_EELi16ELi6ELb0EEEvNS_16Flash_fwd_paramsE,(.L_x_10209 - _ZN5flash32flash_fwd_splitkv_combine_kernelI23Flash_fwd_kernel_traitsILi32ELi64ELi256ELi4ELb0ELb0EN7cutlass10bfloat16_tE19Flash_kernel_traitsILi32ELi64ELi256ELi4ES3_EELi16ELi6ELb0EEEvNS_16Flash_fwd_paramsE)
        .other          _ZN5flash32flash_fwd_splitkv_combine_kernelI23Flash_fwd_kernel_traitsILi32ELi64ELi256ELi4ELb0ELb0EN7cutlass10bfloat16_tE19Flash_kernel_traitsILi32ELi64ELi256ELi4ES3_EELi16ELi6ELb0EEEvNS_16Flash_fwd_paramsE,@"STO_CUDA_ENTRY STV_DEFAULT"
_ZN5flash32flash_fwd_splitkv_combine_kernelI23Flash_fwd_kernel_traitsILi32ELi64ELi256ELi4ELb0ELb0EN7cutlass10bfloat16_tE19Flash_kernel_traitsILi32ELi64ELi256ELi4ES3_EELi16ELi6ELb0EEEvNS_16Flash_fwd_paramsE:
.text._ZN5flash32flash_fwd_splitkv_combine_kernelI23Flash_fwd_kernel_traitsILi32ELi64ELi256ELi4ELb0ELb0EN7cutlass10bfloat16_tE19Flash_kernel_traitsILi32ELi64ELi256ELi4ES3_EELi16ELi6ELb0EEEvNS_16Flash_fwd_paramsE:
        /* <DEDUP_REMOVED lines=38> */
.L_x_37:
[----:B------:R-:W-:Y:S01]  /*0260*/  IMAD.U32 R22, RZ, RZ, UR21 ;  /* 0x00000015ff167e24 */ /* 0x000fe2000f8e00ff */
[----:B------:R-:W-:Y:S01]  /*0270*/  MOV R20, UR19 ;  /* 0x0000001300147c02 */ /* 0x000fe20008000f00 */
[----:B------:R-:W-:Y:S01]  /*0280*/  IMAD.U32 R21, RZ, RZ, UR15 ;  /* 0x0000000fff157e24 */ /* 0x000fe2000f8e00ff */
[----:B------:R-:W-:Y:S02]  /*0290*/  MOV R19, UR14 ;  /* 0x0000000e00137c02 */ /* 0x000fe40008000f00 */
[----:B------:R-:W-:Y:S02]  /*02a0*/  MOV R18, 0x2c0 ;  /* 0x000002c000127802 */ /* 0x000fe40000000f00 */
[----:B------:R-:W-:Y:S05]  /*02b0*/  CALL.REL.NOINC `($__internal_1_$__cuda_sm20_div_s64) ;  /* 0x0000004400dc7944 */ /* 0x000fea0003c00000 */
[----:B------:R-:W-:-:S07]  /*02c0*/  MOV R13, R11 ;  /* 0x0000000b000d7202 */ /* 0x000fce0000000f00 */
.L_x_38:
        /* <DEDUP_REMOVED lines=11> */
[----:B------:R-:W-:-:S07]  /*0380*/  ISETP.NE.U32.AND P0, PT, R20, RZ, PT ;  /* 0x000000ff1400720c */ /* 0x000fce0003f05070 */
[----:B0-----:R-:W0:Y:S02]  /*0390*/  MUFU.RCP R2, R6 ;  /* 0x0000000600027308 */ /* 0x001e240000001000 */
[----:B0-----:R-:W-:-:S06]  /*03a0*/  VIADD R2, R2, 0xffffffe ;  /* 0x0ffffffe02027836 */ /* 0x001fcc0000000000 */
[----:B------:R0:W1:Y:S02]  /*03b0*/  F2I.FTZ.U32.TRUNC.NTZ R3, R2 ;  /* 0x0000000200037305 */ /* 0x000064000021f000 */
[----:B0-----:R-:W-:Y:S02]  /*03c0*/  HFMA2 R2, -RZ, RZ, 0, 0 ;  /* 0x00000000ff027431 */ /* 0x001fe400000001ff */
[----:B-1----:R-:W-:-:S04]  /*03d0*/  IMAD.MOV R0, RZ, RZ, -R3 ;  /* 0x000000ffff007224 */ /* 0x002fc800078e0a03 */
[----:B------:R-:W-:-:S04]  /*03e0*/  IMAD R5, R0, R20, RZ ;  /* 0x0000001400057224 */ /* 0x000fc800078e02ff */
[----:B------:R-:W-:-:S06]  /*03f0*/  IMAD.HI.U32 R5, R3, R5, R2 ;  /* 0x0000000503057227 */ /* 0x000fcc00078e0002 */
[----:B------:R-:W-:Y:S01]  /*0400*/  IMAD.HI.U32 R4, R5, R12, RZ ;  /* 0x0000000c05047227 */ /* 0x000fe200078e00ff */
[----:B------:R-:W-:-:S03]  /*0410*/  MOV R5, RZ ;  /* 0x000000ff00057202 */ /* 0x000fc60000000f00 */
        /* <DEDUP_REMOVED lines=9> */
.L_x_40:
[----:B------:R-:W-:Y:S01]  /*04b0*/  IMAD.MOV.U32 R22, RZ, RZ, R12 ;  /* 0x000000ffff167224 */ /* 0x000fe200078e000c */
[----:B------:R-:W-:Y:S02]  /*04c0*/  MOV R21, R13 ;  /* 0x0000000d00157202 */ /* 0x000fe40000000f00 */
[----:B------:R-:W-:Y:S02]  /*04d0*/  MOV R18, 0x4f0 ;  /* 0x000004f000127802 */ /* 0x000fe40000000f00 */
[----:B------:R-:W-:Y:S05]  /*04e0*/  CALL.REL.NOINC `($__internal_1_$__cuda_sm20_div_s64) ;  /* 0x0000004400507944 */ /* 0x000fea0003c00000 */
[----:B------:R-:W-:Y:S02]  /*04f0*/  MOV R4, R12 ;  /* 0x0000000c00047202 */ /* 0x000fe40000000f00 */
[----:B------:R-:W-:Y:S02]  /*0500*/  MOV R5, R11 ;  /* 0x0000000b00057202 */ /* 0x000fe40000000f00 */
.L_x_41:
[----:B------:R-:W-:Y:S05]  /*0510*/  BSYNC.RECONVERGENT B0 ;  /* 0x0000000000007941 */ /* 0x000fea0003800200 */
.L_x_39:
        /* <DEDUP_REMOVED lines=43> */
[----:B------:R-:W0:Y:S02]  /*07d0*/  F2I.FTZ.U32.TRUNC.NTZ R3, R6 ;  /* 0x0000000600037305 */ /* 0x000e24000021f000 */
[----:B0-----:R-:W-:-:S04]  /*07e0*/  IMAD.MOV R2, RZ, RZ, -R3 ;  /* 0x000000ffff027224 */ /* 0x001fc800078e0a03 */
[----:B------:R-:W-:Y:S02]  /*07f0*/  IMAD R7, R2, R10, RZ ;  /* 0x0000000a02077224 */ /* 0x000fe400078e02ff */
[----:B------:R-:W-:-:S05]  /*0800*/  HFMA2 R2, -RZ, RZ, 0, 0 ;  /* 0x00000000ff027431 */ /* 0x000fca00000001ff */
        /* <DEDUP_REMOVED lines=11> */
.L_x_43:
[----:B------:R-:W-:Y:S01]  /*08c0*/  IMAD.MOV.U32 R22, RZ, RZ, R20 ;  /* 0x000000ffff167224 */ /* 0x000fe200078e0014 */
[----:B------:R-:W-:Y:S01]  /*08d0*/  MOV R20, R10 ;  /* 0x0000000a00147202 */ /* 0x000fe20000000f00 */
[----:B------:R-:W-:Y:S01]  /*08e0*/  IMAD.MOV.U32 R21, RZ, RZ, R19 ;  /* 0x000000ffff157224 */ /* 0x000fe200078e0013 */
[----:B------:R-:W-:Y:S02]  /*08f0*/  MOV R19, R0 ;  /* 0x0000000000137202 */ /* 0x000fe40000000f00 */
[----:B------:R-:W-:Y:S02]  /*0900*/  MOV R18, 0x920 ;  /* 0x0000092000127802 */ /* 0x000fe40000000f00 */
[----:B------:R-:W-:Y:S05]  /*0910*/  CALL.REL.NOINC `($__internal_1_$__cuda_sm20_div_s64) ;  /* 0x0000004000447944 */ /* 0x000fea0003c00000 */
[----:B------:R-:W-:Y:S02]  /*0920*/  MOV R13, R11 ;  /* 0x0000000b000d7202 */ /* 0x000fe40000000f00 */
.L_x_44:
[----:B------:R-:W-:Y:S05]  /*0930*/  BSYNC.RECONVERGENT B0 ;  /* 0x0000000000007941 */ /* 0x000fea0003800200 */
.L_x_42:
        /* <DEDUP_REMOVED lines=44> */
[----:B------:R-:W-:-:S06]  /*0c00*/  UIADD3 UR6, UPT, UPT, UR18, UR13, URZ ;  /* 0x0000000d12067290 */ /* 0x000fcc000fffe0ff */
[----:B------:R-:W1:Y:S01]  /*0c10*/  I2F.RP R11, UR13 ;  /* 0x0000000d000b7d06 */ /* 0x000e620008209400 */
[----:B------:R-:W-:-:S05]  /*0c20*/  IMAD.U32 R3, RZ, RZ, UR6 ;  /* 0x00000006ff037e24 */ /* 0x000fca000f8e00ff */
        /* <DEDUP_REMOVED lines=19> */
[----:B------:R-:W-:Y:S02]  /*0d60*/  UIMAD.WIDE.U32 UR16, UR17, UR12, URZ ;  /* 0x0000000c111072a5 */ /* 0x000fe4000f8e00ff */
[----:B------:R-:W-:Y:S01]  /*0d70*/  ULOP3.LUT UR16, UR6, UR13, URZ, 0x3c, !UPT ;  /* 0x0000000d06107292 */ /* 0x000fe2000f8e3cff */
[----:B------:R-:W-:Y:S01]  /*0d80*/  IMAD R2, R9, R2, UR12 ;  /* 0x0000000c09027e24 */ /* 0x000fe2000f8e0202 */
[----:B------:R-:W-:Y:S01]  /*0d90*/  UIADD3 UR10, UPT, UPT, -UR17, URZ, URZ ;  /* 0x000000ff110a7290 */ /* 0x000fe2000fffe1ff */
[----:B------:R-:W0:Y:S03]  /*0da0*/  LDCU.U8 UR9, c[0x0][0x549] ;  /* 0x0000a920ff0977ac */ /* 0x000e260008000000 */
[----:B------:R-:W-:Y:S02]  /*0db0*/  ISETP.LT.U32.AND P1, PT, R2, UR13, PT ;  /* 0x0000000d02007c0c */ /* 0x000fe4000bf21070 */
[----:B------:R-:W-:Y:S01]  /*0dc0*/  ISETP.LE.AND P0, PT, RZ, UR16, PT ;  /* 0x00000010ff007c0c */ /* 0x000fe2000bf03270 */
[----:B------:R-:W-:-:S02]  /*0dd0*/  UIMAD UR10, UR11, UR10, UR12 ;  /* 0x0000000a0b0a72a4 */ /* 0x000fc4000f8e020c */
[----:B------:R-:W-:Y:S02]  /*0de0*/  ULOP3.LUT UR6, UR6, UR4, URZ, 0x3c, !UPT ;  /* 0x0000000406067292 */ /* 0x000fe4000f8e3cff */
[----:B------:R-:W-:-:S06]  /*0df0*/  UISETP.GT.U32.AND UP1, UPT, UR11, UR10, UPT ;  /* 0x0000000a0b00728c */ /* 0x000fcc000bf24070 */
[----:B------:R-:W-:Y:S02]  /*0e00*/  @!P1 VIADD R2, R2, -UR13 ;  /* 0x8000000d02029c36 */ /* 0x000fe40008000000 */
[----:B------:R-:W-:Y:S01]  /*0e10*/  @!P1 VIADD R9, R9, 0x1 ;  /* 0x0000000109099836 */ /* 0x000fe20000000000 */
[----:B------:R-:W-:Y:S01]  /*0e20*/  ISETP.NE.AND P1, PT, RZ, UR7, PT ;  /* 0x00000007ff007c0c */ /* 0x000fe2000bf25270 */
[----:B0-----:R-:W-:Y:S01]  /*0e30*/  UISETP.NE.AND UP0, UPT, UR9, URZ, UPT ;  /* 0x000000ff0900728c */ /* 0x001fe2000bf05270 */
[----:B------:R-:W-:Y:S01]  /*0e40*/  ISETP.GE.U32.AND P2, PT, R2, UR13, PT ;  /* 0x0000000d02007c0c */ /* 0x000fe2000bf46070 */
[----:B------:R-:W-:Y:S02]  /*0e50*/  @!UP1 UIADD3 UR10, UPT, UPT, UR10, -UR11, URZ ;  /* 0x8000000b0a0a9290 */ /* 0x000fe4000fffe0ff */
[----:B------:R-:W-:Y:S02]  /*0e60*/  USEL UR9, UR5, 0x1, !UP0 ;  /* 0x0000000105097887 */ /* 0x000fe4000c000000 */
[----:B------:R-:W-:-:S02]  /*0e70*/  UISETP.GE.U32.AND UP3, UPT, UR10, UR11, UPT ;  /* 0x0000000b0a00728c */ /* 0x000fc4000bf66070 */
[----:B------:R-:W-:Y:S02]  /*0e80*/  UISETP.GE.AND UP0, UPT, UR6, URZ, UPT ;  /* 0x000000ff0600728c */ /* 0x000fe4000bf06270 */
[----:B------:R-:W-:Y:S02]  /*0e90*/  @!UP1 UIADD3 UR17, UPT, UPT, UR17, 0x1, URZ ;  /* 0x0000000111119890 */ /* 0x000fe4000fffe0ff */
[----:B------:R-:W-:Y:S02]  /*0ea0*/  UISETP.NE.AND UP1, UPT, UR8, URZ, UPT ;  /* 0x000000ff0800728c */ /* 0x000fe4000bf25270 */
[----:B------:R-:W-:Y:S01]  /*0eb0*/  @P2 VIADD R9, R9, 0x1 ;  /* 0x0000000109092836 */ /* 0x000fe20000000000 */
[----:B------:R-:W-:Y:S02]  /*0ec0*/  USHF.R.S32.HI UR6, URZ, 0x1f, UR7 ;  /* 0x0000001fff067899 */ /* 0x000fe40008011407 */
[----:B------:R-:W-:Y:S01]  /*0ed0*/  @UP3 UIADD3 UR17, UPT, UPT, UR17, 0x1, URZ ;  /* 0x0000000111113890 */ /* 0x000fe2000fffe0ff */
[----:B------:R-:W-:Y:S01]  /*0ee0*/  @!P0 IMAD.MOV R9, RZ, RZ, -R9 ;  /* 0x000000ffff098224 */ /* 0x000fe200078e0a09 */
[----:B------:R-:W-:Y:S01]  /*0ef0*/  @!P1 LOP3.LUT R9, RZ, UR13, RZ, 0x33, !PT ;  /* 0x0000000dff099c12 */ /* 0x000fe2000f8e33ff */
[----:B------:R-:W-:-:S02]  /*0f00*/  USEL UR5, URZ, 0x1, !UP1 ;  /* 0x00000001ff057887 */ /* 0x000fc4000c800000 */
[----:B------:R-:W-:Y:S01]  /*0f10*/  @!UP0 UIADD3 UR17, UPT, UPT, -UR17, URZ, URZ ;  /* 0x000000ff11118290 */ /* 0x000fe2000fffe1ff */
[----:B------:R-:W-:Y:S01]  /*0f20*/  ISETP.LT.U32.AND P0, PT, R12, R9, PT ;  /* 0x000000090c00720c */ /* 0x000fe20003f01070 */
[----:B------:R-:W-:Y:S01]  /*0f30*/  ULOP3.LUT UR6, UR6, UR5, URZ, 0xfc, !UPT ;  /* 0x0000000506067292 */ /* 0x000fe2000f8efcff */
[----:B------:R-:W-:Y:S01]  /*0f40*/  SHF.R.S32.HI R37, RZ, 0x1f, R9 ;  /* 0x0000001fff257819 */ /* 0x000fe20000011409 */
[----:B------:R-:W-:-:S03]  /*0f50*/  @!UP2 ULOP3.LUT UR17, URZ, UR4, URZ, 0x33, !UPT ;  /* 0x00000004ff11a292 */ /* 0x000fc6000f8e33ff */
        /* <DEDUP_REMOVED lines=26> */
.L_x_46:
[----:B------:R-:W-:Y:S01]  /*1100*/  IMAD.MOV.U32 R22, RZ, RZ, R12 ;  /* 0x000000ffff167224 */ /* 0x000fe200078e000c */
[----:B------:R-:W-:Y:S01]  /*1110*/  MOV R20, R9 ;  /* 0x0000000900147202 */ /* 0x000fe20000000f00 */
[----:B------:R-:W-:Y:S01]  /*1120*/  IMAD.MOV.U32 R21, RZ, RZ, R13 ;  /* 0x000000ffff157224 */ /* 0x000fe200078e000d */
[----:B------:R-:W-:Y:S02]  /*1130*/  MOV R19, R37 ;  /* 0x0000002500137202 */ /* 0x000fe40000000f00 */
[----:B------:R-:W-:Y:S02]  /*1140*/  MOV R18, 0x1160 ;  /* 0x0000116000127802 */ /* 0x000fe40000000f00 */
[----:B------:R-:W-:Y:S05]  /*1150*/  CALL.REL.NOINC `($__internal_1_$__cuda_sm20_div_s64) ;  /* 0x0000003800347944 */ /* 0x000fea0003c00000 */
[----:B------:R-:W-:Y:S02]  /*1160*/  MOV R42, R12 ;  /* 0x0000000c002a7202 */ /* 0x000fe40000000f00 */
[----:B------:R-:W-:Y:S02]  /*1170*/  MOV R43, R11 ;  /* 0x0000000b002b7202 */ /* 0x000fe40000000f00 */
.L_x_47:
[----:B------:R-:W-:Y:S05]  /*1180*/  BSYNC.RECONVERGENT B0 ;  /* 0x0000000000007941 */ /* 0x000fea0003800200 */
.L_x_45:
        /* <DEDUP_REMOVED lines=9> */
[----:B0-----:R-:W-:Y:S01]  /*1220*/  IADD3 R2, PT, PT, R2, -0x1, R11 ;  /* 0xffffffff02027810 */ /* 0x001fe20007ffe00b */
[----:B-1----:R-:W-:-:S06]  /*1230*/  VIADD R12, R12, 0xffffffe ;  /* 0x0ffffffe0c0c7836 */ /* 0x002fcc0000000000 */
[----:B------:R-:W0:Y:S02]  /*1240*/  F2I.FTZ.U32.TRUNC.NTZ R13, R12 ;  /* 0x0000000c000d7305 */ /* 0x000e24000021f000 */
[----:B0-----:R-:W-:Y:S02]  /*1250*/  IMAD.MOV R6, RZ, RZ, -R13 ;  /* 0x000000ffff067224 */ /* 0x001fe400078e0a0d */
[----:B------:R-:W-:Y:S02]  /*1260*/  IMAD.MOV.U32 R12, RZ, RZ, RZ ;  /* 0x000000ffff0c7224 */ /* 0x000fe400078e00ff */
[----:B------:R-:W-:Y:S01]  /*1270*/  IMAD R7, R6, R11, RZ ;  /* 0x0000000b06077224 */ /* 0x000fe200078e02ff */
[----:B------:R-:W-:-:S03]  /*1280*/  IABS R6, R2 ;  /* 0x0000000200067213 */ /* 0x000fc60000000000 */
        /* <DEDUP_REMOVED lines=41> */
.L_x_49:
[----:B------:R-:W-:Y:S01]  /*1520*/  IMAD.MOV.U32 R22, RZ, RZ, R4 ;  /* 0x000000ffff167224 */ /* 0x000fe200078e0004 */
[----:B------:R-:W-:Y:S01]  /*1530*/  MOV R21, R5 ;  /* 0x0000000500157202 */ /* 0x000fe20000000f00 */
[----:B------:R-:W-:Y:S01]  /*1540*/  IMAD.MOV.U32 R20, RZ, RZ, R8 ;  /* 0x000000ffff147224 */ /* 0x000fe200078e0008 */
[----:B------:R-:W-:Y:S02]  /*1550*/  MOV R18, 0x1570 ;  /* 0x0000157000127802 */ /* 0x000fe40000000f00 */
[----:B------:R-:W-:Y:S05]  /*1560*/  CALL.REL.NOINC `($__internal_1_$__cuda_sm20_div_s64) ;  /* 0x0000003400307944 */ /* 0x000fea0003c00000 */
[----:B------:R-:W-:Y:S02]  /*1570*/  MOV R18, R12 ;  /* 0x0000000c00127202 */ /* 0x000fe40000000f00 */
[----:B------:R-:W-:Y:S02]  /*1580*/  MOV R19, R11 ;  /* 0x0000000b00137202 */ /* 0x000fe40000000f00 */
.L_x_50:
[----:B------:R-:W-:Y:S05]  /*1590*/  BSYNC.RECONVERGENT B0 ;  /* 0x0000000000007941 */ /* 0x000fea0003800200 */
.L_x_48:
[----:B------:R-:W0:Y:S01]  /*15a0*/  S2R R4, SR_TID.X ;  /* 0x0000000000047919 */ /* 0x000e220000002100 */
[----:B------:R-:W-:Y:S01]  /*15b0*/  UIADD3 UR8, UP0, UPT, UR21, -UR20, URZ ;  /* 0x8000001415087290 */ /* 0x000fe2000ff1e0ff */
[----:B------:R-:W-:Y:S01]  /*15c0*/  IMAD.MOV.U32 R20, RZ, RZ, -0x800000 ;  /* 0xff800000ff147424 */ /* 0x000fe200078e00ff */
[----:B------:R-:W1:Y:S02]  /*15d0*/  LDCU UR4, c[0x0][0x534] ;  /* 0x0000a680ff0477ac */ /* 0x000e640008000800 */
[----:B------:R-:W-:Y:S01]  /*15e0*/  UIADD3.X UR5, UPT, UPT, UR15, -0x1, URZ, UP0, !UPT ;  /* 0xffffffff0f057890 */ /* 0x000fe200087fe4ff */
[----:B------:R-:W2:Y:S05]  /*15f0*/  LDCU.64 UR10, c[0x0][0x358] ;  /* 0x00006b00ff0a77ac */ /* 0x000eaa0008000a00 */
[----:B------:R-:W-:Y:S01]  /*1600*/  IMAD.U32 R3, RZ, RZ, UR5 ;  /* 0x00000005ff037e24 */ /* 0x000fe2000f8e00ff */
[----:B0-----:R-:W-:-:S02]  /*1610*/  LOP3.LUT R5, R4, 0xf, RZ, 0xc0, !PT ;  /* 0x0000000f04057812 */ /* 0x001fc400078ec0ff */
[----:B------:R-:W-:Y:S02]  /*1620*/  SHF.R.U32.HI R11, RZ, 0x4, R4 ;  /* 0x00000004ff0b7819 */ /* 0x000fe40000011604 */
[C---:B------:R-:W-:Y:S02]  /*1630*/  ISETP.LT.U32.AND P1, PT, R5.reuse, UR8, PT ;  /* 0x0000000805007c0c */ /* 0x040fe4000bf21070 */
        /* <DEDUP_REMOVED lines=10> */
[----:B------:R-:W-:-:S04]  /*16e0*/  IADD3 R3, PT, PT, R11, 0x20, RZ ;  /* 0x000000200b037810 */ /* 0x000fc80007ffe0ff */
[----:B------:R-:W-:Y:S01]  /*16f0*/  ISETP.GE.OR P4, PT, R3, UR4, !P1 ;  /* 0x0000000403007c0c */ /* 0x000fe2000cf86670 */
[----:B------:R-:W0:Y:S01]  /*1700*/  @!P2 LDC.64 R6, c[0x0][0x428] ;  /* 0x00010a00ff06ab82 */ /* 0x000e220000000a00 */
[----:B------:R-:W-:Y:S01]  /*1710*/  @!P2 IMAD.WIDE.U32 R24, R11, UR21, R22 ;  /* 0x000000150b18ac25 */ /* 0x000fe2000f8e0016 */
[----:B------:R-:W-:-:S03]  /*1720*/  @!P0 MOV R29, R23 ;  /* 0x00000017001d8202 */ /* 0x000fc60000000f00 */
[----:B------:R-:W-:Y:S02]  /*1730*/  @!P2 IMAD R16, R11, UR15, R25 ;  /* 0x0000000f0b10ac24 */ /* 0x000fe4000f8e0219 */
[----:B------:R-:W-:Y:S01]  /*1740*/  @!P0 IMAD.MOV.U32 R28, RZ, RZ, R22 ;  /* 0x000000ffff1c8224 */ /* 0x000fe200078e0016 */
[----:B------:R-:W1:Y:S03]  /*1750*/  @!P0 LDC.64 R14, c[0x0][0x428] ;  /* 0x00010a00ff0e8b82 */ /* 0x000e660000000a00 */
[----:B------:R-:W-:-:S05]  /*1760*/  @!P0 IMAD.WIDE.U32 R28, R17, UR21, R28 ;  /* 0x00000015111c8c25 */ /* 0x000fca000f8e001c */
[----:B------:R-:W3:Y:S01]  /*1770*/  @!P6 LDC.64 R12, c[0x0][0x428] ;  /* 0x00010a00ff0ceb82 */ /* 0x000ee20000000a00 */
[----:B0-----:R-:W-:-:S04]  /*1780*/  @!P2 LEA R32, P3, R24, R6, 0x2 ;  /* 0x000000061820a211 */ /* 0x001fc800078610ff */
[----:B------:R-:W-:Y:S01]  /*1790*/  @!P2 LEA.HI.X R33, R24, R7, R16, 0x2, P3 ;  /* 0x000000071821a211 */ /* 0x000fe200018f1410 */
[----:B------:R-:W-:Y:S02]  /*17a0*/  @!P0 IMAD R16, R17, UR15, R29 ;  /* 0x0000000f11108c24 */ /* 0x000fe4000f8e021d */
[----:B------:R-:W0:Y:S02]  /*17b0*/  @!P5 LDC.64 R6, c[0x0][0x428] ;  /* 0x00010a00ff06db82 */ /* 0x000e240000000a00 */
[----:B--2---:R2:W4:Y:S01]  /*17c0*/  @!P2 LDG.E R20, desc[UR10][R32.64] ;  /* 0x0000000a2014a981 */ /* 0x004522000c1e1900 */
[C---:B-1----:R-:W-:Y:S01]  /*17d0*/  @!P0 LEA R30, P2, R28.reuse, R14, 0x2 ;  /* 0x0000000e1c1e8211 */ /* 0x042fe200078410ff */
[----:B------:R-:W-:Y:S01]  /*17e0*/  @!P6 IMAD.MOV.U32 R29, RZ, RZ, R23 ;  /* 0x000000ffff1de224 */ /* 0x000fe200078e0017 */
[----:B------:R-:W-:Y:S01]  /*17f0*/  MOV R26, 0xff800000 ;  /* 0xff800000001a7802 */ /* 0x000fe20000000f00 */
[C---:B------:R-:W-:Y:S01]  /*1800*/  VIADD R24, R11.reuse, 0x30 ;  /* 0x000000300b187836 */ /* 0x040fe20000000000 */
[----:B------:R-:W-:Y:S01]  /*1810*/  @!P0 LEA.HI.X R31, R28, R15, R16, 0x2, P2 ;  /* 0x0000000f1c1f8211 */ /* 0x000fe200010f1410 */
[----:B------:R-:W-:Y:S01]  /*1820*/  @!P6 IMAD.MOV.U32 R28, RZ, RZ, R22 ;  /* 0x000000ffff1ce224 */ /* 0x000fe200078e0016 */
[----:B------:R-:W1:Y:S01]  /*1830*/  @!P4 LDC.64 R16, c[0x0][0x428] ;  /* 0x00010a00ff10cb82 */ /* 0x000e620000000a00 */
[----:B------:R-:W-:Y:S01]  /*1840*/  VIADD R25, R11, 0x28 ;  /* 0x000000280b197836 */ /* 0x000fe20000000000 */
[----:B------:R-:W-:Y:S01]  /*1850*/  ISETP.GE.OR P2, PT, R24, UR4, !P1 ;  /* 0x0000000418007c0c */ /* 0x000fe2000cf46670 */
[----:B------:R-:W-:Y:S01]  /*1860*/  @!P6 IMAD.WIDE.U32 R28, R27, UR21, R28 ;  /* 0x000000151b1cec25 */ /* 0x000fe2000f8e001c */
[----:B------:R5:W4:Y:S02]  /*1870*/  @!P0 LDG.E R26, desc[UR10][R30.64] ;  /* 0x0000000a1e1a8981 */ /* 0x000b24000c1e1900 */
[----:B------:R-:W-:Y:S01]  /*1880*/  ISETP.GE.OR P3, PT, R25, UR4, !P1 ;  /* 0x0000000419007c0c */ /* 0x000fe2000cf66670 */
[----:B------:R-:W-:Y:S01]  /*1890*/  @!P6 IMAD R14, R27, UR15, R29 ;  /* 0x0000000f1b0eec24 */ /* 0x000fe2000f8e021d */
[----:B------:R-:W-:Y:S01]  /*18a0*/  IADD3 R27, PT, PT, R11, 0x38, RZ ;  /* 0x000000380b1b7810 */ /* 0x000fe20007ffe0ff */
[----:B------:R-:W-:-:S02]  /*18b0*/  @!P5 IMAD.MOV.U32 R38, RZ, RZ, R22 ;  /* 0x000000ffff26d224 */ /* 0x000fc400078e0016 */
[----:B------:R-:W-:Y:S01]  /*18c0*/  @!P5 IMAD.MOV.U32 R39, RZ, RZ, R23 ;  /* 0x000000ffff27d224 */ /* 0x000fe200078e0017 */
[----:B------:R-:W-:Y:S02]  /*18d0*/  ISETP.GE.OR P1, PT, R27, UR4, !P1 ;  /* 0x000000041b007c0c */ /* 0x000fe4000cf26670 */
[----:B---3--:R-:W-:Y:S01]  /*18e0*/  @!P6 LEA R40, P0, R28, R12, 0x2 ;  /* 0x0000000c1c28e211 */ /* 0x008fe200078010ff */
[----:B------:R-:W-:-:S03]  /*18f0*/  @!P5 IMAD.WIDE.U32 R38, R21, UR21, R38 ;  /* 0x000000151526dc25 */ /* 0x000fc6000f8e0026 */
[----:B------:R-:W-:Y:S01]  /*1900*/  @!P6 LEA.HI.X R41, R28, R13, R14, 0x2, P0 ;  /* 0x0000000d1c29e211 */ /* 0x000fe200000f140e */
[----:B--2---:R-:W-:Y:S01]  /*1910*/  @!P4 IMAD.MOV.U32 R32, RZ, RZ, R22 ;  /* 0x000000ffff20c224 */ /* 0x004fe200078e0016 */
[----:B------:R-:W2:Y:S01]  /*1920*/  @!P2 LDC.64 R12, c[0x0][0x428] ;  /* 0x00010a00ff0cab82 */ /* 0x000ea20000000a00 */
[----:B0-----:R-:W-:Y:S01]  /*1930*/  @!P5 LEA R34, P0, R38, R6, 0x2 ;  /* 0x000000062622d211 */ /* 0x001fe200078010ff */
[----:B------:R-:W-:Y:S02]  /*1940*/  @!P4 IMAD.MOV.U32 R33, RZ, RZ, R23 ;  /* 0x000000ffff21c224 */ /* 0x000fe400078e0017 */
[----:B-----5:R-:W-:-:S04]  /*1950*/  @!P5 IMAD R30, R21, UR15, R39 ;  /* 0x0000000f151edc24 */ /* 0x020fc8000f8e0227 */
[----:B------:R-:W0:Y:S01]  /*1960*/  @!P3 LDC.64 R14, c[0x0][0x428] ;  /* 0x00010a00ff0ebb82 */ /* 0x000e220000000a00 */
[----:B------:R-:W-:Y:S01]  /*1970*/  @!P4 IMAD.WIDE.U32 R32, R3, UR21, R32 ;  /* 0x000000150320cc25 */ /* 0x000fe2000f8e0020 */
[----:B------:R-:W-:-:S06]  /*1980*/  @!P5 LEA.HI.X R35, R38, R7, R30, 0x2, P0 ;  /* 0x000000072623d211 */ /* 0x000fcc00000f141e */
[----:B------:R-:W3:Y:S01]  /*1990*/  @!P1 LDC.64 R6, c[0x0][0x428] ;  /* 0x00010a00ff069b82 */ /* 0x000ee20000000a00 */
[----:B------:R-:W-:Y:S01]  /*19a0*/  @!P4 IMAD R30, R3, UR15, R33 ;  /* 0x0000000f031ecc24 */ /* 0x000fe2000f8e0221 */
[C---:B-1----:R-:W-:Y:S01]  /*19b0*/  @!P4 LEA R38, P0, R32.reuse, R16, 0x2 ;  /* 0x000000102026c211 */ /* 0x042fe200078010ff */
[----:B------:R-:W-:Y:S01]  /*19c0*/  @!P2 IMAD.MOV.U32 R33, RZ, RZ, R23 ;  /* 0x000000ffff21a224 */ /* 0x000fe200078e0017 */
[----:B------:R-:W-:Y:S02]  /*19d0*/  MOV R28, 0xff800000 ;  /* 0xff800000001c7802 */ /* 0x000fe40000000f00 */
[----:B------:R-:W-:Y:S01]  /*19e0*/  @!P4 LEA.HI.X R39, R32, R17, R30, 0x2, P0 ;  /* 0x000000112027c211 */ /* 0x000fe200000f141e */
[----:B------:R-:W-:Y:S01]  /*19f0*/  @!P2 IMAD.MOV.U32 R32, RZ, RZ, R22 ;  /* 0x000000ffff20a224 */ /* 0x000fe200078e0016 */
[----:B------:R-:W-:Y:S01]  /*1a00*/  MOV R21, 0xff800000 ;  /* 0xff80000000157802 */ /* 0x000fe20000000f00 */
[----:B------:R-:W1:Y:S01]  /*1a10*/  S2UR UR4, SR_CgaCtaId ;  /* 0x00000000000479c3 */ /* 0x000e620000008800 */
[----:B------:R5:W4:Y:S01]  /*1a20*/  @!P6 LDG.E R28, desc[UR10][R40.64] ;  /* 0x0000000a281ce981 */ /* 0x000b22000c1e1900 */
[----:B------:R-:W-:-:S04]  /*1a30*/  @!P2 IMAD.WIDE.U32 R32, R24, UR21, R32 ;  /* 0x000000151820ac25 */ /* 0x000fc8000f8e0020 */
[----:B------:R-:W-:Y:S01]  /*1a40*/  IMAD.MOV.U32 R16, RZ, RZ, -0x800000 ;  /* 0xff800000ff107424 */ /* 0x000fe200078e00ff */
[----:B--2---:R-:W-:Y:S01]  /*1a50*/  @!P2 LEA R12, P0, R32, R12, 0x2 ;  /* 0x0000000c200ca211 */ /* 0x004fe200078010ff */
[----:B------:R-:W-:Y:S01]  /*1a60*/  @!P2 IMAD R24, R24, UR15, R33 ;  /* 0x0000000f1818ac24 */ /* 0x000fe2000f8e0221 */
[----:B------:R-:W-:Y:S01]  /*1a70*/  MOV R17, 0xff800000 ;  /* 0xff80000000117802 */ /* 0x000fe20000000f00 */
[----:B------:R-:W2:Y:S01]  /*1a80*/  @!P5 LDG.E R21, desc[UR10][R34.64] ;  /* 0x0000000a2215d981 */ /* 0x000ea2000c1e1900 */
[----:B------:R-:W-:Y:S01]  /*1a90*/  UMOV UR5, 0x400 ;  /* 0x0000040000057882 */ /* 0x000fe20000000000 */
[----:B------:R-:W1:Y:S01]  /*1aa0*/  LDC R3, c[0x0][0x434] ;  /* 0x00010d00ff037b82 */ /* 0x000e620000000800 */
[----:B------:R-:W-:Y:S01]  /*1ab0*/  @!P2 LEA.HI.X R13, R32, R13, R24, 0x2, P0 ;  /* 0x0000000d200da211 */ /* 0x000fe200000f1418 */
[----:B------:R-:W2:Y:S01]  /*1ac0*/  @!P4 LDG.E R16, desc[UR10][R38.64] ;  /* 0x0000000a2610c981 */ /* 0x000ea2000c1e1900 */
[----:B-----5:R-:W-:Y:S01]  /*1ad0*/  @!P3 MOV R41, R23 ;  /* 0x000000170029b202 */ /* 0x020fe20000000f00 */
[----:B------:R-:W-:-:S02]  /*1ae0*/  @!P3 IMAD.MOV.U32 R40, RZ, RZ, R22 ;  /* 0x000000ffff28b224 */ /* 0x000fc400078e0016 */
[----:B------:R-:W-:-:S04]  /*1af0*/  @!P1 IMAD.WIDE.U32 R22, R27, UR21, R22 ;  /* 0x000000151b169c25 */ /* 0x000fc8000f8e0016 */
[----:B------:R-:W-:Y:S01]  /*1b00*/  @!P3 IMAD.WIDE.U32 R40, R25, UR21, R40 ;  /* 0x000000151928bc25 */ /* 0x000fe2000f8e0028 */
[----:B---3--:R-:W-:-:S03]  /*1b10*/  @!P1 LEA R24, P0, R22, R6, 0x2 ;  /* 0x0000000616189211 */ /* 0x008fc600078010ff */
[----:B------:R-:W-:Y:S01]  /*1b20*/  @!P1 IMAD R27, R27, UR15, R23 ;  /* 0x0000000f1b1b9c24 */ /* 0x000fe2000f8e0217 */
[----:B0-----:R-:W-:Y:S01]  /*1b30*/  @!P3 LEA R14, P4, R40, R14, 0x2 ;  /* 0x0000000e280eb211 */ /* 0x001fe200078810ff */
[----:B------:R-:W-:Y:S02]  /*1b40*/  @!P3 IMAD R30, R25, UR15, R41 ;  /* 0x0000000f191ebc24 */ /* 0x000fe4000f8e0229 */
[----:B------:R-:W-:Y:S01]  /*1b50*/  IMAD.MOV.U32 R6, RZ, RZ, -0x800000 ;  /* 0xff800000ff067424 */ /* 0x000fe200078e00ff */
[----:B------:R-:W-:Y:S01]  /*1b60*/  @!P1 LEA.HI.X R25, R22, R7, R27, 0x2, P0 ;  /* 0x0000000716199211 */ /* 0x000fe200000f141b */
[----:B------:R-:W-:Y:S01]  /*1b70*/  IMAD.MOV.U32 R22, RZ, RZ, -0x800000 ;  /* 0xff800000ff167424 */ /* 0x000fe200078e00ff */
[----:B------:R-:W-:-:S03]  /*1b80*/  @!P3 LEA.HI.X R15, R40, R15, R30, 0x2, P4 ;  /* 0x0000000f280fb211 */ /* 0x000fc600020f141e */
[----:B------:R0:W3:Y:S04]  /*1b90*/  @!P2 LDG.E R6, desc[UR10][R12.64] ;  /* 0x0000000a0c06a981 */ /* 0x0000e8000c1e1900 */
[----:B------:R5:W3:Y:S04]  /*1ba0*/  @!P3 LDG.E R17, desc[UR10][R14.64] ;  /* 0x0000000a0e11b981 */ /* 0x000ae8000c1e1900 */
[----:B------:R5:W3:Y:S01]  /*1bb0*/  @!P1 LDG.E R22, desc[UR10][R24.64] ;  /* 0x0000000a18169981 */ /* 0x000ae2000c1e1900 */
[----:B-1----:R-:W-:Y:S01]  /*1bc0*/  ULEA UR4, UR4, UR5, 0x18 ;  /* 0x0000000504047291 */ /* 0x002fe2000f8ec0ff */
[----:B------:R-:W-:-:S05]  /*1bd0*/  ISETP.GT.U32.AND P0, PT, R4, 0x37f, PT ;  /* 0x0000037f0400780c */ /* 0x000fca0003f04070 */
[----:B------:R-:W-:-:S05]  /*1be0*/  LEA R30, R5, UR4, 0x2 ;  /* 0x00000004051e7c11 */ /* 0x000fca000f8e10ff */
[----:B------:R-:W-:Y:S01]  /*1bf0*/  IMAD R5, R11, 0x44, R30 ;  /* 0x000000440b057824 */ /* 0x000fe200078e021e */
[C---:B------:R-:W-:Y:S02]  /*1c00*/  ISETP.GT.U32.AND P5, PT, R4.reuse, 0x2ff, PT ;  /* 0x000002ff0400780c */ /* 0x040fe40003fa4070 */
[C---:B------:R-:W-:Y:S02]  /*1c10*/  ISETP.GT.U32.AND P4, PT, R4.reuse, 0x27f, PT ;  /* 0x0000027f0400780c */ /* 0x040fe40003f84070 */
[C---:B------:R-:W-:Y:S02]  /*1c20*/  ISETP.GT.U32.AND P3, PT, R4.reuse, 0x1ff, PT ;  /* 0x000001ff0400780c */ /* 0x040fe40003f64070 */
[C---:B------:R-:W-:Y:S02]  /*1c30*/  ISETP.GT.U32.AND P2, PT, R4.reuse, 0x17f, PT ;  /* 0x0000017f0400780c */ /* 0x040fe40003f44070 */
[----:B------:R-:W-:Y:S02]  /*1c40*/  ISETP.GT.U32.AND P1, PT, R4, 0xff, PT ;  /* 0x000000ff0400780c */ /* 0x000fe40003f24070 */
[----:B0-----:R-:W-:-:S02]  /*1c50*/  SHF.R.U32.HI R13, RZ, 0x3, R4 ;  /* 0x00000003ff0d7819 */ /* 0x001fc40000011604 */
[----:B------:R-:W-:Y:S02]  /*1c60*/  LOP3.LUT R7, R4, 0x7, RZ, 0xc0, !PT ;  /* 0x0000000704077812 */ /* 0x000fe400078ec0ff */
[----:B------:R-:W-:Y:S01]  /*1c70*/  LEA R32, R13, UR4, 0x2 ;  /* 0x000000040d207c11 */ /* 0x000fe2000f8e10ff */
[----:B------:R-:W-:Y:S01]  /*1c80*/  IMAD.MOV.U32 R30, RZ, RZ, -0x800000 ;  /* 0xff800000ff1e7424 */ /* 0x000fe200078e00ff */
[----:B------:R-:W-:Y:S01]  /*1c90*/  MOV R33, 0xff800000 ;  /* 0xff80000000217802 */ /* 0x000fe20000000f00 */
[----:B------:R-:W-:Y:S02]  /*1ca0*/  IMAD.MOV.U32 R31, RZ, RZ, -0x800000 ;  /* 0xff800000ff1f7424 */ /* 0x000fe400078e00ff */
[----:B------:R-:W-:Y:S02]  /*1cb0*/  IMAD R32, R7, 0x44, R32 ;  /* 0x0000004407207824 */ /* 0x000fe400078e0220 */
[----:B------:R-:W-:Y:S01]  /*1cc0*/  IMAD.MOV.U32 R29, RZ, RZ, -0x800000 ;  /* 0xff800000ff1d7424 */ /* 0x000fe200078e00ff */
[----:B-----5:R-:W-:-:S02]  /*1cd0*/  IABS R14, R3 ;  /* 0x00000003000e7213 */ /* 0x020fc40000000000 */
[----:B------:R-:W-:Y:S01]  /*1ce0*/  MOV R27, 0xff800000 ;  /* 0xff800000001b7802 */ /* 0x000fe20000000f00 */
[----:B------:R-:W-:Y:S01]  /*1cf0*/  IMAD.MOV.U32 R25, RZ, RZ, -0x800000 ;  /* 0xff800000ff197424 */ /* 0x000fe200078e00ff */
[----:B------:R-:W0:Y:S01]  /*1d00*/  I2F.RP R11, R14 ;  /* 0x0000000e000b7306 */ /* 0x000e220000209400 */
[----:B----4-:R1:W-:Y:S01]  /*1d10*/  @!P0 STS [R5+0x220], R26 ;  /* 0x0002201a05008388 */ /* 0x0103e20000000800 */
[----:B------:R-:W-:-:S03]  /*1d20*/  ISETP.GT.U32.AND P0, PT, R4, 0x7f, PT ;  /* 0x0000007f0400780c */ /* 0x000fc60003f04070 */
[----:B------:R-:W-:Y:S04]  /*1d30*/  STS [R5], R20 ;  /* 0x0000001405007388 */ /* 0x000fe80000000800 */
[----:B------:R4:W-:Y:S04]  /*1d40*/  @!P5 STS [R5+0x440], R28 ;  /* 0x0004401c0500d388 */ /* 0x0009e80000000800 */
[----:B--2---:R-:W-:Y:S04]  /*1d50*/  @!P4 STS [R5+0x660], R21 ;  /* 0x000660150500c388 */ /* 0x004fe80000000800 */
[----:B------:R-:W-:Y:S01]  /*1d60*/  @!P3 STS [R5+0x880], R16 ;  /* 0x000880100500b388 */ /* 0x000fe20000000800 */
[----:B-1----:R-:W-:-:S03]  /*1d70*/  IMAD.MOV.U32 R26, RZ, RZ, -0x800000 ;  /* 0xff800000ff1a7424 */ /* 0x002fc600078e00ff */
[----:B---3--:R-:W-:Y:S04]  /*1d80*/  @!P1 STS [R5+0xcc0], R6 ;  /* 0x000cc00605009388 */ /* 0x008fe80000000800 */
[----:B------:R1:W-:Y:S04]  /*1d90*/  @!P2 STS [R5+0xaa0], R17 ;  /* 0x000aa0110500a388 */ /* 0x0003e80000000800 */
[----:B------:R-:W-:Y:S01]  /*1da0*/  @!P0 STS [R5+0xee0], R22 ;  /* 0x000ee01605008388 */ /* 0x000fe20000000800 */
[----:B------:R-:W-:Y:S01]  /*1db0*/  BAR.SYNC.DEFER_BLOCKING 0x0 ;  /* 0x0000000000007b1d */ /* 0x000fe20000010000 */
[----:B----4-:R-:W-:-:S05]  /*1dc0*/  MOV R28, 0xff800000 ;  /* 0xff800000001c7802 */ /* 0x010fca0000000f00 */
[----:B0-----:R-:W0:Y:S01]  /*1dd0*/  MUFU.RCP R20, R11 ;  /* 0x0000000b00147308 */ /* 0x001e220000001000 */
[----:B------:R-:W-:Y:S01]  /*1de0*/  USHF.R.S32.HI UR4, URZ, 0x1f, UR22 ;  /* 0x0000001fff047899 */ /* 0x000fe20008011416 */
[----:B-1----:R-:W1:Y:S01]  /*1df0*/  LDC R17, c[0x0][0x3e0] ;  /* 0x0000f800ff117b82 */ /* 0x002e620000000800 */
[----:B------:R-:W-:Y:S04]  /*1e00*/  @!P0 LDS R33, [R32] ;  /* 0x0000000020218984 */ /* 0x000fe80000000800 */
[----:B------:R-:W-:Y:S04]  /*1e10*/  @!P0 LDS R30, [R32+0x220] ;  /* 0x00022000201e8984 */ /* 0x000fe80000000800 */
[----:B------:R-:W2:Y:S04]  /*1e20*/  @!P0 LDS R31, [R32+0x440] ;  /* 0x00044000201f8984 */ /* 0x000ea80000000800 */
[----:B------:R-:W-:Y:S04]  /*1e30*/  @!P0 LDS R28, [R32+0x660] ;  /* 0x00066000201c8984 */ /* 0x000fe80000000800 */
[----:B------:R-:W3:Y:S04]  /*1e40*/  @!P0 LDS R29, [R32+0x880] ;  /* 0x00088000201d8984 */ /* 0x000ee80000000800 */
[----:B------:R-:W-:Y:S04]  /*1e50*/  @!P0 LDS R26, [R32+0xaa0] ;  /* 0x000aa000201a8984 */ /* 0x000fe80000000800 */
[----:B------:R-:W4:Y:S04]  /*1e60*/  @!P0 LDS R27, [R32+0xcc0] ;  /* 0x000cc000201b8984 */ /* 0x000f280000000800 */
[----:B------:R-:W5:Y:S01]  /*1e70*/  @!P0 LDS R25, [R32+0xee0] ;  /* 0x000ee00020198984 */ /* 0x000f620000000800 */
[----:B0-----:R-:W-:-:S04]  /*1e80*/  VIADD R20, R20, 0xffffffe ;  /* 0x0ffffffe14147836 */ /* 0x001fc80000000000 */
[----:B------:R-:W0:Y:S01]  /*1e90*/  F2I.FTZ.U32.TRUNC.NTZ R21, R20 ;  /* 0x0000001400157305 */ /* 0x000e22000021f000 */
[----:B--2---:R-:W-:-:S04]  /*1ea0*/  FMNMX3.FTZ R16, R33, R30, R31, !PT ;  /* 0x0000001e21107276 */ /* 0x004fc8000781001f */
[----:B---3--:R-:W-:-:S04]  /*1eb0*/  FMNMX3.FTZ R16, R16, R28, R29, !PT ;  /* 0x0000001c10107276 */ /* 0x008fc8000781001d */
[----:B----4-:R-:W-:-:S04]  /*1ec0*/  FMNMX3.FTZ R16, R16, R26, R27, !PT ;  /* 0x0000001a10107276 */ /* 0x010fc8000781001b */
[----:B-----5:R-:W-:Y:S02]  /*1ed0*/  FMNMX.FTZ R16, R16, R25, !PT ;  /* 0x0000001910107209 */ /* 0x020fe40007810000 */
[----:B0-----:R-:W-:-:S03]  /*1ee0*/  IADD3 R5, PT, PT, RZ, -R21, RZ ;  /* 0x80000015ff057210 */ /* 0x001fc60007ffe0ff */
[----:B------:R-:W0:Y:S01]  /*1ef0*/  SHFL.BFLY PT, R11, R16, 0x4, 0x1f ;  /* 0x0c801f00100b7f89 */ /* 0x000e2200000e0000 */
[----:B------:R-:W-:Y:S02]  /*1f00*/  IMAD.MOV.U32 R20, RZ, RZ, RZ ;  /* 0x000000ffff147224 */ /* 0x000fe400078e00ff */
[----:B------:R-:W-:Y:S01]  /*1f10*/  IMAD R12, R5, R14, RZ ;  /* 0x0000000e050c7224 */ /* 0x000fe200078e02ff */
[----:B------:R-:W-:-:S03]  /*1f20*/  IABS R5, R2 ;  /* 0x0000000200057213 */ /* 0x000fc60000000000 */
[----:B------:R-:W-:-:S06]  /*1f30*/  IMAD.HI.U32 R12, R21, R12, R20 ;  /* 0x0000000c150c7227 */ /* 0x000fcc00078e0014 */
[----:B------:R-:W-:-:S04]  /*1f40*/  IMAD.HI.U32 R12, R12, R5, RZ ;  /* 0x000000050c0c7227 */ /* 0x000fc800078e00ff */
[----:B------:R-:W-:-:S04]  /*1f50*/  IMAD.MOV R6, RZ, RZ, -R12 ;  /* 0x000000ffff067224 */ /* 0x000fc800078e0a0c */
[----:B------:R-:W-:Y:S01]  /*1f60*/  IMAD R5, R14, R6, R5 ;  /* 0x000000060e057224 */ /* 0x000fe200078e0205 */
[----:B0-----:R-:W-:-:S05]  /*1f70*/  FMNMX.FTZ R6, R16, R11, !PT ;  /* 0x0000000b10067209 */ /* 0x001fca0007810000 */
[----:B------:R-:W0:Y:S01]  /*1f80*/  SHFL.BFLY PT, R15, R6, 0x2, 0x1f ;  /* 0x0c401f00060f7f89 */ /* 0x000e2200000e0000 */
[----:B------:R-:W-:Y:S02]  /*1f90*/  ISETP.GT.U32.AND P0, PT, R14, R5, PT ;  /* 0x000000050e00720c */ /* 0x000fe40003f04070 */
[----:B------:R-:W-:-:S04]  /*1fa0*/  LOP3.LUT R2, R2, R3, RZ, 0x3c, !PT ;  /* 0x0000000302027212 */ /* 0x000fc800078e3cff */
[----:B------:R-:W-:-:S07]  /*1fb0*/  ISETP.GE.AND P1, PT, R2, RZ, PT ;  /* 0x000000ff0200720c */ /* 0x000fce0003f26270 */
[----:B------:R-:W-:Y:S02]  /*1fc0*/  @!P0 IADD3 R5, PT, PT, R5, -R14, RZ ;  /* 0x8000000e05058210 */ /* 0x000fe40007ffe0ff */
[----:B0-----:R-:W-:-:S05]  /*1fd0*/  FMNMX.FTZ R15, R6, R15, !PT ;  /* 0x0000000f060f7209 */ /* 0x001fca0007810000 */
[----:B------:R-:W0:Y:S01]  /*1fe0*/  SHFL.BFLY PT, R2, R15, 0x1, 0x1f ;  /* 0x0c201f000f027f89 */ /* 0x000e2200000e0000 */
[----:B------:R-:W-:Y:S01]  /*1ff0*/  ISETP.GE.U32.AND P2, PT, R5, R14, PT ;  /* 0x0000000e0500720c */ /* 0x000fe20003f46070 */
[----:B------:R-:W-:Y:S01]  /*2000*/  @!P0 VIADD R12, R12, 0x1 ;  /* 0x000000010c0c8836 */ /* 0x000fe20000000000 */
[----:B------:R-:W-:-:S11]  /*2010*/  ISETP.NE.AND P0, PT, R3, RZ, PT ;  /* 0x000000ff0300720c */ /* 0x000fd60003f05270 */
[----:B------:R-:W-:-:S05]  /*2020*/  @P2 VIADD R12, R12, 0x1 ;  /* 0x000000010c0c2836 */ /* 0x000fca0000000000 */
[----:B------:R-:W-:Y:S02]  /*2030*/  @!P1 IADD3 R12, PT, PT, -R12, RZ, RZ ;  /* 0x000000ff0c0c9210 */ /* 0x000fe40007ffe1ff */
[----:B------:R-:W-:Y:S02]  /*2040*/  @!P0 LOP3.LUT R12, RZ, R3, RZ, 0x33, !PT ;  /* 0x00000003ff0c8212 */ /* 0x000fe400078e33ff */
[----:B0-----:R-:W-:-:S04]  /*2050*/  FMNMX.FTZ R2, R15, R2, !PT ;  /* 0x000000020f027209 */ /* 0x001fc80007810000 */
        /* <DEDUP_REMOVED lines=12> */
[----:B------:R-:W0:Y:S01]  /*2120*/  MUFU.EX2 R24, R24 ;  /* 0x0000001800187308 */ /* 0x000e220000000800 */
[----:B------:R-:W-:Y:S01]  /*2130*/  FMUL.FTZ R21, R21, 1.4426950216293334961 ;  /* 0x3fb8aa3b15157820 */ /* 0x000fe20000410000 */
[----:B------:R-:W-:-:S06]  /*2140*/  FADD.FTZ R20, -R2, R26 ;  /* 0x0000001a02147221 */ /* 0x000fcc0000010100 */
[----:B------:R-:W2:Y:S01]  /*2150*/  MUFU.EX2 R23, R23 ;  /* 0x0000001700177308 */ /* 0x000ea20000000800 */
[----:B------:R-:W-:Y:S01]  /*2160*/  FMUL.FTZ R20, R20, 1.4426950216293334961 ;  /* 0x3fb8aa3b14147820 */ /* 0x000fe20000410000 */
[----:B------:R-:W-:Y:S01]  /*2170*/  FADD.FTZ R16, -R2, R27 ;  /* 0x0000001b02107221 */ /* 0x000fe20000010100 */
[----:B------:R-:W-:-:S05]  /*2180*/  ULOP3.LUT UR4, UR4, 0x1, URZ, 0xfc, !UPT ;  /* 0x0000000104047892 */ /* 0x000fca000f8efcff */
[----:B------:R-:W3:Y:S01]  /*2190*/  MUFU.EX2 R22, R22 ;  /* 0x0000001600167308 */ /* 0x000ee20000000800 */
[----:B------:R-:W-:Y:S01]  /*21a0*/  FMUL.FTZ R16, R16, 1.4426950216293334961 ;  /* 0x3fb8aa3b10107820 */ /* 0x000fe20000410000 */
[----:B0-----:R-:W-:Y:S01]  /*21b0*/  FADD.FTZ R24, R15, R24 ;  /* 0x000000180f187221 */ /* 0x001fe20000010000 */
[----:B------:R-:W-:-:S05]  /*21c0*/  FADD.FTZ R15, -R2, R25 ;  /* 0x00000019020f7221 */ /* 0x000fca0000010100 */
[----:B------:R-:W0:Y:S01]  /*21d0*/  MUFU.EX2 R21, R21 ;  /* 0x0000001500157308 */ /* 0x000e220000000800 */
[----:B------:R-:W-:Y:S02]  /*21e0*/  IMAD R5, R12, UR4, RZ ;  /* 0x000000040c057c24 */ /* 0x000fe4000f8e02ff */
[----:B--2---:R-:W-:Y:S01]  /*21f0*/  FADD.FTZ R23, R24, R23 ;  /* 0x0000001718177221 */ /* 0x004fe20000010000 */
[----:B------:R-:W-:Y:S01]  /*2200*/  FMUL.FTZ R24, R15, 1.4426950216293334961 ;  /* 0x3fb8aa3b0f187820 */ /* 0x000fe20000410000 */
[----:B-1----:R-:W-:Y:S01]  /*2210*/  IABS R11, R17 ;  /* 0x00000011000b7213 */ /* 0x002fe20000000000 */
[----:B------:R-:W1:Y:S02]  /*2220*/  LDCU UR4, c[0x0][0x430] ;  /* 0x00008600ff0477ac */ /* 0x000e640008000800 */
[----:B------:R-:W2:Y:S01]  /*2230*/  MUFU.EX2 R20, R20 ;  /* 0x0000001400147308 */ /* 0x000ea20000000800 */
[----:B------:R-:W-:Y:S01]  /*2240*/  IABS R14, R5 ;  /* 0x00000005000e7213 */ /* 0x000fe20000000000 */
[----:B---3--:R-:W-:-:S06]  /*2250*/  FADD.FTZ R22, R23, R22 ;  /* 0x0000001617167221 */ /* 0x008fcc0000010000 */
[----:B------:R-:W3:Y:S01]  /*2260*/  MUFU.EX2 R16, R16 ;  /* 0x0000001000107308 */ /* 0x000ee20000000800 */
[----:B0-----:R-:W-:-:S07]  /*2270*/  FADD.FTZ R21, R22, R21 ;  /* 0x0000001516157221 */ /* 0x001fce0000010000 */
[----:B------:R-:W0:Y:S01]  /*2280*/  MUFU.EX2 R15, R24 ;  /* 0x00000018000f7308 */ /* 0x000e220000000800 */
[----:B--2---:R-:W-:-:S07]  /*2290*/  FADD.FTZ R21, R21, R20 ;  /* 0x0000001415157221 */ /* 0x004fce0000010000 */
[----:B------:R-:W2:Y:S08]  /*22a0*/  I2F.RP R34, R14 ;  /* 0x0000000e00227306 */ /* 0x000eb00000209400 */
[----:B------:R-:W4:Y:S01]  /*22b0*/  I2F.RP R6, R11 ;  /* 0x0000000b00067306 */ /* 0x000f220000209400 */
[----:B---3--:R-:W-:-:S04]  /*22c0*/  FADD.FTZ R20, R21, R16 ;  /* 0x0000001015147221 */ /* 0x008fc80000010000 */
[----:B0-----:R-:W-:-:S03]  /*22d0*/  FADD.FTZ R15, R20, R15 ;  /* 0x0000000f140f7221 */ /* 0x001fc60000010000 */
[----:B--2---:R-:W0:Y:S02]  /*22e0*/  MUFU.RCP R34, R34 ;  /* 0x0000002200227308 */ /* 0x004e240000001000 */
[----:B------:R-:W2:Y:S06]  /*22f0*/  SHFL.BFLY PT, R22, R15, 0x4, 0x1f ;  /* 0x0c801f000f167f89 */ /* 0x000eac00000e0000 */
[----:B----4-:R-:W3:Y:S01]  /*2300*/  MUFU.RCP R6, R6 ;  /* 0x0000000600067308 */ /* 0x010ee20000001000 */
[----:B0-----:R-:W-:-:S07]  /*2310*/  VIADD R38, R34, 0xffffffe ;  /* 0x0ffffffe22267836 */ /* 0x001fce0000000000 */
[----:B------:R0:W4:Y:S01]  /*2320*/  F2I.FTZ.U32.TRUNC.NTZ R39, R38 ;  /* 0x0000002600277305 */ /* 0x000122000021f000 */
[----:B---3--:R-:W-:-:S07]  /*2330*/  VIADD R34, R6, 0xffffffe ;  /* 0x0ffffffe06227836 */ /* 0x008fce0000000000 */
[----:B------:R-:W3:Y:S01]  /*2340*/  F2I.FTZ.U32.TRUNC.NTZ R35, R34 ;  /* 0x0000002200237305 */ /* 0x000ee2000021f000 */
[----:B--2---:R-:W-:-:S05]  /*2350*/  FADD.FTZ R22, R15, R22 ;  /* 0x000000160f167221 */ /* 0x004fca0000010000 */
[----:B------:R-:W2:Y:S01]  /*2360*/  SHFL.BFLY PT, R21, R22, 0x2, 0x1f ;  /* 0x0c401f0016157f89 */ /* 0x000ea200000e0000 */
[----:B0-----:R-:W-:Y:S01]  /*2370*/  HFMA2 R38, -RZ, RZ, 0, 0 ;  /* 0x00000000ff267431 */ /* 0x001fe200000001ff */
[----:B----4-:R-:W-:Y:S01]  /*2380*/  IADD3 R23, PT, PT, RZ, -R39, RZ ;  /* 0x80000027ff177210 */ /* 0x010fe20007ffe0ff */
[----:B------:R-:W-:Y:S02]  /*2390*/  VIADD R20, R14, UR18 ;  /* 0x000000120e147c36 */ /* 0x000fe40008000000 */
[----:B---3--:R-:W-:Y:S02]  /*23a0*/  IMAD.MOV R16, RZ, RZ, -R35 ;  /* 0x000000ffff107224 */ /* 0x008fe400078e0a23 */
[----:B------:R-:W-:Y:S02]  /*23b0*/  IMAD R23, R23, R14, RZ ;  /* 0x0000000e17177224 */ /* 0x000fe400078e02ff */
[----:B------:R-:W-:Y:S02]  /*23c0*/  IMAD R16, R16, R11, RZ ;  /* 0x0000000b10107224 */ /* 0x000fe400078e02ff */
[----:B------:R-:W-:Y:S01]  /*23d0*/  IMAD.MOV.U32 R34, RZ, RZ, RZ ;  /* 0x000000ffff227224 */ /* 0x000fe200078e00ff */
[----:B------:R-:W-:Y:S01]  /*23e0*/  IABS R6, R5 ;  /* 0x0000000500067213 */ /* 0x000fe20000000000 */
[----:B------:R-:W-:Y:S01]  /*23f0*/  IMAD.HI.U32 R23, R39, R23, R38 ;  /* 0x0000001727177227 */ /* 0x000fe200078e0026 */
[----:B------:R-:W-:-:S03]  /*2400*/  IABS R15, R20 ;  /* 0x00000014000f7213 */ /* 0x000fc60000000000 */
[----:B------:R-:W-:-:S04]  /*2410*/  IMAD.HI.U32 R16, R35, R16, R34 ;  /* 0x0000001023107227 */ /* 0x000fc800078e0022 */
[----:B------:R-:W-:Y:S02]  /*2420*/  IMAD.MOV R6, RZ, RZ, -R6 ;  /* 0x000000ffff067224 */ /* 0x000fe400078e0a06 */
[----:B------:R-:W-:-:S04]  /*2430*/  IMAD.HI.U32 R23, R23, R15, RZ ;  /* 0x0000000f17177227 */ /* 0x000fc800078e00ff */
[----:B------:R-:W-:-:S04]  /*2440*/  IMAD.HI.U32 R16, R16, R15, RZ ;  /* 0x0000000f10107227 */ /* 0x000fc800078e00ff */
[----:B--2---:R-:W-:Y:S01]  /*2450*/  FADD.FTZ R21, R22, R21 ;  /* 0x0000001516157221 */ /* 0x004fe20000010000 */
[----:B------:R-:W-:Y:S01]  /*2460*/  IMAD R35, R23, R6, R15 ;  /* 0x0000000617237224 */ /* 0x000fe200078e020f */
[----:B------:R-:W-:-:S04]  /*2470*/  IADD3 R6, PT, PT, -R16, RZ, RZ ;  /* 0x000000ff10067210 */ /* 0x000fc80007ffe1ff */
[----:B------:R-:W-:Y:S01]  /*2480*/  ISETP.GT.U32.AND P2, PT, R14, R35, PT ;  /* 0x000000230e00720c */ /* 0x000fe20003f44070 */
[C---:B------:R-:W-:Y:S02]  /*2490*/  IMAD R22, R11.reuse, R6, R15 ;  /* 0x000000060b167224 */ /* 0x040fe400078e020f */
[----:B------:R-:W0:Y:S03]  /*24a0*/  SHFL.BFLY PT, R6, R21, 0x1, 0x1f ;  /* 0x0c201f0015067f89 */ /* 0x000e2600000e0000 */
[----:B------:R-:W-:-:S07]  /*24b0*/  ISETP.GT.U32.AND P0, PT, R11, R22, PT ;  /* 0x000000160b00720c */ /* 0x000fce0003f04070 */
[----:B------:R-:W-:-:S05]  /*24c0*/  @!P2 IMAD.IADD R35, R35, 0x1, -R14 ;  /* 0x000000012323a824 */ /* 0x000fca00078e0a0e */
[-C--:B------:R-:W-:Y:S01]  /*24d0*/  ISETP.GE.U32.AND P1, PT, R35, R14.reuse, PT ;  /* 0x0000000e2300720c */ /* 0x080fe20003f26070 */
[----:B------:R-:W-:Y:S01]  /*24e0*/  @!P0 IMAD.IADD R22, R22, 0x1, -R11 ;  /* 0x0000000116168824 */ /* 0x000fe200078e0a0b */
[----:B------:R-:W-:Y:S02]  /*24f0*/  @!P2 IADD3 R23, PT, PT, R23, 0x1, RZ ;  /* 0x000000011717a810 */ /* 0x000fe40007ffe0ff */
[----:B------:R-:W-:Y:S02]  /*2500*/  LOP3.LUT R15, R20, R14, RZ, 0x3c, !PT ;  /* 0x0000000e140f7212 */ /* 0x000fe400078e3cff */
[----:B------:R-:W-:Y:S02]  /*2510*/  ISETP.GE.U32.AND P4, PT, R22, R11, PT ;  /* 0x0000000b1600720c */ /* 0x000fe40003f86070 */
[----:B------:R-:W-:Y:S01]  /*2520*/  LOP3.LUT R20, R20, R17, RZ, 0x3c, !PT ;  /* 0x0000001114147212 */ /* 0x000fe200078e3cff */
[----:B0-----:R-:W-:Y:S01]  /*2530*/  FADD.FTZ R6, R21, R6 ;  /* 0x0000000615067221 */ /* 0x001fe20000010000 */
[----:B------:R-:W-:-:S02]  /*2540*/  @!P0 IADD3 R16, PT, PT, R16, 0x1, RZ ;  /* 0x0000000110108810 */ /* 0x000fc40007ffe0ff */
[----:B------:R-:W-:Y:S01]  /*2550*/  ISETP.GE.AND P2, PT, R20, RZ, PT ;  /* 0x000000ff1400720c */ /* 0x000fe20003f46270 */
[----:B------:R-:W-:Y:S01]  /*2560*/  @P1 VIADD R23, R23, 0x1 ;  /* 0x0000000117171836 */ /* 0x000fe20000000000 */
[----:B------:R-:W-:Y:S02]  /*2570*/  FSETP.NE.FTZ.AND P1, PT, R6, RZ, PT ;  /* 0x000000ff0600720b */ /* 0x000fe40003f35000 */
[----:B------:R-:W-:Y:S02]  /*2580*/  ISETP.NE.AND P0, PT, R17, RZ, PT ;  /* 0x000000ff1100720c */ /* 0x000fe40003f05270 */
[----:B------:R-:W-:Y:S02]  /*2590*/  ISETP.GE.AND P3, PT, R15, RZ, PT ;  /* 0x000000ff0f00720c */ /* 0x000fe40003f66270 */
[----:B------:R-:W-:Y:S02]  /*25a0*/  ISETP.NE.AND P5, PT, R5, RZ, PT ;  /* 0x000000ff0500720c */ /* 0x000fe40003fa5270 */
[----:B------:R-:W-:-:S05]  /*25b0*/  @P4 IADD3 R16, PT, PT, R16, 0x1, RZ ;  /* 0x0000000110104810 */ /* 0x000fca0007ffe0ff */
[----:B------:R0:W2:Y:S01]  /*25c0*/  @P1 MUFU.LG2 R11, R6 ;  /* 0x00000006000b1308 */ /* 0x0000a20000000c00 */
[----:B------:R-:W-:Y:S01]  /*25d0*/  @!P2 IMAD.MOV R16, RZ, RZ, -R16 ;  /* 0x000000ffff10a224 */ /* 0x000fe200078e0a10 */
[----:B------:R-:W-:Y:S02]  /*25e0*/  @!P0 LOP3.LUT R16, RZ, R17, RZ, 0x33, !PT ;  /* 0x00000011ff108212 */ /* 0x000fe400078e33ff */
[----:B------:R-:W-:Y:S01]  /*25f0*/  LOP3.LUT P0, RZ, R4, 0x387, RZ, 0xc0, !PT ;  /* 0x0000038704ff7812 */ /* 0x000fe2000780c0ff */
[----:B------:R-:W-:Y:S01]  /*2600*/  @!P3 IMAD.MOV R23, RZ, RZ, -R23 ;  /* 0x000000ffff17b224 */ /* 0x000fe200078e0a17 */
[----:B------:R-:W-:Y:S02]  /*2610*/  ISETP.NE.AND P3, PT, R12, RZ, PT ;  /* 0x000000ff0c00720c */ /* 0x000fe40003f65270 */
[----:B------:R-:W-:Y:S02]  /*2620*/  @!P5 LOP3.LUT R23, RZ, R14, RZ, 0x33, !PT ;  /* 0x0000000eff17d212 */ /* 0x000fe400078e33ff */
[----:B------:R-:W-:-:S02]  /*2630*/  SEL R12, RZ, 0x1, !P3 ;  /* 0x00000001ff0c7807 */ /* 0x000fc40005800000 */
[----:B------:R-:W-:Y:S02]  /*2640*/  SHF.R.S32.HI R21, RZ, 0x1f, R5 ;  /* 0x0000001fff157819 */ /* 0x000fe40000011405 */
[----:B------:R-:W-:Y:S02]  /*2650*/  ISETP.LT.U32.AND P2, PT, R18, R23, PT ;  /* 0x000000171200720c */ /* 0x000fe40003f41070 */
[----:B------:R-:W-:Y:S01]  /*2660*/  SHF.R.S32.HI R15, RZ, 0x1f, R23 ;  /* 0x0000001fff0f7819 */ /* 0x000fe20000011417 */
[----:B-1----:R-:W-:Y:S01]  /*2670*/  IMAD R14, R3, UR4, RZ ;  /* 0x00000004030e7c24 */ /* 0x002fe2000f8e02ff */
[----:B------:R-:W-:Y:S01]  /*2680*/  LOP3.LUT R12, R21, R12, RZ, 0xfc, !PT ;  /* 0x0000000c150c7212 */ /* 0x000fe200078efcff */
[----:B------:R-:W-:Y:S01]  /*2690*/  IMAD R3, R16, UR9, RZ ;  /* 0x0000000910037c24 */ /* 0x000fe2000f8e02ff */
[----:B------:R-:W-:Y:S01]  /*26a0*/  ISETP.LT.AND.EX P2, PT, R19, R15, PT, P2 ;  /* 0x0000000f1300720c */ /* 0x000fe20003f41320 */
[----:B------:R-:W-:Y:S01]  /*26b0*/  BSSY.RECONVERGENT B1, `(.L_x_51) ;  /* 0x0000129000017945 */ /* 0x000fe20003800200 */
[----:B------:R-:W-:Y:S01]  /*26c0*/  MOV R24, 0x7f800000 ;  /* 0x7f80000000187802 */ /* 0x000fe20000000f00 */
[----:B------:R-:W-:Y:S01]  /*26d0*/  IMAD R5, R5, R14, RZ ;  /* 0x0000000e05057224 */ /* 0x000fe200078e02ff */
[----:B0-----:R-:W-:Y:S01]  /*26e0*/  SEL R6, R18, R23, P2 ;  /* 0x0000001712067207 */ /* 0x001fe20001000000 */
[----:B------:R-:W-:-:S02]  /*26f0*/  IMAD R3, R12, R3, RZ ;  /* 0x000000030c037224 */ /* 0x000fc400078e02ff */
[----:B--2---:R-:W-:Y:S01]  /*2700*/  @P1 FFMA.FTZ R24, R11, 0.69314718246459960938, R2 ;  /* 0x3f3172180b181823 */ /* 0x004fe20000010002 */
        /* <DEDUP_REMOVED lines=12> */
[C---:B------:R-:W-:Y:S01]  /*27d0*/  IADD3 R11, P1, PT, R17.reuse, 0x1, RZ ;  /* 0x00000001110b7810 */ /* 0x040fe20007f3e0ff */
[----:B------:R-:W-:Y:S02]  /*27e0*/  IMAD R18, R12, UR19, RZ ;  /* 0x000000130c127c24 */ /* 0x000fe4000f8e02ff */
[----:B------:R-:W-:Y:S01]  /*27f0*/  IMAD.WIDE.U32 R14, R17, UR19, RZ ;  /* 0x00000013110e7c25 */ /* 0x000fe2000f8e00ff */
[----:B------:R-:W-:Y:S02]  /*2800*/  ISETP.GE.U32.AND P0, PT, R11, 0x3, PT ;  /* 0x000000030b00780c */ /* 0x000fe40003f06070 */
[----:B------:R-:W-:Y:S01]  /*2810*/  IADD3.X R16, PT, PT, RZ, R12, RZ, P1, !PT ;  /* 0x0000000cff107210 */ /* 0x000fe20000ffe4ff */
[----:B------:R-:W-:-:S03]  /*2820*/  IMAD R11, R17, UR14, R18 ;  /* 0x0000000e110b7c24 */ /* 0x000fc6000f8e0212 */
[----:B------:R-:W-:Y:S02]  /*2830*/  ISETP.GE.U32.AND.EX P0, PT, R16, RZ, PT, P0 ;  /* 0x000000ff1000720c */ /* 0x000fe40003f06100 */
        /* <DEDUP_REMOVED lines=9> */
[----:B------:R-:W0:Y:S01]  /*28d0*/  I2F.U32.RP R12, R40 ;  /* 0x00000028000c7306 */ /* 0x000e220000209000 */
[----:B------:R-:W-:Y:S01]  /*28e0*/  ISETP.NE.U32.AND P0, PT, R40, RZ, PT ;  /* 0x000000ff2800720c */ /* 0x000fe20003f05070 */
[----:B------:R-:W-:-:S06]  /*28f0*/  HFMA2 R41, -RZ, RZ, 0, 0 ;  /* 0x00000000ff297431 */ /* 0x000fcc00000001ff */
        /* <DEDUP_REMOVED lines=15> */
[----:B------:R-:W-:-:S05]  /*29f0*/  @!P0 LOP3.LUT R11, RZ, R40, RZ, 0x33, !PT ;  /* 0x00000028ff0b8212 */ /* 0x000fca00078e33ff */
[----:B------:R-:W-:-:S04]  /*2a00*/  IMAD.MOV R15, RZ, RZ, -R11 ;  /* 0x000000ffff0f7224 */ /* 0x000fc800078e0a0b */
[----:B------:R-:W-:Y:S01]  /*2a10*/  IMAD R14, R40, R15, R2 ;  /* 0x0000000f280e7224 */ /* 0x000fe200078e0202 */
[----:B------:R-:W-:Y:S01]  /*2a20*/  MOV R40, R11 ;  /* 0x0000000b00287202 */ /* 0x000fe20000000f00 */
[----:B------:R-:W-:Y:S06]  /*2a30*/  BRA `(.L_x_55) ;  /* 0x0000000000247947 */ /* 0x000fec0003800000 */
.L_x_54:
[----:B------:R-:W-:Y:S01]  /*2a40*/  IMAD.MOV.U32 R22, RZ, RZ, R2 ;  /* 0x000000ffff167224 */ /* 0x000fe200078e0002 */
[----:B------:R-:W-:Y:S01]  /*2a50*/  MOV R21, RZ ;  /* 0x000000ff00157202 */ /* 0x000fe20000000f00 */
[----:B------:R-:W-:Y:S01]  /*2a60*/  IMAD.MOV.U32 R20, RZ, RZ, R40 ;  /* 0x000000ffff147224 */ /* 0x000fe200078e0028 */
[----:B------:R-:W-:Y:S02]  /*2a70*/  MOV R18, 0x2a90 ;  /* 0x00002a9000127802 */ /* 0x000fe40000000f00 */
[----:B------:R-:W-:Y:S05]  /*2a80*/  CALL.REL.NOINC `($__internal_1_$__cuda_sm20_div_s64) ;  /* 0x0000001c00e87944 */ /* 0x000fea0003c00000 */
[----:B------:R-:W-:Y:S02]  /*2a90*/  IADD3 R15, PT, PT, -R12, RZ, RZ ;  /* 0x000000ff0c0f7210 */ /* 0x000fe40007ffe1ff */
[----:B------:R-:W-:-:S03]  /*2aa0*/  MOV R41, R11 ;  /* 0x0000000b00297202 */ /* 0x000fc60000000f00 */
[----:B------:R-:W-:Y:S01]  /*2ab0*/  IMAD R14, R40, R15, R2 ;  /* 0x0000000f280e7224 */ /* 0x000fe200078e0202 */
[----:B------:R-:W-:-:S07]  /*2ac0*/  MOV R40, R12 ;  /* 0x0000000c00287202 */ /* 0x000fce0000000f00 */
.L_x_55:
[----:B------:R-:W-:Y:S01]  /*2ad0*/  IABS R15, UR19 ;  /* 0x00000013000f7c13 */ /* 0x000fe20008000000 */
[----:B------:R-:W-:Y:S01]  /*2ae0*/  IMAD.MOV.U32 R18, RZ, RZ, RZ ;  /* 0x000000ffff127224 */ /* 0x000fe200078e00ff */
[----:B------:R-:W-:Y:S01]  /*2af0*/  IABS R11, R14 ;  /* 0x0000000e000b7213 */ /* 0x000fe20000000000 */
[----:B------:R-:W-:Y:S01]  /*2b00*/  IMAD R37, R37, R10, RZ ;  /* 0x0000000a25257224 */ /* 0x000fe200078e02ff */
[----:B------:R-:W0:Y:S01]  /*2b10*/  I2F.U32.RP R16, R15 ;  /* 0x0000000f00107306 */ /* 0x000e220000209000 */
[----:B------:R-:W-:Y:S01]  /*2b20*/  IABS R2, UR19 ;  /* 0x0000001300027c13 */ /* 0x000fe20008000000 */
[----:B------:R-:W-:Y:S01]  /*2b30*/  BSSY.RECONVERGENT B0, `(.L_x_56) ;  /* 0x000003c000007945 */ /* 0x000fe20003800200 */
[----:B------:R-:W-:Y:S01]  /*2b40*/  IMAD R37, R9, R0, R37 ;  /* 0x0000000009257224 */ /* 0x000fe200078e0225 */
[----:B------:R-:W-:-:S04]  /*2b50*/  LOP3.LUT R0, R14, UR19, RZ, 0x3c, !PT ;  /* 0x000000130e007c12 */ /* 0x000fc8000f8e3cff */
[----:B------:R-:W-:Y:S01]  /*2b60*/  ISETP.GE.AND P0, PT, R0, RZ, PT ;  /* 0x000000ff0000720c */ /* 0x000fe20003f06270 */
[----:B0-----:R-:W0:Y:S02]  /*2b70*/  MUFU.RCP R19, R16 ;  /* 0x0000001000137308 */ /* 0x001e240000001000 */
[----:B0-----:R-:W-:-:S06]  /*2b80*/  IADD3 R19, PT, PT, R19, 0xffffffe, RZ ;  /* 0x0ffffffe13137810 */ /* 0x001fcc0007ffe0ff */
[----:B------:R-:W0:Y:S02]  /*2b90*/  F2I.FTZ.U32.TRUNC.NTZ R19, R19 ;  /* 0x0000001300137305 */ /* 0x000e24000021f000 */
[----:B0-----:R-:W-:-:S05]  /*2ba0*/  IADD3 R12, PT, PT, RZ, -R19, RZ ;  /* 0x80000013ff0c7210 */ /* 0x001fca0007ffe0ff */
[----:B------:R-:W-:-:S04]  /*2bb0*/  IMAD R12, R12, R15, RZ ;  /* 0x0000000f0c0c7224 */ /* 0x000fc800078e02ff */
[----:B------:R-:W-:Y:S01]  /*2bc0*/  IMAD.HI.U32 R18, R19, R12, R18 ;  /* 0x0000000c13127227 */ /* 0x000fe200078e0012 */
[----:B------:R-:W-:-:S05]  /*2bd0*/  IADD3 R12, PT, PT, RZ, -R2, RZ ;  /* 0x80000002ff0c7210 */ /* 0x000fca0007ffe0ff */
[----:B------:R-:W-:-:S04]  /*2be0*/  IMAD.HI.U32 R2, R18, R11, RZ ;  /* 0x0000000b12027227 */ /* 0x000fc800078e00ff */
[----:B------:R-:W-:Y:S02]  /*2bf0*/  IMAD R12, R2, R12, R11 ;  /* 0x0000000c020c7224 */ /* 0x000fe400078e020b */
[----:B------:R-:W-:-:S03]  /*2c00*/  IMAD.WIDE.U32 R18, R9, R10, RZ ;  /* 0x0000000a09127225 */ /* 0x000fc600078e00ff */
[----:B------:R-:W-:Y:S02]  /*2c10*/  ISETP.GT.U32.AND P1, PT, R15, R12, PT ;  /* 0x0000000c0f00720c */ /* 0x000fe40003f24070 */
[----:B------:R-:W-:Y:S01]  /*2c20*/  IADD3 R11, PT, PT, R19, R37, RZ ;  /* 0x00000025130b7210 */ /* 0x000fe20007ffe0ff */
[----:B------:R-:W-:-:S04]  /*2c30*/  IMAD.WIDE.U32 R36, R18, R42, RZ ;  /* 0x0000002a12247225 */ /* 0x000fc800078e00ff */
[----:B------:R-:W-:-:S04]  /*2c40*/  IMAD R11, R11, R42, RZ ;  /* 0x0000002a0b0b7224 */ /* 0x000fc800078e02ff */
[----:B------:R-:W-:Y:S02]  /*2c50*/  IMAD R19, R43, R18, R11 ;  /* 0x000000122b137224 */ /* 0x000fe400078e020b */
[----:B------:R-:W-:Y:S02]  /*2c60*/  @!P1 IMAD.IADD R12, R12, 0x1, -R15 ;  /* 0x000000010c0c9824 */ /* 0x000fe400078e0a0f */
[----:B------:R-:W-:Y:S01]  /*2c70*/  @!P1 VIADD R2, R2, 0x1 ;  /* 0x0000000102029836 */ /* 0x000fe20000000000 */
[----:B------:R-:W-:Y:S01]  /*2c80*/  ISETP.NE.AND P1, PT, RZ, UR19, PT ;  /* 0x00000013ff007c0c */ /* 0x000fe2000bf25270 */
[----:B------:R-:W-:Y:S01]  /*2c90*/  IMAD.IADD R19, R37, 0x1, R19 ;  /* 0x0000000125137824 */ /* 0x000fe200078e0213 */
[----:B------:R-:W-:-:S04]  /*2ca0*/  ISETP.GE.U32.AND P2, PT, R12, R15, PT ;  /* 0x0000000f0c00720c */ /* 0x000fc80003f46070 */
[----:B------:R-:W-:-:S09]  /*2cb0*/  LOP3.LUT R0, R41, R19, RZ, 0xfc, !PT ;  /* 0x0000001329007212 */ /* 0x000fd200078efcff */
[----:B------:R-:W-:-:S04]  /*2cc0*/  @P2 IADD3 R2, PT, PT, R2, 0x1, RZ ;  /* 0x0000000102022810 */ /* 0x000fc80007ffe0ff */
[----:B------:R-:W-:Y:S02]  /*2cd0*/  @!P0 IADD3 R2, PT, PT, -R2, RZ, RZ ;  /* 0x000000ff02028210 */ /* 0x000fe40007ffe1ff */
[----:B------:R-:W-:Y:S02]  /*2ce0*/  ISETP.NE.U32.AND P0, PT, R0, RZ, PT ;  /* 0x000000ff0000720c */ /* 0x000fe40003f05070 */
[----:B------:R-:W-:-:S05]  /*2cf0*/  @!P1 LOP3.LUT R2, RZ, UR19, RZ, 0x33, !PT ;  /* 0x00000013ff029c12 */ /* 0x000fca000f8e33ff */
[----:B------:R-:W-:-:S04]  /*2d00*/  IMAD.MOV R11, RZ, RZ, -R2 ;  /* 0x000000ffff0b7224 */ /* 0x000fc800078e0a02 */
        /* <DEDUP_REMOVED lines=23> */
.L_x_57:
[----:B------:R-:W-:Y:S01]  /*2e80*/  IMAD.MOV.U32 R22, RZ, RZ, R40 ;  /* 0x000000ffff167224 */ /* 0x000fe200078e0028 */
[----:B------:R-:W-:Y:S01]  /*2e90*/  MOV R21, R41 ;  /* 0x0000002900157202 */ /* 0x000fe20000000f00 */
[----:B------:R-:W-:Y:S01]  /*2ea0*/  IMAD.MOV.U32 R20, RZ, RZ, R36 ;  /* 0x000000ffff147224 */ /* 0x000fe200078e0024 */
[----:B------:R-:W-:Y:S02]  /*2eb0*/  MOV R18, 0x2ed0 ;  /* 0x00002ed000127802 */ /* 0x000fe40000000f00 */
[----:B------:R-:W-:Y:S05]  /*2ec0*/  CALL.REL.NOINC `($__internal_1_$__cuda_sm20_div_s64) ;  /* 0x0000001800d87944 */ /* 0x000fea0003c00000 */
[----:B------:R-:W-:-:S05]  /*2ed0*/  IADD3 R37, PT, PT, -R12, RZ, RZ ;  /* 0x000000ff0c257210 */ /* 0x000fca0007ffe1ff */
[----:B------:R-:W-:Y:S02]  /*2ee0*/  IMAD R37, R37, R36, R40 ;  /* 0x0000002425257224 */ /* 0x000fe400078e0228 */
.L_x_58:
[----:B------:R-:W-:Y:S05]  /*2ef0*/  BSYNC.RECONVERGENT B0 ;  /* 0x0000000000007941 */ /* 0x000fea0003800200 */
.L_x_56:
[----:B------:R-:W-:Y:S01]  /*2f00*/  IABS R20, R10 ;  /* 0x0000000a00147213 */ /* 0x000fe20000000000 */
[----:B------:R-:W0:Y:S01]  /*2f10*/  LDCU.U8 UR8, c[0x0][0x549] ;  /* 0x0000a920ff0877ac */ /* 0x000e220008000000 */
[----:B------:R-:W-:Y:S02]  /*2f20*/  IABS R18, R8 ;  /* 0x0000000800127213 */ /* 0x000fe40000000000 */
[----:B------:R-:W1:Y:S01]  /*2f30*/  I2F.U32.RP R11, R20 ;  /* 0x00000014000b7306 */ /* 0x000e620000209000 */
[----:B------:R-:W-:Y:S01]  /*2f40*/  IABS R15, R17 ;  /* 0x00000011000f7213 */ /* 0x000fe20000000000 */
[----:B------:R-:W2:Y:S01]  /*2f50*/  LDCU.64 UR4, c[0x0][0x430] ;  /* 0x00008600ff0477ac */ /* 0x000ea20008000a00 */
[----:B------:R-:W-:Y:S02]  /*2f60*/  IABS R16, R6 ;  /* 0x0000000600107213 */ /* 0x000fe40000000000 */
[----:B------:R-:W-:Y:S02]  /*2f70*/  IABS R19, R9 ;  /* 0x0000000900137213 */ /* 0x000fe40000000000 */
[----:B------:R-:W-:Y:S01]  /*2f80*/  IABS R34, R37 ;  /* 0x0000002500227213 */ /* 0x000fe20000000000 */
[----:B------:R-:W3:Y:S01]  /*2f90*/  I2F.U32.RP R21, R18 ;  /* 0x0000001200157306 */ /* 0x000ee20000209000 */
[----:B------:R-:W-:-:S02]  /*2fa0*/  IABS R35, R10 ;  /* 0x0000000a00237213 */ /* 0x000fc40000000000 */
[----:B------:R-:W-:-:S03]  /*2fb0*/  ISETP.NE.AND P5, PT, R10, RZ, PT ;  /* 0x000000ff0a00720c */ /* 0x000fc60003fa5270 */
[----:B------:R-:W-:Y:S01]  /*2fc0*/  IMAD.MOV R35, RZ, RZ, -R35 ;  /* 0x000000ffff237224 */ /* 0x000fe200078e0a23 */
[----:B0-----:R-:W-:Y:S01]  /*2fd0*/  UISETP.NE.AND UP0, UPT, UR8, URZ, UPT ;  /* 0x000000ff0800728c */ /* 0x001fe2000bf05270 */
[----:B-1----:R-:W0:Y:S03]  /*2fe0*/  MUFU.RCP R11, R11 ;  /* 0x0000000b000b7308 */ /* 0x002e260000001000 */
[----:B--2---:R-:W-:Y:S02]  /*2ff0*/  USEL UR8, UR4, 0x1, UP0 ;  /* 0x0000000104087887 */ /* 0x004fe40008000000 */
[----:B------:R-:W-:-:S03]  /*3000*/  UIMAD UR4, UR5, UR4, URZ ;  /* 0x00000004050472a4 */ /* 0x000fc6000f8e02ff */
[----:B---3--:R-:W1:Y:S01]  /*3010*/  MUFU.RCP R42, R21 ;  /* 0x00000015002a7308 */ /* 0x008e620000001000 */
[----:B------:R-:W-:Y:S02]  /*3020*/  USHF.R.S32.HI UR12, URZ, 0x1f, UR8 ;  /* 0x0000001fff0c7899 */ /* 0x000fe40008011408 */
[----:B------:R-:W-:-:S05]  /*3030*/  UIMAD UR5, UR8, UR5, URZ ;  /* 0x00000005080572a4 */ /* 0x000fca000f8e02ff */
[----:B------:R-:W-:Y:S01]  /*3040*/  I2F.U32.RP R14, R15 ;  /* 0x0000000f000e7306 */ /* 0x000fe20000209000 */
[----:B0-----:R-:W-:-:S07]  /*3050*/  VIADD R22, R11, 0xffffffe ;  /* 0x0ffffffe0b167836 */ /* 0x001fce0000000000 */
[----:B------:R-:W0:Y:S01]  /*3060*/  F2I.FTZ.U32.TRUNC.NTZ R23, R22 ;  /* 0x0000001600177305 */ /* 0x000e22000021f000 */
[----:B-1----:R-:W-:-:S07]  /*3070*/  VIADD R42, R42, 0xffffffe ;  /* 0x0ffffffe2a2a7836 */ /* 0x002fce0000000000 */
[----:B------:R1:W2:Y:S01]  /*3080*/  F2I.FTZ.U32.TRUNC.NTZ R43, R42 ;  /* 0x0000002a002b7305 */ /* 0x0002a2000021f000 */
[----:B0-----:R-:W-:-:S07]  /*3090*/  IMAD.MOV R41, RZ, RZ, -R23 ;  /* 0x000000ffff297224 */ /* 0x001fce00078e0a17 */
[----:B------:R-:W0:Y:S01]  /*30a0*/  MUFU.RCP R38, R14 ;  /* 0x0000000e00267308 */ /* 0x000e220000001000 */
[----:B------:R-:W-:Y:S02]  /*30b0*/  IMAD.MOV.U32 R22, RZ, RZ, RZ ;  /* 0x000000ffff167224 */ /* 0x000fe400078e00ff */
[----:B------:R-:W-:Y:S02]  /*30c0*/  IMAD R41, R41, R20, RZ ;  /* 0x0000001429297224 */ /* 0x000fe400078e02ff */
[----:B-1----:R-:W-:Y:S02]  /*30d0*/  HFMA2 R42, -RZ, RZ, 0, 0 ;  /* 0x00000000ff2a7431 */ /* 0x002fe400000001ff */
[----:B--2---:R-:W-:Y:S01]  /*30e0*/  IMAD.MOV R21, RZ, RZ, -R43 ;  /* 0x000000ffff157224 */ /* 0x004fe200078e0a2b */
[----:B------:R-:W1:Y:S01]  /*30f0*/  I2F.U32.RP R11, R16 ;  /* 0x00000010000b7306 */ /* 0x000e620000209000 */
[----:B------:R-:W-:Y:S01]  /*3100*/  IMAD.HI.U32 R41, R23, R41, R22 ;  /* 0x0000002917297227 */ /* 0x000fe200078e0016 */
[----:B------:R-:W-:-:S03]  /*3110*/  IABS R23, R8 ;  /* 0x0000000800177213 */ /* 0x000fc60000000000 */
[----:B------:R-:W-:Y:S01]  /*3120*/  IMAD R22, R21, R18, RZ ;  /* 0x0000001215167224 */ /* 0x000fe200078e02ff */
[----:B------:R-:W-:Y:S01]  /*3130*/  IABS R21, R12 ;  /* 0x0000000c00157213 */ /* 0x000fe20000000000 */
[----:B------:R-:W-:Y:S01]  /*3140*/  IMAD.HI.U32 R36, R41, R34, RZ ;  /* 0x0000002229247227 */ /* 0x000fe200078e00ff */
[----:B------:R-:W2:Y:S01]  /*3150*/  I2F.U32.RP R40, R19 ;  /* 0x0000001300287306 */ /* 0x000ea20000209000 */
[----:B0-----:R-:W-:Y:S02]  /*3160*/  IADD3 R38, PT, PT, R38, 0xffffffe, RZ ;  /* 0x0ffffffe26267810 */ /* 0x001fe40007ffe0ff */
[----:B------:R-:W-:-:S04]  /*3170*/  IMAD.HI.U32 R22, R43, R22, R42 ;  /* 0x000000162b167227 */ /* 0x000fc800078e002a */
[----:B------:R-:W-:Y:S01]  /*3180*/  IMAD.MOV R23, RZ, RZ, -R23 ;  /* 0x000000ffff177224 */ /* 0x000fe200078e0a17 */
[----:B------:R0:W3:Y:S01]  /*3190*/  F2I.FTZ.U32.TRUNC.NTZ R39, R38 ;  /* 0x0000002600277305 */ /* 0x0000e2000021f000 */
[----:B------:R-:W-:-:S04]  /*31a0*/  IMAD.HI.U32 R22, R22, R21, RZ ;  /* 0x0000001516167227 */ /* 0x000fc800078e00ff */
[----:B------:R-:W-:Y:S01]  /*31b0*/  IMAD R35, R36, R35, R34 ;  /* 0x0000002324237224 */ /* 0x000fe200078e0222 */
[----:B------:R-:W-:Y:S01]  /*31c0*/  LOP3.LUT R34, R37, R10, RZ, 0x3c, !PT ;  /* 0x0000000a25227212 */ /* 0x000fe200078e3cff */
[----:B------:R-:W-:Y:S01]  /*31d0*/  IMAD R23, R22, R23, R21 ;  /* 0x0000001716177224 */ /* 0x000fe200078e0215 */
[----:B-1----:R-:W1:Y:S02]  /*31e0*/  MUFU.RCP R11, R11 ;  /* 0x0000000b000b7308 */ /* 0x002e640000001000 */
[----:B------:R-:W-:Y:S02]  /*31f0*/  ISETP.GT.U32.AND P3, PT, R20, R35, PT ;  /* 0x000000231400720c */ /* 0x000fe40003f64070 */
[----:B------:R-:W-:Y:S02]  /*3200*/  ISETP.GT.U32.AND P1, PT, R18, R23, PT ;  /* 0x000000171200720c */ /* 0x000fe40003f24070 */
[----:B------:R-:W-:Y:S01]  /*3210*/  ISETP.GE.AND P2, PT, R34, RZ, PT ;  /* 0x000000ff2200720c */ /* 0x000fe20003f46270 */
[----:B0-----:R-:W-:Y:S01]  /*3220*/  IMAD.MOV.U32 R38, RZ, RZ, RZ ;  /* 0x000000ffff267224 */ /* 0x001fe200078e00ff */
[----:B--2---:R-:W0:Y:S01]  /*3230*/  MUFU.RCP R40, R40 ;  /* 0x0000002800287308 */ /* 0x004e220000001000 */
[----:B---3--:R-:W-:-:S05]  /*3240*/  IADD3 R14, PT, PT, RZ, -R39, RZ ;  /* 0x80000027ff0e7210 */ /* 0x008fca0007ffe0ff */
[----:B------:R-:W-:Y:S01]  /*3250*/  IMAD R21, R14, R15, RZ ;  /* 0x0000000f0e157224 */ /* 0x000fe200078e02ff */
[----:B------:R-:W-:Y:S01]  /*3260*/  IABS R14, R2 ;  /* 0x00000002000e7213 */ /* 0x000fe20000000000 */
[----:B------:R-:W-:Y:S01]  /*3270*/  @!P3 IMAD.IADD R35, R35, 0x1, -R20 ;  /* 0x000000012323b824 */ /* 0x000fe200078e0a14 */
[----:B------:R-:W-:Y:S01]  /*3280*/  @!P1 IADD3 R23, PT, PT, R23, -R18, RZ ;  /* 0x8000001217179210 */ /* 0x000fe20007ffe0ff */
[----:B------:R-:W-:Y:S01]  /*3290*/  IMAD.HI.U32 R21, R39, R21, R38 ;  /* 0x0000001527157227 */ /* 0x000fe200078e0026 */
[----:B-1----:R-:W-:Y:S02]  /*32a0*/  IADD3 R38, PT, PT, R11, 0xffffffe, RZ ;  /* 0x0ffffffe0b267810 */ /* 0x002fe40007ffe0ff */
[----:B------:R-:W-:Y:S01]  /*32b0*/  ISETP.GE.U32.AND P6, PT, R35, R20, PT ;  /* 0x000000142300720c */ /* 0x000fe20003fc6070 */
[----:B------:R-:W-:Y:S01]  /*32c0*/  @!P1 VIADD R22, R22, 0x1 ;  /* 0x0000000116169836 */ /* 0x000fe20000000000 */
[----:B------:R1:W2:Y:S01]  /*32d0*/  F2I.FTZ.U32.TRUNC.NTZ R39, R38 ;  /* 0x0000002600277305 */ /* 0x0002a2000021f000 */
[----:B------:R-:W-:Y:S01]  /*32e0*/  LOP3.LUT R20, R12, R8, RZ, 0x3c, !PT ;  /* 0x000000080c147212 */ /* 0x000fe200078e3cff */
[----:B0-----:R-:W-:Y:S01]  /*32f0*/  VIADD R40, R40, 0xffffffe ;  /* 0x0ffffffe28287836 */ /* 0x001fe20000000000 */
[----:B------:R-:W-:Y:S01]  /*3300*/  ISETP.GE.U32.AND P4, PT, R23, R18, PT ;  /* 0x000000121700720c */ /* 0x000fe20003f86070 */
[----:B------:R-:W-:Y:S01]  /*3310*/  IMAD.HI.U32 R21, R21, R14, RZ ;  /* 0x0000000e15157227 */ /* 0x000fe200078e00ff */
[----:B------:R-:W-:-:S02]  /*3320*/  IABS R11, R17 ;  /* 0x00000011000b7213 */ /* 0x000fc40000000000 */
[----:B------:R-:W-:Y:S01]  /*3330*/  ISETP.GE.AND P0, PT, R20, RZ, PT ;  /* 0x000000ff1400720c */ /* 0x000fe20003f06270 */
[----:B------:R0:W3:Y:S01]  /*3340*/  F2I.FTZ.U32.TRUNC.NTZ R41, R40 ;  /* 0x0000002800297305 */ /* 0x0000e2000021f000 */
[----:B------:R-:W-:Y:S01]  /*3350*/  @!P3 IADD3 R36, PT, PT, R36, 0x1, RZ ;  /* 0x000000012424b810 */ /* 0x000fe20007ffe0ff */
[----:B------:R-:W-:Y:S01]  /*3360*/  IMAD.MOV R11, RZ, RZ, -R11 ;  /* 0x000000ffff0b7224 */ /* 0x000fe200078e0a0b */
[----:B------:R-:W-:Y:S02]  /*3370*/  ISETP.NE.AND P3, PT, R8, RZ, PT ;  /* 0x000000ff0800720c */ /* 0x000fe40003f65270 */
[----:B------:R-:W-:Y:S01]  /*3380*/  IABS R20, R9 ;  /* 0x0000000900147213 */ /* 0x000fe20000000000 */
[----:B------:R-:W-:Y:S02]  /*3390*/  IMAD R14, R21, R11, R14 ;  /* 0x0000000b150e7224 */ /* 0x000fe400078e020e */
[----:B-1----:R-:W-:Y:S02]  /*33a0*/  HFMA2 R38, -RZ, RZ, 0, 0 ;  /* 0x00000000ff267431 */ /* 0x002fe400000001ff */
[----:B--2---:R-:W-:-:S02]  /*33b0*/  IMAD.MOV R11, RZ, RZ, -R39 ;  /* 0x000000ffff0b7224 */ /* 0x004fc400078e0a27 */
[----:B------:R-:W-:Y:S01]  /*33c0*/  @P4 VIADD R22, R22, 0x1 ;  /* 0x0000000116164836 */ /* 0x000fe20000000000 */
[----:B------:R-:W-:Y:S01]  /*33d0*/  ISETP.GT.U32.AND P1, PT, R15, R14, PT ;  /* 0x0000000e0f00720c */ /* 0x000fe20003f24070 */
[----:B------:R-:W-:Y:S02]  /*33e0*/  @P6 VIADD R36, R36, 0x1 ;  /* 0x0000000124246836 */ /* 0x000fe40000000000 */
[----:B------:R-:W-:Y:S01]  /*33f0*/  IMAD R11, R11, R16, RZ ;  /* 0x000000100b0b7224 */ /* 0x000fe200078e02ff */
[----:B0-----:R-:W-:Y:S01]  /*3400*/  MOV R40, RZ ;  /* 0x000000ff00287202 */ /* 0x001fe20000000f00 */
[----:B---3--:R-:W-:Y:S02]  /*3410*/  IMAD.MOV R18, RZ, RZ, -R41 ;  /* 0x000000ffff127224 */ /* 0x008fe400078e0a29 */
[----:B------:R-:W-:Y:S01]  /*3420*/  @!P0 IMAD.MOV R22, RZ, RZ, -R22 ;  /* 0x000000ffff168224 */ /* 0x000fe200078e0a16 */
[----:B------:R-:W-:Y:S01]  /*3430*/  @!P3 LOP3.LUT R22, RZ, R8, RZ, 0x33, !PT ;  /* 0x00000008ff16b212 */ /* 0x000fe200078e33ff */
[----:B------:R-:W-:-:S02]  /*3440*/  IMAD R23, R18, R19, RZ ;  /* 0x0000001312177224 */ /* 0x000fc400078e02ff */
[----:B------:R-:W-:Y:S01]  /*3450*/  @!P2 IMAD.MOV R36, RZ, RZ, -R36 ;  /* 0x000000ffff24a224 */ /* 0x000fe200078e0a24 */
[----:B------:R-:W-:Y:S01]  /*3460*/  @!P5 LOP3.LUT R36, RZ, R10, RZ, 0x33, !PT ;  /* 0x0000000aff24d212 */ /* 0x000fe200078e33ff */
[----:B------:R-:W-:Y:S01]  /*3470*/  IMAD.HI.U32 R38, R39, R11, R38 ;  /* 0x0000000b27267227 */ /* 0x000fe200078e0026 */
[----:B------:R-:W-:Y:S02]  /*3480*/  IABS R11, R6 ;  /* 0x00000006000b7213 */ /* 0x000fe40000000000 */
[----:B------:R-:W-:Y:S01]  /*3490*/  IABS R18, R22 ;  /* 0x0000001600127213 */ /* 0x000fe20000000000 */
[----:B------:R-:W-:Y:S01]  /*34a0*/  IMAD.HI.U32 R23, R41, R23, R40 ;  /* 0x0000001729177227 */ /* 0x000fe200078e0028 */
[----:B------:R-:W-:Y:S02]  /*34b0*/  IABS R34, R36 ;  /* 0x0000002400227213 */ /* 0x000fe40000000000 */
[----:B------:R-:W-:Y:S01]  /*34c0*/  IADD3 R11, PT, PT, RZ, -R11, RZ ;  /* 0x8000000bff0b7210 */ /* 0x000fe20007ffe0ff */
[----:B------:R-:W-:Y:S01]  /*34d0*/  IMAD.HI.U32 R38, R38, R18, RZ ;  /* 0x0000001226267227 */ /* 0x000fe200078e00ff */
[----:B------:R-:W-:-:S02]  /*34e0*/  ISETP.NE.AND P2, PT, R17, RZ, PT ;  /* 0x000000ff1100720c */ /* 0x000fc40003f45270 */
[----:B------:R-:W-:Y:S01]  /*34f0*/  ISETP.NE.AND P5, PT, R9, RZ, PT ;  /* 0x000000ff0900720c */ /* 0x000fe20003fa5270 */
[----:B------:R-:W-:Y:S02]  /*3500*/  IMAD.MOV R20, RZ, RZ, -R20 ;  /* 0x000000ffff147224 */ /* 0x000fe400078e0a14 */
[----:B------:R-:W-:-:S04]  /*3510*/  IMAD.HI.U32 R23, R23, R34, RZ ;  /* 0x0000002217177227 */ /* 0x000fc800078e00ff */
[----:B------:R-:W-:Y:S02]  /*3520*/  IMAD R11, R38, R11, R18 ;  /* 0x0000000b260b7224 */ /* 0x000fe400078e0212 */
[----:B------:R-:W-:Y:S02]  /*3530*/  IMAD R20, R23, R20, R34 ;  /* 0x0000001417147224 */ /* 0x000fe400078e0222 */
[----:B------:R-:W-:Y:S02]  /*3540*/  @!P1 IMAD.IADD R14, R14, 0x1, -R15 ;  /* 0x000000010e0e9824 */ /* 0x000fe400078e0a0f */
[----:B------:R-:W-:Y:S01]  /*3550*/  @!P1 VIADD R21, R21, 0x1 ;  /* 0x0000000115159836 */ /* 0x000fe20000000000 */
[----:B------:R-:W-:Y:S02]  /*3560*/  ISETP.GT.U32.AND P1, PT, R16, R11, PT ;  /* 0x0000000b1000720c */ /* 0x000fe40003f24070 */
[----:B------:R-:W-:Y:S02]  /*3570*/  ISETP.GT.U32.AND P3, PT, R19, R20, PT ;  /* 0x000000141300720c */ /* 0x000fe40003f64070 */
[----:B------:R-:W-:-:S02]  /*3580*/  ISETP.GE.U32.AND P4, PT, R14, R15, PT ;  /* 0x0000000f0e00720c */ /* 0x000fc40003f86070 */
[----:B------:R-:W-:Y:S02]  /*3590*/  LOP3.LUT R14, R2, R17, RZ, 0x3c, !PT ;  /* 0x00000011020e7212 */ /* 0x000fe400078e3cff */
[----:B------:R-:W-:Y:S02]  /*35a0*/  IADD3 R15, PT, PT, -R22, RZ, RZ ;  /* 0x000000ff160f7210 */ /* 0x000fe40007ffe1ff */
[----:B------:R-:W-:Y:S01]  /*35b0*/  ISETP.GE.AND P0, PT, R14, RZ, PT ;  /* 0x000000ff0e00720c */ /* 0x000fe20003f06270 */
[----:B------:R-:W-:Y:S02]  /*35c0*/  IMAD.MOV R14, RZ, RZ, -R36 ;  /* 0x000000ffff0e7224 */ /* 0x000fe400078e0a24 */
[----:B------:R-:W-:Y:S02]  /*35d0*/  @!P1 IMAD.IADD R11, R11, 0x1, -R16 ;  /* 0x000000010b0b9824 */ /* 0x000fe400078e0a10 */
[----:B------:R-:W-:Y:S01]  /*35e0*/  @!P3 IMAD.IADD R20, R20, 0x1, -R19 ;  /* 0x000000011414b824 */ /* 0x000fe200078e0a13 */
[----:B------:R-:W-:Y:S01]  /*35f0*/  @!P3 IADD3 R23, PT, PT, R23, 0x1, RZ ;  /* 0x000000011717b810 */ /* 0x000fe20007ffe0ff */
[----:B------:R-:W-:Y:S01]  /*3600*/  IMAD R14, R10, R14, R37 ;  /* 0x0000000e0a0e7224 */ /* 0x000fe200078e0225 */
[----:B------:R-:W-:Y:S01]  /*3610*/  @P4 IADD3 R21, PT, PT, R21, 0x1, RZ ;  /* 0x0000000115154810 */ /* 0x000fe20007ffe0ff */
[----:B------:R-:W-:Y:S01]  /*3620*/  @!P1 VIADD R38, R38, 0x1 ;  /* 0x0000000126269836 */ /* 0x000fe20000000000 */
[----:B------:R-:W-:Y:S01]  /*3630*/  ISETP.GE.U32.AND P4, PT, R11, R16, PT ;  /* 0x000000100b00720c */ /* 0x000fe20003f86070 */
[----:B------:R-:W-:Y:S01]  /*3640*/  IMAD R15, R8, R15, R12 ;  /* 0x0000000f080f7224 */ /* 0x000fe200078e020c */
[----:B------:R-:W-:-:S02]  /*3650*/  ISETP.GE.U32.AND P6, PT, R20, R19, PT ;  /* 0x000000131400720c */ /* 0x000fc40003fc6070 */
[----:B------:R-:W-:Y:S02]  /*3660*/  LOP3.LUT R11, R36, R9, RZ, 0x3c, !PT ;  /* 0x00000009240b7212 */ /* 0x000fe400078e3cff */
[----:B------:R-:W-:Y:S02]  /*3670*/  @!P0 IADD3 R21, PT, PT, -R21, RZ, RZ ;  /* 0x000000ff15158210 */ /* 0x000fe40007ffe1ff */
[----:B------:R-:W-:Y:S02]  /*3680*/  @!P2 LOP3.LUT R21, RZ, R17, RZ, 0x33, !PT ;  /* 0x00000011ff15a212 */ /* 0x000fe400078e33ff */
[----:B------:R-:W-:Y:S02]  /*3690*/  LOP3.LUT R10, R22, R6, RZ, 0x3c, !PT ;  /* 0x00000006160a7212 */ /* 0x000fe400078e3cff */
[----:B------:R-:W-:Y:S01]  /*36a0*/  ISETP.GE.AND P2, PT, R11, RZ, PT ;  /* 0x000000ff0b00720c */ /* 0x000fe20003f46270 */
[----:B------:R-:W-:Y:S01]  /*36b0*/  IMAD.WIDE R18, R21, UR9, RZ ;  /* 0x0000000915127c25 */ /* 0x000fe2000f8e02ff */
[----:B------:R-:W-:-:S02]  /*36c0*/  ISETP.GE.AND P0, PT, R10, RZ, PT ;  /* 0x000000ff0a00720c */ /* 0x000fc40003f06270 */
[----:B------:R-:W-:Y:S01]  /*36d0*/  ISETP.NE.AND P1, PT, R6, RZ, PT ;  /* 0x000000ff0600720c */ /* 0x000fe20003f25270 */
[----:B------:R-:W-:Y:S01]  /*36e0*/  @P6 VIADD R23, R23, 0x1 ;  /* 0x0000000117176836 */ /* 0x000fe20000000000 */
[----:B------:R-:W-:Y:S01]  /*36f0*/  @P4 IADD3 R38, PT, PT, R38, 0x1, RZ ;  /* 0x0000000126264810 */ /* 0x000fe20007ffe0ff */
[----:B------:R-:W-:Y:S02]  /*3700*/  IMAD.MOV R21, RZ, RZ, -R21 ;  /* 0x000000ffff157224 */ /* 0x000fe400078e0a15 */
[----:B------:R-:W-:Y:S01]  /*3710*/  IMAD.WIDE.U32 R18, R0, UR8, R18 ;  /* 0x0000000800127c25 */ /* 0x000fe2000f8e0012 */
[----:B------:R-:W-:-:S03]  /*3720*/  UIMAD UR8, UR22, UR8, URZ ;  /* 0x00000008160872a4 */ /* 0x000fc6000f8e02ff */
[----:B------:R-:W-:Y:S01]  /*3730*/  @!P2 IMAD.MOV R23, RZ, RZ, -R23 ;  /* 0x000000ffff17a224 */ /* 0x000fe200078e0a17 */
[----:B------:R-:W-:Y:S01]  /*3740*/  @!P5 LOP3.LUT R23, RZ, R9, RZ, 0x33, !PT ;  /* 0x00000009ff17d212 */ /* 0x000fe200078e33ff */
[----:B------:R-:W-:Y:S02]  /*3750*/  @!P0 IMAD.MOV R38, RZ, RZ, -R38 ;  /* 0x000000ffff268224 */ /* 0x000fe400078e0a26 */
[----:B------:R-:W-:Y:S01]  /*3760*/  IMAD R19, R0, UR12, R19 ;  /* 0x0000000c00137c24 */ /* 0x000fe2000f8e0213 */
[----:B------:R-:W-:Y:S01]  /*3770*/  @!P1 LOP3.LUT R38, RZ, R6, RZ, 0x33, !PT ;  /* 0x00000006ff269212 */ /* 0x000fe200078e33ff */
[----:B------:R-:W-:Y:S01]  /*3780*/  IMAD R21, R17, R21, R2 ;  /* 0x0000001511157224 */ /* 0x000fe200078e0202 */
[----:B------:R-:W-:Y:S01]  /*3790*/  UIMAD UR12, UR7, UR4, URZ ;  /* 0x00000004070c72a4 */ /* 0x000fe2000f8e02ff */
[----:B------:R-:W-:Y:S01]  /*37a0*/  IMAD.MOV R0, RZ, RZ, -R23 ;  /* 0x000000ffff007224 */ /* 0x000fe200078e0a17 */
[----:B------:R-:W-:Y:S01]  /*37b0*/  IADD3 R11, PT, PT, -R38, RZ, RZ ;  /* 0x000000ff260b7210 */ /* 0x000fe20007ffe1ff */
[----:B------:R-:W-:-:S04]  /*37c0*/  IMAD.WIDE R18, R21, UR4, R18 ;  /* 0x0000000415127c25 */ /* 0x000fc8000f8e0212 */
[----:B------:R-:W-:Y:S01]  /*37d0*/  IMAD.WIDE R16, R14, UR5, RZ ;  /* 0x000000050e107c25 */ /* 0x000fe2000f8e02ff */
[----:B------:R-:W0:Y:S03]  /*37e0*/  LDCU.64 UR4, c[0x0][0x420] ;  /* 0x00008400ff0477ac */ /* 0x000e260008000a00 */
[----:B------:R-:W-:-:S04]  /*37f0*/  IMAD.WIDE R20, R23, UR6, RZ ;  /* 0x0000000617147c25 */ /* 0x000fc8000f8e02ff */
[----:B------:R-:W-:Y:S01]  /*3800*/  IMAD R0, R9, R0, R36 ;  /* 0x0000000009007224 */ /* 0x000fe200078e0224 */
[----:B------:R-:W-:Y:S01]  /*3810*/  IADD3 R2, P1, P0, R20, R18, R16 ;  /* 0x0000001214027210 */ /* 0x000fe2000783e010 */
[----:B------:R-:W-:Y:S02]  /*3820*/  IMAD R6, R6, R11, R22 ;  /* 0x0000000b06067224 */ /* 0x000fe400078e0216 */
[----:B------:R-:W-:Y:S01]  /*3830*/  IMAD.WIDE R8, R15, UR8, RZ ;  /* 0x000000080f087c25 */ /* 0x000fe2000f8e02ff */
[----:B------:R-:W-:-:S03]  /*3840*/  IADD3.X R17, PT, PT, R21, R19, R17, P1, P0 ;  /* 0x0000001315117210 */ /* 0x000fc60000fe0411 */
        /* <DEDUP_REMOVED lines=11> */
.L_x_53:
[----:B------:R-:W0:Y:S01]  /*3900*/  LDC.64 R2, c[0x0][0x420] ;  /* 0x00010800ff027b82 */ /* 0x000e220000000a00 */
[----:B------:R-:W-:-:S05]  /*3910*/  IADD3 R0, PT, PT, R13, UR20, RZ ;  /* 0x000000140d007c10 */ /* 0x000fca000fffe0ff */
[----:B0-----:R-:W-:-:S05]  /*3920*/  IMAD.WIDE.U32 R2, R0, 0x4, R2 ;  /* 0x0000000400027825 */ /* 0x001fca00078e0002 */
[----:B------:R1:W-:Y:S02]  /*3930*/  STG.E desc[UR10][R2.64], R24 ;  /* 0x0000001802007986 */ /* 0x0003e4000c10190a */
.L_x_52:
[----:B------:R-:W-:Y:S05]  /*3940*/  BSYNC.RECONVERGENT B1 ;  /* 0x0000000000017941 */ /* 0x000fea0003800200 */
.L_x_51:
[----:B------:R-:W2:Y:S01]  /*3950*/  LDCU UR6, c[0x0][0x534] ;  /* 0x0000a680ff0677ac */ /* 0x000ea20008000800 */
[C---:B------:R-:W-:Y:S01]  /*3960*/  LOP3.LUT R0, R7.reuse, 0x8, RZ, 0xfc, !PT ;  /* 0x0000000807007812 */ /* 0x040fe200078efcff */
[----:B------:R-:W-:Y:S01]  /*3970*/  IMAD.SHL.U32 R14, R4, 0x4, RZ ;  /* 0x00000004040e7824 */ /* 0x000fe200078e00ff */
[----:B01----:R-:W-:-:S04]  /*3980*/  LOP3.LUT R2, R7, 0x28, RZ, 0xfc, !PT ;  /* 0x0000002807027812 */ /* 0x003fc800078efcff */
[----:B------:R-:W-:Y:S02]  /*3990*/  LOP3.LUT R14, R14, 0x1c, RZ, 0xc0, !PT ;  /* 0x0000001c0e0e7812 */ /* 0x000fe400078ec0ff */
[C---:B--2---:R-:W-:Y:S01]  /*39a0*/  ISETP.GE.AND P0, PT, R7.reuse, UR6, PT ;  /* 0x0000000607007c0c */ /* 0x044fe2000bf06270 */
[----:B------:R-:W-:Y:S01]  /*39b0*/  UISETP.GE.AND UP0, UPT, UR6, 0x1, UPT ;  /* 0x000000010600788c */ /* 0x000fe2000bf06270 */
[----:B------:R-:W-:Y:S02]  /*39c0*/  ISETP.GE.AND P6, PT, R0, UR6, PT ;  /* 0x0000000600007c0c */ /* 0x000fe4000bfc6270 */
[----:B------:R-:W-:Y:S02]  /*39d0*/  ISETP.GT.U32.OR P0, PT, R4, 0x7f, P0 ;  /* 0x0000007f0400780c */ /* 0x000fe40000704470 */
[----:B------:R-:W-:Y:S02]  /*39e0*/  LOP3.LUT R0, R7, 0x10, RZ, 0xfc, !PT ;  /* 0x0000001007007812 */ /* 0x000fe400078efcff */
[----:B------:R-:W-:-:S02]  /*39f0*/  ISETP.GE.AND P2, PT, R2, UR6, PT ;  /* 0x0000000602007c0c */ /* 0x000fc4000bf46270 */
[----:B------:R-:W-:Y:S02]  /*3a00*/  ISETP.GE.AND P5, PT, R0, UR6, PT ;  /* 0x0000000600007c0c */ /* 0x000fe4000bfa6270 */
[C---:B------:R-:W-:Y:S02]  /*3a10*/  LOP3.LUT R0, R7.reuse, 0x18, RZ, 0xfc, !PT ;  /* 0x0000001807007812 */ /* 0x040fe400078efcff */
[----:B------:R-:W-:Y:S02]  /*3a20*/  ISETP.GT.U32.OR P6, PT, R4, 0x7f, P6 ;  /* 0x0000007f0400780c */ /* 0x000fe400037c4470 */
[----:B------:R-:W-:Y:S01]  /*3a30*/  ISETP.GE.AND P4, PT, R0, UR6, PT ;  /* 0x0000000600007c0c */ /* 0x000fe2000bf86270 */
[----:B------:R-:W-:Y:S01]  /*3a40*/  @!P0 FADD.FTZ R5, -R24, R33 ;  /* 0x0000002118058221 */ /* 0x000fe20000010100 */
[----:B------:R-:W-:Y:S02]  /*3a50*/  LOP3.LUT R0, R7, 0x20, RZ, 0xfc, !PT ;  /* 0x0000002007007812 */ /* 0x000fe400078efcff */
[----:B------:R-:W-:Y:S01]  /*3a60*/  ISETP.GT.U32.OR P5, PT, R4, 0x7f, P5 ;  /* 0x0000007f0400780c */ /* 0x000fe20002fa4470 */
[----:B------:R-:W-:Y:S01]  /*3a70*/  @!P0 FMUL.FTZ R5, R5, 1.4426950216293334961 ;  /* 0x3fb8aa3b05058820 */ /* 0x000fe20000410000 */
[----:B------:R-:W-:-:S02]  /*3a80*/  ISETP.GE.AND P3, PT, R0, UR6, PT ;  /* 0x0000000600007c0c */ /* 0x000fc4000bf66270 */
[C---:B------:R-:W-:Y:S02]  /*3a90*/  LOP3.LUT R0, R7.reuse, 0x30, RZ, 0xfc, !PT ;  /* 0x0000003007007812 */ /* 0x040fe400078efcff */
[----:B------:R-:W-:Y:S01]  /*3aa0*/  ISETP.GT.U32.OR P4, PT, R4, 0x7f, P4 ;  /* 0x0000007f0400780c */ /* 0x000fe20002784470 */
[----:B------:R-:W0:Y:S01]  /*3ab0*/  @!P0 MUFU.EX2 R5, R5 ;  /* 0x0000000500058308 */ /* 0x000e220000000800 */
[----:B------:R-:W-:Y:S01]  /*3ac0*/  ISETP.GE.AND P1, PT, R0, UR6, PT ;  /* 0x0000000600007c0c */ /* 0x000fe2000bf26270 */
[----:B------:R-:W-:Y:S01]  /*3ad0*/  @!P6 FADD.FTZ R3, -R24, R30 ;  /* 0x0000001e1803e221 */ /* 0x000fe20000010100 */
[----:B------:R-:W-:Y:S02]  /*3ae0*/  LOP3.LUT R0, R7, 0x38, RZ, 0xfc, !PT ;  /* 0x0000003807007812 */ /* 0x000fe400078efcff */
[----:B------:R-:W-:Y:S01]  /*3af0*/  ISETP.GT.U32.OR P3, PT, R4, 0x7f, P3 ;  /* 0x0000007f0400780c */ /* 0x000fe20001f64470 */
[----:B------:R-:W-:Y:S01]  /*3b00*/  @!P5 FADD.FTZ R31, -R24, R31 ;  /* 0x0000001f181fd221 */ /* 0x000fe20000010100 */
[C---:B------:R-:W-:Y:S01]  /*3b10*/  ISETP.GT.U32.OR P2, PT, R4.reuse, 0x7f, P2 ;  /* 0x0000007f0400780c */ /* 0x040fe20001744470 */
[----:B------:R-:W-:Y:S01]  /*3b20*/  @!P6 FMUL.FTZ R3, R3, 1.4426950216293334961 ;  /* 0x3fb8aa3b0303e820 */ /* 0x000fe20000410000 */
[----:B------:R-:W-:Y:S01]  /*3b30*/  ISETP.GT.U32.OR P1, PT, R4, 0x7f, P1 ;  /* 0x0000007f0400780c */ /* 0x000fe20000f24470 */
[----:B------:R-:W-:-:S02]  /*3b40*/  @!P5 FMUL.FTZ R31, R31, 1.4426950216293334961 ;  /* 0x3fb8aa3b1f1fd820 */ /* 0x000fc40000410000 */
[----:B------:R-:W-:Y:S02]  /*3b50*/  @!P4 FADD.FTZ R28, -R24, R28 ;  /* 0x0000001c181cc221 */ /* 0x000fe40000010100 */
[----:B------:R-:W1:Y:S02]  /*3b60*/  @!P6 MUFU.EX2 R3, R3 ;  /* 0x000000030003e308 */ /* 0x000e640000000800 */
[----:B------:R-:W-:Y:S01]  /*3b70*/  @!P4 FMUL.FTZ R28, R28, 1.4426950216293334961 ;  /* 0x3fb8aa3b1c1cc820 */ /* 0x000fe20000410000 */
[----:B0-----:R0:W-:Y:S01]  /*3b80*/  @!P0 STS [R32], R5 ;  /* 0x0000000520008388 */ /* 0x0011e20000000800 */
[----:B------:R-:W-:Y:S01]  /*3b90*/  ISETP.GE.AND P0, PT, R0, UR6, PT ;  /* 0x0000000600007c0c */ /* 0x000fe2000bf06270 */
[C---:B------:R-:W-:Y:S01]  /*3ba0*/  @!P3 FADD.FTZ R29, -R24.reuse, R29 ;  /* 0x0000001d181db221 */ /* 0x040fe20000010100 */
[----:B------:R-:W-:Y:S01]  /*3bb0*/  @!P2 FADD.FTZ R26, -R24, R26 ;  /* 0x0000001a181aa221 */ /* 0x000fe20000010100 */
[----:B------:R-:W-:Y:S01]  /*3bc0*/  IMAD.MOV.U32 R0, RZ, RZ, RZ ;  /* 0x000000ffff007224 */ /* 0x000fe200078e00ff */
[----:B------:R-:W-:Y:S01]  /*3bd0*/  ISETP.GT.U32.OR P0, PT, R4, 0x7f, P0 ;  /* 0x0000007f0400780c */ /* 0x000fe20000704470 */
[----:B------:R-:W-:Y:S01]  /*3be0*/  @!P1 FADD.FTZ R27, -R24, R27 ;  /* 0x0000001b181b9221 */ /* 0x000fe20000010100 */
[----:B------:R-:W-:Y:S01]  /*3bf0*/  @!P3 FMUL.FTZ R29, R29, 1.4426950216293334961 ;  /* 0x3fb8aa3b1d1db820 */ /* 0x000fe20000410000 */
[----:B------:R-:W-:Y:S01]  /*3c00*/  @!P2 FMUL.FTZ R26, R26, 1.4426950216293334961 ;  /* 0x3fb8aa3b1a1aa820 */ /* 0x000fe20000410000 */
[----:B------:R-:W2:Y:S01]  /*3c10*/  @!P5 MUFU.EX2 R31, R31 ;  /* 0x0000001f001fd308 */ /* 0x000ea20000000800 */
[----:B------:R-:W-:Y:S01]  /*3c20*/  @!P1 FMUL.FTZ R27, R27, 1.4426950216293334961 ;  /* 0x3fb8aa3b1b1b9820 */ /* 0x000fe20000410000 */
[----:B-1----:R1:W-:Y:S06]  /*3c30*/  @!P6 STS [R32+0x220], R3 ;  /* 0x000220032000e388 */ /* 0x0023ec0000000800 */
[----:B------:R-:W3:Y:S01]  /*3c40*/  @!P4 MUFU.EX2 R9, R28 ;  /* 0x0000001c0009c308 */ /* 0x000ee20000000800 */
[----:B------:R-:W-:-:S04]  /*3c50*/  @!P0 FADD.FTZ R24, -R24, R25 ;  /* 0x0000001918188221 */ /* 0x000fc80000010100 */
[----:B------:R-:W-:-:S03]  /*3c60*/  @!P0 FMUL.FTZ R17, R24, 1.4426950216293334961 ;  /* 0x3fb8aa3b18118820 */ /* 0x000fc60000410000 */
[----:B------:R-:W4:Y:S01]  /*3c70*/  @!P3 MUFU.EX2 R29, R29 ;  /* 0x0000001d001db308 */ /* 0x000f220000000800 */
[----:B--2---:R2:W-:Y:S01]  /*3c80*/  @!P5 STS [R32+0x440], R31 ;  /* 0x0004401f2000d388 */ /* 0x0045e20000000800 */
[----:B0-----:R-:W-:-:S06]  /*3c90*/  IMAD.MOV.U32 R5, RZ, RZ, RZ ;  /* 0x000000ffff057224 */ /* 0x001fcc00078e00ff */
[----:B------:R-:W0:Y:S01]  /*3ca0*/  @!P2 MUFU.EX2 R11, R26 ;  /* 0x0000001a000ba308 */ /* 0x000e220000000800 */
[----:B---3--:R2:W-:Y:S01]  /*3cb0*/  @!P4 STS [R32+0x660], R9 ;  /* 0x000660092000c388 */ /* 0x0085e20000000800 */
[----:B-1----:R-:W-:-:S06]  /*3cc0*/  CS2R R2, SRZ ;  /* 0x0000000000027805 */ /* 0x002fcc000001ff00 */
[----:B------:R-:W1:Y:S01]  /*3cd0*/  @!P1 MUFU.EX2 R27, R27 ;  /* 0x0000001b001b9308 */ /* 0x000e620000000800 */
[----:B----4-:R2:W-:Y:S07]  /*3ce0*/  @!P3 STS [R32+0x880], R29 ;  /* 0x0008801d2000b388 */ /* 0x0105ee0000000800 */
[----:B------:R-:W3:Y:S01]  /*3cf0*/  @!P0 MUFU.EX2 R17, R17 ;  /* 0x0000001100118308 */ /* 0x000ee20000000800 */
[----:B0-----:R2:W-:Y:S04]  /*3d00*/  @!P2 STS [R32+0xaa0], R11 ;  /* 0x000aa00b2000a388 */ /* 0x0015e80000000800 */
[----:B-1----:R2:W-:Y:S04]  /*3d10*/  @!P1 STS [R32+0xcc0], R27 ;  /* 0x000cc01b20009388 */ /* 0x0025e80000000800 */
[----:B---3--:R2:W-:Y:S01]  /*3d20*/  @!P0 STS [R32+0xee0], R17 ;  /* 0x000ee01120008388 */ /* 0x0085e20000000800 */
[----:B------:R-:W-:Y:S06]  /*3d30*/  BAR.SYNC.DEFER_BLOCKING 0x0 ;  /* 0x0000000000007b1d */ /* 0x000fec0000010000 */
[----:B------:R-:W-:Y:S05]  /*3d40*/  BRA.U !UP0, `(.L_x_59) ;  /* 0x0000000508ec7547 */ /* 0x000fea000b800000 */
[----:B------:R-:W0:Y:S01]  /*3d50*/  LDC R19, c[0x0][0x44c] ;  /* 0x00011300ff137b82 */ /* 0x000e220000000800 */
[----:B------:R-:W1:Y:S01]  /*3d60*/  LDCU.64 UR4, c[0x0][0x3f8] ;  /* 0x00007f00ff0477ac */ /* 0x000e620008000a00 */
[----:B--2---:R-:W-:Y:S01]  /*3d70*/  LOP3.LUT R17, R7, 0x3f8, R4, 0xf8, !PT ;  /* 0x000003f807117812 */ /* 0x004fe200078ef804 */
[----:B------:R-:W-:Y:S01]  /*3d80*/  IMAD.MOV.U32 R18, RZ, RZ, RZ ;  /* 0x000000ffff127224 */ /* 0x000fe200078e00ff */
[----:B------:R-:W-:Y:S01]  /*3d90*/  CS2R R10, SRZ ;  /* 0x00000000000a7805 */ /* 0x000fe2000001ff00 */
[----:B------:R-:W-:Y:S01]  /*3da0*/  UISETP.GE.U32.AND UP0, UPT, UR6, 0x4, UPT ;  /* 0x000000040600788c */ /* 0x000fe2000bf06070 */
[----:B------:R-:W-:Y:S01]  /*3db0*/  CS2R R8, SRZ ;  /* 0x0000000000087805 */ /* 0x000fe2000001ff00 */
[----:B------:R-:W-:Y:S01]  /*3dc0*/  UIADD3 UR7, UPT, UPT, UR21, -UR20, URZ ;  /* 0x8000001415077290 */ /* 0x000fe2000fffe0ff */
[C---:B0-----:R-:W-:Y:S02]  /*3dd0*/  IMAD R0, R19.reuse, UR20, RZ ;  /* 0x0000001413007c24 */ /* 0x041fe4000f8e02ff */
[----:B------:R-:W-:-:S03]  /*3de0*/  IMAD R19, R19, UR21, RZ ;  /* 0x0000001513137c24 */ /* 0x000fc6000f8e02ff */
[----:B------:R-:W-:-:S04]  /*3df0*/  LEA R17, P0, R17, R0, 0x2 ;  /* 0x0000000011117211 */ /* 0x000fc800078010ff */
[----:B------:R-:W-:Y:S02]  /*3e00*/  LEA.HI.X.SX32 R0, R0, RZ, 0x1, P0 ;  /* 0x000000ff00007211 */ /* 0x000fe400000f0eff */
[----:B-1----:R-:W-:Y:S01]  /*3e10*/  LEA R16, P0, R17, UR4, 0x2 ;  /* 0x0000000411107c11 */ /* 0x002fe2000f8010ff */
[----:B------:R-:W-:-:S03]  /*3e20*/  ULOP3.LUT UR4, UR6, 0x3, URZ, 0xc0, !UPT ;  /* 0x0000000306047892 */ /* 0x000fc6000f8ec0ff */
[----:B------:R-:W-:Y:S01]  /*3e30*/  LEA.HI.X R17, R17, UR5, R0, 0x2, P0 ;  /* 0x0000000511117c11 */ /* 0x000fe200080f1400 */
[----:B------:R-:W-:Y:S01]  /*3e40*/  IMAD.MOV.U32 R0, RZ, RZ, RZ ;  /* 0x000000ffff007224 */ /* 0x000fe200078e00ff */
[----:B------:R-:W-:Y:S07]  /*3e50*/  BRA.U !UP0, `(.L_x_60) ;  /* 0x0000000508347547 */ /* 0x000fee000b800000 */
[----:B------:R-:W0:Y:S01]  /*3e60*/  S2UR UR5, SR_CgaCtaId ;  /* 0x00000000000579c3 */ /* 0x000e220000008800 */
[----:B------:R-:W-:Y:S01]  /*3e70*/  ULOP3.LUT UR9, UR6, 0x7ffffffc, URZ, 0xc0, !UPT ;  /* 0x7ffffffc06097892 */ /* 0x000fe2000f8ec0ff */
[----:B------:R-:W-:Y:S01]  /*3e80*/  HFMA2 R0, -RZ, RZ, 0, 0 ;  /* 0x00000000ff007431 */ /* 0x000fe200000001ff */
[----:B------:R-:W-:Y:S01]  /*3e90*/  ISETP.GE.AND P2, PT, R13, UR7, PT ;  /* 0x000000070d007c0c */ /* 0x000fe2000bf46270 */
[----:B------:R-:W-:Y:S01]  /*3ea0*/  UMOV UR6, 0x400 ;  /* 0x0000040000067882 */ /* 0x000fe20000000000 */
[----:B------:R-:W-:Y:S02]  /*3eb0*/  CS2R R2, SRZ ;  /* 0x0000000000027805 */ /* 0x000fe4000001ff00 */
[----:B------:R-:W-:Y:S01]  /*3ec0*/  MOV R5, RZ ;  /* 0x000000ff00057202 */ /* 0x000fe20000000f00 */
[C---:B------:R-:W-:Y:S01]  /*3ed0*/  IMAD.WIDE R26, R19.reuse, 0x10, RZ ;  /* 0x00000010131a7825 */ /* 0x040fe200078e02ff */
[----:B------:R-:W-:Y:S01]  /*3ee0*/  MOV R18, UR9 ;  /* 0x0000000900127c02 */ /* 0x000fe20008000f00 */
[----:B------:R-:W1:Y:S02]  /*3ef0*/  LDCU UR8, c[0x0][0x440] ;  /* 0x00008800ff0877ac */ /* 0x000e640008000800 */
[----:B------:R-:W-:-:S04]  /*3f00*/  IMAD.WIDE R24, R19, 0xc, RZ ;  /* 0x0000000c13187825 */ /* 0x000fc800078e02ff */
[----:B------:R-:W-:-:S04]  /*3f10*/  IMAD.WIDE R22, R19, 0x8, RZ ;  /* 0x0000000813167825 */ /* 0x000fc800078e02ff */
[----:B------:R-:W-:Y:S01]  /*3f20*/  IMAD.WIDE R20, R19, 0x4, RZ ;  /* 0x0000000413147825 */ /* 0x000fe200078e02ff */
[----:B0-----:R-:W-:Y:S02]  /*3f30*/  ULEA UR5, UR5, UR6, 0x18 ;  /* 0x0000000605057291 */ /* 0x001fe4000f8ec0ff */
[----:B------:R-:W-:-:S04]  /*3f40*/  UIADD3 UR6, UPT, UPT, -UR9, URZ, URZ ;  /* 0x000000ff09067290 */ /* 0x000fc8000fffe1ff */
[----:B------:R-:W-:-:S04]  /*3f50*/  LEA R7, R13, UR5, 0x2 ;  /* 0x000000050d077c11 */ /* 0x000fc8000f8e10ff */
[----:B-1----:R-:W-:-:S07]  /*3f60*/  IADD3 R7, PT, PT, R7, 0x88, RZ ;  /* 0x0000008807077810 */ /* 0x002fce0007ffe0ff */
.L_x_69:
[----:B-1----:R0:W1:Y:S01]  /*3f70*/  LDS R4, [R7+-0x88] ;  /* 0xffff780007047984 */ /* 0x0020620000000800 */
[----:B------:R-:W-:Y:S03]  /*3f80*/  BSSY.RECONVERGENT B0, `(.L_x_61) ;  /* 0x0000008000007945 */ /* 0x000fe60003800200 */
[----:B--2---:R0:W2:Y:S04]  /*3f90*/  LDS R6, [R7+-0x44] ;  /* 0xffffbc0007067984 */ /* 0x0040a80000000800 */
[----:B---3--:R0:W3:Y:S01]  /*3fa0*/  LDS R12, [R7] ;  /* 0x00000000070c7984 */ /* 0x0080e20000000800 */
[----:B------:R-:W-:Y:S05]  /*3fb0*/  @P2 BRA `(.L_x_62) ;  /* 0x0000000000102947 */ /* 0x000fea0003800000 */
[----:B------:R-:W-:Y:S02]  /*3fc0*/  ISETP.GE.AND P0, PT, R14, UR8, PT ;  /* 0x000000080e007c0c */ /* 0x000fe4000bf06270 */
[----:B------:R-:W-:Y:S02]  /*3fd0*/  CS2R R10, SRZ ;  /* 0x00000000000a7805 */ /* 0x000fe4000001ff00 */
[----:B------:R-:W-:Y:S09]  /*3fe0*/  CS2R R8, SRZ ;  /* 0x0000000000087805 */ /* 0x000ff2000001ff00 */
[----:B------:R4:W5:Y:S02]  /*3ff0*/  @!P0 LDG.E.128 R8, desc[UR10][R16.64] ;  /* 0x0000000a10088981 */ /* 0x000964000c1e1d00 */
.L_x_62:
[----:B------:R-:W-:Y:S05]  /*4000*/  BSYNC.RECONVERGENT B0 ;  /* 0x0000000000007941 */ /* 0x000fea0003800200 */
.L_x_61:
[C---:B-1---5:R-:W-:Y:S01]  /*4010*/  FFMA.FTZ R5, R4.reuse, R8, R5 ;  /* 0x0000000804057223 */ /* 0x062fe20000010005 */
        /* <DEDUP_REMOVED lines=8> */
[----:B------:R-:W-:Y:S05]  /*40a0*/  @!P0 IADD3 R28, P1, PT, R20, R16, RZ ;  /* 0x00000010141c8210 */ /* 0x000fea0007f3e0ff */
[----:B------:R-:W-:Y:S05]  /*40b0*/  @!P0 IMAD.X R29, R21, 0x1, R17, P1 ;  /* 0x00000001151d8824 */ /* 0x000fea00008e0611 */
[----:B------:R1:W5:Y:S03]  /*40c0*/  @!P0 LDG.E.128 R8, desc[UR10][R28.64] ;  /* 0x0000000a1c088981 */ /* 0x000366000c1e1d00 */
.L_x_64:
[----:B------:R-:W-:Y:S05]  /*40d0*/  BSYNC.RECONVERGENT B0 ;  /* 0x0000000000007941 */ /* 0x000fea0003800200 */
.L_x_63:
[C---:B--2--5:R-:W-:Y:S01]  /*40e0*/  FFMA.FTZ R5, R6.reuse, R8, R5 ;  /* 0x0000000806057223 */ /* 0x064fe20000010005 */
        /* <DEDUP_REMOVED lines=8> */
[----:B-1----:R-:W-:Y:S05]  /*4170*/  @!P0 IADD3 R28, P1, PT, R22, R16, RZ ;  /* 0x00000010161c8210 */ /* 0x002fea0007f3e0ff */
[----:B------:R-:W-:Y:S05]  /*4180*/  @!P0 IMAD.X R29, R23, 0x1, R17, P1 ;  /* 0x00000001171d8824 */ /* 0x000fea00008e0611 */
[----:B------:R2:W5:Y:S03]  /*4190*/  @!P0 LDG.E.128 R8, desc[UR10][R28.64] ;  /* 0x0000000a1c088981 */ /* 0x000566000c1e1d00 */
.L_x_66:
[----:B------:R-:W-:Y:S05]  /*41a0*/  BSYNC.RECONVERGENT B0 ;  /* 0x0000000000007941 */ /* 0x000fea0003800200 */
.L_x_65:
        /* <DEDUP_REMOVED lines=9> */
[----:B-12---:R-:W-:Y:S05]  /*4240*/  @!P0 IADD3 R28, P1, PT, R24, R16, RZ ;  /* 0x00000010181c8210 */ /* 0x006fea0007f3e0ff */
[----:B------:R-:W-:Y:S05]  /*4250*/  @!P0 IMAD.X R29, R25, 0x1, R17, P1 ;  /* 0x00000001191d8824 */ /* 0x000fea00008e0611 */
[----:B------:R3:W5:Y:S03]  /*4260*/  @!P0 LDG.E.128 R8, desc[UR10][R28.64] ;  /* 0x0000000a1c088981 */ /* 0x000766000c1e1d00 */
.L_x_68:
[----:B------:R-:W-:Y:S05]  /*4270*/  BSYNC.RECONVERGENT B0 ;  /* 0x0000000000007941 */ /* 0x000fea0003800200 */
.L_x_67:
[----:B----4-:R-:W-:Y:S01]  /*4280*/  IADD3 R16, P0, PT, R26, R16, RZ ;  /* 0x000000101a107210 */ /* 0x010fe20007f1e0ff */
[----:B------:R0:W4:Y:S01]  /*4290*/  LDS R4, [R7+0x44] ;  /* 0x0000440007047984 */ /* 0x0001220000000800 */
[----:B------:R-:W-:Y:S02]  /*42a0*/  UIADD3 UR6, UPT, UPT, UR6, 0x4, URZ ;  /* 0x0000000406067890 */ /* 0x000fe4000fffe0ff */
[----:B------:R-:W-:Y:S02]  /*42b0*/  IADD3.X R17, PT, PT, R27, R17, RZ, P0, !PT ;  /* 0x000000111b117210 */ /* 0x000fe400007fe4ff */
[----:B------:R-:W-:Y:S01]  /*42c0*/  UISETP.NE.AND UP0, UPT, UR6, URZ, UPT ;  /* 0x000000ff0600728c */ /* 0x000fe2000bf05270 */
[----:B0-----:R-:W-:Y:S01]  /*42d0*/  IADD3 R7, PT, PT, R7, 0x110, RZ ;  /* 0x0000011007077810 */ /* 0x001fe20007ffe0ff */
[C---:B----45:R-:W-:Y:S01]  /*42e0*/  FFMA.FTZ R5, R4.reuse, R8, R5 ;  /* 0x0000000804057223 */ /* 0x070fe20000010005 */
[C---:B------:R-:W-:Y:S01]  /*42f0*/  FFMA.FTZ R2, R4.reuse, R9, R2 ;  /* 0x0000000904027223 */ /* 0x040fe20000010002 */
[C---:B------:R-:W-:Y:S01]  /*4300*/  FFMA.FTZ R3, R4.reuse, R10, R3 ;  /* 0x0000000a04037223 */ /* 0x040fe20000010003 */
[----:B------:R-:W-:Y:S04]  /*4310*/  FFMA.FTZ R0, R4, R11, R0 ;  /* 0x0000000b04007223 */ /* 0x000fe80000010000 */
[----:B------:R-:W-:Y:S05]  /*4320*/  BRA.U UP0, `(.L_x_69) ;  /* 0xfffffffd00107547 */ /* 0x000fea000b83ffff */
.L_x_60:
[----:B------:R-:W-:-:S09]  /*4330*/  UISETP.NE.AND UP0, UPT, UR4, URZ, UPT ;  /* 0x000000ff0400728c */ /* 0x000fd2000bf05270 */
[----:B------:R-:W-:Y:S05]  /*4340*/  BRA.U !UP0, `(.L_x_59) ;  /* 0x00000001086c7547 */ /* 0x000fea000b800000 */
[----:B------:R-:W0:Y:S01]  /*4350*/  S2UR UR6, SR_CgaCtaId ;  /* 0x00000000000679c3 */ /* 0x000e220000008800 */
[----:B------:R-:W-:Y:S01]  /*4360*/  UMOV UR8, 0x400 ;  /* 0x0000040000087882 */ /* 0x000fe20000000000 */
[----:B------:R-:W-:Y:S01]  /*4370*/  IMAD R18, R18, 0x11, R13 ;  /* 0x0000001112127824 */ /* 0x000fe200078e020d */
[----:B------:R-:W-:Y:S01]  /*4380*/  ISETP.GE.AND P1, PT, R13, UR7, PT ;  /* 0x000000070d007c0c */ /* 0x000fe2000bf26270 */
[----:B------:R-:W-:Y:S01]  /*4390*/  IMAD.WIDE R20, R19, 0x4, RZ ;  /* 0x0000000413147825 */ /* 0x000fe200078e02ff */
[----:B------:R-:W4:Y:S01]  /*43a0*/  LDCU UR5, c[0x0][0x440] ;  /* 0x00008800ff0577ac */ /* 0x000f220008000800 */
[----:B0-----:R-:W-:Y:S02]  /*43b0*/  ULEA UR6, UR6, UR8, 0x18 ;  /* 0x0000000806067291 */ /* 0x001fe4000f8ec0ff */
[----:B------:R-:W-:-:S04]  /*43c0*/  UIADD3 UR8, UPT, UPT, -UR4, URZ, URZ ;  /* 0x000000ff04087290 */ /* 0x000fc8000fffe1ff */
[----:B----4-:R-:W-:-:S08]  /*43d0*/  LEA R6, R18, UR6, 0x2 ;  /* 0x0000000612067c11 */ /* 0x010fd0000f8e10ff */
.L_x_72:
[----:B------:R0:W4:Y:S01]  /*43e0*/  LDS R4, [R6] ;  /* 0x0000000006047984 */ /* 0x0001220000000800 */
[----:B------:R-:W-:Y:S01]  /*43f0*/  UIADD3 UR8, UPT, UPT, UR8, 0x1, URZ ;  /* 0x0000000108087890 */ /* 0x000fe2000fffe0ff */
[----:B------:R-:W-:Y:S04]  /*4400*/  BSSY.RECONVERGENT B0, `(.L_x_70) ;  /* 0x0000006000007945 */ /* 0x000fe80003800200 */
[----:B------:R-:W-:Y:S05]  /*4410*/  @P1 BRA `(.L_x_71) ;  /* 0x0000000000101947 */ /* 0x000fea0003800000 */
[----:B------:R-:W-:Y:S02]  /*4420*/  ISETP.GE.AND P0, PT, R14, UR5, PT ;  /* 0x000000050e007c0c */ /* 0x000fe4000bf06270 */
[----:B------:R-:W-:Y:S02]  /*4430*/  CS2R R10, SRZ ;  /* 0x00000000000a7805 */ /* 0x000fe4000001ff00 */
[----:B------:R-:W-:Y:S09]  /*4440*/  CS2R R8, SRZ ;  /* 0x0000000000087805 */ /* 0x000ff2000001ff00 */
[----:B------:R0:W5:Y:S02]  /*4450*/  @!P0 LDG.E.128 R8, desc[UR10][R16.64] ;  /* 0x0000000a10088981 */ /* 0x000164000c1e1d00 */
.L_x_71:
[----:B------:R-:W-:Y:S05]  /*4460*/  BSYNC.RECONVERGENT B0 ;  /* 0x0000000000007941 */ /* 0x000fea0003800200 */
.L_x_70:
[----:B0-----:R-:W-:Y:S01]  /*4470*/  IADD3 R16, P0, PT, R20, R16, RZ ;  /* 0x0000001014107210 */ /* 0x001fe20007f1e0ff */
[----:B------:R-:W-:Y:S01]  /*4480*/  UISETP.NE.AND UP0, UPT, UR8, URZ, UPT ;  /* 0x000000ff0800728c */ /* 0x000fe2000bf05270 */
[----:B----45:R-:W-:Y:S01]  /*4490*/  FFMA.FTZ R5, R4, R8, R5 ;  /* 0x0000000804057223 */ /* 0x030fe20000010005 */
[----:B------:R-:W-:Y:S01]  /*44a0*/  IADD3 R6, PT, PT, R6, 0x44, RZ ;  /* 0x0000004406067810 */ /* 0x000fe20007ffe0ff */
[C---:B------:R-:W-:Y:S01]  /*44b0*/  FFMA.FTZ R2, R4.reuse, R9, R2 ;  /* 0x0000000904027223 */ /* 0x040fe20000010002 */
[C---:B------:R-:W-:Y:S01]  /*44c0*/  FFMA.FTZ R3, R4.reuse, R10, R3 ;  /* 0x0000000a04037223 */ /* 0x040fe20000010003 */
[----:B------:R-:W-:Y:S01]  /*44d0*/  IADD3.X R17, PT, PT, R21, R17, RZ, P0, !PT ;  /* 0x0000001115117210 */ /* 0x000fe200007fe4ff */
[----:B------:R-:W-:Y:S03]  /*44e0*/  FFMA.FTZ R0, R4, R11, R0 ;  /* 0x0000000b04007223 */ /* 0x000fe60000010000 */
[----:B------:R-:W-:Y:S05]  /*44f0*/  BRA.U UP0, `(.L_x_72) ;  /* 0xfffffffd00b87547 */ /* 0x000fea000b83ffff */
.L_x_59:
[----:B------:R-:W-:-:S04]  /*4500*/  IADD3 R13, PT, PT, R13, UR20, RZ ;  /* 0x000000140d0d7c10 */ /* 0x000fc8000fffe0ff */
[----:B------:R-:W-:-:S13]  /*4510*/  ISETP.GE.AND P0, PT, R13, UR21, PT ;  /* 0x000000150d007c0c */ /* 0x000fda000bf06270 */
[----:B------:R-:W-:Y:S05]  /*4520*/  @P0 EXIT ;  /* 0x000000000000094d */ /* 0x000fea0003800000 */
[----:B--2---:R-:W-:Y:S01]  /*4530*/  IABS R9, UR22 ;  /* 0x0000001600097c13 */ /* 0x004fe20008000000 */
[----:B------:R-:W0:Y:S01]  /*4540*/  LDC R8, c[0x0][0x434] ;  /* 0x00010d00ff087b82 */ /* 0x000e220000000800 */
[----:B------:R-:W-:Y:S01]  /*4550*/  IABS R10, R13 ;  /* 0x0000000d000a7213 */ /* 0x000fe20000000000 */
[----:B------:R-:W2:Y:S01]  /*4560*/  LDCU UR4, c[0x0][0x440] ;  /* 0x00008800ff0477ac */ /* 0x000ea20008000800 */
[----:B------:R-:W4:Y:S01]  /*4570*/  I2F.RP R7, R9 ;  /* 0x0000000900077306 */ /* 0x000f220000209400 */
[----:B------:R-:W-:-:S05]  /*4580*/  IABS R6, UR22 ;  /* 0x0000001600067c13 */ /* 0x000fca0008000000 */
[----:B------:R-:W-:Y:S02]  /*4590*/  IMAD.MOV R6, RZ, RZ, -R6 ;  /* 0x000000ffff067224 */ /* 0x000fe400078e0a06 */
[----:B----4-:R-:W4:Y:S02]  /*45a0*/  MUFU.RCP R16, R7 ;  /* 0x0000000700107308 */ /* 0x010f240000001000 */
[----:B----4-:R-:W-:Y:S01]  /*45b0*/  VIADD R16, R16, 0xffffffe ;  /* 0x0ffffffe10107836 */ /* 0x010fe20000000000 */
[----:B0-----:R-:W-:-:S05]  /*45c0*/  IABS R7, R8 ;  /* 0x0000000800077213 */ /* 0x001fca0000000000 */
[----:B------:R0:W4:Y:S02]  /*45d0*/  F2I.FTZ.U32.TRUNC.NTZ R17, R16 ;  /* 0x0000001000117305 */ /* 0x000124000021f000 */
[----:B0-----:R-:W-:Y:S02]  /*45e0*/  HFMA2 R16, -RZ, RZ, 0, 0 ;  /* 0x00000000ff107431 */ /* 0x001fe400000001ff */
[----:B----4-:R-:W-:-:S04]  /*45f0*/  IMAD.MOV R4, RZ, RZ, -R17 ;  /* 0x000000ffff047224 */ /* 0x010fc800078e0a11 */
[----:B------:R-:W-:Y:S02]  /*4600*/  IMAD R11, R4, R9, RZ ;  /* 0x00000009040b7224 */ /* 0x000fe400078e02ff */
[----:B------:R-:W0:Y:S02]  /*4610*/  I2F.RP R4, R7 ;  /* 0x0000000700047306 */ /* 0x000e240000209400 */
[----:B------:R-:W-:-:S06]  /*4620*/  IMAD.HI.U32 R11, R17, R11, R16 ;  /* 0x0000000b110b7227 */ /* 0x000fcc00078e0010 */
[----:B------:R-:W-:-:S04]  /*4630*/  IMAD.HI.U32 R11, R11, R10, RZ ;  /* 0x0000000a0b0b7227 */ /* 0x000fc800078e00ff */
[----:B------:R-:W-:Y:S01]  /*4640*/  IMAD R6, R11, R6, R10 ;  /* 0x000000060b067224 */ /* 0x000fe200078e020a */
[----:B0-----:R-:W0:Y:S04]  /*4650*/  MUFU.RCP R4, R4 ;  /* 0x0000000400047308 */ /* 0x001e280000001000 */
[----:B------:R-:W-:-:S13]  /*4660*/  ISETP.GT.U32.AND P1, PT, R9, R6, PT ;  /* 0x000000060900720c */ /* 0x000fda0003f24070 */
[----:B------:R-:W-:Y:S01]  /*4670*/  @!P1 IMAD.IADD R6, R6, 0x1, -R9 ;  /* 0x0000000106069824 */ /* 0x000fe200078e0a09 */
[----:B------:R-:W-:Y:S01]  /*4680*/  @!P1 IADD3 R11, PT, PT, R11, 0x1, RZ ;  /* 0x000000010b0b9810 */ /* 0x000fe20007ffe0ff */
[----:B0-----:R-:W-:Y:S01]  /*4690*/  VIADD R18, R4, 0xffffffe ;  /* 0x0ffffffe04127836 */ /* 0x001fe20000000000 */
[----:B------:R-:W-:Y:S02]  /*46a0*/  ISETP.NE.AND P1, PT, RZ, UR22, PT ;  /* 0x00000016ff007c0c */ /* 0x000fe4000bf25270 */
[----:B------:R-:W-:Y:S01]  /*46b0*/  ISETP.GE.U32.AND P2, PT, R6, R9, PT ;  /* 0x000000090600720c */ /* 0x000fe20003f46070 */
[----:B------:R-:W0:Y:S01]  /*46c0*/  F2I.FTZ.U32.TRUNC.NTZ R19, R18 ;  /* 0x0000001200137305 */ /* 0x000e22000021f000 */
[----:B------:R-:W-:-:S04]  /*46d0*/  LOP3.LUT R6, R13, UR22, RZ, 0x3c, !PT ;  /* 0x000000160d067c12 */ /* 0x000fc8000f8e3cff */
[----:B------:R-:W-:-:S07]  /*46e0*/  ISETP.GE.AND P0, PT, R6, RZ, PT ;  /* 0x000000ff0600720c */ /* 0x000fce0003f06270 */
[----:B------:R-:W-:Y:S02]  /*46f0*/  @P2 IADD3 R11, PT, PT, R11, 0x1, RZ ;  /* 0x000000010b0b2810 */ /* 0x000fe40007ffe0ff */
[----:B0-----:R-:W-:Y:S02]  /*4700*/  IADD3 R6, PT, PT, RZ, -R19, RZ ;  /* 0x80000013ff067210 */ /* 0x001fe40007ffe0ff */
[----:B------:R-:W-:Y:S02]  /*4710*/  MOV R18, RZ ;  /* 0x000000ff00127202 */ /* 0x000fe40000000f00 */
[----:B------:R-:W-:Y:S01]  /*4720*/  @!P0 IMAD.MOV R11, RZ, RZ, -R11 ;  /* 0x000000ffff0b8224 */ /* 0x000fe200078e0a0b */
[----:B------:R-:W-:Y:S01]  /*4730*/  @!P1 LOP3.LUT R11, RZ, UR22, RZ, 0x33, !PT ;  /* 0x00000016ff0b9c12 */ /* 0x000fe2000f8e33ff */
[----:B------:R-:W-:Y:S01]  /*4740*/  IMAD R6, R6, R7, RZ ;  /* 0x0000000706067224 */ /* 0x000fe200078e02ff */
[----:B--2---:R-:W-:-:S03]  /*4750*/  ISETP.GE.AND P1, PT, R14, UR4, PT ;  /* 0x000000040e007c0c */ /* 0x004fc6000bf26270 */
        /* <DEDUP_REMOVED lines=11> */
[----:B------:R-:W0:Y:S01]  /*4810*/  LDCU.128 UR4, c[0x0][0x400] ;  /* 0x00008000ff0477ac */ /* 0x000e220008000c00 */
[----:B------:R-:W-:Y:S01]  /*4820*/  LOP3.LUT R17, R17, R8, RZ, 0x3c, !PT ;  /* 0x0000000811117212 */ /* 0x000fe200078e3cff */
[----:B------:R-:W-:Y:S01]  /*4830*/  @!P0 VIADD R10, R10, 0x1 ;  /* 0x000000010a0a8836 */ /* 0x000fe20000000000 */
[----:B------:R-:W-:Y:S01]  /*4840*/  ISETP.NE.AND P0, PT, R8, RZ, PT ;  /* 0x000000ff0800720c */ /* 0x000fe20003f05270 */
[----:B------:R-:W2:Y:S01]  /*4850*/  LDCU.64 UR8, c[0x0][0x410] ;  /* 0x00008200ff0877ac */ /* 0x000ea20008000a00 */
[----:B------:R-:W-:Y:S01]  /*4860*/  ISETP.GE.AND P1, PT, R17, RZ, PT ;  /* 0x000000ff1100720c */ /* 0x000fe20003f26270 */
[----:B------:R-:W-:Y:S01]  /*4870*/  @P2 VIADD R10, R10, 0x1 ;  /* 0x000000010a0a2836 */ /* 0x000fe20000000000 */
[----:B------:R-:W-:Y:S01]  /*4880*/  SHF.R.S32.HI R4, RZ, 0x1f, R11 ;  /* 0x0000001fff047819 */ /* 0x000fe2000001140b */
[----:B------:R-:W-:Y:S01]  /*4890*/  IMAD.MOV.U32 R15, RZ, RZ, RZ ;  /* 0x000000ffff0f7224 */ /* 0x000fe200078e00ff */
[----:B------:R-:W-:Y:S02]  /*48a0*/  F2FP.BF16.F32.PACK_AB R2, R2, R5 ;  /* 0x000000050202723e */ /* 0x000fe400000010ff */
[----:B------:R-:W-:Y:S01]  /*48b0*/  F2FP.BF16.F32.PACK_AB R3, R0, R3 ;  /* 0x000000030003723e */ /* 0x000fe200000010ff */
[----:B0-----:R-:W-:-:S06]  /*48c0*/  IMAD R4, R4, UR4, RZ ;  /* 0x0000000404047c24 */ /* 0x001fcc000f8e02ff */
[----:B------:R-:W-:Y:S01]  /*48d0*/  @!P1 IADD3 R10, PT, PT, -R10, RZ, RZ ;  /* 0x000000ff0a0a9210 */ /* 0x000fe20007ffe1ff */
[----:B------:R-:W-:Y:S01]  /*48e0*/  IMAD.WIDE.U32 R14, R11, UR4, R14 ;  /* 0x000000040b0e7c25 */ /* 0x000fe2000f8e000e */
[----:B------:R-:W-:-:S03]  /*48f0*/  @!P0 LOP3.LUT R10, RZ, R8, RZ, 0x33, !PT ;  /* 0x00000008ff0a8212 */ /* 0x000fc600078e33ff */
[----:B------:R-:W-:Y:S01]  /*4900*/  IMAD R11, R11, UR5, R4 ;  /* 0x000000050b0b7c24 */ /* 0x000fe2000f8e0204 */
[----:B------:R-:W-:Y:S01]  /*4910*/  SHF.R.S32.HI R4, RZ, 0x1f, R10 ;  /* 0x0000001fff047819 */ /* 0x000fe2000001140a */
[----:B------:R-:W-:Y:S01]  /*4920*/  IMAD R8, R10, R8, R9 ;  /* 0x000000080a087224 */ /* 0x000fe200078e0209 */
[----:B------:R-:W0:Y:S02]  /*4930*/  LDCU.64 UR4, c[0x0][0x3f0] ;  /* 0x00007e00ff0477ac */ /* 0x000e240008000a00 */
[----:B------:R-:W-:Y:S01]  /*4940*/  IADD3 R15, PT, PT, R15, R11, RZ ;  /* 0x0000000b0f0f7210 */ /* 0x000fe20007ffe0ff */
[----:B--2---:R-:W-:Y:S02]  /*4950*/  IMAD R7, R4, UR8, RZ ;  /* 0x0000000804077c24 */ /* 0x004fe4000f8e02ff */
        /* <DEDUP_REMOVED lines=9> */
[----:B0-----:R-:W-:-:S04]  /*49f0*/  LEA R4, P0, R8, UR4, 0x1 ;  /* 0x0000000408047c11 */ /* 0x001fc8000f8008ff */
[----:B------:R-:W-:-:S05]  /*4a00*/  LEA.HI.X R5, R8, UR5, R7, 0x1, P0 ;  /* 0x0000000508057c11 */ /* 0x000fca00080f0c07 */
[----:B------:R-:W-:Y:S01]  /*4a10*/  STG.E.64 desc[UR10][R4.64], R2 ;  /* 0x0000000204007986 */ /* 0x000fe2000c101b0a */
[----:B------:R-:W-:Y:S05]  /*4a20*/  EXIT ;  /* 0x000000000000794d */ /* 0x000fea0003800000 */
        .weak           $__internal_1_$__cuda_sm20_div_s64
        .type           $__internal_1_$__cuda_sm20_div_s64,@function
        .size           $__internal_1_$__cuda_sm20_div_s64,(.L_x_10209 - $__internal_1_$__cuda_sm20_div_s64)
$__internal_1_$__cuda_sm20_div_s64:
[----:B------:R-:W-:Y:S01]  /*4a30*/  IADD3 R35, P0, PT, RZ, -R20, RZ ;  /* 0x80000014ff237210 */ /* 0x000fe20007f1e0ff */
[----:B------:R-:W-:Y:S01]  /*4a40*/  IMAD.MOV.U32 R23, RZ, RZ, RZ ;  /* 0x000000ffff177224 */ /* 0x000fe200078e00ff */
        /* <DEDUP_REMOVED lines=16> */
[C---:B------:R-:W-:Y:S02]  /*4b50*/  IMAD R11, R45.reuse, R12, RZ ;  /* 0x0000000c2d0b7224 */ /* 0x040fe400078e02ff */
[----:B------:R-:W-:-:S04]  /*4b60*/  IMAD.HI.U32 R14, P1, R45, R14, R38 ;  /* 0x0000000e2d0e7227 */ /* 0x000fc80007820026 */
[----:B------:R-:W-:Y:S01]  /*4b70*/  IMAD.HI.U32 R12, R45, R12, RZ ;  /* 0x0000000c2d0c7227 */ /* 0x000fe200078e00ff */
[----:B------:R-:W-:-:S03]  /*4b80*/  IADD3 R39, P0, PT, R11, R14, RZ ;  /* 0x0000000e0b277210 */ /* 0x000fc60007f1e0ff */
[----:B------:R-:W-:Y:S02]  /*4b90*/  IMAD.X R12, R12, 0x1, R45, P2 ;  /* 0x000000010c0c7824 */ /* 0x000fe400010e062d */
[----:B------:R-:W-:-:S03]  /*4ba0*/  IMAD.WIDE.U32 R44, R39, R34, RZ ;  /* 0x00000022272c7225 */ /* 0x000fc600078e00ff */
[----:B------:R-:W-:Y:S01]  /*4bb0*/  IADD3.X R14, PT, PT, RZ, RZ, R12, P0, P1 ;  /* 0x000000ffff0e7210 */ /* 0x000fe200007e240c */
[----:B------:R-:W-:Y:S01]  /*4bc0*/  IMAD R11, R39, R35, R45 ;  /* 0x00000023270b7224 */ /* 0x000fe200078e022d */
[----:B------:R-:W-:Y:S02]  /*4bd0*/  IADD3 R15, P0, PT, RZ, -R44, RZ ;  /* 0x8000002cff0f7210 */ /* 0x000fe40007f1e0ff */
[----:B------:R-:W-:Y:S01]  /*4be0*/  ISETP.GE.AND P1, PT, R21, RZ, PT ;  /* 0x000000ff1500720c */ /* 0x000fe20003f26270 */
[----:B------:R-:W-:Y:S02]  /*4bf0*/  IMAD R11, R14, R34, R11 ;  /* 0x000000220e0b7224 */ /* 0x000fe400078e020b */
[----:B------:R-:W-:-:S04]  /*4c00*/  IMAD.HI.U32 R38, R39, R15, RZ ;  /* 0x0000000f27267227 */ /* 0x000fc800078e00ff */
[----:B------:R-:W-:Y:S01]  /*4c10*/  IMAD.X R11, RZ, RZ, ~R11, P0 ;  /* 0x000000ffff0b7224 */ /* 0x000fe200000e0e0b */
[----:B------:R-:W-:-:S03]  /*4c20*/  IADD3 R12, P0, PT, RZ, -R22, RZ ;  /* 0x80000016ff0c7210 */ /* 0x000fc60007f1e0ff */
[----:B------:R-:W-:Y:S01]  /*4c30*/  IMAD.WIDE.U32 R38, P4, R39, R11, R38 ;  /* 0x0000000b27267225 */ /* 0x000fe20007880026 */
[----:B------:R-:W-:-:S03]  /*4c40*/  SEL R12, R12, R22, !P1 ;  /* 0x000000160c0c7207 */ /* 0x000fc60004800000 */
[----:B------:R-:W-:-:S04]  /*4c50*/  IMAD.HI.U32 R16, P3, R14, R15, R38 ;  /* 0x0000000f0e107227 */ /* 0x000fc80007860026 */
[CC--:B------:R-:W-:Y:S02]  /*4c60*/  IMAD R15, R14.reuse, R11.reuse, RZ ;  /* 0x0000000b0e0f7224 */ /* 0x0c0fe400078e02ff */
[----:B------:R-:W-:-:S03]  /*4c70*/  IMAD.HI.U32 R11, R14, R11, RZ ;  /* 0x0000000b0e0b7227 */ /* 0x000fc600078e00ff */
[----:B------:R-:W-:Y:S01]  /*4c80*/  IADD3 R15, P2, PT, R15, R16, RZ ;  /* 0x000000100f0f7210 */ /* 0x000fe20007f5e0ff */
[----:B------:R-:W-:Y:S01]  /*4c90*/  IMAD.X R14, R11, 0x1, R14, P4 ;  /* 0x000000010b0e7824 */ /* 0x000fe200020e060e */
[----:B------:R-:W-:-:S03]  /*4ca0*/  IADD3.X R16, PT, PT, RZ, ~R21, RZ, P0, !PT ;  /* 0x80000015ff107210 */ /* 0x000fc600007fe4ff */
[----:B------:R-:W-:Y:S01]  /*4cb0*/  IMAD.HI.U32 R22, R15, R12, RZ ;  /* 0x0000000c0f167227 */ /* 0x000fe200078e00ff */
[----:B------:R-:W-:Y:S02]  /*4cc0*/  SEL R11, R16, R21, !P1 ;  /* 0x00000015100b7207 */ /* 0x000fe40004800000 */
[----:B------:R-:W-:-:S03]  /*4cd0*/  IADD3.X R14, PT, PT, RZ, RZ, R14, P2, P3 ;  /* 0x000000ffff0e7210 */ /* 0x000fc600017e640e */
[----:B------:R-:W-:-:S04]  /*4ce0*/  IMAD.WIDE.U32 R38, R15, R11, R22 ;  /* 0x0000000b0f267225 */ /* 0x000fc800078e0016 */
[C---:B------:R-:W-:Y:S02]  /*4cf0*/  IMAD R23, R14.reuse, R11, RZ ;  /* 0x0000000b0e177224 */ /* 0x040fe400078e02ff */
[----:B------:R-:W-:-:S04]  /*4d00*/  IMAD.HI.U32 R16, P1, R14, R12, R38 ;  /* 0x0000000c0e107227 */ /* 0x000fc80007820026 */
[----:B------:R-:W-:Y:S01]  /*4d10*/  IMAD.HI.U32 R14, R14, R11, RZ ;  /* 0x0000000b0e0e7227 */ /* 0x000fe200078e00ff */
[----:B------:R-:W-:-:S03]  /*4d20*/  IADD3 R23, P0, PT, R23, R16, RZ ;  /* 0x0000001017177210 */ /* 0x000fc60007f1e0ff */
[----:B------:R-:W-:Y:S02]  /*4d30*/  IMAD.X R14, RZ, RZ, R14, P1 ;  /* 0x000000ffff0e7224 */ /* 0x000fe400008e060e */
[----:B------:R-:W-:-:S04]  /*4d40*/  IMAD.WIDE.U32 R38, R23, R34, RZ ;  /* 0x0000002217267225 */ /* 0x000fc800078e00ff */
[----:B------:R-:W-:Y:S01]  /*4d50*/  IMAD.X R22, RZ, RZ, R14, P0 ;  /* 0x000000ffff167224 */ /* 0x000fe200000e060e */
[----:B------:R-:W-:Y:S01]  /*4d60*/  IADD3 R12, P0, PT, -R38, R12, RZ ;  /* 0x0000000c260c7210 */ /* 0x000fe20007f1e1ff */
[----:B------:R-:W-:-:S03]  /*4d70*/  IMAD R15, R23, R35, R39 ;  /* 0x00000023170f7224 */ /* 0x000fc600078e0227 */
[-C--:B------:R-:W-:Y:S01]  /*4d80*/  ISETP.GE.U32.AND P2, PT, R12, R34.reuse, PT ;  /* 0x000000220c00720c */ /* 0x080fe20003f46070 */
[-C--:B------:R-:W-:Y:S01]  /*4d90*/  IMAD R14, R22, R34.reuse, R15 ;  /* 0x00000022160e7224 */ /* 0x080fe200078e020f */
[----:B------:R-:W-:-:S04]  /*4da0*/  IADD3 R15, P1, PT, R12, -R34, RZ ;  /* 0x800000220c0f7210 */ /* 0x000fc80007f3e0ff */
[----:B------:R-:W-:Y:S02]  /*4db0*/  IADD3.X R11, PT, PT, ~R14, R11, RZ, P0, !PT ;  /* 0x0000000b0e0b7210 */ /* 0x000fe400007fe5ff */
[----:B------:R-:W-:Y:S02]  /*4dc0*/  IADD3 R16, P0, PT, R23, 0x1, RZ ;  /* 0x0000000117107810 */ /* 0x000fe40007f1e0ff */
[C---:B------:R-:W-:Y:S01]  /*4dd0*/  ISETP.GE.U32.AND.EX P2, PT, R11.reuse, R35, PT, P2 ;  /* 0x000000230b00720c */ /* 0x040fe20003f46120 */
[----:B------:R-:W-:Y:S02]  /*4de0*/  IMAD.X R14, R11, 0x1, ~R35, P1 ;  /* 0x000000010b0e7824 */ /* 0x000fe400008e0e23 */
[----:B------:R-:W-:Y:S01]  /*4df0*/  IMAD.X R39, RZ, RZ, R22, P0 ;  /* 0x000000ffff277224 */ /* 0x000fe200000e0616 */
[----:B------:R-:W-:Y:S02]  /*4e00*/  SEL R15, R15, R12, P2 ;  /* 0x0000000c0f0f7207 */ /* 0x000fe40001000000 */
[----:B------:R-:W-:-:S02]  /*4e10*/  SEL R16, R16, R23, P2 ;  /* 0x0000001710107207 */ /* 0x000fc40001000000 */
[----:B------:R-:W-:Y:S02]  /*4e20*/  SEL R11, R14, R11, P2 ;  /* 0x0000000b0e0b7207 */ /* 0x000fe40001000000 */
[----:B------:R-:W-:Y:S02]  /*4e30*/  ISETP.GE.U32.AND P0, PT, R15, R34, PT ;  /* 0x000000220f00720c */ /* 0x000fe40003f06070 */
[----:B------:R-:W-:Y:S02]  /*4e40*/  SEL R39, R39, R22, P2 ;  /* 0x0000001627277207 */ /* 0x000fe40001000000 */
[----:B------:R-:W-:Y:S02]  /*4e50*/  IADD3 R15, P1, PT, R16, 0x1, RZ ;  /* 0x00000001100f7810 */ /* 0x000fe40007f3e0ff */
[----:B------:R-:W-:Y:S02]  /*4e60*/  ISETP.GE.U32.AND.EX P0, PT, R11, R35, PT, P0 ;  /* 0x000000230b00720c */ /* 0x000fe40003f06100 */
[----:B------:R-:W-:Y:S01]  /*4e70*/  LOP3.LUT R11, R19, R21, RZ, 0x3c, !PT ;  /* 0x00000015130b7212 */ /* 0x000fe200078e3cff */
[----:B------:R-:W-:Y:S01]  /*4e80*/  IMAD.X R12, RZ, RZ, R39, P1 ;  /* 0x000000ffff0c7224 */ /* 0x000fe200008e0627 */
[----:B------:R-:W-:-:S02]  /*4e90*/  SEL R15, R15, R16, P0 ;  /* 0x000000100f0f7207 */ /* 0x000fc40000000000 */
[----:B------:R-:W-:Y:S02]  /*4ea0*/  ISETP.GE.AND P2, PT, R11, RZ, PT ;  /* 0x000000ff0b00720c */ /* 0x000fe40003f46270 */
[----:B------:R-:W-:Y:S02]  /*4eb0*/  SEL R39, R12, R39, P0 ;  /* 0x000000270c277207 */ /* 0x000fe40000000000 */
[----:B------:R-:W-:Y:S02]  /*4ec0*/  IADD3 R12, P1, PT, RZ, -R15, RZ ;  /* 0x8000000fff0c7210 */ /* 0x000fe40007f3e0ff */
[----:B------:R-:W-:Y:S02]  /*4ed0*/  ISETP.NE.U32.AND P0, PT, R20, RZ, PT ;  /* 0x000000ff1400720c */ /* 0x000fe40003f05070 */
[----:B------:R-:W-:Y:S02]  /*4ee0*/  IADD3.X R14, PT, PT, RZ, ~R39, RZ, P1, !PT ;  /* 0x80000027ff0e7210 */ /* 0x000fe40000ffe4ff */
[----:B------:R-:W-:-:S02]  /*4ef0*/  ISETP.NE.AND.EX P0, PT, R19, RZ, PT, P0 ;  /* 0x000000ff1300720c */ /* 0x000fc40003f05300 */
[----:B------:R-:W-:Y:S02]  /*4f00*/  SEL R14, R14, R39, !P2 ;  /* 0x000000270e0e7207 */ /* 0x000fe40005000000 */
[----:B------:R-:W-:Y:S01]  /*4f10*/  SEL R12, R12, R15, !P2 ;  /* 0x0000000f0c0c7207 */ /* 0x000fe20005000000 */
[----:B------:R-:W-:Y:S01]  /*4f20*/  IMAD.MOV.U32 R15, RZ, RZ, 0x0 ;  /* 0x00000000ff0f7424 */ /* 0x000fe200078e00ff */
[----:B------:R-:W-:Y:S01]  /*4f30*/  SEL R11, R14, 0xffffffff, P0 ;  /* 0xffffffff0e0b7807 */ /* 0x000fe20000000000 */
[----:B------:R-:W-:Y:S01]  /*4f40*/  IMAD.MOV.U32 R14, RZ, RZ, R18 ;  /* 0x000000ffff0e7224 */ /* 0x000fe200078e0012 */
[----:B------:R-:W-:-:S03]  /*4f50*/  SEL R12, R12, 0xffffffff, P0 ;  /* 0xffffffff0c0c7807 */ /* 0x000fc60000000000 */
[----:B------:R-:W-:Y:S05]  /*4f60*/  RET.REL.NODEC R14 `(_ZN5flash32flash_fwd_splitkv_combine_kernelI23Flash_fwd_kernel_traitsILi32ELi64ELi256ELi4ELb0ELb0EN7cutlass10bfloat16_tE19Flash_kernel_traitsILi32ELi64ELi256ELi4ES3_EELi16ELi6ELb0EEEvNS_16Flash_fwd_paramsE) ;  /* 0xffffffb00e247950 */ /* 0x000fea0003c3ffff */
.L_x_73:
        /* <DEDUP_REMOVED lines=9> */
.L_x_10209:


//--------------------- .text._ZN5flash32flash_fwd_splitkv_combine_kernelI23Flash_fwd_kernel_traitsILi32ELi64ELi256ELi4ELb0ELb0EN7cutlass10bfloat16_tE19Flash_kernel_traitsILi32ELi64ELi256ELi4ES3_EELi16ELi5ELb0EEEvNS_16Flash_fwd_paramsE --------------------------
	.section	.text._ZN5flash32flash_fwd_splitkv_combine_kernelI23Flash_fwd_kernel_traitsILi32ELi64ELi256ELi4ELb0ELb0EN7cutlass10bfloat16_tE19Flash_kernel_traitsILi32ELi64ELi256ELi4ES3_EELi16ELi5ELb0EEEvNS_16Flash_fwd_paramsE,"ax",@progbits
	.align	128
        .global         _ZN5flash32flash_fwd_splitkv_combine_kernelI23Flash_fwd_kernel_traitsILi32ELi64ELi256ELi4ELb0ELb0EN7cutlass10bfloat16_tE19Flash_kernel_traitsILi32ELi64ELi256ELi4ES3_EELi16ELi5ELb0EEEvNS_16Flash_fwd_paramsE
        .type           _ZN5flash32flash_fwd_splitkv_combine_kernelI23Flash_fwd_kernel_traitsILi32ELi64ELi256ELi4ELb0ELb0EN7cutlass10bfloat16_tE19Flash_kernel_traitsILi32ELi64ELi256ELi4ES3_EELi16ELi5ELb0EEEvNS_16Flash_fwd_paramsE,@function
        .size           _ZN5flash32flash_fwd_splitkv_combine_kernelI23Flash_fwd_kernel_traitsILi32ELi64ELi256ELi4ELb0ELb0EN7cutlass10bfloat16_tE19Flash_kernel_traitsILi32ELi64ELi256ELi4ES3_EELi16ELi5ELb0EEEvNS_16Flash_fwd_paramsE,(.L_x_10210 - _ZN5flash32flash_fwd_splitkv_combine_kernelI23Flash_fwd_kernel_traitsILi32ELi64ELi256ELi4ELb0ELb0EN7cutlass10bfloat16_tE19Flash_kernel_traitsILi32ELi64ELi256ELi4ES3_EELi16ELi5ELb0EEEvNS_16Flash_fwd_paramsE)
        .other          _ZN5flash32flash_fwd_splitkv_combine_kernelI23Flash_fwd_kernel_traitsILi32ELi64ELi256ELi4ELb0ELb0EN7cutlass10bfloat16_tE19Flash_kernel_traitsILi32ELi64ELi256ELi4ES3_EELi16ELi5ELb0EEEvNS_16Flash_fwd_paramsE,@"STO_CUDA_ENTRY STV_DEFAULT"
_ZN5flash32flash_fwd_splitkv_combine_kernelI23Flash_fwd_kernel_traitsILi32ELi64ELi256ELi4ELb0ELb0EN7cutlass10bfloat16_tE19Flash_kernel_traitsILi32ELi64ELi256ELi4ES3_EELi16ELi5ELb0EEEvNS_16Flash_fwd_paramsE:
.text._ZN5flash32flash_fwd_splitkv_combine_kernelI23Flash_fwd_kernel_traitsILi32ELi64ELi256ELi4ELb0ELb0EN7cutlass10bfloat16_tE19Flash_kernel_traitsILi32ELi64ELi256ELi4ES3_EELi16ELi5ELb0EEEvNS_16Flash_fwd_paramsE:
        /* <DEDUP_REMOVED lines=38> */
.L_x_74:
[----:B------:R-:W-:Y:S01]  /*0260*/  IMAD.U32 R26, RZ, RZ, UR21 ;  /* 0x00000015ff1a7e24 */ /* 0x000fe2000f8e00ff */
[----:B------:R-:W-:Y:S01]  /*0270*/  MOV R18, UR19 ;  /* 0x0000001300127c02 */ /* 0x000fe20008000f00 */
[----:B------:R-:W-:Y:S01]  /*0280*/  IMAD.U32 R19, RZ, RZ, UR15 ;  /* 0x0000000fff137e24 */ /* 0x000fe2000f8e00ff */
[----:B------:R-:W-:Y:S02]  /*0290*/  MOV R16, UR14 ;  /* 0x0000000e00107c02 */ /* 0x000fe40008000f00 */
[----:B------:R-:W-:Y:S02]  /*02a0*/  MOV R14, 0x2c0 ;  /* 0x000002c0000e7802 */ /* 0x000fe40000000f00 */
[----:B------:R-:W-:Y:S05]  /*02b0*/  CALL.REL.NOINC `($__internal_2_$__cuda_sm20_div_s64) ;  /* 0x0000004000b47944 */ /* 0x000fea0003c00000 */
[----:B------:R-:W-:-:S07]  /*02c0*/  MOV R13, R11 ;  /* 0x0000000b000d7202 */ /* 0x000fce0000000f00 */
.L_x_75:
        /* <DEDUP_REMOVED lines=30> */
.L_x_77:
[----:B------:R-:W-:Y:S01]  /*04b0*/  IMAD.MOV.U32 R26, RZ, RZ, R12 ;  /* 0x000000ffff1a7224 */ /* 0x000fe200078e000c */
[----:B------:R-:W-:Y:S02]  /*04c0*/  MOV R19, R13 ;  /* 0x0000000d00137202 */ /* 0x000fe40000000f00 */
[----:B------:R-:W-:Y:S02]  /*04d0*/  MOV R14, 0x4f0 ;  /* 0x000004f0000e7802 */ /* 0x000fe40000000f00 */
[----:B------:R-:W-:Y:S05]  /*04e0*/  CALL.REL.NOINC `($__internal_2_$__cuda_sm20_div_s64) ;  /* 0x0000004000287944 */ /* 0x000fea0003c00000 */
[----:B------:R-:W-:Y:S02]  /*04f0*/  MOV R4, R12 ;  /* 0x0000000c00047202 */ /* 0x000fe40000000f00 */
[----:B------:R-:W-:Y:S02]  /*0500*/  MOV R5, R11 ;  /* 0x0000000b00057202 */ /* 0x000fe40000000f00 */
.L_x_78:
[----:B------:R-:W-:Y:S05]  /*0510*/  BSYNC.RECONVERGENT B0 ;  /* 0x0000000000007941 */ /* 0x000fea0003800200 */
.L_x_76:
        /* <DEDUP_REMOVED lines=33> */
[----:B------:R-:W-:Y:S02]  /*0730*/  SEL R0, R16, R7, P0 ;  /* 0x0000000710007207 */ /* 0x000fe40000000000 */
        /* <DEDUP_REMOVED lines=24> */
.L_x_80:
[----:B------:R-:W-:Y:S01]  /*08c0*/  IMAD.MOV.U32 R26, RZ, RZ, R18 ;  /* 0x000000ffff1a7224 */ /* 0x000fe200078e0012 */
[----:B------:R-:W-:Y:S01]  /*08d0*/  MOV R18, R10 ;  /* 0x0000000a00127202 */ /* 0x000fe20000000f00 */
[----:B------:R-:W-:Y:S01]  /*08e0*/  IMAD.MOV.U32 R19, RZ, RZ, R16 ;  /* 0x000000ffff137224 */ /* 0x000fe200078e0010 */
[----:B------:R-:W-:Y:S02]  /*08f0*/  MOV R16, R0 ;  /* 0x0000000000107202 */ /* 0x000fe40000000f00 */
[----:B------:R-:W-:Y:S02]  /*0900*/  MOV R14, 0x920 ;  /* 0x00000920000e7802 */ /* 0x000fe40000000f00 */
[----:B------:R-:W-:Y:S05]  /*0910*/  CALL.REL.NOINC `($__internal_2_$__cuda_sm20_div_s64) ;  /* 0x0000003c001c7944 */ /* 0x000fea0003c00000 */
[----:B------:R-:W-:Y:S02]  /*0920*/  MOV R13, R11 ;  /* 0x0000000b000d7202 */ /* 0x000fe40000000f00 */
.L_x_81:
[----:B------:R-:W-:Y:S05]  /*0930*/  BSYNC.RECONVERGENT B0 ;  /* 0x0000000000007941 */ /* 0x000fea0003800200 */
.L_x_79:
        /* <DEDUP_REMOVED lines=124> */
.L_x_83:
[----:B------:R-:W-:Y:S01]  /*1100*/  IMAD.MOV.U32 R26, RZ, RZ, R12 ;  /* 0x000000ffff1a7224 */ /* 0x000fe200078e000c */
[----:B------:R-:W-:Y:S01]  /*1110*/  MOV R18, R9 ;  /* 0x0000000900127202 */ /* 0x000fe20000000f00 */
[----:B------:R-:W-:Y:S01]  /*1120*/  IMAD.MOV.U32 R19, RZ, RZ, R13 ;  /* 0x000000ffff137224 */ /* 0x000fe200078e000d */
[----:B------:R-:W-:Y:S02]  /*1130*/  MOV R16, R31 ;  /* 0x0000001f00107202 */ /* 0x000fe40000000f00 */
[----:B------:R-:W-:Y:S02]  /*1140*/  MOV R14, 0x1160 ;  /* 0x00001160000e7802 */ /* 0x000fe40000000f00 */
[----:B------:R-:W-:Y:S05]  /*1150*/  CALL.REL.NOINC `($__internal_2_$__cuda_sm20_div_s64) ;  /* 0x00000034000c7944 */ /* 0x000fea0003c00000 */
[----:B------:R-:W-:Y:S02]  /*1160*/  MOV R34, R12 ;  /* 0x0000000c00227202 */ /* 0x000fe40000000f00 */
[----:B------:R-:W-:Y:S02]  /*1170*/  MOV R35, R11 ;  /* 0x0000000b00237202 */ /* 0x000fe40000000f00 */
.L_x_84:
[----:B------:R-:W-:Y:S05]  /*1180*/  BSYNC.RECONVERGENT B0 ;  /* 0x0000000000007941 */ /* 0x000fea0003800200 */
.L_x_82:
        /* <DEDUP_REMOVED lines=57> */
.L_x_86:
[----:B------:R-:W-:Y:S01]  /*1520*/  IMAD.MOV.U32 R26, RZ, RZ, R4 ;  /* 0x000000ffff1a7224 */ /* 0x000fe200078e0004 */
[----:B------:R-:W-:Y:S01]  /*1530*/  MOV R19, R5 ;  /* 0x0000000500137202 */ /* 0x000fe20000000f00 */
[----:B------:R-:W-:Y:S01]  /*1540*/  IMAD.MOV.U32 R18, RZ, RZ, R8 ;  /* 0x000000ffff127224 */ /* 0x000fe200078e0008 */
[----:B------:R-:W-:Y:S02]  /*1550*/  MOV R14, 0x1570 ;  /* 0x00001570000e7802 */ /* 0x000fe40000000f00 */
[----:B------:R-:W-:Y:S05]  /*1560*/  CALL.REL.NOINC `($__internal_2_$__cuda_sm20_div_s64) ;  /* 0x0000003000087944 */ /* 0x000fea0003c00000 */
[----:B------:R-:W-:Y:S02]  /*1570*/  MOV R18, R12 ;  /* 0x0000000c00127202 */ /* 0x000fe40000000f00 */
[----:B------:R-:W-:Y:S02]  /*1580*/  MOV R19, R11 ;  /* 0x0000000b00137202 */ /* 0x000fe40000000f00 */
.L_x_87:
[----:B------:R-:W-:Y:S05]  /*1590*/  BSYNC.RECONVERGENT B0 ;  /* 0x0000000000007941 */ /* 0x000fea0003800200 */
.L_x_85:
[----:B------:R-:W0:Y:S01]  /*15a0*/  S2R R4, SR_TID.X ;  /* 0x0000000000047919 */ /* 0x000e220000002100 */
[----:B------:R-:W-:Y:S01]  /*15b0*/  UIADD3 UR8, UP0, UPT, UR21, -UR20, URZ ;  /* 0x8000001415087290 */ /* 0x000fe2000ff1e0ff */
[----:B------:R-:W1:Y:S03]  /*15c0*/  LDCU UR4, c[0x0][0x534] ;  /* 0x0000a680ff0477ac */ /* 0x000e660008000800 */
[----:B------:R-:W-:-:S06]  /*15d0*/  UIADD3.X UR5, UPT, UPT, UR15, -0x1, URZ, UP0, !UPT ;  /* 0xffffffff0f057890 */ /* 0x000fcc00087fe4ff */
[----:B------:R-:W-:Y:S01]  /*15e0*/  IMAD.U32 R3, RZ, RZ, UR5 ;  /* 0x00000005ff037e24 */ /* 0x000fe2000f8e00ff */
[----:B0-----:R-:W-:Y:S02]  /*15f0*/  LOP3.LUT R21, R4, 0xf, RZ, 0xc0, !PT ;  /* 0x0000000f04157812 */ /* 0x001fe400078ec0ff */
[----:B------:R-:W-:Y:S02]  /*1600*/  SHF.R.U32.HI R5, RZ, 0x4, R4 ;  /* 0x00000004ff057819 */ /* 0x000fe40000011604 */
[----:B------:R-:W-:Y:S01]  /*1610*/  ISETP.LT.U32.AND P3, PT, R21, UR8, PT ;  /* 0x0000000815007c0c */ /* 0x000fe2000bf61070 */
[----:B------:R-:W0:Y:S02]  /*1620*/  LDCU.64 UR8, c[0x0][0x358] ;  /* 0x00006b00ff0877ac */ /* 0x000e240008000a00 */
[----:B------:R-:W-:Y:S01]  /*1630*/  VIADD R20, R5, 0x8 ;  /* 0x0000000805147836 */ /* 0x000fe20000000000 */
[----:B------:R-:W-:Y:S01]  /*1640*/  ISETP.GT.AND.EX P3, PT, R3, RZ, PT, P3 ;  /* 0x000000ff0300720c */ /* 0x000fe20003f64330 */
[----:B------:R-:W-:-:S02]  /*1650*/  VIADD R11, R5, 0x10 ;  /* 0x00000010050b7836 */ /* 0x000fc40000000000 */
[C---:B------:R-:W-:Y:S01]  /*1660*/  VIADD R3, R5.reuse, 0x18 ;  /* 0x0000001805037836 */ /* 0x040fe20000000000 */
[----:B-1----:R-:W-:Y:S02]  /*1670*/  ISETP.GE.OR P6, PT, R5, UR4, !P3 ;  /* 0x0000000405007c0c */ /* 0x002fe4000dfc6670 */
[----:B------:R-:W-:Y:S02]  /*1680*/  ISETP.GE.OR P5, PT, R20, UR4, !P3 ;  /* 0x0000000414007c0c */ /* 0x000fe4000dfa6670 */
[----:B------:R-:W-:Y:S02]  /*1690*/  ISETP.GE.OR P4, PT, R11, UR4, !P3 ;  /* 0x000000040b007c0c */ /* 0x000fe4000df86670 */
[----:B------:R-:W-:-:S07]  /*16a0*/  ISETP.GE.OR P3, PT, R3, UR4, !P3 ;  /* 0x0000000403007c0c */ /* 0x000fce000df66670 */
[----:B------:R-:W1:Y:S01]  /*16b0*/  @!P6 LDC.64 R16, c[0x0][0x428] ;  /* 0x00010a00ff10eb82 */ /* 0x000e620000000a00 */
[C---:B------:R-:W-:Y:S02]  /*16c0*/  @!P6 IADD3 R24, P0, PT, R21.reuse, UR20, RZ ;  /* 0x000000141518ec10 */ /* 0x040fe4000ff1e0ff */
[C---:B------:R-:W-:Y:S02]  /*16d0*/  @!P5 IADD3 R28, P2, PT, R21.reuse, UR20, RZ ;  /* 0x00000014151cdc10 */ /* 0x040fe4000ff5e0ff */
[----:B------:R-:W-:Y:S01]  /*16e0*/  @!P4 IADD3 R26, P1, PT, R21, UR20, RZ ;  /* 0x00000014151acc10 */ /* 0x000fe2000ff3e0ff */
[----:B------:R-:W-:Y:S02]  /*16f0*/  @!P6 IMAD.X R25, RZ, RZ, RZ, P0 ;  /* 0x000000ffff19e224 */ /* 0x000fe400000e06ff */
[----:B------:R-:W2:Y:S01]  /*1700*/  @!P5 LDC.64 R14, c[0x0][0x428] ;  /* 0x00010a00ff0edb82 */ /* 0x000ea20000000a00 */
[----:B------:R-:W-:Y:S02]  /*1710*/  @!P5 IMAD.X R29, RZ, RZ, RZ, P2 ;  /* 0x000000ffff1dd224 */ /* 0x000fe400010e06ff */
[----:B------:R-:W-:-:S04]  /*1720*/  @!P6 IMAD.WIDE.U32 R24, R5, UR21, R24 ;  /* 0x000000150518ec25 */ /* 0x000fc8000f8e0018 */
[----:B------:R-:W-:Y:S01]  /*1730*/  @!P6 IMAD R22, R5, UR15, R25 ;  /* 0x0000000f0516ec24 */ /* 0x000fe2000f8e0219 */
[----:B------:R-:W3:Y:S01]  /*1740*/  @!P4 LDC.64 R12, c[0x0][0x428] ;  /* 0x00010a00ff0ccb82 */ /* 0x000ee20000000a00 */
[----:B------:R-:W-:-:S07]  /*1750*/  @!P4 IMAD.X R27, RZ, RZ, RZ, P1 ;  /* 0x000000ffff1bc224 */ /* 0x000fce00008e06ff */
[----:B------:R-:W4:Y:S01]  /*1760*/  @!P3 LDC.64 R6, c[0x0][0x428] ;  /* 0x00010a00ff06bb82 */ /* 0x000f220000000a00 */
[----:B-1----:R-:W-:Y:S01]  /*1770*/  @!P6 LEA R36, P0, R24, R16, 0x2 ;  /* 0x000000101824e211 */ /* 0x002fe200078010ff */
[----:B------:R-:W-:Y:S01]  /*1780*/  @!P5 IMAD.WIDE.U32 R28, R20, UR21, R28 ;  /* 0x00000015141cdc25 */ /* 0x000fe2000f8e001c */
[----:B------:R-:W-:Y:S02]  /*1790*/  MOV R16, 0xff800000 ;  /* 0xff80000000107802 */ /* 0x000fe40000000f00 */
[----:B------:R-:W-:Y:S02]  /*17a0*/  @!P6 LEA.HI.X R37, R24, R17, R22, 0x2, P0 ;  /* 0x000000111825e211 */ /* 0x000fe400000f1416 */
[----:B------:R-:W-:Y:S01]  /*17b0*/  @!P3 IADD3 R24, P0, PT, R21, UR20, RZ ;  /* 0x000000141518bc10 */ /* 0x000fe2000ff1e0ff */
[----:B------:R-:W-:Y:S01]  /*17c0*/  @!P4 IMAD.WIDE.U32 R26, R11, UR21, R26 ;  /* 0x000000150b1acc25 */ /* 0x000fe2000f8e001a */
[----:B--2---:R-:W-:Y:S01]  /*17d0*/  @!P5 LEA R14, P2, R28, R14, 0x2 ;  /* 0x0000000e1c0ed211 */ /* 0x004fe200078410ff */
[----:B0-----:R-:W2:Y:S02]  /*17e0*/  @!P6 LDG.E R16, desc[UR8][R36.64] ;  /* 0x000000082410e981 */ /* 0x001ea4000c1e1900 */
[----:B------:R-:W-:-:S02]  /*17f0*/  @!P3 IMAD.X R25, RZ, RZ, RZ, P0 ;  /* 0x000000ffff19b224 */ /* 0x000fc400000e06ff */
[----:B------:R-:W-:Y:S02]  /*1800*/  @!P5 IMAD R20, R20, UR15, R29 ;  /* 0x0000000f1414dc24 */ /* 0x000fe4000f8e021d */
[----:B------:R-:W-:Y:S01]  /*1810*/  @!P3 IMAD.WIDE.U32 R24, R3, UR21, R24 ;  /* 0x000000150318bc25 */ /* 0x000fe2000f8e0018 */
[----:B---3--:R-:W-:Y:S02]  /*1820*/  @!P4 LEA R12, P1, R26, R12, 0x2 ;  /* 0x0000000c1a0cc211 */ /* 0x008fe400078210ff */
[----:B------:R-:W-:Y:S01]  /*1830*/  @!P5 LEA.HI.X R15, R28, R15, R20, 0x2, P2 ;  /* 0x0000000f1c0fd211 */ /* 0x000fe200010f1414 */
[----:B------:R-:W-:Y:S01]  /*1840*/  @!P4 IMAD R22, R11, UR15, R27 ;  /* 0x0000000f0b16cc24 */ /* 0x000fe2000f8e021b */
[----:B------:R-:W-:Y:S01]  /*1850*/  MOV R11, 0xff800000 ;  /* 0xff800000000b7802 */ /* 0x000fe20000000f00 */
[----:B------:R-:W-:Y:S01]  /*1860*/  @!P3 IMAD R3, R3, UR15, R25 ;  /* 0x0000000f0303bc24 */ /* 0x000fe2000f8e0219 */
[----:B----4-:R-:W-:Y:S01]  /*1870*/  @!P3 LEA R32, P0, R24, R6, 0x2 ;  /* 0x000000061820b211 */ /* 0x010fe200078010ff */
[----:B------:R-:W-:Y:S01]  /*1880*/  IMAD.MOV.U32 R6, RZ, RZ, -0x800000 ;  /* 0xff800000ff067424 */ /* 0x000fe200078e00ff */
[----:B------:R-:W-:Y:S01]  /*1890*/  @!P4 LEA.HI.X R13, R26, R13, R22, 0x2, P1 ;  /* 0x0000000d1a0dc211 */ /* 0x000fe200008f1416 */
[----:B------:R-:W-:Y:S01]  /*18a0*/  IMAD.MOV.U32 R17, RZ, RZ, -0x800000 ;  /* 0xff800000ff117424 */ /* 0x000fe200078e00ff */
[----:B------:R-:W-:-:S03]  /*18b0*/  @!P3 LEA.HI.X R33, R24, R7, R3, 0x2, P0 ;  /* 0x000000071821b211 */ /* 0x000fc600000f1403 */
[----:B------:R0:W3:Y:S01]  /*18c0*/  @!P5 LDG.E R6, desc[UR8][R14.64] ;  /* 0x000000080e06d981 */ /* 0x0000e2000c1e1900 */
[C---:B------:R-:W-:Y:S01]  /*18d0*/  ISETP.GT.U32.AND P1, PT, R4.reuse, 0xff, PT ;  /* 0x000000ff0400780c */ /* 0x040fe20003f24070 */
[----:B------:R-:W1:Y:S02]  /*18e0*/  S2UR UR4, SR_CgaCtaId ;  /* 0x00000000000479c3 */ /* 0x000e640000008800 */
[----:B------:R4:W5:Y:S04]  /*18f0*/  @!P4 LDG.E R17, desc[UR8][R12.64] ;  /* 0x000000080c11c981 */ /* 0x000968000c1e1900 */
[----:B------:R-:W5:Y:S01]  /*1900*/  @!P3 LDG.E R11, desc[UR8][R32.64] ;  /* 0x00000008200bb981 */ /* 0x000f62000c1e1900 */
[C---:B------:R-:W-:Y:S01]  /*1910*/  ISETP.GT.U32.AND P0, PT, R4.reuse, 0x7f, PT ;  /* 0x0000007f0400780c */ /* 0x040fe20003f04070 */
[----:B------:R-:W-:Y:S01]  /*1920*/  UMOV UR5, 0x400 ;  /* 0x0000040000057882 */ /* 0x000fe20000000000 */
[C---:B------:R-:W-:Y:S01]  /*1930*/  ISETP.GT.U32.AND P2, PT, R4.reuse, 0x17f, PT ;  /* 0x0000017f0400780c */ /* 0x040fe20003f44070 */
[----:B------:R-:W4:Y:S01]  /*1940*/  LDC R3, c[0x0][0x434] ;  /* 0x00010d00ff037b82 */ /* 0x000f220000000800 */
[C---:B------:R-:W-:Y:S01]  /*1950*/  ISETP.GT.U32.AND P3, PT, R4.reuse, 0x1ff, PT ;  /* 0x000001ff0400780c */ /* 0x040fe20003f64070 */
[----:B------:R-:W4:Y:S01]  /*1960*/  @!P1 S2R R20, SR_CgaCtaId ;  /* 0x0000000000149919 */ /* 0x000f220000008800 */
[----:B------:R-:W-:Y:S01]  /*1970*/  @!P1 IMAD.SHL.U32 R22, R4, 0x4, RZ ;  /* 0x0000000404169824 */ /* 0x000fe200078e00ff */
[----:B------:R-:W-:Y:S01]  /*1980*/  MOV R25, 0xff800000 ;  /* 0xff80000000197802 */ /* 0x000fe20000000f00 */
[----:B------:R-:W-:Y:S01]  /*1990*/  IMAD.MOV.U32 R27, RZ, RZ, -0x800000 ;  /* 0xff800000ff1b7424 */ /* 0x000fe200078e00ff */
[----:B------:R-:W-:Y:S01]  /*19a0*/  BSSY.RECONVERGENT B1, `(.L_x_88) ;  /* 0x00001cb000017945 */ /* 0x000fe20003800200 */
[----:B------:R-:W-:Y:S01]  /*19b0*/  IMAD.MOV.U32 R23, RZ, RZ, -0x800000 ;  /* 0xff800000ff177424 */ /* 0x000fe200078e00ff */
[----:B------:R-:W-:-:S02]  /*19c0*/  @!P1 LOP3.LUT R22, R22, 0x3c, RZ, 0xc0, !PT ;  /* 0x0000003c16169812 */ /* 0x000fc400078ec0ff */
[----:B------:R-:W4:Y:S02]  /*19d0*/  @!P0 S2R R7, SR_CgaCtaId ;  /* 0x0000000000078919 */ /* 0x000f240000008800 */
[----:B------:R-:W-:Y:S01]  /*19e0*/  @!P2 IMAD.SHL.U32 R24, R4, 0x4, RZ ;  /* 0x000000040418a824 */ /* 0x000fe200078e00ff */
[----:B0-----:R-:W-:Y:S01]  /*19f0*/  @!P2 MOV R14, 0x400 ;  /* 0x00000400000ea802 */ /* 0x001fe20000000f00 */
[----:B------:R-:W0:Y:S01]  /*1a00*/  @!P2 S2R R21, SR_CgaCtaId ;  /* 0x000000000015a919 */ /* 0x000e220000008800 */
[----:B-1----:R-:W-:Y:S01]  /*1a10*/  ULEA UR4, UR4, UR5, 0x18 ;  /* 0x0000000504047291 */ /* 0x002fe2000f8ec0ff */
[----:B----4-:R-:W-:Y:S02]  /*1a20*/  @!P1 MOV R13, 0x400 ;  /* 0x00000400000d9802 */ /* 0x010fe40000000f00 */
[----:B------:R-:W-:Y:S02]  /*1a30*/  @!P0 MOV R12, 0x400 ;  /* 0x00000400000c8802 */ /* 0x000fe40000000f00 */
[----:B------:R-:W-:-:S02]  /*1a40*/  @!P2 LOP3.LUT R24, R24, 0x3c, RZ, 0xc0, !PT ;  /* 0x0000003c1818a812 */ /* 0x000fc400078ec0ff */
[----:B------:R-:W-:Y:S01]  /*1a50*/  @!P1 LEA R13, R20, R13, 0x18 ;  /* 0x0000000d140d9211 */ /* 0x000fe200078ec0ff */
[----:B------:R-:W-:-:S04]  /*1a60*/  @!P3 IMAD.SHL.U32 R20, R4, 0x4, RZ ;  /* 0x000000040414b824 */ /* 0x000fc800078e00ff */
[----:B------:R-:W-:Y:S01]  /*1a70*/  @!P1 IMAD.IADD R22, R22, 0x1, R13 ;  /* 0x0000000116169824 */ /* 0x000fe200078e020d */
[----:B------:R-:W-:Y:S02]  /*1a80*/  @!P3 LOP3.LUT R20, R20, 0x3c, RZ, 0xc0, !PT ;  /* 0x0000003c1414b812 */ /* 0x000fe400078ec0ff */
[----:B------:R-:W-:Y:S01]  /*1a90*/  @!P0 LEA R7, R7, R12, 0x18 ;  /* 0x0000000c07078211 */ /* 0x000fe200078ec0ff */
[----:B------:R-:W-:Y:S01]  /*1aa0*/  @!P0 IMAD.SHL.U32 R12, R4, 0x4, RZ ;  /* 0x00000004040c8824 */ /* 0x000fe200078e00ff */
[----:B------:R-:W-:Y:S01]  /*1ab0*/  SHF.R.U32.HI R13, RZ, 0x3, R4 ;  /* 0x00000003ff0d7819 */ /* 0x000fe20000011604 */
[----:B------:R-:W-:Y:S01]  /*1ac0*/  @!P3 VIADD R20, R20, UR4 ;  /* 0x000000041414bc36 */ /* 0x000fe20008000000 */
[----:B0-----:R-:W-:Y:S01]  /*1ad0*/  @!P2 LEA R15, R21, R14, 0x18 ;  /* 0x0000000e150fa211 */ /* 0x001fe200078ec0ff */
[C---:B------:R-:W-:Y:S01]  /*1ae0*/  @!P1 IMAD R22, R5.reuse, 0x44, R22 ;  /* 0x0000004405169824 */ /* 0x040fe200078e0216 */
[----:B------:R-:W-:Y:S02]  /*1af0*/  @!P0 LOP3.LUT R12, R12, 0x3c, RZ, 0xc0, !PT ;  /* 0x0000003c0c0c8812 */ /* 0x000fe400078ec0ff */
[----:B------:R-:W-:Y:S01]  /*1b00*/  @!P2 IADD3 R24, PT, PT, R24, R15, RZ ;  /* 0x0000000f1818a210 */ /* 0x000fe20007ffe0ff */
[----:B------:R-:W-:Y:S01]  /*1b10*/  @!P3 IMAD R15, R5, 0x44, R20 ;  /* 0x00000044050fb824 */ /* 0x000fe200078e0214 */
[----:B------:R-:W-:Y:S01]  /*1b20*/  LEA R20, R13, UR4, 0x2 ;  /* 0x000000040d147c11 */ /* 0x000fe2000f8e10ff */
[----:B------:R-:W-:Y:S01]  /*1b30*/  @!P0 IMAD.IADD R26, R12, 0x1, R7 ;  /* 0x000000010c1a8824 */ /* 0x000fe200078e0207 */
[----:B------:R-:W-:Y:S01]  /*1b40*/  LOP3.LUT R7, R4, 0x7, RZ, 0xc0, !PT ;  /* 0x0000000704077812 */ /* 0x000fe200078ec0ff */
[C---:B------:R-:W-:Y:S01]  /*1b50*/  @!P2 IMAD R21, R5.reuse, 0x44, R24 ;  /* 0x000000440515a824 */ /* 0x040fe200078e0218 */
[----:B------:R-:W-:Y:S01]  /*1b60*/  IABS R14, R3 ;  /* 0x00000003000e7213 */ /* 0x000fe20000000000 */
[----:B------:R-:W-:Y:S01]  /*1b70*/  @!P0 IMAD R26, R5, 0x44, R26 ;  /* 0x00000044051a8824 */ /* 0x000fe200078e021a */
[----:B------:R-:W-:Y:S01]  /*1b80*/  USHF.R.S32.HI UR4, URZ, 0x1f, UR22 ;  /* 0x0000001fff047899 */ /* 0x000fe20008011416 */
[----:B------:R-:W-:Y:S01]  /*1b90*/  IMAD.MOV.U32 R24, RZ, RZ, -0x800000 ;  /* 0xff800000ff187424 */ /* 0x000fe200078e00ff */
[----:B------:R-:W0:Y:S01]  /*1ba0*/  I2F.RP R12, R14 ;  /* 0x0000000e000c7306 */ /* 0x000e220000209400 */
[----:B------:R-:W-:Y:S01]  /*1bb0*/  IMAD R20, R7, 0x44, R20 ;  /* 0x0000004407147824 */ /* 0x000fe200078e0214 */
[----:B------:R-:W-:-:S06]  /*1bc0*/  ULOP3.LUT UR4, UR4, 0x1, URZ, 0xfc, !UPT ;  /* 0x0000000104047892 */ /* 0x000fcc000f8efcff */
[----:B0-----:R-:W0:Y:S01]  /*1bd0*/  MUFU.RCP R12, R12 ;  /* 0x0000000c000c7308 */ /* 0x001e220000001000 */
[----:B--2---:R-:W-:Y:S04]  /*1be0*/  @!P3 STS [R15], R16 ;  /* 0x000000100f00b388 */ /* 0x004fe80000000800 */
[----:B---3--:R-:W-:Y:S04]  /*1bf0*/  @!P2 STS [R21+0x220], R6 ;  /* 0x000220061500a388 */ /* 0x008fe80000000800 */
[----:B-----5:R0:W-:Y:S04]  /*1c00*/  @!P1 STS [R22+0x440], R17 ;  /* 0x0004401116009388 */ /* 0x0201e80000000800 */
[----:B------:R1:W-:Y:S01]  /*1c10*/  @!P0 STS [R26+0x660], R11 ;  /* 0x0006600b1a008388 */ /* 0x0003e20000000800 */
[----:B------:R-:W-:Y:S01]  /*1c20*/  BAR.SYNC.DEFER_BLOCKING 0x0 ;  /* 0x0000000000007b1d */ /* 0x000fe20000010000 */
[----:B0-----:R-:W-:Y:S01]  /*1c30*/  VIADD R17, R12, 0xffffffe ;  /* 0x0ffffffe0c117836 */ /* 0x001fe20000000000 */
[----:B-1----:R-:W-:-:S05]  /*1c40*/  IABS R11, R2 ;  /* 0x00000002000b7213 */ /* 0x002fca0000000000 */
[----:B------:R-:W0:Y:S01]  /*1c50*/  F2I.FTZ.U32.TRUNC.NTZ R17, R17 ;  /* 0x0000001100117305 */ /* 0x000e22000021f000 */
[----:B------:R-:W-:Y:S01]  /*1c60*/  @!P0 LDS R27, [R20] ;  /* 0x00000000141b8984 */ /* 0x000fe20000000800 */
[----:B------:R-:W-:-:S03]  /*1c70*/  LOP3.LUT R2, R2, R3, RZ, 0x3c, !PT ;  /* 0x0000000302027212 */ /* 0x000fc600078e3cff */
[----:B------:R-:W-:Y:S01]  /*1c80*/  @!P0 LDS R24, [R20+0x220] ;  /* 0x0002200014188984 */ /* 0x000fe20000000800 */
[----:B------:R-:W-:-:S03]  /*1c90*/  ISETP.GE.AND P1, PT, R2, RZ, PT ;  /* 0x000000ff0200720c */ /* 0x000fc60003f26270 */
[----:B------:R-:W1:Y:S04]  /*1ca0*/  @!P0 LDS R25, [R20+0x440] ;  /* 0x0004400014198984 */ /* 0x000e680000000800 */
[----:B------:R-:W2:Y:S01]  /*1cb0*/  @!P0 LDS R23, [R20+0x660] ;  /* 0x0006600014178984 */ /* 0x000ea20000000800 */
[----:B0-----:R-:W-:-:S04]  /*1cc0*/  IMAD.MOV R5, RZ, RZ, -R17 ;  /* 0x000000ffff057224 */ /* 0x001fc800078e0a11 */
[----:B------:R-:W-:Y:S01]  /*1cd0*/  IMAD R6, R5, R14, RZ ;  /* 0x0000000e05067224 */ /* 0x000fe200078e02ff */
[----:B-1----:R-:W-:-:S04]  /*1ce0*/  FMNMX3.FTZ R16, R27, R24, R25, !PT ;  /* 0x000000181b107276 */ /* 0x002fc80007810019 */
[----:B--2---:R-:W-:Y:S01]  /*1cf0*/  FMNMX.FTZ R15, R16, R23, !PT ;  /* 0x00000017100f7209 */ /* 0x004fe20007810000 */
[----:B------:R-:W-:-:S04]  /*1d00*/  IMAD.MOV.U32 R16, RZ, RZ, RZ ;  /* 0x000000ffff107224 */ /* 0x000fc800078e00ff */
[----:B------:R-:W0:Y:S01]  /*1d10*/  SHFL.BFLY PT, R12, R15, 0x4, 0x1f ;  /* 0x0c801f000f0c7f89 */ /* 0x000e2200000e0000 */
[----:B------:R-:W-:Y:S02]  /*1d20*/  IMAD.HI.U32 R6, R17, R6, R16 ;  /* 0x0000000611067227 */ /* 0x000fe400078e0010 */
[----:B------:R-:W1:Y:S04]  /*1d30*/  LDC R17, c[0x0][0x3e0] ;  /* 0x0000f800ff117b82 */ /* 0x000e680000000800 */
[----:B------:R-:W-:-:S05]  /*1d40*/  IMAD.HI.U32 R5, R6, R11, RZ ;  /* 0x0000000b06057227 */ /* 0x000fca00078e00ff */
[----:B------:R-:W-:-:S05]  /*1d50*/  IADD3 R6, PT, PT, -R5, RZ, RZ ;  /* 0x000000ff05067210 */ /* 0x000fca0007ffe1ff */
[----:B------:R-:W-:-:S05]  /*1d60*/  IMAD R11, R14, R6, R11 ;  /* 0x000000060e0b7224 */ /* 0x000fca00078e020b */
[----:B------:R-:W-:Y:S02]  /*1d70*/  ISETP.GT.U32.AND P0, PT, R14, R11, PT ;  /* 0x0000000b0e00720c */ /* 0x000fe40003f04070 */
[----:B0-----:R-:W-:Y:S02]  /*1d80*/  FMNMX.FTZ R21, R15, R12, !PT ;  /* 0x0000000c0f157209 */ /* 0x001fe40007810000 */
[----:B-1----:R-:W-:-:S03]  /*1d90*/  IABS R12, R17 ;  /* 0x00000011000c7213 */ /* 0x002fc60000000000 */
[----:B------:R-:W0:Y:S01]  /*1da0*/  SHFL.BFLY PT, R6, R21, 0x2, 0x1f ;  /* 0x0c401f0015067f89 */ /* 0x000e2200000e0000 */
[----:B------:R-:W1:Y:S05]  /*1db0*/  I2F.RP R26, R12 ;  /* 0x0000000c001a7306 */ /* 0x000e6a0000209400 */
[----:B------:R-:W-:Y:S02]  /*1dc0*/  @!P0 IMAD.IADD R11, R11, 0x1, -R14 ;  /* 0x000000010b0b8824 */ /* 0x000fe400078e0a0e */
[----:B------:R-:W-:Y:S01]  /*1dd0*/  @!P0 VIADD R5, R5, 0x1 ;  /* 0x0000000105058836 */ /* 0x000fe20000000000 */
[----:B------:R-:W-:Y:S02]  /*1de0*/  ISETP.NE.AND P0, PT, R3, RZ, PT ;  /* 0x000000ff0300720c */ /* 0x000fe40003f05270 */
[----:B------:R-:W-:-:S02]  /*1df0*/  ISETP.GE.U32.AND P2, PT, R11, R14, PT ;  /* 0x0000000e0b00720c */ /* 0x000fc40003f46070 */
[----:B0-----:R-:W-:-:S11]  /*1e00*/  FMNMX.FTZ R11, R21, R6, !PT ;  /* 0x00000006150b7209 */ /* 0x001fd60007810000 */
[----:B------:R-:W-:Y:S01]  /*1e10*/  @P2 VIADD R5, R5, 0x1 ;  /* 0x0000000105052836 */ /* 0x000fe20000000000 */
[----:B-1----:R-:W-:Y:S01]  /*1e20*/  MUFU.RCP R6, R26 ;  /* 0x0000001a00067308 */ /* 0x002fe20000001000 */
[----:B------:R-:W0:Y:S02]  /*1e30*/  SHFL.BFLY PT, R2, R11, 0x1, 0x1f ;  /* 0x0c201f000b027f89 */ /* 0x000e2400000e0000 */
[----:B------:R-:W-:-:S05]  /*1e40*/  IMAD.MOV.U32 R14, RZ, RZ, R5 ;  /* 0x000000ffff0e7224 */ /* 0x000fca00078e0005 */
[----:B------:R-:W-:Y:S02]  /*1e50*/  @!P1 IADD3 R14, PT, PT, -R14, RZ, RZ ;  /* 0x000000ff0e0e9210 */ /* 0x000fe40007ffe1ff */
[----:B------:R-:W-:-:S05]  /*1e60*/  @!P0 LOP3.LUT R14, RZ, R3, RZ, 0x33, !PT ;  /* 0x00000003ff0e8212 */ /* 0x000fca00078e33ff */
[----:B------:R-:W-:Y:S01]  /*1e70*/  IMAD R5, R14, UR4, RZ ;  /* 0x000000040e057c24 */ /* 0x000fe2000f8e02ff */
[----:B------:R-:W1:Y:S04]  /*1e80*/  LDCU UR4, c[0x0][0x430] ;  /* 0x00008600ff0477ac */ /* 0x000e680008000800 */
[----:B------:R-:W-:Y:S02]  /*1e90*/  IABS R16, R5 ;  /* 0x0000000500107213 */ /* 0x000fe40000000000 */
[----:B------:R-:W-:Y:S02]  /*1ea0*/  ISETP.NE.AND P5, PT, R5, RZ, PT ;  /* 0x000000ff0500720c */ /* 0x000fe40003fa5270 */
[----:B------:R-:W-:Y:S01]  /*1eb0*/  I2F.RP R21, R16 ;  /* 0x0000001000157306 */ /* 0x000fe20000209400 */
[----:B0-----:R-:W-:-:S04]  /*1ec0*/  FMNMX.FTZ R2, R11, R2, !PT ;  /* 0x000000020b027209 */ /* 0x001fc80007810000 */
[----:B------:R-:W-:-:S04]  /*1ed0*/  FSETP.NEU.FTZ.AND P0, PT, R2, -INF , PT ;  /* 0xff8000000200780b */ /* 0x000fc80003f1d000 */
[----:B------:R-:W-:-:S05]  /*1ee0*/  FSEL R2, R2, RZ, P0 ;  /* 0x000000ff02027208 */ /* 0x000fca0000000000 */
[C---:B------:R-:W-:Y:S01]  /*1ef0*/  FADD.FTZ R29, -R2.reuse, R27 ;  /* 0x0000001b021d7221 */ /* 0x040fe20000010100 */
[C---:B------:R-:W-:Y:S01]  /*1f00*/  FADD.FTZ R28, -R2.reuse, R24 ;  /* 0x00000018021c7221 */ /* 0x040fe20000010100 */
[C---:B------:R-:W-:Y:S01]  /*1f10*/  FADD.FTZ R11, -R2.reuse, R25 ;  /* 0x00000019020b7221 */ /* 0x040fe20000010100 */
[----:B------:R-:W-:Y:S01]  /*1f20*/  FADD.FTZ R30, -R2, R23 ;  /* 0x00000017021e7221 */ /* 0x000fe20000010100 */
[----:B------:R-:W-:Y:S01]  /*1f30*/  FMUL.FTZ R29, R29, 1.4426950216293334961 ;  /* 0x3fb8aa3b1d1d7820 */ /* 0x000fe20000410000 */
[----:B------:R-:W-:Y:S01]  /*1f40*/  FMUL.FTZ R28, R28, 1.4426950216293334961 ;  /* 0x3fb8aa3b1c1c7820 */ /* 0x000fe20000410000 */
[----:B------:R-:W-:Y:S01]  /*1f50*/  FMUL.FTZ R11, R11, 1.4426950216293334961 ;  /* 0x3fb8aa3b0b0b7820 */ /* 0x000fe20000410000 */
[----:B------:R-:W-:Y:S01]  /*1f60*/  FMUL.FTZ R30, R30, 1.4426950216293334961 ;  /* 0x3fb8aa3b1e1e7820 */ /* 0x000fe20000410000 */
[----:B------:R-:W-:Y:S08]  /*1f70*/  MUFU.EX2 R22, R29 ;  /* 0x0000001d00167308 */ /* 0x000ff00000000800 */
[----:B------:R-:W0:Y:S08]  /*1f80*/  MUFU.EX2 R15, R28 ;  /* 0x0000001c000f7308 */ /* 0x000e300000000800 */
[----:B------:R-:W2:Y:S08]  /*1f90*/  MUFU.EX2 R11, R11 ;  /* 0x0000000b000b7308 */ /* 0x000eb00000000800 */
[----:B------:R-:W3:Y:S01]  /*1fa0*/  MUFU.EX2 R20, R30 ;  /* 0x0000001e00147308 */ /* 0x000ee20000000800 */
[----:B0-----:R-:W-:Y:S01]  /*1fb0*/  FADD.FTZ R22, R22, R15 ;  /* 0x0000000f16167221 */ /* 0x001fe20000010000 */
[----:B------:R-:W-:-:S06]  /*1fc0*/  VIADD R28, R6, 0xffffffe ;  /* 0x0ffffffe061c7836 */ /* 0x000fcc0000000000 */
[----:B------:R-:W0:Y:S01]  /*1fd0*/  MUFU.RCP R21, R21 ;  /* 0x0000001500157308 */ /* 0x000e220000001000 */
[----:B--2---:R-:W-:-:S07]  /*1fe0*/  FADD.FTZ R15, R22, R11 ;  /* 0x0000000b160f7221 */ /* 0x004fce0000010000 */
[----:B------:R-:W2:Y:S01]  /*1ff0*/  F2I.FTZ.U32.TRUNC.NTZ R29, R28 ;  /* 0x0000001c001d7305 */ /* 0x000ea2000021f000 */
[----:B---3--:R-:W-:-:S05]  /*2000*/  FADD.FTZ R20, R15, R20 ;  /* 0x000000140f147221 */ /* 0x008fca0000010000 */
[----:B------:R-:W3:Y:S01]  /*2010*/  SHFL.BFLY PT, R15, R20, 0x4, 0x1f ;  /* 0x0c801f00140f7f89 */ /* 0x000ee200000e0000 */
[----:B0-----:R-:W-:-:S06]  /*2020*/  VIADD R21, R21, 0xffffffe ;  /* 0x0ffffffe15157836 */ /* 0x001fcc0000000000 */
[----:B------:R-:W0:Y:S01]  /*2030*/  F2I.FTZ.U32.TRUNC.NTZ R21, R21 ;  /* 0x0000001500157305 */ /* 0x000e22000021f000 */
[----:B--2---:R-:W-:Y:S02]  /*2040*/  IMAD.MOV R6, RZ, RZ, -R29 ;  /* 0x000000ffff067224 */ /* 0x004fe400078e0a1d */
[----:B------:R-:W-:Y:S02]  /*2050*/  IMAD.MOV.U32 R28, RZ, RZ, RZ ;  /* 0x000000ffff1c7224 */ /* 0x000fe400078e00ff */
[----:B------:R-:W-:-:S04]  /*2060*/  IMAD R33, R6, R12, RZ ;  /* 0x0000000c06217224 */ /* 0x000fc800078e02ff */
[----:B------:R-:W-:-:S04]  /*2070*/  IMAD.HI.U32 R22, R29, R33, R28 ;  /* 0x000000211d167227 */ /* 0x000fc800078e001c */
[----:B---3--:R-:W-:Y:S01]  /*2080*/  FADD.FTZ R15, R20, R15 ;  /* 0x0000000f140f7221 */ /* 0x008fe20000010000 */
[----:B------:R-:W-:Y:S02]  /*2090*/  HFMA2 R20, -RZ, RZ, 0, 0 ;  /* 0x00000000ff147431 */ /* 0x000fe400000001ff */
[----:B0-----:R-:W-:Y:S02]  /*20a0*/  IMAD.MOV R11, RZ, RZ, -R21 ;  /* 0x000000ffff0b7224 */ /* 0x001fe400078e0a15 */
[----:B------:R-:W0:Y:S02]  /*20b0*/  SHFL.BFLY PT, R6, R15, 0x2, 0x1f ;  /* 0x0c401f000f067f89 */ /* 0x000e2400000e0000 */
[----:B------:R-:W-:-:S04]  /*20c0*/  IMAD R11, R11, R16, RZ ;  /* 0x000000100b0b7224 */ /* 0x000fc800078e02ff */
[----:B------:R-:W-:Y:S01]  /*20d0*/  IMAD.HI.U32 R20, R21, R11, R20 ;  /* 0x0000000b15147227 */ /* 0x000fe200078e0014 */
[----:B------:R-:W-:-:S03]  /*20e0*/  IABS R21, R5 ;  /* 0x0000000500157213 */ /* 0x000fc60000000000 */
[----:B------:R-:W-:Y:S02]  /*20f0*/  VIADD R11, R16, UR18 ;  /* 0x00000012100b7c36 */ /* 0x000fe40008000000 */
[----:B------:R-:W-:-:S03]  /*2100*/  IMAD.MOV R21, RZ, RZ, -R21 ;  /* 0x000000ffff157224 */ /* 0x000fc600078e0a15 */
[----:B------:R-:W-:Y:S02]  /*2110*/  IABS R29, R11 ;  /* 0x0000000b001d7213 */ /* 0x000fe40000000000 */
[C---:B------:R-:W-:Y:S02]  /*2120*/  LOP3.LUT R26, R11.reuse, R16, RZ, 0x3c, !PT ;  /* 0x000000100b1a7212 */ /* 0x040fe400078e3cff */
[----:B------:R-:W-:Y:S01]  /*2130*/  LOP3.LUT R11, R11, R17, RZ, 0x3c, !PT ;  /* 0x000000110b0b7212 */ /* 0x000fe200078e3cff */
[----:B------:R-:W-:Y:S01]  /*2140*/  IMAD.HI.U32 R20, R20, R29, RZ ;  /* 0x0000001d14147227 */ /* 0x000fe200078e00ff */
[----:B------:R-:W-:-:S03]  /*2150*/  ISETP.GE.AND P0, PT, R26, RZ, PT ;  /* 0x000000ff1a00720c */ /* 0x000fc60003f06270 */
[----:B------:R-:W-:-:S04]  /*2160*/  IMAD.HI.U32 R22, R22, R29, RZ ;  /* 0x0000001d16167227 */ /* 0x000fc800078e00ff */
[----:B0-----:R-:W-:Y:S02]  /*2170*/  FADD.FTZ R6, R15, R6 ;  /* 0x000000060f067221 */ /* 0x001fe40000010000 */
[----:B------:R-:W0:Y:S01]  /*2180*/  LDC.U8 R15, c[0x0][0x549] ;  /* 0x00015240ff0f7b82 */ /* 0x000e220000000000 */
[----:B------:R-:W-:Y:S02]  /*2190*/  IMAD R33, R20, R21, R29 ;  /* 0x0000001514217224 */ /* 0x000fe400078e021d */
[----:B------:R-:W-:-:S03]  /*21a0*/  IMAD.MOV R21, RZ, RZ, -R22 ;  /* 0x000000ffff157224 */ /* 0x000fc600078e0a16 */
[----:B------:R-:W-:Y:S01]  /*21b0*/  ISETP.GT.U32.AND P3, PT, R16, R33, PT ;  /* 0x000000211000720c */ /* 0x000fe20003f64070 */
[C---:B------:R-:W-:Y:S02]  /*21c0*/  IMAD R29, R12.reuse, R21, R29 ;  /* 0x000000150c1d7224 */ /* 0x040fe400078e021d */
[----:B------:R-:W2:Y:S03]  /*21d0*/  SHFL.BFLY PT, R21, R6, 0x1, 0x1f ;  /* 0x0c201f0006157f89 */ /* 0x000ea600000e0000 */
[----:B------:R-:W-:-:S07]  /*21e0*/  ISETP.GT.U32.AND P1, PT, R12, R29, PT ;  /* 0x0000001d0c00720c */ /* 0x000fce0003f24070 */
[-C--:B------:R-:W-:Y:S01]  /*21f0*/  @!P3 IADD3 R33, PT, PT, R33, -R16.reuse, RZ ;  /* 0x800000102121b210 */ /* 0x080fe20007ffe0ff */
[----:B------:R-:W-:Y:S01]  /*2200*/  @!P3 VIADD R20, R20, 0x1 ;  /* 0x000000011414b836 */ /* 0x000fe20000000000 */
[----:B------:R-:W-:Y:S02]  /*2210*/  ISETP.GE.AND P3, PT, R11, RZ, PT ;  /* 0x000000ff0b00720c */ /* 0x000fe40003f66270 */
[----:B------:R-:W-:Y:S02]  /*2220*/  ISETP.GE.U32.AND P2, PT, R33, R16, PT ;  /* 0x000000102100720c */ /* 0x000fe40003f46070 */
[----:B------:R-:W-:Y:S02]  /*2230*/  @!P1 IMAD.IADD R29, R29, 0x1, -R12 ;  /* 0x000000011d1d9824 */ /* 0x000fe400078e0a0c */
[----:B------:R-:W-:Y:S01]  /*2240*/  @!P1 VIADD R22, R22, 0x1 ;  /* 0x0000000116169836 */ /* 0x000fe20000000000 */
[----:B------:R-:W-:Y:S02]  /*2250*/  ISETP.NE.AND P1, PT, R17, RZ, PT ;  /* 0x000000ff1100720c */ /* 0x000fe40003f25270 */
[----:B------:R-:W-:-:S02]  /*2260*/  ISETP.GE.U32.AND P4, PT, R29, R12, PT ;  /* 0x0000000c1d00720c */ /* 0x000fc40003f86070 */
[----:B------:R-:W-:Y:S01]  /*2270*/  SHF.R.S32.HI R29, RZ, 0x1f, R5 ;  /* 0x0000001fff1d7819 */ /* 0x000fe20000011405 */
[----:B--2---:R-:W-:Y:S01]  /*2280*/  FADD.FTZ R21, R6, R21 ;  /* 0x0000001506157221 */ /* 0x004fe20000010000 */
[----:B-1----:R-:W-:Y:S02]  /*2290*/  IMAD R6, R3, UR4, RZ ;  /* 0x0000000403067c24 */ /* 0x002fe4000f8e02ff */
[----:B------:R-:W-:Y:S02]  /*22a0*/  @P2 VIADD R20, R20, 0x1 ;  /* 0x0000000114142836 */ /* 0x000fe40000000000 */
[----:B------:R-:W-:Y:S01]  /*22b0*/  FSETP.NE.FTZ.AND P2, PT, R21, RZ, PT ;  /* 0x000000ff1500720b */ /* 0x000fe20003f55000 */
[----:B------:R-:W-:Y:S02]  /*22c0*/  IMAD R5, R5, R6, RZ ;  /* 0x0000000605057224 */ /* 0x000fe400078e02ff */
[----:B------:R-:W-:Y:S01]  /*22d0*/  @!P0 IMAD.MOV R20, RZ, RZ, -R20 ;  /* 0x000000ffff148224 */ /* 0x000fe200078e0a14 */
[----:B0-----:R-:W-:-:S02]  /*22e0*/  ISETP.NE.AND P0, PT, R15, RZ, PT ;  /* 0x000000ff0f00720c */ /* 0x001fc40003f05270 */
[----:B------:R-:W-:Y:S02]  /*22f0*/  @P4 IADD3 R22, PT, PT, R22, 0x1, RZ ;  /* 0x0000000116164810 */ /* 0x000fe40007ffe0ff */
[----:B------:R-:W-:Y:S02]  /*2300*/  ISETP.NE.AND P4, PT, R14, RZ, PT ;  /* 0x000000ff0e00720c */ /* 0x000fe40003f85270 */
[----:B------:R-:W-:Y:S01]  /*2310*/  @!P5 LOP3.LUT R20, RZ, R16, RZ, 0x33, !PT ;  /* 0x00000010ff14d212 */ /* 0x000fe200078e33ff */
[----:B------:R-:W-:Y:S01]  /*2320*/  @!P3 IMAD.MOV R22, RZ, RZ, -R22 ;  /* 0x000000ffff16b224 */ /* 0x000fe200078e0a16 */
[----:B------:R-:W-:Y:S01]  /*2330*/  @!P1 LOP3.LUT R22, RZ, R17, RZ, 0x33, !PT ;  /* 0x00000011ff169212 */ /* 0x000fe200078e33ff */
[----:B------:R-:W0:Y:S01]  /*2340*/  @P2 MUFU.LG2 R21, R21 ;  /* 0x0000001500152308 */ /* 0x000e220000000c00 */
[----:B------:R-:W-:Y:S02]  /*2350*/  LOP3.LUT P1, RZ, R4, 0x387, RZ, 0xc0, !PT ;  /* 0x0000038704ff7812 */ /* 0x000fe4000782c0ff */
[----:B------:R-:W-:-:S02]  /*2360*/  SEL R11, R3, 0x1, !P0 ;  /* 0x00000001030b7807 */ /* 0x000fc40004000000 */
[----:B------:R-:W-:Y:S02]  /*2370*/  SEL R12, RZ, 0x1, !P4 ;  /* 0x00000001ff0c7807 */ /* 0x000fe40006000000 */
[----:B------:R-:W-:Y:S01]  /*2380*/  ISETP.LT.U32.AND P0, PT, R18, R20, PT ;  /* 0x000000141200720c */ /* 0x000fe20003f01070 */
[----:B------:R-:W-:Y:S01]  /*2390*/  IMAD R11, R22, R11, RZ ;  /* 0x0000000b160b7224 */ /* 0x000fe200078e02ff */
[----:B------:R-:W-:Y:S01]  /*23a0*/  SHF.R.S32.HI R15, RZ, 0x1f, R20 ;  /* 0x0000001fff0f7819 */ /* 0x000fe20000011414 */
[----:B------:R-:W-:Y:S01]  /*23b0*/  IMAD.MOV.U32 R22, RZ, RZ, 0x7f800000 ;  /* 0x7f800000ff167424 */ /* 0x000fe200078e00ff */
[----:B------:R-:W-:Y:S02]  /*23c0*/  LOP3.LUT R12, R29, R12, RZ, 0xfc, !PT ;  /* 0x0000000c1d0c7212 */ /* 0x000fe400078efcff */
[----:B------:R-:W-:-:S03]  /*23d0*/  ISETP.LT.AND.EX P0, PT, R19, R15, PT, P0 ;  /* 0x0000000f1300720c */ /* 0x000fc60003f01300 */
[----:B------:R-:W-:Y:S01]  /*23e0*/  IMAD R3, R12, R11, RZ ;  /* 0x0000000b0c037224 */ /* 0x000fe200078e02ff */
[----:B------:R-:W-:Y:S01]  /*23f0*/  SEL R6, R18, R20, P0 ;  /* 0x0000001412067207 */ /* 0x000fe20000000000 */
[----:B0-----:R-:W-:Y:S01]  /*2400*/  @P2 FFMA.FTZ R22, R21, 0.69314718246459960938, R2 ;  /* 0x3f31721815162823 */ /* 0x001fe20000010002 */
[----:B------:R-:W-:Y:S07]  /*2410*/  @P1 BRA `(.L_x_89) ;  /* 0x00000010008c1947 */ /* 0x000fee0003800000 */
        /* <DEDUP_REMOVED lines=50> */
.L_x_91:
[----:B------:R-:W-:Y:S01]  /*2740*/  IMAD.MOV.U32 R26, RZ, RZ, R2 ;  /* 0x000000ffff1a7224 */ /* 0x000fe200078e0002 */
[----:B------:R-:W-:Y:S01]  /*2750*/  MOV R19, RZ ;  /* 0x000000ff00137202 */ /* 0x000fe20000000f00 */
[----:B------:R-:W-:Y:S01]  /*2760*/  IMAD.MOV.U32 R18, RZ, RZ, R32 ;  /* 0x000000ffff127224 */ /* 0x000fe200078e0020 */
[----:B------:R-:W-:Y:S02]  /*2770*/  MOV R14, 0x2790 ;  /* 0x00002790000e7802 */ /* 0x000fe40000000f00 */
[----:B------:R-:W-:Y:S05]  /*2780*/  CALL.REL.NOINC `($__internal_2_$__cuda_sm20_div_s64) ;  /* 0x0000001c00807944 */ /* 0x000fea0003c00000 */
[----:B------:R-:W-:Y:S02]  /*2790*/  IADD3 R15, PT, PT, -R12, RZ, RZ ;  /* 0x000000ff0c0f7210 */ /* 0x000fe40007ffe1ff */
[----:B------:R-:W-:-:S03]  /*27a0*/  MOV R33, R11 ;  /* 0x0000000b00217202 */ /* 0x000fc60000000f00 */
[----:B------:R-:W-:Y:S01]  /*27b0*/  IMAD R14, R32, R15, R2 ;  /* 0x0000000f200e7224 */ /* 0x000fe200078e0202 */
[----:B------:R-:W-:-:S07]  /*27c0*/  MOV R32, R12 ;  /* 0x0000000c00207202 */ /* 0x000fce0000000f00 */
.L_x_92:
        /* <DEDUP_REMOVED lines=59> */
.L_x_94:
[----:B------:R-:W-:Y:S01]  /*2b80*/  IMAD.MOV.U32 R26, RZ, RZ, R32 ;  /* 0x000000ffff1a7224 */ /* 0x000fe200078e0020 */
[----:B------:R-:W-:Y:S01]  /*2b90*/  MOV R19, R33 ;  /* 0x0000002100137202 */ /* 0x000fe20000000f00 */
[----:B------:R-:W-:Y:S01]  /*2ba0*/  IMAD.MOV.U32 R18, RZ, RZ, R30 ;  /* 0x000000ffff127224 */ /* 0x000fe200078e001e */
[----:B------:R-:W-:Y:S02]  /*2bb0*/  MOV R14, 0x2bd0 ;  /* 0x00002bd0000e7802 */ /* 0x000fe40000000f00 */
[----:B------:R-:W-:Y:S05]  /*2bc0*/  CALL.REL.NOINC `($__internal_2_$__cuda_sm20_div_s64) ;  /* 0x0000001800707944 */ /* 0x000fea0003c00000 */
[----:B------:R-:W-:-:S05]  /*2bd0*/  IADD3 R31, PT, PT, -R12, RZ, RZ ;  /* 0x000000ff0c1f7210 */ /* 0x000fca0007ffe1ff */
[----:B------:R-:W-:Y:S02]  /*2be0*/  IMAD R31, R31, R30, R32 ;  /* 0x0000001e1f1f7224 */ /* 0x000fe400078e0220 */
.L_x_95:
[----:B------:R-:W-:Y:S05]  /*2bf0*/  BSYNC.RECONVERGENT B0 ;  /* 0x0000000000007941 */ /* 0x000fea0003800200 */
.L_x_93:
[----:B------:R-:W-:Y:S01]  /*2c00*/  IABS R18, R8 ;  /* 0x0000000800127213 */ /* 0x000fe20000000000 */
[----:B------:R-:W0:Y:S01]  /*2c10*/  LDCU.U8 UR10, c[0x0][0x549] ;  /* 0x0000a920ff0a77ac */ /* 0x000e220008000000 */
[----:B------:R-:W-:Y:S02]  /*2c20*/  IABS R26, R10 ;  /* 0x0000000a001a7213 */ /* 0x000fe40000000000 */
[----:B------:R-:W1:Y:S01]  /*2c30*/  I2F.U32.RP R16, R18 ;  /* 0x0000001200107306 */ /* 0x000e620000209000 */
[----:B------:R-:W-:Y:S01]  /*2c40*/  IABS R11, R17 ;  /* 0x00000011000b7213 */ /* 0x000fe20000000000 */
[----:B------:R-:W2:Y:S06]  /*2c50*/  LDCU.64 UR4, c[0x0][0x430] ;  /* 0x00008600ff0477ac */ /* 0x000eac0008000a00 */
[----:B------:R-:W3:Y:S01]  /*2c60*/  I2F.U32.RP R28, R26 ;  /* 0x0000001a001c7306 */ /* 0x000ee20000209000 */
[----:B0-----:R-:W-:-:S07]  /*2c70*/  UISETP.NE.AND UP0, UPT, UR10, URZ, UPT ;  /* 0x000000ff0a00728c */ /* 0x001fce000bf05270 */
[----:B-1----:R-:W0:Y:S01]  /*2c80*/  MUFU.RCP R15, R16 ;  /* 0x00000010000f7308 */ /* 0x002e220000001000 */
[----:B--2---:R-:W-:Y:S02]  /*2c90*/  USEL UR10, UR5, 0x1, !UP0 ;  /* 0x00000001050a7887 */ /* 0x004fe4000c000000 */
[----:B------:R-:W-:-:S05]  /*2ca0*/  USEL UR11, UR4, 0x1, UP0 ;  /* 0x00000001040b7887 */ /* 0x000fca0008000000 */
[----:B---3--:R-:W1:Y:S01]  /*2cb0*/  MUFU.RCP R20, R28 ;  /* 0x0000001c00147308 */ /* 0x008e620000001000 */
[----:B------:R-:W-:Y:S02]  /*2cc0*/  UIMAD UR4, UR5, UR4, URZ ;  /* 0x00000004050472a4 */ /* 0x000fe4000f8e02ff */
[----:B------:R-:W-:-:S05]  /*2cd0*/  UIMAD UR5, UR11, UR5, URZ ;  /* 0x000000050b0572a4 */ /* 0x000fca000f8e02ff */
[----:B------:R-:W-:Y:S01]  /*2ce0*/  I2F.U32.RP R14, R11 ;  /* 0x0000000b000e7306 */ /* 0x000fe20000209000 */
[----:B0-----:R-:W-:Y:S01]  /*2cf0*/  VIADD R15, R15, 0xffffffe ;  /* 0x0ffffffe0f0f7836 */ /* 0x001fe20000000000 */
[----:B------:R-:W-:-:S06]  /*2d00*/  IABS R16, R12 ;  /* 0x0000000c00107213 */ /* 0x000fcc0000000000 */
[----:B------:R-:W0:Y:S01]  /*2d10*/  F2I.FTZ.U32.TRUNC.NTZ R15, R15 ;  /* 0x0000000f000f7305 */ /* 0x000e22000021f000 */
[----:B-1----:R-:W-:-:S07]  /*2d20*/  VIADD R20, R20, 0xffffffe ;  /* 0x0ffffffe14147836 */ /* 0x002fce0000000000 */
[----:B------:R-:W1:Y:S01]  /*2d30*/  F2I.FTZ.U32.TRUNC.NTZ R21, R20 ;  /* 0x0000001400157305 */ /* 0x000e62000021f000 */
[----:B0-----:R-:W-:-:S07]  /*2d40*/  IADD3 R29, PT, PT, RZ, -R15, RZ ;  /* 0x8000000fff1d7210 */ /* 0x001fce0007ffe0ff */
[----:B------:R0:W2:Y:S01]  /*2d50*/  MUFU.RCP R34, R14 ;  /* 0x0000000e00227308 */ /* 0x0000a20000001000 */
[----:B------:R-:W-:Y:S02]  /*2d60*/  IMAD R29, R29, R18, RZ ;  /* 0x000000121d1d7224 */ /* 0x000fe400078e02ff */
[----:B-1----:R-:W-:Y:S02]  /*2d70*/  IMAD.MOV R19, RZ, RZ, -R21 ;  /* 0x000000ffff137224 */ /* 0x002fe400078e0a15 */
[----:B------:R-:W-:Y:S02]  /*2d80*/  IMAD.MOV.U32 R20, RZ, RZ, RZ ;  /* 0x000000ffff147224 */ /* 0x000fe400078e00ff */
[----:B------:R-:W-:Y:S01]  /*2d90*/  IMAD R32, R19, R26, RZ ;  /* 0x0000001a13207224 */ /* 0x000fe200078e02ff */
[----:B------:R-:W-:-:S03]  /*2da0*/  IABS R19, R9 ;  /* 0x0000000900137213 */ /* 0x000fc60000000000 */
[----:B------:R-:W-:Y:S01]  /*2db0*/  IMAD.HI.U32 R32, R21, R32, R20 ;  /* 0x0000002015207227 */ /* 0x000fe200078e0014 */
[----:B------:R-:W1:Y:S03]  /*2dc0*/  I2F.U32.RP R30, R19 ;  /* 0x00000013001e7306 */ /* 0x000e660000209000 */
[----:B0-----:R-:W-:Y:S01]  /*2dd0*/  HFMA2 R14, -RZ, RZ, 0, 0 ;  /* 0x00000000ff0e7431 */ /* 0x001fe200000001ff */
[----:B------:R-:W-:Y:S01]  /*2de0*/  IABS R21, R31 ;  /* 0x0000001f00157213 */ /* 0x000fe20000000000 */
[----:B--2---:R-:W-:Y:S01]  /*2df0*/  VIADD R34, R34, 0xffffffe ;  /* 0x0ffffffe22227836 */ /* 0x004fe20000000000 */
[----:B------:R-:W-:-:S03]  /*2e00*/  IABS R20, R10 ;  /* 0x0000000a00147213 */ /* 0x000fc60000000000 */
[----:B------:R-:W-:Y:S01]  /*2e10*/  IMAD.HI.U32 R32, R32, R21, RZ ;  /* 0x0000001520207227 */ /* 0x000fe200078e00ff */
[----:B------:R0:W2:Y:S03]  /*2e20*/  F2I.FTZ.U32.TRUNC.NTZ R35, R34 ;  /* 0x0000002200237305 */ /* 0x0000a6000021f000 */
[----:B------:R-:W-:Y:S01]  /*2e30*/  IMAD.HI.U32 R29, R15, R29, R14 ;  /* 0x0000001d0f1d7227 */ /* 0x000fe200078e000e */
[----:B------:R-:W-:Y:S02]  /*2e40*/  IABS R14, R6 ;  /* 0x00000006000e7213 */ /* 0x000fe40000000000 */
[----:B------:R-:W-:Y:S01]  /*2e50*/  IABS R15, R8 ;  /* 0x00000008000f7213 */ /* 0x000fe20000000000 */
[----:B------:R-:W-:Y:S01]  /*2e60*/  IMAD.MOV R20, RZ, RZ, -R20 ;  /* 0x000000ffff147224 */ /* 0x000fe200078e0a14 */
[----:B------:R-:W3:Y:S01]  /*2e70*/  I2F.U32.RP R28, R14 ;  /* 0x0000000e001c7306 */ /* 0x000ee20000209000 */
[----:B------:R-:W-:-:S04]  /*2e80*/  IMAD.HI.U32 R29, R29, R16, RZ ;  /* 0x000000101d1d7227 */ /* 0x000fc800078e00ff */
[----:B------:R-:W-:Y:S02]  /*2e90*/  IMAD R21, R32, R20, R21 ;  /* 0x0000001420157224 */ /* 0x000fe400078e0215 */
[----:B------:R-:W-:Y:S01]  /*2ea0*/  IMAD.MOV R15, RZ, RZ, -R15 ;  /* 0x000000ffff0f7224 */ /* 0x000fe200078e0a0f */
[----:B-1----:R-:W1:Y:S01]  /*2eb0*/  MUFU.RCP R30, R30 ;  /* 0x0000001e001e7308 */ /* 0x002e620000001000 */
[----:B0-----:R-:W-:Y:S01]  /*2ec0*/  IMAD.MOV.U32 R34, RZ, RZ, RZ ;  /* 0x000000ffff227224 */ /* 0x001fe200078e00ff */
[----:B------:R-:W-:Y:S01]  /*2ed0*/  ISETP.GT.U32.AND P4, PT, R26, R21, PT ;  /* 0x000000151a00720c */ /* 0x000fe20003f84070 */
[----:B------:R-:W-:Y:S01]  /*2ee0*/  IMAD R33, R29, R15, R16 ;  /* 0x0000000f1d217224 */ /* 0x000fe200078e0210 */
[----:B--2---:R-:W-:Y:S02]  /*2ef0*/  IADD3 R15, PT, PT, RZ, -R35, RZ ;  /* 0x80000023ff0f7210 */ /* 0x004fe40007ffe0ff */
[----:B------:R-:W-:Y:S02]  /*2f00*/  IABS R16, R17 ;  /* 0x0000001100107213 */ /* 0x000fe40000000000 */
[----:B---3--:R-:W0:Y:S01]  /*2f10*/  MUFU.RCP R28, R28 ;  /* 0x0000001c001c7308 */ /* 0x008e220000001000 */
[----:B------:R-:W-:Y:S01]  /*2f20*/  ISETP.GT.U32.AND P2, PT, R18, R33, PT ;  /* 0x000000211200720c */ /* 0x000fe20003f44070 */
[----:B------:R-:W-:-:S02]  /*2f30*/  IMAD R15, R15, R11, RZ ;  /* 0x0000000b0f0f7224 */ /* 0x000fc400078e02ff */
[----:B------:R-:W-:Y:S02]  /*2f40*/  IMAD.MOV R16, RZ, RZ, -R16 ;  /* 0x000000ffff107224 */ /* 0x000fe400078e0a10 */
[----:B------:R-:W-:Y:S01]  /*2f50*/  IMAD.HI.U32 R34, R35, R15, R34 ;  /* 0x0000000f23227227 */ /* 0x000fe200078e0022 */
[----:B------:R-:W-:Y:S02]  /*2f60*/  @!P4 IADD3 R21, PT, PT, R21, -R26, RZ ;  /* 0x8000001a1515c210 */ /* 0x000fe40007ffe0ff */
[----:B------:R-:W-:Y:S01]  /*2f70*/  IABS R15, R2 ;  /* 0x00000002000f7213 */ /* 0x000fe20000000000 */
[----:B-1----:R-:W-:Y:S01]  /*2f80*/  VIADD R35, R30, 0xffffffe ;  /* 0x0ffffffe1e237836 */ /* 0x002fe20000000000 */
[----:B------:R-:W-:Y:S02]  /*2f90*/  ISETP.GE.U32.AND P6, PT, R21, R26, PT ;  /* 0x0000001a1500720c */ /* 0x000fe40003fc6070 */
[----:B------:R-:W-:Y:S01]  /*2fa0*/  @!P4 IADD3 R32, PT, PT, R32, 0x1, RZ ;  /* 0x000000012020c810 */ /* 0x000fe20007ffe0ff */
[----:B------:R-:W-:Y:S01]  /*2fb0*/  IMAD.HI.U32 R21, R34, R15, RZ ;  /* 0x0000000f22157227 */ /* 0x000fe200078e00ff */
[----:B------:R-:W-:Y:S01]  /*2fc0*/  ISETP.NE.AND P4, PT, R10, RZ, PT ;  /* 0x000000ff0a00720c */ /* 0x000fe20003f85270 */
[----:B------:R-:W1:Y:S02]  /*2fd0*/  F2I.FTZ.U32.TRUNC.NTZ R35, R35 ;  /* 0x0000002300237305 */ /* 0x000e64000021f000 */
[----:B0-----:R-:W-:-:S02]  /*2fe0*/  VIADD R36, R28, 0xffffffe ;  /* 0x0ffffffe1c247836 */ /* 0x001fc40000000000 */
[----:B------:R-:W-:Y:S02]  /*2ff0*/  @!P2 IMAD.IADD R33, R33, 0x1, -R18 ;  /* 0x000000012121a824 */ /* 0x000fe400078e0a12 */
[----:B------:R-:W-:Y:S01]  /*3000*/  IMAD R16, R21, R16, R15 ;  /* 0x0000001015107224 */ /* 0x000fe200078e020f */
[----:B------:R-:W-:Y:S01]  /*3010*/  LOP3.LUT R15, R12, R8, RZ, 0x3c, !PT ;  /* 0x000000080c0f7212 */ /* 0x000fe200078e3cff */
[----:B------:R-:W0:Y:S01]  /*3020*/  F2I.FTZ.U32.TRUNC.NTZ R37, R36 ;  /* 0x0000002400257305 */ /* 0x000e22000021f000 */
[----:B------:R-:W-:Y:S01]  /*3030*/  ISETP.GE.U32.AND P5, PT, R33, R18, PT ;  /* 0x000000122100720c */ /* 0x000fe20003fa6070 */
[----:B------:R-:W-:Y:S01]  /*3040*/  @!P2 VIADD R29, R29, 0x1 ;  /* 0x000000011d1da836 */ /* 0x000fe20000000000 */
[----:B------:R-:W-:Y:S01]  /*3050*/  LOP3.LUT R18, R31, R10, RZ, 0x3c, !PT ;  /* 0x0000000a1f127212 */ /* 0x000fe200078e3cff */
[----:B------:R-:W-:Y:S01]  /*3060*/  IMAD.MOV.U32 R34, RZ, RZ, RZ ;  /* 0x000000ffff227224 */ /* 0x000fe200078e00ff */
[----:B------:R-:W-:Y:S02]  /*3070*/  ISETP.GT.U32.AND P0, PT, R11, R16, PT ;  /* 0x000000100b00720c */ /* 0x000fe40003f04070 */
[----:B------:R-:W-:-:S02]  /*3080*/  ISETP.GE.AND P1, PT, R15, RZ, PT ;  /* 0x000000ff0f00720c */ /* 0x000fc40003f26270 */
[----:B------:R-:W-:Y:S02]  /*3090*/  ISETP.GE.AND P3, PT, R18, RZ, PT ;  /* 0x000000ff1200720c */ /* 0x000fe40003f66270 */
[----:B------:R-:W-:Y:S02]  /*30a0*/  ISETP.NE.AND P2, PT, R8, RZ, PT ;  /* 0x000000ff0800720c */ /* 0x000fe40003f45270 */
[----:B-1----:R-:W-:Y:S01]  /*30b0*/  IADD3 R20, PT, PT, RZ, -R35, RZ ;  /* 0x80000023ff147210 */ /* 0x002fe20007ffe0ff */
[----:B------:R-:W-:Y:S01]  /*30c0*/  @P5 VIADD R29, R29, 0x1 ;  /* 0x000000011d1d5836 */ /* 0x000fe20000000000 */
[----:B------:R-:W-:Y:S01]  /*30d0*/  @P6 IADD3 R32, PT, PT, R32, 0x1, RZ ;  /* 0x0000000120206810 */ /* 0x000fe20007ffe0ff */
[----:B0-----:R-:W-:Y:S01]  /*30e0*/  IMAD.MOV R15, RZ, RZ, -R37 ;  /* 0x000000ffff0f7224 */ /* 0x001fe200078e0a25 */
[----:B------:R-:W-:Y:S01]  /*30f0*/  IABS R18, R9 ;  /* 0x0000000900127213 */ /* 0x000fe20000000000 */
[----:B------:R-:W-:Y:S01]  /*3100*/  @!P0 IMAD.IADD R16, R16, 0x1, -R11 ;  /* 0x0000000110108824 */ /* 0x000fe200078e0a0b */
[----:B------:R-:W-:Y:S01]  /*3110*/  ISETP.NE.AND P5, PT, R9, RZ, PT ;  /* 0x000000ff0900720c */ /* 0x000fe20003fa5270 */
[----:B------:R-:W-:Y:S01]  /*3120*/  IMAD.MOV.U32 R36, RZ, RZ, RZ ;  /* 0x000000ffff247224 */ /* 0x000fe200078e00ff */
[----:B------:R-:W-:Y:S01]  /*3130*/  IADD3 R18, PT, PT, RZ, -R18, RZ ;  /* 0x80000012ff127210 */ /* 0x000fe20007ffe0ff */
[----:B------:R-:W-:Y:S01]  /*3140*/  IMAD R15, R15, R14, RZ ;  /* 0x0000000e0f0f7224 */ /* 0x000fe200078e02ff */
[----:B------:R-:W-:Y:S01]  /*3150*/  @!P3 IADD3 R32, PT, PT, -R32, RZ, RZ ;  /* 0x000000ff2020b210 */ /* 0x000fe20007ffe1ff */
[----:B------:R-:W-:Y:S01]  /*3160*/  @!P1 IMAD.MOV R29, RZ, RZ, -R29 ;  /* 0x000000ffff1d9224 */ /* 0x000fe200078e0a1d */
[----:B------:R-:W-:Y:S01]  /*3170*/  @!P2 LOP3.LUT R29, RZ, R8, RZ, 0x33, !PT ;  /* 0x00000008ff1da212 */ /* 0x000fe200078e33ff */
[----:B------:R-:W-:Y:S01]  /*3180*/  IMAD R33, R20, R19, RZ ;  /* 0x0000001314217224 */ /* 0x000fe200078e02ff */
[----:B------:R-:W-:Y:S01]  /*3190*/  @!P4 LOP3.LUT R32, RZ, R10, RZ, 0x33, !PT ;  /* 0x0000000aff20c212 */ /* 0x000fe200078e33ff */
[----:B------:R-:W-:Y:S01]  /*31a0*/  IMAD.HI.U32 R15, R37, R15, R36 ;  /* 0x0000000f250f7227 */ /* 0x000fe200078e0024 */
[----:B------:R-:W-:-:S02]  /*31b0*/  ISETP.GE.U32.AND P4, PT, R16, R11, PT ;  /* 0x0000000b1000720c */ /* 0x000fc40003f86070 */
[----:B------:R-:W-:Y:S01]  /*31c0*/  IABS R11, R6 ;  /* 0x00000006000b7213 */ /* 0x000fe20000000000 */
[----:B------:R-:W-:Y:S01]  /*31d0*/  IMAD.HI.U32 R33, R35, R33, R34 ;  /* 0x0000002123217227 */ /* 0x000fe200078e0022 */
[----:B------:R-:W-:Y:S02]  /*31e0*/  IABS R16, R29 ;  /* 0x0000001d00107213 */ /* 0x000fe40000000000 */
[----:B------:R-:W-:Y:S01]  /*31f0*/  IABS R20, R32 ;  /* 0x0000002000147213 */ /* 0x000fe20000000000 */
[----:B------:R-:W-:Y:S02]  /*3200*/  IMAD.MOV R11, RZ, RZ, -R11 ;  /* 0x000000ffff0b7224 */ /* 0x000fe400078e0a0b */
[----:B------:R-:W-:-:S04]  /*3210*/  IMAD.HI.U32 R15, R15, R16, RZ ;  /* 0x000000100f0f7227 */ /* 0x000fc800078e00ff */
[----:B------:R-:W-:-:S04]  /*3220*/  IMAD.HI.U32 R33, R33, R20, RZ ;  /* 0x0000001421217227 */ /* 0x000fc800078e00ff */
[----:B------:R-:W-:Y:S02]  /*3230*/  IMAD R11, R15, R11, R16 ;  /* 0x0000000b0f0b7224 */ /* 0x000fe400078e0210 */
[----:B------:R-:W-:Y:S01]  /*3240*/  IMAD R20, R33, R18, R20 ;  /* 0x0000001221147224 */ /* 0x000fe200078e0214 */
[----:B------:R-:W-:Y:S01]  /*3250*/  LOP3.LUT R18, R2, R17, RZ, 0x3c, !PT ;  /* 0x0000001102127212 */ /* 0x000fe200078e3cff */
[----:B------:R-:W-:Y:S01]  /*3260*/  @!P0 VIADD R21, R21, 0x1 ;  /* 0x0000000115158836 */ /* 0x000fe20000000000 */
[----:B------:R-:W-:Y:S01]  /*3270*/  ISETP.GT.U32.AND P1, PT, R14, R11, PT ;  /* 0x0000000b0e00720c */ /* 0x000fe20003f24070 */
[----:B------:R-:W-:Y:S01]  /*3280*/  IMAD.MOV R16, RZ, RZ, -R32 ;  /* 0x000000ffff107224 */ /* 0x000fe200078e0a20 */
[----:B------:R-:W-:Y:S02]  /*3290*/  ISETP.GT.U32.AND P3, PT, R19, R20, PT ;  /* 0x000000141300720c */ /* 0x000fe40003f64070 */
[----:B------:R-:W-:Y:S01]  /*32a0*/  ISETP.GE.AND P2, PT, R18, RZ, PT ;  /* 0x000000ff1200720c */ /* 0x000fe20003f46270 */
[----:B------:R-:W-:Y:S01]  /*32b0*/  IMAD R16, R10, R16, R31 ;  /* 0x000000100a107224 */ /* 0x000fe200078e021f */
[----:B------:R-:W-:-:S02]  /*32c0*/  ISETP.NE.AND P0, PT, R17, RZ, PT ;  /* 0x000000ff1100720c */ /* 0x000fc40003f05270 */
[----:B------:R-:W-:Y:S02]  /*32d0*/  @P4 IADD3 R21, PT, PT, R21, 0x1, RZ ;  /* 0x0000000115154810 */ /* 0x000fe40007ffe0ff */
[----:B------:R-:W-:-:S03]  /*32e0*/  LOP3.LUT R10, R29, R6, RZ, 0x3c, !PT ;  /* 0x000000061d0a7212 */ /* 0x000fc600078e3cff */
[----:B------:R-:W-:Y:S02]  /*32f0*/  @!P1 IMAD.IADD R11, R11, 0x1, -R14 ;  /* 0x000000010b0b9824 */ /* 0x000fe400078e0a0e */
[----:B------:R-:W-:Y:S01]  /*3300*/  @!P3 IMAD.IADD R20, R20, 0x1, -R19 ;  /* 0x000000011414b824 */ /* 0x000fe200078e0a13 */
[----:B------:R-:W-:Y:S01]  /*3310*/  @!P3 IADD3 R33, PT, PT, R33, 0x1, RZ ;  /* 0x000000012121b810 */ /* 0x000fe20007ffe0ff */
[----:B------:R-:W-:Y:S01]  /*3320*/  @!P1 VIADD R15, R15, 0x1 ;  /* 0x000000010f0f9836 */ /* 0x000fe20000000000 */
[----:B------:R-:W-:Y:S02]  /*3330*/  ISETP.GE.U32.AND P4, PT, R11, R14, PT ;  /* 0x0000000e0b00720c */ /* 0x000fe40003f86070 */
[----:B------:R-:W-:Y:S02]  /*3340*/  ISETP.GE.U32.AND P6, PT, R20, R19, PT ;  /* 0x000000131400720c */ /* 0x000fe40003fc6070 */
[----:B------:R-:W-:Y:S02]  /*3350*/  LOP3.LUT R11, R32, R9, RZ, 0x3c, !PT ;  /* 0x00000009200b7212 */ /* 0x000fe400078e3cff */
[----:B------:R-:W-:-:S02]  /*3360*/  @!P2 IADD3 R21, PT, PT, -R21, RZ, RZ ;  /* 0x000000ff1515a210 */ /* 0x000fc40007ffe1ff */
[----:B------:R-:W-:Y:S02]  /*3370*/  ISETP.GE.AND P2, PT, R11, RZ, PT ;  /* 0x000000ff0b00720c */ /* 0x000fe40003f46270 */
[----:B------:R-:W-:Y:S02]  /*3380*/  @!P0 LOP3.LUT R21, RZ, R17, RZ, 0x33, !PT ;  /* 0x00000011ff158212 */ /* 0x000fe400078e33ff */
[----:B------:R-:W-:Y:S02]  /*3390*/  ISETP.GE.AND P0, PT, R10, RZ, PT ;  /* 0x000000ff0a00720c */ /* 0x000fe40003f06270 */
[----:B------:R-:W-:Y:S01]  /*33a0*/  ISETP.NE.AND P1, PT, R6, RZ, PT ;  /* 0x000000ff0600720c */ /* 0x000fe20003f25270 */
[----:B------:R-:W-:Y:S01]  /*33b0*/  IMAD.WIDE R18, R21, UR10, RZ ;  /* 0x0000000a15127c25 */ /* 0x000fe2000f8e02ff */
[----:B------:R-:W-:Y:S01]  /*33c0*/  USHF.R.S32.HI UR10, URZ, 0x1f, UR11 ;  /* 0x0000001fff0a7899 */ /* 0x000fe2000801140b */
[----:B------:R-:W-:Y:S02]  /*33d0*/  @P4 IADD3 R15, PT, PT, R15, 0x1, RZ ;  /* 0x000000010f0f4810 */ /* 0x000fe40007ffe0ff */
[----:B------:R-:W-:Y:S01]  /*33e0*/  @P6 VIADD R33, R33, 0x1 ;  /* 0x0000000121216836 */ /* 0x000fe20000000000 */
[----:B------:R-:W-:Y:S01]  /*33f0*/  IADD3 R11, PT, PT, -R29, RZ, RZ ;  /* 0x000000ff1d0b7210 */ /* 0x000fe20007ffe1ff */
[----:B------:R-:W-:-:S02]  /*3400*/  IMAD.MOV R21, RZ, RZ, -R21 ;  /* 0x000000ffff157224 */ /* 0x000fc400078e0a15 */
[----:B------:R-:W-:Y:S01]  /*3410*/  IMAD.WIDE.U32 R18, R0, UR11, R18 ;  /* 0x0000000b00127c25 */ /* 0x000fe2000f8e0012 */
[----:B------:R-:W-:-:S03]  /*3420*/  UIMAD UR11, UR22, UR11, URZ ;  /* 0x0000000b160b72a4 */ /* 0x000fc6000f8e02ff */
[----:B------:R-:W-:Y:S01]  /*3430*/  @!P2 IMAD.MOV R33, RZ, RZ, -R33 ;  /* 0x000000ffff21a224 */ /* 0x000fe200078e0a21 */
[----:B------:R-:W-:Y:S01]  /*3440*/  @!P5 LOP3.LUT R33, RZ, R9, RZ, 0x33, !PT ;  /* 0x00000009ff21d212 */ /* 0x000fe200078e33ff */
[----:B------:R-:W-:Y:S01]  /*3450*/  @!P0 IMAD.MOV R15, RZ, RZ, -R15 ;  /* 0x000000ffff0f8224 */ /* 0x000fe200078e0a0f */
[----:B------:R-:W-:Y:S01]  /*3460*/  @!P1 LOP3.LUT R15, RZ, R6, RZ, 0x33, !PT ;  /* 0x00000006ff0f9212 */ /* 0x000fe200078e33ff */
[----:B------:R-:W-:Y:S01]  /*3470*/  IMAD R19, R0, UR10, R19 ;  /* 0x0000000a00137c24 */ /* 0x000fe2000f8e0213 */
[----:B------:R-:W-:Y:S01]  /*3480*/  UIMAD UR10, UR7, UR4, URZ ;  /* 0x00000004070a72a4 */ /* 0x000fe2000f8e02ff */
[----:B------:R-:W-:Y:S01]  /*3490*/  IMAD R21, R17, R21, R2 ;  /* 0x0000001511157224 */ /* 0x000fe200078e0202 */
[----:B------:R-:W-:Y:S01]  /*34a0*/  IADD3 R0, PT, PT, -R15, RZ, RZ ;  /* 0x000000ff0f007210 */ /* 0x000fe20007ffe1ff */
[----:B------:R-:W-:Y:S02]  /*34b0*/  IMAD.MOV R2, RZ, RZ, -R33 ;  /* 0x000000ffff027224 */ /* 0x000fe400078e0a21 */
[----:B------:R-:W-:-:S04]  /*34c0*/  IMAD.WIDE R18, R21, UR4, R18 ;  /* 0x0000000415127c25 */ /* 0x000fc8000f8e0212 */
[----:B------:R-:W-:Y:S01]  /*34d0*/  IMAD.WIDE R16, R16, UR5, RZ ;  /* 0x0000000510107c25 */ /* 0x000fe2000f8e02ff */
[----:B------:R-:W0:Y:S03]  /*34e0*/  LDCU.64 UR4, c[0x0][0x420] ;  /* 0x00008400ff0477ac */ /* 0x000e260008000a00 */
[----:B------:R-:W-:-:S04]  /*34f0*/  IMAD.WIDE R20, R33, UR6, RZ ;  /* 0x0000000621147c25 */ /* 0x000fc8000f8e02ff */
[----:B------:R-:W-:Y:S02]  /*3500*/  IMAD R11, R8, R11, R12 ;  /* 0x0000000b080b7224 */ /* 0x000fe400078e020c */
[----:B------:R-:W-:Y:S02]  /*3510*/  IMAD R2, R9, R2, R32 ;  /* 0x0000000209027224 */ /* 0x000fe400078e0220 */
[----:B------:R-:W-:Y:S01]  /*3520*/  IMAD R6, R6, R0, R29 ;  /* 0x0000000006067224 */ /* 0x000fe200078e021d */
[----:B------:R-:W-:Y:S01]  /*3530*/  IADD3 R0, P1, P0, R20, R18, R16 ;  /* 0x0000001214007210 */ /* 0x000fe2000783e010 */
[----:B------:R-:W-:-:S03]  /*3540*/  IMAD.WIDE R8, R11, UR11, RZ ;  /* 0x0000000b0b087c25 */ /* 0x000fc6000f8e02ff */
[----:B------:R-:W-:Y:S01]  /*3550*/  IADD3.X R17, PT, PT, R21, R19, R17, P1, P0 ;  /* 0x0000001315117210 */ /* 0x000fe20000fe0411 */
[----:B------:R-:W-:-:S04]  /*3560*/  IMAD.WIDE R10, R2, UR10, RZ ;  /* 0x0000000a020a7c25 */ /* 0x000fc8000f8e02ff */
[----:B------:R-:W-:-:S04]  /*3570*/  IMAD.WIDE R2, R15, R3, RZ ;  /* 0x000000030f027225 */ /* 0x000fc800078e02ff */
[----:B------:R-:W-:Y:S01]  /*3580*/  IMAD.WIDE R14, R6, R5, RZ ;  /* 0x00000005060e7225 */ /* 0x000fe200078e02ff */
[----:B------:R-:W-:-:S04]  /*3590*/  IADD3 R5, P1, P0, R8, R0, R10 ;  /* 0x0000000008057210 */ /* 0x000fc8000783e00a */
[----:B------:R-:W-:Y:S02]  /*35a0*/  IADD3.X R17, PT, PT, R9, R17, R11, P1, P0 ;  /* 0x0000001109117210 */ /* 0x000fe40000fe040b */
[----:B------:R-:W-:-:S04]  /*35b0*/  IADD3 R5, P1, P0, R14, R5, R2 ;  /* 0x000000050e057210 */ /* 0x000fc8000783e002 */
[----:B------:R-:W-:Y:S02]  /*35c0*/  IADD3.X R2, PT, PT, R15, R17, R3, P1, P0 ;  /* 0x000000110f027210 */ /* 0x000fe40000fe0403 */
[----:B0-----:R-:W-:-:S04]  /*35d0*/  LEA R8, P0, R5, UR4, 0x2 ;  /* 0x0000000405087c11 */ /* 0x001fc8000f8010ff */
[----:B------:R-:W-:-:S05]  /*35e0*/  LEA.HI.X R9, R5, UR5, R2, 0x2, P0 ;  /* 0x0000000505097c11 */ /* 0x000fca00080f1402 */
[----:B------:R0:W-:Y:S01]  /*35f0*/  STG.E desc[UR8][R8.64], R22 ;  /* 0x0000001608007986 */ /* 0x0001e2000c101908 */
[----:B------:R-:W-:Y:S05]  /*3600*/  BRA `(.L_x_89) ;  /* 0x0000000000107947 */ /* 0x000fea0003800000 */
.L_x_90:
[----:B------:R-:W0:Y:S01]  /*3610*/  LDC.64 R2, c[0x0][0x420] ;  /* 0x00010800ff027b82 */ /* 0x000e220000000a00 */
[----:B------:R-:W-:-:S05]  /*3620*/  IADD3 R0, PT, PT, R13, UR20, RZ ;  /* 0x000000140d007c10 */ /* 0x000fca000fffe0ff */
[----:B0-----:R-:W-:-:S05]  /*3630*/  IMAD.WIDE.U32 R2, R0, 0x4, R2 ;  /* 0x0000000400027825 */ /* 0x001fca00078e0002 */
[----:B------:R1:W-:Y:S02]  /*3640*/  STG.E desc[UR8][R2.64], R22 ;  /* 0x0000001602007986 */ /* 0x0003e4000c101908 */
.L_x_89:
[----:B------:R-:W-:Y:S05]  /*3650*/  BSYNC.RECONVERGENT B1 ;  /* 0x0000000000017941 */ /* 0x000fea0003800200 */
.L_x_88:
[----:B------:R-:W2:Y:S01]  /*3660*/  LDCU UR11, c[0x0][0x534] ;  /* 0x0000a680ff0b77ac */ /* 0x000ea20008000800 */
[----:B------:R-:W-:Y:S01]  /*3670*/  LOP3.LUT R0, R7, 0x8, RZ, 0xfc, !PT ;  /* 0x0000000807007812 */ /* 0x000fe200078efcff */
[----:B------:R-:W3:Y:S01]  /*3680*/  S2UR UR6, SR_CgaCtaId ;  /* 0x00000000000679c3 */ /* 0x000ee20000008800 */
[----:B------:R-:W-:Y:S01]  /*3690*/  IMAD.SHL.U32 R15, R13, 0x4, RZ ;  /* 0x000000040d0f7824 */ /* 0x000fe200078e00ff */
[----:B------:R-:W-:Y:S01]  /*36a0*/  UMOV UR4, 0x400 ;  /* 0x0000040000047882 */ /* 0x000fe20000000000 */
[----:B------:R-:W-:Y:S01]  /*36b0*/  SHF.L.U32 R14, R4, 0x2, RZ ;  /* 0x00000002040e7819 */ /* 0x000fe200000006ff */
[----:B------:R-:W-:Y:S01]  /*36c0*/  HFMA2 R5, -RZ, RZ, 0, 0 ;  /* 0x00000000ff057431 */ /* 0x000fe200000001ff */
[----:B-1----:R-:W-:Y:S02]  /*36d0*/  CS2R R2, SRZ ;  /* 0x0000000000027805 */ /* 0x002fe4000001ff00 */
[----:B------:R-:W-:Y:S02]  /*36e0*/  LOP3.LUT R14, R14, 0x1c, RZ, 0xc0, !PT ;  /* 0x0000001c0e0e7812 */ /* 0x000fe400078ec0ff */
[----:B--2---:R-:W-:Y:S01]  /*36f0*/  ISETP.GE.AND P2, PT, R0, UR11, PT ;  /* 0x0000000b00007c0c */ /* 0x004fe2000bf46270 */
[----:B------:R-:W-:Y:S01]  /*3700*/  UISETP.GE.AND UP0, UPT, UR11, 0x1, UPT ;  /* 0x000000010b00788c */ /* 0x000fe2000bf06270 */
[----:B------:R-:W-:-:S02]  /*3710*/  LOP3.LUT R0, R7, 0x10, RZ, 0xfc, !PT ;  /* 0x0000001007007812 */ /* 0x000fc400078efcff */
[C---:B------:R-:W-:Y:S02]  /*3720*/  ISETP.GE.AND P3, PT, R7.reuse, UR11, PT ;  /* 0x0000000b07007c0c */ /* 0x040fe4000bf66270 */
[----:B------:R-:W-:Y:S02]  /*3730*/  ISETP.GE.AND P1, PT, R0, UR11, PT ;  /* 0x0000000b00007c0c */ /* 0x000fe4000bf26270 */
[----:B------:R-:W-:Y:S01]  /*3740*/  LOP3.LUT R0, R7, 0x18, RZ, 0xfc, !PT ;  /* 0x0000001807007812 */ /* 0x000fe200078efcff */
[----:B---3--:R-:W-:Y:S01]  /*3750*/  ULEA UR6, UR6, UR4, 0x18 ;  /* 0x0000000406067291 */ /* 0x008fe2000f8ec0ff */
[----:B------:R-:W-:Y:S02]  /*3760*/  ISETP.GT.U32.OR P3, PT, R4, 0x7f, P3 ;  /* 0x0000007f0400780c */ /* 0x000fe40001f64470 */
[----:B------:R-:W-:Y:S02]  /*3770*/  ISETP.GE.AND P0, PT, R0, UR11, PT ;  /* 0x0000000b00007c0c */ /* 0x000fe4000bf06270 */
[C---:B------:R-:W-:Y:S01]  /*3780*/  ISETP.GT.U32.OR P2, PT, R4.reuse, 0x7f, P2 ;  /* 0x0000007f0400780c */ /* 0x040fe20001744470 */
[----:B------:R-:W-:Y:S01]  /*3790*/  VIADD R0, R15, UR6 ;  /* 0x000000060f007c36 */ /* 0x000fe20008000000 */
[----:B------:R-:W-:-:S02]  /*37a0*/  ISETP.GT.U32.OR P1, PT, R4, 0x7f, P1 ;  /* 0x0000007f0400780c */ /* 0x000fc40000f24470 */
[----:B------:R-:W-:Y:S01]  /*37b0*/  ISETP.GT.U32.OR P0, PT, R4, 0x7f, P0 ;  /* 0x0000007f0400780c */ /* 0x000fe20000704470 */
[----:B------:R-:W-:Y:S02]  /*37c0*/  IMAD R11, R7, 0x44, R0 ;  /* 0x00000044070b7824 */ /* 0x000fe400078e0200 */
[----:B------:R-:W-:Y:S02]  /*37d0*/  IMAD.MOV.U32 R0, RZ, RZ, RZ ;  /* 0x000000ffff007224 */ /* 0x000fe400078e00ff */
[----:B------:R-:W-:-:S04]  /*37e0*/  @!P3 FADD.FTZ R6, -R22, R27 ;  /* 0x0000001b1606b221 */ /* 0x000fc80000010100 */
[----:B0-----:R-:W-:Y:S01]  /*37f0*/  @!P2 FADD.FTZ R8, -R22, R24 ;  /* 0x000000181608a221 */ /* 0x001fe20000010100 */
[----:B------:R-:W-:Y:S01]  /*3800*/  @!P3 FMUL.FTZ R6, R6, 1.4426950216293334961 ;  /* 0x3fb8aa3b0606b820 */ /* 0x000fe20000410000 */
[C---:B------:R-:W-:Y:S02]  /*3810*/  @!P1 FADD.FTZ R25, -R22.reuse, R25 ;  /* 0x0000001916199221 */ /* 0x040fe40000010100 */
[----:B------:R-:W-:Y:S01]  /*3820*/  @!P0 FADD.FTZ R9, -R22, R23 ;  /* 0x0000001716098221 */ /* 0x000fe20000010100 */
[----:B------:R-:W-:Y:S01]  /*3830*/  @!P2 FMUL.FTZ R8, R8, 1.4426950216293334961 ;  /* 0x3fb8aa3b0808a820 */ /* 0x000fe20000410000 */
[----:B------:R-:W-:Y:S01]  /*3840*/  @!P1 FMUL.FTZ R10, R25, 1.4426950216293334961 ;  /* 0x3fb8aa3b190a9820 */ /* 0x000fe20000410000 */
[----:B------:R-:W0:Y:S01]  /*3850*/  @!P3 MUFU.EX2 R6, R6 ;  /* 0x000000060006b308 */ /* 0x000e220000000800 */
[----:B------:R-:W-:-:S07]  /*3860*/  @!P0 FMUL.FTZ R9, R9, 1.4426950216293334961 ;  /* 0x3fb8aa3b09098820 */ /* 0x000fce0000410000 */
[----:B------:R-:W1:Y:S08]  /*3870*/  @!P2 MUFU.EX2 R8, R8 ;  /* 0x000000080008a308 */ /* 0x000e700000000800 */
[----:B------:R-:W2:Y:S01]  /*3880*/  @!P1 MUFU.EX2 R10, R10 ;  /* 0x0000000a000a9308 */ /* 0x000ea20000000800 */
[----:B0-----:R0:W-:Y:S07]  /*3890*/  @!P3 STS [R11], R6 ;  /* 0x000000060b00b388 */ /* 0x0011ee0000000800 */
[----:B------:R-:W3:Y:S01]  /*38a0*/  @!P0 MUFU.EX2 R9, R9 ;  /* 0x0000000900098308 */ /* 0x000ee20000000800 */
[----:B-1----:R0:W-:Y:S04]  /*38b0*/  @!P2 STS [R11+0x220], R8 ;  /* 0x000220080b00a388 */ /* 0x0021e80000000800 */
[----:B--2---:R0:W-:Y:S04]  /*38c0*/  @!P1 STS [R11+0x440], R10 ;  /* 0x0004400a0b009388 */ /* 0x0041e80000000800 */
[----:B---3--:R0:W-:Y:S01]  /*38d0*/  @!P0 STS [R11+0x660], R9 ;  /* 0x000660090b008388 */ /* 0x0081e20000000800 */
[----:B------:R-:W-:Y:S06]  /*38e0*/  BAR.SYNC.DEFER_BLOCKING 0x0 ;  /* 0x0000000000007b1d */ /* 0x000fec0000010000 */
[----:B------:R-:W-:Y:S05]  /*38f0*/  BRA.U !UP0, `(.L_x_96) ;  /* 0x0000000508d87547 */ /* 0x000fea000b800000 */
[----:B------:R-:W1:Y:S01]  /*3900*/  LDCU UR12, c[0x0][0x44c] ;  /* 0x00008980ff0c77ac */ /* 0x000e620008000800 */
[----:B------:R-:W-:Y:S01]  /*3910*/  LOP3.LUT R0, R7, 0x3f8, R4, 0xf8, !PT ;  /* 0x000003f807007812 */ /* 0x000fe200078ef804 */
[----:B------:R-:W-:Y:S01]  /*3920*/  IMAD.MOV.U32 R18, RZ, RZ, RZ ;  /* 0x000000ffff127224 */ /* 0x000fe200078e00ff */
[----:B0-----:R-:W-:Y:S01]  /*3930*/  CS2R R10, SRZ ;  /* 0x00000000000a7805 */ /* 0x001fe2000001ff00 */
[----:B------:R-:W0:Y:S01]  /*3940*/  LDCU.64 UR4, c[0x0][0x3f8] ;  /* 0x00007f00ff0477ac */ /* 0x000e220008000a00 */
[----:B------:R-:W-:Y:S01]  /*3950*/  CS2R R8, SRZ ;  /* 0x0000000000087805 */ /* 0x000fe2000001ff00 */
[----:B------:R-:W-:Y:S02]  /*3960*/  UISETP.GE.U32.AND UP0, UPT, UR11, 0x4, UPT ;  /* 0x000000040b00788c */ /* 0x000fe4000bf06070 */
[----:B-1----:R-:W-:Y:S02]  /*3970*/  UIMAD UR7, UR20, UR12, URZ ;  /* 0x0000000c140772a4 */ /* 0x002fe4000f8e02ff */
[----:B------:R-:W-:-:S04]  /*3980*/  UIMAD UR12, UR21, UR12, URZ ;  /* 0x0000000c150c72a4 */ /* 0x000fc8000f8e02ff */
[----:B------:R-:W-:Y:S01]  /*3990*/  IMAD.U32 R17, RZ, RZ, UR7 ;  /* 0x00000007ff117e24 */ /* 0x000fe2000f8e00ff */
[----:B------:R-:W-:Y:S01]  /*39a0*/  LEA R0, P0, R0, UR7, 0x2 ;  /* 0x0000000700007c11 */ /* 0x000fe2000f8010ff */
[----:B------:R-:W-:-:S03]  /*39b0*/  UIADD3 UR7, UPT, UPT, UR21, -UR20, URZ ;  /* 0x8000001415077290 */ /* 0x000fc6000fffe0ff */
[----:B------:R-:W-:Y:S02]  /*39c0*/  LEA.HI.X.SX32 R17, R17, RZ, 0x1, P0 ;  /* 0x000000ff11117211 */ /* 0x000fe400000f0eff */
[----:B0-----:R-:W-:Y:S01]  /*39d0*/  LEA R16, P0, R0, UR4, 0x2 ;  /* 0x0000000400107c11 */ /* 0x001fe2000f8010ff */
[----:B------:R-:W-:-:S03]  /*39e0*/  ULOP3.LUT UR4, UR11, 0x3, URZ, 0xc0, !UPT ;  /* 0x000000030b047892 */ /* 0x000fc6000f8ec0ff */
[----:B------:R-:W-:Y:S01]  /*39f0*/  LEA.HI.X R17, R0, UR5, R17, 0x2, P0 ;  /* 0x0000000500117c11 */ /* 0x000fe200080f1411 */
[----:B------:R-:W-:Y:S01]  /*3a00*/  IMAD.MOV.U32 R0, RZ, RZ, RZ ;  /* 0x000000ffff007224 */ /* 0x000fe200078e00ff */
[----:B------:R-:W-:Y:S07]  /*3a10*/  BRA.U !UP0, `(.L_x_97) ;  /* 0x0000000508287547 */ /* 0x000fee000b800000 */
[----:B------:R-:W-:Y:S01]  /*3a20*/  ULOP3.LUT UR11, UR11, 0x7ffffffc, URZ, 0xc0, !UPT ;  /* 0x7ffffffc0b0b7892 */ /* 0x000fe2000f8ec0ff */
[----:B------:R-:W-:Y:S01]  /*3a30*/  IMAD.U32 R4, RZ, RZ, UR6 ;  /* 0x00000006ff047e24 */ /* 0x000fe2000f8e00ff */
[----:B------:R-:W-:Y:S01]  /*3a40*/  ISETP.GE.AND P2, PT, R13, UR7, PT ;  /* 0x000000070d007c0c */ /* 0x000fe2000bf46270 */
[----:B------:R-:W-:Y:S01]  /*3a50*/  IMAD.MOV.U32 R0, RZ, RZ, RZ ;  /* 0x000000ffff007224 */ /* 0x000fe200078e00ff */
[----:B------:R-:W-:Y:S02]  /*3a60*/  CS2R R2, SRZ ;  /* 0x0000000000027805 */ /* 0x000fe4000001ff00 */
[----:B------:R-:W-:Y:S01]  /*3a70*/  MOV R5, RZ ;  /* 0x000000ff00057202 */ /* 0x000fe20000000f00 */
[----:B------:R-:W-:Y:S01]  /*3a80*/  IMAD.U32 R18, RZ, RZ, UR11 ;  /* 0x0000000bff127e24 */ /* 0x000fe2000f8e00ff */
[----:B------:R-:W-:Y:S01]  /*3a90*/  IADD3 R7, PT, PT, R15, 0x88, R4 ;  /* 0x000000880f077810 */ /* 0x000fe20007ffe004 */
[----:B------:R-:W-:Y:S02]  /*3aa0*/  UIMAD.WIDE UR24, UR12, 0x10, URZ ;  /* 0x000000100c1878a5 */ /* 0x000fe4000f8e02ff */
[----:B------:R-:W-:-:S02]  /*3ab0*/  UIMAD.WIDE UR18, UR12, 0xc, URZ ;  /* 0x0000000c0c1278a5 */ /* 0x000fc4000f8e02ff */
[----:B------:R-:W-:Y:S01]  /*3ac0*/  UIMAD.WIDE UR16, UR12, 0x8, URZ ;  /* 0x000000080c1078a5 */ /* 0x000fe2000f8e02ff */
[----:B------:R-:W0:Y:S01]  /*3ad0*/  LDCU UR5, c[0x0][0x440] ;  /* 0x00008800ff0577ac */ /* 0x000e220008000800 */
[----:B------:R-:W-:Y:S02]  /*3ae0*/  UIMAD.WIDE UR14, UR12, 0x4, URZ ;  /* 0x000000040c0e78a5 */ /* 0x000fe4000f8e02ff */
[----:B------:R-:W-:-:S12]  /*3af0*/  UIADD3 UR10, UPT, UPT, -UR11, URZ, URZ ;  /* 0x000000ff0b0a7290 */ /* 0x000fd8000fffe1ff */
.L_x_106:
        /* <DEDUP_REMOVED lines=9> */
.L_x_99:
[----:B0-----:R-:W-:Y:S05]  /*3b90*/  BSYNC.RECONVERGENT B0 ;  /* 0x0000000000007941 */ /* 0x001fea0003800200 */
.L_x_98:
        /* <DEDUP_REMOVED lines=9> */
[----:B------:R-:W-:Y:S04]  /*3c30*/  @!P0 IADD3 R20, P1, PT, R16, UR14, RZ ;  /* 0x0000000e10148c10 */ /* 0x000fe8000ff3e0ff */
[----:B------:R-:W-:Y:S05]  /*3c40*/  @!P0 IADD3.X R21, PT, PT, R17, UR15, RZ, P1, !PT ;  /* 0x0000000f11158c10 */ /* 0x000fea0008ffe4ff */
[----:B------:R0:W5:Y:S04]  /*3c50*/  @!P0 LDG.E.128 R8, desc[UR8][R20.64] ;  /* 0x0000000814088981 */ /* 0x000168000c1e1d00 */
.L_x_101:
[----:B------:R-:W-:Y:S05]  /*3c60*/  BSYNC.RECONVERGENT B0 ;  /* 0x0000000000007941 */ /* 0x000fea0003800200 */
.L_x_100:
        /* <DEDUP_REMOVED lines=9> */
[----:B0-----:R-:W-:Y:S04]  /*3d00*/  @!P0 IADD3 R20, P1, PT, R16, UR16, RZ ;  /* 0x0000001010148c10 */ /* 0x001fe8000ff3e0ff */
[----:B------:R-:W-:Y:S05]  /*3d10*/  @!P0 IADD3.X R21, PT, PT, R17, UR17, RZ, P1, !PT ;  /* 0x0000001111158c10 */ /* 0x000fea0008ffe4ff */
[----:B------:R2:W5:Y:S04]  /*3d20*/  @!P0 LDG.E.128 R8, desc[UR8][R20.64] ;  /* 0x0000000814088981 */ /* 0x000568000c1e1d00 */
.L_x_103:
[----:B------:R-:W-:Y:S05]  /*3d30*/  BSYNC.RECONVERGENT B0 ;  /* 0x0000000000007941 */ /* 0x000fea0003800200 */
.L_x_102:
        /* <DEDUP_REMOVED lines=9> */
[----:B0-2---:R-:W-:Y:S04]  /*3dd0*/  @!P0 IADD3 R20, P1, PT, R16, UR18, RZ ;  /* 0x0000001210148c10 */ /* 0x005fe8000ff3e0ff */
[----:B------:R-:W-:Y:S05]  /*3de0*/  @!P0 IADD3.X R21, PT, PT, R17, UR19, RZ, P1, !PT ;  /* 0x0000001311158c10 */ /* 0x000fea0008ffe4ff */
[----:B------:R3:W5:Y:S04]  /*3df0*/  @!P0 LDG.E.128 R8, desc[UR8][R20.64] ;  /* 0x0000000814088981 */ /* 0x000768000c1e1d00 */
.L_x_105:
[----:B------:R-:W-:Y:S05]  /*3e00*/  BSYNC.RECONVERGENT B0 ;  /* 0x0000000000007941 */ /* 0x000fea0003800200 */
.L_x_104:
[----:B------:R-:W-:Y:S01]  /*3e10*/  IADD3 R16, P0, PT, R16, UR24, RZ ;  /* 0x0000001810107c10 */ /* 0x000fe2000ff1e0ff */
[----:B------:R1:W4:Y:S01]  /*3e20*/  LDS R4, [R7+0x44] ;  /* 0x0000440007047984 */ /* 0x0003220000000800 */
[----:B------:R-:W-:Y:S02]  /*3e30*/  UIADD3 UR10, UPT, UPT, UR10, 0x4, URZ ;  /* 0x000000040a0a7890 */ /* 0x000fe4000fffe0ff */
[----:B------:R-:W-:Y:S02]  /*3e40*/  IADD3.X R17, PT, PT, R17, UR25, RZ, P0, !PT ;  /* 0x0000001911117c10 */ /* 0x000fe400087fe4ff */
[----:B------:R-:W-:Y:S01]  /*3e50*/  UISETP.NE.AND UP0, UPT, UR10, URZ, UPT ;  /* 0x000000ff0a00728c */ /* 0x000fe2000bf05270 */
[----:B-1----:R-:W-:Y:S01]  /*3e60*/  IADD3 R7, PT, PT, R7, 0x110, RZ ;  /* 0x0000011007077810 */ /* 0x002fe20007ffe0ff */
[C---:B----45:R-:W-:Y:S01]  /*3e70*/  FFMA.FTZ R5, R4.reuse, R8, R5 ;  /* 0x0000000804057223 */ /* 0x070fe20000010005 */
[C---:B------:R-:W-:Y:S01]  /*3e80*/  FFMA.FTZ R2, R4.reuse, R9, R2 ;  /* 0x0000000904027223 */ /* 0x040fe20000010002 */
[C---:B------:R-:W-:Y:S01]  /*3e90*/  FFMA.FTZ R3, R4.reuse, R10, R3 ;  /* 0x0000000a04037223 */ /* 0x040fe20000010003 */
[----:B------:R-:W-:Y:S04]  /*3ea0*/  FFMA.FTZ R0, R4, R11, R0 ;  /* 0x0000000b04007223 */ /* 0x000fe80000010000 */
[----:B------:R-:W-:Y:S05]  /*3eb0*/  BRA.U UP0, `(.L_x_106) ;  /* 0xfffffffd00107547 */ /* 0x000fea000b83ffff */
.L_x_97:
[----:B------:R-:W-:-:S09]  /*3ec0*/  UISETP.NE.AND UP0, UPT, UR4, URZ, UPT ;  /* 0x000000ff0400728c */ /* 0x000fd2000bf05270 */
[----:B------:R-:W-:Y:S05]  /*3ed0*/  BRA.U !UP0, `(.L_x_96) ;  /* 0x0000000108607547 */ /* 0x000fea000b800000 */
[----:B------:R-:W-:Y:S01]  /*3ee0*/  IMAD R18, R18, 0x44, R15 ;  /* 0x0000004412127824 */ /* 0x000fe200078e020f */
[----:B------:R-:W-:Y:S01]  /*3ef0*/  ISETP.GE.AND P1, PT, R13, UR7, PT ;  /* 0x000000070d007c0c */ /* 0x000fe2000bf26270 */
[----:B------:R-:W1:Y:S03]  /*3f00*/  LDCU UR5, c[0x0][0x440] ;  /* 0x00008800ff0577ac */ /* 0x000e660008000800 */
[----:B------:R-:W-:Y:S01]  /*3f10*/  IADD3 R6, PT, PT, R18, UR6, RZ ;  /* 0x0000000612067c10 */ /* 0x000fe2000fffe0ff */
[----:B------:R-:W-:Y:S02]  /*3f20*/  UIMAD.WIDE UR14, UR12, 0x4, URZ ;  /* 0x000000040c0e78a5 */ /* 0x000fe4000f8e02ff */
[----:B------:R-:W-:-:S12]  /*3f30*/  UIADD3 UR10, UPT, UPT, -UR4, URZ, URZ ;  /* 0x000000ff040a7290 */ /* 0x000fd8000fffe1ff */
.L_x_109:
        /* <DEDUP_REMOVED lines=8> */
.L_x_108:
[----:B-1----:R-:W-:Y:S05]  /*3fc0*/  BSYNC.RECONVERGENT B0 ;  /* 0x0000000000007941 */ /* 0x002fea0003800200 */
.L_x_107:
[----:B------:R-:W-:Y:S01]  /*3fd0*/  IADD3 R16, P0, PT, R16, UR14, RZ ;  /* 0x0000000e10107c10 */ /* 0x000fe2000ff1e0ff */
[----:B------:R-:W-:Y:S01]  /*3fe0*/  UISETP.NE.AND UP0, UPT, UR10, URZ, UPT ;  /* 0x000000ff0a00728c */ /* 0x000fe2000bf05270 */
[----:B0----5:R-:W-:Y:S01]  /*3ff0*/  FFMA.FTZ R5, R4, R8, R5 ;  /* 0x0000000804057223 */ /* 0x021fe20000010005 */
[----:B----4-:R-:W-:Y:S01]  /*4000*/  IADD3 R6, PT, PT, R6, 0x44, RZ ;  /* 0x0000004406067810 */ /* 0x010fe20007ffe0ff */
[C---:B------:R-:W-:Y:S01]  /*4010*/  FFMA.FTZ R2, R4.reuse, R9, R2 ;  /* 0x0000000904027223 */ /* 0x040fe20000010002 */
[C---:B------:R-:W-:Y:S01]  /*4020*/  FFMA.FTZ R3, R4.reuse, R10, R3 ;  /* 0x0000000a04037223 */ /* 0x040fe20000010003 */
[----:B------:R-:W-:Y:S01]  /*4030*/  IADD3.X R17, PT, PT, R17, UR15, RZ, P0, !PT ;  /* 0x0000000f11117c10 */ /* 0x000fe200087fe4ff */
[----:B------:R-:W-:Y:S03]  /*4040*/  FFMA.FTZ R0, R4, R11, R0 ;  /* 0x0000000b04007223 */ /* 0x000fe60000010000 */
[----:B------:R-:W-:Y:S05]  /*4050*/  BRA.U UP0, `(.L_x_109) ;  /* 0xfffffffd00b87547 */ /* 0x000fea000b83ffff */
.L_x_96:
[----:B------:R-:W-:-:S04]  /*4060*/  IADD3 R13, PT, PT, R13, UR20, RZ ;  /* 0x000000140d0d7c10 */ /* 0x000fc8000fffe0ff */
[----:B------:R-:W-:-:S13]  /*4070*/  ISETP.GE.AND P0, PT, R13, UR21, PT ;  /* 0x000000150d007c0c */ /* 0x000fda000bf06270 */
[----:B------:R-:W-:Y:S05]  /*4080*/  @P0 EXIT ;  /* 0x000000000000094d */ /* 0x000fea0003800000 */
[----:B0-----:R-:W-:Y:S01]  /*4090*/  IABS R9, UR22 ;  /* 0x0000001600097c13 */ /* 0x001fe20008000000 */
[----:B------:R-:W0:Y:S01]  /*40a0*/  LDC R8, c[0x0][0x434] ;  /* 0x00010d00ff087b82 */ /* 0x000e220000000800 */
[----:B------:R-:W-:Y:S01]  /*40b0*/  IABS R10, R13 ;  /* 0x0000000d000a7213 */ /* 0x000fe20000000000 */
[----:B------:R-:W1:Y:S01]  /*40c0*/  LDCU UR4, c[0x0][0x440] ;  /* 0x00008800ff0477ac */ /* 0x000e620008000800 */
        /* <DEDUP_REMOVED lines=30> */
[----:B-1----:R-:W-:-:S03]  /*42b0*/  ISETP.GE.AND P1, PT, R14, UR4, PT ;  /* 0x000000040e007c0c */ /* 0x002fc6000bf26270 */
        /* <DEDUP_REMOVED lines=15> */
[----:B------:R-:W1:Y:S01]  /*43b0*/  LDCU.64 UR10, c[0x0][0x410] ;  /* 0x00008200ff0a77ac */ /* 0x000e620008000a00 */
        /* <DEDUP_REMOVED lines=15> */
[----:B-1----:R-:W-:Y:S02]  /*44b0*/  IMAD R7, R4, UR10, RZ ;  /* 0x0000000a04077c24 */ /* 0x002fe4000f8e02ff */
        /* <DEDUP_REMOVED lines=13> */
        .weak           $__internal_2_$__cuda_sm20_div_s64
        .type           $__internal_2_$__cuda_sm20_div_s64,@function
        .size           $__internal_2_$__cuda_sm20_div_s64,(.L_x_10210 - $__internal_2_$__cuda_sm20_div_s64)
$__internal_2_$__cuda_sm20_div_s64:
        /* <DEDUP_REMOVED lines=28> */
[----:B------:R-:W-:-:S03]  /*4750*/  IMAD.HI.U32 R36, R37, R12, RZ ;  /* 0x0000000c25247227 */ /* 0x000fc600078e00ff */
[----:B------:R-:W-:-:S05]  /*4760*/  IADD3.X R20, PT, PT, RZ, ~R20, RZ, P0, !PT ;  /* 0x80000014ff147210 */ /* 0x000fca00007fe4ff */
[----:B------:R-:W-:-:S04]  /*4770*/  IMAD.WIDE.U32 R36, P4, R37, R20, R36 ;  /* 0x0000001425247225 */ /* 0x000fc80007880024 */
[C---:B------:R-:W-:Y:S02]  /*4780*/  IMAD R15, R21.reuse, R20, RZ ;  /* 0x00000014150f7224 */ /* 0x040fe400078e02ff */
[----:B------:R-:W-:-:S04]  /*4790*/  IMAD.HI.U32 R12, P3, R21, R12, R36 ;  /* 0x0000000c150c7227 */ /* 0x000fc80007860024 */
[----:B------:R-:W-:Y:S01]  /*47a0*/  IMAD.HI.U32 R11, R21, R20, RZ ;  /* 0x00000014150b7227 */ /* 0x000fe200078e00ff */
[----:B------:R-:W-:Y:S02]  /*47b0*/  IADD3 R15, P2, PT, R15, R12, RZ ;  /* 0x0000000c0f0f7210 */ /* 0x000fe40007f5e0ff */
[-C--:B------:R-:W-:Y:S01]  /*47c0*/  IADD3 R12, P0, PT, RZ, -R26.reuse, RZ ;  /* 0x8000001aff0c7210 */ /* 0x080fe20007f1e0ff */
[----:B------:R-:W-:Y:S02]  /*47d0*/  IMAD.X R21, R11, 0x1, R21, P4 ;  /* 0x000000010b157824 */ /* 0x000fe400020e0615 */
[----:B------:R-:W-:Y:S01]  /*47e0*/  IMAD.MOV.U32 R37, RZ, RZ, RZ ;  /* 0x000000ffff257224 */ /* 0x000fe200078e00ff */
[----:B------:R-:W-:Y:S01]  /*47f0*/  SEL R12, R12, R26, !P1 ;  /* 0x0000001a0c0c7207 */ /* 0x000fe20004800000 */
[----:B------:R-:W-:-:S04]  /*4800*/  IMAD.X R20, RZ, RZ, ~R19, P0 ;  /* 0x000000ffff147224 */ /* 0x000fc800000e0e13 */
        /* <DEDUP_REMOVED lines=14> */
[CC--:B------:R-:W-:Y:S02]  /*48f0*/  ISETP.GE.U32.AND P3, PT, R12.reuse, R28.reuse, PT ;  /* 0x0000001c0c00720c */ /* 0x0c0fe40003f66070 */
[----:B------:R-:W-:Y:S01]  /*4900*/  IADD3 R15, P2, PT, R12, -R28, RZ ;  /* 0x8000001c0c0f7210 */ /* 0x000fe20007f5e0ff */
[----:B------:R-:W-:Y:S01]  /*4910*/  IMAD.X R11, R11, 0x1, ~R26, P0 ;  /* 0x000000010b0b7824 */ /* 0x000fe200000e0e1a */
[----:B------:R-:W-:-:S04]  /*4920*/  IADD3 R26, P1, PT, R21, 0x1, RZ ;  /* 0x00000001151a7810 */ /* 0x000fc80007f3e0ff */
[----:B------:R-:W-:-:S04]  /*4930*/  ISETP.GE.U32.AND.EX P3, PT, R11, R29, PT, P3 ;  /* 0x0000001d0b00720c */ /* 0x000fc80003f66130 */
[----:B------:R-:W-:Y:S01]  /*4940*/  SEL R15, R15, R12, P3 ;  /* 0x0000000c0f0f7207 */ /* 0x000fe20001800000 */
[----:B------:R-:W-:Y:S01]  /*4950*/  IMAD.X R12, R11, 0x1, ~R29, P2 ;  /* 0x000000010b0c7824 */ /* 0x000fe200010e0e1d */
[----:B------:R-:W-:Y:S02]  /*4960*/  SEL R26, R26, R21, P3 ;  /* 0x000000151a1a7207 */ /* 0x000fe40001800000 */
[----:B------:R-:W-:Y:S01]  /*4970*/  ISETP.GE.U32.AND P0, PT, R15, R28, PT ;  /* 0x0000001c0f00720c */ /* 0x000fe20003f06070 */
[----:B------:R-:W-:Y:S01]  /*4980*/  IMAD.X R15, RZ, RZ, R20, P1 ;  /* 0x000000ffff0f7224 */ /* 0x000fe200008e0614 */
[----:B------:R-:W-:Y:S02]  /*4990*/  SEL R11, R12, R11, P3 ;  /* 0x0000000b0c0b7207 */ /* 0x000fe40001800000 */
[----:B------:R-:W-:Y:S02]  /*49a0*/  IADD3 R21, P1, PT, R26, 0x1, RZ ;  /* 0x000000011a157810 */ /* 0x000fe40007f3e0ff */
[----:B------:R-:W-:-:S02]  /*49b0*/  SEL R15, R15, R20, P3 ;  /* 0x000000140f0f7207 */ /* 0x000fc40001800000 */
[----:B------:R-:W-:Y:S02]  /*49c0*/  ISETP.GE.U32.AND.EX P0, PT, R11, R29, PT, P0 ;  /* 0x0000001d0b00720c */ /* 0x000fe40003f06100 */
[-C--:B------:R-:W-:Y:S02]  /*49d0*/  IADD3.X R12, PT, PT, RZ, R15.reuse, RZ, P1, !PT ;  /* 0x0000000fff0c7210 */ /* 0x080fe40000ffe4ff */
[----:B------:R-:W-:Y:S02]  /*49e0*/  SEL R21, R21, R26, P0 ;  /* 0x0000001a15157207 */ /* 0x000fe40000000000 */
[----:B------:R-:W-:Y:S02]  /*49f0*/  SEL R15, R12, R15, P0 ;  /* 0x0000000f0c0f7207 */ /* 0x000fe40000000000 */
[----:B------:R-:W-:Y:S02]  /*4a00*/  IADD3 R12, P1, PT, RZ, -R21, RZ ;  /* 0x80000015ff0c7210 */ /* 0x000fe40007f3e0ff */
[----:B------:R-:W-:-:S02]  /*4a10*/  LOP3.LUT R11, R16, R19, RZ, 0x3c, !PT ;  /* 0x00000013100b7212 */ /* 0x000fc400078e3cff */
[----:B------:R-:W-:Y:S01]  /*4a20*/  ISETP.NE.U32.AND P0, PT, R18, RZ, PT ;  /* 0x000000ff1200720c */ /* 0x000fe20003f05070 */
[----:B------:R-:W-:Y:S01]  /*4a30*/  IMAD.X R20, RZ, RZ, ~R15, P1 ;  /* 0x000000ffff147224 */ /* 0x000fe200008e0e0f */
[----:B------:R-:W-:Y:S02]  /*4a40*/  ISETP.GE.AND P2, PT, R11, RZ, PT ;  /* 0x000000ff0b00720c */ /* 0x000fe40003f46270 */
[----:B------:R-:W-:Y:S02]  /*4a50*/  ISETP.NE.AND.EX P0, PT, R16, RZ, PT, P0 ;  /* 0x000000ff1000720c */ /* 0x000fe40003f05300 */
[----:B------:R-:W-:Y:S01]  /*4a60*/  SEL R20, R20, R15, !P2 ;  /* 0x0000000f14147207 */ /* 0x000fe20005000000 */
[----:B------:R-:W-:Y:S01]  /*4a70*/  IMAD.MOV.U32 R15, RZ, RZ, 0x0 ;  /* 0x00000000ff0f7424 */ /* 0x000fe200078e00ff */
[----:B------:R-:W-:Y:S02]  /*4a80*/  SEL R12, R12, R21, !P2 ;  /* 0x000000150c0c7207 */ /* 0x000fe40005000000 */
[----:B------:R-:W-:-:S02]  /*4a90*/  SEL R11, R20, 0xffffffff, P0 ;  /* 0xffffffff140b7807 */ /* 0x000fc40000000000 */
[----:B------:R-:W-:Y:S01]  /*4aa0*/  SEL R12, R12, 0xffffffff, P0 ;  /* 0xffffffff0c0c7807 */ /* 0x000fe20000000000 */
[----:B------:R-:W-:Y:S06]  /*4ab0*/  RET.REL.NODEC R14 `(_ZN5flash32flash_fwd_splitkv_combine_kernelI23Flash_fwd_kernel_traitsILi32ELi64ELi256ELi4ELb0ELb0EN7cutlass10bfloat16_tE19Flash_kernel_traitsILi32ELi64ELi256ELi4ES3_EELi16ELi5ELb0EEEvNS_16Flash_fwd_paramsE) ;  /* 0xffffffb40e507950 */ /* 0x000fec0003c3ffff */
.L_x_110:
        /* <DEDUP_REMOVED lines=12> */
.L_x_10210:


//--------------------- .text._ZN5flash32flash_fwd_splitkv_combine_kernelI23Flash_fwd_kernel_traitsILi32ELi64ELi256ELi4ELb0ELb0EN7cutlass10bfloat16_tE19Flash_kernel_traitsILi32ELi64ELi256ELi4ES3_EELi16ELi4ELb0EEEvNS_16Flash_fwd_paramsE --------------------------
	.section	.text._ZN5flash32flash_fwd_splitkv_combine_kernelI23Flash_fwd_kernel_traitsILi32ELi64ELi256ELi4ELb0ELb0EN7cutlass10bfloat16_tE19Flash_kernel_traitsILi32ELi64ELi256ELi4ES3_EELi16ELi4ELb0EEEvNS_16Flash_fwd_paramsE,"ax",@progbits
	.align	128
        .global         _ZN5flash32flash_fwd_splitkv_combine_kernelI23Flash_fwd_kernel_traitsILi32ELi64ELi256ELi4ELb0ELb0EN7cutlass10bfloat16_tE19Flash_kernel_traitsILi32ELi64ELi256ELi4ES3_EELi16ELi4ELb0EEEvNS_16Flash_fwd_paramsE
        .type           _ZN5flash32flash_fwd_splitkv_combine_kernelI23Flash_fwd_kernel_traitsILi32ELi64ELi256ELi4ELb0ELb0EN7cutlass10bfloat16_tE19Flash_kernel_traitsILi32ELi64ELi256ELi4ES3_EELi16ELi4ELb0EEEvNS_16Flash_fwd_paramsE,@function
        .size           _ZN5flash32flash_fwd_splitkv_combine_kernelI23Flash_fwd_kernel_traitsILi32ELi64ELi256ELi4ELb0ELb0EN7cutlass10bfloat16_tE19Flash_kernel_traitsILi32ELi64ELi256ELi4ES3_EELi16ELi4ELb0EEEvNS_16Flash_fwd_paramsE,(.L_x_10211 - _ZN5flash32flash_fwd_splitkv_combine_kernelI23Flash_fwd_kernel_traitsILi32ELi64ELi256ELi4ELb0ELb0EN7cutlass10bfloat16_tE19Flash_kernel_traitsILi32ELi64ELi256ELi4ES3_EELi16ELi4ELb0EEEvNS_16Flash_fwd_paramsE)
        .other          _ZN5flash32flash_fwd_splitkv_combine_kernelI23Flash_fwd_kernel_traitsILi32ELi64ELi256ELi4ELb0ELb0EN7cutlass10bfloat16_tE19Flash_kernel_traitsILi32ELi64ELi256ELi4ES3_EELi16ELi4ELb0EEEvNS_16Flash_fwd_paramsE,@"STO_CUDA_ENTRY STV_DEFAULT"
_ZN5flash32flash_fwd_splitkv_combine_kernelI23Flash_fwd_kernel_traitsILi32ELi64ELi256ELi4ELb0ELb0EN7cutlass10bfloat16_tE19Flash_kernel_traitsILi32ELi64ELi256ELi4ES3_EELi16ELi4ELb0EEEvNS_16Flash_fwd_paramsE:
.text._ZN5flash32flash_fwd_splitkv_combine_kernelI23Flash_fwd_kernel_traitsILi32ELi64ELi256ELi4ELb0ELb0EN7cutlass10bfloat16_tE19Flash_kernel_traitsILi32ELi64ELi256ELi4ES3_EELi16ELi4ELb0EEEvNS_16Flash_fwd_paramsE:
        /* <DEDUP_REMOVED lines=38> */
.L_x_111:
[----:B------:R-:W-:Y:S01]  /*0260*/  IMAD.U32 R14, RZ, RZ, UR21 ;  /* 0x00000015ff0e7e24 */ /* 0x000fe2000f8e00ff */
[----:B------:R-:W-:Y:S01]  /*0270*/  MOV R20, UR19 ;  /* 0x0000001300147c02 */ /* 0x000fe20008000f00 */
[----:B------:R-:W-:Y:S01]  /*0280*/  IMAD.U32 R19, RZ, RZ, UR15 ;  /* 0x0000000fff137e24 */ /* 0x000fe2000f8e00ff */
[----:B------:R-:W-:Y:S02]  /*0290*/  MOV R18, UR14 ;  /* 0x0000000e00127c02 */ /* 0x000fe40008000f00 */
[----:B------:R-:W-:Y:S02]  /*02a0*/  MOV R16, 0x2c0 ;  /* 0x000002c000107802 */ /* 0x000fe40000000f00 */
[----:B------:R-:W-:Y:S05]  /*02b0*/  CALL.REL.NOINC `($__internal_3_$__cuda_sm20_div_s64) ;  /* 0x0000003c00ac7944 */ /* 0x000fea0003c00000 */
[----:B------:R-:W-:-:S07]  /*02c0*/  MOV R13, R11 ;  /* 0x0000000b000d7202 */ /* 0x000fce0000000f00 */
.L_x_112:
        /* <DEDUP_REMOVED lines=30> */
.L_x_114:
[----:B------:R-:W-:Y:S01]  /*04b0*/  IMAD.MOV.U32 R14, RZ, RZ, R12 ;  /* 0x000000ffff0e7224 */ /* 0x000fe200078e000c */
[----:B------:R-:W-:Y:S02]  /*04c0*/  MOV R19, R13 ;  /* 0x0000000d00137202 */ /* 0x000fe40000000f00 */
[----:B------:R-:W-:Y:S02]  /*04d0*/  MOV R16, 0x4f0 ;  /* 0x000004f000107802 */ /* 0x000fe40000000f00 */
[----:B------:R-:W-:Y:S05]  /*04e0*/  CALL.REL.NOINC `($__internal_3_$__cuda_sm20_div_s64) ;  /* 0x0000003c00207944 */ /* 0x000fea0003c00000 */
[----:B------:R-:W-:Y:S02]  /*04f0*/  MOV R4, R12 ;  /* 0x0000000c00047202 */ /* 0x000fe40000000f00 */
[----:B------:R-:W-:Y:S02]  /*0500*/  MOV R5, R11 ;  /* 0x0000000b00057202 */ /* 0x000fe40000000f00 */
.L_x_115:
[----:B------:R-:W-:Y:S05]  /*0510*/  BSYNC.RECONVERGENT B0 ;  /* 0x0000000000007941 */ /* 0x000fea0003800200 */
.L_x_113:
        /* <DEDUP_REMOVED lines=57> */
.L_x_117:
[----:B------:R-:W-:Y:S01]  /*08b0*/  IMAD.MOV.U32 R14, RZ, RZ, R20 ;  /* 0x000000ffff0e7224 */ /* 0x000fe200078e0014 */
[----:B------:R-:W-:Y:S01]  /*08c0*/  MOV R20, R9 ;  /* 0x0000000900147202 */ /* 0x000fe20000000f00 */
[----:B------:R-:W-:Y:S01]  /*08d0*/  IMAD.MOV.U32 R19, RZ, RZ, R18 ;  /* 0x000000ffff137224 */ /* 0x000fe200078e0012 */
[----:B------:R-:W-:Y:S02]  /*08e0*/  MOV R18, R29 ;  /* 0x0000001d00127202 */ /* 0x000fe40000000f00 */
[----:B------:R-:W-:Y:S02]  /*08f0*/  MOV R16, 0x910 ;  /* 0x0000091000107802 */ /* 0x000fe40000000f00 */
[----:B------:R-:W-:Y:S05]  /*0900*/  CALL.REL.NOINC `($__internal_3_$__cuda_sm20_div_s64) ;  /* 0x0000003800187944 */ /* 0x000fea0003c00000 */
[----:B------:R-:W-:Y:S02]  /*0910*/  MOV R10, R12 ;  /* 0x0000000c000a7202 */ /* 0x000fe40000000f00 */
.L_x_118:
[----:B------:R-:W-:Y:S05]  /*0920*/  BSYNC.RECONVERGENT B0 ;  /* 0x0000000000007941 */ /* 0x000fea0003800200 */
.L_x_116:
        /* <DEDUP_REMOVED lines=53> */
[----:B------:R0:W1:Y:S08]  /*0c80*/  F2I.FTZ.U32.TRUNC.NTZ R0, R6 ;  /* 0x0000000600007305 */ /* 0x000070000021f000 */
[----:B------:R-:W2:Y:S01]  /*0c90*/  F2I.FTZ.U32.TRUNC.NTZ R7, R7 ;  /* 0x0000000700077305 */ /* 0x000ea2000021f000 */
[----:B0-----:R-:W-:Y:S01]  /*0ca0*/  IMAD.MOV.U32 R6, RZ, RZ, RZ ;  /* 0x000000ffff067224 */ /* 0x001fe200078e00ff */
[----:B-1----:R-:W-:-:S02]  /*0cb0*/  R2UR UR17, R0 ;  /* 0x00000000001172ca */ /* 0x002fc400000e0000 */
[----:B------:R-:W-:Y:S01]  /*0cc0*/  IABS R0, UR7 ;  /* 0x0000000700007c13 */ /* 0x000fe20008000000 */
[----:B--2---:R-:W-:-:S04]  /*0cd0*/  IMAD.MOV R3, RZ, RZ, -R7 ;  /* 0x000000ffff037224 */ /* 0x004fc800078e0a07 */
[----:B------:R-:W-:Y:S02]  /*0ce0*/  IMAD.MOV R0, RZ, RZ, -R0 ;  /* 0x000000ffff007224 */ /* 0x000fe400078e0a00 */
[----:B------:R-:W-:-:S04]  /*0cf0*/  IMAD R3, R3, UR13, RZ ;  /* 0x0000000d03037c24 */ /* 0x000fc8000f8e02ff */
[----:B------:R-:W-:Y:S01]  /*0d00*/  UIADD3 UR9, UPT, UPT, URZ, -UR17, URZ ;  /* 0x80000011ff097290 */ /* 0x000fe2000fffe0ff */
[----:B------:R-:W-:-:S03]  /*0d10*/  IMAD.HI.U32 R3, R7, R3, R6 ;  /* 0x0000000307037227 */ /* 0x000fc600078e0006 */
[----:B------:R-:W-:-:S03]  /*0d20*/  UIMAD UR9, UR9, UR11, URZ ;  /* 0x0000000b090972a4 */ /* 0x000fc6000f8e02ff */
[----:B------:R-:W-:Y:S01]  /*0d30*/  IMAD.HI.U32 R3, R3, UR12, RZ ;  /* 0x0000000c03037c27 */ /* 0x000fe2000f8e00ff */
[----:B------:R-:W-:-:S03]  /*0d40*/  UIMAD.WIDE.U32 UR16, UR17, UR9, UR16 ;  /* 0x00000009111072a5 */ /* 0x000fc6000f8e0010 */
[----:B------:R-:W-:Y:S01]  /*0d50*/  IMAD R0, R3, R0, UR12 ;  /* 0x0000000c03007e24 */ /* 0x000fe2000f8e0200 */
[----:B------:R-:W-:Y:S02]  /*0d60*/  UIMAD.WIDE.U32 UR16, UR17, UR12, URZ ;  /* 0x0000000c111072a5 */ /* 0x000fe4000f8e00ff */
[----:B------:R-:W-:Y:S02]  /*0d70*/  ULOP3.LUT UR16, UR6, UR13, URZ, 0x3c, !UPT ;  /* 0x0000000d06107292 */ /* 0x000fe4000f8e3cff */
[----:B------:R-:W-:Y:S01]  /*0d80*/  ISETP.LT.U32.AND P1, PT, R0, UR13, PT ;  /* 0x0000000d00007c0c */ /* 0x000fe2000bf21070 */
[----:B------:R-:W-:Y:S01]  /*0d90*/  UIADD3 UR10, UPT, UPT, -UR17, URZ, URZ ;  /* 0x000000ff110a7290 */ /* 0x000fe2000fffe1ff */
[----:B------:R-:W0:Y:S02]  /*0da0*/  LDCU.U8 UR9, c[0x0][0x549] ;  /* 0x0000a920ff0977ac */ /* 0x000e240008000000 */
[----:B------:R-:W-:Y:S01]  /*0db0*/  ISETP.LE.AND P0, PT, RZ, UR16, PT ;  /* 0x00000010ff007c0c */ /* 0x000fe2000bf03270 */
[----:B------:R-:W-:-:S02]  /*0dc0*/  UIMAD UR10, UR11, UR10, UR12 ;  /* 0x0000000a0b0a72a4 */ /* 0x000fc4000f8e020c */
[----:B------:R-:W-:Y:S02]  /*0dd0*/  ULOP3.LUT UR6, UR6, UR4, URZ, 0x3c, !UPT ;  /* 0x0000000406067292 */ /* 0x000fe4000f8e3cff */
[----:B------:R-:W-:-:S04]  /*0de0*/  UISETP.GT.U32.AND UP1, UPT, UR11, UR10, UPT ;  /* 0x0000000a0b00728c */ /* 0x000fc8000bf24070 */
[----:B------:R-:W-:Y:S02]  /*0df0*/  @!P1 VIADD R0, R0, -UR13 ;  /* 0x8000000d00009c36 */ /* 0x000fe40008000000 */
[----:B------:R-:W-:Y:S01]  /*0e00*/  @!P1 VIADD R3, R3, 0x1 ;  /* 0x0000000103039836 */ /* 0x000fe20000000000 */
[----:B------:R-:W-:Y:S02]  /*0e10*/  ISETP.NE.AND P1, PT, RZ, UR7, PT ;  /* 0x00000007ff007c0c */ /* 0x000fe4000bf25270 */
[----:B------:R-:W-:Y:S01]  /*0e20*/  ISETP.GE.U32.AND P2, PT, R0, UR13, PT ;  /* 0x0000000d00007c0c */ /* 0x000fe2000bf46070 */
[----:B0-----:R-:W-:Y:S02]  /*0e30*/  UISETP.NE.AND UP0, UPT, UR9, URZ, UPT ;  /* 0x000000ff0900728c */ /* 0x001fe4000bf05270 */
[----:B------:R-:W-:Y:S02]  /*0e40*/  @!UP1 UIADD3 UR10, UPT, UPT, UR10, -UR11, URZ ;  /* 0x8000000b0a0a9290 */ /* 0x000fe4000fffe0ff */
[----:B------:R-:W-:-:S02]  /*0e50*/  USEL UR9, UR5, 0x1, !UP0 ;  /* 0x0000000105097887 */ /* 0x000fc4000c000000 */
[----:B------:R-:W-:Y:S02]  /*0e60*/  UISETP.GE.U32.AND UP3, UPT, UR10, UR11, UPT ;  /* 0x0000000b0a00728c */ /* 0x000fe4000bf66070 */
[----:B------:R-:W-:-:S04]  /*0e70*/  UISETP.GE.AND UP0, UPT, UR6, URZ, UPT ;  /* 0x000000ff0600728c */ /* 0x000fc8000bf06270 */
[----:B------:R-:W-:Y:S01]  /*0e80*/  @P2 VIADD R3, R3, 0x1 ;  /* 0x0000000103032836 */ /* 0x000fe20000000000 */
[----:B------:R-:W-:Y:S02]  /*0e90*/  @!UP1 UIADD3 UR17, UPT, UPT, UR17, 0x1, URZ ;  /* 0x0000000111119890 */ /* 0x000fe4000fffe0ff */
[----:B------:R-:W-:Y:S01]  /*0ea0*/  UISETP.NE.AND UP1, UPT, UR8, URZ, UPT ;  /* 0x000000ff0800728c */ /* 0x000fe2000bf25270 */
[----:B------:R-:W-:Y:S01]  /*0eb0*/  @!P0 IMAD.MOV R3, RZ, RZ, -R3 ;  /* 0x000000ffff038224 */ /* 0x000fe200078e0a03 */
[----:B------:R-:W-:Y:S01]  /*0ec0*/  @!P1 LOP3.LUT R3, RZ, UR13, RZ, 0x33, !PT ;  /* 0x0000000dff039c12 */ /* 0x000fe2000f8e33ff */
[----:B------:R-:W-:Y:S02]  /*0ed0*/  USHF.R.S32.HI UR6, URZ, 0x1f, UR7 ;  /* 0x0000001fff067899 */ /* 0x000fe40008011407 */
[----:B------:R-:W-:Y:S01]  /*0ee0*/  @UP3 UIADD3 UR17, UPT, UPT, UR17, 0x1, URZ ;  /* 0x0000000111113890 */ /* 0x000fe2000fffe0ff */
[----:B------:R-:W-:Y:S01]  /*0ef0*/  ISETP.LT.U32.AND P0, PT, R10, R3, PT ;  /* 0x000000030a00720c */ /* 0x000fe20003f01070 */
[----:B------:R-:W-:Y:S01]  /*0f00*/  USEL UR5, URZ, 0x1, !UP1 ;  /* 0x00000001ff057887 */ /* 0x000fe2000c800000 */
[----:B------:R-:W-:Y:S01]  /*0f10*/  SHF.R.S32.HI R7, RZ, 0x1f, R3 ;  /* 0x0000001fff077819 */ /* 0x000fe20000011403 */
[----:B------:R-:W-:-:S02]  /*0f20*/  @!UP0 UIADD3 UR17, UPT, UPT, -UR17, URZ, URZ ;  /* 0x000000ff11118290 */ /* 0x000fc4000fffe1ff */
[----:B------:R-:W-:Y:S01]  /*0f30*/  ULOP3.LUT UR6, UR6, UR5, URZ, 0xfc, !UPT ;  /* 0x0000000506067292 */ /* 0x000fe2000f8efcff */
[----:B------:R-:W-:Y:S01]  /*0f40*/  ISETP.LT.AND.EX P0, PT, R11, R7, PT, P0 ;  /* 0x000000070b00720c */ /* 0x000fe20003f01300 */
[----:B------:R-:W-:-:S03]  /*0f50*/  @!UP2 ULOP3.LUT UR17, URZ, UR4, URZ, 0x33, !UPT ;  /* 0x00000004ff11a292 */ /* 0x000fc6000f8e33ff */
        /* <DEDUP_REMOVED lines=25> */
.L_x_120:
[----:B------:R-:W-:Y:S01]  /*10f0*/  IMAD.MOV.U32 R14, RZ, RZ, R10 ;  /* 0x000000ffff0e7224 */ /* 0x000fe200078e000a */
[----:B------:R-:W-:Y:S01]  /*1100*/  MOV R20, R8 ;  /* 0x0000000800147202 */ /* 0x000fe20000000f00 */
[----:B------:R-:W-:Y:S01]  /*1110*/  IMAD.MOV.U32 R19, RZ, RZ, R11 ;  /* 0x000000ffff137224 */ /* 0x000fe200078e000b */
[----:B------:R-:W-:Y:S02]  /*1120*/  MOV R18, R0 ;  /* 0x0000000000127202 */ /* 0x000fe40000000f00 */
[----:B------:R-:W-:Y:S02]  /*1130*/  MOV R16, 0x1150 ;  /* 0x0000115000107802 */ /* 0x000fe40000000f00 */
[----:B------:R-:W-:Y:S05]  /*1140*/  CALL.REL.NOINC `($__internal_3_$__cuda_sm20_div_s64) ;  /* 0x0000003000087944 */ /* 0x000fea0003c00000 */
[----:B------:R-:W-:Y:S02]  /*1150*/  MOV R32, R12 ;  /* 0x0000000c00207202 */ /* 0x000fe40000000f00 */
[----:B------:R-:W-:Y:S02]  /*1160*/  MOV R33, R11 ;  /* 0x0000000b00217202 */ /* 0x000fe40000000f00 */
.L_x_121:
[----:B------:R-:W-:Y:S05]  /*1170*/  BSYNC.RECONVERGENT B0 ;  /* 0x0000000000007941 */ /* 0x000fea0003800200 */
.L_x_119:
        /* <DEDUP_REMOVED lines=57> */
.L_x_123:
[----:B------:R-:W-:Y:S01]  /*1510*/  IMAD.MOV.U32 R14, RZ, RZ, R4 ;  /* 0x000000ffff0e7224 */ /* 0x000fe200078e0004 */
[----:B------:R-:W-:Y:S01]  /*1520*/  MOV R19, R5 ;  /* 0x0000000500137202 */ /* 0x000fe20000000f00 */
[----:B------:R-:W-:Y:S01]  /*1530*/  IMAD.MOV.U32 R20, RZ, RZ, R7 ;  /* 0x000000ffff147224 */ /* 0x000fe200078e0007 */
[----:B------:R-:W-:Y:S02]  /*1540*/  MOV R16, 0x1560 ;  /* 0x0000156000107802 */ /* 0x000fe40000000f00 */
[----:B------:R-:W-:Y:S05]  /*1550*/  CALL.REL.NOINC `($__internal_3_$__cuda_sm20_div_s64) ;  /* 0x0000002c00047944 */ /* 0x000fea0003c00000 */
[----:B------:R-:W-:Y:S02]  /*1560*/  MOV R14, R12 ;  /* 0x0000000c000e7202 */ /* 0x000fe40000000f00 */
[----:B------:R-:W-:Y:S02]  /*1570*/  MOV R15, R11 ;  /* 0x0000000b000f7202 */ /* 0x000fe40000000f00 */
.L_x_124:
[----:B------:R-:W-:Y:S05]  /*1580*/  BSYNC.RECONVERGENT B0 ;  /* 0x0000000000007941 */ /* 0x000fea0003800200 */
.L_x_122:
[----:B------:R-:W0:Y:S01]  /*1590*/  S2R R4, SR_TID.X ;  /* 0x0000000000047919 */ /* 0x000e220000002100 */
[----:B------:R-:W-:Y:S01]  /*15a0*/  UIADD3 UR8, UP0, UPT, UR21, -UR20, URZ ;  /* 0x8000001415087290 */ /* 0x000fe2000ff1e0ff */
[----:B------:R-:W1:Y:S03]  /*15b0*/  LDCU UR4, c[0x0][0x534] ;  /* 0x0000a680ff0477ac */ /* 0x000e660008000800 */
[----:B------:R-:W-:Y:S01]  /*15c0*/  UIADD3.X UR5, UPT, UPT, UR15, -0x1, URZ, UP0, !UPT ;  /* 0xffffffff0f057890 */ /* 0x000fe200087fe4ff */
[----:B------:R-:W2:Y:S05]  /*15d0*/  LDCU.64 UR10, c[0x0][0x358] ;  /* 0x00006b00ff0a77ac */ /* 0x000eaa0008000a00 */
[----:B------:R-:W-:Y:S01]  /*15e0*/  IMAD.U32 R3, RZ, RZ, UR5 ;  /* 0x00000005ff037e24 */ /* 0x000fe2000f8e00ff */
[----:B0-----:R-:W-:-:S02]  /*15f0*/  LOP3.LUT R6, R4, 0xf, RZ, 0xc0, !PT ;  /* 0x0000000f04067812 */ /* 0x001fc400078ec0ff */
[----:B------:R-:W-:Y:S02]  /*1600*/  SHF.R.U32.HI R5, RZ, 0x4, R4 ;  /* 0x00000004ff057819 */ /* 0x000fe40000011604 */
[----:B------:R-:W-:-:S04]  /*1610*/  ISETP.LT.U32.AND P2, PT, R6, UR8, PT ;  /* 0x0000000806007c0c */ /* 0x000fc8000bf41070 */
[----:B------:R-:W-:Y:S01]  /*1620*/  ISETP.GT.AND.EX P2, PT, R3, RZ, PT, P2 ;  /* 0x000000ff0300720c */ /* 0x000fe20003f44320 */
[----:B------:R-:W-:-:S03]  /*1630*/  VIADD R3, R5, 0x8 ;  /* 0x0000000805037836 */ /* 0x000fc60000000000 */
[----:B-1----:R-:W-:Y:S02]  /*1640*/  ISETP.GE.OR P3, PT, R5, UR4, !P2 ;  /* 0x0000000405007c0c */ /* 0x002fe4000d766670 */
[----:B------:R-:W-:-:S11]  /*1650*/  ISETP.GE.OR P2, PT, R3, UR4, !P2 ;  /* 0x0000000403007c0c */ /* 0x000fd6000d746670 */
[----:B------:R-:W0:Y:S01]  /*1660*/  @!P3 LDC.64 R12, c[0x0][0x428] ;  /* 0x00010a00ff0cbb82 */ /* 0x000e220000000a00 */
[C---:B------:R-:W-:Y:S02]  /*1670*/  @!P3 IADD3 R22, P1, PT, R6.reuse, UR20, RZ ;  /* 0x000000140616bc10 */ /* 0x040fe4000ff3e0ff */
[----:B------:R-:W-:-:S03]  /*1680*/  @!P2 IADD3 R18, P0, PT, R6, UR20, RZ ;  /* 0x000000140612ac10 */ /* 0x000fc6000ff1e0ff */
[----:B------:R-:W-:Y:S02]  /*1690*/  @!P3 IMAD.X R23, RZ, RZ, RZ, P1 ;  /* 0x000000ffff17b224 */ /* 0x000fe400008e06ff */
[----:B------:R-:W1:Y:S01]  /*16a0*/  @!P2 LDC.64 R10, c[0x0][0x428] ;  /* 0x00010a00ff0aab82 */ /* 0x000e620000000a00 */
[----:B------:R-:W-:Y:S02]  /*16b0*/  @!P2 IMAD.X R19, RZ, RZ, RZ, P0 ;  /* 0x000000ffff13a224 */ /* 0x000fe400000e06ff */
[----:B------:R-:W-:-:S04]  /*16c0*/  @!P3 IMAD.WIDE.U32 R22, R5, UR21, R22 ;  /* 0x000000150516bc25 */ /* 0x000fc8000f8e0016 */
[----:B------:R-:W-:-:S04]  /*16d0*/  @!P2 IMAD.WIDE.U32 R18, R3, UR21, R18 ;  /* 0x000000150312ac25 */ /* 0x000fc8000f8e0012 */
[----:B------:R-:W-:Y:S02]  /*16e0*/  @!P2 IMAD R16, R3, UR15, R19 ;  /* 0x0000000f0310ac24 */ /* 0x000fe4000f8e0213 */
[----:B------:R-:W-:Y:S01]  /*16f0*/  @!P3 IMAD R6, R5, UR15, R23 ;  /* 0x0000000f0506bc24 */ /* 0x000fe2000f8e0217 */
[----:B------:R-:W3:Y:S01]  /*1700*/  LDC R3, c[0x0][0x434] ;  /* 0x00010d00ff037b82 */ /* 0x000ee20000000800 */
[----:B0-----:R-:W-:-:S04]  /*1710*/  @!P3 LEA R20, P1, R22, R12, 0x2 ;  /* 0x0000000c1614b211 */ /* 0x001fc800078210ff */
[----:B------:R-:W-:Y:S02]  /*1720*/  @!P3 LEA.HI.X R21, R22, R13, R6, 0x2, P1 ;  /* 0x0000000d1615b211 */ /* 0x000fe400008f1406 */
[----:B-1----:R-:W-:Y:S01]  /*1730*/  @!P2 LEA R24, P0, R18, R10, 0x2 ;  /* 0x0000000a1218a211 */ /* 0x002fe200078010ff */
[----:B------:R-:W-:-:S03]  /*1740*/  IMAD.MOV.U32 R10, RZ, RZ, -0x800000 ;  /* 0xff800000ff0a7424 */ /* 0x000fc600078e00ff */
[----:B------:R-:W-:Y:S01]  /*1750*/  @!P2 LEA.HI.X R25, R18, R11, R16, 0x2, P0 ;  /* 0x0000000b1219a211 */ /* 0x000fe200000f1410 */
[----:B------:R-:W-:-:S04]  /*1760*/  IMAD.MOV.U32 R11, RZ, RZ, -0x800000 ;  /* 0xff800000ff0b7424 */ /* 0x000fc800078e00ff */
[----:B--2---:R-:W2:Y:S04]  /*1770*/  @!P2 LDG.E R10, desc[UR10][R24.64] ;  /* 0x0000000a180aa981 */ /* 0x004ea8000c1e1900 */
[----:B------:R0:W4:Y:S01]  /*1780*/  @!P3 LDG.E R11, desc[UR10][R20.64] ;  /* 0x0000000a140bb981 */ /* 0x000122000c1e1900 */
[C---:B------:R-:W-:Y:S02]  /*1790*/  ISETP.GT.U32.AND P1, PT, R4.reuse, 0xff, PT ;  /* 0x000000ff0400780c */ /* 0x040fe40003f24070 */
[----:B------:R-:W-:-:S11]  /*17a0*/  ISETP.GT.U32.AND P0, PT, R4, 0x7f, PT ;  /* 0x0000007f0400780c */ /* 0x000fd60003f04070 */
[----:B------:R-:W1:Y:S02]  /*17b0*/  @!P1 S2R R19, SR_CgaCtaId ;  /* 0x0000000000139919 */ /* 0x000e640000008800 */
[----:B------:R-:W5:Y:S01]  /*17c0*/  @!P0 S2R R17, SR_CgaCtaId ;  /* 0x0000000000118919 */ /* 0x000f620000008800 */
[----:B------:R-:W-:Y:S01]  /*17d0*/  @!P1 MOV R18, 0x400 ;  /* 0x0000040000129802 */ /* 0x000fe20000000f00 */
[----:B------:R-:W3:Y:S01]  /*17e0*/  @!P0 S2R R16, SR_CgaCtaId ;  /* 0x0000000000108919 */ /* 0x000ee20000008800 */
[----:B------:R-:W-:Y:S02]  /*17f0*/  @!P0 MOV R12, 0x400 ;  /* 0x00000400000c8802 */ /* 0x000fe40000000f00 */
[----:B0-----:R-:W-:-:S04]  /*1800*/  @!P1 SHF.L.U32 R20, R4, 0x2, RZ ;  /* 0x0000000204149819 */ /* 0x001fc800000006ff */
[----:B------:R-:W-:Y:S02]  /*1810*/  @!P1 LOP3.LUT R20, R20, 0x3c, RZ, 0xc0, !PT ;  /* 0x0000003c14149812 */ /* 0x000fe400078ec0ff */
[----:B-1----:R-:W-:Y:S01]  /*1820*/  @!P1 LEA R19, R19, R18, 0x18 ;  /* 0x0000001213139211 */ /* 0x002fe200078ec0ff */
[----:B------:R-:W-:Y:S01]  /*1830*/  @!P0 IMAD.SHL.U32 R18, R4, 0x4, RZ ;  /* 0x0000000404128824 */ /* 0x000fe200078e00ff */
[----:B-----5:R-:W-:-:S04]  /*1840*/  @!P0 LEA R17, R17, R12, 0x18 ;  /* 0x0000000c11118211 */ /* 0x020fc800078ec0ff */
[----:B------:R-:W-:Y:S01]  /*1850*/  @!P0 LOP3.LUT R18, R18, 0x3c, RZ, 0xc0, !PT ;  /* 0x0000003c12128812 */ /* 0x000fe200078ec0ff */
[----:B------:R-:W-:-:S04]  /*1860*/  @!P1 IMAD.IADD R20, R20, 0x1, R19 ;  /* 0x0000000114149824 */ /* 0x000fc800078e0213 */
[----:B------:R-:W-:Y:S02]  /*1870*/  @!P0 IMAD.IADD R18, R18, 0x1, R17 ;  /* 0x0000000112128824 */ /* 0x000fe400078e0211 */
[C---:B------:R-:W-:Y:S02]  /*1880*/  @!P1 IMAD R20, R5.reuse, 0x44, R20 ;  /* 0x0000004405149824 */ /* 0x040fe400078e0214 */
[----:B------:R-:W-:Y:S01]  /*1890*/  @!P0 IMAD R5, R5, 0x44, R18 ;  /* 0x0000004405058824 */ /* 0x000fe200078e0212 */
[----:B------:R-:W-:-:S04]  /*18a0*/  @!P0 MOV R13, 0x400 ;  /* 0x00000400000d8802 */ /* 0x000fc80000000f00 */
[----:B---3--:R-:W-:Y:S02]  /*18b0*/  @!P0 LEA R16, R16, R13, 0x18 ;  /* 0x0000000d10108211 */ /* 0x008fe400078ec0ff */
[----:B------:R-:W-:Y:S02]  /*18c0*/  SHF.R.U32.HI R13, RZ, 0x3, R4 ;  /* 0x00000003ff0d7819 */ /* 0x000fe40000011604 */
[----:B------:R-:W-:Y:S02]  /*18d0*/  @!P0 LOP3.LUT R17, R4, 0x7, RZ, 0xc0, !PT ;  /* 0x0000000704118812 */ /* 0x000fe400078ec0ff */
[----:B------:R-:W-:Y:S01]  /*18e0*/  IABS R6, R3 ;  /* 0x0000000300067213 */ /* 0x000fe20000000000 */
[----:B------:R-:W-:Y:S01]  /*18f0*/  @!P0 IMAD R16, R13, 0x4, R16 ;  /* 0x000000040d108824 */ /* 0x000fe200078e0210 */
[----:B------:R-:W-:Y:S01]  /*1900*/  MOV R25, 0xff800000 ;  /* 0xff80000000197802 */ /* 0x000fe20000000f00 */
[----:B------:R-:W-:Y:S01]  /*1910*/  IMAD.MOV.U32 R24, RZ, RZ, -0x800000 ;  /* 0xff800000ff187424 */ /* 0x000fe200078e00ff */
[----:B------:R-:W0:Y:S01]  /*1920*/  I2F.RP R12, R6 ;  /* 0x00000006000c7306 */ /* 0x000e220000209400 */
[----:B------:R-:W-:-:S07]  /*1930*/  @!P0 IMAD R16, R17, 0x44, R16 ;  /* 0x0000004411108824 */ /* 0x000fce00078e0210 */
[----:B0-----:R-:W0:Y:S02]  /*1940*/  MUFU.RCP R12, R12 ;  /* 0x0000000c000c7308 */ /* 0x001e240000001000 */
[----:B0-----:R-:W-:-:S06]  /*1950*/  VIADD R22, R12, 0xffffffe ;  /* 0x0ffffffe0c167836 */ /* 0x001fcc0000000000 */
[----:B------:R-:W0:Y:S02]  /*1960*/  F2I.FTZ.U32.TRUNC.NTZ R23, R22 ;  /* 0x0000001600177305 */ /* 0x000e24000021f000 */
[----:B0-----:R-:W-:Y:S02]  /*1970*/  IMAD.MOV R17, RZ, RZ, -R23 ;  /* 0x000000ffff117224 */ /* 0x001fe400078e0a17 */
[----:B------:R-:W-:Y:S02]  /*1980*/  IMAD.MOV.U32 R22, RZ, RZ, RZ ;  /* 0x000000ffff167224 */ /* 0x000fe400078e00ff */
[----:B------:R-:W-:Y:S01]  /*1990*/  IMAD R18, R17, R6, RZ ;  /* 0x0000000611127224 */ /* 0x000fe200078e02ff */
[----:B------:R-:W-:-:S03]  /*19a0*/  IABS R17, R2 ;  /* 0x0000000200117213 */ /* 0x000fc60000000000 */
[----:B------:R-:W-:Y:S01]  /*19b0*/  IMAD.HI.U32 R18, R23, R18, R22 ;  /* 0x0000001217127227 */ /* 0x000fe200078e0016 */
[----:B------:R-:W-:Y:S01]  /*19c0*/  LOP3.LUT R2, R2, R3, RZ, 0x3c, !PT ;  /* 0x0000000302027212 */ /* 0x000fe200078e3cff */
[----:B------:R-:W-:Y:S01]  /*19d0*/  USHF.R.S32.HI UR4, URZ, 0x1f, UR22 ;  /* 0x0000001fff047899 */ /* 0x000fe20008011416 */
[----:B----4-:R-:W-:Y:S04]  /*19e0*/  @!P1 STS [R20], R11 ;  /* 0x0000000b14009388 */ /* 0x010fe80000000800 */
[----:B--2---:R0:W-:Y:S01]  /*19f0*/  @!P0 STS [R5+0x220], R10 ;  /* 0x0002200a05008388 */ /* 0x0041e20000000800 */
[----:B------:R-:W-:Y:S06]  /*1a00*/  BAR.SYNC.DEFER_BLOCKING 0x0 ;  /* 0x0000000000007b1d */ /* 0x000fec0000010000 */
[----:B------:R-:W-:Y:S04]  /*1a10*/  @!P0 LDS R24, [R16] ;  /* 0x0000000010188984 */ /* 0x000fe80000000800 */
[----:B------:R-:W1:Y:S01]  /*1a20*/  @!P0 LDS R25, [R16+0x220] ;  /* 0x0002200010198984 */ /* 0x000e620000000800 */
[----:B0-----:R-:W-:Y:S01]  /*1a30*/  IMAD.MOV.U32 R5, RZ, RZ, R17 ;  /* 0x000000ffff057224 */ /* 0x001fe200078e0011 */
[----:B------:R-:W-:Y:S01]  /*1a40*/  ISETP.GE.AND P1, PT, R2, RZ, PT ;  /* 0x000000ff0200720c */ /* 0x000fe20003f26270 */
[----:B------:R-:W0:Y:S02]  /*1a50*/  LDC R17, c[0x0][0x3e0] ;  /* 0x0000f800ff117b82 */ /* 0x000e240000000800 */
[----:B------:R-:W-:-:S04]  /*1a60*/  IMAD.HI.U32 R18, R18, R5, RZ ;  /* 0x0000000512127227 */ /* 0x000fc800078e00ff */
[----:B------:R-:W-:Y:S01]  /*1a70*/  IMAD.MOV R10, RZ, RZ, -R18 ;  /* 0x000000ffff0a7224 */ /* 0x000fe200078e0a12 */
[----:B-1----:R-:W-:-:S05]  /*1a80*/  FMNMX.FTZ R12, R25, R24, !PT ;  /* 0x00000018190c7209 */ /* 0x002fca0007810000 */
[----:B------:R-:W1:Y:S01]  /*1a90*/  SHFL.BFLY PT, R11, R12, 0x4, 0x1f ;  /* 0x0c801f000c0b7f89 */ /* 0x000e6200000e0000 */
[----:B------:R-:W-:Y:S01]  /*1aa0*/  IMAD R5, R6, R10, R5 ;  /* 0x0000000a06057224 */ /* 0x000fe200078e0205 */
[----:B-1----:R-:W-:-:S05]  /*1ab0*/  FMNMX.FTZ R10, R12, R11, !PT ;  /* 0x0000000b0c0a7209 */ /* 0x002fca0007810000 */
[----:B------:R-:W1:Y:S01]  /*1ac0*/  SHFL.BFLY PT, R11, R10, 0x2, 0x1f ;  /* 0x0c401f000a0b7f89 */ /* 0x000e6200000e0000 */
[----:B------:R-:W-:-:S13]  /*1ad0*/  ISETP.GT.U32.AND P0, PT, R6, R5, PT ;  /* 0x000000050600720c */ /* 0x000fda0003f04070 */
[----:B------:R-:W-:Y:S02]  /*1ae0*/  @!P0 IADD3 R5, PT, PT, R5, -R6, RZ ;  /* 0x8000000605058210 */ /* 0x000fe40007ffe0ff */
[----:B-1----:R-:W-:-:S05]  /*1af0*/  FMNMX.FTZ R11, R10, R11, !PT ;  /* 0x0000000b0a0b7209 */ /* 0x002fca0007810000 */
[----:B------:R-:W1:Y:S01]  /*1b00*/  SHFL.BFLY PT, R2, R11, 0x1, 0x1f ;  /* 0x0c201f000b027f89 */ /* 0x000e6200000e0000 */
[----:B------:R-:W-:Y:S01]  /*1b10*/  ISETP.GE.U32.AND P2, PT, R5, R6, PT ;  /* 0x000000060500720c */ /* 0x000fe20003f46070 */
[----:B------:R-:W-:Y:S01]  /*1b20*/  @!P0 VIADD R18, R18, 0x1 ;  /* 0x0000000112128836 */ /* 0x000fe20000000000 */
[----:B------:R-:W-:-:S11]  /*1b30*/  ISETP.NE.AND P0, PT, R3, RZ, PT ;  /* 0x000000ff0300720c */ /* 0x000fd60003f05270 */
[----:B------:R-:W-:-:S04]  /*1b40*/  @P2 VIADD R18, R18, 0x1 ;  /* 0x0000000112122836 */ /* 0x000fc80000000000 */
[----:B------:R-:W-:Y:S01]  /*1b50*/  @!P1 IMAD.MOV R18, RZ, RZ, -R18 ;  /* 0x000000ffff129224 */ /* 0x000fe200078e0a12 */
[----:B------:R-:W-:Y:S02]  /*1b60*/  @!P0 LOP3.LUT R18, RZ, R3, RZ, 0x33, !PT ;  /* 0x00000003ff128212 */ /* 0x000fe400078e33ff */
[----:B-1----:R-:W-:-:S04]  /*1b70*/  FMNMX.FTZ R2, R11, R2, !PT ;  /* 0x000000020b027209 */ /* 0x002fc80007810000 */
[----:B------:R-:W-:Y:S01]  /*1b80*/  FSETP.NEU.FTZ.AND P0, PT, R2, -INF , PT ;  /* 0xff8000000200780b */ /* 0x000fe20003f1d000 */
[----:B------:R-:W-:-:S03]  /*1b90*/  ULOP3.LUT UR4, UR4, 0x1, URZ, 0xfc, !UPT ;  /* 0x0000000104047892 */ /* 0x000fc6000f8efcff */
[----:B------:R-:W-:-:S05]  /*1ba0*/  FSEL R2, R2, RZ, P0 ;  /* 0x000000ff02027208 */ /* 0x000fca0000000000 */
[C---:B------:R-:W-:Y:S01]  /*1bb0*/  FADD.FTZ R11, -R2.reuse, R24 ;  /* 0x00000018020b7221 */ /* 0x040fe20000010100 */
[----:B------:R-:W-:Y:S01]  /*1bc0*/  FADD.FTZ R16, -R2, R25 ;  /* 0x0000001902107221 */ /* 0x000fe20000010100 */
[----:B------:R-:W-:Y:S01]  /*1bd0*/  IMAD R5, R18, UR4, RZ ;  /* 0x0000000412057c24 */ /* 0x000fe2000f8e02ff */
[----:B0-----:R-:W-:Y:S01]  /*1be0*/  IABS R12, R17 ;  /* 0x00000011000c7213 */ /* 0x001fe20000000000 */
[----:B------:R-:W-:Y:S01]  /*1bf0*/  FMUL.FTZ R11, R11, 1.4426950216293334961 ;  /* 0x3fb8aa3b0b0b7820 */ /* 0x000fe20000410000 */
[----:B------:R-:W-:Y:S01]  /*1c00*/  FMUL.FTZ R16, R16, 1.4426950216293334961 ;  /* 0x3fb8aa3b10107820 */ /* 0x000fe20000410000 */
[----:B------:R-:W0:Y:S01]  /*1c10*/  LDCU UR4, c[0x0][0x430] ;  /* 0x00008600ff0477ac */ /* 0x000e220008000800 */
[----:B------:R-:W-:Y:S02]  /*1c20*/  IABS R19, R5 ;  /* 0x0000000500137213 */ /* 0x000fe40000000000 */
[----:B------:R-:W-:Y:S08]  /*1c30*/  MUFU.EX2 R6, R16 ;  /* 0x0000001000067308 */ /* 0x000ff00000000800 */
[----:B------:R-:W1:Y:S08]  /*1c40*/  MUFU.EX2 R11, R11 ;  /* 0x0000000b000b7308 */ /* 0x000e700000000800 */
[----:B------:R-:W2:Y:S08]  /*1c50*/  I2F.RP R20, R19 ;  /* 0x0000001300147306 */ /* 0x000eb00000209400 */
[----:B------:R-:W3:Y:S01]  /*1c60*/  I2F.RP R10, R12 ;  /* 0x0000000c000a7306 */ /* 0x000ee20000209400 */
[----:B-1----:R-:W-:-:S07]  /*1c70*/  FADD.FTZ R6, R11, R6 ;  /* 0x000000060b067221 */ /* 0x002fce0000010000 */
[----:B--2---:R-:W1:Y:S01]  /*1c80*/  MUFU.RCP R30, R20 ;  /* 0x00000014001e7308 */ /* 0x004e620000001000 */
[----:B------:R-:W2:Y:S07]  /*1c90*/  SHFL.BFLY PT, R21, R6, 0x4, 0x1f ;  /* 0x0c801f0006157f89 */ /* 0x000eae00000e0000 */
[----:B---3--:R-:W3:Y:S01]  /*1ca0*/  MUFU.RCP R26, R10 ;  /* 0x0000000a001a7308 */ /* 0x008ee20000001000 */
[----:B-1----:R-:W-:-:S07]  /*1cb0*/  VIADD R30, R30, 0xffffffe ;  /* 0x0ffffffe1e1e7836 */ /* 0x002fce0000000000 */
[----:B------:R-:W1:Y:S01]  /*1cc0*/  F2I.FTZ.U32.TRUNC.NTZ R31, R30 ;  /* 0x0000001e001f7305 */ /* 0x000e62000021f000 */
[----:B---3--:R-:W-:Y:S02]  /*1cd0*/  VIADD R26, R26, 0xffffffe ;  /* 0x0ffffffe1a1a7836 */ /* 0x008fe40000000000 */
[----:B--2---:R-:W-:-:S05]  /*1ce0*/  FADD.FTZ R21, R6, R21 ;  /* 0x0000001506157221 */ /* 0x004fca0000010000 */
[----:B------:R-:W2:Y:S01]  /*1cf0*/  F2I.FTZ.U32.TRUNC.NTZ R27, R26 ;  /* 0x0000001a001b7305 */ /* 0x000ea2000021f000 */
[----:B------:R-:W3:Y:S01]  /*1d00*/  SHFL.BFLY PT, R20, R21, 0x2, 0x1f ;  /* 0x0c401f0015147f89 */ /* 0x000ee200000e0000 */
[----:B-1----:R-:W-:Y:S01]  /*1d10*/  IADD3 R22, PT, PT, RZ, -R31, RZ ;  /* 0x8000001fff167210 */ /* 0x002fe20007ffe0ff */
[----:B------:R-:W-:Y:S02]  /*1d20*/  VIADD R16, R19, UR18 ;  /* 0x0000001213107c36 */ /* 0x000fe40008000000 */
[----:B------:R-:W-:Y:S02]  /*1d30*/  IMAD.MOV.U32 R30, RZ, RZ, RZ ;  /* 0x000000ffff1e7224 */ /* 0x000fe400078e00ff */
[----:B------:R-:W-:Y:S02]  /*1d40*/  IMAD R22, R22, R19, RZ ;  /* 0x0000001316167224 */ /* 0x000fe400078e02ff */
[----:B--2---:R-:W-:Y:S01]  /*1d50*/  IMAD.MOV R11, RZ, RZ, -R27 ;  /* 0x000000ffff0b7224 */ /* 0x004fe200078e0a1b */
[----:B------:R-:W-:Y:S01]  /*1d60*/  IABS R6, R5 ;  /* 0x0000000500067213 */ /* 0x000fe20000000000 */
[----:B------:R-:W-:Y:S01]  /*1d70*/  IMAD.HI.U32 R22, R31, R22, R30 ;  /* 0x000000161f167227 */ /* 0x000fe200078e001e */
[----:B------:R-:W-:-:S03]  /*1d80*/  IABS R10, R16 ;  /* 0x00000010000a7213 */ /* 0x000fc60000000000 */
[----:B------:R-:W-:Y:S02]  /*1d90*/  IMAD R11, R11, R12, RZ ;  /* 0x0000000c0b0b7224 */ /* 0x000fe400078e02ff */
[----:B------:R-:W-:Y:S02]  /*1da0*/  IMAD.MOV.U32 R26, RZ, RZ, RZ ;  /* 0x000000ffff1a7224 */ /* 0x000fe400078e00ff */
[----:B------:R-:W-:Y:S02]  /*1db0*/  IMAD.MOV R6, RZ, RZ, -R6 ;  /* 0x000000ffff067224 */ /* 0x000fe400078e0a06 */
[----:B------:R-:W-:-:S04]  /*1dc0*/  IMAD.HI.U32 R11, R27, R11, R26 ;  /* 0x0000000b1b0b7227 */ /* 0x000fc800078e001a */
[----:B------:R-:W-:-:S04]  /*1dd0*/  IMAD.HI.U32 R23, R22, R10, RZ ;  /* 0x0000000a16177227 */ /* 0x000fc800078e00ff */
[----:B---3--:R-:W-:Y:S01]  /*1de0*/  FADD.FTZ R20, R21, R20 ;  /* 0x0000001415147221 */ /* 0x008fe20000010000 */
[----:B------:R-:W-:-:S04]  /*1df0*/  IMAD.HI.U32 R11, R11, R10, RZ ;  /* 0x0000000a0b0b7227 */ /* 0x000fc800078e00ff */
[--C-:B------:R-:W-:Y:S01]  /*1e00*/  IMAD R6, R23, R6, R10.reuse ;  /* 0x0000000617067224 */ /* 0x100fe200078e020a */
[----:B------:R-:W-:Y:S01]  /*1e10*/  IADD3 R27, PT, PT, -R11, RZ, RZ ;  /* 0x000000ff0b1b7210 */ /* 0x000fe20007ffe1ff */
[----:B------:R-:W1:Y:S03]  /*1e20*/  SHFL.BFLY PT, R21, R20, 0x1, 0x1f ;  /* 0x0c201f0014157f89 */ /* 0x000e6600000e0000 */
[----:B------:R-:W-:Y:S01]  /*1e30*/  ISETP.GT.U32.AND P2, PT, R19, R6, PT ;  /* 0x000000061300720c */ /* 0x000fe20003f44070 */
[----:B------:R-:W-:-:S05]  /*1e40*/  IMAD R27, R12, R27, R10 ;  /* 0x0000001b0c1b7224 */ /* 0x000fca00078e020a */
[----:B------:R-:W-:-:S07]  /*1e50*/  ISETP.GT.U32.AND P0, PT, R12, R27, PT ;  /* 0x0000001b0c00720c */ /* 0x000fce0003f04070 */
[----:B------:R-:W-:-:S05]  /*1e60*/  @!P2 IMAD.IADD R6, R6, 0x1, -R19 ;  /* 0x000000010606a824 */ /* 0x000fca00078e0a13 */
[-C--:B------:R-:W-:Y:S01]  /*1e70*/  ISETP.GE.U32.AND P1, PT, R6, R19.reuse, PT ;  /* 0x000000130600720c */ /* 0x080fe20003f26070 */
[----:B------:R-:W-:Y:S01]  /*1e80*/  @!P0 IMAD.IADD R27, R27, 0x1, -R12 ;  /* 0x000000011b1b8824 */ /* 0x000fe200078e0a0c */
[----:B------:R-:W-:Y:S01]  /*1e90*/  LOP3.LUT R6, R16, R19, RZ, 0x3c, !PT ;  /* 0x0000001310067212 */ /* 0x000fe200078e3cff */
[----:B------:R-:W-:Y:S02]  /*1ea0*/  @!P2 VIADD R23, R23, 0x1 ;  /* 0x000000011717a836 */ /* 0x000fe40000000000 */
[----:B-1----:R-:W-:Y:S01]  /*1eb0*/  FADD.FTZ R21, R20, R21 ;  /* 0x0000001514157221 */ /* 0x002fe20000010000 */
[----:B------:R-:W-:Y:S02]  /*1ec0*/  LOP3.LUT R16, R16, R17, RZ, 0x3c, !PT ;  /* 0x0000001110107212 */ /* 0x000fe400078e3cff */
[----:B------:R-:W-:Y:S01]  /*1ed0*/  ISETP.GE.U32.AND P4, PT, R27, R12, PT ;  /* 0x0000000c1b00720c */ /* 0x000fe20003f86070 */
[----:B------:R-:W-:Y:S01]  /*1ee0*/  @!P0 VIADD R11, R11, 0x1 ;  /* 0x000000010b0b8836 */ /* 0x000fe20000000000 */
[----:B------:R-:W-:-:S02]  /*1ef0*/  ISETP.GE.AND P2, PT, R16, RZ, PT ;  /* 0x000000ff1000720c */ /* 0x000fc40003f46270 */
[----:B------:R-:W-:Y:S01]  /*1f00*/  ISETP.NE.AND P0, PT, R17, RZ, PT ;  /* 0x000000ff1100720c */ /* 0x000fe20003f05270 */
[----:B------:R-:W-:Y:S01]  /*1f10*/  @P1 VIADD R23, R23, 0x1 ;  /* 0x0000000117171836 */ /* 0x000fe20000000000 */
[----:B------:R-:W-:Y:S02]  /*1f20*/  FSETP.NE.FTZ.AND P1, PT, R21, RZ, PT ;  /* 0x000000ff1500720b */ /* 0x000fe40003f35000 */
[----:B------:R-:W-:Y:S02]  /*1f30*/  ISETP.GE.AND P3, PT, R6, RZ, PT ;  /* 0x000000ff0600720c */ /* 0x000fe40003f66270 */
[----:B------:R-:W-:-:S03]  /*1f40*/  ISETP.NE.AND P5, PT, R5, RZ, PT ;  /* 0x000000ff0500720c */ /* 0x000fc60003fa5270 */
[----:B------:R-:W-:-:S04]  /*1f50*/  @P4 VIADD R11, R11, 0x1 ;  /* 0x000000010b0b4836 */ /* 0x000fc80000000000 */
[----:B------:R-:W-:Y:S01]  /*1f60*/  @!P2 IMAD.MOV R11, RZ, RZ, -R11 ;  /* 0x000000ffff0ba224 */ /* 0x000fe200078e0a0b */
[----:B------:R-:W-:Y:S01]  /*1f70*/  @!P0 LOP3.LUT R11, RZ, R17, RZ, 0x33, !PT ;  /* 0x00000011ff0b8212 */ /* 0x000fe200078e33ff */
[----:B------:R-:W1:Y:S01]  /*1f80*/  @P1 MUFU.LG2 R21, R21 ;  /* 0x0000001500151308 */ /* 0x000e620000000c00 */
[----:B------:R-:W-:Y:S02]  /*1f90*/  LOP3.LUT P0, RZ, R4, 0x387, RZ, 0xc0, !PT ;  /* 0x0000038704ff7812 */ /* 0x000fe4000780c0ff */
[----:B------:R-:W-:Y:S02]  /*1fa0*/  @!P3 IADD3 R23, PT, PT, -R23, RZ, RZ ;  /* 0x000000ff1717b210 */ /* 0x000fe40007ffe1ff */
[----:B------:R-:W-:Y:S02]  /*1fb0*/  ISETP.NE.AND P3, PT, R18, RZ, PT ;  /* 0x000000ff1200720c */ /* 0x000fe40003f65270 */
[----:B------:R-:W-:Y:S02]  /*1fc0*/  @!P5 LOP3.LUT R23, RZ, R19, RZ, 0x33, !PT ;  /* 0x00000013ff17d212 */ /* 0x000fe400078e33ff */
[----:B------:R-:W-:-:S02]  /*1fd0*/  SEL R10, RZ, 0x1, !P3 ;  /* 0x00000001ff0a7807 */ /* 0x000fc40005800000 */
[----:B------:R-:W-:Y:S02]  /*1fe0*/  SHF.R.S32.HI R27, RZ, 0x1f, R5 ;  /* 0x0000001fff1b7819 */ /* 0x000fe40000011405 */
[----:B------:R-:W-:Y:S02]  /*1ff0*/  ISETP.LT.U32.AND P2, PT, R14, R23, PT ;  /* 0x000000170e00720c */ /* 0x000fe40003f41070 */
[----:B------:R-:W-:Y:S01]  /*2000*/  SHF.R.S32.HI R19, RZ, 0x1f, R23 ;  /* 0x0000001fff137819 */ /* 0x000fe20000011417 */
[----:B0-----:R-:W-:Y:S01]  /*2010*/  IMAD R6, R3, UR4, RZ ;  /* 0x0000000403067c24 */ /* 0x001fe2000f8e02ff */
[----:B------:R-:W-:Y:S01]  /*2020*/  LOP3.LUT R10, R27, R10, RZ, 0xfc, !PT ;  /* 0x0000000a1b0a7212 */ /* 0x000fe200078efcff */
[----:B------:R-:W-:Y:S01]  /*2030*/  IMAD R3, R11, UR9, RZ ;  /* 0x000000090b037c24 */ /* 0x000fe2000f8e02ff */
[----:B------:R-:W-:Y:S01]  /*2040*/  ISETP.LT.AND.EX P2, PT, R15, R19, PT, P2 ;  /* 0x000000130f00720c */ /* 0x000fe20003f41320 */
[----:B------:R-:W-:Y:S01]  /*2050*/  BSSY.RECONVERGENT B1, `(.L_x_125) ;  /* 0x0000129000017945 */ /* 0x000fe20003800200 */
[----:B------:R-:W-:-:S02]  /*2060*/  IMAD.MOV.U32 R22, RZ, RZ, 0x7f800000 ;  /* 0x7f800000ff167424 */ /* 0x000fc400078e00ff */
[----:B-1----:R-:W-:Y:S01]  /*2070*/  @P1 FFMA.FTZ R22, R21, 0.69314718246459960938, R2 ;  /* 0x3f31721815161823 */ /* 0x002fe20000010002 */
[----:B------:R-:W-:Y:S01]  /*2080*/  IMAD R5, R5, R6, RZ ;  /* 0x0000000605057224 */ /* 0x000fe200078e02ff */
[----:B------:R-:W-:Y:S01]  /*2090*/  SEL R6, R14, R23, P2 ;  /* 0x000000170e067207 */ /* 0x000fe20001000000 */
[----:B------:R-:W-:Y:S01]  /*20a0*/  IMAD R3, R10, R3, RZ ;  /* 0x000000030a037224 */ /* 0x000fe200078e02ff */
        /* <DEDUP_REMOVED lines=13> */
[----:B------:R-:W-:Y:S02]  /*2180*/  IMAD R12, R11, UR19, RZ ;  /* 0x000000130b0c7c24 */ /* 0x000fe4000f8e02ff */
[C---:B------:R-:W-:Y:S01]  /*2190*/  IMAD.WIDE.U32 R14, R17.reuse, UR19, RZ ;  /* 0x00000013110e7c25 */ /* 0x040fe2000f8e00ff */
        /* <DEDUP_REMOVED lines=36> */
.L_x_128:
[----:B------:R-:W-:Y:S01]  /*23e0*/  IMAD.MOV.U32 R14, RZ, RZ, R2 ;  /* 0x000000ffff0e7224 */ /* 0x000fe200078e0002 */
[----:B------:R-:W-:Y:S01]  /*23f0*/  MOV R19, RZ ;  /* 0x000000ff00137202 */ /* 0x000fe20000000f00 */
[----:B------:R-:W-:Y:S01]  /*2400*/  IMAD.MOV.U32 R20, RZ, RZ, R30 ;  /* 0x000000ffff147224 */ /* 0x000fe200078e001e */
[----:B------:R-:W-:Y:S02]  /*2410*/  MOV R16, 0x2430 ;  /* 0x0000243000107802 */ /* 0x000fe40000000f00 */
[----:B------:R-:W-:Y:S05]  /*2420*/  CALL.REL.NOINC `($__internal_3_$__cuda_sm20_div_s64) ;  /* 0x0000001c00507944 */ /* 0x000fea0003c00000 */
[----:B------:R-:W-:Y:S02]  /*2430*/  IADD3 R15, PT, PT, -R12, RZ, RZ ;  /* 0x000000ff0c0f7210 */ /* 0x000fe40007ffe1ff */
[----:B------:R-:W-:-:S03]  /*2440*/  MOV R31, R11 ;  /* 0x0000000b001f7202 */ /* 0x000fc60000000f00 */
[----:B------:R-:W-:Y:S01]  /*2450*/  IMAD R10, R30, R15, R2 ;  /* 0x0000000f1e0a7224 */ /* 0x000fe200078e0202 */
[----:B------:R-:W-:-:S07]  /*2460*/  MOV R30, R12 ;  /* 0x0000000c001e7202 */ /* 0x000fce0000000f00 */
.L_x_129:
        /* <DEDUP_REMOVED lines=20> */
[----:B------:R-:W-:-:S13]  /*25b0*/  ISETP.GT.U32.AND P1, PT, R14, R11, PT ;  /* 0x0000000b0e00720c */ /* 0x000fda0003f24070 */
[----:B------:R-:W-:Y:S02]  /*25c0*/  @!P1 IMAD.IADD R11, R11, 0x1, -R14 ;  /* 0x000000010b0b9824 */ /* 0x000fe400078e0a0e */
[----:B------:R-:W-:Y:S01]  /*25d0*/  @!P1 VIADD R2, R2, 0x1 ;  /* 0x0000000102029836 */ /* 0x000fe20000000000 */
[----:B------:R-:W-:Y:S02]  /*25e0*/  ISETP.NE.AND P1, PT, RZ, UR19, PT ;  /* 0x00000013ff007c0c */ /* 0x000fe4000bf25270 */
[----:B------:R-:W-:Y:S02]  /*25f0*/  ISETP.GE.U32.AND P2, PT, R11, R14, PT ;  /* 0x0000000e0b00720c */ /* 0x000fe40003f46070 */
[----:B------:R-:W-:Y:S01]  /*2600*/  IADD3 R11, PT, PT, R19, R29, RZ ;  /* 0x0000001d130b7210 */ /* 0x000fe20007ffe0ff */
[----:B------:R-:W-:-:S04]  /*2610*/  IMAD.WIDE.U32 R28, R18, R32, RZ ;  /* 0x00000020121c7225 */ /* 0x000fc800078e00ff */
[----:B------:R-:W-:-:S04]  /*2620*/  IMAD R11, R11, R32, RZ ;  /* 0x000000200b0b7224 */ /* 0x000fc800078e02ff */
[----:B------:R-:W-:Y:S02]  /*2630*/  IMAD R11, R33, R18, R11 ;  /* 0x00000012210b7224 */ /* 0x000fe400078e020b */
[----:B------:R-:W-:Y:S02]  /*2640*/  @P2 IADD3 R2, PT, PT, R2, 0x1, RZ ;  /* 0x0000000102022810 */ /* 0x000fe40007ffe0ff */
[----:B------:R-:W-:Y:S02]  /*2650*/  IMAD.IADD R18, R29, 0x1, R11 ;  /* 0x000000011d127824 */ /* 0x000fe400078e020b */
[----:B------:R-:W-:Y:S02]  /*2660*/  @!P0 IADD3 R2, PT, PT, -R2, RZ, RZ ;  /* 0x000000ff02028210 */ /* 0x000fe40007ffe1ff */
[----:B------:R-:W-:Y:S02]  /*2670*/  @!P1 LOP3.LUT R2, RZ, UR19, RZ, 0x33, !PT ;  /* 0x00000013ff029c12 */ /* 0x000fe4000f8e33ff */
[----:B------:R-:W-:-:S03]  /*2680*/  LOP3.LUT R0, R31, R18, RZ, 0xfc, !PT ;  /* 0x000000121f007212 */ /* 0x000fc600078efcff */
[----:B------:R-:W-:Y:S01]  /*2690*/  IMAD.MOV R11, RZ, RZ, -R2 ;  /* 0x000000ffff0b7224 */ /* 0x000fe200078e0a02 */
[----:B------:R-:W-:-:S03]  /*26a0*/  ISETP.NE.U32.AND P0, PT, R0, RZ, PT ;  /* 0x000000ff0000720c */ /* 0x000fc60003f05070 */
[----:B------:R-:W-:-:S10]  /*26b0*/  IMAD R0, R11, UR19, R10 ;  /* 0x000000130b007c24 */ /* 0x000fd4000f8e020a */
        /* <DEDUP_REMOVED lines=22> */
.L_x_131:
[----:B------:R-:W-:Y:S01]  /*2820*/  IMAD.MOV.U32 R14, RZ, RZ, R30 ;  /* 0x000000ffff0e7224 */ /* 0x000fe200078e001e */
[----:B------:R-:W-:Y:S01]  /*2830*/  MOV R19, R31 ;  /* 0x0000001f00137202 */ /* 0x000fe20000000f00 */
[----:B------:R-:W-:Y:S01]  /*2840*/  IMAD.MOV.U32 R20, RZ, RZ, R28 ;  /* 0x000000ffff147224 */ /* 0x000fe200078e001c */
[----:B------:R-:W-:Y:S02]  /*2850*/  MOV R16, 0x2870 ;  /* 0x0000287000107802 */ /* 0x000fe40000000f00 */
[----:B------:R-:W-:Y:S05]  /*2860*/  CALL.REL.NOINC `($__internal_3_$__cuda_sm20_div_s64) ;  /* 0x0000001800407944 */ /* 0x000fea0003c00000 */
[----:B------:R-:W-:-:S05]  /*2870*/  IADD3 R11, PT, PT, -R12, RZ, RZ ;  /* 0x000000ff0c0b7210 */ /* 0x000fca0007ffe1ff */
[----:B------:R-:W-:Y:S02]  /*2880*/  IMAD R28, R11, R28, R30 ;  /* 0x0000001c0b1c7224 */ /* 0x000fe400078e021e */
.L_x_132:
[----:B------:R-:W-:Y:S05]  /*2890*/  BSYNC.RECONVERGENT B0 ;  /* 0x0000000000007941 */ /* 0x000fea0003800200 */
.L_x_130:
        /* <DEDUP_REMOVED lines=10> */
[----:B------:R-:W-:-:S03]  /*2940*/  ISETP.NE.AND P5, PT, R9, RZ, PT ;  /* 0x000000ff0900720c */ /* 0x000fc60003fa5270 */
[----:B------:R-:W-:Y:S01]  /*2950*/  IMAD.MOV R30, RZ, RZ, -R30 ;  /* 0x000000ffff1e7224 */ /* 0x000fe200078e0a1e */
[----:B0-----:R-:W-:-:S03]  /*2960*/  UISETP.NE.AND UP0, UPT, UR8, URZ, UPT ;  /* 0x000000ff0800728c */ /* 0x001fc6000bf05270 */
[----:B-1----:R-:W0:Y:S01]  /*2970*/  MUFU.RCP R10, R10 ;  /* 0x0000000a000a7308 */ /* 0x002e220000001000 */
[----:B--2---:R-:W-:Y:S02]  /*2980*/  USEL UR8, UR4, 0x1, UP0 ;  /* 0x0000000104087887 */ /* 0x004fe40008000000 */
[----:B------:R-:W-:-:S05]  /*2990*/  UIMAD UR4, UR5, UR4, URZ ;  /* 0x00000004050472a4 */ /* 0x000fca000f8e02ff */
[----:B---3--:R-:W1:Y:S01]  /*29a0*/  MUFU.RCP R20, R23 ;  /* 0x0000001700147308 */ /* 0x008e620000001000 */
[----:B------:R-:W-:Y:S02]  /*29b0*/  USHF.R.S32.HI UR12, URZ, 0x1f, UR8 ;  /* 0x0000001fff0c7899 */ /* 0x000fe40008011408 */
[----:B------:R-:W-:-:S05]  /*29c0*/  UIMAD UR5, UR8, UR5, URZ ;  /* 0x00000005080572a4 */ /* 0x000fca000f8e02ff */
[----:B------:R-:W-:Y:S01]  /*29d0*/  I2F.U32.RP R11, R14 ;  /* 0x0000000e000b7306 */ /* 0x000fe20000209000 */
[----:B0-----:R-:W-:-:S07]  /*29e0*/  VIADD R26, R10, 0xffffffe ;  /* 0x0ffffffe0a1a7836 */ /* 0x001fce0000000000 */
[----:B------:R-:W0:Y:S01]  /*29f0*/  F2I.FTZ.U32.TRUNC.NTZ R27, R26 ;  /* 0x0000001a001b7305 */ /* 0x000e22000021f000 */
[----:B-1----:R-:W-:Y:S01]  /*2a00*/  VIADD R20, R20, 0xffffffe ;  /* 0x0ffffffe14147836 */ /* 0x002fe20000000000 */
[----:B------:R-:W-:-:S06]  /*2a10*/  IABS R23, R28 ;  /* 0x0000001c00177213 */ /* 0x000fcc0000000000 */
[----:B------:R1:W-:Y:S01]  /*2a20*/  F2I.FTZ.U32.TRUNC.NTZ R21, R20 ;  /* 0x0000001400157305 */ /* 0x0003e2000021f000 */
[----:B0-----:R-:W-:-:S07]  /*2a30*/  IMAD.MOV R34, RZ, RZ, -R27 ;  /* 0x000000ffff227224 */ /* 0x001fce00078e0a1b */
[----:B------:R-:W0:Y:S01]  /*2a40*/  MUFU.RCP R35, R11 ;  /* 0x0000000b00237308 */ /* 0x000e220000001000 */
[----:B------:R-:W-:Y:S02]  /*2a50*/  IMAD.MOV.U32 R26, RZ, RZ, RZ ;  /* 0x000000ffff1a7224 */ /* 0x000fe400078e00ff */
[----:B------:R-:W-:Y:S02]  /*2a60*/  IMAD R34, R34, R19, RZ ;  /* 0x0000001322227224 */ /* 0x000fe400078e02ff */
[----:B-1----:R-:W-:-:S03]  /*2a70*/  HFMA2 R20, -RZ, RZ, 0, 0 ;  /* 0x00000000ff147431 */ /* 0x002fc600000001ff */
[----:B------:R-:W1:Y:S01]  /*2a80*/  I2F.U32.RP R10, R15 ;  /* 0x0000000f000a7306 */ /* 0x000e620000209000 */
[----:B------:R-:W-:-:S06]  /*2a90*/  IMAD.HI.U32 R34, R27, R34, R26 ;  /* 0x000000221b227227 */ /* 0x000fcc00078e001a */
[----:B------:R-:W-:Y:S01]  /*2aa0*/  IMAD.HI.U32 R27, R34, R23, RZ ;  /* 0x00000017221b7227 */ /* 0x000fe200078e00ff */
[----:B------:R-:W2:Y:S01]  /*2ab0*/  I2F.U32.RP R32, R18 ;  /* 0x0000001200207306 */ /* 0x000ea20000209000 */
[----:B0-----:R-:W-:Y:S02]  /*2ac0*/  IADD3 R35, PT, PT, R35, 0xffffffe, RZ ;  /* 0x0ffffffe23237810 */ /* 0x001fe40007ffe0ff */
[----:B------:R-:W-:Y:S02]  /*2ad0*/  IMAD.MOV R11, RZ, RZ, -R21 ;  /* 0x000000ffff0b7224 */ /* 0x000fe400078e0a15 */
[----:B------:R-:W-:Y:S02]  /*2ae0*/  IMAD R30, R27, R30, R23 ;  /* 0x0000001e1b1e7224 */ /* 0x000fe400078e0217 */
[----:B------:R-:W-:Y:S01]  /*2af0*/  IMAD R26, R11, R16, RZ ;  /* 0x000000100b1a7224 */ /* 0x000fe200078e02ff */
[----:B------:R-:W0:Y:S01]  /*2b00*/  F2I.FTZ.U32.TRUNC.NTZ R35, R35 ;  /* 0x0000002300237305 */ /* 0x000e22000021f000 */
[----:B------:R-:W-:Y:S01]  /*2b10*/  IMAD.MOV.U32 R34, RZ, RZ, RZ ;  /* 0x000000ffff227224 */ /* 0x000fe200078e00ff */
[----:B------:R-:W-:Y:S01]  /*2b20*/  ISETP.GT.U32.AND P3, PT, R19, R30, PT ;  /* 0x0000001e1300720c */ /* 0x000fe20003f64070 */
[----:B------:R-:W-:Y:S01]  /*2b30*/  IMAD.HI.U32 R26, R21, R26, R20 ;  /* 0x0000001a151a7227 */ /* 0x000fe200078e0014 */
[----:B------:R-:W-:-:S02]  /*2b40*/  IABS R21, R12 ;  /* 0x0000000c00157213 */ /* 0x000fc40000000000 */
[----:B------:R-:W-:Y:S02]  /*2b50*/  IABS R20, R7 ;  /* 0x0000000700147213 */ /* 0x000fe40000000000 */
[----:B-1----:R-:W1:Y:S01]  /*2b60*/  MUFU.RCP R10, R10 ;  /* 0x0000000a000a7308 */ /* 0x002e620000001000 */
[----:B------:R-:W-:Y:S01]  /*2b70*/  IMAD.HI.U32 R23, R26, R21, RZ ;  /* 0x000000151a177227 */ /* 0x000fe200078e00ff */
[----:B------:R-:W-:-:S03]  /*2b80*/  LOP3.LUT R26, R28, R9, RZ, 0x3c, !PT ;  /* 0x000000091c1a7212 */ /* 0x000fc600078e3cff */
[----:B------:R-:W-:Y:S01]  /*2b90*/  IMAD.MOV R20, RZ, RZ, -R20 ;  /* 0x000000ffff147224 */ /* 0x000fe200078e0a14 */
[----:B------:R-:W-:Y:S01]  /*2ba0*/  ISETP.GE.AND P2, PT, R26, RZ, PT ;  /* 0x000000ff1a00720c */ /* 0x000fe20003f46270 */
[----:B------:R-:W-:Y:S01]  /*2bb0*/  @!P3 IMAD.IADD R30, R30, 0x1, -R19 ;  /* 0x000000011e1eb824 */ /* 0x000fe200078e0a13 */
[----:B--2---:R-:W2:Y:S01]  /*2bc0*/  MUFU.RCP R32, R32 ;  /* 0x0000002000207308 */ /* 0x004ea20000001000 */
[----:B------:R-:W-:Y:S01]  /*2bd0*/  IMAD R21, R23, R20, R21 ;  /* 0x0000001417157224 */ /* 0x000fe200078e0215 */
[----:B0-----:R-:W-:Y:S02]  /*2be0*/  IADD3 R11, PT, PT, RZ, -R35, RZ ;  /* 0x80000023ff0b7210 */ /* 0x001fe40007ffe0ff */
[----:B------:R-:W-:Y:S01]  /*2bf0*/  ISETP.GE.U32.AND P6, PT, R30, R19, PT ;  /* 0x000000131e00720c */ /* 0x000fe20003fc6070 */
[----:B------:R-:W-:Y:S01]  /*2c00*/  HFMA2 R30, -RZ, RZ, 0, 0 ;  /* 0x00000000ff1e7431 */ /* 0x000fe200000001ff */
[----:B------:R-:W-:Y:S01]  /*2c10*/  ISETP.GT.U32.AND P1, PT, R16, R21, PT ;  /* 0x000000151000720c */ /* 0x000fe20003f24070 */
[----:B------:R-:W-:Y:S01]  /*2c20*/  IMAD R20, R11, R14, RZ ;  /* 0x0000000e0b147224 */ /* 0x000fe200078e02ff */
[----:B------:R-:W-:-:S02]  /*2c30*/  IABS R11, R2 ;  /* 0x00000002000b7213 */ /* 0x000fc40000000000 */
[----:B-1----:R-:W-:Y:S01]  /*2c40*/  IADD3 R31, PT, PT, R10, 0xffffffe, RZ ;  /* 0x0ffffffe0a1f7810 */ /* 0x002fe20007ffe0ff */
[----:B------:R-:W-:Y:S01]  /*2c50*/  IMAD.HI.U32 R20, R35, R20, R34 ;  /* 0x0000001423147227 */ /* 0x000fe200078e0022 */
[----:B------:R-:W-:Y:S02]  /*2c60*/  IABS R10, R17 ;  /* 0x00000011000a7213 */ /* 0x000fe40000000000 */
[----:B------:R-:W-:Y:S02]  /*2c70*/  LOP3.LUT R19, R12, R7, RZ, 0x3c, !PT ;  /* 0x000000070c137212 */ /* 0x000fe400078e3cff */
[----:B------:R-:W0:Y:S01]  /*2c80*/  F2I.FTZ.U32.TRUNC.NTZ R31, R31 ;  /* 0x0000001f001f7305 */ /* 0x000e22000021f000 */
[----:B--2---:R-:W-:Y:S01]  /*2c90*/  VIADD R32, R32, 0xffffffe ;  /* 0x0ffffffe20207836 */ /* 0x004fe20000000000 */
[----:B------:R-:W-:Y:S01]  /*2ca0*/  ISETP.GE.AND P0, PT, R19, RZ, PT ;  /* 0x000000ff1300720c */ /* 0x000fe20003f06270 */
[----:B------:R-:W-:Y:S01]  /*2cb0*/  IMAD.MOV R10, RZ, RZ, -R10 ;  /* 0x000000ffff0a7224 */ /* 0x000fe200078e0a0a */
[----:B------:R-:W-:Y:S01]  /*2cc0*/  @!P1 IADD3 R21, PT, PT, R21, -R16, RZ ;  /* 0x8000001015159210 */ /* 0x000fe20007ffe0ff */
[----:B------:R-:W-:Y:S01]  /*2cd0*/  IMAD.HI.U32 R20, R20, R11, RZ ;  /* 0x0000000b14147227 */ /* 0x000fe200078e00ff */
[----:B------:R-:W-:-:S02]  /*2ce0*/  @!P3 IADD3 R27, PT, PT, R27, 0x1, RZ ;  /* 0x000000011b1bb810 */ /* 0x000fc40007ffe0ff */
[----:B------:R1:W2:Y:S01]  /*2cf0*/  F2I.FTZ.U32.TRUNC.NTZ R33, R32 ;  /* 0x0000002000217305 */ /* 0x0002a2000021f000 */
[----:B------:R-:W-:Y:S01]  /*2d00*/  ISETP.GE.U32.AND P4, PT, R21, R16, PT ;  /* 0x000000101500720c */ /* 0x000fe20003f86070 */
[----:B------:R-:W-:Y:S01]  /*2d10*/  IMAD R11, R20, R10, R11 ;  /* 0x0000000a140b7224 */ /* 0x000fe200078e020b */
[----:B------:R-:W-:Y:S01]  /*2d20*/  ISETP.NE.AND P3, PT, R7, RZ, PT ;  /* 0x000000ff0700720c */ /* 0x000fe20003f65270 */
[----:B------:R-:W-:Y:S02]  /*2d30*/  @!P1 VIADD R23, R23, 0x1 ;  /* 0x0000000117179836 */ /* 0x000fe40000000000 */
[----:B------:R-:W-:Y:S01]  /*2d40*/  @P6 VIADD R27, R27, 0x1 ;  /* 0x000000011b1b6836 */ /* 0x000fe20000000000 */
[----:B------:R-:W-:Y:S01]  /*2d50*/  ISETP.GT.U32.AND P1, PT, R14, R11, PT ;  /* 0x0000000b0e00720c */ /* 0x000fe20003f24070 */
[----:B0-----:R-:W-:Y:S02]  /*2d60*/  IMAD.MOV R10, RZ, RZ, -R31 ;  /* 0x000000ffff0a7224 */ /* 0x001fe400078e0a1f */
[----:B------:R-:W-:Y:S01]  /*2d70*/  @!P2 IMAD.MOV R27, RZ, RZ, -R27 ;  /* 0x000000ffff1ba224 */ /* 0x000fe200078e0a1b */
[----:B------:R-:W-:Y:S01]  /*2d80*/  @!P5 LOP3.LUT R27, RZ, R9, RZ, 0x33, !PT ;  /* 0x00000009ff1bd212 */ /* 0x000fe200078e33ff */
[----:B------:R-:W-:Y:S01]  /*2d90*/  IMAD R21, R10, R15, RZ ;  /* 0x0000000f0a157224 */ /* 0x000fe200078e02ff */
[----:B------:R-:W-:Y:S01]  /*2da0*/  IABS R10, R6 ;  /* 0x00000006000a7213 */ /* 0x000fe20000000000 */
[----:B------:R-:W-:Y:S01]  /*2db0*/  @P4 VIADD R23, R23, 0x1 ;  /* 0x0000000117174836 */ /* 0x000fe20000000000 */
[----:B-1----:R-:W-:Y:S01]  /*2dc0*/  MOV R32, RZ ;  /* 0x000000ff00207202 */ /* 0x002fe20000000f00 */
[----:B--2---:R-:W-:Y:S01]  /*2dd0*/  IMAD.MOV R16, RZ, RZ, -R33 ;  /* 0x000000ffff107224 */ /* 0x004fe200078e0a21 */
[----:B------:R-:W-:Y:S01]  /*2de0*/  IABS R26, R27 ;  /* 0x0000001b001a7213 */ /* 0x000fe20000000000 */
[----:B------:R-:W-:Y:S01]  /*2df0*/  @!P0 IMAD.MOV R23, RZ, RZ, -R23 ;  /* 0x000000ffff178224 */ /* 0x000fe200078e0a17 */
[----:B------:R-:W-:Y:S01]  /*2e00*/  @!P3 LOP3.LUT R23, RZ, R7, RZ, 0x33, !PT ;  /* 0x00000007ff17b212 */ /* 0x000fe200078e33ff */
[----:B------:R-:W-:Y:S01]  /*2e10*/  IMAD R19, R16, R18, RZ ;  /* 0x0000001210137224 */ /* 0x000fe200078e02ff */
[----:B------:R-:W-:Y:S01]  /*2e20*/  IADD3 R10, PT, PT, RZ, -R10, RZ ;  /* 0x8000000aff0a7210 */ /* 0x000fe20007ffe0ff */
[----:B------:R-:W-:Y:S01]  /*2e30*/  IMAD.HI.U32 R30, R31, R21, R30 ;  /* 0x000000151f1e7227 */ /* 0x000fe200078e001e */
[----:B------:R-:W-:-:S02]  /*2e40*/  IABS R16, R23 ;  /* 0x0000001700107213 */ /* 0x000fc40000000000 */
[----:B------:R-:W-:Y:S01]  /*2e50*/  IABS R21, R8 ;  /* 0x0000000800157213 */ /* 0x000fe20000000000 */
[----:B------:R-:W-:Y:S01]  /*2e60*/  @!P1 IMAD.IADD R11, R11, 0x1, -R14 ;  /* 0x000000010b0b9824 */ /* 0x000fe200078e0a0e */
[----:B------:R-:W-:Y:S01]  /*2e70*/  ISETP.NE.AND P2, PT, R17, RZ, PT ;  /* 0x000000ff1100720c */ /* 0x000fe20003f45270 */
[----:B------:R-:W-:Y:S01]  /*2e80*/  IMAD.HI.U32 R19, R33, R19, R32 ;  /* 0x0000001321137227 */ /* 0x000fe200078e0020 */
[----:B------:R-:W-:Y:S02]  /*2e90*/  ISETP.NE.AND P5, PT, R8, RZ, PT ;  /* 0x000000ff0800720c */ /* 0x000fe40003fa5270 */
[----:B------:R-:W-:Y:S01]  /*2ea0*/  ISETP.GE.U32.AND P4, PT, R11, R14, PT ;  /* 0x0000000e0b00720c */ /* 0x000fe20003f86070 */
[----:B------:R-:W-:Y:S01]  /*2eb0*/  IMAD.HI.U32 R11, R30, R16, RZ ;  /* 0x000000101e0b7227 */ /* 0x000fe200078e00ff */
[----:B------:R-:W-:-:S03]  /*2ec0*/  LOP3.LUT R14, R2, R17, RZ, 0x3c, !PT ;  /* 0x00000011020e7212 */ /* 0x000fc600078e3cff */
[----:B------:R-:W-:Y:S01]  /*2ed0*/  IMAD.MOV R21, RZ, RZ, -R21 ;  /* 0x000000ffff157224 */ /* 0x000fe200078e0a15 */
[----:B------:R-:W-:Y:S01]  /*2ee0*/  ISETP.GE.AND P0, PT, R14, RZ, PT ;  /* 0x000000ff0e00720c */ /* 0x000fe20003f06270 */
[----:B------:R-:W-:-:S04]  /*2ef0*/  IMAD.HI.U32 R19, R19, R26, RZ ;  /* 0x0000001a13137227 */ /* 0x000fc800078e00ff */
[----:B------:R-:W-:Y:S02]  /*2f00*/  IMAD R10, R11, R10, R16 ;  /* 0x0000000a0b0a7224 */ /* 0x000fe400078e0210 */
[----:B------:R-:W-:Y:S02]  /*2f10*/  IMAD R21, R19, R21, R26 ;  /* 0x0000001513157224 */ /* 0x000fe400078e021a */
[----:B------:R-:W-:Y:S01]  /*2f20*/  @!P1 VIADD R20, R20, 0x1 ;  /* 0x0000000114149836 */ /* 0x000fe20000000000 */
[----:B------:R-:W-:Y:S01]  /*2f30*/  ISETP.GT.U32.AND P1, PT, R15, R10, PT ;  /* 0x0000000a0f00720c */ /* 0x000fe20003f24070 */
[----:B------:R-:W-:Y:S01]  /*2f40*/  IMAD.MOV R14, RZ, RZ, -R27 ;  /* 0x000000ffff0e7224 */ /* 0x000fe200078e0a1b */
[----:B------:R-:W-:Y:S02]  /*2f50*/  ISETP.GT.U32.AND P3, PT, R18, R21, PT ;  /* 0x000000151200720c */ /* 0x000fe40003f64070 */
[----:B------:R-:W-:Y:S01]  /*2f60*/  @P4 IADD3 R20, PT, PT, R20, 0x1, RZ ;  /* 0x0000000114144810 */ /* 0x000fe20007ffe0ff */
[----:B------:R-:W-:Y:S01]  /*2f70*/  IMAD R14, R9, R14, R28 ;  /* 0x0000000e090e7224 */ /* 0x000fe200078e021c */
[----:B------:R-:W-:-:S02]  /*2f80*/  LOP3.LUT R9, R23, R6, RZ, 0x3c, !PT ;  /* 0x0000000617097212 */ /* 0x000fc400078e3cff */
[----:B------:R-:W-:Y:S02]  /*2f90*/  @!P0 IADD3 R20, PT, PT, -R20, RZ, RZ ;  /* 0x000000ff14148210 */ /* 0x000fe40007ffe1ff */
[----:B------:R-:W-:Y:S02]  /*2fa0*/  @!P2 LOP3.LUT R20, RZ, R17, RZ, 0x33, !PT ;  /* 0x00000011ff14a212 */ /* 0x000fe400078e33ff */
[----:B------:R-:W-:Y:S01]  /*2fb0*/  ISETP.GE.AND P0, PT, R9, RZ, PT ;  /* 0x000000ff0900720c */ /* 0x000fe20003f06270 */
[----:B------:R-:W-:Y:S02]  /*2fc0*/  @!P1 IMAD.IADD R10, R10, 0x1, -R15 ;  /* 0x000000010a0a9824 */ /* 0x000fe400078e0a0f */
[----:B------:R-:W-:Y:S01]  /*2fd0*/  @!P3 IMAD.IADD R21, R21, 0x1, -R18 ;  /* 0x000000011515b824 */ /* 0x000fe200078e0a12 */
[----:B------:R-:W-:Y:S01]  /*2fe0*/  @!P3 IADD3 R19, PT, PT, R19, 0x1, RZ ;  /* 0x000000011313b810 */ /* 0x000fe20007ffe0ff */
[----:B------:R-:W-:Y:S01]  /*2ff0*/  @!P1 VIADD R11, R11, 0x1 ;  /* 0x000000010b0b9836 */ /* 0x000fe20000000000 */
[----:B------:R-:W-:Y:S01]  /*3000*/  ISETP.GE.U32.AND P4, PT, R10, R15, PT ;  /* 0x0000000f0a00720c */ /* 0x000fe20003f86070 */
[----:B------:R-:W-:Y:S01]  /*3010*/  IMAD.WIDE R28, R20, UR9, RZ ;  /* 0x00000009141c7c25 */ /* 0x000fe2000f8e02ff */
[----:B------:R-:W-:-:S02]  /*3020*/  ISETP.GE.U32.AND P6, PT, R21, R18, PT ;  /* 0x000000121500720c */ /* 0x000fc40003fc6070 */
[----:B------:R-:W-:Y:S01]  /*3030*/  LOP3.LUT R10, R27, R8, RZ, 0x3c, !PT ;  /* 0x000000081b0a7212 */ /* 0x000fe200078e3cff */
[----:B------:R-:W-:Y:S01]  /*3040*/  IMAD.MOV R20, RZ, RZ, -R20 ;  /* 0x000000ffff147224 */ /* 0x000fe200078e0a14 */
[----:B------:R-:W-:Y:S01]  /*3050*/  ISETP.NE.AND P1, PT, R6, RZ, PT ;  /* 0x000000ff0600720c */ /* 0x000fe20003f25270 */
[----:B------:R-:W-:Y:S01]  /*3060*/  IMAD.WIDE.U32 R28, R0, UR8, R28 ;  /* 0x00000008001c7c25 */ /* 0x000fe2000f8e001c */
[----:B------:R-:W-:Y:S01]  /*3070*/  ISETP.GE.AND P2, PT, R10, RZ, PT ;  /* 0x000000ff0a00720c */ /* 0x000fe20003f46270 */
[----:B------:R-:W-:Y:S02]  /*3080*/  UIMAD UR8, UR22, UR8, URZ ;  /* 0x00000008160872a4 */ /* 0x000fe4000f8e02ff */
[----:B------:R-:W-:Y:S01]  /*3090*/  IMAD R29, R0, UR12, R29 ;  /* 0x0000000c001d7c24 */ /* 0x000fe2000f8e021d */
[----:B------:R-:W-:Y:S01]  /*30a0*/  UIMAD UR12, UR7, UR4, URZ ;  /* 0x00000004070c72a4 */ /* 0x000fe2000f8e02ff */
[----:B------:R-:W-:Y:S01]  /*30b0*/  @P4 IADD3 R11, PT, PT, R11, 0x1, RZ ;  /* 0x000000010b0b4810 */ /* 0x000fe20007ffe0ff */
[----:B------:R-:W-:Y:S01]  /*30c0*/  IMAD R17, R17, R20, R2 ;  /* 0x0000001411117224 */ /* 0x000fe200078e0202 */
[----:B------:R-:W-:Y:S01]  /*30d0*/  IADD3 R2, PT, PT, -R23, RZ, RZ ;  /* 0x000000ff17027210 */ /* 0x000fe20007ffe1ff */
[----:B------:R-:W-:-:S02]  /*30e0*/  @P6 VIADD R19, R19, 0x1 ;  /* 0x0000000113136836 */ /* 0x000fc40000000000 */
[----:B------:R-:W-:Y:S01]  /*30f0*/  @!P0 IMAD.MOV R11, RZ, RZ, -R11 ;  /* 0x000000ffff0b8224 */ /* 0x000fe200078e0a0b */
[----:B------:R-:W-:Y:S01]  /*3100*/  @!P1 LOP3.LUT R11, RZ, R6, RZ, 0x33, !PT ;  /* 0x00000006ff0b9212 */ /* 0x000fe200078e33ff */
[----:B------:R-:W-:-:S03]  /*3110*/  IMAD.WIDE R28, R17, UR4, R28 ;  /* 0x00000004111c7c25 */ /* 0x000fc6000f8e021c */
[----:B------:R-:W-:Y:S01]  /*3120*/  IADD3 R0, PT, PT, -R11, RZ, RZ ;  /* 0x000000ff0b007210 */ /* 0x000fe20007ffe1ff */
[----:B------:R-:W-:Y:S01]  /*3130*/  @!P2 IMAD.MOV R19, RZ, RZ, -R19 ;  /* 0x000000ffff13a224 */ /* 0x000fe200078e0a13 */
[----:B------:R-:W-:Y:S01]  /*3140*/  @!P5 LOP3.LUT R19, RZ, R8, RZ, 0x33, !PT ;  /* 0x00000008ff13d212 */ /* 0x000fe200078e33ff */
[----:B------:R-:W-:Y:S01]  /*3150*/  IMAD.WIDE R14, R14, UR5, RZ ;  /* 0x000000050e0e7c25 */ /* 0x000fe2000f8e02ff */
[----:B------:R-:W0:Y:S03]  /*3160*/  LDCU.64 UR4, c[0x0][0x420] ;  /* 0x00008400ff0477ac */ /* 0x000e260008000a00 */
[----:B------:R-:W-:Y:S02]  /*3170*/  IMAD.MOV R9, RZ, RZ, -R19 ;  /* 0x000000ffff097224 */ /* 0x000fe400078e0a13 */
        /* <DEDUP_REMOVED lines=18> */
.L_x_127:
[----:B------:R-:W0:Y:S01]  /*32a0*/  LDC.64 R2, c[0x0][0x420] ;  /* 0x00010800ff027b82 */ /* 0x000e220000000a00 */
[----:B------:R-:W-:-:S05]  /*32b0*/  IADD3 R0, PT, PT, R13, UR20, RZ ;  /* 0x000000140d007c10 */ /* 0x000fca000fffe0ff */
[----:B0-----:R-:W-:-:S05]  /*32c0*/  IMAD.WIDE.U32 R2, R0, 0x4, R2 ;  /* 0x0000000400027825 */ /* 0x001fca00078e0002 */
[----:B------:R1:W-:Y:S02]  /*32d0*/  STG.E desc[UR10][R2.64], R22 ;  /* 0x0000001602007986 */ /* 0x0003e4000c10190a */
.L_x_126:
[----:B------:R-:W-:Y:S05]  /*32e0*/  BSYNC.RECONVERGENT B1 ;  /* 0x0000000000017941 */ /* 0x000fea0003800200 */
.L_x_125:
[----:B------:R-:W2:Y:S01]  /*32f0*/  LDCU UR8, c[0x0][0x534] ;  /* 0x0000a680ff0877ac */ /* 0x000ea20008000800 */
[C---:B0-----:R-:W-:Y:S01]  /*3300*/  LOP3.LUT R6, R4.reuse, 0x7, RZ, 0xc0, !PT ;  /* 0x0000000704067812 */ /* 0x041fe200078ec0ff */
[----:B------:R-:W0:Y:S01]  /*3310*/  S2UR UR4, SR_CgaCtaId ;  /* 0x00000000000479c3 */ /* 0x000e220000008800 */
[----:B------:R-:W-:Y:S01]  /*3320*/  IMAD.SHL.U32 R14, R4, 0x4, RZ ;  /* 0x00000004040e7824 */ /* 0x000fe200078e00ff */
[----:B------:R-:W-:Y:S01]  /*3330*/  UMOV UR5, 0x400 ;  /* 0x0000040000057882 */ /* 0x000fe20000000000 */
[----:B------:R-:W-:Y:S02]  /*3340*/  LOP3.LUT R0, R6, 0x8, RZ, 0xfc, !PT ;  /* 0x0000000806007812 */ /* 0x000fe400078efcff */
[----:B-1----:R-:W-:Y:S01]  /*3350*/  CS2R R2, SRZ ;  /* 0x0000000000027805 */ /* 0x002fe2000001ff00 */
[----:B------:R-:W-:Y:S01]  /*3360*/  IMAD.MOV.U32 R5, RZ, RZ, RZ ;  /* 0x000000ffff057224 */ /* 0x000fe200078e00ff */
[----:B------:R-:W-:Y:S02]  /*3370*/  LOP3.LUT R14, R14, 0x1c, RZ, 0xc0, !PT ;  /* 0x0000001c0e0e7812 */ /* 0x000fe400078ec0ff */
[----:B--2---:R-:W-:Y:S01]  /*3380*/  ISETP.GE.AND P1, PT, R6, UR8, PT ;  /* 0x0000000806007c0c */ /* 0x004fe2000bf26270 */
[----:B------:R-:W-:Y:S01]  /*3390*/  UISETP.GE.AND UP0, UPT, UR8, 0x1, UPT ;  /* 0x000000010800788c */ /* 0x000fe2000bf06270 */
[----:B------:R-:W-:Y:S01]  /*33a0*/  ISETP.GE.AND P0, PT, R0, UR8, PT ;  /* 0x0000000800007c0c */ /* 0x000fe2000bf06270 */
[----:B------:R-:W-:Y:S01]  /*33b0*/  IMAD.MOV.U32 R0, RZ, RZ, RZ ;  /* 0x000000ffff007224 */ /* 0x000fe200078e00ff */
[----:B------:R-:W-:-:S02]  /*33c0*/  ISETP.GT.U32.OR P1, PT, R4, 0x7f, P1 ;  /* 0x0000007f0400780c */ /* 0x000fc40000f24470 */
[----:B------:R-:W-:Y:S01]  /*33d0*/  ISETP.GT.U32.OR P0, PT, R4, 0x7f, P0 ;  /* 0x0000007f0400780c */ /* 0x000fe20000704470 */
[----:B0-----:R-:W-:-:S06]  /*33e0*/  ULEA UR4, UR4, UR5, 0x18 ;  /* 0x0000000504047291 */ /* 0x001fcc000f8ec0ff */
[----:B------:R-:W-:-:S04]  /*33f0*/  LEA R7, R13, UR4, 0x2 ;  /* 0x000000040d077c11 */ /* 0x000fc8000f8e10ff */
[C---:B------:R-:W-:Y:S02]  /*3400*/  @!P1 FADD.FTZ R10, -R22.reuse, R24 ;  /* 0x00000018160a9221 */ /* 0x040fe40000010100 */
[----:B------:R-:W-:Y:S01]  /*3410*/  @!P0 FADD.FTZ R22, -R22, R25 ;  /* 0x0000001916168221 */ /* 0x000fe20000010100 */
[--C-:B------:R-:W-:Y:S02]  /*3420*/  @!P1 IMAD R9, R6, 0x44, R7.reuse ;  /* 0x0000004406099824 */ /* 0x100fe400078e0207 */
[----:B------:R-:W-:Y:S01]  /*3430*/  @!P1 FMUL.FTZ R10, R10, 1.4426950216293334961 ;  /* 0x3fb8aa3b0a0a9820 */ /* 0x000fe20000410000 */
[----:B------:R-:W-:Y:S02]  /*3440*/  @!P0 IMAD R8, R6, 0x44, R7 ;  /* 0x0000004406088824 */ /* 0x000fe400078e0207 */
[----:B------:R-:W-:-:S03]  /*3450*/  @!P0 FMUL.FTZ R11, R22, 1.4426950216293334961 ;  /* 0x3fb8aa3b160b8820 */ /* 0x000fc60000410000 */
[----:B------:R-:W0:Y:S08]  /*3460*/  @!P1 MUFU.EX2 R10, R10 ;  /* 0x0000000a000a9308 */ /* 0x000e300000000800 */
[----:B------:R-:W1:Y:S01]  /*3470*/  @!P0 MUFU.EX2 R11, R11 ;  /* 0x0000000b000b8308 */ /* 0x000e620000000800 */
[----:B0-----:R0:W-:Y:S04]  /*3480*/  @!P1 STS [R9], R10 ;  /* 0x0000000a09009388 */ /* 0x0011e80000000800 */
[----:B-1----:R0:W-:Y:S01]  /*3490*/  @!P0 STS [R8+0x220], R11 ;  /* 0x0002200b08008388 */ /* 0x0021e20000000800 */
        /* <DEDUP_REMOVED lines=21> */
[----:B------:R-:W-:Y:S02]  /*35f0*/  HFMA2 R5, -RZ, RZ, 0, 0 ;  /* 0x00000000ff057431 */ /* 0x000fe400000001ff */
[----:B------:R-:W-:Y:S01]  /*3600*/  VIADD R7, R7, 0x88 ;  /* 0x0000008807077836 */ /* 0x000fe20000000000 */
[----:B------:R-:W-:Y:S01]  /*3610*/  ISETP.GE.AND P2, PT, R13, UR6, PT ;  /* 0x000000060d007c0c */ /* 0x000fe2000bf46270 */
[----:B------:R-:W-:Y:S01]  /*3620*/  IMAD.MOV.U32 R0, RZ, RZ, RZ ;  /* 0x000000ffff007224 */ /* 0x000fe200078e00ff */
[----:B------:R-:W-:Y:S01]  /*3630*/  CS2R R2, SRZ ;  /* 0x0000000000027805 */ /* 0x000fe2000001ff00 */
[----:B------:R-:W-:Y:S01]  /*3640*/  IMAD.U32 R18, RZ, RZ, UR8 ;  /* 0x00000008ff127e24 */ /* 0x000fe2000f8e00ff */
[----:B------:R-:W-:Y:S02]  /*3650*/  UIMAD.WIDE UR18, UR9, 0x10, URZ ;  /* 0x00000010091278a5 */ /* 0x000fe4000f8e02ff */
[----:B------:R-:W-:Y:S01]  /*3660*/  UIMAD.WIDE UR16, UR9, 0xc, URZ ;  /* 0x0000000c091078a5 */ /* 0x000fe2000f8e02ff */
[----:B------:R-:W0:Y:S01]  /*3670*/  LDCU UR5, c[0x0][0x440] ;  /* 0x00008800ff0577ac */ /* 0x000e220008000800 */
[----:B------:R-:W-:-:S02]  /*3680*/  UIMAD.WIDE UR14, UR9, 0x8, URZ ;  /* 0x00000008090e78a5 */ /* 0x000fc4000f8e02ff */
[----:B------:R-:W-:Y:S02]  /*3690*/  UIMAD.WIDE UR12, UR9, 0x4, URZ ;  /* 0x00000004090c78a5 */ /* 0x000fe4000f8e02ff */
[----:B------:R-:W-:-:S12]  /*36a0*/  UIADD3 UR7, UPT, UPT, -UR8, URZ, URZ ;  /* 0x000000ff08077290 */ /* 0x000fd8000fffe1ff */
.L_x_143:
        /* <DEDUP_REMOVED lines=9> */
.L_x_136:
[----:B0-----:R-:W-:Y:S05]  /*3740*/  BSYNC.RECONVERGENT B0 ;  /* 0x0000000000007941 */ /* 0x001fea0003800200 */
.L_x_135:
        /* <DEDUP_REMOVED lines=12> */
.L_x_138:
[----:B------:R-:W-:Y:S05]  /*3810*/  BSYNC.RECONVERGENT B0 ;  /* 0x0000000000007941 */ /* 0x000fea0003800200 */
.L_x_137:
        /* <DEDUP_REMOVED lines=12> */
.L_x_140:
[----:B------:R-:W-:Y:S05]  /*38e0*/  BSYNC.RECONVERGENT B0 ;  /* 0x0000000000007941 */ /* 0x000fea0003800200 */
.L_x_139:
        /* <DEDUP_REMOVED lines=12> */
.L_x_142:
[----:B------:R-:W-:Y:S05]  /*39b0*/  BSYNC.RECONVERGENT B0 ;  /* 0x0000000000007941 */ /* 0x000fea0003800200 */
.L_x_141:
        /* <DEDUP_REMOVED lines=11> */
.L_x_134:
[----:B------:R-:W-:-:S09]  /*3a70*/  UISETP.NE.AND UP0, UPT, UR4, URZ, UPT ;  /* 0x000000ff0400728c */ /* 0x000fd2000bf05270 */
[----:B------:R-:W-:Y:S05]  /*3a80*/  BRA.U !UP0, `(.L_x_133) ;  /* 0x00000001086c7547 */ /* 0x000fea000b800000 */
[----:B------:R-:W1:Y:S01]  /*3a90*/  S2UR UR7, SR_CgaCtaId ;  /* 0x00000000000779c3 */ /* 0x000e620000008800 */
[----:B------:R-:W-:Y:S01]  /*3aa0*/  UMOV UR8, 0x400 ;  /* 0x0000040000087882 */ /* 0x000fe20000000000 */
[----:B------:R-:W-:Y:S01]  /*3ab0*/  IMAD R18, R18, 0x11, R13 ;  /* 0x0000001112127824 */ /* 0x000fe200078e020d */
[----:B------:R-:W-:Y:S01]  /*3ac0*/  ISETP.GE.AND P1, PT, R13, UR6, PT ;  /* 0x000000060d007c0c */ /* 0x000fe2000bf26270 */
[----:B------:R-:W4:Y:S01]  /*3ad0*/  LDCU UR5, c[0x0][0x440] ;  /* 0x00008800ff0577ac */ /* 0x000f220008000800 */
[----:B------:R-:W-:Y:S02]  /*3ae0*/  UIMAD.WIDE UR12, UR9, 0x4, URZ ;  /* 0x00000004090c78a5 */ /* 0x000fe4000f8e02ff */
[----:B-1----:R-:W-:Y:S02]  /*3af0*/  ULEA UR7, UR7, UR8, 0x18 ;  /* 0x0000000807077291 */ /* 0x002fe4000f8ec0ff */
[----:B------:R-:W-:-:S04]  /*3b00*/  UIADD3 UR8, UPT, UPT, -UR4, URZ, URZ ;  /* 0x000000ff04087290 */ /* 0x000fc8000fffe1ff */
[----:B----4-:R-:W-:-:S08]  /*3b10*/  LEA R6, R18, UR7, 0x2 ;  /* 0x0000000712067c11 */ /* 0x010fd0000f8e10ff */
.L_x_146:
        /* <DEDUP_REMOVED lines=8> */
.L_x_145:
[----:B------:R-:W-:Y:S05]  /*3ba0*/  BSYNC.RECONVERGENT B0 ;  /* 0x0000000000007941 */ /* 0x000fea0003800200 */
.L_x_144:
[----:B0-----:R-:W-:Y:S01]  /*3bb0*/  IADD3 R16, P0, PT, R16, UR12, RZ ;  /* 0x0000000c10107c10 */ /* 0x001fe2000ff1e0ff */
[----:B------:R-:W-:Y:S01]  /*3bc0*/  UISETP.NE.AND UP0, UPT, UR8, URZ, UPT ;  /* 0x000000ff0800728c */ /* 0x000fe2000bf05270 */
[----:B----45:R-:W-:Y:S01]  /*3bd0*/  FFMA.FTZ R5, R4, R8, R5 ;  /* 0x0000000804057223 */ /* 0x030fe20000010005 */
[----:B-1----:R-:W-:Y:S01]  /*3be0*/  IADD3 R6, PT, PT, R6, 0x44, RZ ;  /* 0x0000004406067810 */ /* 0x002fe20007ffe0ff */
[C---:B------:R-:W-:Y:S01]  /*3bf0*/  FFMA.FTZ R2, R4.reuse, R9, R2 ;  /* 0x0000000904027223 */ /* 0x040fe20000010002 */
[C---:B------:R-:W-:Y:S01]  /*3c00*/  FFMA.FTZ R3, R4.reuse, R10, R3 ;  /* 0x0000000a04037223 */ /* 0x040fe20000010003 */
[----:B------:R-:W-:Y:S01]  /*3c10*/  IADD3.X R17, PT, PT, R17, UR13, RZ, P0, !PT ;  /* 0x0000000d11117c10 */ /* 0x000fe200087fe4ff */
[----:B------:R-:W-:Y:S03]  /*3c20*/  FFMA.FTZ R0, R4, R11, R0 ;  /* 0x0000000b04007223 */ /* 0x000fe60000010000 */
[----:B------:R-:W-:Y:S05]  /*3c30*/  BRA.U UP0, `(.L_x_146) ;  /* 0xfffffffd00b87547 */ /* 0x000fea000b83ffff */
.L_x_133:
        /* <DEDUP_REMOVED lines=13> */
[----:B------:R-:W0:Y:S02]  /*3d10*/  F2I.FTZ.U32.TRUNC.NTZ R17, R16 ;  /* 0x0000001000117305 */ /* 0x000e24000021f000 */
[----:B0-----:R-:W-:Y:S01]  /*3d20*/  IMAD.MOV R4, RZ, RZ, -R17 ;  /* 0x000000ffff047224 */ /* 0x001fe200078e0a11 */
[----:B------:R-:W-:-:S03]  /*3d30*/  MOV R16, RZ ;  /* 0x000000ff00107202 */ /* 0x000fc60000000f00 */
        /* <DEDUP_REMOVED lines=12> */
[----:B------:R0:W4:Y:S01]  /*3e00*/  F2I.FTZ.U32.TRUNC.NTZ R19, R18 ;  /* 0x0000001200137305 */ /* 0x000122000021f000 */
[----:B------:R-:W-:-:S04]  /*3e10*/  LOP3.LUT R6, R13, UR22, RZ, 0x3c, !PT ;  /* 0x000000160d067c12 */ /* 0x000fc8000f8e3cff */
[----:B------:R-:W-:-:S07]  /*3e20*/  ISETP.GE.AND P0, PT, R6, RZ, PT ;  /* 0x000000ff0600720c */ /* 0x000fce0003f06270 */
[----:B------:R-:W-:Y:S01]  /*3e30*/  @P2 IADD3 R11, PT, PT, R11, 0x1, RZ ;  /* 0x000000010b0b2810 */ /* 0x000fe20007ffe0ff */
[----:B0-----:R-:W-:Y:S01]  /*3e40*/  HFMA2 R18, -RZ, RZ, 0, 0 ;  /* 0x00000000ff127431 */ /* 0x001fe200000001ff */
[----:B----4-:R-:W-:-:S04]  /*3e50*/  IADD3 R6, PT, PT, RZ, -R19, RZ ;  /* 0x80000013ff067210 */ /* 0x010fc80007ffe0ff */
        /* <DEDUP_REMOVED lines=49> */
        .weak           $__internal_3_$__cuda_sm20_div_s64
        .type           $__internal_3_$__cuda_sm20_div_s64,@function
        .size           $__internal_3_$__cuda_sm20_div_s64,(.L_x_10211 - $__internal_3_$__cuda_sm20_div_s64)
$__internal_3_$__cuda_sm20_div_s64:
        /* <DEDUP_REMOVED lines=32> */
[----:B------:R-:W-:Y:S02]  /*4370*/  SEL R11, R11, R14, !P1 ;  /* 0x0000000e0b0b7207 */ /* 0x000fe40004800000 */
[----:B------:R-:W-:Y:S01]  /*4380*/  IADD3.X R14, PT, PT, RZ, ~R19, RZ, P0, !PT ;  /* 0x80000013ff0e7210 */ /* 0x000fe200007fe4ff */
[----:B------:R-:W-:-:S04]  /*4390*/  IMAD.HI.U32 R21, P3, R15, R12, R34 ;  /* 0x0000000c0f157227 */ /* 0x000fc80007860022 */
[CC--:B------:R-:W-:Y:S02]  /*43a0*/  IMAD R12, R15.reuse, R10.reuse, RZ ;  /* 0x0000000a0f0c7224 */ /* 0x0c0fe400078e02ff */
[----:B------:R-:W-:-:S03]  /*43b0*/  IMAD.HI.U32 R10, R15, R10, RZ ;  /* 0x0000000a0f0a7227 */ /* 0x000fc600078e00ff */
[----:B------:R-:W-:Y:S01]  /*43c0*/  IADD3 R12, P2, PT, R12, R21, RZ ;  /* 0x000000150c0c7210 */ /* 0x000fe20007f5e0ff */
[----:B------:R-:W-:Y:S01]  /*43d0*/  IMAD.X R15, R10, 0x1, R15, P4 ;  /* 0x000000010a0f7824 */ /* 0x000fe200020e060f */
[----:B------:R-:W-:Y:S01]  /*43e0*/  SEL R10, R14, R19, !P1 ;  /* 0x000000130e0a7207 */ /* 0x000fe20004800000 */
[----:B------:R-:W-:Y:S02]  /*43f0*/  IMAD.MOV.U32 R35, RZ, RZ, RZ ;  /* 0x000000ffff237224 */ /* 0x000fe400078e00ff */
[----:B------:R-:W-:Y:S01]  /*4400*/  IMAD.HI.U32 R34, R12, R11, RZ ;  /* 0x0000000b0c227227 */ /* 0x000fe200078e00ff */
        /* <DEDUP_REMOVED lines=17> */
[----:B------:R-:W-:-:S03]  /*4520*/  IMAD.X R15, R10, 0x1, ~R27, P1 ;  /* 0x000000010a0f7824 */ /* 0x000fc600008e0e1b */
[----:B------:R-:W-:Y:S01]  /*4530*/  SEL R11, R12, R11, P2 ;  /* 0x0000000b0c0b7207 */ /* 0x000fe20001000000 */
[----:B------:R-:W-:Y:S01]  /*4540*/  IMAD.X R12, RZ, RZ, R21, P0 ;  /* 0x000000ffff0c7224 */ /* 0x000fe200000e0615 */
[----:B------:R-:W-:Y:S02]  /*4550*/  SEL R14, R14, R23, P2 ;  /* 0x000000170e0e7207 */ /* 0x000fe40001000000 */
[----:B------:R-:W-:Y:S02]  /*4560*/  SEL R15, R15, R10, P2 ;  /* 0x0000000a0f0f7207 */ /* 0x000fe40001000000 */
[----:B------:R-:W-:Y:S02]  /*4570*/  ISETP.GE.U32.AND P0, PT, R11, R26, PT ;  /* 0x0000001a0b00720c */ /* 0x000fe40003f06070 */
[----:B------:R-:W-:Y:S02]  /*4580*/  SEL R12, R12, R21, P2 ;  /* 0x000000150c0c7207 */ /* 0x000fe40001000000 */
[----:B------:R-:W-:-:S02]  /*4590*/  IADD3 R11, P1, PT, R14, 0x1, RZ ;  /* 0x000000010e0b7810 */ /* 0x000fc40007f3e0ff */
[----:B------:R-:W-:Y:S02]  /*45a0*/  ISETP.GE.U32.AND.EX P0, PT, R15, R27, PT, P0 ;  /* 0x0000001b0f00720c */ /* 0x000fe40003f06100 */
[----:B------:R-:W-:Y:S01]  /*45b0*/  LOP3.LUT R10, R18, R19, RZ, 0x3c, !PT ;  /* 0x00000013120a7212 */ /* 0x000fe200078e3cff */
[----:B------:R-:W-:Y:S01]  /*45c0*/  IMAD.X R15, RZ, RZ, R12, P1 ;  /* 0x000000ffff0f7224 */ /* 0x000fe200008e060c */
[----:B------:R-:W-:Y:S01]  /*45d0*/  SEL R11, R11, R14, P0 ;  /* 0x0000000e0b0b7207 */ /* 0x000fe20000000000 */
[----:B------:R-:W-:Y:S01]  /*45e0*/  IMAD.MOV.U32 R14, RZ, RZ, R16 ;  /* 0x000000ffff0e7224 */ /* 0x000fe200078e0010 */
[----:B------:R-:W-:Y:S02]  /*45f0*/  ISETP.GE.AND P2, PT, R10, RZ, PT ;  /* 0x000000ff0a00720c */ /* 0x000fe40003f46270 */
[----:B------:R-:W-:Y:S02]  /*4600*/  SEL R15, R15, R12, P0 ;  /* 0x0000000c0f0f7207 */ /* 0x000fe40000000000 */
[----:B------:R-:W-:-:S02]  /*4610*/  IADD3 R12, P1, PT, RZ, -R11, RZ ;  /* 0x8000000bff0c7210 */ /* 0x000fc40007f3e0ff */
[----:B------:R-:W-:Y:S02]  /*4620*/  ISETP.NE.U32.AND P0, PT, R20, RZ, PT ;  /* 0x000000ff1400720c */ /* 0x000fe40003f05070 */
[-C--:B------:R-:W-:Y:S02]  /*4630*/  IADD3.X R10, PT, PT, RZ, ~R15.reuse, RZ, P1, !PT ;  /* 0x8000000fff0a7210 */ /* 0x080fe40000ffe4ff */
[----:B------:R-:W-:Y:S02]  /*4640*/  ISETP.NE.AND.EX P0, PT, R18, RZ, PT, P0 ;  /* 0x000000ff1200720c */ /* 0x000fe40003f05300 */
[----:B------:R-:W-:Y:S01]  /*4650*/  SEL R10, R10, R15, !P2 ;  /* 0x0000000f0a0a7207 */ /* 0x000fe20005000000 */
[----:B------:R-:W-:Y:S01]  /*4660*/  IMAD.MOV.U32 R15, RZ, RZ, 0x0 ;  /* 0x00000000ff0f7424 */ /* 0x000fe200078e00ff */
[----:B------:R-:W-:Y:S02]  /*4670*/  SEL R12, R12, R11, !P2 ;  /* 0x0000000b0c0c7207 */ /* 0x000fe40005000000 */
[----:B------:R-:W-:-:S02]  /*4680*/  SEL R11, R10, 0xffffffff, P0 ;  /* 0xffffffff0a0b7807 */ /* 0x000fc40000000000 */
[----:B------:R-:W-:Y:S01]  /*4690*/  SEL R12, R12, 0xffffffff, P0 ;  /* 0xffffffff0c0c7807 */ /* 0x000fe20000000000 */
[----:B------:R-:W-:Y:S06]  /*46a0*/  RET.REL.NODEC R14 `(_ZN5flash32flash_fwd_splitkv_combine_kernelI23Flash_fwd_kernel_traitsILi32ELi64ELi256ELi4ELb0ELb0EN7cutlass10bfloat16_tE19Flash_kernel_traitsILi32ELi64ELi256ELi4ES3_EELi16ELi4ELb0EEEvNS_16Flash_fwd_paramsE) ;  /* 0xffffffb80e547950 */ /* 0x000fec0003c3ffff */
.L_x_147:
        /* <DEDUP_REMOVED lines=13> */
.L_x_10211:


//--------------------- .text._ZN5flash32flash_fwd_splitkv_combine_kernelI23Flash_fwd_kernel_traitsILi32ELi64ELi256ELi4ELb0ELb0EN7cutlass10bfloat16_tE19Flash_kernel_traitsILi32ELi64ELi256ELi4ES3_EELi16ELi3ELb0EEEvNS_16Flash_fwd_paramsE --------------------------
	.section	.text._ZN5flash32flash_fwd_splitkv_combine_kernelI23Flash_fwd_kernel_traitsILi32ELi64ELi256ELi4ELb0ELb0EN7cutlass10bfloat16_tE19Flash_kernel_traitsILi32ELi64ELi256ELi4ES3_EELi16ELi3ELb0EEEvNS_16Flash_fwd_paramsE,"ax",@progbits
	.align	128
        .global         _ZN5flash32flash_fwd_splitkv_combine_kernelI23Flash_fwd_kernel_traitsILi32ELi64ELi256ELi4ELb0ELb0EN7cutlass10bfloat16_tE19Flash_kernel_traitsILi32ELi64ELi256ELi4ES3_EELi16ELi3ELb0EEEvNS_16Flash_fwd_paramsE
        .type           _ZN5flash32flash_fwd_splitkv_combine_kernelI23Flash_fwd_kernel_traitsILi32ELi64ELi256ELi4ELb0ELb0EN7cutlass10bfloat16_tE19Flash_kernel_traitsILi32ELi64ELi256ELi4ES3_EELi16ELi3ELb0EEEvNS_16Flash_fwd_paramsE,@function
        .size           _ZN5flash32flash_fwd_splitkv_combine_kernelI23Flash_fwd_kernel_traitsILi32ELi64ELi256ELi4ELb0ELb0EN7cutlass10bfloat16_tE19Flash_kernel_traitsILi32ELi64ELi256ELi4ES3_EELi16ELi3ELb0EEEvNS_16Flash_fwd_paramsE,(.L_x_10212 - _ZN5flash32flash_fwd_splitkv_combine_kernelI23Flash_fwd_kernel_traitsILi32ELi64ELi256ELi4ELb0ELb0EN7cutlass10bfloat16_tE19Flash_kernel_traitsILi32ELi64ELi256ELi4ES3_EELi16ELi3ELb0EEEvNS_16Flash_fwd_paramsE)
        .other          _ZN5flash32flash_fwd_splitkv_combine_kernelI23Flash_fwd_kernel_traitsILi32ELi64ELi256ELi4ELb0ELb0EN7cutlass10bfloat16_tE19Flash_kernel_traitsILi32ELi64ELi256ELi4ES3_EELi16ELi3ELb0EEEvNS_16Flash_fwd_paramsE,@"STO_CUDA_ENTRY STV_DEFAULT"
_ZN5flash32flash_fwd_splitkv_combine_kernelI23Flash_fwd_kernel_traitsILi32ELi64ELi256ELi4ELb0ELb0EN7cutlass10bfloat16_tE19Flash_kernel_traitsILi32ELi64ELi256ELi4ES3_EELi16ELi3ELb0EEEvNS_16Flash_fwd_paramsE:
.text._ZN5flash32flash_fwd_splitkv_combine_kernelI23Flash_fwd_kernel_traitsILi32ELi64ELi256ELi4ELb0ELb0EN7cutlass10bfloat16_tE19Flash_kernel_traitsILi32ELi64ELi256ELi4ES3_EELi16ELi3ELb0EEEvNS_16Flash_fwd_paramsE:
        /* <DEDUP_REMOVED lines=38> */
.L_x_148:
[----:B------:R-:W-:Y:S01]  /*0260*/  IMAD.U32 R22, RZ, RZ, UR13 ;  /* 0x0000000dff167e24 */ /* 0x000fe2000f8e00ff */
[----:B------:R-:W-:Y:S01]  /*0270*/  MOV R20, UR11 ;  /* 0x0000000b00147c02 */ /* 0x000fe20008000f00 */
[----:B------:R-:W-:Y:S01]  /*0280*/  IMAD.U32 R21, RZ, RZ, UR15 ;  /* 0x0000000fff157e24 */ /* 0x000fe2000f8e00ff */
[----:B------:R-:W-:Y:S02]  /*0290*/  MOV R19, UR7 ;  /* 0x0000000700137c02 */ /* 0x000fe40008000f00 */
[----:B------:R-:W-:Y:S02]  /*02a0*/  MOV R18, 0x2c0 ;  /* 0x000002c000127802 */ /* 0x000fe40000000f00 */
[----:B------:R-:W-:Y:S05]  /*02b0*/  CALL.REL.NOINC `($__internal_4_$__cuda_sm20_div_s64) ;  /* 0x0000003c00547944 */ /* 0x000fea0003c00000 */
[----:B------:R-:W-:-:S07]  /*02c0*/  MOV R13, R11 ;  /* 0x0000000b000d7202 */ /* 0x000fce0000000f00 */
.L_x_149:
        /* <DEDUP_REMOVED lines=30> */
.L_x_151:
[----:B------:R-:W-:Y:S01]  /*04b0*/  IMAD.MOV.U32 R22, RZ, RZ, R12 ;  /* 0x000000ffff167224 */ /* 0x000fe200078e000c */
[----:B------:R-:W-:Y:S02]  /*04c0*/  MOV R21, R13 ;  /* 0x0000000d00157202 */ /* 0x000fe40000000f00 */
[----:B------:R-:W-:Y:S02]  /*04d0*/  MOV R18, 0x4f0 ;  /* 0x000004f000127802 */ /* 0x000fe40000000f00 */
[----:B------:R-:W-:Y:S05]  /*04e0*/  CALL.REL.NOINC `($__internal_4_$__cuda_sm20_div_s64) ;  /* 0x0000003800c87944 */ /* 0x000fea0003c00000 */
[----:B------:R-:W-:Y:S02]  /*04f0*/  MOV R4, R12 ;  /* 0x0000000c00047202 */ /* 0x000fe40000000f00 */
[----:B------:R-:W-:Y:S02]  /*0500*/  MOV R5, R11 ;  /* 0x0000000b00057202 */ /* 0x000fe40000000f00 */
.L_x_152:
[----:B------:R-:W-:Y:S05]  /*0510*/  BSYNC.RECONVERGENT B0 ;  /* 0x0000000000007941 */ /* 0x000fea0003800200 */
.L_x_150:
        /* <DEDUP_REMOVED lines=58> */
.L_x_154:
[----:B------:R-:W-:Y:S01]  /*08c0*/  IMAD.MOV.U32 R22, RZ, RZ, R20 ;  /* 0x000000ffff167224 */ /* 0x000fe200078e0014 */
[----:B------:R-:W-:Y:S01]  /*08d0*/  MOV R20, R10 ;  /* 0x0000000a00147202 */ /* 0x000fe20000000f00 */
[----:B------:R-:W-:Y:S01]  /*08e0*/  IMAD.MOV.U32 R21, RZ, RZ, R19 ;  /* 0x000000ffff157224 */ /* 0x000fe200078e0013 */
[----:B------:R-:W-:Y:S02]  /*08f0*/  MOV R19, R0 ;  /* 0x0000000000137202 */ /* 0x000fe40000000f00 */
[----:B------:R-:W-:Y:S02]  /*0900*/  MOV R18, 0x920 ;  /* 0x0000092000127802 */ /* 0x000fe40000000f00 */
[----:B------:R-:W-:Y:S05]  /*0910*/  CALL.REL.NOINC `($__internal_4_$__cuda_sm20_div_s64) ;  /* 0x0000003400bc7944 */ /* 0x000fea0003c00000 */
[----:B------:R-:W-:Y:S02]  /*0920*/  MOV R13, R11 ;  /* 0x0000000b000d7202 */ /* 0x000fe40000000f00 */
.L_x_155:
[----:B------:R-:W-:Y:S05]  /*0930*/  BSYNC.RECONVERGENT B0 ;  /* 0x0000000000007941 */ /* 0x000fea0003800200 */
.L_x_153:
        /* <DEDUP_REMOVED lines=21> */
[----:B------:R-:W-:Y:S01]  /*0a90*/  UIMAD UR4, UR6, UR4, UR5 ;  /* 0x00000004060472a4 */ /* 0x000fe2000f8e0205 */
[----:B------:R-:W0:Y:S03]  /*0aa0*/  LDCU UR5, c[0x0][0x3e0] ;  /* 0x00007c00ff0577ac */ /* 0x000e260008000800 */
[----:B------:R-:W-:-:S11]  /*0ab0*/  UISETP.GT.U32.AND UP1, UPT, UR6, UR4, UPT ;  /* 0x000000040600728c */ /* 0x000fd6000bf24070 */
[----:B------:R-:W-:Y:S02]  /*0ac0*/  @!UP1 UIADD3 UR4, UPT, UPT, UR4, -UR6, URZ ;  /* 0x8000000604049290 */ /* 0x000fe4000fffe0ff */
[----:B------:R-:W-:Y:S01]  /*0ad0*/  @!UP1 UIADD3 UR9, UPT, UPT, UR9, 0x1, URZ ;  /* 0x0000000109099890 */ /* 0x000fe2000fffe0ff */
[----:B0-----:R-:W-:Y:S01]  /*0ae0*/  IMAD.U32 R2, RZ, RZ, UR5 ;  /* 0x00000005ff027e24 */ /* 0x001fe2000f8e00ff */
[----:B------:R-:W-:Y:S02]  /*0af0*/  UISETP.GE.U32.AND UP0, UPT, UR4, UR6, UPT ;  /* 0x000000060400728c */ /* 0x000fe4000bf06070 */
[----:B------:R-:W-:Y:S02]  /*0b00*/  UISETP.GE.AND UP1, UPT, UR8, URZ, UPT ;  /* 0x000000ff0800728c */ /* 0x000fe4000bf26270 */
[----:B------:R-:W-:Y:S01]  /*0b10*/  USHF.R.S32.HI UR4, URZ, 0x1f, UR10 ;  /* 0x0000001fff047899 */ /* 0x000fe2000801140a */
[----:B------:R-:W-:Y:S01]  /*0b20*/  IABS R2, R2 ;  /* 0x0000000200027213 */ /* 0x000fe20000000000 */
[----:B------:R-:W-:-:S02]  /*0b30*/  UISETP.NE.AND UP2, UPT, UR5, URZ, UPT ;  /* 0x000000ff0500728c */ /* 0x000fc4000bf45270 */
[----:B------:R-:W-:Y:S01]  /*0b40*/  ULOP3.LUT UR4, UR4, 0x1, URZ, 0xfc, !UPT ;  /* 0x0000000104047892 */ /* 0x000fe2000f8efcff */
[----:B------:R-:W-:Y:S02]  /*0b50*/  R2UR UR20, R2 ;  /* 0x00000000021472ca */ /* 0x000fe400000e0000 */
[----:B------:R-:W-:Y:S02]  /*0b60*/  @UP0 UIADD3 UR9, UPT, UPT, UR9, 0x1, URZ ;  /* 0x0000000109090890 */ /* 0x000fe4000fffe0ff */
[----:B------:R-:W-:Y:S02]  /*0b70*/  UISETP.NE.AND UP0, UPT, UR10, URZ, UPT ;  /* 0x000000ff0a00728c */ /* 0x000fe4000bf05270 */
[----:B------:R-:W-:-:S07]  /*0b80*/  @!UP1 UIADD3 UR9, UPT, UPT, -UR9, URZ, URZ ;  /* 0x000000ff09099290 */ /* 0x000fce000fffe1ff */
[----:B------:R-:W0:Y:S02]  /*0b90*/  I2F.RP R9, UR20 ;  /* 0x0000001400097d06 */ /* 0x000e240008209400 */
[----:B------:R-:W-:-:S04]  /*0ba0*/  @!UP0 ULOP3.LUT UR9, URZ, UR10, URZ, 0x33, !UPT ;  /* 0x0000000aff098292 */ /* 0x000fc8000f8e33ff */
[----:B------:R-:W-:Y:S02]  /*0bb0*/  UIMAD UR6, UR9, UR4, URZ ;  /* 0x00000004090672a4 */ /* 0x000fe4000f8e02ff */
[----:B------:R-:W-:-:S04]  /*0bc0*/  UIADD3 UR4, UPT, UPT, UR5, -0x1, URZ ;  /* 0xffffffff05047890 */ /* 0x000fc8000fffe0ff */
[----:B------:R-:W-:Y:S01]  /*0bd0*/  IABS R3, UR6 ;  /* 0x0000000600037c13 */ /* 0x000fe20008000000 */
[----:B0-----:R-:W0:Y:S03]  /*0be0*/  MUFU.RCP R8, R9 ;  /* 0x0000000900087308 */ /* 0x001e260000001000 */
[----:B------:R-:W-:-:S13]  /*0bf0*/  R2UR UR16, R3 ;  /* 0x00000000031072ca */ /* 0x000fda00000e0000 */
[----:B------:R-:W1:Y:S01]  /*0c00*/  I2F.RP R11, UR16 ;  /* 0x00000010000b7d06 */ /* 0x000e620008209400 */
[----:B------:R-:W-:Y:S01]  /*0c10*/  UIADD3 UR8, UPT, UPT, UR4, UR16, URZ ;  /* 0x0000001004087290 */ /* 0x000fe2000fffe0ff */
[----:B0-----:R-:W-:-:S05]  /*0c20*/  VIADD R8, R8, 0xffffffe ;  /* 0x0ffffffe08087836 */ /* 0x001fca0000000000 */
[----:B------:R-:W-:-:S05]  /*0c30*/  IMAD.U32 R3, RZ, RZ, UR8 ;  /* 0x00000008ff037e24 */ /* 0x000fca000f8e00ff */
[----:B------:R-:W-:Y:S01]  /*0c40*/  IABS R3, R3 ;  /* 0x0000000300037213 */ /* 0x000fe20000000000 */
[----:B-1----:R-:W0:Y:S03]  /*0c50*/  MUFU.RCP R2, R11 ;  /* 0x0000000b00027308 */ /* 0x002e260000001000 */
[----:B------:R-:W-:Y:S01]  /*0c60*/  R2UR UR21, R3 ;  /* 0x00000000031572ca */ /* 0x000fe200000e0000 */
[----:B0-----:R-:W-:-:S04]  /*0c70*/  VIADD R7, R2, 0xffffffe ;  /* 0x0ffffffe02077836 */ /* 0x001fc80000000000 */
        /* <DEDUP_REMOVED lines=16> */
[----:B------:R-:W-:-:S03]  /*0d80*/  ULOP3.LUT UR8, UR8, UR5, URZ, 0x3c, !UPT ;  /* 0x0000000508087292 */ /* 0x000fc6000f8e3cff */
[----:B------:R-:W-:Y:S01]  /*0d90*/  UMOV UR17, UR23 ;  /* 0x0000001700117c82 */ /* 0x000fe20008000000 */
[----:B------:R-:W-:Y:S01]  /*0da0*/  ISETP.LT.U32.AND P1, PT, R2, UR16, PT ;  /* 0x0000001002007c0c */ /* 0x000fe2000bf21070 */
[----:B------:R-:W-:Y:S01]  /*0db0*/  UIADD3 UR19, UPT, UPT, -UR17, URZ, URZ ;  /* 0x000000ff11137290 */ /* 0x000fe2000fffe1ff */
[----:B------:R-:W-:Y:S01]  /*0dc0*/  ISETP.LE.AND P0, PT, RZ, UR22, PT ;  /* 0x00000016ff007c0c */ /* 0x000fe2000bf03270 */
[----:B------:R-:W0:Y:S02]  /*0dd0*/  LDCU.U8 UR18, c[0x0][0x549] ;  /* 0x0000a920ff1277ac */ /* 0x000e240008000000 */
[----:B------:R-:W-:-:S04]  /*0de0*/  UIMAD UR19, UR20, UR19, UR21 ;  /* 0x00000013141372a4 */ /* 0x000fc8000f8e0215 */
        /* <DEDUP_REMOVED lines=49> */
.L_x_157:
[----:B------:R-:W-:Y:S01]  /*1100*/  IMAD.MOV.U32 R22, RZ, RZ, R12 ;  /* 0x000000ffff167224 */ /* 0x000fe200078e000c */
[----:B------:R-:W-:Y:S01]  /*1110*/  MOV R20, R9 ;  /* 0x0000000900147202 */ /* 0x000fe20000000f00 */
[----:B------:R-:W-:Y:S01]  /*1120*/  IMAD.MOV.U32 R21, RZ, RZ, R13 ;  /* 0x000000ffff157224 */ /* 0x000fe200078e000d */
[----:B------:R-:W-:Y:S02]  /*1130*/  MOV R19, R29 ;  /* 0x0000001d00137202 */ /* 0x000fe40000000f00 */
[----:B------:R-:W-:Y:S02]  /*1140*/  MOV R18, 0x1160 ;  /* 0x0000116000127802 */ /* 0x000fe40000000f00 */
[----:B------:R-:W-:Y:S05]  /*1150*/  CALL.REL.NOINC `($__internal_4_$__cuda_sm20_div_s64) ;  /* 0x0000002c00ac7944 */ /* 0x000fea0003c00000 */
[----:B------:R-:W-:Y:S02]  /*1160*/  MOV R34, R12 ;  /* 0x0000000c00227202 */ /* 0x000fe40000000f00 */
[----:B------:R-:W-:Y:S02]  /*1170*/  MOV R35, R11 ;  /* 0x0000000b00237202 */ /* 0x000fe40000000f00 */
.L_x_158:
[----:B------:R-:W-:Y:S05]  /*1180*/  BSYNC.RECONVERGENT B0 ;  /* 0x0000000000007941 */ /* 0x000fea0003800200 */
.L_x_156:
        /* <DEDUP_REMOVED lines=57> */
.L_x_160:
[----:B------:R-:W-:Y:S01]  /*1520*/  IMAD.MOV.U32 R22, RZ, RZ, R4 ;  /* 0x000000ffff167224 */ /* 0x000fe200078e0004 */
[----:B------:R-:W-:Y:S01]  /*1530*/  MOV R21, R5 ;  /* 0x0000000500157202 */ /* 0x000fe20000000f00 */
[----:B------:R-:W-:Y:S01]  /*1540*/  IMAD.MOV.U32 R20, RZ, RZ, R8 ;  /* 0x000000ffff147224 */ /* 0x000fe200078e0008 */
[----:B------:R-:W-:Y:S02]  /*1550*/  MOV R18, 0x1570 ;  /* 0x0000157000127802 */ /* 0x000fe40000000f00 */
[----:B------:R-:W-:Y:S05]  /*1560*/  CALL.REL.NOINC `($__internal_4_$__cuda_sm20_div_s64) ;  /* 0x0000002800a87944 */ /* 0x000fea0003c00000 */
[----:B------:R-:W-:Y:S02]  /*1570*/  MOV R14, R12 ;  /* 0x0000000c000e7202 */ /* 0x000fe40000000f00 */
[----:B------:R-:W-:Y:S02]  /*1580*/  MOV R15, R11 ;  /* 0x0000000b000f7202 */ /* 0x000fe40000000f00 */
.L_x_161:
[----:B------:R-:W-:Y:S05]  /*1590*/  BSYNC.RECONVERGENT B0 ;  /* 0x0000000000007941 */ /* 0x000fea0003800200 */
.L_x_159:
[----:B------:R-:W0:Y:S01]  /*15a0*/  LDC R3, c[0x0][0x434] ;  /* 0x00010d00ff037b82 */ /* 0x000e220000000800 */
[----:B------:R-:W1:Y:S01]  /*15b0*/  S2R R4, SR_TID.X ;  /* 0x0000000000047919 */ /* 0x000e620000002100 */
[----:B------:R-:W2:Y:S01]  /*15c0*/  LDCU UR17, c[0x0][0x534] ;  /* 0x0000a680ff1177ac */ /* 0x000ea20008000800 */
[----:B------:R-:W-:Y:S01]  /*15d0*/  BSSY.RECONVERGENT B0, `(.L_x_162) ;  /* 0x0000044000007945 */ /* 0x000fe20003800200 */
[----:B------:R-:W-:Y:S01]  /*15e0*/  IMAD.MOV.U32 R16, RZ, RZ, -0x800000 ;  /* 0xff800000ff107424 */ /* 0x000fe200078e00ff */
[----:B------:R-:W3:Y:S01]  /*15f0*/  LDCU UR5, c[0x0][0x430] ;  /* 0x00008600ff0577ac */ /* 0x000ee20008000800 */
[----:B------:R-:W-:Y:S01]  /*1600*/  IMAD.MOV.U32 R25, RZ, RZ, -0x800000 ;  /* 0xff800000ff197424 */ /* 0x000fe200078e00ff */
[----:B------:R-:W-:-:S04]  /*1610*/  USHF.R.S32.HI UR8, URZ, 0x1f, UR14 ;  /* 0x0000001fff087899 */ /* 0x000fc8000801140e */
[----:B------:R-:W-:Y:S01]  /*1620*/  ULOP3.LUT UR8, UR8, 0x1, URZ, 0xfc, !UPT ;  /* 0x0000000108087892 */ /* 0x000fe2000f8efcff */
[----:B0-----:R-:W-:-:S04]  /*1630*/  IABS R7, R3 ;  /* 0x0000000300077213 */ /* 0x001fc80000000000 */
[----:B------:R-:W0:Y:S01]  /*1640*/  I2F.RP R11, R7 ;  /* 0x00000007000b7306 */ /* 0x000e220000209400 */
[----:B-1----:R-:W-:Y:S02]  /*1650*/  ISETP.GT.U32.AND P1, PT, R4, 0x7f, PT ;  /* 0x0000007f0400780c */ /* 0x002fe40003f24070 */
[----:B------:R-:W-:-:S05]  /*1660*/  SHF.R.U32.HI R17, RZ, 0x4, R4 ;  /* 0x00000004ff117819 */ /* 0x000fca0000011604 */
[----:B0-----:R-:W0:Y:S02]  /*1670*/  MUFU.RCP R12, R11 ;  /* 0x0000000b000c7308 */ /* 0x001e240000001000 */
[----:B0-----:R-:W-:-:S04]  /*1680*/  VIADD R12, R12, 0xffffffe ;  /* 0x0ffffffe0c0c7836 */ /* 0x001fc80000000000 */
[----:B------:R-:W-:Y:S02]  /*1690*/  @!P1 SHF.L.U32 R11, R4, 0x2, RZ ;  /* 0x00000002040b9819 */ /* 0x000fe400000006ff */
[----:B------:R-:W0:Y:S02]  /*16a0*/  F2I.FTZ.U32.TRUNC.NTZ R13, R12 ;  /* 0x0000000c000d7305 */ /* 0x000e24000021f000 */
[----:B------:R-:W-:Y:S01]  /*16b0*/  @!P1 LOP3.LUT R11, R11, 0x3c, RZ, 0xc0, !PT ;  /* 0x0000003c0b0b9812 */ /* 0x000fe200078ec0ff */
[----:B0-----:R-:W-:Y:S02]  /*16c0*/  IMAD.MOV R5, RZ, RZ, -R13 ;  /* 0x000000ffff057224 */ /* 0x001fe400078e0a0d */
[----:B------:R-:W-:Y:S02]  /*16d0*/  IMAD.MOV.U32 R12, RZ, RZ, RZ ;  /* 0x000000ffff0c7224 */ /* 0x000fe400078e00ff */
[----:B------:R-:W-:Y:S01]  /*16e0*/  IMAD R6, R5, R7, RZ ;  /* 0x0000000705067224 */ /* 0x000fe200078e02ff */
[----:B------:R-:W-:-:S02]  /*16f0*/  IABS R5, R2 ;  /* 0x0000000200057213 */ /* 0x000fc40000000000 */
[----:B------:R-:W-:Y:S01]  /*1700*/  LOP3.LUT R2, R2, R3, RZ, 0x3c, !PT ;  /* 0x0000000302027212 */ /* 0x000fe200078e3cff */
[----:B------:R-:W-:Y:S01]  /*1710*/  IMAD.HI.U32 R6, R13, R6, R12 ;  /* 0x000000060d067227 */ /* 0x000fe200078e000c */
[----:B------:R-:W-:Y:S02]  /*1720*/  SHF.R.U32.HI R13, RZ, 0x3, R4 ;  /* 0x00000003ff0d7819 */ /* 0x000fe40000011604 */
[----:B------:R-:W-:Y:S02]  /*1730*/  ISETP.GE.AND P2, PT, R2, RZ, PT ;  /* 0x000000ff0200720c */ /* 0x000fe40003f46270 */
[----:B------:R-:W-:Y:S01]  /*1740*/  @!P1 MOV R2, 0x400 ;  /* 0x0000040000029802 */ /* 0x000fe20000000f00 */
[----:B------:R-:W-:Y:S02]  /*1750*/  IMAD.HI.U32 R19, R6, R5, RZ ;  /* 0x0000000506137227 */ /* 0x000fe400078e00ff */
[----:B------:R-:W0:Y:S02]  /*1760*/  @!P1 S2R R6, SR_CgaCtaId ;  /* 0x0000000000069919 */ /* 0x000e240000008800 */
[----:B------:R-:W-:-:S04]  /*1770*/  IMAD.MOV R12, RZ, RZ, -R19 ;  /* 0x000000ffff0c7224 */ /* 0x000fc800078e0a13 */
[C---:B------:R-:W-:Y:S02]  /*1780*/  IMAD R12, R7.reuse, R12, R5 ;  /* 0x0000000c070c7224 */ /* 0x040fe400078e0205 */
[----:B------:R-:W1:Y:S03]  /*1790*/  @!P1 S2R R5, SR_CgaCtaId ;  /* 0x0000000000059919 */ /* 0x000e660000008800 */
[----:B------:R-:W-:-:S13]  /*17a0*/  ISETP.GT.U32.AND P0, PT, R7, R12, PT ;  /* 0x0000000c0700720c */ /* 0x000fda0003f04070 */
[-C--:B------:R-:W-:Y:S01]  /*17b0*/  @!P0 IADD3 R12, PT, PT, R12, -R7.reuse, RZ ;  /* 0x800000070c0c8210 */ /* 0x080fe20007ffe0ff */
[----:B------:R-:W-:Y:S01]  /*17c0*/  @!P0 VIADD R19, R19, 0x1 ;  /* 0x0000000113138836 */ /* 0x000fe20000000000 */
[----:B------:R-:W-:Y:S02]  /*17d0*/  ISETP.NE.AND P0, PT, R3, RZ, PT ;  /* 0x000000ff0300720c */ /* 0x000fe40003f05270 */
[----:B------:R-:W-:Y:S02]  /*17e0*/  ISETP.GE.U32.AND P3, PT, R12, R7, PT ;  /* 0x000000070c00720c */ /* 0x000fe40003f66070 */
[----:B------:R-:W-:-:S04]  /*17f0*/  @!P1 MOV R7, 0x400 ;  /* 0x0000040000079802 */ /* 0x000fc80000000f00 */
[----:B0-----:R-:W-:Y:S02]  /*1800*/  @!P1 LEA R6, R6, R7, 0x18 ;  /* 0x0000000706069211 */ /* 0x001fe400078ec0ff */
[----:B------:R-:W-:-:S03]  /*1810*/  LOP3.LUT R7, R4, 0x7, RZ, 0xc0, !PT ;  /* 0x0000000704077812 */ /* 0x000fc600078ec0ff */
[----:B------:R-:W-:Y:S01]  /*1820*/  @!P1 IMAD R6, R17, 0x44, R6 ;  /* 0x0000004411069824 */ /* 0x000fe200078e0206 */
[----:B-1----:R-:W-:Y:S01]  /*1830*/  @!P1 LEA R2, R5, R2, 0x18 ;  /* 0x0000000205029211 */ /* 0x002fe200078ec0ff */
[----:B------:R-:W-:Y:S02]  /*1840*/  @P3 VIADD R19, R19, 0x1 ;  /* 0x0000000113133836 */ /* 0x000fe40000000000 */
[----:B------:R-:W-:Y:S02]  /*1850*/  @!P1 IMAD.IADD R11, R6, 0x1, R11 ;  /* 0x00000001060b9824 */ /* 0x000fe400078e020b */
[----:B------:R-:W-:Y:S01]  /*1860*/  @!P2 IMAD.MOV R19, RZ, RZ, -R19 ;  /* 0x000000ffff13a224 */ /* 0x000fe200078e0a13 */
[----:B------:R-:W-:Y:S01]  /*1870*/  @!P0 LOP3.LUT R19, RZ, R3, RZ, 0x33, !PT ;  /* 0x00000003ff138212 */ /* 0x000fe200078e33ff */
[----:B------:R-:W-:Y:S01]  /*1880*/  @!P1 IMAD R2, R7, 0x44, R2 ;  /* 0x0000004407029824 */ /* 0x000fe200078e0202 */
[----:B--2---:R-:W-:Y:S01]  /*1890*/  ISETP.GE.AND P0, PT, R17, UR17, PT ;  /* 0x0000001111007c0c */ /* 0x004fe2000bf06270 */
[----:B---3--:R-:W-:-:S02]  /*18a0*/  IMAD R6, R3, UR5, RZ ;  /* 0x0000000503067c24 */ /* 0x008fc4000f8e02ff */
[----:B------:R-:W-:Y:S01]  /*18b0*/  IMAD R5, R19, UR8, RZ ;  /* 0x0000000813057c24 */ /* 0x000fe2000f8e02ff */
[----:B------:R-:W0:Y:S01]  /*18c0*/  LDCU.64 UR8, c[0x0][0x358] ;  /* 0x00006b00ff0877ac */ /* 0x000e220008000a00 */
[----:B------:R-:W-:-:S03]  /*18d0*/  @!P1 LEA R3, R13, R2, 0x2 ;  /* 0x000000020d039211 */ /* 0x000fc600078e10ff */
[----:B------:R-:W-:-:S05]  /*18e0*/  IABS R21, R5 ;  /* 0x0000000500157213 */ /* 0x000fca0000000000 */
[----:B------:R-:W-:Y:S01]  /*18f0*/  VIADD R18, R21, UR4 ;  /* 0x0000000415127c36 */ /* 0x000fe20008000000 */
[----:B------:R-:W-:Y:S06]  /*1900*/  @P0 BRA `(.L_x_163) ;  /* 0x0000000000400947 */ /* 0x000fec0003800000 */
[----:B------:R-:W-:Y:S01]  /*1910*/  UIADD3 UR5, UP0, UPT, UR13, -UR12, URZ ;  /* 0x8000000c0d057290 */ /* 0x000fe2000ff1e0ff */
[----:B------:R-:W-:-:S03]  /*1920*/  LOP3.LUT R12, R4, 0xf, RZ, 0xc0, !PT ;  /* 0x0000000f040c7812 */ /* 0x000fc600078ec0ff */
[----:B------:R-:W-:Y:S02]  /*1930*/  UIADD3.X UR4, UPT, UPT, UR15, -0x1, URZ, UP0, !UPT ;  /* 0xffffffff0f047890 */ /* 0x000fe400087fe4ff */
[----:B------:R-:W-:-:S04]  /*1940*/  ISETP.LT.U32.AND P0, PT, R12, UR5, PT ;  /* 0x000000050c007c0c */ /* 0x000fc8000bf01070 */
[----:B------:R-:W-:-:S05]  /*1950*/  IMAD.U32 R2, RZ, RZ, UR4 ;  /* 0x00000004ff027e24 */ /* 0x000fca000f8e00ff */
[----:B------:R-:W-:-:S13]  /*1960*/  ISETP.GT.AND.EX P0, PT, R2, RZ, PT, P0 ;  /* 0x000000ff0200720c */ /* 0x000fda0003f04300 */
[----:B------:R-:W-:Y:S05]  /*1970*/  @!P0 BRA `(.L_x_163) ;  /* 0x0000000000248947 */ /* 0x000fea0003800000 */
[----:B------:R-:W1:Y:S01]  /*1980*/  LDCU.64 UR4, c[0x0][0x428] ;  /* 0x00008500ff0477ac */ /* 0x000e620008000a00 */
[----:B------:R-:W-:Y:S01]  /*1990*/  IADD3 R22, P0, PT, R12, UR12, RZ ;  /* 0x0000000c0c167c10 */ /* 0x000fe2000ff1e0ff */
[----:B------:R-:W-:-:S04]  /*19a0*/  IMAD R2, R17, UR15, RZ ;  /* 0x0000000f11027c24 */ /* 0x000fc8000f8e02ff */
[----:B------:R-:W-:Y:S02]  /*19b0*/  IMAD.X R23, RZ, RZ, RZ, P0 ;  /* 0x000000ffff177224 */ /* 0x000fe400000e06ff */
[----:B------:R-:W-:-:S05]  /*19c0*/  IMAD.WIDE.U32 R16, R17, UR13, R22 ;  /* 0x0000000d11107c25 */ /* 0x000fca000f8e0016 */
[----:B------:R-:W-:Y:S02]  /*19d0*/  IADD3 R2, PT, PT, R17, R2, RZ ;  /* 0x0000000211027210 */ /* 0x000fe40007ffe0ff */
[----:B-1----:R-:W-:-:S04]  /*19e0*/  LEA R22, P0, R16, UR4, 0x2 ;  /* 0x0000000410167c11 */ /* 0x002fc8000f8010ff */
[----:B------:R-:W-:-:S05]  /*19f0*/  LEA.HI.X R23, R16, UR5, R2, 0x2, P0 ;  /* 0x0000000510177c11 */ /* 0x000fca00080f1402 */
[----:B0-----:R1:W5:Y:S04]  /*1a00*/  LDG.E R16, desc[UR8][R22.64] ;  /* 0x0000000816107981 */ /* 0x001368000c1e1900 */
.L_x_163:
[----:B0-----:R-:W-:Y:S05]  /*1a10*/  BSYNC.RECONVERGENT B0 ;  /* 0x0000000000007941 */ /* 0x001fea0003800200 */
.L_x_162:
[----:B-----5:R0:W-:Y:S01]  /*1a20*/  @!P1 STS [R11], R16 ;  /* 0x000000100b009388 */ /* 0x0201e20000000800 */
[----:B------:R-:W2:Y:S01]  /*1a30*/  LDC R17, c[0x0][0x3e0] ;  /* 0x0000f800ff117b82 */ /* 0x000ea20000000800 */
[----:B------:R-:W3:Y:S07]  /*1a40*/  I2F.RP R20, R21 ;  /* 0x0000001500147306 */ /* 0x000eee0000209400 */
[----:B------:R-:W-:Y:S01]  /*1a50*/  BAR.SYNC.DEFER_BLOCKING 0x0 ;  /* 0x0000000000007b1d */ /* 0x000fe20000010000 */
[----:B------:R-:W-:-:S05]  /*1a60*/  ISETP.NE.AND P5, PT, R5, RZ, PT ;  /* 0x000000ff0500720c */ /* 0x000fca0003fa5270 */
[----:B------:R-:W-:Y:S01]  /*1a70*/  BSSY.RECONVERGENT B1, `(.L_x_164) ;  /* 0x0000173000017945 */ /* 0x000fe20003800200 */
[----:B---3--:R-:W3:Y:S01]  /*1a80*/  MUFU.RCP R30, R20 ;  /* 0x00000014001e7308 */ /* 0x008ee20000001000 */
[----:B--2---:R-:W-:Y:S01]  /*1a90*/  IABS R12, R17 ;  /* 0x00000011000c7213 */ /* 0x004fe20000000000 */
[----:B------:R-:W1:Y:S04]  /*1aa0*/  @!P1 LDS R25, [R3] ;  /* 0x0000000003199984 */ /* 0x000e680000000800 */
[----:B0-----:R-:W-:-:S04]  /*1ab0*/  IMAD.MOV.U32 R16, RZ, RZ, R12 ;  /* 0x000000ffff107224 */ /* 0x001fc800078e000c */
[----:B------:R-:W0:Y:S01]  /*1ac0*/  I2F.RP R11, R16 ;  /* 0x00000010000b7306 */ /* 0x000e220000209400 */
[----:B---3--:R-:W-:-:S07]  /*1ad0*/  VIADD R30, R30, 0xffffffe ;  /* 0x0ffffffe1e1e7836 */ /* 0x008fce0000000000 */
[----:B------:R2:W-:Y:S08]  /*1ae0*/  F2I.FTZ.U32.TRUNC.NTZ R31, R30 ;  /* 0x0000001e001f7305 */ /* 0x0005f0000021f000 */
[----:B0-----:R-:W0:Y:S01]  /*1af0*/  MUFU.RCP R26, R11 ;  /* 0x0000000b001a7308 */ /* 0x001e220000001000 */
[----:B--2---:R-:W-:Y:S02]  /*1b00*/  IMAD.MOV.U32 R30, RZ, RZ, RZ ;  /* 0x000000ffff1e7224 */ /* 0x004fe400078e00ff */
[----:B0-----:R-:W-:Y:S01]  /*1b10*/  VIADD R26, R26, 0xffffffe ;  /* 0x0ffffffe1a1a7836 */ /* 0x001fe20000000000 */
[----:B-1----:R-:W0:Y:S01]  /*1b20*/  SHFL.BFLY PT, R22, R25, 0x4, 0x1f ;  /* 0x0c801f0019167f89 */ /* 0x002e2200000e0000 */
[----:B------:R-:W-:-:S03]  /*1b30*/  IABS R11, R18 ;  /* 0x00000012000b7213 */ /* 0x000fc60000000000 */
[----:B------:R-:W1:Y:S02]  /*1b40*/  F2I.FTZ.U32.TRUNC.NTZ R27, R26 ;  /* 0x0000001a001b7305 */ /* 0x000e64000021f000 */
[----:B-1----:R-:W-:Y:S01]  /*1b50*/  IADD3 R3, PT, PT, RZ, -R27, RZ ;  /* 0x8000001bff037210 */ /* 0x002fe20007ffe0ff */
[----:B------:R-:W-:Y:S01]  /*1b60*/  IMAD.MOV.U32 R26, RZ, RZ, RZ ;  /* 0x000000ffff1a7224 */ /* 0x000fe200078e00ff */
[----:B0-----:R-:W-:-:S05]  /*1b70*/  FMNMX.FTZ R22, R22, R25, !PT ;  /* 0x0000001916167209 */ /* 0x001fca0007810000 */
[----:B------:R-:W0:Y:S02]  /*1b80*/  SHFL.BFLY PT, R23, R22, 0x2, 0x1f ;  /* 0x0c401f0016177f89 */ /* 0x000e2400000e0000 */
[----:B0-----:R-:W-:Y:S01]  /*1b90*/  FMNMX.FTZ R23, R22, R23, !PT ;  /* 0x0000001716177209 */ /* 0x001fe20007810000 */
[----:B------:R-:W-:-:S04]  /*1ba0*/  IMAD.MOV R22, RZ, RZ, -R31 ;  /* 0x000000ffff167224 */ /* 0x000fc800078e0a1f */
[----:B------:R-:W0:Y:S01]  /*1bb0*/  SHFL.BFLY PT, R2, R23, 0x1, 0x1f ;  /* 0x0c201f0017027f89 */ /* 0x000e2200000e0000 */
[----:B------:R-:W-:-:S04]  /*1bc0*/  IMAD R22, R22, R21, RZ ;  /* 0x0000001516167224 */ /* 0x000fc800078e02ff */
[----:B------:R-:W-:-:S06]  /*1bd0*/  IMAD.HI.U32 R22, R31, R22, R30 ;  /* 0x000000161f167227 */ /* 0x000fcc00078e001e */
[----:B------:R-:W-:Y:S01]  /*1be0*/  IMAD.HI.U32 R22, R22, R11, RZ ;  /* 0x0000000b16167227 */ /* 0x000fe200078e00ff */
[----:B0-----:R-:W-:-:S04]  /*1bf0*/  FMNMX.FTZ R2, R23, R2, !PT ;  /* 0x0000000217027209 */ /* 0x001fc80007810000 */
[----:B------:R-:W-:-:S04]  /*1c00*/  FSETP.NEU.FTZ.AND P0, PT, R2, -INF , PT ;  /* 0xff8000000200780b */ /* 0x000fc80003f1d000 */
[----:B------:R-:W-:-:S05]  /*1c10*/  FSEL R2, R2, RZ, P0 ;  /* 0x000000ff02027208 */ /* 0x000fca0000000000 */
[----:B------:R-:W-:-:S04]  /*1c20*/  FADD.FTZ R12, -R2, R25 ;  /* 0x00000019020c7221 */ /* 0x000fc80000010100 */
[----:B------:R-:W-:-:S06]  /*1c30*/  FMUL.FTZ R12, R12, 1.4426950216293334961 ;  /* 0x3fb8aa3b0c0c7820 */ /* 0x000fcc0000410000 */
[----:B------:R-:W0:Y:S02]  /*1c40*/  MUFU.EX2 R12, R12 ;  /* 0x0000000c000c7308 */ /* 0x000e240000000800 */
[----:B0-----:R-:W0:Y:S02]  /*1c50*/  SHFL.BFLY PT, R23, R12, 0x4, 0x1f ;  /* 0x0c801f000c177f89 */ /* 0x001e2400000e0000 */
[----:B0-----:R-:W-:Y:S01]  /*1c60*/  FADD.FTZ R23, R12, R23 ;  /* 0x000000170c177221 */ /* 0x001fe20000010000 */
[----:B------:R-:W-:Y:S01]  /*1c70*/  IMAD R12, R3, R16, RZ ;  /* 0x00000010030c7224 */ /* 0x000fe200078e02ff */
[----:B------:R-:W-:-:S03]  /*1c80*/  IABS R3, R5 ;  /* 0x0000000500037213 */ /* 0x000fc60000000000 */
[----:B------:R-:W0:Y:S01]  /*1c90*/  SHFL.BFLY PT, R20, R23, 0x2, 0x1f ;  /* 0x0c401f0017147f89 */ /* 0x000e2200000e0000 */
[----:B------:R-:W-:-:S04]  /*1ca0*/  IMAD.HI.U32 R12, R27, R12, R26 ;  /* 0x0000000c1b0c7227 */ /* 0x000fc800078e001a */
[----:B------:R-:W-:Y:S02]  /*1cb0*/  IMAD.MOV R3, RZ, RZ, -R3 ;  /* 0x000000ffff037224 */ /* 0x000fe400078e0a03 */
[----:B------:R-:W-:-:S04]  /*1cc0*/  IMAD.HI.U32 R12, R12, R11, RZ ;  /* 0x0000000b0c0c7227 */ /* 0x000fc800078e00ff */
[----:B------:R-:W-:Y:S01]  /*1cd0*/  IMAD R24, R22, R3, R11 ;  /* 0x0000000316187224 */ /* 0x000fe200078e020b */
[----:B------:R-:W-:-:S04]  /*1ce0*/  IADD3 R3, PT, PT, -R12, RZ, RZ ;  /* 0x000000ff0c037210 */ /* 0x000fc80007ffe1ff */
[----:B------:R-:W-:Y:S01]  /*1cf0*/  ISETP.GT.U32.AND P2, PT, R21, R24, PT ;  /* 0x000000181500720c */ /* 0x000fe20003f44070 */
[----:B------:R-:W-:Y:S01]  /*1d00*/  IMAD R3, R16, R3, R11 ;  /* 0x0000000310037224 */ /* 0x000fe200078e020b */
[C---:B------:R-:W-:Y:S02]  /*1d10*/  LOP3.LUT R11, R18.reuse, R21, RZ, 0x3c, !PT ;  /* 0x00000015120b7212 */ /* 0x040fe400078e3cff */
[----:B------:R-:W-:Y:S02]  /*1d20*/  LOP3.LUT R18, R18, R17, RZ, 0x3c, !PT ;  /* 0x0000001112127212 */ /* 0x000fe400078e3cff */
[----:B------:R-:W-:Y:S01]  /*1d30*/  ISETP.GT.U32.AND P0, PT, R16, R3, PT ;  /* 0x000000031000720c */ /* 0x000fe20003f04070 */
[----:B0-----:R-:W-:Y:S01]  /*1d40*/  FADD.FTZ R23, R23, R20 ;  /* 0x0000001417177221 */ /* 0x001fe20000010000 */
[----:B------:R-:W-:-:S04]  /*1d50*/  ISETP.GE.AND P3, PT, R11, RZ, PT ;  /* 0x000000ff0b00720c */ /* 0x000fc80003f66270 */
[----:B------:R-:W0:Y:S01]  /*1d60*/  SHFL.BFLY PT, R20, R23, 0x1, 0x1f ;  /* 0x0c201f0017147f89 */ /* 0x000e2200000e0000 */
[----:B------:R-:W-:Y:S02]  /*1d70*/  @!P2 IMAD.IADD R24, R24, 0x1, -R21 ;  /* 0x000000011818a824 */ /* 0x000fe400078e0a15 */
[----:B------:R-:W-:Y:S01]  /*1d80*/  @!P2 VIADD R22, R22, 0x1 ;  /* 0x000000011616a836 */ /* 0x000fe20000000000 */
[----:B------:R-:W-:-:S03]  /*1d90*/  ISETP.GE.AND P2, PT, R18, RZ, PT ;  /* 0x000000ff1200720c */ /* 0x000fc60003f46270 */
[----:B------:R-:W-:Y:S01]  /*1da0*/  @!P0 IMAD.IADD R3, R3, 0x1, -R16 ;  /* 0x0000000103038824 */ /* 0x000fe200078e0a10 */
[----:B------:R-:W-:Y:S01]  /*1db0*/  ISETP.GE.U32.AND P1, PT, R24, R21, PT ;  /* 0x000000151800720c */ /* 0x000fe20003f26070 */
[----:B------:R-:W-:Y:S01]  /*1dc0*/  @!P0 VIADD R12, R12, 0x1 ;  /* 0x000000010c0c8836 */ /* 0x000fe20000000000 */
[----:B------:R-:W-:Y:S01]  /*1dd0*/  ISETP.NE.AND P0, PT, R17, RZ, PT ;  /* 0x000000ff1100720c */ /* 0x000fe20003f05270 */
[----:B------:R-:W-:Y:S01]  /*1de0*/  IMAD.MOV.U32 R24, RZ, RZ, 0x7f800000 ;  /* 0x7f800000ff187424 */ /* 0x000fe200078e00ff */
[----:B------:R-:W-:-:S09]  /*1df0*/  ISETP.GE.U32.AND P4, PT, R3, R16, PT ;  /* 0x000000100300720c */ /* 0x000fd20003f86070 */
[----:B------:R-:W-:Y:S01]  /*1e00*/  @P1 IADD3 R22, PT, PT, R22, 0x1, RZ ;  /* 0x0000000116161810 */ /* 0x000fe20007ffe0ff */
[----:B0-----:R-:W-:-:S03]  /*1e10*/  FADD.FTZ R20, R23, R20 ;  /* 0x0000001417147221 */ /* 0x001fc60000010000 */
[----:B------:R-:W-:Y:S02]  /*1e20*/  @P4 VIADD R12, R12, 0x1 ;  /* 0x000000010c0c4836 */ /* 0x000fe40000000000 */
[----:B------:R-:W-:Y:S01]  /*1e30*/  @!P3 IMAD.MOV R22, RZ, RZ, -R22 ;  /* 0x000000ffff16b224 */ /* 0x000fe200078e0a16 */
[----:B------:R-:W-:Y:S02]  /*1e40*/  ISETP.NE.AND P3, PT, R19, RZ, PT ;  /* 0x000000ff1300720c */ /* 0x000fe40003f65270 */
[----:B------:R-:W-:Y:S02]  /*1e50*/  FSETP.NE.FTZ.AND P1, PT, R20, RZ, PT ;  /* 0x000000ff1400720b */ /* 0x000fe40003f35000 */
[----:B------:R-:W-:Y:S02]  /*1e60*/  MOV R3, R12 ;  /* 0x0000000c00037202 */ /* 0x000fe40000000f00 */
[----:B------:R-:W-:Y:S02]  /*1e70*/  @!P5 LOP3.LUT R22, RZ, R21, RZ, 0x33, !PT ;  /* 0x00000015ff16d212 */ /* 0x000fe400078e33ff */
[----:B------:R-:W-:Y:S01]  /*1e80*/  SEL R12, RZ, 0x1, !P3 ;  /* 0x00000001ff0c7807 */ /* 0x000fe20005800000 */
[----:B------:R-:W-:Y:S01]  /*1e90*/  @!P2 IMAD.MOV R3, RZ, RZ, -R3 ;  /* 0x000000ffff03a224 */ /* 0x000fe200078e0a03 */
[----:B------:R-:W-:-:S02]  /*1ea0*/  @!P0 LOP3.LUT R3, RZ, R17, RZ, 0x33, !PT ;  /* 0x00000011ff038212 */ /* 0x000fc400078e33ff */
[----:B------:R-:W-:Y:S02]  /*1eb0*/  LOP3.LUT P0, RZ, R4, 0x387, RZ, 0xc0, !PT ;  /* 0x0000038704ff7812 */ /* 0x000fe4000780c0ff */
[----:B------:R-:W-:Y:S01]  /*1ec0*/  SHF.R.S32.HI R21, RZ, 0x1f, R5 ;  /* 0x0000001fff157819 */ /* 0x000fe20000011405 */
[----:B------:R-:W0:Y:S01]  /*1ed0*/  @P1 MUFU.LG2 R11, R20 ;  /* 0x00000014000b1308 */ /* 0x000e220000000c00 */
[----:B------:R-:W-:Y:S01]  /*1ee0*/  ISETP.LT.U32.AND P2, PT, R14, R22, PT ;  /* 0x000000160e00720c */ /* 0x000fe20003f41070 */
[----:B------:R-:W-:Y:S01]  /*1ef0*/  IMAD R3, R3, UR10, RZ ;  /* 0x0000000a03037c24 */ /* 0x000fe2000f8e02ff */
[----:B------:R-:W-:Y:S01]  /*1f00*/  SHF.R.S32.HI R19, RZ, 0x1f, R22 ;  /* 0x0000001fff137819 */ /* 0x000fe20000011416 */
[----:B------:R-:W-:Y:S01]  /*1f10*/  IMAD R5, R5, R6, RZ ;  /* 0x0000000605057224 */ /* 0x000fe200078e02ff */
[----:B------:R-:W-:Y:S02]  /*1f20*/  LOP3.LUT R12, R21, R12, RZ, 0xfc, !PT ;  /* 0x0000000c150c7212 */ /* 0x000fe400078efcff */
[----:B------:R-:W-:-:S03]  /*1f30*/  ISETP.LT.AND.EX P2, PT, R15, R19, PT, P2 ;  /* 0x000000130f00720c */ /* 0x000fc60003f41320 */
[----:B------:R-:W-:Y:S01]  /*1f40*/  IMAD R3, R12, R3, RZ ;  /* 0x000000030c037224 */ /* 0x000fe200078e02ff */
[----:B------:R-:W-:Y:S01]  /*1f50*/  SEL R6, R14, R22, P2 ;  /* 0x000000160e067207 */ /* 0x000fe20001000000 */
[----:B0-----:R-:W-:Y:S01]  /*1f60*/  @P1 FFMA.FTZ R24, R11, 0.69314718246459960938, R2 ;  /* 0x3f3172180b181823 */ /* 0x001fe20000010002 */
[----:B------:R-:W-:Y:S05]  /*1f70*/  @P0 BRA `(.L_x_165) ;  /* 0x0000001000880947 */ /* 0x000fea0003800000 */
        /* <DEDUP_REMOVED lines=50> */
.L_x_167:
[----:B------:R-:W-:Y:S01]  /*22a0*/  IMAD.MOV.U32 R22, RZ, RZ, R2 ;  /* 0x000000ffff167224 */ /* 0x000fe200078e0002 */
[----:B------:R-:W-:Y:S01]  /*22b0*/  MOV R21, RZ ;  /* 0x000000ff00157202 */ /* 0x000fe20000000f00 */
[----:B------:R-:W-:Y:S01]  /*22c0*/  IMAD.MOV.U32 R20, RZ, RZ, R32 ;  /* 0x000000ffff147224 */ /* 0x000fe200078e0020 */
[----:B------:R-:W-:Y:S02]  /*22d0*/  MOV R18, 0x22f0 ;  /* 0x000022f000127802 */ /* 0x000fe40000000f00 */
[----:B------:R-:W-:Y:S05]  /*22e0*/  CALL.REL.NOINC `($__internal_4_$__cuda_sm20_div_s64) ;  /* 0x0000001c00487944 */ /* 0x000fea0003c00000 */
[----:B------:R-:W-:Y:S02]  /*22f0*/  IADD3 R15, PT, PT, -R12, RZ, RZ ;  /* 0x000000ff0c0f7210 */ /* 0x000fe40007ffe1ff */
[----:B------:R-:W-:-:S03]  /*2300*/  MOV R33, R11 ;  /* 0x0000000b00217202 */ /* 0x000fc60000000f00 */
[----:B------:R-:W-:Y:S01]  /*2310*/  IMAD R14, R32, R15, R2 ;  /* 0x0000000f200e7224 */ /* 0x000fe200078e0202 */
[----:B------:R-:W-:-:S07]  /*2320*/  MOV R32, R12 ;  /* 0x0000000c00207202 */ /* 0x000fce0000000f00 */
.L_x_168:
        /* <DEDUP_REMOVED lines=59> */
.L_x_170:
[----:B------:R-:W-:Y:S01]  /*26e0*/  IMAD.MOV.U32 R22, RZ, RZ, R32 ;  /* 0x000000ffff167224 */ /* 0x000fe200078e0020 */
[----:B------:R-:W-:Y:S01]  /*26f0*/  MOV R21, R33 ;  /* 0x0000002100157202 */ /* 0x000fe20000000f00 */
[----:B------:R-:W-:Y:S01]  /*2700*/  IMAD.MOV.U32 R20, RZ, RZ, R28 ;  /* 0x000000ffff147224 */ /* 0x000fe200078e001c */
[----:B------:R-:W-:Y:S02]  /*2710*/  MOV R18, 0x2730 ;  /* 0x0000273000127802 */ /* 0x000fe40000000f00 */
[----:B------:R-:W-:Y:S05]  /*2720*/  CALL.REL.NOINC `($__internal_4_$__cuda_sm20_div_s64) ;  /* 0x0000001800387944 */ /* 0x000fea0003c00000 */
[----:B------:R-:W-:-:S05]  /*2730*/  IADD3 R29, PT, PT, -R12, RZ, RZ ;  /* 0x000000ff0c1d7210 */ /* 0x000fca0007ffe1ff */
[----:B------:R-:W-:Y:S02]  /*2740*/  IMAD R29, R29, R28, R32 ;  /* 0x0000001c1d1d7224 */ /* 0x000fe400078e0220 */
.L_x_171:
[----:B------:R-:W-:Y:S05]  /*2750*/  BSYNC.RECONVERGENT B0 ;  /* 0x0000000000007941 */ /* 0x000fea0003800200 */
.L_x_169:
        /* <DEDUP_REMOVED lines=160> */
.L_x_166:
[----:B------:R-:W0:Y:S01]  /*3160*/  LDC.64 R2, c[0x0][0x420] ;  /* 0x00010800ff027b82 */ /* 0x000e220000000a00 */
[----:B------:R-:W-:-:S05]  /*3170*/  IADD3 R0, PT, PT, R13, UR12, RZ ;  /* 0x0000000c0d007c10 */ /* 0x000fca000fffe0ff */
[----:B0-----:R-:W-:-:S05]  /*3180*/  IMAD.WIDE.U32 R2, R0, 0x4, R2 ;  /* 0x0000000400027825 */ /* 0x001fca00078e0002 */
[----:B------:R1:W-:Y:S02]  /*3190*/  STG.E desc[UR8][R2.64], R24 ;  /* 0x0000001802007986 */ /* 0x0003e4000c101908 */
.L_x_165:
[----:B------:R-:W-:Y:S05]  /*31a0*/  BSYNC.RECONVERGENT B1 ;  /* 0x0000000000017941 */ /* 0x000fea0003800200 */
.L_x_164:
[----:B------:R-:W2:Y:S01]  /*31b0*/  LDCU UR6, c[0x0][0x534] ;  /* 0x0000a680ff0677ac */ /* 0x000ea20008000800 */
[----:B------:R-:W-:Y:S01]  /*31c0*/  BSSY.RECONVERGENT B0, `(.L_x_172) ;  /* 0x000000d000007945 */ /* 0x000fe20003800200 */
[----:B--2---:R-:W-:-:S04]  /*31d0*/  ISETP.GE.AND P0, PT, R7, UR6, PT ;  /* 0x0000000607007c0c */ /* 0x004fc8000bf06270 */
[----:B------:R-:W-:-:S13]  /*31e0*/  ISETP.GT.U32.OR P0, PT, R4, 0x7f, P0 ;  /* 0x0000007f0400780c */ /* 0x000fda0000704470 */
[----:B------:R-:W-:Y:S05]  /*31f0*/  @P0 BRA `(.L_x_173) ;  /* 0x0000000000240947 */ /* 0x000fea0003800000 */
[----:B------:R-:W2:Y:S01]  /*3200*/  S2R R0, SR_CgaCtaId ;  /* 0x0000000000007919 */ /* 0x000ea20000008800 */
[----:B01----:R-:W-:Y:S01]  /*3210*/  FADD.FTZ R2, -R24, R25 ;  /* 0x0000001918027221 */ /* 0x003fe20000010100 */
[----:B------:R-:W-:-:S03]  /*3220*/  MOV R3, 0x400 ;  /* 0x0000040000037802 */ /* 0x000fc60000000f00 */
[----:B------:R-:W-:-:S06]  /*3230*/  FMUL.FTZ R2, R2, 1.4426950216293334961 ;  /* 0x3fb8aa3b02027820 */ /* 0x000fcc0000410000 */
[----:B------:R-:W0:Y:S01]  /*3240*/  MUFU.EX2 R2, R2 ;  /* 0x0000000200027308 */ /* 0x000e220000000800 */
[----:B--2---:R-:W-:-:S05]  /*3250*/  LEA R0, R0, R3, 0x18 ;  /* 0x0000000300007211 */ /* 0x004fca00078ec0ff */
[----:B------:R-:W-:-:S05]  /*3260*/  IMAD R0, R7, 0x44, R0 ;  /* 0x0000004407007824 */ /* 0x000fca00078e0200 */
[----:B------:R-:W-:-:S05]  /*3270*/  LEA R3, R13, R0, 0x2 ;  /* 0x000000000d037211 */ /* 0x000fca00078e10ff */
[----:B0-----:R2:W-:Y:S02]  /*3280*/  STS [R3], R2 ;  /* 0x0000000203007388 */ /* 0x0015e40000000800 */
.L_x_173:
[----:B------:R-:W-:Y:S05]  /*3290*/  BSYNC.RECONVERGENT B0 ;  /* 0x0000000000007941 */ /* 0x000fea0003800200 */
.L_x_172:
[----:B------:R-:W-:Y:S01]  /*32a0*/  BAR.SYNC.DEFER_BLOCKING 0x0 ;  /* 0x0000000000007b1d */ /* 0x000fe20000010000 */
[----:B------:R-:W-:Y:S01]  /*32b0*/  UISETP.GE.AND UP0, UPT, UR6, 0x1, UPT ;  /* 0x000000010600788c */ /* 0x000fe2000bf06270 */
[----:B------:R-:W-:Y:S02]  /*32c0*/  IMAD.SHL.U32 R14, R4, 0x4, RZ ;  /* 0x00000004040e7824 */ /* 0x000fe400078e00ff */
[----:B------:R-:W-:Y:S01]  /*32d0*/  HFMA2 R0, -RZ, RZ, 0, 0 ;  /* 0x00000000ff007431 */ /* 0x000fe200000001ff */
[----:B012---:R-:W-:Y:S01]  /*32e0*/  CS2R R2, SRZ ;  /* 0x0000000000027805 */ /* 0x007fe2000001ff00 */
[----:B------:R-:W-:Y:S01]  /*32f0*/  IMAD.MOV.U32 R5, RZ, RZ, RZ ;  /* 0x000000ffff057224 */ /* 0x000fe200078e00ff */
[----:B------:R-:W-:-:S03]  /*3300*/  LOP3.LUT R14, R14, 0x1c, RZ, 0xc0, !PT ;  /* 0x0000001c0e0e7812 */ /* 0x000fc600078ec0ff */
[----:B------:R-:W-:Y:S05]  /*3310*/  BRA.U !UP0, `(.L_x_174) ;  /* 0x0000000508f07547 */ /* 0x000fea000b800000 */
[----:B------:R-:W0:Y:S01]  /*3320*/  LDCU UR16, c[0x0][0x44c] ;  /* 0x00008980ff1077ac */ /* 0x000e220008000800 */
[----:B------:R-:W-:Y:S01]  /*3330*/  LOP3.LUT R0, R7, 0x3f8, R4, 0xf8, !PT ;  /* 0x000003f807007812 */ /* 0x000fe200078ef804 */
[----:B------:R-:W-:Y:S01]  /*3340*/  IMAD.MOV.U32 R18, RZ, RZ, RZ ;  /* 0x000000ffff127224 */ /* 0x000fe200078e00ff */
[----:B------:R-:W-:Y:S01]  /*3350*/  CS2R R10, SRZ ;  /* 0x00000000000a7805 */ /* 0x000fe2000001ff00 */
[----:B------:R-:W1:Y:S01]  /*3360*/  LDCU.64 UR4, c[0x0][0x3f8] ;  /* 0x00007f00ff0477ac */ /* 0x000e620008000a00 */
[----:B------:R-:W-:Y:S01]  /*3370*/  CS2R R8, SRZ ;  /* 0x0000000000087805 */ /* 0x000fe2000001ff00 */
[----:B------:R-:W-:Y:S02]  /*3380*/  UISETP.GE.U32.AND UP0, UPT, UR6, 0x4, UPT ;  /* 0x000000040600788c */ /* 0x000fe4000bf06070 */
[----:B0-----:R-:W-:Y:S02]  /*3390*/  UIMAD UR7, UR12, UR16, URZ ;  /* 0x000000100c0772a4 */ /* 0x001fe4000f8e02ff */
[----:B------:R-:W-:-:S04]  /*33a0*/  UIMAD UR16, UR13, UR16, URZ ;  /* 0x000000100d1072a4 */ /* 0x000fc8000f8e02ff */
[----:B------:R-:W-:Y:S01]  /*33b0*/  IMAD.U32 R17, RZ, RZ, UR7 ;  /* 0x00000007ff117e24 */ /* 0x000fe2000f8e00ff */
[----:B------:R-:W-:Y:S01]  /*33c0*/  LEA R0, P0, R0, UR7, 0x2 ;  /* 0x0000000700007c11 */ /* 0x000fe2000f8010ff */
[----:B------:R-:W-:-:S03]  /*33d0*/  UIADD3 UR7, UPT, UPT, UR13, -UR12, URZ ;  /* 0x8000000c0d077290 */ /* 0x000fc6000fffe0ff */
[----:B------:R-:W-:Y:S02]  /*33e0*/  LEA.HI.X.SX32 R17, R17, RZ, 0x1, P0 ;  /* 0x000000ff11117211 */ /* 0x000fe400000f0eff */
[----:B-1----:R-:W-:Y:S01]  /*33f0*/  LEA R16, P0, R0, UR4, 0x2 ;  /* 0x0000000400107c11 */ /* 0x002fe2000f8010ff */
[----:B------:R-:W-:-:S03]  /*3400*/  ULOP3.LUT UR4, UR6, 0x3, URZ, 0xc0, !UPT ;  /* 0x0000000306047892 */ /* 0x000fc6000f8ec0ff */
[----:B------:R-:W-:Y:S01]  /*3410*/  LEA.HI.X R17, R0, UR5, R17, 0x2, P0 ;  /* 0x0000000500117c11 */ /* 0x000fe200080f1411 */
[----:B------:R-:W-:Y:S01]  /*3420*/  IMAD.MOV.U32 R0, RZ, RZ, RZ ;  /* 0x000000ffff007224 */ /* 0x000fe200078e00ff */
[----:B------:R-:W-:Y:S07]  /*3430*/  BRA.U !UP0, `(.L_x_175) ;  /* 0x0000000508347547 */ /* 0x000fee000b800000 */
[----:B------:R-:W0:Y:S01]  /*3440*/  S2UR UR5, SR_CgaCtaId ;  /* 0x00000000000579c3 */ /* 0x000e220000008800 */
[----:B------:R-:W-:Y:S01]  /*3450*/  UMOV UR10, 0x400 ;  /* 0x00000400000a7882 */ /* 0x000fe20000000000 */
[----:B------:R-:W-:Y:S01]  /*3460*/  ULOP3.LUT UR15, UR6, 0x7ffffffc, URZ, 0xc0, !UPT ;  /* 0x7ffffffc060f7892 */ /* 0x000fe2000f8ec0ff */
[----:B------:R-:W-:Y:S01]  /*3470*/  ISETP.GE.AND P2, PT, R13, UR7, PT ;  /* 0x000000070d007c0c */ /* 0x000fe2000bf46270 */
[----:B------:R-:W-:Y:S01]  /*3480*/  IMAD.MOV.U32 R0, RZ, RZ, RZ ;  /* 0x000000ffff007224 */ /* 0x000fe200078e00ff */
[----:B------:R-:W-:Y:S01]  /*3490*/  CS2R R2, SRZ ;  /* 0x0000000000027805 */ /* 0x000fe2000001ff00 */
[----:B------:R-:W-:Y:S01]  /*34a0*/  IMAD.MOV.U32 R5, RZ, RZ, RZ ;  /* 0x000000ffff057224 */ /* 0x000fe200078e00ff */
[----:B------:R-:W-:Y:S01]  /*34b0*/  UIMAD.WIDE UR22, UR16, 0x10, URZ ;  /* 0x00000010101678a5 */ /* 0x000fe2000f8e02ff */
[----:B------:R-:W-:Y:S01]  /*34c0*/  MOV R18, UR15 ;  /* 0x0000000f00127c02 */ /* 0x000fe20008000f00 */
[----:B------:R-:W-:Y:S02]  /*34d0*/  UIMAD.WIDE UR20, UR16, 0xc, URZ ;  /* 0x0000000c101478a5 */ /* 0x000fe4000f8e02ff */
[----:B------:R-:W-:Y:S01]  /*34e0*/  UIMAD.WIDE UR18, UR16, 0x8, URZ ;  /* 0x00000008101278a5 */ /* 0x000fe2000f8e02ff */
[----:B------:R-:W1:Y:S01]  /*34f0*/  LDCU UR11, c[0x0][0x440] ;  /* 0x00008800ff0b77ac */ /* 0x000e620008000800 */
[----:B------:R-:W-:-:S02]  /*3500*/  UIMAD.WIDE UR24, UR16, 0x4, URZ ;  /* 0x00000004101878a5 */ /* 0x000fc4000f8e02ff */
[----:B0-----:R-:W-:Y:S02]  /*3510*/  ULEA UR5, UR5, UR10, 0x18 ;  /* 0x0000000a05057291 */ /* 0x001fe4000f8ec0ff */
[----:B------:R-:W-:-:S04]  /*3520*/  UIADD3 UR10, UPT, UPT, -UR15, URZ, URZ ;  /* 0x000000ff0f0a7290 */ /* 0x000fc8000fffe1ff */
[----:B------:R-:W-:-:S05]  /*3530*/  LEA R7, R13, UR5, 0x2 ;  /* 0x000000050d077c11 */ /* 0x000fca000f8e10ff */
[----:B-1----:R-:W-:-:S07]  /*3540*/  VIADD R7, R7, 0x88 ;  /* 0x0000008807077836 */ /* 0x002fce0000000000 */
.L_x_184:
        /* <DEDUP_REMOVED lines=9> */
.L_x_177:
[----:B------:R-:W-:Y:S05]  /*35e0*/  BSYNC.RECONVERGENT B0 ;  /* 0x0000000000007941 */ /* 0x000fea0003800200 */
.L_x_176:
        /* <DEDUP_REMOVED lines=12> */
.L_x_179:
[----:B------:R-:W-:Y:S05]  /*36b0*/  BSYNC.RECONVERGENT B0 ;  /* 0x0000000000007941 */ /* 0x000fea0003800200 */
.L_x_178:
        /* <DEDUP_REMOVED lines=9> */
[----:B-1----:R-:W-:Y:S04]  /*3750*/  @!P0 IADD3 R20, P1, PT, R16, UR18, RZ ;  /* 0x0000001210148c10 */ /* 0x002fe8000ff3e0ff */
[----:B------:R-:W-:Y:S05]  /*3760*/  @!P0 IADD3.X R21, PT, PT, R17, UR19, RZ, P1, !PT ;  /* 0x0000001311158c10 */ /* 0x000fea0008ffe4ff */
[----:B------:R2:W5:Y:S04]  /*3770*/  @!P0 LDG.E.128 R8, desc[UR8][R20.64] ;  /* 0x0000000814088981 */ /* 0x000568000c1e1d00 */
.L_x_181:
[----:B------:R-:W-:Y:S05]  /*3780*/  BSYNC.RECONVERGENT B0 ;  /* 0x0000000000007941 */ /* 0x000fea0003800200 */
.L_x_180:
        /* <DEDUP_REMOVED lines=9> */
[----:B-12---:R-:W-:Y:S04]  /*3820*/  @!P0 IADD3 R20, P1, PT, R16, UR20, RZ ;  /* 0x0000001410148c10 */ /* 0x006fe8000ff3e0ff */
[----:B------:R-:W-:Y:S05]  /*3830*/  @!P0 IADD3.X R21, PT, PT, R17, UR21, RZ, P1, !PT ;  /* 0x0000001511158c10 */ /* 0x000fea0008ffe4ff */
[----:B------:R3:W5:Y:S04]  /*3840*/  @!P0 LDG.E.128 R8, desc[UR8][R20.64] ;  /* 0x0000000814088981 */ /* 0x000768000c1e1d00 */
.L_x_183:
[----:B------:R-:W-:Y:S05]  /*3850*/  BSYNC.RECONVERGENT B0 ;  /* 0x0000000000007941 */ /* 0x000fea0003800200 */
.L_x_182:
[----:B----4-:R-:W-:Y:S01]  /*3860*/  IADD3 R16, P0, PT, R16, UR22, RZ ;  /* 0x0000001610107c10 */ /* 0x010fe2000ff1e0ff */
[----:B------:R0:W4:Y:S01]  /*3870*/  LDS R4, [R7+0x44] ;  /* 0x0000440007047984 */ /* 0x0001220000000800 */
[----:B------:R-:W-:Y:S02]  /*3880*/  UIADD3 UR10, UPT, UPT, UR10, 0x4, URZ ;  /* 0x000000040a0a7890 */ /* 0x000fe4000fffe0ff */
[----:B------:R-:W-:Y:S02]  /*3890*/  IADD3.X R17, PT, PT, R17, UR23, RZ, P0, !PT ;  /* 0x0000001711117c10 */ /* 0x000fe400087fe4ff */
[----:B------:R-:W-:Y:S01]  /*38a0*/  UISETP.NE.AND UP0, UPT, UR10, URZ, UPT ;  /* 0x000000ff0a00728c */ /* 0x000fe2000bf05270 */
[----:B0-----:R-:W-:Y:S01]  /*38b0*/  IADD3 R7, PT, PT, R7, 0x110, RZ ;  /* 0x0000011007077810 */ /* 0x001fe20007ffe0ff */
[C---:B----45:R-:W-:Y:S01]  /*38c0*/  FFMA.FTZ R5, R4.reuse, R8, R5 ;  /* 0x0000000804057223 */ /* 0x070fe20000010005 */
[C---:B------:R-:W-:Y:S01]  /*38d0*/  FFMA.FTZ R2, R4.reuse, R9, R2 ;  /* 0x0000000904027223 */ /* 0x040fe20000010002 */
[C---:B------:R-:W-:Y:S01]  /*38e0*/  FFMA.FTZ R3, R4.reuse, R10, R3 ;  /* 0x0000000a04037223 */ /* 0x040fe20000010003 */
[----:B------:R-:W-:Y:S04]  /*38f0*/  FFMA.FTZ R0, R4, R11, R0 ;  /* 0x0000000b04007223 */ /* 0x000fe80000010000 */
[----:B------:R-:W-:Y:S05]  /*3900*/  BRA.U UP0, `(.L_x_184) ;  /* 0xfffffffd00107547 */ /* 0x000fea000b83ffff */
.L_x_175:
[----:B------:R-:W-:-:S09]  /*3910*/  UISETP.NE.AND UP0, UPT, UR4, URZ, UPT ;  /* 0x000000ff0400728c */ /* 0x000fd2000bf05270 */
[----:B------:R-:W-:Y:S05]  /*3920*/  BRA.U !UP0, `(.L_x_174) ;  /* 0x00000001086c7547 */ /* 0x000fea000b800000 */
[----:B------:R-:W0:Y:S01]  /*3930*/  S2UR UR10, SR_CgaCtaId ;  /* 0x00000000000a79c3 */ /* 0x000e220000008800 */
[----:B------:R-:W-:Y:S01]  /*3940*/  UMOV UR11, 0x400 ;  /* 0x00000400000b7882 */ /* 0x000fe20000000000 */
[----:B------:R-:W-:Y:S01]  /*3950*/  IMAD R18, R18, 0x11, R13 ;  /* 0x0000001112127824 */ /* 0x000fe200078e020d */
[----:B------:R-:W-:Y:S01]  /*3960*/  ISETP.GE.AND P1, PT, R13, UR7, PT ;  /* 0x000000070d007c0c */ /* 0x000fe2000bf26270 */
[----:B------:R-:W4:Y:S01]  /*3970*/  LDCU UR5, c[0x0][0x440] ;  /* 0x00008800ff0577ac */ /* 0x000f220008000800 */
[----:B------:R-:W-:Y:S02]  /*3980*/  UIMAD.WIDE UR18, UR16, 0x4, URZ ;  /* 0x00000004101278a5 */ /* 0x000fe4000f8e02ff */
[----:B0-----:R-:W-:Y:S02]  /*3990*/  ULEA UR10, UR10, UR11, 0x18 ;  /* 0x0000000b0a0a7291 */ /* 0x001fe4000f8ec0ff */
[----:B------:R-:W-:-:S04]  /*39a0*/  UIADD3 UR11, UPT, UPT, -UR4, URZ, URZ ;  /* 0x000000ff040b7290 */ /* 0x000fc8000fffe1ff */
[----:B----4-:R-:W-:-:S08]  /*39b0*/  LEA R6, R18, UR10, 0x2 ;  /* 0x0000000a12067c11 */ /* 0x010fd0000f8e10ff */
.L_x_187:
        /* <DEDUP_REMOVED lines=8> */
.L_x_186:
[----:B------:R-:W-:Y:S05]  /*3a40*/  BSYNC.RECONVERGENT B0 ;  /* 0x0000000000007941 */ /* 0x000fea0003800200 */
.L_x_185:
[----:B0-----:R-:W-:Y:S01]  /*3a50*/  IADD3 R16, P0, PT, R16, UR18, RZ ;  /* 0x0000001210107c10 */ /* 0x001fe2000ff1e0ff */
[----:B------:R-:W-:Y:S01]  /*3a60*/  UISETP.NE.AND UP0, UPT, UR11, URZ, UPT ;  /* 0x000000ff0b00728c */ /* 0x000fe2000bf05270 */
[----:B----45:R-:W-:Y:S01]  /*3a70*/  FFMA.FTZ R5, R4, R8, R5 ;  /* 0x0000000804057223 */ /* 0x030fe20000010005 */
[----:B------:R-:W-:Y:S01]  /*3a80*/  IADD3 R6, PT, PT, R6, 0x44, RZ ;  /* 0x0000004406067810 */ /* 0x000fe20007ffe0ff */
[C---:B------:R-:W-:Y:S01]  /*3a90*/  FFMA.FTZ R2, R4.reuse, R9, R2 ;  /* 0x0000000904027223 */ /* 0x040fe20000010002 */
[C---:B------:R-:W-:Y:S01]  /*3aa0*/  FFMA.FTZ R3, R4.reuse, R10, R3 ;  /* 0x0000000a04037223 */ /* 0x040fe20000010003 */
[----:B------:R-:W-:Y:S01]  /*3ab0*/  IADD3.X R17, PT, PT, R17, UR19, RZ, P0, !PT ;  /* 0x0000001311117c10 */ /* 0x000fe200087fe4ff */
[----:B------:R-:W-:Y:S03]  /*3ac0*/  FFMA.FTZ R0, R4, R11, R0 ;  /* 0x0000000b04007223 */ /* 0x000fe60000010000 */
[----:B------:R-:W-:Y:S05]  /*3ad0*/  BRA.U UP0, `(.L_x_187) ;  /* 0xfffffffd00b87547 */ /* 0x000fea000b83ffff */
.L_x_174:
[----:B------:R-:W-:-:S04]  /*3ae0*/  IADD3 R13, PT, PT, R13, UR12, RZ ;  /* 0x0000000c0d0d7c10 */ /* 0x000fc8000fffe0ff */
[----:B------:R-:W-:-:S13]  /*3af0*/  ISETP.GE.AND P0, PT, R13, UR13, PT ;  /* 0x0000000d0d007c0c */ /* 0x000fda000bf06270 */
[----:B------:R-:W-:Y:S05]  /*3b00*/  @P0 EXIT ;  /* 0x000000000000094d */ /* 0x000fea0003800000 */
[----:B------:R-:W-:Y:S01]  /*3b10*/  IABS R9, UR14 ;  /* 0x0000000e00097c13 */ /* 0x000fe20008000000 */
[----:B------:R-:W0:Y:S01]  /*3b20*/  LDC R8, c[0x0][0x434] ;  /* 0x00010d00ff087b82 */ /* 0x000e220000000800 */
[----:B------:R-:W-:Y:S01]  /*3b30*/  IABS R10, R13 ;  /* 0x0000000d000a7213 */ /* 0x000fe20000000000 */
[----:B------:R-:W4:Y:S01]  /*3b40*/  LDCU UR4, c[0x0][0x440] ;  /* 0x00008800ff0477ac */ /* 0x000f220008000800 */
[----:B------:R-:W5:Y:S01]  /*3b50*/  I2F.RP R7, R9 ;  /* 0x0000000900077306 */ /* 0x000f620000209400 */
[----:B------:R-:W-:-:S05]  /*3b60*/  IABS R6, UR14 ;  /* 0x0000000e00067c13 */ /* 0x000fca0008000000 */
[----:B------:R-:W-:Y:S02]  /*3b70*/  IMAD.MOV R6, RZ, RZ, -R6 ;  /* 0x000000ffff067224 */ /* 0x000fe400078e0a06 */
[----:B-----5:R-:W5:Y:S02]  /*3b80*/  MUFU.RCP R16, R7 ;  /* 0x0000000700107308 */ /* 0x020f640000001000 */
[----:B-----5:R-:W-:Y:S01]  /*3b90*/  VIADD R16, R16, 0xffffffe ;  /* 0x0ffffffe10107836 */ /* 0x020fe20000000000 */
        /* <DEDUP_REMOVED lines=16> */
[----:B------:R0:W5:Y:S01]  /*3ca0*/  F2I.FTZ.U32.TRUNC.NTZ R19, R18 ;  /* 0x0000001200137305 */ /* 0x000162000021f000 */
[----:B------:R-:W-:-:S04]  /*3cb0*/  LOP3.LUT R6, R13, UR14, RZ, 0x3c, !PT ;  /* 0x0000000e0d067c12 */ /* 0x000fc8000f8e3cff */
[----:B------:R-:W-:-:S07]  /*3cc0*/  ISETP.GE.AND P0, PT, R6, RZ, PT ;  /* 0x000000ff0600720c */ /* 0x000fce0003f06270 */
[----:B------:R-:W-:Y:S01]  /*3cd0*/  @P2 IADD3 R11, PT, PT, R11, 0x1, RZ ;  /* 0x000000010b0b2810 */ /* 0x000fe20007ffe0ff */
[----:B0-----:R-:W-:Y:S01]  /*3ce0*/  HFMA2 R18, -RZ, RZ, 0, 0 ;  /* 0x00000000ff127431 */ /* 0x001fe200000001ff */
[----:B-----5:R-:W-:-:S04]  /*3cf0*/  IADD3 R6, PT, PT, RZ, -R19, RZ ;  /* 0x80000013ff067210 */ /* 0x020fc80007ffe0ff */
        /* <DEDUP_REMOVED lines=49> */
        .weak           $__internal_4_$__cuda_sm20_div_s64
        .type           $__internal_4_$__cuda_sm20_div_s64,@function
        .size           $__internal_4_$__cuda_sm20_div_s64,(.L_x_10212 - $__internal_4_$__cuda_sm20_div_s64)
$__internal_4_$__cuda_sm20_div_s64:
        /* <DEDUP_REMOVED lines=83> */
[----:B------:R-:W-:Y:S05]  /*4540*/  RET.REL.NODEC R14 `(_ZN5flash32flash_fwd_splitkv_combine_kernelI23Flash_fwd_kernel_traitsILi32ELi64ELi256ELi4ELb0ELb0EN7cutlass10bfloat16_tE19Flash_kernel_traitsILi32ELi64ELi256ELi4ES3_EELi16ELi3ELb0EEEvNS_16Flash_fwd_paramsE) ;  /* 0xffffffb80eac7950 */ /* 0x000fea0003c3ffff */
.L_x_188:
        /* <DEDUP_REMOVED lines=11> */
.L_x_10212:


//--------------------- .text._ZN5flash32flash_fwd_splitkv_combine_kernelI23Flash_fwd_kernel_traitsILi32ELi64ELi256ELi4ELb0ELb0EN7cutlass10bfloat16_tE19Flash_kernel_traitsILi32ELi64ELi256ELi4ES3_EELi16ELi2ELb0EEEvNS_16Flash_fwd_paramsE --------------------------
	.section	.text._ZN5flash32flash_fwd_splitkv_combine_kernelI23Flash_fwd_kernel_traitsILi32ELi64ELi256ELi4ELb0ELb0EN7cutlass10bfloat16_tE19Flash_kernel_traitsILi32ELi64ELi256ELi4ES3_EELi16ELi2ELb0EEEvNS_16Flash_fwd_paramsE,"ax",@progbits
	.align	128
        .global         _ZN5flash32flash_fwd_splitkv_combine_kernelI23Flash_fwd_kernel_traitsILi32ELi64ELi256ELi4ELb0ELb0EN7cutlass10bfloat16_tE19Flash_kernel_traitsILi32ELi64ELi256ELi4ES3_EELi16ELi2ELb0EEEvNS_16Flash_fwd_paramsE
        .type           _ZN5flash32flash_fwd_splitkv_combine_kernelI23Flash_fwd_kernel_traitsILi32ELi64ELi256ELi4ELb0ELb0EN7cutlass10bfloat16_tE19Flash_kernel_traitsILi32ELi64ELi256ELi4ES3_EELi16ELi2ELb0EEEvNS_16Flash_fwd_paramsE,@function
        .size           _ZN5flash32flash_fwd_splitkv_combine_kernelI23Flash_fwd_kernel_traitsILi32ELi64ELi256ELi4ELb0ELb0EN7cutlass10bfloat16_tE19Flash_kernel_traitsILi32ELi64ELi256ELi4ES3_EELi16ELi2ELb0EEEvNS_16Flash_fwd_paramsE,(.L_x_10213 - _ZN5flash32flash_fwd_splitkv_combine_kernelI23Flash_fwd_kernel_traitsILi32ELi64ELi256ELi4ELb0ELb0EN7cutlass10bfloat16_tE19Flash_kernel_traitsILi32ELi64ELi256ELi4ES3_EELi16ELi2ELb0EEEvNS_16Flash_fwd_paramsE)
        .other          _ZN5flash32flash_fwd_splitkv_combine_kernelI23Flash_fwd_kernel_traitsILi32ELi64ELi256ELi4ELb0ELb0EN7cutlass10bfloat16_tE19Flash_kernel_traitsILi32ELi64ELi256ELi4ES3_EELi16ELi2ELb0EEEvNS_16Flash_fwd_paramsE,@"STO_CUDA_ENTRY STV_DEFAULT"
_ZN5flash32flash_fwd_splitkv_combine_kernelI23Flash_fwd_kernel_traitsILi32ELi64ELi256ELi4ELb0ELb0EN7cutlass10bfloat16_tE19Flash_kernel_traitsILi32ELi64ELi256ELi4ES3_EELi16ELi2ELb0EEEvNS_16Flash_fwd_paramsE:
.text._ZN5flash32flash_fwd_splitkv_combine_kernelI23Flash_fwd_kernel_traitsILi32ELi64ELi256ELi4ELb0ELb0EN7cutlass10bfloat16_tE19Flash_kernel_traitsILi32ELi64ELi256ELi4ES3_EELi16ELi2ELb0EEEvNS_16Flash_fwd_paramsE:
        /* <DEDUP_REMOVED lines=38> */
.L_x_189:
[----:B------:R-:W-:Y:S01]  /*0260*/  IMAD.U32 R22, RZ, RZ, UR15 ;  /* 0x0000000fff167e24 */ /* 0x000fe2000f8e00ff */
[----:B------:R-:W-:Y:S01]  /*0270*/  MOV R18, UR13 ;  /* 0x0000000d00127c02 */ /* 0x000fe20008000f00 */
[----:B------:R-:W-:Y:S01]  /*0280*/  IMAD.U32 R17, RZ, RZ, UR17 ;  /* 0x00000011ff117e24 */ /* 0x000fe2000f8e00ff */
[----:B------:R-:W-:Y:S02]  /*0290*/  MOV R16, UR10 ;  /* 0x0000000a00107c02 */ /* 0x000fe40008000f00 */
[----:B------:R-:W-:Y:S02]  /*02a0*/  MOV R14, 0x2c0 ;  /* 0x000002c0000e7802 */ /* 0x000fe40000000f00 */
[----:B------:R-:W-:Y:S05]  /*02b0*/  CALL.REL.NOINC `($__internal_5_$__cuda_sm20_div_s64) ;  /* 0x0000003c00407944 */ /* 0x000fea0003c00000 */
.L_x_190:
        /* <DEDUP_REMOVED lines=30> */
.L_x_192:
[----:B------:R-:W-:Y:S01]  /*04a0*/  IMAD.MOV.U32 R22, RZ, RZ, R10 ;  /* 0x000000ffff167224 */ /* 0x000fe200078e000a */
[----:B------:R-:W-:Y:S02]  /*04b0*/  MOV R17, R11 ;  /* 0x0000000b00117202 */ /* 0x000fe40000000f00 */
[----:B------:R-:W-:Y:S02]  /*04c0*/  MOV R14, 0x4e0 ;  /* 0x000004e0000e7802 */ /* 0x000fe40000000f00 */
[----:B------:R-:W-:Y:S05]  /*04d0*/  CALL.REL.NOINC `($__internal_5_$__cuda_sm20_div_s64) ;  /* 0x0000003800b87944 */ /* 0x000fea0003c00000 */
[----:B------:R-:W-:Y:S02]  /*04e0*/  MOV R4, R10 ;  /* 0x0000000a00047202 */ /* 0x000fe40000000f00 */
[----:B------:R-:W-:Y:S02]  /*04f0*/  MOV R5, R11 ;  /* 0x0000000b00057202 */ /* 0x000fe40000000f00 */
.L_x_193:
[----:B------:R-:W-:Y:S05]  /*0500*/  BSYNC.RECONVERGENT B0 ;  /* 0x0000000000007941 */ /* 0x000fea0003800200 */
.L_x_191:
        /* <DEDUP_REMOVED lines=58> */
.L_x_195:
[----:B------:R-:W-:Y:S01]  /*08b0*/  IMAD.MOV.U32 R22, RZ, RZ, R18 ;  /* 0x000000ffff167224 */ /* 0x000fe200078e0012 */
[----:B------:R-:W-:Y:S01]  /*08c0*/  MOV R18, R8 ;  /* 0x0000000800127202 */ /* 0x000fe20000000f00 */
[----:B------:R-:W-:Y:S01]  /*08d0*/  IMAD.MOV.U32 R17, RZ, RZ, R16 ;  /* 0x000000ffff117224 */ /* 0x000fe200078e0010 */
[----:B------:R-:W-:Y:S02]  /*08e0*/  MOV R16, R0 ;  /* 0x0000000000107202 */ /* 0x000fe40000000f00 */
[----:B------:R-:W-:Y:S02]  /*08f0*/  MOV R14, 0x910 ;  /* 0x00000910000e7802 */ /* 0x000fe40000000f00 */
[----:B------:R-:W-:Y:S05]  /*0900*/  CALL.REL.NOINC `($__internal_5_$__cuda_sm20_div_s64) ;  /* 0x0000003400ac7944 */ /* 0x000fea0003c00000 */
.L_x_196:
[----:B------:R-:W-:Y:S05]  /*0910*/  BSYNC.RECONVERGENT B0 ;  /* 0x0000000000007941 */ /* 0x000fea0003800200 */
.L_x_194:
        /* <DEDUP_REMOVED lines=124> */
.L_x_198:
[----:B------:R-:W-:Y:S01]  /*10e0*/  IMAD.MOV.U32 R22, RZ, RZ, R10 ;  /* 0x000000ffff167224 */ /* 0x000fe200078e000a */
[----:B------:R-:W-:Y:S01]  /*10f0*/  MOV R18, R7 ;  /* 0x0000000700127202 */ /* 0x000fe20000000f00 */
[----:B------:R-:W-:Y:S01]  /*1100*/  IMAD.MOV.U32 R17, RZ, RZ, R11 ;  /* 0x000000ffff117224 */ /* 0x000fe200078e000b */
[----:B------:R-:W-:Y:S02]  /*1110*/  MOV R16, R25 ;  /* 0x0000001900107202 */ /* 0x000fe40000000f00 */
[----:B------:R-:W-:Y:S02]  /*1120*/  MOV R14, 0x1140 ;  /* 0x00001140000e7802 */ /* 0x000fe40000000f00 */
[----:B------:R-:W-:Y:S05]  /*1130*/  CALL.REL.NOINC `($__internal_5_$__cuda_sm20_div_s64) ;  /* 0x0000002c00a07944 */ /* 0x000fea0003c00000 */
[----:B------:R-:W-:Y:S02]  /*1140*/  MOV R32, R10 ;  /* 0x0000000a00207202 */ /* 0x000fe40000000f00 */
[----:B------:R-:W-:Y:S02]  /*1150*/  MOV R33, R11 ;  /* 0x0000000b00217202 */ /* 0x000fe40000000f00 */
.L_x_199:
[----:B------:R-:W-:Y:S05]  /*1160*/  BSYNC.RECONVERGENT B0 ;  /* 0x0000000000007941 */ /* 0x000fea0003800200 */
.L_x_197:
        /* <DEDUP_REMOVED lines=57> */
.L_x_201:
[----:B------:R-:W-:Y:S01]  /*1500*/  IMAD.MOV.U32 R22, RZ, RZ, R4 ;  /* 0x000000ffff167224 */ /* 0x000fe200078e0004 */
[----:B------:R-:W-:Y:S01]  /*1510*/  MOV R17, R5 ;  /* 0x0000000500117202 */ /* 0x000fe20000000f00 */
[----:B------:R-:W-:Y:S01]  /*1520*/  IMAD.MOV.U32 R18, RZ, RZ, R6 ;  /* 0x000000ffff127224 */ /* 0x000fe200078e0006 */
[----:B------:R-:W-:Y:S02]  /*1530*/  MOV R14, 0x1550 ;  /* 0x00001550000e7802 */ /* 0x000fe40000000f00 */
[----:B------:R-:W-:Y:S05]  /*1540*/  CALL.REL.NOINC `($__internal_5_$__cuda_sm20_div_s64) ;  /* 0x00000028009c7944 */ /* 0x000fea0003c00000 */
[----:B------:R-:W-:Y:S02]  /*1550*/  MOV R26, R10 ;  /* 0x0000000a001a7202 */ /* 0x000fe40000000f00 */
[----:B------:R-:W-:Y:S02]  /*1560*/  MOV R27, R11 ;  /* 0x0000000b001b7202 */ /* 0x000fe40000000f00 */
.L_x_202:
[----:B------:R-:W-:Y:S05]  /*1570*/  BSYNC.RECONVERGENT B0 ;  /* 0x0000000000007941 */ /* 0x000fea0003800200 */
.L_x_200:
[----:B------:R-:W0:Y:S01]  /*1580*/  LDCU UR5, c[0x0][0x434] ;  /* 0x00008680ff0577ac */ /* 0x000e220008000800 */
[----:B------:R-:W1:Y:S01]  /*1590*/  S2R R19, SR_TID.X ;  /* 0x0000000000137919 */ /* 0x000e620000002100 */
[----:B------:R-:W-:Y:S01]  /*15a0*/  BSSY.RECONVERGENT B0, `(.L_x_203) ;  /* 0x0000046000007945 */ /* 0x000fe20003800200 */
[----:B------:R-:W-:Y:S01]  /*15b0*/  IMAD.MOV.U32 R21, RZ, RZ, -0x800000 ;  /* 0xff800000ff157424 */ /* 0x000fe200078e00ff */
[----:B------:R-:W2:Y:S01]  /*15c0*/  LDCU UR18, c[0x0][0x534] ;  /* 0x0000a680ff1277ac */ /* 0x000ea20008000800 */
[----:B------:R-:W-:Y:S01]  /*15d0*/  IMAD.MOV.U32 R24, RZ, RZ, -0x800000 ;  /* 0xff800000ff187424 */ /* 0x000fe200078e00ff */
[----:B------:R-:W3:Y:S01]  /*15e0*/  LDCU UR11, c[0x0][0x430] ;  /* 0x00008600ff0b77ac */ /* 0x000ee20008000800 */
[----:B------:R-:W-:-:S04]  /*15f0*/  USHF.R.S32.HI UR8, URZ, 0x1f, UR16 ;  /* 0x0000001fff087899 */ /* 0x000fc80008011410 */
[----:B------:R-:W-:Y:S01]  /*1600*/  ULOP3.LUT UR8, UR8, 0x1, URZ, 0xfc, !UPT ;  /* 0x0000000108087892 */ /* 0x000fe2000f8efcff */
[----:B0-----:R-:W-:-:S05]  /*1610*/  IMAD.U32 R5, RZ, RZ, UR5 ;  /* 0x00000005ff057e24 */ /* 0x001fca000f8e00ff */
[----:B------:R-:W-:Y:S01]  /*1620*/  IABS R5, R5 ;  /* 0x0000000500057213 */ /* 0x000fe20000000000 */
[----:B---3--:R-:W-:-:S03]  /*1630*/  UIMAD UR11, UR5, UR11, URZ ;  /* 0x0000000b050b72a4 */ /* 0x008fc6000f8e02ff */
[----:B------:R-:W0:Y:S01]  /*1640*/  I2F.RP R9, R5 ;  /* 0x0000000500097306 */ /* 0x000e220000209400 */
[C---:B-1----:R-:W-:Y:S02]  /*1650*/  ISETP.GT.U32.AND P1, PT, R19.reuse, 0x3f, PT ;  /* 0x0000003f1300780c */ /* 0x042fe40003f24070 */
[----:B------:R-:W-:-:S05]  /*1660*/  LOP3.LUT R23, R19, 0x3, RZ, 0xc0, !PT ;  /* 0x0000000313177812 */ /* 0x000fca00078ec0ff */
[----:B0-----:R-:W0:Y:S06]  /*1670*/  MUFU.RCP R10, R9 ;  /* 0x00000009000a7308 */ /* 0x001e2c0000001000 */
[----:B------:R-:W-:-:S04]  /*1680*/  @!P1 SHF.L.U32 R16, R19, 0x2, RZ ;  /* 0x0000000213109819 */ /* 0x000fc800000006ff */
[----:B------:R-:W-:Y:S01]  /*1690*/  @!P1 LOP3.LUT R16, R16, 0x3c, RZ, 0xc0, !PT ;  /* 0x0000003c10109812 */ /* 0x000fe200078ec0ff */
[----:B0-----:R-:W-:Y:S01]  /*16a0*/  VIADD R10, R10, 0xffffffe ;  /* 0x0ffffffe0a0a7836 */ /* 0x001fe20000000000 */
[----:B------:R-:W-:-:S03]  /*16b0*/  SHF.R.U32.HI R9, RZ, 0x4, R19 ;  /* 0x00000004ff097819 */ /* 0x000fc60000011613 */
[----:B------:R-:W0:Y:S02]  /*16c0*/  F2I.FTZ.U32.TRUNC.NTZ R11, R10 ;  /* 0x0000000a000b7305 */ /* 0x000e24000021f000 */
[--C-:B0-----:R-:W-:Y:S02]  /*16d0*/  IMAD.MOV R3, RZ, RZ, -R11.reuse ;  /* 0x000000ffff037224 */ /* 0x101fe400078e0a0b */
[----:B------:R-:W-:Y:S02]  /*16e0*/  IMAD.MOV.U32 R10, RZ, RZ, RZ ;  /* 0x000000ffff0a7224 */ /* 0x000fe400078e00ff */
[----:B------:R-:W-:Y:S01]  /*16f0*/  IMAD R4, R3, R5, RZ ;  /* 0x0000000503047224 */ /* 0x000fe200078e02ff */
[----:B------:R-:W-:Y:S02]  /*1700*/  IABS R3, R2 ;  /* 0x0000000200037213 */ /* 0x000fe40000000000 */
[----:B------:R-:W-:Y:S01]  /*1710*/  LOP3.LUT R2, R2, UR5, RZ, 0x3c, !PT ;  /* 0x0000000502027c12 */ /* 0x000fe2000f8e3cff */
[----:B------:R-:W-:-:S03]  /*1720*/  IMAD.HI.U32 R4, R11, R4, R10 ;  /* 0x000000040b047227 */ /* 0x000fc600078e000a */
        /* <DEDUP_REMOVED lines=10> */
[----:B------:R-:W-:Y:S02]  /*17d0*/  ISETP.NE.AND P0, PT, RZ, UR5, PT ;  /* 0x00000005ff007c0c */ /* 0x000fe4000bf05270 */
[----:B------:R-:W-:Y:S02]  /*17e0*/  ISETP.GE.U32.AND P3, PT, R10, R5, PT ;  /* 0x000000050a00720c */ /* 0x000fe40003f66070 */
[----:B------:R-:W-:Y:S02]  /*17f0*/  @!P1 MOV R5, 0x400 ;  /* 0x0000040000059802 */ /* 0x000fe40000000f00 */
[----:B-1----:R-:W-:-:S09]  /*1800*/  @!P1 LEA R2, R3, R2, 0x18 ;  /* 0x0000000203029211 */ /* 0x002fd200078ec0ff */
[----:B------:R-:W-:-:S04]  /*1810*/  @P3 VIADD R13, R13, 0x1 ;  /* 0x000000010d0d3836 */ /* 0x000fc80000000000 */
[----:B------:R-:W-:Y:S01]  /*1820*/  @!P2 IMAD.MOV R13, RZ, RZ, -R13 ;  /* 0x000000ffff0da224 */ /* 0x000fe200078e0a0d */
[----:B------:R-:W-:Y:S01]  /*1830*/  @!P0 LOP3.LUT R13, RZ, UR5, RZ, 0x33, !PT ;  /* 0x00000005ff0d8c12 */ /* 0x000fe2000f8e33ff */
[C---:B------:R-:W-:Y:S01]  /*1840*/  @!P1 IMAD R3, R9.reuse, 0x44, R2 ;  /* 0x0000004409039824 */ /* 0x040fe200078e0202 */
[----:B--2---:R-:W-:Y:S02]  /*1850*/  ISETP.GE.AND P0, PT, R9, UR18, PT ;  /* 0x0000001209007c0c */ /* 0x004fe4000bf06270 */
[----:B0-----:R-:W-:Y:S01]  /*1860*/  @!P1 LEA R2, R4, R5, 0x18 ;  /* 0x0000000504029211 */ /* 0x001fe200078ec0ff */
[----:B------:R-:W-:Y:S01]  /*1870*/  IMAD R4, R13, UR8, RZ ;  /* 0x000000080d047c24 */ /* 0x000fe2000f8e02ff */
[----:B------:R-:W0:Y:S01]  /*1880*/  LDCU.64 UR8, c[0x0][0x358] ;  /* 0x00006b00ff0877ac */ /* 0x000e220008000a00 */
[----:B------:R-:W-:Y:S02]  /*1890*/  @!P1 IMAD.IADD R16, R3, 0x1, R16 ;  /* 0x0000000103109824 */ /* 0x000fe400078e0210 */
[----:B------:R-:W-:Y:S01]  /*18a0*/  @!P1 IMAD R3, R23, 0x44, R2 ;  /* 0x0000004417039824 */ /* 0x000fe200078e0202 */
[----:B------:R-:W-:-:S02]  /*18b0*/  IABS R17, R4 ;  /* 0x0000000400117213 */ /* 0x000fc40000000000 */
[----:B------:R-:W-:-:S03]  /*18c0*/  SHF.R.U32.HI R2, RZ, 0x2, R19 ;  /* 0x00000002ff027819 */ /* 0x000fc60000011613 */
[----:B------:R-:W-:Y:S01]  /*18d0*/  VIADD R12, R17, UR4 ;  /* 0x00000004110c7c36 */ /* 0x000fe20008000000 */
[----:B------:R-:W-:Y:S01]  /*18e0*/  @!P1 LEA R14, R2, R3, 0x2 ;  /* 0x00000003020e9211 */ /* 0x000fe200078e10ff */
        /* <DEDUP_REMOVED lines=15> */
[----:B------:R-:W-:-:S06]  /*19e0*/  LEA.HI.X R21, R10, UR5, R3, 0x2, P0 ;  /* 0x000000050a157c11 */ /* 0x000fcc00080f1403 */
[----:B0-----:R1:W5:Y:S03]  /*19f0*/  LDG.E R21, desc[UR8][R20.64] ;  /* 0x0000000814157981 */ /* 0x001366000c1e1900 */
.L_x_204:
[----:B0-----:R-:W-:Y:S05]  /*1a00*/  BSYNC.RECONVERGENT B0 ;  /* 0x0000000000007941 */ /* 0x001fea0003800200 */
.L_x_203:
[----:B-----5:R-:W-:Y:S01]  /*1a10*/  @!P1 STS [R16], R21 ;  /* 0x0000001510009388 */ /* 0x020fe20000000800 */
[----:B------:R-:W0:Y:S08]  /*1a20*/  LDC R15, c[0x0][0x3e0] ;  /* 0x0000f800ff0f7b82 */ /* 0x000e300000000800 */
[----:B------:R-:W-:Y:S01]  /*1a30*/  BAR.SYNC.DEFER_BLOCKING 0x0 ;  /* 0x0000000000007b1d */ /* 0x000fe20000010000 */
[----:B------:R-:W-:-:S05]  /*1a40*/  ISETP.NE.AND P5, PT, R4, RZ, PT ;  /* 0x000000ff0400720c */ /* 0x000fca0003fa5270 */
[----:B------:R-:W-:Y:S01]  /*1a50*/  BSSY.RECONVERGENT B1, `(.L_x_205) ;  /* 0x000016e000017945 */ /* 0x000fe20003800200 */
[----:B0-----:R-:W-:Y:S01]  /*1a60*/  IABS R11, R15 ;  /* 0x0000000f000b7213 */ /* 0x001fe20000000000 */
[----:B------:R-:W0:Y:S03]  /*1a70*/  @!P1 LDS R24, [R14] ;  /* 0x000000000e189984 */ /* 0x000e260000000800 */
[----:B------:R-:W2:Y:S08]  /*1a80*/  I2F.RP R5, R11 ;  /* 0x0000000b00057306 */ /* 0x000eb00000209400 */
[----:B--2---:R-:W2:Y:S02]  /*1a90*/  MUFU.RCP R28, R5 ;  /* 0x00000005001c7308 */ /* 0x004ea40000001000 */
[----:B--2---:R-:W-:Y:S01]  /*1aa0*/  VIADD R28, R28, 0xffffffe ;  /* 0x0ffffffe1c1c7836 */ /* 0x004fe20000000000 */
[----:B------:R-:W-:-:S05]  /*1ab0*/  IABS R5, R12 ;  /* 0x0000000c00057213 */ /* 0x000fca0000000000 */
[----:B------:R2:W-:Y:S01]  /*1ac0*/  F2I.FTZ.U32.TRUNC.NTZ R29, R28 ;  /* 0x0000001c001d7305 */ /* 0x0005e2000021f000 */
[----:B0-----:R-:W0:Y:S01]  /*1ad0*/  SHFL.BFLY PT, R3, R24, 0x2, 0x1f ;  /* 0x0c401f0018037f89 */ /* 0x001e2200000e0000 */
[----:B--2---:R-:W-:Y:S01]  /*1ae0*/  IMAD.MOV.U32 R28, RZ, RZ, RZ ;  /* 0x000000ffff1c7224 */ /* 0x004fe200078e00ff */
[----:B0-----:R-:W-:-:S05]  /*1af0*/  FMNMX.FTZ R10, R3, R24, !PT ;  /* 0x00000018030a7209 */ /* 0x001fca0007810000 */
[----:B------:R-:W0:Y:S01]  /*1b00*/  I2F.RP R3, R17 ;  /* 0x0000001100037306 */ /* 0x000e220000209400 */
[----:B------:R-:W2:Y:S07]  /*1b10*/  SHFL.BFLY PT, R9, R10, 0x1, 0x1f ;  /* 0x0c201f000a097f89 */ /* 0x000eae00000e0000 */
[----:B0-----:R-:W0:Y:S01]  /*1b20*/  MUFU.RCP R30, R3 ;  /* 0x00000003001e7308 */ /* 0x001e220000001000 */
[----:B--2---:R-:W-:Y:S01]  /*1b30*/  FMNMX.FTZ R9, R10, R9, !PT ;  /* 0x000000090a097209 */ /* 0x004fe20007810000 */
[----:B------:R-:W-:-:S03]  /*1b40*/  IMAD.MOV R10, RZ, RZ, -R29 ;  /* 0x000000ffff0a7224 */ /* 0x000fc600078e0a1d */
[C---:B------:R-:W-:Y:S01]  /*1b50*/  FSETP.NEU.FTZ.AND P0, PT, R9.reuse, -INF , PT ;  /* 0xff8000000900780b */ /* 0x040fe20003f1d000 */
[----:B0-----:R-:W-:Y:S01]  /*1b60*/  VIADD R30, R30, 0xffffffe ;  /* 0x0ffffffe1e1e7836 */ /* 0x001fe20000000000 */
[----:B------:R-:W-:Y:S01]  /*1b70*/  IABS R3, R4 ;  /* 0x0000000400037213 */ /* 0x000fe20000000000 */
[----:B------:R-:W-:Y:S01]  /*1b80*/  IMAD R10, R10, R11, RZ ;  /* 0x0000000b0a0a7224 */ /* 0x000fe200078e02ff */
[----:B------:R-:W-:Y:S01]  /*1b90*/  FSEL R9, R9, RZ, P0 ;  /* 0x000000ff09097208 */ /* 0x000fe20000000000 */
[----:B------:R0:W2:Y:S02]  /*1ba0*/  F2I.FTZ.U32.TRUNC.NTZ R31, R30 ;  /* 0x0000001e001f7305 */ /* 0x0000a4000021f000 */
[----:B------:R-:W-:-:S04]  /*1bb0*/  IMAD.HI.U32 R10, R29, R10, R28 ;  /* 0x0000000a1d0a7227 */ /* 0x000fc800078e001c */
[----:B------:R-:W-:Y:S01]  /*1bc0*/  FADD.FTZ R21, -R9, R24 ;  /* 0x0000001809157221 */ /* 0x000fe20000010100 */
[----:B------:R-:W-:-:S03]  /*1bd0*/  IMAD.MOV R3, RZ, RZ, -R3 ;  /* 0x000000ffff037224 */ /* 0x000fc600078e0a03 */
[----:B------:R-:W-:Y:S01]  /*1be0*/  FMUL.FTZ R21, R21, 1.4426950216293334961 ;  /* 0x3fb8aa3b15157820 */ /* 0x000fe20000410000 */
[----:B------:R-:W-:-:S05]  /*1bf0*/  IMAD.HI.U32 R10, R10, R5, RZ ;  /* 0x000000050a0a7227 */ /* 0x000fca00078e00ff */
[----:B------:R-:W3:Y:S01]  /*1c00*/  MUFU.EX2 R21, R21 ;  /* 0x0000001500157308 */ /* 0x000ee20000000800 */
[----:B0-----:R-:W-:Y:S02]  /*1c10*/  HFMA2 R30, -RZ, RZ, 0, 0 ;  /* 0x00000000ff1e7431 */ /* 0x001fe400000001ff */
[----:B--2---:R-:W-:-:S04]  /*1c20*/  IMAD.MOV R16, RZ, RZ, -R31 ;  /* 0x000000ffff107224 */ /* 0x004fc800078e0a1f */
[----:B------:R-:W-:-:S04]  /*1c30*/  IMAD R16, R16, R17, RZ ;  /* 0x0000001110107224 */ /* 0x000fc800078e02ff */
[----:B------:R-:W-:Y:S01]  /*1c40*/  IMAD.HI.U32 R16, R31, R16, R30 ;  /* 0x000000101f107227 */ /* 0x000fe200078e001e */
[----:B---3--:R-:W1:Y:S05]  /*1c50*/  SHFL.BFLY PT, R14, R21, 0x2, 0x1f ;  /* 0x0c401f00150e7f89 */ /* 0x008e6a00000e0000 */
[----:B------:R-:W-:-:S04]  /*1c60*/  IMAD.HI.U32 R16, R16, R5, RZ ;  /* 0x0000000510107227 */ /* 0x000fc800078e00ff */
[----:B------:R-:W-:-:S05]  /*1c70*/  IMAD R18, R16, R3, R5 ;  /* 0x0000000310127224 */ /* 0x000fca00078e0205 */
[----:B------:R-:W-:-:S13]  /*1c80*/  ISETP.GT.U32.AND P2, PT, R17, R18, PT ;  /* 0x000000121100720c */ /* 0x000fda0003f44070 */
[-C--:B------:R-:W-:Y:S01]  /*1c90*/  @!P2 IADD3 R18, PT, PT, R18, -R17.reuse, RZ ;  /* 0x800000111212a210 */ /* 0x080fe20007ffe0ff */
[----:B-1----:R-:W-:Y:S01]  /*1ca0*/  FADD.FTZ R20, R21, R14 ;  /* 0x0000000e15147221 */ /* 0x002fe20000010000 */
[----:B------:R-:W-:Y:S02]  /*1cb0*/  IMAD.MOV R14, RZ, RZ, -R10 ;  /* 0x000000ffff0e7224 */ /* 0x000fe400078e0a0a */
[-C--:B------:R-:W-:Y:S01]  /*1cc0*/  ISETP.GE.U32.AND P1, PT, R18, R17.reuse, PT ;  /* 0x000000111200720c */ /* 0x080fe20003f26070 */
[----:B------:R-:W-:Y:S01]  /*1cd0*/  @!P2 VIADD R16, R16, 0x1 ;  /* 0x000000011010a836 */ /* 0x000fe20000000000 */
[----:B------:R-:W0:Y:S01]  /*1ce0*/  SHFL.BFLY PT, R3, R20, 0x1, 0x1f ;  /* 0x0c201f0014037f89 */ /* 0x000e2200000e0000 */
[----:B------:R-:W-:Y:S01]  /*1cf0*/  IMAD R14, R11, R14, R5 ;  /* 0x0000000e0b0e7224 */ /* 0x000fe200078e0205 */
[C---:B------:R-:W-:Y:S01]  /*1d00*/  LOP3.LUT R5, R12.reuse, R17, RZ, 0x3c, !PT ;  /* 0x000000110c057212 */ /* 0x040fe200078e3cff */
[----:B------:R-:W-:Y:S01]  /*1d10*/  IMAD.MOV.U32 R21, RZ, RZ, 0x7f800000 ;  /* 0x7f800000ff157424 */ /* 0x000fe200078e00ff */
[----:B------:R-:W-:-:S02]  /*1d20*/  LOP3.LUT R12, R12, R15, RZ, 0x3c, !PT ;  /* 0x0000000f0c0c7212 */ /* 0x000fc400078e3cff */
[----:B------:R-:W-:Y:S02]  /*1d30*/  ISETP.GT.U32.AND P0, PT, R11, R14, PT ;  /* 0x0000000e0b00720c */ /* 0x000fe40003f04070 */
[----:B------:R-:W-:Y:S02]  /*1d40*/  ISETP.GE.AND P2, PT, R12, RZ, PT ;  /* 0x000000ff0c00720c */ /* 0x000fe40003f46270 */
[----:B------:R-:W-:Y:S01]  /*1d50*/  ISETP.GE.AND P3, PT, R5, RZ, PT ;  /* 0x000000ff0500720c */ /* 0x000fe20003f66270 */
[----:B------:R-:W-:-:S08]  /*1d60*/  @P1 VIADD R16, R16, 0x1 ;  /* 0x0000000110101836 */ /* 0x000fd00000000000 */
[----:B------:R-:W-:Y:S01]  /*1d70*/  @!P0 IMAD.IADD R14, R14, 0x1, -R11 ;  /* 0x000000010e0e8824 */ /* 0x000fe200078e0a0b */
[----:B------:R-:W-:Y:S02]  /*1d80*/  @!P0 IADD3 R10, PT, PT, R10, 0x1, RZ ;  /* 0x000000010a0a8810 */ /* 0x000fe40007ffe0ff */
[----:B------:R-:W-:Y:S01]  /*1d90*/  ISETP.NE.AND P0, PT, R15, RZ, PT ;  /* 0x000000ff0f00720c */ /* 0x000fe20003f05270 */
[----:B------:R-:W-:Y:S01]  /*1da0*/  @!P3 IMAD.MOV R16, RZ, RZ, -R16 ;  /* 0x000000ffff10b224 */ /* 0x000fe200078e0a10 */
[----:B------:R-:W-:Y:S01]  /*1db0*/  ISETP.GE.U32.AND P4, PT, R14, R11, PT ;  /* 0x0000000b0e00720c */ /* 0x000fe20003f86070 */
[----:B0-----:R-:W-:Y:S01]  /*1dc0*/  FADD.FTZ R3, R20, R3 ;  /* 0x0000000314037221 */ /* 0x001fe20000010000 */
[----:B------:R-:W-:Y:S02]  /*1dd0*/  ISETP.NE.AND P3, PT, R13, RZ, PT ;  /* 0x000000ff0d00720c */ /* 0x000fe40003f65270 */
[----:B------:R-:W-:Y:S02]  /*1de0*/  @!P5 LOP3.LUT R16, RZ, R17, RZ, 0x33, !PT ;  /* 0x00000011ff10d212 */ /* 0x000fe400078e33ff */
[----:B------:R-:W-:-:S02]  /*1df0*/  FSETP.NE.FTZ.AND P1, PT, R3, RZ, PT ;  /* 0x000000ff0300720b */ /* 0x000fc40003f35000 */
[----:B------:R-:W-:Y:S02]  /*1e00*/  SEL R12, RZ, 0x1, !P3 ;  /* 0x00000001ff0c7807 */ /* 0x000fe40005800000 */
[----:B------:R-:W-:Y:S01]  /*1e10*/  SHF.R.S32.HI R13, RZ, 0x1f, R4 ;  /* 0x0000001fff0d7819 */ /* 0x000fe20000011404 */
[----:B------:R-:W-:Y:S01]  /*1e20*/  IMAD R4, R4, UR11, RZ ;  /* 0x0000000b04047c24 */ /* 0x000fe2000f8e02ff */
[----:B------:R-:W-:Y:S01]  /*1e30*/  SHF.R.S32.HI R11, RZ, 0x1f, R16 ;  /* 0x0000001fff0b7819 */ /* 0x000fe20000011410 */
[----:B------:R-:W-:Y:S01]  /*1e40*/  @P4 VIADD R10, R10, 0x1 ;  /* 0x000000010a0a4836 */ /* 0x000fe20000000000 */
[----:B------:R-:W-:-:S03]  /*1e50*/  LOP3.LUT R12, R13, R12, RZ, 0xfc, !PT ;  /* 0x0000000c0d0c7212 */ /* 0x000fc600078efcff */
[----:B------:R-:W-:Y:S02]  /*1e60*/  IMAD.MOV.U32 R5, RZ, RZ, R10 ;  /* 0x000000ffff057224 */ /* 0x000fe400078e000a */
[----:B------:R0:W1:Y:S03]  /*1e70*/  @P1 MUFU.LG2 R10, R3 ;  /* 0x00000003000a1308 */ /* 0x0000660000000c00 */
[----:B------:R-:W-:Y:S02]  /*1e80*/  @!P2 IADD3 R5, PT, PT, -R5, RZ, RZ ;  /* 0x000000ff0505a210 */ /* 0x000fe40007ffe1ff */
[----:B------:R-:W-:Y:S02]  /*1e90*/  @!P0 LOP3.LUT R5, RZ, R15, RZ, 0x33, !PT ;  /* 0x0000000fff058212 */ /* 0x000fe400078e33ff */
[----:B------:R-:W-:Y:S02]  /*1ea0*/  LOP3.LUT P0, RZ, R19, 0x3c3, RZ, 0xc0, !PT ;  /* 0x000003c313ff7812 */ /* 0x000fe4000780c0ff */
[----:B------:R-:W-:-:S04]  /*1eb0*/  ISETP.LT.U32.AND P2, PT, R26, R16, PT ;  /* 0x000000101a00720c */ /* 0x000fc80003f41070 */
[----:B------:R-:W-:Y:S01]  /*1ec0*/  ISETP.LT.AND.EX P2, PT, R27, R11, PT, P2 ;  /* 0x0000000b1b00720c */ /* 0x000fe20003f41320 */
[----:B0-----:R-:W-:-:S03]  /*1ed0*/  IMAD R3, R5, UR12, RZ ;  /* 0x0000000c05037c24 */ /* 0x001fc6000f8e02ff */
[----:B------:R-:W-:Y:S01]  /*1ee0*/  SEL R5, R26, R16, P2 ;  /* 0x000000101a057207 */ /* 0x000fe20001000000 */
[----:B-1----:R-:W-:Y:S01]  /*1ef0*/  @P1 FFMA.FTZ R21, R10, 0.69314718246459960938, R9 ;  /* 0x3f3172180a151823 */ /* 0x002fe20000010009 */
[----:B------:R-:W-:Y:S01]  /*1f00*/  IMAD R3, R12, R3, RZ ;  /* 0x000000030c037224 */ /* 0x000fe200078e02ff */
        /* <DEDUP_REMOVED lines=32> */
[----:B0-----:R-:W-:-:S06]  /*2110*/  VIADD R10, R10, 0xffffffe ;  /* 0x0ffffffe0a0a7836 */ /* 0x001fcc0000000000 */
[----:B------:R-:W0:Y:S02]  /*2120*/  F2I.FTZ.U32.TRUNC.NTZ R11, R10 ;  /* 0x0000000a000b7305 */ /* 0x000e24000021f000 */
[----:B0-----:R-:W-:Y:S01]  /*2130*/  IMAD.MOV R2, RZ, RZ, -R11 ;  /* 0x000000ffff027224 */ /* 0x001fe200078e0a0b */
[----:B------:R-:W-:-:S03]  /*2140*/  MOV R10, RZ ;  /* 0x000000ff000a7202 */ /* 0x000fc60000000f00 */
[----:B------:R-:W-:-:S04]  /*2150*/  IMAD R2, R2, R30, RZ ;  /* 0x0000001e02027224 */ /* 0x000fc800078e02ff */
[----:B------:R-:W-:Y:S01]  /*2160*/  IMAD.HI.U32 R2, R11, R2, R10 ;  /* 0x000000020b027227 */ /* 0x000fe200078e000a */
[----:B------:R-:W-:-:S05]  /*2170*/  LEA.HI R11, R19, UR14, RZ, 0x1e ;  /* 0x0000000e130b7c11 */ /* 0x000fca000f8ff0ff */
        /* <DEDUP_REMOVED lines=13> */
.L_x_208:
[----:B------:R-:W-:Y:S01]  /*2250*/  LEA.HI R2, R19, UR14, RZ, 0x1e ;  /* 0x0000000e13027c11 */ /* 0x000fe2000f8ff0ff */
[----:B------:R-:W-:Y:S01]  /*2260*/  IMAD.MOV.U32 R17, RZ, RZ, RZ ;  /* 0x000000ffff117224 */ /* 0x000fe200078e00ff */
[----:B------:R-:W-:Y:S02]  /*2270*/  MOV R18, R30 ;  /* 0x0000001e00127202 */ /* 0x000fe40000000f00 */
[----:B------:R-:W-:Y:S01]  /*2280*/  MOV R14, 0x22b0 ;  /* 0x000022b0000e7802 */ /* 0x000fe20000000f00 */
[----:B------:R-:W-:Y:S02]  /*2290*/  IMAD.MOV.U32 R22, RZ, RZ, R2 ;  /* 0x000000ffff167224 */ /* 0x000fe400078e0002 */
[----:B------:R-:W-:Y:S05]  /*22a0*/  CALL.REL.NOINC `($__internal_5_$__cuda_sm20_div_s64) ;  /* 0x0000001c00447944 */ /* 0x000fea0003c00000 */
[----:B------:R-:W-:Y:S02]  /*22b0*/  IADD3 R9, PT, PT, -R10, RZ, RZ ;  /* 0x000000ff0a097210 */ /* 0x000fe40007ffe1ff */
[----:B------:R-:W-:-:S03]  /*22c0*/  MOV R31, R11 ;  /* 0x0000000b001f7202 */ /* 0x000fc60000000f00 */
[----:B------:R-:W-:Y:S01]  /*22d0*/  IMAD R9, R30, R9, R2 ;  /* 0x000000091e097224 */ /* 0x000fe200078e0202 */
[----:B------:R-:W-:-:S07]  /*22e0*/  MOV R30, R10 ;  /* 0x0000000a001e7202 */ /* 0x000fce0000000f00 */
.L_x_209:
[----:B------:R-:W-:Y:S01]  /*22f0*/  IABS R12, UR13 ;  /* 0x0000000d000c7c13 */ /* 0x000fe20008000000 */
[----:B------:R-:W-:Y:S01]  /*2300*/  IMAD R25, R25, R8, RZ ;  /* 0x0000000819197224 */ /* 0x000fe200078e02ff */
[----:B------:R-:W-:Y:S01]  /*2310*/  IABS R10, R9 ;  /* 0x00000009000a7213 */ /* 0x000fe20000000000 */
[----:B------:R-:W-:Y:S01]  /*2320*/  BSSY.RECONVERGENT B0, `(.L_x_210) ;  /* 0x000003f000007945 */ /* 0x000fe20003800200 */
[----:B------:R-:W0:Y:S01]  /*2330*/  I2F.U32.RP R13, R12 ;  /* 0x0000000c000d7306 */ /* 0x000e220000209000 */
[----:B------:R-:W-:Y:S01]  /*2340*/  IABS R2, UR13 ;  /* 0x0000000d00027c13 */ /* 0x000fe20008000000 */
[----:B------:R-:W-:Y:S01]  /*2350*/  IMAD R25, R7, R0, R25 ;  /* 0x0000000007197224 */ /* 0x000fe200078e0219 */
[----:B------:R-:W-:-:S04]  /*2360*/  LOP3.LUT R0, R9, UR13, RZ, 0x3c, !PT ;  /* 0x0000000d09007c12 */ /* 0x000fc8000f8e3cff */
[----:B------:R-:W-:Y:S01]  /*2370*/  ISETP.GE.AND P0, PT, R0, RZ, PT ;  /* 0x000000ff0000720c */ /* 0x000fe20003f06270 */
[----:B0-----:R-:W0:Y:S02]  /*2380*/  MUFU.RCP R16, R13 ;  /* 0x0000000d00107308 */ /* 0x001e240000001000 */
[----:B0-----:R-:W-:-:S06]  /*2390*/  IADD3 R16, PT, PT, R16, 0xffffffe, RZ ;  /* 0x0ffffffe10107810 */ /* 0x001fcc0007ffe0ff */
[----:B------:R-:W0:Y:S02]  /*23a0*/  F2I.FTZ.U32.TRUNC.NTZ R17, R16 ;  /* 0x0000001000117305 */ /* 0x000e24000021f000 */
[----:B0-----:R-:W-:Y:S01]  /*23b0*/  IADD3 R11, PT, PT, RZ, -R17, RZ ;  /* 0x80000011ff0b7210 */ /* 0x001fe20007ffe0ff */
[----:B------:R-:W-:-:S04]  /*23c0*/  IMAD.MOV.U32 R16, RZ, RZ, RZ ;  /* 0x000000ffff107224 */ /* 0x000fc800078e00ff */
[----:B------:R-:W-:-:S04]  /*23d0*/  IMAD R11, R11, R12, RZ ;  /* 0x0000000c0b0b7224 */ /* 0x000fc800078e02ff */
[----:B------:R-:W-:Y:S01]  /*23e0*/  IMAD.HI.U32 R17, R17, R11, R16 ;  /* 0x0000000b11117227 */ /* 0x000fe200078e0010 */
[----:B------:R-:W-:-:S05]  /*23f0*/  IADD3 R11, PT, PT, RZ, -R2, RZ ;  /* 0x80000002ff0b7210 */ /* 0x000fca0007ffe0ff */
[----:B------:R-:W-:-:S04]  /*2400*/  IMAD.HI.U32 R2, R17, R10, RZ ;  /* 0x0000000a11027227 */ /* 0x000fc800078e00ff */
[----:B------:R-:W-:Y:S02]  /*2410*/  IMAD R11, R2, R11, R10 ;  /* 0x0000000b020b7224 */ /* 0x000fe400078e020a */
[----:B------:R-:W-:-:S03]  /*2420*/  IMAD.WIDE.U32 R16, R7, R8, RZ ;  /* 0x0000000807107225 */ /* 0x000fc600078e00ff */
[----:B------:R-:W-:Y:S01]  /*2430*/  ISETP.GT.U32.AND P1, PT, R12, R11, PT ;  /* 0x0000000b0c00720c */ /* 0x000fe20003f24070 */
[----:B------:R-:W-:-:S12]  /*2440*/  IMAD.WIDE.U32 R34, R16, R32, RZ ;  /* 0x0000002010227225 */ /* 0x000fd800078e00ff */
[----:B------:R-:W-:Y:S02]  /*2450*/  @!P1 IMAD.IADD R11, R11, 0x1, -R12 ;  /* 0x000000010b0b9824 */ /* 0x000fe400078e0a0c */
[----:B------:R-:W-:Y:S01]  /*2460*/  @!P1 VIADD R2, R2, 0x1 ;  /* 0x0000000102029836 */ /* 0x000fe20000000000 */
[----:B------:R-:W-:Y:S02]  /*2470*/  ISETP.NE.AND P1, PT, RZ, UR13, PT ;  /* 0x0000000dff007c0c */ /* 0x000fe4000bf25270 */
[----:B------:R-:W-:Y:S02]  /*2480*/  ISETP.GE.U32.AND P2, PT, R11, R12, PT ;  /* 0x0000000c0b00720c */ /* 0x000fe40003f46070 */
[----:B------:R-:W-:-:S05]  /*2490*/  IADD3 R11, PT, PT, R17, R25, RZ ;  /* 0x00000019110b7210 */ /* 0x000fca0007ffe0ff */
[----:B------:R-:W-:-:S04]  /*24a0*/  IMAD R11, R11, R32, RZ ;  /* 0x000000200b0b7224 */ /* 0x000fc800078e02ff */
[----:B------:R-:W-:Y:S02]  /*24b0*/  IMAD R11, R33, R16, R11 ;  /* 0x00000010210b7224 */ /* 0x000fe400078e020b */
[----:B------:R-:W-:Y:S02]  /*24c0*/  @P2 IADD3 R2, PT, PT, R2, 0x1, RZ ;  /* 0x0000000102022810 */ /* 0x000fe40007ffe0ff */
[----:B------:R-:W-:Y:S02]  /*24d0*/  IMAD.IADD R16, R35, 0x1, R11 ;  /* 0x0000000123107824 */ /* 0x000fe400078e020b */
[----:B------:R-:W-:Y:S02]  /*24e0*/  @!P0 IADD3 R2, PT, PT, -R2, RZ, RZ ;  /* 0x000000ff02028210 */ /* 0x000fe40007ffe1ff */
[----:B------:R-:W-:Y:S02]  /*24f0*/  @!P1 LOP3.LUT R2, RZ, UR13, RZ, 0x33, !PT ;  /* 0x0000000dff029c12 */ /* 0x000fe4000f8e33ff */
[----:B------:R-:W-:-:S04]  /*2500*/  LOP3.LUT R0, R31, R16, RZ, 0xfc, !PT ;  /* 0x000000101f007212 */ /* 0x000fc800078efcff */
[----:B------:R-:W-:Y:S01]  /*2510*/  ISETP.NE.U32.AND P0, PT, R0, RZ, PT ;  /* 0x000000ff0000720c */ /* 0x000fe20003f05070 */
[----:B------:R-:W-:-:S04]  /*2520*/  IMAD.MOV R0, RZ, RZ, -R2 ;  /* 0x000000ffff007224 */ /* 0x000fc800078e0a02 */
[----:B------:R-:W-:-:S08]  /*2530*/  IMAD R0, R0, UR13, R9 ;  /* 0x0000000d00007c24 */ /* 0x000fd0000f8e0209 */
[----:B------:R-:W-:Y:S05]  /*2540*/  @P0 BRA `(.L_x_211) ;  /* 0x0000000000540947 */ /* 0x000fea0003800000 */
[----:B------:R-:W0:Y:S01]  /*2550*/  I2F.U32.RP R12, R34 ;  /* 0x00000022000c7306 */ /* 0x000e220000209000 */
[----:B------:R-:W-:Y:S01]  /*2560*/  HFMA2 R10, -RZ, RZ, 0, 0 ;  /* 0x00000000ff0a7431 */ /* 0x000fe200000001ff */
[----:B------:R-:W-:-:S06]  /*2570*/  ISETP.NE.U32.AND P0, PT, R34, RZ, PT ;  /* 0x000000ff2200720c */ /* 0x000fcc0003f05070 */
[----:B0-----:R-:W0:Y:S02]  /*2580*/  MUFU.RCP R11, R12 ;  /* 0x0000000c000b7308 */ /* 0x001e240000001000 */
[----:B0-----:R-:W-:-:S06]  /*2590*/  IADD3 R11, PT, PT, R11, 0xffffffe, RZ ;  /* 0x0ffffffe0b0b7810 */ /* 0x001fcc0007ffe0ff */
[----:B------:R-:W0:Y:S02]  /*25a0*/  F2I.FTZ.U32.TRUNC.NTZ R11, R11 ;  /* 0x0000000b000b7305 */ /* 0x000e24000021f000 */
[----:B0-----:R-:W-:-:S04]  /*25b0*/  IMAD.MOV R9, RZ, RZ, -R11 ;  /* 0x000000ffff097224 */ /* 0x001fc800078e0a0b */
        /* <DEDUP_REMOVED lines=14> */
.L_x_211:
[----:B------:R-:W-:Y:S01]  /*26a0*/  IMAD.MOV.U32 R22, RZ, RZ, R30 ;  /* 0x000000ffff167224 */ /* 0x000fe200078e001e */
[----:B------:R-:W-:Y:S01]  /*26b0*/  MOV R17, R31 ;  /* 0x0000001f00117202 */ /* 0x000fe20000000f00 */
[----:B------:R-:W-:Y:S01]  /*26c0*/  IMAD.MOV.U32 R18, RZ, RZ, R34 ;  /* 0x000000ffff127224 */ /* 0x000fe200078e0022 */
[----:B------:R-:W-:Y:S02]  /*26d0*/  MOV R14, 0x26f0 ;  /* 0x000026f0000e7802 */ /* 0x000fe40000000f00 */
[----:B------:R-:W-:Y:S05]  /*26e0*/  CALL.REL.NOINC `($__internal_5_$__cuda_sm20_div_s64) ;  /* 0x0000001800347944 */ /* 0x000fea0003c00000 */
[----:B------:R-:W-:-:S05]  /*26f0*/  IADD3 R31, PT, PT, -R10, RZ, RZ ;  /* 0x000000ff0a1f7210 */ /* 0x000fca0007ffe1ff */
[----:B------:R-:W-:Y:S02]  /*2700*/  IMAD R31, R31, R34, R30 ;  /* 0x000000221f1f7224 */ /* 0x000fe400078e021e */
.L_x_212:
[----:B------:R-:W-:Y:S05]  /*2710*/  BSYNC.RECONVERGENT B0 ;  /* 0x0000000000007941 */ /* 0x000fea0003800200 */
.L_x_210:
[----:B------:R-:W-:Y:S01]  /*2720*/  IABS R20, R8 ;  /* 0x0000000800147213 */ /* 0x000fe20000000000 */
[----:B------:R-:W-:Y:S01]  /*2730*/  IMAD.MOV.U32 R34, RZ, RZ, RZ ;  /* 0x000000ffff227224 */ /* 0x000fe200078e00ff */
[----:B------:R-:W-:Y:S01]  /*2740*/  IABS R14, R6 ;  /* 0x00000006000e7213 */ /* 0x000fe20000000000 */
[----:B------:R-:W0:Y:S01]  /*2750*/  LDCU.U8 UR17, c[0x0][0x549] ;  /* 0x0000a920ff1177ac */ /* 0x000e220008000000 */
[----:B------:R-:W1:Y:S01]  /*2760*/  I2F.U32.RP R17, R20 ;  /* 0x0000001400117306 */ /* 0x000e620000209000 */
[----:B------:R-:W-:Y:S02]  /*2770*/  IABS R12, R15 ;  /* 0x0000000f000c7213 */ /* 0x000fe40000000000 */
[----:B------:R-:W-:Y:S01]  /*2780*/  IABS R16, R7 ;  /* 0x0000000700107213 */ /* 0x000fe20000000000 */
[----:B------:R-:W2:Y:S01]  /*2790*/  LDCU.64 UR4, c[0x0][0x430] ;  /* 0x00008600ff0477ac */ /* 0x000ea20008000a00 */
[----:B------:R-:W-:Y:S02]  /*27a0*/  IABS R13, R5 ;  /* 0x00000005000d7213 */ /* 0x000fe40000000000 */
[----:B------:R-:W-:Y:S01]  /*27b0*/  IABS R18, R31 ;  /* 0x0000001f00127213 */ /* 0x000fe20000000000 */
[----:B------:R-:W3:Y:S01]  /*27c0*/  I2F.U32.RP R11, R14 ;  /* 0x0000000e000b7306 */ /* 0x000ee20000209000 */
[----:B------:R-:W-:Y:S01]  /*27d0*/  ISETP.NE.AND P5, PT, R8, RZ, PT ;  /* 0x000000ff0800720c */ /* 0x000fe20003fa5270 */
[----:B------:R-:W-:-:S06]  /*27e0*/  UIMAD UR18, UR7, UR11, URZ ;  /* 0x0000000b071272a4 */ /* 0x000fcc000f8e02ff */
[----:B-1----:R-:W1:Y:S01]  /*27f0*/  MUFU.RCP R9, R17 ;  /* 0x0000001100097308 */ /* 0x002e620000001000 */
[----:B0-----:R-:W-:-:S04]  /*2800*/  UISETP.NE.AND UP0, UPT, UR17, URZ, UPT ;  /* 0x000000ff1100728c */ /* 0x001fc8000bf05270 */
[----:B--2---:R-:W-:-:S03]  /*2810*/  USEL UR4, UR4, 0x1, UP0 ;  /* 0x0000000104047887 */ /* 0x004fc60008000000 */
[----:B---3--:R-:W0:Y:S01]  /*2820*/  MUFU.RCP R32, R11 ;  /* 0x0000000b00207308 */ /* 0x008e220000001000 */
[----:B------:R-:W-:Y:S02]  /*2830*/  USHF.R.S32.HI UR17, URZ, 0x1f, UR4 ;  /* 0x0000001fff117899 */ /* 0x000fe40008011404 */
[----:B------:R-:W-:-:S05]  /*2840*/  UIMAD UR5, UR4, UR5, URZ ;  /* 0x00000005040572a4 */ /* 0x000fca000f8e02ff */
[----:B------:R-:W-:Y:S01]  /*2850*/  I2F.U32.RP R28, R12 ;  /* 0x0000000c001c7306 */ /* 0x000fe20000209000 */
[----:B-1----:R-:W-:Y:S01]  /*2860*/  VIADD R9, R9, 0xffffffe ;  /* 0x0ffffffe09097836 */ /* 0x002fe20000000000 */
[----:B------:R-:W-:-:S05]  /*2870*/  IABS R17, R8 ;  /* 0x0000000800117213 */ /* 0x000fca0000000000 */
[----:B------:R-:W-:Y:S01]  /*2880*/  IMAD.MOV R17, RZ, RZ, -R17 ;  /* 0x000000ffff117224 */ /* 0x000fe200078e0a11 */
[----:B------:R-:W1:Y:S01]  /*2890*/  F2I.FTZ.U32.TRUNC.NTZ R35, R9 ;  /* 0x0000000900237305 */ /* 0x000e62000021f000 */
[----:B0-----:R-:W-:Y:S01]  /*28a0*/  VIADD R32, R32, 0xffffffe ;  /* 0x0ffffffe20207836 */ /* 0x001fe20000000000 */
[----:B------:R-:W-:-:S06]  /*28b0*/  IABS R11, R10 ;  /* 0x0000000a000b7213 */ /* 0x000fcc0000000000 */
[----:B------:R0:W2:Y:S01]  /*28c0*/  F2I.FTZ.U32.TRUNC.NTZ R33, R32 ;  /* 0x0000002000217305 */ /* 0x0000a2000021f000 */
[----:B-1----:R-:W-:-:S07]  /*28d0*/  IMAD.MOV R27, RZ, RZ, -R35 ;  /* 0x000000ffff1b7224 */ /* 0x002fce00078e0a23 */
[----:B------:R-:W1:Y:S01]  /*28e0*/  MUFU.RCP R28, R28 ;  /* 0x0000001c001c7308 */ /* 0x000e620000001000 */
[----:B------:R-:W-:Y:S01]  /*28f0*/  IABS R9, R6 ;  /* 0x0000000600097213 */ /* 0x000fe20000000000 */
[----:B------:R-:W-:-:S04]  /*2900*/  IMAD R27, R27, R20, RZ ;  /* 0x000000141b1b7224 */ /* 0x000fc800078e02ff */
[----:B------:R-:W-:Y:S02]  /*2910*/  IMAD.MOV R9, RZ, RZ, -R9 ;  /* 0x000000ffff097224 */ /* 0x000fe400078e0a09 */
[----:B0-----:R-:W-:Y:S01]  /*2920*/  HFMA2 R32, -RZ, RZ, 0, 0 ;  /* 0x00000000ff207431 */ /* 0x001fe200000001ff */
[----:B------:R-:W0:Y:S01]  /*2930*/  I2F.U32.RP R26, R16 ;  /* 0x00000010001a7306 */ /* 0x000e220000209000 */
[----:B--2---:R-:W-:Y:S01]  /*2940*/  IADD3 R25, PT, PT, RZ, -R33, RZ ;  /* 0x80000021ff197210 */ /* 0x004fe20007ffe0ff */
[----:B------:R-:W-:-:S04]  /*2950*/  IMAD.HI.U32 R27, R35, R27, R34 ;  /* 0x0000001b231b7227 */ /* 0x000fc800078e0022 */
[----:B------:R-:W-:Y:S02]  /*2960*/  IMAD R25, R25, R14, RZ ;  /* 0x0000000e19197224 */ /* 0x000fe400078e02ff */
[----:B------:R-:W2:Y:S01]  /*2970*/  I2F.U32.RP R22, R13 ;  /* 0x0000000d00167306 */ /* 0x000ea20000209000 */
[----:B-1----:R-:W-:Y:S02]  /*2980*/  VIADD R28, R28, 0xffffffe ;  /* 0x0ffffffe1c1c7836 */ /* 0x002fe40000000000 */
[----:B------:R-:W-:-:S04]  /*2990*/  IMAD.HI.U32 R25, R33, R25, R32 ;  /* 0x0000001921197227 */ /* 0x000fc800078e0020 */
[----:B------:R-:W-:Y:S01]  /*29a0*/  IMAD.HI.U32 R27, R27, R18, RZ ;  /* 0x000000121b1b7227 */ /* 0x000fe200078e00ff */
[----:B------:R1:W3:Y:S03]  /*29b0*/  F2I.FTZ.U32.TRUNC.NTZ R29, R28 ;  /* 0x0000001c001d7305 */ /* 0x0002e6000021f000 */
[----:B------:R-:W-:-:S04]  /*29c0*/  IMAD.HI.U32 R30, R25, R11, RZ ;  /* 0x0000000b191e7227 */ /* 0x000fc800078e00ff */
[----:B------:R-:W-:Y:S01]  /*29d0*/  IMAD R17, R27, R17, R18 ;  /* 0x000000111b117224 */ /* 0x000fe200078e0212 */
[----:B0-----:R-:W0:Y:S01]  /*29e0*/  MUFU.RCP R26, R26 ;  /* 0x0000001a001a7308 */ /* 0x001e220000001000 */
[----:B------:R-:W-:Y:S01]  /*29f0*/  IMAD R9, R30, R9, R11 ;  /* 0x000000091e097224 */ /* 0x000fe200078e020b */
[----:B------:R-:W-:Y:S02]  /*2a00*/  LOP3.LUT R11, R31, R8, RZ, 0x3c, !PT ;  /* 0x000000081f0b7212 */ /* 0x000fe400078e3cff */
[----:B------:R-:W-:Y:S02]  /*2a10*/  ISETP.GT.U32.AND P3, PT, R20, R17, PT ;  /* 0x000000111400720c */ /* 0x000fe40003f64070 */
[----:B------:R-:W-:Y:S01]  /*2a20*/  ISETP.GT.U32.AND P1, PT, R14, R9, PT ;  /* 0x000000090e00720c */ /* 0x000fe20003f24070 */
[----:B-1----:R-:W-:Y:S01]  /*2a30*/  IMAD.MOV.U32 R28, RZ, RZ, RZ ;  /* 0x000000ffff1c7224 */ /* 0x002fe200078e00ff */
[----:B--2---:R-:W1:Y:S01]  /*2a40*/  MUFU.RCP R22, R22 ;  /* 0x0000001600167308 */ /* 0x004e620000001000 */
[----:B---3--:R-:W-:-:S02]  /*2a50*/  IADD3 R18, PT, PT, RZ, -R29, RZ ;  /* 0x8000001dff127210 */ /* 0x008fc40007ffe0ff */
[----:B------:R-:W-:Y:S02]  /*2a60*/  ISETP.GE.AND P2, PT, R11, RZ, PT ;  /* 0x000000ff0b00720c */ /* 0x000fe40003f46270 */
[----:B------:R-:W-:Y:S01]  /*2a70*/  IABS R11, R2 ;  /* 0x00000002000b7213 */ /* 0x000fe20000000000 */
[----:B------:R-:W-:Y:S01]  /*2a80*/  IMAD R25, R18, R12, RZ ;  /* 0x0000000c12197224 */ /* 0x000fe200078e02ff */
[----:B------:R-:W-:Y:S01]  /*2a90*/  IABS R18, R15 ;  /* 0x0000000f00127213 */ /* 0x000fe20000000000 */
[----:B0-----:R-:W-:Y:S02]  /*2aa0*/  VIADD R26, R26, 0xffffffe ;  /* 0x0ffffffe1a1a7836 */ /* 0x001fe40000000000 */
[----:B------:R-:W-:Y:S01]  /*2ab0*/  @!P3 IMAD.IADD R17, R17, 0x1, -R20 ;  /* 0x000000011111b824 */ /* 0x000fe200078e0a14 */
[----:B------:R-:W-:Y:S01]  /*2ac0*/  @!P1 IADD3 R9, PT, PT, R9, -R14, RZ ;  /* 0x8000000e09099210 */ /* 0x000fe20007ffe0ff */
[----:B------:R-:W0:Y:S01]  /*2ad0*/  F2I.FTZ.U32.TRUNC.NTZ R33, R26 ;  /* 0x0000001a00217305 */ /* 0x000e22000021f000 */
[----:B------:R-:W-:-:S02]  /*2ae0*/  IMAD.HI.U32 R25, R29, R25, R28 ;  /* 0x000000191d197227 */ /* 0x000fc400078e001c */
[----:B------:R-:W-:Y:S02]  /*2af0*/  ISETP.GE.U32.AND P6, PT, R17, R20, PT ;  /* 0x000000141100720c */ /* 0x000fe40003fc6070 */
[----:B-1----:R-:W-:Y:S01]  /*2b00*/  IADD3 R22, PT, PT, R22, 0xffffffe, RZ ;  /* 0x0ffffffe16167810 */ /* 0x002fe20007ffe0ff */
[----:B------:R-:W-:Y:S01]  /*2b10*/  @!P3 VIADD R27, R27, 0x1 ;  /* 0x000000011b1bb836 */ /* 0x000fe20000000000 */
[----:B------:R-:W-:Y:S01]  /*2b20*/  ISETP.GE.U32.AND P4, PT, R9, R14, PT ;  /* 0x0000000e0900720c */ /* 0x000fe20003f86070 */
[----:B------:R-:W-:Y:S01]  /*2b30*/  IMAD.MOV R18, RZ, RZ, -R18 ;  /* 0x000000ffff127224 */ /* 0x000fe200078e0a12 */
[----:B------:R-:W1:Y:S01]  /*2b40*/  F2I.FTZ.U32.TRUNC.NTZ R29, R22 ;  /* 0x00000016001d7305 */ /* 0x000e62000021f000 */
[----:B------:R-:W-:Y:S01]  /*2b50*/  LOP3.LUT R17, R10, R6, RZ, 0x3c, !PT ;  /* 0x000000060a117212 */ /* 0x000fe200078e3cff */
[----:B------:R-:W-:Y:S01]  /*2b60*/  IMAD.HI.U32 R25, R25, R11, RZ ;  /* 0x0000000b19197227 */ /* 0x000fe200078e00ff */
[----:B------:R-:W-:Y:S02]  /*2b70*/  ISETP.NE.AND P3, PT, R6, RZ, PT ;  /* 0x000000ff0600720c */ /* 0x000fe40003f65270 */
[----:B------:R-:W-:Y:S01]  /*2b80*/  ISETP.GE.AND P0, PT, R17, RZ, PT ;  /* 0x000000ff1100720c */ /* 0x000fe20003f06270 */
[----:B0-----:R-:W-:Y:S01]  /*2b90*/  IMAD.MOV R9, RZ, RZ, -R33 ;  /* 0x000000ffff097224 */ /* 0x001fe200078e0a21 */
[----:B------:R-:W-:Y:S01]  /*2ba0*/  IABS R17, R7 ;  /* 0x0000000700117213 */ /* 0x000fe20000000000 */
[----:B------:R-:W-:-:S02]  /*2bb0*/  @!P1 VIADD R30, R30, 0x1 ;  /* 0x000000011e1e9836 */ /* 0x000fc40000000000 */
[----:B------:R-:W-:Y:S01]  /*2bc0*/  IMAD R9, R9, R16, RZ ;  /* 0x0000001009097224 */ /* 0x000fe200078e02ff */
[----:B------:R-:W-:Y:S01]  /*2bd0*/  IADD3 R17, PT, PT, RZ, -R17, RZ ;  /* 0x80000011ff117210 */ /* 0x000fe20007ffe0ff */
[----:B------:R-:W-:Y:S01]  /*2be0*/  IMAD R11, R25, R18, R11 ;  /* 0x00000012190b7224 */ /* 0x000fe200078e020b */
[----:B------:R-:W-:Y:S01]  /*2bf0*/  @P4 IADD3 R30, PT, PT, R30, 0x1, RZ ;  /* 0x000000011e1e4810 */ /* 0x000fe20007ffe0ff */
[----:B------:R-:W-:Y:S01]  /*2c00*/  @P6 VIADD R27, R27, 0x1 ;  /* 0x000000011b1b6836 */ /* 0x000fe20000000000 */
[----:B-1----:R-:W-:Y:S01]  /*2c10*/  IADD3 R14, PT, PT, RZ, -R29, RZ ;  /* 0x8000001dff0e7210 */ /* 0x002fe20007ffe0ff */
[----:B------:R-:W-:Y:S01]  /*2c20*/  IMAD.HI.U32 R32, R33, R9, R32 ;  /* 0x0000000921207227 */ /* 0x000fe200078e0020 */
[----:B------:R-:W-:Y:S02]  /*2c30*/  ISETP.GT.U32.AND P1, PT, R12, R11, PT ;  /* 0x0000000b0c00720c */ /* 0x000fe40003f24070 */
[----:B------:R-:W-:Y:S01]  /*2c40*/  ISETP.NE.AND P4, PT, R15, RZ, PT ;  /* 0x000000ff0f00720c */ /* 0x000fe20003f85270 */
[----:B------:R-:W-:-:S02]  /*2c50*/  IMAD R9, R14, R13, RZ ;  /* 0x0000000d0e097224 */ /* 0x000fc400078e02ff */
[----:B------:R-:W-:Y:S01]  /*2c60*/  @!P2 IMAD.MOV R27, RZ, RZ, -R27 ;  /* 0x000000ffff1ba224 */ /* 0x000fe200078e0a1b */
[----:B------:R-:W-:Y:S01]  /*2c70*/  @!P5 LOP3.LUT R27, RZ, R8, RZ, 0x33, !PT ;  /* 0x00000008ff1bd212 */ /* 0x000fe200078e33ff */
[----:B------:R-:W-:Y:S01]  /*2c80*/  @!P0 IMAD.MOV R30, RZ, RZ, -R30 ;  /* 0x000000ffff1e8224 */ /* 0x000fe200078e0a1e */
[----:B------:R-:W-:Y:S01]  /*2c90*/  @!P3 LOP3.LUT R30, RZ, R6, RZ, 0x33, !PT ;  /* 0x00000006ff1eb212 */ /* 0x000fe200078e33ff */
[----:B------:R-:W-:Y:S01]  /*2ca0*/  IMAD.HI.U32 R28, R29, R9, R28 ;  /* 0x000000091d1c7227 */ /* 0x000fe200078e001c */
[----:B------:R-:W-:Y:S02]  /*2cb0*/  IABS R29, R27 ;  /* 0x0000001b001d7213 */ /* 0x000fe40000000000 */
[----:B------:R-:W-:Y:S01]  /*2cc0*/  IABS R9, R5 ;  /* 0x0000000500097213 */ /* 0x000fe20000000000 */
[----:B------:R-:W-:Y:S01]  /*2cd0*/  @!P1 IMAD.IADD R11, R11, 0x1, -R12 ;  /* 0x000000010b0b9824 */ /* 0x000fe200078e0a0c */
[----:B------:R-:W-:Y:S01]  /*2ce0*/  IABS R14, R30 ;  /* 0x0000001e000e7213 */ /* 0x000fe20000000000 */
[----:B------:R-:W-:Y:S01]  /*2cf0*/  IMAD.HI.U32 R32, R32, R29, RZ ;  /* 0x0000001d20207227 */ /* 0x000fe200078e00ff */
[----:B------:R-:W-:-:S02]  /*2d00*/  @!P1 IADD3 R25, PT, PT, R25, 0x1, RZ ;  /* 0x0000000119199810 */ /* 0x000fc40007ffe0ff */
[----:B------:R-:W-:Y:S01]  /*2d10*/  ISETP.GE.U32.AND P2, PT, R11, R12, PT ;  /* 0x0000000c0b00720c */ /* 0x000fe20003f46070 */
[----:B------:R-:W-:Y:S01]  /*2d20*/  IMAD.MOV R9, RZ, RZ, -R9 ;  /* 0x000000ffff097224 */ /* 0x000fe200078e0a09 */
[----:B------:R-:W-:Y:S01]  /*2d30*/  LOP3.LUT R11, R2, R15, RZ, 0x3c, !PT ;  /* 0x0000000f020b7212 */ /* 0x000fe200078e3cff */
[----:B------:R-:W-:Y:S01]  /*2d40*/  IMAD.HI.U32 R28, R28, R14, RZ ;  /* 0x0000000e1c1c7227 */ /* 0x000fe200078e00ff */
[----:B------:R-:W-:Y:S02]  /*2d50*/  ISETP.NE.AND P5, PT, R7, RZ, PT ;  /* 0x000000ff0700720c */ /* 0x000fe40003fa5270 */
[----:B------:R-:W-:Y:S01]  /*2d60*/  ISETP.GE.AND P0, PT, R11, RZ, PT ;  /* 0x000000ff0b00720c */ /* 0x000fe20003f06270 */
[----:B------:R-:W-:Y:S02]  /*2d70*/  IMAD R17, R32, R17, R29 ;  /* 0x0000001120117224 */ /* 0x000fe400078e021d */
[----:B------:R-:W-:Y:S01]  /*2d80*/  IMAD R14, R28, R9, R14 ;  /* 0x000000091c0e7224 */ /* 0x000fe200078e020e */
[----:B------:R-:W-:Y:S01]  /*2d90*/  LOP3.LUT R9, R27, R7, RZ, 0x3c, !PT ;  /* 0x000000071b097212 */ /* 0x000fe200078e3cff */
[----:B------:R-:W-:Y:S01]  /*2da0*/  IMAD.MOV R11, RZ, RZ, -R30 ;  /* 0x000000ffff0b7224 */ /* 0x000fe200078e0a1e */
[----:B------:R-:W-:Y:S01]  /*2db0*/  ISETP.GT.U32.AND P3, PT, R16, R17, PT ;  /* 0x000000111000720c */ /* 0x000fe20003f64070 */
[----:B------:R-:W-:Y:S01]  /*2dc0*/  @P2 VIADD R25, R25, 0x1 ;  /* 0x0000000119192836 */ /* 0x000fe20000000000 */
[----:B------:R-:W-:Y:S01]  /*2dd0*/  ISETP.GT.U32.AND P1, PT, R13, R14, PT ;  /* 0x0000000e0d00720c */ /* 0x000fe20003f24070 */
[----:B------:R-:W-:Y:S01]  /*2de0*/  IMAD R11, R6, R11, R10 ;  /* 0x0000000b060b7224 */ /* 0x000fe200078e020a */
[----:B------:R-:W-:-:S02]  /*2df0*/  ISETP.GE.AND P2, PT, R9, RZ, PT ;  /* 0x000000ff0900720c */ /* 0x000fc40003f46270 */
[----:B------:R-:W-:Y:S01]  /*2e00*/  LOP3.LUT R9, R30, R5, RZ, 0x3c, !PT ;  /* 0x000000051e097212 */ /* 0x000fe200078e3cff */
[----:B------:R-:W-:Y:S01]  /*2e10*/  @!P0 IMAD.MOV R25, RZ, RZ, -R25 ;  /* 0x000000ffff198224 */ /* 0x000fe200078e0a19 */
[----:B------:R-:W-:Y:S02]  /*2e20*/  @!P4 LOP3.LUT R25, RZ, R15, RZ, 0x33, !PT ;  /* 0x0000000fff19c212 */ /* 0x000fe400078e33ff */
[----:B------:R-:W-:Y:S02]  /*2e30*/  ISETP.GE.AND P0, PT, R9, RZ, PT ;  /* 0x000000ff0900720c */ /* 0x000fe40003f06270 */
[----:B------:R-:W-:Y:S01]  /*2e40*/  IADD3 R9, PT, PT, -R27, RZ, RZ ;  /* 0x000000ff1b097210 */ /* 0x000fe20007ffe1ff */
[----:B------:R-:W-:Y:S01]  /*2e50*/  @!P3 VIADD R32, R32, 0x1 ;  /* 0x000000012020b836 */ /* 0x000fe20000000000 */
[-C--:B------:R-:W-:Y:S01]  /*2e60*/  @!P3 IADD3 R17, PT, PT, R17, -R16.reuse, RZ ;  /* 0x800000101111b210 */ /* 0x080fe20007ffe0ff */
[----:B------:R-:W-:Y:S01]  /*2e70*/  @!P1 IMAD.IADD R14, R14, 0x1, -R13 ;  /* 0x000000010e0e9824 */ /* 0x000fe200078e0a0d */
[----:B------:R-:W-:Y:S01]  /*2e80*/  ISETP.NE.AND P3, PT, R5, RZ, PT ;  /* 0x000000ff0500720c */ /* 0x000fe20003f65270 */
[----:B------:R-:W-:Y:S01]  /*2e90*/  @!P1 VIADD R28, R28, 0x1 ;  /* 0x000000011c1c9836 */ /* 0x000fe20000000000 */
[----:B------:R-:W-:Y:S01]  /*2ea0*/  ISETP.GE.U32.AND P6, PT, R17, R16, PT ;  /* 0x000000101100720c */ /* 0x000fe20003fc6070 */
[----:B------:R-:W-:Y:S01]  /*2eb0*/  IMAD R9, R8, R9, R31 ;  /* 0x0000000908097224 */ /* 0x000fe200078e021f */
[----:B------:R-:W-:Y:S01]  /*2ec0*/  ISETP.GE.U32.AND P4, PT, R14, R13, PT ;  /* 0x0000000d0e00720c */ /* 0x000fe20003f86070 */
[----:B------:R-:W-:-:S04]  /*2ed0*/  IMAD.WIDE R12, R25, UR12, RZ ;  /* 0x0000000c190c7c25 */ /* 0x000fc8000f8e02ff */
[----:B------:R-:W-:Y:S02]  /*2ee0*/  IMAD.MOV R25, RZ, RZ, -R25 ;  /* 0x000000ffff197224 */ /* 0x000fe400078e0a19 */
[----:B------:R-:W-:-:S04]  /*2ef0*/  IMAD.WIDE.U32 R12, R0, UR4, R12 ;  /* 0x00000004000c7c25 */ /* 0x000fc8000f8e000c */
[----:B------:R-:W-:Y:S01]  /*2f00*/  @P6 IADD3 R32, PT, PT, R32, 0x1, RZ ;  /* 0x0000000120206810 */ /* 0x000fe20007ffe0ff */
[----:B------:R-:W-:Y:S01]  /*2f10*/  IMAD R13, R0, UR17, R13 ;  /* 0x00000011000d7c24 */ /* 0x000fe2000f8e020d */
[----:B------:R-:W-:Y:S01]  /*2f20*/  UIMAD UR17, UR16, UR4, URZ ;  /* 0x00000004101172a4 */ /* 0x000fe2000f8e02ff */
[----:B------:R-:W-:Y:S02]  /*2f30*/  @P4 VIADD R28, R28, 0x1 ;  /* 0x000000011c1c4836 */ /* 0x000fe40000000000 */
[----:B------:R-:W-:Y:S01]  /*2f40*/  @!P2 IMAD.MOV R32, RZ, RZ, -R32 ;  /* 0x000000ffff20a224 */ /* 0x000fe200078e0a20 */
[----:B------:R-:W-:Y:S01]  /*2f50*/  @!P5 LOP3.LUT R32, RZ, R7, RZ, 0x33, !PT ;  /* 0x00000007ff20d212 */ /* 0x000fe200078e33ff */
[----:B------:R-:W-:Y:S01]  /*2f60*/  IMAD R25, R15, R25, R2 ;  /* 0x000000190f197224 */ /* 0x000fe200078e0202 */
[----:B------:R-:W-:Y:S01]  /*2f70*/  @!P0 IADD3 R28, PT, PT, -R28, RZ, RZ ;  /* 0x000000ff1c1c8210 */ /* 0x000fe20007ffe1ff */
[----:B------:R-:W-:Y:S01]  /*2f80*/  IMAD.WIDE R8, R9, UR5, RZ ;  /* 0x0000000509087c25 */ /* 0x000fe2000f8e02ff */
[----:B------:R-:W-:Y:S01]  /*2f90*/  @!P3 LOP3.LUT R28, RZ, R5, RZ, 0x33, !PT ;  /* 0x00000005ff1cb212 */ /* 0x000fe200078e33ff */
[----:B------:R-:W0:Y:S02]  /*2fa0*/  LDCU.64 UR4, c[0x0][0x420] ;  /* 0x00008400ff0477ac */ /* 0x000e240008000a00 */
[----:B------:R-:W-:Y:S01]  /*2fb0*/  IMAD.MOV R2, RZ, RZ, -R32 ;  /* 0x000000ffff027224 */ /* 0x000fe200078e0a20 */
[----:B------:R-:W-:Y:S01]  /*2fc0*/  IADD3 R0, PT, PT, -R28, RZ, RZ ;  /* 0x000000ff1c007210 */ /* 0x000fe20007ffe1ff */
[----:B------:R-:W-:-:S04]  /*2fd0*/  IMAD.WIDE R12, R25, UR11, R12 ;  /* 0x0000000b190c7c25 */ /* 0x000fc8000f8e020c */
[----:B------:R-:W-:-:S04]  /*2fe0*/  IMAD.WIDE R32, R32, UR6, RZ ;  /* 0x0000000620207c25 */ /* 0x000fc8000f8e02ff */
        /* <DEDUP_REMOVED lines=16> */
.L_x_207:
[----:B------:R-:W0:Y:S01]  /*30f0*/  LDC.64 R4, c[0x0][0x420] ;  /* 0x00010800ff047b82 */ /* 0x000e220000000a00 */
[----:B------:R-:W-:-:S05]  /*3100*/  IADD3 R2, PT, PT, R2, UR14, RZ ;  /* 0x0000000e02027c10 */ /* 0x000fca000fffe0ff */
[----:B0-----:R-:W-:-:S05]  /*3110*/  IMAD.WIDE.U32 R2, R2, 0x4, R4 ;  /* 0x0000000402027825 */ /* 0x001fca00078e0004 */
[----:B------:R1:W-:Y:S02]  /*3120*/  STG.E desc[UR8][R2.64], R21 ;  /* 0x0000001502007986 */ /* 0x0003e4000c101908 */
.L_x_206:
[----:B------:R-:W-:Y:S05]  /*3130*/  BSYNC.RECONVERGENT B1 ;  /* 0x0000000000017941 */ /* 0x000fea0003800200 */
.L_x_205:
[----:B------:R-:W2:Y:S01]  /*3140*/  LDCU UR6, c[0x0][0x534] ;  /* 0x0000a680ff0677ac */ /* 0x000ea20008000800 */
[----:B------:R-:W-:Y:S01]  /*3150*/  BSSY.RECONVERGENT B0, `(.L_x_213) ;  /* 0x000000f000007945 */ /* 0x000fe20003800200 */
[----:B--2---:R-:W-:-:S04]  /*3160*/  ISETP.GE.AND P0, PT, R23, UR6, PT ;  /* 0x0000000617007c0c */ /* 0x004fc8000bf06270 */
[----:B------:R-:W-:-:S13]  /*3170*/  ISETP.GT.U32.OR P0, PT, R19, 0x3f, P0 ;  /* 0x0000003f1300780c */ /* 0x000fda0000704470 */
[----:B------:R-:W-:Y:S05]  /*3180*/  @P0 BRA `(.L_x_214) ;  /* 0x00000000002c0947 */ /* 0x000fea0003800000 */
[----:B------:R-:W2:Y:S01]  /*3190*/  S2R R0, SR_CgaCtaId ;  /* 0x0000000000007919 */ /* 0x000ea20000008800 */
[----:B------:R-:W-:Y:S01]  /*31a0*/  FADD.FTZ R4, -R21, R24 ;  /* 0x0000001815047221 */ /* 0x000fe20000010100 */
[----:B01----:R-:W-:Y:S02]  /*31b0*/  MOV R3, 0x400 ;  /* 0x0000040000037802 */ /* 0x003fe40000000f00 */
[----:B------:R-:W-:Y:S01]  /*31c0*/  LOP3.LUT R2, R19, 0x3, RZ, 0xc0, !PT ;  /* 0x0000000313027812 */ /* 0x000fe200078ec0ff */
[----:B------:R-:W-:-:S06]  /*31d0*/  FMUL.FTZ R4, R4, 1.4426950216293334961 ;  /* 0x3fb8aa3b04047820 */ /* 0x000fcc0000410000 */
[----:B------:R-:W0:Y:S01]  /*31e0*/  MUFU.EX2 R4, R4 ;  /* 0x0000000400047308 */ /* 0x000e220000000800 */
[----:B--2---:R-:W-:-:S05]  /*31f0*/  LEA R3, R0, R3, 0x18 ;  /* 0x0000000300037211 */ /* 0x004fca00078ec0ff */
[----:B------:R-:W-:Y:S01]  /*3200*/  IMAD R2, R2, 0x44, R3 ;  /* 0x0000004402027824 */ /* 0x000fe200078e0203 */
[----:B------:R-:W-:-:S04]  /*3210*/  LOP3.LUT R3, R19, 0x3fc, RZ, 0xc0, !PT ;  /* 0x000003fc13037812 */ /* 0x000fc800078ec0ff */
[----:B------:R-:W-:-:S05]  /*3220*/  IADD3 R3, PT, PT, R2, R3, RZ ;  /* 0x0000000302037210 */ /* 0x000fca0007ffe0ff */
[----:B0-----:R2:W-:Y:S02]  /*3230*/  STS [R3], R4 ;  /* 0x0000000403007388 */ /* 0x0015e40000000800 */
.L_x_214:
[----:B------:R-:W-:Y:S05]  /*3240*/  BSYNC.RECONVERGENT B0 ;  /* 0x0000000000007941 */ /* 0x000fea0003800200 */
.L_x_213:
[----:B------:R-:W-:Y:S01]  /*3250*/  BAR.SYNC.DEFER_BLOCKING 0x0 ;  /* 0x0000000000007b1d */ /* 0x000fe20000010000 */
[----:B------:R-:W-:Y:S01]  /*3260*/  UISETP.GE.AND UP0, UPT, UR6, 0x1, UPT ;  /* 0x000000010600788c */ /* 0x000fe2000bf06270 */
[----:B------:R-:W-:Y:S01]  /*3270*/  SHF.R.U32.HI R13, RZ, 0x3, R19 ;  /* 0x00000003ff0d7819 */ /* 0x000fe20000011613 */
[----:B------:R-:W-:Y:S01]  /*3280*/  IMAD.SHL.U32 R19, R19, 0x4, RZ ;  /* 0x0000000413137824 */ /* 0x000fe200078e00ff */
[----:B012---:R-:W-:Y:S01]  /*3290*/  CS2R R2, SRZ ;  /* 0x0000000000027805 */ /* 0x007fe2000001ff00 */
[----:B------:R-:W-:Y:S02]  /*32a0*/  IMAD.MOV.U32 R0, RZ, RZ, RZ ;  /* 0x000000ffff007224 */ /* 0x000fe400078e00ff */
[----:B------:R-:W-:Y:S01]  /*32b0*/  IMAD.MOV.U32 R5, RZ, RZ, RZ ;  /* 0x000000ffff057224 */ /* 0x000fe200078e00ff */
[----:B------:R-:W-:Y:S02]  /*32c0*/  LOP3.LUT R16, R19, 0x1c, RZ, 0xc0, !PT ;  /* 0x0000001c13107812 */ /* 0x000fe400078ec0ff */
[----:B------:R-:W-:Y:S05]  /*32d0*/  BRA.U !UP0, `(.L_x_215) ;  /* 0x0000000508ec7547 */ /* 0x000fea000b800000 */
[----:B------:R-:W0:Y:S01]  /*32e0*/  LDCU UR13, c[0x0][0x44c] ;  /* 0x00008980ff0d77ac */ /* 0x000e220008000800 */
[----:B------:R-:W-:Y:S01]  /*32f0*/  IMAD.MOV.U32 R18, RZ, RZ, RZ ;  /* 0x000000ffff127224 */ /* 0x000fe200078e00ff */
[----:B------:R-:W-:Y:S02]  /*3300*/  CS2R R10, SRZ ;  /* 0x00000000000a7805 */ /* 0x000fe4000001ff00 */
[----:B------:R-:W-:Y:S01]  /*3310*/  CS2R R8, SRZ ;  /* 0x0000000000087805 */ /* 0x000fe2000001ff00 */
[----:B------:R-:W1:Y:S01]  /*3320*/  LDCU.64 UR4, c[0x0][0x3f8] ;  /* 0x00007f00ff0477ac */ /* 0x000e620008000a00 */
[----:B------:R-:W-:Y:S02]  /*3330*/  UISETP.GE.U32.AND UP0, UPT, UR6, 0x4, UPT ;  /* 0x000000040600788c */ /* 0x000fe4000bf06070 */
[----:B0-----:R-:W-:Y:S02]  /*3340*/  UIMAD UR7, UR14, UR13, URZ ;  /* 0x0000000d0e0772a4 */ /* 0x001fe4000f8e02ff */
[----:B------:R-:W-:-:S04]  /*3350*/  UIMAD UR13, UR15, UR13, URZ ;  /* 0x0000000d0f0d72a4 */ /* 0x000fc8000f8e02ff */
[----:B------:R-:W-:Y:S01]  /*3360*/  IMAD.U32 R15, RZ, RZ, UR7 ;  /* 0x00000007ff0f7e24 */ /* 0x000fe2000f8e00ff */
[----:B------:R-:W-:Y:S01]  /*3370*/  IADD3 R0, P0, PT, R19, UR7, RZ ;  /* 0x0000000713007c10 */ /* 0x000fe2000ff1e0ff */
        /* <DEDUP_REMOVED lines=24> */
.L_x_225:
        /* <DEDUP_REMOVED lines=9> */
.L_x_218:
[----:B------:R-:W-:Y:S05]  /*3590*/  BSYNC.RECONVERGENT B0 ;  /* 0x0000000000007941 */ /* 0x000fea0003800200 */
.L_x_217:
        /* <DEDUP_REMOVED lines=12> */
.L_x_220:
[----:B------:R-:W-:Y:S05]  /*3660*/  BSYNC.RECONVERGENT B0 ;  /* 0x0000000000007941 */ /* 0x000fea0003800200 */
.L_x_219:
        /* <DEDUP_REMOVED lines=12> */
.L_x_222:
[----:B------:R-:W-:Y:S05]  /*3730*/  BSYNC.RECONVERGENT B0 ;  /* 0x0000000000007941 */ /* 0x000fea0003800200 */
.L_x_221:
        /* <DEDUP_REMOVED lines=12> */
.L_x_224:
[----:B------:R-:W-:Y:S05]  /*3800*/  BSYNC.RECONVERGENT B0 ;  /* 0x0000000000007941 */ /* 0x000fea0003800200 */
.L_x_223:
        /* <DEDUP_REMOVED lines=11> */
.L_x_216:
        /* <DEDUP_REMOVED lines=11> */
.L_x_228:
        /* <DEDUP_REMOVED lines=8> */
.L_x_227:
[----:B------:R-:W-:Y:S05]  /*39f0*/  BSYNC.RECONVERGENT B0 ;  /* 0x0000000000007941 */ /* 0x000fea0003800200 */
.L_x_226:
        /* <DEDUP_REMOVED lines=9> */
.L_x_215:
        /* <DEDUP_REMOVED lines=13> */
[----:B------:R0:W5:Y:S02]  /*3b60*/  F2I.FTZ.U32.TRUNC.NTZ R15, R14 ;  /* 0x0000000e000f7305 */ /* 0x000164000021f000 */
[----:B0-----:R-:W-:Y:S02]  /*3b70*/  HFMA2 R14, -RZ, RZ, 0, 0 ;  /* 0x00000000ff0e7431 */ /* 0x001fe400000001ff */
[----:B-----5:R-:W-:-:S04]  /*3b80*/  IMAD.MOV R4, RZ, RZ, -R15 ;  /* 0x000000ffff047224 */ /* 0x020fc800078e0a0f */
        /* <DEDUP_REMOVED lines=55> */
[----:B------:R-:W-:-:S03]  /*3f00*/  IMAD.WIDE.U32 R16, R12, UR10, R16 ;  /* 0x0000000a0c107c25 */ /* 0x000fc6000f8e0010 */
[----:B------:R-:W-:Y:S01]  /*3f10*/  SHF.R.S32.HI R4, RZ, 0x1f, R9 ;  /* 0x0000001fff047819 */ /* 0x000fe20000011409 */
[----:B------:R-:W-:-:S04]  /*3f20*/  IMAD R7, R12, UR11, R7 ;  /* 0x0000000b0c077c24 */ /* 0x000fc8000f8e0207 */
[----:B------:R-:W-:Y:S01]  /*3f30*/  IMAD R4, R4, UR6, RZ ;  /* 0x0000000604047c24 */ /* 0x000fe2000f8e02ff */
[----:B------:R-:W-:-:S03]  /*3f40*/  IADD3 R17, PT, PT, R17, R7, RZ ;  /* 0x0000000711117210 */ /* 0x000fc60007ffe0ff */
[C---:B------:R-:W-:Y:S02]  /*3f50*/  IMAD R4, R9.reuse, UR7, R4 ;  /* 0x0000000709047c24 */ /* 0x040fe4000f8e0204 */
[----:B------:R-:W-:-:S05]  /*3f60*/  IMAD.WIDE.U32 R16, R9, UR6, R16 ;  /* 0x0000000609107c25 */ /* 0x000fca000f8e0010 */
[----:B------:R-:W-:Y:S02]  /*3f70*/  IADD3 R6, PT, PT, R17, R4, RZ ;  /* 0x0000000411067210 */ /* 0x000fe40007ffe0ff */
[----:B0-----:R-:W-:-:S04]  /*3f80*/  LEA R4, P0, R16, UR4, 0x1 ;  /* 0x0000000410047c11 */ /* 0x001fc8000f8008ff */
[----:B------:R-:W-:-:S05]  /*3f90*/  LEA.HI.X R5, R16, UR5, R6, 0x1, P0 ;  /* 0x0000000510057c11 */ /* 0x000fca00080f0c06 */
[----:B------:R-:W-:Y:S01]  /*3fa0*/  STG.E.64 desc[UR8][R4.64], R2 ;  /* 0x0000000204007986 */ /* 0x000fe2000c101b08 */
[----:B------:R-:W-:Y:S05]  /*3fb0*/  EXIT ;  /* 0x000000000000794d */ /* 0x000fea0003800000 */
        .weak           $__internal_5_$__cuda_sm20_div_s64
        .type           $__internal_5_$__cuda_sm20_div_s64,@function
        .size           $__internal_5_$__cuda_sm20_div_s64,(.L_x_10213 - $__internal_5_$__cuda_sm20_div_s64)
$__internal_5_$__cuda_sm20_div_s64:
        /* <DEDUP_REMOVED lines=38> */
[-C--:B------:R-:W-:Y:S01]  /*4220*/  IADD3.X R20, PT, PT, RZ, ~R17.reuse, RZ, P0, !PT ;  /* 0x80000011ff147210 */ /* 0x080fe200007fe4ff */
[----:B------:R-:W-:Y:S02]  /*4230*/  IMAD.MOV.U32 R29, RZ, RZ, RZ ;  /* 0x000000ffff1d7224 */ /* 0x000fe400078e00ff */
        /* <DEDUP_REMOVED lines=30> */
[----:B------:R-:W-:Y:S01]  /*4420*/  SEL R10, R10, R13, P0 ;  /* 0x0000000d0a0a7207 */ /* 0x000fe20000000000 */
[----:B------:R-:W-:Y:S01]  /*4430*/  IMAD.MOV.U32 R13, RZ, RZ, 0x0 ;  /* 0x00000000ff0d7424 */ /* 0x000fe200078e00ff */
[----:B------:R-:W-:-:S02]  /*4440*/  ISETP.GE.AND P2, PT, R9, RZ, PT ;  /* 0x000000ff0900720c */ /* 0x000fc40003f46270 */
[----:B------:R-:W-:Y:S02]  /*4450*/  SEL R12, R12, R29, P0 ;  /* 0x0000001d0c0c7207 */ /* 0x000fe40000000000 */
[----:B------:R-:W-:Y:S02]  /*4460*/  IADD3 R11, P1, PT, RZ, -R10, RZ ;  /* 0x8000000aff0b7210 */ /* 0x000fe40007f3e0ff */
[----:B------:R-:W-:Y:S02]  /*4470*/  ISETP.NE.U32.AND P0, PT, R18, RZ, PT ;  /* 0x000000ff1200720c */ /* 0x000fe40003f05070 */
[-C--:B------:R-:W-:Y:S02]  /*4480*/  IADD3.X R9, PT, PT, RZ, ~R12.reuse, RZ, P1, !PT ;  /* 0x8000000cff097210 */ /* 0x080fe40000ffe4ff */
[----:B------:R-:W-:Y:S02]  /*4490*/  ISETP.NE.AND.EX P0, PT, R16, RZ, PT, P0 ;  /* 0x000000ff1000720c */ /* 0x000fe40003f05300 */
[----:B------:R-:W-:Y:S01]  /*44a0*/  SEL R9, R9, R12, !P2 ;  /* 0x0000000c09097207 */ /* 0x000fe20005000000 */
[----:B------:R-:W-:Y:S01]  /*44b0*/  IMAD.MOV.U32 R12, RZ, RZ, R14 ;  /* 0x000000ffff0c7224 */ /* 0x000fe200078e000e */
[----:B------:R-:W-:-:S04]  /*44c0*/  SEL R11, R11, R10, !P2 ;  /* 0x0000000a0b0b7207 */ /* 0x000fc80005000000 */
[----:B------:R-:W-:Y:S02]  /*44d0*/  SEL R10, R11, 0xffffffff, P0 ;  /* 0xffffffff0b0a7807 */ /* 0x000fe40000000000 */
[----:B------:R-:W-:Y:S01]  /*44e0*/  SEL R11, R9, 0xffffffff, P0 ;  /* 0xffffffff090b7807 */ /* 0x000fe20000000000 */
[----:B------:R-:W-:Y:S06]  /*44f0*/  RET.REL.NODEC R12 `(_ZN5flash32flash_fwd_splitkv_combine_kernelI23Flash_fwd_kernel_traitsILi32ELi64ELi256ELi4ELb0ELb0EN7cutlass10bfloat16_tE19Flash_kernel_traitsILi32ELi64ELi256ELi4ES3_EELi16ELi2ELb0EEEvNS_16Flash_fwd_paramsE) ;  /* 0xffffffb80cc07950 */ /* 0x000fec0003c3ffff */
.L_x_229:
        /* <DEDUP_REMOVED lines=16> */
.L_x_10213:


//--------------------- .text._ZN5flash32flash_fwd_splitkv_combine_kernelI23Flash_fwd_kernel_traitsILi32ELi64ELi256ELi4ELb0ELb0EN7cutlass10bfloat16_tE19Flash_kernel_traitsILi32ELi64ELi256ELi4ES3_EELi16ELi1ELb0EEEvNS_16Flash_fwd_paramsE --------------------------
	.section	.text._ZN5flash32flash_fwd_splitkv_combine_kernelI23Flash_fwd_kernel_traitsILi32ELi64ELi256ELi4ELb0ELb0EN7cutlass10bfloat16_tE19Flash_kernel_traitsILi32ELi64ELi256ELi4ES3_EELi16ELi1ELb0EEEvNS_16Flash_fwd_paramsE,"ax",@progbits
	.align	128
        .global         _ZN5flash32flash_fwd_splitkv_combine_kernelI23Flash_fwd_kernel_traitsILi32ELi64ELi256ELi4ELb0ELb0EN7cutlass10bfloat16_tE19Flash_kernel_traitsILi32ELi64ELi256ELi4ES3_EELi16ELi1ELb0EEEvNS_16Flash_fwd_paramsE
        .type           _ZN5flash32flash_fwd_splitkv_combine_kernelI23Flash_fwd_kernel_traitsILi32ELi64ELi256ELi4ELb0ELb0EN7cutlass10bfloat16_tE19Flash_kernel_traitsILi32ELi64ELi256ELi4ES3_EELi16ELi1ELb0EEEvNS_16Flash_fwd_paramsE,@function
        .size           _ZN5flash32flash_fwd_splitkv_combine_kernelI23Flash_fwd_kernel_traitsILi32ELi64ELi256ELi4ELb0ELb0EN7cutlass10bfloat16_tE19Flash_kernel_traitsILi32ELi64ELi256ELi4ES3_EELi16ELi1ELb0EEEvNS_16Flash_fwd_paramsE,(.L_x_10214 - _ZN5flash32flash_fwd_splitkv_combine_kernelI23Flash_fwd_kernel_traitsILi32ELi64ELi256ELi4ELb0ELb0EN7cutlass10bfloat16_tE19Flash_kernel_traitsILi32ELi64ELi256ELi4ES3_EELi16ELi1ELb0EEEvNS_16Flash_fwd_paramsE)
        .other          _ZN5flash32flash_fwd_splitkv_combine_kernelI23Flash_fwd_kernel_traitsILi32ELi64ELi256ELi4ELb0ELb0EN7cutlass10bfloat16_tE19Flash_kernel_traitsILi32ELi64ELi256ELi4ES3_EELi16ELi1ELb0EEEvNS_16Flash_fwd_paramsE,@"STO_CUDA_ENTRY STV_DEFAULT"
_ZN5flash32flash_fwd_splitkv_combine_kernelI23Flash_fwd_kernel_traitsILi32ELi64ELi256ELi4ELb0ELb0EN7cutlass10bfloat16_tE19Flash_kernel_traitsILi32ELi64ELi256ELi4ES3_EELi16ELi1ELb0EEEvNS_16Flash_fwd_paramsE:
.text._ZN5flash32flash_fwd_splitkv_combine_kernelI23Flash_fwd_kernel_traitsILi32ELi64ELi256ELi4ELb0ELb0EN7cutlass10bfloat16_tE19Flash_kernel_traitsILi32ELi64ELi256ELi4ES3_EELi16ELi1ELb0EEEvNS_16Flash_fwd_paramsE:
        /* <DEDUP_REMOVED lines=38> */
.L_x_230:
[----:B------:R-:W-:Y:S01]  /*0260*/  IMAD.U32 R22, RZ, RZ, UR15 ;  /* 0x0000000fff167e24 */ /* 0x000fe2000f8e00ff */
[----:B------:R-:W-:Y:S01]  /*0270*/  MOV R18, UR13 ;  /* 0x0000000d00127c02 */ /* 0x000fe20008000f00 */
[----:B------:R-:W-:Y:S01]  /*0280*/  IMAD.U32 R17, RZ, RZ, UR17 ;  /* 0x00000011ff117e24 */ /* 0x000fe2000f8e00ff */
[----:B------:R-:W-:Y:S02]  /*0290*/  MOV R16, UR10 ;  /* 0x0000000a00107c02 */ /* 0x000fe40008000f00 */
[----:B------:R-:W-:Y:S02]  /*02a0*/  MOV R14, 0x2c0 ;  /* 0x000002c0000e7802 */ /* 0x000fe40000000f00 */
[----:B------:R-:W-:Y:S05]  /*02b0*/  CALL.REL.NOINC `($__internal_6_$__cuda_sm20_div_s64) ;  /* 0x0000003c00307944 */ /* 0x000fea0003c00000 */
.L_x_231:
        /* <DEDUP_REMOVED lines=30> */
.L_x_233:
[----:B------:R-:W-:Y:S01]  /*04a0*/  IMAD.MOV.U32 R22, RZ, RZ, R10 ;  /* 0x000000ffff167224 */ /* 0x000fe200078e000a */
[----:B------:R-:W-:Y:S02]  /*04b0*/  MOV R17, R11 ;  /* 0x0000000b00117202 */ /* 0x000fe40000000f00 */
[----:B------:R-:W-:Y:S02]  /*04c0*/  MOV R14, 0x4e0 ;  /* 0x000004e0000e7802 */ /* 0x000fe40000000f00 */
[----:B------:R-:W-:Y:S05]  /*04d0*/  CALL.REL.NOINC `($__internal_6_$__cuda_sm20_div_s64) ;  /* 0x0000003800a87944 */ /* 0x000fea0003c00000 */
[----:B------:R-:W-:Y:S02]  /*04e0*/  MOV R4, R10 ;  /* 0x0000000a00047202 */ /* 0x000fe40000000f00 */
[----:B------:R-:W-:Y:S02]  /*04f0*/  MOV R5, R11 ;  /* 0x0000000b00057202 */ /* 0x000fe40000000f00 */
.L_x_234:
[----:B------:R-:W-:Y:S05]  /*0500*/  BSYNC.RECONVERGENT B0 ;  /* 0x0000000000007941 */ /* 0x000fea0003800200 */
.L_x_232:
        /* <DEDUP_REMOVED lines=58> */
.L_x_236:
[----:B------:R-:W-:Y:S01]  /*08b0*/  IMAD.MOV.U32 R22, RZ, RZ, R18 ;  /* 0x000000ffff167224 */ /* 0x000fe200078e0012 */
[----:B------:R-:W-:Y:S01]  /*08c0*/  MOV R18, R8 ;  /* 0x0000000800127202 */ /* 0x000fe20000000f00 */
[----:B------:R-:W-:Y:S01]  /*08d0*/  IMAD.MOV.U32 R17, RZ, RZ, R16 ;  /* 0x000000ffff117224 */ /* 0x000fe200078e0010 */
[----:B------:R-:W-:Y:S02]  /*08e0*/  MOV R16, R0 ;  /* 0x0000000000107202 */ /* 0x000fe40000000f00 */
[----:B------:R-:W-:Y:S02]  /*08f0*/  MOV R14, 0x910 ;  /* 0x00000910000e7802 */ /* 0x000fe40000000f00 */
[----:B------:R-:W-:Y:S05]  /*0900*/  CALL.REL.NOINC `($__internal_6_$__cuda_sm20_div_s64) ;  /* 0x00000034009c7944 */ /* 0x000fea0003c00000 */
.L_x_237:
[----:B------:R-:W-:Y:S05]  /*0910*/  BSYNC.RECONVERGENT B0 ;  /* 0x0000000000007941 */ /* 0x000fea0003800200 */
.L_x_235:
        /* <DEDUP_REMOVED lines=124> */
.L_x_239:
[----:B------:R-:W-:Y:S01]  /*10e0*/  IMAD.MOV.U32 R22, RZ, RZ, R10 ;  /* 0x000000ffff167224 */ /* 0x000fe200078e000a */
[----:B------:R-:W-:Y:S01]  /*10f0*/  MOV R18, R7 ;  /* 0x0000000700127202 */ /* 0x000fe20000000f00 */
[----:B------:R-:W-:Y:S01]  /*1100*/  IMAD.MOV.U32 R17, RZ, RZ, R11 ;  /* 0x000000ffff117224 */ /* 0x000fe200078e000b */
[----:B------:R-:W-:Y:S02]  /*1110*/  MOV R16, R25 ;  /* 0x0000001900107202 */ /* 0x000fe40000000f00 */
[----:B------:R-:W-:Y:S02]  /*1120*/  MOV R14, 0x1140 ;  /* 0x00001140000e7802 */ /* 0x000fe40000000f00 */
[----:B------:R-:W-:Y:S05]  /*1130*/  CALL.REL.NOINC `($__internal_6_$__cuda_sm20_div_s64) ;  /* 0x0000002c00907944 */ /* 0x000fea0003c00000 */
[----:B------:R-:W-:Y:S02]  /*1140*/  MOV R32, R10 ;  /* 0x0000000a00207202 */ /* 0x000fe40000000f00 */
[----:B------:R-:W-:Y:S02]  /*1150*/  MOV R33, R11 ;  /* 0x0000000b00217202 */ /* 0x000fe40000000f00 */
.L_x_240:
[----:B------:R-:W-:Y:S05]  /*1160*/  BSYNC.RECONVERGENT B0 ;  /* 0x0000000000007941 */ /* 0x000fea0003800200 */
.L_x_238:
        /* <DEDUP_REMOVED lines=57> */
.L_x_242:
[----:B------:R-:W-:Y:S01]  /*1500*/  IMAD.MOV.U32 R22, RZ, RZ, R4 ;  /* 0x000000ffff167224 */ /* 0x000fe200078e0004 */
[----:B------:R-:W-:Y:S01]  /*1510*/  MOV R17, R5 ;  /* 0x0000000500117202 */ /* 0x000fe20000000f00 */
[----:B------:R-:W-:Y:S01]  /*1520*/  IMAD.MOV.U32 R18, RZ, RZ, R6 ;  /* 0x000000ffff127224 */ /* 0x000fe200078e0006 */
[----:B------:R-:W-:Y:S02]  /*1530*/  MOV R14, 0x1550 ;  /* 0x00001550000e7802 */ /* 0x000fe40000000f00 */
[----:B------:R-:W-:Y:S05]  /*1540*/  CALL.REL.NOINC `($__internal_6_$__cuda_sm20_div_s64) ;  /* 0x00000028008c7944 */ /* 0x000fea0003c00000 */
[----:B------:R-:W-:Y:S02]  /*1550*/  MOV R26, R10 ;  /* 0x0000000a001a7202 */ /* 0x000fe40000000f00 */
[----:B------:R-:W-:Y:S02]  /*1560*/  MOV R27, R11 ;  /* 0x0000000b001b7202 */ /* 0x000fe40000000f00 */
.L_x_243:
[----:B------:R-:W-:Y:S05]  /*1570*/  BSYNC.RECONVERGENT B0 ;  /* 0x0000000000007941 */ /* 0x000fea0003800200 */
.L_x_241:
[----:B------:R-:W0:Y:S01]  /*1580*/  LDCU UR5, c[0x0][0x434] ;  /* 0x00008680ff0577ac */ /* 0x000e220008000800 */
[----:B------:R-:W1:Y:S01]  /*1590*/  S2R R19, SR_TID.X ;  /* 0x0000000000137919 */ /* 0x000e620000002100 */
[----:B------:R-:W2:Y:S01]  /*15a0*/  LDC R15, c[0x0][0x3e0] ;  /* 0x0000f800ff0f7b82 */ /* 0x000ea20000000800 */
[----:B------:R-:W-:Y:S01]  /*15b0*/  BSSY.RECONVERGENT B0, `(.L_x_244) ;  /* 0x0000046000007945 */ /* 0x000fe20003800200 */
[----:B------:R-:W3:Y:S01]  /*15c0*/  LDCU UR18, c[0x0][0x534] ;  /* 0x0000a680ff1277ac */ /* 0x000ee20008000800 */
[----:B------:R-:W-:Y:S02]  /*15d0*/  IMAD.MOV.U32 R17, RZ, RZ, -0x800000 ;  /* 0xff800000ff117424 */ /* 0x000fe400078e00ff */
[----:B------:R-:W-:Y:S01]  /*15e0*/  IMAD.MOV.U32 R24, RZ, RZ, -0x800000 ;  /* 0xff800000ff187424 */ /* 0x000fe200078e00ff */
[----:B------:R-:W4:Y:S01]  /*15f0*/  LDCU UR11, c[0x0][0x430] ;  /* 0x00008600ff0b77ac */ /* 0x000f220008000800 */
[----:B------:R-:W-:-:S04]  /*1600*/  USHF.R.S32.HI UR8, URZ, 0x1f, UR16 ;  /* 0x0000001fff087899 */ /* 0x000fc80008011410 */
[----:B------:R-:W-:Y:S01]  /*1610*/  ULOP3.LUT UR8, UR8, 0x1, URZ, 0xfc, !UPT ;  /* 0x0000000108087892 */ /* 0x000fe2000f8efcff */
[----:B0-----:R-:W-:-:S05]  /*1620*/  IMAD.U32 R3, RZ, RZ, UR5 ;  /* 0x00000005ff037e24 */ /* 0x001fca000f8e00ff */
[----:B------:R-:W-:Y:S01]  /*1630*/  IABS R3, R3 ;  /* 0x0000000300037213 */ /* 0x000fe20000000000 */
[----:B----4-:R-:W-:-:S03]  /*1640*/  UIMAD UR11, UR5, UR11, URZ ;  /* 0x0000000b050b72a4 */ /* 0x010fc6000f8e02ff */
[----:B------:R-:W0:Y:S01]  /*1650*/  I2F.RP R9, R3 ;  /* 0x0000000300097306 */ /* 0x000e220000209400 */
[C---:B-1----:R-:W-:Y:S02]  /*1660*/  ISETP.GT.U32.AND P1, PT, R19.reuse, 0x1f, PT ;  /* 0x0000001f1300780c */ /* 0x042fe40003f24070 */
[----:B------:R-:W-:Y:S02]  /*1670*/  SHF.R.U32.HI R14, RZ, 0x4, R19 ;  /* 0x00000004ff0e7819 */ /* 0x000fe40000011613 */
[----:B------:R-:W-:-:S03]  /*1680*/  LOP3.LUT R23, R19, 0x1, RZ, 0xc0, !PT ;  /* 0x0000000113177812 */ /* 0x000fc600078ec0ff */
[----:B0-----:R-:W0:Y:S06]  /*1690*/  MUFU.RCP R10, R9 ;  /* 0x00000009000a7308 */ /* 0x001e2c0000001000 */
[----:B------:R-:W-:-:S04]  /*16a0*/  @!P1 SHF.L.U32 R12, R19, 0x2, RZ ;  /* 0x00000002130c9819 */ /* 0x000fc800000006ff */
[----:B------:R-:W-:Y:S01]  /*16b0*/  @!P1 LOP3.LUT R12, R12, 0x3c, RZ, 0xc0, !PT ;  /* 0x0000003c0c0c9812 */ /* 0x000fe200078ec0ff */
[----:B0-----:R-:W-:Y:S01]  /*16c0*/  VIADD R10, R10, 0xffffffe ;  /* 0x0ffffffe0a0a7836 */ /* 0x001fe20000000000 */
[----:B------:R-:W0:Y:S03]  /*16d0*/  @!P1 S2R R9, SR_CgaCtaId ;  /* 0x0000000000099919 */ /* 0x000e260000008800 */
[----:B------:R-:W1:Y:S02]  /*16e0*/  F2I.FTZ.U32.TRUNC.NTZ R11, R10 ;  /* 0x0000000a000b7305 */ /* 0x000e64000021f000 */
[----:B-1----:R-:W-:Y:S02]  /*16f0*/  IMAD.MOV R4, RZ, RZ, -R11 ;  /* 0x000000ffff047224 */ /* 0x002fe400078e0a0b */
[----:B------:R-:W-:Y:S02]  /*1700*/  IMAD.MOV.U32 R10, RZ, RZ, RZ ;  /* 0x000000ffff0a7224 */ /* 0x000fe400078e00ff */
[----:B------:R-:W-:Y:S01]  /*1710*/  IMAD R5, R4, R3, RZ ;  /* 0x0000000304057224 */ /* 0x000fe200078e02ff */
[----:B------:R-:W-:-:S02]  /*1720*/  IABS R4, R2 ;  /* 0x0000000200047213 */ /* 0x000fc40000000000 */
[----:B------:R-:W-:Y:S01]  /*1730*/  LOP3.LUT R2, R2, UR5, RZ, 0x3c, !PT ;  /* 0x0000000502027c12 */ /* 0x000fe2000f8e3cff */
[----:B------:R-:W-:-:S03]  /*1740*/  IMAD.HI.U32 R5, R11, R5, R10 ;  /* 0x000000050b057227 */ /* 0x000fc600078e000a */
[----:B------:R-:W-:Y:S02]  /*1750*/  ISETP.GE.AND P2, PT, R2, RZ, PT ;  /* 0x000000ff0200720c */ /* 0x000fe40003f46270 */
[----:B------:R-:W-:Y:S01]  /*1760*/  @!P1 MOV R2, 0x400 ;  /* 0x0000040000029802 */ /* 0x000fe20000000f00 */
[----:B------:R-:W-:-:S04]  /*1770*/  IMAD.HI.U32 R5, R5, R4, RZ ;  /* 0x0000000405057227 */ /* 0x000fc800078e00ff */
        /* <DEDUP_REMOVED lines=8> */
[----:B0-----:R-:W-:Y:S02]  /*1800*/  @!P1 LEA R3, R9, R2, 0x18 ;  /* 0x0000000209039211 */ /* 0x001fe400078ec0ff */
[----:B------:R-:W-:-:S03]  /*1810*/  @!P1 MOV R9, 0x400 ;  /* 0x0000040000099802 */ /* 0x000fc60000000f00 */
[----:B------:R-:W-:-:S04]  /*1820*/  @!P1 IMAD R3, R14, 0x44, R3 ;  /* 0x000000440e039824 */ /* 0x000fc800078e0203 */
[----:B------:R-:W-:Y:S01]  /*1830*/  @!P1 IMAD.IADD R12, R3, 0x1, R12 ;  /* 0x00000001030c9824 */ /* 0x000fe200078e020c */
[----:B-1----:R-:W-:Y:S01]  /*1840*/  @!P1 LEA R2, R4, R9, 0x18 ;  /* 0x0000000904029211 */ /* 0x002fe200078ec0ff */
[----:B------:R-:W-:-:S04]  /*1850*/  @P3 VIADD R5, R5, 0x1 ;  /* 0x0000000105053836 */ /* 0x000fc80000000000 */
[----:B------:R-:W-:Y:S01]  /*1860*/  @!P2 IMAD.MOV R5, RZ, RZ, -R5 ;  /* 0x000000ffff05a224 */ /* 0x000fe200078e0a05 */
[----:B------:R-:W-:Y:S01]  /*1870*/  @!P0 LOP3.LUT R5, RZ, UR5, RZ, 0x33, !PT ;  /* 0x00000005ff058c12 */ /* 0x000fe2000f8e33ff */
[----:B------:R-:W-:Y:S01]  /*1880*/  @!P1 IMAD R11, R23, 0x44, R2 ;  /* 0x00000044170b9824 */ /* 0x000fe200078e0202 */
[----:B---3--:R-:W-:Y:S02]  /*1890*/  ISETP.GE.AND P0, PT, R14, UR18, PT ;  /* 0x000000120e007c0c */ /* 0x008fe4000bf06270 */
[----:B------:R-:W-:Y:S01]  /*18a0*/  SHF.R.U32.HI R2, RZ, 0x1, R19 ;  /* 0x00000001ff027819 */ /* 0x000fe20000011613 */
[----:B------:R-:W-:Y:S01]  /*18b0*/  IMAD R4, R5, UR8, RZ ;  /* 0x0000000805047c24 */ /* 0x000fe2000f8e02ff */
[----:B------:R-:W0:Y:S02]  /*18c0*/  LDCU.64 UR8, c[0x0][0x358] ;  /* 0x00006b00ff0877ac */ /* 0x000e240008000a00 */
[----:B------:R-:W-:Y:S02]  /*18d0*/  @!P1 LEA R11, R2, R11, 0x2 ;  /* 0x0000000b020b9211 */ /* 0x000fe400078e10ff */
[----:B------:R-:W-:-:S05]  /*18e0*/  IABS R13, R4 ;  /* 0x00000004000d7213 */ /* 0x000fca0000000000 */
[----:B------:R-:W-:Y:S01]  /*18f0*/  VIADD R10, R13, UR4 ;  /* 0x000000040d0a7c36 */ /* 0x000fe20008000000 */
[----:B--2---:R-:W-:Y:S06]  /*1900*/  @P0 BRA `(.L_x_245) ;  /* 0x0000000000400947 */ /* 0x004fec0003800000 */
        /* <DEDUP_REMOVED lines=16> */
.L_x_245:
[----:B0-----:R-:W-:Y:S05]  /*1a10*/  BSYNC.RECONVERGENT B0 ;  /* 0x0000000000007941 */ /* 0x001fea0003800200 */
.L_x_244:
[----:B-----5:R-:W-:Y:S01]  /*1a20*/  @!P1 STS [R12], R17 ;  /* 0x000000110c009388 */ /* 0x020fe20000000800 */
[----:B------:R-:W0:Y:S01]  /*1a30*/  I2F.RP R16, R13 ;  /* 0x0000000d00107306 */ /* 0x000e220000209400 */
[----:B------:R-:W-:Y:S01]  /*1a40*/  IABS R3, R15 ;  /* 0x0000000f00037213 */ /* 0x000fe20000000000 */
[----:B------:R-:W-:Y:S01]  /*1a50*/  BSSY.RECONVERGENT B1, `(.L_x_246) ;  /* 0x0000169000017945 */ /* 0x000fe20003800200 */
[----:B------:R-:W-:Y:S01]  /*1a60*/  BAR.SYNC.DEFER_BLOCKING 0x0 ;  /* 0x0000000000007b1d */ /* 0x000fe20000010000 */
[----:B------:R-:W-:Y:S01]  /*1a70*/  IABS R18, R4 ;  /* 0x0000000400127213 */ /* 0x000fe20000000000 */
[----:B-1----:R-:W-:Y:S01]  /*1a80*/  IMAD.MOV.U32 R21, RZ, RZ, 0x7f800000 ;  /* 0x7f800000ff157424 */ /* 0x002fe200078e00ff */
[----:B------:R-:W-:-:S03]  /*1a90*/  ISETP.NE.AND P5, PT, R4, RZ, PT ;  /* 0x000000ff0400720c */ /* 0x000fc60003fa5270 */
[----:B------:R-:W1:Y:S01]  /*1aa0*/  I2F.RP R14, R3 ;  /* 0x00000003000e7306 */ /* 0x000e620000209400 */
[----:B------:R-:W-:-:S07]  /*1ab0*/  IMAD.MOV R18, RZ, RZ, -R18 ;  /* 0x000000ffff127224 */ /* 0x000fce00078e0a12 */
[----:B0-----:R-:W0:Y:S08]  /*1ac0*/  MUFU.RCP R30, R16 ;  /* 0x00000010001e7308 */ /* 0x001e300000001000 */
[----:B-1----:R-:W1:Y:S01]  /*1ad0*/  MUFU.RCP R28, R14 ;  /* 0x0000000e001c7308 */ /* 0x002e620000001000 */
[----:B------:R2:W3:Y:S01]  /*1ae0*/  @!P1 LDS R24, [R11] ;  /* 0x000000000b189984 */ /* 0x0004e20000000800 */
[----:B0-----:R-:W-:-:S06]  /*1af0*/  VIADD R30, R30, 0xffffffe ;  /* 0x0ffffffe1e1e7836 */ /* 0x001fcc0000000000 */
[----:B------:R-:W0:Y:S01]  /*1b00*/  F2I.FTZ.U32.TRUNC.NTZ R31, R30 ;  /* 0x0000001e001f7305 */ /* 0x000e22000021f000 */
[----:B-1----:R-:W-:-:S07]  /*1b10*/  VIADD R28, R28, 0xffffffe ;  /* 0x0ffffffe1c1c7836 */ /* 0x002fce0000000000 */
[----:B------:R1:W4:Y:S01]  /*1b20*/  F2I.FTZ.U32.TRUNC.NTZ R29, R28 ;  /* 0x0000001c001d7305 */ /* 0x000322000021f000 */
[----:B--2---:R-:W-:Y:S01]  /*1b30*/  IABS R11, R10 ;  /* 0x0000000a000b7213 */ /* 0x004fe20000000000 */
[----:B0-----:R-:W-:Y:S02]  /*1b40*/  IMAD.MOV R20, RZ, RZ, -R31 ;  /* 0x000000ffff147224 */ /* 0x001fe400078e0a1f */
[----:B------:R-:W-:Y:S02]  /*1b50*/  IMAD.MOV.U32 R30, RZ, RZ, RZ ;  /* 0x000000ffff1e7224 */ /* 0x000fe400078e00ff */
[----:B------:R-:W-:Y:S02]  /*1b60*/  IMAD R20, R20, R13, RZ ;  /* 0x0000000d14147224 */ /* 0x000fe400078e02ff */
[----:B-1----:R-:W-:Y:S02]  /*1b70*/  HFMA2 R28, -RZ, RZ, 0, 0 ;  /* 0x00000000ff1c7431 */ /* 0x002fe400000001ff */
[----:B----4-:R-:W-:-:S02]  /*1b80*/  IMAD.MOV R16, RZ, RZ, -R29 ;  /* 0x000000ffff107224 */ /* 0x010fc400078e0a1d */
[----:B------:R-:W-:Y:S01]  /*1b90*/  IMAD.HI.U32 R20, R31, R20, R30 ;  /* 0x000000141f147227 */ /* 0x000fe200078e001e */
[----:B---3--:R-:W0:Y:S03]  /*1ba0*/  SHFL.BFLY PT, R9, R24, 0x1, 0x1f ;  /* 0x0c201f0018097f89 */ /* 0x008e2600000e0000 */
[----:B------:R-:W-:Y:S02]  /*1bb0*/  IMAD R16, R16, R3, RZ ;  /* 0x0000000310107224 */ /* 0x000fe400078e02ff */
[----:B------:R-:W-:-:S04]  /*1bc0*/  IMAD.HI.U32 R20, R20, R11, RZ ;  /* 0x0000000b14147227 */ /* 0x000fc800078e00ff */
[----:B------:R-:W-:-:S04]  /*1bd0*/  IMAD.HI.U32 R16, R29, R16, R28 ;  /* 0x000000101d107227 */ /* 0x000fc800078e001c */
[----:B------:R-:W-:Y:S02]  /*1be0*/  IMAD R18, R20, R18, R11 ;  /* 0x0000001214127224 */ /* 0x000fe400078e020b */
[----:B------:R-:W-:-:S03]  /*1bf0*/  IMAD.HI.U32 R16, R16, R11, RZ ;  /* 0x0000000b10107227 */ /* 0x000fc600078e00ff */
[----:B------:R-:W-:Y:S01]  /*1c00*/  ISETP.GT.U32.AND P2, PT, R13, R18, PT ;  /* 0x000000120d00720c */ /* 0x000fe20003f44070 */
[----:B------:R-:W-:-:S04]  /*1c10*/  IMAD.MOV R12, RZ, RZ, -R16 ;  /* 0x000000ffff0c7224 */ /* 0x000fc800078e0a10 */
[----:B------:R-:W-:Y:S01]  /*1c20*/  IMAD R12, R3, R12, R11 ;  /* 0x0000000c030c7224 */ /* 0x000fe200078e020b */
[C---:B------:R-:W-:Y:S02]  /*1c30*/  LOP3.LUT R11, R10.reuse, R13, RZ, 0x3c, !PT ;  /* 0x0000000d0a0b7212 */ /* 0x040fe400078e3cff */
[----:B0-----:R-:W-:Y:S02]  /*1c40*/  FMNMX.FTZ R9, R9, R24, !PT ;  /* 0x0000001809097209 */ /* 0x001fe40007810000 */
[----:B------:R-:W-:Y:S02]  /*1c50*/  LOP3.LUT R10, R10, R15, RZ, 0x3c, !PT ;  /* 0x0000000f0a0a7212 */ /* 0x000fe400078e3cff */
[C---:B------:R-:W-:Y:S01]  /*1c60*/  FSETP.NEU.FTZ.AND P0, PT, R9.reuse, -INF , PT ;  /* 0xff8000000900780b */ /* 0x040fe20003f1d000 */
[----:B------:R-:W-:Y:S01]  /*1c70*/  @!P2 IMAD.IADD R18, R18, 0x1, -R13 ;  /* 0x000000011212a824 */ /* 0x000fe200078e0a0d */
[----:B------:R-:W-:Y:S02]  /*1c80*/  @!P2 IADD3 R20, PT, PT, R20, 0x1, RZ ;  /* 0x000000011414a810 */ /* 0x000fe40007ffe0ff */
[----:B------:R-:W-:-:S02]  /*1c90*/  FSEL R9, R9, RZ, P0 ;  /* 0x000000ff09097208 */ /* 0x000fc40000000000 */
[----:B------:R-:W-:Y:S02]  /*1ca0*/  ISETP.GT.U32.AND P0, PT, R3, R12, PT ;  /* 0x0000000c0300720c */ /* 0x000fe40003f04070 */
[----:B------:R-:W-:Y:S01]  /*1cb0*/  ISETP.GE.U32.AND P1, PT, R18, R13, PT ;  /* 0x0000000d1200720c */ /* 0x000fe20003f26070 */
[----:B------:R-:W-:Y:S01]  /*1cc0*/  FADD.FTZ R17, -R9, R24 ;  /* 0x0000001809117221 */ /* 0x000fe20000010100 */
[----:B------:R-:W-:Y:S02]  /*1cd0*/  ISETP.GE.AND P2, PT, R10, RZ, PT ;  /* 0x000000ff0a00720c */ /* 0x000fe40003f46270 */
[----:B------:R-:W-:Y:S01]  /*1ce0*/  ISETP.GE.AND P3, PT, R11, RZ, PT ;  /* 0x000000ff0b00720c */ /* 0x000fe20003f66270 */
[----:B------:R-:W-:-:S06]  /*1cf0*/  FMUL.FTZ R17, R17, 1.4426950216293334961 ;  /* 0x3fb8aa3b11117820 */ /* 0x000fcc0000410000 */
[----:B------:R-:W0:Y:S01]  /*1d00*/  MUFU.EX2 R17, R17 ;  /* 0x0000001100117308 */ /* 0x000e220000000800 */
[----:B------:R-:W-:Y:S02]  /*1d10*/  @!P0 IMAD.IADD R12, R12, 0x1, -R3 ;  /* 0x000000010c0c8824 */ /* 0x000fe400078e0a03 */
[----:B------:R-:W-:Y:S02]  /*1d20*/  @P1 VIADD R20, R20, 0x1 ;  /* 0x0000000114141836 */ /* 0x000fe40000000000 */
[----:B------:R-:W-:Y:S01]  /*1d30*/  @!P0 VIADD R16, R16, 0x1 ;  /* 0x0000000110108836 */ /* 0x000fe20000000000 */
[----:B------:R-:W-:Y:S01]  /*1d40*/  ISETP.GE.U32.AND P4, PT, R12, R3, PT ;  /* 0x000000030c00720c */ /* 0x000fe20003f86070 */
[----:B------:R-:W-:Y:S01]  /*1d50*/  @!P3 IMAD.MOV R20, RZ, RZ, -R20 ;  /* 0x000000ffff14b224 */ /* 0x000fe200078e0a14 */
[----:B------:R-:W-:Y:S02]  /*1d60*/  ISETP.NE.AND P0, PT, R15, RZ, PT ;  /* 0x000000ff0f00720c */ /* 0x000fe40003f05270 */
[----:B------:R-:W-:-:S02]  /*1d70*/  ISETP.NE.AND P3, PT, R5, RZ, PT ;  /* 0x000000ff0500720c */ /* 0x000fc40003f65270 */
[----:B------:R-:W-:Y:S02]  /*1d80*/  @!P5 LOP3.LUT R20, RZ, R13, RZ, 0x33, !PT ;  /* 0x0000000dff14d212 */ /* 0x000fe400078e33ff */
[----:B------:R-:W-:Y:S02]  /*1d90*/  SEL R10, RZ, 0x1, !P3 ;  /* 0x00000001ff0a7807 */ /* 0x000fe40005800000 */
[----:B------:R-:W-:Y:S01]  /*1da0*/  SHF.R.S32.HI R5, RZ, 0x1f, R4 ;  /* 0x0000001fff057819 */ /* 0x000fe20000011404 */
[----:B0-----:R-:W0:Y:S01]  /*1db0*/  SHFL.BFLY PT, R14, R17, 0x1, 0x1f ;  /* 0x0c201f00110e7f89 */ /* 0x001e2200000e0000 */
[----:B------:R-:W-:Y:S01]  /*1dc0*/  SHF.R.S32.HI R3, RZ, 0x1f, R20 ;  /* 0x0000001fff037819 */ /* 0x000fe20000011414 */
[----:B------:R-:W-:Y:S01]  /*1dd0*/  IMAD R4, R4, UR11, RZ ;  /* 0x0000000b04047c24 */ /* 0x000fe2000f8e02ff */
[----:B------:R-:W-:Y:S02]  /*1de0*/  @P4 IADD3 R16, PT, PT, R16, 0x1, RZ ;  /* 0x0000000110104810 */ /* 0x000fe40007ffe0ff */
[----:B------:R-:W-:-:S03]  /*1df0*/  LOP3.LUT R10, R5, R10, RZ, 0xfc, !PT ;  /* 0x0000000a050a7212 */ /* 0x000fc600078efcff */
[----:B------:R-:W-:Y:S01]  /*1e00*/  @!P2 IMAD.MOV R16, RZ, RZ, -R16 ;  /* 0x000000ffff10a224 */ /* 0x000fe200078e0a10 */
[----:B------:R-:W-:Y:S02]  /*1e10*/  @!P0 LOP3.LUT R16, RZ, R15, RZ, 0x33, !PT ;  /* 0x0000000fff108212 */ /* 0x000fe400078e33ff */
[----:B------:R-:W-:Y:S02]  /*1e20*/  LOP3.LUT P0, RZ, R19, 0x3e1, RZ, 0xc0, !PT ;  /* 0x000003e113ff7812 */ /* 0x000fe4000780c0ff */
[----:B------:R-:W-:-:S04]  /*1e30*/  ISETP.LT.U32.AND P2, PT, R26, R20, PT ;  /* 0x000000141a00720c */ /* 0x000fc80003f41070 */
[----:B------:R-:W-:Y:S01]  /*1e40*/  ISETP.LT.AND.EX P2, PT, R27, R3, PT, P2 ;  /* 0x000000031b00720c */ /* 0x000fe20003f41320 */
[----:B------:R-:W-:-:S03]  /*1e50*/  IMAD R3, R16, UR12, RZ ;  /* 0x0000000c10037c24 */ /* 0x000fc6000f8e02ff */
[----:B------:R-:W-:Y:S01]  /*1e60*/  SEL R5, R26, R20, P2 ;  /* 0x000000141a057207 */ /* 0x000fe20001000000 */
[----:B------:R-:W-:Y:S02]  /*1e70*/  IMAD R3, R10, R3, RZ ;  /* 0x000000030a037224 */ /* 0x000fe400078e02ff */
[----:B0-----:R-:W-:-:S05]  /*1e80*/  FADD.FTZ R14, R17, R14 ;  /* 0x0000000e110e7221 */ /* 0x001fca0000010000 */
[----:B------:R-:W-:-:S13]  /*1e90*/  FSETP.NE.FTZ.AND P1, PT, R14, RZ, PT ;  /* 0x000000ff0e00720b */ /* 0x000fda0003f35000 */
[----:B------:R-:W0:Y:S02]  /*1ea0*/  @P1 MUFU.LG2 R14, R14 ;  /* 0x0000000e000e1308 */ /* 0x000e240000000c00 */
        /* <DEDUP_REMOVED lines=53> */
.L_x_249:
[----:B------:R-:W-:Y:S01]  /*2200*/  LEA.HI R2, R19, UR14, RZ, 0x1f ;  /* 0x0000000e13027c11 */ /* 0x000fe2000f8ff8ff */
[----:B------:R-:W-:Y:S01]  /*2210*/  IMAD.MOV.U32 R17, RZ, RZ, RZ ;  /* 0x000000ffff117224 */ /* 0x000fe200078e00ff */
[----:B------:R-:W-:Y:S02]  /*2220*/  MOV R18, R30 ;  /* 0x0000001e00127202 */ /* 0x000fe40000000f00 */
[----:B------:R-:W-:Y:S01]  /*2230*/  MOV R14, 0x2260 ;  /* 0x00002260000e7802 */ /* 0x000fe20000000f00 */
[----:B------:R-:W-:Y:S02]  /*2240*/  IMAD.MOV.U32 R22, RZ, RZ, R2 ;  /* 0x000000ffff167224 */ /* 0x000fe400078e0002 */
[----:B------:R-:W-:Y:S05]  /*2250*/  CALL.REL.NOINC `($__internal_6_$__cuda_sm20_div_s64) ;  /* 0x0000001c00487944 */ /* 0x000fea0003c00000 */
[----:B------:R-:W-:Y:S02]  /*2260*/  IADD3 R9, PT, PT, -R10, RZ, RZ ;  /* 0x000000ff0a097210 */ /* 0x000fe40007ffe1ff */
[----:B------:R-:W-:-:S03]  /*2270*/  MOV R31, R11 ;  /* 0x0000000b001f7202 */ /* 0x000fc60000000f00 */
[----:B------:R-:W-:Y:S01]  /*2280*/  IMAD R9, R30, R9, R2 ;  /* 0x000000091e097224 */ /* 0x000fe200078e0202 */
[----:B------:R-:W-:-:S07]  /*2290*/  MOV R30, R10 ;  /* 0x0000000a001e7202 */ /* 0x000fce0000000f00 */
.L_x_250:
        /* <DEDUP_REMOVED lines=59> */
.L_x_252:
[----:B------:R-:W-:Y:S01]  /*2650*/  IMAD.MOV.U32 R22, RZ, RZ, R30 ;  /* 0x000000ffff167224 */ /* 0x000fe200078e001e */
[----:B------:R-:W-:Y:S01]  /*2660*/  MOV R17, R31 ;  /* 0x0000001f00117202 */ /* 0x000fe20000000f00 */
[----:B------:R-:W-:Y:S01]  /*2670*/  IMAD.MOV.U32 R18, RZ, RZ, R34 ;  /* 0x000000ffff127224 */ /* 0x000fe200078e0022 */
[----:B------:R-:W-:Y:S02]  /*2680*/  MOV R14, 0x26a0 ;  /* 0x000026a0000e7802 */ /* 0x000fe40000000f00 */
[----:B------:R-:W-:Y:S05]  /*2690*/  CALL.REL.NOINC `($__internal_6_$__cuda_sm20_div_s64) ;  /* 0x0000001800387944 */ /* 0x000fea0003c00000 */
[----:B------:R-:W-:-:S05]  /*26a0*/  IADD3 R31, PT, PT, -R10, RZ, RZ ;  /* 0x000000ff0a1f7210 */ /* 0x000fca0007ffe1ff */
[----:B------:R-:W-:Y:S02]  /*26b0*/  IMAD R31, R31, R34, R30 ;  /* 0x000000221f1f7224 */ /* 0x000fe400078e021e */
.L_x_253:
[----:B------:R-:W-:Y:S05]  /*26c0*/  BSYNC.RECONVERGENT B0 ;  /* 0x0000000000007941 */ /* 0x000fea0003800200 */
.L_x_251:
        /* <DEDUP_REMOVED lines=157> */
.L_x_248:
[----:B------:R-:W0:Y:S01]  /*30a0*/  LDC.64 R4, c[0x0][0x420] ;  /* 0x00010800ff047b82 */ /* 0x000e220000000a00 */
[----:B------:R-:W-:-:S05]  /*30b0*/  IADD3 R2, PT, PT, R2, UR14, RZ ;  /* 0x0000000e02027c10 */ /* 0x000fca000fffe0ff */
[----:B0-----:R-:W-:-:S05]  /*30c0*/  IMAD.WIDE.U32 R2, R2, 0x4, R4 ;  /* 0x0000000402027825 */ /* 0x001fca00078e0004 */
[----:B------:R1:W-:Y:S02]  /*30d0*/  STG.E desc[UR8][R2.64], R21 ;  /* 0x0000001502007986 */ /* 0x0003e4000c101908 */
.L_x_247:
[----:B------:R-:W-:Y:S05]  /*30e0*/  BSYNC.RECONVERGENT B1 ;  /* 0x0000000000017941 */ /* 0x000fea0003800200 */
.L_x_246:
        /* <DEDUP_REMOVED lines=11> */
[----:B--2---:R-:W-:Y:S01]  /*31a0*/  LEA R3, R0, R3, 0x18 ;  /* 0x0000000300037211 */ /* 0x004fe200078ec0ff */
[----:B------:R-:W-:-:S04]  /*31b0*/  IMAD.SHL.U32 R0, R19, 0x2, RZ ;  /* 0x0000000213007824 */ /* 0x000fc800078e00ff */
[----:B------:R-:W-:Y:S01]  /*31c0*/  IMAD R2, R2, 0x44, R3 ;  /* 0x0000004402027824 */ /* 0x000fe200078e0203 */
[----:B------:R-:W-:-:S04]  /*31d0*/  LOP3.LUT R3, R0, 0x7fc, RZ, 0xc0, !PT ;  /* 0x000007fc00037812 */ /* 0x000fc800078ec0ff */
[----:B------:R-:W-:-:S05]  /*31e0*/  IADD3 R3, PT, PT, R2, R3, RZ ;  /* 0x0000000302037210 */ /* 0x000fca0007ffe0ff */
[----:B0-----:R2:W-:Y:S02]  /*31f0*/  STS [R3], R4 ;  /* 0x0000000403007388 */ /* 0x0015e40000000800 */
.L_x_255:
[----:B------:R-:W-:Y:S05]  /*3200*/  BSYNC.RECONVERGENT B0 ;  /* 0x0000000000007941 */ /* 0x000fea0003800200 */
.L_x_254:
        /* <DEDUP_REMOVED lines=43> */
.L_x_266:
        /* <DEDUP_REMOVED lines=9> */
.L_x_259:
[----:B------:R-:W-:Y:S05]  /*3550*/  BSYNC.RECONVERGENT B0 ;  /* 0x0000000000007941 */ /* 0x000fea0003800200 */
.L_x_258:
        /* <DEDUP_REMOVED lines=12> */
.L_x_261:
[----:B------:R-:W-:Y:S05]  /*3620*/  BSYNC.RECONVERGENT B0 ;  /* 0x0000000000007941 */ /* 0x000fea0003800200 */
.L_x_260:
        /* <DEDUP_REMOVED lines=12> */
.L_x_263:
[----:B------:R-:W-:Y:S05]  /*36f0*/  BSYNC.RECONVERGENT B0 ;  /* 0x0000000000007941 */ /* 0x000fea0003800200 */
.L_x_262:
        /* <DEDUP_REMOVED lines=12> */
.L_x_265:
[----:B------:R-:W-:Y:S05]  /*37c0*/  BSYNC.RECONVERGENT B0 ;  /* 0x0000000000007941 */ /* 0x000fea0003800200 */
.L_x_264:
        /* <DEDUP_REMOVED lines=11> */
.L_x_257:
        /* <DEDUP_REMOVED lines=11> */
.L_x_269:
        /* <DEDUP_REMOVED lines=8> */
.L_x_268:
[----:B------:R-:W-:Y:S05]  /*39b0*/  BSYNC.RECONVERGENT B0 ;  /* 0x0000000000007941 */ /* 0x000fea0003800200 */
.L_x_267:
        /* <DEDUP_REMOVED lines=9> */
.L_x_256:
        /* <DEDUP_REMOVED lines=83> */
        .weak           $__internal_6_$__cuda_sm20_div_s64
        .type           $__internal_6_$__cuda_sm20_div_s64,@function
        .size           $__internal_6_$__cuda_sm20_div_s64,(.L_x_10214 - $__internal_6_$__cuda_sm20_div_s64)
$__internal_6_$__cuda_sm20_div_s64:
        /* <DEDUP_REMOVED lines=83> */
[----:B------:R-:W-:Y:S06]  /*44b0*/  RET.REL.NODEC R12 `(_ZN5flash32flash_fwd_splitkv_combine_kernelI23Flash_fwd_kernel_traitsILi32ELi64ELi256ELi4ELb0ELb0EN7cutlass10bfloat16_tE19Flash_kernel_traitsILi32ELi64ELi256ELi4ES3_EELi16ELi1ELb0EEEvNS_16Flash_fwd_paramsE) ;  /* 0xffffffb80cd07950 */ /* 0x000fec0003c3ffff */
.L_x_270:
        /* <DEDUP_REMOVED lines=12> */
.L_x_10214:


//--------------------- .text._ZN5flash32flash_fwd_splitkv_combine_kernelI23Flash_fwd_kernel_traitsILi32ELi64ELi256ELi4ELb0ELb0EN7cutlass10bfloat16_tE19Flash_kernel_traitsILi32ELi64ELi256ELi4ES3_EELi16ELi7ELb1EEEvNS_16Flash_fwd_paramsE --------------------------
	.section	.text._ZN5flash32flash_fwd_splitkv_combine_kernelI23Flash_fwd_kernel_traitsILi32ELi64ELi256ELi4ELb0ELb0EN7cutlass10bfloat16_tE19Flash_kernel_traitsILi32ELi64ELi256ELi4ES3_EELi16ELi7ELb1EEEvNS_16Flash_fwd_paramsE,"ax",@progbits
	.align	128
        .global         _ZN5flash32flash_fwd_splitkv_combine_kernelI23Flash_fwd_kernel_traitsILi32ELi64ELi256ELi4ELb0ELb0EN7cutlass10bfloat16_tE19Flash_kernel_traitsILi32ELi64ELi256ELi4ES3_EELi16ELi7ELb1EEEvNS_16Flash_fwd_paramsE
        .type           _ZN5flash32flash_fwd_splitkv_combine_kernelI23Flash_fwd_kernel_traitsILi32ELi64ELi256ELi4ELb0ELb0EN7cutlass10bfloat16_tE19Flash_kernel_traitsILi32ELi64ELi256ELi4ES3_EELi16ELi7ELb1EEEvNS_16Flash_fwd_paramsE,@function
        .size           _ZN5flash32flash_fwd_splitkv_combine_kernelI23Flash_fwd_kernel_traitsILi32ELi64ELi256ELi4ELb0ELb0EN7cutlass10bfloat16_tE19Flash_kernel_traitsILi32ELi64ELi256ELi4ES3_EELi16ELi7ELb1EEEvNS_16Flash_fwd_paramsE,(.L_x_10215 - _ZN5flash32flash_fwd_splitkv_combine_kernelI23Flash_fwd_kernel_traitsILi32ELi64ELi256ELi4ELb0ELb0EN7cutlass10bfloat16_tE19Flash_kernel_traitsILi32ELi64ELi256ELi4ES3_EELi16ELi7ELb1EEEvNS_16Flash_fwd_paramsE)
        .other          _ZN5flash32flash_fwd_splitkv_combine_kernelI23Flash_fwd_kernel_traitsILi32ELi64ELi256ELi4ELb0ELb0EN7cutlass10bfloat16_tE19Flash_kernel_traitsILi32ELi64ELi256ELi4ES3_EELi16ELi7ELb1EEEvNS_16Flash_fwd_paramsE,@"STO_CUDA_ENTRY STV_DEFAULT"
_ZN5flash32flash_fwd_splitkv_combine_kernelI23Flash_fwd_kernel_traitsILi32ELi64ELi256ELi4ELb0ELb0EN7cutlass10bfloat16_tE19Flash_kernel_traitsILi32ELi64ELi256ELi4ES3_EELi16ELi7ELb1EEEvNS_16Flash_fwd_paramsE:
.text._ZN5flash32flash_fwd_splitkv_combine_kernelI23Flash_fwd_kernel_traitsILi32ELi64ELi256ELi4ELb0ELb0EN7cutlass10bfloat16_tE19Flash_kernel_traitsILi32ELi64ELi256ELi4ES3_EELi16ELi7ELb1EEEvNS_16Flash_fwd_paramsE:
        /* <DEDUP_REMOVED lines=38> */
.L_x_271:
[----:B------:R-:W-:Y:S01]  /*0260*/  IMAD.U32 R40, RZ, RZ, UR20 ;  /* 0x00000014ff287e24 */ /* 0x000fe2000f8e00ff */
[----:B------:R-:W-:Y:S01]  /*0270*/  MOV R32, UR18 ;  /* 0x0000001200207c02 */ /* 0x000fe20008000f00 */
[----:B------:R-:W-:Y:S01]  /*0280*/  IMAD.U32 R31, RZ, RZ, UR14 ;  /* 0x0000000eff1f7e24 */ /* 0x000fe2000f8e00ff */
[----:B------:R-:W-:Y:S02]  /*0290*/  MOV R30, UR5 ;  /* 0x00000005001e7c02 */ /* 0x000fe40008000f00 */
[----:B------:R-:W-:Y:S02]  /*02a0*/  MOV R28, 0x2c0 ;  /* 0x000002c0001c7802 */ /* 0x000fe40000000f00 */
[----:B------:R-:W-:Y:S05]  /*02b0*/  CALL.REL.NOINC `($__internal_7_$__cuda_sm20_div_s64) ;  /* 0x00000060002c7944 */ /* 0x000fea0003c00000 */
[----:B------:R-:W-:-:S07]  /*02c0*/  MOV R15, R27 ;  /* 0x0000001b000f7202 */ /* 0x000fce0000000f00 */
.L_x_272:
        /* <DEDUP_REMOVED lines=11> */
[----:B------:R-:W-:Y:S01]  /*0380*/  HFMA2 R2, -RZ, RZ, 0, 0 ;  /* 0x00000000ff027431 */ /* 0x000fe200000001ff */
[----:B------:R-:W-:-:S06]  /*0390*/  ISETP.NE.U32.AND P0, PT, R32, RZ, PT ;  /* 0x000000ff2000720c */ /* 0x000fcc0003f05070 */
[----:B0-----:R-:W0:Y:S02]  /*03a0*/  MUFU.RCP R4, R6 ;  /* 0x0000000600047308 */ /* 0x001e240000001000 */
[----:B0-----:R-:W-:-:S06]  /*03b0*/  VIADD R4, R4, 0xffffffe ;  /* 0x0ffffffe04047836 */ /* 0x001fcc0000000000 */
        /* <DEDUP_REMOVED lines=10> */
[----:B------:R-:W-:Y:S02]  /*0460*/  ISETP.GE.U32.AND P1, PT, R3, R32, PT ;  /* 0x000000200300720c */ /* 0x000fe40003f26070 */
[----:B------:R-:W-:-:S11]  /*0470*/  MOV R3, RZ ;  /* 0x000000ff00037202 */ /* 0x000fd60000000f00 */
[----:B------:R-:W-:Y:S02]  /*0480*/  @P1 IADD3 R2, PT, PT, R2, 0x1, RZ ;  /* 0x0000000102021810 */ /* 0x000fe40007ffe0ff */
[----:B------:R-:W-:Y:S01]  /*0490*/  @!P0 LOP3.LUT R2, RZ, R32, RZ, 0x33, !PT ;  /* 0x00000020ff028212 */ /* 0x000fe200078e33ff */
[----:B------:R-:W-:Y:S05]  /*04a0*/  BRA `(.L_x_275) ;  /* 0x0000000000187947 */ /* 0x000fea0003800000 */
.L_x_274:
[----:B------:R-:W-:Y:S01]  /*04b0*/  IMAD.MOV.U32 R40, RZ, RZ, R14 ;  /* 0x000000ffff287224 */ /* 0x000fe200078e000e */
[----:B------:R-:W-:Y:S02]  /*04c0*/  MOV R31, R15 ;  /* 0x0000000f001f7202 */ /* 0x000fe40000000f00 */
[----:B------:R-:W-:Y:S02]  /*04d0*/  MOV R28, 0x4f0 ;  /* 0x000004f0001c7802 */ /* 0x000fe40000000f00 */
[----:B------:R-:W-:Y:S05]  /*04e0*/  CALL.REL.NOINC `($__internal_7_$__cuda_sm20_div_s64) ;  /* 0x0000005c00a07944 */ /* 0x000fea0003c00000 */
[----:B------:R-:W-:Y:S02]  /*04f0*/  MOV R2, R14 ;  /* 0x0000000e00027202 */ /* 0x000fe40000000f00 */
[----:B------:R-:W-:Y:S02]  /*0500*/  MOV R3, R27 ;  /* 0x0000001b00037202 */ /* 0x000fe40000000f00 */
.L_x_275:
[----:B------:R-:W-:Y:S05]  /*0510*/  BSYNC.RECONVERGENT B0 ;  /* 0x0000000000007941 */ /* 0x000fea0003800200 */
.L_x_273:
        /* <DEDUP_REMOVED lines=57> */
.L_x_277:
[----:B------:R-:W-:Y:S01]  /*08b0*/  IMAD.MOV.U32 R40, RZ, RZ, R32 ;  /* 0x000000ffff287224 */ /* 0x000fe200078e0020 */
[----:B------:R-:W-:Y:S01]  /*08c0*/  MOV R32, R25 ;  /* 0x0000001900207202 */ /* 0x000fe20000000f00 */
[----:B------:R-:W-:Y:S01]  /*08d0*/  IMAD.MOV.U32 R31, RZ, RZ, R30 ;  /* 0x000000ffff1f7224 */ /* 0x000fe200078e001e */
[----:B------:R-:W-:Y:S02]  /*08e0*/  MOV R30, R17 ;  /* 0x00000011001e7202 */ /* 0x000fe40000000f00 */
[----:B------:R-:W-:Y:S02]  /*08f0*/  MOV R28, 0x910 ;  /* 0x00000910001c7802 */ /* 0x000fe40000000f00 */
[----:B------:R-:W-:Y:S05]  /*0900*/  CALL.REL.NOINC `($__internal_7_$__cuda_sm20_div_s64) ;  /* 0x0000005800987944 */ /* 0x000fea0003c00000 */
[----:B------:R-:W-:Y:S02]  /*0910*/  MOV R15, R27 ;  /* 0x0000001b000f7202 */ /* 0x000fe40000000f00 */
.L_x_278:
[----:B------:R-:W-:Y:S05]  /*0920*/  BSYNC.RECONVERGENT B0 ;  /* 0x0000000000007941 */ /* 0x000fea0003800200 */
.L_x_276:
        /* <DEDUP_REMOVED lines=70> */
[----:B------:R-:W-:-:S03]  /*0d90*/  UIMAD.WIDE.U32 UR22, UR23, UR12, URZ ;  /* 0x0000000c171672a5 */ /* 0x000fc6000f8e00ff */
[----:B------:R-:W0:Y:S01]  /*0da0*/  LDCU.U8 UR9, c[0x0][0x549] ;  /* 0x0000a920ff0977ac */ /* 0x000e220008000000 */
[----:B------:R-:W-:-:S03]  /*0db0*/  ISETP.LT.U32.AND P1, PT, R0, UR13, PT ;  /* 0x0000000d00007c0c */ /* 0x000fc6000bf21070 */
[----:B------:R-:W-:Y:S02]  /*0dc0*/  UMOV UR15, UR23 ;  /* 0x00000017000f7c82 */ /* 0x000fe40008000000 */
[----:B------:R-:W-:-:S04]  /*0dd0*/  UIADD3 UR10, UPT, UPT, -UR15, URZ, URZ ;  /* 0x000000ff0f0a7290 */ /* 0x000fc8000fffe1ff */
[----:B------:R-:W-:-:S04]  /*0de0*/  UIMAD UR10, UR11, UR10, UR12 ;  /* 0x0000000a0b0a72a4 */ /* 0x000fc8000f8e020c */
[----:B------:R-:W-:Y:S01]  /*0df0*/  @!P1 VIADD R0, R0, -UR13 ;  /* 0x8000000d00009c36 */ /* 0x000fe20008000000 */
[----:B------:R-:W-:Y:S01]  /*0e00*/  UISETP.GT.U32.AND UP1, UPT, UR11, UR10, UPT ;  /* 0x0000000a0b00728c */ /* 0x000fe2000bf24070 */
[----:B------:R-:W-:Y:S01]  /*0e10*/  @!P1 VIADD R5, R5, 0x1 ;  /* 0x0000000105059836 */ /* 0x000fe20000000000 */
[----:B------:R-:W-:Y:S01]  /*0e20*/  ISETP.NE.AND P1, PT, RZ, UR7, PT ;  /* 0x00000007ff007c0c */ /* 0x000fe2000bf25270 */
[----:B0-----:R-:W-:Y:S01]  /*0e30*/  UISETP.NE.AND UP0, UPT, UR9, URZ, UPT ;  /* 0x000000ff0900728c */ /* 0x001fe2000bf05270 */
[----:B------:R-:W-:-:S03]  /*0e40*/  ISETP.GE.U32.AND P2, PT, R0, UR13, PT ;  /* 0x0000000d00007c0c */ /* 0x000fc6000bf46070 */
[----:B------:R-:W-:Y:S02]  /*0e50*/  USEL UR5, UR5, 0x1, !UP0 ;  /* 0x0000000105057887 */ /* 0x000fe4000c000000 */
[----:B------:R-:W-:Y:S02]  /*0e60*/  UISETP.GE.AND UP0, UPT, UR6, URZ, UPT ;  /* 0x000000ff0600728c */ /* 0x000fe4000bf06270 */
[----:B------:R-:W-:Y:S02]  /*0e70*/  @!UP1 UIADD3 UR10, UPT, UPT, UR10, -UR11, URZ ;  /* 0x8000000b0a0a9290 */ /* 0x000fe4000fffe0ff */
[----:B------:R-:W-:Y:S02]  /*0e80*/  @!UP1 UIADD3 UR15, UPT, UPT, UR15, 0x1, URZ ;  /* 0x000000010f0f9890 */ /* 0x000fe4000fffe0ff */
[----:B------:R-:W-:Y:S02]  /*0e90*/  UISETP.GE.U32.AND UP3, UPT, UR10, UR11, UPT ;  /* 0x0000000b0a00728c */ /* 0x000fe4000bf66070 */
[----:B------:R-:W-:Y:S01]  /*0ea0*/  @P2 VIADD R5, R5, 0x1 ;  /* 0x0000000105052836 */ /* 0x000fe20000000000 */
[----:B------:R-:W-:-:S02]  /*0eb0*/  UISETP.NE.AND UP1, UPT, UR8, URZ, UPT ;  /* 0x000000ff0800728c */ /* 0x000fc4000bf25270 */
[----:B------:R-:W-:Y:S01]  /*0ec0*/  USHF.R.S32.HI UR8, URZ, 0x1f, UR7 ;  /* 0x0000001fff087899 */ /* 0x000fe20008011407 */
[----:B------:R-:W-:Y:S01]  /*0ed0*/  @!P0 IMAD.MOV R5, RZ, RZ, -R5 ;  /* 0x000000ffff058224 */ /* 0x000fe200078e0a05 */
[----:B------:R-:W-:Y:S01]  /*0ee0*/  @!P1 LOP3.LUT R5, RZ, UR13, RZ, 0x33, !PT ;  /* 0x0000000dff059c12 */ /* 0x000fe2000f8e33ff */
[----:B------:R-:W-:-:S03]  /*0ef0*/  USEL UR6, URZ, 0x1, !UP1 ;  /* 0x00000001ff067887 */ /* 0x000fc6000c800000 */
[----:B------:R-:W-:Y:S01]  /*0f00*/  ISETP.LT.U32.AND P0, PT, R14, R5, PT ;  /* 0x000000050e00720c */ /* 0x000fe20003f01070 */
[----:B------:R-:W-:Y:S01]  /*0f10*/  @UP3 UIADD3 UR15, UPT, UPT, UR15, 0x1, URZ ;  /* 0x000000010f0f3890 */ /* 0x000fe2000fffe0ff */
[----:B------:R-:W-:Y:S01]  /*0f20*/  SHF.R.S32.HI R7, RZ, 0x1f, R5 ;  /* 0x0000001fff077819 */ /* 0x000fe20000011405 */
[----:B------:R-:W-:Y:S02]  /*0f30*/  ULOP3.LUT UR6, UR8, UR6, URZ, 0xfc, !UPT ;  /* 0x0000000608067292 */ /* 0x000fe4000f8efcff */
[----:B------:R-:W-:Y:S01]  /*0f40*/  @!UP0 UIADD3 UR15, UPT, UPT, -UR15, URZ, URZ ;  /* 0x000000ff0f0f8290 */ /* 0x000fe2000fffe1ff */
        /* <DEDUP_REMOVED lines=27> */
.L_x_280:
[----:B------:R-:W-:Y:S01]  /*1100*/  IMAD.MOV.U32 R40, RZ, RZ, R14 ;  /* 0x000000ffff287224 */ /* 0x000fe200078e000e */
[----:B------:R-:W-:Y:S01]  /*1110*/  MOV R32, R24 ;  /* 0x0000001800207202 */ /* 0x000fe20000000f00 */
[----:B------:R-:W-:Y:S01]  /*1120*/  IMAD.MOV.U32 R31, RZ, RZ, R15 ;  /* 0x000000ffff1f7224 */ /* 0x000fe200078e000f */
[----:B------:R-:W-:Y:S02]  /*1130*/  MOV R30, R18 ;  /* 0x00000012001e7202 */ /* 0x000fe40000000f00 */
[----:B------:R-:W-:Y:S02]  /*1140*/  MOV R28, 0x1160 ;  /* 0x00001160001c7802 */ /* 0x000fe40000000f00 */
[----:B------:R-:W-:Y:S05]  /*1150*/  CALL.REL.NOINC `($__internal_7_$__cuda_sm20_div_s64) ;  /* 0x0000005000847944 */ /* 0x000fea0003c00000 */
[----:B------:R-:W-:Y:S02]  /*1160*/  MOV R44, R14 ;  /* 0x0000000e002c7202 */ /* 0x000fe40000000f00 */
[----:B------:R-:W-:Y:S02]  /*1170*/  MOV R45, R27 ;  /* 0x0000001b002d7202 */ /* 0x000fe40000000f00 */
.L_x_281:
[----:B------:R-:W-:Y:S05]  /*1180*/  BSYNC.RECONVERGENT B0 ;  /* 0x0000000000007941 */ /* 0x000fea0003800200 */
.L_x_279:
        /* <DEDUP_REMOVED lines=18> */
[----:B------:R-:W-:-:S05]  /*12b0*/  IMAD R4, R6, R4, R5 ;  /* 0x0000000406047224 */ /* 0x000fca00078e0205 */
[----:B------:R-:W-:-:S13]  /*12c0*/  ISETP.GT.U32.AND P1, PT, R7, R4, PT ;  /* 0x000000040700720c */ /* 0x000fda0003f24070 */
[----:B------:R-:W-:Y:S02]  /*12d0*/  @!P1 IMAD.IADD R4, R4, 0x1, -R7 ;  /* 0x0000000104049824 */ /* 0x000fe400078e0a07 */
[----:B------:R-:W-:Y:S01]  /*12e0*/  @!P1 VIADD R6, R6, 0x1 ;  /* 0x0000000106069836 */ /* 0x000fe20000000000 */
[----:B------:R-:W-:Y:S02]  /*12f0*/  ISETP.NE.AND P1, PT, RZ, UR21, PT ;  /* 0x00000015ff007c0c */ /* 0x000fe4000bf25270 */
[-C--:B------:R-:W-:Y:S02]  /*1300*/  ISETP.GE.U32.AND P2, PT, R4, R7.reuse, PT ;  /* 0x000000070400720c */ /* 0x080fe40003f46070 */
[----:B------:R-:W-:-:S04]  /*1310*/  LOP3.LUT R4, R0, R7, RZ, 0x3c, !PT ;  /* 0x0000000700047212 */ /* 0x000fc800078e3cff */
[----:B------:R-:W-:-:S07]  /*1320*/  ISETP.GE.AND P0, PT, R4, RZ, PT ;  /* 0x000000ff0400720c */ /* 0x000fce0003f06270 */
[----:B------:R-:W-:-:S06]  /*1330*/  @P2 VIADD R6, R6, 0x1 ;  /* 0x0000000106062836 */ /* 0x000fcc0000000000 */
        /* <DEDUP_REMOVED lines=30> */
.L_x_283:
[----:B------:R-:W-:Y:S01]  /*1520*/  IMAD.MOV.U32 R40, RZ, RZ, R2 ;  /* 0x000000ffff287224 */ /* 0x000fe200078e0002 */
[----:B------:R-:W-:Y:S01]  /*1530*/  MOV R31, R3 ;  /* 0x00000003001f7202 */ /* 0x000fe20000000f00 */
[----:B------:R-:W-:Y:S01]  /*1540*/  IMAD.MOV.U32 R32, RZ, RZ, R23 ;  /* 0x000000ffff207224 */ /* 0x000fe200078e0017 */
[----:B------:R-:W-:Y:S02]  /*1550*/  MOV R28, 0x1570 ;  /* 0x00001570001c7802 */ /* 0x000fe40000000f00 */
[----:B------:R-:W-:Y:S05]  /*1560*/  CALL.REL.NOINC `($__internal_7_$__cuda_sm20_div_s64) ;  /* 0x0000004c00807944 */ /* 0x000fea0003c00000 */
[----:B------:R-:W-:Y:S02]  /*1570*/  MOV R26, R14 ;  /* 0x0000000e001a7202 */ /* 0x000fe40000000f00 */
.L_x_284:
[----:B------:R-:W-:Y:S05]  /*1580*/  BSYNC.RECONVERGENT B0 ;  /* 0x0000000000007941 */ /* 0x000fea0003800200 */
.L_x_282:
[----:B------:R-:W0:Y:S01]  /*1590*/  S2R R4, SR_TID.X ;  /* 0x0000000000047919 */ /* 0x000e220000002100 */
[----:B------:R-:W-:Y:S01]  /*15a0*/  UIADD3 UR9, UP0, UPT, UR20, -UR19, URZ ;  /* 0x8000001314097290 */ /* 0x000fe2000ff1e0ff */
[----:B------:R-:W-:Y:S01]  /*15b0*/  MOV R11, 0xff800000 ;  /* 0xff800000000b7802 */ /* 0x000fe20000000f00 */
[----:B------:R-:W1:Y:S02]  /*15c0*/  LDCU UR4, c[0x0][0x534] ;  /* 0x0000a680ff0477ac */ /* 0x000e640008000800 */
[----:B------:R-:W-:Y:S01]  /*15d0*/  UIADD3.X UR8, UPT, UPT, UR14, -0x1, URZ, UP0, !UPT ;  /* 0xffffffff0e087890 */ /* 0x000fe200087fe4ff */
[----:B------:R-:W2:Y:S05]  /*15e0*/  LDCU.64 UR10, c[0x0][0x358] ;  /* 0x00006b00ff0a77ac */ /* 0x000eaa0008000a00 */
[----:B------:R-:W-:Y:S01]  /*15f0*/  IMAD.U32 R2, RZ, RZ, UR8 ;  /* 0x00000008ff027e24 */ /* 0x000fe2000f8e00ff */
[----:B0-----:R-:W-:-:S02]  /*1600*/  LOP3.LUT R13, R4, 0xf, RZ, 0xc0, !PT ;  /* 0x0000000f040d7812 */ /* 0x001fc400078ec0ff */
[----:B------:R-:W-:Y:S02]  /*1610*/  SHF.R.U32.HI R14, RZ, 0x4, R4 ;  /* 0x00000004ff0e7819 */ /* 0x000fe40000011604 */
[C---:B------:R-:W-:Y:S02]  /*1620*/  ISETP.LT.U32.AND P1, PT, R13.reuse, UR9, PT ;  /* 0x000000090d007c0c */ /* 0x040fe4000bf21070 */
[C---:B------:R-:W-:Y:S01]  /*1630*/  IADD3 R5, PT, PT, R14.reuse, 0x10, RZ ;  /* 0x000000100e057810 */ /* 0x040fe20007ffe0ff */
[----:B------:R-:W-:Y:S01]  /*1640*/  VIADD R10, R14, 0x8 ;  /* 0x000000080e0a7836 */ /* 0x000fe20000000000 */
[----:B------:R-:W-:Y:S01]  /*1650*/  ISETP.GT.AND.EX P1, PT, R2, RZ, PT, P1 ;  /* 0x000000ff0200720c */ /* 0x000fe20003f24310 */
[C---:B------:R-:W-:Y:S01]  /*1660*/  VIADD R15, R14.reuse, 0x18 ;  /* 0x000000180e0f7836 */ /* 0x040fe20000000000 */
[----:B------:R-:W-:Y:S02]  /*1670*/  IADD3 R20, P0, PT, R13, UR19, RZ ;  /* 0x000000130d147c10 */ /* 0x000fe4000ff1e0ff */
[----:B-1----:R-:W-:-:S02]  /*1680*/  ISETP.GE.OR P6, PT, R14, UR4, !P1 ;  /* 0x000000040e007c0c */ /* 0x002fc4000cfc6670 */
[----:B------:R-:W-:Y:S01]  /*1690*/  ISETP.GE.OR P5, PT, R10, UR4, !P1 ;  /* 0x000000040a007c0c */ /* 0x000fe2000cfa6670 */
[----:B------:R-:W-:Y:S01]  /*16a0*/  IMAD.X R21, RZ, RZ, RZ, P0 ;  /* 0x000000ffff157224 */ /* 0x000fe200000e06ff */
[----:B------:R-:W-:Y:S02]  /*16b0*/  ISETP.GE.OR P2, PT, R5, UR4, !P1 ;  /* 0x0000000405007c0c */ /* 0x000fe4000cf46670 */
[----:B------:R-:W-:Y:S02]  /*16c0*/  ISETP.GE.OR P3, PT, R15, UR4, !P1 ;  /* 0x000000040f007c0c */ /* 0x000fe4000cf66670 */
[----:B------:R-:W-:-:S05]  /*16d0*/  IADD3 R12, PT, PT, R14, 0x20, RZ ;  /* 0x000000200e0c7810 */ /* 0x000fca0007ffe0ff */
[----:B------:R-:W0:Y:S01]  /*16e0*/  @!P6 LDC.64 R2, c[0x0][0x428] ;  /* 0x00010a00ff02eb82 */ /* 0x000e220000000a00 */
[----:B------:R-:W-:-:S04]  /*16f0*/  @!P6 IMAD.WIDE.U32 R30, R14, UR20, R20 ;  /* 0x000000140e1eec25 */ /* 0x000fc8000f8e0014 */
[----:B------:R-:W-:Y:S02]  /*1700*/  @!P5 IMAD.MOV.U32 R28, RZ, RZ, R20 ;  /* 0x000000ffff1cd224 */ /* 0x000fe400078e0014 */
[----:B------:R-:W-:Y:S01]  /*1710*/  @!P5 IMAD.MOV.U32 R29, RZ, RZ, R21 ;  /* 0x000000ffff1dd224 */ /* 0x000fe200078e0015 */
[----:B------:R-:W1:Y:S01]  /*1720*/  @!P5 LDC.64 R8, c[0x0][0x428] ;  /* 0x00010a00ff08db82 */ /* 0x000e620000000a00 */
[----:B------:R-:W-:Y:S02]  /*1730*/  @!P6 IMAD R16, R14, UR14, R31 ;  /* 0x0000000e0e10ec24 */ /* 0x000fe4000f8e021f */
[----:B------:R-:W-:-:S04]  /*1740*/  @!P5 IMAD.WIDE.U32 R28, R10, UR20, R28 ;  /* 0x000000140a1cdc25 */ /* 0x000fc8000f8e001c */
[----:B------:R-:W-:Y:S01]  /*1750*/  @!P5 IMAD R10, R10, UR14, R29 ;  /* 0x0000000e0a0adc24 */ /* 0x000fe2000f8e021d */
[----:B------:R-:W3:Y:S01]  /*1760*/  @!P2 LDC.64 R6, c[0x0][0x428] ;  /* 0x00010a00ff06ab82 */ /* 0x000ee20000000a00 */
[----:B0-----:R-:W-:-:S04]  /*1770*/  @!P6 LEA R32, P0, R30, R2, 0x2 ;  /* 0x000000021e20e211 */ /* 0x001fc800078010ff */
[----:B------:R-:W-:-:S03]  /*1780*/  @!P6 LEA.HI.X R33, R30, R3, R16, 0x2, P0 ;  /* 0x000000031e21e211 */ /* 0x000fc600000f1410 */
[----:B------:R-:W0:Y:S01]  /*1790*/  @!P3 LDC.64 R2, c[0x0][0x428] ;  /* 0x00010a00ff02bb82 */ /* 0x000e220000000a00 */
[----:B------:R-:W-:Y:S02]  /*17a0*/  ISETP.GE.OR P0, PT, R12, UR4, !P1 ;  /* 0x000000040c007c0c */ /* 0x000fe4000cf06670 */
[----:B-1----:R-:W-:Y:S01]  /*17b0*/  @!P5 LEA R30, P4, R28, R8, 0x2 ;  /* 0x000000081c1ed211 */ /* 0x002fe200078810ff */
[----:B------:R-:W-:Y:S01]  /*17c0*/  VIADD R19, R14, 0x28 ;  /* 0x000000280e137836 */ /* 0x000fe20000000000 */
[----:B------:R-:W-:Y:S01]  /*17d0*/  @!P2 MOV R29, R21 ;  /* 0x00000015001da202 */ /* 0x000fe20000000f00 */
[----:B--2---:R1:W2:Y:S01]  /*17e0*/  @!P6 LDG.E R11, desc[UR10][R32.64] ;  /* 0x0000000a200be981 */ /* 0x0042a2000c1e1900 */
[----:B------:R-:W-:Y:S01]  /*17f0*/  @!P5 LEA.HI.X R31, R28, R9, R10, 0x2, P4 ;  /* 0x000000091c1fd211 */ /* 0x000fe200020f140a */
[----:B------:R-:W-:Y:S01]  /*1800*/  @!P2 IMAD.MOV.U32 R28, RZ, RZ, R20 ;  /* 0x000000ffff1ca224 */ /* 0x000fe200078e0014 */
[----:B------:R-:W-:Y:S01]  /*1810*/  ISETP.GE.OR P6, PT, R19, UR4, !P1 ;  /* 0x0000000413007c0c */ /* 0x000fe2000cfc6670 */
[----:B------:R-:W-:-:S02]  /*1820*/  IMAD.MOV.U32 R10, RZ, RZ, -0x800000 ;  /* 0xff800000ff0a7424 */ /* 0x000fc400078e00ff */
[C---:B------:R-:W-:Y:S02]  /*1830*/  @!P2 IMAD.WIDE.U32 R28, R5.reuse, UR20, R28 ;  /* 0x00000014051cac25 */ /* 0x040fe4000f8e001c */
[----:B------:R-:W4:Y:S02]  /*1840*/  @!P0 LDC.64 R8, c[0x0][0x428] ;  /* 0x00010a00ff088b82 */ /* 0x000f240000000a00 */
[----:B------:R-:W-:Y:S01]  /*1850*/  VIADD R22, R14, 0x30 ;  /* 0x000000300e167836 */ /* 0x000fe20000000000 */
[----:B---3--:R-:W-:Y:S01]  /*1860*/  @!P2 LEA R34, P4, R28, R6, 0x2 ;  /* 0x000000061c22a211 */ /* 0x008fe200078810ff */
[----:B------:R-:W-:Y:S01]  /*1870*/  @!P2 IMAD R16, R5, UR14, R29 ;  /* 0x0000000e0510ac24 */ /* 0x000fe2000f8e021d */
[----:B------:R3:W5:Y:S01]  /*1880*/  @!P5 LDG.E R10, desc[UR10][R30.64] ;  /* 0x0000000a1e0ad981 */ /* 0x000762000c1e1900 */
[----:B------:R-:W-:Y:S02]  /*1890*/  MOV R5, 0xff800000 ;  /* 0xff80000000057802 */ /* 0x000fe40000000f00 */
[----:B------:R-:W-:-:S02]  /*18a0*/  ISETP.GE.OR P5, PT, R22, UR4, !P1 ;  /* 0x0000000416007c0c */ /* 0x000fc4000cfa6670 */
[----:B------:R-:W-:Y:S02]  /*18b0*/  @!P2 LEA.HI.X R35, R28, R7, R16, 0x2, P4 ;  /* 0x000000071c23a211 */ /* 0x000fe400020f1410 */
[----:B------:R-:W4:Y:S03]  /*18c0*/  @!P6 LDC.64 R6, c[0x0][0x428] ;  /* 0x00010a00ff06eb82 */ /* 0x000f260000000a00 */
[----:B------:R4:W5:Y:S01]  /*18d0*/  @!P2 LDG.E R5, desc[UR10][R34.64] ;  /* 0x0000000a2205a981 */ /* 0x000962000c1e1900 */
[----:B-1----:R-:W-:Y:S02]  /*18e0*/  @!P3 IMAD.MOV.U32 R32, RZ, RZ, R20 ;  /* 0x000000ffff20b224 */ /* 0x002fe400078e0014 */
[----:B------:R-:W-:Y:S02]  /*18f0*/  @!P3 IMAD.MOV.U32 R33, RZ, RZ, R21 ;  /* 0x000000ffff21b224 */ /* 0x000fe400078e0015 */
[----:B------:R-:W-:Y:S01]  /*1900*/  @!P3 IMAD.WIDE.U32 R32, R15, UR20, R32 ;  /* 0x000000140f20bc25 */ /* 0x000fe2000f8e0020 */
[----:B------:R-:W-:-:S03]  /*1910*/  IADD3 R28, PT, PT, R14, 0x38, RZ ;  /* 0x000000380e1c7810 */ /* 0x000fc60007ffe0ff */
[----:B------:R-:W-:Y:S01]  /*1920*/  @!P3 IMAD R16, R15, UR14, R33 ;  /* 0x0000000e0f10bc24 */ /* 0x000fe2000f8e0221 */
[----:B0-----:R-:W-:Y:S01]  /*1930*/  @!P3 LEA R40, P2, R32, R2, 0x2 ;  /* 0x000000022028b211 */ /* 0x001fe200078410ff */
[----:B---3--:R-:W-:-:S03]  /*1940*/  @!P0 IMAD.MOV.U32 R30, RZ, RZ, R20 ;  /* 0x000000ffff1e8224 */ /* 0x008fc600078e0014 */
[----:B------:R-:W-:Y:S01]  /*1950*/  @!P3 LEA.HI.X R41, R32, R3, R16, 0x2, P2 ;  /* 0x000000032029b211 */ /* 0x000fe200010f1410 */
[----:B------:R-:W-:Y:S01]  /*1960*/  @!P0 IMAD.MOV.U32 R31, RZ, RZ, R21 ;  /* 0x000000ffff1f8224 */ /* 0x000fe200078e0015 */
[----:B------:R-:W0:Y:S01]  /*1970*/  @!P5 LDC.64 R2, c[0x0][0x428] ;  /* 0x00010a00ff02db82 */ /* 0x000e220000000a00 */
[----:B------:R-:W-:Y:S01]  /*1980*/  ISETP.GE.OR P4, PT, R28, UR4, !P1 ;  /* 0x000000041c007c0c */ /* 0x000fe2000cf86670 */
[C---:B------:R-:W-:Y:S01]  /*1990*/  @!P0 IMAD.WIDE.U32 R30, R12.reuse, UR20, R30 ;  /* 0x000000140c1e8c25 */ /* 0x040fe2000f8e001e */
[----:B------:R-:W-:Y:S02]  /*19a0*/  MOV R15, 0xff800000 ;  /* 0xff800000000f7802 */ /* 0x000fe40000000f00 */
[----:B----4-:R-:W-:Y:S01]  /*19b0*/  @!P6 MOV R34, R20 ;  /* 0x000000140022e202 */ /* 0x010fe20000000f00 */
[----:B------:R-:W-:Y:S01]  /*19c0*/  @!P0 IMAD R12, R12, UR14, R31 ;  /* 0x0000000e0c0c8c24 */ /* 0x000fe2000f8e021f */
[----:B------:R-:W-:Y:S01]  /*19d0*/  @!P0 LEA R38, P2, R30, R8, 0x2 ;  /* 0x000000081e268211 */ /* 0x000fe200078410ff */
[----:B------:R-:W-:Y:S01]  /*19e0*/  VIADD R29, R14, 0x40 ;  /* 0x000000400e1d7836 */ /* 0x000fe20000000000 */
[----:B------:R1:W3:Y:S01]  /*19f0*/  @!P3 LDG.E R15, desc[UR10][R40.64] ;  /* 0x0000000a280fb981 */ /* 0x0002e2000c1e1900 */
[----:B------:R-:W-:Y:S01]  /*1a00*/  @!P6 IMAD.MOV.U32 R35, RZ, RZ, R21 ;  /* 0x000000ffff23e224 */ /* 0x000fe200078e0015 */
[----:B------:R-:W-:Y:S01]  /*1a10*/  @!P0 LEA.HI.X R39, R30, R9, R12, 0x2, P2 ;  /* 0x000000091e278211 */ /* 0x000fe200010f140c */
[----:B------:R-:W-:Y:S01]  /*1a20*/  IMAD.MOV.U32 R16, RZ, RZ, -0x800000 ;  /* 0xff800000ff107424 */ /* 0x000fe200078e00ff */
[----:B------:R-:W-:Y:S01]  /*1a30*/  ISETP.GE.OR P3, PT, R29, UR4, !P1 ;  /* 0x000000041d007c0c */ /* 0x000fe2000cf66670 */
[----:B------:R-:W1:Y:S01]  /*1a40*/  @!P4 LDC.64 R8, c[0x0][0x428] ;  /* 0x00010a00ff08cb82 */ /* 0x000e620000000a00 */
[----:B------:R-:W-:Y:S01]  /*1a50*/  @!P6 IMAD.WIDE.U32 R34, R19, UR20, R34 ;  /* 0x000000141322ec25 */ /* 0x000fe2000f8e0022 */
[----:B------:R-:W-:-:S02]  /*1a60*/  @!P5 MOV R31, R21 ;  /* 0x00000015001fd202 */ /* 0x000fc40000000f00 */
[----:B------:R-:W4:Y:S01]  /*1a70*/  @!P0 LDG.E R16, desc[UR10][R38.64] ;  /* 0x0000000a26108981 */ /* 0x000f22000c1e1900 */
[----:B------:R-:W-:Y:S01]  /*1a80*/  @!P5 IMAD.MOV.U32 R30, RZ, RZ, R20 ;  /* 0x000000ffff1ed224 */ /* 0x000fe200078e0014 */
[----:B------:R-:W-:Y:S01]  /*1a90*/  @!P6 LEA R36, P0, R34, R6, 0x2 ;  /* 0x000000062224e211 */ /* 0x000fe200078010ff */
[----:B------:R-:W-:Y:S02]  /*1aa0*/  @!P6 IMAD R32, R19, UR14, R35 ;  /* 0x0000000e1320ec24 */ /* 0x000fe4000f8e0223 */
[----:B------:R-:W-:Y:S01]  /*1ab0*/  @!P5 IMAD.WIDE.U32 R30, R22, UR20, R30 ;  /* 0x00000014161edc25 */ /* 0x000fe2000f8e001e */
[----:B------:R-:W-:Y:S02]  /*1ac0*/  IADD3 R12, PT, PT, R14, 0x48, RZ ;  /* 0x000000480e0c7810 */ /* 0x000fe40007ffe0ff */
[----:B------:R-:W-:Y:S01]  /*1ad0*/  @!P6 LEA.HI.X R37, R34, R7, R32, 0x2, P0 ;  /* 0x000000072225e211 */ /* 0x000fe200000f1420 */
[----:B------:R-:W-:Y:S01]  /*1ae0*/  @!P5 IMAD R22, R22, UR14, R31 ;  /* 0x0000000e1616dc24 */ /* 0x000fe2000f8e021f */
[----:B0-----:R-:W-:Y:S01]  /*1af0*/  @!P5 LEA R34, P0, R30, R2, 0x2 ;  /* 0x000000021e22d211 */ /* 0x001fe200078010ff */
[----:B------:R-:W0:Y:S01]  /*1b00*/  @!P3 LDC.64 R6, c[0x0][0x428] ;  /* 0x00010a00ff06bb82 */ /* 0x000e220000000a00 */
[----:B------:R-:W-:-:S02]  /*1b10*/  ISETP.GE.OR P2, PT, R12, UR4, !P1 ;  /* 0x000000040c007c0c */ /* 0x000fc4000cf46670 */
[----:B------:R-:W-:Y:S01]  /*1b20*/  @!P5 LEA.HI.X R35, R30, R3, R22, 0x2, P0 ;  /* 0x000000031e23d211 */ /* 0x000fe200000f1416 */
[----:B------:R-:W-:Y:S01]  /*1b30*/  @!P4 IMAD.MOV.U32 R30, RZ, RZ, R20 ;  /* 0x000000ffff1ec224 */ /* 0x000fe200078e0014 */
[----:B------:R-:W-:Y:S01]  /*1b40*/  @!P4 MOV R31, R21 ;  /* 0x00000015001fc202 */ /* 0x000fe20000000f00 */
[----:B------:R-:W-:Y:S02]  /*1b50*/  IMAD.MOV.U32 R19, RZ, RZ, -0x800000 ;  /* 0xff800000ff137424 */ /* 0x000fe400078e00ff */
[----:B------:R-:W-:Y:S02]  /*1b60*/  VIADD R33, R14, 0x50 ;  /* 0x000000500e217836 */ /* 0x000fe40000000000 */
[----:B------:R-:W-:Y:S01]  /*1b70*/  @!P4 IMAD.WIDE.U32 R30, R28, UR20, R30 ;  /* 0x000000141c1ecc25 */ /* 0x000fe2000f8e001e */
[----:B------:R-:W-:Y:S01]  /*1b80*/  IADD3 R32, PT, PT, R14, 0x58, RZ ;  /* 0x000000580e207810 */ /* 0x000fe20007ffe0ff */
[----:B------:R0:W4:Y:S02]  /*1b90*/  @!P6 LDG.E R19, desc[UR10][R36.64] ;  /* 0x0000000a2413e981 */ /* 0x000124000c1e1900 */
[----:B------:R-:W-:Y:S01]  /*1ba0*/  @!P4 IMAD R28, R28, UR14, R31 ;  /* 0x0000000e1c1ccc24 */ /* 0x000fe2000f8e021f */
[----:B-1----:R-:W-:Y:S01]  /*1bb0*/  @!P4 LEA R40, P0, R30, R8, 0x2 ;  /* 0x000000081e28c211 */ /* 0x002fe200078010ff */
[----:B------:R-:W1:Y:S01]  /*1bc0*/  @!P2 LDC.64 R2, c[0x0][0x428] ;  /* 0x00010a00ff02ab82 */ /* 0x000e620000000a00 */
[----:B------:R-:W-:-:S02]  /*1bd0*/  ISETP.GE.OR P6, PT, R33, UR4, !P1 ;  /* 0x0000000421007c0c */ /* 0x000fc4000cfc6670 */
[----:B------:R-:W-:Y:S01]  /*1be0*/  @!P4 LEA.HI.X R41, R30, R9, R28, 0x2, P0 ;  /* 0x000000091e29c211 */ /* 0x000fe200000f141c */
[----:B------:R-:W-:Y:S01]  /*1bf0*/  IMAD.MOV.U32 R28, RZ, RZ, -0x800000 ;  /* 0xff800000ff1c7424 */ /* 0x000fe200078e00ff */
[----:B------:R-:W-:Y:S02]  /*1c00*/  ISETP.GE.OR P0, PT, R32, UR4, !P1 ;  /* 0x0000000420007c0c */ /* 0x000fe4000cf06670 */
[----:B------:R-:W-:-:S03]  /*1c10*/  MOV R22, 0xff800000 ;  /* 0xff80000000167802 */ /* 0x000fc60000000f00 */
[----:B------:R-:W4:Y:S01]  /*1c20*/  @!P4 LDG.E R28, desc[UR10][R40.64] ;  /* 0x0000000a281cc981 */ /* 0x000f22000c1e1900 */
[----:B0-----:R-:W-:Y:S01]  /*1c30*/  @!P3 MOV R36, R20 ;  /* 0x000000140024b202 */ /* 0x001fe20000000f00 */
[----:B------:R-:W-:Y:S02]  /*1c40*/  @!P3 IMAD.MOV.U32 R37, RZ, RZ, R21 ;  /* 0x000000ffff25b224 */ /* 0x000fe400078e0015 */
[----:B------:R-:W0:Y:S01]  /*1c50*/  @!P6 LDC.64 R8, c[0x0][0x428] ;  /* 0x00010a00ff08eb82 */ /* 0x000e220000000a00 */
[----:B------:R1:W4:Y:S01]  /*1c60*/  @!P5 LDG.E R22, desc[UR10][R34.64] ;  /* 0x0000000a2216d981 */ /* 0x000322000c1e1900 */
[----:B------:R-:W-:Y:S01]  /*1c70*/  @!P3 IMAD.WIDE.U32 R36, R29, UR20, R36 ;  /* 0x000000141d24bc25 */ /* 0x000fe2000f8e0024 */
[----:B------:R-:W-:-:S03]  /*1c80*/  IADD3 R31, PT, PT, R14, 0x60, RZ ;  /* 0x000000600e1f7810 */ /* 0x000fc60007ffe0ff */
[----:B------:R-:W-:Y:S01]  /*1c90*/  @!P3 IMAD R30, R29, UR14, R37 ;  /* 0x0000000e1d1ebc24 */ /* 0x000fe2000f8e0225 */
[C---:B------:R-:W-:Y:S02]  /*1ca0*/  @!P3 LEA R38, P4, R36.reuse, R6, 0x2 ;  /* 0x000000062426b211 */ /* 0x040fe400078810ff */
[----:B------:R-:W-:Y:S02]  /*1cb0*/  ISETP.GE.OR P5, PT, R31, UR4, !P1 ;  /* 0x000000041f007c0c */ /* 0x000fe4000cfa6670 */
[----:B------:R-:W-:Y:S02]  /*1cc0*/  @!P3 LEA.HI.X R39, R36, R7, R30, 0x2, P4 ;  /* 0x000000072427b211 */ /* 0x000fe400020f141e */
[----:B------:R-:W0:Y:S01]  /*1cd0*/  @!P0 LDC.64 R6, c[0x0][0x428] ;  /* 0x00010a00ff068b82 */ /* 0x000e220000000a00 */
[----:B-1----:R-:W-:Y:S01]  /*1ce0*/  @!P2 MOV R35, R21 ;  /* 0x000000150023a202 */ /* 0x002fe20000000f00 */
[----:B------:R-:W-:-:S04]  /*1cf0*/  @!P2 IMAD.MOV.U32 R34, RZ, RZ, R20 ;  /* 0x000000ffff22a224 */ /* 0x000fc800078e0014 */
[----:B------:R-:W-:Y:S01]  /*1d00*/  @!P2 IMAD.WIDE.U32 R34, R12, UR20, R34 ;  /* 0x000000140c22ac25 */ /* 0x000fe2000f8e0022 */
[----:B------:R-:W-:-:S03]  /*1d10*/  @!P6 MOV R42, R20 ;  /* 0x00000014002ae202 */ /* 0x000fc60000000f00 */
[----:B------:R-:W-:Y:S01]  /*1d20*/  @!P2 IMAD R12, R12, UR14, R35 ;  /* 0x0000000e0c0cac24 */ /* 0x000fe2000f8e0223 */
[C---:B------:R-:W-:Y:S01]  /*1d30*/  @!P2 LEA R46, P4, R34.reuse, R2, 0x2 ;  /* 0x00000002222ea211 */ /* 0x040fe200078810ff */
[----:B------:R-:W-:Y:S01]  /*1d40*/  @!P6 IMAD.MOV.U32 R43, RZ, RZ, R21 ;  /* 0x000000ffff2be224 */ /* 0x000fe200078e0015 */
[----:B------:R-:W-:Y:S01]  /*1d50*/  @!P0 MOV R40, R20 ;  /* 0x0000001400288202 */ /* 0x000fe20000000f00 */
[----:B------:R-:W-:Y:S01]  /*1d60*/  IMAD.MOV.U32 R29, RZ, RZ, -0x800000 ;  /* 0xff800000ff1d7424 */ /* 0x000fe200078e00ff */
[----:B------:R-:W-:Y:S01]  /*1d70*/  @!P2 LEA.HI.X R47, R34, R3, R12, 0x2, P4 ;  /* 0x00000003222fa211 */ /* 0x000fe200020f140c */
[----:B------:R-:W-:Y:S01]  /*1d80*/  VIADD R12, R14, 0x68 ;  /* 0x000000680e0c7836 */ /* 0x000fe20000000000 */
[----:B------:R-:W1:Y:S01]  /*1d90*/  @!P5 LDC.64 R2, c[0x0][0x428] ;  /* 0x00010a00ff02db82 */ /* 0x000e620000000a00 */
[C---:B------:R-:W-:Y:S01]  /*1da0*/  @!P6 IMAD.WIDE.U32 R42, R33.reuse, UR20, R42 ;  /* 0x00000014212aec25 */ /* 0x040fe2000f8e002a */
[----:B------:R-:W-:Y:S01]  /*1db0*/  MOV R30, 0xff800000 ;  /* 0xff800000001e7802 */ /* 0x000fe20000000f00 */
[----:B------:R0:W4:Y:S02]  /*1dc0*/  @!P3 LDG.E R29, desc[UR10][R38.64] ;  /* 0x0000000a261db981 */ /* 0x000124000c1e1900 */
[----:B------:R-:W-:Y:S01]  /*1dd0*/  @!P0 IMAD.MOV.U32 R41, RZ, RZ, R21 ;  /* 0x000000ffff298224 */ /* 0x000fe200078e0015 */
[----:B------:R-:W-:Y:S01]  /*1de0*/  ISETP.GE.OR P4, PT, R12, UR4, !P1 ;  /* 0x000000040c007c0c */ /* 0x000fe2000cf86670 */
[----:B------:R-:W-:Y:S01]  /*1df0*/  @!P6 IMAD R34, R33, UR14, R43 ;  /* 0x0000000e2122ec24 */ /* 0x000fe2000f8e022b */
[----:B0-----:R-:W-:Y:S01]  /*1e00*/  @!P6 LEA R36, P3, R42, R8, 0x2 ;  /* 0x000000082a24e211 */ /* 0x001fe200078610ff */
[----:B------:R-:W-:Y:S01]  /*1e10*/  @!P0 IMAD.WIDE.U32 R40, R32, UR20, R40 ;  /* 0x0000001420288c25 */ /* 0x000fe2000f8e0028 */
[----:B------:R-:W4:Y:S01]  /*1e20*/  @!P2 LDG.E R30, desc[UR10][R46.64] ;  /* 0x0000000a2e1ea981 */ /* 0x000f22000c1e1900 */
[----:B------:R-:W-:-:S02]  /*1e30*/  IADD3 R35, PT, PT, R14, 0x70, RZ ;  /* 0x000000700e237810 */ /* 0x000fc40007ffe0ff */
[----:B------:R-:W-:Y:S01]  /*1e40*/  @!P0 IMAD R32, R32, UR14, R41 ;  /* 0x0000000e20208c24 */ /* 0x000fe2000f8e0229 */
[----:B------:R-:W-:Y:S01]  /*1e50*/  @!P6 LEA.HI.X R37, R42, R9, R34, 0x2, P3 ;  /* 0x000000092a25e211 */ /* 0x000fe200018f1422 */
[----:B------:R-:W-:Y:S01]  /*1e60*/  VIADD R34, R14, 0x78 ;  /* 0x000000780e227836 */ /* 0x000fe20000000000 */
[----:B------:R-:W-:Y:S01]  /*1e70*/  @!P5 MOV R43, R21 ;  /* 0x00000015002bd202 */ /* 0x000fe20000000f00 */
[----:B------:R-:W-:Y:S02]  /*1e80*/  @!P5 IMAD.MOV.U32 R42, RZ, RZ, R20 ;  /* 0x000000ffff2ad224 */ /* 0x000fe400078e0014 */
[----:B------:R-:W0:Y:S01]  /*1e90*/  @!P4 LDC.64 R8, c[0x0][0x428] ;  /* 0x00010a00ff08cb82 */ /* 0x000e220000000a00 */
[----:B------:R-:W-:-:S04]  /*1ea0*/  @!P0 LEA R38, P2, R40, R6, 0x2 ;  /* 0x0000000628268211 */ /* 0x000fc800078410ff */
[----:B------:R-:W-:Y:S02]  /*1eb0*/  @!P0 LEA.HI.X R39, R40, R7, R32, 0x2, P2 ;  /* 0x0000000728278211 */ /* 0x000fe400010f1420 */
[----:B------:R-:W-:Y:S02]  /*1ec0*/  ISETP.GE.OR P2, PT, R35, UR4, !P1 ;  /* 0x0000000423007c0c */ /* 0x000fe4000cf46670 */
[----:B------:R-:W-:Y:S01]  /*1ed0*/  ISETP.GE.OR P1, PT, R34, UR4, !P1 ;  /* 0x0000000422007c0c */ /* 0x000fe2000cf26670 */
[----:B------:R-:W-:Y:S01]  /*1ee0*/  @!P5 IMAD.WIDE.U32 R42, R31, UR20, R42 ;  /* 0x000000141f2adc25 */ /* 0x000fe2000f8e002a */
[----:B------:R-:W-:-:S03]  /*1ef0*/  MOV R33, 0xff800000 ;  /* 0xff80000000217802 */ /* 0x000fc60000000f00 */
[----:B------:R-:W-:Y:S01]  /*1f00*/  @!P5 IMAD R6, R31, UR14, R43 ;  /* 0x0000000e1f06dc24 */ /* 0x000fe2000f8e022b */
[C---:B-1----:R-:W-:Y:S02]  /*1f10*/  @!P5 LEA R40, P3, R42.reuse, R2, 0x2 ;  /* 0x000000022a28d211 */ /* 0x042fe400078610ff */
[----:B------:R1:W4:Y:S02]  /*1f20*/  @!P6 LDG.E R33, desc[UR10][R36.64] ;  /* 0x0000000a2421e981 */ /* 0x000324000c1e1900 */
[----:B------:R-:W-:Y:S02]  /*1f30*/  @!P5 LEA.HI.X R41, R42, R3, R6, 0x2, P3 ;  /* 0x000000032a29d211 */ /* 0x000fe400018f1406 */
[----:B------:R-:W2:Y:S01]  /*1f40*/  @!P2 LDC.64 R6, c[0x0][0x428] ;  /* 0x00010a00ff06ab82 */ /* 0x000ea20000000a00 */
[----:B------:R-:W-:-:S06]  /*1f50*/  IMAD.MOV.U32 R32, RZ, RZ, -0x800000 ;  /* 0xff800000ff207424 */ /* 0x000fcc00078e00ff */
[----:B------:R0:W4:Y:S01]  /*1f60*/  @!P0 LDG.E R32, desc[UR10][R38.64] ;  /* 0x0000000a26208981 */ /* 0x000122000c1e1900 */
[----:B------:R-:W2:Y:S01]  /*1f70*/  @!P1 LDC.64 R2, c[0x0][0x428] ;  /* 0x00010a00ff029b82 */ /* 0x000ea20000000a00 */
[----:B-1----:R-:W-:Y:S01]  /*1f80*/  @!P4 MOV R37, R21 ;  /* 0x000000150025c202 */ /* 0x002fe20000000f00 */
[----:B------:R-:W-:-:S04]  /*1f90*/  @!P4 IMAD.MOV.U32 R36, RZ, RZ, R20 ;  /* 0x000000ffff24c224 */ /* 0x000fc800078e0014 */
[----:B------:R-:W-:-:S04]  /*1fa0*/  @!P4 IMAD.WIDE.U32 R36, R12, UR20, R36 ;  /* 0x000000140c24cc25 */ /* 0x000fc8000f8e0024 */
[----:B------:R-:W-:Y:S01]  /*1fb0*/  @!P4 IMAD R12, R12, UR14, R37 ;  /* 0x0000000e0c0ccc24 */ /* 0x000fe2000f8e0225 */
[C---:B0-----:R-:W-:Y:S02]  /*1fc0*/  @!P4 LEA R8, P0, R36.reuse, R8, 0x2 ;  /* 0x000000082408c211 */ /* 0x041fe400078010ff */
[----:B------:R-:W-:Y:S02]  /*1fd0*/  @!P2 MOV R37, R21 ;  /* 0x000000150025a202 */ /* 0x000fe40000000f00 */
[----:B------:R-:W-:Y:S01]  /*1fe0*/  @!P4 LEA.HI.X R9, R36, R9, R12, 0x2, P0 ;  /* 0x000000092409c211 */ /* 0x000fe200000f140c */
[--C-:B------:R-:W-:Y:S02]  /*1ff0*/  @!P2 IMAD.MOV.U32 R36, RZ, RZ, R20.reuse ;  /* 0x000000ffff24a224 */ /* 0x100fe400078e0014 */
[----:B------:R-:W-:-:S04]  /*2000*/  @!P1 IMAD.WIDE.U32 R20, R34, UR20, R20 ;  /* 0x0000001422149c25 */ /* 0x000fc8000f8e0014 */
[----:B------:R-:W-:Y:S01]  /*2010*/  @!P2 IMAD.WIDE.U32 R36, R35, UR20, R36 ;  /* 0x000000142324ac25 */ /* 0x000fe2000f8e0024 */
[----:B--2---:R-:W-:-:S03]  /*2020*/  @!P1 LEA R38, P0, R20, R2, 0x2 ;  /* 0x0000000214269211 */ /* 0x004fc600078010ff */
[----:B------:R-:W-:Y:S01]  /*2030*/  @!P1 IMAD R34, R34, UR14, R21 ;  /* 0x0000000e22229c24 */ /* 0x000fe2000f8e0215 */
[----:B------:R-:W-:Y:S01]  /*2040*/  @!P2 LEA R6, P3, R36, R6, 0x2 ;  /* 0x000000062406a211 */ /* 0x000fe200078610ff */
[----:B------:R-:W-:Y:S01]  /*2050*/  @!P2 IMAD R12, R35, UR14, R37 ;  /* 0x0000000e230cac24 */ /* 0x000fe2000f8e0225 */
[----:B------:R-:W-:Y:S01]  /*2060*/  MOV R31, 0xff800000 ;  /* 0xff800000001f7802 */ /* 0x000fe20000000f00 */
[----:B------:R-:W-:Y:S01]  /*2070*/  IMAD.MOV.U32 R2, RZ, RZ, -0x800000 ;  /* 0xff800000ff027424 */ /* 0x000fe200078e00ff */
[----:B------:R-:W-:Y:S01]  /*2080*/  @!P1 LEA.HI.X R39, R20, R3, R34, 0x2, P0 ;  /* 0x0000000314279211 */ /* 0x000fe200000f1422 */
[----:B------:R-:W-:Y:S01]  /*2090*/  IMAD.MOV.U32 R3, RZ, RZ, -0x800000 ;  /* 0xff800000ff037424 */ /* 0x000fe200078e00ff */
[----:B------:R-:W-:Y:S01]  /*20a0*/  MOV R20, 0xff800000 ;  /* 0xff80000000147802 */ /* 0x000fe20000000f00 */
[----:B------:R-:W0:Y:S01]  /*20b0*/  S2UR UR4, SR_CgaCtaId ;  /* 0x00000000000479c3 */ /* 0x000e220000008800 */
[----:B------:R-:W-:Y:S01]  /*20c0*/  @!P2 LEA.HI.X R7, R36, R7, R12, 0x2, P3 ;  /* 0x000000072407a211 */ /* 0x000fe200018f140c */
[----:B------:R-:W2:Y:S04]  /*20d0*/  @!P5 LDG.E R31, desc[UR10][R40.64] ;  /* 0x0000000a281fd981 */ /* 0x000ea8000c1e1900 */
[----:B------:R-:W2:Y:S01]  /*20e0*/  @!P4 LDG.E R2, desc[UR10][R8.64] ;  /* 0x0000000a0802c981 */ /* 0x000ea2000c1e1900 */
[----:B------:R-:W-:Y:S01]  /*20f0*/  UMOV UR8, 0x400 ;  /* 0x0000040000087882 */ /* 0x000fe20000000000 */
[----:B------:R-:W1:Y:S02]  /*2100*/  LDC R21, c[0x0][0x434] ;  /* 0x00010d00ff157b82 */ /* 0x000e640000000800 */
[----:B------:R5:W2:Y:S04]  /*2110*/  @!P2 LDG.E R20, desc[UR10][R6.64] ;  /* 0x0000000a0614a981 */ /* 0x000aa8000c1e1900 */
[----:B------:R-:W2:Y:S01]  /*2120*/  @!P1 LDG.E R3, desc[UR10][R38.64] ;  /* 0x0000000a26039981 */ /* 0x000ea2000c1e1900 */
[----:B------:R-:W-:-:S02]  /*2130*/  ISETP.GT.U32.AND P3, PT, R4, 0x37f, PT ;  /* 0x0000037f0400780c */ /* 0x000fc40003f64070 */
[C---:B------:R-:W-:Y:S02]  /*2140*/  ISETP.GT.U32.AND P2, PT, R4.reuse, 0x2ff, PT ;  /* 0x000002ff0400780c */ /* 0x040fe40003f44070 */
[----:B------:R-:W-:Y:S01]  /*2150*/  ISETP.GT.U32.AND P1, PT, R4, 0x27f, PT ;  /* 0x0000027f0400780c */ /* 0x000fe20003f24070 */
[----:B0-----:R-:W-:-:S06]  /*2160*/  ULEA UR4, UR4, UR8, 0x18 ;  /* 0x0000000804047291 */ /* 0x001fcc000f8ec0ff */
[----:B------:R-:W-:-:S05]  /*2170*/  LEA R13, R13, UR4, 0x2 ;  /* 0x000000040d0d7c11 */ /* 0x000fca000f8e10ff */
[----:B-----5:R-:W-:Y:S01]  /*2180*/  IMAD R6, R14, 0x44, R13 ;  /* 0x000000440e067824 */ /* 0x020fe200078e020d */
[----:B------:R-:W-:-:S04]  /*2190*/  ISETP.GT.U32.AND P4, PT, R4, 0x1ff, PT ;  /* 0x000001ff0400780c */ /* 0x000fc80003f84070 */
[----:B------:R-:W-:Y:S01]  /*21a0*/  STS [R6], R11 ;  /* 0x0000000b06007388 */ /* 0x000fe20000000800 */
[----:B------:R-:W-:-:S03]  /*21b0*/  LOP3.LUT P5, R8, R4, 0x380, RZ, 0xc0, !PT ;  /* 0x0000038004087812 */ /* 0x000fc600078ac0ff */
[----:B------:R-:W-:Y:S04]  /*21c0*/  STS [R6+0x220], R10 ;  /* 0x0002200a06007388 */ /* 0x000fe80000000800 */
[----:B------:R-:W-:Y:S01]  /*21d0*/  STS [R6+0x440], R5 ;  /* 0x0004400506007388 */ /* 0x000fe20000000800 */
[----:B------:R-:W-:Y:S02]  /*21e0*/  SHF.R.U32.HI R12, RZ, 0x3, R4 ;  /* 0x00000003ff0c7819 */ /* 0x000fe40000011604 */
[----:B------:R-:W-:Y:S02]  /*21f0*/  ISETP.NE.AND P0, PT, R8, RZ, PT ;  /* 0x000000ff0800720c */ /* 0x000fe40003f05270 */
[----:B------:R-:W-:Y:S02]  /*2200*/  LOP3.LUT R34, R4, 0x7, RZ, 0xc0, !PT ;  /* 0x0000000704227812 */ /* 0x000fe400078ec0ff */
[----:B------:R-:W-:Y:S01]  /*2210*/  LEA R7, R12, UR4, 0x2 ;  /* 0x000000040c077c11 */ /* 0x000fe2000f8e10ff */
[----:B------:R-:W-:Y:S01]  /*2220*/  IMAD.MOV.U32 R36, RZ, RZ, -0x800000 ;  /* 0xff800000ff247424 */ /* 0x000fe200078e00ff */
[----:B------:R-:W-:Y:S01]  /*2230*/  MOV R37, 0xff800000 ;  /* 0xff80000000257802 */ /* 0x000fe20000000f00 */
[----:B---3--:R-:W-:Y:S04]  /*2240*/  STS [R6+0x660], R15 ;  /* 0x0006600f06007388 */ /* 0x008fe80000000800 */
[----:B----4-:R0:W-:Y:S01]  /*2250*/  STS [R6+0x880], R16 ;  /* 0x0008801006007388 */ /* 0x0101e20000000800 */
[----:B------:R-:W-:Y:S01]  /*2260*/  MOV R35, 0xff800000 ;  /* 0xff80000000237802 */ /* 0x000fe20000000f00 */
[----:B------:R-:W-:-:S02]  /*2270*/  IMAD R14, R34, 0x44, R7 ;  /* 0x00000044220e7824 */ /* 0x000fc400078e0207 */
[----:B------:R3:W-:Y:S04]  /*2280*/  STS [R6+0xaa0], R19 ;  /* 0x000aa01306007388 */ /* 0x0007e80000000800 */
[----:B------:R-:W-:Y:S04]  /*2290*/  STS [R6+0xee0], R28 ;  /* 0x000ee01c06007388 */ /* 0x000fe80000000800 */
[----:B------:R-:W-:Y:S01]  /*22a0*/  STS [R6+0xcc0], R22 ;  /* 0x000cc01606007388 */ /* 0x000fe20000000800 */
[----:B0-----:R-:W-:Y:S01]  /*22b0*/  IMAD.MOV.U32 R16, RZ, RZ, -0x800000 ;  /* 0xff800000ff107424 */ /* 0x001fe200078e00ff */
[----:B---3--:R-:W-:Y:S01]  /*22c0*/  MOV R19, 0xff800000 ;  /* 0xff80000000137802 */ /* 0x008fe20000000f00 */
[----:B------:R-:W-:Y:S01]  /*22d0*/  IMAD.MOV.U32 R15, RZ, RZ, -0x800000 ;  /* 0xff800000ff0f7424 */ /* 0x000fe200078e00ff */
[----:B------:R-:W-:-:S02]  /*22e0*/  MOV R13, 0xff800000 ;  /* 0xff800000000d7802 */ /* 0x000fc40000000f00 */
[----:B-1----:R-:W-:Y:S01]  /*22f0*/  IABS R5, R21 ;  /* 0x0000001500057213 */ /* 0x002fe20000000000 */
[----:B------:R-:W-:Y:S01]  /*2300*/  @!P3 STS [R6+0x1320], R30 ;  /* 0x0013201e0600b388 */ /* 0x000fe20000000800 */
[----:B------:R-:W-:-:S03]  /*2310*/  ISETP.GT.U32.AND P3, PT, R4, 0x17f, PT ;  /* 0x0000017f0400780c */ /* 0x000fc60003f64070 */
[----:B------:R-:W-:Y:S04]  /*2320*/  STS [R6+0x1100], R29 ;  /* 0x0011001d06007388 */ /* 0x000fe80000000800 */
[----:B------:R-:W-:Y:S01]  /*2330*/  @!P2 STS [R6+0x1540], R33 ;  /* 0x001540210600a388 */ /* 0x000fe20000000800 */
[----:B------:R-:W-:-:S03]  /*2340*/  ISETP.GT.U32.AND P2, PT, R4, 0xff, PT ;  /* 0x000000ff0400780c */ /* 0x000fc60003f44070 */
[----:B------:R-:W-:Y:S01]  /*2350*/  @!P1 STS [R6+0x1760], R32 ;  /* 0x0017602006009388 */ /* 0x000fe20000000800 */
[----:B------:R-:W-:Y:S01]  /*2360*/  ISETP.GT.U32.AND P1, PT, R4, 0x7f, PT ;  /* 0x0000007f0400780c */ /* 0x000fe20003f24070 */
[----:B------:R-:W-:Y:S02]  /*2370*/  IMAD.MOV.U32 R10, RZ, RZ, -0x800000 ;  /* 0xff800000ff0a7424 */ /* 0x000fe400078e00ff */
[----:B------:R-:W-:Y:S01]  /*2380*/  IMAD.MOV.U32 R11, RZ, RZ, -0x800000 ;  /* 0xff800000ff0b7424 */ /* 0x000fe200078e00ff */
[----:B------:R-:W-:Y:S01]  /*2390*/  MOV R8, 0xff800000 ;  /* 0xff80000000087802 */ /* 0x000fe20000000f00 */
[----:B------:R-:W-:Y:S02]  /*23a0*/  IMAD.MOV.U32 R9, RZ, RZ, -0x800000 ;  /* 0xff800000ff097424 */ /* 0x000fe400078e00ff */
[----:B------:R-:W-:Y:S01]  /*23b0*/  IMAD.MOV.U32 R7, RZ, RZ, -0x800000 ;  /* 0xff800000ff077424 */ /* 0x000fe200078e00ff */
[----:B--2---:R-:W-:Y:S04]  /*23c0*/  @!P4 STS [R6+0x1980], R31 ;  /* 0x0019801f0600c388 */ /* 0x004fe80000000800 */
[----:B------:R-:W-:Y:S04]  /*23d0*/  @!P3 STS [R6+0x1ba0], R2 ;  /* 0x001ba0020600b388 */ /* 0x000fe80000000800 */
[----:B------:R0:W-:Y:S04]  /*23e0*/  @!P2 STS [R6+0x1dc0], R20 ;  /* 0x001dc0140600a388 */ /* 0x0001e80000000800 */
[----:B------:R1:W-:Y:S01]  /*23f0*/  @!P1 STS [R6+0x1fe0], R3 ;  /* 0x001fe00306009388 */ /* 0x0003e20000000800 */
[----:B------:R-:W-:Y:S06]  /*2400*/  BAR.SYNC.DEFER_BLOCKING 0x0 ;  /* 0x0000000000007b1d */ /* 0x000fec0000010000 */
[----:B------:R-:W-:Y:S04]  /*2410*/  @!P5 LDS R37, [R14] ;  /* 0x000000000e25d984 */ /* 0x000fe80000000800 */
[----:B------:R-:W-:Y:S04]  /*2420*/  @!P5 LDS R36, [R14+0x220] ;  /* 0x000220000e24d984 */ /* 0x000fe80000000800 */
[----:B------:R-:W2:Y:S04]  /*2430*/  @!P0 LDS R35, [R14+0x440] ;  /* 0x000440000e238984 */ /* 0x000ea80000000800 */
[----:B------:R-:W-:Y:S04]  /*2440*/  @!P0 LDS R16, [R14+0x660] ;  /* 0x000660000e108984 */ /* 0x000fe80000000800 */
[----:B------:R-:W3:Y:S01]  /*2450*/  @!P0 LDS R19, [R14+0x880] ;  /* 0x000880000e138984 */ /* 0x000ee20000000800 */
[----:B0-----:R-:W-:-:S03]  /*2460*/  MOV R20, R5 ;  /* 0x0000000500147202 */ /* 0x001fc60000000f00 */
[----:B------:R-:W-:Y:S04]  /*2470*/  @!P0 LDS R15, [R14+0xaa0] ;  /* 0x000aa0000e0f8984 */ /* 0x000fe80000000800 */
[----:B------:R-:W0:Y:S01]  /*2480*/  @!P0 LDS R13, [R14+0xcc0] ;  /* 0x000cc0000e0d8984 */ /* 0x000e220000000800 */
[----:B------:R-:W4:Y:S01]  /*2490*/  I2F.RP R28, R20 ;  /* 0x00000014001c7306 */ /* 0x000f220000209400 */
[----:B-1----:R-:W-:Y:S02]  /*24a0*/  MOV R6, 0xff800000 ;  /* 0xff80000000067802 */ /* 0x002fe40000000f00 */
[----:B------:R-:W-:Y:S04]  /*24b0*/  @!P0 LDS R10, [R14+0xee0] ;  /* 0x000ee0000e0a8984 */ /* 0x000fe80000000800 */
[----:B------:R-:W1:Y:S01]  /*24c0*/  @!P0 LDS R11, [R14+0x1100] ;  /* 0x001100000e0b8984 */ /* 0x000e620000000800 */
[----:B------:R-:W-:Y:S01]  /*24d0*/  MOV R2, 0xff800000 ;  /* 0xff80000000027802 */ /* 0x000fe20000000f00 */
[----:B------:R-:W-:-:S02]  /*24e0*/  IMAD.MOV.U32 R5, RZ, RZ, -0x800000 ;  /* 0xff800000ff057424 */ /* 0x000fc400078e00ff */
[----:B------:R-:W-:Y:S04]  /*24f0*/  @!P0 LDS R8, [R14+0x1320] ;  /* 0x001320000e088984 */ /* 0x000fe80000000800 */
[----:B------:R-:W5:Y:S01]  /*2500*/  @!P0 LDS R9, [R14+0x1540] ;  /* 0x001540000e098984 */ /* 0x000f620000000800 */
[----:B------:R-:W-:-:S03]  /*2510*/  MOV R3, 0xff800000 ;  /* 0xff80000000037802 */ /* 0x000fc60000000f00 */
[----:B------:R-:W-:Y:S04]  /*2520*/  @!P0 LDS R6, [R14+0x1760] ;  /* 0x001760000e068984 */ /* 0x000fe80000000800 */
[----:B------:R-:W5:Y:S01]  /*2530*/  @!P0 LDS R7, [R14+0x1980] ;  /* 0x001980000e078984 */ /* 0x000f620000000800 */
[----:B----4-:R-:W4:Y:S03]  /*2540*/  MUFU.RCP R30, R28 ;  /* 0x0000001c001e7308 */ /* 0x010f260000001000 */
[----:B------:R-:W-:Y:S04]  /*2550*/  @!P0 LDS R2, [R14+0x1ba0] ;  /* 0x001ba0000e028984 */ /* 0x000fe80000000800 */
[----:B------:R-:W5:Y:S04]  /*2560*/  @!P0 LDS R5, [R14+0x1dc0] ;  /* 0x001dc0000e058984 */ /* 0x000f680000000800 */
[----:B------:R-:W5:Y:S01]  /*2570*/  @!P0 LDS R3, [R14+0x1fe0] ;  /* 0x001fe0000e038984 */ /* 0x000f620000000800 */
[----:B--2---:R-:W-:-:S04]  /*2580*/  FMNMX3.FTZ R22, R37, R36, R35, !PT ;  /* 0x0000002425167276 */ /* 0x004fc80007810023 */
[----:B---3--:R-:W-:Y:S01]  /*2590*/  FMNMX3.FTZ R22, R22, R16, R19, !PT ;  /* 0x0000001016167276 */ /* 0x008fe20007810013 */
[----:B----4-:R-:W-:-:S03]  /*25a0*/  VIADD R30, R30, 0xffffffe ;  /* 0x0ffffffe1e1e7836 */ /* 0x010fc60000000000 */
[----:B0-----:R-:W-:Y:S01]  /*25b0*/  FMNMX3.FTZ R22, R22, R15, R13, !PT ;  /* 0x0000000f16167276 */ /* 0x001fe2000781000d */
[----:B------:R-:W0:Y:S03]  /*25c0*/  F2I.FTZ.U32.TRUNC.NTZ R31, R30 ;  /* 0x0000001e001f7305 */ /* 0x000e26000021f000 */
[----:B-1----:R-:W-:-:S04]  /*25d0*/  FMNMX3.FTZ R22, R22, R10, R11, !PT ;  /* 0x0000000a16167276 */ /* 0x002fc8000781000b */
[----:B-----5:R-:W-:Y:S02]  /*25e0*/  FMNMX3.FTZ R22, R22, R8, R9, !PT ;  /* 0x0000000816167276 */ /* 0x020fe40007810009 */
[----:B0-----:R-:W-:Y:S02]  /*25f0*/  IADD3 R29, PT, PT, RZ, -R31, RZ ;  /* 0x8000001fff1d7210 */ /* 0x001fe40007ffe0ff */
[----:B------:R-:W-:Y:S01]  /*2600*/  FMNMX3.FTZ R22, R22, R6, R7, !PT ;  /* 0x0000000616167276 */ /* 0x000fe20007810007 */
[----:B------:R-:W-:Y:S02]  /*2610*/  IMAD.MOV.U32 R30, RZ, RZ, RZ ;  /* 0x000000ffff1e7224 */ /* 0x000fe400078e00ff */
[----:B------:R-:W-:Y:S01]  /*2620*/  IMAD R29, R29, R20, RZ ;  /* 0x000000141d1d7224 */ /* 0x000fe200078e02ff */
[----:B------:R-:W-:-:S04]  /*2630*/  FMNMX3.FTZ R22, R22, R2, R5, !PT ;  /* 0x0000000216167276 */ /* 0x000fc80007810005 */
[----:B------:R-:W-:Y:S01]  /*2640*/  FMNMX.FTZ R22, R22, R3, !PT ;  /* 0x0000000316167209 */ /* 0x000fe20007810000 */
[----:B------:R-:W-:-:S04]  /*2650*/  IMAD.HI.U32 R29, R31, R29, R30 ;  /* 0x0000001d1f1d7227 */ /* 0x000fc800078e001e */
[----:B------:R-:W0:Y:S01]  /*2660*/  SHFL.BFLY PT, R31, R22, 0x4, 0x1f ;  /* 0x0c801f00161f7f89 */ /* 0x000e2200000e0000 */
[----:B------:R-:W-:-:S05]  /*2670*/  IABS R14, R0 ;  /* 0x00000000000e7213 */ /* 0x000fca0000000000 */
[----:B------:R-:W-:-:S05]  /*2680*/  IMAD.HI.U32 R28, R29, R14, RZ ;  /* 0x0000000e1d1c7227 */ /* 0x000fca00078e00ff */
[----:B------:R-:W-:-:S05]  /*2690*/  IADD3 R29, PT, PT, -R28, RZ, RZ ;  /* 0x000000ff1c1d7210 */ /* 0x000fca0007ffe1ff */
[----:B------:R-:W-:Y:S01]  /*26a0*/  IMAD R33, R20, R29, R14 ;  /* 0x0000001d14217224 */ /* 0x000fe200078e020e */
[----:B------:R-:W-:Y:S01]  /*26b0*/  LOP3.LUT R0, R0, R21, RZ, 0x3c, !PT ;  /* 0x0000001500007212 */ /* 0x000fe200078e3cff */
[----:B------:R-:W1:Y:S01]  /*26c0*/  LDC R29, c[0x0][0x3e0] ;  /* 0x0000f800ff1d7b82 */ /* 0x000e620000000800 */
[----:B0-----:R-:W-:-:S05]  /*26d0*/  FMNMX.FTZ R14, R22, R31, !PT ;  /* 0x0000001f160e7209 */ /* 0x001fca0007810000 */
[----:B------:R-:W0:Y:S01]  /*26e0*/  SHFL.BFLY PT, R31, R14, 0x2, 0x1f ;  /* 0x0c401f000e1f7f89 */ /* 0x000e2200000e0000 */
[----:B------:R-:W-:Y:S02]  /*26f0*/  ISETP.GT.U32.AND P0, PT, R20, R33, PT ;  /* 0x000000211400720c */ /* 0x000fe40003f04070 */
[----:B------:R-:W-:-:S11]  /*2700*/  ISETP.GE.AND P1, PT, R0, RZ, PT ;  /* 0x000000ff0000720c */ /* 0x000fd60003f26270 */
[----:B------:R-:W-:Y:S01]  /*2710*/  @!P0 IMAD.IADD R33, R33, 0x1, -R20 ;  /* 0x0000000121218824 */ /* 0x000fe200078e0a14 */
[----:B0-----:R-:W-:-:S05]  /*2720*/  FMNMX.FTZ R31, R14, R31, !PT ;  /* 0x0000001f0e1f7209 */ /* 0x001fca0007810000 */
[----:B------:R-:W0:Y:S01]  /*2730*/  SHFL.BFLY PT, R14, R31, 0x1, 0x1f ;  /* 0x0c201f001f0e7f89 */ /* 0x000e2200000e0000 */
[----:B------:R-:W-:Y:S02]  /*2740*/  ISETP.GE.U32.AND P2, PT, R33, R20, PT ;  /* 0x000000142100720c */ /* 0x000fe40003f46070 */
[----:B------:R-:W-:Y:S02]  /*2750*/  @!P0 IADD3 R28, PT, PT, R28, 0x1, RZ ;  /* 0x000000011c1c8810 */ /* 0x000fe40007ffe0ff */
[----:B------:R-:W-:-:S09]  /*2760*/  ISETP.NE.AND P0, PT, R21, RZ, PT ;  /* 0x000000ff1500720c */ /* 0x000fd20003f05270 */
        /* <DEDUP_REMOVED lines=20> */
[----:B------:R-:W-:-:S07]  /*28b0*/  FMUL.FTZ R34, R34, 1.4426950216293334961 ;  /* 0x3fb8aa3b22227820 */ /* 0x000fce0000410000 */
[----:B------:R-:W3:Y:S01]  /*28c0*/  MUFU.EX2 R38, R38 ;  /* 0x0000002600267308 */ /* 0x000ee20000000800 */
[----:B0-----:R-:W-:Y:S01]  /*28d0*/  FADD.FTZ R32, R33, R32 ;  /* 0x0000002021207221 */ /* 0x001fe20000010000 */
[----:B------:R-:W-:-:S06]  /*28e0*/  FADD.FTZ R33, -R14, R13 ;  /* 0x0000000d0e217221 */ /* 0x000fcc0000010100 */
[----:B------:R-:W0:Y:S01]  /*28f0*/  MUFU.EX2 R39, R39 ;  /* 0x0000002700277308 */ /* 0x000e220000000800 */
        /* <DEDUP_REMOVED lines=10> */
[----:B0-----:R-:W-:Y:S01]  /*29a0*/  FADD.FTZ R39, R38, R39 ;  /* 0x0000002726277221 */ /* 0x001fe20000010000 */
[----:B------:R-:W-:-:S05]  /*29b0*/  FMUL.FTZ R42, R42, 1.4426950216293334961 ;  /* 0x3fb8aa3b2a2a7820 */ /* 0x000fca0000410000 */
[----:B------:R-:W0:Y:S01]  /*29c0*/  MUFU.EX2 R32, R32 ;  /* 0x0000002000207308 */ /* 0x000e220000000800 */
[----:B--2---:R-:W-:Y:S01]  /*29d0*/  FADD.FTZ R34, R39, R34 ;  /* 0x0000002227227221 */ /* 0x004fe20000010000 */
[----:B------:R-:W-:-:S06]  /*29e0*/  FADD.FTZ R39, -R14, R9 ;  /* 0x000000090e277221 */ /* 0x000fcc0000010100 */
[----:B------:R-:W2:Y:S01]  /*29f0*/  MUFU.EX2 R31, R31 ;  /* 0x0000001f001f7308 */ /* 0x000ea20000000800 */
[----:B------:R-:W-:Y:S01]  /*2a00*/  FMUL.FTZ R39, R39, 1.4426950216293334961 ;  /* 0x3fb8aa3b27277820 */ /* 0x000fe20000410000 */
[----:B------:R-:W-:Y:S01]  /*2a10*/  FADD.FTZ R38, -R14, R6 ;  /* 0x000000060e267221 */ /* 0x000fe20000010100 */
[----:B---3--:R-:W-:-:S05]  /*2a20*/  FADD.FTZ R33, R34, R33 ;  /* 0x0000002122217221 */ /* 0x008fca0000010000 */
[----:B------:R-:W3:Y:S01]  /*2a30*/  MUFU.EX2 R42, R42 ;  /* 0x0000002a002a7308 */ /* 0x000ee20000000800 */
[----:B------:R-:W-:Y:S01]  /*2a40*/  FMUL.FTZ R38, R38, 1.4426950216293334961 ;  /* 0x3fb8aa3b26267820 */ /* 0x000fe20000410000 */
[C---:B------:R-:W-:Y:S01]  /*2a50*/  FADD.FTZ R34, -R14.reuse, R7 ;  /* 0x000000070e227221 */ /* 0x040fe20000010100 */
[----:B0-----:R-:W-:Y:S01]  /*2a60*/  FADD.FTZ R32, R33, R32 ;  /* 0x0000002021207221 */ /* 0x001fe20000010000 */
[----:B-1----:R-:W-:Y:S01]  /*2a70*/  IABS R22, R29 ;  /* 0x0000001d00167213 */ /* 0x002fe20000000000 */
[----:B------:R-:W-:Y:S01]  /*2a80*/  FADD.FTZ R33, -R14, R2 ;  /* 0x000000020e217221 */ /* 0x000fe20000010100 */
[----:B------:R-:W-:Y:S02]  /*2a90*/  FMUL.FTZ R34, R34, 1.4426950216293334961 ;  /* 0x3fb8aa3b22227820 */ /* 0x000fe40000410000 */
[----:B------:R-:W0:Y:S01]  /*2aa0*/  MUFU.EX2 R39, R39 ;  /* 0x0000002700277308 */ /* 0x000e220000000800 */
[----:B------:R-:W-:Y:S01]  /*2ab0*/  USHF.R.S32.HI UR4, URZ, 0x1f, UR21 ;  /* 0x0000001fff047899 */ /* 0x000fe20008011415 */
[----:B--2---:R-:W-:Y:S01]  /*2ac0*/  FADD.FTZ R31, R32, R31 ;  /* 0x0000001f201f7221 */ /* 0x004fe20000010000 */
[----:B------:R-:W-:Y:S01]  /*2ad0*/  FMUL.FTZ R33, R33, 1.4426950216293334961 ;  /* 0x3fb8aa3b21217820 */ /* 0x000fe20000410000 */
[----:B------:R-:W-:-:S04]  /*2ae0*/  FADD.FTZ R32, -R14, R5 ;  /* 0x000000050e207221 */ /* 0x000fc80000010100 */
[----:B------:R-:W1:Y:S01]  /*2af0*/  MUFU.EX2 R38, R38 ;  /* 0x0000002600267308 */ /* 0x000e620000000800 */
[----:B------:R-:W-:Y:S01]  /*2b00*/  ULOP3.LUT UR4, UR4, 0x1, URZ, 0xfc, !UPT ;  /* 0x0000000104047892 */ /* 0x000fe2000f8efcff */
[----:B---3--:R-:W-:Y:S01]  /*2b10*/  FADD.FTZ R42, R31, R42 ;  /* 0x0000002a1f2a7221 */ /* 0x008fe20000010000 */
[----:B------:R-:W-:Y:S01]  /*2b20*/  FMUL.FTZ R32, R32, 1.4426950216293334961 ;  /* 0x3fb8aa3b20207820 */ /* 0x000fe20000410000 */
[----:B------:R-:W-:-:S04]  /*2b30*/  FADD.FTZ R31, -R14, R3 ;  /* 0x000000030e1f7221 */ /* 0x000fc80000010100 */
[----:B------:R-:W-:Y:S01]  /*2b40*/  I2F.RP R0, R22 ;  /* 0x0000001600007306 */ /* 0x000fe20000209400 */
[----:B------:R-:W-:Y:S02]  /*2b50*/  IMAD R20, R28, UR4, RZ ;  /* 0x000000041c147c24 */ /* 0x000fe4000f8e02ff */
[----:B------:R-:W-:-:S05]  /*2b60*/  FMUL.FTZ R31, R31, 1.4426950216293334961 ;  /* 0x3fb8aa3b1f1f7820 */ /* 0x000fca0000410000 */
[----:B------:R-:W2:Y:S01]  /*2b70*/  MUFU.EX2 R34, R34 ;  /* 0x0000002200227308 */ /* 0x000ea20000000800 */
[----:B0-----:R-:W-:-:S07]  /*2b80*/  FADD.FTZ R39, R42, R39 ;  /* 0x000000272a277221 */ /* 0x001fce0000010000 */
[----:B------:R-:W0:Y:S01]  /*2b90*/  MUFU.EX2 R33, R33 ;  /* 0x0000002100217308 */ /* 0x000e220000000800 */
[----:B------:R-:W-:Y:S01]  /*2ba0*/  IABS R30, R20 ;  /* 0x00000014001e7213 */ /* 0x000fe20000000000 */
[----:B-1----:R-:W-:Y:S01]  /*2bb0*/  FADD.FTZ R39, R39, R38 ;  /* 0x0000002627277221 */ /* 0x002fe20000010000 */
[----:B------:R-:W1:Y:S05]  /*2bc0*/  LDCU UR4, c[0x0][0x430] ;  /* 0x00008600ff0477ac */ /* 0x000e6a0008000800 */
[----:B------:R-:W3:Y:S01]  /*2bd0*/  MUFU.EX2 R32, R32 ;  /* 0x0000002000207308 */ /* 0x000ee20000000800 */
[----:B--2---:R-:W-:-:S07]  /*2be0*/  FADD.FTZ R34, R39, R34 ;  /* 0x0000002227227221 */ /* 0x004fce0000010000 */
[----:B------:R-:W2:Y:S08]  /*2bf0*/  MUFU.EX2 R31, R31 ;  /* 0x0000001f001f7308 */ /* 0x000eb00000000800 */
[----:B------:R-:W4:Y:S01]  /*2c00*/  MUFU.RCP R0, R0 ;  /* 0x0000000000007308 */ /* 0x000f220000001000 */
[----:B0-----:R-:W-:-:S07]  /*2c10*/  FADD.FTZ R33, R34, R33 ;  /* 0x0000002122217221 */ /* 0x001fce0000010000 */
[----:B------:R-:W0:Y:S01]  /*2c20*/  I2F.RP R40, R30 ;  /* 0x0000001e00287306 */ /* 0x000e220000209400 */
[----:B---3--:R-:W-:-:S04]  /*2c30*/  FADD.FTZ R34, R33, R32 ;  /* 0x0000002021227221 */ /* 0x008fc80000010000 */
[----:B--2---:R-:W-:Y:S01]  /*2c40*/  FADD.FTZ R32, R34, R31 ;  /* 0x0000001f22207221 */ /* 0x004fe20000010000 */
[----:B----4-:R-:W-:-:S04]  /*2c50*/  VIADD R0, R0, 0xffffffe ;  /* 0x0ffffffe00007836 */ /* 0x010fc80000000000 */
[----:B------:R-:W2:Y:S01]  /*2c60*/  SHFL.BFLY PT, R31, R32, 0x4, 0x1f ;  /* 0x0c801f00201f7f89 */ /* 0x000ea200000e0000 */
[----:B0-----:R-:W0:Y:S08]  /*2c70*/  MUFU.RCP R40, R40 ;  /* 0x0000002800287308 */ /* 0x001e300000001000 */
[----:B------:R-:W3:Y:S01]  /*2c80*/  F2I.FTZ.U32.TRUNC.NTZ R39, R0 ;  /* 0x0000000000277305 */ /* 0x000ee2000021f000 */
[----:B------:R-:W-:Y:S01]  /*2c90*/  HFMA2 R38, -RZ, RZ, 0, 0 ;  /* 0x00000000ff267431 */ /* 0x000fe200000001ff */
[----:B0-----:R-:W-:-:S06]  /*2ca0*/  IADD3 R40, PT, PT, R40, 0xffffffe, RZ ;  /* 0x0ffffffe28287810 */ /* 0x001fcc0007ffe0ff */
[----:B------:R-:W0:Y:S01]  /*2cb0*/  F2I.FTZ.U32.TRUNC.NTZ R41, R40 ;  /* 0x0000002800297305 */ /* 0x000e22000021f000 */
[----:B---3--:R-:W-:-:S04]  /*2cc0*/  IMAD.MOV R33, RZ, RZ, -R39 ;  /* 0x000000ffff217224 */ /* 0x008fc800078e0a27 */
[----:B------:R-:W-:-:S04]  /*2cd0*/  IMAD R33, R33, R22, RZ ;  /* 0x0000001621217224 */ /* 0x000fc800078e02ff */
[----:B------:R-:W-:-:S04]  /*2ce0*/  IMAD.HI.U32 R38, R39, R33, R38 ;  /* 0x0000002127267227 */ /* 0x000fc800078e0026 */
[----:B--2---:R-:W-:-:S05]  /*2cf0*/  FADD.FTZ R39, R32, R31 ;  /* 0x0000001f20277221 */ /* 0x004fca0000010000 */
[----:B------:R-:W2:Y:S01]  /*2d00*/  SHFL.BFLY PT, R34, R39, 0x2, 0x1f ;  /* 0x0c401f0027227f89 */ /* 0x000ea200000e0000 */
[----:B0-----:R-:W-:Y:S01]  /*2d10*/  IMAD.MOV R0, RZ, RZ, -R41 ;  /* 0x000000ffff007224 */ /* 0x001fe200078e0a29 */
[----:B------:R-:W-:-:S03]  /*2d20*/  MOV R40, RZ ;  /* 0x000000ff00287202 */ /* 0x000fc60000000f00 */
[----:B------:R-:W-:Y:S02]  /*2d30*/  IMAD R33, R0, R30, RZ ;  /* 0x0000001e00217224 */ /* 0x000fe400078e02ff */
[----:B------:R-:W-:Y:S01]  /*2d40*/  VIADD R0, R30, UR17 ;  /* 0x000000111e007c36 */ /* 0x000fe20008000000 */
[----:B------:R-:W-:Y:S01]  /*2d50*/  IABS R32, R20 ;  /* 0x0000001400207213 */ /* 0x000fe20000000000 */
[----:B------:R-:W-:-:S03]  /*2d60*/  IMAD.HI.U32 R40, R41, R33, R40 ;  /* 0x0000002129287227 */ /* 0x000fc600078e0028 */
[----:B------:R-:W-:Y:S02]  /*2d70*/  IABS R33, R0 ;  /* 0x0000000000217213 */ /* 0x000fe40000000000 */
[----:B------:R-:W-:-:S03]  /*2d80*/  IADD3 R32, PT, PT, RZ, -R32, RZ ;  /* 0x80000020ff207210 */ /* 0x000fc60007ffe0ff */
[----:B------:R-:W-:-:S04]  /*2d90*/  IMAD.HI.U32 R40, R40, R33, RZ ;  /* 0x0000002128287227 */ /* 0x000fc800078e00ff */
[----:B------:R-:W-:-:S04]  /*2da0*/  IMAD.HI.U32 R38, R38, R33, RZ ;  /* 0x0000002126267227 */ /* 0x000fc800078e00ff */
[--C-:B------:R-:W-:Y:S02]  /*2db0*/  IMAD R41, R40, R32, R33.reuse ;  /* 0x0000002028297224 */ /* 0x100fe400078e0221 */
[----:B--2---:R-:W-:Y:S01]  /*2dc0*/  FADD.FTZ R39, R39, R34 ;  /* 0x0000002227277221 */ /* 0x004fe20000010000 */
[----:B------:R-:W-:Y:S02]  /*2dd0*/  IMAD.MOV R31, RZ, RZ, -R38 ;  /* 0x000000ffff1f7224 */ /* 0x000fe400078e0a26 */
[----:B------:R-:W-:Y:S02]  /*2de0*/  ISETP.GT.U32.AND P2, PT, R30, R41, PT ;  /* 0x000000291e00720c */ /* 0x000fe40003f44070 */
[C---:B------:R-:W-:Y:S01]  /*2df0*/  IMAD R31, R22.reuse, R31, R33 ;  /* 0x0000001f161f7224 */ /* 0x040fe200078e0221 */
[----:B------:R-:W0:Y:S04]  /*2e00*/  SHFL.BFLY PT, R32, R39, 0x1, 0x1f ;  /* 0x0c201f0027207f89 */ /* 0x000e2800000e0000 */
[----:B------:R-:W-:-:S06]  /*2e10*/  ISETP.GT.U32.AND P0, PT, R22, R31, PT ;  /* 0x0000001f1600720c */ /* 0x000fcc0003f04070 */
[----:B------:R-:W-:-:S04]  /*2e20*/  @!P2 IADD3 R41, PT, PT, R41, -R30, RZ ;  /* 0x8000001e2929a210 */ /* 0x000fc80007ffe0ff */
[----:B------:R-:W-:-:S03]  /*2e30*/  ISETP.GE.U32.AND P1, PT, R41, R30, PT ;  /* 0x0000001e2900720c */ /* 0x000fc60003f26070 */
[----:B------:R-:W-:Y:S01]  /*2e40*/  @!P0 IMAD.IADD R31, R31, 0x1, -R22 ;  /* 0x000000011f1f8824 */ /* 0x000fe200078e0a16 */
[----:B------:R-:W-:-:S04]  /*2e50*/  @!P2 IADD3 R40, PT, PT, R40, 0x1, RZ ;  /* 0x000000012828a810 */ /* 0x000fc80007ffe0ff */
[----:B------:R-:W-:Y:S02]  /*2e60*/  ISETP.GE.U32.AND P4, PT, R31, R22, PT ;  /* 0x000000161f00720c */ /* 0x000fe40003f86070 */
[C---:B------:R-:W-:Y:S01]  /*2e70*/  LOP3.LUT R22, R0.reuse, R30, RZ, 0x3c, !PT ;  /* 0x0000001e00167212 */ /* 0x040fe200078e3cff */
[----:B0-----:R-:W-:Y:S01]  /*2e80*/  FADD.FTZ R32, R39, R32 ;  /* 0x0000002027207221 */ /* 0x001fe20000010000 */
[----:B------:R-:W-:Y:S01]  /*2e90*/  LOP3.LUT R0, R0, R29, RZ, 0x3c, !PT ;  /* 0x0000001d00007212 */ /* 0x000fe200078e3cff */
[----:B------:R-:W-:Y:S01]  /*2ea0*/  @P1 VIADD R40, R40, 0x1 ;  /* 0x0000000128281836 */ /* 0x000fe20000000000 */
[----:B------:R-:W-:Y:S02]  /*2eb0*/  @!P0 IADD3 R38, PT, PT, R38, 0x1, RZ ;  /* 0x0000000126268810 */ /* 0x000fe40007ffe0ff */
[----:B------:R-:W-:Y:S02]  /*2ec0*/  FSETP.NE.FTZ.AND P1, PT, R32, RZ, PT ;  /* 0x000000ff2000720b */ /* 0x000fe40003f35000 */
[----:B------:R-:W-:-:S02]  /*2ed0*/  ISETP.GE.AND P2, PT, R0, RZ, PT ;  /* 0x000000ff0000720c */ /* 0x000fc40003f46270 */
[----:B------:R-:W-:Y:S02]  /*2ee0*/  ISETP.NE.AND P0, PT, R29, RZ, PT ;  /* 0x000000ff1d00720c */ /* 0x000fe40003f05270 */
[----:B------:R-:W-:Y:S02]  /*2ef0*/  ISETP.GE.AND P3, PT, R22, RZ, PT ;  /* 0x000000ff1600720c */ /* 0x000fe40003f66270 */
[----:B------:R-:W-:Y:S02]  /*2f00*/  ISETP.NE.AND P5, PT, R20, RZ, PT ;  /* 0x000000ff1400720c */ /* 0x000fe40003fa5270 */
[----:B------:R-:W-:-:S03]  /*2f10*/  @P4 IADD3 R38, PT, PT, R38, 0x1, RZ ;  /* 0x0000000126264810 */ /* 0x000fc60007ffe0ff */
[----:B------:R-:W0:Y:S02]  /*2f20*/  @P1 MUFU.LG2 R31, R32 ;  /* 0x00000020001f1308 */ /* 0x000e240000000c00 */
[----:B------:R-:W-:Y:S02]  /*2f30*/  @!P2 IMAD.MOV R38, RZ, RZ, -R38 ;  /* 0x000000ffff26a224 */ /* 0x000fe400078e0a26 */
[----:B------:R-:W-:Y:S02]  /*2f40*/  @!P0 LOP3.LUT R38, RZ, R29, RZ, 0x33, !PT ;  /* 0x0000001dff268212 */ /* 0x000fe400078e33ff */
[----:B------:R-:W-:Y:S01]  /*2f50*/  LOP3.LUT P0, RZ, R4, 0x387, RZ, 0xc0, !PT ;  /* 0x0000038704ff7812 */ /* 0x000fe2000780c0ff */
[----:B------:R-:W-:Y:S01]  /*2f60*/  @!P3 IMAD.MOV R40, RZ, RZ, -R40 ;  /* 0x000000ffff28b224 */ /* 0x000fe200078e0a28 */
[----:B------:R-:W-:Y:S02]  /*2f70*/  ISETP.NE.AND P3, PT, R28, RZ, PT ;  /* 0x000000ff1c00720c */ /* 0x000fe40003f65270 */
[----:B------:R-:W-:-:S02]  /*2f80*/  @!P5 LOP3.LUT R40, RZ, R30, RZ, 0x33, !PT ;  /* 0x0000001eff28d212 */ /* 0x000fc400078e33ff */
[----:B------:R-:W-:Y:S02]  /*2f90*/  SEL R28, RZ, 0x1, !P3 ;  /* 0x00000001ff1c7807 */ /* 0x000fe40005800000 */
[----:B------:R-:W-:Y:S02]  /*2fa0*/  SHF.R.S32.HI R39, RZ, 0x1f, R20 ;  /* 0x0000001fff277819 */ /* 0x000fe40000011414 */
[----:B------:R-:W-:Y:S02]  /*2fb0*/  ISETP.LT.U32.AND P2, PT, R26, R40, PT ;  /* 0x000000281a00720c */ /* 0x000fe40003f41070 */
[----:B------:R-:W-:Y:S01]  /*2fc0*/  SHF.R.S32.HI R33, RZ, 0x1f, R40 ;  /* 0x0000001fff217819 */ /* 0x000fe20000011428 */
[----:B-1----:R-:W-:Y:S01]  /*2fd0*/  IMAD R21, R21, UR4, RZ ;  /* 0x0000000415157c24 */ /* 0x002fe2000f8e02ff */
[----:B------:R-:W-:Y:S02]  /*2fe0*/  LOP3.LUT R28, R39, R28, RZ, 0xfc, !PT ;  /* 0x0000001c271c7212 */ /* 0x000fe400078efcff */
[----:B------:R-:W-:Y:S01]  /*2ff0*/  ISETP.LT.AND.EX P2, PT, R27, R33, PT, P2 ;  /* 0x000000211b00720c */ /* 0x000fe20003f41320 */
        /* <DEDUP_REMOVED lines=38> */
[----:B------:R-:W-:-:S04]  /*3260*/  IMAD R27, R27, R26, RZ ;  /* 0x0000001a1b1b7224 */ /* 0x000fc800078e02ff */
[----:B------:R-:W0:Y:S01]  /*3270*/  I2F.U32.RP R26, R27 ;  /* 0x0000001b001a7306 */ /* 0x000e220000209000 */
[----:B------:R-:W-:Y:S02]  /*3280*/  IADD3 R14, PT, PT, RZ, -R27, RZ ;  /* 0x8000001bff0e7210 */ /* 0x000fe40007ffe0ff */
[----:B------:R-:W-:-:S05]  /*3290*/  ISETP.NE.U32.AND P0, PT, R27, RZ, PT ;  /* 0x000000ff1b00720c */ /* 0x000fca0003f05070 */
[----:B0-----:R-:W0:Y:S02]  /*32a0*/  MUFU.RCP R30, R26 ;  /* 0x0000001a001e7308 */ /* 0x001e240000001000 */
[----:B0-----:R-:W-:-:S06]  /*32b0*/  IADD3 R30, PT, PT, R30, 0xffffffe, RZ ;  /* 0x0ffffffe1e1e7810 */ /* 0x001fcc0007ffe0ff */
[----:B------:R-:W0:Y:S02]  /*32c0*/  F2I.FTZ.U32.TRUNC.NTZ R31, R30 ;  /* 0x0000001e001f7305 */ /* 0x000e24000021f000 */
[----:B0-----:R-:W-:Y:S02]  /*32d0*/  IMAD R33, R14, R31, RZ ;  /* 0x0000001f0e217224 */ /* 0x001fe400078e02ff */
[----:B------:R-:W-:-:S04]  /*32e0*/  IMAD.MOV.U32 R30, RZ, RZ, RZ ;  /* 0x000000ffff1e7224 */ /* 0x000fc800078e00ff */
        /* <DEDUP_REMOVED lines=13> */
.L_x_288:
[----:B------:R-:W0:Y:S01]  /*33c0*/  S2R R27, SR_CTAID.X ;  /* 0x00000000001b7919 */ /* 0x000e220000002500 */
[----:B------:R-:W-:Y:S01]  /*33d0*/  MOV R31, RZ ;  /* 0x000000ff001f7202 */ /* 0x000fe20000000f00 */
[----:B------:R-:W-:Y:S01]  /*33e0*/  IMAD.MOV.U32 R32, RZ, RZ, R42 ;  /* 0x000000ffff207224 */ /* 0x000fe200078e002a */
[----:B------:R-:W-:Y:S01]  /*33f0*/  MOV R28, 0x3420 ;  /* 0x00003420001c7802 */ /* 0x000fe20000000f00 */
[----:B0-----:R-:W-:Y:S02]  /*3400*/  IMAD R40, R27, 0x10, R12 ;  /* 0x000000101b287824 */ /* 0x001fe400078e020c */
[----:B------:R-:W-:Y:S05]  /*3410*/  CALL.REL.NOINC `($__internal_7_$__cuda_sm20_div_s64) ;  /* 0x0000002c00d47944 */ /* 0x000fea0003c00000 */
[----:B------:R-:W-:Y:S02]  /*3420*/  IADD3 R31, PT, PT, -R14, RZ, RZ ;  /* 0x000000ff0e1f7210 */ /* 0x000fe40007ffe1ff */
[----:B------:R-:W-:-:S03]  /*3430*/  MOV R43, R27 ;  /* 0x0000001b002b7202 */ /* 0x000fc60000000f00 */
[----:B------:R-:W-:Y:S01]  /*3440*/  IMAD R40, R42, R31, R40 ;  /* 0x0000001f2a287224 */ /* 0x000fe200078e0228 */
[----:B------:R-:W-:-:S07]  /*3450*/  MOV R42, R14 ;  /* 0x0000000e002a7202 */ /* 0x000fce0000000f00 */
.L_x_289:
        /* <DEDUP_REMOVED lines=23> */
[----:B------:R-:W-:-:S04]  /*35d0*/  IMAD R17, R17, R44, RZ ;  /* 0x0000002c11117224 */ /* 0x000fc800078e02ff */
[----:B------:R-:W-:Y:S02]  /*35e0*/  IMAD R17, R45, R30, R17 ;  /* 0x0000001e2d117224 */ /* 0x000fe400078e0211 */
[-C--:B------:R-:W-:Y:S02]  /*35f0*/  @!P1 IADD3 R27, PT, PT, R27, -R28.reuse, RZ ;  /* 0x8000001c1b1b9210 */ /* 0x080fe40007ffe0ff */
[----:B------:R-:W-:Y:S01]  /*3600*/  @!P1 IADD3 R14, PT, PT, R14, 0x1, RZ ;  /* 0x000000010e0e9810 */ /* 0x000fe20007ffe0ff */
[----:B------:R-:W-:Y:S01]  /*3610*/  IMAD.IADD R30, R47, 0x1, R17 ;  /* 0x000000012f1e7824 */ /* 0x000fe200078e0211 */
[----:B------:R-:W-:Y:S02]  /*3620*/  ISETP.GE.U32.AND P2, PT, R27, R28, PT ;  /* 0x0000001c1b00720c */ /* 0x000fe40003f46070 */
[----:B------:R-:W-:-:S11]  /*3630*/  ISETP.NE.AND P1, PT, RZ, UR18, PT ;  /* 0x00000012ff007c0c */ /* 0x000fd6000bf25270 */
        /* <DEDUP_REMOVED lines=30> */
.L_x_291:
[----:B------:R-:W-:Y:S01]  /*3820*/  IMAD.MOV.U32 R40, RZ, RZ, R42 ;  /* 0x000000ffff287224 */ /* 0x000fe200078e002a */
[----:B------:R-:W-:Y:S01]  /*3830*/  MOV R31, R43 ;  /* 0x0000002b001f7202 */ /* 0x000fe20000000f00 */
[----:B------:R-:W-:Y:S01]  /*3840*/  IMAD.MOV.U32 R32, RZ, RZ, R46 ;  /* 0x000000ffff207224 */ /* 0x000fe200078e002e */
[----:B------:R-:W-:Y:S02]  /*3850*/  MOV R28, 0x3870 ;  /* 0x00003870001c7802 */ /* 0x000fe40000000f00 */
[----:B------:R-:W-:Y:S05]  /*3860*/  CALL.REL.NOINC `($__internal_7_$__cuda_sm20_div_s64) ;  /* 0x0000002800c07944 */ /* 0x000fea0003c00000 */
[----:B------:R-:W-:-:S05]  /*3870*/  IADD3 R27, PT, PT, -R14, RZ, RZ ;  /* 0x000000ff0e1b7210 */ /* 0x000fca0007ffe1ff */
[----:B------:R-:W-:Y:S02]  /*3880*/  IMAD R42, R27, R46, R42 ;  /* 0x0000002e1b2a7224 */ /* 0x000fe400078e022a */
.L_x_292:
[----:B------:R-:W-:Y:S05]  /*3890*/  BSYNC.RECONVERGENT B0 ;  /* 0x0000000000007941 */ /* 0x000fea0003800200 */
.L_x_290:
        /* <DEDUP_REMOVED lines=9> */
[----:B0-----:R-:W-:-:S07]  /*3930*/  UISETP.NE.AND UP0, UPT, UR8, URZ, UPT ;  /* 0x000000ff0800728c */ /* 0x001fce000bf05270 */
[----:B-1----:R-:W0:Y:S01]  /*3940*/  MUFU.RCP R26, R26 ;  /* 0x0000001a001a7308 */ /* 0x002e220000001000 */
[----:B--2---:R-:W-:Y:S02]  /*3950*/  USEL UR8, UR5, 0x1, !UP0 ;  /* 0x0000000105087887 */ /* 0x004fe4000c000000 */
[----:B------:R-:W-:-:S05]  /*3960*/  USEL UR9, UR4, 0x1, UP0 ;  /* 0x0000000104097887 */ /* 0x000fca0008000000 */
[----:B------:R-:W1:Y:S01]  /*3970*/  I2F.U32.RP R32, R27 ;  /* 0x0000001b00207306 */ /* 0x000e620000209000 */
[----:B------:R-:W-:Y:S02]  /*3980*/  UIMAD UR4, UR5, UR4, URZ ;  /* 0x00000004050472a4 */ /* 0x000fe4000f8e02ff */
[----:B------:R-:W-:-:S05]  /*3990*/  UIMAD UR5, UR9, UR5, URZ ;  /* 0x00000005090572a4 */ /* 0x000fca000f8e02ff */
[----:B---3--:R2:W3:Y:S01]  /*39a0*/  MUFU.RCP R44, R28 ;  /* 0x0000001c002c7308 */ /* 0x0084e20000001000 */
[----:B0-----:R-:W-:-:S07]  /*39b0*/  VIADD R33, R26, 0xffffffe ;  /* 0x0ffffffe1a217836 */ /* 0x001fce0000000000 */
[----:B-1----:R-:W0:Y:S08]  /*39c0*/  MUFU.RCP R40, R32 ;  /* 0x0000002000287308 */ /* 0x002e300000001000 */
[----:B------:R-:W1:Y:S01]  /*39d0*/  F2I.FTZ.U32.TRUNC.NTZ R33, R33 ;  /* 0x0000002100217305 */ /* 0x000e62000021f000 */
[----:B--2---:R-:W-:Y:S01]  /*39e0*/  IABS R28, R22 ;  /* 0x00000016001c7213 */ /* 0x004fe20000000000 */
[----:B---3--:R-:W-:-:S06]  /*39f0*/  VIADD R44, R44, 0xffffffe ;  /* 0x0ffffffe2c2c7836 */ /* 0x008fcc0000000000 */
[----:B------:R-:W2:Y:S01]  /*3a00*/  I2F.U32.RP R39, R28 ;  /* 0x0000001c00277306 */ /* 0x000ea20000209000 */
[----:B0-----:R-:W-:Y:S01]  /*3a10*/  IADD3 R40, PT, PT, R40, 0xffffffe, RZ ;  /* 0x0ffffffe28287810 */ /* 0x001fe20007ffe0ff */
[----:B------:R-:W-:Y:S02]  /*3a20*/  IMAD.MOV.U32 R32, RZ, RZ, RZ ;  /* 0x000000ffff207224 */ /* 0x000fe400078e00ff */
[----:B-1----:R-:W-:-:S04]  /*3a30*/  IMAD.MOV R26, RZ, RZ, -R33 ;  /* 0x000000ffff1a7224 */ /* 0x002fc800078e0a21 */
[----:B------:R0:W1:Y:S01]  /*3a40*/  F2I.FTZ.U32.TRUNC.NTZ R45, R44 ;  /* 0x0000002c002d7305 */ /* 0x000062000021f000 */
[----:B------:R-:W-:-:S04]  /*3a50*/  IMAD R31, R26, R38, RZ ;  /* 0x000000261a1f7224 */ /* 0x000fc800078e02ff */
[----:B------:R-:W-:-:S03]  /*3a60*/  IMAD.HI.U32 R31, R33, R31, R32 ;  /* 0x0000001f211f7227 */ /* 0x000fc600078e0020 */
[----:B------:R-:W3:Y:S01]  /*3a70*/  F2I.FTZ.U32.TRUNC.NTZ R41, R40 ;  /* 0x0000002800297305 */ /* 0x000ee2000021f000 */
[----:B------:R-:W-:Y:S02]  /*3a80*/  IABS R32, R25 ;  /* 0x0000001900207213 */ /* 0x000fe40000000000 */
[----:B------:R-:W-:-:S04]  /*3a90*/  IMAD.HI.U32 R31, R31, R34, RZ ;  /* 0x000000221f1f7227 */ /* 0x000fc800078e00ff */
[----:B0-----:R-:W-:Y:S01]  /*3aa0*/  HFMA2 R44, -RZ, RZ, 0, 0 ;  /* 0x00000000ff2c7431 */ /* 0x001fe200000001ff */
[----:B--2---:R-:W0:Y:S01]  /*3ab0*/  MUFU.RCP R39, R39 ;  /* 0x0000002700277308 */ /* 0x004e220000001000 */
[----:B-1----:R-:W-:Y:S02]  /*3ac0*/  IMAD.MOV R33, RZ, RZ, -R45 ;  /* 0x000000ffff217224 */ /* 0x002fe400078e0a2d */
[----:B------:R-:W-:Y:S02]  /*3ad0*/  IMAD.MOV R32, RZ, RZ, -R32 ;  /* 0x000000ffff207224 */ /* 0x000fe400078e0a20 */
[----:B------:R-:W-:Y:S02]  /*3ae0*/  IMAD R33, R33, R30, RZ ;  /* 0x0000001e21217224 */ /* 0x000fe400078e02ff */
[----:B---3--:R-:W-:Y:S01]  /*3af0*/  IMAD.MOV R26, RZ, RZ, -R41 ;  /* 0x000000ffff1a7224 */ /* 0x008fe200078e0a29 */
[----:B------:R-:W-:Y:S01]  /*3b00*/  MOV R40, RZ ;  /* 0x000000ff00287202 */ /* 0x000fe20000000f00 */
[----:B------:R-:W-:-:S04]  /*3b10*/  IMAD.HI.U32 R33, R45, R33, R44 ;  /* 0x000000212d217227 */ /* 0x000fc800078e002c */
[----:B------:R-:W-:Y:S01]  /*3b20*/  IMAD R45, R26, R27, RZ ;  /* 0x0000001b1a2d7224 */ /* 0x000fe200078e02ff */
[----:B------:R-:W-:Y:S01]  /*3b30*/  IABS R26, R29 ;  /* 0x0000001d001a7213 */ /* 0x000fe20000000000 */
[----:B------:R-:W-:Y:S02]  /*3b40*/  IMAD R43, R31, R32, R34 ;  /* 0x000000201f2b7224 */ /* 0x000fe400078e0222 */
[----:B------:R-:W-:Y:S01]  /*3b50*/  IMAD.HI.U32 R34, R41, R45, R40 ;  /* 0x0000002d29227227 */ /* 0x000fe200078e0028 */
[----:B------:R-:W-:Y:S02]  /*3b60*/  IABS R45, R14 ;  /* 0x0000000e002d7213 */ /* 0x000fe40000000000 */
[----:B------:R-:W-:Y:S01]  /*3b70*/  ISETP.GT.U32.AND P4, PT, R38, R43, PT ;  /* 0x0000002b2600720c */ /* 0x000fe20003f84070 */
[----:B0-----:R-:W-:Y:S02]  /*3b80*/  VIADD R40, R39, 0xffffffe ;  /* 0x0ffffffe27287836 */ /* 0x001fe40000000000 */
[----:B------:R-:W-:-:S02]  /*3b90*/  IMAD.HI.U32 R34, R34, R45, RZ ;  /* 0x0000002d22227227 */ /* 0x000fc400078e00ff */
[----:B------:R-:W0:Y:S08]  /*3ba0*/  F2I.FTZ.U32.TRUNC.NTZ R41, R40 ;  /* 0x0000002800297305 */ /* 0x000e30000021f000 */
[----:B------:R-:W-:Y:S02]  /*3bb0*/  @!P4 IMAD.IADD R43, R43, 0x1, -R38 ;  /* 0x000000012b2bc824 */ /* 0x000fe400078e0a26 */
[----:B------:R-:W-:Y:S01]  /*3bc0*/  @!P4 VIADD R31, R31, 0x1 ;  /* 0x000000011f1fc836 */ /* 0x000fe20000000000 */
[----:B------:R-:W-:-:S02]  /*3bd0*/  ISETP.NE.AND P4, PT, R25, RZ, PT ;  /* 0x000000ff1900720c */ /* 0x000fc40003f85270 */
[----:B------:R-:W-:Y:S01]  /*3be0*/  ISETP.GE.U32.AND P0, PT, R43, R38, PT ;  /* 0x000000262b00720c */ /* 0x000fe20003f06070 */
[----:B0-----:R-:W-:Y:S01]  /*3bf0*/  IMAD.MOV R39, RZ, RZ, -R41 ;  /* 0x000000ffff277224 */ /* 0x001fe200078e0a29 */
[----:B------:R-:W-:Y:S01]  /*3c00*/  IABS R43, R23 ;  /* 0x00000017002b7213 */ /* 0x000fe20000000000 */
[----:B------:R-:W-:Y:S02]  /*3c10*/  IMAD.MOV.U32 R40, RZ, RZ, RZ ;  /* 0x000000ffff287224 */ /* 0x000fe400078e00ff */
[----:B------:R-:W-:Y:S01]  /*3c20*/  IMAD R39, R39, R28, RZ ;  /* 0x0000001c27277224 */ /* 0x000fe200078e02ff */
[----:B------:R-:W-:-:S03]  /*3c30*/  IADD3 R43, PT, PT, RZ, -R43, RZ ;  /* 0x8000002bff2b7210 */ /* 0x000fc60007ffe0ff */
[----:B------:R-:W-:Y:S02]  /*3c40*/  IMAD.HI.U32 R32, R41, R39, R40 ;  /* 0x0000002729207227 */ /* 0x000fe400078e0028 */
[----:B------:R-:W0:Y:S02]  /*3c50*/  I2F.U32.RP R39, R26 ;  /* 0x0000001a00277306 */ /* 0x000e240000209000 */
[----:B------:R-:W-:Y:S02]  /*3c60*/  IMAD R38, R34, R43, R45 ;  /* 0x0000002b22267224 */ /* 0x000fe400078e022d */
[----:B------:R-:W-:-:S03]  /*3c70*/  @P0 VIADD R31, R31, 0x1 ;  /* 0x000000011f1f0836 */ /* 0x000fc60000000000 */
[----:B------:R-:W-:Y:S01]  /*3c80*/  ISETP.GT.U32.AND P1, PT, R27, R38, PT ;  /* 0x000000261b00720c */ /* 0x000fe20003f24070 */
[----:B0-----:R-:W0:-:S12]  /*3c90*/  MUFU.RCP R39, R39 ;  /* 0x0000002700277308 */ /* 0x001e180000001000 */
[-C--:B------:R-:W-:Y:S02]  /*3ca0*/  @!P1 IADD3 R38, PT, PT, R38, -R27.reuse, RZ ;  /* 0x8000001b26269210 */ /* 0x080fe40007ffe0ff */
[----:B------:R-:W-:Y:S02]  /*3cb0*/  @!P1 IADD3 R34, PT, PT, R34, 0x1, RZ ;  /* 0x0000000122229810 */ /* 0x000fe40007ffe0ff */
[----:B------:R-:W-:Y:S02]  /*3cc0*/  ISETP.GE.U32.AND P3, PT, R38, R27, PT ;  /* 0x0000001b2600720c */ /* 0x000fe40003f66070 */
[----:B------:R-:W-:Y:S02]  /*3cd0*/  LOP3.LUT R27, R42, R25, RZ, 0x3c, !PT ;  /* 0x000000192a1b7212 */ /* 0x000fe400078e3cff */
[----:B------:R-:W-:Y:S02]  /*3ce0*/  ISETP.NE.AND P1, PT, R23, RZ, PT ;  /* 0x000000ff1700720c */ /* 0x000fe40003f25270 */
[----:B------:R-:W-:-:S02]  /*3cf0*/  ISETP.GE.AND P2, PT, R27, RZ, PT ;  /* 0x000000ff1b00720c */ /* 0x000fc40003f46270 */
[----:B------:R-:W-:Y:S02]  /*3d00*/  LOP3.LUT R27, R14, R23, RZ, 0x3c, !PT ;  /* 0x000000170e1b7212 */ /* 0x000fe400078e3cff */
[----:B0-----:R-:W-:Y:S02]  /*3d10*/  IADD3 R39, PT, PT, R39, 0xffffffe, RZ ;  /* 0x0ffffffe27277810 */ /* 0x001fe40007ffe0ff */
[----:B------:R-:W-:Y:S01]  /*3d20*/  ISETP.GE.AND P0, PT, R27, RZ, PT ;  /* 0x000000ff1b00720c */ /* 0x000fe20003f06270 */
[----:B------:R-:W-:Y:S01]  /*3d30*/  @P3 VIADD R34, R34, 0x1 ;  /* 0x0000000122223836 */ /* 0x000fe20000000000 */
[----:B------:R-:W-:Y:S02]  /*3d40*/  IABS R38, R24 ;  /* 0x0000001800267213 */ /* 0x000fe40000000000 */
[----:B------:R-:W0:Y:S01]  /*3d50*/  F2I.FTZ.U32.TRUNC.NTZ R39, R39 ;  /* 0x0000002700277305 */ /* 0x000e22000021f000 */
[----:B------:R-:W-:Y:S02]  /*3d60*/  IMAD.MOV.U32 R27, RZ, RZ, R34 ;  /* 0x000000ffff1b7224 */ /* 0x000fe400078e0022 */
[----:B------:R-:W-:Y:S01]  /*3d70*/  @!P2 IMAD.MOV R31, RZ, RZ, -R31 ;  /* 0x000000ffff1fa224 */ /* 0x000fe200078e0a1f */
[----:B------:R-:W-:Y:S01]  /*3d80*/  @!P4 LOP3.LUT R31, RZ, R25, RZ, 0x33, !PT ;  /* 0x00000019ff1fc212 */ /* 0x000fe200078e33ff */
[----:B------:R-:W-:-:S03]  /*3d90*/  IMAD.MOV R38, RZ, RZ, -R38 ;  /* 0x000000ffff267224 */ /* 0x000fc600078e0a26 */
[----:B------:R-:W-:Y:S01]  /*3da0*/  IABS R40, R31 ;  /* 0x0000001f00287213 */ /* 0x000fe20000000000 */
[----:B------:R-:W-:Y:S01]  /*3db0*/  IMAD.MOV R34, RZ, RZ, -R31 ;  /* 0x000000ffff227224 */ /* 0x000fe200078e0a1f */
[----:B------:R-:W-:Y:S02]  /*3dc0*/  @!P0 IADD3 R27, PT, PT, -R27, RZ, RZ ;  /* 0x000000ff1b1b8210 */ /* 0x000fe40007ffe1ff */
[----:B------:R-:W-:Y:S01]  /*3dd0*/  @!P1 LOP3.LUT R27, RZ, R23, RZ, 0x33, !PT ;  /* 0x00000017ff1b9212 */ /* 0x000fe200078e33ff */
[----:B------:R-:W-:Y:S01]  /*3de0*/  IMAD R42, R25, R34, R42 ;  /* 0x00000022192a7224 */ /* 0x000fe200078e022a */
[----:B------:R-:W-:Y:S01]  /*3df0*/  IABS R34, R22 ;  /* 0x0000001600227213 */ /* 0x000fe20000000000 */
[----:B------:R-:W-:Y:S01]  /*3e00*/  IMAD.HI.U32 R33, R33, R40, RZ ;  /* 0x0000002821217227 */ /* 0x000fe200078e00ff */
[----:B------:R-:W-:Y:S02]  /*3e10*/  IABS R41, R27 ;  /* 0x0000001b00297213 */ /* 0x000fe40000000000 */
[----:B0-----:R-:W-:Y:S01]  /*3e20*/  IADD3 R25, PT, PT, RZ, -R39, RZ ;  /* 0x80000027ff197210 */ /* 0x001fe20007ffe0ff */
[----:B------:R-:W-:-:S02]  /*3e30*/  IMAD R43, R33, R38, R40 ;  /* 0x00000026212b7224 */ /* 0x000fc400078e0228 */
[----:B------:R-:W-:Y:S02]  /*3e40*/  IMAD.MOV R34, RZ, RZ, -R34 ;  /* 0x000000ffff227224 */ /* 0x000fe400078e0a22 */
[----:B------:R-:W-:Y:S01]  /*3e50*/  IMAD.HI.U32 R32, R32, R41, RZ ;  /* 0x0000002920207227 */ /* 0x000fe200078e00ff */
[----:B------:R-:W-:-:S03]  /*3e60*/  ISETP.GT.U32.AND P3, PT, R30, R43, PT ;  /* 0x0000002b1e00720c */ /* 0x000fc60003f64070 */
[----:B------:R-:W-:Y:S02]  /*3e70*/  IMAD R25, R25, R26, RZ ;  /* 0x0000001a19197224 */ /* 0x000fe400078e02ff */
[----:B------:R-:W-:Y:S02]  /*3e80*/  IMAD.MOV.U32 R38, RZ, RZ, RZ ;  /* 0x000000ffff267224 */ /* 0x000fe400078e00ff */
[----:B------:R-:W-:Y:S01]  /*3e90*/  IMAD R41, R32, R34, R41 ;  /* 0x0000002220297224 */ /* 0x000fe200078e0229 */
[----:B------:R-:W-:Y:S01]  /*3ea0*/  IABS R34, R18 ;  /* 0x0000001200227213 */ /* 0x000fe20000000000 */
[----:B------:R-:W-:Y:S01]  /*3eb0*/  IMAD.HI.U32 R39, R39, R25, R38 ;  /* 0x0000001927277227 */ /* 0x000fe200078e0026 */
[----:B------:R-:W-:Y:S02]  /*3ec0*/  IABS R25, R29 ;  /* 0x0000001d00197213 */ /* 0x000fe40000000000 */
[----:B------:R-:W-:Y:S01]  /*3ed0*/  ISETP.GT.U32.AND P1, PT, R28, R41, PT ;  /* 0x000000291c00720c */ /* 0x000fe20003f24070 */
[----:B------:R-:W-:Y:S01]  /*3ee0*/  @!P3 VIADD R33, R33, 0x1 ;  /* 0x000000012121b836 */ /* 0x000fe20000000000 */
[----:B------:R-:W-:Y:S01]  /*3ef0*/  @!P3 IADD3 R43, PT, PT, R43, -R30, RZ ;  /* 0x8000001e2b2bb210 */ /* 0x000fe20007ffe0ff */
[----:B------:R-:W-:-:S02]  /*3f00*/  IMAD.MOV R25, RZ, RZ, -R25 ;  /* 0x000000ffff197224 */ /* 0x000fc400078e0a19 */
[----:B------:R-:W-:Y:S01]  /*3f10*/  IMAD.HI.U32 R39, R39, R34, RZ ;  /* 0x0000002227277227 */ /* 0x000fe200078e00ff */
[----:B------:R-:W-:-:S03]  /*3f20*/  ISETP.GE.U32.AND P6, PT, R43, R30, PT ;  /* 0x0000001e2b00720c */ /* 0x000fc60003fc6070 */
[----:B------:R-:W-:Y:S02]  /*3f30*/  IMAD R25, R39, R25, R34 ;  /* 0x0000001927197224 */ /* 0x000fe400078e0222 */
[----:B------:R-:W-:-:S03]  /*3f40*/  IMAD.WIDE R42, R42, UR5, RZ ;  /* 0x000000052a2a7c25 */ /* 0x000fc6000f8e02ff */
[----:B------:R-:W-:Y:S01]  /*3f50*/  ISETP.GT.U32.AND P0, PT, R26, R25, PT ;  /* 0x000000191a00720c */ /* 0x000fe20003f04070 */
[----:B------:R-:W-:Y:S02]  /*3f60*/  @!P1 IMAD.IADD R41, R41, 0x1, -R28 ;  /* 0x0000000129299824 */ /* 0x000fe400078e0a1c */
[----:B------:R-:W-:Y:S01]  /*3f70*/  @!P1 VIADD R32, R32, 0x1 ;  /* 0x0000000120209836 */ /* 0x000fe20000000000 */
[----:B------:R-:W-:Y:S02]  /*3f80*/  ISETP.NE.AND P1, PT, R22, RZ, PT ;  /* 0x000000ff1600720c */ /* 0x000fe40003f25270 */
[----:B------:R-:W-:-:S07]  /*3f90*/  @P6 IADD3 R33, PT, PT, R33, 0x1, RZ ;  /* 0x0000000121216810 */ /* 0x000fce0007ffe0ff */
[-C--:B------:R-:W-:Y:S01]  /*3fa0*/  @!P0 IADD3 R25, PT, PT, R25, -R26.reuse, RZ ;  /* 0x8000001a19198210 */ /* 0x080fe20007ffe0ff */
[----:B------:R-:W-:Y:S01]  /*3fb0*/  @!P0 VIADD R39, R39, 0x1 ;  /* 0x0000000127278836 */ /* 0x000fe20000000000 */
[----:B------:R-:W-:Y:S02]  /*3fc0*/  ISETP.NE.AND P0, PT, R29, RZ, PT ;  /* 0x000000ff1d00720c */ /* 0x000fe40003f05270 */
[----:B------:R-:W-:Y:S02]  /*3fd0*/  ISETP.GE.U32.AND P4, PT, R25, R26, PT ;  /* 0x0000001a1900720c */ /* 0x000fe40003f86070 */
[----:B------:R-:W-:Y:S02]  /*3fe0*/  LOP3.LUT R25, R18, R29, RZ, 0x3c, !PT ;  /* 0x0000001d12197212 */ /* 0x000fe400078e3cff */
[----:B------:R-:W-:Y:S02]  /*3ff0*/  LOP3.LUT R26, R31, R24, RZ, 0x3c, !PT ;  /* 0x000000181f1a7212 */ /* 0x000fe400078e3cff */
[----:B------:R-:W-:-:S02]  /*4000*/  ISETP.GE.AND P2, PT, R25, RZ, PT ;  /* 0x000000ff1900720c */ /* 0x000fc40003f46270 */
[----:B------:R-:W-:-:S05]  /*4010*/  LOP3.LUT R25, R27, R22, RZ, 0x3c, !PT ;  /* 0x000000161b197212 */ /* 0x000fca00078e3cff */
[----:B------:R-:W-:Y:S01]  /*4020*/  @P4 VIADD R39, R39, 0x1 ;  /* 0x0000000127274836 */ /* 0x000fe20000000000 */
[----:B------:R-:W-:-:S05]  /*4030*/  ISETP.GE.U32.AND P4, PT, R41, R28, PT ;  /* 0x0000001c2900720c */ /* 0x000fca0003f86070 */
[----:B------:R-:W-:Y:S01]  /*4040*/  @!P2 IMAD.MOV R39, RZ, RZ, -R39 ;  /* 0x000000ffff27a224 */ /* 0x000fe200078e0a27 */
[----:B------:R-:W-:Y:S02]  /*4050*/  ISETP.GE.AND P2, PT, R26, RZ, PT ;  /* 0x000000ff1a00720c */ /* 0x000fe40003f46270 */
[----:B------:R-:W-:Y:S02]  /*4060*/  @!P0 LOP3.LUT R39, RZ, R29, RZ, 0x33, !PT ;  /* 0x0000001dff278212 */ /* 0x000fe400078e33ff */
[----:B------:R-:W-:-:S03]  /*4070*/  ISETP.GE.AND P0, PT, R25, RZ, PT ;  /* 0x000000ff1900720c */ /* 0x000fc60003f06270 */
[C---:B------:R-:W-:Y:S01]  /*4080*/  IMAD.WIDE R40, R39.reuse, UR8, RZ ;  /* 0x0000000827287c25 */ /* 0x040fe2000f8e02ff */
[----:B------:R-:W-:Y:S01]  /*4090*/  USHF.R.S32.HI UR8, URZ, 0x1f, UR9 ;  /* 0x0000001fff087899 */ /* 0x000fe20008011409 */
[----:B------:R-:W-:Y:S02]  /*40a0*/  IADD3 R39, PT, PT, -R39, RZ, RZ ;  /* 0x000000ff27277210 */ /* 0x000fe40007ffe1ff */
[----:B------:R-:W-:Y:S02]  /*40b0*/  @P4 VIADD R32, R32, 0x1 ;  /* 0x0000000120204836 */ /* 0x000fe40000000000 */
[----:B------:R-:W-:Y:S01]  /*40c0*/  @!P2 IMAD.MOV R33, RZ, RZ, -R33 ;  /* 0x000000ffff21a224 */ /* 0x000fe200078e0a21 */
[----:B------:R-:W-:Y:S01]  /*40d0*/  @!P5 LOP3.LUT R33, RZ, R24, RZ, 0x33, !PT ;  /* 0x00000018ff21d212 */ /* 0x000fe200078e33ff */
[----:B------:R-:W-:Y:S01]  /*40e0*/  IMAD.WIDE.U32 R40, R17, UR9, R40 ;  /* 0x0000000911287c25 */ /* 0x000fe2000f8e0028 */
[----:B------:R-:W-:Y:S01]  /*40f0*/  UIMAD UR9, UR21, UR9, URZ ;  /* 0x00000009150972a4 */ /* 0x000fe2000f8e02ff */
[----:B------:R-:W-:-:S02]  /*4100*/  @!P0 IADD3 R32, PT, PT, -R32, RZ, RZ ;  /* 0x000000ff20208210 */ /* 0x000fc40007ffe1ff */
[----:B------:R-:W-:Y:S01]  /*4110*/  @!P1 LOP3.LUT R32, RZ, R22, RZ, 0x33, !PT ;  /* 0x00000016ff209212 */ /* 0x000fe200078e33ff */
[----:B------:R-:W-:Y:S01]  /*4120*/  IMAD R41, R17, UR8, R41 ;  /* 0x0000000811297c24 */ /* 0x000fe2000f8e0229 */
[----:B------:R-:W-:Y:S01]  /*4130*/  UIMAD UR8, UR7, UR4, URZ ;  /* 0x00000004070872a4 */ /* 0x000fe2000f8e02ff */
[----:B------:R-:W-:Y:S01]  /*4140*/  IMAD R39, R29, R39, R18 ;  /* 0x000000271d277224 */ /* 0x000fe200078e0212 */
[----:B------:R-:W-:Y:S01]  /*4150*/  IADD3 R17, PT, PT, -R32, RZ, RZ ;  /* 0x000000ff20117210 */ /* 0x000fe20007ffe1ff */
[----:B------:R-:W-:Y:S02]  /*4160*/  IMAD.MOV R18, RZ, RZ, -R27 ;  /* 0x000000ffff127224 */ /* 0x000fe400078e0a1b */
[----:B------:R-:W-:Y:S02]  /*4170*/  IMAD.MOV R25, RZ, RZ, -R33 ;  /* 0x000000ffff197224 */ /* 0x000fe400078e0a21 */
[----:B------:R-:W-:Y:S01]  /*4180*/  IMAD.WIDE R40, R39, UR4, R40 ;  /* 0x0000000427287c25 */ /* 0x000fe2000f8e0228 */
[----:B------:R-:W0:Y:S03]  /*4190*/  LDCU.64 UR4, c[0x0][0x420] ;  /* 0x00008400ff0477ac */ /* 0x000e260008000a00 */
        /* <DEDUP_REMOVED lines=18> */
.L_x_287:
[----:B------:R-:W0:Y:S01]  /*42c0*/  LDC.64 R20, c[0x0][0x420] ;  /* 0x00010800ff147b82 */ /* 0x000e220000000a00 */
[----:B------:R-:W-:-:S05]  /*42d0*/  IADD3 R14, PT, PT, R12, UR19, RZ ;  /* 0x000000130c0e7c10 */ /* 0x000fca000fffe0ff */
[----:B0-----:R-:W-:-:S05]  /*42e0*/  IMAD.WIDE.U32 R20, R14, 0x4, R20 ;  /* 0x000000040e147825 */ /* 0x001fca00078e0014 */
[----:B------:R1:W-:Y:S02]  /*42f0*/  STG.E desc[UR10][R20.64], R0 ;  /* 0x0000000014007986 */ /* 0x0003e4000c10190a */
.L_x_286:
[----:B------:R-:W-:Y:S05]  /*4300*/  BSYNC.RECONVERGENT B1 ;  /* 0x0000000000017941 */ /* 0x000fea0003800200 */
.L_x_285:
[----:B------:R-:W2:Y:S01]  /*4310*/  LDCU UR7, c[0x0][0x534] ;  /* 0x0000a680ff0777ac */ /* 0x000ea20008000800 */
[----:B01----:R-:W-:Y:S01]  /*4320*/  LOP3.LUT R21, R4, 0x7, RZ, 0xc0, !PT ;  /* 0x0000000704157812 */ /* 0x003fe200078ec0ff */
[----:B------:R-:W0:Y:S01]  /*4330*/  S2R R14, SR_CgaCtaId ;  /* 0x00000000000e7919 */ /* 0x000e220000008800 */
[----:B------:R-:W-:Y:S01]  /*4340*/  MOV R23, 0x400 ;  /* 0x0000040000177802 */ /* 0x000fe20000000f00 */
[----:B------:R-:W1:Y:S01]  /*4350*/  S2UR UR6, SR_CTAID.X ;  /* 0x00000000000679c3 */ /* 0x000e620000002500 */
[C---:B------:R-:W-:Y:S02]  /*4360*/  LOP3.LUT R17, R21.reuse, 0x8, RZ, 0xfc, !PT ;  /* 0x0000000815117812 */ /* 0x040fe400078efcff */
[C---:B------:R-:W-:Y:S02]  /*4370*/  LOP3.LUT R20, R21.reuse, 0x30, RZ, 0xfc, !PT ;  /* 0x0000003015147812 */ /* 0x040fe400078efcff */
[----:B--2---:R-:W-:Y:S01]  /*4380*/  ISETP.GE.AND P1, PT, R21, UR7, PT ;  /* 0x0000000715007c0c */ /* 0x004fe2000bf26270 */
[----:B------:R-:W-:Y:S01]  /*4390*/  UISETP.GE.AND UP0, UPT, UR7, 0x1, UPT ;  /* 0x000000010700788c */ /* 0x000fe2000bf06270 */
[----:B------:R-:W-:-:S02]  /*43a0*/  ISETP.GE.AND P0, PT, R17, UR7, PT ;  /* 0x0000000711007c0c */ /* 0x000fc4000bf06270 */
[C---:B------:R-:W-:Y:S02]  /*43b0*/  ISETP.GT.U32.OR P1, PT, R4.reuse, 0x7f, P1 ;  /* 0x0000007f0400780c */ /* 0x040fe40000f24470 */
[----:B------:R-:W-:Y:S02]  /*43c0*/  ISETP.GT.U32.OR P0, PT, R4, 0x7f, P0 ;  /* 0x0000007f0400780c */ /* 0x000fe40000704470 */
[----:B------:R-:W-:Y:S02]  /*43d0*/  LOP3.LUT R17, R21, 0x10, RZ, 0xfc, !PT ;  /* 0x0000001015117812 */ /* 0x000fe400078efcff */
[----:B------:R-:W-:Y:S01]  /*43e0*/  ISETP.GE.AND P2, PT, R20, UR7, PT ;  /* 0x0000000714007c0c */ /* 0x000fe2000bf46270 */
[----:B-1----:R-:W-:Y:S01]  /*43f0*/  USHF.L.U32 UR6, UR6, 0x4, URZ ;  /* 0x0000000406067899 */ /* 0x002fe200080006ff */
[----:B------:R-:W-:Y:S02]  /*4400*/  ISETP.GE.AND P6, PT, R17, UR7, PT ;  /* 0x0000000711007c0c */ /* 0x000fe4000bfc6270 */
[----:B------:R-:W-:-:S02]  /*4410*/  LOP3.LUT R17, R21, 0x18, RZ, 0xfc, !PT ;  /* 0x0000001815117812 */ /* 0x000fc400078efcff */
[----:B0-----:R-:W-:Y:S01]  /*4420*/  LEA R14, R14, R23, 0x18 ;  /* 0x000000170e0e7211 */ /* 0x001fe200078ec0ff */
[C---:B------:R-:W-:Y:S01]  /*4430*/  @!P1 FADD.FTZ R18, -R0.reuse, R37 ;  /* 0x0000002500129221 */ /* 0x040fe20000010100 */
[----:B------:R-:W-:Y:S01]  /*4440*/  ISETP.GE.AND P5, PT, R17, UR7, PT ;  /* 0x0000000711007c0c */ /* 0x000fe2000bfa6270 */
[----:B------:R-:W-:Y:S01]  /*4450*/  @!P0 FADD.FTZ R22, -R0, R36 ;  /* 0x0000002400168221 */ /* 0x000fe20000010100 */
[----:B------:R-:W-:Y:S01]  /*4460*/  LOP3.LUT R17, R21, 0x20, RZ, 0xfc, !PT ;  /* 0x0000002015117812 */ /* 0x000fe200078efcff */
[----:B------:R-:W-:Y:S01]  /*4470*/  @!P1 FMUL.FTZ R18, R18, 1.4426950216293334961 ;  /* 0x3fb8aa3b12129820 */ /* 0x000fe20000410000 */
[----:B------:R-:W-:Y:S01]  /*4480*/  ISETP.GT.U32.OR P5, PT, R4, 0x7f, P5 ;  /* 0x0000007f0400780c */ /* 0x000fe20002fa4470 */
[----:B------:R-:W-:Y:S01]  /*4490*/  @!P0 FMUL.FTZ R22, R22, 1.4426950216293334961 ;  /* 0x3fb8aa3b16168820 */ /* 0x000fe20000410000 */
[----:B------:R-:W-:Y:S02]  /*44a0*/  ISETP.GE.AND P4, PT, R17, UR7, PT ;  /* 0x0000000711007c0c */ /* 0x000fe4000bf86270 */
[C---:B------:R-:W-:Y:S01]  /*44b0*/  LOP3.LUT R17, R21.reuse, 0x28, RZ, 0xfc, !PT ;  /* 0x0000002815117812 */ /* 0x040fe200078efcff */
[----:B------:R-:W0:Y:S01]  /*44c0*/  @!P1 MUFU.EX2 R18, R18 ;  /* 0x0000001200129308 */ /* 0x000e220000000800 */
[----:B------:R-:W-:-:S02]  /*44d0*/  LOP3.LUT R20, R21, 0x38, RZ, 0xfc, !PT ;  /* 0x0000003815147812 */ /* 0x000fc400078efcff */
[----:B------:R-:W-:Y:S01]  /*44e0*/  ISETP.GE.AND P3, PT, R17, UR7, PT ;  /* 0x0000000711007c0c */ /* 0x000fe2000bf66270 */
[----:B------:R-:W-:Y:S01]  /*44f0*/  IMAD.SHL.U32 R17, R12, 0x4, RZ ;  /* 0x000000040c117824 */ /* 0x000fe200078e00ff */
[C---:B------:R-:W-:Y:S02]  /*4500*/  ISETP.GT.U32.OR P6, PT, R4.reuse, 0x7f, P6 ;  /* 0x0000007f0400780c */ /* 0x040fe400037c4470 */
[----:B------:R-:W-:Y:S01]  /*4510*/  ISETP.GT.U32.OR P4, PT, R4, 0x7f, P4 ;  /* 0x0000007f0400780c */ /* 0x000fe20002784470 */
[----:B------:R-:W1:Y:S01]  /*4520*/  @!P0 MUFU.EX2 R22, R22 ;  /* 0x0000001600168308 */ /* 0x000e620000000800 */
[----:B------:R-:W-:Y:S02]  /*4530*/  IMAD.IADD R24, R14, 0x1, R17 ;  /* 0x000000010e187824 */ /* 0x000fe400078e0211 */
[----:B------:R-:W-:Y:S01]  /*4540*/  @!P5 FADD.FTZ R16, -R0, R16 ;  /* 0x000000100010d221 */ /* 0x000fe20000010100 */
[----:B------:R-:W-:Y:S01]  /*4550*/  ISETP.GT.U32.OR P3, PT, R4, 0x7f, P3 ;  /* 0x0000007f0400780c */ /* 0x000fe20001f64470 */
[----:B------:R-:W-:-:S02]  /*4560*/  IMAD R25, R21, 0x44, R24 ;  /* 0x0000004415197824 */ /* 0x000fc400078e0218 */
[----:B------:R-:W-:Y:S01]  /*4570*/  @!P5 FMUL.FTZ R16, R16, 1.4426950216293334961 ;  /* 0x3fb8aa3b1010d820 */ /* 0x000fe20000410000 */
[----:B------:R-:W-:Y:S02]  /*4580*/  ISETP.GT.U32.OR P2, PT, R4, 0x7f, P2 ;  /* 0x0000007f0400780c */ /* 0x000fe40001744470 */
[----:B0-----:R0:W-:Y:S01]  /*4590*/  @!P1 STS [R25], R18 ;  /* 0x0000001219009388 */ /* 0x0011e20000000800 */
[----:B------:R-:W-:Y:S02]  /*45a0*/  ISETP.GE.AND P1, PT, R20, UR7, PT ;  /* 0x0000000714007c0c */ /* 0x000fe4000bf26270 */
[----:B------:R-:W2:Y:S01]  /*45b0*/  @!P5 MUFU.EX2 R16, R16 ;  /* 0x000000100010d308 */ /* 0x000ea20000000800 */
[----:B------:R-:W-:Y:S01]  /*45c0*/  LOP3.LUT R20, R21, 0x40, RZ, 0xfc, !PT ;  /* 0x0000004015147812 */ /* 0x000fe200078efcff */
[----:B------:R-:W-:Y:S01]  /*45d0*/  @!P6 FADD.FTZ R35, -R0, R35 ;  /* 0x000000230023e221 */ /* 0x000fe20000010100 */
[----:B------:R-:W-:Y:S01]  /*45e0*/  ISETP.GT.U32.OR P1, PT, R4, 0x7f, P1 ;  /* 0x0000007f0400780c */ /* 0x000fe20000f24470 */
[----:B------:R-:W-:Y:S01]  /*45f0*/  @!P4 FADD.FTZ R19, -R0, R19 ;  /* 0x000000130013c221 */ /* 0x000fe20000010100 */
[----:B-1----:R-:W-:Y:S01]  /*4600*/  @!P0 STS [R25+0x220], R22 ;  /* 0x0002201619008388 */ /* 0x002fe20000000800 */
[----:B------:R-:W-:Y:S01]  /*4610*/  ISETP.GE.AND P0, PT, R20, UR7, PT ;  /* 0x0000000714007c0c */ /* 0x000fe2000bf06270 */
[----:B------:R-:W-:Y:S01]  /*4620*/  @!P3 FADD.FTZ R15, -R0, R15 ;  /* 0x0000000f000fb221 */ /* 0x000fe20000010100 */
[----:B------:R-:W-:Y:S01]  /*4630*/  @!P6 FMUL.FTZ R23, R35, 1.4426950216293334961 ;  /* 0x3fb8aa3b2317e820 */ /* 0x000fe20000410000 */
[----:B------:R-:W-:Y:S01]  /*4640*/  @!P4 FMUL.FTZ R19, R19, 1.4426950216293334961 ;  /* 0x3fb8aa3b1313c820 */ /* 0x000fe20000410000 */
[----:B------:R-:W-:Y:S01]  /*4650*/  ISETP.GT.U32.OR P0, PT, R4, 0x7f, P0 ;  /* 0x0000007f0400780c */ /* 0x000fe20000704470 */
[----:B------:R-:W-:Y:S01]  /*4660*/  @!P3 FMUL.FTZ R15, R15, 1.4426950216293334961 ;  /* 0x3fb8aa3b0f0fb820 */ /* 0x000fe20000410000 */
[C---:B------:R-:W-:Y:S01]  /*4670*/  @!P2 FADD.FTZ R13, -R0.reuse, R13 ;  /* 0x0000000d000da221 */ /* 0x040fe20000010100 */
[----:B------:R-:W1:Y:S03]  /*4680*/  @!P4 MUFU.EX2 R24, R19 ;  /* 0x000000130018c308 */ /* 0x000e660000000800 */
[----:B------:R-:W-:Y:S01]  /*4690*/  @!P1 FADD.FTZ R10, -R0, R10 ;  /* 0x0000000a000a9221 */ /* 0x000fe20000010100 */
[----:B------:R-:W-:Y:S01]  /*46a0*/  @!P2 FMUL.FTZ R13, R13, 1.4426950216293334961 ;  /* 0x3fb8aa3b0d0da820 */ /* 0x000fe20000410000 */
[----:B--2---:R2:W-:Y:S02]  /*46b0*/  @!P5 STS [R25+0x660], R16 ;  /* 0x000660101900d388 */ /* 0x0045e40000000800 */
[----:B------:R-:W-:Y:S01]  /*46c0*/  @!P1 FMUL.FTZ R10, R10, 1.4426950216293334961 ;  /* 0x3fb8aa3b0a0a9820 */ /* 0x000fe20000410000 */
[----:B------:R-:W3:Y:S02]  /*46d0*/  @!P6 MUFU.EX2 R23, R23 ;  /* 0x000000170017e308 */ /* 0x000ee40000000800 */
[----:B------:R-:W-:Y:S01]  /*46e0*/  @!P0 FADD.FTZ R11, -R0, R11 ;  /* 0x0000000b000b8221 */ /* 0x000fe20000010100 */
[----:B0-----:R-:W-:-:S03]  /*46f0*/  LOP3.LUT R18, R21, 0x48, RZ, 0xfc, !PT ;  /* 0x0000004815127812 */ /* 0x001fc600078efcff */
[----:B------:R-:W-:Y:S02]  /*4700*/  @!P0 FMUL.FTZ R11, R11, 1.4426950216293334961 ;  /* 0x3fb8aa3b0b0b8820 */ /* 0x000fe40000410000 */
[----:B------:R0:W4:Y:S01]  /*4710*/  @!P3 MUFU.EX2 R20, R15 ;  /* 0x0000000f0014b308 */ /* 0x0001220000000800 */
[----:B-1----:R-:W-:Y:S07]  /*4720*/  @!P4 STS [R25+0x880], R24 ;  /* 0x000880181900c388 */ /* 0x002fee0000000800 */
[----:B------:R1:W5:Y:S01]  /*4730*/  @!P2 MUFU.EX2 R26, R13 ;  /* 0x0000000d001aa308 */ /* 0x0003620000000800 */
[----:B---3--:R-:W-:Y:S01]  /*4740*/  @!P6 STS [R25+0x440], R23 ;  /* 0x000440171900e388 */ /* 0x008fe20000000800 */
[----:B------:R-:W-:-:S02]  /*4750*/  ISETP.GE.AND P6, PT, R18, UR7, PT ;  /* 0x0000000712007c0c */ /* 0x000fc4000bfc6270 */
[C---:B------:R-:W-:Y:S02]  /*4760*/  LOP3.LUT R18, R21.reuse, 0x50, RZ, 0xfc, !PT ;  /* 0x0000005015127812 */ /* 0x040fe400078efcff */
[----:B------:R-:W-:Y:S02]  /*4770*/  ISETP.GT.U32.OR P6, PT, R4, 0x7f, P6 ;  /* 0x0000007f0400780c */ /* 0x000fe400037c4470 */
[----:B------:R-:W3:Y:S01]  /*4780*/  @!P1 MUFU.EX2 R10, R10 ;  /* 0x0000000a000a9308 */ /* 0x000ee20000000800 */
[----:B0-----:R-:W-:Y:S01]  /*4790*/  LOP3.LUT R15, R21, 0x58, RZ, 0xfc, !PT ;  /* 0x00000058150f7812 */ /* 0x001fe200078efcff */
[----:B----4-:R-:W-:Y:S01]  /*47a0*/  @!P3 STS [R25+0xaa0], R20 ;  /* 0x000aa0141900b388 */ /* 0x010fe20000000800 */
[----:B------:R-:W-:Y:S02]  /*47b0*/  ISETP.GE.AND P5, PT, R18, UR7, PT ;  /* 0x0000000712007c0c */ /* 0x000fe4000bfa6270 */
[----:B------:R-:W-:Y:S02]  /*47c0*/  ISETP.GE.AND P4, PT, R15, UR7, PT ;  /* 0x000000070f007c0c */ /* 0x000fe4000bf86270 */
[C---:B------:R-:W-:Y:S01]  /*47d0*/  LOP3.LUT R15, R21.reuse, 0x68, RZ, 0xfc, !PT ;  /* 0x00000068150f7812 */ /* 0x040fe200078efcff */
[----:B--2---:R-:W0:Y:S01]  /*47e0*/  @!P0 MUFU.EX2 R16, R11 ;  /* 0x0000000b00108308 */ /* 0x004e220000000800 */
[----:B-1----:R-:W-:Y:S01]  /*47f0*/  LOP3.LUT R13, R21, 0x60, RZ, 0xfc, !PT ;  /* 0x00000060150d7812 */ /* 0x002fe200078efcff */
[----:B-----5:R-:W-:Y:S01]  /*4800*/  @!P2 STS [R25+0xcc0], R26 ;  /* 0x000cc01a1900a388 */ /* 0x020fe20000000800 */
[----:B------:R-:W-:Y:S01]  /*4810*/  ISETP.GE.AND P2, PT, R15, UR7, PT ;  /* 0x000000070f007c0c */ /* 0x000fe2000bf46270 */
[----:B------:R-:W-:Y:S01]  /*4820*/  @!P6 FADD.FTZ R8, -R0, R8 ;  /* 0x000000080008e221 */ /* 0x000fe20000010100 */
[----:B------:R-:W-:-:S02]  /*4830*/  ISETP.GE.AND P3, PT, R13, UR7, PT ;  /* 0x000000070d007c0c */ /* 0x000fc4000bf66270 */
[----:B------:R-:W-:Y:S01]  /*4840*/  LOP3.LUT R13, R21, 0x70, RZ, 0xfc, !PT ;  /* 0x00000070150d7812 */ /* 0x000fe200078efcff */
[----:B------:R-:W-:Y:S01]  /*4850*/  @!P6 FMUL.FTZ R8, R8, 1.4426950216293334961 ;  /* 0x3fb8aa3b0808e820 */ /* 0x000fe20000410000 */
[----:B---3--:R1:W-:Y:S01]  /*4860*/  @!P1 STS [R25+0xee0], R10 ;  /* 0x000ee00a19009388 */ /* 0x0083e20000000800 */
[C---:B------:R-:W-:Y:S02]  /*4870*/  ISETP.GT.U32.OR P4, PT, R4.reuse, 0x7f, P4 ;  /* 0x0000007f0400780c */ /* 0x040fe40002784470 */
[----:B------:R-:W-:Y:S02]  /*4880*/  ISETP.GE.AND P1, PT, R13, UR7, PT ;  /* 0x000000070d007c0c */ /* 0x000fe4000bf26270 */
[C---:B------:R-:W-:Y:S01]  /*4890*/  ISETP.GT.U32.OR P5, PT, R4.reuse, 0x7f, P5 ;  /* 0x0000007f0400780c */ /* 0x040fe20002fa4470 */
[----:B------:R-:W2:Y:S01]  /*48a0*/  @!P6 MUFU.EX2 R8, R8 ;  /* 0x000000080008e308 */ /* 0x000ea20000000800 */
[----:B------:R-:W-:Y:S01]  /*48b0*/  ISETP.GT.U32.OR P3, PT, R4, 0x7f, P3 ;  /* 0x0000007f0400780c */ /* 0x000fe20001f64470 */
[----:B0-----:R0:W-:Y:S01]  /*48c0*/  @!P0 STS [R25+0x1100], R16 ;  /* 0x0011001019008388 */ /* 0x0011e20000000800 */
[----:B------:R-:W-:-:S02]  /*48d0*/  LOP3.LUT R11, R21, 0x78, RZ, 0xfc, !PT ;  /* 0x00000078150b7812 */ /* 0x000fc400078efcff */
[----:B------:R-:W-:Y:S02]  /*48e0*/  ISETP.GT.U32.OR P2, PT, R4, 0x7f, P2 ;  /* 0x0000007f0400780c */ /* 0x000fe40001744470 */
[----:B------:R-:W-:Y:S01]  /*48f0*/  ISETP.GE.AND P0, PT, R11, UR7, PT ;  /* 0x000000070b007c0c */ /* 0x000fe2000bf06270 */
[----:B------:R-:W-:Y:S01]  /*4900*/  @!P4 FADD.FTZ R6, -R0, R6 ;  /* 0x000000060006c221 */ /* 0x000fe20000010100 */
[C---:B------:R-:W-:Y:S02]  /*4910*/  ISETP.GT.U32.OR P1, PT, R4.reuse, 0x7f, P1 ;  /* 0x0000007f0400780c */ /* 0x040fe40000f24470 */
[----:B------:R-:W-:Y:S01]  /*4920*/  ISETP.GT.U32.OR P0, PT, R4, 0x7f, P0 ;  /* 0x0000007f0400780c */ /* 0x000fe20000704470 */
[----:B------:R-:W-:Y:S01]  /*4930*/  @!P5 FADD.FTZ R9, -R0, R9 ;  /* 0x000000090009d221 */ /* 0x000fe20000010100 */
[----:B------:R-:W-:Y:S01]  /*4940*/  @!P4 FMUL.FTZ R6, R6, 1.4426950216293334961 ;  /* 0x3fb8aa3b0606c820 */ /* 0x000fe20000410000 */
[C---:B------:R-:W-:Y:S02]  /*4950*/  @!P3 FADD.FTZ R7, -R0.reuse, R7 ;  /* 0x000000070007b221 */ /* 0x040fe40000010100 */
[----:B------:R-:W-:Y:S01]  /*4960*/  @!P5 FMUL.FTZ R9, R9, 1.4426950216293334961 ;  /* 0x3fb8aa3b0909d820 */ /* 0x000fe20000410000 */
[----:B--2---:R2:W-:Y:S01]  /*4970*/  @!P6 STS [R25+0x1320], R8 ;  /* 0x001320081900e388 */ /* 0x0045e20000000800 */
[C---:B------:R-:W-:Y:S01]  /*4980*/  @!P2 FADD.FTZ R2, -R0.reuse, R2 ;  /* 0x000000020002a221 */ /* 0x040fe20000010100 */
[----:B------:R-:W-:Y:S01]  /*4990*/  @!P3 FMUL.FTZ R7, R7, 1.4426950216293334961 ;  /* 0x3fb8aa3b0707b820 */ /* 0x000fe20000410000 */
[----:B------:R-:W3:Y:S02]  /*49a0*/  @!P5 MUFU.EX2 R18, R9 ;  /* 0x000000090012d308 */ /* 0x000ee40000000800 */
[----:B------:R-:W-:Y:S01]  /*49b0*/  @!P1 FADD.FTZ R5, -R0, R5 ;  /* 0x0000000500059221 */ /* 0x000fe20000010100 */
[----:B------:R-:W-:Y:S01]  /*49c0*/  @!P2 FMUL.FTZ R2, R2, 1.4426950216293334961 ;  /* 0x3fb8aa3b0202a820 */ /* 0x000fe20000410000 */
[----:B------:R-:W-:-:S02]  /*49d0*/  @!P0 FADD.FTZ R0, -R0, R3 ;  /* 0x0000000300008221 */ /* 0x000fc40000010100 */
[----:B------:R-:W-:Y:S02]  /*49e0*/  @!P1 FMUL.FTZ R5, R5, 1.4426950216293334961 ;  /* 0x3fb8aa3b05059820 */ /* 0x000fe40000410000 */
[----:B------:R-:W-:Y:S01]  /*49f0*/  @!P0 FMUL.FTZ R0, R0, 1.4426950216293334961 ;  /* 0x3fb8aa3b00008820 */ /* 0x000fe20000410000 */
[----:B------:R-:W4:Y:S08]  /*4a00*/  @!P4 MUFU.EX2 R6, R6 ;  /* 0x000000060006c308 */ /* 0x000f300000000800 */
[----:B-1----:R-:W1:Y:S01]  /*4a10*/  @!P3 MUFU.EX2 R10, R7 ;  /* 0x00000007000ab308 */ /* 0x002e620000000800 */
[----:B---3--:R2:W-:Y:S07]  /*4a20*/  @!P5 STS [R25+0x1540], R18 ;  /* 0x001540121900d388 */ /* 0x0085ee0000000800 */
[----:B0-----:R-:W0:Y:S01]  /*4a30*/  @!P2 MUFU.EX2 R16, R2 ;  /* 0x000000020010a308 */ /* 0x001e220000000800 */
[----:B----4-:R2:W-:Y:S07]  /*4a40*/  @!P4 STS [R25+0x1760], R6 ;  /* 0x001760061900c388 */ /* 0x0105ee0000000800 */
[----:B------:R-:W3:Y:S01]  /*4a50*/  @!P1 MUFU.EX2 R20, R5 ;  /* 0x0000000500149308 */ /* 0x000ee20000000800 */
[----:B-1----:R2:W-:Y:S01]  /*4a60*/  @!P3 STS [R25+0x1980], R10 ;  /* 0x0019800a1900b388 */ /* 0x0025e20000000800 */
[----:B------:R-:W-:-:S06]  /*4a70*/  IMAD.SHL.U32 R7, R4, 0x4, RZ ;  /* 0x0000000404077824 */ /* 0x000fcc00078e00ff */
[----:B------:R-:W1:Y:S01]  /*4a80*/  @!P0 MUFU.EX2 R22, R0 ;  /* 0x0000000000168308 */ /* 0x000e620000000800 */
[----:B0-----:R2:W-:Y:S01]  /*4a90*/  @!P2 STS [R25+0x1ba0], R16 ;  /* 0x001ba0101900a388 */ /* 0x0015e20000000800 */
[----:B------:R-:W-:-:S03]  /*4aa0*/  CS2R R2, SRZ ;  /* 0x0000000000027805 */ /* 0x000fc6000001ff00 */
[----:B---3--:R2:W-:Y:S01]  /*4ab0*/  @!P1 STS [R25+0x1dc0], R20 ;  /* 0x001dc01419009388 */ /* 0x0085e20000000800 */
[----:B------:R-:W-:-:S03]  /*4ac0*/  IMAD.MOV.U32 R5, RZ, RZ, RZ ;  /* 0x000000ffff057224 */ /* 0x000fc600078e00ff */
[----:B-1----:R2:W-:Y:S01]  /*4ad0*/  @!P0 STS [R25+0x1fe0], R22 ;  /* 0x001fe01619008388 */ /* 0x0025e20000000800 */
[----:B------:R-:W-:Y:S01]  /*4ae0*/  IMAD.MOV.U32 R0, RZ, RZ, RZ ;  /* 0x000000ffff007224 */ /* 0x000fe200078e00ff */
[----:B------:R-:W-:Y:S06]  /*4af0*/  BAR.SYNC.DEFER_BLOCKING 0x0 ;  /* 0x0000000000007b1d */ /* 0x000fec0000010000 */
[----:B------:R-:W-:Y:S05]  /*4b00*/  BRA.U !UP0, `(.L_x_293) ;  /* 0x0000001108d47547 */ /* 0x000fea000b800000 */
[----:B------:R-:W0:Y:S01]  /*4b10*/  LDC R13, c[0x0][0x44c] ;  /* 0x00011300ff0d7b82 */ /* 0x000e220000000800 */
[----:B------:R-:W1:Y:S01]  /*4b20*/  LDCU.64 UR4, c[0x0][0x3f8] ;  /* 0x00007f00ff0477ac */ /* 0x000e620008000a00 */
[----:B------:R-:W-:Y:S01]  /*4b30*/  LOP3.LUT R29, R21, 0x3f8, R4, 0xf8, !PT ;  /* 0x000003f8151d7812 */ /* 0x000fe200078ef804 */
[----:B------:R-:W-:Y:S01]  /*4b40*/  IMAD.MOV.U32 R15, RZ, RZ, RZ ;  /* 0x000000ffff0f7224 */ /* 0x000fe200078e00ff */
[----:B--2---:R-:W-:Y:S01]  /*4b50*/  CS2R R10, SRZ ;  /* 0x00000000000a7805 */ /* 0x004fe2000001ff00 */
        /* <DEDUP_REMOVED lines=12> */
[----:B------:R-:W-:Y:S01]  /*4c20*/  ULOP3.LUT UR5, UR7, 0x7ffffffc, URZ, 0xc0, !UPT ;  /* 0x7ffffffc07057892 */ /* 0x000fe2000f8ec0ff */
[----:B------:R-:W-:Y:S01]  /*4c30*/  HFMA2 R0, -RZ, RZ, 0, 0 ;  /* 0x00000000ff007431 */ /* 0x000fe200000001ff */
[----:B------:R-:W-:Y:S02]  /*4c40*/  IADD3 R6, PT, PT, R17, 0x88, R14 ;  /* 0x0000008811067810 */ /* 0x000fe40007ffe00e */
[----:B------:R-:W-:Y:S01]  /*4c50*/  CS2R R2, SRZ ;  /* 0x0000000000027805 */ /* 0x000fe2000001ff00 */
[----:B------:R-:W-:Y:S01]  /*4c60*/  UIADD3 UR7, UPT, UPT, -UR5, URZ, URZ ;  /* 0x000000ff05077290 */ /* 0x000fe2000fffe1ff */
[----:B------:R-:W-:Y:S01]  /*4c70*/  MOV R5, RZ ;  /* 0x000000ff00057202 */ /* 0x000fe20000000f00 */
[C---:B------:R-:W-:Y:S01]  /*4c80*/  IMAD.WIDE R24, R13.reuse, 0x10, RZ ;  /* 0x000000100d187825 */ /* 0x040fe200078e02ff */
[----:B------:R-:W-:Y:S01]  /*4c90*/  MOV R15, UR5 ;  /* 0x00000005000f7c02 */ /* 0x000fe20008000f00 */
[----:B------:R-:W-:Y:S02]  /*4ca0*/  UISETP.GE.AND UP0, UPT, UR7, URZ, UPT ;  /* 0x000000ff0700728c */ /* 0x000fe4000bf06270 */
[----:B------:R-:W-:-:S04]  /*4cb0*/  IMAD.WIDE R22, R13, 0xc, RZ ;  /* 0x0000000c0d167825 */ /* 0x000fc800078e02ff */
[----:B------:R-:W-:-:S04]  /*4cc0*/  IMAD.WIDE R20, R13, 0x8, RZ ;  /* 0x000000080d147825 */ /* 0x000fc800078e02ff */
[----:B------:R-:W-:Y:S01]  /*4cd0*/  IMAD.WIDE R18, R13, 0x4, RZ ;  /* 0x000000040d127825 */ /* 0x000fe200078e02ff */
[----:B------:R-:W-:Y:S06]  /*4ce0*/  BRA.U UP0, `(.L_x_295) ;  /* 0x0000000d00687547 */ /* 0x000fec000b800000 */
[----:B------:R-:W-:Y:S02]  /*4cf0*/  UIADD3 UR5, UPT, UPT, -UR7, URZ, URZ ;  /* 0x000000ff07057290 */ /* 0x000fe4000fffe1ff */
[----:B------:R-:W-:Y:S02]  /*4d00*/  UPLOP3.LUT UP1, UPT, UPT, UPT, UPT, 0x80, 0x8 ;  /* 0x000000000008789c */ /* 0x000fe40003f2f070 */
[----:B------:R-:W-:-:S09]  /*4d10*/  UISETP.GT.AND UP0, UPT, UR5, 0xc, UPT ;  /* 0x0000000c0500788c */ /* 0x000fd2000bf04270 */
[----:B------:R-:W-:Y:S05]  /*4d20*/  BRA.U !UP0, `(.L_x_296) ;  /* 0x0000000908287547 */ /* 0x000fea000b800000 */
[C---:B------:R-:W-:Y:S01]  /*4d30*/  ISETP.GE.AND P2, PT, R12.reuse, UR8, PT ;  /* 0x000000080c007c0c */ /* 0x040fe2000bf46270 */
[----:B------:R-:W-:Y:S01]  /*4d40*/  UPLOP3.LUT UP1, UPT, UPT, UPT, UPT, 0x40, 0x4 ;  /* 0x000000000004789c */ /* 0x000fe20003f2e870 */
[----:B------:R-:W-:-:S13]  /*4d50*/  ISETP.GE.AND P0, PT, R12, UR8, PT ;  /* 0x000000080c007c0c */ /* 0x000fda000bf06270 */
.L_x_297:
[----:B------:R-:W0:Y:S01]  /*4d60*/  LDS R4, [R6+-0x88] ;  /* 0xffff780006047984 */ /* 0x000e220000000800 */
[-C--:B------:R-:W-:Y:S01]  /*4d70*/  @!P2 MOV R28, R27.reuse ;  /* 0x0000001b001ca202 */ /* 0x080fe20000000f00 */
[----:B------:R-:W-:Y:S04]  /*4d80*/  UIADD3 UR7, UPT, UPT, UR7, 0x10, URZ ;  /* 0x0000001007077890 */ /* 0x000fe8000fffe0ff */
[----:B------:R-:W0:Y:S01]  /*4d90*/  @!P2 LDG.E.128 R8, desc[UR10][R28.64] ;  /* 0x0000000a1c08a981 */ /* 0x000e22000c1e1d00 */
[----:B------:R-:W-:Y:S01]  /*4da0*/  PLOP3.LUT P2, PT, P0, PT, PT, 0x80, 0x8 ;  /* 0x000000000008781c */ /* 0x000fe2000074f070 */
[----:B------:R-:W-:Y:S11]  /*4db0*/  UISETP.GE.AND UP0, UPT, UR7, -0xc, UPT ;  /* 0xfffffff40700788c */ /* 0x000ff6000bf06270 */
[----:B------:R-:W-:Y:S01]  /*4dc0*/  @!UPT UIADD3 URZ, UPT, UPT, URZ, URZ, URZ ;  /* 0x000000fffffff290 */ /* 0x000fe2000fffe0ff */
[----:B------:R-:W-:Y:S04]  /*4dd0*/  @!P2 IADD3 R30, P1, PT, R18, R27, RZ ;  /* 0x0000001b121ea210 */ /* 0x000fe80007f3e0ff */
[----:B------:R-:W-:Y:S02]  /*4de0*/  @!P2 IADD3.X R31, PT, PT, R19, R29, RZ, P1, !PT ;  /* 0x0000001d131fa210 */ /* 0x000fe40000ffe4ff */
[----:B------:R-:W-:Y:S04]  /*4df0*/  @!P2 IADD3 R32, P1, PT, R20, R27, RZ ;  /* 0x0000001b1420a210 */ /* 0x000fe80007f3e0ff */
[----:B------:R-:W-:Y:S01]  /*4e00*/  @!P2 IADD3.X R33, PT, PT, R21, R29, RZ, P1, !PT ;  /* 0x0000001d1521a210 */ /* 0x000fe20000ffe4ff */
[C---:B0-----:R-:W-:Y:S01]  /*4e10*/  FFMA.FTZ R5, R4.reuse, R8, R5 ;  /* 0x0000000804057223 */ /* 0x041fe20000010005 */
[C---:B------:R-:W-:Y:S01]  /*4e20*/  FFMA.FTZ R2, R4.reuse, R9, R2 ;  /* 0x0000000904027223 */ /* 0x040fe20000010002 */
[C---:B------:R-:W-:Y:S01]  /*4e30*/  FFMA.FTZ R3, R4.reuse, R10, R3 ;  /* 0x0000000a04037223 */ /* 0x040fe20000010003 */
[----:B------:R-:W-:Y:S02]  /*4e40*/  FFMA.FTZ R0, R4, R11, R0 ;  /* 0x0000000b04007223 */ /* 0x000fe40000010000 */
[----:B------:R-:W0:Y:S04]  /*4e50*/  LDS R4, [R6+-0x44] ;  /* 0xffffbc0006047984 */ /* 0x000e280000000800 */
[----:B------:R1:W0:Y:S02]  /*4e60*/  @!P2 LDG.E.128 R8, desc[UR10][R30.64] ;  /* 0x0000000a1e08a981 */ /* 0x000224000c1e1d00 */
[----:B-1----:R-:W-:Y:S04]  /*4e70*/  @!P2 IADD3 R30, P1, PT, R22, R27, RZ ;  /* 0x0000001b161ea210 */ /* 0x002fe80007f3e0ff */
[----:B------:R-:W-:Y:S02]  /*4e80*/  @!P2 IADD3.X R31, PT, PT, R23, R29, RZ, P1, !PT ;  /* 0x0000001d171fa210 */ /* 0x000fe40000ffe4ff */
[----:B------:R-:W-:Y:S04]  /*4e90*/  IADD3 R26, P1, PT, R24, R27, RZ ;  /* 0x0000001b181a7210 */ /* 0x000fe80007f3e0ff */
[----:B------:R-:W-:Y:S02]  /*4ea0*/  IADD3.X R27, PT, PT, R25, R29, RZ, P1, !PT ;  /* 0x0000001d191b7210 */ /* 0x000fe40000ffe4ff */
[----:B------:R-:W-:Y:S04]  /*4eb0*/  @!P2 IADD3 R28, P1, PT, R18, R26, RZ ;  /* 0x0000001a121ca210 */ /* 0x000fe80007f3e0ff */
[----:B------:R-:W-:Y:S01]  /*4ec0*/  @!P2 IADD3.X R29, PT, PT, R19, R27, RZ, P1, !PT ;  /* 0x0000001b131da210 */ /* 0x000fe20000ffe4ff */
[C---:B0-----:R-:W-:Y:S01]  /*4ed0*/  FFMA.FTZ R5, R4.reuse, R8, R5 ;  /* 0x0000000804057223 */ /* 0x041fe20000010005 */
[C---:B------:R-:W-:Y:S01]  /*4ee0*/  FFMA.FTZ R2, R4.reuse, R9, R2 ;  /* 0x0000000904027223 */ /* 0x040fe20000010002 */
[C---:B------:R-:W-:Y:S01]  /*4ef0*/  FFMA.FTZ R3, R4.reuse, R10, R3 ;  /* 0x0000000a04037223 */ /* 0x040fe20000010003 */
[----:B------:R-:W-:Y:S02]  /*4f00*/  FFMA.FTZ R0, R4, R11, R0 ;  /* 0x0000000b04007223 */ /* 0x000fe40000010000 */
[----:B------:R-:W0:Y:S04]  /*4f10*/  LDS R4, [R6] ;  /* 0x0000000006047984 */ /* 0x000e280000000800 */
[----:B------:R-:W0:Y:S02]  /*4f20*/  @!P2 LDG.E.128 R8, desc[UR10][R32.64] ;  /* 0x0000000a2008a981 */ /* 0x000e24000c1e1d00 */
[C---:B0-----:R-:W-:Y:S01]  /*4f30*/  FFMA.FTZ R5, R4.reuse, R8, R5 ;  /* 0x0000000804057223 */ /* 0x041fe20000010005 */
[C---:B------:R-:W-:Y:S01]  /*4f40*/  FFMA.FTZ R2, R4.reuse, R9, R2 ;  /* 0x0000000904027223 */ /* 0x040fe20000010002 */
[C---:B------:R-:W-:Y:S01]  /*4f50*/  FFMA.FTZ R3, R4.reuse, R10, R3 ;  /* 0x0000000a04037223 */ /* 0x040fe20000010003 */
[----:B------:R-:W-:Y:S02]  /*4f60*/  FFMA.FTZ R0, R4, R11, R0 ;  /* 0x0000000b04007223 */ /* 0x000fe40000010000 */
[----:B------:R-:W0:Y:S04]  /*4f70*/  LDS R4, [R6+0x44] ;  /* 0x0000440006047984 */ /* 0x000e280000000800 */
[----:B------:R1:W0:Y:S02]  /*4f80*/  @!P2 LDG.E.128 R8, desc[UR10][R30.64] ;  /* 0x0000000a1e08a981 */ /* 0x000224000c1e1d00 */
[----:B-1----:R-:W-:Y:S04]  /*4f90*/  @!P2 IADD3 R30, P1, PT, R20, R26, RZ ;  /* 0x0000001a141ea210 */ /* 0x002fe80007f3e0ff */
[----:B------:R-:W-:Y:S01]  /*4fa0*/  @!P2 IADD3.X R31, PT, PT, R21, R27, RZ, P1, !PT ;  /* 0x0000001b151fa210 */ /* 0x000fe20000ffe4ff */
[C---:B0-----:R-:W-:Y:S01]  /*4fb0*/  FFMA.FTZ R5, R4.reuse, R8, R5 ;  /* 0x0000000804057223 */ /* 0x041fe20000010005 */
[C---:B------:R-:W-:Y:S01]  /*4fc0*/  FFMA.FTZ R2, R4.reuse, R9, R2 ;  /* 0x0000000904027223 */ /* 0x040fe20000010002 */
[C---:B------:R-:W-:Y:S01]  /*4fd0*/  FFMA.FTZ R3, R4.reuse, R10, R3 ;  /* 0x0000000a04037223 */ /* 0x040fe20000010003 */
[----:B------:R-:W-:Y:S02]  /*4fe0*/  FFMA.FTZ R0, R4, R11, R0 ;  /* 0x0000000b04007223 */ /* 0x000fe40000010000 */
[----:B------:R-:W0:Y:S04]  /*4ff0*/  LDS R4, [R6+0x88] ;  /* 0x0000880006047984 */ /* 0x000e280000000800 */
[----:B------:R-:W0:Y:S02]  /*5000*/  @!P2 LDG.E.128 R8, desc[UR10][R26.64] ;  /* 0x0000000a1a08a981 */ /* 0x000e24000c1e1d00 */
[C---:B0-----:R-:W-:Y:S01]  /*5010*/  FFMA.FTZ R5, R4.reuse, R8, R5 ;  /* 0x0000000804057223 */ /* 0x041fe20000010005 */
[C---:B------:R-:W-:Y:S01]  /*5020*/  FFMA.FTZ R2, R4.reuse, R9, R2 ;  /* 0x0000000904027223 */ /* 0x040fe20000010002 */
[C---:B------:R-:W-:Y:S01]  /*5030*/  FFMA.FTZ R3, R4.reuse, R10, R3 ;  /* 0x0000000a04037223 */ /* 0x040fe20000010003 */
[----:B------:R-:W-:Y:S02]  /*5040*/  FFMA.FTZ R0, R4, R11, R0 ;  /* 0x0000000b04007223 */ /* 0x000fe40000010000 */
[----:B------:R-:W0:Y:S04]  /*5050*/  LDS R4, [R6+0xcc] ;  /* 0x0000cc0006047984 */ /* 0x000e280000000800 */
[----:B------:R1:W0:Y:S02]  /*5060*/  @!P2 LDG.E.128 R8, desc[UR10][R28.64] ;  /* 0x0000000a1c08a981 */ /* 0x000224000c1e1d00 */
[-C--:B-1----:R-:W-:Y:S04]  /*5070*/  @!P2 IADD3 R28, P1, PT, R22, R26.reuse, RZ ;  /* 0x0000001a161ca210 */ /* 0x082fe80007f3e0ff */
[-C--:B------:R-:W-:Y:S02]  /*5080*/  @!P2 IADD3.X R29, PT, PT, R23, R27.reuse, RZ, P1, !PT ;  /* 0x0000001b171da210 */ /* 0x080fe40000ffe4ff */
[----:B------:R-:W-:Y:S04]  /*5090*/  IADD3 R26, P1, PT, R24, R26, RZ ;  /* 0x0000001a181a7210 */ /* 0x000fe80007f3e0ff */
[----:B------:R-:W-:Y:S01]  /*50a0*/  IADD3.X R27, PT, PT, R25, R27, RZ, P1, !PT ;  /* 0x0000001b191b7210 */ /* 0x000fe20000ffe4ff */
        /* <DEDUP_REMOVED lines=14> */
[----:B------:R-:W-:Y:S04]  /*5190*/  @!P2 IADD3 R30, P1, PT, R20, R26, RZ ;  /* 0x0000001a141ea210 */ /* 0x000fe80007f3e0ff */
        /* <DEDUP_REMOVED lines=27> */
[----:B-1----:R-:W-:Y:S04]  /*5350*/  IADD3 R28, P1, PT, R24, R26, RZ ;  /* 0x0000001a181c7210 */ /* 0x002fe80007f3e0ff */
[----:B------:R-:W-:Y:S02]  /*5360*/  IADD3.X R29, PT, PT, R25, R27, RZ, P1, !PT ;  /* 0x0000001b191d7210 */ /* 0x000fe40000ffe4ff */
[-C--:B------:R-:W-:Y:S04]  /*5370*/  @!P2 IADD3 R26, P1, PT, R18, R28.reuse, RZ ;  /* 0x0000001c121aa210 */ /* 0x080fe80007f3e0ff */
        /* <DEDUP_REMOVED lines=27> */
[----:B------:R0:W1:Y:S04]  /*5530*/  LDS R4, [R6+0x374] ;  /* 0x0003740006047984 */ /* 0x0000680000000800 */
[----:B------:R2:W1:Y:S01]  /*5540*/  @!P2 LDG.E.128 R8, desc[UR10][R26.64] ;  /* 0x0000000a1a08a981 */ /* 0x000462000c1e1d00 */
[----:B0-----:R-:W-:Y:S02]  /*5550*/  IADD3 R6, PT, PT, R6, 0x440, RZ ;  /* 0x0000044006067810 */ /* 0x001fe40007ffe0ff */
[----:B--2---:R-:W-:Y:S04]  /*5560*/  IADD3 R27, P1, PT, R24, R28, RZ ;  /* 0x0000001c181b7210 */ /* 0x004fe80007f3e0ff */
[----:B------:R-:W-:Y:S01]  /*5570*/  IADD3.X R29, PT, PT, R25, R29, RZ, P1, !PT ;  /* 0x0000001d191d7210 */ /* 0x000fe20000ffe4ff */
[C---:B-1----:R-:W-:Y:S01]  /*5580*/  FFMA.FTZ R5, R4.reuse, R8, R5 ;  /* 0x0000000804057223 */ /* 0x042fe20000010005 */
[C---:B------:R-:W-:Y:S01]  /*5590*/  FFMA.FTZ R2, R4.reuse, R9, R2 ;  /* 0x0000000904027223 */ /* 0x040fe20000010002 */
[C---:B------:R-:W-:Y:S01]  /*55a0*/  FFMA.FTZ R3, R4.reuse, R10, R3 ;  /* 0x0000000a04037223 */ /* 0x040fe20000010003 */
[----:B------:R-:W-:Y:S01]  /*55b0*/  FFMA.FTZ R0, R4, R11, R0 ;  /* 0x0000000b04007223 */ /* 0x000fe20000010000 */
[----:B------:R-:W-:Y:S09]  /*55c0*/  BRA.U !UP0, `(.L_x_297) ;  /* 0xfffffff508e47547 */ /* 0x000ff2000b83ffff */
.L_x_296:
[----:B------:R-:W-:-:S04]  /*55d0*/  UIADD3 UR5, UPT, UPT, -UR7, URZ, URZ ;  /* 0x000000ff07057290 */ /* 0x000fc8000fffe1ff */
[----:B------:R-:W-:-:S09]  /*55e0*/  UISETP.GT.AND UP0, UPT, UR5, 0x4, UPT ;  /* 0x000000040500788c */ /* 0x000fd2000bf04270 */
[----:B------:R-:W-:Y:S05]  /*55f0*/  BRA.U !UP0, `(.L_x_298) ;  /* 0x00000005081c7547 */ /* 0x000fea000b800000 */
[----:B------:R-:W-:Y:S01]  /*5600*/  ISETP.GE.AND P0, PT, R12, UR8, PT ;  /* 0x000000080c007c0c */ /* 0x000fe2000bf06270 */
[----:B------:R-:W0:Y:S04]  /*5610*/  LDS R4, [R6+-0x88] ;  /* 0xffff780006047984 */ /* 0x000e280000000800 */
[----:B------:R-:W-:Y:S08]  /*5620*/  LDS R31, [R6] ;  /* 0x00000000061f7984 */ /* 0x000ff00000000800 */
[----:B------:R-:W-:-:S05]  /*5630*/  @!P0 MOV R28, R27 ;  /* 0x0000001b001c8202 */ /* 0x000fca0000000f00 */
[----:B------:R-:W0:Y:S01]  /*5640*/  @!P0 LDG.E.128 R8, desc[UR10][R28.64] ;  /* 0x0000000a1c088981 */ /* 0x000e22000c1e1d00 */
[----:B------:R-:W-:-:S04]  /*5650*/  @!P0 IADD3 R32, P1, PT, R18, R27, RZ ;  /* 0x0000001b12208210 */ /* 0x000fc80007f3e0ff */
[----:B------:R-:W-:Y:S02]  /*5660*/  @!P0 IADD3.X R33, PT, PT, R19, R29, RZ, P1, !PT ;  /* 0x0000001d13218210 */ /* 0x000fe40000ffe4ff */
[----:B------:R-:W-:Y:S01]  /*5670*/  @!P0 IADD3 R36, P1, PT, R20, R27, RZ ;  /* 0x0000001b14248210 */ /* 0x000fe20007f3e0ff */
[-C--:B0-----:R-:W-:Y:S01]  /*5680*/  FFMA.FTZ R5, R8, R4.reuse, R5 ;  /* 0x0000000408057223 */ /* 0x081fe20000010005 */
[-C--:B------:R-:W-:Y:S01]  /*5690*/  FFMA.FTZ R2, R9, R4.reuse, R2 ;  /* 0x0000000409027223 */ /* 0x080fe20000010002 */
[-C--:B------:R-:W-:Y:S01]  /*56a0*/  FFMA.FTZ R3, R10, R4.reuse, R3 ;  /* 0x000000040a037223 */ /* 0x080fe20000010003 */
[----:B------:R-:W-:Y:S02]  /*56b0*/  FFMA.FTZ R0, R11, R4, R0 ;  /* 0x000000040b007223 */ /* 0x000fe40000010000 */
[----:B------:R0:W2:Y:S01]  /*56c0*/  @!P0 LDG.E.128 R8, desc[UR10][R32.64] ;  /* 0x0000000a20088981 */ /* 0x0000a2000c1e1d00 */
[----:B------:R-:W-:-:S03]  /*56d0*/  @!P0 IADD3.X R37, PT, PT, R21, R29, RZ, P1, !PT ;  /* 0x0000001d15258210 */ /* 0x000fc60000ffe4ff */
[----:B------:R-:W2:Y:S01]  /*56e0*/  LDS R4, [R6+-0x44] ;  /* 0xffffbc0006047984 */ /* 0x000ea20000000800 */
[----:B------:R-:W-:-:S03]  /*56f0*/  @!P0 IADD3 R34, P1, PT, R22, R27, RZ ;  /* 0x0000001b16228210 */ /* 0x000fc60007f3e0ff */
[----:B0-----:R-:W0:Y:S01]  /*5700*/  LDS R33, [R6+0x44] ;  /* 0x0000440006217984 */ /* 0x001e220000000800 */
[-C--:B--2---:R-:W-:Y:S01]  /*5710*/  FFMA.FTZ R5, R8, R4.reuse, R5 ;  /* 0x0000000408057223 */ /* 0x084fe20000010005 */
[-C--:B------:R-:W-:Y:S01]  /*5720*/  FFMA.FTZ R2, R9, R4.reuse, R2 ;  /* 0x0000000409027223 */ /* 0x080fe20000010002 */
[-C--:B------:R-:W-:Y:S01]  /*5730*/  FFMA.FTZ R3, R10, R4.reuse, R3 ;  /* 0x000000040a037223 */ /* 0x080fe20000010003 */
[----:B------:R-:W-:Y:S02]  /*5740*/  FFMA.FTZ R0, R11, R4, R0 ;  /* 0x000000040b007223 */ /* 0x000fe40000010000 */
[----:B------:R-:W2:Y:S01]  /*5750*/  @!P0 LDG.E.128 R8, desc[UR10][R36.64] ;  /* 0x0000000a24088981 */ /* 0x000ea2000c1e1d00 */
[----:B------:R-:W-:Y:S02]  /*5760*/  @!P0 IADD3.X R35, PT, PT, R23, R29, RZ, P1, !PT ;  /* 0x0000001d17238210 */ /* 0x000fe40000ffe4ff */
[----:B------:R-:W-:Y:S02]  /*5770*/  IADD3 R30, P1, PT, R24, R27, RZ ;  /* 0x0000001b181e7210 */ /* 0x000fe40007f3e0ff */
[----:B------:R-:W1:Y:S01]  /*5780*/  LDS R27, [R6+0x88] ;  /* 0x00008800061b7984 */ /* 0x000e620000000800 */
[-C--:B--2---:R-:W-:Y:S01]  /*5790*/  FFMA.FTZ R5, R8, R31.reuse, R5 ;  /* 0x0000001f08057223 */ /* 0x084fe20000010005 */
[-C--:B------:R-:W-:Y:S01]  /*57a0*/  FFMA.FTZ R2, R9, R31.reuse, R2 ;  /* 0x0000001f09027223 */ /* 0x080fe20000010002 */
[-C--:B------:R-:W-:Y:S01]  /*57b0*/  FFMA.FTZ R3, R10, R31.reuse, R3 ;  /* 0x0000001f0a037223 */ /* 0x080fe20000010003 */
[----:B------:R-:W-:-:S02]  /*57c0*/  FFMA.FTZ R0, R11, R31, R0 ;  /* 0x0000001f0b007223 */ /* 0x000fc40000010000 */
[----:B------:R-:W0:Y:S01]  /*57d0*/  @!P0 LDG.E.128 R8, desc[UR10][R34.64] ;  /* 0x0000000a22088981 */ /* 0x000e22000c1e1d00 */
[----:B------:R-:W-:Y:S02]  /*57e0*/  IADD3.X R31, PT, PT, R25, R29, RZ, P1, !PT ;  /* 0x0000001d191f7210 */ /* 0x000fe40000ffe4ff */
[----:B------:R-:W-:Y:S01]  /*57f0*/  @!P0 IADD3 R28, P1, PT, R18, R30, RZ ;  /* 0x0000001e121c8210 */ /* 0x000fe20007f3e0ff */
[-C--:B0-----:R-:W-:Y:S01]  /*5800*/  FFMA.FTZ R5, R8, R33.reuse, R5 ;  /* 0x0000002108057223 */ /* 0x081fe20000010005 */
[-C--:B------:R-:W-:Y:S01]  /*5810*/  FFMA.FTZ R2, R9, R33.reuse, R2 ;  /* 0x0000002109027223 */ /* 0x080fe20000010002 */
[-C--:B------:R-:W-:Y:S01]  /*5820*/  FFMA.FTZ R3, R10, R33.reuse, R3 ;  /* 0x000000210a037223 */ /* 0x080fe20000010003 */
[----:B------:R-:W-:Y:S02]  /*5830*/  FFMA.FTZ R0, R11, R33, R0 ;  /* 0x000000210b007223 */ /* 0x000fe40000010000 */
[----:B------:R-:W1:Y:S01]  /*5840*/  @!P0 LDG.E.128 R8, desc[UR10][R30.64] ;  /* 0x0000000a1e088981 */ /* 0x000e62000c1e1d00 */
[----:B------:R-:W-:-:S02]  /*5850*/  @!P0 IADD3.X R29, PT, PT, R19, R31, RZ, P1, !PT ;  /* 0x0000001f131d8210 */ /* 0x000fc40000ffe4ff */
[----:B------:R-:W-:Y:S01]  /*5860*/  @!P0 IADD3 R34, P1, PT, R20, R30, RZ ;  /* 0x0000001e14228210 */ /* 0x000fe20007f3e0ff */
[-C--:B-1----:R-:W-:Y:S01]  /*5870*/  FFMA.FTZ R5, R8, R27.reuse, R5 ;  /* 0x0000001b08057223 */ /* 0x082fe20000010005 */
[-C--:B------:R-:W-:Y:S01]  /*5880*/  FFMA.FTZ R2, R9, R27.reuse, R2 ;  /* 0x0000001b09027223 */ /* 0x080fe20000010002 */
[-C--:B------:R-:W-:Y:S01]  /*5890*/  FFMA.FTZ R3, R10, R27.reuse, R3 ;  /* 0x0000001b0a037223 */ /* 0x080fe20000010003 */
[----:B------:R-:W-:Y:S02]  /*58a0*/  FFMA.FTZ R0, R11, R27, R0 ;  /* 0x0000001b0b007223 */ /* 0x000fe40000010000 */
[----:B------:R0:W2:Y:S01]  /*58b0*/  @!P0 LDG.E.128 R8, desc[UR10][R28.64] ;  /* 0x0000000a1c088981 */ /* 0x0000a2000c1e1d00 */
[----:B------:R-:W-:-:S03]  /*58c0*/  @!P0 IADD3.X R35, PT, PT, R21, R31, RZ, P1, !PT ;  /* 0x0000001f15238210 */ /* 0x000fc60000ffe4ff */
[----:B------:R-:W2:Y:S01]  /*58d0*/  LDS R27, [R6+0xcc] ;  /* 0x0000cc00061b7984 */ /* 0x000ea20000000800 */
[----:B------:R-:W-:-:S03]  /*58e0*/  @!P0 IADD3 R32, P1, PT, R22, R30, RZ ;  /* 0x0000001e16208210 */ /* 0x000fc60007f3e0ff */
[----:B0-----:R-:W-:Y:S01]  /*58f0*/  LDS R29, [R6+0x154] ;  /* 0x00015400061d7984 */ /* 0x001fe20000000800 */
[-C--:B--2---:R-:W-:Y:S01]  /*5900*/  FFMA.FTZ R5, R8, R27.reuse, R5 ;  /* 0x0000001b08057223 */ /* 0x084fe20000010005 */
[-C--:B------:R-:W-:Y:S01]  /*5910*/  FFMA.FTZ R2, R9, R27.reuse, R2 ;  /* 0x0000001b09027223 */ /* 0x080fe20000010002 */
[-C--:B------:R-:W-:Y:S01]  /*5920*/  FFMA.FTZ R3, R10, R27.reuse, R3 ;  /* 0x0000001b0a037223 */ /* 0x080fe20000010003 */
[----:B------:R-:W-:Y:S02]  /*5930*/  FFMA.FTZ R0, R11, R27, R0 ;  /* 0x0000001b0b007223 */ /* 0x000fe40000010000 */
[----:B------:R-:W2:Y:S01]  /*5940*/  @!P0 LDG.E.128 R8, desc[UR10][R34.64] ;  /* 0x0000000a22088981 */ /* 0x000ea2000c1e1d00 */
[----:B------:R-:W-:-:S03]  /*5950*/  @!P0 IADD3.X R33, PT, PT, R23, R31, RZ, P1, !PT ;  /* 0x0000001f17218210 */ /* 0x000fc60000ffe4ff */
[----:B------:R-:W2:Y:S02]  /*5960*/  LDS R27, [R6+0x110] ;  /* 0x00011000061b7984 */ /* 0x000ea40000000800 */
[-C--:B--2---:R-:W-:Y:S01]  /*5970*/  FFMA.FTZ R5, R8, R27.reuse, R5 ;  /* 0x0000001b08057223 */ /* 0x084fe20000010005 */
[-C--:B------:R-:W-:Y:S01]  /*5980*/  FFMA.FTZ R2, R9, R27.reuse, R2 ;  /* 0x0000001b09027223 */ /* 0x080fe20000010002 */
[-C--:B------:R-:W-:Y:S01]  /*5990*/  FFMA.FTZ R3, R10, R27.reuse, R3 ;  /* 0x0000001b0a037223 */ /* 0x080fe20000010003 */
[----:B------:R-:W-:Y:S02]  /*59a0*/  FFMA.FTZ R0, R11, R27, R0 ;  /* 0x0000001b0b007223 */ /* 0x000fe40000010000 */
[----:B------:R-:W2:Y:S01]  /*59b0*/  @!P0 LDG.E.128 R8, desc[UR10][R32.64] ;  /* 0x0000000a20088981 */ /* 0x000ea2000c1e1d00 */
[----:B------:R-:W-:Y:S01]  /*59c0*/  IADD3 R4, PT, PT, R6, 0x110, RZ ;  /* 0x0000011006047810 */ /* 0x000fe20007ffe0ff */
[----:B------:R-:W-:Y:S01]  /*59d0*/  UIADD3 UR7, UPT, UPT, UR7, 0x4, URZ ;  /* 0x0000000407077890 */ /* 0x000fe2000fffe0ff */
[----:B------:R-:W-:Y:S01]  /*59e0*/  IADD3 R27, P0, PT, R24, R30, RZ ;  /* 0x0000001e181b7210 */ /* 0x000fe20007f1e0ff */
[----:B------:R-:W-:Y:S01]  /*59f0*/  UPLOP3.LUT UP1, UPT, UPT, UPT, UPT, 0x40, 0x4 ;  /* 0x000000000004789c */ /* 0x000fe20003f2e870 */
[----:B------:R-:W-:Y:S01]  /*5a00*/  IADD3 R6, PT, PT, R4, 0x110, RZ ;  /* 0x0000011004067810 */ /* 0x000fe20007ffe0ff */
[----:B------:R-:W-:Y:S01]  /*5a10*/  UIADD3 UR7, UPT, UPT, UR7, 0x4, URZ ;  /* 0x0000000407077890 */ /* 0x000fe2000fffe0ff */
[-C--:B--2---:R-:W-:Y:S01]  /*5a20*/  FFMA.FTZ R5, R8, R29.reuse, R5 ;  /* 0x0000001d08057223 */ /* 0x084fe20000010005 */
[-C--:B------:R-:W-:Y:S01]  /*5a30*/  FFMA.FTZ R2, R9, R29.reuse, R2 ;  /* 0x0000001d09027223 */ /* 0x080fe20000010002 */
[-C--:B------:R-:W-:Y:S01]  /*5a40*/  FFMA.FTZ R3, R10, R29.reuse, R3 ;  /* 0x0000001d0a037223 */ /* 0x080fe20000010003 */
[----:B------:R-:W-:Y:S01]  /*5a50*/  FFMA.FTZ R0, R11, R29, R0 ;  /* 0x0000001d0b007223 */ /* 0x000fe20000010000 */
[----:B------:R-:W-:-:S07]  /*5a60*/  IADD3.X R29, PT, PT, R25, R31, RZ, P0, !PT ;  /* 0x0000001f191d7210 */ /* 0x000fce00007fe4ff */
.L_x_298:
[----:B------:R-:W-:-:S09]  /*5a70*/  UISETP.NE.OR UP1, UPT, UR7, URZ, UP1 ;  /* 0x000000ff0700728c */ /* 0x000fd20008f25670 */
[----:B------:R-:W-:Y:S05]  /*5a80*/  BRA.U !UP1, `(.L_x_294) ;  /* 0x0000000109a47547 */ /* 0x000fea000b800000 */
.L_x_295:
[C---:B------:R-:W-:Y:S02]  /*5a90*/  ISETP.GE.AND P1, PT, R12.reuse, UR8, PT ;  /* 0x000000080c007c0c */ /* 0x040fe4000bf26270 */
[----:B------:R-:W-:-:S13]  /*5aa0*/  ISETP.GE.AND P0, PT, R12, UR8, PT ;  /* 0x000000080c007c0c */ /* 0x000fda000bf06270 */
.L_x_299:
[----:B------:R-:W0:Y:S01]  /*5ab0*/  LDS R4, [R6+-0x88] ;  /* 0xffff780006047984 */ /* 0x000e220000000800 */
[-C--:B------:R-:W-:Y:S01]  /*5ac0*/  @!P1 MOV R28, R27.reuse ;  /* 0x0000001b001c9202 */ /* 0x080fe20000000f00 */
[----:B------:R-:W-:Y:S04]  /*5ad0*/  UIADD3 UR7, UPT, UPT, UR7, 0x4, URZ ;  /* 0x0000000407077890 */ /* 0x000fe8000fffe0ff */
[----:B------:R-:W0:Y:S01]  /*5ae0*/  @!P1 LDG.E.128 R8, desc[UR10][R28.64] ;  /* 0x0000000a1c089981 */ /* 0x000e22000c1e1d00 */
[----:B------:R-:W-:Y:S01]  /*5af0*/  PLOP3.LUT P1, PT, P0, PT, PT, 0x80, 0x8 ;  /* 0x000000000008781c */ /* 0x000fe2000072f070 */
[----:B------:R-:W-:Y:S11]  /*5b00*/  UISETP.NE.AND UP0, UPT, UR7, URZ, UPT ;  /* 0x000000ff0700728c */ /* 0x000ff6000bf05270 */
        /* <DEDUP_REMOVED lines=14> */
[----:B------:R-:W-:Y:S01]  /*5bf0*/  IADD3.X R29, PT, PT, R25, R29, RZ, P2, !PT ;  /* 0x0000001d191d7210 */ /* 0x000fe200017fe4ff */
        /* <DEDUP_REMOVED lines=10> */
[----:B------:R0:W1:Y:S04]  /*5ca0*/  LDS R4, [R6+0x44] ;  /* 0x0000440006047984 */ /* 0x0000680000000800 */
[----:B------:R-:W1:Y:S01]  /*5cb0*/  @!P1 LDG.E.128 R8, desc[UR10][R30.64] ;  /* 0x0000000a1e089981 */ /* 0x000e62000c1e1d00 */
[----:B0-----:R-:W-:Y:S01]  /*5cc0*/  IADD3 R6, PT, PT, R6, 0x110, RZ ;  /* 0x0000011006067810 */ /* 0x001fe20007ffe0ff */
[C---:B-1----:R-:W-:Y:S01]  /*5cd0*/  FFMA.FTZ R5, R4.reuse, R8, R5 ;  /* 0x0000000804057223 */ /* 0x042fe20000010005 */
[C---:B------:R-:W-:Y:S01]  /*5ce0*/  FFMA.FTZ R2, R4.reuse, R9, R2 ;  /* 0x0000000904027223 */ /* 0x040fe20000010002 */
[C---:B------:R-:W-:Y:S01]  /*5cf0*/  FFMA.FTZ R3, R4.reuse, R10, R3 ;  /* 0x0000000a04037223 */ /* 0x040fe20000010003 */
[----:B------:R-:W-:Y:S01]  /*5d00*/  FFMA.FTZ R0, R4, R11, R0 ;  /* 0x0000000b04007223 */ /* 0x000fe20000010000 */
[----:B------:R-:W-:Y:S09]  /*5d10*/  BRA.U UP0, `(.L_x_299) ;  /* 0xfffffffd00647547 */ /* 0x000ff2000b83ffff */
.L_x_294:
[----:B------:R-:W-:-:S09]  /*5d20*/  UISETP.NE.AND UP0, UPT, UR4, URZ, UPT ;  /* 0x000000ff0400728c */ /* 0x000fd2000bf05270 */
[----:B------:R-:W-:Y:S05]  /*5d30*/  BRA.U !UP0, `(.L_x_293) ;  /* 0x0000000108487547 */ /* 0x000fea000b800000 */
[----:B------:R-:W-:Y:S01]  /*5d40*/  IMAD R15, R15, 0x44, R17 ;  /* 0x000000440f0f7824 */ /* 0x000fe200078e0211 */
[----:B------:R-:W-:Y:S01]  /*5d50*/  ISETP.GE.AND P0, PT, R12, UR8, PT ;  /* 0x000000080c007c0c */ /* 0x000fe2000bf06270 */
[----:B------:R-:W-:-:S03]  /*5d60*/  UIADD3 UR4, UPT, UPT, -UR4, URZ, URZ ;  /* 0x000000ff04047290 */ /* 0x000fc6000fffe1ff */
[----:B------:R-:W-:Y:S01]  /*5d70*/  IADD3 R6, PT, PT, R14, R15, RZ ;  /* 0x0000000f0e067210 */ /* 0x000fe20007ffe0ff */
[----:B------:R-:W-:-:S08]  /*5d80*/  IMAD.WIDE R14, R13, 0x4, RZ ;  /* 0x000000040d0e7825 */ /* 0x000fd000078e02ff */
.L_x_300:
[----:B------:R0:W1:Y:S01]  /*5d90*/  LDS R4, [R6] ;  /* 0x0000000006047984 */ /* 0x0000620000000800 */
[-C--:B------:R-:W-:Y:S01]  /*5da0*/  @!P0 MOV R28, R27.reuse ;  /* 0x0000001b001c8202 */ /* 0x080fe20000000f00 */
[----:B------:R-:W-:Y:S01]  /*5db0*/  UIADD3 UR4, UPT, UPT, UR4, 0x1, URZ ;  /* 0x0000000104047890 */ /* 0x000fe2000fffe0ff */
[----:B------:R-:W-:Y:S03]  /*5dc0*/  IADD3 R27, P1, PT, R14, R27, RZ ;  /* 0x0000001b0e1b7210 */ /* 0x000fe60007f3e0ff */
[----:B------:R2:W1:Y:S01]  /*5dd0*/  @!P0 LDG.E.128 R8, desc[UR10][R28.64] ;  /* 0x0000000a1c088981 */ /* 0x000462000c1e1d00 */
[----:B------:R-:W-:Y:S01]  /*5de0*/  UISETP.NE.AND UP0, UPT, UR4, URZ, UPT ;  /* 0x000000ff0400728c */ /* 0x000fe2000bf05270 */
[----:B0-----:R-:W-:Y:S02]  /*5df0*/  IADD3 R6, PT, PT, R6, 0x44, RZ ;  /* 0x0000004406067810 */ /* 0x001fe40007ffe0ff */
[----:B--2---:R-:W-:Y:S01]  /*5e00*/  IADD3.X R29, PT, PT, R15, R29, RZ, P1, !PT ;  /* 0x0000001d0f1d7210 */ /* 0x004fe20000ffe4ff */
[C---:B-1----:R-:W-:Y:S01]  /*5e10*/  FFMA.FTZ R5, R4.reuse, R8, R5 ;  /* 0x0000000804057223 */ /* 0x042fe20000010005 */
[C---:B------:R-:W-:Y:S01]  /*5e20*/  FFMA.FTZ R2, R4.reuse, R9, R2 ;  /* 0x0000000904027223 */ /* 0x040fe20000010002 */
[C---:B------:R-:W-:Y:S01]  /*5e30*/  FFMA.FTZ R3, R4.reuse, R10, R3 ;  /* 0x0000000a04037223 */ /* 0x040fe20000010003 */
[----:B------:R-:W-:Y:S02]  /*5e40*/  FFMA.FTZ R0, R4, R11, R0 ;  /* 0x0000000b04007223 */ /* 0x000fe40000010000 */
[----:B------:R-:W-:Y:S08]  /*5e50*/  BRA.U UP0, `(.L_x_300) ;  /* 0xfffffffd00cc7547 */ /* 0x000ff0000b83ffff */
.L_x_293:
[----:B------:R-:W-:-:S04]  /*5e60*/  IADD3 R12, PT, PT, R12, UR6, RZ ;  /* 0x000000060c0c7c10 */ /* 0x000fc8000fffe0ff */
[----:B------:R-:W-:-:S13]  /*5e70*/  ISETP.GE.AND P0, PT, R12, UR20, PT ;  /* 0x000000140c007c0c */ /* 0x000fda000bf06270 */
[----:B------:R-:W-:Y:S05]  /*5e80*/  @P0 EXIT ;  /* 0x000000000000094d */ /* 0x000fea0003800000 */
[----:B--2---:R-:W-:Y:S01]  /*5e90*/  IABS R10, UR21 ;  /* 0x00000015000a7c13 */ /* 0x004fe20008000000 */
[----:B------:R-:W0:Y:S01]  /*5ea0*/  LDC R9, c[0x0][0x434] ;  /* 0x00010d00ff097b82 */ /* 0x000e220000000800 */
[----:B------:R-:W-:Y:S01]  /*5eb0*/  IABS R13, R12 ;  /* 0x0000000c000d7213 */ /* 0x000fe20000000000 */
[----:B------:R-:W1:Y:S01]  /*5ec0*/  LDCU.128 UR4, c[0x0][0x400] ;  /* 0x00008000ff0477ac */ /* 0x000e620008000c00 */
[----:B------:R-:W2:Y:S01]  /*5ed0*/  I2F.RP R8, R10 ;  /* 0x0000000a00087306 */ /* 0x000ea20000209400 */
[----:B------:R-:W-:Y:S01]  /*5ee0*/  IABS R6, UR21 ;  /* 0x0000001500067c13 */ /* 0x000fe20008000000 */
[----:B------:R-:W3:Y:S01]  /*5ef0*/  LDCU.64 UR8, c[0x0][0x410] ;  /* 0x00008200ff0877ac */ /* 0x000ee20008000a00 */
[----:B------:R-:W-:-:S03]  /*5f00*/  F2FP.BF16.F32.PACK_AB R2, R2, R5 ;  /* 0x000000050202723e */ /* 0x000fc600000010ff */
[----:B------:R-:W-:Y:S01]  /*5f10*/  IMAD.MOV R6, RZ, RZ, -R6 ;  /* 0x000000ffff067224 */ /* 0x000fe200078e0a06 */
[----:B------:R-:W-:Y:S01]  /*5f20*/  F2FP.BF16.F32.PACK_AB R3, R0, R3 ;  /* 0x000000030003723e */ /* 0x000fe200000010ff */
[----:B--2---:R-:W2:Y:S02]  /*5f30*/  MUFU.RCP R14, R8 ;  /* 0x00000008000e7308 */ /* 0x004ea40000001000 */
[----:B--2---:R-:W-:Y:S01]  /*5f40*/  VIADD R14, R14, 0xffffffe ;  /* 0x0ffffffe0e0e7836 */ /* 0x004fe20000000000 */
[----:B0-----:R-:W-:-:S05]  /*5f50*/  IABS R8, R9 ;  /* 0x0000000900087213 */ /* 0x001fca0000000000 */
[----:B------:R0:W2:Y:S02]  /*5f60*/  F2I.FTZ.U32.TRUNC.NTZ R15, R14 ;  /* 0x0000000e000f7305 */ /* 0x0000a4000021f000 */
[----:B0-----:R-:W-:Y:S02]  /*5f70*/  HFMA2 R14, -RZ, RZ, 0, 0 ;  /* 0x00000000ff0e7431 */ /* 0x001fe400000001ff */
[----:B--2---:R-:W-:-:S04]  /*5f80*/  IMAD.MOV R4, RZ, RZ, -R15 ;  /* 0x000000ffff047224 */ /* 0x004fc800078e0a0f */
[----:B------:R-:W-:-:S04]  /*5f90*/  IMAD R4, R4, R10, RZ ;  /* 0x0000000a04047224 */ /* 0x000fc800078e02ff */
[----:B------:R-:W-:-:S04]  /*5fa0*/  IMAD.HI.U32 R4, R15, R4, R14 ;  /* 0x000000040f047227 */ /* 0x000fc800078e000e */
[----:B------:R-:W-:Y:S02]  /*5fb0*/  HFMA2 R15, -RZ, RZ, 0, 0 ;  /* 0x00000000ff0f7431 */ /* 0x000fe400000001ff */
[----:B------:R-:W-:Y:S02]  /*5fc0*/  IMAD.HI.U32 R11, R4, R13, RZ ;  /* 0x0000000d040b7227 */ /* 0x000fe400078e00ff */
[----:B------:R-:W0:Y:S02]  /*5fd0*/  I2F.RP R4, R8 ;  /* 0x0000000800047306 */ /* 0x000e240000209400 */
[----:B------:R-:W-:Y:S01]  /*5fe0*/  IMAD R13, R11, R6, R13 ;  /* 0x000000060b0d7224 */ /* 0x000fe200078e020d */
[----:B------:R-:W-:-:S04]  /*5ff0*/  LOP3.LUT R6, R12, UR21, RZ, 0x3c, !PT ;  /* 0x000000150c067c12 */ /* 0x000fc8000f8e3cff */
[----:B------:R-:W-:Y:S02]  /*6000*/  ISETP.GT.U32.AND P1, PT, R10, R13, PT ;  /* 0x0000000d0a00720c */ /* 0x000fe40003f24070 */
[----:B------:R-:W-:Y:S01]  /*6010*/  ISETP.GE.AND P0, PT, R6, RZ, PT ;  /* 0x000000ff0600720c */ /* 0x000fe20003f06270 */
[----:B0-----:R-:W0:Y:S10]  /*6020*/  MUFU.RCP R4, R4 ;  /* 0x0000000400047308 */ /* 0x001e340000001000 */
[----:B------:R-:W-:Y:S01]  /*6030*/  @!P1 IMAD.IADD R13, R13, 0x1, -R10 ;  /* 0x000000010d0d9824 */ /* 0x000fe200078e0a0a */
[----:B------:R-:W-:-:S02]  /*6040*/  @!P1 IADD3 R11, PT, PT, R11, 0x1, RZ ;  /* 0x000000010b0b9810 */ /* 0x000fc40007ffe0ff */
[----:B------:R-:W-:Y:S02]  /*6050*/  ISETP.NE.AND P1, PT, RZ, UR21, PT ;  /* 0x00000015ff007c0c */ /* 0x000fe4000bf25270 */
[----:B------:R-:W-:Y:S01]  /*6060*/  ISETP.GE.U32.AND P2, PT, R13, R10, PT ;  /* 0x0000000a0d00720c */ /* 0x000fe20003f46070 */
[----:B0-----:R-:W-:-:S04]  /*6070*/  VIADD R16, R4, 0xffffffe ;  /* 0x0ffffffe04107836 */ /* 0x001fc80000000000 */
[----:B------:R0:W2:Y:S08]  /*6080*/  F2I.FTZ.U32.TRUNC.NTZ R17, R16 ;  /* 0x0000001000117305 */ /* 0x0000b0000021f000 */
[----:B------:R-:W-:-:S05]  /*6090*/  @P2 VIADD R11, R11, 0x1 ;  /* 0x000000010b0b2836 */ /* 0x000fca0000000000 */
[----:B------:R-:W-:Y:S02]  /*60a0*/  @!P0 IADD3 R11, PT, PT, -R11, RZ, RZ ;  /* 0x000000ff0b0b8210 */ /* 0x000fe40007ffe1ff */
[----:B------:R-:W-:-:S05]  /*60b0*/  @!P1 LOP3.LUT R11, RZ, UR21, RZ, 0x33, !PT ;  /* 0x00000015ff0b9c12 */ /* 0x000fca000f8e33ff */
[----:B------:R-:W-:Y:S01]  /*60c0*/  IMAD R10, R11, UR21, RZ ;  /* 0x000000150b0a7c24 */ /* 0x000fe2000f8e02ff */
[----:B0-----:R-:W-:Y:S01]  /*60d0*/  MOV R16, RZ ;  /* 0x000000ff00107202 */ /* 0x001fe20000000f00 */
[----:B--2---:R-:W-:Y:S02]  /*60e0*/  IMAD.MOV R13, RZ, RZ, -R17 ;  /* 0x000000ffff0d7224 */ /* 0x004fe400078e0a11 */
[----:B------:R-:W-:Y:S02]  /*60f0*/  IMAD.IADD R14, R12, 0x1, -R10 ;  /* 0x000000010c0e7824 */ /* 0x000fe400078e0a0a */
[----:B------:R-:W-:-:S03]  /*6100*/  IMAD R6, R13, R8, RZ ;  /* 0x000000080d067224 */ /* 0x000fc600078e02ff */
[----:B------:R-:W-:Y:S01]  /*6110*/  IABS R4, R14 ;  /* 0x0000000e00047213 */ /* 0x000fe20000000000 */
[----:B------:R-:W-:Y:S01]  /*6120*/  IMAD.HI.U32 R6, R17, R6, R16 ;  /* 0x0000000611067227 */ /* 0x000fe200078e0010 */
[----:B------:R-:W-:-:S04]  /*6130*/  LOP3.LUT R14, R14, R9, RZ, 0x3c, !PT ;  /* 0x000000090e0e7212 */ /* 0x000fc800078e3cff */
[----:B------:R-:W-:Y:S01]  /*6140*/  ISETP.GE.AND P1, PT, R14, RZ, PT ;  /* 0x000000ff0e00720c */ /* 0x000fe20003f26270 */
[----:B------:R-:W-:Y:S01]  /*6150*/  IMAD.HI.U32 R6, R6, R4, RZ ;  /* 0x0000000406067227 */ /* 0x000fe200078e00ff */
[----:B------:R-:W-:-:S03]  /*6160*/  LOP3.LUT R14, R7, 0x1c, RZ, 0xc0, !PT ;  /* 0x0000001c070e7812 */ /* 0x000fc600078ec0ff */
[----:B------:R-:W-:Y:S02]  /*6170*/  IMAD.MOV R13, RZ, RZ, -R6 ;  /* 0x000000ffff0d7224 */ /* 0x000fe400078e0a06 */
[----:B-1----:R-:W-:-:S04]  /*6180*/  IMAD.WIDE.U32 R14, R11, UR4, R14 ;  /* 0x000000040b0e7c25 */ /* 0x002fc8000f8e000e */
[----:B------:R-:W-:Y:S01]  /*6190*/  IMAD R13, R8, R13, R4 ;  /* 0x0000000d080d7224 */ /* 0x000fe200078e0204 */
[----:B------:R-:W-:-:S04]  /*61a0*/  SHF.R.S32.HI R4, RZ, 0x1f, R11 ;  /* 0x0000001fff047819 */ /* 0x000fc8000001140b */
[----:B------:R-:W-:Y:S01]  /*61b0*/  ISETP.GT.U32.AND P0, PT, R8, R13, PT ;  /* 0x0000000d0800720c */ /* 0x000fe20003f04070 */
[----:B------:R-:W-:-:S04]  /*61c0*/  IMAD R4, R4, UR4, RZ ;  /* 0x0000000404047c24 */ /* 0x000fc8000f8e02ff */
[----:B------:R-:W-:Y:S01]  /*61d0*/  IMAD R11, R11, UR5, R4 ;  /* 0x000000050b0b7c24 */ /* 0x000fe2000f8e0204 */
[----:B------:R-:W0:Y:S03]  /*61e0*/  LDCU.64 UR4, c[0x0][0x3f0] ;  /* 0x00007e00ff0477ac */ /* 0x000e260008000a00 */
[----:B------:R-:W-:-:S04]  /*61f0*/  IMAD.IADD R15, R15, 0x1, R11 ;  /* 0x000000010f0f7824 */ /* 0x000fc800078e020b */
[-C--:B------:R-:W-:Y:S01]  /*6200*/  @!P0 IADD3 R13, PT, PT, R13, -R8.reuse, RZ ;  /* 0x800000080d0d8210 */ /* 0x080fe20007ffe0ff */
[----:B------:R-:W-:Y:S01]  /*6210*/  @!P0 VIADD R6, R6, 0x1 ;  /* 0x0000000106068836 */ /* 0x000fe20000000000 */
[----:B------:R-:W-:Y:S02]  /*6220*/  ISETP.NE.AND P0, PT, R9, RZ, PT ;  /* 0x000000ff0900720c */ /* 0x000fe40003f05270 */
[----:B------:R-:W-:-:S13]  /*6230*/  ISETP.GE.U32.AND P2, PT, R13, R8, PT ;  /* 0x000000080d00720c */ /* 0x000fda0003f46070 */
[----:B------:R-:W-:-:S05]  /*6240*/  @P2 IADD3 R6, PT, PT, R6, 0x1, RZ ;  /* 0x0000000106062810 */ /* 0x000fca0007ffe0ff */
[----:B------:R-:W-:Y:S01]  /*6250*/  @!P1 IMAD.MOV R6, RZ, RZ, -R6 ;  /* 0x000000ffff069224 */ /* 0x000fe200078e0a06 */
[----:B------:R-:W-:-:S04]  /*6260*/  @!P0 LOP3.LUT R6, RZ, R9, RZ, 0x33, !PT ;  /* 0x00000009ff068212 */ /* 0x000fc800078e33ff */
[----:B------:R-:W-:Y:S01]  /*6270*/  SHF.R.S32.HI R4, RZ, 0x1f, R6 ;  /* 0x0000001fff047819 */ /* 0x000fe20000011406 */
[C---:B------:R-:W-:Y:S02]  /*6280*/  IMAD R9, R6.reuse, R9, R10 ;  /* 0x0000000906097224 */ /* 0x040fe400078e020a */
[----:B---3--:R-:W-:-:S03]  /*6290*/  IMAD.WIDE.U32 R14, R6, UR8, R14 ;  /* 0x00000008060e7c25 */ /* 0x008fc6000f8e000e */
[----:B------:R-:W-:Y:S01]  /*62a0*/  IADD3 R9, PT, PT, R12, -R9, RZ ;  /* 0x800000090c097210 */ /* 0x000fe20007ffe0ff */
[----:B------:R-:W-:-:S03]  /*62b0*/  IMAD R7, R4, UR8, RZ ;  /* 0x0000000804077c24 */ /* 0x000fc6000f8e02ff */
[----:B------:R-:W-:Y:S01]  /*62c0*/  SHF.R.S32.HI R4, RZ, 0x1f, R9 ;  /* 0x0000001fff047819 */ /* 0x000fe20000011409 */
[----:B------:R-:W-:-:S04]  /*62d0*/  IMAD R7, R6, UR9, R7 ;  /* 0x0000000906077c24 */ /* 0x000fc8000f8e0207 */
[----:B------:R-:W-:Y:S02]  /*62e0*/  IMAD.IADD R15, R15, 0x1, R7 ;  /* 0x000000010f0f7824 */ /* 0x000fe400078e0207 */
[----:B------:R-:W-:Y:S02]  /*62f0*/  IMAD R4, R4, UR6, RZ ;  /* 0x0000000604047c24 */ /* 0x000fe4000f8e02ff */
[----:B------:R-:W-:-:S04]  /*6300*/  IMAD.WIDE.U32 R14, R9, UR6, R14 ;  /* 0x00000006090e7c25 */ /* 0x000fc8000f8e000e */
[----:B------:R-:W-:-:S05]  /*6310*/  IMAD R4, R9, UR7, R4 ;  /* 0x0000000709047c24 */ /* 0x000fca000f8e0204 */
[----:B------:R-:W-:Y:S02]  /*6320*/  IADD3 R6, PT, PT, R15, R4, RZ ;  /* 0x000000040f067210 */ /* 0x000fe40007ffe0ff */
[----:B0-----:R-:W-:-:S04]  /*6330*/  LEA R4, P0, R14, UR4, 0x1 ;  /* 0x000000040e047c11 */ /* 0x001fc8000f8008ff */
[----:B------:R-:W-:-:S05]  /*6340*/  LEA.HI.X R5, R14, UR5, R6, 0x1, P0 ;  /* 0x000000050e057c11 */ /* 0x000fca00080f0c06 */
[----:B------:R-:W-:Y:S01]  /*6350*/  STG.E.64 desc[UR10][R4.64], R2 ;  /* 0x0000000204007986 */ /* 0x000fe2000c101b0a */
[----:B------:R-:W-:Y:S05]  /*6360*/  EXIT ;  /* 0x000000000000794d */ /* 0x000fea0003800000 */
        .weak           $__internal_7_$__cuda_sm20_div_s64
        .type           $__internal_7_$__cuda_sm20_div_s64,@function
        .size           $__internal_7_$__cuda_sm20_div_s64,(.L_x_10215 - $__internal_7_$__cuda_sm20_div_s64)
$__internal_7_$__cuda_sm20_div_s64:
        /* <DEDUP_REMOVED lines=28> */
[----:B------:R-:W-:-:S04]  /*6530*/  IMAD.HI.U32 R48, R49, R26, RZ ;  /* 0x0000001a31307227 */ /* 0x000fc800078e00ff */
[----:B------:R-:W-:-:S04]  /*6540*/  IMAD.X R14, RZ, RZ, ~R14, P0 ;  /* 0x000000ffff0e7224 */ /* 0x000fc800000e0e0e */
[----:B------:R-:W-:-:S04]  /*6550*/  IMAD.WIDE.U32 R48, P0, R49, R14, R48 ;  /* 0x0000000e31307225 */ /* 0x000fc80007800030 */
[----:B------:R-:W-:-:S04]  /*6560*/  IMAD.HI.U32 R34, R27, R14, RZ ;  /* 0x0000000e1b227227 */ /* 0x000fc800078e00ff */
[C---:B------:R-:W-:Y:S01]  /*6570*/  IMAD.HI.U32 R26, P3, R27.reuse, R26, R48 ;  /* 0x0000001a1b1a7227 */ /* 0x040fe20007860030 */
[----:B------:R-:W-:Y:S02]  /*6580*/  IADD3.X R41, PT, PT, R34, R27, RZ, P0, !PT ;  /* 0x0000001b22297210 */ /* 0x000fe400007fe4ff */
[----:B------:R-:W-:Y:S01]  /*6590*/  IADD3 R33, P0, PT, RZ, -R40, RZ ;  /* 0x80000028ff217210 */ /* 0x000fe20007f1e0ff */
[----:B------:R-:W-:Y:S02]  /*65a0*/  IMAD R27, R27, R14, RZ ;  /* 0x0000000e1b1b7224 */ /* 0x000fe400078e02ff */
[----:B------:R-:W-:Y:S01]  /*65b0*/  IMAD.MOV.U32 R49, RZ, RZ, RZ ;  /* 0x000000ffff317224 */ /* 0x000fe200078e00ff */
[----:B------:R-:W-:Y:S02]  /*65c0*/  SEL R14, R33, R40, !P1 ;  /* 0x00000028210e7207 */ /* 0x000fe40004800000 */
[----:B------:R-:W-:Y:S01]  /*65d0*/  IADD3 R27, P2, PT, R27, R26, RZ ;  /* 0x0000001a1b1b7210 */ /* 0x000fe20007f5e0ff */
[----:B------:R-:W-:-:S03]  /*65e0*/  IMAD.X R26, RZ, RZ, ~R31, P0 ;  /* 0x000000ffff1a7224 */ /* 0x000fc600000e0e1f */
[----:B------:R-:W-:Y:S01]  /*65f0*/  IADD3.X R41, PT, PT, RZ, RZ, R41, P2, P3 ;  /* 0x000000ffff297210 */ /* 0x000fe200017e6429 */
[----:B------:R-:W-:Y:S01]  /*6600*/  IMAD.HI.U32 R48, R27, R14, RZ ;  /* 0x0000000e1b307227 */ /* 0x000fe200078e00ff */
[----:B------:R-:W-:-:S05]  /*6610*/  SEL R26, R26, R31, !P1 ;  /* 0x0000001f1a1a7207 */ /* 0x000fca0004800000 */
[----:B------:R-:W-:-:S04]  /*6620*/  IMAD.WIDE.U32 R48, R27, R26, R48 ;  /* 0x0000001a1b307225 */ /* 0x000fc800078e0030 */
[C---:B------:R-:W-:Y:S02]  /*6630*/  IMAD R34, R41.reuse, R26, RZ ;  /* 0x0000001a29227224 */ /* 0x040fe400078e02ff */
[----:B------:R-:W-:-:S05]  /*6640*/  IMAD.HI.U32 R27, P2, R41, R14, R48 ;  /* 0x0000000e291b7227 */ /* 0x000fca0007840030 */
[----:B------:R-:W-:-:S05]  /*6650*/  IADD3 R34, P1, PT, R34, R27, RZ ;  /* 0x0000001b22227210 */ /* 0x000fca0007f3e0ff */
[----:B------:R-:W-:-:S04]  /*6660*/  IMAD.WIDE.U32 R48, R34, R38, RZ ;  /* 0x0000002622307225 */ /* 0x000fc800078e00ff */
[----:B------:R-:W-:Y:S01]  /*6670*/  IMAD R33, R34, R39, R49 ;  /* 0x0000002722217224 */ /* 0x000fe200078e0231 */
[----:B------:R-:W-:Y:S01]  /*6680*/  IADD3 R27, P0, PT, -R48, R14, RZ ;  /* 0x0000000e301b7210 */ /* 0x000fe20007f1e1ff */
[----:B------:R-:W-:-:S04]  /*6690*/  IMAD.HI.U32 R14, R41, R26, RZ ;  /* 0x0000001a290e7227 */ /* 0x000fc800078e00ff */
[----:B------:R-:W-:Y:S01]  /*66a0*/  IMAD.X R14, RZ, RZ, R14, P2 ;  /* 0x000000ffff0e7224 */ /* 0x000fe200010e060e */
[----:B------:R-:W-:-:S03]  /*66b0*/  ISETP.GE.U32.AND P2, PT, R27, R38, PT ;  /* 0x000000261b00720c */ /* 0x000fc60003f46070 */
[----:B------:R-:W-:-:S04]  /*66c0*/  IMAD.X R14, RZ, RZ, R14, P1 ;  /* 0x000000ffff0e7224 */ /* 0x000fc800008e060e */
[----:B------:R-:W-:-:S05]  /*66d0*/  IMAD R33, R14, R38, R33 ;  /* 0x000000260e217224 */ /* 0x000fca00078e0221 */
[----:B------:R-:W-:Y:S02]  /*66e0*/  IADD3.X R33, PT, PT, ~R33, R26, RZ, P0, !PT ;  /* 0x0000001a21217210 */ /* 0x000fe400007fe5ff */
[----:B------:R-:W-:Y:S02]  /*66f0*/  IADD3 R26, P0, PT, R27, -R38, RZ ;  /* 0x800000261b1a7210 */ /* 0x000fe40007f1e0ff */
[----:B------:R-:W-:-:S04]  /*6700*/  ISETP.GE.U32.AND.EX P2, PT, R33, R39, PT, P2 ;  /* 0x000000272100720c */ /* 0x000fc80003f46120 */
[----:B------:R-:W-:Y:S01]  /*6710*/  SEL R27, R26, R27, P2 ;  /* 0x0000001b1a1b7207 */ /* 0x000fe20001000000 */
[----:B------:R-:W-:-:S03]  /*6720*/  IMAD.X R26, R33, 0x1, ~R39, P0 ;  /* 0x00000001211a7824 */ /* 0x000fc600000e0e27 */
[----:B------:R-:W-:Y:S01]  /*6730*/  ISETP.GE.U32.AND P1, PT, R27, R38, PT ;  /* 0x000000261b00720c */ /* 0x000fe20003f26070 */
[----:B------:R-:W-:Y:S01]  /*6740*/  IMAD.MOV.U32 R38, RZ, RZ, R28 ;  /* 0x000000ffff267224 */ /* 0x000fe200078e001c */
[----:B------:R-:W-:Y:S02]  /*6750*/  IADD3 R27, P0, PT, R34, 0x1, RZ ;  /* 0x00000001221b7810 */ /* 0x000fe40007f1e0ff */
[----:B------:R-:W-:Y:S02]  /*6760*/  SEL R33, R26, R33, P2 ;  /* 0x000000211a217207 */ /* 0x000fe40001000000 */
[----:B------:R-:W-:Y:S01]  /*6770*/  SEL R34, R27, R34, P2 ;  /* 0x000000221b227207 */ /* 0x000fe20001000000 */
[----:B------:R-:W-:Y:S01]  /*6780*/  IMAD.X R27, RZ, RZ, R14, P0 ;  /* 0x000000ffff1b7224 */ /* 0x000fe200000e060e */
[----:B------:R-:W-:Y:S01]  /*6790*/  ISETP.GE.U32.AND.EX P1, PT, R33, R39, PT, P1 ;  /* 0x000000272100720c */ /* 0x000fe20003f26110 */
[----:B------:R-:W-:Y:S01]  /*67a0*/  IMAD.MOV.U32 R39, RZ, RZ, 0x0 ;  /* 0x00000000ff277424 */ /* 0x000fe200078e00ff */
[----:B------:R-:W-:-:S02]  /*67b0*/  IADD3 R33, P0, PT, R34, 0x1, RZ ;  /* 0x0000000122217810 */ /* 0x000fc40007f1e0ff */
[----:B------:R-:W-:Y:S02]  /*67c0*/  SEL R27, R27, R14, P2 ;  /* 0x0000000e1b1b7207 */ /* 0x000fe40001000000 */
[----:B------:R-:W-:Y:S02]  /*67d0*/  SEL R33, R33, R34, P1 ;  /* 0x0000002221217207 */ /* 0x000fe40000800000 */
[----:B------:R-:W-:Y:S01]  /*67e0*/  LOP3.LUT R26, R30, R31, RZ, 0x3c, !PT ;  /* 0x0000001f1e1a7212 */ /* 0x000fe200078e3cff */
[----:B------:R-:W-:Y:S01]  /*67f0*/  IMAD.X R14, RZ, RZ, R27, P0 ;  /* 0x000000ffff0e7224 */ /* 0x000fe200000e061b */
[----:B------:R-:W-:Y:S02]  /*6800*/  ISETP.NE.U32.AND P0, PT, R32, RZ, PT ;  /* 0x000000ff2000720c */ /* 0x000fe40003f05070 */
[----:B------:R-:W-:Y:S02]  /*6810*/  ISETP.GE.AND P2, PT, R26, RZ, PT ;  /* 0x000000ff1a00720c */ /* 0x000fe40003f46270 */
[----:B------:R-:W-:-:S02]  /*6820*/  SEL R27, R14, R27, P1 ;  /* 0x0000001b0e1b7207 */ /* 0x000fc40000800000 */
[----:B------:R-:W-:Y:S02]  /*6830*/  IADD3 R14, P1, PT, RZ, -R33, RZ ;  /* 0x80000021ff0e7210 */ /* 0x000fe40007f3e0ff */
[----:B------:R-:W-:Y:S02]  /*6840*/  ISETP.NE.AND.EX P0, PT, R30, RZ, PT, P0 ;  /* 0x000000ff1e00720c */ /* 0x000fe40003f05300 */
[----:B------:R-:W-:Y:S02]  /*6850*/  IADD3.X R26, PT, PT, RZ, ~R27, RZ, P1, !PT ;  /* 0x8000001bff1a7210 */ /* 0x000fe40000ffe4ff */
[----:B------:R-:W-:Y:S02]  /*6860*/  SEL R14, R14, R33, !P2 ;  /* 0x000000210e0e7207 */ /* 0x000fe40005000000 */
[----:B------:R-:W-:Y:S02]  /*6870*/  SEL R26, R26, R27, !P2 ;  /* 0x0000001b1a1a7207 */ /* 0x000fe40005000000 */
[----:B------:R-:W-:-:S02]  /*6880*/  SEL R14, R14, 0xffffffff, P0 ;  /* 0xffffffff0e0e7807 */ /* 0x000fc40000000000 */
[----:B------:R-:W-:Y:S01]  /*6890*/  SEL R27, R26, 0xffffffff, P0 ;  /* 0xffffffff1a1b7807 */ /* 0x000fe20000000000 */
[----:B------:R-:W-:Y:S06]  /*68a0*/  RET.REL.NODEC R38 `(_ZN5flash32flash_fwd_splitkv_combine_kernelI23Flash_fwd_kernel_traitsILi32ELi64ELi256ELi4ELb0ELb0EN7cutlass10bfloat16_tE19Flash_kernel_traitsILi32ELi64ELi256ELi4ES3_EELi16ELi7ELb1EEEvNS_16Flash_fwd_paramsE) ;  /* 0xffffff9426d47950 */ /* 0x000fec0003c3ffff */
.L_x_301:
        /* <DEDUP_REMOVED lines=13> */
.L_x_10215:


//--------------------- .text._ZN5flash32flash_fwd_splitkv_combine_kernelI23Flash_fwd_kernel_traitsILi32ELi64ELi256ELi4ELb0ELb0EN7cutlass10bfloat16_tE19Flash_kernel_traitsILi32ELi64ELi256ELi4ES3_EELi16ELi6ELb1EEEvNS_16Flash_fwd_paramsE --------------------------
	.section	.text._ZN5flash32flash_fwd_splitkv_combine_kernelI23Flash_fwd_kernel_traitsILi32ELi64ELi256ELi4ELb0ELb0EN7cutlass10bfloat16_tE19Flash_kernel_traitsILi32ELi64ELi256ELi4ES3_EELi16ELi6ELb1EEEvNS_16Flash_fwd_paramsE,"ax",@progbits
	.align	128
        .global         _ZN5flash32flash_fwd_splitkv_combine_kernelI23Flash_fwd_kernel_traitsILi32ELi64ELi256ELi4ELb0ELb0EN7cutlass10bfloat16_tE19Flash_kernel_traitsILi32ELi64ELi256ELi4ES3_EELi16ELi6ELb1EEEvNS_16Flash_fwd_paramsE
        .type           _ZN5flash32flash_fwd_splitkv_combine_kernelI23Flash_fwd_kernel_traitsILi32ELi64ELi256ELi4ELb0ELb0EN7cutlass10bfloat16_tE19Flash_kernel_traitsILi32ELi64ELi256ELi4ES3_EELi16ELi6ELb1EEEvNS_16Flash_fwd_paramsE,@function
        .size           _ZN5flash32flash_fwd_splitkv_combine_kernelI23Flash_fwd_kernel_traitsILi32ELi64ELi256ELi4ELb0ELb0EN7cutlass10bfloat16_tE19Flash_kernel_traitsILi32ELi64ELi256ELi4ES3_EELi16ELi6ELb1EEEvNS_16Flash_fwd_paramsE,(.L_x_10216 - _ZN5flash32flash_fwd_splitkv_combine_kernelI23Flash_fwd_kernel_traitsILi32ELi64ELi256ELi4ELb0ELb0EN7cutlass10bfloat16_tE19Flash_kernel_traitsILi32ELi64ELi256ELi4ES3_EELi16ELi6ELb1EEEvNS_16Flash_fwd_paramsE)
        .other          _ZN5flash32flash_fwd_splitkv_combine_kernelI23Flash_fwd_kernel_traitsILi32ELi64ELi256ELi4ELb0ELb0EN7cutlass10bfloat16_tE19Flash_kernel_traitsILi32ELi64ELi256ELi4ES3_EELi16ELi6ELb1EEEvNS_16Flash_fwd_paramsE,@"STO_CUDA_ENTRY STV_DEFAULT"
_ZN5flash32flash_fwd_splitkv_combine_kernelI23Flash_fwd_kernel_traitsILi32ELi64ELi256ELi4ELb0ELb0EN7cutlass10bfloat16_tE19Flash_kernel_traitsILi32ELi64ELi256ELi4ES3_EELi16ELi6ELb1EEEvNS_16Flash_fwd_paramsE:
.text._ZN5flash32flash_fwd_splitkv_combine_kernelI23Flash_fwd_kernel_traitsILi32ELi64ELi256ELi4ELb0ELb0EN7cutlass10bfloat16_tE19Flash_kernel_traitsILi32ELi64ELi256ELi4ES3_EELi16ELi6ELb1EEEvNS_16Flash_fwd_paramsE:
        /* <DEDUP_REMOVED lines=38> */
.L_x_302:
[----:B------:R-:W-:Y:S01]  /*0260*/  IMAD.U32 R16, RZ, RZ, UR21 ;  /* 0x00000015ff107e24 */ /* 0x000fe2000f8e00ff */
[----:B------:R-:W-:Y:S01]  /*0270*/  MOV R20, UR19 ;  /* 0x0000001300147c02 */ /* 0x000fe20008000f00 */
[----:B------:R-:W-:Y:S01]  /*0280*/  IMAD.U32 R21, RZ, RZ, UR15 ;  /* 0x0000000fff157e24 */ /* 0x000fe2000f8e00ff */
[----:B------:R-:W-:Y:S02]  /*0290*/  MOV R19, UR14 ;  /* 0x0000000e00137c02 */ /* 0x000fe40008000f00 */
[----:B------:R-:W-:Y:S02]  /*02a0*/  MOV R18, 0x2c0 ;  /* 0x000002c000127802 */ /* 0x000fe40000000f00 */
[----:B------:R-:W-:Y:S05]  /*02b0*/  CALL.REL.NOINC `($__internal_8_$__cuda_sm20_div_s64) ;  /* 0x0000005000e87944 */ /* 0x000fea0003c00000 */
[----:B------:R-:W-:-:S07]  /*02c0*/  MOV R11, R13 ;  /* 0x0000000d000b7202 */ /* 0x000fce0000000f00 */
.L_x_303:
        /* <DEDUP_REMOVED lines=30> */
.L_x_305:
[----:B------:R-:W-:Y:S01]  /*04b0*/  IMAD.MOV.U32 R16, RZ, RZ, R10 ;  /* 0x000000ffff107224 */ /* 0x000fe200078e000a */
[----:B------:R-:W-:Y:S02]  /*04c0*/  MOV R21, R11 ;  /* 0x0000000b00157202 */ /* 0x000fe40000000f00 */
[----:B------:R-:W-:Y:S02]  /*04d0*/  MOV R18, 0x4f0 ;  /* 0x000004f000127802 */ /* 0x000fe40000000f00 */
[----:B------:R-:W-:Y:S05]  /*04e0*/  CALL.REL.NOINC `($__internal_8_$__cuda_sm20_div_s64) ;  /* 0x00000050005c7944 */ /* 0x000fea0003c00000 */
[----:B------:R-:W-:Y:S02]  /*04f0*/  MOV R4, R10 ;  /* 0x0000000a00047202 */ /* 0x000fe40000000f00 */
[----:B------:R-:W-:Y:S02]  /*0500*/  MOV R5, R13 ;  /* 0x0000000d00057202 */ /* 0x000fe40000000f00 */
.L_x_306:
[----:B------:R-:W-:Y:S05]  /*0510*/  BSYNC.RECONVERGENT B0 ;  /* 0x0000000000007941 */ /* 0x000fea0003800200 */
.L_x_304:
        /* <DEDUP_REMOVED lines=57> */
.L_x_308:
[----:B------:R-:W-:Y:S01]  /*08b0*/  IMAD.MOV.U32 R16, RZ, RZ, R20 ;  /* 0x000000ffff107224 */ /* 0x000fe200078e0014 */
[----:B------:R-:W-:Y:S01]  /*08c0*/  MOV R20, R11 ;  /* 0x0000000b00147202 */ /* 0x000fe20000000f00 */
[----:B------:R-:W-:Y:S01]  /*08d0*/  IMAD.MOV.U32 R21, RZ, RZ, R19 ;  /* 0x000000ffff157224 */ /* 0x000fe200078e0013 */
[----:B------:R-:W-:Y:S02]  /*08e0*/  MOV R19, R37 ;  /* 0x0000002500137202 */ /* 0x000fe40000000f00 */
[----:B------:R-:W-:Y:S02]  /*08f0*/  MOV R18, 0x910 ;  /* 0x0000091000127802 */ /* 0x000fe40000000f00 */
[----:B------:R-:W-:Y:S05]  /*0900*/  CALL.REL.NOINC `($__internal_8_$__cuda_sm20_div_s64) ;  /* 0x0000004c00547944 */ /* 0x000fea0003c00000 */
[----:B------:R-:W-:Y:S02]  /*0910*/  MOV R12, R10 ;  /* 0x0000000a000c7202 */ /* 0x000fe40000000f00 */
.L_x_309:
[----:B------:R-:W-:Y:S05]  /*0920*/  BSYNC.RECONVERGENT B0 ;  /* 0x0000000000007941 */ /* 0x000fea0003800200 */
.L_x_307:
        /* <DEDUP_REMOVED lines=124> */
.L_x_311:
[----:B------:R-:W-:Y:S01]  /*10f0*/  IMAD.MOV.U32 R16, RZ, RZ, R12 ;  /* 0x000000ffff107224 */ /* 0x000fe200078e000c */
[----:B------:R-:W-:Y:S01]  /*1100*/  MOV R20, R8 ;  /* 0x0000000800147202 */ /* 0x000fe20000000f00 */
[----:B------:R-:W-:Y:S01]  /*1110*/  IMAD.MOV.U32 R21, RZ, RZ, R13 ;  /* 0x000000ffff157224 */ /* 0x000fe200078e000d */
[----:B------:R-:W-:Y:S02]  /*1120*/  MOV R19, R0 ;  /* 0x0000000000137202 */ /* 0x000fe40000000f00 */
[----:B------:R-:W-:Y:S02]  /*1130*/  MOV R18, 0x1150 ;  /* 0x0000115000127802 */ /* 0x000fe40000000f00 */
[----:B------:R-:W-:Y:S05]  /*1140*/  CALL.REL.NOINC `($__internal_8_$__cuda_sm20_div_s64) ;  /* 0x0000004400447944 */ /* 0x000fea0003c00000 */
[----:B------:R-:W-:Y:S02]  /*1150*/  MOV R42, R10 ;  /* 0x0000000a002a7202 */ /* 0x000fe40000000f00 */
[----:B------:R-:W-:Y:S02]  /*1160*/  MOV R43, R13 ;  /* 0x0000000d002b7202 */ /* 0x000fe40000000f00 */
.L_x_312:
[----:B------:R-:W-:Y:S05]  /*1170*/  BSYNC.RECONVERGENT B0 ;  /* 0x0000000000007941 */ /* 0x000fea0003800200 */
.L_x_310:
        /* <DEDUP_REMOVED lines=57> */
.L_x_314:
[----:B------:R-:W-:Y:S01]  /*1510*/  IMAD.MOV.U32 R16, RZ, RZ, R4 ;  /* 0x000000ffff107224 */ /* 0x000fe200078e0004 */
[----:B------:R-:W-:Y:S01]  /*1520*/  MOV R21, R5 ;  /* 0x0000000500157202 */ /* 0x000fe20000000f00 */
[----:B------:R-:W-:Y:S01]  /*1530*/  IMAD.MOV.U32 R20, RZ, RZ, R7 ;  /* 0x000000ffff147224 */ /* 0x000fe200078e0007 */
[----:B------:R-:W-:Y:S02]  /*1540*/  MOV R18, 0x1560 ;  /* 0x0000156000127802 */ /* 0x000fe40000000f00 */
[----:B------:R-:W-:Y:S05]  /*1550*/  CALL.REL.NOINC `($__internal_8_$__cuda_sm20_div_s64) ;  /* 0x0000004000407944 */ /* 0x000fea0003c00000 */
[----:B------:R-:W-:Y:S02]  /*1560*/  MOV R20, R10 ;  /* 0x0000000a00147202 */ /* 0x000fe40000000f00 */
[----:B------:R-:W-:Y:S02]  /*1570*/  MOV R21, R13 ;  /* 0x0000000d00157202 */ /* 0x000fe40000000f00 */
.L_x_315:
[----:B------:R-:W-:Y:S05]  /*1580*/  BSYNC.RECONVERGENT B0 ;  /* 0x0000000000007941 */ /* 0x000fea0003800200 */
.L_x_313:
        /* <DEDUP_REMOVED lines=8> */
[C---:B------:R-:W-:Y:S02]  /*1610*/  ISETP.LT.U32.AND P1, PT, R5.reuse, UR8, PT ;  /* 0x0000000805007c0c */ /* 0x040fe4000bf21070 */
[----:B------:R-:W-:Y:S01]  /*1620*/  IADD3 R22, P3, PT, R5, UR20, RZ ;  /* 0x0000001405167c10 */ /* 0x000fe2000ff7e0ff */
[C---:B------:R-:W-:Y:S01]  /*1630*/  VIADD R19, R6.reuse, 0x8 ;  /* 0x0000000806137836 */ /* 0x040fe20000000000 */
        /* <DEDUP_REMOVED lines=20> */
[----:B------:R-:W-:Y:S02]  /*1780*/  IMAD.MOV.U32 R10, RZ, RZ, -0x800000 ;  /* 0xff800000ff0a7424 */ /* 0x000fe400078e00ff */
[----:B------:R-:W0:Y:S01]  /*1790*/  @!P5 LDC.64 R12, c[0x0][0x428] ;  /* 0x00010a00ff0cdb82 */ /* 0x000e220000000a00 */
[----:B------:R-:W-:-:S03]  /*17a0*/  @!P0 IMAD R18, R19, UR15, R29 ;  /* 0x0000000f13128c24 */ /* 0x000fc6000f8e021d */
[----:B--2---:R2:W4:Y:S01]  /*17b0*/  @!P2 LDG.E R10, desc[UR10][R32.64] ;  /* 0x0000000a200aa981 */ /* 0x004522000c1e1900 */
[----:B-1----:R-:W-:Y:S01]  /*17c0*/  @!P0 LEA R30, P2, R28, R16, 0x2 ;  /* 0x000000101c1e8211 */ /* 0x002fe200078410ff */
[----:B------:R-:W-:Y:S01]  /*17d0*/  @!P6 IMAD.MOV.U32 R29, RZ, RZ, R23 ;  /* 0x000000ffff1de224 */ /* 0x000fe200078e0017 */
[----:B------:R-:W-:Y:S01]  /*17e0*/  MOV R26, 0xff800000 ;  /* 0xff800000001a7802 */ /* 0x000fe20000000f00 */
[----:B------:R-:W-:Y:S01]  /*17f0*/  VIADD R24, R6, 0x30 ;  /* 0x0000003006187836 */ /* 0x000fe20000000000 */
        /* <DEDUP_REMOVED lines=56> */
[----:B------:R-:W3:Y:S04]  /*1b80*/  @!P2 LDG.E R23, desc[UR10][R14.64] ;  /* 0x0000000a0e17a981 */ /* 0x000ee8000c1e1900 */
[----:B------:R-:W5:Y:S04]  /*1b90*/  @!P3 LDG.E R19, desc[UR10][R16.64] ;  /* 0x0000000a1013b981 */ /* 0x000f68000c1e1900 */
[----:B------:R0:W5:Y:S01]  /*1ba0*/  @!P1 LDG.E R13, desc[UR10][R24.64] ;  /* 0x0000000a180d9981 */ /* 0x000162000c1e1900 */
        /* <DEDUP_REMOVED lines=9> */
[----:B------:R-:W-:-:S02]  /*1c40*/  SHF.R.U32.HI R12, RZ, 0x3, R4 ;  /* 0x00000003ff0c7819 */ /* 0x000fc40000011604 */
[----:B------:R-:W-:Y:S02]  /*1c50*/  LOP3.LUT R9, R4, 0x7, RZ, 0xc0, !PT ;  /* 0x0000000704097812 */ /* 0x000fe400078ec0ff */
[----:B------:R-:W-:Y:S01]  /*1c60*/  LEA R32, R12, UR4, 0x2 ;  /* 0x000000040c207c11 */ /* 0x000fe2000f8e10ff */
[----:B------:R-:W-:Y:S01]  /*1c70*/  IMAD.MOV.U32 R30, RZ, RZ, -0x800000 ;  /* 0xff800000ff1e7424 */ /* 0x000fe200078e00ff */
[----:B------:R-:W-:Y:S01]  /*1c80*/  MOV R33, 0xff800000 ;  /* 0xff80000000217802 */ /* 0x000fe20000000f00 */
[----:B------:R-:W-:Y:S02]  /*1c90*/  IMAD.MOV.U32 R31, RZ, RZ, -0x800000 ;  /* 0xff800000ff1f7424 */ /* 0x000fe400078e00ff */
[----:B------:R-:W-:Y:S01]  /*1ca0*/  IMAD R32, R9, 0x44, R32 ;  /* 0x0000004409207824 */ /* 0x000fe200078e0220 */
[----:B------:R-:W-:Y:S01]  /*1cb0*/  MOV R27, 0xff800000 ;  /* 0xff800000001b7802 */ /* 0x000fe20000000f00 */
[----:B0-----:R-:W-:Y:S01]  /*1cc0*/  IMAD.MOV.U32 R25, RZ, RZ, -0x800000 ;  /* 0xff800000ff197424 */ /* 0x001fe200078e00ff */
[----:B------:R-:W-:Y:S01]  /*1cd0*/  IABS R6, R3 ;  /* 0x0000000300067213 */ /* 0x000fe20000000000 */
[----:B----4-:R0:W-:Y:S01]  /*1ce0*/  @!P0 STS [R5+0x220], R26 ;  /* 0x0002201a05008388 */ /* 0x0101e20000000800 */
[----:B------:R-:W-:-:S03]  /*1cf0*/  ISETP.GT.U32.AND P0, PT, R4, 0x7f, PT ;  /* 0x0000007f0400780c */ /* 0x000fc60003f04070 */
[----:B------:R-:W-:Y:S04]  /*1d00*/  STS [R5], R10 ;  /* 0x0000000a05007388 */ /* 0x000fe80000000800 */
[----:B------:R1:W-:Y:S04]  /*1d10*/  @!P5 STS [R5+0x440], R28 ;  /* 0x0004401c0500d388 */ /* 0x0003e80000000800 */
[----:B--2---:R2:W-:Y:S04]  /*1d20*/  @!P4 STS [R5+0x660], R29 ;  /* 0x0006601d0500c388 */ /* 0x0045e80000000800 */
[----:B------:R-:W-:Y:S01]  /*1d30*/  @!P3 STS [R5+0x880], R18 ;  /* 0x000880120500b388 */ /* 0x000fe20000000800 */
[----:B0-----:R-:W-:-:S03]  /*1d40*/  IMAD.MOV.U32 R26, RZ, RZ, -0x800000 ;  /* 0xff800000ff1a7424 */ /* 0x001fc600078e00ff */
[----:B---3--:R-:W-:Y:S04]  /*1d50*/  @!P1 STS [R5+0xcc0], R23 ;  /* 0x000cc01705009388 */ /* 0x008fe80000000800 */
[----:B-----5:R-:W-:Y:S04]  /*1d60*/  @!P2 STS [R5+0xaa0], R19 ;  /* 0x000aa0130500a388 */ /* 0x020fe80000000800 */
[----:B------:R-:W-:Y:S01]  /*1d70*/  @!P0 STS [R5+0xee0], R13 ;  /* 0x000ee00d05008388 */ /* 0x000fe20000000800 */
[----:B------:R-:W-:Y:S01]  /*1d80*/  BAR.SYNC.DEFER_BLOCKING 0x0 ;  /* 0x0000000000007b1d */ /* 0x000fe20000010000 */
[----:B-1----:R-:W-:Y:S01]  /*1d90*/  MOV R28, 0xff800000 ;  /* 0xff800000001c7802 */ /* 0x002fe20000000f00 */
[----:B--2---:R-:W-:-:S04]  /*1da0*/  IMAD.MOV.U32 R29, RZ, RZ, -0x800000 ;  /* 0xff800000ff1d7424 */ /* 0x004fc800078e00ff */
[----:B------:R-:W0:Y:S01]  /*1db0*/  I2F.RP R10, R6 ;  /* 0x00000006000a7306 */ /* 0x000e220000209400 */
[----:B------:R-:W-:Y:S04]  /*1dc0*/  @!P0 LDS R33, [R32] ;  /* 0x0000000020218984 */ /* 0x000fe80000000800 */
[----:B------:R-:W-:Y:S04]  /*1dd0*/  @!P0 LDS R30, [R32+0x220] ;  /* 0x00022000201e8984 */ /* 0x000fe80000000800 */
[----:B------:R-:W1:Y:S04]  /*1de0*/  @!P0 LDS R31, [R32+0x440] ;  /* 0x00044000201f8984 */ /* 0x000e680000000800 */
[----:B------:R-:W-:Y:S04]  /*1df0*/  @!P0 LDS R28, [R32+0x660] ;  /* 0x00066000201c8984 */ /* 0x000fe80000000800 */
[----:B------:R-:W2:Y:S04]  /*1e00*/  @!P0 LDS R29, [R32+0x880] ;  /* 0x00088000201d8984 */ /* 0x000ea80000000800 */
[----:B------:R-:W-:Y:S04]  /*1e10*/  @!P0 LDS R26, [R32+0xaa0] ;  /* 0x000aa000201a8984 */ /* 0x000fe80000000800 */
[----:B------:R-:W3:Y:S04]  /*1e20*/  @!P0 LDS R27, [R32+0xcc0] ;  /* 0x000cc000201b8984 */ /* 0x000ee80000000800 */
[----:B------:R-:W4:Y:S01]  /*1e30*/  @!P0 LDS R25, [R32+0xee0] ;  /* 0x000ee00020198984 */ /* 0x000f220000000800 */
[----:B0-----:R-:W0:Y:S02]  /*1e40*/  MUFU.RCP R16, R10 ;  /* 0x0000000a00107308 */ /* 0x001e240000001000 */
[----:B0-----:R-:W-:Y:S01]  /*1e50*/  VIADD R16, R16, 0xffffffe ;  /* 0x0ffffffe10107836 */ /* 0x001fe20000000000 */
[----:B-1----:R-:W-:-:S05]  /*1e60*/  FMNMX3.FTZ R14, R33, R30, R31, !PT ;  /* 0x0000001e210e7276 */ /* 0x002fca000781001f */
[----:B------:R-:W0:Y:S01]  /*1e70*/  F2I.FTZ.U32.TRUNC.NTZ R17, R16 ;  /* 0x0000001000117305 */ /* 0x000e22000021f000 */
[----:B--2---:R-:W-:-:S04]  /*1e80*/  FMNMX3.FTZ R14, R14, R28, R29, !PT ;  /* 0x0000001c0e0e7276 */ /* 0x004fc8000781001d */
[----:B---3--:R-:W-:-:S04]  /*1e90*/  FMNMX3.FTZ R14, R14, R26, R27, !PT ;  /* 0x0000001a0e0e7276 */ /* 0x008fc8000781001b */
[----:B----4-:R-:W-:-:S05]  /*1ea0*/  FMNMX.FTZ R15, R14, R25, !PT ;  /* 0x000000190e0f7209 */ /* 0x010fca0007810000 */
[----:B------:R-:W1:Y:S01]  /*1eb0*/  SHFL.BFLY PT, R14, R15, 0x4, 0x1f ;  /* 0x0c801f000f0e7f89 */ /* 0x000e6200000e0000 */
[----:B0-----:R-:W-:Y:S01]  /*1ec0*/  IADD3 R5, PT, PT, RZ, -R17, RZ ;  /* 0x80000011ff057210 */ /* 0x001fe20007ffe0ff */
[----:B------:R-:W-:-:S04]  /*1ed0*/  IMAD.MOV.U32 R16, RZ, RZ, RZ ;  /* 0x000000ffff107224 */ /* 0x000fc800078e00ff */
[----:B------:R-:W-:Y:S01]  /*1ee0*/  IMAD R10, R5, R6, RZ ;  /* 0x00000006050a7224 */ /* 0x000fe200078e02ff */
[----:B------:R-:W-:-:S03]  /*1ef0*/  IABS R5, R2 ;  /* 0x0000000200057213 */ /* 0x000fc60000000000 */
[----:B------:R-:W-:Y:S01]  /*1f00*/  IMAD.HI.U32 R10, R17, R10, R16 ;  /* 0x0000000a110a7227 */ /* 0x000fe200078e0010 */
[----:B-1----:R-:W-:-:S05]  /*1f10*/  FMNMX.FTZ R19, R15, R14, !PT ;  /* 0x0000000e0f137209 */ /* 0x002fca0007810000 */
[----:B------:R-:W-:Y:S01]  /*1f20*/  IMAD.HI.U32 R13, R10, R5, RZ ;  /* 0x000000050a0d7227 */ /* 0x000fe200078e00ff */
[----:B------:R-:W-:Y:S01]  /*1f30*/  LOP3.LUT R2, R2, R3, RZ, 0x3c, !PT ;  /* 0x0000000302027212 */ /* 0x000fe200078e3cff */
[----:B------:R-:W0:Y:S02]  /*1f40*/  LDC R17, c[0x0][0x3e0] ;  /* 0x0000f800ff117b82 */ /* 0x000e240000000800 */
[----:B------:R-:W-:-:S04]  /*1f50*/  IMAD.MOV R10, RZ, RZ, -R13 ;  /* 0x000000ffff0a7224 */ /* 0x000fc800078e0a0d */
[C---:B------:R-:W-:Y:S02]  /*1f60*/  IMAD R5, R6.reuse, R10, R5 ;  /* 0x0000000a06057224 */ /* 0x040fe400078e0205 */
[----:B------:R-:W1:Y:S03]  /*1f70*/  SHFL.BFLY PT, R10, R19, 0x2, 0x1f ;  /* 0x0c401f00130a7f89 */ /* 0x000e6600000e0000 */
[----:B------:R-:W-:Y:S02]  /*1f80*/  ISETP.GT.U32.AND P0, PT, R6, R5, PT ;  /* 0x000000050600720c */ /* 0x000fe40003f04070 */
[----:B------:R-:W-:Y:S02]  /*1f90*/  ISETP.GE.AND P1, PT, R2, RZ, PT ;  /* 0x000000ff0200720c */ /* 0x000fe40003f26270 */
[----:B-1----:R-:W-:-:S05]  /*1fa0*/  FMNMX.FTZ R15, R19, R10, !PT ;  /* 0x0000000a130f7209 */ /* 0x002fca0007810000 */
[----:B------:R-:W1:Y:S04]  /*1fb0*/  SHFL.BFLY PT, R2, R15, 0x1, 0x1f ;  /* 0x0c201f000f027f89 */ /* 0x000e6800000e0000 */
[----:B------:R-:W-:-:S04]  /*1fc0*/  @!P0 IADD3 R5, PT, PT, R5, -R6, RZ ;  /* 0x8000000605058210 */ /* 0x000fc80007ffe0ff */
[----:B------:R-:W-:Y:S01]  /*1fd0*/  ISETP.GE.U32.AND P2, PT, R5, R6, PT ;  /* 0x000000060500720c */ /* 0x000fe20003f46070 */
[----:B------:R-:W-:Y:S01]  /*1fe0*/  @!P0 VIADD R13, R13, 0x1 ;  /* 0x000000010d0d8836 */ /* 0x000fe20000000000 */
[----:B------:R-:W-:-:S11]  /*1ff0*/  ISETP.NE.AND P0, PT, R3, RZ, PT ;  /* 0x000000ff0300720c */ /* 0x000fd60003f05270 */
[----:B------:R-:W-:Y:S01]  /*2000*/  @P2 VIADD R13, R13, 0x1 ;  /* 0x000000010d0d2836 */ /* 0x000fe20000000000 */
[----:B-1----:R-:W-:-:S04]  /*2010*/  FMNMX.FTZ R2, R15, R2, !PT ;  /* 0x000000020f027209 */ /* 0x002fc80007810000 */
[----:B------:R-:W-:Y:S02]  /*2020*/  @!P1 IADD3 R13, PT, PT, -R13, RZ, RZ ;  /* 0x000000ff0d0d9210 */ /* 0x000fe40007ffe1ff */
[----:B------:R-:W-:Y:S02]  /*2030*/  @!P0 LOP3.LUT R13, RZ, R3, RZ, 0x33, !PT ;  /* 0x00000003ff0d8212 */ /* 0x000fe400078e33ff */
[----:B------:R-:W-:-:S04]  /*2040*/  FSETP.NEU.FTZ.AND P0, PT, R2, -INF , PT ;  /* 0xff8000000200780b */ /* 0x000fc80003f1d000 */
[----:B------:R-:W-:-:S05]  /*2050*/  FSEL R2, R2, RZ, P0 ;  /* 0x000000ff02027208 */ /* 0x000fca0000000000 */
[C---:B------:R-:W-:Y:S01]  /*2060*/  FADD.FTZ R15, -R2.reuse, R33 ;  /* 0x00000021020f7221 */ /* 0x040fe20000010100 */
[----:B------:R-:W-:-:S03]  /*2070*/  FADD.FTZ R24, -R2, R30 ;  /* 0x0000001e02187221 */ /* 0x000fc60000010100 */
[----:B------:R-:W-:Y:S01]  /*2080*/  FMUL.FTZ R15, R15, 1.4426950216293334961 ;  /* 0x3fb8aa3b0f0f7820 */ /* 0x000fe20000410000 */
[----:B------:R-:W-:Y:S01]  /*2090*/  FMUL.FTZ R24, R24, 1.4426950216293334961 ;  /* 0x3fb8aa3b18187820 */ /* 0x000fe20000410000 */
[C---:B------:R-:W-:Y:S01]  /*20a0*/  FADD.FTZ R23, -R2.reuse, R31 ;  /* 0x0000001f02177221 */ /* 0x040fe20000010100 */
[----:B------:R-:W-:-:S03]  /*20b0*/  FADD.FTZ R22, -R2, R28 ;  /* 0x0000001c02167221 */ /* 0x000fc60000010100 */
[----:B------:R-:W-:Y:S01]  /*20c0*/  MUFU.EX2 R15, R15 ;  /* 0x0000000f000f7308 */ /* 0x000fe20000000800 */
[----:B------:R-:W-:Y:S01]  /*20d0*/  FMUL.FTZ R23, R23, 1.4426950216293334961 ;  /* 0x3fb8aa3b17177820 */ /* 0x000fe20000410000 */
[----:B------:R-:W-:-:S06]  /*20e0*/  FMUL.FTZ R22, R22, 1.4426950216293334961 ;  /* 0x3fb8aa3b16167820 */ /* 0x000fcc0000410000 */
[----:B------:R-:W1:Y:S01]  /*20f0*/  MUFU.EX2 R24, R24 ;  /* 0x0000001800187308 */ /* 0x000e620000000800 */
[C---:B------:R-:W-:Y:S01]  /*2100*/  FADD.FTZ R19, -R2.reuse, R29 ;  /* 0x0000001d02137221 */ /* 0x040fe20000010100 */
[----:B------:R-:W-:Y:S01]  /*2110*/  FADD.FTZ R18, -R2, R26 ;  /* 0x0000001a02127221 */ /* 0x000fe20000010100 */
[----:B------:R-:W-:Y:S02]  /*2120*/  USHF.R.S32.HI UR4, URZ, 0x1f, UR22 ;  /* 0x0000001fff047899 */ /* 0x000fe40008011416 */
[----:B------:R-:W-:-:S03]  /*2130*/  FMUL.FTZ R19, R19, 1.4426950216293334961 ;  /* 0x3fb8aa3b13137820 */ /* 0x000fc60000410000 */
[----:B------:R-:W2:Y:S01]  /*2140*/  MUFU.EX2 R23, R23 ;  /* 0x0000001700177308 */ /* 0x000ea20000000800 */
[----:B------:R-:W-:Y:S01]  /*2150*/  FMUL.FTZ R18, R18, 1.4426950216293334961 ;  /* 0x3fb8aa3b12127820 */ /* 0x000fe20000410000 */
[----:B------:R-:W-:Y:S01]  /*2160*/  FADD.FTZ R16, -R2, R27 ;  /* 0x0000001b02107221 */ /* 0x000fe20000010100 */
[----:B------:R-:W-:-:S05]  /*2170*/  ULOP3.LUT UR4, UR4, 0x1, URZ, 0xfc, !UPT ;  /* 0x0000000104047892 */ /* 0x000fca000f8efcff */
[----:B------:R-:W3:Y:S01]  /*2180*/  MUFU.EX2 R22, R22 ;  /* 0x0000001600167308 */ /* 0x000ee20000000800 */
[----:B-1----:R-:W-:Y:S01]  /*2190*/  FADD.FTZ R24, R15, R24 ;  /* 0x000000180f187221 */ /* 0x002fe20000010000 */
[----:B------:R-:W-:Y:S01]  /*21a0*/  FMUL.FTZ R16, R16, 1.4426950216293334961 ;  /* 0x3fb8aa3b10107820 */ /* 0x000fe20000410000 */
[----:B------:R-:W-:-:S05]  /*21b0*/  FADD.FTZ R15, -R2, R25 ;  /* 0x00000019020f7221 */ /* 0x000fca0000010100 */
[----:B------:R-:W1:Y:S01]  /*21c0*/  MUFU.EX2 R19, R19 ;  /* 0x0000001300137308 */ /* 0x000e620000000800 */
[----:B------:R-:W-:Y:S02]  /*21d0*/  IMAD R5, R13, UR4, RZ ;  /* 0x000000040d057c24 */ /* 0x000fe4000f8e02ff */
[----:B------:R-:W-:Y:S01]  /*21e0*/  FMUL.FTZ R15, R15, 1.4426950216293334961 ;  /* 0x3fb8aa3b0f0f7820 */ /* 0x000fe20000410000 */
[----:B--2---:R-:W-:Y:S01]  /*21f0*/  FADD.FTZ R23, R24, R23 ;  /* 0x0000001718177221 */ /* 0x004fe20000010000 */
[----:B0-----:R-:W-:Y:S01]  /*2200*/  IABS R10, R17 ;  /* 0x00000011000a7213 */ /* 0x001fe20000000000 */
[----:B------:R-:W0:Y:S02]  /*2210*/  LDCU UR4, c[0x0][0x430] ;  /* 0x00008600ff0477ac */ /* 0x000e240008000800 */
[----:B------:R-:W2:Y:S01]  /*2220*/  MUFU.EX2 R18, R18 ;  /* 0x0000001200127308 */ /* 0x000ea20000000800 */
[----:B------:R-:W-:Y:S01]  /*2230*/  IABS R14, R5 ;  /* 0x00000005000e7213 */ /* 0x000fe20000000000 */
[----:B---3--:R-:W-:-:S06]  /*2240*/  FADD.FTZ R22, R23, R22 ;  /* 0x0000001617167221 */ /* 0x008fcc0000010000 */
[----:B------:R-:W3:Y:S01]  /*2250*/  MUFU.EX2 R16, R16 ;  /* 0x0000001000107308 */ /* 0x000ee20000000800 */
[----:B-1----:R-:W-:-:S07]  /*2260*/  FADD.FTZ R19, R22, R19 ;  /* 0x0000001316137221 */ /* 0x002fce0000010000 */
[----:B------:R-:W1:Y:S01]  /*2270*/  MUFU.EX2 R15, R15 ;  /* 0x0000000f000f7308 */ /* 0x000e620000000800 */
[----:B--2---:R-:W-:-:S07]  /*2280*/  FADD.FTZ R19, R19, R18 ;  /* 0x0000001213137221 */ /* 0x004fce0000010000 */
[----:B------:R-:W2:Y:S08]  /*2290*/  I2F.RP R34, R14 ;  /* 0x0000000e00227306 */ /* 0x000eb00000209400 */
[----:B------:R-:W4:Y:S01]  /*22a0*/  I2F.RP R6, R10 ;  /* 0x0000000a00067306 */ /* 0x000f220000209400 */
[----:B---3--:R-:W-:-:S04]  /*22b0*/  FADD.FTZ R18, R19, R16 ;  /* 0x0000001013127221 */ /* 0x008fc80000010000 */
[----:B-1----:R-:W-:-:S03]  /*22c0*/  FADD.FTZ R41, R18, R15 ;  /* 0x0000000f12297221 */ /* 0x002fc60000010000 */
[----:B--2---:R-:W1:Y:S02]  /*22d0*/  MUFU.RCP R34, R34 ;  /* 0x0000002200227308 */ /* 0x004e640000001000 */
[----:B------:R-:W2:Y:S06]  /*22e0*/  SHFL.BFLY PT, R22, R41, 0x4, 0x1f ;  /* 0x0c801f0029167f89 */ /* 0x000eac00000e0000 */
[----:B----4-:R-:W3:Y:S01]  /*22f0*/  MUFU.RCP R6, R6 ;  /* 0x0000000600067308 */ /* 0x010ee20000001000 */
[----:B-1----:R-:W-:-:S07]  /*2300*/  VIADD R38, R34, 0xffffffe ;  /* 0x0ffffffe22267836 */ /* 0x002fce0000000000 */
[----:B------:R1:W4:Y:S01]  /*2310*/  F2I.FTZ.U32.TRUNC.NTZ R39, R38 ;  /* 0x0000002600277305 */ /* 0x000322000021f000 */
[----:B---3--:R-:W-:-:S07]  /*2320*/  VIADD R34, R6, 0xffffffe ;  /* 0x0ffffffe06227836 */ /* 0x008fce0000000000 */
[----:B------:R-:W3:Y:S01]  /*2330*/  F2I.FTZ.U32.TRUNC.NTZ R35, R34 ;  /* 0x0000002200237305 */ /* 0x000ee2000021f000 */
[----:B--2---:R-:W-:-:S05]  /*2340*/  FADD.FTZ R22, R41, R22 ;  /* 0x0000001629167221 */ /* 0x004fca0000010000 */
[----:B------:R-:W2:Y:S01]  /*2350*/  SHFL.BFLY PT, R19, R22, 0x2, 0x1f ;  /* 0x0c401f0016137f89 */ /* 0x000ea200000e0000 */
[----:B-1----:R-:W-:Y:S01]  /*2360*/  HFMA2 R38, -RZ, RZ, 0, 0 ;  /* 0x00000000ff267431 */ /* 0x002fe200000001ff */
        /* <DEDUP_REMOVED lines=18> */
[----:B------:R-:W1:Y:S03]  /*2490*/  SHFL.BFLY PT, R6, R19, 0x1, 0x1f ;  /* 0x0c201f0013067f89 */ /* 0x000e6600000e0000 */
[----:B------:R-:W-:-:S07]  /*24a0*/  ISETP.GT.U32.AND P0, PT, R10, R15, PT ;  /* 0x0000000f0a00720c */ /* 0x000fce0003f04070 */
[----:B------:R-:W-:-:S05]  /*24b0*/  @!P2 IMAD.IADD R35, R35, 0x1, -R14 ;  /* 0x000000012323a824 */ /* 0x000fca00078e0a0e */
[-C--:B------:R-:W-:Y:S01]  /*24c0*/  ISETP.GE.U32.AND P1, PT, R35, R14.reuse, PT ;  /* 0x0000000e2300720c */ /* 0x080fe20003f26070 */
[----:B------:R-:W-:Y:S01]  /*24d0*/  @!P0 IMAD.IADD R15, R15, 0x1, -R10 ;  /* 0x000000010f0f8824 */ /* 0x000fe200078e0a0a */
[C---:B------:R-:W-:Y:S02]  /*24e0*/  LOP3.LUT R22, R18.reuse, R14, RZ, 0x3c, !PT ;  /* 0x0000000e12167212 */ /* 0x040fe400078e3cff */
[----:B------:R-:W-:Y:S02]  /*24f0*/  @!P2 IADD3 R23, PT, PT, R23, 0x1, RZ ;  /* 0x000000011717a810 */ /* 0x000fe40007ffe0ff */
[----:B------:R-:W-:Y:S02]  /*2500*/  ISETP.GE.U32.AND P4, PT, R15, R10, PT ;  /* 0x0000000a0f00720c */ /* 0x000fe40003f86070 */
[----:B------:R-:W-:Y:S01]  /*2510*/  LOP3.LUT R18, R18, R17, RZ, 0x3c, !PT ;  /* 0x0000001112127212 */ /* 0x000fe200078e3cff */
[----:B-1----:R-:W-:Y:S01]  /*2520*/  FADD.FTZ R6, R19, R6 ;  /* 0x0000000613067221 */ /* 0x002fe20000010000 */
[----:B------:R-:W-:-:S02]  /*2530*/  ISETP.GE.AND P3, PT, R22, RZ, PT ;  /* 0x000000ff1600720c */ /* 0x000fc40003f66270 */
[----:B------:R-:W-:Y:S01]  /*2540*/  ISETP.GE.AND P2, PT, R18, RZ, PT ;  /* 0x000000ff1200720c */ /* 0x000fe20003f46270 */
[----:B------:R-:W-:Y:S01]  /*2550*/  @P1 VIADD R23, R23, 0x1 ;  /* 0x0000000117171836 */ /* 0x000fe20000000000 */
[----:B------:R-:W-:Y:S02]  /*2560*/  FSETP.NE.FTZ.AND P1, PT, R6, RZ, PT ;  /* 0x000000ff0600720b */ /* 0x000fe40003f35000 */
[----:B------:R-:W-:Y:S02]  /*2570*/  @!P0 IADD3 R16, PT, PT, R16, 0x1, RZ ;  /* 0x0000000110108810 */ /* 0x000fe40007ffe0ff */
[----:B------:R-:W-:Y:S02]  /*2580*/  ISETP.NE.AND P0, PT, R17, RZ, PT ;  /* 0x000000ff1100720c */ /* 0x000fe40003f05270 */
[----:B------:R-:W-:Y:S02]  /*2590*/  ISETP.NE.AND P5, PT, R5, RZ, PT ;  /* 0x000000ff0500720c */ /* 0x000fe40003fa5270 */
[----:B------:R-:W-:Y:S01]  /*25a0*/  @P4 IADD3 R16, PT, PT, R16, 0x1, RZ ;  /* 0x0000000110104810 */ /* 0x000fe20007ffe0ff */
[----:B------:R-:W-:Y:S01]  /*25b0*/  @!P3 IMAD.MOV R23, RZ, RZ, -R23 ;  /* 0x000000ffff17b224 */ /* 0x000fe200078e0a17 */
[----:B------:R-:W-:-:S03]  /*25c0*/  ISETP.NE.AND P3, PT, R13, RZ, PT ;  /* 0x000000ff0d00720c */ /* 0x000fc60003f65270 */
[----:B------:R1:W2:Y:S01]  /*25d0*/  @P1 MUFU.LG2 R13, R6 ;  /* 0x00000006000d1308 */ /* 0x0002a20000000c00 */
[----:B------:R-:W-:-:S03]  /*25e0*/  @!P2 IMAD.MOV R16, RZ, RZ, -R16 ;  /* 0x000000ffff10a224 */ /* 0x000fc600078e0a10 */
[----:B------:R-:W-:Y:S02]  /*25f0*/  @!P0 LOP3.LUT R16, RZ, R17, RZ, 0x33, !PT ;  /* 0x00000011ff108212 */ /* 0x000fe400078e33ff */
[----:B------:R-:W-:Y:S02]  /*2600*/  LOP3.LUT P0, RZ, R4, 0x387, RZ, 0xc0, !PT ;  /* 0x0000038704ff7812 */ /* 0x000fe4000780c0ff */
[----:B------:R-:W-:Y:S02]  /*2610*/  @!P5 LOP3.LUT R23, RZ, R14, RZ, 0x33, !PT ;  /* 0x0000000eff17d212 */ /* 0x000fe400078e33ff */
[----:B------:R-:W-:Y:S02]  /*2620*/  SEL R10, RZ, 0x1, !P3 ;  /* 0x00000001ff0a7807 */ /* 0x000fe40005800000 */
[----:B------:R-:W-:Y:S02]  /*2630*/  SHF.R.S32.HI R19, RZ, 0x1f, R5 ;  /* 0x0000001fff137819 */ /* 0x000fe40000011405 */
[----:B------:R-:W-:-:S02]  /*2640*/  ISETP.LT.U32.AND P2, PT, R20, R23, PT ;  /* 0x000000171400720c */ /* 0x000fc40003f41070 */
[----:B------:R-:W-:Y:S01]  /*2650*/  SHF.R.S32.HI R15, RZ, 0x1f, R23 ;  /* 0x0000001fff0f7819 */ /* 0x000fe20000011417 */
[----:B0-----:R-:W-:Y:S01]  /*2660*/  IMAD R14, R3, UR4, RZ ;  /* 0x00000004030e7c24 */ /* 0x001fe2000f8e02ff */
[----:B------:R-:W-:Y:S01]  /*2670*/  LOP3.LUT R10, R19, R10, RZ, 0xfc, !PT ;  /* 0x0000000a130a7212 */ /* 0x000fe200078efcff */
[----:B------:R-:W-:Y:S01]  /*2680*/  IMAD R3, R16, UR9, RZ ;  /* 0x0000000910037c24 */ /* 0x000fe2000f8e02ff */
[----:B------:R-:W-:Y:S01]  /*2690*/  ISETP.LT.AND.EX P2, PT, R21, R15, PT, P2 ;  /* 0x0000000f1500720c */ /* 0x000fe20003f41320 */
[----:B------:R-:W-:Y:S01]  /*26a0*/  BSSY.RECONVERGENT B1, `(.L_x_316) ;  /* 0x0000129000017945 */ /* 0x000fe20003800200 */
[----:B------:R-:W-:Y:S01]  /*26b0*/  MOV R24, 0x7f800000 ;  /* 0x7f80000000187802 */ /* 0x000fe20000000f00 */
[----:B------:R-:W-:Y:S01]  /*26c0*/  IMAD R5, R5, R14, RZ ;  /* 0x0000000e05057224 */ /* 0x000fe200078e02ff */
[----:B-1----:R-:W-:Y:S01]  /*26d0*/  SEL R6, R20, R23, P2 ;  /* 0x0000001714067207 */ /* 0x002fe20001000000 */
[----:B------:R-:W-:Y:S02]  /*26e0*/  IMAD R3, R10, R3, RZ ;  /* 0x000000030a037224 */ /* 0x000fe400078e02ff */
        /* <DEDUP_REMOVED lines=52> */
.L_x_319:
[----:B------:R-:W-:Y:S01]  /*2a30*/  IMAD.MOV.U32 R16, RZ, RZ, R2 ;  /* 0x000000ffff107224 */ /* 0x000fe200078e0002 */
[----:B------:R-:W-:Y:S01]  /*2a40*/  MOV R21, RZ ;  /* 0x000000ff00157202 */ /* 0x000fe20000000f00 */
[----:B------:R-:W-:Y:S01]  /*2a50*/  IMAD.MOV.U32 R20, RZ, RZ, R40 ;  /* 0x000000ffff147224 */ /* 0x000fe200078e0028 */
[----:B------:R-:W-:Y:S02]  /*2a60*/  MOV R18, 0x2a80 ;  /* 0x00002a8000127802 */ /* 0x000fe40000000f00 */
[----:B------:R-:W-:Y:S05]  /*2a70*/  CALL.REL.NOINC `($__internal_8_$__cuda_sm20_div_s64) ;  /* 0x0000002800f87944 */ /* 0x000fea0003c00000 */
[----:B------:R-:W-:Y:S02]  /*2a80*/  IADD3 R15, PT, PT, -R10, RZ, RZ ;  /* 0x000000ff0a0f7210 */ /* 0x000fe40007ffe1ff */
[----:B------:R-:W-:-:S03]  /*2a90*/  MOV R41, R13 ;  /* 0x0000000d00297202 */ /* 0x000fc60000000f00 */
[----:B------:R-:W-:Y:S01]  /*2aa0*/  IMAD R14, R40, R15, R2 ;  /* 0x0000000f280e7224 */ /* 0x000fe200078e0202 */
[----:B------:R-:W-:-:S07]  /*2ab0*/  MOV R40, R10 ;  /* 0x0000000a00287202 */ /* 0x000fce0000000f00 */
.L_x_320:
[----:B------:R-:W-:Y:S01]  /*2ac0*/  IABS R15, UR19 ;  /* 0x00000013000f7c13 */ /* 0x000fe20008000000 */
[----:B------:R-:W-:Y:S01]  /*2ad0*/  IMAD R0, R0, R11, RZ ;  /* 0x0000000b00007224 */ /* 0x000fe200078e02ff */
[----:B------:R-:W-:Y:S01]  /*2ae0*/  IABS R10, R14 ;  /* 0x0000000e000a7213 */ /* 0x000fe20000000000 */
[----:B------:R-:W-:Y:S01]  /*2af0*/  BSSY.RECONVERGENT B0, `(.L_x_321) ;  /* 0x000003f000007945 */ /* 0x000fe20003800200 */
[----:B------:R-:W0:Y:S01]  /*2b00*/  I2F.U32.RP R16, R15 ;  /* 0x0000000f00107306 */ /* 0x000e220000209000 */
[----:B------:R-:W-:Y:S01]  /*2b10*/  IMAD R37, R8, R37, R0 ;  /* 0x0000002508257224 */ /* 0x000fe200078e0200 */
[----:B------:R-:W-:-:S04]  /*2b20*/  LOP3.LUT R0, R14, UR19, RZ, 0x3c, !PT ;  /* 0x000000130e007c12 */ /* 0x000fc8000f8e3cff */
[----:B------:R-:W-:Y:S02]  /*2b30*/  ISETP.GE.AND P0, PT, R0, RZ, PT ;  /* 0x000000ff0000720c */ /* 0x000fe40003f06270 */
[----:B0-----:R-:W0:Y:S02]  /*2b40*/  MUFU.RCP R18, R16 ;  /* 0x0000001000127308 */ /* 0x001e240000001000 */
[----:B0-----:R-:W-:-:S06]  /*2b50*/  IADD3 R18, PT, PT, R18, 0xffffffe, RZ ;  /* 0x0ffffffe12127810 */ /* 0x001fcc0007ffe0ff */
[----:B------:R-:W0:Y:S02]  /*2b60*/  F2I.FTZ.U32.TRUNC.NTZ R19, R18 ;  /* 0x0000001200137305 */ /* 0x000e24000021f000 */
[----:B0-----:R-:W-:Y:S01]  /*2b70*/  IADD3 R2, PT, PT, RZ, -R19, RZ ;  /* 0x80000013ff027210 */ /* 0x001fe20007ffe0ff */
[----:B------:R-:W-:-:S04]  /*2b80*/  IMAD.MOV.U32 R18, RZ, RZ, RZ ;  /* 0x000000ffff127224 */ /* 0x000fc800078e00ff */
[----:B------:R-:W-:Y:S01]  /*2b90*/  IMAD R13, R2, R15, RZ ;  /* 0x0000000f020d7224 */ /* 0x000fe200078e02ff */
[----:B------:R-:W-:-:S03]  /*2ba0*/  IABS R2, UR19 ;  /* 0x0000001300027c13 */ /* 0x000fc60008000000 */
        /* <DEDUP_REMOVED lines=44> */
.L_x_322:
[----:B------:R-:W-:Y:S01]  /*2e70*/  IMAD.MOV.U32 R16, RZ, RZ, R40 ;  /* 0x000000ffff107224 */ /* 0x000fe200078e0028 */
[----:B------:R-:W-:Y:S01]  /*2e80*/  MOV R21, R41 ;  /* 0x0000002900157202 */ /* 0x000fe20000000f00 */
[----:B------:R-:W-:Y:S01]  /*2e90*/  IMAD.MOV.U32 R20, RZ, RZ, R36 ;  /* 0x000000ffff147224 */ /* 0x000fe200078e0024 */
[----:B------:R-:W-:Y:S02]  /*2ea0*/  MOV R18, 0x2ec0 ;  /* 0x00002ec000127802 */ /* 0x000fe40000000f00 */
[----:B------:R-:W-:Y:S05]  /*2eb0*/  CALL.REL.NOINC `($__internal_8_$__cuda_sm20_div_s64) ;  /* 0x0000002400e87944 */ /* 0x000fea0003c00000 */
[----:B------:R-:W-:-:S05]  /*2ec0*/  IADD3 R13, PT, PT, -R10, RZ, RZ ;  /* 0x000000ff0a0d7210 */ /* 0x000fca0007ffe1ff */
[----:B------:R-:W-:Y:S02]  /*2ed0*/  IMAD R36, R13, R36, R40 ;  /* 0x000000240d247224 */ /* 0x000fe400078e0228 */
.L_x_323:
[----:B------:R-:W-:Y:S05]  /*2ee0*/  BSYNC.RECONVERGENT B0 ;  /* 0x0000000000007941 */ /* 0x000fea0003800200 */
.L_x_321:
        /* <DEDUP_REMOVED lines=8> */
[----:B------:R-:W-:Y:S01]  /*2f70*/  ISETP.NE.AND P5, PT, R11, RZ, PT ;  /* 0x000000ff0b00720c */ /* 0x000fe20003fa5270 */
[----:B------:R-:W3:Y:S01]  /*2f80*/  I2F.U32.RP R21, R18 ;  /* 0x0000001200157306 */ /* 0x000ee20000209000 */
[----:B0-----:R-:W-:-:S07]  /*2f90*/  UISETP.NE.AND UP0, UPT, UR8, URZ, UPT ;  /* 0x000000ff0800728c */ /* 0x001fce000bf05270 */
        /* <DEDUP_REMOVED lines=12> */
[----:B------:R0:W3:Y:S01]  /*3060*/  MUFU.RCP R38, R14 ;  /* 0x0000000e00267308 */ /* 0x0000e20000001000 */
[----:B------:R-:W-:Y:S02]  /*3070*/  IMAD.MOV.U32 R34, RZ, RZ, RZ ;  /* 0x000000ffff227224 */ /* 0x000fe400078e00ff */
[----:B-1----:R-:W-:Y:S02]  /*3080*/  HFMA2 R42, -RZ, RZ, 0, 0 ;  /* 0x00000000ff2a7431 */ /* 0x002fe400000001ff */
[----:B--2---:R-:W-:-:S03]  /*3090*/  IMAD.MOV R21, RZ, RZ, -R43 ;  /* 0x000000ffff157224 */ /* 0x004fc600078e0a2b */
[----:B------:R-:W1:Y:S01]  /*30a0*/  I2F.U32.RP R13, R16 ;  /* 0x00000010000d7306 */ /* 0x000e620000209000 */
[----:B------:R-:W-:Y:S01]  /*30b0*/  IMAD R22, R21, R18, RZ ;  /* 0x0000001215167224 */ /* 0x000fe200078e02ff */
[----:B------:R-:W-:Y:S01]  /*30c0*/  IABS R21, R10 ;  /* 0x0000000a00157213 */ /* 0x000fe20000000000 */
[----:B0-----:R-:W-:-:S05]  /*30d0*/  IMAD R14, R23, R20, RZ ;  /* 0x00000014170e7224 */ /* 0x001fca00078e02ff */
[----:B------:R-:W-:Y:S01]  /*30e0*/  I2F.U32.RP R40, R19 ;  /* 0x0000001300287306 */ /* 0x000fe20000209000 */
[----:B---3--:R-:W-:Y:S01]  /*30f0*/  IADD3 R38, PT, PT, R38, 0xffffffe, RZ ;  /* 0x0ffffffe26267810 */ /* 0x008fe20007ffe0ff */
[----:B------:R-:W-:Y:S01]  /*3100*/  IMAD.HI.U32 R22, R43, R22, R42 ;  /* 0x000000162b167227 */ /* 0x000fe200078e002a */
[----:B------:R-:W-:-:S03]  /*3110*/  IABS R23, R7 ;  /* 0x0000000700177213 */ /* 0x000fc60000000000 */
[----:B------:R-:W-:Y:S01]  /*3120*/  IMAD.HI.U32 R14, R35, R14, R34 ;  /* 0x0000000e230e7227 */ /* 0x000fe200078e0022 */
[----:B------:R-:W-:Y:S01]  /*3130*/  IABS R35, R36 ;  /* 0x0000002400237213 */ /* 0x000fe20000000000 */
[----:B------:R-:W0:Y:S01]  /*3140*/  F2I.FTZ.U32.TRUNC.NTZ R39, R38 ;  /* 0x0000002600277305 */ /* 0x000e22000021f000 */
[----:B------:R-:W-:Y:S01]  /*3150*/  IABS R34, R11 ;  /* 0x0000000b00227213 */ /* 0x000fe20000000000 */
[----:B------:R-:W-:Y:S02]  /*3160*/  IMAD.MOV R23, RZ, RZ, -R23 ;  /* 0x000000ffff177224 */ /* 0x000fe400078e0a17 */
[----:B------:R-:W-:-:S04]  /*3170*/  IMAD.HI.U32 R37, R14, R35, RZ ;  /* 0x000000230e257227 */ /* 0x000fc800078e00ff */
[----:B------:R-:W-:Y:S01]  /*3180*/  IMAD.MOV R34, RZ, RZ, -R34 ;  /* 0x000000ffff227224 */ /* 0x000fe200078e0a22 */
[----:B-1----:R-:W1:Y:S01]  /*3190*/  MUFU.RCP R13, R13 ;  /* 0x0000000d000d7308 */ /* 0x002e620000001000 */
[----:B------:R-:W-:-:S04]  /*31a0*/  IMAD.HI.U32 R22, R22, R21, RZ ;  /* 0x0000001516167227 */ /* 0x000fc800078e00ff */
[----:B------:R-:W-:Y:S01]  /*31b0*/  IMAD R35, R37, R34, R35 ;  /* 0x0000002225237224 */ /* 0x000fe200078e0223 */
[----:B0-----:R-:W-:Y:S01]  /*31c0*/  IADD3 R14, PT, PT, RZ, -R39, RZ ;  /* 0x80000027ff0e7210 */ /* 0x001fe20007ffe0ff */
[----:B------:R-:W-:Y:S01]  /*31d0*/  IMAD R23, R22, R23, R21 ;  /* 0x0000001716177224 */ /* 0x000fe200078e0215 */
[----:B------:R-:W0:Y:S01]  /*31e0*/  MUFU.RCP R40, R40 ;  /* 0x0000002800287308 */ /* 0x000e220000001000 */
[----:B------:R-:W-:Y:S01]  /*31f0*/  IMAD.MOV.U32 R38, RZ, RZ, RZ ;  /* 0x000000ffff267224 */ /* 0x000fe200078e00ff */
[----:B------:R-:W-:Y:S01]  /*3200*/  ISETP.GT.U32.AND P3, PT, R20, R35, PT ;  /* 0x000000231400720c */ /* 0x000fe20003f64070 */
[----:B------:R-:W-:Y:S01]  /*3210*/  IMAD R21, R14, R15, RZ ;  /* 0x0000000f0e157224 */ /* 0x000fe200078e02ff */
[----:B------:R-:W-:Y:S02]  /*3220*/  ISETP.GT.U32.AND P1, PT, R18, R23, PT ;  /* 0x000000171200720c */ /* 0x000fe40003f24070 */
[----:B------:R-:W-:Y:S01]  /*3230*/  LOP3.LUT R34, R36, R11, RZ, 0x3c, !PT ;  /* 0x0000000b24227212 */ /* 0x000fe200078e3cff */
[----:B------:R-:W-:Y:S01]  /*3240*/  IMAD.HI.U32 R21, R39, R21, R38 ;  /* 0x0000001527157227 */ /* 0x000fe200078e0026 */
[----:B------:R-:W-:-:S02]  /*3250*/  IABS R14, R2 ;  /* 0x00000002000e7213 */ /* 0x000fc40000000000 */
[----:B-1----:R-:W-:Y:S02]  /*3260*/  IADD3 R38, PT, PT, R13, 0xffffffe, RZ ;  /* 0x0ffffffe0d267810 */ /* 0x002fe40007ffe0ff */
[----:B------:R-:W-:Y:S01]  /*3270*/  IABS R13, R17 ;  /* 0x00000011000d7213 */ /* 0x000fe20000000000 */
[----:B------:R-:W-:Y:S01]  /*3280*/  IMAD.HI.U32 R21, R21, R14, RZ ;  /* 0x0000000e15157227 */ /* 0x000fe200078e00ff */
[----:B------:R1:W2:Y:S01]  /*3290*/  F2I.FTZ.U32.TRUNC.NTZ R39, R38 ;  /* 0x0000002600277305 */ /* 0x0002a2000021f000 */
[----:B------:R-:W-:Y:S02]  /*32a0*/  @!P3 IADD3 R37, PT, PT, R37, 0x1, RZ ;  /* 0x000000012525b810 */ /* 0x000fe40007ffe0ff */
[----:B------:R-:W-:Y:S01]  /*32b0*/  @!P3 IMAD.IADD R35, R35, 0x1, -R20 ;  /* 0x000000012323b824 */ /* 0x000fe200078e0a14 */
[----:B------:R-:W-:Y:S01]  /*32c0*/  @!P1 IADD3 R23, PT, PT, R23, -R18, RZ ;  /* 0x8000001217179210 */ /* 0x000fe20007ffe0ff */
[----:B0-----:R-:W-:Y:S01]  /*32d0*/  VIADD R40, R40, 0xffffffe ;  /* 0x0ffffffe28287836 */ /* 0x001fe20000000000 */
[----:B------:R-:W-:Y:S01]  /*32e0*/  ISETP.GE.AND P2, PT, R34, RZ, PT ;  /* 0x000000ff2200720c */ /* 0x000fe20003f46270 */
[----:B------:R-:W-:Y:S01]  /*32f0*/  IMAD.MOV R13, RZ, RZ, -R13 ;  /* 0x000000ffff0d7224 */ /* 0x000fe200078e0a0d */
[----:B------:R-:W-:Y:S01]  /*3300*/  ISETP.GE.U32.AND P6, PT, R35, R20, PT ;  /* 0x000000142300720c */ /* 0x000fe20003fc6070 */
[----:B------:R0:W3:Y:S01]  /*3310*/  F2I.FTZ.U32.TRUNC.NTZ R41, R40 ;  /* 0x0000002800297305 */ /* 0x0000e2000021f000 */
[----:B------:R-:W-:Y:S01]  /*3320*/  LOP3.LUT R20, R10, R7, RZ, 0x3c, !PT ;  /* 0x000000070a147212 */ /* 0x000fe200078e3cff */
[----:B------:R-:W-:Y:S01]  /*3330*/  @!P1 VIADD R22, R22, 0x1 ;  /* 0x0000000116169836 */ /* 0x000fe20000000000 */
[----:B------:R-:W-:Y:S01]  /*3340*/  ISETP.GE.U32.AND P4, PT, R23, R18, PT ;  /* 0x000000121700720c */ /* 0x000fe20003f86070 */
[----:B------:R-:W-:Y:S01]  /*3350*/  IMAD R14, R21, R13, R14 ;  /* 0x0000000d150e7224 */ /* 0x000fe200078e020e */
[----:B------:R-:W-:Y:S01]  /*3360*/  ISETP.GE.AND P0, PT, R20, RZ, PT ;  /* 0x000000ff1400720c */ /* 0x000fe20003f06270 */
[----:B-1----:R-:W-:Y:S01]  /*3370*/  HFMA2 R38, -RZ, RZ, 0, 0 ;  /* 0x00000000ff267431 */ /* 0x002fe200000001ff */
[----:B------:R-:W-:Y:S01]  /*3380*/  ISETP.NE.AND P3, PT, R7, RZ, PT ;  /* 0x000000ff0700720c */ /* 0x000fe20003f65270 */
[----:B--2---:R-:W-:Y:S01]  /*3390*/  IMAD.MOV R13, RZ, RZ, -R39 ;  /* 0x000000ffff0d7224 */ /* 0x004fe200078e0a27 */
[----:B------:R-:W-:-:S02]  /*33a0*/  ISETP.GT.U32.AND P1, PT, R15, R14, PT ;  /* 0x0000000e0f00720c */ /* 0x000fc40003f24070 */
[----:B------:R-:W-:Y:S01]  /*33b0*/  IABS R20, R8 ;  /* 0x0000000800147213 */ /* 0x000fe20000000000 */
[----:B------:R-:W-:Y:S02]  /*33c0*/  @P6 VIADD R37, R37, 0x1 ;  /* 0x0000000125256836 */ /* 0x000fe40000000000 */
[----:B------:R-:W-:Y:S01]  /*33d0*/  IMAD R13, R13, R16, RZ ;  /* 0x000000100d0d7224 */ /* 0x000fe200078e02ff */
[----:B0-----:R-:W-:Y:S01]  /*33e0*/  MOV R40, RZ ;  /* 0x000000ff00287202 */ /* 0x001fe20000000f00 */
[----:B------:R-:W-:Y:S02]  /*33f0*/  @P4 VIADD R22, R22, 0x1 ;  /* 0x0000000116164836 */ /* 0x000fe40000000000 */
        /* <DEDUP_REMOVED lines=24> */
[----:B------:R-:W-:-:S04]  /*3580*/  LOP3.LUT R14, R2, R17, RZ, 0x3c, !PT ;  /* 0x00000011020e7212 */ /* 0x000fc800078e3cff */
        /* <DEDUP_REMOVED lines=9> */
[----:B------:R-:W-:Y:S01]  /*3620*/  IMAD.WIDE R14, R14, UR5, RZ ;  /* 0x000000050e0e7c25 */ /* 0x000fe2000f8e02ff */
        /* <DEDUP_REMOVED lines=11> */
[----:B------:R-:W-:Y:S01]  /*36e0*/  IMAD.WIDE.U32 R18, R0, UR8, R18 ;  /* 0x0000000800127c25 */ /* 0x000fe2000f8e0012 */
[----:B------:R-:W-:-:S03]  /*36f0*/  UIMAD UR8, UR22, UR8, URZ ;  /* 0x00000008160872a4 */ /* 0x000fc6000f8e02ff */
[----:B------:R-:W-:Y:S02]  /*3700*/  IMAD.MOV R21, RZ, RZ, -R21 ;  /* 0x000000ffff157224 */ /* 0x000fe400078e0a15 */
[----:B------:R-:W-:Y:S01]  /*3710*/  @!P2 IMAD.MOV R23, RZ, RZ, -R23 ;  /* 0x000000ffff17a224 */ /* 0x000fe200078e0a17 */
[----:B------:R-:W-:Y:S01]  /*3720*/  @!P5 LOP3.LUT R23, RZ, R8, RZ, 0x33, !PT ;  /* 0x00000008ff17d212 */ /* 0x000fe200078e33ff */
[----:B------:R-:W-:Y:S02]  /*3730*/  @!P0 IMAD.MOV R38, RZ, RZ, -R38 ;  /* 0x000000ffff268224 */ /* 0x000fe400078e0a26 */
[----:B------:R-:W-:Y:S01]  /*3740*/  IMAD R19, R0, UR12, R19 ;  /* 0x0000000c00137c24 */ /* 0x000fe2000f8e0213 */
[----:B------:R-:W-:Y:S01]  /*3750*/  @!P1 LOP3.LUT R38, RZ, R6, RZ, 0x33, !PT ;  /* 0x00000006ff269212 */ /* 0x000fe200078e33ff */
[----:B------:R-:W-:Y:S01]  /*3760*/  IMAD R21, R17, R21, R2 ;  /* 0x0000001511157224 */ /* 0x000fe200078e0202 */
[----:B------:R-:W-:Y:S01]  /*3770*/  IADD3 R0, PT, PT, -R22, RZ, RZ ;  /* 0x000000ff16007210 */ /* 0x000fe20007ffe1ff */
[----:B------:R-:W-:Y:S01]  /*3780*/  IMAD.MOV R2, RZ, RZ, -R23 ;  /* 0x000000ffff027224 */ /* 0x000fe200078e0a17 */
[----:B------:R-:W-:Y:S01]  /*3790*/  UIMAD UR12, UR7, UR4, URZ ;  /* 0x00000004070c72a4 */ /* 0x000fe2000f8e02ff */
[----:B------:R-:W-:Y:S01]  /*37a0*/  IADD3 R11, PT, PT, -R38, RZ, RZ ;  /* 0x000000ff260b7210 */ /* 0x000fe20007ffe1ff */
[----:B------:R-:W-:Y:S01]  /*37b0*/  IMAD.WIDE R18, R21, UR4, R18 ;  /* 0x0000000415127c25 */ /* 0x000fe2000f8e0212 */
        /* <DEDUP_REMOVED lines=19> */
.L_x_318:
[----:B------:R-:W0:Y:S01]  /*38f0*/  LDC.64 R2, c[0x0][0x420] ;  /* 0x00010800ff027b82 */ /* 0x000e220000000a00 */
[----:B------:R-:W-:-:S05]  /*3900*/  IADD3 R0, PT, PT, R12, UR20, RZ ;  /* 0x000000140c007c10 */ /* 0x000fca000fffe0ff */
[----:B0-----:R-:W-:-:S05]  /*3910*/  IMAD.WIDE.U32 R2, R0, 0x4, R2 ;  /* 0x0000000400027825 */ /* 0x001fca00078e0002 */
[----:B------:R1:W-:Y:S02]  /*3920*/  STG.E desc[UR10][R2.64], R24 ;  /* 0x0000001802007986 */ /* 0x0003e4000c10190a */
.L_x_317:
[----:B------:R-:W-:Y:S05]  /*3930*/  BSYNC.RECONVERGENT B1 ;  /* 0x0000000000017941 */ /* 0x000fea0003800200 */
.L_x_316:
[----:B------:R-:W2:Y:S01]  /*3940*/  LDCU UR6, c[0x0][0x534] ;  /* 0x0000a680ff0677ac */ /* 0x000ea20008000800 */
[C---:B------:R-:W-:Y:S01]  /*3950*/  LOP3.LUT R0, R9.reuse, 0x8, RZ, 0xfc, !PT ;  /* 0x0000000809007812 */ /* 0x040fe200078efcff */
[----:B------:R-:W-:Y:S01]  /*3960*/  IMAD.SHL.U32 R7, R4, 0x4, RZ ;  /* 0x0000000404077824 */ /* 0x000fe200078e00ff */
[C---:B01----:R-:W-:Y:S02]  /*3970*/  LOP3.LUT R2, R9.reuse, 0x28, RZ, 0xfc, !PT ;  /* 0x0000002809027812 */ /* 0x043fe400078efcff */
[C---:B--2---:R-:W-:Y:S01]  /*3980*/  ISETP.GE.AND P0, PT, R9.reuse, UR6, PT ;  /* 0x0000000609007c0c */ /* 0x044fe2000bf06270 */
[----:B------:R-:W-:Y:S01]  /*3990*/  UISETP.GE.AND UP0, UPT, UR6, 0x1, UPT ;  /* 0x000000010600788c */ /* 0x000fe2000bf06270 */
[----:B------:R-:W-:Y:S02]  /*39a0*/  ISETP.GE.AND P6, PT, R0, UR6, PT ;  /* 0x0000000600007c0c */ /* 0x000fe4000bfc6270 */
[----:B------:R-:W-:Y:S02]  /*39b0*/  ISETP.GT.U32.OR P0, PT, R4, 0x7f, P0 ;  /* 0x0000007f0400780c */ /* 0x000fe40000704470 */
[----:B------:R-:W-:-:S02]  /*39c0*/  LOP3.LUT R0, R9, 0x10, RZ, 0xfc, !PT ;  /* 0x0000001009007812 */ /* 0x000fc400078efcff */
[----:B------:R-:W-:Y:S02]  /*39d0*/  ISETP.GE.AND P2, PT, R2, UR6, PT ;  /* 0x0000000602007c0c */ /* 0x000fe4000bf46270 */
[----:B------:R-:W-:Y:S02]  /*39e0*/  ISETP.GE.AND P5, PT, R0, UR6, PT ;  /* 0x0000000600007c0c */ /* 0x000fe4000bfa6270 */
[C---:B------:R-:W-:Y:S02]  /*39f0*/  LOP3.LUT R0, R9.reuse, 0x18, RZ, 0xfc, !PT ;  /* 0x0000001809007812 */ /* 0x040fe400078efcff */
[----:B------:R-:W-:Y:S02]  /*3a00*/  ISETP.GT.U32.OR P6, PT, R4, 0x7f, P6 ;  /* 0x0000007f0400780c */ /* 0x000fe400037c4470 */
[----:B------:R-:W-:Y:S01]  /*3a10*/  ISETP.GE.AND P4, PT, R0, UR6, PT ;  /* 0x0000000600007c0c */ /* 0x000fe2000bf86270 */
[----:B------:R-:W-:Y:S01]  /*3a20*/  @!P0 FADD.FTZ R5, -R24, R33 ;  /* 0x0000002118058221 */ /* 0x000fe20000010100 */
[----:B------:R-:W-:-:S02]  /*3a30*/  LOP3.LUT R0, R9, 0x20, RZ, 0xfc, !PT ;  /* 0x0000002009007812 */ /* 0x000fc400078efcff */
[----:B------:R-:W-:Y:S01]  /*3a40*/  ISETP.GT.U32.OR P5, PT, R4, 0x7f, P5 ;  /* 0x0000007f0400780c */ /* 0x000fe20002fa4470 */
[----:B------:R-:W-:Y:S01]  /*3a50*/  @!P0 FMUL.FTZ R5, R5, 1.4426950216293334961 ;  /* 0x3fb8aa3b05058820 */ /* 0x000fe20000410000 */
[----:B------:R-:W-:Y:S02]  /*3a60*/  ISETP.GE.AND P3, PT, R0, UR6, PT ;  /* 0x0000000600007c0c */ /* 0x000fe4000bf66270 */
[C---:B------:R-:W-:Y:S02]  /*3a70*/  LOP3.LUT R0, R9.reuse, 0x30, RZ, 0xfc, !PT ;  /* 0x0000003009007812 */ /* 0x040fe400078efcff */
[----:B------:R-:W-:Y:S01]  /*3a80*/  ISETP.GT.U32.OR P4, PT, R4, 0x7f, P4 ;  /* 0x0000007f0400780c */ /* 0x000fe20002784470 */
[----:B------:R-:W0:Y:S01]  /*3a90*/  @!P0 MUFU.EX2 R5, R5 ;  /* 0x0000000500058308 */ /* 0x000e220000000800 */
[----:B------:R-:W-:Y:S01]  /*3aa0*/  ISETP.GE.AND P1, PT, R0, UR6, PT ;  /* 0x0000000600007c0c */ /* 0x000fe2000bf26270 */
[----:B------:R-:W-:Y:S01]  /*3ab0*/  @!P6 FADD.FTZ R3, -R24, R30 ;  /* 0x0000001e1803e221 */ /* 0x000fe20000010100 */
[----:B------:R-:W-:-:S02]  /*3ac0*/  LOP3.LUT R0, R9, 0x38, RZ, 0xfc, !PT ;  /* 0x0000003809007812 */ /* 0x000fc400078efcff */
[----:B------:R-:W-:Y:S01]  /*3ad0*/  ISETP.GT.U32.OR P3, PT, R4, 0x7f, P3 ;  /* 0x0000007f0400780c */ /* 0x000fe20001f64470 */
[----:B------:R-:W-:Y:S01]  /*3ae0*/  @!P5 FADD.FTZ R31, -R24, R31 ;  /* 0x0000001f181fd221 */ /* 0x000fe20000010100 */
[C---:B------:R-:W-:Y:S01]  /*3af0*/  ISETP.GT.U32.OR P2, PT, R4.reuse, 0x7f, P2 ;  /* 0x0000007f0400780c */ /* 0x040fe20001744470 */
[----:B------:R-:W-:Y:S01]  /*3b00*/  @!P6 FMUL.FTZ R3, R3, 1.4426950216293334961 ;  /* 0x3fb8aa3b0303e820 */ /* 0x000fe20000410000 */
[----:B------:R-:W-:Y:S01]  /*3b10*/  ISETP.GT.U32.OR P1, PT, R4, 0x7f, P1 ;  /* 0x0000007f0400780c */ /* 0x000fe20000f24470 */
[----:B------:R-:W-:Y:S02]  /*3b20*/  @!P5 FMUL.FTZ R31, R31, 1.4426950216293334961 ;  /* 0x3fb8aa3b1f1fd820 */ /* 0x000fe40000410000 */
        /* <DEDUP_REMOVED lines=34> */
[----:B------:R-:W-:Y:S01]  /*3d50*/  LOP3.LUT R25, R9, 0x3f8, R4, 0xf8, !PT ;  /* 0x000003f809197812 */ /* 0x000fe200078ef804 */
[----:B--2---:R-:W-:Y:S01]  /*3d60*/  IMAD.MOV.U32 R13, RZ, RZ, RZ ;  /* 0x000000ffff0d7224 */ /* 0x004fe200078e00ff */
        /* <DEDUP_REMOVED lines=16> */
[----:B------:R-:W-:Y:S01]  /*3e70*/  CS2R R2, SRZ ;  /* 0x0000000000027805 */ /* 0x000fe2000001ff00 */
[----:B------:R-:W-:Y:S01]  /*3e80*/  UMOV UR6, 0x400 ;  /* 0x0000040000067882 */ /* 0x000fe20000000000 */
[----:B------:R-:W-:Y:S01]  /*3e90*/  MOV R5, RZ ;  /* 0x000000ff00057202 */ /* 0x000fe20000000f00 */
[----:B------:R-:W-:Y:S01]  /*3ea0*/  IMAD.WIDE R22, R14, 0x10, RZ ;  /* 0x000000100e167825 */ /* 0x000fe200078e02ff */
[----:B------:R-:W-:-:S03]  /*3eb0*/  MOV R13, UR8 ;  /* 0x00000008000d7c02 */ /* 0x000fc60008000f00 */
[----:B------:R-:W-:-:S04]  /*3ec0*/  IMAD.WIDE R20, R14, 0xc, RZ ;  /* 0x0000000c0e147825 */ /* 0x000fc800078e02ff */
[----:B------:R-:W-:-:S04]  /*3ed0*/  IMAD.WIDE R18, R14, 0x8, RZ ;  /* 0x000000080e127825 */ /* 0x000fc800078e02ff */
[----:B------:R-:W-:Y:S01]  /*3ee0*/  IMAD.WIDE R16, R14, 0x4, RZ ;  /* 0x000000040e107825 */ /* 0x000fe200078e02ff */
[----:B0-----:R-:W-:Y:S02]  /*3ef0*/  ULEA UR5, UR5, UR6, 0x18 ;  /* 0x0000000605057291 */ /* 0x001fe4000f8ec0ff */
[----:B------:R-:W-:-:S04]  /*3f00*/  UIADD3 UR6, UPT, UPT, -UR8, URZ, URZ ;  /* 0x000000ff08067290 */ /* 0x000fc8000fffe1ff */
[----:B------:R-:W-:Y:S01]  /*3f10*/  UISETP.GE.AND UP0, UPT, UR6, URZ, UPT ;  /* 0x000000ff0600728c */ /* 0x000fe2000bf06270 */
[----:B------:R-:W-:-:S04]  /*3f20*/  LEA R6, R12, UR5, 0x2 ;  /* 0x000000050c067c11 */ /* 0x000fc8000f8e10ff */
[----:B------:R-:W-:-:S04]  /*3f30*/  IADD3 R6, PT, PT, R6, 0x88, RZ ;  /* 0x0000008806067810 */ /* 0x000fc80007ffe0ff */
[----:B------:R-:W-:Y:S05]  /*3f40*/  BRA.U UP0, `(.L_x_326) ;  /* 0x0000000d008c7547 */ /* 0x000fea000b800000 */
[----:B------:R-:W-:Y:S02]  /*3f50*/  UIADD3 UR5, UPT, UPT, -UR6, URZ, URZ ;  /* 0x000000ff06057290 */ /* 0x000fe4000fffe1ff */
[----:B------:R-:W-:Y:S02]  /*3f60*/  UPLOP3.LUT UP1, UPT, UPT, UPT, UPT, 0x80, 0x8 ;  /* 0x000000000008789c */ /* 0x000fe40003f2f070 */
[----:B------:R-:W-:-:S09]  /*3f70*/  UISETP.GT.AND UP0, UPT, UR5, 0xc, UPT ;  /* 0x0000000c0500788c */ /* 0x000fd2000bf04270 */
[----:B------:R-:W-:Y:S05]  /*3f80*/  BRA.U !UP0, `(.L_x_327) ;  /* 0x00000009084c7547 */ /* 0x000fea000b800000 */
[C---:B------:R-:W-:Y:S01]  /*3f90*/  ISETP.GE.AND P2, PT, R12.reuse, UR7, PT ;  /* 0x000000070c007c0c */ /* 0x040fe2000bf46270 */
[----:B------:R-:W-:Y:S01]  /*3fa0*/  UPLOP3.LUT UP1, UPT, UPT, UPT, UPT, 0x40, 0x4 ;  /* 0x000000000004789c */ /* 0x000fe20003f2e870 */
[----:B------:R-:W-:-:S13]  /*3fb0*/  ISETP.GE.AND P0, PT, R12, UR7, PT ;  /* 0x000000070c007c0c */ /* 0x000fda000bf06270 */
.L_x_328:
[----:B------:R-:W0:Y:S01]  /*3fc0*/  LDS R4, [R6+-0x88] ;  /* 0xffff780006047984 */ /* 0x000e220000000800 */
[-C--:B------:R-:W-:Y:S01]  /*3fd0*/  @!P2 MOV R24, R15.reuse ;  /* 0x0000000f0018a202 */ /* 0x080fe20000000f00 */
[----:B------:R-:W-:Y:S01]  /*3fe0*/  UIADD3 UR6, UPT, UPT, UR6, 0x10, URZ ;  /* 0x0000001006067890 */ /* 0x000fe2000fffe0ff */
[----:B------:R-:W-:Y:S03]  /*3ff0*/  @!P2 IADD3 R26, P1, PT, R16, R15, RZ ;  /* 0x0000000f101aa210 */ /* 0x000fe60007f3e0ff */
[----:B------:R-:W0:Y:S01]  /*4000*/  @!P2 LDG.E.128 R8, desc[UR10][R24.64] ;  /* 0x0000000a1808a981 */ /* 0x000e22000c1e1d00 */
[----:B------:R-:W-:Y:S01]  /*4010*/  @!P2 IADD3.X R27, PT, PT, R17, R25, RZ, P1, !PT ;  /* 0x00000019111ba210 */ /* 0x000fe20000ffe4ff */
[----:B------:R-:W-:Y:S01]  /*4020*/  UISETP.GE.AND UP0, UPT, UR6, -0xc, UPT ;  /* 0xfffffff40600788c */ /* 0x000fe2000bf06270 */
        /* <DEDUP_REMOVED lines=23> */
[----:B------:R1:W0:Y:S01]  /*41a0*/  @!P2 LDG.E.128 R8, desc[UR10][R26.64] ;  /* 0x0000000a1a08a981 */ /* 0x000222000c1e1d00 */
[----:B------:R-:W-:Y:S11]  /*41b0*/  PLOP3.LUT P2, PT, P0, PT, PT, 0x80, 0x8 ;  /* 0x000000000008781c */ /* 0x000ff6000074f070 */
[----:B------:R-:W-:Y:S02]  /*41c0*/  @!UPT UIADD3 URZ, UPT, UPT, URZ, URZ, URZ ;  /* 0x000000fffffff290 */ /* 0x000fe4000fffe0ff */
[-C--:B-1----:R-:W-:Y:S04]  /*41d0*/  @!P2 IADD3 R26, P1, PT, R16, R24.reuse, RZ ;  /* 0x00000018101aa210 */ /* 0x082fe80007f3e0ff */
[----:B------:R-:W-:Y:S02]  /*41e0*/  @!P2 IADD3.X R15, PT, PT, R17, R25, RZ, P1, !PT ;  /* 0x00000019110fa210 */ /* 0x000fe40000ffe4ff */
[----:B------:R-:W-:Y:S02]  /*41f0*/  @!P2 IADD3 R28, P1, PT, R18, R24, RZ ;  /* 0x00000018121ca210 */ /* 0x000fe40007f3e0ff */
[----:B------:R-:W-:Y:S02]  /*4200*/  @!P2 MOV R27, R15 ;  /* 0x0000000f001ba202 */ /* 0x000fe40000000f00 */
[----:B------:R-:W-:Y:S04]  /*4210*/  @!P2 IADD3.X R15, PT, PT, R19, R25, RZ, P1, !PT ;  /* 0x00000019130fa210 */ /* 0x000fe80000ffe4ff */
[----:B------:R-:W-:Y:S01]  /*4220*/  @!P2 MOV R29, R15 ;  /* 0x0000000f001da202 */ /* 0x000fe20000000f00 */
        /* <DEDUP_REMOVED lines=13> */
[----:B------:R-:W-:Y:S02]  /*4300*/  @!P2 IADD3.X R15, PT, PT, R21, R25, RZ, P1, !PT ;  /* 0x00000019150fa210 */ /* 0x000fe40000ffe4ff */
[----:B------:R-:W-:Y:S02]  /*4310*/  IADD3 R24, P1, PT, R22, R24, RZ ;  /* 0x0000001816187210 */ /* 0x000fe40007f3e0ff */
[----:B------:R-:W-:Y:S02]  /*4320*/  @!P2 MOV R27, R15 ;  /* 0x0000000f001ba202 */ /* 0x000fe40000000f00 */
[----:B------:R-:W-:Y:S01]  /*4330*/  IADD3.X R25, PT, PT, R23, R25, RZ, P1, !PT ;  /* 0x0000001917197210 */ /* 0x000fe20000ffe4ff */
[C---:B0-----:R-:W-:Y:S01]  /*4340*/  FFMA.FTZ R5, R4.reuse, R8, R5 ;  /* 0x0000000804057223 */ /* 0x041fe20000010005 */
[C---:B------:R-:W-:Y:S01]  /*4350*/  FFMA.FTZ R2, R4.reuse, R9, R2 ;  /* 0x0000000904027223 */ /* 0x040fe20000010002 */
[C---:B------:R-:W-:Y:S01]  /*4360*/  FFMA.FTZ R3, R4.reuse, R10, R3 ;  /* 0x0000000a04037223 */ /* 0x040fe20000010003 */
[----:B------:R-:W-:Y:S02]  /*4370*/  FFMA.FTZ R0, R4, R11, R0 ;  /* 0x0000000b04007223 */ /* 0x000fe40000010000 */
[----:B------:R-:W0:Y:S04]  /*4380*/  LDS R4, [R6+0x110] ;  /* 0x0001100006047984 */ /* 0x000e280000000800 */
[----:B------:R1:W0:Y:S02]  /*4390*/  @!P2 LDG.E.128 R8, desc[UR10][R28.64] ;  /* 0x0000000a1c08a981 */ /* 0x000224000c1e1d00 */
[----:B-1----:R-:W-:Y:S04]  /*43a0*/  @!P2 IADD3 R28, P1, PT, R16, R24, RZ ;  /* 0x00000018101ca210 */ /* 0x002fe80007f3e0ff */
[----:B------:R-:W-:Y:S04]  /*43b0*/  @!P2 IADD3.X R15, PT, PT, R17, R25, RZ, P1, !PT ;  /* 0x00000019110fa210 */ /* 0x000fe80000ffe4ff */
[----:B------:R-:W-:Y:S01]  /*43c0*/  @!P2 MOV R29, R15 ;  /* 0x0000000f001da202 */ /* 0x000fe20000000f00 */
        /* <DEDUP_REMOVED lines=57> */
[----:B------:R-:W-:Y:S04]  /*4760*/  @!P2 IADD3.X R15, PT, PT, R21, R25, RZ, P1, !PT ;  /* 0x00000019150fa210 */ /* 0x000fe80000ffe4ff */
[----:B------:R-:W-:Y:S02]  /*4770*/  @!P2 MOV R27, R15 ;  /* 0x0000000f001ba202 */ /* 0x000fe40000000f00 */
        /* <DEDUP_REMOVED lines=19> */
[----:B------:R-:W-:Y:S09]  /*48b0*/  BRA.U !UP0, `(.L_x_328) ;  /* 0xfffffff508c07547 */ /* 0x000ff2000b83ffff */
.L_x_327:
        /* <DEDUP_REMOVED lines=74> */
.L_x_329:
[----:B------:R-:W-:-:S09]  /*4d60*/  UISETP.NE.OR UP1, UPT, UR6, URZ, UP1 ;  /* 0x000000ff0600728c */ /* 0x000fd20008f25670 */
[----:B------:R-:W-:Y:S05]  /*4d70*/  BRA.U !UP1, `(.L_x_325) ;  /* 0x0000000109987547 */ /* 0x000fea000b800000 */
.L_x_326:
[----:B------:R-:W-:-:S13]  /*4d80*/  ISETP.GE.AND P0, PT, R12, UR7, PT ;  /* 0x000000070c007c0c */ /* 0x000fda000bf06270 */
.L_x_330:
[----:B------:R-:W0:Y:S01]  /*4d90*/  LDS R4, [R6+-0x88] ;  /* 0xffff780006047984 */ /* 0x000e220000000800 */
[-C--:B------:R-:W-:Y:S01]  /*4da0*/  @!P0 MOV R24, R15.reuse ;  /* 0x0000000f00188202 */ /* 0x080fe20000000f00 */
[----:B------:R-:W-:Y:S01]  /*4db0*/  UIADD3 UR6, UPT, UPT, UR6, 0x4, URZ ;  /* 0x0000000406067890 */ /* 0x000fe2000fffe0ff */
[----:B------:R-:W-:Y:S03]  /*4dc0*/  @!P0 IADD3 R30, P1, PT, R16, R15, RZ ;  /* 0x0000000f101e8210 */ /* 0x000fe60007f3e0ff */
[----:B------:R1:W0:Y:S01]  /*4dd0*/  @!P0 LDG.E.128 R8, desc[UR10][R24.64] ;  /* 0x0000000a18088981 */ /* 0x000222000c1e1d00 */
[----:B------:R-:W-:Y:S01]  /*4de0*/  @!P0 IADD3.X R31, PT, PT, R17, R25, RZ, P1, !PT ;  /* 0x00000019111f8210 */ /* 0x000fe20000ffe4ff */
[----:B------:R-:W-:Y:S01]  /*4df0*/  UISETP.NE.AND UP0, UPT, UR6, URZ, UPT ;  /* 0x000000ff0600728c */ /* 0x000fe2000bf05270 */
[----:B------:R-:W-:Y:S04]  /*4e00*/  @!P0 IADD3 R28, P1, PT, R18, R15, RZ ;  /* 0x0000000f121c8210 */ /* 0x000fe80007f3e0ff */
[----:B------:R-:W-:Y:S02]  /*4e10*/  @!P0 IADD3.X R29, PT, PT, R19, R25, RZ, P1, !PT ;  /* 0x00000019131d8210 */ /* 0x000fe40000ffe4ff */
[----:B------:R-:W-:Y:S04]  /*4e20*/  @!P0 IADD3 R26, P1, PT, R20, R15, RZ ;  /* 0x0000000f141a8210 */ /* 0x000fe80007f3e0ff */
[----:B------:R-:W-:Y:S02]  /*4e30*/  @!P0 IADD3.X R27, PT, PT, R21, R25, RZ, P1, !PT ;  /* 0x00000019151b8210 */ /* 0x000fe40000ffe4ff */
[----:B------:R-:W-:Y:S04]  /*4e40*/  IADD3 R15, P1, PT, R22, R15, RZ ;  /* 0x0000000f160f7210 */ /* 0x000fe80007f3e0ff */
[----:B-1----:R-:W-:Y:S01]  /*4e50*/  IADD3.X R25, PT, PT, R23, R25, RZ, P1, !PT ;  /* 0x0000001917197210 */ /* 0x002fe20000ffe4ff */
[C---:B0-----:R-:W-:Y:S01]  /*4e60*/  FFMA.FTZ R5, R4.reuse, R8, R5 ;  /* 0x0000000804057223 */ /* 0x041fe20000010005 */
[C---:B------:R-:W-:Y:S01]  /*4e70*/  FFMA.FTZ R2, R4.reuse, R9, R2 ;  /* 0x0000000904027223 */ /* 0x040fe20000010002 */
[C---:B------:R-:W-:Y:S01]  /*4e80*/  FFMA.FTZ R3, R4.reuse, R10, R3 ;  /* 0x0000000a04037223 */ /* 0x040fe20000010003 */
[----:B------:R-:W-:Y:S02]  /*4e90*/  FFMA.FTZ R0, R4, R11, R0 ;  /* 0x0000000b04007223 */ /* 0x000fe40000010000 */
[----:B------:R-:W0:Y:S04]  /*4ea0*/  LDS R4, [R6+-0x44] ;  /* 0xffffbc0006047984 */ /* 0x000e280000000800 */
[----:B------:R-:W0:Y:S02]  /*4eb0*/  @!P0 LDG.E.128 R8, desc[UR10][R30.64] ;  /* 0x0000000a1e088981 */ /* 0x000e24000c1e1d00 */
        /* <DEDUP_REMOVED lines=18> */
.L_x_325:
[----:B------:R-:W-:-:S09]  /*4fe0*/  UISETP.NE.AND UP0, UPT, UR4, URZ, UPT ;  /* 0x000000ff0400728c */ /* 0x000fd2000bf05270 */
[----:B------:R-:W-:Y:S05]  /*4ff0*/  BRA.U !UP0, `(.L_x_324) ;  /* 0x0000000108547547 */ /* 0x000fea000b800000 */
[----:B------:R-:W0:Y:S01]  /*5000*/  S2UR UR5, SR_CgaCtaId ;  /* 0x00000000000579c3 */ /* 0x000e220000008800 */
[----:B------:R-:W-:Y:S01]  /*5010*/  UMOV UR6, 0x400 ;  /* 0x0000040000067882 */ /* 0x000fe20000000000 */
[----:B------:R-:W-:Y:S01]  /*5020*/  IMAD R13, R13, 0x11, R12 ;  /* 0x000000110d0d7824 */ /* 0x000fe200078e020c */
[----:B------:R-:W-:Y:S01]  /*5030*/  ISETP.GE.AND P0, PT, R12, UR7, PT ;  /* 0x000000070c007c0c */ /* 0x000fe2000bf06270 */
[----:B------:R-:W-:Y:S01]  /*5040*/  IMAD.WIDE R16, R14, 0x4, RZ ;  /* 0x000000040e107825 */ /* 0x000fe200078e02ff */
[----:B------:R-:W-:Y:S02]  /*5050*/  UIADD3 UR4, UPT, UPT, -UR4, URZ, URZ ;  /* 0x000000ff04047290 */ /* 0x000fe4000fffe1ff */
[----:B0-----:R-:W-:-:S06]  /*5060*/  ULEA UR5, UR5, UR6, 0x18 ;  /* 0x0000000605057291 */ /* 0x001fcc000f8ec0ff */
[----:B------:R-:W-:-:S07]  /*5070*/  LEA R6, R13, UR5, 0x2 ;  /* 0x000000050d067c11 */ /* 0x000fce000f8e10ff */
.L_x_331:
        /* <DEDUP_REMOVED lines=13> */
.L_x_324:
[----:B------:R-:W-:-:S04]  /*5150*/  IADD3 R12, PT, PT, R12, UR20, RZ ;  /* 0x000000140c0c7c10 */ /* 0x000fc8000fffe0ff */
[----:B------:R-:W-:-:S13]  /*5160*/  ISETP.GE.AND P0, PT, R12, UR21, PT ;  /* 0x000000150c007c0c */ /* 0x000fda000bf06270 */
[----:B------:R-:W-:Y:S05]  /*5170*/  @P0 EXIT ;  /* 0x000000000000094d */ /* 0x000fea0003800000 */
[----:B------:R-:W-:Y:S01]  /*5180*/  IABS R10, UR22 ;  /* 0x00000016000a7c13 */ /* 0x000fe20008000000 */
[----:B------:R-:W0:Y:S01]  /*5190*/  LDC R9, c[0x0][0x434] ;  /* 0x00010d00ff097b82 */ /* 0x000e220000000800 */
[----:B--2---:R-:W-:Y:S01]  /*51a0*/  IABS R13, R12 ;  /* 0x0000000c000d7213 */ /* 0x004fe20000000000 */
        /* <DEDUP_REMOVED lines=75> */
        .weak           $__internal_8_$__cuda_sm20_div_s64
        .type           $__internal_8_$__cuda_sm20_div_s64,@function
        .size           $__internal_8_$__cuda_sm20_div_s64,(.L_x_10216 - $__internal_8_$__cuda_sm20_div_s64)
$__internal_8_$__cuda_sm20_div_s64:
        /* <DEDUP_REMOVED lines=53> */
[CC--:B------:R-:W-:Y:S01]  /*59b0*/  ISETP.GE.U32.AND P2, PT, R13.reuse, R34.reuse, PT ;  /* 0x000000220d00720c */ /* 0x0c0fe20003f46070 */
        /* <DEDUP_REMOVED lines=13> */
[----:B------:R-:W-:Y:S01]  /*5a90*/  ISETP.GE.U32.AND.EX P0, PT, R15, R35, PT, P0 ;  /* 0x000000230f00720c */ /* 0x000fe20003f06100 */
[----:B------:R-:W-:Y:S01]  /*5aa0*/  IMAD.MOV.U32 R15, RZ, RZ, 0x0 ;  /* 0x00000000ff0f7424 */ /* 0x000fe200078e00ff */
        /* <DEDUP_REMOVED lines=10> */
[----:B------:R-:W-:Y:S02]  /*5b50*/  SEL R10, R10, R13, !P2 ;  /* 0x0000000d0a0a7207 */ /* 0x000fe40005000000 */
[----:B------:R-:W-:Y:S01]  /*5b60*/  SEL R13, R14, 0xffffffff, P0 ;  /* 0xffffffff0e0d7807 */ /* 0x000fe20000000000 */
[----:B------:R-:W-:Y:S01]  /*5b70*/  IMAD.MOV.U32 R14, RZ, RZ, R18 ;  /* 0x000000ffff0e7224 */ /* 0x000fe200078e0012 */
[----:B------:R-:W-:-:S03]  /*5b80*/  SEL R10, R10, 0xffffffff, P0 ;  /* 0xffffffff0a0a7807 */ /* 0x000fc60000000000 */
[----:B------:R-:W-:Y:S05]  /*5b90*/  RET.REL.NODEC R14 `(_ZN5flash32flash_fwd_splitkv_combine_kernelI23Flash_fwd_kernel_traitsILi32ELi64ELi256ELi4ELb0ELb0EN7cutlass10bfloat16_tE19Flash_kernel_traitsILi32ELi64ELi256ELi4ES3_EELi16ELi6ELb1EEEvNS_16Flash_fwd_paramsE) ;  /* 0xffffffa40e187950 */ /* 0x000fea0003c3ffff */
.L_x_332:
        /* <DEDUP_REMOVED lines=14> */
.L_x_10216:


//--------------------- .text._ZN5flash32flash_fwd_splitkv_combine_kernelI23Flash_fwd_kernel_traitsILi32ELi64ELi256ELi4ELb0ELb0EN7cutlass10bfloat16_tE19Flash_kernel_traitsILi32ELi64ELi256ELi4ES3_EELi16ELi5ELb1EEEvNS_16Flash_fwd_paramsE --------------------------
	.section	.text._ZN5flash32flash_fwd_splitkv_combine_kernelI23Flash_fwd_kernel_traitsILi32ELi64ELi256ELi4ELb0ELb0EN7cutlass10bfloat16_tE19Flash_kernel_traitsILi32ELi64ELi256ELi4ES3_EELi16ELi5ELb1EEEvNS_16Flash_fwd_paramsE,"ax",@progbits
	.align	128
        .global         _ZN5flash32flash_fwd_splitkv_combine_kernelI23Flash_fwd_kernel_traitsILi32ELi64ELi256ELi4ELb0ELb0EN7cutlass10bfloat16_tE19Flash_kernel_traitsILi32ELi64ELi256ELi4ES3_EELi16ELi5ELb1EEEvNS_16Flash_fwd_paramsE
        .type           _ZN5flash32flash_fwd_splitkv_combine_kernelI23Flash_fwd_kernel_traitsILi32ELi64ELi256ELi4ELb0ELb0EN7cutlass10bfloat16_tE19Flash_kernel_traitsILi32ELi64ELi256ELi4ES3_EELi16ELi5ELb1EEEvNS_16Flash_fwd_paramsE,@function
        .size           _ZN5flash32flash_fwd_splitkv_combine_kernelI23Flash_fwd_kernel_traitsILi32ELi64ELi256ELi4ELb0ELb0EN7cutlass10bfloat16_tE19Flash_kernel_traitsILi32ELi64ELi256ELi4ES3_EELi16ELi5ELb1EEEvNS_16Flash_fwd_paramsE,(.L_x_10217 - _ZN5flash32flash_fwd_splitkv_combine_kernelI23Flash_fwd_kernel_traitsILi32ELi64ELi256ELi4ELb0ELb0EN7cutlass10bfloat16_tE19Flash_kernel_traitsILi32ELi64ELi256ELi4ES3_EELi16ELi5ELb1EEEvNS_16Flash_fwd_paramsE)
        .other          _ZN5flash32flash_fwd_splitkv_combine_kernelI23Flash_fwd_kernel_traitsILi32ELi64ELi256ELi4ELb0ELb0EN7cutlass10bfloat16_tE19Flash_kernel_traitsILi32ELi64ELi256ELi4ES3_EELi16ELi5ELb1EEEvNS_16Flash_fwd_paramsE,@"STO_CUDA_ENTRY STV_DEFAULT"
_ZN5flash32flash_fwd_splitkv_combine_kernelI23Flash_fwd_kernel_traitsILi32ELi64ELi256ELi4ELb0ELb0EN7cutlass10bfloat16_tE19Flash_kernel_traitsILi32ELi64ELi256ELi4ES3_EELi16ELi5ELb1EEEvNS_16Flash_fwd_paramsE:
.text._ZN5flash32flash_fwd_splitkv_combine_kernelI23Flash_fwd_kernel_traitsILi32ELi64ELi256ELi4ELb0ELb0EN7cutlass10bfloat16_tE19Flash_kernel_traitsILi32ELi64ELi256ELi4ES3_EELi16ELi5ELb1EEEvNS_16Flash_fwd_paramsE:
        /* <DEDUP_REMOVED lines=38> */
.L_x_333:
[----:B------:R-:W-:Y:S01]  /*0260*/  IMAD.U32 R20, RZ, RZ, UR21 ;  /* 0x00000015ff147e24 */ /* 0x000fe2000f8e00ff */
[----:B------:R-:W-:Y:S01]  /*0270*/  MOV R18, UR19 ;  /* 0x0000001300127c02 */ /* 0x000fe20008000f00 */
[----:B------:R-:W-:Y:S01]  /*0280*/  IMAD.U32 R19, RZ, RZ, UR15 ;  /* 0x0000000fff137e24 */ /* 0x000fe2000f8e00ff */
[----:B------:R-:W-:Y:S02]  /*0290*/  MOV R17, UR14 ;  /* 0x0000000e00117c02 */ /* 0x000fe40008000f00 */
[----:B------:R-:W-:Y:S02]  /*02a0*/  MOV R16, 0x2c0 ;  /* 0x000002c000107802 */ /* 0x000fe40000000f00 */
[----:B------:R-:W-:Y:S05]  /*02b0*/  CALL.REL.NOINC `($__internal_9_$__cuda_sm20_div_s64) ;  /* 0x0000004c005c7944 */ /* 0x000fea0003c00000 */
[----:B------:R-:W-:-:S07]  /*02c0*/  MOV R11, R13 ;  /* 0x0000000d000b7202 */ /* 0x000fce0000000f00 */
.L_x_334:
        /* <DEDUP_REMOVED lines=30> */
.L_x_336:
[----:B------:R-:W-:Y:S01]  /*04b0*/  IMAD.MOV.U32 R20, RZ, RZ, R10 ;  /* 0x000000ffff147224 */ /* 0x000fe200078e000a */
[----:B------:R-:W-:Y:S02]  /*04c0*/  MOV R19, R11 ;  /* 0x0000000b00137202 */ /* 0x000fe40000000f00 */
[----:B------:R-:W-:Y:S02]  /*04d0*/  MOV R16, 0x4f0 ;  /* 0x000004f000107802 */ /* 0x000fe40000000f00 */
[----:B------:R-:W-:Y:S05]  /*04e0*/  CALL.REL.NOINC `($__internal_9_$__cuda_sm20_div_s64) ;  /* 0x0000004800d07944 */ /* 0x000fea0003c00000 */
[----:B------:R-:W-:Y:S02]  /*04f0*/  MOV R4, R10 ;  /* 0x0000000a00047202 */ /* 0x000fe40000000f00 */
[----:B------:R-:W-:Y:S02]  /*0500*/  MOV R5, R13 ;  /* 0x0000000d00057202 */ /* 0x000fe40000000f00 */
.L_x_337:
[----:B------:R-:W-:Y:S05]  /*0510*/  BSYNC.RECONVERGENT B0 ;  /* 0x0000000000007941 */ /* 0x000fea0003800200 */
.L_x_335:
        /* <DEDUP_REMOVED lines=57> */
.L_x_339:
[----:B------:R-:W-:Y:S01]  /*08b0*/  IMAD.MOV.U32 R20, RZ, RZ, R18 ;  /* 0x000000ffff147224 */ /* 0x000fe200078e0012 */
[----:B------:R-:W-:Y:S01]  /*08c0*/  MOV R18, R11 ;  /* 0x0000000b00127202 */ /* 0x000fe20000000f00 */
[----:B------:R-:W-:Y:S01]  /*08d0*/  IMAD.MOV.U32 R19, RZ, RZ, R17 ;  /* 0x000000ffff137224 */ /* 0x000fe200078e0011 */
[----:B------:R-:W-:Y:S02]  /*08e0*/  MOV R17, R31 ;  /* 0x0000001f00117202 */ /* 0x000fe40000000f00 */
[----:B------:R-:W-:Y:S02]  /*08f0*/  MOV R16, 0x910 ;  /* 0x0000091000107802 */ /* 0x000fe40000000f00 */
[----:B------:R-:W-:Y:S05]  /*0900*/  CALL.REL.NOINC `($__internal_9_$__cuda_sm20_div_s64) ;  /* 0x0000004400c87944 */ /* 0x000fea0003c00000 */
[----:B------:R-:W-:Y:S02]  /*0910*/  MOV R12, R10 ;  /* 0x0000000a000c7202 */ /* 0x000fe40000000f00 */
.L_x_340:
[----:B------:R-:W-:Y:S05]  /*0920*/  BSYNC.RECONVERGENT B0 ;  /* 0x0000000000007941 */ /* 0x000fea0003800200 */
.L_x_338:
        /* <DEDUP_REMOVED lines=124> */
.L_x_342:
[----:B------:R-:W-:Y:S01]  /*10f0*/  IMAD.MOV.U32 R20, RZ, RZ, R12 ;  /* 0x000000ffff147224 */ /* 0x000fe200078e000c */
[----:B------:R-:W-:Y:S01]  /*1100*/  MOV R18, R8 ;  /* 0x0000000800127202 */ /* 0x000fe20000000f00 */
[----:B------:R-:W-:Y:S01]  /*1110*/  IMAD.MOV.U32 R19, RZ, RZ, R13 ;  /* 0x000000ffff137224 */ /* 0x000fe200078e000d */
[----:B------:R-:W-:Y:S02]  /*1120*/  MOV R17, R0 ;  /* 0x0000000000117202 */ /* 0x000fe40000000f00 */
[----:B------:R-:W-:Y:S02]  /*1130*/  MOV R16, 0x1150 ;  /* 0x0000115000107802 */ /* 0x000fe40000000f00 */
[----:B------:R-:W-:Y:S05]  /*1140*/  CALL.REL.NOINC `($__internal_9_$__cuda_sm20_div_s64) ;  /* 0x0000003c00b87944 */ /* 0x000fea0003c00000 */
[----:B------:R-:W-:Y:S02]  /*1150*/  MOV R34, R10 ;  /* 0x0000000a00227202 */ /* 0x000fe40000000f00 */
[----:B------:R-:W-:Y:S02]  /*1160*/  MOV R35, R13 ;  /* 0x0000000d00237202 */ /* 0x000fe40000000f00 */
.L_x_343:
[----:B------:R-:W-:Y:S05]  /*1170*/  BSYNC.RECONVERGENT B0 ;  /* 0x0000000000007941 */ /* 0x000fea0003800200 */
.L_x_341:
        /* <DEDUP_REMOVED lines=57> */
.L_x_345:
[----:B------:R-:W-:Y:S01]  /*1510*/  IMAD.MOV.U32 R20, RZ, RZ, R4 ;  /* 0x000000ffff147224 */ /* 0x000fe200078e0004 */
[----:B------:R-:W-:Y:S01]  /*1520*/  MOV R19, R5 ;  /* 0x0000000500137202 */ /* 0x000fe20000000f00 */
[----:B------:R-:W-:Y:S01]  /*1530*/  IMAD.MOV.U32 R18, RZ, RZ, R7 ;  /* 0x000000ffff127224 */ /* 0x000fe200078e0007 */
[----:B------:R-:W-:Y:S02]  /*1540*/  MOV R16, 0x1560 ;  /* 0x0000156000107802 */ /* 0x000fe40000000f00 */
[----:B------:R-:W-:Y:S05]  /*1550*/  CALL.REL.NOINC `($__internal_9_$__cuda_sm20_div_s64) ;  /* 0x0000003800b47944 */ /* 0x000fea0003c00000 */
[----:B------:R-:W-:Y:S02]  /*1560*/  MOV R20, R10 ;  /* 0x0000000a00147202 */ /* 0x000fe40000000f00 */
[----:B------:R-:W-:Y:S02]  /*1570*/  MOV R21, R13 ;  /* 0x0000000d00157202 */ /* 0x000fe40000000f00 */
.L_x_346:
[----:B------:R-:W-:Y:S05]  /*1580*/  BSYNC.RECONVERGENT B0 ;  /* 0x0000000000007941 */ /* 0x000fea0003800200 */
.L_x_344:
        /* <DEDUP_REMOVED lines=9> */
[C---:B------:R-:W-:Y:S01]  /*1620*/  VIADD R10, R6.reuse, 0x8 ;  /* 0x00000008060a7836 */ /* 0x040fe20000000000 */
        /* <DEDUP_REMOVED lines=10> */
[----:B------:R-:W-:Y:S02]  /*16d0*/  @!P6 IADD3.X R25, PT, PT, RZ, RZ, RZ, P0, !PT ;  /* 0x000000ffff19e210 */ /* 0x000fe400007fe4ff */
[----:B------:R-:W-:Y:S01]  /*16e0*/  @!P4 IADD3 R26, P1, PT, R5, UR20, RZ ;  /* 0x00000014051acc10 */ /* 0x000fe2000ff3e0ff */
        /* <DEDUP_REMOVED lines=8> */
[----:B------:R-:W-:-:S03]  /*1770*/  @!P5 IMAD.WIDE.U32 R28, R10, UR21, R28 ;  /* 0x000000150a1cdc25 */ /* 0x000fc6000f8e001c */
[----:B------:R-:W-:Y:S01]  /*1780*/  @!P6 LEA.HI.X R33, R24, R19, R22, 0x2, P0 ;  /* 0x000000131821e211 */ /* 0x000fe200000f1416 */
[----:B------:R-:W-:Y:S01]  /*1790*/  @!P4 IMAD.WIDE.U32 R26, R9, UR21, R26 ;  /* 0x00000015091acc25 */ /* 0x000fe2000f8e001a */
[----:B------:R-:W-:-:S03]  /*17a0*/  @!P3 IADD3 R24, P0, PT, R5, UR20, RZ ;  /* 0x000000140518bc10 */ /* 0x000fc6000ff1e0ff */
[----:B------:R-:W-:Y:S02]  /*17b0*/  IMAD.MOV.U32 R18, RZ, RZ, -0x800000 ;  /* 0xff800000ff127424 */ /* 0x000fe400078e00ff */
[----:B------:R-:W-:Y:S01]  /*17c0*/  @!P3 IMAD.X R25, RZ, RZ, RZ, P0 ;  /* 0x000000ffff19b224 */ /* 0x000fe200000e06ff */
[----:B--2---:R-:W-:Y:S01]  /*17d0*/  @!P5 LEA R16, P2, R28, R16, 0x2 ;  /* 0x000000101c10d211 */ /* 0x004fe200078410ff */
[----:B------:R-:W-:Y:S02]  /*17e0*/  @!P5 IMAD R10, R10, UR15, R29 ;  /* 0x0000000f0a0adc24 */ /* 0x000fe4000f8e021d */
[----:B------:R-:W-:Y:S01]  /*17f0*/  @!P3 IMAD.WIDE.U32 R24, R3, UR21, R24 ;  /* 0x000000150318bc25 */ /* 0x000fe2000f8e0018 */
[----:B---3--:R-:W-:Y:S01]  /*1800*/  @!P4 LEA R14, P1, R26, R14, 0x2 ;  /* 0x0000000e1a0ec211 */ /* 0x008fe200078210ff */
[----:B0-----:R0:W2:Y:S01]  /*1810*/  @!P6 LDG.E R18, desc[UR8][R32.64] ;  /* 0x000000082012e981 */ /* 0x0010a2000c1e1900 */
        /* <DEDUP_REMOVED lines=8> */
[----:B------:R-:W-:Y:S01]  /*18a0*/  @!P3 LEA.HI.X R13, R24, R13, R3, 0x2, P0 ;  /* 0x0000000d180db211 */ /* 0x000fe200000f1403 */
[----:B------:R1:W3:Y:S01]  /*18b0*/  @!P5 LDG.E R10, desc[UR8][R16.64] ;  /* 0x00000008100ad981 */ /* 0x0002e2000c1e1900 */
[----:B------:R-:W4:Y:S03]  /*18c0*/  S2UR UR4, SR_CgaCtaId ;  /* 0x00000000000479c3 */ /* 0x000f260000008800 */
[----:B------:R5:W3:Y:S04]  /*18d0*/  @!P4 LDG.E R22, desc[UR8][R14.64] ;  /* 0x000000080e16c981 */ /* 0x000ae8000c1e1900 */
[----:B------:R5:W3:Y:S01]  /*18e0*/  @!P3 LDG.E R19, desc[UR8][R12.64] ;  /* 0x000000080c13b981 */ /* 0x000ae2000c1e1900 */
[C---:B------:R-:W-:Y:S01]  /*18f0*/  ISETP.GT.U32.AND P2, PT, R4.reuse, 0x17f, PT ;  /* 0x0000017f0400780c */ /* 0x040fe20003f44070 */
[----:B------:R-:W-:Y:S01]  /*1900*/  UMOV UR5, 0x400 ;  /* 0x0000040000057882 */ /* 0x000fe20000000000 */
[C---:B------:R-:W-:Y:S01]  /*1910*/  ISETP.GT.U32.AND P1, PT, R4.reuse, 0xff, PT ;  /* 0x000000ff0400780c */ /* 0x040fe20003f24070 */
[----:B------:R-:W5:Y:S01]  /*1920*/  LDC R3, c[0x0][0x434] ;  /* 0x00010d00ff037b82 */ /* 0x000f620000000800 */
[C---:B------:R-:W-:Y:S01]  /*1930*/  ISETP.GT.U32.AND P0, PT, R4.reuse, 0x7f, PT ;  /* 0x0000007f0400780c */ /* 0x040fe20003f04070 */
[----:B------:R-:W-:Y:S01]  /*1940*/  IMAD.MOV.U32 R27, RZ, RZ, -0x800000 ;  /* 0xff800000ff1b7424 */ /* 0x000fe200078e00ff */
[----:B------:R-:W-:Y:S01]  /*1950*/  ISETP.GT.U32.AND P3, PT, R4, 0x1ff, PT ;  /* 0x000001ff0400780c */ /* 0x000fe20003f64070 */
[----:B------:R-:W-:Y:S01]  /*1960*/  IMAD.MOV.U32 R24, RZ, RZ, -0x800000 ;  /* 0xff800000ff187424 */ /* 0x000fe200078e00ff */
[----:B------:R-:W-:Y:S01]  /*1970*/  MOV R23, 0xff800000 ;  /* 0xff80000000177802 */ /* 0x000fe20000000f00 */
[----:B------:R-:W-:Y:S01]  /*1980*/  IMAD.MOV.U32 R25, RZ, RZ, -0x800000 ;  /* 0xff800000ff197424 */ /* 0x000fe200078e00ff */
[----:B------:R-:W-:Y:S01]  /*1990*/  BSSY.RECONVERGENT B1, `(.L_x_347) ;  /* 0x00001c0000017945 */ /* 0x000fe20003800200 */
[----:B0-----:R-:W-:-:S02]  /*19a0*/  IMAD.MOV.U32 R32, RZ, RZ, RZ ;  /* 0x000000ffff207224 */ /* 0x001fc400078e00ff */
[----:B-1----:R-:W-:Y:S01]  /*19b0*/  @!P2 IMAD.SHL.U32 R17, R4, 0x4, RZ ;  /* 0x000000040411a824 */ /* 0x002fe200078e00ff */
[----:B----4-:R-:W-:-:S03]  /*19c0*/  ULEA UR4, UR4, UR5, 0x18 ;  /* 0x0000000504047291 */ /* 0x010fc6000f8ec0ff */
[C---:B------:R-:W-:Y:S01]  /*19d0*/  @!P0 IMAD.SHL.U32 R9, R4.reuse, 0x4, RZ ;  /* 0x0000000404098824 */ /* 0x040fe200078e00ff */
[----:B-----5:R-:W-:Y:S02]  /*19e0*/  @!P1 SHF.L.U32 R15, R4, 0x2, RZ ;  /* 0x00000002040f9819 */ /* 0x020fe400000006ff */
[----:B------:R-:W-:Y:S02]  /*19f0*/  @!P2 LOP3.LUT R17, R17, 0x3c, RZ, 0xc0, !PT ;  /* 0x0000003c1111a812 */ /* 0x000fe400078ec0ff */
[----:B------:R-:W-:Y:S02]  /*1a00*/  @!P1 LOP3.LUT R15, R15, 0x3c, RZ, 0xc0, !PT ;  /* 0x0000003c0f0f9812 */ /* 0x000fe400078ec0ff */
[----:B------:R-:W-:Y:S01]  /*1a10*/  @!P0 LOP3.LUT R9, R9, 0x3c, RZ, 0xc0, !PT ;  /* 0x0000003c09098812 */ /* 0x000fe200078ec0ff */
[----:B------:R-:W-:Y:S01]  /*1a20*/  @!P2 VIADD R17, R17, UR4 ;  /* 0x000000041111ac36 */ /* 0x000fe20008000000 */
[----:B------:R-:W-:Y:S01]  /*1a30*/  LEA R29, R5, UR4, 0x2 ;  /* 0x00000004051d7c11 */ /* 0x000fe2000f8e10ff */
[----:B------:R-:W-:Y:S01]  /*1a40*/  @!P1 VIADD R15, R15, UR4 ;  /* 0x000000040f0f9c36 */ /* 0x000fe20008000000 */
[----:B------:R-:W-:Y:S01]  /*1a50*/  @!P0 IADD3 R9, PT, PT, R9, UR4, RZ ;  /* 0x0000000409098c10 */ /* 0x000fe2000fffe0ff */
[C---:B------:R-:W-:Y:S01]  /*1a60*/  @!P2 IMAD R17, R6.reuse, 0x44, R17 ;  /* 0x000000440611a824 */ /* 0x040fe200078e0211 */
[----:B------:R-:W-:Y:S01]  /*1a70*/  SHF.R.U32.HI R12, RZ, 0x3, R4 ;  /* 0x00000003ff0c7819 */ /* 0x000fe20000011604 */
[C---:B------:R-:W-:Y:S01]  /*1a80*/  IMAD R29, R6.reuse, 0x44, R29 ;  /* 0x00000044061d7824 */ /* 0x040fe200078e021d */
[----:B------:R-:W-:Y:S01]  /*1a90*/  IABS R13, R3 ;  /* 0x00000003000d7213 */ /* 0x000fe20000000000 */
[----:B------:R-:W-:Y:S01]  /*1aa0*/  @!P1 IMAD R15, R6, 0x44, R15 ;  /* 0x00000044060f9824 */ /* 0x000fe200078e020f */
[----:B------:R-:W-:Y:S01]  /*1ab0*/  LEA R14, R12, UR4, 0x2 ;  /* 0x000000040c0e7c11 */ /* 0x000fe2000f8e10ff */
[----:B------:R-:W-:Y:S01]  /*1ac0*/  @!P0 IMAD R6, R6, 0x44, R9 ;  /* 0x0000004406068824 */ /* 0x000fe200078e0209 */
[----:B------:R-:W-:Y:S01]  /*1ad0*/  LOP3.LUT R9, R4, 0x7, RZ, 0xc0, !PT ;  /* 0x0000000704097812 */ /* 0x000fe200078ec0ff */
[----:B------:R-:W0:Y:S01]  /*1ae0*/  I2F.RP R5, R13 ;  /* 0x0000000d00057306 */ /* 0x000e220000209400 */
[----:B------:R-:W-:-:S03]  /*1af0*/  USHF.R.S32.HI UR4, URZ, 0x1f, UR22 ;  /* 0x0000001fff047899 */ /* 0x000fc60008011416 */
[----:B------:R-:W-:Y:S01]  /*1b00*/  IMAD R14, R9, 0x44, R14 ;  /* 0x00000044090e7824 */ /* 0x000fe200078e020e */
[----:B------:R-:W-:-:S03]  /*1b10*/  ULOP3.LUT UR4, UR4, 0x1, URZ, 0xfc, !UPT ;  /* 0x0000000104047892 */ /* 0x000fc6000f8efcff */
[----:B0-----:R-:W0:Y:S02]  /*1b20*/  MUFU.RCP R5, R5 ;  /* 0x0000000500057308 */ /* 0x001e240000001000 */
[----:B0-----:R-:W-:Y:S01]  /*1b30*/  VIADD R16, R5, 0xffffffe ;  /* 0x0ffffffe05107836 */ /* 0x001fe20000000000 */
[----:B--2---:R-:W-:Y:S04]  /*1b40*/  @!P3 STS [R29], R18 ;  /* 0x000000121d00b388 */ /* 0x004fe80000000800 */
[----:B---3--:R0:W-:Y:S04]  /*1b50*/  @!P2 STS [R17+0x220], R10 ;  /* 0x0002200a1100a388 */ /* 0x0081e80000000800 */
[----:B------:R-:W-:Y:S04]  /*1b60*/  @!P1 STS [R15+0x440], R22 ;  /* 0x000440160f009388 */ /* 0x000fe80000000800 */
[----:B------:R-:W-:Y:S01]  /*1b70*/  @!P0 STS [R6+0x660], R19 ;  /* 0x0006601306008388 */ /* 0x000fe20000000800 */
[----:B------:R-:W-:Y:S06]  /*1b80*/  BAR.SYNC.DEFER_BLOCKING 0x0 ;  /* 0x0000000000007b1d */ /* 0x000fec0000010000 */
[----:B0-----:R-:W0:Y:S01]  /*1b90*/  F2I.FTZ.U32.TRUNC.NTZ R17, R16 ;  /* 0x0000001000117305 */ /* 0x001e22000021f000 */
[----:B------:R-:W-:Y:S04]  /*1ba0*/  @!P0 LDS R27, [R14] ;  /* 0x000000000e1b8984 */ /* 0x000fe80000000800 */
[----:B------:R-:W-:Y:S01]  /*1bb0*/  @!P0 LDS R24, [R14+0x220] ;  /* 0x000220000e188984 */ /* 0x000fe20000000800 */
[----:B0-----:R-:W-:-:S02]  /*1bc0*/  IMAD.MOV R10, RZ, RZ, -R17 ;  /* 0x000000ffff0a7224 */ /* 0x001fc400078e0a11 */
[----:B------:R-:W-:Y:S01]  /*1bd0*/  IMAD.MOV.U32 R16, RZ, RZ, RZ ;  /* 0x000000ffff107224 */ /* 0x000fe200078e00ff */
[----:B------:R-:W0:Y:S01]  /*1be0*/  @!P0 LDS R25, [R14+0x440] ;  /* 0x000440000e198984 */ /* 0x000e220000000800 */
[----:B------:R-:W-:-:S03]  /*1bf0*/  IMAD R5, R10, R13, RZ ;  /* 0x0000000d0a057224 */ /* 0x000fc600078e02ff */
[----:B------:R-:W1:Y:S01]  /*1c00*/  @!P0 LDS R23, [R14+0x660] ;  /* 0x000660000e178984 */ /* 0x000e620000000800 */
[----:B------:R-:W-:Y:S01]  /*1c10*/  IMAD.HI.U32 R5, R17, R5, R16 ;  /* 0x0000000511057227 */ /* 0x000fe200078e0010 */
[----:B0-----:R-:W-:-:S04]  /*1c20*/  FMNMX3.FTZ R6, R27, R24, R25, !PT ;  /* 0x000000181b067276 */ /* 0x001fc80007810019 */
[----:B-1----:R-:W-:Y:S02]  /*1c30*/  FMNMX.FTZ R15, R6, R23, !PT ;  /* 0x00000017060f7209 */ /* 0x002fe40007810000 */
[----:B------:R-:W-:Y:S02]  /*1c40*/  IABS R6, R2 ;  /* 0x0000000200067213 */ /* 0x000fe40000000000 */
[----:B------:R-:W-:Y:S01]  /*1c50*/  LOP3.LUT R2, R2, R3, RZ, 0x3c, !PT ;  /* 0x0000000302027212 */ /* 0x000fe200078e3cff */
[----:B------:R-:W0:Y:S02]  /*1c60*/  SHFL.BFLY PT, R10, R15, 0x4, 0x1f ;  /* 0x0c801f000f0a7f89 */ /* 0x000e2400000e0000 */
[----:B------:R-:W-:Y:S01]  /*1c70*/  IMAD.HI.U32 R14, R5, R6, RZ ;  /* 0x00000006050e7227 */ /* 0x000fe200078e00ff */
[----:B------:R-:W-:-:S04]  /*1c80*/  ISETP.GE.AND P1, PT, R2, RZ, PT ;  /* 0x000000ff0200720c */ /* 0x000fc80003f26270 */
[----:B------:R-:W-:-:S05]  /*1c90*/  IADD3 R5, PT, PT, -R14, RZ, RZ ;  /* 0x000000ff0e057210 */ /* 0x000fca0007ffe1ff */
[----:B------:R-:W-:-:S05]  /*1ca0*/  IMAD R6, R13, R5, R6 ;  /* 0x000000050d067224 */ /* 0x000fca00078e0206 */
[----:B------:R-:W-:Y:S02]  /*1cb0*/  ISETP.GT.U32.AND P0, PT, R13, R6, PT ;  /* 0x000000060d00720c */ /* 0x000fe40003f04070 */
[----:B0-----:R-:W-:Y:S02]  /*1cc0*/  FMNMX.FTZ R10, R15, R10, !PT ;  /* 0x0000000a0f0a7209 */ /* 0x001fe40007810000 */
[----:B------:R-:W0:Y:S03]  /*1cd0*/  LDC R15, c[0x0][0x3e0] ;  /* 0x0000f800ff0f7b82 */ /* 0x000e260000000800 */
[----:B------:R-:W1:Y:S06]  /*1ce0*/  SHFL.BFLY PT, R19, R10, 0x2, 0x1f ;  /* 0x0c401f000a137f89 */ /* 0x000e6c00000e0000 */
[----:B------:R-:W-:-:S02]  /*1cf0*/  @!P0 IMAD.IADD R6, R6, 0x1, -R13 ;  /* 0x0000000106068824 */ /* 0x000fc400078e0a0d */
[----:B------:R-:W-:Y:S01]  /*1d00*/  @!P0 VIADD R14, R14, 0x1 ;  /* 0x000000010e0e8836 */ /* 0x000fe20000000000 */
[----:B------:R-:W-:Y:S02]  /*1d10*/  ISETP.NE.AND P0, PT, R3, RZ, PT ;  /* 0x000000ff0300720c */ /* 0x000fe40003f05270 */
[----:B------:R-:W-:-:S13]  /*1d20*/  ISETP.GE.U32.AND P2, PT, R6, R13, PT ;  /* 0x0000000d0600720c */ /* 0x000fda0003f46070 */
[----:B------:R-:W-:Y:S01]  /*1d30*/  @P2 VIADD R14, R14, 0x1 ;  /* 0x000000010e0e2836 */ /* 0x000fe20000000000 */
[----:B0-----:R-:W-:Y:S02]  /*1d40*/  IABS R13, R15 ;  /* 0x0000000f000d7213 */ /* 0x001fe40000000000 */
[----:B-1----:R-:W-:Y:S02]  /*1d50*/  FMNMX.FTZ R19, R10, R19, !PT ;  /* 0x000000130a137209 */ /* 0x002fe40007810000 */
[----:B------:R-:W0:Y:S01]  /*1d60*/  I2F.RP R22, R13 ;  /* 0x0000000d00167306 */ /* 0x000e220000209400 */
[----:B------:R-:W-:Y:S02]  /*1d70*/  @!P1 IADD3 R14, PT, PT, -R14, RZ, RZ ;  /* 0x000000ff0e0e9210 */ /* 0x000fe40007ffe1ff */
[----:B------:R-:W-:Y:S01]  /*1d80*/  @!P0 LOP3.LUT R14, RZ, R3, RZ, 0x33, !PT ;  /* 0x00000003ff0e8212 */ /* 0x000fe200078e33ff */
[----:B------:R-:W1:Y:S04]  /*1d90*/  SHFL.BFLY PT, R2, R19, 0x1, 0x1f ;  /* 0x0c201f0013027f89 */ /* 0x000e6800000e0000 */
[----:B------:R-:W-:Y:S01]  /*1da0*/  IMAD R5, R14, UR4, RZ ;  /* 0x000000040e057c24 */ /* 0x000fe2000f8e02ff */
[----:B------:R-:W2:Y:S04]  /*1db0*/  LDCU UR4, c[0x0][0x430] ;  /* 0x00008600ff0477ac */ /* 0x000ea80008000800 */
[----:B------:R-:W-:Y:S01]  /*1dc0*/  IABS R17, R5 ;  /* 0x0000000500117213 */ /* 0x000fe20000000000 */
[----:B0-----:R-:W-:Y:S01]  /*1dd0*/  MUFU.RCP R6, R22 ;  /* 0x0000001600067308 */ /* 0x001fe20000001000 */
[----:B------:R-:W-:-:S07]  /*1de0*/  ISETP.NE.AND P5, PT, R5, RZ, PT ;  /* 0x000000ff0500720c */ /* 0x000fce0003fa5270 */
[----:B------:R-:W0:Y:S01]  /*1df0*/  I2F.RP R18, R17 ;  /* 0x0000001100127306 */ /* 0x000e220000209400 */
[----:B-1----:R-:W-:-:S04]  /*1e00*/  FMNMX.FTZ R2, R19, R2, !PT ;  /* 0x0000000213027209 */ /* 0x002fc80007810000 */
[----:B------:R-:W-:-:S04]  /*1e10*/  FSETP.NEU.FTZ.AND P0, PT, R2, -INF , PT ;  /* 0xff8000000200780b */ /* 0x000fc80003f1d000 */
[----:B------:R-:W-:Y:S01]  /*1e20*/  FSEL R2, R2, RZ, P0 ;  /* 0x000000ff02027208 */ /* 0x000fe20000000000 */
[----:B0-----:R-:W0:Y:S04]  /*1e30*/  MUFU.RCP R18, R18 ;  /* 0x0000001200127308 */ /* 0x001e280000001000 */
        /* <DEDUP_REMOVED lines=8> */
[----:B------:R-:W-:Y:S01]  /*1ec0*/  MUFU.EX2 R29, R30 ;  /* 0x0000001e001d7308 */ /* 0x000fe20000000800 */
[----:B0-----:R-:W-:-:S07]  /*1ed0*/  VIADD R18, R18, 0xffffffe ;  /* 0x0ffffffe12127836 */ /* 0x001fce0000000000 */
[----:B------:R-:W0:Y:S08]  /*1ee0*/  MUFU.EX2 R16, R28 ;  /* 0x0000001c00107308 */ /* 0x000e300000000800 */
[----:B------:R-:W1:Y:S08]  /*1ef0*/  MUFU.EX2 R10, R10 ;  /* 0x0000000a000a7308 */ /* 0x000e700000000800 */
[----:B------:R-:W3:Y:S01]  /*1f00*/  MUFU.EX2 R19, R26 ;  /* 0x0000001a00137308 */ /* 0x000ee20000000800 */
[----:B0-----:R-:W-:Y:S01]  /*1f10*/  FADD.FTZ R29, R29, R16 ;  /* 0x000000101d1d7221 */ /* 0x001fe20000010000 */
[----:B------:R-:W-:-:S06]  /*1f20*/  VIADD R28, R6, 0xffffffe ;  /* 0x0ffffffe061c7836 */ /* 0x000fcc0000000000 */
[----:B------:R-:W0:Y:S01]  /*1f30*/  F2I.FTZ.U32.TRUNC.NTZ R33, R18 ;  /* 0x0000001200217305 */ /* 0x000e22000021f000 */
[----:B-1----:R-:W-:-:S07]  /*1f40*/  FADD.FTZ R16, R29, R10 ;  /* 0x0000000a1d107221 */ /* 0x002fce0000010000 */
[----:B------:R-:W1:Y:S01]  /*1f50*/  F2I.FTZ.U32.TRUNC.NTZ R29, R28 ;  /* 0x0000001c001d7305 */ /* 0x000e62000021f000 */
[----:B---3--:R-:W-:-:S05]  /*1f60*/  FADD.FTZ R19, R16, R19 ;  /* 0x0000001310137221 */ /* 0x008fca0000010000 */
[----:B------:R-:W3:Y:S01]  /*1f70*/  SHFL.BFLY PT, R16, R19, 0x4, 0x1f ;  /* 0x0c801f0013107f89 */ /* 0x000ee200000e0000 */
[----:B0-----:R-:W-:-:S04]  /*1f80*/  IMAD.MOV R10, RZ, RZ, -R33 ;  /* 0x000000ffff0a7224 */ /* 0x001fc800078e0a21 */
[----:B------:R-:W-:Y:S01]  /*1f90*/  IMAD R37, R10, R17, RZ ;  /* 0x000000110a257224 */ /* 0x000fe200078e02ff */
[----:B------:R-:W-:Y:S02]  /*1fa0*/  IABS R10, R5 ;  /* 0x00000005000a7213 */ /* 0x000fe40000000000 */
[----:B-1----:R-:W-:Y:S01]  /*1fb0*/  IADD3 R6, PT, PT, RZ, -R29, RZ ;  /* 0x8000001dff067210 */ /* 0x002fe20007ffe0ff */
[----:B------:R-:W-:Y:S01]  /*1fc0*/  IMAD.HI.U32 R37, R33, R37, R32 ;  /* 0x0000002521257227 */ /* 0x000fe200078e0020 */
[----:B------:R-:W-:-:S03]  /*1fd0*/  IADD3 R10, PT, PT, RZ, -R10, RZ ;  /* 0x8000000aff0a7210 */ /* 0x000fc60007ffe0ff */
[----:B------:R-:W-:Y:S02]  /*1fe0*/  IMAD R39, R6, R13, RZ ;  /* 0x0000000d06277224 */ /* 0x000fe400078e02ff */
[----:B------:R-:W-:Y:S02]  /*1ff0*/  VIADD R6, R17, UR18 ;  /* 0x0000001211067c36 */ /* 0x000fe40008000000 */
[----:B------:R-:W-:-:S03]  /*2000*/  IMAD.MOV.U32 R28, RZ, RZ, RZ ;  /* 0x000000ffff1c7224 */ /* 0x000fc600078e00ff */
[----:B------:R-:W-:Y:S01]  /*2010*/  IABS R18, R6 ;  /* 0x0000000600127213 */ /* 0x000fe20000000000 */
[----:B------:R-:W-:-:S04]  /*2020*/  IMAD.HI.U32 R39, R29, R39, R28 ;  /* 0x000000271d277227 */ /* 0x000fc800078e001c */
[----:B---3--:R-:W-:Y:S01]  /*2030*/  FADD.FTZ R16, R19, R16 ;  /* 0x0000001013107221 */ /* 0x008fe20000010000 */
[----:B------:R-:W-:-:S04]  /*2040*/  IMAD.HI.U32 R37, R37, R18, RZ ;  /* 0x0000001225257227 */ /* 0x000fc800078e00ff */
[----:B------:R-:W0:Y:S01]  /*2050*/  SHFL.BFLY PT, R41, R16, 0x2, 0x1f ;  /* 0x0c401f0010297f89 */ /* 0x000e2200000e0000 */
[----:B------:R-:W-:Y:S02]  /*2060*/  IMAD R22, R37, R10, R18 ;  /* 0x0000000a25167224 */ /* 0x000fe400078e0212 */
[----:B------:R-:W-:-:S03]  /*2070*/  IMAD.HI.U32 R19, R39, R18, RZ ;  /* 0x0000001227137227 */ /* 0x000fc600078e00ff */
[----:B------:R-:W-:Y:S01]  /*2080*/  ISETP.GT.U32.AND P3, PT, R17, R22, PT ;  /* 0x000000161100720c */ /* 0x000fe20003f64070 */
[----:B------:R-:W-:-:S04]  /*2090*/  IMAD.MOV R10, RZ, RZ, -R19 ;  /* 0x000000ffff0a7224 */ /* 0x000fc800078e0a13 */
[C---:B------:R-:W-:Y:S02]  /*20a0*/  IMAD R18, R13.reuse, R10, R18 ;  /* 0x0000000a0d127224 */ /* 0x040fe400078e0212 */
[----:B------:R-:W1:Y:S03]  /*20b0*/  LDC.U8 R10, c[0x0][0x549] ;  /* 0x00015240ff0a7b82 */ /* 0x000e660000000000 */
[----:B------:R-:W-:-:S03]  /*20c0*/  ISETP.GT.U32.AND P1, PT, R13, R18, PT ;  /* 0x000000120d00720c */ /* 0x000fc60003f24070 */
[----:B------:R-:W-:Y:S01]  /*20d0*/  @!P3 IMAD.IADD R22, R22, 0x1, -R17 ;  /* 0x000000011616b824 */ /* 0x000fe200078e0a11 */
[----:B------:R-:W-:Y:S01]  /*20e0*/  @!P3 IADD3 R37, PT, PT, R37, 0x1, RZ ;  /* 0x000000012525b810 */ /* 0x000fe20007ffe0ff */
[----:B0-----:R-:W-:-:S03]  /*20f0*/  FADD.FTZ R41, R16, R41 ;  /* 0x0000002910297221 */ /* 0x001fc60000010000 */
[-C--:B------:R-:W-:Y:S02]  /*2100*/  ISETP.GE.U32.AND P2, PT, R22, R17.reuse, PT ;  /* 0x000000111600720c */ /* 0x080fe40003f46070 */
[----:B------:R-:W-:Y:S01]  /*2110*/  LOP3.LUT R22, R6, R17, RZ, 0x3c, !PT ;  /* 0x0000001106167212 */ /* 0x000fe200078e3cff */
[----:B------:R-:W0:Y:S02]  /*2120*/  SHFL.BFLY PT, R16, R41, 0x1, 0x1f ;  /* 0x0c201f0029107f89 */ /* 0x000e2400000e0000 */
[----:B------:R-:W-:Y:S01]  /*2130*/  @!P1 IMAD.IADD R18, R18, 0x1, -R13 ;  /* 0x0000000112129824 */ /* 0x000fe200078e0a0d */
[----:B------:R-:W-:Y:S01]  /*2140*/  LOP3.LUT R6, R6, R15, RZ, 0x3c, !PT ;  /* 0x0000000f06067212 */ /* 0x000fe200078e3cff */
[----:B------:R-:W-:Y:S01]  /*2150*/  @!P1 VIADD R19, R19, 0x1 ;  /* 0x0000000113139836 */ /* 0x000fe20000000000 */
[----:B------:R-:W-:Y:S02]  /*2160*/  ISETP.NE.AND P1, PT, R15, RZ, PT ;  /* 0x000000ff0f00720c */ /* 0x000fe40003f25270 */
[----:B------:R-:W-:-:S02]  /*2170*/  ISETP.GE.U32.AND P4, PT, R18, R13, PT ;  /* 0x0000000d1200720c */ /* 0x000fc40003f86070 */
[----:B------:R-:W-:Y:S01]  /*2180*/  ISETP.GE.AND P3, PT, R6, RZ, PT ;  /* 0x000000ff0600720c */ /* 0x000fe20003f66270 */
[----:B------:R-:W-:Y:S01]  /*2190*/  @P2 VIADD R37, R37, 0x1 ;  /* 0x0000000125252836 */ /* 0x000fe20000000000 */
[----:B------:R-:W-:Y:S01]  /*21a0*/  ISETP.GE.AND P0, PT, R22, RZ, PT ;  /* 0x000000ff1600720c */ /* 0x000fe20003f06270 */
[----:B------:R-:W-:Y:S01]  /*21b0*/  IMAD.MOV.U32 R22, RZ, RZ, 0x7f800000 ;  /* 0x7f800000ff167424 */ /* 0x000fe200078e00ff */
[----:B------:R-:W-:-:S07]  /*21c0*/  SHF.R.S32.HI R6, RZ, 0x1f, R5 ;  /* 0x0000001fff067819 */ /* 0x000fce0000011405 */
[----:B------:R-:W-:Y:S01]  /*21d0*/  @P4 VIADD R19, R19, 0x1 ;  /* 0x0000000113134836 */ /* 0x000fe20000000000 */
[----:B------:R-:W-:-:S03]  /*21e0*/  ISETP.NE.AND P4, PT, R14, RZ, PT ;  /* 0x000000ff0e00720c */ /* 0x000fc60003f85270 */
[----:B------:R-:W-:Y:S02]  /*21f0*/  @!P3 IMAD.MOV R19, RZ, RZ, -R19 ;  /* 0x000000ffff13b224 */ /* 0x000fe400078e0a13 */
[----:B0-----:R-:W-:Y:S01]  /*2200*/  FADD.FTZ R16, R41, R16 ;  /* 0x0000001029107221 */ /* 0x001fe20000010000 */
[----:B------:R-:W-:Y:S02]  /*2210*/  @!P1 LOP3.LUT R19, RZ, R15, RZ, 0x33, !PT ;  /* 0x0000000fff139212 */ /* 0x000fe400078e33ff */
[----:B------:R-:W-:Y:S02]  /*2220*/  LOP3.LUT P1, RZ, R4, 0x387, RZ, 0xc0, !PT ;  /* 0x0000038704ff7812 */ /* 0x000fe4000782c0ff */
[----:B------:R-:W-:Y:S02]  /*2230*/  FSETP.NE.FTZ.AND P2, PT, R16, RZ, PT ;  /* 0x000000ff1000720b */ /* 0x000fe40003f55000 */
[----:B------:R-:W-:Y:S02]  /*2240*/  @!P0 IADD3 R37, PT, PT, -R37, RZ, RZ ;  /* 0x000000ff25258210 */ /* 0x000fe40007ffe1ff */
[----:B-1----:R-:W-:-:S02]  /*2250*/  ISETP.NE.AND P0, PT, R10, RZ, PT ;  /* 0x000000ff0a00720c */ /* 0x002fc40003f05270 */
[----:B------:R-:W-:Y:S02]  /*2260*/  @!P5 LOP3.LUT R37, RZ, R17, RZ, 0x33, !PT ;  /* 0x00000011ff25d212 */ /* 0x000fe400078e33ff */
[----:B------:R-:W-:Y:S02]  /*2270*/  SEL R17, RZ, 0x1, !P4 ;  /* 0x00000001ff117807 */ /* 0x000fe40006000000 */
[----:B------:R-:W-:Y:S02]  /*2280*/  SEL R10, R3, 0x1, !P0 ;  /* 0x00000001030a7807 */ /* 0x000fe40004000000 */
[----:B------:R-:W-:Y:S01]  /*2290*/  ISETP.LT.U32.AND P0, PT, R20, R37, PT ;  /* 0x000000251400720c */ /* 0x000fe20003f01070 */
[----:B------:R-:W0:Y:S01]  /*22a0*/  @P2 MUFU.LG2 R13, R16 ;  /* 0x00000010000d2308 */ /* 0x000e220000000c00 */
[----:B------:R-:W-:Y:S01]  /*22b0*/  SHF.R.S32.HI R29, RZ, 0x1f, R37 ;  /* 0x0000001fff1d7819 */ /* 0x000fe20000011425 */
[----:B------:R-:W-:Y:S01]  /*22c0*/  IMAD R10, R19, R10, RZ ;  /* 0x0000000a130a7224 */ /* 0x000fe200078e02ff */
[----:B------:R-:W-:Y:S01]  /*22d0*/  LOP3.LUT R17, R6, R17, RZ, 0xfc, !PT ;  /* 0x0000001106117212 */ /* 0x000fe200078efcff */
[----:B--2---:R-:W-:Y:S01]  /*22e0*/  IMAD R6, R3, UR4, RZ ;  /* 0x0000000403067c24 */ /* 0x004fe2000f8e02ff */
[----:B------:R-:W-:-:S03]  /*22f0*/  ISETP.LT.AND.EX P0, PT, R21, R29, PT, P0 ;  /* 0x0000001d1500720c */ /* 0x000fc60003f01300 */
[----:B------:R-:W-:Y:S01]  /*2300*/  IMAD R5, R5, R6, RZ ;  /* 0x0000000605057224 */ /* 0x000fe200078e02ff */
[----:B------:R-:W-:Y:S01]  /*2310*/  SEL R6, R20, R37, P0 ;  /* 0x0000002514067207 */ /* 0x000fe20000000000 */
[----:B------:R-:W-:Y:S02]  /*2320*/  IMAD R3, R17, R10, RZ ;  /* 0x0000000a11037224 */ /* 0x000fe400078e02ff */
        /* <DEDUP_REMOVED lines=52> */
.L_x_350:
[----:B------:R-:W-:Y:S01]  /*2670*/  IMAD.MOV.U32 R20, RZ, RZ, R2 ;  /* 0x000000ffff147224 */ /* 0x000fe200078e0002 */
[----:B------:R-:W-:Y:S01]  /*2680*/  MOV R19, RZ ;  /* 0x000000ff00137202 */ /* 0x000fe20000000f00 */
[----:B------:R-:W-:Y:S01]  /*2690*/  IMAD.MOV.U32 R18, RZ, RZ, R32 ;  /* 0x000000ffff127224 */ /* 0x000fe200078e0020 */
[----:B------:R-:W-:Y:S02]  /*26a0*/  MOV R16, 0x26c0 ;  /* 0x000026c000107802 */ /* 0x000fe40000000f00 */
[----:B------:R-:W-:Y:S05]  /*26b0*/  CALL.REL.NOINC `($__internal_9_$__cuda_sm20_div_s64) ;  /* 0x00000028005c7944 */ /* 0x000fea0003c00000 */
[----:B------:R-:W-:Y:S02]  /*26c0*/  IADD3 R17, PT, PT, -R10, RZ, RZ ;  /* 0x000000ff0a117210 */ /* 0x000fe40007ffe1ff */
[----:B------:R-:W-:-:S03]  /*26d0*/  MOV R33, R13 ;  /* 0x0000000d00217202 */ /* 0x000fc60000000f00 */
[----:B------:R-:W-:Y:S01]  /*26e0*/  IMAD R14, R32, R17, R2 ;  /* 0x00000011200e7224 */ /* 0x000fe200078e0202 */
[----:B------:R-:W-:-:S07]  /*26f0*/  MOV R32, R10 ;  /* 0x0000000a00207202 */ /* 0x000fce0000000f00 */
.L_x_351:
        /* <DEDUP_REMOVED lines=59> */
.L_x_353:
[----:B------:R-:W-:Y:S01]  /*2ab0*/  IMAD.MOV.U32 R20, RZ, RZ, R32 ;  /* 0x000000ffff147224 */ /* 0x000fe200078e0020 */
[----:B------:R-:W-:Y:S01]  /*2ac0*/  MOV R19, R33 ;  /* 0x0000002100137202 */ /* 0x000fe20000000f00 */
[----:B------:R-:W-:Y:S01]  /*2ad0*/  IMAD.MOV.U32 R18, RZ, RZ, R30 ;  /* 0x000000ffff127224 */ /* 0x000fe200078e001e */
[----:B------:R-:W-:Y:S02]  /*2ae0*/  MOV R16, 0x2b00 ;  /* 0x00002b0000107802 */ /* 0x000fe40000000f00 */
[----:B------:R-:W-:Y:S05]  /*2af0*/  CALL.REL.NOINC `($__internal_9_$__cuda_sm20_div_s64) ;  /* 0x00000024004c7944 */ /* 0x000fea0003c00000 */
[----:B------:R-:W-:-:S05]  /*2b00*/  IADD3 R13, PT, PT, -R10, RZ, RZ ;  /* 0x000000ff0a0d7210 */ /* 0x000fca0007ffe1ff */
[----:B------:R-:W-:Y:S02]  /*2b10*/  IMAD R30, R13, R30, R32 ;  /* 0x0000001e0d1e7224 */ /* 0x000fe400078e0220 */
.L_x_354:
[----:B------:R-:W-:Y:S05]  /*2b20*/  BSYNC.RECONVERGENT B0 ;  /* 0x0000000000007941 */ /* 0x000fea0003800200 */
.L_x_352:
        /* <DEDUP_REMOVED lines=15> */
[----:B0-----:R-:W-:-:S07]  /*2c20*/  VIADD R20, R20, 0xffffffe ;  /* 0x0ffffffe14147836 */ /* 0x001fce0000000000 */
[----:B------:R-:W0:Y:S01]  /*2c30*/  F2I.FTZ.U32.TRUNC.NTZ R21, R20 ;  /* 0x0000001400157305 */ /* 0x000e22000021f000 */
[----:B-1----:R-:W-:-:S07]  /*2c40*/  VIADD R16, R16, 0xffffffe ;  /* 0x0ffffffe10107836 */ /* 0x002fce0000000000 */
[----:B------:R-:W1:Y:S01]  /*2c50*/  F2I.FTZ.U32.TRUNC.NTZ R17, R16 ;  /* 0x0000001000117305 */ /* 0x000e62000021f000 */
[----:B0-----:R-:W-:-:S07]  /*2c60*/  IMAD.MOV R29, RZ, RZ, -R21 ;  /* 0x000000ffff1d7224 */ /* 0x001fce00078e0a15 */
[----:B------:R0:W2:Y:S01]  /*2c70*/  MUFU.RCP R35, R14 ;  /* 0x0000000e00237308 */ /* 0x0000a20000001000 */
[----:B------:R-:W-:Y:S02]  /*2c80*/  IMAD.MOV.U32 R20, RZ, RZ, RZ ;  /* 0x000000ffff147224 */ /* 0x000fe400078e00ff */
[----:B------:R-:W-:Y:S01]  /*2c90*/  IMAD R32, R29, R26, RZ ;  /* 0x0000001a1d207224 */ /* 0x000fe200078e02ff */
[----:B-1----:R-:W-:-:S03]  /*2ca0*/  IADD3 R19, PT, PT, RZ, -R17, RZ ;  /* 0x80000011ff137210 */ /* 0x002fc60007ffe0ff */
[----:B------:R-:W-:-:S04]  /*2cb0*/  IMAD.HI.U32 R32, R21, R32, R20 ;  /* 0x0000002015207227 */ /* 0x000fc800078e0014 */
[----:B------:R-:W-:Y:S01]  /*2cc0*/  HFMA2 R16, -RZ, RZ, 0, 0 ;  /* 0x00000000ff107431 */ /* 0x000fe200000001ff */
[----:B------:R-:W-:Y:S01]  /*2cd0*/  IABS R21, R30 ;  /* 0x0000001e00157213 */ /* 0x000fe20000000000 */
[----:B------:R-:W-:Y:S01]  /*2ce0*/  IMAD R34, R19, R18, RZ ;  /* 0x0000001213227224 */ /* 0x000fe200078e02ff */
[----:B------:R-:W-:Y:S02]  /*2cf0*/  IABS R19, R8 ;  /* 0x0000000800137213 */ /* 0x000fe40000000000 */
[----:B------:R-:W-:Y:S01]  /*2d00*/  IABS R20, R11 ;  /* 0x0000000b00147213 */ /* 0x000fe20000000000 */
[----:B------:R-:W-:Y:S01]  /*2d10*/  IMAD.HI.U32 R32, R32, R21, RZ ;  /* 0x0000001520207227 */ /* 0x000fe200078e00ff */
[----:B0-----:R-:W-:Y:S01]  /*2d20*/  IABS R14, R6 ;  /* 0x00000006000e7213 */ /* 0x001fe20000000000 */
[----:B------:R-:W0:Y:S02]  /*2d30*/  I2F.U32.RP R31, R19 ;  /* 0x00000013001f7306 */ /* 0x000e240000209000 */
[----:B--2---:R-:W-:-:S02]  /*2d40*/  VIADD R35, R35, 0xffffffe ;  /* 0x0ffffffe23237836 */ /* 0x004fc40000000000 */
[----:B------:R-:W-:Y:S02]  /*2d50*/  IMAD.MOV R20, RZ, RZ, -R20 ;  /* 0x000000ffff147224 */ /* 0x000fe400078e0a14 */
[----:B------:R-:W-:Y:S01]  /*2d60*/  IMAD.HI.U32 R34, R17, R34, R16 ;  /* 0x0000002211227227 */ /* 0x000fe200078e0010 */
[----:B------:R-:W-:Y:S01]  /*2d70*/  IABS R17, R10 ;  /* 0x0000000a00117213 */ /* 0x000fe20000000000 */
[----:B------:R-:W1:Y:S01]  /*2d80*/  I2F.U32.RP R28, R14 ;  /* 0x0000000e001c7306 */ /* 0x000e620000209000 */
[----:B------:R-:W-:Y:S01]  /*2d90*/  IABS R16, R7 ;  /* 0x0000000700107213 */ /* 0x000fe20000000000 */
[----:B------:R-:W-:Y:S02]  /*2da0*/  IMAD R21, R32, R20, R21 ;  /* 0x0000001420157224 */ /* 0x000fe400078e0215 */
[----:B------:R-:W-:-:S03]  /*2db0*/  IMAD.HI.U32 R29, R34, R17, RZ ;  /* 0x00000011221d7227 */ /* 0x000fc600078e00ff */
[----:B------:R-:W-:Y:S01]  /*2dc0*/  ISETP.GT.U32.AND P4, PT, R26, R21, PT ;  /* 0x000000151a00720c */ /* 0x000fe20003f84070 */
[----:B------:R-:W2:Y:S01]  /*2dd0*/  F2I.FTZ.U32.TRUNC.NTZ R35, R35 ;  /* 0x0000002300237305 */ /* 0x000ea2000021f000 */
[----:B------:R-:W-:Y:S02]  /*2de0*/  IMAD.MOV R16, RZ, RZ, -R16 ;  /* 0x000000ffff107224 */ /* 0x000fe400078e0a10 */
[----:B------:R-:W-:Y:S02]  /*2df0*/  IMAD.MOV.U32 R34, RZ, RZ, RZ ;  /* 0x000000ffff227224 */ /* 0x000fe400078e00ff */
[----:B------:R-:W-:-:S03]  /*2e00*/  IMAD R17, R29, R16, R17 ;  /* 0x000000101d117224 */ /* 0x000fc600078e0211 */
[----:B0-----:R-:W0:Y:S02]  /*2e10*/  MUFU.RCP R31, R31 ;  /* 0x0000001f001f7308 */ /* 0x001e240000001000 */
[----:B------:R-:W-:Y:S02]  /*2e20*/  ISETP.GT.U32.AND P2, PT, R18, R17, PT ;  /* 0x000000111200720c */ /* 0x000fe40003f44070 */
[-C--:B------:R-:W-:Y:S02]  /*2e30*/  @!P4 IADD3 R21, PT, PT, R21, -R26.reuse, RZ ;  /* 0x8000001a1515c210 */ /* 0x080fe40007ffe0ff */
[----:B------:R-:W-:Y:S02]  /*2e40*/  @!P4 IADD3 R32, PT, PT, R32, 0x1, RZ ;  /* 0x000000012020c810 */ /* 0x000fe40007ffe0ff */
[----:B-1----:R-:W1:Y:S01]  /*2e50*/  MUFU.RCP R28, R28 ;  /* 0x0000001c001c7308 */ /* 0x002e620000001000 */
[----:B--2---:R-:W-:Y:S02]  /*2e60*/  IADD3 R16, PT, PT, RZ, -R35, RZ ;  /* 0x80000023ff107210 */ /* 0x004fe40007ffe0ff */
[----:B------:R-:W-:-:S02]  /*2e70*/  ISETP.GE.U32.AND P6, PT, R21, R26, PT ;  /* 0x0000001a1500720c */ /* 0x000fc40003fc6070 */
[----:B------:R-:W-:Y:S01]  /*2e80*/  IABS R21, R2 ;  /* 0x0000000200157213 */ /* 0x000fe20000000000 */
[----:B------:R-:W-:Y:S01]  /*2e90*/  IMAD R33, R16, R13, RZ ;  /* 0x0000000d10217224 */ /* 0x000fe200078e02ff */
[----:B------:R-:W-:Y:S01]  /*2ea0*/  IABS R16, R15 ;  /* 0x0000000f00107213 */ /* 0x000fe20000000000 */
[----:B------:R-:W-:Y:S01]  /*2eb0*/  @!P2 IMAD.IADD R17, R17, 0x1, -R18 ;  /* 0x000000011111a824 */ /* 0x000fe200078e0a12 */
[----:B------:R-:W-:Y:S01]  /*2ec0*/  ISETP.NE.AND P4, PT, R11, RZ, PT ;  /* 0x000000ff0b00720c */ /* 0x000fe20003f85270 */
[----:B------:R-:W-:-:S03]  /*2ed0*/  IMAD.HI.U32 R34, R35, R33, R34 ;  /* 0x0000002123227227 */ /* 0x000fc600078e0022 */
[----:B------:R-:W-:Y:S01]  /*2ee0*/  ISETP.GE.U32.AND P5, PT, R17, R18, PT ;  /* 0x000000121100720c */ /* 0x000fe20003fa6070 */
[----:B0-----:R-:W-:Y:S01]  /*2ef0*/  VIADD R35, R31, 0xffffffe ;  /* 0x0ffffffe1f237836 */ /* 0x001fe20000000000 */
[----:B------:R-:W-:Y:S01]  /*2f00*/  LOP3.LUT R17, R10, R7, RZ, 0x3c, !PT ;  /* 0x000000070a117212 */ /* 0x000fe200078e3cff */
[----:B------:R-:W-:Y:S01]  /*2f10*/  IMAD.MOV R16, RZ, RZ, -R16 ;  /* 0x000000ffff107224 */ /* 0x000fe200078e0a10 */
[----:B------:R-:W-:Y:S01]  /*2f20*/  LOP3.LUT R18, R30, R11, RZ, 0x3c, !PT ;  /* 0x0000000b1e127212 */ /* 0x000fe200078e3cff */
[----:B-1----:R-:W-:Y:S01]  /*2f30*/  VIADD R33, R28, 0xffffffe ;  /* 0x0ffffffe1c217836 */ /* 0x002fe20000000000 */
[----:B------:R-:W-:Y:S01]  /*2f40*/  ISETP.GE.AND P1, PT, R17, RZ, PT ;  /* 0x000000ff1100720c */ /* 0x000fe20003f26270 */
[----:B------:R-:W-:Y:S01]  /*2f50*/  IMAD.HI.U32 R26, R34, R21, RZ ;  /* 0x00000015221a7227 */ /* 0x000fe200078e00ff */
[----:B------:R-:W0:Y:S01]  /*2f60*/  F2I.FTZ.U32.TRUNC.NTZ R35, R35 ;  /* 0x0000002300237305 */ /* 0x000e22000021f000 */
[----:B------:R-:W-:Y:S02]  /*2f70*/  ISETP.GE.AND P3, PT, R18, RZ, PT ;  /* 0x000000ff1200720c */ /* 0x000fe40003f66270 */
[----:B------:R-:W-:Y:S01]  /*2f80*/  IMAD R16, R26, R16, R21 ;  /* 0x000000101a107224 */ /* 0x000fe200078e0215 */
[----:B------:R-:W-:Y:S01]  /*2f90*/  @P6 IADD3 R32, PT, PT, R32, 0x1, RZ ;  /* 0x0000000120206810 */ /* 0x000fe20007ffe0ff */
[----:B------:R-:W-:Y:S01]  /*2fa0*/  @!P2 VIADD R29, R29, 0x1 ;  /* 0x000000011d1da836 */ /* 0x000fe20000000000 */
[----:B------:R-:W-:Y:S01]  /*2fb0*/  ISETP.NE.AND P2, PT, R7, RZ, PT ;  /* 0x000000ff0700720c */ /* 0x000fe20003f45270 */
[----:B------:R-:W-:Y:S01]  /*2fc0*/  IMAD.MOV.U32 R34, RZ, RZ, RZ ;  /* 0x000000ffff227224 */ /* 0x000fe200078e00ff */
[----:B------:R-:W1:Y:S01]  /*2fd0*/  F2I.FTZ.U32.TRUNC.NTZ R33, R33 ;  /* 0x0000002100217305 */ /* 0x000e62000021f000 */
[----:B------:R-:W-:Y:S01]  /*2fe0*/  ISETP.GT.U32.AND P0, PT, R13, R16, PT ;  /* 0x000000100d00720c */ /* 0x000fe20003f04070 */
[----:B------:R-:W-:Y:S01]  /*2ff0*/  @P5 VIADD R29, R29, 0x1 ;  /* 0x000000011d1d5836 */ /* 0x000fe20000000000 */
[----:B------:R-:W-:Y:S01]  /*3000*/  IABS R18, R8 ;  /* 0x0000000800127213 */ /* 0x000fe20000000000 */
[----:B------:R-:W-:Y:S01]  /*3010*/  IMAD.MOV.U32 R31, RZ, RZ, R32 ;  /* 0x000000ffff1f7224 */ /* 0x000fe200078e0020 */
[----:B------:R-:W-:-:S02]  /*3020*/  MOV R32, RZ ;  /* 0x000000ff00207202 */ /* 0x000fc40000000f00 */
[----:B0-----:R-:W-:Y:S01]  /*3030*/  IADD3 R20, PT, PT, RZ, -R35, RZ ;  /* 0x80000023ff147210 */ /* 0x001fe20007ffe0ff */
[----:B------:R-:W-:Y:S01]  /*3040*/  @!P3 IMAD.MOV R31, RZ, RZ, -R31 ;  /* 0x000000ffff1fb224 */ /* 0x000fe200078e0a1f */
[----:B------:R-:W-:Y:S01]  /*3050*/  @!P1 IADD3 R29, PT, PT, -R29, RZ, RZ ;  /* 0x000000ff1d1d9210 */ /* 0x000fe20007ffe1ff */
[----:B------:R-:W-:Y:S01]  /*3060*/  IMAD.MOV R18, RZ, RZ, -R18 ;  /* 0x000000ffff127224 */ /* 0x000fe200078e0a12 */
[----:B------:R-:W-:Y:S01]  /*3070*/  @!P2 LOP3.LUT R29, RZ, R7, RZ, 0x33, !PT ;  /* 0x00000007ff1da212 */ /* 0x000fe200078e33ff */
[----:B------:R-:W-:Y:S01]  /*3080*/  IMAD R21, R20, R19, RZ ;  /* 0x0000001314157224 */ /* 0x000fe200078e02ff */
[----:B------:R-:W-:Y:S01]  /*3090*/  @!P4 LOP3.LUT R31, RZ, R11, RZ, 0x33, !PT ;  /* 0x0000000bff1fc212 */ /* 0x000fe200078e33ff */
[----:B------:R-:W-:Y:S01]  /*30a0*/  @!P0 IMAD.IADD R16, R16, 0x1, -R13 ;  /* 0x0000000110108824 */ /* 0x000fe200078e0a0d */
[----:B------:R-:W-:Y:S01]  /*30b0*/  @!P0 IADD3 R26, PT, PT, R26, 0x1, RZ ;  /* 0x000000011a1a8810 */ /* 0x000fe20007ffe0ff */
[----:B-1----:R-:W-:Y:S01]  /*30c0*/  IMAD.MOV R17, RZ, RZ, -R33 ;  /* 0x000000ffff117224 */ /* 0x002fe200078e0a21 */
[----:B------:R-:W-:Y:S01]  /*30d0*/  IABS R20, R31 ;  /* 0x0000001f00147213 */ /* 0x000fe20000000000 */
[----:B------:R-:W-:Y:S01]  /*30e0*/  IMAD.HI.U32 R21, R35, R21, R34 ;  /* 0x0000001523157227 */ /* 0x000fe200078e0022 */
[----:B------:R-:W-:-:S02]  /*30f0*/  ISETP.GE.U32.AND P4, PT, R16, R13, PT ;  /* 0x0000000d1000720c */ /* 0x000fc40003f86070 */
[----:B------:R-:W-:Y:S01]  /*3100*/  IABS R13, R6 ;  /* 0x00000006000d7213 */ /* 0x000fe20000000000 */
[----:B------:R-:W-:Y:S01]  /*3110*/  IMAD R17, R17, R14, RZ ;  /* 0x0000000e11117224 */ /* 0x000fe200078e02ff */
[----:B------:R-:W-:Y:S01]  /*3120*/  IABS R16, R29 ;  /* 0x0000001d00107213 */ /* 0x000fe20000000000 */
[----:B------:R-:W-:Y:S01]  /*3130*/  IMAD.HI.U32 R21, R21, R20, RZ ;  /* 0x0000001415157227 */ /* 0x000fe200078e00ff */
[----:B------:R-:W-:Y:S02]  /*3140*/  ISETP.NE.AND P0, PT, R15, RZ, PT ;  /* 0x000000ff0f00720c */ /* 0x000fe40003f05270 */
[----:B------:R-:W-:Y:S01]  /*3150*/  ISETP.NE.AND P5, PT, R8, RZ, PT ;  /* 0x000000ff0800720c */ /* 0x000fe20003fa5270 */
[----:B------:R-:W-:-:S04]  /*3160*/  IMAD.HI.U32 R17, R33, R17, R32 ;  /* 0x0000001121117227 */ /* 0x000fc800078e0020 */
[----:B------:R-:W-:Y:S02]  /*3170*/  IMAD.MOV R13, RZ, RZ, -R13 ;  /* 0x000000ffff0d7224 */ /* 0x000fe400078e0a0d */
[----:B------:R-:W-:-:S04]  /*3180*/  IMAD.HI.U32 R17, R17, R16, RZ ;  /* 0x0000001011117227 */ /* 0x000fc800078e00ff */
[----:B------:R-:W-:Y:S02]  /*3190*/  IMAD R13, R17, R13, R16 ;  /* 0x0000000d110d7224 */ /* 0x000fe400078e0210 */
[----:B------:R-:W-:Y:S01]  /*31a0*/  IMAD R20, R21, R18, R20 ;  /* 0x0000001215147224 */ /* 0x000fe200078e0214 */
[----:B------:R-:W-:Y:S01]  /*31b0*/  LOP3.LUT R18, R2, R15, RZ, 0x3c, !PT ;  /* 0x0000000f02127212 */ /* 0x000fe200078e3cff */
[----:B------:R-:W-:Y:S01]  /*31c0*/  @P4 VIADD R26, R26, 0x1 ;  /* 0x000000011a1a4836 */ /* 0x000fe20000000000 */
[----:B------:R-:W-:Y:S01]  /*31d0*/  ISETP.GT.U32.AND P1, PT, R14, R13, PT ;  /* 0x0000000d0e00720c */ /* 0x000fe20003f24070 */
[----:B------:R-:W-:Y:S01]  /*31e0*/  IMAD.MOV R16, RZ, RZ, -R31 ;  /* 0x000000ffff107224 */ /* 0x000fe200078e0a1f */
[----:B------:R-:W-:Y:S02]  /*31f0*/  ISETP.GT.U32.AND P3, PT, R19, R20, PT ;  /* 0x000000141300720c */ /* 0x000fe40003f64070 */
[----:B------:R-:W-:Y:S01]  /*3200*/  ISETP.GE.AND P2, PT, R18, RZ, PT ;  /* 0x000000ff1200720c */ /* 0x000fe20003f46270 */
[----:B------:R-:W-:Y:S01]  /*3210*/  IMAD R16, R11, R16, R30 ;  /* 0x000000100b107224 */ /* 0x000fe200078e021e */
[----:B------:R-:W-:-:S07]  /*3220*/  LOP3.LUT R11, R29, R6, RZ, 0x3c, !PT ;  /* 0x000000061d0b7212 */ /* 0x000fce00078e3cff */
[----:B------:R-:W-:Y:S02]  /*3230*/  @!P1 IMAD.IADD R13, R13, 0x1, -R14 ;  /* 0x000000010d0d9824 */ /* 0x000fe400078e0a0e */
[-C--:B------:R-:W-:Y:S01]  /*3240*/  @!P3 IADD3 R20, PT, PT, R20, -R19.reuse, RZ ;  /* 0x800000131414b210 */ /* 0x080fe20007ffe0ff */
[----:B------:R-:W-:Y:S02]  /*3250*/  @!P3 VIADD R21, R21, 0x1 ;  /* 0x000000011515b836 */ /* 0x000fe40000000000 */
[----:B------:R-:W-:Y:S01]  /*3260*/  ISETP.GE.U32.AND P4, PT, R13, R14, PT ;  /* 0x0000000e0d00720c */ /* 0x000fe20003f86070 */
[----:B------:R-:W-:Y:S01]  /*3270*/  @!P2 IMAD.MOV R26, RZ, RZ, -R26 ;  /* 0x000000ffff1aa224 */ /* 0x000fe200078e0a1a */
[----:B------:R-:W-:Y:S01]  /*3280*/  ISETP.GE.U32.AND P6, PT, R20, R19, PT ;  /* 0x000000131400720c */ /* 0x000fe20003fc6070 */
[----:B------:R-:W-:Y:S01]  /*3290*/  @!P1 VIADD R17, R17, 0x1 ;  /* 0x0000000111119836 */ /* 0x000fe20000000000 */
[----:B------:R-:W-:Y:S02]  /*32a0*/  LOP3.LUT R13, R31, R8, RZ, 0x3c, !PT ;  /* 0x000000081f0d7212 */ /* 0x000fe400078e3cff */
[----:B------:R-:W-:-:S02]  /*32b0*/  @!P0 LOP3.LUT R26, RZ, R15, RZ, 0x33, !PT ;  /* 0x0000000fff1a8212 */ /* 0x000fc400078e33ff */
[----:B------:R-:W-:Y:S02]  /*32c0*/  ISETP.GE.AND P2, PT, R13, RZ, PT ;  /* 0x000000ff0d00720c */ /* 0x000fe40003f46270 */
[----:B------:R-:W-:Y:S01]  /*32d0*/  ISETP.GE.AND P0, PT, R11, RZ, PT ;  /* 0x000000ff0b00720c */ /* 0x000fe20003f06270 */
[----:B------:R-:W-:Y:S01]  /*32e0*/  IMAD.WIDE R18, R26, UR10, RZ ;  /* 0x0000000a1a127c25 */ /* 0x000fe2000f8e02ff */
[----:B------:R-:W-:Y:S01]  /*32f0*/  ISETP.NE.AND P1, PT, R6, RZ, PT ;  /* 0x000000ff0600720c */ /* 0x000fe20003f25270 */
[----:B------:R-:W-:Y:S01]  /*3300*/  USHF.R.S32.HI UR10, URZ, 0x1f, UR11 ;  /* 0x0000001fff0a7899 */ /* 0x000fe2000801140b */
[----:B------:R-:W-:Y:S01]  /*3310*/  IADD3 R26, PT, PT, -R26, RZ, RZ ;  /* 0x000000ff1a1a7210 */ /* 0x000fe20007ffe1ff */
[----:B------:R-:W-:Y:S01]  /*3320*/  @P4 VIADD R17, R17, 0x1 ;  /* 0x0000000111114836 */ /* 0x000fe20000000000 */
[----:B------:R-:W-:Y:S01]  /*3330*/  @P6 IADD3 R21, PT, PT, R21, 0x1, RZ ;  /* 0x0000000115156810 */ /* 0x000fe20007ffe0ff */
        /* <DEDUP_REMOVED lines=10> */
[----:B------:R-:W-:Y:S01]  /*33e0*/  IMAD.MOV R11, RZ, RZ, -R21 ;  /* 0x000000ffff0b7224 */ /* 0x000fe200078e0a15 */
[----:B------:R-:W-:Y:S01]  /*33f0*/  IADD3 R0, PT, PT, -R17, RZ, RZ ;  /* 0x000000ff11007210 */ /* 0x000fe20007ffe1ff */
        /* <DEDUP_REMOVED lines=21> */
.L_x_349:
[----:B------:R-:W0:Y:S01]  /*3550*/  LDC.64 R2, c[0x0][0x420] ;  /* 0x00010800ff027b82 */ /* 0x000e220000000a00 */
[----:B------:R-:W-:-:S05]  /*3560*/  IADD3 R0, PT, PT, R12, UR20, RZ ;  /* 0x000000140c007c10 */ /* 0x000fca000fffe0ff */
[----:B0-----:R-:W-:-:S05]  /*3570*/  IMAD.WIDE.U32 R2, R0, 0x4, R2 ;  /* 0x0000000400027825 */ /* 0x001fca00078e0002 */
[----:B------:R1:W-:Y:S02]  /*3580*/  STG.E desc[UR8][R2.64], R22 ;  /* 0x0000001602007986 */ /* 0x0003e4000c101908 */
.L_x_348:
[----:B------:R-:W-:Y:S05]  /*3590*/  BSYNC.RECONVERGENT B1 ;  /* 0x0000000000017941 */ /* 0x000fea0003800200 */
.L_x_347:
[----:B------:R-:W2:Y:S01]  /*35a0*/  LDCU UR10, c[0x0][0x534] ;  /* 0x0000a680ff0a77ac */ /* 0x000ea20008000800 */
[C---:B------:R-:W-:Y:S01]  /*35b0*/  LOP3.LUT R0, R9.reuse, 0x8, RZ, 0xfc, !PT ;  /* 0x0000000809007812 */ /* 0x040fe200078efcff */
[----:B------:R-:W3:Y:S01]  /*35c0*/  S2UR UR6, SR_CgaCtaId ;  /* 0x00000000000679c3 */ /* 0x000ee20000008800 */
[----:B------:R-:W-:Y:S01]  /*35d0*/  IMAD.SHL.U32 R14, R12, 0x4, RZ ;  /* 0x000000040c0e7824 */ /* 0x000fe200078e00ff */
[----:B------:R-:W-:Y:S01]  /*35e0*/  UMOV UR4, 0x400 ;  /* 0x0000040000047882 */ /* 0x000fe20000000000 */
[----:B------:R-:W-:Y:S01]  /*35f0*/  HFMA2 R5, -RZ, RZ, 0, 0 ;  /* 0x00000000ff057431 */ /* 0x000fe200000001ff */
[----:B0-----:R-:W-:Y:S02]  /*3600*/  SHF.L.U32 R7, R4, 0x2, RZ ;  /* 0x0000000204077819 */ /* 0x001fe400000006ff */
[----:B-1----:R-:W-:Y:S02]  /*3610*/  CS2R R2, SRZ ;  /* 0x0000000000027805 */ /* 0x002fe4000001ff00 */
        /* <DEDUP_REMOVED lines=9> */
[----:B------:R-:W-:Y:S01]  /*36b0*/  ISETP.GT.U32.OR P2, PT, R4, 0x7f, P2 ;  /* 0x0000007f0400780c */ /* 0x000fe20001744470 */
[----:B------:R-:W-:Y:S01]  /*36c0*/  VIADD R0, R14, UR6 ;  /* 0x000000060e007c36 */ /* 0x000fe20008000000 */
[----:B------:R-:W-:-:S02]  /*36d0*/  ISETP.GT.U32.OR P1, PT, R4, 0x7f, P1 ;  /* 0x0000007f0400780c */ /* 0x000fc40000f24470 */
[----:B------:R-:W-:Y:S01]  /*36e0*/  ISETP.GT.U32.OR P0, PT, R4, 0x7f, P0 ;  /* 0x0000007f0400780c */ /* 0x000fe20000704470 */
[----:B------:R-:W-:Y:S02]  /*36f0*/  IMAD R13, R9, 0x44, R0 ;  /* 0x00000044090d7824 */ /* 0x000fe400078e0200 */
[----:B------:R-:W-:Y:S02]  /*3700*/  IMAD.MOV.U32 R0, RZ, RZ, RZ ;  /* 0x000000ffff007224 */ /* 0x000fe400078e00ff */
[----:B------:R-:W-:-:S04]  /*3710*/  @!P3 FADD.FTZ R6, -R22, R27 ;  /* 0x0000001b1606b221 */ /* 0x000fc80000010100 */
[----:B------:R-:W-:Y:S01]  /*3720*/  @!P2 FADD.FTZ R8, -R22, R24 ;  /* 0x000000181608a221 */ /* 0x000fe20000010100 */
        /* <DEDUP_REMOVED lines=18> */
[----:B0-----:R-:W-:Y:S01]  /*3850*/  IMAD.MOV.U32 R13, RZ, RZ, RZ ;  /* 0x000000ffff0d7224 */ /* 0x001fe200078e00ff */
[----:B------:R-:W-:Y:S01]  /*3860*/  CS2R R10, SRZ ;  /* 0x00000000000a7805 */ /* 0x000fe2000001ff00 */
        /* <DEDUP_REMOVED lines=16> */
[----:B------:R-:W-:Y:S01]  /*3970*/  CS2R R2, SRZ ;  /* 0x0000000000027805 */ /* 0x000fe2000001ff00 */
[----:B------:R-:W-:Y:S01]  /*3980*/  IMAD.MOV.U32 R0, RZ, RZ, RZ ;  /* 0x000000ffff007224 */ /* 0x000fe200078e00ff */
[----:B------:R-:W-:Y:S01]  /*3990*/  UIADD3 UR10, UPT, UPT, -UR5, URZ, URZ ;  /* 0x000000ff050a7290 */ /* 0x000fe2000fffe1ff */
[----:B------:R-:W-:Y:S01]  /*39a0*/  MOV R5, RZ ;  /* 0x000000ff00057202 */ /* 0x000fe20000000f00 */
[----:B------:R-:W-:Y:S01]  /*39b0*/  UIMAD.WIDE UR18, UR11, 0x10, URZ ;  /* 0x000000100b1278a5 */ /* 0x000fe2000f8e02ff */
[----:B------:R-:W-:Y:S01]  /*39c0*/  IADD3 R6, PT, PT, R14, 0x88, R13 ;  /* 0x000000880e067810 */ /* 0x000fe20007ffe00d */
[----:B------:R-:W-:Y:S01]  /*39d0*/  UISETP.GE.AND UP0, UPT, UR10, URZ, UPT ;  /* 0x000000ff0a00728c */ /* 0x000fe2000bf06270 */
[----:B------:R-:W-:Y:S01]  /*39e0*/  IMAD.U32 R13, RZ, RZ, UR5 ;  /* 0x00000005ff0d7e24 */ /* 0x000fe2000f8e00ff */
[----:B------:R-:W-:-:S02]  /*39f0*/  UIMAD.WIDE UR16, UR11, 0xc, URZ ;  /* 0x0000000c0b1078a5 */ /* 0x000fc4000f8e02ff */
[----:B------:R-:W-:Y:S02]  /*3a00*/  UIMAD.WIDE UR14, UR11, 0x8, URZ ;  /* 0x000000080b0e78a5 */ /* 0x000fe4000f8e02ff */
[----:B------:R-:W-:-:S03]  /*3a10*/  UIMAD.WIDE UR12, UR11, 0x4, URZ ;  /* 0x000000040b0c78a5 */ /* 0x000fc6000f8e02ff */
[----:B------:R-:W-:Y:S09]  /*3a20*/  BRA.U UP0, `(.L_x_357) ;  /* 0x0000000d005c7547 */ /* 0x000ff2000b800000 */
[----:B------:R-:W-:Y:S02]  /*3a30*/  UIADD3 UR5, UPT, UPT, -UR10, URZ, URZ ;  /* 0x000000ff0a057290 */ /* 0x000fe4000fffe1ff */
[----:B------:R-:W-:Y:S02]  /*3a40*/  UPLOP3.LUT UP1, UPT, UPT, UPT, UPT, 0x80, 0x8 ;  /* 0x000000000008789c */ /* 0x000fe40003f2f070 */
[----:B------:R-:W-:-:S09]  /*3a50*/  UISETP.GT.AND UP0, UPT, UR5, 0xc, UPT ;  /* 0x0000000c0500788c */ /* 0x000fd2000bf04270 */
[----:B------:R-:W-:Y:S05]  /*3a60*/  BRA.U !UP0, `(.L_x_358) ;  /* 0x0000000908207547 */ /* 0x000fea000b800000 */
[C---:B------:R-:W-:Y:S01]  /*3a70*/  ISETP.GE.AND P2, PT, R12.reuse, UR7, PT ;  /* 0x000000070c007c0c */ /* 0x040fe2000bf46270 */
[----:B------:R-:W-:Y:S01]  /*3a80*/  UPLOP3.LUT UP1, UPT, UPT, UPT, UPT, 0x40, 0x4 ;  /* 0x000000000004789c */ /* 0x000fe20003f2e870 */
[----:B------:R-:W-:-:S13]  /*3a90*/  ISETP.GE.AND P0, PT, R12, UR7, PT ;  /* 0x000000070c007c0c */ /* 0x000fda000bf06270 */
.L_x_359:
[----:B------:R-:W2:Y:S01]  /*3aa0*/  @!P2 LDG.E.128 R8, desc[UR8][R16.64] ;  /* 0x000000081008a981 */ /* 0x000ea2000c1e1d00 */
[C---:B------:R-:W-:Y:S01]  /*3ab0*/  @!P2 IADD3 R18, P1, PT, R16.reuse, UR12, RZ ;  /* 0x0000000c1012ac10 */ /* 0x040fe2000ff3e0ff */
[----:B------:R-:W-:Y:S02]  /*3ac0*/  UIADD3 UR10, UPT, UPT, UR10, 0x10, URZ ;  /* 0x000000100a0a7890 */ /* 0x000fe4000fffe0ff */
[----:B------:R-:W2:Y:S01]  /*3ad0*/  LDS R4, [R6+-0x88] ;  /* 0xffff780006047984 */ /* 0x000ea20000000800 */
[C---:B------:R-:W-:Y:S01]  /*3ae0*/  @!P2 IADD3.X R19, PT, PT, R17.reuse, UR13, RZ, P1, !PT ;  /* 0x0000000d1113ac10 */ /* 0x040fe20008ffe4ff */
[----:B------:R-:W-:Y:S01]  /*3af0*/  UISETP.GE.AND UP0, UPT, UR10, -0xc, UPT ;  /* 0xfffffff40a00788c */ /* 0x000fe2000bf06270 */
[----:B------:R-:W-:Y:S04]  /*3b00*/  @!P2 IADD3 R20, P1, PT, R16, UR14, RZ ;  /* 0x0000000e1014ac10 */ /* 0x000fe8000ff3e0ff */
[C---:B------:R-:W-:Y:S01]  /*3b10*/  @!P2 IADD3.X R21, PT, PT, R17.reuse, UR15, RZ, P1, !PT ;  /* 0x0000000f1115ac10 */ /* 0x040fe20008ffe4ff */
[C---:B--2---:R-:W-:Y:S01]  /*3b20*/  FFMA.FTZ R5, R4.reuse, R8, R5 ;  /* 0x0000000804057223 */ /* 0x044fe20000010005 */
[C---:B------:R-:W-:Y:S01]  /*3b30*/  FFMA.FTZ R2, R4.reuse, R9, R2 ;  /* 0x0000000904027223 */ /* 0x040fe20000010002 */
[C---:B------:R-:W-:Y:S01]  /*3b40*/  FFMA.FTZ R3, R4.reuse, R10, R3 ;  /* 0x0000000a04037223 */ /* 0x040fe20000010003 */
[----:B------:R-:W-:Y:S02]  /*3b50*/  FFMA.FTZ R0, R4, R11, R0 ;  /* 0x0000000b04007223 */ /* 0x000fe40000010000 */
[----:B------:R0:W2:Y:S04]  /*3b60*/  @!P2 LDG.E.128 R8, desc[UR8][R18.64] ;  /* 0x000000081208a981 */ /* 0x0000a8000c1e1d00 */
[----:B------:R-:W2:Y:S01]  /*3b70*/  LDS R4, [R6+-0x44] ;  /* 0xffffbc0006047984 */ /* 0x000ea20000000800 */
[C---:B0-----:R-:W-:Y:S04]  /*3b80*/  @!P2 IADD3 R18, P1, PT, R16.reuse, UR16, RZ ;  /* 0x000000101012ac10 */ /* 0x041fe8000ff3e0ff */
[C---:B------:R-:W-:Y:S02]  /*3b90*/  @!P2 IADD3.X R19, PT, PT, R17.reuse, UR17, RZ, P1, !PT ;  /* 0x000000111113ac10 */ /* 0x040fe40008ffe4ff */
[----:B------:R-:W-:Y:S04]  /*3ba0*/  IADD3 R16, P1, PT, R16, UR18, RZ ;  /* 0x0000001210107c10 */ /* 0x000fe8000ff3e0ff */
[----:B------:R-:W-:Y:S01]  /*3bb0*/  IADD3.X R17, PT, PT, R17, UR19, RZ, P1, !PT ;  /* 0x0000001311117c10 */ /* 0x000fe20008ffe4ff */
[C---:B--2---:R-:W-:Y:S01]  /*3bc0*/  FFMA.FTZ R5, R4.reuse, R8, R5 ;  /* 0x0000000804057223 */ /* 0x044fe20000010005 */
[C---:B------:R-:W-:Y:S01]  /*3bd0*/  FFMA.FTZ R2, R4.reuse, R9, R2 ;  /* 0x0000000904027223 */ /* 0x040fe20000010002 */
[C---:B------:R-:W-:Y:S01]  /*3be0*/  FFMA.FTZ R3, R4.reuse, R10, R3 ;  /* 0x0000000a04037223 */ /* 0x040fe20000010003 */
[----:B------:R-:W-:Y:S02]  /*3bf0*/  FFMA.FTZ R0, R4, R11, R0 ;  /* 0x0000000b04007223 */ /* 0x000fe40000010000 */
[----:B------:R-:W2:Y:S04]  /*3c00*/  @!P2 LDG.E.128 R8, desc[UR8][R20.64] ;  /* 0x000000081408a981 */ /* 0x000ea8000c1e1d00 */
[----:B------:R-:W2:Y:S02]  /*3c10*/  LDS R4, [R6] ;  /* 0x0000000006047984 */ /* 0x000ea40000000800 */
[C---:B--2---:R-:W-:Y:S01]  /*3c20*/  FFMA.FTZ R5, R4.reuse, R8, R5 ;  /* 0x0000000804057223 */ /* 0x044fe20000010005 */
[C---:B------:R-:W-:Y:S01]  /*3c30*/  FFMA.FTZ R2, R4.reuse, R9, R2 ;  /* 0x0000000904027223 */ /* 0x040fe20000010002 */
[C---:B------:R-:W-:Y:S01]  /*3c40*/  FFMA.FTZ R3, R4.reuse, R10, R3 ;  /* 0x0000000a04037223 */ /* 0x040fe20000010003 */
[----:B------:R-:W-:Y:S02]  /*3c50*/  FFMA.FTZ R0, R4, R11, R0 ;  /* 0x0000000b04007223 */ /* 0x000fe40000010000 */
[----:B------:R0:W2:Y:S01]  /*3c60*/  @!P2 LDG.E.128 R8, desc[UR8][R18.64] ;  /* 0x000000081208a981 */ /* 0x0000a2000c1e1d00 */
[----:B------:R-:W-:Y:S03]  /*3c70*/  PLOP3.LUT P2, PT, P0, PT, PT, 0x80, 0x8 ;  /* 0x000000000008781c */ /* 0x000fe6000074f070 */
[----:B------:R-:W2:Y:S10]  /*3c80*/  LDS R4, [R6+0x44] ;  /* 0x0000440006047984 */ /* 0x000eb40000000800 */
[C---:B0-----:R-:W-:Y:S04]  /*3c90*/  @!P2 IADD3 R18, P1, PT, R16.reuse, UR12, RZ ;  /* 0x0000000c1012ac10 */ /* 0x041fe8000ff3e0ff */
[C---:B------:R-:W-:Y:S02]  /*3ca0*/  @!P2 IADD3.X R19, PT, PT, R17.reuse, UR13, RZ, P1, !PT ;  /* 0x0000000d1113ac10 */ /* 0x040fe40008ffe4ff */
[----:B------:R-:W-:Y:S04]  /*3cb0*/  @!P2 IADD3 R20, P1, PT, R16, UR14, RZ ;  /* 0x0000000e1014ac10 */ /* 0x000fe8000ff3e0ff */
[C---:B------:R-:W-:Y:S01]  /*3cc0*/  @!P2 IADD3.X R21, PT, PT, R17.reuse, UR15, RZ, P1, !PT ;  /* 0x0000000f1115ac10 */ /* 0x040fe20008ffe4ff */
[C---:B--2---:R-:W-:Y:S01]  /*3cd0*/  FFMA.FTZ R5, R4.reuse, R8, R5 ;  /* 0x0000000804057223 */ /* 0x044fe20000010005 */
[C---:B------:R-:W-:Y:S01]  /*3ce0*/  FFMA.FTZ R2, R4.reuse, R9, R2 ;  /* 0x0000000904027223 */ /* 0x040fe20000010002 */
[C---:B------:R-:W-:Y:S01]  /*3cf0*/  FFMA.FTZ R3, R4.reuse, R10, R3 ;  /* 0x0000000a04037223 */ /* 0x040fe20000010003 */
[----:B------:R-:W-:Y:S02]  /*3d00*/  FFMA.FTZ R0, R4, R11, R0 ;  /* 0x0000000b04007223 */ /* 0x000fe40000010000 */
[----:B------:R-:W2:Y:S04]  /*3d10*/  @!P2 LDG.E.128 R8, desc[UR8][R16.64] ;  /* 0x000000081008a981 */ /* 0x000ea8000c1e1d00 */
[----:B------:R-:W2:Y:S02]  /*3d20*/  LDS R4, [R6+0x88] ;  /* 0x0000880006047984 */ /* 0x000ea40000000800 */
[C---:B--2---:R-:W-:Y:S01]  /*3d30*/  FFMA.FTZ R5, R4.reuse, R8, R5 ;  /* 0x0000000804057223 */ /* 0x044fe20000010005 */
[C---:B------:R-:W-:Y:S01]  /*3d40*/  FFMA.FTZ R2, R4.reuse, R9, R2 ;  /* 0x0000000904027223 */ /* 0x040fe20000010002 */
[C---:B------:R-:W-:Y:S01]  /*3d50*/  FFMA.FTZ R3, R4.reuse, R10, R3 ;  /* 0x0000000a04037223 */ /* 0x040fe20000010003 */
[----:B------:R-:W-:Y:S02]  /*3d60*/  FFMA.FTZ R0, R4, R11, R0 ;  /* 0x0000000b04007223 */ /* 0x000fe40000010000 */
[----:B------:R0:W2:Y:S04]  /*3d70*/  @!P2 LDG.E.128 R8, desc[UR8][R18.64] ;  /* 0x000000081208a981 */ /* 0x0000a8000c1e1d00 */
[----:B------:R-:W2:Y:S01]  /*3d80*/  LDS R4, [R6+0xcc] ;  /* 0x0000cc0006047984 */ /* 0x000ea20000000800 */
        /* <DEDUP_REMOVED lines=8> */
[----:B------:R0:W2:Y:S04]  /*3e10*/  @!P2 LDG.E.128 R8, desc[UR8][R20.64] ;  /* 0x000000081408a981 */ /* 0x0000a8000c1e1d00 */
[----:B------:R-:W2:Y:S01]  /*3e20*/  LDS R4, [R6+0x110] ;  /* 0x0001100006047984 */ /* 0x000ea20000000800 */
[----:B0-----:R-:W-:Y:S04]  /*3e30*/  @!P2 IADD3 R20, P1, PT, R16, UR12, RZ ;  /* 0x0000000c1014ac10 */ /* 0x001fe8000ff3e0ff */
[C---:B------:R-:W-:Y:S01]  /*3e40*/  @!P2 IADD3.X R21, PT, PT, R17.reuse, UR13, RZ, P1, !PT ;  /* 0x0000000d1115ac10 */ /* 0x040fe20008ffe4ff */
        /* <DEDUP_REMOVED lines=66> */
[----:B------:R-:W2:Y:S04]  /*4270*/  @!P2 LDG.E.128 R8, desc[UR8][R18.64] ;  /* 0x000000081208a981 */ /* 0x000ea8000c1e1d00 */
[----:B------:R0:W2:Y:S02]  /*4280*/  LDS R4, [R6+0x374] ;  /* 0x0003740006047984 */ /* 0x0000a40000000800 */
[----:B0-----:R-:W-:Y:S01]  /*4290*/  IADD3 R6, PT, PT, R6, 0x440, RZ ;  /* 0x0000044006067810 */ /* 0x001fe20007ffe0ff */
[C---:B--2---:R-:W-:Y:S01]  /*42a0*/  FFMA.FTZ R5, R4.reuse, R8, R5 ;  /* 0x0000000804057223 */ /* 0x044fe20000010005 */
[C---:B------:R-:W-:Y:S01]  /*42b0*/  FFMA.FTZ R2, R4.reuse, R9, R2 ;  /* 0x0000000904027223 */ /* 0x040fe20000010002 */
[C---:B------:R-:W-:Y:S01]  /*42c0*/  FFMA.FTZ R3, R4.reuse, R10, R3 ;  /* 0x0000000a04037223 */ /* 0x040fe20000010003 */
[----:B------:R-:W-:Y:S01]  /*42d0*/  FFMA.FTZ R0, R4, R11, R0 ;  /* 0x0000000b04007223 */ /* 0x000fe20000010000 */
[----:B------:R-:W-:Y:S09]  /*42e0*/  BRA.U !UP0, `(.L_x_359) ;  /* 0xfffffff508ec7547 */ /* 0x000ff2000b83ffff */
.L_x_358:
[----:B------:R-:W-:-:S04]  /*42f0*/  UIADD3 UR5, UPT, UPT, -UR10, URZ, URZ ;  /* 0x000000ff0a057290 */ /* 0x000fc8000fffe1ff */
[----:B------:R-:W-:-:S09]  /*4300*/  UISETP.GT.AND UP0, UPT, UR5, 0x4, UPT ;  /* 0x000000040500788c */ /* 0x000fd2000bf04270 */
[----:B------:R-:W-:Y:S05]  /*4310*/  BRA.U !UP0, `(.L_x_360) ;  /* 0x0000000508187547 */ /* 0x000fea000b800000 */
[----:B------:R-:W-:Y:S01]  /*4320*/  ISETP.GE.AND P0, PT, R12, UR7, PT ;  /* 0x000000070c007c0c */ /* 0x000fe2000bf06270 */
[----:B------:R-:W0:Y:S04]  /*4330*/  LDS R4, [R6+-0x88] ;  /* 0xffff780006047984 */ /* 0x000e280000000800 */
[----:B------:R-:W-:Y:S08]  /*4340*/  LDS R15, [R6+0xcc] ;  /* 0x0000cc00060f7984 */ /* 0x000ff00000000800 */
[----:B------:R-:W0:Y:S01]  /*4350*/  @!P0 LDG.E.128 R8, desc[UR8][R16.64] ;  /* 0x0000000810088981 */ /* 0x000e22000c1e1d00 */
[----:B------:R-:W-:-:S04]  /*4360*/  @!P0 IADD3 R18, P1, PT, R16, UR12, RZ ;  /* 0x0000000c10128c10 */ /* 0x000fc8000ff3e0ff */
[----:B------:R-:W-:Y:S02]  /*4370*/  @!P0 IADD3.X R19, PT, PT, R17, UR13, RZ, P1, !PT ;  /* 0x0000000d11138c10 */ /* 0x000fe40008ffe4ff */
[----:B------:R-:W-:Y:S01]  /*4380*/  @!P0 IADD3 R20, P1, PT, R16, UR14, RZ ;  /* 0x0000000e10148c10 */ /* 0x000fe2000ff3e0ff */
[-C--:B0-----:R-:W-:Y:S01]  /*4390*/  FFMA.FTZ R5, R8, R4.reuse, R5 ;  /* 0x0000000408057223 */ /* 0x081fe20000010005 */
[-C--:B------:R-:W-:Y:S01]  /*43a0*/  FFMA.FTZ R2, R9, R4.reuse, R2 ;  /* 0x0000000409027223 */ /* 0x080fe20000010002 */
[-C--:B------:R-:W-:Y:S01]  /*43b0*/  FFMA.FTZ R3, R10, R4.reuse, R3 ;  /* 0x000000040a037223 */ /* 0x080fe20000010003 */
[----:B------:R-:W-:Y:S02]  /*43c0*/  FFMA.FTZ R0, R11, R4, R0 ;  /* 0x000000040b007223 */ /* 0x000fe40000010000 */
[----:B------:R-:W2:Y:S01]  /*43d0*/  @!P0 LDG.E.128 R8, desc[UR8][R18.64] ;  /* 0x0000000812088981 */ /* 0x000ea2000c1e1d00 */
[----:B------:R-:W-:-:S03]  /*43e0*/  @!P0 IADD3.X R21, PT, PT, R17, UR15, RZ, P1, !PT ;  /* 0x0000000f11158c10 */ /* 0x000fc60008ffe4ff */
[----:B------:R-:W2:Y:S01]  /*43f0*/  LDS R4, [R6+-0x44] ;  /* 0xffffbc0006047984 */ /* 0x000ea20000000800 */
[----:B------:R-:W-:Y:S01]  /*4400*/  @!P0 IADD3 R22, P1, PT, R16, UR16, RZ ;  /* 0x0000001010168c10 */ /* 0x000fe2000ff3e0ff */
[-C--:B--2---:R-:W-:Y:S01]  /*4410*/  FFMA.FTZ R5, R8, R4.reuse, R5 ;  /* 0x0000000408057223 */ /* 0x084fe20000010005 */
[-C--:B------:R-:W-:Y:S01]  /*4420*/  FFMA.FTZ R2, R9, R4.reuse, R2 ;  /* 0x0000000409027223 */ /* 0x080fe20000010002 */
[-C--:B------:R-:W-:Y:S01]  /*4430*/  FFMA.FTZ R3, R10, R4.reuse, R3 ;  /* 0x000000040a037223 */ /* 0x080fe20000010003 */
[----:B------:R-:W-:Y:S02]  /*4440*/  FFMA.FTZ R0, R11, R4, R0 ;  /* 0x000000040b007223 */ /* 0x000fe40000010000 */
[----:B------:R-:W2:Y:S01]  /*4450*/  @!P0 LDG.E.128 R8, desc[UR8][R20.64] ;  /* 0x0000000814088981 */ /* 0x000ea2000c1e1d00 */
[----:B------:R-:W-:-:S03]  /*4460*/  @!P0 IADD3.X R23, PT, PT, R17, UR17, RZ, P1, !PT ;  /* 0x0000001111178c10 */ /* 0x000fc60008ffe4ff */
[----:B------:R-:W2:Y:S01]  /*4470*/  LDS R4, [R6] ;  /* 0x0000000006047984 */ /* 0x000ea20000000800 */
[----:B------:R-:W-:Y:S01]  /*4480*/  IADD3 R16, P1, PT, R16, UR18, RZ ;  /* 0x0000001210107c10 */ /* 0x000fe2000ff3e0ff */
[-C--:B--2---:R-:W-:Y:S01]  /*4490*/  FFMA.FTZ R5, R8, R4.reuse, R5 ;  /* 0x0000000408057223 */ /* 0x084fe20000010005 */
[-C--:B------:R-:W-:Y:S01]  /*44a0*/  FFMA.FTZ R2, R9, R4.reuse, R2 ;  /* 0x0000000409027223 */ /* 0x080fe20000010002 */
[-C--:B------:R-:W-:Y:S01]  /*44b0*/  FFMA.FTZ R3, R10, R4.reuse, R3 ;  /* 0x000000040a037223 */ /* 0x080fe20000010003 */
[----:B------:R-:W-:Y:S02]  /*44c0*/  FFMA.FTZ R0, R11, R4, R0 ;  /* 0x000000040b007223 */ /* 0x000fe40000010000 */
[----:B------:R-:W2:Y:S01]  /*44d0*/  @!P0 LDG.E.128 R8, desc[UR8][R22.64] ;  /* 0x0000000816088981 */ /* 0x000ea2000c1e1d00 */
[----:B------:R-:W-:-:S03]  /*44e0*/  IADD3.X R17, PT, PT, R17, UR19, RZ, P1, !PT ;  /* 0x0000001311117c10 */ /* 0x000fc60008ffe4ff */
[----:B------:R-:W2:Y:S01]  /*44f0*/  LDS R4, [R6+0x44] ;  /* 0x0000440006047984 */ /* 0x000ea20000000800 */
[----:B------:R-:W-:Y:S01]  /*4500*/  @!P0 IADD3 R24, P1, PT, R16, UR12, RZ ;  /* 0x0000000c10188c10 */ /* 0x000fe2000ff3e0ff */
[-C--:B--2---:R-:W-:Y:S01]  /*4510*/  FFMA.FTZ R5, R8, R4.reuse, R5 ;  /* 0x0000000408057223 */ /* 0x084fe20000010005 */
[-C--:B------:R-:W-:Y:S01]  /*4520*/  FFMA.FTZ R2, R9, R4.reuse, R2 ;  /* 0x0000000409027223 */ /* 0x080fe20000010002 */
[-C--:B------:R-:W-:Y:S01]  /*4530*/  FFMA.FTZ R3, R10, R4.reuse, R3 ;  /* 0x000000040a037223 */ /* 0x080fe20000010003 */
[----:B------:R-:W-:Y:S02]  /*4540*/  FFMA.FTZ R0, R11, R4, R0 ;  /* 0x000000040b007223 */ /* 0x000fe40000010000 */
[----:B------:R-:W2:Y:S01]  /*4550*/  @!P0 LDG.E.128 R8, desc[UR8][R16.64] ;  /* 0x0000000810088981 */ /* 0x000ea2000c1e1d00 */
[----:B------:R-:W-:-:S03]  /*4560*/  @!P0 IADD3.X R25, PT, PT, R17, UR13, RZ, P1, !PT ;  /* 0x0000000d11198c10 */ /* 0x000fc60008ffe4ff */
[----:B------:R-:W2:Y:S01]  /*4570*/  LDS R4, [R6+0x88] ;  /* 0x0000880006047984 */ /* 0x000ea20000000800 */
[----:B------:R-:W-:Y:S01]  /*4580*/  @!P0 IADD3 R20, P1, PT, R16, UR14, RZ ;  /* 0x0000000e10148c10 */ /* 0x000fe2000ff3e0ff */
[-C--:B--2---:R-:W-:Y:S01]  /*4590*/  FFMA.FTZ R5, R8, R4.reuse, R5 ;  /* 0x0000000408057223 */ /* 0x084fe20000010005 */
[-C--:B------:R-:W-:Y:S01]  /*45a0*/  FFMA.FTZ R2, R9, R4.reuse, R2 ;  /* 0x0000000409027223 */ /* 0x080fe20000010002 */
[-C--:B------:R-:W-:Y:S01]  /*45b0*/  FFMA.FTZ R3, R10, R4.reuse, R3 ;  /* 0x000000040a037223 */ /* 0x080fe20000010003 */
[----:B------:R-:W-:Y:S02]  /*45c0*/  FFMA.FTZ R0, R11, R4, R0 ;  /* 0x000000040b007223 */ /* 0x000fe40000010000 */
[----:B------:R-:W2:Y:S01]  /*45d0*/  @!P0 LDG.E.128 R8, desc[UR8][R24.64] ;  /* 0x0000000818088981 */ /* 0x000ea2000c1e1d00 */
[----:B------:R-:W-:Y:S02]  /*45e0*/  @!P0 IADD3.X R21, PT, PT, R17, UR15, RZ, P1, !PT ;  /* 0x0000000f11158c10 */ /* 0x000fe40008ffe4ff */
[----:B------:R-:W-:Y:S01]  /*45f0*/  @!P0 IADD3 R18, P1, PT, R16, UR16, RZ ;  /* 0x0000001010128c10 */ /* 0x000fe2000ff3e0ff */
[-C--:B--2---:R-:W-:Y:S01]  /*4600*/  FFMA.FTZ R5, R8, R15.reuse, R5 ;  /* 0x0000000f08057223 */ /* 0x084fe20000010005 */
[-C--:B------:R-:W-:Y:S01]  /*4610*/  FFMA.FTZ R2, R9, R15.reuse, R2 ;  /* 0x0000000f09027223 */ /* 0x080fe20000010002 */
[-C--:B------:R-:W-:Y:S01]  /*4620*/  FFMA.FTZ R3, R10, R15.reuse, R3 ;  /* 0x0000000f0a037223 */ /* 0x080fe20000010003 */
[----:B------:R-:W-:-:S02]  /*4630*/  FFMA.FTZ R0, R11, R15, R0 ;  /* 0x0000000f0b007223 */ /* 0x000fc40000010000 */
[----:B------:R-:W2:Y:S01]  /*4640*/  @!P0 LDG.E.128 R8, desc[UR8][R20.64] ;  /* 0x0000000814088981 */ /* 0x000ea2000c1e1d00 */
[----:B------:R-:W-:-:S03]  /*4650*/  @!P0 IADD3.X R19, PT, PT, R17, UR17, RZ, P1, !PT ;  /* 0x0000001111138c10 */ /* 0x000fc60008ffe4ff */
        /* <DEDUP_REMOVED lines=8> */
[----:B------:R-:W-:Y:S01]  /*46e0*/  IADD3 R16, P0, PT, R16, UR18, RZ ;  /* 0x0000001210107c10 */ /* 0x000fe2000ff1e0ff */
[----:B------:R0:W2:Y:S01]  /*46f0*/  LDS R15, [R6+0x154] ;  /* 0x00015400060f7984 */ /* 0x0000a20000000800 */
[----:B------:R-:W-:-:S02]  /*4700*/  UPLOP3.LUT UP1, UPT, UPT, UPT, UPT, 0x40, 0x4 ;  /* 0x000000000004789c */ /* 0x000fc40003f2e870 */
[----:B------:R-:W-:Y:S01]  /*4710*/  IADD3.X R17, PT, PT, R17, UR19, RZ, P0, !PT ;  /* 0x0000001311117c10 */ /* 0x000fe200087fe4ff */
[----:B------:R-:W-:Y:S01]  /*4720*/  UIADD3 UR10, UPT, UPT, UR10, 0x4, URZ ;  /* 0x000000040a0a7890 */ /* 0x000fe2000fffe0ff */
[----:B0-----:R-:W-:Y:S01]  /*4730*/  IADD3 R6, PT, PT, R4, 0x110, RZ ;  /* 0x0000011004067810 */ /* 0x001fe20007ffe0ff */
[-C--:B--2---:R-:W-:Y:S01]  /*4740*/  FFMA.FTZ R5, R8, R15.reuse, R5 ;  /* 0x0000000f08057223 */ /* 0x084fe20000010005 */
[-C--:B------:R-:W-:Y:S01]  /*4750*/  FFMA.FTZ R2, R9, R15.reuse, R2 ;  /* 0x0000000f09027223 */ /* 0x080fe20000010002 */
[-C--:B------:R-:W-:Y:S01]  /*4760*/  FFMA.FTZ R3, R10, R15.reuse, R3 ;  /* 0x0000000f0a037223 */ /* 0x080fe20000010003 */
[----:B------:R-:W-:-:S07]  /*4770*/  FFMA.FTZ R0, R11, R15, R0 ;  /* 0x0000000f0b007223 */ /* 0x000fce0000010000 */
.L_x_360:
[----:B------:R-:W-:-:S09]  /*4780*/  UISETP.NE.OR UP1, UPT, UR10, URZ, UP1 ;  /* 0x000000ff0a00728c */ /* 0x000fd20008f25670 */
[----:B------:R-:W-:Y:S05]  /*4790*/  BRA.U !UP1, `(.L_x_356) ;  /* 0x0000000109947547 */ /* 0x000fea000b800000 */
.L_x_357:
[----:B------:R-:W-:-:S13]  /*47a0*/  ISETP.GE.AND P0, PT, R12, UR7, PT ;  /* 0x000000070c007c0c */ /* 0x000fda000bf06270 */
.L_x_361:
[----:B------:R0:W2:Y:S01]  /*47b0*/  @!P0 LDG.E.128 R8, desc[UR8][R16.64] ;  /* 0x0000000810088981 */ /* 0x0000a2000c1e1d00 */
[C---:B------:R-:W-:Y:S01]  /*47c0*/  @!P0 IADD3 R22, P1, PT, R16.reuse, UR12, RZ ;  /* 0x0000000c10168c10 */ /* 0x040fe2000ff3e0ff */
[----:B------:R-:W-:Y:S02]  /*47d0*/  UIADD3 UR10, UPT, UPT, UR10, 0x4, URZ ;  /* 0x000000040a0a7890 */ /* 0x000fe4000fffe0ff */
[----:B------:R-:W2:Y:S01]  /*47e0*/  LDS R4, [R6+-0x88] ;  /* 0xffff780006047984 */ /* 0x000ea20000000800 */
[C---:B------:R-:W-:Y:S01]  /*47f0*/  @!P0 IADD3.X R23, PT, PT, R17.reuse, UR13, RZ, P1, !PT ;  /* 0x0000000d11178c10 */ /* 0x040fe20008ffe4ff */
[----:B------:R-:W-:Y:S01]  /*4800*/  UISETP.NE.AND UP0, UPT, UR10, URZ, UPT ;  /* 0x000000ff0a00728c */ /* 0x000fe2000bf05270 */
[C---:B------:R-:W-:Y:S04]  /*4810*/  @!P0 IADD3 R20, P1, PT, R16.reuse, UR14, RZ ;  /* 0x0000000e10148c10 */ /* 0x040fe8000ff3e0ff */
[C---:B------:R-:W-:Y:S02]  /*4820*/  @!P0 IADD3.X R21, PT, PT, R17.reuse, UR15, RZ, P1, !PT ;  /* 0x0000000f11158c10 */ /* 0x040fe40008ffe4ff */
[C---:B------:R-:W-:Y:S04]  /*4830*/  @!P0 IADD3 R18, P1, PT, R16.reuse, UR16, RZ ;  /* 0x0000001010128c10 */ /* 0x040fe8000ff3e0ff */
[C---:B------:R-:W-:Y:S02]  /*4840*/  @!P0 IADD3.X R19, PT, PT, R17.reuse, UR17, RZ, P1, !PT ;  /* 0x0000001111138c10 */ /* 0x040fe40008ffe4ff */
[----:B0-----:R-:W-:Y:S04]  /*4850*/  IADD3 R16, P1, PT, R16, UR18, RZ ;  /* 0x0000001210107c10 */ /* 0x001fe8000ff3e0ff */
[----:B------:R-:W-:Y:S01]  /*4860*/  IADD3.X R17, PT, PT, R17, UR19, RZ, P1, !PT ;  /* 0x0000001311117c10 */ /* 0x000fe20008ffe4ff */
[C---:B--2---:R-:W-:Y:S01]  /*4870*/  FFMA.FTZ R5, R4.reuse, R8, R5 ;  /* 0x0000000804057223 */ /* 0x044fe20000010005 */
[C---:B------:R-:W-:Y:S01]  /*4880*/  FFMA.FTZ R2, R4.reuse, R9, R2 ;  /* 0x0000000904027223 */ /* 0x040fe20000010002 */
[C---:B------:R-:W-:Y:S01]  /*4890*/  FFMA.FTZ R3, R4.reuse, R10, R3 ;  /* 0x0000000a04037223 */ /* 0x040fe20000010003 */
[----:B------:R-:W-:Y:S02]  /*48a0*/  FFMA.FTZ R0, R4, R11, R0 ;  /* 0x0000000b04007223 */ /* 0x000fe40000010000 */
[----:B------:R-:W2:Y:S04]  /*48b0*/  @!P0 LDG.E.128 R8, desc[UR8][R22.64] ;  /* 0x0000000816088981 */ /* 0x000ea8000c1e1d00 */
[----:B------:R-:W2:Y:S02]  /*48c0*/  LDS R4, [R6+-0x44] ;  /* 0xffffbc0006047984 */ /* 0x000ea40000000800 */
        /* <DEDUP_REMOVED lines=17> */
[----:B------:R-:W-:Y:S09]  /*49e0*/  BRA.U UP0, `(.L_x_361) ;  /* 0xfffffffd00707547 */ /* 0x000ff2000b83ffff */
.L_x_356:
[----:B------:R-:W-:-:S09]  /*49f0*/  UISETP.NE.AND UP0, UPT, UR4, URZ, UPT ;  /* 0x000000ff0400728c */ /* 0x000fd2000bf05270 */
[----:B------:R-:W-:Y:S05]  /*4a00*/  BRA.U !UP0, `(.L_x_355) ;  /* 0x0000000108447547 */ /* 0x000fea000b800000 */
[----:B------:R-:W-:Y:S01]  /*4a10*/  IMAD R13, R13, 0x44, R14 ;  /* 0x000000440d0d7824 */ /* 0x000fe200078e020e */
[----:B------:R-:W-:Y:S01]  /*4a20*/  ISETP.GE.AND P0, PT, R12, UR7, PT ;  /* 0x000000070c007c0c */ /* 0x000fe2000bf06270 */
[----:B------:R-:W-:Y:S02]  /*4a30*/  UIMAD.WIDE UR10, UR11, 0x4, URZ ;  /* 0x000000040b0a78a5 */ /* 0x000fe4000f8e02ff */
[----:B------:R-:W-:Y:S01]  /*4a40*/  UIADD3 UR4, UPT, UPT, -UR4, URZ, URZ ;  /* 0x000000ff04047290 */ /* 0x000fe2000fffe1ff */
[----:B------:R-:W-:-:S11]  /*4a50*/  IADD3 R6, PT, PT, R13, UR6, RZ ;  /* 0x000000060d067c10 */ /* 0x000fd6000fffe0ff */
.L_x_362:
[----:B------:R0:W2:Y:S01]  /*4a60*/  @!P0 LDG.E.128 R8, desc[UR8][R16.64] ;  /* 0x0000000810088981 */ /* 0x0000a2000c1e1d00 */
[----:B------:R-:W-:Y:S03]  /*4a70*/  UIADD3 UR4, UPT, UPT, UR4, 0x1, URZ ;  /* 0x0000000104047890 */ /* 0x000fe6000fffe0ff */
[----:B------:R1:W2:Y:S01]  /*4a80*/  LDS R4, [R6] ;  /* 0x0000000006047984 */ /* 0x0002a20000000800 */
[----:B------:R-:W-:Y:S01]  /*4a90*/  UISETP.NE.AND UP0, UPT, UR4, URZ, UPT ;  /* 0x000000ff0400728c */ /* 0x000fe2000bf05270 */
[----:B0-----:R-:W-:Y:S02]  /*4aa0*/  IADD3 R16, P1, PT, R16, UR10, RZ ;  /* 0x0000000a10107c10 */ /* 0x001fe4000ff3e0ff */
[----:B-1----:R-:W-:Y:S02]  /*4ab0*/  IADD3 R6, PT, PT, R6, 0x44, RZ ;  /* 0x0000004406067810 */ /* 0x002fe40007ffe0ff */
[----:B------:R-:W-:Y:S01]  /*4ac0*/  IADD3.X R17, PT, PT, R17, UR11, RZ, P1, !PT ;  /* 0x0000000b11117c10 */ /* 0x000fe20008ffe4ff */
[C---:B--2---:R-:W-:Y:S01]  /*4ad0*/  FFMA.FTZ R5, R4.reuse, R8, R5 ;  /* 0x0000000804057223 */ /* 0x044fe20000010005 */
[C---:B------:R-:W-:Y:S01]  /*4ae0*/  FFMA.FTZ R2, R4.reuse, R9, R2 ;  /* 0x0000000904027223 */ /* 0x040fe20000010002 */
[C---:B------:R-:W-:Y:S01]  /*4af0*/  FFMA.FTZ R3, R4.reuse, R10, R3 ;  /* 0x0000000a04037223 */ /* 0x040fe20000010003 */
[----:B------:R-:W-:Y:S01]  /*4b00*/  FFMA.FTZ R0, R4, R11, R0 ;  /* 0x0000000b04007223 */ /* 0x000fe20000010000 */
[----:B------:R-:W-:Y:S09]  /*4b10*/  BRA.U UP0, `(.L_x_362) ;  /* 0xfffffffd00d07547 */ /* 0x000ff2000b83ffff */
.L_x_355:
[----:B------:R-:W-:-:S04]  /*4b20*/  IADD3 R12, PT, PT, R12, UR20, RZ ;  /* 0x000000140c0c7c10 */ /* 0x000fc8000fffe0ff */
[----:B------:R-:W-:-:S13]  /*4b30*/  ISETP.GE.AND P0, PT, R12, UR21, PT ;  /* 0x000000150c007c0c */ /* 0x000fda000bf06270 */
[----:B------:R-:W-:Y:S05]  /*4b40*/  @P0 EXIT ;  /* 0x000000000000094d */ /* 0x000fea0003800000 */
[----:B0-----:R-:W-:Y:S01]  /*4b50*/  IABS R10, UR22 ;  /* 0x00000016000a7c13 */ /* 0x001fe20008000000 */
        /* <DEDUP_REMOVED lines=77> */
        .weak           $__internal_9_$__cuda_sm20_div_s64
        .type           $__internal_9_$__cuda_sm20_div_s64,@function
        .size           $__internal_9_$__cuda_sm20_div_s64,(.L_x_10217 - $__internal_9_$__cuda_sm20_div_s64)
$__internal_9_$__cuda_sm20_div_s64:
        /* <DEDUP_REMOVED lines=25> */
[----:B------:R-:W-:Y:S01]  /*51c0*/  IADD3 R14, P0, PT, RZ, -R38, RZ ;  /* 0x80000026ff0e7210 */ /* 0x000fe20007f1e0ff */
[----:B------:R-:W-:Y:S01]  /*51d0*/  IMAD.MOV.U32 R39, RZ, RZ, RZ ;  /* 0x000000ffff277224 */ /* 0x000fe200078e00ff */
[----:B------:R-:W-:Y:S01]  /*51e0*/  ISETP.GE.AND P1, PT, R19, RZ, PT ;  /* 0x000000ff1300720c */ /* 0x000fe20003f26270 */
[----:B------:R-:W-:Y:S02]  /*51f0*/  IMAD R10, R21, R28, R10 ;  /* 0x0000001c150a7224 */ /* 0x000fe400078e020a */
[----:B------:R-:W-:-:S04]  /*5200*/  IMAD.HI.U32 R36, R37, R14, RZ ;  /* 0x0000000e25247227 */ /* 0x000fc800078e00ff */
[----:B------:R-:W-:-:S04]  /*5210*/  IMAD.X R10, RZ, RZ, ~R10, P0 ;  /* 0x000000ffff0a7224 */ /* 0x000fc800000e0e0a */
[----:B------:R-:W-:-:S04]  /*5220*/  IMAD.WIDE.U32 R36, P4, R37, R10, R36 ;  /* 0x0000000a25247225 */ /* 0x000fc80007880024 */
[----:B------:R-:W-:-:S04]  /*5230*/  IMAD.HI.U32 R13, P3, R21, R14, R36 ;  /* 0x0000000e150d7227 */ /* 0x000fc80007860024 */
[CC--:B------:R-:W-:Y:S02]  /*5240*/  IMAD R14, R21.reuse, R10.reuse, RZ ;  /* 0x0000000a150e7224 */ /* 0x0c0fe400078e02ff */
[----:B------:R-:W-:-:S03]  /*5250*/  IMAD.HI.U32 R10, R21, R10, RZ ;  /* 0x0000000a150a7227 */ /* 0x000fc600078e00ff */
[----:B------:R-:W-:Y:S01]  /*5260*/  IADD3 R14, P2, PT, R14, R13, RZ ;  /* 0x0000000d0e0e7210 */ /* 0x000fe20007f5e0ff */
[----:B------:R-:W-:Y:S01]  /*5270*/  IMAD.X R37, R10, 0x1, R21, P4 ;  /* 0x000000010a257824 */ /* 0x000fe200020e0615 */
[----:B------:R-:W-:-:S04]  /*5280*/  IADD3 R13, P0, PT, RZ, -R20, RZ ;  /* 0x80000014ff0d7210 */ /* 0x000fc80007f1e0ff */
[----:B------:R-:W-:Y:S02]  /*5290*/  SEL R13, R13, R20, !P1 ;  /* 0x000000140d0d7207 */ /* 0x000fe40004800000 */
[----:B------:R-:W-:Y:S02]  /*52a0*/  IADD3.X R20, PT, PT, RZ, ~R19, RZ, P0, !PT ;  /* 0x80000013ff147210 */ /* 0x000fe400007fe4ff */
[----:B------:R-:W-:Y:S01]  /*52b0*/  IADD3.X R37, PT, PT, RZ, RZ, R37, P2, P3 ;  /* 0x000000ffff257210 */ /* 0x000fe200017e6425 */
        /* <DEDUP_REMOVED lines=8> */
[----:B------:R-:W-:-:S04]  /*5340*/  IMAD.WIDE.U32 R36, R21, R28, RZ ;  /* 0x0000001c15247225 */ /* 0x000fc800078e00ff */
[----:B------:R-:W-:Y:S01]  /*5350*/  IMAD R37, R21, R29, R37 ;  /* 0x0000001d15257224 */ /* 0x000fe200078e0225 */
[----:B------:R-:W-:Y:S01]  /*5360*/  IADD3 R13, P0, PT, -R36, R13, RZ ;  /* 0x0000000d240d7210 */ /* 0x000fe20007f1e1ff */
[----:B------:R-:W-:-:S03]  /*5370*/  IMAD.X R20, RZ, RZ, R20, P1 ;  /* 0x000000ffff147224 */ /* 0x000fc600008e0614 */
[CC--:B------:R-:W-:Y:S01]  /*5380*/  ISETP.GE.U32.AND P3, PT, R13.reuse, R28.reuse, PT ;  /* 0x0000001c0d00720c */ /* 0x0c0fe20003f66070 */
[-C--:B------:R-:W-:Y:S01]  /*5390*/  IMAD R37, R20, R28.reuse, R37 ;  /* 0x0000001c14257224 */ /* 0x080fe200078e0225 */
[----:B------:R-:W-:-:S04]  /*53a0*/  IADD3 R14, P2, PT, R13, -R28, RZ ;  /* 0x8000001c0d0e7210 */ /* 0x000fc80007f5e0ff */
[----:B------:R-:W-:-:S04]  /*53b0*/  IADD3.X R10, PT, PT, ~R37, R10, RZ, P0, !PT ;  /* 0x0000000a250a7210 */ /* 0x000fc800007fe5ff */
[----:B------:R-:W-:-:S04]  /*53c0*/  ISETP.GE.U32.AND.EX P3, PT, R10, R29, PT, P3 ;  /* 0x0000001d0a00720c */ /* 0x000fc80003f66130 */
[----:B------:R-:W-:Y:S02]  /*53d0*/  SEL R13, R14, R13, P3 ;  /* 0x0000000d0e0d7207 */ /* 0x000fe40001800000 */
[----:B------:R-:W-:Y:S02]  /*53e0*/  IADD3 R14, P1, PT, R21, 0x1, RZ ;  /* 0x00000001150e7810 */ /* 0x000fe40007f3e0ff */
[----:B------:R-:W-:Y:S01]  /*53f0*/  ISETP.GE.U32.AND P0, PT, R13, R28, PT ;  /* 0x0000001c0d00720c */ /* 0x000fe20003f06070 */
[----:B------:R-:W-:Y:S01]  /*5400*/  IMAD.X R13, R10, 0x1, ~R29, P2 ;  /* 0x000000010a0d7824 */ /* 0x000fe200010e0e1d */
[----:B------:R-:W-:Y:S01]  /*5410*/  SEL R14, R14, R21, P3 ;  /* 0x000000150e0e7207 */ /* 0x000fe20001800000 */
[----:B------:R-:W-:-:S03]  /*5420*/  IMAD.X R21, RZ, RZ, R20, P1 ;  /* 0x000000ffff157224 */ /* 0x000fc600008e0614 */
[----:B------:R-:W-:Y:S02]  /*5430*/  SEL R13, R13, R10, P3 ;  /* 0x0000000a0d0d7207 */ /* 0x000fe40001800000 */
[----:B------:R-:W-:Y:S01]  /*5440*/  SEL R21, R21, R20, P3 ;  /* 0x0000001415157207 */ /* 0x000fe20001800000 */
[----:B------:R-:W-:Y:S01]  /*5450*/  IMAD.MOV.U32 R20, RZ, RZ, R16 ;  /* 0x000000ffff147224 */ /* 0x000fe200078e0010 */
        /* <DEDUP_REMOVED lines=11> */
[----:B------:R-:W-:Y:S01]  /*5510*/  SEL R14, R14, R21, !P2 ;  /* 0x000000150e0e7207 */ /* 0x000fe20005000000 */
[----:B------:R-:W-:Y:S01]  /*5520*/  IMAD.MOV.U32 R21, RZ, RZ, 0x0 ;  /* 0x00000000ff157424 */ /* 0x000fe200078e00ff */
[----:B------:R-:W-:Y:S02]  /*5530*/  SEL R10, R10, R37, !P2 ;  /* 0x000000250a0a7207 */ /* 0x000fe40005000000 */
[----:B------:R-:W-:Y:S02]  /*5540*/  SEL R13, R14, 0xffffffff, P0 ;  /* 0xffffffff0e0d7807 */ /* 0x000fe40000000000 */
[----:B------:R-:W-:Y:S01]  /*5550*/  SEL R10, R10, 0xffffffff, P0 ;  /* 0xffffffff0a0a7807 */ /* 0x000fe20000000000 */
[----:B------:R-:W-:Y:S06]  /*5560*/  RET.REL.NODEC R20 `(_ZN5flash32flash_fwd_splitkv_combine_kernelI23Flash_fwd_kernel_traitsILi32ELi64ELi256ELi4ELb0ELb0EN7cutlass10bfloat16_tE19Flash_kernel_traitsILi32ELi64ELi256ELi4ES3_EELi16ELi5ELb1EEEvNS_16Flash_fwd_paramsE) ;  /* 0xffffffa814a47950 */ /* 0x000fec0003c3ffff */
.L_x_363:
        /* <DEDUP_REMOVED lines=9> */
.L_x_10217:


//--------------------- .text._ZN5flash32flash_fwd_splitkv_combine_kernelI23Flash_fwd_kernel_traitsILi32ELi64ELi256ELi4ELb0ELb0EN7cutlass10bfloat16_tE19Flash_kernel_traitsILi32ELi64ELi256ELi4ES3_EELi16ELi4ELb1EEEvNS_16Flash_fwd_paramsE --------------------------
	.section	.text._ZN5flash32flash_fwd_splitkv_combine_kernelI23Flash_fwd_kernel_traitsILi32ELi64ELi256ELi4ELb0ELb0EN7cutlass10bfloat16_tE19Flash_kernel_traitsILi32ELi64ELi256ELi4ES3_EELi16ELi4ELb1EEEvNS_16Flash_fwd_paramsE,"ax",@progbits
	.align	128
        .global         _ZN5flash32flash_fwd_splitkv_combine_kernelI23Flash_fwd_kernel_traitsILi32ELi64ELi256ELi4ELb0ELb0EN7cutlass10bfloat16_tE19Flash_kernel_traitsILi32ELi64ELi256ELi4ES3_EELi16ELi4ELb1EEEvNS_16Flash_fwd_paramsE
        .type           _ZN5flash32flash_fwd_splitkv_combine_kernelI23Flash_fwd_kernel_traitsILi32ELi64ELi256ELi4ELb0ELb0EN7cutlass10bfloat16_tE19Flash_kernel_traitsILi32ELi64ELi256ELi4ES3_EELi16ELi4ELb1EEEvNS_16Flash_fwd_paramsE,@function
        .size           _ZN5flash32flash_fwd_splitkv_combine_kernelI23Flash_fwd_kernel_traitsILi32ELi64ELi256ELi4ELb0ELb0EN7cutlass10bfloat16_tE19Flash_kernel_traitsILi32ELi64ELi256ELi4ES3_EELi16ELi4ELb1EEEvNS_16Flash_fwd_paramsE,(.L_x_10218 - _ZN5flash32flash_fwd_splitkv_combine_kernelI23Flash_fwd_kernel_traitsILi32ELi64ELi256ELi4ELb0ELb0EN7cutlass10bfloat16_tE19Flash_kernel_traitsILi32ELi64ELi256ELi4ES3_EELi16ELi4ELb1EEEvNS_16Flash_fwd_paramsE)
        .other          _ZN5flash32flash_fwd_splitkv_combine_kernelI23Flash_fwd_kernel_traitsILi32ELi64ELi256ELi4ELb0ELb0EN7cutlass10bfloat16_tE19Flash_kernel_traitsILi32ELi64ELi256ELi4ES3_EELi16ELi4ELb1EEEvNS_16Flash_fwd_paramsE,@"STO_CUDA_ENTRY STV_DEFAULT"
_ZN5flash32flash_fwd_splitkv_combine_kernelI23Flash_fwd_kernel_traitsILi32ELi64ELi256ELi4ELb0ELb0EN7cutlass10bfloat16_tE19Flash_kernel_traitsILi32ELi64ELi256ELi4ES3_EELi16ELi4ELb1EEEvNS_16Flash_fwd_paramsE:
.text._ZN5flash32flash_fwd_splitkv_combine_kernelI23Flash_fwd_kernel_traitsILi32ELi64ELi256ELi4ELb0ELb0EN7cutlass10bfloat16_tE19Flash_kernel_traitsILi32ELi64ELi256ELi4ES3_EELi16ELi4ELb1EEEvNS_16Flash_fwd_paramsE:
        /* <DEDUP_REMOVED lines=38> */
.L_x_364:
[----:B------:R-:W-:Y:S01]  /*0260*/  IMAD.U32 R22, RZ, RZ, UR21 ;  /* 0x00000015ff167e24 */ /* 0x000fe2000f8e00ff */
[----:B------:R-:W-:Y:S01]  /*0270*/  MOV R20, UR19 ;  /* 0x0000001300147c02 */ /* 0x000fe20008000f00 */
[----:B------:R-:W-:Y:S01]  /*0280*/  IMAD.U32 R19, RZ, RZ, UR15 ;  /* 0x0000000fff137e24 */ /* 0x000fe2000f8e00ff */
[----:B------:R-:W-:Y:S02]  /*0290*/  MOV R18, UR14 ;  /* 0x0000000e00127c02 */ /* 0x000fe40008000f00 */
[----:B------:R-:W-:Y:S02]  /*02a0*/  MOV R16, 0x2c0 ;  /* 0x000002c000107802 */ /* 0x000fe40000000f00 */
[----:B------:R-:W-:Y:S05]  /*02b0*/  CALL.REL.NOINC `($__internal_10_$__cuda_sm20_div_s64) ;  /* 0x0000004800807944 */ /* 0x000fea0003c00000 */
.L_x_365:
        /* <DEDUP_REMOVED lines=30> */
.L_x_367:
[----:B------:R-:W-:Y:S01]  /*04a0*/  IMAD.MOV.U32 R22, RZ, RZ, R10 ;  /* 0x000000ffff167224 */ /* 0x000fe200078e000a */
[----:B------:R-:W-:Y:S02]  /*04b0*/  MOV R19, R11 ;  /* 0x0000000b00137202 */ /* 0x000fe40000000f00 */
[----:B------:R-:W-:Y:S02]  /*04c0*/  MOV R16, 0x4e0 ;  /* 0x000004e000107802 */ /* 0x000fe40000000f00 */
[----:B------:R-:W-:Y:S05]  /*04d0*/  CALL.REL.NOINC `($__internal_10_$__cuda_sm20_div_s64) ;  /* 0x0000004400f87944 */ /* 0x000fea0003c00000 */
[----:B------:R-:W-:Y:S02]  /*04e0*/  MOV R4, R10 ;  /* 0x0000000a00047202 */ /* 0x000fe40000000f00 */
[----:B------:R-:W-:Y:S02]  /*04f0*/  MOV R5, R11 ;  /* 0x0000000b00057202 */ /* 0x000fe40000000f00 */
.L_x_368:
[----:B------:R-:W-:Y:S05]  /*0500*/  BSYNC.RECONVERGENT B0 ;  /* 0x0000000000007941 */ /* 0x000fea0003800200 */
.L_x_366:
        /* <DEDUP_REMOVED lines=57> */
.L_x_370:
[----:B------:R-:W-:Y:S01]  /*08a0*/  IMAD.MOV.U32 R22, RZ, RZ, R20 ;  /* 0x000000ffff167224 */ /* 0x000fe200078e0014 */
[----:B------:R-:W-:Y:S01]  /*08b0*/  MOV R20, R9 ;  /* 0x0000000900147202 */ /* 0x000fe20000000f00 */
[----:B------:R-:W-:Y:S01]  /*08c0*/  IMAD.MOV.U32 R19, RZ, RZ, R18 ;  /* 0x000000ffff137224 */ /* 0x000fe200078e0012 */
[----:B------:R-:W-:Y:S02]  /*08d0*/  MOV R18, R29 ;  /* 0x0000001d00127202 */ /* 0x000fe40000000f00 */
[----:B------:R-:W-:Y:S02]  /*08e0*/  MOV R16, 0x900 ;  /* 0x0000090000107802 */ /* 0x000fe40000000f00 */
[----:B------:R-:W-:Y:S05]  /*08f0*/  CALL.REL.NOINC `($__internal_10_$__cuda_sm20_div_s64) ;  /* 0x0000004000f07944 */ /* 0x000fea0003c00000 */
.L_x_371:
[----:B------:R-:W-:Y:S05]  /*0900*/  BSYNC.RECONVERGENT B0 ;  /* 0x0000000000007941 */ /* 0x000fea0003800200 */
.L_x_369:
        /* <DEDUP_REMOVED lines=124> */
.L_x_373:
[----:B------:R-:W-:Y:S01]  /*10d0*/  IMAD.MOV.U32 R22, RZ, RZ, R10 ;  /* 0x000000ffff167224 */ /* 0x000fe200078e000a */
[----:B------:R-:W-:Y:S01]  /*10e0*/  MOV R20, R8 ;  /* 0x0000000800147202 */ /* 0x000fe20000000f00 */
[----:B------:R-:W-:Y:S01]  /*10f0*/  IMAD.MOV.U32 R19, RZ, RZ, R11 ;  /* 0x000000ffff137224 */ /* 0x000fe200078e000b */
[----:B------:R-:W-:Y:S02]  /*1100*/  MOV R18, R0 ;  /* 0x0000000000127202 */ /* 0x000fe40000000f00 */
[----:B------:R-:W-:Y:S02]  /*1110*/  MOV R16, 0x1130 ;  /* 0x0000113000107802 */ /* 0x000fe40000000f00 */
[----:B------:R-:W-:Y:S05]  /*1120*/  CALL.REL.NOINC `($__internal_10_$__cuda_sm20_div_s64) ;  /* 0x0000003800e47944 */ /* 0x000fea0003c00000 */
[----:B------:R-:W-:Y:S02]  /*1130*/  MOV R32, R10 ;  /* 0x0000000a00207202 */ /* 0x000fe40000000f00 */
[----:B------:R-:W-:Y:S02]  /*1140*/  MOV R33, R11 ;  /* 0x0000000b00217202 */ /* 0x000fe40000000f00 */
.L_x_374:
[----:B------:R-:W-:Y:S05]  /*1150*/  BSYNC.RECONVERGENT B0 ;  /* 0x0000000000007941 */ /* 0x000fea0003800200 */
.L_x_372:
        /* <DEDUP_REMOVED lines=57> */
.L_x_376:
[----:B------:R-:W-:Y:S01]  /*14f0*/  IMAD.MOV.U32 R22, RZ, RZ, R4 ;  /* 0x000000ffff167224 */ /* 0x000fe200078e0004 */
[----:B------:R-:W-:Y:S01]  /*1500*/  MOV R19, R5 ;  /* 0x0000000500137202 */ /* 0x000fe20000000f00 */
[----:B------:R-:W-:Y:S01]  /*1510*/  IMAD.MOV.U32 R20, RZ, RZ, R7 ;  /* 0x000000ffff147224 */ /* 0x000fe200078e0007 */
[----:B------:R-:W-:Y:S02]  /*1520*/  MOV R16, 0x1540 ;  /* 0x0000154000107802 */ /* 0x000fe40000000f00 */
[----:B------:R-:W-:Y:S05]  /*1530*/  CALL.REL.NOINC `($__internal_10_$__cuda_sm20_div_s64) ;  /* 0x0000003400e07944 */ /* 0x000fea0003c00000 */
[----:B------:R-:W-:Y:S02]  /*1540*/  MOV R14, R10 ;  /* 0x0000000a000e7202 */ /* 0x000fe40000000f00 */
[----:B------:R-:W-:Y:S02]  /*1550*/  MOV R15, R11 ;  /* 0x0000000b000f7202 */ /* 0x000fe40000000f00 */
.L_x_377:
[----:B------:R-:W-:Y:S05]  /*1560*/  BSYNC.RECONVERGENT B0 ;  /* 0x0000000000007941 */ /* 0x000fea0003800200 */
.L_x_375:
        /* <DEDUP_REMOVED lines=49> */
[----:B---3--:R-:W-:Y:S02]  /*1880*/  IABS R6, R3 ;  /* 0x0000000300067213 */ /* 0x008fe40000000000 */
[----:B------:R-:W-:Y:S02]  /*1890*/  @!P0 MOV R12, 0x400 ;  /* 0x00000400000c8802 */ /* 0x000fe40000000f00 */
[----:B------:R-:W0:Y:S02]  /*18a0*/  I2F.RP R13, R6 ;  /* 0x00000006000d7306 */ /* 0x000e240000209400 */
[----:B------:R-:W-:-:S02]  /*18b0*/  @!P0 LEA R17, R17, R12, 0x18 ;  /* 0x0000000c11118211 */ /* 0x000fc400078ec0ff */
[----:B------:R-:W-:Y:S02]  /*18c0*/  SHF.R.U32.HI R12, RZ, 0x3, R4 ;  /* 0x00000003ff0c7819 */ /* 0x000fe40000011604 */
[----:B------:R-:W-:-:S03]  /*18d0*/  @!P0 LOP3.LUT R19, R4, 0x7, RZ, 0xc0, !PT ;  /* 0x0000000704138812 */ /* 0x000fc600078ec0ff */
[----:B------:R-:W-:Y:S01]  /*18e0*/  @!P0 IMAD R20, R12, 0x4, R17 ;  /* 0x000000040c148824 */ /* 0x000fe200078e0211 */
[----:B------:R-:W-:Y:S01]  /*18f0*/  MOV R24, 0xff800000 ;  /* 0xff80000000187802 */ /* 0x000fe20000000f00 */
[----:B------:R-:W-:Y:S02]  /*1900*/  IMAD.MOV.U32 R25, RZ, RZ, -0x800000 ;  /* 0xff800000ff197424 */ /* 0x000fe400078e00ff */
[----:B------:R-:W-:Y:S01]  /*1910*/  @!P0 IMAD R19, R19, 0x44, R20 ;  /* 0x0000004413138824 */ /* 0x000fe200078e0214 */
[----:B0-----:R-:W0:Y:S02]  /*1920*/  MUFU.RCP R13, R13 ;  /* 0x0000000d000d7308 */ /* 0x001e240000001000 */
[----:B0-----:R-:W-:-:S06]  /*1930*/  VIADD R20, R13, 0xffffffe ;  /* 0x0ffffffe0d147836 */ /* 0x001fcc0000000000 */
[----:B------:R-:W0:Y:S02]  /*1940*/  F2I.FTZ.U32.TRUNC.NTZ R21, R20 ;  /* 0x0000001400157305 */ /* 0x000e24000021f000 */
[----:B0-----:R-:W-:-:S04]  /*1950*/  IMAD.MOV R16, RZ, RZ, -R21 ;  /* 0x000000ffff107224 */ /* 0x001fc800078e0a15 */
[----:B------:R-:W-:Y:S01]  /*1960*/  IMAD R17, R16, R6, RZ ;  /* 0x0000000610117224 */ /* 0x000fe200078e02ff */
[----:B------:R-:W-:Y:S01]  /*1970*/  IABS R13, R2 ;  /* 0x00000002000d7213 */ /* 0x000fe20000000000 */
[----:B------:R-:W-:Y:S01]  /*1980*/  IMAD.MOV.U32 R20, RZ, RZ, RZ ;  /* 0x000000ffff147224 */ /* 0x000fe200078e00ff */
[----:B------:R-:W-:Y:S01]  /*1990*/  LOP3.LUT R2, R2, R3, RZ, 0x3c, !PT ;  /* 0x0000000302027212 */ /* 0x000fe200078e3cff */
[----:B------:R-:W-:-:S04]  /*19a0*/  USHF.R.S32.HI UR4, URZ, 0x1f, UR22 ;  /* 0x0000001fff047899 */ /* 0x000fc80008011416 */
[----:B------:R-:W-:Y:S01]  /*19b0*/  ULOP3.LUT UR4, UR4, 0x1, URZ, 0xfc, !UPT ;  /* 0x0000000104047892 */ /* 0x000fe2000f8efcff */
[----:B----4-:R0:W-:Y:S04]  /*19c0*/  @!P1 STS [R18], R11 ;  /* 0x0000000b12009388 */ /* 0x0101e80000000800 */
[----:B--2---:R1:W-:Y:S01]  /*19d0*/  @!P0 STS [R5+0x220], R10 ;  /* 0x0002200a05008388 */ /* 0x0043e20000000800 */
[----:B------:R-:W-:Y:S06]  /*19e0*/  BAR.SYNC.DEFER_BLOCKING 0x0 ;  /* 0x0000000000007b1d */ /* 0x000fec0000010000 */
[----:B------:R-:W-:Y:S04]  /*19f0*/  @!P0 LDS R25, [R19] ;  /* 0x0000000013198984 */ /* 0x000fe80000000800 */
[----:B------:R-:W2:Y:S01]  /*1a00*/  @!P0 LDS R24, [R19+0x220] ;  /* 0x0002200013188984 */ /* 0x000ea20000000800 */
[----:B0-----:R-:W-:Y:S01]  /*1a10*/  IMAD.HI.U32 R18, R21, R17, R20 ;  /* 0x0000001115127227 */ /* 0x001fe200078e0014 */
[----:B------:R-:W-:Y:S01]  /*1a20*/  ISETP.GE.AND P1, PT, R2, RZ, PT ;  /* 0x000000ff0200720c */ /* 0x000fe20003f26270 */
[----:B------:R-:W0:Y:S02]  /*1a30*/  LDC R17, c[0x0][0x3e0] ;  /* 0x0000f800ff117b82 */ /* 0x000e240000000800 */
[----:B-1----:R-:W-:-:S04]  /*1a40*/  IMAD.MOV.U32 R5, RZ, RZ, R13 ;  /* 0x000000ffff057224 */ /* 0x002fc800078e000d */
[----:B------:R-:W-:-:S04]  /*1a50*/  IMAD.HI.U32 R18, R18, R5, RZ ;  /* 0x0000000512127227 */ /* 0x000fc800078e00ff */
[----:B------:R-:W-:Y:S01]  /*1a60*/  IMAD.MOV R10, RZ, RZ, -R18 ;  /* 0x000000ffff0a7224 */ /* 0x000fe200078e0a12 */
[----:B--2---:R-:W-:-:S05]  /*1a70*/  FMNMX.FTZ R16, R24, R25, !PT ;  /* 0x0000001918107209 */ /* 0x004fca0007810000 */
        /* <DEDUP_REMOVED lines=16> */
[----:B------:R-:W-:Y:S01]  /*1b80*/  IMAD R5, R18, UR4, RZ ;  /* 0x0000000412057c24 */ /* 0x000fe2000f8e02ff */
[----:B0-----:R-:W-:Y:S01]  /*1b90*/  IABS R13, R17 ;  /* 0x00000011000d7213 */ /* 0x001fe20000000000 */
[----:B------:R-:W0:Y:S01]  /*1ba0*/  LDCU UR4, c[0x0][0x430] ;  /* 0x00008600ff0477ac */ /* 0x000e220008000800 */
[----:B------:R-:W-:Y:S02]  /*1bb0*/  FSEL R2, R2, RZ, P0 ;  /* 0x000000ff02027208 */ /* 0x000fe40000000000 */
[----:B------:R-:W-:-:S03]  /*1bc0*/  IABS R19, R5 ;  /* 0x0000000500137213 */ /* 0x000fc60000000000 */
[C---:B------:R-:W-:Y:S01]  /*1bd0*/  FADD.FTZ R6, -R2.reuse, R25 ;  /* 0x0000001902067221 */ /* 0x040fe20000010100 */
[----:B------:R-:W-:-:S03]  /*1be0*/  FADD.FTZ R20, -R2, R24 ;  /* 0x0000001802147221 */ /* 0x000fc60000010100 */
[----:B------:R-:W-:Y:S01]  /*1bf0*/  FMUL.FTZ R6, R6, 1.4426950216293334961 ;  /* 0x3fb8aa3b06067820 */ /* 0x000fe20000410000 */
[----:B------:R-:W-:Y:S01]  /*1c00*/  FMUL.FTZ R20, R20, 1.4426950216293334961 ;  /* 0x3fb8aa3b14147820 */ /* 0x000fe20000410000 */
[----:B------:R-:W1:Y:S08]  /*1c10*/  I2F.RP R22, R19 ;  /* 0x0000001300167306 */ /* 0x000e700000209400 */
[----:B------:R-:W-:Y:S08]  /*1c20*/  MUFU.EX2 R21, R6 ;  /* 0x0000000600157308 */ /* 0x000ff00000000800 */
[----:B------:R-:W2:Y:S08]  /*1c30*/  MUFU.EX2 R10, R20 ;  /* 0x00000014000a7308 */ /* 0x000eb00000000800 */
[----:B------:R-:W3:Y:S08]  /*1c40*/  I2F.RP R16, R13 ;  /* 0x0000000d00107306 */ /* 0x000ef00000209400 */
[----:B-1----:R-:W1:Y:S01]  /*1c50*/  MUFU.RCP R11, R22 ;  /* 0x00000016000b7308 */ /* 0x002e620000001000 */
[----:B--2---:R-:W-:-:S05]  /*1c60*/  FADD.FTZ R10, R21, R10 ;  /* 0x0000000a150a7221 */ /* 0x004fca0000010000 */
[----:B------:R-:W2:Y:S02]  /*1c70*/  SHFL.BFLY PT, R21, R10, 0x4, 0x1f ;  /* 0x0c801f000a157f89 */ /* 0x000ea400000e0000 */
[----:B---3--:R-:W3:Y:S01]  /*1c80*/  MUFU.RCP R26, R16 ;  /* 0x00000010001a7308 */ /* 0x008ee20000001000 */
[----:B-1----:R-:W-:-:S07]  /*1c90*/  VIADD R11, R11, 0xffffffe ;  /* 0x0ffffffe0b0b7836 */ /* 0x002fce0000000000 */
[----:B------:R-:W1:Y:S01]  /*1ca0*/  F2I.FTZ.U32.TRUNC.NTZ R11, R11 ;  /* 0x0000000b000b7305 */ /* 0x000e62000021f000 */
[----:B---3--:R-:W-:-:S07]  /*1cb0*/  VIADD R26, R26, 0xffffffe ;  /* 0x0ffffffe1a1a7836 */ /* 0x008fce0000000000 */
[----:B------:R-:W3:Y:S01]  /*1cc0*/  F2I.FTZ.U32.TRUNC.NTZ R27, R26 ;  /* 0x0000001a001b7305 */ /* 0x000ee2000021f000 */
[----:B--2---:R-:W-:-:S05]  /*1cd0*/  FADD.FTZ R21, R10, R21 ;  /* 0x000000150a157221 */ /* 0x004fca0000010000 */
[----:B------:R-:W2:Y:S01]  /*1ce0*/  SHFL.BFLY PT, R20, R21, 0x2, 0x1f ;  /* 0x0c401f0015147f89 */ /* 0x000ea200000e0000 */
[----:B-1----:R-:W-:Y:S01]  /*1cf0*/  IADD3 R22, PT, PT, RZ, -R11, RZ ;  /* 0x8000000bff167210 */ /* 0x002fe20007ffe0ff */
[----:B------:R-:W-:Y:S02]  /*1d00*/  IMAD.MOV.U32 R10, RZ, RZ, RZ ;  /* 0x000000ffff0a7224 */ /* 0x000fe400078e00ff */
[----:B------:R-:W-:Y:S02]  /*1d10*/  VIADD R16, R19, UR18 ;  /* 0x0000001213107c36 */ /* 0x000fe40008000000 */
[----:B------:R-:W-:Y:S02]  /*1d20*/  IMAD R22, R22, R19, RZ ;  /* 0x0000001316167224 */ /* 0x000fe400078e02ff */
[----:B---3--:R-:W-:Y:S02]  /*1d30*/  IMAD.MOV R6, RZ, RZ, -R27 ;  /* 0x000000ffff067224 */ /* 0x008fe400078e0a1b */
[----:B------:R-:W-:Y:S01]  /*1d40*/  IMAD.HI.U32 R22, R11, R22, R10 ;  /* 0x000000160b167227 */ /* 0x000fe200078e000a */
[----:B------:R-:W-:-:S03]  /*1d50*/  IABS R10, R16 ;  /* 0x00000010000a7213 */ /* 0x000fc60000000000 */
[----:B------:R-:W-:Y:S01]  /*1d60*/  IMAD R11, R6, R13, RZ ;  /* 0x0000000d060b7224 */ /* 0x000fe200078e02ff */
[----:B------:R-:W-:Y:S01]  /*1d70*/  IABS R6, R5 ;  /* 0x0000000500067213 */ /* 0x000fe20000000000 */
[----:B------:R-:W-:Y:S02]  /*1d80*/  IMAD.MOV.U32 R26, RZ, RZ, RZ ;  /* 0x000000ffff1a7224 */ /* 0x000fe400078e00ff */
[----:B------:R-:W-:-:S04]  /*1d90*/  IMAD.HI.U32 R23, R22, R10, RZ ;  /* 0x0000000a16177227 */ /* 0x000fc800078e00ff */
[----:B------:R-:W-:-:S04]  /*1da0*/  IMAD.HI.U32 R11, R27, R11, R26 ;  /* 0x0000000b1b0b7227 */ /* 0x000fc800078e001a */
[----:B------:R-:W-:Y:S02]  /*1db0*/  IMAD.MOV R6, RZ, RZ, -R6 ;  /* 0x000000ffff067224 */ /* 0x000fe400078e0a06 */
[----:B------:R-:W-:-:S04]  /*1dc0*/  IMAD.HI.U32 R11, R11, R10, RZ ;  /* 0x0000000a0b0b7227 */ /* 0x000fc800078e00ff */
[----:B--2---:R-:W-:Y:S01]  /*1dd0*/  FADD.FTZ R20, R21, R20 ;  /* 0x0000001415147221 */ /* 0x004fe20000010000 */
[----:B------:R-:W-:Y:S01]  /*1de0*/  IMAD R22, R23, R6, R10 ;  /* 0x0000000617167224 */ /* 0x000fe200078e020a */
[----:B------:R-:W-:-:S03]  /*1df0*/  IADD3 R6, PT, PT, -R11, RZ, RZ ;  /* 0x000000ff0b067210 */ /* 0x000fc60007ffe1ff */
[----:B------:R-:W1:Y:S01]  /*1e00*/  SHFL.BFLY PT, R21, R20, 0x1, 0x1f ;  /* 0x0c201f0014157f89 */ /* 0x000e6200000e0000 */
        /* <DEDUP_REMOVED lines=10> */
[----:B------:R-:W-:Y:S02]  /*1eb0*/  ISETP.GE.U32.AND P4, PT, R6, R13, PT ;  /* 0x0000000d0600720c */ /* 0x000fe40003f86070 */
[----:B------:R-:W-:-:S02]  /*1ec0*/  ISETP.GE.AND P2, PT, R16, RZ, PT ;  /* 0x000000ff1000720c */ /* 0x000fc40003f46270 */
[----:B------:R-:W-:Y:S01]  /*1ed0*/  @!P0 IADD3 R11, PT, PT, R11, 0x1, RZ ;  /* 0x000000010b0b8810 */ /* 0x000fe20007ffe0ff */
[----:B------:R-:W-:Y:S01]  /*1ee0*/  @P1 VIADD R23, R23, 0x1 ;  /* 0x0000000117171836 */ /* 0x000fe20000000000 */
[----:B------:R-:W-:Y:S02]  /*1ef0*/  FSETP.NE.FTZ.AND P1, PT, R21, RZ, PT ;  /* 0x000000ff1500720b */ /* 0x000fe40003f35000 */
[----:B------:R-:W-:Y:S02]  /*1f00*/  ISETP.NE.AND P0, PT, R17, RZ, PT ;  /* 0x000000ff1100720c */ /* 0x000fe40003f05270 */
[----:B------:R-:W-:Y:S02]  /*1f10*/  ISETP.GE.AND P3, PT, R10, RZ, PT ;  /* 0x000000ff0a00720c */ /* 0x000fe40003f66270 */
[----:B------:R-:W-:Y:S01]  /*1f20*/  ISETP.NE.AND P5, PT, R5, RZ, PT ;  /* 0x000000ff0500720c */ /* 0x000fe20003fa5270 */
[----:B------:R-:W-:Y:S02]  /*1f30*/  @P4 VIADD R11, R11, 0x1 ;  /* 0x000000010b0b4836 */ /* 0x000fe40000000000 */
[----:B------:R-:W-:-:S02]  /*1f40*/  IMAD.MOV.U32 R13, RZ, RZ, R23 ;  /* 0x000000ffff0d7224 */ /* 0x000fc400078e0017 */
[----:B------:R-:W-:Y:S02]  /*1f50*/  @!P2 IMAD.MOV R11, RZ, RZ, -R11 ;  /* 0x000000ffff0ba224 */ /* 0x000fe400078e0a0b */
[----:B------:R-:W1:Y:S02]  /*1f60*/  @P1 MUFU.LG2 R21, R21 ;  /* 0x0000001500151308 */ /* 0x000e640000000c00 */
        /* <DEDUP_REMOVED lines=70> */
.L_x_381:
[----:B------:R-:W-:Y:S01]  /*23d0*/  IMAD.MOV.U32 R22, RZ, RZ, R2 ;  /* 0x000000ffff167224 */ /* 0x000fe200078e0002 */
[----:B------:R-:W-:Y:S01]  /*23e0*/  MOV R19, RZ ;  /* 0x000000ff00137202 */ /* 0x000fe20000000f00 */
[----:B------:R-:W-:Y:S01]  /*23f0*/  IMAD.MOV.U32 R20, RZ, RZ, R30 ;  /* 0x000000ffff147224 */ /* 0x000fe200078e001e */
[----:B------:R-:W-:Y:S02]  /*2400*/  MOV R16, 0x2420 ;  /* 0x0000242000107802 */ /* 0x000fe40000000f00 */
[----:B------:R-:W-:Y:S05]  /*2410*/  CALL.REL.NOINC `($__internal_10_$__cuda_sm20_div_s64) ;  /* 0x0000002800287944 */ /* 0x000fea0003c00000 */
[----:B------:R-:W-:Y:S02]  /*2420*/  IADD3 R13, PT, PT, -R10, RZ, RZ ;  /* 0x000000ff0a0d7210 */ /* 0x000fe40007ffe1ff */
[----:B------:R-:W-:-:S03]  /*2430*/  MOV R31, R11 ;  /* 0x0000000b001f7202 */ /* 0x000fc60000000f00 */
[----:B------:R-:W-:Y:S01]  /*2440*/  IMAD R13, R30, R13, R2 ;  /* 0x0000000d1e0d7224 */ /* 0x000fe200078e0202 */
[----:B------:R-:W-:-:S07]  /*2450*/  MOV R30, R10 ;  /* 0x0000000a001e7202 */ /* 0x000fce0000000f00 */
.L_x_382:
        /* <DEDUP_REMOVED lines=59> */
.L_x_384:
[----:B------:R-:W-:Y:S01]  /*2810*/  IMAD.MOV.U32 R22, RZ, RZ, R30 ;  /* 0x000000ffff167224 */ /* 0x000fe200078e001e */
[----:B------:R-:W-:Y:S01]  /*2820*/  MOV R19, R31 ;  /* 0x0000001f00137202 */ /* 0x000fe20000000f00 */
[----:B------:R-:W-:Y:S01]  /*2830*/  IMAD.MOV.U32 R20, RZ, RZ, R28 ;  /* 0x000000ffff147224 */ /* 0x000fe200078e001c */
[----:B------:R-:W-:Y:S02]  /*2840*/  MOV R16, 0x2860 ;  /* 0x0000286000107802 */ /* 0x000fe40000000f00 */
[----:B------:R-:W-:Y:S05]  /*2850*/  CALL.REL.NOINC `($__internal_10_$__cuda_sm20_div_s64) ;  /* 0x0000002400187944 */ /* 0x000fea0003c00000 */
[----:B------:R-:W-:-:S05]  /*2860*/  IADD3 R11, PT, PT, -R10, RZ, RZ ;  /* 0x000000ff0a0b7210 */ /* 0x000fca0007ffe1ff */
[----:B------:R-:W-:Y:S02]  /*2870*/  IMAD R28, R11, R28, R30 ;  /* 0x0000001c0b1c7224 */ /* 0x000fe400078e021e */
.L_x_385:
[----:B------:R-:W-:Y:S05]  /*2880*/  BSYNC.RECONVERGENT B0 ;  /* 0x0000000000007941 */ /* 0x000fea0003800200 */
.L_x_383:
        /* <DEDUP_REMOVED lines=8> */
[----:B------:R-:W-:Y:S01]  /*2910*/  LOP3.LUT R26, R28, R9, RZ, 0x3c, !PT ;  /* 0x000000091c1a7212 */ /* 0x000fe200078e3cff */
[----:B------:R-:W3:Y:S01]  /*2920*/  I2F.U32.RP R22, R16 ;  /* 0x0000001000167306 */ /* 0x000ee20000209000 */
[----:B------:R-:W-:-:S02]  /*2930*/  ISETP.NE.AND P5, PT, R9, RZ, PT ;  /* 0x000000ff0900720c */ /* 0x000fc40003fa5270 */
[----:B------:R-:W-:Y:S01]  /*2940*/  ISETP.GE.AND P2, PT, R26, RZ, PT ;  /* 0x000000ff1a00720c */ /* 0x000fe20003f46270 */
[----:B0-----:R-:W-:-:S04]  /*2950*/  UISETP.NE.AND UP0, UPT, UR8, URZ, UPT ;  /* 0x000000ff0800728c */ /* 0x001fc8000bf05270 */
        /* <DEDUP_REMOVED lines=11> */
[----:B------:R-:W1:Y:S01]  /*2a10*/  F2I.FTZ.U32.TRUNC.NTZ R21, R21 ;  /* 0x0000001500157305 */ /* 0x000e62000021f000 */
[----:B0-----:R-:W-:-:S07]  /*2a20*/  IMAD.MOV R20, RZ, RZ, -R31 ;  /* 0x000000ffff147224 */ /* 0x001fce00078e0a1f */
[----:B------:R-:W0:Y:S01]  /*2a30*/  MUFU.RCP R34, R13 ;  /* 0x0000000d00227308 */ /* 0x000e220000001000 */
[----:B------:R-:W-:Y:S02]  /*2a40*/  IMAD.MOV.U32 R30, RZ, RZ, RZ ;  /* 0x000000ffff1e7224 */ /* 0x000fe400078e00ff */
[----:B------:R-:W-:Y:S02]  /*2a50*/  IMAD R27, R20, R19, RZ ;  /* 0x00000013141b7224 */ /* 0x000fe400078e02ff */
[----:B------:R-:W-:Y:S02]  /*2a60*/  HFMA2 R20, -RZ, RZ, 0, 0 ;  /* 0x00000000ff147431 */ /* 0x000fe400000001ff */
[----:B-1----:R-:W-:Y:S01]  /*2a70*/  IMAD.MOV R29, RZ, RZ, -R21 ;  /* 0x000000ffff1d7224 */ /* 0x002fe200078e0a15 */
[----:B------:R-:W1:Y:S01]  /*2a80*/  I2F.U32.RP R32, R18 ;  /* 0x0000001200207306 */ /* 0x000e620000209000 */
[----:B------:R-:W-:Y:S01]  /*2a90*/  IMAD.HI.U32 R27, R31, R27, R30 ;  /* 0x0000001b1f1b7227 */ /* 0x000fe200078e001e */
[----:B------:R-:W-:-:S03]  /*2aa0*/  IABS R30, R9 ;  /* 0x00000009001e7213 */ /* 0x000fc60000000000 */
[----:B------:R-:W-:Y:S02]  /*2ab0*/  IMAD R29, R29, R16, RZ ;  /* 0x000000101d1d7224 */ /* 0x000fe400078e02ff */
[----:B------:R-:W-:Y:S01]  /*2ac0*/  IMAD.MOV R30, RZ, RZ, -R30 ;  /* 0x000000ffff1e7224 */ /* 0x000fe200078e0a1e */
[----:B------:R-:W2:Y:S01]  /*2ad0*/  I2F.U32.RP R11, R15 ;  /* 0x0000000f000b7306 */ /* 0x000ea20000209000 */
[----:B------:R-:W-:Y:S01]  /*2ae0*/  IMAD.HI.U32 R29, R21, R29, R20 ;  /* 0x0000001d151d7227 */ /* 0x000fe200078e0014 */
[----:B------:R-:W-:Y:S02]  /*2af0*/  IABS R20, R10 ;  /* 0x0000000a00147213 */ /* 0x000fe40000000000 */
[----:B------:R-:W-:Y:S01]  /*2b00*/  IABS R21, R7 ;  /* 0x0000000700157213 */ /* 0x000fe20000000000 */
[----:B------:R-:W-:Y:S01]  /*2b10*/  IMAD.HI.U32 R27, R27, R22, RZ ;  /* 0x000000161b1b7227 */ /* 0x000fe200078e00ff */
[----:B0-----:R-:W-:Y:S02]  /*2b20*/  IADD3 R34, PT, PT, R34, 0xffffffe, RZ ;  /* 0x0ffffffe22227810 */ /* 0x001fe40007ffe0ff */
[----:B-1----:R-:W0:Y:S01]  /*2b30*/  MUFU.RCP R32, R32 ;  /* 0x0000002000207308 */ /* 0x002e220000001000 */
[----:B------:R-:W-:-:S02]  /*2b40*/  IMAD R30, R27, R30, R22 ;  /* 0x0000001e1b1e7224 */ /* 0x000fc400078e0216 */
[----:B------:R-:W-:Y:S02]  /*2b50*/  IMAD.MOV R21, RZ, RZ, -R21 ;  /* 0x000000ffff157224 */ /* 0x000fe400078e0a15 */
[----:B------:R-:W-:Y:S01]  /*2b60*/  IMAD.HI.U32 R22, R29, R20, RZ ;  /* 0x000000141d167227 */ /* 0x000fe200078e00ff */
[----:B------:R-:W-:Y:S02]  /*2b70*/  ISETP.GT.U32.AND P3, PT, R19, R30, PT ;  /* 0x0000001e1300720c */ /* 0x000fe40003f64070 */
[----:B--2---:R-:W1:Y:S01]  /*2b80*/  MUFU.RCP R11, R11 ;  /* 0x0000000b000b7308 */ /* 0x004e620000001000 */
[----:B------:R-:W-:-:S05]  /*2b90*/  IMAD R21, R22, R21, R20 ;  /* 0x0000001516157224 */ /* 0x000fca00078e0214 */
[----:B------:R-:W-:Y:S02]  /*2ba0*/  ISETP.GT.U32.AND P1, PT, R16, R21, PT ;  /* 0x000000151000720c */ /* 0x000fe40003f24070 */
[----:B------:R-:W2:Y:S01]  /*2bb0*/  F2I.FTZ.U32.TRUNC.NTZ R35, R34 ;  /* 0x0000002200237305 */ /* 0x000ea2000021f000 */
[----:B0-----:R-:W-:Y:S02]  /*2bc0*/  VIADD R32, R32, 0xffffffe ;  /* 0x0ffffffe20207836 */ /* 0x001fe40000000000 */
[----:B------:R-:W-:Y:S01]  /*2bd0*/  @!P3 IMAD.IADD R30, R30, 0x1, -R19 ;  /* 0x000000011e1eb824 */ /* 0x000fe200078e0a13 */
[----:B------:R-:W-:Y:S02]  /*2be0*/  @!P3 IADD3 R27, PT, PT, R27, 0x1, RZ ;  /* 0x000000011b1bb810 */ /* 0x000fe40007ffe0ff */
[----:B------:R-:W-:Y:S02]  /*2bf0*/  ISETP.NE.AND P3, PT, R7, RZ, PT ;  /* 0x000000ff0700720c */ /* 0x000fe40003f65270 */
[----:B------:R-:W0:Y:S01]  /*2c00*/  F2I.FTZ.U32.TRUNC.NTZ R33, R32 ;  /* 0x0000002000217305 */ /* 0x000e22000021f000 */
[----:B-1----:R-:W-:-:S02]  /*2c10*/  IADD3 R31, PT, PT, R11, 0xffffffe, RZ ;  /* 0x0ffffffe0b1f7810 */ /* 0x002fc40007ffe0ff */
[----:B------:R-:W-:Y:S01]  /*2c20*/  @!P1 IADD3 R21, PT, PT, R21, -R16, RZ ;  /* 0x8000001015159210 */ /* 0x000fe20007ffe0ff */
[----:B------:R-:W-:Y:S01]  /*2c30*/  @!P1 VIADD R22, R22, 0x1 ;  /* 0x0000000116169836 */ /* 0x000fe20000000000 */
[----:B------:R-:W-:Y:S01]  /*2c40*/  ISETP.GE.U32.AND P6, PT, R30, R19, PT ;  /* 0x000000131e00720c */ /* 0x000fe20003fc6070 */
[----:B------:R-:W-:Y:S01]  /*2c50*/  HFMA2 R30, -RZ, RZ, 0, 0 ;  /* 0x00000000ff1e7431 */ /* 0x000fe200000001ff */
[----:B--2---:R-:W-:Y:S01]  /*2c60*/  IADD3 R13, PT, PT, RZ, -R35, RZ ;  /* 0x80000023ff0d7210 */ /* 0x004fe20007ffe0ff */
[----:B------:R-:W-:Y:S01]  /*2c70*/  IMAD.MOV.U32 R34, RZ, RZ, RZ ;  /* 0x000000ffff227224 */ /* 0x000fe200078e00ff */
[----:B------:R-:W1:Y:S01]  /*2c80*/  F2I.FTZ.U32.TRUNC.NTZ R31, R31 ;  /* 0x0000001f001f7305 */ /* 0x000e62000021f000 */
[----:B------:R-:W-:Y:S02]  /*2c90*/  LOP3.LUT R19, R10, R7, RZ, 0x3c, !PT ;  /* 0x000000070a137212 */ /* 0x000fe400078e3cff */
[----:B------:R-:W-:Y:S01]  /*2ca0*/  IMAD R20, R13, R14, RZ ;  /* 0x0000000e0d147224 */ /* 0x000fe200078e02ff */
[----:B------:R-:W-:-:S02]  /*2cb0*/  ISETP.GE.U32.AND P4, PT, R21, R16, PT ;  /* 0x000000101500720c */ /* 0x000fc40003f86070 */
[----:B------:R-:W-:Y:S01]  /*2cc0*/  IABS R13, R2 ;  /* 0x00000002000d7213 */ /* 0x000fe20000000000 */
[----:B------:R-:W-:Y:S01]  /*2cd0*/  IMAD.HI.U32 R20, R35, R20, R34 ;  /* 0x0000001423147227 */ /* 0x000fe200078e0022 */
[----:B------:R-:W-:Y:S02]  /*2ce0*/  IABS R11, R17 ;  /* 0x00000011000b7213 */ /* 0x000fe40000000000 */
[----:B------:R-:W-:Y:S01]  /*2cf0*/  ISETP.GE.AND P0, PT, R19, RZ, PT ;  /* 0x000000ff1300720c */ /* 0x000fe20003f06270 */
[----:B0-----:R-:W-:Y:S01]  /*2d00*/  IMAD.MOV R16, RZ, RZ, -R33 ;  /* 0x000000ffff107224 */ /* 0x001fe200078e0a21 */
[----:B------:R-:W-:Y:S01]  /*2d10*/  MOV R32, RZ ;  /* 0x000000ff00207202 */ /* 0x000fe20000000f00 */
[----:B------:R-:W-:Y:S01]  /*2d20*/  IMAD.MOV R11, RZ, RZ, -R11 ;  /* 0x000000ffff0b7224 */ /* 0x000fe200078e0a0b */
[----:B------:R-:W-:Y:S01]  /*2d30*/  IABS R21, R8 ;  /* 0x0000000800157213 */ /* 0x000fe20000000000 */
[----:B------:R-:W-:-:S04]  /*2d40*/  IMAD.HI.U32 R20, R20, R13, RZ ;  /* 0x0000000d14147227 */ /* 0x000fc800078e00ff */
[----:B------:R-:W-:Y:S02]  /*2d50*/  @P6 VIADD R27, R27, 0x1 ;  /* 0x000000011b1b6836 */ /* 0x000fe40000000000 */
[----:B------:R-:W-:Y:S02]  /*2d60*/  IMAD R13, R20, R11, R13 ;  /* 0x0000000b140d7224 */ /* 0x000fe400078e020d */
[----:B-1----:R-:W-:Y:S02]  /*2d70*/  IMAD.MOV R11, RZ, RZ, -R31 ;  /* 0x000000ffff0b7224 */ /* 0x002fe400078e0a1f */
[----:B------:R-:W-:Y:S01]  /*2d80*/  @P4 VIADD R22, R22, 0x1 ;  /* 0x0000000116164836 */ /* 0x000fe20000000000 */
[----:B------:R-:W-:Y:S01]  /*2d90*/  ISETP.GT.U32.AND P1, PT, R14, R13, PT ;  /* 0x0000000d0e00720c */ /* 0x000fe20003f24070 */
[----:B------:R-:W-:Y:S02]  /*2da0*/  IMAD R19, R16, R18, RZ ;  /* 0x0000001210137224 */ /* 0x000fe400078e02ff */
[----:B------:R-:W-:Y:S01]  /*2db0*/  @!P2 IMAD.MOV R27, RZ, RZ, -R27 ;  /* 0x000000ffff1ba224 */ /* 0x000fe200078e0a1b */
[----:B------:R-:W-:Y:S01]  /*2dc0*/  @!P5 LOP3.LUT R27, RZ, R9, RZ, 0x33, !PT ;  /* 0x00000009ff1bd212 */ /* 0x000fe200078e33ff */
[----:B------:R-:W-:Y:S01]  /*2dd0*/  IMAD R11, R11, R15, RZ ;  /* 0x0000000f0b0b7224 */ /* 0x000fe200078e02ff */
[----:B------:R-:W-:Y:S01]  /*2de0*/  ISETP.NE.AND P2, PT, R17, RZ, PT ;  /* 0x000000ff1100720c */ /* 0x000fe20003f45270 */
[----:B------:R-:W-:Y:S01]  /*2df0*/  @!P0 IMAD.MOV R22, RZ, RZ, -R22 ;  /* 0x000000ffff168224 */ /* 0x000fe200078e0a16 */
[----:B------:R-:W-:Y:S01]  /*2e00*/  @!P3 LOP3.LUT R22, RZ, R7, RZ, 0x33, !PT ;  /* 0x00000007ff16b212 */ /* 0x000fe200078e33ff */
[----:B------:R-:W-:Y:S01]  /*2e10*/  IMAD.HI.U32 R19, R33, R19, R32 ;  /* 0x0000001321137227 */ /* 0x000fe200078e0020 */
[----:B------:R-:W-:-:S02]  /*2e20*/  IABS R26, R27 ;  /* 0x0000001b001a7213 */ /* 0x000fc40000000000 */
[----:B------:R-:W-:Y:S01]  /*2e30*/  IABS R16, R22 ;  /* 0x0000001600107213 */ /* 0x000fe20000000000 */
[----:B------:R-:W-:Y:S01]  /*2e40*/  IMAD.HI.U32 R30, R31, R11, R30 ;  /* 0x0000000b1f1e7227 */ /* 0x000fe200078e001e */
[----:B------:R-:W-:Y:S02]  /*2e50*/  IABS R11, R6 ;  /* 0x00000006000b7213 */ /* 0x000fe40000000000 */
[----:B------:R-:W-:Y:S01]  /*2e60*/  ISETP.NE.AND P5, PT, R8, RZ, PT ;  /* 0x000000ff0800720c */ /* 0x000fe20003fa5270 */
[----:B------:R-:W-:Y:S01]  /*2e70*/  IMAD.MOV R21, RZ, RZ, -R21 ;  /* 0x000000ffff157224 */ /* 0x000fe200078e0a15 */
[----:B------:R-:W-:Y:S01]  /*2e80*/  IADD3 R11, PT, PT, RZ, -R11, RZ ;  /* 0x8000000bff0b7210 */ /* 0x000fe20007ffe0ff */
[----:B------:R-:W-:-:S04]  /*2e90*/  IMAD.HI.U32 R19, R19, R26, RZ ;  /* 0x0000001a13137227 */ /* 0x000fc800078e00ff */
[----:B------:R-:W-:-:S04]  /*2ea0*/  IMAD.HI.U32 R30, R30, R16, RZ ;  /* 0x000000101e1e7227 */ /* 0x000fc800078e00ff */
[----:B------:R-:W-:Y:S02]  /*2eb0*/  IMAD R21, R19, R21, R26 ;  /* 0x0000001513157224 */ /* 0x000fe400078e021a */
[----:B------:R-:W-:Y:S02]  /*2ec0*/  @!P1 IMAD.IADD R13, R13, 0x1, -R14 ;  /* 0x000000010d0d9824 */ /* 0x000fe400078e0a0e */
[----:B------:R-:W-:Y:S01]  /*2ed0*/  IMAD R16, R30, R11, R16 ;  /* 0x0000000b1e107224 */ /* 0x000fe200078e0210 */
[----:B------:R-:W-:Y:S01]  /*2ee0*/  ISETP.GT.U32.AND P3, PT, R18, R21, PT ;  /* 0x000000151200720c */ /* 0x000fe20003f64070 */
[----:B------:R-:W-:Y:S01]  /*2ef0*/  @!P1 VIADD R20, R20, 0x1 ;  /* 0x0000000114149836 */ /* 0x000fe20000000000 */
[----:B------:R-:W-:Y:S01]  /*2f00*/  ISETP.GE.U32.AND P4, PT, R13, R14, PT ;  /* 0x0000000e0d00720c */ /* 0x000fe20003f86070 */
[----:B------:R-:W-:Y:S01]  /*2f10*/  IMAD.MOV R11, RZ, RZ, -R27 ;  /* 0x000000ffff0b7224 */ /* 0x000fe200078e0a1b */
[----:B------:R-:W-:Y:S02]  /*2f20*/  ISETP.GT.U32.AND P1, PT, R15, R16, PT ;  /* 0x000000100f00720c */ /* 0x000fe40003f24070 */
[----:B------:R-:W-:Y:S01]  /*2f30*/  LOP3.LUT R13, R2, R17, RZ, 0x3c, !PT ;  /* 0x00000011020d7212 */ /* 0x000fe200078e3cff */
[----:B------:R-:W-:Y:S01]  /*2f40*/  IMAD R11, R9, R11, R28 ;  /* 0x0000000b090b7224 */ /* 0x000fe200078e021c */
[----:B------:R-:W-:-:S02]  /*2f50*/  LOP3.LUT R9, R22, R6, RZ, 0x3c, !PT ;  /* 0x0000000616097212 */ /* 0x000fc400078e3cff */
[----:B------:R-:W-:Y:S02]  /*2f60*/  ISETP.GE.AND P0, PT, R13, RZ, PT ;  /* 0x000000ff0d00720c */ /* 0x000fe40003f06270 */
[----:B------:R-:W-:Y:S01]  /*2f70*/  LOP3.LUT R13, R27, R8, RZ, 0x3c, !PT ;  /* 0x000000081b0d7212 */ /* 0x000fe200078e3cff */
[----:B------:R-:W-:Y:S01]  /*2f80*/  @!P3 IMAD.IADD R21, R21, 0x1, -R18 ;  /* 0x000000011515b824 */ /* 0x000fe200078e0a12 */
[----:B------:R-:W-:Y:S02]  /*2f90*/  @!P3 IADD3 R19, PT, PT, R19, 0x1, RZ ;  /* 0x000000011313b810 */ /* 0x000fe40007ffe0ff */
[----:B------:R-:W-:Y:S01]  /*2fa0*/  @P4 IADD3 R20, PT, PT, R20, 0x1, RZ ;  /* 0x0000000114144810 */ /* 0x000fe20007ffe0ff */
[----:B------:R-:W-:Y:S01]  /*2fb0*/  @!P1 IMAD.IADD R16, R16, 0x1, -R15 ;  /* 0x0000000110109824 */ /* 0x000fe200078e0a0f */
[----:B------:R-:W-:Y:S01]  /*2fc0*/  ISETP.GE.U32.AND P6, PT, R21, R18, PT ;  /* 0x000000121500720c */ /* 0x000fe20003fc6070 */
[----:B------:R-:W-:Y:S01]  /*2fd0*/  @!P1 VIADD R30, R30, 0x1 ;  /* 0x000000011e1e9836 */ /* 0x000fe20000000000 */
[----:B------:R-:W-:-:S02]  /*2fe0*/  ISETP.NE.AND P1, PT, R6, RZ, PT ;  /* 0x000000ff0600720c */ /* 0x000fc40003f25270 */
[----:B------:R-:W-:Y:S02]  /*2ff0*/  ISETP.GE.U32.AND P4, PT, R16, R15, PT ;  /* 0x0000000f1000720c */ /* 0x000fe40003f86070 */
[----:B------:R-:W-:Y:S02]  /*3000*/  @!P0 IADD3 R20, PT, PT, -R20, RZ, RZ ;  /* 0x000000ff14148210 */ /* 0x000fe40007ffe1ff */
[----:B------:R-:W-:Y:S02]  /*3010*/  @!P2 LOP3.LUT R20, RZ, R17, RZ, 0x33, !PT ;  /* 0x00000011ff14a212 */ /* 0x000fe400078e33ff */
[----:B------:R-:W-:Y:S02]  /*3020*/  ISETP.GE.AND P2, PT, R13, RZ, PT ;  /* 0x000000ff0d00720c */ /* 0x000fe40003f46270 */
[----:B------:R-:W-:Y:S01]  /*3030*/  ISETP.GE.AND P0, PT, R9, RZ, PT ;  /* 0x000000ff0900720c */ /* 0x000fe20003f06270 */
[----:B------:R-:W-:-:S04]  /*3040*/  IMAD.WIDE R14, R20, UR9, RZ ;  /* 0x00000009140e7c25 */ /* 0x000fc8000f8e02ff */
[----:B------:R-:W-:Y:S01]  /*3050*/  @P6 VIADD R19, R19, 0x1 ;  /* 0x0000000113136836 */ /* 0x000fe20000000000 */
[----:B------:R-:W-:Y:S01]  /*3060*/  @P4 IADD3 R30, PT, PT, R30, 0x1, RZ ;  /* 0x000000011e1e4810 */ /* 0x000fe20007ffe0ff */
[----:B------:R-:W-:Y:S02]  /*3070*/  IMAD.MOV R20, RZ, RZ, -R20 ;  /* 0x000000ffff147224 */ /* 0x000fe400078e0a14 */
[----:B------:R-:W-:Y:S01]  /*3080*/  IMAD.WIDE.U32 R14, R0, UR8, R14 ;  /* 0x00000008000e7c25 */ /* 0x000fe2000f8e000e */
[----:B------:R-:W-:-:S03]  /*3090*/  UIMAD UR8, UR22, UR8, URZ ;  /* 0x00000008160872a4 */ /* 0x000fc6000f8e02ff */
[----:B------:R-:W-:Y:S01]  /*30a0*/  @!P2 IMAD.MOV R19, RZ, RZ, -R19 ;  /* 0x000000ffff13a224 */ /* 0x000fe200078e0a13 */
[----:B------:R-:W-:Y:S01]  /*30b0*/  @!P5 LOP3.LUT R19, RZ, R8, RZ, 0x33, !PT ;  /* 0x00000008ff13d212 */ /* 0x000fe200078e33ff */
[----:B------:R-:W-:Y:S01]  /*30c0*/  @!P0 IMAD.MOV R30, RZ, RZ, -R30 ;  /* 0x000000ffff1e8224 */ /* 0x000fe200078e0a1e */
[----:B------:R-:W-:Y:S01]  /*30d0*/  @!P1 LOP3.LUT R30, RZ, R6, RZ, 0x33, !PT ;  /* 0x00000006ff1e9212 */ /* 0x000fe200078e33ff */
[----:B------:R-:W-:Y:S01]  /*30e0*/  IMAD R15, R0, UR12, R15 ;  /* 0x0000000c000f7c24 */ /* 0x000fe2000f8e020f */
[----:B------:R-:W-:Y:S01]  /*30f0*/  IADD3 R0, PT, PT, -R22, RZ, RZ ;  /* 0x000000ff16007210 */ /* 0x000fe20007ffe1ff */
        /* <DEDUP_REMOVED lines=25> */
.L_x_380:
[----:B------:R-:W0:Y:S01]  /*3290*/  LDC.64 R2, c[0x0][0x420] ;  /* 0x00010800ff027b82 */ /* 0x000e220000000a00 */
[----:B------:R-:W-:-:S05]  /*32a0*/  IADD3 R0, PT, PT, R12, UR20, RZ ;  /* 0x000000140c007c10 */ /* 0x000fca000fffe0ff */
[----:B0-----:R-:W-:-:S05]  /*32b0*/  IMAD.WIDE.U32 R2, R0, 0x4, R2 ;  /* 0x0000000400027825 */ /* 0x001fca00078e0002 */
[----:B------:R0:W-:Y:S02]  /*32c0*/  STG.E desc[UR10][R2.64], R23 ;  /* 0x0000001702007986 */ /* 0x0001e4000c10190a */
.L_x_379:
[----:B------:R-:W-:Y:S05]  /*32d0*/  BSYNC.RECONVERGENT B1 ;  /* 0x0000000000017941 */ /* 0x000fea0003800200 */
.L_x_378:
[----:B------:R-:W2:Y:S01]  /*32e0*/  LDCU UR9, c[0x0][0x534] ;  /* 0x0000a680ff0977ac */ /* 0x000ea20008000800 */
[C---:B------:R-:W-:Y:S01]  /*32f0*/  LOP3.LUT R9, R4.reuse, 0x7, RZ, 0xc0, !PT ;  /* 0x0000000704097812 */ /* 0x040fe200078ec0ff */
[----:B------:R-:W3:Y:S01]  /*3300*/  S2UR UR4, SR_CgaCtaId ;  /* 0x00000000000479c3 */ /* 0x000ee20000008800 */
[----:B------:R-:W-:Y:S01]  /*3310*/  IMAD.SHL.U32 R7, R4, 0x4, RZ ;  /* 0x0000000404077824 */ /* 0x000fe200078e00ff */
[----:B------:R-:W-:Y:S01]  /*3320*/  UMOV UR5, 0x400 ;  /* 0x0000040000057882 */ /* 0x000fe20000000000 */
[C---:B------:R-:W-:Y:S02]  /*3330*/  LOP3.LUT R0, R9.reuse, 0x8, RZ, 0xfc, !PT ;  /* 0x0000000809007812 */ /* 0x040fe400078efcff */
[----:B01----:R-:W-:Y:S01]  /*3340*/  CS2R R2, SRZ ;  /* 0x0000000000027805 */ /* 0x003fe2000001ff00 */
[----:B------:R-:W-:Y:S01]  /*3350*/  IMAD.MOV.U32 R5, RZ, RZ, RZ ;  /* 0x000000ffff057224 */ /* 0x000fe200078e00ff */
[----:B--2---:R-:W-:Y:S01]  /*3360*/  ISETP.GE.AND P1, PT, R9, UR9, PT ;  /* 0x0000000909007c0c */ /* 0x004fe2000bf26270 */
[----:B------:R-:W-:Y:S01]  /*3370*/  UISETP.GE.AND UP0, UPT, UR9, 0x1, UPT ;  /* 0x000000010900788c */ /* 0x000fe2000bf06270 */
[----:B------:R-:W-:Y:S01]  /*3380*/  ISETP.GE.AND P0, PT, R0, UR9, PT ;  /* 0x0000000900007c0c */ /* 0x000fe2000bf06270 */
[----:B------:R-:W-:Y:S01]  /*3390*/  HFMA2 R0, -RZ, RZ, 0, 0 ;  /* 0x00000000ff007431 */ /* 0x000fe200000001ff */
[----:B------:R-:W-:-:S02]  /*33a0*/  ISETP.GT.U32.OR P1, PT, R4, 0x7f, P1 ;  /* 0x0000007f0400780c */ /* 0x000fc40000f24470 */
[----:B------:R-:W-:Y:S01]  /*33b0*/  ISETP.GT.U32.OR P0, PT, R4, 0x7f, P0 ;  /* 0x0000007f0400780c */ /* 0x000fe20000704470 */
[----:B---3--:R-:W-:-:S06]  /*33c0*/  ULEA UR4, UR4, UR5, 0x18 ;  /* 0x0000000504047291 */ /* 0x008fcc000f8ec0ff */
        /* <DEDUP_REMOVED lines=20> */
[----:B------:R-:W-:Y:S02]  /*3510*/  UIADD3 UR8, UPT, UPT, UR21, -UR20, URZ ;  /* 0x8000001415087290 */ /* 0x000fe4000fffe0ff */
[----:B-1----:R-:W-:-:S02]  /*3520*/  UIMAD UR6, UR20, UR7, URZ ;  /* 0x00000007140672a4 */ /* 0x002fc4000f8e02ff */
[----:B------:R-:W-:-:S04]  /*3530*/  UIMAD UR7, UR21, UR7, URZ ;  /* 0x00000007150772a4 */ /* 0x000fc8000f8e02ff */
[----:B------:R-:W-:Y:S01]  /*3540*/  IMAD.U32 R15, RZ, RZ, UR6 ;  /* 0x00000006ff0f7e24 */ /* 0x000fe2000f8e00ff */
[----:B------:R-:W-:Y:S01]  /*3550*/  LEA R0, P0, R0, UR6, 0x2 ;  /* 0x0000000600007c11 */ /* 0x000fe2000f8010ff */
[----:B------:R-:W-:-:S03]  /*3560*/  ULOP3.LUT UR6, UR9, 0x3, URZ, 0xc0, !UPT ;  /* 0x0000000309067892 */ /* 0x000fc6000f8ec0ff */
[----:B------:R-:W-:Y:S02]  /*3570*/  LEA.HI.X.SX32 R15, R15, RZ, 0x1, P0 ;  /* 0x000000ff0f0f7211 */ /* 0x000fe400000f0eff */
[----:B0-----:R-:W-:-:S04]  /*3580*/  LEA R14, P0, R0, UR4, 0x2 ;  /* 0x00000004000e7c11 */ /* 0x001fc8000f8010ff */
[----:B------:R-:W-:Y:S01]  /*3590*/  LEA.HI.X R15, R0, UR5, R15, 0x2, P0 ;  /* 0x00000005000f7c11 */ /* 0x000fe200080f140f */
[----:B------:R-:W-:Y:S01]  /*35a0*/  IMAD.MOV.U32 R0, RZ, RZ, RZ ;  /* 0x000000ffff007224 */ /* 0x000fe200078e00ff */
[----:B------:R-:W-:Y:S07]  /*35b0*/  BRA.U !UP0, `(.L_x_387) ;  /* 0x0000001108247547 */ /* 0x000fee000b800000 */
[----:B------:R-:W-:Y:S01]  /*35c0*/  ULOP3.LUT UR4, UR9, 0x7ffffffc, URZ, 0xc0, !UPT ;  /* 0x7ffffffc09047892 */ /* 0x000fe2000f8ec0ff */
[----:B------:R-:W-:Y:S01]  /*35d0*/  VIADD R6, R6, 0x88 ;  /* 0x0000008806067836 */ /* 0x000fe20000000000 */
[----:B------:R-:W-:Y:S01]  /*35e0*/  CS2R R2, SRZ ;  /* 0x0000000000027805 */ /* 0x000fe2000001ff00 */
[----:B------:R-:W-:Y:S01]  /*35f0*/  IMAD.MOV.U32 R0, RZ, RZ, RZ ;  /* 0x000000ffff007224 */ /* 0x000fe200078e00ff */
[----:B------:R-:W-:Y:S01]  /*3600*/  UIADD3 UR5, UPT, UPT, -UR4, URZ, URZ ;  /* 0x000000ff04057290 */ /* 0x000fe2000fffe1ff */
[----:B------:R-:W-:Y:S01]  /*3610*/  MOV R5, RZ ;  /* 0x000000ff00057202 */ /* 0x000fe20000000f00 */
[----:B------:R-:W-:Y:S01]  /*3620*/  UIMAD.WIDE UR18, UR7, 0x10, URZ ;  /* 0x00000010071278a5 */ /* 0x000fe2000f8e02ff */
[----:B------:R-:W-:Y:S01]  /*3630*/  MOV R13, UR4 ;  /* 0x00000004000d7c02 */ /* 0x000fe20008000f00 */
[----:B------:R-:W-:Y:S02]  /*3640*/  UISETP.GE.AND UP0, UPT, UR5, URZ, UPT ;  /* 0x000000ff0500728c */ /* 0x000fe4000bf06270 */
        /* <DEDUP_REMOVED lines=11> */
.L_x_390:
        /* <DEDUP_REMOVED lines=133> */
.L_x_389:
[----:B------:R-:W-:-:S04]  /*3f50*/  UIADD3 UR4, UPT, UPT, -UR5, URZ, URZ ;  /* 0x000000ff05047290 */ /* 0x000fc8000fffe1ff */
[----:B------:R-:W-:-:S09]  /*3f60*/  UISETP.GT.AND UP0, UPT, UR4, 0x4, UPT ;  /* 0x000000040400788c */ /* 0x000fd2000bf04270 */
[----:B------:R-:W-:Y:S05]  /*3f70*/  BRA.U !UP0, `(.L_x_391) ;  /* 0x0000000508187547 */ /* 0x000fea000b800000 */
[----:B------:R-:W-:Y:S01]  /*3f80*/  ISETP.GE.AND P0, PT, R12, UR8, PT ;  /* 0x000000080c007c0c */ /* 0x000fe2000bf06270 */
[----:B------:R-:W0:-:S12]  /*3f90*/  LDS R4, [R6+-0x88] ;  /* 0xffff780006047984 */ /* 0x000e180000000800 */
        /* <DEDUP_REMOVED lines=8> */
[----:B------:R0:W2:Y:S01]  /*4020*/  @!P0 LDG.E.128 R8, desc[UR10][R16.64] ;  /* 0x0000000a10088981 */ /* 0x0000a2000c1e1d00 */
[----:B------:R-:W-:-:S03]  /*4030*/  @!P0 IADD3.X R19, PT, PT, R15, UR15, RZ, P1, !PT ;  /* 0x0000000f0f138c10 */ /* 0x000fc60008ffe4ff */
[----:B------:R-:W2:Y:S01]  /*4040*/  LDS R4, [R6+-0x44] ;  /* 0xffffbc0006047984 */ /* 0x000ea20000000800 */
[----:B------:R-:W-:-:S03]  /*4050*/  @!P0 IADD3 R20, P1, PT, R14, UR16, RZ ;  /* 0x000000100e148c10 */ /* 0x000fc6000ff3e0ff */
[----:B0-----:R-:W-:Y:S01]  /*4060*/  LDS R17, [R6+0xcc] ;  /* 0x0000cc0006117984 */ /* 0x001fe20000000800 */
        /* <DEDUP_REMOVED lines=55> */
.L_x_391:
[----:B------:R-:W-:-:S09]  /*43e0*/  UISETP.NE.OR UP1, UPT, UR5, URZ, UP1 ;  /* 0x000000ff0500728c */ /* 0x000fd20008f25670 */
[----:B------:R-:W-:Y:S05]  /*43f0*/  BRA.U !UP1, `(.L_x_387) ;  /* 0x0000000109947547 */ /* 0x000fea000b800000 */
.L_x_388:
[----:B------:R-:W-:-:S13]  /*4400*/  ISETP.GE.AND P0, PT, R12, UR8, PT ;  /* 0x000000080c007c0c */ /* 0x000fda000bf06270 */
.L_x_392:
        /* <DEDUP_REMOVED lines=36> */
.L_x_387:
[----:B------:R-:W-:-:S09]  /*4650*/  UISETP.NE.AND UP0, UPT, UR6, URZ, UPT ;  /* 0x000000ff0600728c */ /* 0x000fd2000bf05270 */
[----:B------:R-:W-:Y:S05]  /*4660*/  BRA.U !UP0, `(.L_x_386) ;  /* 0x0000000108507547 */ /* 0x000fea000b800000 */
[----:B------:R-:W0:Y:S01]  /*4670*/  S2UR UR4, SR_CgaCtaId ;  /* 0x00000000000479c3 */ /* 0x000e220000008800 */
[----:B------:R-:W-:Y:S01]  /*4680*/  UMOV UR5, 0x400 ;  /* 0x0000040000057882 */ /* 0x000fe20000000000 */
[----:B------:R-:W-:Y:S01]  /*4690*/  IMAD R13, R13, 0x11, R12 ;  /* 0x000000110d0d7824 */ /* 0x000fe200078e020c */
[----:B------:R-:W-:Y:S01]  /*46a0*/  ISETP.GE.AND P0, PT, R12, UR8, PT ;  /* 0x000000080c007c0c */ /* 0x000fe2000bf06270 */
[----:B------:R-:W-:Y:S02]  /*46b0*/  UIMAD.WIDE UR12, UR7, 0x4, URZ ;  /* 0x00000004070c78a5 */ /* 0x000fe4000f8e02ff */
[----:B------:R-:W-:Y:S02]  /*46c0*/  UIADD3 UR6, UPT, UPT, -UR6, URZ, URZ ;  /* 0x000000ff06067290 */ /* 0x000fe4000fffe1ff */
[----:B0-----:R-:W-:-:S06]  /*46d0*/  ULEA UR4, UR4, UR5, 0x18 ;  /* 0x0000000504047291 */ /* 0x001fcc000f8ec0ff */
[----:B------:R-:W-:-:S07]  /*46e0*/  LEA R6, R13, UR4, 0x2 ;  /* 0x000000040d067c11 */ /* 0x000fce000f8e10ff */
.L_x_393:
        /* <DEDUP_REMOVED lines=12> */
.L_x_386:
        /* <DEDUP_REMOVED lines=81> */
        .weak           $__internal_10_$__cuda_sm20_div_s64
        .type           $__internal_10_$__cuda_sm20_div_s64,@function
        .size           $__internal_10_$__cuda_sm20_div_s64,(.L_x_10218 - $__internal_10_$__cuda_sm20_div_s64)
$__internal_10_$__cuda_sm20_div_s64:
        /* <DEDUP_REMOVED lines=71> */
[----:B------:R-:W-:Y:S01]  /*5130*/  IMAD.MOV.U32 R15, RZ, RZ, 0x0 ;  /* 0x00000000ff0f7424 */ /* 0x000fe200078e00ff */
[----:B------:R-:W-:Y:S02]  /*5140*/  ISETP.GE.AND P2, PT, R13, RZ, PT ;  /* 0x000000ff0d00720c */ /* 0x000fe40003f46270 */
[----:B------:R-:W-:Y:S02]  /*5150*/  SEL R14, R11, R14, P0 ;  /* 0x0000000e0b0e7207 */ /* 0x000fe40000000000 */
[----:B------:R-:W-:-:S02]  /*5160*/  IADD3 R11, P1, PT, RZ, -R10, RZ ;  /* 0x8000000aff0b7210 */ /* 0x000fc40007f3e0ff */
        /* <DEDUP_REMOVED lines=8> */
[----:B------:R-:W-:Y:S06]  /*51f0*/  RET.REL.NODEC R14 `(_ZN5flash32flash_fwd_splitkv_combine_kernelI23Flash_fwd_kernel_traitsILi32ELi64ELi256ELi4ELb0ELb0EN7cutlass10bfloat16_tE19Flash_kernel_traitsILi32ELi64ELi256ELi4ES3_EELi16ELi4ELb1EEEvNS_16Flash_fwd_paramsE) ;  /* 0xffffffac0e807950 */ /* 0x000fec0003c3ffff */
.L_x_394:
        /* <DEDUP_REMOVED lines=16> */
.L_x_10218:


//--------------------- .text._ZN5flash32flash_fwd_splitkv_combine_kernelI23Flash_fwd_kernel_traitsILi32ELi64ELi256ELi4ELb0ELb0EN7cutlass10bfloat16_tE19Flash_kernel_traitsILi32ELi64ELi256ELi4ES3_EELi16ELi3ELb1EEEvNS_16Flash_fwd_paramsE --------------------------
	.section	.text._ZN5flash32flash_fwd_splitkv_combine_kernelI23Flash_fwd_kernel_traitsILi32ELi64ELi256ELi4ELb0ELb0EN7cutlass10bfloat16_tE19Flash_kernel_traitsILi32ELi64ELi256ELi4ES3_EELi16ELi3ELb1EEEvNS_16Flash_fwd_paramsE,"ax",@progbits
	.align	128
        .global         _ZN5flash32flash_fwd_splitkv_combine_kernelI23Flash_fwd_kernel_traitsILi32ELi64ELi256ELi4ELb0ELb0EN7cutlass10bfloat16_tE19Flash_kernel_traitsILi32ELi64ELi256ELi4ES3_EELi16ELi3ELb1EEEvNS_16Flash_fwd_paramsE
        .type           _ZN5flash32flash_fwd_splitkv_combine_kernelI23Flash_fwd_kernel_traitsILi32ELi64ELi256ELi4ELb0ELb0EN7cutlass10bfloat16_tE19Flash_kernel_traitsILi32ELi64ELi256ELi4ES3_EELi16ELi3ELb1EEEvNS_16Flash_fwd_paramsE,@function
        .size           _ZN5flash32flash_fwd_splitkv_combine_kernelI23Flash_fwd_kernel_traitsILi32ELi64ELi256ELi4ELb0ELb0EN7cutlass10bfloat16_tE19Flash_kernel_traitsILi32ELi64ELi256ELi4ES3_EELi16ELi3ELb1EEEvNS_16Flash_fwd_paramsE,(.L_x_10219 - _ZN5flash32flash_fwd_splitkv_combine_kernelI23Flash_fwd_kernel_traitsILi32ELi64ELi256ELi4ELb0ELb0EN7cutlass10bfloat16_tE19Flash_kernel_traitsILi32ELi64ELi256ELi4ES3_EELi16ELi3ELb1EEEvNS_16Flash_fwd_paramsE)
        .other          _ZN5flash32flash_fwd_splitkv_combine_kernelI23Flash_fwd_kernel_traitsILi32ELi64ELi256ELi4ELb0ELb0EN7cutlass10bfloat16_tE19Flash_kernel_traitsILi32ELi64ELi256ELi4ES3_EELi16ELi3ELb1EEEvNS_16Flash_fwd_paramsE,@"STO_CUDA_ENTRY STV_DEFAULT"
_ZN5flash32flash_fwd_splitkv_combine_kernelI23Flash_fwd_kernel_traitsILi32ELi64ELi256ELi4ELb0ELb0EN7cutlass10bfloat16_tE19Flash_kernel_traitsILi32ELi64ELi256ELi4ES3_EELi16ELi3ELb1EEEvNS_16Flash_fwd_paramsE:
.text._ZN5flash32flash_fwd_splitkv_combine_kernelI23Flash_fwd_kernel_traitsILi32ELi64ELi256ELi4ELb0ELb0EN7cutlass10bfloat16_tE19Flash_kernel_traitsILi32ELi64ELi256ELi4ES3_EELi16ELi3ELb1EEEvNS_16Flash_fwd_paramsE:
[----:B------:R-:W-:Y:S01]  /*0000*/  LDC R1, c[0x0][0x37c] ;  /* 0x0000df00ff017b82 */ /* 0x000fe20000000800 */
[----:B------:R-:W0:Y:S07]  /*0010*/  LDCU UR8, c[0x0][0x3e0] ;  /* 0x00007c00ff0877ac */ /* 0x000e2e0008000800 */
[----:B------:R-:W1:Y:S01]  /*0020*/  S2UR UR13, SR_CTAID.X ;  /* 0x00000000000d79c3 */ /* 0x000e620000002500 */
[----:B------:R-:W0:Y:S02]  /*0030*/  LDCU.64 UR14, c[0x0][0x430] ;  /* 0x00008600ff0e77ac */ /* 0x000e240008000a00 */
[----:B0-----:R-:W-:-:S02]  /*0040*/  UIMAD UR8, UR8, UR15, URZ ;  /* 0x0000000f080872a4 */ /* 0x001fc4000f8e02ff */
[----:B-1----:R-:W-:Y:S02]  /*0050*/  USHF.L.U32 UR13, UR13, 0x4, URZ ;  /* 0x000000040d0d7899 */ /* 0x002fe400080006ff */
[----:B------:R-:W-:-:S04]  /*0060*/  UIMAD UR14, UR8, UR14, URZ ;  /* 0x0000000e080e72a4 */ /* 0x000fc8000f8e02ff */
[----:B------:R-:W-:-:S04]  /*0070*/  UISETP.LT.AND UP0, UPT, UR14, UR15, UPT ;  /* 0x0000000f0e00728c */ /* 0x000fc8000bf01270 */
[----:B------:R-:W-:Y:S02]  /*0080*/  USEL UR12, UR14, UR15, UP0 ;  /* 0x0000000f0e0c7287 */ /* 0x000fe40008000000 */
[----:B------:R-:W-:Y:S02]  /*0090*/  USHF.R.S32.HI UR15, URZ, 0x1f, UR14 ;  /* 0x0000001fff0f7899 */ /* 0x000fe4000801140e */
        /* <DEDUP_REMOVED lines=28> */
.L_x_395:
[----:B------:R-:W-:Y:S01]  /*0260*/  IMAD.U32 R16, RZ, RZ, UR14 ;  /* 0x0000000eff107e24 */ /* 0x000fe2000f8e00ff */
[----:B------:R-:W-:Y:S01]  /*0270*/  MOV R20, UR12 ;  /* 0x0000000c00147c02 */ /* 0x000fe20008000f00 */
[----:B------:R-:W-:Y:S01]  /*0280*/  IMAD.U32 R21, RZ, RZ, UR15 ;  /* 0x0000000fff157e24 */ /* 0x000fe2000f8e00ff */
[----:B------:R-:W-:Y:S02]  /*0290*/  MOV R19, UR7 ;  /* 0x0000000700137c02 */ /* 0x000fe40008000f00 */
[----:B------:R-:W-:Y:S02]  /*02a0*/  MOV R18, 0x2c0 ;  /* 0x000002c000127802 */ /* 0x000fe40000000f00 */
[----:B------:R-:W-:Y:S05]  /*02b0*/  CALL.REL.NOINC `($__internal_11_$__cuda_sm20_div_s64) ;  /* 0x0000004800207944 */ /* 0x000fea0003c00000 */
[----:B------:R-:W-:-:S07]  /*02c0*/  MOV R11, R13 ;  /* 0x0000000d000b7202 */ /* 0x000fce0000000f00 */
.L_x_396:
        /* <DEDUP_REMOVED lines=30> */
.L_x_398:
[----:B------:R-:W-:Y:S01]  /*04b0*/  IMAD.MOV.U32 R16, RZ, RZ, R10 ;  /* 0x000000ffff107224 */ /* 0x000fe200078e000a */
[----:B------:R-:W-:Y:S02]  /*04c0*/  MOV R21, R11 ;  /* 0x0000000b00157202 */ /* 0x000fe40000000f00 */
[----:B------:R-:W-:Y:S02]  /*04d0*/  MOV R18, 0x4f0 ;  /* 0x000004f000127802 */ /* 0x000fe40000000f00 */
[----:B------:R-:W-:Y:S05]  /*04e0*/  CALL.REL.NOINC `($__internal_11_$__cuda_sm20_div_s64) ;  /* 0x0000004400947944 */ /* 0x000fea0003c00000 */
[----:B------:R-:W-:Y:S02]  /*04f0*/  MOV R4, R10 ;  /* 0x0000000a00047202 */ /* 0x000fe40000000f00 */
[----:B------:R-:W-:Y:S02]  /*0500*/  MOV R5, R13 ;  /* 0x0000000d00057202 */ /* 0x000fe40000000f00 */
.L_x_399:
[----:B------:R-:W-:Y:S05]  /*0510*/  BSYNC.RECONVERGENT B0 ;  /* 0x0000000000007941 */ /* 0x000fea0003800200 */
.L_x_397:
        /* <DEDUP_REMOVED lines=57> */
.L_x_401:
[----:B------:R-:W-:Y:S01]  /*08b0*/  IMAD.MOV.U32 R16, RZ, RZ, R20 ;  /* 0x000000ffff107224 */ /* 0x000fe200078e0014 */
[----:B------:R-:W-:Y:S01]  /*08c0*/  MOV R20, R11 ;  /* 0x0000000b00147202 */ /* 0x000fe20000000f00 */
[----:B------:R-:W-:Y:S01]  /*08d0*/  IMAD.MOV.U32 R21, RZ, RZ, R19 ;  /* 0x000000ffff157224 */ /* 0x000fe200078e0013 */
[----:B------:R-:W-:Y:S02]  /*08e0*/  MOV R19, R29 ;  /* 0x0000001d00137202 */ /* 0x000fe40000000f00 */
[----:B------:R-:W-:Y:S02]  /*08f0*/  MOV R18, 0x910 ;  /* 0x0000091000127802 */ /* 0x000fe40000000f00 */
[----:B------:R-:W-:Y:S05]  /*0900*/  CALL.REL.NOINC `($__internal_11_$__cuda_sm20_div_s64) ;  /* 0x00000040008c7944 */ /* 0x000fea0003c00000 */
[----:B------:R-:W-:Y:S02]  /*0910*/  MOV R12, R10 ;  /* 0x0000000a000c7202 */ /* 0x000fe40000000f00 */
.L_x_402:
[----:B------:R-:W-:Y:S05]  /*0920*/  BSYNC.RECONVERGENT B0 ;  /* 0x0000000000007941 */ /* 0x000fea0003800200 */
.L_x_400:
        /* <DEDUP_REMOVED lines=69> */
[----:B------:R-:W-:Y:S02]  /*0d80*/  ULOP3.LUT UR10, UR10, UR5, URZ, 0x3c, !UPT ;  /* 0x000000050a0a7292 */ /* 0x000fe4000f8e3cff */
[----:B------:R-:W-:Y:S01]  /*0d90*/  UMOV UR17, UR23 ;  /* 0x0000001700117c82 */ /* 0x000fe20008000000 */
[----:B------:R-:W-:Y:S01]  /*0da0*/  ISETP.LE.AND P0, PT, RZ, UR22, PT ;  /* 0x00000016ff007c0c */ /* 0x000fe2000bf03270 */
[----:B------:R-:W-:Y:S01]  /*0db0*/  UIADD3 UR19, UPT, UPT, -UR17, URZ, URZ ;  /* 0x000000ff11137290 */ /* 0x000fe2000fffe1ff */
[----:B------:R-:W0:Y:S03]  /*0dc0*/  LDCU.U8 UR18, c[0x0][0x549] ;  /* 0x0000a920ff1277ac */ /* 0x000e260008000000 */
[----:B------:R-:W-:-:S04]  /*0dd0*/  UIMAD UR19, UR20, UR19, UR21 ;  /* 0x00000013141372a4 */ /* 0x000fc8000f8e0215 */
[----:B------:R-:W-:Y:S02]  /*0de0*/  @!P1 VIADD R0, R0, -UR16 ;  /* 0x8000001000009c36 */ /* 0x000fe40008000000 */
[----:B------:R-:W-:Y:S01]  /*0df0*/  @!P1 VIADD R3, R3, 0x1 ;  /* 0x0000000103039836 */ /* 0x000fe20000000000 */
[----:B------:R-:W-:Y:S01]  /*0e00*/  ISETP.NE.AND P1, PT, RZ, UR6, PT ;  /* 0x00000006ff007c0c */ /* 0x000fe2000bf25270 */
[----:B------:R-:W-:Y:S01]  /*0e10*/  UISETP.GT.U32.AND UP1, UPT, UR20, UR19, UPT ;  /* 0x000000131400728c */ /* 0x000fe2000bf24070 */
[----:B------:R-:W-:Y:S01]  /*0e20*/  ISETP.GE.U32.AND P2, PT, R0, UR16, PT ;  /* 0x0000001000007c0c */ /* 0x000fe2000bf46070 */
[----:B0-----:R-:W-:-:S09]  /*0e30*/  UISETP.NE.AND UP0, UPT, UR18, URZ, UPT ;  /* 0x000000ff1200728c */ /* 0x001fd2000bf05270 */
[----:B------:R-:W-:Y:S02]  /*0e40*/  @!UP1 UIADD3 UR19, UPT, UPT, UR19, -UR20, URZ ;  /* 0x8000001413139290 */ /* 0x000fe4000fffe0ff */
[----:B------:R-:W-:Y:S01]  /*0e50*/  USEL UR9, UR9, 0x1, !UP0 ;  /* 0x0000000109097887 */ /* 0x000fe2000c000000 */
[----:B------:R-:W-:Y:S01]  /*0e60*/  @P2 VIADD R3, R3, 0x1 ;  /* 0x0000000103032836 */ /* 0x000fe20000000000 */
[----:B------:R-:W-:Y:S02]  /*0e70*/  UISETP.GE.U32.AND UP3, UPT, UR19, UR20, UPT ;  /* 0x000000141300728c */ /* 0x000fe4000bf66070 */
[----:B------:R-:W-:Y:S01]  /*0e80*/  UISETP.GE.AND UP0, UPT, UR10, URZ, UPT ;  /* 0x000000ff0a00728c */ /* 0x000fe2000bf06270 */
[----:B------:R-:W-:Y:S01]  /*0e90*/  @!P0 IMAD.MOV R3, RZ, RZ, -R3 ;  /* 0x000000ffff038224 */ /* 0x000fe200078e0a03 */
[----:B------:R-:W-:Y:S01]  /*0ea0*/  @!P1 LOP3.LUT R3, RZ, UR16, RZ, 0x33, !PT ;  /* 0x00000010ff039c12 */ /* 0x000fe2000f8e33ff */
[----:B------:R-:W-:Y:S02]  /*0eb0*/  @!UP1 UIADD3 UR17, UPT, UPT, UR17, 0x1, URZ ;  /* 0x0000000111119890 */ /* 0x000fe4000fffe0ff */
[----:B------:R-:W-:Y:S01]  /*0ec0*/  UISETP.NE.AND UP1, UPT, UR11, URZ, UPT ;  /* 0x000000ff0b00728c */ /* 0x000fe2000bf25270 */
[----:B------:R-:W-:Y:S01]  /*0ed0*/  ISETP.LT.U32.AND P0, PT, R12, R3, PT ;  /* 0x000000030c00720c */ /* 0x000fe20003f01070 */
[----:B------:R-:W-:Y:S01]  /*0ee0*/  USHF.R.S32.HI UR11, URZ, 0x1f, UR6 ;  /* 0x0000001fff0b7899 */ /* 0x000fe20008011406 */
[----:B------:R-:W-:Y:S01]  /*0ef0*/  SHF.R.S32.HI R7, RZ, 0x1f, R3 ;  /* 0x0000001fff077819 */ /* 0x000fe20000011403 */
[----:B------:R-:W-:-:S02]  /*0f00*/  @UP3 UIADD3 UR17, UPT, UPT, UR17, 0x1, URZ ;  /* 0x0000000111113890 */ /* 0x000fc4000fffe0ff */
[----:B------:R-:W-:Y:S01]  /*0f10*/  USEL UR10, URZ, 0x1, !UP1 ;  /* 0x00000001ff0a7887 */ /* 0x000fe2000c800000 */
[CC--:B------:R-:W-:Y:S01]  /*0f20*/  ISETP.LT.AND.EX P0, PT, R13.reuse, R7.reuse, PT, P0 ;  /* 0x000000070d00720c */ /* 0x0c0fe20003f01300 */
[----:B------:R-:W-:Y:S02]  /*0f30*/  @!UP0 UIADD3 UR17, UPT, UPT, -UR17, URZ, URZ ;  /* 0x000000ff11118290 */ /* 0x000fe4000fffe1ff */
[----:B------:R-:W-:Y:S01]  /*0f40*/  ULOP3.LUT UR10, UR11, UR10, URZ, 0xfc, !UPT ;  /* 0x0000000a0b0a7292 */ /* 0x000fe2000f8efcff */
[C---:B------:R-:W-:Y:S01]  /*0f50*/  SEL R0, R13.reuse, R7, P0 ;  /* 0x000000070d007207 */ /* 0x040fe20000000000 */
[----:B------:R-:W-:Y:S01]  /*0f60*/  @!UP2 ULOP3.LUT UR17, URZ, UR5, URZ, 0x33, !UPT ;  /* 0x00000005ff11a292 */ /* 0x000fe2000f8e33ff */
        /* <DEDUP_REMOVED lines=24> */
.L_x_404:
[----:B------:R-:W-:Y:S01]  /*10f0*/  IMAD.MOV.U32 R16, RZ, RZ, R12 ;  /* 0x000000ffff107224 */ /* 0x000fe200078e000c */
[----:B------:R-:W-:Y:S01]  /*1100*/  MOV R20, R8 ;  /* 0x0000000800147202 */ /* 0x000fe20000000f00 */
[----:B------:R-:W-:Y:S01]  /*1110*/  IMAD.MOV.U32 R21, RZ, RZ, R13 ;  /* 0x000000ffff157224 */ /* 0x000fe200078e000d */
[----:B------:R-:W-:Y:S02]  /*1120*/  MOV R19, R0 ;  /* 0x0000000000137202 */ /* 0x000fe40000000f00 */
[----:B------:R-:W-:Y:S02]  /*1130*/  MOV R18, 0x1150 ;  /* 0x0000115000127802 */ /* 0x000fe40000000f00 */
[----:B------:R-:W-:Y:S05]  /*1140*/  CALL.REL.NOINC `($__internal_11_$__cuda_sm20_div_s64) ;  /* 0x00000038007c7944 */ /* 0x000fea0003c00000 */
[----:B------:R-:W-:Y:S02]  /*1150*/  MOV R34, R10 ;  /* 0x0000000a00227202 */ /* 0x000fe40000000f00 */
[----:B------:R-:W-:Y:S02]  /*1160*/  MOV R35, R13 ;  /* 0x0000000d00237202 */ /* 0x000fe40000000f00 */
.L_x_405:
[----:B------:R-:W-:Y:S05]  /*1170*/  BSYNC.RECONVERGENT B0 ;  /* 0x0000000000007941 */ /* 0x000fea0003800200 */
.L_x_403:
        /* <DEDUP_REMOVED lines=57> */
.L_x_407:
[----:B------:R-:W-:Y:S01]  /*1510*/  IMAD.MOV.U32 R16, RZ, RZ, R4 ;  /* 0x000000ffff107224 */ /* 0x000fe200078e0004 */
[----:B------:R-:W-:Y:S01]  /*1520*/  MOV R21, R5 ;  /* 0x0000000500157202 */ /* 0x000fe20000000f00 */
[----:B------:R-:W-:Y:S01]  /*1530*/  IMAD.MOV.U32 R20, RZ, RZ, R7 ;  /* 0x000000ffff147224 */ /* 0x000fe200078e0007 */
[----:B------:R-:W-:Y:S02]  /*1540*/  MOV R18, 0x1560 ;  /* 0x0000156000127802 */ /* 0x000fe40000000f00 */
[----:B------:R-:W-:Y:S05]  /*1550*/  CALL.REL.NOINC `($__internal_11_$__cuda_sm20_div_s64) ;  /* 0x0000003400787944 */ /* 0x000fea0003c00000 */
[----:B------:R-:W-:Y:S02]  /*1560*/  MOV R14, R10 ;  /* 0x0000000a000e7202 */ /* 0x000fe40000000f00 */
[----:B------:R-:W-:Y:S02]  /*1570*/  MOV R15, R13 ;  /* 0x0000000d000f7202 */ /* 0x000fe40000000f00 */
.L_x_408:
[----:B------:R-:W-:Y:S05]  /*1580*/  BSYNC.RECONVERGENT B0 ;  /* 0x0000000000007941 */ /* 0x000fea0003800200 */
.L_x_406:
[----:B------:R-:W0:Y:S01]  /*1590*/  LDC R3, c[0x0][0x434] ;  /* 0x00010d00ff037b82 */ /* 0x000e220000000800 */
[----:B------:R-:W1:Y:S01]  /*15a0*/  S2R R4, SR_TID.X ;  /* 0x0000000000047919 */ /* 0x000e620000002100 */
[----:B------:R-:W-:Y:S01]  /*15b0*/  IMAD.MOV.U32 R12, RZ, RZ, RZ ;  /* 0x000000ffff0c7224 */ /* 0x000fe200078e00ff */
        /* <DEDUP_REMOVED lines=13> */
[----:B------:R-:W-:-:S04]  /*1690*/  @!P1 SHF.L.U32 R10, R4, 0x2, RZ ;  /* 0x00000002040a9819 */ /* 0x000fc800000006ff */
[----:B------:R-:W-:Y:S01]  /*16a0*/  @!P1 LOP3.LUT R10, R10, 0x3c, RZ, 0xc0, !PT ;  /* 0x0000003c0a0a9812 */ /* 0x000fe200078ec0ff */
[----:B------:R-:W0:Y:S02]  /*16b0*/  F2I.FTZ.U32.TRUNC.NTZ R13, R13 ;  /* 0x0000000d000d7305 */ /* 0x000e24000021f000 */
[----:B0-----:R-:W-:-:S04]  /*16c0*/  IMAD.MOV R5, RZ, RZ, -R13 ;  /* 0x000000ffff057224 */ /* 0x001fc800078e0a0d */
[----:B------:R-:W-:Y:S01]  /*16d0*/  IMAD R9, R5, R6, RZ ;  /* 0x0000000605097224 */ /* 0x000fe200078e02ff */
[----:B------:R-:W-:Y:S02]  /*16e0*/  IABS R5, R2 ;  /* 0x0000000200057213 */ /* 0x000fe40000000000 */
[----:B------:R-:W-:Y:S01]  /*16f0*/  LOP3.LUT R2, R2, R3, RZ, 0x3c, !PT ;  /* 0x0000000302027212 */ /* 0x000fe200078e3cff */
[----:B------:R-:W-:Y:S02]  /*1700*/  IMAD.HI.U32 R12, R13, R9, R12 ;  /* 0x000000090d0c7227 */ /* 0x000fe400078e000c */
[----:B------:R-:W0:Y:S01]  /*1710*/  @!P1 S2R R9, SR_CgaCtaId ;  /* 0x0000000000099919 */ /* 0x000e220000008800 */
[----:B------:R-:W-:Y:S02]  /*1720*/  ISETP.GE.AND P2, PT, R2, RZ, PT ;  /* 0x000000ff0200720c */ /* 0x000fe40003f46270 */
[----:B------:R-:W-:Y:S01]  /*1730*/  @!P1 MOV R2, 0x400 ;  /* 0x0000040000029802 */ /* 0x000fe20000000f00 */
[----:B------:R-:W-:Y:S01]  /*1740*/  IMAD.HI.U32 R19, R12, R5, RZ ;  /* 0x000000050c137227 */ /* 0x000fe200078e00ff */
[----:B------:R-:W-:-:S03]  /*1750*/  SHF.R.U32.HI R12, RZ, 0x3, R4 ;  /* 0x00000003ff0c7819 */ /* 0x000fc60000011604 */
[----:B------:R-:W-:-:S04]  /*1760*/  IMAD.MOV R13, RZ, RZ, -R19 ;  /* 0x000000ffff0d7224 */ /* 0x000fc800078e0a13 */
[C---:B------:R-:W-:Y:S02]  /*1770*/  IMAD R13, R6.reuse, R13, R5 ;  /* 0x0000000d060d7224 */ /* 0x040fe400078e0205 */
[----:B------:R-:W1:Y:S03]  /*1780*/  @!P1 S2R R5, SR_CgaCtaId ;  /* 0x0000000000059919 */ /* 0x000e660000008800 */
[----:B------:R-:W-:-:S13]  /*1790*/  ISETP.GT.U32.AND P0, PT, R6, R13, PT ;  /* 0x0000000d0600720c */ /* 0x000fda0003f04070 */
[-C--:B------:R-:W-:Y:S01]  /*17a0*/  @!P0 IADD3 R13, PT, PT, R13, -R6.reuse, RZ ;  /* 0x800000060d0d8210 */ /* 0x080fe20007ffe0ff */
[----:B------:R-:W-:Y:S01]  /*17b0*/  @!P0 VIADD R19, R19, 0x1 ;  /* 0x0000000113138836 */ /* 0x000fe20000000000 */
[----:B------:R-:W-:Y:S02]  /*17c0*/  ISETP.NE.AND P0, PT, R3, RZ, PT ;  /* 0x000000ff0300720c */ /* 0x000fe40003f05270 */
[----:B------:R-:W-:Y:S01]  /*17d0*/  ISETP.GE.U32.AND P3, PT, R13, R6, PT ;  /* 0x000000060d00720c */ /* 0x000fe20003f66070 */
[----:B---3--:R-:W-:Y:S01]  /*17e0*/  IMAD R6, R3, UR5, RZ ;  /* 0x0000000503067c24 */ /* 0x008fe2000f8e02ff */
[----:B0-----:R-:W-:-:S05]  /*17f0*/  @!P1 LEA R9, R9, R2, 0x18 ;  /* 0x0000000209099211 */ /* 0x001fca00078ec0ff */
[----:B------:R-:W-:-:S04]  /*1800*/  @!P1 IMAD R9, R16, 0x44, R9 ;  /* 0x0000004410099824 */ /* 0x000fc800078e0209 */
[----:B------:R-:W-:Y:S01]  /*1810*/  @!P1 IMAD.IADD R10, R9, 0x1, R10 ;  /* 0x00000001090a9824 */ /* 0x000fe200078e020a */
[----:B-1----:R-:W-:Y:S01]  /*1820*/  @!P1 LEA R2, R5, R2, 0x18 ;  /* 0x0000000205029211 */ /* 0x002fe200078ec0ff */
[----:B------:R-:W-:Y:S01]  /*1830*/  @P3 VIADD R19, R19, 0x1 ;  /* 0x0000000113133836 */ /* 0x000fe20000000000 */
[----:B------:R-:W-:-:S03]  /*1840*/  LOP3.LUT R9, R4, 0x7, RZ, 0xc0, !PT ;  /* 0x0000000704097812 */ /* 0x000fc600078ec0ff */
[----:B------:R-:W-:Y:S01]  /*1850*/  @!P2 IMAD.MOV R19, RZ, RZ, -R19 ;  /* 0x000000ffff13a224 */ /* 0x000fe200078e0a13 */
[----:B------:R-:W-:Y:S01]  /*1860*/  @!P0 LOP3.LUT R19, RZ, R3, RZ, 0x33, !PT ;  /* 0x00000003ff138212 */ /* 0x000fe200078e33ff */
[----:B------:R-:W-:Y:S01]  /*1870*/  @!P1 IMAD R13, R9, 0x44, R2 ;  /* 0x00000044090d9824 */ /* 0x000fe200078e0202 */
[----:B--2---:R-:W-:-:S03]  /*1880*/  ISETP.GE.AND P0, PT, R16, UR17, PT ;  /* 0x0000001110007c0c */ /* 0x004fc6000bf06270 */
        /* <DEDUP_REMOVED lines=22> */
.L_x_410:
[----:B0-----:R-:W-:Y:S05]  /*19f0*/  BSYNC.RECONVERGENT B0 ;  /* 0x0000000000007941 */ /* 0x001fea0003800200 */
.L_x_409:
[----:B-----5:R-:W-:Y:S01]  /*1a00*/  @!P1 STS [R10], R23 ;  /* 0x000000170a009388 */ /* 0x020fe20000000800 */
[----:B------:R-:W0:Y:S01]  /*1a10*/  LDC R17, c[0x0][0x3e0] ;  /* 0x0000f800ff117b82 */ /* 0x000e220000000800 */
[----:B------:R-:W2:Y:S07]  /*1a20*/  I2F.RP R13, R21 ;  /* 0x00000015000d7306 */ /* 0x000eae0000209400 */
[----:B------:R-:W-:Y:S01]  /*1a30*/  BAR.SYNC.DEFER_BLOCKING 0x0 ;  /* 0x0000000000007b1d */ /* 0x000fe20000010000 */
[----:B------:R-:W-:-:S05]  /*1a40*/  ISETP.NE.AND P5, PT, R5, RZ, PT ;  /* 0x000000ff0500720c */ /* 0x000fca0003fa5270 */
[----:B------:R-:W-:Y:S01]  /*1a50*/  BSSY.RECONVERGENT B1, `(.L_x_411) ;  /* 0x0000172000017945 */ /* 0x000fe20003800200 */
[----:B--2---:R-:W2:Y:S01]  /*1a60*/  MUFU.RCP R30, R13 ;  /* 0x0000000d001e7308 */ /* 0x004ea20000001000 */
[----:B0-----:R-:W-:Y:S01]  /*1a70*/  IABS R16, R17 ;  /* 0x0000001100107213 */ /* 0x001fe20000000000 */
[----:B------:R0:W3:Y:S01]  /*1a80*/  @!P1 LDS R25, [R3] ;  /* 0x0000000003199984 */ /* 0x0000e20000000800 */
[----:B--2---:R-:W-:-:S05]  /*1a90*/  VIADD R30, R30, 0xffffffe ;  /* 0x0ffffffe1e1e7836 */ /* 0x004fca0000000000 */
[----:B------:R2:W1:Y:S08]  /*1aa0*/  F2I.FTZ.U32.TRUNC.NTZ R31, R30 ;  /* 0x0000001e001f7305 */ /* 0x000470000021f000 */
[----:B0-----:R-:W0:Y:S01]  /*1ab0*/  I2F.RP R3, R16 ;  /* 0x0000001000037306 */ /* 0x001e220000209400 */
[----:B--2---:R-:W-:Y:S02]  /*1ac0*/  HFMA2 R30, -RZ, RZ, 0, 0 ;  /* 0x00000000ff1e7431 */ /* 0x004fe400000001ff */
[----:B-1----:R-:W-:-:S04]  /*1ad0*/  IMAD.MOV R22, RZ, RZ, -R31 ;  /* 0x000000ffff167224 */ /* 0x002fc800078e0a1f */
[----:B------:R-:W-:-:S04]  /*1ae0*/  IMAD R22, R22, R21, RZ ;  /* 0x0000001516167224 */ /* 0x000fc800078e02ff */
[----:B------:R-:W-:Y:S01]  /*1af0*/  IMAD.HI.U32 R22, R31, R22, R30 ;  /* 0x000000161f167227 */ /* 0x000fe200078e001e */
[----:B0-----:R-:W0:Y:S01]  /*1b00*/  MUFU.RCP R26, R3 ;  /* 0x00000003001a7308 */ /* 0x001e220000001000 */
[----:B---3--:R-:W1:Y:S02]  /*1b10*/  SHFL.BFLY PT, R20, R25, 0x4, 0x1f ;  /* 0x0c801f0019147f89 */ /* 0x008e6400000e0000 */
[----:B0-----:R-:W-:Y:S01]  /*1b20*/  VIADD R26, R26, 0xffffffe ;  /* 0x0ffffffe1a1a7836 */ /* 0x001fe20000000000 */
[----:B------:R-:W-:-:S05]  /*1b30*/  IABS R3, R5 ;  /* 0x0000000500037213 */ /* 0x000fca0000000000 */
[----:B------:R-:W-:Y:S01]  /*1b40*/  IMAD.MOV R3, RZ, RZ, -R3 ;  /* 0x000000ffff037224 */ /* 0x000fe200078e0a03 */
[----:B-1----:R-:W-:-:S05]  /*1b50*/  FMNMX.FTZ R20, R20, R25, !PT ;  /* 0x0000001914147209 */ /* 0x002fca0007810000 */
[----:B------:R-:W0:Y:S02]  /*1b60*/  SHFL.BFLY PT, R27, R20, 0x2, 0x1f ;  /* 0x0c401f00141b7f89 */ /* 0x000e2400000e0000 */
[----:B0-----:R-:W-:-:S05]  /*1b70*/  FMNMX.FTZ R27, R20, R27, !PT ;  /* 0x0000001b141b7209 */ /* 0x001fca0007810000 */
[----:B------:R-:W0:Y:S02]  /*1b80*/  SHFL.BFLY PT, R2, R27, 0x1, 0x1f ;  /* 0x0c201f001b027f89 */ /* 0x000e2400000e0000 */
[----:B0-----:R-:W-:Y:S02]  /*1b90*/  FMNMX.FTZ R2, R27, R2, !PT ;  /* 0x000000021b027209 */ /* 0x001fe40007810000 */
[----:B------:R-:W0:Y:S02]  /*1ba0*/  F2I.FTZ.U32.TRUNC.NTZ R27, R26 ;  /* 0x0000001a001b7305 */ /* 0x000e24000021f000 */
[----:B------:R-:W-:-:S04]  /*1bb0*/  FSETP.NEU.FTZ.AND P0, PT, R2, -INF , PT ;  /* 0xff8000000200780b */ /* 0x000fc80003f1d000 */
[----:B------:R-:W-:-:S05]  /*1bc0*/  FSEL R2, R2, RZ, P0 ;  /* 0x000000ff02027208 */ /* 0x000fca0000000000 */
[----:B------:R-:W-:-:S04]  /*1bd0*/  FADD.FTZ R10, -R2, R25 ;  /* 0x00000019020a7221 */ /* 0x000fc80000010100 */
[----:B------:R-:W-:Y:S01]  /*1be0*/  FMUL.FTZ R10, R10, 1.4426950216293334961 ;  /* 0x3fb8aa3b0a0a7820 */ /* 0x000fe20000410000 */
[--C-:B0-----:R-:W-:Y:S02]  /*1bf0*/  IMAD.MOV R13, RZ, RZ, -R27.reuse ;  /* 0x000000ffff0d7224 */ /* 0x101fe400078e0a1b */
[----:B------:R-:W-:Y:S02]  /*1c00*/  IMAD.MOV.U32 R26, RZ, RZ, RZ ;  /* 0x000000ffff1a7224 */ /* 0x000fe400078e00ff */
[----:B------:R-:W-:Y:S01]  /*1c10*/  IMAD R13, R13, R16, RZ ;  /* 0x000000100d0d7224 */ /* 0x000fe200078e02ff */
[----:B------:R-:W0:Y:S03]  /*1c20*/  MUFU.EX2 R10, R10 ;  /* 0x0000000a000a7308 */ /* 0x000e260000000800 */
[----:B------:R-:W-:Y:S01]  /*1c30*/  IMAD.HI.U32 R13, R27, R13, R26 ;  /* 0x0000000d1b0d7227 */ /* 0x000fe200078e001a */
[----:B0-----:R-:W0:Y:S03]  /*1c40*/  SHFL.BFLY PT, R23, R10, 0x4, 0x1f ;  /* 0x0c801f000a177f89 */ /* 0x001e2600000e0000 */
[----:B0-----:R-:W-:Y:S01]  /*1c50*/  FADD.FTZ R23, R10, R23 ;  /* 0x000000170a177221 */ /* 0x001fe20000010000 */
[----:B------:R-:W-:-:S04]  /*1c60*/  IABS R10, R18 ;  /* 0x00000012000a7213 */ /* 0x000fc80000000000 */
[----:B------:R-:W0:Y:S01]  /*1c70*/  SHFL.BFLY PT, R20, R23, 0x2, 0x1f ;  /* 0x0c401f0017147f89 */ /* 0x000e2200000e0000 */
[----:B------:R-:W-:-:S04]  /*1c80*/  IMAD.HI.U32 R22, R22, R10, RZ ;  /* 0x0000000a16167227 */ /* 0x000fc800078e00ff */
[----:B------:R-:W-:-:S04]  /*1c90*/  IMAD.HI.U32 R13, R13, R10, RZ ;  /* 0x0000000a0d0d7227 */ /* 0x000fc800078e00ff */
[----:B------:R-:W-:Y:S02]  /*1ca0*/  IMAD R24, R22, R3, R10 ;  /* 0x0000000316187224 */ /* 0x000fe400078e020a */
[----:B------:R-:W-:-:S03]  /*1cb0*/  IMAD.MOV R3, RZ, RZ, -R13 ;  /* 0x000000ffff037224 */ /* 0x000fc600078e0a0d */
[----:B------:R-:W-:Y:S01]  /*1cc0*/  ISETP.GT.U32.AND P2, PT, R21, R24, PT ;  /* 0x000000181500720c */ /* 0x000fe20003f44070 */
[----:B------:R-:W-:Y:S01]  /*1cd0*/  IMAD R3, R16, R3, R10 ;  /* 0x0000000310037224 */ /* 0x000fe200078e020a */
[C---:B------:R-:W-:Y:S02]  /*1ce0*/  LOP3.LUT R10, R18.reuse, R21, RZ, 0x3c, !PT ;  /* 0x00000015120a7212 */ /* 0x040fe400078e3cff */
[----:B------:R-:W-:Y:S02]  /*1cf0*/  LOP3.LUT R18, R18, R17, RZ, 0x3c, !PT ;  /* 0x0000001112127212 */ /* 0x000fe400078e3cff */
[----:B------:R-:W-:Y:S02]  /*1d00*/  ISETP.GT.U32.AND P0, PT, R16, R3, PT ;  /* 0x000000031000720c */ /* 0x000fe40003f04070 */
[----:B------:R-:W-:Y:S01]  /*1d10*/  ISETP.GE.AND P3, PT, R10, RZ, PT ;  /* 0x000000ff0a00720c */ /* 0x000fe20003f66270 */
[----:B0-----:R-:W-:-:S04]  /*1d20*/  FADD.FTZ R23, R23, R20 ;  /* 0x0000001417177221 */ /* 0x001fc80000010000 */
[-C--:B------:R-:W-:Y:S01]  /*1d30*/  @!P2 IADD3 R24, PT, PT, R24, -R21.reuse, RZ ;  /* 0x800000151818a210 */ /* 0x080fe20007ffe0ff */
[----:B------:R-:W-:Y:S01]  /*1d40*/  @!P2 VIADD R22, R22, 0x1 ;  /* 0x000000011616a836 */ /* 0x000fe20000000000 */
[----:B------:R-:W0:Y:S01]  /*1d50*/  SHFL.BFLY PT, R20, R23, 0x1, 0x1f ;  /* 0x0c201f0017147f89 */ /* 0x000e2200000e0000 */
[----:B------:R-:W-:Y:S02]  /*1d60*/  ISETP.GE.AND P2, PT, R18, RZ, PT ;  /* 0x000000ff1200720c */ /* 0x000fe40003f46270 */
[----:B------:R-:W-:Y:S01]  /*1d70*/  ISETP.GE.U32.AND P1, PT, R24, R21, PT ;  /* 0x000000151800720c */ /* 0x000fe20003f26070 */
[----:B------:R-:W-:Y:S01]  /*1d80*/  @!P0 IMAD.IADD R3, R3, 0x1, -R16 ;  /* 0x0000000103038824 */ /* 0x000fe200078e0a10 */
[----:B------:R-:W-:Y:S01]  /*1d90*/  @!P0 IADD3 R13, PT, PT, R13, 0x1, RZ ;  /* 0x000000010d0d8810 */ /* 0x000fe20007ffe0ff */
[----:B------:R-:W-:Y:S01]  /*1da0*/  IMAD.MOV.U32 R24, RZ, RZ, 0x7f800000 ;  /* 0x7f800000ff187424 */ /* 0x000fe200078e00ff */
[----:B------:R-:W-:Y:S02]  /*1db0*/  ISETP.NE.AND P0, PT, R17, RZ, PT ;  /* 0x000000ff1100720c */ /* 0x000fe40003f05270 */
[----:B------:R-:W-:-:S07]  /*1dc0*/  ISETP.GE.U32.AND P4, PT, R3, R16, PT ;  /* 0x000000100300720c */ /* 0x000fce0003f86070 */
[----:B------:R-:W-:-:S04]  /*1dd0*/  @P1 VIADD R22, R22, 0x1 ;  /* 0x0000000116161836 */ /* 0x000fc80000000000 */
[----:B------:R-:W-:Y:S01]  /*1de0*/  @!P3 IMAD.MOV R22, RZ, RZ, -R22 ;  /* 0x000000ffff16b224 */ /* 0x000fe200078e0a16 */
[----:B------:R-:W-:Y:S01]  /*1df0*/  ISETP.NE.AND P3, PT, R19, RZ, PT ;  /* 0x000000ff1300720c */ /* 0x000fe20003f65270 */
[----:B------:R-:W-:Y:S01]  /*1e00*/  @P4 VIADD R13, R13, 0x1 ;  /* 0x000000010d0d4836 */ /* 0x000fe20000000000 */
[----:B------:R-:W-:Y:S01]  /*1e10*/  @!P5 LOP3.LUT R22, RZ, R21, RZ, 0x33, !PT ;  /* 0x00000015ff16d212 */ /* 0x000fe200078e33ff */
[----:B0-----:R-:W-:Y:S01]  /*1e20*/  FADD.FTZ R20, R23, R20 ;  /* 0x0000001417147221 */ /* 0x001fe20000010000 */
[----:B------:R-:W-:Y:S01]  /*1e30*/  SEL R10, RZ, 0x1, !P3 ;  /* 0x00000001ff0a7807 */ /* 0x000fe20005800000 */
[----:B------:R-:W-:Y:S01]  /*1e40*/  IMAD.MOV.U32 R3, RZ, RZ, R13 ;  /* 0x000000ffff037224 */ /* 0x000fe200078e000d */
[----:B------:R-:W-:Y:S01]  /*1e50*/  SHF.R.S32.HI R21, RZ, 0x1f, R5 ;  /* 0x0000001fff157819 */ /* 0x000fe20000011405 */
[----:B------:R-:W-:Y:S01]  /*1e60*/  IMAD R5, R5, R6, RZ ;  /* 0x0000000605057224 */ /* 0x000fe200078e02ff */
[----:B------:R-:W-:Y:S02]  /*1e70*/  FSETP.NE.FTZ.AND P1, PT, R20, RZ, PT ;  /* 0x000000ff1400720b */ /* 0x000fe40003f35000 */
[----:B------:R-:W-:-:S02]  /*1e80*/  @!P2 IADD3 R3, PT, PT, -R3, RZ, RZ ;  /* 0x000000ff0303a210 */ /* 0x000fc40007ffe1ff */
[----:B------:R-:W-:Y:S02]  /*1e90*/  @!P0 LOP3.LUT R3, RZ, R17, RZ, 0x33, !PT ;  /* 0x00000011ff038212 */ /* 0x000fe400078e33ff */
[----:B------:R-:W-:Y:S02]  /*1ea0*/  LOP3.LUT P0, RZ, R4, 0x387, RZ, 0xc0, !PT ;  /* 0x0000038704ff7812 */ /* 0x000fe4000780c0ff */
[----:B------:R-:W-:Y:S01]  /*1eb0*/  ISETP.LT.U32.AND P2, PT, R14, R22, PT ;  /* 0x000000160e00720c */ /* 0x000fe20003f41070 */
[----:B------:R-:W-:Y:S01]  /*1ec0*/  IMAD R3, R3, UR9, RZ ;  /* 0x0000000903037c24 */ /* 0x000fe2000f8e02ff */
[----:B------:R-:W-:Y:S02]  /*1ed0*/  SHF.R.S32.HI R19, RZ, 0x1f, R22 ;  /* 0x0000001fff137819 */ /* 0x000fe40000011416 */
[----:B------:R-:W-:Y:S01]  /*1ee0*/  LOP3.LUT R10, R21, R10, RZ, 0xfc, !PT ;  /* 0x0000000a150a7212 */ /* 0x000fe200078efcff */
[----:B------:R-:W0:Y:S01]  /*1ef0*/  @P1 MUFU.LG2 R13, R20 ;  /* 0x00000014000d1308 */ /* 0x000e220000000c00 */
        /* <DEDUP_REMOVED lines=37> */
[----:B------:R-:W0:Y:S02]  /*2150*/  F2I.FTZ.U32.TRUNC.NTZ R15, R14 ;  /* 0x0000000e000f7305 */ /* 0x000e24000021f000 */
[----:B0-----:R-:W-:Y:S01]  /*2160*/  IMAD.MOV R10, RZ, RZ, -R15 ;  /* 0x000000ffff0a7224 */ /* 0x001fe200078e0a0f */
[----:B------:R-:W-:-:S03]  /*2170*/  MOV R14, RZ ;  /* 0x000000ff000e7202 */ /* 0x000fc60000000f00 */
        /* <DEDUP_REMOVED lines=15> */
.L_x_414:
[----:B------:R-:W-:Y:S01]  /*2270*/  IMAD.MOV.U32 R16, RZ, RZ, R2 ;  /* 0x000000ffff107224 */ /* 0x000fe200078e0002 */
[----:B------:R-:W-:Y:S01]  /*2280*/  MOV R21, RZ ;  /* 0x000000ff00157202 */ /* 0x000fe20000000f00 */
[----:B------:R-:W-:Y:S01]  /*2290*/  IMAD.MOV.U32 R20, RZ, RZ, R32 ;  /* 0x000000ffff147224 */ /* 0x000fe200078e0020 */
[----:B------:R-:W-:Y:S02]  /*22a0*/  MOV R18, 0x22c0 ;  /* 0x000022c000127802 */ /* 0x000fe40000000f00 */
[----:B------:R-:W-:Y:S05]  /*22b0*/  CALL.REL.NOINC `($__internal_11_$__cuda_sm20_div_s64) ;  /* 0x0000002800207944 */ /* 0x000fea0003c00000 */
[----:B------:R-:W-:Y:S02]  /*22c0*/  IADD3 R15, PT, PT, -R10, RZ, RZ ;  /* 0x000000ff0a0f7210 */ /* 0x000fe40007ffe1ff */
[----:B------:R-:W-:-:S03]  /*22d0*/  MOV R33, R13 ;  /* 0x0000000d00217202 */ /* 0x000fc60000000f00 */
[----:B------:R-:W-:Y:S01]  /*22e0*/  IMAD R14, R32, R15, R2 ;  /* 0x0000000f200e7224 */ /* 0x000fe200078e0202 */
[----:B------:R-:W-:-:S07]  /*22f0*/  MOV R32, R10 ;  /* 0x0000000a00207202 */ /* 0x000fce0000000f00 */
.L_x_415:
        /* <DEDUP_REMOVED lines=59> */
.L_x_417:
[----:B------:R-:W-:Y:S01]  /*26b0*/  IMAD.MOV.U32 R16, RZ, RZ, R32 ;  /* 0x000000ffff107224 */ /* 0x000fe200078e0020 */
[----:B------:R-:W-:Y:S01]  /*26c0*/  MOV R21, R33 ;  /* 0x0000002100157202 */ /* 0x000fe20000000f00 */
[----:B------:R-:W-:Y:S01]  /*26d0*/  IMAD.MOV.U32 R20, RZ, RZ, R28 ;  /* 0x000000ffff147224 */ /* 0x000fe200078e001c */
[----:B------:R-:W-:Y:S02]  /*26e0*/  MOV R18, 0x2700 ;  /* 0x0000270000127802 */ /* 0x000fe40000000f00 */
[----:B------:R-:W-:Y:S05]  /*26f0*/  CALL.REL.NOINC `($__internal_11_$__cuda_sm20_div_s64) ;  /* 0x0000002400107944 */ /* 0x000fea0003c00000 */
[----:B------:R-:W-:-:S05]  /*2700*/  IADD3 R13, PT, PT, -R10, RZ, RZ ;  /* 0x000000ff0a0d7210 */ /* 0x000fca0007ffe1ff */
[----:B------:R-:W-:Y:S02]  /*2710*/  IMAD R28, R13, R28, R32 ;  /* 0x0000001c0d1c7224 */ /* 0x000fe400078e0220 */
.L_x_418:
[----:B------:R-:W-:Y:S05]  /*2720*/  BSYNC.RECONVERGENT B0 ;  /* 0x0000000000007941 */ /* 0x000fea0003800200 */
.L_x_416:
        /* <DEDUP_REMOVED lines=160> */
.L_x_413:
[----:B------:R-:W0:Y:S01]  /*3130*/  LDC.64 R2, c[0x0][0x420] ;  /* 0x00010800ff027b82 */ /* 0x000e220000000a00 */
[----:B------:R-:W-:-:S05]  /*3140*/  IADD3 R0, PT, PT, R12, UR13, RZ ;  /* 0x0000000d0c007c10 */ /* 0x000fca000fffe0ff */
[----:B0-----:R-:W-:-:S05]  /*3150*/  IMAD.WIDE.U32 R2, R0, 0x4, R2 ;  /* 0x0000000400027825 */ /* 0x001fca00078e0002 */
[----:B------:R1:W-:Y:S02]  /*3160*/  STG.E desc[UR10][R2.64], R24 ;  /* 0x0000001802007986 */ /* 0x0003e4000c10190a */
.L_x_412:
[----:B------:R-:W-:Y:S05]  /*3170*/  BSYNC.RECONVERGENT B1 ;  /* 0x0000000000017941 */ /* 0x000fea0003800200 */
.L_x_411:
        /* <DEDUP_REMOVED lines=14> */
.L_x_420:
[----:B------:R-:W-:Y:S05]  /*3260*/  BSYNC.RECONVERGENT B0 ;  /* 0x0000000000007941 */ /* 0x000fea0003800200 */
.L_x_419:
[----:B------:R-:W-:Y:S01]  /*3270*/  BAR.SYNC.DEFER_BLOCKING 0x0 ;  /* 0x0000000000007b1d */ /* 0x000fe20000010000 */
[----:B------:R-:W-:Y:S01]  /*3280*/  UISETP.GE.AND UP0, UPT, UR6, 0x1, UPT ;  /* 0x000000010600788c */ /* 0x000fe2000bf06270 */
[----:B------:R-:W-:Y:S02]  /*3290*/  HFMA2 R0, -RZ, RZ, 0, 0 ;  /* 0x00000000ff007431 */ /* 0x000fe400000001ff */
[----:B------:R-:W-:Y:S01]  /*32a0*/  IMAD.SHL.U32 R7, R4, 0x4, RZ ;  /* 0x0000000404077824 */ /* 0x000fe200078e00ff */
[----:B012---:R-:W-:Y:S01]  /*32b0*/  CS2R R2, SRZ ;  /* 0x0000000000027805 */ /* 0x007fe2000001ff00 */
[----:B------:R-:W-:-:S04]  /*32c0*/  IMAD.MOV.U32 R5, RZ, RZ, RZ ;  /* 0x000000ffff057224 */ /* 0x000fc800078e00ff */
        /* <DEDUP_REMOVED lines=8> */
[----:B------:R-:W-:Y:S02]  /*3350*/  UIADD3 UR15, UPT, UPT, UR14, -UR13, URZ ;  /* 0x8000000d0e0f7290 */ /* 0x000fe4000fffe0ff */
[----:B------:R-:W-:-:S02]  /*3360*/  ULOP3.LUT UR9, UR6, 0x3, URZ, 0xc0, !UPT ;  /* 0x0000000306097892 */ /* 0x000fc4000f8ec0ff */
[----:B0-----:R-:W-:Y:S02]  /*3370*/  UIMAD UR7, UR13, UR12, URZ ;  /* 0x0000000c0d0772a4 */ /* 0x001fe4000f8e02ff */
[----:B------:R-:W-:-:S04]  /*3380*/  UIMAD UR12, UR14, UR12, URZ ;  /* 0x0000000c0e0c72a4 */ /* 0x000fc8000f8e02ff */
[----:B------:R-:W-:Y:S01]  /*3390*/  IMAD.U32 R15, RZ, RZ, UR7 ;  /* 0x00000007ff0f7e24 */ /* 0x000fe2000f8e00ff */
[----:B------:R-:W-:-:S04]  /*33a0*/  LEA R0, P0, R0, UR7, 0x2 ;  /* 0x0000000700007c11 */ /* 0x000fc8000f8010ff */
[----:B------:R-:W-:Y:S02]  /*33b0*/  LEA.HI.X.SX32 R15, R15, RZ, 0x1, P0 ;  /* 0x000000ff0f0f7211 */ /* 0x000fe400000f0eff */
[----:B-1----:R-:W-:-:S04]  /*33c0*/  LEA R14, P0, R0, UR4, 0x2 ;  /* 0x00000004000e7c11 */ /* 0x002fc8000f8010ff */
[----:B------:R-:W-:Y:S01]  /*33d0*/  LEA.HI.X R15, R0, UR5, R15, 0x2, P0 ;  /* 0x00000005000f7c11 */ /* 0x000fe200080f140f */
[----:B------:R-:W-:Y:S01]  /*33e0*/  IMAD.MOV.U32 R0, RZ, RZ, RZ ;  /* 0x000000ffff007224 */ /* 0x000fe200078e00ff */
[----:B------:R-:W-:Y:S07]  /*33f0*/  BRA.U !UP0, `(.L_x_422) ;  /* 0x0000001108347547 */ /* 0x000fee000b800000 */
[----:B------:R-:W0:Y:S01]  /*3400*/  S2UR UR4, SR_CgaCtaId ;  /* 0x00000000000479c3 */ /* 0x000e220000008800 */
[----:B------:R-:W-:Y:S01]  /*3410*/  ULOP3.LUT UR7, UR6, 0x7ffffffc, URZ, 0xc0, !UPT ;  /* 0x7ffffffc06077892 */ /* 0x000fe2000f8ec0ff */
[----:B------:R-:W-:Y:S01]  /*3420*/  IMAD.MOV.U32 R0, RZ, RZ, RZ ;  /* 0x000000ffff007224 */ /* 0x000fe200078e00ff */
[----:B------:R-:W-:Y:S01]  /*3430*/  UMOV UR5, 0x400 ;  /* 0x0000040000057882 */ /* 0x000fe20000000000 */
[----:B------:R-:W-:Y:S01]  /*3440*/  CS2R R2, SRZ ;  /* 0x0000000000027805 */ /* 0x000fe2000001ff00 */
[----:B------:R-:W-:Y:S01]  /*3450*/  IMAD.MOV.U32 R5, RZ, RZ, RZ ;  /* 0x000000ffff057224 */ /* 0x000fe200078e00ff */
[----:B------:R-:W-:Y:S01]  /*3460*/  UIMAD.WIDE UR20, UR12, 0x10, URZ ;  /* 0x000000100c1478a5 */ /* 0x000fe2000f8e02ff */
[----:B------:R-:W-:Y:S01]  /*3470*/  MOV R13, UR7 ;  /* 0x00000007000d7c02 */ /* 0x000fe20008000f00 */
[----:B------:R-:W-:Y:S02]  /*3480*/  UIMAD.WIDE UR18, UR12, 0xc, URZ ;  /* 0x0000000c0c1278a5 */ /* 0x000fe4000f8e02ff */
[----:B------:R-:W-:-:S02]  /*3490*/  UIMAD.WIDE UR16, UR12, 0x8, URZ ;  /* 0x000000080c1078a5 */ /* 0x000fc4000f8e02ff */
[----:B------:R-:W-:Y:S02]  /*34a0*/  UIMAD.WIDE UR22, UR12, 0x4, URZ ;  /* 0x000000040c1678a5 */ /* 0x000fe4000f8e02ff */
[----:B0-----:R-:W-:Y:S02]  /*34b0*/  ULEA UR4, UR4, UR5, 0x18 ;  /* 0x0000000504047291 */ /* 0x001fe4000f8ec0ff */
[----:B------:R-:W-:-:S04]  /*34c0*/  UIADD3 UR5, UPT, UPT, -UR7, URZ, URZ ;  /* 0x000000ff07057290 */ /* 0x000fc8000fffe1ff */
[----:B------:R-:W-:Y:S01]  /*34d0*/  UISETP.GE.AND UP0, UPT, UR5, URZ, UPT ;  /* 0x000000ff0500728c */ /* 0x000fe2000bf06270 */
[----:B------:R-:W-:-:S05]  /*34e0*/  LEA R6, R12, UR4, 0x2 ;  /* 0x000000040c067c11 */ /* 0x000fca000f8e10ff */
[----:B------:R-:W-:-:S03]  /*34f0*/  VIADD R6, R6, 0x88 ;  /* 0x0000008806067836 */ /* 0x000fc60000000000 */
        /* <DEDUP_REMOVED lines=8> */
.L_x_425:
        /* <DEDUP_REMOVED lines=133> */
.L_x_424:
        /* <DEDUP_REMOVED lines=73> */
.L_x_426:
[----:B------:R-:W-:-:S09]  /*4260*/  UISETP.NE.OR UP1, UPT, UR5, URZ, UP1 ;  /* 0x000000ff0500728c */ /* 0x000fd20008f25670 */
[----:B------:R-:W-:Y:S05]  /*4270*/  BRA.U !UP1, `(.L_x_422) ;  /* 0x0000000109947547 */ /* 0x000fea000b800000 */
.L_x_423:
[----:B------:R-:W-:-:S13]  /*4280*/  ISETP.GE.AND P0, PT, R12, UR15, PT ;  /* 0x0000000f0c007c0c */ /* 0x000fda000bf06270 */
.L_x_427:
        /* <DEDUP_REMOVED lines=36> */
.L_x_422:
        /* <DEDUP_REMOVED lines=10> */
.L_x_428:
        /* <DEDUP_REMOVED lines=12> */
.L_x_421:
[----:B------:R-:W-:-:S04]  /*4630*/  IADD3 R12, PT, PT, R12, UR13, RZ ;  /* 0x0000000d0c0c7c10 */ /* 0x000fc8000fffe0ff */
[----:B------:R-:W-:-:S13]  /*4640*/  ISETP.GE.AND P0, PT, R12, UR14, PT ;  /* 0x0000000e0c007c0c */ /* 0x000fda000bf06270 */
[----:B------:R-:W-:Y:S05]  /*4650*/  @P0 EXIT ;  /* 0x000000000000094d */ /* 0x000fea0003800000 */
[----:B------:R-:W-:Y:S01]  /*4660*/  IABS R10, UR8 ;  /* 0x00000008000a7c13 */ /* 0x000fe20008000000 */
        /* <DEDUP_REMOVED lines=77> */
        .weak           $__internal_11_$__cuda_sm20_div_s64
        .type           $__internal_11_$__cuda_sm20_div_s64,@function
        .size           $__internal_11_$__cuda_sm20_div_s64,(.L_x_10219 - $__internal_11_$__cuda_sm20_div_s64)
$__internal_11_$__cuda_sm20_div_s64:
        /* <DEDUP_REMOVED lines=83> */
[----:B------:R-:W-:Y:S05]  /*5070*/  RET.REL.NODEC R14 `(_ZN5flash32flash_fwd_splitkv_combine_kernelI23Flash_fwd_kernel_traitsILi32ELi64ELi256ELi4ELb0ELb0EN7cutlass10bfloat16_tE19Flash_kernel_traitsILi32ELi64ELi256ELi4ES3_EELi16ELi3ELb1EEEvNS_16Flash_fwd_paramsE) ;  /* 0xffffffac0ee07950 */ /* 0x000fea0003c3ffff */
.L_x_429:
        /* <DEDUP_REMOVED lines=16> */
.L_x_10219:


//--------------------- .text._ZN5flash32flash_fwd_splitkv_combine_kernelI23Flash_fwd_kernel_traitsILi32ELi64ELi256ELi4ELb0ELb0EN7cutlass10bfloat16_tE19Flash_kernel_traitsILi32ELi64ELi256ELi4ES3_EELi16ELi2ELb1EEEvNS_16Flash_fwd_paramsE --------------------------
	.section	.text._ZN5flash32flash_fwd_splitkv_combine_kernelI23Flash_fwd_kernel_traitsILi32ELi64ELi256ELi4ELb0ELb0EN7cutlass10bfloat16_tE19Flash_kernel_traitsILi32ELi64ELi256ELi4ES3_EELi16ELi2ELb1EEEvNS_16Flash_fwd_paramsE,"ax",@progbits
	.align	128
        .global         _ZN5flash32flash_fwd_splitkv_combine_kernelI23Flash_fwd_kernel_traitsILi32ELi64ELi256ELi4ELb0ELb0EN7cutlass10bfloat16_tE19Flash_kernel_traitsILi32ELi64ELi256ELi4ES3_EELi16ELi2ELb1EEEvNS_16Flash_fwd_paramsE
        .type           _ZN5flash32flash_fwd_splitkv_combine_kernelI23Flash_fwd_kernel_traitsILi32ELi64ELi256ELi4ELb0ELb0EN7cutlass10bfloat16_tE19Flash_kernel_traitsILi32ELi64ELi256ELi4ES3_EELi16ELi2ELb1EEEvNS_16Flash_fwd_paramsE,@function
        .size           _ZN5flash32flash_fwd_splitkv_combine_kernelI23Flash_fwd_kernel_traitsILi32ELi64ELi256ELi4ELb0ELb0EN7cutlass10bfloat16_tE19Flash_kernel_traitsILi32ELi64ELi256ELi4ES3_EELi16ELi2ELb1EEEvNS_16Flash_fwd_paramsE,(.L_x_10220 - _ZN5flash32flash_fwd_splitkv_combine_kernelI23Flash_fwd_kernel_traitsILi32ELi64ELi256ELi4ELb0ELb0EN7cutlass10bfloat16_tE19Flash_kernel_traitsILi32ELi64ELi256ELi4ES3_EELi16ELi2ELb1EEEvNS_16Flash_fwd_paramsE)
        .other          _ZN5flash32flash_fwd_splitkv_combine_kernelI23Flash_fwd_kernel_traitsILi32ELi64ELi256ELi4ELb0ELb0EN7cutlass10bfloat16_tE19Flash_kernel_traitsILi32ELi64ELi256ELi4ES3_EELi16ELi2ELb1EEEvNS_16Flash_fwd_paramsE,@"STO_CUDA_ENTRY STV_DEFAULT"
_ZN5flash32flash_fwd_splitkv_combine_kernelI23Flash_fwd_kernel_traitsILi32ELi64ELi256ELi4ELb0ELb0EN7cutlass10bfloat16_tE19Flash_kernel_traitsILi32ELi64ELi256ELi4ES3_EELi16ELi2ELb1EEEvNS_16Flash_fwd_paramsE:
.text._ZN5flash32flash_fwd_splitkv_combine_kernelI23Flash_fwd_kernel_traitsILi32ELi64ELi256ELi4ELb0ELb0EN7cutlass10bfloat16_tE19Flash_kernel_traitsILi32ELi64ELi256ELi4ES3_EELi16ELi2ELb1EEEvNS_16Flash_fwd_paramsE:
        /* <DEDUP_REMOVED lines=38> */
.L_x_430:
[----:B------:R-:W-:Y:S01]  /*0260*/  IMAD.U32 R14, RZ, RZ, UR16 ;  /* 0x00000010ff0e7e24 */ /* 0x000fe2000f8e00ff */
[----:B------:R-:W-:Y:S01]  /*0270*/  MOV R18, UR14 ;  /* 0x0000000e00127c02 */ /* 0x000fe20008000f00 */
[----:B------:R-:W-:Y:S01]  /*0280*/  IMAD.U32 R19, RZ, RZ, UR17 ;  /* 0x00000011ff137e24 */ /* 0x000fe2000f8e00ff */
[----:B------:R-:W-:Y:S02]  /*0290*/  MOV R17, UR9 ;  /* 0x0000000900117c02 */ /* 0x000fe40008000f00 */
[----:B------:R-:W-:Y:S02]  /*02a0*/  MOV R16, 0x2c0 ;  /* 0x000002c000107802 */ /* 0x000fe40000000f00 */
[----:B------:R-:W-:Y:S05]  /*02b0*/  CALL.REL.NOINC `($__internal_12_$__cuda_sm20_div_s64) ;  /* 0x0000004800187944 */ /* 0x000fea0003c00000 */
.L_x_431:
        /* <DEDUP_REMOVED lines=30> */
.L_x_433:
[----:B------:R-:W-:Y:S01]  /*04a0*/  IMAD.MOV.U32 R14, RZ, RZ, R10 ;  /* 0x000000ffff0e7224 */ /* 0x000fe200078e000a */
[----:B------:R-:W-:Y:S02]  /*04b0*/  MOV R19, R11 ;  /* 0x0000000b00137202 */ /* 0x000fe40000000f00 */
[----:B------:R-:W-:Y:S02]  /*04c0*/  MOV R16, 0x4e0 ;  /* 0x000004e000107802 */ /* 0x000fe40000000f00 */
[----:B------:R-:W-:Y:S05]  /*04d0*/  CALL.REL.NOINC `($__internal_12_$__cuda_sm20_div_s64) ;  /* 0x0000004400907944 */ /* 0x000fea0003c00000 */
[----:B------:R-:W-:Y:S02]  /*04e0*/  MOV R4, R10 ;  /* 0x0000000a00047202 */ /* 0x000fe40000000f00 */
[----:B------:R-:W-:Y:S02]  /*04f0*/  MOV R5, R11 ;  /* 0x0000000b00057202 */ /* 0x000fe40000000f00 */
.L_x_434:
[----:B------:R-:W-:Y:S05]  /*0500*/  BSYNC.RECONVERGENT B0 ;  /* 0x0000000000007941 */ /* 0x000fea0003800200 */
.L_x_432:
        /* <DEDUP_REMOVED lines=57> */
.L_x_436:
[----:B------:R-:W-:Y:S01]  /*08a0*/  IMAD.MOV.U32 R14, RZ, RZ, R18 ;  /* 0x000000ffff0e7224 */ /* 0x000fe200078e0012 */
[----:B------:R-:W-:Y:S01]  /*08b0*/  MOV R18, R9 ;  /* 0x0000000900127202 */ /* 0x000fe20000000f00 */
[----:B------:R-:W-:Y:S01]  /*08c0*/  IMAD.MOV.U32 R19, RZ, RZ, R17 ;  /* 0x000000ffff137224 */ /* 0x000fe200078e0011 */
[----:B------:R-:W-:Y:S02]  /*08d0*/  MOV R17, R25 ;  /* 0x0000001900117202 */ /* 0x000fe40000000f00 */
[----:B------:R-:W-:Y:S02]  /*08e0*/  MOV R16, 0x900 ;  /* 0x0000090000107802 */ /* 0x000fe40000000f00 */
[----:B------:R-:W-:Y:S05]  /*08f0*/  CALL.REL.NOINC `($__internal_12_$__cuda_sm20_div_s64) ;  /* 0x0000004000887944 */ /* 0x000fea0003c00000 */
.L_x_437:
[----:B------:R-:W-:Y:S05]  /*0900*/  BSYNC.RECONVERGENT B0 ;  /* 0x0000000000007941 */ /* 0x000fea0003800200 */
.L_x_435:
        /* <DEDUP_REMOVED lines=46> */
[----:B0-----:R-:W-:-:S03]  /*0bf0*/  VIADD R6, R6, 0xffffffe ;  /* 0x0ffffffe06067836 */ /* 0x001fc60000000000 */
[----:B------:R-:W-:Y:S02]  /*0c00*/  ULOP3.LUT UR22, UR6, UR11, URZ, 0x3c, !UPT ;  /* 0x0000000b06167292 */ /* 0x000fe4000f8e3cff */
[----:B------:R-:W-:Y:S01]  /*0c10*/  IMAD.U32 R2, RZ, RZ, UR6 ;  /* 0x00000006ff027e24 */ /* 0x000fe2000f8e00ff */
[----:B------:R-:W-:-:S03]  /*0c20*/  ULOP3.LUT UR6, UR6, UR5, URZ, 0x3c, !UPT ;  /* 0x0000000506067292 */ /* 0x000fc6000f8e3cff */
[----:B------:R-:W-:Y:S02]  /*0c30*/  ISETP.LE.AND P0, PT, RZ, UR22, PT ;  /* 0x00000016ff007c0c */ /* 0x000fe4000bf03270 */
        /* <DEDUP_REMOVED lines=20> */
[----:B------:R-:W-:Y:S01]  /*0d80*/  ISETP.LT.U32.AND P1, PT, R0, UR11, PT ;  /* 0x0000000b00007c0c */ /* 0x000fe2000bf21070 */
[----:B------:R-:W-:-:S04]  /*0d90*/  UIADD3 UR18, UPT, UPT, -UR19, URZ, URZ ;  /* 0x000000ff13127290 */ /* 0x000fc8000fffe1ff */
[----:B------:R-:W-:-:S04]  /*0da0*/  UIMAD UR18, UR20, UR18, UR21 ;  /* 0x00000012141272a4 */ /* 0x000fc8000f8e0215 */
[----:B------:R-:W-:-:S04]  /*0db0*/  UISETP.GT.U32.AND UP1, UPT, UR20, UR18, UPT ;  /* 0x000000121400728c */ /* 0x000fc8000bf24070 */
[----:B------:R-:W-:Y:S02]  /*0dc0*/  @!P1 VIADD R0, R0, -UR11 ;  /* 0x8000000b00009c36 */ /* 0x000fe40008000000 */
[----:B------:R-:W-:Y:S01]  /*0dd0*/  @!P1 VIADD R3, R3, 0x1 ;  /* 0x0000000103039836 */ /* 0x000fe20000000000 */
[----:B------:R-:W-:Y:S01]  /*0de0*/  ISETP.NE.AND P1, PT, RZ, UR7, PT ;  /* 0x00000007ff007c0c */ /* 0x000fe2000bf25270 */
[----:B0-----:R-:W-:Y:S01]  /*0df0*/  UISETP.NE.AND UP0, UPT, UR12, URZ, UPT ;  /* 0x000000ff0c00728c */ /* 0x001fe2000bf05270 */
[----:B------:R-:W-:Y:S02]  /*0e00*/  ISETP.GE.U32.AND P2, PT, R0, UR11, PT ;  /* 0x0000000b00007c0c */ /* 0x000fe4000bf46070 */
[----:B------:R-:W-:Y:S02]  /*0e10*/  @!UP1 UIADD3 UR18, UPT, UPT, UR18, -UR20, URZ ;  /* 0x8000001412129290 */ /* 0x000fe4000fffe0ff */
[----:B------:R-:W-:Y:S02]  /*0e20*/  USEL UR13, UR13, 0x1, !UP0 ;  /* 0x000000010d0d7887 */ /* 0x000fe4000c000000 */
[----:B------:R-:W-:-:S02]  /*0e30*/  UISETP.GE.U32.AND UP3, UPT, UR18, UR20, UPT ;  /* 0x000000141200728c */ /* 0x000fc4000bf66070 */
[----:B------:R-:W-:Y:S02]  /*0e40*/  UISETP.GE.AND UP0, UPT, UR6, URZ, UPT ;  /* 0x000000ff0600728c */ /* 0x000fe4000bf06270 */
[----:B------:R-:W-:-:S03]  /*0e50*/  @!UP1 UIADD3 UR19, UPT, UPT, UR19, 0x1, URZ ;  /* 0x0000000113139890 */ /* 0x000fc6000fffe0ff */
[----:B------:R-:W-:Y:S01]  /*0e60*/  @P2 VIADD R3, R3, 0x1 ;  /* 0x0000000103032836 */ /* 0x000fe20000000000 */
[----:B------:R-:W-:Y:S02]  /*0e70*/  UISETP.NE.AND UP1, UPT, UR10, URZ, UPT ;  /* 0x000000ff0a00728c */ /* 0x000fe4000bf25270 */
[----:B------:R-:W-:Y:S01]  /*0e80*/  USHF.R.S32.HI UR10, URZ, 0x1f, UR7 ;  /* 0x0000001fff0a7899 */ /* 0x000fe20008011407 */
[----:B------:R-:W-:Y:S01]  /*0e90*/  @!P0 IMAD.MOV R3, RZ, RZ, -R3 ;  /* 0x000000ffff038224 */ /* 0x000fe200078e0a03 */
[----:B------:R-:W-:Y:S01]  /*0ea0*/  @!P1 LOP3.LUT R3, RZ, UR11, RZ, 0x33, !PT ;  /* 0x0000000bff039c12 */ /* 0x000fe2000f8e33ff */
[----:B------:R-:W-:Y:S02]  /*0eb0*/  @UP3 UIADD3 UR19, UPT, UPT, UR19, 0x1, URZ ;  /* 0x0000000113133890 */ /* 0x000fe4000fffe0ff */
[----:B------:R-:W-:Y:S01]  /*0ec0*/  USEL UR6, URZ, 0x1, !UP1 ;  /* 0x00000001ff067887 */ /* 0x000fe2000c800000 */
[----:B------:R-:W-:Y:S01]  /*0ed0*/  ISETP.LT.U32.AND P0, PT, R10, R3, PT ;  /* 0x000000030a00720c */ /* 0x000fe20003f01070 */
[----:B------:R-:W-:Y:S01]  /*0ee0*/  @!UP0 UIADD3 UR19, UPT, UPT, -UR19, URZ, URZ ;  /* 0x000000ff13138290 */ /* 0x000fe2000fffe1ff */
[----:B------:R-:W-:Y:S01]  /*0ef0*/  SHF.R.S32.HI R7, RZ, 0x1f, R3 ;  /* 0x0000001fff077819 */ /* 0x000fe20000011403 */
[----:B------:R-:W-:-:S02]  /*0f00*/  ULOP3.LUT UR6, UR10, UR6, URZ, 0xfc, !UPT ;  /* 0x000000060a067292 */ /* 0x000fc4000f8efcff */
        /* <DEDUP_REMOVED lines=27> */
.L_x_439:
[----:B------:R-:W-:Y:S01]  /*10c0*/  IMAD.MOV.U32 R14, RZ, RZ, R10 ;  /* 0x000000ffff0e7224 */ /* 0x000fe200078e000a */
[----:B------:R-:W-:Y:S01]  /*10d0*/  MOV R18, R8 ;  /* 0x0000000800127202 */ /* 0x000fe20000000f00 */
[----:B------:R-:W-:Y:S01]  /*10e0*/  IMAD.MOV.U32 R19, RZ, RZ, R11 ;  /* 0x000000ffff137224 */ /* 0x000fe200078e000b */
[----:B------:R-:W-:Y:S02]  /*10f0*/  MOV R17, R0 ;  /* 0x0000000000117202 */ /* 0x000fe40000000f00 */
[----:B------:R-:W-:Y:S02]  /*1100*/  MOV R16, 0x1120 ;  /* 0x0000112000107802 */ /* 0x000fe40000000f00 */
[----:B------:R-:W-:Y:S05]  /*1110*/  CALL.REL.NOINC `($__internal_12_$__cuda_sm20_div_s64) ;  /* 0x0000003800807944 */ /* 0x000fea0003c00000 */
[----:B------:R-:W-:Y:S02]  /*1120*/  MOV R32, R10 ;  /* 0x0000000a00207202 */ /* 0x000fe40000000f00 */
[----:B------:R-:W-:Y:S02]  /*1130*/  MOV R33, R11 ;  /* 0x0000000b00217202 */ /* 0x000fe40000000f00 */
.L_x_440:
[----:B------:R-:W-:Y:S05]  /*1140*/  BSYNC.RECONVERGENT B0 ;  /* 0x0000000000007941 */ /* 0x000fea0003800200 */
.L_x_438:
        /* <DEDUP_REMOVED lines=57> */
.L_x_442:
[----:B------:R-:W-:Y:S01]  /*14e0*/  IMAD.MOV.U32 R14, RZ, RZ, R4 ;  /* 0x000000ffff0e7224 */ /* 0x000fe200078e0004 */
[----:B------:R-:W-:Y:S01]  /*14f0*/  MOV R19, R5 ;  /* 0x0000000500137202 */ /* 0x000fe20000000f00 */
[----:B------:R-:W-:Y:S01]  /*1500*/  IMAD.MOV.U32 R18, RZ, RZ, R6 ;  /* 0x000000ffff127224 */ /* 0x000fe200078e0006 */
[----:B------:R-:W-:Y:S02]  /*1510*/  MOV R16, 0x1530 ;  /* 0x0000153000107802 */ /* 0x000fe40000000f00 */
[----:B------:R-:W-:Y:S05]  /*1520*/  CALL.REL.NOINC `($__internal_12_$__cuda_sm20_div_s64) ;  /* 0x00000034007c7944 */ /* 0x000fea0003c00000 */
[----:B------:R-:W-:Y:S02]  /*1530*/  MOV R20, R10 ;  /* 0x0000000a00147202 */ /* 0x000fe40000000f00 */
[----:B------:R-:W-:Y:S02]  /*1540*/  MOV R21, R11 ;  /* 0x0000000b00157202 */ /* 0x000fe40000000f00 */
.L_x_443:
[----:B------:R-:W-:Y:S05]  /*1550*/  BSYNC.RECONVERGENT B0 ;  /* 0x0000000000007941 */ /* 0x000fea0003800200 */
.L_x_441:
        /* <DEDUP_REMOVED lines=18> */
[----:B0-----:R-:W-:-:S04]  /*1680*/  VIADD R10, R10, 0xffffffe ;  /* 0x0ffffffe0a0a7836 */ /* 0x001fc80000000000 */
        /* <DEDUP_REMOVED lines=19> */
[----:B------:R-:W-:-:S04]  /*17c0*/  @!P1 MOV R5, 0x400 ;  /* 0x0000040000059802 */ /* 0x000fc80000000f00 */
[----:B0-----:R-:W-:Y:S02]  /*17d0*/  @!P1 LEA R4, R4, R5, 0x18 ;  /* 0x0000000504049211 */ /* 0x001fe400078ec0ff */
[----:B------:R-:W-:Y:S02]  /*17e0*/  SHF.R.U32.HI R5, RZ, 0x4, R7 ;  /* 0x00000004ff057819 */ /* 0x000fe40000011607 */
[----:B-1----:R-:W-:-:S03]  /*17f0*/  @!P1 LEA R3, R3, R2, 0x18 ;  /* 0x0000000203039211 */ /* 0x002fc600078ec0ff */
[----:B------:R-:W-:Y:S01]  /*1800*/  @P3 VIADD R13, R13, 0x1 ;  /* 0x000000010d0d3836 */ /* 0x000fe20000000000 */
[----:B------:R-:W-:Y:S01]  /*1810*/  SHF.R.U32.HI R2, RZ, 0x2, R7 ;  /* 0x00000002ff027819 */ /* 0x000fe20000011607 */
[C---:B------:R-:W-:Y:S02]  /*1820*/  @!P1 IMAD R11, R5.reuse, 0x44, R4 ;  /* 0x00000044050b9824 */ /* 0x040fe400078e0204 */
[----:B------:R-:W-:Y:S01]  /*1830*/  @!P2 IMAD.MOV R13, RZ, RZ, -R13 ;  /* 0x000000ffff0da224 */ /* 0x000fe200078e0a0d */
[----:B------:R-:W-:Y:S01]  /*1840*/  @!P0 LOP3.LUT R13, RZ, UR5, RZ, 0x33, !PT ;  /* 0x00000005ff0d8c12 */ /* 0x000fe2000f8e33ff */
[----:B------:R-:W-:Y:S01]  /*1850*/  @!P1 IMAD R3, R24, 0x44, R3 ;  /* 0x0000004418039824 */ /* 0x000fe200078e0203 */
[----:B--2---:R-:W-:Y:S01]  /*1860*/  ISETP.GE.AND P0, PT, R5, UR18, PT ;  /* 0x0000001205007c0c */ /* 0x004fe2000bf06270 */
[----:B------:R-:W-:Y:S02]  /*1870*/  @!P1 IMAD.IADD R18, R11, 0x1, R18 ;  /* 0x000000010b129824 */ /* 0x000fe400078e0212 */
        /* <DEDUP_REMOVED lines=22> */
.L_x_445:
[----:B0-----:R-:W-:Y:S05]  /*19e0*/  BSYNC.RECONVERGENT B0 ;  /* 0x0000000000007941 */ /* 0x001fea0003800200 */
.L_x_444:
        /* <DEDUP_REMOVED lines=8> */
[----:B------:R-:W2:Y:S06]  /*1a70*/  @!P1 LDS R23, [R16] ;  /* 0x0000000010179984 */ /* 0x000eac0000000800 */
[----:B------:R-:W1:Y:S01]  /*1a80*/  I2F.RP R11, R12 ;  /* 0x0000000c000b7306 */ /* 0x000e620000209400 */
[----:B---3--:R-:W-:Y:S01]  /*1a90*/  VIADD R28, R28, 0xffffffe ;  /* 0x0ffffffe1c1c7836 */ /* 0x008fe20000000000 */
[----:B------:R-:W-:-:S06]  /*1aa0*/  IABS R5, R14 ;  /* 0x0000000e00057213 */ /* 0x000fcc0000000000 */
[----:B------:R3:W0:Y:S08]  /*1ab0*/  F2I.FTZ.U32.TRUNC.NTZ R29, R28 ;  /* 0x0000001c001d7305 */ /* 0x000630000021f000 */
[----:B-1----:R-:W1:Y:S01]  /*1ac0*/  MUFU.RCP R26, R11 ;  /* 0x0000000b001a7308 */ /* 0x002e620000001000 */
[----:B---3--:R-:W-:Y:S02]  /*1ad0*/  HFMA2 R28, -RZ, RZ, 0, 0 ;  /* 0x00000000ff1c7431 */ /* 0x008fe400000001ff */
[----:B0-----:R-:W-:-:S04]  /*1ae0*/  IMAD.MOV R18, RZ, RZ, -R29 ;  /* 0x000000ffff127224 */ /* 0x001fc800078e0a1d */
[----:B------:R-:W-:Y:S02]  /*1af0*/  IMAD R18, R18, R17, RZ ;  /* 0x0000001112127224 */ /* 0x000fe400078e02ff */
[----:B-1----:R-:W-:Y:S02]  /*1b00*/  VIADD R26, R26, 0xffffffe ;  /* 0x0ffffffe1a1a7836 */ /* 0x002fe40000000000 */
[----:B------:R-:W-:Y:S02]  /*1b10*/  IMAD.HI.U32 R18, R29, R18, R28 ;  /* 0x000000121d127227 */ /* 0x000fe400078e001c */
[----:B------:R-:W0:Y:S01]  /*1b20*/  F2I.FTZ.U32.TRUNC.NTZ R27, R26 ;  /* 0x0000001a001b7305 */ /* 0x000e22000021f000 */
[----:B--2---:R-:W1:Y:S03]  /*1b30*/  SHFL.BFLY PT, R4, R23, 0x2, 0x1f ;  /* 0x0c401f0017047f89 */ /* 0x004e6600000e0000 */
[----:B------:R-:W-:-:S04]  /*1b40*/  IMAD.HI.U32 R18, R18, R5, RZ ;  /* 0x0000000512127227 */ /* 0x000fc800078e00ff */
[----:B0-----:R-:W-:Y:S02]  /*1b50*/  IMAD.MOV R11, RZ, RZ, -R27 ;  /* 0x000000ffff0b7224 */ /* 0x001fe400078e0a1b */
[----:B------:R-:W-:Y:S02]  /*1b60*/  IMAD.MOV.U32 R26, RZ, RZ, RZ ;  /* 0x000000ffff1a7224 */ /* 0x000fe400078e00ff */
[----:B------:R-:W-:-:S04]  /*1b70*/  IMAD R11, R11, R12, RZ ;  /* 0x0000000c0b0b7224 */ /* 0x000fc800078e02ff */
[----:B------:R-:W-:Y:S01]  /*1b80*/  IMAD.HI.U32 R11, R27, R11, R26 ;  /* 0x0000000b1b0b7227 */ /* 0x000fe200078e001a */
[----:B-1----:R-:W-:-:S05]  /*1b90*/  FMNMX.FTZ R3, R4, R23, !PT ;  /* 0x0000001704037209 */ /* 0x002fca0007810000 */
[----:B------:R-:W-:Y:S01]  /*1ba0*/  IMAD.HI.U32 R11, R11, R5, RZ ;  /* 0x000000050b0b7227 */ /* 0x000fe200078e00ff */
[----:B------:R-:W0:Y:S02]  /*1bb0*/  SHFL.BFLY PT, R4, R3, 0x1, 0x1f ;  /* 0x0c201f0003047f89 */ /* 0x000e2400000e0000 */
[----:B0-----:R-:W-:Y:S02]  /*1bc0*/  FMNMX.FTZ R4, R3, R4, !PT ;  /* 0x0000000403047209 */ /* 0x001fe40007810000 */
[----:B------:R-:W-:Y:S02]  /*1bd0*/  IABS R3, R10 ;  /* 0x0000000a00037213 */ /* 0x000fe40000000000 */
[----:B------:R-:W-:-:S03]  /*1be0*/  FSETP.NEU.FTZ.AND P0, PT, R4, -INF , PT ;  /* 0xff8000000400780b */ /* 0x000fc60003f1d000 */
[----:B------:R-:W-:Y:S01]  /*1bf0*/  IMAD.MOV R3, RZ, RZ, -R3 ;  /* 0x000000ffff037224 */ /* 0x000fe200078e0a03 */
[----:B------:R-:W-:-:S03]  /*1c00*/  FSEL R4, R4, RZ, P0 ;  /* 0x000000ff04047208 */ /* 0x000fc60000000000 */
[----:B------:R-:W-:Y:S02]  /*1c10*/  IMAD R22, R18, R3, R5 ;  /* 0x0000000312167224 */ /* 0x000fe400078e0205 */
[----:B------:R-:W-:Y:S01]  /*1c20*/  FADD.FTZ R19, -R4, R23 ;  /* 0x0000001704137221 */ /* 0x000fe20000010100 */
[----:B------:R-:W-:Y:S02]  /*1c30*/  IMAD.MOV R3, RZ, RZ, -R11 ;  /* 0x000000ffff037224 */ /* 0x000fe400078e0a0b */
[----:B------:R-:W-:Y:S01]  /*1c40*/  ISETP.GT.U32.AND P2, PT, R17, R22, PT ;  /* 0x000000161100720c */ /* 0x000fe20003f44070 */
[----:B------:R-:W-:Y:S01]  /*1c50*/  FMUL.FTZ R19, R19, 1.4426950216293334961 ;  /* 0x3fb8aa3b13137820 */ /* 0x000fe20000410000 */
[----:B------:R-:W-:Y:S01]  /*1c60*/  IMAD R3, R12, R3, R5 ;  /* 0x000000030c037224 */ /* 0x000fe200078e0205 */
[C---:B------:R-:W-:Y:S02]  /*1c70*/  LOP3.LUT R5, R14.reuse, R17, RZ, 0x3c, !PT ;  /* 0x000000110e057212 */ /* 0x040fe400078e3cff */
[----:B------:R-:W-:-:S02]  /*1c80*/  LOP3.LUT R14, R14, R15, RZ, 0x3c, !PT ;  /* 0x0000000f0e0e7212 */ /* 0x000fc400078e3cff */
[----:B------:R-:W0:Y:S01]  /*1c90*/  MUFU.EX2 R19, R19 ;  /* 0x0000001300137308 */ /* 0x000e220000000800 */
[----:B------:R-:W-:Y:S02]  /*1ca0*/  ISETP.GT.U32.AND P0, PT, R12, R3, PT ;  /* 0x000000030c00720c */ /* 0x000fe40003f04070 */
[----:B------:R-:W-:-:S03]  /*1cb0*/  ISETP.GE.AND P3, PT, R5, RZ, PT ;  /* 0x000000ff0500720c */ /* 0x000fc60003f66270 */
[-C--:B------:R-:W-:Y:S01]  /*1cc0*/  @!P2 IADD3 R22, PT, PT, R22, -R17.reuse, RZ ;  /* 0x800000111616a210 */ /* 0x080fe20007ffe0ff */
[----:B------:R-:W-:Y:S01]  /*1cd0*/  @!P2 VIADD R18, R18, 0x1 ;  /* 0x000000011212a836 */ /* 0x000fe20000000000 */
[----:B------:R-:W-:Y:S02]  /*1ce0*/  ISETP.GE.AND P2, PT, R14, RZ, PT ;  /* 0x000000ff0e00720c */ /* 0x000fe40003f46270 */
[----:B------:R-:W-:Y:S01]  /*1cf0*/  ISETP.GE.U32.AND P1, PT, R22, R17, PT ;  /* 0x000000111600720c */ /* 0x000fe20003f26070 */
[----:B------:R-:W-:-:S03]  /*1d00*/  IMAD.MOV.U32 R22, RZ, RZ, 0x7f800000 ;  /* 0x7f800000ff167424 */ /* 0x000fc600078e00ff */
[----:B------:R-:W-:Y:S01]  /*1d10*/  @!P0 IMAD.IADD R3, R3, 0x1, -R12 ;  /* 0x0000000103038824 */ /* 0x000fe200078e0a0c */
[----:B------:R-:W-:Y:S01]  /*1d20*/  @!P0 IADD3 R11, PT, PT, R11, 0x1, RZ ;  /* 0x000000010b0b8810 */ /* 0x000fe20007ffe0ff */
[----:B0-----:R-:W0:Y:S01]  /*1d30*/  SHFL.BFLY PT, R16, R19, 0x2, 0x1f ;  /* 0x0c401f0013107f89 */ /* 0x001e2200000e0000 */
[----:B------:R-:W-:Y:S02]  /*1d40*/  ISETP.NE.AND P0, PT, R15, RZ, PT ;  /* 0x000000ff0f00720c */ /* 0x000fe40003f05270 */
[----:B------:R-:W-:-:S04]  /*1d50*/  ISETP.GE.U32.AND P4, PT, R3, R12, PT ;  /* 0x0000000c0300720c */ /* 0x000fc80003f86070 */
[----:B------:R-:W-:-:S04]  /*1d60*/  @P1 VIADD R18, R18, 0x1 ;  /* 0x0000000112121836 */ /* 0x000fc80000000000 */
[----:B------:R-:W-:Y:S01]  /*1d70*/  @!P3 IMAD.MOV R18, RZ, RZ, -R18 ;  /* 0x000000ffff12b224 */ /* 0x000fe200078e0a12 */
[----:B------:R-:W-:Y:S02]  /*1d80*/  ISETP.NE.AND P3, PT, R13, RZ, PT ;  /* 0x000000ff0d00720c */ /* 0x000fe40003f65270 */
[----:B------:R-:W-:Y:S02]  /*1d90*/  @!P5 LOP3.LUT R18, RZ, R17, RZ, 0x33, !PT ;  /* 0x00000011ff12d212 */ /* 0x000fe400078e33ff */
[----:B------:R-:W-:Y:S01]  /*1da0*/  SEL R12, RZ, 0x1, !P3 ;  /* 0x00000001ff0c7807 */ /* 0x000fe20005800000 */
[----:B------:R-:W-:Y:S01]  /*1db0*/  @P4 VIADD R11, R11, 0x1 ;  /* 0x000000010b0b4836 */ /* 0x000fe20000000000 */
[----:B------:R-:W-:Y:S02]  /*1dc0*/  SHF.R.S32.HI R13, RZ, 0x1f, R10 ;  /* 0x0000001fff0d7819 */ /* 0x000fe4000001140a */
[----:B------:R-:W-:Y:S01]  /*1dd0*/  SHF.R.S32.HI R5, RZ, 0x1f, R18 ;  /* 0x0000001fff057819 */ /* 0x000fe20000011412 */
[----:B------:R-:W-:Y:S01]  /*1de0*/  IMAD.MOV.U32 R3, RZ, RZ, R11 ;  /* 0x000000ffff037224 */ /* 0x000fe200078e000b */
[----:B------:R-:W-:Y:S01]  /*1df0*/  LOP3.LUT R12, R13, R12, RZ, 0xfc, !PT ;  /* 0x0000000c0d0c7212 */ /* 0x000fe200078efcff */
[----:B0-----:R-:W-:-:S03]  /*1e00*/  FADD.FTZ R19, R19, R16 ;  /* 0x0000001013137221 */ /* 0x001fc60000010000 */
[----:B------:R-:W-:Y:S02]  /*1e10*/  @!P2 IADD3 R3, PT, PT, -R3, RZ, RZ ;  /* 0x000000ff0303a210 */ /* 0x000fe40007ffe1ff */
[----:B------:R-:W-:Y:S01]  /*1e20*/  @!P0 LOP3.LUT R3, RZ, R15, RZ, 0x33, !PT ;  /* 0x0000000fff038212 */ /* 0x000fe200078e33ff */
[----:B------:R-:W0:Y:S01]  /*1e30*/  SHFL.BFLY PT, R16, R19, 0x1, 0x1f ;  /* 0x0c201f0013107f89 */ /* 0x000e2200000e0000 */
[----:B------:R-:W-:Y:S02]  /*1e40*/  LOP3.LUT P0, RZ, R7, 0x3c3, RZ, 0xc0, !PT ;  /* 0x000003c307ff7812 */ /* 0x000fe4000780c0ff */
[----:B------:R-:W-:Y:S01]  /*1e50*/  ISETP.LT.U32.AND P2, PT, R20, R18, PT ;  /* 0x000000121400720c */ /* 0x000fe20003f41070 */
[----:B------:R-:W-:-:S03]  /*1e60*/  IMAD R3, R3, UR13, RZ ;  /* 0x0000000d03037c24 */ /* 0x000fc6000f8e02ff */
[----:B------:R-:W-:Y:S01]  /*1e70*/  ISETP.LT.AND.EX P2, PT, R21, R5, PT, P2 ;  /* 0x000000051500720c */ /* 0x000fe20003f41320 */
[----:B------:R-:W-:-:S03]  /*1e80*/  IMAD R3, R12, R3, RZ ;  /* 0x000000030c037224 */ /* 0x000fc600078e02ff */
[----:B------:R-:W-:Y:S01]  /*1e90*/  SEL R5, R20, R18, P2 ;  /* 0x0000001214057207 */ /* 0x000fe20001000000 */
[----:B0-----:R-:W-:-:S05]  /*1ea0*/  FADD.FTZ R16, R19, R16 ;  /* 0x0000001013107221 */ /* 0x001fca0000010000 */
[----:B------:R-:W-:-:S13]  /*1eb0*/  FSETP.NE.FTZ.AND P1, PT, R16, RZ, PT ;  /* 0x000000ff1000720b */ /* 0x000fda0003f35000 */
[----:B------:R-:W0:Y:S02]  /*1ec0*/  @P1 MUFU.LG2 R11, R16 ;  /* 0x00000010000b1308 */ /* 0x000e240000000c00 */
[----:B0-----:R-:W-:Y:S01]  /*1ed0*/  @P1 FFMA.FTZ R22, R11, 0.69314718246459960938, R4 ;  /* 0x3f3172180b161823 */ /* 0x001fe20000010004 */
[----:B------:R-:W-:Y:S01]  /*1ee0*/  IMAD R4, R10, UR12, RZ ;  /* 0x0000000c0a047c24 */ /* 0x000fe2000f8e02ff */
        /* <DEDUP_REMOVED lines=13> */
[----:B------:R-:W-:-:S03]  /*1fc0*/  IMAD R14, R2, UR14, RZ ;  /* 0x0000000e020e7c24 */ /* 0x000fc6000f8e02ff */
        /* <DEDUP_REMOVED lines=15> */
[----:B------:R-:W-:Y:S01]  /*20c0*/  MOV R10, RZ ;  /* 0x000000ff000a7202 */ /* 0x000fe20000000f00 */
[----:B------:R-:W-:Y:S01]  /*20d0*/  HFMA2 R31, -RZ, RZ, 0, 0 ;  /* 0x00000000ff1f7431 */ /* 0x000fe200000001ff */
[----:B------:R-:W-:Y:S02]  /*20e0*/  LEA.HI R13, R7, UR15, RZ, 0x1e ;  /* 0x0000000f070d7c11 */ /* 0x000fe4000f8ff0ff */
[----:B------:R-:W-:-:S03]  /*20f0*/  ISETP.NE.U32.AND P0, PT, R30, RZ, PT ;  /* 0x000000ff1e00720c */ /* 0x000fc60003f05070 */
        /* <DEDUP_REMOVED lines=19> */
.L_x_449:
[----:B------:R-:W-:Y:S01]  /*2230*/  LEA.HI R2, R7, UR15, RZ, 0x1e ;  /* 0x0000000f07027c11 */ /* 0x000fe2000f8ff0ff */
[----:B------:R-:W-:Y:S01]  /*2240*/  IMAD.MOV.U32 R19, RZ, RZ, RZ ;  /* 0x000000ffff137224 */ /* 0x000fe200078e00ff */
[----:B------:R-:W-:Y:S02]  /*2250*/  MOV R18, R30 ;  /* 0x0000001e00127202 */ /* 0x000fe40000000f00 */
[----:B------:R-:W-:Y:S01]  /*2260*/  MOV R16, 0x2290 ;  /* 0x0000229000107802 */ /* 0x000fe20000000f00 */
[----:B------:R-:W-:Y:S02]  /*2270*/  IMAD.MOV.U32 R14, RZ, RZ, R2 ;  /* 0x000000ffff0e7224 */ /* 0x000fe400078e0002 */
[----:B------:R-:W-:Y:S05]  /*2280*/  CALL.REL.NOINC `($__internal_12_$__cuda_sm20_div_s64) ;  /* 0x0000002800247944 */ /* 0x000fea0003c00000 */
[----:B------:R-:W-:Y:S02]  /*2290*/  IADD3 R13, PT, PT, -R10, RZ, RZ ;  /* 0x000000ff0a0d7210 */ /* 0x000fe40007ffe1ff */
[----:B------:R-:W-:-:S03]  /*22a0*/  MOV R31, R11 ;  /* 0x0000000b001f7202 */ /* 0x000fc60000000f00 */
[----:B------:R-:W-:Y:S01]  /*22b0*/  IMAD R12, R30, R13, R2 ;  /* 0x0000000d1e0c7224 */ /* 0x000fe200078e0202 */
[----:B------:R-:W-:-:S07]  /*22c0*/  MOV R30, R10 ;  /* 0x0000000a001e7202 */ /* 0x000fce0000000f00 */
.L_x_450:
        /* <DEDUP_REMOVED lines=59> */
.L_x_452:
[----:B------:R-:W-:Y:S01]  /*2680*/  IMAD.MOV.U32 R14, RZ, RZ, R30 ;  /* 0x000000ffff0e7224 */ /* 0x000fe200078e001e */
[----:B------:R-:W-:Y:S01]  /*2690*/  MOV R19, R31 ;  /* 0x0000001f00137202 */ /* 0x000fe20000000f00 */
[----:B------:R-:W-:Y:S01]  /*26a0*/  IMAD.MOV.U32 R18, RZ, RZ, R34 ;  /* 0x000000ffff127224 */ /* 0x000fe200078e0022 */
[----:B------:R-:W-:Y:S02]  /*26b0*/  MOV R16, 0x26d0 ;  /* 0x000026d000107802 */ /* 0x000fe40000000f00 */
[----:B------:R-:W-:Y:S05]  /*26c0*/  CALL.REL.NOINC `($__internal_12_$__cuda_sm20_div_s64) ;  /* 0x0000002400147944 */ /* 0x000fea0003c00000 */
[----:B------:R-:W-:-:S05]  /*26d0*/  IADD3 R11, PT, PT, -R10, RZ, RZ ;  /* 0x000000ff0a0b7210 */ /* 0x000fca0007ffe1ff */
[----:B------:R-:W-:Y:S02]  /*26e0*/  IMAD R30, R11, R34, R30 ;  /* 0x000000220b1e7224 */ /* 0x000fe400078e021e */
.L_x_453:
[----:B------:R-:W-:Y:S05]  /*26f0*/  BSYNC.RECONVERGENT B0 ;  /* 0x0000000000007941 */ /* 0x000fea0003800200 */
.L_x_451:
[----:B------:R-:W-:Y:S01]  /*2700*/  IABS R20, R9 ;  /* 0x0000000900147213 */ /* 0x000fe20000000000 */
[----:B------:R-:W0:Y:S01]  /*2710*/  LDCU.U8 UR17, c[0x0][0x549] ;  /* 0x0000a920ff1177ac */ /* 0x000e220008000000 */
[----:B------:R-:W-:Y:S02]  /*2720*/  IABS R16, R6 ;  /* 0x0000000600107213 */ /* 0x000fe40000000000 */
[----:B------:R-:W1:Y:S01]  /*2730*/  I2F.U32.RP R11, R20 ;  /* 0x00000014000b7306 */ /* 0x000e620000209000 */
[----:B------:R-:W-:Y:S01]  /*2740*/  IABS R13, R15 ;  /* 0x0000000f000d7213 */ /* 0x000fe20000000000 */
[----:B------:R-:W2:Y:S01]  /*2750*/  LDCU.64 UR4, c[0x0][0x430] ;  /* 0x00008600ff0477ac */ /* 0x000ea20008000a00 */
[----:B------:R-:W-:Y:S02]  /*2760*/  IABS R17, R8 ;  /* 0x0000000800117213 */ /* 0x000fe40000000000 */
[----:B------:R-:W-:Y:S01]  /*2770*/  IABS R14, R5 ;  /* 0x00000005000e7213 */ /* 0x000fe20000000000 */
[----:B------:R-:W-:Y:S01]  /*2780*/  UIMAD UR18, UR7, UR12, URZ ;  /* 0x0000000c071272a4 */ /* 0x000fe2000f8e02ff */
[----:B------:R-:W-:Y:S01]  /*2790*/  ISETP.NE.AND P5, PT, R9, RZ, PT ;  /* 0x000000ff0900720c */ /* 0x000fe20003fa5270 */
[----:B------:R-:W3:Y:S01]  /*27a0*/  I2F.U32.RP R12, R16 ;  /* 0x00000010000c7306 */ /* 0x000ee20000209000 */
[----:B0-----:R-:W-:-:S07]  /*27b0*/  UISETP.NE.AND UP0, UPT, UR17, URZ, UPT ;  /* 0x000000ff1100728c */ /* 0x001fce000bf05270 */
[----:B-1----:R-:W0:Y:S01]  /*27c0*/  MUFU.RCP R11, R11 ;  /* 0x0000000b000b7308 */ /* 0x002e220000001000 */
[----:B--2---:R-:W-:-:S07]  /*27d0*/  USEL UR4, UR4, 0x1, UP0 ;  /* 0x0000000104047887 */ /* 0x004fce0008000000 */
        /* <DEDUP_REMOVED lines=8> */
[----:B------:R1:W2:Y:S01]  /*2860*/  F2I.FTZ.U32.TRUNC.NTZ R33, R32 ;  /* 0x0000002000217305 */ /* 0x0002a2000021f000 */
[----:B0-----:R-:W-:-:S07]  /*2870*/  IMAD.MOV R11, RZ, RZ, -R19 ;  /* 0x000000ffff0b7224 */ /* 0x001fce00078e0a13 */
[----:B------:R-:W-:Y:S01]  /*2880*/  MUFU.RCP R29, R29 ;  /* 0x0000001d001d7308 */ /* 0x000fe20000001000 */
[----:B------:R-:W-:Y:S02]  /*2890*/  IMAD.MOV.U32 R18, RZ, RZ, RZ ;  /* 0x000000ffff127224 */ /* 0x000fe400078e00ff */
[----:B------:R-:W-:Y:S01]  /*28a0*/  IMAD R28, R11, R20, RZ ;  /* 0x000000140b1c7224 */ /* 0x000fe200078e02ff */
[----:B------:R-:W-:Y:S01]  /*28b0*/  IABS R11, R6 ;  /* 0x00000006000b7213 */ /* 0x000fe20000000000 */
[----:B-1----:R-:W-:-:S03]  /*28c0*/  HFMA2 R32, -RZ, RZ, 0, 0 ;  /* 0x00000000ff207431 */ /* 0x002fc600000001ff */
[----:B------:R-:W0:Y:S01]  /*28d0*/  I2F.U32.RP R26, R17 ;  /* 0x00000011001a7306 */ /* 0x000e220000209000 */
[----:B--2---:R-:W-:Y:S01]  /*28e0*/  IADD3 R25, PT, PT, RZ, -R33, RZ ;  /* 0x80000021ff197210 */ /* 0x004fe20007ffe0ff */
[----:B------:R-:W-:Y:S01]  /*28f0*/  IMAD.HI.U32 R28, R19, R28, R18 ;  /* 0x0000001c131c7227 */ /* 0x000fe200078e0012 */
[----:B------:R-:W-:Y:S02]  /*2900*/  IABS R19, R30 ;  /* 0x0000001e00137213 */ /* 0x000fe40000000000 */
[----:B------:R-:W-:Y:S01]  /*2910*/  IABS R18, R9 ;  /* 0x0000000900127213 */ /* 0x000fe20000000000 */
[----:B------:R-:W-:Y:S02]  /*2920*/  IMAD R25, R25, R16, RZ ;  /* 0x0000001019197224 */ /* 0x000fe400078e02ff */
[----:B------:R-:W1:Y:S01]  /*2930*/  I2F.U32.RP R21, R14 ;  /* 0x0000000e00157306 */ /* 0x000e620000209000 */
[----:B------:R-:W-:-:S04]  /*2940*/  IMAD.HI.U32 R27, R28, R19, RZ ;  /* 0x000000131c1b7227 */ /* 0x000fc800078e00ff */
[----:B------:R-:W-:-:S03]  /*2950*/  IMAD.HI.U32 R25, R33, R25, R32 ;  /* 0x0000001921197227 */ /* 0x000fc600078e0020 */
[----:B0-----:R-:W0:Y:S01]  /*2960*/  MUFU.RCP R26, R26 ;  /* 0x0000001a001a7308 */ /* 0x001e220000001000 */
[----:B------:R-:W-:Y:S02]  /*2970*/  IMAD.MOV R18, RZ, RZ, -R18 ;  /* 0x000000ffff127224 */ /* 0x000fe400078e0a12 */
[----:B------:R-:W-:Y:S02]  /*2980*/  VIADD R29, R29, 0xffffffe ;  /* 0x0ffffffe1d1d7836 */ /* 0x000fe40000000000 */
[----:B------:R-:W-:Y:S02]  /*2990*/  IMAD R19, R27, R18, R19 ;  /* 0x000000121b137224 */ /* 0x000fe400078e0213 */
[----:B------:R-:W-:Y:S01]  /*29a0*/  IMAD.MOV R11, RZ, RZ, -R11 ;  /* 0x000000ffff0b7224 */ /* 0x000fe200078e0a0b */
[----:B-1----:R-:W1:Y:S01]  /*29b0*/  MUFU.RCP R21, R21 ;  /* 0x0000001500157308 */ /* 0x002e620000001000 */
[----:B------:R-:W-:Y:S01]  /*29c0*/  IMAD.HI.U32 R25, R25, R12, RZ ;  /* 0x0000000c19197227 */ /* 0x000fe200078e00ff */
[----:B------:R-:W-:-:S03]  /*29d0*/  ISETP.GT.U32.AND P3, PT, R20, R19, PT ;  /* 0x000000131400720c */ /* 0x000fc60003f64070 */
[----:B------:R-:W-:Y:S01]  /*29e0*/  IMAD R11, R25, R11, R12 ;  /* 0x0000000b190b7224 */ /* 0x000fe200078e020c */
[----:B------:R-:W-:Y:S01]  /*29f0*/  LOP3.LUT R12, R30, R9, RZ, 0x3c, !PT ;  /* 0x000000091e0c7212 */ /* 0x000fe200078e3cff */
[----:B------:R-:W-:Y:S01]  /*2a00*/  IMAD.MOV.U32 R28, RZ, RZ, RZ ;  /* 0x000000ffff1c7224 */ /* 0x000fe200078e00ff */
[----:B------:R-:W2:Y:S01]  /*2a10*/  F2I.FTZ.U32.TRUNC.NTZ R29, R29 ;  /* 0x0000001d001d7305 */ /* 0x000ea2000021f000 */
[----:B0-----:R-:W-:Y:S01]  /*2a20*/  VIADD R26, R26, 0xffffffe ;  /* 0x0ffffffe1a1a7836 */ /* 0x001fe20000000000 */
[----:B------:R-:W-:Y:S02]  /*2a30*/  ISETP.GT.U32.AND P1, PT, R16, R11, PT ;  /* 0x0000000b1000720c */ /* 0x000fe40003f24070 */
[----:B------:R-:W-:Y:S02]  /*2a40*/  ISETP.GE.AND P2, PT, R12, RZ, PT ;  /* 0x000000ff0c00720c */ /* 0x000fe40003f46270 */
[----:B------:R-:W-:Y:S01]  /*2a50*/  IABS R12, R2 ;  /* 0x00000002000c7213 */ /* 0x000fe20000000000 */
[----:B------:R-:W-:Y:S01]  /*2a60*/  @!P3 IMAD.IADD R19, R19, 0x1, -R20 ;  /* 0x000000011313b824 */ /* 0x000fe200078e0a14 */
[----:B------:R-:W0:Y:S01]  /*2a70*/  F2I.FTZ.U32.TRUNC.NTZ R33, R26 ;  /* 0x0000001a00217305 */ /* 0x000e22000021f000 */
[----:B-1----:R-:W-:-:S02]  /*2a80*/  IADD3 R21, PT, PT, R21, 0xffffffe, RZ ;  /* 0x0ffffffe15157810 */ /* 0x002fc40007ffe0ff */
[----:B------:R-:W-:Y:S02]  /*2a90*/  @!P3 IADD3 R27, PT, PT, R27, 0x1, RZ ;  /* 0x000000011b1bb810 */ /* 0x000fe40007ffe0ff */
[----:B------:R-:W-:Y:S02]  /*2aa0*/  ISETP.GE.U32.AND P6, PT, R19, R20, PT ;  /* 0x000000141300720c */ /* 0x000fe40003fc6070 */
[----:B--2---:R-:W-:Y:S01]  /*2ab0*/  IADD3 R18, PT, PT, RZ, -R29, RZ ;  /* 0x8000001dff127210 */ /* 0x004fe20007ffe0ff */
[----:B------:R-:W1:Y:S01]  /*2ac0*/  F2I.FTZ.U32.TRUNC.NTZ R21, R21 ;  /* 0x0000001500157305 */ /* 0x000e62000021f000 */
[----:B------:R-:W-:Y:S01]  /*2ad0*/  @!P1 IADD3 R11, PT, PT, R11, -R16, RZ ;  /* 0x800000100b0b9210 */ /* 0x000fe20007ffe0ff */
[----:B------:R-:W-:Y:S01]  /*2ae0*/  @!P1 VIADD R25, R25, 0x1 ;  /* 0x0000000119199836 */ /* 0x000fe20000000000 */
[----:B------:R-:W-:Y:S01]  /*2af0*/  LOP3.LUT R19, R10, R6, RZ, 0x3c, !PT ;  /* 0x000000060a137212 */ /* 0x000fe200078e3cff */
[----:B------:R-:W-:Y:S01]  /*2b00*/  IMAD R31, R18, R13, RZ ;  /* 0x0000000d121f7224 */ /* 0x000fe200078e02ff */
[----:B------:R-:W-:-:S02]  /*2b10*/  ISETP.GE.U32.AND P4, PT, R11, R16, PT ;  /* 0x000000100b00720c */ /* 0x000fc40003f86070 */
[----:B------:R-:W-:Y:S01]  /*2b20*/  IABS R18, R15 ;  /* 0x0000000f00127213 */ /* 0x000fe20000000000 */
[----:B------:R-:W-:Y:S01]  /*2b30*/  IMAD.HI.U32 R31, R29, R31, R28 ;  /* 0x0000001f1d1f7227 */ /* 0x000fe200078e001c */
[----:B------:R-:W-:Y:S02]  /*2b40*/  ISETP.GE.AND P0, PT, R19, RZ, PT ;  /* 0x000000ff1300720c */ /* 0x000fe40003f06270 */
[----:B------:R-:W-:Y:S01]  /*2b50*/  ISETP.NE.AND P3, PT, R6, RZ, PT ;  /* 0x000000ff0600720c */ /* 0x000fe20003f65270 */
[----:B0-----:R-:W-:Y:S01]  /*2b60*/  IMAD.MOV R11, RZ, RZ, -R33 ;  /* 0x000000ffff0b7224 */ /* 0x001fe200078e0a21 */
[----:B------:R-:W-:Y:S01]  /*2b70*/  @P6 IADD3 R27, PT, PT, R27, 0x1, RZ ;  /* 0x000000011b1b6810 */ /* 0x000fe20007ffe0ff */
[----:B------:R-:W-:Y:S01]  /*2b80*/  IMAD.MOV R18, RZ, RZ, -R18 ;  /* 0x000000ffff127224 */ /* 0x000fe200078e0a12 */
[----:B------:R-:W-:Y:S01]  /*2b90*/  MOV R20, RZ ;  /* 0x000000ff00147202 */ /* 0x000fe20000000f00 */
[----:B------:R-:W-:-:S04]  /*2ba0*/  IMAD.HI.U32 R31, R31, R12, RZ ;  /* 0x0000000c1f1f7227 */ /* 0x000fc800078e00ff */
[----:B------:R-:W-:Y:S02]  /*2bb0*/  IMAD.MOV.U32 R16, RZ, RZ, R11 ;  /* 0x000000ffff107224 */ /* 0x000fe400078e000b */
[----:B------:R-:W-:Y:S01]  /*2bc0*/  IMAD R12, R31, R18, R12 ;  /* 0x000000121f0c7224 */ /* 0x000fe200078e020c */
[----:B------:R-:W-:Y:S01]  /*2bd0*/  IABS R18, R8 ;  /* 0x0000000800127213 */ /* 0x000fe20000000000 */
[----:B-1----:R-:W-:Y:S02]  /*2be0*/  IMAD.MOV R11, RZ, RZ, -R21 ;  /* 0x000000ffff0b7224 */ /* 0x002fe400078e0a15 */
[----:B------:R-:W-:Y:S01]  /*2bf0*/  @P4 VIADD R25, R25, 0x1 ;  /* 0x0000000119194836 */ /* 0x000fe20000000000 */
[----:B------:R-:W-:Y:S01]  /*2c00*/  ISETP.GT.U32.AND P1, PT, R13, R12, PT ;  /* 0x0000000c0d00720c */ /* 0x000fe20003f24070 */
[----:B------:R-:W-:Y:S01]  /*2c10*/  IMAD R19, R16, R17, RZ ;  /* 0x0000001110137224 */ /* 0x000fe200078e02ff */
[----:B------:R-:W-:Y:S01]  /*2c20*/  ISETP.NE.AND P4, PT, R15, RZ, PT ;  /* 0x000000ff0f00720c */ /* 0x000fe20003f85270 */
        /* <DEDUP_REMOVED lines=11> */
[----:B------:R-:W-:Y:S01]  /*2ce0*/  @!P1 IADD3 R12, PT, PT, R12, -R13, RZ ;  /* 0x8000000d0c0c9210 */ /* 0x000fe20007ffe0ff */
[----:B------:R-:W-:Y:S02]  /*2cf0*/  IMAD.MOV R18, RZ, RZ, -R18 ;  /* 0x000000ffff127224 */ /* 0x000fe400078e0a12 */
[----:B------:R-:W-:Y:S01]  /*2d00*/  IMAD.HI.U32 R32, R32, R19, RZ ;  /* 0x0000001320207227 */ /* 0x000fe200078e00ff */
[----:B------:R-:W-:Y:S02]  /*2d10*/  ISETP.GE.U32.AND P2, PT, R12, R13, PT ;  /* 0x0000000d0c00720c */ /* 0x000fe40003f46070 */
[----:B------:R-:W-:Y:S01]  /*2d20*/  LOP3.LUT R12, R2, R15, RZ, 0x3c, !PT ;  /* 0x0000000f020c7212 */ /* 0x000fe200078e3cff */
[----:B------:R-:W-:-:S02]  /*2d30*/  IMAD.MOV R11, RZ, RZ, -R11 ;  /* 0x000000ffff0b7224 */ /* 0x000fc400078e0a0b */
[----:B------:R-:W-:Y:S01]  /*2d40*/  IMAD.HI.U32 R20, R20, R16, RZ ;  /* 0x0000001014147227 */ /* 0x000fe200078e00ff */
[----:B------:R-:W-:Y:S02]  /*2d50*/  ISETP.GE.AND P0, PT, R12, RZ, PT ;  /* 0x000000ff0c00720c */ /* 0x000fe40003f06270 */
[----:B------:R-:W-:Y:S01]  /*2d60*/  LOP3.LUT R12, R27, R8, RZ, 0x3c, !PT ;  /* 0x000000081b0c7212 */ /* 0x000fe200078e3cff */
[----:B------:R-:W-:Y:S02]  /*2d70*/  IMAD R18, R32, R18, R19 ;  /* 0x0000001220127224 */ /* 0x000fe400078e0213 */
[----:B------:R-:W-:Y:S02]  /*2d80*/  IMAD R11, R20, R11, R16 ;  /* 0x0000000b140b7224 */ /* 0x000fe400078e0210 */
[----:B------:R-:W-:Y:S01]  /*2d90*/  @!P1 VIADD R31, R31, 0x1 ;  /* 0x000000011f1f9836 */ /* 0x000fe20000000000 */
[----:B------:R-:W-:Y:S02]  /*2da0*/  ISETP.GT.U32.AND P3, PT, R17, R18, PT ;  /* 0x000000121100720c */ /* 0x000fe40003f64070 */
[----:B------:R-:W-:-:S02]  /*2db0*/  ISETP.GT.U32.AND P1, PT, R14, R11, PT ;  /* 0x0000000b0e00720c */ /* 0x000fc40003f24070 */
[----:B------:R-:W-:Y:S02]  /*2dc0*/  @P2 IADD3 R31, PT, PT, R31, 0x1, RZ ;  /* 0x000000011f1f2810 */ /* 0x000fe40007ffe0ff */
[----:B------:R-:W-:Y:S02]  /*2dd0*/  ISETP.GE.AND P2, PT, R12, RZ, PT ;  /* 0x000000ff0c00720c */ /* 0x000fe40003f46270 */
[----:B------:R-:W-:Y:S01]  /*2de0*/  LOP3.LUT R12, R25, R5, RZ, 0x3c, !PT ;  /* 0x00000005190c7212 */ /* 0x000fe200078e3cff */
[----:B------:R-:W-:Y:S01]  /*2df0*/  @!P0 IMAD.MOV R31, RZ, RZ, -R31 ;  /* 0x000000ffff1f8224 */ /* 0x000fe200078e0a1f */
[----:B------:R-:W-:Y:S02]  /*2e00*/  @!P4 LOP3.LUT R31, RZ, R15, RZ, 0x33, !PT ;  /* 0x0000000fff1fc212 */ /* 0x000fe400078e33ff */
[----:B------:R-:W-:Y:S01]  /*2e10*/  ISETP.GE.AND P0, PT, R12, RZ, PT ;  /* 0x000000ff0c00720c */ /* 0x000fe20003f06270 */
[----:B------:R-:W-:Y:S02]  /*2e20*/  @!P3 IMAD.IADD R18, R18, 0x1, -R17 ;  /* 0x000000011212b824 */ /* 0x000fe400078e0a11 */
[----:B------:R-:W-:Y:S01]  /*2e30*/  @!P1 IADD3 R11, PT, PT, R11, -R14, RZ ;  /* 0x8000000e0b0b9210 */ /* 0x000fe20007ffe0ff */
[----:B------:R-:W-:Y:S01]  /*2e40*/  @!P3 VIADD R32, R32, 0x1 ;  /* 0x000000012020b836 */ /* 0x000fe20000000000 */
[----:B------:R-:W-:-:S02]  /*2e50*/  ISETP.NE.AND P3, PT, R5, RZ, PT ;  /* 0x000000ff0500720c */ /* 0x000fc40003f65270 */
[----:B------:R-:W-:Y:S01]  /*2e60*/  ISETP.GE.U32.AND P6, PT, R18, R17, PT ;  /* 0x000000111200720c */ /* 0x000fe20003fc6070 */
[----:B------:R-:W-:Y:S01]  /*2e70*/  IMAD.WIDE R16, R31, UR13, RZ ;  /* 0x0000000d1f107c25 */ /* 0x000fe2000f8e02ff */
[----:B------:R-:W-:Y:S02]  /*2e80*/  ISETP.GE.U32.AND P4, PT, R11, R14, PT ;  /* 0x0000000e0b00720c */ /* 0x000fe40003f86070 */
[----:B------:R-:W-:Y:S01]  /*2e90*/  @!P1 IADD3 R20, PT, PT, R20, 0x1, RZ ;  /* 0x0000000114149810 */ /* 0x000fe20007ffe0ff */
[----:B------:R-:W-:Y:S02]  /*2ea0*/  IMAD.MOV R11, RZ, RZ, -R27 ;  /* 0x000000ffff0b7224 */ /* 0x000fe400078e0a1b */
[----:B------:R-:W-:-:S04]  /*2eb0*/  IMAD.WIDE.U32 R12, R0, UR4, R16 ;  /* 0x00000004000c7c25 */ /* 0x000fc8000f8e0010 */
[----:B------:R-:W-:Y:S02]  /*2ec0*/  IMAD.MOV R31, RZ, RZ, -R31 ;  /* 0x000000ffff1f7224 */ /* 0x000fe400078e0a1f */
[----:B------:R-:W-:Y:S02]  /*2ed0*/  @P6 VIADD R32, R32, 0x1 ;  /* 0x0000000120206836 */ /* 0x000fe40000000000 */
[----:B------:R-:W-:Y:S01]  /*2ee0*/  @P4 IADD3 R20, PT, PT, R20, 0x1, RZ ;  /* 0x0000000114144810 */ /* 0x000fe20007ffe0ff */
[----:B------:R-:W-:Y:S01]  /*2ef0*/  IMAD R11, R9, R11, R30 ;  /* 0x0000000b090b7224 */ /* 0x000fe200078e021e */
[----:B------:R-:W-:Y:S01]  /*2f00*/  IADD3 R9, PT, PT, -R25, RZ, RZ ;  /* 0x000000ff19097210 */ /* 0x000fe20007ffe1ff */
        /* <DEDUP_REMOVED lines=8> */
[----:B------:R-:W-:-:S02]  /*2f90*/  IMAD.MOV R2, RZ, RZ, -R32 ;  /* 0x000000ffff027224 */ /* 0x000fc400078e0a20 */
        /* <DEDUP_REMOVED lines=21> */
.L_x_448:
[----:B------:R-:W0:Y:S01]  /*30f0*/  LDC.64 R4, c[0x0][0x420] ;  /* 0x00010800ff047b82 */ /* 0x000e220000000a00 */
[----:B------:R-:W-:-:S05]  /*3100*/  IADD3 R2, PT, PT, R2, UR15, RZ ;  /* 0x0000000f02027c10 */ /* 0x000fca000fffe0ff */
[----:B0-----:R-:W-:-:S05]  /*3110*/  IMAD.WIDE.U32 R2, R2, 0x4, R4 ;  /* 0x0000000402027825 */ /* 0x001fca00078e0004 */
[----:B------:R1:W-:Y:S02]  /*3120*/  STG.E desc[UR10][R2.64], R22 ;  /* 0x0000001602007986 */ /* 0x0003e4000c10190a */
.L_x_447:
[----:B------:R-:W-:Y:S05]  /*3130*/  BSYNC.RECONVERGENT B1 ;  /* 0x0000000000017941 */ /* 0x000fea0003800200 */
.L_x_446:
        /* <DEDUP_REMOVED lines=16> */
.L_x_455:
[----:B------:R-:W-:Y:S05]  /*3240*/  BSYNC.RECONVERGENT B0 ;  /* 0x0000000000007941 */ /* 0x000fea0003800200 */
.L_x_454:
[----:B------:R-:W-:Y:S01]  /*3250*/  BAR.SYNC.DEFER_BLOCKING 0x0 ;  /* 0x0000000000007b1d */ /* 0x000fe20000010000 */
[----:B------:R-:W-:Y:S01]  /*3260*/  UISETP.GE.AND UP0, UPT, UR6, 0x1, UPT ;  /* 0x000000010600788c */ /* 0x000fe2000bf06270 */
[----:B------:R-:W-:Y:S01]  /*3270*/  HFMA2 R0, -RZ, RZ, 0, 0 ;  /* 0x00000000ff007431 */ /* 0x000fe200000001ff */
[----:B------:R-:W-:Y:S01]  /*3280*/  SHF.R.U32.HI R12, RZ, 0x3, R7 ;  /* 0x00000003ff0c7819 */ /* 0x000fe20000011607 */
[----:B------:R-:W-:Y:S01]  /*3290*/  IMAD.SHL.U32 R7, R7, 0x4, RZ ;  /* 0x0000000407077824 */ /* 0x000fe200078e00ff */
[----:B012---:R-:W-:Y:S01]  /*32a0*/  CS2R R2, SRZ ;  /* 0x0000000000027805 */ /* 0x007fe2000001ff00 */
[----:B------:R-:W-:-:S04]  /*32b0*/  IMAD.MOV.U32 R5, RZ, RZ, RZ ;  /* 0x000000ffff057224 */ /* 0x000fc800078e00ff */
[----:B------:R-:W-:Y:S05]  /*32c0*/  BRA.U !UP0, `(.L_x_456) ;  /* 0x0000001108d07547 */ /* 0x000fea000b800000 */
[----:B------:R-:W0:Y:S01]  /*32d0*/  LDCU UR12, c[0x0][0x44c] ;  /* 0x00008980ff0c77ac */ /* 0x000e220008000800 */
[----:B------:R-:W-:Y:S01]  /*32e0*/  IMAD.MOV.U32 R13, RZ, RZ, RZ ;  /* 0x000000ffff0d7224 */ /* 0x000fe200078e00ff */
[----:B------:R-:W-:Y:S02]  /*32f0*/  CS2R R10, SRZ ;  /* 0x00000000000a7805 */ /* 0x000fe4000001ff00 */
[----:B------:R-:W-:Y:S01]  /*3300*/  CS2R R8, SRZ ;  /* 0x0000000000087805 */ /* 0x000fe2000001ff00 */
[----:B------:R-:W1:Y:S01]  /*3310*/  LDCU.64 UR4, c[0x0][0x3f8] ;  /* 0x00007f00ff0477ac */ /* 0x000e620008000a00 */
[----:B------:R-:W-:Y:S02]  /*3320*/  UISETP.GE.U32.AND UP0, UPT, UR6, 0x4, UPT ;  /* 0x000000040600788c */ /* 0x000fe4000bf06070 */
[----:B------:R-:W-:Y:S02]  /*3330*/  UIADD3 UR13, UPT, UPT, UR16, -UR15, URZ ;  /* 0x8000000f100d7290 */ /* 0x000fe4000fffe0ff */
[----:B------:R-:W-:-:S02]  /*3340*/  ULOP3.LUT UR9, UR6, 0x3, URZ, 0xc0, !UPT ;  /* 0x0000000306097892 */ /* 0x000fc4000f8ec0ff */
[----:B0-----:R-:W-:Y:S02]  /*3350*/  UIMAD UR7, UR15, UR12, URZ ;  /* 0x0000000c0f0772a4 */ /* 0x001fe4000f8e02ff */
[----:B------:R-:W-:-:S04]  /*3360*/  UIMAD UR12, UR16, UR12, URZ ;  /* 0x0000000c100c72a4 */ /* 0x000fc8000f8e02ff */
[----:B------:R-:W-:Y:S01]  /*3370*/  IMAD.U32 R15, RZ, RZ, UR7 ;  /* 0x00000007ff0f7e24 */ /* 0x000fe2000f8e00ff */
[----:B------:R-:W-:-:S04]  /*3380*/  IADD3 R0, P0, PT, R7, UR7, RZ ;  /* 0x0000000707007c10 */ /* 0x000fc8000ff1e0ff */
        /* <DEDUP_REMOVED lines=29> */
.L_x_460:
        /* <DEDUP_REMOVED lines=133> */
.L_x_459:
        /* <DEDUP_REMOVED lines=73> */
.L_x_461:
[----:B------:R-:W-:-:S09]  /*4240*/  UISETP.NE.OR UP1, UPT, UR5, URZ, UP1 ;  /* 0x000000ff0500728c */ /* 0x000fd20008f25670 */
[----:B------:R-:W-:Y:S05]  /*4250*/  BRA.U !UP1, `(.L_x_457) ;  /* 0x0000000109947547 */ /* 0x000fea000b800000 */
.L_x_458:
[----:B------:R-:W-:-:S13]  /*4260*/  ISETP.GE.AND P0, PT, R12, UR13, PT ;  /* 0x0000000d0c007c0c */ /* 0x000fda000bf06270 */
.L_x_462:
        /* <DEDUP_REMOVED lines=36> */
.L_x_457:
        /* <DEDUP_REMOVED lines=10> */
.L_x_463:
        /* <DEDUP_REMOVED lines=12> */
.L_x_456:
        /* <DEDUP_REMOVED lines=19> */
[----:B------:R-:W-:Y:S02]  /*4740*/  IMAD R11, R4, R10, RZ ;  /* 0x0000000a040b7224 */ /* 0x000fe400078e02ff */
[----:B------:R-:W0:Y:S02]  /*4750*/  I2F.RP R4, R8 ;  /* 0x0000000800047306 */ /* 0x000e240000209400 */
[----:B------:R-:W-:-:S06]  /*4760*/  IMAD.HI.U32 R11, R15, R11, R14 ;  /* 0x0000000b0f0b7227 */ /* 0x000fcc00078e000e */
[----:B------:R-:W-:-:S04]  /*4770*/  IMAD.HI.U32 R11, R11, R12, RZ ;  /* 0x0000000c0b0b7227 */ /* 0x000fc800078e00ff */
[----:B------:R-:W-:Y:S01]  /*4780*/  IMAD R15, R11, R6, R12 ;  /* 0x000000060b0f7224 */ /* 0x000fe200078e020c */
[----:B------:R-:W-:Y:S01]  /*4790*/  LOP3.LUT R6, R13, UR8, RZ, 0x3c, !PT ;  /* 0x000000080d067c12 */ /* 0x000fe2000f8e3cff */
[----:B0-----:R-:W0:Y:S03]  /*47a0*/  MUFU.RCP R4, R4 ;  /* 0x0000000400047308 */ /* 0x001e260000001000 */
[----:B------:R-:W-:Y:S02]  /*47b0*/  ISETP.GT.U32.AND P1, PT, R10, R15, PT ;  /* 0x0000000f0a00720c */ /* 0x000fe40003f24070 */
[----:B------:R-:W-:-:S11]  /*47c0*/  ISETP.GE.AND P0, PT, R6, RZ, PT ;  /* 0x000000ff0600720c */ /* 0x000fd60003f06270 */
[----:B------:R-:W-:Y:S01]  /*47d0*/  @!P1 IMAD.IADD R15, R15, 0x1, -R10 ;  /* 0x000000010f0f9824 */ /* 0x000fe200078e0a0a */
[----:B------:R-:W-:Y:S01]  /*47e0*/  @!P1 IADD3 R11, PT, PT, R11, 0x1, RZ ;  /* 0x000000010b0b9810 */ /* 0x000fe20007ffe0ff */
[----:B0-----:R-:W-:Y:S01]  /*47f0*/  VIADD R14, R4, 0xffffffe ;  /* 0x0ffffffe040e7836 */ /* 0x001fe20000000000 */
[----:B------:R-:W-:Y:S02]  /*4800*/  ISETP.NE.AND P1, PT, RZ, UR8, PT ;  /* 0x00000008ff007c0c */ /* 0x000fe4000bf25270 */
[----:B------:R-:W-:Y:S02]  /*4810*/  ISETP.GE.U32.AND P2, PT, R15, R10, PT ;  /* 0x0000000a0f00720c */ /* 0x000fe40003f46070 */
[----:B------:R-:W0:Y:S11]  /*4820*/  F2I.FTZ.U32.TRUNC.NTZ R15, R14 ;  /* 0x0000000e000f7305 */ /* 0x000e36000021f000 */
[----:B------:R-:W-:-:S02]  /*4830*/  @P2 VIADD R11, R11, 0x1 ;  /* 0x000000010b0b2836 */ /* 0x000fc40000000000 */
[----:B0-----:R-:W-:-:S03]  /*4840*/  IMAD.MOV R17, RZ, RZ, -R15 ;  /* 0x000000ffff117224 */ /* 0x001fc600078e0a0f */
[----:B------:R-:W-:Y:S02]  /*4850*/  @!P0 IADD3 R11, PT, PT, -R11, RZ, RZ ;  /* 0x000000ff0b0b8210 */ /* 0x000fe40007ffe1ff */
[----:B------:R-:W-:Y:S01]  /*4860*/  @!P1 LOP3.LUT R11, RZ, UR8, RZ, 0x33, !PT ;  /* 0x00000008ff0b9c12 */ /* 0x000fe2000f8e33ff */
[----:B------:R-:W-:Y:S01]  /*4870*/  IMAD R6, R17, R8, RZ ;  /* 0x0000000811067224 */ /* 0x000fe200078e02ff */
[----:B------:R-:W-:-:S03]  /*4880*/  MOV R14, RZ ;  /* 0x000000ff000e7202 */ /* 0x000fc60000000f00 */
[----:B------:R-:W-:Y:S02]  /*4890*/  IMAD R10, R11, UR8, RZ ;  /* 0x000000080b0a7c24 */ /* 0x000fe4000f8e02ff */
[----:B------:R-:W-:Y:S01]  /*48a0*/  IMAD.HI.U32 R6, R15, R6, R14 ;  /* 0x000000060f067227 */ /* 0x000fe200078e000e */
[----:B------:R-:W-:-:S03]  /*48b0*/  LOP3.LUT R14, R7, 0x1c, RZ, 0xc0, !PT ;  /* 0x0000001c070e7812 */ /* 0x000fc600078ec0ff */
[----:B------:R-:W-:-:S05]  /*48c0*/  IMAD.IADD R12, R13, 0x1, -R10 ;  /* 0x000000010d0c7824 */ /* 0x000fca00078e0a0a */
[----:B------:R-:W-:Y:S02]  /*48d0*/  IABS R4, R12 ;  /* 0x0000000c00047213 */ /* 0x000fe40000000000 */
[----:B------:R-:W-:-:S03]  /*48e0*/  LOP3.LUT R12, R12, R9, RZ, 0x3c, !PT ;  /* 0x000000090c0c7212 */ /* 0x000fc600078e3cff */
[----:B------:R-:W-:Y:S01]  /*48f0*/  IMAD.HI.U32 R6, R6, R4, RZ ;  /* 0x0000000406067227 */ /* 0x000fe200078e00ff */
[----:B------:R-:W-:-:S03]  /*4900*/  ISETP.GE.AND P1, PT, R12, RZ, PT ;  /* 0x000000ff0c00720c */ /* 0x000fc60003f26270 */
[----:B------:R-:W-:-:S04]  /*4910*/  IMAD.MOV R15, RZ, RZ, -R6 ;  /* 0x000000ffff0f7224 */ /* 0x000fc800078e0a06 */
[----:B------:R-:W-:Y:S01]  /*4920*/  IMAD R15, R8, R15, R4 ;  /* 0x0000000f080f7224 */ /* 0x000fe200078e0204 */
[----:B------:R-:W-:-:S04]  /*4930*/  SHF.R.S32.HI R4, RZ, 0x1f, R11 ;  /* 0x0000001fff047819 */ /* 0x000fc8000001140b */
[----:B------:R-:W-:Y:S01]  /*4940*/  ISETP.GT.U32.AND P0, PT, R8, R15, PT ;  /* 0x0000000f0800720c */ /* 0x000fe20003f04070 */
[----:B-1----:R-:W-:-:S12]  /*4950*/  IMAD R4, R4, UR4, RZ ;  /* 0x0000000404047c24 */ /* 0x002fd8000f8e02ff */
[-C--:B------:R-:W-:Y:S01]  /*4960*/  @!P0 IADD3 R15, PT, PT, R15, -R8.reuse, RZ ;  /* 0x800000080f0f8210 */ /* 0x080fe20007ffe0ff */
[----:B------:R-:W-:Y:S01]  /*4970*/  @!P0 VIADD R6, R6, 0x1 ;  /* 0x0000000106068836 */ /* 0x000fe20000000000 */
[----:B------:R-:W-:Y:S02]  /*4980*/  ISETP.NE.AND P0, PT, R9, RZ, PT ;  /* 0x000000ff0900720c */ /* 0x000fe40003f05270 */
[----:B------:R-:W-:Y:S01]  /*4990*/  ISETP.GE.U32.AND P2, PT, R15, R8, PT ;  /* 0x000000080f00720c */ /* 0x000fe20003f46070 */
[----:B------:R-:W-:-:S03]  /*49a0*/  HFMA2 R15, -RZ, RZ, 0, 0 ;  /* 0x00000000ff0f7431 */ /* 0x000fc600000001ff */
[----:B------:R-:W-:-:S09]  /*49b0*/  IMAD.WIDE.U32 R14, R11, UR4, R14 ;  /* 0x000000040b0e7c25 */ /* 0x000fd2000f8e000e */
[----:B------:R-:W-:Y:S01]  /*49c0*/  @P2 IADD3 R6, PT, PT, R6, 0x1, RZ ;  /* 0x0000000106062810 */ /* 0x000fe20007ffe0ff */
[----:B------:R-:W-:Y:S01]  /*49d0*/  IMAD R11, R11, UR5, R4 ;  /* 0x000000050b0b7c24 */ /* 0x000fe2000f8e0204 */
[----:B------:R-:W0:Y:S03]  /*49e0*/  LDCU.64 UR4, c[0x0][0x3f0] ;  /* 0x00007e00ff0477ac */ /* 0x000e260008000a00 */
[----:B------:R-:W-:Y:S01]  /*49f0*/  @!P1 IMAD.MOV R6, RZ, RZ, -R6 ;  /* 0x000000ffff069224 */ /* 0x000fe200078e0a06 */
[----:B------:R-:W-:Y:S01]  /*4a00*/  @!P0 LOP3.LUT R6, RZ, R9, RZ, 0x33, !PT ;  /* 0x00000009ff068212 */ /* 0x000fe200078e33ff */
[----:B------:R-:W-:-:S03]  /*4a10*/  IMAD.IADD R15, R15, 0x1, R11 ;  /* 0x000000010f0f7824 */ /* 0x000fc600078e020b */
[----:B------:R-:W-:Y:S01]  /*4a20*/  SHF.R.S32.HI R4, RZ, 0x1f, R6 ;  /* 0x0000001fff047819 */ /* 0x000fe20000011406 */
[C---:B------:R-:W-:Y:S02]  /*4a30*/  IMAD R10, R6.reuse, R9, R10 ;  /* 0x00000009060a7224 */ /* 0x040fe400078e020a */
[----:B---3--:R-:W-:-:S03]  /*4a40*/  IMAD.WIDE.U32 R14, R6, UR12, R14 ;  /* 0x0000000c060e7c25 */ /* 0x008fc6000f8e000e */
[----:B------:R-:W-:Y:S01]  /*4a50*/  IADD3 R10, PT, PT, R13, -R10, RZ ;  /* 0x8000000a0d0a7210 */ /* 0x000fe20007ffe0ff */
[----:B------:R-:W-:-:S04]  /*4a60*/  IMAD R7, R4, UR12, RZ ;  /* 0x0000000c04077c24 */ /* 0x000fc8000f8e02ff */
[----:B------:R-:W-:Y:S01]  /*4a70*/  IMAD R9, R6, UR13, R7 ;  /* 0x0000000d06097c24 */ /* 0x000fe2000f8e0207 */
[----:B------:R-:W-:-:S03]  /*4a80*/  SHF.R.S32.HI R7, RZ, 0x1f, R10 ;  /* 0x0000001fff077819 */ /* 0x000fc6000001140a */
[----:B------:R-:W-:Y:S02]  /*4a90*/  IMAD.IADD R15, R15, 0x1, R9 ;  /* 0x000000010f0f7824 */ /* 0x000fe400078e0209 */
        /* <DEDUP_REMOVED lines=8> */
        .weak           $__internal_12_$__cuda_sm20_div_s64
        .type           $__internal_12_$__cuda_sm20_div_s64,@function
        .size           $__internal_12_$__cuda_sm20_div_s64,(.L_x_10220 - $__internal_12_$__cuda_sm20_div_s64)
$__internal_12_$__cuda_sm20_div_s64:
        /* <DEDUP_REMOVED lines=83> */
[----:B------:R-:W-:Y:S05]  /*5050*/  RET.REL.NODEC R12 `(_ZN5flash32flash_fwd_splitkv_combine_kernelI23Flash_fwd_kernel_traitsILi32ELi64ELi256ELi4ELb0ELb0EN7cutlass10bfloat16_tE19Flash_kernel_traitsILi32ELi64ELi256ELi4ES3_EELi16ELi2ELb1EEEvNS_16Flash_fwd_paramsE) ;  /* 0xffffffac0ce87950 */ /* 0x000fea0003c3ffff */
.L_x_464:
        /* <DEDUP_REMOVED lines=10> */
.L_x_10220:


//--------------------- .text._ZN5flash32flash_fwd_splitkv_combine_kernelI23Flash_fwd_kernel_traitsILi32ELi64ELi256ELi4ELb0ELb0EN7cutlass10bfloat16_tE19Flash_kernel_traitsILi32ELi64ELi256ELi4ES3_EELi16ELi1ELb1EEEvNS_16Flash_fwd_paramsE --------------------------
	.section	.text._ZN5flash32flash_fwd_splitkv_combine_kernelI23Flash_fwd_kernel_traitsILi32ELi64ELi256ELi4ELb0ELb0EN7cutlass10bfloat16_tE19Flash_kernel_traitsILi32ELi64ELi256ELi4ES3_EELi16ELi1ELb1EEEvNS_16Flash_fwd_paramsE,"ax",@progbits
	.align	128
        .global         _ZN5flash32flash_fwd_splitkv_combine_kernelI23Flash_fwd_kernel_traitsILi32ELi64ELi256ELi4ELb0ELb0EN7cutlass10bfloat16_tE19Flash_kernel_traitsILi32ELi64ELi256ELi4ES3_EELi16ELi1ELb1EEEvNS_16Flash_fwd_paramsE
        .type           _ZN5flash32flash_fwd_splitkv_combine_kernelI23Flash_fwd_kernel_traitsILi32ELi64ELi256ELi4ELb0ELb0EN7cutlass10bfloat16_tE19Flash_kernel_traitsILi32ELi64ELi256ELi4ES3_EELi16ELi1ELb1EEEvNS_16Flash_fwd_paramsE,@function
        .size           _ZN5flash32flash_fwd_splitkv_combine_kernelI23Flash_fwd_kernel_traitsILi32ELi64ELi256ELi4ELb0ELb0EN7cutlass10bfloat16_tE19Flash_kernel_traitsILi32ELi64ELi256ELi4ES3_EELi16ELi1ELb1EEEvNS_16Flash_fwd_paramsE,(.L_x_10221 - _ZN5flash32flash_fwd_splitkv_combine_kernelI23Flash_fwd_kernel_traitsILi32ELi64ELi256ELi4ELb0ELb0EN7cutlass10bfloat16_tE19Flash_kernel_traitsILi32ELi64ELi256ELi4ES3_EELi16ELi1ELb1EEEvNS_16Flash_fwd_paramsE)
        .other          _ZN5flash32flash_fwd_splitkv_combine_kernelI23Flash_fwd_kernel_traitsILi32ELi64ELi256ELi4ELb0ELb0EN7cutlass10bfloat16_tE19Flash_kernel_traitsILi32ELi64ELi256ELi4ES3_EELi16ELi1ELb1EEEvNS_16Flash_fwd_paramsE,@"STO_CUDA_ENTRY STV_DEFAULT"
_ZN5flash32flash_fwd_splitkv_combine_kernelI23Flash_fwd_kernel_traitsILi32ELi64ELi256ELi4ELb0ELb0EN7cutlass10bfloat16_tE19Flash_kernel_traitsILi32ELi64ELi256ELi4ES3_EELi16ELi1ELb1EEEvNS_16Flash_fwd_paramsE:
.text._ZN5flash32flash_fwd_splitkv_combine_kernelI23Flash_fwd_kernel_traitsILi32ELi64ELi256ELi4ELb0ELb0EN7cutlass10bfloat16_tE19Flash_kernel_traitsILi32ELi64ELi256ELi4ES3_EELi16ELi1ELb1EEEvNS_16Flash_fwd_paramsE:
        /* <DEDUP_REMOVED lines=38> */
.L_x_465:
[----:B------:R-:W-:Y:S01]  /*0260*/  IMAD.U32 R14, RZ, RZ, UR16 ;  /* 0x00000010ff0e7e24 */ /* 0x000fe2000f8e00ff */
[----:B------:R-:W-:Y:S01]  /*0270*/  MOV R18, UR14 ;  /* 0x0000000e00127c02 */ /* 0x000fe20008000f00 */
[----:B------:R-:W-:Y:S01]  /*0280*/  IMAD.U32 R19, RZ, RZ, UR17 ;  /* 0x00000011ff137e24 */ /* 0x000fe2000f8e00ff */
[----:B------:R-:W-:Y:S02]  /*0290*/  MOV R17, UR9 ;  /* 0x0000000900117c02 */ /* 0x000fe40008000f00 */
[----:B------:R-:W-:Y:S02]  /*02a0*/  MOV R16, 0x2c0 ;  /* 0x000002c000107802 */ /* 0x000fe40000000f00 */
[----:B------:R-:W-:Y:S05]  /*02b0*/  CALL.REL.NOINC `($__internal_13_$__cuda_sm20_div_s64) ;  /* 0x00000048000c7944 */ /* 0x000fea0003c00000 */
.L_x_466:
        /* <DEDUP_REMOVED lines=30> */
.L_x_468:
[----:B------:R-:W-:Y:S01]  /*04a0*/  IMAD.MOV.U32 R14, RZ, RZ, R10 ;  /* 0x000000ffff0e7224 */ /* 0x000fe200078e000a */
[----:B------:R-:W-:Y:S02]  /*04b0*/  MOV R19, R11 ;  /* 0x0000000b00137202 */ /* 0x000fe40000000f00 */
[----:B------:R-:W-:Y:S02]  /*04c0*/  MOV R16, 0x4e0 ;  /* 0x000004e000107802 */ /* 0x000fe40000000f00 */
[----:B------:R-:W-:Y:S05]  /*04d0*/  CALL.REL.NOINC `($__internal_13_$__cuda_sm20_div_s64) ;  /* 0x0000004400847944 */ /* 0x000fea0003c00000 */
[----:B------:R-:W-:Y:S02]  /*04e0*/  MOV R4, R10 ;  /* 0x0000000a00047202 */ /* 0x000fe40000000f00 */
[----:B------:R-:W-:Y:S02]  /*04f0*/  MOV R5, R11 ;  /* 0x0000000b00057202 */ /* 0x000fe40000000f00 */
.L_x_469:
[----:B------:R-:W-:Y:S05]  /*0500*/  BSYNC.RECONVERGENT B0 ;  /* 0x0000000000007941 */ /* 0x000fea0003800200 */
.L_x_467:
        /* <DEDUP_REMOVED lines=57> */
.L_x_471:
[----:B------:R-:W-:Y:S01]  /*08a0*/  IMAD.MOV.U32 R14, RZ, RZ, R18 ;  /* 0x000000ffff0e7224 */ /* 0x000fe200078e0012 */
[----:B------:R-:W-:Y:S01]  /*08b0*/  MOV R18, R9 ;  /* 0x0000000900127202 */ /* 0x000fe20000000f00 */
[----:B------:R-:W-:Y:S01]  /*08c0*/  IMAD.MOV.U32 R19, RZ, RZ, R17 ;  /* 0x000000ffff137224 */ /* 0x000fe200078e0011 */
[----:B------:R-:W-:Y:S02]  /*08d0*/  MOV R17, R25 ;  /* 0x0000001900117202 */ /* 0x000fe40000000f00 */
[----:B------:R-:W-:Y:S02]  /*08e0*/  MOV R16, 0x900 ;  /* 0x0000090000107802 */ /* 0x000fe40000000f00 */
[----:B------:R-:W-:Y:S05]  /*08f0*/  CALL.REL.NOINC `($__internal_13_$__cuda_sm20_div_s64) ;  /* 0x00000040007c7944 */ /* 0x000fea0003c00000 */
.L_x_472:
[----:B------:R-:W-:Y:S05]  /*0900*/  BSYNC.RECONVERGENT B0 ;  /* 0x0000000000007941 */ /* 0x000fea0003800200 */
.L_x_470:
        /* <DEDUP_REMOVED lines=123> */
.L_x_474:
[----:B------:R-:W-:Y:S01]  /*10c0*/  IMAD.MOV.U32 R14, RZ, RZ, R10 ;  /* 0x000000ffff0e7224 */ /* 0x000fe200078e000a */
[----:B------:R-:W-:Y:S01]  /*10d0*/  MOV R18, R8 ;  /* 0x0000000800127202 */ /* 0x000fe20000000f00 */
[----:B------:R-:W-:Y:S01]  /*10e0*/  IMAD.MOV.U32 R19, RZ, RZ, R11 ;  /* 0x000000ffff137224 */ /* 0x000fe200078e000b */
[----:B------:R-:W-:Y:S02]  /*10f0*/  MOV R17, R0 ;  /* 0x0000000000117202 */ /* 0x000fe40000000f00 */
[----:B------:R-:W-:Y:S02]  /*1100*/  MOV R16, 0x1120 ;  /* 0x0000112000107802 */ /* 0x000fe40000000f00 */
[----:B------:R-:W-:Y:S05]  /*1110*/  CALL.REL.NOINC `($__internal_13_$__cuda_sm20_div_s64) ;  /* 0x0000003800747944 */ /* 0x000fea0003c00000 */
[----:B------:R-:W-:Y:S02]  /*1120*/  MOV R32, R10 ;  /* 0x0000000a00207202 */ /* 0x000fe40000000f00 */
[----:B------:R-:W-:Y:S02]  /*1130*/  MOV R33, R11 ;  /* 0x0000000b00217202 */ /* 0x000fe40000000f00 */
.L_x_475:
[----:B------:R-:W-:Y:S05]  /*1140*/  BSYNC.RECONVERGENT B0 ;  /* 0x0000000000007941 */ /* 0x000fea0003800200 */
.L_x_473:
        /* <DEDUP_REMOVED lines=57> */
.L_x_477:
[----:B------:R-:W-:Y:S01]  /*14e0*/  IMAD.MOV.U32 R14, RZ, RZ, R4 ;  /* 0x000000ffff0e7224 */ /* 0x000fe200078e0004 */
[----:B------:R-:W-:Y:S01]  /*14f0*/  MOV R19, R5 ;  /* 0x0000000500137202 */ /* 0x000fe20000000f00 */
[----:B------:R-:W-:Y:S01]  /*1500*/  IMAD.MOV.U32 R18, RZ, RZ, R6 ;  /* 0x000000ffff127224 */ /* 0x000fe200078e0006 */
[----:B------:R-:W-:Y:S02]  /*1510*/  MOV R16, 0x1530 ;  /* 0x0000153000107802 */ /* 0x000fe40000000f00 */
[----:B------:R-:W-:Y:S05]  /*1520*/  CALL.REL.NOINC `($__internal_13_$__cuda_sm20_div_s64) ;  /* 0x0000003400707944 */ /* 0x000fea0003c00000 */
[----:B------:R-:W-:Y:S02]  /*1530*/  MOV R26, R10 ;  /* 0x0000000a001a7202 */ /* 0x000fe40000000f00 */
[----:B------:R-:W-:Y:S02]  /*1540*/  MOV R27, R11 ;  /* 0x0000000b001b7202 */ /* 0x000fe40000000f00 */
.L_x_478:
[----:B------:R-:W-:Y:S05]  /*1550*/  BSYNC.RECONVERGENT B0 ;  /* 0x0000000000007941 */ /* 0x000fea0003800200 */
.L_x_476:
        /* <DEDUP_REMOVED lines=27> */
[----:B------:R-:W-:-:S02]  /*1710*/  IMAD.HI.U32 R5, R11, R5, R10 ;  /* 0x000000050b057227 */ /* 0x000fc400078e000a */
[----:B------:R-:W0:Y:S01]  /*1720*/  @!P1 S2R R11, SR_CgaCtaId ;  /* 0x00000000000b9919 */ /* 0x000e220000008800 */
        /* <DEDUP_REMOVED lines=12> */
[----:B0-----:R-:W-:Y:S02]  /*17f0*/  @!P1 LEA R11, R11, R2, 0x18 ;  /* 0x000000020b0b9211 */ /* 0x001fe400078ec0ff */
[----:B------:R-:W-:-:S03]  /*1800*/  SHF.R.U32.HI R2, RZ, 0x1, R7 ;  /* 0x00000001ff027819 */ /* 0x000fc60000011607 */
[----:B------:R-:W-:Y:S01]  /*1810*/  @!P1 IMAD R11, R24, 0x44, R11 ;  /* 0x00000044180b9824 */ /* 0x000fe200078e020b */
[----:B-1----:R-:W-:-:S03]  /*1820*/  @!P1 LEA R3, R4, R3, 0x18 ;  /* 0x0000000304039211 */ /* 0x002fc600078ec0ff */
[----:B------:R-:W-:Y:S01]  /*1830*/  @P3 VIADD R5, R5, 0x1 ;  /* 0x0000000105053836 */ /* 0x000fe20000000000 */
[----:B------:R-:W-:-:S03]  /*1840*/  @!P1 LEA R11, R2, R11, 0x2 ;  /* 0x0000000b020b9211 */ /* 0x000fc600078e10ff */
[----:B------:R-:W-:Y:S01]  /*1850*/  @!P2 IMAD.MOV R5, RZ, RZ, -R5 ;  /* 0x000000ffff05a224 */ /* 0x000fe200078e0a05 */
[----:B------:R-:W-:Y:S01]  /*1860*/  @!P0 LOP3.LUT R5, RZ, UR5, RZ, 0x33, !PT ;  /* 0x00000005ff058c12 */ /* 0x000fe2000f8e33ff */
[C---:B------:R-:W-:Y:S01]  /*1870*/  @!P1 IMAD R3, R16.reuse, 0x44, R3 ;  /* 0x0000004410039824 */ /* 0x040fe200078e0203 */
[----:B---3--:R-:W-:-:S03]  /*1880*/  ISETP.GE.AND P0, PT, R16, UR18, PT ;  /* 0x0000001210007c0c */ /* 0x008fc6000bf06270 */
[----:B------:R-:W-:Y:S01]  /*1890*/  IMAD R10, R5, UR10, RZ ;  /* 0x0000000a050a7c24 */ /* 0x000fe2000f8e02ff */
[----:B------:R-:W0:Y:S01]  /*18a0*/  LDCU.64 UR10, c[0x0][0x358] ;  /* 0x00006b00ff0a77ac */ /* 0x000e220008000a00 */
[----:B------:R-:W-:-:S03]  /*18b0*/  @!P1 IMAD.IADD R14, R3, 0x1, R14 ;  /* 0x00000001030e9824 */ /* 0x000fc600078e020e */
        /* <DEDUP_REMOVED lines=19> */
.L_x_480:
[----:B0-----:R-:W-:Y:S05]  /*19f0*/  BSYNC.RECONVERGENT B0 ;  /* 0x0000000000007941 */ /* 0x001fea0003800200 */
.L_x_479:
[----:B-----5:R-:W-:Y:S01]  /*1a00*/  @!P1 STS [R14], R17 ;  /* 0x000000110e009388 */ /* 0x020fe20000000800 */
[----:B-1----:R-:W0:Y:S01]  /*1a10*/  I2F.RP R18, R13 ;  /* 0x0000000d00127306 */ /* 0x002e220000209400 */
[----:B------:R-:W-:Y:S01]  /*1a20*/  IABS R3, R15 ;  /* 0x0000000f00037213 */ /* 0x000fe20000000000 */
[----:B------:R-:W-:Y:S01]  /*1a30*/  BSSY.RECONVERGENT B1, `(.L_x_481) ;  /* 0x000016c000017945 */ /* 0x000fe20003800200 */
[----:B------:R-:W-:Y:S01]  /*1a40*/  BAR.SYNC.DEFER_BLOCKING 0x0 ;  /* 0x0000000000007b1d */ /* 0x000fe20000010000 */
[----:B------:R-:W-:-:S05]  /*1a50*/  ISETP.NE.AND P5, PT, R10, RZ, PT ;  /* 0x000000ff0a00720c */ /* 0x000fca0003fa5270 */
[----:B------:R-:W1:Y:S08]  /*1a60*/  I2F.RP R16, R3 ;  /* 0x0000000300107306 */ /* 0x000e700000209400 */
[----:B0-----:R-:W0:Y:S08]  /*1a70*/  MUFU.RCP R20, R18 ;  /* 0x0000001200147308 */ /* 0x001e300000001000 */
[----:B-1----:R-:W1:Y:S01]  /*1a80*/  MUFU.RCP R28, R16 ;  /* 0x00000010001c7308 */ /* 0x002e620000001000 */
[----:B------:R2:W3:Y:S01]  /*1a90*/  @!P1 LDS R23, [R11] ;  /* 0x000000000b179984 */ /* 0x0004e20000000800 */
[----:B0-----:R-:W-:-:S06]  /*1aa0*/  VIADD R20, R20, 0xffffffe ;  /* 0x0ffffffe14147836 */ /* 0x001fcc0000000000 */
[----:B------:R0:W4:Y:S01]  /*1ab0*/  F2I.FTZ.U32.TRUNC.NTZ R21, R20 ;  /* 0x0000001400157305 */ /* 0x000122000021f000 */
[----:B-1----:R-:W-:-:S07]  /*1ac0*/  VIADD R28, R28, 0xffffffe ;  /* 0x0ffffffe1c1c7836 */ /* 0x002fce0000000000 */
[----:B------:R-:W1:Y:S01]  /*1ad0*/  F2I.FTZ.U32.TRUNC.NTZ R29, R28 ;  /* 0x0000001c001d7305 */ /* 0x000e62000021f000 */
[----:B--2---:R-:W-:Y:S01]  /*1ae0*/  IABS R11, R12 ;  /* 0x0000000c000b7213 */ /* 0x004fe20000000000 */
[----:B0-----:R-:W-:Y:S02]  /*1af0*/  HFMA2 R20, -RZ, RZ, 0, 0 ;  /* 0x00000000ff147431 */ /* 0x001fe400000001ff */
[----:B----4-:R-:W-:-:S04]  /*1b00*/  IMAD.MOV R22, RZ, RZ, -R21 ;  /* 0x000000ffff167224 */ /* 0x010fc800078e0a15 */
[----:B------:R-:W-:Y:S02]  /*1b10*/  IMAD R22, R22, R13, RZ ;  /* 0x0000000d16167224 */ /* 0x000fe400078e02ff */
[----:B-1----:R-:W-:Y:S02]  /*1b20*/  IMAD.MOV R18, RZ, RZ, -R29 ;  /* 0x000000ffff127224 */ /* 0x002fe400078e0a1d */
[----:B------:R-:W-:Y:S01]  /*1b30*/  IMAD.HI.U32 R22, R21, R22, R20 ;  /* 0x0000001615167227 */ /* 0x000fe200078e0014 */
[----:B------:R-:W-:Y:S01]  /*1b40*/  IABS R20, R10 ;  /* 0x0000000a00147213 */ /* 0x000fe20000000000 */
[----:B---3--:R-:W0:Y:S02]  /*1b50*/  SHFL.BFLY PT, R4, R23, 0x1, 0x1f ;  /* 0x0c201f0017047f89 */ /* 0x008e2400000e0000 */
[----:B------:R-:W-:Y:S02]  /*1b60*/  IMAD.MOV.U32 R28, RZ, RZ, RZ ;  /* 0x000000ffff1c7224 */ /* 0x000fe400078e00ff */
[----:B------:R-:W-:-:S02]  /*1b70*/  IMAD R18, R18, R3, RZ ;  /* 0x0000000312127224 */ /* 0x000fc400078e02ff */
[----:B------:R-:W-:Y:S02]  /*1b80*/  IMAD.MOV R20, RZ, RZ, -R20 ;  /* 0x000000ffff147224 */ /* 0x000fe400078e0a14 */
[----:B------:R-:W-:-:S04]  /*1b90*/  IMAD.HI.U32 R18, R29, R18, R28 ;  /* 0x000000121d127227 */ /* 0x000fc800078e001c */
[----:B------:R-:W-:-:S04]  /*1ba0*/  IMAD.HI.U32 R22, R22, R11, RZ ;  /* 0x0000000b16167227 */ /* 0x000fc800078e00ff */
[----:B------:R-:W-:Y:S02]  /*1bb0*/  IMAD R20, R22, R20, R11 ;  /* 0x0000001416147224 */ /* 0x000fe400078e020b */
[----:B------:R-:W-:-:S03]  /*1bc0*/  IMAD.HI.U32 R18, R18, R11, RZ ;  /* 0x0000000b12127227 */ /* 0x000fc600078e00ff */
[----:B------:R-:W-:Y:S01]  /*1bd0*/  ISETP.GT.U32.AND P2, PT, R13, R20, PT ;  /* 0x000000140d00720c */ /* 0x000fe20003f44070 */
[----:B------:R-:W-:Y:S01]  /*1be0*/  IMAD.MOV R14, RZ, RZ, -R18 ;  /* 0x000000ffff0e7224 */ /* 0x000fe200078e0a12 */
[----:B0-----:R-:W-:-:S03]  /*1bf0*/  FMNMX.FTZ R4, R4, R23, !PT ;  /* 0x0000001704047209 */ /* 0x001fc60007810000 */
[C---:B------:R-:W-:Y:S01]  /*1c00*/  IMAD R14, R3.reuse, R14, R11 ;  /* 0x0000000e030e7224 */ /* 0x040fe200078e020b */
[----:B------:R-:W-:Y:S02]  /*1c10*/  LOP3.LUT R11, R12, R13, RZ, 0x3c, !PT ;  /* 0x0000000d0c0b7212 */ /* 0x000fe400078e3cff */
[----:B------:R-:W-:Y:S02]  /*1c20*/  FSETP.NEU.FTZ.AND P0, PT, R4, -INF , PT ;  /* 0xff8000000400780b */ /* 0x000fe40003f1d000 */
[----:B------:R-:W-:Y:S02]  /*1c30*/  LOP3.LUT R12, R12, R15, RZ, 0x3c, !PT ;  /* 0x0000000f0c0c7212 */ /* 0x000fe400078e3cff */
[----:B------:R-:W-:Y:S01]  /*1c40*/  FSEL R4, R4, RZ, P0 ;  /* 0x000000ff04047208 */ /* 0x000fe20000000000 */
[----:B------:R-:W-:Y:S01]  /*1c50*/  @!P2 VIADD R22, R22, 0x1 ;  /* 0x000000011616a836 */ /* 0x000fe20000000000 */
[----:B------:R-:W-:Y:S02]  /*1c60*/  ISETP.GT.U32.AND P0, PT, R3, R14, PT ;  /* 0x0000000e0300720c */ /* 0x000fe40003f04070 */
[----:B------:R-:W-:Y:S01]  /*1c70*/  @!P2 IADD3 R20, PT, PT, R20, -R13, RZ ;  /* 0x8000000d1414a210 */ /* 0x000fe20007ffe0ff */
[----:B------:R-:W-:Y:S01]  /*1c80*/  FADD.FTZ R17, -R4, R23 ;  /* 0x0000001704117221 */ /* 0x000fe20000010100 */
[----:B------:R-:W-:-:S02]  /*1c90*/  ISETP.GE.AND P2, PT, R12, RZ, PT ;  /* 0x000000ff0c00720c */ /* 0x000fc40003f46270 */
[----:B------:R-:W-:Y:S01]  /*1ca0*/  ISETP.GE.U32.AND P1, PT, R20, R13, PT ;  /* 0x0000000d1400720c */ /* 0x000fe20003f26070 */
[----:B------:R-:W-:Y:S01]  /*1cb0*/  FMUL.FTZ R17, R17, 1.4426950216293334961 ;  /* 0x3fb8aa3b11117820 */ /* 0x000fe20000410000 */
[----:B------:R-:W-:Y:S02]  /*1cc0*/  ISETP.GE.AND P3, PT, R11, RZ, PT ;  /* 0x000000ff0b00720c */ /* 0x000fe40003f66270 */
[----:B------:R-:W-:-:S03]  /*1cd0*/  SHF.R.S32.HI R12, RZ, 0x1f, R10 ;  /* 0x0000001fff0c7819 */ /* 0x000fc6000001140a */
[----:B------:R-:W0:Y:S01]  /*1ce0*/  MUFU.EX2 R17, R17 ;  /* 0x0000001100117308 */ /* 0x000e220000000800 */
[----:B------:R-:W-:Y:S02]  /*1cf0*/  @!P0 IMAD.IADD R14, R14, 0x1, -R3 ;  /* 0x000000010e0e8824 */ /* 0x000fe400078e0a03 */
[----:B------:R-:W-:Y:S01]  /*1d00*/  @!P0 VIADD R18, R18, 0x1 ;  /* 0x0000000112128836 */ /* 0x000fe20000000000 */
[----:B------:R-:W-:Y:S02]  /*1d10*/  ISETP.NE.AND P0, PT, R15, RZ, PT ;  /* 0x000000ff0f00720c */ /* 0x000fe40003f05270 */
[----:B------:R-:W-:Y:S01]  /*1d20*/  ISETP.GE.U32.AND P4, PT, R14, R3, PT ;  /* 0x000000030e00720c */ /* 0x000fe20003f86070 */
[----:B------:R-:W-:-:S05]  /*1d30*/  @P1 VIADD R22, R22, 0x1 ;  /* 0x0000000116161836 */ /* 0x000fca0000000000 */
[----:B------:R-:W-:Y:S01]  /*1d40*/  MOV R3, R22 ;  /* 0x0000001600037202 */ /* 0x000fe20000000f00 */
[----:B------:R-:W-:Y:S01]  /*1d50*/  IMAD.MOV.U32 R22, RZ, RZ, 0x7f800000 ;  /* 0x7f800000ff167424 */ /* 0x000fe200078e00ff */
[----:B0-----:R-:W0:Y:S03]  /*1d60*/  SHFL.BFLY PT, R16, R17, 0x1, 0x1f ;  /* 0x0c201f0011107f89 */ /* 0x001e2600000e0000 */
[----:B------:R-:W-:Y:S01]  /*1d70*/  @!P3 IMAD.MOV R3, RZ, RZ, -R3 ;  /* 0x000000ffff03b224 */ /* 0x000fe200078e0a03 */
[----:B------:R-:W-:Y:S01]  /*1d80*/  ISETP.NE.AND P3, PT, R5, RZ, PT ;  /* 0x000000ff0500720c */ /* 0x000fe20003f65270 */
[----:B------:R-:W-:Y:S01]  /*1d90*/  @P4 VIADD R18, R18, 0x1 ;  /* 0x0000000112124836 */ /* 0x000fe20000000000 */
[----:B------:R-:W-:Y:S02]  /*1da0*/  @!P5 LOP3.LUT R3, RZ, R13, RZ, 0x33, !PT ;  /* 0x0000000dff03d212 */ /* 0x000fe400078e33ff */
[----:B------:R-:W-:-:S02]  /*1db0*/  SEL R13, RZ, 0x1, !P3 ;  /* 0x00000001ff0d7807 */ /* 0x000fc40005800000 */
[----:B------:R-:W-:Y:S02]  /*1dc0*/  @!P2 IADD3 R18, PT, PT, -R18, RZ, RZ ;  /* 0x000000ff1212a210 */ /* 0x000fe40007ffe1ff */
[----:B------:R-:W-:Y:S02]  /*1dd0*/  @!P0 LOP3.LUT R18, RZ, R15, RZ, 0x33, !PT ;  /* 0x0000000fff128212 */ /* 0x000fe400078e33ff */
[----:B------:R-:W-:Y:S02]  /*1de0*/  LOP3.LUT P0, RZ, R7, 0x3e1, RZ, 0xc0, !PT ;  /* 0x000003e107ff7812 */ /* 0x000fe4000780c0ff */
[----:B------:R-:W-:Y:S02]  /*1df0*/  ISETP.LT.U32.AND P2, PT, R26, R3, PT ;  /* 0x000000031a00720c */ /* 0x000fe40003f41070 */
[----:B------:R-:W-:Y:S02]  /*1e00*/  SHF.R.S32.HI R5, RZ, 0x1f, R3 ;  /* 0x0000001fff057819 */ /* 0x000fe40000011403 */
[----:B------:R-:W-:Y:S01]  /*1e10*/  LOP3.LUT R13, R12, R13, RZ, 0xfc, !PT ;  /* 0x0000000d0c0d7212 */ /* 0x000fe200078efcff */
[----:B------:R-:W-:Y:S01]  /*1e20*/  IMAD R12, R18, UR13, RZ ;  /* 0x0000000d120c7c24 */ /* 0x000fe2000f8e02ff */
[----:B------:R-:W-:Y:S01]  /*1e30*/  ISETP.LT.AND.EX P2, PT, R27, R5, PT, P2 ;  /* 0x000000051b00720c */ /* 0x000fe20003f41320 */
[----:B0-----:R-:W-:-:S03]  /*1e40*/  FADD.FTZ R16, R17, R16 ;  /* 0x0000001011107221 */ /* 0x001fc60000010000 */
[----:B------:R-:W-:Y:S01]  /*1e50*/  SEL R5, R26, R3, P2 ;  /* 0x000000031a057207 */ /* 0x000fe20001000000 */
[----:B------:R-:W-:Y:S01]  /*1e60*/  IMAD R3, R13, R12, RZ ;  /* 0x0000000c0d037224 */ /* 0x000fe200078e02ff */
        /* <DEDUP_REMOVED lines=33> */
[----:B------:R-:W-:Y:S01]  /*2080*/  HFMA2 R10, -RZ, RZ, 0, 0 ;  /* 0x00000000ff0a7431 */ /* 0x000fe200000001ff */
[----:B------:R-:W-:Y:S01]  /*2090*/  LEA.HI R13, R7, UR15, RZ, 0x1f ;  /* 0x0000000f070d7c11 */ /* 0x000fe2000f8ff8ff */
[----:B------:R-:W-:Y:S01]  /*20a0*/  HFMA2 R31, -RZ, RZ, 0, 0 ;  /* 0x00000000ff1f7431 */ /* 0x000fe200000001ff */
[----:B------:R-:W-:-:S04]  /*20b0*/  ISETP.NE.U32.AND P0, PT, R30, RZ, PT ;  /* 0x000000ff1e00720c */ /* 0x000fc80003f05070 */
        /* <DEDUP_REMOVED lines=19> */
.L_x_484:
[----:B------:R-:W-:Y:S01]  /*21f0*/  LEA.HI R2, R7, UR15, RZ, 0x1f ;  /* 0x0000000f07027c11 */ /* 0x000fe2000f8ff8ff */
[----:B------:R-:W-:Y:S01]  /*2200*/  IMAD.MOV.U32 R19, RZ, RZ, RZ ;  /* 0x000000ffff137224 */ /* 0x000fe200078e00ff */
[----:B------:R-:W-:Y:S02]  /*2210*/  MOV R18, R30 ;  /* 0x0000001e00127202 */ /* 0x000fe40000000f00 */
[----:B------:R-:W-:Y:S01]  /*2220*/  MOV R16, 0x2250 ;  /* 0x0000225000107802 */ /* 0x000fe20000000f00 */
[----:B------:R-:W-:Y:S02]  /*2230*/  IMAD.MOV.U32 R14, RZ, RZ, R2 ;  /* 0x000000ffff0e7224 */ /* 0x000fe400078e0002 */
[----:B------:R-:W-:Y:S05]  /*2240*/  CALL.REL.NOINC `($__internal_13_$__cuda_sm20_div_s64) ;  /* 0x0000002800287944 */ /* 0x000fea0003c00000 */
[----:B------:R-:W-:Y:S02]  /*2250*/  IADD3 R13, PT, PT, -R10, RZ, RZ ;  /* 0x000000ff0a0d7210 */ /* 0x000fe40007ffe1ff */
[----:B------:R-:W-:-:S03]  /*2260*/  MOV R31, R11 ;  /* 0x0000000b001f7202 */ /* 0x000fc60000000f00 */
[----:B------:R-:W-:Y:S01]  /*2270*/  IMAD R12, R30, R13, R2 ;  /* 0x0000000d1e0c7224 */ /* 0x000fe200078e0202 */
[----:B------:R-:W-:-:S07]  /*2280*/  MOV R30, R10 ;  /* 0x0000000a001e7202 */ /* 0x000fce0000000f00 */
.L_x_485:
        /* <DEDUP_REMOVED lines=59> */
.L_x_487:
[----:B------:R-:W-:Y:S01]  /*2640*/  IMAD.MOV.U32 R14, RZ, RZ, R30 ;  /* 0x000000ffff0e7224 */ /* 0x000fe200078e001e */
[----:B------:R-:W-:Y:S01]  /*2650*/  MOV R19, R31 ;  /* 0x0000001f00137202 */ /* 0x000fe20000000f00 */
[----:B------:R-:W-:Y:S01]  /*2660*/  IMAD.MOV.U32 R18, RZ, RZ, R34 ;  /* 0x000000ffff127224 */ /* 0x000fe200078e0022 */
[----:B------:R-:W-:Y:S02]  /*2670*/  MOV R16, 0x2690 ;  /* 0x0000269000107802 */ /* 0x000fe40000000f00 */
[----:B------:R-:W-:Y:S05]  /*2680*/  CALL.REL.NOINC `($__internal_13_$__cuda_sm20_div_s64) ;  /* 0x0000002400187944 */ /* 0x000fea0003c00000 */
[----:B------:R-:W-:-:S05]  /*2690*/  IADD3 R11, PT, PT, -R10, RZ, RZ ;  /* 0x000000ff0a0b7210 */ /* 0x000fca0007ffe1ff */
[----:B------:R-:W-:Y:S02]  /*26a0*/  IMAD R30, R11, R34, R30 ;  /* 0x000000220b1e7224 */ /* 0x000fe400078e021e */
.L_x_488:
[----:B------:R-:W-:Y:S05]  /*26b0*/  BSYNC.RECONVERGENT B0 ;  /* 0x0000000000007941 */ /* 0x000fea0003800200 */
.L_x_486:
        /* <DEDUP_REMOVED lines=159> */
.L_x_483:
[----:B------:R-:W0:Y:S01]  /*30b0*/  LDC.64 R4, c[0x0][0x420] ;  /* 0x00010800ff047b82 */ /* 0x000e220000000a00 */
[----:B------:R-:W-:-:S05]  /*30c0*/  IADD3 R2, PT, PT, R2, UR15, RZ ;  /* 0x0000000f02027c10 */ /* 0x000fca000fffe0ff */
[----:B0-----:R-:W-:-:S05]  /*30d0*/  IMAD.WIDE.U32 R2, R2, 0x4, R4 ;  /* 0x0000000402027825 */ /* 0x001fca00078e0004 */
[----:B------:R1:W-:Y:S02]  /*30e0*/  STG.E desc[UR10][R2.64], R22 ;  /* 0x0000001602007986 */ /* 0x0003e4000c10190a */
.L_x_482:
[----:B------:R-:W-:Y:S05]  /*30f0*/  BSYNC.RECONVERGENT B1 ;  /* 0x0000000000017941 */ /* 0x000fea0003800200 */
.L_x_481:
        /* <DEDUP_REMOVED lines=17> */
.L_x_490:
[----:B------:R-:W-:Y:S05]  /*3210*/  BSYNC.RECONVERGENT B0 ;  /* 0x0000000000007941 */ /* 0x000fea0003800200 */
.L_x_489:
        /* <DEDUP_REMOVED lines=49> */
.L_x_495:
        /* <DEDUP_REMOVED lines=133> */
.L_x_494:
        /* <DEDUP_REMOVED lines=73> */
.L_x_496:
[----:B------:R-:W-:-:S09]  /*4210*/  UISETP.NE.OR UP1, UPT, UR5, URZ, UP1 ;  /* 0x000000ff0500728c */ /* 0x000fd20008f25670 */
[----:B------:R-:W-:Y:S05]  /*4220*/  BRA.U !UP1, `(.L_x_492) ;  /* 0x0000000109947547 */ /* 0x000fea000b800000 */
.L_x_493:
[----:B------:R-:W-:-:S13]  /*4230*/  ISETP.GE.AND P0, PT, R12, UR13, PT ;  /* 0x0000000d0c007c0c */ /* 0x000fda000bf06270 */
.L_x_497:
        /* <DEDUP_REMOVED lines=36> */
.L_x_492:
        /* <DEDUP_REMOVED lines=10> */
.L_x_498:
        /* <DEDUP_REMOVED lines=12> */
.L_x_491:
        /* <DEDUP_REMOVED lines=81> */
        .weak           $__internal_13_$__cuda_sm20_div_s64
        .type           $__internal_13_$__cuda_sm20_div_s64,@function
        .size           $__internal_13_$__cuda_sm20_div_s64,(.L_x_10221 - $__internal_13_$__cuda_sm20_div_s64)
$__internal_13_$__cuda_sm20_div_s64:
        /* <DEDUP_REMOVED lines=83> */
[----:B------:R-:W-:Y:S05]  /*5020*/  RET.REL.NODEC R12 `(_ZN5flash32flash_fwd_splitkv_combine_kernelI23Flash_fwd_kernel_traitsILi32ELi64ELi256ELi4ELb0ELb0EN7cutlass10bfloat16_tE19Flash_kernel_traitsILi32ELi64ELi256ELi4ES3_EELi16ELi1ELb1EEEvNS_16Flash_fwd_paramsE) ;  /* 0xffffffac0cf47950 */ /* 0x000fea0003c3ffff */
.L_x_499:
        /* <DEDUP_REMOVED lines=13> */
.L_x_10221:


//--------------------- .text._ZN5flash24flash_fwd_splitkv_kernelI23Flash_fwd_kernel_traitsILi32ELi64ELi256ELi4ELb0ELb0EN7cutlass10bfloat16_tE19Flash_kernel_traitsILi32ELi64ELi256ELi4ES3_EELb0ELb0ELb0ELb0ELb1ELb0ELb0ELb0EEEvNS_16Flash_fwd_paramsE --------------------------
	.section	.text._ZN5flash24flash_fwd_splitkv_kernelI23Flash_fwd_kernel_traitsILi32ELi64ELi256ELi4ELb0ELb0EN7cutlass10bfloat16_tE19Flash_kernel_traitsILi32ELi64ELi256ELi4ES3_EELb0ELb0ELb0ELb0ELb1ELb0ELb0ELb0EEEvNS_16Flash_fwd_paramsE,"ax",@progbits
	.align	128
        .global         _ZN5flash24flash_fwd_splitkv_kernelI23Flash_fwd_kernel_traitsILi32ELi64ELi256ELi4ELb0ELb0EN7cutlass10bfloat16_tE19Flash_kernel_traitsILi32ELi64ELi256ELi4ES3_EELb0ELb0ELb0ELb0ELb1ELb0ELb0ELb0EEEvNS_16Flash_fwd_paramsE
        .type           _ZN5flash24flash_fwd_splitkv_kernelI23Flash_fwd_kernel_traitsILi32ELi64ELi256ELi4ELb0ELb0EN7cutlass10bfloat16_tE19Flash_kernel_traitsILi32ELi64ELi256ELi4ES3_EELb0ELb0ELb0ELb0ELb1ELb0ELb0ELb0EEEvNS_16Flash_fwd_paramsE,@function
        .size           _ZN5flash24flash_fwd_splitkv_kernelI23Flash_fwd_kernel_traitsILi32ELi64ELi256ELi4ELb0ELb0EN7cutlass10bfloat16_tE19Flash_kernel_traitsILi32ELi64ELi256ELi4ES3_EELb0ELb0ELb0ELb0ELb1ELb0ELb0ELb0EEEvNS_16Flash_fwd_paramsE,(.L_x_10222 - _ZN5flash24flash_fwd_splitkv_kernelI23Flash_fwd_kernel_traitsILi32ELi64ELi256ELi4ELb0ELb0EN7cutlass10bfloat16_tE19Flash_kernel_traitsILi32ELi64ELi256ELi4ES3_EELb0ELb0ELb0ELb0ELb1ELb0ELb0ELb0EEEvNS_16Flash_fwd_paramsE)
        .other          _ZN5flash24flash_fwd_splitkv_kernelI23Flash_fwd_kernel_traitsILi32ELi64ELi256ELi4ELb0ELb0EN7cutlass10bfloat16_tE19Flash_kernel_traitsILi32ELi64ELi256ELi4ES3_EELb0ELb0ELb0ELb0ELb1ELb0ELb0ELb0EEEvNS_16Flash_fwd_paramsE,@"STO_CUDA_ENTRY STV_DEFAULT"
_ZN5flash24flash_fwd_splitkv_kernelI23Flash_fwd_kernel_traitsILi32ELi64ELi256ELi4ELb0ELb0EN7cutlass10bfloat16_tE19Flash_kernel_traitsILi32ELi64ELi256ELi4ES3_EELb0ELb0ELb0ELb0ELb1ELb0ELb0ELb0EEEvNS_16Flash_fwd_paramsE:
.text._ZN5flash24flash_fwd_splitkv_kernelI23Flash_fwd_kernel_traitsILi32ELi64ELi256ELi4ELb0ELb0EN7cutlass10bfloat16_tE19Flash_kernel_traitsILi32ELi64ELi256ELi4ES3_EELb0ELb0ELb0ELb0ELb1ELb0ELb0ELb0EEEvNS_16Flash_fwd_paramsE:
[----:B------:R-:W-:Y:S01]  /*0000*/  LDC R1, c[0x0][0x37c] ;  /* 0x0000df00ff017b82 */ /* 0x000fe20000000800 */
[----:B------:R-:W1:Y:S07]  /*0010*/  S2R R17, SR_CTAID.X ;  /* 0x0000000000117919 */ /* 0x000e6e0000002500 */
[----:B------:R-:W2:Y:S01]  /*0020*/  LDC.64 R2, c[0x0][0x348] ;  /* 0x0000d200ff027b82 */ /* 0x000ea20000000a00 */
[----:B------:R-:W-:Y:S01]  /*0030*/  BSSY.RECONVERGENT B2, `(.L_x_500) ;  /* 0x0000005000027945 */ /* 0x000fe20003800200 */
[----:B------:R-:W-:Y:S01]  /*0040*/  MOV R222, 0x80 ;  /* 0x0000008000de7802 */ /* 0x000fe20000000f00 */
[----:B------:R-:W3:Y:S01]  /*0050*/  S2R R224, SR_CTAID.Y ;  /* 0x0000000000e07919 */ /* 0x000ee20000002600 */
[----:B------:R-:W4:Y:S05]  /*0060*/  S2R R223, SR_CTAID.Z ;  /* 0x0000000000df7919 */ /* 0x000f2a0000002700 */
[----:B-1234-:R-:W-:Y:S05]  /*0070*/  CALL.REL.NOINC `($_ZN5flash24flash_fwd_splitkv_kernelI23Flash_fwd_kernel_traitsILi32ELi64ELi256ELi4ELb0ELb0EN7cutlass10bfloat16_tE19Flash_kernel_traitsILi32ELi64ELi256ELi4ES3_EELb0ELb0ELb0ELb0ELb1ELb0ELb0ELb0EEEvNS_16Flash_fwd_paramsE$_ZN5flash30compute_attn_1rowblock_splitkvI23Flash_fwd_kernel_traitsILi32ELi64ELi256ELi4ELb0ELb0EN7cutlass10bfloat16_tE19Flash_kernel_traitsILi32ELi64ELi256ELi4ES3_EELb0ELb0ELb0ELb0ELb1ELb0ELb0ELb0ENS_16Flash_fwd_paramsEEEvRKT8_iiiii) ;  /* 0x0000000000087944 */ /* 0x01efea0003c00000 */
[----:B------:R-:W-:Y:S05]  /*0080*/  BSYNC.RECONVERGENT B2 ;  /* 0x0000000000027941 */ /* 0x000fea0003800200 */
.L_x_500:
[----:B------:R-:W-:Y:S05]  /*0090*/  EXIT ;  /* 0x000000000000794d */ /* 0x000fea0003800000 */
        .type           $_ZN5flash24flash_fwd_splitkv_kernelI23Flash_fwd_kernel_traitsILi32ELi64ELi256ELi4ELb0ELb0EN7cutlass10bfloat16_tE19Flash_kernel_traitsILi32ELi64ELi256ELi4ES3_EELb0ELb0ELb0ELb0ELb1ELb0ELb0ELb0EEEvNS_16Flash_fwd_paramsE$_ZN5flash30compute_attn_1rowblock_splitkvI23Flash_fwd_kernel_traitsILi32ELi64ELi256ELi4ELb0ELb0EN7cutlass10bfloat16_tE19Flash_kernel_traitsILi32ELi64ELi256ELi4ES3_EELb0ELb0ELb0ELb0ELb1ELb0ELb0ELb0ENS_16Flash_fwd_paramsEEEvRKT8_iiiii,@function
        .size           $_ZN5flash24flash_fwd_splitkv_kernelI23Flash_fwd_kernel_traitsILi32ELi64ELi256ELi4ELb0ELb0EN7cutlass10bfloat16_tE19Flash_kernel_traitsILi32ELi64ELi256ELi4ES3_EELb0ELb0ELb0ELb0ELb1ELb0ELb0ELb0EEEvNS_16Flash_fwd_paramsE$_ZN5flash30compute_attn_1rowblock_splitkvI23Flash_fwd_kernel_traitsILi32ELi64ELi256ELi4ELb0ELb0EN7cutlass10bfloat16_tE19Flash_kernel_traitsILi32ELi64ELi256ELi4ES3_EELb0ELb0ELb0ELb0ELb1ELb0ELb0ELb0ENS_16Flash_fwd_paramsEEEvRKT8_iiiii,(.L_x_10222 - $_ZN5flash24flash_fwd_splitkv_kernelI23Flash_fwd_kernel_traitsILi32ELi64ELi256ELi4ELb0ELb0EN7cutlass10bfloat16_tE19Flash_kernel_traitsILi32ELi64ELi256ELi4ES3_EELb0ELb0ELb0ELb0ELb1ELb0ELb0ELb0EEEvNS_16Flash_fwd_paramsE$_ZN5flash30compute_attn_1rowblock_splitkvI23Flash_fwd_kernel_traitsILi32ELi64ELi256ELi4ELb0ELb0EN7cutlass10bfloat16_tE19Flash_kernel_traitsILi32ELi64ELi256ELi4ES3_EELb0ELb0ELb0ELb0ELb1ELb0ELb0ELb0ENS_16Flash_fwd_paramsEEEvRKT8_iiiii)
$_ZN5flash24flash_fwd_splitkv_kernelI23Flash_fwd_kernel_traitsILi32ELi64ELi256ELi4ELb0ELb0EN7cutlass10bfloat16_tE19Flash_kernel_traitsILi32ELi64ELi256ELi4ES3_EELb0ELb0ELb0ELb0ELb1ELb0ELb0ELb0EEEvNS_16Flash_fwd_paramsE$_ZN5flash30compute_attn_1rowblock_splitkvI23Flash_fwd_kernel_traitsILi32ELi64ELi256ELi4ELb0ELb0EN7cutlass10bfloat16_tE19Flash_kernel_traitsILi32ELi64ELi256ELi4ES3_EELb0ELb0ELb0ELb0ELb1ELb0ELb0ELb0ENS_16Flash_fwd_paramsEEEvRKT8_iiiii:
[----:B------:R-:W1:Y:S02]  /*00a0*/  LDCU.64 UR4, c[0x0][0x358] ;  /* 0x00006b00ff0477ac */ /* 0x000e640008000a00 */
[----:B-1----:R-:W2:Y:S04]  /*00b0*/  LD.E.64 R6, desc[UR4][R2.64+0xf0] ;  /* 0x0000f00402067980 */ /* 0x002ea8000c101b00 */
[----:B------:R-:W3:Y:S04]  /*00c0*/  LD.E.64 R18, desc[UR4][R2.64+0xe0] ;  /* 0x0000e00402127980 */ /* 0x000ee8000c101b00 */
[----:B------:R-:W4:Y:S01]  /*00d0*/  LD.E.64 R10, desc[UR4][R2.64+0xe8] ;  /* 0x0000e804020a7980 */ /* 0x000f22000c101b00 */
[----:B------:R-:W-:Y:S01]  /*00e0*/  IMAD.SHL.U32 R5, R224, 0x4, RZ ;  /* 0x00000004e0057824 */ /* 0x000fe200078e00ff */
[----:B------:R-:W-:-:S02]  /*00f0*/  SHF.R.U32.HI R0, RZ, 0x1e, R224 ;  /* 0x0000001eff007819 */ /* 0x000fc400000116e0 */
[----:B------:R-:W4:Y:S01]  /*0100*/  LD.E.64 R8, desc[UR4][R2.64+0xf8] ;  /* 0x0000f80402087980 */ /* 0x000f22000c101b00 */
[----:B--2---:R-:W-:-:S04]  /*0110*/  ISETP.NE.U32.AND P1, PT, R6, RZ, PT ;  /* 0x000000ff0600720c */ /* 0x004fc80003f25070 */
[----:B------:R-:W-:Y:S02]  /*0120*/  ISETP.NE.AND.EX P1, PT, R7, RZ, PT, P1 ;  /* 0x000000ff0700720c */ /* 0x000fe40003f25310 */
[----:B---3--:R-:W-:Y:S02]  /*0130*/  ISETP.NE.U32.AND P4, PT, R18, RZ, PT ;  /* 0x000000ff1200720c */ /* 0x008fe40003f85070 */
[----:B----4-:R-:W-:Y:S02]  /*0140*/  ISETP.NE.U32.AND P3, PT, R10, RZ, PT ;  /* 0x000000ff0a00720c */ /* 0x010fe40003f65070 */
[----:B------:R-:W-:Y:S02]  /*0150*/  ISETP.NE.AND.EX P4, PT, R19, RZ, PT, P4 ;  /* 0x000000ff1300720c */ /* 0x000fe40003f85340 */
[----:B------:R-:W-:Y:S02]  /*0160*/  ISETP.NE.AND.EX P3, PT, R11, RZ, PT, P3 ;  /* 0x000000ff0b00720c */ /* 0x000fe40003f65330 */
[----:B------:R-:W-:-:S03]  /*0170*/  ISETP.NE.U32.AND P2, PT, R18, RZ, PT ;  /* 0x000000ff1200720c */ /* 0x000fc60003f45070 */
[----:B------:R-:W-:Y:S02]  /*0180*/  @P1 IADD3 R12, P0, PT, R6, R5, RZ ;  /* 0x00000005060c1210 */ /* 0x000fe40007f1e0ff */
[----:B------:R-:W-:Y:S01]  /*0190*/  ISETP.NE.AND.EX P2, PT, R19, RZ, PT, P2 ;  /* 0x000000ff1300720c */ /* 0x000fe20003f45320 */
[----:B------:R-:W-:-:S03]  /*01a0*/  IMAD.WIDE.U32 R18, R224, 0x4, R18 ;  /* 0x00000004e0127825 */ /* 0x000fc600078e0012 */
[----:B------:R1:W5:Y:S01]  /*01b0*/  @!P4 LD.E R215, desc[UR4][R2.64+0xb4] ;  /* 0x0000b40402d7c980 */ /* 0x000362000c101900 */
[----:B------:R-:W-:-:S03]  /*01c0*/  @P1 IMAD.X R13, R7, 0x1, R0, P0 ;  /* 0x00000001070d1824 */ /* 0x000fc600000e0600 */
[----:B------:R1:W5:Y:S04]  /*01d0*/  @P4 LD.E R4, desc[UR4][R18.64+0x4] ;  /* 0x0000040412044980 */ /* 0x000368000c101900 */
[----:B------:R1:W5:Y:S01]  /*01e0*/  @!P3 LD.E R7, desc[UR4][R2.64+0xb8] ;  /* 0x0000b8040207b980 */ /* 0x000362000c101900 */
[----:B------:R-:W-:-:S06]  /*01f0*/  IMAD.MOV.U32 R227, RZ, RZ, -0x1 ;  /* 0xffffffffffe37424 */ /* 0x000fcc00078e00ff */
[----:B------:R1:W5:Y:S01]  /*0200*/  @P2 LD.E R227, desc[UR4][R18.64] ;  /* 0x0000000412e32980 */ /* 0x000362000c101900 */
[----:B------:R-:W-:Y:S01]  /*0210*/  ISETP.NE.U32.AND P2, PT, R10, RZ, PT ;  /* 0x000000ff0a00720c */ /* 0x000fe20003f45070 */
[----:B------:R-:W-:-:S03]  /*0220*/  IMAD.MOV.U32 R14, RZ, RZ, RZ ;  /* 0x000000ffff0e7224 */ /* 0x000fc600078e00ff */
[----:B------:R-:W-:-:S03]  /*0230*/  ISETP.NE.AND.EX P2, PT, R11, RZ, PT, P2 ;  /* 0x000000ff0b00720c */ /* 0x000fc60003f45320 */
[----:B------:R1:W5:Y:S01]  /*0240*/  @P1 LD.E R14, desc[UR4][R12.64] ;  /* 0x000000040c0e1980 */ /* 0x000362000c101900 */
[----:B------:R-:W-:Y:S01]  /*0250*/  IADD3 R10, P1, PT, R10, R5, RZ ;  /* 0x000000050a0a7210 */ /* 0x000fe20007f3e0ff */
[----:B------:R-:W-:Y:S01]  /*0260*/  BSSY.RECONVERGENT B0, `(.L_x_501) ;  /* 0x000000a000007945 */ /* 0x000fe20003800200 */
[----:B------:R-:W-:Y:S01]  /*0270*/  ISETP.NE.U32.AND P0, PT, R8, RZ, PT ;  /* 0x000000ff0800720c */ /* 0x000fe20003f05070 */
[----:B------:R-:W-:Y:S02]  /*0280*/  IMAD.MOV.U32 R15, RZ, RZ, -0x1 ;  /* 0xffffffffff0f7424 */ /* 0x000fe400078e00ff */
[----:B------:R-:W-:Y:S01]  /*0290*/  IMAD.X R11, R11, 0x1, R0, P1 ;  /* 0x000000010b0b7824 */ /* 0x000fe200008e0600 */
[----:B------:R-:W-:-:S03]  /*02a0*/  ISETP.NE.AND.EX P0, PT, R9, RZ, PT, P0 ;  /* 0x000000ff0900720c */ /* 0x000fc60003f05300 */
[----:B------:R-:W-:Y:S10]  /*02b0*/  @!P2 BRA `(.L_x_502) ;  /* 0x000000000010a947 */ /* 0x000ff40003800000 */
[----:B------:R-:W2:Y:S02]  /*02c0*/  LD.E.U8 R6, desc[UR4][R2.64+0x1b2] ;  /* 0x0001b20402067980 */ /* 0x000ea4000c101100 */
[----:B--2---:R-:W-:-:S13]  /*02d0*/  ISETP.NE.AND P1, PT, R6, RZ, PT ;  /* 0x000000ff0600720c */ /* 0x004fda0003f25270 */
[----:B------:R-:W-:Y:S05]  /*02e0*/  @!P1 BRA `(.L_x_502) ;  /* 0x0000000000049947 */ /* 0x000fea0003800000 */
[----:B------:R2:W5:Y:S02]  /*02f0*/  LD.E R15, desc[UR4][R10.64] ;  /* 0x000000040a0f7980 */ /* 0x000564000c101900 */
.L_x_502:
[----:B------:R-:W-:Y:S05]  /*0300*/  BSYNC.RECONVERGENT B0 ;  /* 0x0000000000007941 */ /* 0x000fea0003800200 */
.L_x_501:
[----:B------:R-:W-:Y:S04]  /*0310*/  BSSY.RECONVERGENT B0, `(.L_x_503) ;  /* 0x0000007000007945 */ /* 0x000fe80003800200 */
[----:B------:R-:W-:Y:S05]  /*0320*/  @!P3 BRA `(.L_x_504) ;  /* 0x000000000014b947 */ /* 0x000fea0003800000 */
[----:B------:R-:W3:Y:S02]  /*0330*/  LD.E.U8 R6, desc[UR4][R2.64+0x1b2] ;  /* 0x0001b20402067980 */ /* 0x000ee4000c101100 */
[----:B---3--:R-:W-:-:S13]  /*0340*/  ISETP.NE.AND P1, PT, R6, RZ, PT ;  /* 0x000000ff0600720c */ /* 0x008fda0003f25270 */
[----:B------:R-:W3:Y:S02]  /*0350*/  @P1 LD.E R6, desc[UR4][R10.64+0x4] ;  /* 0x000004040a061980 */ /* 0x000ee4000c101900 */
[----:B---3-5:R-:W-:-:S06]  /*0360*/  @P1 IADD3 R7, PT, PT, R6, -R15, RZ ;  /* 0x8000000f06071210 */ /* 0x028fcc0007ffe0ff */
[----:B------:R3:W5:Y:S02]  /*0370*/  @!P1 LD.E R7, desc[UR4][R10.64] ;  /* 0x000000040a079980 */ /* 0x000764000c101900 */
.L_x_504:
[----:B------:R-:W-:Y:S05]  /*0380*/  BSYNC.RECONVERGENT B0 ;  /* 0x0000000000007941 */ /* 0x000fea0003800200 */
.L_x_503:
[----:B------:R-:W-:Y:S01]  /*0390*/  BSSY.RECONVERGENT B1, `(.L_x_505) ;  /* 0x0000011000017945 */ /* 0x000fe20003800200 */
[----:B-----5:R-:W-:-:S03]  /*03a0*/  @P4 IADD3 R215, PT, PT, -R227, R4, RZ ;  /* 0x00000004e3d74210 */ /* 0x020fc60007ffe1ff */
[----:B------:R-:W-:Y:S05]  /*03b0*/  @!P0 BRA `(.L_x_506) ;  /* 0x0000000000148947 */ /* 0x000fea0003800000 */
[----:B------:R-:W-:-:S05]  /*03c0*/  IADD3 R6, P0, PT, R8, R5, RZ ;  /* 0x0000000508067210 */ /* 0x000fca0007f1e0ff */
[----:B------:R-:W-:-:S06]  /*03d0*/  IMAD.X R7, R9, 0x1, R0, P0 ;  /* 0x0000000109077824 */ /* 0x000fcc00000e0600 */
[----:B------:R-:W4:Y:S02]  /*03e0*/  LD.E R7, desc[UR4][R6.64] ;  /* 0x0000000406077980 */ /* 0x000f24000c101900 */
[----:B----4-:R-:W-:Y:S01]  /*03f0*/  IADD3 R152, PT, PT, R7, -R14, RZ ;  /* 0x8000000e07987210 */ /* 0x010fe20007ffe0ff */
[----:B------:R-:W-:Y:S05]  /*0400*/  BRA `(.L_x_507) ;  /* 0x0000000000247947 */ /* 0x000fea0003800000 */
.L_x_506:
[----:B------:R-:W4:Y:S01]  /*0410*/  LD.E.64 R8, desc[UR4][R2.64+0x108] ;  /* 0x0001080402087980 */ /* 0x000f22000c101b00 */
[----:B------:R-:W-:Y:S01]  /*0420*/  BSSY.RECONVERGENT B0, `(.L_x_508) ;  /* 0x0000006000007945 */ /* 0x000fe20003800200 */
[----:B------:R-:W-:Y:S01]  /*0430*/  IMAD.MOV.U32 R152, RZ, RZ, RZ ;  /* 0x000000ffff987224 */ /* 0x000fe200078e00ff */
[----:B----4-:R-:W-:-:S04]  /*0440*/  ISETP.NE.U32.AND P0, PT, R8, RZ, PT ;  /* 0x000000ff0800720c */ /* 0x010fc80003f05070 */
[----:B------:R-:W-:-:S13]  /*0450*/  ISETP.NE.AND.EX P0, PT, R9, RZ, PT, P0 ;  /* 0x000000ff0900720c */ /* 0x000fda0003f05300 */
[----:B------:R-:W-:Y:S05]  /*0460*/  @!P0 BRA `(.L_x_509) ;  /* 0x0000000000048947 */ /* 0x000fea0003800000 */
[----:B------:R4:W5:Y:S02]  /*0470*/  LD.E R152, desc[UR4][R2.64+0xbc] ;  /* 0x0000bc0402987980 */ /* 0x000964000c101900 */
.L_x_509:
[----:B------:R-:W-:Y:S05]  /*0480*/  BSYNC.RECONVERGENT B0 ;  /* 0x0000000000007941 */ /* 0x000fea0003800200 */
.L_x_508:
[----:B-----5:R-:W-:Y:S02]  /*0490*/  IADD3 R152, PT, PT, R152, R7, -R14 ;  /* 0x0000000798987210 */ /* 0x020fe40007ffe80e */
.L_x_507:
[----:B------:R-:W-:Y:S05]  /*04a0*/  BSYNC.RECONVERGENT B1 ;  /* 0x0000000000017941 */ /* 0x000fea0003800200 */
.L_x_505:
[----:B------:R-:W-:Y:S01]  /*04b0*/  IMAD.SHL.U32 R226, R17, 0x40, RZ ;  /* 0x0000004011e27824 */ /* 0x000fe200078e00ff */
[----:B------:R-:W-:Y:S01]  /*04c0*/  MOV R6, R222 ;  /* 0x000000de00067202 */ /* 0x000fe20000000f00 */
[----:B------:R-:W-:-:S03]  /*04d0*/  IMAD.MOV.U32 R7, RZ, RZ, 0x0 ;  /* 0x00000000ff077424 */ /* 0x000fc600078e00ff */
[----:B------:R-:W-:-:S13]  /*04e0*/  ISETP.GT.AND P0, PT, R215, R226, PT ;  /* 0x000000e2d700720c */ /* 0x000fda0003f04270 */
[----:B-1234-:R-:W-:Y:S05]  /*04f0*/  @!P0 RET.REL.NODEC R6 `(_ZN5flash24flash_fwd_splitkv_kernelI23Flash_fwd_kernel_traitsILi32ELi64ELi256ELi4ELb0ELb0EN7cutlass10bfloat16_tE19Flash_kernel_traitsILi32ELi64ELi256ELi4ES3_EELb0ELb0ELb0ELb0ELb1ELb0ELb0ELb0EEEvNS_16Flash_fwd_paramsE) ;  /* 0xfffffff806c08950 */ /* 0x01efea0003c3ffff */
[----:B------:R-:W2:Y:S01]  /*0500*/  LD.E R9, desc[UR4][R2.64+0xb8] ;  /* 0x0000b80402097980 */ /* 0x000ea2000c101900 */
[----:B------:R-:W-:Y:S01]  /*0510*/  VIADD R7, R152, 0xff ;  /* 0x000000ff98077836 */ /* 0x000fe20000000000 */
[----:B------:R-:W1:Y:S04]  /*0520*/  S2R R214, SR_TID.X ;  /* 0x0000000000d67919 */ /* 0x000e680000002100 */
[----:B------:R-:W-:-:S04]  /*0530*/  SHF.R.S32.HI R4, RZ, 0x1f, R7 ;  /* 0x0000001fff047819 */ /* 0x000fc80000011407 */
[----:B------:R-:W-:-:S04]  /*0540*/  LEA.HI R4, R4, R7, RZ, 0x8 ;  /* 0x0000000704047211 */ /* 0x000fc800078f40ff */
[----:B------:R-:W-:Y:S01]  /*0550*/  SHF.R.S32.HI R4, RZ, 0x8, R4 ;  /* 0x00000008ff047819 */ /* 0x000fe20000011404 */
[----:B--2---:R-:W-:-:S05]  /*0560*/  VIADD R9, R9, 0xff ;  /* 0x000000ff09097836 */ /* 0x004fca0000000000 */
[----:B------:R-:W-:-:S04]  /*0570*/  SHF.R.S32.HI R6, RZ, 0x1f, R9 ;  /* 0x0000001fff067819 */ /* 0x000fc80000011409 */
[----:B------:R-:W-:-:S04]  /*0580*/  LEA.HI R6, R6, R9, RZ, 0x8 ;  /* 0x0000000906067211 */ /* 0x000fc800078f40ff */
[----:B------:R-:W-:-:S04]  /*0590*/  SHF.R.S32.HI R7, RZ, 0x8, R6 ;  /* 0x00000008ff077819 */ /* 0x000fc80000011406 */
[----:B------:R-:W-:-:S04]  /*05a0*/  VIMNMX R4, PT, PT, R7, R4, PT ;  /* 0x0000000407047248 */ /* 0x000fc80003fe0100 */
[----:B------:R-:W-:-:S13]  /*05b0*/  ISETP.GT.AND P0, PT, R4, RZ, PT ;  /* 0x000000ff0400720c */ /* 0x000fda0003f04270 */
[----:B-1----:R-:W-:Y:S05]  /*05c0*/  @P0 BRA `(.L_x_510) ;  /* 0x00000004000c0947 */ /* 0x002fea0003800000 */
[----:B------:R-:W-:Y:S01]  /*05d0*/  ISETP.NE.AND P0, PT, R227, -0x1, PT ;  /* 0xffffffffe300780c */ /* 0x000fe20003f05270 */
[----:B------:R-:W2:Y:S04]  /*05e0*/  LD.E.64 R12, desc[UR4][R2.64+0x88] ;  /* 0x00008804020c7980 */ /* 0x000ea8000c101b00 */
[----:B------:R-:W3:Y:S04]  /*05f0*/  LD.E.64 R10, desc[UR4][R2.64+0x90] ;  /* 0x00009004020a7980 */ /* 0x000ee8000c101b00 */
[----:B------:R-:W4:Y:S04]  /*0600*/  LD.E R0, desc[UR4][R2.64+0x60] ;  /* 0x0000600402007980 */ /* 0x000f28000c101900 */
[----:B------:R-:W5:Y:S04]  /*0610*/  @!P0 LD.E.64 R6, desc[UR4][R2.64+0x80] ;  /* 0x0000800402068980 */ /* 0x000f68000c101b00 */
[----:B------:R-:W4:Y:S04]  /*0620*/  LD.E R5, desc[UR4][R2.64+0xb4] ;  /* 0x0000b40402057980 */ /* 0x000f28000c101900 */
[----:B------:R-:W4:Y:S04]  /*0630*/  LD.E.64 R8, desc[UR4][R2.64+0x70] ;  /* 0x0000700402087980 */ /* 0x000f28000c101b00 */
[----:B------:R1:W4:Y:S01]  /*0640*/  LD.E.64 R14, desc[UR4][R2.64+0xa0] ;  /* 0x0000a004020e7980 */ /* 0x000322000c101b00 */
[----:B------:R-:W-:Y:S01]  /*0650*/  IMAD.SHL.U32 R16, R214, 0x8, RZ ;  /* 0x00000008d6107824 */ /* 0x000fe200078e00ff */
[----:B------:R-:W-:-:S04]  /*0660*/  MOV R17, RZ ;  /* 0x000000ff00117202 */ /* 0x000fc80000000f00 */
[----:B------:R-:W-:Y:S01]  /*0670*/  LOP3.LUT R16, R16, 0x18, RZ, 0xc0, !PT ;  /* 0x0000001810107812 */ /* 0x000fe200078ec0ff */
[----:B------:R-:W-:Y:S01]  /*0680*/  IMAD.IADD R215, R215, 0x1, -R226 ;  /* 0x00000001d7d77824 */ /* 0x000fe200078e0ae2 */
[----:B-1----:R-:W-:-:S04]  /*0690*/  SHF.R.U32.HI R2, RZ, 0x2, R214 ;  /* 0x00000002ff027819 */ /* 0x002fc800000116d6 */
[----:B------:R-:W-:Y:S02]  /*06a0*/  ISETP.GE.AND P3, PT, R2, R215, PT ;  /* 0x000000d70200720c */ /* 0x000fe40003f66270 */
[----:B------:R-:W-:-:S04]  /*06b0*/  LOP3.LUT P5, R214, R214, 0x3, RZ, 0xc0, !PT ;  /* 0x00000003d6d67812 */ /* 0x000fc800078ac0ff */
[----:B------:R-:W-:Y:S01]  /*06c0*/  ISETP.GE.OR P5, PT, R2, R215, P5 ;  /* 0x000000d70200720c */ /* 0x000fe20002fa6670 */
[----:B------:R-:W-:Y:S01]  /*06d0*/  BSSY.RECONVERGENT B0, `(.L_x_511) ;  /* 0x000002b000007945 */ /* 0x000fe20003800200 */
[----:B--2---:R-:W-:-:S04]  /*06e0*/  @P0 IMAD.WIDE.U32 R18, R12, R227, RZ ;  /* 0x000000e30c120225 */ /* 0x004fc800078e00ff */
[----:B------:R-:W-:Y:S02]  /*06f0*/  @P0 IMAD R227, R13, R227, RZ ;  /* 0x000000e30de30224 */ /* 0x000fe400078e02ff */
[----:B------:R-:W-:-:S04]  /*0700*/  IMAD.WIDE.U32 R16, R226, R12, R16 ;  /* 0x0000000ce2107225 */ /* 0x000fc800078e0010 */
[-C--:B-----5:R-:W-:Y:S02]  /*0710*/  @!P0 IMAD R4, R7, R224.reuse, RZ ;  /* 0x000000e007048224 */ /* 0x0a0fe400078e02ff */
[----:B------:R-:W-:-:S04]  /*0720*/  @!P0 IMAD.WIDE.U32 R6, R6, R224, RZ ;  /* 0x000000e006068225 */ /* 0x000fc800078e00ff */
[----:B------:R-:W-:Y:S02]  /*0730*/  @P0 IMAD.MOV.U32 R6, RZ, RZ, R18 ;  /* 0x000000ffff060224 */ /* 0x000fe400078e0012 */
[----:B------:R-:W-:Y:S01]  /*0740*/  @!P0 IMAD.IADD R4, R7, 0x1, R4 ;  /* 0x0000000107048824 */ /* 0x000fe200078e0204 */
[----:B------:R-:W-:Y:S01]  /*0750*/  @P0 IADD3 R4, PT, PT, R19, R227, RZ ;  /* 0x000000e313040210 */ /* 0x000fe20007ffe0ff */
[----:B------:R-:W-:Y:S01]  /*0760*/  IMAD R3, R13, R226, RZ ;  /* 0x000000e20d037224 */ /* 0x000fe200078e02ff */
[----:B------:R-:W-:-:S04]  /*0770*/  IADD3 R6, P0, PT, R6, R16, RZ ;  /* 0x0000001006067210 */ /* 0x000fc80007f1e0ff */
[----:B------:R-:W-:Y:S01]  /*0780*/  IADD3.X R7, PT, PT, R4, R17, R3, P0, !PT ;  /* 0x0000001104077210 */ /* 0x000fe200007fe403 */
[-C--:B---3--:R-:W-:Y:S02]  /*0790*/  IMAD R3, R11, R223.reuse, RZ ;  /* 0x000000df0b037224 */ /* 0x088fe400078e02ff */
[----:B------:R-:W-:-:S04]  /*07a0*/  IMAD.WIDE.U32 R6, R10, R223, R6 ;  /* 0x000000df0a067225 */ /* 0x000fc800078e0006 */
[----:B----4-:R-:W-:Y:S01]  /*07b0*/  IMAD R0, R224, R0, R223 ;  /* 0x00000000e0007224 */ /* 0x010fe200078e02df */
[----:B------:R-:W-:Y:S02]  /*07c0*/  IADD3 R11, PT, PT, R7, R3, RZ ;  /* 0x00000003070b7210 */ /* 0x000fe40007ffe0ff */
[----:B------:R-:W-:Y:S01]  /*07d0*/  @!P3 MOV R10, R6 ;  /* 0x00000006000ab202 */ /* 0x000fe20000000f00 */
[----:B------:R-:W-:Y:S02]  /*07e0*/  IMAD R5, R5, R0, R226 ;  /* 0x0000000005057224 */ /* 0x000fe400078e02e2 */
[-C--:B------:R-:W-:Y:S02]  /*07f0*/  @!P3 IMAD R0, R13, R2.reuse, RZ ;  /* 0x000000020d00b224 */ /* 0x080fe400078e02ff */
[----:B------:R-:W-:-:S04]  /*0800*/  @!P3 IMAD.WIDE.U32 R16, R12, R2, R10 ;  /* 0x000000020c10b225 */ /* 0x000fc800078e000a */
[----:B------:R-:W-:Y:S01]  /*0810*/  @!P3 IMAD.IADD R17, R17, 0x1, R0 ;  /* 0x000000011111b824 */ /* 0x000fe200078e0200 */
[----:B------:R-:W-:-:S04]  /*0820*/  @!P3 LEA R18, P1, R16, R8, 0x1 ;  /* 0x000000081012b211 */ /* 0x000fc800078208ff */
[----:B------:R-:W-:Y:S01]  /*0830*/  @!P3 LEA.HI.X R19, R16, R9, R17, 0x1, P1 ;  /* 0x000000091013b211 */ /* 0x000fe200008f0c11 */
[----:B------:R-:W-:-:S04]  /*0840*/  VIADD R4, R2, 0x20 ;  /* 0x0000002002047836 */ /* 0x000fc80000000000 */
[----:B------:R1:W-:Y:S01]  /*0850*/  @!P3 ST.E.128 desc[UR4][R18.64], RZ ;  /* 0x000000ff1200b985 */ /* 0x0003e2000c101d04 */
[----:B------:R-:W-:Y:S02]  /*0860*/  ISETP.GE.AND P2, PT, R4, R215, PT ;  /* 0x000000d70400720c */ /* 0x000fe40003f46270 */
[----:B------:R-:W-:-:S04]  /*0870*/  IADD3 R3, P0, PT, R5, R2, RZ ;  /* 0x0000000205037210 */ /* 0x000fc80007f1e0ff */
[----:B------:R-:W-:Y:S02]  /*0880*/  LEA.HI.X.SX32 R5, R5, RZ, 0x1, P0 ;  /* 0x000000ff05057211 */ /* 0x000fe400000f0eff */
[C---:B------:R-:W-:Y:S02]  /*0890*/  LEA R4, P0, R3.reuse, R14, 0x2 ;  /* 0x0000000e03047211 */ /* 0x040fe400078010ff */
[----:B------:R-:W-:Y:S02]  /*08a0*/  ISETP.NE.OR P4, PT, R214, RZ, P2 ;  /* 0x000000ffd600720c */ /* 0x000fe40001785670 */
[----:B------:R-:W-:Y:S02]  /*08b0*/  LEA.HI.X R5, R3, R15, R5, 0x2, P0 ;  /* 0x0000000f03057211 */ /* 0x000fe400000f1405 */
[----:B------:R-:W-:Y:S01]  /*08c0*/  @!P5 MOV R0, 0x7f800000 ;  /* 0x7f8000000000d802 */ /* 0x000fe20000000f00 */
[----:B------:R-:W-:Y:S08]  /*08d0*/  @P2 BRA `(.L_x_512) ;  /* 0x0000000000282947 */ /* 0x000ff00003800000 */
[----:B------:R-:W-:Y:S02]  /*08e0*/  IADD3 R7, P0, PT, R2, 0x20, RZ ;  /* 0x0000002002077810 */ /* 0x000fe40007f1e0ff */
[----:B------:R-:W-:Y:S02]  /*08f0*/  MOV R10, R6 ;  /* 0x00000006000a7202 */ /* 0x000fe40000000f00 */
[----:B------:R-:W-:-:S03]  /*0900*/  IADD3.X R3, PT, PT, RZ, RZ, RZ, P0, !PT ;  /* 0x000000ffff037210 */ /* 0x000fc600007fe4ff */
[----:B------:R-:W-:-:S04]  /*0910*/  IMAD.WIDE.U32 R10, R12, R7, R10 ;  /* 0x000000070c0a7225 */ /* 0x000fc800078e000a */
[----:B------:R-:W-:Y:S01]  /*0920*/  IMAD R3, R3, R12, RZ ;  /* 0x0000000c03037224 */ /* 0x000fe200078e02ff */
[----:B------:R-:W-:-:S03]  /*0930*/  LEA R2, P0, R10, R8, 0x1 ;  /* 0x000000080a027211 */ /* 0x000fc600078008ff */
[----:B------:R-:W-:-:S05]  /*0940*/  IMAD R3, R13, R7, R3 ;  /* 0x000000070d037224 */ /* 0x000fca00078e0203 */
[----:B------:R-:W-:-:S04]  /*0950*/  IADD3 R3, PT, PT, R11, R3, RZ ;  /* 0x000000030b037210 */ /* 0x000fc80007ffe0ff */
[----:B------:R-:W-:-:S05]  /*0960*/  LEA.HI.X R3, R10, R9, R3, 0x1, P0 ;  /* 0x000000090a037211 */ /* 0x000fca00000f0c03 */
[----:B------:R2:W-:Y:S02]  /*0970*/  ST.E.128 desc[UR4][R2.64], RZ ;  /* 0x000000ff02007985 */ /* 0x0005e4000c101d04 */
.L_x_512:
[----:B------:R-:W-:Y:S05]  /*0980*/  BSYNC.RECONVERGENT B0 ;  /* 0x0000000000007941 */ /* 0x000fea0003800200 */
.L_x_511:
[----:B------:R-:W-:Y:S01]  /*0990*/  MOV R223, 0x0 ;  /* 0x0000000000df7802 */ /* 0x000fe20000000f00 */
[----:B------:R1:W-:Y:S03]  /*09a0*/  @!P5 ST.E desc[UR4][R4.64], R0 ;  /* 0x000000000400d985 */ /* 0x0003e6000c101904 */
[----:B-12---:R-:W-:Y:S05]  /*09b0*/  @P4 RET.REL.NODEC R222 `(_ZN5flash24flash_fwd_splitkv_kernelI23Flash_fwd_kernel_traitsILi32ELi64ELi256ELi4ELb0ELb0EN7cutlass10bfloat16_tE19Flash_kernel_traitsILi32ELi64ELi256ELi4ES3_EELb0ELb0ELb0ELb0ELb1ELb0ELb0ELb0EEEvNS_16Flash_fwd_paramsE) ;  /* 0xfffffff4de904950 */ /* 0x006fea0003c3ffff */
[----:B------:R-:W-:Y:S02]  /*09c0*/  MOV R3, 0x7f800000 ;  /* 0x7f80000000037802 */ /* 0x000fe40000000f00 */
[----:B------:R-:W-:-:S03]  /*09d0*/  MOV R223, 0x0 ;  /* 0x0000000000df7802 */ /* 0x000fc60000000f00 */
[----:B------:R1:W-:Y:S02]  /*09e0*/  ST.E desc[UR4][R4.64+0x80], R3 ;  /* 0x0000800304007985 */ /* 0x0003e4000c101904 */
[----:B-1----:R-:W-:Y:S05]  /*09f0*/  RET.REL.NODEC R222 `(_ZN5flash24flash_fwd_splitkv_kernelI23Flash_fwd_kernel_traitsILi32ELi64ELi256ELi4ELb0ELb0EN7cutlass10bfloat16_tE19Flash_kernel_traitsILi32ELi64ELi256ELi4ES3_EELb0ELb0ELb0ELb0ELb1ELb0ELb0ELb0EEEvNS_16Flash_fwd_paramsE) ;  /* 0xfffffff4de807950 */ /* 0x002fea0003c3ffff */
.L_x_510:
[----:B------:R-:W2:Y:S04]  /*0a00*/  LD.E.64 R6, desc[UR4][R2.64+0x158] ;  /* 0x0001580402067980 */ /* 0x000ea8000c101b00 */
[----:B------:R-:W3:Y:S01]  /*0a10*/  LD.E.64 R232, desc[UR4][R2.64+0x160] ;  /* 0x0001600402e87980 */ /* 0x000ee2000c101b00 */
[----:B------:R-:W-:Y:S01]  /*0a20*/  IMAD.MOV.U32 R13, RZ, RZ, R224 ;  /* 0x000000ffff0d7224 */ /* 0x000fe200078e00e0 */
[----:B--2---:R-:W-:-:S04]  /*0a30*/  ISETP.NE.U32.AND P1, PT, R6, RZ, PT ;  /* 0x000000ff0600720c */ /* 0x004fc80003f25070 */
[----:B------:R-:W-:-:S13]  /*0a40*/  ISETP.NE.AND.EX P1, PT, R7, RZ, PT, P1 ;  /* 0x000000ff0700720c */ /* 0x000fda0003f25310 */
[----:B------:R-:W-:-:S05]  /*0a50*/  @P1 IADD3 R6, P0, PT, R6, R5, RZ ;  /* 0x0000000506061210 */ /* 0x000fca0007f1e0ff */
[----:B------:R-:W-:-:S05]  /*0a60*/  @P1 IMAD.X R7, R7, 0x1, R0, P0 ;  /* 0x0000000107071824 */ /* 0x000fca00000e0600 */
[----:B------:R1:W5:Y:S01]  /*0a70*/  @P1 LD.E R13, desc[UR4][R6.64] ;  /* 0x00000004060d1980 */ /* 0x000362000c101900 */
[----:B---3--:R-:W-:-:S04]  /*0a80*/  ISETP.NE.U32.AND P0, PT, R232, RZ, PT ;  /* 0x000000ffe800720c */ /* 0x008fc80003f05070 */
[----:B------:R-:W-:Y:S01]  /*0a90*/  ISETP.NE.AND.EX P0, PT, R233, RZ, PT, P0 ;  /* 0x000000ffe900720c */ /* 0x000fe20003f05300 */
[----:B------:R-:W-:-:S12]  /*0aa0*/  BSSY.RECONVERGENT B0, `(.L_x_513) ;  /* 0x00000a8000007945 */ /* 0x000fd80003800200 */
[----:B------:R-:W-:Y:S05]  /*0ab0*/  @!P0 BRA `(.L_x_514) ;  /* 0x0000000400608947 */ /* 0x000fea0003800000 */
[----:B-----5:R-:W1:Y:S04]  /*0ac0*/  LD.E R13, desc[UR4][R2.64+0x170] ;  /* 0x00017004020d7980 */ /* 0x020e68000c101900 */
[----:B------:R-:W2:Y:S04]  /*0ad0*/  LD.E.64 R14, desc[UR4][R2.64+0x168] ;  /* 0x00016804020e7980 */ /* 0x000ea8000c101b00 */
[----:B------:R-:W3:Y:S01]  /*0ae0*/  LD.E R10, desc[UR4][R2.64+0x68] ;  /* 0x00006804020a7980 */ /* 0x000ee2000c101900 */
[----:B------:R-:W-:-:S03]  /*0af0*/  LEA R230, R4, 0xffffff00, 0x8 ;  /* 0xffffff0004e67811 */ /* 0x000fc600078e40ff */
[----:B------:R-:W4:Y:S04]  /*0b00*/  LD.E.64 R22, desc[UR4][R2.64+0x20] ;  /* 0x0000200402167980 */ /* 0x000f28000c101b00 */
[----:B------:R-:W4:Y:S04]  /*0b10*/  LD.E.64 R216, desc[UR4][R2.64+0x38] ;  /* 0x0000380402d87980 */ /* 0x000f28000c101b00 */
[----:B------:R-:W4:Y:S04]  /*0b20*/  LD.E.64 R20, desc[UR4][R2.64+0x50] ;  /* 0x0000500402147980 */ /* 0x000f28000c101b00 */
[----:B------:R-:W5:Y:S01]  /*0b30*/  LD.E.64 R24, desc[UR4][R2.64+0x58] ;  /* 0x0000580402187980 */ /* 0x000f62000c101b00 */
[----:B-1----:R-:W-:-:S04]  /*0b40*/  IABS R6, R13 ;  /* 0x0000000d00067213 */ /* 0x002fc80000000000 */
[----:B------:R-:W1:Y:S08]  /*0b50*/  I2F.RP R7, R6 ;  /* 0x0000000600077306 */ /* 0x000e700000209400 */
[----:B-1----:R-:W1:Y:S02]  /*0b60*/  MUFU.RCP R18, R7 ;  /* 0x0000000700127308 */ /* 0x002e640000001000 */
[----:B-1----:R-:W-:-:S06]  /*0b70*/  IADD3 R18, PT, PT, R18, 0xffffffe, RZ ;  /* 0x0ffffffe12127810 */ /* 0x002fcc0007ffe0ff */
[----:B------:R-:W1:Y:S01]  /*0b80*/  F2I.FTZ.U32.TRUNC.NTZ R19, R18 ;  /* 0x0000001200137305 */ /* 0x000e62000021f000 */
[----:B------:R-:W-:Y:S02]  /*0b90*/  IABS R0, R13 ;  /* 0x0000000d00007213 */ /* 0x000fe40000000000 */
[----:B-1----:R-:W-:Y:S01]  /*0ba0*/  IADD3 R5, PT, PT, RZ, -R19, RZ ;  /* 0x80000013ff057210 */ /* 0x002fe20007ffe0ff */
[----:B------:R-:W-:-:S04]  /*0bb0*/  IMAD.MOV.U32 R18, RZ, RZ, RZ ;  /* 0x000000ffff127224 */ /* 0x000fc800078e00ff */
[----:B------:R-:W-:Y:S01]  /*0bc0*/  IMAD R8, R5, R6, RZ ;  /* 0x0000000605087224 */ /* 0x000fe200078e02ff */
[----:B------:R-:W-:-:S03]  /*0bd0*/  IABS R5, R230 ;  /* 0x000000e600057213 */ /* 0x000fc60000000000 */
[----:B------:R-:W-:Y:S01]  /*0be0*/  IMAD.HI.U32 R8, R19, R8, R18 ;  /* 0x0000000813087227 */ /* 0x000fe200078e0012 */
[----:B------:R-:W-:Y:S01]  /*0bf0*/  IADD3 R0, PT, PT, RZ, -R0, RZ ;  /* 0x80000000ff007210 */ /* 0x000fe20007ffe0ff */
[----:B------:R-:W4:Y:S04]  /*0c00*/  LD.E.64 R18, desc[UR4][R2.64+0x28] ;  /* 0x0000280402127980 */ /* 0x000f28000c101b00 */
[----:B------:R-:W-:-:S04]  /*0c10*/  IMAD.HI.U32 R12, R8, R5, RZ ;  /* 0x00000005080c7227 */ /* 0x000fc800078e00ff */
[----:B------:R-:W-:-:S05]  /*0c20*/  IMAD R5, R12, R0, R5 ;  /* 0x000000000c057224 */ /* 0x000fca00078e0205 */
[----:B------:R-:W-:Y:S02]  /*0c30*/  ISETP.GT.U32.AND P2, PT, R6, R5, PT ;  /* 0x000000050600720c */ /* 0x000fe40003f44070 */
[----:B------:R-:W-:-:S11]  /*0c40*/  LOP3.LUT R0, R230, R13, RZ, 0x3c, !PT ;  /* 0x0000000de6007212 */ /* 0x000fd600078e3cff */
[----:B------:R-:W-:Y:S01]  /*0c50*/  @!P2 IMAD.IADD R5, R5, 0x1, -R6 ;  /* 0x000000010505a824 */ /* 0x000fe200078e0a06 */
[----:B------:R-:W-:-:S04]  /*0c60*/  ISETP.GE.AND P1, PT, R0, RZ, PT ;  /* 0x000000ff0000720c */ /* 0x000fc80003f26270 */
[----:B------:R-:W-:Y:S02]  /*0c70*/  ISETP.GE.U32.AND P0, PT, R5, R6, PT ;  /* 0x000000060500720c */ /* 0x000fe40003f06070 */
[----:B------:R-:W-:Y:S01]  /*0c80*/  @!P2 IADD3 R12, PT, PT, R12, 0x1, RZ ;  /* 0x000000010c0ca810 */ /* 0x000fe20007ffe0ff */
[-C--:B--2---:R-:W-:Y:S01]  /*0c90*/  IMAD R0, R15, R224.reuse, RZ ;  /* 0x000000e00f007224 */ /* 0x084fe200078e02ff */
[----:B------:R-:W-:Y:S01]  /*0ca0*/  ISETP.NE.AND P2, PT, R13, RZ, PT ;  /* 0x000000ff0d00720c */ /* 0x000fe20003f45270 */
[----:B------:R-:W-:Y:S01]  /*0cb0*/  IMAD.WIDE.U32 R14, R14, R224, RZ ;  /* 0x000000e00e0e7225 */ /* 0x000fe200078e00ff */
[----:B------:R-:W5:Y:S04]  /*0cc0*/  LD.E.64 R6, desc[UR4][R2.64+0x40] ;  /* 0x0000400402067980 */ /* 0x000f68000c101b00 */
[----:B------:R-:W-:-:S03]  /*0cd0*/  IADD3 R241, PT, PT, R15, R0, RZ ;  /* 0x000000000ff17210 */ /* 0x000fc60007ffe0ff */
[----:B------:R-:W-:Y:S01]  /*0ce0*/  @P0 VIADD R12, R12, 0x1 ;  /* 0x000000010c0c0836 */ /* 0x000fe20000000000 */
[----:B------:R-:W-:-:S03]  /*0cf0*/  LEA R240, P0, R14, R232, 0x2 ;  /* 0x000000e80ef07211 */ /* 0x000fc600078010ff */
[----:B------:R-:W-:Y:S01]  /*0d00*/  @!P1 IMAD.MOV R12, RZ, RZ, -R12 ;  /* 0x000000ffff0c9224 */ /* 0x000fe200078e0a0c */
[----:B------:R-:W-:Y:S02]  /*0d10*/  LEA.HI.X R241, R14, R233, R241, 0x2, P0 ;  /* 0x000000e90ef17211 */ /* 0x000fe400000f14f1 */
[----:B------:R-:W-:-:S05]  /*0d20*/  @!P2 LOP3.LUT R12, RZ, R13, RZ, 0x33, !PT ;  /* 0x0000000dff0ca212 */ /* 0x000fca00078e33ff */
[----:B------:R-:W-:-:S05]  /*0d30*/  IMAD.WIDE R26, R12, 0x4, R240 ;  /* 0x000000040c1a7825 */ /* 0x000fca00078e02f0 */
[----:B------:R1:W2:Y:S01]  /*0d40*/  LD.E R5, desc[UR4][R26.64] ;  /* 0x000000041a057980 */ /* 0x0002a2000c101900 */
[----:B---3--:R-:W-:-:S04]  /*0d50*/  IABS R11, R10 ;  /* 0x0000000a000b7213 */ /* 0x008fc80000000000 */
[----:B------:R-:W3:Y:S08]  /*0d60*/  I2F.RP R14, R11 ;  /* 0x0000000b000e7306 */ /* 0x000ef00000209400 */
[----:B---3--:R-:W3:Y:S02]  /*0d70*/  MUFU.RCP R8, R14 ;  /* 0x0000000e00087308 */ /* 0x008ee40000001000 */
[----:B---3--:R-:W-:-:S06]  /*0d80*/  IADD3 R8, PT, PT, R8, 0xffffffe, RZ ;  /* 0x0ffffffe08087810 */ /* 0x008fcc0007ffe0ff */
[----:B-1----:R-:W1:Y:S01]  /*0d90*/  F2I.FTZ.U32.TRUNC.NTZ R27, R8 ;  /* 0x00000008001b7305 */ /* 0x002e62000021f000 */
[----:B------:R-:W-:Y:S02]  /*0da0*/  MOV R26, RZ ;  /* 0x000000ff001a7202 */ /* 0x000fe40000000f00 */
[----:B------:R-:W-:Y:S01]  /*0db0*/  IABS R9, R10 ;  /* 0x0000000a00097213 */ /* 0x000fe20000000000 */
[----:B-1----:R-:W-:-:S04]  /*0dc0*/  IMAD.MOV R0, RZ, RZ, -R27 ;  /* 0x000000ffff007224 */ /* 0x002fc800078e0a1b */
[----:B------:R-:W-:Y:S01]  /*0dd0*/  IMAD R15, R0, R11, RZ ;  /* 0x0000000b000f7224 */ /* 0x000fe200078e02ff */
[----:B------:R-:W-:-:S03]  /*0de0*/  IABS R0, R223 ;  /* 0x000000df00007213 */ /* 0x000fc60000000000 */
[----:B------:R-:W-:-:S04]  /*0df0*/  IMAD.HI.U32 R15, R27, R15, R26 ;  /* 0x0000000f1b0f7227 */ /* 0x000fc800078e001a */
[----:B------:R-:W-:Y:S02]  /*0e00*/  IMAD.MOV R9, RZ, RZ, -R9 ;  /* 0x000000ffff097224 */ /* 0x000fe400078e0a09 */
[----:B------:R-:W-:-:S04]  /*0e10*/  IMAD.HI.U32 R8, R15, R0, RZ ;  /* 0x000000000f087227 */ /* 0x000fc800078e00ff */
[----:B------:R-:W-:-:S05]  /*0e20*/  IMAD R0, R8, R9, R0 ;  /* 0x0000000908007224 */ /* 0x000fca00078e0200 */
[----:B------:R-:W-:-:S13]  /*0e30*/  ISETP.GT.U32.AND P1, PT, R11, R0, PT ;  /* 0x000000000b00720c */ /* 0x000fda0003f24070 */
[----:B------:R-:W-:-:S04]  /*0e40*/  @!P1 IADD3 R0, PT, PT, R0, -R11, RZ ;  /* 0x8000000b00009210 */ /* 0x000fc80007ffe0ff */
[----:B------:R-:W-:Y:S01]  /*0e50*/  ISETP.GE.U32.AND P2, PT, R0, R11, PT ;  /* 0x0000000b0000720c */ /* 0x000fe20003f46070 */
[----:B------:R-:W-:Y:S01]  /*0e60*/  IMAD.MOV R0, RZ, RZ, -R12 ;  /* 0x000000ffff007224 */ /* 0x000fe200078e0a0c */
[----:B------:R-:W-:Y:S02]  /*0e70*/  LOP3.LUT R12, R223, R10, RZ, 0x3c, !PT ;  /* 0x0000000adf0c7212 */ /* 0x000fe400078e3cff */
[----:B------:R-:W-:Y:S02]  /*0e80*/  @!P1 IADD3 R8, PT, PT, R8, 0x1, RZ ;  /* 0x0000000108089810 */ /* 0x000fe40007ffe0ff */
[----:B------:R-:W-:Y:S02]  /*0e90*/  ISETP.GE.AND P0, PT, R12, RZ, PT ;  /* 0x000000ff0c00720c */ /* 0x000fe40003f06270 */
[----:B------:R-:W-:Y:S01]  /*0ea0*/  ISETP.NE.AND P1, PT, R10, RZ, PT ;  /* 0x000000ff0a00720c */ /* 0x000fe20003f25270 */
[----:B------:R-:W-:-:S04]  /*0eb0*/  IMAD R0, R13, R0, R230 ;  /* 0x000000000d007224 */ /* 0x000fc800078e02e6 */
[----:B------:R-:W-:-:S04]  /*0ec0*/  @P2 VIADD R8, R8, 0x1 ;  /* 0x0000000108082836 */ /* 0x000fc80000000000 */
[----:B------:R-:W-:Y:S02]  /*0ed0*/  IMAD.MOV.U32 R15, RZ, RZ, R8 ;  /* 0x000000ffff0f7224 */ /* 0x000fe400078e0008 */
[----:B----4-:R-:W-:-:S03]  /*0ee0*/  IMAD R8, R217, R0, RZ ;  /* 0x00000000d9087224 */ /* 0x010fc600078e02ff */
[----:B------:R-:W-:Y:S02]  /*0ef0*/  @!P0 IADD3 R15, PT, PT, -R15, RZ, RZ ;  /* 0x000000ff0f0f8210 */ /* 0x000fe40007ffe1ff */
[----:B------:R-:W-:-:S05]  /*0f00*/  @!P1 LOP3.LUT R15, RZ, R10, RZ, 0x33, !PT ;  /* 0x0000000aff0f9212 */ /* 0x000fca00078e33ff */
[----:B------:R-:W-:Y:S01]  /*0f10*/  IMAD R13, R21, R15, RZ ;  /* 0x0000000f150d7224 */ /* 0x000fe200078e02ff */
[----:B--2---:R-:W-:Y:S01]  /*0f20*/  SHF.R.S32.HI R9, RZ, 0x1f, R5 ;  /* 0x0000001fff097819 */ /* 0x004fe20000011405 */
[----:B------:R-:W-:-:S04]  /*0f30*/  IMAD R11, R23, R5, RZ ;  /* 0x00000005170b7224 */ /* 0x000fc800078e02ff */
[C---:B------:R-:W-:Y:S02]  /*0f40*/  IMAD R11, R22.reuse, R9, R11 ;  /* 0x00000009160b7224 */ /* 0x040fe400078e020b */
[----:B------:R-:W-:-:S05]  /*0f50*/  IMAD.WIDE.U32 R22, R22, R5, RZ ;  /* 0x0000000516167225 */ /* 0x000fca00078e00ff */
[----:B------:R-:W-:Y:S02]  /*0f60*/  IADD3 R23, PT, PT, R23, R11, RZ ;  /* 0x0000000b17177210 */ /* 0x000fe40007ffe0ff */
[----:B------:R-:W-:Y:S01]  /*0f70*/  SHF.R.S32.HI R11, RZ, 0x1f, R0 ;  /* 0x0000001fff0b7819 */ /* 0x000fe20000011400 */
[----:B------:R-:W-:-:S04]  /*0f80*/  IMAD.WIDE.U32 R22, R0, R216, R22 ;  /* 0x000000d800167225 */ /* 0x000fc800078e0016 */
[----:B------:R-:W-:-:S04]  /*0f90*/  IMAD R8, R216, R11, R8 ;  /* 0x0000000bd8087224 */ /* 0x000fc800078e0208 */
[----:B------:R-:W-:Y:S01]  /*0fa0*/  IMAD.IADD R23, R23, 0x1, R8 ;  /* 0x0000000117177824 */ /* 0x000fe200078e0208 */
[----:B------:R-:W-:-:S05]  /*0fb0*/  SHF.R.S32.HI R8, RZ, 0x1f, R15 ;  /* 0x0000001fff087819 */ /* 0x000fca000001140f */
[----:B------:R-:W-:Y:S02]  /*0fc0*/  IMAD R13, R20, R8, R13 ;  /* 0x00000008140d7224 */ /* 0x000fe400078e020d */
[----:B------:R-:W-:Y:S02]  /*0fd0*/  IMAD R8, R19, R5, RZ ;  /* 0x0000000513087224 */ /* 0x000fe400078e02ff */
[----:B------:R-:W-:-:S04]  /*0fe0*/  IMAD.WIDE.U32 R14, R15, R20, R22 ;  /* 0x000000140f0e7225 */ /* 0x000fc800078e0016 */
[----:B------:R-:W-:Y:S01]  /*0ff0*/  IMAD.WIDE.U32 R32, R18, R5, RZ ;  /* 0x0000000512207225 */ /* 0x000fe200078e00ff */
[----:B------:R-:W-:-:S03]  /*1000*/  IADD3 R13, PT, PT, R15, R13, RZ ;  /* 0x0000000d0f0d7210 */ /* 0x000fc60007ffe0ff */
[----:B------:R-:W-:-:S04]  /*1010*/  IMAD R8, R18, R9, R8 ;  /* 0x0000000912087224 */ /* 0x000fc800078e0208 */
[----:B------:R-:W-:Y:S01]  /*1020*/  IMAD.IADD R15, R33, 0x1, R8 ;  /* 0x00000001210f7824 */ /* 0x000fe200078e0208 */
[----:B------:R-:W-:Y:S05]  /*1030*/  BRA `(.L_x_515) ;  /* 0x0000000400387947 */ /* 0x000fea0003800000 */
.L_x_514:
[----:B------:R-:W2:Y:S01]  /*1040*/  LD.E R10, desc[UR4][R2.64+0x68] ;  /* 0x00006804020a7980 */ /* 0x000ea2000c101900 */
[----:B------:R-:W-:-:S03]  /*1050*/  ISETP.NE.AND P2, PT, R15, -0x1, PT ;  /* 0xffffffff0f00780c */ /* 0x000fc60003f45270 */
[----:B------:R-:W3:Y:S04]  /*1060*/  LD.E.64 R216, desc[UR4][R2.64+0x38] ;  /* 0x0000380402d87980 */ /* 0x000ee8000c101b00 */
[----:B-1----:R-:W4:Y:S04]  /*1070*/  LD.E.64 R6, desc[UR4][R2.64+0x40] ;  /* 0x0000400402067980 */ /* 0x002f28000c101b00 */
[----:B------:R-:W4:Y:S04]  /*1080*/  LD.E.64 R20, desc[UR4][R2.64+0x50] ;  /* 0x0000500402147980 */ /* 0x000f28000c101b00 */
[----:B------:R-:W4:Y:S04]  /*1090*/  @!P2 LD.E.64 R26, desc[UR4][R2.64+0x20] ;  /* 0x00002004021aa980 */ /* 0x000f28000c101b00 */
[----:B------:R-:W4:Y:S04]  /*10a0*/  @!P2 LD.E.64 R18, desc[UR4][R2.64+0x28] ;  /* 0x000028040212a980 */ /* 0x000f28000c101b00 */
[----:B------:R1:W5:Y:S01]  /*10b0*/  LD.E.64 R24, desc[UR4][R2.64+0x58] ;  /* 0x0000580402187980 */ /* 0x000362000c101b00 */
[----:B------:R-:W-:-:S02]  /*10c0*/  MOV R28, RZ ;  /* 0x000000ff001c7202 */ /* 0x000fc40000000f00 */
[----:B------:R-:W-:Y:S02]  /*10d0*/  IABS R23, R223 ;  /* 0x000000df00177213 */ /* 0x000fe40000000000 */
[----:B------:R-:W-:Y:S02]  /*10e0*/  LEA R230, R4, 0xffffff00, 0x8 ;  /* 0xffffff0004e67811 */ /* 0x000fe400078e40ff */
[----:B------:R-:W-:Y:S02]  /*10f0*/  CS2R R240, SRZ ;  /* 0x0000000000f07805 */ /* 0x000fe4000001ff00 */
[----:B--2---:R-:W-:-:S04]  /*1100*/  IABS R0, R10 ;  /* 0x0000000a00007213 */ /* 0x004fc80000000000 */
[----:B------:R-:W2:Y:S08]  /*1110*/  I2F.RP R11, R0 ;  /* 0x00000000000b7306 */ /* 0x000eb00000209400 */
[----:B--2---:R-:W2:Y:S02]  /*1120*/  MUFU.RCP R9, R11 ;  /* 0x0000000b00097308 */ /* 0x004ea40000001000 */
[----:B--2---:R-:W-:-:S06]  /*1130*/  IADD3 R9, PT, PT, R9, 0xffffffe, RZ ;  /* 0x0ffffffe09097810 */ /* 0x004fcc0007ffe0ff */
[----:B------:R-:W2:Y:S01]  /*1140*/  F2I.FTZ.U32.TRUNC.NTZ R29, R9 ;  /* 0x00000009001d7305 */ /* 0x000ea2000021f000 */
[----:B------:R-:W-:Y:S01]  /*1150*/  IABS R8, R10 ;  /* 0x0000000a00087213 */ /* 0x000fe20000000000 */
[----:B--2---:R-:W-:-:S04]  /*1160*/  IMAD.MOV R5, RZ, RZ, -R29 ;  /* 0x000000ffff057224 */ /* 0x004fc800078e0a1d */
[----:B------:R-:W-:-:S04]  /*1170*/  IMAD R12, R5, R0, RZ ;  /* 0x00000000050c7224 */ /* 0x000fc800078e02ff */
[----:B------:R-:W-:-:S04]  /*1180*/  IMAD.HI.U32 R12, R29, R12, R28 ;  /* 0x0000000c1d0c7227 */ /* 0x000fc800078e001c */
[----:B------:R-:W-:Y:S02]  /*1190*/  IMAD.MOV R8, RZ, RZ, -R8 ;  /* 0x000000ffff087224 */ /* 0x000fe400078e0a08 */
[----:B------:R-:W-:-:S04]  /*11a0*/  IMAD.HI.U32 R11, R12, R23, RZ ;  /* 0x000000170c0b7227 */ /* 0x000fc800078e00ff */
[----:B------:R-:W-:Y:S01]  /*11b0*/  IMAD R23, R11, R8, R23 ;  /* 0x000000080b177224 */ /* 0x000fe200078e0217 */
[----:B------:R-:W-:-:S04]  /*11c0*/  @!P2 SHF.R.S32.HI R8, RZ, 0x1f, R14 ;  /* 0x0000001fff08a819 */ /* 0x000fc8000001140e */
[----:B------:R-:W-:Y:S01]  /*11d0*/  ISETP.GT.U32.AND P0, PT, R0, R23, PT ;  /* 0x000000170000720c */ /* 0x000fe20003f04070 */
[-C--:B---3--:R-:W-:Y:S02]  /*11e0*/  @!P2 IMAD R5, R217, R14.reuse, RZ ;  /* 0x0000000ed905a224 */ /* 0x088fe400078e02ff */
[----:B------:R-:W-:-:S04]  /*11f0*/  @!P2 IMAD.WIDE.U32 R28, R216, R14, RZ ;  /* 0x0000000ed81ca225 */ /* 0x000fc800078e00ff */
[----:B------:R-:W-:Y:S01]  /*1200*/  @!P2 IMAD R5, R8, R216, R5 ;  /* 0x000000d80805a224 */ /* 0x000fe200078e0205 */
[----:B-----5:R-:W-:Y:S01]  /*1210*/  @!P2 SHF.R.S32.HI R8, RZ, 0x1f, R13 ;  /* 0x0000001fff08a819 */ /* 0x020fe2000001140d */
[----:B----4-:R-:W-:-:S03]  /*1220*/  @!P2 IMAD R9, R27, R13, RZ ;  /* 0x0000000d1b09a224 */ /* 0x010fc600078e02ff */
[----:B------:R-:W-:Y:S01]  /*1230*/  @!P2 IADD3 R29, PT, PT, R29, R5, RZ ;  /* 0x000000051d1da210 */ /* 0x000fe20007ffe0ff */
[----:B------:R-:W-:Y:S01]  /*1240*/  @P2 IMAD.IADD R5, R14, 0x1, R15 ;  /* 0x000000010e052824 */ /* 0x000fe200078e020f */
[----:B------:R-:W-:Y:S01]  /*1250*/  @!P0 IADD3 R23, PT, PT, R23, -R0, RZ ;  /* 0x8000000017178210 */ /* 0x000fe20007ffe0ff */
[----:B------:R-:W-:-:S03]  /*1260*/  @!P2 IMAD R9, R26, R8, R9 ;  /* 0x000000081a09a224 */ /* 0x000fc600078e0209 */
[----:B------:R-:W-:Y:S01]  /*1270*/  ISETP.GE.U32.AND P3, PT, R23, R0, PT ;  /* 0x000000001700720c */ /* 0x000fe20003f66070 */
[-C--:B------:R-:W-:Y:S02]  /*1280*/  @P2 IMAD R0, R217, R5.reuse, RZ ;  /* 0x00000005d9002224 */ /* 0x080fe400078e02ff */
[----:B------:R-:W-:Y:S01]  /*1290*/  @P2 IMAD.WIDE.U32 R22, R216, R5, RZ ;  /* 0x00000005d8162225 */ /* 0x000fe200078e00ff */
[----:B------:R-:W-:-:S03]  /*12a0*/  LOP3.LUT R5, R223, R10, RZ, 0x3c, !PT ;  /* 0x0000000adf057212 */ /* 0x000fc600078e3cff */
[----:B------:R-:W-:Y:S01]  /*12b0*/  @!P2 IMAD.WIDE.U32 R26, R26, R13, R28 ;  /* 0x0000000d1a1aa225 */ /* 0x000fe200078e001c */
[----:B------:R-:W-:-:S03]  /*12c0*/  ISETP.GE.AND P1, PT, R5, RZ, PT ;  /* 0x000000ff0500720c */ /* 0x000fc60003f26270 */
[----:B------:R-:W-:Y:S01]  /*12d0*/  @!P0 VIADD R11, R11, 0x1 ;  /* 0x000000010b0b8836 */ /* 0x000fe20000000000 */
[----:B------:R-:W-:Y:S01]  /*12e0*/  ISETP.NE.AND P0, PT, R10, RZ, PT ;  /* 0x000000ff0a00720c */ /* 0x000fe20003f05270 */
[----:B------:R-:W-:Y:S01]  /*12f0*/  @!P2 IMAD.MOV.U32 R12, RZ, RZ, R26 ;  /* 0x000000ffff0ca224 */ /* 0x000fe200078e001a */
[----:B------:R-:W-:Y:S02]  /*1300*/  @!P2 IADD3 R9, PT, PT, R27, R9, RZ ;  /* 0x000000091b09a210 */ /* 0x000fe40007ffe0ff */
[----:B------:R-:W-:Y:S02]  /*1310*/  @P2 IADD3 R9, PT, PT, R23, R0, RZ ;  /* 0x0000000017092210 */ /* 0x000fe40007ffe0ff */
[----:B------:R-:W-:Y:S01]  /*1320*/  @P2 MOV R12, R22 ;  /* 0x00000016000c2202 */ /* 0x000fe20000000f00 */
[----:B------:R-:W-:Y:S01]  /*1330*/  @!P2 IMAD R0, R7, R14, RZ ;  /* 0x0000000e0700a224 */ /* 0x000fe200078e02ff */
[----:B------:R-:W-:Y:S01]  /*1340*/  @!P2 SHF.R.S32.HI R5, RZ, 0x1f, R14 ;  /* 0x0000001fff05a819 */ /* 0x000fe2000001140e */
[----:B------:R-:W-:Y:S01]  /*1350*/  @P3 VIADD R11, R11, 0x1 ;  /* 0x000000010b0b3836 */ /* 0x000fe20000000000 */
[----:B------:R-:W-:-:S02]  /*1360*/  MOV R22, R12 ;  /* 0x0000000c00167202 */ /* 0x000fc40000000f00 */
[----:B------:R-:W-:Y:S01]  /*1370*/  MOV R23, R9 ;  /* 0x0000000900177202 */ /* 0x000fe20000000f00 */
[----:B------:R-:W-:Y:S01]  /*1380*/  IMAD R8, R217, R230, RZ ;  /* 0x000000e6d9087224 */ /* 0x000fe200078e02ff */
[----:B------:R-:W-:Y:S01]  /*1390*/  @!P1 IADD3 R11, PT, PT, -R11, RZ, RZ ;  /* 0x000000ff0b0b9210 */ /* 0x000fe20007ffe1ff */
[----:B------:R-:W-:Y:S02]  /*13a0*/  @!P2 IMAD R0, R5, R6, R0 ;  /* 0x000000060500a224 */ /* 0x000fe400078e0200 */
[----:B------:R-:W-:Y:S01]  /*13b0*/  IMAD.WIDE.U32 R22, R216, R230, R22 ;  /* 0x000000e6d8167225 */ /* 0x000fe200078e0016 */
[----:B------:R-:W-:-:S03]  /*13c0*/  @!P0 LOP3.LUT R11, RZ, R10, RZ, 0x33, !PT ;  /* 0x0000000aff0b8212 */ /* 0x000fc600078e33ff */
[----:B------:R-:W-:Y:S01]  /*13d0*/  @!P2 IMAD.WIDE.U32 R26, R6, R14, RZ ;  /* 0x0000000e061aa225 */ /* 0x000fe200078e00ff */
[----:B------:R-:W-:Y:S02]  /*13e0*/  IADD3 R23, PT, PT, R23, R8, RZ ;  /* 0x0000000817177210 */ /* 0x000fe40007ffe0ff */
[----:B------:R-:W-:Y:S02]  /*13f0*/  @!P2 SHF.R.S32.HI R5, RZ, 0x1f, R13 ;  /* 0x0000001fff05a819 */ /* 0x000fe4000001140d */
[----:B------:R-:W-:Y:S01]  /*1400*/  @!P2 IADD3 R27, PT, PT, R27, R0, RZ ;  /* 0x000000001b1ba210 */ /* 0x000fe20007ffe0ff */
[----:B------:R-:W-:Y:S01]  /*1410*/  @!P2 IMAD R0, R19, R13, RZ ;  /* 0x0000000d1300a224 */ /* 0x000fe200078e02ff */
[----:B------:R-:W-:Y:S01]  /*1420*/  SHF.R.S32.HI R8, RZ, 0x1f, R11 ;  /* 0x0000001fff087819 */ /* 0x000fe2000001140b */
[----:B------:R-:W-:Y:S02]  /*1430*/  @P2 IMAD.IADD R14, R14, 0x1, R15 ;  /* 0x000000010e0e2824 */ /* 0x000fe400078e020f */
[----:B------:R-:W-:-:S02]  /*1440*/  IMAD R9, R21, R11, RZ ;  /* 0x0000000b15097224 */ /* 0x000fc400078e02ff */
[C---:B------:R-:W-:Y:S02]  /*1450*/  @!P2 IMAD R0, R18.reuse, R5, R0 ;  /* 0x000000051200a224 */ /* 0x040fe400078e0200 */
[----:B------:R-:W-:-:S04]  /*1460*/  @!P2 IMAD.WIDE.U32 R32, R18, R13, R26 ;  /* 0x0000000d1220a225 */ /* 0x000fc800078e001a */
[----:B------:R-:W-:-:S04]  /*1470*/  IMAD.WIDE.U32 R22, R20, R11, R22 ;  /* 0x0000000b14167225 */ /* 0x000fc800078e0016 */
[----:B------:R-:W-:Y:S02]  /*1480*/  IMAD R8, R20, R8, R9 ;  /* 0x0000000814087224 */ /* 0x000fe400078e0209 */
[-C--:B------:R-:W-:Y:S02]  /*1490*/  @P2 IMAD R5, R7, R14.reuse, RZ ;  /* 0x0000000e07052224 */ /* 0x080fe400078e02ff */
[----:B------:R-:W-:Y:S01]  /*14a0*/  @P2 IMAD.WIDE.U32 R18, R6, R14, RZ ;  /* 0x0000000e06122225 */ /* 0x000fe200078e00ff */
[----:B------:R-:W-:Y:S02]  /*14b0*/  @!P2 IADD3 R15, PT, PT, R33, R0, RZ ;  /* 0x00000000210fa210 */ /* 0x000fe40007ffe0ff */
[----:B------:R-:W-:Y:S01]  /*14c0*/  IADD3 R13, PT, PT, R23, R8, RZ ;  /* 0x00000008170d7210 */ /* 0x000fe20007ffe0ff */
[----:B------:R-:W-:Y:S01]  /*14d0*/  IMAD.MOV.U32 R14, RZ, RZ, R22 ;  /* 0x000000ffff0e7224 */ /* 0x000fe200078e0016 */
[----:B------:R-:W-:Y:S01]  /*14e0*/  @P2 IADD3 R15, PT, PT, R19, R5, RZ ;  /* 0x00000005130f2210 */ /* 0x000fe20007ffe0ff */
[----:B------:R-:W-:Y:S01]  /*14f0*/  @P2 IMAD.MOV.U32 R32, RZ, RZ, R18 ;  /* 0x000000ffff202224 */ /* 0x000fe200078e0012 */
[----:B------:R-:W-:-:S02]  /*1500*/  MOV R11, RZ ;  /* 0x000000ff000b7202 */ /* 0x000fc40000000f00 */
[----:B-1----:R-:W-:Y:S02]  /*1510*/  MOV R0, R230 ;  /* 0x000000e600007202 */ /* 0x002fe40000000f00 */
.L_x_515:
[----:B------:R-:W-:Y:S05]  /*1520*/  BSYNC.RECONVERGENT B0 ;  /* 0x0000000000007941 */ /* 0x000fea0003800200 */
.L_x_513:
[----:B------:R-:W-:Y:S01]  /*1530*/  ISETP.NE.AND P0, PT, R227, -0x1, PT ;  /* 0xffffffffe300780c */ /* 0x000fe20003f05270 */
[----:B------:R-:W2:Y:S04]  /*1540*/  LD.E.64 R34, desc[UR4][R2.64+0x30] ;  /* 0x0000300402227980 */ /* 0x000ea8000c101b00 */
[----:B------:R-:W3:Y:S04]  /*1550*/  LD.E.64 R28, desc[UR4][R2.64+0x48] ;  /* 0x00004804021c7980 */ /* 0x000ee8000c101b00 */
[----:B------:R-:W4:Y:S04]  /*1560*/  LD.E.64 R26, desc[UR4][R2.64+0x8] ;  /* 0x00000804021a7980 */ /* 0x000f28000c101b00 */
[----:B------:R-:W3:Y:S04]  /*1570*/  @!P0 LD.E.64 R36, desc[UR4][R2.64+0x18] ;  /* 0x0000180402248980 */ /* 0x000ee8000c101b00 */
[----:B------:R-:W4:Y:S04]  /*1580*/  LD.E.64 R22, desc[UR4][R2.64] ;  /* 0x0000000402167980 */ /* 0x000f28000c101b00 */
[----:B------:R-:W5:Y:S01]  /*1590*/  LD.E.64 R18, desc[UR4][R2.64+0x10] ;  /* 0x0000100402127980 */ /* 0x000f62000c101b00 */
[----:B------:R-:W-:-:S04]  /*15a0*/  IABS R16, R10 ;  /* 0x0000000a00107213 */ /* 0x000fc80000000000 */
[----:B------:R-:W1:Y:S08]  /*15b0*/  I2F.RP R12, R16 ;  /* 0x00000010000c7306 */ /* 0x000e700000209400 */
[----:B-1----:R-:W1:Y:S02]  /*15c0*/  MUFU.RCP R8, R12 ;  /* 0x0000000c00087308 */ /* 0x002e640000001000 */
[----:B-1----:R-:W-:-:S06]  /*15d0*/  VIADD R8, R8, 0xffffffe ;  /* 0x0ffffffe08087836 */ /* 0x002fcc0000000000 */
[----:B------:R-:W1:Y:S01]  /*15e0*/  F2I.FTZ.U32.TRUNC.NTZ R31, R8 ;  /* 0x00000008001f7305 */ /* 0x000e62000021f000 */
[----:B------:R-:W1:Y:S01]  /*15f0*/  S2R R5, SR_CgaCtaId ;  /* 0x0000000000057919 */ /* 0x000e620000008800 */
[----:B------:R-:W-:Y:S01]  /*1600*/  IMAD.MOV.U32 R30, RZ, RZ, RZ ;  /* 0x000000ffff1e7224 */ /* 0x000fe200078e00ff */
[----:B------:R-:W-:Y:S01]  /*1610*/  IABS R21, R223 ;  /* 0x000000df00157213 */ /* 0x000fe20000000000 */
[----:B-1----:R-:W-:-:S04]  /*1620*/  IMAD.MOV R9, RZ, RZ, -R31 ;  /* 0x000000ffff097224 */ /* 0x002fc800078e0a1f */
[----:B------:R-:W-:Y:S01]  /*1630*/  IMAD R20, R9, R16, RZ ;  /* 0x0000001009147224 */ /* 0x000fe200078e02ff */
[----:B------:R-:W-:-:S03]  /*1640*/  IABS R9, R10 ;  /* 0x0000000a00097213 */ /* 0x000fc60000000000 */
[----:B------:R-:W-:-:S04]  /*1650*/  IMAD.HI.U32 R20, R31, R20, R30 ;  /* 0x000000141f147227 */ /* 0x000fc800078e001e */
[----:B------:R-:W-:Y:S02]  /*1660*/  IMAD.MOV R9, RZ, RZ, -R9 ;  /* 0x000000ffff097224 */ /* 0x000fe400078e0a09 */
[----:B------:R-:W-:-:S04]  /*1670*/  IMAD.HI.U32 R20, R20, R21, RZ ;  /* 0x0000001514147227 */ /* 0x000fc800078e00ff */
[----:B------:R-:W-:Y:S02]  /*1680*/  IMAD R21, R20, R9, R21 ;  /* 0x0000000914157224 */ /* 0x000fe400078e0215 */
[-C--:B-----5:R-:W-:Y:S02]  /*1690*/  IMAD R8, R11, R6.reuse, RZ ;  /* 0x000000060b087224 */ /* 0x0a0fe400078e02ff */
[----:B------:R-:W-:Y:S01]  /*16a0*/  IMAD.SHL.U32 R12, R214, 0x8, RZ ;  /* 0x00000008d60c7824 */ /* 0x000fe200078e00ff */
[----:B------:R-:W-:Y:S01]  /*16b0*/  ISETP.GT.U32.AND P5, PT, R16, R21, PT ;  /* 0x000000151000720c */ /* 0x000fe20003fa4070 */
[C---:B------:R-:W-:Y:S02]  /*16c0*/  IMAD R8, R0.reuse, R7, R8 ;  /* 0x0000000700087224 */ /* 0x040fe400078e0208 */
[----:B------:R-:W-:Y:S01]  /*16d0*/  IMAD.WIDE.U32 R38, R0, R6, RZ ;  /* 0x0000000600267225 */ /* 0x000fe200078e00ff */
[----:B------:R-:W-:-:S03]  /*16e0*/  LOP3.LUT R11, R12, 0x18, RZ, 0xc0, !PT ;  /* 0x000000180c0b7812 */ /* 0x000fc600078ec0ff */
[----:B------:R-:W-:Y:S01]  /*16f0*/  IMAD.IADD R8, R39, 0x1, R8 ;  /* 0x0000000127087824 */ /* 0x000fe200078e0208 */
[----:B------:R-:W-:Y:S02]  /*1700*/  IADD3 R9, P2, P1, R38, R32, R11 ;  /* 0x0000002026097210 */ /* 0x000fe4000795e00b */
[----:B------:R-:W-:Y:S02]  /*1710*/  LOP3.LUT R30, R223, R10, RZ, 0x3c, !PT ;  /* 0x0000000adf1e7212 */ /* 0x000fe400078e3cff */
[----:B------:R-:W-:Y:S02]  /*1720*/  MOV R0, 0x400 ;  /* 0x0000040000007802 */ /* 0x000fe40000000f00 */
[----:B------:R-:W-:Y:S02]  /*1730*/  IADD3.X R8, PT, PT, R8, R15, RZ, P2, P1 ;  /* 0x0000000f08087210 */ /* 0x000fe400017e24ff */
[----:B------:R-:W-:Y:S02]  /*1740*/  ISETP.GE.AND P4, PT, R30, RZ, PT ;  /* 0x000000ff1e00720c */ /* 0x000fe40003f86270 */
[----:B------:R-:W-:Y:S01]  /*1750*/  LEA R5, R5, R0, 0x18 ;  /* 0x0000000005057211 */ /* 0x000fe200078ec0ff */
[----:B------:R-:W-:Y:S01]  /*1760*/  @!P5 IMAD.IADD R21, R21, 0x1, -R16 ;  /* 0x000000011515d824 */ /* 0x000fe200078e0a10 */
[----:B------:R-:W-:Y:S01]  /*1770*/  SHF.R.U32.HI R228, RZ, 0x2, R214 ;  /* 0x00000002ffe47819 */ /* 0x000fe200000116d6 */
[----:B------:R-:W-:-:S03]  /*1780*/  IMAD.IADD R215, R215, 0x1, -R226 ;  /* 0x00000001d7d77824 */ /* 0x000fc600078e0ae2 */
[----:B------:R-:W-:Y:S01]  /*1790*/  ISETP.GE.U32.AND P6, PT, R21, R16, PT ;  /* 0x000000101500720c */ /* 0x000fe20003fc6070 */
[----:B------:R-:W-:Y:S01]  /*17a0*/  IMAD.MOV.U32 R229, RZ, RZ, RZ ;  /* 0x000000ffffe57224 */ /* 0x000fe200078e00ff */
[----:B------:R-:W-:Y:S01]  /*17b0*/  ISETP.GE.AND P1, PT, R228, R215, PT ;  /* 0x000000d7e400720c */ /* 0x000fe20003f26270 */
[----:B------:R-:W-:-:S04]  /*17c0*/  IMAD.WIDE.U32 R32, R17, 0x40, R228 ;  /* 0x0000004011207825 */ /* 0x000fc800078e00e4 */
[----:B------:R-:W-:-:S06]  /*17d0*/  @!P5 VIADD R20, R20, 0x1 ;  /* 0x000000011414d836 */ /* 0x000fcc0000000000 */
[----:B------:R-:W-:-:S04]  /*17e0*/  @P6 VIADD R20, R20, 0x1 ;  /* 0x0000000114146836 */ /* 0x000fc80000000000 */
[----:B------:R-:W-:Y:S01]  /*17f0*/  @!P4 IMAD.MOV R20, RZ, RZ, -R20 ;  /* 0x000000ffff14c224 */ /* 0x000fe200078e0a14 */
[----:B------:R-:W-:-:S04]  /*1800*/  LOP3.LUT R21, R12, 0xc0, RZ, 0xc0, !PT ;  /* 0x000000c00c157812 */ /* 0x000fc800078ec0ff */
[----:B------:R-:W-:-:S04]  /*1810*/  LOP3.LUT R21, R21, 0x18, R214, 0xf8, !PT ;  /* 0x0000001815157812 */ /* 0x000fc800078ef8d6 */
[----:B------:R-:W-:-:S04]  /*1820*/  LOP3.LUT R21, R21, 0x18, R12, 0x78, !PT ;  /* 0x0000001815157812 */ /* 0x000fc800078e780c */
[----:B------:R-:W-:-:S05]  /*1830*/  LOP3.LUT R12, R21, 0x1f20, R12, 0xf8, !PT ;  /* 0x00001f20150c7812 */ /* 0x000fca00078ef80c */
[----:B------:R-:W-:Y:S02]  /*1840*/  IMAD R225, R12, 0x2, R5 ;  /* 0x000000020ce17824 */ /* 0x000fe400078e0205 */
[----:B------:R-:W-:Y:S02]  /*1850*/  VIADD R12, R228, 0xc0 ;  /* 0x000000c0e40c7836 */ /* 0x000fe40000000000 */
[-C--:B--2---:R-:W-:Y:S02]  /*1860*/  @P0 IMAD R0, R35, R227.reuse, RZ ;  /* 0x000000e323000224 */ /* 0x084fe400078e02ff */
[----:B------:R-:W-:-:S04]  /*1870*/  @P0 IMAD.WIDE.U32 R30, R34, R227, RZ ;  /* 0x000000e3221e0225 */ /* 0x000fc800078e00ff */
[-C--:B---3--:R-:W-:Y:S02]  /*1880*/  @!P0 IMAD R15, R37, R224.reuse, RZ ;  /* 0x000000e0250f8224 */ /* 0x088fe400078e02ff */
[----:B------:R-:W-:-:S04]  /*1890*/  @!P0 IMAD.WIDE.U32 R36, R36, R224, RZ ;  /* 0x000000e024248225 */ /* 0x000fc800078e00ff */
[----:B------:R-:W-:Y:S02]  /*18a0*/  @!P0 IMAD.IADD R15, R37, 0x1, R15 ;  /* 0x00000001250f8824 */ /* 0x000fe400078e020f */
[----:B------:R-:W-:Y:S02]  /*18b0*/  @P0 IMAD.IADD R15, R31, 0x1, R0 ;  /* 0x000000011f0f0824 */ /* 0x000fe400078e0200 */
[----:B------:R-:W-:Y:S02]  /*18c0*/  VIADD R0, R228, 0x20 ;  /* 0x00000020e4007836 */ /* 0x000fe40000000000 */
[----:B------:R-:W-:Y:S02]  /*18d0*/  @!P0 IMAD.MOV.U32 R16, RZ, RZ, R36 ;  /* 0x000000ffff108224 */ /* 0x000fe400078e0024 */
[----:B------:R-:W-:Y:S01]  /*18e0*/  @P0 IMAD.MOV.U32 R16, RZ, RZ, R30 ;  /* 0x000000ffff100224 */ /* 0x000fe200078e001e */
[----:B------:R-:W-:Y:S02]  /*18f0*/  ISETP.GE.AND P0, PT, R0, R215, PT ;  /* 0x000000d70000720c */ /* 0x000fe40003f06270 */
[----:B------:R-:W-:-:S02]  /*1900*/  IADD3 R30, P3, PT, R11, R14, RZ ;  /* 0x0000000e0b1e7210 */ /* 0x000fc40007f7e0ff */
[----:B------:R-:W-:Y:S01]  /*1910*/  IADD3 R14, P2, PT, R11, R16, RZ ;  /* 0x000000100b0e7210 */ /* 0x000fe20007f5e0ff */
[----:B------:R-:W-:-:S04]  /*1920*/  IMAD R11, R29, R223, RZ ;  /* 0x000000df1d0b7224 */ /* 0x000fc800078e02ff */
[----:B------:R-:W-:Y:S01]  /*1930*/  IMAD.X R15, RZ, RZ, R15, P2 ;  /* 0x000000ffff0f7224 */ /* 0x000fe200010e060f */
[----:B------:R-:W-:Y:S01]  /*1940*/  ISETP.NE.AND P2, PT, R10, RZ, PT ;  /* 0x000000ff0a00720c */ /* 0x000fe20003f45270 */
[----:B------:R-:W-:Y:S02]  /*1950*/  IMAD.X R31, RZ, RZ, R13, P3 ;  /* 0x000000ffff1f7224 */ /* 0x000fe400018e060d */
[----:B------:R-:W-:Y:S01]  /*1960*/  IMAD.WIDE.U32 R28, R28, R223, R14 ;  /* 0x000000df1c1c7225 */ /* 0x000fe200078e000e */
[----:B------:R-:W-:-:S03]  /*1970*/  @!P0 IADD3 R15, P3, PT, R32, 0x20, RZ ;  /* 0x00000020200f8810 */ /* 0x000fc60007f7e0ff */
[----:B------:R-:W-:Y:S02]  /*1980*/  IMAD.IADD R29, R29, 0x1, R11 ;  /* 0x000000011d1d7824 */ /* 0x000fe400078e020b */
[----:B------:R-:W-:Y:S02]  /*1990*/  @!P0 IMAD.X R13, RZ, RZ, R33, P3 ;  /* 0x000000ffff0d8224 */ /* 0x000fe400018e0621 */
[----:B------:R-:W-:Y:S02]  /*19a0*/  IMAD R14, R217, R228, RZ ;  /* 0x000000e4d90e7224 */ /* 0x000fe400078e02ff */
[----:B------:R-:W-:Y:S01]  /*19b0*/  @!P1 IMAD R17, R33, R34, RZ ;  /* 0x0000002221119224 */ /* 0x000fe200078e02ff */
[----:B------:R-:W-:Y:S01]  /*19c0*/  @!P2 LOP3.LUT R20, RZ, R10, RZ, 0x33, !PT ;  /* 0x0000000aff14a212 */ /* 0x000fe200078e33ff */
[----:B------:R-:W-:-:S04]  /*19d0*/  IMAD.WIDE.U32 R30, R228, R216, R30 ;  /* 0x000000d8e41e7225 */ /* 0x000fc800078e001e */
[----:B------:R-:W-:Y:S02]  /*19e0*/  @!P0 IMAD R13, R13, R34, RZ ;  /* 0x000000220d0d8224 */ /* 0x000fe400078e02ff */
[----:B------:R-:W-:Y:S02]  /*19f0*/  @!P0 IMAD.MOV.U32 R10, RZ, RZ, R28 ;  /* 0x000000ffff0a8224 */ /* 0x000fe400078e001c */
[----:B------:R-:W-:Y:S02]  /*1a00*/  @!P0 IMAD.MOV.U32 R11, RZ, RZ, R29 ;  /* 0x000000ffff0b8224 */ /* 0x000fe400078e001d */
[----:B------:R-:W-:Y:S02]  /*1a10*/  @!P1 IMAD R17, R32, R35, R17 ;  /* 0x0000002320119224 */ /* 0x000fe400078e0211 */
[----:B------:R-:W-:Y:S01]  /*1a20*/  IMAD.IADD R219, R31, 0x1, R14 ;  /* 0x000000011fdb7824 */ /* 0x000fe200078e020e */
[----:B----4-:R-:W-:Y:S01]  /*1a30*/  LEA R218, P3, R30, R26, 0x1 ;  /* 0x0000001a1eda7211 */ /* 0x010fe200078608ff */
[----:B------:R-:W-:-:S04]  /*1a40*/  @!P1 IMAD.WIDE.U32 R32, R32, R34, R28 ;  /* 0x0000002220209225 */ /* 0x000fc800078e001c */
[-C--:B------:R-:W-:Y:S02]  /*1a50*/  @!P0 IMAD R14, R35, R15.reuse, R13 ;  /* 0x0000000f230e8224 */ /* 0x080fe400078e020d */
[----:B------:R-:W-:Y:S01]  /*1a60*/  @!P0 IMAD.WIDE.U32 R34, R34, R15, R10 ;  /* 0x0000000f22228225 */ /* 0x000fe200078e000a */
[----:B------:R-:W-:Y:S02]  /*1a70*/  LEA.HI.X R219, R30, R27, R219, 0x1, P3 ;  /* 0x0000001b1edb7211 */ /* 0x000fe400018f0cdb */
[-C--:B------:R-:W-:Y:S01]  /*1a80*/  @!P1 LEA R28, P2, R32, R22.reuse, 0x1 ;  /* 0x00000016201c9211 */ /* 0x080fe200078408ff */
[----:B------:R-:W-:Y:S01]  /*1a90*/  @!P0 IMAD.IADD R15, R35, 0x1, R14 ;  /* 0x00000001230f8824 */ /* 0x000fe200078e020e */
[----:B------:R-:W-:Y:S01]  /*1aa0*/  @!P0 LEA R30, P5, R34, R22, 0x1 ;  /* 0x00000016221e8211 */ /* 0x000fe200078a08ff */
[----:B------:R-:W-:Y:S02]  /*1ab0*/  IMAD.IADD R11, R152, 0x1, -R230 ;  /* 0x00000001980b7824 */ /* 0x000fe400078e0ae6 */
[----:B------:R-:W-:Y:S01]  /*1ac0*/  VIADD R22, R228, 0x40 ;  /* 0x00000040e4167836 */ /* 0x000fe20000000000 */
[----:B------:R-:W-:Y:S01]  /*1ad0*/  @!P0 LEA.HI.X R31, R34, R23, R15, 0x1, P5 ;  /* 0x00000017221f8211 */ /* 0x000fe200028f0c0f */
[----:B------:R-:W-:-:S03]  /*1ae0*/  @!P1 IMAD.IADD R17, R33, 0x1, R17 ;  /* 0x0000000121119824 */ /* 0x000fc600078e0211 */
[----:B------:R-:W-:Y:S01]  /*1af0*/  ISETP.GE.AND P5, PT, R22, R11, PT ;  /* 0x0000000b1600720c */ /* 0x000fe20003fa6270 */
[----:B------:R-:W-:Y:S01]  /*1b00*/  IMAD.SHL.U32 R10, R216, 0x20, RZ ;  /* 0x00000020d80a7824 */ /* 0x000fe200078e00ff */
[----:B------:R-:W-:Y:S02]  /*1b10*/  @!P1 LEA.HI.X R29, R32, R23, R17, 0x1, P2 ;  /* 0x00000017201d9211 */ /* 0x000fe400010f0c11 */
[-C--:B------:R-:W-:Y:S02]  /*1b20*/  ISETP.GE.AND P3, PT, R228, R11.reuse, PT ;  /* 0x0000000be400720c */ /* 0x080fe40003f66270 */
[----:B------:R-:W-:Y:S01]  /*1b30*/  ISETP.GE.AND P2, PT, R0, R11, PT ;  /* 0x0000000b0000720c */ /* 0x000fe20003f46270 */
[----:B------:R-:W-:Y:S01]  /*1b40*/  @!PT LDS RZ, [RZ] ;  /* 0x00000000fffff984 */ /* 0x000fe20000000800 */
[----:B------:R-:W-:Y:S01]  /*1b50*/  @!PT LDS RZ, [RZ] ;  /* 0x00000000fffff984 */ /* 0x000fe20000000800 */
[----:B------:R-:W-:Y:S01]  /*1b60*/  @!PT LDS RZ, [RZ] ;  /* 0x00000000fffff984 */ /* 0x000fe20000000800 */
[----:B------:R1:W-:Y:S01]  /*1b70*/  @!P1 LDGSTS.E.BYPASS.LTC128B.128 [R225], desc[UR4][R28.64] ;  /* 0x000000001ce19fae */ /* 0x0003e2000b981a04 */
[----:B------:R-:W-:Y:S02]  /*1b80*/  SHF.L.U64.HI R13, R216, 0x5, R217 ;  /* 0x00000005d80d7819 */ /* 0x000fe400000102d9 */
[----:B------:R-:W-:Y:S01]  /*1b90*/  LEA R26, P4, R10, R218, 0x1 ;  /* 0x000000da0a1a7211 */ /* 0x000fe200078808ff */
[----:B------:R2:W-:Y:S01]  /*1ba0*/  @!P0 LDGSTS.E.BYPASS.LTC128B.128 [R225+0x800], desc[UR4][R30.64] ;  /* 0x008000001ee18fae */ /* 0x0005e2000b981a04 */
[----:B------:R-:W-:-:S02]  /*1bb0*/  VIADD R16, R228, 0x60 ;  /* 0x00000060e4107836 */ /* 0x000fc40000000000 */
[----:B------:R-:W-:Y:S01]  /*1bc0*/  LEA.HI.X R27, R10, R219, R13, 0x1, P4 ;  /* 0x000000db0a1b7211 */ /* 0x000fe200020f0c0d */
[C---:B------:R-:W-:Y:S01]  /*1bd0*/  VIADD R14, R228.reuse, 0x80 ;  /* 0x00000080e40e7836 */ /* 0x040fe20000000000 */
[----:B------:R-:W-:Y:S01]  /*1be0*/  SHF.R.S32.HI R15, RZ, 0x1f, R20 ;  /* 0x0000001fff0f7819 */ /* 0x000fe20000011414 */
[----:B------:R-:W-:Y:S01]  /*1bf0*/  VIADD R10, R228, 0xe0 ;  /* 0x000000e0e40a7836 */ /* 0x000fe20000000000 */
[-C--:B------:R-:W-:Y:S01]  /*1c00*/  ISETP.GE.AND P1, PT, R16, R11.reuse, PT ;  /* 0x0000000b1000720c */ /* 0x080fe20003f26270 */
[----:B------:R-:W-:Y:S01]  /*1c10*/  IMAD R13, R25, R20, RZ ;  /* 0x00000014190d7224 */ /* 0x000fe200078e02ff */
[-C--:B------:R-:W-:Y:S01]  /*1c20*/  ISETP.GE.AND P6, PT, R14, R11.reuse, PT ;  /* 0x0000000b0e00720c */ /* 0x080fe20003fc6270 */
[----:B------:R-:W-:Y:S01]  /*1c30*/  @!P3 LDGSTS.E.BYPASS.LTC128B.128 [R225+0x1000], desc[UR4][R218.64] ;  /* 0x01000000dae1bfae */ /* 0x000fe2000b981a04 */
[----:B------:R-:W-:-:S03]  /*1c40*/  ISETP.GE.AND P4, PT, R12, R11, PT ;  /* 0x0000000b0c00720c */ /* 0x000fc60003f86270 */
[----:B------:R-:W-:Y:S01]  /*1c50*/  @!P2 LDGSTS.E.BYPASS.LTC128B.128 [R225+0x1800], desc[UR4][R26.64] ;  /* 0x018000001ae1afae */ /* 0x000fe2000b981a04 */
[----:B------:R-:W-:Y:S01]  /*1c60*/  ISETP.GE.AND P2, PT, R10, R11, PT ;  /* 0x0000000b0a00720c */ /* 0x000fe20003f46270 */
[----:B-1----:R-:W-:Y:S01]  /*1c70*/  IMAD.WIDE.U32 R28, R24, R20, RZ ;  /* 0x00000014181c7225 */ /* 0x002fe200078e00ff */
[----:B--2---:R-:W-:-:S03]  /*1c80*/  @!P5 LEA R30, P0, R216, R26, 0x6 ;  /* 0x0000001ad81ed211 */ /* 0x004fc600078030ff */
[----:B------:R-:W-:Y:S01]  /*1c90*/  VIADD R20, R228, 0xa0 ;  /* 0x000000a0e4147836 */ /* 0x000fe20000000000 */
[----:B------:R-:W-:-:S05]  /*1ca0*/  @!P5 LEA.HI.X R31, R216, R27, R217, 0x6, P0 ;  /* 0x0000001bd81fd211 */ /* 0x000fca00000f34d9 */
[----:B------:R1:W-:Y:S01]  /*1cb0*/  @!P5 LDGSTS.E.BYPASS.LTC128B.128 [R225+0x2000], desc[UR4][R30.64] ;  /* 0x020000001ee1dfae */ /* 0x0003e2000b981a04 */
[----:B------:R-:W-:Y:S01]  /*1cc0*/  ISETP.GE.AND P5, PT, R20, R11, PT ;  /* 0x0000000b1400720c */ /* 0x000fe20003fa6270 */
[--C-:B------:R-:W-:Y:S01]  /*1cd0*/  @!P6 IMAD.MOV.U32 R34, RZ, RZ, R26.reuse ;  /* 0x000000ffff22e224 */ /* 0x100fe200078e001a */
[C---:B------:R-:W-:Y:S01]  /*1ce0*/  @!P1 LEA R36, P0, R216.reuse, R26, 0x7 ;  /* 0x0000001ad8249211 */ /* 0x040fe200078038ff */
[--C-:B------:R-:W-:Y:S02]  /*1cf0*/  @!P6 IMAD.MOV.U32 R35, RZ, RZ, R27.reuse ;  /* 0x000000ffff23e224 */ /* 0x100fe400078e001b */
[----:B------:R-:W-:Y:S02]  /*1d00*/  @!P4 IMAD.MOV.U32 R32, RZ, RZ, R26 ;  /* 0x000000ffff20c224 */ /* 0x000fe400078e001a */
[----:B------:R-:W-:Y:S01]  /*1d10*/  @!P4 IMAD.MOV.U32 R33, RZ, RZ, R27 ;  /* 0x000000ffff21c224 */ /* 0x000fe200078e001b */
[----:B------:R-:W-:Y:S01]  /*1d20*/  @!P1 LEA.HI.X R37, R216, R27, R217, 0x7, P0 ;  /* 0x0000001bd8259211 */ /* 0x000fe200000f3cd9 */
[----:B------:R-:W-:-:S02]  /*1d30*/  @!P6 IMAD R17, R217, 0xc0, RZ ;  /* 0x000000c0d911e824 */ /* 0x000fc400078e02ff */
[C---:B------:R-:W-:Y:S02]  /*1d40*/  @!P6 IMAD.WIDE.U32 R34, R216.reuse, 0xc0, R34 ;  /* 0x000000c0d822e825 */ /* 0x040fe400078e0022 */
[----:B------:R2:W-:Y:S02]  /*1d50*/  @!P1 LDGSTS.E.BYPASS.LTC128B.128 [R225+0x2800], desc[UR4][R36.64] ;  /* 0x0280000024e19fae */ /* 0x0005e4000b981a04 */
[----:B------:R-:W-:Y:S02]  /*1d60*/  IMAD R24, R15, R24, R13 ;  /* 0x000000180f187224 */ /* 0x000fe400078e020d */
[----:B------:R-:W-:Y:S02]  /*1d70*/  @!P4 IMAD R15, R217, 0x140, RZ ;  /* 0x00000140d90fc824 */ /* 0x000fe400078e02ff */
[----:B------:R-:W-:-:S04]  /*1d80*/  @!P4 IMAD.WIDE.U32 R32, R216, 0x140, R32 ;  /* 0x00000140d820c825 */ /* 0x000fc800078e0020 */
[----:B-1----:R-:W-:Y:S02]  /*1d90*/  @!P2 IMAD.MOV.U32 R30, RZ, RZ, R26 ;  /* 0x000000ffff1ea224 */ /* 0x002fe400078e001a */
[----:B------:R-:W-:Y:S01]  /*1da0*/  @!P2 IMAD.MOV.U32 R31, RZ, RZ, R27 ;  /* 0x000000ffff1fa224 */ /* 0x000fe200078e001b */
[C---:B------:R-:W-:Y:S01]  /*1db0*/  @!P5 LEA R26, P0, R216.reuse, R26, 0x8 ;  /* 0x0000001ad81ad211 */ /* 0x040fe200078040ff */
[----:B------:R-:W-:Y:S02]  /*1dc0*/  @!P2 IMAD R13, R217, 0x180, RZ ;  /* 0x00000180d90da824 */ /* 0x000fe400078e02ff */
[C---:B------:R-:W-:Y:S01]  /*1dd0*/  @!P2 IMAD.WIDE.U32 R30, R216.reuse, 0x180, R30 ;  /* 0x00000180d81ea825 */ /* 0x040fe200078e001e */
[----:B------:R-:W-:-:S03]  /*1de0*/  @!P5 LEA.HI.X R27, R216, R27, R217, 0x8, P0 ;  /* 0x0000001bd81bd211 */ /* 0x000fc600000f44d9 */
[----:B------:R-:W-:Y:S02]  /*1df0*/  @!P6 IMAD.IADD R35, R35, 0x1, R17 ;  /* 0x000000012323e824 */ /* 0x000fe400078e0211 */
[----:B------:R-:W-:Y:S02]  /*1e00*/  @!P4 IMAD.IADD R33, R33, 0x1, R15 ;  /* 0x000000012121c824 */ /* 0x000fe400078e020f */
[----:B------:R-:W-:Y:S01]  /*1e10*/  @!P2 IMAD.IADD R31, R31, 0x1, R13 ;  /* 0x000000011f1fa824 */ /* 0x000fe200078e020d */
[----:B------:R2:W-:Y:S04]  /*1e20*/  @!P6 LDGSTS.E.BYPASS.LTC128B.128 [R225+0x3000], desc[UR4][R34.64] ;  /* 0x0300000022e1efae */ /* 0x0005e8000b981a04 */
[----:B------:R2:W-:Y:S04]  /*1e30*/  @!P5 LDGSTS.E.BYPASS.LTC128B.128 [R225+0x3800], desc[UR4][R26.64] ;  /* 0x038000001ae1dfae */ /* 0x0005e8000b981a04 */
[----:B------:R2:W-:Y:S04]  /*1e40*/  @!P4 LDGSTS.E.BYPASS.LTC128B.128 [R225+0x4000], desc[UR4][R32.64] ;  /* 0x0400000020e1cfae */ /* 0x0005e8000b981a04 */
[----:B------:R2:W-:Y:S04]  /*1e50*/  @!P2 LDGSTS.E.BYPASS.LTC128B.128 [R225+0x4800], desc[UR4][R30.64] ;  /* 0x048000001ee1afae */ /* 0x0005e8000b981a04 */
[----:B------:R-:W0:Y:S01]  /*1e60*/  LDGDEPBAR ;  /* 0x00000000000079af */ /* 0x000e220000000000 */
[----:B------:R-:W-:Y:S01]  /*1e70*/  IADD3 R28, P1, PT, R9, R28, RZ ;  /* 0x0000001c091c7210 */ /* 0x000fe20007f3e0ff */
[----:B------:R-:W-:-:S04]  /*1e80*/  IMAD.IADD R29, R29, 0x1, R24 ;  /* 0x000000011d1d7824 */ /* 0x000fc800078e0218 */
[----:B------:R-:W-:Y:S02]  /*1e90*/  IMAD.X R29, R8, 0x1, R29, P1 ;  /* 0x00000001081d7824 */ /* 0x000fe400008e061d */
[----:B------:R-:W-:Y:S02]  /*1ea0*/  IMAD R8, R7, R228, RZ ;  /* 0x000000e407087224 */ /* 0x000fe400078e02ff */
[----:B------:R-:W-:Y:S01]  /*1eb0*/  IMAD.WIDE.U32 R28, R228, R6, R28 ;  /* 0x00000006e41c7225 */ /* 0x000fe200078e001c */
[----:B------:R-:W-:-:S03]  /*1ec0*/  ISETP.GE.AND P0, PT, R0, R11, PT ;  /* 0x0000000b0000720c */ /* 0x000fc60003f06270 */
[----:B------:R-:W-:Y:S01]  /*1ed0*/  IMAD.IADD R221, R29, 0x1, R8 ;  /* 0x000000011ddd7824 */ /* 0x000fe200078e0208 */
[----:B------:R-:W-:-:S09]  /*1ee0*/  DEPBAR.LE SB0, 0x0 ;  /* 0x000080000000791a */ /* 0x000fd20000000000 */
[----:B------:R-:W-:Y:S05]  /*1ef0*/  WARPSYNC.ALL ;  /* 0x0000000000007948 */ /* 0x000fea0003800000 */
[----:B------:R-:W-:Y:S01]  /*1f00*/  LEA R220, P2, R28, R18, 0x1 ;  /* 0x000000121cdc7211 */ /* 0x000fe200078408ff */
[----:B------:R-:W-:Y:S01]  /*1f10*/  IMAD.SHL.U32 R0, R6, 0x20, RZ ;  /* 0x0000002006007824 */ /* 0x000fe200078e00ff */
[----:B------:R-:W-:Y:S02]  /*1f20*/  ISETP.GE.AND P5, PT, R14, R11, PT ;  /* 0x0000000b0e00720c */ /* 0x000fe40003fa6270 */
[----:B------:R-:W-:Y:S01]  /*1f30*/  LEA.HI.X R221, R28, R19, R221, 0x1, P2 ;  /* 0x000000131cdd7211 */ /* 0x000fe200010f0cdd */
[----:B------:R-:W-:Y:S01]  /*1f40*/  BAR.SYNC.DEFER_BLOCKING 0x0 ;  /* 0x0000000000007b1d */ /* 0x000fe20000010000 */
[----:B------:R-:W-:-:S02]  /*1f50*/  SHF.L.U64.HI R8, R6, 0x5, R7 ;  /* 0x0000000506087819 */ /* 0x000fc40000010207 */
[----:B------:R-:W-:Y:S02]  /*1f60*/  LEA R14, P2, R0, R220, 0x1 ;  /* 0x000000dc000e7211 */ /* 0x000fe400078408ff */
[----:B------:R-:W-:Y:S01]  /*1f70*/  ISETP.GE.AND P1, PT, R22, R11, PT ;  /* 0x0000000b1600720c */ /* 0x000fe20003f26270 */
[----:B------:R-:W-:Y:S01]  /*1f80*/  IMAD.SHL.U32 R155, R214, 0x20, RZ ;  /* 0x00000020d69b7824 */ /* 0x000fe200078e00ff */
[----:B------:R-:W-:Y:S01]  /*1f90*/  LEA.HI.X R15, R0, R221, R8, 0x1, P2 ;  /* 0x000000dd000f7211 */ /* 0x000fe200010f0c08 */
[----:B------:R-:W-:Y:S01]  /*1fa0*/  IMAD.SHL.U32 R0, R214, 0x10, RZ ;  /* 0x00000010d6007824 */ /* 0x000fe200078e00ff */
[----:B------:R-:W-:Y:S01]  /*1fb0*/  ISETP.GE.AND P2, PT, R10, R11, PT ;  /* 0x0000000b0a00720c */ /* 0x000fe20003f46270 */
[----:B------:R-:W-:Y:S01]  /*1fc0*/  IMAD.SHL.U32 R154, R214, 0x4, RZ ;  /* 0x00000004d69a7824 */ /* 0x000fe200078e00ff */
[----:B------:R-:W-:Y:S02]  /*1fd0*/  SHF.R.U32.HI R8, RZ, 0x1, R214 ;  /* 0x00000001ff087819 */ /* 0x000fe400000116d6 */
[----:B------:R-:W-:-:S02]  /*1fe0*/  LOP3.LUT R13, R155, 0xc0, RZ, 0xc0, !PT ;  /* 0x000000c09b0d7812 */ /* 0x000fc400078ec0ff */
[----:B------:R-:W-:Y:S02]  /*1ff0*/  LOP3.LUT R212, R0, 0x100, RZ, 0xc0, !PT ;  /* 0x0000010000d47812 */ /* 0x000fe400078ec0ff */
[----:B------:R-:W-:Y:S02]  /*2000*/  ISETP.GE.AND P6, PT, R16, R11, PT ;  /* 0x0000000b1000720c */ /* 0x000fe40003fc6270 */
[C---:B------:R-:W-:Y:S02]  /*2010*/  LOP3.LUT R9, R13.reuse, 0x8, R8, 0xf8, !PT ;  /* 0x000000080d097812 */ /* 0x040fe400078ef808 */
[----:B------:R-:W-:Y:S01]  /*2020*/  LOP3.LUT R154, R154, 0x18, RZ, 0xc0, !PT ;  /* 0x000000189a9a7812 */ /* 0x000fe200078ec0ff */
[----:B------:R-:W-:Y:S01]  /*2030*/  @!PT LDS RZ, [RZ] ;  /* 0x00000000fffff984 */ /* 0x000fe20000000800 */
[----:B------:R-:W-:Y:S01]  /*2040*/  @!PT LDS RZ, [RZ] ;  /* 0x00000000fffff984 */ /* 0x000fe20000000800 */
[----:B------:R-:W-:Y:S01]  /*2050*/  @!PT LDS RZ, [RZ] ;  /* 0x00000000fffff984 */ /* 0x000fe20000000800 */
[----:B------:R-:W-:Y:S01]  /*2060*/  @!P3 LDGSTS.E.BYPASS.LTC128B.128 [R225+0x5000], desc[UR4][R220.64] ;  /* 0x05000000dce1bfae */ /* 0x000fe2000b981a04 */
[----:B------:R-:W-:-:S03]  /*2070*/  LOP3.LUT R13, R13, 0x8, R214, 0xf8, !PT ;  /* 0x000000080d0d7812 */ /* 0x000fc600078ef8d6 */
[----:B------:R-:W-:Y:S01]  /*2080*/  @P3 STS.128 [R225+0x5000], RZ ;  /* 0x005000ffe1003388 */ /* 0x000fe20000000c00 */
[-C--:B------:R-:W-:Y:S02]  /*2090*/  ISETP.GE.AND P3, PT, R12, R11.reuse, PT ;  /* 0x0000000b0c00720c */ /* 0x080fe40003f66270 */
[----:B------:R-:W-:Y:S01]  /*20a0*/  LOP3.LUT R212, R212, 0x20, R155, 0xf8, !PT ;  /* 0x00000020d4d47812 */ /* 0x000fe200078ef89b */
[----:B------:R-:W-:Y:S01]  /*20b0*/  @P0 STS.128 [R225+0x5800], RZ ;  /* 0x005800ffe1000388 */ /* 0x000fe20000000c00 */
[----:B------:R-:W-:-:S03]  /*20c0*/  ISETP.GE.AND P4, PT, R20, R11, PT ;  /* 0x0000000b1400720c */ /* 0x000fc60003f86270 */
[----:B------:R-:W-:Y:S01]  /*20d0*/  @!PT LDS RZ, [RZ] ;  /* 0x00000000fffff984 */ /* 0x000fe20000000800 */
[----:B------:R-:W-:Y:S01]  /*20e0*/  @!PT LDS RZ, [RZ] ;  /* 0x00000000fffff984 */ /* 0x000fe20000000800 */
[----:B------:R-:W-:Y:S01]  /*20f0*/  @!PT LDS RZ, [RZ] ;  /* 0x00000000fffff984 */ /* 0x000fe20000000800 */
[----:B------:R1:W-:Y:S01]  /*2100*/  @!P0 LDGSTS.E.BYPASS.LTC128B.128 [R225+0x5800], desc[UR4][R14.64] ;  /* 0x058000000ee18fae */ /* 0x0003e2000b981a04 */
[----:B------:R-:W-:Y:S02]  /*2110*/  @!P1 LEA R16, P0, R6, R14, 0x6 ;  /* 0x0000000e06109211 */ /* 0x000fe400078030ff */
[----:B------:R-:W-:Y:S01]  /*2120*/  LOP3.LUT R212, R212, R13, R154, 0xf6, !PT ;  /* 0x0000000dd4d47212 */ /* 0x000fe200078ef69a */
[----:B------:R-:W-:Y:S01]  /*2130*/  @!P5 IMAD R10, R7, 0xc0, RZ ;  /* 0x000000c0070ad824 */ /* 0x000fe200078e02ff */
[----:B------:R-:W-:Y:S01]  /*2140*/  LOP3.LUT R154, R9, R154, RZ, 0x3c, !PT ;  /* 0x0000009a099a7212 */ /* 0x000fe200078e3cff */
[C---:B------:R-:W-:Y:S01]  /*2150*/  @!P5 IMAD.WIDE.U32 R18, R6.reuse, 0xc0, R14 ;  /* 0x000000c00612d825 */ /* 0x040fe200078e000e */
[----:B------:R-:W-:Y:S02]  /*2160*/  @!P1 LEA.HI.X R17, R6, R15, R7, 0x6, P0 ;  /* 0x0000000f06119211 */ /* 0x000fe400000f3407 */
[----:B------:R-:W-:Y:S01]  /*2170*/  LOP3.LUT R0, R0, 0x3e00, RZ, 0xc0, !PT ;  /* 0x00003e0000007812 */ /* 0x000fe200078ec0ff */
[----:B------:R-:W-:-:S02]  /*2180*/  @!P2 IMAD.MOV.U32 R8, RZ, RZ, R14 ;  /* 0x000000ffff08a224 */ /* 0x000fc400078e000e */
[----:B------:R-:W-:Y:S01]  /*2190*/  @!P2 IMAD.MOV.U32 R9, RZ, RZ, R15 ;  /* 0x000000ffff09a224 */ /* 0x000fe200078e000f */
[----:B------:R-:W-:Y:S01]  /*21a0*/  @P1 STS.128 [R225+0x6000], RZ ;  /* 0x006000ffe1001388 */ /* 0x000fe20000000c00 */
[----:B------:R-:W-:Y:S01]  /*21b0*/  @!P5 IMAD.IADD R11, R19, 0x1, R10 ;  /* 0x00000001130bd824 */ /* 0x000fe200078e020a */
[----:B------:R-:W-:Y:S01]  /*21c0*/  LOP3.LUT R0, R0, 0x20, R155, 0xf8, !PT ;  /* 0x0000002000007812 */ /* 0x000fe200078ef89b */
[----:B------:R-:W-:Y:S01]  /*21d0*/  @!P2 IMAD R20, R7, 0x180, RZ ;  /* 0x000001800714a824 */ /* 0x000fe200078e02ff */
[----:B------:R-:W-:Y:S01]  /*21e0*/  @!PT LDS RZ, [RZ] ;  /* 0x00000000fffff984 */ /* 0x000fe20000000800 */
[----:B------:R-:W-:Y:S01]  /*21f0*/  @!PT LDS RZ, [RZ] ;  /* 0x00000000fffff984 */ /* 0x000fe20000000800 */
[----:B------:R-:W-:Y:S01]  /*2200*/  @!PT LDS RZ, [RZ] ;  /* 0x00000000fffff984 */ /* 0x000fe20000000800 */
[----:B------:R3:W-:Y:S01]  /*2210*/  @!P1 LDGSTS.E.BYPASS.LTC128B.128 [R225+0x6000], desc[UR4][R16.64] ;  /* 0x0600000010e19fae */ /* 0x0007e2000b981a04 */
[C---:B------:R-:W-:Y:S01]  /*2220*/  @!P2 IMAD.WIDE.U32 R8, R6.reuse, 0x180, R8 ;  /* 0x000001800608a825 */ /* 0x040fe200078e0008 */
[----:B------:R-:W-:-:S03]  /*2230*/  @!P6 LEA R12, P1, R6, R14, 0x7 ;  /* 0x0000000e060ce211 */ /* 0x000fc600078238ff */
[----:B------:R-:W-:Y:S02]  /*2240*/  @!P5 IMAD.MOV.U32 R10, RZ, RZ, R18 ;  /* 0x000000ffff0ad224 */ /* 0x000fe400078e0012 */
[----:B------:R-:W-:Y:S02]  /*2250*/  @!P3 IMAD.MOV.U32 R18, RZ, RZ, R14 ;  /* 0x000000ffff12b224 */ /* 0x000fe400078e000e */
[----:B------:R-:W-:Y:S01]  /*2260*/  @!P3 IMAD.MOV.U32 R19, RZ, RZ, R15 ;  /* 0x000000ffff13b224 */ /* 0x000fe200078e000f */
[C---:B-1----:R-:W-:Y:S01]  /*2270*/  @!P4 LEA R14, P0, R6.reuse, R14, 0x8 ;  /* 0x0000000e060ec211 */ /* 0x042fe200078040ff */
[----:B------:R-:W-:Y:S01]  /*2280*/  @!P2 IMAD.IADD R21, R9, 0x1, R20 ;  /* 0x000000010915a824 */ /* 0x000fe200078e0214 */
[-C--:B------:R-:W-:Y:S01]  /*2290*/  @!P6 LEA.HI.X R13, R6, R15.reuse, R7, 0x7, P1 ;  /* 0x0000000f060de211 */ /* 0x080fe200008f3c07 */
[----:B------:R-:W-:Y:S01]  /*22a0*/  @!P3 IMAD R22, R7, 0x140, RZ ;  /* 0x000001400716b824 */ /* 0x000fe200078e02ff */
[----:B------:R-:W-:Y:S01]  /*22b0*/  LOP3.LUT R9, R0, 0x100, R155, 0xf8, !PT ;  /* 0x0000010000097812 */ /* 0x000fe200078ef89b */
[C---:B------:R-:W-:Y:S01]  /*22c0*/  @!P3 IMAD.WIDE.U32 R18, R6.reuse, 0x140, R18 ;  /* 0x000001400612b825 */ /* 0x040fe200078e0012 */
[----:B------:R-:W-:Y:S01]  /*22d0*/  @!P4 LEA.HI.X R15, R6, R15, R7, 0x8, P0 ;  /* 0x0000000f060fc211 */ /* 0x000fe200000f4407 */
[----:B------:R-:W-:Y:S01]  /*22e0*/  @P6 STS.128 [R225+0x6800], RZ ;  /* 0x006800ffe1006388 */ /* 0x000fe20000000c00 */
[----:B------:R-:W-:Y:S01]  /*22f0*/  LOP3.LUT R0, R9, R154, RZ, 0xfc, !PT ;  /* 0x0000009a09007212 */ /* 0x000fe200078efcff */
[----:B------:R-:W-:-:S02]  /*2300*/  @!P3 IMAD.IADD R23, R19, 0x1, R22 ;  /* 0x000000011317b824 */ /* 0x000fc400078e0216 */
[----:B------:R-:W-:Y:S01]  /*2310*/  @!PT LDS RZ, [RZ] ;  /* 0x00000000fffff984 */ /* 0x000fe20000000800 */
[----:B------:R-:W-:Y:S01]  /*2320*/  @!PT LDS RZ, [RZ] ;  /* 0x00000000fffff984 */ /* 0x000fe20000000800 */
[----:B------:R-:W-:Y:S01]  /*2330*/  @!PT LDS RZ, [RZ] ;  /* 0x00000000fffff984 */ /* 0x000fe20000000800 */
[----:B------:R-:W-:Y:S01]  /*2340*/  @!P6 LDGSTS.E.BYPASS.LTC128B.128 [R225+0x6800], desc[UR4][R12.64] ;  /* 0x068000000ce1efae */ /* 0x000fe2000b981a04 */
[----:B------:R-:W-:-:S03]  /*2350*/  @!P3 IMAD.MOV.U32 R22, RZ, RZ, R18 ;  /* 0x000000ffff16b224 */ /* 0x000fc600078e0012 */
[----:B------:R-:W-:Y:S01]  /*2360*/  @P5 STS.128 [R225+0x7000], RZ ;  /* 0x007000ffe1005388 */ /* 0x000fe20000000c00 */
[----:B------:R-:W-:-:S03]  /*2370*/  @!P2 IMAD.MOV.U32 R20, RZ, RZ, R8 ;  /* 0x000000ffff14a224 */ /* 0x000fc600078e0008 */
[----:B------:R-:W-:Y:S01]  /*2380*/  @!PT LDS RZ, [RZ] ;  /* 0x00000000fffff984 */ /* 0x000fe20000000800 */
[----:B------:R-:W-:Y:S01]  /*2390*/  @!PT LDS RZ, [RZ] ;  /* 0x00000000fffff984 */ /* 0x000fe20000000800 */
[----:B------:R-:W-:Y:S01]  /*23a0*/  @!PT LDS RZ, [RZ] ;  /* 0x00000000fffff984 */ /* 0x000fe20000000800 */
[----:B------:R1:W-:Y:S01]  /*23b0*/  @!P5 LDGSTS.E.BYPASS.LTC128B.128 [R225+0x7000], desc[UR4][R10.64] ;  /* 0x070000000ae1dfae */ /* 0x0003e2000b981a04 */
[--C-:B------:R-:W-:Y:S02]  /*23c0*/  IMAD R212, R212, 0x2, R5.reuse ;  /* 0x00000002d4d47824 */ /* 0x100fe400078e0205 */
[----:B------:R-:W-:Y:S01]  /*23d0*/  IMAD R213, R0, 0x2, R5 ;  /* 0x0000000200d57824 */ /* 0x000fe200078e0205 */
[----:B------:R-:W-:Y:S04]  /*23e0*/  @P4 STS.128 [R225+0x7800], RZ ;  /* 0x007800ffe1004388 */ /* 0x000fe80000000c00 */
[----:B------:R-:W-:Y:S01]  /*23f0*/  @!PT LDS RZ, [RZ] ;  /* 0x00000000fffff984 */ /* 0x000fe20000000800 */
[----:B------:R-:W-:Y:S01]  /*2400*/  @!PT LDS RZ, [RZ] ;  /* 0x00000000fffff984 */ /* 0x000fe20000000800 */
[----:B------:R-:W-:Y:S01]  /*2410*/  @!PT LDS RZ, [RZ] ;  /* 0x00000000fffff984 */ /* 0x000fe20000000800 */
[----:B------:R4:W-:Y:S04]  /*2420*/  @!P4 LDGSTS.E.BYPASS.LTC128B.128 [R225+0x7800], desc[UR4][R14.64] ;  /* 0x078000000ee1cfae */ /* 0x0009e8000b981a04 */
[----:B------:R-:W-:Y:S04]  /*2430*/  @P3 STS.128 [R225+0x8000], RZ ;  /* 0x008000ffe1003388 */ /* 0x000fe80000000c00 */
[----:B------:R-:W-:Y:S01]  /*2440*/  @!PT LDS RZ, [RZ] ;  /* 0x00000000fffff984 */ /* 0x000fe20000000800 */
[----:B------:R-:W-:Y:S01]  /*2450*/  @!PT LDS RZ, [RZ] ;  /* 0x00000000fffff984 */ /* 0x000fe20000000800 */
[----:B------:R-:W-:Y:S01]  /*2460*/  @!PT LDS RZ, [RZ] ;  /* 0x00000000fffff984 */ /* 0x000fe20000000800 */
[----:B------:R-:W-:Y:S04]  /*2470*/  @!P3 LDGSTS.E.BYPASS.LTC128B.128 [R225+0x8000], desc[UR4][R22.64] ;  /* 0x0800000016e1bfae */ /* 0x000fe8000b981a04 */
[----:B------:R-:W-:Y:S04]  /*2480*/  @P2 STS.128 [R225+0x8800], RZ ;  /* 0x008800ffe1002388 */ /* 0x000fe80000000c00 */
[----:B------:R-:W-:Y:S01]  /*2490*/  @!PT LDS RZ, [RZ] ;  /* 0x00000000fffff984 */ /* 0x000fe20000000800 */
[----:B------:R-:W-:Y:S01]  /*24a0*/  @!PT LDS RZ, [RZ] ;  /* 0x00000000fffff984 */ /* 0x000fe20000000800 */
[----:B------:R-:W-:Y:S01]  /*24b0*/  @!PT LDS RZ, [RZ] ;  /* 0x00000000fffff984 */ /* 0x000fe20000000800 */
[----:B------:R5:W-:Y:S04]  /*24c0*/  @!P2 LDGSTS.E.BYPASS.LTC128B.128 [R225+0x8800], desc[UR4][R20.64] ;  /* 0x0880000014e1afae */ /* 0x000be8000b981a04 */
[----:B---3--:R-:W-:Y:S04]  /*24d0*/  LDSM.16.M88.4 R16, [R213] ;  /* 0x00000000d510783b */ /* 0x008fe80000000200 */
[----:B-1----:R-:W4:Y:S01]  /*24e0*/  LDSM.16.M88.4 R8, [R212+0x1000] ;  /* 0x00100000d408783b */ /* 0x002f220000000200 */
[----:B------:R-:W-:Y:S01]  /*24f0*/  IMAD.MOV.U32 R153, RZ, RZ, 0x20 ;  /* 0x00000020ff997424 */ /* 0x000fe200078e00ff */
[----:B------:R-:W-:-:S02]  /*2500*/  LOP3.LUT P0, RZ, R214, 0x4, RZ, 0xc0, !PT ;  /* 0x00000004d6ff7812 */ /* 0x000fc4000780c0ff */
[----:B------:R-:W1:Y:S04]  /*2510*/  LDSM.16.M88.4 R128, [R212+0x1400] ;  /* 0x00140000d480783b */ /* 0x000e680000000200 */
[----:B------:R-:W3:Y:S04]  /*2520*/  LDSM.16.M88.4 R120, [R212+0x1800] ;  /* 0x00180000d478783b */ /* 0x000ee80000000200 */
[----:B------:R-:W5:Y:S04]  /*2530*/  LDSM.16.M88.4 R112, [R212+0x1c00] ;  /* 0x001c0000d470783b */ /* 0x000f680000000200 */
        /* <DEDUP_REMOVED lines=9> */
[----:B--2---:R-:W2:Y:S04]  /*25d0*/  LDSM.16.M88.4 R32, [R212+0x4400] ;  /* 0x00440000d420783b */ /* 0x004ea80000000200 */
[----:B------:R-:W2:Y:S04]  /*25e0*/  LDSM.16.M88.4 R24, [R212+0x4800] ;  /* 0x00480000d418783b */ /* 0x000ea80000000200 */
[----:B------:R-:W2:Y:S01]  /*25f0*/  LDSM.16.M88.4 R140, [R212+0x4c00] ;  /* 0x004c0000d48c783b */ /* 0x000ea20000000200 */
[----:B------:R-:W-:Y:S01]  /*2600*/  SEL R153, R153, 0xffffffe0, !P0 ;  /* 0xffffffe099997807 */ /* 0x000fe20004000000 */
[----:B------:R-:W-:-:S02]  /*2610*/  IMAD.SHL.U32 R156, R214, 0x2, RZ ;  /* 0x00000002d69c7824 */ /* 0x000fc400078e00ff */
[----:B------:R-:W0:Y:S02]  /*2620*/  LDGDEPBAR ;  /* 0x00000000000079af */ /* 0x000e240000000000 */
[--C-:B------:R-:W-:Y:S02]  /*2630*/  IMAD.IADD R148, R213, 0x1, R153.reuse ;  /* 0x00000001d5947824 */ /* 0x100fe400078e0299 */
[----:B------:R-:W-:-:S04]  /*2640*/  IMAD.IADD R0, R212, 0x1, R153 ;  /* 0x00000001d4007824 */ /* 0x000fc800078e0299 */
[----:B------:R-:W-:Y:S04]  /*2650*/  LDSM.16.M88.4 R148, [R148] ;  /* 0x000000009494783b */ /* 0x000fe80000000200 */
[----:B------:R-:W2:Y:S04]  /*2660*/  LDSM.16.M88.4 R136, [R0+0x1000] ;  /* 0x001000000088783b */ /* 0x000ea80000000200 */
[----:B------:R-:W2:Y:S01]  /*2670*/  LDSM.16.M88.4 R144, [R0+0x1400] ;  /* 0x001400000090783b */ /* 0x000ea20000000200 */
[C---:B----4-:R-:W-:Y:S08]  /*2680*/  HMMA.16816.F32.BF16 R12, R16.reuse, R8, RZ ;  /* 0x00000008100c723c */ /* 0x050ff000000418ff */
[C---:B------:R-:W-:Y:S08]  /*2690*/  HMMA.16816.F32.BF16 R8, R16.reuse, R10, RZ ;  /* 0x0000000a1008723c */ /* 0x040ff000000418ff */
[C---:B-1----:R-:W-:Y:S08]  /*26a0*/  HMMA.16816.F32.BF16 R132, R16.reuse, R128, RZ ;  /* 0x000000801084723c */ /* 0x042ff000000418ff */
[C---:B---3--:R-:W-:Y:S08]  /*26b0*/  HMMA.16816.F32.BF16 R124, R16.reuse, R120, RZ ;  /* 0x00000078107c723c */ /* 0x048ff000000418ff */
[C---:B-----5:R-:W-:Y:S08]  /*26c0*/  HMMA.16816.F32.BF16 R116, R16.reuse, R112, RZ ;  /* 0x000000701074723c */ /* 0x060ff000000418ff */
[C---:B------:R-:W-:Y:S08]  /*26d0*/  HMMA.16816.F32.BF16 R108, R16.reuse, R104, RZ ;  /* 0x00000068106c723c */ /* 0x040ff000000418ff */
        /* <DEDUP_REMOVED lines=8> */
[C---:B--2---:R-:W-:Y:S08]  /*2760*/  HMMA.16816.F32.BF16 R36, R16.reuse, R32, RZ ;  /* 0x000000201024723c */ /* 0x044ff000000418ff */
        /* <DEDUP_REMOVED lines=16> */
[----:B------:R-:W-:Y:S01]  /*2870*/  HMMA.16816.F32.BF16 R16, R16, R142, RZ ;  /* 0x0000008e1010723c */ /* 0x000fe200000418ff */
[----:B------:R-:W1:Y:S01]  /*2880*/  LDSM.16.M88.4 R140, [R0+0x1800] ;  /* 0x00180000008c783b */ /* 0x000e620000000200 */
[----:B------:R-:W-:-:S06]  /*2890*/  LOP3.LUT R193, R156, 0x6, RZ, 0xc0, !PT ;  /* 0x000000069cc17812 */ /* 0x000fcc00078ec0ff */
[----:B------:R-:W-:Y:S01]  /*28a0*/  HMMA.16816.F32.BF16 R12, R148, R136, R12 ;  /* 0x00000088940c723c */ /* 0x000fe2000004180c */
[----:B------:R-:W-:-:S07]  /*28b0*/  IMAD.IADD R193, R230, 0x1, R193 ;  /* 0x00000001e6c17824 */ /* 0x000fce00078e02c1 */
[----:B------:R-:W-:Y:S01]  /*28c0*/  HMMA.16816.F32.BF16 R8, R148, R138, R8 ;  /* 0x0000008a9408723c */ /* 0x000fe20000041808 */
[C---:B------:R-:W-:Y:S02]  /*28d0*/  VIADD R139, R193.reuse, 0x1 ;  /* 0x00000001c18b7836 */ /* 0x040fe40000000000 */
[----:B------:R-:W-:-:S05]  /*28e0*/  VIADD R137, R193, 0x8 ;  /* 0x00000008c1897836 */ /* 0x000fca0000000000 */
[----:B------:R-:W-:Y:S01]  /*28f0*/  HMMA.16816.F32.BF16 R132, R148, R144, R132 ;  /* 0x000000909484723c */ /* 0x000fe20000041884 */
[-C--:B------:R-:W-:Y:S01]  /*2900*/  ISETP.GE.AND P6, PT, R139, R152.reuse, PT ;  /* 0x000000988b00720c */ /* 0x080fe20003fc6270 */
[----:B------:R-:W-:Y:S01]  /*2910*/  VIADD R157, R193, 0x9 ;  /* 0x00000009c19d7836 */ /* 0x000fe20000000000 */
[-C--:B------:R-:W-:Y:S02]  /*2920*/  ISETP.GE.AND P5, PT, R137, R152.reuse, PT ;  /* 0x000000988900720c */ /* 0x080fe40003fa6270 */
[----:B------:R-:W2:Y:S01]  /*2930*/  LDSM.16.M88.4 R136, [R0+0x1c00] ;  /* 0x001c00000088783b */ /* 0x000ea20000000200 */
[CC--:B------:R-:W-:Y:S01]  /*2940*/  ISETP.GE.AND P0, PT, R193.reuse, R152.reuse, PT ;  /* 0x00000098c100720c */ /* 0x0c0fe20003f06270 */
[----:B------:R-:W-:Y:S01]  /*2950*/  VIADD R159, R193, 0x10 ;  /* 0x00000010c19f7836 */ /* 0x000fe20000000000 */
[----:B------:R-:W-:Y:S02]  /*2960*/  ISETP.GE.AND P4, PT, R157, R152, PT ;  /* 0x000000989d00720c */ /* 0x000fe40003f86270 */
[----:B------:R-:W-:-:S02]  /*2970*/  FSEL R167, R14, -INF , !P0 ;  /* 0xff8000000ea77808 */ /* 0x000fc40004000000 */
[----:B------:R-:W-:Y:S02]  /*2980*/  FSEL R187, R12, -INF , !P0 ;  /* 0xff8000000cbb7808 */ /* 0x000fe40004000000 */
[----:B------:R-:W-:Y:S02]  /*2990*/  FSEL R189, R15, -INF , !P6 ;  /* 0xff8000000fbd7808 */ /* 0x000fe40007000000 */
[----:B------:R-:W-:Y:S02]  /*29a0*/  FSEL R185, R13, -INF , !P6 ;  /* 0xff8000000db97808 */ /* 0x000fe40007000000 */
[----:B------:R-:W3:Y:S01]  /*29b0*/  LDSM.16.M88.4 R12, [R0+0x2000] ;  /* 0x00200000000c783b */ /* 0x000ee20000000200 */
[----:B------:R-:W-:Y:S01]  /*29c0*/  FSEL R195, R9, -INF , !P4 ;  /* 0xff80000009c37808 */ /* 0x000fe20006000000 */
[----:B------:R-:W-:Y:S01]  /*29d0*/  VIADD R9, R193, 0x29 ;  /* 0x00000029c1097836 */ /* 0x000fe20000000000 */
[----:B------:R-:W-:Y:S01]  /*29e0*/  ISETP.GE.AND P3, PT, R159, R152, PT ;  /* 0x000000989f00720c */ /* 0x000fe20003f66270 */
[----:B-1----:R-:W-:Y:S01]  /*29f0*/  HMMA.16816.F32.BF16 R124, R148, R140, R124 ;  /* 0x0000008c947c723c */ /* 0x002fe2000004187c */
[----:B------:R-:W-:-:S02]  /*2a00*/  FSEL R144, R10, -INF , !P5 ;  /* 0xff8000000a907808 */ /* 0x000fc40006800000 */
[----:B------:R-:W-:Y:S02]  /*2a10*/  FSEL R211, R134, -INF , !P3 ;  /* 0xff80000086d37808 */ /* 0x000fe40005800000 */
[----:B------:R-:W-:Y:S02]  /*2a20*/  FSEL R201, R132, -INF , !P3 ;  /* 0xff80000084c97808 */ /* 0x000fe40005800000 */
[----:B------:R-:W-:Y:S02]  /*2a30*/  FSEL R140, R8, -INF , !P5 ;  /* 0xff800000088c7808 */ /* 0x000fe40006800000 */
[----:B------:R-:W-:Y:S02]  /*2a40*/  FSEL R205, R11, -INF , !P4 ;  /* 0xff8000000bcd7808 */ /* 0x000fe40006000000 */
[-C--:B------:R-:W-:Y:S02]  /*2a50*/  ISETP.GE.AND P3, PT, R9, R152.reuse, PT ;  /* 0x000000980900720c */ /* 0x080fe40003f66270 */
[----:B------:R-:W1:Y:S01]  /*2a60*/  LDSM.16.M88.4 R8, [R0+0x2400] ;  /* 0x002400000008783b */ /* 0x000e620000000200 */
[----:B------:R-:W-:Y:S01]  /*2a70*/  VIADD R145, R193, 0x11 ;  /* 0x00000011c1917836 */ /* 0x000fe20000000000 */
[----:B------:R-:W-:Y:S04]  /*2a80*/  HMMA.16816.F32.BF16 R128, R148, R146, R128 ;  /* 0x000000929480723c */ /* 0x000fe80000041880 */
[----:B------:R-:W-:Y:S01]  /*2a90*/  ISETP.GE.AND P2, PT, R145, R152, PT ;  /* 0x000000989100720c */ /* 0x000fe20003f46270 */
[----:B------:R-:W-:-:S03]  /*2aa0*/  VIADD R145, R193, 0x19 ;  /* 0x00000019c1917836 */ /* 0x000fc60000000000 */
[----:B------:R-:W-:Y:S02]  /*2ab0*/  HMMA.16816.F32.BF16 R120, R148, R142, R120 ;  /* 0x0000008e9478723c */ /* 0x000fe40000041878 */
[----:B------:R-:W-:Y:S01]  /*2ac0*/  ISETP.GE.AND P0, PT, R145, R152, PT ;  /* 0x000000989100720c */ /* 0x000fe20003f06270 */
[C---:B------:R-:W-:Y:S02]  /*2ad0*/  VIADD R145, R193.reuse, 0x20 ;  /* 0x00000020c1917836 */ /* 0x040fe40000000000 */
[----:B------:R-:W-:-:S03]  /*2ae0*/  VIADD R157, R193, 0x18 ;  /* 0x00000018c19d7836 */ /* 0x000fc60000000000 */
[----:B--2---:R-:W-:Y:S01]  /*2af0*/  HMMA.16816.F32.BF16 R116, R148, R136, R116 ;  /* 0x000000889474723c */ /* 0x004fe20000041874 */
[----:B------:R-:W-:Y:S01]  /*2b00*/  ISETP.GE.AND P6, PT, R145, R152, PT ;  /* 0x000000989100720c */ /* 0x000fe20003fc6270 */
[C---:B------:R-:W-:Y:S02]  /*2b10*/  VIADD R145, R193.reuse, 0x21 ;  /* 0x00000021c1917836 */ /* 0x040fe40000000000 */
[----:B------:R-:W-:-:S04]  /*2b20*/  VIADD R141, R193, 0x28 ;  /* 0x00000028c18d7836 */ /* 0x000fc80000000000 */
[C---:B------:R-:W-:Y:S01]  /*2b30*/  HMMA.16816.F32.BF16 R112, R148.reuse, R138, R112 ;  /* 0x0000008a9470723c */ /* 0x040fe20000041870 */
[-C--:B------:R-:W-:Y:S02]  /*2b40*/  ISETP.GE.AND P1, PT, R157, R152.reuse, PT ;  /* 0x000000989d00720c */ /* 0x080fe40003f26270 */
[-C--:B------:R-:W-:Y:S02]  /*2b50*/  ISETP.GE.AND P5, PT, R145, R152.reuse, PT ;  /* 0x000000989100720c */ /* 0x080fe40003fa6270 */
[----:B------:R-:W-:Y:S01]  /*2b60*/  ISETP.GE.AND P4, PT, R141, R152, PT ;  /* 0x000000988d00720c */ /* 0x000fe20003f86270 */
[C---:B------:R-:W-:Y:S02]  /*2b70*/  VIADD R141, R193.reuse, 0x30 ;  /* 0x00000030c18d7836 */ /* 0x040fe40000000000 */
[----:B---3--:R-:W-:Y:S01]  /*2b80*/  HMMA.16816.F32.BF16 R108, R148, R12, R108 ;  /* 0x0000000c946c723c */ /* 0x008fe2000004186c */
[----:B------:R-:W-:Y:S01]  /*2b90*/  VIADD R13, R193, 0x48 ;  /* 0x00000048c10d7836 */ /* 0x000fe20000000000 */
[----:B------:R-:W-:-:S02]  /*2ba0*/  FSEL R249, R130, -INF , !P1 ;  /* 0xff80000082f97808 */ /* 0x000fc40004800000 */
[----:B------:R-:W-:Y:S02]  /*2bb0*/  FSEL R209, R128, -INF , !P1 ;  /* 0xff80000080d17808 */ /* 0x000fe40004800000 */
[----:B------:R-:W-:Y:S01]  /*2bc0*/  FSEL R207, R129, -INF , !P0 ;  /* 0xff80000081cf7808 */ /* 0x000fe20004000000 */
[----:B------:R-:W-:Y:S01]  /*2bd0*/  VIADD R129, R193, 0x39 ;  /* 0x00000039c1817836 */ /* 0x000fe20000000000 */
[----:B------:R-:W-:Y:S02]  /*2be0*/  FSEL R128, R126, -INF , !P6 ;  /* 0xff8000007e807808 */ /* 0x000fe40007000000 */
[----:B------:R-:W-:Y:S02]  /*2bf0*/  FSEL R199, R124, -INF , !P6 ;  /* 0xff8000007cc77808 */ /* 0x000fe40007000000 */
[----:B------:R-:W-:Y:S02]  /*2c00*/  FSEL R130, R127, -INF , !P5 ;  /* 0xff8000007f827808 */ /* 0x000fe40006800000 */
[----:B------:R-:W-:-:S02]  /*2c10*/  FSEL R197, R125, -INF , !P5 ;  /* 0xff8000007dc57808 */ /* 0x000fc40006800000 */
[----:B------:R-:W-:Y:S01]  /*2c20*/  FSEL R191, R120, -INF , !P4 ;  /* 0xff80000078bf7808 */ /* 0x000fe20006000000 */
[----:B------:R-:W2:Y:S01]  /*2c30*/  LDSM.16.M88.4 R124, [R0+0x2800] ;  /* 0x00280000007c783b */ /* 0x000ea20000000200 */
[----:B------:R-:W-:Y:S02]  /*2c40*/  FSEL R120, R123, -INF , !P3 ;  /* 0xff8000007b787808 */ /* 0x000fe40005800000 */
[----:B------:R-:W-:Y:S02]  /*2c50*/  FSEL R183, R121, -INF , !P3 ;  /* 0xff80000079b77808 */ /* 0x000fe40005800000 */
[----:B------:R-:W-:Y:S02]  /*2c60*/  FSEL R237, R135, -INF , !P2 ;  /* 0xff80000087ed7808 */ /* 0x000fe40005000000 */
[----:B------:R-:W-:Y:S02]  /*2c70*/  FSEL R203, R133, -INF , !P2 ;  /* 0xff80000085cb7808 */ /* 0x000fe40005000000 */
[-C--:B------:R-:W-:Y:S01]  /*2c80*/  ISETP.GE.AND P3, PT, R13, R152.reuse, PT ;  /* 0x000000980d00720c */ /* 0x080fe20003f66270 */
[----:B------:R-:W-:Y:S01]  /*2c90*/  VIADD R13, R193, 0x49 ;  /* 0x00000049c10d7836 */ /* 0x000fe20000000000 */
[-C--:B------:R-:W-:Y:S01]  /*2ca0*/  ISETP.GE.AND P2, PT, R141, R152.reuse, PT ;  /* 0x000000988d00720c */ /* 0x080fe20003f46270 */
[----:B-1----:R-:W-:Y:S01]  /*2cb0*/  HMMA.16816.F32.BF16 R100, R148, R8, R100 ;  /* 0x000000089464723c */ /* 0x002fe20000041864 */
[----:B------:R-:W-:Y:S01]  /*2cc0*/  ISETP.GE.AND P6, PT, R129, R152, PT ;  /* 0x000000988100720c */ /* 0x000fe20003fc6270 */
[C---:B------:R-:W-:Y:S01]  /*2cd0*/  VIADD R9, R193.reuse, 0x58 ;  /* 0x00000058c1097836 */ /* 0x040fe20000000000 */
[----:B------:R-:W-:Y:S01]  /*2ce0*/  FSEL R118, R118, -INF , !P2 ;  /* 0xff80000076767808 */ /* 0x000fe20005000000 */
[----:B------:R-:W-:Y:S01]  /*2cf0*/  VIADD R129, R193, 0x40 ;  /* 0x00000040c1817836 */ /* 0x000fe20000000000 */
[----:B------:R-:W-:-:S02]  /*2d00*/  FSEL R179, R116, -INF , !P2 ;  /* 0xff80000074b37808 */ /* 0x000fc40005000000 */
[-C--:B------:R-:W-:Y:S01]  /*2d10*/  ISETP.GE.AND P2, PT, R13, R152.reuse, PT ;  /* 0x000000980d00720c */ /* 0x080fe20003f46270 */
[C---:B------:R-:W-:Y:S01]  /*2d20*/  HMMA.16816.F32.BF16 R104, R148.reuse, R14, R104 ;  /* 0x0000000e9468723c */ /* 0x040fe20000041868 */
[----:B------:R-:W1:Y:S01]  /*2d30*/  LDSM.16.M88.4 R12, [R0+0x2c00] ;  /* 0x002c0000000c783b */ /* 0x000e620000000200 */
[----:B------:R-:W-:Y:S02]  /*2d40*/  FSEL R132, R115, -INF , !P6 ;  /* 0xff80000073847808 */ /* 0x000fe40007000000 */
[----:B------:R-:W-:Y:S02]  /*2d50*/  FSEL R175, R113, -INF , !P6 ;  /* 0xff80000071af7808 */ /* 0x000fe40007000000 */
[-C--:B------:R-:W-:Y:S01]  /*2d60*/  ISETP.GE.AND P6, PT, R9, R152.reuse, PT ;  /* 0x000000980900720c */ /* 0x080fe20003fc6270 */
[----:B------:R-:W-:Y:S01]  /*2d70*/  VIADD R9, R193, 0x59 ;  /* 0x00000059c1097836 */ /* 0x000fe20000000000 */
[----:B------:R-:W-:Y:S01]  /*2d80*/  ISETP.GE.AND P5, PT, R129, R152, PT ;  /* 0x000000988100720c */ /* 0x000fe20003fa6270 */
[----:B------:R-:W-:Y:S03]  /*2d90*/  HMMA.16816.F32.BF16 R96, R148, R10, R96 ;  /* 0x0000000a9460723c */ /* 0x000fe60000041860 */
[----:B------:R-:W-:-:S02]  /*2da0*/  FSEL R110, R110, -INF , !P5 ;  /* 0xff8000006e6e7808 */ /* 0x000fc40006800000 */
[----:B------:R-:W-:Y:S02]  /*2db0*/  FSEL R171, R108, -INF , !P5 ;  /* 0xff8000006cab7808 */ /* 0x000fe40006800000 */
[----:B------:R-:W-:Y:S02]  /*2dc0*/  ISETP.GE.AND P5, PT, R9, R152, PT ;  /* 0x000000980900720c */ /* 0x000fe40003fa6270 */
[----:B------:R-:W3:Y:S01]  /*2dd0*/  LDSM.16.M88.4 R8, [R0+0x3000] ;  /* 0x003000000008783b */ /* 0x000ee20000000200 */
[C---:B------:R-:W-:Y:S01]  /*2de0*/  VIADD R135, R193.reuse, 0x31 ;  /* 0x00000031c1877836 */ /* 0x040fe20000000000 */
[----:B--2---:R-:W-:Y:S01]  /*2df0*/  HMMA.16816.F32.BF16 R92, R148, R124, R92 ;  /* 0x0000007c945c723c */ /* 0x004fe2000004185c */
[----:B------:R-:W-:-:S03]  /*2e00*/  VIADD R133, R193, 0x38 ;  /* 0x00000038c1857836 */ /* 0x000fc60000000000 */
[-C--:B------:R-:W-:Y:S01]  /*2e10*/  ISETP.GE.AND P1, PT, R135, R152.reuse, PT ;  /* 0x000000988700720c */ /* 0x080fe20003f26270 */
[----:B------:R-:W-:Y:S01]  /*2e20*/  VIADD R121, R193, 0x50 ;  /* 0x00000050c1797836 */ /* 0x000fe20000000000 */
[----:B------:R-:W-:Y:S02]  /*2e30*/  FSEL R251, R131, -INF , !P0 ;  /* 0xff80000083fb7808 */ /* 0x000fe40004000000 */
[----:B------:R-:W-:Y:S01]  /*2e40*/  HMMA.16816.F32.BF16 R88, R148, R126, R88 ;  /* 0x0000007e9458723c */ /* 0x000fe20000041858 */
[----:B------:R-:W-:Y:S01]  /*2e50*/  FSEL R181, R117, -INF , !P1 ;  /* 0xff80000075b57808 */ /* 0x000fe20004800000 */
[----:B------:R-:W-:Y:S01]  /*2e60*/  VIADD R117, R193, 0x51 ;  /* 0x00000051c1757836 */ /* 0x000fe20000000000 */
[----:B------:R-:W-:Y:S01]  /*2e70*/  ISETP.GE.AND P0, PT, R133, R152, PT ;  /* 0x000000988500720c */ /* 0x000fe20003f06270 */
[----:B------:R-:W-:Y:S01]  /*2e80*/  VIADD R129, R193, 0x41 ;  /* 0x00000041c1817836 */ /* 0x000fe20000000000 */
[----:B------:R-:W-:Y:S02]  /*2e90*/  FSEL R116, R119, -INF , !P1 ;  /* 0xff80000077747808 */ /* 0x000fe40004800000 */
[----:B------:R-:W-:-:S02]  /*2ea0*/  FSEL R114, R114, -INF , !P0 ;  /* 0xff80000072727808 */ /* 0x000fc40004000000 */
[----:B------:R-:W-:Y:S01]  /*2eb0*/  FSEL R177, R112, -INF , !P0 ;  /* 0xff80000070b17808 */ /* 0x000fe20004000000 */
[----:B------:R-:W-:Y:S01]  /*2ec0*/  VIADD R113, R193, 0x60 ;  /* 0x00000060c1717836 */ /* 0x000fe20000000000 */
[----:B------:R-:W-:Y:S01]  /*2ed0*/  FSEL R122, R122, -INF , !P4 ;  /* 0xff8000007a7a7808 */ /* 0x000fe20006000000 */
[----:B-1----:R-:W-:Y:S01]  /*2ee0*/  HMMA.16816.F32.BF16 R84, R148, R12, R84 ;  /* 0x0000000c9454723c */ /* 0x002fe20000041854 */
[-C--:B------:R-:W-:Y:S01]  /*2ef0*/  ISETP.GE.AND P1, PT, R121, R152.reuse, PT ;  /* 0x000000987900720c */ /* 0x080fe20003f26270 */
[----:B------:R-:W-:Y:S01]  /*2f00*/  VIADD R13, R193, 0x78 ;  /* 0x00000078c10d7836 */ /* 0x000fe20000000000 */
[-C--:B------:R-:W-:Y:S02]  /*2f10*/  ISETP.GE.AND P0, PT, R117, R152.reuse, PT ;  /* 0x000000987500720c */ /* 0x080fe40003f06270 */
[----:B------:R-:W-:Y:S02]  /*2f20*/  ISETP.GE.AND P4, PT, R129, R152, PT ;  /* 0x000000988100720c */ /* 0x000fe40003f86270 */
[----:B------:R-:W-:Y:S01]  /*2f30*/  FSEL R165, R105, -INF , !P2 ;  /* 0xff80000069a57808 */ /* 0x000fe20005000000 */
[----:B------:R-:W-:Y:S01]  /*2f40*/  VIADD R105, R193, 0x69 ;  /* 0x00000069c1697836 */ /* 0x000fe20000000000 */
[----:B------:R-:W-:-:S02]  /*2f50*/  FSEL R146, R102, -INF , !P1 ;  /* 0xff80000066927808 */ /* 0x000fc40004800000 */
[----:B------:R-:W-:Y:S02]  /*2f60*/  FSEL R161, R100, -INF , !P1 ;  /* 0xff80000064a17808 */ /* 0x000fe40004800000 */
[----:B------:R-:W-:Y:S02]  /*2f70*/  FSEL R156, R103, -INF , !P0 ;  /* 0xff800000679c7808 */ /* 0x000fe40004000000 */
[----:B------:R-:W-:Y:S02]  /*2f80*/  FSEL R163, R101, -INF , !P0 ;  /* 0xff80000065a37808 */ /* 0x000fe40004000000 */
[----:B------:R-:W-:Y:S01]  /*2f90*/  FSEL R160, R99, -INF , !P5 ;  /* 0xff80000063a07808 */ /* 0x000fe20006800000 */
[----:B------:R-:W1:Y:S01]  /*2fa0*/  LDSM.16.M88.4 R100, [R0+0x3400] ;  /* 0x003400000064783b */ /* 0x000e620000000200 */
[----:B------:R-:W-:Y:S02]  /*2fb0*/  FSEL R157, R97, -INF , !P5 ;  /* 0xff800000619d7808 */ /* 0x000fe40006800000 */
[----:B------:R-:W-:-:S02]  /*2fc0*/  FSEL R134, R111, -INF , !P4 ;  /* 0xff8000006f867808 */ /* 0x000fc40006000000 */
[----:B------:R-:W-:Y:S02]  /*2fd0*/  FSEL R173, R109, -INF , !P4 ;  /* 0xff8000006dad7808 */ /* 0x000fe40006000000 */
[-C--:B------:R-:W-:Y:S01]  /*2fe0*/  ISETP.GE.AND P5, PT, R13, R152.reuse, PT ;  /* 0x000000980d00720c */ /* 0x080fe20003fa6270 */
[----:B------:R-:W-:Y:S01]  /*2ff0*/  VIADD R13, R193, 0x79 ;  /* 0x00000079c10d7836 */ /* 0x000fe20000000000 */
[-C--:B------:R-:W-:Y:S01]  /*3000*/  ISETP.GE.AND P4, PT, R113, R152.reuse, PT ;  /* 0x000000987100720c */ /* 0x080fe20003f86270 */
[----:B---3--:R-:W-:Y:S01]  /*3010*/  HMMA.16816.F32.BF16 R76, R148, R8, R76 ;  /* 0x00000008944c723c */ /* 0x008fe2000004184c */
[----:B------:R-:W-:Y:S01]  /*3020*/  ISETP.GE.AND P1, PT, R105, R152, PT ;  /* 0x000000986900720c */ /* 0x000fe20003f26270 */
[C---:B------:R-:W-:Y:S01]  /*3030*/  VIADD R9, R193.reuse, 0x88 ;  /* 0x00000088c1097836 */ /* 0x040fe20000000000 */
[----:B------:R-:W-:Y:S01]  /*3040*/  FSEL R94, R94, -INF , !P4 ;  /* 0xff8000005e5e7808 */ /* 0x000fe20006000000 */
[----:B------:R-:W-:Y:S01]  /*3050*/  VIADD R105, R193, 0x70 ;  /* 0x00000070c1697836 */ /* 0x000fe20000000000 */
[----:B------:R-:W-:-:S02]  /*3060*/  FSEL R145, R92, -INF , !P4 ;  /* 0xff8000005c917808 */ /* 0x000fc40006000000 */
[-C--:B------:R-:W-:Y:S01]  /*3070*/  ISETP.GE.AND P4, PT, R13, R152.reuse, PT ;  /* 0x000000980d00720c */ /* 0x080fe20003f86270 */
[C---:B------:R-:W-:Y:S01]  /*3080*/  HMMA.16816.F32.BF16 R80, R148.reuse, R14, R80 ;  /* 0x0000000e9450723c */ /* 0x040fe20000041850 */
[----:B------:R-:W2:Y:S01]  /*3090*/  LDSM.16.M88.4 R12, [R0+0x3800] ;  /* 0x00380000000c783b */ /* 0x000ea20000000200 */
        /* <DEDUP_REMOVED lines=8> */
[-C--:B------:R-:W-:Y:S02]  /*3120*/  ISETP.GE.AND P0, PT, R9, R152.reuse, PT ;  /* 0x000000980900720c */ /* 0x080fe40003f06270 */
[----:B------:R-:W3:Y:S01]  /*3130*/  LDSM.16.M88.4 R8, [R0+0x3c00] ;  /* 0x003c00000008783b */ /* 0x000ee20000000200 */
[C---:B------:R-:W-:Y:S01]  /*3140*/  VIADD R111, R193.reuse, 0x61 ;  /* 0x00000061c16f7836 */ /* 0x040fe20000000000 */
[----:B------:R-:W-:Y:S01]  /*3150*/  FSEL R124, R106, -INF , !P3 ;  /* 0xff8000006a7c7808 */ /* 0x000fe20005800000 */
[----:B------:R-:W-:Y:S01]  /*3160*/  VIADD R109, R193, 0x68 ;  /* 0x00000068c16d7836 */ /* 0x000fe20000000000 */
[----:B------:R-:W-:Y:S02]  /*3170*/  FSEL R169, R104, -INF , !P3 ;  /* 0xff80000068a97808 */ /* 0x000fe40005800000 */
[----:B------:R-:W-:Y:S01]  /*3180*/  ISETP.GE.AND P3, PT, R111, R152, PT ;  /* 0x000000986f00720c */ /* 0x000fe20003f66270 */
[----:B------:R-:W-:Y:S01]  /*3190*/  VIADD R97, R193, 0x80 ;  /* 0x00000080c1617836 */ /* 0x000fe20000000000 */
[----:B------:R-:W-:-:S02]  /*31a0*/  FSEL R142, R107, -INF , !P2 ;  /* 0xff8000006b8e7808 */ /* 0x000fc40005000000 */
[----:B------:R-:W-:Y:S01]  /*31b0*/  FSEL R147, R93, -INF , !P3 ;  /* 0xff8000005d937808 */ /* 0x000fe20005800000 */
[----:B------:R-:W-:Y:S01]  /*31c0*/  VIADD R93, R193, 0x81 ;  /* 0x00000081c15d7836 */ /* 0x000fe20000000000 */
[----:B------:R-:W-:Y:S01]  /*31d0*/  ISETP.GE.AND P2, PT, R109, R152, PT ;  /* 0x000000986d00720c */ /* 0x000fe20003f46270 */
[----:B-1----:R-:W-:Y:S01]  /*31e0*/  HMMA.16816.F32.BF16 R68, R148, R100, R68 ;  /* 0x000000649444723c */ /* 0x002fe20000041844 */
[----:B------:R-:W-:Y:S02]  /*31f0*/  FSEL R162, R95, -INF , !P3 ;  /* 0xff8000005fa27808 */ /* 0x000fe40005800000 */
[----:B------:R-:W-:Y:S02]  /*3200*/  FSEL R90, R90, -INF , !P2 ;  /* 0xff8000005a5a7808 */ /* 0x000fe40005000000 */
[----:B------:R-:W-:-:S03]  /*3210*/  FSEL R143, R88, -INF , !P2 ;  /* 0xff800000588f7808 */ /* 0x000fc60005000000 */
[C---:B------:R-:W-:Y:S01]  /*3220*/  HMMA.16816.F32.BF16 R64, R148.reuse, R102, R64 ;  /* 0x000000669440723c */ /* 0x040fe20000041840 */
[-C--:B------:R-:W-:Y:S02]  /*3230*/  ISETP.GE.AND P3, PT, R97, R152.reuse, PT ;  /* 0x000000986100720c */ /* 0x080fe40003f66270 */
[----:B------:R-:W-:Y:S01]  /*3240*/  ISETP.GE.AND P2, PT, R93, R152, PT ;  /* 0x000000985d00720c */ /* 0x000fe20003f46270 */
[----:B------:R-:W-:Y:S01]  /*3250*/  VIADD R105, R193, 0x71 ;  /* 0x00000071c1697836 */ /* 0x000fe20000000000 */
[----:B------:R-:W-:Y:S02]  /*3260*/  FSEL R176, R78, -INF , !P3 ;  /* 0xff8000004eb07808 */ /* 0x000fe40005800000 */
[----:B------:R-:W-:Y:S01]  /*3270*/  FSEL R129, R76, -INF , !P3 ;  /* 0xff8000004c817808 */ /* 0x000fe20005800000 */
[----:B--2---:R-:W-:Y:S01]  /*3280*/  HMMA.16816.F32.BF16 R60, R148, R12, R60 ;  /* 0x0000000c943c723c */ /* 0x004fe2000004183c */
[----:B------:R-:W-:Y:S02]  /*3290*/  FSEL R180, R79, -INF , !P2 ;  /* 0xff8000004fb47808 */ /* 0x000fe40005000000 */
[----:B------:R-:W-:Y:S01]  /*32a0*/  FSEL R131, R77, -INF , !P2 ;  /* 0xff8000004d837808 */ /* 0x000fe20005000000 */
[C---:B------:R-:W-:Y:S01]  /*32b0*/  VIADD R13, R193.reuse, 0xa8 ;  /* 0x000000a8c10d7836 */ /* 0x040fe20000000000 */
[----:B------:R-:W1:Y:S01]  /*32c0*/  LDSM.16.M88.4 R76, [R0+0x4000] ;  /* 0x00400000004c783b */ /* 0x000e620000000200 */
[----:B------:R-:W-:Y:S01]  /*32d0*/  FSEL R158, R98, -INF , !P6 ;  /* 0xff800000629e7808 */ /* 0x000fe20007000000 */
[----:B------:R-:W-:Y:S01]  /*32e0*/  VIADD R89, R193, 0x90 ;  /* 0x00000090c1597836 */ /* 0x000fe20000000000 */
[----:B------:R-:W-:-:S02]  /*32f0*/  FSEL R159, R96, -INF , !P6 ;  /* 0xff800000609f7808 */ /* 0x000fc40007000000 */
[----:B------:R-:W-:Y:S02]  /*3300*/  ISETP.GE.AND P6, PT, R105, R152, PT ;  /* 0x000000986900720c */ /* 0x000fe40003fc6270 */
[----:B------:R-:W-:Y:S01]  /*3310*/  FSEL R133, R81, -INF , !P4 ;  /* 0xff80000051857808 */ /* 0x000fe20006000000 */
[----:B------:R-:W-:Y:S01]  /*3320*/  VIADD R81, R193, 0x99 ;  /* 0x00000099c1517836 */ /* 0x000fe20000000000 */
[----:B------:R-:W-:Y:S02]  /*3330*/  FSEL R75, R75, -INF , !P0 ;  /* 0xff8000004b4b7808 */ /* 0x000fe40004000000 */
[----:B------:R-:W-:Y:S01]  /*3340*/  FSEL R125, R73, -INF , !P0 ;  /* 0xff800000497d7808 */ /* 0x000fe20004000000 */
[----:B---3--:R-:W-:Y:S01]  /*3350*/  HMMA.16816.F32.BF16 R52, R148, R8, R52 ;  /* 0x000000089434723c */ /* 0x008fe20000041834 */
[----:B------:R-:W-:Y:S02]  /*3360*/  FSEL R170, R87, -INF , !P6 ;  /* 0xff80000057aa7808 */ /* 0x000fe40007000000 */
[----:B------:R-:W-:-:S02]  /*3370*/  FSEL R139, R85, -INF , !P6 ;  /* 0xff800000558b7808 */ /* 0x000fc40007000000 */
[-C--:B------:R-:W-:Y:S01]  /*3380*/  ISETP.GE.AND P0, PT, R13, R152.reuse, PT ;  /* 0x000000980d00720c */ /* 0x080fe20003f06270 */
[----:B------:R-:W-:Y:S01]  /*3390*/  VIADD R13, R193, 0xa9 ;  /* 0x000000a9c10d7836 */ /* 0x000fe20000000000 */
[-C--:B------:R-:W-:Y:S01]  /*33a0*/  ISETP.GE.AND P6, PT, R89, R152.reuse, PT ;  /* 0x000000985900720c */ /* 0x080fe20003fc6270 */
[----:B------:R-:W-:Y:S01]  /*33b0*/  VIADD R9, R193, 0xb8 ;  /* 0x000000b8c1097836 */ /* 0x000fe20000000000 */
[-C--:B------:R-:W-:Y:S01]  /*33c0*/  ISETP.GE.AND P3, PT, R81, R152.reuse, PT ;  /* 0x000000985100720c */ /* 0x080fe20003f66270 */
[----:B------:R-:W-:Y:S01]  /*33d0*/  VIADD R81, R193, 0xa0 ;  /* 0x000000a0c1517836 */ /* 0x000fe20000000000 */
[----:B------:R-:W-:Y:S01]  /*33e0*/  FSEL R73, R70, -INF , !P6 ;  /* 0xff80000046497808 */ /* 0x000fe20007000000 */
[----:B------:R-:W-:Y:S01]  /*33f0*/  HMMA.16816.F32.BF16 R56, R148, R14, R56 ;  /* 0x0000000e9438723c */ /* 0x000fe20000041838 */
[----:B------:R-:W-:Y:S02]  /*3400*/  FSEL R121, R68, -INF , !P6 ;  /* 0xff80000044797808 */ /* 0x000fe40007000000 */
[----:B------:R-:W-:-:S02]  /*3410*/  ISETP.GE.AND P6, PT, R13, R152, PT ;  /* 0x000000980d00720c */ /* 0x000fc40003fc6270 */
[----:B------:R-:W-:Y:S01]  /*3420*/  FSEL R67, R67, -INF , !P3 ;  /* 0xff80000043437808 */ /* 0x000fe20005800000 */
[----:B------:R-:W2:Y:S01]  /*3430*/  LDSM.16.M88.4 R12, [R0+0x4400] ;  /* 0x00440000000c783b */ /* 0x000ea20000000200 */
[----:B------:R-:W-:Y:S02]  /*3440*/  FSEL R117, R65, -INF , !P3 ;  /* 0xff80000041757808 */ /* 0x000fe40005800000 */
[-C--:B------:R-:W-:Y:S01]  /*3450*/  ISETP.GE.AND P3, PT, R9, R152.reuse, PT ;  /* 0x000000980900720c */ /* 0x080fe20003f66270 */
[----:B------:R-:W-:Y:S01]  /*3460*/  VIADD R9, R193, 0xb9 ;  /* 0x000000b9c1097836 */ /* 0x000fe20000000000 */
[----:B------:R-:W-:Y:S01]  /*3470*/  ISETP.GE.AND P2, PT, R81, R152, PT ;  /* 0x000000985100720c */ /* 0x000fe20003f46270 */
[----:B------:R-:W-:Y:S03]  /*3480*/  HMMA.16816.F32.BF16 R48, R148, R10, R48 ;  /* 0x0000000a9430723c */ /* 0x000fe60000041830 */
[----:B------:R-:W-:-:S02]  /*3490*/  FSEL R65, R62, -INF , !P2 ;  /* 0xff8000003e417808 */ /* 0x000fc40005000000 */
[----:B------:R-:W-:Y:S02]  /*34a0*/  FSEL R113, R60, -INF , !P2 ;  /* 0xff8000003c717808 */ /* 0x000fe40005000000 */
[----:B------:R-:W-:Y:S01]  /*34b0*/  ISETP.GE.AND P2, PT, R9, R152, PT ;  /* 0x000000980900720c */ /* 0x000fe20003f46270 */
[C---:B------:R-:W-:Y:S01]  /*34c0*/  VIADD R81, R193.reuse, 0xa1 ;  /* 0x000000a1c1517836 */ /* 0x040fe20000000000 */
[----:B------:R-:W3:Y:S01]  /*34d0*/  LDSM.16.M88.4 R8, [R0+0x4800] ;  /* 0x004800000008783b */ /* 0x000ee20000000200 */
[----:B------:R-:W-:Y:S01]  /*34e0*/  VIADD R87, R193, 0x91 ;  /* 0x00000091c1577836 */ /* 0x000fe20000000000 */
[----:B------:R-:W-:Y:S02]  /*34f0*/  FSEL R182, R74, -INF , !P1 ;  /* 0xff8000004ab67808 */ /* 0x000fe40004800000 */
[----:B------:R-:W-:Y:S02]  /*3500*/  FSEL R127, R72, -INF , !P1 ;  /* 0xff800000487f7808 */ /* 0x000fe40004800000 */
[----:B------:R-:W-:-:S02]  /*3510*/  FSEL R172, R82, -INF , !P5 ;  /* 0xff80000052ac7808 */ /* 0x000fc40006800000 */
[----:B------:R-:W-:Y:S02]  /*3520*/  FSEL R135, R80, -INF , !P5 ;  /* 0xff80000050877808 */ /* 0x000fe40006800000 */
[-C--:B------:R-:W-:Y:S01]  /*3530*/  ISETP.GE.AND P1, PT, R81, R152.reuse, PT ;  /* 0x000000985100720c */ /* 0x080fe20003f26270 */
[----:B------:R-:W-:Y:S01]  /*3540*/  VIADD R81, R193, 0xb0 ;  /* 0x000000b0c1517836 */ /* 0x000fe20000000000 */
[----:B------:R-:W-:Y:S02]  /*3550*/  ISETP.GE.AND P5, PT, R87, R152, PT ;  /* 0x000000985700720c */ /* 0x000fe40003fa6270 */
[----:B------:R-:W-:Y:S01]  /*3560*/  FSEL R109, R57, -INF , !P6 ;  /* 0xff800000396d7808 */ /* 0x000fe20007000000 */
[----:B------:R-:W-:Y:S01]  /*3570*/  VIADD R57, R193, 0xc9 ;  /* 0x000000c9c1397836 */ /* 0x000fe20000000000 */
[----:B------:R-:W-:Y:S02]  /*3580*/  FSEL R71, R71, -INF , !P5 ;  /* 0xff80000047477808 */ /* 0x000fe40006800000 */
[----:B------:R-:W-:-:S02]  /*3590*/  FSEL R123, R69, -INF , !P5 ;  /* 0xff800000457b7808 */ /* 0x000fc40006800000 */
[----:B------:R-:W-:Y:S02]  /*35a0*/  ISETP.GE.AND P5, PT, R81, R152, PT ;  /* 0x000000985100720c */ /* 0x000fe40003fa6270 */
[----:B------:R-:W-:Y:S02]  /*35b0*/  FSEL R60, R58, -INF , !P0 ;  /* 0xff8000003a3c7808 */ /* 0x000fe40004000000 */
[----:B------:R-:W-:Y:S02]  /*35c0*/  FSEL R186, R54, -INF , !P5 ;  /* 0xff80000036ba7808 */ /* 0x000fe40006800000 */
[----:B------:R-:W-:Y:S02]  /*35d0*/  FSEL R105, R52, -INF , !P5 ;  /* 0xff80000034697808 */ /* 0x000fe40006800000 */
[----:B------:R-:W-:Y:S02]  /*35e0*/  FSEL R111, R56, -INF , !P0 ;  /* 0xff800000386f7808 */ /* 0x000fe40004000000 */
[----:B------:R-:W-:-:S02]  /*35f0*/  FSEL R62, R59, -INF , !P6 ;  /* 0xff8000003b3e7808 */ /* 0x000fc40007000000 */
[-C--:B------:R-:W-:Y:S02]  /*3600*/  ISETP.GE.AND P5, PT, R57, R152.reuse, PT ;  /* 0x000000983900720c */ /* 0x080fe40003fa6270 */
[----:B------:R-:W4:Y:S01]  /*3610*/  LDSM.16.M88.4 R56, [R0+0x4c00] ;  /* 0x004c00000038783b */ /* 0x000f220000000200 */
[----:B-1----:R-:W-:Y:S01]  /*3620*/  HMMA.16816.F32.BF16 R44, R148, R76, R44 ;  /* 0x0000004c942c723c */ /* 0x002fe2000004182c */
[C---:B------:R-:W-:Y:S02]  /*3630*/  VIADD R77, R193.reuse, 0xc1 ;  /* 0x000000c1c14d7836 */ /* 0x040fe40000000000 */
[----:B------:R-:W-:Y:S01]  /*3640*/  VIADD R85, R193, 0x98 ;  /* 0x00000098c1557836 */ /* 0x000fe20000000000 */
[----:B------:R-:W-:Y:S01]  /*3650*/  FSEL R174, R83, -INF , !P4 ;  /* 0xff80000053ae7808 */ /* 0x000fe20006000000 */
[----:B------:R-:W-:Y:S01]  /*3660*/  VIADD R81, R193, 0xb1 ;  /* 0x000000b1c1517836 */ /* 0x000fe20000000000 */
[----:B------:R-:W-:Y:S01]  /*3670*/  ISETP.GE.AND P0, PT, R77, R152, PT ;  /* 0x000000984d00720c */ /* 0x000fe20003f06270 */
[----:B------:R-:W-:-:S04]  /*3680*/  DEPBAR.LE SB0, 0x0 ;  /* 0x000080000000791a */ /* 0x000fc80000000000 */
[----:B------:R-:W-:Y:S01]  /*3690*/  HMMA.16816.F32.BF16 R76, R148, R78, R40 ;  /* 0x0000004e944c723c */ /* 0x000fe20000041828 */
[----:B------:R-:W-:Y:S01]  /*36a0*/  ISETP.GE.AND P4, PT, R85, R152, PT ;  /* 0x000000985500720c */ /* 0x000fe20003f86270 */
[----:B------:R-:W-:-:S03]  /*36b0*/  VIADD R41, R193, 0xd0 ;  /* 0x000000d0c1297836 */ /* 0x000fc60000000000 */
[----:B------:R-:W-:Y:S02]  /*36c0*/  FSEL R69, R66, -INF , !P4 ;  /* 0xff80000042457808 */ /* 0x000fe40006000000 */
[----:B------:R-:W-:Y:S01]  /*36d0*/  FSEL R119, R64, -INF , !P4 ;  /* 0xff80000040777808 */ /* 0x000fe20006000000 */
[C---:B--2---:R-:W-:Y:S01]  /*36e0*/  HMMA.16816.F32.BF16 R36, R148.reuse, R12, R36 ;  /* 0x0000000c9424723c */ /* 0x044fe20000041824 */
[-C--:B------:R-:W-:Y:S01]  /*36f0*/  ISETP.GE.AND P4, PT, R81, R152.reuse, PT ;  /* 0x000000985100720c */ /* 0x080fe20003f86270 */
[C---:B------:R-:W-:Y:S02]  /*3700*/  VIADD R81, R193.reuse, 0xc0 ;  /* 0x000000c0c1517836 */ /* 0x040fe40000000000 */
[----:B------:R-:W-:Y:S01]  /*3710*/  VIADD R13, R193, 0xd1 ;  /* 0x000000d1c10d7836 */ /* 0x000fe20000000000 */
[----:B------:R-:W-:Y:S02]  /*3720*/  FSEL R188, R55, -INF , !P4 ;  /* 0xff80000037bc7808 */ /* 0x000fe40006000000 */
[----:B------:R-:W-:Y:S01]  /*3730*/  FSEL R103, R53, -INF , !P4 ;  /* 0xff80000035677808 */ /* 0x000fe20006000000 */
[C---:B---3--:R-:W-:Y:S01]  /*3740*/  HMMA.16816.F32.BF16 R28, R148.reuse, R8, R28 ;  /* 0x00000008941c723c */ /* 0x048fe2000004181c */
[-C--:B------:R-:W-:Y:S01]  /*3750*/  ISETP.GE.AND P4, PT, R41, R152.reuse, PT ;  /* 0x000000982900720c */ /* 0x080fe20003f86270 */
[----:B------:R-:W-:Y:S01]  /*3760*/  VIADD R41, R193, 0xd8 ;  /* 0x000000d8c1297836 */ /* 0x000fe20000000000 */
[----:B------:R-:W-:Y:S01]  /*3770*/  FSEL R115, R61, -INF , !P1 ;  /* 0xff8000003d737808 */ /* 0x000fe20004800000 */
[----:B------:R-:W-:Y:S01]  /*3780*/  VIADD R61, R193, 0xc8 ;  /* 0x000000c8c13d7836 */ /* 0x000fe20000000000 */
[----:B------:R-:W-:Y:S01]  /*3790*/  FSEL R63, R63, -INF , !P1 ;  /* 0xff8000003f3f7808 */ /* 0x000fe20004800000 */
[----:B------:R-:W-:Y:S01]  /*37a0*/  VIADD R9, R193, 0xe8 ;  /* 0x000000e8c1097836 */ /* 0x000fe20000000000 */
[-C--:B------:R-:W-:Y:S01]  /*37b0*/  ISETP.GE.AND P1, PT, R81, R152.reuse, PT ;  /* 0x000000985100720c */ /* 0x080fe20003f26270 */
[----:B------:R-:W-:Y:S01]  /*37c0*/  HMMA.16816.F32.BF16 R32, R148, R14, R32 ;  /* 0x0000000e9420723c */ /* 0x000fe20000041820 */
[----:B------:R-:W-:Y:S01]  /*37d0*/  FSEL R12, R50, -INF , !P3 ;  /* 0xff800000320c7808 */ /* 0x000fe20005800000 */
[C---:B------:R-:W-:Y:S01]  /*37e0*/  VIADD R15, R193.reuse, 0xd9 ;  /* 0x000000d9c10f7836 */ /* 0x040fe20000000000 */
[----:B------:R-:W-:Y:S01]  /*37f0*/  FSEL R99, R48, -INF , !P3 ;  /* 0xff80000030637808 */ /* 0x000fe20005800000 */
[----:B------:R-:W-:Y:S01]  /*3800*/  VIADD R43, R193, 0xe0 ;  /* 0x000000e0c12b7836 */ /* 0x000fe20000000000 */
[----:B------:R-:W-:-:S03]  /*3810*/  ISETP.GE.AND P3, PT, R13, R152, PT ;  /* 0x000000980d00720c */ /* 0x000fc60003f66270 */
[----:B------:R-:W-:Y:S01]  /*3820*/  HMMA.16816.F32.BF16 R24, R148, R10, R24 ;  /* 0x0000000a9418723c */ /* 0x000fe20000041818 */
[----:B------:R-:W-:Y:S02]  /*3830*/  FSEL R13, R51, -INF , !P2 ;  /* 0xff800000330d7808 */ /* 0x000fe40005000000 */
[----:B------:R-:W-:Y:S02]  /*3840*/  FSEL R95, R49, -INF , !P2 ;  /* 0xff800000315f7808 */ /* 0x000fe40005000000 */
[-C--:B------:R-:W-:Y:S02]  /*3850*/  ISETP.GE.AND P2, PT, R41, R152.reuse, PT ;  /* 0x000000982900720c */ /* 0x080fe40003f46270 */
[----:B------:R-:W-:Y:S01]  /*3860*/  FSEL R40, R45, -INF , !P0 ;  /* 0xff8000002d287808 */ /* 0x000fe20004000000 */
[----:B------:R-:W-:Y:S01]  /*3870*/  VIADD R45, R193, 0xe1 ;  /* 0x000000e1c12d7836 */ /* 0x000fe20000000000 */
[----:B------:R-:W-:Y:S02]  /*3880*/  ISETP.GE.AND P6, PT, R61, R152, PT ;  /* 0x000000983d00720c */ /* 0x000fe40003fc6270 */
[----:B------:R-:W-:-:S02]  /*3890*/  FSEL R14, R46, -INF , !P1 ;  /* 0xff8000002e0e7808 */ /* 0x000fc40004800000 */
[----:B------:R-:W-:Y:S02]  /*38a0*/  FSEL R41, R44, -INF , !P1 ;  /* 0xff8000002c297808 */ /* 0x000fe40004800000 */
[----:B------:R-:W-:Y:S02]  /*38b0*/  FSEL R178, R79, -INF , !P5 ;  /* 0xff8000004fb27808 */ /* 0x000fe40006800000 */
[----:B------:R-:W-:Y:S01]  /*38c0*/  FSEL R42, R77, -INF , !P5 ;  /* 0xff8000004d2a7808 */ /* 0x000fe20006800000 */
[----:B------:R-:W-:Y:S01]  /*38d0*/  VIADD R11, R193, 0xe9 ;  /* 0x000000e9c10b7836 */ /* 0x000fe20000000000 */
[-C--:B------:R-:W-:Y:S02]  /*38e0*/  ISETP.GE.AND P1, PT, R15, R152.reuse, PT ;  /* 0x000000980f00720c */ /* 0x080fe40003f26270 */
[----:B------:R-:W-:Y:S01]  /*38f0*/  ISETP.GE.AND P5, PT, R9, R152, PT ;  /* 0x000000980900720c */ /* 0x000fe20003fa6270 */
[----:B------:R-:W-:Y:S01]  /*3900*/  VIADD R9, R193, 0xf0 ;  /* 0x000000f0c1097836 */ /* 0x000fe20000000000 */
[----:B------:R-:W-:-:S02]  /*3910*/  FSEL R15, R47, -INF , !P0 ;  /* 0xff8000002f0f7808 */ /* 0x000fc40004000000 */
[-C--:B------:R-:W-:Y:S02]  /*3920*/  ISETP.GE.AND P0, PT, R43, R152.reuse, PT ;  /* 0x000000982b00720c */ /* 0x080fe40003f06270 */
[----:B------:R-:W-:Y:S02]  /*3930*/  FSEL R184, R78, -INF , !P6 ;  /* 0xff8000004eb87808 */ /* 0x000fe40007000000 */
[----:B------:R-:W-:Y:S02]  /*3940*/  FSEL R43, R76, -INF , !P6 ;  /* 0xff8000004c2b7808 */ /* 0x000fe40007000000 */
[----:B------:R-:W-:Y:S02]  /*3950*/  ISETP.GE.AND P6, PT, R45, R152, PT ;  /* 0x000000982d00720c */ /* 0x000fe40003fc6270 */
[----:B------:R-:W-:Y:S02]  /*3960*/  FSEL R164, R38, -INF , !P4 ;  /* 0xff80000026a47808 */ /* 0x000fe40006000000 */
[----:B------:R-:W-:-:S02]  /*3970*/  FSEL R45, R36, -INF , !P4 ;  /* 0xff800000242d7808 */ /* 0x000fc40006000000 */
[----:B------:R-:W-:Y:S02]  /*3980*/  FSEL R138, R39, -INF , !P3 ;  /* 0xff800000278a7808 */ /* 0x000fe40005800000 */
[----:B------:R-:W-:Y:S02]  /*3990*/  FSEL R44, R37, -INF , !P3 ;  /* 0xff800000252c7808 */ /* 0x000fe40005800000 */
[-C--:B------:R-:W-:Y:S01]  /*39a0*/  ISETP.GE.AND P4, PT, R11, R152.reuse, PT ;  /* 0x000000980b00720c */ /* 0x080fe20003f86270 */
[----:B------:R-:W-:Y:S01]  /*39b0*/  VIADD R11, R193, 0xf1 ;  /* 0x000000f1c10b7836 */ /* 0x000fe20000000000 */
[----:B------:R-:W-:Y:S01]  /*39c0*/  ISETP.GE.AND P3, PT, R9, R152, PT ;  /* 0x000000980900720c */ /* 0x000fe20003f66270 */
[C---:B------:R-:W-:Y:S02]  /*39d0*/  VIADD R9, R193.reuse, 0xf8 ;  /* 0x000000f8c1097836 */ /* 0x040fe40000000000 */
[----:B------:R-:W-:Y:S01]  /*39e0*/  VIADD R193, R193, 0xf9 ;  /* 0x000000f9c1c17836 */ /* 0x000fe20000000000 */
[----:B----4-:R-:W-:Y:S01]  /*39f0*/  HMMA.16816.F32.BF16 R20, R148, R56, R20 ;  /* 0x000000389414723c */ /* 0x010fe20000041814 */
[----:B------:R-:W-:-:S02]  /*3a00*/  FSEL R245, R30, -INF , !P0 ;  /* 0xff8000001ef57808 */ /* 0x000fc40004000000 */
[----:B------:R-:W-:Y:S02]  /*3a10*/  FSEL R61, R28, -INF , !P0 ;  /* 0xff8000001c3d7808 */ /* 0x000fe40004000000 */
[----:B------:R-:W-:-:S03]  /*3a20*/  ISETP.GE.AND P0, PT, R193, R152, PT ;  /* 0x00000098c100720c */ /* 0x000fc60003f06270 */
[----:B------:R-:W-:Y:S01]  /*3a30*/  HMMA.16816.F32.BF16 R16, R148, R58, R16 ;  /* 0x0000003a9410723c */ /* 0x000fe20000041810 */
[----:B------:R-:W-:Y:S02]  /*3a40*/  FSEL R193, R27, -INF , !P4 ;  /* 0xff8000001bc17808 */ /* 0x000fe40006000000 */
[----:B------:R-:W-:Y:S02]  /*3a50*/  FSEL R57, R25, -INF , !P4 ;  /* 0xff80000019397808 */ /* 0x000fe40006000000 */
[----:B------:R-:W-:Y:S02]  /*3a60*/  ISETP.NE.AND P4, PT, R4, 0x1, PT ;  /* 0x000000010400780c */ /* 0x000fe40003f85270 */
[----:B------:R-:W-:Y:S02]  /*3a70*/  FSEL R136, R34, -INF , !P2 ;  /* 0xff80000022887808 */ /* 0x000fe40005000000 */
[----:B------:R-:W-:Y:S02]  /*3a80*/  FSEL R47, R32, -INF , !P2 ;  /* 0xff800000202f7808 */ /* 0x000fe40005000000 */
[----:B------:R-:W-:-:S02]  /*3a90*/  FSEL R247, R35, -INF , !P1 ;  /* 0xff80000023f77808 */ /* 0x000fc40004800000 */
[----:B------:R-:W-:Y:S01]  /*3aa0*/  FSEL R46, R33, -INF , !P1 ;  /* 0xff800000212e7808 */ /* 0x000fe20004800000 */
[----:B------:R-:W-:Y:S01]  /*3ab0*/  BSSY.RECONVERGENT B1, `(.L_x_516) ;  /* 0x0000077000017945 */ /* 0x000fe20003800200 */
[-C--:B------:R-:W-:Y:S02]  /*3ac0*/  ISETP.GE.AND P2, PT, R11, R152.reuse, PT ;  /* 0x000000980b00720c */ /* 0x080fe40003f46270 */
[----:B------:R-:W-:Y:S02]  /*3ad0*/  ISETP.GE.AND P1, PT, R9, R152, PT ;  /* 0x000000980900720c */ /* 0x000fe40003f26270 */
[----:B------:R-:W-:Y:S02]  /*3ae0*/  FSEL R243, R31, -INF , !P6 ;  /* 0xff8000001ff37808 */ /* 0x000fe40007000000 */
[----:B------:R-:W-:Y:S02]  /*3af0*/  FSEL R59, R29, -INF , !P6 ;  /* 0xff8000001d3b7808 */ /* 0x000fe40007000000 */
[----:B------:R-:W-:-:S02]  /*3b00*/  FSEL R239, R26, -INF , !P5 ;  /* 0xff8000001aef7808 */ /* 0x000fc40006800000 */
[----:B------:R-:W-:Y:S02]  /*3b10*/  FSEL R56, R24, -INF , !P5 ;  /* 0xff80000018387808 */ /* 0x000fe40006800000 */
[----:B------:R-:W-:Y:S02]  /*3b20*/  FSEL R55, R22, -INF , !P3 ;  /* 0xff80000016377808 */ /* 0x000fe40005800000 */
[----:B------:R-:W-:Y:S02]  /*3b30*/  FSEL R54, R20, -INF , !P3 ;  /* 0xff80000014367808 */ /* 0x000fe40005800000 */
[----:B------:R-:W-:Y:S02]  /*3b40*/  FSEL R52, R23, -INF , !P2 ;  /* 0xff80000017347808 */ /* 0x000fe40005000000 */
[----:B------:R-:W-:Y:S02]  /*3b50*/  FSEL R53, R21, -INF , !P2 ;  /* 0xff80000015357808 */ /* 0x000fe40005000000 */
[----:B------:R-:W-:-:S02]  /*3b60*/  FSEL R51, R18, -INF , !P1 ;  /* 0xff80000012337808 */ /* 0x000fc40004800000 */
[----:B------:R-:W-:Y:S02]  /*3b70*/  FSEL R50, R16, -INF , !P1 ;  /* 0xff80000010327808 */ /* 0x000fe40004800000 */
[----:B------:R-:W-:Y:S02]  /*3b80*/  FSEL R49, R19, -INF , !P0 ;  /* 0xff80000013317808 */ /* 0x000fe40004000000 */
[----:B------:R-:W-:Y:S01]  /*3b90*/  FSEL R48, R17, -INF , !P0 ;  /* 0xff80000011307808 */ /* 0x000fe20004000000 */
[----:B------:R-:W-:Y:S06]  /*3ba0*/  BAR.SYNC.DEFER_BLOCKING 0x0 ;  /* 0x0000000000007b1d */ /* 0x000fec0000010000 */
[----:B------:R-:W-:Y:S05]  /*3bb0*/  @!P4 BRA `(.L_x_517) ;  /* 0x000000040098c947 */ /* 0x000fea0003800000 */
[----:B------:R-:W-:Y:S01]  /*3bc0*/  ISETP.NE.U32.AND P0, PT, R232, RZ, PT ;  /* 0x000000ffe800720c */ /* 0x000fe20003f05070 */
[----:B------:R-:W-:Y:S03]  /*3bd0*/  BSSY.RECONVERGENT B0, `(.L_x_518) ;  /* 0x0000048000007945 */ /* 0x000fe60003800200 */
[----:B------:R-:W-:-:S13]  /*3be0*/  ISETP.NE.AND.EX P0, PT, R233, RZ, PT, P0 ;  /* 0x000000ffe900720c */ /* 0x000fda0003f05300 */
[----:B------:R-:W-:Y:S05]  /*3bf0*/  @P0 BRA `(.L_x_519) ;  /* 0x0000000000240947 */ /* 0x000fea0003800000 */
[----:B------:R-:W2:Y:S01]  /*3c00*/  LD.E R0, desc[UR4][R2.64+0x38] ;  /* 0x0000380402007980 */ /* 0x000ea2000c101900 */
[----:B------:R-:W-:Y:S02]  /*3c10*/  UMOV UR6, URZ ;  /* 0x000000ff00067c82 */ /* 0x000fe40008000000 */
[----:B------:R-:W-:Y:S01]  /*3c20*/  IADD3 R9, P0, PT, RZ, -UR6, RZ ;  /* 0x80000006ff097c10 */ /* 0x000fe2000ff1e0ff */
[----:B--2---:R-:W-:-:S04]  /*3c30*/  IMAD.SHL.U32 R0, R0, 0x100, RZ ;  /* 0x0000010000007824 */ /* 0x004fc800078e00ff */
[----:B------:R-:W-:-:S05]  /*3c40*/  IMAD.X R0, RZ, RZ, ~R0, P0 ;  /* 0x000000ffff007224 */ /* 0x000fca00000e0e00 */
[----:B------:R-:W-:-:S04]  /*3c50*/  SHF.R.S64 R9, R9, 0x1f, R0 ;  /* 0x0000001f09097819 */ /* 0x000fc80000001000 */
[----:B------:R-:W-:-:S04]  /*3c60*/  IADD3 R218, P0, PT, R9, R218, RZ ;  /* 0x000000da09da7210 */ /* 0x000fc80007f1e0ff */
[----:B------:R-:W-:Y:S01]  /*3c70*/  LEA.HI.X.SX32 R219, R0, R219, 0x1, P0 ;  /* 0x000000db00db7211 */ /* 0x000fe200000f0eff */
[----:B------:R-:W-:Y:S05]  /*3c80*/  BRA `(.L_x_520) ;  /* 0x0000000000f07947 */ /* 0x000fea0003800000 */
.L_x_519:
[----:B------:R-:W2:Y:S01]  /*3c90*/  LD.E R19, desc[UR4][R2.64+0x170] ;  /* 0x0001700402137980 */ /* 0x000ea2000c101900 */
[----:B------:R-:W-:Y:S02]  /*3ca0*/  LEA R16, R4, 0xfffffe00, 0x8 ;  /* 0xfffffe0004107811 */ /* 0x000fe400078e40ff */
[----:B------:R-:W-:Y:S02]  /*3cb0*/  IABS R8, R230 ;  /* 0x000000e600087213 */ /* 0x000fe40000000000 */
[----:B------:R-:W-:Y:S02]  /*3cc0*/  IABS R0, R16 ;  /* 0x0000001000007213 */ /* 0x000fe40000000000 */
[-C--:B--2---:R-:W-:Y:S02]  /*3cd0*/  IABS R10, R19.reuse ;  /* 0x00000013000a7213 */ /* 0x084fe40000000000 */
[-C--:B------:R-:W-:Y:S02]  /*3ce0*/  IABS R9, R19.reuse ;  /* 0x0000001300097213 */ /* 0x080fe40000000000 */
[----:B------:R-:W1:Y:S01]  /*3cf0*/  I2F.RP R11, R10 ;  /* 0x0000000a000b7306 */ /* 0x000e620000209400 */
[----:B------:R-:W-:-:S02]  /*3d00*/  LOP3.LUT R16, R16, R19, RZ, 0x3c, !PT ;  /* 0x0000001310107212 */ /* 0x000fc400078e3cff */
[----:B------:R-:W-:Y:S02]  /*3d10*/  IMAD.MOV R9, RZ, RZ, -R9 ;  /* 0x000000ffff097224 */ /* 0x000fe400078e0a09 */
[----:B------:R-:W-:-:S03]  /*3d20*/  ISETP.GE.AND P0, PT, R16, RZ, PT ;  /* 0x000000ff1000720c */ /* 0x000fc60003f06270 */
[----:B-1----:R-:W1:Y:S02]  /*3d30*/  MUFU.RCP R20, R11 ;  /* 0x0000000b00147308 */ /* 0x002e640000001000 */
[----:B-1----:R-:W-:-:S06]  /*3d40*/  VIADD R20, R20, 0xffffffe ;  /* 0x0ffffffe14147836 */ /* 0x002fcc0000000000 */
[----:B------:R-:W1:Y:S02]  /*3d50*/  F2I.FTZ.U32.TRUNC.NTZ R21, R20 ;  /* 0x0000001400157305 */ /* 0x000e64000021f000 */
[----:B-1----:R-:W-:Y:S01]  /*3d60*/  IMAD.MOV R17, RZ, RZ, -R21 ;  /* 0x000000ffff117224 */ /* 0x002fe200078e0a15 */
[----:B------:R-:W-:-:S03]  /*3d70*/  MOV R20, RZ ;  /* 0x000000ff00147202 */ /* 0x000fc60000000f00 */
[----:B------:R-:W-:-:S04]  /*3d80*/  IMAD R17, R17, R10, RZ ;  /* 0x0000000a11117224 */ /* 0x000fc800078e02ff */
[----:B------:R-:W-:-:S06]  /*3d90*/  IMAD.HI.U32 R17, R21, R17, R20 ;  /* 0x0000001115117227 */ /* 0x000fcc00078e0014 */
[----:B------:R-:W-:-:S04]  /*3da0*/  IMAD.HI.U32 R11, R17, R0, RZ ;  /* 0x00000000110b7227 */ /* 0x000fc800078e00ff */
[----:B------:R-:W-:-:S04]  /*3db0*/  IMAD.HI.U32 R17, R17, R8, RZ ;  /* 0x0000000811117227 */ /* 0x000fc800078e00ff */
[----:B------:R-:W-:Y:S01]  /*3dc0*/  IMAD R21, R11, R9, R0 ;  /* 0x000000090b157224 */ /* 0x000fe200078e0200 */
[----:B------:R-:W-:Y:S01]  /*3dd0*/  LOP3.LUT R0, R230, R19, RZ, 0x3c, !PT ;  /* 0x00000013e6007212 */ /* 0x000fe200078e3cff */
[----:B------:R-:W-:-:S03]  /*3de0*/  IMAD R9, R17, R9, R8 ;  /* 0x0000000911097224 */ /* 0x000fc600078e0208 */
[C---:B------:R-:W-:Y:S02]  /*3df0*/  ISETP.GT.U32.AND P1, PT, R10.reuse, R21, PT ;  /* 0x000000150a00720c */ /* 0x040fe40003f24070 */
[----:B------:R-:W-:Y:S02]  /*3e00*/  ISETP.GT.U32.AND P3, PT, R10, R9, PT ;  /* 0x000000090a00720c */ /* 0x000fe40003f64070 */
[----:B------:R-:W-:Y:S02]  /*3e10*/  ISETP.GE.AND P2, PT, R0, RZ, PT ;  /* 0x000000ff0000720c */ /* 0x000fe40003f46270 */
[----:B------:R-:W-:-:S07]  /*3e20*/  LOP3.LUT R0, RZ, R19, RZ, 0x33, !PT ;  /* 0x00000013ff007212 */ /* 0x000fce00078e33ff */
[----:B------:R-:W-:Y:S02]  /*3e30*/  @!P1 IMAD.IADD R21, R21, 0x1, -R10 ;  /* 0x0000000115159824 */ /* 0x000fe400078e0a0a */
[-C--:B------:R-:W-:Y:S01]  /*3e40*/  @!P3 IADD3 R9, PT, PT, R9, -R10.reuse, RZ ;  /* 0x8000000a0909b210 */ /* 0x080fe20007ffe0ff */
[----:B------:R-:W-:Y:S01]  /*3e50*/  @!P1 VIADD R11, R11, 0x1 ;  /* 0x000000010b0b9836 */ /* 0x000fe20000000000 */
[----:B------:R-:W-:Y:S01]  /*3e60*/  ISETP.NE.AND P1, PT, R19, RZ, PT ;  /* 0x000000ff1300720c */ /* 0x000fe20003f25270 */
[----:B------:R-:W-:Y:S01]  /*3e70*/  @!P3 VIADD R17, R17, 0x1 ;  /* 0x000000011111b836 */ /* 0x000fe20000000000 */
[-C--:B------:R-:W-:Y:S02]  /*3e80*/  ISETP.GE.U32.AND P5, PT, R21, R10.reuse, PT ;  /* 0x0000000a1500720c */ /* 0x080fe40003fa6070 */
[----:B------:R-:W-:Y:S01]  /*3e90*/  ISETP.GE.U32.AND P6, PT, R9, R10, PT ;  /* 0x0000000a0900720c */ /* 0x000fe20003fc6070 */
[----:B------:R-:W2:Y:S10]  /*3ea0*/  LD.E.64 R20, desc[UR4][R2.64+0x20] ;  /* 0x0000200402147980 */ /* 0x000eb4000c101b00 */
[----:B------:R-:W-:-:S02]  /*3eb0*/  @P5 IADD3 R11, PT, PT, R11, 0x1, RZ ;  /* 0x000000010b0b5810 */ /* 0x000fc40007ffe0ff */
[----:B------:R-:W-:-:S03]  /*3ec0*/  @P6 VIADD R17, R17, 0x1 ;  /* 0x0000000111116836 */ /* 0x000fc60000000000 */
[----:B------:R-:W-:Y:S02]  /*3ed0*/  @!P0 IMAD.MOV R11, RZ, RZ, -R11 ;  /* 0x000000ffff0b8224 */ /* 0x000fe400078e0a0b */
[----:B------:R-:W-:-:S03]  /*3ee0*/  @!P2 IADD3 R17, PT, PT, -R17, RZ, RZ ;  /* 0x000000ff1111a210 */ /* 0x000fc60007ffe1ff */
[C---:B------:R-:W-:Y:S02]  /*3ef0*/  SEL R8, R0.reuse, R11, !P1 ;  /* 0x0000000b00087207 */ /* 0x040fe40004800000 */
[----:B------:R-:W-:Y:S02]  /*3f00*/  SEL R11, R0, R17, !P1 ;  /* 0x00000011000b7207 */ /* 0x000fe40004800000 */
[----:B------:R-:W3:Y:S01]  /*3f10*/  LD.E.64 R16, desc[UR4][R2.64+0x38] ;  /* 0x0000380402107980 */ /* 0x000ee2000c101b00 */
[----:B------:R-:W-:-:S04]  /*3f20*/  IMAD.WIDE R24, R8, 0x4, R240 ;  /* 0x0000000408187825 */ /* 0x000fc800078e02f0 */
[C---:B------:R-:W-:Y:S01]  /*3f30*/  IMAD.WIDE R22, R11.reuse, 0x4, R240 ;  /* 0x000000040b167825 */ /* 0x040fe200078e02f0 */
[----:B------:R-:W4:Y:S04]  /*3f40*/  LD.E R9, desc[UR4][R24.64] ;  /* 0x0000000418097980 */ /* 0x000f28000c101900 */
[----:B------:R-:W4:Y:S01]  /*3f50*/  LD.E R0, desc[UR4][R22.64] ;  /* 0x0000000416007980 */ /* 0x000f22000c101900 */
[----:B------:R-:W-:-:S04]  /*3f60*/  IMAD.IADD R8, R11, 0x1, -R8 ;  /* 0x000000010b087824 */ /* 0x000fc800078e0a08 */
[----:B------:R-:W-:-:S05]  /*3f70*/  IMAD R19, R19, R8, -0x100 ;  /* 0xffffff0013137424 */ /* 0x000fca00078e0208 */
[----:B------:R-:W-:Y:S01]  /*3f80*/  SHF.R.S32.HI R11, RZ, 0x1f, R19 ;  /* 0x0000001fff0b7819 */ /* 0x000fe20000011413 */
[-C--:B---3--:R-:W-:Y:S02]  /*3f90*/  IMAD R8, R17, R19.reuse, RZ ;  /* 0x0000001311087224 */ /* 0x088fe400078e02ff */
[----:B------:R-:W-:-:S04]  /*3fa0*/  IMAD.WIDE.U32 R18, R16, R19, RZ ;  /* 0x0000001310127225 */ /* 0x000fc800078e00ff */
[----:B------:R-:W-:Y:S01]  /*3fb0*/  IMAD R8, R16, R11, R8 ;  /* 0x0000000b10087224 */ /* 0x000fe200078e0208 */
[----:B----4-:R-:W-:-:S03]  /*3fc0*/  IADD3 R9, PT, PT, R9, -R0, RZ ;  /* 0x8000000009097210 */ /* 0x010fc60007ffe0ff */
[----:B------:R-:W-:Y:S01]  /*3fd0*/  IMAD.IADD R19, R19, 0x1, R8 ;  /* 0x0000000113137824 */ /* 0x000fe200078e0208 */
[----:B------:R-:W-:Y:S01]  /*3fe0*/  SHF.R.S32.HI R0, RZ, 0x1f, R9 ;  /* 0x0000001fff007819 */ /* 0x000fe20000011409 */
[----:B--2---:R-:W-:Y:S02]  /*3ff0*/  IMAD R11, R21, R9, RZ ;  /* 0x00000009150b7224 */ /* 0x004fe400078e02ff */
[----:B------:R-:W-:-:S04]  /*4000*/  IMAD.WIDE.U32 R8, R9, R20, R18 ;  /* 0x0000001409087225 */ /* 0x000fc800078e0012 */
[----:B------:R-:W-:Y:S01]  /*4010*/  IMAD R0, R20, R0, R11 ;  /* 0x0000000014007224 */ /* 0x000fe200078e020b */
[----:B------:R-:W-:-:S04]  /*4020*/  LEA R218, P0, R8, R218, 0x1 ;  /* 0x000000da08da7211 */ /* 0x000fc800078008ff */
[----:B------:R-:W-:-:S04]  /*4030*/  IADD3 R0, PT, PT, R9, R0, RZ ;  /* 0x0000000009007210 */ /* 0x000fc80007ffe0ff */
[----:B------:R-:W-:Y:S02]  /*4040*/  LEA.HI.X R219, R8, R219, R0, 0x1, P0 ;  /* 0x000000db08db7211 */ /* 0x000fe400000f0c00 */
.L_x_520:
[----:B------:R-:W-:Y:S05]  /*4050*/  BSYNC.RECONVERGENT B0 ;  /* 0x0000000000007941 */ /* 0x000fea0003800200 */
.L_x_518:
[C---:B------:R-:W-:Y:S01]  /*4060*/  IMAD.SHL.U32 R9, R216.reuse, 0x40, RZ ;  /* 0x00000040d8097824 */ /* 0x040fe200078e00ff */
[----:B------:R-:W-:Y:S01]  /*4070*/  SHF.L.U64.HI R0, R216, 0x6, R217 ;  /* 0x00000006d8007819 */ /* 0x000fe200000102d9 */
[----:B------:R-:W-:Y:S01]  /*4080*/  @!PT LDS RZ, [RZ] ;  /* 0x00000000fffff984 */ /* 0x000fe20000000800 */
[----:B------:R-:W-:Y:S01]  /*4090*/  @!PT LDS RZ, [RZ] ;  /* 0x00000000fffff984 */ /* 0x000fe20000000800 */
[----:B------:R-:W-:Y:S01]  /*40a0*/  @!PT LDS RZ, [RZ] ;  /* 0x00000000fffff984 */ /* 0x000fe20000000800 */
[----:B------:R1:W-:Y:S03]  /*40b0*/  LDGSTS.E.BYPASS.LTC128B.128 [R225+0x1000], desc[UR4][R218.64] ;  /* 0x01000000dae17fae */ /* 0x0003e6000b981a04 */
[----:B------:R-:W-:-:S04]  /*40c0*/  IADD3 R20, P0, PT, R9, R218, RZ ;  /* 0x000000da09147210 */ /* 0x000fc80007f1e0ff */
[----:B------:R-:W-:Y:S01]  /*40d0*/  IADD3 R18, P1, PT, R20, R9, RZ ;  /* 0x0000000914127210 */ /* 0x000fe20007f3e0ff */
[----:B------:R-:W-:-:S03]  /*40e0*/  IMAD.X R21, R0, 0x1, R219, P0 ;  /* 0x0000000100157824 */ /* 0x000fc600000e06db */
[-C--:B------:R-:W-:Y:S01]  /*40f0*/  IADD3 R16, P0, PT, R18, R9.reuse, RZ ;  /* 0x0000000912107210 */ /* 0x080fe20007f1e0ff */
[--C-:B------:R-:W-:Y:S01]  /*4100*/  IMAD.X R19, R21, 0x1, R0.reuse, P1 ;  /* 0x0000000115137824 */ /* 0x100fe200008e0600 */
[----:B------:R1:W-:Y:S02]  /*4110*/  LDGSTS.E.BYPASS.LTC128B.128 [R225+0x1800], desc[UR4][R20.64] ;  /* 0x0180000014e17fae */ /* 0x0003e4000b981a04 */
        /* <DEDUP_REMOVED lines=9> */
[----:B------:R-:W-:Y:S01]  /*41b0*/  IADD3 R24, P0, PT, R8, R9, RZ ;  /* 0x0000000908187210 */ /* 0x000fe20007f1e0ff */
[--C-:B------:R-:W-:Y:S01]  /*41c0*/  IMAD.X R9, R23, 0x1, R0.reuse, P1 ;  /* 0x0000000117097824 */ /* 0x100fe200008e0600 */
[----:B------:R1:W-:Y:S03]  /*41d0*/  LDGSTS.E.BYPASS.LTC128B.128 [R225+0x3800], desc[UR4][R22.64] ;  /* 0x0380000016e17fae */ /* 0x0003e6000b981a04 */
[----:B------:R-:W-:Y:S01]  /*41e0*/  IMAD.X R25, R9, 0x1, R0, P0 ;  /* 0x0000000109197824 */ /* 0x000fe200000e0600 */
[----:B------:R1:W-:Y:S04]  /*41f0*/  LDGSTS.E.BYPASS.LTC128B.128 [R225+0x4000], desc[UR4][R8.64] ;  /* 0x0400000008e17fae */ /* 0x0003e8000b981a04 */
[----:B------:R1:W-:Y:S04]  /*4200*/  LDGSTS.E.BYPASS.LTC128B.128 [R225+0x4800], desc[UR4][R24.64] ;  /* 0x0480000018e17fae */ /* 0x0003e8000b981a04 */
[----:B------:R-:W0:Y:S02]  /*4210*/  LDGDEPBAR ;  /* 0x00000000000079af */ /* 0x000e240000000000 */
.L_x_517:
[----:B------:R-:W-:Y:S05]  /*4220*/  BSYNC.RECONVERGENT B1 ;  /* 0x0000000000017941 */ /* 0x000fea0003800200 */
.L_x_516:
[----:B------:R-:W-:Y:S01]  /*4230*/  FMNMX3.FTZ R0, R167, R189, R144, !PT ;  /* 0x000000bda7007276 */ /* 0x000fe20007810090 */
[----:B------:R-:W2:Y:S01]  /*4240*/  LD.E R93, desc[UR4][R2.64+0xdc] ;  /* 0x0000dc04025d7980 */ /* 0x000ea2000c101900 */
[----:B------:R-:W-:Y:S02]  /*4250*/  LOP3.LUT R154, R154, 0x120, R155, 0xf8, !PT ;  /* 0x000001209a9a7812 */ /* 0x000fe400078ef89b */
[----:B------:R-:W-:Y:S02]  /*4260*/  FMNMX3.FTZ R0, R0, R205, R211, !PT ;  /* 0x000000cd00007276 */ /* 0x000fe400078100d3 */
[----:B------:R-:W-:Y:S02]  /*4270*/  LEA R154, R154, R5, 0x1 ;  /* 0x000000059a9a7211 */ /* 0x000fe400078e08ff */
[----:B-1----:R-:W-:Y:S02]  /*4280*/  FMNMX3.FTZ R9, R0, R237, R249, !PT ;  /* 0x000000ed00097276 */ /* 0x002fe400078100f9 */
[----:B------:R-:W-:Y:S01]  /*4290*/  IADD3 R5, PT, PT, R153, R154, RZ ;  /* 0x0000009a99057210 */ /* 0x000fe20007ffe0ff */
[----:B------:R-:W-:Y:S01]  /*42a0*/  LDSM.16.MT88.4 R20, [R154+0x5400] ;  /* 0x005400009a14783b */ /* 0x000fe20000004200 */
[----:B------:R-:W-:-:S03]  /*42b0*/  FMNMX3.FTZ R9, R9, R251, R128, !PT ;  /* 0x000000fb09097276 */ /* 0x000fc60007810080 */
[----:B------:R-:W-:Y:S01]  /*42c0*/  LDSM.16.MT88.4 R16, [R5+0x5000] ;  /* 0x005000000510783b */ /* 0x000fe20000004200 */
[----:B------:R-:W-:-:S03]  /*42d0*/  FMNMX3.FTZ R9, R9, R130, R122, !PT ;  /* 0x0000008209097276 */ /* 0x000fc6000781007a */
[----:B------:R-:W-:Y:S01]  /*42e0*/  LDSM.16.MT88.4 R32, [R5+0x5400] ;  /* 0x005400000520783b */ /* 0x000fe20000004200 */
[----:B------:R-:W-:-:S03]  /*42f0*/  FMNMX3.FTZ R9, R9, R120, R118, !PT ;  /* 0x0000007809097276 */ /* 0x000fc60007810076 */
[----:B------:R-:W-:Y:S01]  /*4300*/  LDSM.16.MT88.4 R36, [R154+0x5800] ;  /* 0x005800009a24783b */ /* 0x000fe20000004200 */
[----:B------:R-:W-:-:S04]  /*4310*/  FMNMX3.FTZ R9, R9, R116, R114, !PT ;  /* 0x0000007409097276 */ /* 0x000fc80007810072 */
        /* <DEDUP_REMOVED lines=24> */
[----:B------:R-:W-:-:S05]  /*44a0*/  FMNMX.FTZ R8, R49, R8, !PT ;  /* 0x0000000831087209 */ /* 0x000fca0007810000 */
[----:B------:R-:W1:Y:S02]  /*44b0*/  SHFL.BFLY PT, R9, R8, 0x2, 0x1f ;  /* 0x0c401f0008097f89 */ /* 0x000e6400000e0000 */
[----:B-1----:R-:W-:Y:S02]  /*44c0*/  FMNMX.FTZ R9, R8, R9, !PT ;  /* 0x0000000908097209 */ /* 0x002fe40007810000 */
[----:B------:R-:W-:-:S03]  /*44d0*/  FMNMX3.FTZ R8, R187, R185, R140, !PT ;  /* 0x000000b9bb087276 */ /* 0x000fc6000781008c */
[----:B------:R-:W1:Y:S01]  /*44e0*/  SHFL.BFLY PT, R0, R9, 0x1, 0x1f ;  /* 0x0c201f0009007f89 */ /* 0x000e6200000e0000 */
[----:B------:R-:W-:-:S04]  /*44f0*/  FMNMX3.FTZ R8, R8, R195, R201, !PT ;  /* 0x000000c308087276 */ /* 0x000fc800078100c9 */
[----:B------:R-:W-:-:S04]  /*4500*/  FMNMX3.FTZ R8, R8, R203, R209, !PT ;  /* 0x000000cb08087276 */ /* 0x000fc800078100d1 */
[----:B------:R-:W-:-:S04]  /*4510*/  FMNMX3.FTZ R8, R8, R207, R199, !PT ;  /* 0x000000cf08087276 */ /* 0x000fc800078100c7 */
[----:B------:R-:W-:-:S04]  /*4520*/  FMNMX3.FTZ R8, R8, R197, R191, !PT ;  /* 0x000000c508087276 */ /* 0x000fc800078100bf */
[----:B------:R-:W-:-:S04]  /*4530*/  FMNMX3.FTZ R8, R8, R183, R179, !PT ;  /* 0x000000b708087276 */ /* 0x000fc800078100b3 */
[----:B------:R-:W-:Y:S02]  /*4540*/  FMNMX3.FTZ R8, R8, R181, R177, !PT ;  /* 0x000000b508087276 */ /* 0x000fe400078100b1 */
[----:B-1----:R-:W-:Y:S02]  /*4550*/  FMNMX.FTZ R0, R9, R0, !PT ;  /* 0x0000000009007209 */ /* 0x002fe40007810000 */
[----:B------:R-:W-:Y:S02]  /*4560*/  FMNMX3.FTZ R8, R8, R175, R171, !PT ;  /* 0x000000af08087276 */ /* 0x000fe400078100ab */
[----:B------:R-:W-:Y:S02]  /*4570*/  FSETP.NEU.FTZ.AND P0, PT, R0, -INF , PT ;  /* 0xff8000000000780b */ /* 0x000fe40003f1d000 */
        /* <DEDUP_REMOVED lines=24> */
[----:B------:R-:W1:Y:S01]  /*4700*/  SHFL.BFLY PT, R8, R9, 0x2, 0x1f ;  /* 0x0c401f0009087f89 */ /* 0x000e6200000e0000 */
[----:B--2---:R-:W-:-:S05]  /*4710*/  FMUL.FTZ R88, R93, R0 ;  /* 0x000000005d587220 */ /* 0x004fca0000410000 */
[----:B------:R-:W-:Y:S02]  /*4720*/  FSEL R88, R88, RZ, P0 ;  /* 0x000000ff58587208 */ /* 0x000fe40000000000 */
[----:B-1----:R-:W-:-:S03]  /*4730*/  FMNMX.FTZ R8, R9, R8, !PT ;  /* 0x0000000809087209 */ /* 0x002fc60007810000 */
[-CC-:B------:R-:W-:Y:S01]  /*4740*/  FFMA.FTZ R85, R90, R93.reuse, -R88.reuse ;  /* 0x0000005d5a557223 */ /* 0x180fe20000010858 */
[-CC-:B------:R-:W-:Y:S01]  /*4750*/  FFMA.FTZ R235, R167, R93.reuse, -R88.reuse ;  /* 0x0000005da7eb7223 */ /* 0x180fe20000010858 */
[-CC-:B------:R-:W-:Y:S01]  /*4760*/  FFMA.FTZ R108, R237, R93.reuse, -R88.reuse ;  /* 0x0000005ded6c7223 */ /* 0x180fe20000010858 */
[----:B------:R-:W1:Y:S01]  /*4770*/  SHFL.BFLY PT, R9, R8, 0x1, 0x1f ;  /* 0x0c201f0008097f89 */ /* 0x000e6200000e0000 */
[-CC-:B------:R-:W-:Y:S01]  /*4780*/  FFMA.FTZ R167, R122, R93.reuse, -R88.reuse ;  /* 0x0000005d7aa77223 */ /* 0x180fe20000010858 */
[-CC-:B------:R-:W-:Y:S01]  /*4790*/  FFMA.FTZ R97, R124, R93.reuse, -R88.reuse ;  /* 0x0000005d7c617223 */ /* 0x180fe20000010858 */
[-CC-:B------:R-:W-:Y:S01]  /*47a0*/  FFMA.FTZ R126, R189, R93.reuse, -R88.reuse ;  /* 0x0000005dbd7e7223 */ /* 0x180fe20000010858 */
[-CC-:B------:R-:W-:Y:S01]  /*47b0*/  FFMA.FTZ R231, R144, R93.reuse, -R88.reuse ;  /* 0x0000005d90e77223 */ /* 0x180fe20000010858 */
[-CC-:B------:R-:W-:Y:S01]  /*47c0*/  FFMA.FTZ R112, R205, R93.reuse, -R88.reuse ;  /* 0x0000005dcd707223 */ /* 0x180fe20000010858 */
[----:B------:R-:W-:Y:S01]  /*47d0*/  MUFU.EX2 R235, R235 ;  /* 0x000000eb00eb7308 */ /* 0x000fe20000000800 */
[-CC-:B------:R-:W-:Y:S01]  /*47e0*/  FFMA.FTZ R149, R118, R93.reuse, -R88.reuse ;  /* 0x0000005d76957223 */ /* 0x180fe20000010858 */
[-CC-:B------:R-:W-:Y:S01]  /*47f0*/  FFMA.FTZ R100, R116, R93.reuse, -R88.reuse ;  /* 0x0000005d74647223 */ /* 0x180fe20000010858 */
[-CC-:B------:R-:W-:Y:S01]  /*4800*/  FFMA.FTZ R211, R211, R93.reuse, -R88.reuse ;  /* 0x0000005dd3d37223 */ /* 0x180fe20000010858 */
[-CC-:B------:R-:W-:Y:S01]  /*4810*/  FFMA.FTZ R205, R249, R93.reuse, -R88.reuse ;  /* 0x0000005df9cd7223 */ /* 0x180fe20000010858 */
[-CC-:B------:R-:W-:Y:S01]  /*4820*/  FFMA.FTZ R106, R251, R93.reuse, -R88.reuse ;  /* 0x0000005dfb6a7223 */ /* 0x180fe20000010858 */
[-CC-:B------:R-:W-:Y:S01]  /*4830*/  FFMA.FTZ R72, R75, R93.reuse, -R88.reuse ;  /* 0x0000005d4b487223 */ /* 0x180fe20000010858 */
[-CC-:B------:R-:W-:Y:S01]  /*4840*/  FFMA.FTZ R75, R73, R93.reuse, -R88.reuse ;  /* 0x0000005d494b7223 */ /* 0x180fe20000010858 */
[----:B------:R-:W2:Y:S01]  /*4850*/  MUFU.EX2 R126, R126 ;  /* 0x0000007e007e7308 */ /* 0x000ea20000000800 */
[-CC-:B------:R-:W-:Y:S01]  /*4860*/  FFMA.FTZ R70, R71, R93.reuse, -R88.reuse ;  /* 0x0000005d47467223 */ /* 0x180fe20000010858 */
[-CC-:B------:R-:W-:Y:S01]  /*4870*/  FFMA.FTZ R73, R69, R93.reuse, -R88.reuse ;  /* 0x0000005d45497223 */ /* 0x180fe20000010858 */
[-CC-:B------:R-:W-:Y:S01]  /*4880*/  FFMA.FTZ R71, R65, R93.reuse, -R88.reuse ;  /* 0x0000005d41477223 */ /* 0x180fe20000010858 */
[-CC-:B------:R-:W-:Y:S01]  /*4890*/  FFMA.FTZ R66, R63, R93.reuse, -R88.reuse ;  /* 0x0000005d3f427223 */ /* 0x180fe20000010858 */
[-CC-:B------:R-:W-:Y:S01]  /*48a0*/  FFMA.FTZ R69, R60, R93.reuse, -R88.reuse ;  /* 0x0000005d3c457223 */ /* 0x180fe20000010858 */
[-CC-:B------:R-:W-:Y:S01]  /*48b0*/  FFMA.FTZ R65, R12, R93.reuse, -R88.reuse ;  /* 0x0000005d0c417223 */ /* 0x180fe20000010858 */
[-CC-:B------:R-:W-:Y:S01]  /*48c0*/  FFMA.FTZ R60, R13, R93.reuse, -R88.reuse ;  /* 0x0000005d0d3c7223 */ /* 0x180fe20000010858 */
[----:B------:R-:W-:Y:S01]  /*48d0*/  MUFU.EX2 R231, R231 ;  /* 0x000000e700e77308 */ /* 0x000fe20000000800 */
[--C-:B------:R-:W-:Y:S01]  /*48e0*/  FFMA.FTZ R63, R14, R93, -R88.reuse ;  /* 0x0000005d0e3f7223 */ /* 0x100fe20000010858 */
[----:B-1----:R-:W-:Y:S01]  /*48f0*/  FMNMX.FTZ R148, R8, R9, !PT ;  /* 0x0000000908947209 */ /* 0x002fe20007810000 */
[-CC-:B------:R-:W-:Y:S01]  /*4900*/  FFMA.FTZ R58, R15, R93.reuse, -R88.reuse ;  /* 0x0000005d0f3a7223 */ /* 0x180fe20000010858 */
[----:B------:R-:W1:Y:S01]  /*4910*/  LDSM.16.MT88.4 R8, [R154+0x5000] ;  /* 0x005000009a08783b */ /* 0x000e620000004200 */
[--C-:B------:R-:W-:Y:S01]  /*4920*/  FFMA.FTZ R107, R114, R93, -R88.reuse ;  /* 0x0000005d726b7223 */ /* 0x100fe20000010858 */
[----:B------:R-:W-:Y:S01]  /*4930*/  FSETP.NEU.FTZ.AND P0, PT, R148, -INF , PT ;  /* 0xff8000009400780b */ /* 0x000fe20003f1d000 */
[----:B------:R-:W-:Y:S01]  /*4940*/  FMUL.FTZ R90, R93, R148 ;  /* 0x000000945d5a7220 */ /* 0x000fe20000410000 */
[----:B------:R-:W3:Y:S01]  /*4950*/  MUFU.EX2 R112, R112 ;  /* 0x0000007000707308 */ /* 0x000ee20000000800 */
[----:B--2---:R-:W-:Y:S01]  /*4960*/  F2FP.BF16.F32.PACK_AB R25, R126, R235 ;  /* 0x000000eb7e19723e */ /* 0x004fe200000010ff */
[-CC-:B------:R-:W-:Y:S01]  /*4970*/  FFMA.FTZ R101, R110, R93.reuse, -R88.reuse ;  /* 0x0000005d6e657223 */ /* 0x180fe20000010858 */
[-CC-:B------:R-:W-:Y:S01]  /*4980*/  FFMA.FTZ R189, R128, R93.reuse, -R88.reuse ;  /* 0x0000005d80bd7223 */ /* 0x180fe20000010858 */
[----:B------:R-:W-:Y:S01]  /*4990*/  FSEL R90, R90, RZ, P0 ;  /* 0x000000ff5a5a7208 */ /* 0x000fe20000000000 */
[-CC-:B------:R-:W-:Y:S01]  /*49a0*/  FFMA.FTZ R104, R130, R93.reuse, -R88.reuse ;  /* 0x0000005d82687223 */ /* 0x180fe20000010858 */
[-CC-:B------:R-:W-:Y:S01]  /*49b0*/  FFMA.FTZ R102, R120, R93.reuse, -R88.reuse ;  /* 0x0000005d78667223 */ /* 0x180fe20000010858 */
[-C--:B------:R-:W-:Y:S01]  /*49c0*/  FFMA.FTZ R98, R132, R93.reuse, -R88 ;  /* 0x0000005d84627223 */ /* 0x080fe20000010858 */
        /* <DEDUP_REMOVED lines=10> */
[----:B---3--:R-:W-:Y:S01]  /*4a70*/  F2FP.BF16.F32.PACK_AB R27, R112, R231 ;  /* 0x000000e7701b723e */ /* 0x008fe200000010ff */
        /* <DEDUP_REMOVED lines=8> */
[-C--:B------:R-:W-:Y:S01]  /*4b00*/  FFMA.FTZ R175, R175, R93.reuse, -R90 ;  /* 0x0000005dafaf7223 */ /* 0x080fe2000001085a */
[-C--:B------:R-:W-:Y:S01]  /*4b10*/  FFMA.FTZ R96, R134, R93.reuse, -R88 ;  /* 0x0000005d86607223 */ /* 0x080fe20000010858 */
[-CC-:B------:R-:W-:Y:S01]  /*4b20*/  FFMA.FTZ R132, R171, R93.reuse, -R90.reuse ;  /* 0x0000005dab847223 */ /* 0x180fe2000001085a */
[-C--:B------:R-:W-:Y:S01]  /*4b30*/  FFMA.FTZ R134, R169, R93.reuse, -R90 ;  /* 0x0000005da9867223 */ /* 0x080fe2000001085a */
[-C--:B------:R-:W-:Y:S01]  /*4b40*/  FFMA.FTZ R92, R142, R93.reuse, -R88 ;  /* 0x0000005d8e5c7223 */ /* 0x080fe20000010858 */
[----:B------:R-:W-:Y:S01]  /*4b50*/  MUFU.EX2 R122, R122 ;  /* 0x0000007a007a7308 */ /* 0x000fe20000000800 */
[-CC-:B------:R-:W-:Y:S01]  /*4b60*/  FFMA.FTZ R171, R173, R93.reuse, -R90.reuse ;  /* 0x0000005dadab7223 */ /* 0x180fe2000001085a */
[-C--:B------:R-:W-:Y:S01]  /*4b70*/  FFMA.FTZ R169, R165, R93.reuse, -R90 ;  /* 0x0000005da5a97223 */ /* 0x080fe2000001085a */
[-C--:B------:R-:W-:Y:S01]  /*4b80*/  FFMA.FTZ R165, R138, R93.reuse, -R88 ;  /* 0x0000005d8aa57223 */ /* 0x080fe20000010858 */
[-C--:B------:R-:W-:Y:S01]  /*4b90*/  FFMA.FTZ R138, R161, R93.reuse, -R90 ;  /* 0x0000005da18a7223 */ /* 0x080fe2000001085a */
[-CC-:B------:R-:W-:Y:S01]  /*4ba0*/  FFMA.FTZ R91, R146, R93.reuse, -R88.reuse ;  /* 0x0000005d925b7223 */ /* 0x180fe20000010858 */
[-CC-:B------:R-:W-:Y:S01]  /*4bb0*/  FFMA.FTZ R86, R156, R93.reuse, -R88.reuse ;  /* 0x0000005d9c567223 */ /* 0x180fe20000010858 */
[-CC-:B------:R-:W-:Y:S01]  /*4bc0*/  FFMA.FTZ R89, R158, R93.reuse, -R88.reuse ;  /* 0x0000005d9e597223 */ /* 0x180fe20000010858 */
[----:B------:R-:W3:Y:S01]  /*4bd0*/  MUFU.EX2 R195, R195 ;  /* 0x000000c300c37308 */ /* 0x000ee20000000800 */
[----:B--2---:R-:W-:Y:S01]  /*4be0*/  F2FP.BF16.F32.PACK_AB R24, R237, R124 ;  /* 0x0000007ced18723e */ /* 0x004fe200000010ff */
[-C--:B------:R-:W-:Y:S01]  /*4bf0*/  FFMA.FTZ R84, R160, R93.reuse, -R88 ;  /* 0x0000005da0547223 */ /* 0x080fe20000010858 */
[-CC-:B------:R-:W-:Y:S01]  /*4c00*/  FFMA.FTZ R161, R163, R93.reuse, -R90.reuse ;  /* 0x0000005da3a17223 */ /* 0x180fe2000001085a */
[-CC-:B------:R-:W-:Y:S01]  /*4c10*/  FFMA.FTZ R140, R159, R93.reuse, -R90.reuse ;  /* 0x0000005d9f8c7223 */ /* 0x180fe2000001085a */
[-CC-:B------:R-:W-:Y:S01]  /*4c20*/  FFMA.FTZ R157, R157, R93.reuse, -R90.reuse ;  /* 0x0000005d9d9d7223 */ /* 0x180fe2000001085a */
[-C--:B------:R-:W-:Y:S01]  /*4c30*/  FFMA.FTZ R142, R145, R93.reuse, -R90 ;  /* 0x0000005d918e7223 */ /* 0x080fe2000001085a */
[-CC-:B------:R-:W-:Y:S01]  /*4c40*/  FFMA.FTZ R87, R94, R93.reuse, -R88.reuse ;  /* 0x0000005d5e577223 */ /* 0x180fe20000010858 */
[----:B------:R-:W2:Y:S01]  /*4c50*/  MUFU.EX2 R108, R108 ;  /* 0x0000006c006c7308 */ /* 0x000ea20000000800 */
[-CC-:B------:R-:W-:Y:S01]  /*4c60*/  FFMA.FTZ R82, R162, R93.reuse, -R88.reuse ;  /* 0x0000005da2527223 */ /* 0x180fe20000010858 */
[-C--:B------:R-:W-:Y:S01]  /*4c70*/  FFMA.FTZ R80, R166, R93.reuse, -R88 ;  /* 0x0000005da6507223 */ /* 0x080fe20000010858 */
[-CC-:B------:R-:W-:Y:S01]  /*4c80*/  FFMA.FTZ R145, R147, R93.reuse, -R90.reuse ;  /* 0x0000005d93917223 */ /* 0x180fe2000001085a */
[-CC-:B------:R-:W-:Y:S01]  /*4c90*/  FFMA.FTZ R143, R143, R93.reuse, -R90.reuse ;  /* 0x0000005d8f8f7223 */ /* 0x180fe2000001085a */
[-CC-:B------:R-:W-:Y:S01]  /*4ca0*/  FFMA.FTZ R144, R141, R93.reuse, -R90.reuse ;  /* 0x0000005d8d907223 */ /* 0x180fe2000001085a */
[-C--:B------:R-:W-:Y:S01]  /*4cb0*/  FFMA.FTZ R150, R135, R93.reuse, -R90 ;  /* 0x0000005d87967223 */ /* 0x080fe2000001085a */
[-CC-:B------:R-:W-:Y:S01]  /*4cc0*/  FFMA.FTZ R83, R168, R93.reuse, -R88.reuse ;  /* 0x0000005da8537223 */ /* 0x180fe20000010858 */
[----:B------:R-:W-:Y:S01]  /*4cd0*/  MUFU.EX2 R205, R205 ;  /* 0x000000cd00cd7308 */ /* 0x000fe20000000800 */
[----:B---3--:R-:W-:Y:S01]  /*4ce0*/  F2FP.BF16.F32.PACK_AB R26, R195, R122 ;  /* 0x0000007ac31a723e */ /* 0x008fe200000010ff */
[-CC-:B------:R-:W-:Y:S01]  /*4cf0*/  FFMA.FTZ R78, R170, R93.reuse, -R88.reuse ;  /* 0x0000005daa4e7223 */ /* 0x180fe20000010858 */
[-CC-:B------:R-:W-:Y:S01]  /*4d00*/  FFMA.FTZ R81, R172, R93.reuse, -R88.reuse ;  /* 0x0000005dac517223 */ /* 0x180fe20000010858 */
[-C--:B------:R-:W-:Y:S01]  /*4d10*/  FFMA.FTZ R76, R174, R93.reuse, -R88 ;  /* 0x0000005dae4c7223 */ /* 0x080fe20000010858 */
[-CC-:B------:R-:W-:Y:S01]  /*4d20*/  FFMA.FTZ R137, R137, R93.reuse, -R90.reuse ;  /* 0x0000005d89897223 */ /* 0x180fe2000001085a */
[-CC-:B------:R-:W-:Y:S01]  /*4d30*/  FFMA.FTZ R146, R139, R93.reuse, -R90.reuse ;  /* 0x0000005d8b927223 */ /* 0x180fe2000001085a */
[-C--:B------:R-:W-:Y:S01]  /*4d40*/  FFMA.FTZ R135, R133, R93.reuse, -R90 ;  /* 0x0000005d85877223 */ /* 0x080fe2000001085a */
[----:B------:R-:W3:Y:S01]  /*4d50*/  MUFU.EX2 R106, R106 ;  /* 0x0000006a006a7308 */ /* 0x000ee20000000800 */
[C---:B-1----:R-:W-:Y:S01]  /*4d60*/  HMMA.16816.F32.BF16 R12, R24.reuse, R8, RZ ;  /* 0x00000008180c723c */ /* 0x042fe200000418ff */
[-CC-:B------:R-:W-:Y:S01]  /*4d70*/  FFMA.FTZ R79, R176, R93.reuse, -R88.reuse ;  /* 0x0000005db04f7223 */ /* 0x180fe20000010858 */
[-CC-:B------:R-:W-:Y:S01]  /*4d80*/  FFMA.FTZ R74, R180, R93.reuse, -R88.reuse ;  /* 0x0000005db44a7223 */ /* 0x180fe20000010858 */
[-C--:B------:R-:W-:Y:S01]  /*4d90*/  FFMA.FTZ R77, R182, R93.reuse, -R88 ;  /* 0x0000005db64d7223 */ /* 0x080fe20000010858 */
[-CC-:B------:R-:W-:Y:S01]  /*4da0*/  FFMA.FTZ R129, R129, R93.reuse, -R90.reuse ;  /* 0x0000005d81817223 */ /* 0x180fe2000001085a */
[-CC-:B------:R-:W-:Y:S01]  /*4db0*/  FFMA.FTZ R156, R131, R93.reuse, -R90.reuse ;  /* 0x0000005d839c7223 */ /* 0x180fe2000001085a */
[-CC-:B------:R-:W-:Y:S01]  /*4dc0*/  FFMA.FTZ R127, R127, R93.reuse, -R90.reuse ;  /* 0x0000005d7f7f7223 */ /* 0x180fe2000001085a */
[----:B------:R-:W-:Y:S01]  /*4dd0*/  MUFU.EX2 R187, R187 ;  /* 0x000000bb00bb7308 */ /* 0x000fe20000000800 */
[C---:B------:R-:W-:Y:S01]  /*4de0*/  HMMA.16816.F32.BF16 R8, R24.reuse, R10, RZ ;  /* 0x0000000a1808723c */ /* 0x040fe200000418ff */
[-C--:B------:R-:W-:Y:S01]  /*4df0*/  FFMA.FTZ R158, R125, R93.reuse, -R90 ;  /* 0x0000005d7d9e7223 */ /* 0x080fe2000001085a */
[-C--:B------:R-:W-:Y:S01]  /*4e00*/  FFMA.FTZ R68, R67, R93.reuse, -R88 ;  /* 0x0000005d43447223 */ /* 0x080fe20000010858 */
[-CC-:B------:R-:W-:Y:S01]  /*4e10*/  FFMA.FTZ R121, R121, R93.reuse, -R90.reuse ;  /* 0x0000005d79797223 */ /* 0x180fe2000001085a */
[-CC-:B------:R-:W-:Y:S01]  /*4e20*/  FFMA.FTZ R160, R123, R93.reuse, -R90.reuse ;  /* 0x0000005d7ba07223 */ /* 0x180fe2000001085a */
[-CC-:B------:R-:W-:Y:S01]  /*4e30*/  FFMA.FTZ R119, R119, R93.reuse, -R90.reuse ;  /* 0x0000005d77777223 */ /* 0x180fe2000001085a */
[----:B------:R-:W-:Y:S01]  /*4e40*/  FFMA.FTZ R162, R117, R93, -R90 ;  /* 0x0000005d75a27223 */ /* 0x000fe2000001085a */
[----:B------:R-:W1:Y:S01]  /*4e50*/  MUFU.EX2 R118, R118 ;  /* 0x0000007600767308 */ /* 0x000e620000000800 */
[C---:B------:R-:W-:Y:S01]  /*4e60*/  HMMA.16816.F32.BF16 R28, R24.reuse, R16, RZ ;  /* 0x00000010181c723c */ /* 0x040fe200000418ff */
[----:B--2---:R-:W-:Y:S01]  /*4e70*/  F2FP.BF16.F32.PACK_AB R17, R108, R211 ;  /* 0x000000d36c11723e */ /* 0x004fe200000010ff */
[----:B------:R-:W-:Y:S01]  /*4e80*/  FADD.FTZ R126, R235, R126 ;  /* 0x0000007eeb7e7221 */ /* 0x000fe20000010000 */
[----:B------:R-:W-:Y:S01]  /*4e90*/  FADD.FTZ R237, R124, R237 ;  /* 0x000000ed7ced7221 */ /* 0x000fe20000010000 */
[-CC-:B------:R-:W-:Y:S01]  /*4ea0*/  FFMA.FTZ R120, R164, R93.reuse, -R88.reuse ;  /* 0x0000005da4787223 */ /* 0x180fe20000010858 */
[----:B------:R-:W-:Y:S01]  /*4eb0*/  FFMA.FTZ R64, R62, R93, -R88 ;  /* 0x0000005d3e407223 */ /* 0x000fe20000010858 */
[----:B------:R-:W-:Y:S01]  /*4ec0*/  FADD.FTZ R231, R231, R126 ;  /* 0x0000007ee7e77221 */ /* 0x000fe20000010000 */
[----:B------:R-:W-:Y:S01]  /*4ed0*/  MUFU.EX2 R116, R116 ;  /* 0x0000007400747308 */ /* 0x000fe20000000800 */
[----:B------:R-:W-:Y:S01]  /*4ee0*/  HMMA.16816.F32.BF16 R24, R24, R18, RZ ;  /* 0x000000121818723c */ /* 0x000fe200000418ff */
[----:B---3--:R-:W-:Y:S01]  /*4ef0*/  F2FP.BF16.F32.PACK_AB R19, R106, R205 ;  /* 0x000000cd6a13723e */ /* 0x008fe200000010ff */
[-CC-:B------:R-:W-:Y:S01]  /*4f00*/  FFMA.FTZ R113, R113, R93.reuse, -R90.reuse ;  /* 0x0000005d71717223 */ /* 0x180fe2000001085a */
[-CC-:B------:R-:W-:Y:S01]  /*4f10*/  FFMA.FTZ R164, R115, R93.reuse, -R90.reuse ;  /* 0x0000005d73a47223 */ /* 0x180fe2000001085a */
[-C--:B------:R-:W-:Y:S01]  /*4f20*/  FFMA.FTZ R111, R111, R93.reuse, -R90 ;  /* 0x0000005d6f6f7223 */ /* 0x080fe2000001085a */
[-CC-:B------:R-:W-:Y:S01]  /*4f30*/  FFMA.FTZ R67, R186, R93.reuse, -R88.reuse ;  /* 0x0000005dba437223 */ /* 0x180fe20000010858 */
[----:B------:R-:W-:Y:S01]  /*4f40*/  FFMA.FTZ R62, R188, R93, -R88 ;  /* 0x0000005dbc3e7223 */ /* 0x000fe20000010858 */
[----:B------:R-:W2:Y:S01]  /*4f50*/  MUFU.EX2 R185, R185 ;  /* 0x000000b900b97308 */ /* 0x000ea20000000800 */
[----:B-1----:R-:W-:Y:S01]  /*4f60*/  F2FP.BF16.F32.PACK_AB R16, R118, R187 ;  /* 0x000000bb7610723e */ /* 0x002fe200000010ff */
[-CC-:B------:R-:W-:Y:S01]  /*4f70*/  FFMA.FTZ R103, R103, R93.reuse, -R90.reuse ;  /* 0x0000005d67677223 */ /* 0x180fe2000001085a */
[-CC-:B------:R-:W-:Y:S01]  /*4f80*/  FFMA.FTZ R99, R99, R93.reuse, -R90.reuse ;  /* 0x0000005d63637223 */ /* 0x180fe2000001085a */
[-C--:B------:R-:W-:Y:S01]  /*4f90*/  FFMA.FTZ R95, R95, R93.reuse, -R90 ;  /* 0x0000005d5f5f7223 */ /* 0x080fe2000001085a */
[-CC-:B------:R-:W-:Y:S01]  /*4fa0*/  FFMA.FTZ R94, R184, R93.reuse, -R88.reuse ;  /* 0x0000005db85e7223 */ /* 0x180fe20000010858 */
[-C--:B------:R-:W-:Y:S01]  /*4fb0*/  FFMA.FTZ R151, R178, R93.reuse, -R88 ;  /* 0x0000005db2977223 */ /* 0x080fe20000010858 */
[-CC-:B------:R-:W-:Y:S01]  /*4fc0*/  FFMA.FTZ R41, R41, R93.reuse, -R90.reuse ;  /* 0x0000005d29297223 */ /* 0x180fe2000001085a */
[----:B------:R-:W-:Y:S01]  /*4fd0*/  MUFU.EX2 R189, R189 ;  /* 0x000000bd00bd7308 */ /* 0x000fe20000000800 */
[-CC-:B------:R-:W-:Y:S01]  /*4fe0*/  FFMA.FTZ R40, R40, R93.reuse, -R90.reuse ;  /* 0x0000005d28287223 */ /* 0x180fe2000001085a */
[-C--:B------:R-:W-:Y:S01]  /*4ff0*/  FFMA.FTZ R43, R43, R93.reuse, -R90 ;  /* 0x0000005d2b2b7223 */ /* 0x080fe2000001085a */
[-CC-:B------:R-:W-:Y:S01]  /*5000*/  FFMA.FTZ R136, R136, R93.reuse, -R88.reuse ;  /* 0x0000005d88887223 */ /* 0x180fe20000010858 */
[-C--:B------:R-:W-:Y:S01]  /*5010*/  FFMA.FTZ R141, R247, R93.reuse, -R88 ;  /* 0x0000005df78d7223 */ /* 0x080fe20000010858 */
[-CC-:B------:R-:W-:Y:S01]  /*5020*/  FFMA.FTZ R45, R45, R93.reuse, -R90.reuse ;  /* 0x0000005d2d2d7223 */ /* 0x180fe2000001085a */
[-CC-:B------:R-:W-:Y:S01]  /*5030*/  FFMA.FTZ R44, R44, R93.reuse, -R90.reuse ;  /* 0x0000005d2c2c7223 */ /* 0x180fe2000001085a */
[-C--:B------:R-:W-:Y:S01]  /*5040*/  FFMA.FTZ R47, R47, R93.reuse, -R90 ;  /* 0x0000005d2f2f7223 */ /* 0x080fe2000001085a */
[----:B------:R-:W1:Y:S01]  /*5050*/  MUFU.EX2 R104, R104 ;  /* 0x0000006800687308 */ /* 0x000e620000000800 */
[----:B--2---:R-:W-:Y:S01]  /*5060*/  F2FP.BF16.F32.PACK_AB R18, R185, R116 ;  /* 0x00000074b912723e */ /* 0x004fe200000010ff */
[-CC-:B------:R-:W-:Y:S01]  /*5070*/  FFMA.FTZ R133, R245, R93.reuse, -R88.reuse ;  /* 0x0000005df5857223 */ /* 0x180fe20000010858 */
[-CC-:B------:R-:W-:Y:S01]  /*5080*/  FFMA.FTZ R152, R243, R93.reuse, -R88.reuse ;  /* 0x0000005df3987223 */ /* 0x180fe20000010858 */
[-C--:B------:R-:W-:Y:S01]  /*5090*/  FFMA.FTZ R117, R239, R93.reuse, -R88 ;  /* 0x0000005def757223 */ /* 0x080fe20000010858 */
[-CC-:B------:R-:W-:Y:S01]  /*50a0*/  FFMA.FTZ R56, R56, R93.reuse, -R90.reuse ;  /* 0x0000005d38387223 */ /* 0x180fe2000001085a */
[-C--:B------:R-:W-:Y:S01]  /*50b0*/  FFMA.FTZ R57, R57, R93.reuse, -R90 ;  /* 0x0000005d39397223 */ /* 0x080fe2000001085a */
[-C--:B------:R-:W-:Y:S01]  /*50c0*/  FFMA.FTZ R193, R193, R93.reuse, -R88 ;  /* 0x0000005dc1c17223 */ /* 0x080fe20000010858 */
[----:B------:R-:W-:Y:S01]  /*50d0*/  HMMA.16816.F32.BF16 R12, R16, R20, R12 ;  /* 0x00000014100c723c */ /* 0x000fe2000004180c */
[----:B------:R-:W-:Y:S01]  /*50e0*/  MUFU.EX2 R167, R167 ;  /* 0x000000a700a77308 */ /* 0x000fe20000000800 */
[-CC-:B------:R-:W-:Y:S01]  /*50f0*/  FFMA.FTZ R59, R59, R93.reuse, -R90.reuse ;  /* 0x0000005d3b3b7223 */ /* 0x180fe2000001085a */
[-CC-:B------:R-:W-:Y:S01]  /*5100*/  FFMA.FTZ R54, R54, R93.reuse, -R90.reuse ;  /* 0x0000005d36367223 */ /* 0x180fe2000001085a */
[-CC-:B------:R-:W-:Y:S01]  /*5110*/  FFMA.FTZ R53, R53, R93.reuse, -R90.reuse ;  /* 0x0000005d35357223 */ /* 0x180fe2000001085a */
[-C--:B------:R-:W-:Y:S01]  /*5120*/  FFMA.FTZ R50, R50, R93.reuse, -R90 ;  /* 0x0000005d32327223 */ /* 0x080fe2000001085a */
[----:B------:R-:W-:-:S02]  /*5130*/  FFMA.FTZ R239, R49, R93, -R88 ;  /* 0x0000005d31ef7223 */ /* 0x000fc40000010858 */
[C---:B------:R-:W-:Y:S01]  /*5140*/  HMMA.16816.F32.BF16 R8, R16.reuse, R22, R8 ;  /* 0x000000161008723c */ /* 0x040fe20000041808 */
[----:B------:R-:W2:Y:S01]  /*5150*/  LDSM.16.MT88.4 R20, [R5+0x5800] ;  /* 0x005800000514783b */ /* 0x000ea20000004200 */
[----:B------:R-:W3:Y:S06]  /*5160*/  MUFU.EX2 R102, R102 ;  /* 0x0000006600667308 */ /* 0x000eec0000000800 */
[C---:B------:R-:W-:Y:S02]  /*5170*/  HMMA.16816.F32.BF16 R28, R16.reuse, R32, R28 ;  /* 0x00000020101c723c */ /* 0x040fe4000004181c */
[----:B------:R-:W-:Y:S06]  /*5180*/  MUFU.EX2 R153, R153 ;  /* 0x0000009900997308 */ /* 0x000fec0000000800 */
[----:B------:R-:W-:Y:S01]  /*5190*/  HMMA.16816.F32.BF16 R24, R16, R34, R24 ;  /* 0x000000221018723c */ /* 0x000fe20000041818 */
[----:B------:R-:W4:Y:S01]  /*51a0*/  LDSM.16.MT88.4 R32, [R154+0x5c00] ;  /* 0x005c00009a20783b */ /* 0x000f220000004200 */
[----:B------:R-:W5:Y:S01]  /*51b0*/  MUFU.EX2 R110, R110 ;  /* 0x0000006e006e7308 */ /* 0x000f620000000800 */
[----:B-1----:R-:W-:-:S02]  /*51c0*/  F2FP.BF16.F32.PACK_AB R17, R104, R189 ;  /* 0x000000bd6811723e */ /* 0x002fc400000010ff */
[----:B---3--:R-:W-:-:S05]  /*51d0*/  F2FP.BF16.F32.PACK_AB R19, R102, R167 ;  /* 0x000000a76613723e */ /* 0x008fca00000010ff */
[----:B------:R-:W-:Y:S08]  /*51e0*/  MUFU.EX2 R114, R114 ;  /* 0x0000007200727308 */ /* 0x000ff00000000800 */
[----:B------:R-:W1:Y:S01]  /*51f0*/  MUFU.EX2 R155, R155 ;  /* 0x0000009b009b7308 */ /* 0x000e620000000800 */
[----:B-----5:R-:W-:-:S07]  /*5200*/  F2FP.BF16.F32.PACK_AB R16, R110, R153 ;  /* 0x000000996e10723e */ /* 0x020fce00000010ff */
[----:B------:R-:W-:Y:S08]  /*5210*/  MUFU.EX2 R149, R149 ;  /* 0x0000009500957308 */ /* 0x000ff00000000800 */
[----:B------:R-:W3:Y:S01]  /*5220*/  MUFU.EX2 R100, R100 ;  /* 0x0000006400647308 */ /* 0x000ee20000000800 */
[----:B-1----:R-:W-:-:S07]  /*5230*/  F2FP.BF16.F32.PACK_AB R18, R155, R114 ;  /* 0x000000729b12723e */ /* 0x002fce00000010ff */
[----:B------:R-:W-:Y:S01]  /*5240*/  MUFU.EX2 R107, R107 ;  /* 0x0000006b006b7308 */ /* 0x000fe20000000800 */
[C---:B------:R-:W-:Y:S07]  /*5250*/  HMMA.16816.F32.BF16 R12, R16.reuse, R36, R12 ;  /* 0x00000024100c723c */ /* 0x040fee000004180c */
[----:B------:R-:W1:Y:S01]  /*5260*/  MUFU.EX2 R98, R98 ;  /* 0x0000006200627308 */ /* 0x000e620000000800 */
[C---:B------:R-:W-:Y:S01]  /*5270*/  HMMA.16816.F32.BF16 R8, R16.reuse, R38, R8 ;  /* 0x000000261008723c */ /* 0x040fe20000041808 */
[----:B------:R-:W5:Y:S06]  /*5280*/  LDSM.16.MT88.4 R36, [R5+0x5c00] ;  /* 0x005c00000524783b */ /* 0x000f6c0000004200 */
[----:B------:R-:W-:Y:S01]  /*5290*/  MUFU.EX2 R128, R128 ;  /* 0x0000008000807308 */ /* 0x000fe20000000800 */
[C---:B--2---:R-:W-:Y:S07]  /*52a0*/  HMMA.16816.F32.BF16 R28, R16.reuse, R20, R28 ;  /* 0x00000014101c723c */ /* 0x044fee000004181c */
[----:B------:R-:W2:Y:S01]  /*52b0*/  MUFU.EX2 R179, R179 ;  /* 0x000000b300b37308 */ /* 0x000ea20000000800 */
[----:B------:R-:W-:Y:S01]  /*52c0*/  HMMA.16816.F32.BF16 R24, R16, R22, R24 ;  /* 0x000000161018723c */ /* 0x000fe20000041818 */
[----:B---3--:R-:W-:Y:S01]  /*52d0*/  F2FP.BF16.F32.PACK_AB R17, R100, R149 ;  /* 0x000000956411723e */ /* 0x008fe200000010ff */
[----:B------:R-:W3:Y:S01]  /*52e0*/  LDSM.16.MT88.4 R20, [R154+0x6000] ;  /* 0x006000009a14783b */ /* 0x000ee20000004200 */
[----:B-1----:R-:W-:-:S04]  /*52f0*/  F2FP.BF16.F32.PACK_AB R19, R98, R107 ;  /* 0x0000006b6213723e */ /* 0x002fc800000010ff */
[----:B------:R-:W-:Y:S08]  /*5300*/  MUFU.EX2 R130, R130 ;  /* 0x0000008200827308 */ /* 0x000ff00000000800 */
[----:B------:R-:W1:Y:S01]  /*5310*/  MUFU.EX2 R175, R175 ;  /* 0x000000af00af7308 */ /* 0x000e620000000800 */
[----:B--2---:R-:W-:-:S07]  /*5320*/  F2FP.BF16.F32.PACK_AB R16, R179, R128 ;  /* 0x00000080b310723e */ /* 0x004fce00000010ff */
[----:B------:R-:W-:Y:S08]  /*5330*/  MUFU.EX2 R101, R101 ;  /* 0x0000006500657308 */ /* 0x000ff00000000800 */
[----:B------:R-:W2:Y:S01]  /*5340*/  MUFU.EX2 R96, R96 ;  /* 0x0000006000607308 */ /* 0x000ea20000000800 */
[----:B-1----:R-:W-:-:S07]  /*5350*/  F2FP.BF16.F32.PACK_AB R18, R175, R130 ;  /* 0x00000082af12723e */ /* 0x002fce00000010ff */
[C---:B----4-:R-:W-:Y:S01]  /*5360*/  HMMA.16816.F32.BF16 R12, R16.reuse, R32, R12 ;  /* 0x00000020100c723c */ /* 0x050fe2000004180c */
[----:B------:R-:W-:Y:S07]  /*5370*/  MUFU.EX2 R97, R97 ;  /* 0x0000006100617308 */ /* 0x000fee0000000800 */
[C---:B------:R-:W-:Y:S01]  /*5380*/  HMMA.16816.F32.BF16 R8, R16.reuse, R34, R8 ;  /* 0x000000221008723c */ /* 0x040fe20000041808 */
[----:B------:R-:W1:Y:S01]  /*5390*/  LDSM.16.MT88.4 R32, [R5+0x6000] ;  /* 0x006000000520783b */ /* 0x000e620000004200 */
[----:B------:R-:W4:Y:S06]  /*53a0*/  MUFU.EX2 R92, R92 ;  /* 0x0000005c005c7308 */ /* 0x000f2c0000000800 */
[C---:B-----5:R-:W-:Y:S02]  /*53b0*/  HMMA.16816.F32.BF16 R28, R16.reuse, R36, R28 ;  /* 0x00000024101c723c */ /* 0x060fe4000004181c */
[----:B------:R-:W-:Y:S06]  /*53c0*/  MUFU.EX2 R132, R132 ;  /* 0x0000008400847308 */ /* 0x000fec0000000800 */
[----:B------:R-:W-:Y:S01]  /*53d0*/  HMMA.16816.F32.BF16 R24, R16, R38, R24 ;  /* 0x000000261018723c */ /* 0x000fe20000041818 */
[----:B------:R-:W5:Y:S01]  /*53e0*/  LDSM.16.MT88.4 R36, [R154+0x6400] ;  /* 0x006400009a24783b */ /* 0x000f620000004200 */
[----:B------:R-:W3:Y:S01]  /*53f0*/  MUFU.EX2 R171, R171 ;  /* 0x000000ab00ab7308 */ /* 0x000ee20000000800 */
[----:B--2---:R-:W-:-:S02]  /*5400*/  F2FP.BF16.F32.PACK_AB R17, R96, R101 ;  /* 0x000000656011723e */ /* 0x004fc400000010ff */
[----:B----4-:R-:W-:-:S05]  /*5410*/  F2FP.BF16.F32.PACK_AB R19, R92, R97 ;  /* 0x000000615c13723e */ /* 0x010fca00000010ff */
[----:B------:R-:W-:Y:S08]  /*5420*/  MUFU.EX2 R134, R134 ;  /* 0x0000008600867308 */ /* 0x000ff00000000800 */
[----:B------:R-:W2:Y:S01]  /*5430*/  MUFU.EX2 R169, R169 ;  /* 0x000000a900a97308 */ /* 0x000ea20000000800 */
[----:B---3--:R-:W-:-:S07]  /*5440*/  F2FP.BF16.F32.PACK_AB R16, R171, R132 ;  /* 0x00000084ab10723e */ /* 0x008fce00000010ff */
[----:B------:R-:W-:Y:S08]  /*5450*/  MUFU.EX2 R91, R91 ;  /* 0x0000005b005b7308 */ /* 0x000ff00000000800 */
[----:B------:R-:W3:Y:S01]  /*5460*/  MUFU.EX2 R86, R86 ;  /* 0x0000005600567308 */ /* 0x000ee20000000800 */
[----:B--2---:R-:W-:-:S07]  /*5470*/  F2FP.BF16.F32.PACK_AB R18, R169, R134 ;  /* 0x00000086a912723e */ /* 0x004fce00000010ff */
[C---:B------:R-:W-:Y:S01]  /*5480*/  HMMA.16816.F32.BF16 R12, R16.reuse, R20, R12 ;  /* 0x00000014100c723c */ /* 0x040fe2000004180c */
[----:B------:R-:W-:Y:S07]  /*5490*/  MUFU.EX2 R89, R89 ;  /* 0x0000005900597308 */ /* 0x000fee0000000800 */
[C---:B------:R-:W-:Y:S01]  /*54a0*/  HMMA.16816.F32.BF16 R8, R16.reuse, R22, R8 ;  /* 0x000000161008723c */ /* 0x040fe20000041808 */
[----:B------:R-:W2:Y:S01]  /*54b0*/  LDSM.16.MT88.4 R20, [R5+0x6400] ;  /* 0x006400000514783b */ /* 0x000ea20000004200 */
[----:B------:R-:W4:Y:S06]  /*54c0*/  MUFU.EX2 R84, R84 ;  /* 0x0000005400547308 */ /* 0x000f2c0000000800 */
[C---:B-1----:R-:W-:Y:S02]  /*54d0*/  HMMA.16816.F32.BF16 R28, R16.reuse, R32, R28 ;  /* 0x00000020101c723c */ /* 0x042fe4000004181c */
[----:B------:R-:W-:Y:S06]  /*54e0*/  MUFU.EX2 R138, R138 ;  /* 0x0000008a008a7308 */ /* 0x000fec0000000800 */
[----:B------:R-:W-:Y:S01]  /*54f0*/  HMMA.16816.F32.BF16 R24, R16, R34, R24 ;  /* 0x000000221018723c */ /* 0x000fe20000041818 */
[----:B------:R-:W1:Y:S01]  /*5500*/  LDSM.16.MT88.4 R32, [R154+0x6800] ;  /* 0x006800009a20783b */ /* 0x000e620000004200 */
[----:B------:R-:W5:Y:S01]  /*5510*/  MUFU.EX2 R161, R161 ;  /* 0x000000a100a17308 */ /* 0x000f620000000800 */
[----:B---3--:R-:W-:-:S02]  /*5520*/  F2FP.BF16.F32.PACK_AB R17, R86, R91 ;  /* 0x0000005b5611723e */ /* 0x008fc400000010ff */
[----:B----4-:R-:W-:-:S05]  /*5530*/  F2FP.BF16.F32.PACK_AB R19, R84, R89 ;  /* 0x000000595413723e */ /* 0x010fca00000010ff */
[----:B------:R-:W-:Y:S08]  /*5540*/  MUFU.EX2 R140, R140 ;  /* 0x0000008c008c7308 */ /* 0x000ff00000000800 */
[----:B------:R-:W3:Y:S01]  /*5550*/  MUFU.EX2 R157, R157 ;  /* 0x0000009d009d7308 */ /* 0x000ee20000000800 */
[----:B-----5:R-:W-:-:S07]  /*5560*/  F2FP.BF16.F32.PACK_AB R16, R161, R138 ;  /* 0x0000008aa110723e */ /* 0x020fce00000010ff */
[----:B------:R-:W-:Y:S08]  /*5570*/  MUFU.EX2 R87, R87 ;  /* 0x0000005700577308 */ /* 0x000ff00000000800 */
[----:B------:R-:W4:Y:S01]  /*5580*/  MUFU.EX2 R82, R82 ;  /* 0x0000005200527308 */ /* 0x000f220000000800 */
[----:B---3--:R-:W-:-:S07]  /*5590*/  F2FP.BF16.F32.PACK_AB R18, R157, R140 ;  /* 0x0000008c9d12723e */ /* 0x008fce00000010ff */
[----:B------:R-:W-:Y:S01]  /*55a0*/  MUFU.EX2 R85, R85 ;  /* 0x0000005500557308 */ /* 0x000fe20000000800 */
[C---:B------:R-:W-:Y:S07]  /*55b0*/  HMMA.16816.F32.BF16 R12, R16.reuse, R36, R12 ;  /* 0x00000024100c723c */ /* 0x040fee000004180c */
[----:B------:R-:W3:Y:S01]  /*55c0*/  MUFU.EX2 R80, R80 ;  /* 0x0000005000507308 */ /* 0x000ee20000000800 */
[C---:B------:R-:W-:Y:S01]  /*55d0*/  HMMA.16816.F32.BF16 R8, R16.reuse, R38, R8 ;  /* 0x000000261008723c */ /* 0x040fe20000041808 */
[----:B------:R-:W5:Y:S06]  /*55e0*/  LDSM.16.MT88.4 R36, [R5+0x6800] ;  /* 0x006800000524783b */ /* 0x000f6c0000004200 */
[----:B------:R-:W-:Y:S01]  /*55f0*/  MUFU.EX2 R142, R142 ;  /* 0x0000008e008e7308 */ /* 0x000fe20000000800 */
[C---:B--2---:R-:W-:Y:S07]  /*5600*/  HMMA.16816.F32.BF16 R28, R16.reuse, R20, R28 ;  /* 0x00000014101c723c */ /* 0x044fee000004181c */
[----:B------:R-:W2:Y:S01]  /*5610*/  MUFU.EX2 R145, R145 ;  /* 0x0000009100917308 */ /* 0x000ea20000000800 */
[----:B------:R-:W-:Y:S01]  /*5620*/  HMMA.16816.F32.BF16 R24, R16, R22, R24 ;  /* 0x000000161018723c */ /* 0x000fe20000041818 */
[----:B----4-:R-:W-:Y:S01]  /*5630*/  F2FP.BF16.F32.PACK_AB R17, R82, R87 ;  /* 0x000000575211723e */ /* 0x010fe200000010ff */
[----:B------:R-:W4:Y:S01]  /*5640*/  LDSM.16.MT88.4 R20, [R154+0x6c00] ;  /* 0x006c00009a14783b */ /* 0x000f220000004200 */
[----:B---3--:R-:W-:-:S04]  /*5650*/  F2FP.BF16.F32.PACK_AB R19, R80, R85 ;  /* 0x000000555013723e */ /* 0x008fc800000010ff */
[----:B------:R-:W-:Y:S08]  /*5660*/  MUFU.EX2 R143, R143 ;  /* 0x0000008f008f7308 */ /* 0x000ff00000000800 */
[----:B------:R-:W3:Y:S01]  /*5670*/  MUFU.EX2 R144, R144 ;  /* 0x0000009000907308 */ /* 0x000ee20000000800 */
[----:B--2---:R-:W-:-:S07]  /*5680*/  F2FP.BF16.F32.PACK_AB R16, R145, R142 ;  /* 0x0000008e9110723e */ /* 0x004fce00000010ff */
[----:B------:R-:W-:Y:S08]  /*5690*/  MUFU.EX2 R83, R83 ;  /* 0x0000005300537308 */ /* 0x000ff00000000800 */
[----:B------:R-:W2:Y:S01]  /*56a0*/  MUFU.EX2 R78, R78 ;  /* 0x0000004e004e7308 */ /* 0x000ea20000000800 */
[----:B---3--:R-:W-:-:S07]  /*56b0*/  F2FP.BF16.F32.PACK_AB R18, R144, R143 ;  /* 0x0000008f9012723e */ /* 0x008fce00000010ff */
[C---:B-1----:R-:W-:Y:S01]  /*56c0*/  HMMA.16816.F32.BF16 R12, R16.reuse, R32, R12 ;  /* 0x00000020100c723c */ /* 0x042fe2000004180c */
[----:B------:R-:W-:Y:S07]  /*56d0*/  MUFU.EX2 R81, R81 ;  /* 0x0000005100517308 */ /* 0x000fee0000000800 */
[C---:B------:R-:W-:Y:S01]  /*56e0*/  HMMA.16816.F32.BF16 R8, R16.reuse, R34, R8 ;  /* 0x000000221008723c */ /* 0x040fe20000041808 */
[----:B------:R-:W1:Y:S01]  /*56f0*/  LDSM.16.MT88.4 R32, [R5+0x6c00] ;  /* 0x006c00000520783b */ /* 0x000e620000004200 */
[----:B------:R-:W3:Y:S06]  /*5700*/  MUFU.EX2 R76, R76 ;  /* 0x0000004c004c7308 */ /* 0x000eec0000000800 */
[C---:B-----5:R-:W-:Y:S02]  /*5710*/  HMMA.16816.F32.BF16 R28, R16.reuse, R36, R28 ;  /* 0x00000024101c723c */ /* 0x060fe4000004181c */
[----:B------:R-:W-:Y:S06]  /*5720*/  MUFU.EX2 R137, R137 ;  /* 0x0000008900897308 */ /* 0x000fec0000000800 */
[----:B------:R-:W-:Y:S01]  /*5730*/  HMMA.16816.F32.BF16 R24, R16, R38, R24 ;  /* 0x000000261018723c */ /* 0x000fe20000041818 */
[----:B------:R-:W5:Y:S01]  /*5740*/  LDSM.16.MT88.4 R36, [R154+0x7000] ;  /* 0x007000009a24783b */ /* 0x000f620000004200 */
[----:B------:R-:W4:Y:S01]  /*5750*/  MUFU.EX2 R146, R146 ;  /* 0x0000009200927308 */ /* 0x000f220000000800 */
[----:B--2---:R-:W-:-:S02]  /*5760*/  F2FP.BF16.F32.PACK_AB R17, R78, R83 ;  /* 0x000000534e11723e */ /* 0x004fc400000010ff */
[----:B---3--:R-:W-:-:S05]  /*5770*/  F2FP.BF16.F32.PACK_AB R19, R76, R81 ;  /* 0x000000514c13723e */ /* 0x008fca00000010ff */
[----:B------:R-:W-:Y:S08]  /*5780*/  MUFU.EX2 R150, R150 ;  /* 0x0000009600967308 */ /* 0x000ff00000000800 */
[----:B------:R-:W2:Y:S01]  /*5790*/  MUFU.EX2 R135, R135 ;  /* 0x0000008700877308 */ /* 0x000ea20000000800 */
[----:B----4-:R-:W-:-:S07]  /*57a0*/  F2FP.BF16.F32.PACK_AB R16, R146, R137 ;  /* 0x000000899210723e */ /* 0x010fce00000010ff */
        /* <DEDUP_REMOVED lines=27> */
[----:B--2---:R-:W-:Y:S01]  /*5960*/  HMMA.16816.F32.BF16 R28, R16, R20, R28 ;  /* 0x00000014101c723c */ /* 0x004fe2000004181c */
[----:B----4-:R-:W-:-:S06]  /*5970*/  F2FP.BF16.F32.PACK_AB R21, R70, R75 ;  /* 0x0000004b4615723e */ /* 0x010fcc00000010ff */
[----:B------:R-:W2:Y:S01]  /*5980*/  MUFU.EX2 R160, R160 ;  /* 0x000000a000a07308 */ /* 0x000ea20000000800 */
[----:B------:R-:W-:Y:S01]  /*5990*/  HMMA.16816.F32.BF16 R24, R16, R22, R24 ;  /* 0x000000161018723c */ /* 0x000fe20000041818 */
[----:B---3--:R-:W-:Y:S01]  /*59a0*/  F2FP.BF16.F32.PACK_AB R23, R68, R73 ;  /* 0x000000494417723e */ /* 0x008fe200000010ff */
[----:B------:R-:W3:Y:S05]  /*59b0*/  LDSM.16.MT88.4 R16, [R154+0x7800] ;  /* 0x007800009a10783b */ /* 0x000eea0000004200 */
[----:B------:R-:W-:Y:S08]  /*59c0*/  MUFU.EX2 R119, R119 ;  /* 0x0000007700777308 */ /* 0x000ff00000000800 */
[----:B------:R-:W4:Y:S01]  /*59d0*/  MUFU.EX2 R162, R162 ;  /* 0x000000a200a27308 */ /* 0x000f220000000800 */
[----:B--2---:R-:W-:-:S07]  /*59e0*/  F2FP.BF16.F32.PACK_AB R20, R160, R121 ;  /* 0x00000079a014723e */ /* 0x004fce00000010ff */
[----:B------:R-:W-:Y:S08]  /*59f0*/  MUFU.EX2 R71, R71 ;  /* 0x0000004700477308 */ /* 0x000ff00000000800 */
[----:B------:R-:W2:Y:S01]  /*5a00*/  MUFU.EX2 R66, R66 ;  /* 0x0000004200427308 */ /* 0x000ea20000000800 */
[----:B----4-:R-:W-:-:S07]  /*5a10*/  F2FP.BF16.F32.PACK_AB R22, R162, R119 ;  /* 0x00000077a216723e */ /* 0x010fce00000010ff */
[C---:B-1----:R-:W-:Y:S01]  /*5a20*/  HMMA.16816.F32.BF16 R12, R20.reuse, R32, R12 ;  /* 0x00000020140c723c */ /* 0x042fe2000004180c */
[----:B------:R-:W-:Y:S01]  /*5a30*/  FADD.FTZ R32, R122, R237 ;  /* 0x000000ed7a207221 */ /* 0x000fe20000010000 */
[----:B------:R-:W-:Y:S01]  /*5a40*/  FADD.FTZ R122, R112, R231 ;  /* 0x000000e7707a7221 */ /* 0x000fe20000010000 */
[----:B------:R-:W-:Y:S01]  /*5a50*/  FFMA.FTZ R112, R109, R93, -R90 ;  /* 0x0000005d6d707223 */ /* 0x000fe2000001085a */
[----:B------:R-:W-:Y:S01]  /*5a60*/  MUFU.EX2 R69, R69 ;  /* 0x0000004500457308 */ /* 0x000fe20000000800 */
[----:B------:R-:W-:Y:S01]  /*5a70*/  FADD.FTZ R32, R195, R32 ;  /* 0x00000020c3207221 */ /* 0x000fe20000010000 */
[----:B------:R-:W-:Y:S02]  /*5a80*/  FADD.FTZ R211, R211, R122 ;  /* 0x0000007ad3d37221 */ /* 0x000fe40000010000 */
[----:B------:R-:W-:Y:S01]  /*5a90*/  HMMA.16816.F32.BF16 R8, R20, R34, R8 ;  /* 0x000000221408723c */ /* 0x000fe20000041808 */
[----:B------:R-:W-:Y:S01]  /*5aa0*/  FADD.FTZ R109, R187, R32 ;  /* 0x00000020bb6d7221 */ /* 0x000fe20000010000 */
[----:B------:R-:W-:Y:S01]  /*5ab0*/  FADD.FTZ R108, R108, R211 ;  /* 0x000000d36c6c7221 */ /* 0x000fe20000010000 */
[----:B------:R-:W1:Y:S01]  /*5ac0*/  LDSM.16.MT88.4 R32, [R5+0x7800] ;  /* 0x007800000520783b */ /* 0x000e620000004200 */
[----:B------:R-:W4:Y:S01]  /*5ad0*/  MUFU.EX2 R64, R64 ;  /* 0x0000004000407308 */ /* 0x000f220000000800 */
[----:B------:R-:W-:Y:S01]  /*5ae0*/  FADD.FTZ R109, R118, R109 ;  /* 0x0000006d766d7221 */ /* 0x000fe20000010000 */
[----:B------:R-:W-:-:S02]  /*5af0*/  FADD.FTZ R205, R205, R108 ;  /* 0x0000006ccdcd7221 */ /* 0x000fc40000010000 */
[C---:B-----5:R-:W-:Y:S01]  /*5b00*/  HMMA.16816.F32.BF16 R28, R20.reuse, R36, R28 ;  /* 0x00000024141c723c */ /* 0x060fe2000004181c */
[----:B------:R-:W-:Y:S01]  /*5b10*/  FADD.FTZ R118, R116, R109 ;  /* 0x0000006d74767221 */ /* 0x000fe20000010000 */
[----:B------:R-:W-:Y:S01]  /*5b20*/  FADD.FTZ R116, R106, R205 ;  /* 0x000000cd6a747221 */ /* 0x000fe20000010000 */
[----:B------:R-:W-:Y:S01]  /*5b30*/  FFMA.FTZ R106, R105, R93, -R90 ;  /* 0x0000005d696a7223 */ /* 0x000fe2000001085a */
[----:B------:R-:W-:Y:S01]  /*5b40*/  MUFU.EX2 R113, R113 ;  /* 0x0000007100717308 */ /* 0x000fe20000000800 */
[----:B------:R-:W-:Y:S01]  /*5b50*/  FADD.FTZ R118, R185, R118 ;  /* 0x00000076b9767221 */ /* 0x000fe20000010000 */
[----:B------:R-:W-:Y:S01]  /*5b60*/  FADD.FTZ R189, R189, R116 ;  /* 0x00000074bdbd7221 */ /* 0x000fe20000010000 */
[----:B--2---:R-:W-:Y:S01]  /*5b70*/  F2FP.BF16.F32.PACK_AB R37, R66, R71 ;  /* 0x000000474225723e */ /* 0x004fe200000010ff */
[----:B------:R-:W-:Y:S01]  /*5b80*/  HMMA.16816.F32.BF16 R24, R20, R38, R24 ;  /* 0x000000261418723c */ /* 0x000fe20000041818 */
[----:B------:R-:W-:Y:S01]  /*5b90*/  FADD.FTZ R153, R153, R118 ;  /* 0x0000007699997221 */ /* 0x000fe20000010000 */
[----:B------:R-:W2:Y:S01]  /*5ba0*/  LDSM.16.MT88.4 R20, [R154+0x7c00] ;  /* 0x007c00009a14783b */ /* 0x000ea20000004200 */
[----:B------:R-:W-:Y:S01]  /*5bb0*/  FADD.FTZ R104, R104, R189 ;  /* 0x000000bd68687221 */ /* 0x000fe20000010000 */
[----:B------:R-:W5:Y:S01]  /*5bc0*/  MUFU.EX2 R164, R164 ;  /* 0x000000a400a47308 */ /* 0x000f620000000800 */
[----:B------:R-:W-:Y:S01]  /*5bd0*/  FADD.FTZ R153, R110, R153 ;  /* 0x000000996e997221 */ /* 0x000fe20000010000 */
[----:B----4-:R-:W-:Y:S01]  /*5be0*/  F2FP.BF16.F32.PACK_AB R39, R64, R69 ;  /* 0x000000454027723e */ /* 0x010fe200000010ff */
[----:B------:R-:W-:-:S02]  /*5bf0*/  FADD.FTZ R167, R167, R104 ;  /* 0x00000068a7a77221 */ /* 0x000fc40000010000 */
[----:B------:R-:W-:Y:S02]  /*5c00*/  FADD.FTZ R114, R114, R153 ;  /* 0x0000009972727221 */ /* 0x000fe40000010000 */
[----:B------:R-:W-:Y:S01]  /*5c10*/  FADD.FTZ R102, R102, R167 ;  /* 0x000000a766667221 */ /* 0x000fe20000010000 */
[----:B------:R-:W-:Y:S01]  /*5c20*/  MUFU.EX2 R111, R111 ;  /* 0x0000006f006f7308 */ /* 0x000fe20000000800 */
[----:B------:R-:W-:Y:S02]  /*5c30*/  FADD.FTZ R155, R155, R114 ;  /* 0x000000729b9b7221 */ /* 0x000fe40000010000 */
[----:B------:R-:W-:Y:S02]  /*5c40*/  FADD.FTZ R149, R149, R102 ;  /* 0x0000006695957221 */ /* 0x000fe40000010000 */
[----:B------:R-:W-:Y:S02]  /*5c50*/  FADD.FTZ R128, R128, R155 ;  /* 0x0000009b80807221 */ /* 0x000fe40000010000 */
[----:B------:R-:W-:Y:S01]  /*5c60*/  FADD.FTZ R100, R100, R149 ;  /* 0x0000009564647221 */ /* 0x000fe20000010000 */
[----:B------:R-:W4:Y:S01]  /*5c70*/  MUFU.EX2 R112, R112 ;  /* 0x0000007000707308 */ /* 0x000f220000000800 */
[----:B-----5:R-:W-:Y:S01]  /*5c80*/  F2FP.BF16.F32.PACK_AB R36, R164, R113 ;  /* 0x00000071a424723e */ /* 0x020fe200000010ff */
[----:B------:R-:W-:Y:S01]  /*5c90*/  FADD.FTZ R179, R179, R128 ;  /* 0x00000080b3b37221 */ /* 0x000fe20000010000 */
[----:B------:R-:W-:-:S03]  /*5ca0*/  FADD.FTZ R107, R107, R100 ;  /* 0x000000646b6b7221 */ /* 0x000fc60000010000 */
[----:B------:R-:W-:Y:S01]  /*5cb0*/  FADD.FTZ R130, R130, R179 ;  /* 0x000000b382827221 */ /* 0x000fe20000010000 */
[----:B------:R-:W-:Y:S01]  /*5cc0*/  FADD.FTZ R98, R98, R107 ;  /* 0x0000006b62627221 */ /* 0x000fe20000010000 */
[----:B------:R-:W-:Y:S02]  /*5cd0*/  MUFU.EX2 R67, R67 ;  /* 0x0000004300437308 */ /* 0x000fe40000000800 */
[----:B------:R-:W-:Y:S01]  /*5ce0*/  FADD.FTZ R175, R175, R130 ;  /* 0x00000082afaf7221 */ /* 0x000fe20000010000 */
[----:B------:R-:W-:-:S03]  /*5cf0*/  FADD.FTZ R101, R101, R98 ;  /* 0x0000006265657221 */ /* 0x000fc60000010000 */
[----:B------:R-:W-:Y:S01]  /*5d00*/  FADD.FTZ R132, R132, R175 ;  /* 0x000000af84847221 */ /* 0x000fe20000010000 */
[----:B------:R-:W-:Y:S01]  /*5d10*/  FADD.FTZ R96, R96, R101 ;  /* 0x0000006560607221 */ /* 0x000fe20000010000 */
[----:B------:R-:W5:Y:S01]  /*5d20*/  MUFU.EX2 R62, R62 ;  /* 0x0000003e003e7308 */ /* 0x000f620000000800 */
[----:B----4-:R-:W-:Y:S01]  /*5d30*/  F2FP.BF16.F32.PACK_AB R38, R112, R111 ;  /* 0x0000006f7026723e */ /* 0x010fe200000010ff */
[----:B------:R-:W-:Y:S01]  /*5d40*/  FADD.FTZ R171, R171, R132 ;  /* 0x00000084abab7221 */ /* 0x000fe20000010000 */
[----:B------:R-:W-:-:S03]  /*5d50*/  FADD.FTZ R97, R97, R96 ;  /* 0x0000006061617221 */ /* 0x000fc60000010000 */
[----:B------:R-:W-:Y:S02]  /*5d60*/  FADD.FTZ R134, R134, R171 ;  /* 0x000000ab86867221 */ /* 0x000fe40000010000 */
[----:B------:R-:W-:Y:S01]  /*5d70*/  MUFU.EX2 R65, R65 ;  /* 0x0000004100417308 */ /* 0x000fe20000000800 */
[----:B---3--:R-:W-:Y:S01]  /*5d80*/  HMMA.16816.F32.BF16 R12, R36, R16, R12 ;  /* 0x00000010240c723c */ /* 0x008fe2000004180c */
[----:B------:R-:W-:-:S04]  /*5d90*/  FADD.FTZ R169, R169, R134 ;  /* 0x00000086a9a97221 */ /* 0x000fc80000010000 */
[----:B------:R-:W-:Y:S02]  /*5da0*/  FADD.FTZ R138, R138, R169 ;  /* 0x000000a98a8a7221 */ /* 0x000fe40000010000 */
[----:B------:R-:W3:Y:S01]  /*5db0*/  MUFU.EX2 R60, R60 ;  /* 0x0000003c003c7308 */ /* 0x000ee20000000800 */
[----:B------:R-:W-:Y:S01]  /*5dc0*/  HMMA.16816.F32.BF16 R8, R36, R18, R8 ;  /* 0x000000122408723c */ /* 0x000fe20000041808 */
[----:B------:R-:W4:Y:S01]  /*5dd0*/  LDSM.16.MT88.4 R16, [R5+0x7c00] ;  /* 0x007c00000510783b */ /* 0x000f220000004200 */
[----:B------:R-:W-:-:S04]  /*5de0*/  FADD.FTZ R161, R161, R138 ;  /* 0x0000008aa1a17221 */ /* 0x000fc80000010000 */
[----:B------:R-:W-:Y:S01]  /*5df0*/  FADD.FTZ R140, R140, R161 ;  /* 0x000000a18c8c7221 */ /* 0x000fe20000010000 */
[----:B------:R-:W-:Y:S01]  /*5e00*/  MUFU.EX2 R106, R106 ;  /* 0x0000006a006a7308 */ /* 0x000fe20000000800 */
[----:B-1----:R-:W-:Y:S01]  /*5e10*/  HMMA.16816.F32.BF16 R28, R36, R32, R28 ;  /* 0x00000020241c723c */ /* 0x002fe2000004181c */
[----:B-----5:R-:W-:Y:S01]  /*5e20*/  F2FP.BF16.F32.PACK_AB R33, R62, R67 ;  /* 0x000000433e21723e */ /* 0x020fe200000010ff */
[----:B------:R-:W-:-:S05]  /*5e30*/  FADD.FTZ R157, R157, R140 ;  /* 0x0000008c9d9d7221 */ /* 0x000fca0000010000 */
[----:B------:R-:W1:Y:S01]  /*5e40*/  MUFU.EX2 R103, R103 ;  /* 0x0000006700677308 */ /* 0x000e620000000800 */
[----:B------:R-:W-:Y:S01]  /*5e50*/  HMMA.16816.F32.BF16 R24, R36, R34, R24 ;  /* 0x000000222418723c */ /* 0x000fe20000041818 */
[----:B---3--:R-:W-:Y:S01]  /*5e60*/  F2FP.BF16.F32.PACK_AB R35, R60, R65 ;  /* 0x000000413c23723e */ /* 0x008fe200000010ff */
[----:B------:R-:W3:Y:S05]  /*5e70*/  LDSM.16.MT88.4 R36, [R154+0x8000] ;  /* 0x008000009a24783b */ /* 0x000eea0000004200 */
[----:B------:R-:W-:Y:S08]  /*5e80*/  MUFU.EX2 R99, R99 ;  /* 0x0000006300637308 */ /* 0x000ff00000000800 */
[----:B------:R-:W5:Y:S01]  /*5e90*/  MUFU.EX2 R102, R95 ;  /* 0x0000005f00667308 */ /* 0x000f620000000800 */
[----:B-1----:R-:W-:-:S07]  /*5ea0*/  F2FP.BF16.F32.PACK_AB R32, R103, R106 ;  /* 0x0000006a6720723e */ /* 0x002fce00000010ff */
[----:B------:R-:W-:Y:S08]  /*5eb0*/  MUFU.EX2 R63, R63 ;  /* 0x0000003f003f7308 */ /* 0x000ff00000000800 */
[----:B------:R-:W1:Y:S01]  /*5ec0*/  MUFU.EX2 R58, R58 ;  /* 0x0000003a003a7308 */ /* 0x000e620000000800 */
[----:B-----5:R-:W-:Y:S01]  /*5ed0*/  F2FP.BF16.F32.PACK_AB R34, R102, R99 ;  /* 0x000000636622723e */ /* 0x020fe200000010ff */
[-C--:B------:R-:W-:Y:S01]  /*5ee0*/  FFMA.FTZ R95, R42, R93.reuse, -R90 ;  /* 0x0000005d2a5f7223 */ /* 0x080fe2000001085a */
[-CC-:B------:R-:W-:Y:S01]  /*5ef0*/  FFMA.FTZ R42, R55, R93.reuse, -R88.reuse ;  /* 0x0000005d372a7223 */ /* 0x180fe20000010858 */
[-C--:B------:R-:W-:Y:S01]  /*5f00*/  FFMA.FTZ R55, R52, R93.reuse, -R88 ;  /* 0x0000005d34377223 */ /* 0x080fe20000010858 */
[-C--:B------:R-:W-:Y:S01]  /*5f10*/  FFMA.FTZ R52, R46, R93.reuse, -R90 ;  /* 0x0000005d2e347223 */ /* 0x080fe2000001085a */
[-C--:B------:R-:W-:Y:S01]  /*5f20*/  FFMA.FTZ R46, R51, R93.reuse, -R88 ;  /* 0x0000005d332e7223 */ /* 0x080fe20000010858 */
[----:B------:R-:W-:Y:S01]  /*5f30*/  FFMA.FTZ R51, R61, R93, -R90 ;  /* 0x0000005d3d337223 */ /* 0x000fe2000001085a */
[----:B--2---:R-:W-:Y:S01]  /*5f40*/  HMMA.16816.F32.BF16 R12, R32, R20, R12 ;  /* 0x00000014200c723c */ /* 0x004fe2000004180c */
[----:B------:R-:W-:Y:S01]  /*5f50*/  FADD.FTZ R20, R92, R97 ;  /* 0x000000615c147221 */ /* 0x000fe20000010000 */
[----:B------:R-:W-:Y:S03]  /*5f60*/  MUFU.EX2 R94, R94 ;  /* 0x0000005e005e7308 */ /* 0x000fe60000000800 */
[----:B------:R-:W-:-:S03]  /*5f70*/  FADD.FTZ R91, R91, R20 ;  /* 0x000000145b5b7221 */ /* 0x000fc60000010000 */
[----:B------:R-:W-:Y:S01]  /*5f80*/  HMMA.16816.F32.BF16 R8, R32, R22, R8 ;  /* 0x000000162008723c */ /* 0x000fe20000041808 */
[----:B------:R-:W-:Y:S01]  /*5f90*/  FADD.FTZ R86, R86, R91 ;  /* 0x0000005b56567221 */ /* 0x000fe20000010000 */
[----:B------:R-:W2:Y:S01]  /*5fa0*/  LDSM.16.MT88.4 R20, [R5+0x8000] ;  /* 0x008000000514783b */ /* 0x000ea20000004200 */
[----:B------:R-:W5:Y:S02]  /*5fb0*/  MUFU.EX2 R151, R151 ;  /* 0x0000009700977308 */ /* 0x000f640000000800 */
[----:B------:R-:W-:-:S03]  /*5fc0*/  FADD.FTZ R89, R89, R86 ;  /* 0x0000005659597221 */ /* 0x000fc60000010000 */
[----:B----4-:R-:W-:Y:S01]  /*5fd0*/  HMMA.16816.F32.BF16 R28, R32, R16, R28 ;  /* 0x00000010201c723c */ /* 0x010fe2000004181c */
[----:B------:R-:W-:Y:S01]  /*5fe0*/  FADD.FTZ R84, R84, R89 ;  /* 0x0000005954547221 */ /* 0x000fe20000010000 */
[----:B-1----:R-:W-:Y:S01]  /*5ff0*/  F2FP.BF16.F32.PACK_AB R17, R58, R63 ;  /* 0x0000003f3a11723e */ /* 0x002fe200000010ff */
[----:B------:R-:W-:Y:S02]  /*6000*/  MUFU.EX2 R41, R41 ;  /* 0x0000002900297308 */ /* 0x000fe40000000800 */
[----:B------:R-:W-:-:S03]  /*6010*/  FADD.FTZ R87, R87, R84 ;  /* 0x0000005457577221 */ /* 0x000fc60000010000 */
[----:B------:R-:W-:Y:S01]  /*6020*/  HMMA.16816.F32.BF16 R24, R32, R18, R24 ;  /* 0x000000122018723c */ /* 0x000fe20000041818 */
[----:B------:R-:W-:Y:S01]  /*6030*/  FADD.FTZ R32, R142, R157 ;  /* 0x0000009d8e207221 */ /* 0x000fe20000010000 */
[----:B------:R-:W-:Y:S01]  /*6040*/  FADD.FTZ R82, R82, R87 ;  /* 0x0000005752527221 */ /* 0x000fe20000010000 */
[----:B------:R-:W1:Y:S01]  /*6050*/  MUFU.EX2 R40, R40 ;  /* 0x0000002800287308 */ /* 0x000e620000000800 */
[----:B-----5:R-:W-:Y:S01]  /*6060*/  F2FP.BF16.F32.PACK_AB R19, R151, R94 ;  /* 0x0000005e9713723e */ /* 0x020fe200000010ff */
[----:B------:R-:W-:Y:S01]  /*6070*/  FADD.FTZ R32, R145, R32 ;  /* 0x0000002091207221 */ /* 0x000fe20000010000 */
[----:B------:R-:W-:-:S03]  /*6080*/  FADD.FTZ R85, R85, R82 ;  /* 0x0000005255557221 */ /* 0x000fc60000010000 */
[----:B------:R-:W-:Y:S01]  /*6090*/  FADD.FTZ R143, R143, R32 ;  /* 0x000000208f8f7221 */ /* 0x000fe20000010000 */
[----:B------:R-:W-:Y:S01]  /*60a0*/  FADD.FTZ R80, R80, R85 ;  /* 0x0000005550507221 */ /* 0x000fe20000010000 */
[----:B------:R-:W-:Y:S01]  /*60b0*/  MUFU.EX2 R43, R43 ;  /* 0x0000002b002b7308 */ /* 0x000fe20000000800 */
[----:B------:R-:W4:Y:S01]  /*60c0*/  LDSM.16.MT88.4 R32, [R154+0x8400] ;  /* 0x008400009a20783b */ /* 0x000f220000004200 */
[----:B------:R-:W-:Y:S01]  /*60d0*/  FADD.FTZ R144, R144, R143 ;  /* 0x0000008f90907221 */ /* 0x000fe20000010000 */
[----:B------:R-:W-:-:S03]  /*60e0*/  FADD.FTZ R83, R83, R80 ;  /* 0x0000005053537221 */ /* 0x000fc60000010000 */
[----:B------:R-:W-:Y:S01]  /*60f0*/  FADD.FTZ R137, R137, R144 ;  /* 0x0000009089897221 */ /* 0x000fe20000010000 */
[----:B------:R-:W-:Y:S01]  /*6100*/  FADD.FTZ R78, R78, R83 ;  /* 0x000000534e4e7221 */ /* 0x000fe20000010000 */
[----:B------:R-:W5:Y:S01]  /*6110*/  MUFU.EX2 R92, R95 ;  /* 0x0000005f005c7308 */ /* 0x000f620000000800 */
[----:B-1----:R-:W-:Y:S01]  /*6120*/  F2FP.BF16.F32.PACK_AB R16, R40, R41 ;  /* 0x000000292810723e */ /* 0x002fe200000010ff */
        /* <DEDUP_REMOVED lines=9> */
[----:B------:R-:W1:Y:S01]  /*61c0*/  MUFU.EX2 R165, R165 ;  /* 0x000000a500a57308 */ /* 0x000e620000000800 */
[----:B-----5:R-:W-:Y:S01]  /*61d0*/  F2FP.BF16.F32.PACK_AB R18, R92, R43 ;  /* 0x0000002b5c12723e */ /* 0x020fe200000010ff */
[----:B------:R-:W-:Y:S01]  /*61e0*/  FADD.FTZ R156, R156, R129 ;  /* 0x000000819c9c7221 */ /* 0x000fe20000010000 */
[----:B------:R-:W-:-:S03]  /*61f0*/  FADD.FTZ R77, R77, R74 ;  /* 0x0000004a4d4d7221 */ /* 0x000fc60000010000 */
[----:B------:R-:W-:Y:S02]  /*6200*/  FADD.FTZ R127, R127, R156 ;  /* 0x0000009c7f7f7221 */ /* 0x000fe40000010000 */
[----:B---3--:R-:W-:Y:S01]  /*6210*/  HMMA.16816.F32.BF16 R12, R16, R36, R12 ;  /* 0x00000024100c723c */ /* 0x008fe2000004180c */
[----:B------:R-:W-:Y:S01]  /*6220*/  MUFU.EX2 R136, R136 ;  /* 0x0000008800887308 */ /* 0x000fe20000000800 */
[----:B------:R-:W-:-:S04]  /*6230*/  FADD.FTZ R158, R158, R127 ;  /* 0x0000007f9e9e7221 */ /* 0x000fc80000010000 */
[----:B------:R-:W-:Y:S02]  /*6240*/  FADD.FTZ R121, R121, R158 ;  /* 0x0000009e79797221 */ /* 0x000fe40000010000 */
[----:B------:R-:W-:Y:S01]  /*6250*/  HMMA.16816.F32.BF16 R8, R16, R38, R8 ;  /* 0x000000261008723c */ /* 0x000fe20000041808 */
[----:B------:R-:W3:Y:S01]  /*6260*/  LDSM.16.MT88.4 R36, [R5+0x8400] ;  /* 0x008400000524783b */ /* 0x000ee20000004200 */
[----:B------:R-:W5:Y:S01]  /*6270*/  MUFU.EX2 R141, R141 ;  /* 0x0000008d008d7308 */ /* 0x000f620000000800 */
[----:B------:R-:W-:-:S04]  /*6280*/  FADD.FTZ R160, R160, R121 ;  /* 0x00000079a0a07221 */ /* 0x000fc80000010000 */
[----:B------:R-:W-:Y:S01]  /*6290*/  FADD.FTZ R119, R119, R160 ;  /* 0x000000a077777221 */ /* 0x000fe20000010000 */
[C---:B--2---:R-:W-:Y:S01]  /*62a0*/  HMMA.16816.F32.BF16 R28, R16.reuse, R20, R28 ;  /* 0x00000014101c723c */ /* 0x044fe2000004181c */
[----:B------:R-:W-:Y:S01]  /*62b0*/  FADD.FTZ R20, R72, R77 ;  /* 0x0000004d48147221 */ /* 0x000fe20000010000 */
[----:B------:R-:W-:Y:S01]  /*62c0*/  MUFU.EX2 R45, R45 ;  /* 0x0000002d002d7308 */ /* 0x000fe20000000800 */
[----:B------:R-:W-:Y:S02]  /*62d0*/  FADD.FTZ R162, R162, R119 ;  /* 0x00000077a2a27221 */ /* 0x000fe40000010000 */
[----:B------:R-:W-:Y:S02]  /*62e0*/  FADD.FTZ R75, R75, R20 ;  /* 0x000000144b4b7221 */ /* 0x000fe40000010000 */
[----:B------:R-:W-:Y:S01]  /*62f0*/  FADD.FTZ R113, R113, R162 ;  /* 0x000000a271717221 */ /* 0x000fe20000010000 */
[----:B------:R-:W-:Y:S01]  /*6300*/  HMMA.16816.F32.BF16 R24, R16, R22, R24 ;  /* 0x000000161018723c */ /* 0x000fe20000041818 */
[----:B------:R-:W-:Y:S01]  /*6310*/  FADD.FTZ R70, R70, R75 ;  /* 0x0000004b46467221 */ /* 0x000fe20000010000 */
[----:B------:R-:W2:Y:S01]  /*6320*/  MUFU.EX2 R44, R44 ;  /* 0x0000002c002c7308 */ /* 0x000ea20000000800 */
[----:B------:R-:W3:Y:S01]  /*6330*/  LDSM.16.MT88.4 R20, [R154+0x8800] ;  /* 0x008800009a14783b */ /* 0x000ee20000004200 */
[----:B-1----:R-:W-:Y:S01]  /*6340*/  F2FP.BF16.F32.PACK_AB R17, R165, R120 ;  /* 0x00000078a511723e */ /* 0x002fe200000010ff */
[----:B------:R-:W-:Y:S01]  /*6350*/  FADD.FTZ R73, R73, R70 ;  /* 0x0000004649497221 */ /* 0x000fe20000010000 */
[----:B-----5:R-:W-:Y:S01]  /*6360*/  F2FP.BF16.F32.PACK_AB R19, R141, R136 ;  /* 0x000000888d13723e */ /* 0x020fe200000010ff */
[----:B------:R-:W-:-:S02]  /*6370*/  FADD.FTZ R164, R164, R113 ;  /* 0x00000071a4a47221 */ /* 0x000fc40000010000 */
[----:B------:R-:W-:Y:S01]  /*6380*/  FADD.FTZ R68, R68, R73 ;  /* 0x0000004944447221 */ /* 0x000fe20000010000 */
[----:B------:R-:W-:Y:S01]  /*6390*/  MUFU.EX2 R47, R47 ;  /* 0x0000002f002f7308 */ /* 0x000fe20000000800 */
[----:B------:R-:W-:Y:S02]  /*63a0*/  FADD.FTZ R111, R111, R164 ;  /* 0x000000a46f6f7221 */ /* 0x000fe40000010000 */
[----:B------:R-:W-:Y:S02]  /*63b0*/  FADD.FTZ R71, R71, R68 ;  /* 0x0000004447477221 */ /* 0x000fe40000010000 */
[----:B------:R-:W-:Y:S02]  /*63c0*/  FADD.FTZ R111, R112, R111 ;  /* 0x0000006f706f7221 */ /* 0x000fe40000010000 */
[----:B------:R-:W-:Y:S01]  /*63d0*/  FADD.FTZ R66, R66, R71 ;  /* 0x0000004742427221 */ /* 0x000fe20000010000 */
[----:B------:R-:W1:Y:S01]  /*63e0*/  MUFU.EX2 R52, R52 ;  /* 0x0000003400347308 */ /* 0x000e620000000800 */
[----:B--2---:R-:W-:-:S02]  /*63f0*/  F2FP.BF16.F32.PACK_AB R16, R44, R45 ;  /* 0x0000002d2c10723e */ /* 0x004fc400000010ff */
[----:B------:R-:W-:-:S04]  /*6400*/  FADD.FTZ R69, R69, R66 ;  /* 0x0000004245457221 */ /* 0x000fc80000010000 */
[----:B------:R-:W-:Y:S01]  /*6410*/  FADD.FTZ R64, R64, R69 ;  /* 0x0000004540407221 */ /* 0x000fe20000010000 */
[----:B------:R-:W-:Y:S03]  /*6420*/  MUFU.EX2 R133, R133 ;  /* 0x0000008500857308 */ /* 0x000fe60000000800 */
[----:B------:R-:W-:Y:S01]  /*6430*/  FADD.FTZ R67, R67, R64 ;  /* 0x0000004043437221 */ /* 0x000fe20000010000 */
[----:B------:R-:W-:-:S03]  /*6440*/  FADD.FTZ R64, R106, R111 ;  /* 0x0000006f6a407221 */ /* 0x000fc60000010000 */
[----:B------:R-:W-:Y:S01]  /*6450*/  FADD.FTZ R62, R62, R67 ;  /* 0x000000433e3e7221 */ /* 0x000fe20000010000 */
[----:B------:R-:W2:Y:S01]  /*6460*/  MUFU.EX2 R152, R152 ;  /* 0x0000009800987308 */ /* 0x000ea20000000800 */
[----:B-1----:R-:W-:Y:S01]  /*6470*/  F2FP.BF16.F32.PACK_AB R18, R52, R47 ;  /* 0x0000002f3412723e */ /* 0x002fe200000010ff */
[----:B------:R-:W-:Y:S01]  /*6480*/  FADD.FTZ R64, R103, R64 ;  /* 0x0000004067407221 */ /* 0x000fe20000010000 */
[----:B------:R-:W-:-:S03]  /*6490*/  FADD.FTZ R65, R65, R62 ;  /* 0x0000003e41417221 */ /* 0x000fc60000010000 */
[----:B------:R-:W-:Y:S01]  /*64a0*/  FADD.FTZ R99, R99, R64 ;  /* 0x0000004063637221 */ /* 0x000fe20000010000 */
[----:B------:R-:W-:Y:S01]  /*64b0*/  FADD.FTZ R60, R60, R65 ;  /* 0x000000413c3c7221 */ /* 0x000fe20000010000 */
[----:B----4-:R-:W-:Y:S01]  /*64c0*/  HMMA.16816.F32.BF16 R12, R16, R32, R12 ;  /* 0x00000020100c723c */ /* 0x010fe2000004180c */
[----:B------:R-:W-:Y:S01]  /*64d0*/  MUFU.EX2 R117, R117 ;  /* 0x0000007500757308 */ /* 0x000fe20000000800 */
[----:B------:R-:W-:Y:S01]  /*64e0*/  FADD.FTZ R102, R102, R99 ;  /* 0x0000006366667221 */ /* 0x000fe20000010000 */
[----:B------:R-:W-:-:S03]  /*64f0*/  FADD.FTZ R63, R63, R60 ;  /* 0x0000003c3f3f7221 */ /* 0x000fc60000010000 */
[----:B------:R-:W-:Y:S01]  /*6500*/  FADD.FTZ R41, R41, R102 ;  /* 0x0000006629297221 */ /* 0x000fe20000010000 */
[----:B------:R-:W-:Y:S01]  /*6510*/  FADD.FTZ R63, R58, R63 ;  /* 0x0000003f3a3f7221 */ /* 0x000fe20000010000 */
[----:B------:R-:W-:Y:S01]  /*6520*/  HMMA.16816.F32.BF16 R8, R16, R34, R8 ;  /* 0x000000221008723c */ /* 0x000fe20000041808 */
[----:B------:R-:W1:Y:S01]  /*6530*/  LDSM.16.MT88.4 R32, [R5+0x8800] ;  /* 0x008800000520783b */ /* 0x000e620000004200 */
[----:B------:R-:W4:Y:S01]  /*6540*/  MUFU.EX2 R108, R193 ;  /* 0x000000c1006c7308 */ /* 0x000f220000000800 */
[----:B------:R-:W-:Y:S01]  /*6550*/  FADD.FTZ R40, R40, R41 ;  /* 0x0000002928287221 */ /* 0x000fe20000010000 */
[----:B------:R-:W-:-:S03]  /*6560*/  FADD.FTZ R94, R94, R63 ;  /* 0x0000003f5e5e7221 */ /* 0x000fc60000010000 */
[----:B------:R-:W-:Y:S01]  /*6570*/  FADD.FTZ R43, R43, R40 ;  /* 0x000000282b2b7221 */ /* 0x000fe20000010000 */
[----:B---3--:R-:W-:Y:S01]  /*6580*/  HMMA.16816.F32.BF16 R28, R16, R36, R28 ;  /* 0x00000024101c723c */ /* 0x008fe2000004181c */
[----:B--2---:R-:W-:Y:S01]  /*6590*/  F2FP.BF16.F32.PACK_AB R37, R152, R133 ;  /* 0x000000859825723e */ /* 0x004fe200000010ff */
[----:B------:R-:W-:Y:S01]  /*65a0*/  MUFU.EX2 R51, R51 ;  /* 0x0000003300337308 */ /* 0x000fe20000000800 */
[----:B------:R-:W-:Y:S01]  /*65b0*/  FADD.FTZ R151, R151, R94 ;  /* 0x0000005e97977221 */ /* 0x000fe20000010000 */
[----:B------:R-:W-:-:S03]  /*65c0*/  FADD.FTZ R92, R92, R43 ;  /* 0x0000002b5c5c7221 */ /* 0x000fc60000010000 */
[----:B------:R-:W-:Y:S01]  /*65d0*/  FADD.FTZ R120, R120, R151 ;  /* 0x0000009778787221 */ /* 0x000fe20000010000 */
[----:B------:R-:W-:Y:S01]  /*65e0*/  HMMA.16816.F32.BF16 R24, R16, R38, R24 ;  /* 0x000000261018723c */ /* 0x000fe20000041818 */
[----:B------:R-:W2:Y:S01]  /*65f0*/  LDSM.16.MT88.4 R16, [R154+0x8c00] ;  /* 0x008c00009a10783b */ /* 0x000ea20000004200 */
[----:B------:R3:W5:Y:S01]  /*6600*/  MUFU.EX2 R72, R59 ;  /* 0x0000003b00487308 */ /* 0x0007620000000800 */
[----:B----4-:R-:W-:Y:S01]  /*6610*/  F2FP.BF16.F32.PACK_AB R39, R108, R117 ;  /* 0x000000756c27723e */ /* 0x010fe200000010ff */
[----:B------:R-:W-:Y:S01]  /*6620*/  FADD.FTZ R45, R45, R92 ;  /* 0x0000005c2d2d7221 */ /* 0x000fe20000010000 */
[----:B------:R-:W-:-:S03]  /*6630*/  FADD.FTZ R165, R165, R120 ;  /* 0x00000078a5a57221 */ /* 0x000fc60000010000 */
[----:B------:R-:W-:Y:S02]  /*6640*/  FADD.FTZ R44, R44, R45 ;  /* 0x0000002d2c2c7221 */ /* 0x000fe40000010000 */
[----:B------:R-:W-:Y:S02]  /*6650*/  MUFU.EX2 R56, R56 ;  /* 0x0000003800387308 */ /* 0x000fe40000000800 */
[----:B------:R-:W-:-:S04]  /*6660*/  FADD.FTZ R47, R47, R44 ;  /* 0x0000002c2f2f7221 */ /* 0x000fc80000010000 */
[----:B------:R-:W-:Y:S02]  /*6670*/  FADD.FTZ R52, R52, R47 ;  /* 0x0000002f34347221 */ /* 0x000fe40000010000 */
[----:B------:R-:W4:Y:S01]  /*6680*/  MUFU.EX2 R57, R57 ;  /* 0x0000003900397308 */ /* 0x000f220000000800 */
[----:B---3--:R-:W-:Y:S01]  /*6690*/  FFMA.FTZ R59, R48, R93, -R90 ;  /* 0x0000005d303b7223 */ /* 0x008fe2000001085a */
[----:B-----5:R-:W-:-:S06]  /*66a0*/  F2FP.BF16.F32.PACK_AB R36, R72, R51 ;  /* 0x000000334824723e */ /* 0x020fcc00000010ff */
[----:B------:R-:W-:Y:S08]  /*66b0*/  MUFU.EX2 R42, R42 ;  /* 0x0000002a002a7308 */ /* 0x000ff00000000800 */
[----:B------:R-:W3:Y:S01]  /*66c0*/  MUFU.EX2 R55, R55 ;  /* 0x0000003700377308 */ /* 0x000ee20000000800 */
[----:B----4-:R-:W-:-:S07]  /*66d0*/  F2FP.BF16.F32.PACK_AB R38, R57, R56 ;  /* 0x000000383926723e */ /* 0x010fce00000010ff */
[----:B------:R-:W-:Y:S01]  /*66e0*/  MUFU.EX2 R46, R46 ;  /* 0x0000002e002e7308 */ /* 0x000fe20000000800 */
[C---:B------:R-:W-:Y:S07]  /*66f0*/  HMMA.16816.F32.BF16 R12, R36.reuse, R20, R12 ;  /* 0x00000014240c723c */ /* 0x040fee000004180c */
[----:B------:R-:W-:Y:S01]  /*6700*/  MUFU.EX2 R54, R54 ;  /* 0x0000003600367308 */ /* 0x000fe20000000800 */
[----:B-1----:R-:W-:Y:S01]  /*6710*/  HMMA.16816.F32.BF16 R28, R36, R32, R28 ;  /* 0x00000020241c723c */ /* 0x002fe2000004181c */
[----:B---3--:R-:W-:-:S06]  /*6720*/  F2FP.BF16.F32.PACK_AB R33, R55, R42 ;  /* 0x0000002a3721723e */ /* 0x008fcc00000010ff */
[----:B------:R-:W1:Y:S01]  /*6730*/  MUFU.EX2 R53, R53 ;  /* 0x0000003500357308 */ /* 0x000e620000000800 */
[C---:B------:R-:W-:Y:S07]  /*6740*/  HMMA.16816.F32.BF16 R24, R36.reuse, R34, R24 ;  /* 0x000000222418723c */ /* 0x040fee0000041818 */
[----:B------:R-:W-:Y:S01]  /*6750*/  MUFU.EX2 R50, R50 ;  /* 0x0000003200327308 */ /* 0x000fe20000000800 */
[----:B------:R-:W-:Y:S01]  /*6760*/  HMMA.16816.F32.BF16 R20, R36, R22, R8 ;  /* 0x000000162414723c */ /* 0x000fe20000041808 */
[----:B------:R3:W4:Y:S06]  /*6770*/  LDSM.16.MT88.4 R8, [R5+0x8c00] ;  /* 0x008c00000508783b */ /* 0x00072c0000004200 */
[----:B------:R-:W5:Y:S01]  /*6780*/  MUFU.EX2 R59, R59 ;  /* 0x0000003b003b7308 */ /* 0x000f620000000800 */
[----:B-1----:R-:W-:-:S07]  /*6790*/  F2FP.BF16.F32.PACK_AB R32, R53, R54 ;  /* 0x000000363520723e */ /* 0x002fce00000010ff */
[----:B------:R-:W1:Y:S01]  /*67a0*/  MUFU.EX2 R239, R239 ;  /* 0x000000ef00ef7308 */ /* 0x000e620000000800 */
[----:B-----5:R-:W-:Y:S01]  /*67b0*/  F2FP.BF16.F32.PACK_AB R34, R59, R50 ;  /* 0x000000323b22723e */ /* 0x020fe200000010ff */
[----:B---3--:R-:W-:-:S04]  /*67c0*/  FADD.FTZ R5, R51, R52 ;  /* 0x0000003433057221 */ /* 0x008fc80000010000 */
[----:B------:R-:W-:Y:S01]  /*67d0*/  FADD.FTZ R5, R72, R5 ;  /* 0x0000000548057221 */ /* 0x000fe20000010000 */
[----:B-1----:R-:W-:-:S03]  /*67e0*/  F2FP.BF16.F32.PACK_AB R35, R239, R46 ;  /* 0x0000002eef23723e */ /* 0x002fc600000010ff */
[----:B------:R-:W-:-:S04]  /*67f0*/  FADD.FTZ R56, R56, R5 ;  /* 0x0000000538387221 */ /* 0x000fc80000010000 */
[----:B------:R-:W-:Y:S01]  /*6800*/  FADD.FTZ R57, R57, R56 ;  /* 0x0000003839397221 */ /* 0x000fe20000010000 */
[C---:B--2---:R-:W-:Y:S01]  /*6810*/  HMMA.16816.F32.BF16 R144, R32.reuse, R16, R12 ;  /* 0x000000102090723c */ /* 0x044fe2000004180c */
[----:B------:R-:W-:Y:S02]  /*6820*/  FADD.FTZ R12, R136, R165 ;  /* 0x000000a5880c7221 */ /* 0x000fe40000010000 */
[----:B------:R-:W-:Y:S02]  /*6830*/  FADD.FTZ R54, R54, R57 ;  /* 0x0000003936367221 */ /* 0x000fe40000010000 */
[----:B------:R-:W-:Y:S02]  /*6840*/  FADD.FTZ R12, R141, R12 ;  /* 0x0000000c8d0c7221 */ /* 0x000fe40000010000 */
[----:B------:R-:W-:Y:S01]  /*6850*/  FADD.FTZ R53, R53, R54 ;  /* 0x0000003635357221 */ /* 0x000fe20000010000 */
[----:B------:R-:W-:Y:S01]  /*6860*/  HMMA.16816.F32.BF16 R140, R32, R18, R20 ;  /* 0x00000012208c723c */ /* 0x000fe20000041814 */
[----:B------:R-:W-:-:S02]  /*6870*/  FADD.FTZ R133, R133, R12 ;  /* 0x0000000c85857221 */ /* 0x000fc40000010000 */
[----:B------:R-:W-:Y:S02]  /*6880*/  FADD.FTZ R50, R50, R53 ;  /* 0x0000003532327221 */ /* 0x000fe40000010000 */
[----:B------:R-:W-:Y:S02]  /*6890*/  FADD.FTZ R152, R152, R133 ;  /* 0x0000008598987221 */ /* 0x000fe40000010000 */
[----:B------:R-:W-:Y:S01]  /*68a0*/  FADD.FTZ R242, R59, R50 ;  /* 0x000000323bf27221 */ /* 0x000fe20000010000 */
[----:B----4-:R-:W-:Y:S01]  /*68b0*/  HMMA.16816.F32.BF16 R136, R32, R8, R28 ;  /* 0x000000082088723c */ /* 0x010fe2000004181c */
[----:B------:R-:W-:-:S04]  /*68c0*/  FADD.FTZ R117, R117, R152 ;  /* 0x0000009875757221 */ /* 0x000fc80000010000 */
[----:B------:R-:W-:-:S03]  /*68d0*/  FADD.FTZ R5, R108, R117 ;  /* 0x000000756c057221 */ /* 0x000fc60000010000 */
[----:B------:R-:W-:Y:S01]  /*68e0*/  HMMA.16816.F32.BF16 R132, R32, R10, R24 ;  /* 0x0000000a2084723c */ /* 0x000fe20000041818 */
[----:B------:R-:W-:-:S04]  /*68f0*/  FADD.FTZ R42, R42, R5 ;  /* 0x000000052a2a7221 */ /* 0x000fc80000010000 */
[----:B------:R-:W-:-:S04]  /*6900*/  FADD.FTZ R55, R55, R42 ;  /* 0x0000002a37377221 */ /* 0x000fc80000010000 */
[----:B------:R-:W-:-:S04]  /*6910*/  FADD.FTZ R46, R46, R55 ;  /* 0x000000372e2e7221 */ /* 0x000fc80000010000 */
[----:B------:R-:W-:Y:S01]  /*6920*/  FADD.FTZ R239, R239, R46 ;  /* 0x0000002eefef7221 */ /* 0x000fe20000010000 */
[----:B------:R-:W-:Y:S06]  /*6930*/  @!P4 BRA `(.L_x_521) ;  /* 0x0000003c0064c947 */ /* 0x000fec0003800000 */
[----:B------:R-:W-:Y:S01]  /*6940*/  ISETP.NE.U32.AND P1, PT, R232, RZ, PT ;  /* 0x000000ffe800720c */ /* 0x000fe20003f25070 */
[C---:B------:R-:W-:Y:S01]  /*6950*/  IMAD.SHL.U32 R235, R6.reuse, 0x40, RZ ;  /* 0x0000004006eb7824 */ /* 0x040fe200078e00ff */
[----:B------:R-:W-:Y:S01]  /*6960*/  SHF.L.U64.HI R234, R6, 0x6, R7 ;  /* 0x0000000606ea7819 */ /* 0x000fe20000010207 */
[----:B------:R-:W-:Y:S01]  /*6970*/  IMAD.MOV.U32 R153, RZ, RZ, R0 ;  /* 0x000000ffff997224 */ /* 0x000fe200078e0000 */
[----:B------:R-:W-:Y:S01]  /*6980*/  ISETP.NE.AND.EX P1, PT, R233, RZ, PT, P1 ;  /* 0x000000ffe900720c */ /* 0x000fe20003f25310 */
[----:B------:R-:W-:Y:S01]  /*6990*/  IMAD.MOV.U32 R151, RZ, RZ, R148 ;  /* 0x000000ffff977224 */ /* 0x000fe200078e0094 */
[----:B------:R-:W-:Y:S01]  /*69a0*/  IADD3 R237, PT, PT, R4, -0x2, RZ ;  /* 0xfffffffe04ed7810 */ /* 0x000fe20007ffe0ff */
[----:B------:R-:W-:Y:S01]  /*69b0*/  VIADD R238, R154, 0x5000 ;  /* 0x000050009aee7836 */ /* 0x000fe20000000000 */
[----:B------:R-:W-:Y:S02]  /*69c0*/  IADD3 R236, PT, PT, -R4, 0x1, RZ ;  /* 0x0000000104ec7810 */ /* 0x000fe40007ffe1ff */
[----:B------:R-:W-:-:S07]  /*69d0*/  IADD3 R231, PT, PT, R154, 0x5020, RZ ;  /* 0x000050209ae77810 */ /* 0x000fce0007ffe0ff */
.L_x_528:
[----:B------:R-:W-:Y:S01]  /*69e0*/  MOV R0, R221 ;  /* 0x000000dd00007202 */ /* 0x000fe20000000f00 */
[----:B------:R-:W-:Y:S04]  /*69f0*/  DEPBAR.LE SB0, 0x0 ;  /* 0x000080000000791a */ /* 0x000fe80000000000 */
[----:B------:R-:W-:Y:S05]  /*6a00*/  WARPSYNC.ALL ;  /* 0x0000000000007948 */ /* 0x000fea0003800000 */
[----:B------:R-:W-:Y:S01]  /*6a10*/  BAR.SYNC.DEFER_BLOCKING 0x0 ;  /* 0x0000000000007b1d */ /* 0x000fe20000010000 */
[----:B------:R-:W-:Y:S02]  /*6a20*/  @!P1 IMAD.MOV.U32 R5, RZ, RZ, RZ ;  /* 0x000000ffff059224 */ /* 0x000fe400078e00ff */
[----:B------:R-:W-:Y:S03]  /*6a30*/  IMAD.MOV.U32 R4, RZ, RZ, R220 ;  /* 0x000000ffff047224 */ /* 0x000fe600078e00dc */
[----:B------:R-:W-:Y:S01]  /*6a40*/  @!P1 IADD3 R5, P0, PT, RZ, -R5, RZ ;  /* 0x80000005ff059210 */ /* 0x000fe20007f1e0ff */
[----:B------:R-:W2:Y:S01]  /*6a50*/  @!P1 LD.E R6, desc[UR4][R2.64+0x40] ;  /* 0x0000400402069980 */ /* 0x000ea2000c101900 */
[----:B------:R-:W-:Y:S01]  /*6a60*/  BSSY.RECONVERGENT B0, `(.L_x_522) ;  /* 0x0000045000007945 */ /* 0x000fe20003800200 */
[----:B--2---:R-:W-:Y:S05]  /*6a70*/  @!P1 IMAD.SHL.U32 R6, R6, 0x100, RZ ;  /* 0x0000010006069824 */ /* 0x004fea00078e00ff */
[----:B------:R-:W-:Y:S04]  /*6a80*/  @!P1 IADD3.X R6, PT, PT, RZ, ~R6, RZ, P0, !PT ;  /* 0x80000006ff069210 */ /* 0x000fe800007fe4ff */
[----:B------:R-:W-:Y:S04]  /*6a90*/  @!P1 SHF.R.S64 R5, R5, 0x1f, R6 ;  /* 0x0000001f05059819 */ /* 0x000fe80000001006 */
[----:B------:R-:W-:Y:S04]  /*6aa0*/  @!P1 IADD3 R220, P0, PT, R220, R5, RZ ;  /* 0x00000005dcdc9210 */ /* 0x000fe80007f1e0ff */
[----:B------:R-:W-:Y:S01]  /*6ab0*/  @!P1 LEA.HI.X.SX32 R221, R6, R221, 0x1, P0 ;  /* 0x000000dd06dd9211 */ /* 0x000fe200000f0eff */
[----:B------:R-:W-:Y:S08]  /*6ac0*/  @!P1 BRA `(.L_x_523) ;  /* 0x0000000000f89947 */ /* 0x000ff00003800000 */
[----:B------:R-:W2:Y:S01]  /*6ad0*/  LD.E R12, desc[UR4][R2.64+0x170] ;  /* 0x00017004020c7980 */ /* 0x000ea2000c101900 */
[----:B------:R-:W-:Y:S03]  /*6ae0*/  IABS R8, R230 ;  /* 0x000000e600087213 */ /* 0x000fe60000000000 */
[----:B------:R-:W3:Y:S01]  /*6af0*/  LD.E.64 R16, desc[UR4][R2.64+0x28] ;  /* 0x0000280402107980 */ /* 0x000ee2000c101b00 */
[-C--:B--2---:R-:W-:Y:S02]  /*6b00*/  IABS R9, R12.reuse ;  /* 0x0000000c00097213 */ /* 0x084fe40000000000 */
[-C--:B------:R-:W-:Y:S02]  /*6b10*/  IABS R7, R12.reuse ;  /* 0x0000000c00077213 */ /* 0x080fe40000000000 */
[----:B------:R-:W1:Y:S02]  /*6b20*/  I2F.RP R14, R9 ;  /* 0x00000009000e7306 */ /* 0x000e640000209400 */
[----:B------:R-:W-:Y:S08]  /*6b30*/  IADD3 R7, PT, PT, RZ, -R7, RZ ;  /* 0x80000007ff077210 */ /* 0x000ff00007ffe0ff */
[----:B-1----:R-:W1:Y:S02]  /*6b40*/  MUFU.RCP R5, R14 ;  /* 0x0000000e00057308 */ /* 0x002e640000001000 */
[----:B-1----:R-:W-:Y:S01]  /*6b50*/  VIADD R10, R5, 0xffffffe ;  /* 0x0ffffffe050a7836 */ /* 0x002fe20000000000 */
[----:B------:R-:W2:Y:S01]  /*6b60*/  LD.E.64 R14, desc[UR4][R2.64+0x40] ;  /* 0x00004004020e7980 */ /* 0x000ea2000c101b00 */
[----:B------:R-:W-:Y:S06]  /*6b70*/  VIADD R5, R230, 0xffffff00 ;  /* 0xffffff00e6057836 */ /* 0x000fec0000000000 */
[----:B------:R-:W1:Y:S02]  /*6b80*/  F2I.FTZ.U32.TRUNC.NTZ R11, R10 ;  /* 0x0000000a000b7305 */ /* 0x000e64000021f000 */
[--C-:B-1----:R-:W-:Y:S02]  /*6b90*/  IMAD.MOV R6, RZ, RZ, -R11.reuse ;  /* 0x000000ffff067224 */ /* 0x102fe400078e0a0b */
[----:B------:R-:W-:Y:S02]  /*6ba0*/  IMAD.MOV.U32 R10, RZ, RZ, RZ ;  /* 0x000000ffff0a7224 */ /* 0x000fe400078e00ff */
[----:B------:R-:W-:Y:S01]  /*6bb0*/  IMAD R13, R6, R9, RZ ;  /* 0x00000009060d7224 */ /* 0x000fe200078e02ff */
[----:B------:R-:W-:Y:S02]  /*6bc0*/  IABS R6, R5 ;  /* 0x0000000500067213 */ /* 0x000fe40000000000 */
[-C--:B------:R-:W-:Y:S01]  /*6bd0*/  LOP3.LUT R5, R5, R12.reuse, RZ, 0x3c, !PT ;  /* 0x0000000c05057212 */ /* 0x080fe200078e3cff */
[----:B------:R-:W-:Y:S03]  /*6be0*/  IMAD.HI.U32 R11, R11, R13, R10 ;  /* 0x0000000d0b0b7227 */ /* 0x000fe600078e000a */
[----:B------:R-:W-:Y:S02]  /*6bf0*/  ISETP.GE.AND P0, PT, R5, RZ, PT ;  /* 0x000000ff0500720c */ /* 0x000fe40003f06270 */
[----:B------:R-:W-:Y:S01]  /*6c00*/  LOP3.LUT R5, RZ, R12, RZ, 0x33, !PT ;  /* 0x0000000cff057212 */ /* 0x000fe200078e33ff */
[C---:B------:R-:W-:Y:S04]  /*6c10*/  IMAD.HI.U32 R10, R11.reuse, R6, RZ ;  /* 0x000000060b0a7227 */ /* 0x040fe800078e00ff */
[----:B------:R-:W-:Y:S04]  /*6c20*/  IMAD.HI.U32 R11, R11, R8, RZ ;  /* 0x000000080b0b7227 */ /* 0x000fe800078e00ff */
[-C--:B------:R-:W-:Y:S02]  /*6c30*/  IMAD R6, R10, R7.reuse, R6 ;  /* 0x000000070a067224 */ /* 0x080fe400078e0206 */
[----:B------:R-:W-:Y:S03]  /*6c40*/  IMAD R8, R11, R7, R8 ;  /* 0x000000070b087224 */ /* 0x000fe600078e0208 */
[C---:B------:R-:W-:Y:S02]  /*6c50*/  ISETP.GT.U32.AND P2, PT, R9.reuse, R6, PT ;  /* 0x000000060900720c */ /* 0x040fe40003f44070 */
[----:B------:R-:W-:Y:S11]  /*6c60*/  ISETP.GT.U32.AND P4, PT, R9, R8, PT ;  /* 0x000000080900720c */ /* 0x000ff60003f84070 */
[--C-:B------:R-:W-:Y:S02]  /*6c70*/  @!P2 IMAD.IADD R6, R6, 0x1, -R9.reuse ;  /* 0x000000010606a824 */ /* 0x100fe400078e0a09 */
[----:B------:R-:W-:Y:S01]  /*6c80*/  @!P4 IADD3 R11, PT, PT, R11, 0x1, RZ ;  /* 0x000000010b0bc810 */ /* 0x000fe20007ffe0ff */
[----:B------:R-:W-:Y:S02]  /*6c90*/  @!P4 IMAD.IADD R8, R8, 0x1, -R9 ;  /* 0x000000010808c824 */ /* 0x000fe400078e0a09 */
[-C--:B------:R-:W-:Y:S01]  /*6ca0*/  ISETP.GE.U32.AND P5, PT, R6, R9.reuse, PT ;  /* 0x000000090600720c */ /* 0x080fe20003fa6070 */
[----:B------:R-:W-:Y:S01]  /*6cb0*/  @!P2 VIADD R10, R10, 0x1 ;  /* 0x000000010a0aa836 */ /* 0x000fe20000000000 */
[----:B------:R-:W-:Y:S02]  /*6cc0*/  LOP3.LUT R6, R230, R12, RZ, 0x3c, !PT ;  /* 0x0000000ce6067212 */ /* 0x000fe400078e3cff */
[----:B------:R-:W-:Y:S02]  /*6cd0*/  ISETP.GE.U32.AND P6, PT, R8, R9, PT ;  /* 0x000000090800720c */ /* 0x000fe40003fc6070 */
[----:B------:R-:W-:Y:S02]  /*6ce0*/  ISETP.GE.AND P3, PT, R6, RZ, PT ;  /* 0x000000ff0600720c */ /* 0x000fe40003f66270 */
[----:B------:R-:W-:Y:S05]  /*6cf0*/  ISETP.NE.AND P2, PT, R12, RZ, PT ;  /* 0x000000ff0c00720c */ /* 0x000fea0003f45270 */
[----:B------:R-:W-:Y:S04]  /*6d00*/  @P5 VIADD R10, R10, 0x1 ;  /* 0x000000010a0a5836 */ /* 0x000fe80000000000 */
[----:B------:R-:W-:Y:S02]  /*6d10*/  @P6 VIADD R11, R11, 0x1 ;  /* 0x000000010b0b6836 */ /* 0x000fe40000000000 */
[----:B------:R-:W-:Y:S03]  /*6d20*/  @!P0 IMAD.MOV R10, RZ, RZ, -R10 ;  /* 0x000000ffff0a8224 */ /* 0x000fe600078e0a0a */
[----:B------:R-:W-:Y:S02]  /*6d30*/  @!P3 IADD3 R11, PT, PT, -R11, RZ, RZ ;  /* 0x000000ff0b0bb210 */ /* 0x000fe40007ffe1ff */
[C---:B------:R-:W-:Y:S02]  /*6d40*/  SEL R7, R5.reuse, R10, !P2 ;  /* 0x0000000a05077207 */ /* 0x040fe40005000000 */
[----:B------:R-:W-:Y:S02]  /*6d50*/  SEL R11, R5, R11, !P2 ;  /* 0x0000000b050b7207 */ /* 0x000fe40005000000 */
[-C--:B------:R-:W-:Y:S02]  /*6d60*/  LEA R20, P2, R7, R240.reuse, 0x2 ;  /* 0x000000f007147211 */ /* 0x080fe400078410ff */
[----:B------:R-:W-:Y:S02]  /*6d70*/  LEA R18, P0, R11, R240, 0x2 ;  /* 0x000000f00b127211 */ /* 0x000fe400078010ff */
[-C--:B------:R-:W-:Y:S01]  /*6d80*/  LEA.HI.X.SX32 R21, R7, R241.reuse, 0x2, P2 ;  /* 0x000000f107157211 */ /* 0x080fe200010f16ff */
[C---:B------:R-:W-:Y:S01]  /*6d90*/  IMAD.IADD R7, R11.reuse, 0x1, -R7 ;  /* 0x000000010b077824 */ /* 0x040fe200078e0a07 */
[----:B------:R-:W-:Y:S03]  /*6da0*/  LEA.HI.X.SX32 R19, R11, R241, 0x2, P0 ;  /* 0x000000f10b137211 */ /* 0x000fe600000f16ff */
[----:B------:R-:W-:Y:S01]  /*6db0*/  IMAD R12, R12, R7, -0x100 ;  /* 0xffffff000c0c7424 */ /* 0x000fe200078e0207 */
[----:B------:R-:W4:Y:S04]  /*6dc0*/  LD.E R6, desc[UR4][R20.64] ;  /* 0x0000000414067980 */ /* 0x000f28000c101900 */
[----:B------:R-:W4:Y:S01]  /*6dd0*/  LD.E R5, desc[UR4][R18.64] ;  /* 0x0000000412057980 */ /* 0x000f22000c101900 */
[----:B------:R-:W-:Y:S01]  /*6de0*/  SHF.R.S32.HI R8, RZ, 0x1f, R12 ;  /* 0x0000001fff087819 */ /* 0x000fe2000001140c */
[-C--:B--2---:R-:W-:Y:S02]  /*6df0*/  IMAD R7, R15, R12.reuse, RZ ;  /* 0x0000000c0f077224 */ /* 0x084fe400078e02ff */
[C---:B------:R-:W-:Y:S04]  /*6e00*/  IMAD.WIDE.U32 R12, R14.reuse, R12, RZ ;  /* 0x0000000c0e0c7225 */ /* 0x040fe800078e00ff */
[----:B------:R-:W-:Y:S05]  /*6e10*/  IMAD R7, R14, R8, R7 ;  /* 0x000000080e077224 */ /* 0x000fea00078e0207 */
[----:B------:R-:W-:Y:S01]  /*6e20*/  IADD3 R13, PT, PT, R13, R7, RZ ;  /* 0x000000070d0d7210 */ /* 0x000fe20007ffe0ff */
[----:B----4-:R-:W-:Y:S04]  /*6e30*/  IMAD.IADD R5, R6, 0x1, -R5 ;  /* 0x0000000106057824 */ /* 0x010fe800078e0a05 */
[----:B---3--:R-:W-:Y:S01]  /*6e40*/  IMAD R7, R17, R5, RZ ;  /* 0x0000000511077224 */ /* 0x008fe200078e02ff */
[----:B------:R-:W-:Y:S01]  /*6e50*/  SHF.R.S32.HI R6, RZ, 0x1f, R5 ;  /* 0x0000001fff067819 */ /* 0x000fe20000011405 */
[----:B------:R-:W-:Y:S04]  /*6e60*/  IMAD.WIDE.U32 R12, R5, R16, R12 ;  /* 0x00000010050c7225 */ /* 0x000fe800078e000c */
[----:B------:R-:W-:Y:S01]  /*6e70*/  IMAD R7, R16, R6, R7 ;  /* 0x0000000610077224 */ /* 0x000fe200078e0207 */
[C---:B------:R-:W-:Y:S03]  /*6e80*/  LEA R220, P0, R12.reuse, R4, 0x1 ;  /* 0x000000040cdc7211 */ /* 0x040fe600078008ff */
[----:B------:R-:W-:Y:S05]  /*6e90*/  IMAD.IADD R7, R13, 0x1, R7 ;  /* 0x000000010d077824 */ /* 0x000fea00078e0207 */
[----:B------:R-:W-:Y:S02]  /*6ea0*/  LEA.HI.X R221, R12, R0, R7, 0x1, P0 ;  /* 0x000000000cdd7211 */ /* 0x000fe400000f0c07 */
.L_x_523:
[----:B------:R-:W-:Y:S05]  /*6eb0*/  BSYNC.RECONVERGENT B0 ;  /* 0x0000000000007941 */ /* 0x000fea0003800200 */
.L_x_522:
[----:B------:R-:W-:Y:S01]  /*6ec0*/  IADD3 R250, P0, PT, R235, R220, RZ ;  /* 0x000000dcebfa7210 */ /* 0x000fe20007f1e0ff */
[----:B------:R-:W-:Y:S01]  /*6ed0*/  @!PT LDS RZ, [RZ] ;  /* 0x00000000fffff984 */ /* 0x000fe20000000800 */
[----:B------:R-:W-:Y:S01]  /*6ee0*/  @!PT LDS RZ, [RZ] ;  /* 0x00000000fffff984 */ /* 0x000fe20000000800 */
[----:B------:R-:W-:Y:S01]  /*6ef0*/  @!PT LDS RZ, [RZ] ;  /* 0x00000000fffff984 */ /* 0x000fe20000000800 */
[----:B------:R-:W-:Y:S01]  /*6f00*/  LDGSTS.E.BYPASS.LTC128B.128 [R225+0x5000], desc[UR4][R220.64] ;  /* 0x05000000dce17fae */ /* 0x000fe2000b981a04 */
[----:B------:R-:W-:Y:S01]  /*6f10*/  IMAD.MOV.U32 R0, RZ, RZ, 0x20 ;  /* 0x00000020ff007424 */ /* 0x000fe200078e00ff */
[----:B------:R-:W-:Y:S01]  /*6f20*/  BSSY.RECONVERGENT B1, `(.L_x_524) ;  /* 0x00000ec000017945 */ /* 0x000fe20003800200 */
[----:B------:R-:W-:Y:S01]  /*6f30*/  VIADD R236, R236, 0x1 ;  /* 0x00000001ecec7836 */ /* 0x000fe20000000000 */
[----:B------:R-:W1:Y:S01]  /*6f40*/  S2R R214, SR_TID.X ;  /* 0x0000000000d67919 */ /* 0x000e620000002100 */
[----:B------:R-:W-:Y:S01]  /*6f50*/  IMAD.X R251, R234, 0x1, R221, P0 ;  /* 0x00000001eafb7824 */ /* 0x000fe200000e06dd */
[-C--:B------:R-:W-:Y:S02]  /*6f60*/  IADD3 R248, P0, PT, R250, R235.reuse, RZ ;  /* 0x000000ebfaf87210 */ /* 0x080fe40007f1e0ff */
[----:B------:R-:W-:Y:S02]  /*6f70*/  ISETP.NE.AND P2, PT, R236, RZ, PT ;  /* 0x000000ffec00720c */ /* 0x000fe40003f45270 */
[----:B------:R2:W-:Y:S01]  /*6f80*/  LDGSTS.E.BYPASS.LTC128B.128 [R225+0x5800], desc[UR4][R250.64] ;  /* 0x05800000fae17fae */ /* 0x0005e2000b981a04 */
[--C-:B------:R-:W-:Y:S01]  /*6f90*/  IMAD.X R249, R251, 0x1, R234.reuse, P0 ;  /* 0x00000001fbf97824 */ /* 0x100fe200000e06ea */
[-C--:B------:R-:W-:Y:S04]  /*6fa0*/  IADD3 R246, P0, PT, R248, R235.reuse, RZ ;  /* 0x000000ebf8f67210 */ /* 0x080fe80007f1e0ff */
[----:B------:R-:W-:Y:S01]  /*6fb0*/  LDGSTS.E.BYPASS.LTC128B.128 [R225+0x6000], desc[UR4][R248.64] ;  /* 0x06000000f8e17fae */ /* 0x000fe2000b981a04 */
[--C-:B------:R-:W-:Y:S01]  /*6fc0*/  IMAD.X R247, R249, 0x1, R234.reuse, P0 ;  /* 0x00000001f9f77824 */ /* 0x100fe200000e06ea */
[-C--:B------:R-:W-:Y:S04]  /*6fd0*/  IADD3 R244, P0, PT, R246, R235.reuse, RZ ;  /* 0x000000ebf6f47210 */ /* 0x080fe80007f1e0ff */
[----:B------:R-:W-:Y:S01]  /*6fe0*/  LDGSTS.E.BYPASS.LTC128B.128 [R225+0x6800], desc[UR4][R246.64] ;  /* 0x06800000f6e17fae */ /* 0x000fe2000b981a04 */
[--C-:B------:R-:W-:Y:S01]  /*6ff0*/  IMAD.X R245, R247, 0x1, R234.reuse, P0 ;  /* 0x00000001f7f57824 */ /* 0x100fe200000e06ea */
[-C--:B------:R-:W-:Y:S04]  /*7000*/  IADD3 R148, P0, PT, R244, R235.reuse, RZ ;  /* 0x000000ebf4947210 */ /* 0x080fe80007f1e0ff */
[----:B------:R-:W-:Y:S01]  /*7010*/  LDGSTS.E.BYPASS.LTC128B.128 [R225+0x7000], desc[UR4][R244.64] ;  /* 0x07000000f4e17fae */ /* 0x000fe2000b981a04 */
[--C-:B------:R-:W-:Y:S05]  /*7020*/  IMAD.X R149, R245, 0x1, R234.reuse, P0 ;  /* 0x00000001f5957824 */ /* 0x100fea00000e06ea */
[----:B------:R-:W-:Y:S01]  /*7030*/  LDGSTS.E.BYPASS.LTC128B.128 [R225+0x7800], desc[UR4][R148.64] ;  /* 0x0780000094e17fae */ /* 0x000fe2000b981a04 */
[-C--:B--2---:R-:W-:Y:S04]  /*7040*/  IADD3 R250, P0, PT, R148, R235.reuse, RZ ;  /* 0x000000eb94fa7210 */ /* 0x084fe80007f1e0ff */
[----:B------:R-:W-:Y:S02]  /*7050*/  IADD3.X R251, PT, PT, R149, R234, RZ, P0, !PT ;  /* 0x000000ea95fb7210 */ /* 0x000fe400007fe4ff */
[----:B------:R-:W-:Y:S03]  /*7060*/  IADD3 R22, P0, PT, R250, R235, RZ ;  /* 0x000000ebfa167210 */ /* 0x000fe60007f1e0ff */
[----:B------:R-:W-:Y:S02]  /*7070*/  LDGSTS.E.BYPASS.LTC128B.128 [R225+0x8000], desc[UR4][R250.64] ;  /* 0x08000000fae17fae */ /* 0x000fe4000b981a04 */
[----:B------:R-:W-:Y:S01]  /*7080*/  IMAD.X R23, R251, 0x1, R234, P0 ;  /* 0x00000001fb177824 */ /* 0x000fe200000e06ea */
[----:B-1----:R-:W-:Y:S04]  /*7090*/  LOP3.LUT P0, RZ, R214, 0x4, RZ, 0xc0, !PT ;  /* 0x00000004d6ff7812 */ /* 0x002fe8000780c0ff */
[----:B------:R1:W-:Y:S01]  /*70a0*/  LDGSTS.E.BYPASS.LTC128B.128 [R225+0x8800], desc[UR4][R22.64] ;  /* 0x0880000016e17fae */ /* 0x0003e2000b981a04 */
[----:B------:R-:W-:Y:S04]  /*70b0*/  SEL R0, R0, 0xffffffe0, !P0 ;  /* 0xffffffe000007807 */ /* 0x000fe80004000000 */
[----:B------:R-:W-:Y:S01]  /*70c0*/  LDSM.16.M88.4 R156, [R213] ;  /* 0x00000000d59c783b */ /* 0x000fe20000000200 */
[----:B------:R-:W-:Y:S01]  /*70d0*/  IMAD.IADD R204, R213, 0x1, R0 ;  /* 0x00000001d5cc7824 */ /* 0x000fe200078e0200 */
[----:B------:R-:W-:Y:S03]  /*70e0*/  IADD3 R0, PT, PT, R212, R0, RZ ;  /* 0x00000000d4007210 */ /* 0x000fe60007ffe0ff */
[----:B------:R-:W2:Y:S05]  /*70f0*/  LDSM.16.M88.4 R160, [R212+0x1000] ;  /* 0x00100000d4a0783b */ /* 0x000eaa0000000200 */
[----:B------:R-:W3:Y:S05]  /*7100*/  LDSM.16.M88.4 R164, [R212+0x1400] ;  /* 0x00140000d4a4783b */ /* 0x000eea0000000200 */
[----:B------:R-:W1:Y:S05]  /*7110*/  LDSM.16.M88.4 R168, [R212+0x1800] ;  /* 0x00180000d4a8783b */ /* 0x000e6a0000000200 */
[----:B------:R-:W0:Y:S05]  /*7120*/  LDGDEPBAR ;  /* 0x00000000000079af */ /* 0x000e2a0000000000 */
[----:B------:R-:W4:Y:S05]  /*7130*/  LDSM.16.M88.4 R172, [R212+0x1c00] ;  /* 0x001c0000d4ac783b */ /* 0x000f2a0000000200 */
[----:B------:R-:W-:Y:S05]  /*7140*/  LDSM.16.M88.4 R176, [R212+0x2c00] ;  /* 0x002c0000d4b0783b */ /* 0x000fea0000000200 */
[----:B------:R-:W-:Y:S05]  /*7150*/  LDSM.16.M88.4 R180, [R212+0x3000] ;  /* 0x00300000d4b4783b */ /* 0x000fea0000000200 */
[----:B------:R-:W-:Y:S05]  /*7160*/  LDSM.16.M88.4 R184, [R212+0x3400] ;  /* 0x00340000d4b8783b */ /* 0x000fea0000000200 */
[----:B------:R-:W-:Y:S01]  /*7170*/  LDSM.16.M88.4 R188, [R212+0x3c00] ;  /* 0x003c0000d4bc783b */ /* 0x000fe20000000200 */
[C---:B--2---:R-:W-:Y:S04]  /*7180*/  HMMA.16816.F32.BF16 R4, R156.reuse, R160, RZ ;  /* 0x000000a09c04723c */ /* 0x044fe800000418ff */
[----:B------:R-:W-:Y:S04]  /*7190*/  LDSM.16.M88.4 R192, [R212+0x4000] ;  /* 0x00400000d4c0783b */ /* 0x000fe80000000200 */
[C---:B------:R-:W-:Y:S01]  /*71a0*/  HMMA.16816.F32.BF16 R8, R156.reuse, R162, RZ ;  /* 0x000000a29c08723c */ /* 0x040fe200000418ff */
[----:B------:R-:W2:Y:S05]  /*71b0*/  LDSM.16.M88.4 R160, [R212+0x2000] ;  /* 0x00200000d4a0783b */ /* 0x000eaa0000000200 */
[----:B------:R-:W-:Y:S02]  /*71c0*/  LDSM.16.M88.4 R196, [R212+0x4800] ;  /* 0x00480000d4c4783b */ /* 0x000fe40000000200 */
[C---:B---3--:R-:W-:Y:S03]  /*71d0*/  HMMA.16816.F32.BF16 R12, R156.reuse, R164, RZ ;  /* 0x000000a49c0c723c */ /* 0x048fe600000418ff */
[----:B------:R-:W-:Y:S05]  /*71e0*/  LDSM.16.M88.4 R200, [R212+0x4c00] ;  /* 0x004c0000d4c8783b */ /* 0x000fea0000000200 */
[C---:B------:R-:W-:Y:S01]  /*71f0*/  HMMA.16816.F32.BF16 R16, R156.reuse, R166, RZ ;  /* 0x000000a69c10723c */ /* 0x040fe200000418ff */
[----:B------:R-:W3:Y:S05]  /*7200*/  LDSM.16.M88.4 R164, [R212+0x2400] ;  /* 0x00240000d4a4783b */ /* 0x000eea0000000200 */
[----:B------:R-:W-:Y:S02]  /*7210*/  LDSM.16.M88.4 R204, [R204] ;  /* 0x00000000cccc783b */ /* 0x000fe40000000200 */
[C---:B-1----:R-:W-:Y:S03]  /*7220*/  HMMA.16816.F32.BF16 R20, R156.reuse, R168, RZ ;  /* 0x000000a89c14723c */ /* 0x042fe600000418ff */
[----:B------:R-:W-:Y:S05]  /*7230*/  LDSM.16.M88.4 R208, [R0+0x1000] ;  /* 0x0010000000d0783b */ /* 0x000fea0000000200 */
[C---:B------:R-:W-:Y:S01]  /*7240*/  HMMA.16816.F32.BF16 R24, R156.reuse, R170, RZ ;  /* 0x000000aa9c18723c */ /* 0x040fe200000418ff */
[----:B------:R-:W1:Y:S07]  /*7250*/  LDSM.16.M88.4 R168, [R212+0x2800] ;  /* 0x00280000d4a8783b */ /* 0x000e6e0000000200 */
[C---:B----4-:R-:W-:Y:S08]  /*7260*/  HMMA.16816.F32.BF16 R28, R156.reuse, R172, RZ ;  /* 0x000000ac9c1c723c */ /* 0x050ff000000418ff */
[C---:B------:R-:W-:Y:S01]  /*7270*/  HMMA.16816.F32.BF16 R32, R156.reuse, R174, RZ ;  /* 0x000000ae9c20723c */ /* 0x040fe200000418ff */
[----:B------:R-:W4:Y:S07]  /*7280*/  LDSM.16.M88.4 R172, [R212+0x3800] ;  /* 0x00380000d4ac783b */ /* 0x000f2e0000000200 */
[C---:B--2---:R-:W-:Y:S08]  /*7290*/  HMMA.16816.F32.BF16 R36, R156.reuse, R160, RZ ;  /* 0x000000a09c24723c */ /* 0x044ff000000418ff */
[C---:B------:R-:W-:Y:S01]  /*72a0*/  HMMA.16816.F32.BF16 R40, R156.reuse, R162, RZ ;  /* 0x000000a29c28723c */ /* 0x040fe200000418ff */
[----:B------:R-:W2:Y:S07]  /*72b0*/  LDSM.16.M88.4 R160, [R212+0x4400] ;  /* 0x00440000d4a0783b */ /* 0x000eae0000000200 */
[C---:B---3--:R-:W-:Y:S08]  /*72c0*/  HMMA.16816.F32.BF16 R44, R156.reuse, R164, RZ ;  /* 0x000000a49c2c723c */ /* 0x048ff000000418ff */
[C---:B------:R-:W-:Y:S01]  /*72d0*/  HMMA.16816.F32.BF16 R48, R156.reuse, R166, RZ ;  /* 0x000000a69c30723c */ /* 0x040fe200000418ff */
[----:B------:R-:W3:Y:S07]  /*72e0*/  LDSM.16.M88.4 R164, [R0+0x1400] ;  /* 0x0014000000a4783b */ /* 0x000eee0000000200 */
[C---:B-1----:R-:W-:Y:S08]  /*72f0*/  HMMA.16816.F32.BF16 R52, R156.reuse, R168, RZ ;  /* 0x000000a89c34723c */ /* 0x042ff000000418ff */
[C---:B------:R-:W-:Y:S01]  /*7300*/  HMMA.16816.F32.BF16 R56, R156.reuse, R170, RZ ;  /* 0x000000aa9c38723c */ /* 0x040fe200000418ff */
[----:B------:R-:W1:Y:S07]  /*7310*/  LDSM.16.M88.4 R168, [R0+0x1800] ;  /* 0x0018000000a8783b */ /* 0x000e6e0000000200 */
[C---:B------:R-:W-:Y:S08]  /*7320*/  HMMA.16816.F32.BF16 R60, R156.reuse, R176, RZ ;  /* 0x000000b09c3c723c */ /* 0x040ff000000418ff */
[C---:B------:R-:W-:Y:S01]  /*7330*/  HMMA.16816.F32.BF16 R64, R156.reuse, R178, RZ ;  /* 0x000000b29c40723c */ /* 0x040fe200000418ff */
[----:B------:R-:W-:Y:S07]  /*7340*/  LDSM.16.M88.4 R176, [R0+0x2800] ;  /* 0x0028000000b0783b */ /* 0x000fee0000000200 */
[C---:B------:R-:W-:Y:S08]  /*7350*/  HMMA.16816.F32.BF16 R68, R156.reuse, R180, RZ ;  /* 0x000000b49c44723c */ /* 0x040ff000000418ff */
[C---:B------:R-:W-:Y:S01]  /*7360*/  HMMA.16816.F32.BF16 R72, R156.reuse, R182, RZ ;  /* 0x000000b69c48723c */ /* 0x040fe200000418ff */
[----:B------:R-:W-:Y:S07]  /*7370*/  LDSM.16.M88.4 R180, [R0+0x2c00] ;  /* 0x002c000000b4783b */ /* 0x000fee0000000200 */
[C---:B------:R-:W-:Y:S08]  /*7380*/  HMMA.16816.F32.BF16 R76, R156.reuse, R184, RZ ;  /* 0x000000b89c4c723c */ /* 0x040ff000000418ff */
[C---:B------:R-:W-:Y:S01]  /*7390*/  HMMA.16816.F32.BF16 R80, R156.reuse, R186, RZ ;  /* 0x000000ba9c50723c */ /* 0x040fe200000418ff */
[----:B------:R-:W-:Y:S07]  /*73a0*/  LDSM.16.M88.4 R184, [R0+0x3000] ;  /* 0x0030000000b8783b */ /* 0x000fee0000000200 */
[C---:B----4-:R-:W-:Y:S08]  /*73b0*/  HMMA.16816.F32.BF16 R84, R156.reuse, R172, RZ ;  /* 0x000000ac9c54723c */ /* 0x050ff000000418ff */
        /* <DEDUP_REMOVED lines=8> */
[C---:B--2---:R-:W-:Y:S08]  /*7440*/  HMMA.16816.F32.BF16 R108, R156.reuse, R160, RZ ;  /* 0x000000a09c6c723c */ /* 0x044ff000000418ff */
[C---:B------:R-:W-:Y:S01]  /*7450*/  HMMA.16816.F32.BF16 R112, R156.reuse, R162, RZ ;  /* 0x000000a29c70723c */ /* 0x040fe200000418ff */
[----:B------:R-:W-:Y:S07]  /*7460*/  LDSM.16.M88.4 R160, [R0+0x2000] ;  /* 0x0020000000a0783b */ /* 0x000fee0000000200 */
[C---:B------:R-:W-:Y:S08]  /*7470*/  HMMA.16816.F32.BF16 R116, R156.reuse, R196, RZ ;  /* 0x000000c49c74723c */ /* 0x040ff000000418ff */
[C---:B------:R-:W-:Y:S01]  /*7480*/  HMMA.16816.F32.BF16 R120, R156.reuse, R198, RZ ;  /* 0x000000c69c78723c */ /* 0x040fe200000418ff */
[----:B------:R-:W-:Y:S07]  /*7490*/  LDSM.16.M88.4 R196, [R0+0x4000] ;  /* 0x0040000000c4783b */ /* 0x000fee0000000200 */
[C---:B------:R-:W-:Y:S08]  /*74a0*/  HMMA.16816.F32.BF16 R124, R156.reuse, R200, RZ ;  /* 0x000000c89c7c723c */ /* 0x040ff000000418ff */
[----:B------:R-:W-:Y:S01]  /*74b0*/  HMMA.16816.F32.BF16 R128, R156, R202, RZ ;  /* 0x000000ca9c80723c */ /* 0x000fe200000418ff */
[----:B------:R-:W2:Y:S05]  /*74c0*/  LDSM.16.M88.4 R156, [R0+0x1c00] ;  /* 0x001c0000009c783b */ /* 0x000eaa0000000200 */
[----:B------:R-:W-:Y:S02]  /*74d0*/  LDSM.16.M88.4 R200, [R0+0x4400] ;  /* 0x0044000000c8783b */ /* 0x000fe40000000200 */
[C---:B------:R-:W-:Y:S08]  /*74e0*/  HMMA.16816.F32.BF16 R4, R204.reuse, R208, R4 ;  /* 0x000000d0cc04723c */ /* 0x040ff00000041804 */
[C---:B------:R-:W-:Y:S01]  /*74f0*/  HMMA.16816.F32.BF16 R8, R204.reuse, R210, R8 ;  /* 0x000000d2cc08723c */ /* 0x040fe20000041808 */
[----:B------:R-:W-:Y:S07]  /*7500*/  LDSM.16.M88.4 R208, [R0+0x4800] ;  /* 0x0048000000d0783b */ /* 0x000fee0000000200 */
[C---:B---3--:R-:W-:Y:S08]  /*7510*/  HMMA.16816.F32.BF16 R12, R204.reuse, R164, R12 ;  /* 0x000000a4cc0c723c */ /* 0x048ff0000004180c */
[C---:B------:R-:W-:Y:S01]  /*7520*/  HMMA.16816.F32.BF16 R16, R204.reuse, R166, R16 ;  /* 0x000000a6cc10723c */ /* 0x040fe20000041810 */
[----:B------:R-:W3:Y:S07]  /*7530*/  LDSM.16.M88.4 R164, [R0+0x3400] ;  /* 0x0034000000a4783b */ /* 0x000eee0000000200 */
[C---:B-1----:R-:W-:Y:S08]  /*7540*/  HMMA.16816.F32.BF16 R20, R204.reuse, R168, R20 ;  /* 0x000000a8cc14723c */ /* 0x042ff00000041814 */
[C---:B------:R-:W-:Y:S01]  /*7550*/  HMMA.16816.F32.BF16 R24, R204.reuse, R170, R24 ;  /* 0x000000aacc18723c */ /* 0x040fe20000041818 */
[----:B------:R-:W1:Y:S01]  /*7560*/  LDSM.16.M88.4 R168, [R0+0x4c00] ;  /* 0x004c000000a8783b */ /* 0x000e620000000200 */
[----:B------:R-:W-:Y:S04]  /*7570*/  DEPBAR.LE SB0, 0x0 ;  /* 0x000080000000791a */ /* 0x000fe80000000000 */
[----:B------:R-:W-:Y:S02]  /*7580*/  BAR.SYNC.DEFER_BLOCKING 0x0 ;  /* 0x0000000000007b1d */ /* 0x000fe40000010000 */
[C---:B--2---:R-:W-:Y:S08]  /*7590*/  HMMA.16816.F32.BF16 R28, R204.reuse, R156, R28 ;  /* 0x0000009ccc1c723c */ /* 0x044ff0000004181c */
[C---:B------:R-:W-:Y:S08]  /*75a0*/  HMMA.16816.F32.BF16 R32, R204.reuse, R158, R32 ;  /* 0x0000009ecc20723c */ /* 0x040ff00000041820 */
        /* <DEDUP_REMOVED lines=10> */
[C---:B---3--:R-:W-:Y:S08]  /*7650*/  HMMA.16816.F32.BF16 R76, R204.reuse, R164, R76 ;  /* 0x000000a4cc4c723c */ /* 0x048ff0000004184c */
        /* <DEDUP_REMOVED lines=11> */
[C---:B-1----:R-:W-:Y:S08]  /*7710*/  HMMA.16816.F32.BF16 R124, R204.reuse, R168, R124 ;  /* 0x000000a8cc7c723c */ /* 0x042ff0000004187c */
[----:B------:R-:W-:Y:S01]  /*7720*/  HMMA.16816.F32.BF16 R128, R204, R170, R128 ;  /* 0x000000aacc80723c */ /* 0x000fe20000041880 */
[----:B------:R-:W-:Y:S08]  /*7730*/  @!UPT UIADD3 URZ, UPT, UPT, URZ, URZ, URZ ;  /* 0x000000fffffff290 */ /* 0x000ff0000fffe0ff */
[----:B------:R-:W-:Y:S11]  /*7740*/  @!P2 BRA `(.L_x_525) ;  /* 0x0000000400a4a947 */ /* 0x000ff60003800000 */
[----:B------:R-:W-:Y:S01]  /*7750*/  ISETP.NE.U32.AND P1, PT, R232, RZ, PT ;  /* 0x000000ffe800720c */ /* 0x000fe20003f25070 */
[----:B------:R-:W-:Y:S03]  /*7760*/  BSSY.RECONVERGENT B0, `(.L_x_526) ;  /* 0x000004c000007945 */ /* 0x000fe60003800200 */
[----:B------:R-:W-:Y:S11]  /*7770*/  ISETP.NE.AND.EX P1, PT, R233, RZ, PT, P1 ;  /* 0x000000ffe900720c */ /* 0x000ff60003f25310 */
[----:B------:R-:W-:Y:S02]  /*7780*/  @!UPT UIADD3 URZ, UPT, UPT, URZ, URZ, URZ ;  /* 0x000000fffffff290 */ /* 0x000fe4000fffe0ff */
[----:B------:R-:W2:Y:S01]  /*7790*/  @!P1 LD.E R0, desc[UR4][R2.64+0x38] ;  /* 0x0000380402009980 */ /* 0x000ea2000c101900 */
[----:B------:R-:W-:Y:S05]  /*77a0*/  @!P1 IMAD.MOV.U32 R149, RZ, RZ, RZ ;  /* 0x000000ffff959224 */ /* 0x000fea00078e00ff */
[----:B------:R-:W-:Y:S01]  /*77b0*/  @!P1 IADD3 R149, P2, PT, RZ, -R149, RZ ;  /* 0x80000095ff959210 */ /* 0x000fe20007f5e0ff */
[----:B--2---:R-:W-:Y:S04]  /*77c0*/  @!P1 IMAD.SHL.U32 R0, R0, 0x100, RZ ;  /* 0x0000010000009824 */ /* 0x004fe800078e00ff */
[----:B------:R-:W-:Y:S05]  /*77d0*/  @!P1 IMAD.X R0, RZ, RZ, ~R0, P2 ;  /* 0x000000ffff009224 */ /* 0x000fea00010e0e00 */
[----:B------:R-:W-:Y:S04]  /*77e0*/  @!P1 SHF.R.S64 R149, R149, 0x1f, R0 ;  /* 0x0000001f95959819 */ /* 0x000fe80000001000 */
[----:B------:R-:W-:Y:S01]  /*77f0*/  @!P1 IADD3 R218, P2, PT, R149, R218, RZ ;  /* 0x000000da95da9210 */ /* 0x000fe20007f5e0ff */
[----:B------:R-:W-:Y:S03]  /*7800*/  IMAD.SHL.U32 R149, R216, 0x40, RZ ;  /* 0x00000040d8957824 */ /* 0x000fe600078e00ff */
[----:B------:R-:W-:Y:S01]  /*7810*/  @!P1 LEA.HI.X.SX32 R219, R0, R219, 0x1, P2 ;  /* 0x000000db00db9211 */ /* 0x000fe200010f0eff */
[----:B------:R-:W-:Y:S08]  /*7820*/  @!P1 BRA `(.L_x_527) ;  /* 0x0000000000fc9947 */ /* 0x000ff00003800000 */
[----:B------:R-:W-:Y:S01]  /*7830*/  VIADD R156, R230, 0xfffffe00 ;  /* 0xfffffe00e69c7836 */ /* 0x000fe20000000000 */
[----:B------:R-:W2:Y:S04]  /*7840*/  LD.E R159, desc[UR4][R2.64+0x170] ;  /* 0x00017004029f7980 */ /* 0x000ea8000c101900 */
[----:B------:R-:W-:Y:S01]  /*7850*/  IABS R148, R156 ;  /* 0x0000009c00947213 */ /* 0x000fe20000000000 */
[----:B------:R-:W3:Y:S01]  /*7860*/  LD.E.64 R164, desc[UR4][R2.64+0x20] ;  /* 0x0000200402a47980 */ /* 0x000ee2000c101b00 */
[-C--:B--2---:R-:W-:Y:S02]  /*7870*/  IABS R157, R159.reuse ;  /* 0x0000009f009d7213 */ /* 0x084fe40000000000 */
[-C--:B------:R-:W-:Y:S02]  /*7880*/  IABS R155, R159.reuse ;  /* 0x0000009f009b7213 */ /* 0x080fe40000000000 */
[----:B------:R-:W1:Y:S01]  /*7890*/  I2F.RP R152, R157 ;  /* 0x0000009d00987306 */ /* 0x000e620000209400 */
[----:B------:R-:W-:Y:S02]  /*78a0*/  LOP3.LUT R156, R156, R159, RZ, 0x3c, !PT ;  /* 0x0000009f9c9c7212 */ /* 0x000fe400078e3cff */
[----:B------:R-:W-:Y:S02]  /*78b0*/  IMAD.MOV R155, RZ, RZ, -R155 ;  /* 0x000000ffff9b7224 */ /* 0x000fe400078e0a9b */
[----:B------:R-:W-:Y:S05]  /*78c0*/  ISETP.GE.AND P2, PT, R156, RZ, PT ;  /* 0x000000ff9c00720c */ /* 0x000fea0003f46270 */
[----:B-1----:R-:W1:Y:S02]  /*78d0*/  MUFU.RCP R0, R152 ;  /* 0x0000009800007308 */ /* 0x002e640000001000 */
[----:B-1----:R-:W-:Y:S01]  /*78e0*/  VIADD R160, R0, 0xffffffe ;  /* 0x0ffffffe00a07836 */ /* 0x002fe20000000000 */
[----:B------:R-:W-:Y:S07]  /*78f0*/  IADD3 R0, PT, PT, R230, -0x100, RZ ;  /* 0xffffff00e6007810 */ /* 0x000fee0007ffe0ff */
[----:B------:R-:W1:Y:S02]  /*7900*/  F2I.FTZ.U32.TRUNC.NTZ R161, R160 ;  /* 0x000000a000a17305 */ /* 0x000e64000021f000 */
[--C-:B-1----:R-:W-:Y:S02]  /*7910*/  IMAD.MOV R150, RZ, RZ, -R161.reuse ;  /* 0x000000ffff967224 */ /* 0x102fe400078e0aa1 */
[----:B------:R-:W-:Y:S02]  /*7920*/  IMAD.MOV.U32 R160, RZ, RZ, RZ ;  /* 0x000000ffffa07224 */ /* 0x000fe400078e00ff */
[----:B------:R-:W-:Y:S01]  /*7930*/  IMAD R163, R150, R157, RZ ;  /* 0x0000009d96a37224 */ /* 0x000fe200078e02ff */
[----:B------:R-:W-:Y:S02]  /*7940*/  IABS R150, R0 ;  /* 0x0000000000967213 */ /* 0x000fe40000000000 */
[----:B------:R-:W-:Y:S01]  /*7950*/  LOP3.LUT R0, R0, R159, RZ, 0x3c, !PT ;  /* 0x0000009f00007212 */ /* 0x000fe200078e3cff */
[----:B------:R-:W-:Y:S02]  /*7960*/  IMAD.HI.U32 R161, R161, R163, R160 ;  /* 0x000000a3a1a17227 */ /* 0x000fe400078e00a0 */
[----:B------:R-:W2:Y:S04]  /*7970*/  LD.E.64 R162, desc[UR4][R2.64+0x38] ;  /* 0x0000380402a27980 */ /* 0x000ea8000c101b00 */
[C---:B------:R-:W-:Y:S04]  /*7980*/  IMAD.HI.U32 R152, R161.reuse, R148, RZ ;  /* 0x00000094a1987227 */ /* 0x040fe800078e00ff */
[----:B------:R-:W-:Y:S04]  /*7990*/  IMAD.HI.U32 R158, R161, R150, RZ ;  /* 0x00000096a19e7227 */ /* 0x000fe800078e00ff */
[-C--:B------:R-:W-:Y:S02]  /*79a0*/  IMAD R148, R152, R155.reuse, R148 ;  /* 0x0000009b98947224 */ /* 0x080fe400078e0294 */
[----:B------:R-:W-:Y:S03]  /*79b0*/  IMAD R150, R158, R155, R150 ;  /* 0x0000009b9e967224 */ /* 0x000fe600078e0296 */
[C---:B------:R-:W-:Y:S02]  /*79c0*/  ISETP.GT.U32.AND P3, PT, R157.reuse, R148, PT ;  /* 0x000000949d00720c */ /* 0x040fe40003f64070 */
[----:B------:R-:W-:Y:S11]  /*79d0*/  ISETP.GT.U32.AND P4, PT, R157, R150, PT ;  /* 0x000000969d00720c */ /* 0x000ff60003f84070 */
[----:B------:R-:W-:Y:S02]  /*79e0*/  @!P3 IMAD.IADD R148, R148, 0x1, -R157 ;  /* 0x000000019494b824 */ /* 0x000fe400078e0a9d */
[-C--:B------:R-:W-:Y:S01]  /*79f0*/  @!P4 IADD3 R150, PT, PT, R150, -R157.reuse, RZ ;  /* 0x8000009d9696c210 */ /* 0x080fe20007ffe0ff */
[----:B------:R-:W-:Y:S01]  /*7a00*/  @!P3 VIADD R152, R152, 0x1 ;  /* 0x000000019898b836 */ /* 0x000fe20000000000 */
[----:B------:R-:W-:Y:S01]  /*7a10*/  ISETP.GE.AND P3, PT, R0, RZ, PT ;  /* 0x000000ff0000720c */ /* 0x000fe20003f66270 */
[----:B------:R-:W-:Y:S01]  /*7a20*/  @!P4 VIADD R158, R158, 0x1 ;  /* 0x000000019e9ec836 */ /* 0x000fe20000000000 */
[-C--:B------:R-:W-:Y:S02]  /*7a30*/  ISETP.GE.U32.AND P5, PT, R148, R157.reuse, PT ;  /* 0x0000009d9400720c */ /* 0x080fe40003fa6070 */
[----:B------:R-:W-:Y:S02]  /*7a40*/  ISETP.GE.U32.AND P6, PT, R150, R157, PT ;  /* 0x0000009d9600720c */ /* 0x000fe40003fc6070 */
[----:B------:R-:W-:Y:S02]  /*7a50*/  ISETP.NE.AND P4, PT, R159, RZ, PT ;  /* 0x000000ff9f00720c */ /* 0x000fe40003f85270 */
[----:B------:R-:W-:Y:S07]  /*7a60*/  LOP3.LUT R157, RZ, R159, RZ, 0x33, !PT ;  /* 0x0000009fff9d7212 */ /* 0x000fee00078e33ff */
[----:B------:R-:W-:Y:S02]  /*7a70*/  @P5 IADD3 R152, PT, PT, R152, 0x1, RZ ;  /* 0x0000000198985810 */ /* 0x000fe40007ffe0ff */
[----:B------:R-:W-:Y:S03]  /*7a80*/  @P6 VIADD R158, R158, 0x1 ;  /* 0x000000019e9e6836 */ /* 0x000fe60000000000 */
[----:B------:R-:W-:Y:S02]  /*7a90*/  @!P2 IMAD.MOV R152, RZ, RZ, -R152 ;  /* 0x000000ffff98a224 */ /* 0x000fe400078e0a98 */
[----:B------:R-:W-:Y:S03]  /*7aa0*/  @!P3 IADD3 R158, PT, PT, -R158, RZ, RZ ;  /* 0x000000ff9e9eb210 */ /* 0x000fe60007ffe1ff */
[C---:B------:R-:W-:Y:S02]  /*7ab0*/  SEL R161, R157.reuse, R152, !P4 ;  /* 0x000000989da17207 */ /* 0x040fe40006000000 */
[----:B------:R-:W-:Y:S02]  /*7ac0*/  SEL R157, R157, R158, !P4 ;  /* 0x0000009e9d9d7207 */ /* 0x000fe40006000000 */
[-C--:B------:R-:W-:Y:S02]  /*7ad0*/  LEA R168, P3, R161, R240.reuse, 0x2 ;  /* 0x000000f0a1a87211 */ /* 0x080fe400078610ff */
[C---:B------:R-:W-:Y:S01]  /*7ae0*/  LEA R166, P2, R157.reuse, R240, 0x2 ;  /* 0x000000f09da67211 */ /* 0x040fe200078410ff */
[----:B------:R-:W-:Y:S01]  /*7af0*/  IMAD.IADD R148, R157, 0x1, -R161 ;  /* 0x000000019d947824 */ /* 0x000fe200078e0aa1 */
[-C--:B------:R-:W-:Y:S02]  /*7b00*/  LEA.HI.X.SX32 R169, R161, R241.reuse, 0x2, P3 ;  /* 0x000000f1a1a97211 */ /* 0x080fe400018f16ff */
[----:B------:R-:W-:Y:S01]  /*7b10*/  LEA.HI.X.SX32 R167, R157, R241, 0x2, P2 ;  /* 0x000000f19da77211 */ /* 0x000fe200010f16ff */
[----:B------:R-:W-:Y:S02]  /*7b20*/  IMAD R159, R159, R148, -0x100 ;  /* 0xffffff009f9f7424 */ /* 0x000fe400078e0294 */
[----:B------:R-:W4:Y:S03]  /*7b30*/  LD.E R155, desc[UR4][R168.64] ;  /* 0x00000004a89b7980 */ /* 0x000f26000c101900 */
[----:B------:R-:W-:Y:S01]  /*7b40*/  SHF.R.S32.HI R157, RZ, 0x1f, R159 ;  /* 0x0000001fff9d7819 */ /* 0x000fe2000001149f */
[----:B------:R-:W4:Y:S01]  /*7b50*/  LD.E R0, desc[UR4][R166.64] ;  /* 0x00000004a6007980 */ /* 0x000f22000c101900 */
        /* <DEDUP_REMOVED lines=12> */
.L_x_527:
[----:B------:R-:W-:Y:S05]  /*7c20*/  BSYNC.RECONVERGENT B0 ;  /* 0x0000000000007941 */ /* 0x000fea0003800200 */
.L_x_526:
[----:B------:R-:W-:Y:S01]  /*7c30*/  @!PT LDS RZ, [RZ] ;  /* 0x00000000fffff984 */ /* 0x000fe20000000800 */
[----:B------:R-:W-:Y:S01]  /*7c40*/  @!PT LDS RZ, [RZ] ;  /* 0x00000000fffff984 */ /* 0x000fe20000000800 */
[----:B------:R-:W-:Y:S01]  /*7c50*/  @!PT LDS RZ, [RZ] ;  /* 0x00000000fffff984 */ /* 0x000fe20000000800 */
[----:B------:R1:W-:Y:S01]  /*7c60*/  LDGSTS.E.BYPASS.LTC128B.128 [R225+0x1000], desc[UR4][R218.64] ;  /* 0x01000000dae17fae */ /* 0x0003e2000b981a04 */
[----:B------:R-:W-:Y:S02]  /*7c70*/  IADD3 R164, P2, PT, R149, R218, RZ ;  /* 0x000000da95a47210 */ /* 0x000fe40007f5e0ff */
[----:B------:R-:W-:Y:S02]  /*7c80*/  SHF.L.U64.HI R0, R216, 0x6, R217 ;  /* 0x00000006d8007819 */ /* 0x000fe400000102d9 */
[-C--:B------:R-:W-:Y:S03]  /*7c90*/  IADD3 R162, P3, PT, R164, R149.reuse, RZ ;  /* 0x00000095a4a27210 */ /* 0x080fe60007f7e0ff */
[----:B------:R-:W-:Y:S01]  /*7ca0*/  IMAD.X R165, R0, 0x1, R219, P2 ;  /* 0x0000000100a57824 */ /* 0x000fe200010e06db */
[-C--:B------:R-:W-:Y:S03]  /*7cb0*/  IADD3 R160, P2, PT, R162, R149.reuse, RZ ;  /* 0x00000095a2a07210 */ /* 0x080fe60007f5e0ff */
[--C-:B------:R-:W-:Y:S01]  /*7cc0*/  IMAD.X R163, R165, 0x1, R0.reuse, P3 ;  /* 0x00000001a5a37824 */ /* 0x100fe200018e0600 */
[----:B------:R1:W-:Y:S01]  /*7cd0*/  LDGSTS.E.BYPASS.LTC128B.128 [R225+0x1800], desc[UR4][R164.64] ;  /* 0x01800000a4e17fae */ /* 0x0003e2000b981a04 */
[-C--:B------:R-:W-:Y:S02]  /*7ce0*/  IADD3 R158, P3, PT, R160, R149.reuse, RZ ;  /* 0x00000095a09e7210 */ /* 0x080fe40007f7e0ff */
        /* <DEDUP_REMOVED lines=8> */
[----:B------:R-:W-:Y:S02]  /*7d70*/  IADD3 R166, P2, PT, R148, R149, RZ ;  /* 0x0000009594a67210 */ /* 0x000fe40007f5e0ff */
[--C-:B------:R-:W-:Y:S01]  /*7d80*/  IMAD.X R149, R157, 0x1, R0.reuse, P3 ;  /* 0x000000019d957824 */ /* 0x100fe200018e0600 */
[----:B------:R1:W-:Y:S03]  /*7d90*/  LDGSTS.E.BYPASS.LTC128B.128 [R225+0x3800], desc[UR4][R156.64] ;  /* 0x038000009ce17fae */ /* 0x0003e6000b981a04 */
[----:B------:R-:W-:Y:S01]  /*7da0*/  IMAD.X R167, R149, 0x1, R0, P2 ;  /* 0x0000000195a77824 */ /* 0x000fe200010e0600 */
[----:B------:R1:W-:Y:S04]  /*7db0*/  LDGSTS.E.BYPASS.LTC128B.128 [R225+0x4000], desc[UR4][R148.64] ;  /* 0x0400000094e17fae */ /* 0x0003e8000b981a04 */
[----:B------:R1:W-:Y:S04]  /*7dc0*/  LDGSTS.E.BYPASS.LTC128B.128 [R225+0x4800], desc[UR4][R166.64] ;  /* 0x04800000a6e17fae */ /* 0x0003e8000b981a04 */
[----:B------:R-:W0:Y:S02]  /*7dd0*/  LDGDEPBAR ;  /* 0x00000000000079af */ /* 0x000e240000000000 */
.L_x_525:
[----:B------:R-:W-:Y:S05]  /*7de0*/  BSYNC.RECONVERGENT B1 ;  /* 0x0000000000017941 */ /* 0x000fea0003800200 */
.L_x_524:
[----:B-1----:R-:W2:Y:S01]  /*7df0*/  LD.E R149, desc[UR4][R2.64+0xdc] ;  /* 0x0000dc0402957980 */ /* 0x002ea2000c101900 */
[----:B------:R-:W-:Y:S02]  /*7e00*/  FMNMX3.FTZ R0, R153, R6, R7, !PT ;  /* 0x0000000699007276 */ /* 0x000fe40007810007 */
        /* <DEDUP_REMOVED lines=63> */
[----:B------:R-:W-:Y:S01]  /*8200*/  IADD3 R237, PT, PT, R237, -0x1, RZ ;  /* 0xffffffffeded7810 */ /* 0x000fe20007ffe0ff */
[----:B------:R-:W1:Y:S01]  /*8210*/  SHFL.BFLY PT, R0, R157, 0x2, 0x1f ;  /* 0x0c401f009d007f89 */ /* 0x000e6200000e0000 */
[----:B------:R-:W-:Y:S07]  /*8220*/  IADD3 R230, PT, PT, R230, -0x100, RZ ;  /* 0xffffff00e6e67810 */ /* 0x000fee0007ffe0ff */
[----:B------:R-:W3:Y:S01]  /*8230*/  SHFL.BFLY PT, R148, R161, 0x2, 0x1f ;  /* 0x0c401f00a1947f89 */ /* 0x000ee200000e0000 */
[----:B-1----:R-:W-:Y:S02]  /*8240*/  FMNMX.FTZ R155, R157, R0, !PT ;  /* 0x000000009d9b7209 */ /* 0x002fe40007810000 */
[----:B---3--:R-:W-:Y:S05]  /*8250*/  FMNMX.FTZ R159, R161, R148, !PT ;  /* 0x00000094a19f7209 */ /* 0x008fea0007810000 */
[----:B------:R-:W1:Y:S08]  /*8260*/  SHFL.BFLY PT, R0, R155, 0x1, 0x1f ;  /* 0x0c201f009b007f89 */ /* 0x000e7000000e0000 */
[----:B------:R-:W3:Y:S01]  /*8270*/  SHFL.BFLY PT, R148, R159, 0x1, 0x1f ;  /* 0x0c201f009f947f89 */ /* 0x000ee200000e0000 */
[----:B-1----:R-:W-:Y:S02]  /*8280*/  FMNMX.FTZ R0, R155, R0, !PT ;  /* 0x000000009b007209 */ /* 0x002fe40007810000 */
[----:B---3--:R-:W-:Y:S03]  /*8290*/  FMNMX.FTZ R148, R159, R148, !PT ;  /* 0x000000949f947209 */ /* 0x008fe60007810000 */
[----:B------:R-:W-:Y:S01]  /*82a0*/  FADD.FTZ R152, -R0, R153 ;  /* 0x0000009900987221 */ /* 0x000fe20000010100 */
[C---:B------:R-:W-:Y:S03]  /*82b0*/  FSETP.NEU.FTZ.AND P2, PT, R148.reuse, -INF , PT ;  /* 0xff8000009400780b */ /* 0x040fe60003f5d000 */
[C---:B--2---:R-:W-:Y:S01]  /*82c0*/  FMUL.FTZ R150, R149.reuse, R152 ;  /* 0x0000009895967220 */ /* 0x044fe20000410000 */
[C---:B------:R-:W-:Y:S01]  /*82d0*/  FMUL.FTZ R156, R149.reuse, R148 ;  /* 0x00000094959c7220 */ /* 0x040fe20000410000 */
[----:B------:R-:W-:Y:S04]  /*82e0*/  FADD.FTZ R152, -R148, R151 ;  /* 0x0000009794987221 */ /* 0x000fe80000010100 */
[----:B------:R-:W-:Y:S01]  /*82f0*/  MUFU.EX2 R150, R150 ;  /* 0x0000009600967308 */ /* 0x000fe20000000800 */
[----:B------:R-:W-:Y:S01]  /*8300*/  FSEL R156, R156, RZ, P2 ;  /* 0x000000ff9c9c7208 */ /* 0x000fe20001000000 */
[C---:B------:R-:W-:Y:S01]  /*8310*/  FMUL.FTZ R151, R149.reuse, R152 ;  /* 0x0000009895977220 */ /* 0x040fe20000410000 */
[----:B------:R-:W-:Y:S01]  /*8320*/  FMUL.FTZ R152, R149, R0 ;  /* 0x0000000095987220 */ /* 0x000fe20000410000 */
[----:B------:R-:W-:Y:S02]  /*8330*/  FSETP.NEU.FTZ.AND P2, PT, R0, -INF , PT ;  /* 0xff8000000000780b */ /* 0x000fe40003f5d000 */
[-CC-:B------:R-:W-:Y:S01]  /*8340*/  FFMA.FTZ R194, R12, R149.reuse, -R156.reuse ;  /* 0x000000950cc27223 */ /* 0x180fe2000001089c */
[-CC-:B------:R-:W-:Y:S03]  /*8350*/  FFMA.FTZ R187, R13, R149.reuse, -R156.reuse ;  /* 0x000000950dbb7223 */ /* 0x180fe6000001089c */
[----:B------:R-:W1:Y:S01]  /*8360*/  MUFU.EX2 R151, R151 ;  /* 0x0000009700977308 */ /* 0x000e620000000800 */
[-CC-:B------:R-:W-:Y:S01]  /*8370*/  FFMA.FTZ R177, R24, R149.reuse, -R156.reuse ;  /* 0x0000009518b17223 */ /* 0x180fe2000001089c */
[-CC-:B------:R-:W-:Y:S01]  /*8380*/  FFMA.FTZ R180, R25, R149.reuse, -R156.reuse ;  /* 0x0000009519b47223 */ /* 0x180fe2000001089c */
[-CC-:B------:R-:W-:Y:S01]  /*8390*/  FFMA.FTZ R178, R28, R149.reuse, -R156.reuse ;  /* 0x000000951cb27223 */ /* 0x180fe2000001089c */
[-CC-:B------:R-:W-:Y:S01]  /*83a0*/  FFMA.FTZ R171, R29, R149.reuse, -R156.reuse ;  /* 0x000000951dab7223 */ /* 0x180fe2000001089c */
[-CC-:B------:R-:W-:Y:S01]  /*83b0*/  FFMA.FTZ R169, R32, R149.reuse, -R156.reuse ;  /* 0x0000009520a97223 */ /* 0x180fe2000001089c */
[-CC-:B------:R-:W-:Y:S01]  /*83c0*/  FFMA.FTZ R174, R33, R149.reuse, -R156.reuse ;  /* 0x0000009521ae7223 */ /* 0x180fe2000001089c */
[-CC-:B------:R-:W-:Y:S03]  /*83d0*/  FFMA.FTZ R170, R36, R149.reuse, -R156.reuse ;  /* 0x0000009524aa7223 */ /* 0x180fe6000001089c */
[----:B------:R-:W-:Y:S01]  /*83e0*/  MUFU.EX2 R194, R194 ;  /* 0x000000c200c27308 */ /* 0x000fe20000000800 */
[-CC-:B------:R-:W-:Y:S01]  /*83f0*/  FFMA.FTZ R163, R37, R149.reuse, -R156.reuse ;  /* 0x0000009525a37223 */ /* 0x180fe2000001089c */
[----:B------:R-:W-:Y:S01]  /*8400*/  FSEL R152, R152, RZ, P2 ;  /* 0x000000ff98987208 */ /* 0x000fe20001000000 */
[-CC-:B------:R-:W-:Y:S01]  /*8410*/  FFMA.FTZ R193, R8, R149.reuse, -R156.reuse ;  /* 0x0000009508c17223 */ /* 0x180fe2000001089c */
[-CC-:B------:R-:W-:Y:S01]  /*8420*/  FFMA.FTZ R196, R9, R149.reuse, -R156.reuse ;  /* 0x0000009509c47223 */ /* 0x180fe2000001089c */
[----:B------:R-:W-:Y:S01]  /*8430*/  FFMA.FTZ R161, R40, R149, -R156 ;  /* 0x0000009528a17223 */ /* 0x000fe2000001089c */
[----:B------:R-:W-:Y:S01]  /*8440*/  MOV R40, R231 ;  /* 0x000000e700287202 */ /* 0x000fe20000000f00 */
[-CC-:B------:R-:W-:Y:S03]  /*8450*/  FFMA.FTZ R198, R14, R149.reuse, -R152.reuse ;  /* 0x000000950ec67223 */ /* 0x180fe60000010898 */
[----:B------:R-:W-:Y:S01]  /*8460*/  MUFU.EX2 R187, R187 ;  /* 0x000000bb00bb7308 */ /* 0x000fe20000000800 */
[-CC-:B------:R-:W-:Y:S01]  /*8470*/  FFMA.FTZ R191, R15, R149.reuse, -R152.reuse ;  /* 0x000000950fbf7223 */ /* 0x180fe20000010898 */
[----:B------:R-:W-:Y:S01]  /*8480*/  @P0 IADD3 R40, PT, PT, R238, -0x20, RZ ;  /* 0xffffffe0ee280810 */ /* 0x000fe20007ffe0ff */
[----:B------:R-:W2:Y:S01]  /*8490*/  LDSM.16.MT88.4 R12, [R154+0x5000] ;  /* 0x005000009a0c783b */ /* 0x000ea20000004200 */
[-CC-:B------:R-:W-:Y:S01]  /*84a0*/  FFMA.FTZ R181, R26, R149.reuse, -R152.reuse ;  /* 0x000000951ab57223 */ /* 0x180fe20000010898 */
[-CC-:B------:R-:W-:Y:S01]  /*84b0*/  FFMA.FTZ R184, R27, R149.reuse, -R152.reuse ;  /* 0x000000951bb87223 */ /* 0x180fe20000010898 */
[-CC-:B------:R-:W-:Y:S01]  /*84c0*/  FFMA.FTZ R182, R30, R149.reuse, -R152.reuse ;  /* 0x000000951eb67223 */ /* 0x180fe20000010898 */
[--C-:B------:R-:W-:Y:S03]  /*84d0*/  FFMA.FTZ R175, R31, R149, -R152.reuse ;  /* 0x000000951faf7223 */ /* 0x100fe60000010898 */
[----:B------:R-:W-:Y:S01]  /*84e0*/  MUFU.EX2 R193, R193 ;  /* 0x000000c100c17308 */ /* 0x000fe20000000800 */
[C---:B-1----:R-:W-:Y:S01]  /*84f0*/  FMUL.FTZ R8, R151.reuse, R140 ;  /* 0x0000008c97087220 */ /* 0x042fe20000410000 */
[----:B------:R-:W-:Y:S01]  /*8500*/  FMUL.FTZ R9, R151, R141 ;  /* 0x0000008d97097220 */ /* 0x000fe20000410000 */
[----:B------:R-:W1:Y:S01]  /*8510*/  LDSM.16.MT88.4 R24, [R40] ;  /* 0x000000002818783b */ /* 0x000e620000004200 */
[-CC-:B------:R-:W-:Y:S01]  /*8520*/  FFMA.FTZ R173, R34, R149.reuse, -R152.reuse ;  /* 0x0000009522ad7223 */ /* 0x180fe20000010898 */
[-CC-:B------:R-:W-:Y:S01]  /*8530*/  FFMA.FTZ R176, R35, R149.reuse, -R152.reuse ;  /* 0x0000009523b07223 */ /* 0x180fe20000010898 */
[-CC-:B------:R-:W-:Y:S01]  /*8540*/  FFMA.FTZ R172, R38, R149.reuse, -R152.reuse ;  /* 0x0000009526ac7223 */ /* 0x180fe20000010898 */
[-CC-:B------:R-:W-:Y:S03]  /*8550*/  FFMA.FTZ R167, R39, R149.reuse, -R152.reuse ;  /* 0x0000009527a77223 */ /* 0x180fe60000010898 */
[----:B------:R-:W3:Y:S01]  /*8560*/  MUFU.EX2 R196, R196 ;  /* 0x000000c400c47308 */ /* 0x000ee20000000800 */
[-CC-:B------:R-:W-:Y:S01]  /*8570*/  FFMA.FTZ R197, R10, R149.reuse, -R152.reuse ;  /* 0x000000950ac57223 */ /* 0x180fe20000010898 */
[C---:B------:R-:W-:Y:S01]  /*8580*/  FMUL.FTZ R10, R150.reuse, R142 ;  /* 0x0000008e960a7220 */ /* 0x040fe20000410000 */
[----:B------:R-:W4:Y:S01]  /*8590*/  LDSM.16.MT88.4 R28, [R154+0x5400] ;  /* 0x005400009a1c783b */ /* 0x000f220000004200 */
[----:B------:R-:W-:Y:S01]  /*85a0*/  FFMA.FTZ R200, R11, R149, -R152 ;  /* 0x000000950bc87223 */ /* 0x000fe20000010898 */
[----:B------:R-:W-:Y:S01]  /*85b0*/  FMUL.FTZ R11, R150, R143 ;  /* 0x0000008f960b7220 */ /* 0x000fe20000410000 */
[-CC-:B------:R-:W-:Y:S01]  /*85c0*/  FFMA.FTZ R186, R20, R149.reuse, -R156.reuse ;  /* 0x0000009514ba7223 */ /* 0x180fe2000001089c */
[-C--:B------:R-:W-:Y:S03]  /*85d0*/  FFMA.FTZ R179, R21, R149.reuse, -R156 ;  /* 0x0000009515b37223 */ /* 0x080fe6000001089c */
[----:B------:R-:W-:Y:S01]  /*85e0*/  MUFU.EX2 R197, R197 ;  /* 0x000000c500c57308 */ /* 0x000fe20000000800 */
[-CC-:B------:R-:W-:Y:S01]  /*85f0*/  FFMA.FTZ R188, R22, R149.reuse, -R152.reuse ;  /* 0x0000009516bc7223 */ /* 0x180fe20000010898 */
[-C--:B------:R-:W-:Y:S01]  /*8600*/  FFMA.FTZ R183, R23, R149.reuse, -R152 ;  /* 0x0000009517b77223 */ /* 0x080fe20000010898 */
[----:B------:R-:W5:Y:S01]  /*8610*/  LDSM.16.MT88.4 R32, [R40+0x400] ;  /* 0x000400002820783b */ /* 0x000f620000004200 */
[-CC-:B------:R-:W-:Y:S01]  /*8620*/  FFMA.FTZ R185, R16, R149.reuse, -R156.reuse ;  /* 0x0000009510b97223 */ /* 0x180fe2000001089c */
[----:B------:R-:W-:Y:S01]  /*8630*/  FMUL.FTZ R16, R151, R132 ;  /* 0x0000008497107220 */ /* 0x000fe20000410000 */
[----:B------:R-:W-:Y:S01]  /*8640*/  FFMA.FTZ R190, R17, R149, -R156 ;  /* 0x0000009511be7223 */ /* 0x000fe2000001089c */
[----:B------:R-:W-:Y:S03]  /*8650*/  FMUL.FTZ R17, R151, R133 ;  /* 0x0000008597117220 */ /* 0x000fe60000410000 */
[----:B------:R-:W2:Y:S01]  /*8660*/  MUFU.EX2 R200, R200 ;  /* 0x000000c800c87308 */ /* 0x000ea20000000800 */
[----:B---3--:R-:W-:Y:S01]  /*8670*/  F2FP.BF16.F32.PACK_AB R22, R196, R193 ;  /* 0x000000c1c416723e */ /* 0x008fe200000010ff */
[-CC-:B------:R-:W-:Y:S01]  /*8680*/  FFMA.FTZ R189, R18, R149.reuse, -R152.reuse ;  /* 0x0000009512bd7223 */ /* 0x180fe20000010898 */
[----:B------:R-:W-:Y:S01]  /*8690*/  LDSM.16.MT88.4 R36, [R40+0x1000] ;  /* 0x001000002824783b */ /* 0x000fe20000004200 */
[C---:B------:R-:W-:Y:S01]  /*86a0*/  FMUL.FTZ R18, R150.reuse, R134 ;  /* 0x0000008696127220 */ /* 0x040fe20000410000 */
[--C-:B------:R-:W-:Y:S01]  /*86b0*/  FFMA.FTZ R192, R19, R149, -R152.reuse ;  /* 0x0000009513c07223 */ /* 0x100fe20000010898 */
[----:B------:R-:W-:Y:S01]  /*86c0*/  FMUL.FTZ R19, R150, R135 ;  /* 0x0000008796137220 */ /* 0x000fe20000410000 */
[-CC-:B------:R-:W-:Y:S03]  /*86d0*/  FFMA.FTZ R168, R43, R149.reuse, -R152.reuse ;  /* 0x000000952ba87223 */ /* 0x180fe60000010898 */
[----:B------:R-:W-:Y:S01]  /*86e0*/  MUFU.EX2 R198, R198 ;  /* 0x000000c600c67308 */ /* 0x000fe20000000800 */
[-C--:B------:R-:W-:Y:S01]  /*86f0*/  FFMA.FTZ R166, R46, R149.reuse, -R152 ;  /* 0x000000952ea67223 */ /* 0x080fe20000010898 */
[-C--:B------:R-:W-:Y:S01]  /*8700*/  FFMA.FTZ R158, R49, R149.reuse, -R156 ;  /* 0x00000095319e7223 */ /* 0x080fe2000001089c */
[----:B------:R-:W-:Y:S01]  /*8710*/  LDSM.16.MT88.4 R140, [R154+0x8c00] ;  /* 0x008c00009a8c783b */ /* 0x000fe20000004200 */
[-CC-:B------:R-:W-:Y:S01]  /*8720*/  FFMA.FTZ R46, R58, R149.reuse, -R152.reuse ;  /* 0x000000953a2e7223 */ /* 0x180fe20000010898 */
[-C--:B------:R-:W-:Y:S01]  /*8730*/  FFMA.FTZ R49, R62, R149.reuse, -R152 ;  /* 0x000000953e317223 */ /* 0x080fe20000010898 */
[--C-:B------:R-:W-:Y:S01]  /*8740*/  FFMA.FTZ R202, R4, R149, -R156.reuse ;  /* 0x0000009504ca7223 */ /* 0x100fe2000001089c */
[----:B------:R-:W-:Y:S03]  /*8750*/  FMUL.FTZ R4, R151, R144 ;  /* 0x0000009097047220 */ /* 0x000fe60000410000 */
[----:B------:R-:W-:Y:S01]  /*8760*/  MUFU.EX2 R191, R191 ;  /* 0x000000bf00bf7308 */ /* 0x000fe20000000800 */
[----:B--2---:R-:W-:Y:S01]  /*8770*/  F2FP.BF16.F32.PACK_AB R23, R200, R197 ;  /* 0x000000c5c817723e */ /* 0x004fe200000010ff */
[----:B------:R-:W-:Y:S01]  /*8780*/  FFMA.FTZ R195, R5, R149, -R156 ;  /* 0x0000009505c37223 */ /* 0x000fe2000001089c */
[----:B------:R-:W-:Y:S01]  /*8790*/  FMUL.FTZ R5, R151, R145 ;  /* 0x0000009197057220 */ /* 0x000fe20000410000 */
[-CC-:B------:R-:W-:Y:S01]  /*87a0*/  FFMA.FTZ R201, R6, R149.reuse, -R152.reuse ;  /* 0x0000009506c97223 */ /* 0x180fe20000010898 */
[C---:B------:R-:W-:Y:S01]  /*87b0*/  FMUL.FTZ R6, R150.reuse, R146 ;  /* 0x0000009296067220 */ /* 0x040fe20000410000 */
[----:B------:R-:W-:Y:S01]  /*87c0*/  FFMA.FTZ R199, R7, R149, -R152 ;  /* 0x0000009507c77223 */ /* 0x000fe20000010898 */
[----:B------:R-:W-:Y:S03]  /*87d0*/  FMUL.FTZ R7, R150, R147 ;  /* 0x0000009396077220 */ /* 0x000fe60000410000 */
[----:B------:R-:W-:Y:S01]  /*87e0*/  MUFU.EX2 R202, R202 ;  /* 0x000000ca00ca7308 */ /* 0x000fe20000000800 */
[-C--:B------:R-:W-:Y:S01]  /*87f0*/  FFMA.FTZ R164, R41, R149.reuse, -R156 ;  /* 0x0000009529a47223 */ /* 0x080fe2000001089c */
[-C--:B------:R-:W-:Y:S01]  /*8800*/  FFMA.FTZ R165, R42, R149.reuse, -R152 ;  /* 0x000000952aa57223 */ /* 0x080fe20000010898 */
[-CC-:B------:R-:W-:Y:S01]  /*8810*/  FFMA.FTZ R42, R60, R149.reuse, -R156.reuse ;  /* 0x000000953c2a7223 */ /* 0x180fe2000001089c */
[-CC-:B------:R-:W-:Y:S01]  /*8820*/  FFMA.FTZ R162, R44, R149.reuse, -R156.reuse ;  /* 0x000000952ca27223 */ /* 0x180fe2000001089c */
[-CC-:B------:R-:W-:Y:S01]  /*8830*/  FFMA.FTZ R44, R57, R149.reuse, -R156.reuse ;  /* 0x00000095392c7223 */ /* 0x180fe2000001089c */
[-C--:B------:R-:W-:Y:S01]  /*8840*/  FFMA.FTZ R155, R45, R149.reuse, -R156 ;  /* 0x000000952d9b7223 */ /* 0x080fe2000001089c */
[-CC-:B------:R-:W-:Y:S03]  /*8850*/  FFMA.FTZ R159, R47, R149.reuse, -R152.reuse ;  /* 0x000000952f9f7223 */ /* 0x180fe60000010898 */
[----:B------:R-:W2:Y:S01]  /*8860*/  MUFU.EX2 R195, R195 ;  /* 0x000000c300c37308 */ /* 0x000ea20000000800 */
[-C--:B------:R-:W-:Y:S01]  /*8870*/  FFMA.FTZ R47, R59, R149.reuse, -R152 ;  /* 0x000000953b2f7223 */ /* 0x080fe20000010898 */
[-C--:B------:R-:W-:Y:S01]  /*8880*/  FFMA.FTZ R153, R48, R149.reuse, -R156 ;  /* 0x0000009530997223 */ /* 0x080fe2000001089c */
[-C--:B------:R-:W-:Y:S01]  /*8890*/  FFMA.FTZ R157, R50, R149.reuse, -R152 ;  /* 0x00000095329d7223 */ /* 0x080fe20000010898 */
[-C--:B------:R-:W-:Y:S01]  /*88a0*/  FFMA.FTZ R50, R52, R149.reuse, -R156 ;  /* 0x0000009534327223 */ /* 0x080fe2000001089c */
[-C--:B------:R-:W-:Y:S01]  /*88b0*/  FFMA.FTZ R160, R51, R149.reuse, -R152 ;  /* 0x0000009533a07223 */ /* 0x080fe20000010898 */
[-C--:B------:R-:W-:Y:S01]  /*88c0*/  FFMA.FTZ R45, R53, R149.reuse, -R156 ;  /* 0x00000095352d7223 */ /* 0x080fe2000001089c */
[-C--:B------:R-:W-:Y:S03]  /*88d0*/  FFMA.FTZ R51, R54, R149.reuse, -R152 ;  /* 0x0000009536337223 */ /* 0x080fe60000010898 */
[----:B------:R-:W-:Y:S01]  /*88e0*/  MUFU.EX2 R201, R201 ;  /* 0x000000c900c97308 */ /* 0x000fe20000000800 */
[-C--:B------:R-:W-:Y:S01]  /*88f0*/  FFMA.FTZ R54, R65, R149.reuse, -R156 ;  /* 0x0000009541367223 */ /* 0x080fe2000001089c */
[-C--:B------:R-:W-:Y:S01]  /*8900*/  FFMA.FTZ R48, R55, R149.reuse, -R152 ;  /* 0x0000009537307223 */ /* 0x080fe20000010898 */
[-CC-:B------:R-:W-:Y:S01]  /*8910*/  FFMA.FTZ R43, R56, R149.reuse, -R156.reuse ;  /* 0x00000095382b7223 */ /* 0x180fe2000001089c */
[-CC-:B------:R-:W-:Y:S01]  /*8920*/  FFMA.FTZ R56, R68, R149.reuse, -R156.reuse ;  /* 0x0000009544387223 */ /* 0x180fe2000001089c */
[-C--:B------:R-:W-:Y:S01]  /*8930*/  FFMA.FTZ R41, R61, R149.reuse, -R156 ;  /* 0x000000953d297223 */ /* 0x080fe2000001089c */
[-C--:B------:R-:W-:Y:S01]  /*8940*/  FFMA.FTZ R52, R63, R149.reuse, -R152 ;  /* 0x000000953f347223 */ /* 0x080fe20000010898 */
[-C--:B------:R-:W-:Y:S03]  /*8950*/  FFMA.FTZ R53, R64, R149.reuse, -R156 ;  /* 0x0000009540357223 */ /* 0x080fe6000001089c */
[----:B------:R-:W3:Y:S01]  /*8960*/  MUFU.EX2 R199, R199 ;  /* 0x000000c700c77308 */ /* 0x000ee20000000800 */
[----:B--2---:R-:W-:Y:S01]  /*8970*/  F2FP.BF16.F32.PACK_AB R20, R195, R202 ;  /* 0x000000cac314723e */ /* 0x004fe200000010ff */
[-CC-:B------:R-:W-:Y:S01]  /*8980*/  FFMA.FTZ R55, R66, R149.reuse, -R152.reuse ;  /* 0x0000009542377223 */ /* 0x180fe20000010898 */
[-C--:B------:R-:W-:Y:S01]  /*8990*/  FFMA.FTZ R58, R67, R149.reuse, -R152 ;  /* 0x00000095433a7223 */ /* 0x080fe20000010898 */
[-CC-:B------:R-:W-:Y:S01]  /*89a0*/  FFMA.FTZ R57, R69, R149.reuse, -R156.reuse ;  /* 0x0000009545397223 */ /* 0x180fe2000001089c */
[-C--:B------:R-:W-:Y:S01]  /*89b0*/  FFMA.FTZ R69, R81, R149.reuse, -R156 ;  /* 0x0000009551457223 */ /* 0x080fe2000001089c */
[-CC-:B------:R-:W-:Y:S01]  /*89c0*/  FFMA.FTZ R81, R94, R149.reuse, -R152.reuse ;  /* 0x000000955e517223 */ /* 0x180fe20000010898 */
[-CC-:B------:R-:W-:Y:S03]  /*89d0*/  FFMA.FTZ R59, R70, R149.reuse, -R152.reuse ;  /* 0x00000095463b7223 */ /* 0x180fe60000010898 */
[----:B------:R-:W-:Y:S01]  /*89e0*/  MUFU.EX2 R185, R185 ;  /* 0x000000b900b97308 */ /* 0x000fe20000000800 */
[-C--:B------:R-:W-:Y:S01]  /*89f0*/  FFMA.FTZ R60, R71, R149.reuse, -R152 ;  /* 0x00000095473c7223 */ /* 0x080fe20000010898 */
[-CC-:B------:R-:W-:Y:S01]  /*8a00*/  FFMA.FTZ R61, R72, R149.reuse, -R156.reuse ;  /* 0x00000095483d7223 */ /* 0x180fe2000001089c */
[-C--:B------:R-:W-:Y:S01]  /*8a10*/  FFMA.FTZ R62, R73, R149.reuse, -R156 ;  /* 0x00000095493e7223 */ /* 0x080fe2000001089c */
[-CC-:B------:R-:W-:Y:S01]  /*8a20*/  FFMA.FTZ R63, R74, R149.reuse, -R152.reuse ;  /* 0x000000954a3f7223 */ /* 0x180fe20000010898 */
[-C--:B------:R-:W-:Y:S01]  /*8a30*/  FFMA.FTZ R64, R75, R149.reuse, -R152 ;  /* 0x000000954b407223 */ /* 0x080fe20000010898 */
[-CC-:B------:R-:W-:Y:S01]  /*8a40*/  FFMA.FTZ R65, R76, R149.reuse, -R156.reuse ;  /* 0x000000954c417223 */ /* 0x180fe2000001089c */
[----:B------:R-:W-:Y:S03]  /*8a50*/  FFMA.FTZ R66, R77, R149, -R156 ;  /* 0x000000954d427223 */ /* 0x000fe6000001089c */
[----:B------:R-:W2:Y:S01]  /*8a60*/  MUFU.EX2 R190, R190 ;  /* 0x000000be00be7308 */ /* 0x000ea20000000800 */
[----:B---3--:R-:W-:Y:S01]  /*8a70*/  F2FP.BF16.F32.PACK_AB R21, R199, R201 ;  /* 0x000000c9c715723e */ /* 0x008fe200000010ff */
[----:B------:R-:W-:Y:S01]  /*8a80*/  FFMA.FTZ R201, R150, R239, R201 ;  /* 0x000000ef96c97223 */ /* 0x000fe200000100c9 */
[-CC-:B------:R-:W-:Y:S01]  /*8a90*/  FFMA.FTZ R67, R78, R149.reuse, -R152.reuse ;  /* 0x000000954e437223 */ /* 0x180fe20000010898 */
[-C--:B------:R-:W-:Y:S01]  /*8aa0*/  FFMA.FTZ R70, R79, R149.reuse, -R152 ;  /* 0x000000954f467223 */ /* 0x080fe20000010898 */
[-CC-:B------:R-:W-:Y:S01]  /*8ab0*/  FFMA.FTZ R79, R97, R149.reuse, -R156.reuse ;  /* 0x00000095614f7223 */ /* 0x180fe2000001089c */
[-C--:B------:R-:W-:Y:S01]  /*8ac0*/  FFMA.FTZ R68, R80, R149.reuse, -R156 ;  /* 0x0000009550447223 */ /* 0x080fe2000001089c */
[--C-:B------:R-:W-:Y:S03]  /*8ad0*/  FFMA.FTZ R80, R95, R149, -R152.reuse ;  /* 0x000000955f507223 */ /* 0x100fe60000010898 */
[----:B------:R-:W-:Y:S01]  /*8ae0*/  MUFU.EX2 R189, R189 ;  /* 0x000000bd00bd7308 */ /* 0x000fe20000000800 */
[C---:B------:R-:W-:Y:S05]  /*8af0*/  HMMA.16816.F32.BF16 R4, R20.reuse, R12, R4 ;  /* 0x0000000c1404723c */ /* 0x040fea0000041804 */
[C---:B------:R-:W-:Y:S01]  /*8b00*/  FMUL.FTZ R12, R151.reuse, R136 ;  /* 0x00000088970c7220 */ /* 0x040fe20000410000 */
[----:B------:R-:W-:Y:S03]  /*8b10*/  FMUL.FTZ R13, R151, R137 ;  /* 0x00000089970d7220 */ /* 0x000fe60000410000 */
[----:B------:R-:W3:Y:S01]  /*8b20*/  MUFU.EX2 R192, R192 ;  /* 0x000000c000c07308 */ /* 0x000ee20000000800 */
[C---:B------:R-:W-:Y:S03]  /*8b30*/  HMMA.16816.F32.BF16 R8, R20.reuse, R14, R8 ;  /* 0x0000000e1408723c */ /* 0x040fe60000041808 */
[C---:B------:R-:W-:Y:S01]  /*8b40*/  FMUL.FTZ R14, R150.reuse, R138 ;  /* 0x0000008a960e7220 */ /* 0x040fe20000410000 */
[----:B------:R-:W-:Y:S01]  /*8b50*/  FMUL.FTZ R15, R150, R139 ;  /* 0x0000008b960f7220 */ /* 0x000fe20000410000 */
[-CC-:B------:R-:W-:Y:S01]  /*8b60*/  FFMA.FTZ R71, R82, R149.reuse, -R152.reuse ;  /* 0x0000009552477223 */ /* 0x180fe20000010898 */
[-C--:B------:R-:W-:Y:S03]  /*8b70*/  FFMA.FTZ R74, R83, R149.reuse, -R152 ;  /* 0x00000095534a7223 */ /* 0x080fe60000010898 */
[----:B------:R-:W-:Y:S01]  /*8b80*/  MUFU.EX2 R186, R186 ;  /* 0x000000ba00ba7308 */ /* 0x000fe20000000800 */
[-CC-:B------:R-:W-:Y:S01]  /*8b90*/  FFMA.FTZ R78, R93, R149.reuse, -R156.reuse ;  /* 0x000000955d4e7223 */ /* 0x180fe2000001089c */
[-C--:B------:R-:W-:Y:S01]  /*8ba0*/  FFMA.FTZ R82, R96, R149.reuse, -R156 ;  /* 0x0000009560527223 */ /* 0x080fe2000001089c */
[-C--:B------:R-:W-:Y:S01]  /*8bb0*/  FFMA.FTZ R83, R98, R149.reuse, -R152 ;  /* 0x0000009562537223 */ /* 0x080fe20000010898 */
[C---:B-1----:R-:W-:Y:S03]  /*8bc0*/  HMMA.16816.F32.BF16 R12, R20.reuse, R24, R12 ;  /* 0x00000018140c723c */ /* 0x042fe6000004180c */
[-CC-:B------:R-:W-:Y:S03]  /*8bd0*/  FFMA.FTZ R73, R84, R149.reuse, -R156.reuse ;  /* 0x0000009554497223 */ /* 0x180fe6000001089c */
[----:B------:R-:W1:Y:S01]  /*8be0*/  MUFU.EX2 R179, R179 ;  /* 0x000000b300b37308 */ /* 0x000e620000000800 */
[-CC-:B------:R-:W-:Y:S01]  /*8bf0*/  FFMA.FTZ R72, R85, R149.reuse, -R156.reuse ;  /* 0x0000009555487223 */ /* 0x180fe2000001089c */
[-C--:B------:R-:W-:Y:S01]  /*8c00*/  FFMA.FTZ R85, R101, R149.reuse, -R156 ;  /* 0x0000009565557223 */ /* 0x080fe2000001089c */
[-CC-:B------:R-:W-:Y:S01]  /*8c10*/  FFMA.FTZ R75, R86, R149.reuse, -R152.reuse ;  /* 0x00000095564b7223 */ /* 0x180fe20000010898 */
[----:B------:R-:W-:Y:S01]  /*8c20*/  HMMA.16816.F32.BF16 R16, R20, R26, R16 ;  /* 0x0000001a1410723c */ /* 0x000fe20000041810 */
[----:B------:R-:W1:Y:S02]  /*8c30*/  LDSM.16.MT88.4 R24, [R154+0x5800] ;  /* 0x005800009a18783b */ /* 0x000e640000004200 */
[----:B------:R-:W-:Y:S03]  /*8c40*/  F2FP.BF16.F32.PACK_AB R20, R187, R194 ;  /* 0x000000c2bb14723e */ /* 0x000fe600000010ff */
[----:B------:R-:W-:Y:S01]  /*8c50*/  MUFU.EX2 R188, R188 ;  /* 0x000000bc00bc7308 */ /* 0x000fe20000000800 */
[----:B------:R-:W-:Y:S01]  /*8c60*/  F2FP.BF16.F32.PACK_AB R21, R191, R198 ;  /* 0x000000c6bf15723e */ /* 0x000fe200000010ff */
[--C-:B------:R-:W-:Y:S01]  /*8c70*/  FFMA.FTZ R86, R99, R149, -R152.reuse ;  /* 0x0000009563567223 */ /* 0x100fe20000010898 */
[----:B--2---:R-:W-:Y:S01]  /*8c80*/  F2FP.BF16.F32.PACK_AB R22, R190, R185 ;  /* 0x000000b9be16723e */ /* 0x004fe200000010ff */
[--C-:B------:R-:W-:Y:S01]  /*8c90*/  FFMA.FTZ R76, R87, R149, -R152.reuse ;  /* 0x00000095574c7223 */ /* 0x100fe20000010898 */
[----:B---3--:R-:W-:Y:S01]  /*8ca0*/  F2FP.BF16.F32.PACK_AB R23, R192, R189 ;  /* 0x000000bdc017723e */ /* 0x008fe200000010ff */
[-C--:B------:R-:W-:Y:S01]  /*8cb0*/  FFMA.FTZ R77, R91, R149.reuse, -R152 ;  /* 0x000000955b4d7223 */ /* 0x080fe20000010898 */
[-C--:B------:R-:W-:Y:S03]  /*8cc0*/  FFMA.FTZ R84, R100, R149.reuse, -R156 ;  /* 0x0000009564547223 */ /* 0x080fe6000001089c */
[----:B------:R-:W2:Y:S01]  /*8cd0*/  MUFU.EX2 R183, R183 ;  /* 0x000000b700b77308 */ /* 0x000ea20000000800 */
[-CC-:B------:R-:W-:Y:S01]  /*8ce0*/  FFMA.FTZ R87, R102, R149.reuse, -R152.reuse ;  /* 0x0000009566577223 */ /* 0x180fe20000010898 */
[-C--:B------:R-:W-:Y:S01]  /*8cf0*/  FFMA.FTZ R91, R106, R149.reuse, -R152 ;  /* 0x000000956a5b7223 */ /* 0x080fe20000010898 */
[-C--:B------:R-:W-:Y:S01]  /*8d00*/  FFMA.FTZ R117, R117, R149.reuse, -R156 ;  /* 0x0000009575757223 */ /* 0x080fe2000001089c */
[C---:B----4-:R-:W-:Y:S03]  /*8d10*/  HMMA.16816.F32.BF16 R4, R20.reuse, R28, R4 ;  /* 0x0000001c1404723c */ /* 0x050fe60000041804 */
[----:B------:R-:W-:Y:S03]  /*8d20*/  FFMA.FTZ R202, R151, R242, R202 ;  /* 0x000000f297ca7223 */ /* 0x000fe600000100ca */
[----:B------:R-:W-:Y:S01]  /*8d30*/  MUFU.EX2 R177, R177 ;  /* 0x000000b100b17308 */ /* 0x000fe20000000800 */
[-C--:B------:R-:W-:Y:S01]  /*8d40*/  FFMA.FTZ R126, R126, R149.reuse, -R152 ;  /* 0x000000957e7e7223 */ /* 0x080fe20000010898 */
[----:B------:R-:W-:Y:S01]  /*8d50*/  ISETP.NE.AND P0, PT, R237, -0x1, PT ;  /* 0xffffffffed00780c */ /* 0x000fe20003f05270 */
[----:B------:R-:W-:Y:S01]  /*8d60*/  FADD.FTZ R202, R195, R202 ;  /* 0x000000cac3ca7221 */ /* 0x000fe20000010000 */
[C---:B------:R-:W-:Y:S01]  /*8d70*/  HMMA.16816.F32.BF16 R8, R20.reuse, R30, R8 ;  /* 0x0000001e1408723c */ /* 0x040fe20000041808 */
[----:B------:R-:W3:Y:S02]  /*8d80*/  LDSM.16.MT88.4 R28, [R40+0x800] ;  /* 0x00080000281c783b */ /* 0x000ee40000004200 */
[----:B------:R-:W-:Y:S03]  /*8d90*/  FADD.FTZ R93, R193, R202 ;  /* 0x000000cac15d7221 */ /* 0x000fe60000010000 */
[----:B------:R-:W4:Y:S01]  /*8da0*/  MUFU.EX2 R180, R180 ;  /* 0x000000b400b47308 */ /* 0x000f220000000800 */
[----:B------:R-:W-:Y:S01]  /*8db0*/  MOV R151, R148 ;  /* 0x0000009400977202 */ /* 0x000fe20000000f00 */
[----:B------:R-:W-:Y:S01]  /*8dc0*/  FADD.FTZ R93, R196, R93 ;  /* 0x0000005dc45d7221 */ /* 0x000fe20000010000 */
[C---:B-----5:R-:W-:Y:S03]  /*8dd0*/  HMMA.16816.F32.BF16 R12, R20.reuse, R32, R12 ;  /* 0x00000020140c723c */ /* 0x060fe6000004180c */
[----:B------:R-:W-:Y:S04]  /*8de0*/  FADD.FTZ R96, R194, R93 ;  /* 0x0000005dc2607221 */ /* 0x000fe80000010000 */
[----:B------:R-:W-:Y:S01]  /*8df0*/  MUFU.EX2 R181, R181 ;  /* 0x000000b500b57308 */ /* 0x000fe20000000800 */
[----:B------:R-:W-:Y:S01]  /*8e00*/  FFMA.FTZ R93, R108, R149, -R156 ;  /* 0x000000956c5d7223 */ /* 0x000fe2000001089c */
[----:B------:R-:W-:Y:S01]  /*8e10*/  FADD.FTZ R96, R187, R96 ;  /* 0x00000060bb607221 */ /* 0x000fe20000010000 */
[----:B------:R-:W-:Y:S01]  /*8e20*/  HMMA.16816.F32.BF16 R16, R20, R34, R16 ;  /* 0x000000221410723c */ /* 0x000fe20000041810 */
[----:B------:R-:W5:Y:S02]  /*8e30*/  LDSM.16.MT88.4 R32, [R154+0x5c00] ;  /* 0x005c00009a20783b */ /* 0x000f640000004200 */
[----:B-1----:R-:W-:Y:S04]  /*8e40*/  F2FP.BF16.F32.PACK_AB R20, R179, R186 ;  /* 0x000000bab314723e */ /* 0x002fe800000010ff */
[----:B------:R-:W1:Y:S01]  /*8e50*/  MUFU.EX2 R184, R184 ;  /* 0x000000b800b87308 */ /* 0x000e620000000800 */
[----:B--2---:R-:W-:Y:S01]  /*8e60*/  F2FP.BF16.F32.PACK_AB R21, R183, R188 ;  /* 0x000000bcb715723e */ /* 0x004fe200000010ff */
[----:B------:R-:W-:Y:S01]  /*8e70*/  FADD.FTZ R95, R185, R96 ;  /* 0x00000060b95f7221 */ /* 0x000fe20000010000 */
[----:B----4-:R-:W-:Y:S03]  /*8e80*/  F2FP.BF16.F32.PACK_AB R22, R180, R177 ;  /* 0x000000b1b416723e */ /* 0x010fe600000010ff */
[----:B------:R-:W-:Y:S04]  /*8e90*/  FADD.FTZ R95, R190, R95 ;  /* 0x0000005fbe5f7221 */ /* 0x000fe80000010000 */
[----:B------:R-:W2:Y:S01]  /*8ea0*/  MUFU.EX2 R178, R178 ;  /* 0x000000b200b27308 */ /* 0x000ea20000000800 */
[----:B------:R-:W-:Y:S01]  /*8eb0*/  FADD.FTZ R98, R186, R95 ;  /* 0x0000005fba627221 */ /* 0x000fe20000010000 */
[----:B------:R-:W-:Y:S03]  /*8ec0*/  FFMA.FTZ R95, R110, R149, -R152 ;  /* 0x000000956e5f7223 */ /* 0x000fe60000010898 */
[----:B------:R-:W-:Y:S05]  /*8ed0*/  FADD.FTZ R98, R179, R98 ;  /* 0x00000062b3627221 */ /* 0x000fea0000010000 */
[----:B------:R-:W4:Y:S01]  /*8ee0*/  MUFU.EX2 R171, R171 ;  /* 0x000000ab00ab7308 */ /* 0x000f220000000800 */
[----:B-1----:R-:W-:Y:S01]  /*8ef0*/  F2FP.BF16.F32.PACK_AB R23, R184, R181 ;  /* 0x000000b5b817723e */ /* 0x002fe200000010ff */
[----:B------:R-:W-:Y:S04]  /*8f00*/  FADD.FTZ R97, R177, R98 ;  /* 0x00000062b1617221 */ /* 0x000fe80000010000 */
[----:B------:R-:W-:Y:S04]  /*8f10*/  FADD.FTZ R97, R180, R97 ;  /* 0x00000061b4617221 */ /* 0x000fe80000010000 */
[----:B------:R-:W-:Y:S01]  /*8f20*/  MUFU.EX2 R182, R182 ;  /* 0x000000b600b67308 */ /* 0x000fe20000000800 */
[C---:B------:R-:W-:Y:S03]  /*8f30*/  HMMA.16816.F32.BF16 R4, R20.reuse, R24, R4 ;  /* 0x000000181404723c */ /* 0x040fe60000041804 */
[----:B--2---:R-:W-:Y:S01]  /*8f40*/  FADD.FTZ R100, R178, R97 ;  /* 0x00000061b2647221 */ /* 0x004fe20000010000 */
[----:B------:R-:W-:Y:S05]  /*8f50*/  FFMA.FTZ R97, R112, R149, -R156 ;  /* 0x0000009570617223 */ /* 0x000fea000001089c */
[----:B------:R-:W1:Y:S01]  /*8f60*/  MUFU.EX2 R175, R175 ;  /* 0x000000af00af7308 */ /* 0x000e620000000800 */
[C---:B------:R-:W-:Y:S01]  /*8f70*/  HMMA.16816.F32.BF16 R8, R20.reuse, R26, R8 ;  /* 0x0000001a1408723c */ /* 0x040fe20000041808 */
[----:B------:R-:W2:Y:S02]  /*8f80*/  LDSM.16.MT88.4 R24, [R40+0xc00] ;  /* 0x000c00002818783b */ /* 0x000ea40000004200 */
[C---:B----4-:R-:W-:Y:S06]  /*8f90*/  FADD.FTZ R100, R171.reuse, R100 ;  /* 0x00000064ab647221 */ /* 0x050fec0000010000 */
[----:B------:R-:W4:Y:S01]  /*8fa0*/  MUFU.EX2 R169, R169 ;  /* 0x000000a900a97308 */ /* 0x000f220000000800 */
[C---:B---3--:R-:W-:Y:S09]  /*8fb0*/  HMMA.16816.F32.BF16 R12, R20.reuse, R28, R12 ;  /* 0x0000001c140c723c */ /* 0x048ff2000004180c */
[----:B------:R-:W3:Y:S01]  /*8fc0*/  MUFU.EX2 R174, R174 ;  /* 0x000000ae00ae7308 */ /* 0x000ee20000000800 */
[----:B------:R-:W-:Y:S01]  /*8fd0*/  HMMA.16816.F32.BF16 R16, R20, R30, R16 ;  /* 0x0000001e1410723c */ /* 0x000fe20000041810 */
[----:B------:R-:W2:Y:S02]  /*8fe0*/  LDSM.16.MT88.4 R28, [R154+0x6000] ;  /* 0x006000009a1c783b */ /* 0x000ea40000004200 */
[----:B------:R-:W-:Y:S02]  /*8ff0*/  F2FP.BF16.F32.PACK_AB R20, R171, R178 ;  /* 0x000000b2ab14723e */ /* 0x000fe400000010ff */
[----:B-1----:R-:W-:Y:S04]  /*9000*/  F2FP.BF16.F32.PACK_AB R21, R175, R182 ;  /* 0x000000b6af15723e */ /* 0x002fe800000010ff */
[----:B------:R-:W-:Y:S01]  /*9010*/  MUFU.EX2 R173, R173 ;  /* 0x000000ad00ad7308 */ /* 0x000fe20000000800 */
[----:B----4-:R-:W-:Y:S09]  /*9020*/  FADD.FTZ R99, R169, R100 ;  /* 0x00000064a9637221 */ /* 0x010ff20000010000 */
[----:B------:R-:W1:Y:S01]  /*9030*/  MUFU.EX2 R176, R176 ;  /* 0x000000b000b07308 */ /* 0x000e620000000800 */
[C---:B---3--:R-:W-:Y:S01]  /*9040*/  F2FP.BF16.F32.PACK_AB R22, R174.reuse, R169 ;  /* 0x000000a9ae16723e */ /* 0x048fe200000010ff */
[----:B------:R-:W-:Y:S08]  /*9050*/  FADD.FTZ R99, R174, R99 ;  /* 0x00000063ae637221 */ /* 0x000ff00000010000 */
[----:B------:R-:W3:Y:S10]  /*9060*/  MUFU.EX2 R170, R170 ;  /* 0x000000aa00aa7308 */ /* 0x000ef40000000800 */
[----:B------:R-:W4:Y:S01]  /*9070*/  MUFU.EX2 R163, R163 ;  /* 0x000000a300a37308 */ /* 0x000f220000000800 */
[----:B-1----:R-:W-:Y:S09]  /*9080*/  F2FP.BF16.F32.PACK_AB R23, R176, R173 ;  /* 0x000000adb017723e */ /* 0x002ff200000010ff */
[----:B------:R-:W-:Y:S01]  /*9090*/  MUFU.EX2 R172, R172 ;  /* 0x000000ac00ac7308 */ /* 0x000fe20000000800 */
[C---:B-----5:R-:W-:Y:S03]  /*90a0*/  HMMA.16816.F32.BF16 R4, R20.reuse, R32, R4 ;  /* 0x000000201404723c */ /* 0x060fe60000041804 */
[----:B---3--:R-:W-:Y:S01]  /*90b0*/  FADD.FTZ R102, R170, R99 ;  /* 0x00000063aa667221 */ /* 0x008fe20000010000 */
[----:B------:R-:W-:Y:S05]  /*90c0*/  FFMA.FTZ R99, R114, R149, -R152 ;  /* 0x0000009572637223 */ /* 0x000fea0000010898 */
[----:B------:R-:W1:Y:S01]  /*90d0*/  MUFU.EX2 R167, R167 ;  /* 0x000000a700a77308 */ /* 0x000e620000000800 */
[C---:B------:R-:W-:Y:S01]  /*90e0*/  HMMA.16816.F32.BF16 R8, R20.reuse, R34, R8 ;  /* 0x000000221408723c */ /* 0x040fe20000041808 */
[----:B------:R-:W-:Y:S02]  /*90f0*/  LDSM.16.MT88.4 R32, [R154+0x6800] ;  /* 0x006800009a20783b */ /* 0x000fe40000004200 */
[C---:B----4-:R-:W-:Y:S06]  /*9100*/  FADD.FTZ R102, R163.reuse, R102 ;  /* 0x00000066a3667221 */ /* 0x050fec0000010000 */
[----:B------:R-:W3:Y:S01]  /*9110*/  MUFU.EX2 R161, R161 ;  /* 0x000000a100a17308 */ /* 0x000ee20000000800 */
[C---:B--2---:R-:W-:Y:S09]  /*9120*/  HMMA.16816.F32.BF16 R12, R20.reuse, R24, R12 ;  /* 0x00000018140c723c */ /* 0x044ff2000004180c */
[----:B------:R-:W2:Y:S01]  /*9130*/  MUFU.EX2 R164, R164 ;  /* 0x000000a400a47308 */ /* 0x000ea20000000800 */
[----:B------:R-:W-:Y:S01]  /*9140*/  HMMA.16816.F32.BF16 R16, R20, R26, R16 ;  /* 0x0000001a1410723c */ /* 0x000fe20000041810 */
[----:B------:R-:W4:Y:S02]  /*9150*/  LDSM.16.MT88.4 R24, [R154+0x6400] ;  /* 0x006400009a18783b */ /* 0x000f240000004200 */
[----:B------:R-:W-:Y:S02]  /*9160*/  F2FP.BF16.F32.PACK_AB R20, R163, R170 ;  /* 0x000000aaa314723e */ /* 0x000fe400000010ff */
[----:B-1----:R-:W-:Y:S04]  /*9170*/  F2FP.BF16.F32.PACK_AB R21, R167, R172 ;  /* 0x000000aca715723e */ /* 0x002fe800000010ff */
[----:B------:R-:W-:Y:S01]  /*9180*/  MUFU.EX2 R165, R165 ;  /* 0x000000a500a57308 */ /* 0x000fe20000000800 */
[----:B---3--:R-:W-:Y:S09]  /*9190*/  FADD.FTZ R101, R161, R102 ;  /* 0x00000066a1657221 */ /* 0x008ff20000010000 */
[----:B------:R-:W1:Y:S01]  /*91a0*/  MUFU.EX2 R168, R168 ;  /* 0x000000a800a87308 */ /* 0x000e620000000800 */
[C---:B--2---:R-:W-:Y:S01]  /*91b0*/  F2FP.BF16.F32.PACK_AB R22, R164.reuse, R161 ;  /* 0x000000a1a416723e */ /* 0x044fe200000010ff */
[----:B------:R-:W-:Y:S08]  /*91c0*/  FADD.FTZ R101, R164, R101 ;  /* 0x00000065a4657221 */ /* 0x000ff00000010000 */
[----:B------:R-:W2:Y:S10]  /*91d0*/  MUFU.EX2 R162, R162 ;  /* 0x000000a200a27308 */ /* 0x000eb40000000800 */
[----:B------:R-:W3:Y:S01]  /*91e0*/  MUFU.EX2 R155, R155 ;  /* 0x0000009b009b7308 */ /* 0x000ee20000000800 */
[----:B-1----:R-:W-:Y:S09]  /*91f0*/  F2FP.BF16.F32.PACK_AB R23, R168, R165 ;  /* 0x000000a5a817723e */ /* 0x002ff200000010ff */
[----:B------:R-:W-:Y:S01]  /*9200*/  MUFU.EX2 R166, R166 ;  /* 0x000000a600a67308 */ /* 0x000fe20000000800 */
[C---:B------:R-:W-:Y:S09]  /*9210*/  HMMA.16816.F32.BF16 R4, R20.reuse, R28, R4 ;  /* 0x0000001c1404723c */ /* 0x040ff20000041804 */
[----:B------:R-:W1:Y:S01]  /*9220*/  MUFU.EX2 R159, R159 ;  /* 0x0000009f009f7308 */ /* 0x000e620000000800 */
[C---:B------:R-:W-:Y:S01]  /*9230*/  HMMA.16816.F32.BF16 R8, R20.reuse, R30, R8 ;  /* 0x0000001e1408723c */ /* 0x040fe20000041808 */
[----:B------:R-:W5:Y:S08]  /*9240*/  LDSM.16.MT88.4 R28, [R40+0x1400] ;  /* 0x00140000281c783b */ /* 0x000f700000004200 */
[----:B------:R-:W-:Y:S01]  /*9250*/  MUFU.EX2 R153, R153 ;  /* 0x0000009900997308 */ /* 0x000fe20000000800 */
[C---:B------:R-:W-:Y:S03]  /*9260*/  HMMA.16816.F32.BF16 R12, R20.reuse, R36, R12 ;  /* 0x00000024140c723c */ /* 0x040fe6000004180c */
[-CC-:B------:R-:W-:Y:S01]  /*9270*/  FFMA.FTZ R36, R88, R149.reuse, -R156.reuse ;  /* 0x0000009558247223 */ /* 0x180fe2000001089c */
[-CC-:B------:R-:W-:Y:S01]  /*9280*/  FFMA.FTZ R37, R89, R149.reuse, -R156.reuse ;  /* 0x0000009559257223 */ /* 0x180fe2000001089c */
[-C--:B------:R-:W-:Y:S01]  /*9290*/  FFMA.FTZ R89, R104, R149.reuse, -R156 ;  /* 0x0000009568597223 */ /* 0x080fe2000001089c */
[----:B--2---:R-:W-:Y:S03]  /*92a0*/  FADD.FTZ R104, R162, R101 ;  /* 0x00000065a2687221 */ /* 0x004fe60000010000 */
[----:B------:R-:W2:Y:S01]  /*92b0*/  MUFU.EX2 R158, R158 ;  /* 0x0000009e009e7308 */ /* 0x000ea20000000800 */
[----:B------:R-:W-:Y:S03]  /*92c0*/  HMMA.16816.F32.BF16 R16, R20, R38, R16 ;  /* 0x000000261410723c */ /* 0x000fe60000041810 */
[C---:B---3--:R-:W-:Y:S01]  /*92d0*/  F2FP.BF16.F32.PACK_AB R20, R155.reuse, R162 ;  /* 0x000000a29b14723e */ /* 0x048fe200000010ff */
[----:B------:R-:W-:Y:S01]  /*92e0*/  FADD.FTZ R104, R155, R104 ;  /* 0x000000689b687221 */ /* 0x000fe20000010000 */
[----:B-1----:R-:W-:Y:S01]  /*92f0*/  F2FP.BF16.F32.PACK_AB R21, R159, R166 ;  /* 0x000000a69f15723e */ /* 0x002fe200000010ff */
[-C--:B------:R-:W-:Y:S03]  /*9300*/  FFMA.FTZ R39, R92, R149.reuse, -R156 ;  /* 0x000000955c277223 */ /* 0x080fe6000001089c */
[----:B------:R-:W-:Y:S01]  /*9310*/  MUFU.EX2 R157, R157 ;  /* 0x0000009d009d7308 */ /* 0x000fe20000000800 */
[----:B------:R-:W-:Y:S01]  /*9320*/  FADD.FTZ R92, R199, R201 ;  /* 0x000000c9c75c7221 */ /* 0x000fe20000010000 */
[-CC-:B------:R-:W-:Y:S01]  /*9330*/  FFMA.FTZ R38, R90, R149.reuse, -R152.reuse ;  /* 0x000000955a267223 */ /* 0x180fe20000010898 */
[-C--:B------:R-:W-:Y:S01]  /*9340*/  FFMA.FTZ R88, R103, R149.reuse, -R152 ;  /* 0x0000009567587223 */ /* 0x080fe20000010898 */
[-CC-:B------:R-:W-:Y:S01]  /*9350*/  FFMA.FTZ R90, R105, R149.reuse, -R156.reuse ;  /* 0x00000095695a7223 */ /* 0x180fe2000001089c */
[----:B------:R-:W-:Y:S05]  /*9360*/  FFMA.FTZ R101, R116, R149, -R156 ;  /* 0x0000009574657223 */ /* 0x000fea000001089c */
[----:B------:R-:W1:Y:S01]  /*9370*/  MUFU.EX2 R160, R160 ;  /* 0x000000a000a07308 */ /* 0x000e620000000800 */
[----:B--2---:R-:W-:Y:S09]  /*9380*/  F2FP.BF16.F32.PACK_AB R22, R158, R153 ;  /* 0x000000999e16723e */ /* 0x004ff200000010ff */
[----:B------:R-:W-:Y:S10]  /*9390*/  MUFU.EX2 R50, R50 ;  /* 0x0000003200327308 */ /* 0x000ff40000000800 */
[----:B------:R-:W2:Y:S01]  /*93a0*/  MUFU.EX2 R45, R45 ;  /* 0x0000002d002d7308 */ /* 0x000ea20000000800 */
[----:B-1----:R-:W-:Y:S09]  /*93b0*/  F2FP.BF16.F32.PACK_AB R23, R160, R157 ;  /* 0x0000009da017723e */ /* 0x002ff200000010ff */
[----:B------:R-:W-:Y:S01]  /*93c0*/  MUFU.EX2 R51, R51 ;  /* 0x0000003300337308 */ /* 0x000fe20000000800 */
[C---:B----4-:R-:W-:Y:S09]  /*93d0*/  HMMA.16816.F32.BF16 R4, R20.reuse, R24, R4 ;  /* 0x000000181404723c */ /* 0x050ff20000041804 */
[----:B------:R-:W1:Y:S01]  /*93e0*/  MUFU.EX2 R48, R48 ;  /* 0x0000003000307308 */ /* 0x000e620000000800 */
[C---:B------:R-:W-:Y:S01]  /*93f0*/  HMMA.16816.F32.BF16 R8, R20.reuse, R26, R8 ;  /* 0x0000001a1408723c */ /* 0x040fe20000041808 */
[----:B------:R-:W3:Y:S08]  /*9400*/  LDSM.16.MT88.4 R24, [R40+0x1800] ;  /* 0x001800002818783b */ /* 0x000ef00000004200 */
[----:B------:R-:W-:Y:S01]  /*9410*/  MUFU.EX2 R43, R43 ;  /* 0x0000002b002b7308 */ /* 0x000fe20000000800 */
[C---:B-----5:R-:W-:Y:S09]  /*9420*/  HMMA.16816.F32.BF16 R12, R20.reuse, R28, R12 ;  /* 0x0000001c140c723c */ /* 0x060ff2000004180c */
[----:B------:R-:W4:Y:S01]  /*9430*/  MUFU.EX2 R44, R44 ;  /* 0x0000002c002c7308 */ /* 0x000f220000000800 */
[----:B------:R-:W-:Y:S01]  /*9440*/  HMMA.16816.F32.BF16 R16, R20, R30, R16 ;  /* 0x0000001e1410723c */ /* 0x000fe20000041810 */
[----:B------:R-:W5:Y:S02]  /*9450*/  LDSM.16.MT88.4 R28, [R154+0x6c00] ;  /* 0x006c00009a1c783b */ /* 0x000f640000004200 */
[----:B--2---:R-:W-:Y:S02]  /*9460*/  F2FP.BF16.F32.PACK_AB R20, R45, R50 ;  /* 0x000000322d14723e */ /* 0x004fe400000010ff */
[----:B-1----:R-:W-:Y:S04]  /*9470*/  F2FP.BF16.F32.PACK_AB R21, R48, R51 ;  /* 0x000000333015723e */ /* 0x002fe800000010ff */
[----:B------:R-:W-:Y:S10]  /*9480*/  MUFU.EX2 R46, R46 ;  /* 0x0000002e002e7308 */ /* 0x000ff40000000800 */
[----:B------:R-:W1:Y:S01]  /*9490*/  MUFU.EX2 R47, R47 ;  /* 0x0000002f002f7308 */ /* 0x000e620000000800 */
[----:B----4-:R-:W-:Y:S09]  /*94a0*/  F2FP.BF16.F32.PACK_AB R22, R44, R43 ;  /* 0x0000002b2c16723e */ /* 0x010ff200000010ff */
[----:B------:R-:W-:Y:S10]  /*94b0*/  MUFU.EX2 R42, R42 ;  /* 0x0000002a002a7308 */ /* 0x000ff40000000800 */
[----:B------:R-:W2:Y:S01]  /*94c0*/  MUFU.EX2 R41, R41 ;  /* 0x0000002900297308 */ /* 0x000ea20000000800 */
[----:B-1----:R-:W-:Y:S09]  /*94d0*/  F2FP.BF16.F32.PACK_AB R23, R47, R46 ;  /* 0x0000002e2f17723e */ /* 0x002ff200000010ff */
[----:B------:R-:W-:Y:S01]  /*94e0*/  MUFU.EX2 R49, R49 ;  /* 0x0000003100317308 */ /* 0x000fe20000000800 */
[C---:B------:R-:W-:Y:S09]  /*94f0*/  HMMA.16816.F32.BF16 R4, R20.reuse, R32, R4 ;  /* 0x000000201404723c */ /* 0x040ff20000041804 */
[----:B------:R-:W1:Y:S01]  /*9500*/  MUFU.EX2 R52, R52 ;  /* 0x0000003400347308 */ /* 0x000e620000000800 */
[C---:B------:R-:W-:Y:S01]  /*9510*/  HMMA.16816.F32.BF16 R8, R20.reuse, R34, R8 ;  /* 0x000000221408723c */ /* 0x040fe20000041808 */
[----:B------:R-:W4:Y:S08]  /*9520*/  LDSM.16.MT88.4 R32, [R40+0x1c00] ;  /* 0x001c00002820783b */ /* 0x000f300000004200 */
[----:B------:R-:W-:Y:S01]  /*9530*/  MUFU.EX2 R53, R53 ;  /* 0x0000003500357308 */ /* 0x000fe20000000800 */
[C---:B---3--:R-:W-:Y:S09]  /*9540*/  HMMA.16816.F32.BF16 R12, R20.reuse, R24, R12 ;  /* 0x00000018140c723c */ /* 0x048ff2000004180c */
[----:B------:R-:W3:Y:S01]  /*9550*/  MUFU.EX2 R54, R54 ;  /* 0x0000003600367308 */ /* 0x000ee20000000800 */
[----:B------:R-:W-:Y:S01]  /*9560*/  HMMA.16816.F32.BF16 R16, R20, R26, R16 ;  /* 0x0000001a1410723c */ /* 0x000fe20000041810 */
[----:B------:R-:W4:Y:S02]  /*9570*/  LDSM.16.MT88.4 R24, [R154+0x7000] ;  /* 0x007000009a18783b */ /* 0x000f240000004200 */
[----:B--2---:R-:W-:Y:S02]  /*9580*/  F2FP.BF16.F32.PACK_AB R20, R41, R42 ;  /* 0x0000002a2914723e */ /* 0x004fe400000010ff */
[----:B-1----:R-:W-:Y:S04]  /*9590*/  F2FP.BF16.F32.PACK_AB R21, R52, R49 ;  /* 0x000000313415723e */ /* 0x002fe800000010ff */
[----:B------:R-:W-:Y:S10]  /*95a0*/  MUFU.EX2 R55, R55 ;  /* 0x0000003700377308 */ /* 0x000ff40000000800 */
[----:B------:R-:W1:Y:S01]  /*95b0*/  MUFU.EX2 R58, R58 ;  /* 0x0000003a003a7308 */ /* 0x000e620000000800 */
[----:B---3--:R-:W-:Y:S09]  /*95c0*/  F2FP.BF16.F32.PACK_AB R22, R54, R53 ;  /* 0x000000353616723e */ /* 0x008ff200000010ff */
[----:B------:R-:W-:Y:S10]  /*95d0*/  MUFU.EX2 R56, R56 ;  /* 0x0000003800387308 */ /* 0x000ff40000000800 */
[----:B------:R-:W2:Y:S01]  /*95e0*/  MUFU.EX2 R57, R57 ;  /* 0x0000003900397308 */ /* 0x000ea20000000800 */
[----:B-1----:R-:W-:Y:S09]  /*95f0*/  F2FP.BF16.F32.PACK_AB R23, R58, R55 ;  /* 0x000000373a17723e */ /* 0x002ff200000010ff */
[----:B------:R-:W-:Y:S01]  /*9600*/  MUFU.EX2 R59, R59 ;  /* 0x0000003b003b7308 */ /* 0x000fe20000000800 */
[C---:B-----5:R-:W-:Y:S09]  /*9610*/  HMMA.16816.F32.BF16 R4, R20.reuse, R28, R4 ;  /* 0x0000001c1404723c */ /* 0x060ff20000041804 */
[----:B------:R-:W1:Y:S01]  /*9620*/  MUFU.EX2 R60, R60 ;  /* 0x0000003c003c7308 */ /* 0x000e620000000800 */
[C---:B------:R-:W-:Y:S01]  /*9630*/  HMMA.16816.F32.BF16 R8, R20.reuse, R30, R8 ;  /* 0x0000001e1408723c */ /* 0x040fe20000041808 */
[----:B------:R-:W3:Y:S08]  /*9640*/  LDSM.16.MT88.4 R28, [R40+0x2000] ;  /* 0x00200000281c783b */ /* 0x000ef00000004200 */
[----:B------:R-:W-:Y:S01]  /*9650*/  MUFU.EX2 R61, R61 ;  /* 0x0000003d003d7308 */ /* 0x000fe20000000800 */
[C---:B----4-:R-:W-:Y:S09]  /*9660*/  HMMA.16816.F32.BF16 R12, R20.reuse, R32, R12 ;  /* 0x00000020140c723c */ /* 0x050ff2000004180c */
        /* <DEDUP_REMOVED lines=12> */
[C---:B------:R-:W-:Y:S03]  /*9730*/  HMMA.16816.F32.BF16 R4, R20.reuse, R24, R4 ;  /* 0x000000181404723c */ /* 0x040fe60000041804 */
[----:B------:R-:W-:Y:S01]  /*9740*/  FADD.FTZ R25, R197, R92 ;  /* 0x0000005cc5197221 */ /* 0x000fe20000010000 */
[-C--:B------:R-:W-:Y:S05]  /*9750*/  FFMA.FTZ R92, R107, R149.reuse, -R152 ;  /* 0x000000956b5c7223 */ /* 0x080fea0000010898 */
[----:B------:R-:W1:Y:S01]  /*9760*/  MUFU.EX2 R70, R70 ;  /* 0x0000004600467308 */ /* 0x000e620000000800 */
[----:B------:R-:W-:Y:S01]  /*9770*/  FADD.FTZ R25, R200, R25 ;  /* 0x00000019c8197221 */ /* 0x000fe20000010000 */
[C---:B------:R-:W-:Y:S03]  /*9780*/  HMMA.16816.F32.BF16 R8, R20.reuse, R26, R8 ;  /* 0x0000001a1408723c */ /* 0x040fe60000041808 */
[----:B------:R-:W-:Y:S02]  /*9790*/  FADD.FTZ R94, R198, R25 ;  /* 0x00000019c65e7221 */ /* 0x000fe40000010000 */
[----:B------:R-:W4:Y:S03]  /*97a0*/  LDSM.16.MT88.4 R24, [R40+0x2400] ;  /* 0x002400002818783b */ /* 0x000f260000004200 */
[----:B------:R-:W-:Y:S01]  /*97b0*/  MUFU.EX2 R68, R68 ;  /* 0x0000004400447308 */ /* 0x000fe20000000800 */
[----:B------:R-:W-:Y:S01]  /*97c0*/  FADD.FTZ R94, R191, R94 ;  /* 0x0000005ebf5e7221 */ /* 0x000fe20000010000 */
[C---:B---3--:R-:W-:Y:S03]  /*97d0*/  HMMA.16816.F32.BF16 R12, R20.reuse, R28, R12 ;  /* 0x0000001c140c723c */ /* 0x048fe6000004180c */
[----:B------:R-:W-:Y:S01]  /*97e0*/  FADD.FTZ R29, R189, R94 ;  /* 0x0000005ebd1d7221 */ /* 0x000fe20000010000 */
[----:B------:R-:W-:Y:S04]  /*97f0*/  FFMA.FTZ R94, R109, R149, -R156 ;  /* 0x000000956d5e7223 */ /* 0x000fe8000001089c */
[----:B------:R-:W3:Y:S01]  /*9800*/  MUFU.EX2 R69, R69 ;  /* 0x0000004500457308 */ /* 0x000ee20000000800 */
[----:B------:R-:W-:Y:S01]  /*9810*/  FADD.FTZ R29, R192, R29 ;  /* 0x0000001dc01d7221 */ /* 0x000fe20000010000 */
[----:B------:R-:W-:Y:S03]  /*9820*/  HMMA.16816.F32.BF16 R16, R20, R30, R16 ;  /* 0x0000001e1410723c */ /* 0x000fe60000041810 */
[----:B------:R-:W-:Y:S01]  /*9830*/  FADD.FTZ R96, R188, R29 ;  /* 0x0000001dbc607221 */ /* 0x000fe20000010000 */
[----:B--2---:R-:W-:Y:S01]  /*9840*/  F2FP.BF16.F32.PACK_AB R20, R66, R65 ;  /* 0x000000414214723e */ /* 0x004fe200000010ff */
[----:B------:R-:W2:Y:S03]  /*9850*/  LDSM.16.MT88.4 R28, [R154+0x7800] ;  /* 0x007800009a1c783b */ /* 0x000ea60000004200 */
[----:B------:R-:W-:Y:S01]  /*9860*/  MUFU.EX2 R71, R71 ;  /* 0x0000004700477308 */ /* 0x000fe20000000800 */
[----:B-1----:R-:W-:Y:S01]  /*9870*/  F2FP.BF16.F32.PACK_AB R21, R70, R67 ;  /* 0x000000434615723e */ /* 0x002fe200000010ff */
[----:B------:R-:W-:Y:S08]  /*9880*/  FADD.FTZ R96, R183, R96 ;  /* 0x00000060b7607221 */ /* 0x000ff00000010000 */
[----:B------:R-:W1:Y:S01]  /*9890*/  MUFU.EX2 R74, R74 ;  /* 0x0000004a004a7308 */ /* 0x000e620000000800 */
[----:B---3--:R-:W-:Y:S09]  /*98a0*/  F2FP.BF16.F32.PACK_AB R22, R69, R68 ;  /* 0x000000444516723e */ /* 0x008ff200000010ff */
[----:B------:R-:W-:Y:S10]  /*98b0*/  MUFU.EX2 R73, R73 ;  /* 0x0000004900497308 */ /* 0x000ff40000000800 */
[----:B------:R-:W3:Y:S01]  /*98c0*/  MUFU.EX2 R72, R72 ;  /* 0x0000004800487308 */ /* 0x000ee20000000800 */
[----:B-1----:R-:W-:Y:S09]  /*98d0*/  F2FP.BF16.F32.PACK_AB R23, R74, R71 ;  /* 0x000000474a17723e */ /* 0x002ff200000010ff */
[----:B------:R-:W-:Y:S01]  /*98e0*/  MUFU.EX2 R75, R75 ;  /* 0x0000004b004b7308 */ /* 0x000fe20000000800 */
[C---:B-----5:R-:W-:Y:S03]  /*98f0*/  HMMA.16816.F32.BF16 R4, R20.reuse, R32, R4 ;  /* 0x000000201404723c */ /* 0x060fe60000041804 */
[----:B------:R-:W-:Y:S01]  /*9900*/  FADD.FTZ R33, R181, R96 ;  /* 0x00000060b5217221 */ /* 0x000fe20000010000 */
[-C--:B------:R-:W-:Y:S05]  /*9910*/  FFMA.FTZ R96, R111, R149.reuse, -R152 ;  /* 0x000000956f607223 */ /* 0x080fea0000010898 */
[----:B------:R-:W1:Y:S01]  /*9920*/  MUFU.EX2 R76, R76 ;  /* 0x0000004c004c7308 */ /* 0x000e620000000800 */
[----:B------:R-:W-:Y:S01]  /*9930*/  FADD.FTZ R33, R184, R33 ;  /* 0x00000021b8217221 */ /* 0x000fe20000010000 */
[C---:B------:R-:W-:Y:S03]  /*9940*/  HMMA.16816.F32.BF16 R8, R20.reuse, R34, R8 ;  /* 0x000000221408723c */ /* 0x040fe60000041808 */
[----:B------:R-:W-:Y:S02]  /*9950*/  FADD.FTZ R98, R182, R33 ;  /* 0x00000021b6627221 */ /* 0x000fe40000010000 */
[----:B------:R-:W5:Y:S03]  /*9960*/  LDSM.16.MT88.4 R32, [R40+0x2800] ;  /* 0x002800002820783b */ /* 0x000f660000004200 */
[----:B------:R-:W-:Y:S01]  /*9970*/  MUFU.EX2 R36, R36 ;  /* 0x0000002400247308 */ /* 0x000fe20000000800 */
[----:B------:R-:W-:Y:S01]  /*9980*/  FADD.FTZ R98, R175, R98 ;  /* 0x00000062af627221 */ /* 0x000fe20000010000 */
[C---:B----4-:R-:W-:Y:S03]  /*9990*/  HMMA.16816.F32.BF16 R12, R20.reuse, R24, R12 ;  /* 0x00000018140c723c */ /* 0x050fe6000004180c */
[----:B------:R-:W-:Y:S01]  /*99a0*/  FADD.FTZ R25, R173, R98 ;  /* 0x00000062ad197221 */ /* 0x000fe20000010000 */
[----:B------:R-:W-:Y:S04]  /*99b0*/  FFMA.FTZ R98, R113, R149, -R156 ;  /* 0x0000009571627223 */ /* 0x000fe8000001089c */
[----:B------:R-:W4:Y:S01]  /*99c0*/  MUFU.EX2 R37, R37 ;  /* 0x0000002500257308 */ /* 0x000f220000000800 */
[----:B------:R-:W-:Y:S01]  /*99d0*/  FADD.FTZ R25, R176, R25 ;  /* 0x00000019b0197221 */ /* 0x000fe20000010000 */
[----:B------:R-:W-:Y:S03]  /*99e0*/  HMMA.16816.F32.BF16 R16, R20, R26, R16 ;  /* 0x0000001a1410723c */ /* 0x000fe60000041810 */
[----:B------:R-:W-:Y:S01]  /*99f0*/  FADD.FTZ R100, R172, R25 ;  /* 0x00000019ac647221 */ /* 0x000fe20000010000 */
[----:B---3--:R-:W-:Y:S01]  /*9a00*/  F2FP.BF16.F32.PACK_AB R20, R72, R73 ;  /* 0x000000494814723e */ /* 0x008fe200000010ff */
[----:B------:R-:W3:Y:S03]  /*9a10*/  LDSM.16.MT88.4 R24, [R154+0x7c00] ;  /* 0x007c00009a18783b */ /* 0x000ee60000004200 */
[----:B------:R-:W-:Y:S01]  /*9a20*/  MUFU.EX2 R38, R38 ;  /* 0x0000002600267308 */ /* 0x000fe20000000800 */
[----:B-1----:R-:W-:Y:S01]  /*9a30*/  F2FP.BF16.F32.PACK_AB R21, R76, R75 ;  /* 0x0000004b4c15723e */ /* 0x002fe200000010ff */
[----:B------:R-:W-:Y:S08]  /*9a40*/  FADD.FTZ R100, R167, R100 ;  /* 0x00000064a7647221 */ /* 0x000ff00000010000 */
[----:B------:R-:W1:Y:S01]  /*9a50*/  MUFU.EX2 R77, R77 ;  /* 0x0000004d004d7308 */ /* 0x000e620000000800 */
[----:B----4-:R-:W-:Y:S09]  /*9a60*/  F2FP.BF16.F32.PACK_AB R22, R37, R36 ;  /* 0x000000242516723e */ /* 0x010ff200000010ff */
[----:B------:R-:W-:Y:S10]  /*9a70*/  MUFU.EX2 R39, R39 ;  /* 0x0000002700277308 */ /* 0x000ff40000000800 */
[----:B------:R-:W4:Y:S01]  /*9a80*/  MUFU.EX2 R78, R78 ;  /* 0x0000004e004e7308 */ /* 0x000f220000000800 */
[----:B-1----:R-:W-:Y:S09]  /*9a90*/  F2FP.BF16.F32.PACK_AB R23, R77, R38 ;  /* 0x000000264d17723e */ /* 0x002ff200000010ff */
[----:B------:R-:W-:Y:S01]  /*9aa0*/  MUFU.EX2 R81, R81 ;  /* 0x0000005100517308 */ /* 0x000fe20000000800 */
[C---:B--2---:R-:W-:Y:S03]  /*9ab0*/  HMMA.16816.F32.BF16 R4, R20.reuse, R28, R4 ;  /* 0x0000001c1404723c */ /* 0x044fe60000041804 */
[----:B------:R-:W-:Y:S01]  /*9ac0*/  FADD.FTZ R29, R165, R100 ;  /* 0x00000064a51d7221 */ /* 0x000fe20000010000 */
[----:B------:R-:W-:Y:S05]  /*9ad0*/  FFMA.FTZ R100, R115, R149, -R152 ;  /* 0x0000009573647223 */ /* 0x000fea0000010898 */
[----:B------:R-:W1:Y:S01]  /*9ae0*/  MUFU.EX2 R80, R80 ;  /* 0x0000005000507308 */ /* 0x000e620000000800 */
[----:B------:R-:W-:Y:S01]  /*9af0*/  FADD.FTZ R29, R168, R29 ;  /* 0x0000001da81d7221 */ /* 0x000fe20000010000 */
[C---:B------:R-:W-:Y:S03]  /*9b00*/  HMMA.16816.F32.BF16 R8, R20.reuse, R30, R8 ;  /* 0x0000001e1408723c */ /* 0x040fe60000041808 */
[----:B------:R-:W-:Y:S02]  /*9b10*/  FADD.FTZ R102, R166, R29 ;  /* 0x0000001da6667221 */ /* 0x000fe40000010000 */
[----:B------:R-:W2:Y:S03]  /*9b20*/  LDSM.16.MT88.4 R28, [R40+0x2c00] ;  /* 0x002c0000281c783b */ /* 0x000ea60000004200 */
[----:B------:R-:W-:Y:S01]  /*9b30*/  MUFU.EX2 R82, R82 ;  /* 0x0000005200527308 */ /* 0x000fe20000000800 */
[----:B------:R-:W-:Y:S01]  /*9b40*/  FADD.FTZ R102, R159, R102 ;  /* 0x000000669f667221 */ /* 0x000fe20000010000 */
[C---:B-----5:R-:W-:Y:S03]  /*9b50*/  HMMA.16816.F32.BF16 R12, R20.reuse, R32, R12 ;  /* 0x00000020140c723c */ /* 0x060fe6000004180c */
[----:B------:R-:W-:Y:S01]  /*9b60*/  FADD.FTZ R33, R153, R104 ;  /* 0x0000006899217221 */ /* 0x000fe20000010000 */
[----:B------:R-:W-:Y:S01]  /*9b70*/  FADD.FTZ R157, R157, R102 ;  /* 0x000000669d9d7221 */ /* 0x000fe20000010000 */
[----:B------:R-:W-:Y:S03]  /*9b80*/  MOV R153, R0 ;  /* 0x0000000000997202 */ /* 0x000fe60000000f00 */
[----:B------:R-:W5:Y:S01]  /*9b90*/  MUFU.EX2 R79, R79 ;  /* 0x0000004f004f7308 */ /* 0x000f620000000800 */
[----:B------:R-:W-:Y:S01]  /*9ba0*/  FADD.FTZ R33, R158, R33 ;  /* 0x000000219e217221 */ /* 0x000fe20000010000 */
[----:B------:R-:W-:Y:S03]  /*9bb0*/  HMMA.16816.F32.BF16 R16, R20, R34, R16 ;  /* 0x000000221410723c */ /* 0x000fe60000041810 */
[----:B------:R-:W-:Y:S01]  /*9bc0*/  FADD.FTZ R50, R50, R33 ;  /* 0x0000002132327221 */ /* 0x000fe20000010000 */
[----:B----4-:R-:W-:Y:S01]  /*9bd0*/  F2FP.BF16.F32.PACK_AB R20, R78, R39 ;  /* 0x000000274e14723e */ /* 0x010fe200000010ff */
[----:B------:R-:W4:Y:S03]  /*9be0*/  LDSM.16.MT88.4 R32, [R154+0x8000] ;  /* 0x008000009a20783b */ /* 0x000f260000004200 */
[----:B------:R-:W-:Y:S01]  /*9bf0*/  MUFU.EX2 R83, R83 ;  /* 0x0000005300537308 */ /* 0x000fe20000000800 */
[----:B-1----:R-:W-:Y:S01]  /*9c00*/  F2FP.BF16.F32.PACK_AB R21, R80, R81 ;  /* 0x000000515015723e */ /* 0x002fe200000010ff */
[----:B------:R-:W-:Y:S01]  /*9c10*/  FADD.FTZ R50, R45, R50 ;  /* 0x000000322d327221 */ /* 0x000fe20000010000 */
[----:B------:R-:W-:Y:S01]  /*9c20*/  FFMA.FTZ R45, R122, R149, -R152 ;  /* 0x000000957a2d7223 */ /* 0x000fe20000010898 */
[----:B------:R-:W-:Y:S06]  /*9c30*/  FADD.FTZ R160, R160, R157 ;  /* 0x0000009da0a07221 */ /* 0x000fec0000010000 */
[----:B------:R-:W1:Y:S01]  /*9c40*/  MUFU.EX2 R86, R86 ;  /* 0x0000005600567308 */ /* 0x000e620000000800 */
[----:B-----5:R-:W-:Y:S01]  /*9c50*/  F2FP.BF16.F32.PACK_AB R22, R79, R82 ;  /* 0x000000524f16723e */ /* 0x020fe200000010ff */
[----:B------:R-:W-:Y:S04]  /*9c60*/  FADD.FTZ R51, R51, R160 ;  /* 0x000000a033337221 */ /* 0x000fe80000010000 */
[----:B------:R-:W-:Y:S04]  /*9c70*/  FADD.FTZ R51, R48, R51 ;  /* 0x0000003330337221 */ /* 0x000fe80000010000 */
[----:B------:R-:W-:Y:S10]  /*9c80*/  MUFU.EX2 R84, R84 ;  /* 0x0000005400547308 */ /* 0x000ff40000000800 */
[----:B------:R-:W5:Y:S01]  /*9c90*/  MUFU.EX2 R85, R85 ;  /* 0x0000005500557308 */ /* 0x000f620000000800 */
[----:B-1----:R-:W-:Y:S09]  /*9ca0*/  F2FP.BF16.F32.PACK_AB R23, R86, R83 ;  /* 0x000000535617723e */ /* 0x002ff200000010ff */
[----:B------:R-:W-:Y:S01]  /*9cb0*/  MUFU.EX2 R87, R87 ;  /* 0x0000005700577308 */ /* 0x000fe20000000800 */
[C---:B---3--:R-:W-:Y:S03]  /*9cc0*/  HMMA.16816.F32.BF16 R4, R20.reuse, R24, R4 ;  /* 0x000000181404723c */ /* 0x048fe60000041804 */
[----:B------:R-:W-:Y:S01]  /*9cd0*/  FADD.FTZ R24, R46, R51 ;  /* 0x000000332e187221 */ /* 0x000fe20000010000 */
[----:B------:R-:W-:Y:S01]  /*9ce0*/  FADD.FTZ R25, R43, R50 ;  /* 0x000000322b197221 */ /* 0x000fe20000010000 */
[-C--:B------:R-:W-:Y:S01]  /*9cf0*/  FFMA.FTZ R43, R118, R149.reuse, -R152 ;  /* 0x00000095762b7223 */ /* 0x080fe20000010898 */
[-C--:B------:R-:W-:Y:S03]  /*9d00*/  FFMA.FTZ R50, R124, R149.reuse, -R156 ;  /* 0x000000957c327223 */ /* 0x080fe6000001089c */
[----:B------:R-:W1:Y:S01]  /*9d10*/  MUFU.EX2 R88, R88 ;  /* 0x0000005800587308 */ /* 0x000e620000000800 */
[----:B------:R-:W-:Y:S01]  /*9d20*/  FADD.FTZ R24, R47, R24 ;  /* 0x000000182f187221 */ /* 0x000fe20000010000 */
[----:B------:R-:W-:Y:S01]  /*9d30*/  FADD.FTZ R25, R44, R25 ;  /* 0x000000192c197221 */ /* 0x000fe20000010000 */
[C---:B------:R-:W-:Y:S03]  /*9d40*/  HMMA.16816.F32.BF16 R8, R20.reuse, R26, R8 ;  /* 0x0000001a1408723c */ /* 0x040fe60000041808 */
[----:B------:R-:W-:Y:S01]  /*9d50*/  FADD.FTZ R49, R49, R24 ;  /* 0x0000001831317221 */ /* 0x000fe20000010000 */
[----:B------:R-:W-:Y:S03]  /*9d60*/  FADD.FTZ R44, R42, R25 ;  /* 0x000000192a2c7221 */ /* 0x000fe60000010000 */
[----:B------:R-:W-:Y:S01]  /*9d70*/  MUFU.EX2 R89, R89 ;  /* 0x0000005900597308 */ /* 0x000fe20000000800 */
[----:B------:R-:W3:Y:S01]  /*9d80*/  LDSM.16.MT88.4 R24, [R40+0x3000] ;  /* 0x003000002818783b */ /* 0x000ee20000004200 */
[----:B------:R-:W-:Y:S01]  /*9d90*/  FADD.FTZ R52, R52, R49 ;  /* 0x0000003134347221 */ /* 0x000fe20000010000 */
[C---:B--2---:R-:W-:Y:S03]  /*9da0*/  HMMA.16816.F32.BF16 R12, R20.reuse, R28, R12 ;  /* 0x0000001c140c723c */ /* 0x044fe6000004180c */
[----:B------:R-:W-:Y:S01]  /*9db0*/  FADD.FTZ R44, R41, R44 ;  /* 0x0000002c292c7221 */ /* 0x000fe20000010000 */
[----:B------:R-:W-:Y:S03]  /*9dc0*/  FADD.FTZ R55, R55, R52 ;  /* 0x0000003437377221 */ /* 0x000fe60000010000 */
[----:B------:R-:W2:Y:S01]  /*9dd0*/  MUFU.EX2 R90, R90 ;  /* 0x0000005a005a7308 */ /* 0x000ea20000000800 */
[----:B------:R-:W-:Y:S01]  /*9de0*/  FFMA.FTZ R42, R119, R149, -R152 ;  /* 0x00000095772a7223 */ /* 0x000fe20000010898 */
[----:B------:R-:W-:Y:S01]  /*9df0*/  FADD.FTZ R29, R53, R44 ;  /* 0x0000002c351d7221 */ /* 0x000fe20000010000 */
[----:B------:R-:W-:Y:S03]  /*9e00*/  HMMA.16816.F32.BF16 R16, R20, R30, R16 ;  /* 0x0000001e1410723c */ /* 0x000fe60000041810 */
[----:B------:R-:W-:Y:S01]  /*9e10*/  FADD.FTZ R29, R54, R29 ;  /* 0x0000001d361d7221 */ /* 0x000fe20000010000 */
[----:B-----5:R-:W-:Y:S03]  /*9e20*/  F2FP.BF16.F32.PACK_AB R20, R85, R84 ;  /* 0x000000545514723e */ /* 0x020fe600000010ff */
[----:B------:R-:W-:Y:S01]  /*9e30*/  MUFU.EX2 R91, R91 ;  /* 0x0000005b005b7308 */ /* 0x000fe20000000800 */
[----:B-1----:R-:W-:Y:S01]  /*9e40*/  F2FP.BF16.F32.PACK_AB R21, R88, R87 ;  /* 0x000000575815723e */ /* 0x002fe200000010ff */
[----:B------:R-:W-:Y:S01]  /*9e50*/  FADD.FTZ R46, R56, R29 ;  /* 0x0000001d382e7221 */ /* 0x000fe20000010000 */
[-CC-:B------:R-:W-:Y:S01]  /*9e60*/  FFMA.FTZ R41, R120, R149.reuse, -R156.reuse ;  /* 0x0000009578297223 */ /* 0x180fe2000001089c */
[----:B------:R-:W1:Y:S01]  /*9e70*/  LDSM.16.MT88.4 R28, [R154+0x8400] ;  /* 0x008400009a1c783b */ /* 0x000e620000004200 */
[----:B------:R-:W-:Y:S01]  /*9e80*/  FFMA.FTZ R44, R121, R149, -R156 ;  /* 0x00000095792c7223 */ /* 0x000fe2000001089c */
[----:B------:R-:W-:Y:S01]  /*9e90*/  FADD.FTZ R46, R57, R46 ;  /* 0x0000002e392e7221 */ /* 0x000fe20000010000 */
[----:B------:R-:W-:Y:S03]  /*9ea0*/  FADD.FTZ R58, R58, R55 ;  /* 0x000000373a3a7221 */ /* 0x000fe60000010000 */
[----:B------:R-:W5:Y:S01]  /*9eb0*/  MUFU.EX2 R92, R92 ;  /* 0x0000005c005c7308 */ /* 0x000f620000000800 */
[----:B--2---:R-:W-:Y:S01]  /*9ec0*/  F2FP.BF16.F32.PACK_AB R22, R90, R89 ;  /* 0x000000595a16723e */ /* 0x004fe200000010ff */
[----:B------:R-:W-:Y:S01]  /*9ed0*/  FADD.FTZ R61, R61, R46 ;  /* 0x0000002e3d3d7221 */ /* 0x000fe20000010000 */
[----:B------:R-:W-:Y:S01]  /*9ee0*/  FFMA.FTZ R46, R123, R149, -R152 ;  /* 0x000000957b2e7223 */ /* 0x000fe20000010898 */
[----:B------:R-:W-:Y:S02]  /*9ef0*/  FADD.FTZ R59, R59, R58 ;  /* 0x0000003a3b3b7221 */ /* 0x000fe40000010000 */
[----:B------:R-:W-:Y:S04]  /*9f00*/  FADD.FTZ R62, R62, R61 ;  /* 0x0000003d3e3e7221 */ /* 0x000fe80000010000 */
[----:B------:R-:W-:Y:S01]  /*9f10*/  MUFU.EX2 R93, R93 ;  /* 0x0000005d005d7308 */ /* 0x000fe20000000800 */
[----:B------:R-:W-:Y:S01]  /*9f20*/  FADD.FTZ R60, R60, R59 ;  /* 0x0000003b3c3c7221 */ /* 0x000fe20000010000 */
[----:B------:R-:W-:Y:S03]  /*9f30*/  FADD.FTZ R47, R65, R62 ;  /* 0x0000003e412f7221 */ /* 0x000fe60000010000 */
[----:B------:R-:W-:Y:S01]  /*9f40*/  FADD.FTZ R63, R63, R60 ;  /* 0x0000003c3f3f7221 */ /* 0x000fe20000010000 */
[----:B------:R-:W-:Y:S04]  /*9f50*/  FADD.FTZ R47, R66, R47 ;  /* 0x0000002f422f7221 */ /* 0x000fe80000010000 */
[----:B------:R-:W2:Y:S01]  /*9f60*/  MUFU.EX2 R94, R94 ;  /* 0x0000005e005e7308 */ /* 0x000ea20000000800 */
[----:B-----5:R-:W-:Y:S01]  /*9f70*/  F2FP.BF16.F32.PACK_AB R23, R92, R91 ;  /* 0x0000005b5c17723e */ /* 0x020fe200000010ff */
[----:B------:R-:W-:Y:S01]  /*9f80*/  FADD.FTZ R52, R68, R47 ;  /* 0x0000002f44347221 */ /* 0x000fe20000010000 */
[----:B------:R-:W-:Y:S01]  /*9f90*/  FADD.FTZ R64, R64, R63 ;  /* 0x0000003f40407221 */ /* 0x000fe20000010000 */
[----:B------:R-:W-:Y:S02]  /*9fa0*/  FFMA.FTZ R47, R125, R149, -R156 ;  /* 0x000000957d2f7223 */ /* 0x000fe4000001089c */
[----:B------:R-:W-:Y:S01]  /*9fb0*/  FADD.FTZ R52, R69, R52 ;  /* 0x0000003445347221 */ /* 0x000fe20000010000 */
[----:B------:R-:W-:Y:S03]  /*9fc0*/  FADD.FTZ R67, R67, R64 ;  /* 0x0000004043437221 */ /* 0x000fe60000010000 */
[----:B------:R-:W-:Y:S01]  /*9fd0*/  MUFU.EX2 R95, R95 ;  /* 0x0000005f005f7308 */ /* 0x000fe20000000800 */
[C---:B----4-:R-:W-:Y:S03]  /*9fe0*/  HMMA.16816.F32.BF16 R4, R20.reuse, R32, R4 ;  /* 0x000000201404723c */ /* 0x050fe60000041804 */
[----:B------:R-:W-:Y:S01]  /*9ff0*/  FADD.FTZ R73, R73, R52 ;  /* 0x0000003449497221 */ /* 0x000fe20000010000 */
[----:B------:R-:W-:Y:S05]  /*a000*/  FADD.FTZ R70, R70, R67 ;  /* 0x0000004346467221 */ /* 0x000fea0000010000 */
[----:B------:R-:W4:Y:S01]  /*a010*/  MUFU.EX2 R96, R96 ;  /* 0x0000006000607308 */ /* 0x000f220000000800 */
[C---:B------:R-:W-:Y:S01]  /*a020*/  HMMA.16816.F32.BF16 R8, R20.reuse, R34, R8 ;  /* 0x000000221408723c */ /* 0x040fe20000041808 */
[----:B------:R-:W5:Y:S02]  /*a030*/  LDSM.16.MT88.4 R32, [R40+0x3400] ;  /* 0x003400002820783b */ /* 0x000f640000004200 */
[----:B------:R-:W-:Y:S01]  /*a040*/  FADD.FTZ R73, R72, R73 ;  /* 0x0000004948497221 */ /* 0x000fe20000010000 */
[----:B------:R-:W-:Y:S05]  /*a050*/  FADD.FTZ R71, R71, R70 ;  /* 0x0000004647477221 */ /* 0x000fea0000010000 */
[----:B------:R-:W-:Y:S01]  /*a060*/  MUFU.EX2 R97, R97 ;  /* 0x0000006100617308 */ /* 0x000fe20000000800 */
[C---:B---3--:R-:W-:Y:S03]  /*a070*/  HMMA.16816.F32.BF16 R12, R20.reuse, R24, R12 ;  /* 0x00000018140c723c */ /* 0x048fe6000004180c */
[----:B------:R-:W-:Y:S06]  /*a080*/  FADD.FTZ R74, R74, R71 ;  /* 0x000000474a4a7221 */ /* 0x000fec0000010000 */
[----:B------:R-:W3:Y:S01]  /*a090*/  MUFU.EX2 R98, R98 ;  /* 0x0000006200627308 */ /* 0x000ee20000000800 */
[----:B------:R-:W-:Y:S01]  /*a0a0*/  HMMA.16816.F32.BF16 R16, R20, R26, R16 ;  /* 0x0000001a1410723c */ /* 0x000fe20000041810 */
[----:B------:R-:W5:Y:S02]  /*a0b0*/  LDSM.16.MT88.4 R24, [R154+0x8800] ;  /* 0x008800009a18783b */ /* 0x000f640000004200 */
[----:B--2---:R-:W-:Y:S01]  /*a0c0*/  F2FP.BF16.F32.PACK_AB R20, R94, R93 ;  /* 0x0000005d5e14723e */ /* 0x004fe200000010ff */
[----:B------:R-:W-:Y:S01]  /*a0d0*/  FADD.FTZ R49, R75, R74 ;  /* 0x0000004a4b317221 */ /* 0x000fe20000010000 */
[----:B----4-:R-:W-:Y:S04]  /*a0e0*/  F2FP.BF16.F32.PACK_AB R21, R96, R95 ;  /* 0x0000005f6015723e */ /* 0x010fe800000010ff */
[----:B------:R-:W-:Y:S01]  /*a0f0*/  MUFU.EX2 R99, R99 ;  /* 0x0000006300637308 */ /* 0x000fe20000000800 */
[----:B------:R-:W-:Y:S04]  /*a100*/  FADD.FTZ R49, R76, R49 ;  /* 0x000000314c317221 */ /* 0x000fe80000010000 */
[----:B------:R-:W-:Y:S05]  /*a110*/  FADD.FTZ R38, R38, R49 ;  /* 0x0000003126267221 */ /* 0x000fea0000010000 */
[----:B------:R-:W2:Y:S01]  /*a120*/  MUFU.EX2 R100, R100 ;  /* 0x0000006400647308 */ /* 0x000ea20000000800 */
[----:B---3--:R-:W-:Y:S01]  /*a130*/  F2FP.BF16.F32.PACK_AB R22, R98, R97 ;  /* 0x000000616216723e */ /* 0x008fe200000010ff */
[----:B------:R-:W-:Y:S04]  /*a140*/  FADD.FTZ R38, R77, R38 ;  /* 0x000000264d267221 */ /* 0x000fe80000010000 */
[----:B------:R-:W-:Y:S04]  /*a150*/  FADD.FTZ R81, R81, R38 ;  /* 0x0000002651517221 */ /* 0x000fe80000010000 */
[----:B------:R-:W-:Y:S01]  /*a160*/  MUFU.EX2 R101, R101 ;  /* 0x0000006500657308 */ /* 0x000fe20000000800 */
[----:B------:R-:W-:Y:S04]  /*a170*/  FADD.FTZ R80, R80, R81 ;  /* 0x0000005150507221 */ /* 0x000fe80000010000 */
[----:B------:R-:W-:Y:S05]  /*a180*/  FADD.FTZ R83, R83, R80 ;  /* 0x0000005053537221 */ /* 0x000fea0000010000 */
[----:B------:R-:W3:Y:S01]  /*a190*/  MUFU.EX2 R48, R117 ;  /* 0x0000007500307308 */ /* 0x000ee20000000800 */
[----:B--2---:R-:W-:Y:S01]  /*a1a0*/  F2FP.BF16.F32.PACK_AB R23, R100, R99 ;  /* 0x000000636417723e */ /* 0x004fe200000010ff */
[----:B------:R-:W-:Y:S04]  /*a1b0*/  FADD.FTZ R86, R86, R83 ;  /* 0x0000005356567221 */ /* 0x000fe80000010000 */
[----:B------:R-:W-:Y:S04]  /*a1c0*/  FADD.FTZ R87, R87, R86 ;  /* 0x0000005657577221 */ /* 0x000fe80000010000 */
[----:B------:R-:W-:Y:S01]  /*a1d0*/  MUFU.EX2 R43, R43 ;  /* 0x0000002b002b7308 */ /* 0x000fe20000000800 */
[C---:B-1----:R-:W-:Y:S03]  /*a1e0*/  HMMA.16816.F32.BF16 R4, R20.reuse, R28, R4 ;  /* 0x0000001c1404723c */ /* 0x042fe60000041804 */
[----:B------:R-:W-:Y:S01]  /*a1f0*/  FADD.FTZ R28, R36, R73 ;  /* 0x00000049241c7221 */ /* 0x000fe20000010000 */
[----:B------:R-:W-:Y:S05]  /*a200*/  FADD.FTZ R88, R88, R87 ;  /* 0x0000005758587221 */ /* 0x000fea0000010000 */
[----:B------:R-:W1:Y:S01]  /*a210*/  MUFU.EX2 R42, R42 ;  /* 0x0000002a002a7308 */ /* 0x000e620000000800 */
[----:B------:R-:W-:Y:S01]  /*a220*/  FADD.FTZ R52, R37, R28 ;  /* 0x0000001c25347221 */ /* 0x000fe20000010000 */
[C---:B------:R-:W-:Y:S01]  /*a230*/  HMMA.16816.F32.BF16 R8, R20.reuse, R30, R8 ;  /* 0x0000001e1408723c */ /* 0x040fe20000041808 */
[----:B------:R-:W2:Y:S02]  /*a240*/  LDSM.16.MT88.4 R28, [R40+0x3800] ;  /* 0x00380000281c783b */ /* 0x000ea40000004200 */
[----:B------:R-:W-:Y:S01]  /*a250*/  FADD.FTZ R39, R39, R52 ;  /* 0x0000003427277221 */ /* 0x000fe20000010000 */
[-C--:B------:R-:W-:Y:S01]  /*a260*/  FFMA.FTZ R37, R127, R149.reuse, -R152 ;  /* 0x000000957f257223 */ /* 0x080fe20000010898 */
[----:B------:R-:W-:Y:S03]  /*a270*/  FADD.FTZ R91, R91, R88 ;  /* 0x000000585b5b7221 */ /* 0x000fe60000010000 */
[----:B------:R-:W-:Y:S01]  /*a280*/  MUFU.EX2 R41, R41 ;  /* 0x0000002900297308 */ /* 0x000fe20000000800 */
[----:B------:R-:W-:Y:S01]  /*a290*/  FADD.FTZ R39, R78, R39 ;  /* 0x000000274e277221 */ /* 0x000fe20000010000 */
[C---:B-----5:R-:W-:Y:S03]  /*a2a0*/  HMMA.16816.F32.BF16 R12, R20.reuse, R32, R12 ;  /* 0x00000020140c723c */ /* 0x060fe6000004180c */
[-CC-:B------:R-:W-:Y:S01]  /*a2b0*/  FFMA.FTZ R32, R128, R149.reuse, -R156.reuse ;  /* 0x0000009580207223 */ /* 0x180fe2000001089c */
[----:B------:R-:W-:Y:S01]  /*a2c0*/  FFMA.FTZ R156, R129, R149, -R156 ;  /* 0x00000095819c7223 */ /* 0x000fe2000001089c */
[----:B------:R-:W-:Y:S03]  /*a2d0*/  FADD.FTZ R82, R82, R39 ;  /* 0x0000002752527221 */ /* 0x000fe60000010000 */
[----:B------:R-:W4:Y:S01]  /*a2e0*/  MUFU.EX2 R44, R44 ;  /* 0x0000002c002c7308 */ /* 0x000f220000000800 */
[----:B------:R-:W-:Y:S01]  /*a2f0*/  FADD.FTZ R92, R92, R91 ;  /* 0x0000005b5c5c7221 */ /* 0x000fe20000010000 */
[----:B------:R-:W-:Y:S03]  /*a300*/  HMMA.16816.F32.BF16 R16, R20, R34, R16 ;  /* 0x000000221410723c */ /* 0x000fe60000041810 */
[----:B---3--:R-:W-:Y:S01]  /*a310*/  F2FP.BF16.F32.PACK_AB R20, R48, R101 ;  /* 0x000000653014723e */ /* 0x008fe200000010ff */
[--C-:B------:R-:W-:Y:S01]  /*a320*/  FFMA.FTZ R34, R130, R149, -R152.reuse ;  /* 0x0000009582227223 */ /* 0x100fe20000010898 */
[----:B-1----:R-:W-:Y:S03]  /*a330*/  F2FP.BF16.F32.PACK_AB R21, R42, R43 ;  /* 0x0000002b2a15723e */ /* 0x002fe600000010ff */
[----:B------:R-:W-:Y:S01]  /*a340*/  MUFU.EX2 R45, R45 ;  /* 0x0000002d002d7308 */ /* 0x000fe20000000800 */
[----:B------:R-:W-:Y:S01]  /*a350*/  FFMA.FTZ R152, R131, R149, -R152 ;  /* 0x0000009583987223 */ /* 0x000fe20000010898 */
[----:B------:R-:W-:Y:S01]  /*a360*/  FADD.FTZ R79, R79, R82 ;  /* 0x000000524f4f7221 */ /* 0x000fe20000010000 */
[----:B------:R-:W-:Y:S03]  /*a370*/  FADD.FTZ R95, R95, R92 ;  /* 0x0000005c5f5f7221 */ /* 0x000fe60000010000 */
[----:B------:R-:W-:Y:S01]  /*a380*/  FADD.FTZ R84, R84, R79 ;  /* 0x0000004f54547221 */ /* 0x000fe20000010000 */
[----:B------:R-:W-:Y:S03]  /*a390*/  FADD.FTZ R96, R96, R95 ;  /* 0x0000005f60607221 */ /* 0x000fe60000010000 */
[----:B------:R-:W1:Y:S01]  /*a3a0*/  MUFU.EX2 R46, R46 ;  /* 0x0000002e002e7308 */ /* 0x000e620000000800 */
[----:B----4-:R-:W-:Y:S01]  /*a3b0*/  F2FP.BF16.F32.PACK_AB R22, R44, R41 ;  /* 0x000000292c16723e */ /* 0x010fe200000010ff */
[----:B------:R-:W-:Y:S01]  /*a3c0*/  FADD.FTZ R84, R85, R84 ;  /* 0x0000005455547221 */ /* 0x000fe20000010000 */
[----:B------:R-:W-:Y:S03]  /*a3d0*/  FADD.FTZ R99, R99, R96 ;  /* 0x0000006063637221 */ /* 0x000fe60000010000 */
[----:B------:R-:W-:Y:S01]  /*a3e0*/  FADD.FTZ R89, R89, R84 ;  /* 0x0000005459597221 */ /* 0x000fe20000010000 */
[----:B------:R-:W-:Y:S03]  /*a3f0*/  FADD.FTZ R100, R100, R99 ;  /* 0x0000006364647221 */ /* 0x000fe60000010000 */
[----:B------:R-:W-:Y:S01]  /*a400*/  MUFU.EX2 R50, R50 ;  /* 0x0000003200327308 */ /* 0x000fe20000000800 */
[----:B------:R-:W-:Y:S01]  /*a410*/  FADD.FTZ R90, R90, R89 ;  /* 0x000000595a5a7221 */ /* 0x000fe20000010000 */
[----:B------:R-:W-:Y:S03]  /*a420*/  FADD.FTZ R43, R43, R100 ;  /* 0x000000642b2b7221 */ /* 0x000fe60000010000 */
[----:B------:R-:W-:Y:S01]  /*a430*/  FADD.FTZ R93, R93, R90 ;  /* 0x0000005a5d5d7221 */ /* 0x000fe20000010000 */
[----:B------:R-:W-:Y:S04]  /*a440*/  FADD.FTZ R42, R42, R43 ;  /* 0x0000002b2a2a7221 */ /* 0x000fe80000010000 */
[----:B------:R-:W3:Y:S01]  /*a450*/  MUFU.EX2 R47, R47 ;  /* 0x0000002f002f7308 */ /* 0x000ee20000000800 */
[----:B-1----:R-:W-:Y:S01]  /*a460*/  F2FP.BF16.F32.PACK_AB R23, R46, R45 ;  /* 0x0000002d2e17723e */ /* 0x002fe200000010ff */
[----:B------:R-:W-:Y:S04]  /*a470*/  FADD.FTZ R94, R94, R93 ;  /* 0x0000005d5e5e7221 */ /* 0x000fe80000010000 */
[----:B------:R-:W-:Y:S02]  /*a480*/  FADD.FTZ R97, R97, R94 ;  /* 0x0000005e61617221 */ /* 0x000fe40000010000 */
[C---:B------:R-:W-:Y:S02]  /*a490*/  HMMA.16816.F32.BF16 R4, R20.reuse, R24, R4 ;  /* 0x000000181404723c */ /* 0x040fe40000041804 */
[----:B------:R-:W-:Y:S01]  /*a4a0*/  MUFU.EX2 R36, R126 ;  /* 0x0000007e00247308 */ /* 0x000fe20000000800 */
[----:B------:R-:W-:Y:S04]  /*a4b0*/  FADD.FTZ R98, R98, R97 ;  /* 0x0000006162627221 */ /* 0x000fe80000010000 */
[----:B------:R-:W-:Y:S01]  /*a4c0*/  FADD.FTZ R101, R101, R98 ;  /* 0x0000006265657221 */ /* 0x000fe20000010000 */
[C---:B------:R-:W-:Y:S01]  /*a4d0*/  HMMA.16816.F32.BF16 R8, R20.reuse, R26, R8 ;  /* 0x0000001a1408723c */ /* 0x040fe20000041808 */
[----:B------:R-:W1:Y:S03]  /*a4e0*/  LDSM.16.MT88.4 R24, [R40+0x3c00] ;  /* 0x003c00002818783b */ /* 0x000e660000004200 */
[----:B------:R-:W4:Y:S01]  /*a4f0*/  MUFU.EX2 R37, R37 ;  /* 0x0000002500257308 */ /* 0x000f220000000800 */
[----:B---3--:R-:W-:Y:S01]  /*a500*/  F2FP.BF16.F32.PACK_AB R132, R47, R50 ;  /* 0x000000322f84723e */ /* 0x008fe200000010ff */
[----:B------:R-:W-:Y:S02]  /*a510*/  FADD.FTZ R48, R48, R101 ;  /* 0x0000006530307221 */ /* 0x000fe40000010000 */
[C---:B--2---:R-:W-:Y:S06]  /*a520*/  HMMA.16816.F32.BF16 R12, R20.reuse, R28, R12 ;  /* 0x0000001c140c723c */ /* 0x044fec000004180c */
[----:B------:R-:W-:Y:S01]  /*a530*/  MUFU.EX2 R32, R32 ;  /* 0x0000002000207308 */ /* 0x000fe20000000800 */
[----:B------:R-:W-:Y:S04]  /*a540*/  FADD.FTZ R41, R41, R48 ;  /* 0x0000003029297221 */ /* 0x000fe80000010000 */
[----:B------:R-:W-:Y:S01]  /*a550*/  FADD.FTZ R41, R44, R41 ;  /* 0x000000292c297221 */ /* 0x000fe20000010000 */
[----:B------:R-:W-:Y:S04]  /*a560*/  HMMA.16816.F32.BF16 R16, R20, R30, R16 ;  /* 0x0000001e1410723c */ /* 0x000fe80000041810 */
[----:B------:R-:W2:Y:S01]  /*a570*/  MUFU.EX2 R33, R156 ;  /* 0x0000009c00217308 */ /* 0x000ea20000000800 */
[----:B----4-:R-:W-:Y:S01]  /*a580*/  F2FP.BF16.F32.PACK_AB R133, R37, R36 ;  /* 0x000000242585723e */ /* 0x010fe200000010ff */
[----:B------:R-:W-:Y:S04]  /*a590*/  FADD.FTZ R50, R50, R41 ;  /* 0x0000002932327221 */ /* 0x000fe80000010000 */
[----:B------:R-:W-:Y:S04]  /*a5a0*/  FADD.FTZ R47, R47, R50 ;  /* 0x000000322f2f7221 */ /* 0x000fe80000010000 */
[----:B------:R-:W-:Y:S10]  /*a5b0*/  MUFU.EX2 R34, R34 ;  /* 0x0000002200227308 */ /* 0x000ff40000000800 */
[----:B------:R-:W3:Y:S01]  /*a5c0*/  MUFU.EX2 R239, R152 ;  /* 0x0000009800ef7308 */ /* 0x000ee20000000800 */
[C---:B--2---:R-:W-:Y:S01]  /*a5d0*/  F2FP.BF16.F32.PACK_AB R134, R33.reuse, R32 ;  /* 0x000000202186723e */ /* 0x044fe200000010ff */
[----:B------:R-:W-:Y:S04]  /*a5e0*/  FADD.FTZ R32, R32, R47 ;  /* 0x0000002f20207221 */ /* 0x000fe80000010000 */
[----:B------:R-:W-:Y:S01]  /*a5f0*/  FADD.FTZ R242, R33, R32 ;  /* 0x0000002021f27221 */ /* 0x000fe20000010000 */
[----:B---3--:R-:W-:Y:S07]  /*a600*/  F2FP.BF16.F32.PACK_AB R135, R239, R34 ;  /* 0x00000022ef87723e */ /* 0x008fee00000010ff */
[C---:B------:R-:W-:Y:S05]  /*a610*/  HMMA.16816.F32.BF16 R144, R132.reuse, R140, R4 ;  /* 0x0000008c8490723c */ /* 0x040fea0000041804 */
[----:B------:R-:W-:Y:S03]  /*a620*/  FADD.FTZ R5, R45, R42 ;  /* 0x0000002a2d057221 */ /* 0x000fe60000010000 */
[C---:B------:R-:W-:Y:S03]  /*a630*/  HMMA.16816.F32.BF16 R140, R132.reuse, R142, R8 ;  /* 0x0000008e848c723c */ /* 0x040fe60000041808 */
[----:B------:R-:W-:Y:S04]  /*a640*/  FADD.FTZ R5, R46, R5 ;  /* 0x000000052e057221 */ /* 0x000fe80000010000 */
[----:B------:R-:W-:Y:S01]  /*a650*/  FADD.FTZ R36, R36, R5 ;  /* 0x0000000524247221 */ /* 0x000fe20000010000 */
[C---:B-1----:R-:W-:Y:S03]  /*a660*/  HMMA.16816.F32.BF16 R136, R132.reuse, R24, R12 ;  /* 0x000000188488723c */ /* 0x042fe6000004180c */
[----:B------:R-:W-:Y:S04]  /*a670*/  FADD.FTZ R37, R37, R36 ;  /* 0x0000002425257221 */ /* 0x000fe80000010000 */
[----:B------:R-:W-:Y:S01]  /*a680*/  FADD.FTZ R34, R34, R37 ;  /* 0x0000002522227221 */ /* 0x000fe20000010000 */
[----:B------:R-:W-:Y:S03]  /*a690*/  HMMA.16816.F32.BF16 R132, R132, R26, R16 ;  /* 0x0000001a8484723c */ /* 0x000fe60000041810 */
[----:B------:R-:W-:Y:S05]  /*a6a0*/  FADD.FTZ R239, R239, R34 ;  /* 0x00000022efef7221 */ /* 0x000fea0000010000 */
[----:B------:R-:W-:Y:S01]  /*a6b0*/  @!UPT UIADD3 URZ, UPT, UPT, URZ, URZ, URZ ;  /* 0x000000fffffff290 */ /* 0x000fe2000fffe0ff */
[----:B------:R-:W-:Y:S11]  /*a6c0*/  @P0 BRA `(.L_x_528) ;  /* 0xffffffc000c40947 */ /* 0x000ff6000383ffff */
.L_x_521:
[----:B------:R1:W5:Y:S01]  /*a6d0*/  LD.E R7, desc[UR4][R2.64+0xd8] ;  /* 0x0000d80402077980 */ /* 0x000362000c101900 */
[----:B------:R-:W-:-:S03]  /*a6e0*/  UMOV UR6, 0xffffffff ;  /* 0xffffffff00067882 */ /* 0x000fc60000000000 */
[----:B------:R-:W-:Y:S05]  /*a6f0*/  BRA.DIV UR6, `(.L_x_529) ;  /* 0x0000000a06687947 */ /* 0x000fea000b800000 */
[----:B------:R-:W2:Y:S04]  /*a700*/  SHFL.BFLY PT, R9, R242, 0x2, 0x1f ;  /* 0x0c401f00f2097f89 */ /* 0x000ea800000e0000 */
[----:B------:R-:W3:Y:S01]  /*a710*/  SHFL.BFLY PT, R11, R239, 0x2, 0x1f ;  /* 0x0c401f00ef0b7f89 */ /* 0x000ee200000e0000 */
[----:B--2---:R-:W-:Y:S01]  /*a720*/  FADD.FTZ R9, R9, R242 ;  /* 0x000000f209097221 */ /* 0x004fe20000010000 */
[----:B---3--:R-:W-:-:S04]  /*a730*/  FADD.FTZ R10, R11, R239 ;  /* 0x000000ef0b0a7221 */ /* 0x008fc80000010000 */
[----:B------:R-:W2:Y:S04]  /*a740*/  SHFL.BFLY PT, R8, R9, 0x1, 0x1f ;  /* 0x0c201f0009087f89 */ /* 0x000ea800000e0000 */
[----:B------:R3:W4:Y:S01]  /*a750*/  SHFL.BFLY PT, R11, R10, 0x1, 0x1f ;  /* 0x0c201f000a0b7f89 */ /* 0x00072200000e0000 */
[----:B--2---:R-:W-:-:S07]  /*a760*/  FADD.FTZ R8, R9, R8 ;  /* 0x0000000809087221 */ /* 0x004fce0000010000 */
.L_x_537:
[----:B---34-:R-:W-:Y:S01]  /*a770*/  FADD.FTZ R10, R10, R11 ;  /* 0x0000000b0a0a7221 */ /* 0x018fe20000010000 */
[----:B------:R-:W2:Y:S01]  /*a780*/  S2UR UR6, SR_CgaCtaId ;  /* 0x00000000000679c3 */ /* 0x000ea20000008800 */
[----:B------:R-:W3:Y:S01]  /*a790*/  MUFU.RCP R6, R8 ;  /* 0x0000000800067308 */ /* 0x000ee20000001000 */
[C---:B------:R-:W-:Y:S01]  /*a7a0*/  SHF.L.U32 R5, R214.reuse, 0x1, RZ ;  /* 0x00000001d6057819 */ /* 0x040fe200000006ff */
[----:B------:R-:W-:Y:S01]  /*a7b0*/  UMOV UR7, 0x400 ;  /* 0x0000040000077882 */ /* 0x000fe20000000000 */
[----:B------:R-:W-:Y:S02]  /*a7c0*/  SHF.L.U32 R4, R214, 0x4, RZ ;  /* 0x00000004d6047819 */ /* 0x000fe400000006ff */
[----:B------:R-:W-:Y:S02]  /*a7d0*/  FSETP.NE.FTZ.AND P3, PT, R10, RZ, PT ;  /* 0x000000ff0a00720b */ /* 0x000fe40003f75000 */
[----:B------:R-:W-:Y:S01]  /*a7e0*/  LOP3.LUT R5, R5, 0x6, RZ, 0xc0, !PT ;  /* 0x0000000605057812 */ /* 0x000fe200078ec0ff */
[----:B------:R-:W4:Y:S01]  /*a7f0*/  MUFU.RCP R9, R10 ;  /* 0x0000000a00097308 */ /* 0x000f220000001000 */
[----:B------:R-:W-:-:S02]  /*a800*/  FSETP.NE.FTZ.AND P4, PT, R8, RZ, PT ;  /* 0x000000ff0800720b */ /* 0x000fc40003f95000 */
[----:B------:R-:W-:Y:S01]  /*a810*/  LOP3.LUT R4, R5, 0x3e00, R4, 0xf8, !PT ;  /* 0x00003e0005047812 */ /* 0x000fe200078ef804 */
[----:B------:R-:W-:Y:S01]  /*a820*/  IMAD.SHL.U32 R5, R214, 0x8, RZ ;  /* 0x00000008d6057824 */ /* 0x000fe200078e00ff */
[----:B---3--:R-:W-:-:S04]  /*a830*/  FSEL R6, R6, 1, P4 ;  /* 0x3f80000006067808 */ /* 0x008fc80002000000 */
[----:B------:R-:W-:Y:S01]  /*a840*/  LOP3.LUT R4, R4, 0x20, R5, 0xf8, !PT ;  /* 0x0000002004047812 */ /* 0x000fe200078ef805 */
[C---:B------:R-:W-:Y:S01]  /*a850*/  FMUL.FTZ R144, R6.reuse, R144 ;  /* 0x0000009006907220 */ /* 0x040fe20000410000 */
[----:B--2---:R-:W-:Y:S01]  /*a860*/  ULEA UR6, UR6, UR7, 0x18 ;  /* 0x0000000706067291 */ /* 0x004fe2000f8ec0ff */
[C---:B------:R-:W-:Y:S01]  /*a870*/  FMUL.FTZ R145, R6.reuse, R145 ;  /* 0x0000009106917220 */ /* 0x040fe20000410000 */
[----:B----4-:R-:W-:Y:S01]  /*a880*/  FSEL R9, R9, 1, P3 ;  /* 0x3f80000009097808 */ /* 0x010fe20001800000 */
[C---:B------:R-:W-:Y:S01]  /*a890*/  FMUL.FTZ R140, R6.reuse, R140 ;  /* 0x0000008c068c7220 */ /* 0x040fe20000410000 */
        /* <DEDUP_REMOVED lines=10> */
[----:B------:R-:W-:Y:S01]  /*a940*/  FMUL.FTZ R135, R9, R135 ;  /* 0x0000008709877220 */ /* 0x000fe20000410000 */
[----:B------:R-:W-:Y:S01]  /*a950*/  LOP3.LUT R9, R5, 0xc0, RZ, 0xc0, !PT ;  /* 0x000000c005097812 */ /* 0x000fe200078ec0ff */
[C---:B------:R-:W-:Y:S01]  /*a960*/  FMUL.FTZ R132, R6.reuse, R132 ;  /* 0x0000008406847220 */ /* 0x040fe20000410000 */
[----:B------:R-:W-:Y:S01]  /*a970*/  FMUL.FTZ R133, R6, R133 ;  /* 0x0000008506857220 */ /* 0x000fe20000410000 */
[----:B------:R-:W-:-:S02]  /*a980*/  SHF.L.U32 R6, R214, 0x2, RZ ;  /* 0x00000002d6067819 */ /* 0x000fc400000006ff */
[----:B------:R-:W-:Y:S02]  /*a990*/  LOP3.LUT R9, R9, 0x18, R214, 0xf8, !PT ;  /* 0x0000001809097812 */ /* 0x000fe400078ef8d6 */
[----:B------:R-:W-:Y:S02]  /*a9a0*/  F2FP.BF16.F32.PACK_AB R144, R145, R144 ;  /* 0x000000909190723e */ /* 0x000fe400000010ff */
[----:B------:R-:W-:Y:S02]  /*a9b0*/  LOP3.LUT R4, R4, R9, RZ, 0xfc, !PT ;  /* 0x0000000904047212 */ /* 0x000fe400078efcff */
[----:B------:R-:W-:Y:S02]  /*a9c0*/  LOP3.LUT R9, R6, 0x40, RZ, 0xc0, !PT ;  /* 0x0000004006097812 */ /* 0x000fe400078ec0ff */
[----:B------:R-:W-:Y:S02]  /*a9d0*/  LEA R11, R4, UR6, 0x1 ;  /* 0x00000006040b7c11 */ /* 0x000fe4000f8e08ff */
[----:B------:R-:W-:-:S02]  /*a9e0*/  LOP3.LUT R6, R6, 0x20, RZ, 0xc0, !PT ;  /* 0x0000002006067812 */ /* 0x000fc400078ec0ff */
[----:B------:R-:W-:Y:S01]  /*a9f0*/  F2FP.BF16.F32.PACK_AB R146, R147, R146 ;  /* 0x000000929392723e */ /* 0x000fe200000010ff */
[----:B------:R-:W-:Y:S01]  /*aa00*/  IMAD.IADD R9, R11, 0x1, -R9 ;  /* 0x000000010b097824 */ /* 0x000fe200078e0a09 */
[----:B------:R-:W-:Y:S01]  /*aa10*/  F2FP.BF16.F32.PACK_AB R140, R141, R140 ;  /* 0x0000008c8d8c723e */ /* 0x000fe200000010ff */
[----:B------:R-:W-:Y:S01]  /*aa20*/  STS [R11], R144 ;  /* 0x000000900b007388 */ /* 0x000fe20000000800 */
[----:B------:R-:W-:Y:S01]  /*aa30*/  F2FP.BF16.F32.PACK_AB R142, R143, R142 ;  /* 0x0000008e8f8e723e */ /* 0x000fe200000010ff */
[----:B------:R-:W-:Y:S01]  /*aa40*/  IMAD.IADD R15, R9, 0x1, -R6 ;  /* 0x00000001090f7824 */ /* 0x000fe200078e0a06 */
[----:B------:R-:W-:Y:S01]  /*aa50*/  IADD3 R13, PT, PT, R11, -R6, RZ ;  /* 0x800000060b0d7210 */ /* 0x000fe20007ffe0ff */
[----:B------:R2:W-:Y:S01]  /*aa60*/  STS [R11+0x200], R146 ;  /* 0x000200920b007388 */ /* 0x0005e20000000800 */
[----:B------:R-:W-:Y:S02]  /*aa70*/  F2FP.BF16.F32.PACK_AB R136, R137, R136 ;  /* 0x000000888988723e */ /* 0x000fe400000010ff */
[----:B------:R-:W-:Y:S01]  /*aa80*/  F2FP.BF16.F32.PACK_AB R138, R139, R138 ;  /* 0x0000008a8b8a723e */ /* 0x000fe200000010ff */
[----:B------:R-:W-:Y:S01]  /*aa90*/  STS [R13+0x10], R140 ;  /* 0x0000108c0d007388 */ /* 0x000fe20000000800 */
[----:B------:R-:W-:-:S02]  /*aaa0*/  F2FP.BF16.F32.PACK_AB R132, R133, R132 ;  /* 0x000000848584723e */ /* 0x000fc400000010ff */
[----:B------:R-:W-:Y:S01]  /*aab0*/  F2FP.BF16.F32.PACK_AB R134, R135, R134 ;  /* 0x000000868786723e */ /* 0x000fe200000010ff */
[----:B------:R-:W-:Y:S04]  /*aac0*/  STS [R13+0x210], R142 ;  /* 0x0002108e0d007388 */ /* 0x000fe80000000800 */
[----:B------:R-:W-:Y:S04]  /*aad0*/  STS [R9+0x20], R136 ;  /* 0x0000208809007388 */ /* 0x000fe80000000800 */
[----:B------:R-:W-:Y:S04]  /*aae0*/  STS [R9+0x220], R138 ;  /* 0x0002208a09007388 */ /* 0x000fe80000000800 */
[----:B------:R-:W-:Y:S04]  /*aaf0*/  STS [R15+0x30], R132 ;  /* 0x000030840f007388 */ /* 0x000fe80000000800 */
[----:B------:R3:W-:Y:S04]  /*ab00*/  STS [R15+0x230], R134 ;  /* 0x000230860f007388 */ /* 0x0007e80000000800 */
[----:B------:R-:W4:Y:S01]  /*ab10*/  LD.E.U8 R4, desc[UR4][R2.64+0x1c8] ;  /* 0x0001c80402047980 */ /* 0x000f22000c101100 */
[----:B------:R-:W-:-:S03]  /*ab20*/  ISETP.NE.AND P0, PT, R227, -0x1, PT ;  /* 0xffffffffe300780c */ /* 0x000fc60003f05270 */
[----:B------:R-:W3:Y:S04]  /*ab30*/  LD.E.64 R22, desc[UR4][R2.64+0x90] ;  /* 0x0000900402167980 */ /* 0x000ee8000c101b00 */
[----:B------:R-:W3:Y:S04]  /*ab40*/  LD.E.64 R20, desc[UR4][R2.64+0x88] ;  /* 0x0000880402147980 */ /* 0x000ee8000c101b00 */
[----:B------:R1:W5:Y:S04]  /*ab50*/  LD.E.64 R16, desc[UR4][R2.64+0xa0] ;  /* 0x0000a00402107980 */ /* 0x000368000c101b00 */
[----:B------:R-:W3:Y:S04]  /*ab60*/  @!P0 LD.E.64 R24, desc[UR4][R2.64+0x80] ;  /* 0x0000800402188980 */ /* 0x000ee8000c101b00 */
[----:B------:R1:W5:Y:S01]  /*ab70*/  LD.E.64 R18, desc[UR4][R2.64+0x70] ;  /* 0x0000700402127980 */ /* 0x000362000c101b00 */
[----:B----4-:R-:W-:-:S13]  /*ab80*/  ISETP.NE.AND P1, PT, R4, RZ, PT ;  /* 0x000000ff0400720c */ /* 0x010fda0003f25270 */
[----:B------:R-:W4:Y:S04]  /*ab90*/  @!P1 LD.E R12, desc[UR4][R2.64+0x60] ;  /* 0x00006004020c9980 */ /* 0x000f28000c101900 */
[----:B--2---:R-:W2:Y:S01]  /*aba0*/  @!P1 LD.E R11, desc[UR4][R2.64+0xb4] ;  /* 0x0000b404020b9980 */ /* 0x004ea2000c101900 */
[----:B---3--:R-:W-:-:S04]  /*abb0*/  @!P0 IMAD.WIDE.U32 R14, R24, R224, RZ ;  /* 0x000000e0180e8225 */ /* 0x008fc800078e00ff */
[----:B------:R-:W-:Y:S02]  /*abc0*/  @!P0 IMAD R4, R25, R224, RZ ;  /* 0x000000e019048224 */ /* 0x000fe400078e02ff */
[----:B------:R-:W-:Y:S01]  /*abd0*/  @!P0 IMAD.MOV.U32 R6, RZ, RZ, R14 ;  /* 0x000000ffff068224 */ /* 0x000fe200078e000e */
[----:B------:R-:W-:Y:S01]  /*abe0*/  LOP3.LUT R14, R5, 0x18, RZ, 0xc0, !PT ;  /* 0x00000018050e7812 */ /* 0x000fe200078ec0ff */
[-C--:B------:R-:W-:Y:S01]  /*abf0*/  IMAD R5, R23, R223.reuse, RZ ;  /* 0x000000df17057224 */ /* 0x080fe200078e02ff */
[----:B------:R-:W-:Y:S01]  /*ac00*/  @!P0 IADD3 R4, PT, PT, R15, R4, RZ ;  /* 0x000000040f048210 */ /* 0x000fe20007ffe0ff */
[----:B------:R-:W-:-:S04]  /*ac10*/  IMAD.WIDE.U32 R22, R22, R223, RZ ;  /* 0x000000df16167225 */ /* 0x000fc800078e00ff */
[----:B------:R-:W-:-:S04]  /*ac20*/  @P0 IMAD.WIDE.U32 R24, R20, R227, RZ ;  /* 0x000000e314180225 */ /* 0x000fc800078e00ff */
[----:B----4-:R-:W-:-:S04]  /*ac30*/  @!P1 IMAD R12, R224, R12, R223 ;  /* 0x0000000ce00c9224 */ /* 0x010fc800078e02df */
[----:B--2---:R-:W-:Y:S02]  /*ac40*/  @!P1 IMAD R9, R12, R11, RZ ;  /* 0x0000000b0c099224 */ /* 0x004fe400078e02ff */
[----:B------:R-:W-:Y:S01]  /*ac50*/  @P0 IMAD R11, R21, R227, RZ ;  /* 0x000000e3150b0224 */ /* 0x000fe200078e02ff */
[----:B-1----:R-:W-:Y:S06]  /*ac60*/  @!P1 BRA `(.L_x_530) ;  /* 0x0000000000149947 */ /* 0x002fec0003800000 */
[----:B------:R-:W2:Y:S04]  /*ac70*/  @!P0 LD.E R9, desc[UR4][R2.64+0xb4] ;  /* 0x0000b40402098980 */ /* 0x000ea8000c101900 */
[----:B------:R-:W3:Y:S01]  /*ac80*/  LD.E R12, desc[UR4][R2.64+0xd4] ;  /* 0x0000d404020c7980 */ /* 0x000ee2000c101900 */
[----:B--2---:R-:W-:Y:S02]  /*ac90*/  @!P0 IMAD R227, R224, R9, RZ ;  /* 0x00000009e0e38224 */ /* 0x004fe400078e02ff */
[----:B---3--:R-:W-:-:S05]  /*aca0*/  IMAD R12, R12, R223, RZ ;  /* 0x000000df0c0c7224 */ /* 0x008fca00078e02ff */
[----:B------:R-:W-:-:S07]  /*acb0*/  IADD3 R9, PT, PT, R12, R227, RZ ;  /* 0x000000e30c097210 */ /* 0x000fce0007ffe0ff */
.L_x_530:
[----:B------:R-:W-:Y:S01]  /*acc0*/  MOV R15, RZ ;  /* 0x000000ff000f7202 */ /* 0x000fe20000000f00 */
[----:B------:R-:W-:Y:S05]  /*acd0*/  WARPSYNC.ALL ;  /* 0x0000000000007948 */ /* 0x000fea0003800000 */
[----:B------:R-:W-:Y:S01]  /*ace0*/  IMAD.WIDE.U32 R26, R226, R20, R14 ;  /* 0x00000014e21a7225 */ /* 0x000fe200078e000e */
[----:B------:R-:W-:Y:S01]  /*acf0*/  BAR.SYNC.DEFER_BLOCKING 0x0 ;  /* 0x0000000000007b1d */ /* 0x000fe20000010000 */
[----:B------:R-:W-:Y:S02]  /*ad00*/  ISETP.GE.AND P1, PT, R228, R215, PT ;  /* 0x000000d7e400720c */ /* 0x000fe40003f26270 */
[----:B------:R-:W-:Y:S01]  /*ad10*/  IMAD R2, R21, R226, RZ ;  /* 0x000000e215027224 */ /* 0x000fe200078e02ff */
[----:B------:R-:W-:Y:S01]  /*ad20*/  @P0 MOV R6, R24 ;  /* 0x0000001800060202 */ /* 0x000fe20000000f00 */
[----:B------:R-:W-:Y:S01]  /*ad30*/  @P0 IMAD.IADD R4, R25, 0x1, R11 ;  /* 0x0000000119040824 */ /* 0x000fe200078e020b */
[----:B------:R-:W1:Y:S01]  /*ad40*/  @P4 MUFU.LG2 R8, R8 ;  /* 0x0000000800084308 */ /* 0x000e620000000c00 */
[----:B------:R-:W-:Y:S01]  /*ad50*/  IMAD.IADD R5, R23, 0x1, R5 ;  /* 0x0000000117057824 */ /* 0x000fe200078e0205 */
[----:B------:R-:W-:Y:S01]  /*ad60*/  IADD3 R3, PT, PT, R27, R2, RZ ;  /* 0x000000021b037210 */ /* 0x000fe20007ffe0ff */
[----:B------:R-:W-:Y:S01]  /*ad70*/  BSSY.RECONVERGENT B0, `(.L_x_531) ;  /* 0x0000022000007945 */ /* 0x000fe20003800200 */
[----:B------:R-:W-:-:S02]  /*ad80*/  IADD3 R22, P2, P0, R22, R26, R6 ;  /* 0x0000001a16167210 */ /* 0x000fc4000785e006 */
[----:B------:R-:W-:Y:S02]  /*ad90*/  IADD3 R2, PT, PT, R228, 0x20, RZ ;  /* 0x00000020e4027810 */ /* 0x000fe40007ffe0ff */
[----:B------:R-:W2:Y:S01]  /*ada0*/  @P3 MUFU.LG2 R10, R10 ;  /* 0x0000000a000a3308 */ /* 0x000ea20000000c00 */
[----:B------:R-:W-:Y:S01]  /*adb0*/  IADD3.X R23, PT, PT, R5, R3, R4, P2, P0 ;  /* 0x0000000305177210 */ /* 0x000fe200017e0404 */
[----:B------:R-:W-:Y:S01]  /*adc0*/  @!P1 IMAD R5, R21, R228, RZ ;  /* 0x000000e415059224 */ /* 0x000fe200078e02ff */
[----:B------:R-:W-:Y:S01]  /*add0*/  ISETP.GE.AND P0, PT, R2, R215, PT ;  /* 0x000000d70200720c */ /* 0x000fe20003f06270 */
[----:B------:R-:W-:Y:S01]  /*ade0*/  IMAD.MOV.U32 R3, RZ, RZ, 0x7f800000 ;  /* 0x7f800000ff037424 */ /* 0x000fe200078e00ff */
[----:B------:R-:W-:Y:S01]  /*adf0*/  LOP3.LUT P5, RZ, R214, 0x3, RZ, 0xc0, !PT ;  /* 0x00000003d6ff7812 */ /* 0x000fe200078ac0ff */
[----:B------:R-:W-:-:S04]  /*ae00*/  @!P1 IMAD.WIDE.U32 R26, R228, R20, R22 ;  /* 0x00000014e41a9225 */ /* 0x000fc800078e0016 */
[----:B-1----:R-:W-:Y:S01]  /*ae10*/  @P4 FMUL.FTZ R8, R8, 0.69314718246459960938 ;  /* 0x3f31721808084820 */ /* 0x002fe20000410000 */
[----:B------:R-:W-:Y:S01]  /*ae20*/  IMAD.MOV.U32 R2, RZ, RZ, 0x7f800000 ;  /* 0x7f800000ff027424 */ /* 0x000fe200078e00ff */
[----:B------:R-:W-:Y:S01]  /*ae30*/  @!P1 IADD3 R5, PT, PT, R27, R5, RZ ;  /* 0x000000051b059210 */ /* 0x000fe20007ffe0ff */
[----:B------:R1:W3:Y:S01]  /*ae40*/  LDS.128 R12, [R225] ;  /* 0x00000000e10c7984 */ /* 0x0002e20000000c00 */
[----:B-----5:R-:W-:Y:S01]  /*ae50*/  @!P1 LEA R24, P2, R26, R18, 0x1 ;  /* 0x000000121a189211 */ /* 0x020fe200078408ff */
[C---:B------:R-:W-:Y:S01]  /*ae60*/  @P4 FFMA.FTZ R3, R7.reuse, R148, R8 ;  /* 0x0000009407034223 */ /* 0x040fe20000010008 */
[----:B--2---:R-:W-:Y:S02]  /*ae70*/  @P3 FMUL.FTZ R11, R10, 0.69314718246459960938 ;  /* 0x3f3172180a0b3820 */ /* 0x004fe40000410000 */
[----:B------:R-:W-:Y:S02]  /*ae80*/  @!P1 LEA.HI.X R25, R26, R19, R5, 0x1, P2 ;  /* 0x000000131a199211 */ /* 0x000fe400010f0c05 */
[----:B------:R-:W-:-:S02]  /*ae90*/  @P3 FFMA.FTZ R2, R7, R0, R11 ;  /* 0x0000000007023223 */ /* 0x000fc4000001000b */
[----:B------:R1:W2:Y:S01]  /*aea0*/  LDS.128 R4, [R225+0x800] ;  /* 0x00080000e1047984 */ /* 0x0002a20000000c00 */
[----:B------:R-:W-:Y:S05]  /*aeb0*/  @P5 BRA `(.L_x_532) ;  /* 0x0000000000345947 */ /* 0x000fea0003800000 */
[----:B------:R-:W-:Y:S01]  /*aec0*/  SHF.R.U32.HI R214, RZ, 0x1, R214 ;  /* 0x00000001ffd67819 */ /* 0x000fe200000116d6 */
[----:B------:R-:W-:-:S03]  /*aed0*/  IMAD.IADD R9, R226, 0x1, R9 ;  /* 0x00000001e2097824 */ /* 0x000fc600078e0209 */
[----:B------:R-:W-:-:S04]  /*aee0*/  LOP3.LUT R11, R214, 0x30, RZ, 0xc0, !PT ;  /* 0x00000030d60b7812 */ /* 0x000fc800078ec0ff */
[----:B------:R-:W-:-:S04]  /*aef0*/  LOP3.LUT R0, R11, 0x7, R228, 0xf8, !PT ;  /* 0x000000070b007812 */ /* 0x000fc800078ef8e4 */
[C---:B------:R-:W-:Y:S01]  /*af00*/  IADD3 R11, P2, PT, R9.reuse, R0, RZ ;  /* 0x00000000090b7210 */ /* 0x040fe20007f5e0ff */
[C---:B------:R-:W-:Y:S01]  /*af10*/  VIADD R8, R0.reuse, 0x8 ;  /* 0x0000000800087836 */ /* 0x040fe20000000000 */
[-C--:B------:R-:W-:Y:S02]  /*af20*/  ISETP.GE.AND P4, PT, R0, R215.reuse, PT ;  /* 0x000000d70000720c */ /* 0x080fe40003f86270 */
[----:B------:R-:W-:Y:S02]  /*af30*/  LEA.HI.X.SX32 R9, R9, RZ, 0x1, P2 ;  /* 0x000000ff09097211 */ /* 0x000fe400010f0eff */
[----:B------:R-:W-:Y:S02]  /*af40*/  ISETP.GE.AND P3, PT, R8, R215, PT ;  /* 0x000000d70800720c */ /* 0x000fe40003f66270 */
[----:B------:R-:W-:-:S04]  /*af50*/  LEA R8, P2, R11, R16, 0x2 ;  /* 0x000000100b087211 */ /* 0x000fc800078410ff */
[----:B------:R-:W-:-:S05]  /*af60*/  LEA.HI.X R9, R11, R17, R9, 0x2, P2 ;  /* 0x000000110b097211 */ /* 0x000fca00010f1409 */
[----:B------:R4:W-:Y:S04]  /*af70*/  @!P4 ST.E desc[UR4][R8.64], R3 ;  /* 0x000000030800c985 */ /* 0x0009e8000c101904 */
[----:B------:R4:W-:Y:S02]  /*af80*/  @!P3 ST.E desc[UR4][R8.64+0x20], R2 ;  /* 0x000020020800b985 */ /* 0x0009e4000c101904 */
.L_x_532:
[----:B------:R-:W-:Y:S05]  /*af90*/  BSYNC.RECONVERGENT B0 ;  /* 0x0000000000007941 */ /* 0x000fea0003800200 */
.L_x_531:
[----:B------:R-:W-:Y:S01]  /*afa0*/  MOV R223, 0x0 ;  /* 0x0000000000df7802 */ /* 0x000fe20000000f00 */
[----:B---3--:R1:W-:Y:S03]  /*afb0*/  @!P1 ST.E.128 desc[UR4][R24.64], R12 ;  /* 0x0000000c18009985 */ /* 0x0083e6000c101d04 */
[----:B-12-4-:R-:W-:Y:S05]  /*afc0*/  @P0 RET.REL.NODEC R222 `(_ZN5flash24flash_fwd_splitkv_kernelI23Flash_fwd_kernel_traitsILi32ELi64ELi256ELi4ELb0ELb0EN7cutlass10bfloat16_tE19Flash_kernel_traitsILi32ELi64ELi256ELi4ES3_EELb0ELb0ELb0ELb0ELb1ELb0ELb0ELb0EEEvNS_16Flash_fwd_paramsE) ;  /* 0xffffff50de0c0950 */ /* 0x016fea0003c3ffff */
[----:B------:R-:W-:Y:S01]  /*afd0*/  IADD3 R229, P0, PT, R228, 0x20, RZ ;  /* 0x00000020e4e57810 */ /* 0x000fe20007f1e0ff */
[----:B------:R-:W-:Y:S01]  /*afe0*/  IMAD.MOV.U32 R9, RZ, RZ, R23 ;  /* 0x000000ffff097224 */ /* 0x000fe200078e0017 */
[----:B------:R-:W-:Y:S01]  /*aff0*/  MOV R8, R22 ;  /* 0x0000001600087202 */ /* 0x000fe20000000f00 */
[----:B------:R-:W-:Y:S01]  /*b000*/  IMAD.MOV.U32 R223, RZ, RZ, 0x0 ;  /* 0x00000000ffdf7424 */ /* 0x000fe200078e00ff */
[----:B------:R-:W-:-:S03]  /*b010*/  IADD3.X R3, PT, PT, RZ, RZ, RZ, P0, !PT ;  /* 0x000000ffff037210 */ /* 0x000fc600007fe4ff */
[----:B------:R-:W-:-:S04]  /*b020*/  IMAD.WIDE.U32 R8, R20, R229, R8 ;  /* 0x000000e514087225 */ /* 0x000fc800078e0008 */
[----:B------:R-:W-:Y:S01]  /*b030*/  IMAD R3, R3, R20, RZ ;  /* 0x0000001403037224 */ /* 0x000fe200078e02ff */
[----:B------:R-:W-:-:S03]  /*b040*/  LEA R2, P0, R8, R18, 0x1 ;  /* 0x0000001208027211 */ /* 0x000fc600078008ff */
[----:B------:R-:W-:-:S05]  /*b050*/  IMAD R3, R21, R229, R3 ;  /* 0x000000e515037224 */ /* 0x000fca00078e0203 */
[----:B------:R-:W-:-:S04]  /*b060*/  IADD3 R3, PT, PT, R9, R3, RZ ;  /* 0x0000000309037210 */ /* 0x000fc80007ffe0ff */
[----:B------:R-:W-:-:S05]  /*b070*/  LEA.HI.X R3, R8, R19, R3, 0x1, P0 ;  /* 0x0000001308037211 */ /* 0x000fca00000f0c03 */
[----:B------:R1:W-:Y:S02]  /*b080*/  ST.E.128 desc[UR4][R2.64], R4 ;  /* 0x0000000402007985 */ /* 0x0003e4000c101d04 */
[----:B-1----:R-:W-:Y:S05]  /*b090*/  RET.REL.NODEC R222 `(_ZN5flash24flash_fwd_splitkv_kernelI23Flash_fwd_kernel_traitsILi32ELi64ELi256ELi4ELb0ELb0EN7cutlass10bfloat16_tE19Flash_kernel_traitsILi32ELi64ELi256ELi4ES3_EELb0ELb0ELb0ELb0ELb1ELb0ELb0ELb0EEEvNS_16Flash_fwd_paramsE) ;  /* 0xffffff4cded87950 */ /* 0x002fea0003c3ffff */
.L_x_529:
[----:B------:R-:W-:Y:S01]  /*b0a0*/  MOV R5, 0x2 ;  /* 0x0000000200057802 */ /* 0x000fe20000000f00 */
[----:B------:R-:W-:Y:S01]  /*b0b0*/  IMAD.MOV.U32 R4, RZ, RZ, 0x1f ;  /* 0x0000001fff047424 */ /* 0x000fe200078e00ff */
[----:B------:R-:W-:-:S07]  /*b0c0*/  MOV R6, 0xffffffff ;  /* 0xffffffff00067802 */ /* 0x000fce0000000f00 */
[----:B-1---5:R-:W-:Y:S05]  /*b0d0*/  WARPSYNC.COLLECTIVE R6, `(.L_x_533) ;  /* 0x0000000006087348 */ /* 0x022fea0003c00000 */
[----:B------:R2:W3:Y:S02]  /*b0e0*/  SHFL.BFLY P0, R11, R242, R5, R4 ;  /* 0x0c000005f20b7389 */ /* 0x0004e40000000004 */
[----:B-123-5:R-:W-:Y:S05]  /*b0f0*/  ENDCOLLECTIVE ;  /* 0x000000000000791b */ /* 0x02efea0003800000 */
.L_x_533:
[----:B------:R-:W-:Y:S02]  /*b100*/  IMAD.MOV.U32 R9, RZ, RZ, R11 ;  /* 0x000000ffff097224 */ /* 0x000fe400078e000b */
[----:B------:R-:W-:Y:S02]  /*b110*/  IMAD.MOV.U32 R5, RZ, RZ, 0x1 ;  /* 0x00000001ff057424 */ /* 0x000fe400078e00ff */
[----:B------:R-:W-:-:S05]  /*b120*/  FADD.FTZ R9, R9, R242 ;  /* 0x000000f209097221 */ /* 0x000fca0000010000 */
[----:B------:R-:W-:-:S07]  /*b130*/  MOV R242, R9 ;  /* 0x0000000900f27202 */ /* 0x000fce0000000f00 */
[----:B------:R-:W-:Y:S05]  /*b140*/  WARPSYNC.COLLECTIVE R6, `(.L_x_534) ;  /* 0x0000000006087348 */ /* 0x000fea0003c00000 */
[----:B------:R1:W2:Y:S02]  /*b150*/  SHFL.BFLY P0, R11, R242, R5, R4 ;  /* 0x0c000005f20b7389 */ /* 0x0002a40000000004 */
[----:B-12---:R-:W-:Y:S05]  /*b160*/  ENDCOLLECTIVE ;  /* 0x000000000000791b */ /* 0x006fea0003800000 */
.L_x_534:
[----:B------:R-:W-:Y:S01]  /*b170*/  MOV R242, R239 ;  /* 0x000000ef00f27202 */ /* 0x000fe20000000f00 */
[----:B------:R-:W-:Y:S01]  /*b180*/  IMAD.MOV.U32 R5, RZ, RZ, 0x2 ;  /* 0x00000002ff057424 */ /* 0x000fe200078e00ff */
[----:B------:R-:W-:-:S07]  /*b190*/  MOV R8, R11 ;  /* 0x0000000b00087202 */ /* 0x000fce0000000f00 */
[----:B------:R-:W-:Y:S05]  /*b1a0*/  WARPSYNC.COLLECTIVE R6, `(.L_x_535) ;  /* 0x0000000006087348 */ /* 0x000fea0003c00000 */
[----:B------:R1:W2:Y:S02]  /*b1b0*/  SHFL.BFLY P0, R11, R242, R5, R4 ;  /* 0x0c000005f20b7389 */ /* 0x0002a40000000004 */
[----:B-12---:R-:W-:Y:S05]  /*b1c0*/  ENDCOLLECTIVE ;  /* 0x000000000000791b */ /* 0x006fea0003800000 */
.L_x_535:
[----:B------:R-:W-:Y:S01]  /*b1d0*/  FADD.FTZ R8, R9, R8 ;  /* 0x0000000809087221 */ /* 0x000fe20000010000 */
[----:B------:R-:W-:Y:S01]  /*b1e0*/  FADD.FTZ R10, R11, R239 ;  /* 0x000000ef0b0a7221 */ /* 0x000fe20000010000 */
[----:B------:R-:W-:-:S04]  /*b1f0*/  MOV R5, 0x1 ;  /* 0x0000000100057802 */ /* 0x000fc80000000f00 */
[----:B------:R-:W-:-:S07]  /*b200*/  MOV R242, R10 ;  /* 0x0000000a00f27202 */ /* 0x000fce0000000f00 */
[----:B------:R-:W-:Y:S05]  /*b210*/  WARPSYNC.COLLECTIVE R6, `(.L_x_536) ;  /* 0x0000000006087348 */ /* 0x000fea0003c00000 */
[----:B------:R1:W2:Y:S02]  /*b220*/  SHFL.BFLY P0, R11, R242, R5, R4 ;  /* 0x0c000005f20b7389 */ /* 0x0002a40000000004 */
[----:B-12---:R-:W-:Y:S05]  /*b230*/  ENDCOLLECTIVE ;  /* 0x000000000000791b */ /* 0x006fea0003800000 */
.L_x_536:
[----:B------:R-:W-:Y:S05]  /*b240*/  BRA `(.L_x_537) ;  /* 0xfffffff400487947 */ /* 0x000fea000383ffff */
.L_x_538:
        /* <DEDUP_REMOVED lines=11> */
.L_x_10222:


//--------------------- .text._ZN5flash24flash_fwd_splitkv_kernelI23Flash_fwd_kernel_traitsILi32ELi64ELi256ELi4ELb0ELb0EN7cutlass10bfloat16_tE19Flash_kernel_traitsILi32ELi64ELi256ELi4ES3_EELb0ELb0ELb0ELb0ELb1ELb1ELb0ELb0EEEvNS_16Flash_fwd_paramsE --------------------------
	.section	.text._ZN5flash24flash_fwd_splitkv_kernelI23Flash_fwd_kernel_traitsILi32ELi64ELi256ELi4ELb0ELb0EN7cutlass10bfloat16_tE19Flash_kernel_traitsILi32ELi64ELi256ELi4ES3_EELb0ELb0ELb0ELb0ELb1ELb1ELb0ELb0EEEvNS_16Flash_fwd_paramsE,"ax",@progbits
	.align	128
        .global         _ZN5flash24flash_fwd_splitkv_kernelI23Flash_fwd_kernel_traitsILi32ELi64ELi256ELi4ELb0ELb0EN7cutlass10bfloat16_tE19Flash_kernel_traitsILi32ELi64ELi256ELi4ES3_EELb0ELb0ELb0ELb0ELb1ELb1ELb0ELb0EEEvNS_16Flash_fwd_paramsE
        .type           _ZN5flash24flash_fwd_splitkv_kernelI23Flash_fwd_kernel_traitsILi32ELi64ELi256ELi4ELb0ELb0EN7cutlass10bfloat16_tE19Flash_kernel_traitsILi32ELi64ELi256ELi4ES3_EELb0ELb0ELb0ELb0ELb1ELb1ELb0ELb0EEEvNS_16Flash_fwd_paramsE,@function
        .size           _ZN5flash24flash_fwd_splitkv_kernelI23Flash_fwd_kernel_traitsILi32ELi64ELi256ELi4ELb0ELb0EN7cutlass10bfloat16_tE19Flash_kernel_traitsILi32ELi64ELi256ELi4ES3_EELb0ELb0ELb0ELb0ELb1ELb1ELb0ELb0EEEvNS_16Flash_fwd_paramsE,(.L_x_10223 - _ZN5flash24flash_fwd_splitkv_kernelI23Flash_fwd_kernel_traitsILi32ELi64ELi256ELi4ELb0ELb0EN7cutlass10bfloat16_tE19Flash_kernel_traitsILi32ELi64ELi256ELi4ES3_EELb0ELb0ELb0ELb0ELb1ELb1ELb0ELb0EEEvNS_16Flash_fwd_paramsE)
        .other          _ZN5flash24flash_fwd_splitkv_kernelI23Flash_fwd_kernel_traitsILi32ELi64ELi256ELi4ELb0ELb0EN7cutlass10bfloat16_tE19Flash_kernel_traitsILi32ELi64ELi256ELi4ES3_EELb0ELb0ELb0ELb0ELb1ELb1ELb0ELb0EEEvNS_16Flash_fwd_paramsE,@"STO_CUDA_ENTRY STV_DEFAULT"
_ZN5flash24flash_fwd_splitkv_kernelI23Flash_fwd_kernel_traitsILi32ELi64ELi256ELi4ELb0ELb0EN7cutlass10bfloat16_tE19Flash_kernel_traitsILi32ELi64ELi256ELi4ES3_EELb0ELb0ELb0ELb0ELb1ELb1ELb0ELb0EEEvNS_16Flash_fwd_paramsE:
.text._ZN5flash24flash_fwd_splitkv_kernelI23Flash_fwd_kernel_traitsILi32ELi64ELi256ELi4ELb0ELb0EN7cutlass10bfloat16_tE19Flash_kernel_traitsILi32ELi64ELi256ELi4ES3_EELb0ELb0ELb0ELb0ELb1ELb1ELb0ELb0EEEvNS_16Flash_fwd_paramsE:
[----:B------:R-:W-:Y:S01]  /*0000*/  LDC R1, c[0x0][0x37c] ;  /* 0x0000df00ff017b82 */ /* 0x000fe20000000800 */
[----:B------:R-:W1:Y:S07]  /*0010*/  S2R R30, SR_CTAID.X ;  /* 0x00000000001e7919 */ /* 0x000e6e0000002500 */
[----:B------:R-:W2:Y:S01]  /*0020*/  LDC.64 R134, c[0x0][0x348] ;  /* 0x0000d200ff867b82 */ /* 0x000ea20000000a00 */
[----:B------:R-:W-:Y:S01]  /*0030*/  BSSY.RECONVERGENT B2, `(.L_x_539) ;  /* 0x0000005000027945 */ /* 0x000fe20003800200 */
[----:B------:R-:W-:Y:S01]  /*0040*/  MOV R243, 0x80 ;  /* 0x0000008000f37802 */ /* 0x000fe20000000f00 */
[----:B------:R-:W3:Y:S01]  /*0050*/  S2R R242, SR_CTAID.Y ;  /* 0x0000000000f27919 */ /* 0x000ee20000002600 */
[----:B------:R-:W4:Y:S05]  /*0060*/  S2R R241, SR_CTAID.Z ;  /* 0x0000000000f17919 */ /* 0x000f2a0000002700 */
[----:B-1234-:R-:W-:Y:S05]  /*0070*/  CALL.REL.NOINC `($_ZN5flash24flash_fwd_splitkv_kernelI23Flash_fwd_kernel_traitsILi32ELi64ELi256ELi4ELb0ELb0EN7cutlass10bfloat16_tE19Flash_kernel_traitsILi32ELi64ELi256ELi4ES3_EELb0ELb0ELb0ELb0ELb1ELb1ELb0ELb0EEEvNS_16Flash_fwd_paramsE$_ZN5flash30compute_attn_1rowblock_splitkvI23Flash_fwd_kernel_traitsILi32ELi64ELi256ELi4ELb0ELb0EN7cutlass10bfloat16_tE19Flash_kernel_traitsILi32ELi64ELi256ELi4ES3_EELb0ELb0ELb0ELb0ELb1ELb1ELb0ELb0ENS_16Flash_fwd_paramsEEEvRKT8_iiiii) ;  /* 0x0000000000087944 */ /* 0x01efea0003c00000 */
[----:B------:R-:W-:Y:S05]  /*0080*/  BSYNC.RECONVERGENT B2 ;  /* 0x0000000000027941 */ /* 0x000fea0003800200 */
.L_x_539:
[----:B------:R-:W-:Y:S05]  /*0090*/  EXIT ;  /* 0x000000000000794d */ /* 0x000fea0003800000 */
        .type           $_ZN5flash24flash_fwd_splitkv_kernelI23Flash_fwd_kernel_traitsILi32ELi64ELi256ELi4ELb0ELb0EN7cutlass10bfloat16_tE19Flash_kernel_traitsILi32ELi64ELi256ELi4ES3_EELb0ELb0ELb0ELb0ELb1ELb1ELb0ELb0EEEvNS_16Flash_fwd_paramsE$_ZN5flash30compute_attn_1rowblock_splitkvI23Flash_fwd_kernel_traitsILi32ELi64ELi256ELi4ELb0ELb0EN7cutlass10bfloat16_tE19Flash_kernel_traitsILi32ELi64ELi256ELi4ES3_EELb0ELb0ELb0ELb0ELb1ELb1ELb0ELb0ENS_16Flash_fwd_paramsEEEvRKT8_iiiii,@function
        .size           $_ZN5flash24flash_fwd_splitkv_kernelI23Flash_fwd_kernel_traitsILi32ELi64ELi256ELi4ELb0ELb0EN7cutlass10bfloat16_tE19Flash_kernel_traitsILi32ELi64ELi256ELi4ES3_EELb0ELb0ELb0ELb0ELb1ELb1ELb0ELb0EEEvNS_16Flash_fwd_paramsE$_ZN5flash30compute_attn_1rowblock_splitkvI23Flash_fwd_kernel_traitsILi32ELi64ELi256ELi4ELb0ELb0EN7cutlass10bfloat16_tE19Flash_kernel_traitsILi32ELi64ELi256ELi4ES3_EELb0ELb0ELb0ELb0ELb1ELb1ELb0ELb0ENS_16Flash_fwd_paramsEEEvRKT8_iiiii,(.L_x_10223 - $_ZN5flash24flash_fwd_splitkv_kernelI23Flash_fwd_kernel_traitsILi32ELi64ELi256ELi4ELb0ELb0EN7cutlass10bfloat16_tE19Flash_kernel_traitsILi32ELi64ELi256ELi4ES3_EELb0ELb0ELb0ELb0ELb1ELb1ELb0ELb0EEEvNS_16Flash_fwd_paramsE$_ZN5flash30compute_attn_1rowblock_splitkvI23Flash_fwd_kernel_traitsILi32ELi64ELi256ELi4ELb0ELb0EN7cutlass10bfloat16_tE19Flash_kernel_traitsILi32ELi64ELi256ELi4ES3_EELb0ELb0ELb0ELb0ELb1ELb1ELb0ELb0ENS_16Flash_fwd_paramsEEEvRKT8_iiiii)
$_ZN5flash24flash_fwd_splitkv_kernelI23Flash_fwd_kernel_traitsILi32ELi64ELi256ELi4ELb0ELb0EN7cutlass10bfloat16_tE19Flash_kernel_traitsILi32ELi64ELi256ELi4ES3_EELb0ELb0ELb0ELb0ELb1ELb1ELb0ELb0EEEvNS_16Flash_fwd_paramsE$_ZN5flash30compute_attn_1rowblock_splitkvI23Flash_fwd_kernel_traitsILi32ELi64ELi256ELi4ELb0ELb0EN7cutlass10bfloat16_tE19Flash_kernel_traitsILi32ELi64ELi256ELi4ES3_EELb0ELb0ELb0ELb0ELb1ELb1ELb0ELb0ENS_16Flash_fwd_paramsEEEvRKT8_iiiii:
[----:B------:R-:W1:Y:S02]  /*00a0*/  LDCU.64 UR4, c[0x0][0x358] ;  /* 0x00006b00ff0477ac */ /* 0x000e640008000a00 */
[----:B-1----:R-:W2:Y:S04]  /*00b0*/  LD.E.64 R4, desc[UR4][R134.64+0xe0] ;  /* 0x0000e00486047980 */ /* 0x002ea8000c101b00 */
[----:B------:R-:W3:Y:S04]  /*00c0*/  LD.E.64 R2, desc[UR4][R134.64+0xe8] ;  /* 0x0000e80486027980 */ /* 0x000ee8000c101b00 */
[----:B------:R-:W4:Y:S01]  /*00d0*/  LD.E.64 R6, desc[UR4][R134.64+0xf0] ;  /* 0x0000f00486067980 */ /* 0x000f22000c101b00 */
[----:B------:R-:W-:-:S03]  /*00e0*/  IMAD.MOV.U32 R238, RZ, RZ, -0x1 ;  /* 0xffffffffffee7424 */ /* 0x000fc600078e00ff */
[----:B------:R-:W4:Y:S01]  /*00f0*/  LD.E.64 R8, desc[UR4][R134.64+0xf8] ;  /* 0x0000f80486087980 */ /* 0x000f22000c101b00 */
[C---:B--2---:R-:W-:Y:S02]  /*0100*/  ISETP.NE.U32.AND P2, PT, R4.reuse, RZ, PT ;  /* 0x000000ff0400720c */ /* 0x044fe40003f45070 */
[----:B------:R-:W-:Y:S02]  /*0110*/  ISETP.NE.U32.AND P4, PT, R4, RZ, PT ;  /* 0x000000ff0400720c */ /* 0x000fe40003f85070 */
[----:B---3--:R-:W-:Y:S02]  /*0120*/  ISETP.NE.U32.AND P3, PT, R2, RZ, PT ;  /* 0x000000ff0200720c */ /* 0x008fe40003f65070 */
[C---:B------:R-:W-:Y:S02]  /*0130*/  ISETP.NE.AND.EX P2, PT, R5.reuse, RZ, PT, P2 ;  /* 0x000000ff0500720c */ /* 0x040fe40003f45320 */
[----:B------:R-:W-:Y:S02]  /*0140*/  ISETP.NE.AND.EX P4, PT, R5, RZ, PT, P4 ;  /* 0x000000ff0500720c */ /* 0x000fe40003f85340 */
[----:B------:R-:W-:Y:S01]  /*0150*/  ISETP.NE.AND.EX P3, PT, R3, RZ, PT, P3 ;  /* 0x000000ff0300720c */ /* 0x000fe20003f65330 */
[----:B------:R-:W-:-:S08]  /*0160*/  IMAD.WIDE.U32 R4, R242, 0x4, R4 ;  /* 0x00000004f2047825 */ /* 0x000fd000078e0004 */
[----:B------:R1:W5:Y:S04]  /*0170*/  @P2 LD.E R238, desc[UR4][R4.64] ;  /* 0x0000000404ee2980 */ /* 0x000368000c101900 */
[----:B------:R1:W5:Y:S04]  /*0180*/  @!P4 LD.E R31, desc[UR4][R134.64+0xb4] ;  /* 0x0000b404861fc980 */ /* 0x000368000c101900 */
[----:B------:R1:W5:Y:S04]  /*0190*/  @!P3 LD.E R0, desc[UR4][R134.64+0xb8] ;  /* 0x0000b8048600b980 */ /* 0x000368000c101900 */
[----:B------:R1:W5:Y:S01]  /*01a0*/  @P4 LD.E R5, desc[UR4][R4.64+0x4] ;  /* 0x0000040404054980 */ /* 0x000362000c101900 */
[----:B----4-:R-:W-:-:S04]  /*01b0*/  ISETP.NE.U32.AND P1, PT, R6, RZ, PT ;  /* 0x000000ff0600720c */ /* 0x010fc80003f25070 */
[----:B------:R-:W-:Y:S01]  /*01c0*/  ISETP.NE.AND.EX P1, PT, R7, RZ, PT, P1 ;  /* 0x000000ff0700720c */ /* 0x000fe20003f25310 */
[----:B------:R-:W-:Y:S01]  /*01d0*/  IMAD.SHL.U32 R10, R242, 0x4, RZ ;  /* 0x00000004f20a7824 */ /* 0x000fe200078e00ff */
[----:B------:R-:W-:Y:S02]  /*01e0*/  ISETP.NE.U32.AND P2, PT, R2, RZ, PT ;  /* 0x000000ff0200720c */ /* 0x000fe40003f45070 */
[----:B------:R-:W-:Y:S02]  /*01f0*/  SHF.R.U32.HI R12, RZ, 0x1e, R242 ;  /* 0x0000001eff0c7819 */ /* 0x000fe400000116f2 */
[----:B------:R-:W-:Y:S01]  /*0200*/  ISETP.NE.AND.EX P2, PT, R3, RZ, PT, P2 ;  /* 0x000000ff0300720c */ /* 0x000fe20003f45320 */
[----:B------:R-:W-:-:S06]  /*0210*/  IMAD.MOV.U32 R11, RZ, RZ, RZ ;  /* 0x000000ffff0b7224 */ /* 0x000fcc00078e00ff */
[----:B------:R-:W-:-:S05]  /*0220*/  @P1 IADD3 R6, P0, PT, R6, R10, RZ ;  /* 0x0000000a06061210 */ /* 0x000fca0007f1e0ff */
[----:B------:R-:W-:Y:S01]  /*0230*/  @P1 IMAD.X R7, R7, 0x1, R12, P0 ;  /* 0x0000000107071824 */ /* 0x000fe200000e060c */
[----:B------:R-:W-:Y:S01]  /*0240*/  ISETP.NE.U32.AND P0, PT, R8, RZ, PT ;  /* 0x000000ff0800720c */ /* 0x000fe20003f05070 */
[----:B------:R-:W-:Y:S03]  /*0250*/  BSSY.RECONVERGENT B0, `(.L_x_540) ;  /* 0x000000b000007945 */ /* 0x000fe60003800200 */
[----:B------:R1:W5:Y:S01]  /*0260*/  @P1 LD.E R11, desc[UR4][R6.64] ;  /* 0x00000004060b1980 */ /* 0x000362000c101900 */
[----:B------:R-:W-:Y:S01]  /*0270*/  IADD3 R2, P1, PT, R2, R10, RZ ;  /* 0x0000000a02027210 */ /* 0x000fe20007f3e0ff */
[----:B------:R-:W-:Y:S01]  /*0280*/  IMAD.MOV.U32 R13, RZ, RZ, -0x1 ;  /* 0xffffffffff0d7424 */ /* 0x000fe200078e00ff */
[----:B------:R-:W-:-:S03]  /*0290*/  ISETP.NE.AND.EX P0, PT, R9, RZ, PT, P0 ;  /* 0x000000ff0900720c */ /* 0x000fc60003f05300 */
[----:B------:R-:W-:Y:S01]  /*02a0*/  IMAD.X R3, R3, 0x1, R12, P1 ;  /* 0x0000000103037824 */ /* 0x000fe200008e060c */
[----:B------:R-:W-:Y:S09]  /*02b0*/  @!P2 BRA `(.L_x_541) ;  /* 0x000000000010a947 */ /* 0x000ff20003800000 */
[----:B-1----:R-:W2:Y:S02]  /*02c0*/  LD.E.U8 R4, desc[UR4][R134.64+0x1b2] ;  /* 0x0001b20486047980 */ /* 0x002ea4000c101100 */
[----:B--2---:R-:W-:-:S13]  /*02d0*/  ISETP.NE.AND P1, PT, R4, RZ, PT ;  /* 0x000000ff0400720c */ /* 0x004fda0003f25270 */
[----:B------:R-:W-:Y:S05]  /*02e0*/  @!P1 BRA `(.L_x_541) ;  /* 0x0000000000049947 */ /* 0x000fea0003800000 */
[----:B------:R2:W5:Y:S02]  /*02f0*/  LD.E R13, desc[UR4][R2.64] ;  /* 0x00000004020d7980 */ /* 0x000564000c101900 */
.L_x_541:
[----:B------:R-:W-:Y:S05]  /*0300*/  BSYNC.RECONVERGENT B0 ;  /* 0x0000000000007941 */ /* 0x000fea0003800200 */
.L_x_540:
[----:B------:R-:W-:Y:S04]  /*0310*/  BSSY.RECONVERGENT B0, `(.L_x_542) ;  /* 0x0000007000007945 */ /* 0x000fe80003800200 */
[----:B------:R-:W-:Y:S05]  /*0320*/  @!P3 BRA `(.L_x_543) ;  /* 0x000000000014b947 */ /* 0x000fea0003800000 */
[----:B-----5:R-:W3:Y:S02]  /*0330*/  LD.E.U8 R0, desc[UR4][R134.64+0x1b2] ;  /* 0x0001b20486007980 */ /* 0x020ee4000c101100 */
[----:B---3--:R-:W-:-:S13]  /*0340*/  ISETP.NE.AND P1, PT, R0, RZ, PT ;  /* 0x000000ff0000720c */ /* 0x008fda0003f25270 */
[----:B------:R-:W3:Y:S02]  /*0350*/  @P1 LD.E R0, desc[UR4][R2.64+0x4] ;  /* 0x0000040402001980 */ /* 0x000ee4000c101900 */
[----:B---3--:R-:W-:-:S06]  /*0360*/  @P1 IADD3 R0, PT, PT, R0, -R13, RZ ;  /* 0x8000000d00001210 */ /* 0x008fcc0007ffe0ff */
[----:B------:R3:W5:Y:S02]  /*0370*/  @!P1 LD.E R0, desc[UR4][R2.64] ;  /* 0x0000000402009980 */ /* 0x000764000c101900 */
.L_x_543:
[----:B------:R-:W-:Y:S05]  /*0380*/  BSYNC.RECONVERGENT B0 ;  /* 0x0000000000007941 */ /* 0x000fea0003800200 */
.L_x_542:
[----:B------:R-:W-:Y:S01]  /*0390*/  BSSY.RECONVERGENT B1, `(.L_x_544) ;  /* 0x0000011000017945 */ /* 0x000fe20003800200 */
[----:B-----5:R-:W-:-:S03]  /*03a0*/  @P4 IADD3 R31, PT, PT, -R238, R5, RZ ;  /* 0x00000005ee1f4210 */ /* 0x020fc60007ffe1ff */
[----:B------:R-:W-:Y:S05]  /*03b0*/  @!P0 BRA `(.L_x_545) ;  /* 0x0000000000148947 */ /* 0x000fea0003800000 */
[----:B--23--:R-:W-:-:S05]  /*03c0*/  IADD3 R2, P0, PT, R8, R10, RZ ;  /* 0x0000000a08027210 */ /* 0x00cfca0007f1e0ff */
[----:B------:R-:W-:-:S05]  /*03d0*/  IMAD.X R3, R9, 0x1, R12, P0 ;  /* 0x0000000109037824 */ /* 0x000fca00000e060c */
[----:B------:R-:W1:Y:S02]  /*03e0*/  LD.E R2, desc[UR4][R2.64] ;  /* 0x0000000402027980 */ /* 0x000e64000c101900 */
[----:B-1----:R-:W-:Y:S01]  /*03f0*/  IADD3 R5, PT, PT, R2, -R11, RZ ;  /* 0x8000000b02057210 */ /* 0x002fe20007ffe0ff */
[----:B------:R-:W-:Y:S05]  /*0400*/  BRA `(.L_x_546) ;  /* 0x0000000000247947 */ /* 0x000fea0003800000 */
.L_x_545:
[----:B--23--:R-:W2:Y:S01]  /*0410*/  LD.E.64 R2, desc[UR4][R134.64+0x108] ;  /* 0x0001080486027980 */ /* 0x00cea2000c101b00 */
[----:B------:R-:W-:Y:S01]  /*0420*/  BSSY.RECONVERGENT B0, `(.L_x_547) ;  /* 0x0000006000007945 */ /* 0x000fe20003800200 */
[----:B-1----:R-:W-:Y:S01]  /*0430*/  IMAD.MOV.U32 R5, RZ, RZ, RZ ;  /* 0x000000ffff057224 */ /* 0x002fe200078e00ff */
[----:B--2---:R-:W-:-:S04]  /*0440*/  ISETP.NE.U32.AND P0, PT, R2, RZ, PT ;  /* 0x000000ff0200720c */ /* 0x004fc80003f05070 */
[----:B------:R-:W-:-:S13]  /*0450*/  ISETP.NE.AND.EX P0, PT, R3, RZ, PT, P0 ;  /* 0x000000ff0300720c */ /* 0x000fda0003f05300 */
[----:B------:R-:W-:Y:S05]  /*0460*/  @!P0 BRA `(.L_x_548) ;  /* 0x0000000000048947 */ /* 0x000fea0003800000 */
[----:B------:R1:W5:Y:S02]  /*0470*/  LD.E R5, desc[UR4][R134.64+0xbc] ;  /* 0x0000bc0486057980 */ /* 0x000364000c101900 */
.L_x_548:
[----:B------:R-:W-:Y:S05]  /*0480*/  BSYNC.RECONVERGENT B0 ;  /* 0x0000000000007941 */ /* 0x000fea0003800200 */
.L_x_547:
[----:B-----5:R-:W-:Y:S02]  /*0490*/  IADD3 R5, PT, PT, R5, R0, -R11 ;  /* 0x0000000005057210 */ /* 0x020fe40007ffe80b */
.L_x_546:
[----:B------:R-:W-:Y:S05]  /*04a0*/  BSYNC.RECONVERGENT B1 ;  /* 0x0000000000017941 */ /* 0x000fea0003800200 */
.L_x_544:
[----:B------:R-:W-:Y:S01]  /*04b0*/  IMAD.SHL.U32 R240, R30, 0x40, RZ ;  /* 0x000000401ef07824 */ /* 0x000fe200078e00ff */
[----:B------:R-:W-:Y:S01]  /*04c0*/  MOV R2, R243 ;  /* 0x000000f300027202 */ /* 0x000fe20000000f00 */
[----:B------:R-:W-:-:S03]  /*04d0*/  IMAD.MOV.U32 R3, RZ, RZ, 0x0 ;  /* 0x00000000ff037424 */ /* 0x000fc600078e00ff */
[----:B------:R-:W-:-:S13]  /*04e0*/  ISETP.GT.AND P0, PT, R31, R240, PT ;  /* 0x000000f01f00720c */ /* 0x000fda0003f04270 */
[----:B-1----:R-:W-:Y:S05]  /*04f0*/  @!P0 RET.REL.NODEC R2 `(_ZN5flash24flash_fwd_splitkv_kernelI23Flash_fwd_kernel_traitsILi32ELi64ELi256ELi4ELb0ELb0EN7cutlass10bfloat16_tE19Flash_kernel_traitsILi32ELi64ELi256ELi4ES3_EELb0ELb0ELb0ELb0ELb1ELb1ELb0ELb0EEEvNS_16Flash_fwd_paramsE) ;  /* 0xfffffff802c08950 */ /* 0x002fea0003c3ffff */
[----:B------:R-:W2:Y:S01]  /*0500*/  LD.E R0, desc[UR4][R134.64+0xb8] ;  /* 0x0000b80486007980 */ /* 0x000ea2000c101900 */
[----:B------:R-:W-:Y:S01]  /*0510*/  VIADD R2, R5, 0xff ;  /* 0x000000ff05027836 */ /* 0x000fe20000000000 */
[----:B------:R-:W1:Y:S04]  /*0520*/  S2R R167, SR_TID.X ;  /* 0x0000000000a77919 */ /* 0x000e680000002100 */
[----:B------:R-:W-:-:S04]  /*0530*/  SHF.R.S32.HI R3, RZ, 0x1f, R2 ;  /* 0x0000001fff037819 */ /* 0x000fc80000011402 */
[----:B------:R-:W-:Y:S01]  /*0540*/  LEA.HI R2, R3, R2, RZ, 0x8 ;  /* 0x0000000203027211 */ /* 0x000fe200078f40ff */
[----:B--2---:R-:W-:-:S05]  /*0550*/  VIADD R0, R0, 0xff ;  /* 0x000000ff00007836 */ /* 0x004fca0000000000 */
[----:B------:R-:W-:-:S04]  /*0560*/  SHF.R.S32.HI R4, RZ, 0x1f, R0 ;  /* 0x0000001fff047819 */ /* 0x000fc80000011400 */
[----:B------:R-:W-:Y:S02]  /*0570*/  LEA.HI R3, R4, R0, RZ, 0x8 ;  /* 0x0000000004037211 */ /* 0x000fe400078f40ff */
[----:B------:R-:W-:Y:S02]  /*0580*/  SHF.R.S32.HI R0, RZ, 0x8, R2 ;  /* 0x00000008ff007819 */ /* 0x000fe40000011402 */
        /* <DEDUP_REMOVED lines=9> */
[----:B------:R-:W4:Y:S04]  /*0620*/  LD.E.64 R14, desc[UR4][R134.64+0x70] ;  /* 0x00007004860e7980 */ /* 0x000f28000c101b00 */
[----:B------:R-:W4:Y:S04]  /*0630*/  LD.E R13, desc[UR4][R134.64+0xb4] ;  /* 0x0000b404860d7980 */ /* 0x000f28000c101900 */
[----:B------:R-:W4:Y:S01]  /*0640*/  LD.E.64 R134, desc[UR4][R134.64+0xa0] ;  /* 0x0000a00486867980 */ /* 0x000f22000c101b00 */
[----:B------:R-:W-:Y:S01]  /*0650*/  IMAD.SHL.U32 R6, R167, 0x8, RZ ;  /* 0x00000008a7067824 */ /* 0x000fe200078e00ff */
[----:B------:R-:W-:-:S02]  /*0660*/  SHF.R.U32.HI R16, RZ, 0x2, R167 ;  /* 0x00000002ff107819 */ /* 0x000fc400000116a7 */
[----:B------:R-:W-:Y:S01]  /*0670*/  LOP3.LUT P5, R167, R167, 0x3, RZ, 0xc0, !PT ;  /* 0x00000003a7a77812 */ /* 0x000fe200078ac0ff */
[----:B------:R-:W-:Y:S01]  /*0680*/  BSSY.RECONVERGENT B0, `(.L_x_550) ;  /* 0x0000030000007945 */ /* 0x000fe20003800200 */
[-C--:B-----5:R-:W-:Y:S02]  /*0690*/  @!P0 IMAD R0, R5, R242.reuse, RZ ;  /* 0x000000f205008224 */ /* 0x0a0fe400078e02ff */
[----:B------:R-:W-:Y:S01]  /*06a0*/  @!P0 IMAD.WIDE.U32 R10, R4, R242, RZ ;  /* 0x000000f2040a8225 */ /* 0x000fe200078e00ff */
[----:B------:R-:W-:Y:S02]  /*06b0*/  LOP3.LUT R4, R6, 0x18, RZ, 0xc0, !PT ;  /* 0x0000001806047812 */ /* 0x000fe400078ec0ff */
[----:B------:R-:W-:Y:S01]  /*06c0*/  MOV R5, RZ ;  /* 0x000000ff00057202 */ /* 0x000fe20000000f00 */
[----:B------:R-:W-:Y:S02]  /*06d0*/  @!P0 IMAD.IADD R0, R11, 0x1, R0 ;  /* 0x000000010b008824 */ /* 0x000fe400078e0200 */
[----:B--2---:R-:W-:-:S04]  /*06e0*/  @P0 IMAD.WIDE.U32 R6, R2, R238, RZ ;  /* 0x000000ee02060225 */ /* 0x004fc800078e00ff */
[----:B------:R-:W-:Y:S02]  /*06f0*/  @P0 IMAD R11, R3, R238, RZ ;  /* 0x000000ee030b0224 */ /* 0x000fe400078e02ff */
[----:B------:R-:W-:-:S03]  /*0700*/  IMAD.WIDE.U32 R4, R240, R2, R4 ;  /* 0x00000002f0047225 */ /* 0x000fc600078e0004 */
[----:B------:R-:W-:Y:S01]  /*0710*/  @P0 IADD3 R0, PT, PT, R7, R11, RZ ;  /* 0x0000000b07000210 */ /* 0x000fe20007ffe0ff */
[----:B------:R-:W-:Y:S02]  /*0720*/  @P0 IMAD.MOV.U32 R10, RZ, RZ, R6 ;  /* 0x000000ffff0a0224 */ /* 0x000fe400078e0006 */
[----:B------:R-:W-:Y:S02]  /*0730*/  IMAD.IADD R11, R31, 0x1, -R240 ;  /* 0x000000011f0b7824 */ /* 0x000fe400078e0af0 */
[----:B------:R-:W-:Y:S01]  /*0740*/  IMAD R6, R3, R240, RZ ;  /* 0x000000f003067224 */ /* 0x000fe200078e02ff */
[----:B------:R-:W-:Y:S02]  /*0750*/  IADD3 R4, P0, PT, R10, R4, RZ ;  /* 0x000000040a047210 */ /* 0x000fe40007f1e0ff */
[----:B------:R-:W-:Y:S02]  /*0760*/  ISETP.GE.AND P3, PT, R16, R11, PT ;  /* 0x0000000b1000720c */ /* 0x000fe40003f66270 */
[----:B------:R-:W-:Y:S01]  /*0770*/  IADD3.X R5, PT, PT, R0, R5, R6, P0, !PT ;  /* 0x0000000500057210 */ /* 0x000fe200007fe406 */
[----:B---3--:R-:W-:-:S02]  /*0780*/  IMAD R6, R9, R241, RZ ;  /* 0x000000f109067224 */ /* 0x008fc400078e02ff */
[----:B------:R-:W-:-:S05]  /*0790*/  IMAD.WIDE.U32 R8, R8, R241, R4 ;  /* 0x000000f108087225 */ /* 0x000fca00078e0004 */
[----:B------:R-:W-:-:S03]  /*07a0*/  IADD3 R7, PT, PT, R9, R6, RZ ;  /* 0x0000000609077210 */ /* 0x000fc60007ffe0ff */
[----:B------:R-:W-:Y:S01]  /*07b0*/  @!P3 MOV R6, R8 ;  /* 0x000000080006b202 */ /* 0x000fe20000000f00 */
[----:B------:R-:W-:Y:S02]  /*07c0*/  @!P3 IMAD R10, R3, R16, RZ ;  /* 0x00000010030ab224 */ /* 0x000fe400078e02ff */
[----:B----4-:R-:W-:Y:S02]  /*07d0*/  IMAD R0, R242, R12, R241 ;  /* 0x0000000cf2007224 */ /* 0x010fe400078e02f1 */
[----:B------:R-:W-:-:S04]  /*07e0*/  @!P3 IMAD.WIDE.U32 R4, R2, R16, R6 ;  /* 0x000000100204b225 */ /* 0x000fc800078e0006 */
[----:B------:R-:W-:Y:S02]  /*07f0*/  VIADD R12, R16, 0x20 ;  /* 0x00000020100c7836 */ /* 0x000fe40000000000 */
[----:B------:R-:W-:Y:S01]  /*0800*/  @!P3 IMAD.IADD R5, R5, 0x1, R10 ;  /* 0x000000010505b824 */ /* 0x000fe200078e020a */
[----:B------:R-:W-:Y:S02]  /*0810*/  @!P3 LEA R10, P1, R4, R14, 0x1 ;  /* 0x0000000e040ab211 */ /* 0x000fe400078208ff */
[-C--:B------:R-:W-:Y:S02]  /*0820*/  ISETP.GE.OR P5, PT, R16, R11.reuse, P5 ;  /* 0x0000000b1000720c */ /* 0x080fe40002fa6670 */
[----:B------:R-:W-:Y:S02]  /*0830*/  ISETP.GE.AND P2, PT, R12, R11, PT ;  /* 0x0000000b0c00720c */ /* 0x000fe40003f46270 */
[----:B------:R-:W-:-:S05]  /*0840*/  @!P3 LEA.HI.X R11, R4, R15, R5, 0x1, P1 ;  /* 0x0000000f040bb211 */ /* 0x000fca00008f0c05 */
[----:B------:R1:W-:Y:S01]  /*0850*/  @!P3 ST.E.128 desc[UR4][R10.64], RZ ;  /* 0x000000ff0a00b985 */ /* 0x0003e2000c101d04 */
[----:B------:R-:W-:-:S05]  /*0860*/  IMAD R0, R13, R0, R240 ;  /* 0x000000000d007224 */ /* 0x000fca00078e02f0 */
[----:B------:R-:W-:-:S04]  /*0870*/  IADD3 R13, P0, PT, R0, R16, RZ ;  /* 0x00000010000d7210 */ /* 0x000fc80007f1e0ff */
[----:B------:R-:W-:Y:S02]  /*0880*/  LEA.HI.X.SX32 R0, R0, RZ, 0x1, P0 ;  /* 0x000000ff00007211 */ /* 0x000fe400000f0eff */
[----:B------:R-:W-:Y:S02]  /*0890*/  LEA R12, P0, R13, R134, 0x2 ;  /* 0x000000860d0c7211 */ /* 0x000fe400078010ff */
        /* <DEDUP_REMOVED lines=14> */
.L_x_551:
[----:B------:R-:W-:Y:S05]  /*0980*/  BSYNC.RECONVERGENT B0 ;  /* 0x0000000000007941 */ /* 0x000fea0003800200 */
.L_x_550:
[----:B--2---:R-:W-:Y:S01]  /*0990*/  MOV R2, R243 ;  /* 0x000000f300027202 */ /* 0x004fe20000000f00 */
[----:B------:R1:W-:Y:S01]  /*09a0*/  @!P5 ST.E desc[UR4][R12.64], R5 ;  /* 0x000000050c00d985 */ /* 0x0003e2000c101904 */
[----:B------:R-:W-:-:S04]  /*09b0*/  MOV R3, 0x0 ;  /* 0x0000000000037802 */ /* 0x000fc80000000f00 */
[----:B-1----:R-:W-:Y:S05]  /*09c0*/  @P4 RET.REL.NODEC R2 `(_ZN5flash24flash_fwd_splitkv_kernelI23Flash_fwd_kernel_traitsILi32ELi64ELi256ELi4ELb0ELb0EN7cutlass10bfloat16_tE19Flash_kernel_traitsILi32ELi64ELi256ELi4ES3_EELb0ELb0ELb0ELb0ELb1ELb1ELb0ELb0EEEvNS_16Flash_fwd_paramsE) ;  /* 0xfffffff4028c4950 */ /* 0x002fea0003c3ffff */
[----:B------:R-:W-:Y:S02]  /*09d0*/  MOV R0, 0x7f800000 ;  /* 0x7f80000000007802 */ /* 0x000fe40000000f00 */
[----:B------:R-:W-:Y:S02]  /*09e0*/  MOV R2, R243 ;  /* 0x000000f300027202 */ /* 0x000fe40000000f00 */
[----:B------:R-:W-:Y:S01]  /*09f0*/  MOV R3, 0x0 ;  /* 0x0000000000037802 */ /* 0x000fe20000000f00 */
[----:B------:R1:W-:Y:S03]  /*0a00*/  ST.E desc[UR4][R12.64+0x80], R0 ;  /* 0x000080000c007985 */ /* 0x0003e6000c101904 */
[----:B-1----:R-:W-:Y:S05]  /*0a10*/  RET.REL.NODEC R2 `(_ZN5flash24flash_fwd_splitkv_kernelI23Flash_fwd_kernel_traitsILi32ELi64ELi256ELi4ELb0ELb0EN7cutlass10bfloat16_tE19Flash_kernel_traitsILi32ELi64ELi256ELi4ES3_EELb0ELb0ELb0ELb0ELb1ELb1ELb0ELb0EEEvNS_16Flash_fwd_paramsE) ;  /* 0xfffffff402787950 */ /* 0x002fea0003c3ffff */
.L_x_549:
[----:B------:R-:W2:Y:S04]  /*0a20*/  LD.E.64 R2, desc[UR4][R134.64+0x158] ;  /* 0x0001580486027980 */ /* 0x000ea8000c101b00 */
[----:B------:R-:W3:Y:S01]  /*0a30*/  LD.E.64 R232, desc[UR4][R134.64+0x160] ;  /* 0x0001600486e87980 */ /* 0x000ee2000c101b00 */
[----:B--2---:R-:W-:-:S04]  /*0a40*/  ISETP.NE.U32.AND P1, PT, R2, RZ, PT ;  /* 0x000000ff0200720c */ /* 0x004fc80003f25070 */
[----:B------:R-:W-:-:S13]  /*0a50*/  ISETP.NE.AND.EX P1, PT, R3, RZ, PT, P1 ;  /* 0x000000ff0300720c */ /* 0x000fda0003f25310 */
[----:B------:R-:W-:Y:S01]  /*0a60*/  @P1 IADD3 R2, P0, PT, R2, R10, RZ ;  /* 0x0000000a02021210 */ /* 0x000fe20007f1e0ff */
[----:B------:R-:W-:-:S04]  /*0a70*/  IMAD.MOV.U32 R10, RZ, RZ, R242 ;  /* 0x000000ffff0a7224 */ /* 0x000fc800078e00f2 */
[----:B------:R-:W-:-:S05]  /*0a80*/  @P1 IMAD.X R3, R3, 0x1, R12, P0 ;  /* 0x0000000103031824 */ /* 0x000fca00000e060c */
[----:B------:R1:W5:Y:S01]  /*0a90*/  @P1 LD.E R10, desc[UR4][R2.64] ;  /* 0x00000004020a1980 */ /* 0x000362000c101900 */
[----:B---3--:R-:W-:-:S04]  /*0aa0*/  ISETP.NE.U32.AND P0, PT, R232, RZ, PT ;  /* 0x000000ffe800720c */ /* 0x008fc80003f05070 */
[----:B------:R-:W-:Y:S01]  /*0ab0*/  ISETP.NE.AND.EX P0, PT, R233, RZ, PT, P0 ;  /* 0x000000ffe900720c */ /* 0x000fe20003f05300 */
[----:B------:R-:W-:-:S12]  /*0ac0*/  BSSY.RECONVERGENT B0, `(.L_x_552) ;  /* 0x00000b0000007945 */ /* 0x000fd80003800200 */
[----:B------:R-:W-:Y:S05]  /*0ad0*/  @!P0 BRA `(.L_x_553) ;  /* 0x00000004007c8947 */ /* 0x000fea0003800000 */
[----:B------:R-:W2:Y:S04]  /*0ae0*/  LD.E R11, desc[UR4][R134.64+0x170] ;  /* 0x00017004860b7980 */ /* 0x000ea8000c101900 */
[----:B------:R-:W3:Y:S04]  /*0af0*/  LD.E.64 R8, desc[UR4][R134.64+0x168] ;  /* 0x0001680486087980 */ /* 0x000ee8000c101b00 */
[----:B------:R-:W4:Y:S01]  /*0b00*/  LD.E R16, desc[UR4][R134.64+0x68] ;  /* 0x0000680486107980 */ /* 0x000f22000c101900 */
[----:B------:R-:W-:-:S03]  /*0b10*/  LEA R184, R226, 0xffffff00, 0x8 ;  /* 0xffffff00e2b87811 */ /* 0x000fc600078e40ff */
[----:B------:R-:W4:Y:S04]  /*0b20*/  LD.E.64 R230, desc[UR4][R134.64+0x38] ;  /* 0x0000380486e67980 */ /* 0x000f28000c101b00 */
[----:B------:R-:W4:Y:S04]  /*0b30*/  LD.E.64 R12, desc[UR4][R134.64+0x50] ;  /* 0x00005004860c7980 */ /* 0x000f28000c101b00 */
[----:B------:R-:W4:Y:S04]  /*0b40*/  LD.E.64 R14, desc[UR4][R134.64+0x28] ;  /* 0x00002804860e7980 */ /* 0x000f28000c101b00 */
[----:B------:R-:W5:Y:S04]  /*0b50*/  LD.E.64 R26, desc[UR4][R134.64+0x58] ;  /* 0x00005804861a7980 */ /* 0x000f68000c101b00 */
[----:B------:R-:W5:Y:S01]  /*0b60*/  LD.E.64 R52, desc[UR4][R134.64+0x40] ;  /* 0x0000400486347980 */ /* 0x000f62000c101b00 */
[----:B--2---:R-:W-:-:S04]  /*0b70*/  IABS R4, R11 ;  /* 0x0000000b00047213 */ /* 0x004fc80000000000 */
[----:B-1----:R-:W1:Y:S08]  /*0b80*/  I2F.RP R2, R4 ;  /* 0x0000000400027306 */ /* 0x002e700000209400 */
[----:B-1----:R-:W1:Y:S02]  /*0b90*/  MUFU.RCP R2, R2 ;  /* 0x0000000200027308 */ /* 0x002e640000001000 */
[----:B-1----:R-:W-:-:S06]  /*0ba0*/  VIADD R2, R2, 0xffffffe ;  /* 0x0ffffffe02027836 */ /* 0x002fcc0000000000 */
[----:B------:R-:W1:Y:S01]  /*0bb0*/  F2I.FTZ.U32.TRUNC.NTZ R3, R2 ;  /* 0x0000000200037305 */ /* 0x000e62000021f000 */
[----:B------:R-:W-:Y:S01]  /*0bc0*/  IABS R7, R11 ;  /* 0x0000000b00077213 */ /* 0x000fe20000000000 */
[----:B-1----:R-:W-:Y:S01]  /*0bd0*/  IMAD.MOV R0, RZ, RZ, -R3 ;  /* 0x000000ffff007224 */ /* 0x002fe200078e0a03 */
[----:B------:R-:W-:-:S03]  /*0be0*/  MOV R2, RZ ;  /* 0x000000ff00027202 */ /* 0x000fc60000000f00 */
[----:B------:R-:W-:Y:S01]  /*0bf0*/  IMAD R6, R0, R4, RZ ;  /* 0x0000000400067224 */ /* 0x000fe200078e02ff */
[----:B------:R-:W-:-:S03]  /*0c00*/  IABS R0, R184 ;  /* 0x000000b800007213 */ /* 0x000fc60000000000 */
[----:B------:R-:W-:-:S04]  /*0c10*/  IMAD.HI.U32 R6, R3, R6, R2 ;  /* 0x0000000603067227 */ /* 0x000fc800078e0002 */
[----:B------:R-:W-:Y:S01]  /*0c20*/  IMAD.MOV.U32 R2, RZ, RZ, R0 ;  /* 0x000000ffff027224 */ /* 0x000fe200078e0000 */
[----:B------:R-:W-:-:S05]  /*0c30*/  IADD3 R0, PT, PT, RZ, -R7, RZ ;  /* 0x80000007ff007210 */ /* 0x000fca0007ffe0ff */
[----:B------:R-:W-:Y:S02]  /*0c40*/  IMAD.MOV.U32 R3, RZ, RZ, R0 ;  /* 0x000000ffff037224 */ /* 0x000fe400078e0000 */
[----:B------:R-:W-:Y:S02]  /*0c50*/  IMAD.HI.U32 R0, R6, R2, RZ ;  /* 0x0000000206007227 */ /* 0x000fe400078e00ff */
[----:B------:R-:W2:Y:S02]  /*0c60*/  LD.E.64 R6, desc[UR4][R134.64+0x20] ;  /* 0x0000200486067980 */ /* 0x000ea4000c101b00 */
[----:B------:R-:W-:-:S05]  /*0c70*/  IMAD R2, R0, R3, R2 ;  /* 0x0000000300027224 */ /* 0x000fca00078e0202 */
[----:B------:R-:W-:-:S13]  /*0c80*/  ISETP.GT.U32.AND P2, PT, R4, R2, PT ;  /* 0x000000020400720c */ /* 0x000fda0003f44070 */
[----:B------:R-:W-:-:S04]  /*0c90*/  @!P2 IADD3 R2, PT, PT, R2, -R4, RZ ;  /* 0x800000040202a210 */ /* 0x000fc80007ffe0ff */
[----:B------:R-:W-:Y:S01]  /*0ca0*/  ISETP.GE.U32.AND P0, PT, R2, R4, PT ;  /* 0x000000040200720c */ /* 0x000fe20003f06070 */
[----:B------:R-:W-:Y:S01]  /*0cb0*/  @!P2 VIADD R0, R0, 0x1 ;  /* 0x000000010000a836 */ /* 0x000fe20000000000 */
[----:B------:R-:W-:Y:S01]  /*0cc0*/  LOP3.LUT R2, R184, R11, RZ, 0x3c, !PT ;  /* 0x0000000bb8027212 */ /* 0x000fe200078e3cff */
[-C--:B---3--:R-:W-:Y:S01]  /*0cd0*/  IMAD R4, R9, R242.reuse, RZ ;  /* 0x000000f209047224 */ /* 0x088fe200078e02ff */
[----:B------:R-:W-:Y:S02]  /*0ce0*/  ISETP.NE.AND P2, PT, R11, RZ, PT ;  /* 0x000000ff0b00720c */ /* 0x000fe40003f45270 */
[----:B------:R-:W-:Y:S01]  /*0cf0*/  ISETP.GE.AND P1, PT, R2, RZ, PT ;  /* 0x000000ff0200720c */ /* 0x000fe20003f26270 */
[----:B------:R-:W-:-:S06]  /*0d00*/  IMAD.WIDE.U32 R2, R8, R242, RZ ;  /* 0x000000f208027225 */ /* 0x000fcc00078e00ff */
[----:B------:R-:W-:Y:S02]  /*0d10*/  @P0 IADD3 R0, PT, PT, R0, 0x1, RZ ;  /* 0x0000000100000810 */ /* 0x000fe40007ffe0ff */
[----:B------:R-:W-:-:S03]  /*0d20*/  LEA R183, P0, R2, R232, 0x2 ;  /* 0x000000e802b77211 */ /* 0x000fc600078010ff */
[----:B------:R-:W-:Y:S01]  /*0d30*/  IMAD.MOV.U32 R8, RZ, RZ, R0 ;  /* 0x000000ffff087224 */ /* 0x000fe200078e0000 */
[----:B------:R-:W-:-:S04]  /*0d40*/  IADD3 R0, PT, PT, R3, R4, RZ ;  /* 0x0000000403007210 */ /* 0x000fc80007ffe0ff */
[----:B------:R-:W-:Y:S01]  /*0d50*/  LEA.HI.X R182, R2, R233, R0, 0x2, P0 ;  /* 0x000000e902b67211 */ /* 0x000fe200000f1400 */
[----:B------:R-:W-:Y:S01]  /*0d60*/  @!P1 IMAD.MOV R8, RZ, RZ, -R8 ;  /* 0x000000ffff089224 */ /* 0x000fe200078e0a08 */
[----:B------:R-:W-:Y:S02]  /*0d70*/  @!P2 LOP3.LUT R8, RZ, R11, RZ, 0x33, !PT ;  /* 0x0000000bff08a212 */ /* 0x000fe400078e33ff */
[----:B------:R-:W-:Y:S01]  /*0d80*/  MOV R2, R183 ;  /* 0x000000b700027202 */ /* 0x000fe20000000f00 */
[----:B------:R-:W-:-:S04]  /*0d90*/  IMAD.MOV.U32 R3, RZ, RZ, R182 ;  /* 0x000000ffff037224 */ /* 0x000fc800078e00b6 */
[----:B------:R-:W-:-:S05]  /*0da0*/  IMAD.WIDE R2, R8, 0x4, R2 ;  /* 0x0000000408027825 */ /* 0x000fca00078e0202 */
[----:B-----5:R1:W3:Y:S01]  /*0db0*/  LD.E R10, desc[UR4][R2.64] ;  /* 0x00000004020a7980 */ /* 0x0202e2000c101900 */
[----:B----4-:R-:W-:-:S04]  /*0dc0*/  IABS R4, R16 ;  /* 0x0000001000047213 */ /* 0x010fc80000000000 */
[----:B-1----:R-:W1:Y:S08]  /*0dd0*/  I2F.RP R2, R4 ;  /* 0x0000000400027306 */ /* 0x002e700000209400 */
[----:B-1----:R-:W1:Y:S02]  /*0de0*/  MUFU.RCP R2, R2 ;  /* 0x0000000200027308 */ /* 0x002e640000001000 */
[----:B-1----:R-:W-:-:S06]  /*0df0*/  IADD3 R2, PT, PT, R2, 0xffffffe, RZ ;  /* 0x0ffffffe02027810 */ /* 0x002fcc0007ffe0ff */
[----:B------:R-:W1:Y:S01]  /*0e00*/  F2I.FTZ.U32.TRUNC.NTZ R3, R2 ;  /* 0x0000000200037305 */ /* 0x000e62000021f000 */
[----:B------:R-:W-:Y:S02]  /*0e10*/  IABS R9, R16 ;  /* 0x0000001000097213 */ /* 0x000fe40000000000 */
[----:B------:R-:W-:Y:S01]  /*0e20*/  IABS R17, R241 ;  /* 0x000000f100117213 */ /* 0x000fe20000000000 */
[----:B-1----:R-:W-:Y:S01]  /*0e30*/  IMAD.MOV R0, RZ, RZ, -R3 ;  /* 0x000000ffff007224 */ /* 0x002fe200078e0a03 */
[----:B------:R-:W-:-:S03]  /*0e40*/  MOV R2, RZ ;  /* 0x000000ff00027202 */ /* 0x000fc60000000f00 */
[----:B------:R-:W-:-:S04]  /*0e50*/  IMAD R0, R0, R4, RZ ;  /* 0x0000000400007224 */ /* 0x000fc800078e02ff */
[----:B------:R-:W-:-:S04]  /*0e60*/  IMAD.HI.U32 R3, R3, R0, R2 ;  /* 0x0000000003037227 */ /* 0x000fc800078e0002 */
[----:B------:R-:W-:-:S05]  /*0e70*/  IMAD.MOV R0, RZ, RZ, -R9 ;  /* 0x000000ffff007224 */ /* 0x000fca00078e0a09 */
[----:B------:R-:W-:Y:S01]  /*0e80*/  MOV R2, R0 ;  /* 0x0000000000027202 */ /* 0x000fe20000000f00 */
[----:B------:R-:W-:-:S04]  /*0e90*/  IMAD.HI.U32 R0, R3, R17, RZ ;  /* 0x0000001103007227 */ /* 0x000fc800078e00ff */
[----:B------:R-:W-:-:S05]  /*0ea0*/  IMAD R2, R0, R2, R17 ;  /* 0x0000000200027224 */ /* 0x000fca00078e0211 */
[----:B------:R-:W-:Y:S02]  /*0eb0*/  ISETP.GT.U32.AND P1, PT, R4, R2, PT ;  /* 0x000000020400720c */ /* 0x000fe40003f24070 */
[----:B------:R-:W-:-:S11]  /*0ec0*/  IADD3 R8, PT, PT, -R8, RZ, RZ ;  /* 0x000000ff08087210 */ /* 0x000fd60007ffe1ff */
[----:B------:R-:W-:-:S05]  /*0ed0*/  @!P1 IMAD.IADD R2, R2, 0x1, -R4 ;  /* 0x0000000102029824 */ /* 0x000fca00078e0a04 */
[----:B------:R-:W-:Y:S02]  /*0ee0*/  ISETP.GE.U32.AND P2, PT, R2, R4, PT ;  /* 0x000000040200720c */ /* 0x000fe40003f46070 */
[----:B------:R-:W-:Y:S01]  /*0ef0*/  LOP3.LUT R2, R241, R16, RZ, 0x3c, !PT ;  /* 0x00000010f1027212 */ /* 0x000fe200078e3cff */
[----:B------:R-:W-:Y:S01]  /*0f00*/  @!P1 VIADD R0, R0, 0x1 ;  /* 0x0000000100009836 */ /* 0x000fe20000000000 */
[----:B------:R-:W-:Y:S02]  /*0f10*/  ISETP.NE.AND P1, PT, R16, RZ, PT ;  /* 0x000000ff1000720c */ /* 0x000fe40003f25270 */
[----:B------:R-:W-:Y:S01]  /*0f20*/  ISETP.GE.AND P0, PT, R2, RZ, PT ;  /* 0x000000ff0200720c */ /* 0x000fe20003f06270 */
[----:B------:R-:W-:-:S05]  /*0f30*/  IMAD R9, R11, R8, R184 ;  /* 0x000000080b097224 */ /* 0x000fca00078e02b8 */
[----:B------:R-:W-:Y:S02]  /*0f40*/  SHF.R.S32.HI R17, RZ, 0x1f, R9 ;  /* 0x0000001fff117819 */ /* 0x000fe40000011409 */
[----:B------:R-:W-:-:S05]  /*0f50*/  @P2 IADD3 R0, PT, PT, R0, 0x1, RZ ;  /* 0x0000000100002810 */ /* 0x000fca0007ffe0ff */
[----:B------:R-:W-:Y:S02]  /*0f60*/  @!P0 IADD3 R0, PT, PT, -R0, RZ, RZ ;  /* 0x000000ff00008210 */ /* 0x000fe40007ffe1ff */
[----:B------:R-:W-:Y:S02]  /*0f70*/  @!P1 LOP3.LUT R0, RZ, R16, RZ, 0x33, !PT ;  /* 0x00000010ff009212 */ /* 0x000fe400078e33ff */
[----:B---3--:R-:W-:Y:S01]  /*0f80*/  SHF.R.S32.HI R18, RZ, 0x1f, R10 ;  /* 0x0000001fff127819 */ /* 0x008fe2000001140a */
[-C--:B--2---:R-:W-:Y:S02]  /*0f90*/  IMAD R4, R7, R10.reuse, RZ ;  /* 0x0000000a07047224 */ /* 0x084fe400078e02ff */
[----:B------:R-:W-:-:S04]  /*0fa0*/  IMAD.WIDE.U32 R2, R6, R10, RZ ;  /* 0x0000000a06027225 */ /* 0x000fc800078e00ff */
[----:B------:R-:W-:-:S04]  /*0fb0*/  IMAD R4, R6, R18, R4 ;  /* 0x0000001206047224 */ /* 0x000fc800078e0204 */
[----:B------:R-:W-:Y:S02]  /*0fc0*/  IMAD.IADD R3, R3, 0x1, R4 ;  /* 0x0000000103037824 */ /* 0x000fe400078e0204 */
[----:B------:R-:W-:Y:S02]  /*0fd0*/  IMAD R4, R231, R9, RZ ;  /* 0x00000009e7047224 */ /* 0x000fe400078e02ff */
[----:B------:R-:W-:-:S04]  /*0fe0*/  IMAD.WIDE.U32 R2, R9, R230, R2 ;  /* 0x000000e609027225 */ /* 0x000fc800078e0002 */
[----:B------:R-:W-:Y:S01]  /*0ff0*/  IMAD R4, R230, R17, R4 ;  /* 0x00000011e6047224 */ /* 0x000fe200078e0204 */
[----:B------:R-:W-:Y:S01]  /*1000*/  SHF.R.S32.HI R6, RZ, 0x1f, R0 ;  /* 0x0000001fff067819 */ /* 0x000fe20000011400 */
[----:B------:R-:W-:Y:S02]  /*1010*/  IMAD R8, R15, R10, RZ ;  /* 0x0000000a0f087224 */ /* 0x000fe400078e02ff */
[----:B------:R-:W-:Y:S02]  /*1020*/  IMAD.IADD R3, R3, 0x1, R4 ;  /* 0x0000000103037824 */ /* 0x000fe400078e0204 */
[----:B------:R-:W-:Y:S02]  /*1030*/  IMAD R4, R13, R0, RZ ;  /* 0x000000000d047224 */ /* 0x000fe400078e02ff */
[----:B------:R-:W-:-:S04]  /*1040*/  IMAD.WIDE.U32 R2, R0, R12, R2 ;  /* 0x0000000c00027225 */ /* 0x000fc800078e0002 */
[----:B------:R-:W-:Y:S02]  /*1050*/  IMAD R4, R12, R6, R4 ;  /* 0x000000060c047224 */ /* 0x000fe400078e0204 */
[----:B------:R-:W-:-:S04]  /*1060*/  IMAD.WIDE.U32 R6, R14, R10, RZ ;  /* 0x0000000a0e067225 */ /* 0x000fc800078e00ff */
[----:B------:R-:W-:Y:S01]  /*1070*/  IMAD R0, R14, R18, R8 ;  /* 0x000000120e007224 */ /* 0x000fe200078e0208 */
[----:B------:R-:W-:Y:S01]  /*1080*/  IADD3 R24, PT, PT, R3, R4, RZ ;  /* 0x0000000403187210 */ /* 0x000fe20007ffe0ff */
[----:B------:R-:W-:Y:S01]  /*1090*/  IMAD.MOV.U32 R15, RZ, RZ, R2 ;  /* 0x000000ffff0f7224 */ /* 0x000fe200078e0002 */
[----:B------:R-:W-:Y:S02]  /*10a0*/  MOV R13, R6 ;  /* 0x00000006000d7202 */ /* 0x000fe40000000f00 */
[----:B------:R-:W-:Y:S01]  /*10b0*/  IADD3 R14, PT, PT, R7, R0, RZ ;  /* 0x00000000070e7210 */ /* 0x000fe20007ffe0ff */
[----:B------:R-:W-:Y:S05]  /*10c0*/  BRA `(.L_x_554) ;  /* 0x00000004003c7947 */ /* 0x000fea0003800000 */
.L_x_553:
[----:B------:R-:W2:Y:S01]  /*10d0*/  LD.E R16, desc[UR4][R134.64+0x68] ;  /* 0x0000680486107980 */ /* 0x000ea2000c101900 */
[----:B------:R-:W-:-:S03]  /*10e0*/  ISETP.NE.AND P2, PT, R13, -0x1, PT ;  /* 0xffffffff0d00780c */ /* 0x000fc60003f45270 */
[----:B------:R-:W3:Y:S04]  /*10f0*/  LD.E.64 R230, desc[UR4][R134.64+0x38] ;  /* 0x0000380486e67980 */ /* 0x000ee8000c101b00 */
[----:B------:R-:W4:Y:S04]  /*1100*/  LD.E.64 R52, desc[UR4][R134.64+0x40] ;  /* 0x0000400486347980 */ /* 0x000f28000c101b00 */
[----:B------:R-:W4:Y:S04]  /*1110*/  LD.E.64 R18, desc[UR4][R134.64+0x50] ;  /* 0x0000500486127980 */ /* 0x000f28000c101b00 */
[----:B------:R-:W4:Y:S04]  /*1120*/  @!P2 LD.E.64 R6, desc[UR4][R134.64+0x20] ;  /* 0x000020048606a980 */ /* 0x000f28000c101b00 */
[----:B------:R-:W4:Y:S04]  /*1130*/  @!P2 LD.E.64 R14, desc[UR4][R134.64+0x28] ;  /* 0x00002804860ea980 */ /* 0x000f28000c101b00 */
[----:B------:R1:W5:Y:S01]  /*1140*/  LD.E.64 R26, desc[UR4][R134.64+0x58] ;  /* 0x00005804861a7980 */ /* 0x000362000c101b00 */
[----:B------:R-:W-:-:S02]  /*1150*/  IABS R8, R241 ;  /* 0x000000f100087213 */ /* 0x000fc40000000000 */
[----:B-----5:R-:W-:Y:S02]  /*1160*/  @!P2 SHF.R.S32.HI R12, RZ, 0x1f, R10 ;  /* 0x0000001fff0ca819 */ /* 0x020fe4000001140a */
[----:B------:R-:W-:Y:S02]  /*1170*/  LEA R184, R226, 0xffffff00, 0x8 ;  /* 0xffffff00e2b87811 */ /* 0x000fe400078e40ff */
[----:B------:R-:W-:Y:S02]  /*1180*/  CS2R R182, SRZ ;  /* 0x0000000000b67805 */ /* 0x000fe4000001ff00 */
[----:B------:R-:W-:Y:S02]  /*1190*/  MOV R17, RZ ;  /* 0x000000ff00117202 */ /* 0x000fe40000000f00 */
[----:B--2---:R-:W-:-:S04]  /*11a0*/  IABS R0, R16 ;  /* 0x0000001000007213 */ /* 0x004fc80000000000 */
[----:B------:R-:W-:-:S04]  /*11b0*/  MOV R9, R0 ;  /* 0x0000000000097202 */ /* 0x000fc80000000f00 */
[----:B-1----:R-:W1:Y:S08]  /*11c0*/  I2F.RP R2, R9 ;  /* 0x0000000900027306 */ /* 0x002e700000209400 */
[----:B-1----:R-:W1:Y:S02]  /*11d0*/  MUFU.RCP R2, R2 ;  /* 0x0000000200027308 */ /* 0x002e640000001000 */
[----:B-1----:R-:W-:-:S06]  /*11e0*/  IADD3 R2, PT, PT, R2, 0xffffffe, RZ ;  /* 0x0ffffffe02027810 */ /* 0x002fcc0007ffe0ff */
[----:B------:R-:W1:Y:S01]  /*11f0*/  F2I.FTZ.U32.TRUNC.NTZ R3, R2 ;  /* 0x0000000200037305 */ /* 0x000e62000021f000 */
[----:B------:R-:W-:Y:S01]  /*1200*/  IABS R4, R16 ;  /* 0x0000001000047213 */ /* 0x000fe20000000000 */
[----:B-1----:R-:W-:Y:S01]  /*1210*/  IMAD.MOV R0, RZ, RZ, -R3 ;  /* 0x000000ffff007224 */ /* 0x002fe200078e0a03 */
[----:B------:R-:W-:-:S03]  /*1220*/  MOV R2, RZ ;  /* 0x000000ff00027202 */ /* 0x000fc60000000f00 */
[----:B------:R-:W-:-:S04]  /*1230*/  IMAD R0, R0, R9, RZ ;  /* 0x0000000900007224 */ /* 0x000fc800078e02ff */
[----:B------:R-:W-:Y:S01]  /*1240*/  IMAD.HI.U32 R2, R3, R0, R2 ;  /* 0x0000000003027227 */ /* 0x000fe200078e0002 */
[----:B------:R-:W-:-:S03]  /*1250*/  IADD3 R0, PT, PT, RZ, -R4, RZ ;  /* 0x80000004ff007210 */ /* 0x000fc60007ffe0ff */
[----:B------:R-:W-:-:S04]  /*1260*/  IMAD.MOV.U32 R3, RZ, RZ, R8 ;  /* 0x000000ffff037224 */ /* 0x000fc800078e0008 */
[----:B------:R-:W-:-:S04]  /*1270*/  IMAD.HI.U32 R4, R2, R3, RZ ;  /* 0x0000000302047227 */ /* 0x000fc800078e00ff */
[----:B------:R-:W-:-:S05]  /*1280*/  IMAD R0, R4, R0, R3 ;  /* 0x0000000004007224 */ /* 0x000fca00078e0203 */
[----:B------:R-:W-:Y:S01]  /*1290*/  ISETP.GT.U32.AND P0, PT, R9, R0, PT ;  /* 0x000000000900720c */ /* 0x000fe20003f04070 */
[----:B---3--:R-:W-:Y:S01]  /*12a0*/  @!P2 IMAD R2, R231, R11, RZ ;  /* 0x0000000be702a224 */ /* 0x008fe200078e02ff */
[----:B------:R-:W-:-:S05]  /*12b0*/  @!P2 SHF.R.S32.HI R3, RZ, 0x1f, R11 ;  /* 0x0000001fff03a819 */ /* 0x000fca000001140b */
[----:B------:R-:W-:Y:S02]  /*12c0*/  @!P2 IMAD R8, R3, R230, R2 ;  /* 0x000000e60308a224 */ /* 0x000fe400078e0202 */
[----:B------:R-:W-:-:S04]  /*12d0*/  @!P2 IMAD.WIDE.U32 R2, R230, R11, RZ ;  /* 0x0000000be602a225 */ /* 0x000fc800078e00ff */
[----:B------:R-:W-:Y:S01]  /*12e0*/  @!P0 IADD3 R0, PT, PT, R0, -R9, RZ ;  /* 0x8000000900008210 */ /* 0x000fe20007ffe0ff */
[----:B------:R-:W-:Y:S01]  /*12f0*/  @!P2 IMAD.IADD R3, R3, 0x1, R8 ;  /* 0x000000010303a824 */ /* 0x000fe200078e0208 */
[----:B------:R-:W-:Y:S01]  /*1300*/  @P2 IADD3 R8, PT, PT, R11, R13, RZ ;  /* 0x0000000d0b082210 */ /* 0x000fe20007ffe0ff */
[----:B----4-:R-:W-:Y:S01]  /*1310*/  @!P2 IMAD R7, R7, R10, RZ ;  /* 0x0000000a0707a224 */ /* 0x010fe200078e02ff */
[----:B------:R-:W-:Y:S02]  /*1320*/  ISETP.GE.U32.AND P3, PT, R0, R9, PT ;  /* 0x000000090000720c */ /* 0x000fe40003f66070 */
[----:B------:R-:W-:Y:S01]  /*1330*/  LOP3.LUT R0, R241, R16, RZ, 0x3c, !PT ;  /* 0x00000010f1007212 */ /* 0x000fe200078e3cff */
[C---:B------:R-:W-:Y:S02]  /*1340*/  @!P2 IMAD R12, R6.reuse, R12, R7 ;  /* 0x0000000c060ca224 */ /* 0x040fe400078e0207 */
[----:B------:R-:W-:Y:S01]  /*1350*/  @!P2 IMAD.WIDE.U32 R6, R6, R10, R2 ;  /* 0x0000000a0606a225 */ /* 0x000fe200078e0002 */
[----:B------:R-:W-:-:S03]  /*1360*/  ISETP.GE.AND P1, PT, R0, RZ, PT ;  /* 0x000000ff0000720c */ /* 0x000fc60003f26270 */
[----:B------:R-:W-:Y:S01]  /*1370*/  @P2 IMAD.WIDE.U32 R2, R230, R8, RZ ;  /* 0x00000008e6022225 */ /* 0x000fe200078e00ff */
[----:B------:R-:W-:-:S03]  /*1380*/  @!P2 SHF.R.S32.HI R0, RZ, 0x1f, R11 ;  /* 0x0000001fff00a819 */ /* 0x000fc6000001140b */
[----:B------:R-:W-:Y:S01]  /*1390*/  @!P0 VIADD R4, R4, 0x1 ;  /* 0x0000000104048836 */ /* 0x000fe20000000000 */
[----:B------:R-:W-:Y:S01]  /*13a0*/  ISETP.NE.AND P0, PT, R16, RZ, PT ;  /* 0x000000ff1000720c */ /* 0x000fe20003f05270 */
[----:B------:R-:W-:Y:S01]  /*13b0*/  @P2 IMAD R9, R231, R8, RZ ;  /* 0x00000008e7092224 */ /* 0x000fe200078e02ff */
[----:B------:R-:W-:Y:S01]  /*13c0*/  @P2 MOV R6, R2 ;  /* 0x0000000200062202 */ /* 0x000fe20000000f00 */
[----:B------:R-:W-:Y:S01]  /*13d0*/  @!P2 IMAD R2, R53, R11, RZ ;  /* 0x0000000b3502a224 */ /* 0x000fe200078e02ff */
[----:B------:R-:W-:Y:S01]  /*13e0*/  @P3 IADD3 R4, PT, PT, R4, 0x1, RZ ;  /* 0x0000000104043810 */ /* 0x000fe20007ffe0ff */
[----:B------:R-:W-:Y:S01]  /*13f0*/  @!P2 IMAD.IADD R7, R7, 0x1, R12 ;  /* 0x000000010707a824 */ /* 0x000fe200078e020c */
[----:B------:R-:W-:Y:S01]  /*1400*/  @P2 IADD3 R7, PT, PT, R3, R9, RZ ;  /* 0x0000000903072210 */ /* 0x000fe20007ffe0ff */
[----:B------:R-:W-:Y:S01]  /*1410*/  @!P2 IMAD R8, R0, R52, R2 ;  /* 0x000000340008a224 */ /* 0x000fe200078e0202 */
[----:B------:R-:W-:Y:S01]  /*1420*/  MOV R0, R4 ;  /* 0x0000000400007202 */ /* 0x000fe20000000f00 */
[----:B------:R-:W-:-:S03]  /*1430*/  @!P2 IMAD.WIDE.U32 R2, R52, R11, RZ ;  /* 0x0000000b3402a225 */ /* 0x000fc600078e00ff */
[----:B------:R-:W-:Y:S01]  /*1440*/  @!P1 IADD3 R0, PT, PT, -R0, RZ, RZ ;  /* 0x000000ff00009210 */ /* 0x000fe20007ffe1ff */
[----:B------:R-:W-:Y:S01]  /*1450*/  IMAD R9, R231, R184, RZ ;  /* 0x000000b8e7097224 */ /* 0x000fe200078e02ff */
[----:B------:R-:W-:Y:S01]  /*1460*/  @!P0 LOP3.LUT R0, RZ, R16, RZ, 0x33, !PT ;  /* 0x00000010ff008212 */ /* 0x000fe200078e33ff */
[----:B------:R-:W-:Y:S01]  /*1470*/  IMAD.WIDE.U32 R6, R230, R184, R6 ;  /* 0x000000b8e6067225 */ /* 0x000fe200078e0006 */
[----:B------:R-:W-:Y:S02]  /*1480*/  @!P2 SHF.R.S32.HI R4, RZ, 0x1f, R10 ;  /* 0x0000001fff04a819 */ /* 0x000fe4000001140a */
[----:B------:R-:W-:Y:S01]  /*1490*/  @P2 IADD3 R11, PT, PT, R11, R13, RZ ;  /* 0x0000000d0b0b2210 */ /* 0x000fe20007ffe0ff */
[----:B------:R-:W-:Y:S01]  /*14a0*/  @!P2 IMAD.IADD R3, R3, 0x1, R8 ;  /* 0x000000010303a824 */ /* 0x000fe200078e0208 */
[----:B------:R-:W-:Y:S01]  /*14b0*/  SHF.R.S32.HI R13, RZ, 0x1f, R0 ;  /* 0x0000001fff0d7819 */ /* 0x000fe20000011400 */
[----:B------:R-:W-:Y:S02]  /*14c0*/  @!P2 IMAD R8, R15, R10, RZ ;  /* 0x0000000a0f08a224 */ /* 0x000fe400078e02ff */
[----:B------:R-:W-:-:S02]  /*14d0*/  IMAD.IADD R7, R7, 0x1, R9 ;  /* 0x0000000107077824 */ /* 0x000fc400078e0209 */
[----:B------:R-:W-:Y:S02]  /*14e0*/  IMAD R12, R19, R0, RZ ;  /* 0x00000000130c7224 */ /* 0x000fe400078e02ff */
[C---:B------:R-:W-:Y:S02]  /*14f0*/  @!P2 IMAD R4, R14.reuse, R4, R8 ;  /* 0x000000040e04a224 */ /* 0x040fe400078e0208 */
[----:B------:R-:W-:-:S04]  /*1500*/  @!P2 IMAD.WIDE.U32 R8, R14, R10, R2 ;  /* 0x0000000a0e08a225 */ /* 0x000fc800078e0002 */
[----:B------:R-:W-:-:S04]  /*1510*/  IMAD.WIDE.U32 R6, R18, R0, R6 ;  /* 0x0000000012067225 */ /* 0x000fc800078e0006 */
[----:B------:R-:W-:Y:S02]  /*1520*/  IMAD R12, R18, R13, R12 ;  /* 0x0000000d120c7224 */ /* 0x000fe400078e020c */
[-C--:B------:R-:W-:Y:S02]  /*1530*/  @P2 IMAD R0, R53, R11.reuse, RZ ;  /* 0x0000000b35002224 */ /* 0x080fe400078e02ff */
[----:B------:R-:W-:Y:S01]  /*1540*/  @P2 IMAD.WIDE.U32 R2, R52, R11, RZ ;  /* 0x0000000b34022225 */ /* 0x000fe200078e00ff */
[----:B------:R-:W-:Y:S02]  /*1550*/  @!P2 IADD3 R14, PT, PT, R9, R4, RZ ;  /* 0x00000004090ea210 */ /* 0x000fe40007ffe0ff */
[----:B------:R-:W-:Y:S01]  /*1560*/  @!P2 MOV R13, R8 ;  /* 0x00000008000da202 */ /* 0x000fe20000000f00 */
[----:B------:R-:W-:Y:S01]  /*1570*/  IMAD.MOV.U32 R15, RZ, RZ, R6 ;  /* 0x000000ffff0f7224 */ /* 0x000fe200078e0006 */
[----:B------:R-:W-:Y:S01]  /*1580*/  IADD3 R24, PT, PT, R7, R12, RZ ;  /* 0x0000000c07187210 */ /* 0x000fe20007ffe0ff */
[----:B------:R-:W-:Y:S01]  /*1590*/  @P2 IMAD.MOV.U32 R13, RZ, RZ, R2 ;  /* 0x000000ffff0d2224 */ /* 0x000fe200078e0002 */
[----:B------:R-:W-:-:S02]  /*15a0*/  @P2 IADD3 R14, PT, PT, R3, R0, RZ ;  /* 0x00000000030e2210 */ /* 0x000fc40007ffe0ff */
[----:B------:R-:W-:Y:S02]  /*15b0*/  MOV R9, R184 ;  /* 0x000000b800097202 */ /* 0x000fe40000000f00 */
.L_x_554:
[----:B------:R-:W-:Y:S05]  /*15c0*/  BSYNC.RECONVERGENT B0 ;  /* 0x0000000000007941 */ /* 0x000fea0003800200 */
.L_x_552:
        /* <DEDUP_REMOVED lines=12> */
[----:B------:R-:W-:Y:S01]  /*1690*/  IABS R8, R16 ;  /* 0x0000001000087213 */ /* 0x000fe20000000000 */
[----:B------:R-:W1:Y:S01]  /*16a0*/  S2R R25, SR_CgaCtaId ;  /* 0x0000000000197919 */ /* 0x000e620000008800 */
[----:B------:R-:W-:Y:S01]  /*16b0*/  IABS R12, R241 ;  /* 0x000000f1000c7213 */ /* 0x000fe20000000000 */
[----:B-1----:R-:W-:Y:S02]  /*16c0*/  IMAD.MOV R0, RZ, RZ, -R3 ;  /* 0x000000ffff007224 */ /* 0x002fe400078e0a03 */
[----:B------:R-:W-:Y:S02]  /*16d0*/  IMAD.MOV.U32 R2, RZ, RZ, RZ ;  /* 0x000000ffff027224 */ /* 0x000fe400078e00ff */
[----:B------:R-:W-:-:S04]  /*16e0*/  IMAD R0, R0, R4, RZ ;  /* 0x0000000400007224 */ /* 0x000fc800078e02ff */
[----:B------:R-:W-:-:S04]  /*16f0*/  IMAD.HI.U32 R3, R3, R0, R2 ;  /* 0x0000000003037227 */ /* 0x000fc800078e0002 */
[----:B------:R-:W-:-:S04]  /*1700*/  IMAD.MOV R0, RZ, RZ, -R8 ;  /* 0x000000ffff007224 */ /* 0x000fc800078e0a08 */
[----:B------:R-:W-:Y:S02]  /*1710*/  IMAD.MOV.U32 R2, RZ, RZ, R0 ;  /* 0x000000ffff027224 */ /* 0x000fe400078e0000 */
[----:B------:R-:W-:-:S04]  /*1720*/  IMAD.HI.U32 R0, R3, R12, RZ ;  /* 0x0000000c03007227 */ /* 0x000fc800078e00ff */
[----:B------:R-:W-:-:S05]  /*1730*/  IMAD R2, R0, R2, R12 ;  /* 0x0000000200027224 */ /* 0x000fca00078e020c */
[----:B------:R-:W-:Y:S02]  /*1740*/  ISETP.GT.U32.AND P1, PT, R4, R2, PT ;  /* 0x000000020400720c */ /* 0x000fe40003f24070 */
[----:B------:R-:W-:Y:S01]  /*1750*/  LOP3.LUT R3, R241, R16, RZ, 0x3c, !PT ;  /* 0x00000010f1037212 */ /* 0x000fe200078e3cff */
[----:B------:R-:W-:Y:S01]  /*1760*/  IMAD R8, R17, R52, RZ ;  /* 0x0000003411087224 */ /* 0x000fe200078e02ff */
[----:B------:R-:W-:Y:S01]  /*1770*/  MOV R12, 0x400 ;  /* 0x00000400000c7802 */ /* 0x000fe20000000f00 */
[----:B------:R-:W-:Y:S01]  /*1780*/  IMAD.SHL.U32 R168, R167, 0x8, RZ ;  /* 0x00000008a7a87824 */ /* 0x000fe200078e00ff */
[----:B------:R-:W-:Y:S02]  /*1790*/  ISETP.GE.AND P4, PT, R3, RZ, PT ;  /* 0x000000ff0300720c */ /* 0x000fe40003f86270 */
[----:B------:R-:W-:Y:S01]  /*17a0*/  LEA R3, R25, R12, 0x18 ;  /* 0x0000000c19037211 */ /* 0x000fe200078ec0ff */
[----:B------:R-:W-:-:S04]  /*17b0*/  IMAD R12, R9, R53, R8 ;  /* 0x00000035090c7224 */ /* 0x000fc800078e0208 */
[----:B------:R-:W-:Y:S01]  /*17c0*/  @!P1 IMAD.IADD R2, R2, 0x1, -R4 ;  /* 0x0000000102029824 */ /* 0x000fe200078e0a04 */
[----:B------:R-:W-:Y:S01]  /*17d0*/  LOP3.LUT R32, R168, 0x18, RZ, 0xc0, !PT ;  /* 0x00000018a8207812 */ /* 0x000fe200078ec0ff */
[----:B------:R-:W-:Y:S01]  /*17e0*/  IMAD.WIDE.U32 R8, R9, R52, RZ ;  /* 0x0000003409087225 */ /* 0x000fe200078e00ff */
[----:B------:R-:W-:Y:S02]  /*17f0*/  SHF.R.U32.HI R236, RZ, 0x2, R167 ;  /* 0x00000002ffec7819 */ /* 0x000fe400000116a7 */
[----:B------:R-:W-:Y:S01]  /*1800*/  ISETP.GE.U32.AND P2, PT, R2, R4, PT ;  /* 0x000000040200720c */ /* 0x000fe20003f46070 */
[----:B------:R-:W-:Y:S01]  /*1810*/  IMAD.IADD R12, R9, 0x1, R12 ;  /* 0x00000001090c7824 */ /* 0x000fe200078e020c */
[----:B------:R-:W-:Y:S01]  /*1820*/  IADD3 R25, P5, P3, R8, R13, R32 ;  /* 0x0000000d08197210 */ /* 0x000fe20007bbe020 */
[----:B------:R-:W-:Y:S01]  /*1830*/  IMAD.MOV.U32 R237, RZ, RZ, RZ ;  /* 0x000000ffffed7224 */ /* 0x000fe200078e00ff */
[----:B------:R-:W-:Y:S01]  /*1840*/  @!P1 IADD3 R0, PT, PT, R0, 0x1, RZ ;  /* 0x0000000100009810 */ /* 0x000fe20007ffe0ff */
[----:B------:R-:W-:-:S02]  /*1850*/  IMAD.IADD R239, R31, 0x1, -R240 ;  /* 0x000000011fef7824 */ /* 0x000fc400078e0af0 */
[----:B------:R-:W-:-:S03]  /*1860*/  VIADD R31, R236, 0x20 ;  /* 0x00000020ec1f7836 */ /* 0x000fc60000000000 */
[----:B------:R-:W-:-:S03]  /*1870*/  ISETP.GE.AND P6, PT, R236, R239, PT ;  /* 0x000000efec00720c */ /* 0x000fc60003fc6270 */
[----:B------:R-:W-:Y:S01]  /*1880*/  @P2 VIADD R0, R0, 0x1 ;  /* 0x0000000100002836 */ /* 0x000fe20000000000 */
[----:B------:R-:W-:-:S03]  /*1890*/  ISETP.GE.AND P2, PT, R31, R239, PT ;  /* 0x000000ef1f00720c */ /* 0x000fc60003f46270 */
[----:B------:R-:W-:Y:S02]  /*18a0*/  @!P4 IMAD.MOV R0, RZ, RZ, -R0 ;  /* 0x000000ffff00c224 */ /* 0x000fe400078e0a00 */
[----:B--2---:R-:W-:-:S04]  /*18b0*/  @P0 IMAD.WIDE.U32 R8, R6, R238, RZ ;  /* 0x000000ee06080225 */ /* 0x004fc800078e00ff */
[-C--:B---3--:R-:W-:Y:S02]  /*18c0*/  @!P0 IMAD R17, R11, R242.reuse, RZ ;  /* 0x000000f20b118224 */ /* 0x088fe400078e02ff */
[----:B------:R-:W-:-:S04]  /*18d0*/  @!P0 IMAD.WIDE.U32 R10, R10, R242, RZ ;  /* 0x000000f20a0a8225 */ /* 0x000fc800078e00ff */
[----:B------:R-:W-:Y:S02]  /*18e0*/  @!P0 IMAD.IADD R13, R11, 0x1, R17 ;  /* 0x000000010b0d8824 */ /* 0x000fe400078e0211 */
[----:B------:R-:W-:Y:S02]  /*18f0*/  @!P0 IMAD.MOV.U32 R2, RZ, RZ, R10 ;  /* 0x000000ffff028224 */ /* 0x000fe400078e000a */
[----:B------:R-:W-:Y:S01]  /*1900*/  IMAD.WIDE.U32 R10, R30, 0x40, R236 ;  /* 0x000000401e0a7825 */ /* 0x000fe200078e00ec */
[----:B------:R-:W-:Y:S02]  /*1910*/  IADD3.X R30, PT, PT, R12, R14, RZ, P5, P3 ;  /* 0x0000000e0c1e7210 */ /* 0x000fe40002fe64ff */
[----:B------:R-:W-:Y:S01]  /*1920*/  ISETP.NE.AND P5, PT, R16, RZ, PT ;  /* 0x000000ff1000720c */ /* 0x000fe20003fa5270 */
[----:B------:R-:W-:Y:S02]  /*1930*/  @P0 IMAD.MOV.U32 R2, RZ, RZ, R8 ;  /* 0x000000ffff020224 */ /* 0x000fe400078e0008 */
[----:B------:R-:W-:-:S03]  /*1940*/  @P0 IMAD R4, R7, R238, RZ ;  /* 0x000000ee07040224 */ /* 0x000fc600078e02ff */
[----:B------:R-:W-:Y:S02]  /*1950*/  IADD3 R8, P1, PT, R32, R2, RZ ;  /* 0x0000000220087210 */ /* 0x000fe40007f3e0ff */
[----:B------:R-:W-:Y:S01]  /*1960*/  LOP3.LUT R2, R168, 0xc0, RZ, 0xc0, !PT ;  /* 0x000000c0a8027812 */ /* 0x000fe200078ec0ff */
[----:B------:R-:W-:Y:S01]  /*1970*/  @P0 IMAD.IADD R13, R9, 0x1, R4 ;  /* 0x00000001090d0824 */ /* 0x000fe200078e0204 */
[----:B------:R-:W-:Y:S02]  /*1980*/  IADD3 R12, P3, PT, R32, R15, RZ ;  /* 0x0000000f200c7210 */ /* 0x000fe40007f7e0ff */
[----:B------:R-:W-:Y:S01]  /*1990*/  LOP3.LUT R2, R2, 0x18, R167, 0xf8, !PT ;  /* 0x0000001802027812 */ /* 0x000fe200078ef8a7 */
[----:B------:R-:W-:Y:S01]  /*19a0*/  IMAD.X R9, RZ, RZ, R13, P1 ;  /* 0x000000ffff097224 */ /* 0x000fe200008e060d */
[----:B------:R-:W-:Y:S01]  /*19b0*/  @!P5 LOP3.LUT R0, RZ, R16, RZ, 0x33, !PT ;  /* 0x00000010ff00d212 */ /* 0x000fe200078e33ff */
[----:B------:R-:W-:Y:S01]  /*19c0*/  IMAD.X R13, RZ, RZ, R24, P3 ;  /* 0x000000ffff0d7224 */ /* 0x000fe200018e0618 */
[----:B------:R-:W-:Y:S01]  /*19d0*/  LOP3.LUT R2, R2, 0x18, R168, 0x78, !PT ;  /* 0x0000001802027812 */ /* 0x000fe200078e78a8 */
[-C--:B------:R-:W-:Y:S01]  /*19e0*/  IMAD R21, R21, R241.reuse, RZ ;  /* 0x000000f115157224 */ /* 0x080fe200078e02ff */
[----:B------:R-:W-:Y:S01]  /*19f0*/  SHF.R.S32.HI R4, RZ, 0x1f, R0 ;  /* 0x0000001fff047819 */ /* 0x000fe20000011400 */
[----:B------:R-:W-:Y:S01]  /*1a00*/  IMAD.WIDE.U32 R8, R20, R241, R8 ;  /* 0x000000f114087225 */ /* 0x000fe200078e0008 */
[----:B------:R-:W-:-:S02]  /*1a10*/  LOP3.LUT R168, R2, 0x1f20, R168, 0xf8, !PT ;  /* 0x00001f2002a87812 */ /* 0x000fc400078ef8a8 */
[----:B------:R-:W-:Y:S01]  /*1a20*/  @!P2 IADD3 R16, P0, PT, R10, 0x20, RZ ;  /* 0x000000200a10a810 */ /* 0x000fe20007f1e0ff */
[----:B------:R-:W-:Y:S02]  /*1a30*/  IMAD R20, R231, R236, RZ ;  /* 0x000000ece7147224 */ /* 0x000fe400078e02ff */
[----:B------:R-:W-:Y:S02]  /*1a40*/  IMAD R2, R27, R0, RZ ;  /* 0x000000001b027224 */ /* 0x000fe400078e02ff */
[----:B------:R-:W-:-:S04]  /*1a50*/  IMAD.WIDE.U32 R12, R236, R230, R12 ;  /* 0x000000e6ec0c7225 */ /* 0x000fc800078e000c */
[----:B------:R-:W-:Y:S02]  /*1a60*/  @!P6 IMAD R17, R11, R6, RZ ;  /* 0x000000060b11e224 */ /* 0x000fe400078e02ff */
[----:B------:R-:W-:Y:S02]  /*1a70*/  IMAD.IADD R9, R9, 0x1, R21 ;  /* 0x0000000109097824 */ /* 0x000fe400078e0215 */
[----:B------:R-:W-:Y:S01]  /*1a80*/  IMAD.WIDE.U32 R14, R26, R0, RZ ;  /* 0x000000001a0e7225 */ /* 0x000fe200078e00ff */
[----:B----4-:R-:W-:-:S03]  /*1a90*/  LEA R186, P1, R12, R22, 0x1 ;  /* 0x000000160cba7211 */ /* 0x010fc600078208ff */
[----:B------:R-:W-:Y:S02]  /*1aa0*/  IMAD R2, R4, R26, R2 ;  /* 0x0000001a04027224 */ /* 0x000fe400078e0202 */
[----:B------:R-:W-:Y:S02]  /*1ab0*/  IMAD.IADD R0, R13, 0x1, R20 ;  /* 0x000000010d007824 */ /* 0x000fe400078e0214 */
[----:B------:R-:W-:Y:S02]  /*1ac0*/  @!P2 IMAD.X R4, RZ, RZ, R11, P0 ;  /* 0x000000ffff04a224 */ /* 0x000fe400000e060b */
[C---:B------:R-:W-:Y:S02]  /*1ad0*/  @!P6 IMAD R17, R10.reuse, R7, R17 ;  /* 0x000000070a11e224 */ /* 0x040fe400078e0211 */
[----:B------:R-:W-:Y:S01]  /*1ae0*/  @!P6 IMAD.WIDE.U32 R10, R10, R6, R8 ;  /* 0x000000060a0ae225 */ /* 0x000fe200078e0008 */
[----:B------:R-:W-:-:S03]  /*1af0*/  LEA.HI.X R185, R12, R23, R0, 0x1, P1 ;  /* 0x000000170cb97211 */ /* 0x000fc600008f0c00 */
[----:B------:R-:W-:Y:S01]  /*1b00*/  @!P6 IMAD.IADD R0, R11, 0x1, R17 ;  /* 0x000000010b00e824 */ /* 0x000fe200078e0211 */
[C---:B------:R-:W-:Y:S02]  /*1b10*/  @!P6 LEA R12, P1, R10.reuse, R18, 0x1 ;  /* 0x000000120a0ce211 */ /* 0x040fe400078208ff */
[----:B------:R-:W-:Y:S02]  /*1b20*/  IADD3 R22, PT, PT, R5, -R184, RZ ;  /* 0x800000b805167210 */ /* 0x000fe40007ffe0ff */
[----:B------:R-:W-:Y:S01]  /*1b30*/  @!P6 LEA.HI.X R13, R10, R19, R0, 0x1, P1 ;  /* 0x000000130a0de211 */ /* 0x000fe200008f0c00 */
[----:B------:R-:W-:Y:S01]  /*1b40*/  IMAD.SHL.U32 R0, R230, 0x20, RZ ;  /* 0x00000020e6007824 */ /* 0x000fe200078e00ff */
[----:B------:R-:W-:Y:S01]  /*1b50*/  IADD3 R20, P0, PT, R25, R14, RZ ;  /* 0x0000000e19147210 */ /* 0x000fe20007f1e0ff */
[----:B------:R-:W-:Y:S01]  /*1b60*/  @!P2 IMAD R4, R4, R6, RZ ;  /* 0x000000060404a224 */ /* 0x000fe200078e02ff */
[----:B------:R-:W-:Y:S01]  /*1b70*/  ISETP.GE.AND P4, PT, R236, R22, PT ;  /* 0x00000016ec00720c */ /* 0x000fe20003f86270 */
[----:B------:R-:W-:Y:S01]  /*1b80*/  IMAD.IADD R14, R15, 0x1, R2 ;  /* 0x000000010f0e7824 */ /* 0x000fe200078e0202 */
[----:B------:R-:W-:Y:S01]  /*1b90*/  SHF.L.U64.HI R2, R230, 0x5, R231 ;  /* 0x00000005e6027819 */ /* 0x000fe200000102e7 */
[----:B------:R-:W-:Y:S01]  /*1ba0*/  @!P2 IMAD.WIDE.U32 R8, R6, R16, R8 ;  /* 0x000000100608a225 */ /* 0x000fe200078e0008 */
[----:B------:R-:W-:-:S03]  /*1bb0*/  LEA R6, P3, R0, R186, 0x1 ;  /* 0x000000ba00067211 */ /* 0x000fc600078608ff */
[----:B------:R-:W-:Y:S02]  /*1bc0*/  VIADD R23, R236, 0x40 ;  /* 0x00000040ec177836 */ /* 0x000fe40000000000 */
[----:B------:R-:W-:Y:S01]  /*1bd0*/  @!P2 IMAD R4, R7, R16, R4 ;  /* 0x000000100704a224 */ /* 0x000fe200078e0204 */
[----:B------:R-:W-:Y:S02]  /*1be0*/  LEA.HI.X R7, R0, R185, R2, 0x1, P3 ;  /* 0x000000b900077211 */ /* 0x000fe400018f0c02 */
[----:B------:R-:W-:Y:S01]  /*1bf0*/  ISETP.GE.AND P3, PT, R23, R22, PT ;  /* 0x000000161700720c */ /* 0x000fe20003f66270 */
[----:B------:R-:W-:Y:S01]  /*1c00*/  @!P2 IMAD.IADD R4, R9, 0x1, R4 ;  /* 0x000000010904a824 */ /* 0x000fe200078e0204 */
[----:B------:R-:W-:Y:S01]  /*1c10*/  @!P2 LEA R10, P5, R8, R18, 0x1 ;  /* 0x00000012080aa211 */ /* 0x000fe200078a08ff */
[----:B------:R-:W-:Y:S01]  /*1c20*/  IMAD R168, R168, 0x2, R3 ;  /* 0x00000002a8a87824 */ /* 0x000fe200078e0203 */
[----:B------:R-:W-:Y:S01]  /*1c30*/  ISETP.GE.AND P1, PT, R31, R22, PT ;  /* 0x000000161f00720c */ /* 0x000fe20003f26270 */
[----:B------:R-:W-:Y:S01]  /*1c40*/  @!P4 IMAD.MOV.U32 R9, RZ, RZ, R185 ;  /* 0x000000ffff09c224 */ /* 0x000fe200078e00b9 */
[----:B------:R-:W-:Y:S01]  /*1c50*/  @!P2 LEA.HI.X R11, R8, R19, R4, 0x1, P5 ;  /* 0x00000013080ba211 */ /* 0x000fe200028f0c04 */
[----:B------:R-:W-:Y:S01]  /*1c60*/  @!P4 IMAD.MOV.U32 R8, RZ, RZ, R186 ;  /* 0x000000ffff08c224 */ /* 0x000fe200078e00ba */
[----:B------:R-:W-:Y:S01]  /*1c70*/  @!PT LDS RZ, [RZ] ;  /* 0x00000000fffff984 */ /* 0x000fe20000000800 */
[----:B------:R-:W-:Y:S01]  /*1c80*/  @!PT LDS RZ, [RZ] ;  /* 0x00000000fffff984 */ /* 0x000fe20000000800 */
[----:B------:R-:W-:Y:S01]  /*1c90*/  @!PT LDS RZ, [RZ] ;  /* 0x00000000fffff984 */ /* 0x000fe20000000800 */
[----:B------:R-:W-:Y:S01]  /*1ca0*/  @!P6 LDGSTS.E.BYPASS.LTC128B.128 [R168], desc[UR4][R12.64] ;  /* 0x000000000ca8efae */ /* 0x000fe2000b981a04 */
[----:B------:R-:W-:-:S02]  /*1cb0*/  IMAD.X R21, R30, 0x1, R14, P0 ;  /* 0x000000011e157824 */ /* 0x000fc400000e060e */
[C---:B------:R-:W-:Y:S01]  /*1cc0*/  VIADD R17, R236.reuse, 0x80 ;  /* 0x00000080ec117836 */ /* 0x040fe20000000000 */
[----:B------:R-:W-:Y:S01]  /*1cd0*/  @!P2 LDGSTS.E.BYPASS.LTC128B.128 [R168+0x800], desc[UR4][R10.64] ;  /* 0x008000000aa8afae */ /* 0x000fe2000b981a04 */
[----:B------:R-:W-:-:S03]  /*1ce0*/  VIADD R18, R236, 0x60 ;  /* 0x00000060ec127836 */ /* 0x000fc60000000000 */
[----:B------:R1:W-:Y:S01]  /*1cf0*/  @!P4 LDGSTS.E.BYPASS.LTC128B.128 [R168+0x1000], desc[UR4][R8.64] ;  /* 0x0100000008a8cfae */ /* 0x0003e2000b981a04 */
[C---:B------:R-:W-:Y:S01]  /*1d00*/  VIADD R16, R236.reuse, 0xc0 ;  /* 0x000000c0ec107836 */ /* 0x040fe20000000000 */
[-C--:B------:R-:W-:Y:S01]  /*1d10*/  ISETP.GE.AND P5, PT, R17, R22.reuse, PT ;  /* 0x000000161100720c */ /* 0x080fe20003fa6270 */
[----:B------:R-:W-:Y:S01]  /*1d20*/  VIADD R4, R236, 0xe0 ;  /* 0x000000e0ec047836 */ /* 0x000fe20000000000 */
[-C--:B------:R-:W-:Y:S01]  /*1d30*/  ISETP.GE.AND P6, PT, R18, R22.reuse, PT ;  /* 0x000000161200720c */ /* 0x080fe20003fc6270 */
[----:B------:R-:W-:Y:S01]  /*1d40*/  @!P1 LDGSTS.E.BYPASS.LTC128B.128 [R168+0x1800], desc[UR4][R6.64] ;  /* 0x0180000006a89fae */ /* 0x000fe2000b981a04 */
[----:B------:R-:W-:Y:S02]  /*1d50*/  IADD3 R19, PT, PT, R236, 0xa0, RZ ;  /* 0x000000a0ec137810 */ /* 0x000fe40007ffe0ff */
[-C--:B------:R-:W-:Y:S02]  /*1d60*/  ISETP.GE.AND P2, PT, R16, R22.reuse, PT ;  /* 0x000000161000720c */ /* 0x080fe40003f46270 */
[----:B------:R-:W-:-:S02]  /*1d70*/  ISETP.GE.AND P1, PT, R4, R22, PT ;  /* 0x000000160400720c */ /* 0x000fc40003f26270 */
[----:B-1----:R-:W-:-:S04]  /*1d80*/  @!P3 LEA R8, P0, R230, R6, 0x6 ;  /* 0x00000006e608b211 */ /* 0x002fc800078030ff */
[----:B------:R-:W-:-:S05]  /*1d90*/  @!P3 LEA.HI.X R9, R230, R7, R231, 0x6, P0 ;  /* 0x00000007e609b211 */ /* 0x000fca00000f34e7 */
[----:B------:R1:W-:Y:S01]  /*1da0*/  @!P3 LDGSTS.E.BYPASS.LTC128B.128 [R168+0x2000], desc[UR4][R8.64] ;  /* 0x0200000008a8bfae */ /* 0x0003e2000b981a04 */
[----:B------:R-:W-:Y:S02]  /*1db0*/  ISETP.GE.AND P3, PT, R19, R22, PT ;  /* 0x000000161300720c */ /* 0x000fe40003f66270 */
[C---:B------:R-:W-:Y:S01]  /*1dc0*/  @!P6 LEA R14, P0, R230.reuse, R6, 0x7 ;  /* 0x00000006e60ee211 */ /* 0x040fe200078038ff */
[----:B------:R-:W-:Y:S02]  /*1dd0*/  @!P5 IMAD R0, R231, 0xc0, RZ ;  /* 0x000000c0e700d824 */ /* 0x000fe400078e02ff */
[C---:B------:R-:W-:Y:S01]  /*1de0*/  @!P2 IMAD.WIDE.U32 R10, R230.reuse, 0x140, R6 ;  /* 0x00000140e60aa825 */ /* 0x040fe200078e0006 */
[----:B------:R-:W-:-:S03]  /*1df0*/  @!P6 LEA.HI.X R15, R230, R7, R231, 0x7, P0 ;  /* 0x00000007e60fe211 */ /* 0x000fc600000f3ce7 */
[C---:B------:R-:W-:Y:S02]  /*1e00*/  @!P2 IMAD R2, R231.reuse, 0x140, RZ ;  /* 0x00000140e702a824 */ /* 0x040fe400078e02ff */
[----:B------:R-:W-:Y:S01]  /*1e10*/  @!P1 IMAD R24, R231, 0x180, RZ ;  /* 0x00000180e7189824 */ /* 0x000fe200078e02ff */
[----:B------:R-:W-:Y:S01]  /*1e20*/  @!P6 LDGSTS.E.BYPASS.LTC128B.128 [R168+0x2800], desc[UR4][R14.64] ;  /* 0x028000000ea8efae */ /* 0x000fe2000b981a04 */
[----:B------:R-:W-:Y:S02]  /*1e30*/  @!P2 IMAD.IADD R11, R11, 0x1, R2 ;  /* 0x000000010b0ba824 */ /* 0x000fe400078e0202 */
[----:B-1----:R-:W-:Y:S02]  /*1e40*/  @!P5 IMAD.MOV.U32 R8, RZ, RZ, R6 ;  /* 0x000000ffff08d224 */ /* 0x002fe400078e0006 */
[----:B------:R-:W-:Y:S02]  /*1e50*/  @!P5 IMAD.MOV.U32 R9, RZ, RZ, R7 ;  /* 0x000000ffff09d224 */ /* 0x000fe400078e0007 */
[----:B------:R-:W-:-:S04]  /*1e60*/  @!P5 IMAD.WIDE.U32 R12, R230, 0xc0, R8 ;  /* 0x000000c0e60cd825 */ /* 0x000fc800078e0008 */
[C---:B------:R-:W-:Y:S01]  /*1e70*/  @!P1 IMAD.WIDE.U32 R8, R230.reuse, 0x180, R6 ;  /* 0x00000180e6089825 */ /* 0x040fe200078e0006 */
[----:B------:R-:W-:-:S03]  /*1e80*/  @!P3 LEA R6, P0, R230, R6, 0x8 ;  /* 0x00000006e606b211 */ /* 0x000fc600078040ff */
[----:B------:R-:W-:Y:S01]  /*1e90*/  @!P5 IMAD.IADD R13, R13, 0x1, R0 ;  /* 0x000000010d0dd824 */ /* 0x000fe200078e0200 */
[----:B------:R-:W-:Y:S01]  /*1ea0*/  @!P3 LEA.HI.X R7, R230, R7, R231, 0x8, P0 ;  /* 0x00000007e607b211 */ /* 0x000fe200000f44e7 */
[----:B------:R-:W-:-:S03]  /*1eb0*/  @!P1 IMAD.IADD R9, R9, 0x1, R24 ;  /* 0x0000000109099824 */ /* 0x000fc600078e0218 */
[----:B------:R-:W-:Y:S04]  /*1ec0*/  @!P5 LDGSTS.E.BYPASS.LTC128B.128 [R168+0x3000], desc[UR4][R12.64] ;  /* 0x030000000ca8dfae */ /* 0x000fe8000b981a04 */
[----:B------:R1:W-:Y:S04]  /*1ed0*/  @!P3 LDGSTS.E.BYPASS.LTC128B.128 [R168+0x3800], desc[UR4][R6.64] ;  /* 0x0380000006a8bfae */ /* 0x0003e8000b981a04 */
[----:B------:R2:W-:Y:S04]  /*1ee0*/  @!P2 LDGSTS.E.BYPASS.LTC128B.128 [R168+0x4000], desc[UR4][R10.64] ;  /* 0x040000000aa8afae */ /* 0x0005e8000b981a04 */
[----:B------:R2:W-:Y:S04]  /*1ef0*/  @!P1 LDGSTS.E.BYPASS.LTC128B.128 [R168+0x4800], desc[UR4][R8.64] ;  /* 0x0480000008a89fae */ /* 0x0005e8000b981a04 */
[----:B------:R-:W0:Y:S01]  /*1f00*/  LDGDEPBAR ;  /* 0x00000000000079af */ /* 0x000e220000000000 */
[----:B------:R-:W-:Y:S01]  /*1f10*/  IMAD R0, R53, R236, RZ ;  /* 0x000000ec35007224 */ /* 0x000fe200078e02ff */
[----:B------:R-:W-:-:S02]  /*1f20*/  ISETP.GE.AND P0, PT, R31, R22, PT ;  /* 0x000000161f00720c */ /* 0x000fc40003f06270 */
[----:B------:R-:W-:Y:S01]  /*1f30*/  ISETP.GE.AND P1, PT, R23, R22, PT ;  /* 0x000000161700720c */ /* 0x000fe20003f26270 */
[----:B-1----:R-:W-:Y:S01]  /*1f40*/  IMAD.WIDE.U32 R6, R236, R52, R20 ;  /* 0x00000034ec067225 */ /* 0x002fe200078e0014 */
[----:B------:R-:W-:-:S11]  /*1f50*/  DEPBAR.LE SB0, 0x0 ;  /* 0x000080000000791a */ /* 0x000fd60000000000 */
[----:B------:R-:W-:Y:S05]  /*1f60*/  WARPSYNC.ALL ;  /* 0x0000000000007948 */ /* 0x000fea0003800000 */
[----:B------:R-:W-:Y:S01]  /*1f70*/  IMAD.IADD R2, R7, 0x1, R0 ;  /* 0x0000000107027824 */ /* 0x000fe200078e0200 */
[----:B-----5:R-:W-:Y:S01]  /*1f80*/  LEA R188, P2, R6, R28, 0x1 ;  /* 0x0000001c06bc7211 */ /* 0x020fe200078408ff */
[----:B------:R-:W-:-:S03]  /*1f90*/  IMAD.SHL.U32 R0, R52, 0x20, RZ ;  /* 0x0000002034007824 */ /* 0x000fc600078e00ff */
[----:B------:R-:W-:Y:S02]  /*1fa0*/  LEA.HI.X R187, R6, R29, R2, 0x1, P2 ;  /* 0x0000001d06bb7211 */ /* 0x000fe400010f0c02 */
[----:B------:R-:W-:Y:S02]  /*1fb0*/  SHF.L.U64.HI R2, R52, 0x5, R53 ;  /* 0x0000000534027819 */ /* 0x000fe40000010235 */
[C---:B------:R-:W-:Y:S01]  /*1fc0*/  LEA R6, P2, R0.reuse, R188, 0x1 ;  /* 0x000000bc00067211 */ /* 0x040fe200078408ff */
[----:B--2---:R-:W-:Y:S02]  /*1fd0*/  @!P4 IMAD.MOV.U32 R8, RZ, RZ, R188 ;  /* 0x000000ffff08c224 */ /* 0x004fe400078e00bc */
[----:B------:R-:W-:Y:S01]  /*1fe0*/  @!P4 IMAD.MOV.U32 R9, RZ, RZ, R187 ;  /* 0x000000ffff09c224 */ /* 0x000fe200078e00bb */
[----:B------:R-:W-:Y:S01]  /*1ff0*/  BAR.SYNC.DEFER_BLOCKING 0x0 ;  /* 0x0000000000007b1d */ /* 0x000fe20000010000 */
[----:B------:R-:W-:Y:S02]  /*2000*/  LEA.HI.X R7, R0, R187, R2, 0x1, P2 ;  /* 0x000000bb00077211 */ /* 0x000fe400010f0c02 */
[----:B------:R-:W-:-:S02]  /*2010*/  ISETP.GE.AND P5, PT, R17, R22, PT ;  /* 0x000000161100720c */ /* 0x000fc40003fa6270 */
[-C--:B------:R-:W-:Y:S02]  /*2020*/  ISETP.GE.AND P6, PT, R18, R22.reuse, PT ;  /* 0x000000161200720c */ /* 0x080fe40003fc6270 */
[-C--:B------:R-:W-:Y:S02]  /*2030*/  ISETP.GE.AND P3, PT, R16, R22.reuse, PT ;  /* 0x000000161000720c */ /* 0x080fe40003f66270 */
[-C--:B------:R-:W-:Y:S01]  /*2040*/  ISETP.GE.AND P2, PT, R4, R22.reuse, PT ;  /* 0x000000160400720c */ /* 0x080fe20003f46270 */
[----:B------:R-:W-:Y:S01]  /*2050*/  @!PT LDS RZ, [RZ] ;  /* 0x00000000fffff984 */ /* 0x000fe20000000800 */
[----:B------:R-:W-:Y:S01]  /*2060*/  @!PT LDS RZ, [RZ] ;  /* 0x00000000fffff984 */ /* 0x000fe20000000800 */
[----:B------:R-:W-:Y:S01]  /*2070*/  @!PT LDS RZ, [RZ] ;  /* 0x00000000fffff984 */ /* 0x000fe20000000800 */
[----:B------:R1:W-:Y:S04]  /*2080*/  @!P4 LDGSTS.E.BYPASS.LTC128B.128 [R168+0x5000], desc[UR4][R8.64] ;  /* 0x0500000008a8cfae */ /* 0x0003e8000b981a04 */
[----:B------:R-:W-:Y:S01]  /*2090*/  @P4 STS.128 [R168+0x5000], RZ ;  /* 0x005000ffa8004388 */ /* 0x000fe20000000c00 */
[----:B------:R-:W-:-:S03]  /*20a0*/  ISETP.GE.AND P4, PT, R19, R22, PT ;  /* 0x000000161300720c */ /* 0x000fc60003f86270 */
[----:B------:R-:W-:Y:S04]  /*20b0*/  @P0 STS.128 [R168+0x5800], RZ ;  /* 0x005800ffa8000388 */ /* 0x000fe80000000c00 */
[----:B------:R-:W-:Y:S01]  /*20c0*/  @!PT LDS RZ, [RZ] ;  /* 0x00000000fffff984 */ /* 0x000fe20000000800 */
[----:B------:R-:W-:Y:S01]  /*20d0*/  @!PT LDS RZ, [RZ] ;  /* 0x00000000fffff984 */ /* 0x000fe20000000800 */
[----:B------:R-:W-:Y:S01]  /*20e0*/  @!PT LDS RZ, [RZ] ;  /* 0x00000000fffff984 */ /* 0x000fe20000000800 */
[----:B------:R2:W-:Y:S01]  /*20f0*/  @!P0 LDGSTS.E.BYPASS.LTC128B.128 [R168+0x5800], desc[UR4][R6.64] ;  /* 0x0580000006a88fae */ /* 0x0005e2000b981a04 */
[----:B------:R-:W-:Y:S02]  /*2100*/  @!P5 IMAD.MOV.U32 R12, RZ, RZ, R6 ;  /* 0x000000ffff0cd224 */ /* 0x000fe400078e0006 */
[----:B------:R-:W-:Y:S01]  /*2110*/  @!P5 IMAD.MOV.U32 R13, RZ, RZ, R7 ;  /* 0x000000ffff0dd224 */ /* 0x000fe200078e0007 */
[----:B------:R-:W-:Y:S01]  /*2120*/  @P1 STS.128 [R168+0x6000], RZ ;  /* 0x006000ffa8001388 */ /* 0x000fe20000000c00 */
[----:B-1----:R-:W-:-:S04]  /*2130*/  @!P1 LEA R8, P0, R52, R6, 0x6 ;  /* 0x0000000634089211 */ /* 0x002fc800078030ff */
[----:B------:R-:W-:Y:S01]  /*2140*/  @!P1 LEA.HI.X R9, R52, R7, R53, 0x6, P0 ;  /* 0x0000000734099211 */ /* 0x000fe200000f3435 */
[----:B------:R-:W-:Y:S01]  /*2150*/  @!P5 IMAD R0, R53, 0xc0, RZ ;  /* 0x000000c03500d824 */ /* 0x000fe200078e02ff */
[----:B------:R-:W-:-:S03]  /*2160*/  @!P3 MOV R10, R6 ;  /* 0x00000006000ab202 */ /* 0x000fc60000000f00 */
[----:B------:R-:W-:Y:S01]  /*2170*/  @!PT LDS RZ, [RZ] ;  /* 0x00000000fffff984 */ /* 0x000fe20000000800 */
[----:B------:R-:W-:Y:S01]  /*2180*/  @!PT LDS RZ, [RZ] ;  /* 0x00000000fffff984 */ /* 0x000fe20000000800 */
[----:B------:R-:W-:Y:S01]  /*2190*/  @!PT LDS RZ, [RZ] ;  /* 0x00000000fffff984 */ /* 0x000fe20000000800 */
[----:B------:R1:W-:Y:S01]  /*21a0*/  @!P1 LDGSTS.E.BYPASS.LTC128B.128 [R168+0x6000], desc[UR4][R8.64] ;  /* 0x0600000008a89fae */ /* 0x0003e2000b981a04 */
[C---:B------:R-:W-:Y:S01]  /*21b0*/  @!P6 LEA R16, P1, R52.reuse, R6, 0x7 ;  /* 0x000000063410e211 */ /* 0x040fe200078238ff */
[----:B------:R-:W-:Y:S02]  /*21c0*/  @!P3 IMAD.MOV.U32 R11, RZ, RZ, R7 ;  /* 0x000000ffff0bb224 */ /* 0x000fe400078e0007 */
[C---:B------:R-:W-:Y:S01]  /*21d0*/  @!P5 IMAD.WIDE.U32 R12, R52.reuse, 0xc0, R12 ;  /* 0x000000c0340cd825 */ /* 0x040fe200078e000c */
[----:B------:R-:W-:-:S03]  /*21e0*/  @!P6 LEA.HI.X R17, R52, R7, R53, 0x7, P1 ;  /* 0x000000073411e211 */ /* 0x000fc600008f3c35 */
[----:B------:R-:W-:Y:S01]  /*21f0*/  @!P2 IMAD.MOV.U32 R14, RZ, RZ, R6 ;  /* 0x000000ffff0ea224 */ /* 0x000fe200078e0006 */
[C---:B--2---:R-:W-:Y:S01]  /*2200*/  @!P4 LEA R6, P0, R52.reuse, R6, 0x8 ;  /* 0x000000063406c211 */ /* 0x044fe200078040ff */
[----:B------:R-:W-:Y:S02]  /*2210*/  @!P2 IMAD.MOV.U32 R15, RZ, RZ, R7 ;  /* 0x000000ffff0fa224 */ /* 0x000fe400078e0007 */
[----:B------:R-:W-:Y:S02]  /*2220*/  @!P3 IMAD R2, R53, 0x140, RZ ;  /* 0x000001403502b824 */ /* 0x000fe400078e02ff */
[C---:B------:R-:W-:Y:S01]  /*2230*/  @!P3 IMAD.WIDE.U32 R10, R52.reuse, 0x140, R10 ;  /* 0x00000140340ab825 */ /* 0x040fe200078e000a */
[----:B------:R-:W-:Y:S01]  /*2240*/  @!P4 LEA.HI.X R7, R52, R7, R53, 0x8, P0 ;  /* 0x000000073407c211 */ /* 0x000fe200000f4435 */
[----:B------:R-:W-:Y:S02]  /*2250*/  @P6 STS.128 [R168+0x6800], RZ ;  /* 0x006800ffa8006388 */ /* 0x000fe40000000c00 */
[----:B------:R-:W-:-:S02]  /*2260*/  @!P5 IMAD.IADD R13, R13, 0x1, R0 ;  /* 0x000000010d0dd824 */ /* 0x000fc400078e0200 */
[----:B------:R-:W-:Y:S01]  /*2270*/  @!P2 IMAD R4, R53, 0x180, RZ ;  /* 0x000001803504a824 */ /* 0x000fe200078e02ff */
[----:B------:R-:W-:Y:S01]  /*2280*/  @!PT LDS RZ, [RZ] ;  /* 0x00000000fffff984 */ /* 0x000fe20000000800 */
[----:B------:R-:W-:Y:S01]  /*2290*/  @!PT LDS RZ, [RZ] ;  /* 0x00000000fffff984 */ /* 0x000fe20000000800 */
[----:B------:R-:W-:Y:S01]  /*22a0*/  @!PT LDS RZ, [RZ] ;  /* 0x00000000fffff984 */ /* 0x000fe20000000800 */
[----:B------:R-:W-:Y:S01]  /*22b0*/  @!P6 LDGSTS.E.BYPASS.LTC128B.128 [R168+0x6800], desc[UR4][R16.64] ;  /* 0x0680000010a8efae */ /* 0x000fe2000b981a04 */
[----:B------:R-:W-:-:S03]  /*22c0*/  @!P2 IMAD.WIDE.U32 R14, R52, 0x180, R14 ;  /* 0x00000180340ea825 */ /* 0x000fc600078e000e */
[----:B------:R-:W-:Y:S01]  /*22d0*/  @P5 STS.128 [R168+0x7000], RZ ;  /* 0x007000ffa8005388 */ /* 0x000fe20000000c00 */
[----:B------:R-:W-:Y:S02]  /*22e0*/  @!P3 IMAD.IADD R11, R11, 0x1, R2 ;  /* 0x000000010b0bb824 */ /* 0x000fe400078e0202 */
[----:B-1----:R-:W-:Y:S01]  /*22f0*/  @!P2 IMAD.IADD R9, R15, 0x1, R4 ;  /* 0x000000010f09a824 */ /* 0x002fe200078e0204 */
[----:B------:R-:W-:Y:S01]  /*2300*/  @!PT LDS RZ, [RZ] ;  /* 0x00000000fffff984 */ /* 0x000fe20000000800 */
[----:B------:R-:W-:Y:S01]  /*2310*/  @!PT LDS RZ, [RZ] ;  /* 0x00000000fffff984 */ /* 0x000fe20000000800 */
[----:B------:R-:W-:Y:S01]  /*2320*/  @!PT LDS RZ, [RZ] ;  /* 0x00000000fffff984 */ /* 0x000fe20000000800 */
[----:B------:R-:W-:Y:S01]  /*2330*/  @!P5 LDGSTS.E.BYPASS.LTC128B.128 [R168+0x7000], desc[UR4][R12.64] ;  /* 0x070000000ca8dfae */ /* 0x000fe2000b981a04 */
[----:B------:R-:W-:-:S03]  /*2340*/  @!P2 IMAD.MOV.U32 R8, RZ, RZ, R14 ;  /* 0x000000ffff08a224 */ /* 0x000fc600078e000e */
        /* <DEDUP_REMOVED lines=15> */
[----:B------:R-:W3:Y:S01]  /*2440*/  LD.E R4, desc[UR4][R134.64+0x18c] ;  /* 0x00018c0486047980 */ /* 0x000ee2000c101900 */
[C---:B------:R-:W-:Y:S01]  /*2450*/  IMAD.SHL.U32 R209, R167.reuse, 0x20, RZ ;  /* 0x00000020a7d17824 */ /* 0x040fe200078e00ff */
[----:B------:R-:W-:Y:S01]  /*2460*/  SHF.R.U32.HI R0, RZ, 0x1, R167 ;  /* 0x00000001ff007819 */ /* 0x000fe200000116a7 */
[----:B------:R-:W-:Y:S01]  /*2470*/  IMAD.MOV.U32 R142, RZ, RZ, 0x20 ;  /* 0x00000020ff8e7424 */ /* 0x000fe200078e00ff */
[C---:B------:R-:W-:Y:S01]  /*2480*/  LOP3.LUT P0, RZ, R167.reuse, 0x4, RZ, 0xc0, !PT ;  /* 0x00000004a7ff7812 */ /* 0x040fe2000780c0ff */
[----:B------:R-:W0:Y:S01]  /*2490*/  LDGDEPBAR ;  /* 0x00000000000079af */ /* 0x000e220000000000 */
[----:B-1----:R-:W-:Y:S01]  /*24a0*/  IMAD.SHL.U32 R7, R167, 0x4, RZ ;  /* 0x00000004a7077824 */ /* 0x002fe200078e00ff */
[----:B------:R-:W-:-:S04]  /*24b0*/  LOP3.LUT R6, R209, 0xc0, RZ, 0xc0, !PT ;  /* 0x000000c0d1067812 */ /* 0x000fc800078ec0ff */
[----:B------:R-:W-:Y:S02]  /*24c0*/  LOP3.LUT R7, R7, 0x18, RZ, 0xc0, !PT ;  /* 0x0000001807077812 */ /* 0x000fe400078ec0ff */
[----:B------:R-:W-:Y:S01]  /*24d0*/  LOP3.LUT R0, R6, 0x8, R0, 0xf8, !PT ;  /* 0x0000000806007812 */ /* 0x000fe200078ef800 */
[----:B--2---:R-:W-:-:S05]  /*24e0*/  IMAD.SHL.U32 R8, R167, 0x10, RZ ;  /* 0x00000010a7087824 */ /* 0x004fca00078e00ff */
[C---:B------:R-:W-:Y:S02]  /*24f0*/  LOP3.LUT R2, R8.reuse, 0x3e00, RZ, 0xc0, !PT ;  /* 0x00003e0008027812 */ /* 0x040fe400078ec0ff */
[----:B------:R-:W-:Y:S02]  /*2500*/  LOP3.LUT R8, R8, 0x100, RZ, 0xc0, !PT ;  /* 0x0000010008087812 */ /* 0x000fe400078ec0ff */
[--C-:B------:R-:W-:Y:S02]  /*2510*/  LOP3.LUT R2, R2, 0x20, R209.reuse, 0xf8, !PT ;  /* 0x0000002002027812 */ /* 0x100fe400078ef8d1 */
[----:B------:R-:W-:Y:S02]  /*2520*/  LOP3.LUT R165, R0, R7, RZ, 0x3c, !PT ;  /* 0x0000000700a57212 */ /* 0x000fe400078e3cff */
[----:B------:R-:W-:Y:S02]  /*2530*/  LOP3.LUT R2, R2, 0x100, R209, 0xf8, !PT ;  /* 0x0000010002027812 */ /* 0x000fe400078ef8d1 */
[----:B------:R-:W-:-:S02]  /*2540*/  LOP3.LUT R6, R6, 0x8, R167, 0xf8, !PT ;  /* 0x0000000806067812 */ /* 0x000fc400078ef8a7 */
[----:B------:R-:W-:Y:S02]  /*2550*/  LOP3.LUT R0, R8, 0x20, R209, 0xf8, !PT ;  /* 0x0000002008007812 */ /* 0x000fe400078ef8d1 */
[----:B------:R-:W-:Y:S02]  /*2560*/  LOP3.LUT R2, R2, R165, RZ, 0xfc, !PT ;  /* 0x000000a502027212 */ /* 0x000fe400078efcff */
[----:B------:R-:W-:-:S03]  /*2570*/  LOP3.LUT R0, R0, R6, R7, 0xf6, !PT ;  /* 0x0000000600007212 */ /* 0x000fc600078ef607 */
[----:B------:R-:W-:Y:S01]  /*2580*/  IMAD R166, R2, 0x2, R3 ;  /* 0x0000000202a67824 */ /* 0x000fe200078e0203 */
[----:B------:R-:W-:-:S04]  /*2590*/  LEA R164, R0, R3, 0x1 ;  /* 0x0000000300a47211 */ /* 0x000fc800078e08ff */
[----:B------:R-:W-:Y:S04]  /*25a0*/  LDSM.16.M88.4 R12, [R166] ;  /* 0x00000000a60c783b */ /* 0x000fe80000000200 */
[----:B------:R-:W1:Y:S01]  /*25b0*/  LDSM.16.M88.4 R20, [R164+0x1000] ;  /* 0x00100000a414783b */ /* 0x000e620000000200 */
[----:B------:R-:W-:-:S03]  /*25c0*/  SEL R142, R142, 0xffffffe0, !P0 ;  /* 0xffffffe08e8e7807 */ /* 0x000fc60004000000 */
[----:B------:R-:W-:Y:S02]  /*25d0*/  LDSM.16.M88.4 R32, [R164+0x1400] ;  /* 0x00140000a420783b */ /* 0x000fe40000000200 */
[--C-:B------:R-:W-:Y:S02]  /*25e0*/  IMAD.IADD R0, R166, 0x1, R142.reuse ;  /* 0x00000001a6007824 */ /* 0x100fe400078e028e */
[----:B------:R-:W-:Y:S01]  /*25f0*/  IMAD.IADD R2, R164, 0x1, R142 ;  /* 0x00000001a4027824 */ /* 0x000fe200078e028e */
[----:B------:R-:W-:Y:S04]  /*2600*/  LDSM.16.M88.4 R40, [R164+0x1800] ;  /* 0x00180000a428783b */ /* 0x000fe80000000200 */
[----:B------:R-:W-:Y:S04]  /*2610*/  LDSM.16.M88.4 R8, [R0] ;  /* 0x000000000008783b */ /* 0x000fe80000000200 */
[----:B------:R-:W2:Y:S04]  /*2620*/  LDSM.16.M88.4 R28, [R2+0x1000] ;  /* 0x00100000021c783b */ /* 0x000ea80000000200 */
[----:B------:R-:W4:Y:S04]  /*2630*/  LDSM.16.M88.4 R36, [R2+0x1400] ;  /* 0x001400000224783b */ /* 0x000f280000000200 */
[----:B------:R-:W-:Y:S01]  /*2640*/  LDSM.16.M88.4 R44, [R164+0x1c00] ;  /* 0x001c0000a42c783b */ /* 0x000fe20000000200 */
[----:B-1----:R-:W-:-:S15]  /*2650*/  HMMA.16816.F32.BF16 R16, R12, R20, RZ ;  /* 0x000000140c10723c */ /* 0x002fde00000418ff */
[----:B------:R-:W-:-:S05]  /*2660*/  NOP ;  /* 0x0000000000007918 */ /* 0x000fca0000000000 */
[----:B--2---:R-:W-:Y:S08]  /*2670*/  HMMA.16816.F32.BF16 R24, R8, R28, R16 ;  /* 0x0000001c0818723c */ /* 0x004ff00000041810 */
[C---:B------:R-:W-:Y:S08]  /*2680*/  HMMA.16816.F32.BF16 R16, R12.reuse, R22, RZ ;  /* 0x000000160c10723c */ /* 0x040ff000000418ff */
[----:B------:R-:W-:-:S12]  /*2690*/  HMMA.16816.F32.BF16 R20, R12, R32, RZ ;  /* 0x000000200c14723c */ /* 0x000fd800000418ff */
[----:B------:R-:W-:Y:S08]  /*26a0*/  HMMA.16816.F32.BF16 R28, R8, R30, R16 ;  /* 0x0000001e081c723c */ /* 0x000ff00000041810 */
[----:B------:R-:W-:Y:S01]  /*26b0*/  HMMA.16816.F32.BF16 R16, R12, R34, RZ ;  /* 0x000000220c10723c */ /* 0x000fe200000418ff */
[----:B------:R-:W1:-:S15]  /*26c0*/  LDSM.16.M88.4 R32, [R2+0x1800] ;  /* 0x001800000220783b */ /* 0x000e5e0000000200 */
[----:B------:R-:W-:-:S04]  /*26d0*/  NOP ;  /* 0x0000000000007918 */ /* 0x000fc80000000000 */
[----:B----4-:R-:W-:Y:S01]  /*26e0*/  HMMA.16816.F32.BF16 R16, R8, R38, R16 ;  /* 0x000000260810723c */ /* 0x010fe20000041810 */
[-C--:B---3--:R-:W-:Y:S01]  /*26f0*/  FMUL.FTZ R0, R26, R4.reuse ;  /* 0x000000041a007220 */ /* 0x088fe20000410000 */
[-C--:B------:R-:W-:Y:S01]  /*2700*/  FMUL.FTZ R24, R24, R4.reuse ;  /* 0x0000000418187220 */ /* 0x080fe20000410000 */
[-C--:B------:R-:W-:Y:S02]  /*2710*/  FMUL.FTZ R25, R25, R4.reuse ;  /* 0x0000000419197220 */ /* 0x080fe40000410000 */
[----:B------:R2:W3:Y:S08]  /*2720*/  MUFU.TANH R79, R0 ;  /* 0x00000000004f7308 */ /* 0x0004f00000002400 */
[----:B------:R-:W4:Y:S01]  /*2730*/  MUFU.TANH R91, R24 ;  /* 0x00000018005b7308 */ /* 0x000f220000002400 */
[----:B--2---:R-:W-:-:S07]  /*2740*/  FMUL.FTZ R0, R27, R4 ;  /* 0x000000041b007220 */ /* 0x004fce0000410000 */
[----:B------:R2:W-:Y:S08]  /*2750*/  MUFU.TANH R90, R25 ;  /* 0x00000019005a7308 */ /* 0x0005f00000002400 */
[----:B------:R1:W4:Y:S01]  /*2760*/  MUFU.TANH R78, R0 ;  /* 0x00000000004e7308 */ /* 0x0003220000002400 */
[----:B--2---:R-:W-:Y:S01]  /*2770*/  HMMA.16816.F32.BF16 R24, R8, R36, R20 ;  /* 0x000000240818723c */ /* 0x004fe20000041814 */
[----:B------:R-:W2:Y:S01]  /*2780*/  LDSM.16.M88.4 R36, [R2+0x1c00] ;  /* 0x001c00000224783b */ /* 0x000ea20000000200 */
[----:B-1----:R-:W-:-:S05]  /*2790*/  FMUL.FTZ R0, R28, R4 ;  /* 0x000000041c007220 */ /* 0x002fca0000410000 */
[----:B------:R1:W-:Y:S01]  /*27a0*/  MUFU.TANH R92, R0 ;  /* 0x00000000005c7308 */ /* 0x0003e20000002400 */
[----:B------:R-:W-:Y:S01]  /*27b0*/  HMMA.16816.F32.BF16 R20, R12, R40, RZ ;  /* 0x000000280c14723c */ /* 0x000fe200000418ff */
[----:B-1----:R-:W-:-:S06]  /*27c0*/  FMUL.FTZ R0, R29, R4 ;  /* 0x000000041d007220 */ /* 0x002fcc0000410000 */
[----:B------:R1:W-:Y:S01]  /*27d0*/  MUFU.TANH R95, R0 ;  /* 0x00000000005f7308 */ /* 0x0003e20000002400 */
[-C--:B------:R-:W-:Y:S01]  /*27e0*/  FMUL.FTZ R17, R17, R4.reuse ;  /* 0x0000000411117220 */ /* 0x080fe20000410000 */
[-C--:B------:R-:W-:Y:S01]  /*27f0*/  FMUL.FTZ R18, R18, R4.reuse ;  /* 0x0000000412127220 */ /* 0x080fe20000410000 */
[-C--:B------:R-:W-:Y:S01]  /*2800*/  FMUL.FTZ R19, R19, R4.reuse ;  /* 0x0000000413137220 */ /* 0x080fe20000410000 */
[----:B-1----:R-:W-:-:S04]  /*2810*/  FMUL.FTZ R0, R30, R4 ;  /* 0x000000041e007220 */ /* 0x002fc80000410000 */
[----:B------:R1:W4:Y:S02]  /*2820*/  MUFU.TANH R77, R0 ;  /* 0x00000000004d7308 */ /* 0x0003240000002400 */
[----:B-1----:R-:W-:-:S06]  /*2830*/  FMUL.FTZ R0, R31, R4 ;  /* 0x000000041f007220 */ /* 0x002fcc0000410000 */
[----:B------:R1:W4:Y:S01]  /*2840*/  MUFU.TANH R82, R0 ;  /* 0x0000000000527308 */ /* 0x0003220000002400 */
[----:B------:R-:W-:Y:S07]  /*2850*/  HMMA.16816.F32.BF16 R28, R8, R32, R20 ;  /* 0x00000020081c723c */ /* 0x000fee0000041814 */
[----:B------:R-:W-:Y:S01]  /*2860*/  MUFU.TANH R94, R17 ;  /* 0x00000011005e7308 */ /* 0x000fe20000002400 */
[----:B-1----:R-:W-:-:S07]  /*2870*/  FMUL.FTZ R0, R24, R4 ;  /* 0x0000000418007220 */ /* 0x002fce0000410000 */
[----:B------:R-:W-:Y:S01]  /*2880*/  MUFU.TANH R76, R18 ;  /* 0x00000012004c7308 */ /* 0x000fe20000002400 */
[----:B------:R-:W-:Y:S01]  /*2890*/  HMMA.16816.F32.BF16 R20, R12, R42, RZ ;  /* 0x0000002a0c14723c */ /* 0x000fe200000418ff */
[----:B------:R-:W1:Y:S06]  /*28a0*/  LDSM.16.M88.4 R40, [R164+0x2000] ;  /* 0x00200000a428783b */ /* 0x000e6c0000000200 */
[----:B------:R3:W-:Y:S08]  /*28b0*/  MUFU.TANH R97, R0 ;  /* 0x0000000000617308 */ /* 0x0007f00000002400 */
[----:B------:R2:W-:Y:S01]  /*28c0*/  MUFU.TANH R75, R19 ;  /* 0x00000013004b7308 */ /* 0x0005e20000002400 */
[----:B---3--:R-:W-:-:S02]  /*28d0*/  FMUL.FTZ R0, R16, R4 ;  /* 0x0000000410007220 */ /* 0x008fc40000410000 */
[----:B--2---:R-:W-:Y:S01]  /*28e0*/  HMMA.16816.F32.BF16 R16, R12, R44, RZ ;  /* 0x0000002c0c10723c */ /* 0x004fe200000418ff */
[-C--:B------:R-:W-:Y:S01]  /*28f0*/  FMUL.FTZ R25, R25, R4.reuse ;  /* 0x0000000419197220 */ /* 0x080fe20000410000 */
[-C--:B------:R-:W-:Y:S01]  /*2900*/  FMUL.FTZ R26, R26, R4.reuse ;  /* 0x000000041a1a7220 */ /* 0x080fe20000410000 */
[-C--:B------:R-:W-:Y:S02]  /*2910*/  FMUL.FTZ R27, R27, R4.reuse ;  /* 0x000000041b1b7220 */ /* 0x080fe40000410000 */
[----:B------:R-:W-:Y:S08]  /*2920*/  MUFU.TANH R96, R25 ;  /* 0x0000001900607308 */ /* 0x000ff00000002400 */
[----:B------:R-:W2:Y:S07]  /*2930*/  MUFU.TANH R81, R26 ;  /* 0x0000001a00517308 */ /* 0x000eae0000002400 */
[----:B------:R-:W-:Y:S01]  /*2940*/  HMMA.16816.F32.BF16 R16, R8, R36, R16 ;  /* 0x000000240810723c */ /* 0x000fe20000041810 */
[----:B------:R3:W2:Y:S01]  /*2950*/  MUFU.TANH R80, R27 ;  /* 0x0000001b00507308 */ /* 0x0006a20000002400 */
[----:B------:R-:W-:-:S06]  /*2960*/  FMUL.FTZ R28, R28, R4 ;  /* 0x000000041c1c7220 */ /* 0x000fcc0000410000 */
[----:B---3--:R-:W-:Y:S01]  /*2970*/  HMMA.16816.F32.BF16 R24, R8, R34, R20 ;  /* 0x000000220818723c */ /* 0x008fe20000041814 */
[----:B------:R-:W3:Y:S07]  /*2980*/  LDSM.16.M88.4 R32, [R2+0x2000] ;  /* 0x002000000220783b */ /* 0x000eee0000000200 */
[----:B------:R-:W-:Y:S01]  /*2990*/  HMMA.16816.F32.BF16 R20, R12, R46, RZ ;  /* 0x0000002e0c14723c */ /* 0x000fe200000418ff */
[----:B------:R-:W4:Y:S01]  /*29a0*/  LDSM.16.M88.4 R44, [R164+0x2400] ;  /* 0x00240000a42c783b */ /* 0x000f220000000200 */
[----:B------:R1:W2:Y:S01]  /*29b0*/  MUFU.TANH R93, R0 ;  /* 0x00000000005d7308 */ /* 0x0002a20000002400 */
[-C--:B------:R-:W-:Y:S01]  /*29c0*/  FMUL.FTZ R29, R29, R4.reuse ;  /* 0x000000041d1d7220 */ /* 0x080fe20000410000 */
[-C--:B------:R-:W-:Y:S01]  /*29d0*/  FMUL.FTZ R30, R30, R4.reuse ;  /* 0x000000041e1e7220 */ /* 0x080fe20000410000 */
[-C--:B------:R-:W-:Y:S01]  /*29e0*/  FMUL.FTZ R31, R31, R4.reuse ;  /* 0x000000041f1f7220 */ /* 0x080fe20000410000 */
[-C--:B------:R-:W-:Y:S01]  /*29f0*/  FMUL.FTZ R16, R16, R4.reuse ;  /* 0x0000000410107220 */ /* 0x080fe20000410000 */
[----:B------:R-:W-:-:S03]  /*2a00*/  FMUL.FTZ R17, R17, R4 ;  /* 0x0000000411117220 */ /* 0x000fc60000410000 */
[----:B------:R-:W-:Y:S01]  /*2a10*/  MUFU.TANH R99, R28 ;  /* 0x0000001c00637308 */ /* 0x000fe20000002400 */
[----:B-1----:R-:W-:-:S07]  /*2a20*/  FMUL.FTZ R0, R18, R4 ;  /* 0x0000000412007220 */ /* 0x002fce0000410000 */
[----:B------:R-:W-:Y:S08]  /*2a30*/  MUFU.TANH R101, R29 ;  /* 0x0000001d00657308 */ /* 0x000ff00000002400 */
[----:B------:R-:W1:Y:S08]  /*2a40*/  MUFU.TANH R74, R30 ;  /* 0x0000001e004a7308 */ /* 0x000e700000002400 */
[----:B------:R2:W1:Y:S08]  /*2a50*/  MUFU.TANH R73, R31 ;  /* 0x0000001f00497308 */ /* 0x0004700000002400 */
[----:B------:R3:W-:Y:S08]  /*2a60*/  MUFU.TANH R70, R0 ;  /* 0x0000000000467308 */ /* 0x0007f00000002400 */
[----:B------:R-:W-:Y:S01]  /*2a70*/  MUFU.TANH R106, R16 ;  /* 0x00000010006a7308 */ /* 0x000fe20000002400 */
[----:B--2---:R-:W-:Y:S01]  /*2a80*/  HMMA.16816.F32.BF16 R28, R8, R38, R20 ;  /* 0x00000026081c723c */ /* 0x004fe20000041814 */
[-C--:B------:R-:W-:Y:S01]  /*2a90*/  FMUL.FTZ R24, R24, R4.reuse ;  /* 0x0000000418187220 */ /* 0x080fe20000410000 */
[-C--:B------:R-:W-:Y:S01]  /*2aa0*/  FMUL.FTZ R25, R25, R4.reuse ;  /* 0x0000000419197220 */ /* 0x080fe20000410000 */
[-C--:B------:R-:W-:Y:S01]  /*2ab0*/  FMUL.FTZ R26, R26, R4.reuse ;  /* 0x000000041a1a7220 */ /* 0x080fe20000410000 */
[-C--:B------:R-:W-:Y:S01]  /*2ac0*/  FMUL.FTZ R27, R27, R4.reuse ;  /* 0x000000041b1b7220 */ /* 0x080fe20000410000 */
[----:B------:R-:W-:Y:S02]  /*2ad0*/  LDSM.16.M88.4 R36, [R2+0x2800] ;  /* 0x002800000224783b */ /* 0x000fe40000000200 */
[----:B------:R2:W-:Y:S01]  /*2ae0*/  MUFU.TANH R105, R17 ;  /* 0x0000001100697308 */ /* 0x0005e20000002400 */
[-C--:B---3--:R-:W-:Y:S01]  /*2af0*/  FMUL.FTZ R0, R19, R4.reuse ;  /* 0x0000000413007220 */ /* 0x088fe20000410000 */
[C---:B------:R-:W-:Y:S08]  /*2b00*/  HMMA.16816.F32.BF16 R20, R12.reuse, R40, RZ ;  /* 0x000000280c14723c */ /* 0x040ff000000418ff */
[----:B--2---:R-:W-:Y:S01]  /*2b10*/  HMMA.16816.F32.BF16 R16, R12, R42, RZ ;  /* 0x0000002a0c10723c */ /* 0x004fe200000418ff */
[----:B------:R-:W2:Y:S01]  /*2b20*/  LDSM.16.M88.4 R40, [R2+0x2400] ;  /* 0x002400000228783b */ /* 0x000ea20000000200 */
[----:B------:R-:W-:Y:S08]  /*2b30*/  MUFU.TANH R103, R24 ;  /* 0x0000001800677308 */ /* 0x000ff00000002400 */
[----:B------:R-:W-:Y:S08]  /*2b40*/  MUFU.TANH R104, R25 ;  /* 0x0000001900687308 */ /* 0x000ff00000002400 */
[----:B------:R-:W3:Y:S08]  /*2b50*/  MUFU.TANH R72, R26 ;  /* 0x0000001a00487308 */ /* 0x000ef00000002400 */
[----:B------:R4:W3:Y:S08]  /*2b60*/  MUFU.TANH R71, R27 ;  /* 0x0000001b00477308 */ /* 0x0008f00000002400 */
[----:B------:R1:W3:Y:S01]  /*2b70*/  MUFU.TANH R68, R0 ;  /* 0x0000000000447308 */ /* 0x0002e20000002400 */
[----:B----4-:R-:W-:Y:S08]  /*2b80*/  HMMA.16816.F32.BF16 R24, R8, R32, R20 ;  /* 0x000000200818723c */ /* 0x010ff00000041814 */
[----:B------:R-:W-:Y:S01]  /*2b90*/  HMMA.16816.F32.BF16 R20, R12, R44, RZ ;  /* 0x0000002c0c14723c */ /* 0x000fe200000418ff */
[----:B-1----:R-:W-:-:S04]  /*2ba0*/  FMUL.FTZ R0, R28, R4 ;  /* 0x000000041c007220 */ /* 0x002fc80000410000 */
[----:B------:R1:W-:Y:S03]  /*2bb0*/  MUFU.TANH R107, R0 ;  /* 0x00000000006b7308 */ /* 0x0003e60000002400 */
[----:B------:R-:W-:Y:S01]  /*2bc0*/  HMMA.16816.F32.BF16 R16, R8, R34, R16 ;  /* 0x000000220810723c */ /* 0x000fe20000041810 */
[----:B------:R-:W4:Y:S01]  /*2bd0*/  LDSM.16.M88.4 R32, [R164+0x2800] ;  /* 0x00280000a420783b */ /* 0x000f220000000200 */
[----:B-1----:R-:W-:-:S04]  /*2be0*/  FMUL.FTZ R0, R29, R4 ;  /* 0x000000041d007220 */ /* 0x002fc80000410000 */
[----:B------:R1:W-:Y:S02]  /*2bf0*/  MUFU.TANH R108, R0 ;  /* 0x00000000006c7308 */ /* 0x0003e40000002400 */
[----:B-1----:R-:W-:-:S06]  /*2c00*/  FMUL.FTZ R0, R30, R4 ;  /* 0x000000041e007220 */ /* 0x002fcc0000410000 */
[----:B------:R1:W3:Y:S02]  /*2c10*/  MUFU.TANH R66, R0 ;  /* 0x0000000000427308 */ /* 0x0002e40000002400 */
[-C--:B-1----:R-:W-:Y:S02]  /*2c20*/  FMUL.FTZ R0, R31, R4.reuse ;  /* 0x000000041f007220 */ /* 0x082fe40000410000 */
[----:B--2---:R-:W-:Y:S08]  /*2c30*/  HMMA.16816.F32.BF16 R28, R8, R40, R20 ;  /* 0x00000028081c723c */ /* 0x004ff00000041814 */
[----:B------:R-:W-:Y:S01]  /*2c40*/  HMMA.16816.F32.BF16 R20, R12, R46, RZ ;  /* 0x0000002e0c14723c */ /* 0x000fe200000418ff */
[-C--:B------:R-:W-:Y:S01]  /*2c50*/  FMUL.FTZ R25, R25, R4.reuse ;  /* 0x0000000419197220 */ /* 0x080fe20000410000 */
[-C--:B------:R-:W-:Y:S01]  /*2c60*/  FMUL.FTZ R26, R26, R4.reuse ;  /* 0x000000041a1a7220 */ /* 0x080fe20000410000 */
[-C--:B------:R-:W-:Y:S01]  /*2c70*/  FMUL.FTZ R27, R27, R4.reuse ;  /* 0x000000041b1b7220 */ /* 0x080fe20000410000 */
[----:B------:R1:W2:Y:S01]  /*2c80*/  MUFU.TANH R65, R0 ;  /* 0x0000000000417308 */ /* 0x0002a20000002400 */
[-C--:B------:R-:W-:Y:S01]  /*2c90*/  FMUL.FTZ R17, R17, R4.reuse ;  /* 0x0000000411117220 */ /* 0x080fe20000410000 */
[-C--:B------:R-:W-:Y:S01]  /*2ca0*/  FMUL.FTZ R18, R18, R4.reuse ;  /* 0x0000000412127220 */ /* 0x080fe20000410000 */
[-C--:B------:R-:W-:Y:S01]  /*2cb0*/  FMUL.FTZ R19, R19, R4.reuse ;  /* 0x0000000413137220 */ /* 0x080fe20000410000 */
[----:B------:R-:W-:Y:S04]  /*2cc0*/  LDSM.16.M88.4 R44, [R164+0x3000] ;  /* 0x00300000a42c783b */ /* 0x000fe80000000200 */
[----:B------:R-:W-:Y:S08]  /*2cd0*/  MUFU.TANH R109, R25 ;  /* 0x00000019006d7308 */ /* 0x000ff00000002400 */
[----:B------:R-:W2:Y:S01]  /*2ce0*/  MUFU.TANH R64, R26 ;  /* 0x0000001a00407308 */ /* 0x000ea20000002400 */
[----:B-1----:R-:W-:-:S07]  /*2cf0*/  FMUL.FTZ R0, R24, R4 ;  /* 0x0000000418007220 */ /* 0x002fce0000410000 */
[----:B------:R1:W-:Y:S02]  /*2d00*/  MUFU.TANH R63, R27 ;  /* 0x0000001b003f7308 */ /* 0x0003e40000002400 */
[----:B-1----:R-:W-:Y:S01]  /*2d10*/  HMMA.16816.F32.BF16 R24, R8, R42, R20 ;  /* 0x0000002a0818723c */ /* 0x002fe20000041814 */
[----:B------:R-:W1:Y:S05]  /*2d20*/  LDSM.16.M88.4 R40, [R164+0x2c00] ;  /* 0x002c0000a428783b */ /* 0x000e6a0000000200 */
[----:B------:R4:W2:Y:S08]  /*2d30*/  MUFU.TANH R110, R0 ;  /* 0x00000000006e7308 */ /* 0x0008b00000002400 */
[----:B------:R-:W-:Y:S08]  /*2d40*/  MUFU.TANH R112, R17 ;  /* 0x0000001100707308 */ /* 0x000ff00000002400 */
[----:B------:R-:W2:Y:S01]  /*2d50*/  MUFU.TANH R62, R18 ;  /* 0x00000012003e7308 */ /* 0x000ea20000002400 */
[----:B----4-:R-:W-:-:S07]  /*2d60*/  FMUL.FTZ R0, R16, R4 ;  /* 0x0000000410007220 */ /* 0x010fce0000410000 */
[----:B------:R4:W-:Y:S01]  /*2d70*/  MUFU.TANH R61, R19 ;  /* 0x00000013003d7308 */ /* 0x0009e20000002400 */
[C---:B------:R-:W-:Y:S08]  /*2d80*/  HMMA.16816.F32.BF16 R20, R12.reuse, R34, RZ ;  /* 0x000000220c14723c */ /* 0x040ff000000418ff */
[----:B----4-:R-:W-:Y:S01]  /*2d90*/  HMMA.16816.F32.BF16 R16, R12, R32, RZ ;  /* 0x000000200c10723c */ /* 0x010fe200000418ff */
[----:B------:R-:W4:Y:S01]  /*2da0*/  LDSM.16.M88.4 R32, [R2+0x2c00] ;  /* 0x002c00000220783b */ /* 0x000f220000000200 */
[-C--:B------:R-:W-:Y:S01]  /*2db0*/  FMUL.FTZ R28, R28, R4.reuse ;  /* 0x000000041c1c7220 */ /* 0x080fe20000410000 */
[-C--:B------:R-:W-:Y:S01]  /*2dc0*/  FMUL.FTZ R29, R29, R4.reuse ;  /* 0x000000041d1d7220 */ /* 0x080fe20000410000 */
[-C--:B------:R-:W-:Y:S01]  /*2dd0*/  FMUL.FTZ R30, R30, R4.reuse ;  /* 0x000000041e1e7220 */ /* 0x080fe20000410000 */
[-C--:B------:R-:W-:Y:S01]  /*2de0*/  FMUL.FTZ R31, R31, R4.reuse ;  /* 0x000000041f1f7220 */ /* 0x080fe20000410000 */
[----:B------:R-:W-:Y:S08]  /*2df0*/  MUFU.TANH R117, R28 ;  /* 0x0000001c00757308 */ /* 0x000ff00000002400 */
[----:B------:R-:W-:Y:S06]  /*2e00*/  MUFU.TANH R116, R29 ;  /* 0x0000001d00747308 */ /* 0x000fec0000002400 */
[C---:B------:R-:W-:Y:S02]  /*2e10*/  HMMA.16816.F32.BF16 R16, R8.reuse, R36, R16 ;  /* 0x000000240810723c */ /* 0x040fe40000041810 */
[----:B------:R-:W-:Y:S08]  /*2e20*/  MUFU.TANH R57, R30 ;  /* 0x0000001e00397308 */ /* 0x000ff00000002400 */
[----:B------:R3:W-:Y:S01]  /*2e30*/  MUFU.TANH R59, R31 ;  /* 0x0000001f003b7308 */ /* 0x0007e20000002400 */
[-C--:B------:R-:W-:Y:S01]  /*2e40*/  FMUL.FTZ R24, R24, R4.reuse ;  /* 0x0000000418187220 */ /* 0x080fe20000410000 */
[----:B---3--:R-:W-:Y:S01]  /*2e50*/  HMMA.16816.F32.BF16 R28, R8, R38, R20 ;  /* 0x00000026081c723c */ /* 0x008fe20000041814 */
[----:B------:R-:W3:Y:S07]  /*2e60*/  LDSM.16.M88.4 R36, [R2+0x3000] ;  /* 0x003000000224783b */ /* 0x000eee0000000200 */
[----:B-1----:R-:W-:Y:S01]  /*2e70*/  HMMA.16816.F32.BF16 R20, R12, R40, RZ ;  /* 0x000000280c14723c */ /* 0x002fe200000418ff */
        /* <DEDUP_REMOVED lines=9> */
[----:B------:R1:W-:Y:S08]  /*2f10*/  MUFU.TANH R54, R0 ;  /* 0x0000000000367308 */ /* 0x0003f00000002400 */
[----:B------:R-:W-:Y:S01]  /*2f20*/  MUFU.TANH R119, R24 ;  /* 0x0000001800777308 */ /* 0x000fe20000002400 */
[----:B-1----:R-:W-:-:S02]  /*2f30*/  FMUL.FTZ R0, R19, R4 ;  /* 0x0000000413007220 */ /* 0x002fc40000410000 */
[----:B------:R-:W-:Y:S05]  /*2f40*/  HMMA.16816.F32.BF16 R16, R12, R42, RZ ;  /* 0x0000002a0c10723c */ /* 0x000fea00000418ff */
[----:B------:R-:W-:Y:S01]  /*2f50*/  MUFU.TANH R120, R25 ;  /* 0x0000001900787308 */ /* 0x000fe20000002400 */
[----:B------:R-:W1:Y:S07]  /*2f60*/  LDSM.16.M88.4 R40, [R164+0x3400] ;  /* 0x00340000a428783b */ /* 0x000e6e0000000200 */
[----:B------:R-:W2:Y:S08]  /*2f70*/  MUFU.TANH R58, R26 ;  /* 0x0000001a003a7308 */ /* 0x000eb00000002400 */
[----:B------:R4:W2:Y:S08]  /*2f80*/  MUFU.TANH R60, R27 ;  /* 0x0000001b003c7308 */ /* 0x0008b00000002400 */
[----:B------:R3:W2:Y:S01]  /*2f90*/  MUFU.TANH R51, R0 ;  /* 0x0000000000337308 */ /* 0x0006a20000002400 */
[----:B----4-:R-:W-:Y:S08]  /*2fa0*/  HMMA.16816.F32.BF16 R24, R8, R32, R20 ;  /* 0x000000200818723c */ /* 0x010ff00000041814 */
[----:B------:R-:W-:Y:S01]  /*2fb0*/  HMMA.16816.F32.BF16 R20, R12, R44, RZ ;  /* 0x0000002c0c14723c */ /* 0x000fe200000418ff */
[----:B---3--:R-:W-:-:S04]  /*2fc0*/  FMUL.FTZ R0, R28, R4 ;  /* 0x000000041c007220 */ /* 0x008fc80000410000 */
[----:B------:R3:W-:Y:S03]  /*2fd0*/  MUFU.TANH R123, R0 ;  /* 0x00000000007b7308 */ /* 0x0007e60000002400 */
[----:B------:R-:W-:Y:S01]  /*2fe0*/  HMMA.16816.F32.BF16 R16, R8, R34, R16 ;  /* 0x000000220810723c */ /* 0x000fe20000041810 */
[----:B------:R-:W4:Y:S01]  /*2ff0*/  LDSM.16.M88.4 R32, [R2+0x3400] ;  /* 0x003400000220783b */ /* 0x000f220000000200 */
[----:B---3--:R-:W-:-:S04]  /*3000*/  FMUL.FTZ R0, R29, R4 ;  /* 0x000000041d007220 */ /* 0x008fc80000410000 */
[----:B------:R3:W-:Y:S02]  /*3010*/  MUFU.TANH R124, R0 ;  /* 0x00000000007c7308 */ /* 0x0007e40000002400 */
[----:B---3--:R-:W-:-:S06]  /*3020*/  FMUL.FTZ R0, R30, R4 ;  /* 0x000000041e007220 */ /* 0x008fcc0000410000 */
[----:B------:R3:W2:Y:S05]  /*3030*/  MUFU.TANH R49, R0 ;  /* 0x0000000000317308 */ /* 0x0006aa0000002400 */
[-C--:B------:R-:W-:Y:S01]  /*3040*/  FMUL.FTZ R17, R17, R4.reuse ;  /* 0x0000000411117220 */ /* 0x080fe20000410000 */
[-C--:B---3--:R-:W-:Y:S02]  /*3050*/  FMUL.FTZ R0, R31, R4.reuse ;  /* 0x000000041f007220 */ /* 0x088fe40000410000 */
[----:B------:R-:W-:Y:S08]  /*3060*/  HMMA.16816.F32.BF16 R28, R8, R36, R20 ;  /* 0x00000024081c723c */ /* 0x000ff00000041814 */
[----:B------:R-:W-:Y:S01]  /*3070*/  HMMA.16816.F32.BF16 R20, R12, R46, RZ ;  /* 0x0000002e0c14723c */ /* 0x000fe200000418ff */
[----:B------:R3:W2:Y:S01]  /*3080*/  MUFU.TANH R50, R0 ;  /* 0x0000000000327308 */ /* 0x0006a20000002400 */
[-C--:B------:R-:W-:Y:S01]  /*3090*/  FMUL.FTZ R18, R18, R4.reuse ;  /* 0x0000000412127220 */ /* 0x080fe20000410000 */
[-C--:B------:R-:W-:Y:S01]  /*30a0*/  FMUL.FTZ R19, R19, R4.reuse ;  /* 0x0000000413137220 */ /* 0x080fe20000410000 */
[-C--:B------:R-:W-:Y:S01]  /*30b0*/  FMUL.FTZ R25, R25, R4.reuse ;  /* 0x0000000419197220 */ /* 0x080fe20000410000 */
[-C--:B------:R-:W-:Y:S01]  /*30c0*/  FMUL.FTZ R26, R26, R4.reuse ;  /* 0x000000041a1a7220 */ /* 0x080fe20000410000 */
[----:B------:R-:W-:-:S03]  /*30d0*/  FMUL.FTZ R27, R27, R4 ;  /* 0x000000041b1b7220 */ /* 0x000fc60000410000 */
[----:B------:R-:W-:Y:S01]  /*30e0*/  MUFU.TANH R128, R17 ;  /* 0x0000001100807308 */ /* 0x000fe20000002400 */
[----:B---3--:R-:W-:-:S07]  /*30f0*/  FMUL.FTZ R0, R24, R4 ;  /* 0x0000000418007220 */ /* 0x008fce0000410000 */
[----:B------:R-:W-:Y:S08]  /*3100*/  MUFU.TANH R48, R18 ;  /* 0x0000001200307308 */ /* 0x000ff00000002400 */
[----:B------:R3:W-:Y:S08]  /*3110*/  MUFU.TANH R126, R0 ;  /* 0x00000000007e7308 */ /* 0x0007f00000002400 */
[----:B------:R1:W-:Y:S08]  /*3120*/  MUFU.TANH R47, R19 ;  /* 0x00000013002f7308 */ /* 0x0003f00000002400 */
[----:B------:R-:W-:Y:S01]  /*3130*/  MUFU.TANH R125, R25 ;  /* 0x00000019007d7308 */ /* 0x000fe20000002400 */
[----:B---3--:R-:W-:-:S07]  /*3140*/  FMUL.FTZ R0, R16, R4 ;  /* 0x0000000410007220 */ /* 0x008fce0000410000 */
[----:B------:R-:W3:Y:S01]  /*3150*/  MUFU.TANH R55, R26 ;  /* 0x0000001a00377308 */ /* 0x000ee20000002400 */
[----:B-1----:R-:W-:Y:S07]  /*3160*/  HMMA.16816.F32.BF16 R16, R12, R40, RZ ;  /* 0x000000280c10723c */ /* 0x002fee00000418ff */
[----:B------:R1:W-:Y:S01]  /*3170*/  MUFU.TANH R56, R27 ;  /* 0x0000001b00387308 */ /* 0x0003e20000002400 */
[-C--:B------:R-:W-:Y:S01]  /*3180*/  FMUL.FTZ R28, R28, R4.reuse ;  /* 0x000000041c1c7220 */ /* 0x080fe20000410000 */
[-C--:B------:R-:W-:Y:S01]  /*3190*/  FMUL.FTZ R29, R29, R4.reuse ;  /* 0x000000041d1d7220 */ /* 0x080fe20000410000 */
[----:B-1----:R-:W-:Y:S01]  /*31a0*/  HMMA.16816.F32.BF16 R24, R8, R38, R20 ;  /* 0x000000260818723c */ /* 0x002fe20000041814 */
[----:B------:R-:W1:Y:S01]  /*31b0*/  LDSM.16.M88.4 R36, [R164+0x3800] ;  /* 0x00380000a424783b */ /* 0x000e620000000200 */
[-C--:B------:R-:W-:Y:S01]  /*31c0*/  FMUL.FTZ R30, R30, R4.reuse ;  /* 0x000000041e1e7220 */ /* 0x080fe20000410000 */
[----:B------:R-:W-:-:S02]  /*31d0*/  FMUL.FTZ R31, R31, R4 ;  /* 0x000000041f1f7220 */ /* 0x000fc40000410000 */
[----:B------:R-:W-:Y:S05]  /*31e0*/  MUFU.TANH R131, R28 ;  /* 0x0000001c00837308 */ /* 0x000fea0000002400 */
[----:B----4-:R-:W-:Y:S03]  /*31f0*/  HMMA.16816.F32.BF16 R20, R8, R32, R16 ;  /* 0x000000200814723c */ /* 0x010fe60000041810 */
[----:B------:R-:W-:Y:S05]  /*3200*/  MUFU.TANH R130, R29 ;  /* 0x0000001d00827308 */ /* 0x000fea0000002400 */
[----:B------:R-:W-:Y:S01]  /*3210*/  HMMA.16816.F32.BF16 R16, R12, R42, RZ ;  /* 0x0000002a0c10723c */ /* 0x000fe200000418ff */
[----:B------:R-:W-:Y:S02]  /*3220*/  LDSM.16.M88.4 R40, [R164+0x3c00] ;  /* 0x003c0000a428783b */ /* 0x000fe40000000200 */
[----:B------:R-:W-:Y:S08]  /*3230*/  MUFU.TANH R44, R30 ;  /* 0x0000001e002c7308 */ /* 0x000ff00000002400 */
[----:B------:R4:W-:Y:S01]  /*3240*/  MUFU.TANH R46, R31 ;  /* 0x0000001f002e7308 */ /* 0x0009e20000002400 */
[-C--:B------:R-:W-:Y:S01]  /*3250*/  FMUL.FTZ R24, R24, R4.reuse ;  /* 0x0000000418187220 */ /* 0x080fe20000410000 */
[-C--:B------:R-:W-:Y:S01]  /*3260*/  FMUL.FTZ R25, R25, R4.reuse ;  /* 0x0000000419197220 */ /* 0x080fe20000410000 */
[-C--:B------:R-:W-:Y:S01]  /*3270*/  FMUL.FTZ R26, R26, R4.reuse ;  /* 0x000000041a1a7220 */ /* 0x080fe20000410000 */
[----:B----4-:R-:W4:Y:S01]  /*3280*/  LDSM.16.M88.4 R28, [R2+0x3800] ;  /* 0x00380000021c783b */ /* 0x010f220000000200 */
[----:B------:R-:W-:-:S03]  /*3290*/  FMUL.FTZ R27, R27, R4 ;  /* 0x000000041b1b7220 */ /* 0x000fc60000410000 */
[----:B------:R-:W-:Y:S08]  /*32a0*/  MUFU.TANH R137, R24 ;  /* 0x0000001800897308 */ /* 0x000ff00000002400 */
[----:B------:R-:W-:Y:S08]  /*32b0*/  MUFU.TANH R140, R25 ;  /* 0x00000019008c7308 */ /* 0x000ff00000002400 */
[----:B------:R-:W3:Y:S08]  /*32c0*/  MUFU.TANH R45, R26 ;  /* 0x0000001a002d7308 */ /* 0x000ef00000002400 */
[----:B------:R2:W3:Y:S01]  /*32d0*/  MUFU.TANH R138, R27 ;  /* 0x0000001b008a7308 */ /* 0x0004e20000002400 */
[-C--:B------:R-:W-:Y:S01]  /*32e0*/  FMUL.FTZ R20, R20, R4.reuse ;  /* 0x0000000414147220 */ /* 0x080fe20000410000 */
[----:B--2---:R-:W-:Y:S06]  /*32f0*/  HMMA.16816.F32.BF16 R24, R8, R34, R16 ;  /* 0x000000220818723c */ /* 0x004fec0000041810 */
[----:B------:R2:W3:Y:S01]  /*3300*/  MUFU.TANH R127, R0 ;  /* 0x00000000007f7308 */ /* 0x0004e20000002400 */
[-C--:B------:R-:W-:Y:S01]  /*3310*/  FMUL.FTZ R21, R21, R4.reuse ;  /* 0x0000000415157220 */ /* 0x080fe20000410000 */
[-C--:B------:R-:W-:Y:S01]  /*3320*/  FMUL.FTZ R22, R22, R4.reuse ;  /* 0x0000000416167220 */ /* 0x080fe20000410000 */
[----:B------:R-:W3:Y:S01]  /*3330*/  LDSM.16.M88.4 R32, [R2+0x3c00] ;  /* 0x003c00000220783b */ /* 0x000ee20000000200 */
[----:B-1----:R-:W-:Y:S04]  /*3340*/  HMMA.16816.F32.BF16 R16, R12, R36, RZ ;  /* 0x000000240c10723c */ /* 0x002fe800000418ff */
[----:B------:R-:W-:Y:S01]  /*3350*/  MUFU.TANH R161, R20 ;  /* 0x0000001400a17308 */ /* 0x000fe20000002400 */
[----:B--2---:R-:W-:-:S07]  /*3360*/  FMUL.FTZ R0, R23, R4 ;  /* 0x0000000417007220 */ /* 0x004fce0000410000 */
[----:B------:R-:W-:Y:S08]  /*3370*/  MUFU.TANH R162, R21 ;  /* 0x0000001500a27308 */ /* 0x000ff00000002400 */
[----:B------:R1:W-:Y:S01]  /*3380*/  MUFU.TANH R159, R0 ;  /* 0x00000000009f7308 */ /* 0x0003e20000002400 */
[----:B----4-:R-:W-:Y:S07]  /*3390*/  HMMA.16816.F32.BF16 R16, R8, R28, R16 ;  /* 0x0000001c0810723c */ /* 0x010fee0000041810 */
[----:B------:R2:W4:Y:S01]  /*33a0*/  MUFU.TANH R139, R22 ;  /* 0x00000016008b7308 */ /* 0x0005220000002400 */
[----:B-1----:R-:W-:-:S07]  /*33b0*/  FMUL.FTZ R0, R24, R4 ;  /* 0x0000000418007220 */ /* 0x002fce0000410000 */
[----:B------:R1:W-:Y:S01]  /*33c0*/  MUFU.TANH R160, R0 ;  /* 0x0000000000a07308 */ /* 0x0003e20000002400 */
[----:B--2---:R-:W-:Y:S01]  /*33d0*/  HMMA.16816.F32.BF16 R20, R12, R38, RZ ;  /* 0x000000260c14723c */ /* 0x004fe200000418ff */
[----:B------:R-:W-:Y:S01]  /*33e0*/  IMAD.SHL.U32 R6, R167, 0x2, RZ ;  /* 0x00000002a7067824 */ /* 0x000fe200078e00ff */
[----:B------:R-:W-:Y:S01]  /*33f0*/  LDSM.16.M88.4 R36, [R2+0x4000] ;  /* 0x004000000224783b */ /* 0x000fe20000000200 */
[----:B-1----:R-:W-:-:S04]  /*3400*/  FMUL.FTZ R0, R25, R4 ;  /* 0x0000000419007220 */ /* 0x002fc80000410000 */
[----:B------:R1:W-:Y:S02]  /*3410*/  MUFU.TANH R158, R0 ;  /* 0x00000000009e7308 */ /* 0x0003e40000002400 */
[----:B-1----:R-:W-:-:S06]  /*3420*/  FMUL.FTZ R0, R26, R4 ;  /* 0x000000041a007220 */ /* 0x002fcc0000410000 */
[----:B------:R1:W2:Y:S02]  /*3430*/  MUFU.TANH R141, R0 ;  /* 0x00000000008d7308 */ /* 0x0002a40000002400 */
[----:B-1----:R-:W-:-:S03]  /*3440*/  FMUL.FTZ R0, R27, R4 ;  /* 0x000000041b007220 */ /* 0x002fc60000410000 */
[----:B------:R-:W-:Y:S01]  /*3450*/  HMMA.16816.F32.BF16 R24, R8, R30, R20 ;  /* 0x0000001e0818723c */ /* 0x000fe20000041814 */
[----:B------:R-:W-:Y:S02]  /*3460*/  LOP3.LUT R6, R6, 0x6, RZ, 0xc0, !PT ;  /* 0x0000000606067812 */ /* 0x000fe400078ec0ff */
[----:B------:R1:W2:Y:S01]  /*3470*/  MUFU.TANH R143, R0 ;  /* 0x00000000008f7308 */ /* 0x0002a20000002400 */
[----:B------:R-:W4:Y:S01]  /*3480*/  LDSM.16.M88.4 R28, [R164+0x4000] ;  /* 0x00400000a41c783b */ /* 0x000f220000000200 */
[----:B-1----:R-:W-:-:S06]  /*3490*/  FMUL.FTZ R0, R16, R4 ;  /* 0x0000000410007220 */ /* 0x002fcc0000410000 */
[----:B------:R1:W-:Y:S02]  /*34a0*/  MUFU.TANH R145, R0 ;  /* 0x0000000000917308 */ /* 0x0003e40000002400 */
[----:B-1----:R-:W-:-:S06]  /*34b0*/  FMUL.FTZ R0, R17, R4 ;  /* 0x0000000411007220 */ /* 0x002fcc0000410000 */
[----:B------:R1:W-:Y:S02]  /*34c0*/  MUFU.TANH R157, R0 ;  /* 0x00000000009d7308 */ /* 0x0003e40000002400 */
[----:B-1----:R-:W-:-:S06]  /*34d0*/  FMUL.FTZ R0, R18, R4 ;  /* 0x0000000412007220 */ /* 0x002fcc0000410000 */
[----:B------:R1:W2:Y:S01]  /*34e0*/  MUFU.TANH R144, R0 ;  /* 0x0000000000907308 */ /* 0x0002a20000002400 */
[----:B------:R-:W-:Y:S01]  /*34f0*/  HMMA.16816.F32.BF16 R20, R12, R40, RZ ;  /* 0x000000280c14723c */ /* 0x000fe200000418ff */
[----:B-1----:R-:W-:-:S06]  /*3500*/  FMUL.FTZ R0, R19, R4 ;  /* 0x0000000413007220 */ /* 0x002fcc0000410000 */
[----:B------:R1:W2:Y:S02]  /*3510*/  MUFU.TANH R154, R0 ;  /* 0x00000000009a7308 */ /* 0x0002a40000002400 */
[----:B-1----:R-:W-:-:S06]  /*3520*/  FMUL.FTZ R0, R24, R4 ;  /* 0x0000000418007220 */ /* 0x002fcc0000410000 */
[----:B------:R1:W-:Y:S02]  /*3530*/  MUFU.TANH R155, R0 ;  /* 0x00000000009b7308 */ /* 0x0003e40000002400 */
[----:B-1----:R-:W-:-:S06]  /*3540*/  FMUL.FTZ R0, R25, R4 ;  /* 0x0000000419007220 */ /* 0x002fcc0000410000 */
[----:B------:R1:W-:Y:S02]  /*3550*/  MUFU.TANH R156, R0 ;  /* 0x00000000009c7308 */ /* 0x0003e40000002400 */
[----:B-1----:R-:W-:-:S06]  /*3560*/  FMUL.FTZ R0, R26, R4 ;  /* 0x000000041a007220 */ /* 0x002fcc0000410000 */
[----:B------:R1:W2:Y:S01]  /*3570*/  MUFU.TANH R146, R0 ;  /* 0x0000000000927308 */ /* 0x0002a20000002400 */
[----:B---3--:R-:W-:Y:S01]  /*3580*/  HMMA.16816.F32.BF16 R16, R8, R32, R20 ;  /* 0x000000200810723c */ /* 0x008fe20000041814 */
[----:B-1----:R-:W-:Y:S02]  /*3590*/  IMAD.IADD R0, R184, 0x1, R6 ;  /* 0x00000001b8007824 */ /* 0x002fe400078e0206 */
[----:B------:R-:W-:-:S04]  /*35a0*/  FMUL.FTZ R6, R27, R4 ;  /* 0x000000041b067220 */ /* 0x000fc80000410000 */
[----:B------:R1:W3:Y:S01]  /*35b0*/  MUFU.TANH R147, R6 ;  /* 0x0000000600937308 */ /* 0x0002e20000002400 */
[C---:B------:R-:W-:Y:S01]  /*35c0*/  ISETP.GE.AND P1, PT, R0.reuse, R5, PT ;  /* 0x000000050000720c */ /* 0x040fe20003f26270 */
[C---:B------:R-:W-:Y:S02]  /*35d0*/  VIADD R24, R0.reuse, 0x1 ;  /* 0x0000000100187836 */ /* 0x040fe40000000000 */
[----:B-1----:R-:W-:-:S05]  /*35e0*/  VIADD R6, R0, 0x9 ;  /* 0x0000000900067836 */ /* 0x002fca0000000000 */
[----:B------:R-:W-:Y:S01]  /*35f0*/  ISETP.GE.AND P5, PT, R6, R5, PT ;  /* 0x000000050600720c */ /* 0x000fe20003fa6270 */
[----:B------:R-:W-:Y:S01]  /*3600*/  VIADD R6, R0, 0x18 ;  /* 0x0000001800067836 */ /* 0x000fe20000000000 */
[----:B------:R-:W-:-:S04]  /*3610*/  FSEL R79, R79, -INF , !P1 ;  /* 0xff8000004f4f7808 */ /* 0x000fc80004800000 */
[-C--:B------:R-:W-:Y:S02]  /*3620*/  ISETP.GE.AND P2, PT, R6, R5.reuse, PT ;  /* 0x000000050600720c */ /* 0x080fe40003f46270 */
[----:B------:R-:W-:Y:S02]  /*3630*/  IADD3 R6, PT, PT, R0, 0x19, RZ ;  /* 0x0000001900067810 */ /* 0x000fe40007ffe0ff */
[----:B------:R-:W-:Y:S02]  /*3640*/  FSEL R91, R91, -INF , !P1 ;  /* 0xff8000005b5b7808 */ /* 0x000fe40004800000 */
[-C--:B------:R-:W-:Y:S01]  /*3650*/  ISETP.GE.AND P1, PT, R6, R5.reuse, PT ;  /* 0x000000050600720c */ /* 0x080fe20003f26270 */
[----:B------:R-:W-:Y:S01]  /*3660*/  VIADD R6, R0, 0x20 ;  /* 0x0000002000067836 */ /* 0x000fe20000000000 */
[----:B------:R-:W-:Y:S01]  /*3670*/  ISETP.GE.AND P0, PT, R24, R5, PT ;  /* 0x000000051800720c */ /* 0x000fe20003f06270 */
[----:B------:R-:W-:-:S03]  /*3680*/  VIADD R7, R0, 0x8 ;  /* 0x0000000800077836 */ /* 0x000fc60000000000 */
[----:B------:R-:W-:Y:S02]  /*3690*/  FSEL R78, R78, -INF , !P0 ;  /* 0xff8000004e4e7808 */ /* 0x000fe40004000000 */
[----:B------:R-:W-:Y:S02]  /*36a0*/  FSEL R90, R90, -INF , !P0 ;  /* 0xff8000005a5a7808 */ /* 0x000fe40004000000 */
[-C--:B------:R-:W-:Y:S01]  /*36b0*/  ISETP.GE.AND P0, PT, R6, R5.reuse, PT ;  /* 0x000000050600720c */ /* 0x080fe20003f06270 */
[----:B------:R-:W-:Y:S01]  /*36c0*/  VIADD R6, R0, 0x21 ;  /* 0x0000002100067836 */ /* 0x000fe20000000000 */
[----:B------:R-:W-:Y:S01]  /*36d0*/  ISETP.GE.AND P6, PT, R7, R5, PT ;  /* 0x000000050700720c */ /* 0x000fe20003fc6270 */
[----:B------:R-:W-:-:S03]  /*36e0*/  FMUL.FTZ R24, R16, R4 ;  /* 0x0000000410187220 */ /* 0x000fc60000410000 */
[----:B------:R-:W-:Y:S02]  /*36f0*/  FSEL R77, R77, -INF , !P6 ;  /* 0xff8000004d4d7808 */ /* 0x000fe40007000000 */
[----:B------:R-:W-:Y:S02]  /*3700*/  FSEL R92, R92, -INF , !P6 ;  /* 0xff8000005c5c7808 */ /* 0x000fe40007000000 */
[----:B------:R-:W-:Y:S01]  /*3710*/  ISETP.GE.AND P6, PT, R6, R5, PT ;  /* 0x000000050600720c */ /* 0x000fe20003fc6270 */
[C---:B------:R-:W-:Y:S02]  /*3720*/  VIADD R6, R0.reuse, 0x28 ;  /* 0x0000002800067836 */ /* 0x040fe40000000000 */
[----:B------:R-:W-:Y:S01]  /*3730*/  VIADD R16, R0, 0x10 ;  /* 0x0000001000107836 */ /* 0x000fe20000000000 */
[----:B------:R-:W-:Y:S02]  /*3740*/  FSEL R82, R82, -INF , !P5 ;  /* 0xff80000052527808 */ /* 0x000fe40006800000 */
[----:B------:R-:W-:-:S02]  /*3750*/  FSEL R95, R95, -INF , !P5 ;  /* 0xff8000005f5f7808 */ /* 0x000fc40006800000 */
[-C--:B------:R-:W-:Y:S01]  /*3760*/  ISETP.GE.AND P5, PT, R6, R5.reuse, PT ;  /* 0x000000050600720c */ /* 0x080fe20003fa6270 */
[----:B------:R-:W-:Y:S01]  /*3770*/  VIADD R6, R0, 0x29 ;  /* 0x0000002900067836 */ /* 0x000fe20000000000 */
[-C--:B------:R-:W-:Y:S01]  /*3780*/  ISETP.GE.AND P4, PT, R16, R5.reuse, PT ;  /* 0x000000051000720c */ /* 0x080fe20003f86270 */
[----:B------:R-:W-:Y:S01]  /*3790*/  VIADD R7, R0, 0x11 ;  /* 0x0000001100077836 */ /* 0x000fe20000000000 */
[----:B------:R-:W-:Y:S02]  /*37a0*/  HMMA.16816.F32.BF16 R20, R12, R42, RZ ;  /* 0x0000002a0c14723c */ /* 0x000fe400000418ff */
[----:B------:R-:W-:Y:S02]  /*37b0*/  FSEL R81, R81, -INF , !P4 ;  /* 0xff80000051517808 */ /* 0x000fe40006000000 */
[----:B------:R-:W-:Y:S02]  /*37c0*/  FSEL R97, R97, -INF , !P4 ;  /* 0xff80000061617808 */ /* 0x000fe40006000000 */
[-C--:B------:R-:W-:Y:S01]  /*37d0*/  ISETP.GE.AND P4, PT, R6, R5.reuse, PT ;  /* 0x000000050600720c */ /* 0x080fe20003f86270 */
[----:B------:R-:W-:Y:S01]  /*37e0*/  VIADD R6, R0, 0x30 ;  /* 0x0000003000067836 */ /* 0x000fe20000000000 */
[----:B------:R-:W-:-:S04]  /*37f0*/  ISETP.GE.AND P3, PT, R7, R5, PT ;  /* 0x000000050700720c */ /* 0x000fc80003f66270 */
[----:B------:R-:W-:Y:S02]  /*3800*/  FSEL R80, R80, -INF , !P3 ;  /* 0xff80000050507808 */ /* 0x000fe40005800000 */
[----:B------:R-:W-:Y:S02]  /*3810*/  FSEL R96, R96, -INF , !P3 ;  /* 0xff80000060607808 */ /* 0x000fe40005800000 */
[-C--:B------:R-:W-:Y:S01]  /*3820*/  ISETP.GE.AND P3, PT, R6, R5.reuse, PT ;  /* 0x000000050600720c */ /* 0x080fe20003f66270 */
[----:B------:R-:W-:Y:S01]  /*3830*/  VIADD R6, R0, 0x31 ;  /* 0x0000003100067836 */ /* 0x000fe20000000000 */
[----:B------:R-:W-:Y:S02]  /*3840*/  FSEL R76, R76, -INF , !P2 ;  /* 0xff8000004c4c7808 */ /* 0x000fe40005000000 */
[----:B------:R-:W-:Y:S02]  /*3850*/  FSEL R93, R93, -INF , !P2 ;  /* 0xff8000005d5d7808 */ /* 0x000fe40005000000 */
[----:B------:R-:W-:Y:S01]  /*3860*/  ISETP.GE.AND P2, PT, R6, R5, PT ;  /* 0x000000050600720c */ /* 0x000fe20003f46270 */
[----:B------:R-:W-:Y:S01]  /*3870*/  VIADD R6, R0, 0x38 ;  /* 0x0000003800067836 */ /* 0x000fe20000000000 */
[----:B------:R-:W-:-:S02]  /*3880*/  FSEL R75, R75, -INF , !P1 ;  /* 0xff8000004b4b7808 */ /* 0x000fc40004800000 */
[----:B------:R-:W-:Y:S01]  /*3890*/  FSEL R94, R94, -INF , !P1 ;  /* 0xff8000005e5e7808 */ /* 0x000fe20004800000 */
[----:B------:R-:W-:Y:S01]  /*38a0*/  HMMA.16816.F32.BF16 R20, R8, R34, R20 ;  /* 0x000000220814723c */ /* 0x000fe20000041814 */
[-C--:B------:R-:W-:Y:S01]  /*38b0*/  ISETP.GE.AND P1, PT, R6, R5.reuse, PT ;  /* 0x000000050600720c */ /* 0x080fe20003f26270 */
[----:B------:R-:W-:Y:S02]  /*38c0*/  VIADD R6, R0, 0x39 ;  /* 0x0000003900067836 */ /* 0x000fe40000000000 */
[-C--:B------:R-:W-:Y:S01]  /*38d0*/  FMUL.FTZ R7, R18, R4.reuse ;  /* 0x0000000412077220 */ /* 0x080fe20000410000 */
[----:B------:R-:W-:Y:S01]  /*38e0*/  FSEL R74, R74, -INF , !P0 ;  /* 0xff8000004a4a7808 */ /* 0x000fe20004000000 */
[----:B------:R-:W-:Y:S01]  /*38f0*/  FMUL.FTZ R17, R17, R4 ;  /* 0x0000000411117220 */ /* 0x000fe20000410000 */
[----:B------:R-:W-:Y:S01]  /*3900*/  FSEL R99, R99, -INF , !P0 ;  /* 0xff80000063637808 */ /* 0x000fe20004000000 */
[----:B------:R1:W-:Y:S01]  /*3910*/  MUFU.TANH R153, R24 ;  /* 0x0000001800997308 */ /* 0x0003e20000002400 */
[----:B------:R-:W-:Y:S01]  /*3920*/  ISETP.GE.AND P0, PT, R6, R5, PT ;  /* 0x000000050600720c */ /* 0x000fe20003f06270 */
[----:B------:R-:W-:Y:S01]  /*3930*/  VIADD R6, R0, 0x40 ;  /* 0x0000004000067836 */ /* 0x000fe20000000000 */
[----:B------:R-:W-:Y:S01]  /*3940*/  FSEL R73, R73, -INF , !P6 ;  /* 0xff80000049497808 */ /* 0x000fe20007000000 */
[----:B------:R-:W-:Y:S01]  /*3950*/  LDSM.16.M88.4 R32, [R2+0x4400] ;  /* 0x004400000220783b */ /* 0x000fe20000000200 */
[----:B------:R-:W-:-:S03]  /*3960*/  FSEL R101, R101, -INF , !P6 ;  /* 0xff80000065657808 */ /* 0x000fc60007000000 */
[----:B------:R4:W3:Y:S01]  /*3970*/  MUFU.TANH R150, R7 ;  /* 0x0000000700967308 */ /* 0x0008e20000002400 */
[----:B------:R-:W-:Y:S01]  /*3980*/  ISETP.GE.AND P6, PT, R6, R5, PT ;  /* 0x000000050600720c */ /* 0x000fe20003fc6270 */
[----:B------:R-:W-:-:S06]  /*3990*/  VIADD R6, R0, 0x41 ;  /* 0x0000004100067836 */ /* 0x000fcc0000000000 */
[----:B------:R2:W-:Y:S01]  /*39a0*/  MUFU.TANH R152, R17 ;  /* 0x0000001100987308 */ /* 0x0005e20000002400 */
[----:B-1----:R-:W1:Y:S01]  /*39b0*/  LDSM.16.M88.4 R24, [R164+0x4400] ;  /* 0x00440000a418783b */ /* 0x002e620000000200 */
[----:B------:R-:W-:Y:S01]  /*39c0*/  FSEL R72, R72, -INF , !P5 ;  /* 0xff80000048487808 */ /* 0x000fe20006800000 */
[----:B----4-:R-:W-:Y:S01]  /*39d0*/  FMUL.FTZ R7, R19, R4 ;  /* 0x0000000413077220 */ /* 0x010fe20000410000 */
[----:B------:R-:W-:Y:S01]  /*39e0*/  FSEL R103, R103, -INF , !P5 ;  /* 0xff80000067677808 */ /* 0x000fe20006800000 */
[----:B--2---:R-:W-:Y:S01]  /*39f0*/  HMMA.16816.F32.BF16 R16, R12, R28, RZ ;  /* 0x0000001c0c10723c */ /* 0x004fe200000418ff */
[----:B------:R-:W-:Y:S02]  /*3a00*/  ISETP.GE.AND P5, PT, R6, R5, PT ;  /* 0x000000050600720c */ /* 0x000fe40003fa6270 */
[----:B------:R2:W4:Y:S01]  /*3a10*/  MUFU.TANH R148, R7 ;  /* 0x0000000700947308 */ /* 0x0005220000002400 */
[----:B------:R-:W-:Y:S01]  /*3a20*/  VIADD R6, R0, 0x48 ;  /* 0x0000004800067836 */ /* 0x000fe20000000000 */
[----:B------:R-:W-:-:S02]  /*3a30*/  FSEL R71, R71, -INF , !P4 ;  /* 0xff80000047477808 */ /* 0x000fc40006000000 */
[----:B------:R-:W-:Y:S02]  /*3a40*/  FSEL R104, R104, -INF , !P4 ;  /* 0xff80000068687808 */ /* 0x000fe40006000000 */
[----:B------:R-:W-:Y:S01]  /*3a50*/  ISETP.GE.AND P4, PT, R6, R5, PT ;  /* 0x000000050600720c */ /* 0x000fe20003f86270 */
[-C--:B------:R-:W-:Y:S01]  /*3a60*/  FMUL.FTZ R22, R22, R4.reuse ;  /* 0x0000000416167220 */ /* 0x080fe20000410000 */
[----:B------:R-:W-:Y:S01]  /*3a70*/  IADD3 R6, PT, PT, R0, 0x49, RZ ;  /* 0x0000004900067810 */ /* 0x000fe20007ffe0ff */
[----:B--2---:R-:W-:-:S04]  /*3a80*/  FMUL.FTZ R7, R20, R4 ;  /* 0x0000000414077220 */ /* 0x004fc80000410000 */
[----:B------:R2:W-:Y:S01]  /*3a90*/  MUFU.TANH R149, R7 ;  /* 0x0000000700957308 */ /* 0x0005e20000002400 */
[----:B------:R-:W-:Y:S02]  /*3aa0*/  FSEL R70, R70, -INF , !P3 ;  /* 0xff80000046467808 */ /* 0x000fe40005800000 */
[----:B------:R-:W-:Y:S02]  /*3ab0*/  FSEL R106, R106, -INF , !P3 ;  /* 0xff8000006a6a7808 */ /* 0x000fe40005800000 */
[----:B------:R-:W-:Y:S01]  /*3ac0*/  ISETP.GE.AND P3, PT, R6, R5, PT ;  /* 0x000000050600720c */ /* 0x000fe20003f66270 */
[----:B------:R-:W-:Y:S01]  /*3ad0*/  VIADD R6, R0, 0x50 ;  /* 0x0000005000067836 */ /* 0x000fe20000000000 */
[----:B------:R-:W-:Y:S01]  /*3ae0*/  HMMA.16816.F32.BF16 R16, R8, R36, R16 ;  /* 0x000000240810723c */ /* 0x000fe20000041810 */
[----:B------:R-:W4:Y:S01]  /*3af0*/  MUFU.TANH R129, R22 ;  /* 0x0000001600817308 */ /* 0x000f220000002400 */
[----:B--2---:R-:W-:-:S07]  /*3b00*/  FMUL.FTZ R7, R21, R4 ;  /* 0x0000000415077220 */ /* 0x004fce0000410000 */
[----:B------:R2:W-:Y:S01]  /*3b10*/  MUFU.TANH R151, R7 ;  /* 0x0000000700977308 */ /* 0x0005e20000002400 */
[----:B------:R-:W-:Y:S02]  /*3b20*/  FSEL R68, R68, -INF , !P2 ;  /* 0xff80000044447808 */ /* 0x000fe40005000000 */
[----:B------:R-:W-:Y:S02]  /*3b30*/  FSEL R105, R105, -INF , !P2 ;  /* 0xff80000069697808 */ /* 0x000fe40005000000 */
[----:B------:R-:W-:Y:S01]  /*3b40*/  ISETP.GE.AND P2, PT, R6, R5, PT ;  /* 0x000000050600720c */ /* 0x000fe20003f46270 */
[----:B------:R-:W-:Y:S01]  /*3b50*/  VIADD R6, R0, 0x51 ;  /* 0x0000005100067836 */ /* 0x000fe20000000000 */
[----:B------:R-:W-:Y:S01]  /*3b60*/  FSEL R66, R66, -INF , !P1 ;  /* 0xff80000042427808 */ /* 0x000fe20004800000 */
[----:B--2---:R-:W-:Y:S02]  /*3b70*/  FMUL.FTZ R7, R23, R4 ;  /* 0x0000000417077220 */ /* 0x004fe40000410000 */
[----:B------:R-:W-:Y:S01]  /*3b80*/  HMMA.16816.F32.BF16 R20, R12, R30, RZ ;  /* 0x0000001e0c14723c */ /* 0x000fe200000418ff */
[----:B------:R-:W-:-:S02]  /*3b90*/  FSEL R107, R107, -INF , !P1 ;  /* 0xff8000006b6b7808 */ /* 0x000fc40004800000 */
[----:B------:R-:W-:Y:S02]  /*3ba0*/  FSEL R65, R65, -INF , !P0 ;  /* 0xff80000041417808 */ /* 0x000fe40004000000 */
[----:B------:R-:W-:Y:S01]  /*3bb0*/  FSEL R108, R108, -INF , !P0 ;  /* 0xff8000006c6c7808 */ /* 0x000fe20004000000 */
[----:B------:R2:W4:Y:S01]  /*3bc0*/  MUFU.TANH R136, R7 ;  /* 0x0000000700887308 */ /* 0x0005220000002400 */
[-C--:B------:R-:W-:Y:S01]  /*3bd0*/  ISETP.GE.AND P1, PT, R6, R5.reuse, PT ;  /* 0x000000050600720c */ /* 0x080fe20003f26270 */
[----:B------:R-:W-:Y:S02]  /*3be0*/  VIADD R6, R0, 0x58 ;  /* 0x0000005800067836 */ /* 0x000fe40000000000 */
[-C--:B------:R-:W-:Y:S01]  /*3bf0*/  FMUL.FTZ R16, R16, R4.reuse ;  /* 0x0000000410107220 */ /* 0x080fe20000410000 */
[-C--:B------:R-:W-:Y:S01]  /*3c00*/  FMUL.FTZ R17, R17, R4.reuse ;  /* 0x0000000411117220 */ /* 0x080fe20000410000 */
[----:B------:R-:W-:Y:S01]  /*3c10*/  FSEL R64, R64, -INF , !P6 ;  /* 0xff80000040407808 */ /* 0x000fe20007000000 */
[----:B------:R-:W3:Y:S01]  /*3c20*/  LDSM.16.M88.4 R28, [R164+0x4800] ;  /* 0x00480000a41c783b */ /* 0x000ee20000000200 */
[-C--:B------:R-:W-:Y:S01]  /*3c30*/  ISETP.GE.AND P0, PT, R6, R5.reuse, PT ;  /* 0x000000050600720c */ /* 0x080fe20003f06270 */
[----:B------:R-:W-:Y:S01]  /*3c40*/  VIADD R6, R0, 0x59 ;  /* 0x0000005900067836 */ /* 0x000fe20000000000 */
[----:B------:R-:W-:Y:S01]  /*3c50*/  FSEL R110, R110, -INF , !P6 ;  /* 0xff8000006e6e7808 */ /* 0x000fe20007000000 */
[----:B------:R-:W-:Y:S03]  /*3c60*/  MUFU.TANH R133, R16 ;  /* 0x0000001000857308 */ /* 0x000fe60000002400 */
[----:B------:R-:W-:Y:S01]  /*3c70*/  HMMA.16816.F32.BF16 R20, R8, R38, R20 ;  /* 0x000000260814723c */ /* 0x000fe20000041814 */
[----:B--2---:R-:W-:Y:S01]  /*3c80*/  FMUL.FTZ R7, R18, R4 ;  /* 0x0000000412077220 */ /* 0x004fe20000410000 */
[----:B------:R-:W-:Y:S01]  /*3c90*/  ISETP.GE.AND P6, PT, R6, R5, PT ;  /* 0x000000050600720c */ /* 0x000fe20003fc6270 */
[----:B------:R-:W-:-:S02]  /*3ca0*/  VIADD R6, R0, 0x60 ;  /* 0x0000006000067836 */ /* 0x000fc40000000000 */
[----:B------:R-:W-:Y:S01]  /*3cb0*/  MUFU.TANH R132, R17 ;  /* 0x0000001100847308 */ /* 0x000fe20000002400 */
[----:B------:R-:W-:Y:S01]  /*3cc0*/  FSEL R63, R63, -INF , !P5 ;  /* 0xff8000003f3f7808 */ /* 0x000fe20006800000 */
[----:B------:R-:W2:Y:S01]  /*3cd0*/  LDSM.16.M88.4 R36, [R2+0x4800] ;  /* 0x004800000224783b */ /* 0x000ea20000000200 */
[----:B------:R-:W-:-:S05]  /*3ce0*/  FSEL R109, R109, -INF , !P5 ;  /* 0xff8000006d6d7808 */ /* 0x000fca0006800000 */
[----:B------:R1:W4:Y:S01]  /*3cf0*/  MUFU.TANH R118, R7 ;  /* 0x0000000700767308 */ /* 0x0003220000002400 */
[-C--:B------:R-:W-:Y:S01]  /*3d00*/  ISETP.GE.AND P5, PT, R6, R5.reuse, PT ;  /* 0x000000050600720c */ /* 0x080fe20003fa6270 */
[----:B------:R-:W-:Y:S01]  /*3d10*/  VIADD R6, R0, 0x61 ;  /* 0x0000006100067836 */ /* 0x000fe20000000000 */
[----:B------:R-:W-:Y:S02]  /*3d20*/  FSEL R62, R62, -INF , !P4 ;  /* 0xff8000003e3e7808 */ /* 0x000fe40006000000 */
[----:B------:R-:W-:Y:S02]  /*3d30*/  FSEL R111, R111, -INF , !P4 ;  /* 0xff8000006f6f7808 */ /* 0x000fe40006000000 */
[-C--:B------:R-:W-:Y:S01]  /*3d40*/  ISETP.GE.AND P4, PT, R6, R5.reuse, PT ;  /* 0x000000050600720c */ /* 0x080fe20003f86270 */
[-C--:B-1----:R-:W-:Y:S02]  /*3d50*/  FMUL.FTZ R7, R19, R4.reuse ;  /* 0x0000000413077220 */ /* 0x082fe40000410000 */
[----:B------:R-:W-:Y:S01]  /*3d60*/  HMMA.16816.F32.BF16 R16, R12, R24, RZ ;  /* 0x000000180c10723c */ /* 0x000fe200000418ff */
[----:B------:R-:W-:Y:S01]  /*3d70*/  VIADD R6, R0, 0x68 ;  /* 0x0000006800067836 */ /* 0x000fe20000000000 */
[----:B------:R1:W-:Y:S01]  /*3d80*/  MUFU.TANH R115, R7 ;  /* 0x0000000700737308 */ /* 0x0003e20000002400 */
[----:B------:R-:W-:Y:S01]  /*3d90*/  FSEL R61, R61, -INF , !P3 ;  /* 0xff8000003d3d7808 */ /* 0x000fe20005800000 */
[-C--:B------:R-:W-:Y:S01]  /*3da0*/  FMUL.FTZ R20, R20, R4.reuse ;  /* 0x0000000414147220 */ /* 0x080fe20000410000 */
[----:B------:R-:W-:Y:S01]  /*3db0*/  FSEL R112, R112, -INF , !P3 ;  /* 0xff80000070707808 */ /* 0x000fe20005800000 */
[-C--:B------:R-:W-:Y:S01]  /*3dc0*/  FMUL.FTZ R22, R22, R4.reuse ;  /* 0x0000000416167220 */ /* 0x080fe20000410000 */
[----:B------:R-:W-:Y:S01]  /*3dd0*/  ISETP.GE.AND P3, PT, R6, R5, PT ;  /* 0x000000050600720c */ /* 0x000fe20003f66270 */
[----:B------:R-:W-:Y:S01]  /*3de0*/  VIADD R6, R0, 0x69 ;  /* 0x0000006900067836 */ /* 0x000fe20000000000 */
[----:B------:R-:W-:Y:S01]  /*3df0*/  FSEL R57, R57, -INF , !P2 ;  /* 0xff80000039397808 */ /* 0x000fe20005000000 */
[----:B------:R-:W-:Y:S01]  /*3e00*/  MUFU.TANH R114, R20 ;  /* 0x0000001400727308 */ /* 0x000fe20000002400 */
[----:B------:R-:W-:Y:S01]  /*3e10*/  FSEL R117, R117, -INF , !P2 ;  /* 0xff80000075757808 */ /* 0x000fe20005000000 */
[----:B-1----:R-:W-:-:S06]  /*3e20*/  FMUL.FTZ R7, R21, R4 ;  /* 0x0000000415077220 */ /* 0x002fcc0000410000 */
[----:B------:R-:W1:Y:S02]  /*3e30*/  MUFU.TANH R102, R22 ;  /* 0x0000001600667308 */ /* 0x000e640000002400 */
[----:B------:R-:W-:Y:S01]  /*3e40*/  HMMA.16816.F32.BF16 R16, R8, R32, R16 ;  /* 0x000000200810723c */ /* 0x000fe20000041810 */
[----:B------:R-:W-:Y:S01]  /*3e50*/  ISETP.GE.AND P2, PT, R6, R5, PT ;  /* 0x000000050600720c */ /* 0x000fe20003f46270 */
[----:B------:R-:W-:-:S04]  /*3e60*/  VIADD R6, R0, 0x70 ;  /* 0x0000007000067836 */ /* 0x000fc80000000000 */
[----:B------:R4:W-:Y:S01]  /*3e70*/  MUFU.TANH R113, R7 ;  /* 0x0000000700717308 */ /* 0x0009e20000002400 */
[----:B------:R-:W-:Y:S02]  /*3e80*/  FSEL R59, R59, -INF , !P1 ;  /* 0xff8000003b3b7808 */ /* 0x000fe40004800000 */
[----:B------:R-:W-:Y:S02]  /*3e90*/  FSEL R116, R116, -INF , !P1 ;  /* 0xff80000074747808 */ /* 0x000fe40004800000 */
[----:B------:R-:W-:Y:S01]  /*3ea0*/  ISETP.GE.AND P1, PT, R6, R5, PT ;  /* 0x000000050600720c */ /* 0x000fe20003f26270 */
[----:B------:R-:W-:Y:S02]  /*3eb0*/  VIADD R6, R0, 0x71 ;  /* 0x0000007100067836 */ /* 0x000fe40000000000 */
[----:B----4-:R-:W-:Y:S02]  /*3ec0*/  FMUL.FTZ R7, R23, R4 ;  /* 0x0000000417077220 */ /* 0x010fe40000410000 */
[----:B------:R-:W-:Y:S01]  /*3ed0*/  HMMA.16816.F32.BF16 R20, R12, R26, RZ ;  /* 0x0000001a0c14723c */ /* 0x000fe200000418ff */
[----:B------:R-:W-:-:S02]  /*3ee0*/  FSEL R58, R58, -INF , !P0 ;  /* 0xff8000003a3a7808 */ /* 0x000fc40004000000 */
[----:B------:R-:W-:Y:S01]  /*3ef0*/  FSEL R119, R119, -INF , !P0 ;  /* 0xff80000077777808 */ /* 0x000fe20004000000 */
[----:B------:R4:W1:Y:S01]  /*3f00*/  MUFU.TANH R69, R7 ;  /* 0x0000000700457308 */ /* 0x0008620000002400 */
[-C--:B------:R-:W-:Y:S01]  /*3f10*/  ISETP.GE.AND P0, PT, R6, R5.reuse, PT ;  /* 0x000000050600720c */ /* 0x080fe20003f06270 */
[----:B------:R-:W-:Y:S01]  /*3f20*/  VIADD R6, R0, 0x78 ;  /* 0x0000007800067836 */ /* 0x000fe20000000000 */
[----:B------:R-:W-:Y:S01]  /*3f30*/  FSEL R60, R60, -INF , !P6 ;  /* 0xff8000003c3c7808 */ /* 0x000fe20007000000 */
[----:B------:R3:W-:Y:S01]  /*3f40*/  LDSM.16.M88.4 R24, [R2+0x4c00] ;  /* 0x004c00000218783b */ /* 0x0007e20000000200 */
[----:B------:R-:W-:Y:S02]  /*3f50*/  FSEL R120, R120, -INF , !P6 ;  /* 0xff80000078787808 */ /* 0x000fe40007000000 */
[----:B------:R-:W-:Y:S02]  /*3f60*/  ISETP.GE.AND P6, PT, R6, R5, PT ;  /* 0x000000050600720c */ /* 0x000fe40003fc6270 */
[----:B------:R-:W-:-:S02]  /*3f70*/  IADD3 R6, PT, PT, R0, 0x79, RZ ;  /* 0x0000007900067810 */ /* 0x000fc40007ffe0ff */
[----:B------:R-:W-:Y:S02]  /*3f80*/  FSEL R54, R54, -INF , !P5 ;  /* 0xff80000036367808 */ /* 0x000fe40006800000 */
[----:B------:R-:W-:-:S03]  /*3f90*/  FSEL R122, R122, -INF , !P5 ;  /* 0xff8000007a7a7808 */ /* 0x000fc60006800000 */
[----:B------:R-:W-:Y:S01]  /*3fa0*/  HMMA.16816.F32.BF16 R20, R8, R34, R20 ;  /* 0x000000220814723c */ /* 0x000fe20000041814 */
[----:B----4-:R-:W-:Y:S01]  /*3fb0*/  FMUL.FTZ R7, R16, R4 ;  /* 0x0000000410077220 */ /* 0x010fe20000410000 */
[-C--:B------:R-:W-:Y:S01]  /*3fc0*/  ISETP.GE.AND P5, PT, R6, R5.reuse, PT ;  /* 0x000000050600720c */ /* 0x080fe20003fa6270 */
[----:B------:R-:W-:Y:S01]  /*3fd0*/  VIADD R6, R0, 0x80 ;  /* 0x0000008000067836 */ /* 0x000fe20000000000 */
[----:B------:R-:W-:Y:S01]  /*3fe0*/  FSEL R51, R51, -INF , !P4 ;  /* 0xff80000033337808 */ /* 0x000fe20006000000 */
[----:B------:R4:W-:Y:S01]  /*3ff0*/  MUFU.TANH R100, R7 ;  /* 0x0000000700647308 */ /* 0x0009e20000002400 */
[----:B------:R-:W-:Y:S01]  /*4000*/  FSEL R121, R121, -INF , !P4 ;  /* 0xff80000079797808 */ /* 0x000fe20006000000 */
[----:B------:R-:W1:Y:S01]  /*4010*/  LDSM.16.M88.4 R32, [R164+0x4c00] ;  /* 0x004c0000a420783b */ /* 0x000e620000000200 */
[----:B------:R-:W-:Y:S01]  /*4020*/  ISETP.GE.AND P4, PT, R6, R5, PT ;  /* 0x000000050600720c */ /* 0x000fe20003f86270 */
[----:B------:R-:W-:Y:S01]  /*4030*/  VIADD R6, R0, 0x81 ;  /* 0x0000008100067836 */ /* 0x000fe20000000000 */
[----:B------:R-:W-:-:S02]  /*4040*/  FSEL R49, R49, -INF , !P3 ;  /* 0xff80000031317808 */ /* 0x000fc40005800000 */
[----:B------:R-:W-:Y:S02]  /*4050*/  FSEL R123, R123, -INF , !P3 ;  /* 0xff8000007b7b7808 */ /* 0x000fe40005800000 */
[----:B------:R-:W-:Y:S02]  /*4060*/  FSEL R50, R50, -INF , !P2 ;  /* 0xff80000032327808 */ /* 0x000fe40005000000 */
[----:B------:R-:W-:Y:S01]  /*4070*/  FSEL R124, R124, -INF , !P2 ;  /* 0xff8000007c7c7808 */ /* 0x000fe20005000000 */
[----:B---3--:R-:W-:Y:S02]  /*4080*/  VIADD R2, R0, 0xa1 ;  /* 0x000000a100027836 */ /* 0x008fe40000000000 */
[----:B----4-:R-:W-:Y:S01]  /*4090*/  FMUL.FTZ R7, R17, R4 ;  /* 0x0000000411077220 */ /* 0x010fe20000410000 */
[----:B------:R-:W-:Y:S01]  /*40a0*/  FSEL R55, R55, -INF , !P1 ;  /* 0xff80000037377808 */ /* 0x000fe20004800000 */
[----:B------:R-:W-:-:S04]  /*40b0*/  DEPBAR.LE SB0, 0x0 ;  /* 0x000080000000791a */ /* 0x000fc80000000000 */
[----:B------:R3:W-:Y:S01]  /*40c0*/  MUFU.TANH R98, R7 ;  /* 0x0000000700627308 */ /* 0x0007e20000002400 */
[----:B------:R-:W-:Y:S01]  /*40d0*/  ISETP.GE.AND P3, PT, R6, R5, PT ;  /* 0x000000050600720c */ /* 0x000fe20003f66270 */
[----:B------:R-:W-:Y:S02]  /*40e0*/  VIADD R6, R0, 0x88 ;  /* 0x0000008800067836 */ /* 0x000fe40000000000 */
[----:B---3--:R-:W-:-:S04]  /*40f0*/  FMUL.FTZ R7, R18, R4 ;  /* 0x0000000412077220 */ /* 0x008fc80000410000 */
[----:B------:R3:W4:Y:S01]  /*4100*/  MUFU.TANH R85, R7 ;  /* 0x0000000700557308 */ /* 0x0007220000002400 */
[----:B------:R-:W-:Y:S01]  /*4110*/  ISETP.GE.AND P2, PT, R6, R5, PT ;  /* 0x000000050600720c */ /* 0x000fe20003f46270 */
[----:B------:R-:W-:Y:S01]  /*4120*/  VIADD R6, R0, 0x89 ;  /* 0x0000008900067836 */ /* 0x000fe20000000000 */
[----:B------:R-:W-:Y:S01]  /*4130*/  FSEL R126, R126, -INF , !P1 ;  /* 0xff8000007e7e7808 */ /* 0x000fe20004800000 */
[----:B---3--:R-:W-:-:S04]  /*4140*/  FMUL.FTZ R7, R19, R4 ;  /* 0x0000000413077220 */ /* 0x008fc80000410000 */
[----:B------:R3:W4:Y:S01]  /*4150*/  MUFU.TANH R87, R7 ;  /* 0x0000000700577308 */ /* 0x0007220000002400 */
[----:B------:R-:W-:Y:S01]  /*4160*/  HMMA.16816.F32.BF16 R16, R12, R28, RZ ;  /* 0x0000001c0c10723c */ /* 0x000fe200000418ff */
[----:B------:R-:W-:Y:S01]  /*4170*/  ISETP.GE.AND P1, PT, R6, R5, PT ;  /* 0x000000050600720c */ /* 0x000fe20003f26270 */
[----:B------:R-:W-:Y:S01]  /*4180*/  VIADD R6, R0, 0x90 ;  /* 0x0000009000067836 */ /* 0x000fe20000000000 */
[----:B------:R-:W-:Y:S02]  /*4190*/  FSEL R43, R45, -INF , !P2 ;  /* 0xff8000002d2b7808 */ /* 0x000fe40005000000 */
[----:B------:R-:W-:Y:S01]  /*41a0*/  FSEL R137, R137, -INF , !P2 ;  /* 0xff80000089897808 */ /* 0x000fe20005000000 */
[----:B---3--:R-:W-:-:S04]  /*41b0*/  FMUL.FTZ R7, R20, R4 ;  /* 0x0000000414077220 */ /* 0x008fc80000410000 */
[----:B------:R3:W-:Y:S01]  /*41c0*/  MUFU.TANH R89, R7 ;  /* 0x0000000700597308 */ /* 0x0007e20000002400 */
[----:B------:R-:W-:Y:S01]  /*41d0*/  ISETP.GE.AND P2, PT, R2, R5, PT ;  /* 0x000000050200720c */ /* 0x000fe20003f46270 */
[----:B------:R-:W-:Y:S01]  /*41e0*/  VIADD R2, R0, 0xa8 ;  /* 0x000000a800027836 */ /* 0x000fe20000000000 */
[----:B------:R-:W-:Y:S02]  /*41f0*/  FSEL R56, R56, -INF , !P0 ;  /* 0xff80000038387808 */ /* 0x000fe40004000000 */
[----:B------:R-:W-:Y:S02]  /*4200*/  FSEL R125, R125, -INF , !P0 ;  /* 0xff8000007d7d7808 */ /* 0x000fe40004000000 */
[----:B------:R-:W-:Y:S01]  /*4210*/  FSEL R45, R138, -INF , !P1 ;  /* 0xff8000008a2d7808 */ /* 0x000fe20004800000 */
[----:B---3--:R-:W-:-:S04]  /*4220*/  FMUL.FTZ R7, R21, R4 ;  /* 0x0000000415077220 */ /* 0x008fc80000410000 */
[----:B------:R3:W-:Y:S01]  /*4230*/  MUFU.TANH R88, R7 ;  /* 0x0000000700587308 */ /* 0x0007e20000002400 */
[-C--:B------:R-:W-:Y:S01]  /*4240*/  ISETP.GE.AND P0, PT, R6, R5.reuse, PT ;  /* 0x000000050600720c */ /* 0x080fe20003f06270 */
[----:B------:R-:W-:Y:S01]  /*4250*/  VIADD R6, R0, 0x91 ;  /* 0x0000009100067836 */ /* 0x000fe20000000000 */
[----:B------:R-:W-:Y:S02]  /*4260*/  FSEL R138, R140, -INF , !P1 ;  /* 0xff8000008c8a7808 */ /* 0x000fe40004800000 */
[----:B------:R-:W-:Y:S02]  /*4270*/  ISETP.GE.AND P1, PT, R2, R5, PT ;  /* 0x000000050200720c */ /* 0x000fe40003f26270 */
[----:B------:R-:W-:Y:S01]  /*4280*/  IADD3 R2, PT, PT, R0, 0xa9, RZ ;  /* 0x000000a900027810 */ /* 0x000fe20007ffe0ff */
[----:B---3--:R-:W-:-:S04]  /*4290*/  FMUL.FTZ R7, R22, R4 ;  /* 0x0000000416077220 */ /* 0x008fc80000410000 */
[----:B------:R3:W4:Y:S01]  /*42a0*/  MUFU.TANH R86, R7 ;  /* 0x0000000700567308 */ /* 0x0007220000002400 */
[----:B------:R-:W-:Y:S02]  /*42b0*/  FSEL R48, R48, -INF , !P6 ;  /* 0xff80000030307808 */ /* 0x000fe40007000000 */
[----:B------:R-:W-:Y:S02]  /*42c0*/  FSEL R127, R127, -INF , !P6 ;  /* 0xff8000007f7f7808 */ /* 0x000fe40007000000 */
[----:B------:R-:W-:Y:S02]  /*42d0*/  FSEL R42, R139, -INF , !P0 ;  /* 0xff8000008b2a7808 */ /* 0x000fe40004000000 */
[----:B------:R-:W-:Y:S02]  /*42e0*/  FSEL R140, R161, -INF , !P0 ;  /* 0xff800000a18c7808 */ /* 0x000fe40004000000 */
[-C--:B------:R-:W-:Y:S01]  /*42f0*/  ISETP.GE.AND P6, PT, R6, R5.reuse, PT ;  /* 0x000000050600720c */ /* 0x080fe20003fc6270 */
[----:B------:R-:W-:Y:S01]  /*4300*/  VIADD R6, R0, 0x98 ;  /* 0x0000009800067836 */ /* 0x000fe20000000000 */
[----:B------:R-:W-:Y:S01]  /*4310*/  ISETP.GE.AND P0, PT, R2, R5, PT ;  /* 0x000000050200720c */ /* 0x000fe20003f06270 */
[----:B---3--:R-:W-:-:S02]  /*4320*/  FMUL.FTZ R7, R23, R4 ;  /* 0x0000000417077220 */ /* 0x008fc40000410000 */
[----:B------:R-:W-:Y:S01]  /*4330*/  HMMA.16816.F32.BF16 R20, R12, R30, RZ ;  /* 0x0000001e0c14723c */ /* 0x000fe200000418ff */
[----:B------:R-:W-:Y:S01]  /*4340*/  VIADD R2, R0, 0xb0 ;  /* 0x000000b000027836 */ /* 0x000fe20000000000 */
[----:B------:R-:W-:Y:S02]  /*4350*/  FSEL R47, R47, -INF , !P5 ;  /* 0xff8000002f2f7808 */ /* 0x000fe40006800000 */
[----:B------:R-:W-:Y:S02]  /*4360*/  FSEL R128, R128, -INF , !P5 ;  /* 0xff80000080807808 */ /* 0x000fe40006800000 */
[----:B------:R-:W-:Y:S02]  /*4370*/  FSEL R41, R159, -INF , !P6 ;  /* 0xff8000009f297808 */ /* 0x000fe40007000000 */
[----:B------:R-:W-:Y:S01]  /*4380*/  FSEL R139, R162, -INF , !P6 ;  /* 0xff800000a28b7808 */ /* 0x000fe20007000000 */
[----:B--2---:R-:W-:Y:S01]  /*4390*/  HMMA.16816.F32.BF16 R16, R8, R36, R16 ;  /* 0x000000240810723c */ /* 0x004fe20000041810 */
[-C--:B------:R-:W-:Y:S01]  /*43a0*/  ISETP.GE.AND P5, PT, R6, R5.reuse, PT ;  /* 0x000000050600720c */ /* 0x080fe20003fa6270 */
[----:B------:R-:W-:Y:S01]  /*43b0*/  VIADD R6, R0, 0x99 ;  /* 0x0000009900067836 */ /* 0x000fe20000000000 */
[----:B------:R-:W-:Y:S01]  /*43c0*/  ISETP.GE.AND P6, PT, R2, R5, PT ;  /* 0x000000050200720c */ /* 0x000fe20003fc6270 */
[----:B------:R-:W-:Y:S01]  /*43d0*/  VIADD R2, R0, 0xb1 ;  /* 0x000000b100027836 */ /* 0x000fe20000000000 */
[----:B------:R-:W-:-:S02]  /*43e0*/  FSEL R40, R141, -INF , !P5 ;  /* 0xff8000008d287808 */ /* 0x000fc40006800000 */
[----:B------:R-:W-:Y:S02]  /*43f0*/  FSEL R44, R44, -INF , !P4 ;  /* 0xff8000002c2c7808 */ /* 0x000fe40006000000 */
[----:B------:R-:W-:Y:S02]  /*4400*/  FSEL R131, R131, -INF , !P4 ;  /* 0xff80000083837808 */ /* 0x000fe40006000000 */
[----:B------:R-:W-:Y:S02]  /*4410*/  FSEL R141, R160, -INF , !P5 ;  /* 0xff800000a08d7808 */ /* 0x000fe40006800000 */
[-C--:B------:R-:W-:Y:S02]  /*4420*/  ISETP.GE.AND P4, PT, R6, R5.reuse, PT ;  /* 0x000000050600720c */ /* 0x080fe40003f86270 */
[----:B------:R-:W-:Y:S01]  /*4430*/  ISETP.GE.AND P5, PT, R2, R5, PT ;  /* 0x000000050200720c */ /* 0x000fe20003fa6270 */
[C---:B------:R-:W-:Y:S01]  /*4440*/  VIADD R2, R0.reuse, 0xb8 ;  /* 0x000000b800027836 */ /* 0x040fe20000000000 */
[----:B------:R-:W-:Y:S01]  /*4450*/  HMMA.16816.F32.BF16 R20, R8, R38, R20 ;  /* 0x000000260814723c */ /* 0x000fe20000041814 */
[----:B------:R-:W-:Y:S01]  /*4460*/  VIADD R6, R0, 0xa0 ;  /* 0x000000a000067836 */ /* 0x000fe20000000000 */
[----:B------:R-:W-:-:S02]  /*4470*/  FSEL R39, R143, -INF , !P4 ;  /* 0xff8000008f277808 */ /* 0x000fc40006000000 */
[----:B------:R-:W-:Y:S02]  /*4480*/  FSEL R143, R158, -INF , !P4 ;  /* 0xff8000009e8f7808 */ /* 0x000fe40006000000 */
        /* <DEDUP_REMOVED lines=8> */
[-C--:B------:R-:W-:Y:S01]  /*4510*/  ISETP.GE.AND P3, PT, R2, R5.reuse, PT ;  /* 0x000000050200720c */ /* 0x080fe20003f66270 */
[----:B------:R-:W-:Y:S01]  /*4520*/  VIADD R2, R0, 0xc0 ;  /* 0x000000c000027836 */ /* 0x000fe20000000000 */
[----:B------:R2:W-:Y:S01]  /*4530*/  MUFU.TANH R67, R6 ;  /* 0x0000000600437308 */ /* 0x0005e20000002400 */
[----:B------:R-:W-:Y:S02]  /*4540*/  FSEL R37, R154, -INF , !P2 ;  /* 0xff8000009a257808 */ /* 0x000fe40005000000 */
[----:B------:R-:W-:Y:S02]  /*4550*/  FSEL R144, R157, -INF , !P2 ;  /* 0xff8000009d907808 */ /* 0x000fe40005000000 */
[----:B------:R-:W-:Y:S01]  /*4560*/  ISETP.GE.AND P2, PT, R2, R5, PT ;  /* 0x000000050200720c */ /* 0x000fe20003f46270 */
[----:B------:R-:W-:Y:S01]  /*4570*/  VIADD R2, R0, 0xc1 ;  /* 0x000000c100027836 */ /* 0x000fe20000000000 */
[----:B------:R-:W-:Y:S01]  /*4580*/  FSEL R36, R146, -INF , !P1 ;  /* 0xff80000092247808 */ /* 0x000fe20004800000 */
[----:B------:R3:W4:Y:S01]  /*4590*/  MUFU.TANH R84, R7 ;  /* 0x0000000700547308 */ /* 0x0007220000002400 */
[----:B------:R-:W-:-:S02]  /*45a0*/  FSEL R146, R155, -INF , !P1 ;  /* 0xff8000009b927808 */ /* 0x000fc40004800000 */
[----:B------:R-:W-:Y:S01]  /*45b0*/  ISETP.GE.AND P1, PT, R2, R5, PT ;  /* 0x000000050200720c */ /* 0x000fe20003f26270 */
[----:B--2---:R-:W-:Y:S01]  /*45c0*/  FMUL.FTZ R6, R18, R4 ;  /* 0x0000000412067220 */ /* 0x004fe20000410000 */
[----:B------:R-:W-:-:S03]  /*45d0*/  VIADD R2, R0, 0xc8 ;  /* 0x000000c800027836 */ /* 0x000fc60000000000 */
[----:B------:R2:W-:Y:S01]  /*45e0*/  MUFU.TANH R29, R6 ;  /* 0x00000006001d7308 */ /* 0x0005e20000002400 */
[-C--:B---3--:R-:W-:Y:S01]  /*45f0*/  FMUL.FTZ R7, R16, R4.reuse ;  /* 0x0000000410077220 */ /* 0x088fe20000410000 */
[----:B--2---:R-:W-:Y:S02]  /*4600*/  FMUL.FTZ R6, R19, R4 ;  /* 0x0000000413067220 */ /* 0x004fe40000410000 */
[----:B-1----:R-:W-:Y:S01]  /*4610*/  HMMA.16816.F32.BF16 R16, R12, R32, RZ ;  /* 0x000000200c10723c */ /* 0x002fe200000418ff */
[----:B------:R-:W-:Y:S02]  /*4620*/  FSEL R33, R147, -INF , !P0 ;  /* 0xff80000093217808 */ /* 0x000fe40004000000 */
[----:B------:R-:W-:Y:S02]  /*4630*/  FSEL R147, R156, -INF , !P0 ;  /* 0xff8000009c937808 */ /* 0x000fe40004000000 */
[----:B------:R-:W-:Y:S01]  /*4640*/  ISETP.GE.AND P0, PT, R2, R5, PT ;  /* 0x000000050200720c */ /* 0x000fe20003f06270 */
[----:B------:R-:W-:Y:S01]  /*4650*/  VIADD R2, R0, 0xc9 ;  /* 0x000000c900027836 */ /* 0x000fe20000000000 */
[----:B------:R-:W-:-:S02]  /*4660*/  FSEL R32, R150, -INF , !P6 ;  /* 0xff80000096207808 */ /* 0x000fc40007000000 */
[----:B------:R-:W-:Y:S02]  /*4670*/  FSEL R150, R153, -INF , !P6 ;  /* 0xff80000099967808 */ /* 0x000fe40007000000 */
[-C--:B------:R-:W-:Y:S01]  /*4680*/  ISETP.GE.AND P6, PT, R2, R5.reuse, PT ;  /* 0x000000050200720c */ /* 0x080fe20003fc6270 */
[----:B------:R-:W-:Y:S01]  /*4690*/  VIADD R2, R0, 0xd0 ;  /* 0x000000d000027836 */ /* 0x000fe20000000000 */
[----:B------:R-:W-:Y:S02]  /*46a0*/  FSEL R31, R148, -INF , !P5 ;  /* 0xff800000941f7808 */ /* 0x000fe40006800000 */
[----:B------:R-:W-:Y:S02]  /*46b0*/  FSEL R148, R152, -INF , !P5 ;  /* 0xff80000098947808 */ /* 0x000fe40006800000 */
[----:B------:R-:W-:Y:S01]  /*46c0*/  ISETP.GE.AND P5, PT, R2, R5, PT ;  /* 0x000000050200720c */ /* 0x000fe20003fa6270 */
[----:B------:R-:W-:Y:S02]  /*46d0*/  VIADD R2, R0, 0xd1 ;  /* 0x000000d100027836 */ /* 0x000fe40000000000 */
[----:B------:R-:W-:Y:S01]  /*46e0*/  HMMA.16816.F32.BF16 R16, R8, R24, R16 ;  /* 0x000000180810723c */ /* 0x000fe20000041810 */
[----:B------:R-:W-:-:S02]  /*46f0*/  FSEL R30, R129, -INF , !P4 ;  /* 0xff800000811e7808 */ /* 0x000fc40006000000 */
[----:B------:R-:W-:Y:S02]  /*4700*/  FSEL R149, R149, -INF , !P4 ;  /* 0xff80000095957808 */ /* 0x000fe40006000000 */
[-C--:B------:R-:W-:Y:S02]  /*4710*/  ISETP.GE.AND P4, PT, R2, R5.reuse, PT ;  /* 0x000000050200720c */ /* 0x080fe40003f86270 */
[----:B------:R-:W-:Y:S01]  /*4720*/  IADD3 R2, PT, PT, R0, 0xd8, RZ ;  /* 0x000000d800027810 */ /* 0x000fe20007ffe0ff */
[----:B------:R-:W-:Y:S01]  /*4730*/  HMMA.16816.F32.BF16 R12, R12, R34, RZ ;  /* 0x000000220c0c723c */ /* 0x000fe200000418ff */
[----:B------:R-:W-:Y:S02]  /*4740*/  FSEL R25, R136, -INF , !P3 ;  /* 0xff80000088197808 */ /* 0x000fe40005800000 */
[----:B------:R-:W-:Y:S02]  /*4750*/  FSEL R151, R151, -INF , !P3 ;  /* 0xff80000097977808 */ /* 0x000fe40005800000 */
[----:B------:R-:W-:Y:S01]  /*4760*/  ISETP.GE.AND P3, PT, R2, R5, PT ;  /* 0x000000050200720c */ /* 0x000fe20003f66270 */
[----:B------:R-:W-:Y:S01]  /*4770*/  VIADD R2, R0, 0xd9 ;  /* 0x000000d900027836 */ /* 0x000fe20000000000 */
[----:B------:R1:W-:Y:S01]  /*4780*/  MUFU.TANH R28, R6 ;  /* 0x00000006001c7308 */ /* 0x0003e20000002400 */
[----:B------:R-:W-:-:S02]  /*4790*/  FSEL R24, R118, -INF , !P2 ;  /* 0xff80000076187808 */ /* 0x000fc40005000000 */
[----:B------:R-:W-:Y:S02]  /*47a0*/  FSEL R133, R133, -INF , !P2 ;  /* 0xff80000085857808 */ /* 0x000fe40005000000 */
[----:B------:R-:W-:Y:S01]  /*47b0*/  ISETP.GE.AND P2, PT, R2, R5, PT ;  /* 0x000000050200720c */ /* 0x000fe20003f46270 */
[----:B------:R-:W-:Y:S01]  /*47c0*/  VIADD R2, R0, 0xe0 ;  /* 0x000000e000027836 */ /* 0x000fe20000000000 */
[----:B------:R-:W-:Y:S01]  /*47d0*/  FSEL R132, R132, -INF , !P1 ;  /* 0xff80000084847808 */ /* 0x000fe20004800000 */
[----:B-1----:R-:W-:-:S04]  /*47e0*/  FMUL.FTZ R6, R20, R4 ;  /* 0x0000000414067220 */ /* 0x002fc80000410000 */
[----:B------:R1:W-:Y:S01]  /*47f0*/  MUFU.TANH R20, R6 ;  /* 0x0000000600147308 */ /* 0x0003e20000002400 */
[----:B------:R-:W-:Y:S01]  /*4800*/  HMMA.16816.F32.BF16 R12, R8, R26, R12 ;  /* 0x0000001a080c723c */ /* 0x000fe2000004180c */
[----:B------:R-:W-:Y:S02]  /*4810*/  FSEL R26, R102, -INF , !P0 ;  /* 0xff800000661a7808 */ /* 0x000fe40004000000 */
[----:B------:R-:W-:Y:S01]  /*4820*/  FSEL R114, R114, -INF , !P0 ;  /* 0xff80000072727808 */ /* 0x000fe20004000000 */
[----:B-1----:R-:W-:Y:S01]  /*4830*/  FMUL.FTZ R6, R17, R4 ;  /* 0x0000000411067220 */ /* 0x002fe20000410000 */
[----:B------:R-:W-:Y:S02]  /*4840*/  FSEL R17, R115, -INF , !P1 ;  /* 0xff80000073117808 */ /* 0x000fe40004800000 */
[----:B------:R-:W-:Y:S01]  /*4850*/  ISETP.GE.AND P1, PT, R2, R5, PT ;  /* 0x000000050200720c */ /* 0x000fe20003f26270 */
[----:B------:R-:W-:-:S05]  /*4860*/  VIADD R2, R0, 0xe1 ;  /* 0x000000e100027836 */ /* 0x000fca0000000000 */
[-C--:B------:R-:W-:Y:S01]  /*4870*/  ISETP.GE.AND P0, PT, R2, R5.reuse, PT ;  /* 0x000000050200720c */ /* 0x080fe20003f06270 */
[----:B------:R-:W-:Y:S01]  /*4880*/  VIADD R2, R0, 0xe8 ;  /* 0x000000e800027836 */ /* 0x000fe20000000000 */
[----:B------:R-:W-:Y:S02]  /*4890*/  FSEL R69, R69, -INF , !P6 ;  /* 0xff80000045457808 */ /* 0x000fe40007000000 */
[----:B------:R-:W-:Y:S02]  /*48a0*/  FSEL R113, R113, -INF , !P6 ;  /* 0xff80000071717808 */ /* 0x000fe40007000000 */
[----:B------:R-:W-:Y:S01]  /*48b0*/  ISETP.GE.AND P6, PT, R2, R5, PT ;  /* 0x000000050200720c */ /* 0x000fe20003fc6270 */
[----:B------:R-:W-:Y:S01]  /*48c0*/  VIADD R2, R0, 0xe9 ;  /* 0x000000e900027836 */ /* 0x000fe20000000000 */
[----:B----4-:R-:W-:Y:S02]  /*48d0*/  FSEL R85, R85, -INF , !P5 ;  /* 0xff80000055557808 */ /* 0x010fe40006800000 */
[----:B------:R-:W-:-:S02]  /*48e0*/  FSEL R100, R100, -INF , !P5 ;  /* 0xff80000064647808 */ /* 0x000fc40006800000 */
[-C--:B------:R-:W-:Y:S01]  /*48f0*/  ISETP.GE.AND P5, PT, R2, R5.reuse, PT ;  /* 0x000000050200720c */ /* 0x080fe20003fa6270 */
[----:B------:R-:W-:Y:S01]  /*4900*/  VIADD R2, R0, 0xf0 ;  /* 0x000000f000027836 */ /* 0x000fe20000000000 */
[----:B------:R-:W-:Y:S02]  /*4910*/  FSEL R87, R87, -INF , !P4 ;  /* 0xff80000057577808 */ /* 0x000fe40006000000 */
[----:B------:R-:W-:Y:S02]  /*4920*/  FSEL R102, R98, -INF , !P4 ;  /* 0xff80000062667808 */ /* 0x000fe40006000000 */
[----:B------:R-:W-:Y:S01]  /*4930*/  ISETP.GE.AND P4, PT, R2, R5, PT ;  /* 0x000000050200720c */ /* 0x000fe20003f86270 */
[----:B------:R-:W-:Y:S01]  /*4940*/  VIADD R2, R0, 0xf1 ;  /* 0x000000f100027836 */ /* 0x000fe20000000000 */
[----:B------:R-:W1:Y:S01]  /*4950*/  MUFU.TANH R83, R7 ;  /* 0x0000000700537308 */ /* 0x000e620000002400 */
[----:B------:R-:W-:Y:S02]  /*4960*/  FSEL R86, R86, -INF , !P3 ;  /* 0xff80000056567808 */ /* 0x000fe40005800000 */
[----:B------:R-:W-:-:S02]  /*4970*/  FSEL R118, R89, -INF , !P3 ;  /* 0xff80000059767808 */ /* 0x000fc40005800000 */
[-C--:B------:R-:W-:Y:S01]  /*4980*/  ISETP.GE.AND P3, PT, R2, R5.reuse, PT ;  /* 0x000000050200720c */ /* 0x080fe20003f66270 */
[----:B------:R-:W-:Y:S02]  /*4990*/  VIADD R2, R0, 0xf8 ;  /* 0x000000f800027836 */ /* 0x000fe40000000000 */
[----:B------:R2:W-:Y:S01]  /*49a0*/  MUFU.TANH R8, R6 ;  /* 0x0000000600087308 */ /* 0x0005e20000002400 */
[----:B------:R-:W-:Y:S02]  /*49b0*/  FSEL R84, R84, -INF , !P2 ;  /* 0xff80000054547808 */ /* 0x000fe40005000000 */
[----:B------:R-:W-:Y:S01]  /*49c0*/  FSEL R129, R88, -INF , !P2 ;  /* 0xff80000058817808 */ /* 0x000fe20005000000 */
[-C--:B------:R-:W-:Y:S01]  /*49d0*/  FMUL.FTZ R21, R21, R4.reuse ;  /* 0x0000000415157220 */ /* 0x080fe20000410000 */
[----:B------:R-:W-:Y:S01]  /*49e0*/  ISETP.GE.AND P2, PT, R2, R5, PT ;  /* 0x000000050200720c */ /* 0x000fe20003f46270 */
[-C--:B------:R-:W-:Y:S01]  /*49f0*/  FMUL.FTZ R22, R22, R4.reuse ;  /* 0x0000000416167220 */ /* 0x080fe20000410000 */
[-C--:B------:R-:W-:Y:S01]  /*4a00*/  FMUL.FTZ R23, R23, R4.reuse ;  /* 0x0000000417177220 */ /* 0x080fe20000410000 */
[-C--:B------:R-:W-:Y:S01]  /*4a10*/  FMUL.FTZ R16, R16, R4.reuse ;  /* 0x0000000410107220 */ /* 0x080fe20000410000 */
[-C--:B------:R-:W-:Y:S01]  /*4a20*/  FMUL.FTZ R18, R18, R4.reuse ;  /* 0x0000000412127220 */ /* 0x080fe20000410000 */
[-C--:B------:R-:W-:Y:S01]  /*4a30*/  FMUL.FTZ R12, R12, R4.reuse ;  /* 0x000000040c0c7220 */ /* 0x080fe20000410000 */
[-C--:B------:R-:W-:Y:S01]  /*4a40*/  FMUL.FTZ R14, R14, R4.reuse ;  /* 0x000000040e0e7220 */ /* 0x080fe20000410000 */
[-C--:B------:R-:W-:Y:S01]  /*4a50*/  FMUL.FTZ R2, R15, R4.reuse ;  /* 0x000000040f027220 */ /* 0x080fe20000410000 */
[----:B--2---:R-:W-:-:S04]  /*4a60*/  FMUL.FTZ R6, R19, R4 ;  /* 0x0000000413067220 */ /* 0x004fc80000410000 */
[----:B------:R2:W-:Y:S01]  /*4a70*/  MUFU.TANH R7, R6 ;  /* 0x0000000600077308 */ /* 0x0005e20000002400 */
[----:B-1----:R-:W-:Y:S02]  /*4a80*/  FSEL R136, R83, -INF , !P1 ;  /* 0xff80000053887808 */ /* 0x002fe40004800000 */
[----:B------:R-:W-:Y:S02]  /*4a90*/  FSEL R83, R28, -INF , !P0 ;  /* 0xff8000001c537808 */ /* 0x000fe40004000000 */
[----:B------:R-:W-:-:S03]  /*4aa0*/  FSEL R152, R67, -INF , !P0 ;  /* 0xff80000043987808 */ /* 0x000fc60004000000 */
[----:B------:R-:W-:Y:S01]  /*4ab0*/  MUFU.TANH R21, R21 ;  /* 0x0000001500157308 */ /* 0x000fe20000002400 */
[----:B------:R-:W-:Y:S01]  /*4ac0*/  ISETP.NE.AND P0, PT, R226, 0x1, PT ;  /* 0x00000001e200780c */ /* 0x000fe20003f05270 */
[----:B--2---:R-:W-:-:S06]  /*4ad0*/  FMUL.FTZ R6, R13, R4 ;  /* 0x000000040d067220 */ /* 0x004fcc0000410000 */
[----:B------:R-:W1:Y:S08]  /*4ae0*/  MUFU.TANH R22, R22 ;  /* 0x0000001600167308 */ /* 0x000e700000002400 */
[----:B------:R-:W2:Y:S08]  /*4af0*/  MUFU.TANH R23, R23 ;  /* 0x0000001700177308 */ /* 0x000eb00000002400 */
[----:B------:R-:W-:Y:S08]  /*4b00*/  MUFU.TANH R16, R16 ;  /* 0x0000001000107308 */ /* 0x000ff00000002400 */
[----:B------:R-:W3:Y:S08]  /*4b10*/  MUFU.TANH R18, R18 ;  /* 0x0000001200127308 */ /* 0x000ef00000002400 */
[----:B------:R-:W-:Y:S08]  /*4b20*/  MUFU.TANH R12, R12 ;  /* 0x0000000c000c7308 */ /* 0x000ff00000002400 */
[----:B------:R-:W4:Y:S08]  /*4b30*/  MUFU.TANH R14, R14 ;  /* 0x0000000e000e7308 */ /* 0x000f300000002400 */
[----:B------:R-:W-:Y:S08]  /*4b40*/  MUFU.TANH R6, R6 ;  /* 0x0000000600067308 */ /* 0x000ff00000002400 */
[----:B------:R-:W4:Y:S01]  /*4b50*/  MUFU.TANH R2, R2 ;  /* 0x0000000200027308 */ /* 0x000f220000002400 */
[----:B------:R-:W-:Y:S01]  /*4b60*/  VIADD R0, R0, 0xf9 ;  /* 0x000000f900007836 */ /* 0x000fe20000000000 */
[----:B------:R-:W-:-:S02]  /*4b70*/  LOP3.LUT R183, R183, R182, RZ, 0x3c, !PT ;  /* 0x000000b6b7b77212 */ /* 0x000fc400078e3cff */
[----:B------:R-:W-:Y:S01]  /*4b80*/  FSEL R88, R29, -INF , !P1 ;  /* 0xff8000001d587808 */ /* 0x000fe20004800000 */
[----:B------:R-:W-:Y:S01]  /*4b90*/  BSSY.RECONVERGENT B1, `(.L_x_555) ;  /* 0x000007c000017945 */ /* 0x000fe20003800200 */
[----:B------:R-:W-:Y:S02]  /*4ba0*/  ISETP.GE.AND P1, PT, R0, R5, PT ;  /* 0x000000050000720c */ /* 0x000fe40003f26270 */
[----:B------:R-:W-:Y:S02]  /*4bb0*/  LOP3.LUT R182, R183, R182, RZ, 0x3c, !PT ;  /* 0x000000b6b7b67212 */ /* 0x000fe400078e3cff */
[----:B-1----:R-:W-:Y:S02]  /*4bc0*/  FSEL R67, R22, -INF , !P6 ;  /* 0xff80000016437808 */ /* 0x002fe40007000000 */
[----:B------:R-:W-:Y:S02]  /*4bd0*/  FSEL R153, R20, -INF , !P6 ;  /* 0xff80000014997808 */ /* 0x000fe40007000000 */
[----:B--2---:R-:W-:-:S02]  /*4be0*/  FSEL R23, R23, -INF , !P5 ;  /* 0xff80000017177808 */ /* 0x004fc40006800000 */
[----:B------:R-:W-:Y:S02]  /*4bf0*/  FSEL R154, R21, -INF , !P5 ;  /* 0xff800000159a7808 */ /* 0x000fe40006800000 */
[----:B---3--:R-:W-:Y:S02]  /*4c00*/  FSEL R89, R18, -INF , !P4 ;  /* 0xff80000012597808 */ /* 0x008fe40006000000 */
[----:B------:R-:W-:Y:S02]  /*4c10*/  FSEL R155, R16, -INF , !P4 ;  /* 0xff800000109b7808 */ /* 0x000fe40006000000 */
[----:B------:R-:W-:Y:S02]  /*4c20*/  FSEL R98, R7, -INF , !P3 ;  /* 0xff80000007627808 */ /* 0x000fe40005800000 */
[----:B------:R-:W-:Y:S02]  /*4c30*/  FSEL R156, R8, -INF , !P3 ;  /* 0xff800000089c7808 */ /* 0x000fe40005800000 */
[----:B----4-:R-:W-:-:S02]  /*4c40*/  FSEL R115, R14, -INF , !P2 ;  /* 0xff8000000e737808 */ /* 0x010fc40005000000 */
[----:B------:R-:W-:Y:S02]  /*4c50*/  FSEL R157, R12, -INF , !P2 ;  /* 0xff8000000c9d7808 */ /* 0x000fe40005000000 */
[----:B------:R-:W-:Y:S02]  /*4c60*/  FSEL R159, R2, -INF , !P1 ;  /* 0xff800000029f7808 */ /* 0x000fe40004800000 */
[----:B------:R-:W-:Y:S02]  /*4c70*/  FSEL R158, R6, -INF , !P1 ;  /* 0xff800000069e7808 */ /* 0x000fe40004800000 */
[----:B------:R-:W-:Y:S01]  /*4c80*/  LOP3.LUT R183, R183, R182, RZ, 0x3c, !PT ;  /* 0x000000b6b7b77212 */ /* 0x000fe200078e3cff */
        /* <DEDUP_REMOVED lines=15> */
.L_x_558:
[----:B------:R-:W2:Y:S01]  /*4d80*/  LD.E R2, desc[UR4][R134.64+0x170] ;  /* 0x0001700486027980 */ /* 0x000ea2000c101900 */
[----:B------:R-:W-:Y:S02]  /*4d90*/  LEA R9, R226, 0xfffffe00, 0x8 ;  /* 0xfffffe00e2097811 */ /* 0x000fe400078e40ff */
[----:B------:R-:W-:Y:S02]  /*4da0*/  IABS R8, R184 ;  /* 0x000000b800087213 */ /* 0x000fe40000000000 */
[----:B------:R-:W-:Y:S02]  /*4db0*/  IABS R7, R9 ;  /* 0x0000000900077213 */ /* 0x000fe40000000000 */
[-C--:B--2---:R-:W-:Y:S02]  /*4dc0*/  IABS R0, R2.reuse ;  /* 0x0000000200007213 */ /* 0x084fe40000000000 */
[----:B------:R-:W-:Y:S02]  /*4dd0*/  IABS R10, R2 ;  /* 0x00000002000a7213 */ /* 0x000fe40000000000 */
[----:B------:R-:W1:Y:S08]  /*4de0*/  I2F.RP R4, R0 ;  /* 0x0000000000047306 */ /* 0x000e700000209400 */
[----:B-1----:R-:W1:Y:S02]  /*4df0*/  MUFU.RCP R4, R4 ;  /* 0x0000000400047308 */ /* 0x002e640000001000 */
[----:B-1----:R-:W-:-:S06]  /*4e00*/  VIADD R4, R4, 0xffffffe ;  /* 0x0ffffffe04047836 */ /* 0x002fcc0000000000 */
[----:B------:R-:W1:Y:S02]  /*4e10*/  F2I.FTZ.U32.TRUNC.NTZ R5, R4 ;  /* 0x0000000400057305 */ /* 0x000e64000021f000 */
[----:B-1----:R-:W-:-:S04]  /*4e20*/  IMAD.MOV R4, RZ, RZ, -R5 ;  /* 0x000000ffff047224 */ /* 0x002fc800078e0a05 */
[----:B------:R-:W-:Y:S01]  /*4e30*/  IMAD R6, R4, R0, RZ ;  /* 0x0000000004067224 */ /* 0x000fe200078e02ff */
[----:B------:R-:W-:-:S05]  /*4e40*/  MOV R4, RZ ;  /* 0x000000ff00047202 */ /* 0x000fca0000000f00 */
[----:B------:R-:W-:-:S04]  /*4e50*/  IMAD.HI.U32 R5, R5, R6, R4 ;  /* 0x0000000605057227 */ /* 0x000fc800078e0004 */
[----:B------:R-:W-:Y:S02]  /*4e60*/  IMAD.MOV.U32 R6, RZ, RZ, R7 ;  /* 0x000000ffff067224 */ /* 0x000fe400078e0007 */
[----:B------:R-:W-:Y:S02]  /*4e70*/  IMAD.MOV R7, RZ, RZ, -R10 ;  /* 0x000000ffff077224 */ /* 0x000fe400078e0a0a */
[----:B------:R-:W-:-:S04]  /*4e80*/  IMAD.HI.U32 R4, R5, R6, RZ ;  /* 0x0000000605047227 */ /* 0x000fc800078e00ff */
[----:B------:R-:W-:-:S04]  /*4e90*/  IMAD.HI.U32 R5, R5, R8, RZ ;  /* 0x0000000805057227 */ /* 0x000fc800078e00ff */
[-C--:B------:R-:W-:Y:S02]  /*4ea0*/  IMAD R6, R4, R7.reuse, R6 ;  /* 0x0000000704067224 */ /* 0x080fe400078e0206 */
[----:B------:R-:W-:-:S03]  /*4eb0*/  IMAD R7, R5, R7, R8 ;  /* 0x0000000705077224 */ /* 0x000fc600078e0208 */
[C---:B------:R-:W-:Y:S02]  /*4ec0*/  ISETP.GT.U32.AND P2, PT, R0.reuse, R6, PT ;  /* 0x000000060000720c */ /* 0x040fe40003f44070 */
[----:B------:R-:W-:-:S11]  /*4ed0*/  ISETP.GT.U32.AND P4, PT, R0, R7, PT ;  /* 0x000000070000720c */ /* 0x000fd60003f84070 */
[-C--:B------:R-:W-:Y:S01]  /*4ee0*/  @!P2 IADD3 R6, PT, PT, R6, -R0.reuse, RZ ;  /* 0x800000000606a210 */ /* 0x080fe20007ffe0ff */
[----:B------:R-:W-:Y:S01]  /*4ef0*/  @!P2 VIADD R4, R4, 0x1 ;  /* 0x000000010404a836 */ /* 0x000fe20000000000 */
[----:B------:R-:W-:Y:S01]  /*4f00*/  @!P4 IADD3 R5, PT, PT, R5, 0x1, RZ ;  /* 0x000000010505c810 */ /* 0x000fe20007ffe0ff */
[----:B------:R-:W-:Y:S01]  /*4f10*/  @!P4 IMAD.IADD R7, R7, 0x1, -R0 ;  /* 0x000000010707c824 */ /* 0x000fe200078e0a00 */
[----:B------:R-:W-:Y:S02]  /*4f20*/  ISETP.GE.U32.AND P5, PT, R6, R0, PT ;  /* 0x000000000600720c */ /* 0x000fe40003fa6070 */
[----:B------:R-:W-:Y:S02]  /*4f30*/  LOP3.LUT R6, R184, R2, RZ, 0x3c, !PT ;  /* 0x00000002b8067212 */ /* 0x000fe400078e3cff */
[----:B------:R-:W-:Y:S02]  /*4f40*/  ISETP.GE.U32.AND P6, PT, R7, R0, PT ;  /* 0x000000000700720c */ /* 0x000fe40003fc6070 */
[----:B------:R-:W-:-:S02]  /*4f50*/  LOP3.LUT R0, R9, R2, RZ, 0x3c, !PT ;  /* 0x0000000209007212 */ /* 0x000fc400078e3cff */
[----:B------:R-:W-:Y:S02]  /*4f60*/  ISETP.GE.AND P3, PT, R6, RZ, PT ;  /* 0x000000ff0600720c */ /* 0x000fe40003f66270 */
[----:B------:R-:W-:Y:S02]  /*4f70*/  ISETP.GE.AND P1, PT, R0, RZ, PT ;  /* 0x000000ff0000720c */ /* 0x000fe40003f26270 */
[----:B------:R-:W-:Y:S01]  /*4f80*/  ISETP.NE.AND P2, PT, R2, RZ, PT ;  /* 0x000000ff0200720c */ /* 0x000fe20003f45270 */
[----:B------:R-:W-:Y:S01]  /*4f90*/  @P5 VIADD R4, R4, 0x1 ;  /* 0x0000000104045836 */ /* 0x000fe20000000000 */
[----:B------:R-:W-:-:S03]  /*4fa0*/  LOP3.LUT R0, RZ, R2, RZ, 0x33, !PT ;  /* 0x00000002ff007212 */ /* 0x000fc600078e33ff */
[----:B------:R-:W-:-:S04]  /*4fb0*/  @P6 VIADD R5, R5, 0x1 ;  /* 0x0000000105056836 */ /* 0x000fc80000000000 */
[----:B------:R-:W-:Y:S02]  /*4fc0*/  @!P3 IMAD.MOV R5, RZ, RZ, -R5 ;  /* 0x000000ffff05b224 */ /* 0x000fe400078e0a05 */
[----:B------:R-:W-:-:S04]  /*4fd0*/  @!P1 IADD3 R4, PT, PT, -R4, RZ, RZ ;  /* 0x000000ff04049210 */ /* 0x000fc80007ffe1ff */
[C---:B------:R-:W-:Y:S02]  /*4fe0*/  SEL R10, R0.reuse, R4, !P2 ;  /* 0x00000004000a7207 */ /* 0x040fe40005000000 */
[----:B------:R-:W-:Y:S02]  /*4ff0*/  SEL R0, R0, R5, !P2 ;  /* 0x0000000500007207 */ /* 0x000fe40005000000 */
[----:B------:R-:W2:Y:S01]  /*5000*/  LD.E.64 R4, desc[UR4][R134.64+0x38] ;  /* 0x0000380486047980 */ /* 0x000ea2000c101b00 */
[----:B------:R-:W-:-:S04]  /*5010*/  IMAD.WIDE R8, R10, 0x4, R182 ;  /* 0x000000040a087825 */ /* 0x000fc800078e02b6 */
[C---:B------:R-:W-:Y:S01]  /*5020*/  IMAD.WIDE R6, R0.reuse, 0x4, R182 ;  /* 0x0000000400067825 */ /* 0x040fe200078e02b6 */
[----:B------:R-:W3:Y:S04]  /*5030*/  LD.E R12, desc[UR4][R8.64] ;  /* 0x00000004080c7980 */ /* 0x000ee8000c101900 */
[----:B------:R1:W3:Y:S04]  /*5040*/  LD.E R11, desc[UR4][R6.64] ;  /* 0x00000004060b7980 */ /* 0x0002e8000c101900 */
[----:B------:R-:W4:Y:S01]  /*5050*/  LD.E.64 R8, desc[UR4][R134.64+0x20] ;  /* 0x0000200486087980 */ /* 0x000f22000c101b00 */
[----:B------:R-:W-:-:S05]  /*5060*/  IADD3 R0, PT, PT, R0, -R10, RZ ;  /* 0x8000000a00007210 */ /* 0x000fca0007ffe0ff */
[----:B------:R-:W-:-:S05]  /*5070*/  IMAD R2, R2, R0, -0x100 ;  /* 0xffffff0002027424 */ /* 0x000fca00078e0200 */
[----:B------:R-:W-:Y:S01]  /*5080*/  SHF.R.S32.HI R10, RZ, 0x1f, R2 ;  /* 0x0000001fff0a7819 */ /* 0x000fe20000011402 */
[-C--:B--2---:R-:W-:Y:S02]  /*5090*/  IMAD R0, R5, R2.reuse, RZ ;  /* 0x0000000205007224 */ /* 0x084fe400078e02ff */
[----:B-1----:R-:W-:-:S04]  /*50a0*/  IMAD.WIDE.U32 R6, R4, R2, RZ ;  /* 0x0000000204067225 */ /* 0x002fc800078e00ff */
[----:B------:R-:W-:Y:S02]  /*50b0*/  IMAD R4, R4, R10, R0 ;  /* 0x0000000a04047224 */ /* 0x000fe400078e0200 */
[----:B---3--:R-:W-:-:S03]  /*50c0*/  IMAD.IADD R0, R12, 0x1, -R11 ;  /* 0x000000010c007824 */ /* 0x008fc600078e0a0b */
[----:B------:R-:W-:Y:S01]  /*50d0*/  IADD3 R5, PT, PT, R7, R4, RZ ;  /* 0x0000000407057210 */ /* 0x000fe20007ffe0ff */
[----:B------:R-:W-:Y:S01]  /*50e0*/  IMAD.MOV.U32 R4, RZ, RZ, R6 ;  /* 0x000000ffff047224 */ /* 0x000fe200078e0006 */
[----:B------:R-:W-:Y:S01]  /*50f0*/  SHF.R.S32.HI R7, RZ, 0x1f, R0 ;  /* 0x0000001fff077819 */ /* 0x000fe20000011400 */
[----:B----4-:R-:W-:Y:S02]  /*5100*/  IMAD R2, R9, R0, RZ ;  /* 0x0000000009027224 */ /* 0x010fe400078e02ff */
[----:B------:R-:W-:-:S04]  /*5110*/  IMAD.WIDE.U32 R4, R0, R8, R4 ;  /* 0x0000000800047225 */ /* 0x000fc800078e0004 */
[----:B------:R-:W-:Y:S01]  /*5120*/  IMAD R0, R8, R7, R2 ;  /* 0x0000000708007224 */ /* 0x000fe200078e0202 */
[----:B------:R-:W-:-:S04]  /*5130*/  LEA R186, P1, R4, R186, 0x1 ;  /* 0x000000ba04ba7211 */ /* 0x000fc800078208ff */
[----:B------:R-:W-:-:S04]  /*5140*/  IADD3 R0, PT, PT, R5, R0, RZ ;  /* 0x0000000005007210 */ /* 0x000fc80007ffe0ff */
[----:B------:R-:W-:Y:S02]  /*5150*/  LEA.HI.X R185, R4, R185, R0, 0x1, P1 ;  /* 0x000000b904b97211 */ /* 0x000fe400008f0c00 */
.L_x_559:
[----:B------:R-:W-:Y:S05]  /*5160*/  BSYNC.RECONVERGENT B0 ;  /* 0x0000000000007941 */ /* 0x000fea0003800200 */
.L_x_557:
[C---:B------:R-:W-:Y:S01]  /*5170*/  IMAD.SHL.U32 R2, R230.reuse, 0x40, RZ ;  /* 0x00000040e6027824 */ /* 0x040fe200078e00ff */
[----:B------:R-:W-:Y:S01]  /*5180*/  SHF.L.U64.HI R0, R230, 0x6, R231 ;  /* 0x00000006e6007819 */ /* 0x000fe200000102e7 */
[----:B------:R-:W-:Y:S02]  /*5190*/  IMAD.MOV.U32 R6, RZ, RZ, R186 ;  /* 0x000000ffff067224 */ /* 0x000fe400078e00ba */
[----:B------:R-:W-:Y:S01]  /*51a0*/  IMAD.MOV.U32 R7, RZ, RZ, R185 ;  /* 0x000000ffff077224 */ /* 0x000fe200078e00b9 */
[----:B------:R-:W-:-:S04]  /*51b0*/  IADD3 R4, P1, PT, R2, R186, RZ ;  /* 0x000000ba02047210 */ /* 0x000fc80007f3e0ff */
[-C--:B------:R-:W-:Y:S01]  /*51c0*/  IADD3 R12, P2, PT, R4, R2.reuse, RZ ;  /* 0x00000002040c7210 */ /* 0x080fe20007f5e0ff */
[----:B------:R-:W-:Y:S01]  /*51d0*/  IMAD.X R5, R0, 0x1, R185, P1 ;  /* 0x0000000100057824 */ /* 0x000fe200008e06b9 */
[----:B------:R-:W-:Y:S01]  /*51e0*/  @!PT LDS RZ, [RZ] ;  /* 0x00000000fffff984 */ /* 0x000fe20000000800 */
[----:B------:R-:W-:Y:S01]  /*51f0*/  @!PT LDS RZ, [RZ] ;  /* 0x00000000fffff984 */ /* 0x000fe20000000800 */
[----:B------:R-:W-:Y:S01]  /*5200*/  @!PT LDS RZ, [RZ] ;  /* 0x00000000fffff984 */ /* 0x000fe20000000800 */
[----:B------:R1:W-:Y:S02]  /*5210*/  LDGSTS.E.BYPASS.LTC128B.128 [R168+0x1000], desc[UR4][R6.64] ;  /* 0x0100000006a87fae */ /* 0x0003e4000b981a04 */
[-C--:B------:R-:W-:Y:S01]  /*5220*/  IADD3 R10, P1, PT, R12, R2.reuse, RZ ;  /* 0x000000020c0a7210 */ /* 0x080fe20007f3e0ff */
[--C-:B------:R-:W-:Y:S01]  /*5230*/  IMAD.X R13, R5, 0x1, R0.reuse, P2 ;  /* 0x00000001050d7824 */ /* 0x100fe200010e0600 */
[----:B------:R2:W-:Y:S02]  /*5240*/  LDGSTS.E.BYPASS.LTC128B.128 [R168+0x1800], desc[UR4][R4.64] ;  /* 0x0180000004a87fae */ /* 0x0005e4000b981a04 */
[----:B------:R-:W-:Y:S02]  /*5250*/  IADD3 R8, P2, PT, R10, R2, RZ ;  /* 0x000000020a087210 */ /* 0x000fe40007f5e0ff */
[----:B------:R-:W-:Y:S01]  /*5260*/  IADD3.X R11, PT, PT, R13, R0, RZ, P1, !PT ;  /* 0x000000000d0b7210 */ /* 0x000fe20000ffe4ff */
[----:B------:R3:W-:Y:S04]  /*5270*/  LDGSTS.E.BYPASS.LTC128B.128 [R168+0x2000], desc[UR4][R12.64] ;  /* 0x020000000ca87fae */ /* 0x0007e8000b981a04 */
[----:B------:R-:W-:Y:S01]  /*5280*/  IMAD.X R9, R11, 0x1, R0, P2 ;  /* 0x000000010b097824 */ /* 0x000fe200010e0600 */
[----:B------:R4:W-:Y:S04]  /*5290*/  LDGSTS.E.BYPASS.LTC128B.128 [R168+0x2800], desc[UR4][R10.64] ;  /* 0x028000000aa87fae */ /* 0x0009e8000b981a04 */
[----:B------:R4:W-:Y:S01]  /*52a0*/  LDGSTS.E.BYPASS.LTC128B.128 [R168+0x3000], desc[UR4][R8.64] ;  /* 0x0300000008a87fae */ /* 0x0009e2000b981a04 */
[----:B-1----:R-:W-:-:S04]  /*52b0*/  IADD3 R6, P1, PT, R8, R2, RZ ;  /* 0x0000000208067210 */ /* 0x002fc80007f3e0ff */
[----:B--2---:R-:W-:Y:S01]  /*52c0*/  IADD3 R4, P2, PT, R6, R2, RZ ;  /* 0x0000000206047210 */ /* 0x004fe20007f5e0ff */
[----:B------:R-:W-:-:S03]  /*52d0*/  IMAD.X R7, R9, 0x1, R0, P1 ;  /* 0x0000000109077824 */ /* 0x000fc600008e0600 */
[----:B---3--:R-:W-:Y:S02]  /*52e0*/  IADD3 R12, P1, PT, R4, R2, RZ ;  /* 0x00000002040c7210 */ /* 0x008fe40007f3e0ff */
[----:B------:R4:W-:Y:S01]  /*52f0*/  LDGSTS.E.BYPASS.LTC128B.128 [R168+0x3800], desc[UR4][R6.64] ;  /* 0x0380000006a87fae */ /* 0x0009e2000b981a04 */
[----:B------:R-:W-:-:S05]  /*5300*/  IADD3.X R5, PT, PT, R7, R0, RZ, P2, !PT ;  /* 0x0000000007057210 */ /* 0x000fca00017fe4ff */
[----:B------:R-:W-:Y:S01]  /*5310*/  IMAD.X R13, R5, 0x1, R0, P1 ;  /* 0x00000001050d7824 */ /* 0x000fe200008e0600 */
[----:B------:R4:W-:Y:S04]  /*5320*/  LDGSTS.E.BYPASS.LTC128B.128 [R168+0x4000], desc[UR4][R4.64] ;  /* 0x0400000004a87fae */ /* 0x0009e8000b981a04 */
[----:B------:R4:W-:Y:S04]  /*5330*/  LDGSTS.E.BYPASS.LTC128B.128 [R168+0x4800], desc[UR4][R12.64] ;  /* 0x048000000ca87fae */ /* 0x0009e8000b981a04 */
[----:B------:R-:W0:Y:S02]  /*5340*/  LDGDEPBAR ;  /* 0x00000000000079af */ /* 0x000e240000000000 */
.L_x_556:
[----:B------:R-:W-:Y:S05]  /*5350*/  BSYNC.RECONVERGENT B1 ;  /* 0x0000000000017941 */ /* 0x000fea0003800200 */
.L_x_555:
[----:B------:R-:W2:Y:S01]  /*5360*/  LD.E R0, desc[UR4][R134.64+0xdc] ;  /* 0x0000dc0486007980 */ /* 0x000ea2000c101900 */
[----:B------:R-:W-:Y:S02]  /*5370*/  FMNMX3.FTZ R21, R79, R78, R77, !PT ;  /* 0x0000004e4f157276 */ /* 0x000fe4000781004d */
[----:B------:R-:W-:Y:S02]  /*5380*/  FMNMX3.FTZ R22, R91, R90, R92, !PT ;  /* 0x0000005a5b167276 */ /* 0x000fe4000781005c */
[----:B------:R-:W-:Y:S02]  /*5390*/  FMNMX3.FTZ R21, R21, R82, R81, !PT ;  /* 0x0000005215157276 */ /* 0x000fe40007810051 */
[----:B------:R-:W-:Y:S02]  /*53a0*/  FMNMX3.FTZ R22, R22, R95, R97, !PT ;  /* 0x0000005f16167276 */ /* 0x000fe40007810061 */
[----:B------:R-:W-:Y:S02]  /*53b0*/  FMNMX3.FTZ R21, R21, R80, R76, !PT ;  /* 0x0000005015157276 */ /* 0x000fe4000781004c */
[----:B------:R-:W-:-:S02]  /*53c0*/  FMNMX3.FTZ R22, R22, R96, R93, !PT ;  /* 0x0000006016167276 */ /* 0x000fc4000781005d */
        /* <DEDUP_REMOVED lines=56> */
[----:B------:R-:W-:Y:S02]  /*5750*/  FMNMX.FTZ R21, R159, R21, !PT ;  /* 0x000000159f157209 */ /* 0x000fe40007810000 */
[----:B------:R-:W-:Y:S02]  /*5760*/  FMNMX.FTZ R22, R158, R22, !PT ;  /* 0x000000169e167209 */ /* 0x000fe40007810000 */
[----:B------:R-:W-:Y:S01]  /*5770*/  LOP3.LUT R165, R165, 0x120, R209, 0xf8, !PT ;  /* 0x00000120a5a57812 */ /* 0x000fe200078ef8d1 */
[----:B------:R-:W1:Y:S03]  /*5780*/  SHFL.BFLY PT, R2, R21, 0x2, 0x1f ;  /* 0x0c401f0015027f89 */ /* 0x000e6600000e0000 */
[----:B------:R-:W-:Y:S01]  /*5790*/  LEA R165, R165, R3, 0x1 ;  /* 0x00000003a5a57211 */ /* 0x000fe200078e08ff */
[----:B----4-:R-:W3:Y:S03]  /*57a0*/  SHFL.BFLY PT, R6, R22, 0x2, 0x1f ;  /* 0x0c401f0016067f89 */ /* 0x010ee600000e0000 */
[----:B------:R-:W-:-:S05]  /*57b0*/  IADD3 R20, PT, PT, R142, R165, RZ ;  /* 0x000000a58e147210 */ /* 0x000fca0007ffe0ff */
[----:B------:R-:W-:Y:S01]  /*57c0*/  LDSM.16.MT88.4 R12, [R20+0x5000] ;  /* 0x00500000140c783b */ /* 0x000fe20000004200 */
[----:B-1----:R-:W-:Y:S02]  /*57d0*/  FMNMX.FTZ R21, R21, R2, !PT ;  /* 0x0000000215157209 */ /* 0x002fe40007810000 */
[----:B---3--:R-:W-:-:S03]  /*57e0*/  FMNMX.FTZ R22, R22, R6, !PT ;  /* 0x0000000616167209 */ /* 0x008fc60007810000 */
[----:B------:R-:W1:Y:S02]  /*57f0*/  SHFL.BFLY PT, R2, R21, 0x1, 0x1f ;  /* 0x0c201f0015027f89 */ /* 0x000e6400000e0000 */
[----:B-1----:R-:W-:-:S04]  /*5800*/  FMNMX.FTZ R21, R21, R2, !PT ;  /* 0x0000000215157209 */ /* 0x002fc80007810000 */
[----:B------:R-:W-:Y:S01]  /*5810*/  FSETP.NEU.FTZ.AND P1, PT, R21, -INF , PT ;  /* 0xff8000001500780b */ /* 0x000fe20003f3d000 */
[----:B--2---:R-:W-:-:S05]  /*5820*/  FMUL.FTZ R5, R0, R21 ;  /* 0x0000001500057220 */ /* 0x004fca0000410000 */
[----:B------:R-:W-:-:S05]  /*5830*/  FSEL R5, R5, RZ, P1 ;  /* 0x000000ff05057208 */ /* 0x000fca0000800000 */
[-CC-:B------:R-:W-:Y:S01]  /*5840*/  FFMA.FTZ R2, R79, R0.reuse, -R5.reuse ;  /* 0x000000004f027223 */ /* 0x180fe20000010805 */
[----:B------:R-:W-:-:S03]  /*5850*/  FFMA.FTZ R4, R37, R0, -R5 ;  /* 0x0000000025047223 */ /* 0x000fc60000010805 */
[----:B------:R1:W-:Y:S08]  /*5860*/  MUFU.EX2 R161, R2 ;  /* 0x0000000200a17308 */ /* 0x0003f00000000800 */
[----:B------:R2:W-:Y:S01]  /*5870*/  MUFU.EX2 R214, R4 ;  /* 0x0000000400d67308 */ /* 0x0005e20000000800 */
[----:B-1----:R-:W-:-:S07]  /*5880*/  FFMA.FTZ R2, R78, R0, -R5 ;  /* 0x000000004e027223 */ /* 0x002fce0000010805 */
[----:B------:R1:W3:Y:S01]  /*5890*/  MUFU.EX2 R160, R2 ;  /* 0x0000000200a07308 */ /* 0x0002e20000000800 */
[----:B--2---:R-:W2:Y:S01]  /*58a0*/  SHFL.BFLY PT, R4, R22, 0x1, 0x1f ;  /* 0x0c201f0016047f89 */ /* 0x004ea200000e0000 */
[----:B-1----:R-:W-:Y:S01]  /*58b0*/  FFMA.FTZ R2, R77, R0, -R5 ;  /* 0x000000004d027223 */ /* 0x002fe20000010805 */
[----:B---3--:R-:W-:Y:S01]  /*58c0*/  F2FP.BF16.F32.PACK_AB R9, R160, R161 ;  /* 0x000000a1a009723e */ /* 0x008fe200000010ff */
[----:B------:R-:W-:-:S04]  /*58d0*/  FADD.FTZ R3, R161, R160 ;  /* 0x000000a0a1037221 */ /* 0x000fc80000010000 */
[----:B------:R1:W3:Y:S01]  /*58e0*/  MUFU.EX2 R162, R2 ;  /* 0x0000000200a27308 */ /* 0x0002e20000000800 */
[----:B--2---:R-:W-:-:S04]  /*58f0*/  FMNMX.FTZ R22, R22, R4, !PT ;  /* 0x0000000416167209 */ /* 0x004fc80007810000 */
[----:B------:R-:W-:Y:S01]  /*5900*/  FSETP.NEU.FTZ.AND P1, PT, R22, -INF , PT ;  /* 0xff8000001600780b */ /* 0x000fe20003f3d000 */
[----:B------:R-:W-:Y:S01]  /*5910*/  FMUL.FTZ R7, R0, R22 ;  /* 0x0000001600077220 */ /* 0x000fe20000410000 */
[----:B-1----:R-:W-:-:S04]  /*5920*/  FFMA.FTZ R2, R82, R0, -R5 ;  /* 0x0000000052027223 */ /* 0x002fc80000010805 */
[----:B------:R-:W-:Y:S01]  /*5930*/  FSEL R7, R7, RZ, P1 ;  /* 0x000000ff07077208 */ /* 0x000fe20000800000 */
[----:B---3--:R-:W-:Y:S01]  /*5940*/  FADD.FTZ R3, R162, R3 ;  /* 0x00000003a2037221 */ /* 0x008fe20000010000 */
[----:B------:R1:W2:Y:S02]  /*5950*/  MUFU.EX2 R163, R2 ;  /* 0x0000000200a37308 */ /* 0x0002a40000000800 */
[----:B-1----:R-:W-:Y:S01]  /*5960*/  FFMA.FTZ R2, R81, R0, -R5 ;  /* 0x0000000051027223 */ /* 0x002fe20000010805 */
[C---:B--2---:R-:W-:Y:S01]  /*5970*/  F2FP.BF16.F32.PACK_AB R11, R163.reuse, R162 ;  /* 0x000000a2a30b723e */ /* 0x044fe200000010ff */
[----:B------:R-:W-:-:S04]  /*5980*/  FADD.FTZ R3, R163, R3 ;  /* 0x00000003a3037221 */ /* 0x000fc80000010000 */
[----:B------:R1:W2:Y:S02]  /*5990*/  MUFU.EX2 R169, R2 ;  /* 0x0000000200a97308 */ /* 0x0002a40000000800 */
[----:B-1----:R-:W-:Y:S01]  /*59a0*/  FFMA.FTZ R2, R80, R0, -R5 ;  /* 0x0000000050027223 */ /* 0x002fe20000010805 */
[----:B--2---:R-:W-:-:S05]  /*59b0*/  FADD.FTZ R3, R169, R3 ;  /* 0x00000003a9037221 */ /* 0x004fca0000010000 */
[----:B------:R1:W-:Y:S02]  /*59c0*/  MUFU.EX2 R170, R2 ;  /* 0x0000000200aa7308 */ /* 0x0003e40000000800 */
[----:B-1----:R-:W-:-:S06]  /*59d0*/  FFMA.FTZ R2, R76, R0, -R5 ;  /* 0x000000004c027223 */ /* 0x002fcc0000010805 */
        /* <DEDUP_REMOVED lines=57> */
[-CC-:B-1----:R-:W-:Y:S02]  /*5d70*/  FFMA.FTZ R2, R45, R0.reuse, -R5.reuse ;  /* 0x000000002d027223 */ /* 0x182fe40000010805 */
[----:B------:R-:W-:Y:S04]  /*5d80*/  LDSM.16.MT88.4 R44, [R20+0x5800] ;  /* 0x00580000142c783b */ /* 0x000fe80000004200 */
        /* <DEDUP_REMOVED lines=28> */
[-C--:B-1----:R-:W-:Y:S02]  /*5f50*/  FFMA.FTZ R2, R17, R0.reuse, -R5 ;  /* 0x0000000011027223 */ /* 0x082fe40000010805 */
[----:B------:R-:W1:Y:S04]  /*5f60*/  LDSM.16.MT88.4 R16, [R165+0x5000] ;  /* 0x00500000a510783b */ /* 0x000e680000004200 */
[----:B------:R2:W-:Y:S02]  /*5f70*/  MUFU.EX2 R223, R2 ;  /* 0x0000000200df7308 */ /* 0x0005e40000000800 */
[----:B--2---:R-:W-:-:S06]  /*5f80*/  FFMA.FTZ R2, R91, R0, -R7 ;  /* 0x000000005b027223 */ /* 0x004fcc0000010807 */
[----:B------:R2:W-:Y:S02]  /*5f90*/  MUFU.EX2 R6, R2 ;  /* 0x0000000200067308 */ /* 0x0005e40000000800 */
[----:B--2---:R-:W-:-:S06]  /*5fa0*/  FFMA.FTZ R2, R90, R0, -R7 ;  /* 0x000000005a027223 */ /* 0x004fcc0000010807 */
[----:B------:R2:W3:Y:S02]  /*5fb0*/  MUFU.EX2 R4, R2 ;  /* 0x0000000200047308 */ /* 0x0004e40000000800 */
[----:B--2---:R-:W-:Y:S01]  /*5fc0*/  FFMA.FTZ R2, R92, R0, -R7 ;  /* 0x000000005c027223 */ /* 0x004fe20000010807 */
[----:B---3--:R-:W-:Y:S01]  /*5fd0*/  F2FP.BF16.F32.PACK_AB R8, R4, R6 ;  /* 0x000000060408723e */ /* 0x008fe200000010ff */
[----:B------:R-:W-:Y:S01]  /*5fe0*/  FADD.FTZ R4, R6, R4 ;  /* 0x0000000406047221 */ /* 0x000fe20000010000 */
[----:B------:R-:W-:-:S03]  /*5ff0*/  FFMA.FTZ R6, R23, R0, -R5 ;  /* 0x0000000017067223 */ /* 0x000fc60000010805 */
[----:B------:R2:W3:Y:S02]  /*6000*/  MUFU.EX2 R49, R2 ;  /* 0x0000000200317308 */ /* 0x0004e40000000800 */
[----:B--2---:R-:W-:Y:S01]  /*6010*/  FFMA.FTZ R2, R95, R0, -R7 ;  /* 0x000000005f027223 */ /* 0x004fe20000010807 */
[----:B---3--:R-:W-:-:S05]  /*6020*/  FADD.FTZ R4, R49, R4 ;  /* 0x0000000431047221 */ /* 0x008fca0000010000 */
[----:B------:R2:W3:Y:S02]  /*6030*/  MUFU.EX2 R48, R2 ;  /* 0x0000000200307308 */ /* 0x0004e40000000800 */
[----:B--2---:R-:W-:Y:S01]  /*6040*/  FFMA.FTZ R2, R97, R0, -R7 ;  /* 0x0000000061027223 */ /* 0x004fe20000010807 */
[C---:B---3--:R-:W-:Y:S01]  /*6050*/  F2FP.BF16.F32.PACK_AB R10, R48.reuse, R49 ;  /* 0x00000031300a723e */ /* 0x048fe200000010ff */
[----:B------:R-:W-:-:S04]  /*6060*/  FADD.FTZ R4, R48, R4 ;  /* 0x0000000430047221 */ /* 0x000fc80000010000 */
[----:B------:R2:W3:Y:S02]  /*6070*/  MUFU.EX2 R50, R2 ;  /* 0x0000000200327308 */ /* 0x0004e40000000800 */
[----:B-1----:R-:W-:Y:S01]  /*6080*/  HMMA.16816.F32.BF16 R28, R8, R16, RZ ;  /* 0x00000010081c723c */ /* 0x002fe200000418ff */
[----:B--2---:R-:W-:Y:S01]  /*6090*/  FFMA.FTZ R2, R96, R0, -R7 ;  /* 0x0000000060027223 */ /* 0x004fe20000010807 */
[----:B---3--:R-:W-:-:S04]  /*60a0*/  FADD.FTZ R4, R50, R4 ;  /* 0x0000000432047221 */ /* 0x008fc80000010000 */
[----:B------:R1:W2:Y:S02]  /*60b0*/  MUFU.EX2 R58, R2 ;  /* 0x00000002003a7308 */ /* 0x0002a40000000800 */
[----:B-1----:R-:W-:-:S06]  /*60c0*/  FFMA.FTZ R2, R93, R0, -R7 ;  /* 0x000000005d027223 */ /* 0x002fcc0000010807 */
[----:B------:R1:W-:Y:S02]  /*60d0*/  MUFU.EX2 R61, R2 ;  /* 0x00000002003d7308 */ /* 0x0003e40000000800 */
[----:B-1----:R-:W-:-:S06]  /*60e0*/  FFMA.FTZ R2, R94, R0, -R7 ;  /* 0x000000005e027223 */ /* 0x002fcc0000010807 */
[----:B------:R1:W3:Y:S02]  /*60f0*/  MUFU.EX2 R60, R2 ;  /* 0x00000002003c7308 */ /* 0x0002e40000000800 */
[----:B-1----:R-:W-:Y:S02]  /*6100*/  FFMA.FTZ R2, R26, R0, -R5 ;  /* 0x000000001a027223 */ /* 0x002fe40000010805 */
[C---:B------:R-:W-:Y:S04]  /*6110*/  HMMA.16816.F32.BF16 R24, R8.reuse, R18, RZ ;  /* 0x000000120818723c */ /* 0x040fe800000418ff */
[----:B------:R1:W-:Y:S04]  /*6120*/  MUFU.EX2 R217, R2 ;  /* 0x0000000200d97308 */ /* 0x0003e80000000800 */
[C---:B------:R-:W-:Y:S08]  /*6130*/  HMMA.16816.F32.BF16 R16, R8.reuse, R12, RZ ;  /* 0x0000000c0810723c */ /* 0x040ff000000418ff */
[----:B------:R-:W-:Y:S01]  /*6140*/  HMMA.16816.F32.BF16 R12, R8, R14, RZ ;  /* 0x0000000e080c723c */ /* 0x000fe200000418ff */
[----:B--2---:R-:W-:Y:S01]  /*6150*/  F2FP.BF16.F32.PACK_AB R8, R58, R50 ;  /* 0x000000323a08723e */ /* 0x004fe200000010ff */
[----:B-1----:R-:W-:Y:S01]  /*6160*/  FFMA.FTZ R2, R99, R0, -R7 ;  /* 0x0000000063027223 */ /* 0x002fe20000010807 */
[----:B------:R-:W-:Y:S01]  /*6170*/  F2FP.BF16.F32.PACK_AB R9, R170, R169 ;  /* 0x000000a9aa09723e */ /* 0x000fe200000010ff */
[----:B------:R-:W-:Y:S01]  /*6180*/  LDSM.16.MT88.4 R48, [R20+0x7800] ;  /* 0x007800001430783b */ /* 0x000fe20000004200 */
[----:B---3--:R-:W-:Y:S01]  /*6190*/  F2FP.BF16.F32.PACK_AB R10, R60, R61 ;  /* 0x0000003d3c0a723e */ /* 0x008fe200000010ff */
[----:B------:R1:W-:Y:S01]  /*61a0*/  MUFU.EX2 R95, R2 ;  /* 0x00000002005f7308 */ /* 0x0003e20000000800 */
[----:B------:R-:W-:-:S07]  /*61b0*/  F2FP.BF16.F32.PACK_AB R11, R172, R171 ;  /* 0x000000abac0b723e */ /* 0x000fce00000010ff */
[C---:B------:R-:W-:Y:S08]  /*61c0*/  HMMA.16816.F32.BF16 R28, R8.reuse, R32, R28 ;  /* 0x00000020081c723c */ /* 0x040ff0000004181c */
[C---:B------:R-:W-:Y:S01]  /*61d0*/  HMMA.16816.F32.BF16 R24, R8.reuse, R34, R24 ;  /* 0x000000220818723c */ /* 0x040fe20000041818 */
[-CC-:B-1----:R-:W-:Y:S01]  /*61e0*/  FFMA.FTZ R2, R101, R0.reuse, -R7.reuse ;  /* 0x0000000065027223 */ /* 0x182fe20000010807 */
[----:B------:R-:W1:Y:S03]  /*61f0*/  LDSM.16.MT88.4 R32, [R165+0x5c00] ;  /* 0x005c0000a520783b */ /* 0x000e660000004200 */
[----:B------:R2:W3:Y:S03]  /*6200*/  MUFU.EX2 R97, R2 ;  /* 0x0000000200617308 */ /* 0x0004e60000000800 */
[C---:B------:R-:W-:Y:S08]  /*6210*/  HMMA.16816.F32.BF16 R16, R8.reuse, R36, R16 ;  /* 0x000000240810723c */ /* 0x040ff00000041810 */
[----:B------:R-:W-:Y:S01]  /*6220*/  HMMA.16816.F32.BF16 R12, R8, R38, R12 ;  /* 0x00000026080c723c */ /* 0x000fe2000004180c */
[----:B------:R-:W-:Y:S01]  /*6230*/  F2FP.BF16.F32.PACK_AB R9, R174, R173 ;  /* 0x000000adae09723e */ /* 0x000fe200000010ff */
[----:B------:R-:W4:Y:S01]  /*6240*/  LDSM.16.MT88.4 R36, [R20+0x5c00] ;  /* 0x005c00001424783b */ /* 0x000f220000004200 */
[----:B------:R-:W-:Y:S01]  /*6250*/  F2FP.BF16.F32.PACK_AB R11, R176, R175 ;  /* 0x000000afb00b723e */ /* 0x000fe200000010ff */
[----:B--2---:R-:W-:Y:S01]  /*6260*/  FFMA.FTZ R2, R103, R0, -R7 ;  /* 0x0000000067027223 */ /* 0x004fe20000010807 */
[----:B---3--:R-:W-:-:S03]  /*6270*/  F2FP.BF16.F32.PACK_AB R8, R97, R95 ;  /* 0x0000005f6108723e */ /* 0x008fc600000010ff */
[----:B------:R2:W-:Y:S02]  /*6280*/  MUFU.EX2 R99, R2 ;  /* 0x0000000200637308 */ /* 0x0005e40000000800 */
[----:B--2---:R-:W-:-:S06]  /*6290*/  FFMA.FTZ R2, R104, R0, -R7 ;  /* 0x0000000068027223 */ /* 0x004fcc0000010807 */
[----:B------:R2:W3:Y:S02]  /*62a0*/  MUFU.EX2 R96, R2 ;  /* 0x0000000200607308 */ /* 0x0004e40000000800 */
[----:B--2---:R-:W-:Y:S01]  /*62b0*/  FFMA.FTZ R2, R69, R0, -R5 ;  /* 0x0000000045027223 */ /* 0x004fe20000010805 */
[----:B---3--:R-:W-:-:S05]  /*62c0*/  F2FP.BF16.F32.PACK_AB R10, R96, R99 ;  /* 0x00000063600a723e */ /* 0x008fca00000010ff */
[----:B------:R2:W-:Y:S02]  /*62d0*/  MUFU.EX2 R209, R2 ;  /* 0x0000000200d17308 */ /* 0x0005e40000000800 */
[C---:B------:R-:W-:Y:S08]  /*62e0*/  HMMA.16816.F32.BF16 R28, R8.reuse, R40, R28 ;  /* 0x00000028081c723c */ /* 0x040ff0000004181c */
[----:B------:R-:W-:Y:S01]  /*62f0*/  HMMA.16816.F32.BF16 R24, R8, R42, R24 ;  /* 0x0000002a0818723c */ /* 0x000fe20000041818 */
[----:B------:R-:W3:Y:S01]  /*6300*/  LDSM.16.MT88.4 R40, [R165+0x6000] ;  /* 0x00600000a528783b */ /* 0x000ee20000004200 */
[----:B--2---:R-:W-:-:S06]  /*6310*/  FFMA.FTZ R2, R106, R0, -R7 ;  /* 0x000000006a027223 */ /* 0x004fcc0000010807 */
[C---:B------:R-:W-:Y:S01]  /*6320*/  HMMA.16816.F32.BF16 R16, R8.reuse, R44, R16 ;  /* 0x0000002c0810723c */ /* 0x040fe20000041810 */
[----:B------:R2:W-:Y:S07]  /*6330*/  MUFU.EX2 R94, R2 ;  /* 0x00000002005e7308 */ /* 0x0005ee0000000800 */
[----:B------:R-:W-:Y:S01]  /*6340*/  HMMA.16816.F32.BF16 R12, R8, R46, R12 ;  /* 0x0000002e080c723c */ /* 0x000fe2000004180c */
[----:B------:R-:W-:Y:S01]  /*6350*/  F2FP.BF16.F32.PACK_AB R9, R178, R177 ;  /* 0x000000b1b209723e */ /* 0x000fe200000010ff */
[----:B------:R-:W5:Y:S01]  /*6360*/  LDSM.16.MT88.4 R44, [R20+0x6000] ;  /* 0x00600000142c783b */ /* 0x000f620000004200 */
[----:B------:R-:W-:Y:S01]  /*6370*/  F2FP.BF16.F32.PACK_AB R11, R180, R179 ;  /* 0x000000b3b40b723e */ /* 0x000fe200000010ff */
[----:B--2---:R-:W-:-:S04]  /*6380*/  FFMA.FTZ R2, R105, R0, -R7 ;  /* 0x0000000069027223 */ /* 0x004fc80000010807 */
[----:B------:R2:W1:Y:S02]  /*6390*/  MUFU.EX2 R57, R2 ;  /* 0x0000000200397308 */ /* 0x0004640000000800 */
[----:B--2---:R-:W-:Y:S01]  /*63a0*/  FFMA.FTZ R2, R107, R0, -R7 ;  /* 0x000000006b027223 */ /* 0x004fe20000010807 */
[----:B-1----:R-:W-:-:S05]  /*63b0*/  F2FP.BF16.F32.PACK_AB R8, R57, R94 ;  /* 0x0000005e3908723e */ /* 0x002fca00000010ff */
[----:B------:R1:W-:Y:S02]  /*63c0*/  MUFU.EX2 R93, R2 ;  /* 0x00000002005d7308 */ /* 0x0003e40000000800 */
[----:B-1----:R-:W-:-:S06]  /*63d0*/  FFMA.FTZ R2, R108, R0, -R7 ;  /* 0x000000006c027223 */ /* 0x002fcc0000010807 */
[----:B------:R1:W2:Y:S02]  /*63e0*/  MUFU.EX2 R56, R2 ;  /* 0x0000000200387308 */ /* 0x0002a40000000800 */
[----:B-1----:R-:W-:Y:S01]  /*63f0*/  FFMA.FTZ R2, R85, R0, -R5 ;  /* 0x0000000055027223 */ /* 0x002fe20000010805 */
[----:B--2---:R-:W-:-:S05]  /*6400*/  F2FP.BF16.F32.PACK_AB R10, R56, R93 ;  /* 0x0000005d380a723e */ /* 0x004fca00000010ff */
[----:B------:R1:W-:Y:S02]  /*6410*/  MUFU.EX2 R105, R2 ;  /* 0x0000000200697308 */ /* 0x0003e40000000800 */
[C---:B------:R-:W-:Y:S08]  /*6420*/  HMMA.16816.F32.BF16 R28, R8.reuse, R32, R28 ;  /* 0x00000020081c723c */ /* 0x040ff0000004181c */
[----:B------:R-:W-:Y:S01]  /*6430*/  HMMA.16816.F32.BF16 R24, R8, R34, R24 ;  /* 0x000000220818723c */ /* 0x000fe20000041818 */
[----:B------:R-:W2:Y:S01]  /*6440*/  LDSM.16.MT88.4 R32, [R165+0x6400] ;  /* 0x00640000a520783b */ /* 0x000ea20000004200 */
[----:B-1----:R-:W-:-:S06]  /*6450*/  FFMA.FTZ R2, R110, R0, -R7 ;  /* 0x000000006e027223 */ /* 0x002fcc0000010807 */
[C---:B----4-:R-:W-:Y:S01]  /*6460*/  HMMA.16816.F32.BF16 R16, R8.reuse, R36, R16 ;  /* 0x000000240810723c */ /* 0x050fe20000041810 */
[----:B------:R1:W-:Y:S07]  /*6470*/  MUFU.EX2 R54, R2 ;  /* 0x0000000200367308 */ /* 0x0003ee0000000800 */
[----:B------:R-:W-:Y:S01]  /*6480*/  HMMA.16816.F32.BF16 R12, R8, R38, R12 ;  /* 0x00000026080c723c */ /* 0x000fe2000004180c */
[----:B------:R-:W-:Y:S01]  /*6490*/  F2FP.BF16.F32.PACK_AB R9, R189, R181 ;  /* 0x000000b5bd09723e */ /* 0x000fe200000010ff */
[----:B------:R-:W4:Y:S01]  /*64a0*/  LDSM.16.MT88.4 R36, [R20+0x6400] ;  /* 0x006400001424783b */ /* 0x000f220000004200 */
[----:B------:R-:W-:Y:S01]  /*64b0*/  F2FP.BF16.F32.PACK_AB R11, R191, R190 ;  /* 0x000000bebf0b723e */ /* 0x000fe200000010ff */
[----:B-1----:R-:W-:-:S04]  /*64c0*/  FFMA.FTZ R2, R109, R0, -R7 ;  /* 0x000000006d027223 */ /* 0x002fc80000010807 */
[----:B------:R1:W3:Y:S02]  /*64d0*/  MUFU.EX2 R91, R2 ;  /* 0x00000002005b7308 */ /* 0x0002e40000000800 */
[----:B-1----:R-:W-:Y:S01]  /*64e0*/  FFMA.FTZ R2, R111, R0, -R7 ;  /* 0x000000006f027223 */ /* 0x002fe20000010807 */
[----:B---3--:R-:W-:-:S05]  /*64f0*/  F2FP.BF16.F32.PACK_AB R8, R91, R54 ;  /* 0x000000365b08723e */ /* 0x008fca00000010ff */
[----:B------:R1:W-:Y:S02]  /*6500*/  MUFU.EX2 R92, R2 ;  /* 0x00000002005c7308 */ /* 0x0003e40000000800 */
[----:B-1----:R-:W-:-:S06]  /*6510*/  FFMA.FTZ R2, R112, R0, -R7 ;  /* 0x0000000070027223 */ /* 0x002fcc0000010807 */
[----:B------:R1:W3:Y:S02]  /*6520*/  MUFU.EX2 R90, R2 ;  /* 0x00000002005a7308 */ /* 0x0002e40000000800 */
[----:B-1----:R-:W-:Y:S01]  /*6530*/  FFMA.FTZ R2, R87, R0, -R5 ;  /* 0x0000000057027223 */ /* 0x002fe20000010805 */
[----:B---3--:R-:W-:-:S05]  /*6540*/  F2FP.BF16.F32.PACK_AB R10, R90, R92 ;  /* 0x0000005c5a0a723e */ /* 0x008fca00000010ff */
[----:B------:R1:W-:Y:S02]  /*6550*/  MUFU.EX2 R104, R2 ;  /* 0x0000000200687308 */ /* 0x0003e40000000800 */
[C---:B------:R-:W-:Y:S08]  /*6560*/  HMMA.16816.F32.BF16 R28, R8.reuse, R40, R28 ;  /* 0x00000028081c723c */ /* 0x040ff0000004181c */
[----:B------:R-:W-:Y:S01]  /*6570*/  HMMA.16816.F32.BF16 R24, R8, R42, R24 ;  /* 0x0000002a0818723c */ /* 0x000fe20000041818 */
[----:B------:R-:W3:Y:S01]  /*6580*/  LDSM.16.MT88.4 R40, [R165+0x6800] ;  /* 0x00680000a528783b */ /* 0x000ee20000004200 */
[----:B-1----:R-:W-:-:S06]  /*6590*/  FFMA.FTZ R2, R117, R0, -R7 ;  /* 0x0000000075027223 */ /* 0x002fcc0000010807 */
[C---:B-----5:R-:W-:Y:S01]  /*65a0*/  HMMA.16816.F32.BF16 R16, R8.reuse, R44, R16 ;  /* 0x0000002c0810723c */ /* 0x060fe20000041810 */
[----:B------:R1:W-:Y:S07]  /*65b0*/  MUFU.EX2 R59, R2 ;  /* 0x00000002003b7308 */ /* 0x0003ee0000000800 */
[----:B------:R-:W-:Y:S01]  /*65c0*/  HMMA.16816.F32.BF16 R12, R8, R46, R12 ;  /* 0x0000002e080c723c */ /* 0x000fe2000004180c */
[----:B------:R-:W-:Y:S01]  /*65d0*/  F2FP.BF16.F32.PACK_AB R9, R192, R193 ;  /* 0x000000c1c009723e */ /* 0x000fe200000010ff */
[----:B------:R-:W5:Y:S01]  /*65e0*/  LDSM.16.MT88.4 R44, [R20+0x6800] ;  /* 0x00680000142c783b */ /* 0x000f620000004200 */
[----:B------:R-:W-:Y:S01]  /*65f0*/  F2FP.BF16.F32.PACK_AB R11, R195, R194 ;  /* 0x000000c2c30b723e */ /* 0x000fe200000010ff */
[----:B-1----:R-:W-:-:S04]  /*6600*/  FFMA.FTZ R2, R116, R0, -R7 ;  /* 0x0000000074027223 */ /* 0x002fc80000010807 */
[----:B------:R1:W2:Y:S02]  /*6610*/  MUFU.EX2 R55, R2 ;  /* 0x0000000200377308 */ /* 0x0002a40000000800 */
[----:B-1----:R-:W-:Y:S01]  /*6620*/  FFMA.FTZ R2, R119, R0, -R7 ;  /* 0x0000000077027223 */ /* 0x002fe20000010807 */
[----:B--2---:R-:W-:-:S05]  /*6630*/  F2FP.BF16.F32.PACK_AB R8, R55, R59 ;  /* 0x0000003b3708723e */ /* 0x004fca00000010ff */
        /* <DEDUP_REMOVED lines=34> */
[----:B------:R-:W-:Y:S01]  /*6860*/  LDSM.16.MT88.4 R44, [R165+0x7800] ;  /* 0x00780000a52c783b */ /* 0x000fe20000004200 */
[----:B------:R-:W-:Y:S01]  /*6870*/  F2FP.BF16.F32.PACK_AB R11, R204, R201 ;  /* 0x000000c9cc0b723e */ /* 0x000fe200000010ff */
[----:B-1----:R-:W-:-:S04]  /*6880*/  FFMA.FTZ R2, R125, R0, -R7 ;  /* 0x000000007d027223 */ /* 0x002fc80000010807 */
[----:B------:R1:W5:Y:S02]  /*6890*/  MUFU.EX2 R75, R2 ;  /* 0x00000002004b7308 */ /* 0x0003640000000800 */
[----:B-1----:R-:W-:Y:S01]  /*68a0*/  FFMA.FTZ R2, R127, R0, -R7 ;  /* 0x000000007f027223 */ /* 0x002fe20000010807 */
[----:B-----5:R-:W-:-:S05]  /*68b0*/  F2FP.BF16.F32.PACK_AB R8, R75, R78 ;  /* 0x0000004e4b08723e */ /* 0x020fca00000010ff */
[----:B------:R1:W-:Y:S02]  /*68c0*/  MUFU.EX2 R76, R2 ;  /* 0x00000002004c7308 */ /* 0x0003e40000000800 */
[----:B-1----:R-:W-:-:S06]  /*68d0*/  FFMA.FTZ R2, R128, R0, -R7 ;  /* 0x0000000080027223 */ /* 0x002fcc0000010807 */
[----:B------:R1:W5:Y:S02]  /*68e0*/  MUFU.EX2 R77, R2 ;  /* 0x00000002004d7308 */ /* 0x0003640000000800 */
[----:B-1----:R-:W-:Y:S01]  /*68f0*/  FFMA.FTZ R2, R88, R0, -R5 ;  /* 0x0000000058027223 */ /* 0x002fe20000010805 */
[----:B-----5:R-:W-:-:S05]  /*6900*/  F2FP.BF16.F32.PACK_AB R10, R77, R76 ;  /* 0x0000004c4d0a723e */ /* 0x020fca00000010ff */
[----:B------:R1:W-:Y:S02]  /*6910*/  MUFU.EX2 R86, R2 ;  /* 0x0000000200567308 */ /* 0x0003e40000000800 */
[C---:B--2---:R-:W-:Y:S08]  /*6920*/  HMMA.16816.F32.BF16 R28, R8.reuse, R32, R28 ;  /* 0x00000020081c723c */ /* 0x044ff0000004181c */
[----:B------:R-:W-:Y:S01]  /*6930*/  HMMA.16816.F32.BF16 R24, R8, R34, R24 ;  /* 0x000000220818723c */ /* 0x000fe20000041818 */
[----:B------:R-:W2:Y:S01]  /*6940*/  LDSM.16.MT88.4 R32, [R20+0x7000] ;  /* 0x007000001420783b */ /* 0x000ea20000004200 */
[----:B-1----:R-:W-:-:S06]  /*6950*/  FFMA.FTZ R2, R131, R0, -R7 ;  /* 0x0000000083027223 */ /* 0x002fcc0000010807 */
[C---:B----4-:R-:W-:Y:S01]  /*6960*/  HMMA.16816.F32.BF16 R16, R8.reuse, R36, R16 ;  /* 0x000000240810723c */ /* 0x050fe20000041810 */
[----:B------:R1:W-:Y:S07]  /*6970*/  MUFU.EX2 R74, R2 ;  /* 0x00000002004a7308 */ /* 0x0003ee0000000800 */
[----:B------:R-:W-:Y:S01]  /*6980*/  HMMA.16816.F32.BF16 R12, R8, R38, R12 ;  /* 0x00000026080c723c */ /* 0x000fe2000004180c */
[----:B------:R-:W-:Y:S01]  /*6990*/  F2FP.BF16.F32.PACK_AB R9, R205, R203 ;  /* 0x000000cbcd09723e */ /* 0x000fe200000010ff */
[----:B------:R-:W-:Y:S01]  /*69a0*/  LDSM.16.MT88.4 R36, [R165+0x7400] ;  /* 0x00740000a524783b */ /* 0x000fe20000004200 */
[----:B------:R-:W-:Y:S01]  /*69b0*/  F2FP.BF16.F32.PACK_AB R11, R206, R207 ;  /* 0x000000cfce0b723e */ /* 0x000fe200000010ff */
[----:B-1----:R-:W-:-:S04]  /*69c0*/  FFMA.FTZ R2, R130, R0, -R7 ;  /* 0x0000000082027223 */ /* 0x002fc80000010807 */
[----:B------:R1:W4:Y:S02]  /*69d0*/  MUFU.EX2 R72, R2 ;  /* 0x0000000200487308 */ /* 0x0003240000000800 */
[----:B-1----:R-:W-:Y:S01]  /*69e0*/  FFMA.FTZ R2, R137, R0, -R7 ;  /* 0x0000000089027223 */ /* 0x002fe20000010807 */
[----:B----4-:R-:W-:-:S05]  /*69f0*/  F2FP.BF16.F32.PACK_AB R8, R72, R74 ;  /* 0x0000004a4808723e */ /* 0x010fca00000010ff */
[----:B------:R1:W-:Y:S02]  /*6a00*/  MUFU.EX2 R73, R2 ;  /* 0x0000000200497308 */ /* 0x0003e40000000800 */
[----:B-1----:R-:W-:-:S06]  /*6a10*/  FFMA.FTZ R2, R138, R0, -R7 ;  /* 0x000000008a027223 */ /* 0x002fcc0000010807 */
[----:B------:R1:W4:Y:S02]  /*6a20*/  MUFU.EX2 R71, R2 ;  /* 0x0000000200477308 */ /* 0x0003240000000800 */
[----:B-1----:R-:W-:Y:S01]  /*6a30*/  FFMA.FTZ R2, R83, R0, -R5 ;  /* 0x0000000053027223 */ /* 0x002fe20000010805 */
[----:B----4-:R-:W-:-:S05]  /*6a40*/  F2FP.BF16.F32.PACK_AB R10, R71, R73 ;  /* 0x00000049470a723e */ /* 0x010fca00000010ff */
[----:B------:R1:W-:Y:S02]  /*6a50*/  MUFU.EX2 R84, R2 ;  /* 0x0000000200547308 */ /* 0x0003e40000000800 */
[C---:B---3--:R-:W-:Y:S08]  /*6a60*/  HMMA.16816.F32.BF16 R28, R8.reuse, R40, R28 ;  /* 0x00000028081c723c */ /* 0x048ff0000004181c */
[----:B------:R-:W-:Y:S01]  /*6a70*/  HMMA.16816.F32.BF16 R24, R8, R42, R24 ;  /* 0x0000002a0818723c */ /* 0x000fe20000041818 */
[----:B------:R-:W3:Y:S01]  /*6a80*/  LDSM.16.MT88.4 R40, [R20+0x7400] ;  /* 0x007400001428783b */ /* 0x000ee20000004200 */
[----:B-1----:R-:W-:-:S06]  /*6a90*/  FFMA.FTZ R2, R140, R0, -R7 ;  /* 0x000000008c027223 */ /* 0x002fcc0000010807 */
[C---:B--2---:R-:W-:Y:S01]  /*6aa0*/  HMMA.16816.F32.BF16 R12, R8.reuse, R34, R12 ;  /* 0x00000022080c723c */ /* 0x044fe2000004180c */
[----:B------:R1:W-:Y:S07]  /*6ab0*/  MUFU.EX2 R70, R2 ;  /* 0x0000000200467308 */ /* 0x0003ee0000000800 */
[----:B------:R-:W-:Y:S01]  /*6ac0*/  HMMA.16816.F32.BF16 R16, R8, R32, R16 ;  /* 0x000000200810723c */ /* 0x000fe20000041810 */
[----:B------:R-:W-:Y:S01]  /*6ad0*/  F2FP.BF16.F32.PACK_AB R9, R210, R208 ;  /* 0x000000d0d209723e */ /* 0x000fe200000010ff */
[----:B------:R-:W2:Y:S01]  /*6ae0*/  LDSM.16.MT88.4 R32, [R165+0x7c00] ;  /* 0x007c0000a520783b */ /* 0x000ea20000004200 */
[----:B------:R-:W-:Y:S01]  /*6af0*/  F2FP.BF16.F32.PACK_AB R11, R212, R211 ;  /* 0x000000d3d40b723e */ /* 0x000fe200000010ff */
[----:B-1----:R-:W-:-:S04]  /*6b00*/  FFMA.FTZ R2, R139, R0, -R7 ;  /* 0x000000008b027223 */ /* 0x002fc80000010807 */
[----:B------:R1:W4:Y:S02]  /*6b10*/  MUFU.EX2 R68, R2 ;  /* 0x0000000200447308 */ /* 0x0003240000000800 */
[----:B-1----:R-:W-:Y:S01]  /*6b20*/  FFMA.FTZ R2, R141, R0, -R7 ;  /* 0x000000008d027223 */ /* 0x002fe20000010807 */
[----:B----4-:R-:W-:-:S05]  /*6b30*/  F2FP.BF16.F32.PACK_AB R8, R68, R70 ;  /* 0x000000464408723e */ /* 0x010fca00000010ff */
[----:B------:R1:W-:Y:S02]  /*6b40*/  MUFU.EX2 R69, R2 ;  /* 0x0000000200457308 */ /* 0x0003e40000000800 */
[-C--:B-1----:R-:W-:Y:S02]  /*6b50*/  FFMA.FTZ R2, R143, R0.reuse, -R7 ;  /* 0x000000008f027223 */ /* 0x082fe40000010807 */
[----:B------:R-:W-:Y:S04]  /*6b60*/  LDSM.16.MT88.4 R140, [R165+0x8800] ;  /* 0x00880000a58c783b */ /* 0x000fe80000004200 */
[----:B------:R1:W4:Y:S02]  /*6b70*/  MUFU.EX2 R66, R2 ;  /* 0x0000000200427308 */ /* 0x0003240000000800 */
[----:B-1----:R-:W-:Y:S01]  /*6b80*/  FFMA.FTZ R2, R67, R0, -R5 ;  /* 0x0000000043027223 */ /* 0x002fe20000010805 */
[----:B----4-:R-:W-:-:S05]  /*6b90*/  F2FP.BF16.F32.PACK_AB R10, R66, R69 ;  /* 0x00000045420a723e */ /* 0x010fca00000010ff */
[----:B------:R-:W-:Y:S02]  /*6ba0*/  MUFU.EX2 R67, R6 ;  /* 0x0000000600437308 */ /* 0x000fe40000000800 */
[C---:B---3--:R-:W-:Y:S06]  /*6bb0*/  HMMA.16816.F32.BF16 R12, R8.reuse, R42, R12 ;  /* 0x0000002a080c723c */ /* 0x048fec000004180c */
[----:B------:R1:W-:Y:S02]  /*6bc0*/  MUFU.EX2 R83, R2 ;  /* 0x0000000200537308 */ /* 0x0003e40000000800 */
[C---:B------:R-:W-:Y:S08]  /*6bd0*/  HMMA.16816.F32.BF16 R28, R8.reuse, R36, R28 ;  /* 0x00000024081c723c */ /* 0x040ff0000004181c */
[----:B------:R-:W-:Y:S01]  /*6be0*/  HMMA.16816.F32.BF16 R24, R8, R38, R24 ;  /* 0x000000260818723c */ /* 0x000fe20000041818 */
[----:B------:R-:W3:Y:S01]  /*6bf0*/  LDSM.16.MT88.4 R36, [R20+0x7c00] ;  /* 0x007c00001424783b */ /* 0x000ee20000004200 */
[----:B-1----:R-:W-:-:S04]  /*6c00*/  FFMA.FTZ R2, R145, R0, -R7 ;  /* 0x0000000091027223 */ /* 0x002fc80000010807 */
[----:B------:R1:W-:Y:S02]  /*6c10*/  MUFU.EX2 R65, R2 ;  /* 0x0000000200417308 */ /* 0x0003e40000000800 */
[----:B------:R-:W-:Y:S01]  /*6c20*/  HMMA.16816.F32.BF16 R16, R8, R40, R16 ;  /* 0x000000280810723c */ /* 0x000fe20000041810 */
[----:B------:R-:W-:Y:S01]  /*6c30*/  F2FP.BF16.F32.PACK_AB R9, R214, R213 ;  /* 0x000000d5d609723e */ /* 0x000fe200000010ff */
[----:B------:R-:W4:Y:S01]  /*6c40*/  LDSM.16.MT88.4 R40, [R165+0x8000] ;  /* 0x00800000a528783b */ /* 0x000f220000004200 */
        /* <DEDUP_REMOVED lines=8> */
[----:B-1----:R-:W-:Y:S01]  /*6cd0*/  FADD.FTZ R2, R170, R3 ;  /* 0x00000003aa027221 */ /* 0x002fe20000010000 */
[----:B------:R-:W-:Y:S01]  /*6ce0*/  FADD.FTZ R3, R58, R4 ;  /* 0x000000043a037221 */ /* 0x000fe20000010000 */
[-C--:B------:R-:W-:Y:S01]  /*6cf0*/  FFMA.FTZ R4, R148, R0.reuse, -R7 ;  /* 0x0000000094047223 */ /* 0x080fe20000010807 */
[----:B-----5:R-:W-:Y:S01]  /*6d00*/  F2FP.BF16.F32.PACK_AB R10, R62, R63 ;  /* 0x0000003f3e0a723e */ /* 0x020fe200000010ff */
[----:B------:R-:W-:Y:S01]  /*6d10*/  FADD.FTZ R2, R171, R2 ;  /* 0x00000002ab027221 */ /* 0x000fe20000010000 */
[----:B------:R-:W-:Y:S02]  /*6d20*/  FADD.FTZ R3, R61, R3 ;  /* 0x000000033d037221 */ /* 0x000fe40000010000 */
[----:B------:R1:W-:Y:S01]  /*6d30*/  MUFU.EX2 R61, R4 ;  /* 0x00000004003d7308 */ /* 0x0003e20000000800 */
[----:B------:R-:W-:Y:S01]  /*6d40*/  FADD.FTZ R6, R172, R2 ;  /* 0x00000002ac067221 */ /* 0x000fe20000010000 */
[-C--:B------:R-:W-:Y:S01]  /*6d50*/  FFMA.FTZ R2, R150, R0.reuse, -R7 ;  /* 0x0000000096027223 */ /* 0x080fe20000010807 */
[----:B------:R-:W-:Y:S01]  /*6d60*/  FADD.FTZ R3, R60, R3 ;  /* 0x000000033c037221 */ /* 0x000fe20000010000 */
[C---:B------:R-:W-:Y:S03]  /*6d70*/  HMMA.16816.F32.BF16 R12, R8.reuse, R50, R12 ;  /* 0x00000032080c723c */ /* 0x040fe6000004180c */
[----:B------:R-:W-:Y:S01]  /*6d80*/  FADD.FTZ R3, R95, R3 ;  /* 0x000000035f037221 */ /* 0x000fe20000010000 */
[----:B------:R5:W2:Y:S03]  /*6d90*/  MUFU.EX2 R23, R2 ;  /* 0x0000000200177308 */ /* 0x000aa60000000800 */
[----:B------:R-:W-:Y:S01]  /*6da0*/  FADD.FTZ R3, R97, R3 ;  /* 0x0000000361037221 */ /* 0x000fe20000010000 */
[----:B------:R-:W-:Y:S03]  /*6db0*/  HMMA.16816.F32.BF16 R28, R8, R44, R28 ;  /* 0x0000002c081c723c */ /* 0x000fe6000004181c */
[----:B------:R-:W-:Y:S01]  /*6dc0*/  FADD.FTZ R3, R99, R3 ;  /* 0x0000000363037221 */ /* 0x000fe20000010000 */
[----:B-1----:R-:W-:-:S03]  /*6dd0*/  FFMA.FTZ R4, R149, R0, -R7 ;  /* 0x0000000095047223 */ /* 0x002fc60000010807 */
[----:B------:R-:W-:Y:S01]  /*6de0*/  FADD.FTZ R3, R96, R3 ;  /* 0x0000000360037221 */ /* 0x000fe20000010000 */
[C---:B------:R-:W-:Y:S01]  /*6df0*/  HMMA.16816.F32.BF16 R24, R8.reuse, R46, R24 ;  /* 0x0000002e0818723c */ /* 0x040fe20000041818 */
[----:B------:R1:W-:Y:S02]  /*6e00*/  MUFU.EX2 R60, R4 ;  /* 0x00000004003c7308 */ /* 0x0003e40000000800 */
[----:B------:R-:W-:Y:S01]  /*6e10*/  FADD.FTZ R3, R94, R3 ;  /* 0x000000035e037221 */ /* 0x000fe20000010000 */
[----:B-----5:R-:W-:Y:S01]  /*6e20*/  FADD.FTZ R2, R173, R6 ;  /* 0x00000006ad027221 */ /* 0x020fe20000010000 */
[----:B------:R-:W-:Y:S02]  /*6e30*/  FFMA.FTZ R6, R155, R0, -R7 ;  /* 0x000000009b067223 */ /* 0x000fe40000010807 */
[----:B------:R-:W-:Y:S01]  /*6e40*/  FADD.FTZ R3, R57, R3 ;  /* 0x0000000339037221 */ /* 0x000fe20000010000 */
[----:B------:R-:W-:Y:S01]  /*6e50*/  HMMA.16816.F32.BF16 R16, R8, R48, R16 ;  /* 0x000000300810723c */ /* 0x000fe20000041810 */
[----:B------:R-:W-:Y:S01]  /*6e60*/  FADD.FTZ R2, R174, R2 ;  /* 0x00000002ae027221 */ /* 0x000fe20000010000 */
[----:B--2---:R-:W-:Y:S01]  /*6e70*/  F2FP.BF16.F32.PACK_AB R8, R61, R23 ;  /* 0x000000173d08723e */ /* 0x004fe200000010ff */
[----:B------:R-:W-:Y:S01]  /*6e80*/  FADD.FTZ R3, R93, R3 ;  /* 0x000000035d037221 */ /* 0x000fe20000010000 */
[----:B------:R-:W-:Y:S01]  /*6e90*/  F2FP.BF16.F32.PACK_AB R9, R219, R218 ;  /* 0x000000dadb09723e */ /* 0x000fe200000010ff */
[----:B------:R-:W-:Y:S01]  /*6ea0*/  FADD.FTZ R2, R175, R2 ;  /* 0x00000002af027221 */ /* 0x000fe20000010000 */
[----:B------:R-:W-:Y:S01]  /*6eb0*/  F2FP.BF16.F32.PACK_AB R11, R220, R221 ;  /* 0x000000dddc0b723e */ /* 0x000fe200000010ff */
[----:B------:R-:W-:-:S02]  /*6ec0*/  FADD.FTZ R3, R56, R3 ;  /* 0x0000000338037221 */ /* 0x000fc40000010000 */
[----:B------:R-:W-:Y:S01]  /*6ed0*/  FADD.FTZ R2, R176, R2 ;  /* 0x00000002b0027221 */ /* 0x000fe20000010000 */
[----:B-1----:R-:W-:Y:S01]  /*6ee0*/  FFMA.FTZ R4, R151, R0, -R7 ;  /* 0x0000000097047223 */ /* 0x002fe20000010807 */
[----:B------:R-:W-:Y:S02]  /*6ef0*/  FADD.FTZ R3, R54, R3 ;  /* 0x0000000336037221 */ /* 0x000fe40000010000 */
[----:B------:R-:W-:Y:S01]  /*6f00*/  FADD.FTZ R2, R177, R2 ;  /* 0x00000002b1027221 */ /* 0x000fe20000010000 */
[----:B------:R1:W2:Y:S01]  /*6f10*/  MUFU.EX2 R58, R4 ;  /* 0x00000004003a7308 */ /* 0x0002a20000000800 */
[----:B------:R-:W-:Y:S02]  /*6f20*/  FADD.FTZ R3, R91, R3 ;  /* 0x000000035b037221 */ /* 0x000fe40000010000 */
[----:B------:R-:W-:Y:S02]  /*6f30*/  FADD.FTZ R2, R178, R2 ;  /* 0x00000002b2027221 */ /* 0x000fe40000010000 */
[----:B------:R-:W-:-:S02]  /*6f40*/  FADD.FTZ R3, R92, R3 ;  /* 0x000000035c037221 */ /* 0x000fc40000010000 */
[----:B------:R-:W-:Y:S02]  /*6f50*/  FADD.FTZ R2, R179, R2 ;  /* 0x00000002b3027221 */ /* 0x000fe40000010000 */
[----:B------:R-:W-:Y:S02]  /*6f60*/  FADD.FTZ R3, R90, R3 ;  /* 0x000000035a037221 */ /* 0x000fe40000010000 */
[----:B------:R-:W-:Y:S02]  /*6f70*/  FADD.FTZ R2, R180, R2 ;  /* 0x00000002b4027221 */ /* 0x000fe40000010000 */
[----:B------:R-:W-:Y:S02]  /*6f80*/  FADD.FTZ R3, R59, R3 ;  /* 0x000000033b037221 */ /* 0x000fe40000010000 */
[----:B------:R-:W-:Y:S01]  /*6f90*/  FADD.FTZ R2, R181, R2 ;  /* 0x00000002b5027221 */ /* 0x000fe20000010000 */
[----:B-1----:R-:W-:Y:S01]  /*6fa0*/  FFMA.FTZ R4, R133, R0, -R7 ;  /* 0x0000000085047223 */ /* 0x002fe20000010807 */
[----:B------:R-:W-:-:S02]  /*6fb0*/  FADD.FTZ R3, R55, R3 ;  /* 0x0000000337037221 */ /* 0x000fc40000010000 */
[----:B------:R-:W-:Y:S01]  /*6fc0*/  FADD.FTZ R2, R189, R2 ;  /* 0x00000002bd027221 */ /* 0x000fe20000010000 */
[----:B--2---:R-:W-:Y:S01]  /*6fd0*/  F2FP.BF16.F32.PACK_AB R10, R58, R60 ;  /* 0x0000003c3a0a723e */ /* 0x004fe200000010ff */
[----:B------:R1:W-:Y:S01]  /*6fe0*/  MUFU.EX2 R57, R4 ;  /* 0x0000000400397308 */ /* 0x0003e20000000800 */
[----:B------:R-:W-:Y:S01]  /*6ff0*/  FADD.FTZ R3, R87, R3 ;  /* 0x0000000357037221 */ /* 0x000fe20000010000 */
[----:B------:R-:W-:-:S04]  /*7000*/  FADD.FTZ R2, R190, R2 ;  /* 0x00000002be027221 */ /* 0x000fc80000010000 */
[----:B------:R-:W-:Y:S01]  /*7010*/  FADD.FTZ R2, R191, R2 ;  /* 0x00000002bf027221 */ /* 0x000fe20000010000 */
[----:B------:R-:W-:Y:S03]  /*7020*/  HMMA.16816.F32.BF16 R28, R8, R32, R28 ;  /* 0x00000020081c723c */ /* 0x000fe6000004181c */
[----:B------:R-:W-:-:S04]  /*7030*/  FADD.FTZ R2, R193, R2 ;  /* 0x00000002c1027221 */ /* 0x000fc80000010000 */
[----:B------:R-:W-:Y:S01]  /*7040*/  FADD.FTZ R2, R192, R2 ;  /* 0x00000002c0027221 */ /* 0x000fe20000010000 */
[----:B------:R-:W-:Y:S01]  /*7050*/  HMMA.16816.F32.BF16 R24, R8, R34, R24 ;  /* 0x000000220818723c */ /* 0x000fe20000041818 */
[----:B------:R-:W2:Y:S01]  /*7060*/  LDSM.16.MT88.4 R32, [R20+0x8000] ;  /* 0x008000001420783b */ /* 0x000ea20000004200 */
[----:B-1----:R-:W-:Y:S01]  /*7070*/  FFMA.FTZ R4, R132, R0, -R7 ;  /* 0x0000000084047223 */ /* 0x002fe20000010807 */
[----:B------:R-:W-:-:S03]  /*7080*/  FADD.FTZ R2, R194, R2 ;  /* 0x00000002c2027221 */ /* 0x000fc60000010000 */
[----:B------:R1:W5:Y:S01]  /*7090*/  MUFU.EX2 R56, R4 ;  /* 0x0000000400387308 */ /* 0x0003620000000800 */
[----:B------:R-:W-:Y:S01]  /*70a0*/  FADD.FTZ R2, R195, R2 ;  /* 0x00000002c3027221 */ /* 0x000fe20000010000 */
[----:B---3--:R-:W-:Y:S03]  /*70b0*/  HMMA.16816.F32.BF16 R16, R8, R36, R16 ;  /* 0x000000240810723c */ /* 0x008fe60000041810 */
[----:B------:R-:W-:-:S04]  /*70c0*/  FADD.FTZ R2, R196, R2 ;  /* 0x00000002c4027221 */ /* 0x000fc80000010000 */
[----:B------:R-:W-:Y:S01]  /*70d0*/  FADD.FTZ R2, R197, R2 ;  /* 0x00000002c5027221 */ /* 0x000fe20000010000 */
[----:B------:R-:W-:Y:S01]  /*70e0*/  HMMA.16816.F32.BF16 R12, R8, R38, R12 ;  /* 0x00000026080c723c */ /* 0x000fe2000004180c */
[----:B------:R-:W3:Y:S01]  /*70f0*/  LDSM.16.MT88.4 R36, [R165+0x8400] ;  /* 0x00840000a524783b */ /* 0x000ee20000004200 */
[----:B------:R-:W-:Y:S01]  /*7100*/  F2FP.BF16.F32.PACK_AB R9, R223, R222 ;  /* 0x000000dedf09723e */ /* 0x000fe200000010ff */
[----:B------:R-:W-:Y:S01]  /*7110*/  FADD.FTZ R2, R198, R2 ;  /* 0x00000002c6027221 */ /* 0x000fe20000010000 */
[----:B------:R-:W-:Y:S01]  /*7120*/  F2FP.BF16.F32.PACK_AB R11, R209, R217 ;  /* 0x000000d9d10b723e */ /* 0x000fe200000010ff */
[----:B-1----:R-:W-:Y:S02]  /*7130*/  FFMA.FTZ R4, R114, R0, -R7 ;  /* 0x0000000072047223 */ /* 0x002fe40000010807 */
[----:B------:R-:W-:Y:S01]  /*7140*/  FADD.FTZ R2, R200, R2 ;  /* 0x00000002c8027221 */ /* 0x000fe20000010000 */
[----:B-----5:R-:W-:Y:S01]  /*7150*/  F2FP.BF16.F32.PACK_AB R8, R56, R57 ;  /* 0x000000393808723e */ /* 0x020fe200000010ff */
[----:B------:R1:W-:Y:S02]  /*7160*/  MUFU.EX2 R54, R4 ;  /* 0x0000000400367308 */ /* 0x0003e40000000800 */
[----:B------:R-:W-:-:S04]  /*7170*/  FADD.FTZ R2, R199, R2 ;  /* 0x00000002c7027221 */ /* 0x000fc80000010000 */
[----:B------:R-:W-:-:S04]  /*7180*/  FADD.FTZ R2, R202, R2 ;  /* 0x00000002ca027221 */ /* 0x000fc80000010000 */
[----:B------:R-:W-:-:S04]  /*7190*/  FADD.FTZ R2, R201, R2 ;  /* 0x00000002c9027221 */ /* 0x000fc80000010000 */
[----:B------:R-:W-:Y:S01]  /*71a0*/  FADD.FTZ R2, R204, R2 ;  /* 0x00000002cc027221 */ /* 0x000fe20000010000 */
[----:B-1----:R-:W-:-:S03]  /*71b0*/  FFMA.FTZ R4, R113, R0, -R7 ;  /* 0x0000000071047223 */ /* 0x002fc60000010807 */
[----:B------:R-:W-:Y:S01]  /*71c0*/  FADD.FTZ R2, R203, R2 ;  /* 0x00000002cb027221 */ /* 0x000fe20000010000 */
[----:B------:R1:W5:Y:S03]  /*71d0*/  MUFU.EX2 R51, R4 ;  /* 0x0000000400337308 */ /* 0x0003660000000800 */
[----:B------:R-:W-:-:S04]  /*71e0*/  FADD.FTZ R2, R205, R2 ;  /* 0x00000002cd027221 */ /* 0x000fc80000010000 */
[----:B------:R-:W-:-:S04]  /*71f0*/  FADD.FTZ R2, R207, R2 ;  /* 0x00000002cf027221 */ /* 0x000fc80000010000 */
[----:B------:R-:W-:-:S04]  /*7200*/  FADD.FTZ R2, R206, R2 ;  /* 0x00000002ce027221 */ /* 0x000fc80000010000 */
[----:B------:R-:W-:Y:S01]  /*7210*/  FADD.FTZ R2, R208, R2 ;  /* 0x00000002d0027221 */ /* 0x000fe20000010000 */
[----:B-1----:R-:W-:Y:S01]  /*7220*/  FFMA.FTZ R4, R89, R0, -R5 ;  /* 0x0000000059047223 */ /* 0x002fe20000010805 */
[----:B-----5:R-:W-:Y:S02]  /*7230*/  F2FP.BF16.F32.PACK_AB R10, R51, R54 ;  /* 0x00000036330a723e */ /* 0x020fe400000010ff */
[----:B------:R-:W-:Y:S01]  /*7240*/  FADD.FTZ R2, R210, R2 ;  /* 0x00000002d2027221 */ /* 0x000fe20000010000 */
[----:B------:R1:W-:Y:S03]  /*7250*/  MUFU.EX2 R59, R4 ;  /* 0x00000004003b7308 */ /* 0x0003e60000000800 */
[----:B------:R-:W-:Y:S01]  /*7260*/  FADD.FTZ R2, R211, R2 ;  /* 0x00000002d3027221 */ /* 0x000fe20000010000 */
[----:B----4-:R-:W-:Y:S03]  /*7270*/  HMMA.16816.F32.BF16 R24, R8, R42, R24 ;  /* 0x0000002a0818723c */ /* 0x010fe60000041818 */
[----:B------:R-:W-:-:S04]  /*7280*/  FADD.FTZ R2, R212, R2 ;  /* 0x00000002d4027221 */ /* 0x000fc80000010000 */
[----:B------:R-:W-:Y:S01]  /*7290*/  FADD.FTZ R2, R213, R2 ;  /* 0x00000002d5027221 */ /* 0x000fe20000010000 */
[----:B------:R-:W-:Y:S01]  /*72a0*/  HMMA.16816.F32.BF16 R28, R8, R40, R28 ;  /* 0x00000028081c723c */ /* 0x000fe2000004181c */
[----:B------:R-:W4:Y:S02]  /*72b0*/  LDSM.16.MT88.4 R40, [R20+0x8400] ;  /* 0x008400001428783b */ /* 0x000f240000004200 */
[----:B------:R-:W-:Y:S01]  /*72c0*/  FADD.FTZ R2, R214, R2 ;  /* 0x00000002d6027221 */ /* 0x000fe20000010000 */
[----:B-1----:R-:W-:-:S04]  /*72d0*/  FFMA.FTZ R4, R98, R0, -R5 ;  /* 0x0000000062047223 */ /* 0x002fc80000010805 */
[C---:B--2---:R-:W-:Y:S01]  /*72e0*/  HMMA.16816.F32.BF16 R16, R8.reuse, R32, R16 ;  /* 0x000000200810723c */ /* 0x044fe20000041810 */
[----:B------:R1:W2:Y:S07]  /*72f0*/  MUFU.EX2 R55, R4 ;  /* 0x0000000400377308 */ /* 0x0002ae0000000800 */
[----:B------:R-:W-:Y:S01]  /*7300*/  HMMA.16816.F32.BF16 R12, R8, R34, R12 ;  /* 0x00000022080c723c */ /* 0x000fe2000004180c */
[----:B------:R-:W-:Y:S01]  /*7310*/  F2FP.BF16.F32.PACK_AB R9, R104, R105 ;  /* 0x000000696809723e */ /* 0x000fe200000010ff */
[----:B------:R-:W-:Y:S01]  /*7320*/  LDSM.16.MT88.4 R32, [R165+0x8c00] ;  /* 0x008c0000a520783b */ /* 0x000fe20000004200 */
[----:B------:R-:W-:Y:S01]  /*7330*/  F2FP.BF16.F32.PACK_AB R11, R101, R103 ;  /* 0x00000067650b723e */ /* 0x000fe200000010ff */
[----:B-1----:R-:W-:Y:S01]  /*7340*/  FADD.FTZ R4, R85, R3 ;  /* 0x0000000355047221 */ /* 0x002fe20000010000 */
[----:B------:R-:W-:Y:S01]  /*7350*/  FFMA.FTZ R3, R100, R0, -R7 ;  /* 0x0000000064037223 */ /* 0x000fe20000010807 */
[----:B--2---:R-:W-:-:S03]  /*7360*/  F2FP.BF16.F32.PACK_AB R149, R55, R59 ;  /* 0x0000003b3795723e */ /* 0x004fc600000010ff */
[----:B------:R1:W-:Y:S02]  /*7370*/  MUFU.EX2 R50, R3 ;  /* 0x0000000300327308 */ /* 0x0003e40000000800 */
[----:B-1----:R-:W-:Y:S01]  /*7380*/  FADD.FTZ R3, R82, R4 ;  /* 0x0000000452037221 */ /* 0x002fe20000010000 */
[----:B------:R-:W-:-:S03]  /*7390*/  FFMA.FTZ R4, R102, R0, -R7 ;  /* 0x0000000066047223 */ /* 0x000fc60000010807 */
[----:B------:R-:W-:Y:S02]  /*73a0*/  FADD.FTZ R3, R79, R3 ;  /* 0x000000034f037221 */ /* 0x000fe40000010000 */
[----:B------:R1:W2:Y:S02]  /*73b0*/  MUFU.EX2 R47, R4 ;  /* 0x00000004002f7308 */ /* 0x0002a40000000800 */
[----:B------:R-:W-:-:S04]  /*73c0*/  FADD.FTZ R3, R81, R3 ;  /* 0x0000000351037221 */ /* 0x000fc80000010000 */
[----:B------:R-:W-:-:S04]  /*73d0*/  FADD.FTZ R3, R80, R3 ;  /* 0x0000000350037221 */ /* 0x000fc80000010000 */
[----:B------:R-:W-:-:S04]  /*73e0*/  FADD.FTZ R3, R78, R3 ;  /* 0x000000034e037221 */ /* 0x000fc80000010000 */
[----:B------:R-:W-:Y:S01]  /*73f0*/  FADD.FTZ R3, R75, R3 ;  /* 0x000000034b037221 */ /* 0x000fe20000010000 */
[----:B-1----:R-:W-:Y:S01]  /*7400*/  FFMA.FTZ R4, R118, R0, -R7 ;  /* 0x0000000076047223 */ /* 0x002fe20000010807 */
[----:B--2---:R-:W-:Y:S02]  /*7410*/  F2FP.BF16.F32.PACK_AB R8, R47, R50 ;  /* 0x000000322f08723e */ /* 0x004fe400000010ff */
[----:B------:R-:W-:Y:S01]  /*7420*/  FADD.FTZ R3, R76, R3 ;  /* 0x000000034c037221 */ /* 0x000fe20000010000 */
[----:B------:R1:W-:Y:S03]  /*7430*/  MUFU.EX2 R48, R4 ;  /* 0x0000000400307308 */ /* 0x0003e60000000800 */
[----:B------:R-:W-:-:S04]  /*7440*/  FADD.FTZ R3, R77, R3 ;  /* 0x000000034d037221 */ /* 0x000fc80000010000 */
[----:B------:R-:W-:-:S04]  /*7450*/  FADD.FTZ R3, R74, R3 ;  /* 0x000000034a037221 */ /* 0x000fc80000010000 */
[----:B------:R-:W-:-:S04]  /*7460*/  FADD.FTZ R3, R72, R3 ;  /* 0x0000000348037221 */ /* 0x000fc80000010000 */
[----:B------:R-:W-:Y:S01]  /*7470*/  FADD.FTZ R3, R73, R3 ;  /* 0x0000000349037221 */ /* 0x000fe20000010000 */
[----:B-1----:R-:W-:-:S03]  /*7480*/  FFMA.FTZ R4, R129, R0, -R7 ;  /* 0x0000000081047223 */ /* 0x002fc60000010807 */
[----:B------:R-:W-:Y:S01]  /*7490*/  FADD.FTZ R3, R71, R3 ;  /* 0x0000000347037221 */ /* 0x000fe20000010000 */
[----:B------:R1:W2:Y:S03]  /*74a0*/  MUFU.EX2 R46, R4 ;  /* 0x00000004002e7308 */ /* 0x0002a60000000800 */
[----:B------:R-:W-:-:S04]  /*74b0*/  FADD.FTZ R3, R70, R3 ;  /* 0x0000000346037221 */ /* 0x000fc80000010000 */
[----:B------:R-:W-:-:S04]  /*74c0*/  FADD.FTZ R3, R68, R3 ;  /* 0x0000000344037221 */ /* 0x000fc80000010000 */
[----:B------:R-:W-:-:S04]  /*74d0*/  FADD.FTZ R3, R69, R3 ;  /* 0x0000000345037221 */ /* 0x000fc80000010000 */
[----:B------:R-:W-:Y:S01]  /*74e0*/  FADD.FTZ R3, R66, R3 ;  /* 0x0000000342037221 */ /* 0x000fe20000010000 */
[----:B-1----:R-:W-:Y:S01]  /*74f0*/  FFMA.FTZ R4, R115, R0, -R5 ;  /* 0x0000000073047223 */ /* 0x002fe20000010805 */
[----:B--2---:R-:W-:Y:S02]  /*7500*/  F2FP.BF16.F32.PACK_AB R10, R46, R48 ;  /* 0x000000302e0a723e */ /* 0x004fe400000010ff */
[----:B------:R-:W-:Y:S01]  /*7510*/  FADD.FTZ R3, R65, R3 ;  /* 0x0000000341037221 */ /* 0x000fe20000010000 */
[----:B------:R1:W-:Y:S04]  /*7520*/  MUFU.EX2 R49, R4 ;  /* 0x0000000400317308 */ /* 0x0003e80000000800 */
[C---:B---3--:R-:W-:Y:S04]  /*7530*/  HMMA.16816.F32.BF16 R24, R8.reuse, R38, R24 ;  /* 0x000000260818723c */ /* 0x048fe80000041818 */
[----:B------:R2:W-:Y:S04]  /*7540*/  MUFU.EX2 R38, R6 ;  /* 0x0000000600267308 */ /* 0x0005e80000000800 */
[----:B----4-:R-:W-:Y:S01]  /*7550*/  HMMA.16816.F32.BF16 R16, R8, R40, R16 ;  /* 0x000000280810723c */ /* 0x010fe20000041810 */
[----:B-1----:R-:W-:-:S07]  /*7560*/  FFMA.FTZ R4, R136, R0, -R7 ;  /* 0x0000000088047223 */ /* 0x002fce0000010807 */
[----:B------:R-:W-:Y:S01]  /*7570*/  HMMA.16816.F32.BF16 R136, R8, R36, R28 ;  /* 0x000000240888723c */ /* 0x000fe2000004181c */
[----:B------:R1:W-:Y:S01]  /*7580*/  MUFU.EX2 R45, R4 ;  /* 0x00000004002d7308 */ /* 0x0003e20000000800 */
[----:B------:R-:W3:Y:S01]  /*7590*/  LDSM.16.MT88.4 R28, [R20+0x8800] ;  /* 0x00880000141c783b */ /* 0x000ee20000004200 */
[----:B--2---:R-:W-:-:S05]  /*75a0*/  FFMA.FTZ R6, R157, R0, -R7 ;  /* 0x000000009d067223 */ /* 0x004fca0000010807 */
[----:B------:R-:W-:Y:S01]  /*75b0*/  HMMA.16816.F32.BF16 R12, R8, R42, R12 ;  /* 0x0000002a080c723c */ /* 0x000fe2000004180c */
[----:B------:R-:W-:Y:S02]  /*75c0*/  F2FP.BF16.F32.PACK_AB R9, R84, R86 ;  /* 0x000000565409723e */ /* 0x000fe400000010ff */
        /* <DEDUP_REMOVED lines=8> */
[----:B-1----:R-:W-:Y:S01]  /*7650*/  FADD.FTZ R4, R64, R3 ;  /* 0x0000000340047221 */ /* 0x002fe20000010000 */
[----:B------:R-:W-:Y:S01]  /*7660*/  FADD.FTZ R3, R215, R2 ;  /* 0x00000002d7037221 */ /* 0x000fe20000010000 */
[-CC-:B------:R-:W-:Y:S01]  /*7670*/  FFMA.FTZ R2, R156, R0.reuse, -R7.reuse ;  /* 0x000000009c027223 */ /* 0x180fe20000010807 */
[----:B------:R-:W-:Y:S01]  /*7680*/  FFMA.FTZ R7, R158, R0, -R7 ;  /* 0x000000009e077223 */ /* 0x000fe20000010807 */
[----:B------:R-:W-:Y:S01]  /*7690*/  FADD.FTZ R4, R63, R4 ;  /* 0x000000043f047221 */ /* 0x000fe20000010000 */
[----:B------:R-:W-:Y:S01]  /*76a0*/  FADD.FTZ R3, R216, R3 ;  /* 0x00000003d8037221 */ /* 0x000fe20000010000 */
[----:B------:R1:W4:Y:S01]  /*76b0*/  MUFU.EX2 R36, R2 ;  /* 0x0000000200247308 */ /* 0x0003220000000800 */
[----:B--2---:R-:W-:Y:S01]  /*76c0*/  F2FP.BF16.F32.PACK_AB R10, R37, R39 ;  /* 0x00000027250a723e */ /* 0x004fe200000010ff */
[----:B------:R-:W-:-:S06]  /*76d0*/  FADD.FTZ R4, R62, R4 ;  /* 0x000000043e047221 */ /* 0x000fcc0000010000 */
[----:B------:R-:W-:Y:S01]  /*76e0*/  MUFU.EX2 R228, R7 ;  /* 0x0000000700e47308 */ /* 0x000fe20000000800 */
[----:B------:R-:W-:Y:S01]  /*76f0*/  HMMA.16816.F32.BF16 R136, R8, R140, R136 ;  /* 0x0000008c0888723c */ /* 0x000fe20000041888 */
[----:B-1----:R-:W-:Y:S01]  /*7700*/  FADD.FTZ R2, R218, R3 ;  /* 0x00000003da027221 */ /* 0x002fe20000010000 */
[----:B------:R-:W-:-:S06]  /*7710*/  FADD.FTZ R3, R23, R4 ;  /* 0x0000000417037221 */ /* 0x000fcc0000010000 */
[C---:B------:R-:W-:Y:S01]  /*7720*/  HMMA.16816.F32.BF16 R140, R8.reuse, R142, R24 ;  /* 0x0000008e088c723c */ /* 0x040fe20000041818 */
[----:B------:R1:W2:Y:S01]  /*7730*/  MUFU.EX2 R23, R6 ;  /* 0x0000000600177308 */ /* 0x0002a20000000800 */
[----:B------:R-:W-:Y:S01]  /*7740*/  FADD.FTZ R2, R219, R2 ;  /* 0x00000002db027221 */ /* 0x000fe20000010000 */
[----:B------:R-:W-:Y:S01]  /*7750*/  FADD.FTZ R3, R61, R3 ;  /* 0x000000033d037221 */ /* 0x000fe20000010000 */
[----:B----4-:R-:W-:Y:S02]  /*7760*/  F2FP.BF16.F32.PACK_AB R148, R36, R38 ;  /* 0x000000262494723e */ /* 0x010fe400000010ff */
[----:B------:R-:W-:Y:S01]  /*7770*/  FADD.FTZ R2, R221, R2 ;  /* 0x00000002dd027221 */ /* 0x000fe20000010000 */
[----:B------:R-:W-:Y:S01]  /*7780*/  FADD.FTZ R3, R60, R3 ;  /* 0x000000033c037221 */ /* 0x000fe20000010000 */
[----:B---3--:R-:W-:Y:S02]  /*7790*/  HMMA.16816.F32.BF16 R144, R8, R28, R16 ;  /* 0x0000001c0890723c */ /* 0x008fe40000041810 */
[----:B------:R-:W-:Y:S01]  /*77a0*/  FADD.FTZ R2, R220, R2 ;  /* 0x00000002dc027221 */ /* 0x000fe20000010000 */
[----:B------:R-:W-:Y:S01]  /*77b0*/  FADD.FTZ R4, R58, R3 ;  /* 0x000000033a047221 */ /* 0x000fe20000010000 */
[----:B------:R-:W-:-:S02]  /*77c0*/  FFMA.FTZ R3, R159, R0, -R5 ;  /* 0x000000009f037223 */ /* 0x000fc40000010805 */
[----:B------:R-:W-:Y:S01]  /*77d0*/  FADD.FTZ R0, R222, R2 ;  /* 0x00000002de007221 */ /* 0x000fe20000010000 */
[----:B------:R-:W-:Y:S01]  /*77e0*/  FADD.FTZ R2, R57, R4 ;  /* 0x0000000439027221 */ /* 0x000fe20000010000 */
[----:B------:R-:W-:Y:S02]  /*77f0*/  HMMA.16816.F32.BF16 R12, R8, R30, R12 ;  /* 0x0000001e080c723c */ /* 0x000fe4000004180c */
[----:B------:R-:W-:Y:S01]  /*7800*/  FADD.FTZ R0, R223, R0 ;  /* 0x00000000df007221 */ /* 0x000fe20000010000 */
[----:B------:R-:W-:Y:S01]  /*7810*/  FADD.FTZ R2, R56, R2 ;  /* 0x0000000238027221 */ /* 0x000fe20000010000 */
[----:B-1----:R-:W1:Y:S01]  /*7820*/  LDSM.16.MT88.4 R4, [R20+0x8c00] ;  /* 0x008c00001404783b */ /* 0x002e620000004200 */
[----:B------:R-:W3:Y:S01]  /*7830*/  MUFU.EX2 R3, R3 ;  /* 0x0000000300037308 */ /* 0x000ee20000000800 */
[----:B------:R-:W-:Y:S01]  /*7840*/  FADD.FTZ R0, R217, R0 ;  /* 0x00000000d9007221 */ /* 0x000fe20000010000 */
[----:B------:R-:W-:Y:S01]  /*7850*/  FADD.FTZ R2, R54, R2 ;  /* 0x0000000236027221 */ /* 0x000fe20000010000 */
[----:B--2---:R-:W-:-:S02]  /*7860*/  F2FP.BF16.F32.PACK_AB R150, R228, R23 ;  /* 0x00000017e496723e */ /* 0x004fc400000010ff */
[----:B------:R-:W-:Y:S01]  /*7870*/  FADD.FTZ R0, R209, R0 ;  /* 0x00000000d1007221 */ /* 0x000fe20000010000 */
[----:B------:R-:W-:-:S03]  /*7880*/  FADD.FTZ R2, R51, R2 ;  /* 0x0000000233027221 */ /* 0x000fc60000010000 */
[----:B------:R-:W-:Y:S01]  /*7890*/  FADD.FTZ R0, R105, R0 ;  /* 0x0000000069007221 */ /* 0x000fe20000010000 */
[----:B------:R-:W-:-:S03]  /*78a0*/  FADD.FTZ R2, R50, R2 ;  /* 0x0000000232027221 */ /* 0x000fc60000010000 */
[----:B------:R-:W-:Y:S01]  /*78b0*/  FADD.FTZ R0, R104, R0 ;  /* 0x0000000068007221 */ /* 0x000fe20000010000 */
[----:B------:R-:W-:-:S03]  /*78c0*/  FADD.FTZ R2, R47, R2 ;  /* 0x000000022f027221 */ /* 0x000fc60000010000 */
[----:B------:R-:W-:Y:S01]  /*78d0*/  FADD.FTZ R0, R103, R0 ;  /* 0x0000000067007221 */ /* 0x000fe20000010000 */
[----:B------:R-:W-:Y:S01]  /*78e0*/  FADD.FTZ R2, R48, R2 ;  /* 0x0000000230027221 */ /* 0x000fe20000010000 */
[----:B---3--:R-:W-:Y:S02]  /*78f0*/  F2FP.BF16.F32.PACK_AB R151, R3, R49 ;  /* 0x000000310397723e */ /* 0x008fe400000010ff */
[----:B------:R-:W-:Y:S01]  /*7900*/  FADD.FTZ R0, R101, R0 ;  /* 0x0000000065007221 */ /* 0x000fe20000010000 */
[----:B------:R-:W-:-:S03]  /*7910*/  FADD.FTZ R2, R46, R2 ;  /* 0x000000022e027221 */ /* 0x000fc60000010000 */
[----:B------:R-:W-:Y:S01]  /*7920*/  FADD.FTZ R0, R86, R0 ;  /* 0x0000000056007221 */ /* 0x000fe20000010000 */
[----:B------:R-:W-:Y:S01]  /*7930*/  FADD.FTZ R2, R45, R2 ;  /* 0x000000022d027221 */ /* 0x000fe20000010000 */
[----:B------:R-:W-:Y:S02]  /*7940*/  HMMA.16816.F32.BF16 R136, R148, R32, R136 ;  /* 0x000000209488723c */ /* 0x000fe40000041888 */
        /* <DEDUP_REMOVED lines=9> */
[----:B-1----:R-:W-:Y:S02]  /*79e0*/  HMMA.16816.F32.BF16 R144, R148, R4, R144 ;  /* 0x000000049490723c */ /* 0x002fe40000041890 */
[----:B------:R-:W-:Y:S01]  /*79f0*/  FADD.FTZ R0, R55, R0 ;  /* 0x0000000037007221 */ /* 0x000fe20000010000 */
[----:B------:R-:W-:-:S03]  /*7a00*/  FADD.FTZ R2, R36, R2 ;  /* 0x0000000224027221 */ /* 0x000fc60000010000 */
[----:B------:R-:W-:Y:S01]  /*7a10*/  FADD.FTZ R0, R49, R0 ;  /* 0x0000000031007221 */ /* 0x000fe20000010000 */
[----:B------:R-:W-:Y:S01]  /*7a20*/  FADD.FTZ R2, R23, R2 ;  /* 0x0000000217027221 */ /* 0x000fe20000010000 */
[----:B------:R-:W-:Y:S02]  /*7a30*/  HMMA.16816.F32.BF16 R148, R148, R6, R12 ;  /* 0x000000069494723c */ /* 0x000fe4000004180c */
[----:B------:R-:W-:Y:S01]  /*7a40*/  FADD.FTZ R229, R3, R0 ;  /* 0x0000000003e57221 */ /* 0x000fe20000010000 */
[----:B------:R-:W-:Y:S01]  /*7a50*/  FADD.FTZ R228, R228, R2 ;  /* 0x00000002e4e47221 */ /* 0x000fe20000010000 */
[----:B------:R-:W-:-:S01]  /*7a60*/  NOP ;  /* 0x0000000000007918 */ /* 0x000fc20000000000 */
[----:B------:R-:W-:-:S15]  /*7a70*/  @!P0 BRA `(.L_x_560) ;  /* 0x0000004c00708947 */ /* 0x000fde0003800000 */
[----:B------:R-:W-:Y:S01]  /*7a80*/  ISETP.NE.U32.AND P1, PT, R232, RZ, PT ;  /* 0x000000ffe800720c */ /* 0x000fe20003f25070 */
[----:B------:R-:W-:Y:S01]  /*7a90*/  IMAD.SHL.U32 R169, R52, 0x40, RZ ;  /* 0x0000004034a97824 */ /* 0x000fe200078e00ff */
[----:B------:R-:W-:Y:S01]  /*7aa0*/  IADD3 R227, PT, PT, R226, -0x2, RZ ;  /* 0xfffffffee2e37810 */ /* 0x000fe20007ffe0ff */
[----:B------:R-:W-:Y:S01]  /*7ab0*/  IMAD.MOV.U32 R132, RZ, RZ, R21 ;  /* 0x000000ffff847224 */ /* 0x000fe200078e0015 */
[----:B------:R-:W-:Y:S01]  /*7ac0*/  SHF.L.U64.HI R170, R52, 0x6, R53 ;  /* 0x0000000634aa7819 */ /* 0x000fe20000010235 */
[----:B------:R-:W-:Y:S01]  /*7ad0*/  IMAD.MOV.U32 R133, RZ, RZ, R22 ;  /* 0x000000ffff857224 */ /* 0x000fe200078e0016 */
[----:B------:R-:W-:Y:S01]  /*7ae0*/  ISETP.NE.AND.EX P1, PT, R233, RZ, PT, P1 ;  /* 0x000000ffe900720c */ /* 0x000fe20003f25310 */
[C---:B------:R-:W-:Y:S01]  /*7af0*/  VIADD R235, R165.reuse, 0x5000 ;  /* 0x00005000a5eb7836 */ /* 0x040fe20000000000 */
[----:B------:R-:W-:Y:S02]  /*7b00*/  IADD3 R226, PT, PT, -R226, 0x1, RZ ;  /* 0x00000001e2e27810 */ /* 0x000fe40007ffe1ff */
[----:B------:R-:W-:-:S09]  /*7b10*/  IADD3 R234, PT, PT, R165, 0x5020, RZ ;  /* 0x00005020a5ea7810 */ /* 0x000fd20007ffe0ff */
.L_x_567:
[-C--:B------:R-:W-:Y:S01]  /*7b20*/  MOV R11, R187.reuse ;  /* 0x000000bb000b7202 */ /* 0x080fe20000000f00 */
        /* <DEDUP_REMOVED lines=14> */
[----:B------:R-:W-:Y:S01]  /*7c10*/  VIADD R9, R184, 0xffffff00 ;  /* 0xffffff00b8097836 */ /* 0x000fe20000000000 */
[----:B------:R-:W2:Y:S01]  /*7c20*/  LD.E R2, desc[UR4][R134.64+0x170] ;  /* 0x0001700486027980 */ /* 0x000ea2000c101900 */
[----:B------:R-:W-:Y:S03]  /*7c30*/  IABS R6, R184 ;  /* 0x000000b800067213 */ /* 0x000fe60000000000 */
[----:B------:R-:W-:Y:S02]  /*7c40*/  IABS R7, R9 ;  /* 0x0000000900077213 */ /* 0x000fe40000000000 */
[-C--:B--2---:R-:W-:Y:S02]  /*7c50*/  IABS R0, R2.reuse ;  /* 0x0000000200007213 */ /* 0x084fe40000000000 */
[-C--:B------:R-:W-:Y:S02]  /*7c60*/  IABS R8, R2.reuse ;  /* 0x0000000200087213 */ /* 0x080fe40000000000 */
[----:B------:R-:W1:Y:S01]  /*7c70*/  I2F.RP R4, R0 ;  /* 0x0000000000047306 */ /* 0x000e620000209400 */
[----:B------:R-:W-:Y:S02]  /*7c80*/  LOP3.LUT R9, R9, R2, RZ, 0x3c, !PT ;  /* 0x0000000209097212 */ /* 0x000fe400078e3cff */
[----:B------:R-:W-:Y:S02]  /*7c90*/  IADD3 R8, PT, PT, RZ, -R8, RZ ;  /* 0x80000008ff087210 */ /* 0x000fe40007ffe0ff */
[----:B------:R-:W-:Y:S05]  /*7ca0*/  ISETP.GE.AND P0, PT, R9, RZ, PT ;  /* 0x000000ff0900720c */ /* 0x000fea0003f06270 */
[----:B-1----:R-:W1:Y:S02]  /*7cb0*/  MUFU.RCP R4, R4 ;  /* 0x0000000400047308 */ /* 0x002e640000001000 */
[----:B-1----:R-:W-:Y:S08]  /*7cc0*/  VIADD R4, R4, 0xffffffe ;  /* 0x0ffffffe04047836 */ /* 0x002ff00000000000 */
[----:B------:R-:W1:Y:S02]  /*7cd0*/  F2I.FTZ.U32.TRUNC.NTZ R5, R4 ;  /* 0x0000000400057305 */ /* 0x000e64000021f000 */
[--C-:B-1----:R-:W-:Y:S02]  /*7ce0*/  IMAD.MOV R3, RZ, RZ, -R5.reuse ;  /* 0x000000ffff037224 */ /* 0x102fe400078e0a05 */
[----:B------:R-:W-:Y:S02]  /*7cf0*/  IMAD.MOV.U32 R4, RZ, RZ, RZ ;  /* 0x000000ffff047224 */ /* 0x000fe400078e00ff */
[----:B------:R-:W-:Y:S04]  /*7d00*/  IMAD R3, R3, R0, RZ ;  /* 0x0000000003037224 */ /* 0x000fe800078e02ff */
[----:B------:R-:W-:Y:S06]  /*7d10*/  IMAD.HI.U32 R5, R5, R3, R4 ;  /* 0x0000000305057227 */ /* 0x000fec00078e0004 */
        /* <DEDUP_REMOVED lines=11> */
[----:B------:R-:W-:Y:S02]  /*7dd0*/  ISETP.NE.AND P2, PT, R2, RZ, PT ;  /* 0x000000ff0200720c */ /* 0x000fe40003f45270 */
[----:B------:R-:W-:Y:S02]  /*7de0*/  ISETP.GE.U32.AND P6, PT, R6, R0, PT ;  /* 0x000000000600720c */ /* 0x000fe40003fc6070 */
[-C--:B------:R-:W-:Y:S04]  /*7df0*/  LOP3.LUT R0, R184, R2.reuse, RZ, 0x3c, !PT ;  /* 0x00000002b8007212 */ /* 0x080fe800078e3cff */
[----:B------:R-:W-:Y:S02]  /*7e00*/  ISETP.GE.AND P3, PT, R0, RZ, PT ;  /* 0x000000ff0000720c */ /* 0x000fe40003f66270 */
[----:B------:R-:W-:Y:S01]  /*7e10*/  LOP3.LUT R0, RZ, R2, RZ, 0x33, !PT ;  /* 0x00000002ff007212 */ /* 0x000fe200078e33ff */
[----:B------:R-:W-:Y:S04]  /*7e20*/  @P5 VIADD R3, R3, 0x1 ;  /* 0x0000000103035836 */ /* 0x000fe80000000000 */
[----:B------:R-:W-:Y:S02]  /*7e30*/  @P6 VIADD R4, R4, 0x1 ;  /* 0x0000000104046836 */ /* 0x000fe40000000000 */
[----:B------:R-:W-:Y:S04]  /*7e40*/  @!P0 IMAD.MOV R3, RZ, RZ, -R3 ;  /* 0x000000ffff038224 */ /* 0x000fe800078e0a03 */
[----:B------:R-:W-:Y:S02]  /*7e50*/  @!P3 IADD3 R4, PT, PT, -R4, RZ, RZ ;  /* 0x000000ff0404b210 */ /* 0x000fe40007ffe1ff */
[C---:B------:R-:W-:Y:S02]  /*7e60*/  SEL R3, R0.reuse, R3, !P2 ;  /* 0x0000000300037207 */ /* 0x040fe40005000000 */
[----:B------:R-:W-:Y:S02]  /*7e70*/  SEL R0, R0, R4, !P2 ;  /* 0x0000000400007207 */ /* 0x000fe40005000000 */
[CC--:B------:R-:W-:Y:S01]  /*7e80*/  LEA R8, P2, R3.reuse, R182.reuse, 0x2 ;  /* 0x000000b603087211 */ /* 0x0c0fe200078410ff */
[----:B------:R-:W2:Y:S01]  /*7e90*/  LD.E.64 R4, desc[UR4][R134.64+0x40] ;  /* 0x0000400486047980 */ /* 0x000ea2000c101b00 */
[C---:B------:R-:W-:Y:S02]  /*7ea0*/  LEA R6, P0, R0.reuse, R182, 0x2 ;  /* 0x000000b600067211 */ /* 0x040fe400078010ff */
[-C--:B------:R-:W-:Y:S02]  /*7eb0*/  LEA.HI.X.SX32 R9, R3, R183.reuse, 0x2, P2 ;  /* 0x000000b703097211 */ /* 0x080fe400010f16ff */
[C---:B------:R-:W-:Y:S01]  /*7ec0*/  LEA.HI.X.SX32 R7, R0.reuse, R183, 0x2, P0 ;  /* 0x000000b700077211 */ /* 0x040fe200000f16ff */
[----:B------:R-:W-:Y:S02]  /*7ed0*/  IMAD.IADD R0, R0, 0x1, -R3 ;  /* 0x0000000100007824 */ /* 0x000fe400078e0a03 */
[----:B------:R1:W3:Y:S02]  /*7ee0*/  LD.E R10, desc[UR4][R8.64] ;  /* 0x00000004080a7980 */ /* 0x0002e4000c101900 */
[----:B------:R-:W-:Y:S02]  /*7ef0*/  IMAD R2, R2, R0, -0x100 ;  /* 0xffffff0002027424 */ /* 0x000fe400078e0200 */
[----:B------:R-:W3:Y:S03]  /*7f00*/  LD.E R9, desc[UR4][R6.64] ;  /* 0x0000000406097980 */ /* 0x000ee6000c101900 */
[----:B-1----:R-:W-:Y:S01]  /*7f10*/  SHF.R.S32.HI R8, RZ, 0x1f, R2 ;  /* 0x0000001fff087819 */ /* 0x002fe20000011402 */
[----:B------:R-:W4:Y:S01]  /*7f20*/  LD.E.64 R6, desc[UR4][R134.64+0x28] ;  /* 0x0000280486067980 */ /* 0x000f22000c101b00 */
[-C--:B--2---:R-:W-:Y:S02]  /*7f30*/  IMAD R0, R5, R2.reuse, RZ ;  /* 0x0000000205007224 */ /* 0x084fe400078e02ff */
[C---:B------:R-:W-:Y:S04]  /*7f40*/  IMAD.WIDE.U32 R2, R4.reuse, R2, RZ ;  /* 0x0000000204027225 */ /* 0x040fe800078e00ff */
[----:B------:R-:W-:Y:S05]  /*7f50*/  IMAD R4, R4, R8, R0 ;  /* 0x0000000804047224 */ /* 0x000fea00078e0200 */
[----:B------:R-:W-:Y:S01]  /*7f60*/  IADD3 R3, PT, PT, R3, R4, RZ ;  /* 0x0000000403037210 */ /* 0x000fe20007ffe0ff */
[----:B---3--:R-:W-:Y:S05]  /*7f70*/  IMAD.IADD R9, R10, 0x1, -R9 ;  /* 0x000000010a097824 */ /* 0x008fea00078e0a09 */
[----:B------:R-:W-:Y:S01]  /*7f80*/  SHF.R.S32.HI R4, RZ, 0x1f, R9 ;  /* 0x0000001fff047819 */ /* 0x000fe20000011409 */
[----:B----4-:R-:W-:Y:S02]  /*7f90*/  IMAD R0, R7, R9, RZ ;  /* 0x0000000907007224 */ /* 0x010fe400078e02ff */
[----:B------:R-:W-:Y:S04]  /*7fa0*/  IMAD.WIDE.U32 R2, R9, R6, R2 ;  /* 0x0000000609027225 */ /* 0x000fe800078e0002 */
[----:B------:R-:W-:Y:S01]  /*7fb0*/  IMAD R0, R6, R4, R0 ;  /* 0x0000000406007224 */ /* 0x000fe200078e0200 */
[C---:B------:R-:W-:Y:S03]  /*7fc0*/  LEA R188, P0, R2.reuse, R12, 0x1 ;  /* 0x0000000c02bc7211 */ /* 0x040fe600078008ff */
[----:B------:R-:W-:Y:S05]  /*7fd0*/  IMAD.IADD R0, R3, 0x1, R0 ;  /* 0x0000000103007824 */ /* 0x000fea00078e0200 */
[----:B------:R-:W-:Y:S02]  /*7fe0*/  LEA.HI.X R187, R2, R11, R0, 0x1, P0 ;  /* 0x0000000b02bb7211 */ /* 0x000fe400000f0c00 */
.L_x_562:
[----:B------:R-:W-:Y:S05]  /*7ff0*/  BSYNC.RECONVERGENT B0 ;  /* 0x0000000000007941 */ /* 0x000fea0003800200 */
.L_x_561:
[-C--:B------:R-:W-:Y:S01]  /*8000*/  MOV R12, R188.reuse ;  /* 0x000000bc000c7202 */ /* 0x080fe20000000f00 */
[----:B------:R-:W1:Y:S01]  /*8010*/  S2R R167, SR_TID.X ;  /* 0x0000000000a77919 */ /* 0x000e620000002100 */
[-C--:B------:R-:W-:Y:S01]  /*8020*/  MOV R13, R187.reuse ;  /* 0x000000bb000d7202 */ /* 0x080fe20000000f00 */
[----:B------:R-:W-:Y:S01]  /*8030*/  BSSY.RECONVERGENT B1, `(.L_x_563) ;  /* 0x00001f3000017945 */ /* 0x000fe20003800200 */
[----:B------:R-:W-:Y:S02]  /*8040*/  IADD3 R2, P0, PT, R169, R188, RZ ;  /* 0x000000bca9027210 */ /* 0x000fe40007f1e0ff */
[----:B------:R-:W-:Y:S01]  /*8050*/  MOV R0, 0x20 ;  /* 0x0000002000007802 */ /* 0x000fe20000000f00 */
[----:B------:R-:W-:Y:S01]  /*8060*/  @!PT LDS RZ, [RZ] ;  /* 0x00000000fffff984 */ /* 0x000fe20000000800 */
[----:B------:R-:W-:Y:S01]  /*8070*/  @!PT LDS RZ, [RZ] ;  /* 0x00000000fffff984 */ /* 0x000fe20000000800 */
[----:B------:R-:W-:Y:S01]  /*8080*/  @!PT LDS RZ, [RZ] ;  /* 0x00000000fffff984 */ /* 0x000fe20000000800 */
[----:B------:R-:W-:Y:S01]  /*8090*/  LDGSTS.E.BYPASS.LTC128B.128 [R168+0x5000], desc[UR4][R12.64] ;  /* 0x050000000ca87fae */ /* 0x000fe2000b981a04 */
[----:B------:R-:W-:Y:S02]  /*80a0*/  IADD3.X R3, PT, PT, R170, R187, RZ, P0, !PT ;  /* 0x000000bbaa037210 */ /* 0x000fe400007fe4ff */
[-C--:B------:R-:W-:Y:S02]  /*80b0*/  IADD3 R10, P0, PT, R2, R169.reuse, RZ ;  /* 0x000000a9020a7210 */ /* 0x080fe40007f1e0ff */
[----:B------:R-:W-:Y:S02]  /*80c0*/  IADD3 R226, PT, PT, R226, 0x1, RZ ;  /* 0x00000001e2e27810 */ /* 0x000fe40007ffe0ff */
[-C--:B------:R-:W-:Y:S01]  /*80d0*/  IADD3.X R11, PT, PT, R3, R170.reuse, RZ, P0, !PT ;  /* 0x000000aa030b7210 */ /* 0x080fe200007fe4ff */
[----:B------:R2:W-:Y:S01]  /*80e0*/  LDGSTS.E.BYPASS.LTC128B.128 [R168+0x5800], desc[UR4][R2.64] ;  /* 0x0580000002a87fae */ /* 0x0005e2000b981a04 */
[-C--:B------:R-:W-:Y:S02]  /*80f0*/  IADD3 R8, P0, PT, R10, R169.reuse, RZ ;  /* 0x000000a90a087210 */ /* 0x080fe40007f1e0ff */
[----:B------:R-:W-:Y:S02]  /*8100*/  ISETP.NE.AND P2, PT, R226, RZ, PT ;  /* 0x000000ffe200720c */ /* 0x000fe40003f45270 */
[-C--:B------:R-:W-:Y:S02]  /*8110*/  IADD3.X R9, PT, PT, R11, R170.reuse, RZ, P0, !PT ;  /* 0x000000aa0b097210 */ /* 0x080fe400007fe4ff */
[-C--:B------:R-:W-:Y:S01]  /*8120*/  IADD3 R6, P0, PT, R8, R169.reuse, RZ ;  /* 0x000000a908067210 */ /* 0x080fe20007f1e0ff */
[----:B------:R3:W-:Y:S03]  /*8130*/  LDGSTS.E.BYPASS.LTC128B.128 [R168+0x6000], desc[UR4][R10.64] ;  /* 0x060000000aa87fae */ /* 0x0007e6000b981a04 */
[-C--:B------:R-:W-:Y:S02]  /*8140*/  IADD3.X R7, PT, PT, R9, R170.reuse, RZ, P0, !PT ;  /* 0x000000aa09077210 */ /* 0x080fe400007fe4ff */
[-C--:B------:R-:W-:Y:S03]  /*8150*/  IADD3 R4, P0, PT, R6, R169.reuse, RZ ;  /* 0x000000a906047210 */ /* 0x080fe60007f1e0ff */
[----:B------:R-:W-:Y:S01]  /*8160*/  LDGSTS.E.BYPASS.LTC128B.128 [R168+0x6800], desc[UR4][R8.64] ;  /* 0x0680000008a87fae */ /* 0x000fe2000b981a04 */
[-C--:B------:R-:W-:Y:S07]  /*8170*/  IADD3.X R5, PT, PT, R7, R170.reuse, RZ, P0, !PT ;  /* 0x000000aa07057210 */ /* 0x080fee00007fe4ff */
[----:B------:R-:W-:Y:S01]  /*8180*/  LDGSTS.E.BYPASS.LTC128B.128 [R168+0x7000], desc[UR4][R6.64] ;  /* 0x0700000006a87fae */ /* 0x000fe2000b981a04 */
[-C--:B--2---:R-:W-:Y:S04]  /*8190*/  IADD3 R2, P0, PT, R4, R169.reuse, RZ ;  /* 0x000000a904027210 */ /* 0x084fe80007f1e0ff */
[-C--:B------:R-:W-:Y:S03]  /*81a0*/  IADD3.X R3, PT, PT, R5, R170.reuse, RZ, P0, !PT ;  /* 0x000000aa05037210 */ /* 0x080fe600007fe4ff */
[----:B------:R-:W-:Y:S01]  /*81b0*/  LDGSTS.E.BYPASS.LTC128B.128 [R168+0x7800], desc[UR4][R4.64] ;  /* 0x0780000004a87fae */ /* 0x000fe2000b981a04 */
[----:B---3--:R-:W-:Y:S04]  /*81c0*/  IADD3 R10, P0, PT, R2, R169, RZ ;  /* 0x000000a9020a7210 */ /* 0x008fe80007f1e0ff */
[----:B------:R-:W-:Y:S03]  /*81d0*/  IADD3.X R11, PT, PT, R3, R170, RZ, P0, !PT ;  /* 0x000000aa030b7210 */ /* 0x000fe600007fe4ff */
[----:B------:R-:W-:Y:S01]  /*81e0*/  LDGSTS.E.BYPASS.LTC128B.128 [R168+0x8000], desc[UR4][R2.64] ;  /* 0x0800000002a87fae */ /* 0x000fe2000b981a04 */
[----:B-1----:R-:W-:Y:S04]  /*81f0*/  LOP3.LUT P0, RZ, R167, 0x4, RZ, 0xc0, !PT ;  /* 0x00000004a7ff7812 */ /* 0x002fe8000780c0ff */
[----:B------:R-:W-:Y:S03]  /*8200*/  SEL R0, R0, 0xffffffe0, !P0 ;  /* 0xffffffe000007807 */ /* 0x000fe60004000000 */
[----:B------:R1:W-:Y:S01]  /*8210*/  LDGSTS.E.BYPASS.LTC128B.128 [R168+0x8800], desc[UR4][R10.64] ;  /* 0x088000000aa87fae */ /* 0x0003e2000b981a04 */
[-C--:B------:R-:W-:Y:S02]  /*8220*/  IADD3 R156, PT, PT, R166, R0.reuse, RZ ;  /* 0x00000000a69c7210 */ /* 0x080fe40007ffe0ff */
[----:B------:R-:W-:Y:S05]  /*8230*/  IADD3 R0, PT, PT, R164, R0, RZ ;  /* 0x00000000a4007210 */ /* 0x000fea0007ffe0ff */
[----:B------:R-:W-:Y:S08]  /*8240*/  LDSM.16.M88.4 R128, [R166] ;  /* 0x00000000a680783b */ /* 0x000ff00000000200 */
[----:B------:R-:W0:Y:S08]  /*8250*/  LDGDEPBAR ;  /* 0x00000000000079af */ /* 0x000e300000000000 */
[----:B------:R-:W2:Y:S04]  /*8260*/  LD.E R2, desc[UR4][R134.64+0x18c] ;  /* 0x00018c0486027980 */ /* 0x000ea8000c101900 */
[----:B------:R-:W-:Y:S08]  /*8270*/  LDSM.16.M88.4 R16, [R164+0x1400] ;  /* 0x00140000a410783b */ /* 0x000ff00000000200 */
[----:B-1----:R-:W1:Y:S08]  /*8280*/  LDSM.16.M88.4 R8, [R164+0x1000] ;  /* 0x00100000a408783b */ /* 0x002e700000000200 */
[----:B------:R-:W3:Y:S08]  /*8290*/  LDSM.16.M88.4 R24, [R164+0x1800] ;  /* 0x00180000a418783b */ /* 0x000ef00000000200 */
[----:B------:R-:W4:Y:S08]  /*82a0*/  LDSM.16.M88.4 R32, [R164+0x1c00] ;  /* 0x001c0000a420783b */ /* 0x000f300000000200 */
[----:B------:R-:W5:Y:S08]  /*82b0*/  LDSM.16.M88.4 R40, [R164+0x2000] ;  /* 0x00200000a428783b */ /* 0x000f700000000200 */
[----:B------:R-:W5:Y:S08]  /*82c0*/  LDSM.16.M88.4 R48, [R164+0x2400] ;  /* 0x00240000a430783b */ /* 0x000f700000000200 */
[----:B------:R-:W5:Y:S01]  /*82d0*/  LDSM.16.M88.4 R56, [R164+0x2800] ;  /* 0x00280000a438783b */ /* 0x000f620000000200 */
[C---:B-1----:R-:W-:Y:S07]  /*82e0*/  HMMA.16816.F32.BF16 R4, R128.reuse, R8, RZ ;  /* 0x000000088004723c */ /* 0x042fee00000418ff */
[----:B------:R-:W1:Y:S01]  /*82f0*/  LDSM.16.M88.4 R64, [R164+0x2c00] ;  /* 0x002c0000a440783b */ /* 0x000e620000000200 */
[C---:B------:R-:W-:Y:S07]  /*8300*/  HMMA.16816.F32.BF16 R8, R128.reuse, R10, RZ ;  /* 0x0000000a8008723c */ /* 0x040fee00000418ff */
[----:B------:R-:W1:Y:S01]  /*8310*/  LDSM.16.M88.4 R72, [R164+0x3000] ;  /* 0x00300000a448783b */ /* 0x000e620000000200 */
[C---:B------:R-:W-:Y:S07]  /*8320*/  HMMA.16816.F32.BF16 R12, R128.reuse, R16, RZ ;  /* 0x00000010800c723c */ /* 0x040fee00000418ff */
[----:B------:R-:W1:Y:S01]  /*8330*/  LDSM.16.M88.4 R80, [R164+0x3400] ;  /* 0x00340000a450783b */ /* 0x000e620000000200 */
[C---:B------:R-:W-:Y:S07]  /*8340*/  HMMA.16816.F32.BF16 R16, R128.reuse, R18, RZ ;  /* 0x000000128010723c */ /* 0x040fee00000418ff */
[----:B------:R-:W1:Y:S01]  /*8350*/  LDSM.16.M88.4 R88, [R164+0x3800] ;  /* 0x00380000a458783b */ /* 0x000e620000000200 */
[C---:B---3--:R-:W-:Y:S07]  /*8360*/  HMMA.16816.F32.BF16 R20, R128.reuse, R24, RZ ;  /* 0x000000188014723c */ /* 0x048fee00000418ff */
[----:B------:R-:W3:Y:S01]  /*8370*/  LDSM.16.M88.4 R96, [R164+0x3c00] ;  /* 0x003c0000a460783b */ /* 0x000ee20000000200 */
[C---:B------:R-:W-:Y:S07]  /*8380*/  HMMA.16816.F32.BF16 R24, R128.reuse, R26, RZ ;  /* 0x0000001a8018723c */ /* 0x040fee00000418ff */
[----:B------:R-:W3:Y:S01]  /*8390*/  LDSM.16.M88.4 R104, [R164+0x4000] ;  /* 0x00400000a468783b */ /* 0x000ee20000000200 */
[C---:B----4-:R-:W-:Y:S07]  /*83a0*/  HMMA.16816.F32.BF16 R28, R128.reuse, R32, RZ ;  /* 0x00000020801c723c */ /* 0x050fee00000418ff */
[----:B------:R-:W4:Y:S01]  /*83b0*/  LDSM.16.M88.4 R112, [R164+0x4400] ;  /* 0x00440000a470783b */ /* 0x000f220000000200 */
[C---:B------:R-:W-:Y:S07]  /*83c0*/  HMMA.16816.F32.BF16 R32, R128.reuse, R34, RZ ;  /* 0x000000228020723c */ /* 0x040fee00000418ff */
[----:B------:R-:W4:Y:S01]  /*83d0*/  LDSM.16.M88.4 R120, [R164+0x4800] ;  /* 0x00480000a478783b */ /* 0x000f220000000200 */
[C---:B-----5:R-:W-:Y:S07]  /*83e0*/  HMMA.16816.F32.BF16 R36, R128.reuse, R40, RZ ;  /* 0x000000288024723c */ /* 0x060fee00000418ff */
[----:B------:R-:W5:Y:S01]  /*83f0*/  LDSM.16.M88.4 R152, [R164+0x4c00] ;  /* 0x004c0000a498783b */ /* 0x000f620000000200 */
[C---:B------:R-:W-:Y:S07]  /*8400*/  HMMA.16816.F32.BF16 R40, R128.reuse, R42, RZ ;  /* 0x0000002a8028723c */ /* 0x040fee00000418ff */
[----:B------:R-:W-:Y:S01]  /*8410*/  LDSM.16.M88.4 R156, [R156] ;  /* 0x000000009c9c783b */ /* 0x000fe20000000200 */
[C---:B------:R-:W-:Y:S07]  /*8420*/  HMMA.16816.F32.BF16 R44, R128.reuse, R48, RZ ;  /* 0x00000030802c723c */ /* 0x040fee00000418ff */
[----:B------:R-:W5:Y:S01]  /*8430*/  LDSM.16.M88.4 R160, [R0+0x1000] ;  /* 0x0010000000a0783b */ /* 0x000f620000000200 */
[C---:B------:R-:W-:Y:S08]  /*8440*/  HMMA.16816.F32.BF16 R48, R128.reuse, R50, RZ ;  /* 0x000000328030723c */ /* 0x040ff000000418ff */
[C---:B------:R-:W-:Y:S08]  /*8450*/  HMMA.16816.F32.BF16 R52, R128.reuse, R56, RZ ;  /* 0x000000388034723c */ /* 0x040ff000000418ff */
[C---:B------:R-:W-:Y:S08]  /*8460*/  HMMA.16816.F32.BF16 R56, R128.reuse, R58, RZ ;  /* 0x0000003a8038723c */ /* 0x040ff000000418ff */
[C---:B-1----:R-:W-:Y:S08]  /*8470*/  HMMA.16816.F32.BF16 R60, R128.reuse, R64, RZ ;  /* 0x00000040803c723c */ /* 0x042ff000000418ff */
[C---:B------:R-:W-:Y:S08]  /*8480*/  HMMA.16816.F32.BF16 R64, R128.reuse, R66, RZ ;  /* 0x000000428040723c */ /* 0x040ff000000418ff */
[C---:B------:R-:W-:Y:S08]  /*8490*/  HMMA.16816.F32.BF16 R68, R128.reuse, R72, RZ ;  /* 0x000000488044723c */ /* 0x040ff000000418ff */
[C---:B------:R-:W-:Y:S08]  /*84a0*/  HMMA.16816.F32.BF16 R72, R128.reuse, R74, RZ ;  /* 0x0000004a8048723c */ /* 0x040ff000000418ff */
[C---:B------:R-:W-:Y:S08]  /*84b0*/  HMMA.16816.F32.BF16 R76, R128.reuse, R80, RZ ;  /* 0x00000050804c723c */ /* 0x040ff000000418ff */
[C---:B------:R-:W-:Y:S08]  /*84c0*/  HMMA.16816.F32.BF16 R80, R128.reuse, R82, RZ ;  /* 0x000000528050723c */ /* 0x040ff000000418ff */
[C---:B------:R-:W-:Y:S08]  /*84d0*/  HMMA.16816.F32.BF16 R84, R128.reuse, R88, RZ ;  /* 0x000000588054723c */ /* 0x040ff000000418ff */
[C---:B------:R-:W-:Y:S08]  /*84e0*/  HMMA.16816.F32.BF16 R88, R128.reuse, R90, RZ ;  /* 0x0000005a8058723c */ /* 0x040ff000000418ff */
[C---:B---3--:R-:W-:Y:S08]  /*84f0*/  HMMA.16816.F32.BF16 R92, R128.reuse, R96, RZ ;  /* 0x00000060805c723c */ /* 0x048ff000000418ff */
[C---:B------:R-:W-:Y:S08]  /*8500*/  HMMA.16816.F32.BF16 R96, R128.reuse, R98, RZ ;  /* 0x000000628060723c */ /* 0x040ff000000418ff */
[C---:B------:R-:W-:Y:S08]  /*8510*/  HMMA.16816.F32.BF16 R100, R128.reuse, R104, RZ ;  /* 0x000000688064723c */ /* 0x040ff000000418ff */
[C---:B------:R-:W-:Y:S08]  /*8520*/  HMMA.16816.F32.BF16 R104, R128.reuse, R106, RZ ;  /* 0x0000006a8068723c */ /* 0x040ff000000418ff */
[C---:B----4-:R-:W-:Y:S08]  /*8530*/  HMMA.16816.F32.BF16 R108, R128.reuse, R112, RZ ;  /* 0x00000070806c723c */ /* 0x050ff000000418ff */
[C---:B------:R-:W-:Y:S08]  /*8540*/  HMMA.16816.F32.BF16 R112, R128.reuse, R114, RZ ;  /* 0x000000728070723c */ /* 0x040ff000000418ff */
[C---:B------:R-:W-:Y:S08]  /*8550*/  HMMA.16816.F32.BF16 R116, R128.reuse, R120, RZ ;  /* 0x000000788074723c */ /* 0x040ff000000418ff */
[C---:B------:R-:W-:Y:S08]  /*8560*/  HMMA.16816.F32.BF16 R120, R128.reuse, R122, RZ ;  /* 0x0000007a8078723c */ /* 0x040ff000000418ff */
[C---:B-----5:R-:W-:Y:S08]  /*8570*/  HMMA.16816.F32.BF16 R124, R128.reuse, R152, RZ ;  /* 0x00000098807c723c */ /* 0x060ff000000418ff */
[----:B------:R-:W-:Y:S01]  /*8580*/  HMMA.16816.F32.BF16 R128, R128, R154, RZ ;  /* 0x0000009a8080723c */ /* 0x000fe200000418ff */
[----:B------:R-:W1:Y:S07]  /*8590*/  LDSM.16.M88.4 R152, [R0+0x1400] ;  /* 0x001400000098783b */ /* 0x000e6e0000000200 */
[C---:B------:R-:W-:Y:S08]  /*85a0*/  HMMA.16816.F32.BF16 R4, R156.reuse, R160, R4 ;  /* 0x000000a09c04723c */ /* 0x040ff00000041804 */
[C---:B------:R-:W-:Y:S11]  /*85b0*/  HMMA.16816.F32.BF16 R8, R156.reuse, R162, R8 ;  /* 0x000000a29c08723c */ /* 0x040ff60000041808 */
[-C--:B--2---:R-:W-:Y:S01]  /*85c0*/  FMUL.FTZ R4, R4, R2.reuse ;  /* 0x0000000204047220 */ /* 0x084fe20000410000 */
[-C--:B------:R-:W-:Y:S01]  /*85d0*/  FMUL.FTZ R5, R5, R2.reuse ;  /* 0x0000000205057220 */ /* 0x080fe20000410000 */
[-C--:B------:R-:W-:Y:S01]  /*85e0*/  FMUL.FTZ R6, R6, R2.reuse ;  /* 0x0000000206067220 */ /* 0x080fe20000410000 */
[-C--:B------:R-:W-:Y:S01]  /*85f0*/  FMUL.FTZ R7, R7, R2.reuse ;  /* 0x0000000207077220 */ /* 0x080fe20000410000 */
[----:B------:R-:W2:Y:S04]  /*8600*/  MUFU.TANH R177, R4 ;  /* 0x0000000400b17308 */ /* 0x000ea80000002400 */
[-C--:B------:R-:W-:Y:S01]  /*8610*/  FMUL.FTZ R8, R8, R2.reuse ;  /* 0x0000000208087220 */ /* 0x080fe20000410000 */
[-C--:B------:R-:W-:Y:S01]  /*8620*/  FMUL.FTZ R9, R9, R2.reuse ;  /* 0x0000000209097220 */ /* 0x080fe20000410000 */
[-C--:B------:R-:W-:Y:S01]  /*8630*/  FMUL.FTZ R10, R10, R2.reuse ;  /* 0x000000020a0a7220 */ /* 0x080fe20000410000 */
[-C--:B------:R-:W-:Y:S03]  /*8640*/  FMUL.FTZ R11, R11, R2.reuse ;  /* 0x000000020b0b7220 */ /* 0x080fe60000410000 */
[----:B------:R-:W3:Y:S01]  /*8650*/  MUFU.TANH R176, R5 ;  /* 0x0000000500b07308 */ /* 0x000ee20000002400 */
[C---:B-1----:R-:W-:Y:S09]  /*8660*/  HMMA.16816.F32.BF16 R12, R156.reuse, R152, R12 ;  /* 0x000000989c0c723c */ /* 0x042ff2000004180c */
[----:B------:R-:W1:Y:S01]  /*8670*/  MUFU.TANH R175, R6 ;  /* 0x0000000600af7308 */ /* 0x000e620000002400 */
[C---:B------:R-:W-:Y:S09]  /*8680*/  HMMA.16816.F32.BF16 R16, R156.reuse, R154, R16 ;  /* 0x0000009a9c10723c */ /* 0x040ff20000041810 */
[----:B------:R4:W1:Y:S01]  /*8690*/  MUFU.TANH R174, R7 ;  /* 0x0000000700ae7308 */ /* 0x0008620000002400 */
[-C--:B------:R-:W-:Y:S01]  /*86a0*/  FMUL.FTZ R14, R14, R2.reuse ;  /* 0x000000020e0e7220 */ /* 0x080fe20000410000 */
[-C--:B------:R-:W-:Y:S01]  /*86b0*/  FMUL.FTZ R15, R15, R2.reuse ;  /* 0x000000020f0f7220 */ /* 0x080fe20000410000 */
[-C--:B------:R-:W-:Y:S07]  /*86c0*/  FMUL.FTZ R12, R12, R2.reuse ;  /* 0x000000020c0c7220 */ /* 0x080fee0000410000 */
[----:B------:R-:W1:Y:S01]  /*86d0*/  MUFU.TANH R181, R8 ;  /* 0x0000000800b57308 */ /* 0x000e620000002400 */
[-C--:B------:R-:W-:Y:S01]  /*86e0*/  FMUL.FTZ R13, R13, R2.reuse ;  /* 0x000000020d0d7220 */ /* 0x080fe20000410000 */
[-C--:B------:R-:W-:Y:S01]  /*86f0*/  FMUL.FTZ R18, R18, R2.reuse ;  /* 0x0000000212127220 */ /* 0x080fe20000410000 */
[-C--:B------:R-:W-:Y:S01]  /*8700*/  FMUL.FTZ R19, R19, R2.reuse ;  /* 0x0000000213137220 */ /* 0x080fe20000410000 */
[-C--:B------:R-:W-:Y:S06]  /*8710*/  FMUL.FTZ R17, R17, R2.reuse ;  /* 0x0000000211117220 */ /* 0x080fec0000410000 */
[----:B------:R-:W1:Y:S01]  /*8720*/  MUFU.TANH R180, R9 ;  /* 0x0000000900b47308 */ /* 0x000e620000002400 */
[----:B----4-:R-:W4:Y:S01]  /*8730*/  LDSM.16.M88.4 R4, [R0+0x1800] ;  /* 0x001800000004783b */ /* 0x010f220000000200 */
[-C--:B------:R-:W-:Y:S08]  /*8740*/  FMUL.FTZ R16, R16, R2.reuse ;  /* 0x0000000210107220 */ /* 0x080ff00000410000 */
[----:B------:R-:W1:Y:S10]  /*8750*/  MUFU.TANH R179, R10 ;  /* 0x0000000a00b37308 */ /* 0x000e740000002400 */
[----:B------:R5:W1:Y:S10]  /*8760*/  MUFU.TANH R178, R11 ;  /* 0x0000000b00b27308 */ /* 0x000a740000002400 */
[----:B------:R-:W1:Y:S10]  /*8770*/  MUFU.TANH R160, R18 ;  /* 0x0000001200a07308 */ /* 0x000e740000002400 */
[----:B------:R-:W1:Y:S01]  /*8780*/  MUFU.TANH R155, R19 ;  /* 0x00000013009b7308 */ /* 0x000e620000002400 */
[----:B-----5:R-:W5:Y:S09]  /*8790*/  LDSM.16.M88.4 R8, [R0+0x1c00] ;  /* 0x001c00000008783b */ /* 0x020f720000000200 */
[----:B------:R-:W1:Y:S01]  /*87a0*/  MUFU.TANH R161, R17 ;  /* 0x0000001100a17308 */ /* 0x000e620000002400 */
[C---:B----4-:R-:W-:Y:S09]  /*87b0*/  HMMA.16816.F32.BF16 R20, R156.reuse, R4, R20 ;  /* 0x000000049c14723c */ /* 0x050ff20000041814 */
[----:B------:R-:W4:Y:S01]  /*87c0*/  MUFU.TANH R162, R16 ;  /* 0x0000001000a27308 */ /* 0x000f220000002400 */
[C---:B------:R-:W-:Y:S01]  /*87d0*/  HMMA.16816.F32.BF16 R24, R156.reuse, R6, R24 ;  /* 0x000000069c18723c */ /* 0x040fe20000041818 */
[----:B------:R-:W2:Y:S08]  /*87e0*/  LDSM.16.M88.4 R4, [R0+0x2000] ;  /* 0x002000000004783b */ /* 0x000eb00000000200 */
[----:B------:R-:W1:Y:S01]  /*87f0*/  MUFU.TANH R171, R14 ;  /* 0x0000000e00ab7308 */ /* 0x000e620000002400 */
[-C--:B------:R-:W-:Y:S01]  /*8800*/  FMUL.FTZ R23, R23, R2.reuse ;  /* 0x0000000217177220 */ /* 0x080fe20000410000 */
[-C--:B------:R-:W-:Y:S01]  /*8810*/  FMUL.FTZ R20, R20, R2.reuse ;  /* 0x0000000214147220 */ /* 0x080fe20000410000 */
[-C--:B------:R-:W-:Y:S01]  /*8820*/  FMUL.FTZ R21, R21, R2.reuse ;  /* 0x0000000215157220 */ /* 0x080fe20000410000 */
[-C--:B------:R-:W-:Y:S06]  /*8830*/  FMUL.FTZ R22, R22, R2.reuse ;  /* 0x0000000216167220 */ /* 0x080fec0000410000 */
[----:B------:R3:W1:Y:S01]  /*8840*/  MUFU.TANH R19, R23 ;  /* 0x0000001700137308 */ /* 0x0006620000002400 */
[-C--:B------:R-:W-:Y:S01]  /*8850*/  FMUL.FTZ R24, R24, R2.reuse ;  /* 0x0000000218187220 */ /* 0x080fe20000410000 */
[-C--:B------:R-:W-:Y:S01]  /*8860*/  FMUL.FTZ R25, R25, R2.reuse ;  /* 0x0000000219197220 */ /* 0x080fe20000410000 */
[-C--:B------:R-:W-:Y:S01]  /*8870*/  FMUL.FTZ R26, R26, R2.reuse ;  /* 0x000000021a1a7220 */ /* 0x080fe20000410000 */
[-C--:B------:R-:W-:Y:S06]  /*8880*/  FMUL.FTZ R27, R27, R2.reuse ;  /* 0x000000021b1b7220 */ /* 0x080fec0000410000 */
[----:B------:R4:W1:Y:S01]  /*8890*/  MUFU.TANH R18, R24 ;  /* 0x0000001800127308 */ /* 0x0008620000002400 */
[C---:B-----5:R-:W-:Y:S09]  /*88a0*/  HMMA.16816.F32.BF16 R28, R156.reuse, R8, R28 ;  /* 0x000000089c1c723c */ /* 0x060ff2000004181c */
[----:B------:R-:W1:Y:S01]  /*88b0*/  MUFU.TANH R17, R25 ;  /* 0x0000001900117308 */ /* 0x000e620000002400 */
[C---:B------:R-:W-:Y:S01]  /*88c0*/  HMMA.16816.F32.BF16 R32, R156.reuse, R10, R32 ;  /* 0x0000000a9c20723c */ /* 0x040fe20000041820 */
[----:B------:R-:W5:Y:S08]  /*88d0*/  LDSM.16.M88.4 R8, [R0+0x2400] ;  /* 0x002400000008783b */ /* 0x000f700000000200 */
[----:B------:R-:W1:Y:S01]  /*88e0*/  MUFU.TANH R163, R15 ;  /* 0x0000000f00a37308 */ /* 0x000e620000002400 */
[C---:B--2---:R-:W-:Y:S03]  /*88f0*/  HMMA.16816.F32.BF16 R36, R156.reuse, R4, R36 ;  /* 0x000000049c24723c */ /* 0x044fe60000041824 */
[-C--:B------:R-:W-:Y:S01]  /*8900*/  FMUL.FTZ R28, R28, R2.reuse ;  /* 0x000000021c1c7220 */ /* 0x080fe20000410000 */
[-C--:B------:R-:W-:Y:S01]  /*8910*/  FMUL.FTZ R29, R29, R2.reuse ;  /* 0x000000021d1d7220 */ /* 0x080fe20000410000 */
[-C--:B------:R-:W-:Y:S04]  /*8920*/  FMUL.FTZ R30, R30, R2.reuse ;  /* 0x000000021e1e7220 */ /* 0x080fe80000410000 */
[----:B------:R-:W2:Y:S01]  /*8930*/  MUFU.TANH R16, R26 ;  /* 0x0000001a00107308 */ /* 0x000ea20000002400 */
[-C--:B------:R-:W-:Y:S01]  /*8940*/  FMUL.FTZ R31, R31, R2.reuse ;  /* 0x000000021f1f7220 */ /* 0x080fe20000410000 */
[C---:B------:R-:W-:Y:S01]  /*8950*/  HMMA.16816.F32.BF16 R40, R156.reuse, R6, R40 ;  /* 0x000000069c28723c */ /* 0x040fe20000041828 */
[----:B------:R-:W3:Y:S02]  /*8960*/  LDSM.16.M88.4 R4, [R0+0x2800] ;  /* 0x002800000004783b */ /* 0x000ee40000000200 */
[-C--:B------:R-:W-:Y:S01]  /*8970*/  FMUL.FTZ R32, R32, R2.reuse ;  /* 0x0000000220207220 */ /* 0x080fe20000410000 */
[-C--:B------:R-:W-:Y:S01]  /*8980*/  FMUL.FTZ R33, R33, R2.reuse ;  /* 0x0000000221217220 */ /* 0x080fe20000410000 */
[-C--:B------:R-:W-:Y:S03]  /*8990*/  FMUL.FTZ R34, R34, R2.reuse ;  /* 0x0000000222227220 */ /* 0x080fe60000410000 */
[----:B------:R-:W1:Y:S01]  /*89a0*/  MUFU.TANH R173, R12 ;  /* 0x0000000c00ad7308 */ /* 0x000e620000002400 */
[-C--:B------:R-:W-:Y:S01]  /*89b0*/  FMUL.FTZ R35, R35, R2.reuse ;  /* 0x0000000223237220 */ /* 0x080fe20000410000 */
[-C--:B------:R-:W-:Y:S01]  /*89c0*/  FMUL.FTZ R36, R36, R2.reuse ;  /* 0x0000000224247220 */ /* 0x080fe20000410000 */
[-C--:B------:R-:W-:Y:S01]  /*89d0*/  FMUL.FTZ R37, R37, R2.reuse ;  /* 0x0000000225257220 */ /* 0x080fe20000410000 */
[-C--:B------:R-:W-:Y:S06]  /*89e0*/  FMUL.FTZ R38, R38, R2.reuse ;  /* 0x0000000226267220 */ /* 0x080fec0000410000 */
[----:B------:R-:W1:Y:S01]  /*89f0*/  MUFU.TANH R172, R13 ;  /* 0x0000000d00ac7308 */ /* 0x000e620000002400 */
[-C--:B------:R-:W-:Y:S01]  /*8a00*/  FMUL.FTZ R39, R39, R2.reuse ;  /* 0x0000000227277220 */ /* 0x080fe20000410000 */
[-C--:B------:R-:W-:Y:S01]  /*8a10*/  FMUL.FTZ R40, R40, R2.reuse ;  /* 0x0000000228287220 */ /* 0x080fe20000410000 */
[-C--:B------:R-:W-:Y:S01]  /*8a20*/  FMUL.FTZ R41, R41, R2.reuse ;  /* 0x0000000229297220 */ /* 0x080fe20000410000 */
[-C--:B------:R-:W-:Y:S06]  /*8a30*/  FMUL.FTZ R42, R42, R2.reuse ;  /* 0x000000022a2a7220 */ /* 0x080fec0000410000 */
[----:B------:R-:W1:Y:S01]  /*8a40*/  MUFU.TANH R154, R20 ;  /* 0x00000014009a7308 */ /* 0x000e620000002400 */
[-C--:B------:R-:W-:Y:S01]  /*8a50*/  FMUL.FTZ R43, R43, R2.reuse ;  /* 0x000000022b2b7220 */ /* 0x080fe20000410000 */
[C---:B-----5:R-:W-:Y:S08]  /*8a60*/  HMMA.16816.F32.BF16 R44, R156.reuse, R8, R44 ;  /* 0x000000089c2c723c */ /* 0x060ff0000004182c */
[----:B------:R-:W1:Y:S01]  /*8a70*/  MUFU.TANH R153, R21 ;  /* 0x0000001500997308 */ /* 0x000e620000002400 */
[C---:B------:R-:W-:Y:S01]  /*8a80*/  HMMA.16816.F32.BF16 R48, R156.reuse, R10, R48 ;  /* 0x0000000a9c30723c */ /* 0x040fe20000041830 */
[----:B------:R-:W5:Y:S08]  /*8a90*/  LDSM.16.M88.4 R8, [R0+0x2c00] ;  /* 0x002c00000008783b */ /* 0x000f700000000200 */
[----:B------:R-:W1:Y:S01]  /*8aa0*/  MUFU.TANH R152, R22 ;  /* 0x0000001600987308 */ /* 0x000e620000002400 */
[C---:B---3--:R-:W-:Y:S03]  /*8ab0*/  HMMA.16816.F32.BF16 R52, R156.reuse, R4, R52 ;  /* 0x000000049c34723c */ /* 0x048fe60000041834 */
[-C--:B------:R-:W-:Y:S01]  /*8ac0*/  FMUL.FTZ R45, R45, R2.reuse ;  /* 0x000000022d2d7220 */ /* 0x080fe20000410000 */
[-C--:B------:R-:W-:Y:S05]  /*8ad0*/  FMUL.FTZ R47, R47, R2.reuse ;  /* 0x000000022f2f7220 */ /* 0x080fea0000410000 */
[----:B------:R-:W3:Y:S01]  /*8ae0*/  MUFU.TANH R27, R27 ;  /* 0x0000001b001b7308 */ /* 0x000ee20000002400 */
[-C--:B------:R-:W-:Y:S01]  /*8af0*/  FMUL.FTZ R44, R44, R2.reuse ;  /* 0x000000022c2c7220 */ /* 0x080fe20000410000 */
[-C--:B------:R-:W-:Y:S01]  /*8b00*/  FMUL.FTZ R46, R46, R2.reuse ;  /* 0x000000022e2e7220 */ /* 0x080fe20000410000 */
[C---:B------:R-:W-:Y:S01]  /*8b10*/  HMMA.16816.F32.BF16 R56, R156.reuse, R6, R56 ;  /* 0x000000069c38723c */ /* 0x040fe20000041838 */
[----:B------:R-:W4:Y:S02]  /*8b20*/  LDSM.16.M88.4 R4, [R0+0x3000] ;  /* 0x003000000004783b */ /* 0x000f240000000200 */
        /* <DEDUP_REMOVED lines=15> */
[C---:B-----5:R-:W-:Y:S07]  /*8c20*/  HMMA.16816.F32.BF16 R60, R156.reuse, R8, R60 ;  /* 0x000000089c3c723c */ /* 0x060fee000004183c */
[----:B------:R-:W1:Y:S01]  /*8c30*/  MUFU.TANH R31, R31 ;  /* 0x0000001f001f7308 */ /* 0x000e620000002400 */
[C---:B------:R-:W-:Y:S01]  /*8c40*/  HMMA.16816.F32.BF16 R64, R156.reuse, R10, R64 ;  /* 0x0000000a9c40723c */ /* 0x040fe20000041840 */
[----:B------:R-:W5:Y:S08]  /*8c50*/  LDSM.16.M88.4 R8, [R0+0x3400] ;  /* 0x003400000008783b */ /* 0x000f700000000200 */
[----:B------:R-:W1:Y:S01]  /*8c60*/  MUFU.TANH R32, R32 ;  /* 0x0000002000207308 */ /* 0x000e620000002400 */
[C---:B----4-:R-:W-:Y:S03]  /*8c70*/  HMMA.16816.F32.BF16 R68, R156.reuse, R4, R68 ;  /* 0x000000049c44723c */ /* 0x050fe60000041844 */
[-C--:B------:R-:W-:Y:S06]  /*8c80*/  FMUL.FTZ R60, R60, R2.reuse ;  /* 0x000000023c3c7220 */ /* 0x080fec0000410000 */
[----:B------:R-:W4:Y:S01]  /*8c90*/  MUFU.TANH R33, R33 ;  /* 0x0000002100217308 */ /* 0x000f220000002400 */
[-C--:B------:R-:W-:Y:S01]  /*8ca0*/  FMUL.FTZ R61, R61, R2.reuse ;  /* 0x000000023d3d7220 */ /* 0x080fe20000410000 */
[-C--:B------:R-:W-:Y:S01]  /*8cb0*/  FMUL.FTZ R62, R62, R2.reuse ;  /* 0x000000023e3e7220 */ /* 0x080fe20000410000 */
[-C--:B------:R-:W-:Y:S01]  /*8cc0*/  FMUL.FTZ R63, R63, R2.reuse ;  /* 0x000000023f3f7220 */ /* 0x080fe20000410000 */
[C---:B------:R-:W-:Y:S01]  /*8cd0*/  HMMA.16816.F32.BF16 R72, R156.reuse, R6, R72 ;  /* 0x000000069c48723c */ /* 0x040fe20000041848 */
[----:B------:R-:W2:Y:S02]  /*8ce0*/  LDSM.16.M88.4 R4, [R0+0x3800] ;  /* 0x003800000004783b */ /* 0x000ea40000000200 */
        /* <DEDUP_REMOVED lines=15> */
[C---:B-----5:R-:W-:Y:S06]  /*8de0*/  HMMA.16816.F32.BF16 R76, R156.reuse, R8, R76 ;  /* 0x000000089c4c723c */ /* 0x060fec000004184c */
[----:B------:R-:W1:Y:S02]  /*8df0*/  MUFU.TANH R37, R37 ;  /* 0x0000002500257308 */ /* 0x000e640000002400 */
[C---:B------:R-:W-:Y:S01]  /*8e00*/  HMMA.16816.F32.BF16 R80, R156.reuse, R10, R80 ;  /* 0x0000000a9c50723c */ /* 0x040fe20000041850 */
[----:B------:R-:W5:Y:S07]  /*8e10*/  LDSM.16.M88.4 R8, [R0+0x3c00] ;  /* 0x003c00000008783b */ /* 0x000f6e0000000200 */
[----:B------:R-:W1:Y:S01]  /*8e20*/  MUFU.TANH R38, R38 ;  /* 0x0000002600267308 */ /* 0x000e620000002400 */
[C---:B--2---:R-:W-:Y:S09]  /*8e30*/  HMMA.16816.F32.BF16 R84, R156.reuse, R4, R84 ;  /* 0x000000049c54723c */ /* 0x044ff20000041854 */
[----:B------:R-:W2:Y:S01]  /*8e40*/  MUFU.TANH R39, R39 ;  /* 0x0000002700277308 */ /* 0x000ea20000002400 */
[-C--:B------:R-:W-:Y:S01]  /*8e50*/  FMUL.FTZ R76, R76, R2.reuse ;  /* 0x000000024c4c7220 */ /* 0x080fe20000410000 */
[-C--:B------:R-:W-:Y:S01]  /*8e60*/  FMUL.FTZ R77, R77, R2.reuse ;  /* 0x000000024d4d7220 */ /* 0x080fe20000410000 */
[-C--:B------:R-:W-:Y:S01]  /*8e70*/  FMUL.FTZ R78, R78, R2.reuse ;  /* 0x000000024e4e7220 */ /* 0x080fe20000410000 */
[-C--:B------:R-:W-:Y:S01]  /*8e80*/  FMUL.FTZ R79, R79, R2.reuse ;  /* 0x000000024f4f7220 */ /* 0x080fe20000410000 */
[C---:B------:R-:W-:Y:S01]  /*8e90*/  HMMA.16816.F32.BF16 R88, R156.reuse, R6, R88 ;  /* 0x000000069c58723c */ /* 0x040fe20000041858 */
[----:B------:R-:W3:Y:S04]  /*8ea0*/  LDSM.16.M88.4 R4, [R0+0x4000] ;  /* 0x004000000004783b */ /* 0x000ee80000000200 */
        /* <DEDUP_REMOVED lines=14> */
[-C--:B------:R-:W-:Y:S01]  /*8f90*/  FMUL.FTZ R91, R91, R2.reuse ;  /* 0x000000025b5b7220 */ /* 0x080fe20000410000 */
[C---:B-----5:R-:W-:Y:S05]  /*8fa0*/  HMMA.16816.F32.BF16 R92, R156.reuse, R8, R92 ;  /* 0x000000089c5c723c */ /* 0x060fea000004185c */
[----:B------:R-:W1:Y:S03]  /*8fb0*/  MUFU.TANH R43, R43 ;  /* 0x0000002b002b7308 */ /* 0x000e660000002400 */
[C---:B------:R-:W-:Y:S01]  /*8fc0*/  HMMA.16816.F32.BF16 R96, R156.reuse, R10, R96 ;  /* 0x0000000a9c60723c */ /* 0x040fe20000041860 */
[----:B------:R-:W5:Y:S06]  /*8fd0*/  LDSM.16.M88.4 R8, [R0+0x4400] ;  /* 0x004400000008783b */ /* 0x000f6c0000000200 */
[----:B------:R-:W1:Y:S01]  /*8fe0*/  MUFU.TANH R15, R44 ;  /* 0x0000002c000f7308 */ /* 0x000e620000002400 */
[C---:B---3--:R-:W-:Y:S09]  /*8ff0*/  HMMA.16816.F32.BF16 R100, R156.reuse, R4, R100 ;  /* 0x000000049c64723c */ /* 0x048ff20000041864 */
[----:B------:R-:W3:Y:S01]  /*9000*/  MUFU.TANH R45, R45 ;  /* 0x0000002d002d7308 */ /* 0x000ee20000002400 */
[-C--:B------:R-:W-:Y:S01]  /*9010*/  FMUL.FTZ R92, R92, R2.reuse ;  /* 0x000000025c5c7220 */ /* 0x080fe20000410000 */
[-C--:B------:R-:W-:Y:S01]  /*9020*/  FMUL.FTZ R93, R93, R2.reuse ;  /* 0x000000025d5d7220 */ /* 0x080fe20000410000 */
[-C--:B------:R-:W-:Y:S01]  /*9030*/  FMUL.FTZ R94, R94, R2.reuse ;  /* 0x000000025e5e7220 */ /* 0x080fe20000410000 */
[-C--:B------:R-:W-:Y:S01]  /*9040*/  FMUL.FTZ R95, R95, R2.reuse ;  /* 0x000000025f5f7220 */ /* 0x080fe20000410000 */
[C---:B------:R-:W-:Y:S01]  /*9050*/  HMMA.16816.F32.BF16 R104, R156.reuse, R6, R104 ;  /* 0x000000069c68723c */ /* 0x040fe20000041868 */
[----:B------:R-:W4:Y:S04]  /*9060*/  LDSM.16.M88.4 R4, [R0+0x4800] ;  /* 0x004800000004783b */ /* 0x000f280000000200 */
        /* <DEDUP_REMOVED lines=20> */
[----:B------:R-:W-:Y:S09]  /*91b0*/  DEPBAR.LE SB0, 0x0 ;  /* 0x000080000000791a */ /* 0x000ff20000000000 */
[----:B------:R-:W1:Y:S01]  /*91c0*/  MUFU.TANH R51, R51 ;  /* 0x0000003300337308 */ /* 0x000e620000002400 */
[----:B------:R-:W-:Y:S01]  /*91d0*/  BAR.SYNC.DEFER_BLOCKING 0x0 ;  /* 0x0000000000007b1d */ /* 0x000fe20000010000 */
[C---:B----4-:R-:W-:Y:S05]  /*91e0*/  HMMA.16816.F32.BF16 R116, R156.reuse, R4, R116 ;  /* 0x000000049c74723c */ /* 0x050fea0000041874 */
[-C--:B------:R-:W-:Y:S03]  /*91f0*/  FMUL.FTZ R108, R108, R2.reuse ;  /* 0x000000026c6c7220 */ /* 0x080fe60000410000 */
[----:B------:R-:W4:Y:S01]  /*9200*/  MUFU.TANH R52, R52 ;  /* 0x0000003400347308 */ /* 0x000f220000002400 */
[-C--:B------:R-:W-:Y:S01]  /*9210*/  FMUL.FTZ R109, R109, R2.reuse ;  /* 0x000000026d6d7220 */ /* 0x080fe20000410000 */
[C---:B------:R-:W-:Y:S03]  /*9220*/  HMMA.16816.F32.BF16 R120, R156.reuse, R6, R120 ;  /* 0x000000069c78723c */ /* 0x040fe60000041878 */
[-C--:B------:R-:W-:Y:S01]  /*9230*/  FMUL.FTZ R110, R110, R2.reuse ;  /* 0x000000026e6e7220 */ /* 0x080fe20000410000 */
[-C--:B------:R-:W-:Y:S01]  /*9240*/  FMUL.FTZ R111, R111, R2.reuse ;  /* 0x000000026f6f7220 */ /* 0x080fe20000410000 */
[-C--:B------:R-:W-:Y:S03]  /*9250*/  FMUL.FTZ R112, R112, R2.reuse ;  /* 0x0000000270707220 */ /* 0x080fe60000410000 */
[----:B------:R-:W1:Y:S01]  /*9260*/  MUFU.TANH R53, R53 ;  /* 0x0000003500357308 */ /* 0x000e620000002400 */
[-C--:B------:R-:W-:Y:S01]  /*9270*/  FMUL.FTZ R113, R113, R2.reuse ;  /* 0x0000000271717220 */ /* 0x080fe20000410000 */
[-C--:B------:R-:W-:Y:S01]  /*9280*/  FMUL.FTZ R114, R114, R2.reuse ;  /* 0x0000000272727220 */ /* 0x080fe20000410000 */
[-C--:B------:R-:W-:Y:S01]  /*9290*/  FMUL.FTZ R115, R115, R2.reuse ;  /* 0x0000000273737220 */ /* 0x080fe20000410000 */
[-C--:B------:R-:W-:Y:S01]  /*92a0*/  FMUL.FTZ R116, R116, R2.reuse ;  /* 0x0000000274747220 */ /* 0x080fe20000410000 */
[-C--:B------:R-:W-:Y:S01]  /*92b0*/  FMUL.FTZ R117, R117, R2.reuse ;  /* 0x0000000275757220 */ /* 0x080fe20000410000 */
[-C--:B------:R-:W-:Y:S04]  /*92c0*/  FMUL.FTZ R118, R118, R2.reuse ;  /* 0x0000000276767220 */ /* 0x080fe80000410000 */
[----:B------:R-:W1:Y:S01]  /*92d0*/  MUFU.TANH R54, R54 ;  /* 0x0000003600367308 */ /* 0x000e620000002400 */
[-C--:B------:R-:W-:Y:S01]  /*92e0*/  FMUL.FTZ R119, R119, R2.reuse ;  /* 0x0000000277777220 */ /* 0x080fe20000410000 */
[-C--:B------:R-:W-:Y:S01]  /*92f0*/  FMUL.FTZ R120, R120, R2.reuse ;  /* 0x0000000278787220 */ /* 0x080fe20000410000 */
[-C--:B------:R-:W-:Y:S01]  /*9300*/  FMUL.FTZ R121, R121, R2.reuse ;  /* 0x0000000279797220 */ /* 0x080fe20000410000 */
[C---:B-----5:R-:W-:Y:S06]  /*9310*/  HMMA.16816.F32.BF16 R124, R156.reuse, R8, R124 ;  /* 0x000000089c7c723c */ /* 0x060fec000004187c */
[----:B------:R-:W1:Y:S01]  /*9320*/  MUFU.TANH R55, R55 ;  /* 0x0000003700377308 */ /* 0x000e620000002400 */
[-C--:B------:R-:W-:Y:S01]  /*9330*/  FMUL.FTZ R122, R122, R2.reuse ;  /* 0x000000027a7a7220 */ /* 0x080fe20000410000 */
[-C--:B------:R-:W-:Y:S01]  /*9340*/  FMUL.FTZ R123, R123, R2.reuse ;  /* 0x000000027b7b7220 */ /* 0x080fe20000410000 */
[----:B------:R-:W-:Y:S07]  /*9350*/  HMMA.16816.F32.BF16 R128, R156, R10, R128 ;  /* 0x0000000a9c80723c */ /* 0x000fee0000041880 */
[----:B------:R-:W1:Y:S10]  /*9360*/  MUFU.TANH R56, R56 ;  /* 0x0000003800387308 */ /* 0x000e740000002400 */
        /* <DEDUP_REMOVED lines=8> */
[-C--:B------:R-:W-:Y:S07]  /*93f0*/  FMUL.FTZ R129, R129, R2.reuse ;  /* 0x0000000281817220 */ /* 0x080fee0000410000 */
[----:B------:R5:W1:Y:S10]  /*9400*/  MUFU.TANH R25, R0 ;  /* 0x0000000000197308 */ /* 0x000a740000002400 */
[----:B------:R-:W1:Y:S10]  /*9410*/  MUFU.TANH R59, R59 ;  /* 0x0000003b003b7308 */ /* 0x000e740000002400 */
[----:B------:R-:W1:Y:S01]  /*9420*/  MUFU.TANH R60, R60 ;  /* 0x0000003c003c7308 */ /* 0x000e620000002400 */
[----:B-----5:R-:W-:Y:S09]  /*9430*/  FMUL.FTZ R0, R131, R2 ;  /* 0x0000000283007220 */ /* 0x020ff20000410000 */
[----:B------:R-:W1:Y:S10]  /*9440*/  MUFU.TANH R61, R61 ;  /* 0x0000003d003d7308 */ /* 0x000e740000002400 */
        /* <DEDUP_REMOVED lines=68> */
[----:B------:R1:W1:Y:S01]  /*9890*/  MUFU.TANH R26, R0 ;  /* 0x00000000001a7308 */ /* 0x0002620000002400 */
[----:B--234-:R-:W-:Y:S05]  /*98a0*/  @!P2 BRA `(.L_x_564) ;  /* 0x0000000400aca947 */ /* 0x01cfea0003800000 */
[----:B------:R-:W-:Y:S01]  /*98b0*/  ISETP.NE.U32.AND P1, PT, R232, RZ, PT ;  /* 0x000000ffe800720c */ /* 0x000fe20003f25070 */
[----:B------:R-:W-:Y:S03]  /*98c0*/  BSSY.RECONVERGENT B0, `(.L_x_565) ;  /* 0x000004c000007945 */ /* 0x000fe60003800200 */
[----:B------:R-:W-:Y:S11]  /*98d0*/  ISETP.NE.AND.EX P1, PT, R233, RZ, PT, P1 ;  /* 0x000000ffe900720c */ /* 0x000ff60003f25310 */
[----:B------:R-:W-:Y:S02]  /*98e0*/  @!UPT UIADD3 URZ, UPT, UPT, URZ, URZ, URZ ;  /* 0x000000fffffff290 */ /* 0x000fe4000fffe0ff */
[----:B------:R-:W2:Y:S01]  /*98f0*/  @!P1 LD.E R2, desc[UR4][R134.64+0x38] ;  /* 0x0000380486029980 */ /* 0x000ea2000c101900 */
[----:B-1----:R-:W-:Y:S05]  /*9900*/  @!P1 IMAD.MOV.U32 R0, RZ, RZ, RZ ;  /* 0x000000ffff009224 */ /* 0x002fea00078e00ff */
[----:B------:R-:W-:Y:S01]  /*9910*/  @!P1 IADD3 R3, P2, PT, RZ, -R0, RZ ;  /* 0x80000000ff039210 */ /* 0x000fe20007f5e0ff */
[----:B--2---:R-:W-:Y:S04]  /*9920*/  @!P1 IMAD.SHL.U32 R0, R2, 0x100, RZ ;  /* 0x0000010002009824 */ /* 0x004fe800078e00ff */
[----:B------:R-:W-:Y:S05]  /*9930*/  @!P1 IMAD.X R0, RZ, RZ, ~R0, P2 ;  /* 0x000000ffff009224 */ /* 0x000fea00010e0e00 */
[----:B------:R-:W-:Y:S01]  /*9940*/  @!P1 SHF.R.S64 R2, R3, 0x1f, R0 ;  /* 0x0000001f03029819 */ /* 0x000fe20000001000 */
[----:B------:R-:W-:Y:S03]  /*9950*/  IMAD.SHL.U32 R3, R230, 0x40, RZ ;  /* 0x00000040e6037824 */ /* 0x000fe600078e00ff */
[----:B------:R-:W-:Y:S04]  /*9960*/  @!P1 IADD3 R186, P2, PT, R2, R186, RZ ;  /* 0x000000ba02ba9210 */ /* 0x000fe80007f5e0ff */
[----:B------:R-:W-:Y:S01]  /*9970*/  @!P1 LEA.HI.X.SX32 R185, R0, R185, 0x1, P2 ;  /* 0x000000b900b99211 */ /* 0x000fe200010f0eff */
[----:B------:R-:W-:Y:S08]  /*9980*/  @!P1 BRA `(.L_x_566) ;  /* 0x0000000000fc9947 */ /* 0x000ff00003800000 */
[C---:B------:R-:W-:Y:S01]  /*9990*/  VIADD R10, R184.reuse, 0xfffffe00 ;  /* 0xfffffe00b80a7836 */ /* 0x040fe20000000000 */
[----:B------:R-:W2:Y:S01]  /*99a0*/  LD.E R2, desc[UR4][R134.64+0x170] ;  /* 0x0001700486027980 */ /* 0x000ea2000c101900 */
[----:B------:R-:W-:Y:S03]  /*99b0*/  IADD3 R9, PT, PT, R184, -0x100, RZ ;  /* 0xffffff00b8097810 */ /* 0x000fe60007ffe0ff */
[----:B------:R-:W-:Y:S02]  /*99c0*/  IABS R6, R10 ;  /* 0x0000000a00067213 */ /* 0x000fe40000000000 */
[----:B------:R-:W-:Y:S02]  /*99d0*/  IABS R7, R9 ;  /* 0x0000000900077213 */ /* 0x000fe40000000000 */
[-C--:B--2---:R-:W-:Y:S02]  /*99e0*/  IABS R0, R2.reuse ;  /* 0x0000000200007213 */ /* 0x084fe40000000000 */
[-C--:B------:R-:W-:Y:S02]  /*99f0*/  IABS R11, R2.reuse ;  /* 0x00000002000b7213 */ /* 0x080fe40000000000 */
[----:B------:R-:W1:Y:S01]  /*9a00*/  I2F.RP R4, R0 ;  /* 0x0000000000047306 */ /* 0x000e620000209400 */
[-C--:B------:R-:W-:Y:S02]  /*9a10*/  LOP3.LUT R10, R10, R2.reuse, RZ, 0x3c, !PT ;  /* 0x000000020a0a7212 */ /* 0x080fe400078e3cff */
[----:B------:R-:W-:Y:S02]  /*9a20*/  LOP3.LUT R9, R9, R2, RZ, 0x3c, !PT ;  /* 0x0000000209097212 */ /* 0x000fe400078e3cff */
[----:B------:R-:W-:Y:S05]  /*9a30*/  ISETP.GE.AND P2, PT, R10, RZ, PT ;  /* 0x000000ff0a00720c */ /* 0x000fea0003f46270 */
[----:B-1----:R-:W1:Y:S02]  /*9a40*/  MUFU.RCP R4, R4 ;  /* 0x0000000400047308 */ /* 0x002e640000001000 */
[----:B-1----:R-:W-:Y:S08]  /*9a50*/  VIADD R4, R4, 0xffffffe ;  /* 0x0ffffffe04047836 */ /* 0x002ff00000000000 */
[----:B------:R-:W1:Y:S02]  /*9a60*/  F2I.FTZ.U32.TRUNC.NTZ R5, R4 ;  /* 0x0000000400057305 */ /* 0x000e64000021f000 */
[--C-:B-1----:R-:W-:Y:S04]  /*9a70*/  IMAD.MOV R4, RZ, RZ, -R5.reuse ;  /* 0x000000ffff047224 */ /* 0x102fe800078e0a05 */
[----:B------:R-:W-:Y:S02]  /*9a80*/  IMAD R8, R4, R0, RZ ;  /* 0x0000000004087224 */ /* 0x000fe400078e02ff */
[----:B------:R-:W-:Y:S04]  /*9a90*/  IMAD.MOV.U32 R4, RZ, RZ, RZ ;  /* 0x000000ffff047224 */ /* 0x000fe800078e00ff */
[----:B------:R-:W-:Y:S04]  /*9aa0*/  IMAD.HI.U32 R5, R5, R8, R4 ;  /* 0x0000000805057227 */ /* 0x000fe800078e0004 */
[----:B------:R-:W-:Y:S02]  /*9ab0*/  IMAD.MOV R8, RZ, RZ, -R11 ;  /* 0x000000ffff087224 */ /* 0x000fe400078e0a0b */
[C---:B------:R-:W-:Y:S04]  /*9ac0*/  IMAD.HI.U32 R4, R5.reuse, R6, RZ ;  /* 0x0000000605047227 */ /* 0x040fe800078e00ff */
[----:B------:R-:W-:Y:S02]  /*9ad0*/  IMAD R6, R4, R8, R6 ;  /* 0x0000000804067224 */ /* 0x000fe400078e0206 */
[----:B------:R-:W-:Y:S03]  /*9ae0*/  IMAD.HI.U32 R5, R5, R7, RZ ;  /* 0x0000000705057227 */ /* 0x000fe600078e00ff */
[C---:B------:R-:W-:Y:S01]  /*9af0*/  ISETP.GT.U32.AND P3, PT, R0.reuse, R6, PT ;  /* 0x000000060000720c */ /* 0x040fe20003f64070 */
[----:B------:R-:W-:Y:S05]  /*9b00*/  IMAD R7, R5, R8, R7 ;  /* 0x0000000805077224 */ /* 0x000fea00078e0207 */
[----:B------:R-:W-:Y:S07]  /*9b10*/  ISETP.GT.U32.AND P4, PT, R0, R7, PT ;  /* 0x000000070000720c */ /* 0x000fee0003f84070 */
[----:B------:R-:W-:Y:S02]  /*9b20*/  @!P3 IMAD.IADD R6, R6, 0x1, -R0 ;  /* 0x000000010606b824 */ /* 0x000fe400078e0a00 */
[----:B------:R-:W-:Y:S01]  /*9b30*/  @!P3 VIADD R4, R4, 0x1 ;  /* 0x000000010404b836 */ /* 0x000fe20000000000 */
[----:B------:R-:W-:Y:S02]  /*9b40*/  ISETP.GE.AND P3, PT, R9, RZ, PT ;  /* 0x000000ff0900720c */ /* 0x000fe40003f66270 */
[-C--:B------:R-:W-:Y:S01]  /*9b50*/  ISETP.GE.U32.AND P5, PT, R6, R0.reuse, PT ;  /* 0x000000000600720c */ /* 0x080fe20003fa6070 */
[----:B------:R-:W-:Y:S01]  /*9b60*/  @!P4 VIADD R5, R5, 0x1 ;  /* 0x000000010505c836 */ /* 0x000fe20000000000 */
[-C--:B------:R-:W-:Y:S02]  /*9b70*/  @!P4 IADD3 R7, PT, PT, R7, -R0.reuse, RZ ;  /* 0x800000000707c210 */ /* 0x080fe40007ffe0ff */
[----:B------:R-:W-:Y:S02]  /*9b80*/  ISETP.NE.AND P4, PT, R2, RZ, PT ;  /* 0x000000ff0200720c */ /* 0x000fe40003f85270 */
[----:B------:R-:W-:Y:S02]  /*9b90*/  ISETP.GE.U32.AND P6, PT, R7, R0, PT ;  /* 0x000000000700720c */ /* 0x000fe40003fc6070 */
[----:B------:R-:W-:Y:S01]  /*9ba0*/  LOP3.LUT R0, RZ, R2, RZ, 0x33, !PT ;  /* 0x00000002ff007212 */ /* 0x000fe200078e33ff */
[----:B------:R-:W2:Y:S04]  /*9bb0*/  LD.E.64 R6, desc[UR4][R134.64+0x38] ;  /* 0x0000380486067980 */ /* 0x000ea8000c101b00 */
[----:B------:R-:W-:Y:S05]  /*9bc0*/  @P5 IADD3 R4, PT, PT, R4, 0x1, RZ ;  /* 0x0000000104045810 */ /* 0x000fea0007ffe0ff */
[----:B------:R-:W-:Y:S02]  /*9bd0*/  @!P2 IMAD.MOV R4, RZ, RZ, -R4 ;  /* 0x000000ffff04a224 */ /* 0x000fe400078e0a04 */
[----:B------:R-:W-:Y:S03]  /*9be0*/  @P6 VIADD R5, R5, 0x1 ;  /* 0x0000000105056836 */ /* 0x000fe60000000000 */
[----:B------:R-:W-:Y:S02]  /*9bf0*/  SEL R10, R0, R4, !P4 ;  /* 0x00000004000a7207 */ /* 0x000fe40006000000 */
[----:B------:R-:W-:Y:S02]  /*9c00*/  @!P3 IADD3 R5, PT, PT, -R5, RZ, RZ ;  /* 0x000000ff0505b210 */ /* 0x000fe40007ffe1ff */
[-C--:B------:R-:W-:Y:S02]  /*9c10*/  LEA R8, P3, R10, R182.reuse, 0x2 ;  /* 0x000000b60a087211 */ /* 0x080fe400078610ff */
[----:B------:R-:W-:Y:S02]  /*9c20*/  SEL R0, R0, R5, !P4 ;  /* 0x0000000500007207 */ /* 0x000fe40006000000 */
[-C--:B------:R-:W-:Y:S02]  /*9c30*/  LEA.HI.X.SX32 R9, R10, R183.reuse, 0x2, P3 ;  /* 0x000000b70a097211 */ /* 0x080fe400018f16ff */
[C---:B------:R-:W-:Y:S03]  /*9c40*/  LEA R4, P2, R0.reuse, R182, 0x2 ;  /* 0x000000b600047211 */ /* 0x040fe600078410ff */
[----:B------:R-:W3:Y:S01]  /*9c50*/  LD.E R12, desc[UR4][R8.64] ;  /* 0x00000004080c7980 */ /* 0x000ee2000c101900 */
[C---:B------:R-:W-:Y:S01]  /*9c60*/  LEA.HI.X.SX32 R5, R0.reuse, R183, 0x2, P2 ;  /* 0x000000b700057211 */ /* 0x040fe200010f16ff */
[----:B------:R-:W-:Y:S04]  /*9c70*/  IMAD.IADD R0, R0, 0x1, -R10 ;  /* 0x0000000100007824 */ /* 0x000fe800078e0a0a */
[----:B------:R-:W-:Y:S01]  /*9c80*/  IMAD R2, R2, R0, -0x100 ;  /* 0xffffff0002027424 */ /* 0x000fe200078e0200 */
[----:B------:R1:W3:Y:S04]  /*9c90*/  LD.E R11, desc[UR4][R4.64] ;  /* 0x00000004040b7980 */ /* 0x0002e8000c101900 */
[----:B------:R-:W-:Y:S01]  /*9ca0*/  SHF.R.S32.HI R10, RZ, 0x1f, R2 ;  /* 0x0000001fff0a7819 */ /* 0x000fe20000011402 */
[----:B------:R-:W4:Y:S01]  /*9cb0*/  LD.E.64 R8, desc[UR4][R134.64+0x20] ;  /* 0x0000200486087980 */ /* 0x000f22000c101b00 */
[-C--:B--2---:R-:W-:Y:S02]  /*9cc0*/  IMAD R0, R7, R2.reuse, RZ ;  /* 0x0000000207007224 */ /* 0x084fe400078e02ff */
[C---:B-1----:R-:W-:Y:S04]  /*9cd0*/  IMAD.WIDE.U32 R4, R6.reuse, R2, RZ ;  /* 0x0000000206047225 */ /* 0x042fe800078e00ff */
        /* <DEDUP_REMOVED lines=10> */
.L_x_566:
[----:B------:R-:W-:Y:S05]  /*9d80*/  BSYNC.RECONVERGENT B0 ;  /* 0x0000000000007941 */ /* 0x000fea0003800200 */
.L_x_565:
[----:B------:R-:W-:Y:S01]  /*9d90*/  IMAD.MOV.U32 R6, RZ, RZ, R186 ;  /* 0x000000ffff067224 */ /* 0x000fe200078e00ba */
[----:B------:R-:W-:Y:S01]  /*9da0*/  IADD3 R4, P2, PT, R3, R186, RZ ;  /* 0x000000ba03047210 */ /* 0x000fe20007f5e0ff */
[----:B------:R-:W-:Y:S01]  /*9db0*/  IMAD.MOV.U32 R7, RZ, RZ, R185 ;  /* 0x000000ffff077224 */ /* 0x000fe200078e00b9 */
[----:B------:R-:W-:Y:S02]  /*9dc0*/  SHF.L.U64.HI R0, R230, 0x6, R231 ;  /* 0x00000006e6007819 */ /* 0x000fe400000102e7 */
[-C--:B------:R-:W-:Y:S02]  /*9dd0*/  IADD3 R12, P3, PT, R4, R3.reuse, RZ ;  /* 0x00000003040c7210 */ /* 0x080fe40007f7e0ff */
[----:B------:R-:W-:Y:S01]  /*9de0*/  @!PT LDS RZ, [RZ] ;  /* 0x00000000fffff984 */ /* 0x000fe20000000800 */
[----:B------:R-:W-:Y:S01]  /*9df0*/  @!PT LDS RZ, [RZ] ;  /* 0x00000000fffff984 */ /* 0x000fe20000000800 */
[----:B------:R-:W-:Y:S01]  /*9e00*/  @!PT LDS RZ, [RZ] ;  /* 0x00000000fffff984 */ /* 0x000fe20000000800 */
[----:B------:R1:W-:Y:S01]  /*9e10*/  LDGSTS.E.BYPASS.LTC128B.128 [R168+0x1000], desc[UR4][R6.64] ;  /* 0x0100000006a87fae */ /* 0x0003e2000b981a04 */
[----:B------:R-:W-:Y:S01]  /*9e20*/  IMAD.X R5, R0, 0x1, R185, P2 ;  /* 0x0000000100057824 */ /* 0x000fe200010e06b9 */
[-C--:B------:R-:W-:Y:S03]  /*9e30*/  IADD3 R10, P2, PT, R12, R3.reuse, RZ ;  /* 0x000000030c0a7210 */ /* 0x080fe60007f5e0ff */
[--C-:B------:R-:W-:Y:S01]  /*9e40*/  IMAD.X R13, R5, 0x1, R0.reuse, P3 ;  /* 0x00000001050d7824 */ /* 0x100fe200018e0600 */
[----:B------:R2:W-:Y:S01]  /*9e50*/  LDGSTS.E.BYPASS.LTC128B.128 [R168+0x1800], desc[UR4][R4.64] ;  /* 0x0180000004a87fae */ /* 0x0005e2000b981a04 */
[-C--:B------:R-:W-:Y:S03]  /*9e60*/  IADD3 R8, P3, PT, R10, R3.reuse, RZ ;  /* 0x000000030a087210 */ /* 0x080fe60007f7e0ff */
[----:B------:R3:W-:Y:S01]  /*9e70*/  LDGSTS.E.BYPASS.LTC128B.128 [R168+0x2000], desc[UR4][R12.64] ;  /* 0x020000000ca87fae */ /* 0x0007e2000b981a04 */
[-C--:B------:R-:W-:Y:S05]  /*9e80*/  IADD3.X R11, PT, PT, R13, R0.reuse, RZ, P2, !PT ;  /* 0x000000000d0b7210 */ /* 0x080fea00017fe4ff */
[----:B------:R3:W-:Y:S01]  /*9e90*/  LDGSTS.E.BYPASS.LTC128B.128 [R168+0x2800], desc[UR4][R10.64] ;  /* 0x028000000aa87fae */ /* 0x0007e2000b981a04 */
[--C-:B------:R-:W-:Y:S05]  /*9ea0*/  IMAD.X R9, R11, 0x1, R0.reuse, P3 ;  /* 0x000000010b097824 */ /* 0x100fea00018e0600 */
[----:B------:R3:W-:Y:S01]  /*9eb0*/  LDGSTS.E.BYPASS.LTC128B.128 [R168+0x3000], desc[UR4][R8.64] ;  /* 0x0300000008a87fae */ /* 0x0007e2000b981a04 */
[-C--:B-1----:R-:W-:Y:S04]  /*9ec0*/  IADD3 R6, P2, PT, R8, R3.reuse, RZ ;  /* 0x0000000308067210 */ /* 0x082fe80007f5e0ff */
[-C--:B------:R-:W-:Y:S01]  /*9ed0*/  IADD3 R2, P3, PT, R6, R3.reuse, RZ ;  /* 0x0000000306027210 */ /* 0x080fe20007f7e0ff */
[--C-:B------:R-:W-:Y:S03]  /*9ee0*/  IMAD.X R7, R9, 0x1, R0.reuse, P2 ;  /* 0x0000000109077824 */ /* 0x100fe600010e0600 */
[----:B--2---:R-:W-:Y:S02]  /*9ef0*/  IADD3 R4, P2, PT, R2, R3, RZ ;  /* 0x0000000302047210 */ /* 0x004fe40007f5e0ff */
[----:B------:R3:W-:Y:S01]  /*9f00*/  LDGSTS.E.BYPASS.LTC128B.128 [R168+0x3800], desc[UR4][R6.64] ;  /* 0x0380000006a87fae */ /* 0x0007e2000b981a04 */
[----:B------:R-:W-:Y:S05]  /*9f10*/  IADD3.X R3, PT, PT, R7, R0, RZ, P3, !PT ;  /* 0x0000000007037210 */ /* 0x000fea0001ffe4ff */
[----:B------:R3:W-:Y:S01]  /*9f20*/  LDGSTS.E.BYPASS.LTC128B.128 [R168+0x4000], desc[UR4][R2.64] ;  /* 0x0400000002a87fae */ /* 0x0007e2000b981a04 */
[----:B------:R-:W-:Y:S05]  /*9f30*/  IMAD.X R5, R3, 0x1, R0, P2 ;  /* 0x0000000103057824 */ /* 0x000fea00010e0600 */
[----:B------:R3:W-:Y:S04]  /*9f40*/  LDGSTS.E.BYPASS.LTC128B.128 [R168+0x4800], desc[UR4][R4.64] ;  /* 0x0480000004a87fae */ /* 0x0007e8000b981a04 */
[----:B------:R-:W0:Y:S02]  /*9f50*/  LDGDEPBAR ;  /* 0x00000000000079af */ /* 0x000e240000000000 */
.L_x_564:
[----:B------:R-:W-:Y:S05]  /*9f60*/  BSYNC.RECONVERGENT B1 ;  /* 0x0000000000017941 */ /* 0x000fea0003800200 */
.L_x_563:
[----:B---3--:R-:W2:Y:S01]  /*9f70*/  LD.E R3, desc[UR4][R134.64+0xdc] ;  /* 0x0000dc0486037980 */ /* 0x008ea2000c101900 */
[----:B-1----:R-:W-:Y:S02]  /*9f80*/  FMNMX3.FTZ R0, R132, R175, R174, !PT ;  /* 0x000000af84007276 */ /* 0x002fe400078100ae */
        /* <DEDUP_REMOVED lines=74> */
[C---:B------:R-:W-:Y:S01]  /*a430*/  FSETP.NEU.FTZ.AND P2, PT, R22.reuse, -INF , PT ;  /* 0xff8000001600780b */ /* 0x040fe20003f5d000 */
[----:B------:R-:W-:Y:S02]  /*a440*/  FADD.FTZ R2, -R22, R133 ;  /* 0x0000008516027221 */ /* 0x000fe40000010100 */
[C---:B--2---:R-:W-:Y:S01]  /*a450*/  FMUL.FTZ R0, R3.reuse, R0 ;  /* 0x0000000003007220 */ /* 0x044fe20000410000 */
[C---:B------:R-:W-:Y:S01]  /*a460*/  FMUL.FTZ R44, R3.reuse, R22 ;  /* 0x00000016032c7220 */ /* 0x040fe20000410000 */
[----:B------:R-:W-:Y:S02]  /*a470*/  FMUL.FTZ R46, R3, R21 ;  /* 0x00000015032e7220 */ /* 0x000fe40000410000 */
[----:B------:R1:W2:Y:S02]  /*a480*/  MUFU.EX2 R20, R0 ;  /* 0x0000000000147308 */ /* 0x0002a40000000800 */
[----:B------:R-:W-:Y:S02]  /*a490*/  FSEL R44, R44, RZ, P2 ;  /* 0x000000ff2c2c7208 */ /* 0x000fe40001000000 */
[----:B------:R-:W-:Y:S03]  /*a4a0*/  FSETP.NEU.FTZ.AND P2, PT, R21, -INF , PT ;  /* 0xff8000001500780b */ /* 0x000fe60003f5d000 */
[-CC-:B------:R-:W-:Y:S01]  /*a4b0*/  FFMA.FTZ R4, R172, R3.reuse, -R44.reuse ;  /* 0x00000003ac047223 */ /* 0x180fe2000001082c */
[----:B------:R-:W-:Y:S01]  /*a4c0*/  FSEL R46, R46, RZ, P2 ;  /* 0x000000ff2e2e7208 */ /* 0x000fe20001000000 */
[-CC-:B------:R-:W-:Y:S01]  /*a4d0*/  FFMA.FTZ R6, R181, R3.reuse, -R44.reuse ;  /* 0x00000003b5067223 */ /* 0x180fe2000001082c */
[-C--:B------:R-:W-:Y:S01]  /*a4e0*/  FFMA.FTZ R5, R173, R3.reuse, -R44 ;  /* 0x00000003ad057223 */ /* 0x080fe2000001082c */
[----:B------:R3:W-:Y:S02]  /*a4f0*/  MUFU.EX2 R172, R4 ;  /* 0x0000000400ac7308 */ /* 0x0007e40000000800 */
[-CC-:B------:R-:W-:Y:S01]  /*a500*/  FFMA.FTZ R24, R24, R3.reuse, -R46.reuse ;  /* 0x0000000318187223 */ /* 0x180fe2000001082e */
[-CC-:B------:R-:W-:Y:S01]  /*a510*/  FFMA.FTZ R25, R25, R3.reuse, -R46.reuse ;  /* 0x0000000319197223 */ /* 0x180fe2000001082e */
[-CC-:B------:R-:W-:Y:S01]  /*a520*/  FFMA.FTZ R8, R62, R3.reuse, -R46.reuse ;  /* 0x000000033e087223 */ /* 0x180fe2000001082e */
[-C--:B------:R-:W-:Y:S01]  /*a530*/  FFMA.FTZ R23, R23, R3.reuse, -R46 ;  /* 0x0000000317177223 */ /* 0x080fe2000001082e */
[----:B-1----:R-:W-:Y:S01]  /*a540*/  FMUL.FTZ R0, R3, R2 ;  /* 0x0000000203007220 */ /* 0x002fe20000410000 */
[--C-:B------:R-:W-:Y:S03]  /*a550*/  FFMA.FTZ R2, R177, R3, -R44.reuse ;  /* 0x00000003b1027223 */ /* 0x100fe6000001082c */
[----:B------:R1:W-:Y:S01]  /*a560*/  MUFU.EX2 R173, R5 ;  /* 0x0000000500ad7308 */ /* 0x0003e20000000800 */
[C---:B--2---:R-:W-:Y:S01]  /*a570*/  FMUL.FTZ R10, R20.reuse, R142 ;  /* 0x0000008e140a7220 */ /* 0x044fe20000410000 */
[C---:B------:R-:W-:Y:S01]  /*a580*/  FMUL.FTZ R11, R20.reuse, R143 ;  /* 0x0000008f140b7220 */ /* 0x040fe20000410000 */
[----:B------:R-:W-:Y:S07]  /*a590*/  FMUL.FTZ R7, R20, R139 ;  /* 0x0000008b14077220 */ /* 0x000fee0000410000 */
[----:B------:R2:W-:Y:S01]  /*a5a0*/  MUFU.EX2 R159, R2 ;  /* 0x00000002009f7308 */ /* 0x0005e20000000800 */
[-CC-:B---3--:R-:W-:Y:S09]  /*a5b0*/  FFMA.FTZ R4, R153, R3.reuse, -R44.reuse ;  /* 0x0000000399047223 */ /* 0x188ff2000001082c */
[----:B------:R3:W-:Y:S01]  /*a5c0*/  MUFU.EX2 R181, R4 ;  /* 0x0000000400b57308 */ /* 0x0007e20000000800 */
[-CC-:B-1----:R-:W-:Y:S09]  /*a5d0*/  FFMA.FTZ R5, R154, R3.reuse, -R44.reuse ;  /* 0x000000039a057223 */ /* 0x182ff2000001082c */
[----:B------:R1:W-:Y:S01]  /*a5e0*/  MUFU.EX2 R154, R5 ;  /* 0x00000005009a7308 */ /* 0x0003e20000000800 */
[-CC-:B--2---:R-:W-:Y:S09]  /*a5f0*/  FFMA.FTZ R2, R176, R3.reuse, -R44.reuse ;  /* 0x00000003b0027223 */ /* 0x184ff2000001082c */
[----:B------:R2:W4:Y:S01]  /*a600*/  MUFU.EX2 R176, R2 ;  /* 0x0000000200b07308 */ /* 0x0005220000000800 */
[-CC-:B---3--:R-:W-:Y:S09]  /*a610*/  FFMA.FTZ R4, R29, R3.reuse, -R44.reuse ;  /* 0x000000031d047223 */ /* 0x188ff2000001082c */
[----:B------:R3:W-:Y:S01]  /*a620*/  MUFU.EX2 R195, R4 ;  /* 0x0000000400c37308 */ /* 0x0007e20000000800 */
[-C--:B-1----:R-:W-:Y:S09]  /*a630*/  FFMA.FTZ R5, R28, R3.reuse, -R44 ;  /* 0x000000031c057223 */ /* 0x082ff2000001082c */
[----:B------:R1:W-:Y:S01]  /*a640*/  MUFU.EX2 R192, R5 ;  /* 0x0000000500c07308 */ /* 0x0003e20000000800 */
[----:B--2---:R-:W-:Y:S01]  /*a650*/  FFMA.FTZ R2, R175, R3, -R46 ;  /* 0x00000003af027223 */ /* 0x004fe2000001082e */
[----:B----4-:R-:W-:Y:S08]  /*a660*/  F2FP.BF16.F32.PACK_AB R28, R176, R159 ;  /* 0x0000009fb01c723e */ /* 0x010ff000000010ff */
[----:B------:R2:W-:Y:S01]  /*a670*/  MUFU.EX2 R156, R2 ;  /* 0x00000002009c7308 */ /* 0x0005e20000000800 */
[-CC-:B---3--:R-:W-:Y:S09]  /*a680*/  FFMA.FTZ R4, R37, R3.reuse, -R44.reuse ;  /* 0x0000000325047223 */ /* 0x188ff2000001082c */
[----:B------:R3:W-:Y:S01]  /*a690*/  MUFU.EX2 R175, R6 ;  /* 0x0000000600af7308 */ /* 0x0007e20000000800 */
[-C--:B-1----:R-:W-:Y:S09]  /*a6a0*/  FFMA.FTZ R5, R36, R3.reuse, -R44 ;  /* 0x0000000324057223 */ /* 0x082ff2000001082c */
[----:B------:R1:W-:Y:S01]  /*a6b0*/  MUFU.EX2 R204, R4 ;  /* 0x0000000400cc7308 */ /* 0x0003e20000000800 */
[-C--:B--2---:R-:W-:Y:S09]  /*a6c0*/  FFMA.FTZ R2, R174, R3.reuse, -R46 ;  /* 0x00000003ae027223 */ /* 0x084ff2000001082e */
[----:B------:R2:W4:Y:S01]  /*a6d0*/  MUFU.EX2 R157, R2 ;  /* 0x00000002009d7308 */ /* 0x0005220000000800 */
[-CC-:B---3--:R-:W-:Y:S09]  /*a6e0*/  FFMA.FTZ R6, R162, R3.reuse, -R44.reuse ;  /* 0x00000003a2067223 */ /* 0x188ff2000001082c */
[----:B------:R3:W-:Y:S01]  /*a6f0*/  MUFU.EX2 R162, R6 ;  /* 0x0000000600a27308 */ /* 0x0007e20000000800 */
[-CC-:B-1----:R-:W-:Y:S09]  /*a700*/  FFMA.FTZ R4, R45, R3.reuse, -R44.reuse ;  /* 0x000000032d047223 */ /* 0x182ff2000001082c */
[----:B------:R1:W-:Y:S01]  /*a710*/  MUFU.EX2 R211, R4 ;  /* 0x0000000400d37308 */ /* 0x0003e20000000800 */
[-CC-:B--2---:R-:W-:Y:S01]  /*a720*/  FFMA.FTZ R2, R180, R3.reuse, -R44.reuse ;  /* 0x00000003b4027223 */ /* 0x184fe2000001082c */
[----:B----4-:R-:W-:Y:S08]  /*a730*/  F2FP.BF16.F32.PACK_AB R29, R157, R156 ;  /* 0x0000009c9d1d723e */ /* 0x010ff000000010ff */
[----:B------:R2:W-:Y:S01]  /*a740*/  MUFU.EX2 R177, R2 ;  /* 0x0000000200b17308 */ /* 0x0005e20000000800 */
[-CC-:B---3--:R-:W-:Y:S01]  /*a750*/  FFMA.FTZ R6, R18, R3.reuse, -R44.reuse ;  /* 0x0000000312067223 */ /* 0x188fe2000001082c */
[----:B------:R-:W-:Y:S08]  /*a760*/  FMUL.FTZ R18, R20, R150 ;  /* 0x0000009614127220 */ /* 0x000ff00000410000 */
[----:B------:R3:W-:Y:S01]  /*a770*/  MUFU.EX2 R189, R6 ;  /* 0x0000000600bd7308 */ /* 0x0007e20000000800 */
[-C--:B-1----:R-:W-:Y:S09]  /*a780*/  FFMA.FTZ R4, R53, R3.reuse, -R44 ;  /* 0x0000000335047223 */ /* 0x082ff2000001082c */
[----:B------:R1:W-:Y:S01]  /*a790*/  MUFU.EX2 R200, R5 ;  /* 0x0000000500c87308 */ /* 0x0003e20000000800 */
[-C--:B--2---:R-:W-:Y:S09]  /*a7a0*/  FFMA.FTZ R2, R179, R3.reuse, -R46 ;  /* 0x00000003b3027223 */ /* 0x084ff2000001082e */
[----:B------:R2:W-:Y:S01]  /*a7b0*/  MUFU.EX2 R158, R2 ;  /* 0x00000002009e7308 */ /* 0x0005e20000000800 */
[-CC-:B---3--:R-:W-:Y:S09]  /*a7c0*/  FFMA.FTZ R6, R32, R3.reuse, -R44.reuse ;  /* 0x0000000320067223 */ /* 0x188ff2000001082c */
[----:B------:R3:W-:Y:S01]  /*a7d0*/  MUFU.EX2 R221, R4 ;  /* 0x0000000400dd7308 */ /* 0x0007e20000000800 */
[-C--:B-1----:R-:W-:Y:S09]  /*a7e0*/  FFMA.FTZ R5, R15, R3.reuse, -R44 ;  /* 0x000000030f057223 */ /* 0x082ff2000001082c */
[----:B------:R1:W-:Y:S01]  /*a7f0*/  MUFU.EX2 R196, R6 ;  /* 0x0000000600c47308 */ /* 0x0003e20000000800 */
[-CC-:B--2---:R-:W-:Y:S09]  /*a800*/  FFMA.FTZ R2, R178, R3.reuse, -R46.reuse ;  /* 0x00000003b2027223 */ /* 0x184ff2000001082e */
[----:B------:R2:W-:Y:S01]  /*a810*/  MUFU.EX2 R174, R2 ;  /* 0x0000000200ae7308 */ /* 0x0005e20000000800 */
[-C--:B---3--:R-:W-:Y:S09]  /*a820*/  FFMA.FTZ R4, R59, R3.reuse, -R46 ;  /* 0x000000033b047223 */ /* 0x088ff2000001082e */
        /* <DEDUP_REMOVED lines=9> */
[-C--:B--2---:R-:W-:Y:S09]  /*a8c0*/  FFMA.FTZ R2, R163, R3.reuse, -R46 ;  /* 0x00000003a3027223 */ /* 0x084ff2000001082e */
[----:B------:R2:W-:Y:S01]  /*a8d0*/  MUFU.EX2 R163, R2 ;  /* 0x0000000200a37308 */ /* 0x0005e20000000800 */
[-C--:B---3--:R-:W-:Y:S09]  /*a8e0*/  FFMA.FTZ R6, R48, R3.reuse, -R44 ;  /* 0x0000000330067223 */ /* 0x088ff2000001082c */
[----:B------:R3:W-:Y:S01]  /*a8f0*/  MUFU.EX2 R224, R4 ;  /* 0x0000000400e07308 */ /* 0x0007e20000000800 */
[-C--:B-1----:R-:W-:Y:S09]  /*a900*/  FFMA.FTZ R5, R58, R3.reuse, -R46 ;  /* 0x000000033a057223 */ /* 0x082ff2000001082e */
[----:B------:R-:W1:Y:S01]  /*a910*/  MUFU.EX2 R0, R0 ;  /* 0x0000000000007308 */ /* 0x000e620000000800 */
[-CC-:B--2---:R-:W-:Y:S09]  /*a920*/  FFMA.FTZ R2, R161, R3.reuse, -R44.reuse ;  /* 0x00000003a1027223 */ /* 0x184ff2000001082c */
[----:B------:R2:W-:Y:S01]  /*a930*/  MUFU.EX2 R161, R2 ;  /* 0x0000000200a17308 */ /* 0x0005e20000000800 */
[----:B---3--:R-:W-:Y:S09]  /*a940*/  FFMA.FTZ R4, R61, R3, -R44 ;  /* 0x000000033d047223 */ /* 0x008ff2000001082c */
[----:B------:R3:W-:Y:S01]  /*a950*/  MUFU.EX2 R212, R6 ;  /* 0x0000000600d47308 */ /* 0x0007e20000000800 */
[----:B-1----:R-:W-:Y:S09]  /*a960*/  FMUL.FTZ R9, R0, R141 ;  /* 0x0000008d00097220 */ /* 0x002ff20000410000 */
[----:B------:R1:W-:Y:S01]  /*a970*/  MUFU.EX2 R219, R5 ;  /* 0x0000000500db7308 */ /* 0x0003e20000000800 */
[--C-:B--2---:R-:W-:Y:S09]  /*a980*/  FFMA.FTZ R2, R160, R3, -R46.reuse ;  /* 0x00000003a0027223 */ /* 0x104ff2000001082e */
[----:B------:R2:W4:Y:S01]  /*a990*/  MUFU.EX2 R160, R2 ;  /* 0x0000000200a07308 */ /* 0x0005220000000800 */
[----:B---3--:R-:W-:Y:S09]  /*a9a0*/  FMUL.FTZ R6, R20, R138 ;  /* 0x0000008a14067220 */ /* 0x008ff20000410000 */
[----:B------:R3:W-:Y:S01]  /*a9b0*/  MUFU.EX2 R225, R4 ;  /* 0x0000000400e17308 */ /* 0x0007e20000000800 */
[C---:B-1----:R-:W-:Y:S09]  /*a9c0*/  FMUL.FTZ R5, R0.reuse, R137 ;  /* 0x0000008900057220 */ /* 0x042ff20000410000 */
[----:B------:R1:W-:Y:S01]  /*a9d0*/  MUFU.EX2 R216, R8 ;  /* 0x0000000800d87308 */ /* 0x0003e20000000800 */
[-CC-:B--2---:R-:W-:Y:S09]  /*a9e0*/  FFMA.FTZ R2, R155, R3.reuse, -R46.reuse ;  /* 0x000000039b027223 */ /* 0x184ff2000001082e */
[----:B------:R2:W5:Y:S01]  /*a9f0*/  MUFU.EX2 R155, R2 ;  /* 0x00000002009b7308 */ /* 0x0005620000000800 */
[----:B---3--:R-:W-:Y:S01]  /*aa00*/  FMUL.FTZ R4, R0, R136 ;  /* 0x0000008800047220 */ /* 0x008fe20000410000 */
[-CC-:B-1----:R-:W-:Y:S08]  /*aa10*/  FFMA.FTZ R8, R63, R3.reuse, -R46.reuse ;  /* 0x000000033f087223 */ /* 0x182ff0000001082e */
[----:B------:R1:W-:Y:S01]  /*aa20*/  MUFU.EX2 R215, R8 ;  /* 0x0000000800d77308 */ /* 0x0003e20000000800 */
[-CC-:B--2---:R-:W-:Y:S09]  /*aa30*/  FFMA.FTZ R2, R152, R3.reuse, -R46.reuse ;  /* 0x0000000398027223 */ /* 0x184ff2000001082e */
[----:B------:R2:W3:Y:S01]  /*aa40*/  MUFU.EX2 R152, R2 ;  /* 0x0000000200987308 */ /* 0x0004e20000000800 */
[----:B-1----:R-:W-:Y:S01]  /*aa50*/  FMUL.FTZ R8, R0, R140 ;  /* 0x0000008c00087220 */ /* 0x002fe20000410000 */
[----:B--2---:R-:W-:Y:S01]  /*aa60*/  FFMA.FTZ R2, R19, R3, -R46 ;  /* 0x0000000313027223 */ /* 0x004fe2000001082e */
[----:B------:R-:W-:Y:S07]  /*aa70*/  FMUL.FTZ R19, R20, R151 ;  /* 0x0000009714137220 */ /* 0x000fee0000410000 */
[----:B------:R1:W2:Y:S02]  /*aa80*/  MUFU.EX2 R153, R2 ;  /* 0x0000000200997308 */ /* 0x0002a40000000800 */
[----:B-1----:R-:W-:Y:S01]  /*aa90*/  FFMA.FTZ R2, R17, R3, -R44 ;  /* 0x0000000311027223 */ /* 0x002fe2000001082c */
[----:B------:R-:W-:Y:S07]  /*aaa0*/  FMUL.FTZ R17, R0, R149 ;  /* 0x0000009500117220 */ /* 0x000fee0000410000 */
[----:B------:R1:W-:Y:S02]  /*aab0*/  MUFU.EX2 R190, R2 ;  /* 0x0000000200be7308 */ /* 0x0003e40000000800 */
[-CC-:B-1----:R-:W-:Y:S01]  /*aac0*/  FFMA.FTZ R2, R16, R3.reuse, -R46.reuse ;  /* 0x0000000310027223 */ /* 0x182fe2000001082e */
[-CC-:B------:R-:W-:Y:S07]  /*aad0*/  FFMA.FTZ R16, R66, R3.reuse, -R46.reuse ;  /* 0x0000000342107223 */ /* 0x180fee000001082e */
[----:B------:R1:W2:Y:S10]  /*aae0*/  MUFU.EX2 R178, R2 ;  /* 0x0000000200b27308 */ /* 0x0002b40000000800 */
[----:B------:R4:W-:Y:S01]  /*aaf0*/  MUFU.EX2 R143, R16 ;  /* 0x00000010008f7308 */ /* 0x0009e20000000800 */
[-C--:B-1----:R-:W-:Y:S01]  /*ab00*/  FFMA.FTZ R2, R27, R3.reuse, -R46 ;  /* 0x000000031b027223 */ /* 0x082fe2000001082e */
[-C--:B------:R-:W-:Y:S08]  /*ab10*/  FFMA.FTZ R27, R68, R3.reuse, -R44 ;  /* 0x00000003441b7223 */ /* 0x080ff0000001082c */
[----:B------:R1:W2:Y:S01]  /*ab20*/  MUFU.EX2 R179, R2 ;  /* 0x0000000200b37308 */ /* 0x0002a20000000800 */
[-CC-:B----4-:R-:W-:Y:S09]  /*ab30*/  FFMA.FTZ R16, R67, R3.reuse, -R46.reuse ;  /* 0x0000000343107223 */ /* 0x190ff2000001082e */
[----:B------:R4:W-:Y:S01]  /*ab40*/  MUFU.EX2 R53, R16 ;  /* 0x0000001000357308 */ /* 0x0009e20000000800 */
[--C-:B-1----:R-:W-:Y:S01]  /*ab50*/  FFMA.FTZ R2, R30, R3, -R46.reuse ;  /* 0x000000031e027223 */ /* 0x102fe2000001082e */
[----:B------:R-:W-:Y:S08]  /*ab60*/  F2FP.BF16.F32.PACK_AB R30, R177, R175 ;  /* 0x000000afb11e723e */ /* 0x000ff000000010ff */
[----:B------:R1:W2:Y:S01]  /*ab70*/  MUFU.EX2 R180, R2 ;  /* 0x0000000200b47308 */ /* 0x0002a20000000800 */
[----:B----4-:R-:W-:Y:S01]  /*ab80*/  FMUL.FTZ R16, R0, R148 ;  /* 0x0000009400107220 */ /* 0x010fe20000410000 */
[-C--:B-1----:R-:W-:Y:S01]  /*ab90*/  FFMA.FTZ R2, R31, R3.reuse, -R46 ;  /* 0x000000031f027223 */ /* 0x082fe2000001082e */
[----:B------:R-:W-:Y:S07]  /*aba0*/  F2FP.BF16.F32.PACK_AB R31, R174, R158 ;  /* 0x0000009eae1f723e */ /* 0x000fee00000010ff */
[----:B------:R1:W4:Y:S02]  /*abb0*/  MUFU.EX2 R191, R2 ;  /* 0x0000000200bf7308 */ /* 0x0003240000000800 */
[-C--:B-1----:R-:W-:Y:S08]  /*abc0*/  FFMA.FTZ R2, R33, R3.reuse, -R44 ;  /* 0x0000000321027223 */ /* 0x082ff0000001082c */
[----:B------:R1:W-:Y:S02]  /*abd0*/  MUFU.EX2 R198, R2 ;  /* 0x0000000200c67308 */ /* 0x0003e40000000800 */
[-CC-:B-1----:R-:W-:Y:S08]  /*abe0*/  FFMA.FTZ R2, R34, R3.reuse, -R46.reuse ;  /* 0x0000000322027223 */ /* 0x182ff0000001082e */
[----:B------:R1:W4:Y:S02]  /*abf0*/  MUFU.EX2 R193, R2 ;  /* 0x0000000200c17308 */ /* 0x0003240000000800 */
[-CC-:B-1----:R-:W-:Y:S08]  /*ac00*/  FFMA.FTZ R2, R35, R3.reuse, -R46.reuse ;  /* 0x0000000323027223 */ /* 0x182ff0000001082e */
[----:B------:R1:W4:Y:S02]  /*ac10*/  MUFU.EX2 R194, R2 ;  /* 0x0000000200c27308 */ /* 0x0003240000000800 */
[-CC-:B-1----:R-:W-:Y:S08]  /*ac20*/  FFMA.FTZ R2, R38, R3.reuse, -R46.reuse ;  /* 0x0000000326027223 */ /* 0x182ff0000001082e */
[----:B------:R1:W4:Y:S02]  /*ac30*/  MUFU.EX2 R197, R2 ;  /* 0x0000000200c57308 */ /* 0x0003240000000800 */
[-C--:B-1----:R-:W-:Y:S02]  /*ac40*/  FFMA.FTZ R2, R39, R3.reuse, -R46 ;  /* 0x0000000327027223 */ /* 0x082fe4000001082e */
[----:B------:R-:W-:Y:S06]  /*ac50*/  LDSM.16.MT88.4 R36, [R165+0x5400] ;  /* 0x00540000a524783b */ /* 0x000fec0000004200 */
[----:B------:R1:W4:Y:S02]  /*ac60*/  MUFU.EX2 R199, R2 ;  /* 0x0000000200c77308 */ /* 0x0003240000000800 */
[-C--:B-1----:R-:W-:Y:S08]  /*ac70*/  FFMA.FTZ R2, R41, R3.reuse, -R44 ;  /* 0x0000000329027223 */ /* 0x082ff0000001082c */
[----:B------:R1:W-:Y:S02]  /*ac80*/  MUFU.EX2 R206, R2 ;  /* 0x0000000200ce7308 */ /* 0x0003e40000000800 */
[-CC-:B-1----:R-:W-:Y:S08]  /*ac90*/  FFMA.FTZ R2, R42, R3.reuse, -R46.reuse ;  /* 0x000000032a027223 */ /* 0x182ff0000001082e */
[----:B------:R1:W4:Y:S02]  /*aca0*/  MUFU.EX2 R201, R2 ;  /* 0x0000000200c97308 */ /* 0x0003240000000800 */
[-CC-:B-1----:R-:W-:Y:S08]  /*acb0*/  FFMA.FTZ R2, R43, R3.reuse, -R46.reuse ;  /* 0x000000032b027223 */ /* 0x182ff0000001082e */
[----:B------:R1:W4:Y:S02]  /*acc0*/  MUFU.EX2 R202, R2 ;  /* 0x0000000200ca7308 */ /* 0x0003240000000800 */
[-CC-:B-1----:R-:W-:Y:S02]  /*acd0*/  FFMA.FTZ R2, R14, R3.reuse, -R46.reuse ;  /* 0x000000030e027223 */ /* 0x182fe4000001082e */
[----:B------:R-:W1:Y:S06]  /*ace0*/  LDSM.16.MT88.4 R12, [R165+0x5000] ;  /* 0x00500000a50c783b */ /* 0x000e6c0000004200 */
[----:B------:R5:W4:Y:S02]  /*acf0*/  MUFU.EX2 R203, R2 ;  /* 0x0000000200cb7308 */ /* 0x000b240000000800 */
[-C--:B-----5:R-:W-:Y:S08]  /*ad00*/  FFMA.FTZ R2, R47, R3.reuse, -R46 ;  /* 0x000000032f027223 */ /* 0x0a0ff0000001082e */
[----:B------:R5:W4:Y:S01]  /*ad10*/  MUFU.EX2 R207, R2 ;  /* 0x0000000200cf7308 */ /* 0x000b220000000800 */
[C---:B-1----:R-:W-:Y:S05]  /*ad20*/  HMMA.16816.F32.BF16 R4, R28.reuse, R12, R4 ;  /* 0x0000000c1c04723c */ /* 0x042fea0000041804 */
[--C-:B------:R-:W-:Y:S01]  /*ad30*/  FFMA.FTZ R12, R64, R3, -R44.reuse ;  /* 0x00000003400c7223 */ /* 0x100fe2000001082c */
[----:B------:R-:W-:Y:S01]  /*ad40*/  FMUL.FTZ R13, R0, R145 ;  /* 0x00000091000d7220 */ /* 0x000fe20000410000 */
[----:B-----5:R-:W-:Y:S01]  /*ad50*/  FFMA.FTZ R2, R49, R3, -R44 ;  /* 0x0000000331027223 */ /* 0x020fe2000001082c */
[C---:B------:R-:W-:Y:S01]  /*ad60*/  HMMA.16816.F32.BF16 R8, R28.reuse, R14, R8 ;  /* 0x0000000e1c08723c */ /* 0x040fe20000041808 */
[----:B------:R1:W-:Y:S02]  /*ad70*/  MUFU.EX2 R217, R12 ;  /* 0x0000000c00d97308 */ /* 0x0003e40000000800 */
[C---:B------:R-:W-:Y:S01]  /*ad80*/  FMUL.FTZ R14, R20.reuse, R146 ;  /* 0x00000092140e7220 */ /* 0x040fe20000410000 */
[C---:B------:R-:W-:Y:S01]  /*ad90*/  FMUL.FTZ R15, R20.reuse, R147 ;  /* 0x00000093140f7220 */ /* 0x040fe20000410000 */
[----:B------:R-:W-:Y:S06]  /*ada0*/  FFMA.FTZ R20, R20, R229, R156 ;  /* 0x000000e514147223 */ /* 0x000fec000001009c */
[----:B------:R5:W-:Y:S01]  /*adb0*/  MUFU.EX2 R214, R2 ;  /* 0x0000000200d67308 */ /* 0x000be20000000800 */
[----:B------:R-:W-:Y:S01]  /*adc0*/  FADD.FTZ R20, R157, R20 ;  /* 0x000000149d147221 */ /* 0x000fe20000010000 */
[-C--:B-1----:R-:W-:Y:S08]  /*add0*/  FFMA.FTZ R12, R65, R3.reuse, -R44 ;  /* 0x00000003410c7223 */ /* 0x082ff0000001082c */
[----:B------:R1:W-:Y:S01]  /*ade0*/  MUFU.EX2 R213, R12 ;  /* 0x0000000c00d57308 */ /* 0x0003e20000000800 */
[-C--:B-----5:R-:W-:Y:S09]  /*adf0*/  FFMA.FTZ R2, R50, R3.reuse, -R46 ;  /* 0x0000000332027223 */ /* 0x0a0ff2000001082e */
[----:B------:R5:W4:Y:S01]  /*ae00*/  MUFU.EX2 R209, R2 ;  /* 0x0000000200d17308 */ /* 0x000b220000000800 */
[C---:B-1----:R-:W-:Y:S01]  /*ae10*/  FMUL.FTZ R12, R0.reuse, R144 ;  /* 0x00000090000c7220 */ /* 0x042fe20000410000 */
[----:B------:R-:W-:Y:S08]  /*ae20*/  FFMA.FTZ R0, R0, R228, R159 ;  /* 0x000000e400007223 */ /* 0x000ff0000001009f */
[----:B------:R1:W-:Y:S01]  /*ae30*/  MUFU.EX2 R144, R27 ;  /* 0x0000001b00907308 */ /* 0x0003e20000000800 */
[----:B------:R-:W-:Y:S01]  /*ae40*/  FADD.FTZ R45, R176, R0 ;  /* 0x00000000b02d7221 */ /* 0x000fe20000010000 */
[----:B------:R-:W-:Y:S01]  /*ae50*/  FADD.FTZ R0, R158, R20 ;  /* 0x000000149e007221 */ /* 0x000fe20000010000 */
[-CC-:B------:R-:W-:Y:S01]  /*ae60*/  FFMA.FTZ R20, R106, R3.reuse, -R46.reuse ;  /* 0x000000036a147223 */ /* 0x180fe2000001082e */
[-C--:B-----5:R-:W-:Y:S02]  /*ae70*/  FFMA.FTZ R2, R51, R3.reuse, -R46 ;  /* 0x0000000333027223 */ /* 0x0a0fe4000001082e */
[----:B------:R-:W-:Y:S04]  /*ae80*/  FADD.FTZ R0, R174, R0 ;  /* 0x00000000ae007221 */ /* 0x000fe80000010000 */
[----:B------:R-:W-:Y:S01]  /*ae90*/  MUFU.EX2 R67, R20 ;  /* 0x0000001400437308 */ /* 0x000fe20000000800 */
[----:B------:R-:W-:Y:S04]  /*aea0*/  FADD.FTZ R0, R171, R0 ;  /* 0x00000000ab007221 */ /* 0x000fe80000010000 */
[----:B------:R-:W-:Y:S05]  /*aeb0*/  FADD.FTZ R0, R163, R0 ;  /* 0x00000000a3007221 */ /* 0x000fea0000010000 */
[----:B------:R5:W4:Y:S01]  /*aec0*/  MUFU.EX2 R210, R2 ;  /* 0x0000000200d27308 */ /* 0x000b220000000800 */
[-C--:B-1----:R-:W-:Y:S01]  /*aed0*/  FFMA.FTZ R27, R69, R3.reuse, -R44 ;  /* 0x00000003451b7223 */ /* 0x082fe2000001082c */
[----:B------:R-:W-:Y:S04]  /*aee0*/  FADD.FTZ R0, R160, R0 ;  /* 0x00000000a0007221 */ /* 0x000fe80000010000 */
[----:B------:R-:W-:Y:S04]  /*aef0*/  FADD.FTZ R0, R155, R0 ;  /* 0x000000009b007221 */ /* 0x000fe80000010000 */
[----:B------:R1:W-:Y:S01]  /*af00*/  MUFU.EX2 R142, R27 ;  /* 0x0000001b008e7308 */ /* 0x0003e20000000800 */
[----:B---3--:R-:W-:Y:S04]  /*af10*/  FADD.FTZ R0, R152, R0 ;  /* 0x0000000098007221 */ /* 0x008fe80000010000 */
[----:B--2---:R-:W-:Y:S01]  /*af20*/  FADD.FTZ R0, R153, R0 ;  /* 0x0000000099007221 */ /* 0x004fe20000010000 */
[-C--:B-----5:R-:W-:Y:S03]  /*af30*/  FFMA.FTZ R2, R54, R3.reuse, -R46 ;  /* 0x0000000336027223 */ /* 0x0a0fe6000001082e */
[----:B------:R-:W-:Y:S01]  /*af40*/  FADD.FTZ R0, R178, R0 ;  /* 0x00000000b2007221 */ /* 0x000fe20000010000 */
[----:B------:R2:W3:Y:S03]  /*af50*/  MUFU.EX2 R54, R2 ;  /* 0x0000000200367308 */ /* 0x0004e60000000800 */
[----:B------:R-:W-:Y:S01]  /*af60*/  FADD.FTZ R0, R179, R0 ;  /* 0x00000000b3007221 */ /* 0x000fe20000010000 */
[-C--:B-1----:R-:W-:Y:S03]  /*af70*/  FFMA.FTZ R27, R70, R3.reuse, -R46 ;  /* 0x00000003461b7223 */ /* 0x082fe6000001082e */
[----:B------:R-:W-:Y:S03]  /*af80*/  FADD.FTZ R0, R180, R0 ;  /* 0x00000000b4007221 */ /* 0x000fe60000010000 */
[----:B------:R1:W-:Y:S01]  /*af90*/  MUFU.EX2 R141, R27 ;  /* 0x0000001b008d7308 */ /* 0x0003e20000000800 */
[----:B----4-:R-:W-:Y:S04]  /*afa0*/  FADD.FTZ R0, R191, R0 ;  /* 0x00000000bf007221 */ /* 0x010fe80000010000 */
[----:B------:R-:W-:Y:S01]  /*afb0*/  FADD.FTZ R0, R193, R0 ;  /* 0x00000000c1007221 */ /* 0x000fe20000010000 */
[-C--:B--2---:R-:W-:Y:S03]  /*afc0*/  FFMA.FTZ R2, R55, R3.reuse, -R46 ;  /* 0x0000000337027223 */ /* 0x084fe6000001082e */
[----:B------:R-:W-:Y:S01]  /*afd0*/  FADD.FTZ R0, R194, R0 ;  /* 0x00000000c2007221 */ /* 0x000fe20000010000 */
[----:B------:R2:W4:Y:S03]  /*afe0*/  MUFU.EX2 R55, R2 ;  /* 0x0000000200377308 */ /* 0x0005260000000800 */
[----:B------:R-:W-:Y:S01]  /*aff0*/  FADD.FTZ R0, R197, R0 ;  /* 0x00000000c5007221 */ /* 0x000fe20000010000 */
[-C--:B-1----:R-:W-:Y:S03]  /*b000*/  FFMA.FTZ R27, R71, R3.reuse, -R46 ;  /* 0x00000003471b7223 */ /* 0x082fe6000001082e */
[----:B------:R-:W-:Y:S03]  /*b010*/  FADD.FTZ R0, R199, R0 ;  /* 0x00000000c7007221 */ /* 0x000fe60000010000 */
[----:B------:R1:W5:Y:S01]  /*b020*/  MUFU.EX2 R52, R27 ;  /* 0x0000001b00347308 */ /* 0x0003620000000800 */
[----:B------:R-:W-:Y:S04]  /*b030*/  FADD.FTZ R0, R201, R0 ;  /* 0x00000000c9007221 */ /* 0x000fe80000010000 */
[----:B------:R-:W-:Y:S01]  /*b040*/  FADD.FTZ R0, R202, R0 ;  /* 0x00000000ca007221 */ /* 0x000fe20000010000 */
[-C--:B--2---:R-:W-:Y:S03]  /*b050*/  FFMA.FTZ R2, R56, R3.reuse, -R44 ;  /* 0x0000000338027223 */ /* 0x084fe6000001082c */
[----:B------:R-:W-:Y:S01]  /*b060*/  FADD.FTZ R0, R203, R0 ;  /* 0x00000000cb007221 */ /* 0x000fe20000010000 */
[----:B------:R2:W-:Y:S03]  /*b070*/  MUFU.EX2 R222, R2 ;  /* 0x0000000200de7308 */ /* 0x0005e60000000800 */
[----:B------:R-:W-:Y:S01]  /*b080*/  FADD.FTZ R0, R207, R0 ;  /* 0x00000000cf007221 */ /* 0x000fe20000010000 */
[-C--:B-1----:R-:W-:Y:S03]  /*b090*/  FFMA.FTZ R27, R72, R3.reuse, -R44 ;  /* 0x00000003481b7223 */ /* 0x082fe6000001082c */
[----:B------:R-:W-:Y:S03]  /*b0a0*/  FADD.FTZ R0, R209, R0 ;  /* 0x00000000d1007221 */ /* 0x000fe60000010000 */
[----:B------:R1:W-:Y:S01]  /*b0b0*/  MUFU.EX2 R140, R27 ;  /* 0x0000001b008c7308 */ /* 0x0003e20000000800 */
[----:B------:R-:W-:Y:S04]  /*b0c0*/  FADD.FTZ R0, R210, R0 ;  /* 0x00000000d2007221 */ /* 0x000fe80000010000 */
[----:B---3--:R-:W-:Y:S01]  /*b0d0*/  FADD.FTZ R0, R54, R0 ;  /* 0x0000000036007221 */ /* 0x008fe20000010000 */
[-C--:B--2---:R-:W-:Y:S03]  /*b0e0*/  FFMA.FTZ R2, R57, R3.reuse, -R44 ;  /* 0x0000000339027223 */ /* 0x084fe6000001082c */
[----:B----4-:R-:W-:Y:S01]  /*b0f0*/  FADD.FTZ R0, R55, R0 ;  /* 0x0000000037007221 */ /* 0x010fe20000010000 */
[----:B------:R2:W-:Y:S03]  /*b100*/  MUFU.EX2 R223, R2 ;  /* 0x0000000200df7308 */ /* 0x0005e60000000800 */
[----:B------:R-:W-:Y:S01]  /*b110*/  FADD.FTZ R0, R219, R0 ;  /* 0x00000000db007221 */ /* 0x000fe20000010000 */
[-C--:B-1----:R-:W-:Y:S03]  /*b120*/  FFMA.FTZ R27, R73, R3.reuse, -R44 ;  /* 0x00000003491b7223 */ /* 0x082fe6000001082c */
[----:B------:R-:W-:Y:S03]  /*b130*/  FADD.FTZ R0, R220, R0 ;  /* 0x00000000dc007221 */ /* 0x000fe60000010000 */
[----:B------:R1:W-:Y:S01]  /*b140*/  MUFU.EX2 R139, R27 ;  /* 0x0000001b008b7308 */ /* 0x0003e20000000800 */
[----:B------:R-:W-:Y:S04]  /*b150*/  FADD.FTZ R0, R216, R0 ;  /* 0x00000000d8007221 */ /* 0x000fe80000010000 */
[----:B------:R-:W-:Y:S01]  /*b160*/  FADD.FTZ R0, R215, R0 ;  /* 0x00000000d7007221 */ /* 0x000fe20000010000 */
[----:B--2---:R-:W-:Y:S03]  /*b170*/  MOV R2, R234 ;  /* 0x000000ea00027202 */ /* 0x004fe60000000f00 */
[----:B------:R-:W-:Y:S01]  /*b180*/  FADD.FTZ R0, R143, R0 ;  /* 0x000000008f007221 */ /* 0x000fe20000010000 */
[----:B------:R-:W-:Y:S02]  /*b190*/  @P0 IADD3 R2, PT, PT, R235, -0x20, RZ ;  /* 0xffffffe0eb020810 */ /* 0x000fe40007ffe0ff */
[----:B------:R-:W-:Y:S01]  /*b1a0*/  ISETP.NE.AND P0, PT, R227, -0x1, PT ;  /* 0xffffffffe300780c */ /* 0x000fe20003f05270 */
[----:B------:R-:W-:Y:S02]  /*b1b0*/  FADD.FTZ R0, R53, R0 ;  /* 0x0000000035007221 */ /* 0x000fe40000010000 */
[----:B------:R-:W2:Y:S01]  /*b1c0*/  LDSM.16.MT88.4 R32, [R2] ;  /* 0x000000000220783b */ /* 0x000ea20000004200 */
[-C--:B-1----:R-:W-:Y:S01]  /*b1d0*/  FFMA.FTZ R27, R74, R3.reuse, -R46 ;  /* 0x000000034a1b7223 */ /* 0x082fe2000001082e */
[----:B------:R-:W-:Y:S03]  /*b1e0*/  FADD.FTZ R0, R141, R0 ;  /* 0x000000008d007221 */ /* 0x000fe60000010000 */
[----:B------:R1:W3:Y:S01]  /*b1f0*/  MUFU.EX2 R51, R27 ;  /* 0x0000001b00337308 */ /* 0x0002e20000000800 */
[----:B-----5:R-:W-:Y:S02]  /*b200*/  FADD.FTZ R0, R52, R0 ;  /* 0x0000000034007221 */ /* 0x020fe40000010000 */
[----:B------:R-:W4:Y:S01]  /*b210*/  LDSM.16.MT88.4 R40, [R2+0x400] ;  /* 0x000400000228783b */ /* 0x000f220000004200 */
[-C--:B-1----:R-:W-:Y:S01]  /*b220*/  FFMA.FTZ R27, R75, R3.reuse, -R46 ;  /* 0x000000034b1b7223 */ /* 0x082fe2000001082e */
[----:B---3--:R-:W-:Y:S05]  /*b230*/  FADD.FTZ R0, R51, R0 ;  /* 0x0000000033007221 */ /* 0x008fea0000010000 */
[----:B------:R1:W3:Y:S01]  /*b240*/  MUFU.EX2 R137, R27 ;  /* 0x0000001b00897308 */ /* 0x0002e20000000800 */
[C---:B--2---:R-:W-:Y:S03]  /*b250*/  HMMA.16816.F32.BF16 R12, R28.reuse, R32, R12 ;  /* 0x000000201c0c723c */ /* 0x044fe6000004180c */
[----:B-1----:R-:W-:Y:S01]  /*b260*/  FFMA.FTZ R27, R76, R3, -R44 ;  /* 0x000000034c1b7223 */ /* 0x002fe2000001082c */
[----:B---3--:R-:W-:Y:S05]  /*b270*/  FADD.FTZ R0, R137, R0 ;  /* 0x0000000089007221 */ /* 0x008fea0000010000 */
[----:B------:R1:W-:Y:S01]  /*b280*/  MUFU.EX2 R138, R27 ;  /* 0x0000001b008a7308 */ /* 0x0003e20000000800 */
[----:B------:R-:W-:Y:S01]  /*b290*/  HMMA.16816.F32.BF16 R16, R28, R34, R16 ;  /* 0x000000221c10723c */ /* 0x000fe20000041810 */
[----:B------:R-:W2:Y:S02]  /*b2a0*/  LDSM.16.MT88.4 R32, [R165+0x5800] ;  /* 0x00580000a520783b */ /* 0x000ea40000004200 */
[----:B------:R-:W-:Y:S02]  /*b2b0*/  F2FP.BF16.F32.PACK_AB R28, R172, R173 ;  /* 0x000000adac1c723e */ /* 0x000fe400000010ff */
[----:B------:R-:W-:Y:S02]  /*b2c0*/  F2FP.BF16.F32.PACK_AB R29, R163, R171 ;  /* 0x000000aba31d723e */ /* 0x000fe400000010ff */
[----:B------:R-:W-:Y:S02]  /*b2d0*/  F2FP.BF16.F32.PACK_AB R30, R161, R162 ;  /* 0x000000a2a11e723e */ /* 0x000fe400000010ff */
[----:B------:R-:W-:Y:S07]  /*b2e0*/  F2FP.BF16.F32.PACK_AB R31, R155, R160 ;  /* 0x000000a09b1f723e */ /* 0x000fee00000010ff */
[C---:B------:R-:W-:Y:S03]  /*b2f0*/  HMMA.16816.F32.BF16 R4, R28.reuse, R36, R4 ;  /* 0x000000241c04723c */ /* 0x040fe60000041804 */
[-C--:B-1----:R-:W-:Y:S04]  /*b300*/  FFMA.FTZ R27, R77, R3.reuse, -R44 ;  /* 0x000000034d1b7223 */ /* 0x082fe8000001082c */
[----:B------:R1:W-:Y:S01]  /*b310*/  MUFU.EX2 R136, R27 ;  /* 0x0000001b00887308 */ /* 0x0003e20000000800 */
[C---:B------:R-:W-:Y:S01]  /*b320*/  HMMA.16816.F32.BF16 R8, R28.reuse, R38, R8 ;  /* 0x000000261c08723c */ /* 0x040fe20000041808 */
[----:B------:R-:W3:Y:S07]  /*b330*/  LDSM.16.MT88.4 R36, [R2+0x800] ;  /* 0x000800000224783b */ /* 0x000eee0000004200 */
[C---:B----4-:R-:W-:Y:S08]  /*b340*/  HMMA.16816.F32.BF16 R12, R28.reuse, R40, R12 ;  /* 0x000000281c0c723c */ /* 0x050ff0000004180c */
[----:B------:R-:W-:Y:S01]  /*b350*/  HMMA.16816.F32.BF16 R16, R28, R42, R16 ;  /* 0x0000002a1c10723c */ /* 0x000fe20000041810 */
[----:B------:R-:W4:Y:S02]  /*b360*/  LDSM.16.MT88.4 R40, [R165+0x5c00] ;  /* 0x005c0000a528783b */ /* 0x000f240000004200 */
[--C-:B-1----:R-:W-:Y:S01]  /*b370*/  FFMA.FTZ R27, R78, R3, -R46.reuse ;  /* 0x000000034e1b7223 */ /* 0x102fe2000001082e */
[----:B------:R-:W-:Y:S02]  /*b380*/  F2FP.BF16.F32.PACK_AB R28, R181, R154 ;  /* 0x0000009ab51c723e */ /* 0x000fe400000010ff */
[----:B------:R-:W-:Y:S01]  /*b390*/  F2FP.BF16.F32.PACK_AB R29, R153, R152 ;  /* 0x00000098991d723e */ /* 0x000fe200000010ff */
[----:B------:R1:W5:Y:S01]  /*b3a0*/  MUFU.EX2 R132, R27 ;  /* 0x0000001b00847308 */ /* 0x0003620000000800 */
[----:B------:R-:W-:Y:S02]  /*b3b0*/  F2FP.BF16.F32.PACK_AB R30, R190, R189 ;  /* 0x000000bdbe1e723e */ /* 0x000fe400000010ff */
[----:B------:R-:W-:Y:S07]  /*b3c0*/  F2FP.BF16.F32.PACK_AB R31, R179, R178 ;  /* 0x000000b2b31f723e */ /* 0x000fee00000010ff */
[C---:B--2---:R-:W-:Y:S03]  /*b3d0*/  HMMA.16816.F32.BF16 R4, R28.reuse, R32, R4 ;  /* 0x000000201c04723c */ /* 0x044fe60000041804 */
[-C--:B-1----:R-:W-:Y:S05]  /*b3e0*/  FFMA.FTZ R27, R79, R3.reuse, -R46 ;  /* 0x000000034f1b7223 */ /* 0x082fea000001082e */
[C---:B------:R-:W-:Y:S01]  /*b3f0*/  HMMA.16816.F32.BF16 R8, R28.reuse, R34, R8 ;  /* 0x000000221c08723c */ /* 0x040fe20000041808 */
[----:B------:R-:W1:Y:S01]  /*b400*/  LDSM.16.MT88.4 R32, [R2+0xc00] ;  /* 0x000c00000220783b */ /* 0x000e620000004200 */
[----:B------:R2:W4:Y:S01]  /*b410*/  MUFU.EX2 R50, R27 ;  /* 0x0000001b00327308 */ /* 0x0005220000000800 */
[----:B-----5:R-:W-:Y:S05]  /*b420*/  FADD.FTZ R0, R132, R0 ;  /* 0x0000000084007221 */ /* 0x020fea0000010000 */
[C---:B---3--:R-:W-:Y:S08]  /*b430*/  HMMA.16816.F32.BF16 R12, R28.reuse, R36, R12 ;  /* 0x000000241c0c723c */ /* 0x048ff0000004180c */
[----:B------:R-:W-:Y:S01]  /*b440*/  HMMA.16816.F32.BF16 R16, R28, R38, R16 ;  /* 0x000000261c10723c */ /* 0x000fe20000041810 */
[----:B------:R-:W3:Y:S02]  /*b450*/  LDSM.16.MT88.4 R36, [R165+0x6000] ;  /* 0x00600000a524783b */ /* 0x000ee40000004200 */
[----:B------:R-:W-:Y:S01]  /*b460*/  F2FP.BF16.F32.PACK_AB R28, R195, R192 ;  /* 0x000000c0c31c723e */ /* 0x000fe200000010ff */
[----:B--2---:R-:W-:Y:S01]  /*b470*/  FFMA.FTZ R27, R80, R3, -R44 ;  /* 0x00000003501b7223 */ /* 0x004fe2000001082c */
[----:B------:R-:W-:Y:S01]  /*b480*/  F2FP.BF16.F32.PACK_AB R29, R191, R180 ;  /* 0x000000b4bf1d723e */ /* 0x000fe200000010ff */
[----:B----4-:R-:W-:Y:S01]  /*b490*/  FADD.FTZ R0, R50, R0 ;  /* 0x0000000032007221 */ /* 0x010fe20000010000 */
[----:B------:R-:W-:Y:S01]  /*b4a0*/  F2FP.BF16.F32.PACK_AB R30, R198, R196 ;  /* 0x000000c4c61e723e */ /* 0x000fe200000010ff */
[----:B------:R2:W-:Y:S01]  /*b4b0*/  MUFU.EX2 R133, R27 ;  /* 0x0000001b00857308 */ /* 0x0005e20000000800 */
[----:B------:R-:W-:Y:S07]  /*b4c0*/  F2FP.BF16.F32.PACK_AB R31, R194, R193 ;  /* 0x000000c1c21f723e */ /* 0x000fee00000010ff */
[C---:B------:R-:W-:Y:S08]  /*b4d0*/  HMMA.16816.F32.BF16 R4, R28.reuse, R40, R4 ;  /* 0x000000281c04723c */ /* 0x040ff00000041804 */
[C---:B------:R-:W-:Y:S01]  /*b4e0*/  HMMA.16816.F32.BF16 R8, R28.reuse, R42, R8 ;  /* 0x0000002a1c08723c */ /* 0x040fe20000041808 */
[----:B------:R-:W4:Y:S02]  /*b4f0*/  LDSM.16.MT88.4 R40, [R2+0x1000] ;  /* 0x001000000228783b */ /* 0x000f240000004200 */
[----:B--2---:R-:W-:Y:S04]  /*b500*/  FFMA.FTZ R27, R81, R3, -R44 ;  /* 0x00000003511b7223 */ /* 0x004fe8000001082c */
[----:B------:R2:W-:Y:S01]  /*b510*/  MUFU.EX2 R131, R27 ;  /* 0x0000001b00837308 */ /* 0x0005e20000000800 */
[C---:B-1----:R-:W-:Y:S08]  /*b520*/  HMMA.16816.F32.BF16 R12, R28.reuse, R32, R12 ;  /* 0x000000201c0c723c */ /* 0x042ff0000004180c */
[----:B------:R-:W-:Y:S01]  /*b530*/  HMMA.16816.F32.BF16 R16, R28, R34, R16 ;  /* 0x000000221c10723c */ /* 0x000fe20000041810 */
[----:B------:R-:W1:Y:S02]  /*b540*/  LDSM.16.MT88.4 R32, [R165+0x6400] ;  /* 0x00640000a520783b */ /* 0x000e640000004200 */
[----:B------:R-:W-:Y:S02]  /*b550*/  F2FP.BF16.F32.PACK_AB R28, R204, R200 ;  /* 0x000000c8cc1c723e */ /* 0x000fe400000010ff */
[----:B------:R-:W-:Y:S02]  /*b560*/  F2FP.BF16.F32.PACK_AB R29, R199, R197 ;  /* 0x000000c5c71d723e */ /* 0x000fe400000010ff */
[----:B------:R-:W-:Y:S01]  /*b570*/  F2FP.BF16.F32.PACK_AB R30, R206, R205 ;  /* 0x000000cdce1e723e */ /* 0x000fe200000010ff */
[--C-:B--2---:R-:W-:Y:S01]  /*b580*/  FFMA.FTZ R27, R82, R3, -R46.reuse ;  /* 0x00000003521b7223 */ /* 0x104fe2000001082e */
[----:B------:R-:W-:Y:S03]  /*b590*/  F2FP.BF16.F32.PACK_AB R31, R202, R201 ;  /* 0x000000c9ca1f723e */ /* 0x000fe600000010ff */
[----:B------:R2:W5:Y:S04]  /*b5a0*/  MUFU.EX2 R126, R27 ;  /* 0x0000001b007e7308 */ /* 0x0005680000000800 */
[C---:B---3--:R-:W-:Y:S08]  /*b5b0*/  HMMA.16816.F32.BF16 R4, R28.reuse, R36, R4 ;  /* 0x000000241c04723c */ /* 0x048ff00000041804 */
[C---:B------:R-:W-:Y:S01]  /*b5c0*/  HMMA.16816.F32.BF16 R8, R28.reuse, R38, R8 ;  /* 0x000000261c08723c */ /* 0x040fe20000041808 */
[----:B------:R-:W3:Y:S02]  /*b5d0*/  LDSM.16.MT88.4 R36, [R2+0x1400] ;  /* 0x001400000224783b */ /* 0x000ee40000004200 */
[----:B--2---:R-:W-:Y:S01]  /*b5e0*/  FFMA.FTZ R27, R83, R3, -R46 ;  /* 0x00000003531b7223 */ /* 0x004fe2000001082e */
[----:B-----5:R-:W-:Y:S04]  /*b5f0*/  FADD.FTZ R0, R126, R0 ;  /* 0x000000007e007221 */ /* 0x020fe80000010000 */
[C---:B----4-:R-:W-:Y:S01]  /*b600*/  HMMA.16816.F32.BF16 R12, R28.reuse, R40, R12 ;  /* 0x000000281c0c723c */ /* 0x050fe2000004180c */
[----:B------:R2:W4:Y:S07]  /*b610*/  MUFU.EX2 R48, R27 ;  /* 0x0000001b00307308 */ /* 0x00052e0000000800 */
[----:B------:R-:W-:Y:S01]  /*b620*/  HMMA.16816.F32.BF16 R16, R28, R42, R16 ;  /* 0x0000002a1c10723c */ /* 0x000fe20000041810 */
[----:B------:R-:W5:Y:S02]  /*b630*/  LDSM.16.MT88.4 R40, [R165+0x6800] ;  /* 0x00680000a528783b */ /* 0x000f640000004200 */
[----:B------:R-:W-:Y:S02]  /*b640*/  F2FP.BF16.F32.PACK_AB R28, R211, R208 ;  /* 0x000000d0d31c723e */ /* 0x000fe400000010ff */
[----:B------:R-:W-:Y:S02]  /*b650*/  F2FP.BF16.F32.PACK_AB R29, R207, R203 ;  /* 0x000000cbcf1d723e */ /* 0x000fe400000010ff */
[----:B------:R-:W-:Y:S02]  /*b660*/  F2FP.BF16.F32.PACK_AB R30, R214, R212 ;  /* 0x000000d4d61e723e */ /* 0x000fe400000010ff */
[----:B------:R-:W-:Y:S01]  /*b670*/  F2FP.BF16.F32.PACK_AB R31, R210, R209 ;  /* 0x000000d1d21f723e */ /* 0x000fe200000010ff */
[-C--:B--2---:R-:W-:Y:S01]  /*b680*/  FFMA.FTZ R27, R84, R3.reuse, -R44 ;  /* 0x00000003541b7223 */ /* 0x084fe2000001082c */
[----:B----4-:R-:W-:Y:S03]  /*b690*/  FADD.FTZ R0, R48, R0 ;  /* 0x0000000030007221 */ /* 0x010fe60000010000 */
[----:B------:R2:W-:Y:S02]  /*b6a0*/  MUFU.EX2 R127, R27 ;  /* 0x0000001b007f7308 */ /* 0x0005e40000000800 */
[C---:B-1----:R-:W-:Y:S08]  /*b6b0*/  HMMA.16816.F32.BF16 R4, R28.reuse, R32, R4 ;  /* 0x000000201c04723c */ /* 0x042ff00000041804 */
[C---:B------:R-:W-:Y:S01]  /*b6c0*/  HMMA.16816.F32.BF16 R8, R28.reuse, R34, R8 ;  /* 0x000000221c08723c */ /* 0x040fe20000041808 */
[----:B------:R-:W1:Y:S02]  /*b6d0*/  LDSM.16.MT88.4 R32, [R2+0x1800] ;  /* 0x001800000220783b */ /* 0x000e640000004200 */
[----:B--2---:R-:W-:Y:S05]  /*b6e0*/  FFMA.FTZ R27, R85, R3, -R44 ;  /* 0x00000003551b7223 */ /* 0x004fea000001082c */
[C---:B---3--:R-:W-:Y:S01]  /*b6f0*/  HMMA.16816.F32.BF16 R12, R28.reuse, R36, R12 ;  /* 0x000000241c0c723c */ /* 0x048fe2000004180c */
[----:B------:R2:W-:Y:S07]  /*b700*/  MUFU.EX2 R130, R27 ;  /* 0x0000001b00827308 */ /* 0x0005ee0000000800 */
[----:B------:R-:W-:Y:S01]  /*b710*/  HMMA.16816.F32.BF16 R16, R28, R38, R16 ;  /* 0x000000261c10723c */ /* 0x000fe20000041810 */
[----:B------:R-:W3:Y:S02]  /*b720*/  LDSM.16.MT88.4 R36, [R165+0x6c00] ;  /* 0x006c0000a524783b */ /* 0x000ee40000004200 */
[----:B------:R-:W-:Y:S02]  /*b730*/  F2FP.BF16.F32.PACK_AB R28, R221, R218 ;  /* 0x000000dadd1c723e */ /* 0x000fe400000010ff */
[----:B------:R-:W-:Y:S02]  /*b740*/  F2FP.BF16.F32.PACK_AB R29, R55, R54 ;  /* 0x00000036371d723e */ /* 0x000fe400000010ff */
[----:B------:R-:W-:Y:S02]  /*b750*/  F2FP.BF16.F32.PACK_AB R30, R223, R222 ;  /* 0x000000dedf1e723e */ /* 0x000fe400000010ff */
[----:B------:R-:W-:Y:S01]  /*b760*/  F2FP.BF16.F32.PACK_AB R31, R220, R219 ;  /* 0x000000dbdc1f723e */ /* 0x000fe200000010ff */
[-CC-:B--2---:R-:W-:Y:S04]  /*b770*/  FFMA.FTZ R27, R86, R3.reuse, -R46.reuse ;  /* 0x00000003561b7223 */ /* 0x184fe8000001082e */
[----:B------:R2:W4:Y:S02]  /*b780*/  MUFU.EX2 R49, R27 ;  /* 0x0000001b00317308 */ /* 0x0005240000000800 */
[C---:B-----5:R-:W-:Y:S08]  /*b790*/  HMMA.16816.F32.BF16 R4, R28.reuse, R40, R4 ;  /* 0x000000281c04723c */ /* 0x060ff00000041804 */
[C---:B------:R-:W-:Y:S01]  /*b7a0*/  HMMA.16816.F32.BF16 R8, R28.reuse, R42, R8 ;  /* 0x0000002a1c08723c */ /* 0x040fe20000041808 */
[----:B------:R-:W5:Y:S02]  /*b7b0*/  LDSM.16.MT88.4 R40, [R2+0x1c00] ;  /* 0x001c00000228783b */ /* 0x000f640000004200 */
[----:B--2---:R-:W-:Y:S05]  /*b7c0*/  FFMA.FTZ R27, R87, R3, -R46 ;  /* 0x00000003571b7223 */ /* 0x004fea000001082e */
[C---:B-1----:R-:W-:Y:S01]  /*b7d0*/  HMMA.16816.F32.BF16 R12, R28.reuse, R32, R12 ;  /* 0x000000201c0c723c */ /* 0x042fe2000004180c */
[----:B------:R1:W2:Y:S02]  /*b7e0*/  MUFU.EX2 R84, R27 ;  /* 0x0000001b00547308 */ /* 0x0002a40000000800 */
[----:B----4-:R-:W-:Y:S05]  /*b7f0*/  FADD.FTZ R0, R49, R0 ;  /* 0x0000000031007221 */ /* 0x010fea0000010000 */
[----:B------:R-:W-:Y:S01]  /*b800*/  HMMA.16816.F32.BF16 R16, R28, R34, R16 ;  /* 0x000000221c10723c */ /* 0x000fe20000041810 */
[----:B------:R-:W4:Y:S02]  /*b810*/  LDSM.16.MT88.4 R32, [R165+0x7000] ;  /* 0x00700000a520783b */ /* 0x000f240000004200 */
[----:B------:R-:W-:Y:S02]  /*b820*/  F2FP.BF16.F32.PACK_AB R31, R53, R143 ;  /* 0x0000008f351f723e */ /* 0x000fe400000010ff */
[----:B------:R-:W-:Y:S02]  /*b830*/  F2FP.BF16.F32.PACK_AB R28, R225, R224 ;  /* 0x000000e0e11c723e */ /* 0x000fe400000010ff */
[----:B------:R-:W-:Y:S02]  /*b840*/  F2FP.BF16.F32.PACK_AB R29, R215, R216 ;  /* 0x000000d8d71d723e */ /* 0x000fe400000010ff */
[----:B------:R-:W-:Y:S01]  /*b850*/  F2FP.BF16.F32.PACK_AB R30, R213, R217 ;  /* 0x000000d9d51e723e */ /* 0x000fe200000010ff */
[-C--:B-1----:R-:W-:Y:S01]  /*b860*/  FFMA.FTZ R27, R88, R3.reuse, -R44 ;  /* 0x00000003581b7223 */ /* 0x082fe2000001082c */
[----:B--2---:R-:W-:Y:S03]  /*b870*/  FADD.FTZ R0, R84, R0 ;  /* 0x0000000054007221 */ /* 0x004fe60000010000 */
[----:B------:R1:W-:Y:S02]  /*b880*/  MUFU.EX2 R85, R27 ;  /* 0x0000001b00557308 */ /* 0x0003e40000000800 */
[C---:B---3--:R-:W-:Y:S08]  /*b890*/  HMMA.16816.F32.BF16 R4, R28.reuse, R36, R4 ;  /* 0x000000241c04723c */ /* 0x048ff00000041804 */
[C---:B------:R-:W-:Y:S01]  /*b8a0*/  HMMA.16816.F32.BF16 R8, R28.reuse, R38, R8 ;  /* 0x000000261c08723c */ /* 0x040fe20000041808 */
[----:B------:R-:W2:Y:S02]  /*b8b0*/  LDSM.16.MT88.4 R36, [R2+0x2000] ;  /* 0x002000000224783b */ /* 0x000ea40000004200 */
[----:B-1----:R-:W-:Y:S05]  /*b8c0*/  FFMA.FTZ R27, R89, R3, -R44 ;  /* 0x00000003591b7223 */ /* 0x002fea000001082c */
[C---:B-----5:R-:W-:Y:S01]  /*b8d0*/  HMMA.16816.F32.BF16 R12, R28.reuse, R40, R12 ;  /* 0x000000281c0c723c */ /* 0x060fe2000004180c */
[----:B------:R1:W-:Y:S07]  /*b8e0*/  MUFU.EX2 R83, R27 ;  /* 0x0000001b00537308 */ /* 0x0003ee0000000800 */
[----:B------:R-:W-:Y:S01]  /*b8f0*/  HMMA.16816.F32.BF16 R16, R28, R42, R16 ;  /* 0x0000002a1c10723c */ /* 0x000fe20000041810 */
[----:B------:R-:W3:Y:S02]  /*b900*/  LDSM.16.MT88.4 R40, [R165+0x7400] ;  /* 0x00740000a528783b */ /* 0x000ee40000004200 */
[----:B------:R-:W-:Y:S02]  /*b910*/  F2FP.BF16.F32.PACK_AB R28, R142, R144 ;  /* 0x000000908e1c723e */ /* 0x000fe400000010ff */
[----:B------:R-:W-:Y:S02]  /*b920*/  F2FP.BF16.F32.PACK_AB R29, R52, R141 ;  /* 0x0000008d341d723e */ /* 0x000fe400000010ff */
[----:B------:R-:W-:Y:S02]  /*b930*/  F2FP.BF16.F32.PACK_AB R30, R139, R140 ;  /* 0x0000008c8b1e723e */ /* 0x000fe400000010ff */
[----:B------:R-:W-:Y:S01]  /*b940*/  F2FP.BF16.F32.PACK_AB R31, R137, R51 ;  /* 0x00000033891f723e */ /* 0x000fe200000010ff */
[-CC-:B-1----:R-:W-:Y:S04]  /*b950*/  FFMA.FTZ R27, R90, R3.reuse, -R46.reuse ;  /* 0x000000035a1b7223 */ /* 0x182fe8000001082e */
[----:B------:R1:W5:Y:S02]  /*b960*/  MUFU.EX2 R47, R27 ;  /* 0x0000001b002f7308 */ /* 0x0003640000000800 */
[C---:B----4-:R-:W-:Y:S08]  /*b970*/  HMMA.16816.F32.BF16 R4, R28.reuse, R32, R4 ;  /* 0x000000201c04723c */ /* 0x050ff00000041804 */
[C---:B------:R-:W-:Y:S01]  /*b980*/  HMMA.16816.F32.BF16 R8, R28.reuse, R34, R8 ;  /* 0x000000221c08723c */ /* 0x040fe20000041808 */
[----:B------:R-:W4:Y:S02]  /*b990*/  LDSM.16.MT88.4 R32, [R2+0x2400] ;  /* 0x002400000220783b */ /* 0x000f240000004200 */
[----:B-1----:R-:W-:Y:S05]  /*b9a0*/  FFMA.FTZ R27, R91, R3, -R46 ;  /* 0x000000035b1b7223 */ /* 0x002fea000001082e */
[C---:B--2---:R-:W-:Y:S01]  /*b9b0*/  HMMA.16816.F32.BF16 R12, R28.reuse, R36, R12 ;  /* 0x000000241c0c723c */ /* 0x044fe2000004180c */
[----:B------:R1:W2:Y:S02]  /*b9c0*/  MUFU.EX2 R80, R27 ;  /* 0x0000001b00507308 */ /* 0x0002a40000000800 */
[----:B-----5:R-:W-:Y:S05]  /*b9d0*/  FADD.FTZ R0, R47, R0 ;  /* 0x000000002f007221 */ /* 0x020fea0000010000 */
[----:B------:R-:W-:Y:S01]  /*b9e0*/  HMMA.16816.F32.BF16 R16, R28, R38, R16 ;  /* 0x000000261c10723c */ /* 0x000fe20000041810 */
[----:B------:R-:W5:Y:S02]  /*b9f0*/  LDSM.16.MT88.4 R36, [R165+0x7800] ;  /* 0x00780000a524783b */ /* 0x000f640000004200 */
[----:B------:R-:W-:Y:S02]  /*ba00*/  F2FP.BF16.F32.PACK_AB R28, R136, R138 ;  /* 0x0000008a881c723e */ /* 0x000fe400000010ff */
[----:B------:R-:W-:Y:S02]  /*ba10*/  F2FP.BF16.F32.PACK_AB R29, R50, R132 ;  /* 0x00000084321d723e */ /* 0x000fe400000010ff */
[----:B------:R-:W-:Y:S02]  /*ba20*/  F2FP.BF16.F32.PACK_AB R30, R131, R133 ;  /* 0x00000085831e723e */ /* 0x000fe400000010ff */
[----:B------:R-:W-:Y:S02]  /*ba30*/  F2FP.BF16.F32.PACK_AB R31, R48, R126 ;  /* 0x0000007e301f723e */ /* 0x000fe400000010ff */
[----:B------:R-:W-:Y:S01]  /*ba40*/  MOV R132, R21 ;  /* 0x0000001500847202 */ /* 0x000fe20000000f00 */
[-C--:B-1----:R-:W-:Y:S01]  /*ba50*/  FFMA.FTZ R27, R92, R3.reuse, -R44 ;  /* 0x000000035c1b7223 */ /* 0x082fe2000001082c */
[----:B--2---:R-:W-:Y:S03]  /*ba60*/  FADD.FTZ R0, R80, R0 ;  /* 0x0000000050007221 */ /* 0x004fe60000010000 */
[----:B------:R1:W-:Y:S01]  /*ba70*/  MUFU.EX2 R82, R27 ;  /* 0x0000001b00527308 */ /* 0x0003e20000000800 */
[C---:B---3--:R-:W-:Y:S08]  /*ba80*/  HMMA.16816.F32.BF16 R4, R28.reuse, R40, R4 ;  /* 0x000000281c04723c */ /* 0x048ff00000041804 */
[C---:B------:R-:W-:Y:S01]  /*ba90*/  HMMA.16816.F32.BF16 R8, R28.reuse, R42, R8 ;  /* 0x0000002a1c08723c */ /* 0x040fe20000041808 */
[----:B------:R-:W2:Y:S02]  /*baa0*/  LDSM.16.MT88.4 R40, [R2+0x2800] ;  /* 0x002800000228783b */ /* 0x000ea40000004200 */
[----:B-1----:R-:W-:Y:S05]  /*bab0*/  FFMA.FTZ R27, R93, R3, -R44 ;  /* 0x000000035d1b7223 */ /* 0x002fea000001082c */
[C---:B----4-:R-:W-:Y:S01]  /*bac0*/  HMMA.16816.F32.BF16 R12, R28.reuse, R32, R12 ;  /* 0x000000201c0c723c */ /* 0x050fe2000004180c */
[----:B------:R1:W-:Y:S07]  /*bad0*/  MUFU.EX2 R81, R27 ;  /* 0x0000001b00517308 */ /* 0x0003ee0000000800 */
[----:B------:R-:W-:Y:S01]  /*bae0*/  HMMA.16816.F32.BF16 R16, R28, R34, R16 ;  /* 0x000000221c10723c */ /* 0x000fe20000041810 */
[----:B------:R-:W3:Y:S02]  /*baf0*/  LDSM.16.MT88.4 R32, [R165+0x7c00] ;  /* 0x007c0000a520783b */ /* 0x000ee40000004200 */
[----:B------:R-:W-:Y:S02]  /*bb00*/  F2FP.BF16.F32.PACK_AB R28, R130, R127 ;  /* 0x0000007f821c723e */ /* 0x000fe400000010ff */
[----:B------:R-:W-:Y:S02]  /*bb10*/  F2FP.BF16.F32.PACK_AB R29, R84, R49 ;  /* 0x00000031541d723e */ /* 0x000fe400000010ff */
[----:B------:R-:W-:Y:S02]  /*bb20*/  F2FP.BF16.F32.PACK_AB R30, R83, R85 ;  /* 0x00000055531e723e */ /* 0x000fe400000010ff */
[----:B------:R-:W-:Y:S02]  /*bb30*/  F2FP.BF16.F32.PACK_AB R31, R80, R47 ;  /* 0x0000002f501f723e */ /* 0x000fe400000010ff */
[----:B------:R4:W-:Y:S01]  /*bb40*/  MUFU.EX2 R47, R23 ;  /* 0x00000017002f7308 */ /* 0x0009e20000000800 */
[-C--:B-1----:R-:W-:Y:S04]  /*bb50*/  FFMA.FTZ R27, R94, R3.reuse, -R46 ;  /* 0x000000035e1b7223 */ /* 0x082fe8000001082e */
[C---:B-----5:R-:W-:Y:S05]  /*bb60*/  HMMA.16816.F32.BF16 R4, R28.reuse, R36, R4 ;  /* 0x000000241c04723c */ /* 0x060fea0000041804 */
[----:B------:R1:W5:Y:S03]  /*bb70*/  MUFU.EX2 R76, R27 ;  /* 0x0000001b004c7308 */ /* 0x0003660000000800 */
[C---:B------:R-:W-:Y:S01]  /*bb80*/  HMMA.16816.F32.BF16 R8, R28.reuse, R38, R8 ;  /* 0x000000261c08723c */ /* 0x040fe20000041808 */
[----:B------:R-:W3:Y:S02]  /*bb90*/  LDSM.16.MT88.4 R36, [R2+0x2c00] ;  /* 0x002c00000224783b */ /* 0x000ee40000004200 */
[-C--:B----4-:R-:W-:Y:S05]  /*bba0*/  FFMA.FTZ R23, R128, R3.reuse, -R44 ;  /* 0x0000000380177223 */ /* 0x090fea000001082c */
[C---:B--2---:R-:W-:Y:S03]  /*bbb0*/  HMMA.16816.F32.BF16 R12, R28.reuse, R40, R12 ;  /* 0x000000281c0c723c */ /* 0x044fe6000004180c */
[-C--:B-1----:R-:W-:Y:S01]  /*bbc0*/  FFMA.FTZ R27, R95, R3.reuse, -R46 ;  /* 0x000000035f1b7223 */ /* 0x082fe2000001082e */
[----:B-----5:R-:W-:Y:S03]  /*bbd0*/  FADD.FTZ R0, R76, R0 ;  /* 0x000000004c007221 */ /* 0x020fe60000010000 */
[----:B------:R1:W2:Y:S01]  /*bbe0*/  MUFU.EX2 R77, R27 ;  /* 0x0000001b004d7308 */ /* 0x0002a20000000800 */
[----:B------:R-:W-:Y:S01]  /*bbf0*/  HMMA.16816.F32.BF16 R16, R28, R42, R16 ;  /* 0x0000002a1c10723c */ /* 0x000fe20000041810 */
[----:B------:R-:W4:Y:S02]  /*bc00*/  LDSM.16.MT88.4 R40, [R165+0x8000] ;  /* 0x00800000a528783b */ /* 0x000f240000004200 */
[----:B------:R-:W-:Y:S01]  /*bc10*/  F2FP.BF16.F32.PACK_AB R28, R81, R82 ;  /* 0x00000052511c723e */ /* 0x000fe200000010ff */
[-C--:B-1----:R-:W-:Y:S01]  /*bc20*/  FFMA.FTZ R27, R96, R3.reuse, -R44 ;  /* 0x00000003601b7223 */ /* 0x082fe2000001082c */
[C---:B--2---:R-:W-:Y:S01]  /*bc30*/  F2FP.BF16.F32.PACK_AB R29, R77.reuse, R76 ;  /* 0x0000004c4d1d723e */ /* 0x044fe200000010ff */
[----:B------:R-:W-:Y:S03]  /*bc40*/  FADD.FTZ R0, R77, R0 ;  /* 0x000000004d007221 */ /* 0x000fe60000010000 */
[----:B------:R1:W-:Y:S02]  /*bc50*/  MUFU.EX2 R78, R27 ;  /* 0x0000001b004e7308 */ /* 0x0003e40000000800 */
[-C--:B-1----:R-:W-:Y:S08]  /*bc60*/  FFMA.FTZ R27, R97, R3.reuse, -R44 ;  /* 0x00000003611b7223 */ /* 0x082ff0000001082c */
[----:B------:R1:W2:Y:S02]  /*bc70*/  MUFU.EX2 R79, R27 ;  /* 0x0000001b004f7308 */ /* 0x0002a40000000800 */
[-CC-:B-1----:R-:W-:Y:S01]  /*bc80*/  FFMA.FTZ R27, R98, R3.reuse, -R46.reuse ;  /* 0x00000003621b7223 */ /* 0x182fe2000001082e */
[----:B--2---:R-:W-:Y:S07]  /*bc90*/  F2FP.BF16.F32.PACK_AB R30, R79, R78 ;  /* 0x0000004e4f1e723e */ /* 0x004fee00000010ff */
[----:B------:R1:W2:Y:S02]  /*bca0*/  MUFU.EX2 R73, R27 ;  /* 0x0000001b00497308 */ /* 0x0002a40000000800 */
[-C--:B-1----:R-:W-:Y:S01]  /*bcb0*/  FFMA.FTZ R27, R99, R3.reuse, -R46 ;  /* 0x00000003631b7223 */ /* 0x082fe2000001082e */
[----:B--2---:R-:W-:Y:S07]  /*bcc0*/  FADD.FTZ R0, R73, R0 ;  /* 0x0000000049007221 */ /* 0x004fee0000010000 */
[----:B------:R1:W2:Y:S02]  /*bcd0*/  MUFU.EX2 R72, R27 ;  /* 0x0000001b00487308 */ /* 0x0002a40000000800 */
[--C-:B-1----:R-:W-:Y:S01]  /*bce0*/  FFMA.FTZ R27, R100, R3, -R44.reuse ;  /* 0x00000003641b7223 */ /* 0x102fe2000001082c */
[----:B--2---:R-:W-:Y:S07]  /*bcf0*/  F2FP.BF16.F32.PACK_AB R31, R72, R73 ;  /* 0x00000049481f723e */ /* 0x004fee00000010ff */
[----:B------:R1:W-:Y:S01]  /*bd00*/  MUFU.EX2 R75, R27 ;  /* 0x0000001b004b7308 */ /* 0x0003e20000000800 */
[C---:B---3--:R-:W-:Y:S08]  /*bd10*/  HMMA.16816.F32.BF16 R4, R28.reuse, R32, R4 ;  /* 0x000000201c04723c */ /* 0x048ff00000041804 */
[C---:B------:R-:W-:Y:S01]  /*bd20*/  HMMA.16816.F32.BF16 R8, R28.reuse, R34, R8 ;  /* 0x000000221c08723c */ /* 0x040fe20000041808 */
[----:B------:R-:W2:Y:S02]  /*bd30*/  LDSM.16.MT88.4 R32, [R2+0x3000] ;  /* 0x003000000220783b */ /* 0x000ea40000004200 */
[-C--:B-1----:R-:W-:Y:S05]  /*bd40*/  FFMA.FTZ R27, R101, R3.reuse, -R44 ;  /* 0x00000003651b7223 */ /* 0x082fea000001082c */
[C---:B------:R-:W-:Y:S01]  /*bd50*/  HMMA.16816.F32.BF16 R12, R28.reuse, R36, R12 ;  /* 0x000000241c0c723c */ /* 0x040fe2000004180c */
[----:B------:R1:W3:Y:S07]  /*bd60*/  MUFU.EX2 R74, R27 ;  /* 0x0000001b004a7308 */ /* 0x0002ee0000000800 */
[----:B------:R-:W-:Y:S01]  /*bd70*/  HMMA.16816.F32.BF16 R16, R28, R38, R16 ;  /* 0x000000261c10723c */ /* 0x000fe20000041810 */
[----:B------:R-:W5:Y:S02]  /*bd80*/  LDSM.16.MT88.4 R36, [R165+0x8400] ;  /* 0x00840000a524783b */ /* 0x000f640000004200 */
[--C-:B-1----:R-:W-:Y:S01]  /*bd90*/  FFMA.FTZ R27, R102, R3, -R46.reuse ;  /* 0x00000003661b7223 */ /* 0x102fe2000001082e */
[----:B---3--:R-:W-:Y:S03]  /*bda0*/  F2FP.BF16.F32.PACK_AB R28, R74, R75 ;  /* 0x0000004b4a1c723e */ /* 0x008fe600000010ff */
[----:B------:R1:W-:Y:S02]  /*bdb0*/  MUFU.EX2 R71, R27 ;  /* 0x0000001b00477308 */ /* 0x0003e40000000800 */
[-C--:B-1----:R-:W-:Y:S08]  /*bdc0*/  FFMA.FTZ R27, R103, R3.reuse, -R46 ;  /* 0x00000003671b7223 */ /* 0x082ff0000001082e */
[----:B------:R1:W3:Y:S02]  /*bdd0*/  MUFU.EX2 R70, R27 ;  /* 0x0000001b00467308 */ /* 0x0002e40000000800 */
[--C-:B-1----:R-:W-:Y:S01]  /*bde0*/  FFMA.FTZ R27, R104, R3, -R44.reuse ;  /* 0x00000003681b7223 */ /* 0x102fe2000001082c */
[----:B---3--:R-:W-:Y:S07]  /*bdf0*/  F2FP.BF16.F32.PACK_AB R29, R70, R71 ;  /* 0x00000047461d723e */ /* 0x008fee00000010ff */
[----:B------:R1:W-:Y:S02]  /*be00*/  MUFU.EX2 R69, R27 ;  /* 0x0000001b00457308 */ /* 0x0003e40000000800 */
[----:B-1----:R-:W-:Y:S08]  /*be10*/  FFMA.FTZ R27, R105, R3, -R44 ;  /* 0x00000003691b7223 */ /* 0x002ff0000001082c */
[----:B------:R1:W3:Y:S02]  /*be20*/  MUFU.EX2 R68, R27 ;  /* 0x0000001b00447308 */ /* 0x0002e40000000800 */
[----:B-1----:R-:W-:Y:S01]  /*be30*/  FADD.FTZ R27, R175, R45 ;  /* 0x0000002daf1b7221 */ /* 0x002fe20000010000 */
[----:B---3--:R-:W-:Y:S03]  /*be40*/  F2FP.BF16.F32.PACK_AB R30, R68, R69 ;  /* 0x00000045441e723e */ /* 0x008fe600000010ff */
[----:B------:R-:W-:Y:S04]  /*be50*/  FADD.FTZ R27, R177, R27 ;  /* 0x0000001bb11b7221 */ /* 0x000fe80000010000 */
[----:B------:R-:W-:Y:S01]  /*be60*/  FADD.FTZ R20, R173, R27 ;  /* 0x0000001bad147221 */ /* 0x000fe20000010000 */
[-C--:B------:R-:W-:Y:S03]  /*be70*/  FFMA.FTZ R27, R107, R3.reuse, -R46 ;  /* 0x000000036b1b7223 */ /* 0x080fe6000001082e */
[----:B------:R-:W-:Y:S01]  /*be80*/  FADD.FTZ R20, R172, R20 ;  /* 0x00000014ac147221 */ /* 0x000fe20000010000 */
[----:B------:R1:W3:Y:S03]  /*be90*/  MUFU.EX2 R66, R27 ;  /* 0x0000001b00427308 */ /* 0x0002e60000000800 */
[----:B------:R-:W-:Y:S04]  /*bea0*/  FADD.FTZ R20, R162, R20 ;  /* 0x00000014a2147221 */ /* 0x000fe80000010000 */
[----:B------:R-:W-:Y:S04]  /*beb0*/  FADD.FTZ R20, R161, R20 ;  /* 0x00000014a1147221 */ /* 0x000fe80000010000 */
[----:B------:R-:W-:Y:S04]  /*bec0*/  FADD.FTZ R20, R154, R20 ;  /* 0x000000149a147221 */ /* 0x000fe80000010000 */
[----:B------:R-:W-:Y:S01]  /*bed0*/  FADD.FTZ R20, R181, R20 ;  /* 0x00000014b5147221 */ /* 0x000fe20000010000 */
[----:B-1----:R-:W-:Y:S01]  /*bee0*/  FFMA.FTZ R27, R108, R3, -R44 ;  /* 0x000000036c1b7223 */ /* 0x002fe2000001082c */
[----:B---3--:R-:W-:Y:S02]  /*bef0*/  F2FP.BF16.F32.PACK_AB R31, R66, R67 ;  /* 0x00000043421f723e */ /* 0x008fe400000010ff */
[----:B------:R-:W-:Y:S01]  /*bf00*/  FADD.FTZ R20, R189, R20 ;  /* 0x00000014bd147221 */ /* 0x000fe20000010000 */
[----:B------:R1:W-:Y:S03]  /*bf10*/  MUFU.EX2 R65, R27 ;  /* 0x0000001b00417308 */ /* 0x0003e60000000800 */
[----:B------:R-:W-:Y:S01]  /*bf20*/  FADD.FTZ R20, R190, R20 ;  /* 0x00000014be147221 */ /* 0x000fe20000010000 */
[C---:B----4-:R-:W-:Y:S03]  /*bf30*/  HMMA.16816.F32.BF16 R4, R28.reuse, R40, R4 ;  /* 0x000000281c04723c */ /* 0x050fe60000041804 */
[----:B------:R-:W-:Y:S04]  /*bf40*/  FADD.FTZ R20, R192, R20 ;  /* 0x00000014c0147221 */ /* 0x000fe80000010000 */
[----:B------:R-:W-:Y:S01]  /*bf50*/  FADD.FTZ R20, R195, R20 ;  /* 0x00000014c3147221 */ /* 0x000fe20000010000 */
[C---:B------:R-:W-:Y:S01]  /*bf60*/  HMMA.16816.F32.BF16 R8, R28.reuse, R42, R8 ;  /* 0x0000002a1c08723c */ /* 0x040fe20000041808 */
[----:B------:R-:W3:Y:S02]  /*bf70*/  LDSM.16.MT88.4 R40, [R2+0x3400] ;  /* 0x003400000228783b */ /* 0x000ee40000004200 */
[----:B------:R-:W-:Y:S01]  /*bf80*/  FADD.FTZ R20, R196, R20 ;  /* 0x00000014c4147221 */ /* 0x000fe20000010000 */
[-C--:B-1----:R-:W-:Y:S03]  /*bf90*/  FFMA.FTZ R27, R109, R3.reuse, -R44 ;  /* 0x000000036d1b7223 */ /* 0x082fe6000001082c */
[----:B------:R-:W-:Y:S01]  /*bfa0*/  FADD.FTZ R20, R198, R20 ;  /* 0x00000014c6147221 */ /* 0x000fe20000010000 */
[C---:B--2---:R-:W-:Y:S01]  /*bfb0*/  HMMA.16816.F32.BF16 R12, R28.reuse, R32, R12 ;  /* 0x000000201c0c723c */ /* 0x044fe2000004180c */
[----:B------:R1:W2:Y:S02]  /*bfc0*/  MUFU.EX2 R64, R27 ;  /* 0x0000001b00407308 */ /* 0x0002a40000000800 */
[----:B------:R-:W-:Y:S04]  /*bfd0*/  FADD.FTZ R20, R200, R20 ;  /* 0x00000014c8147221 */ /* 0x000fe80000010000 */
[----:B------:R-:W-:Y:S01]  /*bfe0*/  FADD.FTZ R20, R204, R20 ;  /* 0x00000014cc147221 */ /* 0x000fe20000010000 */
[----:B------:R-:W-:Y:S01]  /*bff0*/  HMMA.16816.F32.BF16 R16, R28, R34, R16 ;  /* 0x000000221c10723c */ /* 0x000fe20000041810 */
[----:B------:R-:W4:Y:S02]  /*c000*/  LDSM.16.MT88.4 R32, [R165+0x8800] ;  /* 0x00880000a520783b */ /* 0x000f240000004200 */
[----:B------:R-:W-:Y:S04]  /*c010*/  FADD.FTZ R20, R205, R20 ;  /* 0x00000014cd147221 */ /* 0x000fe80000010000 */
[----:B------:R-:W-:Y:S01]  /*c020*/  FADD.FTZ R20, R206, R20 ;  /* 0x00000014ce147221 */ /* 0x000fe20000010000 */
[----:B-1----:R-:W-:Y:S01]  /*c030*/  FFMA.FTZ R27, R110, R3, -R46 ;  /* 0x000000036e1b7223 */ /* 0x002fe2000001082e */
[----:B--2---:R-:W-:Y:S02]  /*c040*/  F2FP.BF16.F32.PACK_AB R28, R64, R65 ;  /* 0x00000041401c723e */ /* 0x004fe400000010ff */
[----:B------:R-:W-:Y:S01]  /*c050*/  FADD.FTZ R20, R208, R20 ;  /* 0x00000014d0147221 */ /* 0x000fe20000010000 */
[----:B------:R1:W-:Y:S03]  /*c060*/  MUFU.EX2 R63, R27 ;  /* 0x0000001b003f7308 */ /* 0x0003e60000000800 */
[----:B------:R-:W-:Y:S04]  /*c070*/  FADD.FTZ R20, R211, R20 ;  /* 0x00000014d3147221 */ /* 0x000fe80000010000 */
[----:B------:R-:W-:Y:S04]  /*c080*/  FADD.FTZ R20, R212, R20 ;  /* 0x00000014d4147221 */ /* 0x000fe80000010000 */
[----:B------:R-:W-:Y:S04]  /*c090*/  FADD.FTZ R20, R214, R20 ;  /* 0x00000014d6147221 */ /* 0x000fe80000010000 */
[----:B------:R-:W-:Y:S01]  /*c0a0*/  FADD.FTZ R20, R218, R20 ;  /* 0x00000014da147221 */ /* 0x000fe20000010000 */
[-C--:B-1----:R-:W-:Y:S03]  /*c0b0*/  FFMA.FTZ R27, R111, R3.reuse, -R46 ;  /* 0x000000036f1b7223 */ /* 0x082fe6000001082e */
[----:B------:R-:W-:Y:S01]  /*c0c0*/  FADD.FTZ R20, R221, R20 ;  /* 0x00000014dd147221 */ /* 0x000fe20000010000 */
[----:B------:R1:W2:Y:S03]  /*c0d0*/  MUFU.EX2 R62, R27 ;  /* 0x0000001b003e7308 */ /* 0x0002a60000000800 */
[----:B------:R-:W-:Y:S04]  /*c0e0*/  FADD.FTZ R20, R222, R20 ;  /* 0x00000014de147221 */ /* 0x000fe80000010000 */
[----:B------:R-:W-:Y:S04]  /*c0f0*/  FADD.FTZ R20, R223, R20 ;  /* 0x00000014df147221 */ /* 0x000fe80000010000 */
        /* <DEDUP_REMOVED lines=9> */
[----:B------:R-:W-:Y:S02]  /*c190*/  FADD.FTZ R20, R140, R20 ;  /* 0x000000148c147221 */ /* 0x000fe40000010000 */
[----:B------:R-:W-:Y:S01]  /*c1a0*/  LDSM.16.MT88.4 R140, [R165+0x8c00] ;  /* 0x008c0000a58c783b */ /* 0x000fe20000004200 */
[-C--:B-1----:R-:W-:Y:S01]  /*c1b0*/  FFMA.FTZ R27, R113, R3.reuse, -R44 ;  /* 0x00000003711b7223 */ /* 0x082fe2000001082c */
[----:B------:R-:W-:Y:S03]  /*c1c0*/  FADD.FTZ R20, R139, R20 ;  /* 0x000000148b147221 */ /* 0x000fe60000010000 */
[----:B------:R1:W2:Y:S01]  /*c1d0*/  MUFU.EX2 R60, R27 ;  /* 0x0000001b003c7308 */ /* 0x0002a20000000800 */
[----:B------:R-:W-:Y:S04]  /*c1e0*/  FADD.FTZ R20, R138, R20 ;  /* 0x000000148a147221 */ /* 0x000fe80000010000 */
[----:B------:R-:W-:Y:S04]  /*c1f0*/  FADD.FTZ R20, R136, R20 ;  /* 0x0000001488147221 */ /* 0x000fe80000010000 */
[----:B------:R-:W-:Y:S01]  /*c200*/  FADD.FTZ R20, R133, R20 ;  /* 0x0000001485147221 */ /* 0x000fe20000010000 */
[----:B------:R-:W-:Y:S03]  /*c210*/  MOV R133, R22 ;  /* 0x0000001600857202 */ /* 0x000fe60000000f00 */
[----:B------:R-:W-:Y:S01]  /*c220*/  FADD.FTZ R45, R131, R20 ;  /* 0x00000014832d7221 */ /* 0x000fe20000010000 */
[-C--:B------:R-:W-:Y:S01]  /*c230*/  FFMA.FTZ R20, R125, R3.reuse, -R44 ;  /* 0x000000037d147223 */ /* 0x080fe2000001082c */
[--C-:B-1----:R-:W-:Y:S03]  /*c240*/  FFMA.FTZ R27, R114, R3, -R46.reuse ;  /* 0x00000003721b7223 */ /* 0x102fe6000001082e */
[----:B------:R-:W-:Y:S01]  /*c250*/  MUFU.EX2 R49, R20 ;  /* 0x0000001400317308 */ /* 0x000fe20000000800 */
[----:B--2---:R-:W-:Y:S09]  /*c260*/  F2FP.BF16.F32.PACK_AB R30, R60, R61 ;  /* 0x0000003d3c1e723e */ /* 0x004ff200000010ff */
[----:B------:R1:W-:Y:S02]  /*c270*/  MUFU.EX2 R59, R27 ;  /* 0x0000001b003b7308 */ /* 0x0003e40000000800 */
[-C--:B-1----:R-:W-:Y:S08]  /*c280*/  FFMA.FTZ R27, R115, R3.reuse, -R46 ;  /* 0x00000003731b7223 */ /* 0x082ff0000001082e */
[----:B------:R1:W2:Y:S02]  /*c290*/  MUFU.EX2 R58, R27 ;  /* 0x0000001b003a7308 */ /* 0x0002a40000000800 */
[--C-:B-1----:R-:W-:Y:S01]  /*c2a0*/  FFMA.FTZ R27, R116, R3, -R44.reuse ;  /* 0x00000003741b7223 */ /* 0x102fe2000001082c */
[----:B--2---:R-:W-:Y:S07]  /*c2b0*/  F2FP.BF16.F32.PACK_AB R31, R58, R59 ;  /* 0x0000003b3a1f723e */ /* 0x004fee00000010ff */
[----:B------:R1:W-:Y:S01]  /*c2c0*/  MUFU.EX2 R57, R27 ;  /* 0x0000001b00397308 */ /* 0x0003e20000000800 */
[C---:B-----5:R-:W-:Y:S08]  /*c2d0*/  HMMA.16816.F32.BF16 R4, R28.reuse, R36, R4 ;  /* 0x000000241c04723c */ /* 0x060ff00000041804 */
[C---:B------:R-:W-:Y:S01]  /*c2e0*/  HMMA.16816.F32.BF16 R8, R28.reuse, R38, R8 ;  /* 0x000000261c08723c */ /* 0x040fe20000041808 */
[----:B------:R-:W2:Y:S02]  /*c2f0*/  LDSM.16.MT88.4 R36, [R2+0x3800] ;  /* 0x003800000224783b */ /* 0x000ea40000004200 */
[-C--:B-1----:R-:W-:Y:S05]  /*c300*/  FFMA.FTZ R27, R117, R3.reuse, -R44 ;  /* 0x00000003751b7223 */ /* 0x082fea000001082c */
[C---:B---3--:R-:W-:Y:S01]  /*c310*/  HMMA.16816.F32.BF16 R12, R28.reuse, R40, R12 ;  /* 0x000000281c0c723c */ /* 0x048fe2000004180c */
[----:B------:R1:W3:Y:S07]  /*c320*/  MUFU.EX2 R56, R27 ;  /* 0x0000001b00387308 */ /* 0x0002ee0000000800 */
[----:B------:R-:W-:Y:S03]  /*c330*/  HMMA.16816.F32.BF16 R16, R28, R42, R16 ;  /* 0x0000002a1c10723c */ /* 0x000fe60000041810 */
[----:B------:R5:W-:Y:S01]  /*c340*/  MUFU.EX2 R40, R23 ;  /* 0x0000001700287308 */ /* 0x000be20000000800 */
[----:B-1----:R-:W-:Y:S01]  /*c350*/  FFMA.FTZ R27, R118, R3, -R46 ;  /* 0x00000003761b7223 */ /* 0x002fe2000001082e */
[----:B---3--:R-:W-:Y:S08]  /*c360*/  F2FP.BF16.F32.PACK_AB R28, R56, R57 ;  /* 0x00000039381c723e */ /* 0x008ff000000010ff */
[----:B------:R1:W-:Y:S01]  /*c370*/  MUFU.EX2 R55, R27 ;  /* 0x0000001b00377308 */ /* 0x0003e20000000800 */
[----:B-----5:R-:W-:Y:S04]  /*c380*/  FADD.FTZ R23, R72, R0 ;  /* 0x0000000048177221 */ /* 0x020fe80000010000 */
[----:B------:R-:W-:Y:S01]  /*c390*/  FADD.FTZ R23, R71, R23 ;  /* 0x0000001747177221 */ /* 0x000fe20000010000 */
[-C--:B-1----:R-:W-:Y:S04]  /*c3a0*/  FFMA.FTZ R27, R119, R3.reuse, -R46 ;  /* 0x00000003771b7223 */ /* 0x082fe8000001082e */
[----:B------:R1:W3:Y:S02]  /*c3b0*/  MUFU.EX2 R54, R27 ;  /* 0x0000001b00367308 */ /* 0x0002e40000000800 */
[--C-:B-1----:R-:W-:Y:S01]  /*c3c0*/  FFMA.FTZ R27, R120, R3, -R44.reuse ;  /* 0x00000003781b7223 */ /* 0x102fe2000001082c */
[----:B---3--:R-:W-:Y:S07]  /*c3d0*/  F2FP.BF16.F32.PACK_AB R29, R54, R55 ;  /* 0x00000037361d723e */ /* 0x008fee00000010ff */
[----:B------:R1:W-:Y:S02]  /*c3e0*/  MUFU.EX2 R53, R27 ;  /* 0x0000001b00357308 */ /* 0x0003e40000000800 */
[-C--:B-1----:R-:W-:Y:S08]  /*c3f0*/  FFMA.FTZ R27, R121, R3.reuse, -R44 ;  /* 0x00000003791b7223 */ /* 0x082ff0000001082c */
[----:B------:R1:W3:Y:S02]  /*c400*/  MUFU.EX2 R52, R27 ;  /* 0x0000001b00347308 */ /* 0x0002e40000000800 */
[--C-:B-1----:R-:W-:Y:S01]  /*c410*/  FFMA.FTZ R27, R122, R3, -R46.reuse ;  /* 0x000000037a1b7223 */ /* 0x102fe2000001082e */
[----:B---3--:R-:W-:Y:S07]  /*c420*/  F2FP.BF16.F32.PACK_AB R30, R52, R53 ;  /* 0x00000035341e723e */ /* 0x008fee00000010ff */
[----:B------:R1:W-:Y:S02]  /*c430*/  MUFU.EX2 R51, R27 ;  /* 0x0000001b00337308 */ /* 0x0003e40000000800 */
[-CC-:B-1----:R-:W-:Y:S01]  /*c440*/  FFMA.FTZ R27, R123, R3.reuse, -R46.reuse ;  /* 0x000000037b1b7223 */ /* 0x182fe2000001082e */
[-C--:B------:R-:W-:Y:S07]  /*c450*/  FFMA.FTZ R46, R26, R3.reuse, -R46 ;  /* 0x000000031a2e7223 */ /* 0x080fee000001082e */
[----:B------:R1:W3:Y:S10]  /*c460*/  MUFU.EX2 R50, R27 ;  /* 0x0000001b00327308 */ /* 0x0002f40000000800 */
[----:B------:R-:W-:Y:S01]  /*c470*/  MUFU.EX2 R46, R46 ;  /* 0x0000002e002e7308 */ /* 0x000fe20000000800 */
[--C-:B-1----:R-:W-:Y:S01]  /*c480*/  FFMA.FTZ R27, R124, R3, -R44.reuse ;  /* 0x000000037c1b7223 */ /* 0x102fe2000001082c */
[----:B---3--:R-:W-:Y:S01]  /*c490*/  F2FP.BF16.F32.PACK_AB R31, R50, R51 ;  /* 0x00000033321f723e */ /* 0x008fe200000010ff */
[----:B------:R-:W-:Y:S07]  /*c4a0*/  FFMA.FTZ R44, R129, R3, -R44 ;  /* 0x00000003812c7223 */ /* 0x000fee000001082c */
[----:B------:R1:W3:Y:S01]  /*c4b0*/  MUFU.EX2 R48, R27 ;  /* 0x0000001b00307308 */ /* 0x0002e20000000800 */
[C---:B----4-:R-:W-:Y:S09]  /*c4c0*/  HMMA.16816.F32.BF16 R4, R28.reuse, R32, R4 ;  /* 0x000000201c04723c */ /* 0x050ff20000041804 */
[----:B------:R-:W4:Y:S01]  /*c4d0*/  MUFU.EX2 R44, R44 ;  /* 0x0000002c002c7308 */ /* 0x000f220000000800 */
[C---:B------:R-:W-:Y:S03]  /*c4e0*/  HMMA.16816.F32.BF16 R8, R28.reuse, R34, R8 ;  /* 0x000000221c08723c */ /* 0x040fe60000041808 */
[----:B-1----:R-:W-:Y:S01]  /*c4f0*/  FADD.FTZ R27, R127, R45 ;  /* 0x0000002d7f1b7221 */ /* 0x002fe20000010000 */
[----:B---3--:R-:W-:Y:S05]  /*c500*/  F2FP.BF16.F32.PACK_AB R148, R49, R48 ;  /* 0x000000303194723e */ /* 0x008fea00000010ff */
[----:B------:R-:W1:Y:S01]  /*c510*/  MUFU.EX2 R45, R24 ;  /* 0x00000018002d7308 */ /* 0x000e620000000800 */
[C---:B--2---:R-:W-:Y:S03]  /*c520*/  HMMA.16816.F32.BF16 R12, R28.reuse, R36, R12 ;  /* 0x000000241c0c723c */ /* 0x044fe6000004180c */
[----:B------:R-:W-:Y:S01]  /*c530*/  FADD.FTZ R20, R130, R27 ;  /* 0x0000001b82147221 */ /* 0x000fe20000010000 */
[----:B----4-:R-:W-:Y:S03]  /*c540*/  F2FP.BF16.F32.PACK_AB R150, R44, R40 ;  /* 0x000000282c96723e */ /* 0x010fe600000010ff */
[----:B------:R-:W-:Y:S01]  /*c550*/  FADD.FTZ R20, R85, R20 ;  /* 0x0000001455147221 */ /* 0x000fe20000010000 */
[----:B------:R-:W-:Y:S03]  /*c560*/  HMMA.16816.F32.BF16 R16, R28, R38, R16 ;  /* 0x000000261c10723c */ /* 0x000fe60000041810 */
[----:B------:R-:W-:Y:S04]  /*c570*/  FADD.FTZ R20, R83, R20 ;  /* 0x0000001453147221 */ /* 0x000fe80000010000 */
[----:B------:R-:W-:Y:S01]  /*c580*/  FADD.FTZ R20, R82, R20 ;  /* 0x0000001452147221 */ /* 0x000fe20000010000 */
[----:B-1----:R-:W-:Y:S03]  /*c590*/  F2FP.BF16.F32.PACK_AB R149, R45, R47 ;  /* 0x0000002f2d95723e */ /* 0x002fe600000010ff */
[----:B------:R-:W-:Y:S04]  /*c5a0*/  FADD.FTZ R20, R81, R20 ;  /* 0x0000001451147221 */ /* 0x000fe80000010000 */
[----:B------:R-:W-:Y:S04]  /*c5b0*/  FADD.FTZ R20, R78, R20 ;  /* 0x000000144e147221 */ /* 0x000fe80000010000 */
[----:B------:R-:W-:Y:S04]  /*c5c0*/  FADD.FTZ R0, R79, R20 ;  /* 0x000000144f007221 */ /* 0x000fe80000010000 */
[----:B------:R-:W-:Y:S01]  /*c5d0*/  FADD.FTZ R20, R75, R0 ;  /* 0x000000004b147221 */ /* 0x000fe20000010000 */
[----:B------:R-:W-:Y:S02]  /*c5e0*/  FADD.FTZ R0, R70, R23 ;  /* 0x0000001746007221 */ /* 0x000fe40000010000 */
[----:B------:R1:W2:Y:S01]  /*c5f0*/  MUFU.EX2 R23, R25 ;  /* 0x0000001900177308 */ /* 0x0002a20000000800 */
[----:B------:R-:W-:Y:S01]  /*c600*/  FADD.FTZ R20, R74, R20 ;  /* 0x000000144a147221 */ /* 0x000fe20000010000 */
[----:B------:R-:W-:Y:S03]  /*c610*/  FADD.FTZ R0, R67, R0 ;  /* 0x0000000043007221 */ /* 0x000fe60000010000 */
[----:B------:R-:W-:Y:S01]  /*c620*/  FADD.FTZ R20, R69, R20 ;  /* 0x0000001445147221 */ /* 0x000fe20000010000 */
[----:B------:R-:W-:Y:S04]  /*c630*/  FADD.FTZ R0, R66, R0 ;  /* 0x0000000042007221 */ /* 0x000fe80000010000 */
[----:B------:R-:W-:Y:S04]  /*c640*/  FADD.FTZ R0, R63, R0 ;  /* 0x000000003f007221 */ /* 0x000fe80000010000 */
[----:B------:R-:W-:Y:S01]  /*c650*/  FADD.FTZ R0, R62, R0 ;  /* 0x000000003e007221 */ /* 0x000fe20000010000 */
[----:B-1----:R1:W3:Y:S01]  /*c660*/  LDSM.16.MT88.4 R24, [R2+0x3c00] ;  /* 0x003c00000218783b */ /* 0x0022e20000004200 */
[----:B--2---:R-:W-:Y:S02]  /*c670*/  F2FP.BF16.F32.PACK_AB R151, R46, R23 ;  /* 0x000000172e97723e */ /* 0x004fe400000010ff */
[----:B------:R-:W-:Y:S04]  /*c680*/  FADD.FTZ R0, R59, R0 ;  /* 0x000000003b007221 */ /* 0x000fe80000010000 */
[----:B------:R-:W-:Y:S01]  /*c690*/  FADD.FTZ R0, R58, R0 ;  /* 0x000000003a007221 */ /* 0x000fe20000010000 */
[C---:B------:R-:W-:Y:S05]  /*c6a0*/  HMMA.16816.F32.BF16 R136, R148.reuse, R140, R4 ;  /* 0x0000008c9488723c */ /* 0x040fea0000041804 */
[----:B------:R-:W-:Y:S03]  /*c6b0*/  FADD.FTZ R0, R55, R0 ;  /* 0x0000000037007221 */ /* 0x000fe60000010000 */
[C---:B------:R-:W-:Y:S03]  /*c6c0*/  HMMA.16816.F32.BF16 R140, R148.reuse, R142, R8 ;  /* 0x0000008e948c723c */ /* 0x040fe60000041808 */
[----:B------:R-:W-:Y:S01]  /*c6d0*/  FADD.FTZ R0, R54, R0 ;  /* 0x0000000036007221 */ /* 0x000fe20000010000 */
[----:B-1----:R-:W-:Y:S03]  /*c6e0*/  FADD.FTZ R2, R68, R20 ;  /* 0x0000001444027221 */ /* 0x002fe60000010000 */
[----:B------:R-:W-:Y:S01]  /*c6f0*/  FADD.FTZ R0, R51, R0 ;  /* 0x0000000033007221 */ /* 0x000fe20000010000 */
[----:B------:R-:W-:Y:S03]  /*c700*/  FADD.FTZ R2, R65, R2 ;  /* 0x0000000241027221 */ /* 0x000fe60000010000 */
[----:B------:R-:W-:Y:S01]  /*c710*/  FADD.FTZ R0, R50, R0 ;  /* 0x0000000032007221 */ /* 0x000fe20000010000 */
[----:B------:R-:W-:Y:S03]  /*c720*/  FADD.FTZ R2, R64, R2 ;  /* 0x0000000240027221 */ /* 0x000fe60000010000 */
[----:B------:R-:W-:Y:S01]  /*c730*/  FADD.FTZ R0, R47, R0 ;  /* 0x000000002f007221 */ /* 0x000fe20000010000 */
[----:B------:R-:W-:Y:S04]  /*c740*/  FADD.FTZ R2, R61, R2 ;  /* 0x000000023d027221 */ /* 0x000fe80000010000 */
[----:B------:R-:W-:Y:S01]  /*c750*/  FADD.FTZ R2, R60, R2 ;  /* 0x000000023c027221 */ /* 0x000fe20000010000 */
[C---:B---3--:R-:W-:Y:S03]  /*c760*/  HMMA.16816.F32.BF16 R144, R148.reuse, R24, R12 ;  /* 0x000000189490723c */ /* 0x048fe6000004180c */
[----:B------:R-:W-:Y:S04]  /*c770*/  FADD.FTZ R2, R57, R2 ;  /* 0x0000000239027221 */ /* 0x000fe80000010000 */
[----:B------:R-:W-:Y:S01]  /*c780*/  FADD.FTZ R2, R56, R2 ;  /* 0x0000000238027221 */ /* 0x000fe20000010000 */
[----:B------:R-:W-:Y:S03]  /*c790*/  HMMA.16816.F32.BF16 R148, R148, R26, R16 ;  /* 0x0000001a9494723c */ /* 0x000fe60000041810 */
[----:B------:R-:W-:Y:S04]  /*c7a0*/  FADD.FTZ R2, R53, R2 ;  /* 0x0000000235027221 */ /* 0x000fe80000010000 */
[----:B------:R-:W-:Y:S04]  /*c7b0*/  FADD.FTZ R2, R52, R2 ;  /* 0x0000000234027221 */ /* 0x000fe80000010000 */
[----:B------:R-:W-:Y:S01]  /*c7c0*/  FADD.FTZ R3, R48, R2 ;  /* 0x0000000230037221 */ /* 0x000fe20000010000 */
[----:B------:R-:W-:Y:S03]  /*c7d0*/  FADD.FTZ R2, R45, R0 ;  /* 0x000000002d027221 */ /* 0x000fe60000010000 */
[----:B------:R-:W-:Y:S01]  /*c7e0*/  FADD.FTZ R0, R49, R3 ;  /* 0x0000000331007221 */ /* 0x000fe20000010000 */
[----:B------:R-:W-:Y:S03]  /*c7f0*/  FADD.FTZ R2, R23, R2 ;  /* 0x0000000217027221 */ /* 0x000fe60000010000 */
[----:B------:R-:W-:Y:S01]  /*c800*/  FADD.FTZ R0, R40, R0 ;  /* 0x0000000028007221 */ /* 0x000fe20000010000 */
[----:B------:R-:W-:Y:S03]  /*c810*/  FADD.FTZ R229, R46, R2 ;  /* 0x000000022ee57221 */ /* 0x000fe60000010000 */
[----:B------:R-:W-:Y:S01]  /*c820*/  FADD.FTZ R228, R44, R0 ;  /* 0x000000002ce47221 */ /* 0x000fe20000010000 */
[----:B------:R-:W-:Y:S06]  /*c830*/  @P0 BRA `(.L_x_567) ;  /* 0xffffffb000b80947 */ /* 0x000fec000383ffff */
.L_x_560:
        /* <DEDUP_REMOVED lines=10> */
.L_x_576:
[----:B----4-:R-:W-:Y:S01]  /*c8e0*/  FADD.FTZ R23, R2, R0 ;  /* 0x0000000002177221 */ /* 0x010fe20000010000 */
[----:B------:R-:W3:Y:S01]  /*c8f0*/  MUFU.RCP R3, R20 ;  /* 0x0000001400037308 */ /* 0x000ee20000001000 */
[----:B------:R-:W2:Y:S01]  /*c900*/  S2UR UR6, SR_CgaCtaId ;  /* 0x00000000000679c3 */ /* 0x000ea20000008800 */
[----:B------:R-:W-:Y:S01]  /*c910*/  FSETP.NE.FTZ.AND P4, PT, R20, RZ, PT ;  /* 0x000000ff1400720b */ /* 0x000fe20003f95000 */
[C---:B------:R-:W-:Y:S01]  /*c920*/  IMAD.SHL.U32 R13, R167.reuse, 0x8, RZ ;  /* 0x00000008a70d7824 */ /* 0x040fe200078e00ff */
[----:B------:R-:W-:Y:S01]  /*c930*/  SHF.L.U32 R4, R167, 0x1, RZ ;  /* 0x00000001a7047819 */ /* 0x000fe200000006ff */
[----:B------:R-:W-:Y:S01]  /*c940*/  UMOV UR7, 0x400 ;  /* 0x0000040000077882 */ /* 0x000fe20000000000 */
[----:B------:R-:W-:Y:S02]  /*c950*/  FSETP.NE.FTZ.AND P3, PT, R23, RZ, PT ;  /* 0x000000ff1700720b */ /* 0x000fe40003f75000 */
[----:B------:R-:W4:Y:S01]  /*c960*/  MUFU.RCP R0, R23 ;  /* 0x0000001700007308 */ /* 0x000f220000001000 */
[----:B------:R-:W-:-:S02]  /*c970*/  SHF.L.U32 R5, R167, 0x4, RZ ;  /* 0x00000004a7057819 */ /* 0x000fc400000006ff */
[----:B------:R-:W-:Y:S02]  /*c980*/  SHF.L.U32 R12, R167, 0x2, RZ ;  /* 0x00000002a70c7819 */ /* 0x000fe400000006ff */
[----:B---3--:R-:W-:Y:S02]  /*c990*/  FSEL R2, R3, 1, P4 ;  /* 0x3f80000003027808 */ /* 0x008fe40002000000 */
[----:B------:R-:W-:-:S03]  /*c9a0*/  LOP3.LUT R3, R4, 0x6, RZ, 0xc0, !PT ;  /* 0x0000000604037812 */ /* 0x000fc600078ec0ff */
[C---:B------:R-:W-:Y:S01]  /*c9b0*/  FMUL.FTZ R136, R2.reuse, R136 ;  /* 0x0000008802887220 */ /* 0x040fe20000410000 */
[C---:B------:R-:W-:Y:S01]  /*c9c0*/  FMUL.FTZ R9, R2.reuse, R137 ;  /* 0x0000008902097220 */ /* 0x040fe20000410000 */
[----:B------:R-:W-:Y:S01]  /*c9d0*/  FMUL.FTZ R140, R2, R140 ;  /* 0x0000008c028c7220 */ /* 0x000fe20000410000 */
[----:B----4-:R-:W-:Y:S01]  /*c9e0*/  FSEL R0, R0, 1, P3 ;  /* 0x3f80000000007808 */ /* 0x010fe20001800000 */
[C---:B------:R-:W-:Y:S01]  /*c9f0*/  FMUL.FTZ R11, R2.reuse, R141 ;  /* 0x0000008d020b7220 */ /* 0x040fe20000410000 */
[C---:B------:R-:W-:Y:S01]  /*ca00*/  FMUL.FTZ R144, R2.reuse, R144 ;  /* 0x0000009002907220 */ /* 0x040fe20000410000 */
[C---:B------:R-:W-:Y:S01]  /*ca10*/  FMUL.FTZ R10, R2.reuse, R145 ;  /* 0x00000091020a7220 */ /* 0x040fe20000410000 */
[C---:B------:R-:W-:Y:S01]  /*ca20*/  FMUL.FTZ R148, R2.reuse, R148 ;  /* 0x0000009402947220 */ /* 0x040fe20000410000 */
[----:B------:R-:W-:Y:S01]  /*ca30*/  FMUL.FTZ R8, R2, R149 ;  /* 0x0000009502087220 */ /* 0x000fe20000410000 */
[----:B------:R-:W-:Y:S01]  /*ca40*/  LOP3.LUT R2, R3, 0x3e00, R5, 0xf8, !PT ;  /* 0x00003e0003027812 */ /* 0x000fe200078ef805 */
        /* <DEDUP_REMOVED lines=9> */
[----:B--2---:R-:W-:Y:S01]  /*cae0*/  ULEA UR6, UR6, UR7, 0x18 ;  /* 0x0000000706067291 */ /* 0x004fe2000f8ec0ff */
[----:B------:R-:W-:-:S02]  /*caf0*/  LOP3.LUT R2, R2, 0x20, R13, 0xf8, !PT ;  /* 0x0000002002027812 */ /* 0x000fc400078ef80d */
[----:B------:R-:W-:Y:S02]  /*cb00*/  LOP3.LUT R0, R0, 0x18, R167, 0xf8, !PT ;  /* 0x0000001800007812 */ /* 0x000fe400078ef8a7 */
[----:B------:R-:W-:Y:S02]  /*cb10*/  F2FP.BF16.F32.PACK_AB R9, R9, R136 ;  /* 0x000000880909723e */ /* 0x000fe400000010ff */
[----:B------:R-:W-:Y:S02]  /*cb20*/  LOP3.LUT R0, R2, R0, RZ, 0xfc, !PT ;  /* 0x0000000002007212 */ /* 0x000fe400078efcff */
[----:B------:R-:W-:Y:S02]  /*cb30*/  LOP3.LUT R2, R12, 0x40, RZ, 0xc0, !PT ;  /* 0x000000400c027812 */ /* 0x000fe400078ec0ff */
[----:B------:R-:W-:Y:S02]  /*cb40*/  LEA R0, R0, UR6, 0x1 ;  /* 0x0000000600007c11 */ /* 0x000fe4000f8e08ff */
[----:B------:R-:W-:-:S02]  /*cb50*/  F2FP.BF16.F32.PACK_AB R7, R7, R138 ;  /* 0x0000008a0707723e */ /* 0x000fc400000010ff */
[----:B------:R-:W-:Y:S01]  /*cb60*/  LOP3.LUT R12, R12, 0x20, RZ, 0xc0, !PT ;  /* 0x000000200c0c7812 */ /* 0x000fe200078ec0ff */
[----:B------:R-:W-:Y:S01]  /*cb70*/  IMAD.IADD R2, R0, 0x1, -R2 ;  /* 0x0000000100027824 */ /* 0x000fe200078e0a02 */
[----:B------:R-:W-:Y:S01]  /*cb80*/  F2FP.BF16.F32.PACK_AB R11, R11, R140 ;  /* 0x0000008c0b0b723e */ /* 0x000fe200000010ff */
[----:B------:R-:W-:Y:S01]  /*cb90*/  STS [R0], R9 ;  /* 0x0000000900007388 */ /* 0x000fe20000000800 */
[----:B------:R-:W-:Y:S02]  /*cba0*/  F2FP.BF16.F32.PACK_AB R6, R6, R142 ;  /* 0x0000008e0606723e */ /* 0x000fe400000010ff */
[----:B------:R-:W-:Y:S01]  /*cbb0*/  IADD3 R3, PT, PT, R0, -R12, RZ ;  /* 0x8000000c00037210 */ /* 0x000fe20007ffe0ff */
[----:B------:R2:W-:Y:S01]  /*cbc0*/  STS [R0+0x200], R7 ;  /* 0x0002000700007388 */ /* 0x0005e20000000800 */
[----:B------:R-:W-:Y:S02]  /*cbd0*/  F2FP.BF16.F32.PACK_AB R10, R10, R144 ;  /* 0x000000900a0a723e */ /* 0x000fe400000010ff */
[----:B------:R-:W-:Y:S01]  /*cbe0*/  F2FP.BF16.F32.PACK_AB R5, R5, R146 ;  /* 0x000000920505723e */ /* 0x000fe200000010ff */
[----:B------:R-:W-:Y:S01]  /*cbf0*/  STS [R3+0x10], R11 ;  /* 0x0000100b03007388 */ /* 0x000fe20000000800 */
[----:B------:R-:W-:-:S02]  /*cc00*/  F2FP.BF16.F32.PACK_AB R8, R8, R148 ;  /* 0x000000940808723e */ /* 0x000fc400000010ff */
[----:B------:R-:W-:Y:S01]  /*cc10*/  F2FP.BF16.F32.PACK_AB R4, R4, R150 ;  /* 0x000000960404723e */ /* 0x000fe200000010ff */
[----:B------:R3:W-:Y:S04]  /*cc20*/  STS [R3+0x210], R6 ;  /* 0x0002100603007388 */ /* 0x0007e80000000800 */
[----:B------:R-:W-:Y:S04]  /*cc30*/  STS [R2+0x20], R10 ;  /* 0x0000200a02007388 */ /* 0x000fe80000000800 */
[----:B------:R4:W-:Y:S01]  /*cc40*/  STS [R2+0x220], R5 ;  /* 0x0002200502007388 */ /* 0x0009e20000000800 */
[----:B--2---:R-:W-:-:S05]  /*cc50*/  IMAD.IADD R0, R2, 0x1, -R12 ;  /* 0x0000000102007824 */ /* 0x004fca00078e0a0c */
[----:B------:R-:W-:Y:S04]  /*cc60*/  STS [R0+0x30], R8 ;  /* 0x0000300800007388 */ /* 0x000fe80000000800 */
[----:B------:R2:W-:Y:S01]  /*cc70*/  STS [R0+0x230], R4 ;  /* 0x0002300400007388 */ /* 0x0005e20000000800 */
[----:B------:R-:W-:-:S03]  /*cc80*/  ISETP.NE.AND P0, PT, R238, -0x1, PT ;  /* 0xffffffffee00780c */ /* 0x000fc60003f05270 */
[----:B---3--:R-:W3:Y:S04]  /*cc90*/  LD.E.64 R6, desc[UR4][R134.64+0x90] ;  /* 0x0000900486067980 */ /* 0x008ee8000c101b00 */
[----:B----4-:R-:W4:Y:S04]  /*cca0*/  LD.E.64 R2, desc[UR4][R134.64+0x88] ;  /* 0x0000880486027980 */ /* 0x010f28000c101b00 */
[----:B------:R1:W5:Y:S04]  /*ccb0*/  LD.E.64 R18, desc[UR4][R134.64+0xa0] ;  /* 0x0000a00486127980 */ /* 0x000368000c101b00 */
[----:B------:R1:W5:Y:S04]  /*ccc0*/  LD.E.64 R10, desc[UR4][R134.64+0x70] ;  /* 0x00007004860a7980 */ /* 0x000368000c101b00 */
[----:B--2---:R-:W2:Y:S04]  /*ccd0*/  LD.E.U8 R0, desc[UR4][R134.64+0x1c8] ;  /* 0x0001c80486007980 */ /* 0x004ea8000c101100 */
[----:B------:R-:W3:Y:S01]  /*cce0*/  @!P0 LD.E.64 R4, desc[UR4][R134.64+0x80] ;  /* 0x0000800486048980 */ /* 0x000ee2000c101b00 */
[----:B--2---:R-:W-:-:S13]  /*ccf0*/  ISETP.NE.AND P1, PT, R0, RZ, PT ;  /* 0x000000ff0000720c */ /* 0x004fda0003f25270 */
[----:B------:R-:W2:Y:S04]  /*cd00*/  @!P1 LD.E R0, desc[UR4][R134.64+0x60] ;  /* 0x0000600486009980 */ /* 0x000ea8000c101900 */
[----:B------:R-:W2:Y:S01]  /*cd10*/  @!P1 LD.E R9, desc[UR4][R134.64+0xb4] ;  /* 0x0000b40486099980 */ /* 0x000ea2000c101900 */
[-C--:B---3--:R-:W-:Y:S02]  /*cd20*/  @!P0 IMAD R8, R5, R242.reuse, RZ ;  /* 0x000000f205088224 */ /* 0x088fe400078e02ff */
[----:B------:R-:W-:-:S04]  /*cd30*/  @!P0 IMAD.WIDE.U32 R4, R4, R242, RZ ;  /* 0x000000f204048225 */ /* 0x000fc800078e00ff */
[----:B------:R-:W-:Y:S01]  /*cd40*/  @!P0 IMAD.MOV.U32 R12, RZ, RZ, R4 ;  /* 0x000000ffff0c8224 */ /* 0x000fe200078e0004 */
[----:B------:R-:W-:Y:S01]  /*cd50*/  @!P0 IADD3 R14, PT, PT, R5, R8, RZ ;  /* 0x00000008050e8210 */ /* 0x000fe20007ffe0ff */
[-C--:B------:R-:W-:Y:S01]  /*cd60*/  IMAD R15, R7, R241.reuse, RZ ;  /* 0x000000f1070f7224 */ /* 0x080fe200078e02ff */
[----:B------:R-:W-:Y:S01]  /*cd70*/  LOP3.LUT R4, R13, 0x18, RZ, 0xc0, !PT ;  /* 0x000000180d047812 */ /* 0x000fe200078ec0ff */
[----:B----4-:R-:W-:Y:S02]  /*cd80*/  @P0 IMAD R16, R3, R238, RZ ;  /* 0x000000ee03100224 */ /* 0x010fe400078e02ff */
[----:B------:R-:W-:-:S04]  /*cd90*/  IMAD.WIDE.U32 R6, R6, R241, RZ ;  /* 0x000000f106067225 */ /* 0x000fc800078e00ff */
[----:B--2---:R-:W-:-:S04]  /*cda0*/  @!P1 IMAD R0, R242, R0, R241 ;  /* 0x00000000f2009224 */ /* 0x004fc800078e02f1 */
[----:B------:R-:W-:Y:S02]  /*cdb0*/  @!P1 IMAD R17, R0, R9, RZ ;  /* 0x0000000900119224 */ /* 0x000fe400078e02ff */
[----:B------:R-:W-:Y:S01]  /*cdc0*/  @P0 IMAD.WIDE.U32 R8, R2, R238, RZ ;  /* 0x000000ee02080225 */ /* 0x000fe200078e00ff */
[----:B-1----:R-:W-:Y:S06]  /*cdd0*/  @!P1 BRA `(.L_x_569) ;  /* 0x0000000000149947 */ /* 0x002fec0003800000 */
[----:B------:R-:W2:Y:S04]  /*cde0*/  @!P0 LD.E R13, desc[UR4][R134.64+0xb4] ;  /* 0x0000b404860d8980 */ /* 0x000ea8000c101900 */
[----:B------:R-:W3:Y:S01]  /*cdf0*/  LD.E R0, desc[UR4][R134.64+0xd4] ;  /* 0x0000d40486007980 */ /* 0x000ee2000c101900 */
[----:B--2---:R-:W-:Y:S02]  /*ce00*/  @!P0 IMAD R238, R242, R13, RZ ;  /* 0x0000000df2ee8224 */ /* 0x004fe400078e02ff */
[----:B---3--:R-:W-:-:S05]  /*ce10*/  IMAD R0, R0, R241, RZ ;  /* 0x000000f100007224 */ /* 0x008fca00078e02ff */
[----:B------:R-:W-:-:S07]  /*ce20*/  IADD3 R17, PT, PT, R0, R238, RZ ;  /* 0x000000ee00117210 */ /* 0x000fce0007ffe0ff */
.L_x_569:
[----:B------:R-:W-:Y:S05]  /*ce30*/  WARPSYNC.ALL ;  /* 0x0000000000007948 */ /* 0x000fea0003800000 */
[----:B------:R-:W-:Y:S01]  /*ce40*/  BAR.SYNC.DEFER_BLOCKING 0x0 ;  /* 0x0000000000007b1d */ /* 0x000fe20000010000 */
[----:B------:R-:W-:Y:S01]  /*ce50*/  MOV R5, RZ ;  /* 0x000000ff00057202 */ /* 0x000fe20000000f00 */
[----:B------:R-:W-:Y:S01]  /*ce60*/  IMAD R0, R3, R240, RZ ;  /* 0x000000f003007224 */ /* 0x000fe200078e02ff */
[----:B------:R-:W-:Y:S01]  /*ce70*/  ISETP.GE.AND P1, PT, R236, R239, PT ;  /* 0x000000efec00720c */ /* 0x000fe20003f26270 */
[----:B------:R-:W-:Y:S01]  /*ce80*/  @P0 IMAD.IADD R14, R9, 0x1, R16 ;  /* 0x00000001090e0824 */ /* 0x000fe200078e0210 */
[----:B------:R-:W-:Y:S01]  /*ce90*/  @P0 MOV R12, R8 ;  /* 0x00000008000c0202 */ /* 0x000fe20000000f00 */
[----:B------:R-:W-:Y:S01]  /*cea0*/  IMAD.WIDE.U32 R4, R240, R2, R4 ;  /* 0x00000002f0047225 */ /* 0x000fe200078e0004 */
[----:B------:R-:W1:Y:S01]  /*ceb0*/  @P4 MUFU.LG2 R20, R20 ;  /* 0x0000001400144308 */ /* 0x000e620000000c00 */
[----:B------:R-:W-:Y:S01]  /*cec0*/  LOP3.LUT P5, RZ, R167, 0x3, RZ, 0xc0, !PT ;  /* 0x00000003a7ff7812 */ /* 0x000fe200078ac0ff */
[----:B------:R-:W-:Y:S01]  /*ced0*/  BSSY.RECONVERGENT B0, `(.L_x_570) ;  /* 0x0000023000007945 */ /* 0x000fe20003800200 */
[----:B------:R-:W-:Y:S01]  /*cee0*/  IMAD.IADD R15, R7, 0x1, R15 ;  /* 0x00000001070f7824 */ /* 0x000fe200078e020f */
[----:B------:R-:W-:Y:S01]  /*cef0*/  IADD3 R0, PT, PT, R5, R0, RZ ;  /* 0x0000000005007210 */ /* 0x000fe20007ffe0ff */
[----:B------:R-:W-:Y:S01]  /*cf00*/  IMAD.MOV.U32 R13, RZ, RZ, 0x7f800000 ;  /* 0x7f800000ff0d7424 */ /* 0x000fe200078e00ff */
[----:B------:R-:W-:Y:S01]  /*cf10*/  IADD3 R6, P2, P0, R6, R4, R12 ;  /* 0x0000000406067210 */ /* 0x000fe2000785e00c */
[----:B------:R-:W-:Y:S01]  /*cf20*/  IMAD.MOV.U32 R12, RZ, RZ, 0x7f800000 ;  /* 0x7f800000ff0c7424 */ /* 0x000fe200078e00ff */
[----:B------:R-:W2:Y:S01]  /*cf30*/  @P3 MUFU.LG2 R9, R23 ;  /* 0x0000001700093308 */ /* 0x000ea20000000c00 */
[----:B------:R-:W-:Y:S01]  /*cf40*/  @!P1 IMAD R8, R3, R236, RZ ;  /* 0x000000ec03089224 */ /* 0x000fe200078e02ff */
[----:B------:R-:W-:-:S02]  /*cf50*/  IADD3.X R7, PT, PT, R15, R0, R14, P2, P0 ;  /* 0x000000000f077210 */ /* 0x000fc400017e040e */
[C---:B------:R-:W-:Y:S01]  /*cf60*/  IADD3 R0, PT, PT, R236.reuse, 0x20, RZ ;  /* 0x00000020ec007810 */ /* 0x040fe20007ffe0ff */
[----:B------:R-:W-:-:S03]  /*cf70*/  @!P1 IMAD.WIDE.U32 R4, R236, R2, R6 ;  /* 0x00000002ec049225 */ /* 0x000fc600078e0006 */
[----:B------:R-:W-:Y:S01]  /*cf80*/  ISETP.GE.AND P0, PT, R0, R239, PT ;  /* 0x000000ef0000720c */ /* 0x000fe20003f06270 */
[----:B------:R3:W4:Y:S01]  /*cf90*/  LDS.128 R24, [R168] ;  /* 0x00000000a8187984 */ /* 0x0007220000000c00 */
[----:B-1----:R-:W-:Y:S01]  /*cfa0*/  @P4 FMUL.FTZ R14, R20, 0.69314718246459960938 ;  /* 0x3f317218140e4820 */ /* 0x002fe20000410000 */
[----:B------:R-:W-:Y:S02]  /*cfb0*/  @!P1 IADD3 R0, PT, PT, R5, R8, RZ ;  /* 0x0000000805009210 */ /* 0x000fe40007ffe0ff */
[----:B------:R-:W1:Y:S01]  /*cfc0*/  LDS.128 R168, [R168+0x800] ;  /* 0x00080000a8a87984 */ /* 0x000e620000000c00 */
[----:B-----5:R-:W-:Y:S01]  /*cfd0*/  @!P1 LEA R8, P2, R4, R10, 0x1 ;  /* 0x0000000a04089211 */ /* 0x020fe200078408ff */
[----:B------:R-:W-:Y:S01]  /*cfe0*/  @P4 FFMA.FTZ R13, R28, R22, R14 ;  /* 0x000000161c0d4223 */ /* 0x000fe2000001000e */
[----:B--2---:R-:W-:Y:S02]  /*cff0*/  @P3 FMUL.FTZ R5, R9, 0.69314718246459960938 ;  /* 0x3f31721809053820 */ /* 0x004fe40000410000 */
[----:B------:R-:W-:-:S02]  /*d000*/  @!P1 LEA.HI.X R9, R4, R11, R0, 0x1, P2 ;  /* 0x0000000b04099211 */ /* 0x000fc400010f0c00 */
[----:B------:R-:W-:Y:S01]  /*d010*/  @P3 FFMA.FTZ R12, R28, R21, R5 ;  /* 0x000000151c0c3223 */ /* 0x000fe20000010005 */
[----:B------:R-:W-:Y:S06]  /*d020*/  @P5 BRA `(.L_x_571) ;  /* 0x0000000000345947 */ /* 0x000fec0003800000 */
[----:B------:R-:W-:Y:S01]  /*d030*/  SHF.R.U32.HI R0, RZ, 0x1, R167 ;  /* 0x00000001ff007819 */ /* 0x000fe200000116a7 */
[----:B------:R-:W-:-:S03]  /*d040*/  IMAD.IADD R4, R240, 0x1, R17 ;  /* 0x00000001f0047824 */ /* 0x000fc600078e0211 */
[----:B------:R-:W-:-:S04]  /*d050*/  LOP3.LUT R0, R0, 0x30, RZ, 0xc0, !PT ;  /* 0x0000003000007812 */ /* 0x000fc800078ec0ff */
[----:B------:R-:W-:-:S04]  /*d060*/  LOP3.LUT R0, R0, 0x7, R236, 0xf8, !PT ;  /* 0x0000000700007812 */ /* 0x000fc800078ef8ec */
[----:B------:R-:W-:Y:S01]  /*d070*/  IADD3 R5, P2, PT, R4, R0, RZ ;  /* 0x0000000004057210 */ /* 0x000fe20007f5e0ff */
        /* <DEDUP_REMOVED lines=8> */
.L_x_571:
[----:B------:R-:W-:Y:S05]  /*d100*/  BSYNC.RECONVERGENT B0 ;  /* 0x0000000000007941 */ /* 0x000fea0003800200 */
.L_x_570:
[----:B--2---:R-:W-:Y:S01]  /*d110*/  MOV R4, R243 ;  /* 0x000000f300047202 */ /* 0x004fe20000000f00 */
[----:B----4-:R1:W-:Y:S01]  /*d120*/  @!P1 ST.E.128 desc[UR4][R8.64], R24 ;  /* 0x0000001808009985 */ /* 0x0103e2000c101d04 */
[----:B------:R-:W-:-:S04]  /*d130*/  MOV R5, 0x0 ;  /* 0x0000000000057802 */ /* 0x000fc80000000f00 */
[----:B-1-3--:R-:W-:Y:S05]  /*d140*/  @P0 RET.REL.NODEC R4 `(_ZN5flash24flash_fwd_splitkv_kernelI23Flash_fwd_kernel_traitsILi32ELi64ELi256ELi4ELb0ELb0EN7cutlass10bfloat16_tE19Flash_kernel_traitsILi32ELi64ELi256ELi4ES3_EELb0ELb0ELb0ELb0ELb1ELb1ELb0ELb0EEEvNS_16Flash_fwd_paramsE) ;  /* 0xffffff2c04ac0950 */ /* 0x00afea0003c3ffff */
[----:B------:R-:W-:Y:S02]  /*d150*/  IADD3 R0, P0, PT, R236, 0x20, RZ ;  /* 0x00000020ec007810 */ /* 0x000fe40007f1e0ff */
[----:B------:R-:W-:-:S03]  /*d160*/  MOV R5, R7 ;  /* 0x0000000700057202 */ /* 0x000fc60000000f00 */
[----:B------:R-:W-:-:S04]  /*d170*/  IMAD.X R4, RZ, RZ, RZ, P0 ;  /* 0x000000ffff047224 */ /* 0x000fc800000e06ff */
[----:B------:R-:W-:Y:S02]  /*d180*/  IMAD R8, R4, R2, RZ ;  /* 0x0000000204087224 */ /* 0x000fe400078e02ff */
[----:B------:R-:W-:-:S04]  /*d190*/  IMAD.MOV.U32 R4, RZ, RZ, R6 ;  /* 0x000000ffff047224 */ /* 0x000fc800078e0006 */
[----:B------:R-:W-:-:S04]  /*d1a0*/  IMAD.WIDE.U32 R4, R2, R0, R4 ;  /* 0x0000000002047225 */ /* 0x000fc800078e0004 */
[----:B------:R-:W-:Y:S01]  /*d1b0*/  IMAD R0, R3, R0, R8 ;  /* 0x0000000003007224 */ /* 0x000fe200078e0208 */
[----:B------:R-:W-:-:S03]  /*d1c0*/  LEA R2, P0, R4, R10, 0x1 ;  /* 0x0000000a04027211 */ /* 0x000fc600078008ff */
[----:B------:R-:W-:-:S05]  /*d1d0*/  IMAD.IADD R0, R5, 0x1, R0 ;  /* 0x0000000105007824 */ /* 0x000fca00078e0200 */
[----:B------:R-:W-:-:S05]  /*d1e0*/  LEA.HI.X R3, R4, R11, R0, 0x1, P0 ;  /* 0x0000000b04037211 */ /* 0x000fca00000f0c00 */
[----:B------:R1:W-:Y:S02]  /*d1f0*/  ST.E.128 desc[UR4][R2.64], R168 ;  /* 0x000000a802007985 */ /* 0x0003e4000c101d04 */
[----:B-1----:R-:W-:Y:S02]  /*d200*/  MOV R2, R243 ;  /* 0x000000f300027202 */ /* 0x002fe40000000f00 */
[----:B------:R-:W-:-:S04]  /*d210*/  MOV R3, 0x0 ;  /* 0x0000000000037802 */ /* 0x000fc80000000f00 */
[----:B------:R-:W-:Y:S05]  /*d220*/  RET.REL.NODEC R2 `(_ZN5flash24flash_fwd_splitkv_kernelI23Flash_fwd_kernel_traitsILi32ELi64ELi256ELi4ELb0ELb0EN7cutlass10bfloat16_tE19Flash_kernel_traitsILi32ELi64ELi256ELi4ES3_EELb0ELb0ELb0ELb0ELb1ELb1ELb0ELb0EEEvNS_16Flash_fwd_paramsE) ;  /* 0xffffff2c02747950 */ /* 0x000fea0003c3ffff */
.L_x_568:
[----:B------:R-:W-:Y:S01]  /*d230*/  MOV R0, 0x2 ;  /* 0x0000000200007802 */ /* 0x000fe20000000f00 */
[----:B------:R-:W-:Y:S01]  /*d240*/  IMAD.MOV.U32 R3, RZ, RZ, 0x1f ;  /* 0x0000001fff037424 */ /* 0x000fe200078e00ff */
[----:B------:R-:W-:Y:S02]  /*d250*/  MOV R2, R228 ;  /* 0x000000e400027202 */ /* 0x000fe40000000f00 */
[----:B------:R-:W-:-:S07]  /*d260*/  MOV R4, 0xffffffff ;  /* 0xffffffff00047802 */ /* 0x000fce0000000f00 */
[----:B-1---5:R-:W-:Y:S05]  /*d270*/  WARPSYNC.COLLECTIVE R4, `(.L_x_572) ;  /* 0x0000000004087348 */ /* 0x022fea0003c00000 */
[----:B------:R2:W3:Y:S02]  /*d280*/  SHFL.BFLY P0, R0, R2, R0, R3 ;  /* 0x0c00000002007389 */ /* 0x0004e40000000003 */
[----:B-123-5:R-:W-:Y:S05]  /*d290*/  ENDCOLLECTIVE ;  /* 0x000000000000791b */ /* 0x02efea0003800000 */
.L_x_572:
[----:B------:R-:W-:Y:S02]  /*d2a0*/  IMAD.MOV.U32 R5, RZ, RZ, R0 ;  /* 0x000000ffff057224 */ /* 0x000fe400078e0000 */
[----:B------:R-:W-:Y:S02]  /*d2b0*/  IMAD.MOV.U32 R0, RZ, RZ, 0x1 ;  /* 0x00000001ff007424 */ /* 0x000fe400078e00ff */
[----:B------:R-:W-:-:S05]  /*d2c0*/  FADD.FTZ R5, R5, R228 ;  /* 0x000000e405057221 */ /* 0x000fca0000010000 */
[----:B------:R-:W-:-:S07]  /*d2d0*/  MOV R2, R5 ;  /* 0x0000000500027202 */ /* 0x000fce0000000f00 */
[----:B------:R-:W-:Y:S05]  /*d2e0*/  WARPSYNC.COLLECTIVE R4, `(.L_x_573) ;  /* 0x0000000004087348 */ /* 0x000fea0003c00000 */
[----:B------:R1:W2:Y:S02]  /*d2f0*/  SHFL.BFLY P0, R0, R2, R0, R3 ;  /* 0x0c00000002007389 */ /* 0x0002a40000000003 */
[----:B-12---:R-:W-:Y:S05]  /*d300*/  ENDCOLLECTIVE ;  /* 0x000000000000791b */ /* 0x006fea0003800000 */
.L_x_573:
[----:B------:R-:W-:Y:S01]  /*d310*/  MOV R6, R0 ;  /* 0x0000000000067202 */ /* 0x000fe20000000f00 */
[----:B------:R-:W-:Y:S01]  /*d320*/  IMAD.MOV.U32 R0, RZ, RZ, 0x2 ;  /* 0x00000002ff007424 */ /* 0x000fe200078e00ff */
[----:B------:R-:W-:-:S03]  /*d330*/  MOV R2, R229 ;  /* 0x000000e500027202 */ /* 0x000fc60000000f00 */
[----:B------:R-:W-:-:S07]  /*d340*/  FADD.FTZ R20, R5, R6 ;  /* 0x0000000605147221 */ /* 0x000fce0000010000 */
[----:B------:R-:W-:Y:S05]  /*d350*/  WARPSYNC.COLLECTIVE R4, `(.L_x_574) ;  /* 0x0000000004087348 */ /* 0x000fea0003c00000 */
[----:B------:R1:W2:Y:S02]  /*d360*/  SHFL.BFLY P0, R0, R2, R0, R3 ;  /* 0x0c00000002007389 */ /* 0x0002a40000000003 */
[----:B-12---:R-:W-:Y:S05]  /*d370*/  ENDCOLLECTIVE ;  /* 0x000000000000791b */ /* 0x006fea0003800000 */
.L_x_574:
[----:B------:R-:W-:Y:S02]  /*d380*/  MOV R2, R0 ;  /* 0x0000000000027202 */ /* 0x000fe40000000f00 */
[----:B------:R-:W-:-:S03]  /*d390*/  MOV R0, 0x1 ;  /* 0x0000000100007802 */ /* 0x000fc60000000f00 */
[----:B------:R-:W-:-:S07]  /*d3a0*/  FADD.FTZ R2, R2, R229 ;  /* 0x000000e502027221 */ /* 0x000fce0000010000 */
[----:B------:R-:W-:Y:S05]  /*d3b0*/  WARPSYNC.COLLECTIVE R4, `(.L_x_575) ;  /* 0x0000000004087348 */ /* 0x000fea0003c00000 */
[----:B------:R1:W2:Y:S02]  /*d3c0*/  SHFL.BFLY P0, R0, R2, R0, R3 ;  /* 0x0c00000002007389 */ /* 0x0002a40000000003 */
[----:B-12---:R-:W-:Y:S05]  /*d3d0*/  ENDCOLLECTIVE ;  /* 0x000000000000791b */ /* 0x006fea0003800000 */
.L_x_575:
[----:B------:R-:W-:Y:S05]  /*d3e0*/  BRA `(.L_x_576) ;  /* 0xfffffff4003c7947 */ /* 0x000fea000383ffff */
.L_x_577:
        /* <DEDUP_REMOVED lines=9> */
.L_x_10223:


//--------------------- .text._ZN5flash24flash_fwd_splitkv_kernelI23Flash_fwd_kernel_traitsILi32ELi64ELi256ELi4ELb0ELb0EN7cutlass10bfloat16_tE19Flash_kernel_traitsILi32ELi64ELi256ELi4ES3_EELb0ELb0ELb0ELb0ELb1ELb0ELb1ELb0EEEvNS_16Flash_fwd_paramsE --------------------------
	.section	.text._ZN5flash24flash_fwd_splitkv_kernelI23Flash_fwd_kernel_traitsILi32ELi64ELi256ELi4ELb0ELb0EN7cutlass10bfloat16_tE19Flash_kernel_traitsILi32ELi64ELi256ELi4ES3_EELb0ELb0ELb0ELb0ELb1ELb0ELb1ELb0EEEvNS_16Flash_fwd_paramsE,"ax",@progbits
	.align	128
        .global         _ZN5flash24flash_fwd_splitkv_kernelI23Flash_fwd_kernel_traitsILi32ELi64ELi256ELi4ELb0ELb0EN7cutlass10bfloat16_tE19Flash_kernel_traitsILi32ELi64ELi256ELi4ES3_EELb0ELb0ELb0ELb0ELb1ELb0ELb1ELb0EEEvNS_16Flash_fwd_paramsE
        .type           _ZN5flash24flash_fwd_splitkv_kernelI23Flash_fwd_kernel_traitsILi32ELi64ELi256ELi4ELb0ELb0EN7cutlass10bfloat16_tE19Flash_kernel_traitsILi32ELi64ELi256ELi4ES3_EELb0ELb0ELb0ELb0ELb1ELb0ELb1ELb0EEEvNS_16Flash_fwd_paramsE,@function
        .size           _ZN5flash24flash_fwd_splitkv_kernelI23Flash_fwd_kernel_traitsILi32ELi64ELi256ELi4ELb0ELb0EN7cutlass10bfloat16_tE19Flash_kernel_traitsILi32ELi64ELi256ELi4ES3_EELb0ELb0ELb0ELb0ELb1ELb0ELb1ELb0EEEvNS_16Flash_fwd_paramsE,(.L_x_10224 - _ZN5flash24flash_fwd_splitkv_kernelI23Flash_fwd_kernel_traitsILi32ELi64ELi256ELi4ELb0ELb0EN7cutlass10bfloat16_tE19Flash_kernel_traitsILi32ELi64ELi256ELi4ES3_EELb0ELb0ELb0ELb0ELb1ELb0ELb1ELb0EEEvNS_16Flash_fwd_paramsE)
        .other          _ZN5flash24flash_fwd_splitkv_kernelI23Flash_fwd_kernel_traitsILi32ELi64ELi256ELi4ELb0ELb0EN7cutlass10bfloat16_tE19Flash_kernel_traitsILi32ELi64ELi256ELi4ES3_EELb0ELb0ELb0ELb0ELb1ELb0ELb1ELb0EEEvNS_16Flash_fwd_paramsE,@"STO_CUDA_ENTRY STV_DEFAULT"
_ZN5flash24flash_fwd_splitkv_kernelI23Flash_fwd_kernel_traitsILi32ELi64ELi256ELi4ELb0ELb0EN7cutlass10bfloat16_tE19Flash_kernel_traitsILi32ELi64ELi256ELi4ES3_EELb0ELb0ELb0ELb0ELb1ELb0ELb1ELb0EEEvNS_16Flash_fwd_paramsE:
.text._ZN5flash24flash_fwd_splitkv_kernelI23Flash_fwd_kernel_traitsILi32ELi64ELi256ELi4ELb0ELb0EN7cutlass10bfloat16_tE19Flash_kernel_traitsILi32ELi64ELi256ELi4ES3_EELb0ELb0ELb0ELb0ELb1ELb0ELb1ELb0EEEvNS_16Flash_fwd_paramsE:
[----:B------:R-:W-:Y:S08]  /*0000*/  LDC R1, c[0x0][0x37c] ;  /* 0x0000df00ff017b82 */ /* 0x000ff00000000800 */
[----:B------:R-:W1:Y:S01]  /*0010*/  LDC R0, c[0x0][0x3e0] ;  /* 0x0000f800ff007b82 */ /* 0x000e620000000800 */
[----:B------:R-:W2:Y:S01]  /*0020*/  S2R R25, SR_CTAID.X ;  /* 0x0000000000197919 */ /* 0x000ea20000002500 */
[----:B------:R-:W-:Y:S01]  /*0030*/  BSSY.RECONVERGENT B2, `(.L_x_578) ;  /* 0x000001b000027945 */ /* 0x000fe20003800200 */
[----:B------:R-:W-:-:S05]  /*0040*/  MOV R228, 0x1e0 ;  /* 0x000001e000e47802 */ /* 0x000fca0000000f00 */
[----:B------:R-:W3:Y:S08]  /*0050*/  S2UR UR4, SR_CTAID.Z ;  /* 0x00000000000479c3 */ /* 0x000ef00000002700 */
[----:B------:R-:W4:Y:S01]  /*0060*/  S2UR UR8, SR_CTAID.Y ;  /* 0x00000000000879c3 */ /* 0x000f220000002600 */
[----:B-1----:R-:W1:Y:S01]  /*0070*/  I2F.U32.RP R6, R0 ;  /* 0x0000000000067306 */ /* 0x002e620000209000 */
[----:B------:R-:W-:-:S06]  /*0080*/  ISETP.NE.U32.AND P0, PT, R0, RZ, PT ;  /* 0x000000ff0000720c */ /* 0x000fcc0003f05070 */
[----:B------:R-:W2:Y:S01]  /*0090*/  LDC R9, c[0x0][0x374] ;  /* 0x0000dd00ff097b82 */ /* 0x000ea20000000800 */
[----:B-1----:R-:W1:Y:S02]  /*00a0*/  MUFU.RCP R4, R6 ;  /* 0x0000000600047308 */ /* 0x002e640000001000 */
[----:B-1----:R-:W-:-:S06]  /*00b0*/  VIADD R4, R4, 0xffffffe ;  /* 0x0ffffffe04047836 */ /* 0x002fcc0000000000 */
[----:B------:R-:W1:Y:S02]  /*00c0*/  F2I.FTZ.U32.TRUNC.NTZ R3, R4 ;  /* 0x0000000400037305 */ /* 0x000e64000021f000 */
[----:B-1----:R-:W-:-:S04]  /*00d0*/  IMAD.MOV R2, RZ, RZ, -R3 ;  /* 0x000000ffff027224 */ /* 0x002fc800078e0a03 */
[----:B------:R-:W-:Y:S01]  /*00e0*/  IMAD R5, R2, R0, RZ ;  /* 0x0000000002057224 */ /* 0x000fe200078e02ff */
[----:B------:R-:W-:-:S05]  /*00f0*/  MOV R2, RZ ;  /* 0x000000ff00027202 */ /* 0x000fca0000000f00 */
[----:B------:R-:W-:-:S06]  /*0100*/  IMAD.HI.U32 R5, R3, R5, R2 ;  /* 0x0000000503057227 */ /* 0x000fcc00078e0002 */
[----:B---3--:R-:W-:-:S04]  /*0110*/  IMAD.HI.U32 R235, R5, UR4, RZ ;  /* 0x0000000405eb7c27 */ /* 0x008fc8000f8e00ff */
[----:B------:R-:W-:-:S04]  /*0120*/  IMAD.MOV R3, RZ, RZ, -R235 ;  /* 0x000000ffff037224 */ /* 0x000fc800078e0aeb */
[----:B------:R-:W-:-:S05]  /*0130*/  IMAD R3, R0, R3, UR4 ;  /* 0x0000000400037e24 */ /* 0x000fca000f8e0203 */
[----:B------:R-:W-:-:S13]  /*0140*/  ISETP.GE.U32.AND P2, PT, R3, R0, PT ;  /* 0x000000000300720c */ /* 0x000fda0003f46070 */
[----:B------:R-:W-:Y:S01]  /*0150*/  @P2 IADD3 R3, PT, PT, R3, -R0, RZ ;  /* 0x8000000003032210 */ /* 0x000fe20007ffe0ff */
[----:B------:R-:W-:-:S03]  /*0160*/  @P2 VIADD R235, R235, 0x1 ;  /* 0x00000001ebeb2836 */ /* 0x000fc60000000000 */
[----:B------:R-:W-:Y:S02]  /*0170*/  ISETP.GE.U32.AND P1, PT, R3, R0, PT ;  /* 0x000000000300720c */ /* 0x000fe40003f26070 */
[----:B------:R-:W1:Y:S11]  /*0180*/  LDC.64 R2, c[0x0][0x348] ;  /* 0x0000d200ff027b82 */ /* 0x000e760000000a00 */
[----:B------:R-:W-:-:S02]  /*0190*/  @P1 IADD3 R235, PT, PT, R235, 0x1, RZ ;  /* 0x00000001ebeb1810 */ /* 0x000fc40007ffe0ff */
[----:B------:R-:W-:-:S04]  /*01a0*/  @!P0 LOP3.LUT R235, RZ, R0, RZ, 0x33, !PT ;  /* 0x00000000ffeb8212 */ /* 0x000fc800078e33ff */
[----:B------:R-:W-:-:S05]  /*01b0*/  IADD3 R233, PT, PT, -R235, RZ, RZ ;  /* 0x000000ffebe97210 */ /* 0x000fca0007ffe1ff */
[----:B--2-4-:R-:W-:Y:S02]  /*01c0*/  IMAD R233, R0, R233, UR4 ;  /* 0x0000000400e97e24 */ /* 0x014fe4000f8e02e9 */
[----:B-1----:R-:W-:Y:S05]  /*01d0*/  CALL.REL.NOINC `($_ZN5flash24flash_fwd_splitkv_kernelI23Flash_fwd_kernel_traitsILi32ELi64ELi256ELi4ELb0ELb0EN7cutlass10bfloat16_tE19Flash_kernel_traitsILi32ELi64ELi256ELi4ES3_EELb0ELb0ELb0ELb0ELb1ELb0ELb1ELb0EEEvNS_16Flash_fwd_paramsE$_ZN5flash30compute_attn_1rowblock_splitkvI23Flash_fwd_kernel_traitsILi32ELi64ELi256ELi4ELb0ELb0EN7cutlass10bfloat16_tE19Flash_kernel_traitsILi32ELi64ELi256ELi4ES3_EELb0ELb0ELb0ELb0ELb1ELb0ELb1ELb0ENS_16Flash_fwd_paramsEEEvRKT8_iiiii) ;  /* 0x0000000000087944 */ /* 0x002fea0003c00000 */
[----:B------:R-:W-:Y:S05]  /*01e0*/  BSYNC.RECONVERGENT B2 ;  /* 0x0000000000027941 */ /* 0x000fea0003800200 */
.L_x_578:
[----:B------:R-:W-:Y:S05]  /*01f0*/  EXIT ;  /* 0x000000000000794d */ /* 0x000fea0003800000 */
        .type           $_ZN5flash24flash_fwd_splitkv_kernelI23Flash_fwd_kernel_traitsILi32ELi64ELi256ELi4ELb0ELb0EN7cutlass10bfloat16_tE19Flash_kernel_traitsILi32ELi64ELi256ELi4ES3_EELb0ELb0ELb0ELb0ELb1ELb0ELb1ELb0EEEvNS_16Flash_fwd_paramsE$_ZN5flash30compute_attn_1rowblock_splitkvI23Flash_fwd_kernel_traitsILi32ELi64ELi256ELi4ELb0ELb0EN7cutlass10bfloat16_tE19Flash_kernel_traitsILi32ELi64ELi256ELi4ES3_EELb0ELb0ELb0ELb0ELb1ELb0ELb1ELb0ENS_16Flash_fwd_paramsEEEvRKT8_iiiii,@function
        .size           $_ZN5flash24flash_fwd_splitkv_kernelI23Flash_fwd_kernel_traitsILi32ELi64ELi256ELi4ELb0ELb0EN7cutlass10bfloat16_tE19Flash_kernel_traitsILi32ELi64ELi256ELi4ES3_EELb0ELb0ELb0ELb0ELb1ELb0ELb1ELb0EEEvNS_16Flash_fwd_paramsE$_ZN5flash30compute_attn_1rowblock_splitkvI23Flash_fwd_kernel_traitsILi32ELi64ELi256ELi4ELb0ELb0EN7cutlass10bfloat16_tE19Flash_kernel_traitsILi32ELi64ELi256ELi4ES3_EELb0ELb0ELb0ELb0ELb1ELb0ELb1ELb0ENS_16Flash_fwd_paramsEEEvRKT8_iiiii,(.L_x_10224 - $_ZN5flash24flash_fwd_splitkv_kernelI23Flash_fwd_kernel_traitsILi32ELi64ELi256ELi4ELb0ELb0EN7cutlass10bfloat16_tE19Flash_kernel_traitsILi32ELi64ELi256ELi4ES3_EELb0ELb0ELb0ELb0ELb1ELb0ELb1ELb0EEEvNS_16Flash_fwd_paramsE$_ZN5flash30compute_attn_1rowblock_splitkvI23Flash_fwd_kernel_traitsILi32ELi64ELi256ELi4ELb0ELb0EN7cutlass10bfloat16_tE19Flash_kernel_traitsILi32ELi64ELi256ELi4ES3_EELb0ELb0ELb0ELb0ELb1ELb0ELb1ELb0ENS_16Flash_fwd_paramsEEEvRKT8_iiiii)
$_ZN5flash24flash_fwd_splitkv_kernelI23Flash_fwd_kernel_traitsILi32ELi64ELi256ELi4ELb0ELb0EN7cutlass10bfloat16_tE19Flash_kernel_traitsILi32ELi64ELi256ELi4ES3_EELb0ELb0ELb0ELb0ELb1ELb0ELb1ELb0EEEvNS_16Flash_fwd_paramsE$_ZN5flash30compute_attn_1rowblock_splitkvI23Flash_fwd_kernel_traitsILi32ELi64ELi256ELi4ELb0ELb0EN7cutlass10bfloat16_tE19Flash_kernel_traitsILi32ELi64ELi256ELi4ES3_EELb0ELb0ELb0ELb0ELb1ELb0ELb1ELb0ENS_16Flash_fwd_paramsEEEvRKT8_iiiii:
[----:B------:R-:W1:Y:S02]  /*0200*/  LDCU.64 UR4, c[0x0][0x358] ;  /* 0x00006b00ff0477ac */ /* 0x000e640008000a00 */
[----:B-1----:R-:W2:Y:S04]  /*0210*/  LD.E.64 R22, desc[UR4][R2.64+0xe0] ;  /* 0x0000e00402167980 */ /* 0x002ea8000c101b00 */
[----:B------:R-:W3:Y:S04]  /*0220*/  LD.E.64 R6, desc[UR4][R2.64+0xe8] ;  /* 0x0000e80402067980 */ /* 0x000ee8000c101b00 */
[----:B------:R-:W4:Y:S04]  /*0230*/  LD.E.64 R12, desc[UR4][R2.64+0xf0] ;  /* 0x0000f004020c7980 */ /* 0x000f28000c101b00 */
[----:B------:R-:W4:Y:S01]  /*0240*/  LD.E.64 R10, desc[UR4][R2.64+0xf8] ;  /* 0x0000f804020a7980 */ /* 0x000f22000c101b00 */
[----:B------:R-:W-:Y:S01]  /*0250*/  IMAD.MOV.U32 R20, RZ, RZ, -0x1 ;  /* 0xffffffffff147424 */ /* 0x000fe200078e00ff */
[----:B--2---:R-:W-:-:S02]  /*0260*/  ISETP.NE.U32.AND P4, PT, R22, RZ, PT ;  /* 0x000000ff1600720c */ /* 0x004fc40003f85070 */
[----:B---3--:R-:W-:Y:S02]  /*0270*/  ISETP.NE.U32.AND P3, PT, R6, RZ, PT ;  /* 0x000000ff0600720c */ /* 0x008fe40003f65070 */
[----:B------:R-:W-:Y:S02]  /*0280*/  ISETP.NE.AND.EX P4, PT, R23, RZ, PT, P4 ;  /* 0x000000ff1700720c */ /* 0x000fe40003f85340 */
[----:B------:R-:W-:Y:S02]  /*0290*/  ISETP.NE.AND.EX P3, PT, R7, RZ, PT, P3 ;  /* 0x000000ff0700720c */ /* 0x000fe40003f65330 */
[----:B------:R-:W-:-:S04]  /*02a0*/  ISETP.NE.U32.AND P2, PT, R22, RZ, PT ;  /* 0x000000ff1600720c */ /* 0x000fc80003f45070 */
[----:B------:R-:W-:Y:S01]  /*02b0*/  ISETP.NE.AND.EX P2, PT, R23, RZ, PT, P2 ;  /* 0x000000ff1700720c */ /* 0x000fe20003f45320 */
[----:B------:R-:W-:-:S04]  /*02c0*/  IMAD.WIDE.U32 R22, R235, 0x4, R22 ;  /* 0x00000004eb167825 */ /* 0x000fc800078e0016 */
[----:B------:R1:W5:Y:S04]  /*02d0*/  @!P4 LD.E R19, desc[UR4][R2.64+0xb4] ;  /* 0x0000b4040213c980 */ /* 0x000368000c101900 */
[----:B------:R1:W5:Y:S04]  /*02e0*/  @P4 LD.E R5, desc[UR4][R22.64+0x4] ;  /* 0x0000040416054980 */ /* 0x000368000c101900 */
[----:B------:R1:W5:Y:S01]  /*02f0*/  @!P3 LD.E R155, desc[UR4][R2.64+0xb8] ;  /* 0x0000b804029bb980 */ /* 0x000362000c101900 */
[----:B----4-:R-:W-:Y:S01]  /*0300*/  ISETP.NE.U32.AND P1, PT, R12, RZ, PT ;  /* 0x000000ff0c00720c */ /* 0x010fe20003f25070 */
[----:B------:R-:W-:-:S02]  /*0310*/  IMAD.SHL.U32 R4, R235, 0x4, RZ ;  /* 0x00000004eb047824 */ /* 0x000fc400078e00ff */
[----:B------:R1:W5:Y:S01]  /*0320*/  @P2 LD.E R20, desc[UR4][R22.64] ;  /* 0x0000000416142980 */ /* 0x000362000c101900 */
[----:B------:R-:W-:Y:S02]  /*0330*/  ISETP.NE.AND.EX P1, PT, R13, RZ, PT, P1 ;  /* 0x000000ff0d00720c */ /* 0x000fe40003f25310 */
[----:B------:R-:W-:Y:S02]  /*0340*/  ISETP.NE.U32.AND P2, PT, R6, RZ, PT ;  /* 0x000000ff0600720c */ /* 0x000fe40003f45070 */
[----:B------:R-:W-:Y:S02]  /*0350*/  SHF.R.U32.HI R0, RZ, 0x1e, R235 ;  /* 0x0000001eff007819 */ /* 0x000fe400000116eb */
[----:B------:R-:W-:-:S07]  /*0360*/  ISETP.NE.AND.EX P2, PT, R7, RZ, PT, P2 ;  /* 0x000000ff0700720c */ /* 0x000fce0003f45320 */
[----:B------:R-:W-:Y:S01]  /*0370*/  @P1 IADD3 R16, P0, PT, R12, R4, RZ ;  /* 0x000000040c101210 */ /* 0x000fe20007f1e0ff */
[----:B------:R-:W-:-:S04]  /*0380*/  IMAD.MOV.U32 R12, RZ, RZ, RZ ;  /* 0x000000ffff0c7224 */ /* 0x000fc800078e00ff */
        /* <DEDUP_REMOVED lines=9> */
[----:B------:R-:W2:Y:S02]  /*0420*/  LD.E.U8 R6, desc[UR4][R2.64+0x1b2] ;  /* 0x0001b20402067980 */ /* 0x000ea4000c101100 */
[----:B--2---:R-:W-:-:S13]  /*0430*/  ISETP.NE.AND P1, PT, R6, RZ, PT ;  /* 0x000000ff0600720c */ /* 0x004fda0003f25270 */
[----:B------:R-:W-:Y:S05]  /*0440*/  @!P1 BRA `(.L_x_580) ;  /* 0x0000000000049947 */ /* 0x000fea0003800000 */
[----:B------:R2:W5:Y:S02]  /*0450*/  LD.E R13, desc[UR4][R14.64] ;  /* 0x000000040e0d7980 */ /* 0x000564000c101900 */
.L_x_580:
[----:B------:R-:W-:Y:S05]  /*0460*/  BSYNC.RECONVERGENT B0 ;  /* 0x0000000000007941 */ /* 0x000fea0003800200 */
.L_x_579:
[----:B------:R-:W-:Y:S04]  /*0470*/  BSSY.RECONVERGENT B0, `(.L_x_581) ;  /* 0x0000007000007945 */ /* 0x000fe80003800200 */
[----:B------:R-:W-:Y:S05]  /*0480*/  @!P3 BRA `(.L_x_582) ;  /* 0x000000000014b947 */ /* 0x000fea0003800000 */
[----:B------:R-:W3:Y:S02]  /*0490*/  LD.E.U8 R6, desc[UR4][R2.64+0x1b2] ;  /* 0x0001b20402067980 */ /* 0x000ee4000c101100 */
[----:B---3--:R-:W-:-:S13]  /*04a0*/  ISETP.NE.AND P1, PT, R6, RZ, PT ;  /* 0x000000ff0600720c */ /* 0x008fda0003f25270 */
[----:B------:R-:W3:Y:S02]  /*04b0*/  @P1 LD.E R6, desc[UR4][R14.64+0x4] ;  /* 0x000004040e061980 */ /* 0x000ee4000c101900 */
[----:B---3-5:R-:W-:-:S06]  /*04c0*/  @P1 IADD3 R155, PT, PT, R6, -R13, RZ ;  /* 0x8000000d069b1210 */ /* 0x028fcc0007ffe0ff */
[----:B------:R3:W5:Y:S02]  /*04d0*/  @!P1 LD.E R155, desc[UR4][R14.64] ;  /* 0x000000040e9b9980 */ /* 0x000764000c101900 */
.L_x_582:
[----:B------:R-:W-:Y:S05]  /*04e0*/  BSYNC.RECONVERGENT B0 ;  /* 0x0000000000007941 */ /* 0x000fea0003800200 */
.L_x_581:
[----:B------:R-:W-:Y:S01]  /*04f0*/  BSSY.RECONVERGENT B1, `(.L_x_583) ;  /* 0x0000011000017945 */ /* 0x000fe20003800200 */
[----:B-----5:R-:W-:-:S03]  /*0500*/  @P4 IADD3 R19, PT, PT, R5, -R20, RZ ;  /* 0x8000001405134210 */ /* 0x020fc60007ffe0ff */
[----:B------:R-:W-:Y:S05]  /*0510*/  @!P0 BRA `(.L_x_584) ;  /* 0x0000000000148947 */ /* 0x000fea0003800000 */
[----:B------:R-:W-:-:S05]  /*0520*/  IADD3 R6, P0, PT, R10, R4, RZ ;  /* 0x000000040a067210 */ /* 0x000fca0007f1e0ff */
[----:B------:R-:W-:-:S05]  /*0530*/  IMAD.X R7, R11, 0x1, R0, P0 ;  /* 0x000000010b077824 */ /* 0x000fca00000e0600 */
[----:B------:R-:W4:Y:S02]  /*0540*/  LD.E R155, desc[UR4][R6.64] ;  /* 0x00000004069b7980 */ /* 0x000f24000c101900 */
[----:B----4-:R-:W-:Y:S01]  /*0550*/  IADD3 R155, PT, PT, R155, -R12, RZ ;  /* 0x8000000c9b9b7210 */ /* 0x010fe20007ffe0ff */
[----:B------:R-:W-:Y:S05]  /*0560*/  BRA `(.L_x_585) ;  /* 0x0000000000247947 */ /* 0x000fea0003800000 */
.L_x_584:
[----:B------:R-:W4:Y:S01]  /*0570*/  LD.E.64 R6, desc[UR4][R2.64+0x108] ;  /* 0x0001080402067980 */ /* 0x000f22000c101b00 */
[----:B------:R-:W-:Y:S01]  /*0580*/  BSSY.RECONVERGENT B0, `(.L_x_586) ;  /* 0x0000006000007945 */ /* 0x000fe20003800200 */
[----:B------:R-:W-:Y:S01]  /*0590*/  IMAD.MOV.U32 R5, RZ, RZ, RZ ;  /* 0x000000ffff057224 */ /* 0x000fe200078e00ff */
[----:B----4-:R-:W-:-:S04]  /*05a0*/  ISETP.NE.U32.AND P0, PT, R6, RZ, PT ;  /* 0x000000ff0600720c */ /* 0x010fc80003f05070 */
[----:B------:R-:W-:-:S13]  /*05b0*/  ISETP.NE.AND.EX P0, PT, R7, RZ, PT, P0 ;  /* 0x000000ff0700720c */ /* 0x000fda0003f05300 */
[----:B------:R-:W-:Y:S05]  /*05c0*/  @!P0 BRA `(.L_x_587) ;  /* 0x0000000000048947 */ /* 0x000fea0003800000 */
[----:B------:R4:W5:Y:S02]  /*05d0*/  LD.E R5, desc[UR4][R2.64+0xbc] ;  /* 0x0000bc0402057980 */ /* 0x000964000c101900 */
.L_x_587:
[----:B------:R-:W-:Y:S05]  /*05e0*/  BSYNC.RECONVERGENT B0 ;  /* 0x0000000000007941 */ /* 0x000fea0003800200 */
.L_x_586:
[----:B-----5:R-:W-:Y:S02]  /*05f0*/  IADD3 R155, PT, PT, R5, R155, -R12 ;  /* 0x0000009b059b7210 */ /* 0x020fe40007ffe80c */
.L_x_585:
[----:B------:R-:W-:Y:S05]  /*0600*/  BSYNC.RECONVERGENT B1 ;  /* 0x0000000000017941 */ /* 0x000fea0003800200 */
.L_x_583:
[----:B------:R-:W-:Y:S01]  /*0610*/  IMAD.SHL.U32 R234, R25, 0x40, RZ ;  /* 0x0000004019ea7824 */ /* 0x000fe200078e00ff */
[----:B------:R-:W-:-:S04]  /*0620*/  MOV R229, 0x0 ;  /* 0x0000000000e57802 */ /* 0x000fc80000000f00 */
[----:B------:R-:W-:-:S13]  /*0630*/  ISETP.GT.AND P0, PT, R19, R234, PT ;  /* 0x000000ea1300720c */ /* 0x000fda0003f04270 */
[----:B-1234-:R-:W-:Y:S05]  /*0640*/  @!P0 RET.REL.NODEC R228 `(_ZN5flash24flash_fwd_splitkv_kernelI23Flash_fwd_kernel_traitsILi32ELi64ELi256ELi4ELb0ELb0EN7cutlass10bfloat16_tE19Flash_kernel_traitsILi32ELi64ELi256ELi4ES3_EELb0ELb0ELb0ELb0ELb1ELb0ELb1ELb0EEEvNS_16Flash_fwd_paramsE) ;  /* 0xfffffff8e46c8950 */ /* 0x01efea0003c3ffff */
[----:B------:R-:W2:Y:S01]  /*0650*/  LD.E R5, desc[UR4][R2.64+0xb8] ;  /* 0x0000b80402057980 */ /* 0x000ea2000c101900 */
[----:B------:R-:W-:Y:S01]  /*0660*/  IABS R8, R9 ;  /* 0x0000000900087213 */ /* 0x000fe20000000000 */
[----:B------:R-:W1:Y:S03]  /*0670*/  S2R R229, SR_TID.X ;  /* 0x0000000000e57919 */ /* 0x000e660000002100 */
[----:B------:R-:W3:Y:S08]  /*0680*/  I2F.RP R6, R8 ;  /* 0x0000000800067306 */ /* 0x000ef00000209400 */
[----:B---3--:R-:W3:Y:S02]  /*0690*/  MUFU.RCP R14, R6 ;  /* 0x00000006000e7308 */ /* 0x008ee40000001000 */
[----:B---3--:R-:W-:-:S06]  /*06a0*/  VIADD R14, R14, 0xffffffe ;  /* 0x0ffffffe0e0e7836 */ /* 0x008fcc0000000000 */
[----:B------:R-:W3:Y:S02]  /*06b0*/  F2I.FTZ.U32.TRUNC.NTZ R15, R14 ;  /* 0x0000000e000f7305 */ /* 0x000ee4000021f000 */
[----:B---3--:R-:W-:Y:S02]  /*06c0*/  IMAD.MOV R7, RZ, RZ, -R15 ;  /* 0x000000ffff077224 */ /* 0x008fe400078e0a0f */
[----:B------:R-:W-:Y:S02]  /*06d0*/  IMAD.MOV.U32 R14, RZ, RZ, RZ ;  /* 0x000000ffff0e7224 */ /* 0x000fe400078e00ff */
[----:B------:R-:W-:-:S04]  /*06e0*/  IMAD R7, R7, R8, RZ ;  /* 0x0000000807077224 */ /* 0x000fc800078e02ff */
[----:B------:R-:W-:-:S04]  /*06f0*/  IMAD.HI.U32 R7, R15, R7, R14 ;  /* 0x000000070f077227 */ /* 0x000fc800078e000e */
[----:B--2---:R-:W-:-:S05]  /*0700*/  VIADD R5, R5, 0xff ;  /* 0x000000ff05057836 */ /* 0x004fca0000000000 */
[----:B------:R-:W-:-:S04]  /*0710*/  SHF.R.S32.HI R10, RZ, 0x1f, R5 ;  /* 0x0000001fff0a7819 */ /* 0x000fc80000011405 */
[----:B------:R-:W-:Y:S02]  /*0720*/  LEA.HI R10, R10, R5, RZ, 0x8 ;  /* 0x000000050a0a7211 */ /* 0x000fe400078f40ff */
[-C--:B------:R-:W-:Y:S02]  /*0730*/  IABS R5, R9.reuse ;  /* 0x0000000900057213 */ /* 0x080fe40000000000 */
[----:B------:R-:W-:-:S03]  /*0740*/  LEA.HI.SX32 R10, R10, R9, 0x18 ;  /* 0x000000090a0a7211 */ /* 0x000fc600078fc2ff */
[----:B------:R-:W-:Y:S02]  /*0750*/  IMAD.MOV R5, RZ, RZ, -R5 ;  /* 0x000000ffff057224 */ /* 0x000fe400078e0a05 */
[----:B------:R-:W-:-:S05]  /*0760*/  VIADD R10, R10, 0xffffffff ;  /* 0xffffffff0a0a7836 */ /* 0x000fca0000000000 */
[----:B------:R-:W-:Y:S02]  /*0770*/  IABS R6, R10 ;  /* 0x0000000a00067213 */ /* 0x000fe40000000000 */
[----:B------:R-:W-:-:S03]  /*0780*/  LOP3.LUT R10, R10, R9, RZ, 0x3c, !PT ;  /* 0x000000090a0a7212 */ /* 0x000fc600078e3cff */
[----:B------:R-:W-:Y:S01]  /*0790*/  IMAD.HI.U32 R7, R7, R6, RZ ;  /* 0x0000000607077227 */ /* 0x000fe200078e00ff */
[----:B------:R-:W-:-:S03]  /*07a0*/  ISETP.GE.AND P0, PT, R10, RZ, PT ;  /* 0x000000ff0a00720c */ /* 0x000fc60003f06270 */
[----:B------:R-:W-:Y:S02]  /*07b0*/  IMAD R5, R7, R5, R6 ;  /* 0x0000000507057224 */ /* 0x000fe400078e0206 */
[----:B------:R-:W-:-:S03]  /*07c0*/  VIADD R6, R155, 0xff ;  /* 0x000000ff9b067836 */ /* 0x000fc60000000000 */
[----:B------:R-:W-:-:S13]  /*07d0*/  ISETP.GT.U32.AND P1, PT, R8, R5, PT ;  /* 0x000000050800720c */ /* 0x000fda0003f24070 */
[----:B------:R-:W-:Y:S02]  /*07e0*/  @!P1 IMAD.IADD R5, R5, 0x1, -R8 ;  /* 0x0000000105059824 */ /* 0x000fe400078e0a08 */
[----:B------:R-:W-:Y:S01]  /*07f0*/  @!P1 VIADD R7, R7, 0x1 ;  /* 0x0000000107079836 */ /* 0x000fe20000000000 */
[----:B------:R-:W-:Y:S02]  /*0800*/  ISETP.NE.AND P1, PT, R9, RZ, PT ;  /* 0x000000ff0900720c */ /* 0x000fe40003f25270 */
[----:B------:R-:W-:Y:S02]  /*0810*/  ISETP.GE.U32.AND P2, PT, R5, R8, PT ;  /* 0x000000080500720c */ /* 0x000fe40003f46070 */
[----:B------:R-:W-:-:S04]  /*0820*/  SHF.R.S32.HI R5, RZ, 0x1f, R6 ;  /* 0x0000001fff057819 */ /* 0x000fc80000011406 */
[----:B------:R-:W-:-:S04]  /*0830*/  LEA.HI R5, R5, R6, RZ, 0x8 ;  /* 0x0000000605057211 */ /* 0x000fc800078f40ff */
[----:B------:R-:W-:-:S03]  /*0840*/  SHF.R.S32.HI R5, RZ, 0x8, R5 ;  /* 0x00000008ff057819 */ /* 0x000fc60000011405 */
[----:B------:R-:W-:-:S04]  /*0850*/  @P2 VIADD R7, R7, 0x1 ;  /* 0x0000000107072836 */ /* 0x000fc80000000000 */
[----:B------:R-:W-:Y:S01]  /*0860*/  @!P0 IMAD.MOV R7, RZ, RZ, -R7 ;  /* 0x000000ffff078224 */ /* 0x000fe200078e0a07 */
[----:B------:R-:W-:-:S05]  /*0870*/  @!P1 LOP3.LUT R7, RZ, R9, RZ, 0x33, !PT ;  /* 0x00000009ff079212 */ /* 0x000fca00078e33ff */
[----:B------:R-:W-:-:S05]  /*0880*/  IMAD R222, R7, UR8, RZ ;  /* 0x0000000807de7c24 */ /* 0x000fca000f8e02ff */
[----:B------:R-:W-:-:S04]  /*0890*/  VIADDMNMX R5, R222, R7, R5, PT ;  /* 0x00000007de057246 */ /* 0x000fc80003800105 */
[----:B------:R-:W-:-:S13]  /*08a0*/  ISETP.GE.AND P0, PT, R222, R5, PT ;  /* 0x00000005de00720c */ /* 0x000fda0003f06270 */
[----:B-1----:R-:W-:Y:S05]  /*08b0*/  @!P0 BRA `(.L_x_588) ;  /* 0x0000000000bc8947 */ /* 0x002fea0003800000 */
[----:B------:R-:W2:Y:S04]  /*08c0*/  LD.E.64 R4, desc[UR4][R2.64+0xb0] ;  /* 0x0000b00402047980 */ /* 0x000ea8000c101b00 */
[----:B------:R-:W3:Y:S04]  /*08d0*/  LD.E R6, desc[UR4][R2.64+0x60] ;  /* 0x0000600402067980 */ /* 0x000ee8000c101900 */
[----:B------:R-:W4:Y:S04]  /*08e0*/  LD.E R0, desc[UR4][R2.64+0xcc] ;  /* 0x0000cc0402007980 */ /* 0x000f28000c101900 */
[----:B------:R-:W5:Y:S04]  /*08f0*/  LD.E.64 R8, desc[UR4][R2.64+0x78] ;  /* 0x0000780402087980 */ /* 0x000f68000c101b00 */
[----:B------:R5:W5:Y:S01]  /*0900*/  LD.E.64 R10, desc[UR4][R2.64+0xa8] ;  /* 0x0000a804020a7980 */ /* 0x000b62000c101b00 */
[----:B------:R-:W-:-:S02]  /*0910*/  IMAD.IADD R19, R19, 0x1, -R234 ;  /* 0x0000000113137824 */ /* 0x000fc400078e0aea */
[----:B--2---:R-:W-:-:S04]  /*0920*/  IMAD R4, R4, UR8, R235 ;  /* 0x0000000804047c24 */ /* 0x004fc8000f8e02eb */
[----:B---3--:R-:W-:-:S04]  /*0930*/  IMAD R4, R4, R6, R233 ;  /* 0x0000000604047224 */ /* 0x008fc800078e02e9 */
[----:B------:R-:W-:-:S04]  /*0940*/  IMAD R5, R5, R4, R234 ;  /* 0x0000000405057224 */ /* 0x000fc800078e02ea */
[----:B----4-:R-:W-:Y:S01]  /*0950*/  IMAD R4, R5, R0, RZ ;  /* 0x0000000005047224 */ /* 0x010fe200078e02ff */
[----:B------:R-:W-:-:S04]  /*0960*/  SHF.R.U32.HI R0, RZ, 0x3, R229 ;  /* 0x00000003ff007819 */ /* 0x000fc800000116e5 */
[C---:B------:R-:W-:Y:S01]  /*0970*/  LEA R7, P0, R229.reuse, R4, 0x2 ;  /* 0x00000004e5077211 */ /* 0x040fe200078010ff */
[C---:B------:R-:W-:Y:S01]  /*0980*/  VIADD R6, R0.reuse, 0x20 ;  /* 0x0000002000067836 */ /* 0x040fe20000000000 */
[----:B------:R-:W-:Y:S01]  /*0990*/  LOP3.LUT P6, R229, R229, 0x7, RZ, 0xc0, !PT ;  /* 0x00000007e5e57812 */ /* 0x000fe200078cc0ff */
[----:B------:R-:W-:Y:S01]  /*09a0*/  VIADD R12, R0, 0x10 ;  /* 0x00000010000c7836 */ /* 0x000fe20000000000 */
[----:B------:R-:W-:Y:S02]  /*09b0*/  LEA.HI.X.SX32 R4, R4, RZ, 0x1, P0 ;  /* 0x000000ff04047211 */ /* 0x000fe400000f0eff */
[C---:B-----5:R-:W-:Y:S02]  /*09c0*/  LEA R2, P0, R7.reuse, R8, 0x2 ;  /* 0x0000000807027211 */ /* 0x060fe400078010ff */
[----:B------:R-:W-:Y:S02]  /*09d0*/  ISETP.GE.AND P1, PT, R6, R19, PT ;  /* 0x000000130600720c */ /* 0x000fe40003f26270 */
[----:B------:R-:W-:Y:S01]  /*09e0*/  LEA.HI.X R3, R7, R9, R4, 0x2, P0 ;  /* 0x0000000907037211 */ /* 0x000fe200000f1404 */
[----:B------:R-:W-:Y:S01]  /*09f0*/  VIADD R4, R0, 0x30 ;  /* 0x0000003000047836 */ /* 0x000fe20000000000 */
[----:B------:R-:W-:-:S02]  /*0a00*/  IADD3 R7, P0, PT, R5, R0, RZ ;  /* 0x0000000005077210 */ /* 0x000fc40007f1e0ff */
[-C--:B------:R-:W-:Y:S02]  /*0a10*/  ISETP.GE.AND P2, PT, R12, R19.reuse, PT ;  /* 0x000000130c00720c */ /* 0x080fe40003f46270 */
[----:B------:R-:W-:Y:S02]  /*0a20*/  LEA.HI.X.SX32 R5, R5, RZ, 0x1, P0 ;  /* 0x000000ff05057211 */ /* 0x000fe400000f0eff */
[C---:B------:R-:W-:Y:S02]  /*0a30*/  LEA R6, P0, R7.reuse, R10, 0x2 ;  /* 0x0000000a07067211 */ /* 0x040fe400078010ff */
[----:B------:R-:W-:Y:S01]  /*0a40*/  ISETP.GE.OR P6, PT, R0, R19, P6 ;  /* 0x000000130000720c */ /* 0x000fe200037c6670 */
[----:B------:R-:W-:Y:S01]  /*0a50*/  @!P1 ST.E.128 desc[UR4][R2.64+0x1000], RZ ;  /* 0x001000ff02009985 */ /* 0x000fe2000c101d04 */
[----:B------:R-:W-:Y:S02]  /*0a60*/  LEA.HI.X R7, R7, R11, R5, 0x2, P0 ;  /* 0x0000000b07077211 */ /* 0x000fe400000f1405 */
[----:B------:R-:W-:-:S02]  /*0a70*/  ISETP.GE.AND P0, PT, R4, R19, PT ;  /* 0x000000130400720c */ /* 0x000fc40003f06270 */
[C---:B------:R-:W-:Y:S01]  /*0a80*/  ISETP.NE.OR P5, PT, R229.reuse, RZ, P2 ;  /* 0x000000ffe500720c */ /* 0x040fe200017a5670 */
[----:B------:R-:W-:Y:S01]  /*0a90*/  @!P2 ST.E.128 desc[UR4][R2.64+0x800], RZ ;  /* 0x000800ff0200a985 */ /* 0x000fe2000c101d04 */
[----:B------:R-:W-:Y:S02]  /*0aa0*/  ISETP.NE.OR P4, PT, R229, RZ, P1 ;  /* 0x000000ffe500720c */ /* 0x000fe40000f85670 */
[----:B------:R-:W-:-:S03]  /*0ab0*/  ISETP.GE.AND P3, PT, R0, R19, PT ;  /* 0x000000130000720c */ /* 0x000fc60003f66270 */
[----:B------:R-:W-:-:S04]  /*0ac0*/  @!P6 IMAD.MOV.U32 R11, RZ, RZ, -0x800000 ;  /* 0xff800000ff0be424 */ /* 0x000fc800078e00ff */
[----:B------:R-:W-:Y:S01]  /*0ad0*/  @!P0 ST.E.128 desc[UR4][R2.64+0x1800], RZ ;  /* 0x001800ff02008985 */ /* 0x000fe2000c101d04 */
[----:B------:R-:W-:Y:S01]  /*0ae0*/  ISETP.NE.OR P0, PT, R229, RZ, P0 ;  /* 0x000000ffe500720c */ /* 0x000fe20000705670 */
[----:B------:R-:W-:Y:S02]  /*0af0*/  @!P5 IMAD.MOV.U32 R9, RZ, RZ, -0x800000 ;  /* 0xff800000ff09d424 */ /* 0x000fe400078e00ff */
[----:B------:R-:W-:Y:S02]  /*0b00*/  @!P4 IMAD.MOV.U32 R5, RZ, RZ, -0x800000 ;  /* 0xff800000ff05c424 */ /* 0x000fe400078e00ff */
[----:B------:R-:W-:Y:S01]  /*0b10*/  IMAD.MOV.U32 R229, RZ, RZ, 0x0 ;  /* 0x00000000ffe57424 */ /* 0x000fe200078e00ff */
[----:B------:R-:W-:Y:S04]  /*0b20*/  @!P3 ST.E.128 desc[UR4][R2.64], RZ ;  /* 0x000000ff0200b985 */ /* 0x000fe8000c101d04 */
[----:B------:R-:W-:Y:S04]  /*0b30*/  @!P5 ST.E desc[UR4][R6.64+0x40], R9 ;  /* 0x000040090600d985 */ /* 0x000fe8000c101904 */
[----:B------:R-:W-:Y:S04]  /*0b40*/  @!P4 ST.E desc[UR4][R6.64+0x80], R5 ;  /* 0x000080050600c985 */ /* 0x000fe8000c101904 */
[----:B------:R1:W-:Y:S02]  /*0b50*/  @!P6 ST.E desc[UR4][R6.64], R11 ;  /* 0x0000000b0600e985 */ /* 0x0003e4000c101904 */
[----:B-1----:R-:W-:Y:S05]  /*0b60*/  @P0 RET.REL.NODEC R228 `(_ZN5flash24flash_fwd_splitkv_kernelI23Flash_fwd_kernel_traitsILi32ELi64ELi256ELi4ELb0ELb0EN7cutlass10bfloat16_tE19Flash_kernel_traitsILi32ELi64ELi256ELi4ES3_EELb0ELb0ELb0ELb0ELb1ELb0ELb1ELb0EEEvNS_16Flash_fwd_paramsE) ;  /* 0xfffffff4e4240950 */ /* 0x002fea0003c3ffff */
[----:B------:R-:W-:Y:S02]  /*0b70*/  MOV R3, 0xff800000 ;  /* 0xff80000000037802 */ /* 0x000fe40000000f00 */
[----:B------:R-:W-:-:S03]  /*0b80*/  MOV R229, 0x0 ;  /* 0x0000000000e57802 */ /* 0x000fc60000000f00 */
[----:B------:R1:W-:Y:S02]  /*0b90*/  ST.E desc[UR4][R6.64+0xc0], R3 ;  /* 0x0000c00306007985 */ /* 0x0003e4000c101904 */
[----:B-1----:R-:W-:Y:S05]  /*0ba0*/  RET.REL.NODEC R228 `(_ZN5flash24flash_fwd_splitkv_kernelI23Flash_fwd_kernel_traitsILi32ELi64ELi256ELi4ELb0ELb0EN7cutlass10bfloat16_tE19Flash_kernel_traitsILi32ELi64ELi256ELi4ES3_EELb0ELb0ELb0ELb0ELb1ELb0ELb1ELb0EEEvNS_16Flash_fwd_paramsE) ;  /* 0xfffffff4e4147950 */ /* 0x002fea0003c3ffff */
.L_x_588:
        /* <DEDUP_REMOVED lines=12> */
[----:B------:R-:W1:Y:S04]  /*0c70*/  LD.E R12, desc[UR4][R2.64+0x170] ;  /* 0x00017004020c7980 */ /* 0x000e68000c101900 */
[----:B------:R-:W2:Y:S04]  /*0c80*/  LD.E.64 R8, desc[UR4][R2.64+0x168] ;  /* 0x0001680402087980 */ /* 0x000ea8000c101b00 */
[----:B------:R-:W3:Y:S01]  /*0c90*/  LD.E R10, desc[UR4][R2.64+0x68] ;  /* 0x00006804020a7980 */ /* 0x000ee2000c101900 */
[----:B------:R-:W-:-:S03]  /*0ca0*/  LEA R17, R5, 0xffffff00, 0x8 ;  /* 0xffffff0005117811 */ /* 0x000fc600078e40ff */
[----:B------:R-:W4:Y:S01]  /*0cb0*/  LD.E.64 R28, desc[UR4][R2.64+0x20] ;  /* 0x00002004021c7980 */ /* 0x000f22000c101b00 */
[----:B------:R-:W-:-:S03]  /*0cc0*/  IABS R4, R17 ;  /* 0x0000001100047213 */ /* 0x000fc60000000000 */
[----:B------:R-:W4:Y:S04]  /*0cd0*/  LD.E.64 R218, desc[UR4][R2.64+0x38] ;  /* 0x0000380402da7980 */ /* 0x000f28000c101b00 */
[----:B------:R-:W4:Y:S04]  /*0ce0*/  LD.E.64 R26, desc[UR4][R2.64+0x50] ;  /* 0x00005004021a7980 */ /* 0x000f28000c101b00 */
[----:B------:R-:W4:Y:S04]  /*0cf0*/  LD.E.64 R22, desc[UR4][R2.64+0x28] ;  /* 0x0000280402167980 */ /* 0x000f28000c101b00 */
[----:B------:R-:W5:Y:S01]  /*0d00*/  LD.E.64 R152, desc[UR4][R2.64+0x40] ;  /* 0x0000400402987980 */ /* 0x000f62000c101b00 */
[----:B-1----:R-:W-:-:S04]  /*0d10*/  IABS R6, R12 ;  /* 0x0000000c00067213 */ /* 0x002fc80000000000 */
[----:B-----5:R-:W1:Y:S08]  /*0d20*/  I2F.RP R11, R6 ;  /* 0x00000006000b7306 */ /* 0x020e700000209400 */
[----:B-1----:R-:W1:Y:S02]  /*0d30*/  MUFU.RCP R14, R11 ;  /* 0x0000000b000e7308 */ /* 0x002e640000001000 */
[----:B-1----:R-:W-:-:S06]  /*0d40*/  VIADD R14, R14, 0xffffffe ;  /* 0x0ffffffe0e0e7836 */ /* 0x002fcc0000000000 */
[----:B------:R-:W1:Y:S01]  /*0d50*/  F2I.FTZ.U32.TRUNC.NTZ R15, R14 ;  /* 0x0000000e000f7305 */ /* 0x000e62000021f000 */
[----:B------:R-:W-:Y:S01]  /*0d60*/  IABS R0, R12 ;  /* 0x0000000c00007213 */ /* 0x000fe20000000000 */
[----:B-1----:R-:W-:Y:S01]  /*0d70*/  IMAD.MOV R7, RZ, RZ, -R15 ;  /* 0x000000ffff077224 */ /* 0x002fe200078e0a0f */
[----:B------:R-:W-:-:S03]  /*0d80*/  MOV R14, RZ ;  /* 0x000000ff000e7202 */ /* 0x000fc60000000f00 */
[----:B------:R-:W-:-:S04]  /*0d90*/  IMAD R7, R7, R6, RZ ;  /* 0x0000000607077224 */ /* 0x000fc800078e02ff */
[----:B------:R-:W-:-:S04]  /*0da0*/  IMAD.HI.U32 R7, R15, R7, R14 ;  /* 0x000000070f077227 */ /* 0x000fc800078e000e */
[----:B------:R-:W-:Y:S02]  /*0db0*/  IMAD.MOV R0, RZ, RZ, -R0 ;  /* 0x000000ffff007224 */ /* 0x000fe400078e0a00 */
[----:B------:R-:W-:-:S04]  /*0dc0*/  IMAD.HI.U32 R7, R7, R4, RZ ;  /* 0x0000000407077227 */ /* 0x000fc800078e00ff */
[----:B------:R-:W-:-:S05]  /*0dd0*/  IMAD R11, R7, R0, R4 ;  /* 0x00000000070b7224 */ /* 0x000fca00078e0204 */
[----:B------:R-:W-:Y:S02]  /*0de0*/  ISETP.GT.U32.AND P2, PT, R6, R11, PT ;  /* 0x0000000b0600720c */ /* 0x000fe40003f44070 */
[----:B------:R-:W-:-:S11]  /*0df0*/  LOP3.LUT R0, R17, R12, RZ, 0x3c, !PT ;  /* 0x0000000c11007212 */ /* 0x000fd600078e3cff */
[----:B------:R-:W-:-:S04]  /*0e00*/  @!P2 IADD3 R11, PT, PT, R11, -R6, RZ ;  /* 0x800000060b0ba210 */ /* 0x000fc80007ffe0ff */
[----:B------:R-:W-:Y:S01]  /*0e10*/  ISETP.GE.U32.AND P0, PT, R11, R6, PT ;  /* 0x000000060b00720c */ /* 0x000fe20003f06070 */
[----:B------:R-:W-:Y:S01]  /*0e20*/  @!P2 VIADD R7, R7, 0x1 ;  /* 0x000000010707a836 */ /* 0x000fe20000000000 */
[----:B------:R-:W-:Y:S02]  /*0e30*/  ISETP.GE.AND P1, PT, R0, RZ, PT ;  /* 0x000000ff0000720c */ /* 0x000fe40003f26270 */
[----:B------:R-:W-:Y:S01]  /*0e40*/  ISETP.NE.AND P2, PT, R12, RZ, PT ;  /* 0x000000ff0c00720c */ /* 0x000fe20003f45270 */
[-C--:B--2---:R-:W-:Y:S02]  /*0e50*/  IMAD R0, R9, R235.reuse, RZ ;  /* 0x000000eb09007224 */ /* 0x084fe400078e02ff */
[----:B------:R-:W-:-:S06]  /*0e60*/  IMAD.WIDE.U32 R14, R8, R235, RZ ;  /* 0x000000eb080e7225 */ /* 0x000fcc00078e00ff */
[----:B------:R-:W-:Y:S02]  /*0e70*/  @P0 IADD3 R7, PT, PT, R7, 0x1, RZ ;  /* 0x0000000107070810 */ /* 0x000fe40007ffe0ff */
[----:B------:R-:W-:Y:S02]  /*0e80*/  IADD3 R245, PT, PT, R15, R0, RZ ;  /* 0x000000000ff57210 */ /* 0x000fe40007ffe0ff */
[----:B------:R-:W-:Y:S01]  /*0e90*/  LEA R244, P0, R14, R238, 0x2 ;  /* 0x000000ee0ef47211 */ /* 0x000fe200078010ff */
[----:B------:R-:W-:-:S03]  /*0ea0*/  IMAD.MOV.U32 R9, RZ, RZ, R7 ;  /* 0x000000ffff097224 */ /* 0x000fc600078e0007 */
[----:B------:R-:W-:Y:S01]  /*0eb0*/  LEA.HI.X R245, R14, R239, R245, 0x2, P0 ;  /* 0x000000ef0ef57211 */ /* 0x000fe200000f14f5 */
[----:B------:R-:W-:Y:S01]  /*0ec0*/  @!P1 IMAD.MOV R9, RZ, RZ, -R9 ;  /* 0x000000ffff099224 */ /* 0x000fe200078e0a09 */
[----:B------:R-:W-:Y:S01]  /*0ed0*/  @!P2 LOP3.LUT R9, RZ, R12, RZ, 0x33, !PT ;  /* 0x0000000cff09a212 */ /* 0x000fe200078e33ff */
[----:B------:R-:W5:Y:S04]  /*0ee0*/  LD.E.64 R14, desc[UR4][R2.64+0x58] ;  /* 0x00005804020e7980 */ /* 0x000f68000c101b00 */
[----:B------:R-:W-:-:S05]  /*0ef0*/  IMAD.WIDE R6, R9, 0x4, R244 ;  /* 0x0000000409067825 */ /* 0x000fca00078e02f4 */
[----:B------:R1:W2:Y:S01]  /*0f00*/  LD.E R0, desc[UR4][R6.64] ;  /* 0x0000000406007980 */ /* 0x0002a2000c101900 */
[----:B---3--:R-:W-:-:S04]  /*0f10*/  IABS R8, R10 ;  /* 0x0000000a00087213 */ /* 0x008fc80000000000 */
[----:B------:R-:W3:Y:S08]  /*0f20*/  I2F.RP R16, R8 ;  /* 0x0000000800107306 */ /* 0x000ef00000209400 */
[----:B---3--:R-:W3:Y:S02]  /*0f30*/  MUFU.RCP R13, R16 ;  /* 0x00000010000d7308 */ /* 0x008ee40000001000 */
[----:B---3--:R-:W-:-:S06]  /*0f40*/  IADD3 R13, PT, PT, R13, 0xffffffe, RZ ;  /* 0x0ffffffe0d0d7810 */ /* 0x008fcc0007ffe0ff */
[----:B------:R-:W3:Y:S01]  /*0f50*/  F2I.FTZ.U32.TRUNC.NTZ R31, R13 ;  /* 0x0000000d001f7305 */ /* 0x000ee2000021f000 */
[----:B------:R-:W-:Y:S02]  /*0f60*/  MOV R30, RZ ;  /* 0x000000ff001e7202 */ /* 0x000fe40000000f00 */
[----:B-1----:R-:W-:Y:S02]  /*0f70*/  IABS R6, R233 ;  /* 0x000000e900067213 */ /* 0x002fe40000000000 */
[----:B------:R-:W-:Y:S01]  /*0f80*/  IABS R7, R10 ;  /* 0x0000000a00077213 */ /* 0x000fe20000000000 */
[----:B---3--:R-:W-:-:S04]  /*0f90*/  IMAD.MOV R4, RZ, RZ, -R31 ;  /* 0x000000ffff047224 */ /* 0x008fc800078e0a1f */
[----:B------:R-:W-:-:S04]  /*0fa0*/  IMAD R11, R4, R8, RZ ;  /* 0x00000008040b7224 */ /* 0x000fc800078e02ff */
[----:B------:R-:W-:-:S04]  /*0fb0*/  IMAD.HI.U32 R11, R31, R11, R30 ;  /* 0x0000000b1f0b7227 */ /* 0x000fc800078e001e */
[----:B------:R-:W-:Y:S02]  /*0fc0*/  IMAD.MOV R7, RZ, RZ, -R7 ;  /* 0x000000ffff077224 */ /* 0x000fe400078e0a07 */
[----:B------:R-:W-:-:S04]  /*0fd0*/  IMAD.HI.U32 R4, R11, R6, RZ ;  /* 0x000000060b047227 */ /* 0x000fc800078e00ff */
[----:B------:R-:W-:-:S05]  /*0fe0*/  IMAD R7, R4, R7, R6 ;  /* 0x0000000704077224 */ /* 0x000fca00078e0206 */
[----:B------:R-:W-:Y:S01]  /*0ff0*/  ISETP.GT.U32.AND P1, PT, R8, R7, PT ;  /* 0x000000070800720c */ /* 0x000fe20003f24070 */
[----:B------:R-:W-:-:S12]  /*1000*/  IMAD.MOV R9, RZ, RZ, -R9 ;  /* 0x000000ffff097224 */ /* 0x000fd800078e0a09 */
[----:B------:R-:W-:-:S04]  /*1010*/  @!P1 IADD3 R7, PT, PT, R7, -R8, RZ ;  /* 0x8000000807079210 */ /* 0x000fc80007ffe0ff */
[----:B------:R-:W-:Y:S02]  /*1020*/  ISETP.GE.U32.AND P2, PT, R7, R8, PT ;  /* 0x000000080700720c */ /* 0x000fe40003f46070 */
[----:B------:R-:W-:Y:S02]  /*1030*/  LOP3.LUT R8, R233, R10, RZ, 0x3c, !PT ;  /* 0x0000000ae9087212 */ /* 0x000fe400078e3cff */
[----:B------:R-:W-:Y:S02]  /*1040*/  @!P1 IADD3 R4, PT, PT, R4, 0x1, RZ ;  /* 0x0000000104049810 */ /* 0x000fe40007ffe0ff */
[----:B------:R-:W-:Y:S01]  /*1050*/  ISETP.GE.AND P0, PT, R8, RZ, PT ;  /* 0x000000ff0800720c */ /* 0x000fe20003f06270 */
[----:B------:R-:W-:Y:S01]  /*1060*/  IMAD R17, R12, R9, R17 ;  /* 0x000000090c117224 */ /* 0x000fe200078e0211 */
[----:B------:R-:W-:-:S05]  /*1070*/  ISETP.NE.AND P1, PT, R10, RZ, PT ;  /* 0x000000ff0a00720c */ /* 0x000fca0003f25270 */
[----:B------:R-:W-:Y:S01]  /*1080*/  @P2 VIADD R4, R4, 0x1 ;  /* 0x0000000104042836 */ /* 0x000fe20000000000 */
[----:B------:R-:W-:-:S03]  /*1090*/  SHF.R.S32.HI R35, RZ, 0x1f, R17 ;  /* 0x0000001fff237819 */ /* 0x000fc60000011411 */
[----:B------:R-:W-:Y:S02]  /*10a0*/  IMAD.MOV.U32 R9, RZ, RZ, R4 ;  /* 0x000000ffff097224 */ /* 0x000fe400078e0004 */
[----:B----4-:R-:W-:-:S03]  /*10b0*/  IMAD R4, R219, R17, RZ ;  /* 0x00000011db047224 */ /* 0x010fc600078e02ff */
[----:B------:R-:W-:Y:S01]  /*10c0*/  @!P0 IADD3 R9, PT, PT, -R9, RZ, RZ ;  /* 0x000000ff09098210 */ /* 0x000fe20007ffe1ff */
[----:B------:R-:W-:Y:S01]  /*10d0*/  IMAD R4, R218, R35, R4 ;  /* 0x00000023da047224 */ /* 0x000fe200078e0204 */
[----:B------:R-:W-:-:S05]  /*10e0*/  @!P1 LOP3.LUT R9, RZ, R10, RZ, 0x33, !PT ;  /* 0x0000000aff099212 */ /* 0x000fca00078e33ff */
[----:B------:R-:W-:Y:S01]  /*10f0*/  IMAD R11, R27, R9, RZ ;  /* 0x000000091b0b7224 */ /* 0x000fe200078e02ff */
[----:B--2---:R-:W-:Y:S01]  /*1100*/  SHF.R.S32.HI R7, RZ, 0x1f, R0 ;  /* 0x0000001fff077819 */ /* 0x004fe20000011400 */
[-C--:B------:R-:W-:Y:S02]  /*1110*/  IMAD R6, R29, R0.reuse, RZ ;  /* 0x000000001d067224 */ /* 0x080fe400078e02ff */
[----:B------:R-:W-:-:S04]  /*1120*/  IMAD.WIDE.U32 R12, R28, R0, RZ ;  /* 0x000000001c0c7225 */ /* 0x000fc800078e00ff */
[----:B------:R-:W-:-:S05]  /*1130*/  IMAD R6, R28, R7, R6 ;  /* 0x000000071c067224 */ /* 0x000fca00078e0206 */
[----:B------:R-:W-:-:S03]  /*1140*/  IADD3 R13, PT, PT, R13, R6, RZ ;  /* 0x000000060d0d7210 */ /* 0x000fc60007ffe0ff */
[----:B------:R-:W-:-:S04]  /*1150*/  IMAD.WIDE.U32 R12, R17, R218, R12 ;  /* 0x000000da110c7225 */ /* 0x000fc800078e000c */
[----:B------:R-:W-:Y:S01]  /*1160*/  IMAD.IADD R13, R13, 0x1, R4 ;  /* 0x000000010d0d7824 */ /* 0x000fe200078e0204 */
[----:B------:R-:W-:-:S05]  /*1170*/  SHF.R.S32.HI R4, RZ, 0x1f, R9 ;  /* 0x0000001fff047819 */ /* 0x000fca0000011409 */
[----:B------:R-:W-:Y:S02]  /*1180*/  IMAD R11, R26, R4, R11 ;  /* 0x000000041a0b7224 */ /* 0x000fe400078e020b */
[----:B------:R-:W-:Y:S02]  /*1190*/  IMAD R4, R23, R0, RZ ;  /* 0x0000000017047224 */ /* 0x000fe400078e02ff */
[----:B------:R-:W-:-:S04]  /*11a0*/  IMAD.WIDE.U32 R12, R9, R26, R12 ;  /* 0x0000001a090c7225 */ /* 0x000fc800078e000c */
[----:B------:R-:W-:-:S04]  /*11b0*/  IMAD.WIDE.U32 R8, R22, R0, RZ ;  /* 0x0000000016087225 */ /* 0x000fc800078e00ff */
[----:B------:R-:W-:Y:S01]  /*11c0*/  IMAD R23, R22, R7, R4 ;  /* 0x0000000716177224 */ /* 0x000fe200078e0204 */
[----:B------:R-:W-:Y:S01]  /*11d0*/  IADD3 R11, PT, PT, R13, R11, RZ ;  /* 0x0000000b0d0b7210 */ /* 0x000fe20007ffe0ff */
[----:B------:R-:W-:Y:S01]  /*11e0*/  IMAD.MOV.U32 R16, RZ, RZ, R12 ;  /* 0x000000ffff107224 */ /* 0x000fe200078e000c */
[----:B------:R-:W-:Y:S02]  /*11f0*/  MOV R4, R8 ;  /* 0x0000000800047202 */ /* 0x000fe40000000f00 */
[----:B------:R-:W-:Y:S01]  /*1200*/  IADD3 R23, PT, PT, R9, R23, RZ ;  /* 0x0000001709177210 */ /* 0x000fe20007ffe0ff */
[----:B------:R-:W-:Y:S05]  /*1210*/  BRA `(.L_x_591) ;  /* 0x0000000400387947 */ /* 0x000fea0003800000 */
.L_x_590:
        /* <DEDUP_REMOVED lines=8> */
[----:B------:R-:W-:Y:S01]  /*12a0*/  IMAD.MOV.U32 R28, RZ, RZ, RZ ;  /* 0x000000ffff1c7224 */ /* 0x000fe200078e00ff */
[----:B------:R-:W-:-:S02]  /*12b0*/  IABS R8, R233 ;  /* 0x000000e900087213 */ /* 0x000fc40000000000 */
[----:B------:R-:W-:Y:S02]  /*12c0*/  CS2R R244, SRZ ;  /* 0x0000000000f47805 */ /* 0x000fe4000001ff00 */
[----:B--2---:R-:W-:-:S04]  /*12d0*/  IABS R4, R10 ;  /* 0x0000000a00047213 */ /* 0x004fc80000000000 */
[----:B------:R-:W1:Y:S08]  /*12e0*/  I2F.RP R18, R4 ;  /* 0x0000000400127306 */ /* 0x000e700000209400 */
[----:B-1----:R-:W1:Y:S02]  /*12f0*/  MUFU.RCP R6, R18 ;  /* 0x0000001200067308 */ /* 0x002e640000001000 */
[----:B-1----:R-:W-:-:S06]  /*1300*/  IADD3 R6, PT, PT, R6, 0xffffffe, RZ ;  /* 0x0ffffffe06067810 */ /* 0x002fcc0007ffe0ff */
[----:B------:R-:W1:Y:S01]  /*1310*/  F2I.FTZ.U32.TRUNC.NTZ R29, R6 ;  /* 0x00000006001d7305 */ /* 0x000e62000021f000 */
[----:B------:R-:W-:Y:S02]  /*1320*/  IABS R7, R10 ;  /* 0x0000000a00077213 */ /* 0x000fe40000000000 */
[----:B-1----:R-:W-:-:S05]  /*1330*/  IADD3 R0, PT, PT, RZ, -R29, RZ ;  /* 0x8000001dff007210 */ /* 0x002fca0007ffe0ff */
[----:B------:R-:W-:-:S04]  /*1340*/  IMAD R9, R0, R4, RZ ;  /* 0x0000000400097224 */ /* 0x000fc800078e02ff */
[----:B------:R-:W-:Y:S01]  /*1350*/  IMAD.HI.U32 R9, R29, R9, R28 ;  /* 0x000000091d097227 */ /* 0x000fe200078e001c */
[----:B------:R-:W-:-:S05]  /*1360*/  IADD3 R7, PT, PT, RZ, -R7, RZ ;  /* 0x80000007ff077210 */ /* 0x000fca0007ffe0ff */
[----:B------:R-:W-:-:S04]  /*1370*/  IMAD.HI.U32 R6, R9, R8, RZ ;  /* 0x0000000809067227 */ /* 0x000fc800078e00ff */
[----:B------:R-:W-:Y:S01]  /*1380*/  IMAD R7, R6, R7, R8 ;  /* 0x0000000706077224 */ /* 0x000fe200078e0208 */
[----:B------:R-:W-:Y:S01]  /*1390*/  @!P3 SHF.R.S32.HI R0, RZ, 0x1f, R12 ;  /* 0x0000001fff00b819 */ /* 0x000fe2000001140c */
[----:B---3--:R-:W-:-:S03]  /*13a0*/  @!P3 IMAD R9, R219, R12, RZ ;  /* 0x0000000cdb09b224 */ /* 0x008fc600078e02ff */
[----:B------:R-:W-:Y:S01]  /*13b0*/  ISETP.GT.U32.AND P2, PT, R4, R7, PT ;  /* 0x000000070400720c */ /* 0x000fe20003f44070 */
[----:B------:R-:W-:Y:S02]  /*13c0*/  @!P3 IMAD R0, R0, R218, R9 ;  /* 0x000000da0000b224 */ /* 0x000fe400078e0209 */
[----:B------:R-:W-:-:S04]  /*13d0*/  @!P3 IMAD.WIDE.U32 R28, R218, R12, RZ ;  /* 0x0000000cda1cb225 */ /* 0x000fc800078e00ff */
[----:B------:R-:W-:Y:S01]  /*13e0*/  @!P3 IMAD.IADD R29, R29, 0x1, R0 ;  /* 0x000000011d1db824 */ /* 0x000fe200078e0200 */
[----:B-----5:R-:W-:Y:S01]  /*13f0*/  @!P3 SHF.R.S32.HI R0, RZ, 0x1f, R11 ;  /* 0x0000001fff00b819 */ /* 0x020fe2000001140b */
[----:B----4-:R-:W-:-:S04]  /*1400*/  @!P3 IMAD R9, R17, R11, RZ ;  /* 0x0000000b1109b224 */ /* 0x010fc800078e02ff */
[----:B------:R-:W-:Y:S01]  /*1410*/  @!P2 IMAD.IADD R7, R7, 0x1, -R4 ;  /* 0x000000010707a824 */ /* 0x000fe200078e0a04 */
[----:B------:R-:W-:Y:S01]  /*1420*/  @P3 IADD3 R8, PT, PT, R12, R13, RZ ;  /* 0x0000000d0c083210 */ /* 0x000fe20007ffe0ff */
[C---:B------:R-:W-:Y:S02]  /*1430*/  @!P3 IMAD R9, R16.reuse, R0, R9 ;  /* 0x000000001009b224 */ /* 0x040fe400078e0209 */
[----:B------:R-:W-:Y:S01]  /*1440*/  @!P3 IMAD.WIDE.U32 R16, R16, R11, R28 ;  /* 0x0000000b1010b225 */ /* 0x000fe200078e001c */
[----:B------:R-:W-:Y:S02]  /*1450*/  ISETP.GE.U32.AND P4, PT, R7, R4, PT ;  /* 0x000000040700720c */ /* 0x000fe40003f86070 */
[----:B------:R-:W-:Y:S01]  /*1460*/  LOP3.LUT R4, R233, R10, RZ, 0x3c, !PT ;  /* 0x0000000ae9047212 */ /* 0x000fe200078e3cff */
[-C--:B------:R-:W-:Y:S01]  /*1470*/  @P3 IMAD.WIDE.U32 R28, R218, R8.reuse, RZ ;  /* 0x00000008da1c3225 */ /* 0x080fe200078e00ff */
[----:B------:R-:W-:Y:S02]  /*1480*/  @!P3 IADD3 R9, PT, PT, R17, R9, RZ ;  /* 0x000000091109b210 */ /* 0x000fe40007ffe0ff */
[----:B------:R-:W-:Y:S01]  /*1490*/  ISETP.GE.AND P1, PT, R4, RZ, PT ;  /* 0x000000ff0400720c */ /* 0x000fe20003f26270 */
[----:B------:R-:W-:Y:S01]  /*14a0*/  @P3 IMAD R0, R219, R8, RZ ;  /* 0x00000008db003224 */ /* 0x000fe200078e02ff */
[----:B------:R-:W-:-:S02]  /*14b0*/  LEA R17, R5, 0xffffff00, 0x8 ;  /* 0xffffff0005117811 */ /* 0x000fc400078e40ff */
[----:B------:R-:W-:Y:S02]  /*14c0*/  ISETP.NE.AND P0, PT, R10, RZ, PT ;  /* 0x000000ff0a00720c */ /* 0x000fe40003f05270 */
[----:B------:R-:W-:Y:S02]  /*14d0*/  @!P3 MOV R8, R16 ;  /* 0x000000100008b202 */ /* 0x000fe40000000f00 */
[----:B------:R-:W-:Y:S01]  /*14e0*/  @!P2 IADD3 R6, PT, PT, R6, 0x1, RZ ;  /* 0x000000010606a810 */ /* 0x000fe20007ffe0ff */
[----:B------:R-:W-:Y:S01]  /*14f0*/  @P3 IMAD.IADD R9, R29, 0x1, R0 ;  /* 0x000000011d093824 */ /* 0x000fe200078e0200 */
[----:B------:R-:W-:Y:S01]  /*1500*/  @P3 MOV R8, R28 ;  /* 0x0000001c00083202 */ /* 0x000fe20000000f00 */
[----:B------:R-:W-:Y:S01]  /*1510*/  IMAD R4, R219, R17, RZ ;  /* 0x00000011db047224 */ /* 0x000fe200078e02ff */
[----:B------:R-:W-:Y:S01]  /*1520*/  SHF.R.S32.HI R35, RZ, 0x1f, R17 ;  /* 0x0000001fff237819 */ /* 0x000fe20000011411 */
[----:B------:R-:W-:Y:S01]  /*1530*/  @!P3 IMAD R0, R153, R12, RZ ;  /* 0x0000000c9900b224 */ /* 0x000fe200078e02ff */
[----:B------:R-:W-:Y:S01]  /*1540*/  @!P3 SHF.R.S32.HI R7, RZ, 0x1f, R12 ;  /* 0x0000001fff07b819 */ /* 0x000fe2000001140c */
[----:B------:R-:W-:-:S02]  /*1550*/  @P4 VIADD R6, R6, 0x1 ;  /* 0x0000000106064836 */ /* 0x000fc40000000000 */
[----:B------:R-:W-:-:S04]  /*1560*/  IMAD.WIDE.U32 R28, R218, R17, R8 ;  /* 0x00000011da1c7225 */ /* 0x000fc800078e0008 */
[----:B------:R-:W-:Y:S02]  /*1570*/  IMAD R4, R35, R218, R4 ;  /* 0x000000da23047224 */ /* 0x000fe400078e0204 */
[----:B------:R-:W-:Y:S02]  /*1580*/  @!P3 IMAD R0, R7, R152, R0 ;  /* 0x000000980700b224 */ /* 0x000fe400078e0200 */
[----:B------:R-:W-:Y:S01]  /*1590*/  @!P3 IMAD.WIDE.U32 R8, R152, R12, RZ ;  /* 0x0000000c9808b225 */ /* 0x000fe200078e00ff */
[----:B------:R-:W-:Y:S02]  /*15a0*/  @!P1 IADD3 R6, PT, PT, -R6, RZ, RZ ;  /* 0x000000ff06069210 */ /* 0x000fe40007ffe1ff */
[----:B------:R-:W-:Y:S02]  /*15b0*/  @!P0 LOP3.LUT R6, RZ, R10, RZ, 0x33, !PT ;  /* 0x0000000aff068212 */ /* 0x000fe400078e33ff */
[----:B------:R-:W-:Y:S02]  /*15c0*/  IADD3 R29, PT, PT, R29, R4, RZ ;  /* 0x000000041d1d7210 */ /* 0x000fe40007ffe0ff */
[----:B------:R-:W-:Y:S01]  /*15d0*/  @!P3 IADD3 R31, PT, PT, R9, R0, RZ ;  /* 0x00000000091fb210 */ /* 0x000fe20007ffe0ff */
[----:B------:R-:W-:Y:S01]  /*15e0*/  @!P3 IMAD R0, R23, R11, RZ ;  /* 0x0000000b1700b224 */ /* 0x000fe200078e02ff */
[----:B------:R-:W-:Y:S01]  /*15f0*/  @!P3 SHF.R.S32.HI R7, RZ, 0x1f, R11 ;  /* 0x0000001fff07b819 */ /* 0x000fe2000001140b */
[----:B------:R-:W-:Y:S01]  /*1600*/  @P3 IMAD.IADD R12, R12, 0x1, R13 ;  /* 0x000000010c0c3824 */ /* 0x000fe200078e020d */
[----:B------:R-:W-:Y:S01]  /*1610*/  @!P3 MOV R30, R8 ;  /* 0x00000008001eb202 */ /* 0x000fe20000000f00 */
[----:B------:R-:W-:Y:S01]  /*1620*/  IMAD R9, R27, R6, RZ ;  /* 0x000000061b097224 */ /* 0x000fe200078e02ff */
[----:B------:R-:W-:Y:S01]  /*1630*/  SHF.R.S32.HI R4, RZ, 0x1f, R6 ;  /* 0x0000001fff047819 */ /* 0x000fe20000011406 */
[----:B------:R-:W-:-:S02]  /*1640*/  @!P3 IMAD R0, R22, R7, R0 ;  /* 0x000000071600b224 */ /* 0x000fc400078e0200 */
[----:B------:R-:W-:-:S04]  /*1650*/  IMAD.WIDE.U32 R28, R26, R6, R28 ;  /* 0x000000061a1c7225 */ /* 0x000fc800078e001c */
[----:B------:R-:W-:-:S04]  /*1660*/  @!P3 IMAD.WIDE.U32 R22, R22, R11, R30 ;  /* 0x0000000b1616b225 */ /* 0x000fc800078e001e */
[-C--:B------:R-:W-:Y:S02]  /*1670*/  @P3 IMAD R6, R153, R12.reuse, RZ ;  /* 0x0000000c99063224 */ /* 0x080fe400078e02ff */
[----:B------:R-:W-:-:S04]  /*1680*/  @P3 IMAD.WIDE.U32 R12, R152, R12, RZ ;  /* 0x0000000c980c3225 */ /* 0x000fc800078e00ff */
[----:B------:R-:W-:Y:S01]  /*1690*/  IMAD R9, R26, R4, R9 ;  /* 0x000000041a097224 */ /* 0x000fe200078e0209 */
[----:B------:R-:W-:Y:S01]  /*16a0*/  @!P3 MOV R4, R22 ;  /* 0x000000160004b202 */ /* 0x000fe20000000f00 */
[----:B------:R-:W-:Y:S01]  /*16b0*/  @!P3 IMAD.IADD R23, R23, 0x1, R0 ;  /* 0x000000011717b824 */ /* 0x000fe200078e0200 */
[----:B------:R-:W-:Y:S01]  /*16c0*/  MOV R16, R28 ;  /* 0x0000001c00107202 */ /* 0x000fe20000000f00 */
[----:B------:R-:W-:Y:S01]  /*16d0*/  IMAD.IADD R11, R29, 0x1, R9 ;  /* 0x000000011d0b7824 */ /* 0x000fe200078e0209 */
[----:B------:R-:W-:Y:S02]  /*16e0*/  @P3 IADD3 R23, PT, PT, R13, R6, RZ ;  /* 0x000000060d173210 */ /* 0x000fe40007ffe0ff */
[----:B------:R-:W-:Y:S02]  /*16f0*/  @P3 MOV R4, R12 ;  /* 0x0000000c00043202 */ /* 0x000fe40000000f00 */
.L_x_591:
[----:B------:R-:W-:Y:S05]  /*1700*/  BSYNC.RECONVERGENT B0 ;  /* 0x0000000000007941 */ /* 0x000fea0003800200 */
.L_x_589:
[----:B------:R-:W-:Y:S01]  /*1710*/  ISETP.NE.AND P2, PT, R20, -0x1, PT ;  /* 0xffffffff1400780c */ /* 0x000fe20003f45270 */
[----:B------:R-:W2:Y:S04]  /*1720*/  LD.E.64 R28, desc[UR4][R2.64+0x30] ;  /* 0x00003004021c7980 */ /* 0x000ea8000c101b00 */
[----:B------:R-:W3:Y:S04]  /*1730*/  LD.E.64 R30, desc[UR4][R2.64+0x48] ;  /* 0x00004804021e7980 */ /* 0x000ee8000c101b00 */
[----:B------:R-:W4:Y:S04]  /*1740*/  LD.E.64 R26, desc[UR4][R2.64+0x8] ;  /* 0x00000804021a7980 */ /* 0x000f28000c101b00 */
[----:B------:R-:W2:Y:S04]  /*1750*/  @!P2 LD.E.64 R32, desc[UR4][R2.64+0x18] ;  /* 0x000018040220a980 */ /* 0x000ea8000c101b00 */
[----:B------:R-:W4:Y:S04]  /*1760*/  LD.E.64 R8, desc[UR4][R2.64] ;  /* 0x0000000402087980 */ /* 0x000f28000c101b00 */
[----:B------:R-:W5:Y:S01]  /*1770*/  LD.E.64 R6, desc[UR4][R2.64+0x10] ;  /* 0x0000100402067980 */ /* 0x000f62000c101b00 */
[----:B------:R-:W-:-:S04]  /*1780*/  IABS R13, R10 ;  /* 0x0000000a000d7213 */ /* 0x000fc80000000000 */
[----:B------:R-:W1:Y:S08]  /*1790*/  I2F.RP R24, R13 ;  /* 0x0000000d00187306 */ /* 0x000e700000209400 */
[----:B-1----:R-:W1:Y:S02]  /*17a0*/  MUFU.RCP R22, R24 ;  /* 0x0000001800167308 */ /* 0x002e640000001000 */
[----:B-1----:R-:W-:-:S06]  /*17b0*/  VIADD R22, R22, 0xffffffe ;  /* 0x0ffffffe16167836 */ /* 0x002fcc0000000000 */
[----:B------:R-:W1:Y:S01]  /*17c0*/  F2I.FTZ.U32.TRUNC.NTZ R37, R22 ;  /* 0x0000001600257305 */ /* 0x000e62000021f000 */
[----:B------:R-:W-:Y:S01]  /*17d0*/  IMAD.MOV.U32 R36, RZ, RZ, RZ ;  /* 0x000000ffff247224 */ /* 0x000fe200078e00ff */
[----:B------:R-:W-:Y:S02]  /*17e0*/  IABS R21, R233 ;  /* 0x000000e900157213 */ /* 0x000fe40000000000 */
[----:B------:R-:W-:Y:S01]  /*17f0*/  IABS R18, R10 ;  /* 0x0000000a00127213 */ /* 0x000fe20000000000 */
[----:B-1----:R-:W-:-:S04]  /*1800*/  IMAD.MOV R0, RZ, RZ, -R37 ;  /* 0x000000ffff007224 */ /* 0x002fc800078e0a25 */
[----:B------:R-:W-:-:S04]  /*1810*/  IMAD R12, R0, R13, RZ ;  /* 0x0000000d000c7224 */ /* 0x000fc800078e02ff */
[----:B------:R-:W-:-:S04]  /*1820*/  IMAD.HI.U32 R12, R37, R12, R36 ;  /* 0x0000000c250c7227 */ /* 0x000fc800078e0024 */
[----:B------:R-:W-:Y:S02]  /*1830*/  IMAD.MOV R18, RZ, RZ, -R18 ;  /* 0x000000ffff127224 */ /* 0x000fe400078e0a12 */
[----:B------:R-:W-:-:S04]  /*1840*/  IMAD.HI.U32 R12, R12, R21, RZ ;  /* 0x000000150c0c7227 */ /* 0x000fc800078e00ff */
[----:B------:R-:W-:Y:S02]  /*1850*/  IMAD R18, R12, R18, R21 ;  /* 0x000000120c127224 */ /* 0x000fe400078e0215 */
[----:B------:R-:W-:Y:S02]  /*1860*/  IMAD.SHL.U32 R232, R229, 0x8, RZ ;  /* 0x00000008e5e87824 */ /* 0x000fe400078e00ff */
[----:B------:R-:W-:Y:S01]  /*1870*/  IMAD R0, R35, R152, RZ ;  /* 0x0000009823007224 */ /* 0x000fe200078e02ff */
[----:B------:R-:W-:Y:S02]  /*1880*/  ISETP.GT.U32.AND P1, PT, R13, R18, PT ;  /* 0x000000120d00720c */ /* 0x000fe40003f24070 */
[C---:B------:R-:W-:Y:S01]  /*1890*/  LOP3.LUT R230, R232.reuse, 0xc0, RZ, 0xc0, !PT ;  /* 0x000000c0e8e67812 */ /* 0x040fe200078ec0ff */
[----:B------:R-:W-:Y:S01]  /*18a0*/  IMAD R0, R17, R153, R0 ;  /* 0x0000009911007224 */ /* 0x000fe200078e0200 */
[----:B------:R-:W-:Y:S01]  /*18b0*/  LOP3.LUT R21, R233, R10, RZ, 0x3c, !PT ;  /* 0x0000000ae9157212 */ /* 0x000fe200078e3cff */
[----:B------:R-:W-:Y:S01]  /*18c0*/  IMAD.WIDE.U32 R34, R17, R152, RZ ;  /* 0x0000009811227225 */ /* 0x000fe200078e00ff */
[----:B------:R-:W-:-:S02]  /*18d0*/  LOP3.LUT R17, R232, 0x18, RZ, 0xc0, !PT ;  /* 0x00000018e8117812 */ /* 0x000fc400078ec0ff */
[----:B------:R-:W-:Y:S01]  /*18e0*/  LOP3.LUT R230, R230, 0x18, R229, 0xf8, !PT ;  /* 0x00000018e6e67812 */ /* 0x000fe200078ef8e5 */
[----:B------:R-:W-:Y:S01]  /*18f0*/  IMAD.IADD R0, R35, 0x1, R0 ;  /* 0x0000000123007824 */ /* 0x000fe200078e0200 */
[----:B------:R-:W-:Y:S02]  /*1900*/  ISETP.GE.AND P3, PT, R21, RZ, PT ;  /* 0x000000ff1500720c */ /* 0x000fe40003f66270 */
[----:B------:R-:W-:Y:S02]  /*1910*/  IADD3 R4, P4, P0, R34, R4, R17 ;  /* 0x0000000422047210 */ /* 0x000fe4000789e011 */
[----:B------:R-:W-:Y:S02]  /*1920*/  LOP3.LUT R21, R232, 0x1f20, RZ, 0xc0, !PT ;  /* 0x00001f20e8157812 */ /* 0x000fe400078ec0ff */
[----:B------:R-:W-:Y:S01]  /*1930*/  LOP3.LUT R154, R230, R17, RZ, 0x3c, !PT ;  /* 0x00000011e69a7212 */ /* 0x000fe200078e3cff */
[----:B------:R-:W-:Y:S01]  /*1940*/  @!P1 IMAD.IADD R18, R18, 0x1, -R13 ;  /* 0x0000000112129824 */ /* 0x000fe200078e0a0d */
[----:B------:R-:W-:-:S02]  /*1950*/  IADD3.X R0, PT, PT, R0, R23, RZ, P4, P0 ;  /* 0x0000001700007210 */ /* 0x000fc400027e04ff */
[----:B------:R-:W-:Y:S02]  /*1960*/  LOP3.LUT R154, R21, R154, RZ, 0xfc, !PT ;  /* 0x0000009a159a7212 */ /* 0x000fe400078efcff */
[----:B------:R-:W-:Y:S02]  /*1970*/  ISETP.GE.U32.AND P5, PT, R18, R13, PT ;  /* 0x0000000d1200720c */ /* 0x000fe40003fa6070 */
[----:B------:R-:W-:Y:S01]  /*1980*/  SHF.R.U32.HI R236, RZ, 0x2, R229 ;  /* 0x00000002ffec7819 */ /* 0x000fe200000116e5 */
[----:B------:R-:W-:Y:S01]  /*1990*/  IMAD.IADD R220, R19, 0x1, -R234 ;  /* 0x0000000113dc7824 */ /* 0x000fe200078e0aea */
[----:B------:R-:W-:Y:S01]  /*19a0*/  ISETP.NE.AND P4, PT, R10, RZ, PT ;  /* 0x000000ff0a00720c */ /* 0x000fe20003f85270 */
[----:B------:R-:W-:Y:S01]  /*19b0*/  @!P1 VIADD R12, R12, 0x1 ;  /* 0x000000010c0c9836 */ /* 0x000fe20000000000 */
[----:B------:R-:W-:Y:S01]  /*19c0*/  IADD3 R16, P6, PT, R17, R16, RZ ;  /* 0x0000001011107210 */ /* 0x000fe20007fde0ff */
[----:B------:R-:W-:Y:S01]  /*19d0*/  IMAD.MOV.U32 R237, RZ, RZ, RZ ;  /* 0x000000ffffed7224 */ /* 0x000fe200078e00ff */
[----:B------:R-:W1:Y:S01]  /*19e0*/  S2UR UR6, SR_CgaCtaId ;  /* 0x00000000000679c3 */ /* 0x000e620000008800 */
[----:B------:R-:W-:Y:S01]  /*19f0*/  ISETP.GE.AND P1, PT, R236, R220, PT ;  /* 0x000000dcec00720c */ /* 0x000fe20003f26270 */
[----:B------:R-:W-:-:S04]  /*1a00*/  IMAD.WIDE.U32 R24, R25, 0x40, R236 ;  /* 0x0000004019187825 */ /* 0x000fc800078e00ec */
[----:B------:R-:W-:-:S04]  /*1a10*/  @P5 VIADD R12, R12, 0x1 ;  /* 0x000000010c0c5836 */ /* 0x000fc80000000000 */
[----:B------:R-:W-:Y:S01]  /*1a20*/  @!P3 IMAD.MOV R12, RZ, RZ, -R12 ;  /* 0x000000ffff0cb224 */ /* 0x000fe200078e0a0c */
[----:B------:R-:W-:Y:S01]  /*1a30*/  @!P4 LOP3.LUT R12, RZ, R10, RZ, 0x33, !PT ;  /* 0x0000000aff0cc212 */ /* 0x000fe200078e33ff */
[----:B------:R-:W-:Y:S01]  /*1a40*/  VIADD R231, R5, 0xffffffff ;  /* 0xffffffff05e77836 */ /* 0x000fe20000000000 */
[----:B------:R-:W-:-:S03]  /*1a50*/  UMOV UR7, 0x400 ;  /* 0x0000040000077882 */ /* 0x000fc60000000000 */
[----:B------:R-:W-:Y:S01]  /*1a60*/  IMAD.SHL.U32 R242, R231, 0x100, RZ ;  /* 0x00000100e7f27824 */ /* 0x000fe200078e00ff */
[----:B-1----:R-:W-:-:S06]  /*1a70*/  ULEA UR6, UR6, UR7, 0x18 ;  /* 0x0000000706067291 */ /* 0x002fcc000f8ec0ff */
[----:B------:R-:W-:-:S04]  /*1a80*/  IMAD.U32 R217, RZ, RZ, UR6 ;  /* 0x00000006ffd97e24 */ /* 0x000fc8000f8e00ff */
[----:B------:R-:W-:Y:S02]  /*1a90*/  IMAD R154, R154, 0x2, R217 ;  /* 0x000000029a9a7824 */ /* 0x000fe400078e02d9 */
[----:B-----5:R-:W-:Y:S02]  /*1aa0*/  IMAD R15, R15, R12, RZ ;  /* 0x0000000c0f0f7224 */ /* 0x020fe400078e02ff */
[----:B---3--:R-:W-:Y:S02]  /*1ab0*/  IMAD R13, R31, R233, RZ ;  /* 0x000000e91f0d7224 */ /* 0x008fe400078e02ff */
[----:B--2---:R-:W-:-:S04]  /*1ac0*/  @!P2 IMAD.WIDE.U32 R22, R32, R235, RZ ;  /* 0x000000eb2016a225 */ /* 0x004fc800078e00ff */
[----:B------:R-:W-:Y:S02]  /*1ad0*/  @!P2 IMAD R21, R33, R235, RZ ;  /* 0x000000eb2115a224 */ /* 0x000fe400078e02ff */
[----:B------:R-:W-:-:S04]  /*1ae0*/  @P2 IMAD.WIDE.U32 R32, R28, R20, RZ ;  /* 0x000000141c202225 */ /* 0x000fc800078e00ff */
[----:B------:R-:W-:Y:S01]  /*1af0*/  @!P2 IMAD.MOV.U32 R18, RZ, RZ, R22 ;  /* 0x000000ffff12a224 */ /* 0x000fe200078e0016 */
[----:B------:R-:W-:Y:S01]  /*1b00*/  SHF.R.S32.HI R22, RZ, 0x1f, R233 ;  /* 0x0000001fff167819 */ /* 0x000fe200000114e9 */
[----:B------:R-:W-:Y:S02]  /*1b10*/  @P2 IMAD.MOV.U32 R18, RZ, RZ, R32 ;  /* 0x000000ffff122224 */ /* 0x000fe400078e0020 */
[----:B------:R-:W-:Y:S02]  /*1b20*/  @P2 IMAD R20, R29, R20, RZ ;  /* 0x000000141d142224 */ /* 0x000fe400078e02ff */
[----:B------:R-:W-:Y:S01]  /*1b30*/  @!P2 IMAD.IADD R21, R23, 0x1, R21 ;  /* 0x000000011715a824 */ /* 0x000fe200078e0215 */
[----:B------:R-:W-:Y:S01]  /*1b40*/  IADD3 R18, P0, PT, R17, R18, RZ ;  /* 0x0000001211127210 */ /* 0x000fe20007f1e0ff */
[----:B------:R-:W-:Y:S02]  /*1b50*/  IMAD R22, R30, R22, R13 ;  /* 0x000000161e167224 */ /* 0x000fe400078e020d */
[----:B------:R-:W-:-:S02]  /*1b60*/  @P2 IMAD.IADD R21, R33, 0x1, R20 ;  /* 0x0000000121152824 */ /* 0x000fc400078e0214 */
[----:B------:R-:W-:Y:S02]  /*1b70*/  VIADD R13, R236, 0x20 ;  /* 0x00000020ec0d7836 */ /* 0x000fe40000000000 */
[----:B------:R-:W-:-:S03]  /*1b80*/  IMAD.X R19, RZ, RZ, R21, P0 ;  /* 0x000000ffff137224 */ /* 0x000fc600000e0615 */
[----:B------:R-:W-:Y:S01]  /*1b90*/  ISETP.GE.AND P0, PT, R13, R220, PT ;  /* 0x000000dc0d00720c */ /* 0x000fe20003f06270 */
[----:B------:R-:W-:Y:S02]  /*1ba0*/  IMAD.X R17, RZ, RZ, R11, P6 ;  /* 0x000000ffff117224 */ /* 0x000fe400030e060b */
[----:B------:R-:W-:Y:S02]  /*1bb0*/  IMAD R11, R219, R236, RZ ;  /* 0x000000ecdb0b7224 */ /* 0x000fe400078e02ff */
[----:B------:R-:W-:-:S04]  /*1bc0*/  IMAD.WIDE.U32 R16, R236, R218, R16 ;  /* 0x000000daec107225 */ /* 0x000fc800078e0010 */
[----:B------:R-:W-:-:S04]  /*1bd0*/  IMAD.WIDE.U32 R18, R233, R30, R18 ;  /* 0x0000001ee9127225 */ /* 0x000fc800078e0012 */
[----:B------:R-:W-:Y:S01]  /*1be0*/  @!P0 IADD3 R10, P2, PT, R24, 0x20, RZ ;  /* 0x00000020180a8810 */ /* 0x000fe20007f5e0ff */
[----:B------:R-:W-:Y:S01]  /*1bf0*/  IMAD.IADD R11, R17, 0x1, R11 ;  /* 0x00000001110b7824 */ /* 0x000fe200078e020b */
[C---:B----4-:R-:W-:Y:S01]  /*1c00*/  LEA R224, P3, R16.reuse, R26, 0x1 ;  /* 0x0000001a10e07211 */ /* 0x050fe200078608ff */
[----:B------:R-:W-:Y:S02]  /*1c10*/  IMAD.IADD R21, R19, 0x1, R22 ;  /* 0x0000000113157824 */ /* 0x000fe400078e0216 */
[----:B------:R-:W-:Y:S01]  /*1c20*/  @!P0 IMAD.X R17, RZ, RZ, R25, P2 ;  /* 0x000000ffff118224 */ /* 0x000fe200010e0619 */
[----:B------:R-:W-:Y:S01]  /*1c30*/  LEA.HI.X R225, R16, R27, R11, 0x1, P3 ;  /* 0x0000001b10e17211 */ /* 0x000fe200018f0c0b */
[----:B------:R-:W-:Y:S02]  /*1c40*/  @!P1 IMAD R11, R25, R28, RZ ;  /* 0x0000001c190b9224 */ /* 0x000fe400078e02ff */
[----:B------:R-:W-:Y:S02]  /*1c50*/  @!P1 IMAD.MOV.U32 R20, RZ, RZ, R18 ;  /* 0x000000ffff149224 */ /* 0x000fe400078e0012 */
[----:B------:R-:W-:-:S02]  /*1c60*/  @!P0 IMAD.MOV.U32 R19, RZ, RZ, R21 ;  /* 0x000000ffff138224 */ /* 0x000fc400078e0015 */
[-C--:B------:R-:W-:Y:S02]  /*1c70*/  @!P0 IMAD R17, R17, R28.reuse, RZ ;  /* 0x0000001c11118224 */ /* 0x080fe400078e02ff */
[C---:B------:R-:W-:Y:S02]  /*1c80*/  @!P1 IMAD R11, R24.reuse, R29, R11 ;  /* 0x0000001d180b9224 */ /* 0x040fe400078e020b */
[----:B------:R-:W-:-:S04]  /*1c90*/  @!P1 IMAD.WIDE.U32 R20, R24, R28, R20 ;  /* 0x0000001c18149225 */ /* 0x000fc800078e0014 */
[-C--:B------:R-:W-:Y:S02]  /*1ca0*/  @!P0 IMAD R17, R29, R10.reuse, R17 ;  /* 0x0000000a1d118224 */ /* 0x080fe400078e0211 */
[----:B------:R-:W-:Y:S01]  /*1cb0*/  @!P0 IMAD.WIDE.U32 R18, R28, R10, R18 ;  /* 0x0000000a1c128225 */ /* 0x000fe200078e0012 */
[----:B------:R-:W-:-:S03]  /*1cc0*/  @!P1 LEA R24, P2, R20, R8, 0x1 ;  /* 0x0000000814189211 */ /* 0x000fc600078408ff */
[----:B------:R-:W-:Y:S01]  /*1cd0*/  @!P1 IMAD.IADD R11, R21, 0x1, R11 ;  /* 0x00000001150b9824 */ /* 0x000fe200078e020b */
[----:B------:R-:W-:Y:S01]  /*1ce0*/  @!P0 LEA R26, P5, R18, R8, 0x1 ;  /* 0x00000008121a8211 */ /* 0x000fe200078a08ff */
[----:B------:R-:W-:Y:S02]  /*1cf0*/  @!P0 IMAD.IADD R17, R19, 0x1, R17 ;  /* 0x0000000113118824 */ /* 0x000fe400078e0211 */
[----:B------:R-:W-:Y:S02]  /*1d00*/  IMAD.IADD R10, R155, 0x1, -R242 ;  /* 0x000000019b0a7824 */ /* 0x000fe400078e0af2 */
[----:B------:R-:W-:Y:S01]  /*1d10*/  VIADD R21, R236, 0x40 ;  /* 0x00000040ec157836 */ /* 0x000fe20000000000 */
[-C--:B------:R-:W-:Y:S02]  /*1d20*/  @!P0 LEA.HI.X R27, R18, R9.reuse, R17, 0x1, P5 ;  /* 0x00000009121b8211 */ /* 0x080fe400028f0c11 */
[----:B------:R-:W-:Y:S02]  /*1d30*/  @!P1 LEA.HI.X R25, R20, R9, R11, 0x1, P2 ;  /* 0x0000000914199211 */ /* 0x000fe400010f0c0b */
[-C--:B------:R-:W-:Y:S01]  /*1d40*/  ISETP.GE.AND P5, PT, R21, R10.reuse, PT ;  /* 0x0000000a1500720c */ /* 0x080fe20003fa6270 */
[----:B------:R-:W-:Y:S01]  /*1d50*/  IMAD.SHL.U32 R11, R218, 0x20, RZ ;  /* 0x00000020da0b7824 */ /* 0x000fe200078e00ff */
[----:B------:R-:W-:Y:S01]  /*1d60*/  ISETP.GE.AND P3, PT, R236, R10, PT ;  /* 0x0000000aec00720c */ /* 0x000fe20003f66270 */
[----:B------:R-:W-:Y:S01]  /*1d70*/  @!PT LDS RZ, [RZ] ;  /* 0x00000000fffff984 */ /* 0x000fe20000000800 */
[----:B------:R-:W-:Y:S01]  /*1d80*/  @!PT LDS RZ, [RZ] ;  /* 0x00000000fffff984 */ /* 0x000fe20000000800 */
[----:B------:R-:W-:Y:S01]  /*1d90*/  @!PT LDS RZ, [RZ] ;  /* 0x00000000fffff984 */ /* 0x000fe20000000800 */
[----:B------:R-:W-:Y:S01]  /*1da0*/  @!P1 LDGSTS.E.BYPASS.LTC128B.128 [R154], desc[UR4][R24.64] ;  /* 0x00000000189a9fae */ /* 0x000fe2000b981a04 */
[----:B------:R-:W-:-:S02]  /*1db0*/  SHF.L.U64.HI R16, R218, 0x5, R219 ;  /* 0x00000005da107819 */ /* 0x000fc400000102db */
[----:B------:R-:W-:Y:S01]  /*1dc0*/  ISETP.GE.AND P2, PT, R13, R10, PT ;  /* 0x0000000a0d00720c */ /* 0x000fe20003f46270 */
[----:B------:R1:W-:Y:S01]  /*1dd0*/  @!P0 LDGSTS.E.BYPASS.LTC128B.128 [R154+0x800], desc[UR4][R26.64] ;  /* 0x008000001a9a8fae */ /* 0x0003e2000b981a04 */
[----:B------:R-:W-:Y:S01]  /*1de0*/  LEA R22, P4, R11, R224, 0x1 ;  /* 0x000000e00b167211 */ /* 0x000fe200078808ff */
[----:B------:R-:W-:-:S03]  /*1df0*/  VIADD R19, R236, 0x60 ;  /* 0x00000060ec137836 */ /* 0x000fc60000000000 */
[----:B------:R-:W-:Y:S01]  /*1e00*/  LEA.HI.X R23, R11, R225, R16, 0x1, P4 ;  /* 0x000000e10b177211 */ /* 0x000fe200020f0c10 */
[C---:B------:R-:W-:Y:S01]  /*1e10*/  VIADD R17, R236.reuse, 0x80 ;  /* 0x00000080ec117836 */ /* 0x040fe20000000000 */
[----:B------:R-:W-:Y:S01]  /*1e20*/  SHF.R.S32.HI R16, RZ, 0x1f, R12 ;  /* 0x0000001fff107819 */ /* 0x000fe2000001140c */
[C---:B------:R-:W-:Y:S02]  /*1e30*/  VIADD R11, R236.reuse, 0xc0 ;  /* 0x000000c0ec0b7836 */ /* 0x040fe40000000000 */
[----:B------:R-:W-:Y:S01]  /*1e40*/  VIADD R9, R236, 0xe0 ;  /* 0x000000e0ec097836 */ /* 0x000fe20000000000 */
[----:B------:R-:W-:Y:S01]  /*1e50*/  ISETP.GE.AND P1, PT, R19, R10, PT ;  /* 0x0000000a1300720c */ /* 0x000fe20003f26270 */
[----:B------:R-:W-:Y:S01]  /*1e60*/  IMAD R16, R16, R14, R15 ;  /* 0x0000000e10107224 */ /* 0x000fe200078e020f */
[-C--:B------:R-:W-:Y:S01]  /*1e70*/  ISETP.GE.AND P6, PT, R17, R10.reuse, PT ;  /* 0x0000000a1100720c */ /* 0x080fe20003fc6270 */
[----:B------:R-:W-:Y:S01]  /*1e80*/  VIADD R15, R236, 0xa0 ;  /* 0x000000a0ec0f7836 */ /* 0x000fe20000000000 */
[----:B------:R-:W-:Y:S01]  /*1e90*/  @!P3 LDGSTS.E.BYPASS.LTC128B.128 [R154+0x1000], desc[UR4][R224.64] ;  /* 0x01000000e09abfae */ /* 0x000fe2000b981a04 */
[----:B------:R-:W-:-:S03]  /*1ea0*/  ISETP.GE.AND P4, PT, R11, R10, PT ;  /* 0x0000000a0b00720c */ /* 0x000fc60003f86270 */
[----:B------:R-:W-:Y:S01]  /*1eb0*/  @!P2 LDGSTS.E.BYPASS.LTC128B.128 [R154+0x1800], desc[UR4][R22.64] ;  /* 0x01800000169aafae */ /* 0x000fe2000b981a04 */
[----:B-1----:R-:W-:-:S04]  /*1ec0*/  @!P5 LEA R26, P0, R218, R22, 0x6 ;  /* 0x00000016da1ad211 */ /* 0x002fc800078030ff */
[----:B------:R-:W-:Y:S02]  /*1ed0*/  @!P5 LEA.HI.X R27, R218, R23, R219, 0x6, P0 ;  /* 0x00000017da1bd211 */ /* 0x000fe400000f34db */
[----:B------:R-:W-:-:S03]  /*1ee0*/  ISETP.GE.AND P2, PT, R9, R10, PT ;  /* 0x0000000a0900720c */ /* 0x000fc60003f46270 */
        /* <DEDUP_REMOVED lines=8> */
[----:B------:R-:W-:-:S04]  /*1f70*/  IMAD.WIDE.U32 R24, R14, R12, RZ ;  /* 0x0000000c0e187225 */ /* 0x000fc800078e00ff */
[----:B------:R-:W-:Y:S01]  /*1f80*/  @!P6 IMAD R14, R219, 0xc0, RZ ;  /* 0x000000c0db0ee824 */ /* 0x000fe200078e02ff */
[----:B------:R2:W-:Y:S01]  /*1f90*/  @!P1 LDGSTS.E.BYPASS.LTC128B.128 [R154+0x2800], desc[UR4][R32.64] ;  /* 0x02800000209a9fae */ /* 0x0005e2000b981a04 */
[----:B------:R-:W-:-:S04]  /*1fa0*/  @!P6 IMAD.WIDE.U32 R30, R218, 0xc0, R30 ;  /* 0x000000c0da1ee825 */ /* 0x000fc800078e001e */
        /* <DEDUP_REMOVED lines=21> */
[----:B------:R-:W-:-:S06]  /*2100*/  DEPBAR.LE SB0, 0x0 ;  /* 0x000080000000791a */ /* 0x000fcc0000000000 */
[----:B------:R-:W-:Y:S05]  /*2110*/  WARPSYNC.ALL ;  /* 0x0000000000007948 */ /* 0x000fea0003800000 */
[----:B------:R-:W-:Y:S01]  /*2120*/  IMAD.IADD R227, R25, 0x1, R0 ;  /* 0x0000000119e37824 */ /* 0x000fe200078e0200 */
[----:B------:R-:W-:Y:S01]  /*2130*/  LEA R226, P2, R24, R6, 0x1 ;  /* 0x0000000618e27211 */ /* 0x000fe200078408ff */
[----:B------:R-:W-:-:S03]  /*2140*/  IMAD.SHL.U32 R0, R152, 0x20, RZ ;  /* 0x0000002098007824 */ /* 0x000fc600078e00ff */
[----:B------:R-:W-:Y:S01]  /*2150*/  LEA.HI.X R227, R24, R7, R227, 0x1, P2 ;  /* 0x0000000718e37211 */ /* 0x000fe200010f0ce3 */
[----:B------:R-:W-:Y:S01]  /*2160*/  BAR.SYNC.DEFER_BLOCKING 0x0 ;  /* 0x0000000000007b1d */ /* 0x000fe20000010000 */
[-C--:B------:R-:W-:Y:S02]  /*2170*/  ISETP.GE.AND P5, PT, R17, R10.reuse, PT ;  /* 0x0000000a1100720c */ /* 0x080fe40003fa6270 */
[-C--:B------:R-:W-:Y:S01]  /*2180*/  ISETP.GE.AND P4, PT, R15, R10.reuse, PT ;  /* 0x0000000a0f00720c */ /* 0x080fe20003f86270 */
[----:B------:R-:W-:Y:S01]  /*2190*/  IMAD.SHL.U32 R15, R229, 0x10, RZ ;  /* 0x00000010e50f7824 */ /* 0x000fe200078e00ff */
[----:B------:R-:W-:Y:S02]  /*21a0*/  ISETP.GE.AND P1, PT, R13, R10, PT ;  /* 0x0000000a0d00720c */ /* 0x000fe40003f26270 */
[----:B------:R-:W-:Y:S02]  /*21b0*/  SHF.L.U64.HI R4, R152, 0x5, R153 ;  /* 0x0000000598047819 */ /* 0x000fe40000010299 */
[----:B------:R-:W-:-:S02]  /*21c0*/  LEA R12, P2, R0, R226, 0x1 ;  /* 0x000000e2000c7211 */ /* 0x000fc400078408ff */
[-C--:B------:R-:W-:Y:S02]  /*21d0*/  ISETP.GE.AND P0, PT, R21, R10.reuse, PT ;  /* 0x0000000a1500720c */ /* 0x080fe40003f06270 */
[----:B------:R-:W-:Y:S01]  /*21e0*/  LEA.HI.X R13, R0, R227, R4, 0x1, P2 ;  /* 0x000000e3000d7211 */ /* 0x000fe200010f0c04 */
[----:B------:R-:W-:Y:S01]  /*21f0*/  IMAD.SHL.U32 R4, R229, 0x20, RZ ;  /* 0x00000020e5047824 */ /* 0x000fe200078e00ff */
[C---:B------:R-:W-:Y:S02]  /*2200*/  LOP3.LUT R17, R15.reuse, 0x3e00, RZ, 0xc0, !PT ;  /* 0x00003e000f117812 */ /* 0x040fe400078ec0ff */
[----:B------:R-:W-:Y:S01]  /*2210*/  LOP3.LUT R15, R15, 0x100, RZ, 0xc0, !PT ;  /* 0x000001000f0f7812 */ /* 0x000fe200078ec0ff */
[----:B------:R-:W-:Y:S01]  /*2220*/  @!PT LDS RZ, [RZ] ;  /* 0x00000000fffff984 */ /* 0x000fe20000000800 */
[----:B------:R-:W-:Y:S01]  /*2230*/  @!PT LDS RZ, [RZ] ;  /* 0x00000000fffff984 */ /* 0x000fe20000000800 */
[----:B------:R-:W-:Y:S01]  /*2240*/  @!PT LDS RZ, [RZ] ;  /* 0x00000000fffff984 */ /* 0x000fe20000000800 */
[----:B------:R-:W-:Y:S04]  /*2250*/  @!P3 LDGSTS.E.BYPASS.LTC128B.128 [R154+0x5000], desc[UR4][R226.64] ;  /* 0x05000000e29abfae */ /* 0x000fe8000b981a04 */
[----:B------:R-:W-:Y:S01]  /*2260*/  @P3 STS.128 [R154+0x5000], RZ ;  /* 0x005000ff9a003388 */ /* 0x000fe20000000c00 */
[----:B------:R-:W-:-:S02]  /*2270*/  ISETP.GE.AND P3, PT, R11, R10, PT ;  /* 0x0000000a0b00720c */ /* 0x000fc40003f66270 */
[----:B------:R-:W-:Y:S02]  /*2280*/  ISETP.GE.AND P6, PT, R19, R10, PT ;  /* 0x0000000a1300720c */ /* 0x000fe40003fc6270 */
[--C-:B------:R-:W-:Y:S02]  /*2290*/  SHF.R.U32.HI R223, RZ, 0x3, R229.reuse ;  /* 0x00000003ffdf7819 */ /* 0x100fe400000116e5 */
[--C-:B------:R-:W-:Y:S02]  /*22a0*/  LOP3.LUT R6, R17, 0x20, R4.reuse, 0xf8, !PT ;  /* 0x0000002011067812 */ /* 0x100fe400078ef804 */
[----:B------:R-:W-:Y:S01]  /*22b0*/  LOP3.LUT R0, R15, 0x20, R4, 0xf8, !PT ;  /* 0x000000200f007812 */ /* 0x000fe200078ef804 */
[----:B------:R-:W-:Y:S01]  /*22c0*/  @!P5 IMAD.MOV.U32 R20, RZ, RZ, R12 ;  /* 0x000000ffff14d224 */ /* 0x000fe200078e000c */
[----:B------:R-:W-:Y:S01]  /*22d0*/  SHF.R.U32.HI R11, RZ, 0x1, R229 ;  /* 0x00000001ff0b7819 */ /* 0x000fe200000116e5 */
[----:B------:R-:W-:Y:S01]  /*22e0*/  @!P5 IMAD.MOV.U32 R21, RZ, RZ, R13 ;  /* 0x000000ffff15d224 */ /* 0x000fe200078e000d */
[----:B------:R-:W-:-:S02]  /*22f0*/  LOP3.LUT R4, R4, 0xc0, RZ, 0xc0, !PT ;  /* 0x000000c004047812 */ /* 0x000fc400078ec0ff */
[----:B------:R-:W-:Y:S01]  /*2300*/  ISETP.GE.AND P2, PT, R9, R10, PT ;  /* 0x0000000a0900720c */ /* 0x000fe20003f46270 */
[----:B------:R-:W-:Y:S01]  /*2310*/  @P1 STS.128 [R154+0x5800], RZ ;  /* 0x005800ff9a001388 */ /* 0x000fe20000000c00 */
[----:B------:R-:W-:Y:S01]  /*2320*/  IMAD.SHL.U32 R7, R223, 0x100, RZ ;  /* 0x00000100df077824 */ /* 0x000fe200078e00ff */
[----:B------:R-:W-:Y:S01]  /*2330*/  LOP3.LUT R10, R4, 0x8, R11, 0xf8, !PT ;  /* 0x00000008040a7812 */ /* 0x000fe200078ef80b */
[----:B------:R-:W-:Y:S01]  /*2340*/  IMAD.SHL.U32 R221, R229, 0x4, RZ ;  /* 0x00000004e5dd7824 */ /* 0x000fe200078e00ff */
[----:B------:R-:W-:Y:S01]  /*2350*/  @!PT LDS RZ, [RZ] ;  /* 0x00000000fffff984 */ /* 0x000fe20000000800 */
[----:B------:R-:W-:Y:S01]  /*2360*/  @!PT LDS RZ, [RZ] ;  /* 0x00000000fffff984 */ /* 0x000fe20000000800 */
[----:B------:R-:W-:Y:S01]  /*2370*/  @!PT LDS RZ, [RZ] ;  /* 0x00000000fffff984 */ /* 0x000fe20000000800 */
[----:B------:R1:W-:Y:S01]  /*2380*/  @!P1 LDGSTS.E.BYPASS.LTC128B.128 [R154+0x5800], desc[UR4][R12.64] ;  /* 0x058000000c9a9fae */ /* 0x0003e2000b981a04 */
[----:B------:R-:W-:Y:S01]  /*2390*/  @!P0 LEA R18, P1, R152, R12, 0x6 ;  /* 0x0000000c98128211 */ /* 0x000fe200078230ff */
[----:B------:R-:W-:Y:S01]  /*23a0*/  @!P5 IMAD R8, R153, 0xc0, RZ ;  /* 0x000000c09908d824 */ /* 0x000fe200078e02ff */
[----:B------:R-:W-:Y:S01]  /*23b0*/  LOP3.LUT R4, R4, 0x8, R229, 0xf8, !PT ;  /* 0x0000000804047812 */ /* 0x000fe200078ef8e5 */
[----:B------:R-:W-:Y:S01]  /*23c0*/  @!P5 IMAD.WIDE.U32 R20, R152, 0xc0, R20 ;  /* 0x000000c09814d825 */ /* 0x000fe200078e0014 */
[----:B------:R-:W-:-:S03]  /*23d0*/  LOP3.LUT R7, R6, 0x100, R7, 0xf8, !PT ;  /* 0x0000010006077812 */ /* 0x000fc600078ef807 */
[----:B------:R-:W-:Y:S02]  /*23e0*/  @!P3 IMAD.MOV.U32 R14, RZ, RZ, R12 ;  /* 0x000000ffff0eb224 */ /* 0x000fe400078e000c */
[----:B------:R-:W-:Y:S01]  /*23f0*/  @!P3 IMAD.MOV.U32 R15, RZ, RZ, R13 ;  /* 0x000000ffff0fb224 */ /* 0x000fe200078e000d */
[----:B------:R-:W-:Y:S01]  /*2400*/  @!P0 LEA.HI.X R19, R152, R13, R153, 0x6, P1 ;  /* 0x0000000d98138211 */ /* 0x000fe200008f3499 */
[----:B------:R-:W-:Y:S01]  /*2410*/  @!P3 IMAD R6, R153, 0x140, RZ ;  /* 0x000001409906b824 */ /* 0x000fe200078e02ff */
[----:B------:R-:W-:Y:S01]  /*2420*/  LOP3.LUT R9, R4, 0x18, R221, 0x78, !PT ;  /* 0x0000001804097812 */ /* 0x000fe200078e78dd */
[----:B------:R-:W-:Y:S01]  /*2430*/  @!P5 IMAD.IADD R21, R21, 0x1, R8 ;  /* 0x000000011515d824 */ /* 0x000fe200078e0208 */
[C---:B------:R-:W-:Y:S01]  /*2440*/  @!P6 LEA R8, P1, R152.reuse, R12, 0x7 ;  /* 0x0000000c9808e211 */ /* 0x040fe200078238ff */
[----:B------:R-:W-:Y:S01]  /*2450*/  @!P3 IMAD.WIDE.U32 R14, R152, 0x140, R14 ;  /* 0x00000140980eb825 */ /* 0x000fe200078e000e */
[----:B------:R-:W-:Y:S01]  /*2460*/  @P0 STS.128 [R154+0x6000], RZ ;  /* 0x006000ff9a000388 */ /* 0x000fe20000000c00 */
[----:B------:R-:W-:-:S02]  /*2470*/  LOP3.LUT R0, R0, R9, RZ, 0xfc, !PT ;  /* 0x0000000900007212 */ /* 0x000fc400078efcff */
[----:B------:R-:W-:Y:S01]  /*2480*/  @!P2 IMAD.MOV.U32 R16, RZ, RZ, R12 ;  /* 0x000000ffff10a224 */ /* 0x000fe200078e000c */
[----:B------:R-:W-:Y:S01]  /*2490*/  @!PT LDS RZ, [RZ] ;  /* 0x00000000fffff984 */ /* 0x000fe20000000800 */
[----:B------:R-:W-:Y:S01]  /*24a0*/  @!PT LDS RZ, [RZ] ;  /* 0x00000000fffff984 */ /* 0x000fe20000000800 */
[----:B------:R-:W-:Y:S01]  /*24b0*/  @!PT LDS RZ, [RZ] ;  /* 0x00000000fffff984 */ /* 0x000fe20000000800 */
[----:B------:R-:W-:Y:S01]  /*24c0*/  @!P0 LDGSTS.E.BYPASS.LTC128B.128 [R154+0x6000], desc[UR4][R18.64] ;  /* 0x06000000129a8fae */ /* 0x000fe2000b981a04 */
[----:B------:R-:W-:Y:S01]  /*24d0*/  @!P3 IMAD.IADD R15, R15, 0x1, R6 ;  /* 0x000000010f0fb824 */ /* 0x000fe200078e0206 */
[-C--:B------:R-:W-:Y:S01]  /*24e0*/  @!P6 LEA.HI.X R9, R152, R13.reuse, R153, 0x7, P1 ;  /* 0x0000000d9809e211 */ /* 0x080fe200008f3c99 */
[----:B------:R-:W-:Y:S01]  /*24f0*/  @!P2 IMAD.MOV.U32 R17, RZ, RZ, R13 ;  /* 0x000000ffff11a224 */ /* 0x000fe200078e000d */
[----:B------:R-:W-:Y:S02]  /*2500*/  LOP3.LUT R6, R10, 0x18, R221, 0x78, !PT ;  /* 0x000000180a067812 */ /* 0x000fe400078e78dd */
[C---:B-1----:R-:W-:Y:S01]  /*2510*/  @!P4 LEA R12, P0, R152.reuse, R12, 0x8 ;  /* 0x0000000c980cc211 */ /* 0x042fe200078040ff */
[----:B------:R-:W-:Y:S01]  /*2520*/  @!P2 IMAD R4, R153, 0x180, RZ ;  /* 0x000001809904a824 */ /* 0x000fe200078e02ff */
[----:B------:R-:W-:Y:S01]  /*2530*/  @P6 STS.128 [R154+0x6800], RZ ;  /* 0x006800ff9a006388 */ /* 0x000fe20000000c00 */
[C---:B------:R-:W-:Y:S01]  /*2540*/  @!P2 IMAD.WIDE.U32 R16, R152.reuse, 0x180, R16 ;  /* 0x000001809810a825 */ /* 0x040fe200078e0010 */
[----:B------:R-:W-:-:S02]  /*2550*/  @!P4 LEA.HI.X R13, R152, R13, R153, 0x8, P0 ;  /* 0x0000000d980dc211 */ /* 0x000fc400000f4499 */
[----:B------:R-:W-:Y:S01]  /*2560*/  LOP3.LUT R216, R7, R6, RZ, 0xfc, !PT ;  /* 0x0000000607d87212 */ /* 0x000fe200078efcff */
[----:B------:R-:W-:Y:S01]  /*2570*/  @!PT LDS RZ, [RZ] ;  /* 0x00000000fffff984 */ /* 0x000fe20000000800 */
[----:B------:R-:W-:Y:S01]  /*2580*/  @!PT LDS RZ, [RZ] ;  /* 0x00000000fffff984 */ /* 0x000fe20000000800 */
[----:B------:R-:W-:Y:S01]  /*2590*/  @!PT LDS RZ, [RZ] ;  /* 0x00000000fffff984 */ /* 0x000fe20000000800 */
[----:B------:R1:W-:Y:S01]  /*25a0*/  @!P6 LDGSTS.E.BYPASS.LTC128B.128 [R154+0x6800], desc[UR4][R8.64] ;  /* 0x06800000089aefae */ /* 0x0003e2000b981a04 */
[----:B------:R-:W-:-:S03]  /*25b0*/  @!P2 IMAD.IADD R17, R17, 0x1, R4 ;  /* 0x000000011111a824 */ /* 0x000fc600078e0204 */
[----:B------:R-:W-:Y:S01]  /*25c0*/  @P5 STS.128 [R154+0x7000], RZ ;  /* 0x007000ff9a005388 */ /* 0x000fe20000000c00 */
[----:B------:R-:W-:-:S03]  /*25d0*/  IMAD R216, R216, 0x2, R217 ;  /* 0x00000002d8d87824 */ /* 0x000fc600078e02d9 */
[----:B------:R-:W-:Y:S01]  /*25e0*/  @!PT LDS RZ, [RZ] ;  /* 0x00000000fffff984 */ /* 0x000fe20000000800 */
[----:B------:R-:W-:Y:S01]  /*25f0*/  @!PT LDS RZ, [RZ] ;  /* 0x00000000fffff984 */ /* 0x000fe20000000800 */
[----:B------:R-:W-:Y:S01]  /*2600*/  @!PT LDS RZ, [RZ] ;  /* 0x00000000fffff984 */ /* 0x000fe20000000800 */
[----:B------:R-:W-:Y:S01]  /*2610*/  @!P5 LDGSTS.E.BYPASS.LTC128B.128 [R154+0x7000], desc[UR4][R20.64] ;  /* 0x07000000149adfae */ /* 0x000fe2000b981a04 */
[----:B------:R-:W-:-:S03]  /*2620*/  IMAD R215, R0, 0x2, R217 ;  /* 0x0000000200d77824 */ /* 0x000fc600078e02d9 */
        /* <DEDUP_REMOVED lines=15> */
[----:B-1----:R-:W-:Y:S04]  /*2720*/  LDSM.16.M88.4 R8, [R216] ;  /* 0x00000000d808783b */ /* 0x002fe80000000200 */
[----:B------:R-:W1:Y:S01]  /*2730*/  LDSM.16.M88.4 R128, [R215+0x1000] ;  /* 0x00100000d780783b */ /* 0x000e620000000200 */
[----:B------:R-:W-:Y:S01]  /*2740*/  IMAD.MOV.U32 R4, RZ, RZ, 0x20 ;  /* 0x00000020ff047424 */ /* 0x000fe200078e00ff */
[----:B------:R-:W-:-:S02]  /*2750*/  LOP3.LUT P0, RZ, R229, 0x4, RZ, 0xc0, !PT ;  /* 0x00000004e5ff7812 */ /* 0x000fc4000780c0ff */
[----:B------:R-:W4:Y:S02]  /*2760*/  LDSM.16.M88.4 R120, [R215+0x1400] ;  /* 0x00140000d778783b */ /* 0x000f240000000200 */
[----:B------:R-:W-:Y:S02]  /*2770*/  SEL R4, R4, 0xffffffe0, !P0 ;  /* 0xffffffe004047807 */ /* 0x000fe40004000000 */
[----:B------:R-:W5:Y:S03]  /*2780*/  LDSM.16.M88.4 R112, [R215+0x1800] ;  /* 0x00180000d770783b */ /* 0x000f660000000200 */
[--C-:B------:R-:W-:Y:S01]  /*2790*/  IMAD.IADD R214, R216, 0x1, R4.reuse ;  /* 0x00000001d8d67824 */ /* 0x100fe200078e0204 */
[----:B------:R-:W5:Y:S01]  /*27a0*/  LDSM.16.M88.4 R104, [R215+0x1c00] ;  /* 0x001c0000d768783b */ /* 0x000f620000000200 */
[----:B------:R-:W-:-:S03]  /*27b0*/  IMAD.IADD R212, R215, 0x1, R4 ;  /* 0x00000001d7d47824 */ /* 0x000fc600078e0204 */
        /* <DEDUP_REMOVED lines=10> */
[----:B---3--:R-:W3:Y:S04]  /*2860*/  LDSM.16.M88.4 R16, [R215+0x4800] ;  /* 0x00480000d710783b */ /* 0x008ee80000000200 */
[----:B------:R-:W3:Y:S04]  /*2870*/  LDSM.16.M88.4 R136, [R215+0x4c00] ;  /* 0x004c0000d788783b */ /* 0x000ee80000000200 */
[----:B------:R-:W-:Y:S04]  /*2880*/  LDSM.16.M88.4 R148, [R214] ;  /* 0x00000000d694783b */ /* 0x000fe80000000200 */
[----:B------:R-:W3:Y:S01]  /*2890*/  LDSM.16.M88.4 R144, [R212+0x1000] ;  /* 0x00100000d490783b */ /* 0x000ee20000000200 */
[----:B-1----:R-:W-:Y:S03]  /*28a0*/  HMMA.16816.F32.BF16 R132, R8, R128, RZ ;  /* 0x000000800884723c */ /* 0x002fe600000418ff */
[----:B------:R-:W1:Y:S01]  /*28b0*/  LDSM.16.M88.4 R140, [R212+0x1400] ;  /* 0x00140000d48c783b */ /* 0x000e620000000200 */
[----:B------:R-:W-:-:S03]  /*28c0*/  IMAD.SHL.U32 R0, R229, 0x2, RZ ;  /* 0x00000002e5007824 */ /* 0x000fc600078e00ff */
[----:B------:R-:W0:Y:S01]  /*28d0*/  LDGDEPBAR ;  /* 0x00000000000079af */ /* 0x000e220000000000 */
[----:B------:R-:W-:Y:S01]  /*28e0*/  HMMA.16816.F32.BF16 R128, R8, R130, RZ ;  /* 0x000000820880723c */ /* 0x000fe200000418ff */
[----:B------:R-:W-:-:S05]  /*28f0*/  LOP3.LUT R7, R0, 0x6, RZ, 0xc0, !PT ;  /* 0x0000000600077812 */ /* 0x000fca00078ec0ff */
[----:B------:R-:W-:Y:S02]  /*2900*/  IMAD.IADD R0, R242, 0x1, R7 ;  /* 0x00000001f2007824 */ /* 0x000fe400078e0207 */
[C---:B----4-:R-:W-:Y:S08]  /*2910*/  HMMA.16816.F32.BF16 R124, R8.reuse, R120, RZ ;  /* 0x00000078087c723c */ /* 0x050ff000000418ff */
        /* <DEDUP_REMOVED lines=12> */
[C---:B---3--:R-:W-:Y:S08]  /*29e0*/  HMMA.16816.F32.BF16 R20, R8.reuse, R16, RZ ;  /* 0x000000100814723c */ /* 0x048ff000000418ff */
        /* <DEDUP_REMOVED lines=14> */
[----:B------:R-:W-:Y:S08]  /*2ad0*/  HMMA.16816.F32.BF16 R12, R8, R136, RZ ;  /* 0x00000088080c723c */ /* 0x000ff000000418ff */
[----:B------:R-:W-:Y:S01]  /*2ae0*/  HMMA.16816.F32.BF16 R132, R148, R144, R132 ;  /* 0x000000909484723c */ /* 0x000fe20000041884 */
[----:B------:R-:W-:-:S07]  /*2af0*/  VIADD R144, R0, 0x8 ;  /* 0x0000000800907836 */ /* 0x000fce0000000000 */
[----:B------:R-:W-:Y:S01]  /*2b00*/  HMMA.16816.F32.BF16 R128, R148, R146, R128 ;  /* 0x000000929480723c */ /* 0x000fe20000041880 */
[----:B------:R-:W-:Y:S01]  /*2b10*/  VIADD R146, R0, 0x1 ;  /* 0x0000000100927836 */ /* 0x000fe20000000000 */
[----:B------:R-:W-:-:S06]  /*2b20*/  ISETP.GE.AND P5, PT, R144, R155, PT ;  /* 0x0000009b9000720c */ /* 0x000fcc0003fa6270 */
[----:B------:R-:W-:Y:S01]  /*2b30*/  HMMA.16816.F32.BF16 R8, R8, R138, RZ ;  /* 0x0000008a0808723c */ /* 0x000fe200000418ff */
[----:B------:R-:W2:Y:S01]  /*2b40*/  LDSM.16.M88.4 R136, [R212+0x1800] ;  /* 0x00180000d488783b */ /* 0x000ea20000000200 */
[----:B------:R-:W-:-:S03]  /*2b50*/  ISETP.GE.AND P6, PT, R146, R155, PT ;  /* 0x0000009b9200720c */ /* 0x000fc60003fc6270 */
[----:B------:R-:W3:Y:S01]  /*2b60*/  LDSM.16.M88.4 R144, [R212+0x1c00] ;  /* 0x001c0000d490783b */ /* 0x000ee20000000200 */
[----:B------:R-:W-:Y:S02]  /*2b70*/  ISETP.GE.AND P0, PT, R0, R155, PT ;  /* 0x0000009b0000720c */ /* 0x000fe40003f06270 */
[----:B-1----:R-:W-:Y:S01]  /*2b80*/  HMMA.16816.F32.BF16 R124, R148, R140, R124 ;  /* 0x0000008c947c723c */ /* 0x002fe2000004187c */
[----:B------:R-:W-:Y:S02]  /*2b90*/  FSEL R184, R133, -INF , !P6 ;  /* 0xff80000085b87808 */ /* 0x000fe40007000000 */
[----:B------:R-:W-:Y:S02]  /*2ba0*/  FSEL R141, R134, -INF , !P0 ;  /* 0xff800000868d7808 */ /* 0x000fe40004000000 */
[----:B------:R-:W-:-:S03]  /*2bb0*/  FSEL R186, R132, -INF , !P0 ;  /* 0xff80000084ba7808 */ /* 0x000fc60004000000 */
[----:B------:R-:W-:Y:S01]  /*2bc0*/  HMMA.16816.F32.BF16 R120, R148, R142, R120 ;  /* 0x0000008e9478723c */ /* 0x000fe20000041878 */
[----:B------:R-:W-:Y:S02]  /*2bd0*/  FSEL R143, R135, -INF , !P6 ;  /* 0xff800000878f7808 */ /* 0x000fe40007000000 */
[----:B------:R-:W1:Y:S01]  /*2be0*/  LDSM.16.M88.4 R132, [R212+0x2000] ;  /* 0x00200000d484783b */ /* 0x000e620000000200 */
[C---:B------:R-:W-:Y:S02]  /*2bf0*/  VIADD R156, R0.reuse, 0x9 ;  /* 0x00000009009c7836 */ /* 0x040fe40000000000 */
[C---:B------:R-:W-:Y:S02]  /*2c00*/  VIADD R158, R0.reuse, 0x10 ;  /* 0x00000010009e7836 */ /* 0x040fe40000000000 */
[----:B------:R-:W-:Y:S01]  /*2c10*/  VIADD R140, R0, 0x11 ;  /* 0x00000011008c7836 */ /* 0x000fe20000000000 */
[-C--:B------:R-:W-:Y:S02]  /*2c20*/  ISETP.GE.AND P4, PT, R156, R155.reuse, PT ;  /* 0x0000009b9c00720c */ /* 0x080fe40003f86270 */
[----:B------:R-:W-:-:S02]  /*2c30*/  ISETP.GE.AND P3, PT, R158, R155, PT ;  /* 0x0000009b9e00720c */ /* 0x000fc40003f66270 */
[-C--:B------:R-:W-:Y:S02]  /*2c40*/  ISETP.GE.AND P2, PT, R140, R155.reuse, PT ;  /* 0x0000009b8c00720c */ /* 0x080fe40003f46270 */
[----:B------:R-:W-:Y:S01]  /*2c50*/  FSEL R192, R129, -INF , !P4 ;  /* 0xff80000081c07808 */ /* 0x000fe20006000000 */
[----:B------:R-:W-:Y:S01]  /*2c60*/  VIADD R140, R0, 0x19 ;  /* 0x00000019008c7836 */ /* 0x000fe20000000000 */
[----:B------:R-:W-:Y:S02]  /*2c70*/  FSEL R129, R126, -INF , !P3 ;  /* 0xff8000007e817808 */ /* 0x000fe40005800000 */
[----:B------:R-:W-:Y:S02]  /*2c80*/  FSEL R200, R124, -INF , !P3 ;  /* 0xff8000007cc87808 */ /* 0x000fe40005800000 */
[----:B------:R-:W-:Y:S01]  /*2c90*/  FSEL R202, R125, -INF , !P2 ;  /* 0xff8000007dca7808 */ /* 0x000fe20005000000 */
[----:B--2---:R-:W-:Y:S01]  /*2ca0*/  HMMA.16816.F32.BF16 R116, R148, R136, R116 ;  /* 0x000000889474723c */ /* 0x004fe20000041874 */
[----:B------:R-:W-:-:S07]  /*2cb0*/  ISETP.GE.AND P0, PT, R140, R155, PT ;  /* 0x0000009b8c00720c */ /* 0x000fce0003f06270 */
[----:B------:R-:W-:Y:S01]  /*2cc0*/  HMMA.16816.F32.BF16 R112, R148, R138, R112 ;  /* 0x0000008a9470723c */ /* 0x000fe20000041870 */
[----:B------:R-:W-:Y:S02]  /*2cd0*/  FSEL R139, R127, -INF , !P2 ;  /* 0xff8000007f8b7808 */ /* 0x000fe40005000000 */
[----:B------:R-:W2:Y:S01]  /*2ce0*/  LDSM.16.M88.4 R124, [R212+0x2400] ;  /* 0x00240000d47c783b */ /* 0x000ea20000000200 */
[----:B------:R-:W-:Y:S01]  /*2cf0*/  VIADD R140, R0, 0x20 ;  /* 0x00000020008c7836 */ /* 0x000fe20000000000 */
[----:B------:R-:W-:-:S03]  /*2d00*/  FSEL R190, R128, -INF , !P5 ;  /* 0xff80000080be7808 */ /* 0x000fc60006800000 */
[----:B---3--:R-:W-:Y:S01]  /*2d10*/  HMMA.16816.F32.BF16 R108, R148, R144, R108 ;  /* 0x00000090946c723c */ /* 0x008fe2000004186c */
[C---:B------:R-:W-:Y:S02]  /*2d20*/  VIADD R128, R0.reuse, 0x29 ;  /* 0x0000002900807836 */ /* 0x040fe40000000000 */
[C---:B------:R-:W-:Y:S02]  /*2d30*/  VIADD R156, R0.reuse, 0x18 ;  /* 0x00000018009c7836 */ /* 0x040fe40000000000 */
[----:B------:R-:W-:Y:S01]  /*2d40*/  VIADD R142, R0, 0x21 ;  /* 0x00000021008e7836 */ /* 0x000fe20000000000 */
[-C--:B------:R-:W-:Y:S02]  /*2d50*/  ISETP.GE.AND P6, PT, R140, R155.reuse, PT ;  /* 0x0000009b8c00720c */ /* 0x080fe40003fc6270 */
[----:B------:R-:W-:Y:S01]  /*2d60*/  FSEL R140, R130, -INF , !P5 ;  /* 0xff800000828c7808 */ /* 0x000fe20006800000 */
[----:B------:R-:W-:Y:S01]  /*2d70*/  VIADD R130, R0, 0x31 ;  /* 0x0000003100827836 */ /* 0x000fe20000000000 */
[-C--:B------:R-:W-:Y:S01]  /*2d80*/  ISETP.GE.AND P3, PT, R128, R155.reuse, PT ;  /* 0x0000009b8000720c */ /* 0x080fe20003f66270 */
[----:B------:R-:W-:Y:S01]  /*2d90*/  VIADD R128, R0, 0x30 ;  /* 0x0000003000807836 */ /* 0x000fe20000000000 */
[----:B------:R-:W-:-:S02]  /*2da0*/  ISETP.GE.AND P1, PT, R156, R155, PT ;  /* 0x0000009b9c00720c */ /* 0x000fc40003f26270 */
[----:B------:R-:W-:Y:S02]  /*2db0*/  ISETP.GE.AND P5, PT, R142, R155, PT ;  /* 0x0000009b8e00720c */ /* 0x000fe40003fa6270 */
[----:B------:R-:W-:Y:S01]  /*2dc0*/  FSEL R204, R121, -INF , !P0 ;  /* 0xff80000079cc7808 */ /* 0x000fe20004000000 */
[----:B-1----:R-:W-:Y:S01]  /*2dd0*/  HMMA.16816.F32.BF16 R100, R148, R132, R100 ;  /* 0x000000849464723c */ /* 0x002fe20000041864 */
[----:B------:R-:W-:Y:S02]  /*2de0*/  FSEL R145, R122, -INF , !P1 ;  /* 0xff8000007a917808 */ /* 0x000fe40004800000 */
[----:B------:R-:W-:Y:S02]  /*2df0*/  FSEL R208, R120, -INF , !P1 ;  /* 0xff80000078d07808 */ /* 0x000fe40004800000 */
[----:B------:R-:W-:Y:S02]  /*2e00*/  FSEL R121, R118, -INF , !P6 ;  /* 0xff80000076797808 */ /* 0x000fe40007000000 */
[----:B------:R-:W-:-:S02]  /*2e10*/  FSEL R198, R116, -INF , !P6 ;  /* 0xff80000074c67808 */ /* 0x000fc40007000000 */
[----:B------:R-:W-:Y:S02]  /*2e20*/  FSEL R159, R119, -INF , !P5 ;  /* 0xff800000779f7808 */ /* 0x000fe40006800000 */
[----:B------:R-:W-:Y:S02]  /*2e30*/  FSEL R196, R117, -INF , !P5 ;  /* 0xff80000075c47808 */ /* 0x000fe40006800000 */
[-C--:B------:R-:W-:Y:S01]  /*2e40*/  ISETP.GE.AND P2, PT, R128, R155.reuse, PT ;  /* 0x0000009b8000720c */ /* 0x080fe20003f46270 */
[----:B------:R-:W1:Y:S01]  /*2e50*/  LDSM.16.M88.4 R116, [R212+0x2800] ;  /* 0x00280000d474783b */ /* 0x000e620000000200 */
[----:B------:R-:W-:Y:S01]  /*2e60*/  ISETP.GE.AND P1, PT, R130, R155, PT ;  /* 0x0000009b8200720c */ /* 0x000fe20003f26270 */
[----:B------:R-:W-:Y:S01]  /*2e70*/  HMMA.16816.F32.BF16 R96, R148, R134, R96 ;  /* 0x000000869460723c */ /* 0x000fe20000041860 */
[----:B------:R-:W-:Y:S01]  /*2e80*/  FSEL R182, R113, -INF , !P3 ;  /* 0xff80000071b67808 */ /* 0x000fe20005800000 */
[----:B------:R-:W-:Y:S01]  /*2e90*/  VIADD R120, R0, 0x39 ;  /* 0x0000003900787836 */ /* 0x000fe20000000000 */
[----:B------:R-:W-:Y:S01]  /*2ea0*/  FSEL R113, R110, -INF , !P2 ;  /* 0xff8000006e717808 */ /* 0x000fe20005000000 */
[----:B------:R-:W-:Y:S01]  /*2eb0*/  VIADD R136, R0, 0x28 ;  /* 0x0000002800887836 */ /* 0x000fe20000000000 */
[----:B------:R-:W-:-:S02]  /*2ec0*/  FSEL R178, R108, -INF , !P2 ;  /* 0xff8000006cb27808 */ /* 0x000fc40005000000 */
[----:B------:R-:W-:Y:S02]  /*2ed0*/  FSEL R135, R111, -INF , !P1 ;  /* 0xff8000006f877808 */ /* 0x000fe40004800000 */
[----:B------:R-:W-:Y:S02]  /*2ee0*/  FSEL R180, R109, -INF , !P1 ;  /* 0xff8000006db47808 */ /* 0x000fe40004800000 */
[----:B------:R-:W3:Y:S01]  /*2ef0*/  LDSM.16.M88.4 R108, [R212+0x2c00] ;  /* 0x002c0000d46c783b */ /* 0x000ee20000000200 */
[----:B------:R-:W-:Y:S01]  /*2f00*/  FSEL R131, R131, -INF , !P4 ;  /* 0xff80000083837808 */ /* 0x000fe20006000000 */
[----:B------:R-:W-:Y:S01]  /*2f10*/  VIADD R122, R0, 0x41 ;  /* 0x00000041007a7836 */ /* 0x000fe20000000000 */
[-C--:B------:R-:W-:Y:S01]  /*2f20*/  ISETP.GE.AND P6, PT, R120, R155.reuse, PT ;  /* 0x0000009b7800720c */ /* 0x080fe20003fc6270 */
[----:B------:R-:W-:Y:S01]  /*2f30*/  VIADD R120, R0, 0x40 ;  /* 0x0000004000787836 */ /* 0x000fe20000000000 */
[----:B------:R-:W-:Y:S01]  /*2f40*/  ISETP.GE.AND P4, PT, R136, R155, PT ;  /* 0x0000009b8800720c */ /* 0x000fe20003f86270 */
[----:B------:R-:W-:Y:S03]  /*2f50*/  HMMA.16816.F32.BF16 R104, R148, R146, R104 ;  /* 0x000000929468723c */ /* 0x000fe60000041868 */
[----:B------:R-:W-:-:S02]  /*2f60*/  FSEL R133, R114, -INF , !P4 ;  /* 0xff80000072857808 */ /* 0x000fc40006000000 */
[----:B------:R-:W-:Y:S02]  /*2f70*/  FSEL R188, R112, -INF , !P4 ;  /* 0xff80000070bc7808 */ /* 0x000fe40006000000 */
[-C--:B------:R-:W-:Y:S02]  /*2f80*/  ISETP.GE.AND P5, PT, R120, R155.reuse, PT ;  /* 0x0000009b7800720c */ /* 0x080fe40003fa6270 */
[----:B------:R-:W-:Y:S02]  /*2f90*/  ISETP.GE.AND P4, PT, R122, R155, PT ;  /* 0x0000009b7a00720c */ /* 0x000fe40003f86270 */
[----:B------:R-:W-:Y:S02]  /*2fa0*/  FSEL R167, R102, -INF , !P5 ;  /* 0xff80000066a77808 */ /* 0x000fe40006800000 */
[----:B------:R-:W-:Y:S02]  /*2fb0*/  FSEL R168, R100, -INF , !P5 ;  /* 0xff80000064a87808 */ /* 0x000fe40006800000 */
[----:B------:R-:W-:-:S02]  /*2fc0*/  FSEL R169, R103, -INF , !P4 ;  /* 0xff80000067a97808 */ /* 0x000fc40006000000 */
[----:B------:R-:W-:Y:S02]  /*2fd0*/  FSEL R170, R101, -INF , !P4 ;  /* 0xff80000065aa7808 */ /* 0x000fe40006000000 */
[----:B------:R-:W4:Y:S01]  /*2fe0*/  LDSM.16.M88.4 R100, [R212+0x3000] ;  /* 0x00300000d464783b */ /* 0x000f220000000200 */
[----:B--2---:R-:W-:Y:S01]  /*2ff0*/  HMMA.16816.F32.BF16 R92, R148, R124, R92 ;  /* 0x0000007c945c723c */ /* 0x004fe2000004185c */
[C---:B------:R-:W-:Y:S02]  /*3000*/  VIADD R112, R0.reuse, 0x49 ;  /* 0x0000004900707836 */ /* 0x040fe40000000000 */
[C---:B------:R-:W-:Y:S01]  /*3010*/  VIADD R128, R0.reuse, 0x38 ;  /* 0x0000003800807836 */ /* 0x040fe20000000000 */
[----:B------:R-:W-:Y:S01]  /*3020*/  FSEL R123, R123, -INF , !P0 ;  /* 0xff8000007b7b7808 */ /* 0x000fe20004000000 */
[----:B------:R-:W-:Y:S01]  /*3030*/  VIADD R114, R0, 0x51 ;  /* 0x0000005100727836 */ /* 0x000fe20000000000 */
[-C--:B------:R-:W-:Y:S01]  /*3040*/  ISETP.GE.AND P2, PT, R112, R155.reuse, PT ;  /* 0x0000009b7000720c */ /* 0x080fe20003f46270 */
[----:B------:R-:W-:Y:S01]  /*3050*/  VIADD R112, R0, 0x50 ;  /* 0x0000005000707836 */ /* 0x000fe20000000000 */
[----:B------:R-:W-:Y:S01]  /*3060*/  ISETP.GE.AND P0, PT, R128, R155, PT ;  /* 0x0000009b8000720c */ /* 0x000fe20003f06270 */
[----:B------:R-:W-:-:S03]  /*3070*/  VIADD R120, R0, 0x48 ;  /* 0x0000004800787836 */ /* 0x000fc60000000000 */
[----:B------:R-:W-:Y:S02]  /*3080*/  FSEL R163, R106, -INF , !P0 ;  /* 0xff8000006aa37808 */ /* 0x000fe40004000000 */
[----:B------:R-:W-:Y:S02]  /*3090*/  FSEL R174, R104, -INF , !P0 ;  /* 0xff80000068ae7808 */ /* 0x000fe40004000000 */
[-C--:B------:R-:W-:Y:S02]  /*30a0*/  ISETP.GE.AND P1, PT, R112, R155.reuse, PT ;  /* 0x0000009b7000720c */ /* 0x080fe40003f26270 */
[----:B------:R-:W-:Y:S01]  /*30b0*/  ISETP.GE.AND P0, PT, R114, R155, PT ;  /* 0x0000009b7200720c */ /* 0x000fe20003f06270 */
[----:B------:R-:W-:Y:S01]  /*30c0*/  HMMA.16816.F32.BF16 R88, R148, R126, R88 ;  /* 0x0000007e9458723c */ /* 0x000fe20000041858 */
[----:B------:R-:W-:Y:S02]  /*30d0*/  FSEL R164, R97, -INF , !P2 ;  /* 0xff80000061a47808 */ /* 0x000fe40005000000 */
[----:B------:R-:W-:-:S02]  /*30e0*/  FSEL R97, R94, -INF , !P1 ;  /* 0xff8000005e617808 */ /* 0x000fc40004800000 */
[----:B------:R-:W-:Y:S02]  /*30f0*/  FSEL R160, R92, -INF , !P1 ;  /* 0xff8000005ca07808 */ /* 0x000fe40004800000 */
[----:B------:R-:W-:Y:S01]  /*3100*/  FSEL R162, R93, -INF , !P0 ;  /* 0xff8000005da27808 */ /* 0x000fe20004000000 */
[C---:B-1----:R-:W-:Y:S01]  /*3110*/  HMMA.16816.F32.BF16 R80, R148.reuse, R118, R80 ;  /* 0x000000769450723c */ /* 0x042fe20000041850 */
[----:B------:R-:W-:Y:S02]  /*3120*/  FSEL R119, R95, -INF , !P0 ;  /* 0xff8000005f777808 */ /* 0x000fe40004000000 */
[----:B------:R-:W1:Y:S01]  /*3130*/  LDSM.16.M88.4 R92, [R212+0x3400] ;  /* 0x00340000d45c783b */ /* 0x000e620000000200 */
[----:B------:R-:W-:Y:S02]  /*3140*/  FSEL R115, R115, -INF , !P3 ;  /* 0xff80000073737808 */ /* 0x000fe40005800000 */
[----:B------:R-:W-:Y:S02]  /*3150*/  ISETP.GE.AND P3, PT, R120, R155, PT ;  /* 0x0000009b7800720c */ /* 0x000fe40003f66270 */
[----:B---3--:R-:W-:Y:S02]  /*3160*/  HMMA.16816.F32.BF16 R76, R148, R108, R76 ;  /* 0x0000006c944c723c */ /* 0x008fe4000004184c */
[----:B------:R-:W-:Y:S01]  /*3170*/  FSEL R166, R96, -INF , !P3 ;  /* 0xff80000060a67808 */ /* 0x000fe20005800000 */
[----:B------:R-:W-:-:S02]  /*3180*/  VIADD R96, R0, 0x69 ;  /* 0x0000006900607836 */ /* 0x000fc40000000000 */
[----:B------:R-:W-:-:S03]  /*3190*/  VIADD R112, R0, 0x58 ;  /* 0x0000005800707836 */ /* 0x000fc60000000000 */
[----:B------:R-:W-:Y:S01]  /*31a0*/  HMMA.16816.F32.BF16 R84, R148, R116, R84 ;  /* 0x000000749454723c */ /* 0x000fe20000041854 */
[----:B------:R-:W-:Y:S01]  /*31b0*/  VIADD R104, R0, 0x59 ;  /* 0x0000005900687836 */ /* 0x000fe20000000000 */
[----:B------:R-:W-:Y:S02]  /*31c0*/  FSEL R165, R107, -INF , !P6 ;  /* 0xff8000006ba57808 */ /* 0x000fe40007000000 */
[----:B------:R-:W-:Y:S02]  /*31d0*/  FSEL R172, R105, -INF , !P6 ;  /* 0xff80000069ac7808 */ /* 0x000fe40007000000 */
[----:B------:R-:W-:Y:S01]  /*31e0*/  FSEL R173, R98, -INF , !P3 ;  /* 0xff80000062ad7808 */ /* 0x000fe20005800000 */
[----:B------:R-:W-:Y:S01]  /*31f0*/  VIADD R98, R0, 0x71 ;  /* 0x0000007100627836 */ /* 0x000fe20000000000 */
[-C--:B------:R-:W-:Y:S01]  /*3200*/  ISETP.GE.AND P1, PT, R96, R155.reuse, PT ;  /* 0x0000009b6000720c */ /* 0x080fe20003f26270 */
[----:B------:R-:W-:Y:S01]  /*3210*/  VIADD R96, R0, 0x70 ;  /* 0x0000007000607836 */ /* 0x000fe20000000000 */
[----:B------:R-:W-:-:S02]  /*3220*/  ISETP.GE.AND P6, PT, R112, R155, PT ;  /* 0x0000009b7000720c */ /* 0x000fc40003fc6270 */
[-C--:B------:R-:W-:Y:S01]  /*3230*/  ISETP.GE.AND P5, PT, R104, R155.reuse, PT ;  /* 0x0000009b6800720c */ /* 0x080fe20003fa6270 */
[----:B------:R-:W-:Y:S01]  /*3240*/  VIADD R104, R0, 0x60 ;  /* 0x0000006000687836 */ /* 0x000fe20000000000 */
[----:B------:R-:W-:Y:S01]  /*3250*/  FSEL R177, R90, -INF , !P6 ;  /* 0xff8000005ab17808 */ /* 0x000fe20007000000 */
[----:B----4-:R-:W-:Y:S01]  /*3260*/  HMMA.16816.F32.BF16 R68, R148, R100, R68 ;  /* 0x000000649444723c */ /* 0x010fe20000041844 */
[----:B------:R-:W-:Y:S02]  /*3270*/  FSEL R158, R88, -INF , !P6 ;  /* 0xff800000589e7808 */ /* 0x000fe40007000000 */
[-C--:B------:R-:W-:Y:S02]  /*3280*/  ISETP.GE.AND P0, PT, R96, R155.reuse, PT ;  /* 0x0000009b6000720c */ /* 0x080fe40003f06270 */
[-C--:B------:R-:W-:Y:S01]  /*3290*/  ISETP.GE.AND P6, PT, R98, R155.reuse, PT ;  /* 0x0000009b6200720c */ /* 0x080fe20003fc6270 */
[----:B------:R-:W-:Y:S01]  /*32a0*/  VIADD R88, R0, 0x79 ;  /* 0x0000007900587836 */ /* 0x000fe20000000000 */
[----:B------:R-:W-:Y:S01]  /*32b0*/  ISETP.GE.AND P4, PT, R104, R155, PT ;  /* 0x0000009b6800720c */ /* 0x000fe20003f86270 */
[----:B------:R-:W-:Y:S01]  /*32c0*/  VIADD R106, R0, 0x61 ;  /* 0x00000061006a7836 */ /* 0x000fe20000000000 */
[----:B------:R-:W-:Y:S01]  /*32d0*/  FSEL R187, R78, -INF , !P0 ;  /* 0xff8000004ebb7808 */ /* 0x000fe20004000000 */
[----:B------:R-:W-:Y:S01]  /*32e0*/  VIADD R104, R0, 0x68 ;  /* 0x0000006800687836 */ /* 0x000fe20000000000 */
[----:B------:R-:W-:-:S02]  /*32f0*/  FSEL R134, R76, -INF , !P0 ;  /* 0xff8000004c867808 */ /* 0x000fc40004000000 */
[----:B------:R-:W-:Y:S02]  /*3300*/  FSEL R189, R79, -INF , !P6 ;  /* 0xff8000004fbd7808 */ /* 0x000fe40007000000 */
[----:B------:R-:W-:Y:S02]  /*3310*/  FSEL R136, R77, -INF , !P6 ;  /* 0xff8000004d887808 */ /* 0x000fe40007000000 */
[----:B------:R-:W2:Y:S01]  /*3320*/  LDSM.16.M88.4 R76, [R212+0x3c00] ;  /* 0x003c0000d44c783b */ /* 0x000ea20000000200 */
[----:B------:R-:W-:Y:S01]  /*3330*/  HMMA.16816.F32.BF16 R72, R148, R110, R72 ;  /* 0x0000006e9448723c */ /* 0x000fe20000041848 */
[----:B------:R-:W-:Y:S02]  /*3340*/  FSEL R111, R86, -INF , !P4 ;  /* 0xff800000566f7808 */ /* 0x000fe40006000000 */
[----:B------:R-:W-:Y:S01]  /*3350*/  FSEL R144, R84, -INF , !P4 ;  /* 0xff80000054907808 */ /* 0x000fe20006000000 */
[----:B------:R-:W-:Y:S01]  /*3360*/  VIADD R90, R0, 0x81 ;  /* 0x00000081005a7836 */ /* 0x000fe20000000000 */
[----:B------:R-:W-:-:S02]  /*3370*/  FSEL R175, R99, -INF , !P2 ;  /* 0xff80000063af7808 */ /* 0x000fc40005000000 */
[-C--:B------:R-:W-:Y:S01]  /*3380*/  ISETP.GE.AND P4, PT, R88, R155.reuse, PT ;  /* 0x0000009b5800720c */ /* 0x080fe20003f86270 */
[----:B------:R-:W-:Y:S01]  /*3390*/  VIADD R88, R0, 0x80 ;  /* 0x0000008000587836 */ /* 0x000fe20000000000 */
[-C--:B------:R-:W-:Y:S02]  /*33a0*/  ISETP.GE.AND P3, PT, R106, R155.reuse, PT ;  /* 0x0000009b6a00720c */ /* 0x080fe40003f66270 */
[----:B------:R-:W-:Y:S02]  /*33b0*/  ISETP.GE.AND P2, PT, R104, R155, PT ;  /* 0x0000009b6800720c */ /* 0x000fe40003f46270 */
[----:B------:R-:W-:Y:S02]  /*33c0*/  FSEL R181, R87, -INF , !P3 ;  /* 0xff80000057b57808 */ /* 0x000fe40005800000 */
[----:B------:R-:W-:Y:S02]  /*33d0*/  FSEL R146, R85, -INF , !P3 ;  /* 0xff80000055927808 */ /* 0x000fe40005800000 */
[----:B------:R-:W-:Y:S01]  /*33e0*/  FSEL R185, R82, -INF , !P2 ;  /* 0xff80000052b97808 */ /* 0x000fe20005000000 */
[----:B------:R-:W3:Y:S01]  /*33f0*/  LDSM.16.M88.4 R84, [R212+0x3800] ;  /* 0x00380000d454783b */ /* 0x000ee20000000200 */
[----:B------:R-:W-:-:S02]  /*3400*/  FSEL R142, R80, -INF , !P2 ;  /* 0xff800000508e7808 */ /* 0x000fc40005000000 */
[-C--:B------:R-:W-:Y:S02]  /*3410*/  ISETP.GE.AND P3, PT, R88, R155.reuse, PT ;  /* 0x0000009b5800720c */ /* 0x080fe40003f66270 */
[----:B------:R-:W-:Y:S02]  /*3420*/  ISETP.GE.AND P2, PT, R90, R155, PT ;  /* 0x0000009b5a00720c */ /* 0x000fe40003f46270 */
[----:B------:R-:W-:Y:S02]  /*3430*/  FSEL R197, R70, -INF , !P3 ;  /* 0xff80000046c57808 */ /* 0x000fe40005800000 */
[----:B------:R-:W-:Y:S02]  /*3440*/  FSEL R126, R68, -INF , !P3 ;  /* 0xff800000447e7808 */ /* 0x000fe40005800000 */
[----:B------:R-:W-:Y:S02]  /*3450*/  FSEL R199, R71, -INF , !P2 ;  /* 0xff80000047c77808 */ /* 0x000fe40005000000 */
[----:B------:R-:W-:Y:S01]  /*3460*/  FSEL R128, R69, -INF , !P2 ;  /* 0xff80000045807808 */ /* 0x000fe20005000000 */
[----:B------:R-:W-:Y:S01]  /*3470*/  HMMA.16816.F32.BF16 R64, R148, R102, R64 ;  /* 0x000000669440723c */ /* 0x000fe20000041840 */
[----:B------:R-:W4:Y:S01]  /*3480*/  LDSM.16.M88.4 R68, [R212+0x4000] ;  /* 0x00400000d444783b */ /* 0x000f220000000200 */
[----:B------:R-:W-:-:S06]  /*3490*/  VIADD R80, R0, 0x89 ;  /* 0x0000008900507836 */ /* 0x000fcc0000000000 */
[----:B-1----:R-:W-:Y:S01]  /*34a0*/  HMMA.16816.F32.BF16 R60, R148, R92, R60 ;  /* 0x0000005c943c723c */ /* 0x002fe2000004183c */
[C---:B------:R-:W-:Y:S01]  /*34b0*/  VIADD R96, R0.reuse, 0x78 ;  /* 0x0000007800607836 */ /* 0x040fe20000000000 */
[----:B------:R-:W-:Y:S01]  /*34c0*/  FSEL R179, R91, -INF , !P5 ;  /* 0xff8000005bb37808 */ /* 0x000fe20006800000 */
[----:B------:R-:W-:Y:S01]  /*34d0*/  VIADD R82, R0, 0x91 ;  /* 0x0000009100527836 */ /* 0x000fe20000000000 */
[----:B------:R-:W-:Y:S02]  /*34e0*/  FSEL R156, R89, -INF , !P5 ;  /* 0xff800000599c7808 */ /* 0x000fe40006800000 */
[-C--:B------:R-:W-:Y:S01]  /*34f0*/  ISETP.GE.AND P0, PT, R80, R155.reuse, PT ;  /* 0x0000009b5000720c */ /* 0x080fe20003f06270 */
[----:B------:R-:W-:Y:S01]  /*3500*/  VIADD R80, R0, 0x90 ;  /* 0x0000009000507836 */ /* 0x000fe20000000000 */
[----:B------:R-:W-:-:S04]  /*3510*/  ISETP.GE.AND P5, PT, R96, R155, PT ;  /* 0x0000009b6000720c */ /* 0x000fc80003fa6270 */
[----:B------:R-:W-:Y:S02]  /*3520*/  FSEL R191, R74, -INF , !P5 ;  /* 0xff8000004abf7808 */ /* 0x000fe40006800000 */
[----:B------:R-:W-:Y:S02]  /*3530*/  FSEL R132, R72, -INF , !P5 ;  /* 0xff80000048847808 */ /* 0x000fe40006800000 */
[-C--:B------:R-:W-:Y:S02]  /*3540*/  ISETP.GE.AND P6, PT, R80, R155.reuse, PT ;  /* 0x0000009b5000720c */ /* 0x080fe40003fc6270 */
[----:B------:R-:W-:Y:S02]  /*3550*/  ISETP.GE.AND P5, PT, R82, R155, PT ;  /* 0x0000009b5200720c */ /* 0x000fe40003fa6270 */
[----:B------:R-:W-:Y:S02]  /*3560*/  FSEL R122, R65, -INF , !P0 ;  /* 0xff800000417a7808 */ /* 0x000fe40004000000 */
[----:B------:R-:W-:-:S02]  /*3570*/  FSEL R65, R62, -INF , !P6 ;  /* 0xff8000003e417808 */ /* 0x000fc40007000000 */
[----:B------:R-:W-:Y:S02]  /*3580*/  FSEL R118, R60, -INF , !P6 ;  /* 0xff8000003c767808 */ /* 0x000fe40007000000 */
[----:B------:R-:W-:Y:S02]  /*3590*/  FSEL R203, R63, -INF , !P5 ;  /* 0xff8000003fcb7808 */ /* 0x000fe40006800000 */
[----:B------:R-:W-:Y:S02]  /*35a0*/  FSEL R120, R61, -INF , !P5 ;  /* 0xff8000003d787808 */ /* 0x000fe40006800000 */
[----:B------:R-:W1:Y:S01]  /*35b0*/  LDSM.16.M88.4 R60, [R212+0x4400] ;  /* 0x00440000d43c783b */ /* 0x000e620000000200 */
[C---:B--2---:R-:W-:Y:S08]  /*35c0*/  HMMA.16816.F32.BF16 R44, R148.reuse, R76, R44 ;  /* 0x0000004c942c723c */ /* 0x044ff0000004182c */
[----:B------:R-:W-:Y:S01]  /*35d0*/  HMMA.16816.F32.BF16 R76, R148, R78, R40 ;  /* 0x0000004e944c723c */ /* 0x000fe20000041828 */
[----:B------:R-:W2:Y:S01]  /*35e0*/  LDSM.16.M88.4 R40, [R212+0x4800] ;  /* 0x00480000d428783b */ /* 0x000ea20000000200 */
[----:B------:R-:W-:-:S06]  /*35f0*/  VIADD R72, R0, 0x99 ;  /* 0x0000009900487836 */ /* 0x000fcc0000000000 */
[----:B---3--:R-:W-:Y:S01]  /*3600*/  HMMA.16816.F32.BF16 R52, R148, R84, R52 ;  /* 0x000000549434723c */ /* 0x008fe20000041834 */
[----:B------:R-:W-:-:S07]  /*3610*/  VIADD R88, R0, 0x88 ;  /* 0x0000008800587836 */ /* 0x000fce0000000000 */
[C---:B----4-:R-:W-:Y:S08]  /*3620*/  HMMA.16816.F32.BF16 R36, R148.reuse, R68, R36 ;  /* 0x000000449424723c */ /* 0x050ff00000041824 */
[----:B------:R-:W-:Y:S01]  /*3630*/  HMMA.16816.F32.BF16 R68, R148, R70, R32 ;  /* 0x000000469444723c */ /* 0x000fe20000041820 */
[----:B------:R-:W3:Y:S01]  /*3640*/  LDSM.16.M88.4 R32, [R212+0x4c00] ;  /* 0x004c0000d420783b */ /* 0x000ee20000000200 */
[----:B------:R-:W-:-:S06]  /*3650*/  ISETP.GE.AND P3, PT, R72, R155, PT ;  /* 0x0000009b4800720c */ /* 0x000fcc0003f66270 */
[----:B------:R-:W-:Y:S01]  /*3660*/  HMMA.16816.F32.BF16 R56, R148, R94, R56 ;  /* 0x0000005e9438723c */ /* 0x000fe20000041838 */
[----:B------:R-:W-:Y:S01]  /*3670*/  FSEL R83, R83, -INF , !P1 ;  /* 0xff80000053537808 */ /* 0x000fe20004800000 */
[----:B------:R-:W-:Y:S01]  /*3680*/  VIADD R72, R0, 0xa0 ;  /* 0x000000a000487836 */ /* 0x000fe20000000000 */
[----:B------:R-:W-:-:S05]  /*3690*/  FSEL R138, R81, -INF , !P1 ;  /* 0xff800000518a7808 */ /* 0x000fca0004800000 */
[C---:B------:R-:W-:Y:S01]  /*36a0*/  HMMA.16816.F32.BF16 R48, R148.reuse, R86, R48 ;  /* 0x000000569430723c */ /* 0x040fe20000041830 */
[-C--:B------:R-:W-:Y:S01]  /*36b0*/  ISETP.GE.AND P1, PT, R88, R155.reuse, PT ;  /* 0x0000009b5800720c */ /* 0x080fe20003f26270 */
[----:B------:R-:W-:Y:S01]  /*36c0*/  VIADD R74, R0, 0xa1 ;  /* 0x000000a1004a7836 */ /* 0x000fe20000000000 */
[-C--:B------:R-:W-:Y:S01]  /*36d0*/  ISETP.GE.AND P2, PT, R72, R155.reuse, PT ;  /* 0x0000009b4800720c */ /* 0x080fe20003f46270 */
[----:B------:R-:W-:Y:S01]  /*36e0*/  VIADD R80, R0, 0x98 ;  /* 0x0000009800507836 */ /* 0x000fe20000000000 */
[----:B------:R-:W-:Y:S01]  /*36f0*/  FSEL R124, R64, -INF , !P1 ;  /* 0xff800000407c7808 */ /* 0x000fe20004800000 */
[----:B------:R-:W-:Y:S01]  /*3700*/  VIADD R64, R0, 0xa9 ;  /* 0x000000a900407836 */ /* 0x000fe20000000000 */
[----:B------:R-:W-:Y:S01]  /*3710*/  FSEL R201, R66, -INF , !P1 ;  /* 0xff80000042c97808 */ /* 0x000fe20004800000 */
[----:B------:R-:W-:Y:S01]  /*3720*/  VIADD R72, R0, 0xa8 ;  /* 0x000000a800487836 */ /* 0x000fe20000000000 */
[----:B------:R-:W-:Y:S01]  /*3730*/  FSEL R110, R52, -INF , !P2 ;  /* 0xff800000346e7808 */ /* 0x000fe20005000000 */
[----:B------:R-:W-:Y:S01]  /*3740*/  VIADD R52, R0, 0xc0 ;  /* 0x000000c000347836 */ /* 0x000fe20000000000 */
[-C--:B------:R-:W-:Y:S01]  /*3750*/  ISETP.GE.AND P1, PT, R74, R155.reuse, PT ;  /* 0x0000009b4a00720c */ /* 0x080fe20003f26270 */
[----:B-1----:R-:W-:Y:S01]  /*3760*/  HMMA.16816.F32.BF16 R28, R148, R60, R28 ;  /* 0x0000003c941c723c */ /* 0x002fe2000004181c */
[----:B------:R-:W-:Y:S01]  /*3770*/  ISETP.GE.AND P6, PT, R64, R155, PT ;  /* 0x0000009b4000720c */ /* 0x000fe20003fc6270 */
[----:B------:R-:W-:Y:S01]  /*3780*/  VIADD R64, R0, 0xb0 ;  /* 0x000000b000407836 */ /* 0x000fe20000000000 */
[----:B------:R-:W-:Y:S01]  /*3790*/  FSEL R114, R57, -INF , !P3 ;  /* 0xff80000039727808 */ /* 0x000fe20005800000 */
[----:B------:R-:W-:-:S04]  /*37a0*/  DEPBAR.LE SB0, 0x0 ;  /* 0x000080000000791a */ /* 0x000fc80000000000 */
[----:B------:R-:W-:Y:S02]  /*37b0*/  FSEL R67, R67, -INF , !P0 ;  /* 0xff80000043437808 */ /* 0x000fe40004000000 */
[----:B------:R-:W-:Y:S01]  /*37c0*/  FSEL R57, R54, -INF , !P2 ;  /* 0xff80000036397808 */ /* 0x000fe20005000000 */
[----:B------:R-:W-:Y:S01]  /*37d0*/  VIADD R54, R0, 0xc1 ;  /* 0x000000c100367836 */ /* 0x000fe20000000000 */
[----:B------:R-:W-:Y:S02]  /*37e0*/  FSEL R55, R55, -INF , !P1 ;  /* 0xff80000037377808 */ /* 0x000fe40004800000 */
[----:B------:R-:W-:Y:S02]  /*37f0*/  FSEL R112, R53, -INF , !P1 ;  /* 0xff80000035707808 */ /* 0x000fe40004800000 */
[-C--:B------:R-:W-:Y:S02]  /*3800*/  ISETP.GE.AND P0, PT, R72, R155.reuse, PT ;  /* 0x0000009b4800720c */ /* 0x080fe40003f06270 */
[-C--:B------:R-:W-:Y:S01]  /*3810*/  ISETP.GE.AND P1, PT, R52, R155.reuse, PT ;  /* 0x0000009b3400720c */ /* 0x080fe20003f26270 */
[C---:B------:R-:W-:Y:S01]  /*3820*/  VIADD R52, R0.reuse, 0xc8 ;  /* 0x000000c800347836 */ /* 0x040fe20000000000 */
[----:B------:R-:W-:Y:S01]  /*3830*/  FSEL R193, R75, -INF , !P4 ;  /* 0xff8000004bc17808 */ /* 0x000fe20006000000 */
[----:B------:R-:W-:Y:S01]  /*3840*/  VIADD R66, R0, 0xb1 ;  /* 0x000000b100427836 */ /* 0x000fe20000000000 */
[----:B------:R-:W-:Y:S01]  /*3850*/  FSEL R130, R73, -INF , !P4 ;  /* 0xff80000049827808 */ /* 0x000fe20006000000 */
[----:B--2---:R-:W-:Y:S01]  /*3860*/  HMMA.16816.F32.BF16 R16, R148, R42, R16 ;  /* 0x0000002a9410723c */ /* 0x004fe20000041810 */
[----:B------:R-:W-:-:S02]  /*3870*/  ISETP.GE.AND P4, PT, R80, R155, PT ;  /* 0x0000009b5000720c */ /* 0x000fc40003f86270 */
[-C--:B------:R-:W-:Y:S02]  /*3880*/  ISETP.GE.AND P5, PT, R64, R155.reuse, PT ;  /* 0x0000009b4000720c */ /* 0x080fe40003fa6270 */
[----:B------:R-:W-:Y:S02]  /*3890*/  FSEL R207, R50, -INF , !P0 ;  /* 0xff80000032cf7808 */ /* 0x000fe40004000000 */
[----:B------:R-:W-:Y:S02]  /*38a0*/  FSEL R108, R48, -INF , !P0 ;  /* 0xff800000306c7808 */ /* 0x000fe40004000000 */
[----:B------:R-:W-:Y:S02]  /*38b0*/  ISETP.GE.AND P0, PT, R54, R155, PT ;  /* 0x0000009b3600720c */ /* 0x000fe40003f06270 */
[----:B------:R-:W-:Y:S02]  /*38c0*/  FSEL R209, R51, -INF , !P6 ;  /* 0xff80000033d17808 */ /* 0x000fe40007000000 */
[----:B------:R-:W-:-:S02]  /*38d0*/  FSEL R106, R49, -INF , !P6 ;  /* 0xff800000316a7808 */ /* 0x000fc40007000000 */
[----:B------:R-:W-:Y:S01]  /*38e0*/  FSEL R247, R38, -INF , !P1 ;  /* 0xff80000026f77808 */ /* 0x000fe20004800000 */
[----:B------:R-:W-:Y:S01]  /*38f0*/  VIADD R38, R0, 0xe1 ;  /* 0x000000e100267836 */ /* 0x000fe20000000000 */
[----:B------:R-:W-:Y:S02]  /*3900*/  FSEL R205, R58, -INF , !P4 ;  /* 0xff8000003acd7808 */ /* 0x000fe40006000000 */
[----:B------:R-:W-:Y:S02]  /*3910*/  FSEL R116, R56, -INF , !P4 ;  /* 0xff80000038747808 */ /* 0x000fe40006000000 */
[-C--:B------:R-:W-:Y:S02]  /*3920*/  ISETP.GE.AND P6, PT, R52, R155.reuse, PT ;  /* 0x0000009b3400720c */ /* 0x080fe40003fc6270 */
[----:B------:R-:W-:Y:S01]  /*3930*/  FSEL R104, R44, -INF , !P5 ;  /* 0xff8000002c687808 */ /* 0x000fe20006800000 */
[----:B------:R-:W-:Y:S01]  /*3940*/  VIADD R44, R0, 0xd0 ;  /* 0x000000d0002c7836 */ /* 0x000fe20000000000 */
[----:B------:R-:W-:-:S02]  /*3950*/  ISETP.GE.AND P4, PT, R66, R155, PT ;  /* 0x0000009b4200720c */ /* 0x000fc40003f86270 */
[----:B------:R-:W-:Y:S01]  /*3960*/  FSEL R88, R37, -INF , !P0 ;  /* 0xff80000025587808 */ /* 0x000fe20004000000 */
[----:B------:R-:W-:Y:S01]  /*3970*/  VIADD R64, R0, 0xb8 ;  /* 0x000000b800407836 */ /* 0x000fe20000000000 */
[----:B------:R-:W-:Y:S02]  /*3980*/  FSEL R37, R70, -INF , !P6 ;  /* 0xff80000046257808 */ /* 0x000fe40007000000 */
[----:B------:R-:W-:Y:S01]  /*3990*/  FSEL R84, R68, -INF , !P6 ;  /* 0xff80000044547808 */ /* 0x000fe20007000000 */
[----:B------:R-:W-:Y:S01]  /*39a0*/  VIADD R56, R0, 0xb9 ;  /* 0x000000b900387836 */ /* 0x000fe20000000000 */
[----:B------:R-:W-:Y:S01]  /*39b0*/  FSEL R213, R47, -INF , !P4 ;  /* 0xff8000002fd57808 */ /* 0x000fe20006000000 */
[----:B------:R-:W-:Y:S01]  /*39c0*/  HMMA.16816.F32.BF16 R24, R148, R62, R24 ;  /* 0x0000003e9418723c */ /* 0x000fe20000041818 */
[----:B------:R-:W-:Y:S02]  /*39d0*/  FSEL R102, R45, -INF , !P4 ;  /* 0xff8000002d667808 */ /* 0x000fe40006000000 */
[-C--:B------:R-:W-:Y:S01]  /*39e0*/  ISETP.GE.AND P6, PT, R38, R155.reuse, PT ;  /* 0x0000009b2600720c */ /* 0x080fe20003fc6270 */
[----:B------:R-:W-:Y:S01]  /*39f0*/  VIADD R38, R0, 0xe9 ;  /* 0x000000e900267836 */ /* 0x000fe20000000000 */
[----:B------:R-:W-:-:S03]  /*3a00*/  ISETP.GE.AND P4, PT, R44, R155, PT ;  /* 0x0000009b2c00720c */ /* 0x000fc60003f86270 */
[C---:B------:R-:W-:Y:S01]  /*3a10*/  HMMA.16816.F32.BF16 R20, R148.reuse, R40, R20 ;  /* 0x000000289414723c */ /* 0x040fe20000041814 */
[----:B------:R-:W-:Y:S01]  /*3a20*/  FSEL R59, R59, -INF , !P3 ;  /* 0xff8000003b3b7808 */ /* 0x000fe20005800000 */
[----:B------:R-:W-:Y:S01]  /*3a30*/  VIADD R48, R0, 0xc9 ;  /* 0x000000c900307836 */ /* 0x000fe20000000000 */
[----:B------:R-:W-:Y:S01]  /*3a40*/  FSEL R211, R46, -INF , !P5 ;  /* 0xff8000002ed37808 */ /* 0x000fe20006800000 */
[----:B------:R-:W-:Y:S01]  /*3a50*/  VIADD R46, R0, 0xd1 ;  /* 0x000000d1002e7836 */ /* 0x000fe20000000000 */
[-C--:B------:R-:W-:Y:S01]  /*3a60*/  ISETP.GE.AND P3, PT, R64, R155.reuse, PT ;  /* 0x0000009b4000720c */ /* 0x080fe20003f66270 */
[----:B------:R-:W-:Y:S01]  /*3a70*/  VIADD R44, R0, 0xd8 ;  /* 0x000000d8002c7836 */ /* 0x000fe20000000000 */
[----:B------:R-:W-:Y:S01]  /*3a80*/  FSEL R183, R30, -INF , !P4 ;  /* 0xff8000001eb77808 */ /* 0x000fe20006000000 */
[----:B---3--:R-:W-:Y:S01]  /*3a90*/  HMMA.16816.F32.BF16 R8, R148, R34, R8 ;  /* 0x000000229408723c */ /* 0x008fe20000041808 */
[----:B------:R-:W-:Y:S02]  /*3aa0*/  FSEL R42, R28, -INF , !P4 ;  /* 0xff8000001c2a7808 */ /* 0x000fe40006000000 */
[----:B------:R-:W-:-:S02]  /*3ab0*/  ISETP.GE.AND P2, PT, R56, R155, PT ;  /* 0x0000009b3800720c */ /* 0x000fc40003f46270 */
[----:B------:R-:W-:-:S03]  /*3ac0*/  ISETP.GE.AND P4, PT, R38, R155, PT ;  /* 0x0000009b2600720c */ /* 0x000fc60003f86270 */
[----:B------:R-:W-:Y:S01]  /*3ad0*/  HMMA.16816.F32.BF16 R12, R148, R32, R12 ;  /* 0x00000020940c723c */ /* 0x000fe2000004180c */
        /* <DEDUP_REMOVED lines=8> */
[----:B------:R-:W-:Y:S02]  /*3b60*/  FSEL R94, R77, -INF , !P2 ;  /* 0xff8000004d5e7808 */ /* 0x000fe40005000000 */
[----:B------:R-:W-:Y:S02]  /*3b70*/  FSEL R103, R19, -INF , !P4 ;  /* 0xff80000013677808 */ /* 0x000fe40006000000 */
[----:B------:R-:W-:Y:S02]  /*3b80*/  FSEL R51, R17, -INF , !P4 ;  /* 0xff80000011337808 */ /* 0x000fe40006000000 */
[----:B------:R-:W-:Y:S01]  /*3b90*/  ISETP.GE.AND P2, PT, R44, R155, PT ;  /* 0x0000009b2c00720c */ /* 0x000fe20003f46270 */
[----:B------:R-:W-:Y:S01]  /*3ba0*/  VIADD R44, R0, 0xe0 ;  /* 0x000000e0002c7836 */ /* 0x000fe20000000000 */
[----:B------:R-:W-:Y:S02]  /*3bb0*/  ISETP.GT.AND P4, PT, R231, R222, PT ;  /* 0x000000dee700720c */ /* 0x000fe40003f84270 */
[----:B------:R-:W-:-:S02]  /*3bc0*/  FSEL R195, R71, -INF , !P5 ;  /* 0xff80000047c37808 */ /* 0x000fc40006800000 */
[----:B------:R-:W-:Y:S01]  /*3bd0*/  FSEL R7, R69, -INF , !P5 ;  /* 0xff80000045077808 */ /* 0x000fe20006800000 */
[----:B------:R-:W-:Y:S01]  /*3be0*/  VIADD R30, R0, 0xf1 ;  /* 0x000000f1001e7836 */ /* 0x000fe20000000000 */
[-C--:B------:R-:W-:Y:S01]  /*3bf0*/  ISETP.GE.AND P5, PT, R36, R155.reuse, PT ;  /* 0x0000009b2400720c */ /* 0x080fe20003fa6270 */
[----:B------:R-:W-:Y:S01]  /*3c00*/  VIADD R36, R0, 0xf0 ;  /* 0x000000f000247836 */ /* 0x000fe20000000000 */
[-C--:B------:R-:W-:Y:S01]  /*3c10*/  ISETP.GE.AND P1, PT, R46, R155.reuse, PT ;  /* 0x0000009b2e00720c */ /* 0x080fe20003f26270 */
[C---:B------:R-:W-:Y:S01]  /*3c20*/  VIADD R28, R0.reuse, 0xf8 ;  /* 0x000000f8001c7836 */ /* 0x040fe20000000000 */
[----:B------:R-:W-:Y:S01]  /*3c30*/  FSEL R39, R39, -INF , !P0 ;  /* 0xff80000027277808 */ /* 0x000fe20004000000 */
[----:B------:R-:W-:Y:S01]  /*3c40*/  VIADD R0, R0, 0xf9 ;  /* 0x000000f900007836 */ /* 0x000fe20000000000 */
[----:B------:R-:W-:Y:S02]  /*3c50*/  ISETP.GE.AND P0, PT, R44, R155, PT ;  /* 0x0000009b2c00720c */ /* 0x000fe40003f06270 */
[----:B------:R-:W-:-:S02]  /*3c60*/  FSEL R157, R27, -INF , !P1 ;  /* 0xff8000001b9d7808 */ /* 0x000fc40004800000 */
[----:B------:R-:W-:Y:S02]  /*3c70*/  FSEL R41, R25, -INF , !P1 ;  /* 0xff80000019297808 */ /* 0x000fe40004800000 */
[----:B------:R-:W-:Y:S02]  /*3c80*/  FSEL R171, R31, -INF , !P3 ;  /* 0xff8000001fab7808 */ /* 0x000fe40005800000 */
[----:B------:R-:W-:Y:S02]  /*3c90*/  FSEL R40, R29, -INF , !P3 ;  /* 0xff8000001d287808 */ /* 0x000fe40005800000 */
[----:B------:R-:W-:Y:S02]  /*3ca0*/  FSEL R161, R26, -INF , !P2 ;  /* 0xff8000001aa17808 */ /* 0x000fe40005000000 */
[----:B------:R-:W-:Y:S02]  /*3cb0*/  FSEL R43, R24, -INF , !P2 ;  /* 0xff800000182b7808 */ /* 0x000fe40005000000 */
[----:B------:R-:W-:-:S02]  /*3cc0*/  ISETP.GE.AND P1, PT, R28, R155, PT ;  /* 0x0000009b1c00720c */ /* 0x000fc40003f26270 */
[----:B------:R-:W-:Y:S02]  /*3cd0*/  FSEL R147, R22, -INF , !P0 ;  /* 0xff80000016937808 */ /* 0x000fe40004000000 */
[----:B------:R-:W-:Y:S01]  /*3ce0*/  FSEL R54, R20, -INF , !P0 ;  /* 0xff80000014367808 */ /* 0x000fe20004000000 */
[----:B------:R-:W-:Y:S01]  /*3cf0*/  BSSY.RECONVERGENT B1, `(.L_x_592) ;  /* 0x0000079000017945 */ /* 0x000fe20003800200 */
[-C--:B------:R-:W-:Y:S02]  /*3d00*/  ISETP.GE.AND P3, PT, R36, R155.reuse, PT ;  /* 0x0000009b2400720c */ /* 0x080fe40003f66270 */
[-C--:B------:R-:W-:Y:S02]  /*3d10*/  ISETP.GE.AND P2, PT, R30, R155.reuse, PT ;  /* 0x0000009b1e00720c */ /* 0x080fe40003f46270 */
[----:B------:R-:W-:Y:S02]  /*3d20*/  ISETP.GE.AND P0, PT, R0, R155, PT ;  /* 0x0000009b0000720c */ /* 0x000fe40003f06270 */
        /* <DEDUP_REMOVED lines=12> */
[----:B------:R-:W-:Y:S01]  /*3df0*/  LOP3.LUT R8, R223, 0x1, RZ, 0xc0, !PT ;  /* 0x00000001df087812 */ /* 0x000fe200078ec0ff */
        /* <DEDUP_REMOVED lines=15> */
.L_x_595:
[----:B------:R-:W2:Y:S01]  /*3ef0*/  LD.E R15, desc[UR4][R2.64+0x170] ;  /* 0x00017004020f7980 */ /* 0x000ea2000c101900 */
[----:B------:R-:W-:Y:S02]  /*3f00*/  IADD3 R13, PT, PT, R242, -0x100, RZ ;  /* 0xffffff00f20d7810 */ /* 0x000fe40007ffe0ff */
[----:B------:R-:W-:Y:S02]  /*3f10*/  IABS R10, R242 ;  /* 0x000000f2000a7213 */ /* 0x000fe40000000000 */
[-C--:B--2---:R-:W-:Y:S02]  /*3f20*/  IABS R11, R15.reuse ;  /* 0x0000000f000b7213 */ /* 0x084fe40000000000 */
[----:B------:R-:W-:Y:S02]  /*3f30*/  IABS R9, R15 ;  /* 0x0000000f00097213 */ /* 0x000fe40000000000 */
[----:B------:R-:W1:Y:S03]  /*3f40*/  I2F.RP R12, R11 ;  /* 0x0000000b000c7306 */ /* 0x000e660000209400 */
[----:B------:R-:W-:-:S05]  /*3f50*/  IMAD.MOV R9, RZ, RZ, -R9 ;  /* 0x000000ffff097224 */ /* 0x000fca00078e0a09 */
[----:B-1----:R-:W1:Y:S02]  /*3f60*/  MUFU.RCP R18, R12 ;  /* 0x0000000c00127308 */ /* 0x002e640000001000 */
[----:B-1----:R-:W-:-:S06]  /*3f70*/  VIADD R18, R18, 0xffffffe ;  /* 0x0ffffffe12127836 */ /* 0x002fcc0000000000 */
[----:B------:R-:W1:Y:S02]  /*3f80*/  F2I.FTZ.U32.TRUNC.NTZ R19, R18 ;  /* 0x0000001200137305 */ /* 0x000e64000021f000 */
[--C-:B-1----:R-:W-:Y:S02]  /*3f90*/  IMAD.MOV R0, RZ, RZ, -R19.reuse ;  /* 0x000000ffff007224 */ /* 0x102fe400078e0a13 */
[----:B------:R-:W-:Y:S02]  /*3fa0*/  IMAD.MOV.U32 R18, RZ, RZ, RZ ;  /* 0x000000ffff127224 */ /* 0x000fe400078e00ff */
[----:B------:R-:W-:Y:S01]  /*3fb0*/  IMAD R17, R0, R11, RZ ;  /* 0x0000000b00117224 */ /* 0x000fe200078e02ff */
[----:B------:R-:W-:Y:S02]  /*3fc0*/  IABS R0, R13 ;  /* 0x0000000d00007213 */ /* 0x000fe40000000000 */
[----:B------:R-:W-:Y:S01]  /*3fd0*/  LOP3.LUT R13, R13, R15, RZ, 0x3c, !PT ;  /* 0x0000000f0d0d7212 */ /* 0x000fe200078e3cff */
[----:B------:R-:W-:-:S03]  /*3fe0*/  IMAD.HI.U32 R17, R19, R17, R18 ;  /* 0x0000001113117227 */ /* 0x000fc600078e0012 */
[----:B------:R-:W-:-:S03]  /*3ff0*/  ISETP.GE.AND P0, PT, R13, RZ, PT ;  /* 0x000000ff0d00720c */ /* 0x000fc60003f06270 */
[----:B------:R-:W-:-:S04]  /*4000*/  IMAD.HI.U32 R12, R17, R0, RZ ;  /* 0x00000000110c7227 */ /* 0x000fc800078e00ff */
[----:B------:R-:W-:Y:S02]  /*4010*/  IMAD.HI.U32 R14, R17, R10, RZ ;  /* 0x0000000a110e7227 */ /* 0x000fe400078e00ff */
[----:B------:R-:W2:Y:S02]  /*4020*/  LD.E.64 R16, desc[UR4][R2.64+0x20] ;  /* 0x0000200402107980 */ /* 0x000ea4000c101b00 */
        /* <DEDUP_REMOVED lines=11> */
[----:B------:R-:W-:-:S02]  /*40e0*/  ISETP.GE.AND P2, PT, R0, RZ, PT ;  /* 0x000000ff0000720c */ /* 0x000fc40003f46270 */
[----:B------:R-:W-:Y:S02]  /*40f0*/  ISETP.NE.AND P1, PT, R15, RZ, PT ;  /* 0x000000ff0f00720c */ /* 0x000fe40003f25270 */
[----:B------:R-:W-:-:S03]  /*4100*/  LOP3.LUT R11, RZ, R15, RZ, 0x33, !PT ;  /* 0x0000000fff0b7212 */ /* 0x000fc600078e33ff */
[----:B------:R-:W-:-:S04]  /*4110*/  @P4 VIADD R12, R12, 0x1 ;  /* 0x000000010c0c4836 */ /* 0x000fc80000000000 */
[----:B------:R-:W-:Y:S01]  /*4120*/  @P5 IADD3 R14, PT, PT, R14, 0x1, RZ ;  /* 0x000000010e0e5810 */ /* 0x000fe20007ffe0ff */
[----:B------:R-:W-:-:S03]  /*4130*/  @!P0 IMAD.MOV R12, RZ, RZ, -R12 ;  /* 0x000000ffff0c8224 */ /* 0x000fc600078e0a0c */
[----:B------:R-:W-:Y:S02]  /*4140*/  @!P2 IADD3 R14, PT, PT, -R14, RZ, RZ ;  /* 0x000000ff0e0ea210 */ /* 0x000fe40007ffe1ff */
[C---:B------:R-:W-:Y:S02]  /*4150*/  SEL R10, R11.reuse, R12, !P1 ;  /* 0x0000000c0b0a7207 */ /* 0x040fe40004800000 */
[----:B------:R-:W-:Y:S01]  /*4160*/  SEL R11, R11, R14, !P1 ;  /* 0x0000000e0b0b7207 */ /* 0x000fe20004800000 */
[----:B------:R-:W3:Y:S02]  /*4170*/  LD.E.64 R12, desc[UR4][R2.64+0x38] ;  /* 0x00003804020c7980 */ /* 0x000ee4000c101b00 */
        /* <DEDUP_REMOVED lines=19> */
.L_x_596:
[----:B------:R-:W-:Y:S05]  /*42b0*/  BSYNC.RECONVERGENT B0 ;  /* 0x0000000000007941 */ /* 0x000fea0003800200 */
.L_x_594:
        /* <DEDUP_REMOVED lines=28> */
.L_x_593:
[----:B------:R-:W-:Y:S05]  /*4480*/  BSYNC.RECONVERGENT B1 ;  /* 0x0000000000017941 */ /* 0x000fea0003800200 */
.L_x_592:
[----:B-1----:R-:W-:Y:S01]  /*4490*/  FMNMX3.FTZ R10, R141, R143, R140, !PT ;  /* 0x0000008f8d0a7276 */ /* 0x002fe2000781008c */
[----:B------:R-:W2:Y:S01]  /*44a0*/  LD.E R85, desc[UR4][R2.64+0xdc] ;  /* 0x0000dc0402557980 */ /* 0x000ea2000c101900 */
[----:B------:R-:W-:Y:S02]  /*44b0*/  IADD3 R5, PT, PT, R5, -0x2, RZ ;  /* 0xfffffffe05057810 */ /* 0x000fe40007ffe0ff */
        /* <DEDUP_REMOVED lines=32> */
[----:B-1----:R-:W-:-:S05]  /*46c0*/  FMNMX.FTZ R9, R10, R9, !PT ;  /* 0x000000090a097209 */ /* 0x002fca0007810000 */
[----:B------:R-:W1:Y:S02]  /*46d0*/  SHFL.BFLY PT, R0, R9, 0x1, 0x1f ;  /* 0x0c201f0009007f89 */ /* 0x000e6400000e0000 */
        /* <DEDUP_REMOVED lines=31> */
[----:B------:R-:W-:Y:S01]  /*48d0*/  FMNMX3.FTZ R9, R9, R51, R50, !PT ;  /* 0x0000003309097276 */ /* 0x000fe20007810032 */
[----:B--2---:R-:W-:-:S03]  /*48e0*/  FMUL.FTZ R82, R85, R0 ;  /* 0x0000000055527220 */ /* 0x004fc60000410000 */
[----:B------:R-:W-:Y:S02]  /*48f0*/  FMNMX3.FTZ R9, R9, R49, R46, !PT ;  /* 0x0000003109097276 */ /* 0x000fe4000781002e */
[----:B------:R-:W-:Y:S02]  /*4900*/  FSEL R82, R82, RZ, P0 ;  /* 0x000000ff52527208 */ /* 0x000fe40000000000 */
[----:B------:R-:W-:-:S03]  /*4910*/  FMNMX.FTZ R10, R44, R9, !PT ;  /* 0x000000092c0a7209 */ /* 0x000fc60007810000 */
        /* <DEDUP_REMOVED lines=25> */
[--C-:B------:R-:W-:Y:S01]  /*4ab0*/  FFMA.FTZ R140, R163, R85, -R82.reuse ;  /* 0x00000055a38c7223 */ /* 0x100fe20000010852 */
[----:B-1----:R-:W-:Y:S01]  /*4ac0*/  FMNMX.FTZ R9, R10, R9, !PT ;  /* 0x000000090a097209 */ /* 0x002fe20007810000 */
[-CC-:B------:R-:W-:Y:S01]  /*4ad0*/  FFMA.FTZ R95, R165, R85.reuse, -R82.reuse ;  /* 0x00000055a55f7223 */ /* 0x180fe20000010852 */
[-CC-:B------:R-:W-:Y:S01]  /*4ae0*/  FFMA.FTZ R100, R167, R85.reuse, -R82.reuse ;  /* 0x00000055a7647223 */ /* 0x180fe20000010852 */
[----:B------:R-:W-:Y:S01]  /*4af0*/  MUFU.EX2 R240, R240 ;  /* 0x000000f000f07308 */ /* 0x000fe20000000800 */
[-CC-:B------:R-:W-:Y:S01]  /*4b00*/  FFMA.FTZ R93, R169, R85.reuse, -R82.reuse ;  /* 0x00000055a95d7223 */ /* 0x180fe20000010852 */
[----:B------:R-:W1:Y:S01]  /*4b10*/  SHFL.BFLY PT, R148, R9, 0x1, 0x1f ;  /* 0x0c201f0009947f89 */ /* 0x000e6200000e0000 */
[-CC-:B------:R-:W-:Y:S01]  /*4b20*/  FFMA.FTZ R96, R173, R85.reuse, -R82.reuse ;  /* 0x00000055ad607223 */ /* 0x180fe20000010852 */
[-CC-:B------:R-:W-:Y:S01]  /*4b30*/  FFMA.FTZ R91, R175, R85.reuse, -R82.reuse ;  /* 0x00000055af5b7223 */ /* 0x180fe20000010852 */
[-CC-:B------:R-:W-:Y:S01]  /*4b40*/  FFMA.FTZ R92, R97, R85.reuse, -R82.reuse ;  /* 0x00000055615c7223 */ /* 0x180fe20000010852 */
[-CC-:B------:R-:W-:Y:S01]  /*4b50*/  FFMA.FTZ R86, R177, R85.reuse, -R82.reuse ;  /* 0x00000055b1567223 */ /* 0x180fe20000010852 */
[-CC-:B------:R-:W-:Y:S01]  /*4b60*/  FFMA.FTZ R81, R179, R85.reuse, -R82.reuse ;  /* 0x00000055b3517223 */ /* 0x180fe20000010852 */
[----:B------:R-:W3:Y:S01]  /*4b70*/  MUFU.EX2 R117, R117 ;  /* 0x0000007500757308 */ /* 0x000ee20000000800 */
[----:B--2---:R-:W-:Y:S01]  /*4b80*/  F2FP.BF16.F32.PACK_AB R25, R125, R246 ;  /* 0x000000f67d19723e */ /* 0x004fe200000010ff */
        /* <DEDUP_REMOVED lines=15> */
[----:B---3--:R-:W-:Y:S01]  /*4c80*/  F2FP.BF16.F32.PACK_AB R27, R117, R240 ;  /* 0x000000f0751b723e */ /* 0x008fe200000010ff */
[----:B------:R-:W-:Y:S01]  /*4c90*/  FADD.FTZ R125, R246, R125 ;  /* 0x0000007df67d7221 */ /* 0x000fe20000010000 */
[----:B-1----:R-:W-:Y:S01]  /*4ca0*/  FMNMX.FTZ R148, R9, R148, !PT ;  /* 0x0000009409947209 */ /* 0x002fe20007810000 */
[-CC-:B------:R-:W-:Y:S01]  /*4cb0*/  FFMA.FTZ R64, R57, R85.reuse, -R82.reuse ;  /* 0x0000005539407223 */ /* 0x180fe20000010852 */
[----:B------:R-:W-:Y:S01]  /*4cc0*/  SHF.L.U32 R9, R229, 0x5, RZ ;  /* 0x00000005e5097819 */ /* 0x000fe200000006ff */
[----:B------:R-:W-:Y:S01]  /*4cd0*/  FADD.FTZ R240, R240, R125 ;  /* 0x0000007df0f07221 */ /* 0x000fe20000010000 */
[----:B------:R-:W-:Y:S01]  /*4ce0*/  FSETP.NEU.FTZ.AND P0, PT, R148, -INF , PT ;  /* 0xff8000009400780b */ /* 0x000fe20003f1d000 */
[----:B------:R-:W-:Y:S01]  /*4cf0*/  FMUL.FTZ R83, R85, R148 ;  /* 0x0000009455537220 */ /* 0x000fe20000410000 */
[----:B------:R-:W-:Y:S01]  /*4d00*/  LOP3.LUT R9, R9, 0x20, RZ, 0xe2, !PT ;  /* 0x0000002009097812 */ /* 0x000fe200078ee2ff */
[----:B------:R-:W-:Y:S01]  /*4d10*/  MUFU.EX2 R206, R206 ;  /* 0x000000ce00ce7308 */ /* 0x000fe20000000800 */
[-CC-:B------:R-:W-:Y:S01]  /*4d20*/  FFMA.FTZ R62, R207, R85.reuse, -R82.reuse ;  /* 0x00000055cf3e7223 */ /* 0x180fe20000010852 */
[--C-:B------:R-:W-:Y:S01]  /*4d30*/  FFMA.FTZ R61, R209, R85, -R82.reuse ;  /* 0x00000055d13d7223 */ /* 0x100fe20000010852 */
[----:B------:R-:W-:Y:S01]  /*4d40*/  LEA R9, R8, R9, 0x8 ;  /* 0x0000000908097211 */ /* 0x000fe200078e40ff */
[-CC-:B------:R-:W-:Y:S01]  /*4d50*/  FFMA.FTZ R60, R211, R85.reuse, -R82.reuse ;  /* 0x00000055d33c7223 */ /* 0x180fe20000010852 */
[----:B------:R-:W-:Y:S01]  /*4d60*/  FSEL R83, R83, RZ, P0 ;  /* 0x000000ff53537208 */ /* 0x000fe20000000000 */
[--C-:B------:R-:W-:Y:S01]  /*4d70*/  FFMA.FTZ R58, R241, R85, -R82.reuse ;  /* 0x00000055f13a7223 */ /* 0x100fe20000010852 */
[----:B------:R-:W-:Y:S01]  /*4d80*/  IADD3 R6, PT, PT, R6, R9, RZ ;  /* 0x0000000906067210 */ /* 0x000fe20007ffe0ff */
[----:B------:R-:W-:Y:S01]  /*4d90*/  MUFU.EX2 R107, R107 ;  /* 0x0000006b006b7308 */ /* 0x000fe20000000800 */
[-CC-:B------:R-:W-:Y:S01]  /*4da0*/  FFMA.FTZ R57, R243, R85.reuse, -R82.reuse ;  /* 0x00000055f3397223 */ /* 0x180fe20000010852 */
[--C-:B------:R-:W-:Y:S01]  /*4db0*/  FFMA.FTZ R123, R186, R85, -R83.reuse ;  /* 0x00000055ba7b7223 */ /* 0x100fe20000010853 */
[----:B------:R-:W-:Y:S01]  /*4dc0*/  LEA R213, R6, R217, 0x1 ;  /* 0x000000d906d57211 */ /* 0x000fe200078e08ff */
[-CC-:B------:R-:W-:Y:S01]  /*4dd0*/  FFMA.FTZ R248, R184, R85.reuse, -R83.reuse ;  /* 0x00000055b8f87223 */ /* 0x180fe20000010853 */
[-CC-:B------:R-:W-:Y:S01]  /*4de0*/  FFMA.FTZ R121, R190, R85.reuse, -R83.reuse ;  /* 0x00000055be797223 */ /* 0x180fe20000010853 */
[--C-:B------:R-:W-:Y:S01]  /*4df0*/  FFMA.FTZ R192, R192, R85, -R83.reuse ;  /* 0x00000055c0c07223 */ /* 0x100fe20000010853 */
[----:B------:R-:W-:Y:S01]  /*4e00*/  IADD3 R154, PT, PT, R4, R213, RZ ;  /* 0x000000d5049a7210 */ /* 0x000fe20007ffe0ff */
[----:B------:R-:W1:Y:S01]  /*4e10*/  LDSM.16.MT88.4 R8, [R213+0x5000] ;  /* 0x00500000d508783b */ /* 0x000e620000004200 */
[----:B------:R-:W-:Y:S01]  /*4e20*/  MUFU.EX2 R123, R123 ;  /* 0x0000007b007b7308 */ /* 0x000fe20000000800 */
[-CC-:B------:R-:W-:Y:S01]  /*4e30*/  FFMA.FTZ R190, R200, R85.reuse, -R83.reuse ;  /* 0x00000055c8be7223 */ /* 0x180fe20000010853 */
[-CC-:B------:R-:W-:Y:S01]  /*4e40*/  FFMA.FTZ R119, R202, R85.reuse, -R83.reuse ;  /* 0x00000055ca777223 */ /* 0x180fe20000010853 */
[----:B------:R-:W2:Y:S01]  /*4e50*/  LDSM.16.MT88.4 R16, [R154+0x5000] ;  /* 0x005000009a10783b */ /* 0x000ea20000004200 */
[-CC-:B------:R-:W-:Y:S01]  /*4e60*/  FFMA.FTZ R115, R208, R85.reuse, -R83.reuse ;  /* 0x00000055d0737223 */ /* 0x180fe20000010853 */
[-CC-:B------:R-:W-:Y:S01]  /*4e70*/  FFMA.FTZ R186, R204, R85.reuse, -R83.reuse ;  /* 0x00000055ccba7223 */ /* 0x180fe20000010853 */
[-CC-:B------:R-:W-:Y:S01]  /*4e80*/  FFMA.FTZ R4, R37, R85.reuse, -R82.reuse ;  /* 0x0000005525047223 */ /* 0x180fe20000010852 */
[----:B------:R-:W3:Y:S01]  /*4e90*/  LDSM.16.MT88.4 R20, [R213+0x5400] ;  /* 0x00540000d514783b */ /* 0x000ee20000004200 */
[----:B------:R-:W4:Y:S01]  /*4ea0*/  MUFU.EX2 R248, R248 ;  /* 0x000000f800f87308 */ /* 0x000f220000000800 */
[-CC-:B------:R-:W-:Y:S01]  /*4eb0*/  FFMA.FTZ R184, R198, R85.reuse, -R83.reuse ;  /* 0x00000055c6b87223 */ /* 0x180fe20000010853 */
[-CC-:B------:R-:W-:Y:S01]  /*4ec0*/  FFMA.FTZ R111, R196, R85.reuse, -R83.reuse ;  /* 0x00000055c46f7223 */ /* 0x180fe20000010853 */
[----:B------:R-:W5:Y:S01]  /*4ed0*/  LDSM.16.MT88.4 R32, [R154+0x5400] ;  /* 0x005400009a20783b */ /* 0x000f620000004200 */
[-CC-:B------:R-:W-:Y:S01]  /*4ee0*/  FFMA.FTZ R113, R188, R85.reuse, -R83.reuse ;  /* 0x00000055bc717223 */ /* 0x180fe20000010853 */
[-CC-:B------:R-:W-:Y:S01]  /*4ef0*/  FFMA.FTZ R182, R182, R85.reuse, -R83.reuse ;  /* 0x00000055b6b67223 */ /* 0x180fe20000010853 */
[-CC-:B------:R-:W-:Y:S01]  /*4f00*/  FFMA.FTZ R129, R178, R85.reuse, -R83.reuse ;  /* 0x00000055b2817223 */ /* 0x180fe20000010853 */
[----:B------:R-:W5:Y:S01]  /*4f10*/  LDSM.16.MT88.4 R36, [R213+0x5800] ;  /* 0x00580000d524783b */ /* 0x000f620000004200 */
[----:B------:R-:W-:Y:S01]  /*4f20*/  MUFU.EX2 R121, R121 ;  /* 0x0000007900797308 */ /* 0x000fe20000000800 */
[-CC-:B------:R-:W-:Y:S01]  /*4f30*/  FFMA.FTZ R178, R180, R85.reuse, -R83.reuse ;  /* 0x00000055b4b27223 */ /* 0x180fe20000010853 */
[-CC-:B------:R-:W-:Y:S01]  /*4f40*/  FFMA.FTZ R131, R174, R85.reuse, -R83.reuse ;  /* 0x00000055ae837223 */ /* 0x180fe20000010853 */
[-CC-:B------:R-:W-:Y:S01]  /*4f50*/  FFMA.FTZ R172, R172, R85.reuse, -R83.reuse ;  /* 0x00000055acac7223 */ /* 0x180fe20000010853 */
[-CC-:B------:R-:W-:Y:S01]  /*4f60*/  FFMA.FTZ R135, R168, R85.reuse, -R83.reuse ;  /* 0x00000055a8877223 */ /* 0x180fe20000010853 */
[-CC-:B------:R-:W-:Y:S01]  /*4f70*/  FFMA.FTZ R168, R170, R85.reuse, -R83.reuse ;  /* 0x00000055aaa87223 */ /* 0x180fe20000010853 */
[-CC-:B------:R-:W-:Y:S01]  /*4f80*/  FFMA.FTZ R139, R166, R85.reuse, -R83.reuse ;  /* 0x00000055a68b7223 */ /* 0x180fe20000010853 */
[--C-:B------:R-:W-:Y:S01]  /*4f90*/  FFMA.FTZ R164, R164, R85, -R83.reuse ;  /* 0x00000055a4a47223 */ /* 0x100fe20000010853 */
[----:B------:R-:W1:Y:S01]  /*4fa0*/  MUFU.EX2 R192, R192 ;  /* 0x000000c000c07308 */ /* 0x000e620000000800 */
[----:B----4-:R-:W-:Y:S01]  /*4fb0*/  F2FP.BF16.F32.PACK_AB R24, R248, R123 ;  /* 0x0000007bf818723e */ /* 0x010fe200000010ff */
        /* <DEDUP_REMOVED lines=14> */
[----:B------:R-:W4:Y:S01]  /*50a0*/  MUFU.EX2 R119, R119 ;  /* 0x0000007700777308 */ /* 0x000f220000000800 */
[----:B-1----:R-:W-:Y:S01]  /*50b0*/  F2FP.BF16.F32.PACK_AB R26, R192, R121 ;  /* 0x00000079c01a723e */ /* 0x002fe200000010ff */
[-C--:B------:R-:W-:Y:S01]  /*50c0*/  FFMA.FTZ R130, R147, R85.reuse, -R82 ;  /* 0x0000005593827223 */ /* 0x080fe20000010852 */
[-CC-:B------:R-:W-:Y:S01]  /*50d0*/  FFMA.FTZ R126, R126, R85.reuse, -R83.reuse ;  /* 0x000000557e7e7223 */ /* 0x180fe20000010853 */
[-CC-:B------:R-:W-:Y:S01]  /*50e0*/  FFMA.FTZ R147, R128, R85.reuse, -R83.reuse ;  /* 0x0000005580937223 */ /* 0x180fe20000010853 */
[-CC-:B------:R-:W-:Y:S01]  /*50f0*/  FFMA.FTZ R124, R124, R85.reuse, -R83.reuse ;  /* 0x000000557c7c7223 */ /* 0x180fe20000010853 */
[-CC-:B------:R-:W-:Y:S01]  /*5100*/  FFMA.FTZ R159, R122, R85.reuse, -R83.reuse ;  /* 0x000000557a9f7223 */ /* 0x180fe20000010853 */
[-CC-:B------:R-:W-:Y:S01]  /*5110*/  FFMA.FTZ R118, R118, R85.reuse, -R83.reuse ;  /* 0x0000005576767223 */ /* 0x180fe20000010853 */
[----:B------:R-:W-:Y:S01]  /*5120*/  MUFU.EX2 R115, R115 ;  /* 0x0000007300737308 */ /* 0x000fe20000000800 */
[C---:B------:R-:W-:Y:S01]  /*5130*/  HMMA.16816.F32.BF16 R12, R24.reuse, R8, RZ ;  /* 0x00000008180c723c */ /* 0x040fe200000418ff */
[-CC-:B------:R-:W-:Y:S01]  /*5140*/  FFMA.FTZ R161, R120, R85.reuse, -R83.reuse ;  /* 0x0000005578a17223 */ /* 0x180fe20000010853 */
[-CC-:B------:R-:W-:Y:S01]  /*5150*/  FFMA.FTZ R116, R116, R85.reuse, -R83.reuse ;  /* 0x0000005574747223 */ /* 0x180fe20000010853 */
[-CC-:B------:R-:W-:Y:S01]  /*5160*/  FFMA.FTZ R163, R114, R85.reuse, -R83.reuse ;  /* 0x0000005572a37223 */ /* 0x180fe20000010853 */
[----:B------:R-:W-:Y:S01]  /*5170*/  FADD.FTZ R248, R123, R248 ;  /* 0x000000f87bf87221 */ /* 0x000fe20000010000 */
[-CC-:B------:R-:W-:Y:S01]  /*5180*/  FFMA.FTZ R114, R127, R85.reuse, -R82.reuse ;  /* 0x000000557f727223 */ /* 0x180fe20000010852 */
[-CC-:B------:R-:W-:Y:S01]  /*5190*/  FFMA.FTZ R110, R110, R85.reuse, -R83.reuse ;  /* 0x000000556e6e7223 */ /* 0x180fe20000010853 */
[----:B------:R-:W1:Y:S01]  /*51a0*/  MUFU.EX2 R186, R186 ;  /* 0x000000ba00ba7308 */ /* 0x000e620000000800 */
[C---:B------:R-:W-:Y:S01]  /*51b0*/  HMMA.16816.F32.BF16 R8, R24.reuse, R10, RZ ;  /* 0x0000000a1808723c */ /* 0x040fe200000418ff */
[-CC-:B------:R-:W-:Y:S01]  /*51c0*/  FFMA.FTZ R127, R112, R85.reuse, -R83.reuse ;  /* 0x00000055707f7223 */ /* 0x180fe20000010853 */
[-CC-:B------:R-:W-:Y:S01]  /*51d0*/  FFMA.FTZ R108, R108, R85.reuse, -R83.reuse ;  /* 0x000000556c6c7223 */ /* 0x180fe20000010853 */
[-CC-:B------:R-:W-:Y:S01]  /*51e0*/  FFMA.FTZ R88, R88, R85.reuse, -R83.reuse ;  /* 0x0000005558587223 */ /* 0x180fe20000010853 */
[-CC-:B------:R-:W-:Y:S01]  /*51f0*/  FFMA.FTZ R102, R102, R85.reuse, -R83.reuse ;  /* 0x0000005566667223 */ /* 0x180fe20000010853 */
[-CC-:B------:R-:W-:Y:S01]  /*5200*/  FFMA.FTZ R98, R98, R85.reuse, -R83.reuse ;  /* 0x0000005562627223 */ /* 0x180fe20000010853 */
[-CC-:B------:R-:W-:Y:S01]  /*5210*/  FFMA.FTZ R94, R94, R85.reuse, -R83.reuse ;  /* 0x000000555e5e7223 */ /* 0x180fe20000010853 */
[----:B------:R-:W-:Y:S01]  /*5220*/  MUFU.EX2 R194, R194 ;  /* 0x000000c200c27308 */ /* 0x000fe20000000800 */
[C---:B--2---:R-:W-:Y:S01]  /*5230*/  HMMA.16816.F32.BF16 R28, R24.reuse, R16, RZ ;  /* 0x00000010181c723c */ /* 0x044fe200000418ff */
[----:B----4-:R-:W-:Y:S01]  /*5240*/  F2FP.BF16.F32.PACK_AB R16, R119, R190 ;  /* 0x000000be7710723e */ /* 0x010fe200000010ff */
[-CC-:B------:R-:W-:Y:S01]  /*5250*/  FFMA.FTZ R56, R247, R85.reuse, -R82.reuse ;  /* 0x00000055f7387223 */ /* 0x180fe20000010852 */
[----:B------:R-:W-:Y:S01]  /*5260*/  F2FP.BF16.F32.PACK_AB R17, R109, R210 ;  /* 0x000000d26d11723e */ /* 0x000fe200000010ff */
[-CC-:B------:R-:W-:Y:S01]  /*5270*/  FFMA.FTZ R97, R195, R85.reuse, -R82.reuse ;  /* 0x00000055c3617223 */ /* 0x180fe20000010852 */
[-CC-:B------:R-:W-:Y:S01]  /*5280*/  FFMA.FTZ R90, R90, R85.reuse, -R83.reuse ;  /* 0x000000555a5a7223 */ /* 0x180fe20000010853 */
[--C-:B------:R-:W-:Y:S01]  /*5290*/  FFMA.FTZ R84, R84, R85, -R83.reuse ;  /* 0x0000005554547223 */ /* 0x100fe20000010853 */
[----:B------:R-:W2:Y:S01]  /*52a0*/  MUFU.EX2 R105, R105 ;  /* 0x0000006900697308 */ /* 0x000ea20000000800 */
[----:B------:R-:W-:Y:S01]  /*52b0*/  HMMA.16816.F32.BF16 R24, R24, R18, RZ ;  /* 0x000000121818723c */ /* 0x000fe200000418ff */
[----:B-1----:R-:W-:Y:S01]  /*52c0*/  F2FP.BF16.F32.PACK_AB R18, R186, R115 ;  /* 0x00000073ba12723e */ /* 0x002fe200000010ff */
[-CC-:B------:R-:W-:Y:S01]  /*52d0*/  FFMA.FTZ R6, R183, R85.reuse, -R82.reuse ;  /* 0x00000055b7067223 */ /* 0x180fe20000010852 */
[----:B------:R-:W-:Y:S01]  /*52e0*/  F2FP.BF16.F32.PACK_AB R19, R107, R206 ;  /* 0x000000ce6b13723e */ /* 0x000fe200000010ff */
[-CC-:B------:R-:W-:Y:S01]  /*52f0*/  FFMA.FTZ R133, R171, R85.reuse, -R82.reuse ;  /* 0x00000055ab857223 */ /* 0x180fe20000010852 */
[-CC-:B------:R-:W-:Y:S01]  /*5300*/  FFMA.FTZ R42, R42, R85.reuse, -R83.reuse ;  /* 0x000000552a2a7223 */ /* 0x180fe20000010853 */
[-CC-:B------:R-:W-:Y:S01]  /*5310*/  FFMA.FTZ R137, R137, R85.reuse, -R82.reuse ;  /* 0x0000005589897223 */ /* 0x180fe20000010852 */
[----:B------:R-:W-:Y:S01]  /*5320*/  MUFU.EX2 R176, R176 ;  /* 0x000000b000b07308 */ /* 0x000fe20000000800 */
[-CC-:B------:R-:W-:Y:S01]  /*5330*/  FFMA.FTZ R103, R103, R85.reuse, -R82.reuse ;  /* 0x0000005567677223 */ /* 0x180fe20000010852 */
[-CC-:B------:R-:W-:Y:S01]  /*5340*/  FFMA.FTZ R52, R52, R85.reuse, -R83.reuse ;  /* 0x0000005534347223 */ /* 0x180fe20000010853 */
[C---:B---3--:R-:W-:Y:S01]  /*5350*/  HMMA.16816.F32.BF16 R12, R16.reuse, R20, R12 ;  /* 0x00000014100c723c */ /* 0x048fe2000004180c */
[-CC-:B------:R-:W-:Y:S01]  /*5360*/  FFMA.FTZ R51, R51, R85.reuse, -R83.reuse ;  /* 0x0000005533337223 */ /* 0x180fe20000010853 */
[-CC-:B------:R-:W-:Y:S01]  /*5370*/  FFMA.FTZ R50, R50, R85.reuse, -R83.reuse ;  /* 0x0000005532327223 */ /* 0x180fe20000010853 */
[-CC-:B------:R-:W-:Y:S01]  /*5380*/  FFMA.FTZ R49, R49, R85.reuse, -R83.reuse ;  /* 0x0000005531317223 */ /* 0x180fe20000010853 */
[-C--:B------:R-:W-:Y:S01]  /*5390*/  FFMA.FTZ R46, R46, R85.reuse, -R83 ;  /* 0x000000552e2e7223 */ /* 0x080fe20000010853 */
[----:B------:R-:W1:Y:S01]  /*53a0*/  MUFU.EX2 R101, R101 ;  /* 0x0000006500657308 */ /* 0x000e620000000800 */
[----:B------:R-:W-:Y:S01]  /*53b0*/  FFMA.FTZ R48, R48, R85, -R82 ;  /* 0x0000005530307223 */ /* 0x000fe20000010852 */
[----:B------:R-:W-:Y:S01]  /*53c0*/  ISETP.GE.AND P0, PT, R5, R222, PT ;  /* 0x000000de0500720c */ /* 0x000fe20003f06270 */
[C---:B------:R-:W-:Y:S01]  /*53d0*/  HMMA.16816.F32.BF16 R8, R16.reuse, R22, R8 ;  /* 0x000000161008723c */ /* 0x040fe20000041808 */
[----:B------:R-:W3:Y:S04]  /*53e0*/  LDSM.16.MT88.4 R20, [R154+0x5800] ;  /* 0x005800009a14783b */ /* 0x000ee80000004200 */
[----:B------:R-:W-:Y:S03]  /*53f0*/  MUFU.EX2 R184, R184 ;  /* 0x000000b800b87308 */ /* 0x000fe60000000800 */
[C---:B-----5:R-:W-:Y:S05]  /*5400*/  HMMA.16816.F32.BF16 R28, R16.reuse, R32, R28 ;  /* 0x00000020101c723c */ /* 0x060fea000004181c */
[----:B------:R-:W4:Y:S03]  /*5410*/  MUFU.EX2 R111, R111 ;  /* 0x0000006f006f7308 */ /* 0x000f260000000800 */
[----:B------:R-:W-:Y:S01]  /*5420*/  HMMA.16816.F32.BF16 R24, R16, R34, R24 ;  /* 0x000000221018723c */ /* 0x000fe20000041818 */
[----:B------:R-:W5:Y:S01]  /*5430*/  LDSM.16.MT88.4 R32, [R213+0x5c00] ;  /* 0x005c0000d520783b */ /* 0x000f620000004200 */
[----:B--2---:R-:W-:-:S02]  /*5440*/  F2FP.BF16.F32.PACK_AB R17, R105, R194 ;  /* 0x000000c26911723e */ /* 0x004fc400000010ff */
[----:B-1----:R-:W-:Y:S01]  /*5450*/  F2FP.BF16.F32.PACK_AB R19, R101, R176 ;  /* 0x000000b06513723e */ /* 0x002fe200000010ff */
[----:B------:R-:W-:Y:S08]  /*5460*/  MUFU.EX2 R113, R113 ;  /* 0x0000007100717308 */ /* 0x000ff00000000800 */
[----:B------:R-:W1:Y:S01]  /*5470*/  MUFU.EX2 R182, R182 ;  /* 0x000000b600b67308 */ /* 0x000e620000000800 */
[----:B----4-:R-:W-:-:S07]  /*5480*/  F2FP.BF16.F32.PACK_AB R16, R111, R184 ;  /* 0x000000b86f10723e */ /* 0x010fce00000010ff */
[----:B------:R-:W-:Y:S08]  /*5490*/  MUFU.EX2 R150, R150 ;  /* 0x0000009600967308 */ /* 0x000ff00000000800 */
[----:B------:R-:W2:Y:S01]  /*54a0*/  MUFU.EX2 R99, R99 ;  /* 0x0000006300637308 */ /* 0x000ea20000000800 */
[----:B-1----:R-:W-:-:S07]  /*54b0*/  F2FP.BF16.F32.PACK_AB R18, R182, R113 ;  /* 0x00000071b612723e */ /* 0x002fce00000010ff */
[----:B------:R-:W-:Y:S01]  /*54c0*/  MUFU.EX2 R140, R140 ;  /* 0x0000008c008c7308 */ /* 0x000fe20000000800 */
[C---:B------:R-:W-:Y:S07]  /*54d0*/  HMMA.16816.F32.BF16 R12, R16.reuse, R36, R12 ;  /* 0x00000024100c723c */ /* 0x040fee000004180c */
[----:B------:R-:W1:Y:S01]  /*54e0*/  MUFU.EX2 R95, R95 ;  /* 0x0000005f005f7308 */ /* 0x000e620000000800 */
[C---:B------:R-:W-:Y:S01]  /*54f0*/  HMMA.16816.F32.BF16 R8, R16.reuse, R38, R8 ;  /* 0x000000261008723c */ /* 0x040fe20000041808 */
[----:B------:R-:W4:Y:S06]  /*5500*/  LDSM.16.MT88.4 R36, [R154+0x5c00] ;  /* 0x005c00009a24783b */ /* 0x000f2c0000004200 */
[----:B------:R-:W-:Y:S01]  /*5510*/  MUFU.EX2 R129, R129 ;  /* 0x0000008100817308 */ /* 0x000fe20000000800 */
[C---:B---3--:R-:W-:Y:S07]  /*5520*/  HMMA.16816.F32.BF16 R28, R16.reuse, R20, R28 ;  /* 0x00000014101c723c */ /* 0x048fee000004181c */
[----:B------:R-:W3:Y:S01]  /*5530*/  MUFU.EX2 R178, R178 ;  /* 0x000000b200b27308 */ /* 0x000ee20000000800 */
[----:B------:R-:W-:Y:S01]  /*5540*/  HMMA.16816.F32.BF16 R24, R16, R22, R24 ;  /* 0x000000161018723c */ /* 0x000fe20000041818 */
[----:B--2---:R-:W-:Y:S01]  /*5550*/  F2FP.BF16.F32.PACK_AB R17, R99, R150 ;  /* 0x000000966311723e */ /* 0x004fe200000010ff */
[----:B------:R-:W2:Y:S01]  /*5560*/  LDSM.16.MT88.4 R20, [R213+0x6000] ;  /* 0x00600000d514783b */ /* 0x000ea20000004200 */
[----:B-1----:R-:W-:-:S04]  /*5570*/  F2FP.BF16.F32.PACK_AB R19, R95, R140 ;  /* 0x0000008c5f13723e */ /* 0x002fc800000010ff */
[----:B------:R-:W-:Y:S08]  /*5580*/  MUFU.EX2 R131, R131 ;  /* 0x0000008300837308 */ /* 0x000ff00000000800 */
[----:B------:R-:W1:Y:S01]  /*5590*/  MUFU.EX2 R172, R172 ;  /* 0x000000ac00ac7308 */ /* 0x000e620000000800 */
[----:B---3--:R-:W-:-:S07]  /*55a0*/  F2FP.BF16.F32.PACK_AB R16, R178, R129 ;  /* 0x00000081b210723e */ /* 0x008fce00000010ff */
[----:B------:R-:W-:Y:S08]  /*55b0*/  MUFU.EX2 R100, R100 ;  /* 0x0000006400647308 */ /* 0x000ff00000000800 */
[----:B------:R-:W3:Y:S01]  /*55c0*/  MUFU.EX2 R93, R93 ;  /* 0x0000005d005d7308 */ /* 0x000ee20000000800 */
[----:B-1----:R-:W-:-:S07]  /*55d0*/  F2FP.BF16.F32.PACK_AB R18, R172, R131 ;  /* 0x00000083ac12723e */ /* 0x002fce00000010ff */
[C---:B-----5:R-:W-:Y:S01]  /*55e0*/  HMMA.16816.F32.BF16 R12, R16.reuse, R32, R12 ;  /* 0x00000020100c723c */ /* 0x060fe2000004180c */
[----:B------:R-:W-:Y:S07]  /*55f0*/  MUFU.EX2 R96, R96 ;  /* 0x0000006000607308 */ /* 0x000fee0000000800 */
[C---:B------:R-:W-:Y:S01]  /*5600*/  HMMA.16816.F32.BF16 R8, R16.reuse, R34, R8 ;  /* 0x000000221008723c */ /* 0x040fe20000041808 */
[----:B------:R-:W1:Y:S01]  /*5610*/  LDSM.16.MT88.4 R32, [R154+0x6000] ;  /* 0x006000009a20783b */ /* 0x000e620000004200 */
[----:B------:R-:W5:Y:S06]  /*5620*/  MUFU.EX2 R91, R91 ;  /* 0x0000005b005b7308 */ /* 0x000f6c0000000800 */
[C---:B----4-:R-:W-:Y:S02]  /*5630*/  HMMA.16816.F32.BF16 R28, R16.reuse, R36, R28 ;  /* 0x00000024101c723c */ /* 0x050fe4000004181c */
[----:B------:R-:W-:Y:S06]  /*5640*/  MUFU.EX2 R135, R135 ;  /* 0x0000008700877308 */ /* 0x000fec0000000800 */
[----:B------:R-:W-:Y:S01]  /*5650*/  HMMA.16816.F32.BF16 R24, R16, R38, R24 ;  /* 0x000000261018723c */ /* 0x000fe20000041818 */
[----:B------:R-:W4:Y:S01]  /*5660*/  LDSM.16.MT88.4 R36, [R213+0x6400] ;  /* 0x00640000d524783b */ /* 0x000f220000004200 */
[----:B------:R-:W2:Y:S01]  /*5670*/  MUFU.EX2 R168, R168 ;  /* 0x000000a800a87308 */ /* 0x000ea20000000800 */
[----:B---3--:R-:W-:-:S02]  /*5680*/  F2FP.BF16.F32.PACK_AB R17, R93, R100 ;  /* 0x000000645d11723e */ /* 0x008fc400000010ff */
[----:B-----5:R-:W-:-:S05]  /*5690*/  F2FP.BF16.F32.PACK_AB R19, R91, R96 ;  /* 0x000000605b13723e */ /* 0x020fca00000010ff */
[----:B------:R-:W-:Y:S08]  /*56a0*/  MUFU.EX2 R139, R139 ;  /* 0x0000008b008b7308 */ /* 0x000ff00000000800 */
[----:B------:R-:W3:Y:S01]  /*56b0*/  MUFU.EX2 R164, R164 ;  /* 0x000000a400a47308 */ /* 0x000ee20000000800 */
[----:B--2---:R-:W-:-:S07]  /*56c0*/  F2FP.BF16.F32.PACK_AB R16, R168, R135 ;  /* 0x00000087a810723e */ /* 0x004fce00000010ff */
[----:B------:R-:W-:Y:S08]  /*56d0*/  MUFU.EX2 R92, R92 ;  /* 0x0000005c005c7308 */ /* 0x000ff00000000800 */
[----:B------:R-:W2:Y:S01]  /*56e0*/  MUFU.EX2 R89, R89 ;  /* 0x0000005900597308 */ /* 0x000ea20000000800 */
[----:B---3--:R-:W-:-:S07]  /*56f0*/  F2FP.BF16.F32.PACK_AB R18, R164, R139 ;  /* 0x0000008ba412723e */ /* 0x008fce00000010ff */
[C---:B------:R-:W-:Y:S01]  /*5700*/  HMMA.16816.F32.BF16 R12, R16.reuse, R20, R12 ;  /* 0x00000014100c723c */ /* 0x040fe2000004180c */
[----:B------:R-:W-:Y:S07]  /*5710*/  MUFU.EX2 R86, R86 ;  /* 0x0000005600567308 */ /* 0x000fee0000000800 */
[C---:B------:R-:W-:Y:S01]  /*5720*/  HMMA.16816.F32.BF16 R8, R16.reuse, R22, R8 ;  /* 0x000000161008723c */ /* 0x040fe20000041808 */
[----:B------:R-:W3:Y:S01]  /*5730*/  LDSM.16.MT88.4 R20, [R154+0x6400] ;  /* 0x006400009a14783b */ /* 0x000ee20000004200 */
[----:B------:R-:W5:Y:S06]  /*5740*/  MUFU.EX2 R81, R81 ;  /* 0x0000005100517308 */ /* 0x000f6c0000000800 */
[C---:B-1----:R-:W-:Y:S02]  /*5750*/  HMMA.16816.F32.BF16 R28, R16.reuse, R32, R28 ;  /* 0x00000020101c723c */ /* 0x042fe4000004181c */
[----:B------:R-:W-:Y:S06]  /*5760*/  MUFU.EX2 R143, R143 ;  /* 0x0000008f008f7308 */ /* 0x000fec0000000800 */
[----:B------:R-:W-:Y:S01]  /*5770*/  HMMA.16816.F32.BF16 R24, R16, R34, R24 ;  /* 0x000000221018723c */ /* 0x000fe20000041818 */
[----:B------:R-:W1:Y:S01]  /*5780*/  LDSM.16.MT88.4 R32, [R213+0x6800] ;  /* 0x00680000d520783b */ /* 0x000e620000004200 */
[----:B------:R-:W4:Y:S01]  /*5790*/  MUFU.EX2 R160, R160 ;  /* 0x000000a000a07308 */ /* 0x000f220000000800 */
[----:B--2---:R-:W-:-:S02]  /*57a0*/  F2FP.BF16.F32.PACK_AB R17, R89, R92 ;  /* 0x0000005c5911723e */ /* 0x004fc400000010ff */
[----:B-----5:R-:W-:-:S05]  /*57b0*/  F2FP.BF16.F32.PACK_AB R19, R81, R86 ;  /* 0x000000565113723e */ /* 0x020fca00000010ff */
[----:B------:R-:W-:Y:S08]  /*57c0*/  MUFU.EX2 R145, R145 ;  /* 0x0000009100917308 */ /* 0x000ff00000000800 */
[----:B------:R-:W2:Y:S01]  /*57d0*/  MUFU.EX2 R156, R156 ;  /* 0x0000009c009c7308 */ /* 0x000ea20000000800 */
[----:B----4-:R-:W-:-:S07]  /*57e0*/  F2FP.BF16.F32.PACK_AB R16, R160, R143 ;  /* 0x0000008fa010723e */ /* 0x010fce00000010ff */
[----:B------:R-:W-:Y:S08]  /*57f0*/  MUFU.EX2 R80, R80 ;  /* 0x0000005000507308 */ /* 0x000ff00000000800 */
[----:B------:R-:W4:Y:S01]  /*5800*/  MUFU.EX2 R79, R79 ;  /* 0x0000004f004f7308 */ /* 0x000f220000000800 */
[----:B--2---:R-:W-:-:S07]  /*5810*/  F2FP.BF16.F32.PACK_AB R18, R156, R145 ;  /* 0x000000919c12723e */ /* 0x004fce00000010ff */
[----:B------:R-:W-:Y:S01]  /*5820*/  MUFU.EX2 R78, R78 ;  /* 0x0000004e004e7308 */ /* 0x000fe20000000800 */
[C---:B------:R-:W-:Y:S07]  /*5830*/  HMMA.16816.F32.BF16 R12, R16.reuse, R36, R12 ;  /* 0x00000024100c723c */ /* 0x040fee000004180c */
[----:B------:R-:W2:Y:S01]  /*5840*/  MUFU.EX2 R77, R77 ;  /* 0x0000004d004d7308 */ /* 0x000ea20000000800 */
[C---:B------:R-:W-:Y:S01]  /*5850*/  HMMA.16816.F32.BF16 R8, R16.reuse, R38, R8 ;  /* 0x000000261008723c */ /* 0x040fe20000041808 */
[----:B------:R-:W5:Y:S06]  /*5860*/  LDSM.16.MT88.4 R36, [R154+0x6800] ;  /* 0x006800009a24783b */ /* 0x000f6c0000004200 */
[----:B------:R-:W-:Y:S01]  /*5870*/  MUFU.EX2 R144, R144 ;  /* 0x0000009000907308 */ /* 0x000fe20000000800 */
[C---:B---3--:R-:W-:Y:S07]  /*5880*/  HMMA.16816.F32.BF16 R28, R16.reuse, R20, R28 ;  /* 0x00000014101c723c */ /* 0x048fee000004181c */
[----:B------:R-:W3:Y:S01]  /*5890*/  MUFU.EX2 R151, R151 ;  /* 0x0000009700977308 */ /* 0x000ee20000000800 */
[----:B------:R-:W-:Y:S01]  /*58a0*/  HMMA.16816.F32.BF16 R24, R16, R22, R24 ;  /* 0x000000161018723c */ /* 0x000fe20000041818 */
[----:B----4-:R-:W-:Y:S01]  /*58b0*/  F2FP.BF16.F32.PACK_AB R17, R79, R80 ;  /* 0x000000504f11723e */ /* 0x010fe200000010ff */
[----:B------:R-:W4:Y:S01]  /*58c0*/  LDSM.16.MT88.4 R20, [R213+0x6c00] ;  /* 0x006c0000d514783b */ /* 0x000f220000004200 */
[----:B--2---:R-:W-:-:S04]  /*58d0*/  F2FP.BF16.F32.PACK_AB R19, R77, R78 ;  /* 0x0000004e4d13723e */ /* 0x004fc800000010ff */
[----:B------:R-:W-:Y:S08]  /*58e0*/  MUFU.EX2 R142, R142 ;  /* 0x0000008e008e7308 */ /* 0x000ff00000000800 */
[----:B------:R-:W2:Y:S01]  /*58f0*/  MUFU.EX2 R149, R149 ;  /* 0x0000009500957308 */ /* 0x000ea20000000800 */
[----:B---3--:R-:W-:-:S07]  /*5900*/  F2FP.BF16.F32.PACK_AB R16, R151, R144 ;  /* 0x000000909710723e */ /* 0x008fce00000010ff */
[----:B------:R-:W-:Y:S08]  /*5910*/  MUFU.EX2 R76, R76 ;  /* 0x0000004c004c7308 */ /* 0x000ff00000000800 */
[----:B------:R-:W3:Y:S01]  /*5920*/  MUFU.EX2 R75, R75 ;  /* 0x0000004b004b7308 */ /* 0x000ee20000000800 */
[----:B--2---:R-:W-:-:S07]  /*5930*/  F2FP.BF16.F32.PACK_AB R18, R149, R142 ;  /* 0x0000008e9512723e */ /* 0x004fce00000010ff */
[C---:B-1----:R-:W-:Y:S01]  /*5940*/  HMMA.16816.F32.BF16 R12, R16.reuse, R32, R12 ;  /* 0x00000020100c723c */ /* 0x042fe2000004180c */
[----:B------:R-:W-:Y:S07]  /*5950*/  MUFU.EX2 R74, R74 ;  /* 0x0000004a004a7308 */ /* 0x000fee0000000800 */
[C---:B------:R-:W-:Y:S01]  /*5960*/  HMMA.16816.F32.BF16 R8, R16.reuse, R34, R8 ;  /* 0x000000221008723c */ /* 0x040fe20000041808 */
[----:B------:R-:W1:Y:S01]  /*5970*/  LDSM.16.MT88.4 R32, [R154+0x6c00] ;  /* 0x006c00009a20783b */ /* 0x000e620000004200 */
[----:B------:R-:W2:Y:S06]  /*5980*/  MUFU.EX2 R73, R73 ;  /* 0x0000004900497308 */ /* 0x000eac0000000800 */
[C---:B-----5:R-:W-:Y:S02]  /*5990*/  HMMA.16816.F32.BF16 R28, R16.reuse, R36, R28 ;  /* 0x00000024101c723c */ /* 0x060fe4000004181c */
[----:B------:R-:W-:Y:S06]  /*59a0*/  MUFU.EX2 R134, R134 ;  /* 0x0000008600867308 */ /* 0x000fec0000000800 */
[----:B------:R-:W-:Y:S01]  /*59b0*/  HMMA.16816.F32.BF16 R24, R16, R38, R24 ;  /* 0x000000261018723c */ /* 0x000fe20000041818 */
[----:B------:R-:W5:Y:S01]  /*59c0*/  LDSM.16.MT88.4 R36, [R213+0x7000] ;  /* 0x00700000d524783b */ /* 0x000f620000004200 */
[----:B------:R-:W4:Y:S01]  /*59d0*/  MUFU.EX2 R155, R155 ;  /* 0x0000009b009b7308 */ /* 0x000f220000000800 */
[----:B---3--:R-:W-:-:S02]  /*59e0*/  F2FP.BF16.F32.PACK_AB R17, R75, R76 ;  /* 0x0000004c4b11723e */ /* 0x008fc400000010ff */
[----:B--2---:R-:W-:-:S05]  /*59f0*/  F2FP.BF16.F32.PACK_AB R19, R73, R74 ;  /* 0x0000004a4913723e */ /* 0x004fca00000010ff */
        /* <DEDUP_REMOVED lines=35> */
[----:B------:R-:W-:Y:S05]  /*5c30*/  LDSM.16.MT88.4 R16, [R213+0x7800] ;  /* 0x00780000d510783b */ /* 0x000fea0000004200 */
[----:B------:R-:W-:Y:S08]  /*5c40*/  MUFU.EX2 R116, R116 ;  /* 0x0000007400747308 */ /* 0x000ff00000000800 */
[----:B------:R-:W3:Y:S01]  /*5c50*/  MUFU.EX2 R163, R163 ;  /* 0x000000a300a37308 */ /* 0x000ee20000000800 */
[----:B--2---:R-:W-:-:S07]  /*5c60*/  F2FP.BF16.F32.PACK_AB R20, R161, R118 ;  /* 0x00000076a114723e */ /* 0x004fce00000010ff */
[----:B------:R-:W-:Y:S08]  /*5c70*/  MUFU.EX2 R64, R64 ;  /* 0x0000004000407308 */ /* 0x000ff00000000800 */
[----:B------:R-:W2:Y:S01]  /*5c80*/  MUFU.EX2 R63, R63 ;  /* 0x0000003f003f7308 */ /* 0x000ea20000000800 */
[----:B---3--:R-:W-:-:S07]  /*5c90*/  F2FP.BF16.F32.PACK_AB R22, R163, R116 ;  /* 0x00000074a316723e */ /* 0x008fce00000010ff */
        /* <DEDUP_REMOVED lines=11> */
[----:B------:R-:W3:Y:S01]  /*5d50*/  MUFU.EX2 R61, R61 ;  /* 0x0000003d003d7308 */ /* 0x000ee20000000800 */
[----:B------:R-:W-:Y:S01]  /*5d60*/  FADD.FTZ R106, R119, R106 ;  /* 0x0000006a776a7221 */ /* 0x000fe20000010000 */
[----:B------:R-:W-:-:S02]  /*5d70*/  FADD.FTZ R206, R206, R109 ;  /* 0x0000006dcece7221 */ /* 0x000fc40000010000 */
[C---:B-----5:R-:W-:Y:S01]  /*5d80*/  HMMA.16816.F32.BF16 R28, R20.reuse, R36, R28 ;  /* 0x00000024141c723c */ /* 0x060fe2000004181c */
[----:B------:R-:W-:Y:S01]  /*5d90*/  FADD.FTZ R115, R115, R106 ;  /* 0x0000006a73737221 */ /* 0x000fe20000010000 */
[----:B------:R-:W-:Y:S01]  /*5da0*/  FADD.FTZ R109, R107, R206 ;  /* 0x000000ce6b6d7221 */ /* 0x000fe20000010000 */
[----:B--2---:R-:W-:Y:S01]  /*5db0*/  F2FP.BF16.F32.PACK_AB R37, R63, R64 ;  /* 0x000000403f25723e */ /* 0x004fe200000010ff */
[----:B------:R-:W-:Y:S01]  /*5dc0*/  MUFU.EX2 R110, R110 ;  /* 0x0000006e006e7308 */ /* 0x000fe20000000800 */
[----:B------:R-:W-:Y:S01]  /*5dd0*/  FADD.FTZ R115, R186, R115 ;  /* 0x00000073ba737221 */ /* 0x000fe20000010000 */
[----:B------:R-:W-:Y:S01]  /*5de0*/  FADD.FTZ R194, R194, R109 ;  /* 0x0000006dc2c27221 */ /* 0x000fe20000010000 */
[----:B------:R-:W-:Y:S01]  /*5df0*/  FFMA.FTZ R107, R104, R85, -R83 ;  /* 0x00000055686b7223 */ /* 0x000fe20000010853 */
[----:B------:R-:W-:Y:S01]  /*5e00*/  HMMA.16816.F32.BF16 R24, R20, R38, R24 ;  /* 0x000000261418723c */ /* 0x000fe20000041818 */
[----:B------:R-:W-:Y:S01]  /*5e10*/  FADD.FTZ R184, R184, R115 ;  /* 0x00000073b8b87221 */ /* 0x000fe20000010000 */
[----:B------:R-:W-:Y:S01]  /*5e20*/  FADD.FTZ R105, R105, R194 ;  /* 0x000000c269697221 */ /* 0x000fe20000010000 */
[----:B------:R-:W2:Y:S01]  /*5e30*/  LDSM.16.MT88.4 R20, [R213+0x7c00] ;  /* 0x007c0000d514783b */ /* 0x000ea20000004200 */
[----:B------:R-:W4:Y:S01]  /*5e40*/  MUFU.EX2 R127, R127 ;  /* 0x0000007f007f7308 */ /* 0x000f220000000800 */
[----:B------:R-:W-:Y:S01]  /*5e50*/  FADD.FTZ R184, R111, R184 ;  /* 0x000000b86fb87221 */ /* 0x000fe20000010000 */
[----:B------:R-:W-:Y:S01]  /*5e60*/  FADD.FTZ R176, R176, R105 ;  /* 0x00000069b0b07221 */ /* 0x000fe20000010000 */
[----:B---3--:R-:W-:-:S02]  /*5e70*/  F2FP.BF16.F32.PACK_AB R39, R61, R62 ;  /* 0x0000003e3d27723e */ /* 0x008fc400000010ff */
[----:B------:R-:W-:Y:S01]  /*5e80*/  FADD.FTZ R113, R113, R184 ;  /* 0x000000b871717221 */ /* 0x000fe20000010000 */
[----:B------:R-:W-:Y:S02]  /*5e90*/  FADD.FTZ R101, R101, R176 ;  /* 0x000000b065657221 */ /* 0x000fe40000010000 */
[----:B------:R-:W-:Y:S01]  /*5ea0*/  MUFU.EX2 R108, R108 ;  /* 0x0000006c006c7308 */ /* 0x000fe20000000800 */
[----:B------:R-:W-:Y:S01]  /*5eb0*/  FADD.FTZ R182, R182, R113 ;  /* 0x00000071b6b67221 */ /* 0x000fe20000010000 */
[----:B------:R-:W-:-:S03]  /*5ec0*/  FADD.FTZ R150, R150, R101 ;  /* 0x0000006596967221 */ /* 0x000fc60000010000 */
[----:B------:R-:W-:Y:S01]  /*5ed0*/  FADD.FTZ R129, R129, R182 ;  /* 0x000000b681817221 */ /* 0x000fe20000010000 */
[----:B------:R-:W-:Y:S02]  /*5ee0*/  FADD.FTZ R99, R99, R150 ;  /* 0x0000009663637221 */ /* 0x000fe40000010000 */
[----:B------:R-:W3:Y:S01]  /*5ef0*/  MUFU.EX2 R117, R117 ;  /* 0x0000007500757308 */ /* 0x000ee20000000800 */
        /* <DEDUP_REMOVED lines=8> */
[----:B---3--:R-:W-:Y:S01]  /*5f80*/  F2FP.BF16.F32.PACK_AB R38, R117, R108 ;  /* 0x0000006c7526723e */ /* 0x008fe200000010ff */
[----:B------:R-:W-:-:S04]  /*5f90*/  FADD.FTZ R168, R168, R135 ;  /* 0x00000087a8a87221 */ /* 0x000fc80000010000 */
[----:B------:R-:W-:Y:S02]  /*5fa0*/  FADD.FTZ R139, R139, R168 ;  /* 0x000000a88b8b7221 */ /* 0x000fe40000010000 */
[----:B-1----:R-:W-:Y:S01]  /*5fb0*/  HMMA.16816.F32.BF16 R28, R36, R32, R28 ;  /* 0x00000020241c723c */ /* 0x002fe2000004181c */
[----:B------:R-:W-:Y:S01]  /*5fc0*/  MUFU.EX2 R58, R58 ;  /* 0x0000003a003a7308 */ /* 0x000fe20000000800 */
[----:B------:R-:W-:-:S04]  /*5fd0*/  FADD.FTZ R164, R164, R139 ;  /* 0x0000008ba4a47221 */ /* 0x000fc80000010000 */
[----:B------:R-:W-:Y:S02]  /*5fe0*/  FADD.FTZ R143, R143, R164 ;  /* 0x000000a48f8f7221 */ /* 0x000fe40000010000 */
[C---:B------:R-:W-:Y:S01]  /*5ff0*/  HMMA.16816.F32.BF16 R32, R36.reuse, R34, R24 ;  /* 0x000000222420723c */ /* 0x040fe20000041818 */
[----:B------:R-:W-:Y:S01]  /*6000*/  FADD.FTZ R25, R95, R140 ;  /* 0x0000008c5f197221 */ /* 0x000fe20000010000 */
[----:B------:R-:W-:Y:S01]  /*6010*/  FADD.FTZ R160, R160, R143 ;  /* 0x0000008fa0a07221 */ /* 0x000fe20000010000 */
[----:B------:R1:W-:Y:S02]  /*6020*/  MUFU.EX2 R95, R88 ;  /* 0x00000058005f7308 */ /* 0x0003e40000000800 */
[----:B------:R-:W-:Y:S01]  /*6030*/  FADD.FTZ R100, R100, R25 ;  /* 0x0000001964647221 */ /* 0x000fe20000010000 */
[----:B------:R-:W-:Y:S01]  /*6040*/  FADD.FTZ R145, R145, R160 ;  /* 0x000000a091917221 */ /* 0x000fe20000010000 */
[----:B------:R-:W-:Y:S01]  /*6050*/  LDSM.16.MT88.4 R24, [R213+0x8000] ;  /* 0x00800000d518783b */ /* 0x000fe20000004200 */
[----:B------:R-:W-:Y:S01]  /*6060*/  HMMA.16816.F32.BF16 R12, R36, R16, R12 ;  /* 0x00000010240c723c */ /* 0x000fe2000004180c */
[----:B------:R-:W-:Y:S01]  /*6070*/  FADD.FTZ R93, R93, R100 ;  /* 0x000000645d5d7221 */ /* 0x000fe20000010000 */
[----:B------:R-:W-:Y:S01]  /*6080*/  FADD.FTZ R145, R156, R145 ;  /* 0x000000919c917221 */ /* 0x000fe20000010000 */
[----:B------:R-:W3:Y:S02]  /*6090*/  MUFU.EX2 R57, R57 ;  /* 0x0000003900397308 */ /* 0x000ee40000000800 */
[----:B------:R-:W-:Y:S01]  /*60a0*/  FADD.FTZ R96, R96, R93 ;  /* 0x0000005d60607221 */ /* 0x000fe20000010000 */
[----:B------:R-:W-:-:S02]  /*60b0*/  FADD.FTZ R144, R144, R145 ;  /* 0x0000009190907221 */ /* 0x000fc40000010000 */
[----:B------:R-:W-:Y:S01]  /*60c0*/  HMMA.16816.F32.BF16 R8, R36, R18, R8 ;  /* 0x000000122408723c */ /* 0x000fe20000041808 */
[----:B------:R-:W5:Y:S01]  /*60d0*/  LDSM.16.MT88.4 R16, [R154+0x7c00] ;  /* 0x007c00009a10783b */ /* 0x000f620000004200 */
[----:B------:R-:W-:Y:S01]  /*60e0*/  FADD.FTZ R151, R151, R144 ;  /* 0x0000009097977221 */ /* 0x000fe20000010000 */
[----:B------:R-:W-:Y:S01]  /*60f0*/  MUFU.EX2 R107, R107 ;  /* 0x0000006b006b7308 */ /* 0x000fe20000000800 */
[-C--:B-1----:R-:W-:Y:S01]  /*6100*/  FFMA.FTZ R88, R7, R85.reuse, -R83 ;  /* 0x0000005507587223 */ /* 0x082fe20000010853 */
[----:B------:R-:W-:Y:S01]  /*6110*/  FADD.FTZ R7, R91, R96 ;  /* 0x000000605b077221 */ /* 0x000fe20000010000 */
[----:B------:R-:W-:Y:S01]  /*6120*/  FADD.FTZ R142, R142, R151 ;  /* 0x000000978e8e7221 */ /* 0x000fe20000010000 */
[----:B----4-:R-:W-:Y:S02]  /*6130*/  F2FP.BF16.F32.PACK_AB R37, R59, R60 ;  /* 0x0000003c3b25723e */ /* 0x010fe400000010ff */
[----:B------:R-:W-:Y:S01]  /*6140*/  FADD.FTZ R92, R92, R7 ;  /* 0x000000075c5c7221 */ /* 0x000fe20000010000 */
[----:B------:R-:W-:Y:S01]  /*6150*/  FADD.FTZ R149, R149, R142 ;  /* 0x0000008e95957221 */ /* 0x000fe20000010000 */
[----:B------:R-:W1:Y:S01]  /*6160*/  MUFU.EX2 R102, R102 ;  /* 0x0000006600667308 */ /* 0x000e620000000800 */
[----:B---3--:R-:W-:Y:S01]  /*6170*/  F2FP.BF16.F32.PACK_AB R39, R57, R58 ;  /* 0x0000003a3927723e */ /* 0x008fe200000010ff */
[----:B------:R-:W-:Y:S01]  /*6180*/  FADD.FTZ R89, R89, R92 ;  /* 0x0000005c59597221 */ /* 0x000fe20000010000 */
[----:B------:R-:W-:Y:S01]  /*6190*/  FADD.FTZ R134, R134, R149 ;  /* 0x0000009586867221 */ /* 0x000fe20000010000 */
[----:B------:R-:W-:-:S02]  /*61a0*/  FFMA.FTZ R7, R87, R85, -R82 ;  /* 0x0000005557077223 */ /* 0x000fc40000010852 */
[----:B------:R-:W-:Y:S01]  /*61b0*/  FADD.FTZ R86, R86, R89 ;  /* 0x0000005956567221 */ /* 0x000fe20000010000 */
[----:B------:R-:W-:Y:S01]  /*61c0*/  FADD.FTZ R134, R155, R134 ;  /* 0x000000869b867221 */ /* 0x000fe20000010000 */
[----:B------:R-:W-:Y:S02]  /*61d0*/  MUFU.EX2 R98, R98 ;  /* 0x0000006200627308 */ /* 0x000fe40000000800 */
[----:B------:R-:W-:Y:S01]  /*61e0*/  FADD.FTZ R81, R81, R86 ;  /* 0x0000005651517221 */ /* 0x000fe20000010000 */
[----:B------:R-:W-:-:S03]  /*61f0*/  FADD.FTZ R157, R157, R134 ;  /* 0x000000869d9d7221 */ /* 0x000fc60000010000 */
[----:B------:R-:W-:Y:S01]  /*6200*/  FADD.FTZ R80, R80, R81 ;  /* 0x0000005150507221 */ /* 0x000fe20000010000 */
[----:B------:R-:W-:Y:S01]  /*6210*/  FADD.FTZ R157, R132, R157 ;  /* 0x0000009d849d7221 */ /* 0x000fe20000010000 */
[----:B------:R-:W3:Y:S01]  /*6220*/  MUFU.EX2 R101, R94 ;  /* 0x0000005e00657308 */ /* 0x000ee20000000800 */
[----:B-1----:R-:W-:Y:S01]  /*6230*/  F2FP.BF16.F32.PACK_AB R36, R102, R107 ;  /* 0x0000006b6624723e */ /* 0x002fe200000010ff */
[----:B------:R-:W-:Y:S01]  /*6240*/  FADD.FTZ R79, R79, R80 ;  /* 0x000000504f4f7221 */ /* 0x000fe20000010000 */
[----:B------:R-:W-:Y:S01]  /*6250*/  FADD.FTZ R126, R126, R157 ;  /* 0x0000009d7e7e7221 */ /* 0x000fe20000010000 */
[-CC-:B------:R-:W-:Y:S01]  /*6260*/  FFMA.FTZ R80, R40, R85.reuse, -R83.reuse ;  /* 0x0000005528507223 */ /* 0x180fe20000010853 */
[-C--:B------:R-:W-:Y:S01]  /*6270*/  FFMA.FTZ R40, R43, R85.reuse, -R83 ;  /* 0x000000552b287223 */ /* 0x080fe20000010853 */
[----:B------:R-:W-:Y:S01]  /*6280*/  FADD.FTZ R78, R78, R79 ;  /* 0x0000004f4e4e7221 */ /* 0x000fe20000010000 */
[----:B------:R-:W-:Y:S01]  /*6290*/  FADD.FTZ R147, R147, R126 ;  /* 0x0000007e93937221 */ /* 0x000fe20000010000 */
[----:B------:R-:W-:Y:S01]  /*62a0*/  MUFU.EX2 R56, R56 ;  /* 0x0000003800387308 */ /* 0x000fe20000000800 */
[-C--:B------:R-:W-:Y:S01]  /*62b0*/  FFMA.FTZ R43, R41, R85.reuse, -R83 ;  /* 0x00000055292b7223 */ /* 0x080fe20000010853 */
[----:B------:R-:W-:Y:S01]  /*62c0*/  FADD.FTZ R77, R77, R78 ;  /* 0x0000004e4d4d7221 */ /* 0x000fe20000010000 */
[----:B------:R-:W-:Y:S01]  /*62d0*/  FADD.FTZ R124, R124, R147 ;  /* 0x000000937c7c7221 */ /* 0x000fe20000010000 */
[-C--:B------:R-:W-:Y:S01]  /*62e0*/  FFMA.FTZ R41, R47, R85.reuse, -R82 ;  /* 0x000000552f297223 */ /* 0x080fe20000010852 */
[-C--:B------:R-:W-:Y:S01]  /*62f0*/  FFMA.FTZ R47, R54, R85.reuse, -R83 ;  /* 0x00000055362f7223 */ /* 0x080fe20000010853 */
[----:B------:R-:W-:Y:S01]  /*6300*/  FADD.FTZ R76, R76, R77 ;  /* 0x0000004d4c4c7221 */ /* 0x000fe20000010000 */
[----:B------:R-:W-:Y:S01]  /*6310*/  FADD.FTZ R159, R159, R124 ;  /* 0x0000007c9f9f7221 */ /* 0x000fe20000010000 */
[----:B------:R-:W1:Y:S01]  /*6320*/  MUFU.EX2 R55, R55 ;  /* 0x0000003700377308 */ /* 0x000e620000000800 */
[----:B---3--:R-:W-:Y:S01]  /*6330*/  F2FP.BF16.F32.PACK_AB R38, R101, R98 ;  /* 0x000000626526723e */ /* 0x008fe200000010ff */
[----:B------:R-:W-:Y:S01]  /*6340*/  FADD.FTZ R75, R75, R76 ;  /* 0x0000004c4b4b7221 */ /* 0x000fe20000010000 */
[----:B------:R-:W-:Y:S01]  /*6350*/  FADD.FTZ R118, R118, R159 ;  /* 0x0000009f76767221 */ /* 0x000fe20000010000 */
[-CC-:B------:R-:W-:Y:S01]  /*6360*/  FFMA.FTZ R54, R53, R85.reuse, -R83.reuse ;  /* 0x0000005535367223 */ /* 0x180fe20000010853 */
[-C--:B------:R-:W-:Y:S01]  /*6370*/  FFMA.FTZ R83, R44, R85.reuse, -R83 ;  /* 0x000000552c537223 */ /* 0x080fe20000010853 */
[----:B------:R-:W-:Y:S01]  /*6380*/  FADD.FTZ R74, R74, R75 ;  /* 0x0000004b4a4a7221 */ /* 0x000fe20000010000 */
[----:B------:R-:W-:Y:S01]  /*6390*/  FADD.FTZ R161, R161, R118 ;  /* 0x00000076a1a17221 */ /* 0x000fe20000010000 */
[----:B------:R-:W-:Y:S01]  /*63a0*/  MUFU.EX2 R4, R4 ;  /* 0x0000000400047308 */ /* 0x000fe20000000800 */
[----:B--2---:R-:W-:Y:S01]  /*63b0*/  HMMA.16816.F32.BF16 R12, R36, R20, R12 ;  /* 0x00000014240c723c */ /* 0x004fe2000004180c */
[----:B------:R-:W-:Y:S01]  /*63c0*/  FADD.FTZ R73, R73, R74 ;  /* 0x0000004a49497221 */ /* 0x000fe20000010000 */
[----:B------:R-:W-:Y:S01]  /*63d0*/  FADD.FTZ R116, R116, R161 ;  /* 0x000000a174747221 */ /* 0x000fe20000010000 */
[----:B------:R-:W-:-:S02]  /*63e0*/  FFMA.FTZ R44, R45, R85, -R82 ;  /* 0x000000552d2c7223 */ /* 0x000fc40000010852 */
[----:B------:R-:W-:Y:S01]  /*63f0*/  FADD.FTZ R72, R72, R73 ;  /* 0x0000004948487221 */ /* 0x000fe20000010000 */
[----:B------:R-:W-:Y:S01]  /*6400*/  FADD.FTZ R163, R163, R116 ;  /* 0x00000074a3a37221 */ /* 0x000fe20000010000 */
[----:B------:R-:W2:Y:S01]  /*6410*/  MUFU.EX2 R97, R97 ;  /* 0x0000006100617308 */ /* 0x000ea20000000800 */
[----:B------:R-:W-:Y:S01]  /*6420*/  HMMA.16816.F32.BF16 R8, R36, R22, R8 ;  /* 0x000000162408723c */ /* 0x000fe20000041808 */
[----:B------:R-:W3:Y:S01]  /*6430*/  LDSM.16.MT88.4 R20, [R154+0x8000] ;  /* 0x008000009a14783b */ /* 0x000ee20000004200 */
[----:B------:R-:W-:Y:S01]  /*6440*/  FADD.FTZ R71, R71, R72 ;  /* 0x0000004847477221 */ /* 0x000fe20000010000 */
[----:B------:R-:W-:-:S03]  /*6450*/  FADD.FTZ R110, R110, R163 ;  /* 0x000000a36e6e7221 */ /* 0x000fc60000010000 */
[----:B------:R-:W-:Y:S01]  /*6460*/  FADD.FTZ R70, R70, R71 ;  /* 0x0000004746467221 */ /* 0x000fe20000010000 */
[----:B------:R-:W4:Y:S01]  /*6470*/  MUFU.EX2 R90, R90 ;  /* 0x0000005a005a7308 */ /* 0x000f220000000800 */
[----:B-----5:R-:W-:Y:S01]  /*6480*/  HMMA.16816.F32.BF16 R28, R36, R16, R28 ;  /* 0x00000010241c723c */ /* 0x020fe2000004181c */
[----:B-1----:R-:W-:Y:S01]  /*6490*/  F2FP.BF16.F32.PACK_AB R17, R55, R56 ;  /* 0x000000383711723e */ /* 0x002fe200000010ff */
[----:B------:R-:W-:Y:S01]  /*64a0*/  FADD.FTZ R69, R69, R70 ;  /* 0x0000004645457221 */ /* 0x000fe20000010000 */
[----:B------:R-:W-:-:S03]  /*64b0*/  FADD.FTZ R127, R127, R110 ;  /* 0x0000006e7f7f7221 */ /* 0x000fc60000010000 */
[----:B------:R-:W-:Y:S01]  /*64c0*/  FADD.FTZ R68, R68, R69 ;  /* 0x0000004544447221 */ /* 0x000fe20000010000 */
[----:B------:R-:W-:Y:S01]  /*64d0*/  MUFU.EX2 R84, R84 ;  /* 0x0000005400547308 */ /* 0x000fe20000000800 */
[----:B------:R-:W-:Y:S01]  /*64e0*/  HMMA.16816.F32.BF16 R32, R36, R18, R32 ;  /* 0x000000122420723c */ /* 0x000fe20000041820 */
[----:B--2---:R-:W-:Y:S01]  /*64f0*/  F2FP.BF16.F32.PACK_AB R19, R97, R4 ;  /* 0x000000046113723e */ /* 0x004fe200000010ff */
[----:B------:R-:W1:Y:S01]  /*6500*/  LDSM.16.MT88.4 R36, [R213+0x8400] ;  /* 0x00840000d524783b */ /* 0x000e620000004200 */
[----:B------:R-:W-:Y:S01]  /*6510*/  FADD.FTZ R67, R67, R68 ;  /* 0x0000004443437221 */ /* 0x000fe20000010000 */
[----:B------:R-:W-:-:S03]  /*6520*/  FADD.FTZ R108, R108, R127 ;  /* 0x0000007f6c6c7221 */ /* 0x000fc60000010000 */
[----:B------:R-:W2:Y:S01]  /*6530*/  MUFU.EX2 R91, R88 ;  /* 0x00000058005b7308 */ /* 0x000ea20000000800 */
[----:B----4-:R-:W-:Y:S01]  /*6540*/  F2FP.BF16.F32.PACK_AB R16, R95, R90 ;  /* 0x0000005a5f10723e */ /* 0x010fe200000010ff */
        /* <DEDUP_REMOVED lines=9> */
[----:B------:R-:W4:Y:S01]  /*65e0*/  MUFU.EX2 R133, R133 ;  /* 0x0000008500857308 */ /* 0x000f220000000800 */
[----:B--2---:R-:W-:Y:S01]  /*65f0*/  F2FP.BF16.F32.PACK_AB R18, R91, R84 ;  /* 0x000000545b12723e */ /* 0x004fe200000010ff */
[----:B------:R-:W-:Y:S01]  /*6600*/  FADD.FTZ R62, R62, R63 ;  /* 0x0000003f3e3e7221 */ /* 0x000fe20000010000 */
[----:B------:R-:W-:-:S03]  /*6610*/  FADD.FTZ R101, R101, R98 ;  /* 0x0000006265657221 */ /* 0x000fc60000010000 */
[----:B------:R-:W-:Y:S01]  /*6620*/  FADD.FTZ R61, R61, R62 ;  /* 0x0000003e3d3d7221 */ /* 0x000fe20000010000 */
[----:B------:R-:W-:Y:S01]  /*6630*/  FADD.FTZ R90, R90, R101 ;  /* 0x000000655a5a7221 */ /* 0x000fe20000010000 */
[----:B------:R-:W-:Y:S01]  /*6640*/  HMMA.16816.F32.BF16 R12, R16, R24, R12 ;  /* 0x00000018100c723c */ /* 0x000fe2000004180c */
[----:B------:R-:W-:Y:S01]  /*6650*/  MUFU.EX2 R141, R141 ;  /* 0x0000008d008d7308 */ /* 0x000fe20000000800 */
[----:B------:R-:W-:Y:S01]  /*6660*/  FADD.FTZ R60, R60, R61 ;  /* 0x0000003d3c3c7221 */ /* 0x000fe20000010000 */
[----:B------:R-:W-:-:S03]  /*6670*/  FADD.FTZ R95, R95, R90 ;  /* 0x0000005a5f5f7221 */ /* 0x000fc60000010000 */
[----:B------:R-:W-:Y:S01]  /*6680*/  FADD.FTZ R59, R59, R60 ;  /* 0x0000003c3b3b7221 */ /* 0x000fe20000010000 */
[----:B------:R-:W-:Y:S01]  /*6690*/  FADD.FTZ R84, R84, R95 ;  /* 0x0000005f54547221 */ /* 0x000fe20000010000 */
[----:B------:R-:W-:Y:S01]  /*66a0*/  HMMA.16816.F32.BF16 R8, R16, R26, R8 ;  /* 0x0000001a1008723c */ /* 0x000fe20000041808 */
[----:B------:R-:W2:Y:S01]  /*66b0*/  LDSM.16.MT88.4 R24, [R154+0x8400] ;  /* 0x008400009a18783b */ /* 0x000ea20000004200 */
[----:B------:R-:W5:Y:S01]  /*66c0*/  MUFU.EX2 R138, R138 ;  /* 0x0000008a008a7308 */ /* 0x000f620000000800 */
[----:B------:R-:W-:Y:S01]  /*66d0*/  FADD.FTZ R58, R58, R59 ;  /* 0x0000003b3a3a7221 */ /* 0x000fe20000010000 */
[----:B------:R-:W-:-:S03]  /*66e0*/  FADD.FTZ R91, R91, R84 ;  /* 0x000000545b5b7221 */ /* 0x000fc60000010000 */
[----:B------:R-:W-:Y:S01]  /*66f0*/  FADD.FTZ R57, R57, R58 ;  /* 0x0000003a39397221 */ /* 0x000fe20000010000 */
[----:B---3--:R-:W-:Y:S02]  /*6700*/  HMMA.16816.F32.BF16 R28, R16, R20, R28 ;  /* 0x00000014101c723c */ /* 0x008fe4000004181c */
[----:B------:R-:W-:Y:S01]  /*6710*/  MUFU.EX2 R42, R42 ;  /* 0x0000002a002a7308 */ /* 0x000fe20000000800 */
[----:B------:R-:W-:-:S04]  /*6720*/  FADD.FTZ R56, R56, R57 ;  /* 0x0000003938387221 */ /* 0x000fc80000010000 */
[----:B------:R-:W-:Y:S01]  /*6730*/  FADD.FTZ R55, R55, R56 ;  /* 0x0000003837377221 */ /* 0x000fe20000010000 */
[----:B------:R-:W-:Y:S01]  /*6740*/  HMMA.16816.F32.BF16 R32, R16, R22, R32 ;  /* 0x000000161020723c */ /* 0x000fe20000041820 */
[----:B------:R-:W3:Y:S01]  /*6750*/  LDSM.16.MT88.4 R20, [R213+0x8800] ;  /* 0x00880000d514783b */ /* 0x000ee20000004200 */
[----:B------:R-:W1:Y:S01]  /*6760*/  MUFU.EX2 R79, R80 ;  /* 0x00000050004f7308 */ /* 0x000e620000000800 */
[----:B----4-:R-:W-:Y:S01]  /*6770*/  F2FP.BF16.F32.PACK_AB R17, R133, R6 ;  /* 0x000000068511723e */ /* 0x010fe200000010ff */
[----:B------:R-:W-:Y:S01]  /*6780*/  FADD.FTZ R4, R4, R55 ;  /* 0x0000003704047221 */ /* 0x000fe20000010000 */
[----:B-----5:R-:W-:-:S03]  /*6790*/  F2FP.BF16.F32.PACK_AB R19, R138, R141 ;  /* 0x0000008d8a13723e */ /* 0x020fc600000010ff */
[----:B------:R-:W-:Y:S02]  /*67a0*/  FADD.FTZ R97, R97, R4 ;  /* 0x0000000461617221 */ /* 0x000fe40000010000 */
[----:B------:R-:W-:Y:S02]  /*67b0*/  MUFU.EX2 R40, R40 ;  /* 0x0000002800287308 */ /* 0x000fe40000000800 */
[----:B------:R-:W-:-:S04]  /*67c0*/  FADD.FTZ R4, R6, R97 ;  /* 0x0000006106047221 */ /* 0x000fc80000010000 */
[----:B------:R-:W-:Y:S02]  /*67d0*/  FADD.FTZ R4, R133, R4 ;  /* 0x0000000485047221 */ /* 0x000fe40000010000 */
[----:B------:R-:W4:Y:S01]  /*67e0*/  MUFU.EX2 R43, R43 ;  /* 0x0000002b002b7308 */ /* 0x000f220000000800 */
[----:B-1----:R-:W-:Y:S01]  /*67f0*/  F2FP.BF16.F32.PACK_AB R16, R79, R42 ;  /* 0x0000002a4f10723e */ /* 0x002fe200000010ff */
[----:B------:R-:W-:-:S04]  /*6800*/  FADD.FTZ R42, R42, R91 ;  /* 0x0000005b2a2a7221 */ /* 0x000fc80000010000 */
[----:B------:R-:W-:Y:S02]  /*6810*/  FADD.FTZ R79, R79, R42 ;  /* 0x0000002a4f4f7221 */ /* 0x000fe40000010000 */
[----:B------:R-:W-:Y:S08]  /*6820*/  MUFU.EX2 R130, R130 ;  /* 0x0000008200827308 */ /* 0x000ff00000000800 */
[----:B------:R-:W1:Y:S01]  /*6830*/  MUFU.EX2 R137, R137 ;  /* 0x0000008900897308 */ /* 0x000e620000000800 */
[----:B----4-:R-:W-:-:S07]  /*6840*/  F2FP.BF16.F32.PACK_AB R18, R43, R40 ;  /* 0x000000282b12723e */ /* 0x010fce00000010ff */
[C---:B------:R-:W-:Y:S01]  /*6850*/  HMMA.16816.F32.BF16 R12, R16.reuse, R36, R12 ;  /* 0x00000024100c723c */ /* 0x040fe2000004180c */
[----:B------:R-:W-:Y:S07]  /*6860*/  MUFU.EX2 R114, R114 ;  /* 0x0000007200727308 */ /* 0x000fee0000000800 */
[C---:B------:R-:W-:Y:S01]  /*6870*/  HMMA.16816.F32.BF16 R8, R16.reuse, R38, R8 ;  /* 0x000000261008723c */ /* 0x040fe20000041808 */
[----:B------:R-:W4:Y:S01]  /*6880*/  LDSM.16.MT88.4 R36, [R154+0x8800] ;  /* 0x008800009a24783b */ /* 0x000f220000004200 */
[----:B------:R-:W5:Y:S06]  /*6890*/  MUFU.EX2 R103, R103 ;  /* 0x0000006700677308 */ /* 0x000f6c0000000800 */
[C---:B--2---:R-:W-:Y:S01]  /*68a0*/  HMMA.16816.F32.BF16 R28, R16.reuse, R24, R28 ;  /* 0x00000018101c723c */ /* 0x044fe2000004181c */
[----:B-1----:R-:W-:Y:S01]  /*68b0*/  F2FP.BF16.F32.PACK_AB R25, R137, R130 ;  /* 0x000000828919723e */ /* 0x002fe200000010ff */
[----:B------:R-:W-:Y:S06]  /*68c0*/  MUFU.EX2 R47, R47 ;  /* 0x0000002f002f7308 */ /* 0x000fec0000000800 */
[----:B------:R-:W-:Y:S01]  /*68d0*/  HMMA.16816.F32.BF16 R32, R16, R26, R32 ;  /* 0x0000001a1020723c */ /* 0x000fe20000041820 */
[----:B------:R-:W1:Y:S01]  /*68e0*/  LDSM.16.MT88.4 R16, [R213+0x8c00] ;  /* 0x008c0000d510783b */ /* 0x000e620000004200 */
[----:B------:R-:W2:Y:S01]  /*68f0*/  MUFU.EX2 R54, R54 ;  /* 0x0000003600367308 */ /* 0x000ea20000000800 */
[----:B-----5:R-:W-:-:S07]  /*6900*/  F2FP.BF16.F32.PACK_AB R27, R103, R114 ;  /* 0x00000072671b723e */ /* 0x020fce00000010ff */
[----:B------:R-:W-:Y:S08]  /*6910*/  MUFU.EX2 R52, R52 ;  /* 0x0000003400347308 */ /* 0x000ff00000000800 */
[----:B------:R-:W5:Y:S01]  /*6920*/  MUFU.EX2 R51, R51 ;  /* 0x0000003300337308 */ /* 0x000f620000000800 */
[----:B--2---:R-:W-:-:S07]  /*6930*/  F2FP.BF16.F32.PACK_AB R24, R54, R47 ;  /* 0x0000002f3618723e */ /* 0x004fce00000010ff */
[----:B------:R-:W-:Y:S08]  /*6940*/  MUFU.EX2 R7, R7 ;  /* 0x0000000700077308 */ /* 0x000ff00000000800 */
[----:B------:R-:W2:Y:S01]  /*6950*/  MUFU.EX2 R48, R48 ;  /* 0x0000003000307308 */ /* 0x000ea20000000800 */
[----:B-----5:R-:W-:-:S07]  /*6960*/  F2FP.BF16.F32.PACK_AB R26, R51, R52 ;  /* 0x00000034331a723e */ /* 0x020fce00000010ff */
[----:B------:R-:W-:Y:S01]  /*6970*/  MUFU.EX2 R41, R41 ;  /* 0x0000002900297308 */ /* 0x000fe20000000800 */
[C---:B---3--:R-:W-:Y:S07]  /*6980*/  HMMA.16816.F32.BF16 R12, R24.reuse, R20, R12 ;  /* 0x00000014180c723c */ /* 0x048fee000004180c */
[----:B------:R-:W-:Y:S01]  /*6990*/  MUFU.EX2 R50, R50 ;  /* 0x0000003200327308 */ /* 0x000fe20000000800 */
[C---:B------:R-:W-:Y:S01]  /*69a0*/  HMMA.16816.F32.BF16 R20, R24.reuse, R22, R8 ;  /* 0x000000161814723c */ /* 0x040fe20000041808 */
[----:B------:R-:W3:Y:S06]  /*69b0*/  LDSM.16.MT88.4 R8, [R154+0x8c00] ;  /* 0x008c00009a08783b */ /* 0x000eec0000004200 */
[----:B------:R-:W5:Y:S01]  /*69c0*/  MUFU.EX2 R49, R49 ;  /* 0x0000003100317308 */ /* 0x000f620000000800 */
[C---:B----4-:R-:W-:Y:S07]  /*69d0*/  HMMA.16816.F32.BF16 R28, R24.reuse, R36, R28 ;  /* 0x00000024181c723c */ /* 0x050fee000004181c */
[----:B------:R-:W-:Y:S01]  /*69e0*/  MUFU.EX2 R46, R46 ;  /* 0x0000002e002e7308 */ /* 0x000fe20000000800 */
[----:B------:R-:W-:Y:S01]  /*69f0*/  HMMA.16816.F32.BF16 R32, R24, R38, R32 ;  /* 0x000000261820723c */ /* 0x000fe20000041820 */
[----:B--2---:R-:W-:-:S06]  /*6a00*/  F2FP.BF16.F32.PACK_AB R25, R48, R7 ;  /* 0x000000073019723e */ /* 0x004fcc00000010ff */
[----:B------:R-:W2:Y:S01]  /*6a10*/  MUFU.EX2 R53, R83 ;  /* 0x0000005300357308 */ /* 0x000ea20000000800 */
[----:B-----5:R-:W-:-:S07]  /*6a20*/  F2FP.BF16.F32.PACK_AB R24, R49, R50 ;  /* 0x000000323118723e */ /* 0x020fce00000010ff */
[----:B------:R-:W4:Y:S01]  /*6a30*/  MUFU.EX2 R44, R44 ;  /* 0x0000002c002c7308 */ /* 0x000f220000000800 */
[----:B--2---:R-:W-:Y:S02]  /*6a40*/  F2FP.BF16.F32.PACK_AB R26, R53, R46 ;  /* 0x0000002e351a723e */ /* 0x004fe400000010ff */
[----:B----4-:R-:W-:-:S07]  /*6a50*/  F2FP.BF16.F32.PACK_AB R27, R44, R41 ;  /* 0x000000292c1b723e */ /* 0x010fce00000010ff */
[----:B-1----:R-:W-:Y:S01]  /*6a60*/  HMMA.16816.F32.BF16 R144, R24, R16, R12 ;  /* 0x000000101890723c */ /* 0x002fe2000004180c */
[----:B------:R-:W-:Y:S01]  /*6a70*/  FADD.FTZ R13, R141, R4 ;  /* 0x000000048d0d7221 */ /* 0x000fe20000010000 */
[----:B------:R-:W-:-:S03]  /*6a80*/  FADD.FTZ R4, R40, R79 ;  /* 0x0000004f28047221 */ /* 0x000fc60000010000 */
[----:B------:R-:W-:Y:S01]  /*6a90*/  FADD.FTZ R13, R138, R13 ;  /* 0x0000000d8a0d7221 */ /* 0x000fe20000010000 */
[----:B------:R-:W-:Y:S02]  /*6aa0*/  FADD.FTZ R4, R43, R4 ;  /* 0x000000042b047221 */ /* 0x000fe40000010000 */
[----:B------:R-:W-:Y:S01]  /*6ab0*/  HMMA.16816.F32.BF16 R140, R24, R18, R20 ;  /* 0x00000012188c723c */ /* 0x000fe20000041814 */
[----:B------:R-:W-:Y:S01]  /*6ac0*/  FADD.FTZ R130, R130, R13 ;  /* 0x0000000d82827221 */ /* 0x000fe20000010000 */
[----:B------:R-:W-:-:S03]  /*6ad0*/  FADD.FTZ R15, R47, R4 ;  /* 0x000000042f0f7221 */ /* 0x000fc60000010000 */
[----:B------:R-:W-:Y:S01]  /*6ae0*/  FADD.FTZ R13, R137, R130 ;  /* 0x00000082890d7221 */ /* 0x000fe20000010000 */
[----:B------:R-:W-:Y:S02]  /*6af0*/  FADD.FTZ R15, R54, R15 ;  /* 0x0000000f360f7221 */ /* 0x000fe40000010000 */
[----:B---3--:R-:W-:Y:S01]  /*6b00*/  HMMA.16816.F32.BF16 R136, R24, R8, R28 ;  /* 0x000000081888723c */ /* 0x008fe2000004181c */
        /* <DEDUP_REMOVED lines=13> */
[----:B------:R-:W-:Y:S06]  /*6be0*/  @!P0 BRA `(.L_x_597) ;  /* 0x0000003c00788947 */ /* 0x000fec0003800000 */
[----:B------:R-:W-:Y:S01]  /*6bf0*/  ISETP.NE.U32.AND P0, PT, R238, RZ, PT ;  /* 0x000000ffee00720c */ /* 0x000fe20003f05070 */
[C---:B------:R-:W-:Y:S01]  /*6c00*/  IMAD.SHL.U32 R241, R152.reuse, 0x40, RZ ;  /* 0x0000004098f17824 */ /* 0x040fe200078e00ff */
[----:B------:R-:W-:Y:S01]  /*6c10*/  SHF.L.U64.HI R240, R152, 0x6, R153 ;  /* 0x0000000698f07819 */ /* 0x000fe20000010299 */
[----:B------:R-:W-:Y:S01]  /*6c20*/  IMAD.MOV.U32 R153, RZ, RZ, R0 ;  /* 0x000000ffff997224 */ /* 0x000fe200078e0000 */
[----:B------:R-:W-:Y:S01]  /*6c30*/  ISETP.NE.AND.EX P0, PT, R239, RZ, PT, P0 ;  /* 0x000000ffef00720c */ /* 0x000fe20003f05300 */
[----:B------:R-:W-:-:S12]  /*6c40*/  IMAD.MOV.U32 R151, RZ, RZ, R148 ;  /* 0x000000ffff977224 */ /* 0x000fd800078e0094 */
.L_x_604:
[----:B------:R-:W1:Y:S01]  /*6c50*/  S2R R229, SR_TID.X ;  /* 0x0000000000e57919 */ /* 0x000e620000002100 */
[----:B------:R-:W-:Y:S04]  /*6c60*/  DEPBAR.LE SB0, 0x0 ;  /* 0x000080000000791a */ /* 0x000fe80000000000 */
[----:B------:R-:W-:Y:S05]  /*6c70*/  WARPSYNC.ALL ;  /* 0x0000000000007948 */ /* 0x000fea0003800000 */
[----:B------:R-:W-:Y:S01]  /*6c80*/  BAR.SYNC.DEFER_BLOCKING 0x0 ;  /* 0x0000000000007b1d */ /* 0x000fe20000010000 */
[----:B------:R-:W-:Y:S01]  /*6c90*/  MOV R0, R227 ;  /* 0x000000e300007202 */ /* 0x000fe20000000f00 */
        /* <DEDUP_REMOVED lines=10> */
[----:B-1----:R-:W-:Y:S08]  /*6d40*/  @!P0 BRA `(.L_x_599) ;  /* 0x0000000000f88947 */ /* 0x002ff00003800000 */
        /* <DEDUP_REMOVED lines=62> */
.L_x_599:
[----:B------:R-:W-:Y:S05]  /*7130*/  BSYNC.RECONVERGENT B0 ;  /* 0x0000000000007941 */ /* 0x000fea0003800200 */
.L_x_598:
[----:B------:R-:W1:Y:S01]  /*7140*/  S2UR UR6, SR_CgaCtaId ;  /* 0x00000000000679c3 */ /* 0x000e620000008800 */
[C---:B------:R-:W-:Y:S01]  /*7150*/  IMAD.SHL.U32 R232, R229.reuse, 0x8, RZ ;  /* 0x00000008e5e87824 */ /* 0x040fe200078e00ff */
[----:B------:R-:W-:Y:S01]  /*7160*/  LOP3.LUT R230, R229, 0x18, RZ, 0xc0, !PT ;  /* 0x00000018e5e67812 */ /* 0x000fe200078ec0ff */
[----:B------:R-:W-:Y:S01]  /*7170*/  IMAD.SHL.U32 R149, R236, 0x20, RZ ;  /* 0x00000020ec957824 */ /* 0x000fe200078e00ff */
[----:B------:R-:W-:Y:S01]  /*7180*/  IADD3 R248, P1, PT, R241, R226, RZ ;  /* 0x000000e2f1f87210 */ /* 0x000fe20007f3e0ff */
[----:B------:R-:W-:Y:S01]  /*7190*/  UMOV UR7, 0x400 ;  /* 0x0000040000077882 */ /* 0x000fe20000000000 */
[C---:B------:R-:W-:Y:S01]  /*71a0*/  LOP3.LUT R129, R232.reuse, 0xc0, RZ, 0xc0, !PT ;  /* 0x000000c0e8817812 */ /* 0x040fe200078ec0ff */
[----:B------:R-:W-:Y:S01]  /*71b0*/  VIADD R231, R231, 0xffffffff ;  /* 0xffffffffe7e77836 */ /* 0x000fe20000000000 */
[----:B------:R-:W-:Y:S01]  /*71c0*/  LOP3.LUT R0, R232, 0x1f00, RZ, 0xc0, !PT ;  /* 0x00001f00e8007812 */ /* 0x000fe200078ec0ff */
[----:B------:R-:W-:Y:S01]  /*71d0*/  IMAD.X R249, R240, 0x1, R227, P1 ;  /* 0x00000001f0f97824 */ /* 0x000fe200008e06e3 */
[----:B------:R-:W-:Y:S01]  /*71e0*/  LOP3.LUT R230, R129, R230, RZ, 0xfc, !PT ;  /* 0x000000e681e67212 */ /* 0x000fe200078efcff */
[----:B------:R-:W-:Y:S01]  /*71f0*/  BSSY.RECONVERGENT B1, `(.L_x_600) ;  /* 0x00000f2000017945 */ /* 0x000fe20003800200 */
[----:B------:R-:W-:Y:S02]  /*7200*/  LOP3.LUT R129, R232, 0x18, RZ, 0xc0, !PT ;  /* 0x00000018e8817812 */ /* 0x000fe400078ec0ff */
[----:B------:R-:W-:Y:S02]  /*7210*/  LOP3.LUT R149, R0, 0x20, R149, 0xf8, !PT ;  /* 0x0000002000957812 */ /* 0x000fe400078ef895 */
[----:B------:R-:W-:Y:S02]  /*7220*/  LOP3.LUT R0, R230, R129, RZ, 0x3c, !PT ;  /* 0x00000081e6007212 */ /* 0x000fe400078e3cff */
[-C--:B------:R-:W-:Y:S02]  /*7230*/  IADD3 R130, P1, PT, R248, R241.reuse, RZ ;  /* 0x000000f1f8827210 */ /* 0x080fe40007f3e0ff */
[----:B------:R-:W-:Y:S03]  /*7240*/  LOP3.LUT R128, R149, R0, RZ, 0xfc, !PT ;  /* 0x0000000095807212 */ /* 0x000fe600078efcff */
[--C-:B------:R-:W-:Y:S01]  /*7250*/  IMAD.X R131, R249, 0x1, R240.reuse, P1 ;  /* 0x00000001f9837824 */ /* 0x100fe200008e06f0 */
[----:B-1----:R-:W-:Y:S01]  /*7260*/  ULEA UR6, UR6, UR7, 0x18 ;  /* 0x0000000706067291 */ /* 0x002fe2000f8ec0ff */
[-C--:B------:R-:W-:Y:S05]  /*7270*/  IADD3 R6, P1, PT, R130, R241.reuse, RZ ;  /* 0x000000f182067210 */ /* 0x080fea0007f3e0ff */
[----:B------:R-:W-:Y:S02]  /*7280*/  IMAD.U32 R217, RZ, RZ, UR6 ;  /* 0x00000006ffd97e24 */ /* 0x000fe4000f8e00ff */
[--C-:B------:R-:W-:Y:S01]  /*7290*/  IMAD.X R7, R131, 0x1, R240.reuse, P1 ;  /* 0x0000000183077824 */ /* 0x100fe200008e06f0 */
[-C--:B------:R-:W-:Y:S01]  /*72a0*/  IADD3 R250, P1, PT, R6, R241.reuse, RZ ;  /* 0x000000f106fa7210 */ /* 0x080fe20007f3e0ff */
[----:B------:R-:W-:Y:S04]  /*72b0*/  IMAD R129, R128, 0x2, R217 ;  /* 0x0000000280817824 */ /* 0x000fe800078e02d9 */
[--C-:B------:R-:W-:Y:S01]  /*72c0*/  IMAD.X R251, R7, 0x1, R240.reuse, P1 ;  /* 0x0000000107fb7824 */ /* 0x100fe200008e06f0 */
[----:B------:R-:W-:Y:S01]  /*72d0*/  @!PT LDS RZ, [RZ] ;  /* 0x00000000fffff984 */ /* 0x000fe20000000800 */
[----:B------:R-:W-:Y:S01]  /*72e0*/  @!PT LDS RZ, [RZ] ;  /* 0x00000000fffff984 */ /* 0x000fe20000000800 */
[----:B------:R-:W-:Y:S01]  /*72f0*/  @!PT LDS RZ, [RZ] ;  /* 0x00000000fffff984 */ /* 0x000fe20000000800 */
[----:B------:R-:W-:Y:S01]  /*7300*/  LDGSTS.E.BYPASS.LTC128B.128 [R129+0x5000], desc[UR4][R226.64] ;  /* 0x05000000e2817fae */ /* 0x000fe2000b981a04 */
[-C--:B------:R-:W-:Y:S04]  /*7310*/  IADD3 R10, P1, PT, R250, R241.reuse, RZ ;  /* 0x000000f1fa0a7210 */ /* 0x080fe80007f3e0ff */
[----:B------:R-:W-:Y:S01]  /*7320*/  LDGSTS.E.BYPASS.LTC128B.128 [R129+0x5800], desc[UR4][R248.64] ;  /* 0x05800000f8817fae */ /* 0x000fe2000b981a04 */
[--C-:B------:R-:W-:Y:S01]  /*7330*/  IMAD.X R11, R251, 0x1, R240.reuse, P1 ;  /* 0x00000001fb0b7824 */ /* 0x100fe200008e06f0 */
[-C--:B------:R-:W-:Y:S03]  /*7340*/  IADD3 R14, P1, PT, R10, R241.reuse, RZ ;  /* 0x000000f10a0e7210 */ /* 0x080fe60007f3e0ff */
[----:B------:R-:W-:Y:S05]  /*7350*/  LDGSTS.E.BYPASS.LTC128B.128 [R129+0x6000], desc[UR4][R130.64] ;  /* 0x0600000082817fae */ /* 0x000fea000b981a04 */
[----:B------:R1:W-:Y:S01]  /*7360*/  LDGSTS.E.BYPASS.LTC128B.128 [R129+0x6800], desc[UR4][R6.64] ;  /* 0x0680000006817fae */ /* 0x0003e2000b981a04 */
[--C-:B------:R-:W-:Y:S01]  /*7370*/  IMAD.X R15, R11, 0x1, R240.reuse, P1 ;  /* 0x000000010b0f7824 */ /* 0x100fe200008e06f0 */
[----:B------:R-:W-:Y:S03]  /*7380*/  IADD3 R18, P1, PT, R14, R241, RZ ;  /* 0x000000f10e127210 */ /* 0x000fe60007f3e0ff */
[----:B------:R-:W-:Y:S02]  /*7390*/  LDGSTS.E.BYPASS.LTC128B.128 [R129+0x7000], desc[UR4][R250.64] ;  /* 0x07000000fa817fae */ /* 0x000fe4000b981a04 */
[----:B------:R-:W-:Y:S03]  /*73a0*/  IMAD.X R19, R15, 0x1, R240, P1 ;  /* 0x000000010f137824 */ /* 0x000fe600008e06f0 */
[----:B------:R2:W-:Y:S01]  /*73b0*/  LDGSTS.E.BYPASS.LTC128B.128 [R129+0x7800], desc[UR4][R10.64] ;  /* 0x078000000a817fae */ /* 0x0005e2000b981a04 */
[----:B------:R-:W-:Y:S04]  /*73c0*/  ISETP.GT.AND P1, PT, R231, R222, PT ;  /* 0x000000dee700720c */ /* 0x000fe80003f24270 */
[----:B------:R3:W-:Y:S05]  /*73d0*/  LDGSTS.E.BYPASS.LTC128B.128 [R129+0x8000], desc[UR4][R14.64] ;  /* 0x080000000e817fae */ /* 0x0007ea000b981a04 */
[----:B------:R4:W-:Y:S05]  /*73e0*/  LDGSTS.E.BYPASS.LTC128B.128 [R129+0x8800], desc[UR4][R18.64] ;  /* 0x0880000012817fae */ /* 0x0009ea000b981a04 */
[----:B------:R-:W-:Y:S05]  /*73f0*/  LDSM.16.M88.4 R156, [R216] ;  /* 0x00000000d89c783b */ /* 0x000fea0000000200 */
[----:B------:R-:W1:Y:S05]  /*7400*/  LDSM.16.M88.4 R160, [R215+0x1000] ;  /* 0x00100000d7a0783b */ /* 0x000e6a0000000200 */
[----:B------:R-:W3:Y:S05]  /*7410*/  LDSM.16.M88.4 R164, [R215+0x1400] ;  /* 0x00140000d7a4783b */ /* 0x000eea0000000200 */
[----:B------:R-:W5:Y:S05]  /*7420*/  LDSM.16.M88.4 R168, [R215+0x1800] ;  /* 0x00180000d7a8783b */ /* 0x000f6a0000000200 */
[----:B------:R-:W0:Y:S05]  /*7430*/  LDGDEPBAR ;  /* 0x00000000000079af */ /* 0x000e2a0000000000 */
[----:B------:R-:W5:Y:S05]  /*7440*/  LDSM.16.M88.4 R172, [R215+0x1c00] ;  /* 0x001c0000d7ac783b */ /* 0x000f6a0000000200 */
[----:B------:R-:W5:Y:S05]  /*7450*/  LDSM.16.M88.4 R176, [R215+0x2000] ;  /* 0x00200000d7b0783b */ /* 0x000f6a0000000200 */
[----:B------:R-:W5:Y:S05]  /*7460*/  LDSM.16.M88.4 R180, [R215+0x2400] ;  /* 0x00240000d7b4783b */ /* 0x000f6a0000000200 */
[----:B------:R-:W-:Y:S05]  /*7470*/  LDSM.16.M88.4 R184, [R215+0x2c00] ;  /* 0x002c0000d7b8783b */ /* 0x000fea0000000200 */
[----:B------:R-:W-:Y:S01]  /*7480*/  LDSM.16.M88.4 R188, [R215+0x3000] ;  /* 0x00300000d7bc783b */ /* 0x000fe20000000200 */
[C---:B-1----:R-:W-:Y:S04]  /*7490*/  HMMA.16816.F32.BF16 R4, R156.reuse, R160, RZ ;  /* 0x000000a09c04723c */ /* 0x042fe800000418ff */
[----:B------:R-:W-:Y:S04]  /*74a0*/  LDSM.16.M88.4 R192, [R215+0x3400] ;  /* 0x00340000d7c0783b */ /* 0x000fe80000000200 */
[C---:B--2---:R-:W-:Y:S01]  /*74b0*/  HMMA.16816.F32.BF16 R8, R156.reuse, R162, RZ ;  /* 0x000000a29c08723c */ /* 0x044fe200000418ff */
[----:B------:R-:W1:Y:S05]  /*74c0*/  LDSM.16.M88.4 R160, [R215+0x2800] ;  /* 0x00280000d7a0783b */ /* 0x000e6a0000000200 */
[----:B------:R-:W2:Y:S02]  /*74d0*/  LDSM.16.M88.4 R196, [R215+0x3800] ;  /* 0x00380000d7c4783b */ /* 0x000ea40000000200 */
[C---:B---3--:R-:W-:Y:S03]  /*74e0*/  HMMA.16816.F32.BF16 R12, R156.reuse, R164, RZ ;  /* 0x000000a49c0c723c */ /* 0x048fe600000418ff */
[----:B------:R-:W-:Y:S05]  /*74f0*/  LDSM.16.M88.4 R200, [R215+0x4c00] ;  /* 0x004c0000d7c8783b */ /* 0x000fea0000000200 */
[C---:B----4-:R-:W-:Y:S01]  /*7500*/  HMMA.16816.F32.BF16 R16, R156.reuse, R166, RZ ;  /* 0x000000a69c10723c */ /* 0x050fe200000418ff */
[----:B------:R-:W3:Y:S05]  /*7510*/  LDSM.16.M88.4 R164, [R215+0x3c00] ;  /* 0x003c0000d7a4783b */ /* 0x000eea0000000200 */
[----:B------:R-:W-:Y:S02]  /*7520*/  LDSM.16.M88.4 R204, [R214] ;  /* 0x00000000d6cc783b */ /* 0x000fe40000000200 */
[C---:B-----5:R-:W-:Y:S03]  /*7530*/  HMMA.16816.F32.BF16 R20, R156.reuse, R168, RZ ;  /* 0x000000a89c14723c */ /* 0x060fe600000418ff */
[----:B------:R-:W-:Y:S05]  /*7540*/  LDSM.16.M88.4 R208, [R212+0x1000] ;  /* 0x00100000d4d0783b */ /* 0x000fea0000000200 */
[C---:B------:R-:W-:Y:S01]  /*7550*/  HMMA.16816.F32.BF16 R24, R156.reuse, R170, RZ ;  /* 0x000000aa9c18723c */ /* 0x040fe200000418ff */
[----:B------:R-:W4:Y:S07]  /*7560*/  LDSM.16.M88.4 R168, [R215+0x4000] ;  /* 0x00400000d7a8783b */ /* 0x000f2e0000000200 */
[C---:B------:R-:W-:Y:S08]  /*7570*/  HMMA.16816.F32.BF16 R28, R156.reuse, R172, RZ ;  /* 0x000000ac9c1c723c */ /* 0x040ff000000418ff */
[C---:B------:R-:W-:Y:S01]  /*7580*/  HMMA.16816.F32.BF16 R32, R156.reuse, R174, RZ ;  /* 0x000000ae9c20723c */ /* 0x040fe200000418ff */
[----:B------:R-:W5:Y:S07]  /*7590*/  LDSM.16.M88.4 R172, [R215+0x4400] ;  /* 0x00440000d7ac783b */ /* 0x000f6e0000000200 */
[C---:B------:R-:W-:Y:S08]  /*75a0*/  HMMA.16816.F32.BF16 R36, R156.reuse, R176, RZ ;  /* 0x000000b09c24723c */ /* 0x040ff000000418ff */
[C---:B------:R-:W-:Y:S01]  /*75b0*/  HMMA.16816.F32.BF16 R40, R156.reuse, R178, RZ ;  /* 0x000000b29c28723c */ /* 0x040fe200000418ff */
[----:B------:R-:W5:Y:S07]  /*75c0*/  LDSM.16.M88.4 R176, [R215+0x4800] ;  /* 0x00480000d7b0783b */ /* 0x000f6e0000000200 */
[C---:B------:R-:W-:Y:S08]  /*75d0*/  HMMA.16816.F32.BF16 R44, R156.reuse, R180, RZ ;  /* 0x000000b49c2c723c */ /* 0x040ff000000418ff */
[C---:B------:R-:W-:Y:S01]  /*75e0*/  HMMA.16816.F32.BF16 R48, R156.reuse, R182, RZ ;  /* 0x000000b69c30723c */ /* 0x040fe200000418ff */
[----:B------:R-:W-:Y:S07]  /*75f0*/  LDSM.16.M88.4 R180, [R212+0x1800] ;  /* 0x00180000d4b4783b */ /* 0x000fee0000000200 */
        /* <DEDUP_REMOVED lines=15> */
[C---:B---3--:R-:W-:Y:S08]  /*76f0*/  HMMA.16816.F32.BF16 R92, R156.reuse, R164, RZ ;  /* 0x000000a49c5c723c */ /* 0x048ff000000418ff */
[C---:B------:R-:W-:Y:S01]  /*7700*/  HMMA.16816.F32.BF16 R96, R156.reuse, R166, RZ ;  /* 0x000000a69c60723c */ /* 0x040fe200000418ff */
[----:B------:R-:W-:Y:S07]  /*7710*/  LDSM.16.M88.4 R164, [R212+0x2000] ;  /* 0x00200000d4a4783b */ /* 0x000fee0000000200 */
[C---:B----4-:R-:W-:Y:S08]  /*7720*/  HMMA.16816.F32.BF16 R100, R156.reuse, R168, RZ ;  /* 0x000000a89c64723c */ /* 0x050ff000000418ff */
[C---:B------:R-:W-:Y:S01]  /*7730*/  HMMA.16816.F32.BF16 R104, R156.reuse, R170, RZ ;  /* 0x000000aa9c68723c */ /* 0x040fe200000418ff */
[----:B------:R-:W-:Y:S07]  /*7740*/  LDSM.16.M88.4 R168, [R212+0x2400] ;  /* 0x00240000d4a8783b */ /* 0x000fee0000000200 */
[C---:B-----5:R-:W-:Y:S08]  /*7750*/  HMMA.16816.F32.BF16 R108, R156.reuse, R172, RZ ;  /* 0x000000ac9c6c723c */ /* 0x060ff000000418ff */
        /* <DEDUP_REMOVED lines=12> */
[C---:B-1----:R-:W-:Y:S08]  /*7820*/  HMMA.16816.F32.BF16 R12, R204.reuse, R160, R12 ;  /* 0x000000a0cc0c723c */ /* 0x042ff0000004180c */
[C---:B------:R-:W-:Y:S01]  /*7830*/  HMMA.16816.F32.BF16 R16, R204.reuse, R162, R16 ;  /* 0x000000a2cc10723c */ /* 0x040fe20000041810 */
[----:B------:R-:W1:Y:S07]  /*7840*/  LDSM.16.M88.4 R160, [R212+0x3400] ;  /* 0x00340000d4a0783b */ /* 0x000e6e0000000200 */
[C---:B------:R-:W-:Y:S08]  /*7850*/  HMMA.16816.F32.BF16 R20, R204.reuse, R180, R20 ;  /* 0x000000b4cc14723c */ /* 0x040ff00000041814 */
[C---:B------:R-:W-:Y:S01]  /*7860*/  HMMA.16816.F32.BF16 R24, R204.reuse, R182, R24 ;  /* 0x000000b6cc18723c */ /* 0x040fe20000041818 */
[----:B------:R-:W3:Y:S01]  /*7870*/  LDSM.16.M88.4 R180, [R212+0x4c00] ;  /* 0x004c0000d4b4783b */ /* 0x000ee20000000200 */
        /* <DEDUP_REMOVED lines=64> */
[----:B------:R-:W2:Y:S01]  /*7c80*/  LD.E.64 R164, desc[UR4][R2.64+0x38] ;  /* 0x0000380402a47980 */ /* 0x000ea2000c101b00 */
[----:B------:R-:W-:Y:S03]  /*7c90*/  ISETP.GE.AND P3, PT, R148, RZ, PT ;  /* 0x000000ff9400720c */ /* 0x000fe60003f66270 */
        /* <DEDUP_REMOVED lines=9> */
[----:B------:R-:W-:Y:S01]  /*7d30*/  ISETP.NE.AND P2, PT, R161, RZ, PT ;  /* 0x000000ffa100720c */ /* 0x000fe20003f45270 */
[----:B------:R-:W-:Y:S01]  /*7d40*/  @!P4 VIADD R160, R160, 0x1 ;  /* 0x00000001a0a0c836 */ /* 0x000fe20000000000 */
[-C--:B------:R-:W-:Y:S02]  /*7d50*/  ISETP.GE.U32.AND P5, PT, R150, R159.reuse, PT ;  /* 0x0000009f9600720c */ /* 0x080fe40003fa6070 */
[----:B------:R-:W-:Y:S02]  /*7d60*/  ISETP.GE.U32.AND P6, PT, R152, R159, PT ;  /* 0x0000009f9800720c */ /* 0x000fe40003fc6070 */
[----:B------:R-:W-:Y:S09]  /*7d70*/  LOP3.LUT R159, RZ, R161, RZ, 0x33, !PT ;  /* 0x000000a1ff9f7212 */ /* 0x000ff200078e33ff */
        /* <DEDUP_REMOVED lines=27> */
.L_x_603:
[----:B------:R-:W-:Y:S05]  /*7f30*/  BSYNC.RECONVERGENT B0 ;  /* 0x0000000000007941 */ /* 0x000fea0003800200 */
.L_x_602:
[----:B------:R-:W-:Y:S01]  /*7f40*/  IADD3 R156, P1, PT, R155, R224, RZ ;  /* 0x000000e09b9c7210 */ /* 0x000fe20007f3e0ff */
[----:B------:R-:W-:Y:S01]  /*7f50*/  IMAD.IADD R0, R0, 0x1, R149 ;  /* 0x0000000100007824 */ /* 0x000fe200078e0295 */
[----:B------:R-:W-:Y:S02]  /*7f60*/  SHF.L.U64.HI R148, R218, 0x6, R219 ;  /* 0x00000006da947819 */ /* 0x000fe400000102db */
[-C--:B------:R-:W-:Y:S01]  /*7f70*/  IADD3 R158, P2, PT, R156, R155.reuse, RZ ;  /* 0x0000009b9c9e7210 */ /* 0x080fe20007f5e0ff */
[----:B------:R-:W-:Y:S02]  /*7f80*/  IMAD R149, R0, 0x2, R217 ;  /* 0x0000000200957824 */ /* 0x000fe400078e02d9 */
[----:B------:R-:W-:Y:S01]  /*7f90*/  IMAD.X R157, R148, 0x1, R225, P1 ;  /* 0x00000001949d7824 */ /* 0x000fe200008e06e1 */
[-C--:B------:R-:W-:Y:S02]  /*7fa0*/  IADD3 R164, P1, PT, R158, R155.reuse, RZ ;  /* 0x0000009b9ea47210 */ /* 0x080fe40007f3e0ff */
[----:B------:R-:W-:Y:S01]  /*7fb0*/  @!PT LDS RZ, [RZ] ;  /* 0x00000000fffff984 */ /* 0x000fe20000000800 */
[----:B------:R-:W-:Y:S01]  /*7fc0*/  @!PT LDS RZ, [RZ] ;  /* 0x00000000fffff984 */ /* 0x000fe20000000800 */
[----:B------:R-:W-:Y:S01]  /*7fd0*/  @!PT LDS RZ, [RZ] ;  /* 0x00000000fffff984 */ /* 0x000fe20000000800 */
[----:B------:R1:W-:Y:S01]  /*7fe0*/  LDGSTS.E.BYPASS.LTC128B.128 [R149+0x1000], desc[UR4][R224.64] ;  /* 0x01000000e0957fae */ /* 0x0003e2000b981a04 */
[--C-:B------:R-:W-:Y:S01]  /*7ff0*/  IMAD.X R159, R157, 0x1, R148.reuse, P2 ;  /* 0x000000019d9f7824 */ /* 0x100fe200010e0694 */
[-C--:B------:R-:W-:Y:S02]  /*8000*/  IADD3 R162, P2, PT, R164, R155.reuse, RZ ;  /* 0x0000009ba4a27210 */ /* 0x080fe40007f5e0ff */
[----:B------:R1:W-:Y:S02]  /*8010*/  LDGSTS.E.BYPASS.LTC128B.128 [R149+0x1800], desc[UR4][R156.64] ;  /* 0x018000009c957fae */ /* 0x0003e4000b981a04 */
[-C--:B------:R-:W-:Y:S02]  /*8020*/  IADD3.X R165, PT, PT, R159, R148.reuse, RZ, P1, !PT ;  /* 0x000000949fa57210 */ /* 0x080fe40000ffe4ff */
[----:B------:R1:W-:Y:S01]  /*8030*/  LDGSTS.E.BYPASS.LTC128B.128 [R149+0x2000], desc[UR4][R158.64] ;  /* 0x020000009e957fae */ /* 0x0003e2000b981a04 */
[-C--:B------:R-:W-:Y:S02]  /*8040*/  IADD3 R160, P1, PT, R162, R155.reuse, RZ ;  /* 0x0000009ba2a07210 */ /* 0x080fe40007f3e0ff */
[--C-:B------:R-:W-:Y:S01]  /*8050*/  IMAD.X R163, R165, 0x1, R148.reuse, P2 ;  /* 0x00000001a5a37824 */ /* 0x100fe200010e0694 */
[----:B------:R1:W-:Y:S01]  /*8060*/  LDGSTS.E.BYPASS.LTC128B.128 [R149+0x2800], desc[UR4][R164.64] ;  /* 0x02800000a4957fae */ /* 0x0003e2000b981a04 */
[-C--:B------:R-:W-:Y:S02]  /*8070*/  IADD3 R166, P2, PT, R160, R155.reuse, RZ ;  /* 0x0000009ba0a67210 */ /* 0x080fe40007f5e0ff */
[--C-:B------:R-:W-:Y:S01]  /*8080*/  IMAD.X R161, R163, 0x1, R148.reuse, P1 ;  /* 0x00000001a3a17824 */ /* 0x100fe200008e0694 */
[----:B------:R1:W-:Y:S01]  /*8090*/  LDGSTS.E.BYPASS.LTC128B.128 [R149+0x3000], desc[UR4][R162.64] ;  /* 0x03000000a2957fae */ /* 0x0003e2000b981a04 */
[----:B------:R-:W-:Y:S03]  /*80a0*/  IADD3 R168, P1, PT, R166, R155, RZ ;  /* 0x0000009ba6a87210 */ /* 0x000fe60007f3e0ff */
[----:B------:R1:W-:Y:S01]  /*80b0*/  LDGSTS.E.BYPASS.LTC128B.128 [R149+0x3800], desc[UR4][R160.64] ;  /* 0x03800000a0957fae */ /* 0x0003e2000b981a04 */
[----:B------:R-:W-:Y:S05]  /*80c0*/  IADD3.X R167, PT, PT, R161, R148, RZ, P2, !PT ;  /* 0x00000094a1a77210 */ /* 0x000fea00017fe4ff */
[----:B------:R1:W-:Y:S01]  /*80d0*/  LDGSTS.E.BYPASS.LTC128B.128 [R149+0x4000], desc[UR4][R166.64] ;  /* 0x04000000a6957fae */ /* 0x0003e2000b981a04 */
[----:B------:R-:W-:Y:S05]  /*80e0*/  IMAD.X R169, R167, 0x1, R148, P1 ;  /* 0x00000001a7a97824 */ /* 0x000fea00008e0694 */
[----:B------:R1:W-:Y:S04]  /*80f0*/  LDGSTS.E.BYPASS.LTC128B.128 [R149+0x4800], desc[UR4][R168.64] ;  /* 0x04800000a8957fae */ /* 0x0003e8000b981a04 */
[----:B------:R-:W0:Y:S02]  /*8100*/  LDGDEPBAR ;  /* 0x00000000000079af */ /* 0x000e240000000000 */
.L_x_601:
[----:B------:R-:W-:Y:S05]  /*8110*/  BSYNC.RECONVERGENT B1 ;  /* 0x0000000000017941 */ /* 0x000fea0003800200 */
.L_x_600:
        /* <DEDUP_REMOVED lines=66> */
[----:B------:R-:W1:Y:S08]  /*8540*/  SHFL.BFLY PT, R0, R157, 0x2, 0x1f ;  /* 0x0c401f009d007f89 */ /* 0x000e7000000e0000 */
        /* <DEDUP_REMOVED lines=32> */
[-CC-:B------:R-:W-:Y:S01]  /*8750*/  FFMA.FTZ R186, R20, R149.reuse, -R156.reuse ;  /* 0x0000009514ba7223 */ /* 0x180fe2000001089c */
[-C--:B------:R-:W-:Y:S01]  /*8760*/  FFMA.FTZ R179, R21, R149.reuse, -R156 ;  /* 0x0000009515b37223 */ /* 0x080fe2000001089c */
[-CC-:B------:R-:W-:Y:S03]  /*8770*/  FFMA.FTZ R198, R14, R149.reuse, -R152.reuse ;  /* 0x000000950ec67223 */ /* 0x180fe60000010898 */
[----:B------:R-:W-:Y:S01]  /*8780*/  MUFU.EX2 R187, R187 ;  /* 0x000000bb00bb7308 */ /* 0x000fe20000000800 */
[-CC-:B------:R-:W-:Y:S01]  /*8790*/  FFMA.FTZ R191, R15, R149.reuse, -R152.reuse ;  /* 0x000000950fbf7223 */ /* 0x180fe20000010898 */
[-CC-:B------:R-:W-:Y:S01]  /*87a0*/  FFMA.FTZ R181, R26, R149.reuse, -R152.reuse ;  /* 0x000000951ab57223 */ /* 0x180fe20000010898 */
[----:B------:R-:W2:Y:S01]  /*87b0*/  LDSM.16.MT88.4 R12, [R213+0x5000] ;  /* 0x00500000d50c783b */ /* 0x000ea20000004200 */
[-CC-:B------:R-:W-:Y:S01]  /*87c0*/  FFMA.FTZ R184, R27, R149.reuse, -R152.reuse ;  /* 0x000000951bb87223 */ /* 0x180fe20000010898 */
[-CC-:B------:R-:W-:Y:S01]  /*87d0*/  FFMA.FTZ R182, R30, R149.reuse, -R152.reuse ;  /* 0x000000951eb67223 */ /* 0x180fe20000010898 */
[--C-:B------:R-:W-:Y:S01]  /*87e0*/  FFMA.FTZ R175, R31, R149, -R152.reuse ;  /* 0x000000951faf7223 */ /* 0x100fe20000010898 */
[C---:B-1----:R-:W-:Y:S03]  /*87f0*/  FMUL.FTZ R8, R151.reuse, R140 ;  /* 0x0000008c97087220 */ /* 0x042fe60000410000 */
[----:B------:R-:W-:Y:S01]  /*8800*/  MUFU.EX2 R193, R193 ;  /* 0x000000c100c17308 */ /* 0x000fe20000000800 */
[----:B------:R-:W-:Y:S01]  /*8810*/  FMUL.FTZ R9, R151, R141 ;  /* 0x0000008d97097220 */ /* 0x000fe20000410000 */
[-CC-:B------:R-:W-:Y:S01]  /*8820*/  FFMA.FTZ R173, R34, R149.reuse, -R152.reuse ;  /* 0x0000009522ad7223 */ /* 0x180fe20000010898 */
[----:B------:R-:W1:Y:S01]  /*8830*/  LDSM.16.MT88.4 R24, [R154+0x5000] ;  /* 0x005000009a18783b */ /* 0x000e620000004200 */
[-CC-:B------:R-:W-:Y:S01]  /*8840*/  FFMA.FTZ R176, R35, R149.reuse, -R152.reuse ;  /* 0x0000009523b07223 */ /* 0x180fe20000010898 */
[-CC-:B------:R-:W-:Y:S01]  /*8850*/  FFMA.FTZ R172, R38, R149.reuse, -R152.reuse ;  /* 0x0000009526ac7223 */ /* 0x180fe20000010898 */
[-CC-:B------:R-:W-:Y:S01]  /*8860*/  FFMA.FTZ R167, R39, R149.reuse, -R152.reuse ;  /* 0x0000009527a77223 */ /* 0x180fe20000010898 */
[-CC-:B------:R-:W-:Y:S03]  /*8870*/  FFMA.FTZ R197, R10, R149.reuse, -R152.reuse ;  /* 0x000000950ac57223 */ /* 0x180fe60000010898 */
[----:B------:R-:W3:Y:S01]  /*8880*/  MUFU.EX2 R196, R196 ;  /* 0x000000c400c47308 */ /* 0x000ee20000000800 */
[C---:B------:R-:W-:Y:S01]  /*8890*/  FMUL.FTZ R10, R150.reuse, R142 ;  /* 0x0000008e960a7220 */ /* 0x040fe20000410000 */
[--C-:B------:R-:W-:Y:S01]  /*88a0*/  FFMA.FTZ R200, R11, R149, -R152.reuse ;  /* 0x000000950bc87223 */ /* 0x100fe20000010898 */
[----:B------:R-:W4:Y:S01]  /*88b0*/  LDSM.16.MT88.4 R28, [R213+0x5400] ;  /* 0x00540000d51c783b */ /* 0x000f220000004200 */
[----:B------:R-:W-:Y:S01]  /*88c0*/  FMUL.FTZ R11, R150, R143 ;  /* 0x0000008f960b7220 */ /* 0x000fe20000410000 */
[-CC-:B------:R-:W-:Y:S01]  /*88d0*/  FFMA.FTZ R188, R22, R149.reuse, -R152.reuse ;  /* 0x0000009516bc7223 */ /* 0x180fe20000010898 */
[-C--:B------:R-:W-:Y:S01]  /*88e0*/  FFMA.FTZ R183, R23, R149.reuse, -R152 ;  /* 0x0000009517b77223 */ /* 0x080fe20000010898 */
[-CC-:B------:R-:W-:Y:S03]  /*88f0*/  FFMA.FTZ R185, R16, R149.reuse, -R156.reuse ;  /* 0x0000009510b97223 */ /* 0x180fe6000001089c */
[----:B------:R-:W-:Y:S01]  /*8900*/  MUFU.EX2 R197, R197 ;  /* 0x000000c500c57308 */ /* 0x000fe20000000800 */
[----:B------:R-:W-:Y:S01]  /*8910*/  FMUL.FTZ R16, R151, R132 ;  /* 0x0000008497107220 */ /* 0x000fe20000410000 */
[----:B------:R-:W-:Y:S01]  /*8920*/  FFMA.FTZ R190, R17, R149, -R156 ;  /* 0x0000009511be7223 */ /* 0x000fe2000001089c */
[----:B------:R-:W5:Y:S01]  /*8930*/  LDSM.16.MT88.4 R32, [R154+0x5400] ;  /* 0x005400009a20783b */ /* 0x000f620000004200 */
[----:B------:R-:W-:Y:S01]  /*8940*/  FMUL.FTZ R17, R151, R133 ;  /* 0x0000008597117220 */ /* 0x000fe20000410000 */
[-CC-:B------:R-:W-:Y:S01]  /*8950*/  FFMA.FTZ R189, R18, R149.reuse, -R152.reuse ;  /* 0x0000009512bd7223 */ /* 0x180fe20000010898 */
[----:B------:R-:W-:Y:S01]  /*8960*/  FMUL.FTZ R18, R150, R134 ;  /* 0x0000008696127220 */ /* 0x000fe20000410000 */
[--C-:B------:R-:W-:Y:S03]  /*8970*/  FFMA.FTZ R192, R19, R149, -R152.reuse ;  /* 0x0000009513c07223 */ /* 0x100fe60000010898 */
[----:B------:R-:W2:Y:S01]  /*8980*/  MUFU.EX2 R200, R200 ;  /* 0x000000c800c87308 */ /* 0x000ea20000000800 */
[----:B---3--:R-:W-:Y:S01]  /*8990*/  F2FP.BF16.F32.PACK_AB R22, R196, R193 ;  /* 0x000000c1c416723e */ /* 0x008fe200000010ff */
[----:B------:R-:W-:Y:S01]  /*89a0*/  FMUL.FTZ R19, R150, R135 ;  /* 0x0000008796137220 */ /* 0x000fe20000410000 */
[----:B------:R-:W-:Y:S01]  /*89b0*/  LDSM.16.MT88.4 R36, [R154+0x6000] ;  /* 0x006000009a24783b */ /* 0x000fe20000004200 */
[-CC-:B------:R-:W-:Y:S01]  /*89c0*/  FFMA.FTZ R168, R43, R149.reuse, -R152.reuse ;  /* 0x000000952ba87223 */ /* 0x180fe20000010898 */
[-CC-:B------:R-:W-:Y:S01]  /*89d0*/  FFMA.FTZ R166, R46, R149.reuse, -R152.reuse ;  /* 0x000000952ea67223 */ /* 0x180fe20000010898 */
[-C--:B------:R-:W-:Y:S01]  /*89e0*/  FFMA.FTZ R160, R51, R149.reuse, -R152 ;  /* 0x0000009533a07223 */ /* 0x080fe20000010898 */
[-C--:B------:R-:W-:Y:S03]  /*89f0*/  FFMA.FTZ R43, R57, R149.reuse, -R156 ;  /* 0x00000095392b7223 */ /* 0x080fe6000001089c */
[----:B------:R-:W-:Y:S01]  /*8a00*/  MUFU.EX2 R198, R198 ;  /* 0x000000c600c67308 */ /* 0x000fe20000000800 */
[-C--:B------:R-:W-:Y:S01]  /*8a10*/  FFMA.FTZ R46, R59, R149.reuse, -R152 ;  /* 0x000000953b2e7223 */ /* 0x080fe20000010898 */
[-CC-:B------:R-:W-:Y:S01]  /*8a20*/  FFMA.FTZ R202, R4, R149.reuse, -R156.reuse ;  /* 0x0000009504ca7223 */ /* 0x180fe2000001089c */
[----:B------:R-:W-:Y:S01]  /*8a30*/  LDSM.16.MT88.4 R140, [R213+0x8c00] ;  /* 0x008c0000d58c783b */ /* 0x000fe20000004200 */
[----:B------:R-:W-:Y:S01]  /*8a40*/  FMUL.FTZ R4, R151, R144 ;  /* 0x0000009097047220 */ /* 0x000fe20000410000 */
[----:B------:R-:W-:Y:S01]  /*8a50*/  FFMA.FTZ R195, R5, R149, -R156 ;  /* 0x0000009505c37223 */ /* 0x000fe2000001089c */
[----:B------:R-:W-:Y:S01]  /*8a60*/  FMUL.FTZ R5, R151, R145 ;  /* 0x0000009197057220 */ /* 0x000fe20000410000 */
[--C-:B------:R-:W-:Y:S03]  /*8a70*/  FFMA.FTZ R201, R6, R149, -R152.reuse ;  /* 0x0000009506c97223 */ /* 0x100fe60000010898 */
[----:B------:R-:W-:Y:S01]  /*8a80*/  MUFU.EX2 R202, R202 ;  /* 0x000000ca00ca7308 */ /* 0x000fe20000000800 */
[----:B--2---:R-:W-:Y:S01]  /*8a90*/  F2FP.BF16.F32.PACK_AB R23, R200, R197 ;  /* 0x000000c5c817723e */ /* 0x004fe200000010ff */
[C---:B------:R-:W-:Y:S01]  /*8aa0*/  FMUL.FTZ R6, R150.reuse, R146 ;  /* 0x0000009296067220 */ /* 0x040fe20000410000 */
[----:B------:R-:W-:Y:S01]  /*8ab0*/  FFMA.FTZ R199, R7, R149, -R152 ;  /* 0x0000009507c77223 */ /* 0x000fe20000010898 */
[----:B------:R-:W-:Y:S01]  /*8ac0*/  FMUL.FTZ R7, R150, R147 ;  /* 0x0000009396077220 */ /* 0x000fe20000410000 */
[-CC-:B------:R-:W-:Y:S01]  /*8ad0*/  FFMA.FTZ R161, R40, R149.reuse, -R156.reuse ;  /* 0x0000009528a17223 */ /* 0x180fe2000001089c */
[-CC-:B------:R-:W-:Y:S01]  /*8ae0*/  FFMA.FTZ R164, R41, R149.reuse, -R156.reuse ;  /* 0x0000009529a47223 */ /* 0x180fe2000001089c */
[-C--:B------:R-:W-:Y:S03]  /*8af0*/  FFMA.FTZ R41, R60, R149.reuse, -R156 ;  /* 0x000000953c297223 */ /* 0x080fe6000001089c */
[----:B------:R-:W2:Y:S01]  /*8b00*/  MUFU.EX2 R195, R195 ;  /* 0x000000c300c37308 */ /* 0x000ea20000000800 */
[-C--:B------:R-:W-:Y:S01]  /*8b10*/  FFMA.FTZ R165, R42, R149.reuse, -R152 ;  /* 0x000000952aa57223 */ /* 0x080fe20000010898 */
[-CC-:B------:R-:W-:Y:S01]  /*8b20*/  FFMA.FTZ R162, R44, R149.reuse, -R156.reuse ;  /* 0x000000952ca27223 */ /* 0x180fe2000001089c */
[-C--:B------:R-:W-:Y:S01]  /*8b30*/  FFMA.FTZ R155, R45, R149.reuse, -R156 ;  /* 0x000000952d9b7223 */ /* 0x080fe2000001089c */
[-CC-:B------:R-:W-:Y:S01]  /*8b40*/  FFMA.FTZ R45, R58, R149.reuse, -R152.reuse ;  /* 0x000000953a2d7223 */ /* 0x180fe20000010898 */
[-C--:B------:R-:W-:Y:S01]  /*8b50*/  FFMA.FTZ R159, R47, R149.reuse, -R152 ;  /* 0x000000952f9f7223 */ /* 0x080fe20000010898 */
[-C--:B------:R-:W-:Y:S01]  /*8b60*/  FFMA.FTZ R153, R48, R149.reuse, -R156 ;  /* 0x0000009530997223 */ /* 0x080fe2000001089c */
[-C--:B------:R-:W-:Y:S03]  /*8b70*/  FFMA.FTZ R48, R62, R149.reuse, -R152 ;  /* 0x000000953e307223 */ /* 0x080fe60000010898 */
[----:B------:R-:W-:Y:S01]  /*8b80*/  MUFU.EX2 R201, R201 ;  /* 0x000000c900c97308 */ /* 0x000fe20000000800 */
[-C--:B------:R-:W-:Y:S01]  /*8b90*/  FFMA.FTZ R158, R49, R149.reuse, -R156 ;  /* 0x00000095319e7223 */ /* 0x080fe2000001089c */
[-CC-:B------:R-:W-:Y:S01]  /*8ba0*/  FFMA.FTZ R157, R50, R149.reuse, -R152.reuse ;  /* 0x00000095329d7223 */ /* 0x180fe20000010898 */
[-C--:B------:R-:W-:Y:S01]  /*8bb0*/  FFMA.FTZ R50, R54, R149.reuse, -R152 ;  /* 0x0000009536327223 */ /* 0x080fe20000010898 */
[-CC-:B------:R-:W-:Y:S01]  /*8bc0*/  FFMA.FTZ R49, R52, R149.reuse, -R156.reuse ;  /* 0x0000009534317223 */ /* 0x180fe2000001089c */
[-CC-:B------:R-:W-:Y:S01]  /*8bd0*/  FFMA.FTZ R44, R53, R149.reuse, -R156.reuse ;  /* 0x00000095352c7223 */ /* 0x180fe2000001089c */
[-C--:B------:R-:W-:Y:S01]  /*8be0*/  FFMA.FTZ R53, R65, R149.reuse, -R156 ;  /* 0x0000009541357223 */ /* 0x080fe2000001089c */
[-C--:B------:R-:W-:Y:S03]  /*8bf0*/  FFMA.FTZ R47, R55, R149.reuse, -R152 ;  /* 0x00000095372f7223 */ /* 0x080fe60000010898 */
[----:B------:R-:W3:Y:S01]  /*8c00*/  MUFU.EX2 R199, R199 ;  /* 0x000000c700c77308 */ /* 0x000ee20000000800 */
[----:B--2---:R-:W-:Y:S01]  /*8c10*/  F2FP.BF16.F32.PACK_AB R20, R195, R202 ;  /* 0x000000cac314723e */ /* 0x004fe200000010ff */
[-CC-:B------:R-:W-:Y:S01]  /*8c20*/  FFMA.FTZ R55, R68, R149.reuse, -R156.reuse ;  /* 0x0000009544377223 */ /* 0x180fe2000001089c */
[-CC-:B------:R-:W-:Y:S01]  /*8c30*/  FFMA.FTZ R42, R56, R149.reuse, -R156.reuse ;  /* 0x00000095382a7223 */ /* 0x180fe2000001089c */
[-C--:B------:R-:W-:Y:S01]  /*8c40*/  FFMA.FTZ R40, R61, R149.reuse, -R156 ;  /* 0x000000953d287223 */ /* 0x080fe2000001089c */
[-C--:B------:R-:W-:Y:S01]  /*8c50*/  FFMA.FTZ R51, R63, R149.reuse, -R152 ;  /* 0x000000953f337223 */ /* 0x080fe20000010898 */
[-C--:B------:R-:W-:Y:S01]  /*8c60*/  FFMA.FTZ R52, R64, R149.reuse, -R156 ;  /* 0x0000009540347223 */ /* 0x080fe2000001089c */
[-CC-:B------:R-:W-:Y:S03]  /*8c70*/  FFMA.FTZ R54, R66, R149.reuse, -R152.reuse ;  /* 0x0000009542367223 */ /* 0x180fe60000010898 */
[----:B------:R-:W2:Y:S01]  /*8c80*/  MUFU.EX2 R191, R191 ;  /* 0x000000bf00bf7308 */ /* 0x000ea20000000800 */
[-C--:B------:R-:W-:Y:S01]  /*8c90*/  FFMA.FTZ R57, R67, R149.reuse, -R152 ;  /* 0x0000009543397223 */ /* 0x080fe20000010898 */
[-C--:B------:R-:W-:Y:S01]  /*8ca0*/  FFMA.FTZ R56, R69, R149.reuse, -R156 ;  /* 0x0000009545387223 */ /* 0x080fe2000001089c */
[-CC-:B------:R-:W-:Y:S01]  /*8cb0*/  FFMA.FTZ R58, R70, R149.reuse, -R152.reuse ;  /* 0x00000095463a7223 */ /* 0x180fe20000010898 */
[-C--:B------:R-:W-:Y:S01]  /*8cc0*/  FFMA.FTZ R59, R71, R149.reuse, -R152 ;  /* 0x00000095473b7223 */ /* 0x080fe20000010898 */
[-CC-:B------:R-:W-:Y:S01]  /*8cd0*/  FFMA.FTZ R60, R72, R149.reuse, -R156.reuse ;  /* 0x00000095483c7223 */ /* 0x180fe2000001089c */
[-C--:B------:R-:W-:Y:S01]  /*8ce0*/  FFMA.FTZ R61, R73, R149.reuse, -R156 ;  /* 0x00000095493d7223 */ /* 0x080fe2000001089c */
[--C-:B------:R-:W-:Y:S03]  /*8cf0*/  FFMA.FTZ R62, R74, R149, -R152.reuse ;  /* 0x000000954a3e7223 */ /* 0x100fe60000010898 */
[----:B------:R-:W-:Y:S01]  /*8d00*/  MUFU.EX2 R185, R185 ;  /* 0x000000b900b97308 */ /* 0x000fe20000000800 */
[----:B---3--:R-:W-:Y:S01]  /*8d10*/  F2FP.BF16.F32.PACK_AB R21, R199, R201 ;  /* 0x000000c9c715723e */ /* 0x008fe200000010ff */
[----:B------:R-:W-:Y:S01]  /*8d20*/  FFMA.FTZ R63, R75, R149, -R152 ;  /* 0x000000954b3f7223 */ /* 0x000fe20000010898 */
[----:B------:R-:W-:Y:S01]  /*8d30*/  FFMA.FTZ R201, R150, R243, R201 ;  /* 0x000000f396c97223 */ /* 0x000fe200000100c9 */
[-CC-:B------:R-:W-:Y:S01]  /*8d40*/  FFMA.FTZ R64, R76, R149.reuse, -R156.reuse ;  /* 0x000000954c407223 */ /* 0x180fe2000001089c */
[-CC-:B------:R-:W-:Y:S01]  /*8d50*/  FFMA.FTZ R76, R93, R149.reuse, -R156.reuse ;  /* 0x000000955d4c7223 */ /* 0x180fe2000001089c */
[-C--:B------:R-:W-:Y:S01]  /*8d60*/  FFMA.FTZ R65, R77, R149.reuse, -R156 ;  /* 0x000000954d417223 */ /* 0x080fe2000001089c */
[----:B------:R-:W-:Y:S03]  /*8d70*/  FFMA.FTZ R66, R78, R149, -R152 ;  /* 0x000000954e427223 */ /* 0x000fe60000010898 */
[----:B------:R-:W3:Y:S01]  /*8d80*/  MUFU.EX2 R190, R190 ;  /* 0x000000be00be7308 */ /* 0x000ee20000000800 */
[C---:B------:R-:W-:Y:S05]  /*8d90*/  HMMA.16816.F32.BF16 R4, R20.reuse, R12, R4 ;  /* 0x0000000c1404723c */ /* 0x040fea0000041804 */
[C---:B------:R-:W-:Y:S01]  /*8da0*/  FMUL.FTZ R12, R151.reuse, R136 ;  /* 0x00000088970c7220 */ /* 0x040fe20000410000 */
[----:B------:R-:W-:Y:S03]  /*8db0*/  FMUL.FTZ R13, R151, R137 ;  /* 0x00000089970d7220 */ /* 0x000fe60000410000 */
[----:B------:R-:W-:Y:S01]  /*8dc0*/  MUFU.EX2 R189, R189 ;  /* 0x000000bd00bd7308 */ /* 0x000fe20000000800 */
[C---:B------:R-:W-:Y:S03]  /*8dd0*/  HMMA.16816.F32.BF16 R8, R20.reuse, R14, R8 ;  /* 0x0000000e1408723c */ /* 0x040fe60000041808 */
[C---:B------:R-:W-:Y:S01]  /*8de0*/  FMUL.FTZ R14, R150.reuse, R138 ;  /* 0x0000008a960e7220 */ /* 0x040fe20000410000 */
[----:B------:R-:W-:Y:S01]  /*8df0*/  FMUL.FTZ R15, R150, R139 ;  /* 0x0000008b960f7220 */ /* 0x000fe20000410000 */
[-C--:B------:R-:W-:Y:S01]  /*8e00*/  FFMA.FTZ R78, R97, R149.reuse, -R156 ;  /* 0x00000095614e7223 */ /* 0x080fe2000001089c */
[-CC-:B------:R-:W-:Y:S03]  /*8e10*/  FFMA.FTZ R69, R79, R149.reuse, -R152.reuse ;  /* 0x000000954f457223 */ /* 0x180fe60000010898 */
[----:B------:R-:W4:Y:S01]  /*8e20*/  MUFU.EX2 R192, R192 ;  /* 0x000000c000c07308 */ /* 0x000f220000000800 */
[-C--:B------:R-:W-:Y:S01]  /*8e30*/  FFMA.FTZ R79, R95, R149.reuse, -R152 ;  /* 0x000000955f4f7223 */ /* 0x080fe20000010898 */
[-CC-:B------:R-:W-:Y:S01]  /*8e40*/  FFMA.FTZ R67, R80, R149.reuse, -R156.reuse ;  /* 0x0000009550437223 */ /* 0x180fe2000001089c */
[-C--:B------:R-:W-:Y:S01]  /*8e50*/  FFMA.FTZ R68, R81, R149.reuse, -R156 ;  /* 0x0000009551447223 */ /* 0x080fe2000001089c */
[C---:B-1----:R-:W-:Y:S03]  /*8e60*/  HMMA.16816.F32.BF16 R12, R20.reuse, R24, R12 ;  /* 0x00000018140c723c */ /* 0x042fe6000004180c */
[-CC-:B------:R-:W-:Y:S03]  /*8e70*/  FFMA.FTZ R70, R82, R149.reuse, -R152.reuse ;  /* 0x0000009552467223 */ /* 0x180fe60000010898 */
[----:B------:R-:W-:Y:S01]  /*8e80*/  MUFU.EX2 R186, R186 ;  /* 0x000000ba00ba7308 */ /* 0x000fe20000000800 */
[-CC-:B------:R-:W-:Y:S01]  /*8e90*/  FFMA.FTZ R73, R83, R149.reuse, -R152.reuse ;  /* 0x0000009553497223 */ /* 0x180fe20000010898 */
[-CC-:B------:R-:W-:Y:S01]  /*8ea0*/  FFMA.FTZ R77, R91, R149.reuse, -R152.reuse ;  /* 0x000000955b4d7223 */ /* 0x180fe20000010898 */
[-C--:B------:R-:W-:Y:S01]  /*8eb0*/  FFMA.FTZ R80, R94, R149.reuse, -R152 ;  /* 0x000000955e507223 */ /* 0x080fe20000010898 */
[----:B------:R-:W-:Y:S01]  /*8ec0*/  HMMA.16816.F32.BF16 R16, R20, R26, R16 ;  /* 0x0000001a1410723c */ /* 0x000fe20000041810 */
[----:B------:R-:W1:Y:S02]  /*8ed0*/  LDSM.16.MT88.4 R24, [R213+0x5800] ;  /* 0x00580000d518783b */ /* 0x000e640000004200 */
[----:B------:R-:W-:Y:S03]  /*8ee0*/  F2FP.BF16.F32.PACK_AB R20, R187, R194 ;  /* 0x000000c2bb14723e */ /* 0x000fe600000010ff */
[----:B------:R-:W5:Y:S01]  /*8ef0*/  MUFU.EX2 R179, R179 ;  /* 0x000000b300b37308 */ /* 0x000f620000000800 */
[----:B--2---:R-:W-:Y:S01]  /*8f00*/  F2FP.BF16.F32.PACK_AB R21, R191, R198 ;  /* 0x000000c6bf15723e */ /* 0x004fe200000010ff */
[--C-:B------:R-:W-:Y:S01]  /*8f10*/  FFMA.FTZ R81, R96, R149, -R156.reuse ;  /* 0x0000009560517223 */ /* 0x100fe2000001089c */
[----:B---3--:R-:W-:Y:S01]  /*8f20*/  F2FP.BF16.F32.PACK_AB R22, R190, R185 ;  /* 0x000000b9be16723e */ /* 0x008fe200000010ff */
[--C-:B------:R-:W-:Y:S01]  /*8f30*/  FFMA.FTZ R72, R84, R149, -R156.reuse ;  /* 0x0000009554487223 */ /* 0x100fe2000001089c */
[----:B----4-:R-:W-:Y:S01]  /*8f40*/  F2FP.BF16.F32.PACK_AB R23, R192, R189 ;  /* 0x000000bdc017723e */ /* 0x010fe200000010ff */
[-C--:B------:R-:W-:Y:S01]  /*8f50*/  FFMA.FTZ R71, R85, R149.reuse, -R156 ;  /* 0x0000009555477223 */ /* 0x080fe2000001089c */
[-CC-:B------:R-:W-:Y:S03]  /*8f60*/  FFMA.FTZ R85, R99, R149.reuse, -R152.reuse ;  /* 0x0000009563557223 */ /* 0x180fe60000010898 */
[----:B------:R-:W-:Y:S01]  /*8f70*/  MUFU.EX2 R188, R188 ;  /* 0x000000bc00bc7308 */ /* 0x000fe20000000800 */
[-CC-:B------:R-:W-:Y:S01]  /*8f80*/  FFMA.FTZ R74, R86, R149.reuse, -R152.reuse ;  /* 0x00000095564a7223 */ /* 0x180fe20000010898 */
[-CC-:B------:R-:W-:Y:S01]  /*8f90*/  FFMA.FTZ R75, R87, R149.reuse, -R152.reuse ;  /* 0x00000095574b7223 */ /* 0x180fe20000010898 */
[-C--:B------:R-:W-:Y:S01]  /*8fa0*/  FFMA.FTZ R82, R98, R149.reuse, -R152 ;  /* 0x0000009562527223 */ /* 0x080fe20000010898 */
[C---:B------:R-:W-:Y:S03]  /*8fb0*/  HMMA.16816.F32.BF16 R4, R20.reuse, R28, R4 ;  /* 0x0000001c1404723c */ /* 0x040fe60000041804 */
[-C--:B------:R-:W-:Y:S03]  /*8fc0*/  FFMA.FTZ R83, R100, R149.reuse, -R156 ;  /* 0x0000009564537223 */ /* 0x080fe6000001089c */
[----:B------:R-:W2:Y:S01]  /*8fd0*/  MUFU.EX2 R183, R183 ;  /* 0x000000b700b77308 */ /* 0x000ea20000000800 */
[-C--:B------:R-:W-:Y:S01]  /*8fe0*/  FFMA.FTZ R86, R102, R149.reuse, -R152 ;  /* 0x0000009566567223 */ /* 0x080fe20000010898 */
[-C--:B------:R-:W-:Y:S01]  /*8ff0*/  FFMA.FTZ R84, R101, R149.reuse, -R156 ;  /* 0x0000009565547223 */ /* 0x080fe2000001089c */
[-CC-:B------:R-:W-:Y:S01]  /*9000*/  FFMA.FTZ R87, R103, R149.reuse, -R152.reuse ;  /* 0x0000009567577223 */ /* 0x180fe20000010898 */
[C---:B------:R-:W-:Y:S01]  /*9010*/  HMMA.16816.F32.BF16 R8, R20.reuse, R30, R8 ;  /* 0x0000001e1408723c */ /* 0x040fe20000041808 */
[----:B------:R-:W3:Y:S02]  /*9020*/  LDSM.16.MT88.4 R28, [R154+0x5800] ;  /* 0x005800009a1c783b */ /* 0x000ee40000004200 */
[-CC-:B------:R-:W-:Y:S03]  /*9030*/  FFMA.FTZ R106, R106, R149.reuse, -R152.reuse ;  /* 0x000000956a6a7223 */ /* 0x180fe60000010898 */
[----:B------:R-:W-:Y:S01]  /*9040*/  MUFU.EX2 R177, R177 ;  /* 0x000000b100b17308 */ /* 0x000fe20000000800 */
[-C--:B------:R-:W-:Y:S01]  /*9050*/  FFMA.FTZ R107, R107, R149.reuse, -R152 ;  /* 0x000000956b6b7223 */ /* 0x080fe20000010898 */
[-C--:B------:R-:W-:Y:S01]  /*9060*/  FFMA.FTZ R108, R108, R149.reuse, -R156 ;  /* 0x000000956c6c7223 */ /* 0x080fe2000001089c */
[-CC-:B------:R-:W-:Y:S01]  /*9070*/  FFMA.FTZ R110, R110, R149.reuse, -R152.reuse ;  /* 0x000000956e6e7223 */ /* 0x180fe20000010898 */
[C---:B-----5:R-:W-:Y:S03]  /*9080*/  HMMA.16816.F32.BF16 R12, R20.reuse, R32, R12 ;  /* 0x00000020140c723c */ /* 0x060fe6000004180c */
[-C--:B------:R-:W-:Y:S03]  /*9090*/  FFMA.FTZ R111, R111, R149.reuse, -R152 ;  /* 0x000000956f6f7223 */ /* 0x080fe60000010898 */
[----:B------:R-:W4:Y:S01]  /*90a0*/  MUFU.EX2 R180, R180 ;  /* 0x000000b400b47308 */ /* 0x000f220000000800 */
[-C--:B------:R-:W-:Y:S01]  /*90b0*/  FFMA.FTZ R112, R112, R149.reuse, -R156 ;  /* 0x0000009570707223 */ /* 0x080fe2000001089c */
[-CC-:B------:R-:W-:Y:S01]  /*90c0*/  FFMA.FTZ R114, R114, R149.reuse, -R152.reuse ;  /* 0x0000009572727223 */ /* 0x180fe20000010898 */
[-C--:B------:R-:W-:Y:S01]  /*90d0*/  FFMA.FTZ R115, R115, R149.reuse, -R152 ;  /* 0x0000009573737223 */ /* 0x080fe20000010898 */
[----:B------:R-:W-:Y:S01]  /*90e0*/  HMMA.16816.F32.BF16 R16, R20, R34, R16 ;  /* 0x000000221410723c */ /* 0x000fe20000041810 */
[----:B------:R-:W5:Y:S02]  /*90f0*/  LDSM.16.MT88.4 R32, [R213+0x5c00] ;  /* 0x005c0000d520783b */ /* 0x000f640000004200 */
[----:B------:R-:W-:Y:S03]  /*9100*/  F2FP.BF16.F32.PACK_AB R20, R179, R186 ;  /* 0x000000bab314723e */ /* 0x000fe600000010ff */
[----:B------:R-:W-:Y:S01]  /*9110*/  MUFU.EX2 R181, R181 ;  /* 0x000000b500b57308 */ /* 0x000fe20000000800 */
[----:B--2---:R-:W-:Y:S01]  /*9120*/  F2FP.BF16.F32.PACK_AB R21, R183, R188 ;  /* 0x000000bcb715723e */ /* 0x004fe200000010ff */
[-CC-:B------:R-:W-:Y:S01]  /*9130*/  FFMA.FTZ R116, R116, R149.reuse, -R156.reuse ;  /* 0x0000009574747223 */ /* 0x180fe2000001089c */
[-C--:B------:R-:W-:Y:S01]  /*9140*/  FFMA.FTZ R117, R117, R149.reuse, -R156 ;  /* 0x0000009575757223 */ /* 0x080fe2000001089c */
[----:B------:R-:W-:Y:S01]  /*9150*/  FFMA.FTZ R202, R151, R246, R202 ;  /* 0x000000f697ca7223 */ /* 0x000fe200000100ca */
[----:B------:R-:W-:Y:S01]  /*9160*/  FFMA.FTZ R126, R126, R149, -R152 ;  /* 0x000000957e7e7223 */ /* 0x000fe20000010898 */
[----:B------:R-:W-:Y:S04]  /*9170*/  ISETP.GT.AND P1, PT, R231, R222, PT ;  /* 0x000000dee700720c */ /* 0x000fe80003f24270 */
[----:B------:R-:W2:Y:S01]  /*9180*/  MUFU.EX2 R184, R184 ;  /* 0x000000b800b87308 */ /* 0x000ea20000000800 */
[----:B----4-:R-:W-:Y:S01]  /*9190*/  F2FP.BF16.F32.PACK_AB R22, R180, R177 ;  /* 0x000000b1b416723e */ /* 0x010fe200000010ff */
[----:B------:R-:W-:Y:S01]  /*91a0*/  FADD.FTZ R202, R195, R202 ;  /* 0x000000cac3ca7221 */ /* 0x000fe20000010000 */
[----:B------:R-:W-:Y:S03]  /*91b0*/  MOV R151, R148 ;  /* 0x0000009400977202 */ /* 0x000fe60000000f00 */
[----:B------:R-:W-:Y:S04]  /*91c0*/  FADD.FTZ R91, R193, R202 ;  /* 0x000000cac15b7221 */ /* 0x000fe80000010000 */
[----:B------:R-:W-:Y:S01]  /*91d0*/  MUFU.EX2 R178, R178 ;  /* 0x000000b200b27308 */ /* 0x000fe20000000800 */
[----:B------:R-:W-:Y:S04]  /*91e0*/  FADD.FTZ R91, R196, R91 ;  /* 0x0000005bc45b7221 */ /* 0x000fe80000010000 */
[----:B------:R-:W-:Y:S05]  /*91f0*/  FADD.FTZ R94, R194, R91 ;  /* 0x0000005bc25e7221 */ /* 0x000fea0000010000 */
[----:B------:R-:W4:Y:S01]  /*9200*/  MUFU.EX2 R171, R171 ;  /* 0x000000ab00ab7308 */ /* 0x000f220000000800 */
[----:B--2---:R-:W-:Y:S01]  /*9210*/  F2FP.BF16.F32.PACK_AB R23, R184, R181 ;  /* 0x000000b5b817723e */ /* 0x004fe200000010ff */
[----:B------:R-:W-:Y:S04]  /*9220*/  FADD.FTZ R94, R187, R94 ;  /* 0x0000005ebb5e7221 */ /* 0x000fe80000010000 */
[----:B------:R-:W-:Y:S04]  /*9230*/  FADD.FTZ R93, R185, R94 ;  /* 0x0000005eb95d7221 */ /* 0x000fe80000010000 */
[----:B------:R-:W-:Y:S01]  /*9240*/  MUFU.EX2 R182, R182 ;  /* 0x000000b600b67308 */ /* 0x000fe20000000800 */
[C---:B-1----:R-:W-:Y:S03]  /*9250*/  HMMA.16816.F32.BF16 R4, R20.reuse, R24, R4 ;  /* 0x000000181404723c */ /* 0x042fe60000041804 */
[----:B------:R-:W-:Y:S06]  /*9260*/  FADD.FTZ R93, R190, R93 ;  /* 0x0000005dbe5d7221 */ /* 0x000fec0000010000 */
[----:B------:R-:W1:Y:S01]  /*9270*/  MUFU.EX2 R175, R175 ;  /* 0x000000af00af7308 */ /* 0x000e620000000800 */
[C---:B------:R-:W-:Y:S01]  /*9280*/  HMMA.16816.F32.BF16 R8, R20.reuse, R26, R8 ;  /* 0x0000001a1408723c */ /* 0x040fe20000041808 */
[----:B------:R-:W2:Y:S02]  /*9290*/  LDSM.16.MT88.4 R24, [R154+0x5c00] ;  /* 0x005c00009a18783b */ /* 0x000ea40000004200 */
[----:B------:R-:W-:Y:S01]  /*92a0*/  FADD.FTZ R96, R186, R93 ;  /* 0x0000005dba607221 */ /* 0x000fe20000010000 */
[----:B------:R-:W-:Y:S05]  /*92b0*/  FFMA.FTZ R93, R109, R149, -R156 ;  /* 0x000000956d5d7223 */ /* 0x000fea000001089c */
[----:B------:R-:W-:Y:S01]  /*92c0*/  MUFU.EX2 R169, R169 ;  /* 0x000000a900a97308 */ /* 0x000fe20000000800 */
[C---:B---3--:R-:W-:Y:S03]  /*92d0*/  HMMA.16816.F32.BF16 R12, R20.reuse, R28, R12 ;  /* 0x0000001c140c723c */ /* 0x048fe6000004180c */
[----:B------:R-:W-:Y:S06]  /*92e0*/  FADD.FTZ R96, R179, R96 ;  /* 0x00000060b3607221 */ /* 0x000fec0000010000 */
[----:B------:R-:W3:Y:S01]  /*92f0*/  MUFU.EX2 R174, R174 ;  /* 0x000000ae00ae7308 */ /* 0x000ee20000000800 */
[----:B------:R-:W-:Y:S01]  /*9300*/  HMMA.16816.F32.BF16 R16, R20, R30, R16 ;  /* 0x0000001e1410723c */ /* 0x000fe20000041810 */
[----:B------:R-:W2:Y:S02]  /*9310*/  LDSM.16.MT88.4 R28, [R213+0x6000] ;  /* 0x00600000d51c783b */ /* 0x000ea40000004200 */
[----:B----4-:R-:W-:Y:S01]  /*9320*/  F2FP.BF16.F32.PACK_AB R20, R171, R178 ;  /* 0x000000b2ab14723e */ /* 0x010fe200000010ff */
[----:B------:R-:W-:Y:S01]  /*9330*/  FADD.FTZ R95, R177, R96 ;  /* 0x00000060b15f7221 */ /* 0x000fe20000010000 */
[----:B-1----:R-:W-:Y:S04]  /*9340*/  F2FP.BF16.F32.PACK_AB R21, R175, R182 ;  /* 0x000000b6af15723e */ /* 0x002fe800000010ff */
[----:B------:R-:W-:Y:S01]  /*9350*/  MUFU.EX2 R173, R173 ;  /* 0x000000ad00ad7308 */ /* 0x000fe20000000800 */
[----:B------:R-:W-:Y:S04]  /*9360*/  FADD.FTZ R95, R180, R95 ;  /* 0x0000005fb45f7221 */ /* 0x000fe80000010000 */
[----:B------:R-:W-:Y:S05]  /*9370*/  FADD.FTZ R98, R178, R95 ;  /* 0x0000005fb2627221 */ /* 0x000fea0000010000 */
[----:B------:R-:W1:Y:S01]  /*9380*/  MUFU.EX2 R176, R176 ;  /* 0x000000b000b07308 */ /* 0x000e620000000800 */
[C---:B---3--:R-:W-:Y:S01]  /*9390*/  F2FP.BF16.F32.PACK_AB R22, R174.reuse, R169 ;  /* 0x000000a9ae16723e */ /* 0x048fe200000010ff */
[----:B------:R-:W-:Y:S04]  /*93a0*/  FADD.FTZ R98, R171, R98 ;  /* 0x00000062ab627221 */ /* 0x000fe80000010000 */
[----:B------:R-:W-:Y:S04]  /*93b0*/  FADD.FTZ R97, R169, R98 ;  /* 0x00000062a9617221 */ /* 0x000fe80000010000 */
[----:B------:R-:W3:Y:S01]  /*93c0*/  MUFU.EX2 R170, R170 ;  /* 0x000000aa00aa7308 */ /* 0x000ee20000000800 */
[----:B------:R-:W-:Y:S09]  /*93d0*/  FADD.FTZ R97, R174, R97 ;  /* 0x00000061ae617221 */ /* 0x000ff20000010000 */
        /* <DEDUP_REMOVED lines=26> */
[C---:B------:R-:W-:Y:S03]  /*9580*/  HMMA.16816.F32.BF16 R4, R20.reuse, R28, R4 ;  /* 0x0000001c1404723c */ /* 0x040fe60000041804 */
[----:B--2---:R-:W-:Y:S06]  /*9590*/  FADD.FTZ R102, R162, R99 ;  /* 0x00000063a2667221 */ /* 0x004fec0000010000 */
[----:B------:R-:W1:Y:S01]  /*95a0*/  MUFU.EX2 R159, R159 ;  /* 0x0000009f009f7308 */ /* 0x000e620000000800 */
[C---:B------:R-:W-:Y:S01]  /*95b0*/  HMMA.16816.F32.BF16 R8, R20.reuse, R30, R8 ;  /* 0x0000001e1408723c */ /* 0x040fe20000041808 */
[----:B------:R-:W2:Y:S02]  /*95c0*/  LDSM.16.MT88.4 R28, [R154+0x6400] ;  /* 0x006400009a1c783b */ /* 0x000ea40000004200 */
[----:B---3--:R-:W-:Y:S06]  /*95d0*/  FADD.FTZ R102, R155, R102 ;  /* 0x000000669b667221 */ /* 0x008fec0000010000 */
[----:B------:R-:W-:Y:S01]  /*95e0*/  MUFU.EX2 R153, R153 ;  /* 0x0000009900997308 */ /* 0x000fe20000000800 */
[C---:B------:R-:W-:Y:S03]  /*95f0*/  HMMA.16816.F32.BF16 R12, R20.reuse, R36, R12 ;  /* 0x00000024140c723c */ /* 0x040fe6000004180c */
[-CC-:B------:R-:W-:Y:S01]  /*9600*/  FFMA.FTZ R36, R88, R149.reuse, -R156.reuse ;  /* 0x0000009558247223 */ /* 0x180fe2000001089c */
[-CC-:B------:R-:W-:Y:S01]  /*9610*/  FFMA.FTZ R37, R89, R149.reuse, -R156.reuse ;  /* 0x0000009559257223 */ /* 0x180fe2000001089c */
[-CC-:B------:R-:W-:Y:S01]  /*9620*/  FFMA.FTZ R88, R104, R149.reuse, -R156.reuse ;  /* 0x0000009568587223 */ /* 0x180fe2000001089c */
[-CC-:B------:R-:W-:Y:S03]  /*9630*/  FFMA.FTZ R89, R105, R149.reuse, -R156.reuse ;  /* 0x0000009569597223 */ /* 0x180fe6000001089c */
[----:B------:R-:W3:Y:S01]  /*9640*/  MUFU.EX2 R158, R158 ;  /* 0x0000009e009e7308 */ /* 0x000ee20000000800 */
[----:B------:R-:W-:Y:S03]  /*9650*/  HMMA.16816.F32.BF16 R16, R20, R38, R16 ;  /* 0x000000261410723c */ /* 0x000fe60000041810 */
[----:B------:R-:W-:Y:S01]  /*9660*/  F2FP.BF16.F32.PACK_AB R20, R155, R162 ;  /* 0x000000a29b14723e */ /* 0x000fe200000010ff */
[-C--:B------:R-:W-:Y:S01]  /*9670*/  FFMA.FTZ R39, R92, R149.reuse, -R156 ;  /* 0x000000955c277223 */ /* 0x080fe2000001089c */
[----:B-1----:R-:W-:Y:S01]  /*9680*/  F2FP.BF16.F32.PACK_AB R21, R159, R166 ;  /* 0x000000a69f15723e */ /* 0x002fe200000010ff */
[----:B------:R-:W-:Y:S03]  /*9690*/  FFMA.FTZ R38, R90, R149, -R152 ;  /* 0x000000955a267223 */ /* 0x000fe60000010898 */
[----:B------:R-:W-:Y:S01]  /*96a0*/  MUFU.EX2 R157, R157 ;  /* 0x0000009d009d7308 */ /* 0x000fe20000000800 */
[----:B------:R-:W-:Y:S09]  /*96b0*/  FADD.FTZ R90, R199, R201 ;  /* 0x000000c9c75a7221 */ /* 0x000ff20000010000 */
[----:B------:R-:W1:Y:S01]  /*96c0*/  MUFU.EX2 R160, R160 ;  /* 0x000000a000a07308 */ /* 0x000e620000000800 */
[C---:B---3--:R-:W-:Y:S01]  /*96d0*/  F2FP.BF16.F32.PACK_AB R22, R158.reuse, R153 ;  /* 0x000000999e16723e */ /* 0x048fe200000010ff */
[----:B------:R-:W-:Y:S04]  /*96e0*/  FADD.FTZ R153, R153, R102 ;  /* 0x0000006699997221 */ /* 0x000fe80000010000 */
[----:B------:R-:W-:Y:S01]  /*96f0*/  FADD.FTZ R158, R158, R153 ;  /* 0x000000999e9e7221 */ /* 0x000fe20000010000 */
[----:B------:R-:W-:Y:S03]  /*9700*/  MOV R153, R0 ;  /* 0x0000000000997202 */ /* 0x000fe60000000f00 */
[----:B------:R-:W-:Y:S10]  /*9710*/  MUFU.EX2 R49, R49 ;  /* 0x0000003100317308 */ /* 0x000ff40000000800 */
[----:B------:R-:W3:Y:S01]  /*9720*/  MUFU.EX2 R44, R44 ;  /* 0x0000002c002c7308 */ /* 0x000ee20000000800 */
[----:B-1----:R-:W-:Y:S09]  /*9730*/  F2FP.BF16.F32.PACK_AB R23, R160, R157 ;  /* 0x0000009da017723e */ /* 0x002ff200000010ff */
[----:B------:R-:W-:Y:S01]  /*9740*/  MUFU.EX2 R50, R50 ;  /* 0x0000003200327308 */ /* 0x000fe20000000800 */
[C---:B----4-:R-:W-:Y:S09]  /*9750*/  HMMA.16816.F32.BF16 R4, R20.reuse, R24, R4 ;  /* 0x000000181404723c */ /* 0x050ff20000041804 */
[----:B------:R-:W1:Y:S01]  /*9760*/  MUFU.EX2 R47, R47 ;  /* 0x0000002f002f7308 */ /* 0x000e620000000800 */
[C---:B------:R-:W-:Y:S01]  /*9770*/  HMMA.16816.F32.BF16 R8, R20.reuse, R26, R8 ;  /* 0x0000001a1408723c */ /* 0x040fe20000041808 */
[----:B------:R-:W4:Y:S08]  /*9780*/  LDSM.16.MT88.4 R24, [R154+0x6800] ;  /* 0x006800009a18783b */ /* 0x000f300000004200 */
[----:B------:R-:W-:Y:S01]  /*9790*/  MUFU.EX2 R42, R42 ;  /* 0x0000002a002a7308 */ /* 0x000fe20000000800 */
[C---:B--2---:R-:W-:Y:S09]  /*97a0*/  HMMA.16816.F32.BF16 R12, R20.reuse, R28, R12 ;  /* 0x0000001c140c723c */ /* 0x044ff2000004180c */
[----:B------:R-:W2:Y:S01]  /*97b0*/  MUFU.EX2 R43, R43 ;  /* 0x0000002b002b7308 */ /* 0x000ea20000000800 */
[----:B------:R-:W-:Y:S01]  /*97c0*/  HMMA.16816.F32.BF16 R16, R20, R30, R16 ;  /* 0x0000001e1410723c */ /* 0x000fe20000041810 */
[----:B------:R-:W5:Y:S02]  /*97d0*/  LDSM.16.MT88.4 R28, [R213+0x6c00] ;  /* 0x006c0000d51c783b */ /* 0x000f640000004200 */
[C---:B---3--:R-:W-:Y:S01]  /*97e0*/  F2FP.BF16.F32.PACK_AB R20, R44.reuse, R49 ;  /* 0x000000312c14723e */ /* 0x048fe200000010ff */
[----:B------:R-:W-:Y:S01]  /*97f0*/  FADD.FTZ R49, R49, R158 ;  /* 0x0000009e31317221 */ /* 0x000fe20000010000 */
[----:B-1----:R-:W-:Y:S04]  /*9800*/  F2FP.BF16.F32.PACK_AB R21, R47, R50 ;  /* 0x000000322f15723e */ /* 0x002fe800000010ff */
[----:B------:R-:W-:Y:S01]  /*9810*/  MUFU.EX2 R45, R45 ;  /* 0x0000002d002d7308 */ /* 0x000fe20000000800 */
[----:B------:R-:W-:Y:S01]  /*9820*/  FADD.FTZ R49, R44, R49 ;  /* 0x000000312c317221 */ /* 0x000fe20000010000 */
[----:B------:R-:W-:Y:S08]  /*9830*/  FFMA.FTZ R44, R122, R149, -R152 ;  /* 0x000000957a2c7223 */ /* 0x000ff00000010898 */
[----:B------:R-:W1:Y:S01]  /*9840*/  MUFU.EX2 R46, R46 ;  /* 0x0000002e002e7308 */ /* 0x000e620000000800 */
[----:B--2---:R-:W-:Y:S09]  /*9850*/  F2FP.BF16.F32.PACK_AB R22, R43, R42 ;  /* 0x0000002a2b16723e */ /* 0x004ff200000010ff */
[----:B------:R-:W-:Y:S10]  /*9860*/  MUFU.EX2 R41, R41 ;  /* 0x0000002900297308 */ /* 0x000ff40000000800 */
[----:B------:R-:W2:Y:S01]  /*9870*/  MUFU.EX2 R40, R40 ;  /* 0x0000002800287308 */ /* 0x000ea20000000800 */
[----:B-1----:R-:W-:Y:S09]  /*9880*/  F2FP.BF16.F32.PACK_AB R23, R46, R45 ;  /* 0x0000002d2e17723e */ /* 0x002ff200000010ff */
[----:B------:R-:W-:Y:S01]  /*9890*/  MUFU.EX2 R48, R48 ;  /* 0x0000003000307308 */ /* 0x000fe20000000800 */
[C---:B------:R-:W-:Y:S09]  /*98a0*/  HMMA.16816.F32.BF16 R4, R20.reuse, R32, R4 ;  /* 0x000000201404723c */ /* 0x040ff20000041804 */
[----:B------:R-:W1:Y:S01]  /*98b0*/  MUFU.EX2 R51, R51 ;  /* 0x0000003300337308 */ /* 0x000e620000000800 */
[C---:B------:R-:W-:Y:S01]  /*98c0*/  HMMA.16816.F32.BF16 R8, R20.reuse, R34, R8 ;  /* 0x000000221408723c */ /* 0x040fe20000041808 */
[----:B------:R-:W3:Y:S08]  /*98d0*/  LDSM.16.MT88.4 R32, [R154+0x6c00] ;  /* 0x006c00009a20783b */ /* 0x000ef00000004200 */
[----:B------:R-:W-:Y:S01]  /*98e0*/  MUFU.EX2 R52, R52 ;  /* 0x0000003400347308 */ /* 0x000fe20000000800 */
[C---:B----4-:R-:W-:Y:S09]  /*98f0*/  HMMA.16816.F32.BF16 R12, R20.reuse, R24, R12 ;  /* 0x00000018140c723c */ /* 0x050ff2000004180c */
[----:B------:R-:W4:Y:S01]  /*9900*/  MUFU.EX2 R53, R53 ;  /* 0x0000003500357308 */ /* 0x000f220000000800 */
[----:B------:R-:W-:Y:S01]  /*9910*/  HMMA.16816.F32.BF16 R16, R20, R26, R16 ;  /* 0x0000001a1410723c */ /* 0x000fe20000041810 */
[----:B------:R-:W3:Y:S02]  /*9920*/  LDSM.16.MT88.4 R24, [R213+0x7000] ;  /* 0x00700000d518783b */ /* 0x000ee40000004200 */
        /* <DEDUP_REMOVED lines=9> */
[C---:B-----5:R-:W-:Y:S09]  /*99c0*/  HMMA.16816.F32.BF16 R4, R20.reuse, R28, R4 ;  /* 0x0000001c1404723c */ /* 0x060ff20000041804 */
[----:B------:R-:W1:Y:S01]  /*99d0*/  MUFU.EX2 R59, R59 ;  /* 0x0000003b003b7308 */ /* 0x000e620000000800 */
[C---:B------:R-:W-:Y:S01]  /*99e0*/  HMMA.16816.F32.BF16 R8, R20.reuse, R30, R8 ;  /* 0x0000001e1408723c */ /* 0x040fe20000041808 */
[----:B------:R-:W4:Y:S08]  /*99f0*/  LDSM.16.MT88.4 R28, [R154+0x7000] ;  /* 0x007000009a1c783b */ /* 0x000f300000004200 */
[----:B------:R-:W-:Y:S01]  /*9a00*/  MUFU.EX2 R60, R60 ;  /* 0x0000003c003c7308 */ /* 0x000fe20000000800 */
[C---:B---3--:R-:W-:Y:S09]  /*9a10*/  HMMA.16816.F32.BF16 R12, R20.reuse, R32, R12 ;  /* 0x00000020140c723c */ /* 0x048ff2000004180c */
[----:B------:R-:W3:Y:S01]  /*9a20*/  MUFU.EX2 R61, R61 ;  /* 0x0000003d003d7308 */ /* 0x000ee20000000800 */
[----:B------:R-:W-:Y:S01]  /*9a30*/  HMMA.16816.F32.BF16 R16, R20, R34, R16 ;  /* 0x000000221410723c */ /* 0x000fe20000041810 */
[----:B------:R-:W5:Y:S02]  /*9a40*/  LDSM.16.MT88.4 R32, [R213+0x7400] ;  /* 0x00740000d520783b */ /* 0x000f640000004200 */
        /* <DEDUP_REMOVED lines=9> */
[C---:B------:R-:W-:Y:S03]  /*9ae0*/  HMMA.16816.F32.BF16 R4, R20.reuse, R24, R4 ;  /* 0x000000181404723c */ /* 0x040fe60000041804 */
[----:B------:R-:W-:Y:S06]  /*9af0*/  FADD.FTZ R25, R197, R90 ;  /* 0x0000005ac5197221 */ /* 0x000fec0000010000 */
[----:B------:R-:W1:Y:S01]  /*9b00*/  MUFU.EX2 R69, R69 ;  /* 0x0000004500457308 */ /* 0x000e620000000800 */
[----:B------:R-:W-:Y:S01]  /*9b10*/  FADD.FTZ R25, R200, R25 ;  /* 0x00000019c8197221 */ /* 0x000fe20000010000 */
[C---:B------:R-:W-:Y:S03]  /*9b20*/  HMMA.16816.F32.BF16 R8, R20.reuse, R26, R8 ;  /* 0x0000001a1408723c */ /* 0x040fe60000041808 */
[----:B------:R-:W-:Y:S02]  /*9b30*/  FADD.FTZ R92, R198, R25 ;  /* 0x00000019c65c7221 */ /* 0x000fe40000010000 */
[----:B------:R-:W3:Y:S03]  /*9b40*/  LDSM.16.MT88.4 R24, [R154+0x7400] ;  /* 0x007400009a18783b */ /* 0x000ee60000004200 */
[----:B------:R-:W-:Y:S01]  /*9b50*/  MUFU.EX2 R67, R67 ;  /* 0x0000004300437308 */ /* 0x000fe20000000800 */
[----:B------:R-:W-:Y:S01]  /*9b60*/  FADD.FTZ R92, R191, R92 ;  /* 0x0000005cbf5c7221 */ /* 0x000fe20000010000 */
[C---:B----4-:R-:W-:Y:S03]  /*9b70*/  HMMA.16816.F32.BF16 R12, R20.reuse, R28, R12 ;  /* 0x0000001c140c723c */ /* 0x050fe6000004180c */
[----:B------:R-:W-:Y:S05]  /*9b80*/  FADD.FTZ R29, R189, R92 ;  /* 0x0000005cbd1d7221 */ /* 0x000fea0000010000 */
[----:B------:R-:W4:Y:S01]  /*9b90*/  MUFU.EX2 R68, R68 ;  /* 0x0000004400447308 */ /* 0x000f220000000800 */
        /* <DEDUP_REMOVED lines=14> */
[C---:B-----5:R-:W-:Y:S03]  /*9c80*/  HMMA.16816.F32.BF16 R4, R20.reuse, R32, R4 ;  /* 0x000000201404723c */ /* 0x060fe60000041804 */
[----:B------:R-:W-:Y:S06]  /*9c90*/  FADD.FTZ R33, R181, R94 ;  /* 0x0000005eb5217221 */ /* 0x000fec0000010000 */
[----:B------:R-:W1:Y:S01]  /*9ca0*/  MUFU.EX2 R75, R75 ;  /* 0x0000004b004b7308 */ /* 0x000e620000000800 */
[----:B------:R-:W-:Y:S01]  /*9cb0*/  FADD.FTZ R33, R184, R33 ;  /* 0x00000021b8217221 */ /* 0x000fe20000010000 */
[C---:B------:R-:W-:Y:S03]  /*9cc0*/  HMMA.16816.F32.BF16 R8, R20.reuse, R34, R8 ;  /* 0x000000221408723c */ /* 0x040fe60000041808 */
[----:B------:R-:W-:Y:S02]  /*9cd0*/  FADD.FTZ R96, R182, R33 ;  /* 0x00000021b6607221 */ /* 0x000fe40000010000 */
[----:B------:R-:W5:Y:S03]  /*9ce0*/  LDSM.16.MT88.4 R32, [R154+0x7800] ;  /* 0x007800009a20783b */ /* 0x000f660000004200 */
[----:B------:R-:W-:Y:S01]  /*9cf0*/  MUFU.EX2 R36, R36 ;  /* 0x0000002400247308 */ /* 0x000fe20000000800 */
[----:B------:R-:W-:Y:S01]  /*9d00*/  FADD.FTZ R96, R175, R96 ;  /* 0x00000060af607221 */ /* 0x000fe20000010000 */
[C---:B---3--:R-:W-:Y:S03]  /*9d10*/  HMMA.16816.F32.BF16 R12, R20.reuse, R24, R12 ;  /* 0x00000018140c723c */ /* 0x048fe6000004180c */
[----:B------:R-:W-:Y:S05]  /*9d20*/  FADD.FTZ R25, R173, R96 ;  /* 0x00000060ad197221 */ /* 0x000fea0000010000 */
[----:B------:R-:W3:Y:S01]  /*9d30*/  MUFU.EX2 R37, R37 ;  /* 0x0000002500257308 */ /* 0x000ee20000000800 */
[----:B------:R-:W-:Y:S01]  /*9d40*/  FADD.FTZ R25, R176, R25 ;  /* 0x00000019b0197221 */ /* 0x000fe20000010000 */
[----:B------:R-:W-:Y:S03]  /*9d50*/  HMMA.16816.F32.BF16 R16, R20, R26, R16 ;  /* 0x0000001a1410723c */ /* 0x000fe60000041810 */
[----:B------:R-:W-:Y:S01]  /*9d60*/  FADD.FTZ R98, R172, R25 ;  /* 0x00000019ac627221 */ /* 0x000fe20000010000 */
[----:B----4-:R-:W-:Y:S01]  /*9d70*/  F2FP.BF16.F32.PACK_AB R20, R71, R72 ;  /* 0x000000484714723e */ /* 0x010fe200000010ff */
[----:B------:R-:W4:Y:S03]  /*9d80*/  LDSM.16.MT88.4 R24, [R213+0x7c00] ;  /* 0x007c0000d518783b */ /* 0x000f260000004200 */
        /* <DEDUP_REMOVED lines=9> */
[C---:B--2---:R-:W-:Y:S03]  /*9e20*/  HMMA.16816.F32.BF16 R4, R20.reuse, R28, R4 ;  /* 0x0000001c1404723c */ /* 0x044fe60000041804 */
[----:B------:R-:W-:Y:S06]  /*9e30*/  FADD.FTZ R29, R165, R98 ;  /* 0x00000062a51d7221 */ /* 0x000fec0000010000 */
        /* <DEDUP_REMOVED lines=8> */
[----:B------:R-:W-:Y:S05]  /*9ec0*/  FADD.FTZ R33, R157, R100 ;  /* 0x000000649d217221 */ /* 0x000fea0000010000 */
[----:B------:R-:W5:Y:S01]  /*9ed0*/  MUFU.EX2 R78, R78 ;  /* 0x0000004e004e7308 */ /* 0x000f620000000800 */
        /* <DEDUP_REMOVED lines=9> */
[----:B-----5:R-:W-:Y:S09]  /*9f70*/  F2FP.BF16.F32.PACK_AB R22, R78, R81 ;  /* 0x000000514e16723e */ /* 0x020ff200000010ff */
[----:B------:R-:W-:Y:S10]  /*9f80*/  MUFU.EX2 R83, R83 ;  /* 0x0000005300537308 */ /* 0x000ff40000000800 */
[----:B------:R-:W5:Y:S01]  /*9f90*/  MUFU.EX2 R84, R84 ;  /* 0x0000005400547308 */ /* 0x000f620000000800 */
[----:B-1----:R-:W-:Y:S09]  /*9fa0*/  F2FP.BF16.F32.PACK_AB R23, R85, R82 ;  /* 0x000000525517723e */ /* 0x002ff200000010ff */
[----:B------:R-:W-:Y:S01]  /*9fb0*/  MUFU.EX2 R86, R86 ;  /* 0x0000005600567308 */ /* 0x000fe20000000800 */
[C---:B----4-:R-:W-:Y:S03]  /*9fc0*/  HMMA.16816.F32.BF16 R4, R20.reuse, R24, R4 ;  /* 0x000000181404723c */ /* 0x050fe60000041804 */
        /* <DEDUP_REMOVED lines=11> */
[----:B------:R-:W4:Y:S01]  /*a080*/  LDSM.16.MT88.4 R24, [R154+0x8000] ;  /* 0x008000009a18783b */ /* 0x000f220000004200 */
[-C--:B------:R-:W-:Y:S01]  /*a090*/  FFMA.FTZ R41, R119, R149.reuse, -R152 ;  /* 0x0000009577297223 */ /* 0x080fe20000010898 */
[C---:B--2---:R-:W-:Y:S03]  /*a0a0*/  HMMA.16816.F32.BF16 R12, R20.reuse, R28, R12 ;  /* 0x0000001c140c723c */ /* 0x044fe6000004180c */
[----:B------:R-:W-:Y:S01]  /*a0b0*/  FADD.FTZ R43, R40, R43 ;  /* 0x0000002b282b7221 */ /* 0x000fe20000010000 */
[----:B------:R-:W-:Y:S03]  /*a0c0*/  FFMA.FTZ R40, R120, R149, -R156 ;  /* 0x0000009578287223 */ /* 0x000fe6000001089c */
[----:B------:R-:W2:Y:S01]  /*a0d0*/  MUFU.EX2 R89, R89 ;  /* 0x0000005900597308 */ /* 0x000ea20000000800 */
[----:B------:R-:W-:Y:S01]  /*a0e0*/  FADD.FTZ R51, R51, R48 ;  /* 0x0000003033337221 */ /* 0x000fe20000010000 */
[----:B------:R-:W-:Y:S01]  /*a0f0*/  FADD.FTZ R28, R52, R43 ;  /* 0x0000002b341c7221 */ /* 0x000fe20000010000 */
[----:B------:R-:W-:Y:S03]  /*a100*/  HMMA.16816.F32.BF16 R16, R20, R30, R16 ;  /* 0x0000001e1410723c */ /* 0x000fe60000041810 */
[----:B------:R-:W-:Y:S01]  /*a110*/  FADD.FTZ R28, R53, R28 ;  /* 0x0000001c351c7221 */ /* 0x000fe20000010000 */
[----:B-----5:R-:W-:Y:S03]  /*a120*/  F2FP.BF16.F32.PACK_AB R20, R84, R83 ;  /* 0x000000535414723e */ /* 0x020fe600000010ff */
[----:B------:R-:W-:Y:S01]  /*a130*/  MUFU.EX2 R90, R106 ;  /* 0x0000006a005a7308 */ /* 0x000fe20000000800 */
[----:B-1----:R-:W-:Y:S01]  /*a140*/  F2FP.BF16.F32.PACK_AB R21, R87, R86 ;  /* 0x000000565715723e */ /* 0x002fe200000010ff */
[----:B------:R-:W-:Y:S01]  /*a150*/  FADD.FTZ R45, R55, R28 ;  /* 0x0000001c372d7221 */ /* 0x000fe20000010000 */
[-C--:B------:R-:W-:Y:S01]  /*a160*/  FFMA.FTZ R43, R121, R149.reuse, -R156 ;  /* 0x00000095792b7223 */ /* 0x080fe2000001089c */
[----:B------:R-:W1:Y:S01]  /*a170*/  LDSM.16.MT88.4 R28, [R213+0x8400] ;  /* 0x00840000d51c783b */ /* 0x000e620000004200 */
[----:B------:R-:W-:Y:S01]  /*a180*/  FADD.FTZ R54, R54, R51 ;  /* 0x0000003336367221 */ /* 0x000fe20000010000 */
[----:B------:R-:W-:Y:S04]  /*a190*/  FADD.FTZ R45, R56, R45 ;  /* 0x0000002d382d7221 */ /* 0x000fe80000010000 */
[----:B------:R-:W5:Y:S01]  /*a1a0*/  MUFU.EX2 R91, R107 ;  /* 0x0000006b005b7308 */ /* 0x000f620000000800 */
[----:B--2---:R-:W-:Y:S01]  /*a1b0*/  F2FP.BF16.F32.PACK_AB R22, R89, R88 ;  /* 0x000000585916723e */ /* 0x004fe200000010ff */
[----:B------:R-:W-:Y:S01]  /*a1c0*/  FADD.FTZ R60, R60, R45 ;  /* 0x0000002d3c3c7221 */ /* 0x000fe20000010000 */
[-C--:B------:R-:W-:Y:S01]  /*a1d0*/  FFMA.FTZ R45, R123, R149.reuse, -R152 ;  /* 0x000000957b2d7223 */ /* 0x080fe20000010898 */
        /* <DEDUP_REMOVED lines=11> */
[-C--:B------:R-:W-:Y:S02]  /*a290*/  FFMA.FTZ R46, R125, R149.reuse, -R156 ;  /* 0x000000957d2e7223 */ /* 0x080fe4000001089c */
[----:B------:R-:W-:Y:S01]  /*a2a0*/  FADD.FTZ R51, R68, R51 ;  /* 0x0000003344337221 */ /* 0x000fe20000010000 */
[----:B------:R-:W-:Y:S03]  /*a2b0*/  FADD.FTZ R63, R63, R62 ;  /* 0x0000003e3f3f7221 */ /* 0x000fe60000010000 */
[----:B------:R-:W-:Y:S01]  /*a2c0*/  MUFU.EX2 R94, R110 ;  /* 0x0000006e005e7308 */ /* 0x000fe20000000800 */
[C---:B---3--:R-:W-:Y:S03]  /*a2d0*/  HMMA.16816.F32.BF16 R4, R20.reuse, R32, R4 ;  /* 0x000000201404723c */ /* 0x048fe60000041804 */
[----:B------:R-:W-:Y:S01]  /*a2e0*/  FADD.FTZ R72, R72, R51 ;  /* 0x0000003348487221 */ /* 0x000fe20000010000 */
[----:B------:R-:W-:Y:S05]  /*a2f0*/  FADD.FTZ R66, R66, R63 ;  /* 0x0000003f42427221 */ /* 0x000fea0000010000 */
[----:B------:R-:W3:Y:S01]  /*a300*/  MUFU.EX2 R95, R111 ;  /* 0x0000006f005f7308 */ /* 0x000ee20000000800 */
[C---:B------:R-:W-:Y:S01]  /*a310*/  HMMA.16816.F32.BF16 R8, R20.reuse, R34, R8 ;  /* 0x000000221408723c */ /* 0x040fe20000041808 */
[----:B------:R-:W5:Y:S02]  /*a320*/  LDSM.16.MT88.4 R32, [R154+0x8400] ;  /* 0x008400009a20783b */ /* 0x000f640000004200 */
[----:B------:R-:W-:Y:S01]  /*a330*/  FADD.FTZ R71, R71, R72 ;  /* 0x0000004847477221 */ /* 0x000fe20000010000 */
[----:B------:R-:W-:Y:S05]  /*a340*/  FADD.FTZ R69, R69, R66 ;  /* 0x0000004245457221 */ /* 0x000fea0000010000 */
[----:B------:R-:W-:Y:S01]  /*a350*/  MUFU.EX2 R96, R112 ;  /* 0x0000007000607308 */ /* 0x000fe20000000800 */
[C---:B----4-:R-:W-:Y:S03]  /*a360*/  HMMA.16816.F32.BF16 R12, R20.reuse, R24, R12 ;  /* 0x00000018140c723c */ /* 0x050fe6000004180c */
[----:B------:R-:W-:Y:S06]  /*a370*/  FADD.FTZ R70, R70, R69 ;  /* 0x0000004546467221 */ /* 0x000fec0000010000 */
[----:B------:R-:W4:Y:S01]  /*a380*/  MUFU.EX2 R97, R97 ;  /* 0x0000006100617308 */ /* 0x000f220000000800 */
[----:B------:R-:W-:Y:S01]  /*a390*/  HMMA.16816.F32.BF16 R16, R20, R26, R16 ;  /* 0x0000001a1410723c */ /* 0x000fe20000041810 */
[----:B------:R-:W5:Y:S02]  /*a3a0*/  LDSM.16.MT88.4 R24, [R213+0x8800] ;  /* 0x00880000d518783b */ /* 0x000f640000004200 */
[----:B--2---:R-:W-:Y:S01]  /*a3b0*/  F2FP.BF16.F32.PACK_AB R20, R93, R92 ;  /* 0x0000005c5d14723e */ /* 0x004fe200000010ff */
[----:B------:R-:W-:Y:S01]  /*a3c0*/  FADD.FTZ R73, R73, R70 ;  /* 0x0000004649497221 */ /* 0x000fe20000010000 */
[----:B---3--:R-:W-:Y:S04]  /*a3d0*/  F2FP.BF16.F32.PACK_AB R21, R95, R94 ;  /* 0x0000005e5f15723e */ /* 0x008fe800000010ff */
[----:B------:R-:W-:Y:S01]  /*a3e0*/  MUFU.EX2 R98, R114 ;  /* 0x0000007200627308 */ /* 0x000fe20000000800 */
[----:B------:R-:W-:Y:S04]  /*a3f0*/  FADD.FTZ R74, R74, R73 ;  /* 0x000000494a4a7221 */ /* 0x000fe80000010000 */
[----:B------:R-:W-:Y:S05]  /*a400*/  FADD.FTZ R75, R75, R74 ;  /* 0x0000004a4b4b7221 */ /* 0x000fea0000010000 */
[----:B------:R-:W2:Y:S01]  /*a410*/  MUFU.EX2 R99, R115 ;  /* 0x0000007300637308 */ /* 0x000ea20000000800 */
[----:B----4-:R-:W-:Y:S01]  /*a420*/  F2FP.BF16.F32.PACK_AB R22, R97, R96 ;  /* 0x000000606116723e */ /* 0x010fe200000010ff */
        /* <DEDUP_REMOVED lines=24> */
[-C--:B------:R-:W-:Y:S01]  /*a5b0*/  FFMA.FTZ R156, R129, R149.reuse, -R156 ;  /* 0x00000095819c7223 */ /* 0x080fe2000001089c */
[----:B------:R-:W-:Y:S03]  /*a5c0*/  FADD.FTZ R81, R81, R76 ;  /* 0x0000004c51517221 */ /* 0x000fe60000010000 */
[----:B------:R-:W4:Y:S01]  /*a5d0*/  MUFU.EX2 R43, R43 ;  /* 0x0000002b002b7308 */ /* 0x000f220000000800 */
[----:B------:R-:W-:Y:S01]  /*a5e0*/  FADD.FTZ R90, R90, R87 ;  /* 0x000000575a5a7221 */ /* 0x000fe20000010000 */
[----:B------:R-:W-:Y:S03]  /*a5f0*/  HMMA.16816.F32.BF16 R16, R20, R34, R16 ;  /* 0x000000221410723c */ /* 0x000fe60000041810 */
[----:B---3--:R-:W-:Y:S01]  /*a600*/  F2FP.BF16.F32.PACK_AB R20, R47, R100 ;  /* 0x000000642f14723e */ /* 0x008fe200000010ff */
[-CC-:B------:R-:W-:Y:S01]  /*a610*/  FFMA.FTZ R34, R130, R149.reuse, -R152.reuse ;  /* 0x0000009582227223 */ /* 0x180fe20000010898 */
        /* <DEDUP_REMOVED lines=20> */
[----:B------:R-:W-:Y:S01]  /*a760*/  FADD.FTZ R93, R93, R92 ;  /* 0x0000005c5d5d7221 */ /* 0x000fe20000010000 */
[----:B------:R-:W-:Y:S03]  /*a770*/  FADD.FTZ R41, R41, R42 ;  /* 0x0000002a29297221 */ /* 0x000fe60000010000 */
[----:B------:R-:W-:Y:S01]  /*a780*/  FADD.FTZ R96, R96, R93 ;  /* 0x0000005d60607221 */ /* 0x000fe20000010000 */
[----:B------:R-:W-:Y:S01]  /*a790*/  FADD.FTZ R44, R44, R41 ;  /* 0x000000292c2c7221 */ /* 0x000fe20000010000 */
[C---:B------:R-:W-:Y:S02]  /*a7a0*/  HMMA.16816.F32.BF16 R4, R20.reuse, R24, R4 ;  /* 0x000000181404723c */ /* 0x040fe40000041804 */
[----:B------:R-:W-:Y:S01]  /*a7b0*/  MUFU.EX2 R36, R126 ;  /* 0x0000007e00247308 */ /* 0x000fe20000000800 */
[----:B------:R-:W-:Y:S01]  /*a7c0*/  FADD.FTZ R97, R97, R96 ;  /* 0x0000006061617221 */ /* 0x000fe20000010000 */
[----:B------:R-:W-:Y:S03]  /*a7d0*/  FADD.FTZ R45, R45, R44 ;  /* 0x0000002c2d2d7221 */ /* 0x000fe60000010000 */
        /* <DEDUP_REMOVED lines=13> */
[----:B------:R-:W-:Y:S01]  /*a8b0*/  FADD.FTZ R36, R36, R45 ;  /* 0x0000002d24247221 */ /* 0x000fe20000010000 */
[----:B------:R-:W-:Y:S03]  /*a8c0*/  FADD.FTZ R49, R49, R40 ;  /* 0x0000002831317221 */ /* 0x000fe60000010000 */
[----:B------:R-:W-:Y:S01]  /*a8d0*/  FADD.FTZ R37, R37, R36 ;  /* 0x0000002425257221 */ /* 0x000fe20000010000 */
[----:B------:R-:W-:Y:S03]  /*a8e0*/  FADD.FTZ R49, R46, R49 ;  /* 0x000000312e317221 */ /* 0x000fe60000010000 */
[----:B------:R-:W-:Y:S10]  /*a8f0*/  MUFU.EX2 R34, R34 ;  /* 0x0000002200227308 */ /* 0x000ff40000000800 */
[----:B------:R-:W3:Y:S01]  /*a900*/  MUFU.EX2 R243, R152 ;  /* 0x0000009800f37308 */ /* 0x000ee20000000800 */
[C---:B--2---:R-:W-:Y:S01]  /*a910*/  F2FP.BF16.F32.PACK_AB R134, R33.reuse, R32 ;  /* 0x000000202186723e */ /* 0x044fe200000010ff */
[----:B------:R-:W-:Y:S04]  /*a920*/  FADD.FTZ R32, R32, R49 ;  /* 0x0000003120207221 */ /* 0x000fe80000010000 */
[----:B------:R-:W-:Y:S01]  /*a930*/  FADD.FTZ R246, R33, R32 ;  /* 0x0000002021f67221 */ /* 0x000fe20000010000 */
[C---:B---3--:R-:W-:Y:S01]  /*a940*/  F2FP.BF16.F32.PACK_AB R135, R243.reuse, R34 ;  /* 0x00000022f387723e */ /* 0x048fe200000010ff */
[----:B------:R-:W-:Y:S04]  /*a950*/  FADD.FTZ R34, R34, R37 ;  /* 0x0000002522227221 */ /* 0x000fe80000010000 */
[----:B------:R-:W-:Y:S02]  /*a960*/  FADD.FTZ R243, R243, R34 ;  /* 0x00000022f3f37221 */ /* 0x000fe40000010000 */
[C---:B------:R-:W-:Y:S08]  /*a970*/  HMMA.16816.F32.BF16 R144, R132.reuse, R140, R4 ;  /* 0x0000008c8490723c */ /* 0x040ff00000041804 */
[C---:B------:R-:W-:Y:S08]  /*a980*/  HMMA.16816.F32.BF16 R140, R132.reuse, R142, R8 ;  /* 0x0000008e848c723c */ /* 0x040ff00000041808 */
[C---:B-1----:R-:W-:Y:S08]  /*a990*/  HMMA.16816.F32.BF16 R136, R132.reuse, R24, R12 ;  /* 0x000000188488723c */ /* 0x042ff0000004180c */
[----:B------:R-:W-:Y:S01]  /*a9a0*/  HMMA.16816.F32.BF16 R132, R132, R26, R16 ;  /* 0x0000001a8484723c */ /* 0x000fe20000041810 */
[----:B------:R-:W-:Y:S08]  /*a9b0*/  @!UPT UIADD3 URZ, UPT, UPT, URZ, URZ, URZ ;  /* 0x000000fffffff290 */ /* 0x000ff0000fffe0ff */
[----:B------:R-:W-:Y:S11]  /*a9c0*/  @P1 BRA `(.L_x_604) ;  /* 0xffffffc000a01947 */ /* 0x000ff6000383ffff */
.L_x_597:
[----:B------:R-:W-:Y:S01]  /*a9d0*/  @!UPT UIADD3 URZ, UPT, UPT, URZ, URZ, URZ ;  /* 0x000000fffffff290 */ /* 0x000fe2000fffe0ff */
        /* <DEDUP_REMOVED lines=10> */
.L_x_612:
[----:B---34-:R-:W-:Y:S01]  /*aa80*/  FADD.FTZ R20, R20, R8 ;  /* 0x0000000814147221 */ /* 0x018fe20000010000 */
[----:B------:R-:W2:Y:S01]  /*aa90*/  MUFU.RCP R5, R24 ;  /* 0x0000001800057308 */ /* 0x000ea20000001000 */
[C---:B------:R-:W-:Y:S01]  /*aaa0*/  IMAD.SHL.U32 R7, R229.reuse, 0x2, RZ ;  /* 0x00000002e5077824 */ /* 0x040fe200078e00ff */
[----:B------:R-:W-:Y:S05]  /*aab0*/  WARPSYNC.ALL ;  /* 0x0000000000007948 */ /* 0x000fea0003800000 */
[----:B------:R-:W-:Y:S01]  /*aac0*/  IMAD.SHL.U32 R6, R229, 0x10, RZ ;  /* 0x00000010e5067824 */ /* 0x000fe200078e00ff */
[----:B------:R-:W3:Y:S01]  /*aad0*/  MUFU.RCP R4, R20 ;  /* 0x0000001400047308 */ /* 0x000ee20000001000 */
[----:B------:R-:W-:Y:S01]  /*aae0*/  LOP3.LUT R7, R7, 0x6, RZ, 0xc0, !PT ;  /* 0x0000000607077812 */ /* 0x000fe200078ec0ff */
[----:B------:R-:W-:Y:S01]  /*aaf0*/  BAR.SYNC.DEFER_BLOCKING 0x0 ;  /* 0x0000000000007b1d */ /* 0x000fe20000010000 */
[----:B------:R-:W-:-:S02]  /*ab00*/  FSETP.NE.FTZ.AND P0, PT, R24, RZ, PT ;  /* 0x000000ff1800720b */ /* 0x000fc40003f15000 */
[----:B------:R-:W-:Y:S02]  /*ab10*/  LOP3.LUT R6, R7, 0x3e00, R6, 0xf8, !PT ;  /* 0x00003e0007067812 */ /* 0x000fe400078ef806 */
[----:B------:R-:W-:Y:S02]  /*ab20*/  SHF.L.U32 R7, R236, 0x5, RZ ;  /* 0x00000005ec077819 */ /* 0x000fe400000006ff */
[----:B------:R-:W-:Y:S02]  /*ab30*/  FSETP.NE.FTZ.AND P5, PT, R20, RZ, PT ;  /* 0x000000ff1400720b */ /* 0x000fe40003fb5000 */
[----:B------:R-:W-:Y:S02]  /*ab40*/  LOP3.LUT R7, R6, 0x20, R7, 0xf8, !PT ;  /* 0x0000002006077812 */ /* 0x000fe400078ef807 */
[----:B--2---:R-:W-:Y:S02]  /*ab50*/  FSEL R5, R5, 1, P0 ;  /* 0x3f80000005057808 */ /* 0x004fe40000000000 */
[----:B------:R-:W-:-:S02]  /*ab60*/  LOP3.LUT R230, R7, R230, RZ, 0xfc, !PT ;  /* 0x000000e607e67212 */ /* 0x000fc400078efcff */
[----:B---3--:R-:W-:Y:S01]  /*ab70*/  FSEL R4, R4, 1, P5 ;  /* 0x3f80000004047808 */ /* 0x008fe20002800000 */
        /* <DEDUP_REMOVED lines=14> */
[C---:B------:R-:W-:Y:S01]  /*ac60*/  FMUL.FTZ R134, R4.reuse, R134 ;  /* 0x0000008604867220 */ /* 0x040fe20000410000 */
[----:B------:R-:W-:Y:S01]  /*ac70*/  FMUL.FTZ R135, R4, R135 ;  /* 0x0000008704877220 */ /* 0x000fe20000410000 */
[----:B------:R-:W-:Y:S01]  /*ac80*/  LOP3.LUT R4, R232, 0x40, RZ, 0xc0, !PT ;  /* 0x00000040e8047812 */ /* 0x000fe200078ec0ff */
[----:B------:R-:W-:Y:S01]  /*ac90*/  IMAD R5, R230, 0x4, R217 ;  /* 0x00000004e6057824 */ /* 0x000fe200078e02d9 */
[----:B------:R-:W-:-:S03]  /*aca0*/  LOP3.LUT R232, R232, 0x80, RZ, 0xc0, !PT ;  /* 0x00000080e8e87812 */ /* 0x000fc600078ec0ff */
[C---:B------:R-:W-:Y:S01]  /*acb0*/  IMAD.IADD R6, R5.reuse, 0x1, -R4 ;  /* 0x0000000105067824 */ /* 0x040fe200078e0a04 */
[----:B------:R-:W-:Y:S01]  /*acc0*/  IADD3 R7, PT, PT, R5, -R232, RZ ;  /* 0x800000e805077210 */ /* 0x000fe20007ffe0ff */
[----:B------:R-:W-:Y:S03]  /*acd0*/  STS.64 [R5], R144 ;  /* 0x0000009005007388 */ /* 0x000fe60000000a00 */
[----:B------:R-:W-:Y:S01]  /*ace0*/  IADD3 R4, PT, PT, -R4, R7, RZ ;  /* 0x0000000704047210 */ /* 0x000fe20007ffe1ff */
[----:B------:R-:W-:Y:S04]  /*acf0*/  STS.64 [R5+0x400], R146 ;  /* 0x0004009205007388 */ /* 0x000fe80000000a00 */
[----:B------:R-:W-:Y:S04]  /*ad00*/  STS.64 [R6+0x20], R140 ;  /* 0x0000208c06007388 */ /* 0x000fe80000000a00 */
[----:B------:R2:W-:Y:S04]  /*ad10*/  STS.64 [R6+0x420], R142 ;  /* 0x0004208e06007388 */ /* 0x0005e80000000a00 */
[----:B------:R3:W-:Y:S04]  /*ad20*/  STS.64 [R7+0x40], R136 ;  /* 0x0000408807007388 */ /* 0x0007e80000000a00 */
[----:B------:R3:W-:Y:S04]  /*ad30*/  STS.64 [R7+0x440], R138 ;  /* 0x0004408a07007388 */ /* 0x0007e80000000a00 */
[----:B------:R3:W-:Y:S04]  /*ad40*/  STS.64 [R4+0x60], R132 ;  /* 0x0000608404007388 */ /* 0x0007e80000000a00 */
[----:B------:R3:W-:Y:S04]  /*ad50*/  STS.64 [R4+0x460], R134 ;  /* 0x0004608604007388 */ /* 0x0007e80000000a00 */
[----:B------:R-:W4:Y:S04]  /*ad60*/  LD.E.64 R22, desc[UR4][R2.64+0xb0] ;  /* 0x0000b00402167980 */ /* 0x000f28000c101b00 */
[----:B------:R-:W3:Y:S04]  /*ad70*/  LD.E R16, desc[UR4][R2.64+0x60] ;  /* 0x0000600402107980 */ /* 0x000ee8000c101900 */
[----:B------:R-:W3:Y:S04]  /*ad80*/  LD.E R25, desc[UR4][R2.64+0xcc] ;  /* 0x0000cc0402197980 */ /* 0x000ee8000c101900 */
[----:B------:R-:W3:Y:S01]  /*ad90*/  LD.E.64 R28, desc[UR4][R2.64+0x78] ;  /* 0x00007804021c7980 */ /* 0x000ee2000c101b00 */
[----:B------:R-:W-:-:S03]  /*ada0*/  IMAD.SHL.U32 R26, R229, 0x4, RZ ;  /* 0x00000004e51a7824 */ /* 0x000fc600078e00ff */
[----:B------:R1:W5:Y:S01]  /*adb0*/  LD.E.64 R30, desc[UR4][R2.64+0xa8] ;  /* 0x0000a804021e7980 */ /* 0x000362000c101b00 */
[----:B------:R-:W-:Y:S01]  /*adc0*/  LOP3.LUT R8, R221, 0xd8, RZ, 0xc0, !PT ;  /* 0x000000d8dd087812 */ /* 0x000fe200078ec0ff */
[----:B------:R-:W1:Y:S01]  /*add0*/  @P0 MUFU.LG2 R24, R24 ;  /* 0x0000001800180308 */ /* 0x000e620000000c00 */
[----:B--2---:R-:W-:Y:S01]  /*ade0*/  SHF.L.U32 R6, R223, 0x5, RZ ;  /* 0x00000005df067819 */ /* 0x004fe200000006ff */
[----:B------:R-:W-:Y:S01]  /*adf0*/  BSSY.RECONVERGENT B0, `(.L_x_606) ;  /* 0x0000030000007945 */ /* 0x000fe20003800200 */
[----:B------:R-:W-:Y:S02]  /*ae00*/  LOP3.LUT R5, R26, 0xf04, RZ, 0xc0, !PT ;  /* 0x00000f041a057812 */ /* 0x000fe400078ec0ff */
[----:B------:R-:W-:Y:S02]  /*ae10*/  SHF.R.U32.HI R27, RZ, 0x1, R229 ;  /* 0x00000001ff1b7819 */ /* 0x000fe400000116e5 */
[----:B------:R-:W-:Y:S01]  /*ae20*/  LOP3.LUT R5, R5, 0x20, R6, 0xf8, !PT ;  /* 0x0000002005057812 */ /* 0x000fe200078ef806 */
[----:B------:R-:W2:Y:S01]  /*ae30*/  @P5 MUFU.LG2 R20, R20 ;  /* 0x0000001400145308 */ /* 0x000ea20000000c00 */
[----:B------:R-:W-:-:S02]  /*ae40*/  LOP3.LUT R8, R8, 0x18, R27, 0x78, !PT ;  /* 0x0000001808087812 */ /* 0x000fc400078e781b */
[----:B------:R-:W-:Y:S02]  /*ae50*/  LOP3.LUT P6, RZ, R229, 0x3, RZ, 0xc0, !PT ;  /* 0x00000003e5ff7812 */ /* 0x000fe400078cc0ff */
[----:B------:R-:W-:Y:S02]  /*ae60*/  LOP3.LUT R8, R5, R8, RZ, 0xfc, !PT ;  /* 0x0000000805087212 */ /* 0x000fe400078efcff */
[----:B------:R-:W-:Y:S01]  /*ae70*/  LOP3.LUT R26, R26, 0xffc, RZ, 0xc0, !PT ;  /* 0x00000ffc1a1a7812 */ /* 0x000fe200078ec0ff */
[----:B-1----:R-:W-:Y:S02]  /*ae80*/  @P0 FMUL.FTZ R24, R24, 0.69314718246459960938 ;  /* 0x3f31721818180820 */ /* 0x002fe40000410000 */
[----:B------:R-:W-:Y:S01]  /*ae90*/  IMAD R217, R8, 0x4, R217 ;  /* 0x0000000408d97824 */ /* 0x000fe200078e02d9 */
[----:B------:R-:W-:Y:S01]  /*aea0*/  BAR.SYNC.DEFER_BLOCKING 0x0 ;  /* 0x0000000000007b1d */ /* 0x000fe20000010000 */
[----:B------:R-:W-:Y:S02]  /*aeb0*/  ISETP.GE.AND P4, PT, R223, R220, PT ;  /* 0x000000dcdf00720c */ /* 0x000fe40003f86270 */
[----:B------:R-:W-:Y:S01]  /*aec0*/  LOP3.LUT R27, R27, 0x30, RZ, 0xc0, !PT ;  /* 0x000000301b1b7812 */ /* 0x000fe200078ec0ff */
[----:B------:R-:W-:Y:S01]  /*aed0*/  IMAD.MOV.U32 R2, RZ, RZ, -0x800000 ;  /* 0xff800000ff027424 */ /* 0x000fe200078e00ff */
[----:B------:R-:W-:Y:S01]  /*aee0*/  IADD3 R3, PT, PT, R223, 0x10, RZ ;  /* 0x00000010df037810 */ /* 0x000fe20007ffe0ff */
[----:B-----5:R-:W-:Y:S01]  /*aef0*/  @P0 FFMA.FTZ R2, R21, R148, R24 ;  /* 0x0000009415020223 */ /* 0x020fe20000010018 */
[----:B--2---:R-:W-:Y:S01]  /*af00*/  @P5 FMUL.FTZ R20, R20, 0.69314718246459960938 ;  /* 0x3f31721814145820 */ /* 0x004fe20000410000 */
[----:B------:R-:W-:-:S02]  /*af10*/  LOP3.LUT R27, R27, 0x7, R236, 0xf8, !PT ;  /* 0x000000071b1b7812 */ /* 0x000fc400078ef8ec */
[----:B------:R-:W-:Y:S02]  /*af20*/  ISETP.GE.AND P3, PT, R3, R220, PT ;  /* 0x000000dc0300720c */ /* 0x000fe40003f66270 */
[C---:B------:R-:W-:Y:S01]  /*af30*/  IADD3 R3, PT, PT, R223.reuse, 0x20, RZ ;  /* 0x00000020df037810 */ /* 0x040fe20007ffe0ff */
[----:B------:R-:W-:-:S03]  /*af40*/  VIADD R223, R223, 0x30 ;  /* 0x00000030dfdf7836 */ /* 0x000fc60000000000 */
[-C--:B------:R-:W-:Y:S02]  /*af50*/  ISETP.GE.AND P2, PT, R3, R220.reuse, PT ;  /* 0x000000dc0300720c */ /* 0x080fe40003f46270 */
[----:B------:R-:W-:Y:S01]  /*af60*/  ISETP.GE.AND P1, PT, R223, R220, PT ;  /* 0x000000dcdf00720c */ /* 0x000fe20003f26270 */
[----:B------:R1:W2:Y:S04]  /*af70*/  LDS.128 R12, [R217] ;  /* 0x00000000d90c7984 */ /* 0x0002a80000000c00 */
[----:B------:R1:W1:Y:S04]  /*af80*/  LDS.128 R8, [R217+0x800] ;  /* 0x00080000d9087984 */ /* 0x0002680000000c00 */
[----:B------:R1:W1:Y:S01]  /*af90*/  LDS.128 R4, [R217+0x1000] ;  /* 0x00100000d9047984 */ /* 0x0002620000000c00 */
[----:B----4-:R-:W-:-:S04]  /*afa0*/  IMAD R22, R22, UR8, R235 ;  /* 0x0000000816167c24 */ /* 0x010fc8000f8e02eb */
[----:B---3--:R-:W-:Y:S01]  /*afb0*/  IMAD R233, R22, R16, R233 ;  /* 0x0000001016e97224 */ /* 0x008fe200078e02e9 */
[----:B------:R-:W-:Y:S01]  /*afc0*/  MOV R22, 0xff800000 ;  /* 0xff80000000167802 */ /* 0x000fe20000000f00 */
[----:B------:R3:W4:Y:S01]  /*afd0*/  LDS.128 R16, [R217+0x1800] ;  /* 0x00180000d9107984 */ /* 0x0007220000000c00 */
[----:B------:R-:W-:Y:S01]  /*afe0*/  @P5 FFMA.FTZ R22, R21, R0, R20 ;  /* 0x0000000015165223 */ /* 0x000fe20000010014 */
[----:B------:R-:W-:-:S04]  /*aff0*/  IMAD R234, R23, R233, R234 ;  /* 0x000000e917ea7224 */ /* 0x000fc800078e02ea */
[----:B------:R-:W-:-:S05]  /*b000*/  IMAD R25, R234, R25, RZ ;  /* 0x00000019ea197224 */ /* 0x000fca00078e02ff */
[----:B------:R-:W-:-:S04]  /*b010*/  IADD3 R3, P0, PT, R25, R26, RZ ;  /* 0x0000001a19037210 */ /* 0x000fc80007f1e0ff */
[----:B------:R-:W-:Y:S02]  /*b020*/  LEA.HI.X.SX32 R25, R25, RZ, 0x1, P0 ;  /* 0x000000ff19197211 */ /* 0x000fe400000f0eff */
[----:B------:R-:W-:-:S04]  /*b030*/  LEA R24, P0, R3, R28, 0x2 ;  /* 0x0000001c03187211 */ /* 0x000fc800078010ff */
[----:B------:R-:W-:Y:S01]  /*b040*/  LEA.HI.X R25, R3, R29, R25, 0x2, P0 ;  /* 0x0000001d03197211 */ /* 0x000fe200000f1419 */
[----:B-12---:R-:W-:Y:S08]  /*b050*/  @P6 BRA `(.L_x_607) ;  /* 0x0000000000246947 */ /* 0x006ff00003800000 */
[C---:B------:R-:W-:Y:S01]  /*b060*/  VIADD R21, R27.reuse, 0x8 ;  /* 0x000000081b157836 */ /* 0x040fe20000000000 */
[C---:B------:R-:W-:Y:S02]  /*b070*/  IADD3 R3, P0, PT, R234.reuse, R27, RZ ;  /* 0x0000001bea037210 */ /* 0x040fe40007f1e0ff */
[-C--:B------:R-:W-:Y:S02]  /*b080*/  ISETP.GE.AND P6, PT, R27, R220.reuse, PT ;  /* 0x000000dc1b00720c */ /* 0x080fe40003fc6270 */
[----:B------:R-:W-:Y:S02]  /*b090*/  ISETP.GE.AND P5, PT, R21, R220, PT ;  /* 0x000000dc1500720c */ /* 0x000fe40003fa6270 */
[----:B------:R-:W-:Y:S02]  /*b0a0*/  LEA.HI.X.SX32 R234, R234, RZ, 0x1, P0 ;  /* 0x000000ffeaea7211 */ /* 0x000fe400000f0eff */
[----:B------:R-:W-:-:S04]  /*b0b0*/  LEA R20, P0, R3, R30, 0x2 ;  /* 0x0000001e03147211 */ /* 0x000fc800078010ff */
[----:B------:R-:W-:-:S05]  /*b0c0*/  LEA.HI.X R21, R3, R31, R234, 0x2, P0 ;  /* 0x0000001f03157211 */ /* 0x000fca00000f14ea */
[----:B------:R1:W-:Y:S04]  /*b0d0*/  @!P6 ST.E desc[UR4][R20.64], R2 ;  /* 0x000000021400e985 */ /* 0x0003e8000c101904 */
[----:B------:R1:W-:Y:S02]  /*b0e0*/  @!P5 ST.E desc[UR4][R20.64+0x20], R22 ;  /* 0x000020161400d985 */ /* 0x0003e4000c101904 */
.L_x_607:
[----:B------:R-:W-:Y:S05]  /*b0f0*/  BSYNC.RECONVERGENT B0 ;  /* 0x0000000000007941 */ /* 0x000fea0003800200 */
.L_x_606:
[----:B------:R-:W-:Y:S01]  /*b100*/  MOV R229, 0x0 ;  /* 0x0000000000e57802 */ /* 0x000fe20000000f00 */
[----:B------:R-:W-:Y:S04]  /*b110*/  @!P4 ST.E.128 desc[UR4][R24.64], R12 ;  /* 0x0000000c1800c985 */ /* 0x000fe8000c101d04 */
[----:B------:R-:W-:Y:S04]  /*b120*/  @!P3 ST.E.128 desc[UR4][R24.64+0x800], R8 ;  /* 0x000800081800b985 */ /* 0x000fe8000c101d04 */
[----:B------:R1:W-:Y:S02]  /*b130*/  @!P2 ST.E.128 desc[UR4][R24.64+0x1000], R4 ;  /* 0x001000041800a985 */ /* 0x0003e4000c101d04 */
[----:B-1-34-:R-:W-:Y:S05]  /*b140*/  @P1 RET.REL.NODEC R228 `(_ZN5flash24flash_fwd_splitkv_kernelI23Flash_fwd_kernel_traitsILi32ELi64ELi256ELi4ELb0ELb0EN7cutlass10bfloat16_tE19Flash_kernel_traitsILi32ELi64ELi256ELi4ES3_EELb0ELb0ELb0ELb0ELb1ELb0ELb1ELb0EEEvNS_16Flash_fwd_paramsE) ;  /* 0xffffff4ce4ac1950 */ /* 0x01afea0003c3ffff */
[----:B------:R-:W-:Y:S01]  /*b150*/  MOV R229, 0x0 ;  /* 0x0000000000e57802 */ /* 0x000fe20000000f00 */
[----:B------:R1:W-:Y:S03]  /*b160*/  ST.E.128 desc[UR4][R24.64+0x1800], R16 ;  /* 0x0018001018007985 */ /* 0x0003e6000c101d04 */
[----:B-1----:R-:W-:Y:S05]  /*b170*/  RET.REL.NODEC R228 `(_ZN5flash24flash_fwd_splitkv_kernelI23Flash_fwd_kernel_traitsILi32ELi64ELi256ELi4ELb0ELb0EN7cutlass10bfloat16_tE19Flash_kernel_traitsILi32ELi64ELi256ELi4ES3_EELb0ELb0ELb0ELb0ELb1ELb0ELb1ELb0EEEvNS_16Flash_fwd_paramsE) ;  /* 0xffffff4ce4a07950 */ /* 0x002fea0003c3ffff */
.L_x_605:
[----:B------:R-:W-:Y:S01]  /*b180*/  MOV R5, 0x2 ;  /* 0x0000000200057802 */ /* 0x000fe20000000f00 */
[----:B------:R-:W-:Y:S01]  /*b190*/  IMAD.MOV.U32 R4, RZ, RZ, 0x1f ;  /* 0x0000001fff047424 */ /* 0x000fe200078e00ff */
[----:B------:R-:W-:-:S07]  /*b1a0*/  MOV R6, 0xffffffff ;  /* 0xffffffff00067802 */ /* 0x000fce0000000f00 */
[----:B-1---5:R-:W-:Y:S05]  /*b1b0*/  WARPSYNC.COLLECTIVE R6, `(.L_x_608) ;  /* 0x0000000006087348 */ /* 0x022fea0003c00000 */
[----:B------:R2:W3:Y:S02]  /*b1c0*/  SHFL.BFLY P0, R8, R246, R5, R4 ;  /* 0x0c000005f6087389 */ /* 0x0004e40000000004 */
[----:B-123-5:R-:W-:Y:S05]  /*b1d0*/  ENDCOLLECTIVE ;  /* 0x000000000000791b */ /* 0x02efea0003800000 */
.L_x_608:
[----:B------:R-:W-:Y:S02]  /*b1e0*/  IMAD.MOV.U32 R7, RZ, RZ, R8 ;  /* 0x000000ffff077224 */ /* 0x000fe400078e0008 */
[----:B------:R-:W-:Y:S02]  /*b1f0*/  IMAD.MOV.U32 R5, RZ, RZ, 0x1 ;  /* 0x00000001ff057424 */ /* 0x000fe400078e00ff */
[----:B------:R-:W-:-:S05]  /*b200*/  FADD.FTZ R7, R7, R246 ;  /* 0x000000f607077221 */ /* 0x000fca0000010000 */
[----:B------:R-:W-:-:S07]  /*b210*/  MOV R246, R7 ;  /* 0x0000000700f67202 */ /* 0x000fce0000000f00 */
[----:B------:R-:W-:Y:S05]  /*b220*/  WARPSYNC.COLLECTIVE R6, `(.L_x_609) ;  /* 0x0000000006087348 */ /* 0x000fea0003c00000 */
[----:B------:R1:W2:Y:S02]  /*b230*/  SHFL.BFLY P0, R8, R246, R5, R4 ;  /* 0x0c000005f6087389 */ /* 0x0002a40000000004 */
[----:B-12---:R-:W-:Y:S05]  /*b240*/  ENDCOLLECTIVE ;  /* 0x000000000000791b */ /* 0x006fea0003800000 */
.L_x_609:
[----:B------:R-:W-:Y:S01]  /*b250*/  MOV R246, R243 ;  /* 0x000000f300f67202 */ /* 0x000fe20000000f00 */
[----:B------:R-:W-:Y:S01]  /*b260*/  IMAD.MOV.U32 R5, RZ, RZ, 0x2 ;  /* 0x00000002ff057424 */ /* 0x000fe200078e00ff */
[----:B------:R-:W-:-:S07]  /*b270*/  MOV R24, R8 ;  /* 0x0000000800187202 */ /* 0x000fce0000000f00 */
[----:B------:R-:W-:Y:S05]  /*b280*/  WARPSYNC.COLLECTIVE R6, `(.L_x_610) ;  /* 0x0000000006087348 */ /* 0x000fea0003c00000 */
[----:B------:R1:W2:Y:S02]  /*b290*/  SHFL.BFLY P0, R8, R246, R5, R4 ;  /* 0x0c000005f6087389 */ /* 0x0002a40000000004 */
[----:B-12---:R-:W-:Y:S05]  /*b2a0*/  ENDCOLLECTIVE ;  /* 0x000000000000791b */ /* 0x006fea0003800000 */
.L_x_610:
[----:B------:R-:W-:Y:S01]  /*b2b0*/  FADD.FTZ R24, R7, R24 ;  /* 0x0000001807187221 */ /* 0x000fe20000010000 */
[----:B------:R-:W-:Y:S01]  /*b2c0*/  FADD.FTZ R20, R8, R243 ;  /* 0x000000f308147221 */ /* 0x000fe20000010000 */
[----:B------:R-:W-:-:S04]  /*b2d0*/  MOV R5, 0x1 ;  /* 0x0000000100057802 */ /* 0x000fc80000000f00 */
[----:B------:R-:W-:-:S07]  /*b2e0*/  MOV R246, R20 ;  /* 0x0000001400f67202 */ /* 0x000fce0000000f00 */
[----:B------:R-:W-:Y:S05]  /*b2f0*/  WARPSYNC.COLLECTIVE R6, `(.L_x_611) ;  /* 0x0000000006087348 */ /* 0x000fea0003c00000 */
[----:B------:R1:W2:Y:S02]  /*b300*/  SHFL.BFLY P0, R8, R246, R5, R4 ;  /* 0x0c000005f6087389 */ /* 0x0002a40000000004 */
[----:B-12---:R-:W-:Y:S05]  /*b310*/  ENDCOLLECTIVE ;  /* 0x000000000000791b */ /* 0x006fea0003800000 */
.L_x_611:
[----:B------:R-:W-:Y:S05]  /*b320*/  BRA `(.L_x_612) ;  /* 0xfffffff400d47947 */ /* 0x000fea000383ffff */
.L_x_613:
        /* <DEDUP_REMOVED lines=13> */
.L_x_10224:


//--------------------- .text._ZN5flash24flash_fwd_splitkv_kernelI23Flash_fwd_kernel_traitsILi32ELi64ELi256ELi4ELb0ELb0EN7cutlass10bfloat16_tE19Flash_kernel_traitsILi32ELi64ELi256ELi4ES3_EELb0ELb0ELb0ELb0ELb1ELb1ELb1ELb0EEEvNS_16Flash_fwd_paramsE --------------------------
	.section	.text._ZN5flash24flash_fwd_splitkv_kernelI23Flash_fwd_kernel_traitsILi32ELi64ELi256ELi4ELb0ELb0EN7cutlass10bfloat16_tE19Flash_kernel_traitsILi32ELi64ELi256ELi4ES3_EELb0ELb0ELb0ELb0ELb1ELb1ELb1ELb0EEEvNS_16Flash_fwd_paramsE,"ax",@progbits
	.align	128
        .global         _ZN5flash24flash_fwd_splitkv_kernelI23Flash_fwd_kernel_traitsILi32ELi64ELi256ELi4ELb0ELb0EN7cutlass10bfloat16_tE19Flash_kernel_traitsILi32ELi64ELi256ELi4ES3_EELb0ELb0ELb0ELb0ELb1ELb1ELb1ELb0EEEvNS_16Flash_fwd_paramsE
        .type           _ZN5flash24flash_fwd_splitkv_kernelI23Flash_fwd_kernel_traitsILi32ELi64ELi256ELi4ELb0ELb0EN7cutlass10bfloat16_tE19Flash_kernel_traitsILi32ELi64ELi256ELi4ES3_EELb0ELb0ELb0ELb0ELb1ELb1ELb1ELb0EEEvNS_16Flash_fwd_paramsE,@function
        .size           _ZN5flash24flash_fwd_splitkv_kernelI23Flash_fwd_kernel_traitsILi32ELi64ELi256ELi4ELb0ELb0EN7cutlass10bfloat16_tE19Flash_kernel_traitsILi32ELi64ELi256ELi4ES3_EELb0ELb0ELb0ELb0ELb1ELb1ELb1ELb0EEEvNS_16Flash_fwd_paramsE,(.L_x_10225 - _ZN5flash24flash_fwd_splitkv_kernelI23Flash_fwd_kernel_traitsILi32ELi64ELi256ELi4ELb0ELb0EN7cutlass10bfloat16_tE19Flash_kernel_traitsILi32ELi64ELi256ELi4ES3_EELb0ELb0ELb0ELb0ELb1ELb1ELb1ELb0EEEvNS_16Flash_fwd_paramsE)
        .other          _ZN5flash24flash_fwd_splitkv_kernelI23Flash_fwd_kernel_traitsILi32ELi64ELi256ELi4ELb0ELb0EN7cutlass10bfloat16_tE19Flash_kernel_traitsILi32ELi64ELi256ELi4ES3_EELb0ELb0ELb0ELb0ELb1ELb1ELb1ELb0EEEvNS_16Flash_fwd_paramsE,@"STO_CUDA_ENTRY STV_DEFAULT"
_ZN5flash24flash_fwd_splitkv_kernelI23Flash_fwd_kernel_traitsILi32ELi64ELi256ELi4ELb0ELb0EN7cutlass10bfloat16_tE19Flash_kernel_traitsILi32ELi64ELi256ELi4ES3_EELb0ELb0ELb0ELb0ELb1ELb1ELb1ELb0EEEvNS_16Flash_fwd_paramsE:
.text._ZN5flash24flash_fwd_splitkv_kernelI23Flash_fwd_kernel_traitsILi32ELi64ELi256ELi4ELb0ELb0EN7cutlass10bfloat16_tE19Flash_kernel_traitsILi32ELi64ELi256ELi4ES3_EELb0ELb0ELb0ELb0ELb1ELb1ELb1ELb0EEEvNS_16Flash_fwd_paramsE:
        /* <DEDUP_REMOVED lines=9> */
[----:B------:R-:W2:Y:S08]  /*0090*/  LDC R10, c[0x0][0x374] ;  /* 0x0000dd00ff0a7b82 */ /* 0x000eb00000000800 */
[----:B------:R-:W2:Y:S01]  /*00a0*/  LDC.64 R134, c[0x0][0x348] ;  /* 0x0000d200ff867b82 */ /* 0x000ea20000000a00 */
[----:B-1----:R-:W1:Y:S02]  /*00b0*/  MUFU.RCP R2, R2 ;  /* 0x0000000200027308 */ /* 0x002e640000001000 */
[----:B-1----:R-:W-:-:S06]  /*00c0*/  VIADD R2, R2, 0xffffffe ;  /* 0x0ffffffe02027836 */ /* 0x002fcc0000000000 */
[----:B------:R-:W1:Y:S02]  /*00d0*/  F2I.FTZ.U32.TRUNC.NTZ R3, R2 ;  /* 0x0000000200037305 */ /* 0x000e64000021f000 */
[----:B-1----:R-:W-:Y:S01]  /*00e0*/  IMAD.MOV R0, RZ, RZ, -R3 ;  /* 0x000000ffff007224 */ /* 0x002fe200078e0a03 */
[----:B------:R-:W-:-:S03]  /*00f0*/  MOV R2, RZ ;  /* 0x000000ff00027202 */ /* 0x000fc60000000f00 */
[----:B------:R-:W-:-:S04]  /*0100*/  IMAD R0, R0, R4, RZ ;  /* 0x0000000400007224 */ /* 0x000fc800078e02ff */
[----:B------:R-:W-:-:S06]  /*0110*/  IMAD.HI.U32 R2, R3, R0, R2 ;  /* 0x0000000003027227 */ /* 0x000fcc00078e0002 */
[----:B---3--:R-:W-:-:S04]  /*0120*/  IMAD.HI.U32 R239, R2, UR4, RZ ;  /* 0x0000000402ef7c27 */ /* 0x008fc8000f8e00ff */
[----:B------:R-:W-:-:S04]  /*0130*/  IMAD.MOV R0, RZ, RZ, -R239 ;  /* 0x000000ffff007224 */ /* 0x000fc800078e0aef */
[----:B------:R-:W-:-:S05]  /*0140*/  IMAD R0, R4, R0, UR4 ;  /* 0x0000000404007e24 */ /* 0x000fca000f8e0200 */
[----:B------:R-:W-:-:S13]  /*0150*/  ISETP.GE.U32.AND P2, PT, R0, R4, PT ;  /* 0x000000040000720c */ /* 0x000fda0003f46070 */
[----:B------:R-:W-:Y:S01]  /*0160*/  @P2 IADD3 R0, PT, PT, R0, -R4, RZ ;  /* 0x8000000400002210 */ /* 0x000fe20007ffe0ff */
[----:B------:R-:W-:-:S03]  /*0170*/  @P2 VIADD R239, R239, 0x1 ;  /* 0x00000001efef2836 */ /* 0x000fc60000000000 */
[----:B------:R-:W-:-:S13]  /*0180*/  ISETP.GE.U32.AND P1, PT, R0, R4, PT ;  /* 0x000000040000720c */ /* 0x000fda0003f26070 */
[----:B------:R-:W-:Y:S02]  /*0190*/  @P1 IADD3 R239, PT, PT, R239, 0x1, RZ ;  /* 0x00000001efef1810 */ /* 0x000fe40007ffe0ff */
[----:B------:R-:W-:-:S04]  /*01a0*/  @!P0 LOP3.LUT R239, RZ, R4, RZ, 0x33, !PT ;  /* 0x00000004ffef8212 */ /* 0x000fc800078e33ff */
[----:B------:R-:W-:-:S05]  /*01b0*/  IADD3 R0, PT, PT, -R239, RZ, RZ ;  /* 0x000000ffef007210 */ /* 0x000fca0007ffe1ff */
[----:B--2-4-:R-:W-:Y:S02]  /*01c0*/  IMAD R240, R4, R0, UR4 ;  /* 0x0000000404f07e24 */ /* 0x014fe4000f8e0200 */
[----:B------:R-:W-:Y:S05]  /*01d0*/  CALL.REL.NOINC `($_ZN5flash24flash_fwd_splitkv_kernelI23Flash_fwd_kernel_traitsILi32ELi64ELi256ELi4ELb0ELb0EN7cutlass10bfloat16_tE19Flash_kernel_traitsILi32ELi64ELi256ELi4ES3_EELb0ELb0ELb0ELb0ELb1ELb1ELb1ELb0EEEvNS_16Flash_fwd_paramsE$_ZN5flash30compute_attn_1rowblock_splitkvI23Flash_fwd_kernel_traitsILi32ELi64ELi256ELi4ELb0ELb0EN7cutlass10bfloat16_tE19Flash_kernel_traitsILi32ELi64ELi256ELi4ES3_EELb0ELb0ELb0ELb0ELb1ELb1ELb1ELb0ENS_16Flash_fwd_paramsEEEvRKT8_iiiii) ;  /* 0x0000000000087944 */ /* 0x000fea0003c00000 */
[----:B------:R-:W-:Y:S05]  /*01e0*/  BSYNC.RECONVERGENT B2 ;  /* 0x0000000000027941 */ /* 0x000fea0003800200 */
.L_x_614:
[----:B------:R-:W-:Y:S05]  /*01f0*/  EXIT ;  /* 0x000000000000794d */ /* 0x000fea0003800000 */
        .type           $_ZN5flash24flash_fwd_splitkv_kernelI23Flash_fwd_kernel_traitsILi32ELi64ELi256ELi4ELb0ELb0EN7cutlass10bfloat16_tE19Flash_kernel_traitsILi32ELi64ELi256ELi4ES3_EELb0ELb0ELb0ELb0ELb1ELb1ELb1ELb0EEEvNS_16Flash_fwd_paramsE$_ZN5flash30compute_attn_1rowblock_splitkvI23Flash_fwd_kernel_traitsILi32ELi64ELi256ELi4ELb0ELb0EN7cutlass10bfloat16_tE19Flash_kernel_traitsILi32ELi64ELi256ELi4ES3_EELb0ELb0ELb0ELb0ELb1ELb1ELb1ELb0ENS_16Flash_fwd_paramsEEEvRKT8_iiiii,@function
        .size           $_ZN5flash24flash_fwd_splitkv_kernelI23Flash_fwd_kernel_traitsILi32ELi64ELi256ELi4ELb0ELb0EN7cutlass10bfloat16_tE19Flash_kernel_traitsILi32ELi64ELi256ELi4ES3_EELb0ELb0ELb0ELb0ELb1ELb1ELb1ELb0EEEvNS_16Flash_fwd_paramsE$_ZN5flash30compute_attn_1rowblock_splitkvI23Flash_fwd_kernel_traitsILi32ELi64ELi256ELi4ELb0ELb0EN7cutlass10bfloat16_tE19Flash_kernel_traitsILi32ELi64ELi256ELi4ES3_EELb0ELb0ELb0ELb0ELb1ELb1ELb1ELb0ENS_16Flash_fwd_paramsEEEvRKT8_iiiii,(.L_x_10225 - $_ZN5flash24flash_fwd_splitkv_kernelI23Flash_fwd_kernel_traitsILi32ELi64ELi256ELi4ELb0ELb0EN7cutlass10bfloat16_tE19Flash_kernel_traitsILi32ELi64ELi256ELi4ES3_EELb0ELb0ELb0ELb0ELb1ELb1ELb1ELb0EEEvNS_16Flash_fwd_paramsE$_ZN5flash30compute_attn_1rowblock_splitkvI23Flash_fwd_kernel_traitsILi32ELi64ELi256ELi4ELb0ELb0EN7cutlass10bfloat16_tE19Flash_kernel_traitsILi32ELi64ELi256ELi4ES3_EELb0ELb0ELb0ELb0ELb1ELb1ELb1ELb0ENS_16Flash_fwd_paramsEEEvRKT8_iiiii)
$_ZN5flash24flash_fwd_splitkv_kernelI23Flash_fwd_kernel_traitsILi32ELi64ELi256ELi4ELb0ELb0EN7cutlass10bfloat16_tE19Flash_kernel_traitsILi32ELi64ELi256ELi4ES3_EELb0ELb0ELb0ELb0ELb1ELb1ELb1ELb0EEEvNS_16Flash_fwd_paramsE$_ZN5flash30compute_attn_1rowblock_splitkvI23Flash_fwd_kernel_traitsILi32ELi64ELi256ELi4ELb0ELb0EN7cutlass10bfloat16_tE19Flash_kernel_traitsILi32ELi64ELi256ELi4ES3_EELb0ELb0ELb0ELb0ELb1ELb1ELb1ELb0ENS_16Flash_fwd_paramsEEEvRKT8_iiiii:
        /* <DEDUP_REMOVED lines=38> */
.L_x_616:
[----:B------:R-:W-:Y:S05]  /*0460*/  BSYNC.RECONVERGENT B0 ;  /* 0x0000000000007941 */ /* 0x000fea0003800200 */
.L_x_615:
[----:B------:R-:W-:Y:S04]  /*0470*/  BSSY.RECONVERGENT B0, `(.L_x_617) ;  /* 0x0000007000007945 */ /* 0x000fe80003800200 */
[----:B------:R-:W-:Y:S05]  /*0480*/  @!P3 BRA `(.L_x_618) ;  /* 0x000000000014b947 */ /* 0x000fea0003800000 */
[----:B------:R-:W3:Y:S02]  /*0490*/  LD.E.U8 R0, desc[UR4][R134.64+0x1b2] ;  /* 0x0001b20486007980 */ /* 0x000ee4000c101100 */
[----:B---3--:R-:W-:-:S13]  /*04a0*/  ISETP.NE.AND P1, PT, R0, RZ, PT ;  /* 0x000000ff0000720c */ /* 0x008fda0003f25270 */
[----:B-----5:R-:W3:Y:S02]  /*04b0*/  @P1 LD.E R13, desc[UR4][R2.64+0x4] ;  /* 0x00000404020d1980 */ /* 0x020ee4000c101900 */
[----:B---3--:R-:W-:-:S06]  /*04c0*/  @P1 IADD3 R13, PT, PT, R13, -R15, RZ ;  /* 0x8000000f0d0d1210 */ /* 0x008fcc0007ffe0ff */
[----:B------:R3:W5:Y:S02]  /*04d0*/  @!P1 LD.E R13, desc[UR4][R2.64] ;  /* 0x00000004020d9980 */ /* 0x000764000c101900 */
.L_x_618:
[----:B------:R-:W-:Y:S05]  /*04e0*/  BSYNC.RECONVERGENT B0 ;  /* 0x0000000000007941 */ /* 0x000fea0003800200 */
.L_x_617:
[----:B------:R-:W-:Y:S01]  /*04f0*/  BSSY.RECONVERGENT B1, `(.L_x_619) ;  /* 0x0000011000017945 */ /* 0x000fe20003800200 */
[----:B-----5:R-:W-:-:S03]  /*0500*/  @P4 IADD3 R35, PT, PT, R4, -R29, RZ ;  /* 0x8000001d04234210 */ /* 0x020fc60007ffe0ff */
[----:B------:R-:W-:Y:S05]  /*0510*/  @!P0 BRA `(.L_x_620) ;  /* 0x0000000000148947 */ /* 0x000fea0003800000 */
[----:B--23--:R-:W-:-:S05]  /*0520*/  IADD3 R2, P0, PT, R8, R11, RZ ;  /* 0x0000000b08027210 */ /* 0x00cfca0007f1e0ff */
[----:B------:R-:W-:-:S05]  /*0530*/  IMAD.X R3, R9, 0x1, R14, P0 ;  /* 0x0000000109037824 */ /* 0x000fca00000e060e */
[----:B------:R-:W2:Y:S02]  /*0540*/  LD.E R2, desc[UR4][R2.64] ;  /* 0x0000000402027980 */ /* 0x000ea4000c101900 */
[----:B--2---:R-:W-:Y:S01]  /*0550*/  IADD3 R13, PT, PT, R2, -R12, RZ ;  /* 0x8000000c020d7210 */ /* 0x004fe20007ffe0ff */
[----:B------:R-:W-:Y:S05]  /*0560*/  BRA `(.L_x_621) ;  /* 0x0000000000247947 */ /* 0x000fea0003800000 */
.L_x_620:
[----:B--23--:R-:W2:Y:S01]  /*0570*/  LD.E.64 R2, desc[UR4][R134.64+0x108] ;  /* 0x0001080486027980 */ /* 0x00cea2000c101b00 */
[----:B------:R-:W-:Y:S01]  /*0580*/  BSSY.RECONVERGENT B0, `(.L_x_622) ;  /* 0x0000006000007945 */ /* 0x000fe20003800200 */
[----:B------:R-:W-:Y:S01]  /*0590*/  IMAD.MOV.U32 R0, RZ, RZ, RZ ;  /* 0x000000ffff007224 */ /* 0x000fe200078e00ff */
[----:B--2---:R-:W-:-:S04]  /*05a0*/  ISETP.NE.U32.AND P0, PT, R2, RZ, PT ;  /* 0x000000ff0200720c */ /* 0x004fc80003f05070 */
[----:B------:R-:W-:-:S13]  /*05b0*/  ISETP.NE.AND.EX P0, PT, R3, RZ, PT, P0 ;  /* 0x000000ff0300720c */ /* 0x000fda0003f05300 */
[----:B------:R-:W-:Y:S05]  /*05c0*/  @!P0 BRA `(.L_x_623) ;  /* 0x0000000000048947 */ /* 0x000fea0003800000 */
[----:B------:R2:W5:Y:S02]  /*05d0*/  LD.E R0, desc[UR4][R134.64+0xbc] ;  /* 0x0000bc0486007980 */ /* 0x000564000c101900 */
.L_x_623:
[----:B------:R-:W-:Y:S05]  /*05e0*/  BSYNC.RECONVERGENT B0 ;  /* 0x0000000000007941 */ /* 0x000fea0003800200 */
.L_x_622:
[----:B-----5:R-:W-:Y:S02]  /*05f0*/  IADD3 R13, PT, PT, R0, R13, -R12 ;  /* 0x0000000d000d7210 */ /* 0x020fe40007ffe80c */
.L_x_621:
[----:B------:R-:W-:Y:S05]  /*0600*/  BSYNC.RECONVERGENT B1 ;  /* 0x0000000000017941 */ /* 0x000fea0003800200 */
.L_x_619:
[----:B------:R-:W-:Y:S01]  /*0610*/  IMAD.SHL.U32 R244, R24, 0x40, RZ ;  /* 0x0000004018f47824 */ /* 0x000fe200078e00ff */
[----:B------:R-:W-:Y:S01]  /*0620*/  MOV R2, R246 ;  /* 0x000000f600027202 */ /* 0x000fe20000000f00 */
[----:B------:R-:W-:-:S03]  /*0630*/  IMAD.MOV.U32 R3, RZ, RZ, 0x0 ;  /* 0x00000000ff037424 */ /* 0x000fc600078e00ff */
[----:B------:R-:W-:-:S13]  /*0640*/  ISETP.GT.AND P0, PT, R35, R244, PT ;  /* 0x000000f42300720c */ /* 0x000fda0003f04270 */
[----:B-12---:R-:W-:Y:S05]  /*0650*/  @!P0 RET.REL.NODEC R2 `(_ZN5flash24flash_fwd_splitkv_kernelI23Flash_fwd_kernel_traitsILi32ELi64ELi256ELi4ELb0ELb0EN7cutlass10bfloat16_tE19Flash_kernel_traitsILi32ELi64ELi256ELi4ES3_EELb0ELb0ELb0ELb0ELb1ELb1ELb1ELb0EEEvNS_16Flash_fwd_paramsE) ;  /* 0xfffffff802688950 */ /* 0x006fea0003c3ffff */
[----:B------:R-:W2:Y:S01]  /*0660*/  LD.E R0, desc[UR4][R134.64+0xb8] ;  /* 0x0000b80486007980 */ /* 0x000ea2000c101900 */
[-C--:B------:R-:W-:Y:S02]  /*0670*/  IABS R4, R10.reuse ;  /* 0x0000000a00047213 */ /* 0x080fe40000000000 */
[----:B------:R-:W-:Y:S01]  /*0680*/  IABS R6, R10 ;  /* 0x0000000a00067213 */ /* 0x000fe20000000000 */
[----:B------:R-:W1:Y:S01]  /*0690*/  S2R R242, SR_TID.X ;  /* 0x0000000000f27919 */ /* 0x000e620000002100 */
[----:B------:R-:W3:Y:S03]  /*06a0*/  I2F.RP R2, R4 ;  /* 0x0000000400027306 */ /* 0x000ee60000209400 */
[----:B------:R-:W-:-:S05]  /*06b0*/  IMAD.MOV R6, RZ, RZ, -R6 ;  /* 0x000000ffff067224 */ /* 0x000fca00078e0a06 */
[----:B---3--:R-:W3:Y:S02]  /*06c0*/  MUFU.RCP R2, R2 ;  /* 0x0000000200027308 */ /* 0x008ee40000001000 */
[----:B---3--:R-:W-:-:S06]  /*06d0*/  VIADD R2, R2, 0xffffffe ;  /* 0x0ffffffe02027836 */ /* 0x008fcc0000000000 */
[----:B------:R3:W4:Y:S02]  /*06e0*/  F2I.FTZ.U32.TRUNC.NTZ R3, R2 ;  /* 0x0000000200037305 */ /* 0x000724000021f000 */
[----:B---3--:R-:W-:Y:S02]  /*06f0*/  IMAD.MOV.U32 R2, RZ, RZ, RZ ;  /* 0x000000ffff027224 */ /* 0x008fe400078e00ff */
[----:B--2---:R-:W-:-:S05]  /*0700*/  VIADD R0, R0, 0xff ;  /* 0x000000ff00007836 */ /* 0x004fca0000000000 */
[----:B------:R-:W-:-:S04]  /*0710*/  SHF.R.S32.HI R5, RZ, 0x1f, R0 ;  /* 0x0000001fff057819 */ /* 0x000fc80000011400 */
[----:B------:R-:W-:Y:S01]  /*0720*/  LEA.HI R5, R5, R0, RZ, 0x8 ;  /* 0x0000000005057211 */ /* 0x000fe200078f40ff */
[----:B----4-:R-:W-:-:S03]  /*0730*/  IMAD.MOV R0, RZ, RZ, -R3 ;  /* 0x000000ffff007224 */ /* 0x010fc600078e0a03 */
[----:B------:R-:W-:Y:S01]  /*0740*/  LEA.HI.SX32 R5, R5, R10, 0x18 ;  /* 0x0000000a05057211 */ /* 0x000fe200078fc2ff */
[----:B------:R-:W-:-:S04]  /*0750*/  IMAD R0, R0, R4, RZ ;  /* 0x0000000400007224 */ /* 0x000fc800078e02ff */
[----:B------:R-:W-:Y:S02]  /*0760*/  VIADD R5, R5, 0xffffffff ;  /* 0xffffffff05057836 */ /* 0x000fe40000000000 */
[----:B------:R-:W-:-:S03]  /*0770*/  IMAD.HI.U32 R0, R3, R0, R2 ;  /* 0x0000000003007227 */ /* 0x000fc600078e0002 */
[----:B------:R-:W-:Y:S01]  /*0780*/  IABS R7, R5 ;  /* 0x0000000500077213 */ /* 0x000fe20000000000 */
[----:B------:R-:W-:-:S03]  /*0790*/  IMAD.MOV.U32 R3, RZ, RZ, R6 ;  /* 0x000000ffff037224 */ /* 0x000fc600078e0006 */
[----:B------:R-:W-:-:S05]  /*07a0*/  MOV R2, R7 ;  /* 0x0000000700027202 */ /* 0x000fca0000000f00 */
[----:B------:R-:W-:-:S04]  /*07b0*/  IMAD.HI.U32 R0, R0, R2, RZ ;  /* 0x0000000200007227 */ /* 0x000fc800078e00ff */
[----:B------:R-:W-:-:S05]  /*07c0*/  IMAD R2, R0, R3, R2 ;  /* 0x0000000300027224 */ /* 0x000fca00078e0202 */
[----:B------:R-:W-:-:S13]  /*07d0*/  ISETP.GT.U32.AND P1, PT, R4, R2, PT ;  /* 0x000000020400720c */ /* 0x000fda0003f24070 */
[----:B------:R-:W-:Y:S02]  /*07e0*/  @!P1 IMAD.IADD R2, R2, 0x1, -R4 ;  /* 0x0000000102029824 */ /* 0x000fe400078e0a04 */
[----:B------:R-:W-:Y:S01]  /*07f0*/  @!P1 VIADD R0, R0, 0x1 ;  /* 0x0000000100009836 */ /* 0x000fe20000000000 */
[----:B------:R-:W-:Y:S02]  /*0800*/  ISETP.NE.AND P1, PT, R10, RZ, PT ;  /* 0x000000ff0a00720c */ /* 0x000fe40003f25270 */
[----:B------:R-:W-:Y:S02]  /*0810*/  ISETP.GE.U32.AND P2, PT, R2, R4, PT ;  /* 0x000000040200720c */ /* 0x000fe40003f46070 */
[----:B------:R-:W-:-:S04]  /*0820*/  LOP3.LUT R2, R5, R10, RZ, 0x3c, !PT ;  /* 0x0000000a05027212 */ /* 0x000fc800078e3cff */
[----:B------:R-:W-:Y:S01]  /*0830*/  ISETP.GE.AND P0, PT, R2, RZ, PT ;  /* 0x000000ff0200720c */ /* 0x000fe20003f06270 */
[----:B------:R-:W-:-:S05]  /*0840*/  VIADD R2, R13, 0xff ;  /* 0x000000ff0d027836 */ /* 0x000fca0000000000 */
[----:B------:R-:W-:Y:S02]  /*0850*/  SHF.R.S32.HI R3, RZ, 0x1f, R2 ;  /* 0x0000001fff037819 */ /* 0x000fe40000011402 */
[----:B------:R-:W-:Y:S02]  /*0860*/  @P2 IADD3 R0, PT, PT, R0, 0x1, RZ ;  /* 0x0000000100002810 */ /* 0x000fe40007ffe0ff */
[----:B------:R-:W-:-:S03]  /*0870*/  LEA.HI R2, R3, R2, RZ, 0x8 ;  /* 0x0000000203027211 */ /* 0x000fc600078f40ff */
[----:B------:R-:W-:Y:S01]  /*0880*/  @!P0 IMAD.MOV R0, RZ, RZ, -R0 ;  /* 0x000000ffff008224 */ /* 0x000fe200078e0a00 */
[----:B------:R-:W-:Y:S02]  /*0890*/  @!P1 LOP3.LUT R0, RZ, R10, RZ, 0x33, !PT ;  /* 0x0000000aff009212 */ /* 0x000fe400078e33ff */
[----:B------:R-:W-:-:S03]  /*08a0*/  SHF.R.S32.HI R2, RZ, 0x8, R2 ;  /* 0x00000008ff027819 */ /* 0x000fc60000011402 */
        /* <DEDUP_REMOVED lines=8> */
[----:B------:R-:W5:Y:S01]  /*0930*/  LD.E.64 R134, desc[UR4][R134.64+0xa8] ;  /* 0x0000a80486867980 */ /* 0x000f62000c101b00 */
[----:B------:R-:W-:-:S05]  /*0940*/  SHF.R.U32.HI R8, RZ, 0x3, R242 ;  /* 0x00000003ff087819 */ /* 0x000fca00000116f2 */
[C---:B------:R-:W-:Y:S02]  /*0950*/  VIADD R9, R8.reuse, 0x10 ;  /* 0x0000001008097836 */ /* 0x040fe40000000000 */
[----:B------:R-:W-:Y:S02]  /*0960*/  VIADD R10, R8, 0x20 ;  /* 0x00000020080a7836 */ /* 0x000fe40000000000 */
[----:B--2---:R-:W-:-:S04]  /*0970*/  IMAD R0, R6, UR8, R239 ;  /* 0x0000000806007c24 */ /* 0x004fc8000f8e02ef */
[----:B---3--:R-:W-:-:S04]  /*0980*/  IMAD R0, R0, R2, R240 ;  /* 0x0000000200007224 */ /* 0x008fc800078e02f0 */
[--C-:B------:R-:W-:Y:S02]  /*0990*/  IMAD R6, R7, R0, R244.reuse ;  /* 0x0000000007067224 */ /* 0x100fe400078e02f4 */
[----:B------:R-:W-:Y:S02]  /*09a0*/  IMAD.IADD R7, R35, 0x1, -R244 ;  /* 0x0000000123077824 */ /* 0x000fe400078e0af4 */
[----:B----4-:R-:W-:-:S03]  /*09b0*/  IMAD R0, R6, R3, RZ ;  /* 0x0000000306007224 */ /* 0x010fc600078e02ff */
[-C--:B------:R-:W-:Y:S01]  /*09c0*/  ISETP.GE.AND P2, PT, R9, R7.reuse, PT ;  /* 0x000000070900720c */ /* 0x080fe20003f46270 */
[----:B------:R-:W-:Y:S01]  /*09d0*/  VIADD R9, R8, 0x30 ;  /* 0x0000003008097836 */ /* 0x000fe20000000000 */
[----:B------:R-:W-:Y:S02]  /*09e0*/  LEA R2, P0, R242, R0, 0x2 ;  /* 0x00000000f2027211 */ /* 0x000fe400078010ff */
[----:B------:R-:W-:Y:S02]  /*09f0*/  ISETP.GE.AND P1, PT, R10, R7, PT ;  /* 0x000000070a00720c */ /* 0x000fe40003f26270 */
[----:B------:R-:W-:Y:S02]  /*0a00*/  LEA.HI.X.SX32 R3, R0, RZ, 0x1, P0 ;  /* 0x000000ff00037211 */ /* 0x000fe400000f0eff */
[----:B-----5:R-:W-:Y:S02]  /*0a10*/  LEA R4, P0, R2, R4, 0x2 ;  /* 0x0000000402047211 */ /* 0x020fe400078010ff */
[----:B------:R-:W-:-:S02]  /*0a20*/  LOP3.LUT P6, R0, R242, 0x7, RZ, 0xc0, !PT ;  /* 0x00000007f2007812 */ /* 0x000fc400078cc0ff */
[----:B------:R-:W-:Y:S02]  /*0a30*/  LEA.HI.X R5, R2, R5, R3, 0x2, P0 ;  /* 0x0000000502057211 */ /* 0x000fe400000f1403 */
[----:B------:R-:W-:Y:S02]  /*0a40*/  IADD3 R3, P0, PT, R6, R8, RZ ;  /* 0x0000000806037210 */ /* 0x000fe40007f1e0ff */
[----:B------:R-:W-:Y:S01]  /*0a50*/  ISETP.GE.OR P6, PT, R8, R7, P6 ;  /* 0x000000070800720c */ /* 0x000fe200037c6670 */
[----:B------:R-:W-:Y:S01]  /*0a60*/  @!P2 ST.E.128 desc[UR4][R4.64+0x800], RZ ;  /* 0x000800ff0400a985 */ /* 0x000fe2000c101d04 */
[----:B------:R-:W-:Y:S02]  /*0a70*/  LEA.HI.X.SX32 R6, R6, RZ, 0x1, P0 ;  /* 0x000000ff06067211 */ /* 0x000fe400000f0eff */
[----:B------:R-:W-:Y:S01]  /*0a80*/  ISETP.NE.OR P5, PT, R0, RZ, P2 ;  /* 0x000000ff0000720c */ /* 0x000fe200017a5670 */
[----:B------:R-:W-:Y:S01]  /*0a90*/  @!P1 ST.E.128 desc[UR4][R4.64+0x1000], RZ ;  /* 0x001000ff04009985 */ /* 0x000fe2000c101d04 */
[----:B------:R-:W-:-:S02]  /*0aa0*/  LEA R2, P0, R3, R134, 0x2 ;  /* 0x0000008603027211 */ /* 0x000fc400078010ff */
[----:B------:R-:W-:Y:S02]  /*0ab0*/  ISETP.NE.OR P4, PT, R0, RZ, P1 ;  /* 0x000000ff0000720c */ /* 0x000fe40000f85670 */
[----:B------:R-:W-:Y:S02]  /*0ac0*/  LEA.HI.X R3, R3, R135, R6, 0x2, P0 ;  /* 0x0000008703037211 */ /* 0x000fe400000f1406 */
[-C--:B------:R-:W-:Y:S02]  /*0ad0*/  ISETP.GE.AND P0, PT, R9, R7.reuse, PT ;  /* 0x000000070900720c */ /* 0x080fe40003f06270 */
[----:B------:R-:W-:Y:S01]  /*0ae0*/  ISETP.GE.AND P3, PT, R8, R7, PT ;  /* 0x000000070800720c */ /* 0x000fe20003f66270 */
[----:B------:R-:W-:Y:S02]  /*0af0*/  @!P6 IMAD.MOV.U32 R8, RZ, RZ, -0x800000 ;  /* 0xff800000ff08e424 */ /* 0x000fe400078e00ff */
[----:B------:R-:W-:-:S04]  /*0b00*/  @!P5 IMAD.MOV.U32 R7, RZ, RZ, -0x800000 ;  /* 0xff800000ff07d424 */ /* 0x000fc800078e00ff */
[----:B------:R-:W-:-:S04]  /*0b10*/  @!P4 IMAD.MOV.U32 R6, RZ, RZ, -0x800000 ;  /* 0xff800000ff06c424 */ /* 0x000fc800078e00ff */
[----:B------:R-:W-:Y:S01]  /*0b20*/  @!P0 ST.E.128 desc[UR4][R4.64+0x1800], RZ ;  /* 0x001800ff04008985 */ /* 0x000fe2000c101d04 */
[----:B------:R-:W-:-:S03]  /*0b30*/  ISETP.NE.OR P0, PT, R0, RZ, P0 ;  /* 0x000000ff0000720c */ /* 0x000fc60000705670 */
[----:B------:R1:W-:Y:S04]  /*0b40*/  @!P3 ST.E.128 desc[UR4][R4.64], RZ ;  /* 0x000000ff0400b985 */ /* 0x0003e8000c101d04 */
[----:B------:R-:W-:Y:S04]  /*0b50*/  @!P5 ST.E desc[UR4][R2.64+0x40], R7 ;  /* 0x000040070200d985 */ /* 0x000fe8000c101904 */
[----:B------:R-:W-:Y:S04]  /*0b60*/  @!P4 ST.E desc[UR4][R2.64+0x80], R6 ;  /* 0x000080060200c985 */ /* 0x000fe8000c101904 */
[----:B------:R2:W-:Y:S01]  /*0b70*/  @!P6 ST.E desc[UR4][R2.64], R8 ;  /* 0x000000080200e985 */ /* 0x0005e2000c101904 */
[----:B-1----:R-:W-:-:S02]  /*0b80*/  IMAD.MOV.U32 R4, RZ, RZ, R246 ;  /* 0x000000ffff047224 */ /* 0x002fc400078e00f6 */
[----:B------:R-:W-:-:S04]  /*0b90*/  IMAD.MOV.U32 R5, RZ, RZ, 0x0 ;  /* 0x00000000ff057424 */ /* 0x000fc800078e00ff */
[----:B--2---:R-:W-:Y:S05]  /*0ba0*/  @P0 RET.REL.NODEC R4 `(_ZN5flash24flash_fwd_splitkv_kernelI23Flash_fwd_kernel_traitsILi32ELi64ELi256ELi4ELb0ELb0EN7cutlass10bfloat16_tE19Flash_kernel_traitsILi32ELi64ELi256ELi4ES3_EELb0ELb0ELb0ELb0ELb1ELb1ELb1ELb0EEEvNS_16Flash_fwd_paramsE) ;  /* 0xfffffff404140950 */ /* 0x004fea0003c3ffff */
[----:B------:R-:W-:-:S05]  /*0bb0*/  MOV R0, 0xff800000 ;  /* 0xff80000000007802 */ /* 0x000fca0000000f00 */
[----:B------:R1:W-:Y:S02]  /*0bc0*/  ST.E desc[UR4][R2.64+0xc0], R0 ;  /* 0x0000c00002007985 */ /* 0x0003e4000c101904 */
[----:B-1----:R-:W-:Y:S02]  /*0bd0*/  MOV R2, R246 ;  /* 0x000000f600027202 */ /* 0x002fe40000000f00 */
[----:B------:R-:W-:-:S04]  /*0be0*/  MOV R3, 0x0 ;  /* 0x0000000000037802 */ /* 0x000fc80000000f00 */
[----:B------:R-:W-:Y:S05]  /*0bf0*/  RET.REL.NODEC R2 `(_ZN5flash24flash_fwd_splitkv_kernelI23Flash_fwd_kernel_traitsILi32ELi64ELi256ELi4ELb0ELb0EN7cutlass10bfloat16_tE19Flash_kernel_traitsILi32ELi64ELi256ELi4ES3_EELb0ELb0ELb0ELb0ELb1ELb1ELb1ELb0EEEvNS_16Flash_fwd_paramsE) ;  /* 0xfffffff402007950 */ /* 0x000fea0003c3ffff */
.L_x_624:
        /* <DEDUP_REMOVED lines=16> */
[----:B------:R-:W4:Y:S01]  /*0d00*/  LD.E.64 R232, desc[UR4][R134.64+0x38] ;  /* 0x0000380486e87980 */ /* 0x000f22000c101b00 */
[----:B------:R-:W-:-:S03]  /*0d10*/  IABS R8, R12 ;  /* 0x0000000c00087213 */ /* 0x000fc60000000000 */
        /* <DEDUP_REMOVED lines=9> */
[----:B-----5:R-:W-:Y:S01]  /*0db0*/  IABS R9, R10 ;  /* 0x0000000a00097213 */ /* 0x020fe20000000000 */
[----:B-1----:R-:W-:Y:S01]  /*0dc0*/  IMAD.MOV R0, RZ, RZ, -R3 ;  /* 0x000000ffff007224 */ /* 0x002fe200078e0a03 */
[----:B------:R-:W-:-:S03]  /*0dd0*/  MOV R2, RZ ;  /* 0x000000ff00027202 */ /* 0x000fc60000000f00 */
[----:B------:R-:W-:-:S04]  /*0de0*/  IMAD R0, R0, R4, RZ ;  /* 0x0000000400007224 */ /* 0x000fc800078e02ff */
[----:B------:R-:W-:Y:S01]  /*0df0*/  IMAD.HI.U32 R5, R3, R0, R2 ;  /* 0x0000000003057227 */ /* 0x000fe200078e0002 */
[----:B------:R-:W-:-:S03]  /*0e00*/  IADD3 R0, PT, PT, RZ, -R9, RZ ;  /* 0x80000009ff007210 */ /* 0x000fc60007ffe0ff */
[----:B------:R-:W-:Y:S02]  /*0e10*/  IMAD.MOV.U32 R2, RZ, RZ, R8 ;  /* 0x000000ffff027224 */ /* 0x000fe400078e0008 */
[----:B------:R-:W-:Y:S02]  /*0e20*/  IMAD.MOV.U32 R3, RZ, RZ, R0 ;  /* 0x000000ffff037224 */ /* 0x000fe400078e0000 */
[----:B------:R-:W-:-:S04]  /*0e30*/  IMAD.HI.U32 R0, R5, R2, RZ ;  /* 0x0000000205007227 */ /* 0x000fc800078e00ff */
        /* <DEDUP_REMOVED lines=9> */
[----:B------:R-:W-:Y:S02]  /*0ed0*/  IMAD.WIDE.U32 R2, R6, R239, RZ ;  /* 0x000000ef06027225 */ /* 0x000fe400078e00ff */
[----:B------:R-:W2:Y:S04]  /*0ee0*/  LD.E.64 R6, desc[UR4][R134.64+0x20] ;  /* 0x0000200486067980 */ /* 0x000ea8000c101b00 */
[----:B------:R-:W-:-:S02]  /*0ef0*/  @P0 IADD3 R0, PT, PT, R0, 0x1, RZ ;  /* 0x0000000100000810 */ /* 0x000fc40007ffe0ff */
        /* <DEDUP_REMOVED lines=9> */
[----:B------:R1:W3:Y:S01]  /*0f90*/  LD.E R9, desc[UR4][R2.64] ;  /* 0x0000000402097980 */ /* 0x0002e2000c101900 */
[----:B----4-:R-:W-:-:S04]  /*0fa0*/  IABS R4, R18 ;  /* 0x0000001200047213 */ /* 0x010fc80000000000 */
[----:B-1----:R-:W1:Y:S08]  /*0fb0*/  I2F.RP R2, R4 ;  /* 0x0000000400027306 */ /* 0x002e700000209400 */
[----:B-1----:R-:W1:Y:S02]  /*0fc0*/  MUFU.RCP R2, R2 ;  /* 0x0000000200027308 */ /* 0x002e640000001000 */
[----:B-1----:R-:W-:-:S06]  /*0fd0*/  IADD3 R2, PT, PT, R2, 0xffffffe, RZ ;  /* 0x0ffffffe02027810 */ /* 0x002fcc0007ffe0ff */
[----:B------:R-:W1:Y:S01]  /*0fe0*/  F2I.FTZ.U32.TRUNC.NTZ R3, R2 ;  /* 0x0000000200037305 */ /* 0x000e62000021f000 */
[----:B------:R-:W-:Y:S01]  /*0ff0*/  IABS R11, R18 ;  /* 0x00000012000b7213 */ /* 0x000fe20000000000 */
[----:B-1----:R-:W-:Y:S01]  /*1000*/  IMAD.MOV R0, RZ, RZ, -R3 ;  /* 0x000000ffff007224 */ /* 0x002fe200078e0a03 */
[----:B------:R-:W-:-:S03]  /*1010*/  MOV R2, RZ ;  /* 0x000000ff00027202 */ /* 0x000fc60000000f00 */
[----:B------:R-:W-:Y:S01]  /*1020*/  IMAD R8, R0, R4, RZ ;  /* 0x0000000400087224 */ /* 0x000fe200078e02ff */
[----:B------:R-:W-:-:S03]  /*1030*/  IABS R0, R240 ;  /* 0x000000f000007213 */ /* 0x000fc60000000000 */
[----:B------:R-:W-:-:S04]  /*1040*/  IMAD.HI.U32 R8, R3, R8, R2 ;  /* 0x0000000803087227 */ /* 0x000fc800078e0002 */
[----:B------:R-:W-:-:S05]  /*1050*/  IMAD.MOV R2, RZ, RZ, -R11 ;  /* 0x000000ffff027224 */ /* 0x000fca00078e0a0b */
[----:B------:R-:W-:Y:S01]  /*1060*/  MOV R3, R2 ;  /* 0x0000000200037202 */ /* 0x000fe20000000f00 */
[----:B------:R-:W-:-:S04]  /*1070*/  IMAD.HI.U32 R2, R8, R0, RZ ;  /* 0x0000000008027227 */ /* 0x000fc800078e00ff */
[----:B------:R-:W-:-:S05]  /*1080*/  IMAD R0, R2, R3, R0 ;  /* 0x0000000302007224 */ /* 0x000fca00078e0200 */
[----:B------:R-:W-:Y:S02]  /*1090*/  ISETP.GT.U32.AND P1, PT, R4, R0, PT ;  /* 0x000000000400720c */ /* 0x000fe40003f24070 */
[----:B------:R-:W-:-:S11]  /*10a0*/  LOP3.LUT R3, R240, R18, RZ, 0x3c, !PT ;  /* 0x00000012f0037212 */ /* 0x000fd600078e3cff */
[----:B------:R-:W-:-:S05]  /*10b0*/  @!P1 IMAD.IADD R0, R0, 0x1, -R4 ;  /* 0x0000000100009824 */ /* 0x000fca00078e0a04 */
[----:B------:R-:W-:Y:S01]  /*10c0*/  ISETP.GE.U32.AND P2, PT, R0, R4, PT ;  /* 0x000000040000720c */ /* 0x000fe20003f46070 */
[----:B------:R-:W-:Y:S01]  /*10d0*/  @!P1 VIADD R2, R2, 0x1 ;  /* 0x0000000102029836 */ /* 0x000fe20000000000 */
[----:B------:R-:W-:Y:S02]  /*10e0*/  IADD3 R0, PT, PT, -R5, RZ, RZ ;  /* 0x000000ff05007210 */ /* 0x000fe40007ffe1ff */
[----:B------:R-:W-:Y:S02]  /*10f0*/  ISETP.GE.AND P0, PT, R3, RZ, PT ;  /* 0x000000ff0300720c */ /* 0x000fe40003f06270 */
[----:B------:R-:W-:Y:S01]  /*1100*/  ISETP.NE.AND P1, PT, R18, RZ, PT ;  /* 0x000000ff1200720c */ /* 0x000fe20003f25270 */
[----:B------:R-:W-:-:S06]  /*1110*/  IMAD R11, R10, R0, R12 ;  /* 0x000000000a0b7224 */ /* 0x000fcc00078e020c */
[----:B------:R-:W-:Y:S02]  /*1120*/  @P2 IADD3 R2, PT, PT, R2, 0x1, RZ ;  /* 0x0000000102022810 */ /* 0x000fe40007ffe0ff */
[----:B------:R-:W-:Y:S02]  /*1130*/  SHF.R.S32.HI R19, RZ, 0x1f, R11 ;  /* 0x0000001fff137819 */ /* 0x000fe4000001140b */
[----:B------:R-:W-:-:S04]  /*1140*/  MOV R0, R2 ;  /* 0x0000000200007202 */ /* 0x000fc80000000f00 */
[----:B------:R-:W-:Y:S02]  /*1150*/  @!P0 IADD3 R0, PT, PT, -R0, RZ, RZ ;  /* 0x000000ff00008210 */ /* 0x000fe40007ffe1ff */
[----:B------:R-:W-:-:S04]  /*1160*/  @!P1 LOP3.LUT R0, RZ, R18, RZ, 0x33, !PT ;  /* 0x00000012ff009212 */ /* 0x000fc800078e33ff */
[----:B------:R-:W-:Y:S02]  /*1170*/  SHF.R.S32.HI R5, RZ, 0x1f, R0 ;  /* 0x0000001fff057819 */ /* 0x000fe40000011400 */
[----:B---3--:R-:W-:Y:S01]  /*1180*/  SHF.R.S32.HI R8, RZ, 0x1f, R9 ;  /* 0x0000001fff087819 */ /* 0x008fe20000011409 */
[----:B--2---:R-:W-:-:S04]  /*1190*/  IMAD R4, R7, R9, RZ ;  /* 0x0000000907047224 */ /* 0x004fc800078e02ff */
[C---:B------:R-:W-:Y:S02]  /*11a0*/  IMAD R3, R6.reuse, R8, R4 ;  /* 0x0000000806037224 */ /* 0x040fe400078e0204 */
[----:B------:R-:W-:-:S04]  /*11b0*/  IMAD.WIDE.U32 R6, R6, R9, RZ ;  /* 0x0000000906067225 */ /* 0x000fc800078e00ff */
[----:B------:R-:W-:Y:S02]  /*11c0*/  IMAD.IADD R3, R7, 0x1, R3 ;  /* 0x0000000107037824 */ /* 0x000fe400078e0203 */
[----:B------:R-:W-:Y:S02]  /*11d0*/  IMAD R4, R233, R11, RZ ;  /* 0x0000000be9047224 */ /* 0x000fe400078e02ff */
[----:B------:R-:W-:Y:S02]  /*11e0*/  IMAD.MOV.U32 R2, RZ, RZ, R6 ;  /* 0x000000ffff027224 */ /* 0x000fe400078e0006 */
[----:B------:R-:W-:Y:S02]  /*11f0*/  IMAD R4, R232, R19, R4 ;  /* 0x00000013e8047224 */ /* 0x000fe400078e0204 */
[----:B------:R-:W-:-:S04]  /*1200*/  IMAD.WIDE.U32 R2, R11, R232, R2 ;  /* 0x000000e80b027225 */ /* 0x000fc800078e0002 */
[----:B------:R-:W-:Y:S02]  /*1210*/  IMAD.IADD R3, R3, 0x1, R4 ;  /* 0x0000000103037824 */ /* 0x000fe400078e0204 */
[----:B------:R-:W-:Y:S02]  /*1220*/  IMAD R4, R15, R0, RZ ;  /* 0x000000000f047224 */ /* 0x000fe400078e02ff */
[----:B------:R-:W-:Y:S02]  /*1230*/  IMAD R7, R17, R9, RZ ;  /* 0x0000000911077224 */ /* 0x000fe400078e02ff */
[----:B------:R-:W-:Y:S02]  /*1240*/  IMAD R6, R14, R5, R4 ;  /* 0x000000050e067224 */ /* 0x000fe400078e0204 */
        /* <DEDUP_REMOVED lines=8> */
.L_x_626:
        /* <DEDUP_REMOVED lines=8> */
[----:B------:R-:W-:-:S02]  /*1350*/  @P3 IADD3 R7, PT, PT, R12, R15, RZ ;  /* 0x0000000f0c073210 */ /* 0x000fc40007ffe0ff */
[----:B------:R-:W-:Y:S02]  /*1360*/  CS2R R188, SRZ ;  /* 0x0000000000bc7805 */ /* 0x000fe4000001ff00 */
[----:B--2---:R-:W-:-:S04]  /*1370*/  IABS R0, R18 ;  /* 0x0000001200007213 */ /* 0x004fc80000000000 */
[----:B------:R-:W-:-:S04]  /*1380*/  MOV R8, R0 ;  /* 0x0000000000087202 */ /* 0x000fc80000000f00 */
[----:B-1----:R-:W1:Y:S08]  /*1390*/  I2F.RP R2, R8 ;  /* 0x0000000800027306 */ /* 0x002e700000209400 */
[----:B-1----:R-:W1:Y:S02]  /*13a0*/  MUFU.RCP R2, R2 ;  /* 0x0000000200027308 */ /* 0x002e640000001000 */
[----:B-1----:R-:W-:-:S06]  /*13b0*/  VIADD R2, R2, 0xffffffe ;  /* 0x0ffffffe02027836 */ /* 0x002fcc0000000000 */
[----:B------:R-:W1:Y:S01]  /*13c0*/  F2I.FTZ.U32.TRUNC.NTZ R3, R2 ;  /* 0x0000000200037305 */ /* 0x000e62000021f000 */
[----:B------:R-:W-:Y:S02]  /*13d0*/  IABS R5, R18 ;  /* 0x0000001200057213 */ /* 0x000fe40000000000 */
[----:B-1----:R-:W-:Y:S01]  /*13e0*/  IADD3 R0, PT, PT, RZ, -R3, RZ ;  /* 0x80000003ff007210 */ /* 0x002fe20007ffe0ff */
[----:B------:R-:W-:-:S04]  /*13f0*/  IMAD.MOV.U32 R2, RZ, RZ, RZ ;  /* 0x000000ffff027224 */ /* 0x000fc800078e00ff */
[----:B------:R-:W-:Y:S01]  /*1400*/  IMAD R4, R0, R8, RZ ;  /* 0x0000000800047224 */ /* 0x000fe200078e02ff */
[----:B------:R-:W-:-:S03]  /*1410*/  IABS R0, R240 ;  /* 0x000000f000007213 */ /* 0x000fc60000000000 */
[----:B------:R-:W-:Y:S01]  /*1420*/  IMAD.HI.U32 R4, R3, R4, R2 ;  /* 0x0000000403047227 */ /* 0x000fe200078e0002 */
[----:B------:R-:W-:-:S05]  /*1430*/  IADD3 R2, PT, PT, RZ, -R5, RZ ;  /* 0x80000005ff027210 */ /* 0x000fca0007ffe0ff */
[----:B------:R-:W-:-:S04]  /*1440*/  IMAD.HI.U32 R6, R4, R0, RZ ;  /* 0x0000000004067227 */ /* 0x000fc800078e00ff */
[----:B------:R-:W-:Y:S01]  /*1450*/  IMAD R0, R6, R2, R0 ;  /* 0x0000000206007224 */ /* 0x000fe200078e0200 */
[----:B------:R-:W-:-:S04]  /*1460*/  @!P3 SHF.R.S32.HI R3, RZ, 0x1f, R12 ;  /* 0x0000001fff03b819 */ /* 0x000fc8000001140c */
[----:B------:R-:W-:Y:S01]  /*1470*/  ISETP.GT.U32.AND P2, PT, R8, R0, PT ;  /* 0x000000000800720c */ /* 0x000fe20003f44070 */
[----:B---3--:R-:W-:-:S04]  /*1480*/  @!P3 IMAD R4, R233, R12, RZ ;  /* 0x0000000ce904b224 */ /* 0x008fc800078e02ff */
[----:B------:R-:W-:Y:S02]  /*1490*/  @!P3 IMAD R4, R3, R232, R4 ;  /* 0x000000e80304b224 */ /* 0x000fe400078e0204 */
[----:B------:R-:W-:Y:S01]  /*14a0*/  @!P3 IMAD.WIDE.U32 R2, R232, R12, RZ ;  /* 0x0000000ce802b225 */ /* 0x000fe200078e00ff */
[----:B-----5:R-:W-:-:S03]  /*14b0*/  @!P3 SHF.R.S32.HI R5, RZ, 0x1f, R9 ;  /* 0x0000001fff05b819 */ /* 0x020fc60000011409 */
[----:B------:R-:W-:Y:S02]  /*14c0*/  @!P3 IMAD.IADD R3, R3, 0x1, R4 ;  /* 0x000000010303b824 */ /* 0x000fe400078e0204 */
[----:B------:R-:W-:Y:S02]  /*14d0*/  @!P2 IMAD.IADD R0, R0, 0x1, -R8 ;  /* 0x000000010000a824 */ /* 0x000fe400078e0a08 */
[----:B----4-:R-:W-:-:S03]  /*14e0*/  @!P3 IMAD R4, R11, R9, RZ ;  /* 0x000000090b04b224 */ /* 0x010fc600078e02ff */
[----:B------:R-:W-:Y:S01]  /*14f0*/  ISETP.GE.U32.AND P4, PT, R0, R8, PT ;  /* 0x000000080000720c */ /* 0x000fe20003f86070 */
[C---:B------:R-:W-:Y:S02]  /*1500*/  @!P3 IMAD R11, R10.reuse, R5, R4 ;  /* 0x000000050a0bb224 */ /* 0x040fe400078e0204 */
[----:B------:R-:W-:Y:S01]  /*1510*/  @!P3 IMAD.WIDE.U32 R4, R10, R9, R2 ;  /* 0x000000090a04b225 */ /* 0x000fe200078e0002 */
[----:B------:R-:W-:-:S03]  /*1520*/  LOP3.LUT R0, R240, R18, RZ, 0x3c, !PT ;  /* 0x00000012f0007212 */ /* 0x000fc600078e3cff */
[-C--:B------:R-:W-:Y:S02]  /*1530*/  @P3 IMAD R10, R233, R7.reuse, RZ ;  /* 0x00000007e90a3224 */ /* 0x080fe400078e02ff */
[----:B------:R-:W-:Y:S01]  /*1540*/  @P3 IMAD.WIDE.U32 R2, R232, R7, RZ ;  /* 0x00000007e8023225 */ /* 0x000fe200078e00ff */
[----:B------:R-:W-:Y:S02]  /*1550*/  @!P3 IADD3 R5, PT, PT, R5, R11, RZ ;  /* 0x0000000b0505b210 */ /* 0x000fe40007ffe0ff */
[----:B------:R-:W-:Y:S01]  /*1560*/  LEA R11, R159, 0xffffff00, 0x8 ;  /* 0xffffff009f0b7811 */ /* 0x000fe200078e40ff */
[----:B------:R-:W-:Y:S01]  /*1570*/  @P3 IMAD.MOV.U32 R4, RZ, RZ, R2 ;  /* 0x000000ffff043224 */ /* 0x000fe200078e0002 */
[----:B------:R-:W-:Y:S02]  /*1580*/  @P3 IADD3 R5, PT, PT, R3, R10, RZ ;  /* 0x0000000a03053210 */ /* 0x000fe40007ffe0ff */
[----:B------:R-:W-:Y:S02]  /*1590*/  ISETP.GE.AND P1, PT, R0, RZ, PT ;  /* 0x000000ff0000720c */ /* 0x000fe40003f26270 */
[----:B------:R-:W-:-:S02]  /*15a0*/  ISETP.NE.AND P0, PT, R18, RZ, PT ;  /* 0x000000ff1200720c */ /* 0x000fc40003f05270 */
[----:B------:R-:W-:Y:S01]  /*15b0*/  @!P2 IADD3 R6, PT, PT, R6, 0x1, RZ ;  /* 0x000000010606a810 */ /* 0x000fe20007ffe0ff */
[-C--:B------:R-:W-:Y:S01]  /*15c0*/  IMAD R0, R233, R11.reuse, RZ ;  /* 0x0000000be9007224 */ /* 0x080fe200078e02ff */
[----:B------:R-:W-:Y:S01]  /*15d0*/  SHF.R.S32.HI R19, RZ, 0x1f, R11 ;  /* 0x0000001fff137819 */ /* 0x000fe2000001140b */
[----:B------:R-:W-:Y:S01]  /*15e0*/  @!P3 IMAD R8, R173, R12, RZ ;  /* 0x0000000cad08b224 */ /* 0x000fe200078e02ff */
[----:B------:R-:W-:Y:S01]  /*15f0*/  @!P3 SHF.R.S32.HI R7, RZ, 0x1f, R12 ;  /* 0x0000001fff07b819 */ /* 0x000fe2000001140c */
[----:B------:R-:W-:Y:S01]  /*1600*/  IMAD.MOV.U32 R3, RZ, RZ, R5 ;  /* 0x000000ffff037224 */ /* 0x000fe200078e0005 */
[----:B------:R-:W-:Y:S02]  /*1610*/  MOV R2, R4 ;  /* 0x0000000400027202 */ /* 0x000fe40000000f00 */
[----:B------:R-:W-:Y:S01]  /*1620*/  @P4 IADD3 R6, PT, PT, R6, 0x1, RZ ;  /* 0x0000000106064810 */ /* 0x000fe20007ffe0ff */
[----:B------:R-:W-:Y:S02]  /*1630*/  IMAD R10, R19, R232, R0 ;  /* 0x000000e8130a7224 */ /* 0x000fe400078e0200 */
[----:B------:R-:W-:Y:S01]  /*1640*/  IMAD.WIDE.U32 R2, R232, R11, R2 ;  /* 0x0000000be8027225 */ /* 0x000fe200078e0002 */
[----:B------:R-:W-:-:S03]  /*1650*/  MOV R0, R6 ;  /* 0x0000000600007202 */ /* 0x000fc60000000f00 */
[----:B------:R-:W-:Y:S02]  /*1660*/  @!P3 IMAD R4, R7, R172, R8 ;  /* 0x000000ac0704b224 */ /* 0x000fe400078e0208 */
[----:B------:R-:W-:Y:S01]  /*1670*/  @!P3 IMAD.WIDE.U32 R6, R172, R12, RZ ;  /* 0x0000000cac06b225 */ /* 0x000fe200078e00ff */
[----:B------:R-:W-:Y:S02]  /*1680*/  @!P1 IADD3 R0, PT, PT, -R0, RZ, RZ ;  /* 0x000000ff00009210 */ /* 0x000fe40007ffe1ff */
[----:B------:R-:W-:Y:S01]  /*1690*/  @!P0 LOP3.LUT R0, RZ, R18, RZ, 0x33, !PT ;  /* 0x00000012ff008212 */ /* 0x000fe200078e33ff */
[----:B------:R-:W-:Y:S02]  /*16a0*/  IMAD.IADD R5, R3, 0x1, R10 ;  /* 0x0000000103057824 */ /* 0x000fe400078e020a */
[----:B------:R-:W-:Y:S01]  /*16b0*/  @!P3 IMAD.IADD R3, R7, 0x1, R4 ;  /* 0x000000010703b824 */ /* 0x000fe200078e0204 */
[----:B------:R-:W-:Y:S01]  /*16c0*/  MOV R4, R2 ;  /* 0x0000000200047202 */ /* 0x000fe20000000f00 */
[----:B------:R-:W-:Y:S01]  /*16d0*/  @!P3 IMAD R8, R17, R9, RZ ;  /* 0x000000091108b224 */ /* 0x000fe200078e02ff */
[----:B------:R-:W-:-:S02]  /*16e0*/  @!P3 SHF.R.S32.HI R7, RZ, 0x1f, R9 ;  /* 0x0000001fff07b819 */ /* 0x000fc40000011409 */
[----:B------:R-:W-:Y:S02]  /*16f0*/  @!P3 MOV R2, R6 ;  /* 0x000000060002b202 */ /* 0x000fe40000000f00 */
[----:B------:R-:W-:Y:S01]  /*1700*/  @P3 IADD3 R10, PT, PT, R12, R15, RZ ;  /* 0x0000000f0c0a3210 */ /* 0x000fe20007ffe0ff */
[----:B------:R-:W-:Y:S01]  /*1710*/  IMAD R12, R21, R0, RZ ;  /* 0x00000000150c7224 */ /* 0x000fe200078e02ff */
[----:B------:R-:W-:Y:S01]  /*1720*/  SHF.R.S32.HI R14, RZ, 0x1f, R0 ;  /* 0x0000001fff0e7819 */ /* 0x000fe20000011400 */
[C---:B------:R-:W-:Y:S02]  /*1730*/  @!P3 IMAD R8, R16.reuse, R7, R8 ;  /* 0x000000071008b224 */ /* 0x040fe400078e0208 */
[----:B------:R-:W-:-:S04]  /*1740*/  @!P3 IMAD.WIDE.U32 R6, R16, R9, R2 ;  /* 0x000000091006b225 */ /* 0x000fc800078e0002 */
[----:B------:R-:W-:-:S04]  /*1750*/  IMAD.WIDE.U32 R4, R20, R0, R4 ;  /* 0x0000000014047225 */ /* 0x000fc800078e0004 */
[-C--:B------:R-:W-:Y:S02]  /*1760*/  @P3 IMAD R0, R173, R10.reuse, RZ ;  /* 0x0000000aad003224 */ /* 0x080fe400078e02ff */
[----:B------:R-:W-:-:S04]  /*1770*/  @P3 IMAD.WIDE.U32 R2, R172, R10, RZ ;  /* 0x0000000aac023225 */ /* 0x000fc800078e00ff */
[----:B------:R-:W-:Y:S02]  /*1780*/  IMAD R12, R20, R14, R12 ;  /* 0x0000000e140c7224 */ /* 0x000fe400078e020c */
[----:B------:R-:W-:Y:S01]  /*1790*/  @!P3 IMAD.IADD R7, R7, 0x1, R8 ;  /* 0x000000010707b824 */ /* 0x000fe200078e0208 */
[----:B------:R-:W-:Y:S01]  /*17a0*/  @!P3 MOV R8, R6 ;  /* 0x000000060008b202 */ /* 0x000fe20000000f00 */
[----:B------:R-:W-:Y:S01]  /*17b0*/  IMAD.IADD R12, R5, 0x1, R12 ;  /* 0x00000001050c7824 */ /* 0x000fe200078e020c */
[----:B------:R-:W-:Y:S02]  /*17c0*/  MOV R28, R4 ;  /* 0x00000004001c7202 */ /* 0x000fe40000000f00 */
[----:B------:R-:W-:Y:S02]  /*17d0*/  @P3 IADD3 R7, PT, PT, R3, R0, RZ ;  /* 0x0000000003073210 */ /* 0x000fe40007ffe0ff */
[----:B------:R-:W-:Y:S02]  /*17e0*/  @P3 MOV R8, R2 ;  /* 0x0000000200083202 */ /* 0x000fe40000000f00 */
.L_x_627:
[----:B------:R-:W-:Y:S05]  /*17f0*/  BSYNC.RECONVERGENT B0 ;  /* 0x0000000000007941 */ /* 0x000fea0003800200 */
.L_x_625:
        /* <DEDUP_REMOVED lines=13> */
[----:B-1----:R-:W-:Y:S02]  /*18d0*/  IMAD.MOV R0, RZ, RZ, -R3 ;  /* 0x000000ffff007224 */ /* 0x002fe400078e0a03 */
[----:B------:R-:W-:Y:S02]  /*18e0*/  IMAD.MOV.U32 R2, RZ, RZ, RZ ;  /* 0x000000ffff027224 */ /* 0x000fe400078e00ff */
[----:B------:R-:W-:Y:S01]  /*18f0*/  IMAD R5, R0, R4, RZ ;  /* 0x0000000400057224 */ /* 0x000fe200078e02ff */
[----:B------:R-:W-:-:S03]  /*1900*/  IABS R0, R240 ;  /* 0x000000f000007213 */ /* 0x000fc60000000000 */
[----:B------:R-:W-:-:S04]  /*1910*/  IMAD.HI.U32 R5, R3, R5, R2 ;  /* 0x0000000503057227 */ /* 0x000fc800078e0002 */
[----:B------:R-:W-:Y:S02]  /*1920*/  IMAD.MOV.U32 R2, RZ, RZ, R0 ;  /* 0x000000ffff027224 */ /* 0x000fe400078e0000 */
[----:B------:R-:W-:-:S04]  /*1930*/  IMAD.MOV R0, RZ, RZ, -R6 ;  /* 0x000000ffff007224 */ /* 0x000fc800078e0a06 */
[----:B------:R-:W-:Y:S02]  /*1940*/  IMAD.MOV.U32 R3, RZ, RZ, R0 ;  /* 0x000000ffff037224 */ /* 0x000fe400078e0000 */
[----:B------:R-:W-:-:S04]  /*1950*/  IMAD.HI.U32 R0, R5, R2, RZ ;  /* 0x0000000205007227 */ /* 0x000fc800078e00ff */
[----:B------:R-:W-:-:S05]  /*1960*/  IMAD R2, R0, R3, R2 ;  /* 0x0000000300027224 */ /* 0x000fca00078e0202 */
[----:B------:R-:W-:Y:S01]  /*1970*/  ISETP.GT.U32.AND P4, PT, R4, R2, PT ;  /* 0x000000020400720c */ /* 0x000fe20003f84070 */
[----:B------:R-:W-:Y:S02]  /*1980*/  IMAD R3, R19, R172, RZ ;  /* 0x000000ac13037224 */ /* 0x000fe400078e02ff */
[----:B------:R-:W-:-:S10]  /*1990*/  IMAD.SHL.U32 R229, R242, 0x8, RZ ;  /* 0x00000008f2e57824 */ /* 0x000fd400078e00ff */
[----:B------:R-:W-:Y:S01]  /*19a0*/  @!P4 IMAD.IADD R2, R2, 0x1, -R4 ;  /* 0x000000010202c824 */ /* 0x000fe200078e0a04 */
[----:B------:R-:W-:-:S04]  /*19b0*/  LOP3.LUT R10, R229, 0x18, RZ, 0xc0, !PT ;  /* 0x00000018e50a7812 */ /* 0x000fc800078ec0ff */
[----:B------:R-:W-:Y:S01]  /*19c0*/  ISETP.GE.U32.AND P5, PT, R2, R4, PT ;  /* 0x000000040200720c */ /* 0x000fe20003fa6070 */
[C---:B------:R-:W-:Y:S02]  /*19d0*/  IMAD R4, R11.reuse, R173, R3 ;  /* 0x000000ad0b047224 */ /* 0x040fe400078e0203 */
[----:B------:R-:W-:Y:S01]  /*19e0*/  IMAD.WIDE.U32 R2, R11, R172, RZ ;  /* 0x000000ac0b027225 */ /* 0x000fe200078e00ff */
[----:B------:R-:W-:-:S03]  /*19f0*/  LOP3.LUT R5, R240, R18, RZ, 0x3c, !PT ;  /* 0x00000012f0057212 */ /* 0x000fc600078e3cff */
[----:B------:R-:W-:Y:S01]  /*1a00*/  IMAD.IADD R3, R3, 0x1, R4 ;  /* 0x0000000103037824 */ /* 0x000fe200078e0204 */
[----:B------:R-:W-:Y:S02]  /*1a10*/  IADD3 R19, P2, P1, R2, R8, R10 ;  /* 0x0000000802137210 */ /* 0x000fe4000795e00a */
[----:B------:R-:W-:Y:S02]  /*1a20*/  ISETP.GE.AND P3, PT, R5, RZ, PT ;  /* 0x000000ff0500720c */ /* 0x000fe40003f66270 */
[----:B------:R-:W-:Y:S02]  /*1a30*/  IADD3.X R34, PT, PT, R3, R7, RZ, P2, P1 ;  /* 0x0000000703227210 */ /* 0x000fe400017e24ff */
[----:B------:R-:W-:Y:S02]  /*1a40*/  LOP3.LUT R2, R229, 0xc0, RZ, 0xc0, !PT ;  /* 0x000000c0e5027812 */ /* 0x000fe400078ec0ff */
[----:B------:R-:W-:Y:S01]  /*1a50*/  ISETP.NE.AND P1, PT, R18, RZ, PT ;  /* 0x000000ff1200720c */ /* 0x000fe20003f25270 */
[----:B------:R-:W-:Y:S01]  /*1a60*/  @!P4 VIADD R0, R0, 0x1 ;  /* 0x000000010000c836 */ /* 0x000fe20000000000 */
[----:B------:R-:W-:-:S02]  /*1a70*/  LOP3.LUT R238, R2, 0x18, R242, 0xf8, !PT ;  /* 0x0000001802ee7812 */ /* 0x000fc400078ef8f2 */
[----:B------:R-:W-:Y:S01]  /*1a80*/  LOP3.LUT R9, R229, 0x1f20, RZ, 0xc0, !PT ;  /* 0x00001f20e5097812 */ /* 0x000fe200078ec0ff */
[----:B------:R-:W-:Y:S01]  /*1a90*/  @P5 VIADD R0, R0, 0x1 ;  /* 0x0000000100005836 */ /* 0x000fe20000000000 */
[----:B------:R-:W-:Y:S02]  /*1aa0*/  LOP3.LUT R8, R238, R10, RZ, 0x3c, !PT ;  /* 0x0000000aee087212 */ /* 0x000fe400078e3cff */
[----:B------:R-:W-:Y:S01]  /*1ab0*/  SHF.R.U32.HI R236, RZ, 0x2, R242 ;  /* 0x00000002ffec7819 */ /* 0x000fe200000116f2 */
[----:B------:R-:W-:Y:S02]  /*1ac0*/  @!P3 IMAD.MOV R0, RZ, RZ, -R0 ;  /* 0x000000ffff00b224 */ /* 0x000fe400078e0a00 */
[----:B------:R-:W-:Y:S02]  /*1ad0*/  IMAD.IADD R241, R35, 0x1, -R244 ;  /* 0x0000000123f17824 */ /* 0x000fe400078e0af4 */
[----:B------:R-:W-:Y:S02]  /*1ae0*/  @!P1 LOP3.LUT R0, RZ, R18, RZ, 0x33, !PT ;  /* 0x00000012ff009212 */ /* 0x000fe400078e33ff */
[----:B------:R-:W-:-:S02]  /*1af0*/  MOV R237, RZ ;  /* 0x000000ff00ed7202 */ /* 0x000fc40000000f00 */
[----:B------:R-:W-:Y:S02]  /*1b00*/  SHF.R.S32.HI R11, RZ, 0x1f, R0 ;  /* 0x0000001fff0b7819 */ /* 0x000fe40000011400 */
[----:B------:R-:W-:Y:S01]  /*1b10*/  ISETP.GE.AND P6, PT, R236, R241, PT ;  /* 0x000000f1ec00720c */ /* 0x000fe20003fc6270 */
[----:B------:R-:W1:Y:S01]  /*1b20*/  S2UR UR6, SR_CgaCtaId ;  /* 0x00000000000679c3 */ /* 0x000e620000008800 */
[----:B------:R-:W-:-:S04]  /*1b30*/  IMAD.WIDE.U32 R24, R24, 0x40, R236 ;  /* 0x0000004018187825 */ /* 0x000fc800078e00ec */
[----:B------:R-:W-:Y:S01]  /*1b40*/  VIADD R230, R159, 0xffffffff ;  /* 0xffffffff9fe67836 */ /* 0x000fe20000000000 */
[----:B------:R-:W-:-:S03]  /*1b50*/  UMOV UR7, 0x400 ;  /* 0x0000040000077882 */ /* 0x000fc60000000000 */
[----:B------:R-:W-:Y:S01]  /*1b60*/  IMAD.SHL.U32 R171, R230, 0x100, RZ ;  /* 0x00000100e6ab7824 */ /* 0x000fe200078e00ff */
[----:B-1----:R-:W-:-:S06]  /*1b70*/  ULEA UR6, UR6, UR7, 0x18 ;  /* 0x0000000706067291 */ /* 0x002fcc000f8ec0ff */
[----:B------:R-:W-:Y:S02]  /*1b80*/  MOV R168, UR6 ;  /* 0x0000000600a87c02 */ /* 0x000fe40008000f00 */
[----:B------:R-:W-:Y:S01]  /*1b90*/  IADD3 R18, PT, PT, R236, 0x60, RZ ;  /* 0x00000060ec127810 */ /* 0x000fe20007ffe0ff */
[----:B--2---:R-:W-:-:S04]  /*1ba0*/  @P0 IMAD.WIDE.U32 R2, R14, R29, RZ ;  /* 0x0000001d0e020225 */ /* 0x004fc800078e00ff */
[----:B------:R-:W-:Y:S02]  /*1bb0*/  @P0 IMAD R6, R15, R29, RZ ;  /* 0x0000001d0f060224 */ /* 0x000fe400078e02ff */
[-C--:B---3--:R-:W-:Y:S02]  /*1bc0*/  @!P0 IMAD R7, R17, R239.reuse, RZ ;  /* 0x000000ef11078224 */ /* 0x088fe400078e02ff */
[----:B------:R-:W-:-:S04]  /*1bd0*/  @!P0 IMAD.WIDE.U32 R4, R16, R239, RZ ;  /* 0x000000ef10048225 */ /* 0x000fc800078e00ff */
[----:B------:R-:W-:Y:S02]  /*1be0*/  @!P0 IMAD.IADD R7, R5, 0x1, R7 ;  /* 0x0000000105078824 */ /* 0x000fe400078e0207 */
[----:B------:R-:W-:Y:S02]  /*1bf0*/  @!P0 IMAD.MOV.U32 R5, RZ, RZ, R4 ;  /* 0x000000ffff058224 */ /* 0x000fe400078e0004 */
[----:B------:R-:W-:Y:S01]  /*1c00*/  @P0 IMAD.MOV.U32 R5, RZ, RZ, R2 ;  /* 0x000000ffff050224 */ /* 0x000fe200078e0002 */
[C---:B------:R-:W-:Y:S02]  /*1c10*/  IADD3 R4, P2, PT, R10.reuse, R28, RZ ;  /* 0x0000001c0a047210 */ /* 0x040fe40007f5e0ff */
[----:B------:R-:W-:Y:S01]  /*1c20*/  LOP3.LUT R17, R9, R8, RZ, 0xfc, !PT ;  /* 0x0000000809117212 */ /* 0x000fe200078efcff */
[----:B------:R-:W-:Y:S01]  /*1c30*/  @P0 IMAD.IADD R7, R3, 0x1, R6 ;  /* 0x0000000103070824 */ /* 0x000fe200078e0206 */
[----:B------:R-:W-:Y:S02]  /*1c40*/  IADD3 R8, P1, PT, R10, R5, RZ ;  /* 0x000000050a087210 */ /* 0x000fe40007f3e0ff */
[----:B------:R-:W-:Y:S01]  /*1c50*/  IADD3 R28, PT, PT, R236, 0x20, RZ ;  /* 0x00000020ec1c7810 */ /* 0x000fe20007ffe0ff */
[----:B------:R-:W-:-:S02]  /*1c60*/  IMAD.X R5, RZ, RZ, R12, P2 ;  /* 0x000000ffff057224 */ /* 0x000fc400010e060c */
[----:B------:R-:W-:Y:S01]  /*1c70*/  IMAD.X R9, RZ, RZ, R7, P1 ;  /* 0x000000ffff097224 */ /* 0x000fe200008e0607 */
[----:B------:R-:W-:Y:S01]  /*1c80*/  ISETP.GE.AND P2, PT, R28, R241, PT ;  /* 0x000000f11c00720c */ /* 0x000fe20003f46270 */
[----:B------:R-:W-:Y:S02]  /*1c90*/  IMAD R12, R233, R236, RZ ;  /* 0x000000ece90c7224 */ /* 0x000fe400078e02ff */
[----:B------:R-:W-:Y:S01]  /*1ca0*/  IMAD.WIDE.U32 R6, R236, R232, R4 ;  /* 0x000000e8ec067225 */ /* 0x000fe200078e0004 */
[----:B------:R-:W-:-:S03]  /*1cb0*/  SHF.R.S32.HI R3, RZ, 0x1f, R240 ;  /* 0x0000001fff037819 */ /* 0x000fc600000114f0 */
[----:B------:R-:W-:Y:S02]  /*1cc0*/  IMAD R10, R31, R0, RZ ;  /* 0x000000001f0a7224 */ /* 0x000fe400078e02ff */
[----:B------:R-:W-:Y:S01]  /*1cd0*/  IMAD.WIDE.U32 R4, R240, R20, R8 ;  /* 0x00000014f0047225 */ /* 0x000fe200078e0008 */
[----:B----4-:R-:W-:-:S03]  /*1ce0*/  LEA R190, P1, R6, R26, 0x1 ;  /* 0x0000001a06be7211 */ /* 0x010fc600078208ff */
[----:B------:R-:W-:Y:S02]  /*1cf0*/  IMAD R2, R21, R240, RZ ;  /* 0x000000f015027224 */ /* 0x000fe400078e02ff */
[----:B------:R-:W-:-:S04]  /*1d00*/  IMAD.WIDE.U32 R8, R30, R0, RZ ;  /* 0x000000001e087225 */ /* 0x000fc800078e00ff */
[----:B------:R-:W-:Y:S02]  /*1d10*/  IMAD R0, R11, R30, R10 ;  /* 0x0000001e0b007224 */ /* 0x000fe400078e020a */
[----:B------:R-:W-:Y:S02]  /*1d20*/  IMAD.IADD R7, R7, 0x1, R12 ;  /* 0x0000000107077824 */ /* 0x000fe400078e020c */
[----:B------:R-:W-:Y:S01]  /*1d30*/  IMAD R16, R20, R3, R2 ;  /* 0x0000000314107224 */ /* 0x000fe200078e0202 */
[----:B------:R-:W-:Y:S01]  /*1d40*/  IADD3 R11, PT, PT, R9, R0, RZ ;  /* 0x00000000090b7210 */ /* 0x000fe20007ffe0ff */
[--C-:B------:R-:W-:Y:S01]  /*1d50*/  @!P0 IMAD.MOV.U32 R2, RZ, RZ, R14.reuse ;  /* 0x000000ffff028224 */ /* 0x100fe200078e000e */
[----:B------:R-:W-:Y:S01]  /*1d60*/  LEA.HI.X R187, R6, R27, R7, 0x1, P1 ;  /* 0x0000001b06bb7211 */ /* 0x000fe200008f0c07 */
[----:B------:R-:W-:Y:S01]  /*1d70*/  @P0 IMAD.MOV.U32 R2, RZ, RZ, R14 ;  /* 0x000000ffff020224 */ /* 0x000fe200078e000e */
[----:B------:R-:W-:Y:S01]  /*1d80*/  @!P2 IADD3 R0, P1, PT, R24, 0x20, RZ ;  /* 0x000000201800a810 */ /* 0x000fe20007f3e0ff */
[----:B------:R-:W-:-:S02]  /*1d90*/  @!P0 IMAD.MOV.U32 R3, RZ, RZ, R15 ;  /* 0x000000ffff038224 */ /* 0x000fc400078e000f */
[----:B------:R-:W-:Y:S01]  /*1da0*/  @P0 IMAD.MOV.U32 R3, RZ, RZ, R15 ;  /* 0x000000ffff030224 */ /* 0x000fe200078e000f */
[----:B------:R-:W-:Y:S01]  /*1db0*/  IADD3 R20, P0, PT, R19, R8, RZ ;  /* 0x0000000813147210 */ /* 0x000fe20007f1e0ff */
[----:B------:R-:W-:Y:S02]  /*1dc0*/  IMAD.IADD R5, R5, 0x1, R16 ;  /* 0x0000000105057824 */ /* 0x000fe400078e0210 */
[----:B------:R-:W-:Y:S02]  /*1dd0*/  @!P6 IMAD R8, R25, R2, RZ ;  /* 0x000000021908e224 */ /* 0x000fe400078e02ff */
[----:B------:R-:W-:Y:S02]  /*1de0*/  @!P2 IMAD.X R9, RZ, RZ, R25, P1 ;  /* 0x000000ffff09a224 */ /* 0x000fe400008e0619 */
[----:B------:R-:W-:Y:S02]  /*1df0*/  @!P2 IMAD.MOV.U32 R6, RZ, RZ, R4 ;  /* 0x000000ffff06a224 */ /* 0x000fe400078e0004 */
[----:B------:R-:W-:-:S02]  /*1e00*/  @!P2 IMAD.MOV.U32 R7, RZ, RZ, R5 ;  /* 0x000000ffff07a224 */ /* 0x000fc400078e0005 */
[C---:B------:R-:W-:Y:S02]  /*1e10*/  @!P6 IMAD R8, R24.reuse, R3, R8 ;  /* 0x000000031808e224 */ /* 0x040fe400078e0208 */
[----:B------:R-:W-:-:S04]  /*1e20*/  @!P6 IMAD.WIDE.U32 R4, R24, R2, R4 ;  /* 0x000000021804e225 */ /* 0x000fc800078e0004 */
[----:B------:R-:W-:Y:S02]  /*1e30*/  @!P2 IMAD R9, R9, R2, RZ ;  /* 0x000000020909a224 */ /* 0x000fe400078e02ff */
[----:B------:R-:W-:Y:S01]  /*1e40*/  @!P6 IMAD.IADD R5, R5, 0x1, R8 ;  /* 0x000000010505e824 */ /* 0x000fe200078e0208 */
[----:B------:R-:W-:Y:S01]  /*1e50*/  @!P6 LEA R8, P1, R4, R22, 0x1 ;  /* 0x000000160408e211 */ /* 0x000fe200078208ff */
[-C--:B------:R-:W-:Y:S02]  /*1e60*/  @!P2 IMAD R10, R3, R0.reuse, R9 ;  /* 0x00000000030aa224 */ /* 0x080fe400078e0209 */
[----:B------:R-:W-:Y:S01]  /*1e70*/  @!P2 IMAD.WIDE.U32 R6, R2, R0, R6 ;  /* 0x000000000206a225 */ /* 0x000fe200078e0006 */
[----:B------:R-:W-:-:S03]  /*1e80*/  @!P6 LEA.HI.X R9, R4, R23, R5, 0x1, P1 ;  /* 0x000000170409e211 */ /* 0x000fc600008f0c05 */
[----:B------:R-:W-:Y:S01]  /*1e90*/  IMAD.IADD R19, R13, 0x1, -R171 ;  /* 0x000000010d137824 */ /* 0x000fe200078e0aab */
[----:B------:R-:W-:Y:S01]  /*1ea0*/  @!P2 LEA R4, P5, R6, R22, 0x1 ;  /* 0x000000160604a211 */ /* 0x000fe200078a08ff */
[----:B------:R-:W-:Y:S02]  /*1eb0*/  @!P2 IMAD.IADD R5, R7, 0x1, R10 ;  /* 0x000000010705a824 */ /* 0x000fe400078e020a */
[----:B------:R-:W-:Y:S01]  /*1ec0*/  IMAD.SHL.U32 R0, R232, 0x20, RZ ;  /* 0x00000020e8007824 */ /* 0x000fe200078e00ff */
[----:B------:R-:W-:Y:S02]  /*1ed0*/  ISETP.GE.AND P4, PT, R236, R19, PT ;  /* 0x00000013ec00720c */ /* 0x000fe40003f86270 */
[----:B------:R-:W-:Y:S01]  /*1ee0*/  @!P2 LEA.HI.X R5, R6, R23, R5, 0x1, P5 ;  /* 0x000000170605a211 */ /* 0x000fe200028f0c05 */
[----:B------:R-:W-:Y:S01]  /*1ef0*/  VIADD R23, R236, 0x40 ;  /* 0x00000040ec177836 */ /* 0x000fe20000000000 */
[----:B------:R-:W-:Y:S02]  /*1f00*/  SHF.L.U64.HI R3, R232, 0x5, R233 ;  /* 0x00000005e8037819 */ /* 0x000fe400000102e9 */
[----:B------:R-:W-:Y:S01]  /*1f10*/  LEA R2, P3, R0, R190, 0x1 ;  /* 0x000000be00027211 */ /* 0x000fe200078608ff */
[----:B------:R-:W-:-:S03]  /*1f20*/  IMAD R12, R17, 0x2, R168 ;  /* 0x00000002110c7824 */ /* 0x000fc600078e02a8 */
[----:B------:R-:W-:Y:S02]  /*1f30*/  LEA.HI.X R3, R0, R187, R3, 0x1, P3 ;  /* 0x000000bb00037211 */ /* 0x000fe400018f0c03 */
[-C--:B------:R-:W-:Y:S01]  /*1f40*/  ISETP.GE.AND P3, PT, R23, R19.reuse, PT ;  /* 0x000000131700720c */ /* 0x080fe20003f66270 */
[----:B------:R-:W-:Y:S01]  /*1f50*/  @!PT LDS RZ, [RZ] ;  /* 0x00000000fffff984 */ /* 0x000fe20000000800 */
[----:B------:R-:W-:Y:S01]  /*1f60*/  @!PT LDS RZ, [RZ] ;  /* 0x00000000fffff984 */ /* 0x000fe20000000800 */
[----:B------:R-:W-:Y:S01]  /*1f70*/  @!PT LDS RZ, [RZ] ;  /* 0x00000000fffff984 */ /* 0x000fe20000000800 */
[----:B------:R-:W-:Y:S01]  /*1f80*/  @!P6 LDGSTS.E.BYPASS.LTC128B.128 [R12], desc[UR4][R8.64] ;  /* 0x00000000080cefae */ /* 0x000fe2000b981a04 */
[----:B------:R-:W-:-:S03]  /*1f90*/  ISETP.GE.AND P1, PT, R28, R19, PT ;  /* 0x000000131c00720c */ /* 0x000fc60003f26270 */
[----:B------:R1:W-:Y:S01]  /*1fa0*/  @!P2 LDGSTS.E.BYPASS.LTC128B.128 [R12+0x800], desc[UR4][R4.64] ;  /* 0x00800000040cafae */ /* 0x0003e2000b981a04 */
[----:B------:R-:W-:Y:S02]  /*1fb0*/  IMAD.X R21, R34, 0x1, R11, P0 ;  /* 0x0000000122157824 */ /* 0x000fe400000e060b */
[----:B------:R-:W-:Y:S01]  /*1fc0*/  VIADD R17, R236, 0x80 ;  /* 0x00000080ec117836 */ /* 0x000fe20000000000 */
[-C--:B------:R-:W-:Y:S01]  /*1fd0*/  ISETP.GE.AND P6, PT, R18, R19.reuse, PT ;  /* 0x000000131200720c */ /* 0x080fe20003fc6270 */
[C---:B------:R-:W-:Y:S02]  /*1fe0*/  VIADD R16, R236.reuse, 0xc0 ;  /* 0x000000c0ec107836 */ /* 0x040fe40000000000 */
[C---:B------:R-:W-:Y:S01]  /*1ff0*/  VIADD R15, R236.reuse, 0xe0 ;  /* 0x000000e0ec0f7836 */ /* 0x040fe20000000000 */
[-C--:B------:R-:W-:Y:S01]  /*2000*/  ISETP.GE.AND P5, PT, R17, R19.reuse, PT ;  /* 0x000000131100720c */ /* 0x080fe20003fa6270 */
[----:B------:R-:W-:Y:S01]  /*2010*/  VIADD R22, R236, 0xa0 ;  /* 0x000000a0ec167836 */ /* 0x000fe20000000000 */
[----:B------:R-:W-:Y:S01]  /*2020*/  ISETP.GE.AND P2, PT, R16, R19, PT ;  /* 0x000000131000720c */ /* 0x000fe20003f46270 */
[----:B-1----:R-:W-:-:S02]  /*2030*/  @!P4 IMAD.MOV.U32 R4, RZ, RZ, R190 ;  /* 0x000000ffff04c224 */ /* 0x002fc400078e00be */
[----:B------:R-:W-:-:S05]  /*2040*/  @!P4 IMAD.MOV.U32 R5, RZ, RZ, R187 ;  /* 0x000000ffff05c224 */ /* 0x000fca00078e00bb */
[----:B------:R1:W-:Y:S04]  /*2050*/  @!P4 LDGSTS.E.BYPASS.LTC128B.128 [R12+0x1000], desc[UR4][R4.64] ;  /* 0x01000000040ccfae */ /* 0x0003e8000b981a04 */
[----:B------:R-:W-:Y:S01]  /*2060*/  @!P1 LDGSTS.E.BYPASS.LTC128B.128 [R12+0x1800], desc[UR4][R2.64] ;  /* 0x01800000020c9fae */ /* 0x000fe2000b981a04 */
[----:B------:R-:W-:Y:S02]  /*2070*/  ISETP.GE.AND P1, PT, R15, R19, PT ;  /* 0x000000130f00720c */ /* 0x000fe40003f26270 */
        /* <DEDUP_REMOVED lines=32> */
[----:B-----5:R-:W-:Y:S02]  /*2280*/  LEA R192, P2, R2, R32, 0x1 ;  /* 0x0000002002c07211 */ /* 0x020fe400078408ff */
[----:B------:R-:W-:Y:S02]  /*2290*/  SHF.L.U32 R0, R172, 0x5, RZ ;  /* 0x00000005ac007819 */ /* 0x000fe400000006ff */
[----:B------:R-:W-:-:S02]  /*22a0*/  LEA.HI.X R191, R2, R33, R3, 0x1, P2 ;  /* 0x0000002102bf7211 */ /* 0x000fc400010f0c03 */
[----:B------:R-:W-:Y:S02]  /*22b0*/  SHF.L.U64.HI R3, R172, 0x5, R173 ;  /* 0x00000005ac037819 */ /* 0x000fe400000102ad */
[----:B------:R-:W-:Y:S01]  /*22c0*/  LEA R2, P2, R0, R192, 0x1 ;  /* 0x000000c000027211 */ /* 0x000fe200078408ff */
[----:B--2---:R-:W-:Y:S01]  /*22d0*/  @!P4 IMAD.MOV.U32 R4, RZ, RZ, R192 ;  /* 0x000000ffff04c224 */ /* 0x004fe200078e00c0 */
[-C--:B------:R-:W-:Y:S01]  /*22e0*/  ISETP.GE.AND P3, PT, R16, R19.reuse, PT ;  /* 0x000000131000720c */ /* 0x080fe20003f66270 */
[----:B------:R-:W-:Y:S01]  /*22f0*/  @!P4 IMAD.MOV.U32 R5, RZ, RZ, R191 ;  /* 0x000000ffff05c224 */ /* 0x000fe200078e00bf */
[----:B------:R-:W-:Y:S01]  /*2300*/  BAR.SYNC.DEFER_BLOCKING 0x0 ;  /* 0x0000000000007b1d */ /* 0x000fe20000010000 */
[----:B------:R-:W-:Y:S02]  /*2310*/  ISETP.GE.AND P5, PT, R17, R19, PT ;  /* 0x000000131100720c */ /* 0x000fe40003fa6270 */
[----:B------:R-:W-:Y:S02]  /*2320*/  LEA.HI.X R3, R0, R191, R3, 0x1, P2 ;  /* 0x000000bf00037211 */ /* 0x000fe400010f0c03 */
[----:B------:R-:W-:-:S02]  /*2330*/  ISETP.GE.AND P6, PT, R18, R19, PT ;  /* 0x000000131200720c */ /* 0x000fc40003fc6270 */
[----:B------:R-:W-:-:S04]  /*2340*/  ISETP.GE.AND P2, PT, R15, R19, PT ;  /* 0x000000130f00720c */ /* 0x000fc80003f46270 */
[----:B------:R-:W-:Y:S02]  /*2350*/  @!P3 IMAD.MOV.U32 R6, RZ, RZ, R2 ;  /* 0x000000ffff06b224 */ /* 0x000fe400078e0002 */
[----:B------:R-:W-:Y:S01]  /*2360*/  @!P3 IMAD.MOV.U32 R7, RZ, RZ, R3 ;  /* 0x000000ffff07b224 */ /* 0x000fe200078e0003 */
        /* <DEDUP_REMOVED lines=11> */
[----:B------:R-:W-:-:S04]  /*2420*/  @!P1 LEA R8, P0, R172, R2, 0x6 ;  /* 0x00000002ac089211 */ /* 0x000fc800078030ff */
[C---:B------:R-:W-:Y:S01]  /*2430*/  @!P1 LEA.HI.X R9, R172.reuse, R3, R173, 0x6, P0 ;  /* 0x00000003ac099211 */ /* 0x040fe200000f34ad */
[----:B------:R-:W-:Y:S01]  /*2440*/  @P1 STS.128 [R12+0x6000], RZ ;  /* 0x006000ff0c001388 */ /* 0x000fe20000000c00 */
[----:B------:R-:W-:Y:S02]  /*2450*/  @!P3 IMAD R15, R173, 0x140, RZ ;  /* 0x00000140ad0fb824 */ /* 0x000fe400078e02ff */
[C---:B------:R-:W-:Y:S01]  /*2460*/  @!P3 IMAD.WIDE.U32 R6, R172.reuse, 0x140, R6 ;  /* 0x00000140ac06b825 */ /* 0x040fe200078e0006 */
[----:B------:R-:W-:Y:S01]  /*2470*/  @!PT LDS RZ, [RZ] ;  /* 0x00000000fffff984 */ /* 0x000fe20000000800 */
[----:B------:R-:W-:Y:S01]  /*2480*/  @!PT LDS RZ, [RZ] ;  /* 0x00000000fffff984 */ /* 0x000fe20000000800 */
[----:B------:R-:W-:Y:S01]  /*2490*/  @!PT LDS RZ, [RZ] ;  /* 0x00000000fffff984 */ /* 0x000fe20000000800 */
[----:B------:R3:W-:Y:S01]  /*24a0*/  @!P1 LDGSTS.E.BYPASS.LTC128B.128 [R12+0x6000], desc[UR4][R8.64] ;  /* 0x06000000080c9fae */ /* 0x0007e2000b981a04 */
[----:B------:R-:W-:Y:S02]  /*24b0*/  @!P6 LEA R14, P1, R172, R2, 0x7 ;  /* 0x00000002ac0ee211 */ /* 0x000fe400078238ff */
[----:B-1----:R-:W-:Y:S02]  /*24c0*/  @!P5 IMAD.MOV.U32 R4, RZ, RZ, R2 ;  /* 0x000000ffff04d224 */ /* 0x002fe400078e0002 */
[----:B------:R-:W-:-:S02]  /*24d0*/  @!P5 IMAD.MOV.U32 R5, RZ, RZ, R3 ;  /* 0x000000ffff05d224 */ /* 0x000fc400078e0003 */
[----:B------:R-:W-:Y:S02]  /*24e0*/  @!P5 IMAD R0, R173, 0xc0, RZ ;  /* 0x000000c0ad00d824 */ /* 0x000fe400078e02ff */
[----:B------:R-:W-:-:S04]  /*24f0*/  @!P5 IMAD.WIDE.U32 R4, R172, 0xc0, R4 ;  /* 0x000000c0ac04d825 */ /* 0x000fc800078e0004 */
[----:B------:R-:W-:Y:S02]  /*2500*/  @!P2 IMAD.MOV.U32 R10, RZ, RZ, R2 ;  /* 0x000000ffff0aa224 */ /* 0x000fe400078e0002 */
[----:B------:R-:W-:Y:S01]  /*2510*/  @!P3 IMAD.IADD R7, R7, 0x1, R15 ;  /* 0x000000010707b824 */ /* 0x000fe200078e020f */
[C---:B--2---:R-:W-:Y:S01]  /*2520*/  @!P4 LEA R2, P0, R172.reuse, R2, 0x8 ;  /* 0x00000002ac02c211 */ /* 0x044fe200078040ff */
[----:B------:R-:W-:Y:S01]  /*2530*/  @!P2 IMAD.MOV.U32 R11, RZ, RZ, R3 ;  /* 0x000000ffff0ba224 */ /* 0x000fe200078e0003 */
[CCC-:B------:R-:W-:Y:S01]  /*2540*/  @!P6 LEA.HI.X R15, R172.reuse, R3.reuse, R173.reuse, 0x7, P1 ;  /* 0x00000003ac0fe211 */ /* 0x1c0fe200008f3cad */
[----:B------:R-:W-:Y:S01]  /*2550*/  @!P2 IMAD R16, R173, 0x180, RZ ;  /* 0x00000180ad10a824 */ /* 0x000fe200078e02ff */
[C---:B------:R-:W-:Y:S01]  /*2560*/  @!P4 LEA.HI.X R3, R172.reuse, R3, R173, 0x8, P0 ;  /* 0x00000003ac03c211 */ /* 0x040fe200000f44ad */
[----:B------:R-:W-:Y:S01]  /*2570*/  @!P2 IMAD.WIDE.U32 R10, R172, 0x180, R10 ;  /* 0x00000180ac0aa825 */ /* 0x000fe200078e000a */
[----:B------:R-:W-:Y:S01]  /*2580*/  @P6 STS.128 [R12+0x6800], RZ ;  /* 0x006800ff0c006388 */ /* 0x000fe20000000c00 */
[----:B---3--:R-:W-:-:S02]  /*2590*/  @!P5 IADD3 R9, PT, PT, R5, R0, RZ ;  /* 0x000000000509d210 */ /* 0x008fc40007ffe0ff */
[----:B------:R-:W-:Y:S01]  /*25a0*/  @!P5 IMAD.MOV.U32 R8, RZ, RZ, R4 ;  /* 0x000000ffff08d224 */ /* 0x000fe200078e0004 */
[----:B------:R-:W-:Y:S01]  /*25b0*/  @!PT LDS RZ, [RZ] ;  /* 0x00000000fffff984 */ /* 0x000fe20000000800 */
[----:B------:R-:W-:Y:S01]  /*25c0*/  @!PT LDS RZ, [RZ] ;  /* 0x00000000fffff984 */ /* 0x000fe20000000800 */
[----:B------:R-:W-:Y:S01]  /*25d0*/  @!PT LDS RZ, [RZ] ;  /* 0x00000000fffff984 */ /* 0x000fe20000000800 */
[----:B------:R-:W-:Y:S01]  /*25e0*/  @!P6 LDGSTS.E.BYPASS.LTC128B.128 [R12+0x6800], desc[UR4][R14.64] ;  /* 0x068000000e0cefae */ /* 0x000fe2000b981a04 */
[----:B------:R-:W-:-:S03]  /*25f0*/  @!P2 IMAD.IADD R5, R11, 0x1, R16 ;  /* 0x000000010b05a824 */ /* 0x000fc600078e0210 */
[----:B------:R-:W-:Y:S01]  /*2600*/  @P5 STS.128 [R12+0x7000], RZ ;  /* 0x007000ff0c005388 */ /* 0x000fe20000000c00 */
[----:B------:R-:W-:-:S03]  /*2610*/  @!P2 IMAD.MOV.U32 R4, RZ, RZ, R10 ;  /* 0x000000ffff04a224 */ /* 0x000fc600078e000a */
        /* <DEDUP_REMOVED lines=18> */
[----:B------:R4:W-:Y:S01]  /*2740*/  @!P2 LDGSTS.E.BYPASS.LTC128B.128 [R12+0x8800], desc[UR4][R4.64] ;  /* 0x08800000040cafae */ /* 0x0009e2000b981a04 */
[----:B------:R-:W-:-:S02]  /*2750*/  SHF.R.U32.HI R243, RZ, 0x3, R242 ;  /* 0x00000003fff37819 */ /* 0x000fc400000116f2 */
[----:B-1----:R-:W-:Y:S01]  /*2760*/  SHF.R.U32.HI R8, RZ, 0x1, R242 ;  /* 0x00000001ff087819 */ /* 0x002fe200000116f2 */
[C---:B------:R-:W-:Y:S01]  /*2770*/  IMAD.SHL.U32 R245, R242.reuse, 0x4, RZ ;  /* 0x00000004f2f57824 */ /* 0x040fe200078e00ff */
[C---:B------:R-:W-:Y:S01]  /*2780*/  LOP3.LUT P0, RZ, R242.reuse, 0x4, RZ, 0xc0, !PT ;  /* 0x00000004f2ff7812 */ /* 0x040fe2000780c0ff */
[C---:B------:R-:W-:Y:S01]  /*2790*/  IMAD.SHL.U32 R14, R242.reuse, 0x2, RZ ;  /* 0x00000002f20e7824 */ /* 0x040fe200078e00ff */
[----:B------:R-:W0:Y:S04]  /*27a0*/  LDGDEPBAR ;  /* 0x00000000000079af */ /* 0x000e280000000000 */
[----:B------:R-:W4:Y:S01]  /*27b0*/  LD.E R3, desc[UR4][R134.64+0x18c] ;  /* 0x00018c0486037980 */ /* 0x000f22000c101900 */
[----:B--2---:R-:W-:-:S05]  /*27c0*/  IMAD.SHL.U32 R2, R242, 0x10, RZ ;  /* 0x00000010f2027824 */ /* 0x004fca00078e00ff */
[----:B---3--:R-:W-:Y:S01]  /*27d0*/  LOP3.LUT R6, R2, 0x100, RZ, 0xc0, !PT ;  /* 0x0000010002067812 */ /* 0x008fe200078ec0ff */
[----:B----4-:R-:W-:Y:S01]  /*27e0*/  IMAD.SHL.U32 R5, R242, 0x20, RZ ;  /* 0x00000020f2057824 */ /* 0x010fe200078e00ff */
[----:B------:R-:W-:-:S04]  /*27f0*/  LOP3.LUT R4, R2, 0x3e00, RZ, 0xc0, !PT ;  /* 0x00003e0002047812 */ /* 0x000fc800078ec0ff */
[----:B------:R-:W-:Y:S01]  /*2800*/  LOP3.LUT R0, R5, 0xc0, RZ, 0xc0, !PT ;  /* 0x000000c005007812 */ /* 0x000fe200078ec0ff */
[----:B------:R-:W-:Y:S01]  /*2810*/  IMAD.SHL.U32 R7, R243, 0x100, RZ ;  /* 0x00000100f3077824 */ /* 0x000fe200078e00ff */
[--C-:B------:R-:W-:Y:S02]  /*2820*/  LOP3.LUT R4, R4, 0x20, R5.reuse, 0xf8, !PT ;  /* 0x0000002004047812 */ /* 0x100fe400078ef805 */
[C---:B------:R-:W-:Y:S02]  /*2830*/  LOP3.LUT R2, R0.reuse, 0x8, R8, 0xf8, !PT ;  /* 0x0000000800027812 */ /* 0x040fe400078ef808 */
[----:B------:R-:W-:Y:S02]  /*2840*/  LOP3.LUT R0, R0, 0x8, R242, 0xf8, !PT ;  /* 0x0000000800007812 */ /* 0x000fe400078ef8f2 */
[----:B------:R-:W-:Y:S02]  /*2850*/  LOP3.LUT R5, R6, 0x20, R5, 0xf8, !PT ;  /* 0x0000002006057812 */ /* 0x000fe400078ef805 */
[----:B------:R-:W-:-:S02]  /*2860*/  LOP3.LUT R0, R0, 0x18, R245, 0x78, !PT ;  /* 0x0000001800007812 */ /* 0x000fc400078e78f5 */
[----:B------:R-:W-:Y:S02]  /*2870*/  LOP3.LUT R4, R4, 0x100, R7, 0xf8, !PT ;  /* 0x0000010004047812 */ /* 0x000fe400078ef807 */
[----:B------:R-:W-:Y:S02]  /*2880*/  LOP3.LUT R160, R2, 0x18, R245, 0x78, !PT ;  /* 0x0000001802a07812 */ /* 0x000fe400078e78f5 */
[----:B------:R-:W-:Y:S02]  /*2890*/  LOP3.LUT R0, R5, R0, RZ, 0xfc, !PT ;  /* 0x0000000005007212 */ /* 0x000fe400078efcff */
[----:B------:R-:W-:-:S03]  /*28a0*/  LOP3.LUT R2, R4, R160, RZ, 0xfc, !PT ;  /* 0x000000a004027212 */ /* 0x000fc600078efcff */
[----:B------:R-:W-:Y:S01]  /*28b0*/  IMAD R165, R0, 0x2, R168 ;  /* 0x0000000200a57824 */ /* 0x000fe200078e02a8 */
[----:B------:R-:W-:-:S04]  /*28c0*/  LEA R169, R2, R168, 0x1 ;  /* 0x000000a802a97211 */ /* 0x000fc800078e08ff */
[----:B------:R-:W-:Y:S04]  /*28d0*/  LDSM.16.M88.4 R16, [R165+0x1000] ;  /* 0x00100000a510783b */ /* 0x000fe80000000200 */
[----:B------:R-:W1:Y:S01]  /*28e0*/  LDSM.16.M88.4 R8, [R169] ;  /* 0x00000000a908783b */ /* 0x000e620000000200 */
[----:B------:R-:W-:-:S03]  /*28f0*/  IMAD.MOV.U32 R0, RZ, RZ, 0x20 ;  /* 0x00000020ff007424 */ /* 0x000fc600078e00ff */
[----:B------:R-:W-:Y:S02]  /*2900*/  LDSM.16.M88.4 R36, [R165+0x1400] ;  /* 0x00140000a524783b */ /* 0x000fe40000000200 */
[----:B------:R-:W-:Y:S02]  /*2910*/  SEL R0, R0, 0xffffffe0, !P0 ;  /* 0xffffffe000007807 */ /* 0x000fe40004000000 */
[----:B------:R-:W-:Y:S03]  /*2920*/  LDSM.16.M88.4 R40, [R165+0x1800] ;  /* 0x00180000a528783b */ /* 0x000fe60000000200 */
[--C-:B------:R-:W-:Y:S02]  /*2930*/  IMAD.IADD R170, R169, 0x1, R0.reuse ;  /* 0x00000001a9aa7824 */ /* 0x100fe400078e0200 */
[----:B------:R-:W-:-:S03]  /*2940*/  IMAD.IADD R167, R165, 0x1, R0 ;  /* 0x00000001a5a77824 */ /* 0x000fc600078e0200 */
[----:B------:R-:W-:Y:S04]  /*2950*/  LDSM.16.M88.4 R4, [R170] ;  /* 0x00000000aa04783b */ /* 0x000fe80000000200 */
[----:B------:R-:W2:Y:S04]  /*2960*/  LDSM.16.M88.4 R28, [R167+0x1000] ;  /* 0x00100000a71c783b */ /* 0x000ea80000000200 */
[----:B------:R-:W3:Y:S04]  /*2970*/  LDSM.16.M88.4 R32, [R167+0x1400] ;  /* 0x00140000a720783b */ /* 0x000ee80000000200 */
[----:B------:R-:W4:Y:S01]  /*2980*/  LDSM.16.M88.4 R44, [R167+0x1800] ;  /* 0x00180000a72c783b */ /* 0x000f220000000200 */
[C---:B-1----:R-:W-:Y:S08]  /*2990*/  HMMA.16816.F32.BF16 R20, R8.reuse, R16, RZ ;  /* 0x000000100814723c */ /* 0x042ff000000418ff */
[----:B------:R-:W-:-:S12]  /*29a0*/  HMMA.16816.F32.BF16 R16, R8, R18, RZ ;  /* 0x000000120810723c */ /* 0x000fd800000418ff */
[----:B--2---:R-:W-:Y:S08]  /*29b0*/  HMMA.16816.F32.BF16 R24, R4, R28, R20 ;  /* 0x0000001c0418723c */ /* 0x004ff00000041814 */
[----:B------:R-:W-:Y:S08]  /*29c0*/  HMMA.16816.F32.BF16 R20, R8, R36, RZ ;  /* 0x000000240814723c */ /* 0x000ff000000418ff */
[----:B------:R-:W-:-:S12]  /*29d0*/  HMMA.16816.F32.BF16 R16, R4, R30, R16 ;  /* 0x0000001e0410723c */ /* 0x000fd80000041810 */
[----:B---3--:R-:W-:Y:S08]  /*29e0*/  HMMA.16816.F32.BF16 R28, R4, R32, R20 ;  /* 0x00000020041c723c */ /* 0x008ff00000041814 */
[----:B------:R-:W-:Y:S01]  /*29f0*/  HMMA.16816.F32.BF16 R20, R8, R38, RZ ;  /* 0x000000260814723c */ /* 0x000fe200000418ff */
[----:B------:R-:W1:Y:S01]  /*2a00*/  LDSM.16.M88.4 R36, [R165+0x1c00] ;  /* 0x001c0000a524783b */ /* 0x000e620000000200 */
[-C--:B------:R-:W-:Y:S01]  /*2a10*/  FMUL.FTZ R2, R16, R3.reuse ;  /* 0x0000000310027220 */ /* 0x080fe20000410000 */
[-C--:B------:R-:W-:Y:S01]  /*2a20*/  FMUL.FTZ R24, R24, R3.reuse ;  /* 0x0000000318187220 */ /* 0x080fe20000410000 */
[----:B------:R-:W-:-:S02]  /*2a30*/  FMUL.FTZ R25, R25, R3 ;  /* 0x0000000319197220 */ /* 0x000fc40000410000 */
[----:B------:R2:W-:Y:S01]  /*2a40*/  MUFU.TANH R89, R2 ;  /* 0x0000000200597308 */ /* 0x0005e20000002400 */
[-C--:B------:R-:W-:Y:S01]  /*2a50*/  FMUL.FTZ R26, R26, R3.reuse ;  /* 0x000000031a1a7220 */ /* 0x080fe20000410000 */
[-C--:B------:R-:W-:Y:S01]  /*2a60*/  FMUL.FTZ R27, R27, R3.reuse ;  /* 0x000000031b1b7220 */ /* 0x080fe20000410000 */
[----:B------:R-:W-:-:S05]  /*2a70*/  FMUL.FTZ R17, R17, R3 ;  /* 0x0000000311117220 */ /* 0x000fca0000410000 */
[----:B------:R-:W-:Y:S01]  /*2a80*/  MUFU.TANH R88, R24 ;  /* 0x0000001800587308 */ /* 0x000fe20000002400 */
[----:B--2---:R-:W-:-:S07]  /*2a90*/  FMUL.FTZ R2, R18, R3 ;  /* 0x0000000312027220 */ /* 0x004fce0000410000 */
[----:B------:R-:W-:Y:S08]  /*2aa0*/  MUFU.TANH R87, R25 ;  /* 0x0000001900577308 */ /* 0x000ff00000002400 */
[----:B------:R2:W-:Y:S08]  /*2ab0*/  MUFU.TANH R73, R2 ;  /* 0x0000000200497308 */ /* 0x0005f00000002400 */
[----:B------:R-:W3:Y:S08]  /*2ac0*/  MUFU.TANH R75, R26 ;  /* 0x0000001a004b7308 */ /* 0x000ef00000002400 */
[----:B------:R1:W3:Y:S01]  /*2ad0*/  MUFU.TANH R74, R27 ;  /* 0x0000001b004a7308 */ /* 0x0002e20000002400 */
[----:B--2---:R-:W-:-:S07]  /*2ae0*/  FMUL.FTZ R2, R19, R3 ;  /* 0x0000000313027220 */ /* 0x004fce0000410000 */
[----:B------:R2:W-:Y:S01]  /*2af0*/  MUFU.TANH R92, R17 ;  /* 0x00000011005c7308 */ /* 0x0005e20000002400 */
[----:B-1----:R-:W-:Y:S07]  /*2b00*/  HMMA.16816.F32.BF16 R24, R4, R34, R20 ;  /* 0x000000220418723c */ /* 0x002fee0000041814 */
[----:B------:R1:W3:Y:S01]  /*2b10*/  MUFU.TANH R78, R2 ;  /* 0x00000002004e7308 */ /* 0x0002e20000002400 */
[----:B------:R-:W3:Y:S01]  /*2b20*/  LDSM.16.M88.4 R32, [R167+0x1c00] ;  /* 0x001c0000a720783b */ /* 0x000ee20000000200 */
[C---:B--2---:R-:W-:Y:S08]  /*2b30*/  HMMA.16816.F32.BF16 R16, R8.reuse, R40, RZ ;  /* 0x000000280810723c */ /* 0x044ff000000418ff */
[----:B------:R-:W-:Y:S01]  /*2b40*/  HMMA.16816.F32.BF16 R20, R8, R42, RZ ;  /* 0x0000002a0814723c */ /* 0x000fe200000418ff */
[----:B------:R-:W-:Y:S01]  /*2b50*/  LDSM.16.M88.4 R40, [R167+0x2000] ;  /* 0x00200000a728783b */ /* 0x000fe20000000200 */
[----:B-1----:R-:W-:-:S04]  /*2b60*/  FMUL.FTZ R2, R28, R3 ;  /* 0x000000031c027220 */ /* 0x002fc80000410000 */
[----:B------:R1:W-:Y:S06]  /*2b70*/  MUFU.TANH R94, R2 ;  /* 0x00000002005e7308 */ /* 0x0003ec0000002400 */
[----:B----4-:R-:W-:Y:S01]  /*2b80*/  HMMA.16816.F32.BF16 R16, R4, R44, R16 ;  /* 0x0000002c0410723c */ /* 0x010fe20000041810 */
[----:B-1----:R-:W-:-:S04]  /*2b90*/  FMUL.FTZ R2, R29, R3 ;  /* 0x000000031d027220 */ /* 0x002fc80000410000 */
[----:B------:R1:W-:Y:S02]  /*2ba0*/  MUFU.TANH R93, R2 ;  /* 0x00000002005d7308 */ /* 0x0003e40000002400 */
[----:B-1----:R-:W-:-:S06]  /*2bb0*/  FMUL.FTZ R2, R30, R3 ;  /* 0x000000031e027220 */ /* 0x002fcc0000410000 */
[----:B------:R1:W2:Y:S02]  /*2bc0*/  MUFU.TANH R77, R2 ;  /* 0x00000002004d7308 */ /* 0x0002a40000002400 */
[-C--:B-1----:R-:W-:Y:S02]  /*2bd0*/  FMUL.FTZ R2, R31, R3.reuse ;  /* 0x000000031f027220 */ /* 0x082fe40000410000 */
[----:B------:R-:W-:Y:S01]  /*2be0*/  HMMA.16816.F32.BF16 R28, R4, R46, R20 ;  /* 0x0000002e041c723c */ /* 0x000fe20000041814 */
[----:B------:R-:W1:Y:S03]  /*2bf0*/  LDSM.16.M88.4 R44, [R165+0x2000] ;  /* 0x00200000a52c783b */ /* 0x000e660000000200 */
[----:B------:R4:W2:Y:S01]  /*2c00*/  MUFU.TANH R76, R2 ;  /* 0x00000002004c7308 */ /* 0x0008a20000002400 */
[-C--:B------:R-:W-:Y:S01]  /*2c10*/  FMUL.FTZ R16, R16, R3.reuse ;  /* 0x0000000310107220 */ /* 0x080fe20000410000 */
[----:B------:R-:W-:-:S02]  /*2c20*/  FMUL.FTZ R17, R17, R3 ;  /* 0x0000000311117220 */ /* 0x000fc40000410000 */
[----:B------:R-:W-:Y:S04]  /*2c30*/  HMMA.16816.F32.BF16 R20, R8, R36, RZ ;  /* 0x000000240814723c */ /* 0x000fe800000418ff */
[----:B------:R-:W-:Y:S01]  /*2c40*/  MUFU.TANH R95, R16 ;  /* 0x00000010005f7308 */ /* 0x000fe20000002400 */
[----:B----4-:R-:W-:-:S07]  /*2c50*/  FMUL.FTZ R2, R18, R3 ;  /* 0x0000000312027220 */ /* 0x010fce0000410000 */
[----:B------:R-:W-:Y:S08]  /*2c60*/  MUFU.TANH R96, R17 ;  /* 0x0000001100607308 */ /* 0x000ff00000002400 */
[----:B------:R4:W-:Y:S01]  /*2c70*/  MUFU.TANH R70, R2 ;  /* 0x0000000200467308 */ /* 0x0009e20000002400 */
[-C--:B------:R-:W-:Y:S01]  /*2c80*/  FMUL.FTZ R24, R24, R3.reuse ;  /* 0x0000000318187220 */ /* 0x080fe20000410000 */
[-C--:B------:R-:W-:Y:S01]  /*2c90*/  FMUL.FTZ R25, R25, R3.reuse ;  /* 0x0000000319197220 */ /* 0x080fe20000410000 */
[-C--:B------:R-:W-:Y:S01]  /*2ca0*/  FMUL.FTZ R26, R26, R3.reuse ;  /* 0x000000031a1a7220 */ /* 0x080fe20000410000 */
[-C--:B------:R-:W-:Y:S01]  /*2cb0*/  FMUL.FTZ R27, R27, R3.reuse ;  /* 0x000000031b1b7220 */ /* 0x080fe20000410000 */
[----:B----4-:R-:W-:-:S02]  /*2cc0*/  FMUL.FTZ R2, R19, R3 ;  /* 0x0000000313027220 */ /* 0x010fc40000410000 */
[----:B------:R-:W-:Y:S01]  /*2cd0*/  HMMA.16816.F32.BF16 R16, R8, R38, RZ ;  /* 0x000000260810723c */ /* 0x000fe200000418ff */
[----:B------:R-:W-:Y:S01]  /*2ce0*/  MUFU.TANH R90, R24 ;  /* 0x00000018005a7308 */ /* 0x000fe20000002400 */
[----:B------:R-:W-:Y:S07]  /*2cf0*/  LDSM.16.M88.4 R36, [R167+0x2400] ;  /* 0x00240000a724783b */ /* 0x000fee0000000200 */
[----:B------:R-:W-:Y:S08]  /*2d00*/  MUFU.TANH R91, R25 ;  /* 0x00000019005b7308 */ /* 0x000ff00000002400 */
[----:B------:R-:W4:Y:S03]  /*2d10*/  MUFU.TANH R72, R26 ;  /* 0x0000001a00487308 */ /* 0x000f260000002400 */
[C---:B---3--:R-:W-:Y:S05]  /*2d20*/  HMMA.16816.F32.BF16 R16, R4.reuse, R34, R16 ;  /* 0x000000220410723c */ /* 0x048fea0000041810 */
[----:B------:R3:W4:Y:S08]  /*2d30*/  MUFU.TANH R71, R27 ;  /* 0x0000001b00477308 */ /* 0x0007300000002400 */
[----:B------:R2:W4:Y:S01]  /*2d40*/  MUFU.TANH R69, R2 ;  /* 0x0000000200457308 */ /* 0x0005220000002400 */
[----:B---3--:R-:W-:Y:S01]  /*2d50*/  HMMA.16816.F32.BF16 R24, R4, R32, R20 ;  /* 0x000000200418723c */ /* 0x008fe20000041814 */
[----:B------:R-:W3:Y:S07]  /*2d60*/  LDSM.16.M88.4 R32, [R165+0x2400] ;  /* 0x00240000a520783b */ /* 0x000eee0000000200 */
[----:B-1----:R-:W-:Y:S01]  /*2d70*/  HMMA.16816.F32.BF16 R20, R8, R44, RZ ;  /* 0x0000002c0814723c */ /* 0x002fe200000418ff */
[----:B--2---:R-:W-:-:S04]  /*2d80*/  FMUL.FTZ R2, R28, R3 ;  /* 0x000000031c027220 */ /* 0x004fc80000410000 */
[----:B------:R1:W-:Y:S02]  /*2d90*/  MUFU.TANH R100, R2 ;  /* 0x0000000200647308 */ /* 0x0003e40000002400 */
[----:B-1----:R-:W-:-:S06]  /*2da0*/  FMUL.FTZ R2, R29, R3 ;  /* 0x000000031d027220 */ /* 0x002fcc0000410000 */
[----:B------:R1:W-:Y:S02]  /*2db0*/  MUFU.TANH R101, R2 ;  /* 0x0000000200657308 */ /* 0x0003e40000002400 */
[----:B-1----:R-:W-:-:S06]  /*2dc0*/  FMUL.FTZ R2, R30, R3 ;  /* 0x000000031e027220 */ /* 0x002fcc0000410000 */
[----:B------:R1:W2:Y:S02]  /*2dd0*/  MUFU.TANH R68, R2 ;  /* 0x0000000200447308 */ /* 0x0002a40000002400 */
[-C--:B-1----:R-:W-:Y:S02]  /*2de0*/  FMUL.FTZ R2, R31, R3.reuse ;  /* 0x000000031f027220 */ /* 0x082fe40000410000 */
[----:B------:R-:W-:Y:S08]  /*2df0*/  HMMA.16816.F32.BF16 R28, R4, R40, R20 ;  /* 0x00000028041c723c */ /* 0x000ff00000041814 */
        /* <DEDUP_REMOVED lines=9> */
[----:B------:R-:W-:Y:S01]  /*2e90*/  MUFU.TANH R102, R25 ;  /* 0x0000001900667308 */ /* 0x000fe20000002400 */
[----:B-1----:R-:W-:-:S07]  /*2ea0*/  FMUL.FTZ R2, R24, R3 ;  /* 0x0000000318027220 */ /* 0x002fce0000410000 */
[----:B------:R-:W1:Y:S08]  /*2eb0*/  MUFU.TANH R65, R26 ;  /* 0x0000001a00417308 */ /* 0x000e700000002400 */
[----:B------:R4:W-:Y:S08]  /*2ec0*/  MUFU.TANH R64, R27 ;  /* 0x0000001b00407308 */ /* 0x0009f00000002400 */
[----:B------:R3:W1:Y:S01]  /*2ed0*/  MUFU.TANH R103, R2 ;  /* 0x0000000200677308 */ /* 0x0006620000002400 */
[----:B----4-:R-:W-:Y:S01]  /*2ee0*/  HMMA.16816.F32.BF16 R24, R4, R42, R20 ;  /* 0x0000002a0418723c */ /* 0x010fe20000041814 */
[----:B------:R-:W4:Y:S06]  /*2ef0*/  LDSM.16.M88.4 R40, [R165+0x2800] ;  /* 0x00280000a528783b */ /* 0x000f2c0000000200 */
[----:B------:R-:W-:Y:S01]  /*2f00*/  MUFU.TANH R105, R17 ;  /* 0x0000001100697308 */ /* 0x000fe20000002400 */
[----:B---3--:R-:W-:-:S07]  /*2f10*/  FMUL.FTZ R2, R16, R3 ;  /* 0x0000000310027220 */ /* 0x008fce0000410000 */
[----:B------:R-:W3:Y:S08]  /*2f20*/  MUFU.TANH R63, R18 ;  /* 0x00000012003f7308 */ /* 0x000ef00000002400 */
[----:B------:R2:W-:Y:S02]  /*2f30*/  MUFU.TANH R62, R19 ;  /* 0x00000013003e7308 */ /* 0x0005e40000002400 */
[C---:B--2---:R-:W-:Y:S08]  /*2f40*/  HMMA.16816.F32.BF16 R16, R8.reuse, R32, RZ ;  /* 0x000000200810723c */ /* 0x044ff000000418ff */
[----:B------:R-:W-:Y:S01]  /*2f50*/  HMMA.16816.F32.BF16 R20, R8, R34, RZ ;  /* 0x000000220814723c */ /* 0x000fe200000418ff */
[----:B------:R-:W2:Y:S11]  /*2f60*/  LDSM.16.M88.4 R32, [R167+0x2800] ;  /* 0x00280000a720783b */ /* 0x000eb60000000200 */
[----:B------:R-:W-:Y:S01]  /*2f70*/  HMMA.16816.F32.BF16 R16, R4, R36, R16 ;  /* 0x000000240410723c */ /* 0x000fe20000041810 */
[-C--:B------:R-:W-:Y:S01]  /*2f80*/  FMUL.FTZ R28, R28, R3.reuse ;  /* 0x000000031c1c7220 */ /* 0x080fe20000410000 */
[-C--:B------:R-:W-:Y:S01]  /*2f90*/  FMUL.FTZ R29, R29, R3.reuse ;  /* 0x000000031d1d7220 */ /* 0x080fe20000410000 */
[-C--:B------:R-:W-:Y:S01]  /*2fa0*/  FMUL.FTZ R30, R30, R3.reuse ;  /* 0x000000031e1e7220 */ /* 0x080fe20000410000 */
[-C--:B------:R-:W-:Y:S01]  /*2fb0*/  FMUL.FTZ R31, R31, R3.reuse ;  /* 0x000000031f1f7220 */ /* 0x080fe20000410000 */
[----:B------:R-:W-:Y:S08]  /*2fc0*/  MUFU.TANH R107, R28 ;  /* 0x0000001c006b7308 */ /* 0x000ff00000002400 */
[----:B------:R-:W-:Y:S08]  /*2fd0*/  MUFU.TANH R106, R29 ;  /* 0x0000001d006a7308 */ /* 0x000ff00000002400 */
[----:B------:R-:W-:Y:S01]  /*2fe0*/  MUFU.TANH R61, R30 ;  /* 0x0000001e003d7308 */ /* 0x000fe20000002400 */
[-C--:B------:R-:W-:Y:S01]  /*2ff0*/  FMUL.FTZ R16, R16, R3.reuse ;  /* 0x0000000310107220 */ /* 0x080fe20000410000 */
[----:B------:R-:W-:-:S06]  /*3000*/  FMUL.FTZ R17, R17, R3 ;  /* 0x0000000311117220 */ /* 0x000fcc0000410000 */
[----:B------:R1:W-:Y:S08]  /*3010*/  MUFU.TANH R60, R31 ;  /* 0x0000001f003c7308 */ /* 0x0003f00000002400 */
[----:B------:R3:W2:Y:S01]  /*3020*/  MUFU.TANH R104, R2 ;  /* 0x0000000200687308 */ /* 0x0006a20000002400 */
[----:B-1----:R-:W-:Y:S01]  /*3030*/  HMMA.16816.F32.BF16 R28, R4, R38, R20 ;  /* 0x00000026041c723c */ /* 0x002fe20000041814 */
[----:B------:R-:W1:Y:S06]  /*3040*/  LDSM.16.M88.4 R36, [R167+0x2c00] ;  /* 0x002c0000a724783b */ /* 0x000e6c0000000200 */
[----:B------:R-:W-:Y:S01]  /*3050*/  MUFU.TANH R111, R16 ;  /* 0x00000010006f7308 */ /* 0x000fe20000002400 */
[----:B----4-:R-:W-:Y:S01]  /*3060*/  HMMA.16816.F32.BF16 R20, R8, R40, RZ ;  /* 0x000000280814723c */ /* 0x010fe200000418ff */
[----:B---3--:R-:W-:-:S06]  /*3070*/  FMUL.FTZ R2, R18, R3 ;  /* 0x0000000312027220 */ /* 0x008fcc0000410000 */
[----:B------:R-:W-:Y:S08]  /*3080*/  MUFU.TANH R110, R17 ;  /* 0x00000011006e7308 */ /* 0x000ff00000002400 */
[----:B------:R3:W-:Y:S01]  /*3090*/  MUFU.TANH R57, R2 ;  /* 0x0000000200397308 */ /* 0x0007e20000002400 */
[-C--:B------:R-:W-:Y:S01]  /*30a0*/  FMUL.FTZ R24, R24, R3.reuse ;  /* 0x0000000318187220 */ /* 0x080fe20000410000 */
[-C--:B------:R-:W-:Y:S01]  /*30b0*/  FMUL.FTZ R25, R25, R3.reuse ;  /* 0x0000000319197220 */ /* 0x080fe20000410000 */
[-C--:B------:R-:W-:Y:S01]  /*30c0*/  FMUL.FTZ R26, R26, R3.reuse ;  /* 0x000000031a1a7220 */ /* 0x080fe20000410000 */
[-C--:B------:R-:W-:Y:S01]  /*30d0*/  FMUL.FTZ R27, R27, R3.reuse ;  /* 0x000000031b1b7220 */ /* 0x080fe20000410000 */
[----:B---3--:R-:W-:-:S02]  /*30e0*/  FMUL.FTZ R2, R19, R3 ;  /* 0x0000000313027220 */ /* 0x008fc40000410000 */
[----:B------:R-:W-:Y:S01]  /*30f0*/  HMMA.16816.F32.BF16 R16, R8, R42, RZ ;  /* 0x0000002a0810723c */ /* 0x000fe200000418ff */
[----:B------:R-:W3:Y:S01]  /*3100*/  LDSM.16.M88.4 R40, [R165+0x3000] ;  /* 0x00300000a528783b */ /* 0x000ee20000000200 */
[----:B------:R-:W-:Y:S08]  /*3110*/  MUFU.TANH R108, R24 ;  /* 0x00000018006c7308 */ /* 0x000ff00000002400 */
[----:B------:R-:W-:Y:S08]  /*3120*/  MUFU.TANH R109, R25 ;  /* 0x00000019006d7308 */ /* 0x000ff00000002400 */
[----:B------:R-:W4:Y:S08]  /*3130*/  MUFU.TANH R59, R26 ;  /* 0x0000001a003b7308 */ /* 0x000f300000002400 */
[----:B------:R1:W4:Y:S01]  /*3140*/  MUFU.TANH R58, R27 ;  /* 0x0000001b003a7308 */ /* 0x0003220000002400 */
[C---:B--2---:R-:W-:Y:S07]  /*3150*/  HMMA.16816.F32.BF16 R16, R4.reuse, R34, R16 ;  /* 0x000000220410723c */ /* 0x044fee0000041810 */
[----:B------:R2:W4:Y:S01]  /*3160*/  MUFU.TANH R56, R2 ;  /* 0x0000000200387308 */ /* 0x0005220000002400 */
[----:B-1----:R-:W-:Y:S01]  /*3170*/  HMMA.16816.F32.BF16 R24, R4, R32, R20 ;  /* 0x000000200418723c */ /* 0x002fe20000041814 */
[----:B------:R-:W1:Y:S07]  /*3180*/  LDSM.16.M88.4 R32, [R167+0x3000] ;  /* 0x00300000a720783b */ /* 0x000e6e0000000200 */
[----:B------:R-:W-:Y:S01]  /*3190*/  HMMA.16816.F32.BF16 R20, R8, R44, RZ ;  /* 0x0000002c0814723c */ /* 0x000fe200000418ff */
[----:B--2---:R-:W-:-:S04]  /*31a0*/  FMUL.FTZ R2, R28, R3 ;  /* 0x000000031c027220 */ /* 0x004fc80000410000 */
[----:B------:R2:W-:Y:S01]  /*31b0*/  MUFU.TANH R115, R2 ;  /* 0x0000000200737308 */ /* 0x0005e20000002400 */
[-C--:B------:R-:W-:Y:S01]  /*31c0*/  FMUL.FTZ R17, R17, R3.reuse ;  /* 0x0000000311117220 */ /* 0x080fe20000410000 */
[----:B--2---:R-:W-:-:S06]  /*31d0*/  FMUL.FTZ R2, R29, R3 ;  /* 0x000000031d027220 */ /* 0x004fcc0000410000 */
[----:B------:R2:W-:Y:S01]  /*31e0*/  MUFU.TANH R116, R2 ;  /* 0x0000000200747308 */ /* 0x0005e20000002400 */
[-C--:B------:R-:W-:Y:S01]  /*31f0*/  FMUL.FTZ R18, R18, R3.reuse ;  /* 0x0000000312127220 */ /* 0x080fe20000410000 */
[-C--:B------:R-:W-:Y:S01]  /*3200*/  FMUL.FTZ R19, R19, R3.reuse ;  /* 0x0000000313137220 */ /* 0x080fe20000410000 */
[----:B--2---:R-:W-:-:S05]  /*3210*/  FMUL.FTZ R2, R30, R3 ;  /* 0x000000031e027220 */ /* 0x004fca0000410000 */
[----:B------:R2:W4:Y:S02]  /*3220*/  MUFU.TANH R54, R2 ;  /* 0x0000000200367308 */ /* 0x0005240000002400 */
[-C--:B--2---:R-:W-:Y:S02]  /*3230*/  FMUL.FTZ R2, R31, R3.reuse ;  /* 0x000000031f027220 */ /* 0x084fe40000410000 */
[----:B------:R-:W-:Y:S04]  /*3240*/  HMMA.16816.F32.BF16 R28, R4, R36, R20 ;  /* 0x00000024041c723c */ /* 0x000fe80000041814 */
[----:B------:R2:W4:Y:S04]  /*3250*/  MUFU.TANH R55, R2 ;  /* 0x0000000200377308 */ /* 0x0005280000002400 */
[----:B------:R-:W-:Y:S04]  /*3260*/  HMMA.16816.F32.BF16 R20, R8, R46, RZ ;  /* 0x0000002e0814723c */ /* 0x000fe800000418ff */
[----:B------:R-:W-:Y:S01]  /*3270*/  MUFU.TANH R121, R17 ;  /* 0x0000001100797308 */ /* 0x000fe20000002400 */
[----:B--2---:R-:W-:-:S07]  /*3280*/  FMUL.FTZ R2, R24, R3 ;  /* 0x0000000318027220 */ /* 0x004fce0000410000 */
[----:B------:R-:W-:Y:S08]  /*3290*/  MUFU.TANH R48, R18 ;  /* 0x0000001200307308 */ /* 0x000ff00000002400 */
[----:B------:R2:W-:Y:S01]  /*32a0*/  MUFU.TANH R119, R2 ;  /* 0x0000000200777308 */ /* 0x0005e20000002400 */
[----:B------:R-:W-:-:S07]  /*32b0*/  FMUL.FTZ R25, R25, R3 ;  /* 0x0000000319197220 */ /* 0x000fce0000410000 */
[----:B------:R3:W-:Y:S01]  /*32c0*/  MUFU.TANH R49, R19 ;  /* 0x0000001300317308 */ /* 0x0007e20000002400 */
[-C--:B------:R-:W-:Y:S01]  /*32d0*/  FMUL.FTZ R26, R26, R3.reuse ;  /* 0x000000031a1a7220 */ /* 0x080fe20000410000 */
[-C--:B------:R-:W-:Y:S01]  /*32e0*/  FMUL.FTZ R27, R27, R3.reuse ;  /* 0x000000031b1b7220 */ /* 0x080fe20000410000 */
[-C--:B--2---:R-:W-:Y:S02]  /*32f0*/  FMUL.FTZ R2, R16, R3.reuse ;  /* 0x0000000310027220 */ /* 0x084fe40000410000 */
[----:B---3--:R-:W-:Y:S03]  /*3300*/  HMMA.16816.F32.BF16 R16, R8, R40, RZ ;  /* 0x000000280810723c */ /* 0x008fe600000418ff */
[----:B------:R-:W-:Y:S08]  /*3310*/  MUFU.TANH R118, R25 ;  /* 0x0000001900767308 */ /* 0x000ff00000002400 */
[----:B------:R-:W2:Y:S08]  /*3320*/  MUFU.TANH R51, R26 ;  /* 0x0000001a00337308 */ /* 0x000eb00000002400 */
[----:B------:R3:W2:Y:S01]  /*3330*/  MUFU.TANH R50, R27 ;  /* 0x0000001b00327308 */ /* 0x0006a20000002400 */
[-C--:B------:R-:W-:Y:S01]  /*3340*/  FMUL.FTZ R28, R28, R3.reuse ;  /* 0x000000031c1c7220 */ /* 0x080fe20000410000 */
[-C--:B------:R-:W-:Y:S01]  /*3350*/  FMUL.FTZ R29, R29, R3.reuse ;  /* 0x000000031d1d7220 */ /* 0x080fe20000410000 */
[----:B---3--:R-:W-:Y:S01]  /*3360*/  HMMA.16816.F32.BF16 R24, R4, R38, R20 ;  /* 0x000000260418723c */ /* 0x008fe20000041814 */
[----:B------:R-:W3:Y:S01]  /*3370*/  LDSM.16.M88.4 R36, [R165+0x3400] ;  /* 0x00340000a524783b */ /* 0x000ee20000000200 */
[----:B------:R-:W-:-:S06]  /*3380*/  FMUL.FTZ R30, R30, R3 ;  /* 0x000000031e1e7220 */ /* 0x000fcc0000410000 */
[----:B-1----:R-:W-:Y:S01]  /*3390*/  HMMA.16816.F32.BF16 R20, R4, R32, R16 ;  /* 0x000000200414723c */ /* 0x002fe20000041810 */
[----:B------:R-:W-:-:S07]  /*33a0*/  FMUL.FTZ R31, R31, R3 ;  /* 0x000000031f1f7220 */ /* 0x000fce0000410000 */
[----:B------:R-:W-:Y:S01]  /*33b0*/  HMMA.16816.F32.BF16 R16, R8, R42, RZ ;  /* 0x0000002a0810723c */ /* 0x000fe200000418ff */
[----:B------:R-:W-:Y:S01]  /*33c0*/  MUFU.TANH R123, R28 ;  /* 0x0000001c007b7308 */ /* 0x000fe20000002400 */
[----:B------:R-:W-:Y:S01]  /*33d0*/  LDSM.16.M88.4 R40, [R165+0x3c00] ;  /* 0x003c0000a528783b */ /* 0x000fe20000000200 */
[-C--:B------:R-:W-:Y:S01]  /*33e0*/  FMUL.FTZ R24, R24, R3.reuse ;  /* 0x0000000318187220 */ /* 0x080fe20000410000 */
[----:B------:R-:W-:-:S05]  /*33f0*/  FMUL.FTZ R25, R25, R3 ;  /* 0x0000000319197220 */ /* 0x000fca0000410000 */
[----:B------:R-:W-:Y:S01]  /*3400*/  MUFU.TANH R122, R29 ;  /* 0x0000001d007a7308 */ /* 0x000fe20000002400 */
[-C--:B------:R-:W-:Y:S01]  /*3410*/  FMUL.FTZ R26, R26, R3.reuse ;  /* 0x000000031a1a7220 */ /* 0x080fe20000410000 */
[----:B------:R-:W-:-:S06]  /*3420*/  FMUL.FTZ R27, R27, R3 ;  /* 0x000000031b1b7220 */ /* 0x000fcc0000410000 */
[----:B------:R-:W-:Y:S08]  /*3430*/  MUFU.TANH R52, R30 ;  /* 0x0000001e00347308 */ /* 0x000ff00000002400 */
[----:B------:R1:W-:Y:S08]  /*3440*/  MUFU.TANH R53, R31 ;  /* 0x0000001f00357308 */ /* 0x0003f00000002400 */
[----:B------:R-:W-:Y:S01]  /*3450*/  MUFU.TANH R124, R24 ;  /* 0x00000018007c7308 */ /* 0x000fe20000002400 */
[----:B-1----:R-:W1:Y:S07]  /*3460*/  LDSM.16.M88.4 R28, [R167+0x3400] ;  /* 0x00340000a71c783b */ /* 0x002e6e0000000200 */
[----:B------:R-:W-:Y:S08]  /*3470*/  MUFU.TANH R125, R25 ;  /* 0x00000019007d7308 */ /* 0x000ff00000002400 */
[----:B------:R-:W-:Y:S08]  /*3480*/  MUFU.TANH R46, R26 ;  /* 0x0000001a002e7308 */ /* 0x000ff00000002400 */
[----:B------:R4:W-:Y:S01]  /*3490*/  MUFU.TANH R45, R27 ;  /* 0x0000001b002d7308 */ /* 0x0009e20000002400 */
[-C--:B------:R-:W-:Y:S01]  /*34a0*/  FMUL.FTZ R20, R20, R3.reuse ;  /* 0x0000000314147220 */ /* 0x080fe20000410000 */
[-C--:B------:R-:W-:Y:S01]  /*34b0*/  FMUL.FTZ R21, R21, R3.reuse ;  /* 0x0000000315157220 */ /* 0x080fe20000410000 */
[----:B----4-:R-:W-:Y:S01]  /*34c0*/  HMMA.16816.F32.BF16 R24, R4, R34, R16 ;  /* 0x000000220418723c */ /* 0x010fe20000041810 */
[----:B------:R-:W4:Y:S01]  /*34d0*/  LDSM.16.M88.4 R32, [R165+0x3800] ;  /* 0x00380000a520783b */ /* 0x000f220000000200 */
[-C--:B------:R-:W-:Y:S01]  /*34e0*/  FMUL.FTZ R22, R22, R3.reuse ;  /* 0x0000000316167220 */ /* 0x080fe20000410000 */
[----:B------:R-:W-:-:S05]  /*34f0*/  FMUL.FTZ R23, R23, R3 ;  /* 0x0000000317177220 */ /* 0x000fca0000410000 */
[----:B---3--:R-:W-:Y:S01]  /*3500*/  HMMA.16816.F32.BF16 R16, R8, R36, RZ ;  /* 0x000000240810723c */ /* 0x008fe200000418ff */
[----:B------:R-:W-:Y:S08]  /*3510*/  MUFU.TANH R128, R20 ;  /* 0x0000001400807308 */ /* 0x000ff00000002400 */
[----:B------:R-:W-:Y:S08]  /*3520*/  MUFU.TANH R127, R21 ;  /* 0x00000015007f7308 */ /* 0x000ff00000002400 */
[----:B------:R-:W-:Y:S08]  /*3530*/  MUFU.TANH R44, R22 ;  /* 0x00000016002c7308 */ /* 0x000ff00000002400 */
[----:B------:R3:W-:Y:S01]  /*3540*/  MUFU.TANH R79, R23 ;  /* 0x00000017004f7308 */ /* 0x0007e20000002400 */
[----:B-1----:R-:W-:Y:S08]  /*3550*/  HMMA.16816.F32.BF16 R16, R4, R28, R16 ;  /* 0x0000001c0410723c */ /* 0x002ff00000041810 */
[----:B---3--:R-:W-:Y:S01]  /*3560*/  HMMA.16816.F32.BF16 R20, R8, R38, RZ ;  /* 0x000000260814723c */ /* 0x008fe200000418ff */
[----:B------:R-:W1:Y:S01]  /*3570*/  LDSM.16.M88.4 R36, [R167+0x3800] ;  /* 0x00380000a724783b */ /* 0x000e620000000200 */
[-C--:B------:R-:W-:Y:S01]  /*3580*/  FMUL.FTZ R24, R24, R3.reuse ;  /* 0x0000000318187220 */ /* 0x080fe20000410000 */
[-C--:B------:R-:W-:Y:S01]  /*3590*/  FMUL.FTZ R25, R25, R3.reuse ;  /* 0x0000000319197220 */ /* 0x080fe20000410000 */
[-C--:B------:R-:W-:Y:S01]  /*35a0*/  FMUL.FTZ R26, R26, R3.reuse ;  /* 0x000000031a1a7220 */ /* 0x080fe20000410000 */
[-C--:B------:R-:W-:Y:S01]  /*35b0*/  FMUL.FTZ R27, R27, R3.reuse ;  /* 0x000000031b1b7220 */ /* 0x080fe20000410000 */
[----:B------:R-:W-:Y:S08]  /*35c0*/  MUFU.TANH R129, R24 ;  /* 0x0000001800817308 */ /* 0x000ff00000002400 */
[----:B------:R-:W-:Y:S06]  /*35d0*/  MUFU.TANH R157, R25 ;  /* 0x00000019009d7308 */ /* 0x000fec0000002400 */
[----:B------:R-:W-:Y:S02]  /*35e0*/  HMMA.16816.F32.BF16 R28, R4, R30, R20 ;  /* 0x0000001e041c723c */ /* 0x000fe40000041814 */
[----:B------:R-:W-:Y:S06]  /*35f0*/  MUFU.TANH R47, R26 ;  /* 0x0000001a002f7308 */ /* 0x000fec0000002400 */
[----:B----4-:R-:W-:Y:S02]  /*3600*/  HMMA.16816.F32.BF16 R20, R8, R32, RZ ;  /* 0x000000200814723c */ /* 0x010fe400000418ff */
[----:B------:R3:W-:Y:S01]  /*3610*/  MUFU.TANH R131, R27 ;  /* 0x0000001b00837308 */ /* 0x0007e20000002400 */
[----:B------:R-:W-:-:S07]  /*3620*/  FMUL.FTZ R16, R16, R3 ;  /* 0x0000000310107220 */ /* 0x000fce0000410000 */
[----:B------:R4:W2:Y:S01]  /*3630*/  MUFU.TANH R120, R2 ;  /* 0x0000000200787308 */ /* 0x0008a20000002400 */
[----:B---3--:R-:W-:Y:S01]  /*3640*/  HMMA.16816.F32.BF16 R24, R8, R34, RZ ;  /* 0x000000220818723c */ /* 0x008fe200000418ff */
[----:B------:R-:W-:-:S06]  /*3650*/  FMUL.FTZ R17, R17, R3 ;  /* 0x0000000311117220 */ /* 0x000fcc0000410000 */
[----:B------:R-:W-:Y:S01]  /*3660*/  MUFU.TANH R137, R16 ;  /* 0x0000001000897308 */ /* 0x000fe20000002400 */
[----:B------:R-:W3:Y:S01]  /*3670*/  LDSM.16.M88.4 R32, [R167+0x3c00] ;  /* 0x003c0000a720783b */ /* 0x000ee20000000200 */
[----:B----4-:R-:W-:-:S06]  /*3680*/  FMUL.FTZ R2, R18, R3 ;  /* 0x0000000312027220 */ /* 0x010fcc0000410000 */
[----:B------:R4:W2:Y:S08]  /*3690*/  MUFU.TANH R133, R2 ;  /* 0x0000000200857308 */ /* 0x0008b00000002400 */
[----:B------:R1:W-:Y:S01]  /*36a0*/  MUFU.TANH R158, R17 ;  /* 0x00000011009e7308 */ /* 0x0003e20000002400 */
[----:B----4-:R-:W-:-:S07]  /*36b0*/  FMUL.FTZ R2, R19, R3 ;  /* 0x0000000313027220 */ /* 0x010fce0000410000 */
[----:B------:R4:W2:Y:S01]  /*36c0*/  MUFU.TANH R155, R2 ;  /* 0x00000002009b7308 */ /* 0x0008a20000002400 */
[----:B-1----:R-:W-:Y:S01]  /*36d0*/  HMMA.16816.F32.BF16 R16, R4, R36, R20 ;  /* 0x000000240410723c */ /* 0x002fe20000041814 */
[----:B----4-:R-:W-:-:S07]  /*36e0*/  FMUL.FTZ R2, R28, R3 ;  /* 0x000000031c027220 */ /* 0x010fce0000410000 */
[----:B------:R-:W-:Y:S01]  /*36f0*/  HMMA.16816.F32.BF16 R24, R4, R38, R24 ;  /* 0x000000260418723c */ /* 0x000fe20000041818 */
[----:B------:R-:W-:Y:S01]  /*3700*/  LOP3.LUT R14, R14, 0x6, RZ, 0xc0, !PT ;  /* 0x000000060e0e7812 */ /* 0x000fe200078ec0ff */
[----:B------:R-:W-:Y:S01]  /*3710*/  LDSM.16.M88.4 R36, [R167+0x4000] ;  /* 0x00400000a724783b */ /* 0x000fe20000000200 */
[----:B------:R1:W-:Y:S02]  /*3720*/  MUFU.TANH R156, R2 ;  /* 0x00000002009c7308 */ /* 0x0003e40000002400 */
[----:B-1----:R-:W-:-:S06]  /*3730*/  FMUL.FTZ R2, R29, R3 ;  /* 0x000000031d027220 */ /* 0x002fcc0000410000 */
[----:B------:R1:W-:Y:S01]  /*3740*/  MUFU.TANH R154, R2 ;  /* 0x00000002009a7308 */ /* 0x0003e20000002400 */
[----:B------:R-:W-:Y:S01]  /*3750*/  HMMA.16816.F32.BF16 R20, R8, R40, RZ ;  /* 0x000000280814723c */ /* 0x000fe200000418ff */
[----:B-1----:R-:W-:-:S06]  /*3760*/  FMUL.FTZ R2, R30, R3 ;  /* 0x000000031e027220 */ /* 0x002fcc0000410000 */
[----:B------:R1:W4:Y:S02]  /*3770*/  MUFU.TANH R138, R2 ;  /* 0x00000002008a7308 */ /* 0x0003240000002400 */
[-C--:B-1----:R-:W-:Y:S01]  /*3780*/  FMUL.FTZ R2, R31, R3.reuse ;  /* 0x000000031f027220 */ /* 0x082fe20000410000 */
[-C--:B------:R-:W-:Y:S01]  /*3790*/  FMUL.FTZ R17, R17, R3.reuse ;  /* 0x0000000311117220 */ /* 0x080fe20000410000 */
[-C--:B------:R-:W-:Y:S01]  /*37a0*/  FMUL.FTZ R18, R18, R3.reuse ;  /* 0x0000000312127220 */ /* 0x080fe20000410000 */
[----:B------:R-:W-:-:S03]  /*37b0*/  FMUL.FTZ R19, R19, R3 ;  /* 0x0000000313137220 */ /* 0x000fc60000410000 */
[----:B------:R1:W4:Y:S01]  /*37c0*/  MUFU.TANH R139, R2 ;  /* 0x00000002008b7308 */ /* 0x0003220000002400 */
[-C--:B------:R-:W-:Y:S01]  /*37d0*/  FMUL.FTZ R24, R24, R3.reuse ;  /* 0x0000000318187220 */ /* 0x080fe20000410000 */
[----:B------:R-:W2:Y:S01]  /*37e0*/  LDSM.16.M88.4 R28, [R165+0x4000] ;  /* 0x00400000a51c783b */ /* 0x000ea20000000200 */
[----:B-1----:R-:W-:-:S05]  /*37f0*/  FMUL.FTZ R2, R16, R3 ;  /* 0x0000000310027220 */ /* 0x002fca0000410000 */
[----:B------:R1:W-:Y:S02]  /*3800*/  MUFU.TANH R141, R2 ;  /* 0x00000002008d7308 */ /* 0x0003e40000002400 */
[----:B-1----:R-:W-:-:S06]  /*3810*/  FMUL.FTZ R2, R26, R3 ;  /* 0x000000031a027220 */ /* 0x002fcc0000410000 */
[----:B------:R1:W-:Y:S02]  /*3820*/  MUFU.TANH R142, R2 ;  /* 0x00000002008e7308 */ /* 0x0003e40000002400 */
[----:B-1----:R-:W-:Y:S02]  /*3830*/  IMAD.IADD R2, R171, 0x1, R14 ;  /* 0x00000001ab027824 */ /* 0x002fe400078e020e */
[----:B------:R-:W-:-:S04]  /*3840*/  FMUL.FTZ R14, R27, R3 ;  /* 0x000000031b0e7220 */ /* 0x000fc80000410000 */
[----:B------:R1:W-:Y:S01]  /*3850*/  MUFU.TANH R143, R14 ;  /* 0x0000000e008f7308 */ /* 0x0003e20000002400 */
[----:B------:R-:W-:-:S07]  /*3860*/  ISETP.GE.AND P1, PT, R2, R13, PT ;  /* 0x0000000d0200720c */ /* 0x000fce0003f26270 */
[----:B------:R-:W-:Y:S01]  /*3870*/  MUFU.TANH R153, R17 ;  /* 0x0000001100997308 */ /* 0x000fe20000002400 */
[----:B-1----:R-:W-:-:S04]  /*3880*/  IADD3 R14, PT, PT, R2, 0x9, RZ ;  /* 0x00000009020e7810 */ /* 0x002fc80007ffe0ff */
[-C--:B------:R-:W-:Y:S01]  /*3890*/  ISETP.GE.AND P5, PT, R14, R13.reuse, PT ;  /* 0x0000000d0e00720c */ /* 0x080fe20003fa6270 */
[----:B------:R-:W-:Y:S02]  /*38a0*/  VIADD R14, R2, 0x18 ;  /* 0x00000018020e7836 */ /* 0x000fe40000000000 */
[----:B------:R-:W1:Y:S03]  /*38b0*/  MUFU.TANH R140, R18 ;  /* 0x00000012008c7308 */ /* 0x000e660000002400 */
[----:B------:R-:W-:Y:S01]  /*38c0*/  ISETP.GE.AND P2, PT, R14, R13, PT ;  /* 0x0000000d0e00720c */ /* 0x000fe20003f46270 */
[----:B------:R-:W-:-:S04]  /*38d0*/  VIADD R14, R2, 0x19 ;  /* 0x00000019020e7836 */ /* 0x000fc80000000000 */
[----:B------:R3:W1:Y:S01]  /*38e0*/  MUFU.TANH R150, R19 ;  /* 0x0000001300967308 */ /* 0x0006620000002400 */
[----:B------:R-:W-:Y:S02]  /*38f0*/  FSEL R75, R75, -INF , !P1 ;  /* 0xff8000004b4b7808 */ /* 0x000fe40004800000 */
[----:B------:R-:W-:-:S05]  /*3900*/  FSEL R88, R88, -INF , !P1 ;  /* 0xff80000058587808 */ /* 0x000fca0004800000 */
[----:B------:R4:W1:Y:S01]  /*3910*/  MUFU.TANH R151, R24 ;  /* 0x0000001800977308 */ /* 0x0008620000002400 */
[----:B------:R-:W-:Y:S01]  /*3920*/  ISETP.GE.AND P1, PT, R14, R13, PT ;  /* 0x0000000d0e00720c */ /* 0x000fe20003f26270 */
[C---:B------:R-:W-:Y:S01]  /*3930*/  VIADD R14, R2.reuse, 0x20 ;  /* 0x00000020020e7836 */ /* 0x040fe20000000000 */
[----:B---3--:R-:W-:Y:S01]  /*3940*/  HMMA.16816.F32.BF16 R16, R4, R32, R20 ;  /* 0x000000200410723c */ /* 0x008fe20000041814 */
[C---:B------:R-:W-:Y:S02]  /*3950*/  VIADD R15, R2.reuse, 0x8 ;  /* 0x00000008020f7836 */ /* 0x040fe40000000000 */
[----:B----4-:R-:W-:-:S05]  /*3960*/  VIADD R24, R2, 0x1 ;  /* 0x0000000102187836 */ /* 0x010fca0000000000 */
[-C--:B------:R-:W-:Y:S02]  /*3970*/  ISETP.GE.AND P0, PT, R24, R13.reuse, PT ;  /* 0x0000000d1800720c */ /* 0x080fe40003f06270 */
[-C--:B------:R-:W-:Y:S02]  /*3980*/  ISETP.GE.AND P6, PT, R15, R13.reuse, PT ;  /* 0x0000000d0f00720c */ /* 0x080fe40003fc6270 */
[----:B------:R-:W-:Y:S02]  /*3990*/  FSEL R74, R74, -INF , !P0 ;  /* 0xff8000004a4a7808 */ /* 0x000fe40004000000 */
[----:B------:R-:W-:Y:S02]  /*39a0*/  FSEL R87, R87, -INF , !P0 ;  /* 0xff80000057577808 */ /* 0x000fe40004000000 */
[----:B------:R-:W-:Y:S01]  /*39b0*/  ISETP.GE.AND P0, PT, R14, R13, PT ;  /* 0x0000000d0e00720c */ /* 0x000fe20003f06270 */
[----:B------:R-:W-:Y:S01]  /*39c0*/  VIADD R14, R2, 0x21 ;  /* 0x00000021020e7836 */ /* 0x000fe20000000000 */
[----:B------:R-:W-:-:S02]  /*39d0*/  FSEL R73, R73, -INF , !P6 ;  /* 0xff80000049497808 */ /* 0x000fc40007000000 */
[----:B------:R-:W-:Y:S01]  /*39e0*/  FSEL R89, R89, -INF , !P6 ;  /* 0xff80000059597808 */ /* 0x000fe20007000000 */
[----:B------:R-:W-:Y:S01]  /*39f0*/  FMUL.FTZ R24, R16, R3 ;  /* 0x0000000310187220 */ /* 0x000fe20000410000 */
[-C--:B------:R-:W-:Y:S01]  /*3a00*/  ISETP.GE.AND P6, PT, R14, R13.reuse, PT ;  /* 0x0000000d0e00720c */ /* 0x080fe20003fc6270 */
[C---:B------:R-:W-:Y:S02]  /*3a10*/  VIADD R14, R2.reuse, 0x28 ;  /* 0x00000028020e7836 */ /* 0x040fe40000000000 */
[----:B------:R-:W-:Y:S01]  /*3a20*/  VIADD R16, R2, 0x10 ;  /* 0x0000001002107836 */ /* 0x000fe20000000000 */
[----:B------:R-:W-:Y:S02]  /*3a30*/  FSEL R78, R78, -INF , !P5 ;  /* 0xff8000004e4e7808 */ /* 0x000fe40006800000 */
[----:B------:R-:W-:Y:S01]  /*3a40*/  FSEL R92, R92, -INF , !P5 ;  /* 0xff8000005c5c7808 */ /* 0x000fe20006800000 */
[----:B------:R-:W-:Y:S01]  /*3a50*/  VIADD R15, R2, 0x11 ;  /* 0x00000011020f7836 */ /* 0x000fe20000000000 */
[-C--:B------:R-:W-:Y:S01]  /*3a60*/  ISETP.GE.AND P5, PT, R14, R13.reuse, PT ;  /* 0x0000000d0e00720c */ /* 0x080fe20003fa6270 */
[----:B------:R-:W-:Y:S01]  /*3a70*/  VIADD R14, R2, 0x29 ;  /* 0x00000029020e7836 */ /* 0x000fe20000000000 */
[----:B------:R-:W-:-:S02]  /*3a80*/  ISETP.GE.AND P4, PT, R16, R13, PT ;  /* 0x0000000d1000720c */ /* 0x000fc40003f86270 */
[-C--:B------:R-:W-:Y:S02]  /*3a90*/  ISETP.GE.AND P3, PT, R15, R13.reuse, PT ;  /* 0x0000000d0f00720c */ /* 0x080fe40003f66270 */
[----:B------:R-:W-:Y:S02]  /*3aa0*/  FSEL R77, R77, -INF , !P4 ;  /* 0xff8000004d4d7808 */ /* 0x000fe40006000000 */
[----:B------:R-:W-:Y:S02]  /*3ab0*/  FSEL R94, R94, -INF , !P4 ;  /* 0xff8000005e5e7808 */ /* 0x000fe40006000000 */
[----:B------:R-:W-:Y:S02]  /*3ac0*/  ISETP.GE.AND P4, PT, R14, R13, PT ;  /* 0x0000000d0e00720c */ /* 0x000fe40003f86270 */
[----:B------:R-:W-:Y:S02]  /*3ad0*/  IADD3 R14, PT, PT, R2, 0x30, RZ ;  /* 0x00000030020e7810 */ /* 0x000fe40007ffe0ff */
[----:B------:R-:W-:-:S02]  /*3ae0*/  FSEL R76, R76, -INF , !P3 ;  /* 0xff8000004c4c7808 */ /* 0x000fc40005800000 */
        /* <DEDUP_REMOVED lines=11> */
[----:B------:R-:W-:Y:S01]  /*3ba0*/  HMMA.16816.F32.BF16 R20, R8, R42, RZ ;  /* 0x0000002a0814723c */ /* 0x000fe200000418ff */
[----:B------:R-:W-:Y:S02]  /*3bb0*/  FSEL R70, R70, -INF , !P0 ;  /* 0xff80000046467808 */ /* 0x000fe40004000000 */
[----:B------:R-:W-:Y:S02]  /*3bc0*/  FSEL R95, R95, -INF , !P0 ;  /* 0xff8000005f5f7808 */ /* 0x000fe40004000000 */
[----:B------:R-:W-:Y:S01]  /*3bd0*/  ISETP.GE.AND P0, PT, R14, R13, PT ;  /* 0x0000000d0e00720c */ /* 0x000fe20003f06270 */
[----:B------:R-:W-:Y:S01]  /*3be0*/  VIADD R14, R2, 0x40 ;  /* 0x00000040020e7836 */ /* 0x000fe20000000000 */
[----:B------:R-:W-:-:S02]  /*3bf0*/  FSEL R69, R69, -INF , !P6 ;  /* 0xff80000045457808 */ /* 0x000fc40007000000 */
[----:B------:R-:W-:Y:S01]  /*3c00*/  FSEL R96, R96, -INF , !P6 ;  /* 0xff80000060607808 */ /* 0x000fe20007000000 */
[----:B------:R-:W-:Y:S01]  /*3c10*/  FMUL.FTZ R15, R18, R3 ;  /* 0x00000003120f7220 */ /* 0x000fe20000410000 */
[----:B------:R-:W-:Y:S01]  /*3c20*/  ISETP.GE.AND P6, PT, R14, R13, PT ;  /* 0x0000000d0e00720c */ /* 0x000fe20003fc6270 */
[----:B------:R-:W-:Y:S02]  /*3c30*/  VIADD R14, R2, 0x41 ;  /* 0x00000041020e7836 */ /* 0x000fe40000000000 */
[-C--:B------:R-:W-:Y:S01]  /*3c40*/  FMUL.FTZ R17, R17, R3.reuse ;  /* 0x0000000311117220 */ /* 0x080fe20000410000 */
[----:B------:R3:W-:Y:S01]  /*3c50*/  MUFU.TANH R146, R15 ;  /* 0x0000000f00927308 */ /* 0x0007e20000002400 */
[----:B------:R-:W-:Y:S01]  /*3c60*/  FSEL R68, R68, -INF , !P5 ;  /* 0xff80000044447808 */ /* 0x000fe20006800000 */
[----:B------:R-:W-:Y:S01]  /*3c70*/  FMUL.FTZ R25, R25, R3 ;  /* 0x0000000319197220 */ /* 0x000fe20000410000 */
[----:B------:R-:W-:Y:S02]  /*3c80*/  FSEL R100, R100, -INF , !P5 ;  /* 0xff80000064647808 */ /* 0x000fe40006800000 */
[----:B------:R-:W-:Y:S01]  /*3c90*/  ISETP.GE.AND P5, PT, R14, R13, PT ;  /* 0x0000000d0e00720c */ /* 0x000fe20003fa6270 */
[----:B------:R-:W-:-:S02]  /*3ca0*/  VIADD R14, R2, 0x48 ;  /* 0x00000048020e7836 */ /* 0x000fc40000000000 */
[----:B------:R2:W-:Y:S01]  /*3cb0*/  MUFU.TANH R148, R17 ;  /* 0x0000001100947308 */ /* 0x0005e20000002400 */
[----:B------:R-:W-:Y:S01]  /*3cc0*/  FSEL R67, R67, -INF , !P4 ;  /* 0xff80000043437808 */ /* 0x000fe20006000000 */
[----:B------:R-:W-:Y:S01]  /*3cd0*/  HMMA.16816.F32.BF16 R20, R4, R34, R20 ;  /* 0x000000220414723c */ /* 0x000fe20000041814 */
[----:B------:R-:W-:Y:S01]  /*3ce0*/  FSEL R101, R101, -INF , !P4 ;  /* 0xff80000065657808 */ /* 0x000fe20006000000 */
[----:B------:R-:W-:Y:S01]  /*3cf0*/  LDSM.16.M88.4 R32, [R167+0x4400] ;  /* 0x00440000a720783b */ /* 0x000fe20000000200 */
[----:B---3--:R-:W-:-:S03]  /*3d00*/  FMUL.FTZ R15, R19, R3 ;  /* 0x00000003130f7220 */ /* 0x008fc60000410000 */
[----:B------:R-:W3:Y:S01]  /*3d10*/  MUFU.TANH R152, R25 ;  /* 0x0000001900987308 */ /* 0x000ee20000002400 */
[----:B------:R-:W-:Y:S01]  /*3d20*/  ISETP.GE.AND P4, PT, R14, R13, PT ;  /* 0x0000000d0e00720c */ /* 0x000fe20003f86270 */
[----:B--2---:R-:W-:Y:S06]  /*3d30*/  HMMA.16816.F32.BF16 R16, R8, R28, RZ ;  /* 0x0000001c0810723c */ /* 0x004fec00000418ff */
[----:B------:R2:W-:Y:S01]  /*3d40*/  MUFU.TANH R149, R24 ;  /* 0x0000001800957308 */ /* 0x0005e20000002400 */
[----:B------:R-:W-:Y:S01]  /*3d50*/  VIADD R14, R2, 0x49 ;  /* 0x00000049020e7836 */ /* 0x000fe20000000000 */
[----:B------:R-:W-:-:S02]  /*3d60*/  FSEL R65, R65, -INF , !P3 ;  /* 0xff80000041417808 */ /* 0x000fc40005800000 */
[----:B------:R-:W-:Y:S02]  /*3d70*/  FSEL R103, R103, -INF , !P3 ;  /* 0xff80000067677808 */ /* 0x000fe40005800000 */
[-C--:B------:R-:W-:Y:S01]  /*3d80*/  ISETP.GE.AND P3, PT, R14, R13.reuse, PT ;  /* 0x0000000d0e00720c */ /* 0x080fe20003f66270 */
[----:B------:R-:W-:Y:S01]  /*3d90*/  VIADD R14, R2, 0x50 ;  /* 0x00000050020e7836 */ /* 0x000fe20000000000 */
[----:B--2---:R-:W2:Y:S01]  /*3da0*/  LDSM.16.M88.4 R24, [R165+0x4400] ;  /* 0x00440000a518783b */ /* 0x004ea20000000200 */
[----:B------:R-:W-:Y:S02]  /*3db0*/  FSEL R64, R64, -INF , !P2 ;  /* 0xff80000040407808 */ /* 0x000fe40005000000 */
[----:B------:R-:W-:Y:S02]  /*3dc0*/  FSEL R102, R102, -INF , !P2 ;  /* 0xff80000066667808 */ /* 0x000fe40005000000 */
[----:B------:R-:W-:Y:S02]  /*3dd0*/  ISETP.GE.AND P2, PT, R14, R13, PT ;  /* 0x0000000d0e00720c */ /* 0x000fe40003f46270 */
[----:B------:R-:W-:Y:S01]  /*3de0*/  IADD3 R14, PT, PT, R2, 0x51, RZ ;  /* 0x00000051020e7810 */ /* 0x000fe20007ffe0ff */
[----:B------:R-:W-:Y:S01]  /*3df0*/  HMMA.16816.F32.BF16 R16, R4, R36, R16 ;  /* 0x000000240410723c */ /* 0x000fe20000041810 */
[----:B------:R-:W-:-:S02]  /*3e00*/  FSEL R63, R63, -INF , !P1 ;  /* 0xff8000003f3f7808 */ /* 0x000fc40004800000 */
[----:B------:R-:W-:Y:S01]  /*3e10*/  FSEL R104, R104, -INF , !P1 ;  /* 0xff80000068687808 */ /* 0x000fe20004800000 */
[----:B------:R4:W-:Y:S01]  /*3e20*/  MUFU.TANH R144, R15 ;  /* 0x0000000f00907308 */ /* 0x0009e20000002400 */
[-C--:B------:R-:W-:Y:S01]  /*3e30*/  ISETP.GE.AND P1, PT, R14, R13.reuse, PT ;  /* 0x0000000d0e00720c */ /* 0x080fe20003f26270 */
[----:B------:R-:W-:Y:S01]  /*3e40*/  VIADD R14, R2, 0x58 ;  /* 0x00000058020e7836 */ /* 0x000fe20000000000 */
[----:B------:R-:W-:Y:S02]  /*3e50*/  FSEL R62, R62, -INF , !P0 ;  /* 0xff8000003e3e7808 */ /* 0x000fe40004000000 */
[----:B------:R-:W-:Y:S02]  /*3e60*/  FSEL R105, R105, -INF , !P0 ;  /* 0xff80000069697808 */ /* 0x000fe40004000000 */
[----:B------:R-:W-:Y:S01]  /*3e70*/  ISETP.GE.AND P0, PT, R14, R13, PT ;  /* 0x0000000d0e00720c */ /* 0x000fe20003f06270 */
[----:B------:R-:W-:Y:S02]  /*3e80*/  VIADD R14, R2, 0x59 ;  /* 0x00000059020e7836 */ /* 0x000fe40000000000 */
[-C--:B------:R-:W-:Y:S01]  /*3e90*/  FMUL.FTZ R22, R22, R3.reuse ;  /* 0x0000000316167220 */ /* 0x080fe20000410000 */
[----:B----4-:R-:W-:-:S04]  /*3ea0*/  FMUL.FTZ R15, R20, R3 ;  /* 0x00000003140f7220 */ /* 0x010fc80000410000 */
[----:B------:R4:W-:Y:S01]  /*3eb0*/  MUFU.TANH R145, R15 ;  /* 0x0000000f00917308 */ /* 0x0009e20000002400 */
[----:B------:R-:W-:Y:S02]  /*3ec0*/  FSEL R61, R61, -INF , !P6 ;  /* 0xff8000003d3d7808 */ /* 0x000fe40007000000 */
[----:B------:R-:W-:Y:S02]  /*3ed0*/  FSEL R107, R107, -INF , !P6 ;  /* 0xff8000006b6b7808 */ /* 0x000fe40007000000 */
[----:B------:R-:W-:Y:S01]  /*3ee0*/  ISETP.GE.AND P6, PT, R14, R13, PT ;  /* 0x0000000d0e00720c */ /* 0x000fe20003fc6270 */
[----:B------:R-:W-:Y:S02]  /*3ef0*/  VIADD R14, R2, 0x60 ;  /* 0x00000060020e7836 */ /* 0x000fe40000000000 */
[----:B------:R-:W-:Y:S01]  /*3f00*/  MUFU.TANH R126, R22 ;  /* 0x00000016007e7308 */ /* 0x000fe20000002400 */
[----:B----4-:R-:W-:-:S07]  /*3f10*/  FMUL.FTZ R15, R21, R3 ;  /* 0x00000003150f7220 */ /* 0x010fce0000410000 */
[----:B------:R4:W-:Y:S01]  /*3f20*/  MUFU.TANH R147, R15 ;  /* 0x0000000f00937308 */ /* 0x0009e20000002400 */
[----:B------:R-:W-:Y:S01]  /*3f30*/  FSEL R60, R60, -INF , !P5 ;  /* 0xff8000003c3c7808 */ /* 0x000fe20006800000 */
[-C--:B------:R-:W-:Y:S01]  /*3f40*/  FMUL.FTZ R16, R16, R3.reuse ;  /* 0x0000000310107220 */ /* 0x080fe20000410000 */
[----:B------:R-:W-:Y:S01]  /*3f50*/  FSEL R106, R106, -INF , !P5 ;  /* 0xff8000006a6a7808 */ /* 0x000fe20006800000 */
[----:B------:R-:W-:Y:S01]  /*3f60*/  FMUL.FTZ R17, R17, R3 ;  /* 0x0000000311117220 */ /* 0x000fe20000410000 */
[----:B------:R-:W-:Y:S01]  /*3f70*/  ISETP.GE.AND P5, PT, R14, R13, PT ;  /* 0x0000000d0e00720c */ /* 0x000fe20003fa6270 */
[----:B------:R-:W-:Y:S02]  /*3f80*/  VIADD R14, R2, 0x61 ;  /* 0x00000061020e7836 */ /* 0x000fe40000000000 */
[----:B----4-:R-:W-:Y:S02]  /*3f90*/  FMUL.FTZ R15, R23, R3 ;  /* 0x00000003170f7220 */ /* 0x010fe40000410000 */
[----:B------:R-:W-:Y:S01]  /*3fa0*/  HMMA.16816.F32.BF16 R20, R8, R30, RZ ;  /* 0x0000001e0814723c */ /* 0x000fe200000418ff */
[----:B------:R-:W-:Y:S01]  /*3fb0*/  MUFU.TANH R132, R16 ;  /* 0x0000001000847308 */ /* 0x000fe20000002400 */
[----:B------:R-:W-:Y:S01]  /*3fc0*/  FSEL R59, R59, -INF , !P4 ;  /* 0xff8000003b3b7808 */ /* 0x000fe20006000000 */
[----:B------:R-:W4:Y:S06]  /*3fd0*/  LDSM.16.M88.4 R28, [R165+0x4800] ;  /* 0x00480000a51c783b */ /* 0x000f2c0000000200 */
[----:B------:R1:W3:Y:S01]  /*3fe0*/  MUFU.TANH R136, R15 ;  /* 0x0000000f00887308 */ /* 0x0002e20000002400 */
[----:B------:R-:W-:-:S02]  /*3ff0*/  FSEL R108, R108, -INF , !P4 ;  /* 0xff8000006c6c7808 */ /* 0x000fc40006000000 */
[----:B------:R-:W-:Y:S01]  /*4000*/  ISETP.GE.AND P4, PT, R14, R13, PT ;  /* 0x0000000d0e00720c */ /* 0x000fe20003f86270 */
[----:B------:R-:W-:-:S04]  /*4010*/  VIADD R14, R2, 0x68 ;  /* 0x00000068020e7836 */ /* 0x000fc80000000000 */
[----:B------:R-:W-:Y:S01]  /*4020*/  MUFU.TANH R130, R17 ;  /* 0x0000001100827308 */ /* 0x000fe20000002400 */
[----:B-1----:R-:W-:-:S07]  /*4030*/  FMUL.FTZ R15, R18, R3 ;  /* 0x00000003120f7220 */ /* 0x002fce0000410000 */
[----:B------:R1:W3:Y:S01]  /*4040*/  MUFU.TANH R117, R15 ;  /* 0x0000000f00757308 */ /* 0x0002e20000002400 */
[----:B------:R-:W-:Y:S02]  /*4050*/  FSEL R58, R58, -INF , !P3 ;  /* 0xff8000003a3a7808 */ /* 0x000fe40005800000 */
[----:B------:R-:W-:Y:S02]  /*4060*/  FSEL R109, R109, -INF , !P3 ;  /* 0xff8000006d6d7808 */ /* 0x000fe40005800000 */
[----:B------:R-:W-:Y:S01]  /*4070*/  ISETP.GE.AND P3, PT, R14, R13, PT ;  /* 0x0000000d0e00720c */ /* 0x000fe20003f66270 */
[----:B------:R-:W-:Y:S02]  /*4080*/  VIADD R14, R2, 0x69 ;  /* 0x00000069020e7836 */ /* 0x000fe40000000000 */
[----:B-1----:R-:W-:Y:S02]  /*4090*/  FMUL.FTZ R15, R19, R3 ;  /* 0x00000003130f7220 */ /* 0x002fe40000410000 */
[----:B--2---:R-:W-:Y:S01]  /*40a0*/  HMMA.16816.F32.BF16 R16, R8, R24, RZ ;  /* 0x000000180810723c */ /* 0x004fe200000418ff */
[----:B------:R-:W-:-:S02]  /*40b0*/  FSEL R57, R57, -INF , !P2 ;  /* 0xff80000039397808 */ /* 0x000fc40005000000 */
[----:B------:R-:W-:Y:S02]  /*40c0*/  FSEL R111, R111, -INF , !P2 ;  /* 0xff8000006f6f7808 */ /* 0x000fe40005000000 */
[----:B------:R-:W-:-:S03]  /*40d0*/  ISETP.GE.AND P2, PT, R14, R13, PT ;  /* 0x0000000d0e00720c */ /* 0x000fc60003f46270 */
[C---:B------:R-:W-:Y:S01]  /*40e0*/  HMMA.16816.F32.BF16 R20, R4.reuse, R38, R20 ;  /* 0x000000260414723c */ /* 0x040fe20000041814 */
[----:B------:R-:W-:Y:S01]  /*40f0*/  VIADD R14, R2, 0x70 ;  /* 0x00000070020e7836 */ /* 0x000fe20000000000 */
[----:B------:R-:W-:Y:S02]  /*4100*/  FSEL R56, R56, -INF , !P1 ;  /* 0xff80000038387808 */ /* 0x000fe40004800000 */
[----:B------:R-:W-:Y:S02]  /*4110*/  FSEL R110, R110, -INF , !P1 ;  /* 0xff8000006e6e7808 */ /* 0x000fe40004800000 */
[----:B------:R-:W-:Y:S02]  /*4120*/  FSEL R54, R54, -INF , !P0 ;  /* 0xff80000036367808 */ /* 0x000fe40004000000 */
[----:B------:R-:W-:Y:S01]  /*4130*/  FSEL R115, R115, -INF , !P0 ;  /* 0xff80000073737808 */ /* 0x000fe20004000000 */
[----:B------:R1:W2:Y:S01]  /*4140*/  MUFU.TANH R114, R15 ;  /* 0x0000000f00727308 */ /* 0x0002a20000002400 */
[-C--:B------:R-:W-:Y:S01]  /*4150*/  ISETP.GE.AND P1, PT, R14, R13.reuse, PT ;  /* 0x0000000d0e00720c */ /* 0x080fe20003f26270 */
[----:B------:R-:W-:Y:S01]  /*4160*/  VIADD R14, R2, 0x71 ;  /* 0x00000071020e7836 */ /* 0x000fe20000000000 */
[----:B------:R-:W-:Y:S01]  /*4170*/  HMMA.16816.F32.BF16 R16, R4, R32, R16 ;  /* 0x000000200410723c */ /* 0x000fe20000041810 */
[----:B------:R-:W-:Y:S01]  /*4180*/  FSEL R55, R55, -INF , !P6 ;  /* 0xff80000037377808 */ /* 0x000fe20007000000 */
[----:B------:R-:W3:Y:S02]  /*4190*/  LDSM.16.M88.4 R36, [R167+0x4800] ;  /* 0x00480000a724783b */ /* 0x000ee40000000200 */
[----:B------:R-:W-:-:S02]  /*41a0*/  ISETP.GE.AND P0, PT, R14, R13, PT ;  /* 0x0000000d0e00720c */ /* 0x000fc40003f06270 */
[----:B------:R-:W-:Y:S01]  /*41b0*/  IADD3 R14, PT, PT, R2, 0x78, RZ ;  /* 0x00000078020e7810 */ /* 0x000fe20007ffe0ff */
[-C--:B------:R-:W-:Y:S01]  /*41c0*/  FMUL.FTZ R20, R20, R3.reuse ;  /* 0x0000000314147220 */ /* 0x080fe20000410000 */
[----:B------:R-:W-:Y:S01]  /*41d0*/  FSEL R116, R116, -INF , !P6 ;  /* 0xff80000074747808 */ /* 0x000fe20007000000 */
[----:B------:R-:W-:Y:S01]  /*41e0*/  FMUL.FTZ R22, R22, R3 ;  /* 0x0000000316167220 */ /* 0x000fe20000410000 */
[----:B------:R-:W-:Y:S01]  /*41f0*/  ISETP.GE.AND P6, PT, R14, R13, PT ;  /* 0x0000000d0e00720c */ /* 0x000fe20003fc6270 */
[----:B------:R-:W-:Y:S02]  /*4200*/  VIADD R14, R2, 0x79 ;  /* 0x00000079020e7836 */ /* 0x000fe40000000000 */
[----:B-1----:R-:W-:Y:S01]  /*4210*/  FMUL.FTZ R15, R21, R3 ;  /* 0x00000003150f7220 */ /* 0x002fe20000410000 */
[----:B------:R-:W-:Y:S01]  /*4220*/  MUFU.TANH R113, R20 ;  /* 0x0000001400717308 */ /* 0x000fe20000002400 */
[----:B------:R-:W-:Y:S02]  /*4230*/  FSEL R51, R51, -INF , !P5 ;  /* 0xff80000033337808 */ /* 0x000fe40006800000 */
[----:B------:R-:W-:-:S02]  /*4240*/  FSEL R119, R119, -INF , !P5 ;  /* 0xff80000077777808 */ /* 0x000fc40006800000 */
[----:B------:R-:W-:-:S03]  /*4250*/  ISETP.GE.AND P5, PT, R14, R13, PT ;  /* 0x0000000d0e00720c */ /* 0x000fc60003fa6270 */
[----:B------:R1:W-:Y:S01]  /*4260*/  MUFU.TANH R112, R15 ;  /* 0x0000000f00707308 */ /* 0x0003e20000002400 */
[----:B------:R-:W-:-:S07]  /*4270*/  VIADD R14, R2, 0x80 ;  /* 0x00000080020e7836 */ /* 0x000fce0000000000 */
[----:B------:R4:W-:Y:S01]  /*4280*/  MUFU.TANH R99, R22 ;  /* 0x0000001600637308 */ /* 0x0009e20000002400 */
[----:B------:R-:W-:Y:S01]  /*4290*/  FSEL R50, R50, -INF , !P4 ;  /* 0xff80000032327808 */ /* 0x000fe20006000000 */
[----:B-1----:R-:W-:Y:S01]  /*42a0*/  FMUL.FTZ R15, R23, R3 ;  /* 0x00000003170f7220 */ /* 0x002fe20000410000 */
[----:B------:R-:W-:-:S05]  /*42b0*/  FSEL R118, R118, -INF , !P4 ;  /* 0xff80000076767808 */ /* 0x000fca0006000000 */
[----:B------:R1:W-:Y:S01]  /*42c0*/  MUFU.TANH R66, R15 ;  /* 0x0000000f00427308 */ /* 0x0003e20000002400 */
[----:B----4-:R-:W-:Y:S01]  /*42d0*/  HMMA.16816.F32.BF16 R20, R8, R26, RZ ;  /* 0x0000001a0814723c */ /* 0x010fe200000418ff */
[----:B------:R-:W-:Y:S01]  /*42e0*/  ISETP.GE.AND P4, PT, R14, R13, PT ;  /* 0x0000000d0e00720c */ /* 0x000fe20003f86270 */
[----:B------:R-:W-:Y:S01]  /*42f0*/  VIADD R14, R2, 0x81 ;  /* 0x00000081020e7836 */ /* 0x000fe20000000000 */
[----:B------:R-:W-:Y:S01]  /*4300*/  FSEL R48, R48, -INF , !P3 ;  /* 0xff80000030307808 */ /* 0x000fe20005800000 */
[----:B------:R-:W-:Y:S01]  /*4310*/  LDSM.16.M88.4 R24, [R167+0x4c00] ;  /* 0x004c0000a718783b */ /* 0x000fe20000000200 */
[----:B------:R-:W-:Y:S01]  /*4320*/  FSEL R120, R120, -INF , !P3 ;  /* 0xff80000078787808 */ /* 0x000fe20005800000 */
[----:B-1----:R-:W-:-:S04]  /*4330*/  FMUL.FTZ R15, R16, R3 ;  /* 0x00000003100f7220 */ /* 0x002fc80000410000 */
[----:B------:R1:W-:Y:S01]  /*4340*/  MUFU.TANH R98, R15 ;  /* 0x0000000f00627308 */ /* 0x0003e20000002400 */
[----:B------:R-:W-:Y:S01]  /*4350*/  ISETP.GE.AND P3, PT, R14, R13, PT ;  /* 0x0000000d0e00720c */ /* 0x000fe20003f66270 */
[----:B------:R-:W-:Y:S01]  /*4360*/  VIADD R14, R2, 0x88 ;  /* 0x00000088020e7836 */ /* 0x000fe20000000000 */
[----:B------:R-:W-:Y:S02]  /*4370*/  FSEL R49, R49, -INF , !P2 ;  /* 0xff80000031317808 */ /* 0x000fe40005000000 */
[----:B------:R-:W-:-:S05]  /*4380*/  FSEL R121, R121, -INF , !P2 ;  /* 0xff80000079797808 */ /* 0x000fca0005000000 */
[----:B------:R-:W-:Y:S01]  /*4390*/  HMMA.16816.F32.BF16 R20, R4, R34, R20 ;  /* 0x000000220414723c */ /* 0x000fe20000041814 */
[----:B------:R-:W-:Y:S01]  /*43a0*/  ISETP.GE.AND P2, PT, R14, R13, PT ;  /* 0x0000000d0e00720c */ /* 0x000fe20003f46270 */
[----:B-1----:R-:W-:Y:S01]  /*43b0*/  FMUL.FTZ R15, R17, R3 ;  /* 0x00000003110f7220 */ /* 0x002fe20000410000 */
[----:B------:R-:W-:Y:S01]  /*43c0*/  FSEL R52, R52, -INF , !P1 ;  /* 0xff80000034347808 */ /* 0x000fe20004800000 */
[----:B------:R-:W1:Y:S01]  /*43d0*/  LDSM.16.M88.4 R32, [R165+0x4c00] ;  /* 0x004c0000a520783b */ /* 0x000e620000000200 */
[----:B------:R-:W-:Y:S01]  /*43e0*/  VIADD R14, R2, 0x89 ;  /* 0x00000089020e7836 */ /* 0x000fe20000000000 */
[----:B------:R4:W-:Y:S01]  /*43f0*/  MUFU.TANH R97, R15 ;  /* 0x0000000f00617308 */ /* 0x0009e20000002400 */
[----:B------:R-:W-:Y:S01]  /*4400*/  FSEL R123, R123, -INF , !P1 ;  /* 0xff8000007b7b7808 */ /* 0x000fe20004800000 */
[----:B------:R-:W-:-:S04]  /*4410*/  DEPBAR.LE SB0, 0x0 ;  /* 0x000080000000791a */ /* 0x000fc80000000000 */
[----:B------:R-:W-:Y:S01]  /*4420*/  ISETP.GE.AND P1, PT, R14, R13, PT ;  /* 0x0000000d0e00720c */ /* 0x000fe20003f26270 */
[----:B----4-:R-:W-:-:S04]  /*4430*/  FMUL.FTZ R15, R18, R3 ;  /* 0x00000003120f7220 */ /* 0x010fc80000410000 */
[----:B------:R4:W2:Y:S01]  /*4440*/  MUFU.TANH R80, R15 ;  /* 0x0000000f00507308 */ /* 0x0008a20000002400 */
[----:B------:R-:W-:Y:S01]  /*4450*/  VIADD R14, R2, 0x90 ;  /* 0x00000090020e7836 */ /* 0x000fe20000000000 */
[----:B------:R-:W-:Y:S02]  /*4460*/  FSEL R53, R53, -INF , !P0 ;  /* 0xff80000035357808 */ /* 0x000fe40004000000 */
[----:B------:R-:W-:Y:S01]  /*4470*/  FSEL R122, R122, -INF , !P0 ;  /* 0xff8000007a7a7808 */ /* 0x000fe20004000000 */
[----:B----4-:R-:W-:Y:S02]  /*4480*/  FMUL.FTZ R15, R19, R3 ;  /* 0x00000003130f7220 */ /* 0x010fe40000410000 */
[----:B------:R-:W-:Y:S01]  /*4490*/  HMMA.16816.F32.BF16 R16, R8, R28, RZ ;  /* 0x0000001c0810723c */ /* 0x000fe200000418ff */
[----:B------:R-:W-:Y:S01]  /*44a0*/  ISETP.GE.AND P0, PT, R14, R13, PT ;  /* 0x0000000d0e00720c */ /* 0x000fe20003f06270 */
[----:B------:R-:W-:Y:S01]  /*44b0*/  VIADD R14, R2, 0x91 ;  /* 0x00000091020e7836 */ /* 0x000fe20000000000 */
[----:B------:R-:W-:-:S02]  /*44c0*/  FSEL R46, R46, -INF , !P6 ;  /* 0xff8000002e2e7808 */ /* 0x000fc40007000000 */
[----:B------:R-:W-:Y:S01]  /*44d0*/  FSEL R124, R124, -INF , !P6 ;  /* 0xff8000007c7c7808 */ /* 0x000fe20007000000 */
[----:B------:R4:W2:Y:S01]  /*44e0*/  MUFU.TANH R84, R15 ;  /* 0x0000000f00547308 */ /* 0x0008a20000002400 */
[-C--:B------:R-:W-:Y:S01]  /*44f0*/  ISETP.GE.AND P6, PT, R14, R13.reuse, PT ;  /* 0x0000000d0e00720c */ /* 0x080fe20003fc6270 */
[----:B------:R-:W-:Y:S01]  /*4500*/  VIADD R14, R2, 0x98 ;  /* 0x00000098020e7836 */ /* 0x000fe20000000000 */
[----:B------:R-:W-:Y:S02]  /*4510*/  FSEL R45, R45, -INF , !P5 ;  /* 0xff8000002d2d7808 */ /* 0x000fe40006800000 */
[----:B------:R-:W-:Y:S02]  /*4520*/  FSEL R125, R125, -INF , !P5 ;  /* 0xff8000007d7d7808 */ /* 0x000fe40006800000 */
[----:B------:R-:W-:Y:S02]  /*4530*/  ISETP.GE.AND P5, PT, R14, R13, PT ;  /* 0x0000000d0e00720c */ /* 0x000fe40003fa6270 */
[----:B------:R-:W-:-:S05]  /*4540*/  IADD3 R14, PT, PT, R2, 0x99, RZ ;  /* 0x00000099020e7810 */ /* 0x000fca0007ffe0ff */
[----:B---3--:R-:W-:Y:S01]  /*4550*/  HMMA.16816.F32.BF16 R16, R4, R36, R16 ;  /* 0x000000240410723c */ /* 0x008fe20000041810 */
[----:B----4-:R-:W-:-:S04]  /*4560*/  FMUL.FTZ R15, R20, R3 ;  /* 0x00000003140f7220 */ /* 0x010fc80000410000 */
[----:B------:R3:W-:Y:S01]  /*4570*/  MUFU.TANH R86, R15 ;  /* 0x0000000f00567308 */ /* 0x0007e20000002400 */
[----:B------:R-:W-:Y:S02]  /*4580*/  FSEL R42, R44, -INF , !P4 ;  /* 0xff8000002c2a7808 */ /* 0x000fe40006000000 */
[----:B------:R-:W-:Y:S02]  /*4590*/  FSEL R128, R128, -INF , !P4 ;  /* 0xff80000080807808 */ /* 0x000fe40006000000 */
[----:B------:R-:W-:Y:S01]  /*45a0*/  ISETP.GE.AND P4, PT, R14, R13, PT ;  /* 0x0000000d0e00720c */ /* 0x000fe20003f86270 */
[----:B------:R-:W-:Y:S01]  /*45b0*/  VIADD R14, R2, 0xa0 ;  /* 0x000000a0020e7836 */ /* 0x000fe20000000000 */
[----:B------:R-:W-:Y:S01]  /*45c0*/  FSEL R44, R79, -INF , !P3 ;  /* 0xff8000004f2c7808 */ /* 0x000fe20005800000 */
[----:B---3--:R-:W-:-:S04]  /*45d0*/  FMUL.FTZ R15, R21, R3 ;  /* 0x00000003150f7220 */ /* 0x008fc80000410000 */
[----:B------:R3:W-:Y:S01]  /*45e0*/  MUFU.TANH R85, R15 ;  /* 0x0000000f00557308 */ /* 0x0007e20000002400 */
[----:B------:R-:W-:Y:S02]  /*45f0*/  FSEL R127, R127, -INF , !P3 ;  /* 0xff8000007f7f7808 */ /* 0x000fe40005800000 */
        /* <DEDUP_REMOVED lines=9> */
[----:B------:R-:W-:Y:S01]  /*4690*/  FSEL R131, R157, -INF , !P1 ;  /* 0xff8000009d837808 */ /* 0x000fe20004800000 */
[----:B---3--:R-:W-:-:S04]  /*46a0*/  FMUL.FTZ R15, R23, R3 ;  /* 0x00000003170f7220 */ /* 0x008fc80000410000 */
[----:B------:R3:W-:Y:S01]  /*46b0*/  MUFU.TANH R82, R15 ;  /* 0x0000000f00527308 */ /* 0x0007e20000002400 */
[----:B------:R-:W-:Y:S01]  /*46c0*/  HMMA.16816.F32.BF16 R20, R8, R30, RZ ;  /* 0x0000001e0814723c */ /* 0x000fe200000418ff */
[----:B------:R-:W-:Y:S01]  /*46d0*/  ISETP.GE.AND P1, PT, R14, R13, PT ;  /* 0x0000000d0e00720c */ /* 0x000fe20003f26270 */
[----:B------:R-:W-:Y:S01]  /*46e0*/  VIADD R14, R2, 0xa9 ;  /* 0x000000a9020e7836 */ /* 0x000fe20000000000 */
[----:B------:R-:W-:Y:S01]  /*46f0*/  FSEL R41, R133, -INF , !P0 ;  /* 0xff80000085297808 */ /* 0x000fe20004000000 */
[----:B---3--:R-:W-:-:S04]  /*4700*/  FMUL.FTZ R15, R16, R3 ;  /* 0x00000003100f7220 */ /* 0x008fc80000410000 */
[----:B------:R3:W4:Y:S01]  /*4710*/  MUFU.TANH R81, R15 ;  /* 0x0000000f00517308 */ /* 0x0007220000002400 */
[----:B------:R-:W-:Y:S02]  /*4720*/  FSEL R137, R137, -INF , !P0 ;  /* 0xff80000089897808 */ /* 0x000fe40004000000 */
[----:B------:R-:W-:Y:S01]  /*4730*/  ISETP.GE.AND P0, PT, R14, R13, PT ;  /* 0x0000000d0e00720c */ /* 0x000fe20003f06270 */
[----:B------:R-:W-:Y:S02]  /*4740*/  VIADD R14, R2, 0xb0 ;  /* 0x000000b0020e7836 */ /* 0x000fe40000000000 */
[----:B---3--:R-:W-:-:S04]  /*4750*/  FMUL.FTZ R15, R17, R3 ;  /* 0x00000003110f7220 */ /* 0x008fc80000410000 */
[----:B------:R3:W-:Y:S01]  /*4760*/  MUFU.TANH R79, R15 ;  /* 0x0000000f004f7308 */ /* 0x0007e20000002400 */
[----:B------:R-:W-:Y:S02]  /*4770*/  FSEL R40, R155, -INF , !P6 ;  /* 0xff8000009b287808 */ /* 0x000fe40007000000 */
[----:B------:R-:W-:Y:S02]  /*4780*/  FSEL R133, R158, -INF , !P6 ;  /* 0xff8000009e857808 */ /* 0x000fe40007000000 */
[----:B------:R-:W-:Y:S01]  /*4790*/  ISETP.GE.AND P6, PT, R14, R13, PT ;  /* 0x0000000d0e00720c */ /* 0x000fe20003fc6270 */
[----:B------:R-:W-:Y:S02]  /*47a0*/  VIADD R14, R2, 0xb1 ;  /* 0x000000b1020e7836 */ /* 0x000fe40000000000 */
[----:B---3--:R-:W-:-:S04]  /*47b0*/  FMUL.FTZ R15, R18, R3 ;  /* 0x00000003120f7220 */ /* 0x008fc80000410000 */
[----:B------:R3:W-:Y:S01]  /*47c0*/  MUFU.TANH R29, R15 ;  /* 0x0000000f001d7308 */ /* 0x0007e20000002400 */
[----:B------:R-:W-:Y:S01]  /*47d0*/  HMMA.16816.F32.BF16 R20, R4, R38, R20 ;  /* 0x000000260414723c */ /* 0x000fe20000041814 */
[----:B------:R-:W-:Y:S02]  /*47e0*/  FSEL R39, R138, -INF , !P5 ;  /* 0xff8000008a277808 */ /* 0x000fe40006800000 */
[----:B------:R-:W-:Y:S02]  /*47f0*/  FSEL R138, R156, -INF , !P5 ;  /* 0xff8000009c8a7808 */ /* 0x000fe40006800000 */
[----:B------:R-:W-:Y:S01]  /*4800*/  ISETP.GE.AND P5, PT, R14, R13, PT ;  /* 0x0000000d0e00720c */ /* 0x000fe20003fa6270 */
[----:B---3--:R-:W-:Y:S02]  /*4810*/  FMUL.FTZ R15, R19, R3 ;  /* 0x00000003130f7220 */ /* 0x008fe40000410000 */
[----:B-1----:R-:W-:Y:S01]  /*4820*/  HMMA.16816.F32.BF16 R16, R8, R32, RZ ;  /* 0x000000200810723c */ /* 0x002fe200000418ff */
[----:B------:R-:W-:Y:S01]  /*4830*/  VIADD R14, R2, 0xb8 ;  /* 0x000000b8020e7836 */ /* 0x000fe20000000000 */
[----:B------:R-:W-:-:S02]  /*4840*/  FSEL R38, R139, -INF , !P4 ;  /* 0xff8000008b267808 */ /* 0x000fc40006000000 */
[----:B------:R-:W-:-:S04]  /*4850*/  FSEL R139, R154, -INF , !P4 ;  /* 0xff8000009a8b7808 */ /* 0x000fc80006000000 */
[----:B------:R-:W-:Y:S01]  /*4860*/  HMMA.16816.F32.BF16 R8, R8, R34, RZ ;  /* 0x000000220808723c */ /* 0x000fe200000418ff */
[-C--:B------:R-:W-:Y:S01]  /*4870*/  ISETP.GE.AND P4, PT, R14, R13.reuse, PT ;  /* 0x0000000d0e00720c */ /* 0x080fe20003f86270 */
[----:B------:R-:W-:Y:S01]  /*4880*/  VIADD R14, R2, 0xb9 ;  /* 0x000000b9020e7836 */ /* 0x000fe20000000000 */
[----:B------:R-:W-:Y:S02]  /*4890*/  FSEL R37, R140, -INF , !P3 ;  /* 0xff8000008c257808 */ /* 0x000fe40005800000 */
[----:B------:R-:W-:Y:S02]  /*48a0*/  FSEL R141, R141, -INF , !P3 ;  /* 0xff8000008d8d7808 */ /* 0x000fe40005800000 */
[----:B------:R-:W-:Y:S02]  /*48b0*/  ISETP.GE.AND P3, PT, R14, R13, PT ;  /* 0x0000000d0e00720c */ /* 0x000fe40003f66270 */
[----:B------:R-:W-:-:S03]  /*48c0*/  IADD3 R14, PT, PT, R2, 0xc0, RZ ;  /* 0x000000c0020e7810 */ /* 0x000fc60007ffe0ff */
[C---:B------:R-:W-:Y:S01]  /*48d0*/  HMMA.16816.F32.BF16 R16, R4.reuse, R24, R16 ;  /* 0x000000180410723c */ /* 0x040fe20000041810 */
[----:B------:R-:W-:Y:S02]  /*48e0*/  FSEL R36, R150, -INF , !P2 ;  /* 0xff80000096247808 */ /* 0x000fe40005000000 */
[----:B------:R-:W-:Y:S02]  /*48f0*/  FSEL R140, R153, -INF , !P2 ;  /* 0xff800000998c7808 */ /* 0x000fe40005000000 */
[-C--:B------:R-:W-:Y:S01]  /*4900*/  ISETP.GE.AND P2, PT, R14, R13.reuse, PT ;  /* 0x0000000d0e00720c */ /* 0x080fe20003f46270 */
[----:B------:R-:W-:Y:S01]  /*4910*/  VIADD R14, R2, 0xc1 ;  /* 0x000000c1020e7836 */ /* 0x000fe20000000000 */
[----:B------:R-:W-:Y:S01]  /*4920*/  FSEL R33, R142, -INF , !P1 ;  /* 0xff8000008e217808 */ /* 0x000fe20004800000 */
[----:B------:R-:W-:Y:S01]  /*4930*/  HMMA.16816.F32.BF16 R4, R4, R26, R8 ;  /* 0x0000001a0404723c */ /* 0x000fe20000041808 */
[----:B------:R-:W-:Y:S02]  /*4940*/  FSEL R142, R151, -INF , !P1 ;  /* 0xff800000978e7808 */ /* 0x000fe40004800000 */
[----:B------:R-:W-:Y:S01]  /*4950*/  ISETP.GE.AND P1, PT, R14, R13, PT ;  /* 0x0000000d0e00720c */ /* 0x000fe20003f26270 */
[C---:B------:R-:W-:Y:S01]  /*4960*/  VIADD R14, R2.reuse, 0xc8 ;  /* 0x000000c8020e7836 */ /* 0x040fe20000000000 */
[----:B------:R-:W-:Y:S01]  /*4970*/  FSEL R32, R143, -INF , !P0 ;  /* 0xff8000008f207808 */ /* 0x000fe20004000000 */
[----:B------:R-:W-:Y:S01]  /*4980*/  VIADD R8, R2, 0xd8 ;  /* 0x000000d802087836 */ /* 0x000fe20000000000 */
[----:B------:R-:W-:-:S02]  /*4990*/  FSEL R143, R152, -INF , !P0 ;  /* 0xff800000988f7808 */ /* 0x000fc40004000000 */
[----:B------:R-:W-:Y:S01]  /*49a0*/  ISETP.GE.AND P0, PT, R14, R13, PT ;  /* 0x0000000d0e00720c */ /* 0x000fe20003f06270 */
[----:B------:R-:W-:Y:S02]  /*49b0*/  VIADD R14, R2, 0xc9 ;  /* 0x000000c9020e7836 */ /* 0x000fe40000000000 */
[----:B------:R-:W-:Y:S01]  /*49c0*/  FMUL.FTZ R9, R17, R3 ;  /* 0x0000000311097220 */ /* 0x000fe20000410000 */
[----:B------:R-:W-:Y:S02]  /*49d0*/  FSEL R24, R136, -INF , !P3 ;  /* 0xff80000088187808 */ /* 0x000fe40005800000 */
[----:B------:R-:W-:Y:S02]  /*49e0*/  FSEL R147, R147, -INF , !P3 ;  /* 0xff80000093937808 */ /* 0x000fe40005800000 */
[----:B------:R-:W-:Y:S01]  /*49f0*/  ISETP.GE.AND P3, PT, R8, R13, PT ;  /* 0x0000000d0800720c */ /* 0x000fe20003f66270 */
[----:B------:R-:W-:Y:S01]  /*4a00*/  VIADD R8, R2, 0xd9 ;  /* 0x000000d902087836 */ /* 0x000fe20000000000 */
[----:B------:R-:W-:Y:S01]  /*4a10*/  FSEL R31, R146, -INF , !P6 ;  /* 0xff800000921f7808 */ /* 0x000fe20007000000 */
[----:B------:R1:W-:Y:S01]  /*4a20*/  MUFU.TANH R11, R9 ;  /* 0x00000009000b7308 */ /* 0x0003e20000002400 */
[----:B------:R-:W-:-:S02]  /*4a30*/  FSEL R146, R149, -INF , !P6 ;  /* 0xff80000095927808 */ /* 0x000fc40007000000 */
[-C--:B------:R-:W-:Y:S01]  /*4a40*/  ISETP.GE.AND P6, PT, R14, R13.reuse, PT ;  /* 0x0000000d0e00720c */ /* 0x080fe20003fc6270 */
[----:B------:R-:W-:Y:S01]  /*4a50*/  VIADD R14, R2, 0xd0 ;  /* 0x000000d0020e7836 */ /* 0x000fe20000000000 */
[----:B------:R-:W-:Y:S02]  /*4a60*/  FSEL R17, R117, -INF , !P2 ;  /* 0xff80000075117808 */ /* 0x000fe40005000000 */
[----:B------:R-:W-:Y:S01]  /*4a70*/  FSEL R132, R132, -INF , !P2 ;  /* 0xff80000084847808 */ /* 0x000fe20005000000 */
[----:B------:R3:W4:Y:S01]  /*4a80*/  MUFU.TANH R28, R15 ;  /* 0x0000000f001c7308 */ /* 0x0007220000002400 */
[----:B------:R-:W-:Y:S01]  /*4a90*/  ISETP.GE.AND P2, PT, R8, R13, PT ;  /* 0x0000000d0800720c */ /* 0x000fe20003f46270 */
[----:B------:R-:W-:Y:S01]  /*4aa0*/  VIADD R8, R2, 0xe0 ;  /* 0x000000e002087836 */ /* 0x000fe20000000000 */
[----:B------:R-:W-:Y:S01]  /*4ab0*/  FSEL R30, R144, -INF , !P5 ;  /* 0xff800000901e7808 */ /* 0x000fe20006800000 */
[----:B-1----:R-:W-:Y:S01]  /*4ac0*/  FMUL.FTZ R9, R19, R3 ;  /* 0x0000000313097220 */ /* 0x002fe20000410000 */
[----:B------:R-:W-:-:S03]  /*4ad0*/  FSEL R144, R148, -INF , !P5 ;  /* 0xff80000094907808 */ /* 0x000fc60006800000 */
[----:B------:R1:W-:Y:S01]  /*4ae0*/  MUFU.TANH R10, R9 ;  /* 0x00000009000a7308 */ /* 0x0003e20000002400 */
[----:B------:R-:W-:Y:S01]  /*4af0*/  ISETP.GE.AND P5, PT, R14, R13, PT ;  /* 0x0000000d0e00720c */ /* 0x000fe20003fa6270 */
[----:B------:R-:W-:Y:S01]  /*4b00*/  VIADD R14, R2, 0xd1 ;  /* 0x000000d1020e7836 */ /* 0x000fe20000000000 */
[----:B------:R-:W-:Y:S01]  /*4b10*/  FSEL R130, R130, -INF , !P1 ;  /* 0xff80000082827808 */ /* 0x000fe20004800000 */
[-C--:B---3--:R-:W-:Y:S01]  /*4b20*/  FMUL.FTZ R15, R20, R3.reuse ;  /* 0x00000003140f7220 */ /* 0x088fe20000410000 */
[----:B--2---:R-:W-:Y:S01]  /*4b30*/  FSEL R20, R114, -INF , !P1 ;  /* 0xff80000072147808 */ /* 0x004fe20004800000 */
[----:B------:R-:W-:Y:S01]  /*4b40*/  FMUL.FTZ R21, R21, R3 ;  /* 0x0000000315157220 */ /* 0x000fe20000410000 */
[----:B------:R-:W-:Y:S01]  /*4b50*/  ISETP.GE.AND P1, PT, R8, R13, PT ;  /* 0x0000000d0800720c */ /* 0x000fe20003f26270 */
[-C--:B------:R-:W-:Y:S01]  /*4b60*/  FMUL.FTZ R22, R22, R3.reuse ;  /* 0x0000000316167220 */ /* 0x080fe20000410000 */
[-C--:B------:R-:W-:Y:S01]  /*4b70*/  FMUL.FTZ R23, R23, R3.reuse ;  /* 0x0000000317177220 */ /* 0x080fe20000410000 */
[-C--:B------:R-:W-:Y:S01]  /*4b80*/  FMUL.FTZ R16, R16, R3.reuse ;  /* 0x0000000310107220 */ /* 0x080fe20000410000 */
[-C--:B------:R-:W-:Y:S01]  /*4b90*/  FMUL.FTZ R18, R18, R3.reuse ;  /* 0x0000000312127220 */ /* 0x080fe20000410000 */
[----:B------:R-:W-:Y:S01]  /*4ba0*/  IADD3 R8, PT, PT, R2, 0xe1, RZ ;  /* 0x000000e102087810 */ /* 0x000fe20007ffe0ff */
[-C--:B-1----:R-:W-:Y:S01]  /*4bb0*/  FMUL.FTZ R9, R4, R3.reuse ;  /* 0x0000000304097220 */ /* 0x082fe20000410000 */
[----:B------:R-:W-:Y:S01]  /*4bc0*/  VIADD R4, R2, 0xe9 ;  /* 0x000000e902047836 */ /* 0x000fe20000000000 */
[----:B------:R-:W-:Y:S01]  /*4bd0*/  FSEL R80, R80, -INF , !P5 ;  /* 0xff80000050507808 */ /* 0x000fe20006800000 */
[-C--:B------:R-:W-:Y:S01]  /*4be0*/  FMUL.FTZ R6, R6, R3.reuse ;  /* 0x0000000306067220 */ /* 0x080fe20000410000 */
[----:B------:R-:W-:Y:S01]  /*4bf0*/  FSEL R98, R98, -INF , !P5 ;  /* 0xff80000062627808 */ /* 0x000fe20006800000 */
[-C--:B------:R-:W-:Y:S01]  /*4c00*/  FMUL.FTZ R5, R5, R3.reuse ;  /* 0x0000000305057220 */ /* 0x080fe20000410000 */
[----:B------:R-:W-:Y:S01]  /*4c10*/  FSEL R25, R126, -INF , !P4 ;  /* 0xff8000007e197808 */ /* 0x000fe20006000000 */
[----:B------:R-:W-:Y:S01]  /*4c20*/  FMUL.FTZ R3, R7, R3 ;  /* 0x0000000307037220 */ /* 0x000fe20000410000 */
[----:B------:R-:W-:-:S02]  /*4c30*/  FSEL R145, R145, -INF , !P4 ;  /* 0xff80000091917808 */ /* 0x000fc40006000000 */
[-C--:B------:R-:W-:Y:S01]  /*4c40*/  ISETP.GE.AND P5, PT, R4, R13.reuse, PT ;  /* 0x0000000d0400720c */ /* 0x080fe20003fa6270 */
[----:B------:R-:W-:Y:S01]  /*4c50*/  VIADD R4, R2, 0xf0 ;  /* 0x000000f002047836 */ /* 0x000fe20000000000 */
[-C--:B------:R-:W-:Y:S02]  /*4c60*/  ISETP.GE.AND P4, PT, R14, R13.reuse, PT ;  /* 0x0000000d0e00720c */ /* 0x080fe40003f86270 */
[----:B------:R-:W-:Y:S02]  /*4c70*/  FSEL R26, R99, -INF , !P0 ;  /* 0xff800000631a7808 */ /* 0x000fe40004000000 */
[----:B------:R-:W-:Y:S02]  /*4c80*/  FSEL R113, R113, -INF , !P0 ;  /* 0xff80000071717808 */ /* 0x000fe40004000000 */
[----:B------:R-:W-:Y:S01]  /*4c90*/  ISETP.GE.AND P0, PT, R8, R13, PT ;  /* 0x0000000d0800720c */ /* 0x000fe20003f06270 */
[----:B------:R-:W-:Y:S01]  /*4ca0*/  MUFU.TANH R15, R15 ;  /* 0x0000000f000f7308 */ /* 0x000fe20000002400 */
[----:B------:R-:W-:-:S02]  /*4cb0*/  FSEL R84, R84, -INF , !P4 ;  /* 0xff80000054547808 */ /* 0x000fc40006000000 */
[----:B------:R-:W-:Y:S02]  /*4cc0*/  FSEL R99, R97, -INF , !P4 ;  /* 0xff80000061637808 */ /* 0x000fe40006000000 */
[----:B------:R-:W-:Y:S01]  /*4cd0*/  ISETP.GE.AND P4, PT, R4, R13, PT ;  /* 0x0000000d0400720c */ /* 0x000fe20003f86270 */
[----:B------:R-:W-:Y:S01]  /*4ce0*/  VIADD R4, R2, 0xf1 ;  /* 0x000000f102047836 */ /* 0x000fe20000000000 */
[----:B----4-:R-:W-:Y:S01]  /*4cf0*/  FSEL R136, R81, -INF , !P1 ;  /* 0xff80000051887808 */ /* 0x010fe20004800000 */
[----:B------:R-:W-:Y:S01]  /*4d00*/  MUFU.TANH R21, R21 ;  /* 0x0000001500157308 */ /* 0x000fe20000002400 */
[----:B------:R-:W-:Y:S02]  /*4d10*/  FSEL R81, R28, -INF , !P0 ;  /* 0xff8000001c517808 */ /* 0x000fe40004000000 */
[----:B------:R-:W-:Y:S02]  /*4d20*/  FSEL R148, R79, -INF , !P0 ;  /* 0xff8000004f947808 */ /* 0x000fe40004000000 */
[----:B------:R-:W-:-:S03]  /*4d30*/  ISETP.GT.AND P0, PT, R230, R231, PT ;  /* 0x000000e7e600720c */ /* 0x000fc60003f04270 */
[----:B------:R-:W1:Y:S01]  /*4d40*/  MUFU.TANH R22, R22 ;  /* 0x0000001600167308 */ /* 0x000e620000002400 */
[----:B------:R-:W-:Y:S02]  /*4d50*/  FSEL R83, R83, -INF , !P3 ;  /* 0xff80000053537808 */ /* 0x000fe40005800000 */
[----:B------:R-:W-:-:S05]  /*4d60*/  FSEL R117, R86, -INF , !P3 ;  /* 0xff80000056757808 */ /* 0x000fca0005800000 */
[----:B------:R-:W2:Y:S01]  /*4d70*/  MUFU.TANH R23, R23 ;  /* 0x0000001700177308 */ /* 0x000ea20000002400 */
[----:B------:R-:W-:-:S07]  /*4d80*/  ISETP.GE.AND P3, PT, R4, R13, PT ;  /* 0x0000000d0400720c */ /* 0x000fce0003f66270 */
[----:B------:R-:W-:Y:S01]  /*4d90*/  MUFU.TANH R16, R16 ;  /* 0x0000001000107308 */ /* 0x000fe20000002400 */
[----:B------:R-:W-:-:S07]  /*4da0*/  VIADD R8, R2, 0xe8 ;  /* 0x000000e802087836 */ /* 0x000fce0000000000 */
[----:B------:R-:W3:Y:S01]  /*4db0*/  MUFU.TANH R18, R18 ;  /* 0x0000001200127308 */ /* 0x000ee20000002400 */
[----:B------:R-:W-:-:S07]  /*4dc0*/  VIADD R4, R2, 0xf8 ;  /* 0x000000f802047836 */ /* 0x000fce0000000000 */
[----:B------:R-:W-:Y:S08]  /*4dd0*/  MUFU.TANH R9, R9 ;  /* 0x0000000900097308 */ /* 0x000ff00000002400 */
[----:B------:R-:W4:Y:S08]  /*4de0*/  MUFU.TANH R6, R6 ;  /* 0x0000000600067308 */ /* 0x000f300000002400 */
[----:B------:R-:W-:Y:S08]  /*4df0*/  MUFU.TANH R5, R5 ;  /* 0x0000000500057308 */ /* 0x000ff00000002400 */
[----:B------:R-:W4:Y:S01]  /*4e00*/  MUFU.TANH R3, R3 ;  /* 0x0000000300037308 */ /* 0x000f220000002400 */
[----:B------:R-:W-:Y:S01]  /*4e10*/  VIADD R2, R2, 0xf9 ;  /* 0x000000f902027836 */ /* 0x000fe20000000000 */
[----:B------:R-:W-:-:S02]  /*4e20*/  LOP3.LUT R189, R189, R188, RZ, 0x3c, !PT ;  /* 0x000000bcbdbd7212 */ /* 0x000fc400078e3cff */
[----:B------:R-:W-:Y:S02]  /*4e30*/  FSEL R126, R85, -INF , !P2 ;  /* 0xff800000557e7808 */ /* 0x000fe40005000000 */
[----:B------:R-:W-:Y:S02]  /*4e40*/  FSEL R66, R66, -INF , !P6 ;  /* 0xff80000042427808 */ /* 0x000fe40007000000 */
[----:B------:R-:W-:Y:S02]  /*4e50*/  FSEL R112, R112, -INF , !P6 ;  /* 0xff80000070707808 */ /* 0x000fe40007000000 */
[----:B------:R-:W-:Y:S02]  /*4e60*/  FSEL R82, R82, -INF , !P2 ;  /* 0xff80000052527808 */ /* 0x000fe40005000000 */
[----:B------:R-:W-:Y:S01]  /*4e70*/  FSEL R85, R29, -INF , !P1 ;  /* 0xff8000001d557808 */ /* 0x000fe20004800000 */
[----:B------:R-:W-:Y:S01]  /*4e80*/  BSSY.RECONVERGENT B1, `(.L_x_628) ;  /* 0x000007e000017945 */ /* 0x000fe20003800200 */
[----:B------:R-:W-:-:S02]  /*4e90*/  ISETP.GE.AND P6, PT, R8, R13, PT ;  /* 0x0000000d0800720c */ /* 0x000fc40003fc6270 */
[-C--:B------:R-:W-:Y:S02]  /*4ea0*/  ISETP.GE.AND P2, PT, R4, R13.reuse, PT ;  /* 0x0000000d0400720c */ /* 0x080fe40003f46270 */
[----:B------:R-:W-:Y:S02]  /*4eb0*/  ISETP.GE.AND P1, PT, R2, R13, PT ;  /* 0x0000000d0200720c */ /* 0x000fe40003f26270 */
[----:B------:R-:W-:Y:S02]  /*4ec0*/  LOP3.LUT R188, R189, R188, RZ, 0x3c, !PT ;  /* 0x000000bcbdbc7212 */ /* 0x000fe400078e3cff */
[----:B------:R-:W-:Y:S02]  /*4ed0*/  LOP3.LUT R19, R243, 0x1, RZ, 0xc0, !PT ;  /* 0x00000001f3137812 */ /* 0x000fe400078ec0ff */
[----:B-1----:R-:W-:Y:S02]  /*4ee0*/  FSEL R79, R22, -INF , !P6 ;  /* 0xff800000164f7808 */ /* 0x002fe40007000000 */
[----:B------:R-:W-:-:S02]  /*4ef0*/  FSEL R149, R15, -INF , !P6 ;  /* 0xff8000000f957808 */ /* 0x000fc40007000000 */
[----:B--2---:R-:W-:Y:S02]  /*4f00*/  FSEL R23, R23, -INF , !P5 ;  /* 0xff80000017177808 */ /* 0x004fe40006800000 */
[----:B------:R-:W-:Y:S02]  /*4f10*/  FSEL R150, R21, -INF , !P5 ;  /* 0xff80000015967808 */ /* 0x000fe40006800000 */
[----:B---3--:R-:W-:Y:S02]  /*4f20*/  FSEL R86, R18, -INF , !P4 ;  /* 0xff80000012567808 */ /* 0x008fe40006000000 */
[----:B------:R-:W-:Y:S02]  /*4f30*/  FSEL R151, R16, -INF , !P4 ;  /* 0xff80000010977808 */ /* 0x000fe40006000000 */
[----:B------:R-:W-:Y:S02]  /*4f40*/  FSEL R97, R10, -INF , !P3 ;  /* 0xff8000000a617808 */ /* 0x000fe40005800000 */
[----:B------:R-:W-:-:S02]  /*4f50*/  FSEL R152, R11, -INF , !P3 ;  /* 0xff8000000b987808 */ /* 0x000fc40005800000 */
[----:B----4-:R-:W-:Y:S02]  /*4f60*/  FSEL R114, R6, -INF , !P2 ;  /* 0xff80000006727808 */ /* 0x010fe40005000000 */
        /* <DEDUP_REMOVED lines=19> */
.L_x_631:
[----:B------:R-:W2:Y:S01]  /*50a0*/  LD.E R3, desc[UR4][R134.64+0x170] ;  /* 0x0001700486037980 */ /* 0x000ea2000c101900 */
[----:B------:R-:W-:Y:S02]  /*50b0*/  IADD3 R9, PT, PT, R171, -0x100, RZ ;  /* 0xffffff00ab097810 */ /* 0x000fe40007ffe0ff */
        /* <DEDUP_REMOVED lines=9> */
[----:B------:R-:W-:Y:S02]  /*5150*/  IMAD R6, R4, R2, RZ ;  /* 0x0000000204067224 */ /* 0x000fe400078e02ff */
[----:B------:R-:W-:-:S04]  /*5160*/  IMAD.MOV.U32 R4, RZ, RZ, RZ ;  /* 0x000000ffff047224 */ /* 0x000fc800078e00ff */
[----:B------:R-:W-:-:S04]  /*5170*/  IMAD.HI.U32 R5, R5, R6, R4 ;  /* 0x0000000605057227 */ /* 0x000fc800078e0004 */
[----:B------:R-:W-:Y:S01]  /*5180*/  IMAD.MOV.U32 R6, RZ, RZ, R7 ;  /* 0x000000ffff067224 */ /* 0x000fe200078e0007 */
[----:B------:R-:W-:-:S03]  /*5190*/  IADD3 R7, PT, PT, RZ, -R10, RZ ;  /* 0x8000000aff077210 */ /* 0x000fc60007ffe0ff */
[----:B------:R-:W-:-:S04]  /*51a0*/  IMAD.HI.U32 R4, R5, R6, RZ ;  /* 0x0000000605047227 */ /* 0x000fc800078e00ff */
[----:B------:R-:W-:-:S04]  /*51b0*/  IMAD.HI.U32 R5, R5, R8, RZ ;  /* 0x0000000805057227 */ /* 0x000fc800078e00ff */
[-C--:B------:R-:W-:Y:S02]  /*51c0*/  IMAD R6, R4, R7.reuse, R6 ;  /* 0x0000000704067224 */ /* 0x080fe400078e0206 */
[----:B------:R-:W-:-:S03]  /*51d0*/  IMAD R7, R5, R7, R8 ;  /* 0x0000000705077224 */ /* 0x000fc600078e0208 */
[C---:B------:R-:W-:Y:S02]  /*51e0*/  ISETP.GT.U32.AND P1, PT, R2.reuse, R6, PT ;  /* 0x000000060200720c */ /* 0x040fe40003f24070 */
[----:B------:R-:W-:-:S11]  /*51f0*/  ISETP.GT.U32.AND P3, PT, R2, R7, PT ;  /* 0x000000070200720c */ /* 0x000fd60003f64070 */
[----:B------:R-:W-:Y:S02]  /*5200*/  @!P1 IMAD.IADD R6, R6, 0x1, -R2 ;  /* 0x0000000106069824 */ /* 0x000fe400078e0a02 */
[-C--:B------:R-:W-:Y:S01]  /*5210*/  @!P3 IADD3 R7, PT, PT, R7, -R2.reuse, RZ ;  /* 0x800000020707b210 */ /* 0x080fe20007ffe0ff */
[----:B------:R-:W-:Y:S01]  /*5220*/  @!P1 VIADD R4, R4, 0x1 ;  /* 0x0000000104049836 */ /* 0x000fe20000000000 */
[----:B------:R-:W-:Y:S02]  /*5230*/  @!P3 IADD3 R5, PT, PT, R5, 0x1, RZ ;  /* 0x000000010505b810 */ /* 0x000fe40007ffe0ff */
[-C--:B------:R-:W-:Y:S02]  /*5240*/  ISETP.GE.U32.AND P4, PT, R6, R2.reuse, PT ;  /* 0x000000020600720c */ /* 0x080fe40003f86070 */
[----:B------:R-:W-:Y:S02]  /*5250*/  ISETP.GE.U32.AND P5, PT, R7, R2, PT ;  /* 0x000000020700720c */ /* 0x000fe40003fa6070 */
[----:B------:R-:W-:-:S02]  /*5260*/  LOP3.LUT R2, R9, R3, RZ, 0x3c, !PT ;  /* 0x0000000309027212 */ /* 0x000fc400078e3cff */
[-C--:B------:R-:W-:Y:S02]  /*5270*/  LOP3.LUT R6, R171, R3.reuse, RZ, 0x3c, !PT ;  /* 0x00000003ab067212 */ /* 0x080fe400078e3cff */
[----:B------:R-:W-:Y:S02]  /*5280*/  ISETP.GE.AND P0, PT, R2, RZ, PT ;  /* 0x000000ff0200720c */ /* 0x000fe40003f06270 */
[----:B------:R-:W-:Y:S02]  /*5290*/  ISETP.GE.AND P2, PT, R6, RZ, PT ;  /* 0x000000ff0600720c */ /* 0x000fe40003f46270 */
[----:B------:R-:W-:Y:S01]  /*52a0*/  ISETP.NE.AND P1, PT, R3, RZ, PT ;  /* 0x000000ff0300720c */ /* 0x000fe20003f25270 */
[----:B------:R-:W-:Y:S01]  /*52b0*/  @P4 VIADD R4, R4, 0x1 ;  /* 0x0000000104044836 */ /* 0x000fe20000000000 */
[----:B------:R-:W-:Y:S02]  /*52c0*/  LOP3.LUT R2, RZ, R3, RZ, 0x33, !PT ;  /* 0x00000003ff027212 */ /* 0x000fe400078e33ff */
[----:B------:R-:W-:-:S05]  /*52d0*/  @P5 IADD3 R5, PT, PT, R5, 0x1, RZ ;  /* 0x0000000105055810 */ /* 0x000fca0007ffe0ff */
[----:B------:R-:W-:Y:S02]  /*52e0*/  @!P0 IMAD.MOV R4, RZ, RZ, -R4 ;  /* 0x000000ffff048224 */ /* 0x000fe400078e0a04 */
[----:B------:R-:W-:-:S03]  /*52f0*/  @!P2 IADD3 R5, PT, PT, -R5, RZ, RZ ;  /* 0x000000ff0505a210 */ /* 0x000fc60007ffe1ff */
[C---:B------:R-:W-:Y:S02]  /*5300*/  SEL R10, R2.reuse, R4, !P1 ;  /* 0x00000004020a7207 */ /* 0x040fe40004800000 */
[----:B------:R-:W-:Y:S02]  /*5310*/  SEL R2, R2, R5, !P1 ;  /* 0x0000000502027207 */ /* 0x000fe40004800000 */
[----:B------:R-:W2:Y:S01]  /*5320*/  LD.E.64 R4, desc[UR4][R134.64+0x38] ;  /* 0x0000380486047980 */ /* 0x000ea2000c101b00 */
[----:B------:R-:W-:-:S04]  /*5330*/  IMAD.WIDE R8, R10, 0x4, R188 ;  /* 0x000000040a087825 */ /* 0x000fc800078e02bc */
[C---:B------:R-:W-:Y:S01]  /*5340*/  IMAD.WIDE R6, R2.reuse, 0x4, R188 ;  /* 0x0000000402067825 */ /* 0x040fe200078e02bc */
[----:B------:R1:W3:Y:S04]  /*5350*/  LD.E R11, desc[UR4][R8.64] ;  /* 0x00000004080b7980 */ /* 0x0002e8000c101900 */
[----:B------:R-:W3:Y:S04]  /*5360*/  LD.E R9, desc[UR4][R6.64] ;  /* 0x0000000406097980 */ /* 0x000ee8000c101900 */
[----:B------:R-:W4:Y:S01]  /*5370*/  LD.E.64 R6, desc[UR4][R134.64+0x20] ;  /* 0x0000200486067980 */ /* 0x000f22000c101b00 */
[----:B------:R-:W-:-:S04]  /*5380*/  IMAD.IADD R2, R2, 0x1, -R10 ;  /* 0x0000000102027824 */ /* 0x000fc800078e0a0a */
[----:B------:R-:W-:-:S05]  /*5390*/  IMAD R3, R3, R2, -0x100 ;  /* 0xffffff0003037424 */ /* 0x000fca00078e0202 */
[----:B-1----:R-:W-:Y:S01]  /*53a0*/  SHF.R.S32.HI R8, RZ, 0x1f, R3 ;  /* 0x0000001fff087819 */ /* 0x002fe20000011403 */
[-C--:B--2---:R-:W-:Y:S02]  /*53b0*/  IMAD R5, R5, R3.reuse, RZ ;  /* 0x0000000305057224 */ /* 0x084fe400078e02ff */
[----:B------:R-:W-:-:S04]  /*53c0*/  IMAD.WIDE.U32 R2, R4, R3, RZ ;  /* 0x0000000304027225 */ /* 0x000fc800078e00ff */
[----:B------:R-:W-:-:S04]  /*53d0*/  IMAD R4, R4, R8, R5 ;  /* 0x0000000804047224 */ /* 0x000fc800078e0205 */
[----:B------:R-:W-:Y:S01]  /*53e0*/  IMAD.IADD R3, R3, 0x1, R4 ;  /* 0x0000000103037824 */ /* 0x000fe200078e0204 */
[----:B---3--:R-:W-:-:S04]  /*53f0*/  IADD3 R5, PT, PT, R11, -R9, RZ ;  /* 0x800000090b057210 */ /* 0x008fc80007ffe0ff */
[----:B------:R-:W-:Y:S01]  /*5400*/  SHF.R.S32.HI R8, RZ, 0x1f, R5 ;  /* 0x0000001fff087819 */ /* 0x000fe20000011405 */
[----:B----4-:R-:W-:Y:S02]  /*5410*/  IMAD R4, R7, R5, RZ ;  /* 0x0000000507047224 */ /* 0x010fe400078e02ff */
[----:B------:R-:W-:-:S04]  /*5420*/  IMAD.WIDE.U32 R2, R5, R6, R2 ;  /* 0x0000000605027225 */ /* 0x000fc800078e0002 */
[----:B------:R-:W-:Y:S01]  /*5430*/  IMAD R6, R6, R8, R4 ;  /* 0x0000000806067224 */ /* 0x000fe200078e0204 */
[----:B------:R-:W-:-:S04]  /*5440*/  LEA R190, P0, R2, R190, 0x1 ;  /* 0x000000be02be7211 */ /* 0x000fc800078008ff */
[----:B------:R-:W-:-:S04]  /*5450*/  IADD3 R3, PT, PT, R3, R6, RZ ;  /* 0x0000000603037210 */ /* 0x000fc80007ffe0ff */
[----:B------:R-:W-:Y:S02]  /*5460*/  LEA.HI.X R187, R2, R187, R3, 0x1, P0 ;  /* 0x000000bb02bb7211 */ /* 0x000fe400000f0c03 */
.L_x_632:
[----:B------:R-:W-:Y:S05]  /*5470*/  BSYNC.RECONVERGENT B0 ;  /* 0x0000000000007941 */ /* 0x000fea0003800200 */
.L_x_630:
        /* <DEDUP_REMOVED lines=14> */
[-C--:B------:R-:W-:Y:S02]  /*5560*/  IADD3 R6, P1, PT, R8, R14.reuse, RZ ;  /* 0x0000000e08067210 */ /* 0x080fe40007f3e0ff */
        /* <DEDUP_REMOVED lines=15> */
.L_x_629:
[----:B------:R-:W-:Y:S05]  /*5660*/  BSYNC.RECONVERGENT B1 ;  /* 0x0000000000017941 */ /* 0x000fea0003800200 */
.L_x_628:
[----:B----4-:R-:W2:Y:S01]  /*5670*/  LD.E R2, desc[UR4][R134.64+0xdc] ;  /* 0x0000dc0486027980 */ /* 0x010ea2000c101900 */
        /* <DEDUP_REMOVED lines=64> */
[----:B------:R-:W-:Y:S01]  /*5a80*/  SHF.L.U32 R164, R242, 0x5, RZ ;  /* 0x00000005f2a47819 */ /* 0x000fe200000006ff */
[----:B------:R-:W1:Y:S03]  /*5a90*/  SHFL.BFLY PT, R3, R21, 0x2, 0x1f ;  /* 0x0c401f0015037f89 */ /* 0x000e6600000e0000 */
[----:B------:R-:W-:Y:S01]  /*5aa0*/  LOP3.LUT R164, R164, 0x20, RZ, 0xe2, !PT ;  /* 0x00000020a4a47812 */ /* 0x000fe200078ee2ff */
[----:B------:R-:W3:Y:S03]  /*5ab0*/  SHFL.BFLY PT, R5, R22, 0x2, 0x1f ;  /* 0x0c401f0016057f89 */ /* 0x000ee600000e0000 */
[----:B------:R-:W-:-:S04]  /*5ac0*/  LEA R164, R19, R164, 0x8 ;  /* 0x000000a413a47211 */ /* 0x000fc800078e40ff */
[----:B------:R-:W-:-:S04]  /*5ad0*/  IADD3 R164, PT, PT, R160, R164, RZ ;  /* 0x000000a4a0a47210 */ /* 0x000fc80007ffe0ff */
[----:B------:R-:W-:-:S04]  /*5ae0*/  LEA R164, R164, R168, 0x1 ;  /* 0x000000a8a4a47211 */ /* 0x000fc800078e08ff */
[----:B------:R-:W-:Y:S02]  /*5af0*/  IADD3 R166, PT, PT, R0, R164, RZ ;  /* 0x000000a400a67210 */ /* 0x000fe40007ffe0ff */
[----:B-1----:R-:W-:-:S03]  /*5b00*/  FMNMX.FTZ R21, R21, R3, !PT ;  /* 0x0000000315157209 */ /* 0x002fc60007810000 */
[----:B------:R-:W-:Y:S01]  /*5b10*/  LDSM.16.MT88.4 R12, [R166+0x5000] ;  /* 0x00500000a60c783b */ /* 0x000fe20000004200 */
[----:B---3--:R-:W-:-:S03]  /*5b20*/  FMNMX.FTZ R22, R22, R5, !PT ;  /* 0x0000000516167209 */ /* 0x008fc60007810000 */
[----:B------:R-:W1:Y:S04]  /*5b30*/  SHFL.BFLY PT, R3, R21, 0x1, 0x1f ;  /* 0x0c201f0015037f89 */ /* 0x000e6800000e0000 */
[----:B------:R-:W3:Y:S01]  /*5b40*/  SHFL.BFLY PT, R5, R22, 0x1, 0x1f ;  /* 0x0c201f0016057f89 */ /* 0x000ee200000e0000 */
[----:B-1----:R-:W-:-:S04]  /*5b50*/  FMNMX.FTZ R21, R21, R3, !PT ;  /* 0x0000000315157209 */ /* 0x002fc80007810000 */
[----:B------:R-:W-:Y:S02]  /*5b60*/  FSETP.NEU.FTZ.AND P0, PT, R21, -INF , PT ;  /* 0xff8000001500780b */ /* 0x000fe40003f1d000 */
[----:B---3--:R-:W-:Y:S01]  /*5b70*/  FMNMX.FTZ R22, R22, R5, !PT ;  /* 0x0000000516167209 */ /* 0x008fe20007810000 */
[----:B--2---:R-:W-:-:S04]  /*5b80*/  FMUL.FTZ R3, R2, R21 ;  /* 0x0000001502037220 */ /* 0x004fc80000410000 */
[----:B------:R-:W-:Y:S01]  /*5b90*/  FMUL.FTZ R5, R2, R22 ;  /* 0x0000001602057220 */ /* 0x000fe20000410000 */
[----:B------:R-:W-:Y:S02]  /*5ba0*/  FSEL R3, R3, RZ, P0 ;  /* 0x000000ff03037208 */ /* 0x000fe40000000000 */
[----:B------:R-:W-:-:S03]  /*5bb0*/  FSETP.NEU.FTZ.AND P0, PT, R22, -INF , PT ;  /* 0xff8000001600780b */ /* 0x000fc60003f1d000 */
[----:B------:R-:W-:Y:S01]  /*5bc0*/  FFMA.FTZ R4, R75, R2, -R3 ;  /* 0x000000024b047223 */ /* 0x000fe20000010803 */
[----:B------:R-:W-:-:S03]  /*5bd0*/  FSEL R5, R5, RZ, P0 ;  /* 0x000000ff05057208 */ /* 0x000fc60000000000 */
[----:B------:R1:W-:Y:S02]  /*5be0*/  MUFU.EX2 R157, R4 ;  /* 0x00000004009d7308 */ /* 0x0003e40000000800 */
[-C--:B------:R-:W-:Y:S01]  /*5bf0*/  FFMA.FTZ R0, R92, R2.reuse, -R5 ;  /* 0x000000025c007223 */ /* 0x080fe20000010805 */
[----:B-1----:R-:W-:-:S05]  /*5c00*/  FFMA.FTZ R4, R74, R2, -R3 ;  /* 0x000000024a047223 */ /* 0x002fca0000010803 */
        /* <DEDUP_REMOVED lines=100> */
[----:B------:R-:W1:Y:S04]  /*6250*/  LDSM.16.MT88.4 R16, [R164+0x5000] ;  /* 0x00500000a410783b */ /* 0x000e680000004200 */
[----:B------:R2:W-:Y:S02]  /*6260*/  MUFU.EX2 R222, R4 ;  /* 0x0000000400de7308 */ /* 0x0005e40000000800 */
[----:B--2---:R-:W-:-:S06]  /*6270*/  FFMA.FTZ R4, R20, R2, -R3 ;  /* 0x0000000214047223 */ /* 0x004fcc0000010803 */
[----:B------:R2:W-:Y:S08]  /*6280*/  MUFU.EX2 R20, R0 ;  /* 0x0000000000147308 */ /* 0x0005f00000000800 */
[----:B------:R3:W-:Y:S01]  /*6290*/  MUFU.EX2 R223, R4 ;  /* 0x0000000400df7308 */ /* 0x0007e20000000800 */
[----:B--2---:R-:W-:-:S07]  /*62a0*/  FFMA.FTZ R0, R94, R2, -R5 ;  /* 0x000000025e007223 */ /* 0x004fce0000010805 */
[----:B------:R2:W-:Y:S01]  /*62b0*/  MUFU.EX2 R49, R0 ;  /* 0x0000000000317308 */ /* 0x0005e20000000800 */
[----:B---3--:R-:W-:-:S07]  /*62c0*/  FFMA.FTZ R4, R88, R2, -R5 ;  /* 0x0000000258047223 */ /* 0x008fce0000010805 */
[----:B------:R3:W-:Y:S01]  /*62d0*/  MUFU.EX2 R7, R4 ;  /* 0x0000000400077308 */ /* 0x0007e20000000800 */
[----:B--2---:R-:W-:-:S07]  /*62e0*/  FFMA.FTZ R0, R93, R2, -R5 ;  /* 0x000000025d007223 */ /* 0x004fce0000010805 */
[----:B------:R2:W-:Y:S01]  /*62f0*/  MUFU.EX2 R56, R0 ;  /* 0x0000000000387308 */ /* 0x0005e20000000800 */
[----:B---3--:R-:W-:-:S07]  /*6300*/  FFMA.FTZ R4, R87, R2, -R5 ;  /* 0x0000000257047223 */ /* 0x008fce0000010805 */
[----:B------:R3:W4:Y:S01]  /*6310*/  MUFU.EX2 R6, R4 ;  /* 0x0000000400067308 */ /* 0x0007220000000800 */
[----:B--2---:R-:W-:-:S07]  /*6320*/  FFMA.FTZ R0, R90, R2, -R5 ;  /* 0x000000025a007223 */ /* 0x004fce0000010805 */
[----:B------:R2:W-:Y:S01]  /*6330*/  MUFU.EX2 R59, R0 ;  /* 0x00000000003b7308 */ /* 0x0005e20000000800 */
[-C--:B---3--:R-:W-:Y:S01]  /*6340*/  FFMA.FTZ R4, R89, R2.reuse, -R5 ;  /* 0x0000000259047223 */ /* 0x088fe20000010805 */
[----:B----4-:R-:W-:Y:S01]  /*6350*/  F2FP.BF16.F32.PACK_AB R8, R6, R7 ;  /* 0x000000070608723e */ /* 0x010fe200000010ff */
[----:B------:R-:W-:Y:S01]  /*6360*/  FADD.FTZ R6, R7, R6 ;  /* 0x0000000607067221 */ /* 0x000fe20000010000 */
[----:B------:R-:W-:-:S04]  /*6370*/  FFMA.FTZ R7, R23, R2, -R3 ;  /* 0x0000000217077223 */ /* 0x000fc80000010803 */
[----:B------:R-:W3:Y:S01]  /*6380*/  MUFU.EX2 R48, R4 ;  /* 0x0000000400307308 */ /* 0x000ee20000000800 */
[----:B--2---:R-:W-:-:S07]  /*6390*/  FFMA.FTZ R0, R91, R2, -R5 ;  /* 0x000000025b007223 */ /* 0x004fce0000010805 */
[----:B------:R2:W4:Y:S01]  /*63a0*/  MUFU.EX2 R58, R0 ;  /* 0x00000000003a7308 */ /* 0x0005220000000800 */
[----:B---3--:R-:W-:Y:S01]  /*63b0*/  F2FP.BF16.F32.PACK_AB R10, R20, R48 ;  /* 0x00000030140a723e */ /* 0x008fe200000010ff */
[----:B------:R-:W-:Y:S01]  /*63c0*/  FADD.FTZ R4, R157, R156 ;  /* 0x0000009c9d047221 */ /* 0x000fe20000010000 */
[----:B------:R-:W-:-:S03]  /*63d0*/  FADD.FTZ R6, R48, R6 ;  /* 0x0000000630067221 */ /* 0x000fc60000010000 */
[----:B------:R-:W-:Y:S01]  /*63e0*/  FADD.FTZ R4, R158, R4 ;  /* 0x000000049e047221 */ /* 0x000fe20000010000 */
[----:B------:R-:W-:Y:S01]  /*63f0*/  FADD.FTZ R6, R20, R6 ;  /* 0x0000000614067221 */ /* 0x000fe20000010000 */
[C---:B-1----:R-:W-:Y:S02]  /*6400*/  HMMA.16816.F32.BF16 R28, R8.reuse, R16, RZ ;  /* 0x00000010081c723c */ /* 0x042fe400000418ff */
[----:B------:R-:W-:Y:S01]  /*6410*/  FADD.FTZ R4, R161, R4 ;  /* 0x00000004a1047221 */ /* 0x000fe20000010000 */
[----:B------:R-:W-:Y:S01]  /*6420*/  FADD.FTZ R6, R49, R6 ;  /* 0x0000000631067221 */ /* 0x000fe20000010000 */
[-C--:B--2---:R-:W-:Y:S02]  /*6430*/  FFMA.FTZ R0, R26, R2.reuse, -R3 ;  /* 0x000000021a007223 */ /* 0x084fe40000010803 */
[----:B------:R-:W-:Y:S02]  /*6440*/  FADD.FTZ R4, R77, R4 ;  /* 0x000000044d047221 */ /* 0x000fe40000010000 */
[C---:B------:R-:W-:Y:S01]  /*6450*/  HMMA.16816.F32.BF16 R24, R8.reuse, R18, RZ ;  /* 0x000000120818723c */ /* 0x040fe200000418ff */
[----:B------:R1:W-:Y:S07]  /*6460*/  MUFU.EX2 R217, R0 ;  /* 0x0000000000d97308 */ /* 0x0003ee0000000800 */
[C---:B------:R-:W-:Y:S08]  /*6470*/  HMMA.16816.F32.BF16 R16, R8.reuse, R12, RZ ;  /* 0x0000000c0810723c */ /* 0x040ff000000418ff */
[----:B------:R-:W-:Y:S01]  /*6480*/  HMMA.16816.F32.BF16 R12, R8, R14, RZ ;  /* 0x0000000e080c723c */ /* 0x000fe200000418ff */
[----:B------:R-:W-:Y:S01]  /*6490*/  F2FP.BF16.F32.PACK_AB R8, R56, R49 ;  /* 0x000000313808723e */ /* 0x000fe200000010ff */
[----:B-1----:R-:W-:Y:S01]  /*64a0*/  FFMA.FTZ R0, R95, R2, -R5 ;  /* 0x000000025f007223 */ /* 0x002fe20000010805 */
[----:B------:R-:W-:Y:S01]  /*64b0*/  F2FP.BF16.F32.PACK_AB R9, R162, R77 ;  /* 0x0000004da209723e */ /* 0x000fe200000010ff */
[----:B------:R-:W-:Y:S01]  /*64c0*/  LDSM.16.MT88.4 R48, [R166+0x7800] ;  /* 0x00780000a630783b */ /* 0x000fe20000004200 */
[----:B----4-:R-:W-:Y:S01]  /*64d0*/  F2FP.BF16.F32.PACK_AB R10, R58, R59 ;  /* 0x0000003b3a0a723e */ /* 0x010fe200000010ff */
[----:B------:R1:W-:Y:S01]  /*64e0*/  MUFU.EX2 R93, R0 ;  /* 0x00000000005d7308 */ /* 0x0003e20000000800 */
[----:B------:R-:W-:-:S07]  /*64f0*/  F2FP.BF16.F32.PACK_AB R11, R174, R163 ;  /* 0x000000a3ae0b723e */ /* 0x000fce00000010ff */
[C---:B------:R-:W-:Y:S01]  /*6500*/  HMMA.16816.F32.BF16 R28, R8.reuse, R32, R28 ;  /* 0x00000020081c723c */ /* 0x040fe2000004181c */
[----:B------:R-:W-:Y:S07]  /*6510*/  MUFU.EX2 R77, R7 ;  /* 0x00000007004d7308 */ /* 0x000fee0000000800 */
        /* <DEDUP_REMOVED lines=159> */
[----:B-1----:R-:W-:-:S07]  /*6f10*/  FFMA.FTZ R0, R141, R2, -R5 ;  /* 0x000000028d007223 */ /* 0x002fce0000010805 */
[C---:B------:R-:W-:Y:S01]  /*6f20*/  HMMA.16816.F32.BF16 R24, R8.reuse, R38, R24 ;  /* 0x000000260818723c */ /* 0x040fe20000041818 */
[----:B------:R1:W-:Y:S01]  /*6f30*/  MUFU.EX2 R63, R0 ;  /* 0x00000000003f7308 */ /* 0x0003e20000000800 */
[----:B------:R-:W3:Y:S06]  /*6f40*/  LDSM.16.MT88.4 R36, [R166+0x7c00] ;  /* 0x007c0000a624783b */ /* 0x000eec0000004200 */
        /* <DEDUP_REMOVED lines=9> */
[-CC-:B-1----:R-:W-:Y:S02]  /*6fe0*/  FFMA.FTZ R0, R143, R2.reuse, -R5.reuse ;  /* 0x000000028f007223 */ /* 0x182fe40000010805 */
[----:B------:R-:W-:Y:S04]  /*6ff0*/  LDSM.16.MT88.4 R140, [R164+0x8800] ;  /* 0x00880000a48c783b */ /* 0x000fe80000004200 */
[----:B------:R1:W5:Y:S02]  /*7000*/  MUFU.EX2 R60, R0 ;  /* 0x00000000003c7308 */ /* 0x0003640000000800 */
[----:B-1----:R-:W-:Y:S01]  /*7010*/  FADD.FTZ R0, R162, R4 ;  /* 0x00000004a2007221 */ /* 0x002fe20000010000 */
[----:B------:R-:W-:Y:S01]  /*7020*/  FADD.FTZ R4, R56, R6 ;  /* 0x0000000638047221 */ /* 0x000fe20000010000 */
[----:B------:R-:W-:Y:S01]  /*7030*/  FFMA.FTZ R6, R144, R2, -R5 ;  /* 0x0000000290067223 */ /* 0x000fe20000010805 */
[----:B-----5:R-:W-:Y:S01]  /*7040*/  F2FP.BF16.F32.PACK_AB R10, R60, R61 ;  /* 0x0000003d3c0a723e */ /* 0x020fe200000010ff */
[----:B------:R-:W-:Y:S01]  /*7050*/  FADD.FTZ R0, R163, R0 ;  /* 0x00000000a3007221 */ /* 0x000fe20000010000 */
[----:B------:R-:W-:-:S02]  /*7060*/  FADD.FTZ R4, R59, R4 ;  /* 0x000000043b047221 */ /* 0x000fc40000010000 */
[----:B------:R1:W-:Y:S01]  /*7070*/  MUFU.EX2 R59, R6 ;  /* 0x00000006003b7308 */ /* 0x0003e20000000800 */
[----:B------:R-:W-:Y:S01]  /*7080*/  FADD.FTZ R7, R174, R0 ;  /* 0x00000000ae077221 */ /* 0x000fe20000010000 */
[-CC-:B------:R-:W-:Y:S01]  /*7090*/  FFMA.FTZ R0, R146, R2.reuse, -R5.reuse ;  /* 0x0000000292007223 */ /* 0x180fe20000010805 */
        /* <DEDUP_REMOVED lines=89> */
[----:B------:R1:W-:Y:S07]  /*7630*/  MUFU.EX2 R54, R6 ;  /* 0x0000000600367308 */ /* 0x0003ee0000000800 */
[----:B------:R-:W-:Y:S01]  /*7640*/  HMMA.16816.F32.BF16 R12, R8, R34, R12 ;  /* 0x00000022080c723c */ /* 0x000fe2000004180c */
[----:B------:R-:W-:Y:S01]  /*7650*/  F2FP.BF16.F32.PACK_AB R9, R102, R103 ;  /* 0x000000676609723e */ /* 0x000fe200000010ff */
[----:B------:R-:W-:Y:S01]  /*7660*/  LDSM.16.MT88.4 R32, [R164+0x8c00] ;  /* 0x008c0000a420783b */ /* 0x000fe20000004200 */
[----:B------:R-:W-:Y:S01]  /*7670*/  F2FP.BF16.F32.PACK_AB R11, R100, R101 ;  /* 0x00000065640b723e */ /* 0x000fe200000010ff */
[----:B-1----:R-:W-:Y:S01]  /*7680*/  FADD.FTZ R6, R84, R4 ;  /* 0x0000000454067221 */ /* 0x002fe20000010000 */
[----:B------:R-:W-:-:S03]  /*7690*/  FFMA.FTZ R4, R98, R2, -R5 ;  /* 0x0000000262047223 */ /* 0x000fc60000010805 */
        /* <DEDUP_REMOVED lines=13> */
[----:B-1----:R-:W-:-:S03]  /*7770*/  FFMA.FTZ R4, R117, R2, -R5 ;  /* 0x0000000275047223 */ /* 0x002fc60000010805 */
[----:B------:R-:W-:Y:S01]  /*7780*/  FADD.FTZ R6, R70, R6 ;  /* 0x0000000646067221 */ /* 0x000fe20000010000 */
[----:B--2---:R-:W-:Y:S01]  /*7790*/  F2FP.BF16.F32.PACK_AB R8, R47, R50 ;  /* 0x000000322f08723e */ /* 0x004fe200000010ff */
[----:B------:R1:W-:Y:S02]  /*77a0*/  MUFU.EX2 R48, R4 ;  /* 0x0000000400307308 */ /* 0x0003e40000000800 */
        /* <DEDUP_REMOVED lines=11> */
[--C-:B-1----:R-:W-:Y:S01]  /*7860*/  FFMA.FTZ R4, R114, R2, -R3.reuse ;  /* 0x0000000272047223 */ /* 0x102fe20000010803 */
[----:B--2---:R-:W-:Y:S01]  /*7870*/  F2FP.BF16.F32.PACK_AB R10, R46, R48 ;  /* 0x000000302e0a723e */ /* 0x004fe200000010ff */
[-C--:B------:R-:W-:Y:S02]  /*7880*/  FFMA.FTZ R3, R155, R2.reuse, -R3 ;  /* 0x000000029b037223 */ /* 0x080fe40000010803 */
        /* <DEDUP_REMOVED lines=8> */
[----:B--2---:R-:W-:-:S05]  /*7910*/  IADD3 R3, PT, PT, R159, -0x2, RZ ;  /* 0xfffffffe9f037810 */ /* 0x004fca0007ffe0ff */
[----:B------:R-:W-:Y:S01]  /*7920*/  HMMA.16816.F32.BF16 R12, R8, R42, R12 ;  /* 0x0000002a080c723c */ /* 0x000fe2000004180c */
[----:B------:R-:W-:Y:S02]  /*7930*/  F2FP.BF16.F32.PACK_AB R9, R81, R82 ;  /* 0x000000525109723e */ /* 0x000fe400000010ff */
[----:B------:R-:W-:Y:S02]  /*7940*/  F2FP.BF16.F32.PACK_AB R11, R77, R79 ;  /* 0x0000004f4d0b723e */ /* 0x000fe400000010ff */
[----:B------:R-:W-:Y:S01]  /*7950*/  ISETP.GE.AND P0, PT, R3, R231, PT ;  /* 0x000000e70300720c */ /* 0x000fe20003f06270 */
[----:B-1----:R-:W-:-:S04]  /*7960*/  FFMA.FTZ R4, R148, R2, -R5 ;  /* 0x0000000294047223 */ /* 0x002fc80000010805 */
[----:B------:R1:W2:Y:S02]  /*7970*/  MUFU.EX2 R44, R4 ;  /* 0x00000004002c7308 */ /* 0x0002a40000000800 */
[----:B-1----:R-:W-:Y:S01]  /*7980*/  FFMA.FTZ R4, R149, R2, -R5 ;  /* 0x0000000295047223 */ /* 0x002fe20000010805 */
[----:B--2---:R-:W-:Y:S02]  /*7990*/  F2FP.BF16.F32.PACK_AB R8, R44, R45 ;  /* 0x0000002d2c08723e */ /* 0x004fe400000010ff */
[----:B------:R-:W-:-:S03]  /*79a0*/  F2FP.BF16.F32.PACK_AB R149, R54, R57 ;  /* 0x000000393695723e */ /* 0x000fc600000010ff */
[----:B------:R1:W-:Y:S02]  /*79b0*/  MUFU.EX2 R38, R4 ;  /* 0x0000000400267308 */ /* 0x0003e40000000800 */
[----:B-1----:R-:W-:-:S06]  /*79c0*/  FFMA.FTZ R4, R150, R2, -R5 ;  /* 0x0000000296047223 */ /* 0x002fcc0000010805 */
[----:B------:R1:W2:Y:S02]  /*79d0*/  MUFU.EX2 R36, R4 ;  /* 0x0000000400247308 */ /* 0x0002a40000000800 */
[----:B-1----:R-:W-:Y:S01]  /*79e0*/  FFMA.FTZ R4, R151, R2, -R5 ;  /* 0x0000000297047223 */ /* 0x002fe20000010805 */
[----:B--2---:R-:W-:Y:S02]  /*79f0*/  F2FP.BF16.F32.PACK_AB R10, R36, R38 ;  /* 0x00000026240a723e */ /* 0x004fe400000010ff */
[----:B------:R-:W-:-:S03]  /*7a00*/  F2FP.BF16.F32.PACK_AB R151, R228, R49 ;  /* 0x00000031e497723e */ /* 0x000fc600000010ff */
[----:B------:R1:W-:Y:S02]  /*7a10*/  MUFU.EX2 R37, R4 ;  /* 0x0000000400257308 */ /* 0x0003e40000000800 */
[C---:B------:R-:W-:Y:S08]  /*7a20*/  HMMA.16816.F32.BF16 R136, R8.reuse, R140, R136 ;  /* 0x0000008c0888723c */ /* 0x040ff00000041888 */
[----:B------:R-:W-:Y:S01]  /*7a30*/  HMMA.16816.F32.BF16 R140, R8, R142, R24 ;  /* 0x0000008e088c723c */ /* 0x000fe20000041818 */
[----:B-1----:R-:W-:Y:S01]  /*7a40*/  FADD.FTZ R4, R215, R0 ;  /* 0x00000000d7047221 */ /* 0x002fe20000010000 */
[-CC-:B------:R-:W-:Y:S01]  /*7a50*/  FFMA.FTZ R0, R152, R2.reuse, -R5.reuse ;  /* 0x0000000298007223 */ /* 0x180fe20000010805 */
[----:B------:R-:W-:-:S05]  /*7a60*/  FFMA.FTZ R5, R154, R2, -R5 ;  /* 0x000000029a057223 */ /* 0x000fca0000010805 */
[C---:B---3--:R-:W-:Y:S01]  /*7a70*/  HMMA.16816.F32.BF16 R144, R8.reuse, R28, R16 ;  /* 0x0000001c0890723c */ /* 0x048fe20000041810 */
[----:B------:R-:W-:Y:S01]  /*7a80*/  FADD.FTZ R4, R216, R4 ;  /* 0x00000004d8047221 */ /* 0x000fe20000010000 */
[----:B------:R1:W2:Y:S06]  /*7a90*/  MUFU.EX2 R23, R0 ;  /* 0x0000000000177308 */ /* 0x0002ac0000000800 */
[----:B------:R-:W-:Y:S02]  /*7aa0*/  HMMA.16816.F32.BF16 R12, R8, R30, R12 ;  /* 0x0000001e080c723c */ /* 0x000fe4000004180c */
[----:B------:R-:W-:Y:S01]  /*7ab0*/  MUFU.EX2 R227, R5 ;  /* 0x0000000500e37308 */ /* 0x000fe20000000800 */
[----:B-1----:R-:W-:Y:S01]  /*7ac0*/  FADD.FTZ R0, R218, R4 ;  /* 0x00000004da007221 */ /* 0x002fe20000010000 */
[----:B------:R-:W-:Y:S01]  /*7ad0*/  FADD.FTZ R4, R20, R6 ;  /* 0x0000000614047221 */ /* 0x000fe20000010000 */
[----:B--2---:R-:W-:-:S05]  /*7ae0*/  F2FP.BF16.F32.PACK_AB R148, R23, R37 ;  /* 0x000000251794723e */ /* 0x004fca00000010ff */
[----:B------:R1:W2:Y:S01]  /*7af0*/  MUFU.EX2 R20, R7 ;  /* 0x0000000700147308 */ /* 0x0002a20000000800 */
[----:B------:R-:W-:Y:S01]  /*7b00*/  FADD.FTZ R0, R219, R0 ;  /* 0x00000000db007221 */ /* 0x000fe20000010000 */
[----:B------:R-:W-:-:S03]  /*7b10*/  FADD.FTZ R4, R59, R4 ;  /* 0x000000043b047221 */ /* 0x000fc60000010000 */
        /* <DEDUP_REMOVED lines=8> */
[----:B-1----:R-:W1:Y:S01]  /*7ba0*/  LDSM.16.MT88.4 R4, [R166+0x8c00] ;  /* 0x008c0000a604783b */ /* 0x002e620000004200 */
[----:B--2---:R-:W-:Y:S01]  /*7bb0*/  F2FP.BF16.F32.PACK_AB R150, R227, R20 ;  /* 0x00000014e396723e */ /* 0x004fe200000010ff */
        /* <DEDUP_REMOVED lines=32> */
[----:B------:R-:W-:-:S12]  /*7dc0*/  @!P0 BRA `(.L_x_633) ;  /* 0x0000004c00888947 */ /* 0x000fd80003800000 */
[----:B------:R-:W-:Y:S01]  /*7dd0*/  ISETP.NE.U32.AND P0, PT, R234, RZ, PT ;  /* 0x000000ffea00720c */ /* 0x000fe20003f05070 */
[----:B------:R-:W-:Y:S01]  /*7de0*/  IMAD.MOV.U32 R132, RZ, RZ, R21 ;  /* 0x000000ffff847224 */ /* 0x000fe200078e0015 */
[C---:B------:R-:W-:Y:S01]  /*7df0*/  SHF.L.U64.HI R173, R172.reuse, 0x6, R173 ;  /* 0x00000006acad7819 */ /* 0x040fe200000102ad */
[----:B------:R-:W-:Y:S01]  /*7e00*/  IMAD.SHL.U32 R172, R172, 0x40, RZ ;  /* 0x00000040acac7824 */ /* 0x000fe200078e00ff */
[----:B------:R-:W-:Y:S01]  /*7e10*/  ISETP.NE.AND.EX P0, PT, R235, RZ, PT, P0 ;  /* 0x000000ffeb00720c */ /* 0x000fe20003f05300 */
[----:B------:R-:W-:-:S12]  /*7e20*/  IMAD.MOV.U32 R133, RZ, RZ, R22 ;  /* 0x000000ffff857224 */ /* 0x000fd800078e0016 */
.L_x_640:
[----:B------:R-:W1:Y:S01]  /*7e30*/  S2R R242, SR_TID.X ;  /* 0x0000000000f27919 */ /* 0x000e620000002100 */
[----:B------:R-:W-:Y:S04]  /*7e40*/  DEPBAR.LE SB0, 0x0 ;  /* 0x000080000000791a */ /* 0x000fe80000000000 */
[----:B------:R-:W-:Y:S05]  /*7e50*/  WARPSYNC.ALL ;  /* 0x0000000000007948 */ /* 0x000fea0003800000 */
[----:B------:R-:W-:Y:S01]  /*7e60*/  BAR.SYNC.DEFER_BLOCKING 0x0 ;  /* 0x0000000000007b1d */ /* 0x000fe20000010000 */
[-C--:B------:R-:W-:Y:S01]  /*7e70*/  MOV R11, R191.reuse ;  /* 0x000000bf000b7202 */ /* 0x080fe20000000f00 */
        /* <DEDUP_REMOVED lines=73> */
.L_x_635:
[----:B------:R-:W-:Y:S05]  /*8310*/  BSYNC.RECONVERGENT B0 ;  /* 0x0000000000007941 */ /* 0x000fea0003800200 */
.L_x_634:
[----:B------:R-:W-:Y:S01]  /*8320*/  IADD3 R12, P1, PT, R172, R192, RZ ;  /* 0x000000c0ac0c7210 */ /* 0x000fe20007f3e0ff */
[----:B------:R-:W1:Y:S01]  /*8330*/  S2UR UR6, SR_CgaCtaId ;  /* 0x00000000000679c3 */ /* 0x000e620000008800 */
[----:B------:R-:W-:Y:S01]  /*8340*/  SHF.L.U32 R3, R236, 0x5, RZ ;  /* 0x00000005ec037819 */ /* 0x000fe200000006ff */
[----:B------:R-:W-:Y:S01]  /*8350*/  UMOV UR7, 0x400 ;  /* 0x0000040000077882 */ /* 0x000fe20000000000 */
[----:B------:R-:W-:Y:S01]  /*8360*/  IADD3.X R13, PT, PT, R173, R191, RZ, P1, !PT ;  /* 0x000000bfad0d7210 */ /* 0x000fe20000ffe4ff */
[----:B------:R-:W-:Y:S01]  /*8370*/  BSSY.RECONVERGENT B1, `(.L_x_636) ;  /* 0x00001fc000017945 */ /* 0x000fe20003800200 */
[-C--:B------:R-:W-:Y:S02]  /*8380*/  IADD3 R10, P1, PT, R12, R172.reuse, RZ ;  /* 0x000000ac0c0a7210 */ /* 0x080fe40007f3e0ff */
[----:B------:R-:W-:Y:S02]  /*8390*/  SHF.L.U32 R229, R242, 0x3, RZ ;  /* 0x00000003f2e57819 */ /* 0x000fe400000006ff */
[-C--:B------:R-:W-:Y:S02]  /*83a0*/  IADD3.X R11, PT, PT, R13, R173.reuse, RZ, P1, !PT ;  /* 0x000000ad0d0b7210 */ /* 0x080fe40000ffe4ff */
[-C--:B------:R-:W-:Y:S02]  /*83b0*/  IADD3 R8, P1, PT, R10, R172.reuse, RZ ;  /* 0x000000ac0a087210 */ /* 0x080fe40007f3e0ff */
[----:B------:R-:W-:Y:S02]  /*83c0*/  LOP3.LUT R2, R242, 0x18, RZ, 0xc0, !PT ;  /* 0x00000018f2027812 */ /* 0x000fe400078ec0ff */
[-C--:B------:R-:W-:Y:S02]  /*83d0*/  IADD3.X R9, PT, PT, R11, R173.reuse, RZ, P1, !PT ;  /* 0x000000ad0b097210 */ /* 0x080fe40000ffe4ff */
[-C--:B------:R-:W-:Y:S02]  /*83e0*/  IADD3 R6, P1, PT, R8, R172.reuse, RZ ;  /* 0x000000ac08067210 */ /* 0x080fe40007f3e0ff */
[----:B------:R-:W-:Y:S02]  /*83f0*/  LOP3.LUT R0, R229, 0xc0, RZ, 0xc0, !PT ;  /* 0x000000c0e5007812 */ /* 0x000fe400078ec0ff */
[-C--:B------:R-:W-:Y:S02]  /*8400*/  IADD3.X R7, PT, PT, R9, R173.reuse, RZ, P1, !PT ;  /* 0x000000ad09077210 */ /* 0x080fe40000ffe4ff */
[----:B------:R-:W-:Y:S01]  /*8410*/  IADD3 R4, P1, PT, R6, R172, RZ ;  /* 0x000000ac06047210 */ /* 0x000fe20007f3e0ff */
[----:B-1----:R-:W-:Y:S01]  /*8420*/  ULEA UR6, UR6, UR7, 0x18 ;  /* 0x0000000706067291 */ /* 0x002fe2000f8ec0ff */
[----:B------:R-:W-:Y:S02]  /*8430*/  LOP3.LUT R238, R0, R2, RZ, 0xfc, !PT ;  /* 0x0000000200ee7212 */ /* 0x000fe400078efcff */
[----:B------:R-:W-:Y:S02]  /*8440*/  IADD3.X R5, PT, PT, R7, R173, RZ, P1, !PT ;  /* 0x000000ad07057210 */ /* 0x000fe40000ffe4ff */
[C---:B------:R-:W-:Y:S02]  /*8450*/  LOP3.LUT R2, R229.reuse, 0x1f00, RZ, 0xc0, !PT ;  /* 0x00001f00e5027812 */ /* 0x040fe400078ec0ff */
[----:B------:R-:W-:Y:S02]  /*8460*/  MOV R168, UR6 ;  /* 0x0000000600a87c02 */ /* 0x000fe40008000f00 */
[----:B------:R-:W-:Y:S02]  /*8470*/  LOP3.LUT R182, R2, 0x20, R3, 0xf8, !PT ;  /* 0x0000002002b67812 */ /* 0x000fe400078ef803 */
[----:B------:R-:W-:Y:S02]  /*8480*/  MOV R2, R192 ;  /* 0x000000c000027202 */ /* 0x000fe40000000f00 */
[----:B------:R-:W-:Y:S02]  /*8490*/  MOV R3, R191 ;  /* 0x000000bf00037202 */ /* 0x000fe40000000f00 */
[----:B------:R-:W-:Y:S02]  /*84a0*/  LOP3.LUT R0, R229, 0x18, RZ, 0xc0, !PT ;  /* 0x00000018e5007812 */ /* 0x000fe400078ec0ff */
[----:B------:R-:W-:Y:S02]  /*84b0*/  IADD3 R230, PT, PT, R230, -0x1, RZ ;  /* 0xffffffffe6e67810 */ /* 0x000fe40007ffe0ff */
[----:B------:R-:W-:Y:S04]  /*84c0*/  LOP3.LUT R181, R238, R0, RZ, 0x3c, !PT ;  /* 0x00000000eeb57212 */ /* 0x000fe800078e3cff */
[----:B------:R-:W-:Y:S04]  /*84d0*/  LOP3.LUT R0, R182, R181, RZ, 0xfc, !PT ;  /* 0x000000b5b6007212 */ /* 0x000fe800078efcff */
[----:B------:R-:W-:Y:S05]  /*84e0*/  LEA R0, R0, R168, 0x1 ;  /* 0x000000a800007211 */ /* 0x000fea00078e08ff */
[----:B------:R-:W-:Y:S01]  /*84f0*/  @!PT LDS RZ, [RZ] ;  /* 0x00000000fffff984 */ /* 0x000fe20000000800 */
[----:B------:R-:W-:Y:S01]  /*8500*/  @!PT LDS RZ, [RZ] ;  /* 0x00000000fffff984 */ /* 0x000fe20000000800 */
[----:B------:R-:W-:Y:S01]  /*8510*/  @!PT LDS RZ, [RZ] ;  /* 0x00000000fffff984 */ /* 0x000fe20000000800 */
[----:B------:R1:W-:Y:S08]  /*8520*/  LDGSTS.E.BYPASS.LTC128B.128 [R0+0x5000], desc[UR4][R2.64] ;  /* 0x0500000002007fae */ /* 0x0003f0000b981a04 */
[----:B------:R2:W-:Y:S08]  /*8530*/  LDGSTS.E.BYPASS.LTC128B.128 [R0+0x5800], desc[UR4][R12.64] ;  /* 0x058000000c007fae */ /* 0x0005f0000b981a04 */
[----:B------:R-:W-:Y:S08]  /*8540*/  LDGSTS.E.BYPASS.LTC128B.128 [R0+0x6000], desc[UR4][R10.64] ;  /* 0x060000000a007fae */ /* 0x000ff0000b981a04 */
[----:B------:R3:W-:Y:S01]  /*8550*/  LDGSTS.E.BYPASS.LTC128B.128 [R0+0x6800], desc[UR4][R8.64] ;  /* 0x0680000008007fae */ /* 0x0007e2000b981a04 */
[-C--:B-1----:R-:W-:Y:S04]  /*8560*/  IADD3 R2, P1, PT, R4, R172.reuse, RZ ;  /* 0x000000ac04027210 */ /* 0x082fe80007f3e0ff */
[-C--:B------:R-:W-:Y:S03]  /*8570*/  IADD3.X R3, PT, PT, R5, R173.reuse, RZ, P1, !PT ;  /* 0x000000ad05037210 */ /* 0x080fe60000ffe4ff */
[----:B------:R-:W-:Y:S01]  /*8580*/  LDGSTS.E.BYPASS.LTC128B.128 [R0+0x7000], desc[UR4][R6.64] ;  /* 0x0700000006007fae */ /* 0x000fe2000b981a04 */
[----:B--2---:R-:W-:Y:S04]  /*8590*/  IADD3 R12, P1, PT, R2, R172, RZ ;  /* 0x000000ac020c7210 */ /* 0x004fe80007f3e0ff */
[----:B------:R-:W-:Y:S03]  /*85a0*/  IADD3.X R13, PT, PT, R3, R173, RZ, P1, !PT ;  /* 0x000000ad030d7210 */ /* 0x000fe60000ffe4ff */
[----:B------:R1:W-:Y:S01]  /*85b0*/  LDGSTS.E.BYPASS.LTC128B.128 [R0+0x7800], desc[UR4][R4.64] ;  /* 0x0780000004007fae */ /* 0x0003e2000b981a04 */
[----:B------:R-:W-:Y:S07]  /*85c0*/  ISETP.GT.AND P1, PT, R230, R231, PT ;  /* 0x000000e7e600720c */ /* 0x000fee0003f24270 */
[----:B------:R-:W-:Y:S08]  /*85d0*/  LDGSTS.E.BYPASS.LTC128B.128 [R0+0x8000], desc[UR4][R2.64] ;  /* 0x0800000002007fae */ /* 0x000ff0000b981a04 */
[----:B------:R2:W-:Y:S08]  /*85e0*/  LDGSTS.E.BYPASS.LTC128B.128 [R0+0x8800], desc[UR4][R12.64] ;  /* 0x088000000c007fae */ /* 0x0005f0000b981a04 */
[----:B------:R-:W-:Y:S08]  /*85f0*/  LDSM.16.M88.4 R128, [R169] ;  /* 0x00000000a980783b */ /* 0x000ff00000000200 */
[----:B------:R-:W0:Y:S08]  /*8600*/  LDGDEPBAR ;  /* 0x00000000000079af */ /* 0x000e300000000000 */
[----:B---3--:R-:W1:Y:S08]  /*8610*/  LDSM.16.M88.4 R8, [R165+0x1000] ;  /* 0x00100000a508783b */ /* 0x008e700000000200 */
[----:B------:R-:W3:Y:S04]  /*8620*/  LD.E R2, desc[UR4][R134.64+0x18c] ;  /* 0x00018c0486027980 */ /* 0x000ee8000c101900 */
[----:B------:R-:W2:Y:S08]  /*8630*/  LDSM.16.M88.4 R16, [R165+0x1400] ;  /* 0x00140000a510783b */ /* 0x000eb00000000200 */
[----:B------:R-:W4:Y:S08]  /*8640*/  LDSM.16.M88.4 R24, [R165+0x1800] ;  /* 0x00180000a518783b */ /* 0x000f300000000200 */
[----:B------:R-:W5:Y:S08]  /*8650*/  LDSM.16.M88.4 R32, [R165+0x1c00] ;  /* 0x001c0000a520783b */ /* 0x000f700000000200 */
[----:B------:R-:W5:Y:S01]  /*8660*/  LDSM.16.M88.4 R40, [R165+0x2000] ;  /* 0x00200000a528783b */ /* 0x000f620000000200 */
[C---:B-1----:R-:W-:Y:S07]  /*8670*/  HMMA.16816.F32.BF16 R4, R128.reuse, R8, RZ ;  /* 0x000000088004723c */ /* 0x042fee00000418ff */
[----:B------:R-:W1:Y:S01]  /*8680*/  LDSM.16.M88.4 R48, [R165+0x2400] ;  /* 0x00240000a530783b */ /* 0x000e620000000200 */
[C---:B------:R-:W-:Y:S07]  /*8690*/  HMMA.16816.F32.BF16 R8, R128.reuse, R10, RZ ;  /* 0x0000000a8008723c */ /* 0x040fee00000418ff */
[----:B------:R-:W1:Y:S01]  /*86a0*/  LDSM.16.M88.4 R56, [R165+0x2800] ;  /* 0x00280000a538783b */ /* 0x000e620000000200 */
[C---:B--2---:R-:W-:Y:S07]  /*86b0*/  HMMA.16816.F32.BF16 R12, R128.reuse, R16, RZ ;  /* 0x00000010800c723c */ /* 0x044fee00000418ff */
[----:B------:R-:W2:Y:S01]  /*86c0*/  LDSM.16.M88.4 R64, [R165+0x2c00] ;  /* 0x002c0000a540783b */ /* 0x000ea20000000200 */
[C---:B------:R-:W-:Y:S07]  /*86d0*/  HMMA.16816.F32.BF16 R16, R128.reuse, R18, RZ ;  /* 0x000000128010723c */ /* 0x040fee00000418ff */
[----:B------:R-:W2:Y:S01]  /*86e0*/  LDSM.16.M88.4 R72, [R165+0x3000] ;  /* 0x00300000a548783b */ /* 0x000ea20000000200 */
[C---:B----4-:R-:W-:Y:S07]  /*86f0*/  HMMA.16816.F32.BF16 R20, R128.reuse, R24, RZ ;  /* 0x000000188014723c */ /* 0x050fee00000418ff */
[----:B------:R-:W4:Y:S01]  /*8700*/  LDSM.16.M88.4 R80, [R165+0x3400] ;  /* 0x00340000a550783b */ /* 0x000f220000000200 */
[C---:B------:R-:W-:Y:S07]  /*8710*/  HMMA.16816.F32.BF16 R24, R128.reuse, R26, RZ ;  /* 0x0000001a8018723c */ /* 0x040fee00000418ff */
[----:B------:R-:W4:Y:S01]  /*8720*/  LDSM.16.M88.4 R88, [R165+0x3800] ;  /* 0x00380000a558783b */ /* 0x000f220000000200 */
[C---:B-----5:R-:W-:Y:S07]  /*8730*/  HMMA.16816.F32.BF16 R28, R128.reuse, R32, RZ ;  /* 0x00000020801c723c */ /* 0x060fee00000418ff */
[----:B------:R-:W5:Y:S01]  /*8740*/  LDSM.16.M88.4 R96, [R165+0x3c00] ;  /* 0x003c0000a560783b */ /* 0x000f620000000200 */
[C---:B------:R-:W-:Y:S07]  /*8750*/  HMMA.16816.F32.BF16 R32, R128.reuse, R34, RZ ;  /* 0x000000228020723c */ /* 0x040fee00000418ff */
[----:B------:R-:W5:Y:S01]  /*8760*/  LDSM.16.M88.4 R104, [R165+0x4000] ;  /* 0x00400000a568783b */ /* 0x000f620000000200 */
[C---:B------:R-:W-:Y:S07]  /*8770*/  HMMA.16816.F32.BF16 R36, R128.reuse, R40, RZ ;  /* 0x000000288024723c */ /* 0x040fee00000418ff */
[----:B------:R-:W5:Y:S01]  /*8780*/  LDSM.16.M88.4 R112, [R165+0x4400] ;  /* 0x00440000a570783b */ /* 0x000f620000000200 */
[C---:B------:R-:W-:Y:S07]  /*8790*/  HMMA.16816.F32.BF16 R40, R128.reuse, R42, RZ ;  /* 0x0000002a8028723c */ /* 0x040fee00000418ff */
[----:B------:R-:W5:Y:S01]  /*87a0*/  LDSM.16.M88.4 R120, [R165+0x4800] ;  /* 0x00480000a578783b */ /* 0x000f620000000200 */
[C---:B-1----:R-:W-:Y:S07]  /*87b0*/  HMMA.16816.F32.BF16 R44, R128.reuse, R48, RZ ;  /* 0x00000030802c723c */ /* 0x042fee00000418ff */
[----:B------:R-:W1:Y:S01]  /*87c0*/  LDSM.16.M88.4 R152, [R165+0x4c00] ;  /* 0x004c0000a598783b */ /* 0x000e620000000200 */
[C---:B------:R-:W-:Y:S07]  /*87d0*/  HMMA.16816.F32.BF16 R48, R128.reuse, R50, RZ ;  /* 0x000000328030723c */ /* 0x040fee00000418ff */
[----:B------:R-:W-:Y:S01]  /*87e0*/  LDSM.16.M88.4 R156, [R170] ;  /* 0x00000000aa9c783b */ /* 0x000fe20000000200 */
[C---:B------:R-:W-:Y:S07]  /*87f0*/  HMMA.16816.F32.BF16 R52, R128.reuse, R56, RZ ;  /* 0x000000388034723c */ /* 0x040fee00000418ff */
[----:B------:R-:W1:Y:S01]  /*8800*/  LDSM.16.M88.4 R160, [R167+0x1000] ;  /* 0x00100000a7a0783b */ /* 0x000e620000000200 */
[C---:B------:R-:W-:Y:S08]  /*8810*/  HMMA.16816.F32.BF16 R56, R128.reuse, R58, RZ ;  /* 0x0000003a8038723c */ /* 0x040ff000000418ff */
[C---:B--2---:R-:W-:Y:S08]  /*8820*/  HMMA.16816.F32.BF16 R60, R128.reuse, R64, RZ ;  /* 0x00000040803c723c */ /* 0x044ff000000418ff */
        /* <DEDUP_REMOVED lines=15> */
[C---:B-1----:R-:W-:Y:S08]  /*8920*/  HMMA.16816.F32.BF16 R124, R128.reuse, R152, RZ ;  /* 0x00000098807c723c */ /* 0x042ff000000418ff */
[----:B------:R-:W-:Y:S01]  /*8930*/  HMMA.16816.F32.BF16 R128, R128, R154, RZ ;  /* 0x0000009a8080723c */ /* 0x000fe200000418ff */
[----:B------:R-:W1:Y:S07]  /*8940*/  LDSM.16.M88.4 R152, [R167+0x1400] ;  /* 0x00140000a798783b */ /* 0x000e6e0000000200 */
[C---:B------:R-:W-:Y:S08]  /*8950*/  HMMA.16816.F32.BF16 R4, R156.reuse, R160, R4 ;  /* 0x000000a09c04723c */ /* 0x040ff00000041804 */
[C---:B------:R-:W-:Y:S11]  /*8960*/  HMMA.16816.F32.BF16 R8, R156.reuse, R162, R8 ;  /* 0x000000a29c08723c */ /* 0x040ff60000041808 */
[-C--:B---3--:R-:W-:Y:S01]  /*8970*/  FMUL.FTZ R4, R4, R2.reuse ;  /* 0x0000000204047220 */ /* 0x088fe20000410000 */
        /* <DEDUP_REMOVED lines=326> */
[----:B------:R-:W-:Y:S02]  /*9de0*/  ISETP.GE.AND P1, PT, R10, RZ, PT ;  /* 0x000000ff0a00720c */ /* 0x000fe40003f26270 */
[----:B------:R-:W-:Y:S03]  /*9df0*/  ISETP.GE.AND P3, PT, R9, RZ, PT ;  /* 0x000000ff0900720c */ /* 0x000fe60003f66270 */
        /* <DEDUP_REMOVED lines=12> */
[C---:B------:R-:W-:Y:S05]  /*9ec0*/  IMAD R7, R5.reuse, R8, R7 ;  /* 0x0000000805077224 */ /* 0x040fea00078e0207 */
[----:B------:R-:W-:Y:S07]  /*9ed0*/  ISETP.GT.U32.AND P4, PT, R0, R7, PT ;  /* 0x000000070000720c */ /* 0x000fee0003f84070 */
[----:B------:R-:W-:Y:S02]  /*9ee0*/  @!P2 IMAD.IADD R6, R6, 0x1, -R0 ;  /* 0x000000010606a824 */ /* 0x000fe400078e0a00 */
[----:B------:R-:W-:Y:S01]  /*9ef0*/  @!P2 VIADD R4, R4, 0x1 ;  /* 0x000000010404a836 */ /* 0x000fe20000000000 */
[----:B------:R-:W-:Y:S02]  /*9f00*/  ISETP.NE.AND P2, PT, R2, RZ, PT ;  /* 0x000000ff0200720c */ /* 0x000fe40003f45270 */
[-C--:B------:R-:W-:Y:S01]  /*9f10*/  ISETP.GE.U32.AND P5, PT, R6, R0.reuse, PT ;  /* 0x000000000600720c */ /* 0x080fe20003fa6070 */
[----:B------:R-:W-:Y:S01]  /*9f20*/  @!P4 VIADD R5, R5, 0x1 ;  /* 0x000000010505c836 */ /* 0x000fe20000000000 */
[-C--:B------:R-:W-:Y:S04]  /*9f30*/  @!P4 IADD3 R7, PT, PT, R7, -R0.reuse, RZ ;  /* 0x800000000707c210 */ /* 0x080fe80007ffe0ff */
[----:B------:R-:W-:Y:S02]  /*9f40*/  ISETP.GE.U32.AND P6, PT, R7, R0, PT ;  /* 0x000000000700720c */ /* 0x000fe40003fc6070 */
[----:B------:R-:W-:Y:S01]  /*9f50*/  LOP3.LUT R0, RZ, R2, RZ, 0x33, !PT ;  /* 0x00000002ff007212 */ /* 0x000fe200078e33ff */
[----:B------:R-:W2:Y:S04]  /*9f60*/  LD.E.64 R6, desc[UR4][R134.64+0x38] ;  /* 0x0000380486067980 */ /* 0x000ea8000c101b00 */
[----:B------:R-:W-:Y:S05]  /*9f70*/  @P5 IADD3 R4, PT, PT, R4, 0x1, RZ ;  /* 0x0000000104045810 */ /* 0x000fea0007ffe0ff */
[----:B------:R-:W-:Y:S02]  /*9f80*/  @!P1 IMAD.MOV R4, RZ, RZ, -R4 ;  /* 0x000000ffff049224 */ /* 0x000fe400078e0a04 */
[----:B------:R-:W-:Y:S03]  /*9f90*/  @P6 VIADD R5, R5, 0x1 ;  /* 0x0000000105056836 */ /* 0x000fe60000000000 */
[C---:B------:R-:W-:Y:S02]  /*9fa0*/  SEL R10, R0.reuse, R4, !P2 ;  /* 0x00000004000a7207 */ /* 0x040fe40005000000 */
[----:B------:R-:W-:Y:S04]  /*9fb0*/  @!P3 IADD3 R5, PT, PT, -R5, RZ, RZ ;  /* 0x000000ff0505b210 */ /* 0x000fe80007ffe1ff */
[----:B------:R-:W-:Y:S02]  /*9fc0*/  SEL R0, R0, R5, !P2 ;  /* 0x0000000500007207 */ /* 0x000fe40005000000 */
[-C--:B------:R-:W-:Y:S02]  /*9fd0*/  LEA R8, P2, R10, R188.reuse, 0x2 ;  /* 0x000000bc0a087211 */ /* 0x080fe400078410ff */
[----:B------:R-:W-:Y:S02]  /*9fe0*/  LEA R4, P1, R0, R188, 0x2 ;  /* 0x000000bc00047211 */ /* 0x000fe400078210ff */
[-C--:B------:R-:W-:Y:S02]  /*9ff0*/  LEA.HI.X.SX32 R9, R10, R189.reuse, 0x2, P2 ;  /* 0x000000bd0a097211 */ /* 0x080fe400010f16ff */
[C---:B------:R-:W-:Y:S01]  /*a000*/  LEA.HI.X.SX32 R5, R0.reuse, R189, 0x2, P1 ;  /* 0x000000bd00057211 */ /* 0x040fe200008f16ff */
[----:B------:R-:W-:Y:S02]  /*a010*/  IMAD.IADD R0, R0, 0x1, -R10 ;  /* 0x0000000100007824 */ /* 0x000fe400078e0a0a */
[----:B------:R-:W3:Y:S02]  /*a020*/  LD.E R12, desc[UR4][R8.64] ;  /* 0x00000004080c7980 */ /* 0x000ee4000c101900 */
[----:B------:R-:W-:Y:S02]  /*a030*/  IMAD R2, R2, R0, -0x100 ;  /* 0xffffff0002027424 */ /* 0x000fe400078e0200 */
[----:B------:R1:W3:Y:S03]  /*a040*/  LD.E R11, desc[UR4][R4.64] ;  /* 0x00000004040b7980 */ /* 0x0002e6000c101900 */
        /* <DEDUP_REMOVED lines=14> */
.L_x_639:
[----:B------:R-:W-:Y:S05]  /*a130*/  BSYNC.RECONVERGENT B0 ;  /* 0x0000000000007941 */ /* 0x000fea0003800200 */
.L_x_638:
[----:B------:R-:W-:Y:S01]  /*a140*/  IMAD.IADD R14, R181, 0x1, R182 ;  /* 0x00000001b50e7824 */ /* 0x000fe200078e02b6 */
[----:B------:R-:W-:Y:S01]  /*a150*/  IADD3 R4, P1, PT, R3, R190, RZ ;  /* 0x000000be03047210 */ /* 0x000fe20007f3e0ff */
[----:B------:R-:W-:Y:S01]  /*a160*/  IMAD.MOV.U32 R6, RZ, RZ, R190 ;  /* 0x000000ffff067224 */ /* 0x000fe200078e00be */
[----:B------:R-:W-:Y:S01]  /*a170*/  SHF.L.U64.HI R0, R232, 0x6, R233 ;  /* 0x00000006e8007819 */ /* 0x000fe200000102e9 */
[----:B------:R-:W-:Y:S01]  /*a180*/  IMAD R14, R14, 0x2, R168 ;  /* 0x000000020e0e7824 */ /* 0x000fe200078e02a8 */
[-C--:B------:R-:W-:Y:S01]  /*a190*/  IADD3 R12, P2, PT, R4, R3.reuse, RZ ;  /* 0x00000003040c7210 */ /* 0x080fe20007f5e0ff */
[--C-:B------:R-:W-:Y:S02]  /*a1a0*/  IMAD.MOV.U32 R7, RZ, RZ, R187.reuse ;  /* 0x000000ffff077224 */ /* 0x100fe400078e00bb */
[----:B------:R-:W-:Y:S01]  /*a1b0*/  IMAD.X R5, R0, 0x1, R187, P1 ;  /* 0x0000000100057824 */ /* 0x000fe200008e06bb */
[-C--:B------:R-:W-:Y:S02]  /*a1c0*/  IADD3 R10, P1, PT, R12, R3.reuse, RZ ;  /* 0x000000030c0a7210 */ /* 0x080fe40007f3e0ff */
[----:B------:R-:W-:Y:S01]  /*a1d0*/  @!PT LDS RZ, [RZ] ;  /* 0x00000000fffff984 */ /* 0x000fe20000000800 */
[----:B------:R-:W-:Y:S01]  /*a1e0*/  @!PT LDS RZ, [RZ] ;  /* 0x00000000fffff984 */ /* 0x000fe20000000800 */
[----:B------:R-:W-:Y:S01]  /*a1f0*/  @!PT LDS RZ, [RZ] ;  /* 0x00000000fffff984 */ /* 0x000fe20000000800 */
[----:B------:R1:W-:Y:S02]  /*a200*/  LDGSTS.E.BYPASS.LTC128B.128 [R14+0x1000], desc[UR4][R6.64] ;  /* 0x01000000060e7fae */ /* 0x0003e4000b981a04 */
[-C--:B------:R-:W-:Y:S02]  /*a210*/  IADD3.X R13, PT, PT, R5, R0.reuse, RZ, P2, !PT ;  /* 0x00000000050d7210 */ /* 0x080fe400017fe4ff */
[----:B------:R2:W-:Y:S01]  /*a220*/  LDGSTS.E.BYPASS.LTC128B.128 [R14+0x1800], desc[UR4][R4.64] ;  /* 0x01800000040e7fae */ /* 0x0005e2000b981a04 */
[-C--:B------:R-:W-:Y:S02]  /*a230*/  IADD3 R8, P2, PT, R10, R3.reuse, RZ ;  /* 0x000000030a087210 */ /* 0x080fe40007f5e0ff */
[-C--:B------:R-:W-:Y:S01]  /*a240*/  IADD3.X R11, PT, PT, R13, R0.reuse, RZ, P1, !PT ;  /* 0x000000000d0b7210 */ /* 0x080fe20000ffe4ff */
[----:B------:R3:W-:Y:S04]  /*a250*/  LDGSTS.E.BYPASS.LTC128B.128 [R14+0x2000], desc[UR4][R12.64] ;  /* 0x020000000c0e7fae */ /* 0x0007e8000b981a04 */
        /* <DEDUP_REMOVED lines=13> */
.L_x_637:
[----:B------:R-:W-:Y:S05]  /*a330*/  BSYNC.RECONVERGENT B1 ;  /* 0x0000000000017941 */ /* 0x000fea0003800200 */
.L_x_636:
        /* <DEDUP_REMOVED lines=79> */
[C---:B------:R-:W-:Y:S02]  /*a830*/  FMUL.FTZ R44, R3.reuse, R21 ;  /* 0x00000015032c7220 */ /* 0x040fe40000410000 */
[----:B------:R1:W2:Y:S02]  /*a840*/  MUFU.EX2 R20, R0 ;  /* 0x0000000000147308 */ /* 0x0002a40000000800 */
[----:B-1----:R-:W-:Y:S01]  /*a850*/  FMUL.FTZ R0, R3, R2 ;  /* 0x0000000203007220 */ /* 0x002fe20000410000 */
[----:B------:R-:W-:Y:S01]  /*a860*/  FSEL R2, R4, RZ, P1 ;  /* 0x000000ff04027208 */ /* 0x000fe20000800000 */
[C---:B--2---:R-:W-:Y:S01]  /*a870*/  FMUL.FTZ R10, R20.reuse, R142 ;  /* 0x0000008e140a7220 */ /* 0x044fe20000410000 */
[----:B------:R-:W-:Y:S01]  /*a880*/  FSETP.NEU.FTZ.AND P1, PT, R21, -INF , PT ;  /* 0xff8000001500780b */ /* 0x000fe20003f3d000 */
[----:B------:R-:W-:Y:S04]  /*a890*/  FMUL.FTZ R11, R20, R143 ;  /* 0x0000008f140b7220 */ /* 0x000fe80000410000 */
        /* <DEDUP_REMOVED lines=8> */
[----:B------:R1:W-:Y:S01]  /*a920*/  MUFU.EX2 R158, R4 ;  /* 0x00000004009e7308 */ /* 0x0003e20000000800 */
[-CC-:B------:R-:W-:Y:S01]  /*a930*/  FFMA.FTZ R8, R58, R3.reuse, -R44.reuse ;  /* 0x000000033a087223 */ /* 0x180fe2000001082c */
[-CC-:B------:R-:W-:Y:S01]  /*a940*/  FFMA.FTZ R23, R23, R3.reuse, -R44.reuse ;  /* 0x0000000317177223 */ /* 0x180fe2000001082c */
[----:B------:R-:W-:Y:S01]  /*a950*/  FFMA.FTZ R24, R24, R3, -R44 ;  /* 0x0000000318187223 */ /* 0x000fe2000001082c */
[----:B------:R-:W-:Y:S06]  /*a960*/  ISETP.GT.AND P1, PT, R230, R231, PT ;  /* 0x000000e7e600720c */ /* 0x000fec0003f24270 */
[----:B------:R2:W-:Y:S10]  /*a970*/  MUFU.EX2 R175, R5 ;  /* 0x0000000500af7308 */ /* 0x0005f40000000800 */
[----:B------:R3:W-:Y:S01]  /*a980*/  MUFU.EX2 R176, R6 ;  /* 0x0000000600b07308 */ /* 0x0007e20000000800 */
[-CC-:B-1----:R-:W-:Y:S09]  /*a990*/  FFMA.FTZ R4, R179, R3.reuse, -R2.reuse ;  /* 0x00000003b3047223 */ /* 0x182ff20000010802 */
[----:B------:R1:W4:Y:S01]  /*a9a0*/  MUFU.EX2 R179, R4 ;  /* 0x0000000400b37308 */ /* 0x0003220000000800 */
[-CC-:B--2---:R-:W-:Y:S09]  /*a9b0*/  FFMA.FTZ R5, R153, R3.reuse, -R2.reuse ;  /* 0x0000000399057223 */ /* 0x184ff20000010802 */
[----:B------:R2:W-:Y:S01]  /*a9c0*/  MUFU.EX2 R220, R8 ;  /* 0x0000000800dc7308 */ /* 0x0005e20000000800 */
[-C--:B---3--:R-:W-:Y:S09]  /*a9d0*/  FFMA.FTZ R6, R154, R3.reuse, -R2 ;  /* 0x000000039a067223 */ /* 0x088ff20000010802 */
[----:B------:R3:W-:Y:S01]  /*a9e0*/  MUFU.EX2 R154, R6 ;  /* 0x00000006009a7308 */ /* 0x0007e20000000800 */
[-CC-:B-1----:R-:W-:Y:S09]  /*a9f0*/  FFMA.FTZ R4, R178, R3.reuse, -R44.reuse ;  /* 0x00000003b2047223 */ /* 0x182ff2000001082c */
[----:B------:R1:W-:Y:S01]  /*aa00*/  MUFU.EX2 R133, R4 ;  /* 0x0000000400857308 */ /* 0x0003e20000000800 */
[-C--:B--2---:R-:W-:Y:S09]  /*aa10*/  FFMA.FTZ R8, R62, R3.reuse, -R44 ;  /* 0x000000033e087223 */ /* 0x084ff2000001082c */
[----:B------:R2:W-:Y:S01]  /*aa20*/  MUFU.EX2 R225, R9 ;  /* 0x0000000900e17308 */ /* 0x0005e20000000800 */
[-C--:B---3--:R-:W-:Y:S01]  /*aa30*/  FFMA.FTZ R6, R28, R3.reuse, -R2 ;  /* 0x000000031c067223 */ /* 0x088fe20000010802 */
[----:B----4-:R-:W-:Y:S08]  /*aa40*/  F2FP.BF16.F32.PACK_AB R28, R179, R158 ;  /* 0x0000009eb31c723e */ /* 0x010ff000000010ff */
[----:B------:R3:W-:Y:S01]  /*aa50*/  MUFU.EX2 R193, R6 ;  /* 0x0000000600c17308 */ /* 0x0007e20000000800 */
[----:B-1----:R-:W-:Y:S09]  /*aa60*/  FFMA.FTZ R4, R177, R3, -R44 ;  /* 0x00000003b1047223 */ /* 0x002ff2000001082c */
[----:B------:R1:W4:Y:S01]  /*aa70*/  MUFU.EX2 R156, R4 ;  /* 0x00000004009c7308 */ /* 0x0003220000000800 */
[----:B--2---:R-:W-:Y:S09]  /*aa80*/  FMUL.FTZ R9, R0, R141 ;  /* 0x0000008d00097220 */ /* 0x004ff20000410000 */
[----:B------:R2:W-:Y:S01]  /*aa90*/  MUFU.EX2 R177, R7 ;  /* 0x0000000700b17308 */ /* 0x0005e20000000800 */
[-CC-:B---3--:R-:W-:Y:S09]  /*aaa0*/  FFMA.FTZ R6, R36, R3.reuse, -R2.reuse ;  /* 0x0000000324067223 */ /* 0x188ff20000010802 */
[----:B------:R3:W-:Y:S01]  /*aab0*/  MUFU.EX2 R201, R6 ;  /* 0x0000000600c97308 */ /* 0x0007e20000000800 */
[-CC-:B-1----:R-:W-:Y:S09]  /*aac0*/  FFMA.FTZ R4, R185, R3.reuse, -R2.reuse ;  /* 0x00000003b9047223 */ /* 0x182ff20000010802 */
[----:B------:R1:W5:Y:S01]  /*aad0*/  MUFU.EX2 R178, R4 ;  /* 0x0000000400b27308 */ /* 0x0003620000000800 */
[-CC-:B--2---:R-:W-:Y:S09]  /*aae0*/  FFMA.FTZ R7, R162, R3.reuse, -R2.reuse ;  /* 0x00000003a2077223 */ /* 0x184ff20000010802 */
[----:B------:R2:W-:Y:S01]  /*aaf0*/  MUFU.EX2 R162, R7 ;  /* 0x0000000700a27308 */ /* 0x0005e20000000800 */
[-C--:B---3--:R-:W-:Y:S02]  /*ab00*/  FFMA.FTZ R6, R15, R3.reuse, -R2 ;  /* 0x000000030f067223 */ /* 0x088fe40000010802 */
[----:B------:R-:W3:Y:S07]  /*ab10*/  LDSM.16.MT88.4 R12, [R164+0x5000] ;  /* 0x00500000a40c783b */ /* 0x000eee0000004200 */
[----:B------:R4:W-:Y:S01]  /*ab20*/  MUFU.EX2 R209, R6 ;  /* 0x0000000600d17308 */ /* 0x0009e20000000800 */
[-C--:B-1----:R-:W-:Y:S09]  /*ab30*/  FFMA.FTZ R4, R184, R3.reuse, -R44 ;  /* 0x00000003b8047223 */ /* 0x082ff2000001082c */
[----:B------:R1:W-:Y:S01]  /*ab40*/  MUFU.EX2 R157, R4 ;  /* 0x00000004009d7308 */ /* 0x0003e20000000800 */
[-CC-:B--2---:R-:W-:Y:S01]  /*ab50*/  FFMA.FTZ R7, R18, R3.reuse, -R2.reuse ;  /* 0x0000000312077223 */ /* 0x184fe20000010802 */
[----:B------:R-:W-:Y:S08]  /*ab60*/  FMUL.FTZ R18, R20, R150 ;  /* 0x0000009614127220 */ /* 0x000ff00000410000 */
[----:B------:R2:W-:Y:S01]  /*ab70*/  MUFU.EX2 R184, R7 ;  /* 0x0000000700b87308 */ /* 0x0005e20000000800 */
[-C--:B----4-:R-:W-:Y:S09]  /*ab80*/  FFMA.FTZ R6, R52, R3.reuse, -R2 ;  /* 0x0000000334067223 */ /* 0x090ff20000010802 */
[----:B------:R4:W-:Y:S01]  /*ab90*/  MUFU.EX2 R219, R6 ;  /* 0x0000000600db7308 */ /* 0x0009e20000000800 */
[-C--:B-1----:R-:W-:Y:S09]  /*aba0*/  FFMA.FTZ R4, R183, R3.reuse, -R44 ;  /* 0x00000003b7047223 */ /* 0x082ff2000001082c */
[----:B------:R1:W3:Y:S01]  /*abb0*/  MUFU.EX2 R159, R4 ;  /* 0x00000004009f7308 */ /* 0x0002e20000000800 */
[-C--:B--2---:R-:W-:Y:S09]  /*abc0*/  FFMA.FTZ R7, R32, R3.reuse, -R2 ;  /* 0x0000000320077223 */ /* 0x084ff20000010802 */
[----:B------:R2:W-:Y:S01]  /*abd0*/  MUFU.EX2 R183, R5 ;  /* 0x0000000500b77308 */ /* 0x0005e20000000800 */
[----:B----4-:R-:W-:Y:S09]  /*abe0*/  FMUL.FTZ R6, R20, R138 ;  /* 0x0000008a14067220 */ /* 0x010ff20000410000 */
[----:B------:R4:W-:Y:S01]  /*abf0*/  MUFU.EX2 R197, R7 ;  /* 0x0000000700c57308 */ /* 0x0009e20000000800 */
[-C--:B-1----:R-:W-:Y:S09]  /*ac00*/  FFMA.FTZ R4, R174, R3.reuse, -R44 ;  /* 0x00000003ae047223 */ /* 0x082ff2000001082c */
[----:B------:R1:W-:Y:S01]  /*ac10*/  MUFU.EX2 R174, R4 ;  /* 0x0000000400ae7308 */ /* 0x0003e20000000800 */
[--C-:B--2---:R-:W-:Y:S01]  /*ac20*/  FFMA.FTZ R5, R29, R3, -R2.reuse ;  /* 0x000000031d057223 */ /* 0x104fe20000010802 */
[----:B------:R-:W-:Y:S08]  /*ac30*/  F2FP.BF16.F32.PACK_AB R29, R156, R133 ;  /* 0x000000859c1d723e */ /* 0x000ff000000010ff */
[----:B------:R2:W-:Y:S01]  /*ac40*/  MUFU.EX2 R196, R5 ;  /* 0x0000000500c47308 */ /* 0x0005e20000000800 */
[-C--:B----4-:R-:W-:Y:S09]  /*ac50*/  FFMA.FTZ R7, R40, R3.reuse, -R2 ;  /* 0x0000000328077223 */ /* 0x090ff20000010802 */
[----:B------:R4:W-:Y:S01]  /*ac60*/  MUFU.EX2 R206, R7 ;  /* 0x0000000700ce7308 */ /* 0x0009e20000000800 */
[-C--:B-1----:R-:W-:Y:S09]  /*ac70*/  FFMA.FTZ R4, R163, R3.reuse, -R44 ;  /* 0x00000003a3047223 */ /* 0x082ff2000001082c */
[----:B------:R1:W3:Y:S01]  /*ac80*/  MUFU.EX2 R163, R4 ;  /* 0x0000000400a37308 */ /* 0x0002e20000000800 */
[-CC-:B--2---:R-:W-:Y:S09]  /*ac90*/  FFMA.FTZ R5, R37, R3.reuse, -R2.reuse ;  /* 0x0000000325057223 */ /* 0x184ff20000010802 */
[----:B------:R2:W-:Y:S01]  /*aca0*/  MUFU.EX2 R205, R5 ;  /* 0x0000000500cd7308 */ /* 0x0005e20000000800 */
[-CC-:B----4-:R-:W-:Y:S09]  /*acb0*/  FFMA.FTZ R7, R48, R3.reuse, -R2.reuse ;  /* 0x0000000330077223 */ /* 0x190ff20000010802 */
[----:B------:R4:W-:Y:S01]  /*acc0*/  MUFU.EX2 R213, R7 ;  /* 0x0000000700d57308 */ /* 0x0009e20000000800 */
[-CC-:B-1----:R-:W-:Y:S09]  /*acd0*/  FFMA.FTZ R4, R161, R3.reuse, -R2.reuse ;  /* 0x00000003a1047223 */ /* 0x182ff20000010802 */
[----:B------:R1:W3:Y:S01]  /*ace0*/  MUFU.EX2 R161, R4 ;  /* 0x0000000400a17308 */ /* 0x0002e20000000800 */
[----:B--2---:R-:W-:Y:S09]  /*acf0*/  FFMA.FTZ R5, R45, R3, -R2 ;  /* 0x000000032d057223 */ /* 0x004ff20000010802 */
[----:B------:R2:W-:Y:S01]  /*ad00*/  MUFU.EX2 R212, R5 ;  /* 0x0000000500d47308 */ /* 0x0005e20000000800 */
[----:B----4-:R-:W-:Y:S09]  /*ad10*/  FMUL.FTZ R7, R20, R139 ;  /* 0x0000008b14077220 */ /* 0x010ff20000410000 */
[----:B------:R4:W-:Y:S01]  /*ad20*/  MUFU.EX2 R217, R8 ;  /* 0x0000000800d97308 */ /* 0x0009e20000000800 */
[-C--:B-1----:R-:W-:Y:S09]  /*ad30*/  FFMA.FTZ R4, R160, R3.reuse, -R44 ;  /* 0x00000003a0047223 */ /* 0x082ff2000001082c */
[----:B------:R1:W-:Y:S01]  /*ad40*/  MUFU.EX2 R160, R4 ;  /* 0x0000000400a07308 */ /* 0x0003e20000000800 */
[-C--:B--2---:R-:W-:Y:S09]  /*ad50*/  FFMA.FTZ R5, R53, R3.reuse, -R2 ;  /* 0x0000000335057223 */ /* 0x084ff20000010802 */
[----:B------:R2:W-:Y:S01]  /*ad60*/  MUFU.EX2 R222, R5 ;  /* 0x0000000500de7308 */ /* 0x0005e20000000800 */
[-CC-:B----4-:R-:W-:Y:S09]  /*ad70*/  FFMA.FTZ R8, R63, R3.reuse, -R44.reuse ;  /* 0x000000033f087223 */ /* 0x190ff2000001082c */
[----:B------:R4:W-:Y:S01]  /*ad80*/  MUFU.EX2 R216, R8 ;  /* 0x0000000800d87308 */ /* 0x0009e20000000800 */
[--C-:B-1----:R-:W-:Y:S09]  /*ad90*/  FFMA.FTZ R4, R155, R3, -R44.reuse ;  /* 0x000000039b047223 */ /* 0x102ff2000001082c */
[----:B------:R1:W3:Y:S01]  /*ada0*/  MUFU.EX2 R155, R4 ;  /* 0x00000004009b7308 */ /* 0x0002e20000000800 */
[C---:B--2---:R-:W-:Y:S01]  /*adb0*/  FMUL.FTZ R5, R0.reuse, R137 ;  /* 0x0000008900057220 */ /* 0x044fe20000410000 */
[----:B----4-:R-:W-:Y:S01]  /*adc0*/  FMUL.FTZ R8, R0, R140 ;  /* 0x0000008c00087220 */ /* 0x010fe20000410000 */
[-CC-:B-1----:R-:W-:Y:S07]  /*add0*/  FFMA.FTZ R4, R152, R3.reuse, -R44.reuse ;  /* 0x0000000398047223 */ /* 0x182fee000001082c */
[----:B------:R1:W2:Y:S02]  /*ade0*/  MUFU.EX2 R152, R4 ;  /* 0x0000000400987308 */ /* 0x0002a40000000800 */
[----:B-1----:R-:W-:Y:S01]  /*adf0*/  FFMA.FTZ R4, R19, R3, -R44 ;  /* 0x0000000313047223 */ /* 0x002fe2000001082c */
[----:B------:R-:W-:Y:S07]  /*ae00*/  FMUL.FTZ R19, R20, R151 ;  /* 0x0000009714137220 */ /* 0x000fee0000410000 */
[----:B------:R1:W4:Y:S02]  /*ae10*/  MUFU.EX2 R153, R4 ;  /* 0x0000000400997308 */ /* 0x0003240000000800 */
[----:B-1----:R-:W-:Y:S01]  /*ae20*/  FFMA.FTZ R4, R17, R3, -R2 ;  /* 0x0000000311047223 */ /* 0x002fe20000010802 */
[----:B------:R-:W-:Y:S07]  /*ae30*/  FMUL.FTZ R17, R0, R149 ;  /* 0x0000009500117220 */ /* 0x000fee0000410000 */
[----:B------:R1:W-:Y:S02]  /*ae40*/  MUFU.EX2 R185, R4 ;  /* 0x0000000400b97308 */ /* 0x0003e40000000800 */
[-CC-:B-1----:R-:W-:Y:S01]  /*ae50*/  FFMA.FTZ R4, R16, R3.reuse, -R44.reuse ;  /* 0x0000000310047223 */ /* 0x182fe2000001082c */
[-CC-:B------:R-:W-:Y:S07]  /*ae60*/  FFMA.FTZ R16, R66, R3.reuse, -R44.reuse ;  /* 0x0000000342107223 */ /* 0x180fee000001082c */
[----:B------:R1:W4:Y:S10]  /*ae70*/  MUFU.EX2 R180, R4 ;  /* 0x0000000400b47308 */ /* 0x0003340000000800 */
[----:B------:R5:W-:Y:S01]  /*ae80*/  MUFU.EX2 R143, R16 ;  /* 0x00000010008f7308 */ /* 0x000be20000000800 */
[-C--:B-1----:R-:W-:Y:S01]  /*ae90*/  FFMA.FTZ R4, R27, R3.reuse, -R44 ;  /* 0x000000031b047223 */ /* 0x082fe2000001082c */
[-C--:B------:R-:W-:Y:S08]  /*aea0*/  FFMA.FTZ R27, R68, R3.reuse, -R2 ;  /* 0x00000003441b7223 */ /* 0x080ff00000010802 */
[----:B------:R1:W4:Y:S01]  /*aeb0*/  MUFU.EX2 R181, R4 ;  /* 0x0000000400b57308 */ /* 0x0003220000000800 */
[-CC-:B-----5:R-:W-:Y:S09]  /*aec0*/  FFMA.FTZ R16, R67, R3.reuse, -R44.reuse ;  /* 0x0000000343107223 */ /* 0x1a0ff2000001082c */
[----:B------:R5:W-:Y:S01]  /*aed0*/  MUFU.EX2 R52, R16 ;  /* 0x0000001000347308 */ /* 0x000be20000000800 */
[--C-:B-1----:R-:W-:Y:S01]  /*aee0*/  FFMA.FTZ R4, R30, R3, -R44.reuse ;  /* 0x000000031e047223 */ /* 0x102fe2000001082c */
[----:B------:R-:W-:Y:S08]  /*aef0*/  F2FP.BF16.F32.PACK_AB R30, R178, R177 ;  /* 0x000000b1b21e723e */ /* 0x000ff000000010ff */
[----:B------:R1:W4:Y:S01]  /*af00*/  MUFU.EX2 R182, R4 ;  /* 0x0000000400b67308 */ /* 0x0003220000000800 */
[----:B-----5:R-:W-:Y:S01]  /*af10*/  FMUL.FTZ R16, R0, R148 ;  /* 0x0000009400107220 */ /* 0x020fe20000410000 */
[----:B-1----:R-:W-:Y:S01]  /*af20*/  FFMA.FTZ R4, R31, R3, -R44 ;  /* 0x000000031f047223 */ /* 0x002fe2000001082c */
[----:B---3--:R-:W-:Y:S07]  /*af30*/  F2FP.BF16.F32.PACK_AB R31, R159, R157 ;  /* 0x0000009d9f1f723e */ /* 0x008fee00000010ff */
[----:B------:R1:W3:Y:S02]  /*af40*/  MUFU.EX2 R186, R4 ;  /* 0x0000000400ba7308 */ /* 0x0002e40000000800 */
[-C--:B-1----:R-:W-:Y:S08]  /*af50*/  FFMA.FTZ R4, R33, R3.reuse, -R2 ;  /* 0x0000000321047223 */ /* 0x082ff00000010802 */
[----:B------:R1:W-:Y:S02]  /*af60*/  MUFU.EX2 R199, R4 ;  /* 0x0000000400c77308 */ /* 0x0003e40000000800 */
[-CC-:B-1----:R-:W-:Y:S08]  /*af70*/  FFMA.FTZ R4, R34, R3.reuse, -R44.reuse ;  /* 0x0000000322047223 */ /* 0x182ff0000001082c */
[----:B------:R1:W5:Y:S02]  /*af80*/  MUFU.EX2 R194, R4 ;  /* 0x0000000400c27308 */ /* 0x0003640000000800 */
[-CC-:B-1----:R-:W-:Y:S02]  /*af90*/  FFMA.FTZ R4, R35, R3.reuse, -R44.reuse ;  /* 0x0000000323047223 */ /* 0x182fe4000001082c */
[----:B------:R-:W1:Y:S06]  /*afa0*/  LDSM.16.MT88.4 R32, [R166+0x5000] ;  /* 0x00500000a620783b */ /* 0x000e6c0000004200 */
[----:B------:R2:W5:Y:S02]  /*afb0*/  MUFU.EX2 R195, R4 ;  /* 0x0000000400c37308 */ /* 0x0005640000000800 */
[-CC-:B--2---:R-:W-:Y:S08]  /*afc0*/  FFMA.FTZ R4, R38, R3.reuse, -R44.reuse ;  /* 0x0000000326047223 */ /* 0x184ff0000001082c */
[----:B------:R2:W5:Y:S02]  /*afd0*/  MUFU.EX2 R198, R4 ;  /* 0x0000000400c67308 */ /* 0x0005640000000800 */
[-C--:B--2---:R-:W-:Y:S02]  /*afe0*/  FFMA.FTZ R4, R39, R3.reuse, -R44 ;  /* 0x0000000327047223 */ /* 0x084fe4000001082c */
[----:B------:R-:W2:Y:S06]  /*aff0*/  LDSM.16.MT88.4 R36, [R164+0x5400] ;  /* 0x00540000a424783b */ /* 0x000eac0000004200 */
[----:B------:R4:W5:Y:S02]  /*b000*/  MUFU.EX2 R200, R4 ;  /* 0x0000000400c87308 */ /* 0x0009640000000800 */
[-C--:B----4-:R-:W-:Y:S08]  /*b010*/  FFMA.FTZ R4, R41, R3.reuse, -R2 ;  /* 0x0000000329047223 */ /* 0x090ff00000010802 */
[----:B------:R4:W-:Y:S02]  /*b020*/  MUFU.EX2 R207, R4 ;  /* 0x0000000400cf7308 */ /* 0x0009e40000000800 */
[-CC-:B----4-:R-:W-:Y:S08]  /*b030*/  FFMA.FTZ R4, R42, R3.reuse, -R44.reuse ;  /* 0x000000032a047223 */ /* 0x190ff0000001082c */
[----:B------:R4:W5:Y:S02]  /*b040*/  MUFU.EX2 R202, R4 ;  /* 0x0000000400ca7308 */ /* 0x0009640000000800 */
[-CC-:B----4-:R-:W-:Y:S02]  /*b050*/  FFMA.FTZ R4, R43, R3.reuse, -R44.reuse ;  /* 0x000000032b047223 */ /* 0x190fe4000001082c */
[----:B------:R-:W4:Y:S06]  /*b060*/  LDSM.16.MT88.4 R40, [R166+0x5400] ;  /* 0x00540000a628783b */ /* 0x000f2c0000004200 */
[----:B------:R3:W5:Y:S02]  /*b070*/  MUFU.EX2 R203, R4 ;  /* 0x0000000400cb7308 */ /* 0x0007640000000800 */
[-CC-:B---3--:R-:W-:Y:S08]  /*b080*/  FFMA.FTZ R4, R46, R3.reuse, -R44.reuse ;  /* 0x000000032e047223 */ /* 0x188ff0000001082c */
[----:B------:R3:W5:Y:S02]  /*b090*/  MUFU.EX2 R204, R4 ;  /* 0x0000000400cc7308 */ /* 0x0007640000000800 */
[-C--:B---3--:R-:W-:Y:S08]  /*b0a0*/  FFMA.FTZ R4, R47, R3.reuse, -R44 ;  /* 0x000000032f047223 */ /* 0x088ff0000001082c */
[----:B------:R3:W5:Y:S02]  /*b0b0*/  MUFU.EX2 R208, R4 ;  /* 0x0000000400d07308 */ /* 0x0007640000000800 */
[-C--:B---3--:R-:W-:Y:S08]  /*b0c0*/  FFMA.FTZ R4, R49, R3.reuse, -R2 ;  /* 0x0000000331047223 */ /* 0x088ff00000010802 */
[----:B------:R3:W-:Y:S02]  /*b0d0*/  MUFU.EX2 R215, R4 ;  /* 0x0000000400d77308 */ /* 0x0007e40000000800 */
[-CC-:B---3--:R-:W-:Y:S08]  /*b0e0*/  FFMA.FTZ R4, R50, R3.reuse, -R44.reuse ;  /* 0x0000000332047223 */ /* 0x188ff0000001082c */
[----:B------:R3:W5:Y:S02]  /*b0f0*/  MUFU.EX2 R210, R4 ;  /* 0x0000000400d27308 */ /* 0x0007640000000800 */
[-CC-:B---3--:R-:W-:Y:S08]  /*b100*/  FFMA.FTZ R4, R51, R3.reuse, -R44.reuse ;  /* 0x0000000333047223 */ /* 0x188ff0000001082c */
[----:B------:R3:W5:Y:S02]  /*b110*/  MUFU.EX2 R211, R4 ;  /* 0x0000000400d37308 */ /* 0x0007640000000800 */
[-CC-:B---3--:R-:W-:Y:S08]  /*b120*/  FFMA.FTZ R4, R54, R3.reuse, -R44.reuse ;  /* 0x0000000336047223 */ /* 0x188ff0000001082c */
[----:B------:R3:W5:Y:S02]  /*b130*/  MUFU.EX2 R53, R4 ;  /* 0x0000000400357308 */ /* 0x0007640000000800 */
[-C--:B---3--:R-:W-:Y:S08]  /*b140*/  FFMA.FTZ R4, R55, R3.reuse, -R44 ;  /* 0x0000000337047223 */ /* 0x088ff0000001082c */
[----:B------:R3:W5:Y:S02]  /*b150*/  MUFU.EX2 R54, R4 ;  /* 0x0000000400367308 */ /* 0x0007640000000800 */
[-CC-:B---3--:R-:W-:Y:S08]  /*b160*/  FFMA.FTZ R4, R56, R3.reuse, -R2.reuse ;  /* 0x0000000338047223 */ /* 0x188ff00000010802 */
[----:B------:R3:W-:Y:S02]  /*b170*/  MUFU.EX2 R223, R4 ;  /* 0x0000000400df7308 */ /* 0x0007e40000000800 */
[-C--:B---3--:R-:W-:Y:S08]  /*b180*/  FFMA.FTZ R4, R57, R3.reuse, -R2 ;  /* 0x0000000339047223 */ /* 0x088ff00000010802 */
[----:B------:R3:W-:Y:S02]  /*b190*/  MUFU.EX2 R224, R4 ;  /* 0x0000000400e07308 */ /* 0x0007e40000000800 */
[-C--:B---3--:R-:W-:Y:S08]  /*b1a0*/  FFMA.FTZ R4, R59, R3.reuse, -R44 ;  /* 0x000000033b047223 */ /* 0x088ff0000001082c */
[----:B------:R3:W5:Y:S02]  /*b1b0*/  MUFU.EX2 R221, R4 ;  /* 0x0000000400dd7308 */ /* 0x0007640000000800 */
[-CC-:B---3--:R-:W-:Y:S08]  /*b1c0*/  FFMA.FTZ R4, R61, R3.reuse, -R2.reuse ;  /* 0x000000033d047223 */ /* 0x188ff00000010802 */
[----:B------:R3:W-:Y:S02]  /*b1d0*/  MUFU.EX2 R226, R4 ;  /* 0x0000000400e27308 */ /* 0x0007e40000000800 */
[----:B---3--:R-:W-:Y:S07]  /*b1e0*/  FMUL.FTZ R4, R0, R136 ;  /* 0x0000008800047220 */ /* 0x008fee0000410000 */
[C---:B------:R-:W-:Y:S05]  /*b1f0*/  HMMA.16816.F32.BF16 R4, R28.reuse, R12, R4 ;  /* 0x0000000c1c04723c */ /* 0x040fea0000041804 */
[----:B------:R-:W-:Y:S01]  /*b200*/  FFMA.FTZ R12, R64, R3, -R2 ;  /* 0x00000003400c7223 */ /* 0x000fe20000010802 */
[----:B------:R-:W-:Y:S02]  /*b210*/  FMUL.FTZ R13, R0, R145 ;  /* 0x00000091000d7220 */ /* 0x000fe40000410000 */
[C---:B------:R-:W-:Y:S01]  /*b220*/  HMMA.16816.F32.BF16 R8, R28.reuse, R14, R8 ;  /* 0x0000000e1c08723c */ /* 0x040fe20000041808 */
[----:B------:R3:W-:Y:S02]  /*b230*/  MUFU.EX2 R218, R12 ;  /* 0x0000000c00da7308 */ /* 0x0007e40000000800 */
[C---:B------:R-:W-:Y:S01]  /*b240*/  FMUL.FTZ R14, R20.reuse, R146 ;  /* 0x00000092140e7220 */ /* 0x040fe20000410000 */
[C---:B------:R-:W-:Y:S01]  /*b250*/  FMUL.FTZ R15, R20.reuse, R147 ;  /* 0x00000093140f7220 */ /* 0x040fe20000410000 */
[----:B------:R-:W-:Y:S01]  /*b260*/  FFMA.FTZ R20, R20, R228, R133 ;  /* 0x000000e414147223 */ /* 0x000fe20000010085 */
[----:B------:R-:W-:Y:S03]  /*b270*/  MOV R133, R22 ;  /* 0x0000001600857202 */ /* 0x000fe60000000f00 */
[----:B------:R-:W-:Y:S01]  /*b280*/  FADD.FTZ R20, R156, R20 ;  /* 0x000000149c147221 */ /* 0x000fe20000010000 */
[----:B---3--:R-:W-:Y:S04]  /*b290*/  FFMA.FTZ R12, R65, R3, -R2 ;  /* 0x00000003410c7223 */ /* 0x008fe80000010802 */
[----:B------:R3:W-:Y:S02]  /*b2a0*/  MUFU.EX2 R214, R12 ;  /* 0x0000000c00d67308 */ /* 0x0007e40000000800 */
[C---:B---3--:R-:W-:Y:S01]  /*b2b0*/  FMUL.FTZ R12, R0.reuse, R144 ;  /* 0x00000090000c7220 */ /* 0x048fe20000410000 */
[----:B------:R-:W-:Y:S07]  /*b2c0*/  FFMA.FTZ R0, R0, R227, R158 ;  /* 0x000000e300007223 */ /* 0x000fee000001009e */
[----:B------:R3:W-:Y:S01]  /*b2d0*/  MUFU.EX2 R144, R27 ;  /* 0x0000001b00907308 */ /* 0x0007e20000000800 */
[----:B------:R-:W-:Y:S01]  /*b2e0*/  FADD.FTZ R45, R179, R0 ;  /* 0x00000000b32d7221 */ /* 0x000fe20000010000 */
[----:B------:R-:W-:Y:S01]  /*b2f0*/  FADD.FTZ R0, R157, R20 ;  /* 0x000000149d007221 */ /* 0x000fe20000010000 */
[C---:B-1----:R-:W-:Y:S03]  /*b300*/  HMMA.16816.F32.BF16 R12, R28.reuse, R32, R12 ;  /* 0x000000201c0c723c */ /* 0x042fe6000004180c */
[-C--:B------:R-:W-:Y:S01]  /*b310*/  FFMA.FTZ R20, R106, R3.reuse, -R44 ;  /* 0x000000036a147223 */ /* 0x080fe2000001082c */
[----:B------:R-:W-:Y:S03]  /*b320*/  FADD.FTZ R0, R159, R0 ;  /* 0x000000009f007221 */ /* 0x000fe60000010000 */
[----:B------:R-:W-:Y:S01]  /*b330*/  MUFU.EX2 R66, R20 ;  /* 0x0000001400427308 */ /* 0x000fe20000000800 */
[----:B------:R-:W-:Y:S01]  /*b340*/  HMMA.16816.F32.BF16 R16, R28, R34, R16 ;  /* 0x000000221c10723c */ /* 0x000fe20000041810 */
[----:B------:R-:W1:Y:S02]  /*b350*/  LDSM.16.MT88.4 R32, [R164+0x5800] ;  /* 0x00580000a420783b */ /* 0x000e640000004200 */
[----:B------:R-:W-:Y:S01]  /*b360*/  F2FP.BF16.F32.PACK_AB R28, R175, R176 ;  /* 0x000000b0af1c723e */ /* 0x000fe200000010ff */
[-C--:B---3--:R-:W-:Y:S01]  /*b370*/  FFMA.FTZ R27, R69, R3.reuse, -R2 ;  /* 0x00000003451b7223 */ /* 0x088fe20000010802 */
[----:B------:R-:W-:Y:S01]  /*b380*/  F2FP.BF16.F32.PACK_AB R29, R163, R174 ;  /* 0x000000aea31d723e */ /* 0x000fe200000010ff */
[----:B------:R-:W-:Y:S01]  /*b390*/  FADD.FTZ R0, R174, R0 ;  /* 0x00000000ae007221 */ /* 0x000fe20000010000 */
[----:B------:R-:W-:Y:S02]  /*b3a0*/  F2FP.BF16.F32.PACK_AB R30, R161, R162 ;  /* 0x000000a2a11e723e */ /* 0x000fe400000010ff */
[----:B------:R3:W-:Y:S01]  /*b3b0*/  MUFU.EX2 R142, R27 ;  /* 0x0000001b008e7308 */ /* 0x0007e20000000800 */
[----:B------:R-:W-:Y:S01]  /*b3c0*/  F2FP.BF16.F32.PACK_AB R31, R155, R160 ;  /* 0x000000a09b1f723e */ /* 0x000fe200000010ff */
[----:B------:R-:W-:Y:S04]  /*b3d0*/  FADD.FTZ R0, R163, R0 ;  /* 0x00000000a3007221 */ /* 0x000fe80000010000 */
[----:B------:R-:W-:Y:S02]  /*b3e0*/  FADD.FTZ R0, R160, R0 ;  /* 0x00000000a0007221 */ /* 0x000fe40000010000 */
[C---:B--2---:R-:W-:Y:S03]  /*b3f0*/  HMMA.16816.F32.BF16 R4, R28.reuse, R36, R4 ;  /* 0x000000241c04723c */ /* 0x044fe60000041804 */
[----:B------:R-:W-:Y:S04]  /*b400*/  FADD.FTZ R0, R155, R0 ;  /* 0x000000009b007221 */ /* 0x000fe80000010000 */
[----:B------:R-:W-:Y:S01]  /*b410*/  FADD.FTZ R0, R152, R0 ;  /* 0x0000000098007221 */ /* 0x000fe20000010000 */
[C---:B------:R-:W-:Y:S01]  /*b420*/  HMMA.16816.F32.BF16 R8, R28.reuse, R38, R8 ;  /* 0x000000261c08723c */ /* 0x040fe20000041808 */
[----:B------:R-:W2:Y:S02]  /*b430*/  LDSM.16.MT88.4 R36, [R166+0x5800] ;  /* 0x00580000a624783b */ /* 0x000ea40000004200 */
[-C--:B---3--:R-:W-:Y:S01]  /*b440*/  FFMA.FTZ R27, R70, R3.reuse, -R44 ;  /* 0x00000003461b7223 */ /* 0x088fe2000001082c */
[----:B------:R-:W-:Y:S03]  /*b450*/  FADD.FTZ R0, R153, R0 ;  /* 0x0000000099007221 */ /* 0x000fe60000010000 */
[----:B------:R3:W2:Y:S01]  /*b460*/  MUFU.EX2 R141, R27 ;  /* 0x0000001b008d7308 */ /* 0x0006a20000000800 */
[C---:B----4-:R-:W-:Y:S03]  /*b470*/  HMMA.16816.F32.BF16 R12, R28.reuse, R40, R12 ;  /* 0x000000281c0c723c */ /* 0x050fe6000004180c */
[----:B------:R-:W-:Y:S04]  /*b480*/  FADD.FTZ R0, R180, R0 ;  /* 0x00000000b4007221 */ /* 0x000fe80000010000 */
[----:B------:R-:W-:Y:S01]  /*b490*/  FADD.FTZ R0, R181, R0 ;  /* 0x00000000b5007221 */ /* 0x000fe20000010000 */
[----:B------:R-:W-:Y:S01]  /*b4a0*/  HMMA.16816.F32.BF16 R16, R28, R42, R16 ;  /* 0x0000002a1c10723c */ /* 0x000fe20000041810 */
[----:B------:R-:W4:Y:S02]  /*b4b0*/  LDSM.16.MT88.4 R40, [R164+0x5c00] ;  /* 0x005c0000a428783b */ /* 0x000f240000004200 */
[----:B------:R-:W-:Y:S01]  /*b4c0*/  F2FP.BF16.F32.PACK_AB R28, R183, R154 ;  /* 0x0000009ab71c723e */ /* 0x000fe200000010ff */
[----:B------:R-:W-:Y:S01]  /*b4d0*/  FADD.FTZ R0, R182, R0 ;  /* 0x00000000b6007221 */ /* 0x000fe20000010000 */
[----:B------:R-:W-:Y:S02]  /*b4e0*/  F2FP.BF16.F32.PACK_AB R29, R153, R152 ;  /* 0x00000098991d723e */ /* 0x000fe400000010ff */
[----:B------:R-:W-:Y:S01]  /*b4f0*/  F2FP.BF16.F32.PACK_AB R30, R185, R184 ;  /* 0x000000b8b91e723e */ /* 0x000fe200000010ff */
[-C--:B---3--:R-:W-:Y:S01]  /*b500*/  FFMA.FTZ R27, R71, R3.reuse, -R44 ;  /* 0x00000003471b7223 */ /* 0x088fe2000001082c */
[----:B------:R-:W-:Y:S01]  /*b510*/  F2FP.BF16.F32.PACK_AB R31, R181, R180 ;  /* 0x000000b4b51f723e */ /* 0x000fe200000010ff */
[----:B------:R-:W-:Y:S02]  /*b520*/  FADD.FTZ R0, R186, R0 ;  /* 0x00000000ba007221 */ /* 0x000fe40000010000 */
[----:B------:R3:W4:Y:S02]  /*b530*/  MUFU.EX2 R51, R27 ;  /* 0x0000001b00337308 */ /* 0x0007240000000800 */
[----:B-----5:R-:W-:Y:S02]  /*b540*/  FADD.FTZ R0, R194, R0 ;  /* 0x00000000c2007221 */ /* 0x020fe40000010000 */
[C---:B-1----:R-:W-:Y:S03]  /*b550*/  HMMA.16816.F32.BF16 R4, R28.reuse, R32, R4 ;  /* 0x000000201c04723c */ /* 0x042fe60000041804 */
[----:B------:R-:W-:Y:S04]  /*b560*/  FADD.FTZ R0, R195, R0 ;  /* 0x00000000c3007221 */ /* 0x000fe80000010000 */
[----:B------:R-:W-:Y:S01]  /*b570*/  FADD.FTZ R0, R198, R0 ;  /* 0x00000000c6007221 */ /* 0x000fe20000010000 */
[C---:B------:R-:W-:Y:S01]  /*b580*/  HMMA.16816.F32.BF16 R8, R28.reuse, R34, R8 ;  /* 0x000000221c08723c */ /* 0x040fe20000041808 */
[----:B------:R-:W1:Y:S02]  /*b590*/  LDSM.16.MT88.4 R32, [R166+0x5c00] ;  /* 0x005c0000a620783b */ /* 0x000e640000004200 */
[----:B------:R-:W-:Y:S01]  /*b5a0*/  FADD.FTZ R0, R200, R0 ;  /* 0x00000000c8007221 */ /* 0x000fe20000010000 */
[----:B---3--:R-:W-:Y:S03]  /*b5b0*/  FFMA.FTZ R27, R72, R3, -R2 ;  /* 0x00000003481b7223 */ /* 0x008fe60000010802 */
[----:B------:R-:W-:Y:S01]  /*b5c0*/  FADD.FTZ R0, R202, R0 ;  /* 0x00000000ca007221 */ /* 0x000fe20000010000 */
[C---:B--2---:R-:W-:Y:S01]  /*b5d0*/  HMMA.16816.F32.BF16 R12, R28.reuse, R36, R12 ;  /* 0x000000241c0c723c */ /* 0x044fe2000004180c */
[----:B------:R2:W-:Y:S02]  /*b5e0*/  MUFU.EX2 R140, R27 ;  /* 0x0000001b008c7308 */ /* 0x0005e40000000800 */
[----:B------:R-:W-:Y:S04]  /*b5f0*/  FADD.FTZ R0, R203, R0 ;  /* 0x00000000cb007221 */ /* 0x000fe80000010000 */
[----:B------:R-:W-:Y:S01]  /*b600*/  FADD.FTZ R0, R204, R0 ;  /* 0x00000000cc007221 */ /* 0x000fe20000010000 */
[----:B------:R-:W-:Y:S01]  /*b610*/  HMMA.16816.F32.BF16 R16, R28, R38, R16 ;  /* 0x000000261c10723c */ /* 0x000fe20000041810 */
[----:B------:R-:W3:Y:S02]  /*b620*/  LDSM.16.MT88.4 R36, [R164+0x6000] ;  /* 0x00600000a424783b */ /* 0x000ee40000004200 */
[----:B------:R-:W-:Y:S01]  /*b630*/  F2FP.BF16.F32.PACK_AB R28, R196, R193 ;  /* 0x000000c1c41c723e */ /* 0x000fe200000010ff */
[----:B------:R-:W-:Y:S01]  /*b640*/  FADD.FTZ R0, R208, R0 ;  /* 0x00000000d0007221 */ /* 0x000fe20000010000 */
[----:B------:R-:W-:Y:S02]  /*b650*/  F2FP.BF16.F32.PACK_AB R29, R186, R182 ;  /* 0x000000b6ba1d723e */ /* 0x000fe400000010ff */
[----:B------:R-:W-:Y:S01]  /*b660*/  F2FP.BF16.F32.PACK_AB R30, R199, R197 ;  /* 0x000000c5c71e723e */ /* 0x000fe200000010ff */
[----:B------:R-:W-:Y:S01]  /*b670*/  FADD.FTZ R0, R210, R0 ;  /* 0x00000000d2007221 */ /* 0x000fe20000010000 */
[----:B------:R-:W-:Y:S01]  /*b680*/  F2FP.BF16.F32.PACK_AB R31, R195, R194 ;  /* 0x000000c2c31f723e */ /* 0x000fe200000010ff */
[-C--:B--2---:R-:W-:Y:S02]  /*b690*/  FFMA.FTZ R27, R73, R3.reuse, -R2 ;  /* 0x00000003491b7223 */ /* 0x084fe40000010802 */
[----:B------:R-:W-:Y:S02]  /*b6a0*/  FADD.FTZ R0, R211, R0 ;  /* 0x00000000d3007221 */ /* 0x000fe40000010000 */
[----:B------:R2:W-:Y:S02]  /*b6b0*/  MUFU.EX2 R139, R27 ;  /* 0x0000001b008b7308 */ /* 0x0005e40000000800 */
[C---:B----4-:R-:W-:Y:S03]  /*b6c0*/  HMMA.16816.F32.BF16 R4, R28.reuse, R40, R4 ;  /* 0x000000281c04723c */ /* 0x050fe60000041804 */
[----:B------:R-:W-:Y:S04]  /*b6d0*/  FADD.FTZ R0, R53, R0 ;  /* 0x0000000035007221 */ /* 0x000fe80000010000 */
[----:B------:R-:W-:Y:S01]  /*b6e0*/  FADD.FTZ R0, R54, R0 ;  /* 0x0000000036007221 */ /* 0x000fe20000010000 */
[C---:B------:R-:W-:Y:S01]  /*b6f0*/  HMMA.16816.F32.BF16 R8, R28.reuse, R42, R8 ;  /* 0x0000002a1c08723c */ /* 0x040fe20000041808 */
[----:B------:R-:W4:Y:S02]  /*b700*/  LDSM.16.MT88.4 R40, [R166+0x6000] ;  /* 0x00600000a628783b */ /* 0x000f240000004200 */
[----:B------:R-:W-:Y:S01]  /*b710*/  FADD.FTZ R0, R220, R0 ;  /* 0x00000000dc007221 */ /* 0x000fe20000010000 */
[----:B--2---:R-:W-:Y:S04]  /*b720*/  FFMA.FTZ R27, R74, R3, -R44 ;  /* 0x000000034a1b7223 */ /* 0x004fe8000001082c */
[C---:B-1----:R-:W-:Y:S01]  /*b730*/  HMMA.16816.F32.BF16 R12, R28.reuse, R32, R12 ;  /* 0x000000201c0c723c */ /* 0x042fe2000004180c */
[----:B------:R1:W2:Y:S02]  /*b740*/  MUFU.EX2 R50, R27 ;  /* 0x0000001b00327308 */ /* 0x0002a40000000800 */
[----:B------:R-:W-:Y:S05]  /*b750*/  FADD.FTZ R0, R221, R0 ;  /* 0x00000000dd007221 */ /* 0x000fea0000010000 */
[----:B------:R-:W-:Y:S01]  /*b760*/  HMMA.16816.F32.BF16 R16, R28, R34, R16 ;  /* 0x000000221c10723c */ /* 0x000fe20000041810 */
[----:B------:R-:W5:Y:S02]  /*b770*/  LDSM.16.MT88.4 R32, [R164+0x6400] ;  /* 0x00640000a420783b */ /* 0x000f640000004200 */
[----:B------:R-:W-:Y:S01]  /*b780*/  F2FP.BF16.F32.PACK_AB R28, R205, R201 ;  /* 0x000000c9cd1c723e */ /* 0x000fe200000010ff */
[----:B------:R-:W-:Y:S01]  /*b790*/  FADD.FTZ R0, R217, R0 ;  /* 0x00000000d9007221 */ /* 0x000fe20000010000 */
[----:B------:R-:W-:Y:S02]  /*b7a0*/  F2FP.BF16.F32.PACK_AB R29, R200, R198 ;  /* 0x000000c6c81d723e */ /* 0x000fe400000010ff */
[----:B------:R-:W-:Y:S01]  /*b7b0*/  F2FP.BF16.F32.PACK_AB R30, R207, R206 ;  /* 0x000000cecf1e723e */ /* 0x000fe200000010ff */
[----:B------:R-:W-:Y:S01]  /*b7c0*/  FADD.FTZ R0, R216, R0 ;  /* 0x00000000d8007221 */ /* 0x000fe20000010000 */
[----:B------:R-:W-:Y:S01]  /*b7d0*/  F2FP.BF16.F32.PACK_AB R31, R203, R202 ;  /* 0x000000cacb1f723e */ /* 0x000fe200000010ff */
[-C--:B-1----:R-:W-:Y:S02]  /*b7e0*/  FFMA.FTZ R27, R75, R3.reuse, -R44 ;  /* 0x000000034b1b7223 */ /* 0x082fe4000001082c */
[----:B------:R-:W-:Y:S02]  /*b7f0*/  FADD.FTZ R0, R143, R0 ;  /* 0x000000008f007221 */ /* 0x000fe40000010000 */
[----:B------:R1:W4:Y:S02]  /*b800*/  MUFU.EX2 R137, R27 ;  /* 0x0000001b00897308 */ /* 0x0003240000000800 */
[C---:B---3--:R-:W-:Y:S03]  /*b810*/  HMMA.16816.F32.BF16 R4, R28.reuse, R36, R4 ;  /* 0x000000241c04723c */ /* 0x048fe60000041804 */
[----:B------:R-:W-:Y:S04]  /*b820*/  FADD.FTZ R0, R52, R0 ;  /* 0x0000000034007221 */ /* 0x000fe80000010000 */
[----:B------:R-:W-:Y:S01]  /*b830*/  FADD.FTZ R0, R141, R0 ;  /* 0x000000008d007221 */ /* 0x000fe20000010000 */
[C---:B------:R-:W-:Y:S01]  /*b840*/  HMMA.16816.F32.BF16 R8, R28.reuse, R38, R8 ;  /* 0x000000261c08723c */ /* 0x040fe20000041808 */
[----:B------:R-:W3:Y:S02]  /*b850*/  LDSM.16.MT88.4 R36, [R166+0x6400] ;  /* 0x00640000a624783b */ /* 0x000ee40000004200 */
[----:B------:R-:W-:Y:S04]  /*b860*/  FADD.FTZ R0, R51, R0 ;  /* 0x0000000033007221 */ /* 0x000fe80000010000 */
[----:B--2---:R-:W-:Y:S01]  /*b870*/  FADD.FTZ R0, R50, R0 ;  /* 0x0000000032007221 */ /* 0x004fe20000010000 */
[----:B-1----:R-:W-:Y:S01]  /*b880*/  FFMA.FTZ R27, R76, R3, -R2 ;  /* 0x000000034c1b7223 */ /* 0x002fe20000010802 */
[C---:B----4-:R-:W-:Y:S03]  /*b890*/  HMMA.16816.F32.BF16 R12, R28.reuse, R40, R12 ;  /* 0x000000281c0c723c */ /* 0x050fe6000004180c */
[----:B------:R1:W-:Y:S01]  /*b8a0*/  MUFU.EX2 R138, R27 ;  /* 0x0000001b008a7308 */ /* 0x0003e20000000800 */
[----:B------:R-:W-:Y:S04]  /*b8b0*/  FADD.FTZ R0, R137, R0 ;  /* 0x0000000089007221 */ /* 0x000fe80000010000 */
[----:B------:R-:W-:Y:S01]  /*b8c0*/  HMMA.16816.F32.BF16 R16, R28, R42, R16 ;  /* 0x0000002a1c10723c */ /* 0x000fe20000041810 */
[----:B------:R-:W2:Y:S02]  /*b8d0*/  LDSM.16.MT88.4 R40, [R164+0x6800] ;  /* 0x00680000a428783b */ /* 0x000ea40000004200 */
[----:B------:R-:W-:Y:S02]  /*b8e0*/  F2FP.BF16.F32.PACK_AB R28, R212, R209 ;  /* 0x000000d1d41c723e */ /* 0x000fe400000010ff */
[----:B------:R-:W-:Y:S02]  /*b8f0*/  F2FP.BF16.F32.PACK_AB R29, R208, R204 ;  /* 0x000000ccd01d723e */ /* 0x000fe400000010ff */
[----:B------:R-:W-:Y:S02]  /*b900*/  F2FP.BF16.F32.PACK_AB R30, R215, R213 ;  /* 0x000000d5d71e723e */ /* 0x000fe400000010ff */
[----:B------:R-:W-:Y:S01]  /*b910*/  F2FP.BF16.F32.PACK_AB R31, R211, R210 ;  /* 0x000000d2d31f723e */ /* 0x000fe200000010ff */
[-C--:B-1----:R-:W-:Y:S04]  /*b920*/  FFMA.FTZ R27, R77, R3.reuse, -R2 ;  /* 0x000000034d1b7223 */ /* 0x082fe80000010802 */
[----:B------:R1:W-:Y:S02]  /*b930*/  MUFU.EX2 R136, R27 ;  /* 0x0000001b00887308 */ /* 0x0003e40000000800 */
[C---:B-----5:R-:W-:Y:S08]  /*b940*/  HMMA.16816.F32.BF16 R4, R28.reuse, R32, R4 ;  /* 0x000000201c04723c */ /* 0x060ff00000041804 */
[C---:B------:R-:W-:Y:S01]  /*b950*/  HMMA.16816.F32.BF16 R8, R28.reuse, R34, R8 ;  /* 0x000000221c08723c */ /* 0x040fe20000041808 */
[----:B------:R-:W4:Y:S02]  /*b960*/  LDSM.16.MT88.4 R32, [R166+0x6800] ;  /* 0x00680000a620783b */ /* 0x000f240000004200 */
[--C-:B-1----:R-:W-:Y:S05]  /*b970*/  FFMA.FTZ R27, R78, R3, -R44.reuse ;  /* 0x000000034e1b7223 */ /* 0x102fea000001082c */
[C---:B---3--:R-:W-:Y:S01]  /*b980*/  HMMA.16816.F32.BF16 R12, R28.reuse, R36, R12 ;  /* 0x000000241c0c723c */ /* 0x048fe2000004180c */
[----:B------:R1:W3:Y:S07]  /*b990*/  MUFU.EX2 R131, R27 ;  /* 0x0000001b00837308 */ /* 0x0002ee0000000800 */
[----:B------:R-:W-:Y:S01]  /*b9a0*/  HMMA.16816.F32.BF16 R16, R28, R38, R16 ;  /* 0x000000261c10723c */ /* 0x000fe20000041810 */
[----:B------:R-:W5:Y:S02]  /*b9b0*/  LDSM.16.MT88.4 R36, [R164+0x6c00] ;  /* 0x006c0000a424783b */ /* 0x000f640000004200 */
[----:B------:R-:W-:Y:S02]  /*b9c0*/  F2FP.BF16.F32.PACK_AB R28, R222, R219 ;  /* 0x000000dbde1c723e */ /* 0x000fe400000010ff */
[----:B------:R-:W-:Y:S02]  /*b9d0*/  F2FP.BF16.F32.PACK_AB R29, R54, R53 ;  /* 0x00000035361d723e */ /* 0x000fe400000010ff */
[----:B------:R-:W-:Y:S02]  /*b9e0*/  F2FP.BF16.F32.PACK_AB R30, R224, R223 ;  /* 0x000000dfe01e723e */ /* 0x000fe400000010ff */
[----:B------:R-:W-:Y:S01]  /*b9f0*/  F2FP.BF16.F32.PACK_AB R31, R221, R220 ;  /* 0x000000dcdd1f723e */ /* 0x000fe200000010ff */
[-C--:B-1----:R-:W-:Y:S01]  /*ba00*/  FFMA.FTZ R27, R79, R3.reuse, -R44 ;  /* 0x000000034f1b7223 */ /* 0x082fe2000001082c */
[----:B---3--:R-:W-:Y:S03]  /*ba10*/  FADD.FTZ R0, R131, R0 ;  /* 0x0000000083007221 */ /* 0x008fe60000010000 */
[----:B------:R1:W3:Y:S02]  /*ba20*/  MUFU.EX2 R49, R27 ;  /* 0x0000001b00317308 */ /* 0x0002e40000000800 */
[C---:B--2---:R-:W-:Y:S08]  /*ba30*/  HMMA.16816.F32.BF16 R4, R28.reuse, R40, R4 ;  /* 0x000000281c04723c */ /* 0x044ff00000041804 */
[C---:B------:R-:W-:Y:S01]  /*ba40*/  HMMA.16816.F32.BF16 R8, R28.reuse, R42, R8 ;  /* 0x0000002a1c08723c */ /* 0x040fe20000041808 */
[----:B------:R-:W2:Y:S02]  /*ba50*/  LDSM.16.MT88.4 R40, [R166+0x6c00] ;  /* 0x006c0000a628783b */ /* 0x000ea40000004200 */
[----:B-1----:R-:W-:Y:S05]  /*ba60*/  FFMA.FTZ R27, R80, R3, -R2 ;  /* 0x00000003501b7223 */ /* 0x002fea0000010802 */
[C---:B----4-:R-:W-:Y:S01]  /*ba70*/  HMMA.16816.F32.BF16 R12, R28.reuse, R32, R12 ;  /* 0x000000201c0c723c */ /* 0x050fe2000004180c */
[----:B------:R1:W-:Y:S02]  /*ba80*/  MUFU.EX2 R132, R27 ;  /* 0x0000001b00847308 */ /* 0x0003e40000000800 */
[----:B---3--:R-:W-:Y:S05]  /*ba90*/  FADD.FTZ R0, R49, R0 ;  /* 0x0000000031007221 */ /* 0x008fea0000010000 */
[----:B------:R-:W-:Y:S01]  /*baa0*/  HMMA.16816.F32.BF16 R16, R28, R34, R16 ;  /* 0x000000221c10723c */ /* 0x000fe20000041810 */
[----:B------:R-:W3:Y:S02]  /*bab0*/  LDSM.16.MT88.4 R32, [R164+0x7000] ;  /* 0x00700000a420783b */ /* 0x000ee40000004200 */
        /* <DEDUP_REMOVED lines=10> */
[C---:B--2---:R-:W-:Y:S01]  /*bb60*/  HMMA.16816.F32.BF16 R12, R28.reuse, R40, R12 ;  /* 0x000000281c0c723c */ /* 0x044fe2000004180c */
[----:B------:R1:W2:Y:S07]  /*bb70*/  MUFU.EX2 R126, R27 ;  /* 0x0000001b007e7308 */ /* 0x0002ae0000000800 */
[----:B------:R-:W-:Y:S01]  /*bb80*/  HMMA.16816.F32.BF16 R16, R28, R42, R16 ;  /* 0x0000002a1c10723c */ /* 0x000fe20000041810 */
[----:B------:R-:W5:Y:S02]  /*bb90*/  LDSM.16.MT88.4 R40, [R164+0x7400] ;  /* 0x00740000a428783b */ /* 0x000f640000004200 */
[----:B------:R-:W-:Y:S02]  /*bba0*/  F2FP.BF16.F32.PACK_AB R28, R142, R144 ;  /* 0x000000908e1c723e */ /* 0x000fe400000010ff */
[----:B------:R-:W-:Y:S02]  /*bbb0*/  F2FP.BF16.F32.PACK_AB R29, R51, R141 ;  /* 0x0000008d331d723e */ /* 0x000fe400000010ff */
[----:B------:R-:W-:Y:S02]  /*bbc0*/  F2FP.BF16.F32.PACK_AB R30, R139, R140 ;  /* 0x0000008c8b1e723e */ /* 0x000fe400000010ff */
[----:B------:R-:W-:Y:S01]  /*bbd0*/  F2FP.BF16.F32.PACK_AB R31, R137, R50 ;  /* 0x00000032891f723e */ /* 0x000fe200000010ff */
[-C--:B-1----:R-:W-:Y:S01]  /*bbe0*/  FFMA.FTZ R27, R83, R3.reuse, -R44 ;  /* 0x00000003531b7223 */ /* 0x082fe2000001082c */
[----:B--2---:R-:W-:Y:S03]  /*bbf0*/  FADD.FTZ R0, R126, R0 ;  /* 0x000000007e007221 */ /* 0x004fe60000010000 */
[----:B------:R1:W2:Y:S02]  /*bc00*/  MUFU.EX2 R47, R27 ;  /* 0x0000001b002f7308 */ /* 0x0002a40000000800 */
[C---:B---3--:R-:W-:Y:S08]  /*bc10*/  HMMA.16816.F32.BF16 R4, R28.reuse, R32, R4 ;  /* 0x000000201c04723c */ /* 0x048ff00000041804 */
[C---:B------:R-:W-:Y:S01]  /*bc20*/  HMMA.16816.F32.BF16 R8, R28.reuse, R34, R8 ;  /* 0x000000221c08723c */ /* 0x040fe20000041808 */
[----:B------:R-:W3:Y:S02]  /*bc30*/  LDSM.16.MT88.4 R32, [R166+0x7400] ;  /* 0x00740000a620783b */ /* 0x000ee40000004200 */
[----:B-1----:R-:W-:Y:S05]  /*bc40*/  FFMA.FTZ R27, R84, R3, -R2 ;  /* 0x00000003541b7223 */ /* 0x002fea0000010802 */
[C---:B----4-:R-:W-:Y:S01]  /*bc50*/  HMMA.16816.F32.BF16 R12, R28.reuse, R36, R12 ;  /* 0x000000241c0c723c */ /* 0x050fe2000004180c */
[----:B------:R1:W-:Y:S02]  /*bc60*/  MUFU.EX2 R127, R27 ;  /* 0x0000001b007f7308 */ /* 0x0003e40000000800 */
[----:B--2---:R-:W-:Y:S05]  /*bc70*/  FADD.FTZ R0, R47, R0 ;  /* 0x000000002f007221 */ /* 0x004fea0000010000 */
[----:B------:R-:W-:Y:S01]  /*bc80*/  HMMA.16816.F32.BF16 R16, R28, R38, R16 ;  /* 0x000000261c10723c */ /* 0x000fe20000041810 */
[----:B------:R-:W2:Y:S02]  /*bc90*/  LDSM.16.MT88.4 R36, [R164+0x7800] ;  /* 0x00780000a424783b */ /* 0x000ea40000004200 */
[----:B------:R-:W-:Y:S02]  /*bca0*/  F2FP.BF16.F32.PACK_AB R28, R136, R138 ;  /* 0x0000008a881c723e */ /* 0x000fe400000010ff */
[----:B------:R-:W-:Y:S02]  /*bcb0*/  F2FP.BF16.F32.PACK_AB R29, R49, R131 ;  /* 0x00000083311d723e */ /* 0x000fe400000010ff */
[----:B------:R-:W-:Y:S02]  /*bcc0*/  F2FP.BF16.F32.PACK_AB R30, R130, R132 ;  /* 0x00000084821e723e */ /* 0x000fe400000010ff */
[----:B------:R-:W-:Y:S01]  /*bcd0*/  F2FP.BF16.F32.PACK_AB R31, R47, R126 ;  /* 0x0000007e2f1f723e */ /* 0x000fe200000010ff */
[-C--:B-1----:R-:W-:Y:S04]  /*bce0*/  FFMA.FTZ R27, R85, R3.reuse, -R2 ;  /* 0x00000003551b7223 */ /* 0x082fe80000010802 */
[----:B------:R1:W4:Y:S02]  /*bcf0*/  MUFU.EX2 R85, R27 ;  /* 0x0000001b00557308 */ /* 0x0003240000000800 */
[C---:B-----5:R-:W-:Y:S08]  /*bd00*/  HMMA.16816.F32.BF16 R4, R28.reuse, R40, R4 ;  /* 0x000000281c04723c */ /* 0x060ff00000041804 */
[C---:B------:R-:W-:Y:S01]  /*bd10*/  HMMA.16816.F32.BF16 R8, R28.reuse, R42, R8 ;  /* 0x0000002a1c08723c */ /* 0x040fe20000041808 */
[----:B------:R-:W5:Y:S02]  /*bd20*/  LDSM.16.MT88.4 R40, [R166+0x7800] ;  /* 0x00780000a628783b */ /* 0x000f640000004200 */
[--C-:B-1----:R-:W-:Y:S05]  /*bd30*/  FFMA.FTZ R27, R86, R3, -R44.reuse ;  /* 0x00000003561b7223 */ /* 0x102fea000001082c */
[C---:B---3--:R-:W-:Y:S01]  /*bd40*/  HMMA.16816.F32.BF16 R12, R28.reuse, R32, R12 ;  /* 0x000000201c0c723c */ /* 0x048fe2000004180c */
[----:B------:R1:W3:Y:S07]  /*bd50*/  MUFU.EX2 R48, R27 ;  /* 0x0000001b00307308 */ /* 0x0002ee0000000800 */
[----:B------:R-:W-:Y:S01]  /*bd60*/  HMMA.16816.F32.BF16 R16, R28, R34, R16 ;  /* 0x000000221c10723c */ /* 0x000fe20000041810 */
[----:B------:R-:W5:Y:S02]  /*bd70*/  LDSM.16.MT88.4 R32, [R164+0x7c00] ;  /* 0x007c0000a420783b */ /* 0x000f640000004200 */
[----:B----4-:R-:W-:Y:S01]  /*bd80*/  F2FP.BF16.F32.PACK_AB R28, R85, R127 ;  /* 0x0000007f551c723e */ /* 0x010fe200000010ff */
[-C--:B-1----:R-:W-:Y:S01]  /*bd90*/  FFMA.FTZ R27, R87, R3.reuse, -R44 ;  /* 0x00000003571b7223 */ /* 0x082fe2000001082c */
[----:B---3--:R-:W-:Y:S03]  /*bda0*/  FADD.FTZ R0, R48, R0 ;  /* 0x0000000030007221 */ /* 0x008fe60000010000 */
[----:B------:R1:W3:Y:S02]  /*bdb0*/  MUFU.EX2 R83, R27 ;  /* 0x0000001b00537308 */ /* 0x0002e40000000800 */
[-C--:B-1----:R-:W-:Y:S01]  /*bdc0*/  FFMA.FTZ R27, R88, R3.reuse, -R2 ;  /* 0x00000003581b7223 */ /* 0x082fe20000010802 */
[C---:B---3--:R-:W-:Y:S01]  /*bdd0*/  F2FP.BF16.F32.PACK_AB R29, R83.reuse, R48 ;  /* 0x00000030531d723e */ /* 0x048fe200000010ff */
[----:B------:R-:W-:Y:S06]  /*bde0*/  FADD.FTZ R0, R83, R0 ;  /* 0x0000000053007221 */ /* 0x000fec0000010000 */
[----:B------:R1:W-:Y:S02]  /*bdf0*/  MUFU.EX2 R84, R27 ;  /* 0x0000001b00547308 */ /* 0x0003e40000000800 */
[-C--:B-1----:R-:W-:Y:S08]  /*be00*/  FFMA.FTZ R27, R89, R3.reuse, -R2 ;  /* 0x00000003591b7223 */ /* 0x082ff00000010802 */
[----:B------:R1:W3:Y:S02]  /*be10*/  MUFU.EX2 R82, R27 ;  /* 0x0000001b00527308 */ /* 0x0002e40000000800 */
[-CC-:B-1----:R-:W-:Y:S01]  /*be20*/  FFMA.FTZ R27, R90, R3.reuse, -R44.reuse ;  /* 0x000000035a1b7223 */ /* 0x182fe2000001082c */
[----:B---3--:R-:W-:Y:S07]  /*be30*/  F2FP.BF16.F32.PACK_AB R30, R82, R84 ;  /* 0x00000054521e723e */ /* 0x008fee00000010ff */
[----:B------:R1:W3:Y:S02]  /*be40*/  MUFU.EX2 R46, R27 ;  /* 0x0000001b002e7308 */ /* 0x0002e40000000800 */
[-C--:B-1----:R-:W-:Y:S01]  /*be50*/  FFMA.FTZ R27, R91, R3.reuse, -R44 ;  /* 0x000000035b1b7223 */ /* 0x082fe2000001082c */
[----:B---3--:R-:W-:Y:S07]  /*be60*/  FADD.FTZ R0, R46, R0 ;  /* 0x000000002e007221 */ /* 0x008fee0000010000 */
[----:B------:R1:W3:Y:S02]  /*be70*/  MUFU.EX2 R79, R27 ;  /* 0x0000001b004f7308 */ /* 0x0002e40000000800 */
[-C--:B-1----:R-:W-:Y:S01]  /*be80*/  FFMA.FTZ R27, R92, R3.reuse, -R2 ;  /* 0x000000035c1b7223 */ /* 0x082fe20000010802 */
[C---:B---3--:R-:W-:Y:S01]  /*be90*/  F2FP.BF16.F32.PACK_AB R31, R79.reuse, R46 ;  /* 0x0000002e4f1f723e */ /* 0x048fe200000010ff */
[----:B------:R-:W-:Y:S06]  /*bea0*/  FADD.FTZ R0, R79, R0 ;  /* 0x000000004f007221 */ /* 0x000fec0000010000 */
[----:B------:R1:W-:Y:S01]  /*beb0*/  MUFU.EX2 R46, R23 ;  /* 0x00000017002e7308 */ /* 0x0003e20000000800 */
[C---:B--2---:R-:W-:Y:S09]  /*bec0*/  HMMA.16816.F32.BF16 R4, R28.reuse, R36, R4 ;  /* 0x000000241c04723c */ /* 0x044ff20000041804 */
[----:B------:R2:W-:Y:S01]  /*bed0*/  MUFU.EX2 R81, R27 ;  /* 0x0000001b00517308 */ /* 0x0005e20000000800 */
[C---:B------:R-:W-:Y:S01]  /*bee0*/  HMMA.16816.F32.BF16 R8, R28.reuse, R38, R8 ;  /* 0x000000261c08723c */ /* 0x040fe20000041808 */
[----:B------:R-:W3:Y:S02]  /*bef0*/  LDSM.16.MT88.4 R36, [R166+0x7c00] ;  /* 0x007c0000a624783b */ /* 0x000ee40000004200 */
[-CC-:B-1----:R-:W-:Y:S05]  /*bf00*/  FFMA.FTZ R23, R128, R3.reuse, -R2.reuse ;  /* 0x0000000380177223 */ /* 0x182fea0000010802 */
[C---:B-----5:R-:W-:Y:S03]  /*bf10*/  HMMA.16816.F32.BF16 R12, R28.reuse, R40, R12 ;  /* 0x000000281c0c723c */ /* 0x060fe6000004180c */
[-C--:B--2---:R-:W-:Y:S04]  /*bf20*/  FFMA.FTZ R27, R93, R3.reuse, -R2 ;  /* 0x000000035d1b7223 */ /* 0x084fe80000010802 */
[----:B------:R1:W2:Y:S01]  /*bf30*/  MUFU.EX2 R80, R27 ;  /* 0x0000001b00507308 */ /* 0x0002a20000000800 */
[----:B------:R-:W-:Y:S01]  /*bf40*/  HMMA.16816.F32.BF16 R16, R28, R42, R16 ;  /* 0x0000002a1c10723c */ /* 0x000fe20000041810 */
[----:B------:R-:W4:Y:S02]  /*bf50*/  LDSM.16.MT88.4 R40, [R164+0x8000] ;  /* 0x00800000a428783b */ /* 0x000f240000004200 */
[--C-:B-1----:R-:W-:Y:S01]  /*bf60*/  FFMA.FTZ R27, R94, R3, -R44.reuse ;  /* 0x000000035e1b7223 */ /* 0x102fe2000001082c */
[----:B--2---:R-:W-:Y:S05]  /*bf70*/  F2FP.BF16.F32.PACK_AB R28, R80, R81 ;  /* 0x00000051501c723e */ /* 0x004fea00000010ff */
[----:B------:R1:W2:Y:S02]  /*bf80*/  MUFU.EX2 R75, R27 ;  /* 0x0000001b004b7308 */ /* 0x0002a40000000800 */
[-C--:B-1----:R-:W-:Y:S01]  /*bf90*/  FFMA.FTZ R27, R95, R3.reuse, -R44 ;  /* 0x000000035f1b7223 */ /* 0x082fe2000001082c */
[----:B--2---:R-:W-:Y:S07]  /*bfa0*/  FADD.FTZ R0, R75, R0 ;  /* 0x000000004b007221 */ /* 0x004fee0000010000 */
[----:B------:R1:W2:Y:S02]  /*bfb0*/  MUFU.EX2 R76, R27 ;  /* 0x0000001b004c7308 */ /* 0x0002a40000000800 */
[----:B-1----:R-:W-:Y:S01]  /*bfc0*/  FFMA.FTZ R27, R96, R3, -R2 ;  /* 0x00000003601b7223 */ /* 0x002fe20000010802 */
[C---:B--2---:R-:W-:Y:S01]  /*bfd0*/  F2FP.BF16.F32.PACK_AB R29, R76.reuse, R75 ;  /* 0x0000004b4c1d723e */ /* 0x044fe200000010ff */
[----:B------:R-:W-:Y:S06]  /*bfe0*/  FADD.FTZ R0, R76, R0 ;  /* 0x000000004c007221 */ /* 0x000fec0000010000 */
[----:B------:R1:W-:Y:S02]  /*bff0*/  MUFU.EX2 R77, R27 ;  /* 0x0000001b004d7308 */ /* 0x0003e40000000800 */
[-C--:B-1----:R-:W-:Y:S08]  /*c000*/  FFMA.FTZ R27, R97, R3.reuse, -R2 ;  /* 0x00000003611b7223 */ /* 0x082ff00000010802 */
[----:B------:R1:W2:Y:S02]  /*c010*/  MUFU.EX2 R78, R27 ;  /* 0x0000001b004e7308 */ /* 0x0002a40000000800 */
[--C-:B-1----:R-:W-:Y:S01]  /*c020*/  FFMA.FTZ R27, R98, R3, -R44.reuse ;  /* 0x00000003621b7223 */ /* 0x102fe2000001082c */
[----:B--2---:R-:W-:Y:S07]  /*c030*/  F2FP.BF16.F32.PACK_AB R30, R78, R77 ;  /* 0x0000004d4e1e723e */ /* 0x004fee00000010ff */
[----:B------:R1:W2:Y:S02]  /*c040*/  MUFU.EX2 R72, R27 ;  /* 0x0000001b00487308 */ /* 0x0002a40000000800 */
[-C--:B-1----:R-:W-:Y:S01]  /*c050*/  FFMA.FTZ R27, R99, R3.reuse, -R44 ;  /* 0x00000003631b7223 */ /* 0x082fe2000001082c */
[----:B--2---:R-:W-:Y:S07]  /*c060*/  FADD.FTZ R0, R72, R0 ;  /* 0x0000000048007221 */ /* 0x004fee0000010000 */
[----:B------:R1:W2:Y:S02]  /*c070*/  MUFU.EX2 R71, R27 ;  /* 0x0000001b00477308 */ /* 0x0002a40000000800 */
[-CC-:B-1----:R-:W-:Y:S01]  /*c080*/  FFMA.FTZ R27, R100, R3.reuse, -R2.reuse ;  /* 0x00000003641b7223 */ /* 0x182fe20000010802 */
[----:B--2---:R-:W-:Y:S07]  /*c090*/  F2FP.BF16.F32.PACK_AB R31, R71, R72 ;  /* 0x00000048471f723e */ /* 0x004fee00000010ff */
[----:B------:R1:W-:Y:S01]  /*c0a0*/  MUFU.EX2 R74, R27 ;  /* 0x0000001b004a7308 */ /* 0x0003e20000000800 */
[C---:B------:R-:W-:Y:S08]  /*c0b0*/  HMMA.16816.F32.BF16 R4, R28.reuse, R32, R4 ;  /* 0x000000201c04723c */ /* 0x040ff00000041804 */
[C---:B------:R-:W-:Y:S01]  /*c0c0*/  HMMA.16816.F32.BF16 R8, R28.reuse, R34, R8 ;  /* 0x000000221c08723c */ /* 0x040fe20000041808 */
[----:B------:R-:W2:Y:S02]  /*c0d0*/  LDSM.16.MT88.4 R32, [R166+0x8000] ;  /* 0x00800000a620783b */ /* 0x000ea40000004200 */
[-C--:B-1----:R-:W-:Y:S05]  /*c0e0*/  FFMA.FTZ R27, R101, R3.reuse, -R2 ;  /* 0x00000003651b7223 */ /* 0x082fea0000010802 */
[C---:B---3--:R-:W-:Y:S01]  /*c0f0*/  HMMA.16816.F32.BF16 R12, R28.reuse, R36, R12 ;  /* 0x000000241c0c723c */ /* 0x048fe2000004180c */
[----:B------:R1:W3:Y:S07]  /*c100*/  MUFU.EX2 R73, R27 ;  /* 0x0000001b00497308 */ /* 0x0002ee0000000800 */
[----:B------:R-:W-:Y:S01]  /*c110*/  HMMA.16816.F32.BF16 R16, R28, R38, R16 ;  /* 0x000000261c10723c */ /* 0x000fe20000041810 */
[----:B------:R-:W5:Y:S02]  /*c120*/  LDSM.16.MT88.4 R36, [R164+0x8400] ;  /* 0x00840000a424783b */ /* 0x000f640000004200 */
[-CC-:B-1----:R-:W-:Y:S01]  /*c130*/  FFMA.FTZ R27, R102, R3.reuse, -R44.reuse ;  /* 0x00000003661b7223 */ /* 0x182fe2000001082c */
[----:B---3--:R-:W-:Y:S03]  /*c140*/  F2FP.BF16.F32.PACK_AB R28, R73, R74 ;  /* 0x0000004a491c723e */ /* 0x008fe600000010ff */
[----:B------:R1:W-:Y:S02]  /*c150*/  MUFU.EX2 R70, R27 ;  /* 0x0000001b00467308 */ /* 0x0003e40000000800 */
[-C--:B-1----:R-:W-:Y:S08]  /*c160*/  FFMA.FTZ R27, R103, R3.reuse, -R44 ;  /* 0x00000003671b7223 */ /* 0x082ff0000001082c */
[----:B------:R1:W3:Y:S02]  /*c170*/  MUFU.EX2 R69, R27 ;  /* 0x0000001b00457308 */ /* 0x0002e40000000800 */
[-CC-:B-1----:R-:W-:Y:S01]  /*c180*/  FFMA.FTZ R27, R104, R3.reuse, -R2.reuse ;  /* 0x00000003681b7223 */ /* 0x182fe20000010802 */
[----:B---3--:R-:W-:Y:S07]  /*c190*/  F2FP.BF16.F32.PACK_AB R29, R69, R70 ;  /* 0x00000046451d723e */ /* 0x008fee00000010ff */
[----:B------:R1:W-:Y:S02]  /*c1a0*/  MUFU.EX2 R68, R27 ;  /* 0x0000001b00447308 */ /* 0x0003e40000000800 */
[-C--:B-1----:R-:W-:Y:S08]  /*c1b0*/  FFMA.FTZ R27, R105, R3.reuse, -R2 ;  /* 0x00000003691b7223 */ /* 0x082ff00000010802 */
        /* <DEDUP_REMOVED lines=12> */
[-C--:B-1----:R-:W-:Y:S01]  /*c280*/  FFMA.FTZ R27, R108, R3.reuse, -R2 ;  /* 0x000000036c1b7223 */ /* 0x082fe20000010802 */
        /* <DEDUP_REMOVED lines=20> */
[-C--:B-1----:R-:W-:Y:S01]  /*c3d0*/  FFMA.FTZ R27, R110, R3.reuse, -R44 ;  /* 0x000000036e1b7223 */ /* 0x082fe2000001082c */
        /* <DEDUP_REMOVED lines=23> */
[----:B-1----:R-:W-:Y:S01]  /*c550*/  FFMA.FTZ R27, R113, R3, -R2 ;  /* 0x00000003711b7223 */ /* 0x002fe20000010802 */
        /* <DEDUP_REMOVED lines=8> */
[-CC-:B-1----:R-:W-:Y:S03]  /*c5e0*/  FFMA.FTZ R27, R114, R3.reuse, -R44.reuse ;  /* 0x00000003721b7223 */ /* 0x182fe6000001082c */
[----:B------:R-:W-:Y:S01]  /*c5f0*/  MUFU.EX2 R48, R20 ;  /* 0x0000001400307308 */ /* 0x000fe20000000800 */
[----:B--2---:R-:W-:Y:S09]  /*c600*/  F2FP.BF16.F32.PACK_AB R30, R59, R60 ;  /* 0x0000003c3b1e723e */ /* 0x004ff200000010ff */
[----:B------:R1:W-:Y:S02]  /*c610*/  MUFU.EX2 R58, R27 ;  /* 0x0000001b003a7308 */ /* 0x0003e40000000800 */
[-C--:B-1----:R-:W-:Y:S08]  /*c620*/  FFMA.FTZ R27, R115, R3.reuse, -R44 ;  /* 0x00000003731b7223 */ /* 0x082ff0000001082c */
[----:B------:R1:W2:Y:S02]  /*c630*/  MUFU.EX2 R57, R27 ;  /* 0x0000001b00397308 */ /* 0x0002a40000000800 */
[-CC-:B-1----:R-:W-:Y:S01]  /*c640*/  FFMA.FTZ R27, R116, R3.reuse, -R2.reuse ;  /* 0x00000003741b7223 */ /* 0x182fe20000010802 */
        /* <DEDUP_REMOVED lines=9> */
[----:B------:R-:W-:Y:S01]  /*c6e0*/  MUFU.EX2 R40, R23 ;  /* 0x0000001700287308 */ /* 0x000fe20000000800 */
[-CC-:B-1----:R-:W-:Y:S01]  /*c6f0*/  FFMA.FTZ R27, R118, R3.reuse, -R44.reuse ;  /* 0x00000003761b7223 */ /* 0x182fe2000001082c */
[----:B---3--:R-:W-:Y:S08]  /*c700*/  F2FP.BF16.F32.PACK_AB R28, R55, R56 ;  /* 0x00000038371c723e */ /* 0x008ff000000010ff */
        /* <DEDUP_REMOVED lines=8> */
[-CC-:B-1----:R-:W-:Y:S01]  /*c790*/  FFMA.FTZ R27, R122, R3.reuse, -R44.reuse ;  /* 0x000000037a1b7223 */ /* 0x182fe2000001082c */
[----:B---3--:R-:W-:Y:S07]  /*c7a0*/  F2FP.BF16.F32.PACK_AB R30, R51, R52 ;  /* 0x00000034331e723e */ /* 0x008fee00000010ff */
[----:B------:R1:W-:Y:S02]  /*c7b0*/  MUFU.EX2 R50, R27 ;  /* 0x0000001b00327308 */ /* 0x0003e40000000800 */
[-CC-:B-1----:R-:W-:Y:S01]  /*c7c0*/  FFMA.FTZ R27, R123, R3.reuse, -R44.reuse ;  /* 0x000000037b1b7223 */ /* 0x182fe2000001082c */
[-C--:B------:R-:W-:Y:S07]  /*c7d0*/  FFMA.FTZ R44, R26, R3.reuse, -R44 ;  /* 0x000000031a2c7223 */ /* 0x080fee000001082c */
[----:B------:R1:W3:Y:S10]  /*c7e0*/  MUFU.EX2 R49, R27 ;  /* 0x0000001b00317308 */ /* 0x0002f40000000800 */
[----:B------:R-:W-:Y:S01]  /*c7f0*/  MUFU.EX2 R44, R44 ;  /* 0x0000002c002c7308 */ /* 0x000fe20000000800 */
[-CC-:B-1----:R-:W-:Y:S01]  /*c800*/  FFMA.FTZ R27, R124, R3.reuse, -R2.reuse ;  /* 0x000000037c1b7223 */ /* 0x182fe20000010802 */
[----:B------:R-:W-:Y:S01]  /*c810*/  FFMA.FTZ R2, R129, R3, -R2 ;  /* 0x0000000381027223 */ /* 0x000fe20000010802 */
[----:B---3--:R-:W-:Y:S07]  /*c820*/  F2FP.BF16.F32.PACK_AB R31, R49, R50 ;  /* 0x00000032311f723e */ /* 0x008fee00000010ff */
        /* <DEDUP_REMOVED lines=16> */
[----:B------:R-:W-:Y:S01]  /*c930*/  FADD.FTZ R24, R77, R20 ;  /* 0x000000144d187221 */ /* 0x000fe20000010000 */
[----:B------:R-:W-:Y:S03]  /*c940*/  FADD.FTZ R20, R71, R0 ;  /* 0x0000000047147221 */ /* 0x000fe60000010000 */
[----:B------:R-:W-:Y:S01]  /*c950*/  FADD.FTZ R0, R78, R24 ;  /* 0x000000184e007221 */ /* 0x000fe20000010000 */
[----:B------:R-:W-:Y:S03]  /*c960*/  FADD.FTZ R20, R70, R20 ;  /* 0x0000001446147221 */ /* 0x000fe60000010000 */
[----:B------:R-:W-:Y:S01]  /*c970*/  FADD.FTZ R2, R74, R0 ;  /* 0x000000004a027221 */ /* 0x000fe20000010000 */
[----:B------:R-:W-:Y:S02]  /*c980*/  FADD.FTZ R0, R69, R20 ;  /* 0x0000001445007221 */ /* 0x000fe40000010000 */
[----:B------:R1:W2:Y:S01]  /*c990*/  MUFU.EX2 R20, R25 ;  /* 0x0000001900147308 */ /* 0x0002a20000000800 */
[----:B------:R-:W-:Y:S01]  /*c9a0*/  FADD.FTZ R2, R73, R2 ;  /* 0x0000000249027221 */ /* 0x000fe20000010000 */
[----:B------:R-:W-:Y:S03]  /*c9b0*/  FADD.FTZ R0, R66, R0 ;  /* 0x0000000042007221 */ /* 0x000fe60000010000 */
[----:B------:R-:W-:Y:S01]  /*c9c0*/  FADD.FTZ R2, R68, R2 ;  /* 0x0000000244027221 */ /* 0x000fe20000010000 */
[----:B------:R-:W-:Y:S03]  /*c9d0*/  FADD.FTZ R0, R65, R0 ;  /* 0x0000000041007221 */ /* 0x000fe60000010000 */
[----:B------:R-:W-:Y:S01]  /*c9e0*/  FADD.FTZ R2, R67, R2 ;  /* 0x0000000243027221 */ /* 0x000fe20000010000 */
[----:B------:R-:W-:Y:S03]  /*c9f0*/  FADD.FTZ R0, R62, R0 ;  /* 0x000000003e007221 */ /* 0x000fe60000010000 */
[----:B------:R-:W-:Y:S01]  /*ca00*/  FADD.FTZ R2, R64, R2 ;  /* 0x0000000240027221 */ /* 0x000fe20000010000 */
[----:B------:R-:W-:Y:S01]  /*ca10*/  FADD.FTZ R0, R61, R0 ;  /* 0x000000003d007221 */ /* 0x000fe20000010000 */
[----:B-1----:R-:W1:Y:S01]  /*ca20*/  LDSM.16.MT88.4 R24, [R166+0x8c00] ;  /* 0x008c0000a618783b */ /* 0x002e620000004200 */
[----:B--2---:R-:W-:Y:S01]  /*ca30*/  F2FP.BF16.F32.PACK_AB R151, R44, R20 ;  /* 0x000000142c97723e */ /* 0x004fe200000010ff */
[----:B------:R-:W-:Y:S01]  /*ca40*/  FADD.FTZ R2, R63, R2 ;  /* 0x000000023f027221 */ /* 0x000fe20000010000 */
[----:B------:R-:W-:Y:S03]  /*ca50*/  FADD.FTZ R0, R58, R0 ;  /* 0x000000003a007221 */ /* 0x000fe60000010000 */
[----:B------:R-:W-:Y:S01]  /*ca60*/  FADD.FTZ R2, R60, R2 ;  /* 0x000000023c027221 */ /* 0x000fe20000010000 */
[----:B------:R-:W-:Y:S01]  /*ca70*/  FADD.FTZ R0, R57, R0 ;  /* 0x0000000039007221 */ /* 0x000fe20000010000 */
[C---:B------:R-:W-:Y:S05]  /*ca80*/  HMMA.16816.F32.BF16 R136, R148.reuse, R140, R4 ;  /* 0x0000008c9488723c */ /* 0x040fea0000041804 */
[----:B------:R-:W-:Y:S01]  /*ca90*/  FADD.FTZ R2, R59, R2 ;  /* 0x000000023b027221 */ /* 0x000fe20000010000 */
[----:B------:R-:W-:Y:S02]  /*caa0*/  FADD.FTZ R0, R54, R0 ;  /* 0x0000000036007221 */ /* 0x000fe40000010000 */
[C---:B------:R-:W-:Y:S03]  /*cab0*/  HMMA.16816.F32.BF16 R140, R148.reuse, R142, R8 ;  /* 0x0000008e948c723c */ /* 0x040fe60000041808 */
[----:B------:R-:W-:Y:S01]  /*cac0*/  FADD.FTZ R2, R56, R2 ;  /* 0x0000000238027221 */ /* 0x000fe20000010000 */
[----:B------:R-:W-:Y:S03]  /*cad0*/  FADD.FTZ R0, R53, R0 ;  /* 0x0000000035007221 */ /* 0x000fe60000010000 */
        /* <DEDUP_REMOVED lines=9> */
[C---:B-1----:R-:W-:Y:S03]  /*cb70*/  HMMA.16816.F32.BF16 R144, R148.reuse, R24, R12 ;  /* 0x000000189490723c */ /* 0x042fe6000004180c */
[----:B------:R-:W-:Y:S01]  /*cb80*/  FADD.FTZ R2, R20, R2 ;  /* 0x0000000214027221 */ /* 0x000fe20000010000 */
[----:B------:R-:W-:Y:S03]  /*cb90*/  FADD.FTZ R0, R40, R0 ;  /* 0x0000000028007221 */ /* 0x000fe60000010000 */
[----:B------:R-:W-:Y:S01]  /*cba0*/  FADD.FTZ R228, R44, R2 ;  /* 0x000000022ce47221 */ /* 0x000fe20000010000 */
[----:B------:R-:W-:Y:S03]  /*cbb0*/  HMMA.16816.F32.BF16 R148, R148, R26, R16 ;  /* 0x0000001a9494723c */ /* 0x000fe60000041810 */
[----:B------:R-:W-:Y:S05]  /*cbc0*/  FADD.FTZ R227, R23, R0 ;  /* 0x0000000017e37221 */ /* 0x000fea0000010000 */
[----:B------:R-:W-:Y:S01]  /*cbd0*/  @!UPT UIADD3 URZ, UPT, UPT, URZ, URZ, URZ ;  /* 0x000000fffffff290 */ /* 0x000fe2000fffe0ff */
[----:B------:R-:W-:Y:S11]  /*cbe0*/  @P1 BRA `(.L_x_640) ;  /* 0xffffffb000901947 */ /* 0x000ff6000383ffff */
.L_x_633:
        /* <DEDUP_REMOVED lines=10> */
.L_x_648:
[----:B----4-:R-:W-:Y:S01]  /*cc90*/  FADD.FTZ R9, R2, R3 ;  /* 0x0000000302097221 */ /* 0x010fe20000010000 */
[----:B------:R-:W3:Y:S01]  /*cca0*/  MUFU.RCP R0, R8 ;  /* 0x0000000800007308 */ /* 0x000ee20000001000 */
[C---:B------:R-:W-:Y:S01]  /*ccb0*/  IMAD.SHL.U32 R3, R242.reuse, 0x2, RZ ;  /* 0x00000002f2037824 */ /* 0x040fe200078e00ff */
[----:B------:R-:W-:Y:S05]  /*ccc0*/  WARPSYNC.ALL ;  /* 0x0000000000007948 */ /* 0x000fea0003800000 */
[----:B------:R-:W-:Y:S01]  /*ccd0*/  IMAD.SHL.U32 R4, R242, 0x10, RZ ;  /* 0x00000010f2047824 */ /* 0x000fe200078e00ff */
[----:B------:R-:W2:Y:S01]  /*cce0*/  MUFU.RCP R5, R9 ;  /* 0x0000000900057308 */ /* 0x000ea20000001000 */
[----:B------:R-:W-:Y:S01]  /*ccf0*/  LOP3.LUT R3, R3, 0x6, RZ, 0xc0, !PT ;  /* 0x0000000603037812 */ /* 0x000fe200078ec0ff */
[----:B------:R-:W-:Y:S01]  /*cd00*/  BAR.SYNC.DEFER_BLOCKING 0x0 ;  /* 0x0000000000007b1d */ /* 0x000fe20000010000 */
[----:B------:R-:W-:-:S02]  /*cd10*/  FSETP.NE.FTZ.AND P0, PT, R8, RZ, PT ;  /* 0x000000ff0800720b */ /* 0x000fc40003f15000 */
[----:B------:R-:W-:Y:S02]  /*cd20*/  LOP3.LUT R3, R3, 0x3e00, R4, 0xf8, !PT ;  /* 0x00003e0003037812 */ /* 0x000fe400078ef804 */
[----:B------:R-:W-:Y:S02]  /*cd30*/  SHF.L.U32 R4, R236, 0x5, RZ ;  /* 0x00000005ec047819 */ /* 0x000fe400000006ff */
[----:B------:R-:W-:Y:S02]  /*cd40*/  FSETP.NE.FTZ.AND P5, PT, R9, RZ, PT ;  /* 0x000000ff0900720b */ /* 0x000fe40003fb5000 */
[----:B------:R-:W-:Y:S02]  /*cd50*/  LOP3.LUT R4, R3, 0x20, R4, 0xf8, !PT ;  /* 0x0000002003047812 */ /* 0x000fe400078ef804 */
[----:B---3--:R-:W-:Y:S02]  /*cd60*/  FSEL R2, R0, 1, P0 ;  /* 0x3f80000000027808 */ /* 0x008fe40000000000 */
[----:B------:R-:W-:-:S02]  /*cd70*/  LOP3.LUT R4, R4, R238, RZ, 0xfc, !PT ;  /* 0x000000ee04047212 */ /* 0x000fc400078efcff */
[----:B--2---:R-:W-:Y:S01]  /*cd80*/  FSEL R0, R5, 1, P5 ;  /* 0x3f80000005007808 */ /* 0x004fe20002800000 */
[C---:B------:R-:W-:Y:S01]  /*cd90*/  FMUL.FTZ R136, R2.reuse, R136 ;  /* 0x0000008802887220 */ /* 0x040fe20000410000 */
[C---:B------:R-:W-:Y:S01]  /*cda0*/  FMUL.FTZ R137, R2.reuse, R137 ;  /* 0x0000008902897220 */ /* 0x040fe20000410000 */
[C---:B------:R-:W-:Y:S01]  /*cdb0*/  FMUL.FTZ R140, R2.reuse, R140 ;  /* 0x0000008c028c7220 */ /* 0x040fe20000410000 */
[----:B------:R-:W-:Y:S01]  /*cdc0*/  FMUL.FTZ R141, R2, R141 ;  /* 0x0000008d028d7220 */ /* 0x000fe20000410000 */
        /* <DEDUP_REMOVED lines=9> */
[C---:B------:R-:W-:Y:S01]  /*ce60*/  FMUL.FTZ R145, R2.reuse, R145 ;  /* 0x0000009102917220 */ /* 0x040fe20000410000 */
[C---:B------:R-:W-:Y:S01]  /*ce70*/  FMUL.FTZ R148, R2.reuse, R148 ;  /* 0x0000009402947220 */ /* 0x040fe20000410000 */
[----:B------:R-:W-:Y:S01]  /*ce80*/  FMUL.FTZ R149, R2, R149 ;  /* 0x0000009502957220 */ /* 0x000fe20000410000 */
[----:B------:R-:W-:Y:S01]  /*ce90*/  IMAD R0, R4, 0x4, R168 ;  /* 0x0000000404007824 */ /* 0x000fe200078e02a8 */
[----:B------:R-:W-:-:S02]  /*cea0*/  LOP3.LUT R2, R229, 0x80, RZ, 0xc0, !PT ;  /* 0x00000080e5027812 */ /* 0x000fc400078ec0ff */
[----:B------:R-:W-:Y:S02]  /*ceb0*/  LOP3.LUT R3, R229, 0x40, RZ, 0xc0, !PT ;  /* 0x00000040e5037812 */ /* 0x000fe400078ec0ff */
[C---:B------:R-:W-:Y:S01]  /*cec0*/  IADD3 R2, PT, PT, R0.reuse, -R2, RZ ;  /* 0x8000000200027210 */ /* 0x040fe20007ffe0ff */
[----:B------:R-:W-:Y:S02]  /*ced0*/  STS.64 [R0], R136 ;  /* 0x0000008800007388 */ /* 0x000fe40000000a00 */
[----:B------:R-:W-:Y:S02]  /*cee0*/  IMAD.IADD R4, R0, 0x1, -R3 ;  /* 0x0000000100047824 */ /* 0x000fe400078e0a03 */
[----:B------:R2:W-:Y:S04]  /*cef0*/  STS.64 [R0+0x400], R138 ;  /* 0x0004008a00007388 */ /* 0x0005e80000000a00 */
[----:B------:R-:W-:Y:S04]  /*cf00*/  STS.64 [R4+0x20], R140 ;  /* 0x0000208c04007388 */ /* 0x000fe80000000a00 */
[----:B------:R3:W-:Y:S04]  /*cf10*/  STS.64 [R4+0x420], R142 ;  /* 0x0004208e04007388 */ /* 0x0007e80000000a00 */
[----:B------:R-:W-:Y:S04]  /*cf20*/  STS.64 [R2+0x40], R144 ;  /* 0x0000409002007388 */ /* 0x000fe80000000a00 */
[----:B------:R4:W-:Y:S01]  /*cf30*/  STS.64 [R2+0x440], R146 ;  /* 0x0004409202007388 */ /* 0x0009e20000000a00 */
[----:B--2---:R-:W-:-:S05]  /*cf40*/  IADD3 R0, PT, PT, -R3, R2, RZ ;  /* 0x0000000203007210 */ /* 0x004fca0007ffe1ff */
[----:B------:R-:W-:Y:S04]  /*cf50*/  STS.64 [R0+0x60], R148 ;  /* 0x0000609400007388 */ /* 0x000fe80000000a00 */
[----:B------:R2:W-:Y:S04]  /*cf60*/  STS.64 [R0+0x460], R150 ;  /* 0x0004609600007388 */ /* 0x0005e80000000a00 */
[----:B------:R-:W2:Y:S04]  /*cf70*/  LD.E.64 R6, desc[UR4][R134.64+0xb0] ;  /* 0x0000b00486067980 */ /* 0x000ea8000c101b00 */
[----:B---3--:R-:W3:Y:S04]  /*cf80*/  LD.E R4, desc[UR4][R134.64+0x60] ;  /* 0x0000600486047980 */ /* 0x008ee8000c101900 */
[----:B------:R-:W3:Y:S04]  /*cf90*/  LD.E R5, desc[UR4][R134.64+0xcc] ;  /* 0x0000cc0486057980 */ /* 0x000ee8000c101900 */
[----:B------:R-:W3:Y:S01]  /*cfa0*/  LD.E.64 R10, desc[UR4][R134.64+0x78] ;  /* 0x00007804860a7980 */ /* 0x000ee2000c101b00 */
[----:B------:R-:W-:-:S03]  /*cfb0*/  IMAD.SHL.U32 R15, R242, 0x4, RZ ;  /* 0x00000004f20f7824 */ /* 0x000fc600078e00ff */
[----:B------:R1:W5:Y:S01]  /*cfc0*/  LD.E.64 R12, desc[UR4][R134.64+0xa8] ;  /* 0x0000a804860c7980 */ /* 0x000362000c101b00 */
[----:B------:R-:W-:Y:S01]  /*cfd0*/  LOP3.LUT R3, R245, 0xd8, RZ, 0xc0, !PT ;  /* 0x000000d8f5037812 */ /* 0x000fe200078ec0ff */
[----:B------:R-:W-:Y:S01]  /*cfe0*/  BSSY.RECONVERGENT B0, `(.L_x_642) ;  /* 0x0000032000007945 */ /* 0x000fe20003800200 */
[----:B----4-:R-:W-:Y:S02]  /*cff0*/  SHF.L.U32 R2, R243, 0x5, RZ ;  /* 0x00000005f3027819 */ /* 0x010fe400000006ff */
[----:B------:R-:W-:Y:S02]  /*d000*/  SHF.R.U32.HI R20, RZ, 0x1, R242 ;  /* 0x00000001ff147819 */ /* 0x000fe400000116f2 */
[----:B--2---:R-:W-:Y:S01]  /*d010*/  LOP3.LUT R0, R15, 0xf04, RZ, 0xc0, !PT ;  /* 0x00000f040f007812 */ /* 0x004fe200078ec0ff */
[----:B------:R-:W-:Y:S01]  /*d020*/  BAR.SYNC.DEFER_BLOCKING 0x0 ;  /* 0x0000000000007b1d */ /* 0x000fe20000010000 */
[----:B------:R-:W-:Y:S02]  /*d030*/  LOP3.LUT P6, RZ, R242, 0x3, RZ, 0xc0, !PT ;  /* 0x00000003f2ff7812 */ /* 0x000fe400078cc0ff */
[----:B------:R-:W-:-:S02]  /*d040*/  LOP3.LUT R0, R0, 0x20, R2, 0xf8, !PT ;  /* 0x0000002000007812 */ /* 0x000fc400078ef802 */
[----:B------:R-:W-:Y:S02]  /*d050*/  LOP3.LUT R2, R3, 0x18, R20, 0x78, !PT ;  /* 0x0000001803027812 */ /* 0x000fe400078e7814 */
[----:B------:R2:W4:Y:S01]  /*d060*/  @P0 MUFU.LG2 R3, R8 ;  /* 0x0000000800030308 */ /* 0x0005220000000c00 */
[----:B------:R-:W-:Y:S02]  /*d070*/  ISETP.GE.AND P4, PT, R243, R241, PT ;  /* 0x000000f1f300720c */ /* 0x000fe40003f86270 */
[----:B------:R-:W-:-:S05]  /*d080*/  LOP3.LUT R0, R0, R2, RZ, 0xfc, !PT ;  /* 0x0000000200007212 */ /* 0x000fca00078efcff */
[----:B------:R-:W-:-:S05]  /*d090*/  IMAD R0, R0, 0x4, R168 ;  /* 0x0000000400007824 */ /* 0x000fca00078e02a8 */
[----:B------:R-:W1:Y:S01]  /*d0a0*/  LDS.128 R32, [R0] ;  /* 0x0000000000207984 */ /* 0x000e620000000c00 */
[----:B--2---:R-:W-:-:S03]  /*d0b0*/  IMAD.MOV.U32 R8, RZ, RZ, -0x800000 ;  /* 0xff800000ff087424 */ /* 0x004fc600078e00ff */
[----:B------:R-:W2:Y:S04]  /*d0c0*/  LDS.128 R28, [R0+0x800] ;  /* 0x00080000001c7984 */ /* 0x000ea80000000c00 */
[----:B------:R-:W1:Y:S04]  /*d0d0*/  LDS.128 R24, [R0+0x1000] ;  /* 0x0010000000187984 */ /* 0x000e680000000c00 */
[----:B------:R4:W1:Y:S01]  /*d0e0*/  LDS.128 R16, [R0+0x1800] ;  /* 0x0018000000107984 */ /* 0x0008620000000c00 */
[----:B------:R-:W-:Y:S01]  /*d0f0*/  IMAD R2, R6, UR8, R239 ;  /* 0x0000000806027c24 */ /* 0x000fe2000f8e02ef */
[----:B------:R-:W-:-:S03]  /*d100*/  IADD3 R6, PT, PT, R243, 0x10, RZ ;  /* 0x00000010f3067810 */ /* 0x000fc60007ffe0ff */
[----:B---3--:R-:W-:Y:S01]  /*d110*/  IMAD R2, R2, R4, R240 ;  /* 0x0000000402027224 */ /* 0x008fe200078e02f0 */
[----:B------:R-:W-:Y:S01]  /*d120*/  ISETP.GE.AND P3, PT, R6, R241, PT ;  /* 0x000000f10600720c */ /* 0x000fe20003f66270 */
[----:B------:R3:W1:Y:S01]  /*d130*/  @P5 MUFU.LG2 R4, R9 ;  /* 0x0000000900045308 */ /* 0x0006620000000c00 */
[----:B------:R-:W-:Y:S01]  /*d140*/  IADD3 R6, PT, PT, R243, 0x20, RZ ;  /* 0x00000020f3067810 */ /* 0x000fe20007ffe0ff */
[----:B------:R-:W-:Y:S02]  /*d150*/  IMAD R7, R7, R2, R244 ;  /* 0x0000000207077224 */ /* 0x000fe400078e02f4 */
[----:B----4-:R-:W-:Y:S01]  /*d160*/  @P0 FMUL.FTZ R2, R3, 0.69314718246459960938 ;  /* 0x3f31721803020820 */ /* 0x010fe20000410000 */
[----:B------:R-:W-:Y:S01]  /*d170*/  LOP3.LUT R3, R15, 0xffc, RZ, 0xc0, !PT ;  /* 0x00000ffc0f037812 */ /* 0x000fe200078ec0ff */
[----:B------:R-:W-:Y:S02]  /*d180*/  IMAD R0, R7, R5, RZ ;  /* 0x0000000507007224 */ /* 0x000fe400078e02ff */
[----:B-----5:R-:W-:Y:S01]  /*d190*/  @P0 FFMA.FTZ R8, R14, R22, R2 ;  /* 0x000000160e080223 */ /* 0x020fe20000010002 */
[----:B------:R-:W-:Y:S01]  /*d1a0*/  VIADD R5, R243, 0x30 ;  /* 0x00000030f3057836 */ /* 0x000fe20000000000 */
[----:B------:R-:W-:-:S02]  /*d1b0*/  ISETP.GE.AND P2, PT, R6, R241, PT ;  /* 0x000000f10600720c */ /* 0x000fc40003f46270 */
[C---:B------:R-:W-:Y:S02]  /*d1c0*/  IADD3 R3, P0, PT, R0.reuse, R3, RZ ;  /* 0x0000000300037210 */ /* 0x040fe40007f1e0ff */
[----:B------:R-:W-:Y:S02]  /*d1d0*/  ISETP.GE.AND P1, PT, R5, R241, PT ;  /* 0x000000f10500720c */ /* 0x000fe40003f26270 */
[----:B------:R-:W-:Y:S02]  /*d1e0*/  LEA.HI.X.SX32 R5, R0, RZ, 0x1, P0 ;  /* 0x000000ff00057211 */ /* 0x000fe400000f0eff */
[----:B---3--:R-:W-:Y:S01]  /*d1f0*/  LOP3.LUT R9, R20, 0x30, RZ, 0xc0, !PT ;  /* 0x0000003014097812 */ /* 0x008fe200078ec0ff */
[----:B-1----:R-:W-:Y:S01]  /*d200*/  @P5 FMUL.FTZ R4, R4, 0.69314718246459960938 ;  /* 0x3f31721804045820 */ /* 0x002fe20000410000 */
[----:B------:R-:W-:Y:S02]  /*d210*/  LEA R2, P0, R3, R10, 0x2 ;  /* 0x0000000a03027211 */ /* 0x000fe400078010ff */
[----:B------:R-:W-:Y:S01]  /*d220*/  MOV R6, 0xff800000 ;  /* 0xff80000000067802 */ /* 0x000fe20000000f00 */
[----:B------:R-:W-:Y:S01]  /*d230*/  @P5 FFMA.FTZ R6, R14, R21, R4 ;  /* 0x000000150e065223 */ /* 0x000fe20000010004 */
[----:B------:R-:W-:-:S02]  /*d240*/  LOP3.LUT R0, R9, 0x7, R236, 0xf8, !PT ;  /* 0x0000000709007812 */ /* 0x000fc400078ef8ec */
[----:B------:R-:W-:Y:S01]  /*d250*/  LEA.HI.X R3, R3, R11, R5, 0x2, P0 ;  /* 0x0000000b03037211 */ /* 0x000fe200000f1405 */
[----:B--2---:R-:W-:Y:S06]  /*d260*/  @P6 BRA `(.L_x_643) ;  /* 0x0000000000246947 */ /* 0x004fec0003800000 */
        /* <DEDUP_REMOVED lines=9> */
.L_x_643:
[----:B------:R-:W-:Y:S05]  /*d300*/  BSYNC.RECONVERGENT B0 ;  /* 0x0000000000007941 */ /* 0x000fea0003800200 */
.L_x_642:
[----:B-1----:R-:W-:Y:S01]  /*d310*/  MOV R4, R246 ;  /* 0x000000f600047202 */ /* 0x002fe20000000f00 */
[----:B------:R-:W-:Y:S01]  /*d320*/  @!P4 ST.E.128 desc[UR4][R2.64], R32 ;  /* 0x000000200200c985 */ /* 0x000fe2000c101d04 */
[----:B------:R-:W-:-:S03]  /*d330*/  MOV R5, 0x0 ;  /* 0x0000000000057802 */ /* 0x000fc60000000f00 */
[----:B------:R-:W-:Y:S04]  /*d340*/  @!P3 ST.E.128 desc[UR4][R2.64+0x800], R28 ;  /* 0x0008001c0200b985 */ /* 0x000fe8000c101d04 */
[----:B------:R1:W-:Y:S02]  /*d350*/  @!P2 ST.E.128 desc[UR4][R2.64+0x1000], R24 ;  /* 0x001000180200a985 */ /* 0x0003e4000c101d04 */
[----:B-1----:R-:W-:Y:S05]  /*d360*/  @P1 RET.REL.NODEC R4 `(_ZN5flash24flash_fwd_splitkv_kernelI23Flash_fwd_kernel_traitsILi32ELi64ELi256ELi4ELb0ELb0EN7cutlass10bfloat16_tE19Flash_kernel_traitsILi32ELi64ELi256ELi4ES3_EELb0ELb0ELb0ELb0ELb1ELb1ELb1ELb0EEEvNS_16Flash_fwd_paramsE) ;  /* 0xffffff2c04241950 */ /* 0x002fea0003c3ffff */
[----:B------:R1:W-:Y:S02]  /*d370*/  ST.E.128 desc[UR4][R2.64+0x1800], R16 ;  /* 0x0018001002007985 */ /* 0x0003e4000c101d04 */
[----:B-1----:R-:W-:Y:S02]  /*d380*/  MOV R2, R246 ;  /* 0x000000f600027202 */ /* 0x002fe40000000f00 */
[----:B------:R-:W-:-:S04]  /*d390*/  MOV R3, 0x0 ;  /* 0x0000000000037802 */ /* 0x000fc80000000f00 */
[----:B------:R-:W-:Y:S05]  /*d3a0*/  RET.REL.NODEC R2 `(_ZN5flash24flash_fwd_splitkv_kernelI23Flash_fwd_kernel_traitsILi32ELi64ELi256ELi4ELb0ELb0EN7cutlass10bfloat16_tE19Flash_kernel_traitsILi32ELi64ELi256ELi4ES3_EELb0ELb0ELb0ELb0ELb1ELb1ELb1ELb0EEEvNS_16Flash_fwd_paramsE) ;  /* 0xffffff2c02147950 */ /* 0x000fea0003c3ffff */
.L_x_641:
[----:B------:R-:W-:Y:S01]  /*d3b0*/  IMAD.MOV.U32 R0, RZ, RZ, 0x2 ;  /* 0x00000002ff007424 */ /* 0x000fe200078e00ff */
[----:B------:R-:W-:Y:S01]  /*d3c0*/  MOV R2, R227 ;  /* 0x000000e300027202 */ /* 0x000fe20000000f00 */
[----:B------:R-:W-:Y:S01]  /*d3d0*/  IMAD.MOV.U32 R4, RZ, RZ, -0x1 ;  /* 0xffffffffff047424 */ /* 0x000fe200078e00ff */
[----:B------:R-:W-:-:S07]  /*d3e0*/  MOV R3, 0x1f ;  /* 0x0000001f00037802 */ /* 0x000fce0000000f00 */
[----:B-1---5:R-:W-:Y:S05]  /*d3f0*/  WARPSYNC.COLLECTIVE R4, `(.L_x_644) ;  /* 0x0000000004087348 */ /* 0x022fea0003c00000 */
[----:B------:R2:W3:Y:S02]  /*d400*/  SHFL.BFLY P0, R0, R2, R0, R3 ;  /* 0x0c00000002007389 */ /* 0x0004e40000000003 */
[----:B-123-5:R-:W-:Y:S05]  /*d410*/  ENDCOLLECTIVE ;  /* 0x000000000000791b */ /* 0x02efea0003800000 */
.L_x_644:
[----:B------:R-:W-:Y:S02]  /*d420*/  MOV R5, R0 ;  /* 0x0000000000057202 */ /* 0x000fe40000000f00 */
[----:B------:R-:W-:-:S03]  /*d430*/  MOV R0, 0x1 ;  /* 0x0000000100007802 */ /* 0x000fc60000000f00 */
[----:B------:R-:W-:-:S04]  /*d440*/  FADD.FTZ R5, R5, R227 ;  /* 0x000000e305057221 */ /* 0x000fc80000010000 */
[----:B------:R-:W-:-:S07]  /*d450*/  IMAD.MOV.U32 R2, RZ, RZ, R5 ;  /* 0x000000ffff027224 */ /* 0x000fce00078e0005 */
[----:B------:R-:W-:Y:S05]  /*d460*/  WARPSYNC.COLLECTIVE R4, `(.L_x_645) ;  /* 0x0000000004087348 */ /* 0x000fea0003c00000 */
[----:B------:R1:W2:Y:S02]  /*d470*/  SHFL.BFLY P0, R0, R2, R0, R3 ;  /* 0x0c00000002007389 */ /* 0x0002a40000000003 */
[----:B-12---:R-:W-:Y:S05]  /*d480*/  ENDCOLLECTIVE ;  /* 0x000000000000791b */ /* 0x006fea0003800000 */
.L_x_645:
[----:B------:R-:W-:Y:S01]  /*d490*/  IMAD.MOV.U32 R8, RZ, RZ, R0 ;  /* 0x000000ffff087224 */ /* 0x000fe200078e0000 */
[----:B------:R-:W-:Y:S02]  /*d4a0*/  MOV R0, 0x2 ;  /* 0x0000000200007802 */ /* 0x000fe40000000f00 */
[----:B------:R-:W-:Y:S01]  /*d4b0*/  MOV R2, R228 ;  /* 0x000000e400027202 */ /* 0x000fe20000000f00 */
[----:B------:R-:W-:-:S07]  /*d4c0*/  FADD.FTZ R8, R5, R8 ;  /* 0x0000000805087221 */ /* 0x000fce0000010000 */
[----:B------:R-:W-:Y:S05]  /*d4d0*/  WARPSYNC.COLLECTIVE R4, `(.L_x_646) ;  /* 0x0000000004087348 */ /* 0x000fea0003c00000 */
[----:B------:R1:W2:Y:S02]  /*d4e0*/  SHFL.BFLY P0, R0, R2, R0, R3 ;  /* 0x0c00000002007389 */ /* 0x0002a40000000003 */
[----:B-12---:R-:W-:Y:S05]  /*d4f0*/  ENDCOLLECTIVE ;  /* 0x000000000000791b */ /* 0x006fea0003800000 */
.L_x_646:
[----:B------:R-:W-:Y:S01]  /*d500*/  IMAD.MOV.U32 R2, RZ, RZ, R0 ;  /* 0x000000ffff027224 */ /* 0x000fe200078e0000 */
[----:B------:R-:W-:-:S03]  /*d510*/  MOV R0, 0x1 ;  /* 0x0000000100007802 */ /* 0x000fc60000000f00 */
[----:B------:R-:W-:-:S07]  /*d520*/  FADD.FTZ R2, R2, R228 ;  /* 0x000000e402027221 */ /* 0x000fce0000010000 */
[----:B------:R-:W-:Y:S05]  /*d530*/  WARPSYNC.COLLECTIVE R4, `(.L_x_647) ;  /* 0x0000000004087348 */ /* 0x000fea0003c00000 */
[----:B------:R1:W2:Y:S02]  /*d540*/  SHFL.BFLY P0, R0, R2, R0, R3 ;  /* 0x0c00000002007389 */ /* 0x0002a40000000003 */
[----:B-12---:R-:W-:Y:S05]  /*d550*/  ENDCOLLECTIVE ;  /* 0x000000000000791b */ /* 0x006fea0003800000 */
.L_x_647:
[----:B------:R-:W-:Y:S01]  /*d560*/  MOV R3, R0 ;  /* 0x0000000000037202 */ /* 0x000fe20000000f00 */
[----:B------:R-:W-:Y:S06]  /*d570*/  BRA `(.L_x_648) ;  /* 0xfffffff400c47947 */ /* 0x000fec000383ffff */
.L_x_649:
        /* <DEDUP_REMOVED lines=16> */
.L_x_10225:


//--------------------- .text._ZN5flash24flash_fwd_splitkv_kernelI23Flash_fwd_kernel_traitsILi32ELi64ELi256ELi4ELb0ELb0EN7cutlass10bfloat16_tE19Flash_kernel_traitsILi32ELi64ELi256ELi4ES3_EELb0ELb0ELb0ELb0ELb0ELb0ELb0ELb0EEEvNS_16Flash_fwd_paramsE --------------------------
	.section	.text._ZN5flash24flash_fwd_splitkv_kernelI23Flash_fwd_kernel_traitsILi32ELi64ELi256ELi4ELb0ELb0EN7cutlass10bfloat16_tE19Flash_kernel_traitsILi32ELi64ELi256ELi4ES3_EELb0ELb0ELb0ELb0ELb0ELb0ELb0ELb0EEEvNS_16Flash_fwd_paramsE,"ax",@progbits
	.align	128
        .global         _ZN5flash24flash_fwd_splitkv_kernelI23Flash_fwd_kernel_traitsILi32ELi64ELi256ELi4ELb0ELb0EN7cutlass10bfloat16_tE19Flash_kernel_traitsILi32ELi64ELi256ELi4ES3_EELb0ELb0ELb0ELb0ELb0ELb0ELb0ELb0EEEvNS_16Flash_fwd_paramsE
        .type           _ZN5flash24flash_fwd_splitkv_kernelI23Flash_fwd_kernel_traitsILi32ELi64ELi256ELi4ELb0ELb0EN7cutlass10bfloat16_tE19Flash_kernel_traitsILi32ELi64ELi256ELi4ES3_EELb0ELb0ELb0ELb0ELb0ELb0ELb0ELb0EEEvNS_16Flash_fwd_paramsE,@function
        .size           _ZN5flash24flash_fwd_splitkv_kernelI23Flash_fwd_kernel_traitsILi32ELi64ELi256ELi4ELb0ELb0EN7cutlass10bfloat16_tE19Flash_kernel_traitsILi32ELi64ELi256ELi4ES3_EELb0ELb0ELb0ELb0ELb0ELb0ELb0ELb0EEEvNS_16Flash_fwd_paramsE,(.L_x_10226 - _ZN5flash24flash_fwd_splitkv_kernelI23Flash_fwd_kernel_traitsILi32ELi64ELi256ELi4ELb0ELb0EN7cutlass10bfloat16_tE19Flash_kernel_traitsILi32ELi64ELi256ELi4ES3_EELb0ELb0ELb0ELb0ELb0ELb0ELb0ELb0EEEvNS_16Flash_fwd_paramsE)
        .other          _ZN5flash24flash_fwd_splitkv_kernelI23Flash_fwd_kernel_traitsILi32ELi64ELi256ELi4ELb0ELb0EN7cutlass10bfloat16_tE19Flash_kernel_traitsILi32ELi64ELi256ELi4ES3_EELb0ELb0ELb0ELb0ELb0ELb0ELb0ELb0EEEvNS_16Flash_fwd_paramsE,@"STO_CUDA_ENTRY STV_DEFAULT"
_ZN5flash24flash_fwd_splitkv_kernelI23Flash_fwd_kernel_traitsILi32ELi64ELi256ELi4ELb0ELb0EN7cutlass10bfloat16_tE19Flash_kernel_traitsILi32ELi64ELi256ELi4ES3_EELb0ELb0ELb0ELb0ELb0ELb0ELb0ELb0EEEvNS_16Flash_fwd_paramsE:
.text._ZN5flash24flash_fwd_splitkv_kernelI23Flash_fwd_kernel_traitsILi32ELi64ELi256ELi4ELb0ELb0EN7cutlass10bfloat16_tE19Flash_kernel_traitsILi32ELi64ELi256ELi4ES3_EELb0ELb0ELb0ELb0ELb0ELb0ELb0ELb0EEEvNS_16Flash_fwd_paramsE:
[----:B------:R-:W-:Y:S01]  /*0000*/  LDC R1, c[0x0][0x37c] ;  /* 0x0000df00ff017b82 */ /* 0x000fe20000000800 */
[----:B------:R-:W1:Y:S07]  /*0010*/  S2R R231, SR_CTAID.X ;  /* 0x0000000000e77919 */ /* 0x000e6e0000002500 */
[----:B------:R-:W2:Y:S01]  /*0020*/  LDC.64 R2, c[0x0][0x348] ;  /* 0x0000d200ff027b82 */ /* 0x000ea20000000a00 */
[----:B------:R-:W-:Y:S01]  /*0030*/  BSSY.RECONVERGENT B2, `(.L_x_650) ;  /* 0x0000005000027945 */ /* 0x000fe20003800200 */
[----:B------:R-:W-:Y:S01]  /*0040*/  MOV R228, 0x80 ;  /* 0x0000008000e47802 */ /* 0x000fe20000000f00 */
[----:B------:R-:W3:Y:S01]  /*0050*/  S2R R230, SR_CTAID.Y ;  /* 0x0000000000e67919 */ /* 0x000ee20000002600 */
[----:B------:R-:W4:Y:S05]  /*0060*/  S2R R229, SR_CTAID.Z ;  /* 0x0000000000e57919 */ /* 0x000f2a0000002700 */
[----:B-1234-:R-:W-:Y:S05]  /*0070*/  CALL.REL.NOINC `($_ZN5flash24flash_fwd_splitkv_kernelI23Flash_fwd_kernel_traitsILi32ELi64ELi256ELi4ELb0ELb0EN7cutlass10bfloat16_tE19Flash_kernel_traitsILi32ELi64ELi256ELi4ES3_EELb0ELb0ELb0ELb0ELb0ELb0ELb0ELb0EEEvNS_16Flash_fwd_paramsE$_ZN5flash30compute_attn_1rowblock_splitkvI23Flash_fwd_kernel_traitsILi32ELi64ELi256ELi4ELb0ELb0EN7cutlass10bfloat16_tE19Flash_kernel_traitsILi32ELi64ELi256ELi4ES3_EELb0ELb0ELb0ELb0ELb0ELb0ELb0ELb0ENS_16Flash_fwd_paramsEEEvRKT8_iiiii) ;  /* 0x0000000000087944 */ /* 0x01efea0003c00000 */
[----:B------:R-:W-:Y:S05]  /*0080*/  BSYNC.RECONVERGENT B2 ;  /* 0x0000000000027941 */ /* 0x000fea0003800200 */
.L_x_650:
[----:B------:R-:W-:Y:S05]  /*0090*/  EXIT ;  /* 0x000000000000794d */ /* 0x000fea0003800000 */
        .type           $_ZN5flash24flash_fwd_splitkv_kernelI23Flash_fwd_kernel_traitsILi32ELi64ELi256ELi4ELb0ELb0EN7cutlass10bfloat16_tE19Flash_kernel_traitsILi32ELi64ELi256ELi4ES3_EELb0ELb0ELb0ELb0ELb0ELb0ELb0ELb0EEEvNS_16Flash_fwd_paramsE$_ZN5flash30compute_attn_1rowblock_splitkvI23Flash_fwd_kernel_traitsILi32ELi64ELi256ELi4ELb0ELb0EN7cutlass10bfloat16_tE19Flash_kernel_traitsILi32ELi64ELi256ELi4ES3_EELb0ELb0ELb0ELb0ELb0ELb0ELb0ELb0ENS_16Flash_fwd_paramsEEEvRKT8_iiiii,@function
        .size           $_ZN5flash24flash_fwd_splitkv_kernelI23Flash_fwd_kernel_traitsILi32ELi64ELi256ELi4ELb0ELb0EN7cutlass10bfloat16_tE19Flash_kernel_traitsILi32ELi64ELi256ELi4ES3_EELb0ELb0ELb0ELb0ELb0ELb0ELb0ELb0EEEvNS_16Flash_fwd_paramsE$_ZN5flash30compute_attn_1rowblock_splitkvI23Flash_fwd_kernel_traitsILi32ELi64ELi256ELi4ELb0ELb0EN7cutlass10bfloat16_tE19Flash_kernel_traitsILi32ELi64ELi256ELi4ES3_EELb0ELb0ELb0ELb0ELb0ELb0ELb0ELb0ENS_16Flash_fwd_paramsEEEvRKT8_iiiii,(.L_x_10226 - $_ZN5flash24flash_fwd_splitkv_kernelI23Flash_fwd_kernel_traitsILi32ELi64ELi256ELi4ELb0ELb0EN7cutlass10bfloat16_tE19Flash_kernel_traitsILi32ELi64ELi256ELi4ES3_EELb0ELb0ELb0ELb0ELb0ELb0ELb0ELb0EEEvNS_16Flash_fwd_paramsE$_ZN5flash30compute_attn_1rowblock_splitkvI23Flash_fwd_kernel_traitsILi32ELi64ELi256ELi4ELb0ELb0EN7cutlass10bfloat16_tE19Flash_kernel_traitsILi32ELi64ELi256ELi4ES3_EELb0ELb0ELb0ELb0ELb0ELb0ELb0ELb0ENS_16Flash_fwd_paramsEEEvRKT8_iiiii)
$_ZN5flash24flash_fwd_splitkv_kernelI23Flash_fwd_kernel_traitsILi32ELi64ELi256ELi4ELb0ELb0EN7cutlass10bfloat16_tE19Flash_kernel_traitsILi32ELi64ELi256ELi4ES3_EELb0ELb0ELb0ELb0ELb0ELb0ELb0ELb0EEEvNS_16Flash_fwd_paramsE$_ZN5flash30compute_attn_1rowblock_splitkvI23Flash_fwd_kernel_traitsILi32ELi64ELi256ELi4ELb0ELb0EN7cutlass10bfloat16_tE19Flash_kernel_traitsILi32ELi64ELi256ELi4ES3_EELb0ELb0ELb0ELb0ELb0ELb0ELb0ELb0ENS_16Flash_fwd_paramsEEEvRKT8_iiiii:
        /* <DEDUP_REMOVED lines=38> */
.L_x_652:
[----:B------:R-:W-:Y:S05]  /*0300*/  BSYNC.RECONVERGENT B0 ;  /* 0x0000000000007941 */ /* 0x000fea0003800200 */
.L_x_651:
[----:B------:R-:W-:Y:S04]  /*0310*/  BSSY.RECONVERGENT B0, `(.L_x_653) ;  /* 0x0000007000007945 */ /* 0x000fe80003800200 */
[----:B------:R-:W-:Y:S05]  /*0320*/  @!P3 BRA `(.L_x_654) ;  /* 0x000000000014b947 */ /* 0x000fea0003800000 */
[----:B-----5:R-:W3:Y:S02]  /*0330*/  LD.E.U8 R0, desc[UR4][R2.64+0x1b2] ;  /* 0x0001b20402007980 */ /* 0x020ee4000c101100 */
[----:B---3--:R-:W-:-:S13]  /*0340*/  ISETP.NE.AND P1, PT, R0, RZ, PT ;  /* 0x000000ff0000720c */ /* 0x008fda0003f25270 */
[----:B------:R-:W3:Y:S02]  /*0350*/  @P1 LD.E R13, desc[UR4][R14.64+0x4] ;  /* 0x000004040e0d1980 */ /* 0x000ee4000c101900 */
[----:B---3--:R-:W-:-:S06]  /*0360*/  @P1 IADD3 R0, PT, PT, R13, -R12, RZ ;  /* 0x8000000c0d001210 */ /* 0x008fcc0007ffe0ff */
[----:B------:R3:W5:Y:S02]  /*0370*/  @!P1 LD.E R0, desc[UR4][R14.64] ;  /* 0x000000040e009980 */ /* 0x000764000c101900 */
.L_x_654:
[----:B------:R-:W-:Y:S05]  /*0380*/  BSYNC.RECONVERGENT B0 ;  /* 0x0000000000007941 */ /* 0x000fea0003800200 */
.L_x_653:
[----:B------:R-:W-:Y:S01]  /*0390*/  BSSY.RECONVERGENT B1, `(.L_x_655) ;  /* 0x0000011000017945 */ /* 0x000fe20003800200 */
[----:B-----5:R-:W-:-:S03]  /*03a0*/  @P4 IADD3 R21, PT, PT, -R236, R7, RZ ;  /* 0x00000007ec154210 */ /* 0x020fc60007ffe1ff */
[----:B------:R-:W-:Y:S05]  /*03b0*/  @!P0 BRA `(.L_x_656) ;  /* 0x0000000000148947 */ /* 0x000fea0003800000 */
[----:B------:R-:W-:-:S05]  /*03c0*/  IADD3 R6, P0, PT, R8, R5, RZ ;  /* 0x0000000508067210 */ /* 0x000fca0007f1e0ff */
[----:B------:R-:W-:-:S05]  /*03d0*/  IMAD.X R7, R9, 0x1, R4, P0 ;  /* 0x0000000109077824 */ /* 0x000fca00000e0604 */
[----:B------:R-:W4:Y:S02]  /*03e0*/  LD.E R0, desc[UR4][R6.64] ;  /* 0x0000000406007980 */ /* 0x000f24000c101900 */
[----:B----4-:R-:W-:Y:S01]  /*03f0*/  IADD3 R0, PT, PT, R0, -R11, RZ ;  /* 0x8000000b00007210 */ /* 0x010fe20007ffe0ff */
[----:B------:R-:W-:Y:S05]  /*0400*/  BRA `(.L_x_657) ;  /* 0x0000000000247947 */ /* 0x000fea0003800000 */
.L_x_656:
[----:B------:R-:W4:Y:S01]  /*0410*/  LD.E.64 R6, desc[UR4][R2.64+0x108] ;  /* 0x0001080402067980 */ /* 0x000f22000c101b00 */
[----:B------:R-:W-:Y:S01]  /*0420*/  BSSY.RECONVERGENT B0, `(.L_x_658) ;  /* 0x0000006000007945 */ /* 0x000fe20003800200 */
[----:B----4-:R-:W-:Y:S01]  /*0430*/  ISETP.NE.U32.AND P0, PT, R6, RZ, PT ;  /* 0x000000ff0600720c */ /* 0x010fe20003f05070 */
[----:B------:R-:W-:-:S03]  /*0440*/  IMAD.MOV.U32 R6, RZ, RZ, RZ ;  /* 0x000000ffff067224 */ /* 0x000fc600078e00ff */
[----:B------:R-:W-:-:S13]  /*0450*/  ISETP.NE.AND.EX P0, PT, R7, RZ, PT, P0 ;  /* 0x000000ff0700720c */ /* 0x000fda0003f05300 */
[----:B------:R-:W-:Y:S05]  /*0460*/  @!P0 BRA `(.L_x_659) ;  /* 0x0000000000048947 */ /* 0x000fea0003800000 */
[----:B------:R4:W5:Y:S02]  /*0470*/  LD.E R6, desc[UR4][R2.64+0xbc] ;  /* 0x0000bc0402067980 */ /* 0x000964000c101900 */
.L_x_659:
[----:B------:R-:W-:Y:S05]  /*0480*/  BSYNC.RECONVERGENT B0 ;  /* 0x0000000000007941 */ /* 0x000fea0003800200 */
.L_x_658:
[----:B-----5:R-:W-:Y:S02]  /*0490*/  IADD3 R0, PT, PT, R6, R0, -R11 ;  /* 0x0000000006007210 */ /* 0x020fe40007ffe80b */
.L_x_657:
[----:B------:R-:W-:Y:S05]  /*04a0*/  BSYNC.RECONVERGENT B1 ;  /* 0x0000000000017941 */ /* 0x000fea0003800200 */
.L_x_655:
[----:B------:R-:W-:Y:S01]  /*04b0*/  IMAD.SHL.U32 R222, R231, 0x40, RZ ;  /* 0x00000040e7de7824 */ /* 0x000fe200078e00ff */
[----:B------:R-:W-:Y:S01]  /*04c0*/  MOV R6, R228 ;  /* 0x000000e400067202 */ /* 0x000fe20000000f00 */
[----:B------:R-:W-:-:S03]  /*04d0*/  IMAD.MOV.U32 R7, RZ, RZ, 0x0 ;  /* 0x00000000ff077424 */ /* 0x000fc600078e00ff */
[----:B------:R-:W-:-:S13]  /*04e0*/  ISETP.GT.AND P0, PT, R21, R222, PT ;  /* 0x000000de1500720c */ /* 0x000fda0003f04270 */
[----:B-1234-:R-:W-:Y:S05]  /*04f0*/  @!P0 RET.REL.NODEC R6 `(_ZN5flash24flash_fwd_splitkv_kernelI23Flash_fwd_kernel_traitsILi32ELi64ELi256ELi4ELb0ELb0EN7cutlass10bfloat16_tE19Flash_kernel_traitsILi32ELi64ELi256ELi4ES3_EELb0ELb0ELb0ELb0ELb0ELb0ELb0ELb0EEEvNS_16Flash_fwd_paramsE) ;  /* 0xfffffff806c08950 */ /* 0x01efea0003c3ffff */
        /* <DEDUP_REMOVED lines=15> */
[----:B------:R-:W3:Y:S04]  /*05f0*/  LD.E R0, desc[UR4][R2.64+0xc0] ;  /* 0x0000c00402007980 */ /* 0x000ee8000c101900 */
[----:B------:R-:W4:Y:S04]  /*0600*/  LD.E.64 R12, desc[UR4][R2.64+0x90] ;  /* 0x00009004020c7980 */ /* 0x000f28000c101b00 */
[----:B------:R-:W5:Y:S04]  /*0610*/  @!P0 LD.E.64 R6, desc[UR4][R2.64+0x80] ;  /* 0x0000800402068980 */ /* 0x000f68000c101b00 */
[----:B------:R-:W4:Y:S04]  /*0620*/  LD.E.64 R8, desc[UR4][R2.64+0x70] ;  /* 0x0000700402087980 */ /* 0x000f28000c101b00 */
[----:B------:R-:W4:Y:S04]  /*0630*/  LD.E R4, desc[UR4][R2.64+0x60] ;  /* 0x0000600402047980 */ /* 0x000f28000c101900 */
[----:B------:R-:W4:Y:S04]  /*0640*/  LD.E R5, desc[UR4][R2.64+0xb4] ;  /* 0x0000b40402057980 */ /* 0x000f28000c101900 */
[----:B------:R1:W4:Y:S01]  /*0650*/  LD.E.64 R18, desc[UR4][R2.64+0xa0] ;  /* 0x0000a00402127980 */ /* 0x000322000c101b00 */
[----:B------:R-:W-:Y:S01]  /*0660*/  IMAD.SHL.U32 R16, R154, 0x8, RZ ;  /* 0x000000089a107824 */ /* 0x000fe200078e00ff */
[----:B------:R-:W-:-:S04]  /*0670*/  MOV R17, RZ ;  /* 0x000000ff00117202 */ /* 0x000fc80000000f00 */
[----:B------:R-:W-:Y:S02]  /*0680*/  LOP3.LUT R16, R16, 0x18, RZ, 0xc0, !PT ;  /* 0x0000001810107812 */ /* 0x000fe400078ec0ff */
[----:B------:R-:W-:Y:S02]  /*0690*/  IADD3 R21, PT, PT, -R222, R21, RZ ;  /* 0x00000015de157210 */ /* 0x000fe40007ffe1ff */
[----:B------:R-:W-:Y:S02]  /*06a0*/  SHF.R.U32.HI R154, RZ, 0x2, R154 ;  /* 0x00000002ff9a7819 */ /* 0x000fe4000001169a */
[----:B------:R-:W-:-:S04]  /*06b0*/  ISETP.NE.AND P2, PT, R16, RZ, PT ;  /* 0x000000ff1000720c */ /* 0x000fc80003f45270 */
[CC--:B------:R-:W-:Y:S01]  /*06c0*/  ISETP.GE.OR P3, PT, R154.reuse, R21.reuse, P2 ;  /* 0x000000159a00720c */ /* 0x0c0fe20001766670 */
[----:B-1----:R-:W-:Y:S01]  /*06d0*/  VIADD R2, R154, 0x20 ;  /* 0x000000209a027836 */ /* 0x002fe20000000000 */
[----:B------:R-:W-:Y:S04]  /*06e0*/  BSSY.RECONVERGENT B0, `(.L_x_661) ;  /* 0x000002c000007945 */ /* 0x000fe80003800200 */
[----:B------:R-:W-:Y:S01]  /*06f0*/  ISETP.GE.OR P2, PT, R2, R21, P2 ;  /* 0x000000150200720c */ /* 0x000fe20001746670 */
[----:B--2---:R-:W-:Y:S01]  /*0700*/  IMAD.WIDE.U32 R22, R222, R14, R16 ;  /* 0x0000000ede167225 */ /* 0x004fe200078e0010 */
[----:B---3--:R-:W-:-:S03]  /*0710*/  ISETP.GE.AND P4, PT, R16, R0, PT ;  /* 0x000000001000720c */ /* 0x008fc60003f86270 */
[----:B-----5:R-:W-:-:S04]  /*0720*/  @!P0 IMAD.WIDE.U32 R10, R6, R230, RZ ;  /* 0x000000e6060a8225 */ /* 0x020fc800078e00ff */
[-C--:B------:R-:W-:Y:S02]  /*0730*/  @P0 IMAD R6, R15, R236.reuse, RZ ;  /* 0x000000ec0f060224 */ /* 0x080fe400078e02ff */
[----:B------:R-:W-:-:S04]  /*0740*/  @P0 IMAD.WIDE.U32 R236, R14, R236, RZ ;  /* 0x000000ec0eec0225 */ /* 0x000fc800078e00ff */
[----:B------:R-:W-:Y:S02]  /*0750*/  @!P0 IMAD R7, R7, R230, RZ ;  /* 0x000000e607078224 */ /* 0x000fe400078e02ff */
[----:B------:R-:W-:Y:S02]  /*0760*/  @P0 IMAD.MOV.U32 R10, RZ, RZ, R236 ;  /* 0x000000ffff0a0224 */ /* 0x000fe400078e00ec */
[----:B------:R-:W-:Y:S02]  /*0770*/  @!P0 IMAD.IADD R7, R11, 0x1, R7 ;  /* 0x000000010b078824 */ /* 0x000fe400078e0207 */
[----:B------:R-:W-:Y:S01]  /*0780*/  @P0 IMAD.IADD R7, R237, 0x1, R6 ;  /* 0x00000001ed070824 */ /* 0x000fe200078e0206 */
[----:B------:R-:W-:Y:S01]  /*0790*/  IADD3 R10, P0, PT, R10, R22, RZ ;  /* 0x000000160a0a7210 */ /* 0x000fe20007f1e0ff */
[----:B------:R-:W-:Y:S01]  /*07a0*/  IMAD R0, R15, R222, RZ ;  /* 0x000000de0f007224 */ /* 0x000fe200078e02ff */
[----:B------:R-:W-:-:S04]  /*07b0*/  ISETP.GE.OR P5, PT, R154, R21, P4 ;  /* 0x000000159a00720c */ /* 0x000fc800027a6670 */
[----:B------:R-:W-:Y:S01]  /*07c0*/  IADD3.X R11, PT, PT, R7, R23, R0, P0, !PT ;  /* 0x00000017070b7210 */ /* 0x000fe200007fe400 */
[-C--:B----4-:R-:W-:Y:S02]  /*07d0*/  IMAD R0, R13, R229.reuse, RZ ;  /* 0x000000e50d007224 */ /* 0x090fe400078e02ff */
[----:B------:R-:W-:-:S04]  /*07e0*/  IMAD.WIDE.U32 R10, R12, R229, R10 ;  /* 0x000000e50c0a7225 */ /* 0x000fc800078e000a */
[----:B------:R-:W-:Y:S02]  /*07f0*/  IMAD.IADD R13, R11, 0x1, R0 ;  /* 0x000000010b0d7824 */ /* 0x000fe400078e0200 */
[----:B------:R-:W-:Y:S01]  /*0800*/  @!P5 MOV R12, R10 ;  /* 0x0000000a000cd202 */ /* 0x000fe20000000f00 */
[----:B------:R-:W-:-:S04]  /*0810*/  @!P5 IMAD R0, R15, R154, RZ ;  /* 0x0000009a0f00d224 */ /* 0x000fc800078e02ff */
[----:B------:R-:W-:-:S04]  /*0820*/  @!P5 IMAD.WIDE.U32 R6, R14, R154, R12 ;  /* 0x0000009a0e06d225 */ /* 0x000fc800078e000c */
[----:B------:R-:W-:Y:S01]  /*0830*/  @!P5 IMAD.IADD R7, R7, 0x1, R0 ;  /* 0x000000010707d824 */ /* 0x000fe200078e0200 */
[----:B------:R-:W-:-:S04]  /*0840*/  @!P5 LEA R16, P1, R6, R8, 0x1 ;  /* 0x000000080610d211 */ /* 0x000fc800078208ff */
[----:B------:R-:W-:Y:S01]  /*0850*/  @!P5 LEA.HI.X R17, R6, R9, R7, 0x1, P1 ;  /* 0x000000090611d211 */ /* 0x000fe200008f0c07 */
[----:B------:R-:W-:-:S04]  /*0860*/  IMAD R4, R4, R230, R229 ;  /* 0x000000e604047224 */ /* 0x000fc800078e02e5 */
[----:B------:R1:W-:Y:S01]  /*0870*/  @!P5 ST.E.128 desc[UR4][R16.64], RZ ;  /* 0x000000ff1000d985 */ /* 0x0003e2000c101d04 */
[----:B------:R-:W-:Y:S01]  /*0880*/  ISETP.GE.OR P4, PT, R2, R21, P4 ;  /* 0x000000150200720c */ /* 0x000fe20002786670 */
[----:B------:R-:W-:-:S05]  /*0890*/  IMAD R5, R5, R4, R222 ;  /* 0x0000000405057224 */ /* 0x000fca00078e02de */
[----:B------:R-:W-:-:S04]  /*08a0*/  IADD3 R3, P0, PT, R5, R154, RZ ;  /* 0x0000009a05037210 */ /* 0x000fc80007f1e0ff */
[----:B------:R-:W-:Y:S02]  /*08b0*/  LEA.HI.X.SX32 R5, R5, RZ, 0x1, P0 ;  /* 0x000000ff05057211 */ /* 0x000fe400000f0eff */
[C---:B------:R-:W-:Y:S02]  /*08c0*/  LEA R2, P0, R3.reuse, R18, 0x2 ;  /* 0x0000001203027211 */ /* 0x040fe400078010ff */
[----:B------:R-:W-:Y:S02]  /*08d0*/  @!P3 MOV R0, 0x7f800000 ;  /* 0x7f8000000000b802 */ /* 0x000fe40000000f00 */
[----:B------:R-:W-:Y:S01]  /*08e0*/  LEA.HI.X R3, R3, R19, R5, 0x2, P0 ;  /* 0x0000001303037211 */ /* 0x000fe200000f1405 */
[----:B------:R-:W-:Y:S08]  /*08f0*/  @P4 BRA `(.L_x_662) ;  /* 0x0000000000284947 */ /* 0x000ff00003800000 */
[----:B------:R-:W-:Y:S02]  /*0900*/  IADD3 R7, P0, PT, R154, 0x20, RZ ;  /* 0x000000209a077810 */ /* 0x000fe40007f1e0ff */
[----:B------:R-:W-:Y:S02]  /*0910*/  MOV R11, R13 ;  /* 0x0000000d000b7202 */ /* 0x000fe40000000f00 */
[----:B------:R-:W-:Y:S01]  /*0920*/  IADD3.X R5, PT, PT, RZ, RZ, RZ, P0, !PT ;  /* 0x000000ffff057210 */ /* 0x000fe200007fe4ff */
[----:B------:R-:W-:-:S04]  /*0930*/  IMAD.WIDE.U32 R10, R14, R7, R10 ;  /* 0x000000070e0a7225 */ /* 0x000fc800078e000a */
[----:B------:R-:W-:Y:S01]  /*0940*/  IMAD R5, R5, R14, RZ ;  /* 0x0000000e05057224 */ /* 0x000fe200078e02ff */
[----:B------:R-:W-:-:S03]  /*0950*/  LEA R4, P0, R10, R8, 0x1 ;  /* 0x000000080a047211 */ /* 0x000fc600078008ff */
[----:B------:R-:W-:-:S05]  /*0960*/  IMAD R5, R15, R7, R5 ;  /* 0x000000070f057224 */ /* 0x000fca00078e0205 */
[----:B------:R-:W-:-:S04]  /*0970*/  IADD3 R5, PT, PT, R11, R5, RZ ;  /* 0x000000050b057210 */ /* 0x000fc80007ffe0ff */
[----:B------:R-:W-:-:S05]  /*0980*/  LEA.HI.X R5, R10, R9, R5, 0x1, P0 ;  /* 0x000000090a057211 */ /* 0x000fca00000f0c05 */
[----:B------:R2:W-:Y:S02]  /*0990*/  ST.E.128 desc[UR4][R4.64], RZ ;  /* 0x000000ff04007985 */ /* 0x0005e4000c101d04 */
.L_x_662:
[----:B------:R-:W-:Y:S05]  /*09a0*/  BSYNC.RECONVERGENT B0 ;  /* 0x0000000000007941 */ /* 0x000fea0003800200 */
.L_x_661:
[----:B------:R-:W-:Y:S01]  /*09b0*/  MOV R229, 0x0 ;  /* 0x0000000000e57802 */ /* 0x000fe20000000f00 */
[----:B------:R1:W-:Y:S03]  /*09c0*/  @!P3 ST.E desc[UR4][R2.64], R0 ;  /* 0x000000000200b985 */ /* 0x0003e6000c101904 */
[----:B-12---:R-:W-:Y:S05]  /*09d0*/  @P2 RET.REL.NODEC R228 `(_ZN5flash24flash_fwd_splitkv_kernelI23Flash_fwd_kernel_traitsILi32ELi64ELi256ELi4ELb0ELb0EN7cutlass10bfloat16_tE19Flash_kernel_traitsILi32ELi64ELi256ELi4ES3_EELb0ELb0ELb0ELb0ELb0ELb0ELb0ELb0EEEvNS_16Flash_fwd_paramsE) ;  /* 0xfffffff4e4882950 */ /* 0x006fea0003c3ffff */
[----:B------:R-:W-:Y:S02]  /*09e0*/  MOV R5, 0x7f800000 ;  /* 0x7f80000000057802 */ /* 0x000fe40000000f00 */
[----:B------:R-:W-:-:S03]  /*09f0*/  MOV R229, 0x0 ;  /* 0x0000000000e57802 */ /* 0x000fc60000000f00 */
[----:B------:R1:W-:Y:S02]  /*0a00*/  ST.E desc[UR4][R2.64+0x80], R5 ;  /* 0x0000800502007985 */ /* 0x0003e4000c101904 */
[----:B-1----:R-:W-:Y:S05]  /*0a10*/  RET.REL.NODEC R228 `(_ZN5flash24flash_fwd_splitkv_kernelI23Flash_fwd_kernel_traitsILi32ELi64ELi256ELi4ELb0ELb0EN7cutlass10bfloat16_tE19Flash_kernel_traitsILi32ELi64ELi256ELi4ES3_EELb0ELb0ELb0ELb0ELb0ELb0ELb0ELb0EEEvNS_16Flash_fwd_paramsE) ;  /* 0xfffffff4e4787950 */ /* 0x002fea0003c3ffff */
.L_x_660:
        /* <DEDUP_REMOVED lines=13> */
[----:B-----5:R-:W2:Y:S04]  /*0af0*/  LD.E.64 R10, desc[UR4][R2.64+0x168] ;  /* 0x00016804020a7980 */ /* 0x020ea8000c101b00 */
[----:B------:R-:W3:Y:S01]  /*0b00*/  LD.E R16, desc[UR4][R2.64+0x68] ;  /* 0x0000680402107980 */ /* 0x000ee2000c101900 */
[----:B------:R-:W-:-:S03]  /*0b10*/  LEA R234, R149, 0xffffff00, 0x8 ;  /* 0xffffff0095ea7811 */ /* 0x000fc600078e40ff */
[----:B------:R-:W4:Y:S04]  /*0b20*/  LD.E.64 R22, desc[UR4][R2.64+0x20] ;  /* 0x0000200402167980 */ /* 0x000f28000c101b00 */
[----:B------:R-:W4:Y:S04]  /*0b30*/  LD.E.64 R218, desc[UR4][R2.64+0x38] ;  /* 0x0000380402da7980 */ /* 0x000f28000c101b00 */
[----:B------:R-:W4:Y:S04]  /*0b40*/  LD.E.64 R18, desc[UR4][R2.64+0x50] ;  /* 0x0000500402127980 */ /* 0x000f28000c101b00 */
[----:B------:R-:W5:Y:S04]  /*0b50*/  LD.E.64 R30, desc[UR4][R2.64+0x58] ;  /* 0x00005804021e7980 */ /* 0x000f68000c101b00 */
        /* <DEDUP_REMOVED lines=21> */
[----:B------:R-:W-:Y:S02]  /*0cb0*/  @!P2 IADD3 R9, PT, PT, R9, 0x1, RZ ;  /* 0x000000010909a810 */ /* 0x000fe40007ffe0ff */
[----:B------:R-:W-:Y:S01]  /*0cc0*/  ISETP.NE.AND P2, PT, R13, RZ, PT ;  /* 0x000000ff0d00720c */ /* 0x000fe20003f45270 */
[-C--:B--2---:R-:W-:Y:S02]  /*0cd0*/  IMAD R4, R11, R230.reuse, RZ ;  /* 0x000000e60b047224 */ /* 0x084fe400078e02ff */
[----:B------:R-:W-:-:S05]  /*0ce0*/  IMAD.WIDE.U32 R10, R10, R230, RZ ;  /* 0x000000e60a0a7225 */ /* 0x000fca00078e00ff */
[----:B------:R-:W-:Y:S01]  /*0cf0*/  IADD3 R241, PT, PT, R11, R4, RZ ;  /* 0x000000040bf17210 */ /* 0x000fe20007ffe0ff */
[----:B------:R-:W-:Y:S01]  /*0d00*/  @P0 VIADD R9, R9, 0x1 ;  /* 0x0000000109090836 */ /* 0x000fe20000000000 */
[----:B------:R-:W-:-:S03]  /*0d10*/  LEA R240, P0, R10, R244, 0x2 ;  /* 0x000000f40af07211 */ /* 0x000fc600078010ff */
[----:B------:R-:W-:Y:S01]  /*0d20*/  @!P1 IMAD.MOV R9, RZ, RZ, -R9 ;  /* 0x000000ffff099224 */ /* 0x000fe200078e0a09 */
[----:B------:R-:W-:Y:S02]  /*0d30*/  LEA.HI.X R241, R10, R245, R241, 0x2, P0 ;  /* 0x000000f50af17211 */ /* 0x000fe400000f14f1 */
[----:B------:R-:W-:-:S05]  /*0d40*/  @!P2 LOP3.LUT R9, RZ, R13, RZ, 0x33, !PT ;  /* 0x0000000dff09a212 */ /* 0x000fca00078e33ff */
[----:B------:R-:W-:-:S06]  /*0d50*/  IMAD.WIDE R4, R9, 0x4, R240 ;  /* 0x0000000409047825 */ /* 0x000fcc00078e02f0 */
[----:B------:R1:W2:Y:S01]  /*0d60*/  LD.E R4, desc[UR4][R4.64] ;  /* 0x0000000404047980 */ /* 0x0002a2000c101900 */
[----:B---3--:R-:W-:-:S04]  /*0d70*/  IABS R8, R16 ;  /* 0x0000001000087213 */ /* 0x008fc80000000000 */
[----:B------:R-:W3:Y:S08]  /*0d80*/  I2F.RP R12, R8 ;  /* 0x00000008000c7306 */ /* 0x000ef00000209400 */
[----:B---3--:R-:W3:Y:S02]  /*0d90*/  MUFU.RCP R11, R12 ;  /* 0x0000000c000b7308 */ /* 0x008ee40000001000 */
[----:B---3--:R-:W-:-:S06]  /*0da0*/  IADD3 R11, PT, PT, R11, 0xffffffe, RZ ;  /* 0x0ffffffe0b0b7810 */ /* 0x008fcc0007ffe0ff */
[----:B------:R-:W1:Y:S01]  /*0db0*/  F2I.FTZ.U32.TRUNC.NTZ R25, R11 ;  /* 0x0000000b00197305 */ /* 0x000e62000021f000 */
[----:B------:R-:W-:Y:S02]  /*0dc0*/  MOV R24, RZ ;  /* 0x000000ff00187202 */ /* 0x000fe40000000f00 */
[----:B------:R-:W-:Y:S02]  /*0dd0*/  IABS R7, R229 ;  /* 0x000000e500077213 */ /* 0x000fe40000000000 */
[----:B------:R-:W-:Y:S01]  /*0de0*/  IABS R6, R16 ;  /* 0x0000001000067213 */ /* 0x000fe20000000000 */
[----:B-1----:R-:W-:-:S04]  /*0df0*/  IMAD.MOV R5, RZ, RZ, -R25 ;  /* 0x000000ffff057224 */ /* 0x002fc800078e0a19 */
[----:B------:R-:W-:-:S04]  /*0e00*/  IMAD R10, R5, R8, RZ ;  /* 0x00000008050a7224 */ /* 0x000fc800078e02ff */
        /* <DEDUP_REMOVED lines=13> */
[----:B------:R-:W-:Y:S01]  /*0ee0*/  @P2 VIADD R5, R5, 0x1 ;  /* 0x0000000105052836 */ /* 0x000fe20000000000 */
[----:B------:R-:W-:-:S03]  /*0ef0*/  SHF.R.S32.HI R7, RZ, 0x1f, R13 ;  /* 0x0000001fff077819 */ /* 0x000fc6000001140d */
[----:B------:R-:W-:Y:S02]  /*0f00*/  IMAD.MOV.U32 R11, RZ, RZ, R5 ;  /* 0x000000ffff0b7224 */ /* 0x000fe400078e0005 */
[----:B----4-:R-:W-:-:S03]  /*0f10*/  IMAD R5, R219, R13, RZ ;  /* 0x0000000ddb057224 */ /* 0x010fc600078e02ff */
[----:B------:R-:W-:Y:S01]  /*0f20*/  @!P0 IADD3 R11, PT, PT, -R11, RZ, RZ ;  /* 0x000000ff0b0b8210 */ /* 0x000fe20007ffe1ff */
[----:B------:R-:W-:Y:S01]  /*0f30*/  IMAD R5, R218, R7, R5 ;  /* 0x00000007da057224 */ /* 0x000fe200078e0205 */
[----:B------:R-:W-:Y:S02]  /*0f40*/  @!P1 LOP3.LUT R11, RZ, R16, RZ, 0x33, !PT ;  /* 0x00000010ff0b9212 */ /* 0x000fe400078e33ff */
[----:B--2---:R-:W-:Y:S01]  /*0f50*/  SHF.R.S32.HI R9, RZ, 0x1f, R4 ;  /* 0x0000001fff097819 */ /* 0x004fe20000011404 */
[----:B------:R-:W-:-:S04]  /*0f60*/  IMAD R6, R23, R4, RZ ;  /* 0x0000000417067224 */ /* 0x000fc800078e02ff */
[C---:B------:R-:W-:Y:S02]  /*0f70*/  IMAD R6, R22.reuse, R9, R6 ;  /* 0x0000000916067224 */ /* 0x040fe400078e0206 */
[----:B------:R-:W-:-:S05]  /*0f80*/  IMAD.WIDE.U32 R22, R22, R4, RZ ;  /* 0x0000000416167225 */ /* 0x000fca00078e00ff */
[----:B------:R-:W-:-:S03]  /*0f90*/  IADD3 R23, PT, PT, R23, R6, RZ ;  /* 0x0000000617177210 */ /* 0x000fc60007ffe0ff */
[----:B------:R-:W-:Y:S01]  /*0fa0*/  IMAD.WIDE.U32 R22, R13, R218, R22 ;  /* 0x000000da0d167225 */ /* 0x000fe200078e0016 */
[----:B------:R-:W-:-:S03]  /*0fb0*/  SHF.R.S32.HI R6, RZ, 0x1f, R11 ;  /* 0x0000001fff067819 */ /* 0x000fc6000001140b */
[----:B------:R-:W-:Y:S02]  /*0fc0*/  IMAD.IADD R23, R23, 0x1, R5 ;  /* 0x0000000117177824 */ /* 0x000fe400078e0205 */
[----:B------:R-:W-:-:S04]  /*0fd0*/  IMAD R5, R19, R11, RZ ;  /* 0x0000000b13057224 */ /* 0x000fc800078e02ff */
[----:B------:R-:W-:Y:S02]  /*0fe0*/  IMAD R6, R18, R6, R5 ;  /* 0x0000000612067224 */ /* 0x000fe400078e0205 */
[----:B------:R-:W-:Y:S02]  /*0ff0*/  IMAD R5, R15, R4, RZ ;  /* 0x000000040f057224 */ /* 0x000fe400078e02ff */
[----:B------:R-:W-:-:S04]  /*1000*/  IMAD.WIDE.U32 R18, R11, R18, R22 ;  /* 0x000000120b127225 */ /* 0x000fc800078e0016 */
[----:B------:R-:W-:-:S04]  /*1010*/  IMAD.WIDE.U32 R10, R14, R4, RZ ;  /* 0x000000040e0a7225 */ /* 0x000fc800078e00ff */
[----:B------:R-:W-:Y:S01]  /*1020*/  IMAD R5, R14, R9, R5 ;  /* 0x000000090e057224 */ /* 0x000fe200078e0205 */
[----:B------:R-:W-:Y:S01]  /*1030*/  IADD3 R6, PT, PT, R19, R6, RZ ;  /* 0x0000000613067210 */ /* 0x000fe20007ffe0ff */
[----:B------:R-:W-:Y:S01]  /*1040*/  IMAD.MOV.U32 R8, RZ, RZ, R18 ;  /* 0x000000ffff087224 */ /* 0x000fe200078e0012 */
[----:B------:R-:W-:Y:S01]  /*1050*/  MOV R14, R10 ;  /* 0x0000000a000e7202 */ /* 0x000fe20000000f00 */
[----:B------:R-:W-:Y:S01]  /*1060*/  IMAD.IADD R12, R11, 0x1, R5 ;  /* 0x000000010b0c7824 */ /* 0x000fe200078e0205 */
[----:B------:R-:W-:Y:S05]  /*1070*/  BRA `(.L_x_665) ;  /* 0x0000000400387947 */ /* 0x000fea0003800000 */
.L_x_664:
        /* <DEDUP_REMOVED lines=13> */
[----:B------:R-:W1:Y:S08]  /*1150*/  I2F.RP R9, R4 ;  /* 0x0000000400097306 */ /* 0x000e700000209400 */
[----:B-1----:R-:W1:Y:S02]  /*1160*/  MUFU.RCP R7, R9 ;  /* 0x0000000900077308 */ /* 0x002e640000001000 */
[----:B-1----:R-:W-:-:S06]  /*1170*/  IADD3 R7, PT, PT, R7, 0xffffffe, RZ ;  /* 0x0ffffffe07077810 */ /* 0x002fcc0007ffe0ff */
[----:B------:R-:W1:Y:S01]  /*1180*/  F2I.FTZ.U32.TRUNC.NTZ R25, R7 ;  /* 0x0000000700197305 */ /* 0x000e62000021f000 */
[----:B------:R-:W-:Y:S01]  /*1190*/  IABS R6, R16 ;  /* 0x0000001000067213 */ /* 0x000fe20000000000 */
[----:B-1----:R-:W-:-:S04]  /*11a0*/  IMAD.MOV R5, RZ, RZ, -R25 ;  /* 0x000000ffff057224 */ /* 0x002fc800078e0a19 */
[----:B------:R-:W-:-:S04]  /*11b0*/  IMAD R8, R5, R4, RZ ;  /* 0x0000000405087224 */ /* 0x000fc800078e02ff */
[----:B------:R-:W-:-:S04]  /*11c0*/  IMAD.HI.U32 R8, R25, R8, R24 ;  /* 0x0000000819087227 */ /* 0x000fc800078e0018 */
[----:B------:R-:W-:Y:S02]  /*11d0*/  IMAD.MOV R6, RZ, RZ, -R6 ;  /* 0x000000ffff067224 */ /* 0x000fe400078e0a06 */
[----:B------:R-:W-:-:S04]  /*11e0*/  IMAD.HI.U32 R9, R8, R13, RZ ;  /* 0x0000000d08097227 */ /* 0x000fc800078e00ff */
[----:B------:R-:W-:Y:S01]  /*11f0*/  IMAD R13, R9, R6, R13 ;  /* 0x00000006090d7224 */ /* 0x000fe200078e020d */
[----:B------:R-:W-:Y:S01]  /*1200*/  @!P2 SHF.R.S32.HI R6, RZ, 0x1f, R11 ;  /* 0x0000001fff06a819 */ /* 0x000fe2000001140b */
[----:B---3--:R-:W-:-:S03]  /*1210*/  @!P2 IMAD R5, R219, R11, RZ ;  /* 0x0000000bdb05a224 */ /* 0x008fc600078e02ff */
[----:B------:R-:W-:Y:S01]  /*1220*/  ISETP.GT.U32.AND P0, PT, R4, R13, PT ;  /* 0x0000000d0400720c */ /* 0x000fe20003f04070 */
[----:B------:R-:W-:Y:S02]  /*1230*/  @!P2 IMAD R5, R6, R218, R5 ;  /* 0x000000da0605a224 */ /* 0x000fe400078e0205 */
[----:B------:R-:W-:Y:S01]  /*1240*/  @!P2 IMAD.WIDE.U32 R24, R218, R11, RZ ;  /* 0x0000000bda18a225 */ /* 0x000fe200078e00ff */
[----:B-----5:R-:W-:-:S03]  /*1250*/  @!P2 SHF.R.S32.HI R6, RZ, 0x1f, R10 ;  /* 0x0000001fff06a819 */ /* 0x020fc6000001140a */
[----:B----4-:R-:W-:Y:S01]  /*1260*/  @!P2 IMAD R7, R23, R10, RZ ;  /* 0x0000000a1707a224 */ /* 0x010fe200078e02ff */
[----:B------:R-:W-:Y:S01]  /*1270*/  @!P2 IADD3 R25, PT, PT, R25, R5, RZ ;  /* 0x000000051919a210 */ /* 0x000fe20007ffe0ff */
[----:B------:R-:W-:-:S04]  /*1280*/  @P2 IMAD.IADD R5, R11, 0x1, R12 ;  /* 0x000000010b052824 */ /* 0x000fc800078e020c */
[----:B------:R-:W-:Y:S01]  /*1290*/  @!P0 IADD3 R13, PT, PT, R13, -R4, RZ ;  /* 0x800000040d0d8210 */ /* 0x000fe20007ffe0ff */
[C---:B------:R-:W-:Y:S02]  /*12a0*/  @!P2 IMAD R7, R22.reuse, R6, R7 ;  /* 0x000000061607a224 */ /* 0x040fe400078e0207 */
[----:B------:R-:W-:Y:S01]  /*12b0*/  @!P2 IMAD.WIDE.U32 R24, R22, R10, R24 ;  /* 0x0000000a1618a225 */ /* 0x000fe200078e0018 */
[----:B------:R-:W-:-:S03]  /*12c0*/  ISETP.GE.U32.AND P3, PT, R13, R4, PT ;  /* 0x000000040d00720c */ /* 0x000fc60003f66070 */
[-C--:B------:R-:W-:Y:S02]  /*12d0*/  @P2 IMAD R4, R219, R5.reuse, RZ ;  /* 0x00000005db042224 */ /* 0x080fe400078e02ff */
[----:B------:R-:W-:Y:S01]  /*12e0*/  @P2 IMAD.WIDE.U32 R22, R218, R5, RZ ;  /* 0x00000005da162225 */ /* 0x000fe200078e00ff */
[----:B------:R-:W-:-:S03]  /*12f0*/  LOP3.LUT R5, R229, R16, RZ, 0x3c, !PT ;  /* 0x00000010e5057212 */ /* 0x000fc600078e3cff */
[----:B------:R-:W-:Y:S01]  /*1300*/  @!P0 VIADD R9, R9, 0x1 ;  /* 0x0000000109098836 */ /* 0x000fe20000000000 */
[----:B------:R-:W-:Y:S01]  /*1310*/  ISETP.GE.AND P1, PT, R5, RZ, PT ;  /* 0x000000ff0500720c */ /* 0x000fe20003f26270 */
[----:B------:R-:W-:Y:S01]  /*1320*/  @!P2 IMAD.MOV.U32 R8, RZ, RZ, R24 ;  /* 0x000000ffff08a224 */ /* 0x000fe200078e0018 */
[----:B------:R-:W-:Y:S02]  /*1330*/  ISETP.NE.AND P0, PT, R16, RZ, PT ;  /* 0x000000ff1000720c */ /* 0x000fe40003f05270 */
        /* <DEDUP_REMOVED lines=8> */
[----:B------:R-:W-:Y:S02]  /*13c0*/  @!P2 IMAD R4, R5, R220, R4 ;  /* 0x000000dc0504a224 */ /* 0x000fe400078e0204 */
[----:B------:R-:W-:Y:S01]  /*13d0*/  @!P2 IMAD.WIDE.U32 R24, R220, R11, RZ ;  /* 0x0000000bdc18a225 */ /* 0x000fe200078e00ff */
[----:B------:R-:W-:-:S03]  /*13e0*/  @!P1 IADD3 R9, PT, PT, -R9, RZ, RZ ;  /* 0x000000ff09099210 */ /* 0x000fc60007ffe1ff */
[-C--:B------:R-:W-:Y:S02]  /*13f0*/  IMAD R6, R219, R234.reuse, RZ ;  /* 0x000000eadb067224 */ /* 0x080fe400078e02ff */
[----:B------:R-:W-:Y:S01]  /*1400*/  IMAD.WIDE.U32 R22, R218, R234, R22 ;  /* 0x000000eada167225 */ /* 0x000fe200078e0016 */
[----:B------:R-:W-:Y:S02]  /*1410*/  @!P0 LOP3.LUT R9, RZ, R16, RZ, 0x33, !PT ;  /* 0x00000010ff098212 */ /* 0x000fe400078e33ff */
[----:B------:R-:W-:Y:S01]  /*1420*/  @!P2 IADD3 R25, PT, PT, R25, R4, RZ ;  /* 0x000000041919a210 */ /* 0x000fe20007ffe0ff */
[----:B------:R-:W-:Y:S01]  /*1430*/  @P2 IMAD.IADD R11, R11, 0x1, R12 ;  /* 0x000000010b0b2824 */ /* 0x000fe200078e020c */
[----:B------:R-:W-:Y:S01]  /*1440*/  @!P2 SHF.R.S32.HI R5, RZ, 0x1f, R10 ;  /* 0x0000001fff05a819 */ /* 0x000fe2000001140a */
[----:B------:R-:W-:Y:S01]  /*1450*/  @!P2 IMAD R4, R15, R10, RZ ;  /* 0x0000000a0f04a224 */ /* 0x000fe200078e02ff */
[----:B------:R-:W-:Y:S01]  /*1460*/  IADD3 R13, PT, PT, R23, R6, RZ ;  /* 0x00000006170d7210 */ /* 0x000fe20007ffe0ff */
[----:B------:R-:W-:Y:S01]  /*1470*/  IMAD R7, R19, R9, RZ ;  /* 0x0000000913077224 */ /* 0x000fe200078e02ff */
[----:B------:R-:W-:-:S02]  /*1480*/  MOV R12, R22 ;  /* 0x00000016000c7202 */ /* 0x000fc40000000f00 */
[----:B------:R-:W-:Y:S01]  /*1490*/  SHF.R.S32.HI R6, RZ, 0x1f, R9 ;  /* 0x0000001fff067819 */ /* 0x000fe20000011409 */
[C---:B------:R-:W-:Y:S02]  /*14a0*/  @!P2 IMAD R4, R14.reuse, R5, R4 ;  /* 0x000000050e04a224 */ /* 0x040fe400078e0204 */
[----:B------:R-:W-:-:S04]  /*14b0*/  @!P2 IMAD.WIDE.U32 R14, R14, R10, R24 ;  /* 0x0000000a0e0ea225 */ /* 0x000fc800078e0018 */
[----:B------:R-:W-:Y:S02]  /*14c0*/  @P2 IMAD R5, R221, R11, RZ ;  /* 0x0000000bdd052224 */ /* 0x000fe400078e02ff */
[----:B------:R-:W-:-:S04]  /*14d0*/  IMAD.WIDE.U32 R8, R18, R9, R12 ;  /* 0x0000000912087225 */ /* 0x000fc800078e000c */
[----:B------:R-:W-:Y:S02]  /*14e0*/  IMAD R6, R18, R6, R7 ;  /* 0x0000000612067224 */ /* 0x000fe400078e0207 */
[----:B------:R-:W-:Y:S01]  /*14f0*/  @P2 IMAD.WIDE.U32 R10, R220, R11, RZ ;  /* 0x0000000bdc0a2225 */ /* 0x000fe200078e00ff */
[----:B------:R-:W-:Y:S02]  /*1500*/  MOV R7, RZ ;  /* 0x000000ff00077202 */ /* 0x000fe40000000f00 */
[----:B------:R-:W-:Y:S01]  /*1510*/  IADD3 R6, PT, PT, R9, R6, RZ ;  /* 0x0000000609067210 */ /* 0x000fe20007ffe0ff */
[----:B------:R-:W-:Y:S01]  /*1520*/  @!P2 IMAD.IADD R12, R15, 0x1, R4 ;  /* 0x000000010f0ca824 */ /* 0x000fe200078e0204 */
[----:B------:R-:W-:Y:S01]  /*1530*/  @P2 IADD3 R12, PT, PT, R11, R5, RZ ;  /* 0x000000050b0c2210 */ /* 0x000fe20007ffe0ff */
[----:B------:R-:W-:Y:S01]  /*1540*/  @P2 IMAD.MOV.U32 R14, RZ, RZ, R10 ;  /* 0x000000ffff0e2224 */ /* 0x000fe200078e000a */
[----:B------:R-:W-:Y:S02]  /*1550*/  MOV R13, R234 ;  /* 0x000000ea000d7202 */ /* 0x000fe40000000f00 */
.L_x_665:
[----:B------:R-:W-:Y:S05]  /*1560*/  BSYNC.RECONVERGENT B0 ;  /* 0x0000000000007941 */ /* 0x000fea0003800200 */
.L_x_663:
[----:B------:R-:W-:Y:S01]  /*1570*/  ISETP.NE.AND P0, PT, R236, -0x1, PT ;  /* 0xffffffffec00780c */ /* 0x000fe20003f05270 */
[----:B------:R-:W2:Y:S04]  /*1580*/  LD.E.64 R10, desc[UR4][R2.64+0x30] ;  /* 0x00003004020a7980 */ /* 0x000ea8000c101b00 */
[----:B------:R-:W3:Y:S04]  /*1590*/  LD.E.64 R18, desc[UR4][R2.64+0x48] ;  /* 0x0000480402127980 */ /* 0x000ee8000c101b00 */
[----:B------:R-:W4:Y:S04]  /*15a0*/  LD.E.64 R26, desc[UR4][R2.64+0x10] ;  /* 0x00001004021a7980 */ /* 0x000f28000c101b00 */
[----:B------:R-:W3:Y:S04]  /*15b0*/  @!P0 LD.E.64 R28, desc[UR4][R2.64+0x18] ;  /* 0x00001804021c8980 */ /* 0x000ee8000c101b00 */
[----:B------:R-:W4:Y:S04]  /*15c0*/  LD.E.64 R24, desc[UR4][R2.64+0x8] ;  /* 0x0000080402187980 */ /* 0x000f28000c101b00 */
[----:B------:R1:W5:Y:S04]  /*15d0*/  LD.E R235, desc[UR4][R2.64+0xc0] ;  /* 0x0000c00402eb7980 */ /* 0x000368000c101900 */
[----:B------:R1:W5:Y:S01]  /*15e0*/  LD.E.64 R4, desc[UR4][R2.64] ;  /* 0x0000000402047980 */ /* 0x000362000c101b00 */
[----:B------:R-:W-:-:S04]  /*15f0*/  IABS R17, R16 ;  /* 0x0000001000117213 */ /* 0x000fc80000000000 */
[----:B------:R-:W1:Y:S08]  /*1600*/  I2F.RP R23, R17 ;  /* 0x0000001100177306 */ /* 0x000e700000209400 */
[----:B-1----:R-:W1:Y:S02]  /*1610*/  MUFU.RCP R22, R23 ;  /* 0x0000001700167308 */ /* 0x002e640000001000 */
[----:B-1----:R-:W-:-:S06]  /*1620*/  VIADD R22, R22, 0xffffffe ;  /* 0x0ffffffe16167836 */ /* 0x002fcc0000000000 */
[----:B------:R-:W1:Y:S01]  /*1630*/  F2I.FTZ.U32.TRUNC.NTZ R33, R22 ;  /* 0x0000001600217305 */ /* 0x000e62000021f000 */
        /* <DEDUP_REMOVED lines=9> */
[----:B------:R-:W-:Y:S02]  /*16d0*/  ISETP.GT.U32.AND P2, PT, R17, R22, PT ;  /* 0x000000161100720c */ /* 0x000fe40003f44070 */
[----:B------:R-:W-:-:S11]  /*16e0*/  LOP3.LUT R9, R229, R16, RZ, 0x3c, !PT ;  /* 0x00000010e5097212 */ /* 0x000fd600078e3cff */
[----:B------:R-:W-:-:S05]  /*16f0*/  @!P2 IMAD.IADD R22, R22, 0x1, -R17 ;  /* 0x000000011616a824 */ /* 0x000fca00078e0a11 */
[----:B------:R-:W-:Y:S02]  /*1700*/  ISETP.GE.U32.AND P3, PT, R22, R17, PT ;  /* 0x000000111600720c */ /* 0x000fe40003f66070 */
[----:B------:R-:W-:Y:S02]  /*1710*/  ISETP.GE.AND P1, PT, R9, RZ, PT ;  /* 0x000000ff0900720c */ /* 0x000fe40003f26270 */
[----:B------:R-:W-:Y:S02]  /*1720*/  @!P2 IADD3 R20, PT, PT, R20, 0x1, RZ ;  /* 0x000000011414a810 */ /* 0x000fe40007ffe0ff */
[----:B------:R-:W-:-:S07]  /*1730*/  ISETP.NE.AND P2, PT, R16, RZ, PT ;  /* 0x000000ff1000720c */ /* 0x000fce0003f45270 */
[----:B------:R-:W-:-:S04]  /*1740*/  @P3 VIADD R20, R20, 0x1 ;  /* 0x0000000114143836 */ /* 0x000fc80000000000 */
[----:B------:R-:W-:Y:S02]  /*1750*/  IMAD.MOV.U32 R17, RZ, RZ, R20 ;  /* 0x000000ffff117224 */ /* 0x000fe400078e0014 */
[----:B-----5:R-:W-:Y:S01]  /*1760*/  IMAD R20, R7, R220, RZ ;  /* 0x000000dc07147224 */ /* 0x020fe200078e02ff */
[----:B------:R-:W-:Y:S01]  /*1770*/  SHF.L.U32 R7, R154, 0x3, RZ ;  /* 0x000000039a077819 */ /* 0x000fe200000006ff */
[----:B------:R-:W-:Y:S01]  /*1780*/  @!P1 IMAD.MOV R17, RZ, RZ, -R17 ;  /* 0x000000ffff119224 */ /* 0x000fe200078e0a11 */
[----:B------:R-:W-:Y:S01]  /*1790*/  @!P2 LOP3.LUT R17, RZ, R16, RZ, 0x33, !PT ;  /* 0x00000010ff11a212 */ /* 0x000fe200078e33ff */
[----:B------:R-:W-:Y:S01]  /*17a0*/  IMAD.WIDE.U32 R32, R13, R220, RZ ;  /* 0x000000dc0d207225 */ /* 0x000fe200078e00ff */
[C---:B------:R-:W-:Y:S02]  /*17b0*/  LOP3.LUT R238, R7.reuse, 0x18, RZ, 0xc0, !PT ;  /* 0x0000001807ee7812 */ /* 0x040fe400078ec0ff */
[----:B------:R-:W-:Y:S01]  /*17c0*/  LOP3.LUT R23, R7, 0xc0, RZ, 0xc0, !PT ;  /* 0x000000c007177812 */ /* 0x000fe200078ec0ff */
[----:B------:R-:W-:Y:S01]  /*17d0*/  IMAD R9, R13, R221, R20 ;  /* 0x000000dd0d097224 */ /* 0x000fe200078e0214 */
[----:B------:R-:W-:Y:S01]  /*17e0*/  SHF.R.S32.HI R16, RZ, 0x1f, R17 ;  /* 0x0000001fff107819 */ /* 0x000fe20000011411 */
[-C--:B------:R-:W-:Y:S01]  /*17f0*/  IMAD R15, R31, R17.reuse, RZ ;  /* 0x000000111f0f7224 */ /* 0x080fe200078e02ff */
[----:B------:R-:W-:Y:S01]  /*1800*/  IADD3 R13, P2, P1, R32, R14, R238 ;  /* 0x0000000e200d7210 */ /* 0x000fe2000795e0ee */
[----:B------:R-:W-:Y:S01]  /*1810*/  IMAD.IADD R9, R33, 0x1, R9 ;  /* 0x0000000121097824 */ /* 0x000fe200078e0209 */
[----:B------:R-:W-:Y:S01]  /*1820*/  LOP3.LUT R14, R23, 0x18, R154, 0xf8, !PT ;  /* 0x00000018170e7812 */ /* 0x000fe200078ef89a */
[----:B------:R-:W-:-:S04]  /*1830*/  IMAD.WIDE.U32 R22, R30, R17, RZ ;  /* 0x000000111e167225 */ /* 0x000fc800078e00ff */
[----:B------:R-:W-:Y:S01]  /*1840*/  IMAD R15, R16, R30, R15 ;  /* 0x0000001e100f7224 */ /* 0x000fe200078e020f */
[----:B------:R-:W-:Y:S02]  /*1850*/  IADD3.X R9, PT, PT, R9, R12, RZ, P2, P1 ;  /* 0x0000000c09097210 */ /* 0x000fe400017e24ff */
[----:B------:R-:W-:Y:S01]  /*1860*/  LOP3.LUT R14, R14, 0x18, R7, 0x78, !PT ;  /* 0x000000180e0e7812 */ /* 0x000fe200078e7807 */
[----:B------:R-:W-:Y:S01]  /*1870*/  IMAD.IADD R16, R23, 0x1, R15 ;  /* 0x0000000117107824 */ /* 0x000fe200078e020f */
[----:B------:R-:W-:Y:S01]  /*1880*/  IADD3 R20, P1, PT, R13, R22, RZ ;  /* 0x000000160d147210 */ /* 0x000fe20007f3e0ff */
[----:B------:R-:W1:Y:S01]  /*1890*/  S2UR UR6, SR_CgaCtaId ;  /* 0x00000000000679c3 */ /* 0x000e620000008800 */
[----:B------:R-:W-:Y:S02]  /*18a0*/  IADD3 R222, PT, PT, -R222, R21, RZ ;  /* 0x00000015dede7210 */ /* 0x000fe40007ffe1ff */
[----:B------:R-:W-:Y:S02]  /*18b0*/  LOP3.LUT R12, R14, 0x1f20, R7, 0xf8, !PT ;  /* 0x00001f200e0c7812 */ /* 0x000fe400078ef807 */
[----:B------:R-:W-:-:S02]  /*18c0*/  IADD3.X R21, PT, PT, R9, R16, RZ, P1, !PT ;  /* 0x0000001009157210 */ /* 0x000fc40000ffe4ff */
[----:B------:R-:W-:-:S05]  /*18d0*/  IADD3 R14, P1, PT, R238, R8, RZ ;  /* 0x00000008ee0e7210 */ /* 0x000fca0007f3e0ff */
[----:B------:R-:W-:Y:S01]  /*18e0*/  IMAD.X R15, RZ, RZ, R6, P1 ;  /* 0x000000ffff0f7224 */ /* 0x000fe200008e0606 */
[----:B------:R-:W-:Y:S01]  /*18f0*/  SHF.R.U32.HI R242, RZ, 0x2, R154 ;  /* 0x00000002fff27819 */ /* 0x000fe2000001169a */
[----:B------:R-:W-:-:S04]  /*1900*/  UMOV UR7, 0x400 ;  /* 0x0000040000077882 */ /* 0x000fc80000000000 */
[-C--:B------:R-:W-:Y:S02]  /*1910*/  IMAD R13, R221, R242.reuse, RZ ;  /* 0x000000f2dd0d7224 */ /* 0x080fe400078e02ff */
[----:B------:R-:W-:Y:S02]  /*1920*/  IMAD R8, R219, R242, RZ ;  /* 0x000000f2db087224 */ /* 0x000fe400078e02ff */
[----:B------:R-:W-:Y:S01]  /*1930*/  IMAD.WIDE.U32 R20, R242, R220, R20 ;  /* 0x000000dcf2147225 */ /* 0x000fe200078e0014 */
[----:B-1----:R-:W-:-:S03]  /*1940*/  ULEA UR6, UR6, UR7, 0x18 ;  /* 0x0000000706067291 */ /* 0x002fc6000f8ec0ff */
[----:B------:R-:W-:Y:S01]  /*1950*/  IMAD.WIDE.U32 R14, R242, R218, R14 ;  /* 0x000000daf20e7225 */ /* 0x000fe200078e000e */
[----:B------:R-:W-:Y:S02]  /*1960*/  IADD3 R13, PT, PT, R21, R13, RZ ;  /* 0x0000000d150d7210 */ /* 0x000fe40007ffe0ff */
[----:B------:R-:W-:Y:S01]  /*1970*/  MOV R243, RZ ;  /* 0x000000ff00f37202 */ /* 0x000fe20000000f00 */
[----:B------:R-:W-:Y:S01]  /*1980*/  IMAD.IADD R223, R15, 0x1, R8 ;  /* 0x000000010fdf7824 */ /* 0x000fe200078e0208 */
[----:B------:R-:W-:Y:S01]  /*1990*/  BSSY.RECONVERGENT B0, `(.L_x_666) ;  /* 0x0000026000007945 */ /* 0x000fe20003800200 */
[----:B------:R-:W-:-:S04]  /*19a0*/  IMAD.U32 R215, RZ, RZ, UR6 ;  /* 0x00000006ffd77e24 */ /* 0x000fc8000f8e00ff */
[----:B------:R-:W-:Y:S02]  /*19b0*/  IMAD R237, R12, 0x2, R215 ;  /* 0x000000020ced7824 */ /* 0x000fe400078e02d7 */
[----:B--2---:R-:W-:-:S04]  /*19c0*/  @P0 IMAD.WIDE.U32 R16, R10, R236, RZ ;  /* 0x000000ec0a100225 */ /* 0x004fc800078e00ff */
[----:B------:R-:W-:Y:S02]  /*19d0*/  @P0 IMAD R6, R11, R236, RZ ;  /* 0x000000ec0b060224 */ /* 0x000fe400078e02ff */
[-C--:B---3--:R-:W-:Y:S02]  /*19e0*/  @!P0 IMAD R7, R29, R230.reuse, RZ ;  /* 0x000000e61d078224 */ /* 0x088fe400078e02ff */
[----:B------:R-:W-:-:S03]  /*19f0*/  @!P0 IMAD.WIDE.U32 R28, R28, R230, RZ ;  /* 0x000000e61c1c8225 */ /* 0x000fc600078e00ff */
[----:B------:R-:W-:Y:S02]  /*1a00*/  @!P0 MOV R9, R28 ;  /* 0x0000001c00098202 */ /* 0x000fe40000000f00 */
[----:B------:R-:W-:Y:S01]  /*1a10*/  @P0 MOV R9, R16 ;  /* 0x0000001000090202 */ /* 0x000fe20000000f00 */
[----:B------:R-:W-:Y:S02]  /*1a20*/  @!P0 IMAD.IADD R7, R29, 0x1, R7 ;  /* 0x000000011d078824 */ /* 0x000fe400078e0207 */
[----:B------:R-:W-:Y:S01]  /*1a30*/  @P0 IMAD.IADD R7, R17, 0x1, R6 ;  /* 0x0000000111070824 */ /* 0x000fe200078e0206 */
[----:B------:R-:W-:-:S04]  /*1a40*/  IADD3 R16, P1, PT, R238, R9, RZ ;  /* 0x00000009ee107210 */ /* 0x000fc80007f3e0ff */
[----:B------:R-:W-:Y:S02]  /*1a50*/  IADD3.X R17, PT, PT, RZ, R7, RZ, P1, !PT ;  /* 0x00000007ff117210 */ /* 0x000fe40000ffe4ff */
[----:B------:R-:W-:Y:S01]  /*1a60*/  ISETP.GE.AND P1, PT, R242, R222, PT ;  /* 0x000000def200720c */ /* 0x000fe20003f26270 */
[-C--:B------:R-:W-:Y:S01]  /*1a70*/  IMAD R6, R19, R229.reuse, RZ ;  /* 0x000000e513067224 */ /* 0x080fe200078e02ff */
[----:B----4-:R-:W-:Y:S01]  /*1a80*/  LEA R226, P2, R20, R26, 0x1 ;  /* 0x0000001a14e27211 */ /* 0x010fe200078408ff */
[----:B------:R-:W-:Y:S01]  /*1a90*/  IMAD.WIDE.U32 R18, R18, R229, R16 ;  /* 0x000000e512127225 */ /* 0x000fe200078e0010 */
[----:B------:R-:W-:Y:S02]  /*1aa0*/  LEA R224, P3, R14, R24, 0x1 ;  /* 0x000000180ee07211 */ /* 0x000fe400078608ff */
[----:B------:R-:W-:Y:S02]  /*1ab0*/  LEA.HI.X R227, R20, R27, R13, 0x1, P2 ;  /* 0x0000001b14e37211 */ /* 0x000fe400010f0c0d */
[----:B------:R-:W-:Y:S01]  /*1ac0*/  LEA.HI.X R223, R14, R25, R223, 0x1, P3 ;  /* 0x000000190edf7211 */ /* 0x000fe200018f0cdf */
[----:B------:R-:W-:Y:S01]  /*1ad0*/  IMAD.WIDE.U32 R14, R231, 0x40, R242 ;  /* 0x00000040e70e7825 */ /* 0x000fe200078e00f2 */
[----:B------:R-:W-:-:S03]  /*1ae0*/  IADD3 R13, PT, PT, R19, R6, RZ ;  /* 0x00000006130d7210 */ /* 0x000fc60007ffe0ff */
[----:B------:R-:W-:Y:S05]  /*1af0*/  @P1 BRA `(.L_x_667) ;  /* 0x00000000003c1947 */ /* 0x000fea0003800000 */
[----:B------:R-:W-:-:S13]  /*1b00*/  ISETP.GE.AND P0, PT, R238, R235, PT ;  /* 0x000000ebee00720c */ /* 0x000fda0003f06270 */
[----:B------:R-:W-:Y:S05]  /*1b10*/  @P0 BRA `(.L_x_668) ;  /* 0x0000000000300947 */ /* 0x000fea0003800000 */
[----:B------:R-:W-:Y:S01]  /*1b20*/  MOV R12, R18 ;  /* 0x00000012000c7202 */ /* 0x000fe20000000f00 */
[----:B------:R-:W-:-:S04]  /*1b30*/  IMAD R7, R15, R10, RZ ;  /* 0x0000000a0f077224 */ /* 0x000fc800078e02ff */
[----:B------:R-:W-:-:S04]  /*1b40*/  IMAD.WIDE.U32 R8, R14, R10, R12 ;  /* 0x0000000a0e087225 */ /* 0x000fc800078e000c */
[----:B------:R-:W-:-:S05]  /*1b50*/  IMAD R6, R14, R11, R7 ;  /* 0x0000000b0e067224 */ /* 0x000fca00078e0207 */
[----:B------:R-:W-:Y:S02]  /*1b60*/  IADD3 R7, PT, PT, R9, R6, RZ ;  /* 0x0000000609077210 */ /* 0x000fe40007ffe0ff */
[----:B------:R-:W-:-:S04]  /*1b70*/  LEA R6, P0, R8, R4, 0x1 ;  /* 0x0000000408067211 */ /* 0x000fc800078008ff */
[----:B------:R-:W-:-:S05]  /*1b80*/  LEA.HI.X R7, R8, R5, R7, 0x1, P0 ;  /* 0x0000000508077211 */ /* 0x000fca00000f0c07 */
[----:B------:R-:W-:Y:S01]  /*1b90*/  @!PT LDS RZ, [RZ] ;  /* 0x00000000fffff984 */ /* 0x000fe20000000800 */
[----:B------:R-:W-:Y:S01]  /*1ba0*/  @!PT LDS RZ, [RZ] ;  /* 0x00000000fffff984 */ /* 0x000fe20000000800 */
[----:B------:R-:W-:Y:S01]  /*1bb0*/  @!PT LDS RZ, [RZ] ;  /* 0x00000000fffff984 */ /* 0x000fe20000000800 */
[----:B------:R2:W-:Y:S01]  /*1bc0*/  LDGSTS.E.BYPASS.LTC128B.128 [R237], desc[UR4][R6.64] ;  /* 0x0000000006ed7fae */ /* 0x0005e2000b981a04 */
[----:B------:R-:W-:Y:S05]  /*1bd0*/  BRA `(.L_x_667) ;  /* 0x0000000000047947 */ /* 0x000fea0003800000 */
.L_x_668:
[----:B------:R1:W-:Y:S02]  /*1be0*/  STS.128 [R237], RZ ;  /* 0x000000ffed007388 */ /* 0x0003e40000000c00 */
.L_x_667:
[----:B------:R-:W-:Y:S05]  /*1bf0*/  BSYNC.RECONVERGENT B0 ;  /* 0x0000000000007941 */ /* 0x000fea0003800200 */
.L_x_666:
[----:B--2---:R-:W-:Y:S01]  /*1c00*/  VIADD R6, R242, 0x20 ;  /* 0x00000020f2067836 */ /* 0x004fe20000000000 */
[----:B------:R-:W-:Y:S01]  /*1c10*/  BSSY.RECONVERGENT B0, `(.L_x_669) ;  /* 0x0000016000007945 */ /* 0x000fe20003800200 */
[----:B------:R-:W-:-:S03]  /*1c20*/  IMAD R7, R149, -0x100, R0 ;  /* 0xffffff0095077824 */ /* 0x000fc600078e0200 */
[----:B------:R-:W-:Y:S02]  /*1c30*/  ISETP.GE.AND P0, PT, R6, R222, PT ;  /* 0x000000de0600720c */ /* 0x000fe40003f06270 */
[----:B------:R-:W-:-:S04]  /*1c40*/  IADD3 R7, PT, PT, R7, 0x100, RZ ;  /* 0x0000010007077810 */ /* 0x000fc80007ffe0ff */
[----:B------:R-:W-:-:S07]  /*1c50*/  ISETP.GE.AND P6, PT, R242, R7, PT ;  /* 0x00000007f200720c */ /* 0x000fce0003fc6270 */
[----:B------:R-:W-:Y:S06]  /*1c60*/  @P0 BRA `(.L_x_670) ;  /* 0x0000000000400947 */ /* 0x000fec0003800000 */
[----:B------:R-:W-:-:S13]  /*1c70*/  ISETP.GE.AND P0, PT, R238, R235, PT ;  /* 0x000000ebee00720c */ /* 0x000fda0003f06270 */
[----:B------:R2:W-:Y:S01]  /*1c80*/  @P0 STS.128 [R237+0x800], RZ ;  /* 0x000800ffed000388 */ /* 0x0005e20000000c00 */
[----:B------:R-:W-:Y:S05]  /*1c90*/  @P0 BRA `(.L_x_670) ;  /* 0x0000000000340947 */ /* 0x000fea0003800000 */
[----:B------:R-:W-:Y:S02]  /*1ca0*/  IADD3 R9, P0, PT, R14, 0x20, RZ ;  /* 0x000000200e097810 */ /* 0x000fe40007f1e0ff */
[----:B------:R-:W-:Y:S02]  /*1cb0*/  MOV R12, R18 ;  /* 0x00000012000c7202 */ /* 0x000fe40000000f00 */
[----:B------:R-:W-:-:S03]  /*1cc0*/  IADD3.X R8, PT, PT, RZ, R15, RZ, P0, !PT ;  /* 0x0000000fff087210 */ /* 0x000fc600007fe4ff */
[----:B------:R-:W-:-:S04]  /*1cd0*/  IMAD.WIDE.U32 R12, R10, R9, R12 ;  /* 0x000000090a0c7225 */ /* 0x000fc800078e000c */
[----:B------:R-:W-:Y:S01]  /*1ce0*/  IMAD R8, R8, R10, RZ ;  /* 0x0000000a08087224 */ /* 0x000fe200078e02ff */
[----:B------:R-:W-:-:S03]  /*1cf0*/  LEA R10, P0, R12, R4, 0x1 ;  /* 0x000000040c0a7211 */ /* 0x000fc600078008ff */
[----:B------:R-:W-:-:S05]  /*1d00*/  IMAD R8, R11, R9, R8 ;  /* 0x000000090b087224 */ /* 0x000fca00078e0208 */
[----:B------:R-:W-:-:S04]  /*1d10*/  IADD3 R4, PT, PT, R13, R8, RZ ;  /* 0x000000080d047210 */ /* 0x000fc80007ffe0ff */
[----:B------:R-:W-:-:S05]  /*1d20*/  LEA.HI.X R11, R12, R5, R4, 0x1, P0 ;  /* 0x000000050c0b7211 */ /* 0x000fca00000f0c04 */
[----:B------:R-:W-:Y:S01]  /*1d30*/  @!PT LDS RZ, [RZ] ;  /* 0x00000000fffff984 */ /* 0x000fe20000000800 */
[----:B------:R-:W-:Y:S01]  /*1d40*/  @!PT LDS RZ, [RZ] ;  /* 0x00000000fffff984 */ /* 0x000fe20000000800 */
[----:B------:R-:W-:Y:S01]  /*1d50*/  @!PT LDS RZ, [RZ] ;  /* 0x00000000fffff984 */ /* 0x000fe20000000800 */
[----:B------:R3:W-:Y:S02]  /*1d60*/  LDGSTS.E.BYPASS.LTC128B.128 [R237+0x800], desc[UR4][R10.64] ;  /* 0x008000000aed7fae */ /* 0x0007e4000b981a04 */
.L_x_670:
[----:B------:R-:W-:Y:S05]  /*1d70*/  BSYNC.RECONVERGENT B0 ;  /* 0x0000000000007941 */ /* 0x000fea0003800200 */
.L_x_669:
[----:B------:R-:W-:Y:S01]  /*1d80*/  BSSY.RECONVERGENT B0, `(.L_x_671) ;  /* 0x000000d000007945 */ /* 0x000fe20003800200 */
[C---:B------:R-:W-:Y:S02]  /*1d90*/  SHF.L.U64.HI R5, R218.reuse, 0x5, R219 ;  /* 0x00000005da057819 */ /* 0x040fe400000102db */
[----:B------:R-:W-:Y:S01]  /*1da0*/  SHF.L.U32 R4, R218, 0x5, RZ ;  /* 0x00000005da047819 */ /* 0x000fe200000006ff */
[----:B------:R-:W-:Y:S05]  /*1db0*/  @P6 BRA `(.L_x_672) ;  /* 0x0000000000246947 */ /* 0x000fea0003800000 */
[----:B------:R-:W-:-:S13]  /*1dc0*/  ISETP.GE.AND P0, PT, R238, R235, PT ;  /* 0x000000ebee00720c */ /* 0x000fda0003f06270 */
[----:B------:R-:W-:Y:S05]  /*1dd0*/  @P0 BRA `(.L_x_673) ;  /* 0x0000000000180947 */ /* 0x000fea0003800000 */
[----:B------:R-:W-:-:S05]  /*1de0*/  MOV R225, R223 ;  /* 0x000000df00e17202 */ /* 0x000fca0000000f00 */
[----:B------:R-:W-:Y:S01]  /*1df0*/  @!PT LDS RZ, [RZ] ;  /* 0x00000000fffff984 */ /* 0x000fe20000000800 */
[----:B------:R-:W-:Y:S01]  /*1e00*/  @!PT LDS RZ, [RZ] ;  /* 0x00000000fffff984 */ /* 0x000fe20000000800 */
[----:B------:R-:W-:Y:S01]  /*1e10*/  @!PT LDS RZ, [RZ] ;  /* 0x00000000fffff984 */ /* 0x000fe20000000800 */
[----:B------:R4:W-:Y:S01]  /*1e20*/  LDGSTS.E.BYPASS.LTC128B.128 [R237+0x1000], desc[UR4][R224.64] ;  /* 0x01000000e0ed7fae */ /* 0x0009e2000b981a04 */
[----:B------:R-:W-:Y:S05]  /*1e30*/  BRA `(.L_x_672) ;  /* 0x0000000000047947 */ /* 0x000fea0003800000 */
.L_x_673:
[----:B------:R4:W-:Y:S02]  /*1e40*/  STS.128 [R237+0x1000], RZ ;  /* 0x001000ffed007388 */ /* 0x0009e40000000c00 */
.L_x_672:
[----:B------:R-:W-:Y:S05]  /*1e50*/  BSYNC.RECONVERGENT B0 ;  /* 0x0000000000007941 */ /* 0x000fea0003800200 */
.L_x_671:
[----:B------:R-:W-:Y:S01]  /*1e60*/  ISETP.GE.AND P1, PT, R6, R7, PT ;  /* 0x000000070600720c */ /* 0x000fe20003f26270 */
[----:B------:R-:W-:Y:S01]  /*1e70*/  VIADD R18, R242, 0x40 ;  /* 0x00000040f2127836 */ /* 0x000fe20000000000 */
[----:B------:R-:W-:Y:S01]  /*1e80*/  LEA R20, P0, R4, R224, 0x1 ;  /* 0x000000e004147211 */ /* 0x000fe200078008ff */
[C---:B------:R-:W-:Y:S01]  /*1e90*/  VIADD R12, R242.reuse, 0x60 ;  /* 0x00000060f20c7836 */ /* 0x040fe20000000000 */
[----:B------:R-:W-:Y:S01]  /*1ea0*/  BSSY.RECONVERGENT B0, `(.L_x_674) ;  /* 0x0000013000007945 */ /* 0x000fe20003800200 */
[----:B------:R-:W-:Y:S01]  /*1eb0*/  VIADD R16, R242, 0x80 ;  /* 0x00000080f2107836 */ /* 0x000fe20000000000 */
[----:B------:R-:W-:Y:S01]  /*1ec0*/  LEA.HI.X R21, R4, R223, R5, 0x1, P0 ;  /* 0x000000df04157211 */ /* 0x000fe200000f0c05 */
[----:B------:R-:W-:Y:S01]  /*1ed0*/  VIADD R14, R242, 0xa0 ;  /* 0x000000a0f20e7836 */ /* 0x000fe20000000000 */
[-C--:B------:R-:W-:Y:S01]  /*1ee0*/  ISETP.GE.AND P0, PT, R18, R7.reuse, PT ;  /* 0x000000071200720c */ /* 0x080fe20003f06270 */
[----:B---3--:R-:W-:Y:S01]  /*1ef0*/  VIADD R10, R242, 0xc0 ;  /* 0x000000c0f20a7836 */ /* 0x008fe20000000000 */
[-C--:B------:R-:W-:Y:S01]  /*1f00*/  ISETP.GE.AND P5, PT, R12, R7.reuse, PT ;  /* 0x000000070c00720c */ /* 0x080fe20003fa6270 */
[----:B------:R-:W-:Y:S01]  /*1f10*/  VIADD R8, R242, 0xe0 ;  /* 0x000000e0f2087836 */ /* 0x000fe20000000000 */
[----:B------:R-:W-:-:S02]  /*1f20*/  ISETP.GE.AND P4, PT, R16, R7, PT ;  /* 0x000000071000720c */ /* 0x000fc40003f86270 */
[-C--:B------:R-:W-:Y:S02]  /*1f30*/  ISETP.GE.AND P3, PT, R14, R7.reuse, PT ;  /* 0x000000070e00720c */ /* 0x080fe40003f66270 */
[----:B------:R-:W-:Y:S01]  /*1f40*/  ISETP.GE.AND P2, PT, R10, R7, PT ;  /* 0x000000070a00720c */ /* 0x000fe20003f46270 */
[----:B------:R-:W-:-:S12]  /*1f50*/  @P1 BRA `(.L_x_675) ;  /* 0x00000000001c1947 */ /* 0x000fd80003800000 */
[----:B------:R-:W-:-:S13]  /*1f60*/  ISETP.GE.AND P1, PT, R238, R235, PT ;  /* 0x000000ebee00720c */ /* 0x000fda0003f26270 */
[----:B------:R3:W-:Y:S01]  /*1f70*/  @P1 STS.128 [R237+0x1800], RZ ;  /* 0x001800ffed001388 */ /* 0x0007e20000000c00 */
[----:B------:R-:W-:Y:S05]  /*1f80*/  @P1 BRA `(.L_x_675) ;  /* 0x0000000000101947 */ /* 0x000fea0003800000 */
[----:B------:R-:W-:Y:S01]  /*1f90*/  @!PT LDS RZ, [RZ] ;  /* 0x00000000fffff984 */ /* 0x000fe20000000800 */
[----:B------:R-:W-:Y:S01]  /*1fa0*/  @!PT LDS RZ, [RZ] ;  /* 0x00000000fffff984 */ /* 0x000fe20000000800 */
[----:B------:R-:W-:Y:S01]  /*1fb0*/  @!PT LDS RZ, [RZ] ;  /* 0x00000000fffff984 */ /* 0x000fe20000000800 */
[----:B------:R1:W-:Y:S02]  /*1fc0*/  LDGSTS.E.BYPASS.LTC128B.128 [R237+0x1800], desc[UR4][R20.64] ;  /* 0x0180000014ed7fae */ /* 0x0003e4000b981a04 */
.L_x_675:
[----:B------:R-:W-:Y:S05]  /*1fd0*/  BSYNC.RECONVERGENT B0 ;  /* 0x0000000000007941 */ /* 0x000fea0003800200 */
.L_x_674:
[----:B------:R-:W-:Y:S01]  /*1fe0*/  BSSY.RECONVERGENT B0, `(.L_x_676) ;  /* 0x000000c000007945 */ /* 0x000fe20003800200 */
[----:B------:R-:W-:-:S03]  /*1ff0*/  ISETP.GE.AND P1, PT, R8, R7, PT ;  /* 0x000000070800720c */ /* 0x000fc60003f26270 */
[----:B------:R-:W-:Y:S10]  /*2000*/  @P0 BRA `(.L_x_677) ;  /* 0x0000000000240947 */ /* 0x000ff40003800000 */
[----:B------:R-:W-:-:S13]  /*2010*/  ISETP.GE.AND P0, PT, R238, R235, PT ;  /* 0x000000ebee00720c */ /* 0x000fda0003f06270 */
[----:B------:R1:W-:Y:S01]  /*2020*/  @P0 STS.128 [R237+0x2000], RZ ;  /* 0x002000ffed000388 */ /* 0x0003e20000000c00 */
[----:B------:R-:W-:Y:S05]  /*2030*/  @P0 BRA `(.L_x_677) ;  /* 0x0000000000180947 */ /* 0x000fea0003800000 */
[----:B------:R-:W-:-:S04]  /*2040*/  LEA R4, P0, R218, R20, 0x6 ;  /* 0x00000014da047211 */ /* 0x000fc800078030ff */
[----:B------:R-:W-:-:S05]  /*2050*/  LEA.HI.X R5, R218, R21, R219, 0x6, P0 ;  /* 0x00000015da057211 */ /* 0x000fca00000f34db */
[----:B------:R-:W-:Y:S01]  /*2060*/  @!PT LDS RZ, [RZ] ;  /* 0x00000000fffff984 */ /* 0x000fe20000000800 */
[----:B------:R-:W-:Y:S01]  /*2070*/  @!PT LDS RZ, [RZ] ;  /* 0x00000000fffff984 */ /* 0x000fe20000000800 */
[----:B------:R-:W-:Y:S01]  /*2080*/  @!PT LDS RZ, [RZ] ;  /* 0x00000000fffff984 */ /* 0x000fe20000000800 */
[----:B------:R1:W-:Y:S04]  /*2090*/  LDGSTS.E.BYPASS.LTC128B.128 [R237+0x2000], desc[UR4][R4.64] ;  /* 0x0200000004ed7fae */ /* 0x0003e8000b981a04 */
.L_x_677:
[----:B------:R-:W-:Y:S05]  /*20a0*/  BSYNC.RECONVERGENT B0 ;  /* 0x0000000000007941 */ /* 0x000fea0003800200 */
.L_x_676:
[----:B------:R-:W-:Y:S04]  /*20b0*/  BSSY.RECONVERGENT B0, `(.L_x_678) ;  /* 0x000000b000007945 */ /* 0x000fe80003800200 */
[----:B------:R-:W-:Y:S05]  /*20c0*/  @P5 BRA `(.L_x_679) ;  /* 0x0000000000245947 */ /* 0x000fea0003800000 */
[----:B------:R-:W-:-:S13]  /*20d0*/  ISETP.GE.AND P0, PT, R238, R235, PT ;  /* 0x000000ebee00720c */ /* 0x000fda0003f06270 */
[----:B------:R1:W-:Y:S01]  /*20e0*/  @P0 STS.128 [R237+0x2800], RZ ;  /* 0x002800ffed000388 */ /* 0x0003e20000000c00 */
[----:B------:R-:W-:Y:S05]  /*20f0*/  @P0 BRA `(.L_x_679) ;  /* 0x0000000000180947 */ /* 0x000fea0003800000 */
[----:B-1----:R-:W-:-:S04]  /*2100*/  LEA R4, P0, R218, R20, 0x7 ;  /* 0x00000014da047211 */ /* 0x002fc800078038ff */
[----:B------:R-:W-:-:S05]  /*2110*/  LEA.HI.X R5, R218, R21, R219, 0x7, P0 ;  /* 0x00000015da057211 */ /* 0x000fca00000f3cdb */
[----:B------:R-:W-:Y:S01]  /*2120*/  @!PT LDS RZ, [RZ] ;  /* 0x00000000fffff984 */ /* 0x000fe20000000800 */
[----:B------:R-:W-:Y:S01]  /*2130*/  @!PT LDS RZ, [RZ] ;  /* 0x00000000fffff984 */ /* 0x000fe20000000800 */
[----:B------:R-:W-:Y:S01]  /*2140*/  @!PT LDS RZ, [RZ] ;  /* 0x00000000fffff984 */ /* 0x000fe20000000800 */
[----:B------:R1:W-:Y:S04]  /*2150*/  LDGSTS.E.BYPASS.LTC128B.128 [R237+0x2800], desc[UR4][R4.64] ;  /* 0x0280000004ed7fae */ /* 0x0003e8000b981a04 */
.L_x_679:
[----:B------:R-:W-:Y:S05]  /*2160*/  BSYNC.RECONVERGENT B0 ;  /* 0x0000000000007941 */ /* 0x000fea0003800200 */
.L_x_678:
[----:B------:R-:W-:Y:S04]  /*2170*/  BSSY.RECONVERGENT B0, `(.L_x_680) ;  /* 0x000000e000007945 */ /* 0x000fe80003800200 */
[----:B------:R-:W-:Y:S05]  /*2180*/  @P4 BRA `(.L_x_681) ;  /* 0x0000000000304947 */ /* 0x000fea0003800000 */
[----:B------:R-:W-:-:S13]  /*2190*/  ISETP.GE.AND P0, PT, R238, R235, PT ;  /* 0x000000ebee00720c */ /* 0x000fda0003f06270 */
[----:B------:R1:W-:Y:S01]  /*21a0*/  @P0 STS.128 [R237+0x3000], RZ ;  /* 0x003000ffed000388 */ /* 0x0003e20000000c00 */
[----:B------:R-:W-:Y:S05]  /*21b0*/  @P0 BRA `(.L_x_681) ;  /* 0x0000000000240947 */ /* 0x000fea0003800000 */
[----:B------:R-:W-:Y:S01]  /*21c0*/  MOV R22, R20 ;  /* 0x0000001400167202 */ /* 0x000fe20000000f00 */
[----:B-1----:R-:W-:Y:S01]  /*21d0*/  IMAD R4, R219, 0xc0, RZ ;  /* 0x000000c0db047824 */ /* 0x002fe200078e02ff */
[----:B------:R-:W-:-:S03]  /*21e0*/  MOV R23, R21 ;  /* 0x0000001500177202 */ /* 0x000fc60000000f00 */
[----:B------:R-:W-:-:S05]  /*21f0*/  IMAD.WIDE.U32 R22, R218, 0xc0, R22 ;  /* 0x000000c0da167825 */ /* 0x000fca00078e0016 */
[----:B------:R-:W-:-:S05]  /*2200*/  IADD3 R23, PT, PT, R23, R4, RZ ;  /* 0x0000000417177210 */ /* 0x000fca0007ffe0ff */
[----:B------:R-:W-:Y:S01]  /*2210*/  @!PT LDS RZ, [RZ] ;  /* 0x00000000fffff984 */ /* 0x000fe20000000800 */
[----:B------:R-:W-:Y:S01]  /*2220*/  @!PT LDS RZ, [RZ] ;  /* 0x00000000fffff984 */ /* 0x000fe20000000800 */
[----:B------:R-:W-:Y:S01]  /*2230*/  @!PT LDS RZ, [RZ] ;  /* 0x00000000fffff984 */ /* 0x000fe20000000800 */
[----:B------:R1:W-:Y:S02]  /*2240*/  LDGSTS.E.BYPASS.LTC128B.128 [R237+0x3000], desc[UR4][R22.64] ;  /* 0x0300000016ed7fae */ /* 0x0003e4000b981a04 */
.L_x_681:
[----:B------:R-:W-:Y:S05]  /*2250*/  BSYNC.RECONVERGENT B0 ;  /* 0x0000000000007941 */ /* 0x000fea0003800200 */
.L_x_680:
        /* <DEDUP_REMOVED lines=11> */
.L_x_683:
[----:B------:R-:W-:Y:S05]  /*2310*/  BSYNC.RECONVERGENT B0 ;  /* 0x0000000000007941 */ /* 0x000fea0003800200 */
.L_x_682:
[----:B------:R-:W-:Y:S04]  /*2320*/  BSSY.RECONVERGENT B0, `(.L_x_684) ;  /* 0x000000e000007945 */ /* 0x000fe80003800200 */
[----:B------:R-:W-:Y:S05]  /*2330*/  @P2 BRA `(.L_x_685) ;  /* 0x0000000000302947 */ /* 0x000fea0003800000 */
[----:B------:R-:W-:-:S13]  /*2340*/  ISETP.GE.AND P0, PT, R238, R235, PT ;  /* 0x000000ebee00720c */ /* 0x000fda0003f06270 */
[----:B------:R1:W-:Y:S01]  /*2350*/  @P0 STS.128 [R237+0x4000], RZ ;  /* 0x004000ffed000388 */ /* 0x0003e20000000c00 */
[----:B------:R-:W-:Y:S05]  /*2360*/  @P0 BRA `(.L_x_685) ;  /* 0x0000000000240947 */ /* 0x000fea0003800000 */
[----:B-1----:R-:W-:Y:S01]  /*2370*/  MOV R22, R20 ;  /* 0x0000001400167202 */ /* 0x002fe20000000f00 */
[----:B------:R-:W-:Y:S01]  /*2380*/  IMAD R4, R219, 0x140, RZ ;  /* 0x00000140db047824 */ /* 0x000fe200078e02ff */
[----:B------:R-:W-:-:S03]  /*2390*/  MOV R23, R21 ;  /* 0x0000001500177202 */ /* 0x000fc60000000f00 */
[----:B------:R-:W-:-:S05]  /*23a0*/  IMAD.WIDE.U32 R22, R218, 0x140, R22 ;  /* 0x00000140da167825 */ /* 0x000fca00078e0016 */
[----:B------:R-:W-:-:S05]  /*23b0*/  IADD3 R23, PT, PT, R23, R4, RZ ;  /* 0x0000000417177210 */ /* 0x000fca0007ffe0ff */
[----:B------:R-:W-:Y:S01]  /*23c0*/  @!PT LDS RZ, [RZ] ;  /* 0x00000000fffff984 */ /* 0x000fe20000000800 */
[----:B------:R-:W-:Y:S01]  /*23d0*/  @!PT LDS RZ, [RZ] ;  /* 0x00000000fffff984 */ /* 0x000fe20000000800 */
[----:B------:R-:W-:Y:S01]  /*23e0*/  @!PT LDS RZ, [RZ] ;  /* 0x00000000fffff984 */ /* 0x000fe20000000800 */
[----:B------:R1:W-:Y:S02]  /*23f0*/  LDGSTS.E.BYPASS.LTC128B.128 [R237+0x4000], desc[UR4][R22.64] ;  /* 0x0400000016ed7fae */ /* 0x0003e4000b981a04 */
.L_x_685:
[----:B------:R-:W-:Y:S05]  /*2400*/  BSYNC.RECONVERGENT B0 ;  /* 0x0000000000007941 */ /* 0x000fea0003800200 */
.L_x_684:
[----:B------:R-:W-:Y:S04]  /*2410*/  BSSY.RECONVERGENT B0, `(.L_x_686) ;  /* 0x000000c000007945 */ /* 0x000fe80003800200 */
[----:B------:R-:W-:Y:S05]  /*2420*/  @P1 BRA `(.L_x_687) ;  /* 0x0000000000281947 */ /* 0x000fea0003800000 */
[----:B------:R-:W-:-:S13]  /*2430*/  ISETP.GE.AND P0, PT, R238, R235, PT ;  /* 0x000000ebee00720c */ /* 0x000fda0003f06270 */
[----:B------:R1:W-:Y:S01]  /*2440*/  @P0 STS.128 [R237+0x4800], RZ ;  /* 0x004800ffed000388 */ /* 0x0003e20000000c00 */
[----:B------:R-:W-:Y:S05]  /*2450*/  @P0 BRA `(.L_x_687) ;  /* 0x00000000001c0947 */ /* 0x000fea0003800000 */
[----:B-1----:R-:W-:Y:S02]  /*2460*/  IMAD R4, R219, 0x180, RZ ;  /* 0x00000180db047824 */ /* 0x002fe400078e02ff */
[----:B------:R-:W-:-:S05]  /*2470*/  IMAD.WIDE.U32 R20, R218, 0x180, R20 ;  /* 0x00000180da147825 */ /* 0x000fca00078e0014 */
[----:B------:R-:W-:-:S05]  /*2480*/  IADD3 R21, PT, PT, R21, R4, RZ ;  /* 0x0000000415157210 */ /* 0x000fca0007ffe0ff */
[----:B------:R-:W-:Y:S01]  /*2490*/  @!PT LDS RZ, [RZ] ;  /* 0x00000000fffff984 */ /* 0x000fe20000000800 */
[----:B------:R-:W-:Y:S01]  /*24a0*/  @!PT LDS RZ, [RZ] ;  /* 0x00000000fffff984 */ /* 0x000fe20000000800 */
[----:B------:R-:W-:Y:S01]  /*24b0*/  @!PT LDS RZ, [RZ] ;  /* 0x00000000fffff984 */ /* 0x000fe20000000800 */
[----:B------:R1:W-:Y:S02]  /*24c0*/  LDGSTS.E.BYPASS.LTC128B.128 [R237+0x4800], desc[UR4][R20.64] ;  /* 0x0480000014ed7fae */ /* 0x0003e4000b981a04 */
.L_x_687:
[----:B------:R-:W-:Y:S05]  /*24d0*/  BSYNC.RECONVERGENT B0 ;  /* 0x0000000000007941 */ /* 0x000fea0003800200 */
.L_x_686:
[----:B------:R-:W0:Y:S01]  /*24e0*/  LDGDEPBAR ;  /* 0x00000000000079af */ /* 0x000e220000000000 */
[C---:B-1----:R-:W-:Y:S02]  /*24f0*/  SHF.L.U64.HI R5, R220.reuse, 0x5, R221 ;  /* 0x00000005dc057819 */ /* 0x042fe400000102dd */
[----:B------:R-:W-:Y:S01]  /*2500*/  SHF.L.U32 R4, R220, 0x5, RZ ;  /* 0x00000005dc047819 */ /* 0x000fe200000006ff */
[----:B------:R-:W-:-:S06]  /*2510*/  DEPBAR.LE SB0, 0x0 ;  /* 0x000080000000791a */ /* 0x000fcc0000000000 */
[----:B------:R-:W-:Y:S05]  /*2520*/  WARPSYNC.ALL ;  /* 0x0000000000007948 */ /* 0x000fea0003800000 */
[----:B------:R-:W-:Y:S01]  /*2530*/  BSSY.RECONVERGENT B0, `(.L_x_688) ;  /* 0x000000d000007945 */ /* 0x000fe20003800200 */
[----:B------:R-:W-:Y:S06]  /*2540*/  BAR.SYNC.DEFER_BLOCKING 0x0 ;  /* 0x0000000000007b1d */ /* 0x000fec0000010000 */
[----:B------:R-:W-:Y:S05]  /*2550*/  @P6 BRA `(.L_x_689) ;  /* 0x0000000000246947 */ /* 0x000fea0003800000 */
[----:B------:R-:W-:-:S13]  /*2560*/  ISETP.GE.AND P0, PT, R238, R235, PT ;  /* 0x000000ebee00720c */ /* 0x000fda0003f06270 */
[----:B------:R-:W-:Y:S05]  /*2570*/  @P0 BRA `(.L_x_690) ;  /* 0x0000000000140947 */ /* 0x000fea0003800000 */
[----:B------:R-:W-:Y:S01]  /*2580*/  @!PT LDS RZ, [RZ] ;  /* 0x00000000fffff984 */ /* 0x000fe20000000800 */
[----:B------:R-:W-:Y:S01]  /*2590*/  @!PT LDS RZ, [RZ] ;  /* 0x00000000fffff984 */ /* 0x000fe20000000800 */
[----:B------:R-:W-:Y:S01]  /*25a0*/  @!PT LDS RZ, [RZ] ;  /* 0x00000000fffff984 */ /* 0x000fe20000000800 */
[----:B------:R1:W-:Y:S01]  /*25b0*/  LDGSTS.E.BYPASS.LTC128B.128 [R237+0x5000], desc[UR4][R226.64] ;  /* 0x05000000e2ed7fae */ /* 0x0003e2000b981a04 */
[----:B------:R-:W-:Y:S05]  /*25c0*/  BRA `(.L_x_691) ;  /* 0x00000000000c7947 */ /* 0x000fea0003800000 */
.L_x_690:
[----:B------:R1:W-:Y:S01]  /*25d0*/  STS.128 [R237+0x5000], RZ ;  /* 0x005000ffed007388 */ /* 0x0003e20000000c00 */
[----:B------:R-:W-:Y:S05]  /*25e0*/  BRA `(.L_x_691) ;  /* 0x0000000000047947 */ /* 0x000fea0003800000 */
.L_x_689:
[----:B------:R1:W-:Y:S02]  /*25f0*/  STS.128 [R237+0x5000], RZ ;  /* 0x005000ffed007388 */ /* 0x0003e40000000c00 */
.L_x_691:
[----:B------:R-:W-:Y:S05]  /*2600*/  BSYNC.RECONVERGENT B0 ;  /* 0x0000000000007941 */ /* 0x000fea0003800200 */
.L_x_688:
[-C--:B------:R-:W-:Y:S01]  /*2610*/  ISETP.GE.AND P0, PT, R6, R7.reuse, PT ;  /* 0x000000070600720c */ /* 0x080fe20003f06270 */
[----:B------:R-:W-:Y:S01]  /*2620*/  IMAD.SHL.U32 R152, R154, 0x20, RZ ;  /* 0x000000209a987824 */ /* 0x000fe200078e00ff */
[----:B------:R-:W-:Y:S01]  /*2630*/  ISETP.GE.AND P5, PT, R12, R7, PT ;  /* 0x000000070c00720c */ /* 0x000fe20003fa6270 */
[----:B------:R-:W-:Y:S01]  /*2640*/  IMAD.SHL.U32 R212, R154, 0x4, RZ ;  /* 0x000000049ad47824 */ /* 0x000fe200078e00ff */
[C---:B------:R-:W-:Y:S01]  /*2650*/  LEA R12, P1, R4.reuse, R226, 0x1 ;  /* 0x000000e2040c7211 */ /* 0x040fe200078208ff */
[----:B------:R-:W-:Y:S01]  /*2660*/  BSSY.RECONVERGENT B0, `(.L_x_692) ;  /* 0x000001f000007945 */ /* 0x000fe20003800200 */
[----:B------:R-:W-:Y:S02]  /*2670*/  SHF.R.U32.HI R213, RZ, 0x1, R154 ;  /* 0x00000001ffd57819 */ /* 0x000fe4000001169a */
[----:B------:R-:W-:Y:S01]  /*2680*/  LEA.HI.X R13, R4, R227, R5, 0x1, P1 ;  /* 0x000000e3040d7211 */ /* 0x000fe200008f0c05 */
[----:B------:R-:W-:Y:S01]  /*2690*/  IMAD.SHL.U32 R5, R154, 0x10, RZ ;  /* 0x000000109a057824 */ /* 0x000fe200078e00ff */
[----:B------:R-:W-:-:S02]  /*26a0*/  LOP3.LUT R151, R213, 0x8, RZ, 0xc0, !PT ;  /* 0x00000008d5977812 */ /* 0x000fc400078ec0ff */
[-C--:B------:R-:W-:Y:S01]  /*26b0*/  ISETP.GE.AND P6, PT, R18, R7.reuse, PT ;  /* 0x000000071200720c */ /* 0x080fe20003fc6270 */
[----:B------:R1:W-:Y:S01]  /*26c0*/  @P0 STS.128 [R237+0x5800], RZ ;  /* 0x005800ffed000388 */ /* 0x0003e20000000c00 */
[----:B------:R-:W-:Y:S02]  /*26d0*/  LOP3.LUT R214, R5, 0x3e00, RZ, 0xc0, !PT ;  /* 0x00003e0005d67812 */ /* 0x000fe400078ec0ff */
[-C--:B------:R-:W-:Y:S02]  /*26e0*/  ISETP.GE.AND P4, PT, R16, R7.reuse, PT ;  /* 0x000000071000720c */ /* 0x080fe40003f86270 */
[-C--:B------:R-:W-:Y:S02]  /*26f0*/  ISETP.GE.AND P3, PT, R14, R7.reuse, PT ;  /* 0x000000070e00720c */ /* 0x080fe40003f66270 */
[-C--:B------:R-:W-:Y:S02]  /*2700*/  ISETP.GE.AND P2, PT, R10, R7.reuse, PT ;  /* 0x000000070a00720c */ /* 0x080fe40003f46270 */
[----:B------:R-:W-:-:S02]  /*2710*/  ISETP.GE.AND P1, PT, R8, R7, PT ;  /* 0x000000070800720c */ /* 0x000fc40003f26270 */
[----:B------:R-:W-:Y:S02]  /*2720*/  LOP3.LUT R5, R5, 0x100, RZ, 0xc0, !PT ;  /* 0x0000010005057812 */ /* 0x000fe400078ec0ff */
[----:B------:R-:W-:Y:S02]  /*2730*/  LOP3.LUT R9, R152, 0xc0, RZ, 0xc0, !PT ;  /* 0x000000c098097812 */ /* 0x000fe400078ec0ff */
[----:B------:R-:W-:Y:S02]  /*2740*/  LOP3.LUT R6, R212, 0x18, RZ, 0xc0, !PT ;  /* 0x00000018d4067812 */ /* 0x000fe400078ec0ff */
[--C-:B------:R-:W-:Y:S02]  /*2750*/  LOP3.LUT R151, R151, 0xc0, R152.reuse, 0xf8, !PT ;  /* 0x000000c097977812 */ /* 0x100fe400078ef898 */
[--C-:B------:R-:W-:Y:S02]  /*2760*/  LOP3.LUT R7, R214, 0x20, R152.reuse, 0xf8, !PT ;  /* 0x00000020d6077812 */ /* 0x100fe400078ef898 */
[----:B------:R-:W-:-:S02]  /*2770*/  LOP3.LUT R5, R5, 0x20, R152, 0xf8, !PT ;  /* 0x0000002005057812 */ /* 0x000fc400078ef898 */
[----:B------:R-:W-:Y:S02]  /*2780*/  LOP3.LUT R4, R9, 0x8, R154, 0xf8, !PT ;  /* 0x0000000809047812 */ /* 0x000fe400078ef89a */
[----:B------:R-:W-:Y:S02]  /*2790*/  LOP3.LUT R151, R151, R6, RZ, 0x3c, !PT ;  /* 0x0000000697977212 */ /* 0x000fe400078e3cff */
[----:B------:R-:W-:Y:S02]  /*27a0*/  LOP3.LUT R8, R7, 0x100, R152, 0xf8, !PT ;  /* 0x0000010007087812 */ /* 0x000fe400078ef898 */
[----:B------:R-:W-:Y:S02]  /*27b0*/  LOP3.LUT R4, R5, R4, R6, 0xf6, !PT ;  /* 0x0000000405047212 */ /* 0x000fe400078ef606 */
[----:B------:R-:W-:Y:S01]  /*27c0*/  LOP3.LUT R8, R8, R151, RZ, 0xfc, !PT ;  /* 0x0000009708087212 */ /* 0x000fe200078efcff */
[----:B-1----:R-:W-:Y:S06]  /*27d0*/  @P0 BRA `(.L_x_693) ;  /* 0x00000000001c0947 */ /* 0x002fec0003800000 */
[----:B------:R-:W-:-:S13]  /*27e0*/  ISETP.GE.AND P0, PT, R238, R235, PT ;  /* 0x000000ebee00720c */ /* 0x000fda0003f06270 */
[----:B------:R1:W-:Y:S01]  /*27f0*/  @P0 STS.128 [R237+0x5800], RZ ;  /* 0x005800ffed000388 */ /* 0x0003e20000000c00 */
[----:B------:R-:W-:Y:S05]  /*2800*/  @P0 BRA `(.L_x_693) ;  /* 0x0000000000100947 */ /* 0x000fea0003800000 */
[----:B------:R-:W-:Y:S01]  /*2810*/  @!PT LDS RZ, [RZ] ;  /* 0x00000000fffff984 */ /* 0x000fe20000000800 */
[----:B------:R-:W-:Y:S01]  /*2820*/  @!PT LDS RZ, [RZ] ;  /* 0x00000000fffff984 */ /* 0x000fe20000000800 */
[----:B------:R-:W-:Y:S01]  /*2830*/  @!PT LDS RZ, [RZ] ;  /* 0x00000000fffff984 */ /* 0x000fe20000000800 */
[----:B------:R1:W-:Y:S02]  /*2840*/  LDGSTS.E.BYPASS.LTC128B.128 [R237+0x5800], desc[UR4][R12.64] ;  /* 0x058000000ced7fae */ /* 0x0003e4000b981a04 */
.L_x_693:
[----:B------:R-:W-:Y:S05]  /*2850*/  BSYNC.RECONVERGENT B0 ;  /* 0x0000000000007941 */ /* 0x000fea0003800200 */
.L_x_692:
[----:B------:R1:W-:Y:S01]  /*2860*/  @P6 STS.128 [R237+0x6000], RZ ;  /* 0x006000ffed006388 */ /* 0x0003e20000000c00 */
[----:B------:R-:W-:Y:S01]  /*2870*/  BSSY.RECONVERGENT B0, `(.L_x_694) ;  /* 0x000000d000007945 */ /* 0x000fe20003800200 */
[-C--:B------:R-:W-:Y:S02]  /*2880*/  LEA R9, R4, R215.reuse, 0x1 ;  /* 0x000000d704097211 */ /* 0x080fe400078e08ff */
[----:B------:R-:W-:Y:S01]  /*2890*/  LEA R11, R8, R215, 0x1 ;  /* 0x000000d7080b7211 */ /* 0x000fe200078e08ff */
[----:B------:R-:W-:Y:S05]  /*28a0*/  @P6 BRA `(.L_x_695) ;  /* 0x0000000000246947 */ /* 0x000fea0003800000 */
        /* <DEDUP_REMOVED lines=9> */
.L_x_695:
[----:B------:R-:W-:Y:S05]  /*2940*/  BSYNC.RECONVERGENT B0 ;  /* 0x0000000000007941 */ /* 0x000fea0003800200 */
.L_x_694:
[----:B------:R1:W-:Y:S01]  /*2950*/  @P5 STS.128 [R237+0x6800], RZ ;  /* 0x006800ffed005388 */ /* 0x0003e20000000c00 */
        /* <DEDUP_REMOVED lines=11> */
.L_x_697:
[----:B------:R-:W-:Y:S05]  /*2a10*/  BSYNC.RECONVERGENT B0 ;  /* 0x0000000000007941 */ /* 0x000fea0003800200 */
.L_x_696:
[----:B------:R1:W-:Y:S01]  /*2a20*/  @P4 STS.128 [R237+0x7000], RZ ;  /* 0x007000ffed004388 */ /* 0x0003e20000000c00 */
        /* <DEDUP_REMOVED lines=14> */
.L_x_699:
[----:B------:R-:W-:Y:S05]  /*2b10*/  BSYNC.RECONVERGENT B0 ;  /* 0x0000000000007941 */ /* 0x000fea0003800200 */
.L_x_698:
        /* <DEDUP_REMOVED lines=12> */
.L_x_701:
[----:B------:R-:W-:Y:S05]  /*2be0*/  BSYNC.RECONVERGENT B0 ;  /* 0x0000000000007941 */ /* 0x000fea0003800200 */
.L_x_700:
[----:B------:R1:W-:Y:S01]  /*2bf0*/  @P2 STS.128 [R237+0x8000], RZ ;  /* 0x008000ffed002388 */ /* 0x0003e20000000c00 */
        /* <DEDUP_REMOVED lines=14> */
.L_x_703:
[----:B------:R-:W-:Y:S05]  /*2ce0*/  BSYNC.RECONVERGENT B0 ;  /* 0x0000000000007941 */ /* 0x000fea0003800200 */
.L_x_702:
[----:B------:R1:W-:Y:S01]  /*2cf0*/  @P1 STS.128 [R237+0x8800], RZ ;  /* 0x008800ffed001388 */ /* 0x0003e20000000c00 */
        /* <DEDUP_REMOVED lines=12> */
.L_x_705:
[----:B------:R-:W-:Y:S05]  /*2dc0*/  BSYNC.RECONVERGENT B0 ;  /* 0x0000000000007941 */ /* 0x000fea0003800200 */
.L_x_704:
[----:B-1----:R-:W-:Y:S01]  /*2dd0*/  LDSM.16.M88.4 R4, [R11] ;  /* 0x000000000b04783b */ /* 0x002fe20000000200 */
[----:B------:R-:W-:Y:S01]  /*2de0*/  IMAD.MOV.U32 R150, RZ, RZ, 0x20 ;  /* 0x00000020ff967424 */ /* 0x000fe200078e00ff */
[C---:B------:R-:W-:Y:S01]  /*2df0*/  LOP3.LUT P0, RZ, R154.reuse, 0x4, RZ, 0xc0, !PT ;  /* 0x000000049aff7812 */ /* 0x040fe2000780c0ff */
[----:B------:R-:W-:Y:S01]  /*2e00*/  IMAD.SHL.U32 R189, R154, 0x2, RZ ;  /* 0x000000029abd7824 */ /* 0x000fe200078e00ff */
[----:B------:R-:W1:Y:S01]  /*2e10*/  LDSM.16.M88.4 R124, [R9+0x1000] ;  /* 0x00100000097c783b */ /* 0x000e620000000200 */
[----:B------:R-:W-:Y:S01]  /*2e20*/  BSSY.RECONVERGENT B1, `(.L_x_706) ;  /* 0x00001f7000017945 */ /* 0x000fe20003800200 */
[----:B------:R-:W-:Y:S02]  /*2e30*/  SEL R150, R150, 0xffffffe0, !P0 ;  /* 0xffffffe096967807 */ /* 0x000fe40004000000 */
[----:B------:R-:W5:Y:S01]  /*2e40*/  LDSM.16.M88.4 R116, [R9+0x1400] ;  /* 0x001400000974783b */ /* 0x000f620000000200 */
[----:B------:R-:W-:Y:S02]  /*2e50*/  LOP3.LUT R189, R234, 0x6, R189, 0xf8, !PT ;  /* 0x00000006eabd7812 */ /* 0x000fe400078ef8bd */
[--C-:B------:R-:W-:Y:S01]  /*2e60*/  IMAD.IADD R144, R11, 0x1, R150.reuse ;  /* 0x000000010b907824 */ /* 0x100fe200078e0296 */
[----:B------:R-:W2:Y:S01]  /*2e70*/  LDSM.16.M88.4 R108, [R9+0x1800] ;  /* 0x00180000096c783b */ /* 0x000ea20000000200 */
[----:B------:R-:W-:Y:S01]  /*2e80*/  IMAD.IADD R148, R9, 0x1, R150 ;  /* 0x0000000109947824 */ /* 0x000fe200078e0296 */
[----:B------:R-:W-:-:S02]  /*2e90*/  ISETP.GE.AND P0, PT, R189, R0, PT ;  /* 0x00000000bd00720c */ /* 0x000fc40003f06270 */
[----:B------:R-:W3:Y:S01]  /*2ea0*/  LDSM.16.M88.4 R100, [R9+0x1c00] ;  /* 0x001c00000964783b */ /* 0x000ee20000000200 */
[C---:B------:R-:W-:Y:S02]  /*2eb0*/  LOP3.LUT R155, R189.reuse, 0x10, RZ, 0xfc, !PT ;  /* 0x00000010bd9b7812 */ /* 0x040fe400078efcff */
[----:B------:R-:W-:Y:S01]  /*2ec0*/  LOP3.LUT R153, R189, 0x9, RZ, 0xfc, !PT ;  /* 0x00000009bd997812 */ /* 0x000fe200078efcff */
[----:B------:R-:W4:Y:S01]  /*2ed0*/  LDSM.16.M88.4 R92, [R9+0x2000] ;  /* 0x00200000095c783b */ /* 0x000f220000000200 */
[-C--:B------:R-:W-:Y:S02]  /*2ee0*/  ISETP.GE.AND P3, PT, R155, R0.reuse, PT ;  /* 0x000000009b00720c */ /* 0x080fe40003f66270 */
[----:B------:R-:W-:Y:S01]  /*2ef0*/  ISETP.GE.AND P4, PT, R153, R0, PT ;  /* 0x000000009900720c */ /* 0x000fe20003f86270 */
[----:B------:R-:W4:Y:S01]  /*2f00*/  LDSM.16.M88.4 R84, [R9+0x2400] ;  /* 0x002400000954783b */ /* 0x000f220000000200 */
[----:B------:R-:W-:-:S03]  /*2f10*/  LOP3.LUT R153, R189, 0x18, RZ, 0xfc, !PT ;  /* 0x00000018bd997812 */ /* 0x000fc600078efcff */
[----:B------:R-:W4:Y:S01]  /*2f20*/  LDSM.16.M88.4 R76, [R9+0x2800] ;  /* 0x00280000094c783b */ /* 0x000f220000000200 */
[----:B------:R-:W-:-:S03]  /*2f30*/  ISETP.GE.AND P1, PT, R153, R0, PT ;  /* 0x000000009900720c */ /* 0x000fc60003f26270 */
[----:B------:R-:W4:Y:S04]  /*2f40*/  LDSM.16.M88.4 R68, [R9+0x2c00] ;  /* 0x002c00000944783b */ /* 0x000f280000000200 */
[----:B------:R-:W4:Y:S04]  /*2f50*/  LDSM.16.M88.4 R60, [R9+0x3000] ;  /* 0x00300000093c783b */ /* 0x000f280000000200 */
[----:B------:R-:W4:Y:S04]  /*2f60*/  LDSM.16.M88.4 R52, [R9+0x3400] ;  /* 0x003400000934783b */ /* 0x000f280000000200 */
[----:B------:R-:W4:Y:S01]  /*2f70*/  LDSM.16.M88.4 R44, [R9+0x3800] ;  /* 0x00380000092c783b */ /* 0x000f220000000200 */
[C---:B-1----:R-:W-:Y:S03]  /*2f80*/  HMMA.16816.F32.BF16 R128, R4.reuse, R124, RZ ;  /* 0x0000007c0480723c */ /* 0x042fe600000418ff */
[----:B------:R-:W1:Y:S04]  /*2f90*/  LDSM.16.M88.4 R36, [R9+0x3c00] ;  /* 0x003c00000924783b */ /* 0x000e680000000200 */
[----:B------:R-:W1:Y:S01]  /*2fa0*/  LDSM.16.M88.4 R28, [R9+0x4000] ;  /* 0x00400000091c783b */ /* 0x000e620000000200 */
[C---:B------:R-:W-:Y:S03]  /*2fb0*/  HMMA.16816.F32.BF16 R124, R4.reuse, R126, RZ ;  /* 0x0000007e047c723c */ /* 0x040fe600000418ff */
[----:B------:R-:W1:Y:S04]  /*2fc0*/  LDSM.16.M88.4 R20, [R9+0x4400] ;  /* 0x004400000914783b */ /* 0x000e680000000200 */
[----:B------:R-:W1:Y:S01]  /*2fd0*/  LDSM.16.M88.4 R12, [R9+0x4800] ;  /* 0x00480000090c783b */ /* 0x000e620000000200 */
[C---:B-----5:R-:W-:Y:S03]  /*2fe0*/  HMMA.16816.F32.BF16 R120, R4.reuse, R116, RZ ;  /* 0x000000740478723c */ /* 0x060fe600000418ff */
[----:B------:R-:W5:Y:S04]  /*2ff0*/  LDSM.16.M88.4 R132, [R9+0x4c00] ;  /* 0x004c00000984783b */ /* 0x000f680000000200 */
[----:B------:R-:W-:Y:S01]  /*3000*/  LDSM.16.M88.4 R144, [R144] ;  /* 0x000000009090783b */ /* 0x000fe20000000200 */
[C---:B--2---:R-:W-:Y:S03]  /*3010*/  HMMA.16816.F32.BF16 R112, R4.reuse, R108, RZ ;  /* 0x0000006c0470723c */ /* 0x044fe600000418ff */
[----:B------:R-:W2:Y:S04]  /*3020*/  LDSM.16.M88.4 R140, [R148+0x1000] ;  /* 0x00100000948c783b */ /* 0x000ea80000000200 */
[----:B------:R-:W2:Y:S01]  /*3030*/  LDSM.16.M88.4 R136, [R148+0x1400] ;  /* 0x001400009488783b */ /* 0x000ea20000000200 */
[C---:B---3--:R-:W-:Y:S03]  /*3040*/  HMMA.16816.F32.BF16 R104, R4.reuse, R100, RZ ;  /* 0x000000640468723c */ /* 0x048fe600000418ff */
[----:B------:R-:W0:Y:S05]  /*3050*/  LDGDEPBAR ;  /* 0x00000000000079af */ /* 0x000e2a0000000000 */
[C---:B----4-:R-:W-:Y:S08]  /*3060*/  HMMA.16816.F32.BF16 R96, R4.reuse, R92, RZ ;  /* 0x0000005c0460723c */ /* 0x050ff000000418ff */
[C---:B------:R-:W-:Y:S08]  /*3070*/  HMMA.16816.F32.BF16 R88, R4.reuse, R84, RZ ;  /* 0x000000540458723c */ /* 0x040ff000000418ff */
[C---:B------:R-:W-:Y:S08]  /*3080*/  HMMA.16816.F32.BF16 R80, R4.reuse, R76, RZ ;  /* 0x0000004c0450723c */ /* 0x040ff000000418ff */
[C---:B------:R-:W-:Y:S08]  /*3090*/  HMMA.16816.F32.BF16 R72, R4.reuse, R68, RZ ;  /* 0x000000440448723c */ /* 0x040ff000000418ff */
        /* <DEDUP_REMOVED lines=21> */
[----:B-----5:R-:W-:Y:S08]  /*31f0*/  HMMA.16816.F32.BF16 R8, R4, R132, RZ ;  /* 0x000000840408723c */ /* 0x020ff000000418ff */
[----:B--2---:R-:W-:Y:S01]  /*3200*/  HMMA.16816.F32.BF16 R128, R144, R140, R128 ;  /* 0x0000008c9080723c */ /* 0x004fe20000041880 */
[----:B------:R-:W-:-:S04]  /*3210*/  LOP3.LUT R141, R189, 0x8, RZ, 0xfc, !PT ;  /* 0x00000008bd8d7812 */ /* 0x000fc800078efcff */
[----:B------:R-:W-:-:S03]  /*3220*/  ISETP.GE.AND P5, PT, R141, R0, PT ;  /* 0x000000008d00720c */ /* 0x000fc60003fa6270 */
[----:B------:R-:W-:Y:S01]  /*3230*/  HMMA.16816.F32.BF16 R124, R144, R142, R124 ;  /* 0x0000008e907c723c */ /* 0x000fe2000004187c */
[----:B------:R-:W-:-:S04]  /*3240*/  LOP3.LUT R143, R189, 0x1, RZ, 0xfc, !PT ;  /* 0x00000001bd8f7812 */ /* 0x000fc800078efcff */
[----:B------:R-:W-:Y:S02]  /*3250*/  ISETP.GE.AND P6, PT, R143, R0, PT ;  /* 0x000000008f00720c */ /* 0x000fe40003fc6270 */
[----:B------:R-:W1:Y:S01]  /*3260*/  LDSM.16.M88.4 R140, [R148+0x1c00] ;  /* 0x001c0000948c783b */ /* 0x000e620000000200 */
[----:B------:R-:W-:Y:S03]  /*3270*/  HMMA.16816.F32.BF16 R4, R4, R134, RZ ;  /* 0x000000860404723c */ /* 0x000fe600000418ff */
[----:B------:R-:W2:Y:S01]  /*3280*/  LDSM.16.M88.4 R132, [R148+0x1800] ;  /* 0x001800009484783b */ /* 0x000ea20000000200 */
[----:B------:R-:W-:Y:S02]  /*3290*/  FSEL R183, R128, -INF , !P0 ;  /* 0xff80000080b77808 */ /* 0x000fe40004000000 */
[----:B------:R-:W-:Y:S02]  /*32a0*/  FSEL R185, R129, -INF , !P6 ;  /* 0xff80000081b97808 */ /* 0x000fe40007000000 */
[----:B------:R-:W-:Y:S01]  /*32b0*/  HMMA.16816.F32.BF16 R120, R144, R136, R120 ;  /* 0x000000889078723c */ /* 0x000fe20000041878 */
[----:B------:R-:W-:-:S02]  /*32c0*/  FSEL R136, R130, -INF , !P0 ;  /* 0xff80000082887808 */ /* 0x000fc40004000000 */
[----:B------:R-:W-:Y:S02]  /*32d0*/  LOP3.LUT R137, R189, 0x11, RZ, 0xfc, !PT ;  /* 0x00000011bd897812 */ /* 0x000fe400078efcff */
[----:B------:R-:W-:Y:S02]  /*32e0*/  FSEL R191, R125, -INF , !P4 ;  /* 0xff8000007dbf7808 */ /* 0x000fe40006000000 */
[----:B------:R-:W-:Y:S01]  /*32f0*/  ISETP.GE.AND P2, PT, R137, R0, PT ;  /* 0x000000008900720c */ /* 0x000fe20003f46270 */
[----:B------:R-:W-:Y:S01]  /*3300*/  HMMA.16816.F32.BF16 R116, R144, R138, R116 ;  /* 0x0000008a9074723c */ /* 0x000fe20000041874 */
[----:B------:R-:W-:Y:S02]  /*3310*/  FSEL R138, R131, -INF , !P6 ;  /* 0xff800000838a7808 */ /* 0x000fe40007000000 */
[----:B------:R-:W3:Y:S01]  /*3320*/  LDSM.16.M88.4 R128, [R148+0x2000] ;  /* 0x002000009480783b */ /* 0x000ee20000000200 */
[C---:B------:R-:W-:Y:S02]  /*3330*/  LOP3.LUT R137, R189.reuse, 0x19, RZ, 0xfc, !PT ;  /* 0x00000019bd897812 */ /* 0x040fe400078efcff */
[----:B------:R-:W-:-:S02]  /*3340*/  LOP3.LUT R125, R189, 0x29, RZ, 0xfc, !PT ;  /* 0x00000029bd7d7812 */ /* 0x000fc400078efcff */
[----:B------:R-:W-:Y:S02]  /*3350*/  ISETP.GE.AND P0, PT, R137, R0, PT ;  /* 0x000000008900720c */ /* 0x000fe40003f06270 */
[----:B------:R-:W-:Y:S02]  /*3360*/  LOP3.LUT R137, R189, 0x20, RZ, 0xfc, !PT ;  /* 0x00000020bd897812 */ /* 0x000fe400078efcff */
[----:B------:R-:W-:Y:S02]  /*3370*/  FSEL R158, R122, -INF , !P3 ;  /* 0xff8000007a9e7808 */ /* 0x000fe40005800000 */
[----:B------:R-:W-:Y:S02]  /*3380*/  FSEL R197, R120, -INF , !P3 ;  /* 0xff80000078c57808 */ /* 0x000fe40005800000 */
[----:B------:R-:W-:Y:S02]  /*3390*/  FSEL R160, R123, -INF , !P2 ;  /* 0xff8000007ba07808 */ /* 0x000fe40005000000 */
[----:B------:R-:W-:-:S02]  /*33a0*/  FSEL R199, R121, -INF , !P2 ;  /* 0xff80000079c77808 */ /* 0x000fc40005000000 */
[----:B------:R-:W4:Y:S01]  /*33b0*/  LDSM.16.M88.4 R120, [R148+0x2400] ;  /* 0x002400009478783b */ /* 0x000f220000000200 */
[-C--:B------:R-:W-:Y:S01]  /*33c0*/  ISETP.GE.AND P6, PT, R137, R0.reuse, PT ;  /* 0x000000008900720c */ /* 0x080fe20003fc6270 */
[C---:B-1----:R-:W-:Y:S01]  /*33d0*/  HMMA.16816.F32.BF16 R104, R144.reuse, R140, R104 ;  /* 0x0000008c9068723c */ /* 0x042fe20000041868 */
[----:B------:R-:W-:Y:S02]  /*33e0*/  LOP3.LUT R137, R189, 0x21, RZ, 0xfc, !PT ;  /* 0x00000021bd897812 */ /* 0x000fe400078efcff */
[----:B------:R-:W-:Y:S02]  /*33f0*/  FSEL R124, R124, -INF , !P5 ;  /* 0xff8000007c7c7808 */ /* 0x000fe40006800000 */
[----:B------:R-:W-:Y:S02]  /*3400*/  FSEL R156, R127, -INF , !P4 ;  /* 0xff8000007f9c7808 */ /* 0x000fe40006000000 */
[----:B------:R-:W-:Y:S01]  /*3410*/  ISETP.GE.AND P3, PT, R125, R0, PT ;  /* 0x000000007d00720c */ /* 0x000fe20003f66270 */
[----:B--2---:R-:W-:Y:S01]  /*3420*/  HMMA.16816.F32.BF16 R112, R144, R132, R112 ;  /* 0x000000849070723c */ /* 0x004fe20000041870 */
[----:B------:R-:W-:-:S02]  /*3430*/  FSEL R132, R126, -INF , !P5 ;  /* 0xff8000007e847808 */ /* 0x000fc40006800000 */
[-C--:B------:R-:W-:Y:S02]  /*3440*/  ISETP.GE.AND P5, PT, R137, R0.reuse, PT ;  /* 0x000000008900720c */ /* 0x080fe40003fa6270 */
[C---:B------:R-:W-:Y:S02]  /*3450*/  LOP3.LUT R125, R189.reuse, 0x30, RZ, 0xfc, !PT ;  /* 0x00000030bd7d7812 */ /* 0x040fe400078efcff */
[----:B------:R-:W-:Y:S01]  /*3460*/  LOP3.LUT R127, R189, 0x31, RZ, 0xfc, !PT ;  /* 0x00000031bd7f7812 */ /* 0x000fe200078efcff */
[----:B------:R-:W-:Y:S01]  /*3470*/  HMMA.16816.F32.BF16 R108, R144, R134, R108 ;  /* 0x00000086906c723c */ /* 0x000fe2000004186c */
[----:B------:R-:W-:Y:S02]  /*3480*/  FSEL R118, R118, -INF , !P1 ;  /* 0xff80000076767808 */ /* 0x000fe40004800000 */
[----:B------:R-:W-:Y:S02]  /*3490*/  FSEL R207, R116, -INF , !P1 ;  /* 0xff80000074cf7808 */ /* 0x000fe40004800000 */
[----:B------:R-:W-:-:S02]  /*34a0*/  ISETP.GE.AND P2, PT, R125, R0, PT ;  /* 0x000000007d00720c */ /* 0x000fc40003f46270 */
[----:B------:R-:W-:Y:S01]  /*34b0*/  ISETP.GE.AND P1, PT, R127, R0, PT ;  /* 0x000000007f00720c */ /* 0x000fe20003f26270 */
[C---:B------:R-:W-:Y:S01]  /*34c0*/  HMMA.16816.F32.BF16 R100, R144.reuse, R142, R100 ;  /* 0x0000008e9064723c */ /* 0x040fe20000041864 */
[----:B------:R-:W-:Y:S02]  /*34d0*/  FSEL R179, R104, -INF , !P2 ;  /* 0xff80000068b37808 */ /* 0x000fe40005000000 */
[----:B------:R-:W-:Y:S02]  /*34e0*/  FSEL R140, R114, -INF , !P6 ;  /* 0xff800000728c7808 */ /* 0x000fe40007000000 */
[----:B------:R-:W-:Y:S02]  /*34f0*/  FSEL R195, R112, -INF , !P6 ;  /* 0xff80000070c37808 */ /* 0x000fe40007000000 */
[----:B------:R-:W-:Y:S01]  /*3500*/  FSEL R142, R115, -INF , !P5 ;  /* 0xff800000738e7808 */ /* 0x000fe20006800000 */
[----:B---3--:R-:W-:Y:S01]  /*3510*/  HMMA.16816.F32.BF16 R96, R144, R128, R96 ;  /* 0x000000809060723c */ /* 0x008fe20000041860 */
[----:B------:R-:W-:-:S02]  /*3520*/  FSEL R193, R113, -INF , !P5 ;  /* 0xff80000071c17808 */ /* 0x000fc40006800000 */
[----:B------:R-:W1:Y:S01]  /*3530*/  LDSM.16.M88.4 R112, [R148+0x2800] ;  /* 0x002800009470783b */ /* 0x000e620000000200 */
[----:B------:R-:W-:Y:S02]  /*3540*/  FSEL R166, R107, -INF , !P1 ;  /* 0xff8000006ba67808 */ /* 0x000fe40004800000 */
[----:B------:R-:W-:Y:S02]  /*3550*/  FSEL R181, R105, -INF , !P1 ;  /* 0xff80000069b57808 */ /* 0x000fe40004800000 */
[----:B------:R-:W-:Y:S01]  /*3560*/  HMMA.16816.F32.BF16 R92, R144, R130, R92 ;  /* 0x00000082905c723c */ /* 0x000fe2000004185c */
[----:B------:R-:W-:Y:S02]  /*3570*/  FSEL R130, R106, -INF , !P2 ;  /* 0xff8000006a827808 */ /* 0x000fe40005000000 */
[----:B------:R-:W2:Y:S01]  /*3580*/  LDSM.16.M88.4 R104, [R148+0x2c00] ;  /* 0x002c00009468783b */ /* 0x000ea20000000200 */
[----:B------:R-:W-:Y:S02]  /*3590*/  FSEL R203, R117, -INF , !P0 ;  /* 0xff80000075cb7808 */ /* 0x000fe40004000000 */
[----:B------:R-:W-:-:S02]  /*35a0*/  LOP3.LUT R133, R189, 0x28, RZ, 0xfc, !PT ;  /* 0x00000028bd857812 */ /* 0x000fc400078efcff */
[----:B------:R-:W-:Y:S01]  /*35b0*/  LOP3.LUT R117, R189, 0x39, RZ, 0xfc, !PT ;  /* 0x00000039bd757812 */ /* 0x000fe200078efcff */
[C---:B----4-:R-:W-:Y:S01]  /*35c0*/  HMMA.16816.F32.BF16 R84, R144.reuse, R122, R84 ;  /* 0x0000007a9054723c */ /* 0x050fe20000041854 */
[-C--:B------:R-:W-:Y:S02]  /*35d0*/  ISETP.GE.AND P4, PT, R133, R0.reuse, PT ;  /* 0x000000008500720c */ /* 0x080fe40003f86270 */
[----:B------:R-:W-:Y:S02]  /*35e0*/  FSEL R116, R119, -INF , !P0 ;  /* 0xff80000077747808 */ /* 0x000fe40004000000 */
[----:B------:R-:W-:Y:S02]  /*35f0*/  ISETP.GE.AND P6, PT, R117, R0, PT ;  /* 0x000000007500720c */ /* 0x000fe40003fc6270 */
[C---:B------:R-:W-:Y:S01]  /*3600*/  LOP3.LUT R117, R189.reuse, 0x40, RZ, 0xfc, !PT ;  /* 0x00000040bd757812 */ /* 0x040fe200078efcff */
[----:B------:R-:W-:Y:S01]  /*3610*/  HMMA.16816.F32.BF16 R88, R144, R120, R88 ;  /* 0x000000789058723c */ /* 0x000fe20000041858 */
[----:B------:R-:W-:-:S02]  /*3620*/  LOP3.LUT R119, R189, 0x41, RZ, 0xfc, !PT ;  /* 0x00000041bd777812 */ /* 0x000fc400078efcff */
[----:B------:R-:W-:Y:S02]  /*3630*/  FSEL R110, R110, -INF , !P4 ;  /* 0xff8000006e6e7808 */ /* 0x000fe40006000000 */
[----:B------:R-:W-:Y:S02]  /*3640*/  FSEL R187, R108, -INF , !P4 ;  /* 0xff8000006cbb7808 */ /* 0x000fe40006000000 */
[-C--:B------:R-:W-:Y:S02]  /*3650*/  ISETP.GE.AND P5, PT, R117, R0.reuse, PT ;  /* 0x000000007500720c */ /* 0x080fe40003fa6270 */
[----:B------:R-:W-:Y:S02]  /*3660*/  ISETP.GE.AND P4, PT, R119, R0, PT ;  /* 0x000000007700720c */ /* 0x000fe40003f86270 */
[----:B------:R-:W-:Y:S02]  /*3670*/  FSEL R122, R98, -INF , !P5 ;  /* 0xff800000627a7808 */ /* 0x000fe40006800000 */
[----:B------:R-:W-:-:S02]  /*3680*/  FSEL R171, R96, -INF , !P5 ;  /* 0xff80000060ab7808 */ /* 0x000fc40006800000 */
[----:B------:R-:W-:Y:S02]  /*3690*/  FSEL R170, R99, -INF , !P4 ;  /* 0xff80000063aa7808 */ /* 0x000fe40006000000 */
[----:B------:R-:W-:Y:S01]  /*36a0*/  FSEL R173, R97, -INF , !P4 ;  /* 0xff80000061ad7808 */ /* 0x000fe20006000000 */
[C---:B-1----:R-:W-:Y:S01]  /*36b0*/  HMMA.16816.F32.BF16 R80, R144.reuse, R112, R80 ;  /* 0x000000709050723c */ /* 0x042fe20000041850 */
[----:B------:R-:W1:Y:S01]  /*36c0*/  LDSM.16.M88.4 R96, [R148+0x3000] ;  /* 0x003000009460783b */ /* 0x000e620000000200 */
[----:B------:R-:W-:Y:S02]  /*36d0*/  FSEL R129, R109, -INF , !P3 ;  /* 0xff8000006d817808 */ /* 0x000fe40005800000 */
[C---:B------:R-:W-:Y:S02]  /*36e0*/  LOP3.LUT R125, R189.reuse, 0x38, RZ, 0xfc, !PT ;  /* 0x00000038bd7d7812 */ /* 0x040fe400078efcff */
[----:B------:R-:W-:Y:S02]  /*36f0*/  LOP3.LUT R109, R189, 0x49, RZ, 0xfc, !PT ;  /* 0x00000049bd6d7812 */ /* 0x000fe400078efcff */
        /* <DEDUP_REMOVED lines=11> */
[----:B------:R-:W-:Y:S01]  /*37b0*/  HMMA.16816.F32.BF16 R68, R144, R106, R68 ;  /* 0x0000006a9044723c */ /* 0x000fe20000041844 */
[----:B------:R-:W-:Y:S02]  /*37c0*/  FSEL R176, R90, -INF , !P1 ;  /* 0xff8000005ab07808 */ /* 0x000fe40004800000 */
[----:B------:R-:W-:Y:S02]  /*37d0*/  FSEL R163, R88, -INF , !P1 ;  /* 0xff80000058a37808 */ /* 0x000fe40004800000 */
[----:B------:R-:W-:Y:S02]  /*37e0*/  FSEL R178, R91, -INF , !P0 ;  /* 0xff8000005bb27808 */ /* 0x000fe40004000000 */
[----:B------:R-:W-:Y:S02]  /*37f0*/  FSEL R165, R89, -INF , !P0 ;  /* 0xff80000059a57808 */ /* 0x000fe40004000000 */
[----:B------:R-:W2:Y:S01]  /*3800*/  LDSM.16.M88.4 R88, [R148+0x3400] ;  /* 0x003400009458783b */ /* 0x000ea20000000200 */
[----:B------:R-:W-:-:S02]  /*3810*/  FSEL R175, R101, -INF , !P6 ;  /* 0xff80000065af7808 */ /* 0x000fc40007000000 */
[C---:B------:R-:W-:Y:S02]  /*3820*/  LOP3.LUT R117, R189.reuse, 0x48, RZ, 0xfc, !PT ;  /* 0x00000048bd757812 */ /* 0x040fe400078efcff */
[----:B------:R-:W-:Y:S02]  /*3830*/  LOP3.LUT R101, R189, 0x59, RZ, 0xfc, !PT ;  /* 0x00000059bd657812 */ /* 0x000fe400078efcff */
[-C--:B------:R-:W-:Y:S01]  /*3840*/  ISETP.GE.AND P3, PT, R117, R0.reuse, PT ;  /* 0x000000007500720c */ /* 0x080fe20003f66270 */
[----:B-1----:R-:W-:Y:S01]  /*3850*/  HMMA.16816.F32.BF16 R64, R144, R96, R64 ;  /* 0x000000609040723c */ /* 0x002fe20000041840 */
[----:B------:R-:W-:Y:S02]  /*3860*/  FSEL R168, R103, -INF , !P6 ;  /* 0xff80000067a87808 */ /* 0x000fe40007000000 */
[----:B------:R-:W-:Y:S02]  /*3870*/  ISETP.GE.AND P5, PT, R101, R0, PT ;  /* 0x000000006500720c */ /* 0x000fe40003fa6270 */
[----:B------:R-:W-:-:S02]  /*3880*/  FSEL R167, R93, -INF , !P2 ;  /* 0xff8000005da77808 */ /* 0x000fc40005000000 */
[C---:B------:R-:W-:Y:S01]  /*3890*/  LOP3.LUT R109, R189.reuse, 0x58, RZ, 0xfc, !PT ;  /* 0x00000058bd6d7812 */ /* 0x040fe200078efcff */
[----:B------:R-:W-:Y:S01]  /*38a0*/  HMMA.16816.F32.BF16 R60, R144, R98, R60 ;  /* 0x00000062903c723c */ /* 0x000fe2000004183c */
[C---:B------:R-:W-:Y:S02]  /*38b0*/  LOP3.LUT R101, R189.reuse, 0x60, RZ, 0xfc, !PT ;  /* 0x00000060bd657812 */ /* 0x040fe400078efcff */
[C---:B------:R-:W-:Y:S02]  /*38c0*/  LOP3.LUT R103, R189.reuse, 0x61, RZ, 0xfc, !PT ;  /* 0x00000061bd677812 */ /* 0x040fe400078efcff */
[----:B------:R-:W-:Y:S02]  /*38d0*/  LOP3.LUT R93, R189, 0x69, RZ, 0xfc, !PT ;  /* 0x00000069bd5d7812 */ /* 0x000fe400078efcff */
[----:B------:R-:W-:Y:S02]  /*38e0*/  FSEL R112, R94, -INF , !P3 ;  /* 0xff8000005e707808 */ /* 0x000fe40005800000 */
[----:B------:R-:W-:-:S02]  /*38f0*/  FSEL R169, R92, -INF , !P3 ;  /* 0xff8000005ca97808 */ /* 0x000fc40005800000 */
[-C--:B------:R-:W-:Y:S02]  /*3900*/  ISETP.GE.AND P6, PT, R109, R0.reuse, PT ;  /* 0x000000006d00720c */ /* 0x080fe40003fc6270 */
[-C--:B------:R-:W-:Y:S02]  /*3910*/  ISETP.GE.AND P4, PT, R101, R0.reuse, PT ;  /* 0x000000006500720c */ /* 0x080fe40003f86270 */
[-C--:B------:R-:W-:Y:S02]  /*3920*/  ISETP.GE.AND P3, PT, R103, R0.reuse, PT ;  /* 0x000000006700720c */ /* 0x080fe40003f66270 */
[----:B------:R-:W-:Y:S02]  /*3930*/  FSEL R172, R95, -INF , !P2 ;  /* 0xff8000005fac7808 */ /* 0x000fe40005000000 */
[----:B------:R-:W-:Y:S02]  /*3940*/  ISETP.GE.AND P1, PT, R93, R0, PT ;  /* 0x000000005d00720c */ /* 0x000fe40003f26270 */
[----:B------:R-:W-:-:S02]  /*3950*/  LOP3.LUT R93, R189, 0x70, RZ, 0xfc, !PT ;  /* 0x00000070bd5d7812 */ /* 0x000fc400078efcff */
[----:B------:R-:W-:Y:S01]  /*3960*/  LOP3.LUT R95, R189, 0x71, RZ, 0xfc, !PT ;  /* 0x00000071bd5f7812 */ /* 0x000fe200078efcff */
[C---:B--2---:R-:W-:Y:S01]  /*3970*/  HMMA.16816.F32.BF16 R56, R144.reuse, R88, R56 ;  /* 0x000000589038723c */ /* 0x044fe20000041838 */
[----:B------:R-:W-:Y:S02]  /*3980*/  FSEL R180, R86, -INF , !P6 ;  /* 0xff80000056b47808 */ /* 0x000fe40007000000 */
[----:B------:R-:W-:Y:S02]  /*3990*/  FSEL R161, R84, -INF , !P6 ;  /* 0xff80000054a17808 */ /* 0x000fe40007000000 */
[----:B------:R-:W-:Y:S02]  /*39a0*/  FSEL R184, R82, -INF , !P4 ;  /* 0xff80000052b87808 */ /* 0x000fe40006000000 */
[----:B------:R-:W-:Y:S01]  /*39b0*/  FSEL R155, R80, -INF , !P4 ;  /* 0xff800000509b7808 */ /* 0x000fe20006000000 */
[----:B------:R-:W-:Y:S01]  /*39c0*/  HMMA.16816.F32.BF16 R52, R144, R90, R52 ;  /* 0x0000005a9034723c */ /* 0x000fe20000041834 */
[----:B------:R-:W-:-:S02]  /*39d0*/  FSEL R186, R83, -INF , !P3 ;  /* 0xff80000053ba7808 */ /* 0x000fc40005800000 */
[----:B------:R-:W-:Y:S02]  /*39e0*/  FSEL R157, R81, -INF , !P3 ;  /* 0xff800000519d7808 */ /* 0x000fe40005800000 */
[-C--:B------:R-:W-:Y:S01]  /*39f0*/  ISETP.GE.AND P0, PT, R93, R0.reuse, PT ;  /* 0x000000005d00720c */ /* 0x080fe20003f06270 */
[----:B------:R-:W1:Y:S01]  /*3a00*/  LDSM.16.M88.4 R80, [R148+0x3800] ;  /* 0x003800009450783b */ /* 0x000e620000000200 */
[----:B------:R-:W-:Y:S02]  /*3a10*/  ISETP.GE.AND P6, PT, R95, R0, PT ;  /* 0x000000005f00720c */ /* 0x000fe40003fc6270 */
[----:B------:R-:W-:Y:S02]  /*3a20*/  FSEL R190, R74, -INF , !P0 ;  /* 0xff8000004abe7808 */ /* 0x000fe40004000000 */
[----:B------:R-:W-:Y:S02]  /*3a30*/  FSEL R139, R72, -INF , !P0 ;  /* 0xff800000488b7808 */ /* 0x000fe40004000000 */
[----:B------:R-:W-:-:S02]  /*3a40*/  FSEL R192, R75, -INF , !P6 ;  /* 0xff8000004bc07808 */ /* 0x000fc40007000000 */
[----:B------:R-:W-:Y:S02]  /*3a50*/  FSEL R141, R73, -INF , !P6 ;  /* 0xff800000498d7808 */ /* 0x000fe40007000000 */
[----:B------:R-:W2:Y:S01]  /*3a60*/  LDSM.16.M88.4 R72, [R148+0x3c00] ;  /* 0x003c00009448783b */ /* 0x000ea20000000200 */
[----:B------:R-:W-:Y:S02]  /*3a70*/  FSEL R159, R85, -INF , !P5 ;  /* 0xff800000559f7808 */ /* 0x000fe40006800000 */
[C---:B------:R-:W-:Y:S02]  /*3a80*/  LOP3.LUT R101, R189.reuse, 0x68, RZ, 0xfc, !PT ;  /* 0x00000068bd657812 */ /* 0x040fe400078efcff */
[----:B------:R-:W-:Y:S02]  /*3a90*/  LOP3.LUT R85, R189, 0x79, RZ, 0xfc, !PT ;  /* 0x00000079bd557812 */ /* 0x000fe400078efcff */
[----:B------:R-:W-:Y:S02]  /*3aa0*/  ISETP.GE.AND P2, PT, R101, R0, PT ;  /* 0x000000006500720c */ /* 0x000fe40003f46270 */
[----:B------:R-:W-:-:S02]  /*3ab0*/  FSEL R182, R87, -INF , !P5 ;  /* 0xff80000057b67808 */ /* 0x000fc40006800000 */
[-C--:B------:R-:W-:Y:S02]  /*3ac0*/  ISETP.GE.AND P4, PT, R85, R0.reuse, PT ;  /* 0x000000005500720c */ /* 0x080fe40003f86270 */
[C---:B------:R-:W-:Y:S02]  /*3ad0*/  LOP3.LUT R85, R189.reuse, 0x80, RZ, 0xfc, !PT ;  /* 0x00000080bd557812 */ /* 0x040fe400078efcff */
[----:B------:R-:W-:Y:S02]  /*3ae0*/  LOP3.LUT R87, R189, 0x81, RZ, 0xfc, !PT ;  /* 0x00000081bd577812 */ /* 0x000fe400078efcff */
[----:B------:R-:W-:Y:S02]  /*3af0*/  FSEL R78, R78, -INF , !P2 ;  /* 0xff8000004e4e7808 */ /* 0x000fe40005000000 */
[----:B------:R-:W-:Y:S02]  /*3b00*/  FSEL R153, R76, -INF , !P2 ;  /* 0xff8000004c997808 */ /* 0x000fe40005000000 */
[----:B------:R-:W-:-:S02]  /*3b10*/  ISETP.GE.AND P3, PT, R85, R0, PT ;  /* 0x000000005500720c */ /* 0x000fc40003f66270 */
[----:B------:R-:W-:Y:S02]  /*3b20*/  ISETP.GE.AND P2, PT, R87, R0, PT ;  /* 0x000000005700720c */ /* 0x000fe40003f46270 */
[----:B------:R-:W-:Y:S02]  /*3b30*/  FSEL R194, R66, -INF , !P3 ;  /* 0xff80000042c27808 */ /* 0x000fe40005800000 */
[----:B------:R-:W-:Y:S02]  /*3b40*/  FSEL R127, R64, -INF , !P3 ;  /* 0xff800000407f7808 */ /* 0x000fe40005800000 */
[----:B------:R-:W-:Y:S01]  /*3b50*/  FSEL R196, R67, -INF , !P2 ;  /* 0xff80000043c47808 */ /* 0x000fe20005000000 */
[----:B-1----:R-:W-:Y:S01]  /*3b60*/  HMMA.16816.F32.BF16 R44, R144, R82, R44 ;  /* 0x00000052902c723c */ /* 0x002fe2000004182c */
[----:B------:R-:W-:Y:S02]  /*3b70*/  FSEL R131, R65, -INF , !P2 ;  /* 0xff80000041837808 */ /* 0x000fe40005000000 */
[----:B------:R-:W1:Y:S01]  /*3b80*/  LDSM.16.M88.4 R64, [R148+0x4000] ;  /* 0x004000009440783b */ /* 0x000e620000000200 */
[----:B------:R-:W-:-:S02]  /*3b90*/  FSEL R143, R77, -INF , !P1 ;  /* 0xff8000004d8f7808 */ /* 0x000fc40004800000 */
[C---:B------:R-:W-:Y:S02]  /*3ba0*/  LOP3.LUT R93, R189.reuse, 0x78, RZ, 0xfc, !PT ;  /* 0x00000078bd5d7812 */ /* 0x040fe400078efcff */
[----:B------:R-:W-:Y:S01]  /*3bb0*/  LOP3.LUT R77, R189, 0x89, RZ, 0xfc, !PT ;  /* 0x00000089bd4d7812 */ /* 0x000fe200078efcff */
[C---:B------:R-:W-:Y:S01]  /*3bc0*/  HMMA.16816.F32.BF16 R48, R144.reuse, R80, R48 ;  /* 0x000000509030723c */ /* 0x040fe20000041830 */
[-C--:B------:R-:W-:Y:S02]  /*3bd0*/  ISETP.GE.AND P5, PT, R93, R0.reuse, PT ;  /* 0x000000005d00720c */ /* 0x080fe40003fa6270 */
[----:B------:R-:W-:Y:S02]  /*3be0*/  FSEL R76, R79, -INF , !P1 ;  /* 0xff8000004f4c7808 */ /* 0x000fe40004800000 */
[----:B------:R-:W-:Y:S02]  /*3bf0*/  ISETP.GE.AND P0, PT, R77, R0, PT ;  /* 0x000000004d00720c */ /* 0x000fe40003f06270 */
[C---:B------:R-:W-:Y:S01]  /*3c00*/  LOP3.LUT R77, R189.reuse, 0x90, RZ, 0xfc, !PT ;  /* 0x00000090bd4d7812 */ /* 0x040fe200078efcff */
[----:B--2---:R-:W-:Y:S01]  /*3c10*/  HMMA.16816.F32.BF16 R40, R144, R72, R40 ;  /* 0x000000489028723c */ /* 0x004fe20000041828 */
[----:B------:R-:W-:-:S02]  /*3c20*/  LOP3.LUT R79, R189, 0x91, RZ, 0xfc, !PT ;  /* 0x00000091bd4f7812 */ /* 0x000fc400078efcff */
[----:B------:R-:W-:Y:S02]  /*3c30*/  FSEL R70, R70, -INF , !P5 ;  /* 0xff80000046467808 */ /* 0x000fe40006800000 */
[----:B------:R-:W-:Y:S02]  /*3c40*/  FSEL R137, R68, -INF , !P5 ;  /* 0xff80000044897808 */ /* 0x000fe40006800000 */
[-C--:B------:R-:W-:Y:S01]  /*3c50*/  ISETP.GE.AND P6, PT, R77, R0.reuse, PT ;  /* 0x000000004d00720c */ /* 0x080fe20003fc6270 */
[----:B------:R-:W-:Y:S01]  /*3c60*/  HMMA.16816.F32.BF16 R72, R144, R74, R36 ;  /* 0x0000004a9048723c */ /* 0x000fe20000041824 */
[----:B------:R-:W-:Y:S01]  /*3c70*/  ISETP.GE.AND P5, PT, R79, R0, PT ;  /* 0x000000004f00720c */ /* 0x000fe20003fa6270 */
[----:B------:R-:W2:Y:S01]  /*3c80*/  LDSM.16.M88.4 R36, [R148+0x4800] ;  /* 0x004800009424783b */ /* 0x000ea20000000200 */
[----:B------:R-:W-:Y:S02]  /*3c90*/  FSEL R82, R58, -INF , !P6 ;  /* 0xff8000003a527808 */ /* 0x000fe40007000000 */
[----:B------:R-:W-:-:S02]  /*3ca0*/  FSEL R119, R56, -INF , !P6 ;  /* 0xff80000038777808 */ /* 0x000fc40007000000 */
[----:B------:R-:W-:Y:S02]  /*3cb0*/  FSEL R200, R59, -INF , !P5 ;  /* 0xff8000003bc87808 */ /* 0x000fe40006800000 */
[----:B------:R-:W-:Y:S02]  /*3cc0*/  FSEL R121, R57, -INF , !P5 ;  /* 0xff80000039797808 */ /* 0x000fe40006800000 */
[----:B------:R-:W3:Y:S01]  /*3cd0*/  LDSM.16.M88.4 R56, [R148+0x4400] ;  /* 0x004400009438783b */ /* 0x000ee20000000200 */
[----:B------:R-:W-:Y:S02]  /*3ce0*/  FSEL R135, R69, -INF , !P4 ;  /* 0xff80000045877808 */ /* 0x000fe40006000000 */
[C---:B------:R-:W-:Y:S02]  /*3cf0*/  LOP3.LUT R69, R189.reuse, 0x99, RZ, 0xfc, !PT ;  /* 0x00000099bd457812 */ /* 0x040fe400078efcff */
[----:B------:R-:W-:Y:S01]  /*3d00*/  LOP3.LUT R85, R189, 0x88, RZ, 0xfc, !PT ;  /* 0x00000088bd557812 */ /* 0x000fe200078efcff */
[----:B-1----:R-:W-:Y:S01]  /*3d10*/  HMMA.16816.F32.BF16 R32, R144, R64, R32 ;  /* 0x000000409020723c */ /* 0x002fe20000041820 */
[----:B------:R-:W-:-:S02]  /*3d20*/  ISETP.GE.AND P3, PT, R69, R0, PT ;  /* 0x000000004500720c */ /* 0x000fc40003f66270 */
[----:B------:R-:W-:Y:S02]  /*3d30*/  LOP3.LUT R69, R189, 0xa0, RZ, 0xfc, !PT ;  /* 0x000000a0bd457812 */ /* 0x000fe400078efcff */
[----:B------:R-:W-:Y:S02]  /*3d40*/  ISETP.GE.AND P1, PT, R85, R0, PT ;  /* 0x000000005500720c */ /* 0x000fe40003f26270 */
[----:B------:R-:W-:Y:S01]  /*3d50*/  FSEL R68, R71, -INF , !P4 ;  /* 0xff80000047447808 */ /* 0x000fe20006000000 */
[----:B------:R-:W-:Y:S01]  /*3d60*/  HMMA.16816.F32.BF16 R64, R144, R66, R28 ;  /* 0x000000429040723c */ /* 0x000fe2000004181c */
[----:B------:R-:W1:Y:S01]  /*3d70*/  LDSM.16.M88.4 R28, [R148+0x4c00] ;  /* 0x004c0000941c783b */ /* 0x000e620000000200 */
[----:B------:R-:W-:Y:S01]  /*3d80*/  LOP3.LUT R71, R189, 0xa1, RZ, 0xfc, !PT ;  /* 0x000000a1bd477812 */ /* 0x000fe200078efcff */
[----:B------:R-:W-:-:S04]  /*3d90*/  DEPBAR.LE SB0, 0x0 ;  /* 0x000080000000791a */ /* 0x000fc80000000000 */
[----:B------:R-:W-:Y:S02]  /*3da0*/  ISETP.GE.AND P2, PT, R69, R0, PT ;  /* 0x000000004500720c */ /* 0x000fe40003f46270 */
[----:B------:R-:W-:Y:S02]  /*3db0*/  FSEL R123, R61, -INF , !P0 ;  /* 0xff8000003d7b7808 */ /* 0x000fe40004000000 */
[----:B------:R-:W-:Y:S02]  /*3dc0*/  FSEL R115, R53, -INF , !P3 ;  /* 0xff80000035737808 */ /* 0x000fe40005800000 */
[----:B------:R-:W-:Y:S02]  /*3dd0*/  FSEL R62, R62, -INF , !P1 ;  /* 0xff8000003e3e7808 */ /* 0x000fe40004800000 */
[----:B------:R-:W-:Y:S01]  /*3de0*/  FSEL R125, R60, -INF , !P1 ;  /* 0xff8000003c7d7808 */ /* 0x000fe20004800000 */
[----:B--2---:R-:W-:Y:S01]  /*3df0*/  HMMA.16816.F32.BF16 R12, R144, R38, R12 ;  /* 0x00000026900c723c */ /* 0x004fe2000004180c */
[----:B------:R-:W-:-:S02]  /*3e00*/  LOP3.LUT R61, R189, 0xa9, RZ, 0xfc, !PT ;  /* 0x000000a9bd3d7812 */ /* 0x000fc400078efcff */
[C---:B------:R-:W-:Y:S02]  /*3e10*/  LOP3.LUT R53, R189.reuse, 0xb9, RZ, 0xfc, !PT ;  /* 0x000000b9bd357812 */ /* 0x040fe400078efcff */
[----:B------:R-:W-:Y:S02]  /*3e20*/  LOP3.LUT R69, R189, 0xa8, RZ, 0xfc, !PT ;  /* 0x000000a8bd457812 */ /* 0x000fe400078efcff */
[----:B------:R-:W-:Y:S01]  /*3e30*/  ISETP.GE.AND P1, PT, R71, R0, PT ;  /* 0x000000004700720c */ /* 0x000fe20003f26270 */
[----:B------:R-:W-:Y:S01]  /*3e40*/  HMMA.16816.F32.BF16 R16, R144, R36, R16 ;  /* 0x000000249010723c */ /* 0x000fe20000041810 */
[----:B------:R-:W-:Y:S02]  /*3e50*/  FSEL R202, R50, -INF , !P2 ;  /* 0xff80000032ca7808 */ /* 0x000fe40005000000 */
[----:B------:R-:W-:Y:S02]  /*3e60*/  FSEL R111, R48, -INF , !P2 ;  /* 0xff800000306f7808 */ /* 0x000fe40005000000 */
[----:B------:R-:W-:-:S02]  /*3e70*/  FSEL R60, R63, -INF , !P0 ;  /* 0xff8000003f3c7808 */ /* 0x000fc40004000000 */
[-C--:B------:R-:W-:Y:S01]  /*3e80*/  ISETP.GE.AND P6, PT, R61, R0.reuse, PT ;  /* 0x000000003d00720c */ /* 0x080fe20003fc6270 */
[C---:B---3--:R-:W-:Y:S01]  /*3e90*/  HMMA.16816.F32.BF16 R24, R144.reuse, R56, R24 ;  /* 0x000000389018723c */ /* 0x048fe20000041818 */
[-C--:B------:R-:W-:Y:S02]  /*3ea0*/  ISETP.GE.AND P2, PT, R53, R0.reuse, PT ;  /* 0x000000003500720c */ /* 0x080fe40003f46270 */
[----:B------:R-:W-:Y:S02]  /*3eb0*/  LOP3.LUT R77, R189, 0x98, RZ, 0xfc, !PT ;  /* 0x00000098bd4d7812 */ /* 0x000fe400078efcff */
[----:B------:R-:W-:Y:S02]  /*3ec0*/  ISETP.GE.AND P0, PT, R69, R0, PT ;  /* 0x000000004500720c */ /* 0x000fe40003f06270 */
[C---:B------:R-:W-:Y:S01]  /*3ed0*/  LOP3.LUT R61, R189.reuse, 0xb0, RZ, 0xfc, !PT ;  /* 0x000000b0bd3d7812 */ /* 0x040fe200078efcff */
[----:B------:R-:W-:Y:S01]  /*3ee0*/  HMMA.16816.F32.BF16 R20, R144, R58, R20 ;  /* 0x0000003a9014723c */ /* 0x000fe20000041814 */
[----:B------:R-:W-:-:S02]  /*3ef0*/  LOP3.LUT R53, R189, 0xc0, RZ, 0xfc, !PT ;  /* 0x000000c0bd357812 */ /* 0x000fc400078efcff */
[----:B------:R-:W-:Y:S02]  /*3f00*/  FSEL R204, R51, -INF , !P1 ;  /* 0xff80000033cc7808 */ /* 0x000fe40004800000 */
[----:B------:R-:W-:Y:S02]  /*3f10*/  LOP3.LUT R51, R189, 0xc1, RZ, 0xfc, !PT ;  /* 0x000000c1bd337812 */ /* 0x000fe400078efcff */
[----:B------:R-:W-:Y:S01]  /*3f20*/  FSEL R113, R49, -INF , !P1 ;  /* 0xff80000031717808 */ /* 0x000fe20004800000 */
[----:B-1----:R-:W-:Y:S01]  /*3f30*/  HMMA.16816.F32.BF16 R8, R144, R28, R8 ;  /* 0x0000001c9008723c */ /* 0x002fe20000041808 */
[-C--:B------:R-:W-:Y:S02]  /*3f40*/  ISETP.GE.AND P4, PT, R77, R0.reuse, PT ;  /* 0x000000004d00720c */ /* 0x080fe40003f86270 */
[-C--:B------:R-:W-:Y:S02]  /*3f50*/  ISETP.GE.AND P5, PT, R61, R0.reuse, PT ;  /* 0x000000003d00720c */ /* 0x080fe40003fa6270 */
[----:B------:R-:W-:-:S02]  /*3f60*/  ISETP.GE.AND P1, PT, R53, R0, PT ;  /* 0x000000003500720c */ /* 0x000fc40003f26270 */
[----:B------:R-:W-:Y:S01]  /*3f70*/  FSEL R206, R46, -INF , !P0 ;  /* 0xff8000002ece7808 */ /* 0x000fe20004000000 */
[----:B------:R-:W-:Y:S01]  /*3f80*/  HMMA.16816.F32.BF16 R4, R144, R30, R4 ;  /* 0x0000001e9004723c */ /* 0x000fe20000041804 */
[----:B------:R-:W-:Y:S02]  /*3f90*/  FSEL R109, R44, -INF , !P0 ;  /* 0xff8000002c6d7808 */ /* 0x000fe40004000000 */
[----:B------:R-:W-:Y:S02]  /*3fa0*/  FSEL R107, R45, -INF , !P6 ;  /* 0xff8000002d6b7808 */ /* 0x000fe40007000000 */
[C---:B------:R-:W-:Y:S02]  /*3fb0*/  LOP3.LUT R63, R189.reuse, 0xb1, RZ, 0xfc, !PT ;  /* 0x000000b1bd3f7812 */ /* 0x040fe400078efcff */
[----:B------:R-:W-:Y:S02]  /*3fc0*/  LOP3.LUT R49, R189, 0xc8, RZ, 0xfc, !PT ;  /* 0x000000c8bd317812 */ /* 0x000fe400078efcff */
[----:B------:R-:W-:-:S02]  /*3fd0*/  ISETP.GE.AND P0, PT, R51, R0, PT ;  /* 0x000000003300720c */ /* 0x000fc40003f06270 */
[----:B------:R-:W-:Y:S02]  /*3fe0*/  LOP3.LUT R45, R189, 0xc9, RZ, 0xfc, !PT ;  /* 0x000000c9bd2d7812 */ /* 0x000fe400078efcff */
[----:B------:R-:W-:Y:S02]  /*3ff0*/  FSEL R54, R54, -INF , !P4 ;  /* 0xff80000036367808 */ /* 0x000fe40006000000 */
[----:B------:R-:W-:Y:S02]  /*4000*/  FSEL R117, R52, -INF , !P4 ;  /* 0xff80000034757808 */ /* 0x000fe40006000000 */
[----:B------:R-:W-:Y:S02]  /*4010*/  FSEL R208, R47, -INF , !P6 ;  /* 0xff8000002fd07808 */ /* 0x000fe40007000000 */
[----:B------:R-:W-:Y:S02]  /*4020*/  FSEL R210, R42, -INF , !P5 ;  /* 0xff8000002ad27808 */ /* 0x000fe40006800000 */
[----:B------:R-:W-:-:S02]  /*4030*/  FSEL R105, R40, -INF , !P5 ;  /* 0xff80000028697808 */ /* 0x000fc40006800000 */
[----:B------:R-:W-:Y:S02]  /*4040*/  FSEL R246, R34, -INF , !P1 ;  /* 0xff80000022f67808 */ /* 0x000fe40004800000 */
[-C--:B------:R-:W-:Y:S02]  /*4050*/  ISETP.GE.AND P4, PT, R63, R0.reuse, PT ;  /* 0x000000003f00720c */ /* 0x080fe40003f86270 */
[-C--:B------:R-:W-:Y:S02]  /*4060*/  ISETP.GE.AND P6, PT, R49, R0.reuse, PT ;  /* 0x000000003100720c */ /* 0x080fe40003fc6270 */
[----:B------:R-:W-:Y:S02]  /*4070*/  ISETP.GE.AND P5, PT, R45, R0, PT ;  /* 0x000000002d00720c */ /* 0x000fe40003fa6270 */
[----:B------:R-:W-:Y:S02]  /*4080*/  FSEL R34, R35, -INF , !P0 ;  /* 0xff80000023227808 */ /* 0x000fe40004000000 */
[----:B------:R-:W-:-:S02]  /*4090*/  LOP3.LUT R45, R189, 0xd0, RZ, 0xfc, !PT ;  /* 0x000000d0bd2d7812 */ /* 0x000fc400078efcff */
[----:B------:R-:W-:Y:S02]  /*40a0*/  LOP3.LUT R35, R189, 0xe1, RZ, 0xfc, !PT ;  /* 0x000000e1bd237812 */ /* 0x000fe400078efcff */
[----:B------:R-:W-:Y:S02]  /*40b0*/  FSEL R91, R32, -INF , !P1 ;  /* 0xff800000205b7808 */ /* 0x000fe40004800000 */
[----:B------:R-:W-:Y:S02]  /*40c0*/  FSEL R216, R43, -INF , !P4 ;  /* 0xff8000002bd87808 */ /* 0x000fe40006000000 */
[----:B------:R-:W-:Y:S02]  /*40d0*/  FSEL R103, R41, -INF , !P4 ;  /* 0xff80000029677808 */ /* 0x000fe40006000000 */
[----:B------:R-:W-:Y:S02]  /*40e0*/  FSEL R32, R66, -INF , !P6 ;  /* 0xff80000042207808 */ /* 0x000fe40007000000 */
[----:B------:R-:W-:-:S02]  /*40f0*/  FSEL R87, R64, -INF , !P6 ;  /* 0xff80000040577808 */ /* 0x000fc40007000000 */
[-C--:B------:R-:W-:Y:S02]  /*4100*/  ISETP.GE.AND P4, PT, R45, R0.reuse, PT ;  /* 0x000000002d00720c */ /* 0x080fe40003f86270 */
[----:B------:R-:W-:Y:S02]  /*4110*/  ISETP.GE.AND P6, PT, R35, R0, PT ;  /* 0x000000002300720c */ /* 0x000fe40003fc6270 */
[C---:B------:R-:W-:Y:S02]  /*4120*/  LOP3.LUT R35, R189.reuse, 0xe9, RZ, 0xfc, !PT ;  /* 0x000000e9bd237812 */ /* 0x040fe400078efcff */
[----:B------:R-:W-:Y:S02]  /*4130*/  LOP3.LUT R61, R189, 0xb8, RZ, 0xfc, !PT ;  /* 0x000000b8bd3d7812 */ /* 0x000fe400078efcff */
[----:B------:R-:W-:Y:S02]  /*4140*/  FSEL R188, R26, -INF , !P4 ;  /* 0xff8000001abc7808 */ /* 0x000fe40006000000 */
[----:B------:R-:W-:-:S02]  /*4150*/  FSEL R39, R24, -INF , !P4 ;  /* 0xff80000018277808 */ /* 0x000fc40006000000 */
[----:B------:R-:W-:Y:S02]  /*4160*/  FSEL R52, R55, -INF , !P3 ;  /* 0xff80000037347808 */ /* 0x000fe40005800000 */
[-C--:B------:R-:W-:Y:S02]  /*4170*/  ISETP.GE.AND P4, PT, R35, R0.reuse, PT ;  /* 0x000000002300720c */ /* 0x080fe40003f86270 */
[----:B------:R-:W-:Y:S02]  /*4180*/  ISETP.GE.AND P3, PT, R61, R0, PT ;  /* 0x000000003d00720c */ /* 0x000fe40003f66270 */
[C---:B------:R-:W-:Y:S02]  /*4190*/  LOP3.LUT R43, R189.reuse, 0xd1, RZ, 0xfc, !PT ;  /* 0x000000d1bd2b7812 */ /* 0x040fe400078efcff */
[----:B------:R-:W-:Y:S02]  /*41a0*/  LOP3.LUT R41, R189, 0xd8, RZ, 0xfc, !PT ;  /* 0x000000d8bd297812 */ /* 0x000fe400078efcff */
[----:B------:R-:W-:-:S02]  /*41b0*/  FSEL R102, R15, -INF , !P4 ;  /* 0xff8000000f667808 */ /* 0x000fc40006000000 */
[----:B------:R-:W-:Y:S02]  /*41c0*/  FSEL R48, R13, -INF , !P4 ;  /* 0xff8000000d307808 */ /* 0x000fe40006000000 */
[----:B------:R-:W-:Y:S02]  /*41d0*/  FSEL R232, R74, -INF , !P3 ;  /* 0xff8000004ae87808 */ /* 0x000fe40005800000 */
[----:B------:R-:W-:Y:S02]  /*41e0*/  FSEL R99, R72, -INF , !P3 ;  /* 0xff80000048637808 */ /* 0x000fe40005800000 */
[----:B------:R-:W-:Y:S02]  /*41f0*/  FSEL R56, R75, -INF , !P2 ;  /* 0xff8000004b387808 */ /* 0x000fe40005000000 */
[----:B------:R-:W-:Y:S02]  /*4200*/  FSEL R95, R73, -INF , !P2 ;  /* 0xff800000495f7808 */ /* 0x000fe40005000000 */
[----:B------:R-:W-:-:S02]  /*4210*/  FSEL R89, R33, -INF , !P0 ;  /* 0xff80000021597808 */ /* 0x000fc40004000000 */
[----:B------:R-:W-:Y:S01]  /*4220*/  ISETP.NE.AND P4, PT, R149, 0x1, PT ;  /* 0x000000019500780c */ /* 0x000fe20003f85270 */
[----:B------:R-:W-:Y:S01]  /*4230*/  BAR.SYNC.DEFER_BLOCKING 0x0 ;  /* 0x0000000000007b1d */ /* 0x000fe20000010000 */
[-C--:B------:R-:W-:Y:S02]  /*4240*/  ISETP.GE.AND P3, PT, R43, R0.reuse, PT ;  /* 0x000000002b00720c */ /* 0x080fe40003f66270 */
[----:B------:R-:W-:Y:S02]  /*4250*/  ISETP.GE.AND P2, PT, R41, R0, PT ;  /* 0x000000002900720c */ /* 0x000fe40003f46270 */
[C---:B------:R-:W-:Y:S02]  /*4260*/  LOP3.LUT R33, R189.reuse, 0xe8, RZ, 0xfc, !PT ;  /* 0x000000e8bd217812 */ /* 0x040fe400078efcff */
[C---:B------:R-:W-:Y:S02]  /*4270*/  LOP3.LUT R43, R189.reuse, 0xd9, RZ, 0xfc, !PT ;  /* 0x000000d9bd2b7812 */ /* 0x040fe400078efcff */
[----:B------:R-:W-:-:S02]  /*4280*/  LOP3.LUT R41, R189, 0xe0, RZ, 0xfc, !PT ;  /* 0x000000e0bd297812 */ /* 0x000fc400078efcff */
[----:B------:R-:W-:Y:S02]  /*4290*/  FSEL R198, R67, -INF , !P5 ;  /* 0xff80000043c67808 */ /* 0x000fe40006800000 */
[----:B------:R-:W-:Y:S02]  /*42a0*/  FSEL R36, R65, -INF , !P5 ;  /* 0xff80000041247808 */ /* 0x000fe40006800000 */
[-C--:B------:R-:W-:Y:S02]  /*42b0*/  ISETP.GE.AND P5, PT, R33, R0.reuse, PT ;  /* 0x000000002100720c */ /* 0x080fe40003fa6270 */
[----:B------:R-:W-:Y:S02]  /*42c0*/  FSEL R174, R27, -INF , !P3 ;  /* 0xff8000001bae7808 */ /* 0x000fe40005800000 */
[----:B------:R-:W-:Y:S02]  /*42d0*/  FSEL R37, R25, -INF , !P3 ;  /* 0xff80000019257808 */ /* 0x000fe40005800000 */
[----:B------:R-:W-:-:S02]  /*42e0*/  ISETP.GE.AND P1, PT, R43, R0, PT ;  /* 0x000000002b00720c */ /* 0x000fc40003f26270 */
[----:B------:R-:W-:Y:S02]  /*42f0*/  ISETP.GE.AND P0, PT, R41, R0, PT ;  /* 0x000000002900720c */ /* 0x000fe40003f06270 */
[C---:B------:R-:W-:Y:S02]  /*4300*/  LOP3.LUT R33, R189.reuse, 0xf0, RZ, 0xfc, !PT ;  /* 0x000000f0bd217812 */ /* 0x040fe400078efcff */
[C---:B------:R-:W-:Y:S02]  /*4310*/  LOP3.LUT R27, R189.reuse, 0xf1, RZ, 0xfc, !PT ;  /* 0x000000f1bd1b7812 */ /* 0x040fe400078efcff */
        /* <DEDUP_REMOVED lines=8> */
[----:B------:R-:W-:-:S02]  /*43a0*/  ISETP.GE.AND P3, PT, R33, R0, PT ;  /* 0x000000002100720c */ /* 0x000fc40003f66270 */
[-C--:B------:R-:W-:Y:S02]  /*43b0*/  ISETP.GE.AND P2, PT, R27, R0.reuse, PT ;  /* 0x000000001b00720c */ /* 0x080fe40003f46270 */
        /* <DEDUP_REMOVED lines=14> */
[----:B------:R-:W-:Y:S06]  /*44a0*/  @!P4 BRA `(.L_x_707) ;  /* 0x000000080038c947 */ /* 0x000fec0003800000 */
        /* <DEDUP_REMOVED lines=13> */
.L_x_709:
        /* <DEDUP_REMOVED lines=60> */
.L_x_710:
[----:B------:R-:W-:Y:S05]  /*4940*/  BSYNC.RECONVERGENT B0 ;  /* 0x0000000000007941 */ /* 0x000fea0003800200 */
.L_x_708:
[CC--:B------:R-:W-:Y:S01]  /*4950*/  ISETP.GE.AND P0, PT, R238.reuse, R235.reuse, PT ;  /* 0x000000ebee00720c */ /* 0x0c0fe20003f06270 */
[----:B------:R-:W-:Y:S01]  /*4960*/  BSSY.RECONVERGENT B0, `(.L_x_711) ;  /* 0x0000041000007945 */ /* 0x000fe20003800200 */
[----:B------:R-:W-:Y:S02]  /*4970*/  ISETP.GE.AND P1, PT, R238, R235, PT ;  /* 0x000000ebee00720c */ /* 0x000fe40003f26270 */
[----:B------:R-:W-:-:S04]  /*4980*/  LEA R12, P2, R218, R224, 0x6 ;  /* 0x000000e0da0c7211 */ /* 0x000fc800078430ff */
[----:B------:R-:W-:-:S05]  /*4990*/  LEA.HI.X R13, R218, R223, R219, 0x6, P2 ;  /* 0x000000dfda0d7211 */ /* 0x000fca00010f34db */
[----:B------:R-:W-:Y:S01]  /*49a0*/  @!P0 IMAD.MOV.U32 R8, RZ, RZ, R12 ;  /* 0x000000ffff088224 */ /* 0x000fe200078e000c */
[CC--:B------:R-:W-:Y:S01]  /*49b0*/  @!P0 LEA R10, P3, R218.reuse, R12.reuse, 0x6 ;  /* 0x0000000cda0a8211 */ /* 0x0c0fe200078630ff */
[----:B------:R-:W-:Y:S01]  /*49c0*/  @!P0 IMAD.MOV.U32 R9, RZ, RZ, R13 ;  /* 0x000000ffff098224 */ /* 0x000fe200078e000d */
[-C--:B------:R-:W-:Y:S01]  /*49d0*/  @!P0 MOV R6, R12.reuse ;  /* 0x0000000c00068202 */ /* 0x080fe20000000f00 */
[----:B------:R-:W-:Y:S01]  /*49e0*/  @!P1 IMAD.MOV.U32 R225, RZ, RZ, R223 ;  /* 0x000000ffffe19224 */ /* 0x000fe200078e00df */
[C---:B------:R-:W-:Y:S01]  /*49f0*/  @!P0 LEA R14, P2, R218.reuse, R12, 0x7 ;  /* 0x0000000cda0e8211 */ /* 0x040fe200078438ff */
[----:B------:R-:W-:Y:S01]  /*4a00*/  @!P0 IMAD R4, R219, 0xc0, RZ ;  /* 0x000000c0db048824 */ /* 0x000fe200078e02ff */
[CC--:B------:R-:W-:Y:S01]  /*4a10*/  @!P0 LEA.HI.X R11, R218.reuse, R13.reuse, R219, 0x6, P3 ;  /* 0x0000000dda0b8211 */ /* 0x0c0fe200018f34db */
[C---:B------:R-:W-:Y:S01]  /*4a20*/  @!P0 IMAD.WIDE.U32 R8, R218.reuse, 0xc0, R8 ;  /* 0x000000c0da088825 */ /* 0x040fe200078e0008 */
[----:B------:R-:W-:Y:S01]  /*4a30*/  @!PT LDS RZ, [RZ] ;  /* 0x00000000fffff984 */ /* 0x000fe20000000800 */
[----:B------:R-:W-:Y:S01]  /*4a40*/  @!PT LDS RZ, [RZ] ;  /* 0x00000000fffff984 */ /* 0x000fe20000000800 */
[----:B------:R-:W-:Y:S01]  /*4a50*/  @!PT LDS RZ, [RZ] ;  /* 0x00000000fffff984 */ /* 0x000fe20000000800 */
[----:B------:R1:W-:Y:S01]  /*4a60*/  @!P1 LDGSTS.E.BYPASS.LTC128B.128 [R237+0x1000], desc[UR4][R224.64] ;  /* 0x01000000e0ed9fae */ /* 0x0003e2000b981a04 */
[----:B------:R-:W-:-:S02]  /*4a70*/  @!P0 LEA.HI.X R15, R218, R13, R219, 0x7, P2 ;  /* 0x0000000dda0f8211 */ /* 0x000fc400010f3cdb */
[----:B------:R-:W-:Y:S01]  /*4a80*/  @!P0 IMAD.MOV.U32 R7, RZ, RZ, R13 ;  /* 0x000000ffff078224 */ /* 0x000fe200078e000d */
[----:B------:R1:W-:Y:S01]  /*4a90*/  @P1 STS.128 [R237+0x1000], RZ ;  /* 0x001000ffed001388 */ /* 0x0003e20000000c00 */
[----:B------:R-:W-:Y:S01]  /*4aa0*/  @!P0 IMAD.IADD R9, R4, 0x1, R9 ;  /* 0x0000000104098824 */ /* 0x000fe200078e0209 */
[C---:B------:R-:W-:Y:S01]  /*4ab0*/  @!P0 LEA R4, P1, R218.reuse, R12, 0x8 ;  /* 0x0000000cda048211 */ /* 0x040fe200078240ff */
[----:B------:R-:W-:Y:S01]  /*4ac0*/  @!P0 IMAD R0, R219, 0x140, RZ ;  /* 0x00000140db008824 */ /* 0x000fe200078e02ff */
[----:B------:R1:W-:Y:S01]  /*4ad0*/  @P0 STS.128 [R237+0x1800], RZ ;  /* 0x001800ffed000388 */ /* 0x0003e20000000c00 */
[C---:B------:R-:W-:Y:S01]  /*4ae0*/  @!P0 IMAD.WIDE.U32 R6, R218.reuse, 0x140, R6 ;  /* 0x00000140da068825 */ /* 0x040fe200078e0006 */
[----:B------:R-:W-:Y:S02]  /*4af0*/  @!P0 LEA.HI.X R5, R218, R13, R219, 0x8, P1 ;  /* 0x0000000dda058211 */ /* 0x000fe400008f44db */
[----:B------:R-:W-:Y:S01]  /*4b00*/  @!PT LDS RZ, [RZ] ;  /* 0x00000000fffff984 */ /* 0x000fe20000000800 */
[----:B------:R-:W-:Y:S01]  /*4b10*/  @!PT LDS RZ, [RZ] ;  /* 0x00000000fffff984 */ /* 0x000fe20000000800 */
[----:B------:R-:W-:Y:S01]  /*4b20*/  @!PT LDS RZ, [RZ] ;  /* 0x00000000fffff984 */ /* 0x000fe20000000800 */
[----:B------:R1:W-:Y:S02]  /*4b30*/  @!P0 LDGSTS.E.BYPASS.LTC128B.128 [R237+0x1800], desc[UR4][R12.64] ;  /* 0x018000000ced8fae */ /* 0x0003e4000b981a04 */
[----:B------:R-:W-:-:S02]  /*4b40*/  @!P0 IADD3 R7, PT, PT, R0, R7, RZ ;  /* 0x0000000700078210 */ /* 0x000fc40007ffe0ff */
[----:B------:R1:W-:Y:S04]  /*4b50*/  @P0 STS.128 [R237+0x2000], RZ ;  /* 0x002000ffed000388 */ /* 0x0003e80000000c00 */
[----:B------:R-:W-:Y:S01]  /*4b60*/  @!PT LDS RZ, [RZ] ;  /* 0x00000000fffff984 */ /* 0x000fe20000000800 */
[----:B------:R-:W-:Y:S01]  /*4b70*/  @!PT LDS RZ, [RZ] ;  /* 0x00000000fffff984 */ /* 0x000fe20000000800 */
[----:B------:R-:W-:Y:S01]  /*4b80*/  @!PT LDS RZ, [RZ] ;  /* 0x00000000fffff984 */ /* 0x000fe20000000800 */
[----:B------:R1:W-:Y:S04]  /*4b90*/  @!P0 LDGSTS.E.BYPASS.LTC128B.128 [R237+0x2000], desc[UR4][R10.64] ;  /* 0x020000000aed8fae */ /* 0x0003e8000b981a04 */
        /* <DEDUP_REMOVED lines=20> */
[----:B------:R1:W-:Y:S01]  /*4ce0*/  @P0 STS.128 [R237+0x4800], RZ ;  /* 0x004800ffed000388 */ /* 0x0003e20000000c00 */
[----:B------:R-:W-:Y:S05]  /*4cf0*/  @P0 BRA `(.L_x_712) ;  /* 0x00000000001c0947 */ /* 0x000fea0003800000 */
[----:B------:R-:W-:Y:S02]  /*4d00*/  IMAD R0, R219, 0x180, RZ ;  /* 0x00000180db007824 */ /* 0x000fe400078e02ff */
[----:B-1----:R-:W-:-:S05]  /*4d10*/  IMAD.WIDE.U32 R12, R218, 0x180, R12 ;  /* 0x00000180da0c7825 */ /* 0x002fca00078e000c */
[----:B------:R-:W-:-:S05]  /*4d20*/  IADD3 R13, PT, PT, R0, R13, RZ ;  /* 0x0000000d000d7210 */ /* 0x000fca0007ffe0ff */
[----:B------:R-:W-:Y:S01]  /*4d30*/  @!PT LDS RZ, [RZ] ;  /* 0x00000000fffff984 */ /* 0x000fe20000000800 */
[----:B------:R-:W-:Y:S01]  /*4d40*/  @!PT LDS RZ, [RZ] ;  /* 0x00000000fffff984 */ /* 0x000fe20000000800 */
[----:B------:R-:W-:Y:S01]  /*4d50*/  @!PT LDS RZ, [RZ] ;  /* 0x00000000fffff984 */ /* 0x000fe20000000800 */
[----:B------:R2:W-:Y:S02]  /*4d60*/  LDGSTS.E.BYPASS.LTC128B.128 [R237+0x4800], desc[UR4][R12.64] ;  /* 0x048000000ced7fae */ /* 0x0005e4000b981a04 */
.L_x_712:
[----:B------:R-:W-:Y:S05]  /*4d70*/  BSYNC.RECONVERGENT B0 ;  /* 0x0000000000007941 */ /* 0x000fea0003800200 */
.L_x_711:
[----:B------:R-:W0:Y:S02]  /*4d80*/  LDGDEPBAR ;  /* 0x00000000000079af */ /* 0x000e240000000000 */
.L_x_707:
[----:B------:R-:W-:Y:S05]  /*4d90*/  BSYNC.RECONVERGENT B1 ;  /* 0x0000000000017941 */ /* 0x000fea0003800200 */
.L_x_706:
[----:B-1----:R-:W-:Y:S01]  /*4da0*/  FMNMX3.FTZ R5, R136, R138, R132, !PT ;  /* 0x0000008a88057276 */ /* 0x002fe20007810084 */
[----:B------:R-:W3:Y:S01]  /*4db0*/  LD.E R85, desc[UR4][R2.64+0xdc] ;  /* 0x0000dc0402557980 */ /* 0x000ee2000c101900 */
[----:B------:R-:W-:Y:S02]  /*4dc0*/  LOP3.LUT R152, R151, 0x120, R152, 0xf8, !PT ;  /* 0x0000012097987812 */ /* 0x000fe400078ef898 */
[----:B------:R-:W-:Y:S02]  /*4dd0*/  FMNMX3.FTZ R5, R5, R156, R158, !PT ;  /* 0x0000009c05057276 */ /* 0x000fe4000781009e */
[----:B------:R-:W-:Y:S02]  /*4de0*/  LEA R53, R152, R215, 0x1 ;  /* 0x000000d798357211 */ /* 0x000fe400078e08ff */
        /* <DEDUP_REMOVED lines=69> */
[----:B---3--:R-:W-:-:S05]  /*5240*/  FMUL.FTZ R83, R85, R0 ;  /* 0x0000000055537220 */ /* 0x008fca0000410000 */
[----:B------:R-:W-:Y:S02]  /*5250*/  FSEL R83, R83, RZ, P0 ;  /* 0x000000ff53537208 */ /* 0x000fe40000000000 */
[----:B-1----:R-:W-:-:S03]  /*5260*/  FMNMX.FTZ R4, R5, R4, !PT ;  /* 0x0000000405047209 */ /* 0x002fc60007810000 */
[-CC-:B------:R-:W-:Y:S01]  /*5270*/  FFMA.FTZ R73, R68, R85.reuse, -R83.reuse ;  /* 0x0000005544497223 */ /* 0x180fe20000010853 */
[-CC-:B------:R-:W-:Y:S01]  /*5280*/  FFMA.FTZ R68, R82, R85.reuse, -R83.reuse ;  /* 0x0000005552447223 */ /* 0x180fe20000010853 */
[--C-:B------:R-:W-:Y:S01]  /*5290*/  FFMA.FTZ R65, R52, R85, -R83.reuse ;  /* 0x0000005534417223 */ /* 0x100fe20000010853 */
[----:B------:R-:W1:Y:S01]  /*52a0*/  SHFL.BFLY PT, R5, R4, 0x1, 0x1f ;  /* 0x0c201f0004057f89 */ /* 0x000e6200000e0000 */
[----:B------:R-:W-:Y:S01]  /*52b0*/  IADD3 R52, PT, PT, R150, R53, RZ ;  /* 0x0000003596347210 */ /* 0x000fe20007ffe0ff */
[-CC-:B------:R-:W-:Y:S01]  /*52c0*/  FFMA.FTZ R133, R120, R85.reuse, -R83.reuse ;  /* 0x0000005578857223 */ /* 0x180fe20000010853 */
[-CC-:B------:R-:W-:Y:S01]  /*52d0*/  FFMA.FTZ R101, R122, R85.reuse, -R83.reuse ;  /* 0x000000557a657223 */ /* 0x180fe20000010853 */
[-CC-:B------:R-:W-:Y:S01]  /*52e0*/  FFMA.FTZ R217, R136, R85.reuse, -R83.reuse ;  /* 0x0000005588d97223 */ /* 0x180fe20000010853 */
[-CC-:B------:R-:W-:Y:S01]  /*52f0*/  FFMA.FTZ R126, R138, R85.reuse, -R83.reuse ;  /* 0x000000558a7e7223 */ /* 0x180fe20000010853 */
[----:B--2---:R-:W-:Y:S01]  /*5300*/  LDSM.16.MT88.4 R12, [R52+0x5000] ;  /* 0x00500000340c783b */ /* 0x004fe20000004200 */
[-CC-:B------:R-:W-:Y:S01]  /*5310*/  FFMA.FTZ R209, R132, R85.reuse, -R83.reuse ;  /* 0x0000005584d17223 */ /* 0x180fe20000010853 */
[-CC-:B------:R-:W-:Y:S01]  /*5320*/  FFMA.FTZ R114, R156, R85.reuse, -R83.reuse ;  /* 0x000000559c727223 */ /* 0x180fe20000010853 */
[-CC-:B------:R-:W-:Y:S01]  /*5330*/  FFMA.FTZ R104, R116, R85.reuse, -R83.reuse ;  /* 0x0000005574687223 */ /* 0x180fe20000010853 */
[----:B------:R-:W-:Y:S01]  /*5340*/  MUFU.EX2 R217, R217 ;  /* 0x000000d900d97308 */ /* 0x000fe20000000800 */
[----:B------:R-:W-:Y:S01]  /*5350*/  LDSM.16.MT88.4 R28, [R52+0x5400] ;  /* 0x00540000341c783b */ /* 0x000fe20000004200 */
        /* <DEDUP_REMOVED lines=9> */
[----:B------:R-:W-:Y:S01]  /*53f0*/  LDSM.16.MT88.4 R32, [R53+0x5800] ;  /* 0x005800003520783b */ /* 0x000fe20000004200 */
[-CC-:B------:R-:W-:Y:S01]  /*5400*/  FFMA.FTZ R98, R108, R85.reuse, -R83.reuse ;  /* 0x000000556c627223 */ /* 0x180fe20000010853 */
[--C-:B------:R-:W-:Y:S01]  /*5410*/  FFMA.FTZ R189, R140, R85, -R83.reuse ;  /* 0x000000558cbd7223 */ /* 0x100fe20000010853 */
[----:B-1----:R-:W-:Y:S01]  /*5420*/  FMNMX.FTZ R148, R4, R5, !PT ;  /* 0x0000000504947209 */ /* 0x002fe20007810000 */
[-CC-:B------:R-:W-:Y:S01]  /*5430*/  FFMA.FTZ R100, R142, R85.reuse, -R83.reuse ;  /* 0x000000558e647223 */ /* 0x180fe20000010853 */
[----:B------:R-:W1:Y:S01]  /*5440*/  LDSM.16.MT88.4 R4, [R53+0x5000] ;  /* 0x005000003504783b */ /* 0x000e620000004200 */
[----:B------:R-:W-:Y:S01]  /*5450*/  MUFU.EX2 R209, R209 ;  /* 0x000000d100d17308 */ /* 0x000fe20000000800 */
[----:B------:R-:W-:Y:S01]  /*5460*/  FSETP.NEU.FTZ.AND P0, PT, R148, -INF , PT ;  /* 0xff8000009400780b */ /* 0x000fe20003f1d000 */
[----:B------:R-:W-:Y:S01]  /*5470*/  FMUL.FTZ R82, R85, R148 ;  /* 0x0000009455527220 */ /* 0x000fe20000410000 */
[-CC-:B------:R-:W-:Y:S01]  /*5480*/  FFMA.FTZ R145, R130, R85.reuse, -R83.reuse ;  /* 0x0000005582917223 */ /* 0x180fe20000010853 */
[-CC-:B------:R-:W-:Y:S01]  /*5490*/  FFMA.FTZ R96, R166, R85.reuse, -R83.reuse ;  /* 0x00000055a6607223 */ /* 0x180fe20000010853 */
[-CC-:B------:R-:W-:Y:S01]  /*54a0*/  FFMA.FTZ R94, R168, R85.reuse, -R83.reuse ;  /* 0x00000055a85e7223 */ /* 0x180fe20000010853 */
[--C-:B------:R-:W-:Y:S01]  /*54b0*/  FFMA.FTZ R92, R170, R85, -R83.reuse ;  /* 0x00000055aa5c7223 */ /* 0x100fe20000010853 */
[----:B------:R-:W-:Y:S01]  /*54c0*/  FSEL R82, R82, RZ, P0 ;  /* 0x000000ff52527208 */ /* 0x000fe20000000000 */
        /* <DEDUP_REMOVED lines=16> */
[--C-:B------:R-:W-:Y:S01]  /*55d0*/  FFMA.FTZ R183, R129, R85, -R82.reuse ;  /* 0x0000005581b77223 */ /* 0x100fe20000010852 */
[----:B---3--:R-:W-:Y:S01]  /*55e0*/  F2FP.BF16.F32.PACK_AB R23, R114, R209 ;  /* 0x000000d17217723e */ /* 0x008fe200000010ff */
        /* <DEDUP_REMOVED lines=33> */
[----:B---3--:R-:W-:Y:S01]  /*5800*/  F2FP.BF16.F32.PACK_AB R22, R211, R120 ;  /* 0x00000078d316723e */ /* 0x008fe200000010ff */
[-CC-:B------:R-:W-:Y:S01]  /*5810*/  FFMA.FTZ R139, R139, R85.reuse, -R82.reuse ;  /* 0x000000558b8b7223 */ /* 0x180fe20000010852 */
[-CC-:B------:R-:W-:Y:S01]  /*5820*/  FFMA.FTZ R152, R141, R85.reuse, -R82.reuse ;  /* 0x000000558d987223 */ /* 0x180fe20000010852 */
[-CC-:B------:R-:W-:Y:S01]  /*5830*/  FFMA.FTZ R137, R135, R85.reuse, -R82.reuse ;  /* 0x0000005587897223 */ /* 0x180fe20000010852 */
[-CC-:B------:R-:W-:Y:S01]  /*5840*/  FFMA.FTZ R135, R144, R85.reuse, -R83.reuse ;  /* 0x0000005590877223 */ /* 0x180fe20000010853 */
[-CC-:B------:R-:W-:Y:S01]  /*5850*/  FFMA.FTZ R72, R194, R85.reuse, -R83.reuse ;  /* 0x00000055c2487223 */ /* 0x180fe20000010853 */
[-CC-:B------:R-:W-:Y:S01]  /*5860*/  FFMA.FTZ R71, R196, R85.reuse, -R83.reuse ;  /* 0x00000055c4477223 */ /* 0x180fe20000010853 */
[----:B------:R-:W-:Y:S01]  /*5870*/  MUFU.EX2 R201, R201 ;  /* 0x000000c900c97308 */ /* 0x000fe20000000800 */
[C---:B-1----:R-:W-:Y:S01]  /*5880*/  HMMA.16816.F32.BF16 R8, R20.reuse, R4, RZ ;  /* 0x000000041408723c */ /* 0x042fe200000418ff */
[-CC-:B------:R-:W-:Y:S01]  /*5890*/  FFMA.FTZ R70, R62, R85.reuse, -R83.reuse ;  /* 0x000000553e467223 */ /* 0x180fe20000010853 */
[-CC-:B------:R-:W-:Y:S01]  /*58a0*/  FFMA.FTZ R69, R60, R85.reuse, -R83.reuse ;  /* 0x000000553c457223 */ /* 0x180fe20000010853 */
[-CC-:B------:R-:W-:Y:S01]  /*58b0*/  FFMA.FTZ R127, R127, R85.reuse, -R82.reuse ;  /* 0x000000557f7f7223 */ /* 0x180fe20000010852 */
[-CC-:B------:R-:W-:Y:S01]  /*58c0*/  FFMA.FTZ R144, R131, R85.reuse, -R82.reuse ;  /* 0x0000005583907223 */ /* 0x180fe20000010852 */
[-CC-:B------:R-:W-:Y:S01]  /*58d0*/  FFMA.FTZ R125, R125, R85.reuse, -R82.reuse ;  /* 0x000000557d7d7223 */ /* 0x180fe20000010852 */
[-CC-:B------:R-:W-:Y:S01]  /*58e0*/  FFMA.FTZ R158, R123, R85.reuse, -R82.reuse ;  /* 0x000000557b9e7223 */ /* 0x180fe20000010852 */
[----:B------:R-:W1:Y:S01]  /*58f0*/  MUFU.EX2 R104, R104 ;  /* 0x0000006800687308 */ /* 0x000e620000000800 */
[C---:B------:R-:W-:Y:S01]  /*5900*/  HMMA.16816.F32.BF16 R4, R20.reuse, R6, RZ ;  /* 0x000000061404723c */ /* 0x040fe200000418ff */
[-CC-:B------:R-:W-:Y:S01]  /*5910*/  FFMA.FTZ R143, R162, R85.reuse, -R83.reuse ;  /* 0x00000055a28f7223 */ /* 0x180fe20000010853 */
[-C--:B------:R-:W-:Y:S01]  /*5920*/  FFMA.FTZ R67, R200, R85.reuse, -R83 ;  /* 0x00000055c8437223 */ /* 0x080fe20000010853 */
[-CC-:B------:R-:W-:Y:S01]  /*5930*/  FFMA.FTZ R119, R119, R85.reuse, -R82.reuse ;  /* 0x0000005577777223 */ /* 0x180fe20000010852 */
[-CC-:B------:R-:W-:Y:S01]  /*5940*/  FFMA.FTZ R160, R121, R85.reuse, -R82.reuse ;  /* 0x0000005579a07223 */ /* 0x180fe20000010852 */
[-CC-:B------:R-:W-:Y:S01]  /*5950*/  FFMA.FTZ R117, R117, R85.reuse, -R82.reuse ;  /* 0x0000005575757223 */ /* 0x180fe20000010852 */
[----:B------:R-:W-:Y:S01]  /*5960*/  FFMA.FTZ R162, R115, R85, -R82 ;  /* 0x0000005573a27223 */ /* 0x000fe20000010852 */
[----:B------:R-:W-:Y:S01]  /*5970*/  MUFU.EX2 R191, R191 ;  /* 0x000000bf00bf7308 */ /* 0x000fe20000000800 */
[C---:B------:R-:W-:Y:S01]  /*5980*/  HMMA.16816.F32.BF16 R24, R20.reuse, R12, RZ ;  /* 0x0000000c1418723c */ /* 0x040fe200000418ff */
[----:B--2---:R-:W-:Y:S01]  /*5990*/  F2FP.BF16.F32.PACK_AB R13, R106, R205 ;  /* 0x000000cd6a0d723e */ /* 0x004fe200000010ff */
[----:B------:R-:W-:Y:S01]  /*59a0*/  FADD.FTZ R126, R217, R126 ;  /* 0x0000007ed97e7221 */ /* 0x000fe20000010000 */
[----:B------:R-:W-:Y:S01]  /*59b0*/  FADD.FTZ R225, R122, R225 ;  /* 0x000000e17ae17221 */ /* 0x000fe20000010000 */
[-CC-:B------:R-:W-:Y:S01]  /*59c0*/  FFMA.FTZ R115, R128, R85.reuse, -R83.reuse ;  /* 0x0000005580737223 */ /* 0x180fe20000010853 */
[--C-:B------:R-:W-:Y:S01]  /*59d0*/  FFMA.FTZ R64, R202, R85, -R83.reuse ;  /* 0x00000055ca407223 */ /* 0x100fe20000010853 */
[----:B------:R-:W-:Y:S01]  /*59e0*/  FADD.FTZ R209, R209, R126 ;  /* 0x0000007ed1d17221 */ /* 0x000fe20000010000 */
[----:B------:R-:W2:Y:S01]  /*59f0*/  MUFU.EX2 R116, R116 ;  /* 0x0000007400747308 */ /* 0x000ea20000000800 */
[----:B------:R-:W-:Y:S01]  /*5a00*/  HMMA.16816.F32.BF16 R20, R20, R14, RZ ;  /* 0x0000000e1414723c */ /* 0x000fe200000418ff */
[----:B-1----:R-:W-:Y:S01]  /*5a10*/  F2FP.BF16.F32.PACK_AB R15, R104, R201 ;  /* 0x000000c9680f723e */ /* 0x002fe200000010ff */
        /* <DEDUP_REMOVED lines=30> */
[----:B-1----:R-:W-:Y:S01]  /*5c00*/  F2FP.BF16.F32.PACK_AB R14, R185, R112 ;  /* 0x00000070b90e723e */ /* 0x002fe200000010ff */
[-CC-:B------:R-:W-:Y:S01]  /*5c10*/  FFMA.FTZ R48, R48, R85.reuse, -R82.reuse ;  /* 0x0000005530307223 */ /* 0x180fe20000010852 */
[-CC-:B------:R-:W-:Y:S01]  /*5c20*/  FFMA.FTZ R45, R45, R85.reuse, -R83.reuse ;  /* 0x000000552d2d7223 */ /* 0x180fe20000010853 */
[-CC-:B------:R-:W-:Y:S01]  /*5c30*/  FFMA.FTZ R47, R47, R85.reuse, -R82.reuse ;  /* 0x000000552f2f7223 */ /* 0x180fe20000010852 */
[-CC-:B------:R-:W-:Y:S01]  /*5c40*/  FFMA.FTZ R46, R46, R85.reuse, -R82.reuse ;  /* 0x000000552e2e7223 */ /* 0x180fe20000010852 */
[-CC-:B------:R-:W-:Y:S01]  /*5c50*/  FFMA.FTZ R43, R43, R85.reuse, -R82.reuse ;  /* 0x000000552b2b7223 */ /* 0x180fe20000010852 */
[-C--:B------:R-:W-:Y:S01]  /*5c60*/  FFMA.FTZ R246, R41, R85.reuse, -R82 ;  /* 0x0000005529f67223 */ /* 0x080fe20000010852 */
[----:B------:R-:W-:Y:S01]  /*5c70*/  HMMA.16816.F32.BF16 R8, R12, R16, R8 ;  /* 0x000000100c08723c */ /* 0x000fe20000041808 */
[----:B------:R-:W-:Y:S01]  /*5c80*/  MUFU.EX2 R147, R147 ;  /* 0x0000009300937308 */ /* 0x000fe20000000800 */
[----:B------:R-:W-:-:S06]  /*5c90*/  FFMA.FTZ R247, R42, R85, -R83 ;  /* 0x000000552af77223 */ /* 0x000fcc0000010853 */
[C---:B------:R-:W-:Y:S01]  /*5ca0*/  HMMA.16816.F32.BF16 R4, R12.reuse, R18, R4 ;  /* 0x000000120c04723c */ /* 0x040fe20000041804 */
[----:B------:R-:W1:Y:S01]  /*5cb0*/  LDSM.16.MT88.4 R16, [R52+0x5800] ;  /* 0x005800003410783b */ /* 0x000e620000004200 */
[----:B------:R-:W3:Y:S06]  /*5cc0*/  MUFU.EX2 R98, R98 ;  /* 0x0000006200627308 */ /* 0x000eec0000000800 */
[C---:B------:R-:W-:Y:S02]  /*5cd0*/  HMMA.16816.F32.BF16 R24, R12.reuse, R28, R24 ;  /* 0x0000001c0c18723c */ /* 0x040fe40000041818 */
[----:B------:R-:W-:Y:S06]  /*5ce0*/  MUFU.EX2 R151, R151 ;  /* 0x0000009700977308 */ /* 0x000fec0000000800 */
[----:B------:R-:W-:Y:S01]  /*5cf0*/  HMMA.16816.F32.BF16 R20, R12, R30, R20 ;  /* 0x0000001e0c14723c */ /* 0x000fe20000041814 */
[----:B------:R-:W4:Y:S01]  /*5d00*/  LDSM.16.MT88.4 R28, [R53+0x5c00] ;  /* 0x005c0000351c783b */ /* 0x000f220000004200 */
[----:B------:R-:W5:Y:S01]  /*5d10*/  MUFU.EX2 R108, R108 ;  /* 0x0000006c006c7308 */ /* 0x000f620000000800 */
[----:B--2---:R-:W-:-:S02]  /*5d20*/  F2FP.BF16.F32.PACK_AB R13, R100, R189 ;  /* 0x000000bd640d723e */ /* 0x004fc400000010ff */
[----:B---3--:R-:W-:-:S05]  /*5d30*/  F2FP.BF16.F32.PACK_AB R15, R98, R147 ;  /* 0x00000093620f723e */ /* 0x008fca00000010ff */
[----:B------:R-:W-:Y:S08]  /*5d40*/  MUFU.EX2 R110, R110 ;  /* 0x0000006e006e7308 */ /* 0x000ff00000000800 */
[----:B------:R-:W2:Y:S01]  /*5d50*/  MUFU.EX2 R183, R183 ;  /* 0x000000b700b77308 */ /* 0x000ea20000000800 */
[----:B-----5:R-:W-:-:S07]  /*5d60*/  F2FP.BF16.F32.PACK_AB R12, R108, R151 ;  /* 0x000000976c0c723e */ /* 0x020fce00000010ff */
[----:B------:R-:W-:Y:S08]  /*5d70*/  MUFU.EX2 R145, R145 ;  /* 0x0000009100917308 */ /* 0x000ff00000000800 */
[----:B------:R-:W3:Y:S01]  /*5d80*/  MUFU.EX2 R96, R96 ;  /* 0x0000006000607308 */ /* 0x000ee20000000800 */
[----:B--2---:R-:W-:-:S07]  /*5d90*/  F2FP.BF16.F32.PACK_AB R14, R183, R110 ;  /* 0x0000006eb70e723e */ /* 0x004fce00000010ff */
[----:B------:R-:W-:Y:S01]  /*5da0*/  MUFU.EX2 R133, R133 ;  /* 0x0000008500857308 */ /* 0x000fe20000000800 */
[C---:B------:R-:W-:Y:S07]  /*5db0*/  HMMA.16816.F32.BF16 R8, R12.reuse, R32, R8 ;  /* 0x000000200c08723c */ /* 0x040fee0000041808 */
[----:B------:R-:W2:Y:S01]  /*5dc0*/  MUFU.EX2 R94, R94 ;  /* 0x0000005e005e7308 */ /* 0x000ea20000000800 */
[C---:B------:R-:W-:Y:S01]  /*5dd0*/  HMMA.16816.F32.BF16 R4, R12.reuse, R34, R4 ;  /* 0x000000220c04723c */ /* 0x040fe20000041804 */
[----:B------:R-:W5:Y:S06]  /*5de0*/  LDSM.16.MT88.4 R32, [R52+0x5c00] ;  /* 0x005c00003420783b */ /* 0x000f6c0000004200 */
[----:B------:R-:W-:Y:S01]  /*5df0*/  MUFU.EX2 R124, R124 ;  /* 0x0000007c007c7308 */ /* 0x000fe20000000800 */
[C---:B-1----:R-:W-:Y:S07]  /*5e00*/  HMMA.16816.F32.BF16 R24, R12.reuse, R16, R24 ;  /* 0x000000100c18723c */ /* 0x042fee0000041818 */
[----:B------:R-:W1:Y:S01]  /*5e10*/  MUFU.EX2 R179, R179 ;  /* 0x000000b300b37308 */ /* 0x000e620000000800 */
[----:B------:R-:W-:Y:S01]  /*5e20*/  HMMA.16816.F32.BF16 R20, R12, R18, R20 ;  /* 0x000000120c14723c */ /* 0x000fe20000041814 */
[----:B---3--:R-:W-:Y:S01]  /*5e30*/  F2FP.BF16.F32.PACK_AB R13, R96, R145 ;  /* 0x00000091600d723e */ /* 0x008fe200000010ff */
[----:B------:R-:W3:Y:S01]  /*5e40*/  LDSM.16.MT88.4 R16, [R53+0x6000] ;  /* 0x006000003510783b */ /* 0x000ee20000004200 */
[----:B--2---:R-:W-:-:S04]  /*5e50*/  F2FP.BF16.F32.PACK_AB R15, R94, R133 ;  /* 0x000000855e0f723e */ /* 0x004fc800000010ff */
[----:B------:R-:W-:Y:S08]  /*5e60*/  MUFU.EX2 R130, R130 ;  /* 0x0000008200827308 */ /* 0x000ff00000000800 */
[----:B------:R-:W2:Y:S01]  /*5e70*/  MUFU.EX2 R175, R175 ;  /* 0x000000af00af7308 */ /* 0x000ea20000000800 */
[----:B-1----:R-:W-:-:S07]  /*5e80*/  F2FP.BF16.F32.PACK_AB R12, R179, R124 ;  /* 0x0000007cb30c723e */ /* 0x002fce00000010ff */
[----:B------:R-:W-:Y:S08]  /*5e90*/  MUFU.EX2 R101, R101 ;  /* 0x0000006500657308 */ /* 0x000ff00000000800 */
[----:B------:R-:W1:Y:S01]  /*5ea0*/  MUFU.EX2 R92, R92 ;  /* 0x0000005c005c7308 */ /* 0x000e620000000800 */
[----:B--2---:R-:W-:-:S07]  /*5eb0*/  F2FP.BF16.F32.PACK_AB R14, R175, R130 ;  /* 0x00000082af0e723e */ /* 0x004fce00000010ff */
[C---:B----4-:R-:W-:Y:S01]  /*5ec0*/  HMMA.16816.F32.BF16 R8, R12.reuse, R28, R8 ;  /* 0x0000001c0c08723c */ /* 0x050fe20000041808 */
[----:B------:R-:W-:Y:S07]  /*5ed0*/  MUFU.EX2 R97, R97 ;  /* 0x0000006100617308 */ /* 0x000fee0000000800 */
[C---:B------:R-:W-:Y:S01]  /*5ee0*/  HMMA.16816.F32.BF16 R4, R12.reuse, R30, R4 ;  /* 0x0000001e0c04723c */ /* 0x040fe20000041804 */
[----:B------:R-:W2:Y:S01]  /*5ef0*/  LDSM.16.MT88.4 R28, [R52+0x6000] ;  /* 0x00600000341c783b */ /* 0x000ea20000004200 */
[----:B------:R-:W4:Y:S06]  /*5f00*/  MUFU.EX2 R90, R90 ;  /* 0x0000005a005a7308 */ /* 0x000f2c0000000800 */
[C---:B-----5:R-:W-:Y:S02]  /*5f10*/  HMMA.16816.F32.BF16 R24, R12.reuse, R32, R24 ;  /* 0x000000200c18723c */ /* 0x060fe40000041818 */
[----:B------:R-:W-:Y:S06]  /*5f20*/  MUFU.EX2 R132, R132 ;  /* 0x0000008400847308 */ /* 0x000fec0000000800 */
[----:B------:R-:W-:Y:S01]  /*5f30*/  HMMA.16816.F32.BF16 R20, R12, R34, R20 ;  /* 0x000000220c14723c */ /* 0x000fe20000041814 */
[----:B------:R-:W5:Y:S01]  /*5f40*/  LDSM.16.MT88.4 R32, [R53+0x6400] ;  /* 0x006400003520783b */ /* 0x000f620000004200 */
[----:B------:R-:W3:Y:S01]  /*5f50*/  MUFU.EX2 R171, R171 ;  /* 0x000000ab00ab7308 */ /* 0x000ee20000000800 */
[----:B-1----:R-:W-:-:S02]  /*5f60*/  F2FP.BF16.F32.PACK_AB R13, R92, R101 ;  /* 0x000000655c0d723e */ /* 0x002fc400000010ff */
[----:B----4-:R-:W-:-:S05]  /*5f70*/  F2FP.BF16.F32.PACK_AB R15, R90, R97 ;  /* 0x000000615a0f723e */ /* 0x010fca00000010ff */
[----:B------:R-:W-:Y:S08]  /*5f80*/  MUFU.EX2 R136, R136 ;  /* 0x0000008800887308 */ /* 0x000ff00000000800 */
[----:B------:R-:W1:Y:S01]  /*5f90*/  MUFU.EX2 R169, R169 ;  /* 0x000000a900a97308 */ /* 0x000e620000000800 */
[----:B---3--:R-:W-:-:S07]  /*5fa0*/  F2FP.BF16.F32.PACK_AB R12, R171, R132 ;  /* 0x00000084ab0c723e */ /* 0x008fce00000010ff */
[----:B------:R-:W-:Y:S08]  /*5fb0*/  MUFU.EX2 R93, R93 ;  /* 0x0000005d005d7308 */ /* 0x000ff00000000800 */
[----:B------:R-:W3:Y:S01]  /*5fc0*/  MUFU.EX2 R88, R88 ;  /* 0x0000005800587308 */ /* 0x000ee20000000800 */
[----:B-1----:R-:W-:-:S07]  /*5fd0*/  F2FP.BF16.F32.PACK_AB R14, R169, R136 ;  /* 0x00000088a90e723e */ /* 0x002fce00000010ff */
[C---:B------:R-:W-:Y:S01]  /*5fe0*/  HMMA.16816.F32.BF16 R8, R12.reuse, R16, R8 ;  /* 0x000000100c08723c */ /* 0x040fe20000041808 */
[----:B------:R-:W-:Y:S07]  /*5ff0*/  MUFU.EX2 R84, R84 ;  /* 0x0000005400547308 */ /* 0x000fee0000000800 */
[C---:B------:R-:W-:Y:S01]  /*6000*/  HMMA.16816.F32.BF16 R4, R12.reuse, R18, R4 ;  /* 0x000000120c04723c */ /* 0x040fe20000041804 */
[----:B------:R-:W1:Y:S01]  /*6010*/  LDSM.16.MT88.4 R16, [R52+0x6400] ;  /* 0x006400003410783b */ /* 0x000e620000004200 */
[----:B------:R-:W4:Y:S06]  /*6020*/  MUFU.EX2 R81, R81 ;  /* 0x0000005100517308 */ /* 0x000f2c0000000800 */
[C---:B--2---:R-:W-:Y:S02]  /*6030*/  HMMA.16816.F32.BF16 R24, R12.reuse, R28, R24 ;  /* 0x0000001c0c18723c */ /* 0x044fe40000041818 */
[----:B------:R-:W-:Y:S06]  /*6040*/  MUFU.EX2 R140, R140 ;  /* 0x0000008c008c7308 */ /* 0x000fec0000000800 */
[----:B------:R-:W-:Y:S01]  /*6050*/  HMMA.16816.F32.BF16 R20, R12, R30, R20 ;  /* 0x0000001e0c14723c */ /* 0x000fe20000041814 */
[----:B------:R-:W2:Y:S01]  /*6060*/  LDSM.16.MT88.4 R28, [R53+0x6800] ;  /* 0x00680000351c783b */ /* 0x000ea20000004200 */
        /* <DEDUP_REMOVED lines=15> */
[C---:B-1----:R-:W-:Y:S07]  /*6160*/  HMMA.16816.F32.BF16 R24, R12.reuse, R16, R24 ;  /* 0x000000100c18723c */ /* 0x042fee0000041818 */
[----:B------:R-:W1:Y:S01]  /*6170*/  MUFU.EX2 R155, R155 ;  /* 0x0000009b009b7308 */ /* 0x000e620000000800 */
[----:B------:R-:W-:Y:S01]  /*6180*/  HMMA.16816.F32.BF16 R20, R12, R18, R20 ;  /* 0x000000120c14723c */ /* 0x000fe20000041814 */
[----:B----4-:R-:W-:Y:S01]  /*6190*/  F2FP.BF16.F32.PACK_AB R13, R79, R80 ;  /* 0x000000504f0d723e */ /* 0x010fe200000010ff */
[----:B------:R-:W4:Y:S01]  /*61a0*/  LDSM.16.MT88.4 R16, [R53+0x6c00] ;  /* 0x006c00003510783b */ /* 0x000f220000004200 */
[----:B---3--:R-:W-:-:S04]  /*61b0*/  F2FP.BF16.F32.PACK_AB R15, R77, R78 ;  /* 0x0000004e4d0f723e */ /* 0x008fc800000010ff */
[----:B------:R-:W-:Y:S08]  /*61c0*/  MUFU.EX2 R150, R150 ;  /* 0x0000009600967308 */ /* 0x000ff00000000800 */
[----:B------:R-:W3:Y:S01]  /*61d0*/  MUFU.EX2 R153, R153 ;  /* 0x0000009900997308 */ /* 0x000ee20000000800 */
[----:B-1----:R-:W-:-:S07]  /*61e0*/  F2FP.BF16.F32.PACK_AB R12, R155, R146 ;  /* 0x000000929b0c723e */ /* 0x002fce00000010ff */
[----:B------:R-:W-:Y:S08]  /*61f0*/  MUFU.EX2 R76, R76 ;  /* 0x0000004c004c7308 */ /* 0x000ff00000000800 */
[----:B------:R-:W1:Y:S01]  /*6200*/  MUFU.EX2 R75, R75 ;  /* 0x0000004b004b7308 */ /* 0x000e620000000800 */
[----:B---3--:R-:W-:-:S07]  /*6210*/  F2FP.BF16.F32.PACK_AB R14, R153, R150 ;  /* 0x00000096990e723e */ /* 0x008fce00000010ff */
[C---:B--2---:R-:W-:Y:S01]  /*6220*/  HMMA.16816.F32.BF16 R8, R12.reuse, R28, R8 ;  /* 0x0000001c0c08723c */ /* 0x044fe20000041808 */
[----:B------:R-:W-:Y:S07]  /*6230*/  MUFU.EX2 R74, R74 ;  /* 0x0000004a004a7308 */ /* 0x000fee0000000800 */
[C---:B------:R-:W-:Y:S01]  /*6240*/  HMMA.16816.F32.BF16 R4, R12.reuse, R30, R4 ;  /* 0x0000001e0c04723c */ /* 0x040fe20000041804 */
[----:B------:R-:W2:Y:S01]  /*6250*/  LDSM.16.MT88.4 R28, [R52+0x6c00] ;  /* 0x006c0000341c783b */ /* 0x000ea20000004200 */
[----:B------:R-:W3:Y:S06]  /*6260*/  MUFU.EX2 R73, R73 ;  /* 0x0000004900497308 */ /* 0x000eec0000000800 */
[C---:B-----5:R-:W-:Y:S02]  /*6270*/  HMMA.16816.F32.BF16 R24, R12.reuse, R32, R24 ;  /* 0x000000200c18723c */ /* 0x060fe40000041818 */
[----:B------:R-:W-:Y:S06]  /*6280*/  MUFU.EX2 R139, R139 ;  /* 0x0000008b008b7308 */ /* 0x000fec0000000800 */
[----:B------:R-:W-:Y:S01]  /*6290*/  HMMA.16816.F32.BF16 R20, R12, R34, R20 ;  /* 0x000000220c14723c */ /* 0x000fe20000041814 */
[----:B------:R-:W5:Y:S01]  /*62a0*/  LDSM.16.MT88.4 R32, [R53+0x7000] ;  /* 0x007000003520783b */ /* 0x000f620000004200 */
[----:B------:R-:W4:Y:S01]  /*62b0*/  MUFU.EX2 R152, R152 ;  /* 0x0000009800987308 */ /* 0x000f220000000800 */
[----:B-1----:R-:W-:-:S02]  /*62c0*/  F2FP.BF16.F32.PACK_AB R13, R75, R76 ;  /* 0x0000004c4b0d723e */ /* 0x002fc400000010ff */
[----:B---3--:R-:W-:-:S05]  /*62d0*/  F2FP.BF16.F32.PACK_AB R15, R73, R74 ;  /* 0x0000004a490f723e */ /* 0x008fca00000010ff */
[----:B------:R-:W-:Y:S08]  /*62e0*/  MUFU.EX2 R156, R156 ;  /* 0x0000009c009c7308 */ /* 0x000ff00000000800 */
[----:B------:R-:W1:Y:S01]  /*62f0*/  MUFU.EX2 R137, R137 ;  /* 0x0000008900897308 */ /* 0x000e620000000800 */
[----:B----4-:R-:W-:-:S07]  /*6300*/  F2FP.BF16.F32.PACK_AB R12, R152, R139 ;  /* 0x0000008b980c723e */ /* 0x010fce00000010ff */
        /* <DEDUP_REMOVED lines=27> */
[----:B-1----:R-:W-:Y:S01]  /*64c0*/  HMMA.16816.F32.BF16 R24, R12, R16, R24 ;  /* 0x000000100c18723c */ /* 0x002fe20000041818 */
[----:B----4-:R-:W-:-:S06]  /*64d0*/  F2FP.BF16.F32.PACK_AB R17, R67, R68 ;  /* 0x000000444311723e */ /* 0x010fcc00000010ff */
[----:B------:R-:W1:Y:S01]  /*64e0*/  MUFU.EX2 R160, R160 ;  /* 0x000000a000a07308 */ /* 0x000e620000000800 */
[----:B------:R-:W-:Y:S01]  /*64f0*/  HMMA.16816.F32.BF16 R20, R12, R18, R20 ;  /* 0x000000120c14723c */ /* 0x000fe20000041814 */
[----:B---3--:R-:W-:Y:S01]  /*6500*/  F2FP.BF16.F32.PACK_AB R19, R65, R66 ;  /* 0x000000424113723e */ /* 0x008fe200000010ff */
[----:B------:R-:W3:Y:S05]  /*6510*/  LDSM.16.MT88.4 R12, [R53+0x7800] ;  /* 0x00780000350c783b */ /* 0x000eea0000004200 */
[----:B------:R-:W-:Y:S08]  /*6520*/  MUFU.EX2 R117, R117 ;  /* 0x0000007500757308 */ /* 0x000ff00000000800 */
[----:B------:R-:W4:Y:S01]  /*6530*/  MUFU.EX2 R162, R162 ;  /* 0x000000a200a27308 */ /* 0x000f220000000800 */
[----:B-1----:R-:W-:-:S07]  /*6540*/  F2FP.BF16.F32.PACK_AB R16, R160, R119 ;  /* 0x00000077a010723e */ /* 0x002fce00000010ff */
[----:B------:R-:W-:Y:S08]  /*6550*/  MUFU.EX2 R64, R64 ;  /* 0x0000004000407308 */ /* 0x000ff00000000800 */
[----:B------:R-:W1:Y:S01]  /*6560*/  MUFU.EX2 R63, R63 ;  /* 0x0000003f003f7308 */ /* 0x000e620000000800 */
[----:B----4-:R-:W-:-:S07]  /*6570*/  F2FP.BF16.F32.PACK_AB R18, R162, R117 ;  /* 0x00000075a212723e */ /* 0x010fce00000010ff */
[C---:B--2---:R-:W-:Y:S01]  /*6580*/  HMMA.16816.F32.BF16 R8, R16.reuse, R28, R8 ;  /* 0x0000001c1008723c */ /* 0x044fe20000041808 */
        /* <DEDUP_REMOVED lines=9> */
[----:B------:R-:W2:Y:S01]  /*6620*/  LDSM.16.MT88.4 R28, [R52+0x7800] ;  /* 0x00780000341c783b */ /* 0x000ea20000004200 */
        /* <DEDUP_REMOVED lines=10> */
[----:B-1----:R-:W-:Y:S01]  /*66d0*/  F2FP.BF16.F32.PACK_AB R33, R63, R64 ;  /* 0x000000403f21723e */ /* 0x002fe200000010ff */
[----:B------:R-:W-:Y:S01]  /*66e0*/  HMMA.16816.F32.BF16 R20, R16, R34, R20 ;  /* 0x000000221014723c */ /* 0x000fe20000041814 */
[----:B------:R-:W-:Y:S01]  /*66f0*/  FADD.FTZ R151, R151, R112 ;  /* 0x0000007097977221 */ /* 0x000fe20000010000 */
[----:B------:R-:W-:Y:S01]  /*6700*/  FADD.FTZ R100, R100, R189 ;  /* 0x000000bd64647221 */ /* 0x000fe20000010000 */
[----:B------:R-:W1:Y:S01]  /*6710*/  LDSM.16.MT88.4 R16, [R53+0x7c00] ;  /* 0x007c00003510783b */ /* 0x000e620000004200 */
[----:B------:R-:W5:Y:S01]  /*6720*/  MUFU.EX2 R128, R128 ;  /* 0x0000008000807308 */ /* 0x000f620000000800 */
[----:B------:R-:W-:Y:S01]  /*6730*/  FADD.FTZ R151, R108, R151 ;  /* 0x000000976c977221 */ /* 0x000fe20000010000 */
[----:B------:R-:W-:Y:S01]  /*6740*/  FADD.FTZ R147, R147, R100 ;  /* 0x0000006493937221 */ /* 0x000fe20000010000 */
[----:B----4-:R-:W-:-:S02]  /*6750*/  F2FP.BF16.F32.PACK_AB R35, R61, R62 ;  /* 0x0000003e3d23723e */ /* 0x010fc400000010ff */
[----:B------:R-:W-:Y:S01]  /*6760*/  FADD.FTZ R110, R110, R151 ;  /* 0x000000976e6e7221 */ /* 0x000fe20000010000 */
[----:B------:R-:W-:Y:S02]  /*6770*/  FADD.FTZ R98, R98, R147 ;  /* 0x0000009362627221 */ /* 0x000fe40000010000 */
[----:B------:R-:W-:Y:S01]  /*6780*/  MUFU.EX2 R109, R109 ;  /* 0x0000006d006d7308 */ /* 0x000fe20000000800 */
[----:B------:R-:W-:Y:S01]  /*6790*/  FADD.FTZ R183, R183, R110 ;  /* 0x0000006eb7b77221 */ /* 0x000fe20000010000 */
[----:B------:R-:W-:-:S03]  /*67a0*/  FADD.FTZ R145, R145, R98 ;  /* 0x0000006291917221 */ /* 0x000fc60000010000 */
[----:B------:R-:W-:Y:S01]  /*67b0*/  FADD.FTZ R124, R124, R183 ;  /* 0x000000b77c7c7221 */ /* 0x000fe20000010000 */
[----:B------:R-:W-:Y:S02]  /*67c0*/  FADD.FTZ R96, R96, R145 ;  /* 0x0000009160607221 */ /* 0x000fe40000010000 */
[----:B------:R-:W4:Y:S01]  /*67d0*/  MUFU.EX2 R114, R114 ;  /* 0x0000007200727308 */ /* 0x000f220000000800 */
[----:B-----5:R-:W-:Y:S01]  /*67e0*/  F2FP.BF16.F32.PACK_AB R32, R128, R111 ;  /* 0x0000006f8020723e */ /* 0x020fe200000010ff */
[----:B------:R-:W-:Y:S01]  /*67f0*/  FADD.FTZ R179, R179, R124 ;  /* 0x0000007cb3b37221 */ /* 0x000fe20000010000 */
[----:B------:R-:W-:-:S03]  /*6800*/  FADD.FTZ R133, R133, R96 ;  /* 0x0000006085857221 */ /* 0x000fc60000010000 */
[----:B------:R-:W-:Y:S02]  /*6810*/  FADD.FTZ R130, R130, R179 ;  /* 0x000000b382827221 */ /* 0x000fe40000010000 */
[----:B------:R-:W-:Y:S02]  /*6820*/  MUFU.EX2 R60, R60 ;  /* 0x0000003c003c7308 */ /* 0x000fe40000000800 */
[----:B------:R-:W-:-:S04]  /*6830*/  FADD.FTZ R175, R175, R130 ;  /* 0x00000082afaf7221 */ /* 0x000fc80000010000 */
[----:B------:R-:W-:Y:S02]  /*6840*/  FADD.FTZ R132, R132, R175 ;  /* 0x000000af84847221 */ /* 0x000fe40000010000 */
[----:B------:R-:W5:Y:S01]  /*6850*/  MUFU.EX2 R59, R59 ;  /* 0x0000003b003b7308 */ /* 0x000f620000000800 */
[----:B----4-:R-:W-:Y:S01]  /*6860*/  F2FP.BF16.F32.PACK_AB R34, R114, R109 ;  /* 0x0000006d7222723e */ /* 0x010fe200000010ff */
[----:B------:R-:W-:-:S04]  /*6870*/  FADD.FTZ R171, R171, R132 ;  /* 0x00000084abab7221 */ /* 0x000fc80000010000 */
        /* <DEDUP_REMOVED lines=11> */
[----:B--2---:R-:W-:Y:S02]  /*6930*/  HMMA.16816.F32.BF16 R24, R32, R28, R24 ;  /* 0x0000001c2018723c */ /* 0x004fe40000041818 */
[----:B------:R-:W-:-:S04]  /*6940*/  FADD.FTZ R159, R159, R142 ;  /* 0x0000008e9f9f7221 */ /* 0x000fc80000010000 */
[----:B------:R-:W-:Y:S01]  /*6950*/  FADD.FTZ R146, R146, R159 ;  /* 0x0000009f92927221 */ /* 0x000fe20000010000 */
[----:B------:R-:W2:Y:S01]  /*6960*/  MUFU.EX2 R103, R103 ;  /* 0x0000006700677308 */ /* 0x000ea20000000800 */
[----:B------:R-:W-:Y:S01]  /*6970*/  HMMA.16816.F32.BF16 R28, R32, R30, R20 ;  /* 0x0000001e201c723c */ /* 0x000fe20000041814 */
[----:B------:R-:W-:Y:S01]  /*6980*/  FADD.FTZ R20, R94, R133 ;  /* 0x000000855e147221 */ /* 0x000fe20000010000 */
[----:B-----5:R-:W-:Y:S01]  /*6990*/  F2FP.BF16.F32.PACK_AB R33, R59, R60 ;  /* 0x0000003c3b21723e */ /* 0x020fe200000010ff */
[----:B------:R-:W-:Y:S01]  /*69a0*/  FADD.FTZ R155, R155, R146 ;  /* 0x000000929b9b7221 */ /* 0x000fe20000010000 */
[----:B---3--:R-:W-:Y:S01]  /*69b0*/  F2FP.BF16.F32.PACK_AB R35, R57, R58 ;  /* 0x0000003a3923723e */ /* 0x008fe200000010ff */
[----:B------:R-:W-:Y:S02]  /*69c0*/  FADD.FTZ R101, R101, R20 ;  /* 0x0000001465657221 */ /* 0x000fe40000010000 */
[----:B------:R-:W-:Y:S01]  /*69d0*/  MUFU.EX2 R99, R99 ;  /* 0x0000006300637308 */ /* 0x000fe20000000800 */
[----:B------:R-:W3:Y:S01]  /*69e0*/  LDSM.16.MT88.4 R20, [R53+0x8000] ;  /* 0x008000003514783b */ /* 0x000ee20000004200 */
[----:B------:R-:W-:Y:S01]  /*69f0*/  FADD.FTZ R92, R92, R101 ;  /* 0x000000655c5c7221 */ /* 0x000fe20000010000 */
[----:B------:R-:W-:-:S03]  /*6a00*/  FADD.FTZ R150, R150, R155 ;  /* 0x0000009b96967221 */ /* 0x000fc60000010000 */
[----:B------:R-:W-:Y:S01]  /*6a10*/  FADD.FTZ R97, R97, R92 ;  /* 0x0000005c61617221 */ /* 0x000fe20000010000 */
[----:B------:R-:W-:Y:S01]  /*6a20*/  FADD.FTZ R150, R153, R150 ;  /* 0x0000009699967221 */ /* 0x000fe20000010000 */
[----:B------:R-:W5:Y:S01]  /*6a30*/  MUFU.EX2 R98, R95 ;  /* 0x0000005f00627308 */ /* 0x000f620000000800 */
[----:B--2---:R-:W-:Y:S02]  /*6a40*/  F2FP.BF16.F32.PACK_AB R32, R103, R104 ;  /* 0x000000686720723e */ /* 0x004fe400000010ff */
[----:B------:R-:W-:-:S04]  /*6a50*/  FADD.FTZ R139, R139, R150 ;  /* 0x000000968b8b7221 */ /* 0x000fc80000010000 */
[----:B------:R-:W-:Y:S01]  /*6a60*/  FADD.FTZ R139, R152, R139 ;  /* 0x0000008b988b7221 */ /* 0x000fe20000010000 */
[----:B------:R2:W-:Y:S03]  /*6a70*/  MUFU.EX2 R94, R89 ;  /* 0x00000059005e7308 */ /* 0x0005e60000000800 */
[----:B------:R-:W-:-:S04]  /*6a80*/  FADD.FTZ R156, R156, R139 ;  /* 0x0000008b9c9c7221 */ /* 0x000fc80000010000 */
[----:B------:R-:W-:Y:S01]  /*6a90*/  FADD.FTZ R156, R137, R156 ;  /* 0x0000009c899c7221 */ /* 0x000fe20000010000 */
[----:B------:R-:W-:Y:S01]  /*6aa0*/  MUFU.EX2 R56, R56 ;  /* 0x0000003800387308 */ /* 0x000fe20000000800 */
[----:B-----5:R-:W-:Y:S02]  /*6ab0*/  F2FP.BF16.F32.PACK_AB R34, R98, R99 ;  /* 0x000000636222723e */ /* 0x020fe400000010ff */
[----:B------:R-:W-:-:S04]  /*6ac0*/  FADD.FTZ R127, R127, R156 ;  /* 0x0000009c7f7f7221 */ /* 0x000fc80000010000 */
[----:B------:R-:W-:Y:S01]  /*6ad0*/  FADD.FTZ R144, R144, R127 ;  /* 0x0000007f90907221 */ /* 0x000fe20000010000 */
[C---:B-1----:R-:W-:Y:S01]  /*6ae0*/  HMMA.16816.F32.BF16 R8, R32.reuse, R16, R8 ;  /* 0x000000102008723c */ /* 0x042fe20000041808 */
[-C--:B--2---:R-:W-:Y:S01]  /*6af0*/  FFMA.FTZ R89, R36, R85.reuse, -R82 ;  /* 0x0000005524597223 */ /* 0x084fe20000010852 */
[----:B------:R-:W-:Y:S01]  /*6b00*/  FADD.FTZ R16, R90, R97 ;  /* 0x000000615a107221 */ /* 0x000fe20000010000 */
[----:B------:R-:W1:Y:S01]  /*6b10*/  MUFU.EX2 R55, R55 ;  /* 0x0000003700377308 */ /* 0x000e620000000800 */
[----:B------:R-:W-:Y:S01]  /*6b20*/  FADD.FTZ R125, R125, R144 ;  /* 0x000000907d7d7221 */ /* 0x000fe20000010000 */
[----:B------:R-:W-:Y:S01]  /*6b30*/  FFMA.FTZ R36, R86, R85, -R83 ;  /* 0x0000005556247223 */ /* 0x000fe20000010853 */
[----:B------:R-:W-:Y:S02]  /*6b40*/  FADD.FTZ R17, R93, R16 ;  /* 0x000000105d117221 */ /* 0x000fe40000010000 */
[----:B----4-:R-:W-:Y:S01]  /*6b50*/  HMMA.16816.F32.BF16 R24, R32, R12, R24 ;  /* 0x0000000c2018723c */ /* 0x010fe20000041818 */
[----:B------:R-:W-:Y:S01]  /*6b60*/  FADD.FTZ R158, R158, R125 ;  /* 0x0000007d9e9e7221 */ /* 0x000fe20000010000 */
[----:B------:R-:W-:Y:S01]  /*6b70*/  FADD.FTZ R17, R88, R17 ;  /* 0x0000001158117221 */ /* 0x000fe20000010000 */
[----:B------:R-:W-:Y:S02]  /*6b80*/  MUFU.EX2 R54, R54 ;  /* 0x0000003600367308 */ /* 0x000fe40000000800 */
[----:B------:R-:W-:Y:S01]  /*6b90*/  FADD.FTZ R119, R119, R158 ;  /* 0x0000009e77777221 */ /* 0x000fe20000010000 */
[----:B------:R-:W-:-:S02]  /*6ba0*/  FADD.FTZ R84, R84, R17 ;  /* 0x0000001154547221 */ /* 0x000fc40000010000 */
[C---:B------:R-:W-:Y:S01]  /*6bb0*/  HMMA.16816.F32.BF16 R28, R32.reuse, R14, R28 ;  /* 0x0000000e201c723c */ /* 0x040fe2000004181c */
[----:B------:R-:W-:Y:S01]  /*6bc0*/  FADD.FTZ R160, R160, R119 ;  /* 0x00000077a0a07221 */ /* 0x000fe20000010000 */
[----:B------:R-:W-:Y:S01]  /*6bd0*/  FADD.FTZ R81, R81, R84 ;  /* 0x0000005451517221 */ /* 0x000fe20000010000 */
[----:B------:R-:W2:Y:S01]  /*6be0*/  MUFU.EX2 R129, R129 ;  /* 0x0000008100817308 */ /* 0x000ea20000000800 */
[----:B-1----:R-:W-:Y:S01]  /*6bf0*/  F2FP.BF16.F32.PACK_AB R13, R55, R56 ;  /* 0x00000038370d723e */ /* 0x002fe200000010ff */
[----:B------:R-:W-:Y:S01]  /*6c00*/  FADD.FTZ R117, R117, R160 ;  /* 0x000000a075757221 */ /* 0x000fe20000010000 */
[----:B------:R-:W-:Y:S02]  /*6c10*/  FADD.FTZ R80, R80, R81 ;  /* 0x0000005150507221 */ /* 0x000fe40000010000 */
[----:B------:R-:W-:Y:S01]  /*6c20*/  HMMA.16816.F32.BF16 R4, R32, R18, R4 ;  /* 0x000000122004723c */ /* 0x000fe20000041804 */
[----:B------:R-:W1:Y:S01]  /*6c30*/  LDSM.16.MT88.4 R16, [R52+0x8000] ;  /* 0x008000003410783b */ /* 0x000e620000004200 */
[----:B------:R-:W-:Y:S01]  /*6c40*/  FADD.FTZ R79, R79, R80 ;  /* 0x000000504f4f7221 */ /* 0x000fe20000010000 */
[----:B------:R-:W4:Y:S01]  /*6c50*/  MUFU.EX2 R91, R91 ;  /* 0x0000005b005b7308 */ /* 0x000f220000000800 */
[-CC-:B------:R-:W-:Y:S01]  /*6c60*/  FFMA.FTZ R80, R37, R85.reuse, -R82.reuse ;  /* 0x0000005525507223 */ /* 0x180fe20000010852 */
[----:B------:R-:W5:Y:S01]  /*6c70*/  LDSM.16.MT88.4 R32, [R53+0x8400] ;  /* 0x008400003520783b */ /* 0x000f620000004200 */
[-CC-:B------:R-:W-:Y:S01]  /*6c80*/  FFMA.FTZ R37, R40, R85.reuse, -R82.reuse ;  /* 0x0000005528257223 */ /* 0x180fe20000010852 */
[-CC-:B------:R-:W-:Y:S01]  /*6c90*/  FFMA.FTZ R40, R38, R85.reuse, -R82.reuse ;  /* 0x0000005526287223 */ /* 0x180fe20000010852 */
[----:B------:R-:W-:Y:S01]  /*6ca0*/  FADD.FTZ R162, R162, R117 ;  /* 0x00000075a2a27221 */ /* 0x000fe20000010000 */
[-C--:B------:R-:W-:Y:S01]  /*6cb0*/  FFMA.FTZ R38, R44, R85.reuse, -R83 ;  /* 0x000000552c267223 */ /* 0x080fe20000010853 */
[-CC-:B------:R-:W-:Y:S01]  /*6cc0*/  FFMA.FTZ R44, R51, R85.reuse, -R82.reuse ;  /* 0x00000055332c7223 */ /* 0x180fe20000010852 */
[----:B------:R-:W-:Y:S01]  /*6cd0*/  MUFU.EX2 R87, R87 ;  /* 0x0000005700577308 */ /* 0x000fe20000000800 */
[----:B--2---:R-:W-:Y:S01]  /*6ce0*/  F2FP.BF16.F32.PACK_AB R15, R129, R54 ;  /* 0x00000036810f723e */ /* 0x004fe200000010ff */
[----:B------:R-:W-:Y:S01]  /*6cf0*/  FFMA.FTZ R51, R50, R85, -R82 ;  /* 0x0000005532337223 */ /* 0x000fe20000010852 */
[----:B------:R-:W-:-:S04]  /*6d00*/  FADD.FTZ R111, R111, R162 ;  /* 0x000000a26f6f7221 */ /* 0x000fc80000010000 */
[----:B------:R-:W-:Y:S01]  /*6d10*/  FADD.FTZ R128, R128, R111 ;  /* 0x0000006f80807221 */ /* 0x000fe20000010000 */
[----:B------:R-:W2:Y:S01]  /*6d20*/  MUFU.EX2 R90, R89 ;  /* 0x00000059005a7308 */ /* 0x000ea20000000800 */
[----:B----4-:R-:W-:Y:S02]  /*6d30*/  F2FP.BF16.F32.PACK_AB R12, R94, R91 ;  /* 0x0000005b5e0c723e */ /* 0x010fe400000010ff */
[----:B------:R-:W-:-:S04]  /*6d40*/  FADD.FTZ R109, R109, R128 ;  /* 0x000000806d6d7221 */ /* 0x000fc80000010000 */
[----:B------:R-:W-:Y:S01]  /*6d50*/  FADD.FTZ R109, R114, R109 ;  /* 0x0000006d726d7221 */ /* 0x000fe20000010000 */
[----:B------:R-:W-:Y:S03]  /*6d60*/  MUFU.EX2 R118, R118 ;  /* 0x0000007600767308 */ /* 0x000fe60000000800 */
[----:B------:R-:W-:-:S04]  /*6d70*/  FADD.FTZ R104, R104, R109 ;  /* 0x0000006d68687221 */ /* 0x000fc80000010000 */
[----:B------:R-:W-:Y:S01]  /*6d80*/  FADD.FTZ R104, R103, R104 ;  /* 0x0000006867687221 */ /* 0x000fe20000010000 */
[----:B------:R-:W4:Y:S01]  /*6d90*/  MUFU.EX2 R167, R167 ;  /* 0x000000a700a77308 */ /* 0x000f220000000800 */
[----:B--2---:R-:W-:Y:S02]  /*6da0*/  F2FP.BF16.F32.PACK_AB R14, R90, R87 ;  /* 0x000000575a0e723e */ /* 0x004fe400000010ff */
[----:B------:R-:W-:-:S04]  /*6db0*/  FADD.FTZ R99, R99, R104 ;  /* 0x0000006863637221 */ /* 0x000fc80000010000 */
[----:B------:R-:W-:Y:S01]  /*6dc0*/  FADD.FTZ R98, R98, R99 ;  /* 0x0000006362627221 */ /* 0x000fe20000010000 */
[C---:B---3--:R-:W-:Y:S01]  /*6dd0*/  HMMA.16816.F32.BF16 R8, R12.reuse, R20, R8 ;  /* 0x000000140c08723c */ /* 0x048fe20000041808 */
[----:B------:R-:W-:Y:S01]  /*6de0*/  FADD.FTZ R20, R78, R79 ;  /* 0x0000004f4e147221 */ /* 0x000fe20000010000 */
[----:B------:R-:W-:Y:S01]  /*6df0*/  MUFU.EX2 R138, R138 ;  /* 0x0000008a008a7308 */ /* 0x000fe20000000800 */
[----:B------:R-:W-:Y:S02]  /*6e00*/  FADD.FTZ R91, R91, R98 ;  /* 0x000000625b5b7221 */ /* 0x000fe40000010000 */
[----:B------:R-:W-:Y:S02]  /*6e10*/  FADD.FTZ R77, R77, R20 ;  /* 0x000000144d4d7221 */ /* 0x000fe40000010000 */
[----:B------:R-:W-:Y:S01]  /*6e20*/  FADD.FTZ R94, R94, R91 ;  /* 0x0000005b5e5e7221 */ /* 0x000fe20000010000 */
[----:B------:R-:W-:Y:S01]  /*6e30*/  HMMA.16816.F32.BF16 R4, R12, R22, R4 ;  /* 0x000000160c04723c */ /* 0x000fe20000041804 */
[----:B------:R-:W-:Y:S01]  /*6e40*/  FADD.FTZ R76, R76, R77 ;  /* 0x0000004d4c4c7221 */ /* 0x000fe20000010000 */
[----:B------:R-:W2:Y:S01]  /*6e50*/  LDSM.16.MT88.4 R20, [R52+0x8400] ;  /* 0x008400003414783b */ /* 0x000ea20000004200 */
[----:B------:R-:W3:Y:S01]  /*6e60*/  MUFU.EX2 R143, R143 ;  /* 0x0000008f008f7308 */ /* 0x000ee20000000800 */
[----:B------:R-:W-:Y:S01]  /*6e70*/  FADD.FTZ R87, R87, R94 ;  /* 0x0000005e57577221 */ /* 0x000fe20000010000 */
[----:B------:R-:W-:-:S03]  /*6e80*/  FADD.FTZ R75, R75, R76 ;  /* 0x0000004c4b4b7221 */ /* 0x000fc60000010000 */
[----:B-1----:R-:W-:Y:S01]  /*6e90*/  HMMA.16816.F32.BF16 R24, R12, R16, R24 ;  /* 0x000000100c18723c */ /* 0x002fe20000041818 */
[----:B------:R-:W-:Y:S01]  /*6ea0*/  FADD.FTZ R74, R74, R75 ;  /* 0x0000004b4a4a7221 */ /* 0x000fe20000010000 */
[----:B------:R-:W-:Y:S01]  /*6eb0*/  FADD.FTZ R90, R90, R87 ;  /* 0x000000575a5a7221 */ /* 0x000fe20000010000 */
[----:B------:R-:W-:Y:S02]  /*6ec0*/  MUFU.EX2 R39, R39 ;  /* 0x0000002700277308 */ /* 0x000fe40000000800 */
[----:B------:R-:W-:-:S03]  /*6ed0*/  FADD.FTZ R73, R73, R74 ;  /* 0x0000004a49497221 */ /* 0x000fc60000010000 */
[----:B------:R-:W-:Y:S01]  /*6ee0*/  HMMA.16816.F32.BF16 R28, R12, R18, R28 ;  /* 0x000000120c1c723c */ /* 0x000fe2000004181c */
[----:B------:R-:W-:Y:S01]  /*6ef0*/  FADD.FTZ R72, R72, R73 ;  /* 0x0000004948487221 */ /* 0x000fe20000010000 */
[----:B------:R-:W1:Y:S01]  /*6f00*/  LDSM.16.MT88.4 R16, [R53+0x8800] ;  /* 0x008800003510783b */ /* 0x000e620000004200 */
[----:B------:R-:W5:Y:S01]  /*6f10*/  MUFU.EX2 R78, R80 ;  /* 0x00000050004e7308 */ /* 0x000f620000000800 */
[----:B----4-:R-:W-:Y:S01]  /*6f20*/  F2FP.BF16.F32.PACK_AB R13, R167, R118 ;  /* 0x00000076a70d723e */ /* 0x010fe200000010ff */
[----:B------:R-:W-:Y:S01]  /*6f30*/  FADD.FTZ R71, R71, R72 ;  /* 0x0000004847477221 */ /* 0x000fe20000010000 */
[----:B---3--:R-:W-:-:S03]  /*6f40*/  F2FP.BF16.F32.PACK_AB R15, R143, R138 ;  /* 0x0000008a8f0f723e */ /* 0x008fc600000010ff */
[----:B------:R-:W-:Y:S02]  /*6f50*/  FADD.FTZ R70, R70, R71 ;  /* 0x0000004746467221 */ /* 0x000fe40000010000 */
[----:B------:R-:W-:Y:S02]  /*6f60*/  MUFU.EX2 R37, R37 ;  /* 0x0000002500257308 */ /* 0x000fe40000000800 */
[----:B------:R-:W-:-:S04]  /*6f70*/  FADD.FTZ R69, R69, R70 ;  /* 0x0000004645457221 */ /* 0x000fc80000010000 */
[----:B------:R-:W-:Y:S02]  /*6f80*/  FADD.FTZ R68, R68, R69 ;  /* 0x0000004544447221 */ /* 0x000fe40000010000 */
[----:B------:R-:W3:Y:S01]  /*6f90*/  MUFU.EX2 R40, R40 ;  /* 0x0000002800287308 */ /* 0x000ee20000000800 */
[----:B-----5:R-:W-:Y:S01]  /*6fa0*/  F2FP.BF16.F32.PACK_AB R12, R78, R39 ;  /* 0x000000274e0c723e */ /* 0x020fe200000010ff */
[----:B------:R-:W-:Y:S01]  /*6fb0*/  FADD.FTZ R67, R67, R68 ;  /* 0x0000004443437221 */ /* 0x000fe20000010000 */
[----:B------:R-:W-:-:S03]  /*6fc0*/  FADD.FTZ R39, R39, R90 ;  /* 0x0000005a27277221 */ /* 0x000fc60000010000 */
[----:B------:R-:W-:Y:S01]  /*6fd0*/  FADD.FTZ R66, R66, R67 ;  /* 0x0000004342427221 */ /* 0x000fe20000010000 */
[----:B------:R-:W-:Y:S01]  /*6fe0*/  FADD.FTZ R78, R78, R39 ;  /* 0x000000274e4e7221 */ /* 0x000fe20000010000 */
[----:B------:R-:W-:Y:S02]  /*6ff0*/  MUFU.EX2 R135, R135 ;  /* 0x0000008700877308 */ /* 0x000fe40000000800 */
[----:B------:R-:W-:-:S04]  /*7000*/  FADD.FTZ R65, R65, R66 ;  /* 0x0000004241417221 */ /* 0x000fc80000010000 */
[----:B------:R-:W-:Y:S02]  /*7010*/  FADD.FTZ R64, R64, R65 ;  /* 0x0000004140407221 */ /* 0x000fe40000010000 */
[----:B------:R-:W4:Y:S01]  /*7020*/  MUFU.EX2 R134, R134 ;  /* 0x0000008600867308 */ /* 0x000f220000000800 */
[----:B---3--:R-:W-:Y:S01]  /*7030*/  F2FP.BF16.F32.PACK_AB R14, R40, R37 ;  /* 0x00000025280e723e */ /* 0x008fe200000010ff */
[----:B------:R-:W-:-:S04]  /*7040*/  FADD.FTZ R63, R63, R64 ;  /* 0x000000403f3f7221 */ /* 0x000fc80000010000 */
[----:B------:R-:W-:Y:S02]  /*7050*/  FADD.FTZ R62, R62, R63 ;  /* 0x0000003f3e3e7221 */ /* 0x000fe40000010000 */
[----:B------:R-:W-:Y:S01]  /*7060*/  MUFU.EX2 R115, R115 ;  /* 0x0000007300737308 */ /* 0x000fe20000000800 */
[----:B------:R-:W-:Y:S01]  /*7070*/  HMMA.16816.F32.BF16 R8, R12, R32, R8 ;  /* 0x000000200c08723c */ /* 0x000fe20000041808 */
[----:B------:R-:W-:-:S04]  /*7080*/  FADD.FTZ R61, R61, R62 ;  /* 0x0000003e3d3d7221 */ /* 0x000fc80000010000 */
[----:B------:R-:W-:Y:S02]  /*7090*/  FADD.FTZ R60, R60, R61 ;  /* 0x0000003d3c3c7221 */ /* 0x000fe40000010000 */
[----:B------:R-:W3:Y:S01]  /*70a0*/  MUFU.EX2 R102, R102 ;  /* 0x0000006600667308 */ /* 0x000ee20000000800 */
[----:B------:R-:W-:Y:S01]  /*70b0*/  HMMA.16816.F32.BF16 R4, R12, R34, R4 ;  /* 0x000000220c04723c */ /* 0x000fe20000041804 */
[----:B------:R-:W5:Y:S01]  /*70c0*/  LDSM.16.MT88.4 R32, [R52+0x8800] ;  /* 0x008800003420783b */ /* 0x000f620000004200 */
[----:B------:R-:W-:-:S04]  /*70d0*/  FADD.FTZ R59, R59, R60 ;  /* 0x0000003c3b3b7221 */ /* 0x000fc80000010000 */
[----:B------:R-:W-:Y:S01]  /*70e0*/  FADD.FTZ R58, R58, R59 ;  /* 0x0000003b3a3a7221 */ /* 0x000fe20000010000 */
[----:B------:R-:W-:Y:S01]  /*70f0*/  MUFU.EX2 R44, R44 ;  /* 0x0000002c002c7308 */ /* 0x000fe20000000800 */
[----:B--2---:R-:W-:Y:S01]  /*7100*/  HMMA.16816.F32.BF16 R24, R12, R20, R24 ;  /* 0x000000140c18723c */ /* 0x004fe20000041818 */
[----:B----4-:R-:W-:Y:S01]  /*7110*/  F2FP.BF16.F32.PACK_AB R21, R134, R135 ;  /* 0x000000878615723e */ /* 0x010fe200000010ff */
[----:B------:R-:W-:-:S04]  /*7120*/  FADD.FTZ R57, R57, R58 ;  /* 0x0000003a39397221 */ /* 0x000fc80000010000 */
[----:B------:R-:W-:Y:S01]  /*7130*/  FADD.FTZ R56, R56, R57 ;  /* 0x0000003938387221 */ /* 0x000fe20000010000 */
[----:B------:R-:W2:Y:S01]  /*7140*/  MUFU.EX2 R51, R51 ;  /* 0x0000003300337308 */ /* 0x000ea20000000800 */
[----:B------:R-:W-:Y:S01]  /*7150*/  HMMA.16816.F32.BF16 R28, R12, R22, R28 ;  /* 0x000000160c1c723c */ /* 0x000fe2000004181c */
[----:B------:R-:W4:Y:S01]  /*7160*/  LDSM.16.MT88.4 R12, [R53+0x8c00] ;  /* 0x008c0000350c783b */ /* 0x000f220000004200 */
[----:B---3--:R-:W-:Y:S01]  /*7170*/  F2FP.BF16.F32.PACK_AB R23, R102, R115 ;  /* 0x000000736617723e */ /* 0x008fe200000010ff */
[----:B------:R-:W-:-:S04]  /*7180*/  FADD.FTZ R55, R55, R56 ;  /* 0x0000003837377221 */ /* 0x000fc80000010000 */
[----:B------:R-:W-:Y:S01]  /*7190*/  MUFU.EX2 R49, R49 ;  /* 0x0000003100317308 */ /* 0x000fe20000000800 */
[----:B------:R-:W-:-:S04]  /*71a0*/  FADD.FTZ R54, R54, R55 ;  /* 0x0000003736367221 */ /* 0x000fc80000010000 */
[----:B------:R-:W-:-:S03]  /*71b0*/  FADD.FTZ R129, R129, R54 ;  /* 0x0000003681817221 */ /* 0x000fc60000010000 */
[----:B------:R-:W3:Y:S01]  /*71c0*/  MUFU.EX2 R48, R48 ;  /* 0x0000003000307308 */ /* 0x000ee20000000800 */
[----:B--2---:R-:W-:Y:S01]  /*71d0*/  F2FP.BF16.F32.PACK_AB R20, R51, R44 ;  /* 0x0000002c3314723e */ /* 0x004fe200000010ff */
[----:B------:R-:W-:-:S04]  /*71e0*/  FADD.FTZ R118, R118, R129 ;  /* 0x0000008176767221 */ /* 0x000fc80000010000 */
[----:B------:R-:W-:Y:S02]  /*71f0*/  FADD.FTZ R167, R167, R118 ;  /* 0x00000076a7a77221 */ /* 0x000fe40000010000 */
[----:B------:R-:W-:Y:S08]  /*7200*/  MUFU.EX2 R36, R36 ;  /* 0x0000002400247308 */ /* 0x000ff00000000800 */
[----:B------:R-:W2:Y:S01]  /*7210*/  MUFU.EX2 R45, R45 ;  /* 0x0000002d002d7308 */ /* 0x000ea20000000800 */
[----:B---3--:R-:W-:-:S07]  /*7220*/  F2FP.BF16.F32.PACK_AB R22, R48, R49 ;  /* 0x000000313016723e */ /* 0x008fce00000010ff */
[C---:B-1----:R-:W-:Y:S01]  /*7230*/  HMMA.16816.F32.BF16 R8, R20.reuse, R16, R8 ;  /* 0x000000101408723c */ /* 0x042fe20000041808 */
[----:B------:R-:W-:Y:S07]  /*7240*/  MUFU.EX2 R38, R38 ;  /* 0x0000002600267308 */ /* 0x000fee0000000800 */
[C---:B------:R-:W-:Y:S01]  /*7250*/  HMMA.16816.F32.BF16 R16, R20.reuse, R18, R4 ;  /* 0x000000121410723c */ /* 0x040fe20000041804 */
[----:B------:R-:W-:Y:S01]  /*7260*/  MUFU.EX2 R47, R47 ;  /* 0x0000002f002f7308 */ /* 0x000fe20000000800 */
[----:B------:R-:W1:Y:S06]  /*7270*/  LDSM.16.MT88.4 R4, [R52+0x8c00] ;  /* 0x008c00003404783b */ /* 0x000e6c0000004200 */
[C---:B-----5:R-:W-:Y:S01]  /*7280*/  HMMA.16816.F32.BF16 R24, R20.reuse, R32, R24 ;  /* 0x000000201418723c */ /* 0x060fe20000041818 */
[----:B------:R-:W3:Y:S07]  /*7290*/  MUFU.EX2 R46, R46 ;  /* 0x0000002e002e7308 */ /* 0x000eee0000000800 */
[----:B------:R-:W-:Y:S01]  /*72a0*/  HMMA.16816.F32.BF16 R28, R20, R34, R28 ;  /* 0x00000022141c723c */ /* 0x000fe2000004181c */
[----:B------:R-:W-:Y:S01]  /*72b0*/  MUFU.EX2 R43, R43 ;  /* 0x0000002b002b7308 */ /* 0x000fe20000000800 */
[----:B--2---:R-:W-:-:S07]  /*72c0*/  F2FP.BF16.F32.PACK_AB R21, R45, R36 ;  /* 0x000000242d15723e */ /* 0x004fce00000010ff */
[----:B------:R-:W2:Y:S01]  /*72d0*/  MUFU.EX2 R246, R246 ;  /* 0x000000f600f67308 */ /* 0x000ea20000000800 */
[----:B---3--:R-:W-:-:S07]  /*72e0*/  F2FP.BF16.F32.PACK_AB R20, R46, R47 ;  /* 0x0000002f2e14723e */ /* 0x008fce00000010ff */
[----:B------:R-:W3:Y:S01]  /*72f0*/  MUFU.EX2 R247, R247 ;  /* 0x000000f700f77308 */ /* 0x000ee20000000800 */
[----:B--2---:R-:W-:Y:S02]  /*7300*/  F2FP.BF16.F32.PACK_AB R22, R246, R43 ;  /* 0x0000002bf616723e */ /* 0x004fe400000010ff */
[----:B---3--:R-:W-:-:S07]  /*7310*/  F2FP.BF16.F32.PACK_AB R23, R247, R38 ;  /* 0x00000026f717723e */ /* 0x008fce00000010ff */
[----:B----4-:R-:W-:Y:S01]  /*7320*/  HMMA.16816.F32.BF16 R144, R20, R12, R8 ;  /* 0x0000000c1490723c */ /* 0x010fe20000041808 */
[----:B------:R-:W-:Y:S01]  /*7330*/  FADD.FTZ R8, R138, R167 ;  /* 0x000000a78a087221 */ /* 0x000fe20000010000 */
[----:B------:R-:W-:-:S03]  /*7340*/  FADD.FTZ R9, R37, R78 ;  /* 0x0000004e25097221 */ /* 0x000fc60000010000 */
[----:B------:R-:W-:Y:S01]  /*7350*/  FADD.FTZ R8, R143, R8 ;  /* 0x000000088f087221 */ /* 0x000fe20000010000 */
[----:B------:R-:W-:Y:S02]  /*7360*/  FADD.FTZ R9, R40, R9 ;  /* 0x0000000928097221 */ /* 0x000fe40000010000 */
        /* <DEDUP_REMOVED lines=21> */
[----:B------:R-:W-:Y:S01]  /*74c0*/  IMAD.MOV.U32 R153, RZ, RZ, R0 ;  /* 0x000000ffff997224 */ /* 0x000fe200078e0000 */
[----:B------:R-:W-:Y:S01]  /*74d0*/  IADD3 R232, PT, PT, -R149, 0x1, RZ ;  /* 0x0000000195e87810 */ /* 0x000fe20007ffe1ff */
[----:B------:R-:W-:Y:S01]  /*74e0*/  IMAD.MOV.U32 R151, RZ, RZ, R148 ;  /* 0x000000ffff977224 */ /* 0x000fe200078e0094 */
[----:B------:R-:W-:Y:S01]  /*74f0*/  ISETP.NE.AND.EX P3, PT, R245, RZ, PT, P3 ;  /* 0x000000fff500720c */ /* 0x000fe20003f65330 */
[----:B------:R-:W-:-:S12]  /*7500*/  VIADD R233, R149, 0xfffffffe ;  /* 0xfffffffe95e97836 */ /* 0x000fd80000000000 */
.L_x_720:
[----:B------:R-:W1:Y:S01]  /*7510*/  S2R R154, SR_TID.X ;  /* 0x00000000009a7919 */ /* 0x000e620000002100 */
[----:B------:R-:W-:Y:S04]  /*7520*/  DEPBAR.LE SB0, 0x0 ;  /* 0x000080000000791a */ /* 0x000fe80000000000 */
[----:B------:R-:W-:Y:S05]  /*7530*/  WARPSYNC.ALL ;  /* 0x0000000000007948 */ /* 0x000fea0003800000 */
[----:B------:R-:W-:Y:S01]  /*7540*/  BAR.SYNC.DEFER_BLOCKING 0x0 ;  /* 0x0000000000007b1d */ /* 0x000fe20000010000 */
[----:B------:R-:W-:Y:S01]  /*7550*/  ISETP.GE.AND P2, PT, R238, R235, PT ;  /* 0x000000ebee00720c */ /* 0x000fe20003f46270 */
[----:B------:R-:W-:Y:S02]  /*7560*/  @!P3 IMAD.MOV.U32 R5, RZ, RZ, RZ ;  /* 0x000000ffff05b224 */ /* 0x000fe400078e00ff */
[----:B------:R-:W-:Y:S02]  /*7570*/  IMAD.MOV.U32 R4, RZ, RZ, R226 ;  /* 0x000000ffff047224 */ /* 0x000fe400078e00e2 */
[----:B------:R-:W-:Y:S01]  /*7580*/  IMAD.MOV.U32 R0, RZ, RZ, R227 ;  /* 0x000000ffff007224 */ /* 0x000fe200078e00e3 */
[----:B------:R-:W-:Y:S01]  /*7590*/  @!P3 IADD3 R5, P0, PT, RZ, -R5, RZ ;  /* 0x80000005ff05b210 */ /* 0x000fe20007f1e0ff */
[----:B------:R-:W2:Y:S01]  /*75a0*/  @!P3 LD.E R6, desc[UR4][R2.64+0x40] ;  /* 0x000040040206b980 */ /* 0x000ea2000c101900 */
[----:B------:R-:W-:Y:S01]  /*75b0*/  BSSY.RECONVERGENT B0, `(.L_x_714) ;  /* 0x0000045000007945 */ /* 0x000fe20003800200 */
[----:B--2---:R-:W-:Y:S04]  /*75c0*/  @!P3 IMAD.SHL.U32 R6, R6, 0x100, RZ ;  /* 0x000001000606b824 */ /* 0x004fe800078e00ff */
[----:B------:R-:W-:Y:S05]  /*75d0*/  @!P3 IMAD.X R6, RZ, RZ, ~R6, P0 ;  /* 0x000000ffff06b224 */ /* 0x000fea00000e0e06 */
        /* <DEDUP_REMOVED lines=32> */
[----:B------:R-:W-:Y:S01]  /*77e0*/  @!P4 IMAD.IADD R8, R8, 0x1, -R9 ;  /* 0x000000010808c824 */ /* 0x000fe200078e0a09 */
[----:B------:R-:W-:Y:S01]  /*77f0*/  ISETP.NE.AND P4, PT, R12, RZ, PT ;  /* 0x000000ff0c00720c */ /* 0x000fe20003f85270 */
[----:B------:R-:W-:Y:S01]  /*7800*/  @!P1 VIADD R10, R10, 0x1 ;  /* 0x000000010a0a9836 */ /* 0x000fe20000000000 */
[-C--:B------:R-:W-:Y:S02]  /*7810*/  ISETP.GE.U32.AND P5, PT, R6, R9.reuse, PT ;  /* 0x000000090600720c */ /* 0x080fe40003fa6070 */
[----:B------:R-:W-:Y:S02]  /*7820*/  ISETP.GE.U32.AND P6, PT, R8, R9, PT ;  /* 0x000000090800720c */ /* 0x000fe40003fc6070 */
[----:B------:R-:W-:Y:S04]  /*7830*/  LOP3.LUT R6, R234, R12, RZ, 0x3c, !PT ;  /* 0x0000000cea067212 */ /* 0x000fe800078e3cff */
[----:B------:R-:W-:Y:S05]  /*7840*/  ISETP.GE.AND P1, PT, R6, RZ, PT ;  /* 0x000000ff0600720c */ /* 0x000fea0003f26270 */
[----:B------:R-:W-:Y:S02]  /*7850*/  @P5 VIADD R10, R10, 0x1 ;  /* 0x000000010a0a5836 */ /* 0x000fe40000000000 */
[----:B------:R-:W-:Y:S02]  /*7860*/  @P6 VIADD R11, R11, 0x1 ;  /* 0x000000010b0b6836 */ /* 0x000fe40000000000 */
[----:B------:R-:W-:Y:S04]  /*7870*/  @!P0 IMAD.MOV R10, RZ, RZ, -R10 ;  /* 0x000000ffff0a8224 */ /* 0x000fe800078e0a0a */
        /* <DEDUP_REMOVED lines=24> */
.L_x_715:
[----:B------:R-:W-:Y:S05]  /*7a00*/  BSYNC.RECONVERGENT B0 ;  /* 0x0000000000007941 */ /* 0x000fea0003800200 */
.L_x_714:
[----:B------:R-:W-:Y:S01]  /*7a10*/  ISETP.GE.AND P1, PT, R238, R235, PT ;  /* 0x000000ebee00720c */ /* 0x000fe20003f26270 */
[C---:B------:R-:W-:Y:S01]  /*7a20*/  IMAD.SHL.U32 R101, R220.reuse, 0x40, RZ ;  /* 0x00000040dc657824 */ /* 0x040fe200078e00ff */
[----:B------:R-:W-:Y:S01]  /*7a30*/  SHF.L.U64.HI R100, R220, 0x6, R221 ;  /* 0x00000006dc647819 */ /* 0x000fe200000102dd */
[----:B------:R-:W-:Y:S01]  /*7a40*/  @!PT LDS RZ, [RZ] ;  /* 0x00000000fffff984 */ /* 0x000fe20000000800 */
[----:B------:R-:W-:Y:S01]  /*7a50*/  @!PT LDS RZ, [RZ] ;  /* 0x00000000fffff984 */ /* 0x000fe20000000800 */
[----:B------:R-:W-:Y:S01]  /*7a60*/  @!PT LDS RZ, [RZ] ;  /* 0x00000000fffff984 */ /* 0x000fe20000000800 */
[----:B------:R-:W-:Y:S01]  /*7a70*/  @!P2 LDGSTS.E.BYPASS.LTC128B.128 [R237+0x5000], desc[UR4][R226.64] ;  /* 0x05000000e2edafae */ /* 0x000fe2000b981a04 */
[----:B------:R-:W1:Y:S01]  /*7a80*/  S2UR UR6, SR_CgaCtaId ;  /* 0x00000000000679c3 */ /* 0x000e620000008800 */
[C---:B------:R-:W-:Y:S01]  /*7a90*/  IMAD.SHL.U32 R214, R154.reuse, 0x10, RZ ;  /* 0x000000109ad67824 */ /* 0x040fe200078e00ff */
[----:B------:R-:W-:Y:S02]  /*7aa0*/  IADD3 R102, P0, PT, R101, R226, RZ ;  /* 0x000000e265667210 */ /* 0x000fe40007f1e0ff */
[----:B------:R-:W-:Y:S01]  /*7ab0*/  @P2 STS.128 [R237+0x5000], RZ ;  /* 0x005000ffed002388 */ /* 0x000fe20000000c00 */
[C---:B------:R-:W-:Y:S01]  /*7ac0*/  IMAD.SHL.U32 R217, R154.reuse, 0x20, RZ ;  /* 0x000000209ad97824 */ /* 0x040fe200078e00ff */
[C---:B------:R-:W-:Y:S01]  /*7ad0*/  LOP3.LUT R148, R154.reuse, 0x8, RZ, 0xc0, !PT ;  /* 0x000000089a947812 */ /* 0x040fe200078ec0ff */
[----:B------:R-:W-:Y:S01]  /*7ae0*/  IMAD.SHL.U32 R212, R154, 0x4, RZ ;  /* 0x000000049ad47824 */ /* 0x000fe200078e00ff */
[----:B------:R-:W-:Y:S01]  /*7af0*/  LOP3.LUT R0, R214, 0x100, RZ, 0xc0, !PT ;  /* 0x00000100d6007812 */ /* 0x000fe200078ec0ff */
[----:B------:R-:W-:Y:S01]  /*7b00*/  IMAD.X R103, R100, 0x1, R227, P0 ;  /* 0x0000000164677824 */ /* 0x000fe200000e06e3 */
[----:B------:R-:W-:Y:S01]  /*7b10*/  @P1 STS.128 [R237+0x5800], RZ ;  /* 0x005800ffed001388 */ /* 0x000fe20000000c00 */
[----:B------:R-:W-:Y:S01]  /*7b20*/  @!P1 IADD3 R114, P0, PT, R102, R101, RZ ;  /* 0x0000006566729210 */ /* 0x000fe20007f1e0ff */
[----:B------:R-:W-:Y:S01]  /*7b30*/  @!P1 IMAD R104, R221, 0xc0, RZ ;  /* 0x000000c0dd689824 */ /* 0x000fe200078e02ff */
[----:B------:R-:W-:Y:S02]  /*7b40*/  SHF.R.U32.HI R213, RZ, 0x1, R154 ;  /* 0x00000001ffd57819 */ /* 0x000fe4000001169a */
[----:B------:R-:W-:Y:S01]  /*7b50*/  @!PT LDS RZ, [RZ] ;  /* 0x00000000fffff984 */ /* 0x000fe20000000800 */
[----:B------:R-:W-:Y:S01]  /*7b60*/  @!PT LDS RZ, [RZ] ;  /* 0x00000000fffff984 */ /* 0x000fe20000000800 */
[----:B------:R-:W-:Y:S01]  /*7b70*/  @!PT LDS RZ, [RZ] ;  /* 0x00000000fffff984 */ /* 0x000fe20000000800 */
[----:B------:R2:W-:Y:S01]  /*7b80*/  @!P1 LDGSTS.E.BYPASS.LTC128B.128 [R237+0x5800], desc[UR4][R102.64] ;  /* 0x0580000066ed9fae */ /* 0x0005e2000b981a04 */
[----:B------:R-:W-:Y:S01]  /*7b90*/  @!P1 IMAD.WIDE.U32 R106, R220, 0xc0, R102 ;  /* 0x000000c0dc6a9825 */ /* 0x000fe200078e0066 */
[----:B------:R-:W-:Y:S01]  /*7ba0*/  LOP3.LUT R148, R148, 0xc0, R217, 0xf8, !PT ;  /* 0x000000c094947812 */ /* 0x000fe200078ef8d9 */
[----:B------:R-:W-:Y:S02]  /*7bb0*/  UMOV UR7, 0x400 ;  /* 0x0000040000077882 */ /* 0x000fe40000000000 */
[----:B------:R-:W-:Y:S01]  /*7bc0*/  @P1 STS.128 [R237+0x6000], RZ ;  /* 0x006000ffed001388 */ /* 0x000fe20000000c00 */
[----:B------:R-:W-:Y:S01]  /*7bd0*/  @!P1 IMAD.X R115, R103, 0x1, R100, P0 ;  /* 0x0000000167739824 */ /* 0x000fe200000e0664 */
[----:B------:R-:W-:Y:S01]  /*7be0*/  @!P1 LEA R110, P0, R220, R102, 0x7 ;  /* 0x00000066dc6e9211 */ /* 0x000fe200078038ff */
[----:B------:R-:W-:Y:S01]  /*7bf0*/  @!P1 IMAD.IADD R107, R104, 0x1, R107 ;  /* 0x00000001686b9824 */ /* 0x000fe200078e026b */
[----:B------:R-:W-:Y:S01]  /*7c00*/  LOP3.LUT R149, R212, 0x18, RZ, 0xc0, !PT ;  /* 0x00000018d4957812 */ /* 0x000fe200078ec0ff */
[--C-:B------:R-:W-:Y:S01]  /*7c10*/  @!P1 IMAD.MOV.U32 R112, RZ, RZ, R102.reuse ;  /* 0x000000ffff709224 */ /* 0x100fe200078e0066 */
[----:B------:R-:W-:Y:S01]  /*7c20*/  @!PT LDS RZ, [RZ] ;  /* 0x00000000fffff984 */ /* 0x000fe20000000800 */
[----:B------:R-:W-:Y:S01]  /*7c30*/  @!PT LDS RZ, [RZ] ;  /* 0x00000000fffff984 */ /* 0x000fe20000000800 */
[----:B------:R-:W-:Y:S01]  /*7c40*/  @!PT LDS RZ, [RZ] ;  /* 0x00000000fffff984 */ /* 0x000fe20000000800 */
[----:B------:R-:W-:Y:S01]  /*7c50*/  @!P1 LDGSTS.E.BYPASS.LTC128B.128 [R237+0x6000], desc[UR4][R114.64] ;  /* 0x0600000072ed9fae */ /* 0x000fe2000b981a04 */
[CC--:B------:R-:W-:Y:S01]  /*7c60*/  @!P1 LEA.HI.X R111, R220.reuse, R103.reuse, R221, 0x7, P0 ;  /* 0x00000067dc6f9211 */ /* 0x0c0fe200000f3cdd */
[----:B------:R-:W-:Y:S01]  /*7c70*/  @!P1 IMAD.WIDE.U32 R108, R220, 0x180, R102 ;  /* 0x00000180dc6c9825 */ /* 0x000fe200078e0066 */
[----:B------:R-:W-:Y:S02]  /*7c80*/  LOP3.LUT R0, R0, 0x20, R217, 0xf8, !PT ;  /* 0x0000002000007812 */ /* 0x000fe400078ef8d9 */
[----:B------:R-:W-:Y:S01]  /*7c90*/  @P1 STS.128 [R237+0x6800], RZ ;  /* 0x006800ffed001388 */ /* 0x000fe20000000c00 */
[----:B------:R-:W-:Y:S01]  /*7ca0*/  LOP3.LUT R216, R213, 0x8, RZ, 0xc0, !PT ;  /* 0x00000008d5d87812 */ /* 0x000fe200078ec0ff */
[----:B------:R-:W-:Y:S01]  /*7cb0*/  @!P1 IMAD.MOV.U32 R113, RZ, RZ, R103 ;  /* 0x000000ffff719224 */ /* 0x000fe200078e0067 */
[----:B------:R-:W-:Y:S02]  /*7cc0*/  LOP3.LUT R214, R214, 0x3e00, RZ, 0xc0, !PT ;  /* 0x00003e00d6d67812 */ /* 0x000fe400078ec0ff */
[----:B------:R-:W-:Y:S01]  /*7cd0*/  @!PT LDS RZ, [RZ] ;  /* 0x00000000fffff984 */ /* 0x000fe20000000800 */
[----:B------:R-:W-:Y:S01]  /*7ce0*/  @!PT LDS RZ, [RZ] ;  /* 0x00000000fffff984 */ /* 0x000fe20000000800 */
[----:B------:R-:W-:Y:S01]  /*7cf0*/  @!PT LDS RZ, [RZ] ;  /* 0x00000000fffff984 */ /* 0x000fe20000000800 */
[----:B------:R-:W-:Y:S01]  /*7d00*/  @!P1 LDGSTS.E.BYPASS.LTC128B.128 [R237+0x6800], desc[UR4][R110.64] ;  /* 0x068000006eed9fae */ /* 0x000fe2000b981a04 */
[----:B------:R-:W-:Y:S01]  /*7d10*/  @!P1 IMAD R105, R221, 0x140, RZ ;  /* 0x00000140dd699824 */ /* 0x000fe200078e02ff */
[----:B------:R-:W-:Y:S01]  /*7d20*/  LOP3.LUT R148, R0, R148, R149, 0xf6, !PT ;  /* 0x0000009400947212 */ /* 0x000fe200078ef695 */
[----:B------:R-:W-:Y:S02]  /*7d30*/  @!P1 IMAD.WIDE.U32 R112, R220, 0x140, R112 ;  /* 0x00000140dc709825 */ /* 0x000fe400078e0070 */
[----:B------:R-:W-:Y:S01]  /*7d40*/  @P1 STS.128 [R237+0x7000], RZ ;  /* 0x007000ffed001388 */ /* 0x000fe20000000c00 */
[----:B-1----:R-:W-:Y:S01]  /*7d50*/  ULEA UR6, UR6, UR7, 0x18 ;  /* 0x0000000706067291 */ /* 0x002fe2000f8ec0ff */
[----:B------:R-:W-:Y:S01]  /*7d60*/  LOP3.LUT R216, R216, 0xc0, R217, 0xf8, !PT ;  /* 0x000000c0d8d87812 */ /* 0x000fe200078ef8d9 */
[----:B------:R-:W-:Y:S02]  /*7d70*/  @!P1 IMAD.IADD R105, R105, 0x1, R113 ;  /* 0x0000000169699824 */ /* 0x000fe400078e0271 */
[----:B------:R-:W-:Y:S01]  /*7d80*/  @!PT LDS RZ, [RZ] ;  /* 0x00000000fffff984 */ /* 0x000fe20000000800 */
[----:B------:R-:W-:Y:S01]  /*7d90*/  @!PT LDS RZ, [RZ] ;  /* 0x00000000fffff984 */ /* 0x000fe20000000800 */
[----:B------:R-:W-:Y:S01]  /*7da0*/  @!PT LDS RZ, [RZ] ;  /* 0x00000000fffff984 */ /* 0x000fe20000000800 */
[----:B------:R-:W-:Y:S01]  /*7db0*/  @!P1 LDGSTS.E.BYPASS.LTC128B.128 [R237+0x7000], desc[UR4][R106.64] ;  /* 0x070000006aed9fae */ /* 0x000fe2000b981a04 */
[----:B--2---:R-:W-:Y:S01]  /*7dc0*/  @!P1 LEA R102, P0, R220, R102, 0x8 ;  /* 0x00000066dc669211 */ /* 0x004fe200078040ff */
[----:B------:R-:W-:Y:S01]  /*7dd0*/  @!P1 IMAD.MOV.U32 R104, RZ, RZ, R112 ;  /* 0x000000ffff689224 */ /* 0x000fe200078e0070 */
[----:B------:R-:W-:Y:S02]  /*7de0*/  LOP3.LUT R0, R214, 0x20, R217, 0xf8, !PT ;  /* 0x00000020d6007812 */ /* 0x000fe400078ef8d9 */
[----:B------:R-:W-:Y:S01]  /*7df0*/  @P1 STS.128 [R237+0x7800], RZ ;  /* 0x007800ffed001388 */ /* 0x000fe20000000c00 */
[----:B------:R-:W-:Y:S01]  /*7e00*/  @!P1 LEA.HI.X R103, R220, R103, R221, 0x8, P0 ;  /* 0x00000067dc679211 */ /* 0x000fe200000f44dd */
[----:B------:R-:W-:Y:S01]  /*7e10*/  @!P1 IMAD R101, R221, 0x180, RZ ;  /* 0x00000180dd659824 */ /* 0x000fe200078e02ff */
[----:B------:R-:W-:Y:S01]  /*7e20*/  LOP3.LUT R216, R216, R149, RZ, 0x3c, !PT ;  /* 0x00000095d8d87212 */ /* 0x000fe200078e3cff */
[----:B------:R-:W-:Y:S01]  /*7e30*/  @!P1 IMAD.MOV.U32 R100, RZ, RZ, R108 ;  /* 0x000000ffff649224 */ /* 0x000fe200078e006c */
[----:B------:R-:W-:Y:S01]  /*7e40*/  LOP3.LUT R149, R0, 0x100, R217, 0xf8, !PT ;  /* 0x0000010000957812 */ /* 0x000fe200078ef8d9 */
[----:B------:R-:W-:Y:S01]  /*7e50*/  @!PT LDS RZ, [RZ] ;  /* 0x00000000fffff984 */ /* 0x000fe20000000800 */
[----:B------:R-:W-:Y:S01]  /*7e60*/  @!PT LDS RZ, [RZ] ;  /* 0x00000000fffff984 */ /* 0x000fe20000000800 */
[----:B------:R-:W-:Y:S01]  /*7e70*/  @!PT LDS RZ, [RZ] ;  /* 0x00000000fffff984 */ /* 0x000fe20000000800 */
[----:B------:R-:W-:Y:S01]  /*7e80*/  @!P1 LDGSTS.E.BYPASS.LTC128B.128 [R237+0x7800], desc[UR4][R102.64] ;  /* 0x0780000066ed9fae */ /* 0x000fe2000b981a04 */
[----:B------:R-:W-:Y:S01]  /*7e90*/  @!P1 IADD3 R101, PT, PT, R101, R109, RZ ;  /* 0x0000006d65659210 */ /* 0x000fe20007ffe0ff */
[----:B------:R-:W-:Y:S01]  /*7ea0*/  IMAD.U32 R215, RZ, RZ, UR6 ;  /* 0x00000006ffd77e24 */ /* 0x000fe2000f8e00ff */
[----:B------:R-:W-:Y:S02]  /*7eb0*/  LOP3.LUT R150, R149, R216, RZ, 0xfc, !PT ;  /* 0x000000d895967212 */ /* 0x000fe400078efcff */
[----:B------:R-:W-:Y:S01]  /*7ec0*/  @P1 STS.128 [R237+0x8000], RZ ;  /* 0x008000ffed001388 */ /* 0x000fe20000000c00 */
[----:B------:R-:W-:Y:S01]  /*7ed0*/  MOV R149, 0x20 ;  /* 0x0000002000957802 */ /* 0x000fe20000000f00 */
[--C-:B------:R-:W-:Y:S01]  /*7ee0*/  IMAD R148, R148, 0x2, R215.reuse ;  /* 0x0000000294947824 */ /* 0x100fe200078e02d7 */
[----:B------:R-:W-:Y:S02]  /*7ef0*/  LOP3.LUT P0, RZ, R154, 0x4, RZ, 0xc0, !PT ;  /* 0x000000049aff7812 */ /* 0x000fe4000780c0ff */
[----:B------:R-:W-:Y:S01]  /*7f00*/  @!PT LDS RZ, [RZ] ;  /* 0x00000000fffff984 */ /* 0x000fe20000000800 */
[----:B------:R-:W-:Y:S01]  /*7f10*/  @!PT LDS RZ, [RZ] ;  /* 0x00000000fffff984 */ /* 0x000fe20000000800 */
[----:B------:R-:W-:Y:S01]  /*7f20*/  @!PT LDS RZ, [RZ] ;  /* 0x00000000fffff984 */ /* 0x000fe20000000800 */
[----:B------:R-:W-:Y:S01]  /*7f30*/  @!P1 LDGSTS.E.BYPASS.LTC128B.128 [R237+0x8000], desc[UR4][R104.64] ;  /* 0x0800000068ed9fae */ /* 0x000fe2000b981a04 */
[----:B------:R-:W-:Y:S01]  /*7f40*/  IMAD R0, R150, 0x2, R215 ;  /* 0x0000000296007824 */ /* 0x000fe200078e02d7 */
[----:B------:R-:W-:Y:S01]  /*7f50*/  BSSY.RECONVERGENT B1, `(.L_x_716) ;  /* 0x0000100000017945 */ /* 0x000fe20003800200 */
[----:B------:R-:W-:Y:S02]  /*7f60*/  SEL R149, R149, 0xffffffe0, !P0 ;  /* 0xffffffe095957807 */ /* 0x000fe40004000000 */
[----:B------:R-:W-:Y:S01]  /*7f70*/  @P1 STS.128 [R237+0x8800], RZ ;  /* 0x008800ffed001388 */ /* 0x000fe20000000c00 */
[----:B------:R-:W-:Y:S04]  /*7f80*/  VIADD R232, R232, 0x1 ;  /* 0x00000001e8e87836 */ /* 0x000fe80000000000 */
[----:B------:R-:W-:Y:S01]  /*7f90*/  @!PT LDS RZ, [RZ] ;  /* 0x00000000fffff984 */ /* 0x000fe20000000800 */
[----:B------:R-:W-:Y:S01]  /*7fa0*/  @!PT LDS RZ, [RZ] ;  /* 0x00000000fffff984 */ /* 0x000fe20000000800 */
[----:B------:R-:W-:Y:S01]  /*7fb0*/  @!PT LDS RZ, [RZ] ;  /* 0x00000000fffff984 */ /* 0x000fe20000000800 */
[----:B------:R1:W-:Y:S01]  /*7fc0*/  @!P1 LDGSTS.E.BYPASS.LTC128B.128 [R237+0x8800], desc[UR4][R100.64] ;  /* 0x0880000064ed9fae */ /* 0x0003e2000b981a04 */
[--C-:B------:R-:W-:Y:S01]  /*7fd0*/  IMAD.IADD R204, R0, 0x1, R149.reuse ;  /* 0x0000000100cc7824 */ /* 0x100fe200078e0295 */
[----:B------:R-:W-:Y:S03]  /*7fe0*/  ISETP.NE.AND P4, PT, R232, RZ, PT ;  /* 0x000000ffe800720c */ /* 0x000fe60003f85270 */
[----:B------:R2:W-:Y:S05]  /*7ff0*/  LDSM.16.M88.4 R156, [R0] ;  /* 0x00000000009c783b */ /* 0x0005ea0000000200 */
[----:B------:R-:W3:Y:S05]  /*8000*/  LDSM.16.M88.4 R160, [R148+0x1000] ;  /* 0x0010000094a0783b */ /* 0x000eea0000000200 */
[----:B------:R-:W4:Y:S05]  /*8010*/  LDSM.16.M88.4 R164, [R148+0x1400] ;  /* 0x0014000094a4783b */ /* 0x000f2a0000000200 */
[----:B------:R-:W5:Y:S05]  /*8020*/  LDSM.16.M88.4 R168, [R148+0x1800] ;  /* 0x0018000094a8783b */ /* 0x000f6a0000000200 */
[----:B------:R-:W0:Y:S01]  /*8030*/  LDGDEPBAR ;  /* 0x00000000000079af */ /* 0x000e220000000000 */
[----:B--2---:R-:W-:Y:S04]  /*8040*/  IMAD.IADD R0, R148, 0x1, R149 ;  /* 0x0000000194007824 */ /* 0x004fe800078e0295 */
[----:B------:R-:W2:Y:S05]  /*8050*/  LDSM.16.M88.4 R172, [R148+0x1c00] ;  /* 0x001c000094ac783b */ /* 0x000eaa0000000200 */
[----:B------:R-:W1:Y:S05]  /*8060*/  LDSM.16.M88.4 R176, [R148+0x2000] ;  /* 0x0020000094b0783b */ /* 0x000e6a0000000200 */
[----:B------:R-:W-:Y:S05]  /*8070*/  LDSM.16.M88.4 R180, [R148+0x3000] ;  /* 0x0030000094b4783b */ /* 0x000fea0000000200 */
[----:B------:R-:W-:Y:S05]  /*8080*/  LDSM.16.M88.4 R184, [R148+0x3400] ;  /* 0x0034000094b8783b */ /* 0x000fea0000000200 */
[----:B------:R-:W-:Y:S01]  /*8090*/  LDSM.16.M88.4 R188, [R148+0x3c00] ;  /* 0x003c000094bc783b */ /* 0x000fe20000000200 */
[C---:B---3--:R-:W-:Y:S04]  /*80a0*/  HMMA.16816.F32.BF16 R4, R156.reuse, R160, RZ ;  /* 0x000000a09c04723c */ /* 0x048fe800000418ff */
[----:B------:R-:W-:Y:S04]  /*80b0*/  LDSM.16.M88.4 R192, [R148+0x4000] ;  /* 0x0040000094c0783b */ /* 0x000fe80000000200 */
[C---:B------:R-:W-:Y:S01]  /*80c0*/  HMMA.16816.F32.BF16 R8, R156.reuse, R162, RZ ;  /* 0x000000a29c08723c */ /* 0x040fe200000418ff */
[----:B------:R-:W3:Y:S05]  /*80d0*/  LDSM.16.M88.4 R160, [R148+0x2400] ;  /* 0x0024000094a0783b */ /* 0x000eea0000000200 */
[----:B------:R-:W-:Y:S02]  /*80e0*/  LDSM.16.M88.4 R196, [R148+0x4800] ;  /* 0x0048000094c4783b */ /* 0x000fe40000000200 */
[C---:B----4-:R-:W-:Y:S03]  /*80f0*/  HMMA.16816.F32.BF16 R12, R156.reuse, R164, RZ ;  /* 0x000000a49c0c723c */ /* 0x050fe600000418ff */
[----:B------:R-:W-:Y:S05]  /*8100*/  LDSM.16.M88.4 R200, [R148+0x4c00] ;  /* 0x004c000094c8783b */ /* 0x000fea0000000200 */
[C---:B------:R-:W-:Y:S01]  /*8110*/  HMMA.16816.F32.BF16 R16, R156.reuse, R166, RZ ;  /* 0x000000a69c10723c */ /* 0x040fe200000418ff */
[----:B------:R-:W4:Y:S05]  /*8120*/  LDSM.16.M88.4 R164, [R148+0x2800] ;  /* 0x0028000094a4783b */ /* 0x000f2a0000000200 */
[----:B------:R-:W-:Y:S02]  /*8130*/  LDSM.16.M88.4 R204, [R204] ;  /* 0x00000000cccc783b */ /* 0x000fe40000000200 */
[C---:B-----5:R-:W-:Y:S03]  /*8140*/  HMMA.16816.F32.BF16 R20, R156.reuse, R168, RZ ;  /* 0x000000a89c14723c */ /* 0x060fe600000418ff */
[----:B------:R-:W-:Y:S05]  /*8150*/  LDSM.16.M88.4 R208, [R0+0x1000] ;  /* 0x0010000000d0783b */ /* 0x000fea0000000200 */
[C---:B------:R-:W-:Y:S01]  /*8160*/  HMMA.16816.F32.BF16 R24, R156.reuse, R170, RZ ;  /* 0x000000aa9c18723c */ /* 0x040fe200000418ff */
[----:B------:R-:W5:Y:S07]  /*8170*/  LDSM.16.M88.4 R168, [R148+0x2c00] ;  /* 0x002c000094a8783b */ /* 0x000f6e0000000200 */
[C---:B--2---:R-:W-:Y:S08]  /*8180*/  HMMA.16816.F32.BF16 R28, R156.reuse, R172, RZ ;  /* 0x000000ac9c1c723c */ /* 0x044ff000000418ff */
[C---:B------:R-:W-:Y:S01]  /*8190*/  HMMA.16816.F32.BF16 R32, R156.reuse, R174, RZ ;  /* 0x000000ae9c20723c */ /* 0x040fe200000418ff */
[----:B------:R-:W2:Y:S07]  /*81a0*/  LDSM.16.M88.4 R172, [R148+0x3800] ;  /* 0x0038000094ac783b */ /* 0x000eae0000000200 */
[C---:B-1----:R-:W-:Y:S08]  /*81b0*/  HMMA.16816.F32.BF16 R36, R156.reuse, R176, RZ ;  /* 0x000000b09c24723c */ /* 0x042ff000000418ff */
[C---:B------:R-:W-:Y:S01]  /*81c0*/  HMMA.16816.F32.BF16 R40, R156.reuse, R178, RZ ;  /* 0x000000b29c28723c */ /* 0x040fe200000418ff */
[----:B------:R-:W1:Y:S07]  /*81d0*/  LDSM.16.M88.4 R176, [R148+0x4400] ;  /* 0x0044000094b0783b */ /* 0x000e6e0000000200 */
[C---:B---3--:R-:W-:Y:S08]  /*81e0*/  HMMA.16816.F32.BF16 R44, R156.reuse, R160, RZ ;  /* 0x000000a09c2c723c */ /* 0x048ff000000418ff */
[C---:B------:R-:W-:Y:S01]  /*81f0*/  HMMA.16816.F32.BF16 R48, R156.reuse, R162, RZ ;  /* 0x000000a29c30723c */ /* 0x040fe200000418ff */
[----:B------:R-:W3:Y:S07]  /*8200*/  LDSM.16.M88.4 R160, [R0+0x1400] ;  /* 0x0014000000a0783b */ /* 0x000eee0000000200 */
[C---:B----4-:R-:W-:Y:S08]  /*8210*/  HMMA.16816.F32.BF16 R52, R156.reuse, R164, RZ ;  /* 0x000000a49c34723c */ /* 0x050ff000000418ff */
[C---:B------:R-:W-:Y:S01]  /*8220*/  HMMA.16816.F32.BF16 R56, R156.reuse, R166, RZ ;  /* 0x000000a69c38723c */ /* 0x040fe200000418ff */
[----:B------:R-:W4:Y:S07]  /*8230*/  LDSM.16.M88.4 R164, [R0+0x1800] ;  /* 0x0018000000a4783b */ /* 0x000f2e0000000200 */
[C---:B-----5:R-:W-:Y:S08]  /*8240*/  HMMA.16816.F32.BF16 R60, R156.reuse, R168, RZ ;  /* 0x000000a89c3c723c */ /* 0x060ff000000418ff */
        /* <DEDUP_REMOVED lines=17> */
[C---:B-1----:R-:W-:Y:S08]  /*8360*/  HMMA.16816.F32.BF16 R108, R156.reuse, R176, RZ ;  /* 0x000000b09c6c723c */ /* 0x042ff000000418ff */
[C---:B------:R-:W-:Y:S01]  /*8370*/  HMMA.16816.F32.BF16 R112, R156.reuse, R178, RZ ;  /* 0x000000b29c70723c */ /* 0x040fe200000418ff */
[----:B------:R-:W-:Y:S07]  /*8380*/  LDSM.16.M88.4 R176, [R0+0x2800] ;  /* 0x0028000000b0783b */ /* 0x000fee0000000200 */
[C---:B------:R-:W-:Y:S08]  /*8390*/  HMMA.16816.F32.BF16 R116, R156.reuse, R196, RZ ;  /* 0x000000c49c74723c */ /* 0x040ff000000418ff */
[C---:B------:R-:W-:Y:S01]  /*83a0*/  HMMA.16816.F32.BF16 R120, R156.reuse, R198, RZ ;  /* 0x000000c69c78723c */ /* 0x040fe200000418ff */
[----:B------:R-:W-:Y:S07]  /*83b0*/  LDSM.16.M88.4 R196, [R0+0x4000] ;  /* 0x0040000000c4783b */ /* 0x000fee0000000200 */
[C---:B------:R-:W-:Y:S08]  /*83c0*/  HMMA.16816.F32.BF16 R124, R156.reuse, R200, RZ ;  /* 0x000000c89c7c723c */ /* 0x040ff000000418ff */
[----:B------:R-:W-:Y:S01]  /*83d0*/  HMMA.16816.F32.BF16 R128, R156, R202, RZ ;  /* 0x000000ca9c80723c */ /* 0x000fe200000418ff */
[----:B------:R-:W1:Y:S05]  /*83e0*/  LDSM.16.M88.4 R156, [R0+0x1c00] ;  /* 0x001c0000009c783b */ /* 0x000e6a0000000200 */
[----:B------:R-:W-:Y:S02]  /*83f0*/  LDSM.16.M88.4 R200, [R0+0x4400] ;  /* 0x0044000000c8783b */ /* 0x000fe40000000200 */
[C---:B------:R-:W-:Y:S08]  /*8400*/  HMMA.16816.F32.BF16 R4, R204.reuse, R208, R4 ;  /* 0x000000d0cc04723c */ /* 0x040ff00000041804 */
[C---:B------:R-:W-:Y:S01]  /*8410*/  HMMA.16816.F32.BF16 R8, R204.reuse, R210, R8 ;  /* 0x000000d2cc08723c */ /* 0x040fe20000041808 */
[----:B------:R-:W-:Y:S07]  /*8420*/  LDSM.16.M88.4 R208, [R0+0x4800] ;  /* 0x0048000000d0783b */ /* 0x000fee0000000200 */
[C---:B---3--:R-:W-:Y:S08]  /*8430*/  HMMA.16816.F32.BF16 R12, R204.reuse, R160, R12 ;  /* 0x000000a0cc0c723c */ /* 0x048ff0000004180c */
[C---:B------:R-:W-:Y:S01]  /*8440*/  HMMA.16816.F32.BF16 R16, R204.reuse, R162, R16 ;  /* 0x000000a2cc10723c */ /* 0x040fe20000041810 */
[----:B------:R-:W2:Y:S07]  /*8450*/  LDSM.16.M88.4 R160, [R0+0x3400] ;  /* 0x0034000000a0783b */ /* 0x000eae0000000200 */
[C---:B----4-:R-:W-:Y:S08]  /*8460*/  HMMA.16816.F32.BF16 R20, R204.reuse, R164, R20 ;  /* 0x000000a4cc14723c */ /* 0x050ff00000041814 */
[C---:B------:R-:W-:Y:S01]  /*8470*/  HMMA.16816.F32.BF16 R24, R204.reuse, R166, R24 ;  /* 0x000000a6cc18723c */ /* 0x040fe20000041818 */
[----:B------:R-:W3:Y:S01]  /*8480*/  LDSM.16.M88.4 R164, [R0+0x4c00] ;  /* 0x004c000000a4783b */ /* 0x000ee20000000200 */
[----:B------:R-:W-:Y:S04]  /*8490*/  DEPBAR.LE SB0, 0x0 ;  /* 0x000080000000791a */ /* 0x000fe80000000000 */
[----:B------:R-:W-:Y:S02]  /*84a0*/  BAR.SYNC.DEFER_BLOCKING 0x0 ;  /* 0x0000000000007b1d */ /* 0x000fe40000010000 */
        /* <DEDUP_REMOVED lines=38> */
[----:B------:R-:W-:Y:S04]  /*8710*/  @!P3 IADD3 R224, P4, PT, R149, R224, RZ ;  /* 0x000000e095e0b210 */ /* 0x000fe80007f9e0ff */
[----:B------:R-:W-:Y:S01]  /*8720*/  @!P3 LEA.HI.X.SX32 R223, R0, R223, 0x1, P4 ;  /* 0x000000df00dfb211 */ /* 0x000fe200020f0eff */
[----:B------:R-:W-:Y:S08]  /*8730*/  @!P3 BRA `(.L_x_719) ;  /* 0x0000000000fcb947 */ /* 0x000ff00003800000 */
[C---:B------:R-:W-:Y:S01]  /*8740*/  VIADD R156, R234.reuse, 0xfffffe00 ;  /* 0xfffffe00ea9c7836 */ /* 0x040fe20000000000 */
[----:B------:R-:W2:Y:S01]  /*8750*/  LD.E R159, desc[UR4][R2.64+0x170] ;  /* 0x00017004029f7980 */ /* 0x000ea2000c101900 */
[----:B------:R-:W-:Y:S03]  /*8760*/  VIADD R148, R234, 0xffffff00 ;  /* 0xffffff00ea947836 */ /* 0x000fe60000000000 */
[----:B------:R-:W-:Y:S01]  /*8770*/  IABS R149, R156 ;  /* 0x0000009c00957213 */ /* 0x000fe20000000000 */
[----:B------:R-:W3:Y:S01]  /*8780*/  LD.E.64 R162, desc[UR4][R2.64+0x20] ;  /* 0x0000200402a27980 */ /* 0x000ee2000c101b00 */
[-C--:B--2---:R-:W-:Y:S02]  /*8790*/  IABS R152, R159.reuse ;  /* 0x0000009f00987213 */ /* 0x084fe40000000000 */
[-C--:B------:R-:W-:Y:S02]  /*87a0*/  IABS R150, R159.reuse ;  /* 0x0000009f00967213 */ /* 0x080fe40000000000 */
[----:B------:R-:W1:Y:S01]  /*87b0*/  I2F.RP R0, R152 ;  /* 0x0000009800007306 */ /* 0x000e620000209400 */
[-C--:B------:R-:W-:Y:S02]  /*87c0*/  LOP3.LUT R156, R156, R159.reuse, RZ, 0x3c, !PT ;  /* 0x0000009f9c9c7212 */ /* 0x080fe400078e3cff */
[----:B------:R-:W-:Y:S07]  /*87d0*/  IMAD.MOV R150, RZ, RZ, -R150 ;  /* 0x000000ffff967224 */ /* 0x000fee00078e0a96 */
[----:B-1----:R-:W1:Y:S02]  /*87e0*/  MUFU.RCP R0, R0 ;  /* 0x0000000000007308 */ /* 0x002e640000001000 */
[----:B-1----:R-:W-:Y:S01]  /*87f0*/  VIADD R160, R0, 0xffffffe ;  /* 0x0ffffffe00a07836 */ /* 0x002fe20000000000 */
[----:B------:R-:W-:Y:S02]  /*8800*/  IABS R0, R148 ;  /* 0x0000009400007213 */ /* 0x000fe40000000000 */
[----:B------:R-:W-:Y:S05]  /*8810*/  LOP3.LUT R148, R148, R159, RZ, 0x3c, !PT ;  /* 0x0000009f94947212 */ /* 0x000fea00078e3cff */
[----:B------:R-:W1:Y:S02]  /*8820*/  F2I.FTZ.U32.TRUNC.NTZ R161, R160 ;  /* 0x000000a000a17305 */ /* 0x000e64000021f000 */
[--C-:B-1----:R-:W-:Y:S01]  /*8830*/  IMAD.MOV R157, RZ, RZ, -R161.reuse ;  /* 0x000000ffff9d7224 */ /* 0x102fe200078e0aa1 */
[----:B------:R-:W-:Y:S03]  /*8840*/  MOV R160, RZ ;  /* 0x000000ff00a07202 */ /* 0x000fe60000000f00 */
[----:B------:R-:W-:Y:S04]  /*8850*/  IMAD R157, R157, R152, RZ ;  /* 0x000000989d9d7224 */ /* 0x000fe800078e02ff */
[----:B------:R-:W-:Y:S02]  /*8860*/  IMAD.HI.U32 R157, R161, R157, R160 ;  /* 0x0000009da19d7227 */ /* 0x000fe400078e00a0 */
[----:B------:R-:W2:Y:S04]  /*8870*/  LD.E.64 R160, desc[UR4][R2.64+0x38] ;  /* 0x0000380402a07980 */ /* 0x000ea8000c101b00 */
[----:B------:R-:W-:Y:S04]  /*8880*/  IMAD.HI.U32 R155, R157, R149, RZ ;  /* 0x000000959d9b7227 */ /* 0x000fe800078e00ff */
[----:B------:R-:W-:Y:S02]  /*8890*/  IMAD R149, R155, R150, R149 ;  /* 0x000000969b957224 */ /* 0x000fe400078e0295 */
[----:B------:R-:W-:Y:S03]  /*88a0*/  IMAD.HI.U32 R157, R157, R0, RZ ;  /* 0x000000009d9d7227 */ /* 0x000fe600078e00ff */
[C---:B------:R-:W-:Y:S01]  /*88b0*/  ISETP.GT.U32.AND P6, PT, R152.reuse, R149, PT ;  /* 0x000000959800720c */ /* 0x040fe20003fc4070 */
[----:B------:R-:W-:Y:S05]  /*88c0*/  IMAD R0, R157, R150, R0 ;  /* 0x000000969d007224 */ /* 0x000fea00078e0200 */
[----:B------:R-:W-:Y:S07]  /*88d0*/  ISETP.GT.U32.AND P4, PT, R152, R0, PT ;  /* 0x000000009800720c */ /* 0x000fee0003f84070 */
[----:B------:R-:W-:Y:S02]  /*88e0*/  @!P6 IMAD.IADD R149, R149, 0x1, -R152 ;  /* 0x000000019595e824 */ /* 0x000fe400078e0a98 */
[----:B------:R-:W-:Y:S03]  /*88f0*/  @!P6 VIADD R155, R155, 0x1 ;  /* 0x000000019b9be836 */ /* 0x000fe60000000000 */
[-C--:B------:R-:W-:Y:S01]  /*8900*/  ISETP.GE.U32.AND P5, PT, R149, R152.reuse, PT ;  /* 0x000000989500720c */ /* 0x080fe20003fa6070 */
[----:B------:R-:W-:Y:S01]  /*8910*/  @!P4 VIADD R157, R157, 0x1 ;  /* 0x000000019d9dc836 */ /* 0x000fe20000000000 */
[-C--:B------:R-:W-:Y:S02]  /*8920*/  @!P4 IADD3 R0, PT, PT, R0, -R152.reuse, RZ ;  /* 0x800000980000c210 */ /* 0x080fe40007ffe0ff */
[----:B------:R-:W-:Y:S02]  /*8930*/  ISETP.GE.AND P4, PT, R156, RZ, PT ;  /* 0x000000ff9c00720c */ /* 0x000fe40003f86270 */
[----:B------:R-:W-:Y:S02]  /*8940*/  ISETP.GE.U32.AND P6, PT, R0, R152, PT ;  /* 0x000000980000720c */ /* 0x000fe40003fc6070 */
[----:B------:R-:W-:Y:S05]  /*8950*/  LOP3.LUT R0, RZ, R159, RZ, 0x33, !PT ;  /* 0x0000009fff007212 */ /* 0x000fea00078e33ff */
[----:B------:R-:W-:Y:S02]  /*8960*/  @P5 IADD3 R155, PT, PT, R155, 0x1, RZ ;  /* 0x000000019b9b5810 */ /* 0x000fe40007ffe0ff */
[----:B------:R-:W-:Y:S03]  /*8970*/  ISETP.GE.AND P5, PT, R148, RZ, PT ;  /* 0x000000ff9400720c */ /* 0x000fe60003fa6270 */
[----:B------:R-:W-:Y:S02]  /*8980*/  @!P4 IMAD.MOV R155, RZ, RZ, -R155 ;  /* 0x000000ffff9bc224 */ /* 0x000fe400078e0a9b */
[----:B------:R-:W-:Y:S01]  /*8990*/  @P6 VIADD R157, R157, 0x1 ;  /* 0x000000019d9d6836 */ /* 0x000fe20000000000 */
[----:B------:R-:W-:Y:S04]  /*89a0*/  ISETP.NE.AND P6, PT, R159, RZ, PT ;  /* 0x000000ff9f00720c */ /* 0x000fe80003fc5270 */
[C---:B------:R-:W-:Y:S03]  /*89b0*/  SEL R155, R0.reuse, R155, !P6 ;  /* 0x0000009b009b7207 */ /* 0x040fe60007000000 */
[----:B------:R-:W-:Y:S02]  /*89c0*/  @!P5 IADD3 R157, PT, PT, -R157, RZ, RZ ;  /* 0x000000ff9d9dd210 */ /* 0x000fe40007ffe1ff */
[CC--:B------:R-:W-:Y:S02]  /*89d0*/  LEA R166, P5, R155.reuse, R240.reuse, 0x2 ;  /* 0x000000f09ba67211 */ /* 0x0c0fe400078a10ff */
[----:B------:R-:W-:Y:S02]  /*89e0*/  SEL R157, R0, R157, !P6 ;  /* 0x0000009d009d7207 */ /* 0x000fe40007000000 */
[-C--:B------:R-:W-:Y:S02]  /*89f0*/  LEA.HI.X.SX32 R167, R155, R241.reuse, 0x2, P5 ;  /* 0x000000f19ba77211 */ /* 0x080fe400028f16ff */
[C---:B------:R-:W-:Y:S01]  /*8a00*/  LEA R164, P4, R157.reuse, R240, 0x2 ;  /* 0x000000f09da47211 */ /* 0x040fe200078810ff */
[C---:B------:R-:W-:Y:S02]  /*8a10*/  IMAD.IADD R148, R157.reuse, 0x1, -R155 ;  /* 0x000000019d947824 */ /* 0x040fe400078e0a9b */
[----:B------:R-:W4:Y:S01]  /*8a20*/  LD.E R149, desc[UR4][R166.64] ;  /* 0x00000004a6957980 */ /* 0x000f22000c101900 */
[----:B------:R-:W-:Y:S01]  /*8a30*/  LEA.HI.X.SX32 R165, R157, R241, 0x2, P4 ;  /* 0x000000f19da57211 */ /* 0x000fe200020f16ff */
[----:B------:R-:W-:Y:S04]  /*8a40*/  IMAD R159, R159, R148, -0x100 ;  /* 0xffffff009f9f7424 */ /* 0x000fe800078e0294 */
        /* <DEDUP_REMOVED lines=14> */
.L_x_719:
[----:B------:R-:W-:Y:S05]  /*8b30*/  BSYNC.RECONVERGENT B0 ;  /* 0x0000000000007941 */ /* 0x000fea0003800200 */
.L_x_718:
[----:B------:R-:W-:Y:S01]  /*8b40*/  @!P2 IMAD.MOV.U32 R225, RZ, RZ, R223 ;  /* 0x000000ffffe1a224 */ /* 0x000fe200078e00df */
[C---:B------:R-:W-:Y:S01]  /*8b50*/  LEA R164, P4, R218.reuse, R224, 0x6 ;  /* 0x000000e0daa47211 */ /* 0x040fe200078830ff */
[C---:B------:R-:W-:Y:S02]  /*8b60*/  @!P1 IMAD R149, R219.reuse, 0xc0, RZ ;  /* 0x000000c0db959824 */ /* 0x040fe400078e02ff */
[----:B------:R-:W-:Y:S01]  /*8b70*/  @!P1 IMAD R148, R219, 0x140, RZ ;  /* 0x00000140db949824 */ /* 0x000fe200078e02ff */
[----:B------:R-:W-:Y:S01]  /*8b80*/  @!PT LDS RZ, [RZ] ;  /* 0x00000000fffff984 */ /* 0x000fe20000000800 */
[----:B------:R-:W-:Y:S01]  /*8b90*/  @!PT LDS RZ, [RZ] ;  /* 0x00000000fffff984 */ /* 0x000fe20000000800 */
[----:B------:R-:W-:Y:S01]  /*8ba0*/  @!PT LDS RZ, [RZ] ;  /* 0x00000000fffff984 */ /* 0x000fe20000000800 */
[----:B------:R1:W-:Y:S01]  /*8bb0*/  @!P2 LDGSTS.E.BYPASS.LTC128B.128 [R237+0x1000], desc[UR4][R224.64] ;  /* 0x01000000e0edafae */ /* 0x0003e2000b981a04 */
[C-C-:B------:R-:W-:Y:S01]  /*8bc0*/  LEA.HI.X R165, R218.reuse, R223, R219.reuse, 0x6, P4 ;  /* 0x000000dfdaa57211 */ /* 0x140fe200020f34db */
[--C-:B------:R-:W-:Y:S01]  /*8bd0*/  @!P1 IMAD.MOV.U32 R160, RZ, RZ, R164.reuse ;  /* 0x000000ffffa09224 */ /* 0x100fe200078e00a4 */
[CC--:B------:R-:W-:Y:S01]  /*8be0*/  @!P1 LEA R166, P4, R218.reuse, R164.reuse, 0x6 ;  /* 0x000000a4daa69211 */ /* 0x0c0fe200078830ff */
[----:B------:R1:W-:Y:S01]  /*8bf0*/  @P2 STS.128 [R237+0x1000], RZ ;  /* 0x001000ffed002388 */ /* 0x0003e20000000c00 */
[-C--:B------:R-:W-:Y:S01]  /*8c00*/  @!P1 MOV R161, R165.reuse ;  /* 0x000000a500a19202 */ /* 0x080fe20000000f00 */
[----:B------:R-:W-:Y:S01]  /*8c10*/  @!P1 IMAD.MOV.U32 R158, RZ, RZ, R164 ;  /* 0x000000ffff9e9224 */ /* 0x000fe200078e00a4 */
[CC--:B------:R-:W-:Y:S01]  /*8c20*/  @!P1 LEA.HI.X R167, R218.reuse, R165.reuse, R219, 0x6, P4 ;  /* 0x000000a5daa79211 */ /* 0x0c0fe200020f34db */
[----:B------:R1:W-:Y:S01]  /*8c30*/  @P1 STS.128 [R237+0x1800], RZ ;  /* 0x001800ffed001388 */ /* 0x0003e20000000c00 */
[CC--:B------:R-:W-:Y:S01]  /*8c40*/  @!P1 LEA R162, P4, R218.reuse, R164.reuse, 0x7 ;  /* 0x000000a4daa29211 */ /* 0x0c0fe200078838ff */
[C---:B------:R-:W-:Y:S01]  /*8c50*/  @!P1 IMAD.WIDE.U32 R160, R218.reuse, 0xc0, R160 ;  /* 0x000000c0daa09825 */ /* 0x040fe200078e00a0 */
[-C--:B------:R-:W-:Y:S01]  /*8c60*/  @!P1 MOV R159, R165.reuse ;  /* 0x000000a5009f9202 */ /* 0x080fe20000000f00 */
[----:B------:R-:W-:Y:S01]  /*8c70*/  @!PT LDS RZ, [RZ] ;  /* 0x00000000fffff984 */ /* 0x000fe20000000800 */
[----:B------:R-:W-:Y:S01]  /*8c80*/  @!PT LDS RZ, [RZ] ;  /* 0x00000000fffff984 */ /* 0x000fe20000000800 */
[----:B------:R-:W-:Y:S01]  /*8c90*/  @!PT LDS RZ, [RZ] ;  /* 0x00000000fffff984 */ /* 0x000fe20000000800 */
[----:B------:R1:W-:Y:S01]  /*8ca0*/  @!P1 LDGSTS.E.BYPASS.LTC128B.128 [R237+0x1800], desc[UR4][R164.64] ;  /* 0x01800000a4ed9fae */ /* 0x0003e2000b981a04 */
[CC--:B------:R-:W-:Y:S01]  /*8cb0*/  @!P1 LEA.HI.X R163, R218.reuse, R165.reuse, R219, 0x7, P4 ;  /* 0x000000a5daa39211 */ /* 0x0c0fe200020f3cdb */
[----:B------:R-:W-:Y:S01]  /*8cc0*/  @!P1 IMAD.IADD R161, R149, 0x1, R161 ;  /* 0x0000000195a19824 */ /* 0x000fe200078e02a1 */
[----:B------:R-:W-:Y:S01]  /*8cd0*/  @!P1 MOV R157, R165 ;  /* 0x000000a5009d9202 */ /* 0x000fe20000000f00 */
[----:B------:R1:W-:Y:S01]  /*8ce0*/  @P1 STS.128 [R237+0x2000], RZ ;  /* 0x002000ffed001388 */ /* 0x0003e20000000c00 */
[----:B------:R-:W-:Y:S03]  /*8cf0*/  @!P1 IMAD.WIDE.U32 R158, R218, 0x140, R158 ;  /* 0x00000140da9e9825 */ /* 0x000fe600078e009e */
[----:B------:R-:W-:Y:S01]  /*8d00*/  @!PT LDS RZ, [RZ] ;  /* 0x00000000fffff984 */ /* 0x000fe20000000800 */
[----:B------:R-:W-:Y:S01]  /*8d10*/  @!PT LDS RZ, [RZ] ;  /* 0x00000000fffff984 */ /* 0x000fe20000000800 */
[----:B------:R-:W-:Y:S01]  /*8d20*/  @!PT LDS RZ, [RZ] ;  /* 0x00000000fffff984 */ /* 0x000fe20000000800 */
[----:B------:R1:W-:Y:S01]  /*8d30*/  @!P1 LDGSTS.E.BYPASS.LTC128B.128 [R237+0x2000], desc[UR4][R166.64] ;  /* 0x02000000a6ed9fae */ /* 0x0003e2000b981a04 */
[----:B------:R-:W-:Y:S01]  /*8d40*/  @!P1 IMAD.MOV.U32 R156, RZ, RZ, R164 ;  /* 0x000000ffff9c9224 */ /* 0x000fe200078e00a4 */
[----:B------:R-:W-:Y:S01]  /*8d50*/  @!P1 IADD3 R159, PT, PT, R148, R159, RZ ;  /* 0x0000009f949f9210 */ /* 0x000fe20007ffe0ff */
[----:B------:R-:W-:Y:S01]  /*8d60*/  @!P1 IMAD R0, R219, 0x180, RZ ;  /* 0x00000180db009824 */ /* 0x000fe200078e02ff */
[----:B------:R1:W-:Y:S01]  /*8d70*/  @P1 STS.128 [R237+0x2800], RZ ;  /* 0x002800ffed001388 */ /* 0x0003e20000000c00 */
[C---:B------:R-:W-:Y:S01]  /*8d80*/  @!P1 LEA R148, P2, R218.reuse, R164, 0x8 ;  /* 0x000000a4da949211 */ /* 0x040fe200078440ff */
[C---:B------:R-:W-:Y:S02]  /*8d90*/  @!P1 IMAD.WIDE.U32 R156, R218.reuse, 0x180, R156 ;  /* 0x00000180da9c9825 */ /* 0x040fe400078e009c */
[----:B------:R-:W-:Y:S01]  /*8da0*/  @!PT LDS RZ, [RZ] ;  /* 0x00000000fffff984 */ /* 0x000fe20000000800 */
[----:B------:R-:W-:Y:S01]  /*8db0*/  @!PT LDS RZ, [RZ] ;  /* 0x00000000fffff984 */ /* 0x000fe20000000800 */
[----:B------:R-:W-:Y:S01]  /*8dc0*/  @!PT LDS RZ, [RZ] ;  /* 0x00000000fffff984 */ /* 0x000fe20000000800 */
[----:B------:R1:W-:Y:S01]  /*8dd0*/  @!P1 LDGSTS.E.BYPASS.LTC128B.128 [R237+0x2800], desc[UR4][R162.64] ;  /* 0x02800000a2ed9fae */ /* 0x0003e2000b981a04 */
[----:B------:R-:W-:Y:S01]  /*8de0*/  @!P1 LEA.HI.X R149, R218, R165, R219, 0x8, P2 ;  /* 0x000000a5da959211 */ /* 0x000fe200010f44db */
[----:B------:R-:W-:Y:S02]  /*8df0*/  @!P1 IMAD.IADD R157, R0, 0x1, R157 ;  /* 0x00000001009d9824 */ /* 0x000fe400078e029d */
        /* <DEDUP_REMOVED lines=20> */
[----:B------:R-:W0:Y:S02]  /*8f40*/  LDGDEPBAR ;  /* 0x00000000000079af */ /* 0x000e240000000000 */
.L_x_717:
[----:B------:R-:W-:Y:S05]  /*8f50*/  BSYNC.RECONVERGENT B1 ;  /* 0x0000000000017941 */ /* 0x000fea0003800200 */
.L_x_716:
[----:B-1----:R-:W2:Y:S01]  /*8f60*/  LD.E R149, desc[UR4][R2.64+0xdc] ;  /* 0x0000dc0402957980 */ /* 0x002ea2000c101900 */
[----:B------:R-:W-:Y:S02]  /*8f70*/  LOP3.LUT R216, R216, 0x120, R217, 0xf8, !PT ;  /* 0x00000120d8d87812 */ /* 0x000fe400078ef8d9 */
        /* <DEDUP_REMOVED lines=97> */
[--C-:B------:R-:W-:Y:S01]  /*9590*/  FFMA.FTZ R164, R41, R149, -R156.reuse ;  /* 0x0000009529a47223 */ /* 0x100fe2000001089c */
[----:B------:R-:W-:Y:S01]  /*95a0*/  LEA R41, R216, R215, 0x1 ;  /* 0x000000d7d8297211 */ /* 0x000fe200078e08ff */
        /* <DEDUP_REMOVED lines=14> */
[----:B------:R-:W-:Y:S01]  /*9690*/  LDSM.16.MT88.4 R28, [R41+0x5400] ;  /* 0x00540000291c783b */ /* 0x000fe20000004200 */
[-CC-:B------:R-:W-:Y:S01]  /*96a0*/  FFMA.FTZ R176, R35, R149.reuse, -R152.reuse ;  /* 0x0000009523b07223 */ /* 0x180fe20000010898 */
[-CC-:B------:R-:W-:Y:S01]  /*96b0*/  FFMA.FTZ R172, R38, R149.reuse, -R152.reuse ;  /* 0x0000009526ac7223 */ /* 0x180fe20000010898 */
[-CC-:B------:R-:W-:Y:S01]  /*96c0*/  FFMA.FTZ R167, R39, R149.reuse, -R152.reuse ;  /* 0x0000009527a77223 */ /* 0x180fe20000010898 */
[-CC-:B------:R-:W-:Y:S03]  /*96d0*/  FFMA.FTZ R197, R10, R149.reuse, -R152.reuse ;  /* 0x000000950ac57223 */ /* 0x180fe60000010898 */
[----:B------:R-:W1:Y:S01]  /*96e0*/  MUFU.EX2 R196, R196 ;  /* 0x000000c400c47308 */ /* 0x000e620000000800 */
[C---:B------:R-:W-:Y:S01]  /*96f0*/  FMUL.FTZ R10, R150.reuse, R142 ;  /* 0x0000008e960a7220 */ /* 0x040fe20000410000 */
[----:B------:R-:W-:Y:S01]  /*9700*/  FFMA.FTZ R200, R11, R149, -R152 ;  /* 0x000000950bc87223 */ /* 0x000fe20000010898 */
[----:B------:R-:W-:Y:S01]  /*9710*/  FMUL.FTZ R11, R150, R143 ;  /* 0x0000008f960b7220 */ /* 0x000fe20000410000 */
[-CC-:B------:R-:W-:Y:S01]  /*9720*/  FFMA.FTZ R202, R4, R149.reuse, -R156.reuse ;  /* 0x0000009504ca7223 */ /* 0x180fe2000001089c */
[----:B------:R-:W-:Y:S01]  /*9730*/  LDSM.16.MT88.4 R140, [R41+0x8c00] ;  /* 0x008c0000298c783b */ /* 0x000fe20000004200 */
[C---:B------:R-:W-:Y:S01]  /*9740*/  IADD3 R4, PT, PT, R41.reuse, 0x5000, RZ ;  /* 0x0000500029047810 */ /* 0x040fe20007ffe0ff */
[-CC-:B------:R-:W-:Y:S03]  /*9750*/  FFMA.FTZ R161, R40, R149.reuse, -R156.reuse ;  /* 0x0000009528a17223 */ /* 0x180fe6000001089c */
[----:B------:R-:W-:Y:S01]  /*9760*/  MUFU.EX2 R197, R197 ;  /* 0x000000c500c57308 */ /* 0x000fe20000000800 */
[----:B------:R-:W-:Y:S01]  /*9770*/  IADD3 R40, PT, PT, R41, 0x5020, RZ ;  /* 0x0000502029287810 */ /* 0x000fe20007ffe0ff */
[-CC-:B------:R-:W-:Y:S01]  /*9780*/  FFMA.FTZ R186, R20, R149.reuse, -R156.reuse ;  /* 0x0000009514ba7223 */ /* 0x180fe2000001089c */
[----:B------:R-:W-:Y:S01]  /*9790*/  @P0 IADD3 R40, PT, PT, R4, -0x20, RZ ;  /* 0xffffffe004280810 */ /* 0x000fe20007ffe0ff */
[-C--:B------:R-:W-:Y:S01]  /*97a0*/  FFMA.FTZ R179, R21, R149.reuse, -R156 ;  /* 0x0000009515b37223 */ /* 0x080fe2000001089c */
[-CC-:B------:R-:W-:Y:S01]  /*97b0*/  FFMA.FTZ R188, R22, R149.reuse, -R152.reuse ;  /* 0x0000009516bc7223 */ /* 0x180fe20000010898 */
[----:B------:R-:W-:Y:S01]  /*97c0*/  FFMA.FTZ R183, R23, R149, -R152 ;  /* 0x0000009517b77223 */ /* 0x000fe20000010898 */
[C---:B------:R-:W-:Y:S03]  /*97d0*/  FMUL.FTZ R4, R151.reuse, R144 ;  /* 0x0000009097047220 */ /* 0x040fe60000410000 */
[----:B------:R-:W-:Y:S01]  /*97e0*/  MUFU.EX2 R202, R202 ;  /* 0x000000ca00ca7308 */ /* 0x000fe20000000800 */
[----:B------:R-:W3:Y:S01]  /*97f0*/  LDSM.16.MT88.4 R24, [R40] ;  /* 0x000000002818783b */ /* 0x000ee20000004200 */
[----:B-1----:R-:W-:Y:S01]  /*9800*/  F2FP.BF16.F32.PACK_AB R22, R196, R193 ;  /* 0x000000c1c416723e */ /* 0x002fe200000010ff */
[-CC-:B------:R-:W-:Y:S01]  /*9810*/  FFMA.FTZ R185, R16, R149.reuse, -R156.reuse ;  /* 0x0000009510b97223 */ /* 0x180fe2000001089c */
[----:B------:R-:W-:Y:S01]  /*9820*/  FMUL.FTZ R16, R151, R132 ;  /* 0x0000008497107220 */ /* 0x000fe20000410000 */
[----:B------:R-:W-:Y:S01]  /*9830*/  FFMA.FTZ R190, R17, R149, -R156 ;  /* 0x0000009511be7223 */ /* 0x000fe2000001089c */
[----:B------:R-:W-:Y:S01]  /*9840*/  FMUL.FTZ R17, R151, R133 ;  /* 0x0000008597117220 */ /* 0x000fe20000410000 */
[-CC-:B------:R-:W-:Y:S03]  /*9850*/  FFMA.FTZ R189, R18, R149.reuse, -R152.reuse ;  /* 0x0000009512bd7223 */ /* 0x180fe60000010898 */
[----:B------:R-:W1:Y:S01]  /*9860*/  MUFU.EX2 R200, R200 ;  /* 0x000000c800c87308 */ /* 0x000e620000000800 */
[----:B------:R-:W4:Y:S01]  /*9870*/  LDSM.16.MT88.4 R32, [R40+0x400] ;  /* 0x000400002820783b */ /* 0x000f220000004200 */
[C---:B------:R-:W-:Y:S01]  /*9880*/  FMUL.FTZ R18, R150.reuse, R134 ;  /* 0x0000008696127220 */ /* 0x040fe20000410000 */
[--C-:B------:R-:W-:Y:S01]  /*9890*/  FFMA.FTZ R192, R19, R149, -R152.reuse ;  /* 0x0000009513c07223 */ /* 0x100fe20000010898 */
[----:B------:R-:W-:Y:S01]  /*98a0*/  FMUL.FTZ R19, R150, R135 ;  /* 0x0000008796137220 */ /* 0x000fe20000410000 */
[-CC-:B------:R-:W-:Y:S01]  /*98b0*/  FFMA.FTZ R168, R43, R149.reuse, -R152.reuse ;  /* 0x000000952ba87223 */ /* 0x180fe20000010898 */
[-CC-:B------:R-:W-:Y:S01]  /*98c0*/  FFMA.FTZ R166, R46, R149.reuse, -R152.reuse ;  /* 0x000000952ea67223 */ /* 0x180fe20000010898 */
[-C--:B------:R-:W-:Y:S03]  /*98d0*/  FFMA.FTZ R160, R51, R149.reuse, -R152 ;  /* 0x0000009533a07223 */ /* 0x080fe60000010898 */
[----:B------:R-:W-:Y:S01]  /*98e0*/  MUFU.EX2 R198, R198 ;  /* 0x000000c600c67308 */ /* 0x000fe20000000800 */
[----:B------:R-:W-:Y:S01]  /*98f0*/  LDSM.16.MT88.4 R36, [R40+0x1000] ;  /* 0x001000002824783b */ /* 0x000fe20000004200 */
[----:B------:R-:W-:Y:S01]  /*9900*/  FFMA.FTZ R195, R5, R149, -R156 ;  /* 0x0000009505c37223 */ /* 0x000fe2000001089c */
[----:B------:R-:W-:Y:S01]  /*9910*/  FMUL.FTZ R5, R151, R145 ;  /* 0x0000009197057220 */ /* 0x000fe20000410000 */
[-CC-:B------:R-:W-:Y:S01]  /*9920*/  FFMA.FTZ R201, R6, R149.reuse, -R152.reuse ;  /* 0x0000009506c97223 */ /* 0x180fe20000010898 */
[C---:B------:R-:W-:Y:S01]  /*9930*/  FMUL.FTZ R6, R150.reuse, R146 ;  /* 0x0000009296067220 */ /* 0x040fe20000410000 */
[--C-:B------:R-:W-:Y:S01]  /*9940*/  FFMA.FTZ R199, R7, R149, -R152.reuse ;  /* 0x0000009507c77223 */ /* 0x100fe20000010898 */
[----:B------:R-:W-:Y:S03]  /*9950*/  FMUL.FTZ R7, R150, R147 ;  /* 0x0000009396077220 */ /* 0x000fe60000410000 */
[----:B------:R-:W5:Y:S01]  /*9960*/  MUFU.EX2 R195, R195 ;  /* 0x000000c300c37308 */ /* 0x000f620000000800 */
[----:B-1----:R-:W-:Y:S01]  /*9970*/  F2FP.BF16.F32.PACK_AB R23, R200, R197 ;  /* 0x000000c5c817723e */ /* 0x002fe200000010ff */
[-C--:B------:R-:W-:Y:S01]  /*9980*/  FFMA.FTZ R165, R42, R149.reuse, -R152 ;  /* 0x000000952aa57223 */ /* 0x080fe20000010898 */
[-CC-:B------:R-:W-:Y:S01]  /*9990*/  FFMA.FTZ R162, R44, R149.reuse, -R156.reuse ;  /* 0x000000952ca27223 */ /* 0x180fe2000001089c */
[-C--:B------:R-:W-:Y:S01]  /*99a0*/  FFMA.FTZ R155, R45, R149.reuse, -R156 ;  /* 0x000000952d9b7223 */ /* 0x080fe2000001089c */
[-C--:B------:R-:W-:Y:S01]  /*99b0*/  FFMA.FTZ R159, R47, R149.reuse, -R152 ;  /* 0x000000952f9f7223 */ /* 0x080fe20000010898 */
[-CC-:B------:R-:W-:Y:S01]  /*99c0*/  FFMA.FTZ R47, R60, R149.reuse, -R156.reuse ;  /* 0x000000953c2f7223 */ /* 0x180fe2000001089c */
[-CC-:B------:R-:W-:Y:S03]  /*99d0*/  FFMA.FTZ R153, R48, R149.reuse, -R156.reuse ;  /* 0x0000009530997223 */ /* 0x180fe6000001089c */
[----:B------:R-:W-:Y:S01]  /*99e0*/  MUFU.EX2 R201, R201 ;  /* 0x000000c900c97308 */ /* 0x000fe20000000800 */
[-CC-:B------:R-:W-:Y:S01]  /*99f0*/  FFMA.FTZ R158, R49, R149.reuse, -R156.reuse ;  /* 0x00000095319e7223 */ /* 0x180fe2000001089c */
[-CC-:B------:R-:W-:Y:S01]  /*9a00*/  FFMA.FTZ R49, R57, R149.reuse, -R156.reuse ;  /* 0x0000009539317223 */ /* 0x180fe2000001089c */
[-C--:B------:R-:W-:Y:S01]  /*9a10*/  FFMA.FTZ R57, R68, R149.reuse, -R156 ;  /* 0x0000009544397223 */ /* 0x080fe2000001089c */
[-CC-:B------:R-:W-:Y:S01]  /*9a20*/  FFMA.FTZ R157, R50, R149.reuse, -R152.reuse ;  /* 0x00000095329d7223 */ /* 0x180fe20000010898 */
[-C--:B------:R-:W-:Y:S01]  /*9a30*/  FFMA.FTZ R50, R54, R149.reuse, -R152 ;  /* 0x0000009536327223 */ /* 0x080fe20000010898 */
[-CC-:B------:R-:W-:Y:S01]  /*9a40*/  FFMA.FTZ R46, R52, R149.reuse, -R156.reuse ;  /* 0x00000095342e7223 */ /* 0x180fe2000001089c */
[-C--:B------:R-:W-:Y:S03]  /*9a50*/  FFMA.FTZ R43, R53, R149.reuse, -R156 ;  /* 0x00000095352b7223 */ /* 0x080fe6000001089c */
[----:B------:R-:W1:Y:S01]  /*9a60*/  MUFU.EX2 R199, R199 ;  /* 0x000000c700c77308 */ /* 0x000e620000000800 */
[----:B-----5:R-:W-:Y:S01]  /*9a70*/  F2FP.BF16.F32.PACK_AB R20, R195, R202 ;  /* 0x000000cac314723e */ /* 0x020fe200000010ff */
[-C--:B------:R-:W-:Y:S01]  /*9a80*/  FFMA.FTZ R45, R55, R149.reuse, -R152 ;  /* 0x00000095372d7223 */ /* 0x080fe20000010898 */
[-CC-:B------:R-:W-:Y:S01]  /*9a90*/  FFMA.FTZ R55, R65, R149.reuse, -R156.reuse ;  /* 0x0000009541377223 */ /* 0x180fe2000001089c */
[-C--:B------:R-:W-:Y:S01]  /*9aa0*/  FFMA.FTZ R44, R56, R149.reuse, -R156 ;  /* 0x00000095382c7223 */ /* 0x080fe2000001089c */
[-CC-:B------:R-:W-:Y:S01]  /*9ab0*/  FFMA.FTZ R48, R58, R149.reuse, -R152.reuse ;  /* 0x000000953a307223 */ /* 0x180fe20000010898 */
[-C--:B------:R-:W-:Y:S01]  /*9ac0*/  FFMA.FTZ R51, R59, R149.reuse, -R152 ;  /* 0x000000953b337223 */ /* 0x080fe20000010898 */
[-C--:B------:R-:W-:Y:S03]  /*9ad0*/  FFMA.FTZ R42, R61, R149.reuse, -R156 ;  /* 0x000000953d2a7223 */ /* 0x080fe6000001089c */
[----:B------:R-:W5:Y:S01]  /*9ae0*/  MUFU.EX2 R191, R191 ;  /* 0x000000bf00bf7308 */ /* 0x000f620000000800 */
[-CC-:B------:R-:W-:Y:S01]  /*9af0*/  FFMA.FTZ R52, R62, R149.reuse, -R152.reuse ;  /* 0x000000953e347223 */ /* 0x180fe20000010898 */
[-C--:B------:R-:W-:Y:S01]  /*9b00*/  FFMA.FTZ R53, R63, R149.reuse, -R152 ;  /* 0x000000953f357223 */ /* 0x080fe20000010898 */
[-C--:B------:R-:W-:Y:S01]  /*9b10*/  FFMA.FTZ R54, R64, R149.reuse, -R156 ;  /* 0x0000009540367223 */ /* 0x080fe2000001089c */
[-CC-:B------:R-:W-:Y:S01]  /*9b20*/  FFMA.FTZ R56, R66, R149.reuse, -R152.reuse ;  /* 0x0000009542387223 */ /* 0x180fe20000010898 */
[-C--:B------:R-:W-:Y:S01]  /*9b30*/  FFMA.FTZ R59, R67, R149.reuse, -R152 ;  /* 0x00000095433b7223 */ /* 0x080fe20000010898 */
[-C--:B------:R-:W-:Y:S01]  /*9b40*/  FFMA.FTZ R58, R69, R149.reuse, -R156 ;  /* 0x00000095453a7223 */ /* 0x080fe2000001089c */
[--C-:B------:R-:W-:Y:S03]  /*9b50*/  FFMA.FTZ R60, R70, R149, -R152.reuse ;  /* 0x00000095463c7223 */ /* 0x100fe60000010898 */
[----:B------:R-:W-:Y:S01]  /*9b60*/  MUFU.EX2 R185, R185 ;  /* 0x000000b900b97308 */ /* 0x000fe20000000800 */
[----:B-1----:R-:W-:Y:S01]  /*9b70*/  F2FP.BF16.F32.PACK_AB R21, R199, R201 ;  /* 0x000000c9c715723e */ /* 0x002fe200000010ff */
[-C--:B------:R-:W-:Y:S01]  /*9b80*/  FFMA.FTZ R61, R71, R149.reuse, -R152 ;  /* 0x00000095473d7223 */ /* 0x080fe20000010898 */
[-C--:B------:R-:W-:Y:S01]  /*9b90*/  FFMA.FTZ R62, R72, R149.reuse, -R156 ;  /* 0x00000095483e7223 */ /* 0x080fe2000001089c */
[-CC-:B------:R-:W-:Y:S01]  /*9ba0*/  FFMA.FTZ R72, R82, R149.reuse, -R152.reuse ;  /* 0x0000009552487223 */ /* 0x180fe20000010898 */
[-C--:B------:R-:W-:Y:S01]  /*9bb0*/  FFMA.FTZ R82, R94, R149.reuse, -R152 ;  /* 0x000000955e527223 */ /* 0x080fe20000010898 */
[-C--:B------:R-:W-:Y:S01]  /*9bc0*/  FFMA.FTZ R63, R73, R149.reuse, -R156 ;  /* 0x00000095493f7223 */ /* 0x080fe2000001089c */
[--C-:B------:R-:W-:Y:S03]  /*9bd0*/  FFMA.FTZ R64, R74, R149, -R152.reuse ;  /* 0x000000954a407223 */ /* 0x100fe60000010898 */
[----:B------:R-:W1:Y:S01]  /*9be0*/  MUFU.EX2 R190, R190 ;  /* 0x000000be00be7308 */ /* 0x000e620000000800 */
[C---:B--2---:R-:W-:Y:S05]  /*9bf0*/  HMMA.16816.F32.BF16 R4, R20.reuse, R12, R4 ;  /* 0x0000000c1404723c */ /* 0x044fea0000041804 */
[C---:B------:R-:W-:Y:S01]  /*9c00*/  FMUL.FTZ R12, R151.reuse, R136 ;  /* 0x00000088970c7220 */ /* 0x040fe20000410000 */
[----:B------:R-:W-:Y:S03]  /*9c10*/  FMUL.FTZ R13, R151, R137 ;  /* 0x00000089970d7220 */ /* 0x000fe60000410000 */
[----:B------:R-:W-:Y:S01]  /*9c20*/  MUFU.EX2 R189, R189 ;  /* 0x000000bd00bd7308 */ /* 0x000fe20000000800 */
[C---:B------:R-:W-:Y:S03]  /*9c30*/  HMMA.16816.F32.BF16 R8, R20.reuse, R14, R8 ;  /* 0x0000000e1408723c */ /* 0x040fe60000041808 */
[C---:B------:R-:W-:Y:S01]  /*9c40*/  FMUL.FTZ R14, R150.reuse, R138 ;  /* 0x0000008a960e7220 */ /* 0x040fe20000410000 */
[C---:B------:R-:W-:Y:S01]  /*9c50*/  FMUL.FTZ R15, R150.reuse, R139 ;  /* 0x0000008b960f7220 */ /* 0x040fe20000410000 */
[----:B------:R-:W-:Y:S01]  /*9c60*/  FFMA.FTZ R65, R75, R149, -R152 ;  /* 0x000000954b417223 */ /* 0x000fe20000010898 */
[----:B------:R-:W-:Y:S03]  /*9c70*/  FFMA.FTZ R201, R150, R247, R201 ;  /* 0x000000f796c97223 */ /* 0x000fe600000100c9 */
[----:B------:R-:W2:Y:S01]  /*9c80*/  MUFU.EX2 R192, R192 ;  /* 0x000000c000c07308 */ /* 0x000ea20000000800 */
[-CC-:B------:R-:W-:Y:S01]  /*9c90*/  FFMA.FTZ R66, R76, R149.reuse, -R156.reuse ;  /* 0x000000954c427223 */ /* 0x180fe2000001089c */
[-C--:B------:R-:W-:Y:S01]  /*9ca0*/  FFMA.FTZ R67, R77, R149.reuse, -R156 ;  /* 0x000000954d437223 */ /* 0x080fe2000001089c */
[-CC-:B------:R-:W-:Y:S01]  /*9cb0*/  FFMA.FTZ R68, R78, R149.reuse, -R152.reuse ;  /* 0x000000954e447223 */ /* 0x180fe20000010898 */
[C---:B---3--:R-:W-:Y:S03]  /*9cc0*/  HMMA.16816.F32.BF16 R12, R20.reuse, R24, R12 ;  /* 0x00000018140c723c */ /* 0x048fe6000004180c */
[-C--:B------:R-:W-:Y:S03]  /*9cd0*/  FFMA.FTZ R71, R79, R149.reuse, -R152 ;  /* 0x000000954f477223 */ /* 0x080fe60000010898 */
[----:B------:R-:W-:Y:S01]  /*9ce0*/  MUFU.EX2 R186, R186 ;  /* 0x000000ba00ba7308 */ /* 0x000fe20000000800 */
[-CC-:B------:R-:W-:Y:S01]  /*9cf0*/  FFMA.FTZ R69, R80, R149.reuse, -R156.reuse ;  /* 0x0000009550457223 */ /* 0x180fe2000001089c */
[-CC-:B------:R-:W-:Y:S01]  /*9d00*/  FFMA.FTZ R80, R97, R149.reuse, -R156.reuse ;  /* 0x0000009561507223 */ /* 0x180fe2000001089c */
[-C--:B------:R-:W-:Y:S01]  /*9d10*/  FFMA.FTZ R70, R81, R149.reuse, -R156 ;  /* 0x0000009551467223 */ /* 0x080fe2000001089c */
[----:B------:R-:W-:Y:S01]  /*9d20*/  HMMA.16816.F32.BF16 R16, R20, R26, R16 ;  /* 0x0000001a1410723c */ /* 0x000fe20000041810 */
[----:B------:R-:W3:Y:S02]  /*9d30*/  LDSM.16.MT88.4 R24, [R41+0x5800] ;  /* 0x005800002918783b */ /* 0x000ee40000004200 */
[----:B------:R-:W-:Y:S03]  /*9d40*/  F2FP.BF16.F32.PACK_AB R20, R187, R194 ;  /* 0x000000c2bb14723e */ /* 0x000fe600000010ff */
[----:B------:R-:W4:Y:S01]  /*9d50*/  MUFU.EX2 R179, R179 ;  /* 0x000000b300b37308 */ /* 0x000f220000000800 */
[----:B-----5:R-:W-:Y:S01]  /*9d60*/  F2FP.BF16.F32.PACK_AB R21, R191, R198 ;  /* 0x000000c6bf15723e */ /* 0x020fe200000010ff */
[--C-:B------:R-:W-:Y:S01]  /*9d70*/  FFMA.FTZ R81, R95, R149, -R152.reuse ;  /* 0x000000955f517223 */ /* 0x100fe20000010898 */
[----:B-1----:R-:W-:Y:S01]  /*9d80*/  F2FP.BF16.F32.PACK_AB R22, R190, R185 ;  /* 0x000000b9be16723e */ /* 0x002fe200000010ff */
[----:B------:R-:W-:Y:S01]  /*9d90*/  FFMA.FTZ R75, R83, R149, -R152 ;  /* 0x00000095534b7223 */ /* 0x000fe20000010898 */
[----:B--2---:R-:W-:Y:S01]  /*9da0*/  F2FP.BF16.F32.PACK_AB R23, R192, R189 ;  /* 0x000000bdc017723e */ /* 0x004fe200000010ff */
[-CC-:B------:R-:W-:Y:S01]  /*9db0*/  FFMA.FTZ R78, R93, R149.reuse, -R156.reuse ;  /* 0x000000955d4e7223 */ /* 0x180fe2000001089c */
[-CC-:B------:R-:W-:Y:S03]  /*9dc0*/  FFMA.FTZ R83, R96, R149.reuse, -R156.reuse ;  /* 0x0000009560537223 */ /* 0x180fe6000001089c */
[----:B------:R-:W-:Y:S01]  /*9dd0*/  MUFU.EX2 R188, R188 ;  /* 0x000000bc00bc7308 */ /* 0x000fe20000000800 */
[-C--:B------:R-:W-:Y:S01]  /*9de0*/  FFMA.FTZ R74, R84, R149.reuse, -R156 ;  /* 0x00000095544a7223 */ /* 0x080fe2000001089c */
[-C--:B------:R-:W-:Y:S01]  /*9df0*/  FFMA.FTZ R84, R98, R149.reuse, -R152 ;  /* 0x0000009562547223 */ /* 0x080fe20000010898 */
[-C--:B------:R-:W-:Y:S01]  /*9e00*/  FFMA.FTZ R73, R85, R149.reuse, -R156 ;  /* 0x0000009555497223 */ /* 0x080fe2000001089c */
[C---:B------:R-:W-:Y:S03]  /*9e10*/  HMMA.16816.F32.BF16 R4, R20.reuse, R28, R4 ;  /* 0x0000001c1404723c */ /* 0x040fe60000041804 */
[-C--:B------:R-:W-:Y:S03]  /*9e20*/  FFMA.FTZ R76, R86, R149.reuse, -R152 ;  /* 0x00000095564c7223 */ /* 0x080fe60000010898 */
[----:B------:R-:W1:Y:S01]  /*9e30*/  MUFU.EX2 R183, R183 ;  /* 0x000000b700b77308 */ /* 0x000e620000000800 */
[-C--:B------:R-:W-:Y:S01]  /*9e40*/  FFMA.FTZ R86, R101, R149.reuse, -R156 ;  /* 0x0000009565567223 */ /* 0x080fe2000001089c */
[-CC-:B------:R-:W-:Y:S01]  /*9e50*/  FFMA.FTZ R77, R87, R149.reuse, -R152.reuse ;  /* 0x00000095574d7223 */ /* 0x180fe20000010898 */
[-CC-:B------:R-:W-:Y:S01]  /*9e60*/  FFMA.FTZ R87, R99, R149.reuse, -R152.reuse ;  /* 0x0000009563577223 */ /* 0x180fe20000010898 */
[C---:B------:R-:W-:Y:S01]  /*9e70*/  HMMA.16816.F32.BF16 R8, R20.reuse, R30, R8 ;  /* 0x0000001e1408723c */ /* 0x040fe20000041808 */
[----:B------:R-:W2:Y:S02]  /*9e80*/  LDSM.16.MT88.4 R28, [R40+0x800] ;  /* 0x00080000281c783b */ /* 0x000ea40000004200 */
[-C--:B------:R-:W-:Y:S03]  /*9e90*/  FFMA.FTZ R79, R91, R149.reuse, -R152 ;  /* 0x000000955b4f7223 */ /* 0x080fe60000010898 */
[----:B------:R-:W-:Y:S01]  /*9ea0*/  MUFU.EX2 R177, R177 ;  /* 0x000000b100b17308 */ /* 0x000fe20000000800 */
[-CC-:B------:R-:W-:Y:S01]  /*9eb0*/  FFMA.FTZ R85, R100, R149.reuse, -R156.reuse ;  /* 0x0000009564557223 */ /* 0x180fe2000001089c */
[-C--:B------:R-:W-:Y:S01]  /*9ec0*/  FFMA.FTZ R91, R105, R149.reuse, -R156 ;  /* 0x00000095695b7223 */ /* 0x080fe2000001089c */
[-CC-:B------:R-:W-:Y:S01]  /*9ed0*/  FFMA.FTZ R106, R106, R149.reuse, -R152.reuse ;  /* 0x000000956a6a7223 */ /* 0x180fe20000010898 */
[C---:B----4-:R-:W-:Y:S03]  /*9ee0*/  HMMA.16816.F32.BF16 R12, R20.reuse, R32, R12 ;  /* 0x00000020140c723c */ /* 0x050fe6000004180c */
        /* <DEDUP_REMOVED lines=9> */
[----:B-1----:R-:W-:Y:S01]  /*9f80*/  F2FP.BF16.F32.PACK_AB R21, R183, R188 ;  /* 0x000000bcb715723e */ /* 0x002fe200000010ff */
[-C--:B------:R-:W-:Y:S01]  /*9f90*/  FFMA.FTZ R112, R112, R149.reuse, -R156 ;  /* 0x0000009570707223 */ /* 0x080fe2000001089c */
[-CC-:B------:R-:W-:Y:S01]  /*9fa0*/  FFMA.FTZ R114, R114, R149.reuse, -R152.reuse ;  /* 0x0000009572727223 */ /* 0x180fe20000010898 */
[-C--:B------:R-:W-:Y:S01]  /*9fb0*/  FFMA.FTZ R115, R115, R149.reuse, -R152 ;  /* 0x0000009573737223 */ /* 0x080fe20000010898 */
[-CC-:B------:R-:W-:Y:S01]  /*9fc0*/  FFMA.FTZ R116, R116, R149.reuse, -R156.reuse ;  /* 0x0000009574747223 */ /* 0x180fe2000001089c */
[----:B------:R-:W-:Y:S01]  /*9fd0*/  FFMA.FTZ R117, R117, R149, -R156 ;  /* 0x0000009575757223 */ /* 0x000fe2000001089c */
[----:B------:R-:W-:Y:S03]  /*9fe0*/  FFMA.FTZ R202, R151, R246, R202 ;  /* 0x000000f697ca7223 */ /* 0x000fe600000100ca */
[----:B------:R-:W1:Y:S01]  /*9ff0*/  MUFU.EX2 R184, R184 ;  /* 0x000000b800b87308 */ /* 0x000e620000000800 */
[----:B----4-:R-:W-:Y:S01]  /*a000*/  F2FP.BF16.F32.PACK_AB R22, R180, R177 ;  /* 0x000000b1b416723e */ /* 0x010fe200000010ff */
[----:B------:R-:W-:Y:S01]  /*a010*/  FFMA.FTZ R126, R126, R149, -R152 ;  /* 0x000000957e7e7223 */ /* 0x000fe20000010898 */
[----:B------:R-:W-:Y:S01]  /*a020*/  FADD.FTZ R202, R195, R202 ;  /* 0x000000cac3ca7221 */ /* 0x000fe20000010000 */
[----:B------:R-:W-:Y:S02]  /*a030*/  ISETP.NE.AND P0, PT, R233, -0x1, PT ;  /* 0xffffffffe900780c */ /* 0x000fe40003f05270 */
[----:B------:R-:W-:Y:S01]  /*a040*/  MOV R151, R148 ;  /* 0x0000009400977202 */ /* 0x000fe20000000f00 */
[----:B------:R-:W-:Y:S03]  /*a050*/  FADD.FTZ R93, R193, R202 ;  /* 0x000000cac15d7221 */ /* 0x000fe60000010000 */
[----:B------:R-:W-:Y:S01]  /*a060*/  MUFU.EX2 R178, R178 ;  /* 0x000000b200b27308 */ /* 0x000fe20000000800 */
[----:B------:R-:W-:Y:S04]  /*a070*/  FADD.FTZ R93, R196, R93 ;  /* 0x0000005dc45d7221 */ /* 0x000fe80000010000 */
[----:B------:R-:W-:Y:S05]  /*a080*/  FADD.FTZ R96, R194, R93 ;  /* 0x0000005dc2607221 */ /* 0x000fea0000010000 */
[----:B------:R-:W4:Y:S01]  /*a090*/  MUFU.EX2 R171, R171 ;  /* 0x000000ab00ab7308 */ /* 0x000f220000000800 */
[----:B-1----:R-:W-:Y:S01]  /*a0a0*/  F2FP.BF16.F32.PACK_AB R23, R184, R181 ;  /* 0x000000b5b817723e */ /* 0x002fe200000010ff */
[----:B------:R-:W-:Y:S04]  /*a0b0*/  FADD.FTZ R96, R187, R96 ;  /* 0x00000060bb607221 */ /* 0x000fe80000010000 */
[----:B------:R-:W-:Y:S04]  /*a0c0*/  FADD.FTZ R95, R185, R96 ;  /* 0x00000060b95f7221 */ /* 0x000fe80000010000 */
[----:B------:R-:W-:Y:S01]  /*a0d0*/  MUFU.EX2 R182, R182 ;  /* 0x000000b600b67308 */ /* 0x000fe20000000800 */
[C---:B---3--:R-:W-:Y:S03]  /*a0e0*/  HMMA.16816.F32.BF16 R4, R20.reuse, R24, R4 ;  /* 0x000000181404723c */ /* 0x048fe60000041804 */
[----:B------:R-:W-:Y:S06]  /*a0f0*/  FADD.FTZ R95, R190, R95 ;  /* 0x0000005fbe5f7221 */ /* 0x000fec0000010000 */
[----:B------:R-:W1:Y:S01]  /*a100*/  MUFU.EX2 R175, R175 ;  /* 0x000000af00af7308 */ /* 0x000e620000000800 */
[C---:B------:R-:W-:Y:S01]  /*a110*/  HMMA.16816.F32.BF16 R8, R20.reuse, R26, R8 ;  /* 0x0000001a1408723c */ /* 0x040fe20000041808 */
[----:B------:R-:W3:Y:S02]  /*a120*/  LDSM.16.MT88.4 R24, [R40+0xc00] ;  /* 0x000c00002818783b */ /* 0x000ee40000004200 */
[----:B------:R-:W-:Y:S01]  /*a130*/  FADD.FTZ R98, R186, R95 ;  /* 0x0000005fba627221 */ /* 0x000fe20000010000 */
[----:B------:R-:W-:Y:S05]  /*a140*/  FFMA.FTZ R95, R109, R149, -R156 ;  /* 0x000000956d5f7223 */ /* 0x000fea000001089c */
[----:B------:R-:W-:Y:S01]  /*a150*/  MUFU.EX2 R169, R169 ;  /* 0x000000a900a97308 */ /* 0x000fe20000000800 */
[C---:B--2---:R-:W-:Y:S03]  /*a160*/  HMMA.16816.F32.BF16 R12, R20.reuse, R28, R12 ;  /* 0x0000001c140c723c */ /* 0x044fe6000004180c */
[----:B------:R-:W-:Y:S06]  /*a170*/  FADD.FTZ R98, R179, R98 ;  /* 0x00000062b3627221 */ /* 0x000fec0000010000 */
[----:B------:R-:W2:Y:S01]  /*a180*/  MUFU.EX2 R174, R174 ;  /* 0x000000ae00ae7308 */ /* 0x000ea20000000800 */
[----:B------:R-:W-:Y:S01]  /*a190*/  HMMA.16816.F32.BF16 R16, R20, R30, R16 ;  /* 0x0000001e1410723c */ /* 0x000fe20000041810 */
[----:B------:R-:W3:Y:S02]  /*a1a0*/  LDSM.16.MT88.4 R28, [R41+0x6000] ;  /* 0x00600000291c783b */ /* 0x000ee40000004200 */
[----:B----4-:R-:W-:Y:S01]  /*a1b0*/  F2FP.BF16.F32.PACK_AB R20, R171, R178 ;  /* 0x000000b2ab14723e */ /* 0x010fe200000010ff */
[----:B------:R-:W-:Y:S01]  /*a1c0*/  FADD.FTZ R97, R177, R98 ;  /* 0x00000062b1617221 */ /* 0x000fe20000010000 */
[----:B-1----:R-:W-:Y:S04]  /*a1d0*/  F2FP.BF16.F32.PACK_AB R21, R175, R182 ;  /* 0x000000b6af15723e */ /* 0x002fe800000010ff */
[----:B------:R-:W-:Y:S01]  /*a1e0*/  MUFU.EX2 R173, R173 ;  /* 0x000000ad00ad7308 */ /* 0x000fe20000000800 */
[----:B------:R-:W-:Y:S04]  /*a1f0*/  FADD.FTZ R97, R180, R97 ;  /* 0x00000061b4617221 */ /* 0x000fe80000010000 */
[----:B------:R-:W-:Y:S05]  /*a200*/  FADD.FTZ R100, R178, R97 ;  /* 0x00000061b2647221 */ /* 0x000fea0000010000 */
[----:B------:R-:W1:Y:S01]  /*a210*/  MUFU.EX2 R176, R176 ;  /* 0x000000b000b07308 */ /* 0x000e620000000800 */
[C---:B--2---:R-:W-:Y:S01]  /*a220*/  F2FP.BF16.F32.PACK_AB R22, R174.reuse, R169 ;  /* 0x000000a9ae16723e */ /* 0x044fe200000010ff */
[----:B------:R-:W-:Y:S04]  /*a230*/  FADD.FTZ R100, R171, R100 ;  /* 0x00000064ab647221 */ /* 0x000fe80000010000 */
[----:B------:R-:W-:Y:S04]  /*a240*/  FADD.FTZ R99, R169, R100 ;  /* 0x00000064a9637221 */ /* 0x000fe80000010000 */
[----:B------:R-:W-:Y:S01]  /*a250*/  MUFU.EX2 R170, R170 ;  /* 0x000000aa00aa7308 */ /* 0x000fe20000000800 */
[----:B------:R-:W-:Y:S09]  /*a260*/  FADD.FTZ R99, R174, R99 ;  /* 0x00000063ae637221 */ /* 0x000ff20000010000 */
[----:B------:R-:W2:Y:S01]  /*a270*/  MUFU.EX2 R163, R163 ;  /* 0x000000a300a37308 */ /* 0x000ea20000000800 */
[----:B-1----:R-:W-:Y:S09]  /*a280*/  F2FP.BF16.F32.PACK_AB R23, R176, R173 ;  /* 0x000000adb017723e */ /* 0x002ff200000010ff */
[----:B------:R-:W-:Y:S01]  /*a290*/  MUFU.EX2 R172, R172 ;  /* 0x000000ac00ac7308 */ /* 0x000fe20000000800 */
[C---:B-----5:R-:W-:Y:S09]  /*a2a0*/  HMMA.16816.F32.BF16 R4, R20.reuse, R32, R4 ;  /* 0x000000201404723c */ /* 0x060ff20000041804 */
[----:B------:R-:W1:Y:S01]  /*a2b0*/  MUFU.EX2 R167, R167 ;  /* 0x000000a700a77308 */ /* 0x000e620000000800 */
[C---:B------:R-:W-:Y:S01]  /*a2c0*/  HMMA.16816.F32.BF16 R8, R20.reuse, R34, R8 ;  /* 0x000000221408723c */ /* 0x040fe20000041808 */
[----:B------:R-:W-:Y:S08]  /*a2d0*/  LDSM.16.MT88.4 R32, [R41+0x6800] ;  /* 0x006800002920783b */ /* 0x000ff00000004200 */
        /* <DEDUP_REMOVED lines=19> */
[C---:B------:R-:W-:Y:S03]  /*a410*/  HMMA.16816.F32.BF16 R12, R20.reuse, R36, R12 ;  /* 0x00000024140c723c */ /* 0x040fe6000004180c */
[-CC-:B------:R-:W-:Y:S01]  /*a420*/  FFMA.FTZ R36, R88, R149.reuse, -R156.reuse ;  /* 0x0000009558247223 */ /* 0x180fe2000001089c */
[-C--:B------:R-:W-:Y:S01]  /*a430*/  FFMA.FTZ R37, R89, R149.reuse, -R156 ;  /* 0x0000009559257223 */ /* 0x080fe2000001089c */
[-C--:B------:R-:W-:Y:S01]  /*a440*/  FFMA.FTZ R88, R102, R149.reuse, -R152 ;  /* 0x0000009566587223 */ /* 0x080fe20000010898 */
[----:B------:R-:W-:Y:S03]  /*a450*/  FADD.FTZ R102, R170, R99 ;  /* 0x00000063aa667221 */ /* 0x000fe60000010000 */
[----:B------:R-:W5:Y:S01]  /*a460*/  MUFU.EX2 R158, R158 ;  /* 0x0000009e009e7308 */ /* 0x000f620000000800 */
[----:B------:R-:W-:Y:S03]  /*a470*/  HMMA.16816.F32.BF16 R16, R20, R38, R16 ;  /* 0x000000261410723c */ /* 0x000fe60000041810 */
[----:B--2---:R-:W-:Y:S01]  /*a480*/  F2FP.BF16.F32.PACK_AB R20, R155, R162 ;  /* 0x000000a29b14723e */ /* 0x004fe200000010ff */
[----:B------:R-:W-:Y:S01]  /*a490*/  FADD.FTZ R102, R163, R102 ;  /* 0x00000066a3667221 */ /* 0x000fe20000010000 */
[----:B-1----:R-:W-:Y:S01]  /*a4a0*/  F2FP.BF16.F32.PACK_AB R21, R159, R166 ;  /* 0x000000a69f15723e */ /* 0x002fe200000010ff */
[-C--:B------:R-:W-:Y:S03]  /*a4b0*/  FFMA.FTZ R39, R92, R149.reuse, -R156 ;  /* 0x000000955c277223 */ /* 0x080fe6000001089c */
[----:B------:R-:W-:Y:S01]  /*a4c0*/  MUFU.EX2 R157, R157 ;  /* 0x0000009d009d7308 */ /* 0x000fe20000000800 */
[----:B------:R-:W-:Y:S01]  /*a4d0*/  FADD.FTZ R101, R161, R102 ;  /* 0x00000066a1657221 */ /* 0x000fe20000010000 */
[----:B------:R-:W-:Y:S01]  /*a4e0*/  FADD.FTZ R92, R199, R201 ;  /* 0x000000c9c75c7221 */ /* 0x000fe20000010000 */
[-C--:B------:R-:W-:Y:S01]  /*a4f0*/  FFMA.FTZ R38, R90, R149.reuse, -R152 ;  /* 0x000000955a267223 */ /* 0x080fe20000010898 */
[-C--:B------:R-:W-:Y:S01]  /*a500*/  FFMA.FTZ R90, R104, R149.reuse, -R156 ;  /* 0x00000095685a7223 */ /* 0x080fe2000001089c */
[----:B------:R-:W-:Y:S01]  /*a510*/  FADD.FTZ R101, R164, R101 ;  /* 0x00000065a4657221 */ /* 0x000fe20000010000 */
[-C--:B------:R-:W-:Y:S01]  /*a520*/  FFMA.FTZ R89, R103, R149.reuse, -R152 ;  /* 0x0000009567597223 */ /* 0x080fe20000010898 */
[----:B------:R-:W-:Y:S03]  /*a530*/  FFMA.FTZ R99, R113, R149, -R156 ;  /* 0x0000009571637223 */ /* 0x000fe6000001089c */
[----:B------:R-:W1:Y:S01]  /*a540*/  MUFU.EX2 R160, R160 ;  /* 0x000000a000a07308 */ /* 0x000e620000000800 */
[----:B-----5:R-:W-:Y:S01]  /*a550*/  F2FP.BF16.F32.PACK_AB R22, R158, R153 ;  /* 0x000000999e16723e */ /* 0x020fe200000010ff */
[----:B------:R-:W-:Y:S04]  /*a560*/  FADD.FTZ R104, R162, R101 ;  /* 0x00000065a2687221 */ /* 0x000fe80000010000 */
[----:B------:R-:W-:Y:S04]  /*a570*/  FADD.FTZ R104, R155, R104 ;  /* 0x000000689b687221 */ /* 0x000fe80000010000 */
[----:B------:R-:W-:Y:S01]  /*a580*/  MUFU.EX2 R46, R46 ;  /* 0x0000002e002e7308 */ /* 0x000fe20000000800 */
[----:B------:R-:W-:Y:S01]  /*a590*/  FADD.FTZ R103, R153, R104 ;  /* 0x0000006899677221 */ /* 0x000fe20000010000 */
[----:B------:R-:W-:Y:S03]  /*a5a0*/  MOV R153, R0 ;  /* 0x0000000000997202 */ /* 0x000fe60000000f00 */
[----:B------:R-:W-:Y:S05]  /*a5b0*/  FADD.FTZ R103, R158, R103 ;  /* 0x000000679e677221 */ /* 0x000fea0000010000 */
[----:B------:R-:W2:Y:S01]  /*a5c0*/  MUFU.EX2 R43, R43 ;  /* 0x0000002b002b7308 */ /* 0x000ea20000000800 */
[----:B-1----:R-:W-:Y:S09]  /*a5d0*/  F2FP.BF16.F32.PACK_AB R23, R160, R157 ;  /* 0x0000009da017723e */ /* 0x002ff200000010ff */
[----:B------:R-:W-:Y:S01]  /*a5e0*/  MUFU.EX2 R50, R50 ;  /* 0x0000003200327308 */ /* 0x000fe20000000800 */
[C---:B----4-:R-:W-:Y:S09]  /*a5f0*/  HMMA.16816.F32.BF16 R4, R20.reuse, R24, R4 ;  /* 0x000000181404723c */ /* 0x050ff20000041804 */
        /* <DEDUP_REMOVED lines=8> */
[----:B--2---:R-:W-:Y:S01]  /*a680*/  F2FP.BF16.F32.PACK_AB R20, R43, R46 ;  /* 0x0000002e2b14723e */ /* 0x004fe200000010ff */
[----:B------:R-:W-:Y:S01]  /*a690*/  FADD.FTZ R46, R46, R103 ;  /* 0x000000672e2e7221 */ /* 0x000fe20000010000 */
[----:B-1----:R-:W-:Y:S04]  /*a6a0*/  F2FP.BF16.F32.PACK_AB R21, R45, R50 ;  /* 0x000000322d15723e */ /* 0x002fe800000010ff */
[----:B------:R-:W-:Y:S01]  /*a6b0*/  MUFU.EX2 R48, R48 ;  /* 0x0000003000307308 */ /* 0x000fe20000000800 */
[----:B------:R-:W-:Y:S01]  /*a6c0*/  FADD.FTZ R103, R43, R46 ;  /* 0x0000002e2b677221 */ /* 0x000fe20000010000 */
[----:B------:R-:W-:Y:S08]  /*a6d0*/  FFMA.FTZ R46, R122, R149, -R152 ;  /* 0x000000957a2e7223 */ /* 0x000ff00000010898 */
        /* <DEDUP_REMOVED lines=113> */
[----:B------:R-:W-:Y:S04]  /*adf0*/  FADD.FTZ R45, R45, R50 ;  /* 0x000000322d2d7221 */ /* 0x000fe80000010000 */
[----:B------:R-:W-:Y:S01]  /*ae00*/  FADD.FTZ R48, R48, R45 ;  /* 0x0000002d30307221 */ /* 0x000fe20000010000 */
[----:B------:R-:W-:Y:S03]  /*ae10*/  FFMA.FTZ R45, R119, R149, -R152 ;  /* 0x00000095772d7223 */ /* 0x000fe60000010898 */
[----:B------:R-:W1:Y:S01]  /*ae20*/  MUFU.EX2 R87, R87 ;  /* 0x0000005700577308 */ /* 0x000e620000000800 */
[----:B-----5:R-:W-:Y:S01]  /*ae30*/  F2FP.BF16.F32.PACK_AB R22, R80, R83 ;  /* 0x000000535016723e */ /* 0x020fe200000010ff */
[----:B------:R-:W-:Y:S04]  /*ae40*/  FADD.FTZ R51, R51, R48 ;  /* 0x0000003033337221 */ /* 0x000fe80000010000 */
[----:B------:R-:W-:Y:S01]  /*ae50*/  FADD.FTZ R52, R52, R51 ;  /* 0x0000003334347221 */ /* 0x000fe20000010000 */
[-C--:B------:R-:W-:Y:S03]  /*ae60*/  FFMA.FTZ R51, R124, R149.reuse, -R156 ;  /* 0x000000957c337223 */ /* 0x080fe6000001089c */
[----:B------:R-:W-:Y:S01]  /*ae70*/  MUFU.EX2 R85, R85 ;  /* 0x0000005500557308 */ /* 0x000fe20000000800 */
[----:B------:R-:W-:Y:S04]  /*ae80*/  FADD.FTZ R53, R53, R52 ;  /* 0x0000003435357221 */ /* 0x000fe80000010000 */
[----:B------:R-:W-:Y:S05]  /*ae90*/  FADD.FTZ R56, R56, R53 ;  /* 0x0000003538387221 */ /* 0x000fea0000010000 */
[----:B------:R-:W5:Y:S01]  /*aea0*/  MUFU.EX2 R86, R86 ;  /* 0x0000005600567308 */ /* 0x000f620000000800 */
[----:B-1----:R-:W-:Y:S01]  /*aeb0*/  F2FP.BF16.F32.PACK_AB R23, R87, R84 ;  /* 0x000000545717723e */ /* 0x002fe200000010ff */
[----:B------:R-:W-:Y:S04]  /*aec0*/  FADD.FTZ R59, R59, R56 ;  /* 0x000000383b3b7221 */ /* 0x000fe80000010000 */
[----:B------:R-:W-:Y:S04]  /*aed0*/  FADD.FTZ R60, R60, R59 ;  /* 0x0000003b3c3c7221 */ /* 0x000fe80000010000 */
[----:B------:R-:W-:Y:S01]  /*aee0*/  MUFU.EX2 R88, R88 ;  /* 0x0000005800587308 */ /* 0x000fe20000000800 */
[C---:B----4-:R-:W-:Y:S03]  /*aef0*/  HMMA.16816.F32.BF16 R4, R20.reuse, R24, R4 ;  /* 0x000000181404723c */ /* 0x050fe60000041804 */
[----:B------:R-:W-:Y:S01]  /*af00*/  FADD.FTZ R24, R44, R103 ;  /* 0x000000672c187221 */ /* 0x000fe20000010000 */
[-C--:B------:R-:W-:Y:S01]  /*af10*/  FFMA.FTZ R44, R118, R149.reuse, -R152 ;  /* 0x00000095762c7223 */ /* 0x080fe20000010898 */
[----:B------:R-:W-:Y:S04]  /*af20*/  FADD.FTZ R61, R61, R60 ;  /* 0x0000003c3d3d7221 */ /* 0x000fe80000010000 */
[----:B------:R-:W1:Y:S01]  /*af30*/  MUFU.EX2 R89, R89 ;  /* 0x0000005900597308 */ /* 0x000e620000000800 */
[----:B------:R-:W-:Y:S01]  /*af40*/  FADD.FTZ R24, R49, R24 ;  /* 0x0000001831187221 */ /* 0x000fe20000010000 */
[C---:B------:R-:W-:Y:S03]  /*af50*/  HMMA.16816.F32.BF16 R8, R20.reuse, R26, R8 ;  /* 0x0000001a1408723c */ /* 0x040fe60000041808 */
[----:B------:R-:W-:Y:S01]  /*af60*/  FADD.FTZ R47, R47, R24 ;  /* 0x000000182f2f7221 */ /* 0x000fe20000010000 */
[----:B------:R-:W-:Y:S01]  /*af70*/  FADD.FTZ R64, R64, R61 ;  /* 0x0000003d40407221 */ /* 0x000fe20000010000 */
[----:B------:R-:W4:Y:S03]  /*af80*/  LDSM.16.MT88.4 R24, [R40+0x3000] ;  /* 0x003000002818783b */ /* 0x000f260000004200 */
[----:B------:R-:W-:Y:S01]  /*af90*/  MUFU.EX2 R90, R90 ;  /* 0x0000005a005a7308 */ /* 0x000fe20000000800 */
[----:B------:R-:W-:Y:S01]  /*afa0*/  FADD.FTZ R47, R42, R47 ;  /* 0x0000002f2a2f7221 */ /* 0x000fe20000010000 */
[C---:B--2---:R-:W-:Y:S03]  /*afb0*/  HMMA.16816.F32.BF16 R12, R20.reuse, R28, R12 ;  /* 0x0000001c140c723c */ /* 0x044fe6000004180c */
[----:B------:R-:W-:Y:S01]  /*afc0*/  FADD.FTZ R28, R54, R47 ;  /* 0x0000002f361c7221 */ /* 0x000fe20000010000 */
[-CC-:B------:R-:W-:Y:S01]  /*afd0*/  FFMA.FTZ R42, R120, R149.reuse, -R156.reuse ;  /* 0x00000095782a7223 */ /* 0x180fe2000001089c */
[----:B------:R-:W-:Y:S03]  /*afe0*/  FFMA.FTZ R47, R121, R149, -R156 ;  /* 0x00000095792f7223 */ /* 0x000fe6000001089c */
[----:B------:R-:W2:Y:S01]  /*aff0*/  MUFU.EX2 R91, R91 ;  /* 0x0000005b005b7308 */ /* 0x000ea20000000800 */
[----:B------:R-:W-:Y:S01]  /*b000*/  FADD.FTZ R28, R55, R28 ;  /* 0x0000001c371c7221 */ /* 0x000fe20000010000 */
[----:B------:R-:W-:Y:S03]  /*b010*/  HMMA.16816.F32.BF16 R16, R20, R30, R16 ;  /* 0x0000001e1410723c */ /* 0x000fe60000041810 */
[----:B------:R-:W-:Y:S01]  /*b020*/  FADD.FTZ R49, R57, R28 ;  /* 0x0000001c39317221 */ /* 0x000fe20000010000 */
[----:B-----5:R-:W-:Y:S01]  /*b030*/  F2FP.BF16.F32.PACK_AB R20, R86, R85 ;  /* 0x000000555614723e */ /* 0x020fe200000010ff */
[----:B------:R-:W5:Y:S03]  /*b040*/  LDSM.16.MT88.4 R28, [R41+0x8400] ;  /* 0x00840000291c783b */ /* 0x000f660000004200 */
[----:B------:R-:W-:Y:S01]  /*b050*/  MUFU.EX2 R92, R106 ;  /* 0x0000006a005c7308 */ /* 0x000fe20000000800 */
[----:B-1----:R-:W-:Y:S01]  /*b060*/  F2FP.BF16.F32.PACK_AB R21, R89, R88 ;  /* 0x000000585915723e */ /* 0x002fe200000010ff */
[----:B------:R-:W-:Y:S01]  /*b070*/  FADD.FTZ R49, R58, R49 ;  /* 0x000000313a317221 */ /* 0x000fe20000010000 */
[----:B------:R-:W-:Y:S03]  /*b080*/  FADD.FTZ R65, R65, R64 ;  /* 0x0000004041417221 */ /* 0x000fe60000010000 */
[----:B------:R-:W-:Y:S01]  /*b090*/  FADD.FTZ R62, R62, R49 ;  /* 0x000000313e3e7221 */ /* 0x000fe20000010000 */
[-C--:B------:R-:W-:Y:S03]  /*b0a0*/  FFMA.FTZ R49, R123, R149.reuse, -R152 ;  /* 0x000000957b317223 */ /* 0x080fe60000010898 */
[----:B------:R-:W1:Y:S01]  /*b0b0*/  MUFU.EX2 R93, R107 ;  /* 0x0000006b005d7308 */ /* 0x000e620000000800 */
[----:B--2---:R-:W-:Y:S01]  /*b0c0*/  F2FP.BF16.F32.PACK_AB R22, R91, R90 ;  /* 0x0000005a5b16723e */ /* 0x004fe200000010ff */
        /* <DEDUP_REMOVED lines=9> */
[----:B------:R-:W2:Y:S01]  /*b160*/  MUFU.EX2 R95, R95 ;  /* 0x0000005f005f7308 */ /* 0x000ea20000000800 */
[----:B-1----:R-:W-:Y:S01]  /*b170*/  F2FP.BF16.F32.PACK_AB R23, R93, R92 ;  /* 0x0000005c5d17723e */ /* 0x002fe200000010ff */
        /* <DEDUP_REMOVED lines=9> */
[----:B------:R-:W1:Y:S01]  /*b210*/  MUFU.EX2 R97, R111 ;  /* 0x0000006f00617308 */ /* 0x000e620000000800 */
[C---:B------:R-:W-:Y:S01]  /*b220*/  HMMA.16816.F32.BF16 R8, R20.reuse, R34, R8 ;  /* 0x000000221408723c */ /* 0x040fe20000041808 */
[----:B------:R-:W3:Y:S02]  /*b230*/  LDSM.16.MT88.4 R32, [R40+0x3400] ;  /* 0x003400002820783b */ /* 0x000ee40000004200 */
[----:B------:R-:W-:Y:S06]  /*b240*/  FADD.FTZ R79, R79, R38 ;  /* 0x000000264f4f7221 */ /* 0x000fec0000010000 */
[----:B------:R-:W-:Y:S01]  /*b250*/  MUFU.EX2 R98, R112 ;  /* 0x0000007000627308 */ /* 0x000fe20000000800 */
[C---:B----4-:R-:W-:Y:S03]  /*b260*/  HMMA.16816.F32.BF16 R12, R20.reuse, R24, R12 ;  /* 0x00000018140c723c */ /* 0x050fe6000004180c */
[----:B------:R-:W-:Y:S06]  /*b270*/  FADD.FTZ R82, R82, R79 ;  /* 0x0000004f52527221 */ /* 0x000fec0000010000 */
[----:B------:R-:W4:Y:S01]  /*b280*/  MUFU.EX2 R99, R99 ;  /* 0x0000006300637308 */ /* 0x000f220000000800 */
[----:B------:R-:W-:Y:S01]  /*b290*/  HMMA.16816.F32.BF16 R16, R20, R26, R16 ;  /* 0x0000001a1410723c */ /* 0x000fe20000041810 */
[----:B------:R-:W3:Y:S02]  /*b2a0*/  LDSM.16.MT88.4 R24, [R41+0x8800] ;  /* 0x008800002918783b */ /* 0x000ee40000004200 */
[----:B--2---:R-:W-:Y:S01]  /*b2b0*/  F2FP.BF16.F32.PACK_AB R20, R95, R94 ;  /* 0x0000005e5f14723e */ /* 0x004fe200000010ff */
[----:B------:R-:W-:Y:S01]  /*b2c0*/  FADD.FTZ R81, R81, R82 ;  /* 0x0000005251517221 */ /* 0x000fe20000010000 */
[----:B-1----:R-:W-:Y:S04]  /*b2d0*/  F2FP.BF16.F32.PACK_AB R21, R97, R96 ;  /* 0x000000606115723e */ /* 0x002fe800000010ff */
[----:B------:R-:W-:Y:S01]  /*b2e0*/  MUFU.EX2 R100, R114 ;  /* 0x0000007200647308 */ /* 0x000fe20000000800 */
[----:B------:R-:W-:Y:S04]  /*b2f0*/  FADD.FTZ R84, R84, R81 ;  /* 0x0000005154547221 */ /* 0x000fe80000010000 */
[----:B------:R-:W-:Y:S05]  /*b300*/  FADD.FTZ R87, R87, R84 ;  /* 0x0000005457577221 */ /* 0x000fea0000010000 */
[----:B------:R-:W1:Y:S01]  /*b310*/  MUFU.EX2 R101, R115 ;  /* 0x0000007300657308 */ /* 0x000e620000000800 */
[----:B----4-:R-:W-:Y:S01]  /*b320*/  F2FP.BF16.F32.PACK_AB R22, R99, R98 ;  /* 0x000000626316723e */ /* 0x010fe200000010ff */
[----:B------:R-:W-:Y:S04]  /*b330*/  FADD.FTZ R88, R88, R87 ;  /* 0x0000005758587221 */ /* 0x000fe80000010000 */
[----:B------:R-:W-:Y:S04]  /*b340*/  FADD.FTZ R89, R89, R88 ;  /* 0x0000005859597221 */ /* 0x000fe80000010000 */
[----:B------:R-:W-:Y:S01]  /*b350*/  MUFU.EX2 R102, R116 ;  /* 0x0000007400667308 */ /* 0x000fe20000000800 */
[----:B------:R-:W-:Y:S04]  /*b360*/  FADD.FTZ R92, R92, R89 ;  /* 0x000000595c5c7221 */ /* 0x000fe80000010000 */
[----:B------:R-:W-:Y:S05]  /*b370*/  FADD.FTZ R93, R93, R92 ;  /* 0x0000005c5d5d7221 */ /* 0x000fea0000010000 */
[----:B------:R-:W2:Y:S01]  /*b380*/  MUFU.EX2 R43, R117 ;  /* 0x00000075002b7308 */ /* 0x000ea20000000800 */
[----:B-1----:R-:W-:Y:S01]  /*b390*/  F2FP.BF16.F32.PACK_AB R23, R101, R100 ;  /* 0x000000646517723e */ /* 0x002fe200000010ff */
[----:B------:R-:W-:Y:S04]  /*b3a0*/  FADD.FTZ R96, R96, R93 ;  /* 0x0000005d60607221 */ /* 0x000fe80000010000 */
[----:B------:R-:W-:Y:S04]  /*b3b0*/  FADD.FTZ R97, R97, R96 ;  /* 0x0000006061617221 */ /* 0x000fe80000010000 */
[----:B------:R-:W-:Y:S01]  /*b3c0*/  MUFU.EX2 R44, R44 ;  /* 0x0000002c002c7308 */ /* 0x000fe20000000800 */
[C---:B-----5:R-:W-:Y:S03]  /*b3d0*/  HMMA.16816.F32.BF16 R4, R20.reuse, R28, R4 ;  /* 0x0000001c1404723c */ /* 0x060fe60000041804 */
[----:B------:R-:W-:Y:S01]  /*b3e0*/  FADD.FTZ R28, R36, R73 ;  /* 0x00000049241c7221 */ /* 0x000fe20000010000 */
[----:B------:R-:W-:Y:S05]  /*b3f0*/  FADD.FTZ R100, R100, R97 ;  /* 0x0000006164647221 */ /* 0x000fea0000010000 */
[----:B------:R-:W1:Y:S01]  /*b400*/  MUFU.EX2 R45, R45 ;  /* 0x0000002d002d7308 */ /* 0x000e620000000800 */
[----:B------:R-:W-:Y:S01]  /*b410*/  FADD.FTZ R38, R37, R28 ;  /* 0x0000001c25267221 */ /* 0x000fe20000010000 */
[C---:B------:R-:W-:Y:S01]  /*b420*/  HMMA.16816.F32.BF16 R8, R20.reuse, R30, R8 ;  /* 0x0000001e1408723c */ /* 0x040fe20000041808 */
[----:B------:R-:W4:Y:S02]  /*b430*/  LDSM.16.MT88.4 R28, [R40+0x3800] ;  /* 0x00380000281c783b */ /* 0x000f240000004200 */
[----:B------:R-:W-:Y:S01]  /*b440*/  FADD.FTZ R39, R39, R38 ;  /* 0x0000002627277221 */ /* 0x000fe20000010000 */
[-C--:B------:R-:W-:Y:S01]  /*b450*/  FFMA.FTZ R37, R127, R149.reuse, -R152 ;  /* 0x000000957f257223 */ /* 0x080fe20000010898 */
[----:B------:R-:W-:Y:S03]  /*b460*/  FADD.FTZ R101, R101, R100 ;  /* 0x0000006465657221 */ /* 0x000fe60000010000 */
[----:B------:R-:W-:Y:S01]  /*b470*/  MUFU.EX2 R42, R42 ;  /* 0x0000002a002a7308 */ /* 0x000fe20000000800 */
[----:B------:R-:W-:Y:S01]  /*b480*/  FADD.FTZ R78, R78, R39 ;  /* 0x000000274e4e7221 */ /* 0x000fe20000010000 */
[C---:B---3--:R-:W-:Y:S03]  /*b490*/  HMMA.16816.F32.BF16 R12, R20.reuse, R32, R12 ;  /* 0x00000020140c723c */ /* 0x048fe6000004180c */
[-CC-:B------:R-:W-:Y:S01]  /*b4a0*/  FFMA.FTZ R32, R128, R149.reuse, -R156.reuse ;  /* 0x0000009580207223 */ /* 0x180fe2000001089c */
[-C--:B------:R-:W-:Y:S01]  /*b4b0*/  FFMA.FTZ R156, R129, R149.reuse, -R156 ;  /* 0x00000095819c7223 */ /* 0x080fe2000001089c */
[----:B------:R-:W-:Y:S03]  /*b4c0*/  FADD.FTZ R83, R83, R78 ;  /* 0x0000004e53537221 */ /* 0x000fe60000010000 */
[----:B------:R-:W3:Y:S01]  /*b4d0*/  MUFU.EX2 R47, R47 ;  /* 0x0000002f002f7308 */ /* 0x000ee20000000800 */
[----:B------:R-:W-:Y:S03]  /*b4e0*/  HMMA.16816.F32.BF16 R16, R20, R34, R16 ;  /* 0x000000221410723c */ /* 0x000fe60000041810 */
[----:B--2---:R-:W-:Y:S01]  /*b4f0*/  F2FP.BF16.F32.PACK_AB R20, R43, R102 ;  /* 0x000000662b14723e */ /* 0x004fe200000010ff */
[-CC-:B------:R-:W-:Y:S01]  /*b500*/  FFMA.FTZ R34, R130, R149.reuse, -R152.reuse ;  /* 0x0000009582227223 */ /* 0x180fe20000010898 */
[----:B-1----:R-:W-:Y:S04]  /*b510*/  F2FP.BF16.F32.PACK_AB R21, R45, R44 ;  /* 0x0000002c2d15723e */ /* 0x002fe800000010ff */
[----:B------:R-:W-:Y:S01]  /*b520*/  MUFU.EX2 R46, R46 ;  /* 0x0000002e002e7308 */ /* 0x000fe20000000800 */
[----:B------:R-:W-:Y:S01]  /*b530*/  FFMA.FTZ R152, R131, R149, -R152 ;  /* 0x0000009583987223 */ /* 0x000fe20000010898 */
[----:B------:R-:W-:Y:S01]  /*b540*/  FADD.FTZ R80, R80, R83 ;  /* 0x0000005350507221 */ /* 0x000fe20000010000 */
[----:B------:R-:W-:Y:S03]  /*b550*/  FADD.FTZ R44, R44, R101 ;  /* 0x000000652c2c7221 */ /* 0x000fe60000010000 */
[----:B------:R-:W-:Y:S01]  /*b560*/  FADD.FTZ R85, R85, R80 ;  /* 0x0000005055557221 */ /* 0x000fe20000010000 */
[----:B------:R-:W-:Y:S03]  /*b570*/  FADD.FTZ R45, R45, R44 ;  /* 0x0000002c2d2d7221 */ /* 0x000fe60000010000 */
[----:B------:R-:W1:Y:S01]  /*b580*/  MUFU.EX2 R49, R49 ;  /* 0x0000003100317308 */ /* 0x000e620000000800 */
[----:B---3--:R-:W-:Y:S01]  /*b590*/  F2FP.BF16.F32.PACK_AB R22, R47, R42 ;  /* 0x0000002a2f16723e */ /* 0x008fe200000010ff */
[----:B------:R-:W-:Y:S04]  /*b5a0*/  FADD.FTZ R85, R86, R85 ;  /* 0x0000005556557221 */ /* 0x000fe80000010000 */
[----:B------:R-:W-:Y:S04]  /*b5b0*/  FADD.FTZ R90, R90, R85 ;  /* 0x000000555a5a7221 */ /* 0x000fe80000010000 */
[----:B------:R-:W-:Y:S01]  /*b5c0*/  MUFU.EX2 R51, R51 ;  /* 0x0000003300337308 */ /* 0x000fe20000000800 */
[----:B------:R-:W-:Y:S04]  /*b5d0*/  FADD.FTZ R91, R91, R90 ;  /* 0x0000005a5b5b7221 */ /* 0x000fe80000010000 */
[----:B------:R-:W-:Y:S05]  /*b5e0*/  FADD.FTZ R94, R94, R91 ;  /* 0x0000005b5e5e7221 */ /* 0x000fea0000010000 */
[----:B------:R-:W2:Y:S01]  /*b5f0*/  MUFU.EX2 R48, R48 ;  /* 0x0000003000307308 */ /* 0x000ea20000000800 */
[----:B-1----:R-:W-:Y:S01]  /*b600*/  F2FP.BF16.F32.PACK_AB R23, R49, R46 ;  /* 0x0000002e3117723e */ /* 0x002fe200000010ff */
[----:B------:R-:W-:Y:S01]  /*b610*/  FADD.FTZ R95, R95, R94 ;  /* 0x0000005e5f5f7221 */ /* 0x000fe20000010000 */
[----:B------:R-:W-:Y:S03]  /*b620*/  FADD.FTZ R46, R46, R45 ;  /* 0x0000002d2e2e7221 */ /* 0x000fe60000010000 */
[----:B------:R-:W-:Y:S01]  /*b630*/  FADD.FTZ R98, R98, R95 ;  /* 0x0000005f62627221 */ /* 0x000fe20000010000 */
[----:B------:R-:W-:Y:S01]  /*b640*/  FADD.FTZ R49, R49, R46 ;  /* 0x0000002e31317221 */ /* 0x000fe20000010000 */
[C---:B------:R-:W-:Y:S02]  /*b650*/  HMMA.16816.F32.BF16 R4, R20.reuse, R24, R4 ;  /* 0x000000181404723c */ /* 0x040fe40000041804 */
[----:B------:R-:W-:Y:S01]  /*b660*/  MUFU.EX2 R36, R126 ;  /* 0x0000007e00247308 */ /* 0x000fe20000000800 */
[----:B------:R-:W-:Y:S04]  /*b670*/  FADD.FTZ R99, R99, R98 ;  /* 0x0000006263637221 */ /* 0x000fe80000010000 */
[----:B------:R-:W-:Y:S01]  /*b680*/  FADD.FTZ R102, R102, R99 ;  /* 0x0000006366667221 */ /* 0x000fe20000010000 */
[C---:B------:R-:W-:Y:S01]  /*b690*/  HMMA.16816.F32.BF16 R8, R20.reuse, R26, R8 ;  /* 0x0000001a1408723c */ /* 0x040fe20000041808 */
[----:B------:R-:W1:Y:S03]  /*b6a0*/  LDSM.16.MT88.4 R24, [R40+0x3c00] ;  /* 0x003c00002818783b */ /* 0x000e660000004200 */
[----:B------:R-:W3:Y:S01]  /*b6b0*/  MUFU.EX2 R37, R37 ;  /* 0x0000002500257308 */ /* 0x000ee20000000800 */
[----:B--2---:R-:W-:Y:S01]  /*b6c0*/  F2FP.BF16.F32.PACK_AB R132, R48, R51 ;  /* 0x000000333084723e */ /* 0x004fe200000010ff */
[----:B------:R-:W-:Y:S02]  /*b6d0*/  FADD.FTZ R43, R43, R102 ;  /* 0x000000662b2b7221 */ /* 0x000fe40000010000 */
[C---:B----4-:R-:W-:Y:S06]  /*b6e0*/  HMMA.16816.F32.BF16 R12, R20.reuse, R28, R12 ;  /* 0x0000001c140c723c */ /* 0x050fec000004180c */
[----:B------:R-:W-:Y:S01]  /*b6f0*/  MUFU.EX2 R32, R32 ;  /* 0x0000002000207308 */ /* 0x000fe20000000800 */
[----:B------:R-:W-:Y:S04]  /*b700*/  FADD.FTZ R42, R42, R43 ;  /* 0x0000002b2a2a7221 */ /* 0x000fe80000010000 */
[----:B------:R-:W-:Y:S01]  /*b710*/  FADD.FTZ R42, R47, R42 ;  /* 0x0000002a2f2a7221 */ /* 0x000fe20000010000 */
[----:B------:R-:W-:Y:S04]  /*b720*/  HMMA.16816.F32.BF16 R16, R20, R30, R16 ;  /* 0x0000001e1410723c */ /* 0x000fe80000041810 */
[----:B------:R-:W2:Y:S01]  /*b730*/  MUFU.EX2 R33, R156 ;  /* 0x0000009c00217308 */ /* 0x000ea20000000800 */
[----:B---3--:R-:W-:Y:S01]  /*b740*/  F2FP.BF16.F32.PACK_AB R133, R37, R36 ;  /* 0x000000242585723e */ /* 0x008fe200000010ff */
        /* <DEDUP_REMOVED lines=18> */
.L_x_713:
        /* <DEDUP_REMOVED lines=11> */
.L_x_730:
[----:B----4-:R-:W-:Y:S01]  /*b920*/  FADD.FTZ R11, R10, R11 ;  /* 0x0000000b0a0b7221 */ /* 0x010fe20000010000 */
[----:B------:R-:W2:Y:S01]  /*b930*/  MUFU.RCP R4, R8 ;  /* 0x0000000800047308 */ /* 0x000ea20000001000 */
[----:B------:R-:W-:Y:S02]  /*b940*/  SHF.L.U32 R5, R154, 0x1, RZ ;  /* 0x000000019a057819 */ /* 0x000fe400000006ff */
[----:B------:R-:W-:Y:S02]  /*b950*/  FSETP.NE.FTZ.AND P3, PT, R8, RZ, PT ;  /* 0x000000ff0800720b */ /* 0x000fe40003f75000 */
[----:B------:R-:W-:Y:S02]  /*b960*/  LOP3.LUT R214, R214, 0x6, R5, 0xf8, !PT ;  /* 0x00000006d6d67812 */ /* 0x000fe400078ef805 */
[----:B------:R-:W-:Y:S01]  /*b970*/  SHF.L.U32 R5, R154, 0x3, RZ ;  /* 0x000000039a057819 */ /* 0x000fe200000006ff */
[----:B------:R-:W4:Y:S01]  /*b980*/  MUFU.RCP R6, R11 ;  /* 0x0000000b00067308 */ /* 0x000f220000001000 */
[----:B------:R-:W-:-:S02]  /*b990*/  FSETP.NE.FTZ.AND P2, PT, R11, RZ, PT ;  /* 0x000000ff0b00720b */ /* 0x000fc40003f55000 */
[----:B------:R-:W-:Y:S02]  /*b9a0*/  LOP3.LUT R214, R214, 0x20, R5, 0xf8, !PT ;  /* 0x00000020d6d67812 */ /* 0x000fe400078ef805 */
[----:B------:R-:W-:-:S04]  /*b9b0*/  LOP3.LUT R5, R5, 0xc0, RZ, 0xc0, !PT ;  /* 0x000000c005057812 */ /* 0x000fc800078ec0ff */
[----:B------:R-:W-:Y:S02]  /*b9c0*/  LOP3.LUT R5, R5, 0x18, R154, 0xf8, !PT ;  /* 0x0000001805057812 */ /* 0x000fe400078ef89a */
[----:B--2---:R-:W-:Y:S02]  /*b9d0*/  FSEL R4, R4, 1, P3 ;  /* 0x3f80000004047808 */ /* 0x004fe40001800000 */
[----:B------:R-:W-:-:S03]  /*b9e0*/  LOP3.LUT R214, R214, R5, RZ, 0xfc, !PT ;  /* 0x00000005d6d67212 */ /* 0x000fc600078efcff */
[----:B------:R-:W-:Y:S01]  /*b9f0*/  FMUL.FTZ R144, R4, R144 ;  /* 0x0000009004907220 */ /* 0x000fe20000410000 */
[----:B----4-:R-:W-:Y:S01]  /*ba00*/  FSEL R6, R6, 1, P2 ;  /* 0x3f80000006067808 */ /* 0x010fe20001000000 */
[C---:B------:R-:W-:Y:S01]  /*ba10*/  FMUL.FTZ R145, R4.reuse, R145 ;  /* 0x0000009104917220 */ /* 0x040fe20000410000 */
[C---:B------:R-:W-:Y:S01]  /*ba20*/  FMUL.FTZ R140, R4.reuse, R140 ;  /* 0x0000008c048c7220 */ /* 0x040fe20000410000 */
[C---:B------:R-:W-:Y:S01]  /*ba30*/  FMUL.FTZ R141, R4.reuse, R141 ;  /* 0x0000008d048d7220 */ /* 0x040fe20000410000 */
[C---:B------:R-:W-:Y:S01]  /*ba40*/  FMUL.FTZ R136, R4.reuse, R136 ;  /* 0x0000008804887220 */ /* 0x040fe20000410000 */
[C---:B------:R-:W-:Y:S01]  /*ba50*/  FMUL.FTZ R137, R4.reuse, R137 ;  /* 0x0000008904897220 */ /* 0x040fe20000410000 */
[C---:B------:R-:W-:Y:S01]  /*ba60*/  FMUL.FTZ R132, R4.reuse, R132 ;  /* 0x0000008404847220 */ /* 0x040fe20000410000 */
[----:B------:R-:W-:Y:S01]  /*ba70*/  FMUL.FTZ R133, R4, R133 ;  /* 0x0000008504857220 */ /* 0x000fe20000410000 */
[----:B------:R-:W-:Y:S01]  /*ba80*/  LEA R215, R214, R215, 0x1 ;  /* 0x000000d7d6d77211 */ /* 0x000fe200078e08ff */
[----:B------:R-:W-:Y:S01]  /*ba90*/  FMUL.FTZ R146, R6, R146 ;  /* 0x0000009206927220 */ /* 0x000fe20000410000 */
[----:B------:R-:W-:Y:S01]  /*baa0*/  LOP3.LUT R4, R212, 0x40, RZ, 0xc0, !PT ;  /* 0x00000040d4047812 */ /* 0x000fe200078ec0ff */
        /* <DEDUP_REMOVED lines=8> */
[----:B------:R-:W-:Y:S01]  /*bb30*/  IMAD.IADD R5, R215, 0x1, -R4 ;  /* 0x00000001d7057824 */ /* 0x000fe200078e0a04 */
[----:B------:R-:W-:-:S02]  /*bb40*/  F2FP.BF16.F32.PACK_AB R144, R145, R144 ;  /* 0x000000909190723e */ /* 0x000fc400000010ff */
[----:B------:R-:W-:Y:S01]  /*bb50*/  F2FP.BF16.F32.PACK_AB R146, R147, R146 ;  /* 0x000000929392723e */ /* 0x000fe200000010ff */
[----:B------:R-:W-:Y:S01]  /*bb60*/  IMAD.IADD R15, R5, 0x1, -R212 ;  /* 0x00000001050f7824 */ /* 0x000fe200078e0ad4 */
[----:B------:R-:W-:Y:S01]  /*bb70*/  F2FP.BF16.F32.PACK_AB R140, R141, R140 ;  /* 0x0000008c8d8c723e */ /* 0x000fe200000010ff */
[----:B------:R-:W-:Y:S01]  /*bb80*/  STS [R215], R144 ;  /* 0x00000090d7007388 */ /* 0x000fe20000000800 */
[----:B------:R-:W-:Y:S02]  /*bb90*/  F2FP.BF16.F32.PACK_AB R142, R143, R142 ;  /* 0x0000008e8f8e723e */ /* 0x000fe400000010ff */
[----:B------:R-:W-:Y:S01]  /*bba0*/  IADD3 R9, PT, PT, R215, -R212, RZ ;  /* 0x800000d4d7097210 */ /* 0x000fe20007ffe0ff */
[----:B------:R-:W-:Y:S01]  /*bbb0*/  STS [R215+0x200], R146 ;  /* 0x00020092d7007388 */ /* 0x000fe20000000800 */
[----:B------:R-:W-:Y:S02]  /*bbc0*/  F2FP.BF16.F32.PACK_AB R136, R137, R136 ;  /* 0x000000888988723e */ /* 0x000fe400000010ff */
[----:B------:R-:W-:Y:S01]  /*bbd0*/  F2FP.BF16.F32.PACK_AB R138, R139, R138 ;  /* 0x0000008a8b8a723e */ /* 0x000fe200000010ff */
[----:B------:R-:W-:Y:S01]  /*bbe0*/  STS [R9+0x10], R140 ;  /* 0x0000108c09007388 */ /* 0x000fe20000000800 */
[----:B------:R-:W-:-:S02]  /*bbf0*/  F2FP.BF16.F32.PACK_AB R132, R133, R132 ;  /* 0x000000848584723e */ /* 0x000fc400000010ff */
[----:B------:R-:W-:Y:S01]  /*bc00*/  F2FP.BF16.F32.PACK_AB R134, R135, R134 ;  /* 0x000000868786723e */ /* 0x000fe200000010ff */
[----:B------:R-:W-:Y:S04]  /*bc10*/  STS [R9+0x210], R142 ;  /* 0x0002108e09007388 */ /* 0x000fe80000000800 */
[----:B------:R-:W-:Y:S04]  /*bc20*/  STS [R5+0x20], R136 ;  /* 0x0000208805007388 */ /* 0x000fe80000000800 */
[----:B------:R2:W-:Y:S04]  /*bc30*/  STS [R5+0x220], R138 ;  /* 0x0002208a05007388 */ /* 0x0005e80000000800 */
[----:B------:R4:W-:Y:S04]  /*bc40*/  STS [R15+0x30], R132 ;  /* 0x000030840f007388 */ /* 0x0009e80000000800 */
[----:B------:R4:W-:Y:S04]  /*bc50*/  STS [R15+0x230], R134 ;  /* 0x000230860f007388 */ /* 0x0009e80000000800 */
[----:B------:R-:W3:Y:S04]  /*bc60*/  LD.E.U8 R4, desc[UR4][R2.64+0x1c8] ;  /* 0x0001c80402047980 */ /* 0x000ee8000c101100 */
[----:B------:R-:W4:Y:S01]  /*bc70*/  LD.E.64 R16, desc[UR4][R2.64+0x88] ;  /* 0x0000880402107980 */ /* 0x000f22000c101b00 */
[----:B------:R-:W2:Y:S01]  /*bc80*/  @P2 MUFU.LG2 R11, R11 ;  /* 0x0000000b000b2308 */ /* 0x000ea20000000c00 */
[----:B---3--:R-:W-:-:S13]  /*bc90*/  ISETP.NE.AND P1, PT, R4, RZ, PT ;  /* 0x000000ff0400720c */ /* 0x008fda0003f25270 */
[----:B------:R-:W3:Y:S04]  /*bca0*/  @!P1 LD.E R4, desc[UR4][R2.64+0x60] ;  /* 0x0000600402049980 */ /* 0x000ee8000c101900 */
[----:B------:R-:W3:Y:S01]  /*bcb0*/  @!P1 LD.E R14, desc[UR4][R2.64+0xb4] ;  /* 0x0000b404020e9980 */ /* 0x000ee2000c101900 */
[----:B------:R-:W1:Y:S01]  /*bcc0*/  @P3 MUFU.LG2 R8, R8 ;  /* 0x0000000800083308 */ /* 0x000e620000000c00 */
[----:B------:R-:W-:Y:S01]  /*bcd0*/  ISETP.NE.AND P0, PT, R236, -0x1, PT ;  /* 0xffffffffec00780c */ /* 0x000fe20003f05270 */
[----:B--2---:R-:W-:Y:S01]  /*bce0*/  @P2 FMUL.FTZ R5, R11, 0.69314718246459960938 ;  /* 0x3f3172180b052820 */ /* 0x004fe20000410000 */
[----:B------:R-:W-:Y:S01]  /*bcf0*/  BSSY.RECONVERGENT B0, `(.L_x_722) ;  /* 0x0000011000007945 */ /* 0x000fe20003800200 */
[----:B------:R-:W-:Y:S02]  /*bd00*/  MOV R12, 0x7f800000 ;  /* 0x7f800000000c7802 */ /* 0x000fe40000000f00 */
[----:B------:R-:W-:Y:S01]  /*bd10*/  MOV R13, 0x7f800000 ;  /* 0x7f800000000d7802 */ /* 0x000fe20000000f00 */
[----:B-----5:R-:W-:Y:S01]  /*bd20*/  @P2 FFMA.FTZ R12, R7, R0, R5 ;  /* 0x00000000070c2223 */ /* 0x020fe20000010005 */
[----:B------:R-:W-:Y:S01]  /*bd30*/  LOP3.LUT P4, RZ, R154, 0x3, RZ, 0xc0, !PT ;  /* 0x000000039aff7812 */ /* 0x000fe2000788c0ff */
[----:B-1----:R-:W-:-:S05]  /*bd40*/  @P3 FMUL.FTZ R6, R8, 0.69314718246459960938 ;  /* 0x3f31721808063820 */ /* 0x002fca0000410000 */
[-C--:B----4-:R-:W-:Y:S02]  /*bd50*/  @P0 IMAD R0, R17, R236.reuse, RZ ;  /* 0x000000ec11000224 */ /* 0x090fe400078e02ff */
[----:B------:R-:W-:-:S04]  /*bd60*/  @P0 IMAD.WIDE.U32 R20, R16, R236, RZ ;  /* 0x000000ec10140225 */ /* 0x000fc800078e00ff */
[----:B------:R-:W-:Y:S01]  /*bd70*/  @P3 FFMA.FTZ R13, R7, R148, R6 ;  /* 0x00000094070d3223 */ /* 0x000fe20000010006 */
[----:B---3--:R-:W-:-:S04]  /*bd80*/  @!P1 IMAD R9, R4, R230, R229 ;  /* 0x000000e604099224 */ /* 0x008fc800078e02e5 */
[----:B------:R-:W-:Y:S01]  /*bd90*/  @!P1 IMAD R14, R9, R14, RZ ;  /* 0x0000000e090e9224 */ /* 0x000fe200078e02ff */
[----:B------:R-:W-:Y:S06]  /*bda0*/  @!P1 BRA `(.L_x_723) ;  /* 0x0000000000149947 */ /* 0x000fec0003800000 */
[----:B------:R-:W2:Y:S04]  /*bdb0*/  @!P0 LD.E R5, desc[UR4][R2.64+0xb4] ;  /* 0x0000b40402058980 */ /* 0x000ea8000c101900 */
[----:B------:R-:W3:Y:S01]  /*bdc0*/  LD.E R4, desc[UR4][R2.64+0xd4] ;  /* 0x0000d40402047980 */ /* 0x000ee2000c101900 */
[----:B--2---:R-:W-:Y:S02]  /*bdd0*/  @!P0 IMAD R236, R5, R230, RZ ;  /* 0x000000e605ec8224 */ /* 0x004fe400078e02ff */
[----:B---3--:R-:W-:-:S05]  /*bde0*/  IMAD R5, R4, R229, RZ ;  /* 0x000000e504057224 */ /* 0x008fca00078e02ff */
[----:B------:R-:W-:Y:S02]  /*bdf0*/  IADD3 R14, PT, PT, R5, R236, RZ ;  /* 0x000000ec050e7210 */ /* 0x000fe40007ffe0ff */
.L_x_723:
[----:B------:R-:W-:Y:S05]  /*be00*/  BSYNC.RECONVERGENT B0 ;  /* 0x0000000000007941 */ /* 0x000fea0003800200 */
.L_x_722:
[----:B------:R1:W5:Y:S01]  /*be10*/  @!P0 LD.E.64 R26, desc[UR4][R2.64+0x80] ;  /* 0x00008004021a8980 */ /* 0x000362000c101b00 */
[----:B------:R-:W-:Y:S05]  /*be20*/  WARPSYNC.ALL ;  /* 0x0000000000007948 */ /* 0x000fea0003800000 */
[----:B------:R1:W5:Y:S01]  /*be30*/  LD.E.64 R24, desc[UR4][R2.64+0x90] ;  /* 0x0000900402187980 */ /* 0x000362000c101b00 */
[----:B------:R-:W-:-:S03]  /*be40*/  SHF.L.U32 R231, R231, 0x6, RZ ;  /* 0x00000006e7e77819 */ /* 0x000fc600000006ff */
[----:B------:R1:W5:Y:S04]  /*be50*/  LD.E.64 R22, desc[UR4][R2.64+0x70] ;  /* 0x0000700402167980 */ /* 0x000368000c101b00 */
[----:B------:R1:W5:Y:S01]  /*be60*/  LD.E.64 R28, desc[UR4][R2.64+0xa0] ;  /* 0x0000a004021c7980 */ /* 0x000362000c101b00 */
[----:B------:R-:W-:Y:S06]  /*be70*/  BAR.SYNC.DEFER_BLOCKING 0x0 ;  /* 0x0000000000007b1d */ /* 0x000fec0000010000 */
[----:B------:R1:W2:Y:S04]  /*be80*/  LDS.128 R4, [R237] ;  /* 0x00000000ed047984 */ /* 0x0002a80000000c00 */
[----:B------:R1:W3:Y:S01]  /*be90*/  LDS.128 R8, [R237+0x800] ;  /* 0x00080000ed087984 */ /* 0x0002e20000000c00 */
[----:B------:R-:W-:Y:S04]  /*bea0*/  BSSY.RECONVERGENT B0, `(.L_x_724) ;  /* 0x000000e000007945 */ /* 0x000fe80003800200 */
[----:B------:R-:W-:Y:S05]  /*beb0*/  @P4 BRA `(.L_x_725) ;  /* 0x0000000000304947 */ /* 0x000fea0003800000 */
[----:B------:R-:W-:Y:S01]  /*bec0*/  LOP3.LUT R15, R213, 0x30, RZ, 0xc0, !PT ;  /* 0x00000030d50f7812 */ /* 0x000fe200078ec0ff */
[----:B------:R-:W-:-:S03]  /*bed0*/  IMAD.IADD R14, R231, 0x1, R14 ;  /* 0x00000001e70e7824 */ /* 0x000fc600078e020e */
[----:B------:R-:W-:-:S04]  /*bee0*/  LOP3.LUT R15, R15, 0x7, R242, 0xf8, !PT ;  /* 0x000000070f0f7812 */ /* 0x000fc800078ef8f2 */
[C---:B------:R-:W-:Y:S01]  /*bef0*/  IADD3 R18, P1, PT, R14.reuse, R15, RZ ;  /* 0x0000000f0e127210 */ /* 0x040fe20007f3e0ff */
[C---:B------:R-:W-:Y:S01]  /*bf00*/  VIADD R19, R15.reuse, 0x8 ;  /* 0x000000080f137836 */ /* 0x040fe20000000000 */
[-C--:B------:R-:W-:Y:S02]  /*bf10*/  ISETP.GE.AND P3, PT, R15, R222.reuse, PT ;  /* 0x000000de0f00720c */ /* 0x080fe40003f66270 */
[----:B------:R-:W-:Y:S02]  /*bf20*/  LEA.HI.X.SX32 R15, R14, RZ, 0x1, P1 ;  /* 0x000000ff0e0f7211 */ /* 0x000fe400008f0eff */
[----:B------:R-:W-:Y:S02]  /*bf30*/  ISETP.GE.AND P2, PT, R19, R222, PT ;  /* 0x000000de1300720c */ /* 0x000fe40003f46270 */
[----:B-----5:R-:W-:-:S04]  /*bf40*/  LEA R14, P1, R18, R28, 0x2 ;  /* 0x0000001c120e7211 */ /* 0x020fc800078210ff */
[----:B------:R-:W-:-:S05]  /*bf50*/  LEA.HI.X R15, R18, R29, R15, 0x2, P1 ;  /* 0x0000001d120f7211 */ /* 0x000fca00008f140f */
[----:B------:R4:W-:Y:S04]  /*bf60*/  @!P3 ST.E desc[UR4][R14.64], R13 ;  /* 0x0000000d0e00b985 */ /* 0x0009e8000c101904 */
[----:B------:R4:W-:Y:S02]  /*bf70*/  @!P2 ST.E desc[UR4][R14.64+0x20], R12 ;  /* 0x0000200c0e00a985 */ /* 0x0009e4000c101904 */
.L_x_725:
[----:B------:R-:W-:Y:S05]  /*bf80*/  BSYNC.RECONVERGENT B0 ;  /* 0x0000000000007941 */ /* 0x000fea0003800200 */
.L_x_724:
[----:B-1----:R-:W2:Y:S01]  /*bf90*/  LD.E R3, desc[UR4][R2.64+0xc0] ;  /* 0x0000c00402037980 */ /* 0x002ea2000c101900 */
[----:B------:R-:W-:Y:S01]  /*bfa0*/  MOV R239, RZ ;  /* 0x000000ff00ef7202 */ /* 0x000fe20000000f00 */
[-C--:B----45:R-:W-:Y:S02]  /*bfb0*/  @!P0 IMAD R12, R27, R230.reuse, RZ ;  /* 0x000000e61b0c8224 */ /* 0x0b0fe400078e02ff */
[----:B------:R-:W-:-:S04]  /*bfc0*/  @!P0 IMAD.WIDE.U32 R14, R26, R230, RZ ;  /* 0x000000e61a0e8225 */ /* 0x000fc800078e00ff */
[-C--:B------:R-:W-:Y:S01]  /*bfd0*/  IMAD R13, R25, R229.reuse, RZ ;  /* 0x000000e5190d7224 */ /* 0x080fe200078e02ff */
[----:B------:R-:W-:Y:S01]  /*bfe0*/  @!P0 IADD3 R12, PT, PT, R15, R12, RZ ;  /* 0x0000000c0f0c8210 */ /* 0x000fe20007ffe0ff */
[----:B------:R-:W-:Y:S01]  /*bff0*/  IMAD.WIDE.U32 R24, R24, R229, RZ ;  /* 0x000000e518187225 */ /* 0x000fe200078e00ff */
[----:B------:R-:W-:-:S03]  /*c000*/  @P0 IADD3 R12, PT, PT, R21, R0, RZ ;  /* 0x00000000150c0210 */ /* 0x000fc60007ffe0ff */
[----:B------:R-:W-:Y:S01]  /*c010*/  @P0 IMAD.MOV.U32 R14, RZ, RZ, R20 ;  /* 0x000000ffff0e0224 */ /* 0x000fe200078e0014 */
[----:B------:R-:W-:Y:S01]  /*c020*/  IADD3 R13, PT, PT, R25, R13, RZ ;  /* 0x0000000d190d7210 */ /* 0x000fe20007ffe0ff */
[----:B------:R-:W-:Y:S01]  /*c030*/  IMAD.MOV.U32 R229, RZ, RZ, 0x0 ;  /* 0x00000000ffe57424 */ /* 0x000fe200078e00ff */
[----:B--2---:R-:W-:Y:S01]  /*c040*/  ISETP.GE.AND P2, PT, R238, R3, PT ;  /* 0x00000003ee00720c */ /* 0x004fe20003f46270 */
[----:B------:R-:W-:-:S03]  /*c050*/  IMAD.WIDE.U32 R238, R231, R16, R238 ;  /* 0x00000010e7ee7225 */ /* 0x000fc600078e00ee */
[----:B------:R-:W-:Y:S01]  /*c060*/  ISETP.GE.OR P1, PT, R242, R222, P2 ;  /* 0x000000def200720c */ /* 0x000fe20001726670 */
[----:B------:R-:W-:Y:S01]  /*c070*/  IMAD R231, R17, R231, RZ ;  /* 0x000000e711e77224 */ /* 0x000fe200078e02ff */
[----:B------:R-:W-:Y:S01]  /*c080*/  IADD3 R14, P3, P0, R24, R238, R14 ;  /* 0x000000ee180e7210 */ /* 0x000fe2000787e00e */
[----:B------:R-:W-:Y:S02]  /*c090*/  VIADD R3, R242, 0x20 ;  /* 0x00000020f2037836 */ /* 0x000fe40000000000 */
[----:B------:R-:W-:-:S03]  /*c0a0*/  IMAD.IADD R231, R239, 0x1, R231 ;  /* 0x00000001efe77824 */ /* 0x000fc600078e02e7 */
[----:B------:R-:W-:Y:S02]  /*c0b0*/  ISETP.GE.OR P2, PT, R3, R222, P2 ;  /* 0x000000de0300720c */ /* 0x000fe40001746670 */
[----:B------:R-:W-:-:S03]  /*c0c0*/  IADD3.X R15, PT, PT, R13, R231, R12, P3, P0 ;  /* 0x000000e70d0f7210 */ /* 0x000fc60001fe040c */
[----:B------:R-:W-:Y:S02]  /*c0d0*/  @!P1 IMAD R0, R17, R242, RZ ;  /* 0x000000f211009224 */ /* 0x000fe400078e02ff */
[----:B------:R-:W-:-:S05]  /*c0e0*/  @!P1 IMAD.WIDE.U32 R12, R242, R16, R14 ;  /* 0x00000010f20c9225 */ /* 0x000fca00078e000e */
[----:B------:R-:W-:Y:S02]  /*c0f0*/  @!P1 IADD3 R13, PT, PT, R13, R0, RZ ;  /* 0x000000000d0d9210 */ /* 0x000fe40007ffe0ff */
[----:B------:R-:W-:-:S04]  /*c100*/  @!P1 LEA R2, P0, R12, R22, 0x1 ;  /* 0x000000160c029211 */ /* 0x000fc800078008ff */
[----:B------:R-:W-:-:S05]  /*c110*/  @!P1 LEA.HI.X R3, R12, R23, R13, 0x1, P0 ;  /* 0x000000170c039211 */ /* 0x000fca00000f0c0d */
[----:B------:R3:W-:Y:S02]  /*c120*/  @!P1 ST.E.128 desc[UR4][R2.64], R4 ;  /* 0x0000000402009985 */ /* 0x0007e4000c101d04 */
[----:B---3--:R-:W-:Y:S05]  /*c130*/  @P2 RET.REL.NODEC R228 `(_ZN5flash24flash_fwd_splitkv_kernelI23Flash_fwd_kernel_traitsILi32ELi64ELi256ELi4ELb0ELb0EN7cutlass10bfloat16_tE19Flash_kernel_traitsILi32ELi64ELi256ELi4ES3_EELb0ELb0ELb0ELb0ELb0ELb0ELb0ELb0EEEvNS_16Flash_fwd_paramsE) ;  /* 0xffffff3ce4b02950 */ /* 0x008fea0003c3ffff */
        /* <DEDUP_REMOVED lines=12> */
[----:B-1----:R-:W-:Y:S05]  /*c200*/  RET.REL.NODEC R228 `(_ZN5flash24flash_fwd_splitkv_kernelI23Flash_fwd_kernel_traitsILi32ELi64ELi256ELi4ELb0ELb0EN7cutlass10bfloat16_tE19Flash_kernel_traitsILi32ELi64ELi256ELi4ES3_EELb0ELb0ELb0ELb0ELb0ELb0ELb0ELb0EEEvNS_16Flash_fwd_paramsE) ;  /* 0xffffff3ce47c7950 */ /* 0x002fea0003c3ffff */
.L_x_721:
[----:B------:R-:W-:Y:S01]  /*c210*/  MOV R5, 0x2 ;  /* 0x0000000200057802 */ /* 0x000fe20000000f00 */
[----:B------:R-:W-:Y:S01]  /*c220*/  IMAD.MOV.U32 R4, RZ, RZ, 0x1f ;  /* 0x0000001fff047424 */ /* 0x000fe200078e00ff */
[----:B------:R-:W-:-:S07]  /*c230*/  MOV R6, 0xffffffff ;  /* 0xffffffff00067802 */ /* 0x000fce0000000f00 */
[----:B-1---5:R-:W-:Y:S05]  /*c240*/  WARPSYNC.COLLECTIVE R6, `(.L_x_726) ;  /* 0x0000000006087348 */ /* 0x022fea0003c00000 */
[----:B------:R2:W3:Y:S02]  /*c250*/  SHFL.BFLY P0, R11, R246, R5, R4 ;  /* 0x0c000005f60b7389 */ /* 0x0004e40000000004 */
[----:B-123-5:R-:W-:Y:S05]  /*c260*/  ENDCOLLECTIVE ;  /* 0x000000000000791b */ /* 0x02efea0003800000 */
.L_x_726:
[----:B------:R-:W-:Y:S02]  /*c270*/  IMAD.MOV.U32 R9, RZ, RZ, R11 ;  /* 0x000000ffff097224 */ /* 0x000fe400078e000b */
[----:B------:R-:W-:Y:S02]  /*c280*/  IMAD.MOV.U32 R5, RZ, RZ, 0x1 ;  /* 0x00000001ff057424 */ /* 0x000fe400078e00ff */
[----:B------:R-:W-:-:S05]  /*c290*/  FADD.FTZ R9, R9, R246 ;  /* 0x000000f609097221 */ /* 0x000fca0000010000 */
[----:B------:R-:W-:-:S07]  /*c2a0*/  MOV R246, R9 ;  /* 0x0000000900f67202 */ /* 0x000fce0000000f00 */
[----:B------:R-:W-:Y:S05]  /*c2b0*/  WARPSYNC.COLLECTIVE R6, `(.L_x_727) ;  /* 0x0000000006087348 */ /* 0x000fea0003c00000 */
[----:B------:R1:W2:Y:S02]  /*c2c0*/  SHFL.BFLY P0, R11, R246, R5, R4 ;  /* 0x0c000005f60b7389 */ /* 0x0002a40000000004 */
[----:B-12---:R-:W-:Y:S05]  /*c2d0*/  ENDCOLLECTIVE ;  /* 0x000000000000791b */ /* 0x006fea0003800000 */
.L_x_727:
[----:B------:R-:W-:Y:S01]  /*c2e0*/  MOV R246, R247 ;  /* 0x000000f700f67202 */ /* 0x000fe20000000f00 */
[----:B------:R-:W-:Y:S01]  /*c2f0*/  IMAD.MOV.U32 R5, RZ, RZ, 0x2 ;  /* 0x00000002ff057424 */ /* 0x000fe200078e00ff */
[----:B------:R-:W-:-:S07]  /*c300*/  MOV R8, R11 ;  /* 0x0000000b00087202 */ /* 0x000fce0000000f00 */
[----:B------:R-:W-:Y:S05]  /*c310*/  WARPSYNC.COLLECTIVE R6, `(.L_x_728) ;  /* 0x0000000006087348 */ /* 0x000fea0003c00000 */
[----:B------:R1:W2:Y:S02]  /*c320*/  SHFL.BFLY P0, R11, R246, R5, R4 ;  /* 0x0c000005f60b7389 */ /* 0x0002a40000000004 */
[----:B-12---:R-:W-:Y:S05]  /*c330*/  ENDCOLLECTIVE ;  /* 0x000000000000791b */ /* 0x006fea0003800000 */
.L_x_728:
[----:B------:R-:W-:Y:S01]  /*c340*/  FADD.FTZ R8, R9, R8 ;  /* 0x0000000809087221 */ /* 0x000fe20000010000 */
[----:B------:R-:W-:Y:S01]  /*c350*/  FADD.FTZ R10, R11, R247 ;  /* 0x000000f70b0a7221 */ /* 0x000fe20000010000 */
[----:B------:R-:W-:-:S04]  /*c360*/  MOV R5, 0x1 ;  /* 0x0000000100057802 */ /* 0x000fc80000000f00 */
[----:B------:R-:W-:-:S07]  /*c370*/  MOV R246, R10 ;  /* 0x0000000a00f67202 */ /* 0x000fce0000000f00 */
[----:B------:R-:W-:Y:S05]  /*c380*/  WARPSYNC.COLLECTIVE R6, `(.L_x_729) ;  /* 0x0000000006087348 */ /* 0x000fea0003c00000 */
[----:B------:R1:W2:Y:S02]  /*c390*/  SHFL.BFLY P0, R11, R246, R5, R4 ;  /* 0x0c000005f60b7389 */ /* 0x0002a40000000004 */
[----:B-12---:R-:W-:Y:S05]  /*c3a0*/  ENDCOLLECTIVE ;  /* 0x000000000000791b */ /* 0x006fea0003800000 */
.L_x_729:
[----:B------:R-:W-:Y:S05]  /*c3b0*/  BRA `(.L_x_730) ;  /* 0xfffffff400587947 */ /* 0x000fea000383ffff */
.L_x_731:
        /* <DEDUP_REMOVED lines=12> */
.L_x_10226:


//--------------------- .text._ZN5flash24flash_fwd_splitkv_kernelI23Flash_fwd_kernel_traitsILi32ELi64ELi256ELi4ELb0ELb0EN7cutlass10bfloat16_tE19Flash_kernel_traitsILi32ELi64ELi256ELi4ES3_EELb0ELb0ELb0ELb0ELb0ELb1ELb0ELb0EEEvNS_16Flash_fwd_paramsE --------------------------
	.section	.text._ZN5flash24flash_fwd_splitkv_kernelI23Flash_fwd_kernel_traitsILi32ELi64ELi256ELi4ELb0ELb0EN7cutlass10bfloat16_tE19Flash_kernel_traitsILi32ELi64ELi256ELi4ES3_EELb0ELb0ELb0ELb0ELb0ELb1ELb0ELb0EEEvNS_16Flash_fwd_paramsE,"ax",@progbits
	.align	128
        .global         _ZN5flash24flash_fwd_splitkv_kernelI23Flash_fwd_kernel_traitsILi32ELi64ELi256ELi4ELb0ELb0EN7cutlass10bfloat16_tE19Flash_kernel_traitsILi32ELi64ELi256ELi4ES3_EELb0ELb0ELb0ELb0ELb0ELb1ELb0ELb0EEEvNS_16Flash_fwd_paramsE
        .type           _ZN5flash24flash_fwd_splitkv_kernelI23Flash_fwd_kernel_traitsILi32ELi64ELi256ELi4ELb0ELb0EN7cutlass10bfloat16_tE19Flash_kernel_traitsILi32ELi64ELi256ELi4ES3_EELb0ELb0ELb0ELb0ELb0ELb1ELb0ELb0EEEvNS_16Flash_fwd_paramsE,@function
        .size           _ZN5flash24flash_fwd_splitkv_kernelI23Flash_fwd_kernel_traitsILi32ELi64ELi256ELi4ELb0ELb0EN7cutlass10bfloat16_tE19Flash_kernel_traitsILi32ELi64ELi256ELi4ES3_EELb0ELb0ELb0ELb0ELb0ELb1ELb0ELb0EEEvNS_16Flash_fwd_paramsE,(.L_x_10227 - _ZN5flash24flash_fwd_splitkv_kernelI23Flash_fwd_kernel_traitsILi32ELi64ELi256ELi4ELb0ELb0EN7cutlass10bfloat16_tE19Flash_kernel_traitsILi32ELi64ELi256ELi4ES3_EELb0ELb0ELb0ELb0ELb0ELb1ELb0ELb0EEEvNS_16Flash_fwd_paramsE)
        .other          _ZN5flash24flash_fwd_splitkv_kernelI23Flash_fwd_kernel_traitsILi32ELi64ELi256ELi4ELb0ELb0EN7cutlass10bfloat16_tE19Flash_kernel_traitsILi32ELi64ELi256ELi4ES3_EELb0ELb0ELb0ELb0ELb0ELb1ELb0ELb0EEEvNS_16Flash_fwd_paramsE,@"STO_CUDA_ENTRY STV_DEFAULT"
_ZN5flash24flash_fwd_splitkv_kernelI23Flash_fwd_kernel_traitsILi32ELi64ELi256ELi4ELb0ELb0EN7cutlass10bfloat16_tE19Flash_kernel_traitsILi32ELi64ELi256ELi4ES3_EELb0ELb0ELb0ELb0ELb0ELb1ELb0ELb0EEEvNS_16Flash_fwd_paramsE:
.text._ZN5flash24flash_fwd_splitkv_kernelI23Flash_fwd_kernel_traitsILi32ELi64ELi256ELi4ELb0ELb0EN7cutlass10bfloat16_tE19Flash_kernel_traitsILi32ELi64ELi256ELi4ES3_EELb0ELb0ELb0ELb0ELb0ELb1ELb0ELb0EEEvNS_16Flash_fwd_paramsE:
[----:B------:R-:W-:Y:S01]  /*0000*/  LDC R1, c[0x0][0x37c] ;  /* 0x0000df00ff017b82 */ /* 0x000fe20000000800 */
[----:B------:R-:W1:Y:S07]  /*0010*/  S2R R245, SR_CTAID.X ;  /* 0x0000000000f57919 */ /* 0x000e6e0000002500 */
[----:B------:R-:W2:Y:S01]  /*0020*/  LDC.64 R134, c[0x0][0x348] ;  /* 0x0000d200ff867b82 */ /* 0x000ea20000000a00 */
[----:B------:R-:W-:Y:S01]  /*0030*/  BSSY.RECONVERGENT B2, `(.L_x_732) ;  /* 0x0000005000027945 */ /* 0x000fe20003800200 */
[----:B------:R-:W-:Y:S01]  /*0040*/  MOV R243, 0x80 ;  /* 0x0000008000f37802 */ /* 0x000fe20000000f00 */
[----:B------:R-:W3:Y:S01]  /*0050*/  S2R R235, SR_CTAID.Y ;  /* 0x0000000000eb7919 */ /* 0x000ee20000002600 */
[----:B------:R-:W4:Y:S05]  /*0060*/  S2R R242, SR_CTAID.Z ;  /* 0x0000000000f27919 */ /* 0x000f2a0000002700 */
[----:B-1234-:R-:W-:Y:S05]  /*0070*/  CALL.REL.NOINC `($_ZN5flash24flash_fwd_splitkv_kernelI23Flash_fwd_kernel_traitsILi32ELi64ELi256ELi4ELb0ELb0EN7cutlass10bfloat16_tE19Flash_kernel_traitsILi32ELi64ELi256ELi4ES3_EELb0ELb0ELb0ELb0ELb0ELb1ELb0ELb0EEEvNS_16Flash_fwd_paramsE$_ZN5flash30compute_attn_1rowblock_splitkvI23Flash_fwd_kernel_traitsILi32ELi64ELi256ELi4ELb0ELb0EN7cutlass10bfloat16_tE19Flash_kernel_traitsILi32ELi64ELi256ELi4ES3_EELb0ELb0ELb0ELb0ELb0ELb1ELb0ELb0ENS_16Flash_fwd_paramsEEEvRKT8_iiiii) ;  /* 0x0000000000087944 */ /* 0x01efea0003c00000 */
[----:B------:R-:W-:Y:S05]  /*0080*/  BSYNC.RECONVERGENT B2 ;  /* 0x0000000000027941 */ /* 0x000fea0003800200 */
.L_x_732:
[----:B------:R-:W-:Y:S05]  /*0090*/  EXIT ;  /* 0x000000000000794d */ /* 0x000fea0003800000 */
        .type           $_ZN5flash24flash_fwd_splitkv_kernelI23Flash_fwd_kernel_traitsILi32ELi64ELi256ELi4ELb0ELb0EN7cutlass10bfloat16_tE19Flash_kernel_traitsILi32ELi64ELi256ELi4ES3_EELb0ELb0ELb0ELb0ELb0ELb1ELb0ELb0EEEvNS_16Flash_fwd_paramsE$_ZN5flash30compute_attn_1rowblock_splitkvI23Flash_fwd_kernel_traitsILi32ELi64ELi256ELi4ELb0ELb0EN7cutlass10bfloat16_tE19Flash_kernel_traitsILi32ELi64ELi256ELi4ES3_EELb0ELb0ELb0ELb0ELb0ELb1ELb0ELb0ENS_16Flash_fwd_paramsEEEvRKT8_iiiii,@function
        .size           $_ZN5flash24flash_fwd_splitkv_kernelI23Flash_fwd_kernel_traitsILi32ELi64ELi256ELi4ELb0ELb0EN7cutlass10bfloat16_tE19Flash_kernel_traitsILi32ELi64ELi256ELi4ES3_EELb0ELb0ELb0ELb0ELb0ELb1ELb0ELb0EEEvNS_16Flash_fwd_paramsE$_ZN5flash30compute_attn_1rowblock_splitkvI23Flash_fwd_kernel_traitsILi32ELi64ELi256ELi4ELb0ELb0EN7cutlass10bfloat16_tE19Flash_kernel_traitsILi32ELi64ELi256ELi4ES3_EELb0ELb0ELb0ELb0ELb0ELb1ELb0ELb0ENS_16Flash_fwd_paramsEEEvRKT8_iiiii,(.L_x_10227 - $_ZN5flash24flash_fwd_splitkv_kernelI23Flash_fwd_kernel_traitsILi32ELi64ELi256ELi4ELb0ELb0EN7cutlass10bfloat16_tE19Flash_kernel_traitsILi32ELi64ELi256ELi4ES3_EELb0ELb0ELb0ELb0ELb0ELb1ELb0ELb0EEEvNS_16Flash_fwd_paramsE$_ZN5flash30compute_attn_1rowblock_splitkvI23Flash_fwd_kernel_traitsILi32ELi64ELi256ELi4ELb0ELb0EN7cutlass10bfloat16_tE19Flash_kernel_traitsILi32ELi64ELi256ELi4ES3_EELb0ELb0ELb0ELb0ELb0ELb1ELb0ELb0ENS_16Flash_fwd_paramsEEEvRKT8_iiiii)
$_ZN5flash24flash_fwd_splitkv_kernelI23Flash_fwd_kernel_traitsILi32ELi64ELi256ELi4ELb0ELb0EN7cutlass10bfloat16_tE19Flash_kernel_traitsILi32ELi64ELi256ELi4ES3_EELb0ELb0ELb0ELb0ELb0ELb1ELb0ELb0EEEvNS_16Flash_fwd_paramsE$_ZN5flash30compute_attn_1rowblock_splitkvI23Flash_fwd_kernel_traitsILi32ELi64ELi256ELi4ELb0ELb0EN7cutlass10bfloat16_tE19Flash_kernel_traitsILi32ELi64ELi256ELi4ES3_EELb0ELb0ELb0ELb0ELb0ELb1ELb0ELb0ENS_16Flash_fwd_paramsEEEvRKT8_iiiii:
        /* <DEDUP_REMOVED lines=38> */
.L_x_734:
[----:B------:R-:W-:Y:S05]  /*0300*/  BSYNC.RECONVERGENT B0 ;  /* 0x0000000000007941 */ /* 0x000fea0003800200 */
.L_x_733:
[----:B------:R-:W-:Y:S04]  /*0310*/  BSSY.RECONVERGENT B0, `(.L_x_735) ;  /* 0x0000007000007945 */ /* 0x000fe80003800200 */
[----:B------:R-:W-:Y:S05]  /*0320*/  @!P3 BRA `(.L_x_736) ;  /* 0x000000000014b947 */ /* 0x000fea0003800000 */
[----:B-----5:R-:W3:Y:S02]  /*0330*/  LD.E.U8 R0, desc[UR4][R134.64+0x1b2] ;  /* 0x0001b20486007980 */ /* 0x020ee4000c101100 */
[----:B---3--:R-:W-:-:S13]  /*0340*/  ISETP.NE.AND P1, PT, R0, RZ, PT ;  /* 0x000000ff0000720c */ /* 0x008fda0003f25270 */
[----:B------:R-:W3:Y:S02]  /*0350*/  @P1 LD.E R0, desc[UR4][R2.64+0x4] ;  /* 0x0000040402001980 */ /* 0x000ee4000c101900 */
[----:B---3--:R-:W-:-:S06]  /*0360*/  @P1 IADD3 R0, PT, PT, R0, -R13, RZ ;  /* 0x8000000d00001210 */ /* 0x008fcc0007ffe0ff */
[----:B------:R3:W5:Y:S02]  /*0370*/  @!P1 LD.E R0, desc[UR4][R2.64] ;  /* 0x0000000402009980 */ /* 0x000764000c101900 */
.L_x_736:
[----:B------:R-:W-:Y:S05]  /*0380*/  BSYNC.RECONVERGENT B0 ;  /* 0x0000000000007941 */ /* 0x000fea0003800200 */
.L_x_735:
[----:B------:R-:W-:Y:S01]  /*0390*/  BSSY.RECONVERGENT B1, `(.L_x_737) ;  /* 0x0000011000017945 */ /* 0x000fe20003800200 */
[----:B-----5:R-:W-:-:S03]  /*03a0*/  @P4 IADD3 R27, PT, PT, -R240, R5, RZ ;  /* 0x00000005f01b4210 */ /* 0x020fc60007ffe1ff */
[----:B------:R-:W-:Y:S05]  /*03b0*/  @!P0 BRA `(.L_x_738) ;  /* 0x0000000000148947 */ /* 0x000fea0003800000 */
[----:B--23--:R-:W-:-:S05]  /*03c0*/  IADD3 R2, P0, PT, R8, R10, RZ ;  /* 0x0000000a08027210 */ /* 0x00cfca0007f1e0ff */
[----:B------:R-:W-:-:S05]  /*03d0*/  IMAD.X R3, R9, 0x1, R12, P0 ;  /* 0x0000000109037824 */ /* 0x000fca00000e060c */
[----:B------:R-:W2:Y:S02]  /*03e0*/  LD.E R2, desc[UR4][R2.64] ;  /* 0x0000000402027980 */ /* 0x000ea4000c101900 */
[----:B--2---:R-:W-:Y:S01]  /*03f0*/  IADD3 R2, PT, PT, R2, -R11, RZ ;  /* 0x8000000b02027210 */ /* 0x004fe20007ffe0ff */
[----:B------:R-:W-:Y:S05]  /*0400*/  BRA `(.L_x_739) ;  /* 0x0000000000247947 */ /* 0x000fea0003800000 */
.L_x_738:
[----:B--23--:R-:W2:Y:S01]  /*0410*/  LD.E.64 R2, desc[UR4][R134.64+0x108] ;  /* 0x0001080486027980 */ /* 0x00cea2000c101b00 */
[----:B------:R-:W-:Y:S01]  /*0420*/  BSSY.RECONVERGENT B0, `(.L_x_740) ;  /* 0x0000006000007945 */ /* 0x000fe20003800200 */
[----:B--2---:R-:W-:Y:S01]  /*0430*/  ISETP.NE.U32.AND P0, PT, R2, RZ, PT ;  /* 0x000000ff0200720c */ /* 0x004fe20003f05070 */
[----:B------:R-:W-:-:S03]  /*0440*/  IMAD.MOV.U32 R2, RZ, RZ, RZ ;  /* 0x000000ffff027224 */ /* 0x000fc600078e00ff */
[----:B------:R-:W-:-:S13]  /*0450*/  ISETP.NE.AND.EX P0, PT, R3, RZ, PT, P0 ;  /* 0x000000ff0300720c */ /* 0x000fda0003f05300 */
[----:B------:R-:W-:Y:S05]  /*0460*/  @!P0 BRA `(.L_x_741) ;  /* 0x0000000000048947 */ /* 0x000fea0003800000 */
[----:B------:R2:W5:Y:S02]  /*0470*/  LD.E R2, desc[UR4][R134.64+0xbc] ;  /* 0x0000bc0486027980 */ /* 0x000564000c101900 */
.L_x_741:
[----:B------:R-:W-:Y:S05]  /*0480*/  BSYNC.RECONVERGENT B0 ;  /* 0x0000000000007941 */ /* 0x000fea0003800200 */
.L_x_740:
[----:B-----5:R-:W-:Y:S02]  /*0490*/  IADD3 R2, PT, PT, R2, R0, -R11 ;  /* 0x0000000002027210 */ /* 0x020fe40007ffe80b */
.L_x_739:
[----:B------:R-:W-:Y:S05]  /*04a0*/  BSYNC.RECONVERGENT B1 ;  /* 0x0000000000017941 */ /* 0x000fea0003800200 */
.L_x_737:
[----:B------:R-:W-:Y:S01]  /*04b0*/  IMAD.SHL.U32 R30, R245, 0x40, RZ ;  /* 0x00000040f51e7824 */ /* 0x000fe200078e00ff */
[----:B-1----:R-:W-:Y:S01]  /*04c0*/  MOV R4, R243 ;  /* 0x000000f300047202 */ /* 0x002fe20000000f00 */
[----:B------:R-:W-:-:S03]  /*04d0*/  IMAD.MOV.U32 R5, RZ, RZ, 0x0 ;  /* 0x00000000ff057424 */ /* 0x000fc600078e00ff */
[----:B------:R-:W-:-:S13]  /*04e0*/  ISETP.GT.AND P0, PT, R27, R30, PT ;  /* 0x0000001e1b00720c */ /* 0x000fda0003f04270 */
[----:B--2---:R-:W-:Y:S05]  /*04f0*/  @!P0 RET.REL.NODEC R4 `(_ZN5flash24flash_fwd_splitkv_kernelI23Flash_fwd_kernel_traitsILi32ELi64ELi256ELi4ELb0ELb0EN7cutlass10bfloat16_tE19Flash_kernel_traitsILi32ELi64ELi256ELi4ES3_EELb0ELb0ELb0ELb0ELb0ELb1ELb0ELb0EEEvNS_16Flash_fwd_paramsE) ;  /* 0xfffffff804c08950 */ /* 0x004fea0003c3ffff */
        /* <DEDUP_REMOVED lines=21> */
[----:B------:R-:W4:Y:S01]  /*0650*/  LD.E.64 R134, desc[UR4][R134.64+0xa0] ;  /* 0x0000a00486867980 */ /* 0x000f22000c101b00 */
[----:B------:R-:W-:Y:S01]  /*0660*/  IMAD.SHL.U32 R8, R170, 0x8, RZ ;  /* 0x00000008aa087824 */ /* 0x000fe200078e00ff */
[----:B------:R-:W-:Y:S01]  /*0670*/  SHF.R.U32.HI R170, RZ, 0x2, R170 ;  /* 0x00000002ffaa7819 */ /* 0x000fe200000116aa */
[----:B------:R-:W-:Y:S01]  /*0680*/  BSSY.RECONVERGENT B0, `(.L_x_743) ;  /* 0x0000033000007945 */ /* 0x000fe20003800200 */
[----:B--2---:R-:W-:-:S02]  /*0690*/  @P0 IMAD R13, R3, R240, RZ ;  /* 0x000000f0030d0224 */ /* 0x004fc400078e02ff */
[----:B-----5:R-:W-:Y:S01]  /*06a0*/  @!P0 IMAD.WIDE.U32 R6, R4, R235, RZ ;  /* 0x000000eb04068225 */ /* 0x020fe200078e00ff */
[----:B------:R-:W-:-:S03]  /*06b0*/  LOP3.LUT R4, R8, 0x18, RZ, 0xc0, !PT ;  /* 0x0000001808047812 */ /* 0x000fc600078ec0ff */
[----:B------:R-:W-:Y:S02]  /*06c0*/  @!P0 IMAD R0, R5, R235, RZ ;  /* 0x000000eb05008224 */ /* 0x000fe400078e02ff */
[----:B------:R-:W-:-:S04]  /*06d0*/  @P0 IMAD.WIDE.U32 R8, R2, R240, RZ ;  /* 0x000000f002080225 */ /* 0x000fc800078e00ff */
[----:B------:R-:W-:Y:S01]  /*06e0*/  IMAD.MOV.U32 R5, RZ, RZ, RZ ;  /* 0x000000ffff057224 */ /* 0x000fe200078e00ff */
[----:B------:R-:W-:Y:S01]  /*06f0*/  @!P0 IADD3 R0, PT, PT, R7, R0, RZ ;  /* 0x0000000007008210 */ /* 0x000fe20007ffe0ff */
[----:B------:R-:W-:Y:S02]  /*0700*/  @!P0 IMAD.MOV.U32 R12, RZ, RZ, R6 ;  /* 0x000000ffff0c8224 */ /* 0x000fe400078e0006 */
[----:B------:R-:W-:-:S04]  /*0710*/  IMAD.WIDE.U32 R6, R30, R2, R4 ;  /* 0x000000021e067225 */ /* 0x000fc800078e0004 */
[----:B------:R-:W-:Y:S01]  /*0720*/  @P0 IMAD.MOV.U32 R12, RZ, RZ, R8 ;  /* 0x000000ffff0c0224 */ /* 0x000fe200078e0008 */
[----:B------:R-:W-:Y:S02]  /*0730*/  @P0 IADD3 R0, PT, PT, R9, R13, RZ ;  /* 0x0000000d09000210 */ /* 0x000fe40007ffe0ff */
[----:B---3--:R-:W-:Y:S02]  /*0740*/  ISETP.GE.AND P4, PT, R4, R16, PT ;  /* 0x000000100400720c */ /* 0x008fe40003f86270 */
[----:B------:R-:W-:Y:S01]  /*0750*/  IADD3 R8, P0, PT, R12, R6, RZ ;  /* 0x000000060c087210 */ /* 0x000fe20007f1e0ff */
[----:B------:R-:W-:Y:S02]  /*0760*/  IMAD.IADD R12, R27, 0x1, -R30 ;  /* 0x000000011b0c7824 */ /* 0x000fe400078e0a1e */
[----:B------:R-:W-:-:S03]  /*0770*/  IMAD R5, R3, R30, RZ ;  /* 0x0000001e03057224 */ /* 0x000fc600078e02ff */
[----:B------:R-:W-:Y:S02]  /*0780*/  ISETP.GE.OR P5, PT, R170, R12, P4 ;  /* 0x0000000caa00720c */ /* 0x000fe400027a6670 */
[----:B------:R-:W-:Y:S01]  /*0790*/  IADD3.X R9, PT, PT, R0, R7, R5, P0, !PT ;  /* 0x0000000700097210 */ /* 0x000fe200007fe405 */
[-C--:B----4-:R-:W-:Y:S02]  /*07a0*/  IMAD R5, R11, R242.reuse, RZ ;  /* 0x000000f20b057224 */ /* 0x090fe400078e02ff */
[----:B------:R-:W-:Y:S01]  /*07b0*/  IMAD.WIDE.U32 R8, R10, R242, R8 ;  /* 0x000000f20a087225 */ /* 0x000fe200078e0008 */
[----:B------:R-:W-:-:S04]  /*07c0*/  ISETP.NE.AND P2, PT, R4, RZ, PT ;  /* 0x000000ff0400720c */ /* 0x000fc80003f45270 */
[----:B------:R-:W-:-:S03]  /*07d0*/  IADD3 R5, PT, PT, R9, R5, RZ ;  /* 0x0000000509057210 */ /* 0x000fc60007ffe0ff */
[----:B------:R-:W-:Y:S01]  /*07e0*/  @!P5 MOV R4, R8 ;  /* 0x000000080004d202 */ /* 0x000fe20000000f00 */
[----:B------:R-:W-:-:S04]  /*07f0*/  @!P5 IMAD R10, R3, R170, RZ ;  /* 0x000000aa030ad224 */ /* 0x000fc800078e02ff */
[----:B------:R-:W-:-:S04]  /*0800*/  @!P5 IMAD.WIDE.U32 R6, R2, R170, R4 ;  /* 0x000000aa0206d225 */ /* 0x000fc800078e0004 */
[----:B------:R-:W-:Y:S02]  /*0810*/  VIADD R11, R170, 0x20 ;  /* 0x00000020aa0b7836 */ /* 0x000fe40000000000 */
[----:B------:R-:W-:Y:S01]  /*0820*/  @!P5 IMAD.IADD R7, R7, 0x1, R10 ;  /* 0x000000010707d824 */ /* 0x000fe200078e020a */
[----:B------:R-:W-:Y:S02]  /*0830*/  @!P5 LEA R10, P1, R6, R14, 0x1 ;  /* 0x0000000e060ad211 */ /* 0x000fe400078208ff */
[-C--:B------:R-:W-:Y:S02]  /*0840*/  ISETP.GE.OR P3, PT, R170, R12.reuse, P2 ;  /* 0x0000000caa00720c */ /* 0x080fe40001766670 */
[CC--:B------:R-:W-:Y:S02]  /*0850*/  ISETP.GE.OR P2, PT, R11.reuse, R12.reuse, P2 ;  /* 0x0000000c0b00720c */ /* 0x0c0fe40001746670 */
[----:B------:R-:W-:Y:S02]  /*0860*/  ISETP.GE.OR P4, PT, R11, R12, P4 ;  /* 0x0000000c0b00720c */ /* 0x000fe40002786670 */
[----:B------:R-:W-:Y:S01]  /*0870*/  @!P5 LEA.HI.X R11, R6, R15, R7, 0x1, P1 ;  /* 0x0000000f060bd211 */ /* 0x000fe200008f0c07 */
[----:B------:R-:W-:-:S04]  /*0880*/  IMAD R0, R17, R235, R242 ;  /* 0x000000eb11007224 */ /* 0x000fc800078e02f2 */
[----:B------:R1:W-:Y:S01]  /*0890*/  @!P5 ST.E.128 desc[UR4][R10.64], RZ ;  /* 0x000000ff0a00d985 */ /* 0x0003e2000c101d04 */
[----:B------:R-:W-:-:S05]  /*08a0*/  IMAD R0, R18, R0, R30 ;  /* 0x0000000012007224 */ /* 0x000fca00078e021e */
[----:B------:R-:W-:-:S04]  /*08b0*/  IADD3 R13, P0, PT, R0, R170, RZ ;  /* 0x000000aa000d7210 */ /* 0x000fc80007f1e0ff */
[----:B------:R-:W-:Y:S02]  /*08c0*/  LEA.HI.X.SX32 R0, R0, RZ, 0x1, P0 ;  /* 0x000000ff00007211 */ /* 0x000fe400000f0eff */
[C---:B------:R-:W-:Y:S02]  /*08d0*/  LEA R12, P0, R13.reuse, R134, 0x2 ;  /* 0x000000860d0c7211 */ /* 0x040fe400078010ff */
[----:B------:R-:W-:Y:S02]  /*08e0*/  @!P3 MOV R7, 0x7f800000 ;  /* 0x7f8000000007b802 */ /* 0x000fe40000000f00 */
[----:B------:R-:W-:Y:S01]  /*08f0*/  LEA.HI.X R13, R13, R135, R0, 0x2, P0 ;  /* 0x000000870d0d7211 */ /* 0x000fe200000f1400 */
[----:B------:R-:W-:Y:S08]  /*0900*/  @P4 BRA `(.L_x_744) ;  /* 0x0000000000284947 */ /* 0x000ff00003800000 */
[----:B------:R-:W-:-:S04]  /*0910*/  IADD3 R0, P0, PT, R170, 0x20, RZ ;  /* 0x00000020aa007810 */ /* 0x000fc80007f1e0ff */
[----:B------:R-:W-:-:S05]  /*0920*/  IADD3.X R4, PT, PT, RZ, RZ, RZ, P0, !PT ;  /* 0x000000ffff047210 */ /* 0x000fca00007fe4ff */
[----:B------:R-:W-:Y:S01]  /*0930*/  IMAD R6, R4, R2, RZ ;  /* 0x0000000204067224 */ /* 0x000fe200078e02ff */
[----:B------:R-:W-:-:S03]  /*0940*/  MOV R4, R8 ;  /* 0x0000000800047202 */ /* 0x000fc60000000f00 */
[-C--:B------:R-:W-:Y:S02]  /*0950*/  IMAD R3, R3, R0.reuse, R6 ;  /* 0x0000000003037224 */ /* 0x080fe400078e0206 */
[----:B------:R-:W-:-:S03]  /*0960*/  IMAD.WIDE.U32 R4, R2, R0, R4 ;  /* 0x0000000002047225 */ /* 0x000fc600078e0004 */
[----:B------:R-:W-:Y:S02]  /*0970*/  LEA R2, P0, R4, R14, 0x1 ;  /* 0x0000000e04027211 */ /* 0x000fe400078008ff */
[----:B------:R-:W-:-:S04]  /*0980*/  IADD3 R3, PT, PT, R5, R3, RZ ;  /* 0x0000000305037210 */ /* 0x000fc80007ffe0ff */
[----:B------:R-:W-:-:S05]  /*0990*/  LEA.HI.X R3, R4, R15, R3, 0x1, P0 ;  /* 0x0000000f04037211 */ /* 0x000fca00000f0c03 */
[----:B------:R2:W-:Y:S02]  /*09a0*/  ST.E.128 desc[UR4][R2.64], RZ ;  /* 0x000000ff02007985 */ /* 0x0005e4000c101d04 */
.L_x_744:
[----:B------:R-:W-:Y:S05]  /*09b0*/  BSYNC.RECONVERGENT B0 ;  /* 0x0000000000007941 */ /* 0x000fea0003800200 */
.L_x_743:
[----:B--2---:R-:W-:Y:S01]  /*09c0*/  MOV R2, R243 ;  /* 0x000000f300027202 */ /* 0x004fe20000000f00 */
[----:B------:R1:W-:Y:S01]  /*09d0*/  @!P3 ST.E desc[UR4][R12.64], R7 ;  /* 0x000000070c00b985 */ /* 0x0003e2000c101904 */
[----:B------:R-:W-:-:S04]  /*09e0*/  MOV R3, 0x0 ;  /* 0x0000000000037802 */ /* 0x000fc80000000f00 */
[----:B-1----:R-:W-:Y:S05]  /*09f0*/  @P2 RET.REL.NODEC R2 `(_ZN5flash24flash_fwd_splitkv_kernelI23Flash_fwd_kernel_traitsILi32ELi64ELi256ELi4ELb0ELb0EN7cutlass10bfloat16_tE19Flash_kernel_traitsILi32ELi64ELi256ELi4ES3_EELb0ELb0ELb0ELb0ELb0ELb1ELb0ELb0EEEvNS_16Flash_fwd_paramsE) ;  /* 0xfffffff402802950 */ /* 0x002fea0003c3ffff */
[----:B------:R-:W-:Y:S02]  /*0a00*/  MOV R0, 0x7f800000 ;  /* 0x7f80000000007802 */ /* 0x000fe40000000f00 */
[----:B------:R-:W-:Y:S02]  /*0a10*/  MOV R2, R243 ;  /* 0x000000f300027202 */ /* 0x000fe40000000f00 */
[----:B------:R-:W-:Y:S01]  /*0a20*/  MOV R3, 0x0 ;  /* 0x0000000000037802 */ /* 0x000fe20000000f00 */
[----:B------:R1:W-:Y:S03]  /*0a30*/  ST.E desc[UR4][R12.64+0x80], R0 ;  /* 0x000080000c007985 */ /* 0x0003e6000c101904 */
[----:B-1----:R-:W-:Y:S05]  /*0a40*/  RET.REL.NODEC R2 `(_ZN5flash24flash_fwd_splitkv_kernelI23Flash_fwd_kernel_traitsILi32ELi64ELi256ELi4ELb0ELb0EN7cutlass10bfloat16_tE19Flash_kernel_traitsILi32ELi64ELi256ELi4ES3_EELb0ELb0ELb0ELb0ELb0ELb1ELb0ELb0EEEvNS_16Flash_fwd_paramsE) ;  /* 0xfffffff4026c7950 */ /* 0x002fea0003c3ffff */
.L_x_742:
        /* <DEDUP_REMOVED lines=36> */
[----:B------:R-:W-:-:S13]  /*0c90*/  ISETP.GT.U32.AND P2, PT, R6, R3, PT ;  /* 0x000000030600720c */ /* 0x000fda0003f44070 */
[----:B------:R-:W-:-:S05]  /*0ca0*/  @!P2 IMAD.IADD R3, R3, 0x1, -R6 ;  /* 0x000000010303a824 */ /* 0x000fca00078e0a06 */
[----:B------:R-:W-:Y:S02]  /*0cb0*/  ISETP.GE.U32.AND P0, PT, R3, R6, PT ;  /* 0x000000060300720c */ /* 0x000fe40003f06070 */
[----:B------:R-:W-:Y:S02]  /*0cc0*/  @!P2 IADD3 R0, PT, PT, R0, 0x1, RZ ;  /* 0x000000010000a810 */ /* 0x000fe40007ffe0ff */
[----:B------:R-:W-:Y:S01]  /*0cd0*/  LOP3.LUT R3, R186, R11, RZ, 0x3c, !PT ;  /* 0x0000000bba037212 */ /* 0x000fe200078e3cff */
[-C--:B---3--:R-:W-:Y:S01]  /*0ce0*/  IMAD.WIDE.U32 R4, R8, R235.reuse, RZ ;  /* 0x000000eb08047225 */ /* 0x088fe200078e00ff */
[----:B------:R-:W-:Y:S02]  /*0cf0*/  ISETP.NE.AND P2, PT, R11, RZ, PT ;  /* 0x000000ff0b00720c */ /* 0x000fe40003f45270 */
[----:B------:R-:W-:Y:S01]  /*0d00*/  ISETP.GE.AND P1, PT, R3, RZ, PT ;  /* 0x000000ff0300720c */ /* 0x000fe20003f26270 */
[----:B------:R-:W-:Y:S02]  /*0d10*/  IMAD R3, R9, R235, RZ ;  /* 0x000000eb09037224 */ /* 0x000fe400078e02ff */
[----:B------:R-:W2:Y:S02]  /*0d20*/  LD.E.64 R8, desc[UR4][R134.64+0x20] ;  /* 0x0000200486087980 */ /* 0x000ea4000c101b00 */
[----:B------:R-:W-:Y:S01]  /*0d30*/  @P0 VIADD R0, R0, 0x1 ;  /* 0x0000000100000836 */ /* 0x000fe20000000000 */
[----:B------:R-:W-:-:S04]  /*0d40*/  LEA R189, P0, R4, R236, 0x2 ;  /* 0x000000ec04bd7211 */ /* 0x000fc800078010ff */
[----:B------:R-:W-:Y:S01]  /*0d50*/  MOV R7, R0 ;  /* 0x0000000000077202 */ /* 0x000fe20000000f00 */
[----:B------:R-:W-:-:S05]  /*0d60*/  IMAD.IADD R0, R5, 0x1, R3 ;  /* 0x0000000105007824 */ /* 0x000fca00078e0203 */
[----:B------:R-:W-:Y:S02]  /*0d70*/  LEA.HI.X R188, R4, R237, R0, 0x2, P0 ;  /* 0x000000ed04bc7211 */ /* 0x000fe400000f1400 */
[----:B------:R-:W-:Y:S01]  /*0d80*/  @!P1 IADD3 R7, PT, PT, -R7, RZ, RZ ;  /* 0x000000ff07079210 */ /* 0x000fe20007ffe1ff */
[----:B------:R-:W-:Y:S01]  /*0d90*/  IMAD.MOV.U32 R4, RZ, RZ, R189 ;  /* 0x000000ffff047224 */ /* 0x000fe200078e00bd */
[----:B------:R-:W-:Y:S02]  /*0da0*/  @!P2 LOP3.LUT R7, RZ, R11, RZ, 0x33, !PT ;  /* 0x0000000bff07a212 */ /* 0x000fe400078e33ff */
[----:B------:R-:W-:-:S03]  /*0db0*/  MOV R5, R188 ;  /* 0x000000bc00057202 */ /* 0x000fc60000000f00 */
[----:B------:R-:W-:-:S05]  /*0dc0*/  IMAD.WIDE R4, R7, 0x4, R4 ;  /* 0x0000000407047825 */ /* 0x000fca00078e0204 */
[----:B-----5:R1:W3:Y:S01]  /*0dd0*/  LD.E R10, desc[UR4][R4.64] ;  /* 0x00000004040a7980 */ /* 0x0202e2000c101900 */
[----:B----4-:R-:W-:-:S04]  /*0de0*/  IABS R6, R14 ;  /* 0x0000000e00067213 */ /* 0x010fc80000000000 */
[----:B-1----:R-:W1:Y:S08]  /*0df0*/  I2F.RP R4, R6 ;  /* 0x0000000600047306 */ /* 0x002e700000209400 */
[----:B-1----:R-:W1:Y:S02]  /*0e00*/  MUFU.RCP R4, R4 ;  /* 0x0000000400047308 */ /* 0x002e640000001000 */
[----:B-1----:R-:W-:-:S06]  /*0e10*/  VIADD R4, R4, 0xffffffe ;  /* 0x0ffffffe04047836 */ /* 0x002fcc0000000000 */
[----:B------:R-:W1:Y:S01]  /*0e20*/  F2I.FTZ.U32.TRUNC.NTZ R5, R4 ;  /* 0x0000000400057305 */ /* 0x000e62000021f000 */
[----:B------:R-:W-:Y:S02]  /*0e30*/  IABS R3, R14 ;  /* 0x0000000e00037213 */ /* 0x000fe40000000000 */
[----:B------:R-:W-:Y:S02]  /*0e40*/  IABS R15, R242 ;  /* 0x000000f2000f7213 */ /* 0x000fe40000000000 */
[----:B-1----:R-:W-:Y:S01]  /*0e50*/  IADD3 R0, PT, PT, RZ, -R5, RZ ;  /* 0x80000005ff007210 */ /* 0x002fe20007ffe0ff */
[----:B------:R-:W-:-:S04]  /*0e60*/  IMAD.MOV.U32 R4, RZ, RZ, RZ ;  /* 0x000000ffff047224 */ /* 0x000fc800078e00ff */
[----:B------:R-:W-:-:S04]  /*0e70*/  IMAD R0, R0, R6, RZ ;  /* 0x0000000600007224 */ /* 0x000fc800078e02ff */
[----:B------:R-:W-:Y:S01]  /*0e80*/  IMAD.HI.U32 R4, R5, R0, R4 ;  /* 0x0000000005047227 */ /* 0x000fe200078e0004 */
[----:B------:R-:W-:-:S03]  /*0e90*/  MOV R5, R15 ;  /* 0x0000000f00057202 */ /* 0x000fc60000000f00 */
        /* <DEDUP_REMOVED lines=11> */
[----:B------:R-:W-:-:S07]  /*0f50*/  ISETP.GE.AND P0, PT, R3, RZ, PT ;  /* 0x000000ff0300720c */ /* 0x000fce0003f06270 */
[----:B------:R-:W-:-:S06]  /*0f60*/  @P2 IADD3 R0, PT, PT, R0, 0x1, RZ ;  /* 0x0000000100002810 */ /* 0x000fcc0007ffe0ff */
[----:B------:R-:W-:Y:S02]  /*0f70*/  @!P0 IADD3 R0, PT, PT, -R0, RZ, RZ ;  /* 0x000000ff00008210 */ /* 0x000fe40007ffe1ff */
[----:B------:R-:W-:-:S04]  /*0f80*/  @!P1 LOP3.LUT R0, RZ, R14, RZ, 0x33, !PT ;  /* 0x0000000eff009212 */ /* 0x000fc800078e33ff */
[----:B------:R-:W-:Y:S02]  /*0f90*/  SHF.R.S32.HI R6, RZ, 0x1f, R0 ;  /* 0x0000001fff067819 */ /* 0x000fe40000011400 */
[----:B---3--:R-:W-:Y:S01]  /*0fa0*/  SHF.R.S32.HI R15, RZ, 0x1f, R10 ;  /* 0x0000001fff0f7819 */ /* 0x008fe2000001140a */
[-C--:B--2---:R-:W-:Y:S02]  /*0fb0*/  IMAD R4, R9, R10.reuse, RZ ;  /* 0x0000000a09047224 */ /* 0x084fe400078e02ff */
[----:B------:R-:W-:Y:S02]  /*0fc0*/  IMAD R9, R11, R7, R186 ;  /* 0x000000070b097224 */ /* 0x000fe400078e02ba */
[C---:B------:R-:W-:Y:S02]  /*0fd0*/  IMAD R3, R8.reuse, R15, R4 ;  /* 0x0000000f08037224 */ /* 0x040fe400078e0204 */
[----:B------:R-:W-:Y:S01]  /*0fe0*/  IMAD.WIDE.U32 R4, R8, R10, RZ ;  /* 0x0000000a08047225 */ /* 0x000fe200078e00ff */
[----:B------:R-:W-:-:S03]  /*0ff0*/  SHF.R.S32.HI R8, RZ, 0x1f, R9 ;  /* 0x0000001fff087819 */ /* 0x000fc60000011409 */
[----:B------:R-:W-:Y:S02]  /*1000*/  IMAD.IADD R5, R5, 0x1, R3 ;  /* 0x0000000105057824 */ /* 0x000fe400078e0203 */
[----:B------:R-:W-:Y:S02]  /*1010*/  IMAD R3, R185, R9, RZ ;  /* 0x00000009b9037224 */ /* 0x000fe400078e02ff */
[----:B------:R-:W-:-:S04]  /*1020*/  IMAD.WIDE.U32 R4, R9, R184, R4 ;  /* 0x000000b809047225 */ /* 0x000fc800078e0004 */
[----:B------:R-:W-:Y:S02]  /*1030*/  IMAD R3, R184, R8, R3 ;  /* 0x00000008b8037224 */ /* 0x000fe400078e0203 */
        /* <DEDUP_REMOVED lines=12> */
.L_x_746:
        /* <DEDUP_REMOVED lines=12> */
[----:B--2---:R-:W-:-:S04]  /*11c0*/  IABS R0, R14 ;  /* 0x0000000e00007213 */ /* 0x004fc80000000000 */
[----:B------:R-:W-:-:S04]  /*11d0*/  MOV R9, R0 ;  /* 0x0000000000097202 */ /* 0x000fc80000000f00 */
[----:B-1----:R-:W1:Y:S08]  /*11e0*/  I2F.RP R4, R9 ;  /* 0x0000000900047306 */ /* 0x002e700000209400 */
[----:B-1----:R-:W1:Y:S02]  /*11f0*/  MUFU.RCP R4, R4 ;  /* 0x0000000400047308 */ /* 0x002e640000001000 */
[----:B-1----:R-:W-:-:S06]  /*1200*/  IADD3 R4, PT, PT, R4, 0xffffffe, RZ ;  /* 0x0ffffffe04047810 */ /* 0x002fcc0007ffe0ff */
[----:B------:R-:W1:Y:S02]  /*1210*/  F2I.FTZ.U32.TRUNC.NTZ R5, R4 ;  /* 0x0000000400057305 */ /* 0x000e64000021f000 */
[----:B-1----:R-:W-:Y:S01]  /*1220*/  IMAD.MOV R0, RZ, RZ, -R5 ;  /* 0x000000ffff007224 */ /* 0x002fe200078e0a05 */
[----:B------:R-:W-:-:S03]  /*1230*/  MOV R4, RZ ;  /* 0x000000ff00047202 */ /* 0x000fc60000000f00 */
[----:B------:R-:W-:Y:S01]  /*1240*/  IMAD R3, R0, R9, RZ ;  /* 0x0000000900037224 */ /* 0x000fe200078e02ff */
[----:B------:R-:W-:-:S03]  /*1250*/  IABS R0, R14 ;  /* 0x0000000e00007213 */ /* 0x000fc60000000000 */
        /* <DEDUP_REMOVED lines=55> */
[----:B------:R-:W-:Y:S02]  /*15d0*/  MOV R8, RZ ;  /* 0x000000ff00087202 */ /* 0x000fe40000000f00 */
[----:B------:R-:W-:Y:S02]  /*15e0*/  MOV R9, R186 ;  /* 0x000000ba00097202 */ /* 0x000fe40000000f00 */
.L_x_747:
[----:B------:R-:W-:Y:S05]  /*15f0*/  BSYNC.RECONVERGENT B0 ;  /* 0x0000000000007941 */ /* 0x000fea0003800200 */
.L_x_745:
        /* <DEDUP_REMOVED lines=13> */
[----:B------:R-:W-:Y:S02]  /*16d0*/  IABS R3, R14 ;  /* 0x0000000e00037213 */ /* 0x000fe40000000000 */
[----:B------:R-:W-:Y:S01]  /*16e0*/  IABS R7, R242 ;  /* 0x000000f200077213 */ /* 0x000fe20000000000 */
[----:B-1----:R-:W-:Y:S01]  /*16f0*/  IMAD.MOV R0, RZ, RZ, -R5 ;  /* 0x000000ffff007224 */ /* 0x002fe200078e0a05 */
[----:B------:R-:W-:-:S03]  /*1700*/  MOV R4, RZ ;  /* 0x000000ff00047202 */ /* 0x000fc60000000f00 */
[----:B------:R-:W-:-:S04]  /*1710*/  IMAD R0, R0, R6, RZ ;  /* 0x0000000600007224 */ /* 0x000fc800078e02ff */
[----:B------:R-:W-:-:S04]  /*1720*/  IMAD.HI.U32 R4, R5, R0, R4 ;  /* 0x0000000005047227 */ /* 0x000fc800078e0004 */
[----:B------:R-:W-:Y:S02]  /*1730*/  IMAD.MOV R0, RZ, RZ, -R3 ;  /* 0x000000ffff007224 */ /* 0x000fe400078e0a03 */
[----:B------:R-:W-:-:S03]  /*1740*/  IMAD.MOV.U32 R5, RZ, RZ, R7 ;  /* 0x000000ffff057224 */ /* 0x000fc600078e0007 */
[----:B------:R-:W-:Y:S01]  /*1750*/  MOV R3, R0 ;  /* 0x0000000000037202 */ /* 0x000fe20000000f00 */
[----:B------:R-:W-:-:S04]  /*1760*/  IMAD.HI.U32 R0, R4, R5, RZ ;  /* 0x0000000504007227 */ /* 0x000fc800078e00ff */
[----:B------:R-:W-:-:S05]  /*1770*/  IMAD R3, R0, R3, R5 ;  /* 0x0000000300037224 */ /* 0x000fca00078e0205 */
[----:B------:R-:W-:-:S13]  /*1780*/  ISETP.GT.U32.AND P2, PT, R6, R3, PT ;  /* 0x000000030600720c */ /* 0x000fda0003f44070 */
[----:B------:R-:W-:-:S05]  /*1790*/  @!P2 IMAD.IADD R3, R3, 0x1, -R6 ;  /* 0x000000010303a824 */ /* 0x000fca00078e0a06 */
[----:B------:R-:W-:Y:S02]  /*17a0*/  ISETP.GE.U32.AND P3, PT, R3, R6, PT ;  /* 0x000000060300720c */ /* 0x000fe40003f66070 */
[----:B------:R-:W-:Y:S01]  /*17b0*/  LOP3.LUT R3, R242, R14, RZ, 0x3c, !PT ;  /* 0x0000000ef2037212 */ /* 0x000fe200078e3cff */
[----:B------:R-:W-:Y:S01]  /*17c0*/  @!P2 VIADD R0, R0, 0x1 ;  /* 0x000000010000a836 */ /* 0x000fe20000000000 */
[----:B------:R-:W-:Y:S02]  /*17d0*/  ISETP.NE.AND P2, PT, R14, RZ, PT ;  /* 0x000000ff0e00720c */ /* 0x000fe40003f45270 */
[----:B------:R-:W-:Y:S01]  /*17e0*/  ISETP.GE.AND P1, PT, R3, RZ, PT ;  /* 0x000000ff0300720c */ /* 0x000fe20003f26270 */
[----:B------:R-:W-:Y:S02]  /*17f0*/  IMAD R3, R8, R190, RZ ;  /* 0x000000be08037224 */ /* 0x000fe400078e02ff */
[----:B------:R-:W-:-:S04]  /*1800*/  IMAD.SHL.U32 R172, R170, 0x8, RZ ;  /* 0x00000008aaac7824 */ /* 0x000fc800078e00ff */
[----:B------:R-:W-:Y:S01]  /*1810*/  @P3 IADD3 R0, PT, PT, R0, 0x1, RZ ;  /* 0x0000000100003810 */ /* 0x000fe20007ffe0ff */
[C---:B------:R-:W-:Y:S02]  /*1820*/  IMAD R3, R9.reuse, R191, R3 ;  /* 0x000000bf09037224 */ /* 0x040fe400078e0203 */
[----:B------:R-:W-:Y:S01]  /*1830*/  IMAD.WIDE.U32 R4, R9, R190, RZ ;  /* 0x000000be09047225 */ /* 0x000fe200078e00ff */
[----:B------:R-:W-:-:S03]  /*1840*/  LOP3.LUT R234, R172, 0x18, RZ, 0xc0, !PT ;  /* 0x00000018acea7812 */ /* 0x000fc600078ec0ff */
[----:B------:R-:W-:Y:S01]  /*1850*/  @!P1 IMAD.MOV R0, RZ, RZ, -R0 ;  /* 0x000000ffff009224 */ /* 0x000fe200078e0a00 */
[----:B------:R-:W-:Y:S02]  /*1860*/  @!P2 LOP3.LUT R0, RZ, R14, RZ, 0x33, !PT ;  /* 0x0000000eff00a212 */ /* 0x000fe400078e33ff */
[----:B------:R-:W-:Y:S02]  /*1870*/  IADD3 R9, PT, PT, R5, R3, RZ ;  /* 0x0000000305097210 */ /* 0x000fe40007ffe0ff */
[----:B------:R-:W-:Y:S01]  /*1880*/  SHF.R.S32.HI R8, RZ, 0x1f, R0 ;  /* 0x0000001fff087819 */ /* 0x000fe20000011400 */
[----:B------:R-:W-:Y:S01]  /*1890*/  IMAD R7, R29, R0, RZ ;  /* 0x000000001d077224 */ /* 0x000fe200078e02ff */
[----:B------:R-:W-:Y:S01]  /*18a0*/  IADD3 R3, P2, P1, R4, R10, R234 ;  /* 0x0000000a04037210 */ /* 0x000fe2000795e0ea */
[----:B------:R-:W-:Y:S01]  /*18b0*/  IMAD.WIDE.U32 R4, R28, R0, RZ ;  /* 0x000000001c047225 */ /* 0x000fe200078e00ff */
[----:B------:R-:W-:Y:S01]  /*18c0*/  LOP3.LUT R6, R172, 0xc0, RZ, 0xc0, !PT ;  /* 0x000000c0ac067812 */ /* 0x000fe200078ec0ff */
[----:B------:R-:W1:Y:S02]  /*18d0*/  S2UR UR6, SR_CgaCtaId ;  /* 0x00000000000679c3 */ /* 0x000e640000008800 */
[----:B------:R-:W-:Y:S01]  /*18e0*/  IMAD R0, R8, R28, R7 ;  /* 0x0000001c08007224 */ /* 0x000fe200078e0207 */
[----:B------:R-:W-:-:S02]  /*18f0*/  IADD3.X R7, PT, PT, R9, R11, RZ, P2, P1 ;  /* 0x0000000b09077210 */ /* 0x000fc400017e24ff */
[----:B------:R-:W-:Y:S01]  /*1900*/  LOP3.LUT R6, R6, 0x18, R170, 0xf8, !PT ;  /* 0x0000001806067812 */ /* 0x000fe200078ef8aa */
[----:B------:R-:W-:Y:S01]  /*1910*/  IMAD.IADD R5, R5, 0x1, R0 ;  /* 0x0000000105057824 */ /* 0x000fe200078e0200 */
[----:B------:R-:W-:Y:S02]  /*1920*/  IADD3 R4, P1, PT, R3, R4, RZ ;  /* 0x0000000403047210 */ /* 0x000fe40007f3e0ff */
[--C-:B------:R-:W-:Y:S02]  /*1930*/  LOP3.LUT R6, R6, 0x18, R172.reuse, 0x78, !PT ;  /* 0x0000001806067812 */ /* 0x100fe400078e78ac */
[----:B------:R-:W-:Y:S02]  /*1940*/  IADD3.X R5, PT, PT, R7, R5, RZ, P1, !PT ;  /* 0x0000000507057210 */ /* 0x000fe40000ffe4ff */
[----:B------:R-:W-:Y:S02]  /*1950*/  LOP3.LUT R172, R6, 0x1f20, R172, 0xf8, !PT ;  /* 0x00001f2006ac7812 */ /* 0x000fe400078ef8ac */
[----:B------:R-:W-:Y:S01]  /*1960*/  IADD3 R6, P1, PT, R234, R15, RZ ;  /* 0x0000000fea067210 */ /* 0x000fe20007f3e0ff */
[----:B------:R-:W-:Y:S01]  /*1970*/  IMAD.IADD R241, R27, 0x1, -R30 ;  /* 0x000000011bf17824 */ /* 0x000fe200078e0a1e */
[----:B------:R-:W-:-:S02]  /*1980*/  SHF.R.U32.HI R238, RZ, 0x2, R170 ;  /* 0x00000002ffee7819 */ /* 0x000fc400000116aa */
[----:B------:R-:W-:Y:S01]  /*1990*/  IADD3.X R7, PT, PT, RZ, R26, RZ, P1, !PT ;  /* 0x0000001aff077210 */ /* 0x000fe20000ffe4ff */
[----:B------:R-:W-:Y:S02]  /*19a0*/  UMOV UR7, 0x400 ;  /* 0x0000040000077882 */ /* 0x000fe40000000000 */
[----:B------:R-:W-:Y:S01]  /*19b0*/  IMAD.WIDE.U32 R6, R238, R184, R6 ;  /* 0x000000b8ee067225 */ /* 0x000fe200078e0006 */
[----:B-1----:R-:W-:-:S03]  /*19c0*/  ULEA UR6, UR6, UR7, 0x18 ;  /* 0x0000000706067291 */ /* 0x002fc6000f8ec0ff */
[----:B------:R-:W-:Y:S02]  /*19d0*/  IMAD R3, R191, R238, RZ ;  /* 0x000000eebf037224 */ /* 0x000fe400078e02ff */
[----:B------:R-:W-:Y:S01]  /*19e0*/  IMAD.WIDE.U32 R4, R238, R190, R4 ;  /* 0x000000beee047225 */ /* 0x000fe200078e0004 */
[-C--:B------:R-:W-:Y:S02]  /*19f0*/  LOP3.LUT R189, R189, R188.reuse, RZ, 0x3c, !PT ;  /* 0x000000bcbdbd7212 */ /* 0x080fe400078e3cff */
[----:B------:R-:W-:Y:S02]  /*1a00*/  MOV R239, RZ ;  /* 0x000000ff00ef7202 */ /* 0x000fe40000000f00 */
[----:B------:R-:W-:Y:S01]  /*1a10*/  IADD3 R3, PT, PT, R5, R3, RZ ;  /* 0x0000000305037210 */ /* 0x000fe20007ffe0ff */
[----:B------:R-:W-:Y:S01]  /*1a20*/  IMAD.U32 R165, RZ, RZ, UR6 ;  /* 0x00000006ffa57e24 */ /* 0x000fe2000f8e00ff */
[C---:B------:R-:W-:Y:S01]  /*1a30*/  LOP3.LUT R188, R189.reuse, R188, RZ, 0x3c, !PT ;  /* 0x000000bcbdbc7212 */ /* 0x040fe200078e3cff */
[----:B------:R-:W-:Y:S02]  /*1a40*/  BSSY.RECONVERGENT B0, `(.L_x_748) ;  /* 0x000002c000007945 */ /* 0x000fe40003800200 */
[----:B------:R-:W-:Y:S01]  /*1a50*/  IMAD R172, R172, 0x2, R165 ;  /* 0x00000002acac7824 */ /* 0x000fe200078e02a5 */
[----:B------:R-:W-:Y:S01]  /*1a60*/  LOP3.LUT R189, R189, R188, RZ, 0x3c, !PT ;  /* 0x000000bcbdbd7212 */ /* 0x000fe200078e3cff */
[----:B--2---:R-:W-:-:S02]  /*1a70*/  @P0 IMAD R11, R17, R240, RZ ;  /* 0x000000f0110b0224 */ /* 0x004fc400078e02ff */
[-C--:B---3--:R-:W-:Y:S02]  /*1a80*/  @!P0 IMAD R10, R13, R235.reuse, RZ ;  /* 0x000000eb0d0a8224 */ /* 0x088fe400078e02ff */
[----:B------:R-:W-:-:S04]  /*1a90*/  @!P0 IMAD.WIDE.U32 R8, R12, R235, RZ ;  /* 0x000000eb0c088225 */ /* 0x000fc800078e00ff */
[----:B------:R-:W-:Y:S02]  /*1aa0*/  @!P0 IMAD.IADD R10, R9, 0x1, R10 ;  /* 0x00000001090a8824 */ /* 0x000fe400078e020a */
[----:B------:R-:W-:Y:S02]  /*1ab0*/  @!P0 IMAD.MOV.U32 R0, RZ, RZ, R8 ;  /* 0x000000ffff008224 */ /* 0x000fe400078e0008 */
[----:B------:R-:W-:-:S04]  /*1ac0*/  @P0 IMAD.WIDE.U32 R8, R16, R240, RZ ;  /* 0x000000f010080225 */ /* 0x000fc800078e00ff */
[----:B------:R-:W-:Y:S02]  /*1ad0*/  @P0 IMAD.MOV.U32 R0, RZ, RZ, R8 ;  /* 0x000000ffff000224 */ /* 0x000fe400078e0008 */
[----:B------:R-:W-:-:S03]  /*1ae0*/  @P0 IMAD.IADD R10, R9, 0x1, R11 ;  /* 0x00000001090a0824 */ /* 0x000fc600078e020b */
[----:B------:R-:W-:Y:S01]  /*1af0*/  IADD3 R8, P1, PT, R234, R0, RZ ;  /* 0x00000000ea087210 */ /* 0x000fe20007f3e0ff */
[----:B------:R-:W-:-:S03]  /*1b00*/  IMAD R12, R185, R238, RZ ;  /* 0x000000eeb90c7224 */ /* 0x000fc600078e02ff */
[----:B------:R-:W-:Y:S02]  /*1b10*/  IADD3.X R9, PT, PT, RZ, R10, RZ, P1, !PT ;  /* 0x0000000aff097210 */ /* 0x000fe40000ffe4ff */
[----:B------:R-:W-:Y:S01]  /*1b20*/  ISETP.GE.AND P1, PT, R238, R241, PT ;  /* 0x000000f1ee00720c */ /* 0x000fe20003f26270 */
[----:B------:R-:W-:Y:S01]  /*1b30*/  IMAD.IADD R0, R7, 0x1, R12 ;  /* 0x0000000107007824 */ /* 0x000fe200078e020c */
[----:B------:R-:W-:Y:S01]  /*1b40*/  LEA R192, P3, R6, R22, 0x1 ;  /* 0x0000001606c07211 */ /* 0x000fe200078608ff */
[----:B----4-:R-:W-:Y:S01]  /*1b50*/  IMAD.WIDE.U32 R12, R24, R242, R8 ;  /* 0x000000f2180c7225 */ /* 0x010fe200078e0008 */
[----:B------:R-:W-:Y:S02]  /*1b60*/  LEA R194, P2, R4, R20, 0x1 ;  /* 0x0000001404c27211 */ /* 0x000fe400078408ff */
[----:B------:R-:W-:Y:S01]  /*1b70*/  LEA.HI.X R187, R6, R23, R0, 0x1, P3 ;  /* 0x0000001706bb7211 */ /* 0x000fe200018f0c00 */
[----:B------:R-:W-:Y:S01]  /*1b80*/  IMAD R0, R25, R242, RZ ;  /* 0x000000f219007224 */ /* 0x000fe200078e02ff */
[----:B------:R-:W-:Y:S01]  /*1b90*/  LEA.HI.X R193, R4, R21, R3, 0x1, P2 ;  /* 0x0000001504c17211 */ /* 0x000fe200010f0c03 */
[----:B------:R-:W-:Y:S01]  /*1ba0*/  @!P0 IMAD.MOV.U32 R4, RZ, RZ, R16 ;  /* 0x000000ffff048224 */ /* 0x000fe200078e0010 */
[----:B------:R-:W-:Y:S01]  /*1bb0*/  @!P0 MOV R5, R17 ;  /* 0x0000001100058202 */ /* 0x000fe20000000f00 */
[----:B------:R-:W-:Y:S01]  /*1bc0*/  @P0 IMAD.MOV.U32 R5, RZ, RZ, R17 ;  /* 0x000000ffff050224 */ /* 0x000fe200078e0011 */
[----:B------:R-:W-:Y:S01]  /*1bd0*/  @P0 MOV R4, R16 ;  /* 0x0000001000040202 */ /* 0x000fe20000000f00 */
[----:B------:R-:W-:Y:S01]  /*1be0*/  IMAD.WIDE.U32 R6, R245, 0x40, R238 ;  /* 0x00000040f5067825 */ /* 0x000fe200078e00ee */
[----:B------:R-:W-:Y:S01]  /*1bf0*/  IADD3 R9, PT, PT, R13, R0, RZ ;  /* 0x000000000d097210 */ /* 0x000fe20007ffe0ff */
[----:B------:R-:W-:Y:S06]  /*1c00*/  @P1 BRA `(.L_x_749) ;  /* 0x00000000003c1947 */ /* 0x000fec0003800000 */
[----:B-----5:R-:W-:-:S13]  /*1c10*/  ISETP.GE.AND P0, PT, R234, R233, PT ;  /* 0x000000e9ea00720c */ /* 0x020fda0003f06270 */
[----:B------:R-:W-:Y:S05]  /*1c20*/  @P0 BRA `(.L_x_750) ;  /* 0x0000000000300947 */ /* 0x000fea0003800000 */
[----:B------:R-:W-:Y:S01]  /*1c30*/  MOV R8, R12 ;  /* 0x0000000c00087202 */ /* 0x000fe20000000f00 */
[----:B------:R-:W-:-:S04]  /*1c40*/  IMAD R0, R7, R4, RZ ;  /* 0x0000000407007224 */ /* 0x000fc800078e02ff */
[----:B------:R-:W-:-:S04]  /*1c50*/  IMAD.WIDE.U32 R10, R6, R4, R8 ;  /* 0x00000004060a7225 */ /* 0x000fc800078e0008 */
[----:B------:R-:W-:Y:S01]  /*1c60*/  IMAD R0, R6, R5, R0 ;  /* 0x0000000506007224 */ /* 0x000fe200078e0200 */
[----:B------:R-:W-:-:S04]  /*1c70*/  LEA R14, P0, R10, R18, 0x1 ;  /* 0x000000120a0e7211 */ /* 0x000fc800078008ff */
[----:B------:R-:W-:-:S04]  /*1c80*/  IADD3 R0, PT, PT, R11, R0, RZ ;  /* 0x000000000b007210 */ /* 0x000fc80007ffe0ff */
[----:B------:R-:W-:-:S05]  /*1c90*/  LEA.HI.X R15, R10, R19, R0, 0x1, P0 ;  /* 0x000000130a0f7211 */ /* 0x000fca00000f0c00 */
[----:B------:R-:W-:Y:S01]  /*1ca0*/  @!PT LDS RZ, [RZ] ;  /* 0x00000000fffff984 */ /* 0x000fe20000000800 */
[----:B------:R-:W-:Y:S01]  /*1cb0*/  @!PT LDS RZ, [RZ] ;  /* 0x00000000fffff984 */ /* 0x000fe20000000800 */
[----:B------:R-:W-:Y:S01]  /*1cc0*/  @!PT LDS RZ, [RZ] ;  /* 0x00000000fffff984 */ /* 0x000fe20000000800 */
[----:B------:R2:W-:Y:S01]  /*1cd0*/  LDGSTS.E.BYPASS.LTC128B.128 [R172], desc[UR4][R14.64] ;  /* 0x000000000eac7fae */ /* 0x0005e2000b981a04 */
[----:B------:R-:W-:Y:S05]  /*1ce0*/  BRA `(.L_x_749) ;  /* 0x0000000000047947 */ /* 0x000fea0003800000 */
.L_x_750:
[----:B------:R1:W-:Y:S02]  /*1cf0*/  STS.128 [R172], RZ ;  /* 0x000000ffac007388 */ /* 0x0003e40000000c00 */
.L_x_749:
[----:B------:R-:W-:Y:S05]  /*1d00*/  BSYNC.RECONVERGENT B0 ;  /* 0x0000000000007941 */ /* 0x000fea0003800200 */
.L_x_748:
[----:B--2---:R-:W-:Y:S01]  /*1d10*/  VIADD R14, R238, 0x20 ;  /* 0x00000020ee0e7836 */ /* 0x004fe20000000000 */
[----:B------:R-:W-:Y:S01]  /*1d20*/  BSSY.RECONVERGENT B0, `(.L_x_751) ;  /* 0x0000017000007945 */ /* 0x000fe20003800200 */
[----:B------:R-:W-:-:S03]  /*1d30*/  IMAD R0, R229, -0x100, R2 ;  /* 0xffffff00e5007824 */ /* 0x000fc600078e0202 */
[----:B------:R-:W-:Y:S02]  /*1d40*/  ISETP.GE.AND P0, PT, R14, R241, PT ;  /* 0x000000f10e00720c */ /* 0x000fe40003f06270 */
[----:B------:R-:W-:-:S04]  /*1d50*/  IADD3 R0, PT, PT, R0, 0x100, RZ ;  /* 0x0000010000007810 */ /* 0x000fc80007ffe0ff */
[----:B------:R-:W-:-:S07]  /*1d60*/  ISETP.GE.AND P6, PT, R238, R0, PT ;  /* 0x00000000ee00720c */ /* 0x000fce0003fc6270 */
[----:B------:R-:W-:Y:S06]  /*1d70*/  @P0 BRA `(.L_x_752) ;  /* 0x0000000000440947 */ /* 0x000fec0003800000 */
[----:B-----5:R-:W-:-:S13]  /*1d80*/  ISETP.GE.AND P0, PT, R234, R233, PT ;  /* 0x000000e9ea00720c */ /* 0x020fda0003f06270 */
[----:B------:R2:W-:Y:S01]  /*1d90*/  @P0 STS.128 [R172+0x800], RZ ;  /* 0x000800ffac000388 */ /* 0x0005e20000000c00 */
[----:B------:R-:W-:Y:S05]  /*1da0*/  @P0 BRA `(.L_x_752) ;  /* 0x0000000000380947 */ /* 0x000fea0003800000 */
[----:B------:R-:W-:-:S05]  /*1db0*/  IADD3 R3, P0, PT, R6, 0x20, RZ ;  /* 0x0000002006037810 */ /* 0x000fca0007f1e0ff */
[----:B------:R-:W-:Y:S01]  /*1dc0*/  IMAD.X R6, RZ, RZ, R7, P0 ;  /* 0x000000ffff067224 */ /* 0x000fe200000e0607 */
[----:B------:R-:W-:-:S03]  /*1dd0*/  MOV R7, R9 ;  /* 0x0000000900077202 */ /* 0x000fc60000000f00 */
[----:B------:R-:W-:Y:S02]  /*1de0*/  IMAD R8, R6, R4, RZ ;  /* 0x0000000406087224 */ /* 0x000fe400078e02ff */
[----:B------:R-:W-:Y:S02]  /*1df0*/  IMAD.MOV.U32 R6, RZ, RZ, R12 ;  /* 0x000000ffff067224 */ /* 0x000fe400078e000c */
[-C--:B------:R-:W-:Y:S02]  /*1e00*/  IMAD R5, R5, R3.reuse, R8 ;  /* 0x0000000305057224 */ /* 0x080fe400078e0208 */
[----:B------:R-:W-:-:S03]  /*1e10*/  IMAD.WIDE.U32 R6, R4, R3, R6 ;  /* 0x0000000304067225 */ /* 0x000fc600078e0006 */
[----:B------:R-:W-:Y:S02]  /*1e20*/  LEA R4, P0, R6, R18, 0x1 ;  /* 0x0000001206047211 */ /* 0x000fe400078008ff */
[----:B------:R-:W-:-:S04]  /*1e30*/  IADD3 R5, PT, PT, R7, R5, RZ ;  /* 0x0000000507057210 */ /* 0x000fc80007ffe0ff */
[----:B------:R-:W-:-:S05]  /*1e40*/  LEA.HI.X R5, R6, R19, R5, 0x1, P0 ;  /* 0x0000001306057211 */ /* 0x000fca00000f0c05 */
[----:B------:R-:W-:Y:S01]  /*1e50*/  @!PT LDS RZ, [RZ] ;  /* 0x00000000fffff984 */ /* 0x000fe20000000800 */
[----:B------:R-:W-:Y:S01]  /*1e60*/  @!PT LDS RZ, [RZ] ;  /* 0x00000000fffff984 */ /* 0x000fe20000000800 */
[----:B------:R-:W-:Y:S01]  /*1e70*/  @!PT LDS RZ, [RZ] ;  /* 0x00000000fffff984 */ /* 0x000fe20000000800 */
[----:B------:R3:W-:Y:S02]  /*1e80*/  LDGSTS.E.BYPASS.LTC128B.128 [R172+0x800], desc[UR4][R4.64] ;  /* 0x0080000004ac7fae */ /* 0x0007e4000b981a04 */
.L_x_752:
[----:B------:R-:W-:Y:S05]  /*1e90*/  BSYNC.RECONVERGENT B0 ;  /* 0x0000000000007941 */ /* 0x000fea0003800200 */
.L_x_751:
[----:B------:R-:W-:Y:S01]  /*1ea0*/  BSSY.RECONVERGENT B0, `(.L_x_753) ;  /* 0x000000e000007945 */ /* 0x000fe20003800200 */
[C---:B------:R-:W-:Y:S02]  /*1eb0*/  SHF.L.U64.HI R6, R184.reuse, 0x5, R185 ;  /* 0x00000005b8067819 */ /* 0x040fe400000102b9 */
[----:B------:R-:W-:Y:S01]  /*1ec0*/  SHF.L.U32 R3, R184, 0x5, RZ ;  /* 0x00000005b8037819 */ /* 0x000fe200000006ff */
[----:B------:R-:W-:Y:S05]  /*1ed0*/  @P6 BRA `(.L_x_754) ;  /* 0x0000000000286947 */ /* 0x000fea0003800000 */
[----:B-----5:R-:W-:-:S13]  /*1ee0*/  ISETP.GE.AND P0, PT, R234, R233, PT ;  /* 0x000000e9ea00720c */ /* 0x020fda0003f06270 */
[----:B------:R-:W-:Y:S05]  /*1ef0*/  @P0 BRA `(.L_x_755) ;  /* 0x00000000001c0947 */ /* 0x000fea0003800000 */
[----:B---3--:R-:W-:Y:S02]  /*1f00*/  MOV R4, R192 ;  /* 0x000000c000047202 */ /* 0x008fe40000000f00 */
[----:B------:R-:W-:-:S05]  /*1f10*/  MOV R5, R187 ;  /* 0x000000bb00057202 */ /* 0x000fca0000000f00 */
[----:B------:R-:W-:Y:S01]  /*1f20*/  @!PT LDS RZ, [RZ] ;  /* 0x00000000fffff984 */ /* 0x000fe20000000800 */
[----:B------:R-:W-:Y:S01]  /*1f30*/  @!PT LDS RZ, [RZ] ;  /* 0x00000000fffff984 */ /* 0x000fe20000000800 */
[----:B------:R-:W-:Y:S01]  /*1f40*/  @!PT LDS RZ, [RZ] ;  /* 0x00000000fffff984 */ /* 0x000fe20000000800 */
[----:B------:R4:W-:Y:S01]  /*1f50*/  LDGSTS.E.BYPASS.LTC128B.128 [R172+0x1000], desc[UR4][R4.64] ;  /* 0x0100000004ac7fae */ /* 0x0009e2000b981a04 */
[----:B------:R-:W-:Y:S05]  /*1f60*/  BRA `(.L_x_754) ;  /* 0x0000000000047947 */ /* 0x000fea0003800000 */
.L_x_755:
[----:B------:R4:W-:Y:S02]  /*1f70*/  STS.128 [R172+0x1000], RZ ;  /* 0x001000ffac007388 */ /* 0x0009e40000000c00 */
.L_x_754:
[----:B------:R-:W-:Y:S05]  /*1f80*/  BSYNC.RECONVERGENT B0 ;  /* 0x0000000000007941 */ /* 0x000fea0003800200 */
.L_x_753:
[----:B------:R-:W-:Y:S01]  /*1f90*/  ISETP.GE.AND P1, PT, R14, R0, PT ;  /* 0x000000000e00720c */ /* 0x000fe20003f26270 */
[C---:B------:R-:W-:Y:S01]  /*1fa0*/  VIADD R13, R238.reuse, 0x40 ;  /* 0x00000040ee0d7836 */ /* 0x040fe20000000000 */
[C---:B---34-:R-:W-:Y:S01]  /*1fb0*/  LEA R4, P0, R3.reuse, R192, 0x1 ;  /* 0x000000c003047211 */ /* 0x058fe200078008ff */
[C---:B------:R-:W-:Y:S01]  /*1fc0*/  VIADD R8, R238.reuse, 0x60 ;  /* 0x00000060ee087836 */ /* 0x040fe20000000000 */
[----:B------:R-:W-:Y:S01]  /*1fd0*/  BSSY.RECONVERGENT B0, `(.L_x_756) ;  /* 0x0000013000007945 */ /* 0x000fe20003800200 */
[C---:B------:R-:W-:Y:S01]  /*1fe0*/  VIADD R12, R238.reuse, 0x80 ;  /* 0x00000080ee0c7836 */ /* 0x040fe20000000000 */
[----:B------:R-:W-:Y:S01]  /*1ff0*/  LEA.HI.X R5, R3, R187, R6, 0x1, P0 ;  /* 0x000000bb03057211 */ /* 0x000fe200000f0c06 */
[C---:B------:R-:W-:Y:S01]  /*2000*/  VIADD R11, R238.reuse, 0xa0 ;  /* 0x000000a0ee0b7836 */ /* 0x040fe20000000000 */
[-C--:B------:R-:W-:Y:S01]  /*2010*/  ISETP.GE.AND P0, PT, R13, R0.reuse, PT ;  /* 0x000000000d00720c */ /* 0x080fe20003f06270 */
[----:B------:R-:W-:Y:S01]  /*2020*/  VIADD R10, R238, 0xc0 ;  /* 0x000000c0ee0a7836 */ /* 0x000fe20000000000 */
[-C--:B------:R-:W-:Y:S01]  /*2030*/  ISETP.GE.AND P5, PT, R8, R0.reuse, PT ;  /* 0x000000000800720c */ /* 0x080fe20003fa6270 */
[----:B------:R-:W-:Y:S01]  /*2040*/  VIADD R9, R238, 0xe0 ;  /* 0x000000e0ee097836 */ /* 0x000fe20000000000 */
[----:B------:R-:W-:-:S02]  /*2050*/  ISETP.GE.AND P4, PT, R12, R0, PT ;  /* 0x000000000c00720c */ /* 0x000fc40003f86270 */
[-C--:B------:R-:W-:Y:S02]  /*2060*/  ISETP.GE.AND P3, PT, R11, R0.reuse, PT ;  /* 0x000000000b00720c */ /* 0x080fe40003f66270 */
[----:B------:R-:W-:Y:S01]  /*2070*/  ISETP.GE.AND P2, PT, R10, R0, PT ;  /* 0x000000000a00720c */ /* 0x000fe20003f46270 */
[----:B------:R-:W-:-:S12]  /*2080*/  @P1 BRA `(.L_x_757) ;  /* 0x00000000001c1947 */ /* 0x000fd80003800000 */
[----:B-----5:R-:W-:-:S13]  /*2090*/  ISETP.GE.AND P1, PT, R234, R233, PT ;  /* 0x000000e9ea00720c */ /* 0x020fda0003f26270 */
[----:B------:R3:W-:Y:S01]  /*20a0*/  @P1 STS.128 [R172+0x1800], RZ ;  /* 0x001800ffac001388 */ /* 0x0007e20000000c00 */
[----:B------:R-:W-:Y:S05]  /*20b0*/  @P1 BRA `(.L_x_757) ;  /* 0x0000000000101947 */ /* 0x000fea0003800000 */
[----:B------:R-:W-:Y:S01]  /*20c0*/  @!PT LDS RZ, [RZ] ;  /* 0x00000000fffff984 */ /* 0x000fe20000000800 */
[----:B------:R-:W-:Y:S01]  /*20d0*/  @!PT LDS RZ, [RZ] ;  /* 0x00000000fffff984 */ /* 0x000fe20000000800 */
[----:B------:R-:W-:Y:S01]  /*20e0*/  @!PT LDS RZ, [RZ] ;  /* 0x00000000fffff984 */ /* 0x000fe20000000800 */
[----:B------:R4:W-:Y:S02]  /*20f0*/  LDGSTS.E.BYPASS.LTC128B.128 [R172+0x1800], desc[UR4][R4.64] ;  /* 0x0180000004ac7fae */ /* 0x0009e4000b981a04 */
.L_x_757:
[----:B------:R-:W-:Y:S05]  /*2100*/  BSYNC.RECONVERGENT B0 ;  /* 0x0000000000007941 */ /* 0x000fea0003800200 */
.L_x_756:
[----:B------:R-:W-:Y:S01]  /*2110*/  BSSY.RECONVERGENT B0, `(.L_x_758) ;  /* 0x000000c000007945 */ /* 0x000fe20003800200 */
[----:B------:R-:W-:-:S03]  /*2120*/  ISETP.GE.AND P1, PT, R9, R0, PT ;  /* 0x000000000900720c */ /* 0x000fc60003f26270 */
[----:B------:R-:W-:Y:S10]  /*2130*/  @P0 BRA `(.L_x_759) ;  /* 0x0000000000240947 */ /* 0x000ff40003800000 */
[----:B-----5:R-:W-:-:S13]  /*2140*/  ISETP.GE.AND P0, PT, R234, R233, PT ;  /* 0x000000e9ea00720c */ /* 0x020fda0003f06270 */
        /* <DEDUP_REMOVED lines=8> */
.L_x_759:
[----:B------:R-:W-:Y:S05]  /*21d0*/  BSYNC.RECONVERGENT B0 ;  /* 0x0000000000007941 */ /* 0x000fea0003800200 */
.L_x_758:
[----:B------:R-:W-:Y:S04]  /*21e0*/  BSSY.RECONVERGENT B0, `(.L_x_760) ;  /* 0x000000b000007945 */ /* 0x000fe80003800200 */
[----:B------:R-:W-:Y:S05]  /*21f0*/  @P5 BRA `(.L_x_761) ;  /* 0x0000000000245947 */ /* 0x000fea0003800000 */
[----:B-----5:R-:W-:-:S13]  /*2200*/  ISETP.GE.AND P0, PT, R234, R233, PT ;  /* 0x000000e9ea00720c */ /* 0x020fda0003f06270 */
        /* <DEDUP_REMOVED lines=8> */
.L_x_761:
[----:B------:R-:W-:Y:S05]  /*2290*/  BSYNC.RECONVERGENT B0 ;  /* 0x0000000000007941 */ /* 0x000fea0003800200 */
.L_x_760:
[----:B------:R-:W-:Y:S04]  /*22a0*/  BSSY.RECONVERGENT B0, `(.L_x_762) ;  /* 0x000000e000007945 */ /* 0x000fe80003800200 */
[----:B------:R-:W-:Y:S05]  /*22b0*/  @P4 BRA `(.L_x_763) ;  /* 0x0000000000304947 */ /* 0x000fea0003800000 */
[----:B-----5:R-:W-:-:S13]  /*22c0*/  ISETP.GE.AND P0, PT, R234, R233, PT ;  /* 0x000000e9ea00720c */ /* 0x020fda0003f06270 */
        /* <DEDUP_REMOVED lines=11> */
.L_x_763:
[----:B------:R-:W-:Y:S05]  /*2380*/  BSYNC.RECONVERGENT B0 ;  /* 0x0000000000007941 */ /* 0x000fea0003800200 */
.L_x_762:
        /* <DEDUP_REMOVED lines=11> */
.L_x_765:
[----:B------:R-:W-:Y:S05]  /*2440*/  BSYNC.RECONVERGENT B0 ;  /* 0x0000000000007941 */ /* 0x000fea0003800200 */
.L_x_764:
        /* <DEDUP_REMOVED lines=14> */
.L_x_767:
[----:B------:R-:W-:Y:S05]  /*2530*/  BSYNC.RECONVERGENT B0 ;  /* 0x0000000000007941 */ /* 0x000fea0003800200 */
.L_x_766:
[----:B------:R-:W-:Y:S04]  /*2540*/  BSSY.RECONVERGENT B0, `(.L_x_768) ;  /* 0x000000c000007945 */ /* 0x000fe80003800200 */
[----:B------:R-:W-:Y:S05]  /*2550*/  @P1 BRA `(.L_x_769) ;  /* 0x0000000000281947 */ /* 0x000fea0003800000 */
[----:B-----5:R-:W-:-:S13]  /*2560*/  ISETP.GE.AND P0, PT, R234, R233, PT ;  /* 0x000000e9ea00720c */ /* 0x020fda0003f06270 */
[----:B------:R1:W-:Y:S01]  /*2570*/  @P0 STS.128 [R172+0x4800], RZ ;  /* 0x004800ffac000388 */ /* 0x0003e20000000c00 */
[----:B------:R-:W-:Y:S05]  /*2580*/  @P0 BRA `(.L_x_769) ;  /* 0x00000000001c0947 */ /* 0x000fea0003800000 */
[----:B------:R-:W-:Y:S02]  /*2590*/  IMAD R3, R185, 0x180, RZ ;  /* 0x00000180b9037824 */ /* 0x000fe400078e02ff */
[----:B----4-:R-:W-:-:S05]  /*25a0*/  IMAD.WIDE.U32 R4, R184, 0x180, R4 ;  /* 0x00000180b8047825 */ /* 0x010fca00078e0004 */
[----:B------:R-:W-:-:S05]  /*25b0*/  IADD3 R5, PT, PT, R5, R3, RZ ;  /* 0x0000000305057210 */ /* 0x000fca0007ffe0ff */
[----:B------:R-:W-:Y:S01]  /*25c0*/  @!PT LDS RZ, [RZ] ;  /* 0x00000000fffff984 */ /* 0x000fe20000000800 */
[----:B------:R-:W-:Y:S01]  /*25d0*/  @!PT LDS RZ, [RZ] ;  /* 0x00000000fffff984 */ /* 0x000fe20000000800 */
[----:B------:R-:W-:Y:S01]  /*25e0*/  @!PT LDS RZ, [RZ] ;  /* 0x00000000fffff984 */ /* 0x000fe20000000800 */
[----:B------:R4:W-:Y:S02]  /*25f0*/  LDGSTS.E.BYPASS.LTC128B.128 [R172+0x4800], desc[UR4][R4.64] ;  /* 0x0480000004ac7fae */ /* 0x0009e4000b981a04 */
.L_x_769:
[----:B------:R-:W-:Y:S05]  /*2600*/  BSYNC.RECONVERGENT B0 ;  /* 0x0000000000007941 */ /* 0x000fea0003800200 */
.L_x_768:
        /* <DEDUP_REMOVED lines=8> */
[----:B-----5:R-:W-:-:S13]  /*2690*/  ISETP.GE.AND P0, PT, R234, R233, PT ;  /* 0x000000e9ea00720c */ /* 0x020fda0003f06270 */
[----:B------:R-:W-:Y:S05]  /*26a0*/  @P0 BRA `(.L_x_772) ;  /* 0x00000000001c0947 */ /* 0x000fea0003800000 */
[----:B----4-:R-:W-:Y:S02]  /*26b0*/  MOV R4, R194 ;  /* 0x000000c200047202 */ /* 0x010fe40000000f00 */
[----:B------:R-:W-:-:S05]  /*26c0*/  MOV R5, R193 ;  /* 0x000000c100057202 */ /* 0x000fca0000000f00 */
[----:B------:R-:W-:Y:S01]  /*26d0*/  @!PT LDS RZ, [RZ] ;  /* 0x00000000fffff984 */ /* 0x000fe20000000800 */
[----:B------:R-:W-:Y:S01]  /*26e0*/  @!PT LDS RZ, [RZ] ;  /* 0x00000000fffff984 */ /* 0x000fe20000000800 */
[----:B------:R-:W-:Y:S01]  /*26f0*/  @!PT LDS RZ, [RZ] ;  /* 0x00000000fffff984 */ /* 0x000fe20000000800 */
[----:B------:R1:W-:Y:S01]  /*2700*/  LDGSTS.E.BYPASS.LTC128B.128 [R172+0x5000], desc[UR4][R4.64] ;  /* 0x0500000004ac7fae */ /* 0x0003e2000b981a04 */
[----:B------:R-:W-:Y:S05]  /*2710*/  BRA `(.L_x_773) ;  /* 0x00000000000c7947 */ /* 0x000fea0003800000 */
.L_x_772:
[----:B------:R1:W-:Y:S01]  /*2720*/  STS.128 [R172+0x5000], RZ ;  /* 0x005000ffac007388 */ /* 0x0003e20000000c00 */
[----:B------:R-:W-:Y:S05]  /*2730*/  BRA `(.L_x_773) ;  /* 0x0000000000047947 */ /* 0x000fea0003800000 */
.L_x_771:
[----:B------:R1:W-:Y:S02]  /*2740*/  STS.128 [R172+0x5000], RZ ;  /* 0x005000ffac007388 */ /* 0x0003e40000000c00 */
.L_x_773:
[----:B------:R-:W-:Y:S05]  /*2750*/  BSYNC.RECONVERGENT B0 ;  /* 0x0000000000007941 */ /* 0x000fea0003800200 */
.L_x_770:
[----:B------:R-:W-:Y:S01]  /*2760*/  ISETP.GE.AND P0, PT, R14, R0, PT ;  /* 0x000000000e00720c */ /* 0x000fe20003f06270 */
[----:B------:R-:W-:Y:S01]  /*2770*/  BSSY.RECONVERGENT B0, `(.L_x_774) ;  /* 0x0000012000007945 */ /* 0x000fe20003800200 */
[----:B-1--4-:R-:W-:Y:S02]  /*2780*/  LEA R4, P1, R3, R194, 0x1 ;  /* 0x000000c203047211 */ /* 0x012fe400078208ff */
[-C--:B------:R-:W-:Y:S02]  /*2790*/  ISETP.GE.AND P6, PT, R13, R0.reuse, PT ;  /* 0x000000000d00720c */ /* 0x080fe40003fc6270 */
[----:B------:R-:W-:Y:S02]  /*27a0*/  LEA.HI.X R5, R3, R193, R6, 0x1, P1 ;  /* 0x000000c103057211 */ /* 0x000fe400008f0c06 */
[-C--:B------:R-:W-:Y:S02]  /*27b0*/  ISETP.GE.AND P5, PT, R8, R0.reuse, PT ;  /* 0x000000000800720c */ /* 0x080fe40003fa6270 */
[----:B------:R-:W-:-:S02]  /*27c0*/  ISETP.GE.AND P4, PT, R12, R0, PT ;  /* 0x000000000c00720c */ /* 0x000fc40003f86270 */
[-C--:B------:R-:W-:Y:S01]  /*27d0*/  ISETP.GE.AND P3, PT, R11, R0.reuse, PT ;  /* 0x000000000b00720c */ /* 0x080fe20003f66270 */
[----:B------:R1:W-:Y:S01]  /*27e0*/  @P0 STS.128 [R172+0x5800], RZ ;  /* 0x005800ffac000388 */ /* 0x0003e20000000c00 */
        /* <DEDUP_REMOVED lines=10> */
.L_x_775:
[----:B------:R-:W-:Y:S05]  /*2890*/  BSYNC.RECONVERGENT B0 ;  /* 0x0000000000007941 */ /* 0x000fea0003800200 */
.L_x_774:
[----:B------:R1:W-:Y:S01]  /*28a0*/  @P6 STS.128 [R172+0x6000], RZ ;  /* 0x006000ffac006388 */ /* 0x0003e20000000c00 */
[----:B------:R-:W-:Y:S04]  /*28b0*/  BSSY.RECONVERGENT B0, `(.L_x_776) ;  /* 0x000000b000007945 */ /* 0x000fe80003800200 */
[----:B------:R-:W-:Y:S05]  /*28c0*/  @P6 BRA `(.L_x_777) ;  /* 0x0000000000246947 */ /* 0x000fea0003800000 */
        /* <DEDUP_REMOVED lines=9> */
.L_x_777:
[----:B------:R-:W-:Y:S05]  /*2960*/  BSYNC.RECONVERGENT B0 ;  /* 0x0000000000007941 */ /* 0x000fea0003800200 */
.L_x_776:
[----:B------:R1:W-:Y:S01]  /*2970*/  @P5 STS.128 [R172+0x6800], RZ ;  /* 0x006800ffac005388 */ /* 0x0003e20000000c00 */
        /* <DEDUP_REMOVED lines=11> */
.L_x_779:
[----:B------:R-:W-:Y:S05]  /*2a30*/  BSYNC.RECONVERGENT B0 ;  /* 0x0000000000007941 */ /* 0x000fea0003800200 */
.L_x_778:
[----:B------:R1:W-:Y:S01]  /*2a40*/  @P4 STS.128 [R172+0x7000], RZ ;  /* 0x007000ffac004388 */ /* 0x0003e20000000c00 */
        /* <DEDUP_REMOVED lines=14> */
.L_x_781:
[----:B------:R-:W-:Y:S05]  /*2b30*/  BSYNC.RECONVERGENT B0 ;  /* 0x0000000000007941 */ /* 0x000fea0003800200 */
.L_x_780:
        /* <DEDUP_REMOVED lines=12> */
.L_x_783:
[----:B------:R-:W-:Y:S05]  /*2c00*/  BSYNC.RECONVERGENT B0 ;  /* 0x0000000000007941 */ /* 0x000fea0003800200 */
.L_x_782:
        /* <DEDUP_REMOVED lines=15> */
.L_x_785:
[----:B------:R-:W-:Y:S05]  /*2d00*/  BSYNC.RECONVERGENT B0 ;  /* 0x0000000000007941 */ /* 0x000fea0003800200 */
.L_x_784:
[----:B------:R1:W-:Y:S01]  /*2d10*/  @P1 STS.128 [R172+0x8800], RZ ;  /* 0x008800ffac001388 */ /* 0x0003e20000000c00 */
[----:B------:R-:W-:Y:S04]  /*2d20*/  BSSY.RECONVERGENT B0, `(.L_x_786) ;  /* 0x000000c000007945 */ /* 0x000fe80003800200 */
[----:B------:R-:W-:Y:S05]  /*2d30*/  @P1 BRA `(.L_x_787) ;  /* 0x0000000000281947 */ /* 0x000fea0003800000 */
[----:B-----5:R-:W-:-:S13]  /*2d40*/  ISETP.GE.AND P0, PT, R234, R233, PT ;  /* 0x000000e9ea00720c */ /* 0x020fda0003f06270 */
        /* <DEDUP_REMOVED lines=9> */
.L_x_787:
[----:B------:R-:W-:Y:S05]  /*2de0*/  BSYNC.RECONVERGENT B0 ;  /* 0x0000000000007941 */ /* 0x000fea0003800200 */
.L_x_786:
[----:B------:R-:W2:Y:S01]  /*2df0*/  LD.E R0, desc[UR4][R134.64+0x18c] ;  /* 0x00018c0486007980 */ /* 0x000ea2000c101900 */
[----:B------:R-:W-:Y:S01]  /*2e00*/  SHF.R.U32.HI R167, RZ, 0x1, R170 ;  /* 0x00000001ffa77819 */ /* 0x000fe200000116aa */
[C---:B------:R-:W-:Y:S01]  /*2e10*/  IMAD.SHL.U32 R3, R170.reuse, 0x10, RZ ;  /* 0x00000010aa037824 */ /* 0x040fe200078e00ff */
[C---:B------:R-:W-:Y:S01]  /*2e20*/  LOP3.LUT P0, RZ, R170.reuse, 0x4, RZ, 0xc0, !PT ;  /* 0x00000004aaff7812 */ /* 0x040fe2000780c0ff */
[C---:B------:R-:W-:Y:S01]  /*2e30*/  IMAD.SHL.U32 R219, R170.reuse, 0x20, RZ ;  /* 0x00000020aadb7824 */ /* 0x040fe200078e00ff */
[----:B-1----:R-:W-:Y:S01]  /*2e40*/  LOP3.LUT R4, R167, 0x8, RZ, 0xc0, !PT ;  /* 0x00000008a7047812 */ /* 0x002fe200078ec0ff */
[C---:B------:R-:W-:Y:S01]  /*2e50*/  IMAD.SHL.U32 R166, R170.reuse, 0x4, RZ ;  /* 0x00000004aaa67824 */ /* 0x040fe200078e00ff */
[C---:B------:R-:W-:Y:S01]  /*2e60*/  LOP3.LUT R168, R3.reuse, 0x3e00, RZ, 0xc0, !PT ;  /* 0x00003e0003a87812 */ /* 0x040fe200078ec0ff */
[----:B------:R-:W-:Y:S01]  /*2e70*/  IMAD.MOV.U32 R136, RZ, RZ, 0x20 ;  /* 0x00000020ff887424 */ /* 0x000fe200078e00ff */
[----:B------:R-:W-:Y:S01]  /*2e80*/  LOP3.LUT R6, R3, 0x100, RZ, 0xc0, !PT ;  /* 0x0000010003067812 */ /* 0x000fe200078ec0ff */
[----:B------:R-:W-:Y:S01]  /*2e90*/  IMAD.SHL.U32 R14, R170, 0x2, RZ ;  /* 0x00000002aa0e7824 */ /* 0x000fe200078e00ff */
[----:B------:R-:W-:Y:S01]  /*2ea0*/  LOP3.LUT R3, R166, 0x18, RZ, 0xc0, !PT ;  /* 0x00000018a6037812 */ /* 0x000fe200078ec0ff */
[----:B------:R-:W0:Y:S01]  /*2eb0*/  LDGDEPBAR ;  /* 0x00000000000079af */ /* 0x000e220000000000 */
[--C-:B------:R-:W-:Y:S01]  /*2ec0*/  LOP3.LUT R4, R4, 0xc0, R219.reuse, 0xf8, !PT ;  /* 0x000000c004047812 */ /* 0x100fe200078ef8db */
[----:B------:R-:W-:Y:S01]  /*2ed0*/  BSSY.RECONVERGENT B1, `(.L_x_788) ;  /* 0x0000306000017945 */ /* 0x000fe20003800200 */
[----:B------:R-:W-:-:S02]  /*2ee0*/  LOP3.LUT R5, R168, 0x20, R219, 0xf8, !PT ;  /* 0x00000020a8057812 */ /* 0x000fc400078ef8db */
[----:B------:R-:W-:Y:S02]  /*2ef0*/  LOP3.LUT R12, R219, 0xc0, RZ, 0xc0, !PT ;  /* 0x000000c0db0c7812 */ /* 0x000fe400078ec0ff */
[----:B------:R-:W-:Y:S02]  /*2f00*/  LOP3.LUT R160, R4, R3, RZ, 0x3c, !PT ;  /* 0x0000000304a07212 */ /* 0x000fe400078e3cff */
[--C-:B------:R-:W-:Y:S02]  /*2f10*/  LOP3.LUT R6, R6, 0x20, R219.reuse, 0xf8, !PT ;  /* 0x0000002006067812 */ /* 0x100fe400078ef8db */
[----:B------:R-:W-:Y:S02]  /*2f20*/  LOP3.LUT R4, R5, 0x100, R219, 0xf8, !PT ;  /* 0x0000010005047812 */ /* 0x000fe400078ef8db */
[----:B------:R-:W-:Y:S02]  /*2f30*/  LOP3.LUT R12, R12, 0x8, R170, 0xf8, !PT ;  /* 0x000000080c0c7812 */ /* 0x000fe400078ef8aa */
[----:B------:R-:W-:-:S02]  /*2f40*/  LOP3.LUT R4, R4, R160, RZ, 0xfc, !PT ;  /* 0x000000a004047212 */ /* 0x000fc400078efcff */
[----:B------:R-:W-:Y:S02]  /*2f50*/  LOP3.LUT R12, R6, R12, R3, 0xf6, !PT ;  /* 0x0000000c060c7212 */ /* 0x000fe400078ef603 */
[----:B------:R-:W-:Y:S01]  /*2f60*/  SEL R136, R136, 0xffffffe0, !P0 ;  /* 0xffffffe088887807 */ /* 0x000fe20004000000 */
[--C-:B------:R-:W-:Y:S02]  /*2f70*/  IMAD R3, R4, 0x2, R165.reuse ;  /* 0x0000000204037824 */ /* 0x100fe400078e02a5 */
[----:B------:R-:W-:-:S03]  /*2f80*/  IMAD R12, R12, 0x2, R165 ;  /* 0x000000020c0c7824 */ /* 0x000fc600078e02a5 */
[----:B------:R1:W-:Y:S01]  /*2f90*/  LDSM.16.M88.4 R8, [R3] ;  /* 0x000000000308783b */ /* 0x0003e20000000200 */
[----:B------:R-:W-:-:S03]  /*2fa0*/  IMAD.IADD R13, R12, 0x1, R136 ;  /* 0x000000010c0d7824 */ /* 0x000fc600078e0288 */
[----:B------:R-:W3:Y:S04]  /*2fb0*/  LDSM.16.M88.4 R20, [R12+0x1000] ;  /* 0x001000000c14783b */ /* 0x000ee80000000200 */
[----:B------:R-:W-:Y:S04]  /*2fc0*/  LDSM.16.M88.4 R28, [R13+0x1000] ;  /* 0x001000000d1c783b */ /* 0x000fe80000000200 */
[----:B------:R-:W-:Y:S04]  /*2fd0*/  LDSM.16.M88.4 R32, [R12+0x1400] ;  /* 0x001400000c20783b */ /* 0x000fe80000000200 */
[----:B------:R-:W-:Y:S04]  /*2fe0*/  LDSM.16.M88.4 R36, [R13+0x1400] ;  /* 0x001400000d24783b */ /* 0x000fe80000000200 */
[----:B------:R-:W-:Y:S01]  /*2ff0*/  LDSM.16.M88.4 R40, [R12+0x1800] ;  /* 0x001800000c28783b */ /* 0x000fe20000000200 */
[----:B-1----:R-:W-:-:S03]  /*3000*/  IMAD.IADD R3, R3, 0x1, R136 ;  /* 0x0000000103037824 */ /* 0x002fc600078e0288 */
[----:B------:R-:W-:Y:S04]  /*3010*/  LDSM.16.M88.4 R44, [R12+0x1c00] ;  /* 0x001c00000c2c783b */ /* 0x000fe80000000200 */
[----:B------:R-:W1:Y:S04]  /*3020*/  LDSM.16.M88.4 R4, [R3] ;  /* 0x000000000304783b */ /* 0x000e680000000200 */
[----:B------:R-:W-:Y:S01]  /*3030*/  LDSM.16.M88.4 R48, [R12+0x3000] ;  /* 0x003000000c30783b */ /* 0x000fe20000000200 */
[----:B---3-5:R-:W-:-:S15]  /*3040*/  HMMA.16816.F32.BF16 R16, R8, R20, RZ ;  /* 0x000000140810723c */ /* 0x028fde00000418ff */
[----:B------:R-:W-:-:S05]  /*3050*/  NOP ;  /* 0x0000000000007918 */ /* 0x000fca0000000000 */
[----:B-1----:R-:W-:Y:S08]  /*3060*/  HMMA.16816.F32.BF16 R24, R4, R28, R16 ;  /* 0x0000001c0418723c */ /* 0x002ff00000041810 */
[C---:B------:R-:W-:Y:S08]  /*3070*/  HMMA.16816.F32.BF16 R16, R8.reuse, R22, RZ ;  /* 0x000000160810723c */ /* 0x040ff000000418ff */
[----:B------:R-:W-:-:S12]  /*3080*/  HMMA.16816.F32.BF16 R20, R8, R32, RZ ;  /* 0x000000200814723c */ /* 0x000fd800000418ff */
[----:B------:R-:W-:Y:S08]  /*3090*/  HMMA.16816.F32.BF16 R28, R4, R30, R16 ;  /* 0x0000001e041c723c */ /* 0x000ff00000041810 */
[----:B------:R-:W-:Y:S01]  /*30a0*/  HMMA.16816.F32.BF16 R16, R8, R34, RZ ;  /* 0x000000220810723c */ /* 0x000fe200000418ff */
[----:B------:R-:W-:-:S15]  /*30b0*/  LDSM.16.M88.4 R32, [R13+0x1800] ;  /* 0x001800000d20783b */ /* 0x000fde0000000200 */
[----:B------:R-:W-:-:S04]  /*30c0*/  NOP ;  /* 0x0000000000007918 */ /* 0x000fc80000000000 */
[----:B------:R-:W-:Y:S01]  /*30d0*/  HMMA.16816.F32.BF16 R16, R4, R38, R16 ;  /* 0x000000260410723c */ /* 0x000fe20000041810 */
[-C--:B--2---:R-:W-:Y:S01]  /*30e0*/  FMUL.FTZ R24, R24, R0.reuse ;  /* 0x0000000018187220 */ /* 0x084fe20000410000 */
[-C--:B------:R-:W-:Y:S01]  /*30f0*/  FMUL.FTZ R25, R25, R0.reuse ;  /* 0x0000000019197220 */ /* 0x080fe20000410000 */
[-C--:B------:R-:W-:Y:S01]  /*3100*/  FMUL.FTZ R26, R26, R0.reuse ;  /* 0x000000001a1a7220 */ /* 0x080fe20000410000 */
[----:B------:R-:W-:Y:S01]  /*3110*/  FMUL.FTZ R27, R27, R0 ;  /* 0x000000001b1b7220 */ /* 0x000fe20000410000 */
[----:B------:R-:W-:-:S14]  /*3120*/  MUFU.TANH R86, R24 ;  /* 0x0000001800567308 */ /* 0x000fdc0000002400 */
[-C--:B------:R-:W-:Y:S01]  /*3130*/  FMUL.FTZ R16, R16, R0.reuse ;  /* 0x0000000010107220 */ /* 0x080fe20000410000 */
[-C--:B------:R-:W-:Y:S01]  /*3140*/  FMUL.FTZ R17, R17, R0.reuse ;  /* 0x0000000011117220 */ /* 0x080fe20000410000 */
[-C--:B------:R-:W-:Y:S01]  /*3150*/  FMUL.FTZ R18, R18, R0.reuse ;  /* 0x0000000012127220 */ /* 0x080fe20000410000 */
[-C--:B------:R-:W-:Y:S01]  /*3160*/  FMUL.FTZ R19, R19, R0.reuse ;  /* 0x0000000013137220 */ /* 0x080fe20000410000 */
[-C--:B------:R-:W-:Y:S01]  /*3170*/  FMUL.FTZ R28, R28, R0.reuse ;  /* 0x000000001c1c7220 */ /* 0x080fe20000410000 */
[-C--:B------:R-:W-:Y:S01]  /*3180*/  FMUL.FTZ R29, R29, R0.reuse ;  /* 0x000000001d1d7220 */ /* 0x080fe20000410000 */
[-C--:B------:R-:W-:Y:S01]  /*3190*/  FMUL.FTZ R30, R30, R0.reuse ;  /* 0x000000001e1e7220 */ /* 0x080fe20000410000 */
[----:B------:R-:W-:Y:S01]  /*31a0*/  MUFU.TANH R85, R25 ;  /* 0x0000001900557308 */ /* 0x000fe20000002400 */
[----:B------:R-:W-:-:S07]  /*31b0*/  FMUL.FTZ R31, R31, R0 ;  /* 0x000000001f1f7220 */ /* 0x000fce0000410000 */
[----:B------:R-:W1:Y:S08]  /*31c0*/  MUFU.TANH R76, R26 ;  /* 0x0000001a004c7308 */ /* 0x000e700000002400 */
[----:B------:R2:W3:Y:S08]  /*31d0*/  MUFU.TANH R75, R27 ;  /* 0x0000001b004b7308 */ /* 0x0004f00000002400 */
[----:B------:R-:W-:Y:S08]  /*31e0*/  MUFU.TANH R88, R16 ;  /* 0x0000001000587308 */ /* 0x000ff00000002400 */
[----:B------:R-:W-:Y:S01]  /*31f0*/  MUFU.TANH R89, R17 ;  /* 0x0000001100597308 */ /* 0x000fe20000002400 */
[----:B--2---:R-:W-:Y:S01]  /*3200*/  HMMA.16816.F32.BF16 R24, R4, R36, R20 ;  /* 0x000000240418723c */ /* 0x004fe20000041814 */
[----:B------:R-:W2:Y:S06]  /*3210*/  LDSM.16.M88.4 R36, [R13+0x1c00] ;  /* 0x001c00000d24783b */ /* 0x000eac0000000200 */
[----:B------:R-:W-:Y:S01]  /*3220*/  MUFU.TANH R73, R18 ;  /* 0x0000001200497308 */ /* 0x000fe20000002400 */
[C---:B------:R-:W-:Y:S07]  /*3230*/  HMMA.16816.F32.BF16 R20, R8.reuse, R40, RZ ;  /* 0x000000280814723c */ /* 0x040fee00000418ff */
[----:B------:R4:W-:Y:S04]  /*3240*/  MUFU.TANH R72, R19 ;  /* 0x0000001300487308 */ /* 0x0009e80000002400 */
[-C--:B------:R-:W-:Y:S01]  /*3250*/  FMUL.FTZ R24, R24, R0.reuse ;  /* 0x0000000018187220 */ /* 0x080fe20000410000 */
[-C--:B------:R-:W-:Y:S01]  /*3260*/  FMUL.FTZ R25, R25, R0.reuse ;  /* 0x0000000019197220 */ /* 0x080fe20000410000 */
[-C--:B------:R-:W-:Y:S01]  /*3270*/  FMUL.FTZ R26, R26, R0.reuse ;  /* 0x000000001a1a7220 */ /* 0x080fe20000410000 */
[-C--:B------:R-:W-:Y:S01]  /*3280*/  FMUL.FTZ R27, R27, R0.reuse ;  /* 0x000000001b1b7220 */ /* 0x080fe20000410000 */
[----:B------:R-:W-:Y:S08]  /*3290*/  MUFU.TANH R87, R28 ;  /* 0x0000001c00577308 */ /* 0x000ff00000002400 */
[----:B------:R-:W-:Y:S01]  /*32a0*/  MUFU.TANH R90, R29 ;  /* 0x0000001d005a7308 */ /* 0x000fe20000002400 */
[----:B----4-:R-:W-:Y:S07]  /*32b0*/  HMMA.16816.F32.BF16 R16, R8, R44, RZ ;  /* 0x0000002c0810723c */ /* 0x010fee00000418ff */
[----:B------:R-:W4:Y:S08]  /*32c0*/  MUFU.TANH R74, R30 ;  /* 0x0000001e004a7308 */ /* 0x000f300000002400 */
[----:B------:R1:W4:Y:S05]  /*32d0*/  MUFU.TANH R79, R31 ;  /* 0x0000001f004f7308 */ /* 0x00032a0000002400 */
[C---:B--2---:R-:W-:Y:S03]  /*32e0*/  HMMA.16816.F32.BF16 R16, R4.reuse, R36, R16 ;  /* 0x000000240410723c */ /* 0x044fe60000041810 */
[----:B------:R-:W-:Y:S08]  /*32f0*/  MUFU.TANH R92, R24 ;  /* 0x00000018005c7308 */ /* 0x000ff00000002400 */
[----:B------:R-:W-:Y:S01]  /*3300*/  MUFU.TANH R91, R25 ;  /* 0x00000019005b7308 */ /* 0x000fe20000002400 */
[----:B-1----:R-:W-:Y:S07]  /*3310*/  HMMA.16816.F32.BF16 R28, R4, R32, R20 ;  /* 0x00000020041c723c */ /* 0x002fee0000041814 */
[----:B------:R-:W1:Y:S01]  /*3320*/  MUFU.TANH R78, R26 ;  /* 0x0000001a004e7308 */ /* 0x000e620000002400 */
[----:B------:R-:W-:Y:S01]  /*3330*/  HMMA.16816.F32.BF16 R20, R8, R42, RZ ;  /* 0x0000002a0814723c */ /* 0x000fe200000418ff */
[----:B------:R-:W2:Y:S01]  /*3340*/  LDSM.16.M88.4 R40, [R12+0x2000] ;  /* 0x002000000c28783b */ /* 0x000ea20000000200 */
[-C--:B------:R-:W-:Y:S01]  /*3350*/  FMUL.FTZ R16, R16, R0.reuse ;  /* 0x0000000010107220 */ /* 0x080fe20000410000 */
[-C--:B------:R-:W-:Y:S01]  /*3360*/  FMUL.FTZ R17, R17, R0.reuse ;  /* 0x0000000011117220 */ /* 0x080fe20000410000 */
[-C--:B------:R-:W-:Y:S01]  /*3370*/  FMUL.FTZ R18, R18, R0.reuse ;  /* 0x0000000012127220 */ /* 0x080fe20000410000 */
[----:B------:R-:W-:-:S02]  /*3380*/  FMUL.FTZ R19, R19, R0 ;  /* 0x0000000013137220 */ /* 0x000fc40000410000 */
[----:B------:R3:W1:Y:S04]  /*3390*/  MUFU.TANH R77, R27 ;  /* 0x0000001b004d7308 */ /* 0x0006680000002400 */
[-C--:B------:R-:W-:Y:S01]  /*33a0*/  FMUL.FTZ R28, R28, R0.reuse ;  /* 0x000000001c1c7220 */ /* 0x080fe20000410000 */
[-C--:B------:R-:W-:Y:S01]  /*33b0*/  FMUL.FTZ R29, R29, R0.reuse ;  /* 0x000000001d1d7220 */ /* 0x080fe20000410000 */
[-C--:B------:R-:W-:Y:S01]  /*33c0*/  FMUL.FTZ R30, R30, R0.reuse ;  /* 0x000000001e1e7220 */ /* 0x080fe20000410000 */
[-C--:B------:R-:W-:Y:S01]  /*33d0*/  FMUL.FTZ R31, R31, R0.reuse ;  /* 0x000000001f1f7220 */ /* 0x080fe20000410000 */
[----:B------:R-:W-:Y:S08]  /*33e0*/  MUFU.TANH R95, R28 ;  /* 0x0000001c005f7308 */ /* 0x000ff00000002400 */
[----:B------:R-:W-:Y:S01]  /*33f0*/  MUFU.TANH R97, R29 ;  /* 0x0000001d00617308 */ /* 0x000fe20000002400 */
[----:B---3--:R-:W-:Y:S01]  /*3400*/  HMMA.16816.F32.BF16 R24, R4, R34, R20 ;  /* 0x000000220418723c */ /* 0x008fe20000041814 */
[----:B------:R-:W3:Y:S06]  /*3410*/  LDSM.16.M88.4 R32, [R13+0x2000] ;  /* 0x002000000d20783b */ /* 0x000eec0000000200 */
[----:B------:R-:W1:Y:S01]  /*3420*/  MUFU.TANH R69, R30 ;  /* 0x0000001e00457308 */ /* 0x000e620000002400 */
[----:B------:R-:W-:Y:S01]  /*3430*/  HMMA.16816.F32.BF16 R20, R8, R46, RZ ;  /* 0x0000002e0814723c */ /* 0x000fe200000418ff */
[----:B------:R-:W4:Y:S06]  /*3440*/  LDSM.16.M88.4 R44, [R12+0x2400] ;  /* 0x002400000c2c783b */ /* 0x000f2c0000000200 */
[----:B------:R2:W1:Y:S04]  /*3450*/  MUFU.TANH R68, R31 ;  /* 0x0000001f00447308 */ /* 0x0004680000002400 */
[-C--:B------:R-:W-:Y:S01]  /*3460*/  FMUL.FTZ R24, R24, R0.reuse ;  /* 0x0000000018187220 */ /* 0x080fe20000410000 */
[-C--:B------:R-:W-:Y:S01]  /*3470*/  FMUL.FTZ R25, R25, R0.reuse ;  /* 0x0000000019197220 */ /* 0x080fe20000410000 */
[-C--:B------:R-:W-:Y:S01]  /*3480*/  FMUL.FTZ R26, R26, R0.reuse ;  /* 0x000000001a1a7220 */ /* 0x080fe20000410000 */
[-C--:B------:R-:W-:Y:S01]  /*3490*/  FMUL.FTZ R27, R27, R0.reuse ;  /* 0x000000001b1b7220 */ /* 0x080fe20000410000 */
[----:B------:R-:W-:Y:S08]  /*34a0*/  MUFU.TANH R101, R16 ;  /* 0x0000001000657308 */ /* 0x000ff00000002400 */
[----:B------:R-:W-:Y:S01]  /*34b0*/  MUFU.TANH R100, R17 ;  /* 0x0000001100647308 */ /* 0x000fe20000002400 */
[----:B--2---:R-:W-:Y:S01]  /*34c0*/  HMMA.16816.F32.BF16 R28, R4, R38, R20 ;  /* 0x00000026041c723c */ /* 0x004fe20000041814 */
[----:B------:R-:W-:Y:S06]  /*34d0*/  LDSM.16.M88.4 R36, [R13+0x2800] ;  /* 0x002800000d24783b */ /* 0x000fec0000000200 */
        /* <DEDUP_REMOVED lines=9> */
[----:B--2---:R-:W-:Y:S01]  /*3570*/  HMMA.16816.F32.BF16 R16, R8, R42, RZ ;  /* 0x0000002a0810723c */ /* 0x004fe200000418ff */
[----:B------:R-:W2:Y:S06]  /*3580*/  LDSM.16.M88.4 R40, [R13+0x2400] ;  /* 0x002400000d28783b */ /* 0x000eac0000000200 */
[----:B------:R-:W1:Y:S08]  /*3590*/  MUFU.TANH R67, R26 ;  /* 0x0000001a00437308 */ /* 0x000e700000002400 */
[----:B------:R4:W1:Y:S05]  /*35a0*/  MUFU.TANH R66, R27 ;  /* 0x0000001b00427308 */ /* 0x00086a0000002400 */
[C---:B---3--:R-:W-:Y:S03]  /*35b0*/  HMMA.16816.F32.BF16 R16, R4.reuse, R34, R16 ;  /* 0x000000220410723c */ /* 0x048fe60000041810 */
[----:B------:R-:W-:Y:S08]  /*35c0*/  MUFU.TANH R102, R28 ;  /* 0x0000001c00667308 */ /* 0x000ff00000002400 */
[----:B------:R-:W-:Y:S01]  /*35d0*/  MUFU.TANH R103, R29 ;  /* 0x0000001d00677308 */ /* 0x000fe20000002400 */
[----:B----4-:R-:W-:Y:S01]  /*35e0*/  HMMA.16816.F32.BF16 R24, R4, R32, R20 ;  /* 0x000000200418723c */ /* 0x010fe20000041814 */
[----:B------:R-:W3:Y:S06]  /*35f0*/  LDSM.16.M88.4 R32, [R12+0x2800] ;  /* 0x002800000c20783b */ /* 0x000eec0000000200 */
[----:B------:R-:W4:Y:S01]  /*3600*/  MUFU.TANH R62, R30 ;  /* 0x0000001e003e7308 */ /* 0x000f220000002400 */
[----:B------:R-:W-:Y:S01]  /*3610*/  HMMA.16816.F32.BF16 R20, R8, R44, RZ ;  /* 0x0000002c0814723c */ /* 0x000fe200000418ff */
[-C--:B------:R-:W-:Y:S01]  /*3620*/  FMUL.FTZ R16, R16, R0.reuse ;  /* 0x0000000010107220 */ /* 0x080fe20000410000 */
[-C--:B------:R-:W-:Y:S01]  /*3630*/  FMUL.FTZ R17, R17, R0.reuse ;  /* 0x0000000011117220 */ /* 0x080fe20000410000 */
[-C--:B------:R-:W-:Y:S01]  /*3640*/  FMUL.FTZ R18, R18, R0.reuse ;  /* 0x0000000012127220 */ /* 0x080fe20000410000 */
[----:B------:R-:W-:-:S03]  /*3650*/  FMUL.FTZ R19, R19, R0 ;  /* 0x0000000013137220 */ /* 0x000fc60000410000 */
[----:B------:R2:W4:Y:S04]  /*3660*/  MUFU.TANH R61, R31 ;  /* 0x0000001f003d7308 */ /* 0x0005280000002400 */
[-C--:B------:R-:W-:Y:S01]  /*3670*/  FMUL.FTZ R24, R24, R0.reuse ;  /* 0x0000000018187220 */ /* 0x080fe20000410000 */
[-C--:B------:R-:W-:Y:S01]  /*3680*/  FMUL.FTZ R25, R25, R0.reuse ;  /* 0x0000000019197220 */ /* 0x080fe20000410000 */
[-C--:B------:R-:W-:Y:S01]  /*3690*/  FMUL.FTZ R26, R26, R0.reuse ;  /* 0x000000001a1a7220 */ /* 0x080fe20000410000 */
[-C--:B------:R-:W-:Y:S01]  /*36a0*/  FMUL.FTZ R27, R27, R0.reuse ;  /* 0x000000001b1b7220 */ /* 0x080fe20000410000 */
[----:B------:R-:W-:Y:S08]  /*36b0*/  MUFU.TANH R106, R16 ;  /* 0x00000010006a7308 */ /* 0x000ff00000002400 */
[----:B------:R-:W-:Y:S01]  /*36c0*/  MUFU.TANH R107, R17 ;  /* 0x00000011006b7308 */ /* 0x000fe20000002400 */
[----:B--2---:R-:W-:Y:S07]  /*36d0*/  HMMA.16816.F32.BF16 R28, R4, R40, R20 ;  /* 0x00000028041c723c */ /* 0x004fee0000041814 */
[----:B------:R-:W-:Y:S01]  /*36e0*/  MUFU.TANH R58, R18 ;  /* 0x00000012003a7308 */ /* 0x000fe20000002400 */
[C---:B------:R-:W-:Y:S01]  /*36f0*/  HMMA.16816.F32.BF16 R20, R8.reuse, R46, RZ ;  /* 0x0000002e0814723c */ /* 0x040fe200000418ff */
[----:B------:R-:W-:Y:S06]  /*3700*/  LDSM.16.M88.4 R44, [R12+0x3400] ;  /* 0x003400000c2c783b */ /* 0x000fec0000000200 */
[----:B------:R3:W-:Y:S04]  /*3710*/  MUFU.TANH R57, R19 ;  /* 0x0000001300397308 */ /* 0x0007e80000002400 */
[-C--:B------:R-:W-:Y:S01]  /*3720*/  FMUL.FTZ R28, R28, R0.reuse ;  /* 0x000000001c1c7220 */ /* 0x080fe20000410000 */
[-C--:B------:R-:W-:Y:S01]  /*3730*/  FMUL.FTZ R29, R29, R0.reuse ;  /* 0x000000001d1d7220 */ /* 0x080fe20000410000 */
[-C--:B------:R-:W-:Y:S01]  /*3740*/  FMUL.FTZ R30, R30, R0.reuse ;  /* 0x000000001e1e7220 */ /* 0x080fe20000410000 */
[-C--:B------:R-:W-:Y:S01]  /*3750*/  FMUL.FTZ R31, R31, R0.reuse ;  /* 0x000000001f1f7220 */ /* 0x080fe20000410000 */
[----:B------:R-:W-:Y:S08]  /*3760*/  MUFU.TANH R105, R24 ;  /* 0x0000001800697308 */ /* 0x000ff00000002400 */
[----:B------:R-:W-:Y:S01]  /*3770*/  MUFU.TANH R104, R25 ;  /* 0x0000001900687308 */ /* 0x000fe20000002400 */
[----:B---3--:R-:W-:Y:S07]  /*3780*/  HMMA.16816.F32.BF16 R16, R8, R32, RZ ;  /* 0x000000200810723c */ /* 0x008fee00000418ff */
[----:B------:R-:W2:Y:S08]  /*3790*/  MUFU.TANH R60, R26 ;  /* 0x0000001a003c7308 */ /* 0x000eb00000002400 */
[----:B------:R3:W2:Y:S05]  /*37a0*/  MUFU.TANH R59, R27 ;  /* 0x0000001b003b7308 */ /* 0x0006aa0000002400 */
[C---:B------:R-:W-:Y:S03]  /*37b0*/  HMMA.16816.F32.BF16 R16, R4.reuse, R36, R16 ;  /* 0x000000240410723c */ /* 0x040fe60000041810 */
[----:B------:R-:W-:Y:S08]  /*37c0*/  MUFU.TANH R112, R28 ;  /* 0x0000001c00707308 */ /* 0x000ff00000002400 */
[----:B------:R-:W-:Y:S01]  /*37d0*/  MUFU.TANH R111, R29 ;  /* 0x0000001d006f7308 */ /* 0x000fe20000002400 */
[----:B---3--:R-:W-:Y:S01]  /*37e0*/  HMMA.16816.F32.BF16 R24, R4, R42, R20 ;  /* 0x0000002a0418723c */ /* 0x008fe20000041814 */
[----:B------:R-:W3:Y:S06]  /*37f0*/  LDSM.16.M88.4 R40, [R12+0x2c00] ;  /* 0x002c00000c28783b */ /* 0x000eec0000000200 */
[-C--:B------:R-:W-:Y:S01]  /*3800*/  FMUL.FTZ R16, R16, R0.reuse ;  /* 0x0000000010107220 */ /* 0x080fe20000410000 */
[----:B------:R-:W-:Y:S01]  /*3810*/  HMMA.16816.F32.BF16 R20, R8, R34, RZ ;  /* 0x000000220814723c */ /* 0x000fe200000418ff */
[----:B------:R-:W1:Y:S01]  /*3820*/  LDSM.16.M88.4 R32, [R13+0x2c00] ;  /* 0x002c00000d20783b */ /* 0x000e620000000200 */
[-C--:B------:R-:W-:Y:S01]  /*3830*/  FMUL.FTZ R17, R17, R0.reuse ;  /* 0x0000000011117220 */ /* 0x080fe20000410000 */
[-C--:B------:R-:W-:Y:S01]  /*3840*/  FMUL.FTZ R18, R18, R0.reuse ;  /* 0x0000000012127220 */ /* 0x080fe20000410000 */
[-C--:B------:R-:W-:Y:S01]  /*3850*/  FMUL.FTZ R19, R19, R0.reuse ;  /* 0x0000000013137220 */ /* 0x080fe20000410000 */
[----:B------:R-:W2:Y:S06]  /*3860*/  MUFU.TANH R53, R30 ;  /* 0x0000001e00357308 */ /* 0x000eac0000002400 */
[-C--:B------:R-:W-:Y:S01]  /*3870*/  FMUL.FTZ R24, R24, R0.reuse ;  /* 0x0000000018187220 */ /* 0x080fe20000410000 */
[-C--:B------:R-:W-:Y:S01]  /*3880*/  FMUL.FTZ R25, R25, R0.reuse ;  /* 0x0000000019197220 */ /* 0x080fe20000410000 */
[----:B------:R4:W-:Y:S01]  /*3890*/  MUFU.TANH R55, R31 ;  /* 0x0000001f00377308 */ /* 0x0009e20000002400 */
[-C--:B------:R-:W-:Y:S01]  /*38a0*/  FMUL.FTZ R26, R26, R0.reuse ;  /* 0x000000001a1a7220 */ /* 0x080fe20000410000 */
[----:B------:R-:W-:-:S06]  /*38b0*/  FMUL.FTZ R27, R27, R0 ;  /* 0x000000001b1b7220 */ /* 0x000fcc0000410000 */
[----:B------:R-:W-:Y:S08]  /*38c0*/  MUFU.TANH R117, R16 ;  /* 0x0000001000757308 */ /* 0x000ff00000002400 */
[----:B------:R-:W-:Y:S01]  /*38d0*/  MUFU.TANH R116, R17 ;  /* 0x0000001100747308 */ /* 0x000fe20000002400 */
[----:B----4-:R-:W-:Y:S01]  /*38e0*/  HMMA.16816.F32.BF16 R28, R4, R38, R20 ;  /* 0x00000026041c723c */ /* 0x010fe20000041814 */
[----:B------:R-:W4:Y:S06]  /*38f0*/  LDSM.16.M88.4 R36, [R13+0x3000] ;  /* 0x003000000d24783b */ /* 0x000f2c0000000200 */
[----:B------:R-:W2:Y:S01]  /*3900*/  MUFU.TANH R80, R18 ;  /* 0x0000001200507308 */ /* 0x000ea20000002400 */
[C---:B---3--:R-:W-:Y:S07]  /*3910*/  HMMA.16816.F32.BF16 R20, R8.reuse, R40, RZ ;  /* 0x000000280814723c */ /* 0x048fee00000418ff */
[----:B------:R3:W-:Y:S04]  /*3920*/  MUFU.TANH R82, R19 ;  /* 0x0000001300527308 */ /* 0x0007e80000002400 */
[-C--:B------:R-:W-:Y:S01]  /*3930*/  FMUL.FTZ R28, R28, R0.reuse ;  /* 0x000000001c1c7220 */ /* 0x080fe20000410000 */
[-C--:B------:R-:W-:Y:S01]  /*3940*/  FMUL.FTZ R29, R29, R0.reuse ;  /* 0x000000001d1d7220 */ /* 0x080fe20000410000 */
[-C--:B------:R-:W-:Y:S01]  /*3950*/  FMUL.FTZ R30, R30, R0.reuse ;  /* 0x000000001e1e7220 */ /* 0x080fe20000410000 */
[-C--:B------:R-:W-:Y:S01]  /*3960*/  FMUL.FTZ R31, R31, R0.reuse ;  /* 0x000000001f1f7220 */ /* 0x080fe20000410000 */
[----:B------:R-:W-:Y:S08]  /*3970*/  MUFU.TANH R114, R24 ;  /* 0x0000001800727308 */ /* 0x000ff00000002400 */
[----:B------:R-:W-:Y:S01]  /*3980*/  MUFU.TANH R115, R25 ;  /* 0x0000001900737308 */ /* 0x000fe20000002400 */
[----:B---3--:R-:W-:Y:S01]  /*3990*/  HMMA.16816.F32.BF16 R16, R8, R42, RZ ;  /* 0x0000002a0810723c */ /* 0x008fe200000418ff */
[----:B------:R-:W-:Y:S06]  /*39a0*/  LDSM.16.M88.4 R40, [R12+0x3800] ;  /* 0x003800000c28783b */ /* 0x000fec0000000200 */
[----:B------:R-:W3:Y:S08]  /*39b0*/  MUFU.TANH R54, R26 ;  /* 0x0000001a00367308 */ /* 0x000ef00000002400 */
[----:B------:R2:W3:Y:S05]  /*39c0*/  MUFU.TANH R56, R27 ;  /* 0x0000001b00387308 */ /* 0x0004ea0000002400 */
[C---:B-1----:R-:W-:Y:S03]  /*39d0*/  HMMA.16816.F32.BF16 R16, R4.reuse, R34, R16 ;  /* 0x000000220410723c */ /* 0x042fe60000041810 */
[----:B------:R-:W-:Y:S08]  /*39e0*/  MUFU.TANH R118, R28 ;  /* 0x0000001c00767308 */ /* 0x000ff00000002400 */
[----:B------:R-:W-:Y:S01]  /*39f0*/  MUFU.TANH R119, R29 ;  /* 0x0000001d00777308 */ /* 0x000fe20000002400 */
[----:B--2---:R-:W-:Y:S01]  /*3a00*/  HMMA.16816.F32.BF16 R24, R4, R32, R20 ;  /* 0x000000200418723c */ /* 0x004fe20000041814 */
[----:B------:R-:W1:Y:S06]  /*3a10*/  LDSM.16.M88.4 R32, [R13+0x3400] ;  /* 0x003400000d20783b */ /* 0x000e6c0000000200 */
[----:B------:R-:W-:Y:S01]  /*3a20*/  MUFU.TANH R84, R30 ;  /* 0x0000001e00547308 */ /* 0x000fe20000002400 */
[----:B------:R-:W-:Y:S01]  /*3a30*/  HMMA.16816.F32.BF16 R20, R8, R48, RZ ;  /* 0x000000300814723c */ /* 0x000fe200000418ff */
[-C--:B------:R-:W-:Y:S01]  /*3a40*/  FMUL.FTZ R16, R16, R0.reuse ;  /* 0x0000000010107220 */ /* 0x080fe20000410000 */
[-C--:B------:R-:W-:Y:S01]  /*3a50*/  FMUL.FTZ R17, R17, R0.reuse ;  /* 0x0000000011117220 */ /* 0x080fe20000410000 */
[-C--:B------:R-:W-:Y:S01]  /*3a60*/  FMUL.FTZ R18, R18, R0.reuse ;  /* 0x0000000012127220 */ /* 0x080fe20000410000 */
[----:B------:R-:W-:-:S03]  /*3a70*/  FMUL.FTZ R19, R19, R0 ;  /* 0x0000000013137220 */ /* 0x000fc60000410000 */
[----:B------:R4:W-:Y:S04]  /*3a80*/  MUFU.TANH R83, R31 ;  /* 0x0000001f00537308 */ /* 0x0009e80000002400 */
[-C--:B------:R-:W-:Y:S01]  /*3a90*/  FMUL.FTZ R24, R24, R0.reuse ;  /* 0x0000000018187220 */ /* 0x080fe20000410000 */
[-C--:B------:R-:W-:Y:S01]  /*3aa0*/  FMUL.FTZ R25, R25, R0.reuse ;  /* 0x0000000019197220 */ /* 0x080fe20000410000 */
[-C--:B------:R-:W-:Y:S01]  /*3ab0*/  FMUL.FTZ R26, R26, R0.reuse ;  /* 0x000000001a1a7220 */ /* 0x080fe20000410000 */
[-C--:B------:R-:W-:Y:S01]  /*3ac0*/  FMUL.FTZ R27, R27, R0.reuse ;  /* 0x000000001b1b7220 */ /* 0x080fe20000410000 */
[----:B------:R-:W-:Y:S08]  /*3ad0*/  MUFU.TANH R122, R16 ;  /* 0x00000010007a7308 */ /* 0x000ff00000002400 */
[----:B------:R-:W-:Y:S01]  /*3ae0*/  MUFU.TANH R159, R17 ;  /* 0x00000011009f7308 */ /* 0x000fe20000002400 */
[----:B----4-:R-:W-:Y:S07]  /*3af0*/  HMMA.16816.F32.BF16 R28, R4, R36, R20 ;  /* 0x00000024041c723c */ /* 0x010fee0000041814 */
[----:B------:R-:W-:Y:S01]  /*3b00*/  MUFU.TANH R71, R18 ;  /* 0x0000001200477308 */ /* 0x000fe20000002400 */
[C---:B------:R-:W-:Y:S07]  /*3b10*/  HMMA.16816.F32.BF16 R20, R8.reuse, R50, RZ ;  /* 0x000000320814723c */ /* 0x040fee00000418ff */
[----:B------:R2:W4:Y:S04]  /*3b20*/  MUFU.TANH R124, R19 ;  /* 0x00000013007c7308 */ /* 0x0005280000002400 */
[-C--:B------:R-:W-:Y:S01]  /*3b30*/  FMUL.FTZ R28, R28, R0.reuse ;  /* 0x000000001c1c7220 */ /* 0x080fe20000410000 */
[-C--:B------:R-:W-:Y:S01]  /*3b40*/  FMUL.FTZ R29, R29, R0.reuse ;  /* 0x000000001d1d7220 */ /* 0x080fe20000410000 */
[-C--:B------:R-:W-:Y:S01]  /*3b50*/  FMUL.FTZ R30, R30, R0.reuse ;  /* 0x000000001e1e7220 */ /* 0x080fe20000410000 */
[-C--:B------:R-:W-:Y:S01]  /*3b60*/  FMUL.FTZ R31, R31, R0.reuse ;  /* 0x000000001f1f7220 */ /* 0x080fe20000410000 */
[----:B------:R-:W-:Y:S08]  /*3b70*/  MUFU.TANH R121, R24 ;  /* 0x0000001800797308 */ /* 0x000ff00000002400 */
[----:B------:R-:W-:Y:S01]  /*3b80*/  MUFU.TANH R120, R25 ;  /* 0x0000001900787308 */ /* 0x000fe20000002400 */
[----:B--2---:R-:W-:Y:S07]  /*3b90*/  HMMA.16816.F32.BF16 R16, R8, R44, RZ ;  /* 0x0000002c0810723c */ /* 0x004fee00000418ff */
[----:B------:R-:W2:Y:S08]  /*3ba0*/  MUFU.TANH R52, R26 ;  /* 0x0000001a00347308 */ /* 0x000eb00000002400 */
[----:B------:R3:W2:Y:S08]  /*3bb0*/  MUFU.TANH R81, R27 ;  /* 0x0000001b00517308 */ /* 0x0006b00000002400 */
[----:B------:R-:W-:Y:S08]  /*3bc0*/  MUFU.TANH R126, R28 ;  /* 0x0000001c007e7308 */ /* 0x000ff00000002400 */
[----:B------:R-:W-:Y:S01]  /*3bd0*/  MUFU.TANH R125, R29 ;  /* 0x0000001d007d7308 */ /* 0x000fe20000002400 */
[C---:B---3--:R-:W-:Y:S01]  /*3be0*/  HMMA.16816.F32.BF16 R24, R4.reuse, R38, R20 ;  /* 0x000000260418723c */ /* 0x048fe20000041814 */
[----:B------:R-:W3:Y:S06]  /*3bf0*/  LDSM.16.M88.4 R36, [R13+0x3800] ;  /* 0x003800000d24783b */ /* 0x000eec0000000200 */
[----:B------:R-:W2:Y:S01]  /*3c00*/  MUFU.TANH R44, R30 ;  /* 0x0000001e002c7308 */ /* 0x000ea20000002400 */
[----:B-1----:R-:W-:Y:S07]  /*3c10*/  HMMA.16816.F32.BF16 R20, R4, R32, R16 ;  /* 0x000000200414723c */ /* 0x002fee0000041810 */
[----:B------:R1:W2:Y:S01]  /*3c20*/  MUFU.TANH R70, R31 ;  /* 0x0000001f00467308 */ /* 0x0002a20000002400 */
[----:B------:R-:W-:Y:S03]  /*3c30*/  HMMA.16816.F32.BF16 R16, R8, R46, RZ ;  /* 0x0000002e0810723c */ /* 0x000fe600000418ff */
[-C--:B------:R-:W-:Y:S01]  /*3c40*/  FMUL.FTZ R24, R24, R0.reuse ;  /* 0x0000000018187220 */ /* 0x080fe20000410000 */
[-C--:B------:R-:W-:Y:S01]  /*3c50*/  FMUL.FTZ R25, R25, R0.reuse ;  /* 0x0000000019197220 */ /* 0x080fe20000410000 */
[-C--:B------:R-:W-:Y:S01]  /*3c60*/  FMUL.FTZ R26, R26, R0.reuse ;  /* 0x000000001a1a7220 */ /* 0x080fe20000410000 */
[-C--:B------:R-:W-:Y:S01]  /*3c70*/  FMUL.FTZ R27, R27, R0.reuse ;  /* 0x000000001b1b7220 */ /* 0x080fe20000410000 */
[----:B------:R-:W-:Y:S04]  /*3c80*/  MUFU.TANH R156, R24 ;  /* 0x00000018009c7308 */ /* 0x000fe80000002400 */
[-C--:B------:R-:W-:Y:S01]  /*3c90*/  FMUL.FTZ R20, R20, R0.reuse ;  /* 0x0000000014147220 */ /* 0x080fe20000410000 */
[-C--:B------:R-:W-:Y:S01]  /*3ca0*/  FMUL.FTZ R21, R21, R0.reuse ;  /* 0x0000000015157220 */ /* 0x080fe20000410000 */
[-C--:B------:R-:W-:Y:S01]  /*3cb0*/  FMUL.FTZ R22, R22, R0.reuse ;  /* 0x0000000016167220 */ /* 0x080fe20000410000 */
[-C--:B------:R-:W-:Y:S01]  /*3cc0*/  FMUL.FTZ R23, R23, R0.reuse ;  /* 0x0000000017177220 */ /* 0x080fe20000410000 */
[----:B------:R-:W-:Y:S01]  /*3cd0*/  MUFU.TANH R133, R25 ;  /* 0x0000001900857308 */ /* 0x000fe20000002400 */
[----:B-1----:R-:W-:Y:S07]  /*3ce0*/  LDSM.16.M88.4 R28, [R13+0x3c00] ;  /* 0x003c00000d1c783b */ /* 0x002fee0000000200 */
[----:B------:R-:W1:Y:S08]  /*3cf0*/  MUFU.TANH R130, R26 ;  /* 0x0000001a00827308 */ /* 0x000e700000002400 */
[----:B------:R4:W1:Y:S08]  /*3d00*/  MUFU.TANH R131, R27 ;  /* 0x0000001b00837308 */ /* 0x0008700000002400 */
[----:B------:R-:W-:Y:S08]  /*3d10*/  MUFU.TANH R157, R20 ;  /* 0x00000014009d7308 */ /* 0x000ff00000002400 */
[----:B------:R-:W-:Y:S01]  /*3d20*/  MUFU.TANH R158, R21 ;  /* 0x00000015009e7308 */ /* 0x000fe20000002400 */
[----:B----4-:R-:W-:Y:S01]  /*3d30*/  HMMA.16816.F32.BF16 R24, R4, R34, R16 ;  /* 0x000000220418723c */ /* 0x010fe20000041810 */
[----:B------:R-:W4:Y:S06]  /*3d40*/  LDSM.16.M88.4 R32, [R12+0x3c00] ;  /* 0x003c00000c20783b */ /* 0x000f2c0000000200 */
[----:B------:R-:W1:Y:S01]  /*3d50*/  MUFU.TANH R132, R22 ;  /* 0x0000001600847308 */ /* 0x000e620000002400 */
[----:B------:R-:W-:Y:S07]  /*3d60*/  HMMA.16816.F32.BF16 R16, R8, R40, RZ ;  /* 0x000000280810723c */ /* 0x000fee00000418ff */
[----:B------:R2:W1:Y:S04]  /*3d70*/  MUFU.TANH R154, R23 ;  /* 0x00000017009a7308 */ /* 0x0004680000002400 */
[-C--:B------:R-:W-:Y:S01]  /*3d80*/  FMUL.FTZ R24, R24, R0.reuse ;  /* 0x0000000018187220 */ /* 0x080fe20000410000 */
[-C--:B------:R-:W-:Y:S01]  /*3d90*/  FMUL.FTZ R25, R25, R0.reuse ;  /* 0x0000000019197220 */ /* 0x080fe20000410000 */
[-C--:B------:R-:W-:Y:S01]  /*3da0*/  FMUL.FTZ R26, R26, R0.reuse ;  /* 0x000000001a1a7220 */ /* 0x080fe20000410000 */
[-C--:B------:R-:W-:Y:S01]  /*3db0*/  FMUL.FTZ R27, R27, R0.reuse ;  /* 0x000000001b1b7220 */ /* 0x080fe20000410000 */
[----:B------:R-:W-:Y:S05]  /*3dc0*/  MUFU.TANH R155, R24 ;  /* 0x00000018009b7308 */ /* 0x000fea0000002400 */
[----:B---3--:R-:W-:Y:S03]  /*3dd0*/  HMMA.16816.F32.BF16 R16, R4, R36, R16 ;  /* 0x000000240410723c */ /* 0x008fe60000041810 */
[----:B------:R-:W-:Y:S05]  /*3de0*/  MUFU.TANH R153, R25 ;  /* 0x0000001900997308 */ /* 0x000fea0000002400 */
[----:B--2---:R-:W-:Y:S01]  /*3df0*/  HMMA.16816.F32.BF16 R20, R8, R42, RZ ;  /* 0x0000002a0814723c */ /* 0x004fe200000418ff */
[----:B------:R-:W-:Y:S02]  /*3e00*/  LDSM.16.M88.4 R40, [R13+0x4000] ;  /* 0x004000000d28783b */ /* 0x000fe40000000200 */
[----:B------:R-:W2:Y:S08]  /*3e10*/  MUFU.TANH R137, R26 ;  /* 0x0000001a00897308 */ /* 0x000eb00000002400 */
[----:B------:R3:W2:Y:S01]  /*3e20*/  MUFU.TANH R138, R27 ;  /* 0x0000001b008a7308 */ /* 0x0006a20000002400 */
[-C--:B------:R-:W-:Y:S01]  /*3e30*/  FMUL.FTZ R16, R16, R0.reuse ;  /* 0x0000000010107220 */ /* 0x080fe20000410000 */
[-C--:B------:R-:W-:Y:S01]  /*3e40*/  FMUL.FTZ R17, R17, R0.reuse ;  /* 0x0000000011117220 */ /* 0x080fe20000410000 */
[-C--:B------:R-:W-:Y:S01]  /*3e50*/  FMUL.FTZ R18, R18, R0.reuse ;  /* 0x0000000012127220 */ /* 0x080fe20000410000 */
[----:B------:R-:W-:-:S04]  /*3e60*/  FMUL.FTZ R19, R19, R0 ;  /* 0x0000000013137220 */ /* 0x000fc80000410000 */
[----:B------:R-:W-:Y:S08]  /*3e70*/  MUFU.TANH R140, R16 ;  /* 0x00000010008c7308 */ /* 0x000ff00000002400 */
[----:B------:R-:W-:Y:S01]  /*3e80*/  MUFU.TANH R152, R17 ;  /* 0x0000001100987308 */ /* 0x000fe20000002400 */
[----:B---3--:R-:W-:Y:S01]  /*3e90*/  HMMA.16816.F32.BF16 R24, R4, R38, R20 ;  /* 0x000000260418723c */ /* 0x008fe20000041814 */
[----:B------:R-:W3:Y:S06]  /*3ea0*/  LDSM.16.M88.4 R36, [R12+0x4000] ;  /* 0x004000000c24783b */ /* 0x000eec0000000200 */
[----:B------:R-:W2:Y:S01]  /*3eb0*/  MUFU.TANH R139, R18 ;  /* 0x00000012008b7308 */ /* 0x000ea20000002400 */
[----:B----4-:R-:W-:Y:S07]  /*3ec0*/  HMMA.16816.F32.BF16 R20, R8, R32, RZ ;  /* 0x000000200814723c */ /* 0x010fee00000418ff */
[----:B------:R4:W2:Y:S04]  /*3ed0*/  MUFU.TANH R149, R19 ;  /* 0x0000001300957308 */ /* 0x0008a80000002400 */
[-C--:B------:R-:W-:Y:S01]  /*3ee0*/  FMUL.FTZ R3, R26, R0.reuse ;  /* 0x000000001a037220 */ /* 0x080fe20000410000 */
[-C--:B------:R-:W-:Y:S01]  /*3ef0*/  FMUL.FTZ R24, R24, R0.reuse ;  /* 0x0000000018187220 */ /* 0x080fe20000410000 */
[-C--:B------:R-:W-:Y:S01]  /*3f00*/  FMUL.FTZ R25, R25, R0.reuse ;  /* 0x0000000019197220 */ /* 0x080fe20000410000 */
[----:B------:R-:W-:Y:S01]  /*3f10*/  FMUL.FTZ R27, R27, R0 ;  /* 0x000000001b1b7220 */ /* 0x000fe20000410000 */
[----:B------:R1:W2:Y:S08]  /*3f20*/  MUFU.TANH R141, R3 ;  /* 0x00000003008d7308 */ /* 0x0002b00000002400 */
[----:B------:R2:W3:Y:S01]  /*3f30*/  MUFU.TANH R150, R24 ;  /* 0x0000001800967308 */ /* 0x0004e20000002400 */
[----:B----4-:R-:W-:Y:S07]  /*3f40*/  HMMA.16816.F32.BF16 R16, R4, R28, R20 ;  /* 0x0000001c0410723c */ /* 0x010fee0000041814 */
[----:B------:R-:W-:Y:S01]  /*3f50*/  MUFU.TANH R151, R25 ;  /* 0x0000001900977308 */ /* 0x000fe20000002400 */
[----:B-1----:R-:W-:Y:S01]  /*3f60*/  LOP3.LUT R3, R186, 0x6, R14, 0xf8, !PT ;  /* 0x00000006ba037812 */ /* 0x002fe200078ef80e */
[----:B------:R-:W-:Y:S01]  /*3f70*/  HMMA.16816.F32.BF16 R20, R8, R34, RZ ;  /* 0x000000220814723c */ /* 0x000fe200000418ff */
[----:B------:R-:W-:Y:S02]  /*3f80*/  LDSM.16.M88.4 R32, [R13+0x4400] ;  /* 0x004400000d20783b */ /* 0x000fe40000000200 */
[----:B------:R-:W-:-:S02]  /*3f90*/  LOP3.LUT R14, R3, 0x9, RZ, 0xfc, !PT ;  /* 0x00000009030e7812 */ /* 0x000fc400078efcff */
[CC--:B------:R-:W-:Y:S01]  /*3fa0*/  ISETP.GE.AND P1, PT, R3.reuse, R2.reuse, PT ;  /* 0x000000020300720c */ /* 0x0c0fe20003f26270 */
[----:B------:R-:W1:Y:S01]  /*3fb0*/  MUFU.TANH R142, R27 ;  /* 0x0000001b008e7308 */ /* 0x000e620000002400 */
[----:B------:R-:W-:Y:S02]  /*3fc0*/  ISETP.GE.AND P5, PT, R14, R2, PT ;  /* 0x000000020e00720c */ /* 0x000fe40003fa6270 */
[----:B------:R-:W-:Y:S01]  /*3fd0*/  LOP3.LUT R14, R3, 0x18, RZ, 0xfc, !PT ;  /* 0x00000018030e7812 */ /* 0x000fe200078efcff */
[----:B------:R-:W-:Y:S01]  /*3fe0*/  FMUL.FTZ R17, R17, R0 ;  /* 0x0000000011117220 */ /* 0x000fe20000410000 */
[C---:B--2---:R-:W-:Y:S02]  /*3ff0*/  LOP3.LUT R24, R3.reuse, 0x1, RZ, 0xfc, !PT ;  /* 0x0000000103187812 */ /* 0x044fe400078efcff */
[----:B------:R-:W-:Y:S01]  /*4000*/  ISETP.GE.AND P2, PT, R14, R2, PT ;  /* 0x000000020e00720c */ /* 0x000fe20003f46270 */
[----:B------:R-:W-:Y:S01]  /*4010*/  MUFU.TANH R147, R17 ;  /* 0x0000001100937308 */ /* 0x000fe20000002400 */
[----:B------:R-:W-:-:S02]  /*4020*/  LOP3.LUT R14, R3, 0x19, RZ, 0xfc, !PT ;  /* 0x00000019030e7812 */ /* 0x000fc400078efcff */
[C---:B------:R-:W-:Y:S02]  /*4030*/  LOP3.LUT R15, R3.reuse, 0x8, RZ, 0xfc, !PT ;  /* 0x00000008030f7812 */ /* 0x040fe400078efcff */
[----:B------:R-:W-:Y:S01]  /*4040*/  FSEL R76, R76, -INF , !P1 ;  /* 0xff8000004c4c7808 */ /* 0x000fe20004800000 */
[----:B------:R-:W-:Y:S01]  /*4050*/  HMMA.16816.F32.BF16 R20, R4, R30, R20 ;  /* 0x0000001e0414723c */ /* 0x000fe20000041814 */
[----:B------:R-:W-:Y:S01]  /*4060*/  FSEL R86, R86, -INF , !P1 ;  /* 0xff80000056567808 */ /* 0x000fe20004800000 */
[----:B------:R-:W-:Y:S01]  /*4070*/  LDSM.16.M88.4 R28, [R12+0x4800] ;  /* 0x004800000c1c783b */ /* 0x000fe20000000200 */
[----:B------:R-:W-:Y:S01]  /*4080*/  ISETP.GE.AND P0, PT, R24, R2, PT ;  /* 0x000000021800720c */ /* 0x000fe20003f06270 */
[----:B------:R-:W-:Y:S01]  /*4090*/  FMUL.FTZ R24, R16, R0 ;  /* 0x0000000010187220 */ /* 0x000fe20000410000 */
[-C--:B------:R-:W-:Y:S02]  /*40a0*/  ISETP.GE.AND P1, PT, R14, R2.reuse, PT ;  /* 0x000000020e00720c */ /* 0x080fe40003f26270 */
[----:B------:R-:W-:Y:S01]  /*40b0*/  LOP3.LUT R14, R3, 0x20, RZ, 0xfc, !PT ;  /* 0x00000020030e7812 */ /* 0x000fe200078efcff */
[----:B------:R2:W-:Y:S01]  /*40c0*/  MUFU.TANH R148, R24 ;  /* 0x0000001800947308 */ /* 0x0005e20000002400 */
[----:B------:R-:W-:-:S02]  /*40d0*/  ISETP.GE.AND P6, PT, R15, R2, PT ;  /* 0x000000020f00720c */ /* 0x000fc40003fc6270 */
[----:B------:R-:W-:Y:S02]  /*40e0*/  LOP3.LUT R15, R3, 0x11, RZ, 0xfc, !PT ;  /* 0x00000011030f7812 */ /* 0x000fe400078efcff */
[----:B------:R-:W-:Y:S02]  /*40f0*/  FSEL R75, R75, -INF , !P0 ;  /* 0xff8000004b4b7808 */ /* 0x000fe40004000000 */
[----:B------:R-:W-:Y:S02]  /*4100*/  FSEL R85, R85, -INF , !P0 ;  /* 0xff80000055557808 */ /* 0x000fe40004000000 */
[----:B------:R-:W-:Y:S02]  /*4110*/  ISETP.GE.AND P0, PT, R14, R2, PT ;  /* 0x000000020e00720c */ /* 0x000fe40003f06270 */
[----:B------:R-:W-:Y:S01]  /*4120*/  LOP3.LUT R14, R3, 0x21, RZ, 0xfc, !PT ;  /* 0x00000021030e7812 */ /* 0x000fe200078efcff */
[----:B------:R-:W-:Y:S01]  /*4130*/  FMUL.FTZ R22, R22, R0 ;  /* 0x0000000016167220 */ /* 0x000fe20000410000 */
[----:B------:R-:W-:Y:S01]  /*4140*/  ISETP.GE.AND P3, PT, R15, R2, PT ;  /* 0x000000020f00720c */ /* 0x000fe20003f66270 */
[----:B------:R-:W-:Y:S01]  /*4150*/  FMUL.FTZ R15, R18, R0 ;  /* 0x00000000120f7220 */ /* 0x000fe20000410000 */
[----:B------:R-:W-:Y:S01]  /*4160*/  FSEL R74, R74, -INF , !P6 ;  /* 0xff8000004a4a7808 */ /* 0x000fe20007000000 */
[----:B------:R-:W-:Y:S01]  /*4170*/  MUFU.TANH R123, R22 ;  /* 0x00000016007b7308 */ /* 0x000fe20000002400 */
[----:B------:R-:W-:Y:S01]  /*4180*/  FSEL R87, R87, -INF , !P6 ;  /* 0xff80000057577808 */ /* 0x000fe20007000000 */
[----:B--2---:R-:W2:Y:S01]  /*4190*/  LDSM.16.M88.4 R24, [R12+0x4400] ;  /* 0x004400000c18783b */ /* 0x004ea20000000200 */
[----:B------:R-:W-:-:S02]  /*41a0*/  LOP3.LUT R16, R3, 0x10, RZ, 0xfc, !PT ;  /* 0x0000001003107812 */ /* 0x000fc400078efcff */
[-C--:B------:R-:W-:Y:S02]  /*41b0*/  ISETP.GE.AND P6, PT, R14, R2.reuse, PT ;  /* 0x000000020e00720c */ /* 0x080fe40003fc6270 */
[----:B------:R-:W-:Y:S01]  /*41c0*/  LOP3.LUT R14, R3, 0x28, RZ, 0xfc, !PT ;  /* 0x00000028030e7812 */ /* 0x000fe200078efcff */
[----:B------:R4:W-:Y:S01]  /*41d0*/  MUFU.TANH R145, R15 ;  /* 0x0000000f00917308 */ /* 0x0009e20000002400 */
[-C--:B------:R-:W-:Y:S02]  /*41e0*/  ISETP.GE.AND P4, PT, R16, R2.reuse, PT ;  /* 0x000000021000720c */ /* 0x080fe40003f86270 */
[----:B------:R-:W-:Y:S02]  /*41f0*/  FSEL R79, R79, -INF , !P5 ;  /* 0xff8000004f4f7808 */ /* 0x000fe40006800000 */
[----:B------:R-:W-:Y:S02]  /*4200*/  FSEL R90, R90, -INF , !P5 ;  /* 0xff8000005a5a7808 */ /* 0x000fe40006800000 */
[----:B------:R-:W-:-:S02]  /*4210*/  ISETP.GE.AND P5, PT, R14, R2, PT ;  /* 0x000000020e00720c */ /* 0x000fc40003fa6270 */
[----:B------:R-:W-:Y:S02]  /*4220*/  LOP3.LUT R14, R3, 0x29, RZ, 0xfc, !PT ;  /* 0x00000029030e7812 */ /* 0x000fe400078efcff */
[----:B------:R-:W-:Y:S02]  /*4230*/  FSEL R78, R78, -INF , !P4 ;  /* 0xff8000004e4e7808 */ /* 0x000fe40006000000 */
[----:B------:R-:W-:Y:S02]  /*4240*/  FSEL R92, R92, -INF , !P4 ;  /* 0xff8000005c5c7808 */ /* 0x000fe40006000000 */
[----:B------:R-:W-:Y:S01]  /*4250*/  ISETP.GE.AND P4, PT, R14, R2, PT ;  /* 0x000000020e00720c */ /* 0x000fe20003f86270 */
[----:B----4-:R-:W-:Y:S01]  /*4260*/  FMUL.FTZ R15, R19, R0 ;  /* 0x00000000130f7220 */ /* 0x010fe20000410000 */
[----:B------:R-:W-:Y:S01]  /*4270*/  LOP3.LUT R14, R3, 0x30, RZ, 0xfc, !PT ;  /* 0x00000030030e7812 */ /* 0x000fe200078efcff */
[----:B---3--:R-:W-:Y:S01]  /*4280*/  HMMA.16816.F32.BF16 R16, R8, R36, RZ ;  /* 0x000000240810723c */ /* 0x008fe200000418ff */
[----:B------:R-:W-:Y:S01]  /*4290*/  FSEL R77, R77, -INF , !P3 ;  /* 0xff8000004d4d7808 */ /* 0x000fe20005800000 */
[----:B------:R3:W-:Y:S01]  /*42a0*/  MUFU.TANH R143, R15 ;  /* 0x0000000f008f7308 */ /* 0x0007e20000002400 */
[----:B------:R-:W-:-:S02]  /*42b0*/  FSEL R91, R91, -INF , !P3 ;  /* 0xff8000005b5b7808 */ /* 0x000fc40005800000 */
[-C--:B------:R-:W-:Y:S02]  /*42c0*/  ISETP.GE.AND P3, PT, R14, R2.reuse, PT ;  /* 0x000000020e00720c */ /* 0x080fe40003f66270 */
[----:B------:R-:W-:Y:S02]  /*42d0*/  LOP3.LUT R14, R3, 0x31, RZ, 0xfc, !PT ;  /* 0x00000031030e7812 */ /* 0x000fe400078efcff */
[----:B------:R-:W-:Y:S02]  /*42e0*/  FSEL R73, R73, -INF , !P2 ;  /* 0xff80000049497808 */ /* 0x000fe40005000000 */
[----:B------:R-:W-:Y:S02]  /*42f0*/  FSEL R88, R88, -INF , !P2 ;  /* 0xff80000058587808 */ /* 0x000fe40005000000 */
[----:B------:R-:W-:Y:S02]  /*4300*/  ISETP.GE.AND P2, PT, R14, R2, PT ;  /* 0x000000020e00720c */ /* 0x000fe40003f46270 */
[----:B------:R-:W-:-:S02]  /*4310*/  LOP3.LUT R14, R3, 0x38, RZ, 0xfc, !PT ;  /* 0x00000038030e7812 */ /* 0x000fc400078efcff */
[----:B------:R-:W-:Y:S02]  /*4320*/  FSEL R72, R72, -INF , !P1 ;  /* 0xff80000048487808 */ /* 0x000fe40004800000 */
[----:B------:R-:W-:Y:S01]  /*4330*/  FSEL R89, R89, -INF , !P1 ;  /* 0xff80000059597808 */ /* 0x000fe20004800000 */
[----:B---3--:R-:W-:Y:S01]  /*4340*/  FMUL.FTZ R15, R20, R0 ;  /* 0x00000000140f7220 */ /* 0x008fe20000410000 */
[----:B------:R-:W-:Y:S01]  /*4350*/  HMMA.16816.F32.BF16 R16, R4, R40, R16 ;  /* 0x000000280410723c */ /* 0x000fe20000041810 */
[----:B------:R-:W-:Y:S02]  /*4360*/  ISETP.GE.AND P1, PT, R14, R2, PT ;  /* 0x000000020e00720c */ /* 0x000fe40003f26270 */
[----:B------:R-:W-:Y:S01]  /*4370*/  LOP3.LUT R14, R3, 0x39, RZ, 0xfc, !PT ;  /* 0x00000039030e7812 */ /* 0x000fe200078efcff */
[----:B------:R3:W-:Y:S01]  /*4380*/  MUFU.TANH R144, R15 ;  /* 0x0000000f00907308 */ /* 0x0007e20000002400 */
[----:B------:R-:W-:Y:S02]  /*4390*/  FSEL R69, R69, -INF , !P0 ;  /* 0xff80000045457808 */ /* 0x000fe40004000000 */
[----:B------:R-:W-:-:S02]  /*43a0*/  FSEL R95, R95, -INF , !P0 ;  /* 0xff8000005f5f7808 */ /* 0x000fc40004000000 */
[-C--:B------:R-:W-:Y:S02]  /*43b0*/  ISETP.GE.AND P0, PT, R14, R2.reuse, PT ;  /* 0x000000020e00720c */ /* 0x080fe40003f06270 */
[----:B------:R-:W-:Y:S02]  /*43c0*/  LOP3.LUT R14, R3, 0x40, RZ, 0xfc, !PT ;  /* 0x00000040030e7812 */ /* 0x000fe400078efcff */
[----:B------:R-:W-:Y:S02]  /*43d0*/  FSEL R68, R68, -INF , !P6 ;  /* 0xff80000044447808 */ /* 0x000fe40007000000 */
[----:B------:R-:W-:Y:S02]  /*43e0*/  FSEL R97, R97, -INF , !P6 ;  /* 0xff80000061617808 */ /* 0x000fe40007000000 */
[----:B------:R-:W-:Y:S02]  /*43f0*/  ISETP.GE.AND P6, PT, R14, R2, PT ;  /* 0x000000020e00720c */ /* 0x000fe40003fc6270 */
[----:B------:R-:W-:Y:S01]  /*4400*/  LOP3.LUT R14, R3, 0x41, RZ, 0xfc, !PT ;  /* 0x00000041030e7812 */ /* 0x000fe200078efcff */
[-C--:B------:R-:W-:Y:S01]  /*4410*/  FMUL.FTZ R16, R16, R0.reuse ;  /* 0x0000000010107220 */ /* 0x080fe20000410000 */
[-C--:B---3--:R-:W-:Y:S01]  /*4420*/  FMUL.FTZ R15, R21, R0.reuse ;  /* 0x00000000150f7220 */ /* 0x088fe20000410000 */
[----:B------:R-:W-:Y:S01]  /*4430*/  FSEL R67, R67, -INF , !P5 ;  /* 0xff80000043437808 */ /* 0x000fe20006800000 */
[----:B------:R-:W-:Y:S01]  /*4440*/  FMUL.FTZ R17, R17, R0 ;  /* 0x0000000011117220 */ /* 0x000fe20000410000 */
[----:B------:R-:W-:Y:S01]  /*4450*/  FSEL R98, R98, -INF , !P5 ;  /* 0xff80000062627808 */ /* 0x000fe20006800000 */
[----:B------:R3:W-:Y:S01]  /*4460*/  MUFU.TANH R146, R15 ;  /* 0x0000000f00927308 */ /* 0x0007e20000002400 */
[----:B------:R-:W-:Y:S01]  /*4470*/  ISETP.GE.AND P5, PT, R14, R2, PT ;  /* 0x000000020e00720c */ /* 0x000fe20003fa6270 */
[----:B------:R-:W-:Y:S01]  /*4480*/  FMUL.FTZ R18, R18, R0 ;  /* 0x0000000012127220 */ /* 0x000fe20000410000 */
[----:B------:R-:W-:-:S02]  /*4490*/  LOP3.LUT R14, R3, 0x48, RZ, 0xfc, !PT ;  /* 0x00000048030e7812 */ /* 0x000fc400078efcff */
[----:B------:R-:W-:Y:S02]  /*44a0*/  FSEL R66, R66, -INF , !P4 ;  /* 0xff80000042427808 */ /* 0x000fe40006000000 */
[----:B------:R-:W-:Y:S01]  /*44b0*/  FSEL R99, R99, -INF , !P4 ;  /* 0xff80000063637808 */ /* 0x000fe20006000000 */
[----:B------:R-:W-:Y:S01]  /*44c0*/  MUFU.TANH R128, R16 ;  /* 0x0000001000807308 */ /* 0x000fe20000002400 */
[----:B------:R-:W-:Y:S02]  /*44d0*/  ISETP.GE.AND P4, PT, R14, R2, PT ;  /* 0x000000020e00720c */ /* 0x000fe40003f86270 */
[----:B------:R-:W-:Y:S02]  /*44e0*/  LOP3.LUT R14, R3, 0x49, RZ, 0xfc, !PT ;  /* 0x00000049030e7812 */ /* 0x000fe400078efcff */
[----:B------:R-:W-:Y:S02]  /*44f0*/  FSEL R65, R65, -INF , !P3 ;  /* 0xff80000041417808 */ /* 0x000fe40005800000 */
[----:B------:R-:W-:Y:S01]  /*4500*/  FSEL R101, R101, -INF , !P3 ;  /* 0xff80000065657808 */ /* 0x000fe20005800000 */
[----:B------:R-:W-:Y:S01]  /*4510*/  MUFU.TANH R127, R17 ;  /* 0x00000011007f7308 */ /* 0x000fe20000002400 */
[----:B---3--:R-:W-:Y:S01]  /*4520*/  FMUL.FTZ R15, R23, R0 ;  /* 0x00000000170f7220 */ /* 0x008fe20000410000 */
[----:B------:R-:W-:Y:S01]  /*4530*/  ISETP.GE.AND P3, PT, R14, R2, PT ;  /* 0x000000020e00720c */ /* 0x000fe20003f66270 */
[----:B------:R-:W-:Y:S01]  /*4540*/  HMMA.16816.F32.BF16 R20, R8, R38, RZ ;  /* 0x000000260814723c */ /* 0x000fe200000418ff */
[----:B------:R-:W-:Y:S01]  /*4550*/  LOP3.LUT R14, R3, 0x50, RZ, 0xfc, !PT ;  /* 0x00000050030e7812 */ /* 0x000fe200078efcff */
[----:B------:R-:W3:Y:S01]  /*4560*/  LDSM.16.M88.4 R36, [R13+0x4800] ;  /* 0x004800000d24783b */ /* 0x000ee20000000200 */
[----:B------:R-:W-:-:S02]  /*4570*/  FSEL R64, R64, -INF , !P2 ;  /* 0xff80000040407808 */ /* 0x000fc40005000000 */
[----:B------:R4:W1:Y:S01]  /*4580*/  MUFU.TANH R129, R15 ;  /* 0x0000000f00817308 */ /* 0x0008620000002400 */
[----:B------:R-:W-:Y:S02]  /*4590*/  FSEL R100, R100, -INF , !P2 ;  /* 0xff80000064647808 */ /* 0x000fe40005000000 */
[-C--:B------:R-:W-:Y:S02]  /*45a0*/  ISETP.GE.AND P2, PT, R14, R2.reuse, PT ;  /* 0x000000020e00720c */ /* 0x080fe40003f46270 */
[----:B------:R-:W-:Y:S02]  /*45b0*/  LOP3.LUT R14, R3, 0x51, RZ, 0xfc, !PT ;  /* 0x00000051030e7812 */ /* 0x000fe400078efcff */
[----:B------:R-:W-:Y:S01]  /*45c0*/  FSEL R62, R62, -INF , !P1 ;  /* 0xff8000003e3e7808 */ /* 0x000fe20004800000 */
[----:B------:R2:W1:Y:S01]  /*45d0*/  MUFU.TANH R113, R18 ;  /* 0x0000001200717308 */ /* 0x0004620000002400 */
[----:B------:R-:W-:Y:S02]  /*45e0*/  FSEL R102, R102, -INF , !P1 ;  /* 0xff80000066667808 */ /* 0x000fe40004800000 */
[----:B------:R-:W-:-:S02]  /*45f0*/  ISETP.GE.AND P1, PT, R14, R2, PT ;  /* 0x000000020e00720c */ /* 0x000fc40003f26270 */
[----:B------:R-:W-:Y:S02]  /*4600*/  LOP3.LUT R14, R3, 0x58, RZ, 0xfc, !PT ;  /* 0x00000058030e7812 */ /* 0x000fe400078efcff */
[----:B------:R-:W-:Y:S01]  /*4610*/  HMMA.16816.F32.BF16 R20, R4, R42, R20 ;  /* 0x0000002a0414723c */ /* 0x000fe20000041814 */
[----:B------:R-:W-:Y:S01]  /*4620*/  FSEL R61, R61, -INF , !P0 ;  /* 0xff8000003d3d7808 */ /* 0x000fe20004000000 */
[----:B----4-:R-:W-:Y:S01]  /*4630*/  FMUL.FTZ R15, R19, R0 ;  /* 0x00000000130f7220 */ /* 0x010fe20000410000 */
[----:B------:R-:W-:Y:S02]  /*4640*/  FSEL R103, R103, -INF , !P0 ;  /* 0xff80000067677808 */ /* 0x000fe40004000000 */
[----:B------:R-:W-:Y:S01]  /*4650*/  ISETP.GE.AND P0, PT, R14, R2, PT ;  /* 0x000000020e00720c */ /* 0x000fe20003f06270 */
[----:B------:R4:W1:Y:S01]  /*4660*/  MUFU.TANH R110, R15 ;  /* 0x0000000f006e7308 */ /* 0x0008620000002400 */
[----:B------:R-:W-:Y:S02]  /*4670*/  LOP3.LUT R14, R3, 0x59, RZ, 0xfc, !PT ;  /* 0x00000059030e7812 */ /* 0x000fe400078efcff */
[----:B------:R-:W-:Y:S01]  /*4680*/  FSEL R60, R60, -INF , !P6 ;  /* 0xff8000003c3c7808 */ /* 0x000fe20007000000 */
[----:B--2---:R-:W-:Y:S01]  /*4690*/  HMMA.16816.F32.BF16 R16, R8, R24, RZ ;  /* 0x000000180810723c */ /* 0x004fe200000418ff */
[----:B------:R-:W-:-:S02]  /*46a0*/  FSEL R105, R105, -INF , !P6 ;  /* 0xff80000069697808 */ /* 0x000fc40007000000 */
[----:B------:R-:W-:Y:S02]  /*46b0*/  ISETP.GE.AND P6, PT, R14, R2, PT ;  /* 0x000000020e00720c */ /* 0x000fe40003fc6270 */
[----:B------:R-:W-:Y:S02]  /*46c0*/  LOP3.LUT R14, R3, 0x60, RZ, 0xfc, !PT ;  /* 0x00000060030e7812 */ /* 0x000fe400078efcff */
[----:B------:R-:W-:Y:S02]  /*46d0*/  FSEL R59, R59, -INF , !P5 ;  /* 0xff8000003b3b7808 */ /* 0x000fe40006800000 */
[----:B------:R-:W-:Y:S01]  /*46e0*/  FSEL R104, R104, -INF , !P5 ;  /* 0xff80000068687808 */ /* 0x000fe20006800000 */
[-C--:B------:R-:W-:Y:S01]  /*46f0*/  FMUL.FTZ R20, R20, R0.reuse ;  /* 0x0000000014147220 */ /* 0x080fe20000410000 */
[----:B------:R-:W-:Y:S01]  /*4700*/  FMUL.FTZ R21, R21, R0 ;  /* 0x0000000015157220 */ /* 0x000fe20000410000 */
[----:B------:R-:W-:Y:S01]  /*4710*/  ISETP.GE.AND P5, PT, R14, R2, PT ;  /* 0x000000020e00720c */ /* 0x000fe20003fa6270 */
[-C--:B------:R-:W-:Y:S01]  /*4720*/  FMUL.FTZ R22, R22, R0.reuse ;  /* 0x0000000016167220 */ /* 0x080fe20000410000 */
[----:B------:R-:W-:Y:S01]  /*4730*/  LOP3.LUT R14, R3, 0x61, RZ, 0xfc, !PT ;  /* 0x00000061030e7812 */ /* 0x000fe200078efcff */
[----:B------:R-:W-:Y:S01]  /*4740*/  MUFU.TANH R109, R20 ;  /* 0x00000014006d7308 */ /* 0x000fe20000002400 */
[----:B------:R-:W-:Y:S01]  /*4750*/  FSEL R58, R58, -INF , !P4 ;  /* 0xff8000003a3a7808 */ /* 0x000fe20006000000 */
[----:B----4-:R-:W-:Y:S01]  /*4760*/  FMUL.FTZ R15, R23, R0 ;  /* 0x00000000170f7220 */ /* 0x010fe20000410000 */
[----:B------:R-:W-:-:S02]  /*4770*/  FSEL R106, R106, -INF , !P4 ;  /* 0xff8000006a6a7808 */ /* 0x000fc40006000000 */
[----:B------:R-:W-:Y:S01]  /*4780*/  HMMA.16816.F32.BF16 R16, R4, R32, R16 ;  /* 0x000000200410723c */ /* 0x000fe20000041810 */
[-C--:B------:R-:W-:Y:S02]  /*4790*/  ISETP.GE.AND P4, PT, R14, R2.reuse, PT ;  /* 0x000000020e00720c */ /* 0x080fe40003f86270 */
[----:B------:R-:W-:Y:S01]  /*47a0*/  MUFU.TANH R108, R21 ;  /* 0x00000015006c7308 */ /* 0x000fe20000002400 */
[----:B------:R-:W-:Y:S02]  /*47b0*/  LOP3.LUT R14, R3, 0x68, RZ, 0xfc, !PT ;  /* 0x00000068030e7812 */ /* 0x000fe400078efcff */
[----:B------:R-:W-:Y:S02]  /*47c0*/  FSEL R57, R57, -INF , !P3 ;  /* 0xff80000039397808 */ /* 0x000fe40005800000 */
[----:B------:R-:W-:Y:S02]  /*47d0*/  FSEL R107, R107, -INF , !P3 ;  /* 0xff8000006b6b7808 */ /* 0x000fe40005800000 */
[----:B------:R-:W-:Y:S01]  /*47e0*/  ISETP.GE.AND P3, PT, R14, R2, PT ;  /* 0x000000020e00720c */ /* 0x000fe20003f66270 */
[----:B------:R2:W4:Y:S01]  /*47f0*/  MUFU.TANH R96, R22 ;  /* 0x0000001600607308 */ /* 0x0005220000002400 */
[----:B------:R-:W-:-:S02]  /*4800*/  LOP3.LUT R14, R3, 0x69, RZ, 0xfc, !PT ;  /* 0x00000069030e7812 */ /* 0x000fc400078efcff */
[----:B------:R-:W-:Y:S02]  /*4810*/  FSEL R53, R53, -INF , !P2 ;  /* 0xff80000035357808 */ /* 0x000fe40005000000 */
[----:B------:R-:W-:Y:S02]  /*4820*/  FSEL R112, R112, -INF , !P2 ;  /* 0xff80000070707808 */ /* 0x000fe40005000000 */
[----:B------:R-:W-:Y:S01]  /*4830*/  ISETP.GE.AND P2, PT, R14, R2, PT ;  /* 0x000000020e00720c */ /* 0x000fe20003f46270 */
[-C--:B------:R-:W-:Y:S01]  /*4840*/  FMUL.FTZ R16, R16, R0.reuse ;  /* 0x0000000010107220 */ /* 0x080fe20000410000 */
[-C--:B------:R-:W-:Y:S01]  /*4850*/  FMUL.FTZ R17, R17, R0.reuse ;  /* 0x0000000011117220 */ /* 0x080fe20000410000 */
[----:B------:R-:W-:Y:S01]  /*4860*/  FMUL.FTZ R18, R18, R0 ;  /* 0x0000000012127220 */ /* 0x000fe20000410000 */
[----:B------:R3:W-:Y:S01]  /*4870*/  MUFU.TANH R63, R15 ;  /* 0x0000000f003f7308 */ /* 0x0007e20000002400 */
[----:B------:R-:W-:Y:S02]  /*4880*/  LOP3.LUT R14, R3, 0x70, RZ, 0xfc, !PT ;  /* 0x00000070030e7812 */ /* 0x000fe400078efcff */
[----:B------:R-:W-:-:S02]  /*4890*/  FSEL R50, R80, -INF , !P5 ;  /* 0xff80000050327808 */ /* 0x000fc40006800000 */
[----:B------:R-:W-:Y:S01]  /*48a0*/  FSEL R55, R55, -INF , !P1 ;  /* 0xff80000037377808 */ /* 0x000fe20004800000 */
[----:B--2---:R-:W-:Y:S01]  /*48b0*/  HMMA.16816.F32.BF16 R20, R8, R26, RZ ;  /* 0x0000001a0814723c */ /* 0x004fe200000418ff */
        /* <DEDUP_REMOVED lines=8> */
[----:B------:R-:W-:-:S02]  /*4940*/  ISETP.GE.AND P0, PT, R14, R2, PT ;  /* 0x000000020e00720c */ /* 0x000fc40003f06270 */
[----:B------:R-:W-:Y:S02]  /*4950*/  LOP3.LUT R14, R3, 0x78, RZ, 0xfc, !PT ;  /* 0x00000078030e7812 */ /* 0x000fe400078efcff */
[----:B------:R-:W-:Y:S02]  /*4960*/  FSEL R56, R56, -INF , !P6 ;  /* 0xff80000038387808 */ /* 0x000fe40007000000 */
[----:B------:R2:W3:Y:S01]  /*4970*/  MUFU.TANH R80, R18 ;  /* 0x0000001200507308 */ /* 0x0004e20000002400 */
[----:B------:R-:W-:Y:S01]  /*4980*/  FSEL R115, R115, -INF , !P6 ;  /* 0xff80000073737808 */ /* 0x000fe20007000000 */
[----:B------:R-:W-:Y:S01]  /*4990*/  HMMA.16816.F32.BF16 R24, R4, R34, R20 ;  /* 0x000000220418723c */ /* 0x000fe20000041814 */
[----:B------:R-:W-:Y:S01]  /*49a0*/  ISETP.GE.AND P6, PT, R14, R2, PT ;  /* 0x000000020e00720c */ /* 0x000fe20003fc6270 */
[----:B------:R1:W4:Y:S01]  /*49b0*/  LDSM.16.M88.4 R32, [R12+0x4c00] ;  /* 0x004c00000c20783b */ /* 0x0003220000000200 */
[----:B------:R-:W-:Y:S02]  /*49c0*/  LOP3.LUT R14, R3, 0x79, RZ, 0xfc, !PT ;  /* 0x00000079030e7812 */ /* 0x000fe400078efcff */
[----:B------:R-:W-:-:S02]  /*49d0*/  FSEL R117, R117, -INF , !P5 ;  /* 0xff80000075757808 */ /* 0x000fc40006800000 */
[-C--:B------:R-:W-:Y:S02]  /*49e0*/  ISETP.GE.AND P5, PT, R14, R2.reuse, PT ;  /* 0x000000020e00720c */ /* 0x080fe40003fa6270 */
[C---:B------:R-:W-:Y:S02]  /*49f0*/  LOP3.LUT R14, R3.reuse, 0x80, RZ, 0xfc, !PT ;  /* 0x00000080030e7812 */ /* 0x040fe400078efcff */
[----:B------:R-:W-:Y:S02]  /*4a00*/  FSEL R49, R82, -INF , !P4 ;  /* 0xff80000052317808 */ /* 0x000fe40006000000 */
[----:B------:R-:W-:Y:S01]  /*4a10*/  FSEL R116, R116, -INF , !P4 ;  /* 0xff80000074747808 */ /* 0x000fe20006000000 */
[----:B------:R3:W-:Y:S01]  /*4a20*/  MUFU.TANH R82, R15 ;  /* 0x0000000f00527308 */ /* 0x0007e20000002400 */
[----:B--2---:R-:W-:Y:S01]  /*4a30*/  HMMA.16816.F32.BF16 R16, R8, R28, RZ ;  /* 0x0000001c0810723c */ /* 0x004fe200000418ff */
[----:B------:R-:W-:Y:S02]  /*4a40*/  ISETP.GE.AND P4, PT, R14, R2, PT ;  /* 0x000000020e00720c */ /* 0x000fe40003f86270 */
[----:B------:R-:W-:Y:S01]  /*4a50*/  LOP3.LUT R14, R3, 0x81, RZ, 0xfc, !PT ;  /* 0x00000081030e7812 */ /* 0x000fe200078efcff */
[-C--:B------:R-:W-:Y:S01]  /*4a60*/  FMUL.FTZ R24, R24, R0.reuse ;  /* 0x0000000018187220 */ /* 0x080fe20000410000 */
[----:B------:R-:W-:Y:S01]  /*4a70*/  FSEL R45, R124, -INF , !P5 ;  /* 0xff8000007c2d7808 */ /* 0x000fe20006800000 */
[-C--:B------:R-:W-:Y:S01]  /*4a80*/  FMUL.FTZ R26, R26, R0.reuse ;  /* 0x000000001a1a7220 */ /* 0x080fe20000410000 */
[----:B------:R-:W-:Y:S01]  /*4a90*/  FSEL R124, R159, -INF , !P5 ;  /* 0xff8000009f7c7808 */ /* 0x000fe20006800000 */
[----:B------:R-:W-:Y:S01]  /*4aa0*/  FMUL.FTZ R27, R27, R0 ;  /* 0x000000001b1b7220 */ /* 0x000fe20000410000 */
[----:B------:R-:W-:-:S02]  /*4ab0*/  FSEL R47, R84, -INF , !P3 ;  /* 0xff800000542f7808 */ /* 0x000fc40005800000 */
[----:B-1----:R-:W-:Y:S01]  /*4ac0*/  LOP3.LUT R12, R3, 0x98, RZ, 0xfc, !PT ;  /* 0x00000098030c7812 */ /* 0x002fe200078efcff */
[----:B------:R-:W-:Y:S01]  /*4ad0*/  MUFU.TANH R84, R24 ;  /* 0x0000001800547308 */ /* 0x000fe20000002400 */
[----:B------:R-:W-:Y:S02]  /*4ae0*/  FSEL R118, R118, -INF , !P3 ;  /* 0xff80000076767808 */ /* 0x000fe40005800000 */
[----:B------:R-:W-:Y:S01]  /*4af0*/  ISETP.GE.AND P5, PT, R12, R2, PT ;  /* 0x000000020c00720c */ /* 0x000fe20003fa6270 */
[----:B---3--:R-:W-:Y:S01]  /*4b00*/  FMUL.FTZ R15, R25, R0 ;  /* 0x00000000190f7220 */ /* 0x008fe20000410000 */
[----:B------:R-:W-:Y:S02]  /*4b10*/  ISETP.GE.AND P3, PT, R14, R2, PT ;  /* 0x000000020e00720c */ /* 0x000fe40003f66270 */
[C---:B------:R-:W-:Y:S01]  /*4b20*/  LOP3.LUT R12, R3.reuse, 0x99, RZ, 0xfc, !PT ;  /* 0x00000099030c7812 */ /* 0x040fe200078efcff */
[----:B------:R-:W-:Y:S01]  /*4b30*/  HMMA.16816.F32.BF16 R20, R4, R36, R16 ;  /* 0x000000240414723c */ /* 0x000fe20000041810 */
[----:B------:R-:W-:-:S02]  /*4b40*/  LOP3.LUT R14, R3, 0x88, RZ, 0xfc, !PT ;  /* 0x00000088030e7812 */ /* 0x000fc400078efcff */
[----:B------:R-:W-:Y:S02]  /*4b50*/  FSEL R51, R52, -INF , !P1 ;  /* 0xff80000034337808 */ /* 0x000fe40004800000 */
[----:B------:R-:W-:Y:S02]  /*4b60*/  FSEL R52, R81, -INF , !P0 ;  /* 0xff80000051347808 */ /* 0x000fe40004000000 */
[----:B------:R-:W-:Y:S01]  /*4b70*/  FSEL R46, R71, -INF , !P6 ;  /* 0xff800000472e7808 */ /* 0x000fe20007000000 */
[----:B------:R-:W-:Y:S01]  /*4b80*/  HMMA.16816.F32.BF16 R16, R8, R30, RZ ;  /* 0x0000001e0810723c */ /* 0x000fe200000418ff */
[----:B------:R-:W-:Y:S01]  /*4b90*/  FSEL R42, R44, -INF , !P4 ;  /* 0xff8000002c2a7808 */ /* 0x000fe20006000000 */
[----:B------:R-:W-:Y:S01]  /*4ba0*/  MUFU.TANH R81, R26 ;  /* 0x0000001a00517308 */ /* 0x000fe20000002400 */
[----:B------:R-:W-:Y:S02]  /*4bb0*/  FSEL R126, R126, -INF , !P4 ;  /* 0xff8000007e7e7808 */ /* 0x000fe40006000000 */
[----:B------:R-:W-:-:S02]  /*4bc0*/  FSEL R48, R83, -INF , !P2 ;  /* 0xff80000053307808 */ /* 0x000fc40005000000 */
[----:B------:R-:W-:Y:S02]  /*4bd0*/  FSEL R119, R119, -INF , !P2 ;  /* 0xff80000077777808 */ /* 0x000fe40005000000 */
[-C--:B------:R-:W-:Y:S01]  /*4be0*/  ISETP.GE.AND P4, PT, R12, R2.reuse, PT ;  /* 0x000000020c00720c */ /* 0x080fe20003f86270 */
[----:B------:R1:W-:Y:S01]  /*4bf0*/  MUFU.TANH R71, R27 ;  /* 0x0000001b00477308 */ /* 0x0003e20000002400 */
[----:B------:R-:W-:Y:S01]  /*4c00*/  ISETP.GE.AND P2, PT, R14, R2, PT ;  /* 0x000000020e00720c */ /* 0x000fe20003f46270 */
[-C--:B------:R-:W-:Y:S01]  /*4c10*/  FMUL.FTZ R20, R20, R0.reuse ;  /* 0x0000000014147220 */ /* 0x080fe20000410000 */
[----:B------:R-:W-:Y:S01]  /*4c20*/  LOP3.LUT R12, R3, 0xa0, RZ, 0xfc, !PT ;  /* 0x000000a0030c7812 */ /* 0x000fe200078efcff */
[-C--:B------:R-:W-:Y:S01]  /*4c30*/  FMUL.FTZ R21, R21, R0.reuse ;  /* 0x0000000015157220 */ /* 0x080fe20000410000 */
[----:B------:R-:W-:Y:S01]  /*4c40*/  LOP3.LUT R14, R3, 0x89, RZ, 0xfc, !PT ;  /* 0x00000089030e7812 */ /* 0x000fe200078efcff */
[-C--:B------:R-:W-:Y:S01]  /*4c50*/  FMUL.FTZ R23, R23, R0.reuse ;  /* 0x0000000017177220 */ /* 0x080fe20000410000 */
[----:B------:R-:W-:Y:S01]  /*4c60*/  FSEL R44, R70, -INF , !P3 ;  /* 0xff800000462c7808 */ /* 0x000fe20005800000 */
[----:B------:R-:W-:Y:S01]  /*4c70*/  MUFU.TANH R83, R15 ;  /* 0x0000000f00537308 */ /* 0x000fe20000002400 */
[----:B------:R-:W-:Y:S01]  /*4c80*/  FSEL R125, R125, -INF , !P3 ;  /* 0xff8000007d7d7808 */ /* 0x000fe20005800000 */
[----:B------:R-:W-:Y:S01]  /*4c90*/  HMMA.16816.F32.BF16 R16, R4, R38, R16 ;  /* 0x000000260410723c */ /* 0x000fe20000041810 */
[----:B------:R-:W-:Y:S01]  /*4ca0*/  FSEL R121, R121, -INF , !P1 ;  /* 0xff80000079797808 */ /* 0x000fe20004800000 */
[----:B------:R-:W-:Y:S01]  /*4cb0*/  FMUL.FTZ R22, R22, R0 ;  /* 0x0000000016167220 */ /* 0x000fe20000410000 */
[----:B------:R-:W-:-:S02]  /*4cc0*/  ISETP.GE.AND P3, PT, R12, R2, PT ;  /* 0x000000020c00720c */ /* 0x000fc40003f66270 */
[----:B------:R-:W-:Y:S01]  /*4cd0*/  ISETP.GE.AND P1, PT, R14, R2, PT ;  /* 0x000000020e00720c */ /* 0x000fe20003f26270 */
[----:B------:R2:W3:Y:S01]  /*4ce0*/  MUFU.TANH R70, R20 ;  /* 0x0000001400467308 */ /* 0x0004e20000002400 */
[----:B-1----:R4:W1:Y:S01]  /*4cf0*/  LDSM.16.M88.4 R24, [R13+0x4c00] ;  /* 0x004c00000d18783b */ /* 0x0028620000000200 */
[----:B------:R-:W-:Y:S01]  /*4d00*/  LOP3.LUT R12, R3, 0xa1, RZ, 0xfc, !PT ;  /* 0x000000a1030c7812 */ /* 0x000fe200078efcff */
[----:B------:R-:W-:-:S04]  /*4d10*/  DEPBAR.LE SB0, 0x0 ;  /* 0x000080000000791a */ /* 0x000fc80000000000 */
[----:B------:R-:W-:Y:S01]  /*4d20*/  LOP3.LUT R14, R3, 0x90, RZ, 0xfc, !PT ;  /* 0x00000090030e7812 */ /* 0x000fe200078efcff */
[----:B------:R-:W-:Y:S01]  /*4d30*/  MUFU.TANH R21, R21 ;  /* 0x0000001500157308 */ /* 0x000fe20000002400 */
[----:B------:R-:W-:Y:S02]  /*4d40*/  FSEL R41, R130, -INF , !P2 ;  /* 0xff80000082297808 */ /* 0x000fe40005000000 */
[----:B------:R-:W-:Y:S02]  /*4d50*/  FSEL R130, R156, -INF , !P2 ;  /* 0xff8000009c827808 */ /* 0x000fe40005000000 */
[----:B------:R-:W-:Y:S01]  /*4d60*/  FSEL R120, R120, -INF , !P0 ;  /* 0xff80000078787808 */ /* 0x000fe20004000000 */
[----:B------:R-:W-:Y:S01]  /*4d70*/  FMUL.FTZ R16, R16, R0 ;  /* 0x0000000010107220 */ /* 0x000fe20000410000 */
[-C--:B------:R-:W-:Y:S01]  /*4d80*/  ISETP.GE.AND P2, PT, R12, R2.reuse, PT ;  /* 0x000000020c00720c */ /* 0x080fe20003f46270 */
[----:B------:R-:W3:Y:S01]  /*4d90*/  MUFU.TANH R23, R23 ;  /* 0x0000001700177308 */ /* 0x000ee20000002400 */
[----:B------:R-:W-:Y:S01]  /*4da0*/  ISETP.GE.AND P0, PT, R14, R2, PT ;  /* 0x000000020e00720c */ /* 0x000fe20003f06270 */
[-C--:B------:R-:W-:Y:S01]  /*4db0*/  FMUL.FTZ R17, R17, R0.reuse ;  /* 0x0000000011117220 */ /* 0x080fe20000410000 */
[C---:B------:R-:W-:Y:S01]  /*4dc0*/  LOP3.LUT R12, R3.reuse, 0xa8, RZ, 0xfc, !PT ;  /* 0x000000a8030c7812 */ /* 0x040fe200078efcff */
[-C--:B------:R-:W-:Y:S01]  /*4dd0*/  FMUL.FTZ R18, R18, R0.reuse ;  /* 0x0000000012127220 */ /* 0x080fe20000410000 */
[----:B------:R-:W-:Y:S01]  /*4de0*/  LOP3.LUT R14, R3, 0x91, RZ, 0xfc, !PT ;  /* 0x00000091030e7812 */ /* 0x000fe200078efcff */
[----:B------:R-:W-:Y:S01]  /*4df0*/  FMUL.FTZ R19, R19, R0 ;  /* 0x0000000013137220 */ /* 0x000fe20000410000 */
[----:B------:R-:W-:Y:S01]  /*4e00*/  FSEL R43, R131, -INF , !P1 ;  /* 0xff800000832b7808 */ /* 0x000fe20004800000 */
[----:B------:R-:W3:Y:S01]  /*4e10*/  MUFU.TANH R22, R22 ;  /* 0x0000001600167308 */ /* 0x000ee20000002400 */
[----:B------:R-:W-:-:S02]  /*4e20*/  FSEL R131, R133, -INF , !P1 ;  /* 0xff80000085837808 */ /* 0x000fc40004800000 */
[----:B------:R-:W-:Y:S02]  /*4e30*/  FSEL R122, R122, -INF , !P6 ;  /* 0xff8000007a7a7808 */ /* 0x000fe40007000000 */
[-C--:B------:R-:W-:Y:S02]  /*4e40*/  ISETP.GE.AND P1, PT, R12, R2.reuse, PT ;  /* 0x000000020c00720c */ /* 0x080fe40003f26270 */
[----:B------:R-:W-:Y:S01]  /*4e50*/  ISETP.GE.AND P6, PT, R14, R2, PT ;  /* 0x000000020e00720c */ /* 0x000fe20003fc6270 */
[----:B------:R-:W-:Y:S01]  /*4e60*/  MUFU.TANH R17, R17 ;  /* 0x0000001100117308 */ /* 0x000fe20000002400 */
[C---:B------:R-:W-:Y:S02]  /*4e70*/  LOP3.LUT R12, R3.reuse, 0xa9, RZ, 0xfc, !PT ;  /* 0x000000a9030c7812 */ /* 0x040fe400078efcff */
[----:B--2---:R-:W-:Y:S02]  /*4e80*/  LOP3.LUT R20, R3, 0xb0, RZ, 0xfc, !PT ;  /* 0x000000b003147812 */ /* 0x004fe400078efcff */
[----:B------:R-:W-:-:S02]  /*4e90*/  FSEL R40, R132, -INF , !P0 ;  /* 0xff80000084287808 */ /* 0x000fc40004000000 */
[----:B------:R-:W-:Y:S01]  /*4ea0*/  FSEL R133, R157, -INF , !P0 ;  /* 0xff8000009d857808 */ /* 0x000fe20004000000 */
[----:B------:R-:W2:Y:S01]  /*4eb0*/  MUFU.TANH R18, R18 ;  /* 0x0000001200127308 */ /* 0x000ea20000002400 */
[-C--:B------:R-:W-:Y:S02]  /*4ec0*/  ISETP.GE.AND P0, PT, R12, R2.reuse, PT ;  /* 0x000000020c00720c */ /* 0x080fe40003f06270 */
[----:B------:R-:W-:Y:S01]  /*4ed0*/  FSEL R39, R154, -INF , !P6 ;  /* 0xff8000009a277808 */ /* 0x000fe20007000000 */
[----:B----4-:R-:W-:Y:S01]  /*4ee0*/  HMMA.16816.F32.BF16 R12, R8, R32, RZ ;  /* 0x00000020080c723c */ /* 0x010fe200000418ff */
[----:B------:R-:W-:Y:S02]  /*4ef0*/  FSEL R132, R158, -INF , !P6 ;  /* 0xff8000009e847808 */ /* 0x000fe40007000000 */
[----:B------:R-:W-:Y:S01]  /*4f00*/  ISETP.GE.AND P6, PT, R20, R2, PT ;  /* 0x000000021400720c */ /* 0x000fe20003fc6270 */
[----:B------:R-:W-:Y:S01]  /*4f10*/  MUFU.TANH R19, R19 ;  /* 0x0000001300137308 */ /* 0x000fe20000002400 */
[----:B------:R-:W-:-:S02]  /*4f20*/  LOP3.LUT R20, R3, 0xb1, RZ, 0xfc, !PT ;  /* 0x000000b103147812 */ /* 0x000fc400078efcff */
[----:B------:R-:W-:Y:S01]  /*4f30*/  FSEL R38, R137, -INF , !P5 ;  /* 0xff80000089267808 */ /* 0x000fe20006800000 */
[----:B------:R-:W-:Y:S01]  /*4f40*/  HMMA.16816.F32.BF16 R8, R8, R34, RZ ;  /* 0x000000220808723c */ /* 0x000fe200000418ff */
[----:B------:R-:W-:Y:S02]  /*4f50*/  FSEL R137, R155, -INF , !P5 ;  /* 0xff8000009b897808 */ /* 0x000fe40006800000 */
[----:B------:R-:W-:Y:S02]  /*4f60*/  ISETP.GE.AND P5, PT, R20, R2, PT ;  /* 0x000000021400720c */ /* 0x000fe40003fa6270 */
[----:B------:R-:W-:Y:S02]  /*4f70*/  LOP3.LUT R20, R3, 0xb8, RZ, 0xfc, !PT ;  /* 0x000000b803147812 */ /* 0x000fe400078efcff */
[----:B------:R-:W-:Y:S02]  /*4f80*/  FSEL R37, R138, -INF , !P4 ;  /* 0xff8000008a257808 */ /* 0x000fe40006000000 */
[----:B------:R-:W-:-:S02]  /*4f90*/  FSEL R138, R153, -INF , !P4 ;  /* 0xff800000998a7808 */ /* 0x000fc40006000000 */
[----:B------:R-:W-:Y:S01]  /*4fa0*/  ISETP.GE.AND P4, PT, R20, R2, PT ;  /* 0x000000021400720c */ /* 0x000fe20003f86270 */
[C---:B-1----:R-:W-:Y:S01]  /*4fb0*/  HMMA.16816.F32.BF16 R12, R4.reuse, R24, R12 ;  /* 0x00000018040c723c */ /* 0x042fe2000004180c */
[----:B------:R1:W4:Y:S01]  /*4fc0*/  MUFU.TANH R20, R16 ;  /* 0x0000001000147308 */ /* 0x0003220000002400 */
[----:B------:R-:W-:Y:S02]  /*4fd0*/  FSEL R36, R139, -INF , !P3 ;  /* 0xff8000008b247808 */ /* 0x000fe40005800000 */
[----:B------:R-:W-:Y:S02]  /*4fe0*/  FSEL R140, R140, -INF , !P3 ;  /* 0xff8000008c8c7808 */ /* 0x000fe40005800000 */
[----:B------:R-:W-:Y:S02]  /*4ff0*/  FSEL R33, R149, -INF , !P2 ;  /* 0xff80000095217808 */ /* 0x000fe40005000000 */
[----:B------:R-:W-:Y:S01]  /*5000*/  FSEL R139, R152, -INF , !P2 ;  /* 0xff800000988b7808 */ /* 0x000fe20005000000 */
[----:B------:R-:W-:Y:S01]  /*5010*/  HMMA.16816.F32.BF16 R4, R4, R26, R8 ;  /* 0x0000001a0404723c */ /* 0x000fe20000041808 */
[----:B------:R-:W-:-:S02]  /*5020*/  FSEL R32, R141, -INF , !P1 ;  /* 0xff8000008d207808 */ /* 0x000fc40004800000 */
[----:B------:R-:W-:Y:S02]  /*5030*/  FSEL R141, R150, -INF , !P1 ;  /* 0xff800000968d7808 */ /* 0x000fe40004800000 */
[----:B------:R-:W-:Y:S02]  /*5040*/  FSEL R31, R142, -INF , !P0 ;  /* 0xff8000008e1f7808 */ /* 0x000fe40004000000 */
[C---:B------:R-:W-:Y:S02]  /*5050*/  LOP3.LUT R8, R3.reuse, 0xd8, RZ, 0xfc, !PT ;  /* 0x000000d803087812 */ /* 0x040fe400078efcff */
[----:B-1----:R-:W-:Y:S01]  /*5060*/  LOP3.LUT R16, R3, 0xb9, RZ, 0xfc, !PT ;  /* 0x000000b903107812 */ /* 0x002fe200078efcff */
[-C--:B------:R-:W-:Y:S01]  /*5070*/  FMUL.FTZ R9, R15, R0.reuse ;  /* 0x000000000f097220 */ /* 0x080fe20000410000 */
[----:B------:R-:W-:Y:S01]  /*5080*/  FSEL R142, R151, -INF , !P0 ;  /* 0xff800000978e7808 */ /* 0x000fe20004000000 */
[----:B------:R-:W-:Y:S01]  /*5090*/  FMUL.FTZ R12, R12, R0 ;  /* 0x000000000c0c7220 */ /* 0x000fe20000410000 */
[----:B------:R-:W-:Y:S01]  /*50a0*/  ISETP.GE.AND P3, PT, R16, R2, PT ;  /* 0x000000021000720c */ /* 0x000fe20003f66270 */
[----:B------:R1:W-:Y:S01]  /*50b0*/  MUFU.TANH R10, R9 ;  /* 0x00000009000a7308 */ /* 0x0003e20000002400 */
[----:B------:R-:W-:Y:S01]  /*50c0*/  LOP3.LUT R16, R3, 0xc0, RZ, 0xfc, !PT ;  /* 0x000000c003107812 */ /* 0x000fe200078efcff */
[-C--:B------:R-:W-:Y:S01]  /*50d0*/  FMUL.FTZ R14, R14, R0.reuse ;  /* 0x000000000e0e7220 */ /* 0x080fe20000410000 */
[----:B------:R-:W-:Y:S01]  /*50e0*/  FSEL R26, R129, -INF , !P3 ;  /* 0xff800000811a7808 */ /* 0x000fe20005800000 */
[----:B------:R-:W-:Y:S01]  /*50f0*/  FMUL.FTZ R13, R13, R0 ;  /* 0x000000000d0d7220 */ /* 0x000fe20000410000 */
[----:B------:R-:W-:Y:S01]  /*5100*/  ISETP.GE.AND P2, PT, R16, R2, PT ;  /* 0x000000021000720c */ /* 0x000fe20003f46270 */
[-C--:B------:R-:W-:Y:S01]  /*5110*/  FMUL.FTZ R6, R6, R0.reuse ;  /* 0x0000000006067220 */ /* 0x080fe20000410000 */
[----:B------:R-:W-:Y:S01]  /*5120*/  LOP3.LUT R16, R3, 0xc1, RZ, 0xfc, !PT ;  /* 0x000000c103107812 */ /* 0x000fe200078efcff */
[----:B------:R-:W-:Y:S01]  /*5130*/  FMUL.FTZ R5, R5, R0 ;  /* 0x0000000005057220 */ /* 0x000fe20000410000 */
[----:B------:R-:W-:Y:S01]  /*5140*/  FSEL R146, R146, -INF , !P3 ;  /* 0xff80000092927808 */ /* 0x000fe20005800000 */
[----:B------:R-:W4:Y:S01]  /*5150*/  MUFU.TANH R14, R14 ;  /* 0x0000000e000e7308 */ /* 0x000f220000002400 */
[----:B------:R-:W-:-:S02]  /*5160*/  ISETP.GE.AND P1, PT, R16, R2, PT ;  /* 0x000000021000720c */ /* 0x000fc40003f26270 */
[C---:B------:R-:W-:Y:S02]  /*5170*/  LOP3.LUT R16, R3.reuse, 0xc8, RZ, 0xfc, !PT ;  /* 0x000000c803107812 */ /* 0x040fe400078efcff */
[-C--:B------:R-:W-:Y:S02]  /*5180*/  ISETP.GE.AND P3, PT, R8, R2.reuse, PT ;  /* 0x000000020800720c */ /* 0x080fe40003f66270 */
[----:B------:R-:W-:Y:S01]  /*5190*/  ISETP.GE.AND P0, PT, R16, R2, PT ;  /* 0x000000021000720c */ /* 0x000fe20003f06270 */
[-C--:B-1----:R-:W-:Y:S01]  /*51a0*/  FMUL.FTZ R9, R4, R0.reuse ;  /* 0x0000000004097220 */ /* 0x082fe20000410000 */
[----:B------:R-:W-:Y:S01]  /*51b0*/  LOP3.LUT R16, R3, 0xc9, RZ, 0xfc, !PT ;  /* 0x000000c903107812 */ /* 0x000fe200078efcff */
[----:B------:R-:W-:Y:S01]  /*51c0*/  FMUL.FTZ R0, R7, R0 ;  /* 0x0000000007007220 */ /* 0x000fe20000410000 */
[----:B------:R-:W-:Y:S01]  /*51d0*/  FSEL R30, R145, -INF , !P6 ;  /* 0xff800000911e7808 */ /* 0x000fe20007000000 */
[----:B------:R-:W-:Y:S01]  /*51e0*/  MUFU.TANH R13, R13 ;  /* 0x0000000d000d7308 */ /* 0x000fe20000002400 */
[----:B------:R-:W-:-:S02]  /*51f0*/  LOP3.LUT R8, R3, 0xd9, RZ, 0xfc, !PT ;  /* 0x000000d903087812 */ /* 0x000fc400078efcff */
[----:B------:R-:W-:Y:S02]  /*5200*/  FSEL R145, R148, -INF , !P6 ;  /* 0xff80000094917808 */ /* 0x000fe40007000000 */
[-C--:B------:R-:W-:Y:S02]  /*5210*/  ISETP.GE.AND P6, PT, R16, R2.reuse, PT ;  /* 0x000000021000720c */ /* 0x080fe40003fc6270 */
[----:B------:R-:W-:Y:S01]  /*5220*/  LOP3.LUT R16, R3, 0xd0, RZ, 0xfc, !PT ;  /* 0x000000d003107812 */ /* 0x000fe200078efcff */
[----:B------:R-:W-:Y:S01]  /*5230*/  MUFU.TANH R9, R9 ;  /* 0x0000000900097308 */ /* 0x000fe20000002400 */
[----:B------:R-:W-:Y:S02]  /*5240*/  FSEL R25, R113, -INF , !P2 ;  /* 0xff80000071197808 */ /* 0x000fe40005000000 */
[----:B------:R-:W-:Y:S02]  /*5250*/  FSEL R128, R128, -INF , !P2 ;  /* 0xff80000080807808 */ /* 0x000fe40005000000 */
[----:B------:R-:W-:-:S02]  /*5260*/  ISETP.GE.AND P2, PT, R8, R2, PT ;  /* 0x000000020800720c */ /* 0x000fc40003f46270 */
[----:B------:R-:W-:Y:S01]  /*5270*/  LOP3.LUT R8, R3, 0xe0, RZ, 0xfc, !PT ;  /* 0x000000e003087812 */ /* 0x000fe200078efcff */
[----:B------:R-:W-:Y:S01]  /*5280*/  MUFU.TANH R6, R6 ;  /* 0x0000000600067308 */ /* 0x000fe20000002400 */
[----:B------:R-:W-:Y:S02]  /*5290*/  FSEL R29, R143, -INF , !P5 ;  /* 0xff8000008f1d7808 */ /* 0x000fe40006800000 */
[----:B------:R-:W-:Y:S02]  /*52a0*/  FSEL R143, R147, -INF , !P5 ;  /* 0xff800000938f7808 */ /* 0x000fe40006800000 */
[----:B------:R-:W-:Y:S02]  /*52b0*/  ISETP.GE.AND P5, PT, R16, R2, PT ;  /* 0x000000021000720c */ /* 0x000fe40003fa6270 */
[----:B------:R-:W-:Y:S01]  /*52c0*/  FSEL R24, R110, -INF , !P1 ;  /* 0xff8000006e187808 */ /* 0x000fe20004800000 */
[----:B------:R1:W4:Y:S01]  /*52d0*/  MUFU.TANH R16, R12 ;  /* 0x0000000c00107308 */ /* 0x0003220000002400 */
[----:B------:R-:W-:-:S02]  /*52e0*/  FSEL R127, R127, -INF , !P1 ;  /* 0xff8000007f7f7808 */ /* 0x000fc40004800000 */
[----:B------:R-:W-:Y:S02]  /*52f0*/  ISETP.GE.AND P1, PT, R8, R2, PT ;  /* 0x000000020800720c */ /* 0x000fe40003f26270 */
[C---:B------:R-:W-:Y:S02]  /*5300*/  LOP3.LUT R8, R3.reuse, 0xe1, RZ, 0xfc, !PT ;  /* 0x000000e103087812 */ /* 0x040fe400078efcff */
[----:B------:R-:W-:Y:S01]  /*5310*/  LOP3.LUT R4, R3, 0xe9, RZ, 0xfc, !PT ;  /* 0x000000e903047812 */ /* 0x000fe200078efcff */
[----:B------:R-:W-:Y:S01]  /*5320*/  MUFU.TANH R5, R5 ;  /* 0x0000000500057308 */ /* 0x000fe20000002400 */
[----:B------:R-:W-:Y:S02]  /*5330*/  FSEL R28, R123, -INF , !P4 ;  /* 0xff8000007b1c7808 */ /* 0x000fe40006000000 */
[----:B------:R-:W-:Y:S02]  /*5340*/  FSEL R144, R144, -INF , !P4 ;  /* 0xff80000090907808 */ /* 0x000fe40006000000 */
[----:B------:R-:W-:-:S02]  /*5350*/  FSEL R27, R96, -INF , !P0 ;  /* 0xff800000601b7808 */ /* 0x000fc40004000000 */
[----:B------:R-:W-:Y:S01]  /*5360*/  FSEL R109, R109, -INF , !P0 ;  /* 0xff8000006d6d7808 */ /* 0x000fe20004000000 */
[----:B------:R-:W4:Y:S01]  /*5370*/  MUFU.TANH R0, R0 ;  /* 0x0000000000007308 */ /* 0x000f220000002400 */
[----:B-1----:R-:W-:Y:S02]  /*5380*/  LOP3.LUT R12, R3, 0xd1, RZ, 0xfc, !PT ;  /* 0x000000d1030c7812 */ /* 0x002fe400078efcff */
[----:B------:R-:W-:Y:S02]  /*5390*/  FSEL R80, R80, -INF , !P5 ;  /* 0xff80000050507808 */ /* 0x000fe40006800000 */
[----:B------:R-:W-:Y:S02]  /*53a0*/  FSEL R110, R94, -INF , !P5 ;  /* 0xff8000005e6e7808 */ /* 0x000fe40006800000 */
[-C--:B------:R-:W-:Y:S02]  /*53b0*/  ISETP.GE.AND P4, PT, R12, R2.reuse, PT ;  /* 0x000000020c00720c */ /* 0x080fe40003f86270 */
[----:B------:R-:W-:-:S02]  /*53c0*/  ISETP.GE.AND P0, PT, R8, R2, PT ;  /* 0x000000020800720c */ /* 0x000fc40003f06270 */
[----:B------:R-:W-:Y:S02]  /*53d0*/  ISETP.GE.AND P5, PT, R4, R2, PT ;  /* 0x000000020400720c */ /* 0x000fe40003fa6270 */
[----:B------:R-:W-:Y:S02]  /*53e0*/  LOP3.LUT R4, R3, 0xf0, RZ, 0xfc, !PT ;  /* 0x000000f003047812 */ /* 0x000fe400078efcff */
[----:B---3--:R-:W-:Y:S02]  /*53f0*/  FSEL R148, R70, -INF , !P1 ;  /* 0xff80000046947808 */ /* 0x008fe40004800000 */
[----:B------:R-:W-:Y:S02]  /*5400*/  FSEL R82, R82, -INF , !P4 ;  /* 0xff80000052527808 */ /* 0x000fe40006000000 */
[----:B------:R-:W-:Y:S02]  /*5410*/  FSEL R113, R93, -INF , !P4 ;  /* 0xff8000005d717808 */ /* 0x000fe40006000000 */
[----:B------:R-:W-:-:S02]  /*5420*/  FSEL R70, R23, -INF , !P0 ;  /* 0xff80000017467808 */ /* 0x000fc40004000000 */
[----:B------:R-:W-:Y:S02]  /*5430*/  FSEL R149, R21, -INF , !P0 ;  /* 0xff80000015957808 */ /* 0x000fe40004000000 */
[----:B------:R-:W-:Y:S02]  /*5440*/  ISETP.GE.AND P4, PT, R4, R2, PT ;  /* 0x000000020400720c */ /* 0x000fe40003f86270 */
[----:B------:R-:W-:Y:S02]  /*5450*/  ISETP.NE.AND P0, PT, R229, 0x1, PT ;  /* 0x00000001e500780c */ /* 0x000fe40003f05270 */
[----:B------:R-:W-:Y:S02]  /*5460*/  LOP3.LUT R4, R3, 0xf1, RZ, 0xfc, !PT ;  /* 0x000000f103047812 */ /* 0x000fe400078efcff */
[----:B------:R-:W-:Y:S02]  /*5470*/  FSEL R81, R81, -INF , !P3 ;  /* 0xff80000051517808 */ /* 0x000fe40005800000 */
[----:B------:R-:W-:-:S02]  /*5480*/  FSEL R129, R84, -INF , !P3 ;  /* 0xff80000054817808 */ /* 0x000fc40005800000 */
[----:B------:R-:W-:Y:S02]  /*5490*/  ISETP.GE.AND P3, PT, R4, R2, PT ;  /* 0x000000020400720c */ /* 0x000fe40003f66270 */
[C---:B------:R-:W-:Y:S02]  /*54a0*/  LOP3.LUT R8, R3.reuse, 0xe8, RZ, 0xfc, !PT ;  /* 0x000000e803087812 */ /* 0x040fe400078efcff */
[C---:B------:R-:W-:Y:S02]  /*54b0*/  LOP3.LUT R4, R3.reuse, 0xf8, RZ, 0xfc, !PT ;  /* 0x000000f803047812 */ /* 0x040fe400078efcff */
[----:B------:R-:W-:Y:S02]  /*54c0*/  LOP3.LUT R3, R3, 0xf9, RZ, 0xfc, !PT ;  /* 0x000000f903037812 */ /* 0x000fe400078efcff */
[----:B------:R-:W-:Y:S02]  /*54d0*/  FSEL R147, R83, -INF , !P2 ;  /* 0xff80000053937808 */ /* 0x000fe40005000000 */
[----:B------:R-:W-:-:S02]  /*54e0*/  FSEL R63, R63, -INF , !P6 ;  /* 0xff8000003f3f7808 */ /* 0x000fc40007000000 */
[----:B------:R-:W-:Y:S02]  /*54f0*/  FSEL R108, R108, -INF , !P6 ;  /* 0xff8000006c6c7808 */ /* 0x000fe40007000000 */
[----:B------:R-:W-:Y:S02]  /*5500*/  FSEL R71, R71, -INF , !P2 ;  /* 0xff80000047477808 */ /* 0x000fe40005000000 */
[----:B------:R-:W-:Y:S02]  /*5510*/  FSEL R83, R22, -INF , !P1 ;  /* 0xff80000016537808 */ /* 0x000fe40004800000 */
[-C--:B------:R-:W-:Y:S02]  /*5520*/  ISETP.GE.AND P6, PT, R8, R2.reuse, PT ;  /* 0x000000020800720c */ /* 0x080fe40003fc6270 */
[-C--:B------:R-:W-:Y:S02]  /*5530*/  ISETP.GE.AND P2, PT, R4, R2.reuse, PT ;  /* 0x000000020400720c */ /* 0x080fe40003f46270 */
[----:B------:R-:W-:-:S02]  /*5540*/  ISETP.GE.AND P1, PT, R3, R2, PT ;  /* 0x000000020300720c */ /* 0x000fc40003f26270 */
[----:B--2---:R-:W-:Y:S02]  /*5550*/  FSEL R84, R18, -INF , !P6 ;  /* 0xff80000012547808 */ /* 0x004fe40007000000 */
[----:B----4-:R-:W-:Y:S02]  /*5560*/  FSEL R150, R20, -INF , !P6 ;  /* 0xff80000014967808 */ /* 0x010fe40007000000 */
        /* <DEDUP_REMOVED lines=25> */
.L_x_791:
        /* <DEDUP_REMOVED lines=10> */
[----:B-1----:R-:W-:Y:S01]  /*57a0*/  IMAD.MOV R3, RZ, RZ, -R5 ;  /* 0x000000ffff037224 */ /* 0x002fe200078e0a05 */
[----:B------:R-:W-:-:S03]  /*57b0*/  MOV R4, RZ ;  /* 0x000000ff00047202 */ /* 0x000fc60000000f00 */
[----:B------:R-:W-:-:S04]  /*57c0*/  IMAD R3, R3, R0, RZ ;  /* 0x0000000003037224 */ /* 0x000fc800078e02ff */
        /* <DEDUP_REMOVED lines=22> */
[----:B------:R-:W-:-:S04]  /*5930*/  @P6 IADD3 R4, PT, PT, R4, 0x1, RZ ;  /* 0x0000000104046810 */ /* 0x000fc80007ffe0ff */
[----:B------:R-:W-:Y:S02]  /*5940*/  @!P3 IADD3 R4, PT, PT, -R4, RZ, RZ ;  /* 0x000000ff0404b210 */ /* 0x000fe40007ffe1ff */
[----:B------:R-:W-:-:S05]  /*5950*/  @!P1 IMAD.MOV R3, RZ, RZ, -R3 ;  /* 0x000000ffff039224 */ /* 0x000fca00078e0a03 */
        /* <DEDUP_REMOVED lines=23> */
.L_x_792:
[----:B------:R-:W-:Y:S05]  /*5ad0*/  BSYNC.RECONVERGENT B0 ;  /* 0x0000000000007941 */ /* 0x000fea0003800200 */
.L_x_790:
[CC--:B------:R-:W-:Y:S01]  /*5ae0*/  ISETP.GE.AND P2, PT, R234.reuse, R233.reuse, PT ;  /* 0x000000e9ea00720c */ /* 0x0c0fe20003f46270 */
[----:B------:R-:W-:Y:S01]  /*5af0*/  BSSY.RECONVERGENT B0, `(.L_x_793) ;  /* 0x0000042000007945 */ /* 0x000fe20003800200 */
[----:B------:R-:W-:Y:S02]  /*5b00*/  ISETP.GE.AND P1, PT, R234, R233, PT ;  /* 0x000000e9ea00720c */ /* 0x000fe40003f26270 */
[----:B------:R-:W-:-:S04]  /*5b10*/  LEA R2, P3, R184, R192, 0x6 ;  /* 0x000000c0b8027211 */ /* 0x000fc800078630ff */
[----:B------:R-:W-:-:S05]  /*5b20*/  LEA.HI.X R3, R184, R187, R185, 0x6, P3 ;  /* 0x000000bbb8037211 */ /* 0x000fca00018f34b9 */
[----:B------:R-:W-:Y:S02]  /*5b30*/  @!P2 IMAD.MOV.U32 R4, RZ, RZ, R192 ;  /* 0x000000ffff04a224 */ /* 0x000fe400078e00c0 */
[----:B------:R-:W-:Y:S01]  /*5b40*/  @!P2 IMAD.MOV.U32 R5, RZ, RZ, R187 ;  /* 0x000000ffff05a224 */ /* 0x000fe200078e00bb */
[CC--:B------:R-:W-:Y:S01]  /*5b50*/  @!P1 LEA R12, P4, R184.reuse, R2.reuse, 0x6 ;  /* 0x00000002b80c9211 */ /* 0x0c0fe200078830ff */
[----:B------:R-:W-:Y:S01]  /*5b60*/  @!P1 IMAD.MOV.U32 R6, RZ, RZ, R2 ;  /* 0x000000ffff069224 */ /* 0x000fe200078e0002 */
[C---:B------:R-:W-:Y:S01]  /*5b70*/  @!P1 LEA R10, P3, R184.reuse, R2, 0x7 ;  /* 0x00000002b80a9211 */ /* 0x040fe200078638ff */
[----:B------:R-:W-:Y:S01]  /*5b80*/  @!P1 IMAD.MOV.U32 R7, RZ, RZ, R3 ;  /* 0x000000ffff079224 */ /* 0x000fe200078e0003 */
[----:B------:R-:W-:Y:S01]  /*5b90*/  @!PT LDS RZ, [RZ] ;  /* 0x00000000fffff984 */ /* 0x000fe20000000800 */
[----:B------:R-:W-:Y:S01]  /*5ba0*/  @!PT LDS RZ, [RZ] ;  /* 0x00000000fffff984 */ /* 0x000fe20000000800 */
[----:B------:R-:W-:Y:S01]  /*5bb0*/  @!PT LDS RZ, [RZ] ;  /* 0x00000000fffff984 */ /* 0x000fe20000000800 */
[----:B------:R1:W-:Y:S01]  /*5bc0*/  @!P2 LDGSTS.E.BYPASS.LTC128B.128 [R172+0x1000], desc[UR4][R4.64] ;  /* 0x0100000004acafae */ /* 0x0003e2000b981a04 */
[----:B------:R-:W-:Y:S01]  /*5bd0*/  @!P1 IMAD R8, R185, 0xc0, RZ ;  /* 0x000000c0b9089824 */ /* 0x000fe200078e02ff */
[CC--:B------:R-:W-:Y:S01]  /*5be0*/  @!P1 LEA.HI.X R13, R184.reuse, R3.reuse, R185, 0x6, P4 ;  /* 0x00000003b80d9211 */ /* 0x0c0fe200020f34b9 */
[C---:B------:R-:W-:Y:S01]  /*5bf0*/  @!P1 IMAD.WIDE.U32 R6, R184.reuse, 0xc0, R6 ;  /* 0x000000c0b8069825 */ /* 0x040fe200078e0006 */
[----:B------:R2:W-:Y:S01]  /*5c00*/  @P2 STS.128 [R172+0x1000], RZ ;  /* 0x001000ffac002388 */ /* 0x0005e20000000c00 */
[----:B------:R-:W-:-:S02]  /*5c10*/  @!P1 LEA.HI.X R11, R184, R3, R185, 0x7, P3 ;  /* 0x00000003b80b9211 */ /* 0x000fc400018f3cb9 */
[----:B------:R-:W-:Y:S01]  /*5c20*/  @!P1 IMAD.IADD R7, R8, 0x1, R7 ;  /* 0x0000000108079824 */ /* 0x000fe200078e0207 */
[----:B------:R2:W-:Y:S01]  /*5c30*/  @P1 STS.128 [R172+0x1800], RZ ;  /* 0x001800ffac001388 */ /* 0x0005e20000000c00 */
[C---:B------:R-:W-:Y:S01]  /*5c40*/  @!P1 LEA R8, P2, R184.reuse, R2, 0x8 ;  /* 0x00000002b8089211 */ /* 0x040fe200078440ff */
[----:B------:R-:W-:Y:S02]  /*5c50*/  @!P1 IMAD R0, R185, 0x140, RZ ;  /* 0x00000140b9009824 */ /* 0x000fe400078e02ff */
[----:B------:R-:W-:Y:S01]  /*5c60*/  @!PT LDS RZ, [RZ] ;  /* 0x00000000fffff984 */ /* 0x000fe20000000800 */
[----:B------:R-:W-:Y:S01]  /*5c70*/  @!PT LDS RZ, [RZ] ;  /* 0x00000000fffff984 */ /* 0x000fe20000000800 */
[----:B------:R-:W-:Y:S01]  /*5c80*/  @!PT LDS RZ, [RZ] ;  /* 0x00000000fffff984 */ /* 0x000fe20000000800 */
[----:B------:R2:W-:Y:S01]  /*5c90*/  @!P1 LDGSTS.E.BYPASS.LTC128B.128 [R172+0x1800], desc[UR4][R2.64] ;  /* 0x0180000002ac9fae */ /* 0x0005e2000b981a04 */
[----:B------:R-:W-:-:S03]  /*5ca0*/  @!P1 LEA.HI.X R9, R184, R3, R185, 0x8, P2 ;  /* 0x00000003b8099211 */ /* 0x000fc600010f44b9 */
[----:B------:R2:W-:Y:S04]  /*5cb0*/  @P1 STS.128 [R172+0x2000], RZ ;  /* 0x002000ffac001388 */ /* 0x0005e80000000c00 */
[----:B------:R-:W-:Y:S01]  /*5cc0*/  @!PT LDS RZ, [RZ] ;  /* 0x00000000fffff984 */ /* 0x000fe20000000800 */
[----:B------:R-:W-:Y:S01]  /*5cd0*/  @!PT LDS RZ, [RZ] ;  /* 0x00000000fffff984 */ /* 0x000fe20000000800 */
[----:B------:R-:W-:Y:S01]  /*5ce0*/  @!PT LDS RZ, [RZ] ;  /* 0x00000000fffff984 */ /* 0x000fe20000000800 */
[----:B------:R2:W-:Y:S04]  /*5cf0*/  @!P1 LDGSTS.E.BYPASS.LTC128B.128 [R172+0x2000], desc[UR4][R12.64] ;  /* 0x020000000cac9fae */ /* 0x0005e8000b981a04 */
[----:B------:R2:W-:Y:S01]  /*5d00*/  @P1 STS.128 [R172+0x2800], RZ ;  /* 0x002800ffac001388 */ /* 0x0005e20000000c00 */
[----:B-1----:R-:W-:Y:S01]  /*5d10*/  @!P1 MOV R4, R2 ;  /* 0x0000000200049202 */ /* 0x002fe20000000f00 */
[----:B------:R-:W-:-:S02]  /*5d20*/  @!P1 IMAD.MOV.U32 R5, RZ, RZ, R3 ;  /* 0x000000ffff059224 */ /* 0x000fc400078e0003 */
[----:B------:R-:W-:Y:S01]  /*5d30*/  @!PT LDS RZ, [RZ] ;  /* 0x00000000fffff984 */ /* 0x000fe20000000800 */
[----:B------:R-:W-:Y:S01]  /*5d40*/  @!PT LDS RZ, [RZ] ;  /* 0x00000000fffff984 */ /* 0x000fe20000000800 */
[----:B------:R-:W-:Y:S01]  /*5d50*/  @!PT LDS RZ, [RZ] ;  /* 0x00000000fffff984 */ /* 0x000fe20000000800 */
[----:B------:R2:W-:Y:S02]  /*5d60*/  @!P1 LDGSTS.E.BYPASS.LTC128B.128 [R172+0x2800], desc[UR4][R10.64] ;  /* 0x028000000aac9fae */ /* 0x0005e4000b981a04 */
[----:B------:R-:W-:Y:S02]  /*5d70*/  @!P1 IMAD.WIDE.U32 R4, R184, 0x140, R4 ;  /* 0x00000140b8049825 */ /* 0x000fe400078e0004 */
[----:B------:R2:W-:Y:S03]  /*5d80*/  @P1 STS.128 [R172+0x3000], RZ ;  /* 0x003000ffac001388 */ /* 0x0005e60000000c00 */
[----:B------:R-:W-:Y:S01]  /*5d90*/  @!P1 IADD3 R5, PT, PT, R0, R5, RZ ;  /* 0x0000000500059210 */ /* 0x000fe20007ffe0ff */
        /* <DEDUP_REMOVED lines=17> */
[----:B--2---:R-:W-:-:S05]  /*5eb0*/  IMAD.WIDE.U32 R2, R184, 0x180, R2 ;  /* 0x00000180b8027825 */ /* 0x004fca00078e0002 */
[----:B------:R-:W-:-:S05]  /*5ec0*/  IADD3 R3, PT, PT, R0, R3, RZ ;  /* 0x0000000300037210 */ /* 0x000fca0007ffe0ff */
[----:B------:R-:W-:Y:S01]  /*5ed0*/  @!PT LDS RZ, [RZ] ;  /* 0x00000000fffff984 */ /* 0x000fe20000000800 */
[----:B------:R-:W-:Y:S01]  /*5ee0*/  @!PT LDS RZ, [RZ] ;  /* 0x00000000fffff984 */ /* 0x000fe20000000800 */
[----:B------:R-:W-:Y:S01]  /*5ef0*/  @!PT LDS RZ, [RZ] ;  /* 0x00000000fffff984 */ /* 0x000fe20000000800 */
[----:B------:R1:W-:Y:S02]  /*5f00*/  LDGSTS.E.BYPASS.LTC128B.128 [R172+0x4800], desc[UR4][R2.64] ;  /* 0x0480000002ac7fae */ /* 0x0003e4000b981a04 */
.L_x_794:
[----:B------:R-:W-:Y:S05]  /*5f10*/  BSYNC.RECONVERGENT B0 ;  /* 0x0000000000007941 */ /* 0x000fea0003800200 */
.L_x_793:
[----:B------:R-:W0:Y:S02]  /*5f20*/  LDGDEPBAR ;  /* 0x00000000000079af */ /* 0x000e240000000000 */
.L_x_789:
[----:B------:R-:W-:Y:S05]  /*5f30*/  BSYNC.RECONVERGENT B1 ;  /* 0x0000000000017941 */ /* 0x000fea0003800200 */
.L_x_788:
[----:B------:R-:W3:Y:S01]  /*5f40*/  LD.E R0, desc[UR4][R134.64+0xdc] ;  /* 0x0000dc0486007980 */ /* 0x000ee2000c101900 */
        /* <DEDUP_REMOVED lines=63> */
[----:B------:R-:W-:-:S03]  /*6340*/  FMNMX.FTZ R22, R155, R22, !PT ;  /* 0x000000169b167209 */ /* 0x000fc60007810000 */
[----:B-12---:R-:W1:Y:S04]  /*6350*/  SHFL.BFLY PT, R2, R21, 0x2, 0x1f ;  /* 0x0c401f0015027f89 */ /* 0x006e6800000e0000 */
[----:B------:R-:W2:Y:S01]  /*6360*/  SHFL.BFLY PT, R5, R22, 0x2, 0x1f ;  /* 0x0c401f0016057f89 */ /* 0x000ea200000e0000 */
[----:B-1----:R-:W-:Y:S02]  /*6370*/  FMNMX.FTZ R21, R21, R2, !PT ;  /* 0x0000000215157209 */ /* 0x002fe40007810000 */
[----:B--2---:R-:W-:-:S03]  /*6380*/  FMNMX.FTZ R22, R22, R5, !PT ;  /* 0x0000000516167209 */ /* 0x004fc60007810000 */
[----:B------:R-:W1:Y:S02]  /*6390*/  SHFL.BFLY PT, R2, R21, 0x1, 0x1f ;  /* 0x0c201f0015027f89 */ /* 0x000e6400000e0000 */
[----:B-1----:R-:W-:-:S04]  /*63a0*/  FMNMX.FTZ R21, R21, R2, !PT ;  /* 0x0000000215157209 */ /* 0x002fc80007810000 */
[----:B------:R-:W-:Y:S01]  /*63b0*/  FSETP.NEU.FTZ.AND P1, PT, R21, -INF , PT ;  /* 0xff8000001500780b */ /* 0x000fe20003f3d000 */
[----:B---3--:R-:W-:-:S05]  /*63c0*/  FMUL.FTZ R3, R0, R21 ;  /* 0x0000001500037220 */ /* 0x008fca0000410000 */
        /* <DEDUP_REMOVED lines=9> */
[----:B---3--:R-:W-:-:S05]  /*6460*/  F2FP.BF16.F32.PACK_AB R9, R157, R158 ;  /* 0x0000009e9d09723e */ /* 0x008fca00000010ff */
[----:B------:R1:W-:Y:S01]  /*6470*/  MUFU.EX2 R159, R2 ;  /* 0x00000002009f7308 */ /* 0x0003e20000000800 */
[----:B--2---:R-:W-:-:S04]  /*6480*/  FMNMX.FTZ R22, R22, R4, !PT ;  /* 0x0000000416167209 */ /* 0x004fc80007810000 */
[----:B------:R-:W-:Y:S01]  /*6490*/  FSETP.NEU.FTZ.AND P1, PT, R22, -INF , PT ;  /* 0xff8000001600780b */ /* 0x000fe20003f3d000 */
[----:B------:R-:W-:Y:S01]  /*64a0*/  FMUL.FTZ R5, R0, R22 ;  /* 0x0000001600057220 */ /* 0x000fe20000410000 */
[----:B-1----:R-:W-:-:S04]  /*64b0*/  FFMA.FTZ R2, R79, R0, -R3 ;  /* 0x000000004f027223 */ /* 0x002fc80000010803 */
[----:B------:R-:W-:Y:S01]  /*64c0*/  FSEL R5, R5, RZ, P1 ;  /* 0x000000ff05057208 */ /* 0x000fe20000800000 */
[----:B------:R1:W2:Y:S04]  /*64d0*/  MUFU.EX2 R161, R2 ;  /* 0x0000000200a17308 */ /* 0x0002a80000000800 */
[----:B------:R-:W-:-:S04]  /*64e0*/  FFMA.FTZ R4, R86, R0, -R5 ;  /* 0x0000000056047223 */ /* 0x000fc80000010805 */
[----:B------:R3:W-:Y:S01]  /*64f0*/  MUFU.EX2 R7, R4 ;  /* 0x0000000400077308 */ /* 0x0007e20000000800 */
[----:B-1----:R-:W-:Y:S01]  /*6500*/  FFMA.FTZ R2, R78, R0, -R3 ;  /* 0x000000004e027223 */ /* 0x002fe20000010803 */
[----:B--2---:R-:W-:-:S06]  /*6510*/  F2FP.BF16.F32.PACK_AB R11, R161, R159 ;  /* 0x0000009fa10b723e */ /* 0x004fcc00000010ff */
[----:B------:R1:W2:Y:S01]  /*6520*/  MUFU.EX2 R162, R2 ;  /* 0x0000000200a27308 */ /* 0x0002a20000000800 */
[----:B---3--:R-:W-:-:S04]  /*6530*/  FADD.FTZ R4, R158, R157 ;  /* 0x0000009d9e047221 */ /* 0x008fc80000010000 */
[----:B------:R-:W-:-:S04]  /*6540*/  FADD.FTZ R4, R159, R4 ;  /* 0x000000049f047221 */ /* 0x000fc80000010000 */
[----:B------:R-:W-:Y:S01]  /*6550*/  FADD.FTZ R4, R161, R4 ;  /* 0x00000004a1047221 */ /* 0x000fe20000010000 */
[----:B-1----:R-:W-:-:S03]  /*6560*/  FFMA.FTZ R2, R77, R0, -R3 ;  /* 0x000000004d027223 */ /* 0x002fc60000010803 */
[----:B--2---:R-:W-:Y:S01]  /*6570*/  FADD.FTZ R4, R162, R4 ;  /* 0x00000004a2047221 */ /* 0x004fe20000010000 */
        /* <DEDUP_REMOVED lines=87> */
[----:B-1----:R-:W-:-:S04]  /*6af0*/  LOP3.LUT R2, R160, 0x120, R219, 0xf8, !PT ;  /* 0x00000120a0027812 */ /* 0x002fc800078ef8db */
[----:B------:R-:W-:Y:S01]  /*6b00*/  LEA R23, R2, R165, 0x1 ;  /* 0x000000a502177211 */ /* 0x000fe200078e08ff */
[----:B------:R-:W-:-:S03]  /*6b10*/  FFMA.FTZ R2, R85, R0, -R5 ;  /* 0x0000000055027223 */ /* 0x000fc60000010805 */
[----:B------:R-:W-:Y:S01]  /*6b20*/  IADD3 R20, PT, PT, R136, R23, RZ ;  /* 0x0000001788147210 */ /* 0x000fe20007ffe0ff */
[----:B------:R1:W2:Y:S01]  /*6b30*/  MUFU.EX2 R6, R2 ;  /* 0x0000000200067308 */ /* 0x0002a20000000800 */
[----:B------:R-:W3:Y:S04]  /*6b40*/  LDSM.16.MT88.4 R16, [R23+0x5000] ;  /* 0x005000001710783b */ /* 0x000ee80000004200 */
[----:B------:R-:W4:Y:S04]  /*6b50*/  LDSM.16.MT88.4 R12, [R20+0x5000] ;  /* 0x00500000140c783b */ /* 0x000f280000004200 */
[----:B------:R-:W5:Y:S04]  /*6b60*/  LDSM.16.MT88.4 R32, [R23+0x5400] ;  /* 0x005400001720783b */ /* 0x000f680000004200 */
[----:B------:R-:W5:Y:S01]  /*6b70*/  LDSM.16.MT88.4 R36, [R20+0x5400] ;  /* 0x005400001424783b */ /* 0x000f620000004200 */
[----:B-1----:R-:W-:Y:S01]  /*6b80*/  FFMA.FTZ R2, R87, R0, -R5 ;  /* 0x0000000057027223 */ /* 0x002fe20000010805 */
[----:B--2---:R-:W-:-:S02]  /*6b90*/  F2FP.BF16.F32.PACK_AB R8, R6, R7 ;  /* 0x000000070608723e */ /* 0x004fc400000010ff */
[----:B------:R-:W1:Y:S01]  /*6ba0*/  LDSM.16.MT88.4 R40, [R23+0x5800] ;  /* 0x005800001728783b */ /* 0x000e620000004200 */
[----:B------:R-:W-:Y:S01]  /*6bb0*/  FADD.FTZ R6, R7, R6 ;  /* 0x0000000607067221 */ /* 0x000fe20000010000 */
[----:B------:R2:W2:Y:S01]  /*6bc0*/  MUFU.EX2 R49, R2 ;  /* 0x0000000200317308 */ /* 0x0004a20000000800 */
[-C--:B------:R-:W-:Y:S01]  /*6bd0*/  FFMA.FTZ R7, R93, R0.reuse, -R3 ;  /* 0x000000005d077223 */ /* 0x080fe20000010803 */
[----:B------:R-:W1:Y:S01]  /*6be0*/  LDSM.16.MT88.4 R44, [R20+0x5800] ;  /* 0x00580000142c783b */ /* 0x000e620000004200 */
[----:B--2---:R-:W-:Y:S01]  /*6bf0*/  FFMA.FTZ R2, R90, R0, -R5 ;  /* 0x000000005a027223 */ /* 0x004fe20000010805 */
[----:B------:R-:W-:-:S04]  /*6c00*/  FADD.FTZ R6, R49, R6 ;  /* 0x0000000631067221 */ /* 0x000fc80000010000 */
[----:B------:R2:W3:Y:S02]  /*6c10*/  MUFU.EX2 R48, R2 ;  /* 0x0000000200307308 */ /* 0x0004e40000000800 */
[----:B--2---:R-:W-:Y:S01]  /*6c20*/  FFMA.FTZ R2, R92, R0, -R5 ;  /* 0x000000005c027223 */ /* 0x004fe20000010805 */
[C---:B---3--:R-:W-:Y:S01]  /*6c30*/  F2FP.BF16.F32.PACK_AB R10, R48.reuse, R49 ;  /* 0x00000031300a723e */ /* 0x048fe200000010ff */
[----:B------:R-:W-:-:S04]  /*6c40*/  FADD.FTZ R6, R48, R6 ;  /* 0x0000000630067221 */ /* 0x000fc80000010000 */
[----:B------:R2:W3:Y:S02]  /*6c50*/  MUFU.EX2 R50, R2 ;  /* 0x0000000200327308 */ /* 0x0004e40000000800 */
[----:B------:R-:W-:Y:S01]  /*6c60*/  HMMA.16816.F32.BF16 R28, R8, R16, RZ ;  /* 0x00000010081c723c */ /* 0x000fe200000418ff */
[----:B--2---:R-:W-:Y:S01]  /*6c70*/  FFMA.FTZ R2, R91, R0, -R5 ;  /* 0x000000005b027223 */ /* 0x004fe20000010805 */
[----:B---3--:R-:W-:-:S04]  /*6c80*/  FADD.FTZ R6, R50, R6 ;  /* 0x0000000632067221 */ /* 0x008fc80000010000 */
[----:B------:R2:W3:Y:S02]  /*6c90*/  MUFU.EX2 R56, R2 ;  /* 0x0000000200387308 */ /* 0x0004e40000000800 */
[----:B--2---:R-:W-:-:S06]  /*6ca0*/  FFMA.FTZ R2, R88, R0, -R5 ;  /* 0x0000000058027223 */ /* 0x004fcc0000010805 */
[----:B------:R2:W-:Y:S02]  /*6cb0*/  MUFU.EX2 R59, R2 ;  /* 0x00000002003b7308 */ /* 0x0005e40000000800 */
[----:B--2---:R-:W-:-:S06]  /*6cc0*/  FFMA.FTZ R2, R89, R0, -R5 ;  /* 0x0000000059027223 */ /* 0x004fcc0000010805 */
[----:B------:R2:W5:Y:S02]  /*6cd0*/  MUFU.EX2 R58, R2 ;  /* 0x00000002003a7308 */ /* 0x0005640000000800 */
[----:B--2---:R-:W-:Y:S02]  /*6ce0*/  FFMA.FTZ R2, R27, R0, -R3 ;  /* 0x000000001b027223 */ /* 0x004fe40000010803 */
[C---:B------:R-:W-:Y:S04]  /*6cf0*/  HMMA.16816.F32.BF16 R24, R8.reuse, R18, RZ ;  /* 0x000000120818723c */ /* 0x040fe800000418ff */
[----:B------:R2:W-:Y:S04]  /*6d00*/  MUFU.EX2 R219, R2 ;  /* 0x0000000200db7308 */ /* 0x0005e80000000800 */
[C---:B----4-:R-:W-:Y:S08]  /*6d10*/  HMMA.16816.F32.BF16 R16, R8.reuse, R12, RZ ;  /* 0x0000000c0810723c */ /* 0x050ff000000418ff */
[----:B------:R-:W-:Y:S01]  /*6d20*/  HMMA.16816.F32.BF16 R12, R8, R14, RZ ;  /* 0x0000000e080c723c */ /* 0x000fe200000418ff */
[----:B---3--:R-:W-:Y:S01]  /*6d30*/  F2FP.BF16.F32.PACK_AB R8, R56, R50 ;  /* 0x000000323808723e */ /* 0x008fe200000010ff */
[----:B--2---:R-:W-:Y:S01]  /*6d40*/  FFMA.FTZ R2, R95, R0, -R5 ;  /* 0x000000005f027223 */ /* 0x004fe20000010805 */
[----:B------:R-:W-:Y:S01]  /*6d50*/  F2FP.BF16.F32.PACK_AB R9, R163, R162 ;  /* 0x000000a2a309723e */ /* 0x000fe200000010ff */
[----:B------:R-:W-:Y:S01]  /*6d60*/  LDSM.16.MT88.4 R48, [R20+0x7800] ;  /* 0x007800001430783b */ /* 0x000fe20000004200 */
[----:B-----5:R-:W-:Y:S01]  /*6d70*/  F2FP.BF16.F32.PACK_AB R10, R58, R59 ;  /* 0x0000003b3a0a723e */ /* 0x020fe200000010ff */
[----:B------:R2:W-:Y:S01]  /*6d80*/  MUFU.EX2 R60, R2 ;  /* 0x00000002003c7308 */ /* 0x0005e20000000800 */
[----:B------:R-:W-:-:S07]  /*6d90*/  F2FP.BF16.F32.PACK_AB R11, R169, R164 ;  /* 0x000000a4a90b723e */ /* 0x000fce00000010ff */
[C---:B------:R-:W-:Y:S08]  /*6da0*/  HMMA.16816.F32.BF16 R28, R8.reuse, R32, R28 ;  /* 0x00000020081c723c */ /* 0x040ff0000004181c */
[C---:B------:R-:W-:Y:S01]  /*6db0*/  HMMA.16816.F32.BF16 R24, R8.reuse, R34, R24 ;  /* 0x000000220818723c */ /* 0x040fe20000041818 */
[--C-:B--2---:R-:W-:Y:S01]  /*6dc0*/  FFMA.FTZ R2, R97, R0, -R5.reuse ;  /* 0x0000000061027223 */ /* 0x104fe20000010805 */
[----:B------:R-:W2:Y:S03]  /*6dd0*/  LDSM.16.MT88.4 R32, [R23+0x5c00] ;  /* 0x005c00001720783b */ /* 0x000ea60000004200 */
[----:B------:R3:W4:Y:S03]  /*6de0*/  MUFU.EX2 R92, R2 ;  /* 0x00000002005c7308 */ /* 0x0007260000000800 */
[C---:B------:R-:W-:Y:S08]  /*6df0*/  HMMA.16816.F32.BF16 R16, R8.reuse, R36, R16 ;  /* 0x000000240810723c */ /* 0x040ff00000041810 */
[----:B------:R-:W-:Y:S01]  /*6e00*/  HMMA.16816.F32.BF16 R12, R8, R38, R12 ;  /* 0x00000026080c723c */ /* 0x000fe2000004180c */
[----:B------:R-:W-:Y:S01]  /*6e10*/  F2FP.BF16.F32.PACK_AB R9, R173, R171 ;  /* 0x000000abad09723e */ /* 0x000fe200000010ff */
[----:B------:R-:W5:Y:S01]  /*6e20*/  LDSM.16.MT88.4 R36, [R20+0x5c00] ;  /* 0x005c00001424783b */ /* 0x000f620000004200 */
[----:B------:R-:W-:Y:S01]  /*6e30*/  F2FP.BF16.F32.PACK_AB R11, R175, R174 ;  /* 0x000000aeaf0b723e */ /* 0x000fe200000010ff */
[----:B---3--:R-:W-:Y:S01]  /*6e40*/  FFMA.FTZ R2, R98, R0, -R5 ;  /* 0x0000000062027223 */ /* 0x008fe20000010805 */
[----:B----4-:R-:W-:-:S03]  /*6e50*/  F2FP.BF16.F32.PACK_AB R8, R92, R60 ;  /* 0x0000003c5c08723e */ /* 0x010fc600000010ff */
[----:B------:R3:W-:Y:S02]  /*6e60*/  MUFU.EX2 R95, R2 ;  /* 0x00000002005f7308 */ /* 0x0007e40000000800 */
[----:B---3--:R-:W-:-:S06]  /*6e70*/  FFMA.FTZ R2, R99, R0, -R5 ;  /* 0x0000000063027223 */ /* 0x008fcc0000010805 */
[----:B------:R3:W4:Y:S02]  /*6e80*/  MUFU.EX2 R91, R2 ;  /* 0x00000002005b7308 */ /* 0x0007240000000800 */
[----:B---3--:R-:W-:Y:S01]  /*6e90*/  FFMA.FTZ R2, R63, R0, -R3 ;  /* 0x000000003f027223 */ /* 0x008fe20000010803 */
[----:B----4-:R-:W-:-:S05]  /*6ea0*/  F2FP.BF16.F32.PACK_AB R10, R91, R95 ;  /* 0x0000005f5b0a723e */ /* 0x010fca00000010ff */
[----:B------:R3:W-:Y:S02]  /*6eb0*/  MUFU.EX2 R160, R2 ;  /* 0x0000000200a07308 */ /* 0x0007e40000000800 */
[C---:B-1----:R-:W-:Y:S08]  /*6ec0*/  HMMA.16816.F32.BF16 R28, R8.reuse, R40, R28 ;  /* 0x00000028081c723c */ /* 0x042ff0000004181c */
[----:B------:R-:W-:Y:S01]  /*6ed0*/  HMMA.16816.F32.BF16 R24, R8, R42, R24 ;  /* 0x0000002a0818723c */ /* 0x000fe20000041818 */
[----:B------:R-:W1:Y:S01]  /*6ee0*/  LDSM.16.MT88.4 R40, [R23+0x6000] ;  /* 0x006000001728783b */ /* 0x000e620000004200 */
[----:B---3--:R-:W-:-:S06]  /*6ef0*/  FFMA.FTZ R2, R101, R0, -R5 ;  /* 0x0000000065027223 */ /* 0x008fcc0000010805 */
[C---:B------:R-:W-:Y:S01]  /*6f00*/  HMMA.16816.F32.BF16 R16, R8.reuse, R44, R16 ;  /* 0x0000002c0810723c */ /* 0x040fe20000041810 */
[----:B------:R3:W-:Y:S07]  /*6f10*/  MUFU.EX2 R90, R2 ;  /* 0x00000002005a7308 */ /* 0x0007ee0000000800 */
[----:B------:R-:W-:Y:S01]  /*6f20*/  HMMA.16816.F32.BF16 R12, R8, R46, R12 ;  /* 0x0000002e080c723c */ /* 0x000fe2000004180c */
[----:B------:R-:W-:Y:S01]  /*6f30*/  F2FP.BF16.F32.PACK_AB R9, R177, R176 ;  /* 0x000000b0b109723e */ /* 0x000fe200000010ff */
[----:B------:R-:W4:Y:S01]  /*6f40*/  LDSM.16.MT88.4 R44, [R20+0x6000] ;  /* 0x00600000142c783b */ /* 0x000f220000004200 */
[----:B------:R-:W-:Y:S01]  /*6f50*/  F2FP.BF16.F32.PACK_AB R11, R179, R178 ;  /* 0x000000b2b30b723e */ /* 0x000fe200000010ff */
[----:B---3--:R-:W-:-:S04]  /*6f60*/  FFMA.FTZ R2, R100, R0, -R5 ;  /* 0x0000000064027223 */ /* 0x008fc80000010805 */
[----:B------:R3:W2:Y:S02]  /*6f70*/  MUFU.EX2 R55, R2 ;  /* 0x0000000200377308 */ /* 0x0006a40000000800 */
[----:B---3--:R-:W-:Y:S01]  /*6f80*/  FFMA.FTZ R2, R102, R0, -R5 ;  /* 0x0000000066027223 */ /* 0x008fe20000010805 */
[----:B--2---:R-:W-:-:S05]  /*6f90*/  F2FP.BF16.F32.PACK_AB R8, R55, R90 ;  /* 0x0000005a3708723e */ /* 0x004fca00000010ff */
        /* <DEDUP_REMOVED lines=10> */
[C---:B-----5:R-:W-:Y:S01]  /*7040*/  HMMA.16816.F32.BF16 R16, R8.reuse, R36, R16 ;  /* 0x000000240810723c */ /* 0x060fe20000041810 */
        /* <DEDUP_REMOVED lines=94> */
[----:B------:R-:W-:Y:S02]  /*7630*/  MUFU.EX2 R70, R7 ;  /* 0x0000000700467308 */ /* 0x000fe40000000800 */
[C---:B--2---:R-:W-:Y:S06]  /*7640*/  HMMA.16816.F32.BF16 R28, R8.reuse, R40, R28 ;  /* 0x00000028081c723c */ /* 0x044fec000004181c */
[----:B------:R1:W-:Y:S02]  /*7650*/  MUFU.EX2 R97, R2 ;  /* 0x0000000200617308 */ /* 0x0003e40000000800 */
[C---:B------:R-:W-:Y:S01]  /*7660*/  HMMA.16816.F32.BF16 R24, R8.reuse, R42, R24 ;  /* 0x0000002a0818723c */ /* 0x040fe20000041818 */
[----:B------:R-:W2:Y:S07]  /*7670*/  LDSM.16.MT88.4 R40, [R20+0x7400] ;  /* 0x007400001428783b */ /* 0x000eae0000004200 */
[----:B---3--:R-:W-:Y:S01]  /*7680*/  HMMA.16816.F32.BF16 R12, R8, R34, R12 ;  /* 0x00000022080c723c */ /* 0x008fe2000004180c */
[----:B-1----:R-:W-:-:S04]  /*7690*/  FFMA.FTZ R2, R133, R0, -R5 ;  /* 0x0000000085027223 */ /* 0x002fc80000010805 */
[----:B------:R1:W-:Y:S03]  /*76a0*/  MUFU.EX2 R68, R2 ;  /* 0x0000000200447308 */ /* 0x0003e60000000800 */
[----:B------:R-:W-:Y:S01]  /*76b0*/  HMMA.16816.F32.BF16 R16, R8, R32, R16 ;  /* 0x000000200810723c */ /* 0x000fe20000041810 */
[----:B------:R-:W-:Y:S01]  /*76c0*/  F2FP.BF16.F32.PACK_AB R9, R212, R211 ;  /* 0x000000d3d409723e */ /* 0x000fe200000010ff */
[----:B------:R-:W3:Y:S01]  /*76d0*/  LDSM.16.MT88.4 R32, [R23+0x7c00] ;  /* 0x007c00001720783b */ /* 0x000ee20000004200 */
        /* <DEDUP_REMOVED lines=11> */
[C---:B--2---:R-:W-:Y:S08]  /*7790*/  HMMA.16816.F32.BF16 R12, R8.reuse, R42, R12 ;  /* 0x0000002a080c723c */ /* 0x044ff0000004180c */
[----:B------:R-:W-:Y:S01]  /*77a0*/  HMMA.16816.F32.BF16 R28, R8, R36, R28 ;  /* 0x00000024081c723c */ /* 0x000fe2000004181c */
[----:B-1----:R-:W-:-:S07]  /*77b0*/  FFMA.FTZ R2, R140, R0, -R5 ;  /* 0x000000008c027223 */ /* 0x002fce0000010805 */
[C---:B------:R-:W-:Y:S01]  /*77c0*/  HMMA.16816.F32.BF16 R24, R8.reuse, R38, R24 ;  /* 0x000000260818723c */ /* 0x040fe20000041818 */
[----:B------:R1:W-:Y:S01]  /*77d0*/  MUFU.EX2 R64, R2 ;  /* 0x0000000200407308 */ /* 0x0003e20000000800 */
[----:B------:R-:W2:Y:S06]  /*77e0*/  LDSM.16.MT88.4 R36, [R20+0x7c00] ;  /* 0x007c00001424783b */ /* 0x000eac0000004200 */
        /* <DEDUP_REMOVED lines=13> */
[--C-:B------:R-:W-:Y:S01]  /*78c0*/  FFMA.FTZ R6, R143, R0, -R5.reuse ;  /* 0x000000008f067223 */ /* 0x100fe20000010805 */
[----:B-----5:R-:W-:Y:S01]  /*78d0*/  F2FP.BF16.F32.PACK_AB R10, R61, R62 ;  /* 0x0000003e3d0a723e */ /* 0x020fe200000010ff */
[----:B------:R-:W-:Y:S01]  /*78e0*/  FADD.FTZ R2, R164, R2 ;  /* 0x00000002a4027221 */ /* 0x000fe20000010000 */
[----:B------:R-:W-:Y:S01]  /*78f0*/  FADD.FTZ R4, R59, R4 ;  /* 0x000000043b047221 */ /* 0x000fe20000010000 */
[----:B------:R-:W-:Y:S02]  /*7900*/  LDSM.16.MT88.4 R140, [R23+0x8800] ;  /* 0x00880000178c783b */ /* 0x000fe40000004200 */
[----:B------:R-:W-:Y:S01]  /*7910*/  FADD.FTZ R7, R169, R2 ;  /* 0x00000002a9077221 */ /* 0x000fe20000010000 */
[----:B------:R-:W-:Y:S01]  /*7920*/  FFMA.FTZ R2, R145, R0, -R5 ;  /* 0x0000000091027223 */ /* 0x000fe20000010805 */
[----:B------:R-:W-:Y:S01]  /*7930*/  FADD.FTZ R4, R58, R4 ;  /* 0x000000043a047221 */ /* 0x000fe20000010000 */
[----:B------:R-:W-:Y:S02]  /*7940*/  HMMA.16816.F32.BF16 R12, R8, R50, R12 ;  /* 0x00000032080c723c */ /* 0x000fe4000004180c */
[----:B------:R1:W-:Y:S01]  /*7950*/  MUFU.EX2 R58, R2 ;  /* 0x00000002003a7308 */ /* 0x0003e20000000800 */
[----:B------:R-:W-:-:S04]  /*7960*/  FADD.FTZ R4, R60, R4 ;  /* 0x000000043c047221 */ /* 0x000fc80000010000 */
[----:B------:R-:W-:Y:S01]  /*7970*/  FADD.FTZ R4, R92, R4 ;  /* 0x000000045c047221 */ /* 0x000fe20000010000 */
[----:B------:R-:W-:Y:S02]  /*7980*/  HMMA.16816.F32.BF16 R28, R8, R44, R28 ;  /* 0x0000002c081c723c */ /* 0x000fe4000004181c */
[----:B------:R5:W3:Y:S01]  /*7990*/  MUFU.EX2 R60, R6 ;  /* 0x00000006003c7308 */ /* 0x000ae20000000800 */
[----:B------:R-:W-:-:S04]  /*79a0*/  FADD.FTZ R4, R95, R4 ;  /* 0x000000045f047221 */ /* 0x000fc80000010000 */
[----:B------:R-:W-:Y:S01]  /*79b0*/  FADD.FTZ R4, R91, R4 ;  /* 0x000000045b047221 */ /* 0x000fe20000010000 */
[C---:B------:R-:W-:Y:S01]  /*79c0*/  HMMA.16816.F32.BF16 R24, R8.reuse, R46, R24 ;  /* 0x0000002e0818723c */ /* 0x040fe20000041818 */
[----:B-1----:R-:W-:Y:S02]  /*79d0*/  FADD.FTZ R2, R171, R7 ;  /* 0x00000007ab027221 */ /* 0x002fe40000010000 */
[----:B------:R-:W-:Y:S01]  /*79e0*/  FADD.FTZ R4, R90, R4 ;  /* 0x000000045a047221 */ /* 0x000fe20000010000 */
[--C-:B------:R-:W-:Y:S01]  /*79f0*/  FFMA.FTZ R7, R154, R0, -R5.reuse ;  /* 0x000000009a077223 */ /* 0x100fe20000010805 */
[----:B------:R-:W-:Y:S02]  /*7a00*/  FADD.FTZ R2, R173, R2 ;  /* 0x00000002ad027221 */ /* 0x000fe40000010000 */
[----:B------:R-:W-:Y:S01]  /*7a10*/  FADD.FTZ R4, R55, R4 ;  /* 0x0000000437047221 */ /* 0x000fe20000010000 */
[----:B------:R-:W-:Y:S01]  /*7a20*/  HMMA.16816.F32.BF16 R16, R8, R48, R16 ;  /* 0x000000300810723c */ /* 0x000fe20000041810 */
[----:B------:R-:W-:Y:S01]  /*7a30*/  F2FP.BF16.F32.PACK_AB R9, R221, R220 ;  /* 0x000000dcdd09723e */ /* 0x000fe200000010ff */
[----:B------:R-:W-:Y:S01]  /*7a40*/  FADD.FTZ R2, R174, R2 ;  /* 0x00000002ae027221 */ /* 0x000fe20000010000 */
[----:B-----5:R-:W-:Y:S01]  /*7a50*/  FFMA.FTZ R6, R144, R0, -R5 ;  /* 0x0000000090067223 */ /* 0x020fe20000010805 */
[----:B------:R-:W-:Y:S01]  /*7a60*/  FADD.FTZ R4, R89, R4 ;  /* 0x0000000459047221 */ /* 0x000fe20000010000 */
[----:B---3--:R-:W-:Y:S01]  /*7a70*/  F2FP.BF16.F32.PACK_AB R8, R60, R58 ;  /* 0x0000003a3c08723e */ /* 0x008fe200000010ff */
[----:B------:R-:W-:Y:S01]  /*7a80*/  FADD.FTZ R2, R175, R2 ;  /* 0x00000002af027221 */ /* 0x000fe20000010000 */
[----:B------:R1:W-:Y:S01]  /*7a90*/  MUFU.EX2 R59, R6 ;  /* 0x00000006003b7308 */ /* 0x0003e20000000800 */
[----:B------:R-:W-:Y:S01]  /*7aa0*/  FADD.FTZ R4, R54, R4 ;  /* 0x0000000436047221 */ /* 0x000fe20000010000 */
[----:B------:R-:W-:Y:S01]  /*7ab0*/  F2FP.BF16.F32.PACK_AB R11, R222, R223 ;  /* 0x000000dfde0b723e */ /* 0x000fe200000010ff */
[----:B------:R-:W-:-:S02]  /*7ac0*/  FADD.FTZ R2, R176, R2 ;  /* 0x00000002b0027221 */ /* 0x000fc40000010000 */
[----:B------:R-:W-:Y:S02]  /*7ad0*/  FADD.FTZ R4, R52, R4 ;  /* 0x0000000434047221 */ /* 0x000fe40000010000 */
        /* <DEDUP_REMOVED lines=8> */
[----:B------:R1:W3:Y:S01]  /*7b60*/  MUFU.EX2 R56, R6 ;  /* 0x0000000600387308 */ /* 0x0002e20000000800 */
[----:B------:R-:W-:Y:S02]  /*7b70*/  FADD.FTZ R4, R57, R4 ;  /* 0x0000000439047221 */ /* 0x000fe40000010000 */
[----:B------:R-:W-:Y:S02]  /*7b80*/  FADD.FTZ R2, R181, R2 ;  /* 0x00000002b5027221 */ /* 0x000fe40000010000 */
[----:B------:R-:W-:Y:S02]  /*7b90*/  FADD.FTZ R4, R53, R4 ;  /* 0x0000000435047221 */ /* 0x000fe40000010000 */
[----:B------:R-:W-:Y:S02]  /*7ba0*/  FADD.FTZ R2, R182, R2 ;  /* 0x00000002b6027221 */ /* 0x000fe40000010000 */
[----:B------:R-:W-:-:S02]  /*7bb0*/  FADD.FTZ R4, R85, R4 ;  /* 0x0000000455047221 */ /* 0x000fc40000010000 */
[----:B------:R-:W-:-:S04]  /*7bc0*/  FADD.FTZ R2, R183, R2 ;  /* 0x00000002b7027221 */ /* 0x000fc80000010000 */
[----:B------:R-:W-:Y:S01]  /*7bd0*/  FADD.FTZ R2, R196, R2 ;  /* 0x00000002c4027221 */ /* 0x000fe20000010000 */
[----:B-1----:R-:W-:-:S03]  /*7be0*/  FFMA.FTZ R6, R128, R0, -R5 ;  /* 0x0000000080067223 */ /* 0x002fc60000010805 */
[----:B------:R-:W-:Y:S01]  /*7bf0*/  FADD.FTZ R2, R195, R2 ;  /* 0x00000002c3027221 */ /* 0x000fe20000010000 */
[----:B---3--:R-:W-:Y:S01]  /*7c00*/  F2FP.BF16.F32.PACK_AB R10, R56, R59 ;  /* 0x0000003b380a723e */ /* 0x008fe200000010ff */
[----:B------:R1:W-:Y:S02]  /*7c10*/  MUFU.EX2 R55, R6 ;  /* 0x0000000600377308 */ /* 0x0003e40000000800 */
[----:B------:R-:W-:-:S04]  /*7c20*/  FADD.FTZ R2, R197, R2 ;  /* 0x00000002c5027221 */ /* 0x000fc80000010000 */
[----:B------:R-:W-:Y:S01]  /*7c30*/  FADD.FTZ R2, R198, R2 ;  /* 0x00000002c6027221 */ /* 0x000fe20000010000 */
[----:B------:R-:W-:Y:S03]  /*7c40*/  HMMA.16816.F32.BF16 R28, R8, R32, R28 ;  /* 0x00000020081c723c */ /* 0x000fe6000004181c */
[----:B------:R-:W-:-:S04]  /*7c50*/  FADD.FTZ R2, R199, R2 ;  /* 0x00000002c7027221 */ /* 0x000fc80000010000 */
[----:B------:R-:W-:Y:S01]  /*7c60*/  FADD.FTZ R2, R200, R2 ;  /* 0x00000002c8027221 */ /* 0x000fe20000010000 */
[----:B------:R-:W-:Y:S01]  /*7c70*/  HMMA.16816.F32.BF16 R24, R8, R34, R24 ;  /* 0x000000220818723c */ /* 0x000fe20000041818 */
[----:B------:R-:W3:Y:S01]  /*7c80*/  LDSM.16.MT88.4 R32, [R20+0x8000] ;  /* 0x008000001420783b */ /* 0x000ee20000004200 */
[----:B-1----:R-:W-:Y:S01]  /*7c90*/  FFMA.FTZ R6, R127, R0, -R5 ;  /* 0x000000007f067223 */ /* 0x002fe20000010805 */
[----:B------:R-:W-:-:S03]  /*7ca0*/  FADD.FTZ R2, R201, R2 ;  /* 0x00000002c9027221 */ /* 0x000fc60000010000 */
[----:B------:R1:W5:Y:S01]  /*7cb0*/  MUFU.EX2 R54, R6 ;  /* 0x0000000600367308 */ /* 0x0003620000000800 */
[----:B------:R-:W-:Y:S01]  /*7cc0*/  FADD.FTZ R2, R203, R2 ;  /* 0x00000002cb027221 */ /* 0x000fe20000010000 */
[----:B--2---:R-:W-:Y:S03]  /*7cd0*/  HMMA.16816.F32.BF16 R16, R8, R36, R16 ;  /* 0x000000240810723c */ /* 0x004fe60000041810 */
[----:B------:R-:W-:-:S04]  /*7ce0*/  FADD.FTZ R2, R202, R2 ;  /* 0x00000002ca027221 */ /* 0x000fc80000010000 */
[----:B------:R-:W-:Y:S01]  /*7cf0*/  FADD.FTZ R2, R205, R2 ;  /* 0x00000002cd027221 */ /* 0x000fe20000010000 */
[----:B------:R-:W-:Y:S01]  /*7d00*/  HMMA.16816.F32.BF16 R12, R8, R38, R12 ;  /* 0x00000026080c723c */ /* 0x000fe2000004180c */
[----:B------:R-:W2:Y:S01]  /*7d10*/  LDSM.16.MT88.4 R36, [R23+0x8400] ;  /* 0x008400001724783b */ /* 0x000ea20000004200 */
        /* <DEDUP_REMOVED lines=18> */
[--C-:B-1----:R-:W-:Y:S01]  /*7e40*/  FFMA.FTZ R6, R94, R0, -R3.reuse ;  /* 0x000000005e067223 */ /* 0x102fe20000010803 */
[----:B-----5:R-:W-:Y:S02]  /*7e50*/  F2FP.BF16.F32.PACK_AB R10, R51, R52 ;  /* 0x00000034330a723e */ /* 0x020fe400000010ff */
[----:B------:R-:W-:Y:S01]  /*7e60*/  FADD.FTZ R2, R216, R2 ;  /* 0x00000002d8027221 */ /* 0x000fe20000010000 */
[----:B------:R1:W-:Y:S04]  /*7e70*/  MUFU.EX2 R57, R6 ;  /* 0x0000000600397308 */ /* 0x0003e80000000800 */
[C---:B----4-:R-:W-:Y:S08]  /*7e80*/  HMMA.16816.F32.BF16 R24, R8.reuse, R42, R24 ;  /* 0x0000002a0818723c */ /* 0x050ff00000041818 */
[----:B------:R-:W-:Y:S01]  /*7e90*/  HMMA.16816.F32.BF16 R28, R8, R40, R28 ;  /* 0x00000028081c723c */ /* 0x000fe2000004181c */
[----:B------:R-:W4:Y:S01]  /*7ea0*/  LDSM.16.MT88.4 R40, [R20+0x8400] ;  /* 0x008400001428783b */ /* 0x000f220000004200 */
[----:B-1----:R-:W-:-:S06]  /*7eb0*/  FFMA.FTZ R6, R96, R0, -R3 ;  /* 0x0000000060067223 */ /* 0x002fcc0000010803 */
[C---:B---3--:R-:W-:Y:S01]  /*7ec0*/  HMMA.16816.F32.BF16 R16, R8.reuse, R32, R16 ;  /* 0x000000200810723c */ /* 0x048fe20000041810 */
[----:B------:R1:W-:Y:S07]  /*7ed0*/  MUFU.EX2 R53, R6 ;  /* 0x0000000600357308 */ /* 0x0003ee0000000800 */
[----:B------:R-:W-:Y:S01]  /*7ee0*/  HMMA.16816.F32.BF16 R12, R8, R34, R12 ;  /* 0x00000022080c723c */ /* 0x000fe2000004180c */
[----:B------:R-:W-:Y:S01]  /*7ef0*/  F2FP.BF16.F32.PACK_AB R9, R101, R102 ;  /* 0x000000666509723e */ /* 0x000fe200000010ff */
[----:B------:R3:W-:Y:S01]  /*7f00*/  LDSM.16.MT88.4 R32, [R23+0x8c00] ;  /* 0x008c00001720783b */ /* 0x0007e20000004200 */
[----:B------:R-:W-:Y:S01]  /*7f10*/  F2FP.BF16.F32.PACK_AB R11, R99, R100 ;  /* 0x00000064630b723e */ /* 0x000fe200000010ff */
[----:B-1----:R-:W-:Y:S01]  /*7f20*/  FADD.FTZ R6, R82, R4 ;  /* 0x0000000452067221 */ /* 0x002fe20000010000 */
[----:B------:R-:W-:-:S03]  /*7f30*/  FFMA.FTZ R4, R110, R0, -R5 ;  /* 0x000000006e047223 */ /* 0x000fc60000010805 */
[----:B------:R-:W-:Y:S01]  /*7f40*/  FADD.FTZ R6, R81, R6 ;  /* 0x0000000651067221 */ /* 0x000fe20000010000 */
[----:B------:R1:W-:Y:S03]  /*7f50*/  MUFU.EX2 R50, R4 ;  /* 0x0000000400327308 */ /* 0x0003e60000000800 */
[----:B------:R-:W-:-:S04]  /*7f60*/  FADD.FTZ R6, R78, R6 ;  /* 0x000000064e067221 */ /* 0x000fc80000010000 */
[----:B------:R-:W-:Y:S01]  /*7f70*/  FADD.FTZ R6, R80, R6 ;  /* 0x0000000650067221 */ /* 0x000fe20000010000 */
[----:B---3--:R-:W-:Y:S03]  /*7f80*/  MUFU.EX2 R23, R7 ;  /* 0x0000000700177308 */ /* 0x008fe60000000800 */
[----:B------:R-:W-:-:S04]  /*7f90*/  FADD.FTZ R6, R79, R6 ;  /* 0x000000064f067221 */ /* 0x000fc80000010000 */
[----:B------:R-:W-:Y:S01]  /*7fa0*/  FADD.FTZ R6, R77, R6 ;  /* 0x000000064d067221 */ /* 0x000fe20000010000 */
[----:B-1----:R-:W-:-:S03]  /*7fb0*/  FFMA.FTZ R4, R113, R0, -R5 ;  /* 0x0000000071047223 */ /* 0x002fc60000010805 */
[----:B------:R-:W-:Y:S01]  /*7fc0*/  FADD.FTZ R6, R74, R6 ;  /* 0x000000064a067221 */ /* 0x000fe20000010000 */
[----:B------:R1:W3:Y:S03]  /*7fd0*/  MUFU.EX2 R47, R4 ;  /* 0x00000004002f7308 */ /* 0x0002e60000000800 */
[----:B------:R-:W-:-:S04]  /*7fe0*/  FADD.FTZ R6, R75, R6 ;  /* 0x000000064b067221 */ /* 0x000fc80000010000 */
[----:B------:R-:W-:-:S04]  /*7ff0*/  FADD.FTZ R6, R76, R6 ;  /* 0x000000064c067221 */ /* 0x000fc80000010000 */
[----:B------:R-:W-:-:S04]  /*8000*/  FADD.FTZ R6, R73, R6 ;  /* 0x0000000649067221 */ /* 0x000fc80000010000 */
[----:B------:R-:W-:Y:S01]  /*8010*/  FADD.FTZ R6, R71, R6 ;  /* 0x0000000647067221 */ /* 0x000fe20000010000 */
[----:B-1----:R-:W-:-:S03]  /*8020*/  FFMA.FTZ R4, R129, R0, -R5 ;  /* 0x0000000081047223 */ /* 0x002fc60000010805 */
[----:B------:R-:W-:Y:S01]  /*8030*/  FADD.FTZ R6, R72, R6 ;  /* 0x0000000648067221 */ /* 0x000fe20000010000 */
[----:B---3--:R-:W-:Y:S01]  /*8040*/  F2FP.BF16.F32.PACK_AB R8, R47, R50 ;  /* 0x000000322f08723e */ /* 0x008fe200000010ff */
[----:B------:R1:W-:Y:S02]  /*8050*/  MUFU.EX2 R48, R4 ;  /* 0x0000000400307308 */ /* 0x0003e40000000800 */
[----:B------:R-:W-:-:S04]  /*8060*/  FADD.FTZ R6, R69, R6 ;  /* 0x0000000645067221 */ /* 0x000fc80000010000 */
[----:B------:R-:W-:-:S04]  /*8070*/  FADD.FTZ R6, R68, R6 ;  /* 0x0000000644067221 */ /* 0x000fc80000010000 */
        /* <DEDUP_REMOVED lines=9> */
[--C-:B-1----:R-:W-:Y:S01]  /*8110*/  FFMA.FTZ R4, R123, R0, -R3.reuse ;  /* 0x000000007b047223 */ /* 0x102fe20000010803 */
[----:B---3--:R-:W-:Y:S01]  /*8120*/  F2FP.BF16.F32.PACK_AB R10, R46, R48 ;  /* 0x000000302e0a723e */ /* 0x008fe200000010ff */
[-C--:B------:R-:W-:Y:S02]  /*8130*/  FFMA.FTZ R3, R156, R0.reuse, -R3 ;  /* 0x000000009c037223 */ /* 0x080fe40000010803 */
[----:B------:R1:W-:Y:S04]  /*8140*/  MUFU.EX2 R49, R4 ;  /* 0x0000000400317308 */ /* 0x0003e80000000800 */
[C---:B--2---:R-:W-:Y:S04]  /*8150*/  HMMA.16816.F32.BF16 R24, R8.reuse, R38, R24 ;  /* 0x000000260818723c */ /* 0x044fe80000041818 */
[----:B------:R-:W-:Y:S04]  /*8160*/  MUFU.EX2 R3, R3 ;  /* 0x0000000300037308 */ /* 0x000fe80000000800 */
[----:B------:R-:W-:Y:S01]  /*8170*/  HMMA.16816.F32.BF16 R136, R8, R36, R28 ;  /* 0x000000240888723c */ /* 0x000fe2000004181c */
[----:B------:R-:W2:Y:S01]  /*8180*/  LDSM.16.MT88.4 R28, [R20+0x8800] ;  /* 0x00880000141c783b */ /* 0x000ea20000004200 */
[----:B-1----:R-:W-:-:S06]  /*8190*/  FFMA.FTZ R4, R148, R0, -R5 ;  /* 0x0000000094047223 */ /* 0x002fcc0000010805 */
[C---:B----4-:R-:W-:Y:S01]  /*81a0*/  HMMA.16816.F32.BF16 R16, R8.reuse, R40, R16 ;  /* 0x000000280810723c */ /* 0x050fe20000041810 */
[----:B------:R1:W-:Y:S07]  /*81b0*/  MUFU.EX2 R45, R4 ;  /* 0x00000004002d7308 */ /* 0x0003ee0000000800 */
[----:B------:R-:W-:Y:S01]  /*81c0*/  HMMA.16816.F32.BF16 R12, R8, R42, R12 ;  /* 0x0000002a080c723c */ /* 0x000fe2000004180c */
[----:B------:R-:W-:Y:S02]  /*81d0*/  F2FP.BF16.F32.PACK_AB R9, R97, R98 ;  /* 0x000000626109723e */ /* 0x000fe400000010ff */
[----:B------:R-:W-:Y:S01]  /*81e0*/  F2FP.BF16.F32.PACK_AB R11, R70, R83 ;  /* 0x00000053460b723e */ /* 0x000fe200000010ff */
[----:B-1----:R-:W-:Y:S01]  /*81f0*/  FFMA.FTZ R4, R149, R0, -R5 ;  /* 0x0000000095047223 */ /* 0x002fe20000010805 */
[----:B------:R-:W-:-:S03]  /*8200*/  F2FP.BF16.F32.PACK_AB R149, R53, R57 ;  /* 0x000000393595723e */ /* 0x000fc600000010ff */
[----:B------:R1:W3:Y:S02]  /*8210*/  MUFU.EX2 R44, R4 ;  /* 0x00000004002c7308 */ /* 0x0002e40000000800 */
[----:B-1----:R-:W-:Y:S01]  /*8220*/  FFMA.FTZ R4, R150, R0, -R5 ;  /* 0x0000000096047223 */ /* 0x002fe20000010805 */
[----:B---3--:R-:W-:-:S05]  /*8230*/  F2FP.BF16.F32.PACK_AB R8, R44, R45 ;  /* 0x0000002d2c08723e */ /* 0x008fca00000010ff */
[----:B------:R1:W-:Y:S02]  /*8240*/  MUFU.EX2 R39, R4 ;  /* 0x0000000400277308 */ /* 0x0003e40000000800 */
[----:B-1----:R-:W-:Y:S01]  /*8250*/  FFMA.FTZ R4, R151, R0, -R5 ;  /* 0x0000000097047223 */ /* 0x002fe20000010805 */
[----:B------:R-:W-:-:S05]  /*8260*/  F2FP.BF16.F32.PACK_AB R151, R3, R49 ;  /* 0x000000310397723e */ /* 0x000fca00000010ff */
[----:B------:R1:W3:Y:S02]  /*8270*/  MUFU.EX2 R37, R4 ;  /* 0x0000000400257308 */ /* 0x0002e40000000800 */
[----:B-1----:R-:W-:Y:S01]  /*8280*/  FFMA.FTZ R4, R152, R0, -R5 ;  /* 0x0000000098047223 */ /* 0x002fe20000010805 */
[----:B---3--:R-:W-:-:S05]  /*8290*/  F2FP.BF16.F32.PACK_AB R10, R37, R39 ;  /* 0x00000027250a723e */ /* 0x008fca00000010ff */
[----:B------:R1:W-:Y:S02]  /*82a0*/  MUFU.EX2 R38, R4 ;  /* 0x0000000400267308 */ /* 0x0003e40000000800 */
[C---:B------:R-:W-:Y:S08]  /*82b0*/  HMMA.16816.F32.BF16 R136, R8.reuse, R140, R136 ;  /* 0x0000008c0888723c */ /* 0x040ff00000041888 */
[----:B------:R-:W-:Y:S01]  /*82c0*/  HMMA.16816.F32.BF16 R140, R8, R142, R24 ;  /* 0x0000008e088c723c */ /* 0x000fe20000041818 */
[----:B-1----:R-:W-:Y:S01]  /*82d0*/  FADD.FTZ R4, R217, R2 ;  /* 0x00000002d9047221 */ /* 0x002fe20000010000 */
[-CC-:B------:R-:W-:Y:S01]  /*82e0*/  FFMA.FTZ R2, R153, R0.reuse, -R5.reuse ;  /* 0x0000000099027223 */ /* 0x180fe20000010805 */
[----:B------:R-:W-:-:S05]  /*82f0*/  FFMA.FTZ R5, R155, R0, -R5 ;  /* 0x000000009b057223 */ /* 0x000fca0000010805 */
[C---:B--2---:R-:W-:Y:S01]  /*8300*/  HMMA.16816.F32.BF16 R144, R8.reuse, R28, R16 ;  /* 0x0000001c0890723c */ /* 0x044fe20000041810 */
[----:B------:R-:W-:Y:S01]  /*8310*/  FADD.FTZ R4, R218, R4 ;  /* 0x00000004da047221 */ /* 0x000fe20000010000 */
[----:B------:R1:W2:Y:S06]  /*8320*/  MUFU.EX2 R36, R2 ;  /* 0x0000000200247308 */ /* 0x0002ac0000000800 */
[----:B------:R-:W-:Y:S02]  /*8330*/  HMMA.16816.F32.BF16 R12, R8, R30, R12 ;  /* 0x0000001e080c723c */ /* 0x000fe4000004180c */
[----:B------:R-:W3:Y:S01]  /*8340*/  MUFU.EX2 R231, R5 ;  /* 0x0000000500e77308 */ /* 0x000ee20000000800 */
[----:B-1----:R-:W-:Y:S01]  /*8350*/  FADD.FTZ R2, R220, R4 ;  /* 0x00000004dc027221 */ /* 0x002fe20000010000 */
[----:B------:R-:W-:Y:S01]  /*8360*/  FADD.FTZ R4, R58, R6 ;  /* 0x000000063a047221 */ /* 0x000fe20000010000 */
[----:B--2---:R-:W-:-:S02]  /*8370*/  F2FP.BF16.F32.PACK_AB R148, R36, R38 ;  /* 0x000000262494723e */ /* 0x004fc400000010ff */
        /* <DEDUP_REMOVED lines=9> */
[----:B------:R-:W-:Y:S01]  /*8410*/  HMMA.16816.F32.BF16 R136, R148, R32, R136 ;  /* 0x000000209488723c */ /* 0x000fe20000041888 */
[----:B------:R-:W1:Y:S01]  /*8420*/  LDSM.16.MT88.4 R4, [R20+0x8c00] ;  /* 0x008c00001404783b */ /* 0x000e620000004200 */
        /* <DEDUP_REMOVED lines=32> */
[----:B------:R-:W-:Y:S01]  /*8630*/  FADD.FTZ R231, R231, R2 ;  /* 0x00000002e7e77221 */ /* 0x000fe20000010000 */
[----:B------:R-:W-:Y:S08]  /*8640*/  @!P0 BRA `(.L_x_795) ;  /* 0x0000005000f08947 */ /* 0x000ff00003800000 */
[----:B------:R-:W-:Y:S01]  /*8650*/  ISETP.NE.U32.AND P3, PT, R236, RZ, PT ;  /* 0x000000ffec00720c */ /* 0x000fe20003f65070 */
[C---:B------:R-:W-:Y:S01]  /*8660*/  VIADD R230, R229.reuse, 0xfffffffe ;  /* 0xfffffffee5e67836 */ /* 0x040fe20000000000 */
[----:B------:R-:W-:Y:S01]  /*8670*/  IADD3 R229, PT, PT, -R229, 0x1, RZ ;  /* 0x00000001e5e57810 */ /* 0x000fe20007ffe1ff */
[----:B------:R-:W-:Y:S01]  /*8680*/  IMAD.MOV.U32 R132, RZ, RZ, R21 ;  /* 0x000000ffff847224 */ /* 0x000fe200078e0015 */
[----:B------:R-:W-:Y:S01]  /*8690*/  ISETP.NE.AND.EX P3, PT, R237, RZ, PT, P3 ;  /* 0x000000ffed00720c */ /* 0x000fe20003f65330 */
[----:B------:R-:W-:-:S12]  /*86a0*/  IMAD.MOV.U32 R133, RZ, RZ, R22 ;  /* 0x000000ffff857224 */ /* 0x000fd800078e0016 */
.L_x_802:
[CC--:B------:R-:W-:Y:S01]  /*86b0*/  ISETP.GE.AND P1, PT, R234.reuse, R233.reuse, PT ;  /* 0x000000e9ea00720c */ /* 0x0c0fe20003f26270 */
[----:B------:R-:W-:Y:S04]  /*86c0*/  DEPBAR.LE SB0, 0x0 ;  /* 0x000080000000791a */ /* 0x000fe80000000000 */
[----:B------:R-:W-:Y:S05]  /*86d0*/  WARPSYNC.ALL ;  /* 0x0000000000007948 */ /* 0x000fea0003800000 */
[----:B------:R-:W-:Y:S01]  /*86e0*/  BAR.SYNC.DEFER_BLOCKING 0x0 ;  /* 0x0000000000007b1d */ /* 0x000fe20000010000 */
[----:B------:R-:W-:Y:S01]  /*86f0*/  @!P3 IMAD.MOV.U32 R0, RZ, RZ, RZ ;  /* 0x000000ffff00b224 */ /* 0x000fe200078e00ff */
[----:B------:R-:W-:Y:S01]  /*8700*/  ISETP.GE.AND P2, PT, R234, R233, PT ;  /* 0x000000e9ea00720c */ /* 0x000fe20003f46270 */
[----:B------:R-:W-:Y:S02]  /*8710*/  IMAD.MOV.U32 R13, RZ, RZ, R194 ;  /* 0x000000ffff0d7224 */ /* 0x000fe400078e00c2 */
[----:B------:R-:W-:Y:S01]  /*8720*/  IMAD.MOV.U32 R12, RZ, RZ, R193 ;  /* 0x000000ffff0c7224 */ /* 0x000fe200078e00c1 */
[----:B------:R-:W-:Y:S01]  /*8730*/  @!P3 IADD3 R3, P0, PT, RZ, -R0, RZ ;  /* 0x80000000ff03b210 */ /* 0x000fe20007f1e0ff */
[----:B------:R-:W-:Y:S01]  /*8740*/  IMAD.SHL.U32 R11, R190, 0x40, RZ ;  /* 0x00000040be0b7824 */ /* 0x000fe200078e00ff */
[----:B------:R-:W2:Y:S01]  /*8750*/  @!P3 LD.E R2, desc[UR4][R134.64+0x40] ;  /* 0x000040048602b980 */ /* 0x000ea2000c101900 */
[----:B------:R-:W-:Y:S01]  /*8760*/  BSSY.RECONVERGENT B0, `(.L_x_796) ;  /* 0x0000045000007945 */ /* 0x000fe20003800200 */
[----:B--2---:R-:W-:Y:S04]  /*8770*/  @!P3 IMAD.SHL.U32 R0, R2, 0x100, RZ ;  /* 0x000001000200b824 */ /* 0x004fe800078e00ff */
[----:B------:R-:W-:Y:S05]  /*8780*/  @!P3 IMAD.X R0, RZ, RZ, ~R0, P0 ;  /* 0x000000ffff00b224 */ /* 0x000fea00000e0e00 */
        /* <DEDUP_REMOVED lines=12> */
[----:B------:R-:W-:Y:S07]  /*8850*/  IADD3 R8, PT, PT, RZ, -R8, RZ ;  /* 0x80000008ff087210 */ /* 0x000fee0007ffe0ff */
        /* <DEDUP_REMOVED lines=18> */
[----:B------:R-:W-:Y:S02]  /*8980*/  ISETP.GE.AND P0, PT, R9, RZ, PT ;  /* 0x000000ff0900720c */ /* 0x000fe40003f06270 */
[----:B------:R-:W-:Y:S02]  /*8990*/  ISETP.GE.U32.AND P6, PT, R6, R0, PT ;  /* 0x000000000600720c */ /* 0x000fe40003fc6070 */
[-C--:B------:R-:W-:Y:S04]  /*89a0*/  LOP3.LUT R0, R186, R2.reuse, RZ, 0x3c, !PT ;  /* 0x00000002ba007212 */ /* 0x080fe800078e3cff */
[----:B------:R-:W-:Y:S02]  /*89b0*/  ISETP.GE.AND P4, PT, R0, RZ, PT ;  /* 0x000000ff0000720c */ /* 0x000fe40003f86270 */
[----:B------:R-:W-:Y:S01]  /*89c0*/  LOP3.LUT R0, RZ, R2, RZ, 0x33, !PT ;  /* 0x00000002ff007212 */ /* 0x000fe200078e33ff */
[----:B------:R-:W-:Y:S01]  /*89d0*/  @P5 VIADD R3, R3, 0x1 ;  /* 0x0000000103035836 */ /* 0x000fe20000000000 */
[----:B------:R-:W-:Y:S03]  /*89e0*/  ISETP.NE.AND P5, PT, R2, RZ, PT ;  /* 0x000000ff0200720c */ /* 0x000fe60003fa5270 */
[----:B------:R-:W-:Y:S02]  /*89f0*/  @!P0 IMAD.MOV R3, RZ, RZ, -R3 ;  /* 0x000000ffff038224 */ /* 0x000fe400078e0a03 */
[----:B------:R-:W-:Y:S03]  /*8a00*/  @P6 VIADD R4, R4, 0x1 ;  /* 0x0000000104046836 */ /* 0x000fe60000000000 */
[----:B------:R-:W-:Y:S02]  /*8a10*/  SEL R3, R0, R3, !P5 ;  /* 0x0000000300037207 */ /* 0x000fe40006800000 */
[----:B------:R-:W-:Y:S02]  /*8a20*/  @!P4 IADD3 R4, PT, PT, -R4, RZ, RZ ;  /* 0x000000ff0404c210 */ /* 0x000fe40007ffe1ff */
[C---:B------:R-:W-:Y:S02]  /*8a30*/  LEA R8, P4, R3.reuse, R188, 0x2 ;  /* 0x000000bc03087211 */ /* 0x040fe400078810ff */
[----:B------:R-:W-:Y:S02]  /*8a40*/  SEL R0, R0, R4, !P5 ;  /* 0x0000000400007207 */ /* 0x000fe40006800000 */
[-C--:B------:R-:W-:Y:S01]  /*8a50*/  LEA.HI.X.SX32 R9, R3, R189.reuse, 0x2, P4 ;  /* 0x000000bd03097211 */ /* 0x080fe200020f16ff */
[----:B------:R-:W2:Y:S01]  /*8a60*/  LD.E.64 R4, desc[UR4][R134.64+0x40] ;  /* 0x0000400486047980 */ /* 0x000ea2000c101b00 */
[C---:B------:R-:W-:Y:S04]  /*8a70*/  LEA R6, P0, R0.reuse, R188, 0x2 ;  /* 0x000000bc00067211 */ /* 0x040fe800078010ff */
[C---:B------:R-:W-:Y:S01]  /*8a80*/  LEA.HI.X.SX32 R7, R0.reuse, R189, 0x2, P0 ;  /* 0x000000bd00077211 */ /* 0x040fe200000f16ff */
[----:B------:R-:W-:Y:S01]  /*8a90*/  IMAD.IADD R0, R0, 0x1, -R3 ;  /* 0x0000000100007824 */ /* 0x000fe200078e0a03 */
[----:B------:R1:W3:Y:S03]  /*8aa0*/  LD.E R10, desc[UR4][R8.64] ;  /* 0x00000004080a7980 */ /* 0x0002e6000c101900 */
[----:B------:R-:W-:Y:S01]  /*8ab0*/  IMAD R2, R2, R0, -0x100 ;  /* 0xffffff0002027424 */ /* 0x000fe200078e0200 */
[----:B------:R-:W3:Y:S04]  /*8ac0*/  LD.E R9, desc[UR4][R6.64] ;  /* 0x0000000406097980 */ /* 0x000ee8000c101900 */
        /* <DEDUP_REMOVED lines=14> */
.L_x_797:
[----:B------:R-:W-:Y:S05]  /*8bb0*/  BSYNC.RECONVERGENT B0 ;  /* 0x0000000000007941 */ /* 0x000fea0003800200 */
.L_x_796:
[-C--:B------:R-:W-:Y:S01]  /*8bc0*/  @!P2 MOV R4, R194.reuse ;  /* 0x000000c20004a202 */ /* 0x080fe20000000f00 */
[C---:B------:R-:W-:Y:S01]  /*8bd0*/  @!P1 IMAD R13, R191.reuse, 0xc0, RZ ;  /* 0x000000c0bf0d9824 */ /* 0x040fe200078e02ff */
[-C--:B------:R-:W-:Y:S01]  /*8be0*/  @!P2 MOV R5, R193.reuse ;  /* 0x000000c10005a202 */ /* 0x080fe20000000f00 */
[----:B------:R-:W-:Y:S01]  /*8bf0*/  @!P1 IMAD R12, R191, 0x140, RZ ;  /* 0x00000140bf0c9824 */ /* 0x000fe200078e02ff */
[----:B------:R-:W-:Y:S01]  /*8c00*/  IADD3 R2, P0, PT, R11, R194, RZ ;  /* 0x000000c20b027210 */ /* 0x000fe20007f1e0ff */
[----:B------:R-:W1:Y:S01]  /*8c10*/  S2R R170, SR_TID.X ;  /* 0x0000000000aa7919 */ /* 0x000e620000002100 */
[----:B------:R-:W-:Y:S01]  /*8c20*/  SHF.L.U64.HI R0, R190, 0x6, R191 ;  /* 0x00000006be007819 */ /* 0x000fe200000102bf */
[----:B------:R-:W2:Y:S01]  /*8c30*/  S2UR UR6, SR_CgaCtaId ;  /* 0x00000000000679c3 */ /* 0x000ea20000008800 */
[----:B------:R-:W-:Y:S01]  /*8c40*/  @!P1 MOV R6, R2 ;  /* 0x0000000200069202 */ /* 0x000fe20000000f00 */
[----:B------:R-:W-:Y:S01]  /*8c50*/  @!PT LDS RZ, [RZ] ;  /* 0x00000000fffff984 */ /* 0x000fe20000000800 */
[----:B------:R-:W-:Y:S01]  /*8c60*/  @!PT LDS RZ, [RZ] ;  /* 0x00000000fffff984 */ /* 0x000fe20000000800 */
[----:B------:R-:W-:Y:S01]  /*8c70*/  @!PT LDS RZ, [RZ] ;  /* 0x00000000fffff984 */ /* 0x000fe20000000800 */
[----:B------:R3:W-:Y:S01]  /*8c80*/  @!P2 LDGSTS.E.BYPASS.LTC128B.128 [R172+0x5000], desc[UR4][R4.64] ;  /* 0x0500000004acafae */ /* 0x0007e2000b981a04 */
[----:B------:R-:W-:Y:S01]  /*8c90*/  IADD3.X R3, PT, PT, R0, R193, RZ, P0, !PT ;  /* 0x000000c100037210 */ /* 0x000fe200007fe4ff */
[----:B------:R-:W-:Y:S01]  /*8ca0*/  UMOV UR7, 0x400 ;  /* 0x0000040000077882 */ /* 0x000fe20000000000 */
[----:B------:R-:W-:Y:S01]  /*8cb0*/  @!P1 IADD3 R10, P0, PT, R2, R11, RZ ;  /* 0x0000000b020a9210 */ /* 0x000fe20007f1e0ff */
[----:B------:R-:W-:Y:S01]  /*8cc0*/  BSSY.RECONVERGENT B1, `(.L_x_798) ;  /* 0x0000244000017945 */ /* 0x000fe20003800200 */
[----:B------:R-:W-:Y:S01]  /*8cd0*/  @!P1 MOV R7, R3 ;  /* 0x0000000300079202 */ /* 0x000fe20000000f00 */
[C---:B------:R-:W-:Y:S01]  /*8ce0*/  @!P1 IMAD.WIDE.U32 R8, R190.reuse, 0xc0, R2 ;  /* 0x000000c0be089825 */ /* 0x040fe200078e0002 */
[----:B------:R-:W-:Y:S01]  /*8cf0*/  @!P1 IADD3.X R11, PT, PT, R3, R0, RZ, P0, !PT ;  /* 0x00000000030b9210 */ /* 0x000fe200007fe4ff */
[----:B------:R-:W-:Y:S01]  /*8d00*/  @P2 STS.128 [R172+0x5000], RZ ;  /* 0x005000ffac002388 */ /* 0x000fe20000000c00 */
[----:B------:R-:W-:Y:S01]  /*8d10*/  IADD3 R229, PT, PT, R229, 0x1, RZ ;  /* 0x00000001e5e57810 */ /* 0x000fe20007ffe0ff */
[----:B------:R-:W-:Y:S01]  /*8d20*/  @!P1 IMAD.WIDE.U32 R6, R190, 0x140, R6 ;  /* 0x00000140be069825 */ /* 0x000fe200078e0006 */
[----:B------:R-:W-:Y:S03]  /*8d30*/  @!P1 IADD3 R9, PT, PT, R13, R9, RZ ;  /* 0x000000090d099210 */ /* 0x000fe60007ffe0ff */
[----:B------:R-:W-:Y:S01]  /*8d40*/  @!P1 IMAD R0, R191, 0x180, RZ ;  /* 0x00000180bf009824 */ /* 0x000fe200078e02ff */
[----:B------:R-:W-:Y:S01]  /*8d50*/  @!P1 IADD3 R7, PT, PT, R12, R7, RZ ;  /* 0x000000070c079210 */ /* 0x000fe20007ffe0ff */
[----:B------:R-:W-:Y:S08]  /*8d60*/  @P1 STS.128 [R172+0x5800], RZ ;  /* 0x005800ffac001388 */ /* 0x000ff00000000c00 */
[----:B------:R-:W-:Y:S01]  /*8d70*/  @!PT LDS RZ, [RZ] ;  /* 0x00000000fffff984 */ /* 0x000fe20000000800 */
[----:B------:R-:W-:Y:S01]  /*8d80*/  @!PT LDS RZ, [RZ] ;  /* 0x00000000fffff984 */ /* 0x000fe20000000800 */
[----:B------:R-:W-:Y:S01]  /*8d90*/  @!PT LDS RZ, [RZ] ;  /* 0x00000000fffff984 */ /* 0x000fe20000000800 */
[----:B------:R-:W-:Y:S01]  /*8da0*/  @!P1 LDGSTS.E.BYPASS.LTC128B.128 [R172+0x5800], desc[UR4][R2.64] ;  /* 0x0580000002ac9fae */ /* 0x000fe2000b981a04 */
[-C--:B---3--:R-:W-:Y:S01]  /*8db0*/  @!P1 MOV R4, R2.reuse ;  /* 0x0000000200049202 */ /* 0x088fe20000000f00 */
[----:B--2---:R-:W-:Y:S01]  /*8dc0*/  ULEA UR6, UR6, UR7, 0x18 ;  /* 0x0000000706067291 */ /* 0x004fe2000f8ec0ff */
[----:B------:R-:W-:Y:S02]  /*8dd0*/  @!P1 MOV R5, R3 ;  /* 0x0000000300059202 */ /* 0x000fe40000000f00 */
[C---:B-1----:R-:W-:Y:S03]  /*8de0*/  SHF.L.U32 R166, R170.reuse, 0x2, RZ ;  /* 0x00000002aaa67819 */ /* 0x042fe600000006ff */
[----:B------:R-:W-:Y:S01]  /*8df0*/  @P1 STS.128 [R172+0x6000], RZ ;  /* 0x006000ffac001388 */ /* 0x000fe20000000c00 */
[----:B------:R-:W-:Y:S01]  /*8e00*/  SHF.L.U32 R169, R170, 0x5, RZ ;  /* 0x00000005aaa97819 */ /* 0x000fe200000006ff */
[----:B------:R-:W-:Y:S01]  /*8e10*/  @!P1 IMAD.WIDE.U32 R4, R190, 0x180, R4 ;  /* 0x00000180be049825 */ /* 0x000fe200078e0004 */
[----:B------:R-:W-:Y:S02]  /*8e20*/  MOV R165, UR6 ;  /* 0x0000000600a57c02 */ /* 0x000fe40008000f00 */
[----:B------:R-:W-:Y:S02]  /*8e30*/  LOP3.LUT R152, R170, 0x8, RZ, 0xc0, !PT ;  /* 0x00000008aa987812 */ /* 0x000fe400078ec0ff */
[----:B------:R-:W-:Y:S01]  /*8e40*/  @!P1 IADD3 R5, PT, PT, R0, R5, RZ ;  /* 0x0000000500059210 */ /* 0x000fe20007ffe0ff */
[----:B------:R-:W-:Y:S01]  /*8e50*/  @!PT LDS RZ, [RZ] ;  /* 0x00000000fffff984 */ /* 0x000fe20000000800 */
[----:B------:R-:W-:Y:S01]  /*8e60*/  @!PT LDS RZ, [RZ] ;  /* 0x00000000fffff984 */ /* 0x000fe20000000800 */
[----:B------:R-:W-:Y:S01]  /*8e70*/  @!PT LDS RZ, [RZ] ;  /* 0x00000000fffff984 */ /* 0x000fe20000000800 */
[----:B------:R1:W-:Y:S01]  /*8e80*/  @!P1 LDGSTS.E.BYPASS.LTC128B.128 [R172+0x6000], desc[UR4][R10.64] ;  /* 0x060000000aac9fae */ /* 0x0003e2000b981a04 */
[----:B------:R-:W-:Y:S02]  /*8e90*/  LOP3.LUT R0, R166, 0x18, RZ, 0xc0, !PT ;  /* 0x00000018a6007812 */ /* 0x000fe400078ec0ff */
[----:B------:R-:W-:Y:S02]  /*8ea0*/  LOP3.LUT R152, R152, 0xc0, R169, 0xf8, !PT ;  /* 0x000000c098987812 */ /* 0x000fe400078ef8a9 */
[----:B------:R-:W-:Y:S03]  /*8eb0*/  SHF.R.U32.HI R167, RZ, 0x1, R170 ;  /* 0x00000001ffa77819 */ /* 0x000fe600000116aa */
[----:B------:R-:W-:Y:S01]  /*8ec0*/  @P1 STS.128 [R172+0x6800], RZ ;  /* 0x006800ffac001388 */ /* 0x000fe20000000c00 */
[CC--:B-1----:R-:W-:Y:S02]  /*8ed0*/  @!P1 LEA R10, P4, R190.reuse, R2.reuse, 0x7 ;  /* 0x00000002be0a9211 */ /* 0x0c2fe400078838ff */
[C---:B------:R-:W-:Y:S02]  /*8ee0*/  @!P1 LEA R2, P0, R190.reuse, R2, 0x8 ;  /* 0x00000002be029211 */ /* 0x040fe400078040ff */
[CCC-:B------:R-:W-:Y:S02]  /*8ef0*/  @!P1 LEA.HI.X R11, R190.reuse, R3.reuse, R191.reuse, 0x7, P4 ;  /* 0x00000003be0b9211 */ /* 0x1c0fe400020f3cbf */
[----:B------:R-:W-:Y:S02]  /*8f00*/  @!P1 LEA.HI.X R3, R190, R3, R191, 0x8, P0 ;  /* 0x00000003be039211 */ /* 0x000fe400000f44bf */
[C---:B------:R-:W-:Y:S01]  /*8f10*/  LOP3.LUT P0, RZ, R170.reuse, 0x4, RZ, 0xc0, !PT ;  /* 0x00000004aaff7812 */ /* 0x040fe2000780c0ff */
[----:B------:R-:W-:Y:S01]  /*8f20*/  @!PT LDS RZ, [RZ] ;  /* 0x00000000fffff984 */ /* 0x000fe20000000800 */
[----:B------:R-:W-:Y:S01]  /*8f30*/  @!PT LDS RZ, [RZ] ;  /* 0x00000000fffff984 */ /* 0x000fe20000000800 */
[----:B------:R-:W-:Y:S01]  /*8f40*/  @!PT LDS RZ, [RZ] ;  /* 0x00000000fffff984 */ /* 0x000fe20000000800 */
[----:B------:R-:W-:Y:S01]  /*8f50*/  @!P1 LDGSTS.E.BYPASS.LTC128B.128 [R172+0x6800], desc[UR4][R10.64] ;  /* 0x068000000aac9fae */ /* 0x000fe2000b981a04 */
[----:B------:R-:W-:Y:S07]  /*8f60*/  ISETP.NE.AND P4, PT, R229, RZ, PT ;  /* 0x000000ffe500720c */ /* 0x000fee0003f85270 */
[----:B------:R-:W-:Y:S08]  /*8f70*/  @P1 STS.128 [R172+0x7000], RZ ;  /* 0x007000ffac001388 */ /* 0x000ff00000000c00 */
[----:B------:R-:W-:Y:S01]  /*8f80*/  @!PT LDS RZ, [RZ] ;  /* 0x00000000fffff984 */ /* 0x000fe20000000800 */
[----:B------:R-:W-:Y:S01]  /*8f90*/  @!PT LDS RZ, [RZ] ;  /* 0x00000000fffff984 */ /* 0x000fe20000000800 */
[----:B------:R-:W-:Y:S01]  /*8fa0*/  @!PT LDS RZ, [RZ] ;  /* 0x00000000fffff984 */ /* 0x000fe20000000800 */
[----:B------:R-:W-:Y:S08]  /*8fb0*/  @!P1 LDGSTS.E.BYPASS.LTC128B.128 [R172+0x7000], desc[UR4][R8.64] ;  /* 0x0700000008ac9fae */ /* 0x000ff0000b981a04 */
[----:B------:R-:W-:Y:S08]  /*8fc0*/  @P1 STS.128 [R172+0x7800], RZ ;  /* 0x007800ffac001388 */ /* 0x000ff00000000c00 */
[----:B------:R-:W-:Y:S01]  /*8fd0*/  @!PT LDS RZ, [RZ] ;  /* 0x00000000fffff984 */ /* 0x000fe20000000800 */
[----:B------:R-:W-:Y:S01]  /*8fe0*/  @!PT LDS RZ, [RZ] ;  /* 0x00000000fffff984 */ /* 0x000fe20000000800 */
[----:B------:R-:W-:Y:S01]  /*8ff0*/  @!PT LDS RZ, [RZ] ;  /* 0x00000000fffff984 */ /* 0x000fe20000000800 */
[----:B------:R1:W-:Y:S08]  /*9000*/  @!P1 LDGSTS.E.BYPASS.LTC128B.128 [R172+0x7800], desc[UR4][R2.64] ;  /* 0x0780000002ac9fae */ /* 0x0003f0000b981a04 */
[----:B------:R-:W-:Y:S08]  /*9010*/  @P1 STS.128 [R172+0x8000], RZ ;  /* 0x008000ffac001388 */ /* 0x000ff00000000c00 */
[----:B------:R-:W-:Y:S01]  /*9020*/  @!PT LDS RZ, [RZ] ;  /* 0x00000000fffff984 */ /* 0x000fe20000000800 */
[----:B------:R-:W-:Y:S01]  /*9030*/  @!PT LDS RZ, [RZ] ;  /* 0x00000000fffff984 */ /* 0x000fe20000000800 */
[----:B------:R-:W-:Y:S01]  /*9040*/  @!PT LDS RZ, [RZ] ;  /* 0x00000000fffff984 */ /* 0x000fe20000000800 */
[----:B------:R-:W-:Y:S08]  /*9050*/  @!P1 LDGSTS.E.BYPASS.LTC128B.128 [R172+0x8000], desc[UR4][R6.64] ;  /* 0x0800000006ac9fae */ /* 0x000ff0000b981a04 */
[----:B------:R-:W-:Y:S01]  /*9060*/  @P1 STS.128 [R172+0x8800], RZ ;  /* 0x008800ffac001388 */ /* 0x000fe20000000c00 */
[----:B-1----:R-:W-:Y:S02]  /*9070*/  SHF.L.U32 R3, R170, 0x4, RZ ;  /* 0x00000004aa037819 */ /* 0x002fe400000006ff */
[----:B------:R-:W-:Y:S02]  /*9080*/  LOP3.LUT R2, R167, 0x8, RZ, 0xc0, !PT ;  /* 0x00000008a7027812 */ /* 0x000fe400078ec0ff */
[C---:B------:R-:W-:Y:S03]  /*9090*/  LOP3.LUT R168, R3.reuse, 0x3e00, RZ, 0xc0, !PT ;  /* 0x00003e0003a87812 */ /* 0x040fe600078ec0ff */
[----:B------:R-:W-:Y:S01]  /*90a0*/  @!PT LDS RZ, [RZ] ;  /* 0x00000000fffff984 */ /* 0x000fe20000000800 */
[----:B------:R-:W-:Y:S01]  /*90b0*/  @!PT LDS RZ, [RZ] ;  /* 0x00000000fffff984 */ /* 0x000fe20000000800 */
[----:B------:R-:W-:Y:S01]  /*90c0*/  @!PT LDS RZ, [RZ] ;  /* 0x00000000fffff984 */ /* 0x000fe20000000800 */
[----:B------:R1:W-:Y:S01]  /*90d0*/  @!P1 LDGSTS.E.BYPASS.LTC128B.128 [R172+0x8800], desc[UR4][R4.64] ;  /* 0x0880000004ac9fae */ /* 0x0003e2000b981a04 */
[--C-:B------:R-:W-:Y:S04]  /*90e0*/  LOP3.LUT R2, R2, 0xc0, R169.reuse, 0xf8, !PT ;  /* 0x000000c002027812 */ /* 0x100fe800078ef8a9 */
[----:B------:R-:W-:Y:S03]  /*90f0*/  LOP3.LUT R164, R2, R0, RZ, 0x3c, !PT ;  /* 0x0000000002a47212 */ /* 0x000fe600078e3cff */
[----:B------:R-:W2:Y:S04]  /*9100*/  LD.E R171, desc[UR4][R134.64+0x18c] ;  /* 0x00018c0486ab7980 */ /* 0x000ea8000c101900 */
[----:B------:R-:W0:Y:S01]  /*9110*/  LDGDEPBAR ;  /* 0x00000000000079af */ /* 0x000e220000000000 */
[----:B-1----:R-:W-:Y:S02]  /*9120*/  LOP3.LUT R4, R3, 0x100, RZ, 0xc0, !PT ;  /* 0x0000010003047812 */ /* 0x002fe400078ec0ff */
[--C-:B------:R-:W-:Y:S04]  /*9130*/  LOP3.LUT R3, R168, 0x20, R169.reuse, 0xf8, !PT ;  /* 0x00000020a8037812 */ /* 0x100fe800078ef8a9 */
[--C-:B------:R-:W-:Y:S02]  /*9140*/  LOP3.LUT R2, R3, 0x100, R169.reuse, 0xf8, !PT ;  /* 0x0000010003027812 */ /* 0x100fe400078ef8a9 */
[----:B------:R-:W-:Y:S02]  /*9150*/  LOP3.LUT R3, R4, 0x20, R169, 0xf8, !PT ;  /* 0x0000002004037812 */ /* 0x000fe400078ef8a9 */
[----:B------:R-:W-:Y:S02]  /*9160*/  LOP3.LUT R2, R2, R164, RZ, 0xfc, !PT ;  /* 0x000000a402027212 */ /* 0x000fe400078efcff */
[----:B------:R-:W-:Y:S02]  /*9170*/  LOP3.LUT R152, R3, R152, R0, 0xf6, !PT ;  /* 0x0000009803987212 */ /* 0x000fe400078ef600 */
[-C--:B------:R-:W-:Y:S02]  /*9180*/  LEA R2, R2, R165.reuse, 0x1 ;  /* 0x000000a502027211 */ /* 0x080fe400078e08ff */
[----:B------:R-:W-:Y:S02]  /*9190*/  LEA R152, R152, R165, 0x1 ;  /* 0x000000a598987211 */ /* 0x000fe400078e08ff */
[----:B------:R-:W-:Y:S01]  /*91a0*/  MOV R0, 0x20 ;  /* 0x0000002000007802 */ /* 0x000fe20000000f00 */
[----:B------:R-:W-:Y:S03]  /*91b0*/  LDSM.16.M88.4 R128, [R2] ;  /* 0x000000000280783b */ /* 0x000fe60000000200 */
[----:B------:R-:W-:Y:S04]  /*91c0*/  SEL R0, R0, 0xffffffe0, !P0 ;  /* 0xffffffe000007807 */ /* 0x000fe80004000000 */
[-C--:B------:R-:W-:Y:S01]  /*91d0*/  IADD3 R156, PT, PT, R2, R0.reuse, RZ ;  /* 0x00000000029c7210 */ /* 0x080fe20007ffe0ff */
[----:B------:R-:W1:Y:S01]  /*91e0*/  LDSM.16.M88.4 R8, [R152+0x1000] ;  /* 0x001000009808783b */ /* 0x000e620000000200 */
[----:B------:R-:W-:Y:S07]  /*91f0*/  IADD3 R0, PT, PT, R152, R0, RZ ;  /* 0x0000000098007210 */ /* 0x000fee0007ffe0ff */
        /* <DEDUP_REMOVED lines=25> */
[C---:B------:R-:W-:Y:S07]  /*9390*/  HMMA.16816.F32.BF16 R44, R128.reuse, R48, RZ ;  /* 0x00000030802c723c */ /* 0x040fee00000418ff */
[----:B------:R-:W-:Y:S01]  /*93a0*/  LDSM.16.M88.4 R156, [R156] ;  /* 0x000000009c9c783b */ /* 0x000fe20000000200 */
[C---:B------:R-:W-:Y:S07]  /*93b0*/  HMMA.16816.F32.BF16 R48, R128.reuse, R50, RZ ;  /* 0x000000328030723c */ /* 0x040fee00000418ff */
[----:B------:R-:W5:Y:S01]  /*93c0*/  LDSM.16.M88.4 R160, [R0+0x1000] ;  /* 0x0010000000a0783b */ /* 0x000f620000000200 */
[C---:B-1----:R-:W-:Y:S08]  /*93d0*/  HMMA.16816.F32.BF16 R52, R128.reuse, R56, RZ ;  /* 0x000000388034723c */ /* 0x042ff000000418ff */
        /* <DEDUP_REMOVED lines=341> */
[----:B------:R-:W-:Y:S02]  /*a930*/  IABS R6, R10 ;  /* 0x0000000a00067213 */ /* 0x000fe40000000000 */
[----:B------:R-:W-:Y:S02]  /*a940*/  IABS R8, R9 ;  /* 0x0000000900087213 */ /* 0x000fe40000000000 */
[-C--:B--2---:R-:W-:Y:S02]  /*a950*/  IABS R0, R2.reuse ;  /* 0x0000000200007213 */ /* 0x084fe40000000000 */
[-C--:B------:R-:W-:Y:S02]  /*a960*/  IABS R7, R2.reuse ;  /* 0x0000000200077213 */ /* 0x080fe40000000000 */
[----:B------:R-:W1:Y:S01]  /*a970*/  I2F.RP R4, R0 ;  /* 0x0000000000047306 */ /* 0x000e620000209400 */
[-C--:B------:R-:W-:Y:S02]  /*a980*/  LOP3.LUT R10, R10, R2.reuse, RZ, 0x3c, !PT ;  /* 0x000000020a0a7212 */ /* 0x080fe400078e3cff */
[----:B------:R-:W-:Y:S01]  /*a990*/  IMAD.MOV R7, RZ, RZ, -R7 ;  /* 0x000000ffff077224 */ /* 0x000fe200078e0a07 */
[----:B------:R-:W-:Y:S06]  /*a9a0*/  LOP3.LUT R9, R9, R2, RZ, 0x3c, !PT ;  /* 0x0000000209097212 */ /* 0x000fec00078e3cff */
[----:B-1----:R-:W1:Y:S02]  /*a9b0*/  MUFU.RCP R4, R4 ;  /* 0x0000000400047308 */ /* 0x002e640000001000 */
[----:B-1----:R-:W-:Y:S08]  /*a9c0*/  VIADD R4, R4, 0xffffffe ;  /* 0x0ffffffe04047836 */ /* 0x002ff00000000000 */
[----:B------:R-:W1:Y:S02]  /*a9d0*/  F2I.FTZ.U32.TRUNC.NTZ R5, R4 ;  /* 0x0000000400057305 */ /* 0x000e64000021f000 */
[--C-:B-1----:R-:W-:Y:S01]  /*a9e0*/  IMAD.MOV R3, RZ, RZ, -R5.reuse ;  /* 0x000000ffff037224 */ /* 0x102fe200078e0a05 */
[----:B------:R-:W-:Y:S03]  /*a9f0*/  MOV R4, RZ ;  /* 0x000000ff00047202 */ /* 0x000fe60000000f00 */
[----:B------:R-:W-:Y:S04]  /*aa00*/  IMAD R3, R3, R0, RZ ;  /* 0x0000000003037224 */ /* 0x000fe800078e02ff */
[----:B------:R-:W-:Y:S06]  /*aa10*/  IMAD.HI.U32 R5, R5, R3, R4 ;  /* 0x0000000305057227 */ /* 0x000fec00078e0004 */
[----:B------:R-:W-:Y:S04]  /*aa20*/  IMAD.HI.U32 R3, R5, R6, RZ ;  /* 0x0000000605037227 */ /* 0x000fe800078e00ff */
[-C--:B------:R-:W-:Y:S02]  /*aa30*/  IMAD R6, R3, R7.reuse, R6 ;  /* 0x0000000703067224 */ /* 0x080fe400078e0206 */
[----:B------:R-:W-:Y:S03]  /*aa40*/  IMAD.HI.U32 R4, R5, R8, RZ ;  /* 0x0000000805047227 */ /* 0x000fe600078e00ff */
[----:B------:R-:W-:Y:S01]  /*aa50*/  ISETP.GT.U32.AND P6, PT, R0, R6, PT ;  /* 0x000000060000720c */ /* 0x000fe20003fc4070 */
        /* <DEDUP_REMOVED lines=15> */
[----:B------:R-:W-:Y:S03]  /*ab50*/  SEL R3, R0, R3, !P6 ;  /* 0x0000000300037207 */ /* 0x000fe60007000000 */
        /* <DEDUP_REMOVED lines=25> */
.L_x_801:
[----:B------:R-:W-:Y:S05]  /*acf0*/  BSYNC.RECONVERGENT B0 ;  /* 0x0000000000007941 */ /* 0x000fea0003800200 */
.L_x_800:
[----:B------:R-:W-:Y:S01]  /*ad00*/  @!P2 IMAD.MOV.U32 R4, RZ, RZ, R192 ;  /* 0x000000ffff04a224 */ /* 0x000fe200078e00c0 */
[-C--:B------:R-:W-:Y:S01]  /*ad10*/  @!P2 MOV R5, R187.reuse ;  /* 0x000000bb0005a202 */ /* 0x080fe20000000f00 */
[C---:B------:R-:W-:Y:S01]  /*ad20*/  @!P1 IMAD R12, R185.reuse, 0xc0, RZ ;  /* 0x000000c0b90c9824 */ /* 0x040fe200078e02ff */
[C---:B------:R-:W-:Y:S01]  /*ad30*/  LEA R2, P4, R184.reuse, R192, 0x6 ;  /* 0x000000c0b8027211 */ /* 0x040fe200078830ff */
[C---:B------:R-:W-:Y:S02]  /*ad40*/  @!P1 IMAD R0, R185.reuse, 0x140, RZ ;  /* 0x00000140b9009824 */ /* 0x040fe400078e02ff */
[----:B------:R-:W-:Y:S01]  /*ad50*/  @!PT LDS RZ, [RZ] ;  /* 0x00000000fffff984 */ /* 0x000fe20000000800 */
[----:B------:R-:W-:Y:S01]  /*ad60*/  @!PT LDS RZ, [RZ] ;  /* 0x00000000fffff984 */ /* 0x000fe20000000800 */
[----:B------:R-:W-:Y:S01]  /*ad70*/  @!PT LDS RZ, [RZ] ;  /* 0x00000000fffff984 */ /* 0x000fe20000000800 */
[----:B------:R1:W-:Y:S01]  /*ad80*/  @!P2 LDGSTS.E.BYPASS.LTC128B.128 [R172+0x1000], desc[UR4][R4.64] ;  /* 0x0100000004acafae */ /* 0x0003e2000b981a04 */
[C---:B------:R-:W-:Y:S01]  /*ad90*/  LEA.HI.X R3, R184.reuse, R187, R185, 0x6, P4 ;  /* 0x000000bbb8037211 */ /* 0x040fe200020f34b9 */
[--C-:B------:R-:W-:Y:S01]  /*ada0*/  @!P1 IMAD.MOV.U32 R6, RZ, RZ, R2.reuse ;  /* 0x000000ffff069224 */ /* 0x100fe200078e0002 */
[CC--:B------:R-:W-:Y:S01]  /*adb0*/  @!P1 LEA R10, P4, R184.reuse, R2.reuse, 0x6 ;  /* 0x00000002b80a9211 */ /* 0x0c0fe200078830ff */
[----:B------:R2:W-:Y:S01]  /*adc0*/  @P2 STS.128 [R172+0x1000], RZ ;  /* 0x001000ffac002388 */ /* 0x0005e20000000c00 */
[-C--:B------:R-:W-:Y:S01]  /*add0*/  @!P1 MOV R7, R3.reuse ;  /* 0x0000000300079202 */ /* 0x080fe20000000f00 */
[C---:B------:R-:W-:Y:S01]  /*ade0*/  @!P1 IMAD.WIDE.U32 R8, R184.reuse, 0xc0, R2 ;  /* 0x000000c0b8089825 */ /* 0x040fe200078e0002 */
[----:B------:R-:W-:Y:S01]  /*adf0*/  @!P1 LEA.HI.X R11, R184, R3, R185, 0x6, P4 ;  /* 0x00000003b80b9211 */ /* 0x000fe200020f34b9 */
[----:B------:R2:W-:Y:S02]  /*ae00*/  @P1 STS.128 [R172+0x1800], RZ ;  /* 0x001800ffac001388 */ /* 0x0005e40000000c00 */
[----:B------:R-:W-:Y:S02]  /*ae10*/  @!P1 IMAD.IADD R9, R12, 0x1, R9 ;  /* 0x000000010c099824 */ /* 0x000fe400078e0209 */
[----:B------:R-:W-:Y:S01]  /*ae20*/  @!PT LDS RZ, [RZ] ;  /* 0x00000000fffff984 */ /* 0x000fe20000000800 */
[----:B------:R-:W-:Y:S01]  /*ae30*/  @!PT LDS RZ, [RZ] ;  /* 0x00000000fffff984 */ /* 0x000fe20000000800 */
[----:B------:R-:W-:Y:S01]  /*ae40*/  @!PT LDS RZ, [RZ] ;  /* 0x00000000fffff984 */ /* 0x000fe20000000800 */
[----:B------:R-:W-:Y:S01]  /*ae50*/  @!P1 LDGSTS.E.BYPASS.LTC128B.128 [R172+0x1800], desc[UR4][R2.64] ;  /* 0x0180000002ac9fae */ /* 0x000fe2000b981a04 */
[----:B------:R-:W-:Y:S03]  /*ae60*/  @!P1 IMAD.WIDE.U32 R6, R184, 0x140, R6 ;  /* 0x00000140b8069825 */ /* 0x000fe600078e0006 */
[----:B------:R2:W-:Y:S01]  /*ae70*/  @P1 STS.128 [R172+0x2000], RZ ;  /* 0x002000ffac001388 */ /* 0x0005e20000000c00 */
[----:B------:R-:W-:Y:S01]  /*ae80*/  @!P1 IMAD R13, R185, 0x180, RZ ;  /* 0x00000180b90d9824 */ /* 0x000fe200078e02ff */
[----:B------:R-:W-:Y:S02]  /*ae90*/  @!P1 IADD3 R7, PT, PT, R0, R7, RZ ;  /* 0x0000000700079210 */ /* 0x000fe40007ffe0ff */
[----:B------:R-:W-:Y:S01]  /*aea0*/  @!PT LDS RZ, [RZ] ;  /* 0x00000000fffff984 */ /* 0x000fe20000000800 */
[----:B------:R-:W-:Y:S01]  /*aeb0*/  @!PT LDS RZ, [RZ] ;  /* 0x00000000fffff984 */ /* 0x000fe20000000800 */
[----:B------:R-:W-:Y:S01]  /*aec0*/  @!PT LDS RZ, [RZ] ;  /* 0x00000000fffff984 */ /* 0x000fe20000000800 */
[----:B------:R3:W-:Y:S04]  /*aed0*/  @!P1 LDGSTS.E.BYPASS.LTC128B.128 [R172+0x2000], desc[UR4][R10.64] ;  /* 0x020000000aac9fae */ /* 0x0007e8000b981a04 */
[----:B------:R2:W-:Y:S01]  /*aee0*/  @P1 STS.128 [R172+0x2800], RZ ;  /* 0x002800ffac001388 */ /* 0x0005e20000000c00 */
[----:B-1----:R-:W-:Y:S01]  /*aef0*/  @!P1 IMAD.MOV.U32 R4, RZ, RZ, R2 ;  /* 0x000000ffff049224 */ /* 0x002fe200078e0002 */
[-C--:B------:R-:W-:Y:S03]  /*af00*/  @!P1 MOV R5, R3.reuse ;  /* 0x0000000300059202 */ /* 0x080fe60000000f00 */
[C---:B------:R-:W-:Y:S04]  /*af10*/  @!P1 IMAD.WIDE.U32 R4, R184.reuse, 0x180, R4 ;  /* 0x00000180b8049825 */ /* 0x040fe800078e0004 */
[----:B------:R-:W-:Y:S01]  /*af20*/  @!P1 IMAD.IADD R5, R13, 0x1, R5 ;  /* 0x000000010d059824 */ /* 0x000fe200078e0205 */
[CC--:B---3--:R-:W-:Y:S02]  /*af30*/  @!P1 LEA R10, P4, R184.reuse, R2.reuse, 0x7 ;  /* 0x00000002b80a9211 */ /* 0x0c8fe400078838ff */
[C---:B------:R-:W-:Y:S02]  /*af40*/  @!P1 LEA R2, P2, R184.reuse, R2, 0x8 ;  /* 0x00000002b8029211 */ /* 0x040fe400078440ff */
[CCC-:B------:R-:W-:Y:S02]  /*af50*/  @!P1 LEA.HI.X R11, R184.reuse, R3.reuse, R185.reuse, 0x7, P4 ;  /* 0x00000003b80b9211 */ /* 0x1c0fe400020f3cb9 */
[----:B------:R-:W-:Y:S03]  /*af60*/  @!P1 LEA.HI.X R3, R184, R3, R185, 0x8, P2 ;  /* 0x00000003b8039211 */ /* 0x000fe600010f44b9 */
        /* <DEDUP_REMOVED lines=25> */
.L_x_799:
[----:B------:R-:W-:Y:S05]  /*b100*/  BSYNC.RECONVERGENT B1 ;  /* 0x0000000000017941 */ /* 0x000fea0003800200 */
.L_x_798:
[----:B--2---:R-:W2:Y:S01]  /*b110*/  LD.E R3, desc[UR4][R134.64+0xdc] ;  /* 0x0000dc0486037980 */ /* 0x004ea2000c101900 */
        /* <DEDUP_REMOVED lines=86> */
[-CC-:B------:R-:W-:Y:S01]  /*b680*/  FFMA.FTZ R5, R175, R3.reuse, -R44.reuse ;  /* 0x00000003af057223 */ /* 0x180fe2000001082c */
[----:B------:R3:W-:Y:S01]  /*b690*/  MUFU.EX2 R174, R4 ;  /* 0x0000000400ae7308 */ /* 0x0007e20000000800 */
[-C--:B------:R-:W-:Y:S01]  /*b6a0*/  FFMA.FTZ R8, R60, R3.reuse, -R44 ;  /* 0x000000033c087223 */ /* 0x080fe2000001082c */
[-CC-:B------:R-:W-:Y:S01]  /*b6b0*/  FFMA.FTZ R25, R25, R3.reuse, -R46.reuse ;  /* 0x0000000319197223 */ /* 0x180fe2000001082e */
[-CC-:B------:R-:W-:Y:S01]  /*b6c0*/  FFMA.FTZ R24, R24, R3.reuse, -R46.reuse ;  /* 0x0000000318187223 */ /* 0x180fe2000001082e */
[-C--:B------:R-:W-:Y:S01]  /*b6d0*/  FFMA.FTZ R23, R23, R3.reuse, -R46 ;  /* 0x0000000317177223 */ /* 0x080fe2000001082e */
[----:B-1----:R-:W-:Y:S01]  /*b6e0*/  FMUL.FTZ R0, R3, R2 ;  /* 0x0000000203007220 */ /* 0x002fe20000410000 */
[--C-:B------:R-:W-:Y:S04]  /*b6f0*/  FFMA.FTZ R2, R179, R3, -R44.reuse ;  /* 0x00000003b3027223 */ /* 0x100fe8000001082c */
[----:B------:R1:W-:Y:S01]  /*b700*/  MUFU.EX2 R175, R5 ;  /* 0x0000000500af7308 */ /* 0x0003e20000000800 */
[C---:B--2---:R-:W-:Y:S01]  /*b710*/  FMUL.FTZ R11, R20.reuse, R143 ;  /* 0x0000008f140b7220 */ /* 0x044fe20000410000 */
[C---:B------:R-:W-:Y:S01]  /*b720*/  FMUL.FTZ R10, R20.reuse, R142 ;  /* 0x0000008e140a7220 */ /* 0x040fe20000410000 */
[----:B------:R-:W-:Y:S07]  /*b730*/  FMUL.FTZ R7, R20, R139 ;  /* 0x0000008b14077220 */ /* 0x000fee0000410000 */
[----:B------:R2:W-:Y:S01]  /*b740*/  MUFU.EX2 R159, R2 ;  /* 0x00000002009f7308 */ /* 0x0005e20000000800 */
[-CC-:B---3--:R-:W-:Y:S09]  /*b750*/  FFMA.FTZ R4, R153, R3.reuse, -R44.reuse ;  /* 0x0000000399047223 */ /* 0x188ff2000001082c */
[----:B------:R-:W3:Y:S01]  /*b760*/  MUFU.EX2 R0, R0 ;  /* 0x0000000000007308 */ /* 0x000ee20000000800 */
[-CC-:B-1----:R-:W-:Y:S09]  /*b770*/  FFMA.FTZ R5, R154, R3.reuse, -R44.reuse ;  /* 0x000000039a057223 */ /* 0x182ff2000001082c */
[----:B------:R1:W-:Y:S01]  /*b780*/  MUFU.EX2 R154, R5 ;  /* 0x00000005009a7308 */ /* 0x0003e20000000800 */
[--C-:B--2---:R-:W-:Y:S09]  /*b790*/  FFMA.FTZ R2, R178, R3, -R44.reuse ;  /* 0x00000003b2027223 */ /* 0x104ff2000001082c */
[----:B------:R2:W4:Y:S01]  /*b7a0*/  MUFU.EX2 R178, R2 ;  /* 0x0000000200b27308 */ /* 0x0005220000000800 */
[----:B---3--:R-:W-:Y:S09]  /*b7b0*/  FMUL.FTZ R9, R0, R141 ;  /* 0x0000008d00097220 */ /* 0x008ff20000410000 */
[----:B------:R3:W-:Y:S01]  /*b7c0*/  MUFU.EX2 R226, R8 ;  /* 0x0000000800e27308 */ /* 0x0007e20000000800 */
[-C--:B-1----:R-:W-:Y:S09]  /*b7d0*/  FFMA.FTZ R5, R28, R3.reuse, -R44 ;  /* 0x000000031c057223 */ /* 0x082ff2000001082c */
[----:B------:R1:W-:Y:S01]  /*b7e0*/  MUFU.EX2 R197, R5 ;  /* 0x0000000500c57308 */ /* 0x0003e20000000800 */
[--C-:B--2---:R-:W-:Y:S01]  /*b7f0*/  FFMA.FTZ R2, R177, R3, -R46.reuse ;  /* 0x00000003b1027223 */ /* 0x104fe2000001082e */
[----:B----4-:R-:W-:Y:S08]  /*b800*/  F2FP.BF16.F32.PACK_AB R28, R178, R159 ;  /* 0x0000009fb21c723e */ /* 0x010ff000000010ff */
[----:B------:R2:W-:Y:S01]  /*b810*/  MUFU.EX2 R156, R2 ;  /* 0x00000002009c7308 */ /* 0x0005e20000000800 */
[-C--:B---3--:R-:W-:Y:S01]  /*b820*/  FFMA.FTZ R8, R62, R3.reuse, -R46 ;  /* 0x000000033e087223 */ /* 0x088fe2000001082e */
[-C--:B-1----:R-:W-:Y:S08]  /*b830*/  FFMA.FTZ R5, R36, R3.reuse, -R44 ;  /* 0x0000000324057223 */ /* 0x082ff0000001082c */
[----:B------:R1:W-:Y:S01]  /*b840*/  MUFU.EX2 R205, R5 ;  /* 0x0000000500cd7308 */ /* 0x0003e20000000800 */
[-C--:B--2---:R-:W-:Y:S09]  /*b850*/  FFMA.FTZ R2, R176, R3.reuse, -R46 ;  /* 0x00000003b0027223 */ /* 0x084ff2000001082e */
[----:B------:R2:W3:Y:S10]  /*b860*/  MUFU.EX2 R157, R2 ;  /* 0x00000002009d7308 */ /* 0x0004f40000000800 */
[----:B------:R4:W-:Y:S01]  /*b870*/  MUFU.EX2 R176, R6 ;  /* 0x0000000600b07308 */ /* 0x0009e20000000800 */
[-CC-:B-1----:R-:W-:Y:S09]  /*b880*/  FFMA.FTZ R5, R15, R3.reuse, -R44.reuse ;  /* 0x000000030f057223 */ /* 0x182ff2000001082c */
[----:B------:R1:W-:Y:S01]  /*b890*/  MUFU.EX2 R213, R5 ;  /* 0x0000000500d57308 */ /* 0x0003e20000000800 */
[-CC-:B--2---:R-:W-:Y:S09]  /*b8a0*/  FFMA.FTZ R2, R182, R3.reuse, -R44.reuse ;  /* 0x00000003b6027223 */ /* 0x184ff2000001082c */
[----:B------:R2:W5:Y:S01]  /*b8b0*/  MUFU.EX2 R177, R2 ;  /* 0x0000000200b17308 */ /* 0x0005620000000800 */
[-CC-:B----4-:R-:W-:Y:S09]  /*b8c0*/  FFMA.FTZ R6, R162, R3.reuse, -R44.reuse ;  /* 0x00000003a2067223 */ /* 0x190ff2000001082c */
[----:B------:R4:W-:Y:S01]  /*b8d0*/  MUFU.EX2 R182, R4 ;  /* 0x0000000400b67308 */ /* 0x0009e20000000800 */
[-C--:B-1----:R-:W-:Y:S09]  /*b8e0*/  FFMA.FTZ R5, R53, R3.reuse, -R44 ;  /* 0x0000000335057223 */ /* 0x082ff2000001082c */
[----:B------:R1:W-:Y:S01]  /*b8f0*/  MUFU.EX2 R162, R6 ;  /* 0x0000000600a27308 */ /* 0x0003e20000000800 */
[-C--:B--2---:R-:W-:Y:S09]  /*b900*/  FFMA.FTZ R2, R181, R3.reuse, -R46 ;  /* 0x00000003b5027223 */ /* 0x084ff2000001082e */
[----:B------:R2:W-:Y:S01]  /*b910*/  MUFU.EX2 R158, R2 ;  /* 0x00000002009e7308 */ /* 0x0005e20000000800 */
[-CC-:B----4-:R-:W-:Y:S01]  /*b920*/  FFMA.FTZ R4, R29, R3.reuse, -R44.reuse ;  /* 0x000000031d047223 */ /* 0x190fe2000001082c */
[----:B---3--:R-:W-:Y:S08]  /*b930*/  F2FP.BF16.F32.PACK_AB R29, R157, R156 ;  /* 0x0000009c9d1d723e */ /* 0x008ff000000010ff */
[----:B------:R3:W-:Y:S01]  /*b940*/  MUFU.EX2 R200, R4 ;  /* 0x0000000400c87308 */ /* 0x0007e20000000800 */
[-C--:B-1----:R-:W-:Y:S01]  /*b950*/  FFMA.FTZ R6, R18, R3.reuse, -R44 ;  /* 0x0000000312067223 */ /* 0x082fe2000001082c */
[----:B------:R-:W-:Y:S08]  /*b960*/  FMUL.FTZ R18, R20, R150 ;  /* 0x0000009614127220 */ /* 0x000ff00000410000 */
[----:B------:R1:W-:Y:S01]  /*b970*/  MUFU.EX2 R183, R6 ;  /* 0x0000000600b77308 */ /* 0x0003e20000000800 */
[-C--:B--2---:R-:W-:Y:S09]  /*b980*/  FFMA.FTZ R2, R180, R3.reuse, -R46 ;  /* 0x00000003b4027223 */ /* 0x084ff2000001082e */
[----:B------:R2:W4:Y:S01]  /*b990*/  MUFU.EX2 R171, R2 ;  /* 0x0000000200ab7308 */ /* 0x0005220000000800 */
[-CC-:B---3--:R-:W-:Y:S09]  /*b9a0*/  FFMA.FTZ R4, R37, R3.reuse, -R44.reuse ;  /* 0x0000000325047223 */ /* 0x188ff2000001082c */
[----:B------:R3:W-:Y:S01]  /*b9b0*/  MUFU.EX2 R209, R4 ;  /* 0x0000000400d17308 */ /* 0x0007e20000000800 */
[-C--:B-1----:R-:W-:Y:S09]  /*b9c0*/  FFMA.FTZ R6, R32, R3.reuse, -R44 ;  /* 0x0000000320067223 */ /* 0x082ff2000001082c */
[----:B------:R1:W-:Y:S01]  /*b9d0*/  MUFU.EX2 R201, R6 ;  /* 0x0000000600c97308 */ /* 0x0003e20000000800 */
[-C--:B--2---:R-:W-:Y:S09]  /*b9e0*/  FFMA.FTZ R2, R173, R3.reuse, -R46 ;  /* 0x00000003ad027223 */ /* 0x084ff2000001082e */
[----:B------:R2:W4:Y:S01]  /*b9f0*/  MUFU.EX2 R173, R2 ;  /* 0x0000000200ad7308 */ /* 0x0005220000000800 */
[-C--:B---3--:R-:W-:Y:S01]  /*ba00*/  FFMA.FTZ R4, R45, R3.reuse, -R44 ;  /* 0x000000032d047223 */ /* 0x088fe2000001082c */
[-C--:B------:R-:W-:Y:S08]  /*ba10*/  FFMA.FTZ R45, R70, R3.reuse, -R46 ;  /* 0x00000003462d7223 */ /* 0x080ff0000001082e */
        /* <DEDUP_REMOVED lines=9> */
[-CC-:B--2---:R-:W-:Y:S09]  /*bab0*/  FFMA.FTZ R2, R161, R3.reuse, -R44.reuse ;  /* 0x00000003a1027223 */ /* 0x184ff2000001082c */
[----:B------:R2:W4:Y:S01]  /*bac0*/  MUFU.EX2 R161, R2 ;  /* 0x0000000200a17308 */ /* 0x0005220000000800 */
[-C--:B---3--:R-:W-:Y:S09]  /*bad0*/  FFMA.FTZ R4, R56, R3.reuse, -R44 ;  /* 0x0000000338047223 */ /* 0x088ff2000001082c */
[----:B------:R3:W-:Y:S01]  /*bae0*/  MUFU.EX2 R225, R4 ;  /* 0x0000000400e17308 */ /* 0x0007e20000000800 */
[----:B-1----:R-:W-:Y:S09]  /*baf0*/  FMUL.FTZ R6, R20, R138 ;  /* 0x0000008a14067220 */ /* 0x002ff20000410000 */
[----:B------:R1:W-:Y:S01]  /*bb00*/  MUFU.EX2 R227, R5 ;  /* 0x0000000500e37308 */ /* 0x0003e20000000800 */
[-C--:B--2---:R-:W-:Y:S09]  /*bb10*/  FFMA.FTZ R2, R160, R3.reuse, -R46 ;  /* 0x00000003a0027223 */ /* 0x084ff2000001082e */
[----:B------:R2:W-:Y:S01]  /*bb20*/  MUFU.EX2 R160, R2 ;  /* 0x0000000200a07308 */ /* 0x0005e20000000800 */
[----:B---3--:R-:W-:Y:S09]  /*bb30*/  FFMA.FTZ R4, R57, R3, -R44 ;  /* 0x0000000339047223 */ /* 0x008ff2000001082c */
[----:B------:R3:W-:Y:S01]  /*bb40*/  MUFU.EX2 R224, R4 ;  /* 0x0000000400e07308 */ /* 0x0007e20000000800 */
[----:B-1----:R-:W-:Y:S09]  /*bb50*/  FMUL.FTZ R5, R0, R137 ;  /* 0x0000008900057220 */ /* 0x002ff20000410000 */
[----:B------:R1:W-:Y:S01]  /*bb60*/  MUFU.EX2 R141, R45 ;  /* 0x0000002d008d7308 */ /* 0x0003e20000000800 */
[-CC-:B--2---:R-:W-:Y:S09]  /*bb70*/  FFMA.FTZ R2, R155, R3.reuse, -R46.reuse ;  /* 0x000000039b027223 */ /* 0x184ff2000001082e */
[----:B------:R2:W4:Y:S01]  /*bb80*/  MUFU.EX2 R155, R2 ;  /* 0x00000002009b7308 */ /* 0x0005220000000800 */
[-C--:B---3--:R-:W-:Y:S01]  /*bb90*/  FFMA.FTZ R4, R58, R3.reuse, -R46 ;  /* 0x000000033a047223 */ /* 0x088fe2000001082e */
[-C--:B-1----:R-:W-:Y:S01]  /*bba0*/  FFMA.FTZ R45, R72, R3.reuse, -R44 ;  /* 0x00000003482d7223 */ /* 0x082fe2000001082c */
[-CC-:B--2---:R-:W-:Y:S07]  /*bbb0*/  FFMA.FTZ R2, R152, R3.reuse, -R46.reuse ;  /* 0x0000000398027223 */ /* 0x184fee000001082e */
[----:B------:R1:W2:Y:S02]  /*bbc0*/  MUFU.EX2 R152, R2 ;  /* 0x0000000200987308 */ /* 0x0002a40000000800 */
[----:B-1----:R-:W-:Y:S01]  /*bbd0*/  FFMA.FTZ R2, R19, R3, -R46 ;  /* 0x0000000313027223 */ /* 0x002fe2000001082e */
[----:B------:R-:W-:Y:S07]  /*bbe0*/  FMUL.FTZ R19, R20, R151 ;  /* 0x0000009714137220 */ /* 0x000fee0000410000 */
[----:B------:R1:W3:Y:S02]  /*bbf0*/  MUFU.EX2 R153, R2 ;  /* 0x0000000200997308 */ /* 0x0002e40000000800 */
[----:B-1----:R-:W-:Y:S01]  /*bc00*/  FFMA.FTZ R2, R17, R3, -R44 ;  /* 0x0000000311027223 */ /* 0x002fe2000001082c */
[----:B------:R-:W-:Y:S07]  /*bc10*/  FMUL.FTZ R17, R0, R149 ;  /* 0x0000009500117220 */ /* 0x000fee0000410000 */
[----:B------:R1:W-:Y:S02]  /*bc20*/  MUFU.EX2 R195, R2 ;  /* 0x0000000200c37308 */ /* 0x0003e40000000800 */
[-CC-:B-1----:R-:W-:Y:S01]  /*bc30*/  FFMA.FTZ R2, R16, R3.reuse, -R46.reuse ;  /* 0x0000000310027223 */ /* 0x182fe2000001082e */
[-CC-:B------:R-:W-:Y:S07]  /*bc40*/  FFMA.FTZ R16, R66, R3.reuse, -R46.reuse ;  /* 0x0000000342107223 */ /* 0x180fee000001082e */
[----:B------:R1:W3:Y:S10]  /*bc50*/  MUFU.EX2 R179, R2 ;  /* 0x0000000200b37308 */ /* 0x0002f40000000800 */
[----:B------:R5:W-:Y:S01]  /*bc60*/  MUFU.EX2 R143, R16 ;  /* 0x00000010008f7308 */ /* 0x000be20000000800 */
[-CC-:B-1----:R-:W-:Y:S09]  /*bc70*/  FFMA.FTZ R2, R27, R3.reuse, -R46.reuse ;  /* 0x000000031b027223 */ /* 0x182ff2000001082e */
[----:B------:R1:W3:Y:S01]  /*bc80*/  MUFU.EX2 R180, R2 ;  /* 0x0000000200b47308 */ /* 0x0002e20000000800 */
[-CC-:B-----5:R-:W-:Y:S09]  /*bc90*/  FFMA.FTZ R16, R67, R3.reuse, -R46.reuse ;  /* 0x0000000343107223 */ /* 0x1a0ff2000001082e */
[----:B------:R5:W-:Y:S01]  /*bca0*/  MUFU.EX2 R53, R16 ;  /* 0x0000001000357308 */ /* 0x000be20000000800 */
[-CC-:B-1----:R-:W-:Y:S01]  /*bcb0*/  FFMA.FTZ R2, R30, R3.reuse, -R46.reuse ;  /* 0x000000031e027223 */ /* 0x182fe2000001082e */
[----:B------:R-:W-:Y:S08]  /*bcc0*/  F2FP.BF16.F32.PACK_AB R30, R177, R176 ;  /* 0x000000b0b11e723e */ /* 0x000ff000000010ff */
[----:B------:R1:W3:Y:S01]  /*bcd0*/  MUFU.EX2 R181, R2 ;  /* 0x0000000200b57308 */ /* 0x0002e20000000800 */
[----:B-----5:R-:W-:Y:S01]  /*bce0*/  FMUL.FTZ R16, R0, R148 ;  /* 0x0000009400107220 */ /* 0x020fe20000410000 */
[-C--:B-1----:R-:W-:Y:S01]  /*bcf0*/  FFMA.FTZ R2, R31, R3.reuse, -R46 ;  /* 0x000000031f027223 */ /* 0x082fe2000001082e */
[----:B----4-:R-:W-:Y:S07]  /*bd00*/  F2FP.BF16.F32.PACK_AB R31, R171, R158 ;  /* 0x0000009eab1f723e */ /* 0x010fee00000010ff */
[----:B------:R1:W4:Y:S02]  /*bd10*/  MUFU.EX2 R196, R2 ;  /* 0x0000000200c47308 */ /* 0x0003240000000800 */
[-C--:B-1----:R-:W-:Y:S08]  /*bd20*/  FFMA.FTZ R2, R33, R3.reuse, -R44 ;  /* 0x0000000321027223 */ /* 0x082ff0000001082c */
[----:B------:R1:W-:Y:S02]  /*bd30*/  MUFU.EX2 R203, R2 ;  /* 0x0000000200cb7308 */ /* 0x0003e40000000800 */
[-CC-:B-1----:R-:W-:Y:S08]  /*bd40*/  FFMA.FTZ R2, R34, R3.reuse, -R46.reuse ;  /* 0x0000000322027223 */ /* 0x182ff0000001082e */
[----:B------:R1:W5:Y:S02]  /*bd50*/  MUFU.EX2 R198, R2 ;  /* 0x0000000200c67308 */ /* 0x0003640000000800 */
[-CC-:B-1----:R-:W-:Y:S08]  /*bd60*/  FFMA.FTZ R2, R35, R3.reuse, -R46.reuse ;  /* 0x0000000323027223 */ /* 0x182ff0000001082e */
[----:B------:R1:W5:Y:S02]  /*bd70*/  MUFU.EX2 R199, R2 ;  /* 0x0000000200c77308 */ /* 0x0003640000000800 */
[-CC-:B-1----:R-:W-:Y:S08]  /*bd80*/  FFMA.FTZ R2, R38, R3.reuse, -R46.reuse ;  /* 0x0000000326027223 */ /* 0x182ff0000001082e */
[----:B------:R1:W5:Y:S02]  /*bd90*/  MUFU.EX2 R202, R2 ;  /* 0x0000000200ca7308 */ /* 0x0003640000000800 */
[-C--:B-1----:R-:W-:Y:S08]  /*bda0*/  FFMA.FTZ R2, R39, R3.reuse, -R46 ;  /* 0x0000000327027223 */ /* 0x082ff0000001082e */
[----:B------:R1:W5:Y:S02]  /*bdb0*/  MUFU.EX2 R204, R2 ;  /* 0x0000000200cc7308 */ /* 0x0003640000000800 */
        /* <DEDUP_REMOVED lines=18> */
[-CC-:B-1----:R-:W-:Y:S08]  /*bee0*/  FFMA.FTZ R2, R55, R3.reuse, -R46.reuse ;  /* 0x0000000337027223 */ /* 0x182ff0000001082e */
[----:B------:R1:W-:Y:S10]  /*bef0*/  MUFU.EX2 R55, R4 ;  /* 0x0000000400377308 */ /* 0x0003f40000000800 */
[----:B------:R2:W5:Y:S01]  /*bf00*/  MUFU.EX2 R222, R2 ;  /* 0x0000000200de7308 */ /* 0x0005620000000800 */
[----:B-1----:R-:W-:Y:S09]  /*bf10*/  FFMA.FTZ R4, R59, R3, -R46 ;  /* 0x000000033b047223 */ /* 0x002ff2000001082e */
[----:B------:R1:W5:Y:S01]  /*bf20*/  MUFU.EX2 R221, R4 ;  /* 0x0000000400dd7308 */ /* 0x0003620000000800 */
[----:B--2---:R-:W-:Y:S09]  /*bf30*/  LOP3.LUT R2, R164, 0x120, R169, 0xf8, !PT ;  /* 0x00000120a4027812 */ /* 0x004ff200078ef8a9 */
[----:B------:R2:W5:Y:S01]  /*bf40*/  MUFU.EX2 R169, R8 ;  /* 0x0000000800a97308 */ /* 0x0005620000000800 */
[----:B------:R-:W-:Y:S04]  /*bf50*/  LEA R2, R2, R165, 0x1 ;  /* 0x000000a502027211 */ /* 0x000fe800078e08ff */
[C---:B------:R-:W-:Y:S01]  /*bf60*/  IADD3 R27, PT, PT, R2.reuse, 0x5020, RZ ;  /* 0x00005020021b7810 */ /* 0x040fe20007ffe0ff */
[----:B------:R-:W3:Y:S01]  /*bf70*/  LDSM.16.MT88.4 R12, [R2+0x5000] ;  /* 0x00500000020c783b */ /* 0x000ee20000004200 */
[----:B-1----:R-:W-:Y:S04]  /*bf80*/  IADD3 R4, PT, PT, R2, 0x5000, RZ ;  /* 0x0000500002047810 */ /* 0x002fe80007ffe0ff */
[----:B------:R-:W-:Y:S01]  /*bf90*/  @P0 IADD3 R27, PT, PT, R4, -0x20, RZ ;  /* 0xffffffe0041b0810 */ /* 0x000fe20007ffe0ff */
[-C--:B------:R-:W-:Y:S02]  /*bfa0*/  FFMA.FTZ R4, R61, R3.reuse, -R44 ;  /* 0x000000033d047223 */ /* 0x080fe4000001082c */
[----:B------:R-:W-:Y:S01]  /*bfb0*/  LDSM.16.MT88.4 R36, [R2+0x5400] ;  /* 0x005400000224783b */ /* 0x000fe20000004200 */
[----:B------:R-:W-:Y:S01]  /*bfc0*/  ISETP.NE.AND P0, PT, R230, -0x1, PT ;  /* 0xffffffffe600780c */ /* 0x000fe20003f05270 */
[-C--:B--2---:R-:W-:Y:S01]  /*bfd0*/  FFMA.FTZ R8, R63, R3.reuse, -R46 ;  /* 0x000000033f087223 */ /* 0x084fe2000001082e */
[----:B------:R1:W-:Y:S05]  /*bfe0*/  MUFU.EX2 R228, R4 ;  /* 0x0000000400e47308 */ /* 0x0003ea0000000800 */
[----:B------:R-:W2:Y:S05]  /*bff0*/  LDSM.16.MT88.4 R32, [R27] ;  /* 0x000000001b20783b */ /* 0x000eaa0000004200 */
[----:B------:R4:W5:Y:S03]  /*c000*/  MUFU.EX2 R54, R8 ;  /* 0x0000000800367308 */ /* 0x0009660000000800 */
[----:B------:R-:W5:Y:S01]  /*c010*/  LDSM.16.MT88.4 R40, [R27+0x400] ;  /* 0x000400001b28783b */ /* 0x000f620000004200 */
[C---:B-1----:R-:W-:Y:S01]  /*c020*/  FMUL.FTZ R4, R0.reuse, R136 ;  /* 0x0000008800047220 */ /* 0x042fe20000410000 */
[----:B----4-:R-:W-:Y:S05]  /*c030*/  FMUL.FTZ R8, R0, R140 ;  /* 0x0000008c00087220 */ /* 0x010fea0000410000 */
[----:B------:R1:W-:Y:S01]  /*c040*/  MUFU.EX2 R140, R45 ;  /* 0x0000002d008c7308 */ /* 0x0003e20000000800 */
[C---:B---3--:R-:W-:Y:S05]  /*c050*/  HMMA.16816.F32.BF16 R4, R28.reuse, R12, R4 ;  /* 0x0000000c1c04723c */ /* 0x048fea0000041804 */
[----:B------:R-:W-:Y:S01]  /*c060*/  FFMA.FTZ R12, R64, R3, -R44 ;  /* 0x00000003400c7223 */ /* 0x000fe2000001082c */
[----:B------:R-:W-:Y:S02]  /*c070*/  FMUL.FTZ R13, R0, R145 ;  /* 0x00000091000d7220 */ /* 0x000fe40000410000 */
[C---:B------:R-:W-:Y:S01]  /*c080*/  HMMA.16816.F32.BF16 R8, R28.reuse, R14, R8 ;  /* 0x0000000e1c08723c */ /* 0x040fe20000041808 */
[----:B------:R3:W-:Y:S02]  /*c090*/  MUFU.EX2 R220, R12 ;  /* 0x0000000c00dc7308 */ /* 0x0007e40000000800 */
[C---:B------:R-:W-:Y:S01]  /*c0a0*/  FMUL.FTZ R14, R20.reuse, R146 ;  /* 0x00000092140e7220 */ /* 0x040fe20000410000 */
[C---:B------:R-:W-:Y:S01]  /*c0b0*/  FMUL.FTZ R15, R20.reuse, R147 ;  /* 0x00000093140f7220 */ /* 0x040fe20000410000 */
[----:B------:R-:W-:Y:S01]  /*c0c0*/  FFMA.FTZ R20, R20, R232, R156 ;  /* 0x000000e814147223 */ /* 0x000fe2000001009c */
[-C--:B-1----:R-:W-:Y:S03]  /*c0d0*/  FFMA.FTZ R45, R75, R3.reuse, -R46 ;  /* 0x000000034b2d7223 */ /* 0x082fe6000001082e */
[----:B------:R-:W-:Y:S02]  /*c0e0*/  FADD.FTZ R20, R157, R20 ;  /* 0x000000149d147221 */ /* 0x000fe40000010000 */
[----:B------:R1:W-:Y:S01]  /*c0f0*/  MUFU.EX2 R137, R45 ;  /* 0x0000002d00897308 */ /* 0x0003e20000000800 */
[-CC-:B---3--:R-:W-:Y:S09]  /*c100*/  FFMA.FTZ R12, R65, R3.reuse, -R44.reuse ;  /* 0x00000003410c7223 */ /* 0x188ff2000001082c */
[----:B------:R3:W-:Y:S01]  /*c110*/  MUFU.EX2 R164, R12 ;  /* 0x0000000c00a47308 */ /* 0x0007e20000000800 */
[----:B-1----:R-:W-:Y:S09]  /*c120*/  FFMA.FTZ R45, R77, R3, -R44 ;  /* 0x000000034d2d7223 */ /* 0x002ff2000001082c */
[----:B------:R1:W-:Y:S01]  /*c130*/  MUFU.EX2 R136, R45 ;  /* 0x0000002d00887308 */ /* 0x0003e20000000800 */
[C---:B---3--:R-:W-:Y:S01]  /*c140*/  FMUL.FTZ R12, R0.reuse, R144 ;  /* 0x00000090000c7220 */ /* 0x048fe20000410000 */
[----:B------:R-:W-:Y:S04]  /*c150*/  FFMA.FTZ R0, R0, R231, R159 ;  /* 0x000000e700007223 */ /* 0x000fe8000001009f */
[----:B------:R-:W-:Y:S01]  /*c160*/  FADD.FTZ R47, R178, R0 ;  /* 0x00000000b22f7221 */ /* 0x000fe20000010000 */
[----:B------:R-:W-:Y:S01]  /*c170*/  FADD.FTZ R0, R158, R20 ;  /* 0x000000149e007221 */ /* 0x000fe20000010000 */
[C---:B--2---:R-:W-:Y:S03]  /*c180*/  HMMA.16816.F32.BF16 R12, R28.reuse, R32, R12 ;  /* 0x000000201c0c723c */ /* 0x044fe6000004180c */
[-CC-:B------:R-:W-:Y:S01]  /*c190*/  FFMA.FTZ R32, R68, R3.reuse, -R44.reuse ;  /* 0x0000000344207223 */ /* 0x180fe2000001082c */
[-C--:B-1----:R-:W-:Y:S01]  /*c1a0*/  FFMA.FTZ R45, R80, R3.reuse, -R44 ;  /* 0x00000003502d7223 */ /* 0x082fe2000001082c */
[----:B------:R-:W-:Y:S01]  /*c1b0*/  FFMA.FTZ R20, R106, R3, -R46 ;  /* 0x000000036a147223 */ /* 0x000fe2000001082e */
[----:B------:R-:W-:Y:S01]  /*c1c0*/  FADD.FTZ R0, R171, R0 ;  /* 0x00000000ab007221 */ /* 0x000fe20000010000 */
[----:B------:R1:W-:Y:S01]  /*c1d0*/  MUFU.EX2 R144, R32 ;  /* 0x0000002000907308 */ /* 0x0003e20000000800 */
[----:B------:R-:W-:Y:S03]  /*c1e0*/  HMMA.16816.F32.BF16 R16, R28, R34, R16 ;  /* 0x000000221c10723c */ /* 0x000fe60000041810 */
[----:B------:R-:W-:Y:S01]  /*c1f0*/  F2FP.BF16.F32.PACK_AB R28, R174, R175 ;  /* 0x000000afae1c723e */ /* 0x000fe200000010ff */
[----:B------:R-:W-:Y:S01]  /*c200*/  FADD.FTZ R0, R173, R0 ;  /* 0x00000000ad007221 */ /* 0x000fe20000010000 */
[----:B------:R-:W-:Y:S02]  /*c210*/  F2FP.BF16.F32.PACK_AB R29, R163, R173 ;  /* 0x000000ada31d723e */ /* 0x000fe400000010ff */
[----:B------:R-:W-:Y:S02]  /*c220*/  F2FP.BF16.F32.PACK_AB R30, R161, R162 ;  /* 0x000000a2a11e723e */ /* 0x000fe400000010ff */
[----:B------:R2:W-:Y:S01]  /*c230*/  MUFU.EX2 R133, R45 ;  /* 0x0000002d00857308 */ /* 0x0005e20000000800 */
[----:B------:R-:W-:Y:S01]  /*c240*/  F2FP.BF16.F32.PACK_AB R31, R155, R160 ;  /* 0x000000a09b1f723e */ /* 0x000fe200000010ff */
[----:B------:R-:W-:Y:S04]  /*c250*/  FADD.FTZ R0, R163, R0 ;  /* 0x00000000a3007221 */ /* 0x000fe80000010000 */
[----:B------:R-:W-:Y:S02]  /*c260*/  FADD.FTZ R0, R160, R0 ;  /* 0x00000000a0007221 */ /* 0x000fe40000010000 */
[C---:B------:R-:W-:Y:S02]  /*c270*/  HMMA.16816.F32.BF16 R4, R28.reuse, R36, R4 ;  /* 0x000000241c04723c */ /* 0x040fe40000041804 */
[----:B------:R-:W-:Y:S01]  /*c280*/  MUFU.EX2 R67, R20 ;  /* 0x0000001400437308 */ /* 0x000fe20000000800 */
[-C--:B-1----:R-:W-:Y:S01]  /*c290*/  FFMA.FTZ R32, R69, R3.reuse, -R44 ;  /* 0x0000000345207223 */ /* 0x082fe2000001082c */
[-C--:B------:R-:W-:Y:S01]  /*c2a0*/  FFMA.FTZ R36, R71, R3.reuse, -R46 ;  /* 0x0000000347247223 */ /* 0x080fe2000001082e */
[----:B------:R-:W-:Y:S03]  /*c2b0*/  FADD.FTZ R0, R155, R0 ;  /* 0x000000009b007221 */ /* 0x000fe60000010000 */
[C---:B------:R-:W-:Y:S04]  /*c2c0*/  HMMA.16816.F32.BF16 R8, R28.reuse, R38, R8 ;  /* 0x000000261c08723c */ /* 0x040fe80000041808 */
[----:B------:R1:W-:Y:S01]  /*c2d0*/  MUFU.EX2 R142, R32 ;  /* 0x00000020008e7308 */ /* 0x0003e20000000800 */
[-C--:B--2---:R-:W-:Y:S01]  /*c2e0*/  FFMA.FTZ R45, R82, R3.reuse, -R46 ;  /* 0x00000003522d7223 */ /* 0x084fe2000001082e */
[----:B------:R-:W-:Y:S02]  /*c2f0*/  FADD.FTZ R0, R152, R0 ;  /* 0x0000000098007221 */ /* 0x000fe40000010000 */
[C---:B-----5:R-:W-:Y:S06]  /*c300*/  HMMA.16816.F32.BF16 R12, R28.reuse, R40, R12 ;  /* 0x000000281c0c723c */ /* 0x060fec000004180c */
[----:B------:R2:W3:Y:S01]  /*c310*/  MUFU.EX2 R52, R36 ;  /* 0x0000002400347308 */ /* 0x0004e20000000800 */
[----:B------:R-:W-:Y:S01]  /*c320*/  FFMA.FTZ R40, R73, R3, -R44 ;  /* 0x0000000349287223 */ /* 0x000fe2000001082c */
[----:B------:R-:W-:Y:S01]  /*c330*/  FADD.FTZ R0, R153, R0 ;  /* 0x0000000099007221 */ /* 0x000fe20000010000 */
[----:B------:R-:W-:Y:S07]  /*c340*/  HMMA.16816.F32.BF16 R16, R28, R42, R16 ;  /* 0x0000002a1c10723c */ /* 0x000fee0000041810 */
[----:B------:R4:W-:Y:S01]  /*c350*/  MUFU.EX2 R139, R40 ;  /* 0x00000028008b7308 */ /* 0x0009e20000000800 */
[----:B-1----:R-:W1:Y:S01]  /*c360*/  LDSM.16.MT88.4 R32, [R2+0x5800] ;  /* 0x005800000220783b */ /* 0x002e620000004200 */
[----:B------:R-:W-:Y:S01]  /*c370*/  F2FP.BF16.F32.PACK_AB R28, R182, R154 ;  /* 0x0000009ab61c723e */ /* 0x000fe200000010ff */
[----:B------:R-:W-:Y:S01]  /*c380*/  FADD.FTZ R0, R179, R0 ;  /* 0x00000000b3007221 */ /* 0x000fe20000010000 */
[----:B------:R-:W-:Y:S02]  /*c390*/  F2FP.BF16.F32.PACK_AB R29, R153, R152 ;  /* 0x00000098991d723e */ /* 0x000fe400000010ff */
[----:B------:R-:W-:Y:S01]  /*c3a0*/  F2FP.BF16.F32.PACK_AB R30, R195, R183 ;  /* 0x000000b7c31e723e */ /* 0x000fe200000010ff */
[C---:B------:R-:W-:Y:S01]  /*c3b0*/  FADD.FTZ R0, R180.reuse, R0 ;  /* 0x00000000b4007221 */ /* 0x040fe20000010000 */
[----:B------:R-:W-:Y:S01]  /*c3c0*/  F2FP.BF16.F32.PACK_AB R31, R180, R179 ;  /* 0x000000b3b41f723e */ /* 0x000fe200000010ff */
[----:B--2---:R-:W2:Y:S01]  /*c3d0*/  LDSM.16.MT88.4 R36, [R27+0x800] ;  /* 0x000800001b24783b */ /* 0x004ea20000004200 */
[----:B------:R5:W-:Y:S01]  /*c3e0*/  MUFU.EX2 R126, R45 ;  /* 0x0000002d007e7308 */ /* 0x000be20000000800 */
[----:B------:R-:W-:Y:S04]  /*c3f0*/  FADD.FTZ R0, R181, R0 ;  /* 0x00000000b5007221 */ /* 0x000fe80000010000 */
[----:B------:R-:W-:Y:S01]  /*c400*/  FADD.FTZ R0, R196, R0 ;  /* 0x00000000c4007221 */ /* 0x000fe20000010000 */
[-C--:B----4-:R-:W-:Y:S03]  /*c410*/  FFMA.FTZ R40, R74, R3.reuse, -R46 ;  /* 0x000000034a287223 */ /* 0x090fe6000001082e */
[----:B------:R-:W-:Y:S01]  /*c420*/  FADD.FTZ R0, R198, R0 ;  /* 0x00000000c6007221 */ /* 0x000fe20000010000 */
[----:B------:R4:W3:Y:S03]  /*c430*/  MUFU.EX2 R51, R40 ;  /* 0x0000002800337308 */ /* 0x0008e60000000800 */
[----:B------:R-:W-:Y:S01]  /*c440*/  FADD.FTZ R0, R199, R0 ;  /* 0x00000000c7007221 */ /* 0x000fe20000010000 */
[-C--:B-----5:R-:W-:Y:S03]  /*c450*/  FFMA.FTZ R45, R85, R3.reuse, -R44 ;  /* 0x00000003552d7223 */ /* 0x0a0fe6000001082c */
[----:B------:R-:W-:Y:S03]  /*c460*/  FADD.FTZ R0, R202, R0 ;  /* 0x00000000ca007221 */ /* 0x000fe60000010000 */
[----:B------:R5:W-:Y:S01]  /*c470*/  MUFU.EX2 R130, R45 ;  /* 0x0000002d00827308 */ /* 0x000be20000000800 */
[----:B------:R-:W-:Y:S04]  /*c480*/  FADD.FTZ R0, R204, R0 ;  /* 0x00000000cc007221 */ /* 0x000fe80000010000 */
[----:B------:R-:W-:Y:S01]  /*c490*/  FADD.FTZ R0, R206, R0 ;  /* 0x00000000ce007221 */ /* 0x000fe20000010000 */
[----:B----4-:R-:W4:Y:S03]  /*c4a0*/  LDSM.16.MT88.4 R40, [R2+0x5c00] ;  /* 0x005c00000228783b */ /* 0x010f260000004200 */
[----:B------:R-:W-:Y:S01]  /*c4b0*/  FADD.FTZ R0, R207, R0 ;  /* 0x00000000cf007221 */ /* 0x000fe20000010000 */
[C---:B-1----:R-:W-:Y:S03]  /*c4c0*/  HMMA.16816.F32.BF16 R4, R28.reuse, R32, R4 ;  /* 0x000000201c04723c */ /* 0x042fe60000041804 */
[-C--:B------:R-:W-:Y:S01]  /*c4d0*/  FFMA.FTZ R32, R76, R3.reuse, -R44 ;  /* 0x000000034c207223 */ /* 0x080fe2000001082c */
[----:B------:R-:W-:Y:S03]  /*c4e0*/  FADD.FTZ R0, R208, R0 ;  /* 0x00000000d0007221 */ /* 0x000fe60000010000 */
[----:B------:R1:W-:Y:S01]  /*c4f0*/  MUFU.EX2 R138, R32 ;  /* 0x00000020008a7308 */ /* 0x0003e20000000800 */
[C---:B------:R-:W-:Y:S03]  /*c500*/  HMMA.16816.F32.BF16 R8, R28.reuse, R34, R8 ;  /* 0x000000221c08723c */ /* 0x040fe60000041808 */
[-C--:B-----5:R-:W-:Y:S01]  /*c510*/  FFMA.FTZ R45, R87, R3.reuse, -R46 ;  /* 0x00000003572d7223 */ /* 0x0a0fe2000001082e */
[----:B------:R-:W-:Y:S05]  /*c520*/  FADD.FTZ R0, R212, R0 ;  /* 0x00000000d4007221 */ /* 0x000fea0000010000 */
[----:B------:R5:W-:Y:S01]  /*c530*/  MUFU.EX2 R85, R45 ;  /* 0x0000002d00557308 */ /* 0x000be20000000800 */
[C---:B--2---:R-:W-:Y:S03]  /*c540*/  HMMA.16816.F32.BF16 R12, R28.reuse, R36, R12 ;  /* 0x000000241c0c723c */ /* 0x044fe6000004180c */
[----:B------:R-:W-:Y:S01]  /*c550*/  FFMA.FTZ R36, R78, R3, -R46 ;  /* 0x000000034e247223 */ /* 0x000fe2000001082e */
[----:B------:R-:W-:Y:S05]  /*c560*/  FADD.FTZ R0, R214, R0 ;  /* 0x00000000d6007221 */ /* 0x000fea0000010000 */
[----:B------:R2:W3:Y:S01]  /*c570*/  MUFU.EX2 R132, R36 ;  /* 0x0000002400847308 */ /* 0x0004e20000000800 */
[----:B------:R-:W-:Y:S01]  /*c580*/  HMMA.16816.F32.BF16 R16, R28, R38, R16 ;  /* 0x000000261c10723c */ /* 0x000fe20000041810 */
[----:B-1----:R-:W1:Y:S02]  /*c590*/  LDSM.16.MT88.4 R32, [R27+0xc00] ;  /* 0x000c00001b20783b */ /* 0x002e640000004200 */
[----:B------:R-:W-:Y:S01]  /*c5a0*/  F2FP.BF16.F32.PACK_AB R28, R200, R197 ;  /* 0x000000c5c81c723e */ /* 0x000fe200000010ff */
[----:B------:R-:W-:Y:S01]  /*c5b0*/  FADD.FTZ R0, R215, R0 ;  /* 0x00000000d7007221 */ /* 0x000fe20000010000 */
[----:B------:R-:W-:Y:S02]  /*c5c0*/  F2FP.BF16.F32.PACK_AB R29, R196, R181 ;  /* 0x000000b5c41d723e */ /* 0x000fe400000010ff */
[----:B------:R-:W-:Y:S01]  /*c5d0*/  F2FP.BF16.F32.PACK_AB R30, R203, R201 ;  /* 0x000000c9cb1e723e */ /* 0x000fe200000010ff */
[-C--:B-----5:R-:W-:Y:S01]  /*c5e0*/  FFMA.FTZ R45, R90, R3.reuse, -R46 ;  /* 0x000000035a2d7223 */ /* 0x0a0fe2000001082e */
[----:B------:R-:W-:Y:S01]  /*c5f0*/  F2FP.BF16.F32.PACK_AB R31, R199, R198 ;  /* 0x000000c6c71f723e */ /* 0x000fe200000010ff */
[----:B------:R-:W-:Y:S04]  /*c600*/  FADD.FTZ R0, R218, R0 ;  /* 0x00000000da007221 */ /* 0x000fe80000010000 */
[----:B------:R-:W-:Y:S02]  /*c610*/  FADD.FTZ R0, R222, R0 ;  /* 0x00000000de007221 */ /* 0x000fe40000010000 */
[C---:B----4-:R-:W-:Y:S03]  /*c620*/  HMMA.16816.F32.BF16 R4, R28.reuse, R40, R4 ;  /* 0x000000281c04723c */ /* 0x050fe60000041804 */
[-C--:B--2---:R-:W-:Y:S01]  /*c630*/  FFMA.FTZ R36, R79, R3.reuse, -R46 ;  /* 0x000000034f247223 */ /* 0x084fe2000001082e */
[-C--:B------:R-:W-:Y:S01]  /*c640*/  FFMA.FTZ R40, R81, R3.reuse, -R44 ;  /* 0x0000000351287223 */ /* 0x080fe2000001082c */
[----:B------:R-:W-:Y:S02]  /*c650*/  FADD.FTZ R0, R55, R0 ;  /* 0x0000000037007221 */ /* 0x000fe40000010000 */
[----:B------:R2:W4:Y:S01]  /*c660*/  MUFU.EX2 R50, R36 ;  /* 0x0000002400327308 */ /* 0x0005220000000800 */
[C---:B------:R-:W-:Y:S03]  /*c670*/  HMMA.16816.F32.BF16 R8, R28.reuse, R42, R8 ;  /* 0x0000002a1c08723c */ /* 0x040fe60000041808 */
[----:B------:R-:W-:Y:S06]  /*c680*/  FADD.FTZ R0, R221, R0 ;  /* 0x00000000dd007221 */ /* 0x000fec0000010000 */
[----:B------:R5:W-:Y:S01]  /*c690*/  MUFU.EX2 R131, R40 ;  /* 0x0000002800837308 */ /* 0x000be20000000800 */
[----:B------:R-:W-:Y:S04]  /*c6a0*/  FADD.FTZ R0, R169, R0 ;  /* 0x00000000a9007221 */ /* 0x000fe80000010000 */
[----:B------:R-:W-:Y:S01]  /*c6b0*/  FADD.FTZ R0, R54, R0 ;  /* 0x0000000036007221 */ /* 0x000fe20000010000 */
[----:B--2---:R-:W2:Y:S01]  /*c6c0*/  LDSM.16.MT88.4 R36, [R2+0x6000] ;  /* 0x006000000224783b */ /* 0x004ea20000004200 */
[C---:B-1----:R-:W-:Y:S03]  /*c6d0*/  HMMA.16816.F32.BF16 R12, R28.reuse, R32, R12 ;  /* 0x000000201c0c723c */ /* 0x042fe6000004180c */
[----:B------:R-:W-:Y:S01]  /*c6e0*/  FFMA.FTZ R32, R83, R3, -R46 ;  /* 0x0000000353207223 */ /* 0x000fe2000001082e */
[----:B------:R-:W-:Y:S01]  /*c6f0*/  FADD.FTZ R0, R143, R0 ;  /* 0x000000008f007221 */ /* 0x000fe20000010000 */
[----:B------:R1:W-:Y:S02]  /*c700*/  MUFU.EX2 R83, R45 ;  /* 0x0000002d00537308 */ /* 0x0003e40000000800 */
[----:B-----5:R-:W5:Y:S01]  /*c710*/  LDSM.16.MT88.4 R40, [R27+0x1000] ;  /* 0x001000001b28783b */ /* 0x020f620000004200 */
[----:B------:R-:W-:Y:S03]  /*c720*/  HMMA.16816.F32.BF16 R16, R28, R34, R16 ;  /* 0x000000221c10723c */ /* 0x000fe60000041810 */
[----:B------:R-:W-:Y:S01]  /*c730*/  F2FP.BF16.F32.PACK_AB R28, R209, R205 ;  /* 0x000000cdd11c723e */ /* 0x000fe200000010ff */
[----:B------:R-:W-:Y:S03]  /*c740*/  FADD.FTZ R0, R53, R0 ;  /* 0x0000000035007221 */ /* 0x000fe60000010000 */
[----:B------:R4:W2:Y:S01]  /*c750*/  MUFU.EX2 R48, R32 ;  /* 0x0000002000307308 */ /* 0x0008a20000000800 */
[----:B------:R-:W-:Y:S02]  /*c760*/  F2FP.BF16.F32.PACK_AB R29, R204, R202 ;  /* 0x000000cacc1d723e */ /* 0x000fe400000010ff */
[----:B------:R-:W-:Y:S01]  /*c770*/  F2FP.BF16.F32.PACK_AB R30, R211, R210 ;  /* 0x000000d2d31e723e */ /* 0x000fe200000010ff */
[----:B------:R-:W-:Y:S01]  /*c780*/  FADD.FTZ R0, R141, R0 ;  /* 0x000000008d007221 */ /* 0x000fe20000010000 */
[----:B------:R-:W-:Y:S03]  /*c790*/  F2FP.BF16.F32.PACK_AB R31, R207, R206 ;  /* 0x000000cecf1f723e */ /* 0x000fe600000010ff */
[----:B---3--:R-:W-:Y:S01]  /*c7a0*/  FADD.FTZ R0, R52, R0 ;  /* 0x0000000034007221 */ /* 0x008fe20000010000 */
[-C--:B-1----:R-:W-:Y:S03]  /*c7b0*/  FFMA.FTZ R45, R92, R3.reuse, -R44 ;  /* 0x000000035c2d7223 */ /* 0x082fe6000001082c */
[----:B------:R-:W-:Y:S01]  /*c7c0*/  FADD.FTZ R0, R51, R0 ;  /* 0x0000000033007221 */ /* 0x000fe20000010000 */
[----:B------:R1:W-:Y:S03]  /*c7d0*/  MUFU.EX2 R82, R45 ;  /* 0x0000002d00527308 */ /* 0x0003e60000000800 */
[----:B------:R-:W-:Y:S01]  /*c7e0*/  FADD.FTZ R0, R137, R0 ;  /* 0x0000000089007221 */ /* 0x000fe20000010000 */
[-C--:B----4-:R-:W-:Y:S03]  /*c7f0*/  FFMA.FTZ R32, R84, R3.reuse, -R44 ;  /* 0x0000000354207223 */ /* 0x090fe6000001082c */
[----:B------:R-:W-:Y:S03]  /*c800*/  FADD.FTZ R0, R132, R0 ;  /* 0x0000000084007221 */ /* 0x000fe60000010000 */
[----:B------:R3:W-:Y:S01]  /*c810*/  MUFU.EX2 R127, R32 ;  /* 0x00000020007f7308 */ /* 0x0007e20000000800 */
[----:B------:R-:W-:Y:S01]  /*c820*/  FADD.FTZ R0, R50, R0 ;  /* 0x0000000032007221 */ /* 0x000fe20000010000 */
[C---:B--2---:R-:W-:Y:S03]  /*c830*/  HMMA.16816.F32.BF16 R4, R28.reuse, R36, R4 ;  /* 0x000000241c04723c */ /* 0x044fe60000041804 */
[-CC-:B------:R-:W-:Y:S01]  /*c840*/  FFMA.FTZ R36, R86, R3.reuse, -R46.reuse ;  /* 0x0000000356247223 */ /* 0x180fe2000001082e */
[-C--:B-1----:R-:W-:Y:S01]  /*c850*/  FFMA.FTZ R45, R95, R3.reuse, -R46 ;  /* 0x000000035f2d7223 */ /* 0x082fe2000001082e */
[----:B------:R-:W-:Y:S03]  /*c860*/  FADD.FTZ R0, R126, R0 ;  /* 0x000000007e007221 */ /* 0x000fe60000010000 */
[----:B------:R1:W2:Y:S01]  /*c870*/  MUFU.EX2 R49, R36 ;  /* 0x0000002400317308 */ /* 0x0002a20000000800 */
[C---:B------:R-:W-:Y:S03]  /*c880*/  HMMA.16816.F32.BF16 R8, R28.reuse, R38, R8 ;  /* 0x000000261c08723c */ /* 0x040fe60000041808 */
[----:B------:R-:W-:Y:S01]  /*c890*/  FADD.FTZ R0, R48, R0 ;  /* 0x0000000030007221 */ /* 0x000fe20000010000 */
[----:B---3--:R-:W3:Y:S05]  /*c8a0*/  LDSM.16.MT88.4 R32, [R2+0x6400] ;  /* 0x006400000220783b */ /* 0x008eea0000004200 */
[----:B------:R4:W-:Y:S01]  /*c8b0*/  MUFU.EX2 R77, R45 ;  /* 0x0000002d004d7308 */ /* 0x0009e20000000800 */
[C---:B-----5:R-:W-:Y:S03]  /*c8c0*/  HMMA.16816.F32.BF16 R12, R28.reuse, R40, R12 ;  /* 0x000000281c0c723c */ /* 0x060fe6000004180c */
[----:B------:R-:W-:Y:S06]  /*c8d0*/  FFMA.FTZ R40, R88, R3, -R44 ;  /* 0x0000000358287223 */ /* 0x000fec000001082c */
[----:B------:R5:W-:Y:S01]  /*c8e0*/  MUFU.EX2 R86, R40 ;  /* 0x0000002800567308 */ /* 0x000be20000000800 */
[----:B------:R-:W-:Y:S01]  /*c8f0*/  HMMA.16816.F32.BF16 R16, R28, R42, R16 ;  /* 0x0000002a1c10723c */ /* 0x000fe20000041810 */
[----:B-1----:R-:W1:Y:S02]  /*c900*/  LDSM.16.MT88.4 R36, [R27+0x1400] ;  /* 0x001400001b24783b */ /* 0x002e640000004200 */
[----:B------:R-:W-:Y:S01]  /*c910*/  F2FP.BF16.F32.PACK_AB R28, R216, R213 ;  /* 0x000000d5d81c723e */ /* 0x000fe200000010ff */
[----:B--2---:R-:W-:Y:S01]  /*c920*/  FADD.FTZ R0, R49, R0 ;  /* 0x0000000031007221 */ /* 0x004fe20000010000 */
[----:B------:R-:W-:Y:S02]  /*c930*/  F2FP.BF16.F32.PACK_AB R29, R212, R208 ;  /* 0x000000d0d41d723e */ /* 0x000fe400000010ff */
[----:B------:R-:W-:Y:S01]  /*c940*/  F2FP.BF16.F32.PACK_AB R30, R219, R217 ;  /* 0x000000d9db1e723e */ /* 0x000fe200000010ff */
[-C--:B----4-:R-:W-:Y:S01]  /*c950*/  FFMA.FTZ R45, R97, R3.reuse, -R44 ;  /* 0x00000003612d7223 */ /* 0x090fe2000001082c */
[----:B------:R-:W-:Y:S01]  /*c960*/  F2FP.BF16.F32.PACK_AB R31, R215, R214 ;  /* 0x000000d6d71f723e */ /* 0x000fe200000010ff */
[----:B------:R-:W-:Y:S02]  /*c970*/  FADD.FTZ R0, R85, R0 ;  /* 0x0000000055007221 */ /* 0x000fe40000010000 */
[----:B------:R2:W-:Y:S02]  /*c980*/  MUFU.EX2 R79, R45 ;  /* 0x0000002d004f7308 */ /* 0x0005e40000000800 */
[----:B------:R-:W-:Y:S01]  /*c990*/  FADD.FTZ R0, R83, R0 ;  /* 0x0000000053007221 */ /* 0x000fe20000010000 */
[-C--:B-----5:R-:W-:Y:S07]  /*c9a0*/  FFMA.FTZ R40, R89, R3.reuse, -R44 ;  /* 0x0000000359287223 */ /* 0x0a0fee000001082c */
[----:B------:R4:W-:Y:S01]  /*c9b0*/  MUFU.EX2 R84, R40 ;  /* 0x0000002800547308 */ /* 0x0009e20000000800 */
[C---:B---3--:R-:W-:Y:S03]  /*c9c0*/  HMMA.16816.F32.BF16 R4, R28.reuse, R32, R4 ;  /* 0x000000201c04723c */ /* 0x048fe60000041804 */
[-CC-:B------:R-:W-:Y:S01]  /*c9d0*/  FFMA.FTZ R32, R91, R3.reuse, -R46.reuse ;  /* 0x000000035b207223 */ /* 0x180fe2000001082e */
[-C--:B--2---:R-:W-:Y:S05]  /*c9e0*/  FFMA.FTZ R45, R99, R3.reuse, -R46 ;  /* 0x00000003632d7223 */ /* 0x084fea000001082e */
[----:B------:R2:W3:Y:S01]  /*c9f0*/  MUFU.EX2 R80, R32 ;  /* 0x0000002000507308 */ /* 0x0004e20000000800 */
[C---:B------:R-:W-:Y:S01]  /*ca00*/  HMMA.16816.F32.BF16 R8, R28.reuse, R34, R8 ;  /* 0x000000221c08723c */ /* 0x040fe20000041808 */
[----:B----4-:R-:W4:Y:S08]  /*ca10*/  LDSM.16.MT88.4 R40, [R2+0x6800] ;  /* 0x006800000228783b */ /* 0x010f300000004200 */
[----:B------:R5:W-:Y:S01]  /*ca20*/  MUFU.EX2 R72, R45 ;  /* 0x0000002d00487308 */ /* 0x000be20000000800 */
[C---:B-1----:R-:W-:Y:S03]  /*ca30*/  HMMA.16816.F32.BF16 R12, R28.reuse, R36, R12 ;  /* 0x000000241c0c723c */ /* 0x042fe6000004180c */
[----:B------:R-:W-:Y:S06]  /*ca40*/  FFMA.FTZ R36, R93, R3, -R44 ;  /* 0x000000035d247223 */ /* 0x000fec000001082c */
[----:B------:R1:W-:Y:S01]  /*ca50*/  MUFU.EX2 R81, R36 ;  /* 0x0000002400517308 */ /* 0x0003e20000000800 */
[----:B------:R-:W-:Y:S01]  /*ca60*/  HMMA.16816.F32.BF16 R16, R28, R38, R16 ;  /* 0x000000261c10723c */ /* 0x000fe20000041810 */
[----:B--2---:R-:W2:Y:S02]  /*ca70*/  LDSM.16.MT88.4 R32, [R27+0x1800] ;  /* 0x001800001b20783b */ /* 0x004ea40000004200 */
[----:B------:R-:W-:Y:S01]  /*ca80*/  F2FP.BF16.F32.PACK_AB R28, R227, R223 ;  /* 0x000000dfe31c723e */ /* 0x000fe200000010ff */
[----:B---3--:R-:W-:Y:S01]  /*ca90*/  FADD.FTZ R0, R80, R0 ;  /* 0x0000000050007221 */ /* 0x008fe20000010000 */
[----:B------:R-:W-:Y:S02]  /*caa0*/  F2FP.BF16.F32.PACK_AB R29, R222, R218 ;  /* 0x000000dade1d723e */ /* 0x000fe400000010ff */
[----:B------:R-:W-:Y:S01]  /*cab0*/  F2FP.BF16.F32.PACK_AB R30, R224, R225 ;  /* 0x000000e1e01e723e */ /* 0x000fe200000010ff */
[----:B-----5:R-:W-:Y:S01]  /*cac0*/  FFMA.FTZ R45, R100, R3, -R44 ;  /* 0x00000003642d7223 */ /* 0x020fe2000001082c */
[----:B------:R-:W-:Y:S03]  /*cad0*/  F2FP.BF16.F32.PACK_AB R31, R221, R55 ;  /* 0x00000037dd1f723e */ /* 0x000fe600000010ff */
[----:B------:R3:W-:Y:S01]  /*cae0*/  MUFU.EX2 R75, R45 ;  /* 0x0000002d004b7308 */ /* 0x0007e20000000800 */
[-C--:B-1----:R-:W-:Y:S09]  /*caf0*/  FFMA.FTZ R36, R94, R3.reuse, -R46 ;  /* 0x000000035e247223 */ /* 0x082ff2000001082e */
[----:B------:R1:W5:Y:S01]  /*cb00*/  MUFU.EX2 R76, R36 ;  /* 0x00000024004c7308 */ /* 0x0003620000000800 */
[C---:B----4-:R-:W-:Y:S03]  /*cb10*/  HMMA.16816.F32.BF16 R4, R28.reuse, R40, R4 ;  /* 0x000000281c04723c */ /* 0x050fe60000041804 */
[-C--:B------:R-:W-:Y:S01]  /*cb20*/  FFMA.FTZ R40, R96, R3.reuse, -R44 ;  /* 0x0000000360287223 */ /* 0x080fe2000001082c */
[-C--:B---3--:R-:W-:Y:S05]  /*cb30*/  FFMA.FTZ R45, R102, R3.reuse, -R46 ;  /* 0x00000003662d7223 */ /* 0x088fea000001082e */
[----:B------:R3:W-:Y:S01]  /*cb40*/  MUFU.EX2 R78, R40 ;  /* 0x00000028004e7308 */ /* 0x0007e20000000800 */
[C---:B------:R-:W-:Y:S01]  /*cb50*/  HMMA.16816.F32.BF16 R8, R28.reuse, R42, R8 ;  /* 0x0000002a1c08723c */ /* 0x040fe20000041808 */
[----:B-1----:R-:W1:Y:S02]  /*cb60*/  LDSM.16.MT88.4 R36, [R2+0x6c00] ;  /* 0x006c00000224783b */ /* 0x002e640000004200 */
[----:B-----5:R-:W-:Y:S06]  /*cb70*/  FADD.FTZ R0, R76, R0 ;  /* 0x000000004c007221 */ /* 0x020fec0000010000 */
[----:B------:R4:W-:Y:S01]  /*cb80*/  MUFU.EX2 R71, R45 ;  /* 0x0000002d00477308 */ /* 0x0009e20000000800 */
[C---:B--2---:R-:W-:Y:S03]  /*cb90*/  HMMA.16816.F32.BF16 R12, R28.reuse, R32, R12 ;  /* 0x000000201c0c723c */ /* 0x044fe6000004180c */
[----:B------:R-:W-:Y:S01]  /*cba0*/  FFMA.FTZ R32, R98, R3, -R46 ;  /* 0x0000000362207223 */ /* 0x000fe2000001082e */
[----:B------:R-:W-:Y:S05]  /*cbb0*/  FADD.FTZ R0, R77, R0 ;  /* 0x000000004d007221 */ /* 0x000fea0000010000 */
[----:B------:R2:W5:Y:S01]  /*cbc0*/  MUFU.EX2 R73, R32 ;  /* 0x0000002000497308 */ /* 0x0005620000000800 */
[----:B------:R-:W-:Y:S01]  /*cbd0*/  HMMA.16816.F32.BF16 R16, R28, R34, R16 ;  /* 0x000000221c10723c */ /* 0x000fe20000041810 */
[----:B---3--:R-:W3:Y:S02]  /*cbe0*/  LDSM.16.MT88.4 R40, [R27+0x1c00] ;  /* 0x001c00001b28783b */ /* 0x008ee40000004200 */
[----:B------:R-:W-:Y:S02]  /*cbf0*/  F2FP.BF16.F32.PACK_AB R31, R53, R143 ;  /* 0x0000008f351f723e */ /* 0x000fe400000010ff */
[----:B------:R-:W-:Y:S02]  /*cc00*/  F2FP.BF16.F32.PACK_AB R28, R228, R226 ;  /* 0x000000e2e41c723e */ /* 0x000fe400000010ff */
[----:B------:R-:W-:Y:S01]  /*cc10*/  F2FP.BF16.F32.PACK_AB R29, R54, R169 ;  /* 0x000000a9361d723e */ /* 0x000fe200000010ff */
[-C--:B----4-:R-:W-:Y:S01]  /*cc20*/  FFMA.FTZ R45, R105, R3.reuse, -R44 ;  /* 0x00000003692d7223 */ /* 0x090fe2000001082c */
[----:B------:R-:W-:Y:S03]  /*cc30*/  F2FP.BF16.F32.PACK_AB R30, R164, R220 ;  /* 0x000000dca41e723e */ /* 0x000fe600000010ff */
[----:B------:R4:W-:Y:S01]  /*cc40*/  MUFU.EX2 R68, R45 ;  /* 0x0000002d00447308 */ /* 0x0009e20000000800 */
[----:B--2---:R-:W2:Y:S01]  /*cc50*/  LDSM.16.MT88.4 R32, [R2+0x7000] ;  /* 0x007000000220783b */ /* 0x004ea20000004200 */
[----:B-----5:R-:W-:Y:S02]  /*cc60*/  FADD.FTZ R0, R73, R0 ;  /* 0x0000000049007221 */ /* 0x020fe40000010000 */
[C---:B-1----:R-:W-:Y:S03]  /*cc70*/  HMMA.16816.F32.BF16 R4, R28.reuse, R36, R4 ;  /* 0x000000241c04723c */ /* 0x042fe60000041804 */
[-C--:B------:R-:W-:Y:S01]  /*cc80*/  FFMA.FTZ R36, R101, R3.reuse, -R44 ;  /* 0x0000000365247223 */ /* 0x080fe2000001082c */
[-CC-:B----4-:R-:W-:Y:S03]  /*cc90*/  FFMA.FTZ R45, R107, R3.reuse, -R46.reuse ;  /* 0x000000036b2d7223 */ /* 0x190fe6000001082e */
[----:B------:R1:W4:Y:S01]  /*cca0*/  MUFU.EX2 R74, R36 ;  /* 0x00000024004a7308 */ /* 0x0003220000000800 */
[C---:B------:R-:W-:Y:S09]  /*ccb0*/  HMMA.16816.F32.BF16 R8, R28.reuse, R38, R8 ;  /* 0x000000261c08723c */ /* 0x040ff20000041808 */
[----:B------:R5:W-:Y:S01]  /*ccc0*/  MUFU.EX2 R66, R45 ;  /* 0x0000002d00427308 */ /* 0x000be20000000800 */
[C---:B---3--:R-:W-:Y:S03]  /*ccd0*/  HMMA.16816.F32.BF16 R12, R28.reuse, R40, R12 ;  /* 0x000000281c0c723c */ /* 0x048fe6000004180c */
[----:B------:R-:W-:Y:S06]  /*cce0*/  FFMA.FTZ R40, R103, R3, -R46 ;  /* 0x0000000367287223 */ /* 0x000fec000001082e */
[----:B------:R3:W4:Y:S01]  /*ccf0*/  MUFU.EX2 R70, R40 ;  /* 0x0000002800467308 */ /* 0x0007220000000800 */
[----:B------:R-:W-:Y:S01]  /*cd00*/  HMMA.16816.F32.BF16 R16, R28, R42, R16 ;  /* 0x0000002a1c10723c */ /* 0x000fe20000041810 */
[----:B-1----:R-:W1:Y:S02]  /*cd10*/  LDSM.16.MT88.4 R36, [R27+0x2000] ;  /* 0x002000001b24783b */ /* 0x002e640000004200 */
[----:B------:R-:W-:Y:S02]  /*cd20*/  F2FP.BF16.F32.PACK_AB R28, R142, R144 ;  /* 0x000000908e1c723e */ /* 0x000fe400000010ff */
[----:B------:R-:W-:Y:S02]  /*cd30*/  F2FP.BF16.F32.PACK_AB R29, R52, R141 ;  /* 0x0000008d341d723e */ /* 0x000fe400000010ff */
[----:B------:R-:W-:Y:S01]  /*cd40*/  F2FP.BF16.F32.PACK_AB R30, R139, R140 ;  /* 0x0000008c8b1e723e */ /* 0x000fe200000010ff */
[--C-:B-----5:R-:W-:Y:S01]  /*cd50*/  FFMA.FTZ R45, R109, R3, -R44.reuse ;  /* 0x000000036d2d7223 */ /* 0x120fe2000001082c */
[----:B------:R-:W-:Y:S03]  /*cd60*/  F2FP.BF16.F32.PACK_AB R31, R137, R51 ;  /* 0x00000033891f723e */ /* 0x000fe600000010ff */
[----:B------:R5:W-:Y:S04]  /*cd70*/  MUFU.EX2 R64, R45 ;  /* 0x0000002d00407308 */ /* 0x000be80000000800 */
[C---:B--2---:R-:W-:Y:S03]  /*cd80*/  HMMA.16816.F32.BF16 R4, R28.reuse, R32, R4 ;  /* 0x000000201c04723c */ /* 0x044fe60000041804 */
[-C--:B---3--:R-:W-:Y:S01]  /*cd90*/  FFMA.FTZ R40, R104, R3.reuse, -R44 ;  /* 0x0000000368287223 */ /* 0x088fe2000001082c */
[----:B------:R-:W-:Y:S02]  /*cda0*/  FADD.FTZ R32, R176, R47 ;  /* 0x0000002fb0207221 */ /* 0x000fe40000010000 */
[----:B------:R2:W-:Y:S02]  /*cdb0*/  MUFU.EX2 R47, R23 ;  /* 0x00000017002f7308 */ /* 0x0005e40000000800 */
[C---:B------:R-:W-:Y:S03]  /*cdc0*/  HMMA.16816.F32.BF16 R8, R28.reuse, R34, R8 ;  /* 0x000000221c08723c */ /* 0x040fe60000041808 */
[----:B------:R-:W-:Y:S01]  /*cdd0*/  FADD.FTZ R32, R177, R32 ;  /* 0x00000020b1207221 */ /* 0x000fe20000010000 */
[-C--:B-----5:R-:W-:Y:S04]  /*cde0*/  FFMA.FTZ R45, R111, R3.reuse, -R46 ;  /* 0x000000036f2d7223 */ /* 0x0a0fe8000001082e */
[----:B------:R3:W5:Y:S01]  /*cdf0*/  MUFU.EX2 R69, R40 ;  /* 0x0000002800457308 */ /* 0x0007620000000800 */
[----:B------:R-:W-:Y:S02]  /*ce00*/  FADD.FTZ R20, R175, R32 ;  /* 0x00000020af147221 */ /* 0x000fe40000010000 */
[----:B------:R-:W-:Y:S02]  /*ce10*/  LDSM.16.MT88.4 R32, [R27+0x2400] ;  /* 0x002400001b20783b */ /* 0x000fe40000004200 */
[----:B------:R-:W-:Y:S05]  /*ce20*/  FADD.FTZ R20, R174, R20 ;  /* 0x00000014ae147221 */ /* 0x000fea0000010000 */
[----:B------:R4:W-:Y:S01]  /*ce30*/  MUFU.EX2 R62, R45 ;  /* 0x0000002d003e7308 */ /* 0x0009e20000000800 */
[----:B------:R-:W-:Y:S01]  /*ce40*/  FADD.FTZ R20, R162, R20 ;  /* 0x00000014a2147221 */ /* 0x000fe20000010000 */
[-CC-:B--2---:R-:W-:Y:S01]  /*ce50*/  FFMA.FTZ R23, R128, R3.reuse, -R44.reuse ;  /* 0x0000000380177223 */ /* 0x184fe2000001082c */
[C---:B-1----:R-:W-:Y:S03]  /*ce60*/  HMMA.16816.F32.BF16 R12, R28.reuse, R36, R12 ;  /* 0x000000241c0c723c */ /* 0x042fe6000004180c */
[-C--:B------:R-:W-:Y:S01]  /*ce70*/  FFMA.FTZ R36, R108, R3.reuse, -R44 ;  /* 0x000000036c247223 */ /* 0x080fe2000001082c */
[----:B------:R-:W-:Y:S03]  /*ce80*/  FADD.FTZ R20, R161, R20 ;  /* 0x00000014a1147221 */ /* 0x000fe60000010000 */
[----:B------:R-:W-:Y:S01]  /*ce90*/  MUFU.EX2 R23, R23 ;  /* 0x0000001700177308 */ /* 0x000fe20000000800 */
[----:B---3--:R-:W1:Y:S01]  /*cea0*/  LDSM.16.MT88.4 R40, [R2+0x7400] ;  /* 0x007400000228783b */ /* 0x008e620000004200 */
[----:B------:R-:W-:Y:S03]  /*ceb0*/  HMMA.16816.F32.BF16 R16, R28, R38, R16 ;  /* 0x000000261c10723c */ /* 0x000fe60000041810 */
[----:B------:R-:W-:Y:S01]  /*cec0*/  F2FP.BF16.F32.PACK_AB R28, R136, R138 ;  /* 0x0000008a881c723e */ /* 0x000fe200000010ff */
[----:B------:R-:W-:Y:S04]  /*ced0*/  FADD.FTZ R20, R154, R20 ;  /* 0x000000149a147221 */ /* 0x000fe80000010000 */
[----:B------:R2:W3:Y:S01]  /*cee0*/  MUFU.EX2 R65, R36 ;  /* 0x0000002400417308 */ /* 0x0004e20000000800 */
[----:B------:R-:W-:Y:S01]  /*cef0*/  F2FP.BF16.F32.PACK_AB R29, R50, R132 ;  /* 0x00000084321d723e */ /* 0x000fe200000010ff */
[----:B----4-:R-:W-:Y:S01]  /*cf00*/  FFMA.FTZ R45, R113, R3, -R44 ;  /* 0x00000003712d7223 */ /* 0x010fe2000001082c */
[----:B------:R-:W-:Y:S01]  /*cf10*/  F2FP.BF16.F32.PACK_AB R30, R131, R133 ;  /* 0x00000085831e723e */ /* 0x000fe200000010ff */
[----:B------:R-:W-:Y:S01]  /*cf20*/  FADD.FTZ R20, R182, R20 ;  /* 0x00000014b6147221 */ /* 0x000fe20000010000 */
[----:B------:R-:W-:Y:S02]  /*cf30*/  F2FP.BF16.F32.PACK_AB R31, R48, R126 ;  /* 0x0000007e301f723e */ /* 0x000fe400000010ff */
[----:B------:R-:W-:Y:S03]  /*cf40*/  MOV R132, R21 ;  /* 0x0000001500847202 */ /* 0x000fe60000000f00 */
[----:B------:R4:W-:Y:S01]  /*cf50*/  MUFU.EX2 R60, R45 ;  /* 0x0000002d003c7308 */ /* 0x0009e20000000800 */
[----:B------:R-:W-:Y:S04]  /*cf60*/  FADD.FTZ R20, R183, R20 ;  /* 0x00000014b7147221 */ /* 0x000fe80000010000 */
[----:B------:R-:W-:Y:S01]  /*cf70*/  FADD.FTZ R20, R195, R20 ;  /* 0x00000014c3147221 */ /* 0x000fe20000010000 */
[----:B--2---:R-:W2:Y:S03]  /*cf80*/  LDSM.16.MT88.4 R36, [R2+0x7800] ;  /* 0x007800000224783b */ /* 0x004ea60000004200 */
[----:B------:R-:W-:Y:S04]  /*cf90*/  FADD.FTZ R20, R197, R20 ;  /* 0x00000014c5147221 */ /* 0x000fe80000010000 */
[----:B------:R-:W-:Y:S01]  /*cfa0*/  FADD.FTZ R20, R200, R20 ;  /* 0x00000014c8147221 */ /* 0x000fe20000010000 */
[-C--:B----4-:R-:W-:Y:S03]  /*cfb0*/  FFMA.FTZ R45, R115, R3.reuse, -R46 ;  /* 0x00000003732d7223 */ /* 0x090fe6000001082e */
[----:B------:R-:W-:Y:S01]  /*cfc0*/  FADD.FTZ R20, R201, R20 ;  /* 0x00000014c9147221 */ /* 0x000fe20000010000 */
[----:B------:R4:W-:Y:S03]  /*cfd0*/  MUFU.EX2 R58, R45 ;  /* 0x0000002d003a7308 */ /* 0x0009e60000000800 */
[----:B------:R-:W-:Y:S01]  /*cfe0*/  FADD.FTZ R20, R203, R20 ;  /* 0x00000014cb147221 */ /* 0x000fe20000010000 */
[C---:B-1----:R-:W-:Y:S03]  /*cff0*/  HMMA.16816.F32.BF16 R4, R28.reuse, R40, R4 ;  /* 0x000000281c04723c */ /* 0x042fe60000041804 */
[-C--:B------:R-:W-:Y:S01]  /*d000*/  FFMA.FTZ R40, R110, R3.reuse, -R46 ;  /* 0x000000036e287223 */ /* 0x080fe2000001082e */
[----:B------:R-:W-:Y:S03]  /*d010*/  FADD.FTZ R20, R205, R20 ;  /* 0x00000014cd147221 */ /* 0x000fe60000010000 */
[----:B------:R1:W3:Y:S01]  /*d020*/  MUFU.EX2 R63, R40 ;  /* 0x00000028003f7308 */ /* 0x0002e20000000800 */
[C---:B------:R-:W-:Y:S03]  /*d030*/  HMMA.16816.F32.BF16 R8, R28.reuse, R42, R8 ;  /* 0x0000002a1c08723c */ /* 0x040fe60000041808 */
[----:B------:R-:W-:Y:S01]  /*d040*/  FADD.FTZ R20, R209, R20 ;  /* 0x00000014d1147221 */ /* 0x000fe20000010000 */
[-C--:B----4-:R-:W-:Y:S03]  /*d050*/  FFMA.FTZ R45, R117, R3.reuse, -R44 ;  /* 0x00000003752d7223 */ /* 0x090fe6000001082c */
[----:B------:R-:W-:Y:S01]  /*d060*/  FADD.FTZ R20, R210, R20 ;  /* 0x00000014d2147221 */ /* 0x000fe20000010000 */
[C---:B------:R-:W-:Y:S01]  /*d070*/  HMMA.16816.F32.BF16 R12, R28.reuse, R32, R12 ;  /* 0x000000201c0c723c */ /* 0x040fe2000004180c */
[----:B------:R4:W-:Y:S02]  /*d080*/  MUFU.EX2 R56, R45 ;  /* 0x0000002d00387308 */ /* 0x0009e40000000800 */
[----:B------:R-:W-:Y:S01]  /*d090*/  FFMA.FTZ R32, R112, R3, -R44 ;  /* 0x0000000370207223 */ /* 0x000fe2000001082c */
[----:B------:R-:W-:Y:S04]  /*d0a0*/  FADD.FTZ R20, R211, R20 ;  /* 0x00000014d3147221 */ /* 0x000fe80000010000 */
[----:B------:R-:W-:Y:S03]  /*d0b0*/  HMMA.16816.F32.BF16 R16, R28, R34, R16 ;  /* 0x000000221c10723c */ /* 0x000fe60000041810 */
[----:B------:R5:W3:Y:S01]  /*d0c0*/  MUFU.EX2 R61, R32 ;  /* 0x00000020003d7308 */ /* 0x000ae20000000800 */
[----:B-1----:R-:W1:Y:S01]  /*d0d0*/  LDSM.16.MT88.4 R40, [R27+0x2800] ;  /* 0x002800001b28783b */ /* 0x002e620000004200 */
[----:B------:R-:W-:Y:S01]  /*d0e0*/  F2FP.BF16.F32.PACK_AB R28, R130, R127 ;  /* 0x0000007f821c723e */ /* 0x000fe200000010ff */
[----:B------:R-:W-:Y:S01]  /*d0f0*/  FADD.FTZ R20, R213, R20 ;  /* 0x00000014d5147221 */ /* 0x000fe20000010000 */
[----:B------:R-:W-:Y:S02]  /*d100*/  F2FP.BF16.F32.PACK_AB R29, R85, R49 ;  /* 0x00000031551d723e */ /* 0x000fe400000010ff */
[----:B------:R-:W-:Y:S01]  /*d110*/  F2FP.BF16.F32.PACK_AB R30, R84, R86 ;  /* 0x00000056541e723e */ /* 0x000fe200000010ff */
[----:B------:R-:W-:Y:S01]  /*d120*/  FADD.FTZ R20, R216, R20 ;  /* 0x00000014d8147221 */ /* 0x000fe20000010000 */
[----:B------:R-:W-:Y:S01]  /*d130*/  F2FP.BF16.F32.PACK_AB R31, R80, R83 ;  /* 0x00000053501f723e */ /* 0x000fe200000010ff */
[-C--:B----4-:R-:W-:Y:S02]  /*d140*/  FFMA.FTZ R45, R119, R3.reuse, -R46 ;  /* 0x00000003772d7223 */ /* 0x090fe4000001082e */
[----:B------:R-:W-:Y:S02]  /*d150*/  FADD.FTZ R20, R217, R20 ;  /* 0x00000014d9147221 */ /* 0x000fe40000010000 */
[----:B------:R4:W-:Y:S02]  /*d160*/  MUFU.EX2 R54, R45 ;  /* 0x0000002d00367308 */ /* 0x0009e40000000800 */
[C---:B--2---:R-:W-:Y:S01]  /*d170*/  HMMA.16816.F32.BF16 R4, R28.reuse, R36, R4 ;  /* 0x000000241c04723c */ /* 0x044fe20000041804 */
[----:B-----5:R-:W2:Y:S02]  /*d180*/  LDSM.16.MT88.4 R32, [R2+0x7c00] ;  /* 0x007c00000220783b */ /* 0x020ea40000004200 */
[-C--:B------:R-:W-:Y:S01]  /*d190*/  FFMA.FTZ R36, R114, R3.reuse, -R46 ;  /* 0x0000000372247223 */ /* 0x080fe2000001082e */
[----:B------:R-:W-:Y:S04]  /*d1a0*/  FADD.FTZ R20, R219, R20 ;  /* 0x00000014db147221 */ /* 0x000fe80000010000 */
[----:B------:R5:W3:Y:S01]  /*d1b0*/  MUFU.EX2 R59, R36 ;  /* 0x00000024003b7308 */ /* 0x000ae20000000800 */
[C---:B------:R-:W-:Y:S03]  /*d1c0*/  HMMA.16816.F32.BF16 R8, R28.reuse, R38, R8 ;  /* 0x000000261c08723c */ /* 0x040fe60000041808 */
[----:B------:R-:W-:Y:S01]  /*d1d0*/  FADD.FTZ R20, R223, R20 ;  /* 0x00000014df147221 */ /* 0x000fe20000010000 */
[-C--:B----4-:R-:W-:Y:S03]  /*d1e0*/  FFMA.FTZ R45, R121, R3.reuse, -R44 ;  /* 0x00000003792d7223 */ /* 0x090fe6000001082c */
[----:B------:R-:W-:Y:S02]  /*d1f0*/  FADD.FTZ R20, R227, R20 ;  /* 0x00000014e3147221 */ /* 0x000fe40000010000 */
[----:B------:R4:W-:Y:S02]  /*d200*/  MUFU.EX2 R52, R45 ;  /* 0x0000002d00347308 */ /* 0x0009e40000000800 */
[----:B------:R-:W-:Y:S01]  /*d210*/  FADD.FTZ R20, R225, R20 ;  /* 0x00000014e1147221 */ /* 0x000fe20000010000 */
[----:B-----5:R-:W5:Y:S03]  /*d220*/  LDSM.16.MT88.4 R36, [R27+0x2c00] ;  /* 0x002c00001b24783b */ /* 0x020f660000004200 */
[----:B------:R-:W-:Y:S01]  /*d230*/  FADD.FTZ R20, R224, R20 ;  /* 0x00000014e0147221 */ /* 0x000fe20000010000 */
[C---:B-1----:R-:W-:Y:S03]  /*d240*/  HMMA.16816.F32.BF16 R12, R28.reuse, R40, R12 ;  /* 0x000000281c0c723c */ /* 0x042fe6000004180c */
[-C--:B------:R-:W-:Y:S01]  /*d250*/  FFMA.FTZ R40, R116, R3.reuse, -R44 ;  /* 0x0000000374287223 */ /* 0x080fe2000001082c */
[----:B------:R-:W-:Y:S03]  /*d260*/  FADD.FTZ R20, R226, R20 ;  /* 0x00000014e2147221 */ /* 0x000fe60000010000 */
[----:B------:R1:W-:Y:S01]  /*d270*/  MUFU.EX2 R57, R40 ;  /* 0x0000002800397308 */ /* 0x0003e20000000800 */
[----:B------:R-:W-:Y:S03]  /*d280*/  HMMA.16816.F32.BF16 R16, R28, R42, R16 ;  /* 0x0000002a1c10723c */ /* 0x000fe60000041810 */
[----:B------:R-:W-:Y:S01]  /*d290*/  F2FP.BF16.F32.PACK_AB R28, R81, R82 ;  /* 0x00000052511c723e */ /* 0x000fe200000010ff */
[----:B------:R-:W-:Y:S01]  /*d2a0*/  FADD.FTZ R20, R228, R20 ;  /* 0x00000014e4147221 */ /* 0x000fe20000010000 */
[----:B------:R-:W-:Y:S01]  /*d2b0*/  F2FP.BF16.F32.PACK_AB R29, R77, R76 ;  /* 0x0000004c4d1d723e */ /* 0x000fe200000010ff */
[----:B----4-:R-:W-:Y:S01]  /*d2c0*/  FFMA.FTZ R45, R123, R3, -R46 ;  /* 0x000000037b2d7223 */ /* 0x010fe2000001082e */
[----:B------:R-:W-:Y:S01]  /*d2d0*/  F2FP.BF16.F32.PACK_AB R30, R79, R78 ;  /* 0x0000004e4f1e723e */ /* 0x000fe200000010ff */
[----:B------:R-:W-:Y:S01]  /*d2e0*/  FADD.FTZ R20, R220, R20 ;  /* 0x00000014dc147221 */ /* 0x000fe20000010000 */
[----:B------:R-:W-:Y:S01]  /*d2f0*/  F2FP.BF16.F32.PACK_AB R31, R72, R73 ;  /* 0x00000049481f723e */ /* 0x000fe200000010ff */
[----:B------:R-:W-:Y:S02]  /*d300*/  MUFU.EX2 R50, R45 ;  /* 0x0000002d00327308 */ /* 0x000fe40000000800 */
[----:B------:R-:W-:Y:S04]  /*d310*/  FADD.FTZ R20, R164, R20 ;  /* 0x00000014a4147221 */ /* 0x000fe80000010000 */
[C---:B--2---:R-:W-:Y:S01]  /*d320*/  HMMA.16816.F32.BF16 R4, R28.reuse, R32, R4 ;  /* 0x000000201c04723c */ /* 0x044fe20000041804 */
[----:B-1----:R-:W1:Y:S02]  /*d330*/  LDSM.16.MT88.4 R40, [R2+0x8000] ;  /* 0x008000000228783b */ /* 0x002e640000004200 */
[-C--:B------:R-:W-:Y:S01]  /*d340*/  FFMA.FTZ R32, R118, R3.reuse, -R46 ;  /* 0x0000000376207223 */ /* 0x080fe2000001082e */
[----:B------:R-:W-:Y:S03]  /*d350*/  FADD.FTZ R20, R144, R20 ;  /* 0x0000001490147221 */ /* 0x000fe60000010000 */
[----:B------:R2:W-:Y:S01]  /*d360*/  MUFU.EX2 R55, R32 ;  /* 0x0000002000377308 */ /* 0x0005e20000000800 */
[C---:B------:R-:W-:Y:S03]  /*d370*/  HMMA.16816.F32.BF16 R8, R28.reuse, R34, R8 ;  /* 0x000000221c08723c */ /* 0x040fe60000041808 */
[----:B------:R-:W-:Y:S04]  /*d380*/  FADD.FTZ R20, R142, R20 ;  /* 0x000000148e147221 */ /* 0x000fe80000010000 */
[----:B------:R-:W-:Y:S01]  /*d390*/  FADD.FTZ R20, R140, R20 ;  /* 0x000000148c147221 */ /* 0x000fe20000010000 */
[C---:B-----5:R-:W-:Y:S01]  /*d3a0*/  HMMA.16816.F32.BF16 R12, R28.reuse, R36, R12 ;  /* 0x000000241c0c723c */ /* 0x060fe2000004180c */
[----:B------:R-:W-:Y:S02]  /*d3b0*/  LDSM.16.MT88.4 R140, [R2+0x8c00] ;  /* 0x008c0000028c783b */ /* 0x000fe40000004200 */
[----:B------:R-:W-:Y:S01]  /*d3c0*/  FFMA.FTZ R36, R120, R3, -R44 ;  /* 0x0000000378247223 */ /* 0x000fe2000001082c */
[----:B------:R-:W-:Y:S03]  /*d3d0*/  FADD.FTZ R20, R139, R20 ;  /* 0x000000148b147221 */ /* 0x000fe60000010000 */
[----:B------:R4:W-:Y:S01]  /*d3e0*/  MUFU.EX2 R53, R36 ;  /* 0x0000002400357308 */ /* 0x0009e20000000800 */
[----:B------:R-:W-:Y:S01]  /*d3f0*/  HMMA.16816.F32.BF16 R16, R28, R38, R16 ;  /* 0x000000261c10723c */ /* 0x000fe20000041810 */
[----:B--2---:R-:W2:Y:S02]  /*d400*/  LDSM.16.MT88.4 R32, [R27+0x3000] ;  /* 0x003000001b20783b */ /* 0x004ea40000004200 */
[----:B------:R-:W-:Y:S01]  /*d410*/  F2FP.BF16.F32.PACK_AB R28, R74, R75 ;  /* 0x0000004b4a1c723e */ /* 0x000fe200000010ff */
[----:B------:R-:W-:Y:S01]  /*d420*/  FADD.FTZ R20, R138, R20 ;  /* 0x000000148a147221 */ /* 0x000fe20000010000 */
[----:B------:R-:W-:Y:S02]  /*d430*/  F2FP.BF16.F32.PACK_AB R29, R70, R71 ;  /* 0x00000047461d723e */ /* 0x000fe400000010ff */
[----:B------:R-:W-:Y:S01]  /*d440*/  F2FP.BF16.F32.PACK_AB R30, R68, R69 ;  /* 0x00000045441e723e */ /* 0x000fe200000010ff */
[----:B------:R-:W-:Y:S01]  /*d450*/  FADD.FTZ R20, R136, R20 ;  /* 0x0000001488147221 */ /* 0x000fe20000010000 */
[----:B------:R-:W-:Y:S03]  /*d460*/  F2FP.BF16.F32.PACK_AB R31, R66, R67 ;  /* 0x00000043421f723e */ /* 0x000fe600000010ff */
[----:B------:R-:W-:Y:S01]  /*d470*/  FADD.FTZ R20, R133, R20 ;  /* 0x0000001485147221 */ /* 0x000fe20000010000 */
[----:B------:R-:W-:Y:S01]  /*d480*/  MOV R133, R22 ;  /* 0x0000001600857202 */ /* 0x000fe20000000f00 */
[----:B----4-:R-:W4:Y:S02]  /*d490*/  LDSM.16.MT88.4 R36, [R2+0x8400] ;  /* 0x008400000224783b */ /* 0x010f240000004200 */
[C---:B-1----:R-:W-:Y:S03]  /*d4a0*/  HMMA.16816.F32.BF16 R4, R28.reuse, R40, R4 ;  /* 0x000000281c04723c */ /* 0x042fe60000041804 */
[-CC-:B------:R-:W-:Y:S01]  /*d4b0*/  FFMA.FTZ R40, R122, R3.reuse, -R46.reuse ;  /* 0x000000037a287223 */ /* 0x180fe2000001082e */
[-C--:B------:R-:W-:Y:S01]  /*d4c0*/  FFMA.FTZ R46, R26, R3.reuse, -R46 ;  /* 0x000000031a2e7223 */ /* 0x080fe2000001082e */
[----:B------:R-:W-:Y:S01]  /*d4d0*/  FADD.FTZ R45, R131, R20 ;  /* 0x00000014832d7221 */ /* 0x000fe20000010000 */
[-CC-:B------:R-:W-:Y:S01]  /*d4e0*/  FFMA.FTZ R20, R125, R3.reuse, -R44.reuse ;  /* 0x000000037d147223 */ /* 0x180fe2000001082c */
[----:B------:R1:W-:Y:S01]  /*d4f0*/  MUFU.EX2 R51, R40 ;  /* 0x0000002800337308 */ /* 0x0003e20000000800 */
[C---:B------:R-:W-:Y:S03]  /*d500*/  HMMA.16816.F32.BF16 R8, R28.reuse, R42, R8 ;  /* 0x0000002a1c08723c */ /* 0x040fe60000041808 */
[----:B------:R-:W-:Y:S06]  /*d510*/  FADD.FTZ R45, R127, R45 ;  /* 0x0000002d7f2d7221 */ /* 0x000fec0000010000 */
[----:B------:R5:W-:Y:S10]  /*d520*/  MUFU.EX2 R49, R20 ;  /* 0x0000001400317308 */ /* 0x000bf40000000800 */
[----:B------:R-:W-:Y:S01]  /*d530*/  MUFU.EX2 R46, R46 ;  /* 0x0000002e002e7308 */ /* 0x000fe20000000800 */
[C---:B--2---:R-:W-:Y:S01]  /*d540*/  HMMA.16816.F32.BF16 R12, R28.reuse, R32, R12 ;  /* 0x000000201c0c723c */ /* 0x044fe2000004180c */
[----:B-1----:R-:W1:Y:S02]  /*d550*/  LDSM.16.MT88.4 R40, [R27+0x3400] ;  /* 0x003400001b28783b */ /* 0x002e640000004200 */
[-CC-:B------:R-:W-:Y:S01]  /*d560*/  FFMA.FTZ R32, R124, R3.reuse, -R44.reuse ;  /* 0x000000037c207223 */ /* 0x180fe2000001082c */
[----:B------:R-:W-:Y:S05]  /*d570*/  FFMA.FTZ R44, R129, R3, -R44 ;  /* 0x00000003812c7223 */ /* 0x000fea000001082c */
[----:B------:R2:W2:Y:S01]  /*d580*/  MUFU.EX2 R48, R32 ;  /* 0x0000002000307308 */ /* 0x0004a20000000800 */
[----:B------:R-:W-:Y:S03]  /*d590*/  HMMA.16816.F32.BF16 R16, R28, R34, R16 ;  /* 0x000000221c10723c */ /* 0x000fe60000041810 */
[----:B---3--:R-:W-:Y:S01]  /*d5a0*/  F2FP.BF16.F32.PACK_AB R28, R64, R65 ;  /* 0x00000041401c723e */ /* 0x008fe200000010ff */
[----:B-----5:R-:W-:Y:S01]  /*d5b0*/  FADD.FTZ R20, R130, R45 ;  /* 0x0000002d82147221 */ /* 0x020fe20000010000 */
[----:B------:R-:W-:Y:S02]  /*d5c0*/  F2FP.BF16.F32.PACK_AB R29, R62, R63 ;  /* 0x0000003f3e1d723e */ /* 0x000fe400000010ff */
[----:B------:R-:W-:Y:S02]  /*d5d0*/  F2FP.BF16.F32.PACK_AB R30, R60, R61 ;  /* 0x0000003d3c1e723e */ /* 0x000fe400000010ff */
[----:B------:R3:W5:Y:S01]  /*d5e0*/  MUFU.EX2 R45, R24 ;  /* 0x00000018002d7308 */ /* 0x0007620000000800 */
[----:B------:R-:W-:Y:S01]  /*d5f0*/  F2FP.BF16.F32.PACK_AB R31, R58, R59 ;  /* 0x0000003b3a1f723e */ /* 0x000fe200000010ff */
[----:B------:R-:W-:Y:S04]  /*d600*/  FADD.FTZ R20, R86, R20 ;  /* 0x0000001456147221 */ /* 0x000fe80000010000 */
[----:B------:R-:W-:Y:S02]  /*d610*/  FADD.FTZ R20, R84, R20 ;  /* 0x0000001454147221 */ /* 0x000fe40000010000 */
[C---:B----4-:R-:W-:Y:S01]  /*d620*/  HMMA.16816.F32.BF16 R4, R28.reuse, R36, R4 ;  /* 0x000000241c04723c */ /* 0x050fe20000041804 */
[----:B--2---:R2:W4:Y:S01]  /*d630*/  LDSM.16.MT88.4 R32, [R2+0x8800] ;  /* 0x008800000220783b */ /* 0x0045220000004200 */
[----:B------:R-:W1:Y:S01]  /*d640*/  MUFU.EX2 R44, R44 ;  /* 0x0000002c002c7308 */ /* 0x000e620000000800 */
[----:B------:R-:W-:Y:S01]  /*d650*/  FADD.FTZ R20, R82, R20 ;  /* 0x0000001452147221 */ /* 0x000fe20000010000 */
[----:B------:R-:W-:Y:S03]  /*d660*/  F2FP.BF16.F32.PACK_AB R148, R49, R48 ;  /* 0x000000303194723e */ /* 0x000fe600000010ff */
[----:B------:R-:W-:Y:S01]  /*d670*/  FADD.FTZ R20, R81, R20 ;  /* 0x0000001451147221 */ /* 0x000fe20000010000 */
[C---:B------:R-:W-:Y:S01]  /*d680*/  HMMA.16816.F32.BF16 R8, R28.reuse, R38, R8 ;  /* 0x000000261c08723c */ /* 0x040fe20000041808 */
[----:B------:R-:W4:Y:S02]  /*d690*/  LDSM.16.MT88.4 R36, [R27+0x3800] ;  /* 0x003800001b24783b */ /* 0x000f240000004200 */
[----:B---3--:R-:W-:Y:S01]  /*d6a0*/  FADD.FTZ R24, R78, R20 ;  /* 0x000000144e187221 */ /* 0x008fe20000010000 */
[----:B------:R-:W-:Y:S01]  /*d6b0*/  FADD.FTZ R20, R72, R0 ;  /* 0x0000000048147221 */ /* 0x000fe20000010000 */
[----:B-----5:R-:W-:Y:S02]  /*d6c0*/  F2FP.BF16.F32.PACK_AB R149, R45, R47 ;  /* 0x0000002f2d95723e */ /* 0x020fe400000010ff */
[----:B------:R-:W-:Y:S01]  /*d6d0*/  FADD.FTZ R0, R79, R24 ;  /* 0x000000184f007221 */ /* 0x000fe20000010000 */
[----:B------:R-:W-:Y:S01]  /*d6e0*/  FADD.FTZ R20, R71, R20 ;  /* 0x0000001447147221 */ /* 0x000fe20000010000 */
[C---:B-1----:R-:W-:Y:S03]  /*d6f0*/  HMMA.16816.F32.BF16 R12, R28.reuse, R40, R12 ;  /* 0x000000281c0c723c */ /* 0x042fe6000004180c */
[----:B------:R-:W-:Y:S01]  /*d700*/  F2FP.BF16.F32.PACK_AB R150, R44, R23 ;  /* 0x000000172c96723e */ /* 0x000fe200000010ff */
[----:B--2---:R-:W-:Y:S04]  /*d710*/  FADD.FTZ R2, R75, R0 ;  /* 0x000000004b027221 */ /* 0x004fe80000010000 */
[----:B------:R-:W-:Y:S03]  /*d720*/  HMMA.16816.F32.BF16 R16, R28, R42, R16 ;  /* 0x0000002a1c10723c */ /* 0x000fe60000041810 */
[----:B------:R-:W-:Y:S01]  /*d730*/  FADD.FTZ R0, R70, R20 ;  /* 0x0000001446007221 */ /* 0x000fe20000010000 */
[----:B------:R-:W-:Y:S01]  /*d740*/  F2FP.BF16.F32.PACK_AB R28, R56, R57 ;  /* 0x00000039381c723e */ /* 0x000fe200000010ff */
[----:B------:R1:W2:Y:S01]  /*d750*/  MUFU.EX2 R20, R25 ;  /* 0x0000001900147308 */ /* 0x0002a20000000800 */
[----:B------:R-:W-:Y:S01]  /*d760*/  F2FP.BF16.F32.PACK_AB R29, R54, R55 ;  /* 0x00000037361d723e */ /* 0x000fe200000010ff */
[----:B------:R-:W-:Y:S01]  /*d770*/  FADD.FTZ R2, R74, R2 ;  /* 0x000000024a027221 */ /* 0x000fe20000010000 */
[----:B------:R-:W-:Y:S01]  /*d780*/  F2FP.BF16.F32.PACK_AB R30, R52, R53 ;  /* 0x00000035341e723e */ /* 0x000fe200000010ff */
[----:B------:R-:W-:Y:S01]  /*d790*/  FADD.FTZ R0, R67, R0 ;  /* 0x0000000043007221 */ /* 0x000fe20000010000 */
[----:B------:R-:W-:Y:S01]  /*d7a0*/  F2FP.BF16.F32.PACK_AB R31, R50, R51 ;  /* 0x00000033321f723e */ /* 0x000fe200000010ff */
[----:B------:R-:W-:Y:S02]  /*d7b0*/  FADD.FTZ R2, R69, R2 ;  /* 0x0000000245027221 */ /* 0x000fe40000010000 */
[----:B------:R-:W-:Y:S02]  /*d7c0*/  FADD.FTZ R0, R66, R0 ;  /* 0x0000000042007221 */ /* 0x000fe40000010000 */
[----:B------:R-:W-:Y:S02]  /*d7d0*/  FADD.FTZ R2, R68, R2 ;  /* 0x0000000244027221 */ /* 0x000fe40000010000 */
[C---:B----4-:R-:W-:Y:S03]  /*d7e0*/  HMMA.16816.F32.BF16 R4, R28.reuse, R32, R4 ;  /* 0x000000201c04723c */ /* 0x050fe60000041804 */
[----:B------:R-:W-:Y:S01]  /*d7f0*/  FADD.FTZ R0, R63, R0 ;  /* 0x000000003f007221 */ /* 0x000fe20000010000 */
[----:B------:R-:W-:Y:S01]  /*d800*/  FADD.FTZ R2, R65, R2 ;  /* 0x0000000241027221 */ /* 0x000fe20000010000 */
[----:B-1----:R-:W1:Y:S01]  /*d810*/  LDSM.16.MT88.4 R24, [R27+0x3c00] ;  /* 0x003c00001b18783b */ /* 0x002e620000004200 */
[----:B--2---:R-:W-:Y:S01]  /*d820*/  F2FP.BF16.F32.PACK_AB R151, R46, R20 ;  /* 0x000000142e97723e */ /* 0x004fe200000010ff */
[----:B------:R-:W-:Y:S01]  /*d830*/  FADD.FTZ R0, R62, R0 ;  /* 0x000000003e007221 */ /* 0x000fe20000010000 */
[C---:B------:R-:W-:Y:S03]  /*d840*/  HMMA.16816.F32.BF16 R8, R28.reuse, R34, R8 ;  /* 0x000000221c08723c */ /* 0x040fe60000041808 */
[----:B------:R-:W-:Y:S01]  /*d850*/  FADD.FTZ R2, R64, R2 ;  /* 0x0000000240027221 */ /* 0x000fe20000010000 */
[----:B------:R-:W-:Y:S03]  /*d860*/  FADD.FTZ R0, R59, R0 ;  /* 0x000000003b007221 */ /* 0x000fe60000010000 */
[----:B------:R-:W-:Y:S01]  /*d870*/  FADD.FTZ R2, R61, R2 ;  /* 0x000000023d027221 */ /* 0x000fe20000010000 */
[C---:B------:R-:W-:Y:S03]  /*d880*/  HMMA.16816.F32.BF16 R12, R28.reuse, R36, R12 ;  /* 0x000000241c0c723c */ /* 0x040fe6000004180c */
[----:B------:R-:W-:Y:S01]  /*d890*/  FADD.FTZ R0, R58, R0 ;  /* 0x000000003a007221 */ /* 0x000fe20000010000 */
[----:B------:R-:W-:Y:S03]  /*d8a0*/  FADD.FTZ R2, R60, R2 ;  /* 0x000000023c027221 */ /* 0x000fe60000010000 */
[----:B------:R-:W-:Y:S01]  /*d8b0*/  FADD.FTZ R0, R55, R0 ;  /* 0x0000000037007221 */ /* 0x000fe20000010000 */
[----:B------:R-:W-:Y:S03]  /*d8c0*/  HMMA.16816.F32.BF16 R16, R28, R38, R16 ;  /* 0x000000261c10723c */ /* 0x000fe60000041810 */
[----:B------:R-:W-:Y:S01]  /*d8d0*/  FADD.FTZ R2, R57, R2 ;  /* 0x0000000239027221 */ /* 0x000fe20000010000 */
[----:B------:R-:W-:Y:S03]  /*d8e0*/  FADD.FTZ R0, R54, R0 ;  /* 0x0000000036007221 */ /* 0x000fe60000010000 */
        /* <DEDUP_REMOVED lines=13> */
[----:B------:R-:W-:Y:S01]  /*d9c0*/  FADD.FTZ R2, R20, R2 ;  /* 0x0000000214027221 */ /* 0x000fe20000010000 */
[----:B------:R-:W-:Y:S03]  /*d9d0*/  FADD.FTZ R0, R23, R0 ;  /* 0x0000000017007221 */ /* 0x000fe60000010000 */
[----:B------:R-:W-:Y:S01]  /*d9e0*/  FADD.FTZ R232, R46, R2 ;  /* 0x000000022ee87221 */ /* 0x000fe20000010000 */
[----:B------:R-:W-:Y:S01]  /*d9f0*/  FADD.FTZ R231, R44, R0 ;  /* 0x000000002ce77221 */ /* 0x000fe20000010000 */
[----:B------:R-:W-:Y:S11]  /*da00*/  @P0 BRA `(.L_x_802) ;  /* 0xffffffac00280947 */ /* 0x000ff6000383ffff */
.L_x_795:
        /* <DEDUP_REMOVED lines=10> */
.L_x_812:
[----:B------:R-:W3:Y:S01]  /*dab0*/  MUFU.RCP R0, R12 ;  /* 0x0000000c00007308 */ /* 0x000ee20000001000 */
[----:B----4-:R-:W-:Y:S01]  /*dac0*/  FADD.FTZ R13, R2, R13 ;  /* 0x0000000d020d7221 */ /* 0x010fe20000010000 */
[----:B------:R-:W-:Y:S02]  /*dad0*/  FSETP.NE.FTZ.AND P3, PT, R12, RZ, PT ;  /* 0x000000ff0c00720b */ /* 0x000fe40003f75000 */
[----:B------:R-:W-:Y:S02]  /*dae0*/  SHF.L.U32 R4, R170, 0x1, RZ ;  /* 0x00000001aa047819 */ /* 0x000fe400000006ff */
[----:B------:R-:W-:Y:S02]  /*daf0*/  FSETP.NE.FTZ.AND P2, PT, R13, RZ, PT ;  /* 0x000000ff0d00720b */ /* 0x000fe40003f55000 */
[----:B------:R-:W2:Y:S01]  /*db00*/  MUFU.RCP R3, R13 ;  /* 0x0000000d00037308 */ /* 0x000ea20000001000 */
[----:B------:R-:W-:Y:S02]  /*db10*/  LOP3.LUT R168, R168, 0x6, R4, 0xf8, !PT ;  /* 0x00000006a8a87812 */ /* 0x000fe400078ef804 */
[----:B------:R-:W-:-:S04]  /*db20*/  SHF.L.U32 R4, R170, 0x3, RZ ;  /* 0x00000003aa047819 */ /* 0x000fc800000006ff */
[----:B------:R-:W-:Y:S02]  /*db30*/  LOP3.LUT R168, R168, 0x20, R4, 0xf8, !PT ;  /* 0x00000020a8a87812 */ /* 0x000fe400078ef804 */
[----:B---3--:R-:W-:-:S05]  /*db40*/  FSEL R2, R0, 1, P3 ;  /* 0x3f80000000027808 */ /* 0x008fca0001800000 */
        /* <DEDUP_REMOVED lines=8> */
[----:B------:R-:W-:Y:S02]  /*dbd0*/  LOP3.LUT R2, R4, 0xc0, RZ, 0xc0, !PT ;  /* 0x000000c004027812 */ /* 0x000fe400078ec0ff */
[----:B--2---:R-:W-:-:S02]  /*dbe0*/  FSEL R0, R3, 1, P2 ;  /* 0x3f80000003007808 */ /* 0x004fc40001000000 */
[----:B------:R-:W-:Y:S02]  /*dbf0*/  LOP3.LUT R2, R2, 0x18, R170, 0xf8, !PT ;  /* 0x0000001802027812 */ /* 0x000fe400078ef8aa */
[----:B------:R-:W-:Y:S01]  /*dc00*/  F2FP.BF16.F32.PACK_AB R10, R10, R136 ;  /* 0x000000880a0a723e */ /* 0x000fe200000010ff */
[----:B------:R-:W-:Y:S01]  /*dc10*/  FMUL.FTZ R138, R0, R138 ;  /* 0x0000008a008a7220 */ /* 0x000fe20000410000 */
[----:B------:R-:W-:Y:S01]  /*dc20*/  LOP3.LUT R2, R168, R2, RZ, 0xfc, !PT ;  /* 0x00000002a8027212 */ /* 0x000fe200078efcff */
[C---:B------:R-:W-:Y:S01]  /*dc30*/  FMUL.FTZ R7, R0.reuse, R139 ;  /* 0x0000008b00077220 */ /* 0x040fe20000410000 */
[C---:B------:R-:W-:Y:S01]  /*dc40*/  FMUL.FTZ R142, R0.reuse, R142 ;  /* 0x0000008e008e7220 */ /* 0x040fe20000410000 */
[C---:B------:R-:W-:Y:S01]  /*dc50*/  FMUL.FTZ R6, R0.reuse, R143 ;  /* 0x0000008f00067220 */ /* 0x040fe20000410000 */
[C---:B------:R-:W-:Y:S01]  /*dc60*/  FMUL.FTZ R146, R0.reuse, R146 ;  /* 0x0000009200927220 */ /* 0x040fe20000410000 */
[C---:B------:R-:W-:Y:S01]  /*dc70*/  FMUL.FTZ R5, R0.reuse, R147 ;  /* 0x0000009300057220 */ /* 0x040fe20000410000 */
[C---:B------:R-:W-:Y:S01]  /*dc80*/  FMUL.FTZ R150, R0.reuse, R150 ;  /* 0x0000009600967220 */ /* 0x040fe20000410000 */
[----:B------:R-:W-:Y:S01]  /*dc90*/  FMUL.FTZ R4, R0, R151 ;  /* 0x0000009700047220 */ /* 0x000fe20000410000 */
[----:B------:R-:W-:-:S02]  /*dca0*/  LEA R165, R2, R165, 0x1 ;  /* 0x000000a502a57211 */ /* 0x000fc400078e08ff */
[C---:B------:R-:W-:Y:S02]  /*dcb0*/  LOP3.LUT R0, R166.reuse, 0x40, RZ, 0xc0, !PT ;  /* 0x00000040a6007812 */ /* 0x040fe400078ec0ff */
[----:B------:R-:W-:Y:S01]  /*dcc0*/  LOP3.LUT R2, R166, 0x20, RZ, 0xc0, !PT ;  /* 0x00000020a6027812 */ /* 0x000fe200078ec0ff */
[----:B------:R-:W-:Y:S01]  /*dcd0*/  STS [R165], R10 ;  /* 0x0000000aa5007388 */ /* 0x000fe20000000800 */
[----:B------:R-:W-:Y:S01]  /*dce0*/  F2FP.BF16.F32.PACK_AB R7, R7, R138 ;  /* 0x0000008a0707723e */ /* 0x000fe200000010ff */
[----:B------:R-:W-:Y:S01]  /*dcf0*/  IMAD.IADD R0, R165, 0x1, -R0 ;  /* 0x00000001a5007824 */ /* 0x000fe200078e0a00 */
[----:B------:R-:W-:Y:S02]  /*dd00*/  F2FP.BF16.F32.PACK_AB R11, R11, R140 ;  /* 0x0000008c0b0b723e */ /* 0x000fe400000010ff */
[----:B------:R-:W-:Y:S01]  /*dd10*/  F2FP.BF16.F32.PACK_AB R6, R6, R142 ;  /* 0x0000008e0606723e */ /* 0x000fe200000010ff */
[----:B------:R-:W-:Y:S01]  /*dd20*/  STS [R165+0x200], R7 ;  /* 0x00020007a5007388 */ /* 0x000fe20000000800 */
[----:B------:R-:W-:Y:S01]  /*dd30*/  IADD3 R3, PT, PT, R165, -R2, RZ ;  /* 0x80000002a5037210 */ /* 0x000fe20007ffe0ff */
[----:B------:R-:W-:Y:S01]  /*dd40*/  IMAD.IADD R2, R0, 0x1, -R2 ;  /* 0x0000000100027824 */ /* 0x000fe200078e0a02 */
[----:B------:R-:W-:-:S02]  /*dd50*/  F2FP.BF16.F32.PACK_AB R9, R9, R144 ;  /* 0x000000900909723e */ /* 0x000fc400000010ff */
[----:B------:R-:W-:Y:S01]  /*dd60*/  F2FP.BF16.F32.PACK_AB R5, R5, R146 ;  /* 0x000000920505723e */ /* 0x000fe200000010ff */
[----:B------:R-:W-:Y:S01]  /*dd70*/  STS [R3+0x10], R11 ;  /* 0x0000100b03007388 */ /* 0x000fe20000000800 */
[----:B------:R-:W-:Y:S02]  /*dd80*/  F2FP.BF16.F32.PACK_AB R8, R8, R148 ;  /* 0x000000940808723e */ /* 0x000fe400000010ff */
[----:B------:R-:W-:Y:S01]  /*dd90*/  F2FP.BF16.F32.PACK_AB R4, R4, R150 ;  /* 0x000000960404723e */ /* 0x000fe200000010ff */
[----:B------:R2:W-:Y:S04]  /*dda0*/  STS [R3+0x210], R6 ;  /* 0x0002100603007388 */ /* 0x0005e80000000800 */
[----:B------:R-:W-:Y:S04]  /*ddb0*/  STS [R0+0x20], R9 ;  /* 0x0000200900007388 */ /* 0x000fe80000000800 */
[----:B------:R3:W-:Y:S04]  /*ddc0*/  STS [R0+0x220], R5 ;  /* 0x0002200500007388 */ /* 0x0007e80000000800 */
[----:B------:R-:W-:Y:S04]  /*ddd0*/  STS [R2+0x30], R8 ;  /* 0x0000300802007388 */ /* 0x000fe80000000800 */
[----:B------:R4:W-:Y:S04]  /*dde0*/  STS [R2+0x230], R4 ;  /* 0x0002300402007388 */ /* 0x0009e80000000800 */
[----:B--2---:R-:W2:Y:S04]  /*ddf0*/  LD.E.64 R6, desc[UR4][R134.64+0x88] ;  /* 0x0000880486067980 */ /* 0x004ea8000c101b00 */
[----:B---3--:R-:W3:Y:S02]  /*de00*/  LD.E.U8 R0, desc[UR4][R134.64+0x1c8] ;  /* 0x0001c80486007980 */ /* 0x008ee4000c101100 */
[----:B---3--:R-:W-:-:S13]  /*de10*/  ISETP.NE.AND P1, PT, R0, RZ, PT ;  /* 0x000000ff0000720c */ /* 0x008fda0003f25270 */
[----:B------:R-:W3:Y:S04]  /*de20*/  @!P1 LD.E R3, desc[UR4][R134.64+0x60] ;  /* 0x0000600486039980 */ /* 0x000ee8000c101900 */
[----:B----4-:R-:W4:Y:S01]  /*de30*/  @!P1 LD.E R4, desc[UR4][R134.64+0xb4] ;  /* 0x0000b40486049980 */ /* 0x010f22000c101900 */
[----:B------:R-:W1:Y:S08]  /*de40*/  @P3 MUFU.LG2 R0, R12 ;  /* 0x0000000c00003308 */ /* 0x000e700000000c00 */
[----:B------:R-:W2:Y:S01]  /*de50*/  @P2 MUFU.LG2 R2, R13 ;  /* 0x0000000d00022308 */ /* 0x000ea20000000c00 */
[----:B------:R-:W-:Y:S01]  /*de60*/  ISETP.NE.AND P0, PT, R240, -0x1, PT ;  /* 0xfffffffff000780c */ /* 0x000fe20003f05270 */
[----:B------:R-:W-:Y:S01]  /*de70*/  BSSY.RECONVERGENT B0, `(.L_x_804) ;  /* 0x0000012000007945 */ /* 0x000fe20003800200 */
[----:B------:R-:W-:-:S02]  /*de80*/  MOV R18, 0x7f800000 ;  /* 0x7f80000000127802 */ /* 0x000fc40000000f00 */
[----:B------:R-:W-:Y:S01]  /*de90*/  MOV R17, 0x7f800000 ;  /* 0x7f80000000117802 */ /* 0x000fe20000000f00 */
[----:B-1----:R-:W-:Y:S01]  /*dea0*/  @P3 FMUL.FTZ R5, R0, 0.69314718246459960938 ;  /* 0x3f31721800053820 */ /* 0x002fe20000410000 */
[----:B------:R-:W-:-:S03]  /*deb0*/  LOP3.LUT P4, RZ, R170, 0x3, RZ, 0xc0, !PT ;  /* 0x00000003aaff7812 */ /* 0x000fc6000788c0ff */
[----:B-----5:R-:W-:Y:S01]  /*dec0*/  @P3 FFMA.FTZ R18, R14, R22, R5 ;  /* 0x000000160e123223 */ /* 0x020fe20000010005 */
[----:B--2---:R-:W-:-:S03]  /*ded0*/  @P2 FMUL.FTZ R2, R2, 0.69314718246459960938 ;  /* 0x3f31721802022820 */ /* 0x004fc60000410000 */
[-C--:B------:R-:W-:Y:S02]  /*dee0*/  @P0 IMAD R19, R7, R240.reuse, RZ ;  /* 0x000000f007130224 */ /* 0x080fe400078e02ff */
[----:B------:R-:W-:Y:S01]  /*def0*/  @P2 FFMA.FTZ R17, R14, R21, R2 ;  /* 0x000000150e112223 */ /* 0x000fe20000010002 */
[----:B------:R-:W-:-:S04]  /*df00*/  @P0 IMAD.WIDE.U32 R14, R6, R240, RZ ;  /* 0x000000f0060e0225 */ /* 0x000fc800078e00ff */
[----:B---3--:R-:W-:-:S04]  /*df10*/  @!P1 IMAD R0, R3, R235, R242 ;  /* 0x000000eb03009224 */ /* 0x008fc800078e02f2 */
[----:B----4-:R-:W-:Y:S01]  /*df20*/  @!P1 IMAD R0, R0, R4, RZ ;  /* 0x0000000400009224 */ /* 0x010fe200078e02ff */
[----:B------:R-:W-:Y:S06]  /*df30*/  @!P1 BRA `(.L_x_805) ;  /* 0x0000000000149947 */ /* 0x000fec0003800000 */
[----:B------:R-:W2:Y:S04]  /*df40*/  @!P0 LD.E R0, desc[UR4][R134.64+0xb4] ;  /* 0x0000b40486008980 */ /* 0x000ea8000c101900 */
[----:B------:R-:W3:Y:S01]  /*df50*/  LD.E R2, desc[UR4][R134.64+0xd4] ;  /* 0x0000d40486027980 */ /* 0x000ee2000c101900 */
[----:B--2---:R-:W-:Y:S02]  /*df60*/  @!P0 IMAD R240, R0, R235, RZ ;  /* 0x000000eb00f08224 */ /* 0x004fe400078e02ff */
[----:B---3--:R-:W-:-:S05]  /*df70*/  IMAD R0, R2, R242, RZ ;  /* 0x000000f202007224 */ /* 0x008fca00078e02ff */
[----:B------:R-:W-:Y:S02]  /*df80*/  IADD3 R0, PT, PT, R0, R240, RZ ;  /* 0x000000f000007210 */ /* 0x000fe40007ffe0ff */
.L_x_805:
[----:B------:R-:W-:Y:S05]  /*df90*/  BSYNC.RECONVERGENT B0 ;  /* 0x0000000000007941 */ /* 0x000fea0003800200 */
.L_x_804:
        /* <DEDUP_REMOVED lines=8> */
[----:B------:R-:W3:Y:S01]  /*e020*/  LDS.128 R172, [R172+0x800] ;  /* 0x00080000acac7984 */ /* 0x000ee20000000c00 */
[----:B------:R-:W-:Y:S04]  /*e030*/  BSSY.RECONVERGENT B0, `(.L_x_806) ;  /* 0x000000e000007945 */ /* 0x000fe80003800200 */
[----:B------:R-:W-:Y:S05]  /*e040*/  @P4 BRA `(.L_x_807) ;  /* 0x0000000000304947 */ /* 0x000fea0003800000 */
[----:B------:R-:W-:Y:S01]  /*e050*/  LOP3.LUT R8, R167, 0x30, RZ, 0xc0, !PT ;  /* 0x00000030a7087812 */ /* 0x000fe200078ec0ff */
[----:B------:R-:W-:-:S03]  /*e060*/  IMAD.IADD R0, R24, 0x1, R0 ;  /* 0x0000000118007824 */ /* 0x000fc600078e0200 */
[----:B------:R-:W-:-:S04]  /*e070*/  LOP3.LUT R8, R8, 0x7, R238, 0xf8, !PT ;  /* 0x0000000708087812 */ /* 0x000fc800078ef8ee */
[----:B------:R-:W-:Y:S01]  /*e080*/  IADD3 R9, P1, PT, R0, R8, RZ ;  /* 0x0000000800097210 */ /* 0x000fe20007f3e0ff */
        /* <DEDUP_REMOVED lines=8> */
.L_x_807:
[----:B------:R-:W-:Y:S05]  /*e110*/  BSYNC.RECONVERGENT B0 ;  /* 0x0000000000007941 */ /* 0x000fea0003800200 */
.L_x_806:
[----:B------:R-:W2:Y:S01]  /*e120*/  LD.E R8, desc[UR4][R134.64+0xc0] ;  /* 0x0000c00486087980 */ /* 0x000ea2000c101900 */
[-C--:B-----5:R-:W-:Y:S01]  /*e130*/  @!P0 IMAD R0, R5, R235.reuse, RZ ;  /* 0x000000eb05008224 */ /* 0x0a0fe200078e02ff */
[----:B------:R-:W-:Y:S01]  /*e140*/  IADD3 R9, PT, PT, R238, 0x20, RZ ;  /* 0x00000020ee097810 */ /* 0x000fe20007ffe0ff */
[----:B----4-:R-:W-:-:S04]  /*e150*/  @!P0 IMAD.WIDE.U32 R2, R4, R235, RZ ;  /* 0x000000eb04028225 */ /* 0x010fc800078e00ff */
[----:B------:R-:W-:Y:S01]  /*e160*/  IMAD.MOV.U32 R235, RZ, RZ, RZ ;  /* 0x000000ffffeb7224 */ /* 0x000fe200078e00ff */
[----:B------:R-:W-:Y:S01]  /*e170*/  @!P0 IADD3 R4, PT, PT, R3, R0, RZ ;  /* 0x0000000003048210 */ /* 0x000fe20007ffe0ff */
[----:B------:R-:W-:Y:S01]  /*e180*/  IMAD R5, R7, R24, RZ ;  /* 0x0000001807057224 */ /* 0x000fe200078e02ff */
[----:B------:R-:W-:Y:S01]  /*e190*/  @!P0 MOV R0, R2 ;  /* 0x0000000200008202 */ /* 0x000fe20000000f00 */
[----:B------:R-:W-:Y:S01]  /*e1a0*/  IMAD.WIDE.U32 R2, R24, R6, R234 ;  /* 0x0000000618027225 */ /* 0x000fe200078e00ea */
[----:B------:R-:W-:-:S03]  /*e1b0*/  @P0 MOV R0, R14 ;  /* 0x0000000e00000202 */ /* 0x000fc60000000f00 */
[----:B------:R-:W-:Y:S01]  /*e1c0*/  @P0 IMAD.IADD R4, R15, 0x1, R19 ;  /* 0x000000010f040824 */ /* 0x000fe200078e0213 */
[----:B------:R-:W-:Y:S02]  /*e1d0*/  IADD3 R5, PT, PT, R3, R5, RZ ;  /* 0x0000000503057210 */ /* 0x000fe40007ffe0ff */
[----:B--2---:R-:W-:Y:S01]  /*e1e0*/  ISETP.GE.AND P2, PT, R234, R8, PT ;  /* 0x00000008ea00720c */ /* 0x004fe20003f46270 */
[-C--:B------:R-:W-:Y:S02]  /*e1f0*/  IMAD R8, R11, R242.reuse, RZ ;  /* 0x000000f20b087224 */ /* 0x080fe400078e02ff */
[----:B------:R-:W-:Y:S01]  /*e200*/  IMAD.WIDE.U32 R10, R10, R242, RZ ;  /* 0x000000f20a0a7225 */ /* 0x000fe200078e00ff */
[-C--:B------:R-:W-:Y:S02]  /*e210*/  ISETP.GE.OR P1, PT, R238, R241.reuse, P2 ;  /* 0x000000f1ee00720c */ /* 0x080fe40001726670 */
[----:B------:R-:W-:Y:S01]  /*e220*/  ISETP.GE.OR P2, PT, R9, R241, P2 ;  /* 0x000000f10900720c */ /* 0x000fe20001746670 */
[----:B------:R-:W-:Y:S01]  /*e230*/  IMAD.IADD R3, R11, 0x1, R8 ;  /* 0x000000010b037824 */ /* 0x000fe200078e0208 */
[----:B------:R-:W-:-:S04]  /*e240*/  IADD3 R2, P3, P0, R10, R2, R0 ;  /* 0x000000020a027210 */ /* 0x000fc8000787e000 */
[----:B------:R-:W-:-:S05]  /*e250*/  IADD3.X R3, PT, PT, R3, R5, R4, P3, P0 ;  /* 0x0000000503037210 */ /* 0x000fca0001fe0404 */
[----:B------:R-:W-:Y:S02]  /*e260*/  @!P1 IMAD R0, R7, R238, RZ ;  /* 0x000000ee07009224 */ /* 0x000fe400078e02ff */
[----:B------:R-:W-:-:S04]  /*e270*/  @!P1 IMAD.WIDE.U32 R4, R238, R6, R2 ;  /* 0x00000006ee049225 */ /* 0x000fc800078e0002 */
[----:B------:R-:W-:Y:S01]  /*e280*/  @!P1 IMAD.IADD R0, R5, 0x1, R0 ;  /* 0x0000000105009824 */ /* 0x000fe200078e0200 */
[----:B------:R-:W-:Y:S01]  /*e290*/  @!P1 LEA R8, P0, R4, R12, 0x1 ;  /* 0x0000000c04089211 */ /* 0x000fe200078008ff */
[----:B------:R-:W-:-:S03]  /*e2a0*/  IMAD.MOV.U32 R5, RZ, RZ, 0x0 ;  /* 0x00000000ff057424 */ /* 0x000fc600078e00ff */
[----:B------:R-:W-:Y:S02]  /*e2b0*/  @!P1 LEA.HI.X R9, R4, R13, R0, 0x1, P0 ;  /* 0x0000000d04099211 */ /* 0x000fe400000f0c00 */
[----:B------:R-:W-:-:S03]  /*e2c0*/  MOV R4, R243 ;  /* 0x000000f300047202 */ /* 0x000fc60000000f00 */
[----:B------:R1:W-:Y:S02]  /*e2d0*/  @!P1 ST.E.128 desc[UR4][R8.64], R20 ;  /* 0x0000001408009985 */ /* 0x0003e4000c101d04 */
[----:B-1-3--:R-:W-:Y:S05]  /*e2e0*/  @P2 RET.REL.NODEC R4 `(_ZN5flash24flash_fwd_splitkv_kernelI23Flash_fwd_kernel_traitsILi32ELi64ELi256ELi4ELb0ELb0EN7cutlass10bfloat16_tE19Flash_kernel_traitsILi32ELi64ELi256ELi4ES3_EELb0ELb0ELb0ELb0ELb0ELb1ELb0ELb0EEEvNS_16Flash_fwd_paramsE) ;  /* 0xffffff1c04442950 */ /* 0x00afea0003c3ffff */
[----:B------:R-:W-:-:S05]  /*e2f0*/  IADD3 R0, P0, PT, R238, 0x20, RZ ;  /* 0x00000020ee007810 */ /* 0x000fca0007f1e0ff */
[----:B------:R-:W-:-:S04]  /*e300*/  IMAD.X R4, RZ, RZ, RZ, P0 ;  /* 0x000000ffff047224 */ /* 0x000fc800000e06ff */
[----:B------:R-:W-:Y:S02]  /*e310*/  IMAD R8, R4, R6, RZ ;  /* 0x0000000604087224 */ /* 0x000fe400078e02ff */
        /* <DEDUP_REMOVED lines=8> */
[----:B------:R-:W-:Y:S05]  /*e3a0*/  RET.REL.NODEC R2 `(_ZN5flash24flash_fwd_splitkv_kernelI23Flash_fwd_kernel_traitsILi32ELi64ELi256ELi4ELb0ELb0EN7cutlass10bfloat16_tE19Flash_kernel_traitsILi32ELi64ELi256ELi4ES3_EELb0ELb0ELb0ELb0ELb0ELb1ELb0ELb0EEEvNS_16Flash_fwd_paramsE) ;  /* 0xffffff1c02147950 */ /* 0x000fea0003c3ffff */
.L_x_803:
[----:B------:R-:W-:Y:S01]  /*e3b0*/  IMAD.MOV.U32 R0, RZ, RZ, 0x2 ;  /* 0x00000002ff007424 */ /* 0x000fe200078e00ff */
[----:B------:R-:W-:Y:S01]  /*e3c0*/  MOV R2, R231 ;  /* 0x000000e700027202 */ /* 0x000fe20000000f00 */
[----:B------:R-:W-:Y:S01]  /*e3d0*/  IMAD.MOV.U32 R4, RZ, RZ, -0x1 ;  /* 0xffffffffff047424 */ /* 0x000fe200078e00ff */
[----:B------:R-:W-:-:S07]  /*e3e0*/  MOV R3, 0x1f ;  /* 0x0000001f00037802 */ /* 0x000fce0000000f00 */
[----:B-1---5:R-:W-:Y:S05]  /*e3f0*/  WARPSYNC.COLLECTIVE R4, `(.L_x_808) ;  /* 0x0000000004087348 */ /* 0x022fea0003c00000 */
[----:B------:R2:W3:Y:S02]  /*e400*/  SHFL.BFLY P0, R0, R2, R0, R3 ;  /* 0x0c00000002007389 */ /* 0x0004e40000000003 */
[----:B-123-5:R-:W-:Y:S05]  /*e410*/  ENDCOLLECTIVE ;  /* 0x000000000000791b */ /* 0x02efea0003800000 */
.L_x_808:
[----:B------:R-:W-:Y:S02]  /*e420*/  MOV R5, R0 ;  /* 0x0000000000057202 */ /* 0x000fe40000000f00 */
[----:B------:R-:W-:-:S03]  /*e430*/  MOV R0, 0x1 ;  /* 0x0000000100007802 */ /* 0x000fc60000000f00 */
[----:B------:R-:W-:-:S04]  /*e440*/  FADD.FTZ R5, R5, R231 ;  /* 0x000000e705057221 */ /* 0x000fc80000010000 */
[----:B------:R-:W-:-:S07]  /*e450*/  IMAD.MOV.U32 R2, RZ, RZ, R5 ;  /* 0x000000ffff027224 */ /* 0x000fce00078e0005 */
[----:B------:R-:W-:Y:S05]  /*e460*/  WARPSYNC.COLLECTIVE R4, `(.L_x_809) ;  /* 0x0000000004087348 */ /* 0x000fea0003c00000 */
[----:B------:R1:W2:Y:S02]  /*e470*/  SHFL.BFLY P0, R0, R2, R0, R3 ;  /* 0x0c00000002007389 */ /* 0x0002a40000000003 */
[----:B-12---:R-:W-:Y:S05]  /*e480*/  ENDCOLLECTIVE ;  /* 0x000000000000791b */ /* 0x006fea0003800000 */
.L_x_809:
[----:B------:R-:W-:Y:S01]  /*e490*/  IMAD.MOV.U32 R12, RZ, RZ, R0 ;  /* 0x000000ffff0c7224 */ /* 0x000fe200078e0000 */
[----:B------:R-:W-:Y:S02]  /*e4a0*/  MOV R0, 0x2 ;  /* 0x0000000200007802 */ /* 0x000fe40000000f00 */
[----:B------:R-:W-:Y:S01]  /*e4b0*/  MOV R2, R232 ;  /* 0x000000e800027202 */ /* 0x000fe20000000f00 */
[----:B------:R-:W-:-:S07]  /*e4c0*/  FADD.FTZ R12, R5, R12 ;  /* 0x0000000c050c7221 */ /* 0x000fce0000010000 */
[----:B------:R-:W-:Y:S05]  /*e4d0*/  WARPSYNC.COLLECTIVE R4, `(.L_x_810) ;  /* 0x0000000004087348 */ /* 0x000fea0003c00000 */
[----:B------:R1:W2:Y:S02]  /*e4e0*/  SHFL.BFLY P0, R0, R2, R0, R3 ;  /* 0x0c00000002007389 */ /* 0x0002a40000000003 */
[----:B-12---:R-:W-:Y:S05]  /*e4f0*/  ENDCOLLECTIVE ;  /* 0x000000000000791b */ /* 0x006fea0003800000 */
.L_x_810:
[----:B------:R-:W-:Y:S01]  /*e500*/  IMAD.MOV.U32 R2, RZ, RZ, R0 ;  /* 0x000000ffff027224 */ /* 0x000fe200078e0000 */
[----:B------:R-:W-:-:S03]  /*e510*/  MOV R0, 0x1 ;  /* 0x0000000100007802 */ /* 0x000fc60000000f00 */
[----:B------:R-:W-:-:S07]  /*e520*/  FADD.FTZ R2, R2, R232 ;  /* 0x000000e802027221 */ /* 0x000fce0000010000 */
[----:B------:R-:W-:Y:S05]  /*e530*/  WARPSYNC.COLLECTIVE R4, `(.L_x_811) ;  /* 0x0000000004087348 */ /* 0x000fea0003c00000 */
[----:B------:R1:W2:Y:S02]  /*e540*/  SHFL.BFLY P0, R0, R2, R0, R3 ;  /* 0x0c00000002007389 */ /* 0x0002a40000000003 */
[----:B-12---:R-:W-:Y:S05]  /*e550*/  ENDCOLLECTIVE ;  /* 0x000000000000791b */ /* 0x006fea0003800000 */
.L_x_811:
[----:B------:R-:W-:Y:S01]  /*e560*/  MOV R13, R0 ;  /* 0x00000000000d7202 */ /* 0x000fe20000000f00 */
[----:B------:R-:W-:Y:S06]  /*e570*/  BRA `(.L_x_812) ;  /* 0xfffffff4004c7947 */ /* 0x000fec000383ffff */
.L_x_813:
        /* <DEDUP_REMOVED lines=16> */
.L_x_10227:


//--------------------- .text._ZN5flash24flash_fwd_splitkv_kernelI23Flash_fwd_kernel_traitsILi32ELi64ELi256ELi4ELb0ELb0EN7cutlass10bfloat16_tE19Flash_kernel_traitsILi32ELi64ELi256ELi4ES3_EELb0ELb0ELb0ELb0ELb0ELb0ELb0ELb1EEEvNS_16Flash_fwd_paramsE --------------------------
	.section	.text._ZN5flash24flash_fwd_splitkv_kernelI23Flash_fwd_kernel_traitsILi32ELi64ELi256ELi4ELb0ELb0EN7cutlass10bfloat16_tE19Flash_kernel_traitsILi32ELi64ELi256ELi4ES3_EELb0ELb0ELb0ELb0ELb0ELb0ELb0ELb1EEEvNS_16Flash_fwd_paramsE,"ax",@progbits
	.align	128
        .global         _ZN5flash24flash_fwd_splitkv_kernelI23Flash_fwd_kernel_traitsILi32ELi64ELi256ELi4ELb0ELb0EN7cutlass10bfloat16_tE19Flash_kernel_traitsILi32ELi64ELi256ELi4ES3_EELb0ELb0ELb0ELb0ELb0ELb0ELb0ELb1EEEvNS_16Flash_fwd_paramsE
        .type           _ZN5flash24flash_fwd_splitkv_kernelI23Flash_fwd_kernel_traitsILi32ELi64ELi256ELi4ELb0ELb0EN7cutlass10bfloat16_tE19Flash_kernel_traitsILi32ELi64ELi256ELi4ES3_EELb0ELb0ELb0ELb0ELb0ELb0ELb0ELb1EEEvNS_16Flash_fwd_paramsE,@function
        .size           _ZN5flash24flash_fwd_splitkv_kernelI23Flash_fwd_kernel_traitsILi32ELi64ELi256ELi4ELb0ELb0EN7cutlass10bfloat16_tE19Flash_kernel_traitsILi32ELi64ELi256ELi4ES3_EELb0ELb0ELb0ELb0ELb0ELb0ELb0ELb1EEEvNS_16Flash_fwd_paramsE,(.L_x_10228 - _ZN5flash24flash_fwd_splitkv_kernelI23Flash_fwd_kernel_traitsILi32ELi64ELi256ELi4ELb0ELb0EN7cutlass10bfloat16_tE19Flash_kernel_traitsILi32ELi64ELi256ELi4ES3_EELb0ELb0ELb0ELb0ELb0ELb0ELb0ELb1EEEvNS_16Flash_fwd_paramsE)
        .other          _ZN5flash24flash_fwd_splitkv_kernelI23Flash_fwd_kernel_traitsILi32ELi64ELi256ELi4ELb0ELb0EN7cutlass10bfloat16_tE19Flash_kernel_traitsILi32ELi64ELi256ELi4ES3_EELb0ELb0ELb0ELb0ELb0ELb0ELb0ELb1EEEvNS_16Flash_fwd_paramsE,@"STO_CUDA_ENTRY STV_DEFAULT"
_ZN5flash24flash_fwd_splitkv_kernelI23Flash_fwd_kernel_traitsILi32ELi64ELi256ELi4ELb0ELb0EN7cutlass10bfloat16_tE19Flash_kernel_traitsILi32ELi64ELi256ELi4ES3_EELb0ELb0ELb0ELb0ELb0ELb0ELb0ELb1EEEvNS_16Flash_fwd_paramsE:
.text._ZN5flash24flash_fwd_splitkv_kernelI23Flash_fwd_kernel_traitsILi32ELi64ELi256ELi4ELb0ELb0EN7cutlass10bfloat16_tE19Flash_kernel_traitsILi32ELi64ELi256ELi4ES3_EELb0ELb0ELb0ELb0ELb0ELb0ELb0ELb1EEEvNS_16Flash_fwd_paramsE:
[----:B------:R-:W-:Y:S01]  /*0000*/  LDC R1, c[0x0][0x37c] ;  /* 0x0000df00ff017b82 */ /* 0x000fe20000000800 */
[----:B------:R-:W1:Y:S07]  /*0010*/  S2R R229, SR_CTAID.X ;  /* 0x0000000000e57919 */ /* 0x000e6e0000002500 */
[----:B------:R-:W2:Y:S01]  /*0020*/  LDC.64 R150, c[0x0][0x348] ;  /* 0x0000d200ff967b82 */ /* 0x000ea20000000a00 */
[----:B------:R-:W-:Y:S01]  /*0030*/  BSSY.RECONVERGENT B3, `(.L_x_814) ;  /* 0x0000005000037945 */ /* 0x000fe20003800200 */
[----:B------:R-:W-:Y:S01]  /*0040*/  MOV R226, 0x80 ;  /* 0x0000008000e27802 */ /* 0x000fe20000000f00 */
[----:B------:R-:W3:Y:S01]  /*0050*/  S2R R228, SR_CTAID.Y ;  /* 0x0000000000e47919 */ /* 0x000ee20000002600 */
[----:B------:R-:W4:Y:S05]  /*0060*/  S2R R227, SR_CTAID.Z ;  /* 0x0000000000e37919 */ /* 0x000f2a0000002700 */
[----:B-1234-:R-:W-:Y:S05]  /*0070*/  CALL.REL.NOINC `($_ZN5flash24flash_fwd_splitkv_kernelI23Flash_fwd_kernel_traitsILi32ELi64ELi256ELi4ELb0ELb0EN7cutlass10bfloat16_tE19Flash_kernel_traitsILi32ELi64ELi256ELi4ES3_EELb0ELb0ELb0ELb0ELb0ELb0ELb0ELb1EEEvNS_16Flash_fwd_paramsE$_ZN5flash30compute_attn_1rowblock_splitkvI23Flash_fwd_kernel_traitsILi32ELi64ELi256ELi4ELb0ELb0EN7cutlass10bfloat16_tE19Flash_kernel_traitsILi32ELi64ELi256ELi4ES3_EELb0ELb0ELb0ELb0ELb0ELb0ELb0ELb1ENS_16Flash_fwd_paramsEEEvRKT8_iiiii) ;  /* 0x0000000000087944 */ /* 0x01efea0003c00000 */
[----:B------:R-:W-:Y:S05]  /*0080*/  BSYNC.RECONVERGENT B3 ;  /* 0x0000000000037941 */ /* 0x000fea0003800200 */
.L_x_814:
[----:B------:R-:W-:Y:S05]  /*0090*/  EXIT ;  /* 0x000000000000794d */ /* 0x000fea0003800000 */
        .type           $_ZN5flash24flash_fwd_splitkv_kernelI23Flash_fwd_kernel_traitsILi32ELi64ELi256ELi4ELb0ELb0EN7cutlass10bfloat16_tE19Flash_kernel_traitsILi32ELi64ELi256ELi4ES3_EELb0ELb0ELb0ELb0ELb0ELb0ELb0ELb1EEEvNS_16Flash_fwd_paramsE$_ZN5flash30compute_attn_1rowblock_splitkvI23Flash_fwd_kernel_traitsILi32ELi64ELi256ELi4ELb0ELb0EN7cutlass10bfloat16_tE19Flash_kernel_traitsILi32ELi64ELi256ELi4ES3_EELb0ELb0ELb0ELb0ELb0ELb0ELb0ELb1ENS_16Flash_fwd_paramsEEEvRKT8_iiiii,@function
        .size           $_ZN5flash24flash_fwd_splitkv_kernelI23Flash_fwd_kernel_traitsILi32ELi64ELi256ELi4ELb0ELb0EN7cutlass10bfloat16_tE19Flash_kernel_traitsILi32ELi64ELi256ELi4ES3_EELb0ELb0ELb0ELb0ELb0ELb0ELb0ELb1EEEvNS_16Flash_fwd_paramsE$_ZN5flash30compute_attn_1rowblock_splitkvI23Flash_fwd_kernel_traitsILi32ELi64ELi256ELi4ELb0ELb0EN7cutlass10bfloat16_tE19Flash_kernel_traitsILi32ELi64ELi256ELi4ES3_EELb0ELb0ELb0ELb0ELb0ELb0ELb0ELb1ENS_16Flash_fwd_paramsEEEvRKT8_iiiii,(.L_x_10228 - $_ZN5flash24flash_fwd_splitkv_kernelI23Flash_fwd_kernel_traitsILi32ELi64ELi256ELi4ELb0ELb0EN7cutlass10bfloat16_tE19Flash_kernel_traitsILi32ELi64ELi256ELi4ES3_EELb0ELb0ELb0ELb0ELb0ELb0ELb0ELb1EEEvNS_16Flash_fwd_paramsE$_ZN5flash30compute_attn_1rowblock_splitkvI23Flash_fwd_kernel_traitsILi32ELi64ELi256ELi4ELb0ELb0EN7cutlass10bfloat16_tE19Flash_kernel_traitsILi32ELi64ELi256ELi4ES3_EELb0ELb0ELb0ELb0ELb0ELb0ELb0ELb1ENS_16Flash_fwd_paramsEEEvRKT8_iiiii)
$_ZN5flash24flash_fwd_splitkv_kernelI23Flash_fwd_kernel_traitsILi32ELi64ELi256ELi4ELb0ELb0EN7cutlass10bfloat16_tE19Flash_kernel_traitsILi32ELi64ELi256ELi4ES3_EELb0ELb0ELb0ELb0ELb0ELb0ELb0ELb1EEEvNS_16Flash_fwd_paramsE$_ZN5flash30compute_attn_1rowblock_splitkvI23Flash_fwd_kernel_traitsILi32ELi64ELi256ELi4ELb0ELb0EN7cutlass10bfloat16_tE19Flash_kernel_traitsILi32ELi64ELi256ELi4ES3_EELb0ELb0ELb0ELb0ELb0ELb0ELb0ELb1ENS_16Flash_fwd_paramsEEEvRKT8_iiiii:
[----:B------:R-:W1:Y:S02]  /*00a0*/  LDCU.64 UR4, c[0x0][0x358] ;  /* 0x00006b00ff0477ac */ /* 0x000e640008000a00 */
[----:B-1----:R-:W2:Y:S04]  /*00b0*/  LD.E.64 R14, desc[UR4][R150.64+0xe0] ;  /* 0x0000e004960e7980 */ /* 0x002ea8000c101b00 */
[----:B------:R-:W3:Y:S04]  /*00c0*/  LD.E.64 R8, desc[UR4][R150.64+0xe8] ;  /* 0x0000e80496087980 */ /* 0x000ee8000c101b00 */
[----:B------:R-:W4:Y:S01]  /*00d0*/  LD.E.64 R4, desc[UR4][R150.64+0xf0] ;  /* 0x0000f00496047980 */ /* 0x000f22000c101b00 */
[----:B------:R-:W-:Y:S01]  /*00e0*/  IMAD.SHL.U32 R2, R228, 0x4, RZ ;  /* 0x00000004e4027824 */ /* 0x000fe200078e00ff */
[----:B------:R-:W-:-:S02]  /*00f0*/  SHF.R.U32.HI R0, RZ, 0x1e, R228 ;  /* 0x0000001eff007819 */ /* 0x000fc400000116e4 */
[----:B------:R-:W4:Y:S01]  /*0100*/  LD.E.64 R6, desc[UR4][R150.64+0xf8] ;  /* 0x0000f80496067980 */ /* 0x000f22000c101b00 */
[----:B------:R-:W-:Y:S02]  /*0110*/  IMAD.MOV.U32 R11, RZ, RZ, RZ ;  /* 0x000000ffff0b7224 */ /* 0x000fe400078e00ff */
[----:B------:R-:W-:Y:S01]  /*0120*/  IMAD.MOV.U32 R232, RZ, RZ, -0x1 ;  /* 0xffffffffffe87424 */ /* 0x000fe200078e00ff */
[C---:B--2---:R-:W-:Y:S02]  /*0130*/  ISETP.NE.U32.AND P2, PT, R14.reuse, RZ, PT ;  /* 0x000000ff0e00720c */ /* 0x044fe40003f45070 */
[----:B------:R-:W-:Y:S02]  /*0140*/  ISETP.NE.U32.AND P0, PT, R14, RZ, PT ;  /* 0x000000ff0e00720c */ /* 0x000fe40003f05070 */
[----:B---3--:R-:W-:Y:S02]  /*0150*/  ISETP.NE.U32.AND P4, PT, R8, RZ, PT ;  /* 0x000000ff0800720c */ /* 0x008fe40003f85070 */
[----:B------:R-:W-:-:S02]  /*0160*/  ISETP.NE.AND.EX P3, PT, R15, RZ, PT, P2 ;  /* 0x000000ff0f00720c */ /* 0x000fc40003f65320 */
[----:B----4-:R-:W-:Y:S02]  /*0170*/  ISETP.NE.U32.AND P5, PT, R4, RZ, PT ;  /* 0x000000ff0400720c */ /* 0x010fe40003fa5070 */
[----:B------:R-:W-:Y:S02]  /*0180*/  ISETP.NE.AND.EX P4, PT, R9, RZ, PT, P4 ;  /* 0x000000ff0900720c */ /* 0x000fe40003f85340 */
[----:B------:R-:W-:Y:S02]  /*0190*/  ISETP.NE.AND.EX P6, PT, R5, RZ, PT, P5 ;  /* 0x000000ff0500720c */ /* 0x000fe40003fc5350 */
[----:B------:R-:W-:Y:S01]  /*01a0*/  ISETP.NE.AND.EX P1, PT, R15, RZ, PT, P0 ;  /* 0x000000ff0f00720c */ /* 0x000fe20003f25300 */
[----:B------:R-:W-:Y:S01]  /*01b0*/  IMAD.WIDE.U32 R14, R228, 0x4, R14 ;  /* 0x00000004e40e7825 */ /* 0x000fe200078e000e */
[----:B------:R-:W-:-:S03]  /*01c0*/  IADD3 R34, P0, PT, R4, R2, RZ ;  /* 0x0000000204227210 */ /* 0x000fc60007f1e0ff */
[----:B------:R1:W5:Y:S02]  /*01d0*/  @!P3 LD.E R230, desc[UR4][R150.64+0xb4] ;  /* 0x0000b40496e6b980 */ /* 0x000364000c101900 */
[----:B------:R-:W-:Y:S02]  /*01e0*/  IMAD.X R35, R5, 0x1, R0, P0 ;  /* 0x0000000105237824 */ /* 0x000fe400000e0600 */
[----:B------:R1:W5:Y:S04]  /*01f0*/  @P3 LD.E R3, desc[UR4][R14.64+0x4] ;  /* 0x000004040e033980 */ /* 0x000368000c101900 */
[----:B------:R1:W5:Y:S04]  /*0200*/  @!P4 LD.E R4, desc[UR4][R150.64+0xb8] ;  /* 0x0000b8049604c980 */ /* 0x000368000c101900 */
[----:B------:R1:W5:Y:S01]  /*0210*/  @P6 LD.E R11, desc[UR4][R34.64] ;  /* 0x00000004220b6980 */ /* 0x000362000c101900 */
[----:B------:R-:W-:-:S03]  /*0220*/  ISETP.NE.U32.AND P2, PT, R8, RZ, PT ;  /* 0x000000ff0800720c */ /* 0x000fc60003f45070 */
[----:B------:R1:W5:Y:S01]  /*0230*/  @P1 LD.E R232, desc[UR4][R14.64] ;  /* 0x000000040ee81980 */ /* 0x000362000c101900 */
[C---:B------:R-:W-:Y:S02]  /*0240*/  ISETP.NE.AND.EX P2, PT, R9.reuse, RZ, PT, P2 ;  /* 0x000000ff0900720c */ /* 0x040fe40003f45320 */
[----:B------:R-:W-:Y:S01]  /*0250*/  IADD3 R8, P1, PT, R8, R2, RZ ;  /* 0x0000000208087210 */ /* 0x000fe20007f3e0ff */
[----:B------:R-:W-:Y:S01]  /*0260*/  BSSY.RECONVERGENT B0, `(.L_x_815) ;  /* 0x000000a000007945 */ /* 0x000fe20003800200 */
[----:B------:R-:W-:Y:S01]  /*0270*/  ISETP.NE.U32.AND P0, PT, R6, RZ, PT ;  /* 0x000000ff0600720c */ /* 0x000fe20003f05070 */
[----:B------:R-:W-:Y:S02]  /*0280*/  IMAD.MOV.U32 R12, RZ, RZ, -0x1 ;  /* 0xffffffffff0c7424 */ /* 0x000fe400078e00ff */
[----:B------:R-:W-:Y:S01]  /*0290*/  IMAD.X R9, R9, 0x1, R0, P1 ;  /* 0x0000000109097824 */ /* 0x000fe200008e0600 */
[----:B------:R-:W-:-:S05]  /*02a0*/  ISETP.NE.AND.EX P5, PT, R7, RZ, PT, P0 ;  /* 0x000000ff0700720c */ /* 0x000fca0003fa5300 */
[----:B------:R-:W-:Y:S08]  /*02b0*/  @!P2 BRA `(.L_x_816) ;  /* 0x000000000010a947 */ /* 0x000ff00003800000 */
[----:B------:R-:W2:Y:S02]  /*02c0*/  LD.E.U8 R5, desc[UR4][R150.64+0x1b2] ;  /* 0x0001b20496057980 */ /* 0x000ea4000c101100 */
[----:B--2---:R-:W-:-:S13]  /*02d0*/  ISETP.NE.AND P0, PT, R5, RZ, PT ;  /* 0x000000ff0500720c */ /* 0x004fda0003f05270 */
[----:B------:R-:W-:Y:S05]  /*02e0*/  @!P0 BRA `(.L_x_816) ;  /* 0x0000000000048947 */ /* 0x000fea0003800000 */
[----:B------:R2:W5:Y:S02]  /*02f0*/  LD.E R12, desc[UR4][R8.64] ;  /* 0x00000004080c7980 */ /* 0x000564000c101900 */
.L_x_816:
[----:B------:R-:W-:Y:S05]  /*0300*/  BSYNC.RECONVERGENT B0 ;  /* 0x0000000000007941 */ /* 0x000fea0003800200 */
.L_x_815:
[----:B------:R-:W-:Y:S04]  /*0310*/  BSSY.RECONVERGENT B0, `(.L_x_817) ;  /* 0x0000007000007945 */ /* 0x000fe80003800200 */
[----:B------:R-:W-:Y:S05]  /*0320*/  @!P4 BRA `(.L_x_818) ;  /* 0x000000000014c947 */ /* 0x000fea0003800000 */
[----:B-----5:R-:W3:Y:S02]  /*0330*/  LD.E.U8 R4, desc[UR4][R150.64+0x1b2] ;  /* 0x0001b20496047980 */ /* 0x020ee4000c101100 */
[----:B---3--:R-:W-:-:S13]  /*0340*/  ISETP.NE.AND P0, PT, R4, RZ, PT ;  /* 0x000000ff0400720c */ /* 0x008fda0003f05270 */
[----:B------:R-:W3:Y:S02]  /*0350*/  @P0 LD.E R5, desc[UR4][R8.64+0x4] ;  /* 0x0000040408050980 */ /* 0x000ee4000c101900 */
[----:B---3--:R-:W-:-:S06]  /*0360*/  @P0 IADD3 R4, PT, PT, R5, -R12, RZ ;  /* 0x8000000c05040210 */ /* 0x008fcc0007ffe0ff */
[----:B------:R3:W5:Y:S02]  /*0370*/  @!P0 LD.E R4, desc[UR4][R8.64] ;  /* 0x0000000408048980 */ /* 0x000764000c101900 */
.L_x_818:
[----:B------:R-:W-:Y:S05]  /*0380*/  BSYNC.RECONVERGENT B0 ;  /* 0x0000000000007941 */ /* 0x000fea0003800200 */
.L_x_817:
[----:B------:R-:W-:Y:S01]  /*0390*/  BSSY.RECONVERGENT B1, `(.L_x_819) ;  /* 0x0000012000017945 */ /* 0x000fe20003800200 */
[----:B-----5:R-:W-:Y:S02]  /*03a0*/  @P3 IADD3 R230, PT, PT, -R232, R3, RZ ;  /* 0x00000003e8e63210 */ /* 0x020fe40007ffe1ff */
[----:B------:R-:W-:Y:S01]  /*03b0*/  IADD3 R65, PT, PT, R4, -R11, RZ ;  /* 0x8000000b04417210 */ /* 0x000fe20007ffe0ff */
[----:B------:R-:W-:Y:S06]  /*03c0*/  @!P5 BRA `(.L_x_820) ;  /* 0x000000000014d947 */ /* 0x000fec0003800000 */
[----:B------:R-:W-:-:S05]  /*03d0*/  IADD3 R4, P0, PT, R6, R2, RZ ;  /* 0x0000000206047210 */ /* 0x000fca0007f1e0ff */
[----:B------:R-:W-:-:S05]  /*03e0*/  IMAD.X R5, R7, 0x1, R0, P0 ;  /* 0x0000000107057824 */ /* 0x000fca00000e0600 */
[----:B------:R-:W4:Y:S02]  /*03f0*/  LD.E R4, desc[UR4][R4.64] ;  /* 0x0000000404047980 */ /* 0x000f24000c101900 */
[----:B----4-:R-:W-:Y:S01]  /*0400*/  IADD3 R57, PT, PT, R4, -R11, RZ ;  /* 0x8000000b04397210 */ /* 0x010fe20007ffe0ff */
[----:B------:R-:W-:Y:S05]  /*0410*/  BRA `(.L_x_821) ;  /* 0x0000000000247947 */ /* 0x000fea0003800000 */
.L_x_820:
[----:B------:R-:W4:Y:S01]  /*0420*/  LD.E.64 R4, desc[UR4][R150.64+0x108] ;  /* 0x0001080496047980 */ /* 0x000f22000c101b00 */
[----:B------:R-:W-:Y:S01]  /*0430*/  BSSY.RECONVERGENT B0, `(.L_x_822) ;  /* 0x0000006000007945 */ /* 0x000fe20003800200 */
[----:B----4-:R-:W-:Y:S01]  /*0440*/  ISETP.NE.U32.AND P0, PT, R4, RZ, PT ;  /* 0x000000ff0400720c */ /* 0x010fe20003f05070 */
[----:B------:R-:W-:-:S03]  /*0450*/  IMAD.MOV.U32 R4, RZ, RZ, RZ ;  /* 0x000000ffff047224 */ /* 0x000fc600078e00ff */
[----:B------:R-:W-:-:S13]  /*0460*/  ISETP.NE.AND.EX P0, PT, R5, RZ, PT, P0 ;  /* 0x000000ff0500720c */ /* 0x000fda0003f05300 */
[----:B------:R-:W-:Y:S05]  /*0470*/  @!P0 BRA `(.L_x_823) ;  /* 0x0000000000048947 */ /* 0x000fea0003800000 */
[----:B------:R4:W5:Y:S02]  /*0480*/  LD.E R4, desc[UR4][R150.64+0xbc] ;  /* 0x0000bc0496047980 */ /* 0x000964000c101900 */
.L_x_823:
[----:B------:R-:W-:Y:S05]  /*0490*/  BSYNC.RECONVERGENT B0 ;  /* 0x0000000000007941 */ /* 0x000fea0003800200 */
.L_x_822:
[----:B-----5:R-:W-:Y:S02]  /*04a0*/  IADD3 R57, PT, PT, R65, R4, RZ ;  /* 0x0000000441397210 */ /* 0x020fe40007ffe0ff */
.L_x_821:
[----:B------:R-:W-:Y:S05]  /*04b0*/  BSYNC.RECONVERGENT B1 ;  /* 0x0000000000017941 */ /* 0x000fea0003800200 */
.L_x_819:
[----:B------:R-:W-:Y:S01]  /*04c0*/  IMAD.SHL.U32 R67, R229, 0x40, RZ ;  /* 0x00000040e5437824 */ /* 0x000fe200078e00ff */
[----:B------:R-:W-:Y:S01]  /*04d0*/  MOV R4, R226 ;  /* 0x000000e200047202 */ /* 0x000fe20000000f00 */
[----:B------:R-:W-:-:S03]  /*04e0*/  IMAD.MOV.U32 R5, RZ, RZ, 0x0 ;  /* 0x00000000ff057424 */ /* 0x000fc600078e00ff */
[----:B------:R-:W-:-:S13]  /*04f0*/  ISETP.GT.AND P0, PT, R230, R67, PT ;  /* 0x00000043e600720c */ /* 0x000fda0003f04270 */
[----:B-1234-:R-:W-:Y:S05]  /*0500*/  @!P0 RET.REL.NODEC R4 `(_ZN5flash24flash_fwd_splitkv_kernelI23Flash_fwd_kernel_traitsILi32ELi64ELi256ELi4ELb0ELb0EN7cutlass10bfloat16_tE19Flash_kernel_traitsILi32ELi64ELi256ELi4ES3_EELb0ELb0ELb0ELb0ELb0ELb0ELb0ELb1EEEvNS_16Flash_fwd_paramsE) ;  /* 0xfffffff804bc8950 */ /* 0x01efea0003c3ffff */
        /* <DEDUP_REMOVED lines=18> */
[----:B------:R-:W4:Y:S04]  /*0630*/  LD.E R3, desc[UR4][R150.64+0x60] ;  /* 0x0000600496037980 */ /* 0x000f28000c101900 */
[----:B------:R-:W4:Y:S04]  /*0640*/  LD.E R0, desc[UR4][R150.64+0xb4] ;  /* 0x0000b40496007980 */ /* 0x000f28000c101900 */
[----:B------:R-:W4:Y:S04]  /*0650*/  LD.E.64 R6, desc[UR4][R150.64+0x70] ;  /* 0x0000700496067980 */ /* 0x000f28000c101b00 */
[----:B------:R-:W4:Y:S01]  /*0660*/  LD.E.64 R18, desc[UR4][R150.64+0xa0] ;  /* 0x0000a00496127980 */ /* 0x000f22000c101b00 */
[----:B------:R-:W-:Y:S01]  /*0670*/  IMAD.SHL.U32 R16, R8, 0x8, RZ ;  /* 0x0000000808107824 */ /* 0x000fe200078e00ff */
[----:B------:R-:W-:-:S04]  /*0680*/  MOV R17, RZ ;  /* 0x000000ff00117202 */ /* 0x000fc80000000f00 */
[----:B------:R-:W-:Y:S02]  /*0690*/  LOP3.LUT R16, R16, 0x18, RZ, 0xc0, !PT ;  /* 0x0000001810107812 */ /* 0x000fe400078ec0ff */
[----:B------:R-:W-:Y:S02]  /*06a0*/  IADD3 R230, PT, PT, -R67, R230, RZ ;  /* 0x000000e643e67210 */ /* 0x000fe40007ffe1ff */
[----:B------:R-:W-:Y:S02]  /*06b0*/  SHF.R.U32.HI R9, RZ, 0x2, R8 ;  /* 0x00000002ff097819 */ /* 0x000fe40000011608 */
[----:B------:R-:W-:-:S04]  /*06c0*/  ISETP.NE.AND P1, PT, R16, RZ, PT ;  /* 0x000000ff1000720c */ /* 0x000fc80003f25270 */
[----:B------:R-:W-:Y:S01]  /*06d0*/  ISETP.GE.OR P4, PT, R9, R230, P1 ;  /* 0x000000e60900720c */ /* 0x000fe20000f86670 */
[----:B------:R-:W-:Y:S01]  /*06e0*/  BSSY.RECONVERGENT B0, `(.L_x_825) ;  /* 0x000002e000007945 */ /* 0x000fe20003800200 */
[----:B--2---:R-:W-:-:S04]  /*06f0*/  IMAD.WIDE.U32 R20, R67, R14, R16 ;  /* 0x0000000e43147225 */ /* 0x004fc800078e0010 */
[----:B-----5:R-:W-:-:S04]  /*0700*/  @!P0 IMAD.WIDE.U32 R10, R4, R228, RZ ;  /* 0x000000e4040a8225 */ /* 0x020fc800078e00ff */
[-C--:B------:R-:W-:Y:S02]  /*0710*/  @P0 IMAD R4, R15, R232.reuse, RZ ;  /* 0x000000e80f040224 */ /* 0x080fe400078e02ff */
[----:B------:R-:W-:-:S04]  /*0720*/  @P0 IMAD.WIDE.U32 R232, R14, R232, RZ ;  /* 0x000000e80ee80225 */ /* 0x000fc800078e00ff */
[----:B------:R-:W-:Y:S02]  /*0730*/  @!P0 IMAD R5, R5, R228, RZ ;  /* 0x000000e405058224 */ /* 0x000fe400078e02ff */
[----:B------:R-:W-:Y:S01]  /*0740*/  @P0 IMAD.MOV.U32 R10, RZ, RZ, R232 ;  /* 0x000000ffff0a0224 */ /* 0x000fe200078e00e8 */
[----:B---3--:R-:W-:Y:S01]  /*0750*/  ISETP.GE.AND P2, PT, R16, R2, PT ;  /* 0x000000021000720c */ /* 0x008fe20003f46270 */
[----:B------:R-:W-:Y:S02]  /*0760*/  @!P0 IMAD.IADD R5, R11, 0x1, R5 ;  /* 0x000000010b058824 */ /* 0x000fe400078e0205 */
[----:B------:R-:W-:Y:S01]  /*0770*/  @P0 IMAD.IADD R5, R233, 0x1, R4 ;  /* 0x00000001e9050824 */ /* 0x000fe200078e0204 */
[----:B------:R-:W-:Y:S01]  /*0780*/  IADD3 R10, P0, PT, R10, R20, RZ ;  /* 0x000000140a0a7210 */ /* 0x000fe20007f1e0ff */
[----:B------:R-:W-:-:S05]  /*0790*/  IMAD R2, R15, R67, RZ ;  /* 0x000000430f027224 */ /* 0x000fca00078e02ff */
[----:B------:R-:W-:Y:S02]  /*07a0*/  IADD3.X R11, PT, PT, R5, R21, R2, P0, !PT ;  /* 0x00000015050b7210 */ /* 0x000fe400007fe402 */
[----:B------:R-:W-:Y:S01]  /*07b0*/  ISETP.GE.OR P0, PT, R9, R230, P2 ;  /* 0x000000e60900720c */ /* 0x000fe20001706670 */
[-C--:B----4-:R-:W-:Y:S02]  /*07c0*/  IMAD R2, R13, R227.reuse, RZ ;  /* 0x000000e30d027224 */ /* 0x090fe400078e02ff */
[----:B------:R-:W-:-:S04]  /*07d0*/  IMAD.WIDE.U32 R10, R12, R227, R10 ;  /* 0x000000e30c0a7225 */ /* 0x000fc800078e000a */
[----:B------:R-:W-:Y:S02]  /*07e0*/  IMAD R3, R3, R228, R227 ;  /* 0x000000e403037224 */ /* 0x000fe400078e02e3 */
[----:B------:R-:W-:-:S04]  /*07f0*/  IMAD.IADD R17, R11, 0x1, R2 ;  /* 0x000000010b117824 */ /* 0x000fc800078e0202 */
[----:B------:R-:W-:Y:S01]  /*0800*/  @!P0 MOV R16, R10 ;  /* 0x0000000a00108202 */ /* 0x000fe20000000f00 */
[----:B------:R-:W-:Y:S02]  /*0810*/  IMAD R2, R0, R3, R67 ;  /* 0x0000000300027224 */ /* 0x000fe400078e0243 */
[-C--:B------:R-:W-:Y:S02]  /*0820*/  @!P0 IMAD R0, R15, R9.reuse, RZ ;  /* 0x000000090f008224 */ /* 0x080fe400078e02ff */
[----:B------:R-:W-:-:S04]  /*0830*/  @!P0 IMAD.WIDE.U32 R12, R14, R9, R16 ;  /* 0x000000090e0c8225 */ /* 0x000fc800078e0010 */
[----:B------:R-:W-:Y:S01]  /*0840*/  VIADD R5, R9, 0x20 ;  /* 0x0000002009057836 */ /* 0x000fe20000000000 */
[----:B------:R-:W-:Y:S01]  /*0850*/  @!P0 LEA R4, P3, R12, R6, 0x1 ;  /* 0x000000060c048211 */ /* 0x000fe200078608ff */
[----:B------:R-:W-:-:S03]  /*0860*/  @!P0 IMAD.IADD R13, R13, 0x1, R0 ;  /* 0x000000010d0d8824 */ /* 0x000fc600078e0200 */
[CC--:B------:R-:W-:Y:S02]  /*0870*/  ISETP.GE.OR P5, PT, R5.reuse, R230.reuse, P1 ;  /* 0x000000e60500720c */ /* 0x0c0fe40000fa6670 */
[----:B------:R-:W-:Y:S02]  /*0880*/  ISETP.GE.OR P2, PT, R5, R230, P2 ;  /* 0x000000e60500720c */ /* 0x000fe40001746670 */
[----:B------:R-:W-:-:S05]  /*0890*/  @!P0 LEA.HI.X R5, R12, R7, R13, 0x1, P3 ;  /* 0x000000070c058211 */ /* 0x000fca00018f0c0d */
[----:B------:R1:W-:Y:S01]  /*08a0*/  @!P0 ST.E.128 desc[UR4][R4.64], RZ ;  /* 0x000000ff04008985 */ /* 0x0003e2000c101d04 */
[----:B------:R-:W-:-:S04]  /*08b0*/  IADD3 R3, P1, PT, R2, R9, RZ ;  /* 0x0000000902037210 */ /* 0x000fc80007f3e0ff */
[----:B------:R-:W-:Y:S02]  /*08c0*/  LEA.HI.X.SX32 R2, R2, RZ, 0x1, P1 ;  /* 0x000000ff02027211 */ /* 0x000fe400008f0eff */
[C---:B------:R-:W-:Y:S02]  /*08d0*/  LEA R18, P1, R3.reuse, R18, 0x2 ;  /* 0x0000001203127211 */ /* 0x040fe400078210ff */
[----:B------:R-:W-:Y:S02]  /*08e0*/  @!P4 MOV R0, 0x7f800000 ;  /* 0x7f8000000000c802 */ /* 0x000fe40000000f00 */
[----:B------:R-:W-:Y:S01]  /*08f0*/  LEA.HI.X R19, R3, R19, R2, 0x2, P1 ;  /* 0x0000001303137211 */ /* 0x000fe200008f1402 */
[----:B------:R-:W-:Y:S08]  /*0900*/  @P2 BRA `(.L_x_826) ;  /* 0x00000000002c2947 */ /* 0x000ff00003800000 */
[----:B------:R-:W-:Y:S01]  /*0910*/  IADD3 R9, P0, PT, R9, 0x20, RZ ;  /* 0x0000002009097810 */ /* 0x000fe20007f1e0ff */
[----:B-1----:R-:W-:Y:S01]  /*0920*/  IMAD.MOV.U32 R4, RZ, RZ, R10 ;  /* 0x000000ffff047224 */ /* 0x002fe200078e000a */
[----:B------:R-:W-:-:S03]  /*0930*/  MOV R5, R17 ;  /* 0x0000001100057202 */ /* 0x000fc60000000f00 */
[----:B------:R-:W-:Y:S02]  /*0940*/  IMAD.X R3, RZ, RZ, RZ, P0 ;  /* 0x000000ffff037224 */ /* 0x000fe400000e06ff */
[----:B------:R-:W-:-:S04]  /*0950*/  IMAD.WIDE.U32 R4, R14, R9, R4 ;  /* 0x000000090e047225 */ /* 0x000fc800078e0004 */
[----:B------:R-:W-:Y:S01]  /*0960*/  IMAD R3, R3, R14, RZ ;  /* 0x0000000e03037224 */ /* 0x000fe200078e02ff */
[----:B------:R-:W-:-:S03]  /*0970*/  LEA R2, P0, R4, R6, 0x1 ;  /* 0x0000000604027211 */ /* 0x000fc600078008ff */
[----:B------:R-:W-:-:S05]  /*0980*/  IMAD R3, R15, R9, R3 ;  /* 0x000000090f037224 */ /* 0x000fca00078e0203 */
[----:B------:R-:W-:-:S04]  /*0990*/  IADD3 R3, PT, PT, R5, R3, RZ ;  /* 0x0000000305037210 */ /* 0x000fc80007ffe0ff */
[----:B------:R-:W-:-:S05]  /*09a0*/  LEA.HI.X R3, R4, R7, R3, 0x1, P0 ;  /* 0x0000000704037211 */ /* 0x000fca00000f0c03 */
[----:B------:R2:W-:Y:S02]  /*09b0*/  ST.E.128 desc[UR4][R2.64], RZ ;  /* 0x000000ff02007985 */ /* 0x0005e4000c101d04 */
.L_x_826:
[----:B------:R-:W-:Y:S05]  /*09c0*/  BSYNC.RECONVERGENT B0 ;  /* 0x0000000000007941 */ /* 0x000fea0003800200 */
.L_x_825:
[----:B------:R-:W-:Y:S01]  /*09d0*/  MOV R227, 0x0 ;  /* 0x0000000000e37802 */ /* 0x000fe20000000f00 */
[----:B------:R1:W-:Y:S03]  /*09e0*/  @!P4 ST.E desc[UR4][R18.64], R0 ;  /* 0x000000001200c985 */ /* 0x0003e6000c101904 */
[----:B-12---:R-:W-:Y:S05]  /*09f0*/  @P5 RET.REL.NODEC R226 `(_ZN5flash24flash_fwd_splitkv_kernelI23Flash_fwd_kernel_traitsILi32ELi64ELi256ELi4ELb0ELb0EN7cutlass10bfloat16_tE19Flash_kernel_traitsILi32ELi64ELi256ELi4ES3_EELb0ELb0ELb0ELb0ELb0ELb0ELb0ELb1EEEvNS_16Flash_fwd_paramsE) ;  /* 0xfffffff4e2805950 */ /* 0x006fea0003c3ffff */
[----:B------:R-:W-:Y:S02]  /*0a00*/  MOV R3, 0x7f800000 ;  /* 0x7f80000000037802 */ /* 0x000fe40000000f00 */
[----:B------:R-:W-:-:S03]  /*0a10*/  MOV R227, 0x0 ;  /* 0x0000000000e37802 */ /* 0x000fc60000000f00 */
[----:B------:R1:W-:Y:S02]  /*0a20*/  ST.E desc[UR4][R18.64+0x80], R3 ;  /* 0x0000800312007985 */ /* 0x0003e4000c101904 */
[----:B-1----:R-:W-:Y:S05]  /*0a30*/  RET.REL.NODEC R226 `(_ZN5flash24flash_fwd_splitkv_kernelI23Flash_fwd_kernel_traitsILi32ELi64ELi256ELi4ELb0ELb0EN7cutlass10bfloat16_tE19Flash_kernel_traitsILi32ELi64ELi256ELi4ES3_EELb0ELb0ELb0ELb0ELb0ELb0ELb0ELb1EEEvNS_16Flash_fwd_paramsE) ;  /* 0xfffffff4e2707950 */ /* 0x002fea0003c3ffff */
.L_x_824:
[----:B------:R-:W2:Y:S04]  /*0a40*/  LD.E.64 R4, desc[UR4][R150.64+0x158] ;  /* 0x0001580496047980 */ /* 0x000ea8000c101b00 */
[----:B------:R-:W3:Y:S01]  /*0a50*/  LD.E.64 R236, desc[UR4][R150.64+0x160] ;  /* 0x0001600496ec7980 */ /* 0x000ee2000c101b00 */
[----:B------:R-:W-:Y:S01]  /*0a60*/  IMAD.MOV.U32 R10, RZ, RZ, R228 ;  /* 0x000000ffff0a7224 */ /* 0x000fe200078e00e4 */
[----:B------:R-:W-:Y:S01]  /*0a70*/  BSSY.RECONVERGENT B0, `(.L_x_827) ;  /* 0x00000af000007945 */ /* 0x000fe20003800200 */
[----:B--2---:R-:W-:-:S04]  /*0a80*/  ISETP.NE.U32.AND P0, PT, R4, RZ, PT ;  /* 0x000000ff0400720c */ /* 0x004fc80003f05070 */
[----:B------:R-:W-:-:S13]  /*0a90*/  ISETP.NE.AND.EX P0, PT, R5, RZ, PT, P0 ;  /* 0x000000ff0500720c */ /* 0x000fda0003f05300 */
[----:B------:R-:W-:-:S05]  /*0aa0*/  @P0 IADD3 R2, P1, PT, R4, R2, RZ ;  /* 0x0000000204020210 */ /* 0x000fca0007f3e0ff */
[----:B------:R-:W-:-:S05]  /*0ab0*/  @P0 IMAD.X R3, R5, 0x1, R0, P1 ;  /* 0x0000000105030824 */ /* 0x000fca00008e0600 */
[----:B------:R1:W5:Y:S01]  /*0ac0*/  @P0 LD.E R10, desc[UR4][R2.64] ;  /* 0x00000004020a0980 */ /* 0x000362000c101900 */
[----:B---3--:R-:W-:-:S04]  /*0ad0*/  ISETP.NE.U32.AND P0, PT, R236, RZ, PT ;  /* 0x000000ffec00720c */ /* 0x008fc80003f05070 */
[----:B------:R-:W-:-:S13]  /*0ae0*/  ISETP.NE.AND.EX P0, PT, R237, RZ, PT, P0 ;  /* 0x000000ffed00720c */ /* 0x000fda0003f05300 */
[----:B------:R-:W-:Y:S05]  /*0af0*/  @!P0 BRA `(.L_x_828) ;  /* 0x0000000400648947 */ /* 0x000fea0003800000 */
[----:B------:R-:W2:Y:S04]  /*0b00*/  LD.E R11, desc[UR4][R150.64+0x170] ;  /* 0x00017004960b7980 */ /* 0x000ea8000c101900 */
[----:B------:R-:W3:Y:S04]  /*0b10*/  LD.E.64 R12, desc[UR4][R150.64+0x168] ;  /* 0x00016804960c7980 */ /* 0x000ee8000c101b00 */
[----:B-1----:R-:W4:Y:S01]  /*0b20*/  LD.E R2, desc[UR4][R150.64+0x68] ;  /* 0x0000680496027980 */ /* 0x002f22000c101900 */
[----:B------:R-:W-:-:S03]  /*0b30*/  LEA R0, R50, 0xffffff00, 0x8 ;  /* 0xffffff0032007811 */ /* 0x000fc600078e40ff */
[----:B------:R-:W4:Y:S04]  /*0b40*/  LD.E.64 R18, desc[UR4][R150.64+0x20] ;  /* 0x0000200496127980 */ /* 0x000f28000c101b00 */
[----:B------:R-:W4:Y:S04]  /*0b50*/  LD.E.64 R218, desc[UR4][R150.64+0x38] ;  /* 0x0000380496da7980 */ /* 0x000f28000c101b00 */
[----:B------:R-:W4:Y:S04]  /*0b60*/  LD.E.64 R16, desc[UR4][R150.64+0x50] ;  /* 0x0000500496107980 */ /* 0x000f28000c101b00 */
[----:B------:R-:W5:Y:S04]  /*0b70*/  LD.E.64 R26, desc[UR4][R150.64+0x58] ;  /* 0x00005804961a7980 */ /* 0x000f68000c101b00 */
[----:B------:R-:W5:Y:S01]  /*0b80*/  LD.E.64 R220, desc[UR4][R150.64+0x40] ;  /* 0x0000400496dc7980 */ /* 0x000f62000c101b00 */
[----:B--2---:R-:W-:-:S04]  /*0b90*/  IABS R5, R11 ;  /* 0x0000000b00057213 */ /* 0x004fc80000000000 */
[----:B------:R-:W1:Y:S08]  /*0ba0*/  I2F.RP R6, R5 ;  /* 0x0000000500067306 */ /* 0x000e700000209400 */
        /* <DEDUP_REMOVED lines=8> */
[----:B------:R-:W-:Y:S01]  /*0c30*/  IMAD.HI.U32 R7, R15, R7, R14 ;  /* 0x000000070f077227 */ /* 0x000fe200078e000e */
[----:B------:R-:W-:Y:S01]  /*0c40*/  ISETP.NE.AND P3, PT, R11, RZ, PT ;  /* 0x000000ff0b00720c */ /* 0x000fe20003f65270 */
[----:B------:R-:W2:Y:S02]  /*0c50*/  LD.E.64 R14, desc[UR4][R150.64+0x28] ;  /* 0x00002804960e7980 */ /* 0x000ea4000c101b00 */
[----:B------:R-:W-:Y:S02]  /*0c60*/  IMAD.MOV R3, RZ, RZ, -R3 ;  /* 0x000000ffff037224 */ /* 0x000fe400078e0a03 */
[----:B------:R-:W-:-:S04]  /*0c70*/  IMAD.HI.U32 R9, R7, R4, RZ ;  /* 0x0000000407097227 */ /* 0x000fc800078e00ff */
[----:B------:R-:W-:-:S05]  /*0c80*/  IMAD R4, R9, R3, R4 ;  /* 0x0000000309047224 */ /* 0x000fca00078e0204 */
[----:B------:R-:W-:Y:S02]  /*0c90*/  ISETP.GT.U32.AND P0, PT, R5, R4, PT ;  /* 0x000000040500720c */ /* 0x000fe40003f04070 */
[----:B------:R-:W-:-:S11]  /*0ca0*/  LOP3.LUT R3, R0, R11, RZ, 0x3c, !PT ;  /* 0x0000000b00037212 */ /* 0x000fd600078e3cff */
[----:B------:R-:W-:-:S04]  /*0cb0*/  @!P0 IADD3 R4, PT, PT, R4, -R5, RZ ;  /* 0x8000000504048210 */ /* 0x000fc80007ffe0ff */
[----:B------:R-:W-:Y:S02]  /*0cc0*/  ISETP.GE.U32.AND P1, PT, R4, R5, PT ;  /* 0x000000050400720c */ /* 0x000fe40003f26070 */
[----:B------:R-:W-:Y:S01]  /*0cd0*/  ISETP.GE.AND P2, PT, R3, RZ, PT ;  /* 0x000000ff0300720c */ /* 0x000fe20003f46270 */
[----:B------:R-:W-:Y:S02]  /*0ce0*/  @!P0 VIADD R9, R9, 0x1 ;  /* 0x0000000109098836 */ /* 0x000fe40000000000 */
[-C--:B---3--:R-:W-:Y:S02]  /*0cf0*/  IMAD R3, R13, R228.reuse, RZ ;  /* 0x000000e40d037224 */ /* 0x088fe400078e02ff */
[----:B------:R-:W-:-:S04]  /*0d00*/  IMAD.WIDE.U32 R12, R12, R228, RZ ;  /* 0x000000e40c0c7225 */ /* 0x000fc800078e00ff */
[----:B------:R-:W-:Y:S01]  /*0d10*/  IMAD.IADD R3, R13, 0x1, R3 ;  /* 0x000000010d037824 */ /* 0x000fe200078e0203 */
[C---:B------:R-:W-:Y:S02]  /*0d20*/  LEA R234, P0, R12.reuse, R236, 0x2 ;  /* 0x000000ec0cea7211 */ /* 0x040fe400078010ff */
[----:B------:R-:W-:Y:S02]  /*0d30*/  @P1 IADD3 R9, PT, PT, R9, 0x1, RZ ;  /* 0x0000000109091810 */ /* 0x000fe40007ffe0ff */
[----:B------:R-:W-:Y:S02]  /*0d40*/  LEA.HI.X R235, R12, R237, R3, 0x2, P0 ;  /* 0x000000ed0ceb7211 */ /* 0x000fe400000f1403 */
[----:B------:R-:W-:Y:S02]  /*0d50*/  @!P2 IADD3 R9, PT, PT, -R9, RZ, RZ ;  /* 0x000000ff0909a210 */ /* 0x000fe40007ffe1ff */
[----:B------:R-:W-:-:S05]  /*0d60*/  @!P3 LOP3.LUT R9, RZ, R11, RZ, 0x33, !PT ;  /* 0x0000000bff09b212 */ /* 0x000fca00078e33ff */
[----:B------:R-:W-:-:S05]  /*0d70*/  IMAD.WIDE R4, R9, 0x4, R234 ;  /* 0x0000000409047825 */ /* 0x000fca00078e02ea */
[----:B------:R1:W3:Y:S01]  /*0d80*/  LD.E R3, desc[UR4][R4.64] ;  /* 0x0000000404037980 */ /* 0x0002e2000c101900 */
[----:B----4-:R-:W-:-:S04]  /*0d90*/  IABS R7, R2 ;  /* 0x0000000200077213 */ /* 0x010fc80000000000 */
[----:B------:R-:W4:Y:S08]  /*0da0*/  I2F.RP R12, R7 ;  /* 0x00000007000c7306 */ /* 0x000f300000209400 */
[----:B----45:R-:W4:Y:S02]  /*0db0*/  MUFU.RCP R10, R12 ;  /* 0x0000000c000a7308 */ /* 0x030f240000001000 */
[----:B----4-:R-:W-:-:S06]  /*0dc0*/  VIADD R10, R10, 0xffffffe ;  /* 0x0ffffffe0a0a7836 */ /* 0x010fcc0000000000 */
[----:B------:R-:W4:Y:S01]  /*0dd0*/  F2I.FTZ.U32.TRUNC.NTZ R21, R10 ;  /* 0x0000000a00157305 */ /* 0x000f22000021f000 */
[----:B------:R-:W-:Y:S01]  /*0de0*/  IMAD.MOV.U32 R20, RZ, RZ, RZ ;  /* 0x000000ffff147224 */ /* 0x000fe200078e00ff */
[----:B------:R-:W-:Y:S02]  /*0df0*/  IABS R6, R227 ;  /* 0x000000e300067213 */ /* 0x000fe40000000000 */
[----:B-1----:R-:W-:Y:S02]  /*0e00*/  IABS R5, R2 ;  /* 0x0000000200057213 */ /* 0x002fe40000000000 */
[----:B----4-:R-:W-:-:S05]  /*0e10*/  IADD3 R4, PT, PT, RZ, -R21, RZ ;  /* 0x80000015ff047210 */ /* 0x010fca0007ffe0ff */
[----:B------:R-:W-:-:S04]  /*0e20*/  IMAD R13, R4, R7, RZ ;  /* 0x00000007040d7224 */ /* 0x000fc800078e02ff */
[----:B------:R-:W-:Y:S01]  /*0e30*/  IMAD.HI.U32 R13, R21, R13, R20 ;  /* 0x0000000d150d7227 */ /* 0x000fe200078e0014 */
[----:B------:R-:W-:-:S05]  /*0e40*/  IADD3 R5, PT, PT, RZ, -R5, RZ ;  /* 0x80000005ff057210 */ /* 0x000fca0007ffe0ff */
[----:B------:R-:W-:-:S04]  /*0e50*/  IMAD.HI.U32 R4, R13, R6, RZ ;  /* 0x000000060d047227 */ /* 0x000fc800078e00ff */
[----:B------:R-:W-:-:S05]  /*0e60*/  IMAD R6, R4, R5, R6 ;  /* 0x0000000504067224 */ /* 0x000fca00078e0206 */
[----:B------:R-:W-:-:S13]  /*0e70*/  ISETP.GT.U32.AND P0, PT, R7, R6, PT ;  /* 0x000000060700720c */ /* 0x000fda0003f04070 */
[----:B------:R-:W-:-:S05]  /*0e80*/  @!P0 IMAD.IADD R6, R6, 0x1, -R7 ;  /* 0x0000000106068824 */ /* 0x000fca00078e0a07 */
[----:B------:R-:W-:Y:S02]  /*0e90*/  ISETP.GE.U32.AND P2, PT, R6, R7, PT ;  /* 0x000000070600720c */ /* 0x000fe40003f46070 */
[----:B------:R-:W-:Y:S01]  /*0ea0*/  LOP3.LUT R7, R227, R2, RZ, 0x3c, !PT ;  /* 0x00000002e3077212 */ /* 0x000fe200078e3cff */
[----:B------:R-:W-:Y:S01]  /*0eb0*/  @!P0 VIADD R4, R4, 0x1 ;  /* 0x0000000104048836 */ /* 0x000fe20000000000 */
[----:B------:R-:W-:Y:S02]  /*0ec0*/  IADD3 R9, PT, PT, -R9, RZ, RZ ;  /* 0x000000ff09097210 */ /* 0x000fe40007ffe1ff */
[----:B------:R-:W-:Y:S02]  /*0ed0*/  ISETP.GE.AND P1, PT, R7, RZ, PT ;  /* 0x000000ff0700720c */ /* 0x000fe40003f26270 */
[----:B------:R-:W-:Y:S01]  /*0ee0*/  ISETP.NE.AND P0, PT, R2, RZ, PT ;  /* 0x000000ff0200720c */ /* 0x000fe20003f05270 */
[----:B------:R-:W-:-:S04]  /*0ef0*/  IMAD R0, R11, R9, R0 ;  /* 0x000000090b007224 */ /* 0x000fc800078e0200 */
[----:B------:R-:W-:Y:S02]  /*0f00*/  @P2 IADD3 R4, PT, PT, R4, 0x1, RZ ;  /* 0x0000000104042810 */ /* 0x000fe40007ffe0ff */
[----:B------:R-:W-:Y:S02]  /*0f10*/  SHF.R.S32.HI R9, RZ, 0x1f, R0 ;  /* 0x0000001fff097819 */ /* 0x000fe40000011400 */
[----:B------:R-:W-:Y:S01]  /*0f20*/  MOV R7, R4 ;  /* 0x0000000400077202 */ /* 0x000fe20000000f00 */
[----:B------:R-:W-:-:S04]  /*0f30*/  IMAD R4, R219, R0, RZ ;  /* 0x00000000db047224 */ /* 0x000fc800078e02ff */
[----:B------:R-:W-:Y:S01]  /*0f40*/  @!P1 IMAD.MOV R7, RZ, RZ, -R7 ;  /* 0x000000ffff079224 */ /* 0x000fe200078e0a07 */
[----:B------:R-:W-:Y:S01]  /*0f50*/  @!P0 LOP3.LUT R7, RZ, R2, RZ, 0x33, !PT ;  /* 0x00000002ff078212 */ /* 0x000fe200078e33ff */
[----:B------:R-:W-:-:S04]  /*0f60*/  IMAD R4, R218, R9, R4 ;  /* 0x00000009da047224 */ /* 0x000fc800078e0204 */
[----:B------:R-:W-:Y:S01]  /*0f70*/  IMAD R11, R17, R7, RZ ;  /* 0x00000007110b7224 */ /* 0x000fe200078e02ff */
[----:B---3--:R-:W-:Y:S01]  /*0f80*/  SHF.R.S32.HI R5, RZ, 0x1f, R3 ;  /* 0x0000001fff057819 */ /* 0x008fe20000011403 */
[-C--:B------:R-:W-:Y:S02]  /*0f90*/  IMAD R6, R19, R3.reuse, RZ ;  /* 0x0000000313067224 */ /* 0x080fe400078e02ff */
[----:B------:R-:W-:-:S04]  /*0fa0*/  IMAD.WIDE.U32 R12, R18, R3, RZ ;  /* 0x00000003120c7225 */ /* 0x000fc800078e00ff */
[----:B------:R-:W-:-:S04]  /*0fb0*/  IMAD R6, R18, R5, R6 ;  /* 0x0000000512067224 */ /* 0x000fc800078e0206 */
[----:B------:R-:W-:Y:S02]  /*0fc0*/  IMAD.IADD R13, R13, 0x1, R6 ;  /* 0x000000010d0d7824 */ /* 0x000fe400078e0206 */
[----:B------:R-:W-:Y:S01]  /*0fd0*/  IMAD.WIDE.U32 R12, R0, R218, R12 ;  /* 0x000000da000c7225 */ /* 0x000fe200078e000c */
[----:B------:R-:W-:-:S04]  /*0fe0*/  SHF.R.S32.HI R6, RZ, 0x1f, R7 ;  /* 0x0000001fff067819 */ /* 0x000fc80000011407 */
[----:B------:R-:W-:Y:S01]  /*0ff0*/  IADD3 R13, PT, PT, R13, R4, RZ ;  /* 0x000000040d0d7210 */ /* 0x000fe20007ffe0ff */
[----:B--2---:R-:W-:Y:S02]  /*1000*/  IMAD R4, R15, R3, RZ ;  /* 0x000000030f047224 */ /* 0x004fe400078e02ff */
[----:B------:R-:W-:Y:S02]  /*1010*/  IMAD R6, R16, R6, R11 ;  /* 0x0000000610067224 */ /* 0x000fe400078e020b */
[----:B------:R-:W-:-:S04]  /*1020*/  IMAD.WIDE.U32 R12, R7, R16, R12 ;  /* 0x00000010070c7225 */ /* 0x000fc800078e000c */
[----:B------:R-:W-:-:S04]  /*1030*/  IMAD.WIDE.U32 R16, R14, R3, RZ ;  /* 0x000000030e107225 */ /* 0x000fc800078e00ff */
[----:B------:R-:W-:Y:S02]  /*1040*/  IMAD R4, R14, R5, R4 ;  /* 0x000000050e047224 */ /* 0x000fe400078e0204 */
[----:B------:R-:W-:Y:S01]  /*1050*/  IMAD.IADD R3, R13, 0x1, R6 ;  /* 0x000000010d037824 */ /* 0x000fe200078e0206 */
[----:B------:R-:W-:Y:S02]  /*1060*/  MOV R6, R12 ;  /* 0x0000000c00067202 */ /* 0x000fe40000000f00 */
[----:B------:R-:W-:Y:S01]  /*1070*/  IADD3 R10, PT, PT, R17, R4, RZ ;  /* 0x00000004110a7210 */ /* 0x000fe20007ffe0ff */
[----:B------:R-:W-:Y:S05]  /*1080*/  BRA `(.L_x_829) ;  /* 0x0000000400347947 */ /* 0x000fea0003800000 */
.L_x_828:
[----:B-1----:R-:W2:Y:S01]  /*1090*/  LD.E R2, desc[UR4][R150.64+0x68] ;  /* 0x0000680496027980 */ /* 0x002ea2000c101900 */
        /* <DEDUP_REMOVED lines=8> */
[----:B------:R-:W-:-:S02]  /*1120*/  CS2R R234, SRZ ;  /* 0x0000000000ea7805 */ /* 0x000fc4000001ff00 */
[----:B--2---:R-:W-:-:S04]  /*1130*/  IABS R3, R2 ;  /* 0x0000000200037213 */ /* 0x004fc80000000000 */
[----:B------:R-:W2:Y:S08]  /*1140*/  I2F.RP R6, R3 ;  /* 0x0000000300067306 */ /* 0x000eb00000209400 */
[----:B--2---:R-:W2:Y:S02]  /*1150*/  MUFU.RCP R5, R6 ;  /* 0x0000000600057308 */ /* 0x004ea40000001000 */
[----:B--2---:R-:W-:-:S06]  /*1160*/  IADD3 R5, PT, PT, R5, 0xffffffe, RZ ;  /* 0x0ffffffe05057810 */ /* 0x004fcc0007ffe0ff */
[----:B------:R-:W2:Y:S01]  /*1170*/  F2I.FTZ.U32.TRUNC.NTZ R21, R5 ;  /* 0x0000000500157305 */ /* 0x000ea2000021f000 */
[----:B------:R-:W-:Y:S02]  /*1180*/  IABS R4, R2 ;  /* 0x0000000200047213 */ /* 0x000fe40000000000 */
[----:B--2---:R-:W-:-:S05]  /*1190*/  IADD3 R0, PT, PT, RZ, -R21, RZ ;  /* 0x80000015ff007210 */ /* 0x004fca0007ffe0ff */
[----:B------:R-:W-:Y:S01]  /*11a0*/  IMAD R9, R0, R3, RZ ;  /* 0x0000000300097224 */ /* 0x000fe200078e02ff */
[----:B------:R-:W-:-:S03]  /*11b0*/  IABS R0, R227 ;  /* 0x000000e300007213 */ /* 0x000fc60000000000 */
[----:B------:R-:W-:Y:S01]  /*11c0*/  IMAD.HI.U32 R9, R21, R9, R20 ;  /* 0x0000000915097227 */ /* 0x000fe200078e0014 */
[----:B------:R-:W-:-:S05]  /*11d0*/  IADD3 R4, PT, PT, RZ, -R4, RZ ;  /* 0x80000004ff047210 */ /* 0x000fca0007ffe0ff */
[----:B------:R-:W-:-:S04]  /*11e0*/  IMAD.HI.U32 R9, R9, R0, RZ ;  /* 0x0000000009097227 */ /* 0x000fc800078e00ff */
[----:B------:R-:W-:-:S05]  /*11f0*/  IMAD R4, R9, R4, R0 ;  /* 0x0000000409047224 */ /* 0x000fca00078e0200 */
[----:B------:R-:W-:Y:S01]  /*1200*/  ISETP.GT.U32.AND P1, PT, R3, R4, PT ;  /* 0x000000040300720c */ /* 0x000fe20003f24070 */
[-C--:B---3--:R-:W-:Y:S01]  /*1210*/  @!P0 IMAD R5, R219, R11.reuse, RZ ;  /* 0x0000000bdb058224 */ /* 0x088fe200078e02ff */
[----:B------:R-:W-:Y:S01]  /*1220*/  @!P0 SHF.R.S32.HI R0, RZ, 0x1f, R11 ;  /* 0x0000001fff008819 */ /* 0x000fe2000001140b */
[----:B------:R-:W-:-:S04]  /*1230*/  @!P0 IMAD.WIDE.U32 R20, R218, R11, RZ ;  /* 0x0000000bda148225 */ /* 0x000fc800078e00ff */
[----:B------:R-:W-:Y:S01]  /*1240*/  @!P0 IMAD R0, R0, R218, R5 ;  /* 0x000000da00008224 */ /* 0x000fe200078e0205 */
[----:B-----5:R-:W-:Y:S01]  /*1250*/  @!P0 SHF.R.S32.HI R6, RZ, 0x1f, R10 ;  /* 0x0000001fff068819 */ /* 0x020fe2000001140a */
[----:B----4-:R-:W-:-:S04]  /*1260*/  @!P0 IMAD R7, R19, R10, RZ ;  /* 0x0000000a13078224 */ /* 0x010fc800078e02ff */
[-C--:B------:R-:W-:Y:S01]  /*1270*/  @!P1 IADD3 R4, PT, PT, R4, -R3.reuse, RZ ;  /* 0x8000000304049210 */ /* 0x080fe20007ffe0ff */
[----:B------:R-:W-:Y:S01]  /*1280*/  @!P0 IMAD.IADD R21, R21, 0x1, R0 ;  /* 0x0000000115158824 */ /* 0x000fe200078e0200 */
[----:B------:R-:W-:Y:S02]  /*1290*/  @P0 IADD3 R0, PT, PT, R11, R12, RZ ;  /* 0x0000000c0b000210 */ /* 0x000fe40007ffe0ff */
[----:B------:R-:W-:Y:S02]  /*12a0*/  ISETP.GE.U32.AND P3, PT, R4, R3, PT ;  /* 0x000000030400720c */ /* 0x000fe40003f66070 */
[----:B------:R-:W-:Y:S01]  /*12b0*/  LOP3.LUT R4, R227, R2, RZ, 0x3c, !PT ;  /* 0x00000002e3047212 */ /* 0x000fe200078e3cff */
[C---:B------:R-:W-:Y:S01]  /*12c0*/  @!P0 IMAD R7, R18.reuse, R6, R7 ;  /* 0x0000000612078224 */ /* 0x040fe200078e0207 */
[----:B------:R-:W-:Y:S01]  /*12d0*/  @!P1 IADD3 R9, PT, PT, R9, 0x1, RZ ;  /* 0x0000000109099810 */ /* 0x000fe20007ffe0ff */
[----:B------:R-:W-:Y:S01]  /*12e0*/  @!P0 IMAD.WIDE.U32 R20, R18, R10, R20 ;  /* 0x0000000a12148225 */ /* 0x000fe200078e0014 */
[----:B------:R-:W-:-:S02]  /*12f0*/  ISETP.GE.AND P2, PT, R4, RZ, PT ;  /* 0x000000ff0400720c */ /* 0x000fc40003f46270 */
[----:B------:R-:W-:Y:S01]  /*1300*/  ISETP.NE.AND P1, PT, R2, RZ, PT ;  /* 0x000000ff0200720c */ /* 0x000fe20003f25270 */
[-C--:B------:R-:W-:Y:S02]  /*1310*/  @P0 IMAD R3, R219, R0.reuse, RZ ;  /* 0x00000000db030224 */ /* 0x080fe400078e02ff */
[----:B------:R-:W-:Y:S01]  /*1320*/  @P0 IMAD.WIDE.U32 R18, R218, R0, RZ ;  /* 0x00000000da120225 */ /* 0x000fe200078e00ff */
[----:B------:R-:W-:-:S03]  /*1330*/  @!P0 MOV R6, R20 ;  /* 0x0000001400068202 */ /* 0x000fc60000000f00 */
[----:B------:R-:W-:Y:S01]  /*1340*/  @!P0 IMAD.IADD R7, R21, 0x1, R7 ;  /* 0x0000000115078824 */ /* 0x000fe200078e0207 */
[----:B------:R-:W-:Y:S01]  /*1350*/  @P0 IADD3 R7, PT, PT, R19, R3, RZ ;  /* 0x0000000313070210 */ /* 0x000fe20007ffe0ff */
[-C--:B------:R-:W-:Y:S01]  /*1360*/  @!P0 IMAD R4, R221, R11.reuse, RZ ;  /* 0x0000000bdd048224 */ /* 0x080fe200078e02ff */
[----:B------:R-:W-:Y:S01]  /*1370*/  @!P0 SHF.R.S32.HI R3, RZ, 0x1f, R11 ;  /* 0x0000001fff038819 */ /* 0x000fe2000001140b */
[----:B------:R-:W-:Y:S01]  /*1380*/  @P0 IMAD.MOV.U32 R6, RZ, RZ, R18 ;  /* 0x000000ffff060224 */ /* 0x000fe200078e0012 */
[----:B------:R-:W-:Y:S02]  /*1390*/  LEA R0, R50, 0xffffff00, 0x8 ;  /* 0xffffff0032007811 */ /* 0x000fe400078e40ff */
[----:B------:R-:W-:Y:S01]  /*13a0*/  @P3 IADD3 R9, PT, PT, R9, 0x1, RZ ;  /* 0x0000000109093810 */ /* 0x000fe20007ffe0ff */
[----:B------:R-:W-:Y:S02]  /*13b0*/  @!P0 IMAD R3, R3, R220, R4 ;  /* 0x000000dc03038224 */ /* 0x000fe400078e0204 */
[----:B------:R-:W-:Y:S01]  /*13c0*/  @!P0 IMAD.WIDE.U32 R18, R220, R11, RZ ;  /* 0x0000000bdc128225 */ /* 0x000fe200078e00ff */
[----:B------:R-:W-:-:S03]  /*13d0*/  @!P2 IADD3 R9, PT, PT, -R9, RZ, RZ ;  /* 0x000000ff0909a210 */ /* 0x000fc60007ffe1ff */
[----:B------:R-:W-:Y:S01]  /*13e0*/  IMAD.WIDE.U32 R6, R218, R0, R6 ;  /* 0x00000000da067225 */ /* 0x000fe200078e0006 */
[----:B------:R-:W-:-:S03]  /*13f0*/  @!P1 LOP3.LUT R9, RZ, R2, RZ, 0x33, !PT ;  /* 0x00000002ff099212 */ /* 0x000fc600078e33ff */
[----:B------:R-:W-:Y:S01]  /*1400*/  IMAD R5, R219, R0, RZ ;  /* 0x00000000db057224 */ /* 0x000fe200078e02ff */
[----:B------:R-:W-:Y:S01]  /*1410*/  @P0 IADD3 R11, PT, PT, R11, R12, RZ ;  /* 0x0000000c0b0b0210 */ /* 0x000fe20007ffe0ff */
[----:B------:R-:W-:Y:S01]  /*1420*/  @!P0 IMAD.IADD R19, R19, 0x1, R3 ;  /* 0x0000000113138824 */ /* 0x000fe200078e0203 */
[----:B------:R-:W-:Y:S01]  /*1430*/  @!P0 SHF.R.S32.HI R3, RZ, 0x1f, R10 ;  /* 0x0000001fff038819 */ /* 0x000fe2000001140a */
[----:B------:R-:W-:Y:S01]  /*1440*/  @!P0 IMAD R4, R15, R10, RZ ;  /* 0x0000000a0f048224 */ /* 0x000fe200078e02ff */
[----:B------:R-:W-:Y:S01]  /*1450*/  MOV R12, R6 ;  /* 0x00000006000c7202 */ /* 0x000fe20000000f00 */
[----:B------:R-:W-:Y:S01]  /*1460*/  IMAD.IADD R13, R7, 0x1, R5 ;  /* 0x00000001070d7824 */ /* 0x000fe200078e0205 */
[----:B------:R-:W-:Y:S01]  /*1470*/  SHF.R.S32.HI R6, RZ, 0x1f, R9 ;  /* 0x0000001fff067819 */ /* 0x000fe20000011409 */
[----:B------:R-:W-:Y:S02]  /*1480*/  IMAD R5, R17, R9, RZ ;  /* 0x0000000911057224 */ /* 0x000fe400078e02ff */
[----:B------:R-:W-:-:S02]  /*1490*/  @!P0 IMAD R3, R14, R3, R4 ;  /* 0x000000030e038224 */ /* 0x000fc400078e0204 */
[----:B------:R-:W-:-:S04]  /*14a0*/  @!P0 IMAD.WIDE.U32 R14, R14, R10, R18 ;  /* 0x0000000a0e0e8225 */ /* 0x000fc800078e0012 */
[----:B------:R-:W-:-:S04]  /*14b0*/  IMAD.WIDE.U32 R12, R16, R9, R12 ;  /* 0x00000009100c7225 */ /* 0x000fc800078e000c */
[----:B------:R-:W-:Y:S02]  /*14c0*/  IMAD R5, R16, R6, R5 ;  /* 0x0000000610057224 */ /* 0x000fe400078e0205 */
[----:B------:R-:W-:Y:S01]  /*14d0*/  @P0 IMAD.WIDE.U32 R18, R220, R11, RZ ;  /* 0x0000000bdc120225 */ /* 0x000fe200078e00ff */
[----:B------:R-:W-:-:S03]  /*14e0*/  @!P0 IADD3 R10, PT, PT, R15, R3, RZ ;  /* 0x000000030f0a8210 */ /* 0x000fc60007ffe0ff */
[----:B------:R-:W-:Y:S01]  /*14f0*/  @P0 IMAD R4, R221, R11, RZ ;  /* 0x0000000bdd040224 */ /* 0x000fe200078e02ff */
[----:B------:R-:W-:Y:S01]  /*1500*/  MOV R6, R12 ;  /* 0x0000000c00067202 */ /* 0x000fe20000000f00 */
[----:B------:R-:W-:Y:S01]  /*1510*/  @!P0 IMAD.MOV.U32 R16, RZ, RZ, R14 ;  /* 0x000000ffff108224 */ /* 0x000fe200078e000e */
[----:B------:R-:W-:Y:S01]  /*1520*/  IADD3 R3, PT, PT, R13, R5, RZ ;  /* 0x000000050d037210 */ /* 0x000fe20007ffe0ff */
[----:B------:R-:W-:Y:S01]  /*1530*/  @P0 IMAD.IADD R10, R19, 0x1, R4 ;  /* 0x00000001130a0824 */ /* 0x000fe200078e0204 */
[----:B------:R-:W-:Y:S02]  /*1540*/  @P0 MOV R16, R18 ;  /* 0x0000001200100202 */ /* 0x000fe40000000f00 */
[----:B-1----:R-:W-:Y:S02]  /*1550*/  MOV R9, RZ ;  /* 0x000000ff00097202 */ /* 0x002fe40000000f00 */
.L_x_829:
[----:B------:R-:W-:Y:S05]  /*1560*/  BSYNC.RECONVERGENT B0 ;  /* 0x0000000000007941 */ /* 0x000fea0003800200 */
.L_x_827:
[----:B------:R-:W-:Y:S01]  /*1570*/  ISETP.NE.AND P0, PT, R232, -0x1, PT ;  /* 0xffffffffe800780c */ /* 0x000fe20003f05270 */
[----:B------:R-:W2:Y:S04]  /*1580*/  LD.E.64 R24, desc[UR4][R150.64+0x30] ;  /* 0x0000300496187980 */ /* 0x000ea8000c101b00 */
[----:B------:R-:W3:Y:S04]  /*1590*/  LD.E.64 R22, desc[UR4][R150.64+0x48] ;  /* 0x0000480496167980 */ /* 0x000ee8000c101b00 */
[----:B------:R-:W4:Y:S04]  /*15a0*/  LD.E.64 R4, desc[UR4][R150.64] ;  /* 0x0000000496047980 */ /* 0x000f28000c101b00 */
[----:B------:R-:W3:Y:S04]  /*15b0*/  @!P0 LD.E.64 R28, desc[UR4][R150.64+0x18] ;  /* 0x00001804961c8980 */ /* 0x000ee8000c101b00 */
[----:B------:R-:W4:Y:S01]  /*15c0*/  LD.E.64 R12, desc[UR4][R150.64+0x10] ;  /* 0x00001004960c7980 */ /* 0x000f22000c101b00 */
[----:B------:R-:W-:-:S03]  /*15d0*/  IMAD.MOV.U32 R7, RZ, RZ, RZ ;  /* 0x000000ffff077224 */ /* 0x000fc600078e00ff */
[----:B------:R-:W4:Y:S04]  /*15e0*/  LD.E.64 R14, desc[UR4][R150.64+0x8] ;  /* 0x00000804960e7980 */ /* 0x000f28000c101b00 */
[----:B------:R-:W4:Y:S04]  /*15f0*/  LD.E R11, desc[UR4][R150.64+0xd0] ;  /* 0x0000d004960b7980 */ /* 0x000f28000c101900 */
[----:B------:R1:W5:Y:S04]  /*1600*/  @P6 LD.E R7, desc[UR4][R34.64] ;  /* 0x0000000422076980 */ /* 0x000368000c101900 */
[----:B------:R1:W5:Y:S01]  /*1610*/  LD.E R231, desc[UR4][R150.64+0xc0] ;  /* 0x0000c00496e77980 */ /* 0x000362000c101900 */
[----:B------:R-:W-:-:S04]  /*1620*/  IABS R17, R2 ;  /* 0x0000000200117213 */ /* 0x000fc80000000000 */
[----:B------:R-:W1:Y:S08]  /*1630*/  I2F.RP R30, R17 ;  /* 0x00000011001e7306 */ /* 0x000e700000209400 */
[----:B-1----:R-:W1:Y:S02]  /*1640*/  MUFU.RCP R21, R30 ;  /* 0x0000001e00157308 */ /* 0x002e640000001000 */
[----:B-1----:R-:W-:-:S06]  /*1650*/  VIADD R21, R21, 0xffffffe ;  /* 0x0ffffffe15157836 */ /* 0x002fcc0000000000 */
[----:B------:R-:W1:Y:S01]  /*1660*/  F2I.FTZ.U32.TRUNC.NTZ R33, R21 ;  /* 0x0000001500217305 */ /* 0x000e62000021f000 */
[----:B------:R-:W-:Y:S01]  /*1670*/  IMAD.MOV.U32 R32, RZ, RZ, RZ ;  /* 0x000000ffff207224 */ /* 0x000fe200078e00ff */
[----:B------:R-:W-:Y:S02]  /*1680*/  IABS R19, R227 ;  /* 0x000000e300137213 */ /* 0x000fe40000000000 */
[----:B------:R-:W-:Y:S02]  /*1690*/  IABS R20, R2 ;  /* 0x0000000200147213 */ /* 0x000fe40000000000 */
[----:B-1----:R-:W-:-:S05]  /*16a0*/  IADD3 R18, PT, PT, RZ, -R33, RZ ;  /* 0x80000021ff127210 */ /* 0x002fca0007ffe0ff */
[----:B------:R-:W-:-:S04]  /*16b0*/  IMAD R18, R18, R17, RZ ;  /* 0x0000001112127224 */ /* 0x000fc800078e02ff */
[----:B------:R-:W-:-:S04]  /*16c0*/  IMAD.HI.U32 R18, R33, R18, R32 ;  /* 0x0000001221127227 */ /* 0x000fc800078e0020 */
[----:B------:R-:W-:Y:S02]  /*16d0*/  IMAD.MOV R20, RZ, RZ, -R20 ;  /* 0x000000ffff147224 */ /* 0x000fe400078e0a14 */
[----:B------:R-:W-:-:S04]  /*16e0*/  IMAD.HI.U32 R18, R18, R19, RZ ;  /* 0x0000001312127227 */ /* 0x000fc800078e00ff */
[----:B------:R-:W-:-:S05]  /*16f0*/  IMAD R20, R18, R20, R19 ;  /* 0x0000001412147224 */ /* 0x000fca00078e0213 */
[----:B------:R-:W-:Y:S01]  /*1700*/  ISETP.GT.U32.AND P1, PT, R17, R20, PT ;  /* 0x000000141100720c */ /* 0x000fe20003f24070 */
[----:B------:R-:W-:-:S05]  /*1710*/  IMAD.SHL.U32 R233, R8, 0x8, RZ ;  /* 0x0000000808e97824 */ /* 0x000fca00078e00ff */
[----:B------:R-:W-:-:S07]  /*1720*/  LOP3.LUT R148, R233, 0x18, RZ, 0xc0, !PT ;  /* 0x00000018e9947812 */ /* 0x000fce00078ec0ff */
[----:B------:R-:W-:-:S04]  /*1730*/  @!P1 IADD3 R20, PT, PT, R20, -R17, RZ ;  /* 0x8000001114149210 */ /* 0x000fc80007ffe0ff */
[----:B------:R-:W-:Y:S02]  /*1740*/  ISETP.GE.U32.AND P4, PT, R20, R17, PT ;  /* 0x000000111400720c */ /* 0x000fe40003f86070 */
[----:B------:R-:W-:Y:S02]  /*1750*/  LOP3.LUT R17, R227, R2, RZ, 0x3c, !PT ;  /* 0x00000002e3117212 */ /* 0x000fe400078e3cff */
[----:B------:R-:W-:Y:S01]  /*1760*/  IADD3 R16, P2, PT, R148, R16, RZ ;  /* 0x0000001094107210 */ /* 0x000fe20007f5e0ff */
[----:B------:R-:W-:Y:S01]  /*1770*/  IMAD R9, R9, R220, RZ ;  /* 0x000000dc09097224 */ /* 0x000fe200078e02ff */
[----:B------:R-:W-:Y:S02]  /*1780*/  ISETP.GE.AND P3, PT, R17, RZ, PT ;  /* 0x000000ff1100720c */ /* 0x000fe40003f66270 */
[----:B------:R-:W-:Y:S01]  /*1790*/  @!P1 IADD3 R18, PT, PT, R18, 0x1, RZ ;  /* 0x0000000112129810 */ /* 0x000fe20007ffe0ff */
[----:B------:R-:W-:Y:S01]  /*17a0*/  IMAD.X R17, RZ, RZ, R10, P2 ;  /* 0x000000ffff117224 */ /* 0x000fe200010e060a */
[----:B------:R-:W-:Y:S01]  /*17b0*/  ISETP.NE.AND P1, PT, R2, RZ, PT ;  /* 0x000000ff0200720c */ /* 0x000fe20003f25270 */
[----:B------:R-:W-:-:S02]  /*17c0*/  IMAD R9, R0, R221, R9 ;  /* 0x000000dd00097224 */ /* 0x000fc400078e0209 */
[----:B------:R-:W-:-:S04]  /*17d0*/  IMAD.WIDE.U32 R20, R0, R220, R16 ;  /* 0x000000dc00147225 */ /* 0x000fc800078e0010 */
[----:B------:R-:W-:Y:S01]  /*17e0*/  @P4 VIADD R18, R18, 0x1 ;  /* 0x0000000112124836 */ /* 0x000fe20000000000 */
[----:B------:R-:W-:-:S03]  /*17f0*/  IADD3 R19, PT, PT, R21, R9, RZ ;  /* 0x0000000915137210 */ /* 0x000fc60007ffe0ff */
[----:B------:R-:W-:Y:S02]  /*1800*/  IMAD.MOV.U32 R0, RZ, RZ, R18 ;  /* 0x000000ffff007224 */ /* 0x000fe400078e0012 */
[----:B------:R-:W-:Y:S02]  /*1810*/  IMAD.MOV.U32 R18, RZ, RZ, R20 ;  /* 0x000000ffff127224 */ /* 0x000fe400078e0014 */
[----:B------:R-:W-:Y:S01]  /*1820*/  @!P3 IMAD.MOV R0, RZ, RZ, -R0 ;  /* 0x000000ffff00b224 */ /* 0x000fe200078e0a00 */
[----:B------:R-:W-:Y:S01]  /*1830*/  @!P1 LOP3.LUT R0, RZ, R2, RZ, 0x33, !PT ;  /* 0x00000002ff009212 */ /* 0x000fe200078e33ff */
[----:B------:R-:W-:Y:S01]  /*1840*/  IMAD.MOV.U32 R123, RZ, RZ, RZ ;  /* 0x000000ffff7b7224 */ /* 0x000fe200078e00ff */
[----:B------:R-:W-:Y:S02]  /*1850*/  SHF.R.U32.HI R122, RZ, 0x2, R8 ;  /* 0x00000002ff7a7819 */ /* 0x000fe40000011608 */
[----:B------:R-:W-:Y:S01]  /*1860*/  SHF.R.S32.HI R2, RZ, 0x1f, R0 ;  /* 0x0000001fff027819 */ /* 0x000fe20000011400 */
[----:B------:R-:W-:-:S02]  /*1870*/  IMAD R17, R27, R0, RZ ;  /* 0x000000001b117224 */ /* 0x000fc400078e02ff */
[----:B------:R-:W-:-:S04]  /*1880*/  IMAD.WIDE.U32 R18, R0, R26, R18 ;  /* 0x0000001a00127225 */ /* 0x000fc800078e0012 */
[----:B------:R-:W-:Y:S01]  /*1890*/  IMAD R17, R2, R26, R17 ;  /* 0x0000001a02117224 */ /* 0x000fe200078e0211 */
[----:B------:R-:W1:Y:S04]  /*18a0*/  S2UR UR6, SR_CgaCtaId ;  /* 0x00000000000679c3 */ /* 0x000e680000008800 */
[----:B------:R-:W-:Y:S01]  /*18b0*/  IADD3 R19, PT, PT, R19, R17, RZ ;  /* 0x0000001113137210 */ /* 0x000fe20007ffe0ff */
[----:B------:R-:W-:Y:S02]  /*18c0*/  IMAD R225, R221, R122, RZ ;  /* 0x0000007adde17224 */ /* 0x000fe400078e02ff */
[----:B------:R-:W-:-:S05]  /*18d0*/  IMAD.WIDE.U32 R18, R122, R220, R18 ;  /* 0x000000dc7a127225 */ /* 0x000fca00078e0012 */
[----:B------:R-:W-:Y:S01]  /*18e0*/  IADD3 R225, PT, PT, R19, R225, RZ ;  /* 0x000000e113e17210 */ /* 0x000fe20007ffe0ff */
[----:B------:R-:W-:Y:S01]  /*18f0*/  UMOV UR7, 0x400 ;  /* 0x0000040000077882 */ /* 0x000fe20000000000 */
[----:B------:R-:W-:Y:S02]  /*1900*/  IMAD R223, R219, R122, RZ ;  /* 0x0000007adbdf7224 */ /* 0x000fe400078e02ff */
[----:B------:R-:W-:Y:S02]  /*1910*/  IMAD.SHL.U32 R64, R8, 0x4, RZ ;  /* 0x0000000408407824 */ /* 0x000fe400078e00ff */
[----:B------:R-:W-:Y:S01]  /*1920*/  IMAD.SHL.U32 R51, R50, 0x100, RZ ;  /* 0x0000010032337824 */ /* 0x000fe200078e00ff */
[----:B-1----:R-:W-:Y:S01]  /*1930*/  ULEA UR6, UR6, UR7, 0x18 ;  /* 0x0000000706067291 */ /* 0x002fe2000f8ec0ff */
[----:B------:R-:W-:Y:S01]  /*1940*/  SHF.L.U64.HI R61, R220, 0x5, R221 ;  /* 0x00000005dc3d7819 */ /* 0x000fe200000102dd */
[----:B------:R-:W-:Y:S01]  /*1950*/  IMAD.SHL.U32 R56, R218, 0x20, RZ ;  /* 0x00000020da387824 */ /* 0x000fe200078e00ff */
[----:B------:R-:W-:-:S02]  /*1960*/  SHF.L.U32 R58, R220, 0x5, RZ ;  /* 0x00000005dc3a7819 */ /* 0x000fc400000006ff */
[----:B------:R-:W-:Y:S02]  /*1970*/  SHF.L.U64.HI R59, R218, 0x5, R219 ;  /* 0x00000005da3b7819 */ /* 0x000fe400000102db */
[----:B------:R-:W-:Y:S02]  /*1980*/  LOP3.LUT R64, R64, 0xc, RZ, 0xc0, !PT ;  /* 0x0000000c40407812 */ /* 0x000fe400078ec0ff */
[----:B------:R-:W-:Y:S01]  /*1990*/  IADD3 R60, PT, PT, R51, -0x100, RZ ;  /* 0xffffff00333c7810 */ /* 0x000fe20007ffe0ff */
[----:B--2---:R-:W-:Y:S02]  /*19a0*/  @P0 IMAD R16, R25, R232, RZ ;  /* 0x000000e819100224 */ /* 0x004fe400078e02ff */
[-C--:B---3--:R-:W-:Y:S02]  /*19b0*/  @!P0 IMAD R10, R29, R228.reuse, RZ ;  /* 0x000000e41d0a8224 */ /* 0x088fe400078e02ff */
[----:B------:R-:W-:-:S04]  /*19c0*/  @!P0 IMAD.WIDE.U32 R30, R28, R228, RZ ;  /* 0x000000e41c1e8225 */ /* 0x000fc800078e00ff */
[----:B------:R-:W-:Y:S01]  /*19d0*/  @P0 IMAD.WIDE.U32 R28, R24, R232, RZ ;  /* 0x000000e8181c0225 */ /* 0x000fe200078e00ff */
[----:B------:R-:W-:Y:S02]  /*19e0*/  @!P0 MOV R9, R30 ;  /* 0x0000001e00098202 */ /* 0x000fe40000000f00 */
[----:B------:R-:W-:Y:S01]  /*19f0*/  @P0 MOV R9, R28 ;  /* 0x0000001c00090202 */ /* 0x000fe20000000f00 */
[----:B------:R-:W-:Y:S02]  /*1a00*/  @!P0 IMAD.IADD R10, R31, 0x1, R10 ;  /* 0x000000011f0a8824 */ /* 0x000fe400078e020a */
[----:B------:R-:W-:Y:S01]  /*1a10*/  @P0 IMAD.IADD R10, R29, 0x1, R16 ;  /* 0x000000011d0a0824 */ /* 0x000fe200078e0210 */
[----:B------:R-:W-:Y:S02]  /*1a20*/  IADD3 R20, P1, PT, R148, R9, RZ ;  /* 0x0000000994147210 */ /* 0x000fe40007f3e0ff */
[----:B------:R-:W-:-:S03]  /*1a30*/  LOP3.LUT R9, R233, 0xc0, RZ, 0xc0, !PT ;  /* 0x000000c0e9097812 */ /* 0x000fc600078ec0ff */
[----:B------:R-:W-:Y:S01]  /*1a40*/  IMAD.X R21, RZ, RZ, R10, P1 ;  /* 0x000000ffff157224 */ /* 0x000fe200008e060a */
[----:B------:R-:W-:Y:S01]  /*1a50*/  LOP3.LUT R16, R9, 0x18, R8, 0xf8, !PT ;  /* 0x0000001809107812 */ /* 0x000fe200078ef808 */
[-C--:B------:R-:W-:Y:S02]  /*1a60*/  IMAD R10, R23, R227.reuse, RZ ;  /* 0x000000e3170a7224 */ /* 0x080fe400078e02ff */
[----:B------:R-:W-:Y:S01]  /*1a70*/  IMAD.WIDE.U32 R20, R22, R227, R20 ;  /* 0x000000e316147225 */ /* 0x000fe200078e0014 */
[----:B------:R-:W-:-:S03]  /*1a80*/  IADD3 R26, P0, PT, R148, R6, RZ ;  /* 0x00000006941a7210 */ /* 0x000fc60007f1e0ff */
[----:B------:R-:W-:Y:S01]  /*1a90*/  IMAD.WIDE.U32 R22, R229, 0x40, R122 ;  /* 0x00000040e5167825 */ /* 0x000fe200078e007a */
[----:B------:R-:W-:-:S03]  /*1aa0*/  LOP3.LUT R16, R16, 0x18, R233, 0x78, !PT ;  /* 0x0000001810107812 */ /* 0x000fc600078e78e9 */
[----:B------:R-:W-:Y:S02]  /*1ab0*/  IMAD.IADD R21, R21, 0x1, R10 ;  /* 0x0000000115157824 */ /* 0x000fe400078e020a */
[-C--:B------:R-:W-:Y:S01]  /*1ac0*/  IMAD R9, R23, R24.reuse, RZ ;  /* 0x0000001817097224 */ /* 0x080fe200078e02ff */
[----:B------:R-:W-:Y:S01]  /*1ad0*/  LOP3.LUT R233, R16, 0x1f20, R233, 0xf8, !PT ;  /* 0x00001f2010e97812 */ /* 0x000fe200078ef8e9 */
[----:B------:R-:W-:Y:S02]  /*1ae0*/  IMAD.X R27, RZ, RZ, R3, P0 ;  /* 0x000000ffff1b7224 */ /* 0x000fe400000e0603 */
[C---:B------:R-:W-:Y:S02]  /*1af0*/  IMAD R3, R22.reuse, R25, R9 ;  /* 0x0000001916037224 */ /* 0x040fe400078e0209 */
[----:B------:R-:W-:-:S04]  /*1b00*/  IMAD.WIDE.U32 R16, R22, R24, R20 ;  /* 0x0000001816107225 */ /* 0x000fc800078e0014 */
[----:B------:R-:W-:Y:S01]  /*1b10*/  IMAD.IADD R3, R17, 0x1, R3 ;  /* 0x0000000111037824 */ /* 0x000fe200078e0203 */
[C---:B----4-:R-:W-:Y:S02]  /*1b20*/  LEA R120, P2, R16.reuse, R4, 0x1 ;  /* 0x0000000410787211 */ /* 0x050fe400078408ff */
[----:B------:R-:W-:Y:S02]  /*1b30*/  SHF.R.S32.HI R4, RZ, 0x1f, R65 ;  /* 0x0000001fff047819 */ /* 0x000fe40000011441 */
[----:B------:R-:W-:Y:S02]  /*1b40*/  LEA.HI.X R121, R16, R5, R3, 0x1, P2 ;  /* 0x0000000510797211 */ /* 0x000fe400010f0c03 */
[----:B------:R-:W-:Y:S02]  /*1b50*/  LEA.HI R3, R4, R65, RZ, 0x8 ;  /* 0x0000004104037211 */ /* 0x000fe400078f40ff */
[----:B------:R-:W-:Y:S02]  /*1b60*/  LEA R224, P0, R18, R12, 0x1 ;  /* 0x0000000c12e07211 */ /* 0x000fe400078008ff */
[----:B------:R-:W-:-:S02]  /*1b70*/  SHF.R.S32.HI R3, RZ, 0x8, R3 ;  /* 0x00000008ff037819 */ /* 0x000fc40000011403 */
[----:B------:R-:W-:Y:S02]  /*1b80*/  LEA.HI.X R225, R18, R13, R225, 0x1, P0 ;  /* 0x0000000d12e17211 */ /* 0x000fe400000f0ce1 */
[----:B------:R-:W-:Y:S01]  /*1b90*/  ISETP.GE.AND P0, PT, R3, R50, PT ;  /* 0x000000320300720c */ /* 0x000fe20003f06270 */
[----:B------:R-:W-:Y:S01]  /*1ba0*/  IMAD.WIDE.U32 R20, R122, R218, R26 ;  /* 0x000000da7a147225 */ /* 0x000fe200078e001a */
[----:B------:R-:W-:-:S03]  /*1bb0*/  LEA R233, R233, UR6, 0x1 ;  /* 0x00000006e9e97c11 */ /* 0x000fc6000f8e08ff */
[----:B------:R-:W-:Y:S01]  /*1bc0*/  IMAD.IADD R223, R21, 0x1, R223 ;  /* 0x0000000115df7824 */ /* 0x000fe200078e02df */
[----:B------:R-:W-:Y:S02]  /*1bd0*/  LEA R222, P1, R20, R14, 0x1 ;  /* 0x0000000e14de7211 */ /* 0x000fe400078208ff */
[C---:B------:R-:W-:Y:S02]  /*1be0*/  SHF.L.U64.HI R63, R24.reuse, 0x5, R25 ;  /* 0x00000005183f7819 */ /* 0x040fe40000010219 */
[----:B------:R-:W-:Y:S02]  /*1bf0*/  SHF.L.U32 R62, R24, 0x5, RZ ;  /* 0x00000005183e7819 */ /* 0x000fe400000006ff */
[----:B------:R-:W-:Y:S02]  /*1c00*/  LEA.HI.X R223, R20, R15, R223, 0x1, P1 ;  /* 0x0000000f14df7211 */ /* 0x000fe400008f0cdf */
[----:B------:R-:W-:Y:S01]  /*1c10*/  LEA.HI R11, R11, R11, RZ, 0x1 ;  /* 0x0000000b0b0b7211 */ /* 0x000fe200078f08ff */
[----:B------:R-:W-:Y:S06]  /*1c20*/  @P0 BRA `(.L_x_830) ;  /* 0x0000006000d40947 */ /* 0x000fec0003800000 */
[----:B------:R-:W2:Y:S04]  /*1c30*/  LD.E.64 R26, desc[UR4][R150.64+0x120] ;  /* 0x00012004961a7980 */ /* 0x000ea8000c101b00 */
[----:B------:R-:W3:Y:S04]  /*1c40*/  LD.E.64 R24, desc[UR4][R150.64+0x118] ;  /* 0x0001180496187980 */ /* 0x000ee8000c101b00 */
[----:B------:R-:W4:Y:S04]  /*1c50*/  LD.E.64 R124, desc[UR4][R150.64+0x130] ;  /* 0x00013004967c7980 */ /* 0x000f28000c101b00 */
[----:B------:R-:W4:Y:S04]  /*1c60*/  LD.E.64 R22, desc[UR4][R150.64+0x140] ;  /* 0x0001400496167980 */ /* 0x000f28000c101b00 */
[----:B------:R-:W4:Y:S04]  /*1c70*/  LD.E.64 R12, desc[UR4][R150.64+0x138] ;  /* 0x00013804960c7980 */ /* 0x000f28000c101b00 */
[----:B------:R-:W4:Y:S04]  /*1c80*/  LD.E.64 R126, desc[UR4][R150.64+0x128] ;  /* 0x00012804967e7980 */ /* 0x000f28000c101b00 */
[----:B------:R-:W4:Y:S04]  /*1c90*/  LD.E.64 R20, desc[UR4][R150.64+0x110] ;  /* 0x0001100496147980 */ /* 0x000f28000c101b00 */
[----:B------:R-:W4:Y:S04]  /*1ca0*/  LD.E.64 R18, desc[UR4][R150.64+0x108] ;  /* 0x0001080496127980 */ /* 0x000f28000c101b00 */
[----:B------:R-:W4:Y:S04]  /*1cb0*/  LD.E.64 R14, desc[UR4][R150.64+0x150] ;  /* 0x00015004960e7980 */ /* 0x000f28000c101b00 */
[----:B------:R-:W4:Y:S01]  /*1cc0*/  LD.E.64 R4, desc[UR4][R150.64+0x148] ;  /* 0x0001480496047980 */ /* 0x000f22000c101b00 */
[----:B------:R-:W-:Y:S01]  /*1cd0*/  IMAD.MOV.U32 R149, RZ, RZ, RZ ;  /* 0x000000ffff957224 */ /* 0x000fe200078e00ff */
[----:B------:R-:W-:-:S02]  /*1ce0*/  SHF.R.S32.HI R11, RZ, 0x1, R11 ;  /* 0x00000001ff0b7819 */ /* 0x000fc4000001140b */
[----:B-----5:R-:W-:Y:S02]  /*1cf0*/  IADD3 R84, PT, PT, R60, R7, RZ ;  /* 0x000000073c547210 */ /* 0x020fe40007ffe0ff */
[----:B------:R-:W-:Y:S01]  /*1d00*/  LOP3.LUT R8, R8, 0x3, RZ, 0xc0, !PT ;  /* 0x0000000308087812 */ /* 0x000fe200078ec0ff */
[-C--:B------:R-:W-:Y:S02]  /*1d10*/  IMAD R7, R122, R11.reuse, RZ ;  /* 0x0000000b7a077224 */ /* 0x080fe400078e02ff */
[----:B------:R-:W-:Y:S01]  /*1d20*/  IMAD R84, R84, R11, RZ ;  /* 0x0000000b54547224 */ /* 0x000fe200078e02ff */
[C---:B------:R-:W-:Y:S01]  /*1d30*/  SHF.L.U32 R100, R11.reuse, 0x6, RZ ;  /* 0x000000060b647819 */ /* 0x040fe200000006ff */
[C---:B------:R-:W-:Y:S02]  /*1d40*/  IMAD.SHL.U32 R105, R11.reuse, 0x20, RZ ;  /* 0x000000200b697824 */ /* 0x040fe400078e00ff */
[C---:B------:R-:W-:Y:S02]  /*1d50*/  IMAD R104, R11.reuse, 0x60, RZ ;  /* 0x000000600b687824 */ /* 0x040fe400078e02ff */
[----:B------:R-:W-:-:S02]  /*1d60*/  IMAD R103, R11, 0xa0, RZ ;  /* 0x000000a00b677824 */ /* 0x000fc400078e02ff */
[C---:B------:R-:W-:Y:S02]  /*1d70*/  IMAD R102, R11.reuse, 0xc0, RZ ;  /* 0x000000c00b667824 */ /* 0x040fe400078e02ff */
[C---:B------:R-:W-:Y:S02]  /*1d80*/  IMAD R101, R11.reuse, 0xe0, RZ ;  /* 0x000000e00b657824 */ /* 0x040fe400078e02ff */
[----:B------:R-:W-:Y:S01]  /*1d90*/  IMAD.SHL.U32 R98, R11, 0x80, RZ ;  /* 0x000000800b627824 */ /* 0x000fe200078e00ff */
[----:B------:R-:W-:Y:S01]  /*1da0*/  VIMNMX R68, PT, PT, RZ, R3, !PT ;  /* 0x00000003ff447248 */ /* 0x000fe20007fe0100 */
[C---:B------:R-:W-:Y:S01]  /*1db0*/  VIADD R116, R122.reuse, 0x40 ;  /* 0x000000407a747836 */ /* 0x040fe20000000000 */
[C---:B------:R-:W-:Y:S01]  /*1dc0*/  IADD3 R66, PT, PT, R122.reuse, 0x20, RZ ;  /* 0x000000207a427810 */ /* 0x040fe20007ffe0ff */
[C---:B------:R-:W-:Y:S01]  /*1dd0*/  VIADD R112, R122.reuse, 0x80 ;  /* 0x000000807a707836 */ /* 0x040fe20000000000 */
[C---:B------:R-:W-:Y:S01]  /*1de0*/  IADD3 R114, PT, PT, R122.reuse, 0x60, RZ ;  /* 0x000000607a727810 */ /* 0x040fe20007ffe0ff */
[C---:B------:R-:W-:Y:S01]  /*1df0*/  VIADD R108, R122.reuse, 0xc0 ;  /* 0x000000c07a6c7836 */ /* 0x040fe20000000000 */
[----:B------:R-:W-:Y:S01]  /*1e00*/  IADD3 R110, PT, PT, R122, 0xa0, RZ ;  /* 0x000000a07a6e7810 */ /* 0x000fe20007ffe0ff */
[----:B------:R-:W-:Y:S01]  /*1e10*/  IMAD R99, R50, -0x100, R65 ;  /* 0xffffff0032637824 */ /* 0x000fe200078e0241 */
[----:B------:R-:W-:Y:S01]  /*1e20*/  IADD3 R106, PT, PT, R122, 0xe0, RZ ;  /* 0x000000e07a6a7810 */ /* 0x000fe20007ffe0ff */
[----:B------:R-:W-:Y:S01]  /*1e30*/  IMAD R97, R50, -0x100, R57 ;  /* 0xffffff0032617824 */ /* 0x000fe200078e0239 */
[----:B------:R-:W-:Y:S01]  /*1e40*/  MOV R95, R50 ;  /* 0x00000032005f7202 */ /* 0x000fe20000000f00 */
[----:B------:R-:W-:Y:S01]  /*1e50*/  IMAD.MOV.U32 R96, RZ, RZ, R60 ;  /* 0x000000ffff607224 */ /* 0x000fe200078e003c */
[----:B------:R-:W-:Y:S01]  /*1e60*/  MOV R87, R223 ;  /* 0x000000df00577202 */ /* 0x000fe20000000f00 */
[----:B------:R-:W-:Y:S01]  /*1e70*/  IMAD.MOV.U32 R86, RZ, RZ, R222 ;  /* 0x000000ffff567224 */ /* 0x000fe200078e00de */
[----:B------:R-:W-:Y:S01]  /*1e80*/  MOV R89, R225 ;  /* 0x000000e100597202 */ /* 0x000fe20000000f00 */
[----:B------:R-:W-:Y:S01]  /*1e90*/  IMAD.MOV.U32 R88, RZ, RZ, R224 ;  /* 0x000000ffff587224 */ /* 0x000fe200078e00e0 */
[----:B------:R-:W-:-:S02]  /*1ea0*/  SHF.R.S32.HI R94, RZ, 0x1f, R105 ;  /* 0x0000001fff5e7819 */ /* 0x000fc40000011469 */
[----:B------:R-:W-:Y:S02]  /*1eb0*/  SHF.R.S32.HI R93, RZ, 0x1f, R100 ;  /* 0x0000001fff5d7819 */ /* 0x000fe40000011464 */
[----:B------:R-:W-:Y:S02]  /*1ec0*/  SHF.R.S32.HI R92, RZ, 0x1f, R104 ;  /* 0x0000001fff5c7819 */ /* 0x000fe40000011468 */
[----:B------:R-:W-:Y:S02]  /*1ed0*/  SHF.R.S32.HI R90, RZ, 0x1f, R98 ;  /* 0x0000001fff5a7819 */ /* 0x000fe40000011462 */
[----:B------:R-:W-:Y:S02]  /*1ee0*/  SHF.R.S32.HI R80, RZ, 0x1f, R103 ;  /* 0x0000001fff507819 */ /* 0x000fe40000011467 */
[----:B------:R-:W-:Y:S02]  /*1ef0*/  SHF.R.S32.HI R78, RZ, 0x1f, R102 ;  /* 0x0000001fff4e7819 */ /* 0x000fe40000011466 */
[----:B------:R-:W-:Y:S01]  /*1f00*/  SHF.R.S32.HI R76, RZ, 0x1f, R101 ;  /* 0x0000001fff4c7819 */ /* 0x000fe20000011465 */
[----:B--2---:R-:W-:-:S02]  /*1f10*/  IMAD R9, R27, R228, RZ ;  /* 0x000000e41b097224 */ /* 0x004fc400078e02ff */
[----:B------:R-:W-:-:S04]  /*1f20*/  IMAD.WIDE.U32 R26, R228, R26, R148 ;  /* 0x0000001ae41a7225 */ /* 0x000fc800078e0094 */
[----:B---3--:R-:W-:-:S04]  /*1f30*/  IMAD.WIDE.U32 R16, R228, R24, R148 ;  /* 0x00000018e4107225 */ /* 0x008fc800078e0094 */
[----:B------:R-:W-:Y:S02]  /*1f40*/  IMAD R6, R25, R228, RZ ;  /* 0x000000e419067224 */ /* 0x000fe400078e02ff */
[----:B------:R-:W-:-:S03]  /*1f50*/  IMAD.IADD R27, R27, 0x1, R9 ;  /* 0x000000011b1b7824 */ /* 0x000fc600078e0209 */
[----:B------:R-:W-:Y:S01]  /*1f60*/  IADD3 R17, PT, PT, R17, R6, RZ ;  /* 0x0000000611117210 */ /* 0x000fe20007ffe0ff */
[----:B----4-:R-:W-:Y:S02]  /*1f70*/  IMAD R6, R125, R60, RZ ;  /* 0x0000003c7d067224 */ /* 0x010fe400078e02ff */
[----:B------:R-:W-:-:S04]  /*1f80*/  IMAD.WIDE.U32 R26, R60, R124, R26 ;  /* 0x0000007c3c1a7225 */ /* 0x000fc800078e001a */
[----:B------:R-:W-:Y:S02]  /*1f90*/  IMAD R9, R23, R0, RZ ;  /* 0x0000000017097224 */ /* 0x000fe400078e02ff */
[----:B------:R-:W-:Y:S02]  /*1fa0*/  IMAD.IADD R27, R27, 0x1, R6 ;  /* 0x000000011b1b7824 */ /* 0x000fe400078e0206 */
[----:B------:R-:W-:Y:S02]  /*1fb0*/  IMAD R6, R22, R2, R9 ;  /* 0x0000000216067224 */ /* 0x000fe400078e0209 */
[----:B------:R-:W-:Y:S02]  /*1fc0*/  IMAD R9, R13, R0, RZ ;  /* 0x000000000d097224 */ /* 0x000fe400078e02ff */
[----:B------:R-:W-:Y:S02]  /*1fd0*/  IMAD R24, R127, R60, RZ ;  /* 0x0000003c7f187224 */ /* 0x000fe400078e02ff */
[----:B------:R-:W-:Y:S01]  /*1fe0*/  IMAD.WIDE.U32 R16, R60, R126, R16 ;  /* 0x0000007e3c107225 */ /* 0x000fe200078e0010 */
[----:B------:R-:W-:-:S03]  /*1ff0*/  IADD3 R13, P0, PT, -R65, R122, RZ ;  /* 0x0000007a410d7210 */ /* 0x000fc60007f1e1ff */
[----:B------:R-:W-:Y:S01]  /*2000*/  IMAD R2, R12, R2, R9 ;  /* 0x000000020c027224 */ /* 0x000fe200078e0209 */
[----:B------:R-:W-:Y:S02]  /*2010*/  SHF.R.S32.HI R9, RZ, 0x1f, R65 ;  /* 0x0000001fff097819 */ /* 0x000fe40000011441 */
[----:B------:R-:W-:Y:S01]  /*2020*/  IADD3 R25, PT, PT, R17, R24, RZ ;  /* 0x0000001811197210 */ /* 0x000fe20007ffe0ff */
[----:B------:R-:W-:Y:S02]  /*2030*/  IMAD.MOV.U32 R24, RZ, RZ, R16 ;  /* 0x000000ffff187224 */ /* 0x000fe400078e0010 */
[----:B------:R-:W-:Y:S01]  /*2040*/  IMAD R17, R8, 0x8, R7 ;  /* 0x0000000808117824 */ /* 0x000fe200078e0207 */
[----:B------:R-:W-:Y:S01]  /*2050*/  IADD3 R7, PT, PT, R64, R7, RZ ;  /* 0x0000000740077210 */ /* 0x000fe20007ffe0ff */
[----:B------:R-:W-:-:S04]  /*2060*/  IMAD.WIDE.U32 R22, R0, R22, R26 ;  /* 0x0000001600167225 */ /* 0x000fc800078e001a */
[----:B------:R-:W-:Y:S02]  /*2070*/  IMAD.X R9, RZ, RZ, ~R9, P0 ;  /* 0x000000ffff097224 */ /* 0x000fe400000e0e09 */
[----:B------:R-:W-:Y:S01]  /*2080*/  IMAD.WIDE.U32 R24, R0, R12, R24 ;  /* 0x0000000c00187225 */ /* 0x000fe200078e0018 */
[----:B------:R-:W-:Y:S02]  /*2090*/  SHF.R.S32.HI R0, RZ, 0x1f, R84 ;  /* 0x0000001fff007819 */ /* 0x000fe40000011454 */
[C---:B------:R-:W-:Y:S01]  /*20a0*/  IADD3 R12, P1, PT, R84.reuse, R7, RZ ;  /* 0x00000007540c7210 */ /* 0x040fe20007f3e0ff */
[----:B------:R-:W-:Y:S01]  /*20b0*/  IMAD R72, R9, R124, RZ ;  /* 0x0000007c09487224 */ /* 0x000fe200078e02ff */
[----:B------:R-:W-:Y:S02]  /*20c0*/  IADD3 R84, P0, PT, R84, R17, RZ ;  /* 0x0000001154547210 */ /* 0x000fe40007f1e0ff */
[----:B------:R-:W-:Y:S01]  /*20d0*/  IADD3 R23, PT, PT, R23, R6, RZ ;  /* 0x0000000617177210 */ /* 0x000fe20007ffe0ff */
[----:B------:R-:W-:-:S02]  /*20e0*/  IMAD.IADD R25, R25, 0x1, R2 ;  /* 0x0000000119197824 */ /* 0x000fc400078e0202 */
[----:B------:R-:W-:Y:S01]  /*20f0*/  IMAD R9, R9, R126, RZ ;  /* 0x0000007e09097224 */ /* 0x000fe200078e02ff */
[-C--:B------:R-:W-:Y:S01]  /*2100*/  LEA.HI.X.SX32 R85, R17, R0.reuse, 0x1, P0 ;  /* 0x0000000011557211 */ /* 0x080fe200000f0eff */
[-C--:B------:R-:W-:Y:S01]  /*2110*/  IMAD R72, R125, R13.reuse, R72 ;  /* 0x0000000d7d487224 */ /* 0x080fe200078e0248 */
[----:B------:R-:W-:Y:S01]  /*2120*/  LEA.HI.X.SX32 R7, R7, R0, 0x1, P1 ;  /* 0x0000000007077211 */ /* 0x000fe200008f0eff */
[----:B------:R-:W-:-:S04]  /*2130*/  IMAD.WIDE.U32 R16, R124, R13, R22 ;  /* 0x0000000d7c107225 */ /* 0x000fc800078e0016 */
[-C--:B------:R-:W-:Y:S02]  /*2140*/  IMAD R9, R127, R13.reuse, R9 ;  /* 0x0000000d7f097224 */ /* 0x080fe400078e0209 */
[----:B------:R-:W-:Y:S01]  /*2150*/  IMAD.WIDE.U32 R22, R126, R13, R24 ;  /* 0x0000000d7e167225 */ /* 0x000fe200078e0018 */
[----:B------:R-:W-:Y:S02]  /*2160*/  SHF.L.U64.HI R0, R12, 0x1, R7 ;  /* 0x000000010c007819 */ /* 0x000fe40000010207 */
[----:B------:R-:W-:Y:S01]  /*2170*/  LEA R81, P1, R16, R20, 0x1 ;  /* 0x0000001410517211 */ /* 0x000fe200078208ff */
[----:B------:R-:W-:Y:S01]  /*2180*/  IMAD.IADD R72, R17, 0x1, R72 ;  /* 0x0000000111487824 */ /* 0x000fe200078e0248 */
[----:B------:R-:W-:Y:S01]  /*2190*/  IADD3 R9, PT, PT, R23, R9, RZ ;  /* 0x0000000917097210 */ /* 0x000fe20007ffe0ff */
[----:B------:R-:W-:Y:S01]  /*21a0*/  IMAD.SHL.U32 R12, R12, 0x2, RZ ;  /* 0x000000020c0c7824 */ /* 0x000fe200078e00ff */
[----:B------:R-:W-:Y:S02]  /*21b0*/  LEA R10, P0, R22, R18, 0x1 ;  /* 0x00000012160a7211 */ /* 0x000fe400078008ff */
[----:B------:R-:W-:-:S02]  /*21c0*/  LEA.HI.X R72, R16, R21, R72, 0x1, P1 ;  /* 0x0000001510487211 */ /* 0x000fc400008f0c48 */
[----:B------:R-:W-:Y:S02]  /*21d0*/  LEA.HI.X R9, R22, R19, R9, 0x1, P0 ;  /* 0x0000001316097211 */ /* 0x000fe400000f0c09 */
[-C--:B------:R-:W-:Y:S02]  /*21e0*/  IADD3 R48, P1, PT, R14, R12.reuse, RZ ;  /* 0x0000000c0e307210 */ /* 0x080fe40007f3e0ff */
[----:B------:R-:W-:Y:S02]  /*21f0*/  SHF.L.U64.HI R85, R84, 0x1, R85 ;  /* 0x0000000154557819 */ /* 0x000fe40000010255 */
[----:B------:R-:W-:Y:S02]  /*2200*/  IADD3 R12, P0, PT, R4, R12, RZ ;  /* 0x0000000c040c7210 */ /* 0x000fe40007f1e0ff */
[----:B------:R-:W-:Y:S01]  /*2210*/  SHF.L.U32 R84, R84, 0x1, RZ ;  /* 0x0000000154547819 */ /* 0x000fe200000006ff */
[----:B------:R-:W-:Y:S02]  /*2220*/  IMAD R71, R127, 0xc0, RZ ;  /* 0x000000c07f477824 */ /* 0x000fe400078e02ff */
[----:B------:R-:W-:Y:S01]  /*2230*/  IMAD.X R13, R5, 0x1, R0, P0 ;  /* 0x00000001050d7824 */ /* 0x000fe200000e0600 */
[-C--:B------:R-:W-:Y:S01]  /*2240*/  IADD3 R82, P3, PT, R14, R84.reuse, RZ ;  /* 0x000000540e527210 */ /* 0x080fe20007f7e0ff */
[----:B------:R-:W-:Y:S01]  /*2250*/  IMAD.WIDE.U32 R128, R126, 0xc0, RZ ;  /* 0x000000c07e807825 */ /* 0x000fe200078e00ff */
[----:B------:R-:W-:-:S02]  /*2260*/  IADD3 R84, P2, PT, R4, R84, RZ ;  /* 0x0000005404547210 */ /* 0x000fc40007f5e0ff */
[----:B------:R-:W-:Y:S01]  /*2270*/  ISETP.GE.AND P0, PT, R148, R231, PT ;  /* 0x000000e79400720c */ /* 0x000fe20003f06270 */
[C---:B------:R-:W-:Y:S01]  /*2280*/  IMAD.X R49, R15.reuse, 0x1, R0, P1 ;  /* 0x000000010f317824 */ /* 0x040fe200008e0600 */
[-C--:B------:R-:W-:Y:S01]  /*2290*/  IADD3.X R83, PT, PT, R15, R85.reuse, RZ, P3, !PT ;  /* 0x000000550f537210 */ /* 0x080fe20001ffe4ff */
[C---:B------:R-:W-:Y:S01]  /*22a0*/  IMAD.SHL.U32 R75, R126.reuse, 0x40, RZ ;  /* 0x000000407e4b7824 */ /* 0x040fe200078e00ff */
[----:B------:R-:W-:Y:S01]  /*22b0*/  IADD3.X R85, PT, PT, R5, R85, RZ, P2, !PT ;  /* 0x0000005505557210 */ /* 0x000fe200017fe4ff */
[----:B------:R-:W-:Y:S01]  /*22c0*/  IMAD.SHL.U32 R91, R126, 0x20, RZ ;  /* 0x000000207e5b7824 */ /* 0x000fe200078e00ff */
[----:B------:R-:W-:Y:S02]  /*22d0*/  P2R R107, PR, RZ, 0x1 ;  /* 0x00000001ff6b7803 */ /* 0x000fe40000000000 */
[C---:B------:R-:W-:Y:S02]  /*22e0*/  SHF.L.U64.HI R69, R124.reuse, 0x6, R125 ;  /* 0x000000067c457819 */ /* 0x040fe4000001027d */
[----:B------:R-:W-:-:S02]  /*22f0*/  SHF.L.U32 R70, R124, 0x6, RZ ;  /* 0x000000067c467819 */ /* 0x000fc400000006ff */
[C-C-:B------:R-:W-:Y:S02]  /*2300*/  SHF.L.U64.HI R73, R126.reuse, 0x6, R127.reuse ;  /* 0x000000067e497819 */ /* 0x140fe4000001027f */
[C-C-:B------:R-:W-:Y:S02]  /*2310*/  SHF.L.U64.HI R77, R126.reuse, 0x7, R127.reuse ;  /* 0x000000077e4d7819 */ /* 0x140fe4000001027f */
[C---:B------:R-:W-:Y:S02]  /*2320*/  SHF.L.U32 R79, R126.reuse, 0x7, RZ ;  /* 0x000000077e4f7819 */ /* 0x040fe400000006ff */
[----:B------:R-:W-:Y:S02]  /*2330*/  SHF.L.U64.HI R74, R126, 0x5, R127 ;  /* 0x000000057e4a7819 */ /* 0x000fe4000001027f */
[----:B------:R-:W-:-:S07]  /*2340*/  IADD3 R71, PT, PT, R129, R71, RZ ;  /* 0x0000004781477210 */ /* 0x000fce0007ffe0ff */
.L_x_869:
[----:B------:R-:W-:Y:S01]  /*2350*/  ISETP.NE.AND P0, PT, R107, RZ, PT ;  /* 0x000000ff6b00720c */ /* 0x000fe20003f05270 */
[----:B------:R-:W-:Y:S01]  /*2360*/  VIADD R97, R97, 0x100 ;  /* 0x0000010061617836 */ /* 0x000fe20000000000 */
[----:B------:R-:W-:Y:S01]  /*2370*/  ISETP.GE.AND P3, PT, R148, R231, PT ;  /* 0x000000e79400720c */ /* 0x000fe20003f66270 */
[----:B------:R-:W-:Y:S01]  /*2380*/  VIADD R99, R99, 0x100 ;  /* 0x0000010063637836 */ /* 0x000fe20000000000 */
[----:B------:R-:W-:Y:S01]  /*2390*/  UMOV UR6, URZ ;  /* 0x000000ff00067c82 */ /* 0x000fe20008000000 */
[----:B------:R-:W-:Y:S01]  /*23a0*/  BSSY.RECONVERGENT B1, `(.L_x_831) ;  /* 0x0000554000017945 */ /* 0x000fe20003800200 */
[-C--:B------:R-:W-:Y:S01]  /*23b0*/  ISETP.GE.OR P0, PT, R122, R97.reuse, P0 ;  /* 0x000000617a00720c */ /* 0x080fe20000706670 */
[----:B------:R-:W-:Y:S01]  /*23c0*/  IMAD.MOV.U32 R118, RZ, RZ, R96 ;  /* 0x000000ffff767224 */ /* 0x000fe200078e0060 */
[----:B------:R-:W-:Y:S01]  /*23d0*/  ISETP.GE.OR P4, PT, R110, R97, P3 ;  /* 0x000000616e00720c */ /* 0x000fe20001f86670 */
[----:B------:R-:W-:Y:S01]  /*23e0*/  VIADD R95, R95, 0xffffffff ;  /* 0xffffffff5f5f7836 */ /* 0x000fe20000000000 */
[----:B------:R-:W-:Y:S01]  /*23f0*/  ISETP.LT.OR P1, PT, R122, R99, P0 ;  /* 0x000000637a00720c */ /* 0x000fe20000721670 */
[----:B------:R-:W-:Y:S01]  /*2400*/  VIADD R96, R96, 0xffffff00 ;  /* 0xffffff0060607836 */ /* 0x000fe20000000000 */
[C---:B------:R-:W-:Y:S02]  /*2410*/  ISETP.GE.OR P0, PT, R66.reuse, R97, P3 ;  /* 0x000000614200720c */ /* 0x040fe40001f06670 */
[----:B------:R-:W-:Y:S02]  /*2420*/  P2R R2, PR, RZ, 0x2 ;  /* 0x00000002ff027803 */ /* 0x000fe40000000000 */
[-C--:B------:R-:W-:Y:S02]  /*2430*/  ISETP.LT.OR P2, PT, R66, R99.reuse, P0 ;  /* 0x000000634200720c */ /* 0x080fe40000741670 */
[-C--:B------:R-:W-:Y:S02]  /*2440*/  IADD3 R26, P0, PT, R81, R70.reuse, RZ ;  /* 0x00000046511a7210 */ /* 0x080fe40007f1e0ff */
[----:B------:R-:W-:Y:S02]  /*2450*/  P2R R0, PR, RZ, 0x4 ;  /* 0x00000004ff007803 */ /* 0x000fe40000000000 */
[----:B------:R-:W-:Y:S01]  /*2460*/  ISETP.LT.OR P4, PT, R110, R99, P4 ;  /* 0x000000636e00720c */ /* 0x000fe20002781670 */
[----:B------:R-:W-:Y:S01]  /*2470*/  @!P1 IMAD.MOV.U32 R4, RZ, RZ, R81 ;  /* 0x000000ffff049224 */ /* 0x000fe200078e0051 */
[----:B------:R-:W-:Y:S01]  /*2480*/  P2R R107, PR, RZ, 0x8 ;  /* 0x00000008ff6b7803 */ /* 0x000fe20000000000 */
[----:B------:R-:W-:Y:S02]  /*2490*/  @!P1 IMAD.MOV.U32 R5, RZ, RZ, R72 ;  /* 0x000000ffff059224 */ /* 0x000fe400078e0048 */
[--C-:B------:R-:W-:Y:S01]  /*24a0*/  IMAD.X R27, R72, 0x1, R69.reuse, P0 ;  /* 0x00000001481b7824 */ /* 0x100fe200000e0645 */
[C---:B------:R-:W-:Y:S02]  /*24b0*/  ISETP.GE.OR P0, PT, R116.reuse, R97, P3 ;  /* 0x000000617400720c */ /* 0x040fe40001f06670 */
[----:B------:R-:W2:Y:S02]  /*24c0*/  @!P1 LD.E.128 R16, desc[UR4][R4.64] ;  /* 0x0000000404109980 */ /* 0x000ea4000c101d00 */
[----:B------:R-:W-:Y:S11]  /*24d0*/  ISETP.LT.OR P6, PT, R116, R99, P0 ;  /* 0x000000637400720c */ /* 0x000ff600007c1670 */
[----:B------:R-:W-:Y:S02]  /*24e0*/  @!UPT UIADD3 URZ, UPT, UPT, URZ, URZ, URZ ;  /* 0x000000fffffff290 */ /* 0x000fe4000fffe0ff */
[----:B------:R-:W-:Y:S05]  /*24f0*/  @!P6 IADD3 R28, P0, PT, R26, R70, RZ ;  /* 0x000000461a1ce210 */ /* 0x000fea0007f1e0ff */
[----:B------:R-:W-:Y:S01]  /*2500*/  @!P6 IMAD.X R29, R27, 0x1, R69, P0 ;  /* 0x000000011b1de824 */ /* 0x000fe200000e0645 */
[C---:B------:R-:W-:Y:S04]  /*2510*/  ISETP.GE.OR P0, PT, R114.reuse, R97, P3 ;  /* 0x000000617200720c */ /* 0x040fe80001f06670 */
[----:B------:R-:W-:Y:S01]  /*2520*/  ISETP.LT.OR P5, PT, R114, R99, P0 ;  /* 0x000000637200720c */ /* 0x000fe200007a1670 */
[----:B--2---:R1:W-:Y:S01]  /*2530*/  @!P1 ST.E.128 desc[UR4][R88.64], R16 ;  /* 0x0000001058009985 */ /* 0x0043e2000c101d04 */
[C---:B------:R-:W-:Y:S03]  /*2540*/  LEA R24, P1, R58.reuse, R88, 0x1 ;  /* 0x000000583a187211 */ /* 0x040fe600078208ff */
[----:B----4-:R-:W2:Y:S01]  /*2550*/  @!P2 LD.E.128 R20, desc[UR4][R26.64] ;  /* 0x000000041a14a980 */ /* 0x010ea2000c101d00 */
[----:B------:R-:W-:Y:S02]  /*2560*/  LEA.HI.X R25, R58, R89, R61, 0x1, P1 ;  /* 0x000000593a197211 */ /* 0x000fe400008f0c3d */
[C---:B------:R-:W-:Y:S04]  /*2570*/  @!P6 LEA R34, P1, R220.reuse, R24, 0x6 ;  /* 0x00000018dc22e211 */ /* 0x040fe800078230ff */
[----:B------:R-:W-:Y:S02]  /*2580*/  @!P6 LEA.HI.X R35, R220, R25, R221, 0x6, P1 ;  /* 0x00000019dc23e211 */ /* 0x000fe400008f34dd */
[C---:B------:R-:W-:Y:S04]  /*2590*/  ISETP.GE.OR P1, PT, R108.reuse, R97, P3 ;  /* 0x000000616c00720c */ /* 0x040fe80001f26670 */
[----:B------:R-:W-:Y:S11]  /*25a0*/  ISETP.LT.OR P1, PT, R108, R99, P1 ;  /* 0x000000636c00720c */ /* 0x000ff60000f21670 */
[----:B------:R-:W-:Y:S02]  /*25b0*/  @!UPT UIADD3 URZ, UPT, UPT, URZ, URZ, URZ ;  /* 0x000000fffffff290 */ /* 0x000fe4000fffe0ff */
[----:B------:R-:W-:Y:S01]  /*25c0*/  @!P1 IMAD R8, R221, 0x140, RZ ;  /* 0x00000140dd089824 */ /* 0x000fe200078e02ff */
[C---:B-1----:R-:W-:Y:S04]  /*25d0*/  @!P5 LEA R16, P0, R124.reuse, R26, 0x7 ;  /* 0x0000001a7c10d211 */ /* 0x042fe800078038ff */
[----:B------:R-:W-:Y:S02]  /*25e0*/  @!P5 LEA.HI.X R17, R124, R27, R125, 0x7, P0 ;  /* 0x0000001b7c11d211 */ /* 0x000fe400000f3c7d */
[C---:B------:R-:W-:Y:S04]  /*25f0*/  @!P5 LEA R32, P0, R220.reuse, R24, 0x7 ;  /* 0x00000018dc20d211 */ /* 0x040fe800078038ff */
[----:B------:R-:W-:Y:S02]  /*2600*/  @!P5 LEA.HI.X R33, R220, R25, R221, 0x7, P0 ;  /* 0x00000019dc21d211 */ /* 0x000fe400000f3cdd */
[C---:B------:R-:W-:Y:S04]  /*2610*/  @!P4 LEA R30, P0, R124.reuse, R26, 0x8 ;  /* 0x0000001a7c1ec211 */ /* 0x040fe800078040ff */
[----:B------:R-:W-:Y:S01]  /*2620*/  @!P4 LEA.HI.X R31, R124, R27, R125, 0x8, P0 ;  /* 0x0000001b7c1fc211 */ /* 0x000fe200000f447d */
[----:B--2---:R-:W-:Y:S01]  /*2630*/  @!P2 ST.E.128 desc[UR4][R24.64], R20 ;  /* 0x000000141800a985 */ /* 0x004fe2000c101d04 */
[-C--:B------:R-:W-:Y:S02]  /*2640*/  ISETP.GE.OR P2, PT, R112, R97.reuse, P3 ;  /* 0x000000617000720c */ /* 0x080fe40001f46670 */
[----:B------:R-:W-:Y:S01]  /*2650*/  ISETP.GE.OR P3, PT, R106, R97, P3 ;  /* 0x000000616a00720c */ /* 0x000fe20001f66670 */
[----:B------:R1:W2:Y:S01]  /*2660*/  @!P6 LD.E.128 R4, desc[UR4][R28.64] ;  /* 0x000000041c04e980 */ /* 0x0002a2000c101d00 */
[-C--:B------:R-:W-:Y:S02]  /*2670*/  ISETP.LT.OR P2, PT, R112, R99.reuse, P2 ;  /* 0x000000637000720c */ /* 0x080fe40001741670 */
[----:B------:R-:W-:Y:S11]  /*2680*/  ISETP.LT.OR P3, PT, R106, R99, P3 ;  /* 0x000000636a00720c */ /* 0x000ff60001f61670 */
[----:B------:R-:W-:Y:S01]  /*2690*/  @!P2 IMAD R3, R125, 0xc0, RZ ;  /* 0x000000c07d03a824 */ /* 0x000fe200078e02ff */
[C---:B-1----:R-:W-:Y:S04]  /*26a0*/  @!P4 LEA R28, P0, R220.reuse, R24, 0x8 ;  /* 0x00000018dc1cc211 */ /* 0x042fe800078040ff */
[----:B------:R-:W-:Y:S01]  /*26b0*/  @!P4 LEA.HI.X R29, R220, R25, R221, 0x8, P0 ;  /* 0x00000019dc1dc211 */ /* 0x000fe200000f44dd */
[----:B--2---:R1:W-:Y:S04]  /*26c0*/  @!P6 ST.E.128 desc[UR4][R34.64], R4 ;  /* 0x000000042200e985 */ /* 0x0043e8000c101d04 */
[----:B------:R-:W2:Y:S01]  /*26d0*/  @!P5 LD.E.128 R16, desc[UR4][R16.64] ;  /* 0x000000041010d980 */ /* 0x000ea2000c101d00 */
[----:B-1----:R-:W-:Y:S04]  /*26e0*/  @!P2 IMAD.WIDE.U32 R4, R124, 0xc0, R26 ;  /* 0x000000c07c04a825 */ /* 0x002fe800078e001a */
[----:B------:R-:W-:Y:S02]  /*26f0*/  @!P2 IMAD.IADD R5, R5, 0x1, R3 ;  /* 0x000000010505a824 */ /* 0x000fe400078e0203 */
[----:B------:R-:W-:Y:S04]  /*2700*/  @!P2 IMAD.WIDE.U32 R6, R220, 0xc0, R24 ;  /* 0x000000c0dc06a825 */ /* 0x000fe800078e0018 */
[----:B------:R-:W-:Y:S04]  /*2710*/  @!P2 IMAD R3, R221, 0xc0, RZ ;  /* 0x000000c0dd03a824 */ /* 0x000fe800078e02ff */
[----:B------:R-:W-:Y:S02]  /*2720*/  @!P2 IMAD.IADD R7, R7, 0x1, R3 ;  /* 0x000000010707a824 */ /* 0x000fe400078e0203 */
[----:B------:R-:W-:Y:S01]  /*2730*/  @!P1 IMAD R3, R125, 0x140, RZ ;  /* 0x000001407d039824 */ /* 0x000fe200078e02ff */
[----:B--2---:R1:W-:Y:S04]  /*2740*/  @!P5 ST.E.128 desc[UR4][R32.64], R16 ;  /* 0x000000102000d985 */ /* 0x0043e8000c101d04 */
[----:B------:R-:W2:Y:S01]  /*2750*/  @!P2 LD.E.128 R20, desc[UR4][R4.64] ;  /* 0x000000040414a980 */ /* 0x000ea2000c101d00 */
[C---:B-1----:R-:W-:Y:S04]  /*2760*/  @!P1 IMAD.WIDE.U32 R16, R124.reuse, 0x140, R26 ;  /* 0x000001407c109825 */ /* 0x042fe800078e001a */
[----:B------:R-:W-:Y:S02]  /*2770*/  @!P1 IMAD.IADD R17, R17, 0x1, R3 ;  /* 0x0000000111119824 */ /* 0x000fe400078e0203 */
[----:B------:R-:W-:Y:S04]  /*2780*/  @!P3 IMAD.WIDE.U32 R26, R124, 0x180, R26 ;  /* 0x000001807c1ab825 */ /* 0x000fe800078e001a */
[----:B------:R-:W-:Y:S04]  /*2790*/  @!P3 IMAD R3, R125, 0x180, RZ ;  /* 0x000001807d03b824 */ /* 0x000fe800078e02ff */
[----:B------:R-:W-:Y:S02]  /*27a0*/  @!P3 IMAD.IADD R27, R27, 0x1, R3 ;  /* 0x000000011b1bb824 */ /* 0x000fe400078e0203 */
[----:B------:R-:W-:Y:S01]  /*27b0*/  @!P3 IMAD R3, R221, 0x180, RZ ;  /* 0x00000180dd03b824 */ /* 0x000fe200078e02ff */
[----:B--2---:R1:W-:Y:S04]  /*27c0*/  @!P2 ST.E.128 desc[UR4][R6.64], R20 ;  /* 0x000000140600a985 */ /* 0x0043e8000c101d04 */
[----:B-1----:R-:W2:Y:S01]  /*27d0*/  @!P4 LD.E.128 R4, desc[UR4][R30.64] ;  /* 0x000000041e04c980 */ /* 0x002ea2000c101d00 */
[C-C-:B------:R-:W-:Y:S04]  /*27e0*/  @!P1 IMAD.WIDE.U32 R20, R220.reuse, 0x140, R24.reuse ;  /* 0x00000140dc149825 */ /* 0x140fe800078e0018 */
[----:B------:R-:W-:Y:S04]  /*27f0*/  @!P3 IMAD.WIDE.U32 R24, R220, 0x180, R24 ;  /* 0x00000180dc18b825 */ /* 0x000fe800078e0018 */
[----:B------:R-:W-:Y:S02]  /*2800*/  @!P3 IMAD.IADD R25, R25, 0x1, R3 ;  /* 0x000000011919b824 */ /* 0x000fe400078e0203 */
[----:B------:R-:W-:Y:S01]  /*2810*/  @!P1 IMAD.IADD R21, R21, 0x1, R8 ;  /* 0x0000000115159824 */ /* 0x000fe200078e0208 */
[----:B------:R-:W-:Y:S01]  /*2820*/  IADD3 R8, P0, PT, RZ, -UR6, RZ ;  /* 0x80000006ff087c10 */ /* 0x000fe2000ff1e0ff */
[----:B--2---:R1:W-:Y:S04]  /*2830*/  @!P4 ST.E.128 desc[UR4][R28.64], R4 ;  /* 0x000000041c00c985 */ /* 0x0043e8000c101d04 */
[----:B------:R-:W2:Y:S04]  /*2840*/  @!P1 LD.E.128 R16, desc[UR4][R16.64] ;  /* 0x0000000410109980 */ /* 0x000ea8000c101d00 */
[----:B--2---:R2:W-:Y:S04]  /*2850*/  @!P1 ST.E.128 desc[UR4][R20.64], R16 ;  /* 0x0000001014009985 */ /* 0x0045e8000c101d04 */
[----:B-1----:R-:W3:Y:S04]  /*2860*/  @!P3 LD.E.128 R4, desc[UR4][R26.64] ;  /* 0x000000041a04b980 */ /* 0x002ee8000c101d00 */
[----:B---3--:R2:W-:Y:S04]  /*2870*/  @!P3 ST.E.128 desc[UR4][R24.64], R4 ;  /* 0x000000041800b985 */ /* 0x0085e8000c101d04 */
[----:B------:R-:W3:Y:S04]  /*2880*/  LD.E R3, desc[UR4][R150.64+0x130] ;  /* 0x0001300496037980 */ /* 0x000ee8000c101900 */
[----:B------:R-:W4:Y:S01]  /*2890*/  LD.E R15, desc[UR4][R150.64+0xd0] ;  /* 0x0000d004960f7980 */ /* 0x000f22000c101900 */
[----:B---3--:R-:W-:Y:S04]  /*28a0*/  IMAD.SHL.U32 R3, R3, 0x100, RZ ;  /* 0x0000010003037824 */ /* 0x008fe800078e00ff */
[----:B------:R-:W-:Y:S05]  /*28b0*/  IMAD.X R3, RZ, RZ, ~R3, P0 ;  /* 0x000000ffff037224 */ /* 0x000fea00000e0e03 */
[----:B------:R-:W-:Y:S04]  /*28c0*/  SHF.R.S64 R8, R8, 0x1f, R3 ;  /* 0x0000001f08087819 */ /* 0x000fe80000001003 */
[----:B------:R-:W-:Y:S04]  /*28d0*/  IADD3 R81, P0, PT, R81, R8, RZ ;  /* 0x0000000851517210 */ /* 0x000fe80007f1e0ff */
[----:B------:R-:W-:Y:S02]  /*28e0*/  LEA.HI.X.SX32 R72, R3, R72, 0x1, P0 ;  /* 0x0000004803487211 */ /* 0x000fe400000f0eff */
[----:B----4-:R-:W-:Y:S11]  /*28f0*/  ISETP.NE.AND P0, PT, R15, RZ, PT ;  /* 0x000000ff0f00720c */ /* 0x010ff60003f05270 */
[----:B------:R-:W-:Y:S02]  /*2900*/  @!UPT UIADD3 URZ, UPT, UPT, URZ, URZ, URZ ;  /* 0x000000fffffff290 */ /* 0x000fe4000fffe0ff */
[----:B--2---:R-:W-:Y:S05]  /*2910*/  @P0 BRA `(.L_x_832) ;  /* 0x0000000000e00947 */ /* 0x004fea0003800000 */
[C---:B------:R-:W-:Y:S04]  /*2920*/  LEA R24, P0, R91.reuse, R10, 0x1 ;  /* 0x0000000a5b187211 */ /* 0x040fe800078008ff */
[----:B------:R-:W-:Y:S02]  /*2930*/  LEA.HI.X R25, R91, R9, R74, 0x1, P0 ;  /* 0x000000095b197211 */ /* 0x000fe400000f0c4a */
[C---:B------:R-:W-:Y:S04]  /*2940*/  LEA R14, P0, R56.reuse, R86, 0x1 ;  /* 0x00000056380e7211 */ /* 0x040fe800078008ff */
[----:B------:R-:W-:Y:S02]  /*2950*/  LEA.HI.X R15, R56, R87, R59, 0x1, P0 ;  /* 0x00000057380f7211 */ /* 0x000fe400000f0c3b */
[----:B------:R-:W-:Y:S11]  /*2960*/  ISETP.NE.AND P0, PT, R2, RZ, PT ;  /* 0x000000ff0200720c */ /* 0x000ff60003f05270 */
[----:B------:R-:W-:Y:S02]  /*2970*/  @!UPT UIADD3 URZ, UPT, UPT, URZ, URZ, URZ ;  /* 0x000000fffffff290 */ /* 0x000fe4000fffe0ff */
[----:B------:R-:W-:Y:S05]  /*2980*/  @!P0 IMAD.MOV.U32 R8, RZ, RZ, R10 ;  /* 0x000000ffff088224 */ /* 0x000fea00078e000a */
[----:B------:R-:W2:Y:S04]  /*2990*/  @!P0 LD.E.128 R4, desc[UR4][R8.64] ;  /* 0x0000000408048980 */ /* 0x000ea8000c101d00 */
[----:B--2---:R1:W-:Y:S01]  /*29a0*/  @!P0 ST.E.128 desc[UR4][R86.64], R4 ;  /* 0x0000000456008985 */ /* 0x0043e2000c101d04 */
[----:B------:R-:W-:Y:S05]  /*29b0*/  @!P6 IADD3 R26, P0, PT, R24, R75, RZ ;  /* 0x0000004b181ae210 */ /* 0x000fea0007f1e0ff */
[----:B------:R-:W-:Y:S01]  /*29c0*/  @!P6 IMAD.X R27, R25, 0x1, R73, P0 ;  /* 0x00000001191be824 */ /* 0x000fe200000e0649 */
[CC--:B------:R-:W-:Y:S04]  /*29d0*/  @!P6 LEA R2, P0, R218.reuse, R14.reuse, 0x6 ;  /* 0x0000000eda02e211 */ /* 0x0c0fe800078030ff */
[----:B------:R-:W-:Y:S02]  /*29e0*/  @!P6 LEA.HI.X R3, R218, R15, R219, 0x6, P0 ;  /* 0x0000000fda03e211 */ /* 0x000fe400000f34db */
[----:B------:R-:W-:Y:S01]  /*29f0*/  ISETP.NE.AND P0, PT, R0, RZ, PT ;  /* 0x000000ff0000720c */ /* 0x000fe20003f05270 */
[----:B------:R-:W-:Y:S11]  /*2a00*/  @!P2 IMAD R0, R219, 0xc0, RZ ;  /* 0x000000c0db00a824 */ /* 0x000ff600078e02ff */
[----:B------:R-:W-:Y:S01]  /*2a10*/  @!UPT UIADD3 URZ, UPT, UPT, URZ, URZ, URZ ;  /* 0x000000fffffff290 */ /* 0x000fe2000fffe0ff */
[----:B------:R-:W2:Y:S04]  /*2a20*/  @!P0 LD.E.128 R20, desc[UR4][R24.64] ;  /* 0x0000000418148980 */ /* 0x000ea8000c101d00 */
[----:B--2---:R-:W-:Y:S01]  /*2a30*/  @!P0 ST.E.128 desc[UR4][R14.64], R20 ;  /* 0x000000140e008985 */ /* 0x004fe2000c101d04 */
[----:B------:R-:W-:Y:S03]  /*2a40*/  @!P5 IADD3 R30, P0, PT, R24, R79, RZ ;  /* 0x0000004f181ed210 */ /* 0x000fe60007f1e0ff */
[----:B------:R2:W3:Y:S02]  /*2a50*/  @!P6 LD.E.128 R16, desc[UR4][R26.64] ;  /* 0x000000041a10e980 */ /* 0x0004e4000c101d00 */
[C---:B------:R-:W-:Y:S01]  /*2a60*/  @!P5 IMAD.X R31, R25.reuse, 0x1, R77, P0 ;  /* 0x00000001191fd824 */ /* 0x040fe200000e064d */
[C---:B------:R-:W-:Y:S04]  /*2a70*/  @!P5 LEA R34, P0, R218.reuse, R14, 0x7 ;  /* 0x0000000eda22d211 */ /* 0x040fe800078038ff */
[----:B------:R-:W-:Y:S02]  /*2a80*/  @!P5 LEA.HI.X R35, R218, R15, R219, 0x7, P0 ;  /* 0x0000000fda23d211 */ /* 0x000fe400000f3cdb */
[----:B------:R-:W-:Y:S05]  /*2a90*/  @!P2 IADD3 R32, P0, PT, R24, R128, RZ ;  /* 0x000000801820a210 */ /* 0x000fea0007f1e0ff */
[----:B------:R-:W-:Y:S01]  /*2aa0*/  @!P2 IMAD.X R33, R25, 0x1, R71, P0 ;  /* 0x000000011921a824 */ /* 0x000fe200000e0647 */
[C---:B------:R-:W-:Y:S04]  /*2ab0*/  @!P4 LEA R28, P0, R126.reuse, R24, 0x8 ;  /* 0x000000187e1cc211 */ /* 0x040fe800078040ff */
[----:B------:R-:W-:Y:S02]  /*2ac0*/  @!P4 LEA.HI.X R29, R126, R25, R127, 0x8, P0 ;  /* 0x000000197e1dc211 */ /* 0x000fe400000f447f */
[C---:B--2---:R-:W-:Y:S04]  /*2ad0*/  @!P4 LEA R26, P0, R218.reuse, R14, 0x8 ;  /* 0x0000000eda1ac211 */ /* 0x044fe800078040ff */
[C---:B------:R-:W-:Y:S01]  /*2ae0*/  @!P4 LEA.HI.X R27, R218.reuse, R15, R219, 0x8, P0 ;  /* 0x0000000fda1bc211 */ /* 0x040fe200000f44db */
[----:B---3--:R2:W-:Y:S04]  /*2af0*/  @!P6 ST.E.128 desc[UR4][R2.64], R16 ;  /* 0x000000100200e985 */ /* 0x0085e8000c101d04 */
[----:B-1----:R-:W3:Y:S01]  /*2b00*/  @!P5 LD.E.128 R4, desc[UR4][R30.64] ;  /* 0x000000041e04d980 */ /* 0x002ee2000c101d00 */
[----:B--2---:R-:W-:Y:S04]  /*2b10*/  @!P2 IMAD.WIDE.U32 R2, R218, 0xc0, R14 ;  /* 0x000000c0da02a825 */ /* 0x004fe800078e000e */
[----:B------:R-:W-:Y:S02]  /*2b20*/  @!P2 IMAD.IADD R3, R3, 0x1, R0 ;  /* 0x000000010303a824 */ /* 0x000fe400078e0200 */
[----:B------:R-:W-:Y:S01]  /*2b30*/  @!P1 IMAD R0, R127, 0x140, RZ ;  /* 0x000001407f009824 */ /* 0x000fe200078e02ff */
[----:B---3--:R-:W-:Y:S04]  /*2b40*/  @!P5 ST.E.128 desc[UR4][R34.64], R4 ;  /* 0x000000042200d985 */ /* 0x008fe8000c101d04 */
[----:B------:R-:W2:Y:S04]  /*2b50*/  @!P2 LD.E.128 R20, desc[UR4][R32.64] ;  /* 0x000000042014a980 */ /* 0x000ea8000c101d00 */
[----:B--2---:R1:W-:Y:S04]  /*2b60*/  @!P2 ST.E.128 desc[UR4][R2.64], R20 ;  /* 0x000000140200a985 */ /* 0x0043e8000c101d04 */
[----:B------:R-:W2:Y:S01]  /*2b70*/  @!P4 LD.E.128 R16, desc[UR4][R28.64] ;  /* 0x000000041c10c980 */ /* 0x000ea2000c101d00 */
[----:B-1----:R-:W-:Y:S04]  /*2b80*/  @!P1 IMAD.WIDE.U32 R2, R126, 0x140, R24 ;  /* 0x000001407e029825 */ /* 0x002fe800078e0018 */
[----:B------:R-:W-:Y:S02]  /*2b90*/  @!P1 IMAD.IADD R3, R3, 0x1, R0 ;  /* 0x0000000103039824 */ /* 0x000fe400078e0200 */
[----:B------:R-:W-:Y:S04]  /*2ba0*/  @!P1 IMAD.WIDE.U32 R20, R218, 0x140, R14 ;  /* 0x00000140da149825 */ /* 0x000fe800078e000e */
[----:B------:R-:W-:Y:S04]  /*2bb0*/  @!P1 IMAD R0, R219, 0x140, RZ ;  /* 0x00000140db009824 */ /* 0x000fe800078e02ff */
[----:B------:R-:W-:Y:S01]  /*2bc0*/  @!P1 IMAD.IADD R21, R21, 0x1, R0 ;  /* 0x0000000115159824 */ /* 0x000fe200078e0200 */
[----:B--2---:R1:W-:Y:S04]  /*2bd0*/  @!P4 ST.E.128 desc[UR4][R26.64], R16 ;  /* 0x000000101a00c985 */ /* 0x0043e8000c101d04 */
[----:B------:R-:W2:Y:S04]  /*2be0*/  @!P1 LD.E.128 R4, desc[UR4][R2.64] ;  /* 0x0000000402049980 */ /* 0x000ea8000c101d00 */
[----:B--2---:R1:W-:Y:S01]  /*2bf0*/  @!P1 ST.E.128 desc[UR4][R20.64], R4 ;  /* 0x0000000414009985 */ /* 0x0043e2000c101d04 */
[----:B------:R-:W-:Y:S05]  /*2c00*/  @P3 BRA `(.L_x_833) ;  /* 0x0000004c00343947 */ /* 0x000fea0003800000 */
[----:B------:R-:W-:Y:S02]  /*2c10*/  IMAD R3, R127, 0x180, RZ ;  /* 0x000001807f037824 */ /* 0x000fe400078e02ff */
[----:B------:R-:W-:Y:S04]  /*2c20*/  IMAD.WIDE.U32 R24, R126, 0x180, R24 ;  /* 0x000001807e187825 */ /* 0x000fe800078e0018 */
[----:B------:R-:W-:Y:S01]  /*2c30*/  IMAD.WIDE.U32 R14, R218, 0x180, R14 ;  /* 0x00000180da0e7825 */ /* 0x000fe200078e000e */
[----:B------:R-:W-:Y:S03]  /*2c40*/  IADD3 R25, PT, PT, R25, R3, RZ ;  /* 0x0000000319197210 */ /* 0x000fe60007ffe0ff */
[----:B------:R-:W-:Y:S02]  /*2c50*/  IMAD R3, R219, 0x180, RZ ;  /* 0x00000180db037824 */ /* 0x000fe400078e02ff */
[----:B-1----:R-:W2:Y:S03]  /*2c60*/  LD.E.128 R4, desc[UR4][R24.64] ;  /* 0x0000000418047980 */ /* 0x002ea6000c101d00 */
[----:B------:R-:W-:Y:S05]  /*2c70*/  IADD3 R15, PT, PT, R15, R3, RZ ;  /* 0x000000030f0f7210 */ /* 0x000fea0007ffe0ff */
[----:B--2---:R1:W-:Y:S01]  /*2c80*/  ST.E.128 desc[UR4][R14.64], R4 ;  /* 0x000000040e007985 */ /* 0x0043e2000c101d04 */
[----:B------:R-:W-:Y:S05]  /*2c90*/  BRA `(.L_x_833) ;  /* 0x0000004c00107947 */ /* 0x000fea0003800000 */
.L_x_832:
[----:B------:R-:W2:Y:S02]  /*2ca0*/  LD.E.U8 R0, desc[UR4][R150.64+0x1b3] ;  /* 0x0001b30496007980 */ /* 0x000ea4000c101100 */
[----:B--2---:R-:W-:Y:S11]  /*2cb0*/  ISETP.NE.AND P0, PT, R0, RZ, PT ;  /* 0x000000ff0000720c */ /* 0x004ff60003f05270 */
[----:B------:R-:W-:Y:S02]  /*2cc0*/  @!UPT UIADD3 URZ, UPT, UPT, URZ, URZ, URZ ;  /* 0x000000fffffff290 */ /* 0x000fe4000fffe0ff */
[----:B------:R-:W-:Y:S05]  /*2cd0*/  @!P0 BRA `(.L_x_834) ;  /* 0x0000001c003c8947 */ /* 0x000fea0003800000 */
[C---:B------:R-:W-:Y:S01]  /*2ce0*/  LEA R36, P0, R56.reuse, R86, 0x1 ;  /* 0x0000005638247211 */ /* 0x040fe200078008ff */
[----:B------:R-:W2:Y:S01]  /*2cf0*/  LD.E R3, desc[UR4][R150.64+0xc0] ;  /* 0x0000c00496037980 */ /* 0x000ea2000c101900 */
[----:B------:R-:W-:Y:S01]  /*2d00*/  LEA R38, P1, R91, R10, 0x1 ;  /* 0x0000000a5b267211 */ /* 0x000fe200078208ff */
[----:B------:R-:W-:Y:S01]  /*2d10*/  IMAD.SHL.U32 R5, R105, 0x2, RZ ;  /* 0x0000000269057824 */ /* 0x000fe200078e00ff */
[----:B------:R-:W-:Y:S01]  /*2d20*/  LEA.HI.X R37, R56, R87, R59, 0x1, P0 ;  /* 0x0000005738257211 */ /* 0x000fe200000f0c3b */
[----:B------:R-:W-:Y:S01]  /*2d30*/  BSSY.RECONVERGENT B0, `(.L_x_835) ;  /* 0x000003d000007945 */ /* 0x000fe20003800200 */
[----:B------:R-:W-:Y:S02]  /*2d40*/  LEA.HI.X R39, R91, R9, R74, 0x1, P1 ;  /* 0x000000095b277211 */ /* 0x000fe400008f0c4a */
[-C--:B------:R-:W-:Y:S02]  /*2d50*/  IADD3 R34, P3, PT, R48, R5.reuse, RZ ;  /* 0x0000000530227210 */ /* 0x080fe40007f7e0ff */
[----:B------:R-:W-:Y:S02]  /*2d60*/  IADD3 R6, P4, PT, R12, R5, RZ ;  /* 0x000000050c067210 */ /* 0x000fe40007f9e0ff */
[----:B--2---:R-:W-:Y:S02]  /*2d70*/  ISETP.GE.AND P2, PT, R148, R3, PT ;  /* 0x000000039400720c */ /* 0x004fe40003f46270 */
[----:B------:R-:W-:Y:S02]  /*2d80*/  SHF.L.U64.HI R3, R105, 0x1, R94 ;  /* 0x0000000169037819 */ /* 0x000fe4000001025e */
[-C--:B------:R-:W-:Y:S02]  /*2d90*/  ISETP.GE.OR P0, PT, R122, R97.reuse, P2 ;  /* 0x000000617a00720c */ /* 0x080fe40001706670 */
[----:B------:R-:W-:Y:S01]  /*2da0*/  ISETP.GE.OR P1, PT, R66, R97, P2 ;  /* 0x000000614200720c */ /* 0x000fe20001726670 */
[--C-:B------:R-:W-:Y:S01]  /*2db0*/  IMAD.X R35, R49, 0x1, R3.reuse, P3 ;  /* 0x0000000131237824 */ /* 0x100fe200018e0603 */
[----:B------:R-:W-:Y:S01]  /*2dc0*/  ISETP.LT.OR P0, PT, R122, R99, P0 ;  /* 0x000000637a00720c */ /* 0x000fe20000701670 */
[----:B------:R-:W-:Y:S01]  /*2dd0*/  IMAD.X R7, R13, 0x1, R3, P4 ;  /* 0x000000010d077824 */ /* 0x000fe200020e0603 */
[-C--:B------:R-:W-:Y:S02]  /*2de0*/  ISETP.GE.OR P3, PT, R116, R97.reuse, P2 ;  /* 0x000000617400720c */ /* 0x080fe40001766670 */
[-C--:B------:R-:W-:Y:S02]  /*2df0*/  ISETP.GE.OR P6, PT, R114, R97.reuse, P2 ;  /* 0x000000617200720c */ /* 0x080fe400017c6670 */
[----:B------:R-:W-:Y:S07]  /*2e00*/  ISETP.GE.OR P5, PT, R112, R97, P2 ;  /* 0x000000617000720c */ /* 0x000fee00017a6670 */
[----:B------:R-:W-:Y:S06]  /*2e10*/  @P0 BRA `(.L_x_836) ;  /* 0x0000000000b80947 */ /* 0x000fec0003800000 */
[----:B------:R-:W-:Y:S02]  /*2e20*/  ISETP.GE.AND P0, PT, R148, R15, PT ;  /* 0x0000000f9400720c */ /* 0x000fe40003f06270 */
[----:B------:R-:W-:Y:S05]  /*2e30*/  MOV R8, R10 ;  /* 0x0000000a00087202 */ /* 0x000fea0000000f00 */
[----:B------:R-:W2:Y:S08]  /*2e40*/  LD.E.128 R20, desc[UR4][R8.64] ;  /* 0x0000000408147980 */ /* 0x000eb0000c101d00 */
[----:B------:R-:W3:Y:S06]  /*2e50*/  @!P0 LD.E.64 R30, desc[UR4][R48.64] ;  /* 0x00000004301e8980 */ /* 0x000eec000c101b00 */
[----:B------:R-:W4:Y:S01]  /*2e60*/  @!P0 LD.E.64 R16, desc[UR4][R12.64] ;  /* 0x000000040c108980 */ /* 0x000f22000c101b00 */
[C---:B--2---:R-:W-:Y:S01]  /*2e70*/  @!P0 LOP3.LUT R19, R20.reuse, 0xffff0000, RZ, 0xc0, !PT ;  /* 0xffff000014138812 */ /* 0x044fe200078ec0ff */
[----:B------:R-:W-:Y:S01]  /*2e80*/  @!P0 IMAD.U32 R27, R20, 0x10000, RZ ;  /* 0x00010000141b8824 */ /* 0x000fe200078e00ff */
[C---:B------:R-:W-:Y:S01]  /*2e90*/  @!P0 LOP3.LUT R18, R22.reuse, 0xffff0000, RZ, 0xc0, !PT ;  /* 0xffff000016128812 */ /* 0x040fe200078ec0ff */
[----:B------:R-:W-:Y:S01]  /*2ea0*/  @!P0 IMAD.U32 R26, R22, 0x10000, RZ ;  /* 0x00010000161a8824 */ /* 0x000fe200078e00ff */
[----:B------:R-:W-:Y:S02]  /*2eb0*/  @!P0 SHF.L.U32 R28, R23, 0x10, RZ ;  /* 0x00000010171c8819 */ /* 0x000fe400000006ff */
[C---:B---3--:R-:W-:Y:S01]  /*2ec0*/  @!P0 LOP3.LUT R29, R30.reuse, 0xffff0000, RZ, 0xc0, !PT ;  /* 0xffff00001e1d8812 */ /* 0x048fe200078ec0ff */
[----:B------:R-:W-:Y:S01]  /*2ed0*/  @!P0 IMAD.U32 R25, R30, 0x10000, RZ ;  /* 0x000100001e198824 */ /* 0x000fe200078e00ff */
[C---:B------:R-:W-:Y:S02]  /*2ee0*/  @!P0 SHF.L.U32 R24, R31.reuse, 0x10, RZ ;  /* 0x000000101f188819 */ /* 0x040fe400000006ff */
[----:B------:R-:W-:Y:S01]  /*2ef0*/  @!P0 LOP3.LUT R31, R31, 0xffff0000, RZ, 0xc0, !PT ;  /* 0xffff00001f1f8812 */ /* 0x000fe200078ec0ff */
[----:B------:R-:W-:Y:S01]  /*2f00*/  @!P0 FMUL.FTZ R33, R19, R25 ;  /* 0x0000001913218220 */ /* 0x000fe20000410000 */
[C---:B----4-:R-:W-:Y:S01]  /*2f10*/  @!P0 SHF.L.U32 R5, R17.reuse, 0x10, RZ ;  /* 0x0000001011058819 */ /* 0x050fe200000006ff */
[C---:B------:R-:W-:Y:S01]  /*2f20*/  @!P0 IMAD.U32 R14, R16.reuse, 0x10000, RZ ;  /* 0x00010000100e8824 */ /* 0x040fe200078e00ff */
[----:B------:R-:W-:Y:S01]  /*2f30*/  @!P0 LOP3.LUT R16, R16, 0xffff0000, RZ, 0xc0, !PT ;  /* 0xffff000010108812 */ /* 0x000fe200078ec0ff */
[C---:B------:R-:W-:Y:S01]  /*2f40*/  @!P0 FMUL.FTZ R8, R18.reuse, R24 ;  /* 0x0000001812088220 */ /* 0x040fe20000410000 */
[----:B------:R-:W-:Y:S01]  /*2f50*/  @!P0 LOP3.LUT R17, R17, 0xffff0000, RZ, 0xc0, !PT ;  /* 0xffff000011118812 */ /* 0x000fe200078ec0ff */
[-C--:B------:R-:W-:Y:S01]  /*2f60*/  @!P0 FMUL.FTZ R0, R19, R14.reuse ;  /* 0x0000000e13008220 */ /* 0x080fe20000410000 */
[----:B------:R-:W-:Y:S01]  /*2f70*/  @!P0 LOP3.LUT R19, R21, 0xffff0000, RZ, 0xc0, !PT ;  /* 0xffff000015138812 */ /* 0x000fe200078ec0ff */
[----:B------:R-:W-:Y:S01]  /*2f80*/  @!P0 FFMA.FTZ R33, R27, R14, -R33 ;  /* 0x0000000e1b218223 */ /* 0x000fe20000010821 */
[----:B------:R-:W-:Y:S01]  /*2f90*/  @!P0 LOP3.LUT R14, R23, 0xffff0000, RZ, 0xc0, !PT ;  /* 0xffff0000170e8812 */ /* 0x000fe200078ec0ff */
[----:B------:R-:W-:Y:S01]  /*2fa0*/  @!P0 FFMA.FTZ R0, R25, R27, R0 ;  /* 0x0000001b19008223 */ /* 0x000fe20000010000 */
[----:B------:R-:W-:Y:S01]  /*2fb0*/  @!P0 SHF.L.U32 R25, R21, 0x10, RZ ;  /* 0x0000001015198819 */ /* 0x000fe200000006ff */
[CC--:B------:R-:W-:Y:S01]  /*2fc0*/  @!P0 FMUL.FTZ R2, R19.reuse, R16.reuse ;  /* 0x0000001013028220 */ /* 0x0c0fe20000410000 */
[----:B------:R-:W-:Y:S01]  /*2fd0*/  @!P0 FMUL.FTZ R41, R19, R29 ;  /* 0x0000001d13298220 */ /* 0x000fe20000410000 */
[----:B------:R-:W-:Y:S01]  /*2fe0*/  @!P0 FMUL.FTZ R3, R18, R5 ;  /* 0x0000000512038220 */ /* 0x000fe20000410000 */
[----:B------:R-:W-:Y:S01]  /*2ff0*/  @!P0 F2FP.BF16.F32.PACK_AB R33, R0, R33 ;  /* 0x000000210021823e */ /* 0x000fe200000010ff */
[C---:B------:R-:W-:Y:S01]  /*3000*/  @!P0 FMUL.FTZ R43, R14.reuse, R31 ;  /* 0x0000001f0e2b8220 */ /* 0x040fe20000410000 */
[----:B------:R-:W-:Y:S01]  /*3010*/  @!P0 FMUL.FTZ R4, R14, R17 ;  /* 0x000000110e048220 */ /* 0x000fe20000410000 */
[----:B------:R-:W-:Y:S01]  /*3020*/  @!P0 FFMA.FTZ R2, R29, R25, R2 ;  /* 0x000000191d028223 */ /* 0x000fe20000010002 */
[----:B------:R-:W-:Y:S01]  /*3030*/  @!P0 MOV R20, R33 ;  /* 0x0000002100148202 */ /* 0x000fe20000000f00 */
[----:B------:R-:W-:Y:S01]  /*3040*/  @!P0 FFMA.FTZ R41, R25, R16, -R41 ;  /* 0x0000001019298223 */ /* 0x000fe20000010829 */
[----:B------:R-:W-:Y:S01]  /*3050*/  @!P0 FFMA.FTZ R3, R24, R26, R3 ;  /* 0x0000001a18038223 */ /* 0x000fe20000010003 */
[----:B------:R-:W-:Y:S01]  /*3060*/  @!P0 FFMA.FTZ R8, R26, R5, -R8 ;  /* 0x000000051a088223 */ /* 0x000fe20000010808 */
[----:B------:R-:W-:Y:S01]  /*3070*/  @!P0 FFMA.FTZ R43, R28, R17, -R43 ;  /* 0x000000111c2b8223 */ /* 0x000fe2000001082b */
[----:B------:R-:W-:Y:S01]  /*3080*/  @!P0 FFMA.FTZ R4, R31, R28, R4 ;  /* 0x0000001c1f048223 */ /* 0x000fe20000010004 */
[----:B------:R-:W-:Y:S02]  /*3090*/  @!P0 F2FP.BF16.F32.PACK_AB R32, R2, R41 ;  /* 0x000000290220823e */ /* 0x000fe400000010ff */
[----:B------:R-:W-:Y:S02]  /*30a0*/  @!P0 F2FP.BF16.F32.PACK_AB R8, R3, R8 ;  /* 0x000000080308823e */ /* 0x000fe400000010ff */
[----:B------:R-:W-:Y:S01]  /*30b0*/  @!P0 F2FP.BF16.F32.PACK_AB R43, R4, R43 ;  /* 0x0000002b042b823e */ /* 0x000fe200000010ff */
[----:B------:R-:W-:Y:S01]  /*30c0*/  @!P0 IMAD.MOV.U32 R21, RZ, RZ, R32 ;  /* 0x000000ffff158224 */ /* 0x000fe200078e0020 */
[----:B------:R-:W-:Y:S02]  /*30d0*/  @!P0 MOV R22, R8 ;  /* 0x0000000800168202 */ /* 0x000fe40000000f00 */
[----:B------:R-:W-:Y:S05]  /*30e0*/  @!P0 MOV R23, R43 ;  /* 0x0000002b00178202 */ /* 0x000fea0000000f00 */
[----:B------:R1:W-:Y:S02]  /*30f0*/  ST.E.128 desc[UR4][R86.64], R20 ;  /* 0x0000001456007985 */ /* 0x0003e4000c101d04 */
.L_x_836:
[----:B------:R-:W-:Y:S05]  /*3100*/  BSYNC.RECONVERGENT B0 ;  /* 0x0000000000007941 */ /* 0x000fea0003800200 */
.L_x_835:
[----:B------:R-:W-:Y:S01]  /*3110*/  ISETP.LT.OR P0, PT, R66, R99, P1 ;  /* 0x000000634200720c */ /* 0x000fe20000f01670 */
[----:B------:R-:W-:Y:S01]  /*3120*/  BSSY.RECONVERGENT B0, `(.L_x_837) ;  /* 0x0000032000007945 */ /* 0x000fe20003800200 */
[----:B------:R-:W-:Y:S02]  /*3130*/  ISETP.GE.OR P4, PT, R110, R97, P2 ;  /* 0x000000616e00720c */ /* 0x000fe40001786670 */
[----:B------:R-:W-:Y:S09]  /*3140*/  ISETP.LT.OR P1, PT, R116, R99, P3 ;  /* 0x000000637400720c */ /* 0x000ff20001f21670 */
[----:B------:R-:W-:Y:S05]  /*3150*/  @P0 BRA `(.L_x_838) ;  /* 0x0000000000b80947 */ /* 0x000fea0003800000 */
[----:B------:R-:W-:Y:S01]  /*3160*/  ISETP.GE.AND P0, PT, R148, R15, PT ;  /* 0x0000000f9400720c */ /* 0x000fe20003f06270 */
[----:B-1----:R-:W2:Y:S11]  /*3170*/  LD.E.128 R20, desc[UR4][R38.64] ;  /* 0x0000000426147980 */ /* 0x002eb6000c101d00 */
[----:B------:R-:W-:Y:S01]  /*3180*/  @!UPT UIADD3 URZ, UPT, UPT, URZ, URZ, URZ ;  /* 0x000000fffffff290 */ /* 0x000fe2000fffe0ff */
        /* <DEDUP_REMOVED lines=12> */
[----:B----4-:R-:W-:Y:S01]  /*3250*/  @!P0 SHF.L.U32 R8, R16, 0x10, RZ ;  /* 0x0000001010088819 */ /* 0x010fe200000006ff */
[----:B------:R-:W-:Y:S01]  /*3260*/  @!P0 FMUL.FTZ R28, R14, R18 ;  /* 0x000000120e1c8220 */ /* 0x000fe20000410000 */
[----:B------:R-:W-:Y:S02]  /*3270*/  @!P0 LOP3.LUT R16, R16, 0xffff0000, RZ, 0xc0, !PT ;  /* 0xffff000010108812 */ /* 0x000fe400078ec0ff */
[----:B------:R-:W-:Y:S01]  /*3280*/  @!P0 SHF.L.U32 R5, R17, 0x10, RZ ;  /* 0x0000001011058819 */ /* 0x000fe200000006ff */
[-C--:B------:R-:W-:Y:S01]  /*3290*/  @!P0 FMUL.FTZ R0, R19, R8.reuse ;  /* 0x0000000813008220 */ /* 0x080fe20000410000 */
[----:B------:R-:W-:Y:S01]  /*32a0*/  @!P0 LOP3.LUT R19, R21, 0xffff0000, RZ, 0xc0, !PT ;  /* 0xffff000015138812 */ /* 0x000fe200078ec0ff */
[----:B------:R-:W-:Y:S01]  /*32b0*/  @!P0 FFMA.FTZ R33, R27, R8, -R33 ;  /* 0x000000081b218223 */ /* 0x000fe20000010821 */
[----:B------:R-:W-:Y:S01]  /*32c0*/  @!P0 LOP3.LUT R17, R17, 0xffff0000, RZ, 0xc0, !PT ;  /* 0xffff000011118812 */ /* 0x000fe200078ec0ff */
[----:B------:R-:W-:Y:S01]  /*32d0*/  @!P0 FFMA.FTZ R0, R25, R27, R0 ;  /* 0x0000001b19008223 */ /* 0x000fe20000010000 */
[----:B------:R-:W-:Y:S01]  /*32e0*/  @!P0 LOP3.LUT R8, R23, 0xffff0000, RZ, 0xc0, !PT ;  /* 0xffff000017088812 */ /* 0x000fe200078ec0ff */
[----:B------:R-:W-:Y:S01]  /*32f0*/  @!P0 FFMA.FTZ R28, R24, R5, -R28 ;  /* 0x00000005181c8223 */ /* 0x000fe2000001081c */
[----:B------:R-:W-:Y:S01]  /*3300*/  @!P0 SHF.L.U32 R25, R21, 0x10, RZ ;  /* 0x0000001015198819 */ /* 0x000fe200000006ff */
[CC--:B------:R-:W-:Y:S01]  /*3310*/  @!P0 FMUL.FTZ R2, R19.reuse, R16.reuse ;  /* 0x0000001013028220 */ /* 0x0c0fe20000410000 */
[----:B------:R-:W-:Y:S01]  /*3320*/  @!P0 F2FP.BF16.F32.PACK_AB R33, R0, R33 ;  /* 0x000000210021823e */ /* 0x000fe200000010ff */
[----:B------:R-:W-:Y:S01]  /*3330*/  @!P0 FMUL.FTZ R41, R19, R29 ;  /* 0x0000001d13298220 */ /* 0x000fe20000410000 */
[----:B------:R-:W-:Y:S01]  /*3340*/  @!P0 FMUL.FTZ R3, R14, R5 ;  /* 0x000000050e038220 */ /* 0x000fe20000410000 */
[C---:B------:R-:W-:Y:S01]  /*3350*/  @!P0 FMUL.FTZ R43, R8.reuse, R31 ;  /* 0x0000001f082b8220 */ /* 0x040fe20000410000 */
[----:B------:R-:W-:Y:S01]  /*3360*/  @!P0 MOV R20, R33 ;  /* 0x0000002100148202 */ /* 0x000fe20000000f00 */
[----:B------:R-:W-:Y:S01]  /*3370*/  @!P0 FMUL.FTZ R4, R8, R17 ;  /* 0x0000001108048220 */ /* 0x000fe20000410000 */
[----:B------:R-:W-:Y:S01]  /*3380*/  @!P0 FFMA.FTZ R2, R29, R25, R2 ;  /* 0x000000191d028223 */ /* 0x000fe20000010002 */
[----:B------:R-:W-:Y:S01]  /*3390*/  @!P0 FFMA.FTZ R41, R25, R16, -R41 ;  /* 0x0000001019298223 */ /* 0x000fe20000010829 */
[----:B------:R-:W-:Y:S01]  /*33a0*/  @!P0 FFMA.FTZ R3, R18, R24, R3 ;  /* 0x0000001812038223 */ /* 0x000fe20000010003 */
[----:B------:R-:W-:Y:S01]  /*33b0*/  @!P0 FFMA.FTZ R43, R26, R17, -R43 ;  /* 0x000000111a2b8223 */ /* 0x000fe2000001082b */
[----:B------:R-:W-:Y:S02]  /*33c0*/  @!P0 FFMA.FTZ R4, R31, R26, R4 ;  /* 0x0000001a1f048223 */ /* 0x000fe40000010004 */
[----:B------:R-:W-:Y:S02]  /*33d0*/  @!P0 F2FP.BF16.F32.PACK_AB R32, R2, R41 ;  /* 0x000000290220823e */ /* 0x000fe400000010ff */
[----:B------:R-:W-:Y:S02]  /*33e0*/  @!P0 F2FP.BF16.F32.PACK_AB R28, R3, R28 ;  /* 0x0000001c031c823e */ /* 0x000fe400000010ff */
[----:B------:R-:W-:Y:S01]  /*33f0*/  @!P0 F2FP.BF16.F32.PACK_AB R43, R4, R43 ;  /* 0x0000002b042b823e */ /* 0x000fe200000010ff */
[----:B------:R-:W-:Y:S01]  /*3400*/  @!P0 IMAD.MOV.U32 R21, RZ, RZ, R32 ;  /* 0x000000ffff158224 */ /* 0x000fe200078e0020 */
[----:B------:R-:W-:Y:S02]  /*3410*/  @!P0 MOV R22, R28 ;  /* 0x0000001c00168202 */ /* 0x000fe40000000f00 */
[----:B------:R-:W-:Y:S05]  /*3420*/  @!P0 MOV R23, R43 ;  /* 0x0000002b00178202 */ /* 0x000fea0000000f00 */
[----:B------:R2:W-:Y:S02]  /*3430*/  ST.E.128 desc[UR4][R36.64], R20 ;  /* 0x0000001424007985 */ /* 0x0005e4000c101d04 */
.L_x_838:
[----:B------:R-:W-:Y:S05]  /*3440*/  BSYNC.RECONVERGENT B0 ;  /* 0x0000000000007941 */ /* 0x000fea0003800200 */
.L_x_837:
[----:B------:R-:W-:Y:S04]  /*3450*/  BSSY.RECONVERGENT B0, `(.L_x_839) ;  /* 0x0000035000007945 */ /* 0x000fe80003800200 */
[----:B------:R-:W-:Y:S05]  /*3460*/  @P1 BRA `(.L_x_840) ;  /* 0x0000000000cc1947 */ /* 0x000fea0003800000 */
[----:B------:R-:W-:Y:S02]  /*3470*/  ISETP.GE.AND P0, PT, R148, R15, PT ;  /* 0x0000000f9400720c */ /* 0x000fe40003f06270 */
[----:B------:R-:W-:Y:S04]  /*3480*/  IADD3 R42, P1, PT, R38, R75, RZ ;  /* 0x0000004b262a7210 */ /* 0x000fe80007f3e0ff */
[----:B------:R-:W-:Y:S05]  /*3490*/  IADD3.X R43, PT, PT, R39, R73, RZ, P1, !PT ;  /* 0x00000049272b7210 */ /* 0x000fea0000ffe4ff */
[----:B-12---:R1:W2:Y:S02]  /*34a0*/  LD.E.128 R20, desc[UR4][R42.64] ;  /* 0x000000042a147980 */ /* 0x0062a4000c101d00 */
[C---:B------:R-:W-:Y:S04]  /*34b0*/  @!P0 IMAD.WIDE R32, R11.reuse, 0x40, R34 ;  /* 0x000000400b208825 */ /* 0x040fe800078e0222 */
[----:B------:R-:W-:Y:S02]  /*34c0*/  @!P0 IMAD.WIDE R24, R11, 0x40, R6 ;  /* 0x000000400b188825 */ /* 0x000fe400078e0206 */
[----:B------:R-:W3:Y:S06]  /*34d0*/  @!P0 LD.E.64 R32, desc[UR4][R32.64] ;  /* 0x0000000420208980 */ /* 0x000eec000c101b00 */
[----:B------:R-:W4:Y:S01]  /*34e0*/  @!P0 LD.E.64 R16, desc[UR4][R24.64] ;  /* 0x0000000418108980 */ /* 0x000f22000c101b00 */
[----:B-1----:R-:W-:Y:S02]  /*34f0*/  LEA R42, P1, R218, R36, 0x6 ;  /* 0x00000024da2a7211 */ /* 0x002fe400078230ff */
        /* <DEDUP_REMOVED lines=38> */
[----:B------:R-:W-:Y:S02]  /*3760*/  LEA.HI.X R43, R218, R37, R219, 0x6, P1 ;  /* 0x00000025da2b7211 */ /* 0x000fe400008f34db */
[----:B------:R-:W-:Y:S02]  /*3770*/  @!P0 MOV R22, R30 ;  /* 0x0000001e00168202 */ /* 0x000fe40000000f00 */
[----:B------:R-:W-:Y:S05]  /*3780*/  @!P0 MOV R23, R45 ;  /* 0x0000002d00178202 */ /* 0x000fea0000000f00 */
[----:B------:R3:W-:Y:S02]  /*3790*/  ST.E.128 desc[UR4][R42.64], R20 ;  /* 0x000000142a007985 */ /* 0x0007e4000c101d04 */
.L_x_840:
[----:B------:R-:W-:Y:S05]  /*37a0*/  BSYNC.RECONVERGENT B0 ;  /* 0x0000000000007941 */ /* 0x000fea0003800200 */
.L_x_839:
[----:B------:R-:W-:Y:S01]  /*37b0*/  ISETP.LT.OR P1, PT, R114, R99, P6 ;  /* 0x000000637200720c */ /* 0x000fe20003721670 */
[----:B------:R-:W-:Y:S01]  /*37c0*/  BSSY.RECONVERGENT B0, `(.L_x_841) ;  /* 0x000003c000007945 */ /* 0x000fe20003800200 */
[-C--:B------:R-:W-:Y:S02]  /*37d0*/  ISETP.GE.OR P3, PT, R108, R97.reuse, P2 ;  /* 0x000000616c00720c */ /* 0x080fe40001766670 */
[----:B------:R-:W-:Y:S02]  /*37e0*/  ISETP.GE.OR P0, PT, R106, R97, P2 ;  /* 0x000000616a00720c */ /* 0x000fe40001706670 */
[-C--:B------:R-:W-:Y:S02]  /*37f0*/  ISETP.LT.OR P2, PT, R112, R99.reuse, P5 ;  /* 0x000000637000720c */ /* 0x080fe40002f41670 */
[-C--:B------:R-:W-:Y:S02]  /*3800*/  ISETP.LT.OR P5, PT, R108, R99.reuse, P3 ;  /* 0x000000636c00720c */ /* 0x080fe40001fa1670 */
[-C--:B------:R-:W-:Y:S02]  /*3810*/  ISETP.LT.OR P4, PT, R110, R99.reuse, P4 ;  /* 0x000000636e00720c */ /* 0x080fe40002781670 */
[----:B------:R-:W-:Y:S01]  /*3820*/  ISETP.LT.OR P3, PT, R106, R99, P0 ;  /* 0x000000636a00720c */ /* 0x000fe20000761670 */
[----:B------:R-:W-:Y:S01]  /*3830*/  @!UPT UIADD3 URZ, UPT, UPT, URZ, URZ, URZ ;  /* 0x000000fffffff290 */ /* 0x000fe2000fffe0ff */
[----:B------:R-:W-:Y:S11]  /*3840*/  @P1 BRA `(.L_x_842) ;  /* 0x0000000000cc1947 */ /* 0x000ff60003800000 */
[----:B------:R-:W-:Y:S02]  /*3850*/  ISETP.GE.AND P0, PT, R148, R15, PT ;  /* 0x0000000f9400720c */ /* 0x000fe40003f06270 */
[----:B---3--:R-:W-:Y:S04]  /*3860*/  IADD3 R42, P1, PT, R38, R79, RZ ;  /* 0x0000004f262a7210 */ /* 0x008fe80007f3e0ff */
        /* <DEDUP_REMOVED lines=49> */
.L_x_842:
[----:B------:R-:W-:Y:S05]  /*3b80*/  BSYNC.RECONVERGENT B0 ;  /* 0x0000000000007941 */ /* 0x000fea0003800200 */
.L_x_841:
[----:B------:R-:W-:Y:S04]  /*3b90*/  BSSY.RECONVERGENT B0, `(.L_x_843) ;  /* 0x0000036000007945 */ /* 0x000fe80003800200 */
[----:B------:R-:W-:Y:S05]  /*3ba0*/  @P2 BRA `(.L_x_844) ;  /* 0x0000000000d02947 */ /* 0x000fea0003800000 */
[----:B------:R-:W-:Y:S01]  /*3bb0*/  ISETP.GE.AND P0, PT, R148, R15, PT ;  /* 0x0000000f9400720c */ /* 0x000fe20003f06270 */
[----:B------:R-:W-:Y:S01]  /*3bc0*/  IMAD.WIDE.U32 R46, R218, 0xc0, R36 ;  /* 0x000000c0da2e7825 */ /* 0x000fe200078e0024 */
[----:B---34-:R-:W-:Y:S03]  /*3bd0*/  IADD3 R42, P1, PT, R38, R128, RZ ;  /* 0x00000080262a7210 */ /* 0x018fe60007f3e0ff */
[----:B------:R-:W-:Y:S01]  /*3be0*/  IMAD R40, R219, 0xc0, RZ ;  /* 0x000000c0db287824 */ /* 0x000fe200078e02ff */
[----:B------:R-:W-:Y:S04]  /*3bf0*/  IADD3.X R43, PT, PT, R39, R71, RZ, P1, !PT ;  /* 0x00000047272b7210 */ /* 0x000fe80000ffe4ff */
[----:B------:R-:W-:Y:S01]  /*3c00*/  IADD3 R47, PT, PT, R40, R47, RZ ;  /* 0x0000002f282f7210 */ /* 0x000fe20007ffe0ff */
[----:B-12---:R-:W2:Y:S02]  /*3c10*/  LD.E.128 R20, desc[UR4][R42.64] ;  /* 0x000000042a147980 */ /* 0x006ea4000c101d00 */
[C---:B------:R-:W-:Y:S04]  /*3c20*/  @!P0 IMAD.WIDE R32, R11.reuse, 0xc0, R34 ;  /* 0x000000c00b208825 */ /* 0x040fe800078e0222 */
[----:B------:R-:W-:Y:S02]  /*3c30*/  @!P0 IMAD.WIDE R24, R11, 0xc0, R6 ;  /* 0x000000c00b188825 */ /* 0x000fe400078e0206 */
[----:B------:R-:W3:Y:S06]  /*3c40*/  @!P0 LD.E.64 R32, desc[UR4][R32.64] ;  /* 0x0000000420208980 */ /* 0x000eec000c101b00 */
[----:B------:R-:W4:Y:S01]  /*3c50*/  @!P0 LD.E.64 R16, desc[UR4][R24.64] ;  /* 0x0000000418108980 */ /* 0x000f22000c101b00 */
[C---:B--2---:R-:W-:Y:S01]  /*3c60*/  @!P0 LOP3.LUT R19, R20.reuse, 0xffff0000, RZ, 0xc0, !PT ;  /* 0xffff000014138812 */ /* 0x044fe200078ec0ff */
[----:B------:R-:W-:Y:S01]  /*3c70*/  @!P0 IMAD.U32 R29, R20, 0x10000, RZ ;  /* 0x00010000141d8824 */ /* 0x000fe200078e00ff */
[C---:B------:R-:W-:Y:S01]  /*3c80*/  @!P0 LOP3.LUT R14, R22.reuse, 0xffff0000, RZ, 0xc0, !PT ;  /* 0xffff0000160e8812 */ /* 0x040fe200078ec0ff */
[----:B------:R-:W-:Y:S01]  /*3c90*/  @!P0 IMAD.U32 R28, R23, 0x10000, RZ ;  /* 0x00010000171c8824 */ /* 0x000fe200078e00ff */
[----:B------:R-:W-:Y:S02]  /*3ca0*/  @!P0 SHF.L.U32 R26, R22, 0x10, RZ ;  /* 0x00000010161a8819 */ /* 0x000fe400000006ff */
[C---:B---3--:R-:W-:Y:S02]  /*3cb0*/  @!P0 SHF.L.U32 R27, R32.reuse, 0x10, RZ ;  /* 0x00000010201b8819 */ /* 0x048fe400000006ff */
[----:B------:R-:W-:Y:S02]  /*3cc0*/  @!P0 LOP3.LUT R31, R32, 0xffff0000, RZ, 0xc0, !PT ;  /* 0xffff0000201f8812 */ /* 0x000fe400078ec0ff */
[----:B------:R-:W-:Y:S01]  /*3cd0*/  @!P0 SHF.L.U32 R18, R33, 0x10, RZ ;  /* 0x0000001021128819 */ /* 0x000fe200000006ff */
[----:B------:R-:W-:Y:S01]  /*3ce0*/  @!P0 FMUL.FTZ R41, R19, R27 ;  /* 0x0000001b13298220 */ /* 0x000fe20000410000 */
[C---:B----4-:R-:W-:Y:S01]  /*3cf0*/  @!P0 SHF.L.U32 R8, R16.reuse, 0x10, RZ ;  /* 0x0000001010088819 */ /* 0x050fe200000006ff */
[C---:B------:R-:W-:Y:S01]  /*3d00*/  @!P0 IMAD.U32 R5, R17.reuse, 0x10000, RZ ;  /* 0x0001000011058824 */ /* 0x040fe200078e00ff */
[----:B------:R-:W-:Y:S01]  /*3d10*/  @!P0 LOP3.LUT R16, R16, 0xffff0000, RZ, 0xc0, !PT ;  /* 0xffff000010108812 */ /* 0x000fe200078ec0ff */
[----:B------:R-:W-:Y:S01]  /*3d20*/  @!P0 FMUL.FTZ R30, R14, R18 ;  /* 0x000000120e1e8220 */ /* 0x000fe20000410000 */
[----:B------:R-:W-:Y:S01]  /*3d30*/  @!P0 LOP3.LUT R17, R17, 0xffff0000, RZ, 0xc0, !PT ;  /* 0xffff000011118812 */ /* 0x000fe200078ec0ff */
        /* <DEDUP_REMOVED lines=27> */
.L_x_844:
[----:B------:R-:W-:Y:S05]  /*3ef0*/  BSYNC.RECONVERGENT B0 ;  /* 0x0000000000007941 */ /* 0x000fea0003800200 */
.L_x_843:
[----:B------:R-:W-:Y:S04]  /*3f00*/  BSSY.RECONVERGENT B0, `(.L_x_845) ;  /* 0x0000035000007945 */ /* 0x000fe80003800200 */
[----:B------:R-:W-:Y:S05]  /*3f10*/  @P4 BRA `(.L_x_846) ;  /* 0x0000000000cc4947 */ /* 0x000fea0003800000 */
[----:B------:R-:W-:Y:S02]  /*3f20*/  ISETP.GE.AND P0, PT, R148, R15, PT ;  /* 0x0000000f9400720c */ /* 0x000fe40003f06270 */
[C---:B---34-:R-:W-:Y:S04]  /*3f30*/  LEA R42, P1, R126.reuse, R38, 0x8 ;  /* 0x000000267e2a7211 */ /* 0x058fe800078240ff */
[----:B------:R-:W-:Y:S05]  /*3f40*/  LEA.HI.X R43, R126, R39, R127, 0x8, P1 ;  /* 0x000000277e2b7211 */ /* 0x000fea00008f447f */
        /* <DEDUP_REMOVED lines=8> */
[----:B------:R-:W-:Y:S02]  /*3fd0*/  @!P0 SHF.L.U32 R29, R20, 0x10, RZ ;  /* 0x00000010141d8819 */ /* 0x000fe400000006ff */
[C---:B------:R-:W-:Y:S02]  /*3fe0*/  @!P0 LOP3.LUT R14, R22.reuse, 0xffff0000, RZ, 0xc0, !PT ;  /* 0xffff0000160e8812 */ /* 0x040fe400078ec0ff */
[----:B------:R-:W-:Y:S02]  /*3ff0*/  @!P0 SHF.L.U32 R26, R22, 0x10, RZ ;  /* 0x00000010161a8819 */ /* 0x000fe400000006ff */
[C---:B---3--:R-:W-:Y:S01]  /*4000*/  @!P0 SHF.L.U32 R27, R32.reuse, 0x10, RZ ;  /* 0x00000010201b8819 */ /* 0x048fe200000006ff */
[C---:B------:R-:W-:Y:S01]  /*4010*/  @!P0 IMAD.U32 R18, R33.reuse, 0x10000, RZ ;  /* 0x0001000021128824 */ /* 0x040fe200078e00ff */
[----:B------:R-:W-:Y:S02]  /*4020*/  @!P0 LOP3.LUT R31, R32, 0xffff0000, RZ, 0xc0, !PT ;  /* 0xffff0000201f8812 */ /* 0x000fe400078ec0ff */
        /* <DEDUP_REMOVED lines=12> */
[----:B------:R-:W-:Y:S02]  /*40f0*/  @!P0 IMAD.U32 R27, R21, 0x10000, RZ ;  /* 0x00010000151b8824 */ /* 0x000fe400078e00ff */
        /* <DEDUP_REMOVED lines=21> */
.L_x_846:
[----:B------:R-:W-:Y:S05]  /*4250*/  BSYNC.RECONVERGENT B0 ;  /* 0x0000000000007941 */ /* 0x000fea0003800200 */
.L_x_845:
[----:B------:R-:W-:Y:S04]  /*4260*/  BSSY.RECONVERGENT B0, `(.L_x_847) ;  /* 0x0000037000007945 */ /* 0x000fe80003800200 */
[----:B------:R-:W-:Y:S05]  /*4270*/  @P5 BRA `(.L_x_848) ;  /* 0x0000000000d45947 */ /* 0x000fea0003800000 */
[----:B------:R-:W-:Y:S01]  /*4280*/  ISETP.GE.AND P0, PT, R148, R15, PT ;  /* 0x0000000f9400720c */ /* 0x000fe20003f06270 */
[----:B------:R-:W-:Y:S04]  /*4290*/  IMAD.WIDE.U32 R40, R126, 0x140, R38 ;  /* 0x000001407e287825 */ /* 0x000fe800078e0026 */
[----:B------:R-:W-:Y:S02]  /*42a0*/  IMAD R30, R127, 0x140, RZ ;  /* 0x000001407f1e7824 */ /* 0x000fe400078e02ff */
[----:B-1----:R-:W-:Y:S03]  /*42b0*/  IMAD.WIDE.U32 R46, R218, 0x140, R36 ;  /* 0x00000140da2e7825 */ /* 0x002fe600078e0024 */
[----:B------:R-:W-:Y:S03]  /*42c0*/  IADD3 R41, PT, PT, R30, R41, RZ ;  /* 0x000000291e297210 */ /* 0x000fe60007ffe0ff */
[C---:B------:R-:W-:Y:S02]  /*42d0*/  @!P0 IMAD.WIDE R32, R11.reuse, 0x140, R34 ;  /* 0x000001400b208825 */ /* 0x040fe400078e0222 */
[----:B--234-:R1:W2:Y:S02]  /*42e0*/  LD.E.128 R20, desc[UR4][R40.64] ;  /* 0x0000000428147980 */ /* 0x01c2a4000c101d00 */
[----:B------:R-:W-:Y:S06]  /*42f0*/  @!P0 IMAD.WIDE R24, R11, 0x140, R6 ;  /* 0x000001400b188825 */ /* 0x000fec00078e0206 */
[----:B------:R-:W3:Y:S06]  /*4300*/  @!P0 LD.E.64 R32, desc[UR4][R32.64] ;  /* 0x0000000420208980 */ /* 0x000eec000c101b00 */
[----:B------:R-:W4:Y:S01]  /*4310*/  @!P0 LD.E.64 R16, desc[UR4][R24.64] ;  /* 0x0000000418108980 */ /* 0x000f22000c101b00 */
[----:B-1----:R-:W-:Y:S05]  /*4320*/  IMAD R40, R219, 0x140, RZ ;  /* 0x00000140db287824 */ /* 0x002fea00078e02ff */
[----:B------:R-:W-:Y:S02]  /*4330*/  IADD3 R47, PT, PT, R40, R47, RZ ;  /* 0x0000002f282f7210 */ /* 0x000fe40007ffe0ff */
[C---:B--2---:R-:W-:Y:S02]  /*4340*/  @!P0 LOP3.LUT R19, R20.reuse, 0xffff0000, RZ, 0xc0, !PT ;  /* 0xffff000014138812 */ /* 0x044fe400078ec0ff */
[----:B------:R-:W-:Y:S02]  /*4350*/  @!P0 SHF.L.U32 R29, R20, 0x10, RZ ;  /* 0x00000010141d8819 */ /* 0x000fe400000006ff */
[C---:B------:R-:W-:Y:S02]  /*4360*/  @!P0 LOP3.LUT R14, R22.reuse, 0xffff0000, RZ, 0xc0, !PT ;  /* 0xffff0000160e8812 */ /* 0x040fe400078ec0ff */
[----:B------:R-:W-:Y:S02]  /*4370*/  @!P0 SHF.L.U32 R26, R22, 0x10, RZ ;  /* 0x00000010161a8819 */ /* 0x000fe400000006ff */
[C---:B---3--:R-:W-:Y:S02]  /*4380*/  @!P0 SHF.L.U32 R27, R32.reuse, 0x10, RZ ;  /* 0x00000010201b8819 */ /* 0x048fe400000006ff */
[----:B------:R-:W-:Y:S02]  /*4390*/  @!P0 SHF.L.U32 R18, R33, 0x10, RZ ;  /* 0x0000001021128819 */ /* 0x000fe400000006ff */
        /* <DEDUP_REMOVED lines=12> */
[----:B------:R-:W-:Y:S01]  /*4460*/  @!P0 IMAD.U32 R27, R21, 0x10000, RZ ;  /* 0x00010000151b8824 */ /* 0x000fe200078e00ff */
[----:B------:R-:W-:Y:S01]  /*4470*/  @!P0 LOP3.LUT R8, R23, 0xffff0000, RZ, 0xc0, !PT ;  /* 0xffff000017088812 */ /* 0x000fe200078ec0ff */
[----:B------:R-:W-:Y:S01]  /*4480*/  @!P0 FMUL.FTZ R2, R19, R16 ;  /* 0x0000001013028220 */ /* 0x000fe20000410000 */
[----:B------:R-:W-:Y:S01]  /*4490*/  @!P0 SHF.L.U32 R28, R23, 0x10, RZ ;  /* 0x00000010171c8819 */ /* 0x000fe200000006ff */
[----:B------:R-:W-:Y:S01]  /*44a0*/  @!P0 FMUL.FTZ R3, R14, R5 ;  /* 0x000000050e038220 */ /* 0x000fe20000410000 */
[----:B------:R-:W-:Y:S01]  /*44b0*/  @!P0 F2FP.BF16.F32.PACK_AB R41, R0, R41 ;  /* 0x000000290029823e */ /* 0x000fe200000010ff */
[----:B------:R-:W-:Y:S01]  /*44c0*/  @!P0 FMUL.FTZ R43, R19, R31 ;  /* 0x0000001f132b8220 */ /* 0x000fe20000410000 */
[C---:B------:R-:W-:Y:S01]  /*44d0*/  @!P0 FMUL.FTZ R45, R8.reuse, R33 ;  /* 0x00000021082d8220 */ /* 0x040fe20000410000 */
[----:B------:R-:W-:Y:S01]  /*44e0*/  @!P0 FMUL.FTZ R4, R8, R17 ;  /* 0x0000001108048220 */ /* 0x000fe20000410000 */
[----:B------:R-:W-:Y:S01]  /*44f0*/  @!P0 FFMA.FTZ R2, R31, R27, R2 ;  /* 0x0000001b1f028223 */ /* 0x000fe20000010002 */
[----:B------:R-:W-:Y:S01]  /*4500*/  @!P0 FFMA.FTZ R3, R18, R26, R3 ;  /* 0x0000001a12038223 */ /* 0x000fe20000010003 */
[----:B------:R-:W-:Y:S01]  /*4510*/  @!P0 FFMA.FTZ R43, R27, R16, -R43 ;  /* 0x000000101b2b8223 */ /* 0x000fe2000001082b */
[----:B------:R-:W-:Y:S01]  /*4520*/  @!P0 FFMA.FTZ R30, R26, R5, -R30 ;  /* 0x000000051a1e8223 */ /* 0x000fe2000001081e */
[----:B------:R-:W-:Y:S01]  /*4530*/  @!P0 FFMA.FTZ R45, R28, R17, -R45 ;  /* 0x000000111c2d8223 */ /* 0x000fe2000001082d */
[----:B------:R-:W-:Y:S01]  /*4540*/  @!P0 FFMA.FTZ R4, R33, R28, R4 ;  /* 0x0000001c21048223 */ /* 0x000fe20000010004 */
[----:B------:R-:W-:Y:S01]  /*4550*/  @!P0 IMAD.MOV.U32 R20, RZ, RZ, R41 ;  /* 0x000000ffff148224 */ /* 0x000fe200078e0029 */
[----:B------:R-:W-:Y:S02]  /*4560*/  @!P0 F2FP.BF16.F32.PACK_AB R42, R2, R43 ;  /* 0x0000002b022a823e */ /* 0x000fe400000010ff */
[----:B------:R-:W-:Y:S02]  /*4570*/  @!P0 F2FP.BF16.F32.PACK_AB R30, R3, R30 ;  /* 0x0000001e031e823e */ /* 0x000fe400000010ff */
[----:B------:R-:W-:Y:S02]  /*4580*/  @!P0 F2FP.BF16.F32.PACK_AB R45, R4, R45 ;  /* 0x0000002d042d823e */ /* 0x000fe400000010ff */
[----:B------:R-:W-:Y:S02]  /*4590*/  @!P0 MOV R21, R42 ;  /* 0x0000002a00158202 */ /* 0x000fe40000000f00 */
[----:B------:R-:W-:Y:S02]  /*45a0*/  @!P0 MOV R22, R30 ;  /* 0x0000001e00168202 */ /* 0x000fe40000000f00 */
[----:B------:R-:W-:Y:S05]  /*45b0*/  @!P0 MOV R23, R45 ;  /* 0x0000002d00178202 */ /* 0x000fea0000000f00 */
[----:B------:R1:W-:Y:S02]  /*45c0*/  ST.E.128 desc[UR4][R46.64], R20 ;  /* 0x000000142e007985 */ /* 0x0003e4000c101d04 */
.L_x_848:
[----:B------:R-:W-:Y:S05]  /*45d0*/  BSYNC.RECONVERGENT B0 ;  /* 0x0000000000007941 */ /* 0x000fea0003800200 */
.L_x_847:
[----:B------:R-:W-:Y:S04]  /*45e0*/  BSSY.RECONVERGENT B0, `(.L_x_849) ;  /* 0x0000037000007945 */ /* 0x000fe80003800200 */
[----:B------:R-:W-:Y:S05]  /*45f0*/  @P3 BRA `(.L_x_850) ;  /* 0x0000000000d43947 */ /* 0x000fea0003800000 */
[----:B------:R-:W-:Y:S01]  /*4600*/  ISETP.GE.AND P0, PT, R148, R15, PT ;  /* 0x0000000f9400720c */ /* 0x000fe20003f06270 */
[----:B------:R-:W-:Y:S04]  /*4610*/  IMAD.WIDE.U32 R38, R126, 0x180, R38 ;  /* 0x000001807e267825 */ /* 0x000fe800078e0026 */
[----:B------:R-:W-:Y:S02]  /*4620*/  IMAD R29, R127, 0x180, RZ ;  /* 0x000001807f1d7824 */ /* 0x000fe400078e02ff */
[----:B--2---:R-:W-:Y:S03]  /*4630*/  IMAD.WIDE.U32 R36, R218, 0x180, R36 ;  /* 0x00000180da247825 */ /* 0x004fe600078e0024 */
[----:B------:R-:W-:Y:S03]  /*4640*/  IADD3 R39, PT, PT, R29, R39, RZ ;  /* 0x000000271d277210 */ /* 0x000fe60007ffe0ff */
[C---:B------:R-:W-:Y:S02]  /*4650*/  @!P0 IMAD.WIDE R34, R11.reuse, 0x180, R34 ;  /* 0x000001800b228825 */ /* 0x040fe400078e0222 */
[----:B------:R2:W1:Y:S02]  /*4660*/  LD.E.128 R16, desc[UR4][R38.64] ;  /* 0x0000000426107980 */ /* 0x000464000c101d00 */
[----:B------:R-:W-:Y:S06]  /*4670*/  @!P0 IMAD.WIDE R6, R11, 0x180, R6 ;  /* 0x000001800b068825 */ /* 0x000fec00078e0206 */
[----:B------:R-:W5:Y:S06]  /*4680*/  @!P0 LD.E.64 R34, desc[UR4][R34.64] ;  /* 0x0000000422228980 */ /* 0x000f6c000c101b00 */
[----:B------:R-:W5:Y:S01]  /*4690*/  @!P0 LD.E.64 R6, desc[UR4][R6.64] ;  /* 0x0000000406068980 */ /* 0x000f62000c101b00 */
[----:B--2---:R-:W-:Y:S05]  /*46a0*/  IMAD R39, R219, 0x180, RZ ;  /* 0x00000180db277824 */ /* 0x004fea00078e02ff */
[----:B------:R-:W-:Y:S02]  /*46b0*/  IADD3 R37, PT, PT, R39, R37, RZ ;  /* 0x0000002527257210 */ /* 0x000fe40007ffe0ff */
[C---:B-1-34-:R-:W-:Y:S02]  /*46c0*/  @!P0 LOP3.LUT R20, R16.reuse, 0xffff0000, RZ, 0xc0, !PT ;  /* 0xffff000010148812 */ /* 0x05afe400078ec0ff */
[----:B------:R-:W-:Y:S02]  /*46d0*/  @!P0 SHF.L.U32 R22, R16, 0x10, RZ ;  /* 0x0000001010168819 */ /* 0x000fe400000006ff */
[----:B------:R-:W-:Y:S02]  /*46e0*/  @!P0 SHF.L.U32 R25, R18, 0x10, RZ ;  /* 0x0000001012198819 */ /* 0x000fe400000006ff */
[C---:B-----5:R-:W-:Y:S02]  /*46f0*/  @!P0 SHF.L.U32 R21, R34.reuse, 0x10, RZ ;  /* 0x0000001022158819 */ /* 0x060fe400000006ff */
[----:B------:R-:W-:Y:S02]  /*4700*/  @!P0 LOP3.LUT R23, R34, 0xffff0000, RZ, 0xc0, !PT ;  /* 0xffff000022178812 */ /* 0x000fe400078ec0ff */
[----:B------:R-:W-:Y:S01]  /*4710*/  @!P0 SHF.L.U32 R24, R35, 0x10, RZ ;  /* 0x0000001023188819 */ /* 0x000fe200000006ff */
[----:B------:R-:W-:Y:S01]  /*4720*/  @!P0 FMUL.FTZ R29, R20, R21 ;  /* 0x00000015141d8220 */ /* 0x000fe20000410000 */
[----:B------:R-:W-:Y:S02]  /*4730*/  @!P0 SHF.L.U32 R15, R6, 0x10, RZ ;  /* 0x00000010060f8819 */ /* 0x000fe400000006ff */
[C---:B------:R-:W-:Y:S02]  /*4740*/  @!P0 SHF.L.U32 R8, R7.reuse, 0x10, RZ ;  /* 0x0000001007088819 */ /* 0x040fe400000006ff */
[----:B------:R-:W-:Y:S01]  /*4750*/  @!P0 LOP3.LUT R5, R7, 0xffff0000, RZ, 0xc0, !PT ;  /* 0xffff000007058812 */ /* 0x000fe200078ec0ff */
        /* <DEDUP_REMOVED lines=31> */
.L_x_850:
[----:B------:R-:W-:Y:S05]  /*4950*/  BSYNC.RECONVERGENT B0 ;  /* 0x0000000000007941 */ /* 0x000fea0003800200 */
.L_x_849:
[----:B------:R-:W5:Y:S02]  /*4960*/  LD.E R3, desc[UR4][R150.64+0xd0] ;  /* 0x0000d00496037980 */ /* 0x000f64000c101900 */
[----:B-----5:R-:W-:Y:S05]  /*4970*/  IMAD.U32 R3, R3, -0x80, RZ ;  /* 0xffffff8003037824 */ /* 0x020fea00078e00ff */
[C---:B------:R-:W-:Y:S02]  /*4980*/  LEA R12, P1, R3.reuse, R12, 0x1 ;  /* 0x0000000c030c7211 */ /* 0x040fe400078208ff */
[C---:B------:R-:W-:Y:S02]  /*4990*/  LEA R48, P0, R3.reuse, R48, 0x1 ;  /* 0x0000003003307211 */ /* 0x040fe400078008ff */
[C---:B------:R-:W-:Y:S02]  /*49a0*/  LEA.HI.X.SX32 R13, R3.reuse, R13, 0x1, P1 ;  /* 0x0000000d030d7211 */ /* 0x040fe400008f0eff */
[----:B------:R-:W-:Y:S01]  /*49b0*/  LEA.HI.X.SX32 R49, R3, R49, 0x1, P0 ;  /* 0x0000003103317211 */ /* 0x000fe200000f0eff */
[----:B------:R-:W-:Y:S05]  /*49c0*/  BRA `(.L_x_833) ;  /* 0x0000002c00c47947 */ /* 0x000fea0003800000 */
.L_x_834:
[----:B------:R-:W-:Y:S01]  /*49d0*/  LEA.HI R17, R15, R15, RZ, 0x1 ;  /* 0x0000000f0f117211 */ /* 0x000fe200078f08ff */
[----:B------:R-:W2:Y:S01]  /*49e0*/  LD.E R3, desc[UR4][R150.64+0xc0] ;  /* 0x0000c00496037980 */ /* 0x000ea2000c101900 */
[----:B------:R-:W-:Y:S02]  /*49f0*/  BSSY.RECONVERGENT B0, `(.L_x_851) ;  /* 0x000005d000007945 */ /* 0x000fe40003800200 */
[----:B------:R-:W-:Y:S04]  /*4a00*/  SHF.R.S32.HI R17, RZ, 0x1, R17 ;  /* 0x00000001ff117819 */ /* 0x000fe80000011411 */
[C---:B------:R-:W-:Y:S01]  /*4a10*/  ISETP.GE.AND P1, PT, R148.reuse, R17, PT ;  /* 0x000000119400720c */ /* 0x040fe20003f26270 */
[----:B------:R-:W-:Y:S05]  /*4a20*/  IMAD.MOV R14, RZ, RZ, -R17 ;  /* 0x000000ffff0e7224 */ /* 0x000fea00078e0a11 */
[----:B------:R-:W-:Y:S02]  /*4a30*/  SEL R17, R17, R14, !P1 ;  /* 0x0000000e11117207 */ /* 0x000fe40004800000 */
[----:B------:R-:W-:Y:S02]  /*4a40*/  SHF.R.S32.HI R109, RZ, 0x1f, R14 ;  /* 0x0000001fff6d7819 */ /* 0x000fe4000001140e */
[----:B--2---:R-:W-:Y:S04]  /*4a50*/  ISETP.GE.AND P4, PT, R148, R3, PT ;  /* 0x000000039400720c */ /* 0x004fe80003f86270 */
[C---:B------:R-:W-:Y:S04]  /*4a60*/  ISETP.GE.OR P0, PT, R122.reuse, R97, P4 ;  /* 0x000000617a00720c */ /* 0x040fe80002706670 */
[----:B------:R-:W-:Y:S11]  /*4a70*/  ISETP.LT.OR P0, PT, R122, R99, P0 ;  /* 0x000000637a00720c */ /* 0x000ff60000701670 */
[----:B------:R-:W-:Y:S02]  /*4a80*/  @!UPT UIADD3 URZ, UPT, UPT, URZ, URZ, URZ ;  /* 0x000000fffffff290 */ /* 0x000fe4000fffe0ff */
[----:B------:R-:W-:Y:S05]  /*4a90*/  @P0 BRA `(.L_x_852) ;  /* 0x0000000400480947 */ /* 0x000fea0003800000 */
[----:B------:R-:W-:Y:S01]  /*4aa0*/  ISETP.GE.AND P0, PT, R148, R15, PT ;  /* 0x0000000f9400720c */ /* 0x000fe20003f06270 */
[----:B------:R-:W-:Y:S05]  /*4ab0*/  IMAD.MOV.U32 R8, RZ, RZ, R10 ;  /* 0x000000ffff087224 */ /* 0x000fea00078e000a */
[----:B------:R-:W2:Y:S07]  /*4ac0*/  LD.E.128 R52, desc[UR4][R8.64] ;  /* 0x0000000408347980 */ /* 0x000eae000c101d00 */
[----:B------:R-:W-:Y:S01]  /*4ad0*/  @!P0 SEL R47, R14, RZ, P1 ;  /* 0x000000ff0e2f8207 */ /* 0x000fe20000800000 */
[----:B------:R-:W-:Y:S01]  /*4ae0*/  @!P0 IMAD.WIDE R20, R17, 0x2, R8 ;  /* 0x0000000211148825 */ /* 0x000fe200078e0208 */
[----:B------:R-:W-:Y:S03]  /*4af0*/  @!P0 SEL R46, R109, RZ, P1 ;  /* 0x000000ff6d2e8207 */ /* 0x000fe60000800000 */
[C---:B------:R-:W-:Y:S01]  /*4b00*/  @!P0 IMAD.SHL.U32 R45, R47.reuse, 0x2, RZ ;  /* 0x000000022f2d8824 */ /* 0x040fe200078e00ff */
[----:B------:R-:W-:Y:S01]  /*4b10*/  @!P0 SHF.L.U64.HI R46, R47, 0x1, R46 ;  /* 0x000000012f2e8819 */ /* 0x000fe2000001022e */
[----:B------:R-:W3:Y:S03]  /*4b20*/  @!P0 LD.E.128 R20, desc[UR4][R20.64] ;  /* 0x0000000414148980 */ /* 0x000ee6000c101d00 */
[C---:B------:R-:W-:Y:S04]  /*4b30*/  @!P0 IADD3 R132, P2, PT, R45.reuse, R82, RZ ;  /* 0x000000522d848210 */ /* 0x040fe80007f5e0ff */
[C---:B------:R-:W-:Y:S02]  /*4b40*/  @!P0 IADD3.X R133, PT, PT, R46.reuse, R83, RZ, P2, !PT ;  /* 0x000000532e858210 */ /* 0x040fe400017fe4ff */
[----:B------:R-:W-:Y:S04]  /*4b50*/  @!P0 IADD3 R34, P2, PT, R45, R84, RZ ;  /* 0x000000542d228210 */ /* 0x000fe80007f5e0ff */
[----:B------:R-:W4:Y:S01]  /*4b60*/  @!P0 LD.E.128 R132, desc[UR4][R132.64] ;  /* 0x0000000484848980 */ /* 0x000f22000c101d00 */
[----:B------:R-:W-:Y:S01]  /*4b70*/  @!P0 IMAD.X R35, R46, 0x1, R85, P2 ;  /* 0x000000012e238824 */ /* 0x000fe200010e0655 */
[----:B------:R-:W-:Y:S02]  /*4b80*/  PLOP3.LUT P2, PT, PT, PT, PT, 0x80, 0x8 ;  /* 0x000000000008781c */ /* 0x000fe40003f4f070 */
[----:B------:R-:W-:Y:S04]  /*4b90*/  @!P0 PLOP3.LUT P2, PT, P1, PT, PT, 0x80, 0x8 ;  /* 0x000000000008881c */ /* 0x000fe80000f4f070 */
[----:B------:R2:W5:Y:S02]  /*4ba0*/  @!P0 LD.E.128 R40, desc[UR4][R34.64] ;  /* 0x0000000422288980 */ /* 0x000564000c101d00 */
[C---:B--2---:R-:W-:Y:S01]  /*4bb0*/  @!P0 SHF.L.U32 R35, R52.reuse, 0x10, RZ ;  /* 0x0000001034238819 */ /* 0x044fe200000006ff */
[----:B------:R-:W-:Y:S01]  /*4bc0*/  @!P0 IMAD.U32 R36, R53, 0x10000, RZ ;  /* 0x0001000035248824 */ /* 0x000fe200078e00ff */
[----:B------:R-:W-:Y:S02]  /*4bd0*/  @!P0 LOP3.LUT R37, R52, 0xffff0000, RZ, 0xc0, !PT ;  /* 0xffff000034258812 */ /* 0x000fe400078ec0ff */
[C---:B---3--:R-:W-:Y:S01]  /*4be0*/  @!P0 SHF.L.U32 R28, R20.reuse, 0x10, RZ ;  /* 0x00000010141c8819 */ /* 0x048fe200000006ff */
[----:B------:R-:W-:Y:S01]  /*4bf0*/  @!P0 IMAD.U32 R16, R23, 0x10000, RZ ;  /* 0x0001000017108824 */ /* 0x000fe200078e00ff */
[----:B------:R-:W-:Y:S01]  /*4c00*/  @!P0 LOP3.LUT R27, R20, 0xffff0000, RZ, 0xc0, !PT ;  /* 0xffff0000141b8812 */ /* 0x000fe200078ec0ff */
[----:B------:R-:W-:Y:S01]  /*4c10*/  @!P0 IMAD.U32 R25, R21, 0x10000, RZ ;  /* 0x0001000015198824 */ /* 0x000fe200078e00ff */
[C---:B------:R-:W-:Y:S02]  /*4c20*/  @!P0 SHF.L.U32 R24, R22.reuse, 0x10, RZ ;  /* 0x0000001016188819 */ /* 0x040fe400000006ff */
[----:B------:R-:W-:Y:S02]  /*4c30*/  @!P0 LOP3.LUT R20, R22, 0xffff0000, RZ, 0xc0, !PT ;  /* 0xffff000016148812 */ /* 0x000fe400078ec0ff */
[----:B------:R-:W-:Y:S02]  /*4c40*/  @!P0 LOP3.LUT R19, R23, 0xffff0000, RZ, 0xc0, !PT ;  /* 0xffff000017138812 */ /* 0x000fe400078ec0ff */
[----:B------:R-:W-:Y:S02]  /*4c50*/  @!P0 LOP3.LUT R26, R21, 0xffff0000, RZ, 0xc0, !PT ;  /* 0xffff0000151a8812 */ /* 0x000fe400078ec0ff */
[C---:B----4-:R-:W-:Y:S01]  /*4c60*/  @!P0 SHF.L.U32 R33, R132.reuse, 0x10, RZ ;  /* 0x0000001084218819 */ /* 0x050fe200000006ff */
[----:B------:R-:W-:Y:S01]  /*4c70*/  @!P0 IMAD.U32 R22, R133, 0x10000, RZ ;  /* 0x0001000085168824 */ /* 0x000fe200078e00ff */
[----:B------:R-:W-:Y:S01]  /*4c80*/  @!P0 LOP3.LUT R30, R132, 0xffff0000, RZ, 0xc0, !PT ;  /* 0xffff0000841e8812 */ /* 0x000fe200078ec0ff */
[----:B------:R-:W-:Y:S01]  /*4c90*/  @!P0 IMAD.U32 R21, R135, 0x10000, RZ ;  /* 0x0001000087158824 */ /* 0x000fe200078e00ff */
[----:B------:R-:W-:Y:S01]  /*4ca0*/  @!P0 LOP3.LUT R31, R133, 0xffff0000, RZ, 0xc0, !PT ;  /* 0xffff0000851f8812 */ /* 0x000fe200078ec0ff */
[----:B------:R-:W-:Y:S01]  /*4cb0*/  @!P2 FADD.FTZ R33, -R33, -RZ ;  /* 0x800000ff2121a221 */ /* 0x000fe20000010100 */
[----:B------:R-:W-:Y:S01]  /*4cc0*/  @!P0 SHF.L.U32 R29, R134, 0x10, RZ ;  /* 0x00000010861d8819 */ /* 0x000fe200000006ff */
[----:B------:R-:W-:Y:S01]  /*4cd0*/  @!P2 FADD.FTZ R30, -R30, -RZ ;  /* 0x800000ff1e1ea221 */ /* 0x000fe20000010100 */
[----:B------:R-:W-:Y:S01]  /*4ce0*/  @!P0 LOP3.LUT R23, R134, 0xffff0000, RZ, 0xc0, !PT ;  /* 0xffff000086178812 */ /* 0x000fe200078ec0ff */
[----:B------:R-:W-:Y:S01]  /*4cf0*/  @!P0 FMUL.FTZ R0, R28, R33 ;  /* 0x000000211c008220 */ /* 0x000fe20000410000 */
[C---:B-----5:R-:W-:Y:S01]  /*4d00*/  @!P0 SHF.L.U32 R32, R40.reuse, 0x10, RZ ;  /* 0x0000001028208819 */ /* 0x060fe200000006ff */
[----:B------:R-:W-:Y:S01]  /*4d10*/  @!P0 FMUL.FTZ R2, R27, R30 ;  /* 0x0000001e1b028220 */ /* 0x000fe20000410000 */
[----:B------:R-:W-:Y:S01]  /*4d20*/  @!P0 LOP3.LUT R18, R135, 0xffff0000, RZ, 0xc0, !PT ;  /* 0xffff000087128812 */ /* 0x000fe200078ec0ff */
[C---:B------:R-:W-:Y:S01]  /*4d30*/  @!P0 IMAD.U32 R38, R41.reuse, 0x10000, RZ ;  /* 0x0001000029268824 */ /* 0x040fe200078e00ff */
[----:B------:R-:W-:Y:S01]  /*4d40*/  @!P0 LOP3.LUT R34, R40, 0xffff0000, RZ, 0xc0, !PT ;  /* 0xffff000028228812 */ /* 0x000fe200078ec0ff */
[----:B------:R-:W-:Y:S01]  /*4d50*/  @!P2 FADD.FTZ R22, -R22, -RZ ;  /* 0x800000ff1616a221 */ /* 0x000fe20000010100 */
[----:B------:R-:W-:Y:S01]  /*4d60*/  @!P0 LOP3.LUT R39, R41, 0xffff0000, RZ, 0xc0, !PT ;  /* 0xffff000029278812 */ /* 0x000fe200078ec0ff */
[----:B------:R-:W-:Y:S01]  /*4d70*/  @!P2 FADD.FTZ R31, -R31, -RZ ;  /* 0x800000ff1f1fa221 */ /* 0x000fe20000010100 */
[C---:B------:R-:W-:Y:S01]  /*4d80*/  @!P0 SHF.L.U32 R40, R42.reuse, 0x10, RZ ;  /* 0x000000102a288819 */ /* 0x040fe200000006ff */
[----:B------:R-:W-:Y:S01]  /*4d90*/  @!P2 FADD.FTZ R29, -R29, -RZ ;  /* 0x800000ff1d1da221 */ /* 0x000fe20000010100 */
[----:B------:R-:W-:Y:S01]  /*4da0*/  @!P0 LOP3.LUT R41, R42, 0xffff0000, RZ, 0xc0, !PT ;  /* 0xffff00002a298812 */ /* 0x000fe200078ec0ff */
[----:B------:R-:W-:Y:S01]  /*4db0*/  @!P0 FFMA.FTZ R0, R35, R32, R0 ;  /* 0x0000002023008223 */ /* 0x000fe20000010000 */
[----:B------:R-:W-:Y:S01]  /*4dc0*/  @!P0 LOP3.LUT R35, R53, 0xffff0000, RZ, 0xc0, !PT ;  /* 0xffff000035238812 */ /* 0x000fe200078ec0ff */
[----:B------:R-:W-:Y:S01]  /*4dd0*/  @!P2 FADD.FTZ R23, -R23, -RZ ;  /* 0x800000ff1717a221 */ /* 0x000fe20000010100 */
[C---:B------:R-:W-:Y:S01]  /*4de0*/  @!P0 SHF.L.U32 R32, R54.reuse, 0x10, RZ ;  /* 0x0000001036208819 */ /* 0x040fe200000006ff */
[----:B------:R-:W-:Y:S01]  /*4df0*/  @!P0 FMUL.FTZ R3, R25, R22 ;  /* 0x0000001619038220 */ /* 0x000fe20000410000 */
[----:B------:R-:W-:Y:S01]  /*4e00*/  @!P0 LOP3.LUT R44, R43, 0xffff0000, RZ, 0xc0, !PT ;  /* 0xffff00002b2c8812 */ /* 0x000fe200078ec0ff */
[----:B------:R-:W-:Y:S01]  /*4e10*/  @!P2 FADD.FTZ R21, -R21, -RZ ;  /* 0x800000ff1515a221 */ /* 0x000fe20000010100 */
[----:B------:R-:W-:Y:S01]  /*4e20*/  @!P0 FFMA.FTZ R2, R37, R34, R2 ;  /* 0x0000002225028223 */ /* 0x000fe20000010002 */
[----:B------:R-:W-:Y:S01]  /*4e30*/  @!P0 LOP3.LUT R37, R54, 0xffff0000, RZ, 0xc0, !PT ;  /* 0xffff000036258812 */ /* 0x000fe200078ec0ff */
[----:B------:R-:W-:Y:S01]  /*4e40*/  @!P0 FMUL.FTZ R4, R26, R31 ;  /* 0x0000001f1a048220 */ /* 0x000fe20000410000 */
[----:B------:R-:W-:Y:S01]  /*4e50*/  @!P2 FADD.FTZ R18, -R18, -RZ ;  /* 0x800000ff1212a221 */ /* 0x000fe20000010100 */
[----:B------:R-:W-:Y:S01]  /*4e60*/  @!P0 FMUL.FTZ R5, R24, R29 ;  /* 0x0000001d18058220 */ /* 0x000fe20000410000 */
[----:B------:R-:W-:Y:S01]  /*4e70*/  @!P0 F2FP.BF16.F32.PACK_AB R45, R2, R0 ;  /* 0x00000000022d823e */ /* 0x000fe200000010ff */
[----:B------:R-:W-:Y:S01]  /*4e80*/  @!P0 IMAD.U32 R42, R43, 0x10000, RZ ;  /* 0x000100002b2a8824 */ /* 0x000fe200078e00ff */
[C---:B------:R-:W-:Y:S01]  /*4e90*/  @!P0 LOP3.LUT R43, R55.reuse, 0xffff0000, RZ, 0xc0, !PT ;  /* 0xffff0000372b8812 */ /* 0x040fe200078ec0ff */
[----:B------:R-:W-:Y:S01]  /*4ea0*/  @!P0 FMUL.FTZ R6, R20, R23 ;  /* 0x0000001714068220 */ /* 0x000fe20000410000 */
[----:B------:R-:W-:Y:S01]  /*4eb0*/  @!P0 MOV R52, R45 ;  /* 0x0000002d00348202 */ /* 0x000fe20000000f00 */
[----:B------:R-:W-:Y:S02]  /*4ec0*/  @!P0 IMAD.U32 R34, R55, 0x10000, RZ ;  /* 0x0001000037228824 */ /* 0x000fe400078e00ff */
[----:B------:R-:W-:Y:S01]  /*4ed0*/  @!P0 FFMA.FTZ R3, R36, R38, R3 ;  /* 0x0000002624038223 */ /* 0x000fe20000010003 */
[----:B------:R-:W-:Y:S01]  /*4ee0*/  @!P0 FMUL.FTZ R7, R16, R21 ;  /* 0x0000001510078220 */ /* 0x000fe20000410000 */
[----:B------:R-:W-:Y:S01]  /*4ef0*/  @!P0 FFMA.FTZ R4, R35, R39, R4 ;  /* 0x0000002723048223 */ /* 0x000fe20000010004 */
[----:B------:R-:W-:Y:S01]  /*4f00*/  @!P0 FMUL.FTZ R8, R19, R18 ;  /* 0x0000001213088220 */ /* 0x000fe20000410000 */
[----:B------:R-:W-:Y:S01]  /*4f10*/  @!P0 FFMA.FTZ R5, R32, R40, R5 ;  /* 0x0000002820058223 */ /* 0x000fe20000010005 */
[----:B------:R-:W-:Y:S01]  /*4f20*/  @!P0 FFMA.FTZ R6, R37, R41, R6 ;  /* 0x0000002925068223 */ /* 0x000fe20000010006 */
[----:B------:R-:W-:Y:S01]  /*4f30*/  @!P0 FFMA.FTZ R7, R34, R42, R7 ;  /* 0x0000002a22078223 */ /* 0x000fe20000010007 */
[----:B------:R-:W-:Y:S01]  /*4f40*/  @!P0 FFMA.FTZ R8, R43, R44, R8 ;  /* 0x0000002c2b088223 */ /* 0x000fe20000010008 */
[----:B------:R-:W-:Y:S02]  /*4f50*/  @!P0 F2FP.BF16.F32.PACK_AB R46, R4, R3 ;  /* 0x00000003042e823e */ /* 0x000fe400000010ff */
[----:B------:R-:W-:Y:S02]  /*4f60*/  @!P0 F2FP.BF16.F32.PACK_AB R47, R6, R5 ;  /* 0x00000005062f823e */ /* 0x000fe400000010ff */
[----:B------:R-:W-:Y:S01]  /*4f70*/  @!P0 F2FP.BF16.F32.PACK_AB R130, R8, R7 ;  /* 0x000000070882823e */ /* 0x000fe200000010ff */
[----:B------:R-:W-:Y:S01]  /*4f80*/  @!P0 IMAD.MOV.U32 R53, RZ, RZ, R46 ;  /* 0x000000ffff358224 */ /* 0x000fe200078e002e */
[----:B------:R-:W-:Y:S03]  /*4f90*/  @!P0 MOV R54, R47 ;  /* 0x0000002f00368202 */ /* 0x000fe60000000f00 */
[----:B------:R-:W-:Y:S05]  /*4fa0*/  @!P0 IMAD.MOV.U32 R55, RZ, RZ, R130 ;  /* 0x000000ffff378224 */ /* 0x000fea00078e0082 */
[----:B------:R1:W-:Y:S02]  /*4fb0*/  ST.E.128 desc[UR4][R86.64], R52 ;  /* 0x0000003456007985 */ /* 0x0003e4000c101d04 */
.L_x_852:
[----:B------:R-:W-:Y:S05]  /*4fc0*/  BSYNC.RECONVERGENT B0 ;  /* 0x0000000000007941 */ /* 0x000fea0003800200 */
.L_x_851:
[C---:B------:R-:W-:Y:S01]  /*4fd0*/  ISETP.GE.OR P0, PT, R66.reuse, R97, P4 ;  /* 0x000000614200720c */ /* 0x040fe20002706670 */
[----:B------:R-:W-:Y:S01]  /*4fe0*/  BSSY.RECONVERGENT B0, `(.L_x_853) ;  /* 0x000005b000007945 */ /* 0x000fe20003800200 */
[C---:B------:R-:W-:Y:S02]  /*4ff0*/  LEA R18, P2, R91.reuse, R10, 0x1 ;  /* 0x0000000a5b127211 */ /* 0x040fe400078408ff */
[----:B------:R-:W-:Y:S02]  /*5000*/  ISETP.LT.OR P3, PT, R66, R99, P0 ;  /* 0x000000634200720c */ /* 0x000fe40000761670 */
[C---:B------:R-:W-:Y:S02]  /*5010*/  LEA R130, P0, R56.reuse, R86, 0x1 ;  /* 0x0000005638827211 */ /* 0x040fe400078008ff */
[----:B------:R-:W-:Y:S02]  /*5020*/  LEA.HI.X R19, R91, R9, R74, 0x1, P2 ;  /* 0x000000095b137211 */ /* 0x000fe400010f0c4a */
[----:B------:R-:W-:Y:S07]  /*5030*/  LEA.HI.X R131, R56, R87, R59, 0x1, P0 ;  /* 0x0000005738837211 */ /* 0x000fee00000f0c3b */
[----:B------:R-:W-:Y:S05]  /*5040*/  @P3 BRA `(.L_x_854) ;  /* 0x0000000400503947 */ /* 0x000fea0003800000 */
[----:B------:R-:W-:Y:S01]  /*5050*/  ISETP.GE.AND P0, PT, R148, R15, PT ;  /* 0x0000000f9400720c */ /* 0x000fe20003f06270 */
[----:B-1----:R-:W2:Y:S11]  /*5060*/  LD.E.128 R52, desc[UR4][R18.64] ;  /* 0x0000000412347980 */ /* 0x002eb6000c101d00 */
[----:B------:R-:W-:Y:S01]  /*5070*/  @!UPT UIADD3 URZ, UPT, UPT, URZ, URZ, URZ ;  /* 0x000000fffffff290 */ /* 0x000fe2000fffe0ff */
[----:B------:R-:W-:Y:S01]  /*5080*/  @!P0 SEL R132, R14, RZ, P1 ;  /* 0x000000ff0e848207 */ /* 0x000fe20000800000 */
[----:B------:R-:W-:Y:S01]  /*5090*/  @!P0 IMAD.WIDE R20, R17, 0x2, R18 ;  /* 0x0000000211148825 */ /* 0x000fe200078e0212 */
[----:B------:R-:W-:Y:S02]  /*50a0*/  @!P0 SEL R111, R109, RZ, P1 ;  /* 0x000000ff6d6f8207 */ /* 0x000fe40000800000 */
[----:B------:R-:W-:Y:S03]  /*50b0*/  @!P0 IADD3 R113, P2, PT, R105, R132, RZ ;  /* 0x0000008469718210 */ /* 0x000fe60007f5e0ff */
[----:B------:R-:W3:Y:S02]  /*50c0*/  @!P0 LD.E.128 R20, desc[UR4][R20.64] ;  /* 0x0000000414148980 */ /* 0x000ee4000c101d00 */
[----:B------:R-:W-:Y:S02]  /*50d0*/  @!P0 IMAD.X R136, R94, 0x1, R111, P2 ;  /* 0x000000015e888824 */ /* 0x000fe400010e066f */
[C---:B------:R-:W-:Y:S03]  /*50e0*/  @!P0 IMAD.SHL.U32 R111, R113.reuse, 0x2, RZ ;  /* 0x00000002716f8824 */ /* 0x040fe600078e00ff */
[----:B------:R-:W-:Y:S02]  /*50f0*/  @!P0 SHF.L.U64.HI R136, R113, 0x1, R136 ;  /* 0x0000000171888819 */ /* 0x000fe40000010288 */
[C---:B------:R-:W-:Y:S04]  /*5100*/  @!P0 IADD3 R134, P2, PT, R111.reuse, R82, RZ ;  /* 0x000000526f868210 */ /* 0x040fe80007f5e0ff */
[C---:B------:R-:W-:Y:S02]  /*5110*/  @!P0 IADD3.X R135, PT, PT, R136.reuse, R83, RZ, P2, !PT ;  /* 0x0000005388878210 */ /* 0x040fe400017fe4ff */
[----:B------:R-:W-:Y:S04]  /*5120*/  @!P0 IADD3 R36, P2, PT, R111, R84, RZ ;  /* 0x000000546f248210 */ /* 0x000fe80007f5e0ff */
[----:B------:R-:W4:Y:S01]  /*5130*/  @!P0 LD.E.128 R132, desc[UR4][R134.64] ;  /* 0x0000000486848980 */ /* 0x000f22000c101d00 */
[----:B------:R-:W-:Y:S01]  /*5140*/  @!P0 IMAD.X R37, R136, 0x1, R85, P2 ;  /* 0x0000000188258824 */ /* 0x000fe200010e0655 */
[----:B------:R-:W-:Y:S02]  /*5150*/  PLOP3.LUT P2, PT, PT, PT, PT, 0x80, 0x8 ;  /* 0x000000000008781c */ /* 0x000fe40003f4f070 */
[----:B------:R-:W-:Y:S04]  /*5160*/  @!P0 PLOP3.LUT P2, PT, P1, PT, PT, 0x80, 0x8 ;  /* 0x000000000008881c */ /* 0x000fe80000f4f070 */
[----:B------:R1:W5:Y:S01]  /*5170*/  @!P0 LD.E.128 R44, desc[UR4][R36.64] ;  /* 0x00000004242c8980 */ /* 0x000362000c101d00 */
[C---:B--2---:R-:W-:Y:S01]  /*5180*/  @!P0 LOP3.LUT R39, R52.reuse, 0xffff0000, RZ, 0xc0, !PT ;  /* 0xffff000034278812 */ /* 0x044fe200078ec0ff */
[----:B-1----:R-:W-:Y:S01]  /*5190*/  @!P0 IMAD.U32 R37, R52, 0x10000, RZ ;  /* 0x0001000034258824 */ /* 0x002fe200078e00ff */
[----:B------:R-:W-:Y:S02]  /*51a0*/  @!P0 SHF.L.U32 R38, R53, 0x10, RZ ;  /* 0x0000001035268819 */ /* 0x000fe400000006ff */
[----:B---3--:R-:W-:Y:S01]  /*51b0*/  @!P0 LOP3.LUT R28, R20, 0xffff0000, RZ, 0xc0, !PT ;  /* 0xffff0000141c8812 */ /* 0x008fe200078ec0ff */
[----:B------:R-:W-:Y:S01]  /*51c0*/  @!P0 IMAD.U32 R24, R22, 0x10000, RZ ;  /* 0x0001000016188824 */ /* 0x000fe200078e00ff */
[C---:B------:R-:W-:Y:S01]  /*51d0*/  @!P0 SHF.L.U32 R26, R21.reuse, 0x10, RZ ;  /* 0x00000010151a8819 */ /* 0x040fe200000006ff */
[----:B------:R-:W-:Y:S01]  /*51e0*/  @!P0 IMAD.U32 R30, R20, 0x10000, RZ ;  /* 0x00010000141e8824 */ /* 0x000fe200078e00ff */
[----:B------:R-:W-:Y:S02]  /*51f0*/  @!P0 LOP3.LUT R27, R21, 0xffff0000, RZ, 0xc0, !PT ;  /* 0xffff0000151b8812 */ /* 0x000fe400078ec0ff */
[----:B------:R-:W-:Y:S02]  /*5200*/  @!P0 LOP3.LUT R21, R22, 0xffff0000, RZ, 0xc0, !PT ;  /* 0xffff000016158812 */ /* 0x000fe400078ec0ff */
[C---:B------:R-:W-:Y:S02]  /*5210*/  @!P0 SHF.L.U32 R16, R23.reuse, 0x10, RZ ;  /* 0x0000001017108819 */ /* 0x040fe400000006ff */
[----:B------:R-:W-:Y:S02]  /*5220*/  @!P0 LOP3.LUT R23, R23, 0xffff0000, RZ, 0xc0, !PT ;  /* 0xffff000017178812 */ /* 0x000fe400078ec0ff */
[C---:B----4-:R-:W-:Y:S01]  /*5230*/  @!P0 LOP3.LUT R33, R132.reuse, 0xffff0000, RZ, 0xc0, !PT ;  /* 0xffff000084218812 */ /* 0x050fe200078ec0ff */
[----:B------:R-:W-:Y:S01]  /*5240*/  @!P0 IMAD.U32 R35, R132, 0x10000, RZ ;  /* 0x0001000084238824 */ /* 0x000fe200078e00ff */
[C---:B------:R-:W-:Y:S01]  /*5250*/  @!P0 SHF.L.U32 R31, R133.reuse, 0x10, RZ ;  /* 0x00000010851f8819 */ /* 0x040fe200000006ff */
[C---:B------:R-:W-:Y:S01]  /*5260*/  @!P0 IMAD.U32 R29, R134.reuse, 0x10000, RZ ;  /* 0x00010000861d8824 */ /* 0x040fe200078e00ff */
[----:B------:R-:W-:Y:S01]  /*5270*/  @!P0 LOP3.LUT R32, R133, 0xffff0000, RZ, 0xc0, !PT ;  /* 0xffff000085208812 */ /* 0x000fe200078ec0ff */
[----:B------:R-:W-:Y:S01]  /*5280*/  @!P2 FADD.FTZ R35, -R35, -RZ ;  /* 0x800000ff2323a221 */ /* 0x000fe20000010100 */
[----:B------:R-:W-:Y:S01]  /*5290*/  @!P0 LOP3.LUT R22, R134, 0xffff0000, RZ, 0xc0, !PT ;  /* 0xffff000086168812 */ /* 0x000fe200078ec0ff */
[----:B------:R-:W-:Y:S01]  /*52a0*/  @!P2 FADD.FTZ R33, -R33, -RZ ;  /* 0x800000ff2121a221 */ /* 0x000fe20000010100 */
[C---:B------:R-:W-:Y:S01]  /*52b0*/  @!P0 SHF.L.U32 R25, R135.reuse, 0x10, RZ ;  /* 0x0000001087198819 */ /* 0x040fe200000006ff */
[----:B-----5:R-:W-:Y:S01]  /*52c0*/  @!P0 IMAD.U32 R34, R44, 0x10000, RZ ;  /* 0x000100002c228824 */ /* 0x020fe200078e00ff */
[----:B------:R-:W-:Y:S01]  /*52d0*/  @!P0 LOP3.LUT R20, R135, 0xffff0000, RZ, 0xc0, !PT ;  /* 0xffff000087148812 */ /* 0x000fe200078ec0ff */
[----:B------:R-:W-:Y:S01]  /*52e0*/  @!P0 FMUL.FTZ R0, R30, R35 ;  /* 0x000000231e008220 */ /* 0x000fe20000410000 */
[----:B------:R-:W-:Y:S01]  /*52f0*/  @!P0 LOP3.LUT R36, R44, 0xffff0000, RZ, 0xc0, !PT ;  /* 0xffff00002c248812 */ /* 0x000fe200078ec0ff */
[----:B------:R-:W-:Y:S01]  /*5300*/  @!P2 FADD.FTZ R31, -R31, -RZ ;  /* 0x800000ff1f1fa221 */ /* 0x000fe20000010100 */
[C---:B------:R-:W-:Y:S01]  /*5310*/  @!P0 SHF.L.U32 R40, R45.reuse, 0x10, RZ ;  /* 0x000000102d288819 */ /* 0x040fe200000006ff */
[----:B------:R-:W-:Y:S01]  /*5320*/  @!P0 FMUL.FTZ R2, R28, R33 ;  /* 0x000000211c028220 */ /* 0x000fe20000410000 */
[----:B------:R-:W-:Y:S01]  /*5330*/  @!P0 LOP3.LUT R41, R45, 0xffff0000, RZ, 0xc0, !PT ;  /* 0xffff00002d298812 */ /* 0x000fe200078ec0ff */
[----:B------:R-:W-:Y:S01]  /*5340*/  @!P2 FADD.FTZ R32, -R32, -RZ ;  /* 0x800000ff2020a221 */ /* 0x000fe20000010100 */
[----:B------:R-:W-:Y:S01]  /*5350*/  @!P0 LOP3.LUT R43, R46, 0xffff0000, RZ, 0xc0, !PT ;  /* 0xffff00002e2b8812 */ /* 0x000fe200078ec0ff */
[----:B------:R-:W-:Y:S01]  /*5360*/  @!P2 FADD.FTZ R29, -R29, -RZ ;  /* 0x800000ff1d1da221 */ /* 0x000fe20000010100 */
[----:B------:R-:W-:Y:S01]  /*5370*/  @!P0 SHF.L.U32 R44, R47, 0x10, RZ ;  /* 0x000000102f2c8819 */ /* 0x000fe200000006ff */
[----:B------:R-:W-:Y:S01]  /*5380*/  @!P0 FFMA.FTZ R0, R37, R34, R0 ;  /* 0x0000002225008223 */ /* 0x000fe20000010000 */
[----:B------:R-:W-:Y:S01]  /*5390*/  @!P0 LOP3.LUT R37, R53, 0xffff0000, RZ, 0xc0, !PT ;  /* 0xffff000035258812 */ /* 0x000fe200078ec0ff */
[----:B------:R-:W-:Y:S01]  /*53a0*/  @!P2 FADD.FTZ R22, -R22, -RZ ;  /* 0x800000ff1616a221 */ /* 0x000fe20000010100 */
[----:B------:R-:W-:Y:S01]  /*53b0*/  @!P0 LOP3.LUT R45, R55, 0xffff0000, RZ, 0xc0, !PT ;  /* 0xffff0000372d8812 */ /* 0x000fe200078ec0ff */
[----:B------:R-:W-:Y:S01]  /*53c0*/  @!P0 FMUL.FTZ R3, R26, R31 ;  /* 0x0000001f1a038220 */ /* 0x000fe20000410000 */
[----:B------:R-:W-:Y:S01]  /*53d0*/  @!P2 FADD.FTZ R25, -R25, -RZ ;  /* 0x800000ff1919a221 */ /* 0x000fe20000010100 */
[----:B------:R-:W-:Y:S01]  /*53e0*/  @!P0 FFMA.FTZ R2, R39, R36, R2 ;  /* 0x0000002427028223 */ /* 0x000fe20000010002 */
[----:B------:R-:W-:Y:S01]  /*53f0*/  @!P0 LOP3.LUT R39, R54, 0xffff0000, RZ, 0xc0, !PT ;  /* 0xffff000036278812 */ /* 0x000fe200078ec0ff */
[----:B------:R-:W-:Y:S01]  /*5400*/  @!P0 FMUL.FTZ R4, R27, R32 ;  /* 0x000000201b048220 */ /* 0x000fe20000410000 */
[----:B------:R-:W-:Y:S01]  /*5410*/  @!P0 SHF.L.U32 R36, R55, 0x10, RZ ;  /* 0x0000001037248819 */ /* 0x000fe200000006ff */
[----:B------:R-:W-:Y:S01]  /*5420*/  @!P2 FADD.FTZ R20, -R20, -RZ ;  /* 0x800000ff1414a221 */ /* 0x000fe20000010100 */
[----:B------:R-:W-:Y:S01]  /*5430*/  @!P0 F2FP.BF16.F32.PACK_AB R111, R2, R0 ;  /* 0x00000000026f823e */ /* 0x000fe200000010ff */
[----:B------:R-:W-:Y:S02]  /*5440*/  @!P0 IMAD.U32 R34, R54, 0x10000, RZ ;  /* 0x0001000036228824 */ /* 0x000fe400078e00ff */
[----:B------:R-:W-:Y:S01]  /*5450*/  @!P0 FMUL.FTZ R5, R24, R29 ;  /* 0x0000001d18058220 */ /* 0x000fe20000410000 */
[----:B------:R-:W-:Y:S01]  /*5460*/  @!P0 IMAD.U32 R42, R46, 0x10000, RZ ;  /* 0x000100002e2a8824 */ /* 0x000fe200078e00ff */
[----:B------:R-:W-:Y:S01]  /*5470*/  @!P0 LOP3.LUT R46, R47, 0xffff0000, RZ, 0xc0, !PT ;  /* 0xffff00002f2e8812 */ /* 0x000fe200078ec0ff */
[----:B------:R-:W-:Y:S01]  /*5480*/  @!P0 FMUL.FTZ R6, R21, R22 ;  /* 0x0000001615068220 */ /* 0x000fe20000410000 */
[----:B------:R-:W-:Y:S01]  /*5490*/  @!P0 FFMA.FTZ R3, R38, R40, R3 ;  /* 0x0000002826038223 */ /* 0x000fe20000010003 */
[----:B------:R-:W-:Y:S01]  /*54a0*/  @!P0 FMUL.FTZ R7, R16, R25 ;  /* 0x0000001910078220 */ /* 0x000fe20000410000 */
[----:B------:R-:W-:Y:S01]  /*54b0*/  @!P0 FFMA.FTZ R4, R37, R41, R4 ;  /* 0x0000002925048223 */ /* 0x000fe20000010004 */
[----:B------:R-:W-:Y:S01]  /*54c0*/  @!P0 FMUL.FTZ R8, R23, R20 ;  /* 0x0000001417088220 */ /* 0x000fe20000410000 */
[----:B------:R-:W-:Y:S01]  /*54d0*/  @!P0 FFMA.FTZ R5, R34, R42, R5 ;  /* 0x0000002a22058223 */ /* 0x000fe20000010005 */
[----:B------:R-:W-:Y:S01]  /*54e0*/  @!P0 FFMA.FTZ R6, R39, R43, R6 ;  /* 0x0000002b27068223 */ /* 0x000fe20000010006 */
[----:B------:R-:W-:Y:S01]  /*54f0*/  @!P0 FFMA.FTZ R7, R36, R44, R7 ;  /* 0x0000002c24078223 */ /* 0x000fe20000010007 */
[----:B------:R-:W-:Y:S01]  /*5500*/  @!P0 F2FP.BF16.F32.PACK_AB R132, R4, R3 ;  /* 0x000000030484823e */ /* 0x000fe200000010ff */
[----:B------:R-:W-:Y:S01]  /*5510*/  @!P0 FFMA.FTZ R8, R45, R46, R8 ;  /* 0x0000002e2d088223 */ /* 0x000fe20000010008 */
[----:B------:R-:W-:Y:S01]  /*5520*/  @!P0 IMAD.MOV.U32 R52, RZ, RZ, R111 ;  /* 0x000000ffff348224 */ /* 0x000fe200078e006f */
[----:B------:R-:W-:Y:S02]  /*5530*/  @!P0 F2FP.BF16.F32.PACK_AB R113, R6, R5 ;  /* 0x000000050671823e */ /* 0x000fe400000010ff */
[----:B------:R-:W-:Y:S02]  /*5540*/  @!P0 MOV R53, R132 ;  /* 0x0000008400358202 */ /* 0x000fe40000000f00 */
[----:B------:R-:W-:Y:S01]  /*5550*/  @!P0 F2FP.BF16.F32.PACK_AB R134, R8, R7 ;  /* 0x000000070886823e */ /* 0x000fe200000010ff */
[----:B------:R-:W-:Y:S03]  /*5560*/  @!P0 IMAD.MOV.U32 R54, RZ, RZ, R113 ;  /* 0x000000ffff368224 */ /* 0x000fe600078e0071 */
[----:B------:R-:W-:Y:S05]  /*5570*/  @!P0 MOV R55, R134 ;  /* 0x0000008600378202 */ /* 0x000fea0000000f00 */
[----:B------:R2:W-:Y:S02]  /*5580*/  ST.E.128 desc[UR4][R130.64], R52 ;  /* 0x0000003482007985 */ /* 0x0005e4000c101d04 */
.L_x_854:
[----:B------:R-:W-:Y:S05]  /*5590*/  BSYNC.RECONVERGENT B0 ;  /* 0x0000000000007941 */ /* 0x000fea0003800200 */
.L_x_853:
[-C--:B------:R-:W-:Y:S01]  /*55a0*/  ISETP.GE.OR P0, PT, R116, R97.reuse, P4 ;  /* 0x000000617400720c */ /* 0x080fe20002706670 */
[----:B------:R-:W-:Y:S01]  /*55b0*/  BSSY.RECONVERGENT B0, `(.L_x_855) ;  /* 0x000005f000007945 */ /* 0x000fe20003800200 */
[----:B------:R-:W-:Y:S02]  /*55c0*/  ISETP.GE.OR P3, PT, R114, R97, P4 ;  /* 0x000000617200720c */ /* 0x000fe40002766670 */
[----:B------:R-:W-:Y:S02]  /*55d0*/  ISETP.LT.OR P0, PT, R116, R99, P0 ;  /* 0x000000637400720c */ /* 0x000fe40000701670 */
[----:B------:R-:W-:Y:S02]  /*55e0*/  ISETP.GE.OR P2, PT, R112, R97, P4 ;  /* 0x000000617000720c */ /* 0x000fe40002746670 */
[-C--:B------:R-:W-:Y:S02]  /*55f0*/  ISETP.LT.OR P3, PT, R114, R99.reuse, P3 ;  /* 0x000000637200720c */ /* 0x080fe40001f61670 */
[----:B------:R-:W-:Y:S07]  /*5600*/  ISETP.LT.OR P5, PT, R112, R99, P2 ;  /* 0x000000637000720c */ /* 0x000fee00017a1670 */
[----:B------:R-:W-:Y:S06]  /*5610*/  @P0 BRA `(.L_x_856) ;  /* 0x0000000400600947 */ /* 0x000fec0003800000 */
[----:B------:R-:W-:Y:S11]  /*5620*/  ISETP.GE.AND P0, PT, R148, R15, PT ;  /* 0x0000000f9400720c */ /* 0x000ff60003f06270 */
[----:B------:R-:W-:Y:S02]  /*5630*/  @!UPT UIADD3 URZ, UPT, UPT, URZ, URZ, URZ ;  /* 0x000000fffffff290 */ /* 0x000fe4000fffe0ff */
[----:B------:R-:W-:Y:S02]  /*5640*/  @!P0 SEL R113, R14, RZ, P1 ;  /* 0x000000ff0e718207 */ /* 0x000fe40000800000 */
[----:B------:R-:W-:Y:S02]  /*5650*/  @!P0 SEL R136, R109, RZ, P1 ;  /* 0x000000ff6d888207 */ /* 0x000fe40000800000 */
[----:B------:R-:W-:Y:S05]  /*5660*/  @!P0 IADD3 R113, P2, PT, R100, R113, RZ ;  /* 0x0000007164718210 */ /* 0x000fea0007f5e0ff */
[----:B------:R-:W-:Y:S02]  /*5670*/  @!P0 IMAD.X R136, R93, 0x1, R136, P2 ;  /* 0x000000015d888824 */ /* 0x000fe400010e0688 */
[C---:B------:R-:W-:Y:S03]  /*5680*/  @!P0 IMAD.SHL.U32 R111, R113.reuse, 0x2, RZ ;  /* 0x00000002716f8824 */ /* 0x040fe600078e00ff */
[----:B------:R-:W-:Y:S02]  /*5690*/  @!P0 SHF.L.U64.HI R136, R113, 0x1, R136 ;  /* 0x0000000171888819 */ /* 0x000fe40000010288 */
[----:B------:R-:W-:Y:S04]  /*56a0*/  @!P0 IADD3 R132, P2, PT, R111, R82, RZ ;  /* 0x000000526f848210 */ /* 0x000fe80007f5e0ff */
[----:B------:R-:W-:Y:S02]  /*56b0*/  @!P0 IADD3.X R133, PT, PT, R136, R83, RZ, P2, !PT ;  /* 0x0000005388858210 */ /* 0x000fe400017fe4ff */
[----:B------:R-:W-:Y:S04]  /*56c0*/  IADD3 R32, P2, PT, R18, R75, RZ ;  /* 0x0000004b12207210 */ /* 0x000fe80007f5e0ff */
[----:B------:R-:W3:Y:S01]  /*56d0*/  @!P0 LD.E.128 R132, desc[UR4][R132.64] ;  /* 0x0000000484848980 */ /* 0x000ee2000c101d00 */
[----:B------:R-:W-:Y:S01]  /*56e0*/  IMAD.X R33, R19, 0x1, R73, P2 ;  /* 0x0000000113217824 */ /* 0x000fe200010e0649 */
[----:B------:R-:W-:Y:S01]  /*56f0*/  @!P0 IADD3 R36, P2, PT, R111, R84, RZ ;  /* 0x000000546f248210 */ /* 0x000fe20007f5e0ff */
[----:B------:R-:W-:Y:S05]  /*5700*/  @!P0 IMAD.WIDE R20, R17, 0x2, R32 ;  /* 0x0000000211148825 */ /* 0x000fea00078e0220 */
[----:B-12---:R-:W2:Y:S01]  /*5710*/  LD.E.128 R52, desc[UR4][R32.64] ;  /* 0x0000000420347980 */ /* 0x006ea2000c101d00 */
[----:B------:R-:W-:Y:S01]  /*5720*/  @!P0 IMAD.X R37, R136, 0x1, R85, P2 ;  /* 0x0000000188258824 */ /* 0x000fe200010e0655 */
[----:B------:R-:W-:Y:S02]  /*5730*/  PLOP3.LUT P2, PT, PT, PT, PT, 0x80, 0x8 ;  /* 0x000000000008781c */ /* 0x000fe40003f4f070 */
[----:B------:R-:W-:Y:S04]  /*5740*/  @!P0 PLOP3.LUT P2, PT, P1, PT, PT, 0x80, 0x8 ;  /* 0x000000000008881c */ /* 0x000fe80000f4f070 */
[----:B------:R-:W4:Y:S08]  /*5750*/  @!P0 LD.E.128 R20, desc[UR4][R20.64] ;  /* 0x0000000414148980 */ /* 0x000f30000c101d00 */
[----:B------:R2:W5:Y:S01]  /*5760*/  @!P0 LD.E.128 R44, desc[UR4][R36.64] ;  /* 0x00000004242c8980 */ /* 0x000562000c101d00 */
[C---:B---3--:R-:W-:Y:S01]  /*5770*/  @!P0 SHF.L.U32 R34, R132.reuse, 0x10, RZ ;  /* 0x0000001084228819 */ /* 0x048fe200000006ff */
[C---:B------:R-:W-:Y:S01]  /*5780*/  @!P0 IMAD.U32 R28, R133.reuse, 0x10000, RZ ;  /* 0x00010000851c8824 */ /* 0x040fe200078e00ff */
[----:B------:R-:W-:Y:S01]  /*5790*/  @!P0 LOP3.LUT R30, R132, 0xffff0000, RZ, 0xc0, !PT ;  /* 0xffff0000841e8812 */ /* 0x000fe200078ec0ff */
[----:B------:R-:W-:Y:S01]  /*57a0*/  @!P0 IMAD.U32 R26, R134, 0x10000, RZ ;  /* 0x00010000861a8824 */ /* 0x000fe200078e00ff */
[----:B------:R-:W-:Y:S01]  /*57b0*/  @!P0 LOP3.LUT R27, R133, 0xffff0000, RZ, 0xc0, !PT ;  /* 0xffff0000851b8812 */ /* 0x000fe200078ec0ff */
[----:B------:R-:W-:Y:S01]  /*57c0*/  @!P2 FADD.FTZ R34, -R34, -RZ ;  /* 0x800000ff2222a221 */ /* 0x000fe20000010100 */
[----:B------:R-:W-:Y:S01]  /*57d0*/  @!P0 LOP3.LUT R25, R134, 0xffff0000, RZ, 0xc0, !PT ;  /* 0xffff000086198812 */ /* 0x000fe200078ec0ff */
[----:B------:R-:W-:Y:S01]  /*57e0*/  @!P2 FADD.FTZ R30, -R30, -RZ ;  /* 0x800000ff1e1ea221 */ /* 0x000fe20000010100 */
[C---:B------:R-:W-:Y:S01]  /*57f0*/  @!P0 SHF.L.U32 R24, R135.reuse, 0x10, RZ ;  /* 0x0000001087188819 */ /* 0x040fe200000006ff */
[----:B--2---:R-:W-:Y:S01]  /*5800*/  @!P0 IMAD.U32 R37, R52, 0x10000, RZ ;  /* 0x0001000034258824 */ /* 0x004fe200078e00ff */
[----:B------:R-:W-:Y:S01]  /*5810*/  @!P0 LOP3.LUT R16, R135, 0xffff0000, RZ, 0xc0, !PT ;  /* 0xffff000087108812 */ /* 0x000fe200078ec0ff */
[----:B------:R-:W-:Y:S01]  /*5820*/  @!P2 FADD.FTZ R28, -R28, -RZ ;  /* 0x800000ff1c1ca221 */ /* 0x000fe20000010100 */
[----:B------:R-:W-:Y:S01]  /*5830*/  @!P0 LOP3.LUT R39, R52, 0xffff0000, RZ, 0xc0, !PT ;  /* 0xffff000034278812 */ /* 0x000fe200078ec0ff */
[----:B------:R-:W-:Y:S01]  /*5840*/  @!P2 FADD.FTZ R27, -R27, -RZ ;  /* 0x800000ff1b1ba221 */ /* 0x000fe20000010100 */
[----:B------:R-:W-:Y:S01]  /*5850*/  @!P0 SHF.L.U32 R40, R53, 0x10, RZ ;  /* 0x0000001035288819 */ /* 0x000fe200000006ff */
[----:B------:R-:W-:Y:S01]  /*5860*/  @!P2 FADD.FTZ R26, -R26, -RZ ;  /* 0x800000ff1a1aa221 */ /* 0x000fe20000010100 */
[C---:B----4-:R-:W-:Y:S01]  /*5870*/  @!P0 LOP3.LUT R33, R20.reuse, 0xffff0000, RZ, 0xc0, !PT ;  /* 0xffff000014218812 */ /* 0x050fe200078ec0ff */
[----:B------:R-:W-:Y:S01]  /*5880*/  @!P0 IMAD.U32 R35, R20, 0x10000, RZ ;  /* 0x0001000014238824 */ /* 0x000fe200078e00ff */
[C---:B------:R-:W-:Y:S01]  /*5890*/  @!P0 LOP3.LUT R32, R21.reuse, 0xffff0000, RZ, 0xc0, !PT ;  /* 0xffff000015208812 */ /* 0x040fe200078ec0ff */
[----:B------:R-:W-:Y:S01]  /*58a0*/  @!P0 IMAD.U32 R31, R21, 0x10000, RZ ;  /* 0x00010000151f8824 */ /* 0x000fe200078e00ff */
[C---:B------:R-:W-:Y:S01]  /*58b0*/  @!P0 SHF.L.U32 R29, R22.reuse, 0x10, RZ ;  /* 0x00000010161d8819 */ /* 0x040fe200000006ff */
[----:B------:R-:W-:Y:S01]  /*58c0*/  @!P0 FMUL.FTZ R0, R35, R34 ;  /* 0x0000002223008220 */ /* 0x000fe20000410000 */
[----:B------:R-:W-:Y:S01]  /*58d0*/  @!P0 LOP3.LUT R20, R22, 0xffff0000, RZ, 0xc0, !PT ;  /* 0xffff000016148812 */ /* 0x000fe200078ec0ff */
[----:B------:R-:W-:Y:S01]  /*58e0*/  @!P2 FADD.FTZ R25, -R25, -RZ ;  /* 0x800000ff1919a221 */ /* 0x000fe20000010100 */
[C---:B-----5:R-:W-:Y:S01]  /*58f0*/  @!P0 LOP3.LUT R38, R44.reuse, 0xffff0000, RZ, 0xc0, !PT ;  /* 0xffff00002c268812 */ /* 0x060fe200078ec0ff */
[----:B------:R-:W-:Y:S01]  /*5900*/  @!P0 IMAD.U32 R36, R44, 0x10000, RZ ;  /* 0x000100002c248824 */ /* 0x000fe200078e00ff */
[----:B------:R-:W-:Y:S01]  /*5910*/  @!P0 SHF.L.U32 R41, R45, 0x10, RZ ;  /* 0x000000102d298819 */ /* 0x000fe200000006ff */
[----:B------:R-:W-:Y:S01]  /*5920*/  @!P0 FMUL.FTZ R2, R33, R30 ;  /* 0x0000001e21028220 */ /* 0x000fe20000410000 */
[----:B------:R-:W-:Y:S01]  /*5930*/  @!P0 LOP3.LUT R42, R45, 0xffff0000, RZ, 0xc0, !PT ;  /* 0xffff00002d2a8812 */ /* 0x000fe200078ec0ff */
[----:B------:R-:W-:Y:S01]  /*5940*/  @!P0 FFMA.FTZ R0, R37, R36, R0 ;  /* 0x0000002425008223 */ /* 0x000fe20000010000 */
[----:B------:R-:W-:Y:S01]  /*5950*/  @!P0 LOP3.LUT R37, R53, 0xffff0000, RZ, 0xc0, !PT ;  /* 0xffff000035258812 */ /* 0x000fe200078ec0ff */
[----:B------:R-:W-:Y:S01]  /*5960*/  @!P0 FMUL.FTZ R3, R31, R28 ;  /* 0x0000001c1f038220 */ /* 0x000fe20000410000 */
[----:B------:R-:W-:Y:S01]  /*5970*/  @!P0 LOP3.LUT R44, R46, 0xffff0000, RZ, 0xc0, !PT ;  /* 0xffff00002e2c8812 */ /* 0x000fe200078ec0ff */
[----:B------:R-:W-:Y:S01]  /*5980*/  @!P0 FMUL.FTZ R4, R32, R27 ;  /* 0x0000001b20048220 */ /* 0x000fe20000410000 */
[----:B------:R-:W-:Y:S01]  /*5990*/  @!P0 SHF.L.U32 R45, R47, 0x10, RZ ;  /* 0x000000102f2d8819 */ /* 0x000fe200000006ff */
[C---:B------:R-:W-:Y:S01]  /*59a0*/  @!P0 IMAD.U32 R21, R23.reuse, 0x10000, RZ ;  /* 0x0001000017158824 */ /* 0x040fe200078e00ff */
[----:B------:R-:W-:Y:S01]  /*59b0*/  @!P0 LOP3.LUT R23, R23, 0xffff0000, RZ, 0xc0, !PT ;  /* 0xffff000017178812 */ /* 0x000fe200078ec0ff */
[----:B------:R-:W-:Y:S01]  /*59c0*/  @!P2 FADD.FTZ R24, -R24, -RZ ;  /* 0x800000ff1818a221 */ /* 0x000fe20000010100 */
[----:B------:R-:W-:Y:S01]  /*59d0*/  @!P2 FADD.FTZ R16, -R16, -RZ ;  /* 0x800000ff1010a221 */ /* 0x000fe20000010100 */
[----:B------:R-:W-:Y:S01]  /*59e0*/  LEA R136, P2, R218, R130, 0x6 ;  /* 0x00000082da887211 */ /* 0x000fe200078430ff */
[----:B------:R-:W-:Y:S01]  /*59f0*/  @!P0 FFMA.FTZ R2, R39, R38, R2 ;  /* 0x0000002627028223 */ /* 0x000fe20000010002 */
[C---:B------:R-:W-:Y:S01]  /*5a00*/  @!P0 LOP3.LUT R39, R54.reuse, 0xffff0000, RZ, 0xc0, !PT ;  /* 0xffff000036278812 */ /* 0x040fe200078ec0ff */
[----:B------:R-:W-:Y:S01]  /*5a10*/  @!P0 IMAD.U32 R36, R54, 0x10000, RZ ;  /* 0x0001000036248824 */ /* 0x000fe200078e00ff */
[----:B------:R-:W-:Y:S01]  /*5a20*/  @!P0 SHF.L.U32 R38, R55, 0x10, RZ ;  /* 0x0000001037268819 */ /* 0x000fe200000006ff */
[----:B------:R-:W-:Y:S01]  /*5a30*/  @!P0 FFMA.FTZ R3, R40, R41, R3 ;  /* 0x0000002928038223 */ /* 0x000fe20000010003 */
[----:B------:R-:W-:Y:S01]  /*5a40*/  @!P0 F2FP.BF16.F32.PACK_AB R111, R2, R0 ;  /* 0x00000000026f823e */ /* 0x000fe200000010ff */
[----:B------:R-:W-:Y:S01]  /*5a50*/  @!P0 FMUL.FTZ R5, R29, R26 ;  /* 0x0000001a1d058220 */ /* 0x000fe20000410000 */
[----:B------:R-:W-:Y:S01]  /*5a60*/  LEA.HI.X R137, R218, R131, R219, 0x6, P2 ;  /* 0x00000083da897211 */ /* 0x000fe200010f34db */
[----:B------:R-:W-:Y:S01]  /*5a70*/  @!P0 IMAD.U32 R43, R46, 0x10000, RZ ;  /* 0x000100002e2b8824 */ /* 0x000fe200078e00ff */
[----:B------:R-:W-:Y:S01]  /*5a80*/  @!P0 LOP3.LUT R46, R47, 0xffff0000, RZ, 0xc0, !PT ;  /* 0xffff00002f2e8812 */ /* 0x000fe200078ec0ff */
[----:B------:R-:W-:Y:S01]  /*5a90*/  @!P0 FFMA.FTZ R4, R37, R42, R4 ;  /* 0x0000002a25048223 */ /* 0x000fe20000010004 */
[----:B------:R-:W-:Y:S01]  /*5aa0*/  @!P0 LOP3.LUT R37, R55, 0xffff0000, RZ, 0xc0, !PT ;  /* 0xffff000037258812 */ /* 0x000fe200078ec0ff */
[----:B------:R-:W-:Y:S01]  /*5ab0*/  @!P0 FMUL.FTZ R6, R20, R25 ;  /* 0x0000001914068220 */ /* 0x000fe20000410000 */
[----:B------:R-:W-:Y:S01]  /*5ac0*/  @!P0 FMUL.FTZ R7, R21, R24 ;  /* 0x0000001815078220 */ /* 0x000fe20000410000 */
[----:B------:R-:W-:Y:S01]  /*5ad0*/  @!P0 FMUL.FTZ R8, R23, R16 ;  /* 0x0000001017088220 */ /* 0x000fe20000410000 */
[----:B------:R-:W-:Y:S01]  /*5ae0*/  @!P0 F2FP.BF16.F32.PACK_AB R132, R4, R3 ;  /* 0x000000030484823e */ /* 0x000fe200000010ff */
[----:B------:R-:W-:Y:S01]  /*5af0*/  @!P0 FFMA.FTZ R5, R36, R43, R5 ;  /* 0x0000002b24058223 */ /* 0x000fe20000010005 */
[----:B------:R-:W-:Y:S01]  /*5b00*/  @!P0 FFMA.FTZ R6, R39, R44, R6 ;  /* 0x0000002c27068223 */ /* 0x000fe20000010006 */
[----:B------:R-:W-:Y:S01]  /*5b10*/  @!P0 FFMA.FTZ R7, R38, R45, R7 ;  /* 0x0000002d26078223 */ /* 0x000fe20000010007 */
[----:B------:R-:W-:Y:S01]  /*5b20*/  @!P0 FFMA.FTZ R8, R37, R46, R8 ;  /* 0x0000002e25088223 */ /* 0x000fe20000010008 */
[----:B------:R-:W-:Y:S01]  /*5b30*/  @!P0 IMAD.MOV.U32 R52, RZ, RZ, R111 ;  /* 0x000000ffff348224 */ /* 0x000fe200078e006f */
[----:B------:R-:W-:Y:S02]  /*5b40*/  @!P0 MOV R53, R132 ;  /* 0x0000008400358202 */ /* 0x000fe40000000f00 */
[----:B------:R-:W-:Y:S02]  /*5b50*/  @!P0 F2FP.BF16.F32.PACK_AB R113, R6, R5 ;  /* 0x000000050671823e */ /* 0x000fe400000010ff */
[----:B------:R-:W-:Y:S03]  /*5b60*/  @!P0 F2FP.BF16.F32.PACK_AB R134, R8, R7 ;  /* 0x000000070886823e */ /* 0x000fe600000010ff */
[----:B------:R-:W-:Y:S01]  /*5b70*/  @!P0 IMAD.MOV.U32 R54, RZ, RZ, R113 ;  /* 0x000000ffff368224 */ /* 0x000fe200078e0071 */
[----:B------:R-:W-:Y:S05]  /*5b80*/  @!P0 MOV R55, R134 ;  /* 0x0000008600378202 */ /* 0x000fea0000000f00 */
[----:B------:R3:W-:Y:S02]  /*5b90*/  ST.E.128 desc[UR4][R136.64], R52 ;  /* 0x0000003488007985 */ /* 0x0007e4000c101d04 */
.L_x_856:
[----:B------:R-:W-:Y:S05]  /*5ba0*/  BSYNC.RECONVERGENT B0 ;  /* 0x0000000000007941 */ /* 0x000fea0003800200 */
.L_x_855:
[----:B------:R-:W-:Y:S04]  /*5bb0*/  BSSY.RECONVERGENT B0, `(.L_x_857) ;  /* 0x0000059000007945 */ /* 0x000fe80003800200 */
[----:B------:R-:W-:Y:S05]  /*5bc0*/  @P3 BRA `(.L_x_858) ;  /* 0x00000004005c3947 */ /* 0x000fea0003800000 */
[----:B------:R-:W-:Y:S02]  /*5bd0*/  ISETP.GE.AND P0, PT, R148, R15, PT ;  /* 0x0000000f9400720c */ /* 0x000fe40003f06270 */
[----:B------:R-:W-:Y:S05]  /*5be0*/  IADD3 R32, P3, PT, R18, R79, RZ ;  /* 0x0000004f12207210 */ /* 0x000fea0007f7e0ff */
[----:B------:R-:W-:Y:S05]  /*5bf0*/  IMAD.X R33, R19, 0x1, R77, P3 ;  /* 0x0000000113217824 */ /* 0x000fea00018e064d */
[----:B-123--:R-:W2:Y:S01]  /*5c00*/  LD.E.128 R52, desc[UR4][R32.64] ;  /* 0x0000000420347980 */ /* 0x00eea2000c101d00 */
        /* <DEDUP_REMOVED lines=19> */
[C---:B---3--:R-:W-:Y:S01]  /*5d40*/  @!P0 LOP3.LUT R33, R20.reuse, 0xffff0000, RZ, 0xc0, !PT ;  /* 0xffff000014218812 */ /* 0x048fe200078ec0ff */
[----:B------:R-:W-:Y:S01]  /*5d50*/  @!P0 IMAD.U32 R35, R20, 0x10000, RZ ;  /* 0x0001000014238824 */ /* 0x000fe200078e00ff */
[C---:B------:R-:W-:Y:S01]  /*5d60*/  @!P0 LOP3.LUT R32, R21.reuse, 0xffff0000, RZ, 0xc0, !PT ;  /* 0xffff000015208812 */ /* 0x040fe200078ec0ff */
[----:B------:R-:W-:Y:S01]  /*5d70*/  @!P0 IMAD.U32 R31, R21, 0x10000, RZ ;  /* 0x00010000151f8824 */ /* 0x000fe200078e00ff */
[C---:B------:R-:W-:Y:S01]  /*5d80*/  @!P0 SHF.L.U32 R29, R22.reuse, 0x10, RZ ;  /* 0x00000010161d8819 */ /* 0x040fe200000006ff */
[C---:B------:R-:W-:Y:S01]  /*5d90*/  @!P0 IMAD.U32 R21, R23.reuse, 0x10000, RZ ;  /* 0x0001000017158824 */ /* 0x040fe200078e00ff */
[----:B------:R-:W-:Y:S02]  /*5da0*/  @!P0 LOP3.LUT R20, R22, 0xffff0000, RZ, 0xc0, !PT ;  /* 0xffff000016148812 */ /* 0x000fe400078ec0ff */
[----:B------:R-:W-:Y:S02]  /*5db0*/  @!P0 LOP3.LUT R23, R23, 0xffff0000, RZ, 0xc0, !PT ;  /* 0xffff000017178812 */ /* 0x000fe400078ec0ff */
[C---:B----4-:R-:W-:Y:S01]  /*5dc0*/  @!P0 SHF.L.U32 R34, R132.reuse, 0x10, RZ ;  /* 0x0000001084228819 */ /* 0x050fe200000006ff */
        /* <DEDUP_REMOVED lines=8> */
[C---:B-----5:R-:W-:Y:S01]  /*5e50*/  @!P0 IMAD.U32 R36, R44.reuse, 0x10000, RZ ;  /* 0x000100002c248824 */ /* 0x060fe200078e00ff */
[----:B------:R-:W-:Y:S01]  /*5e60*/  @!P0 LOP3.LUT R16, R135, 0xffff0000, RZ, 0xc0, !PT ;  /* 0xffff000087108812 */ /* 0x000fe200078ec0ff */
[----:B------:R-:W-:Y:S01]  /*5e70*/  @!P0 FMUL.FTZ R0, R35, R34 ;  /* 0x0000002223008220 */ /* 0x000fe20000410000 */
[----:B------:R-:W-:Y:S01]  /*5e80*/  @!P0 LOP3.LUT R38, R44, 0xffff0000, RZ, 0xc0, !PT ;  /* 0xffff00002c268812 */ /* 0x000fe200078ec0ff */
[----:B------:R-:W-:Y:S01]  /*5e90*/  @!P2 FADD.FTZ R28, -R28, -RZ ;  /* 0x800000ff1c1ca221 */ /* 0x000fe20000010100 */
[----:B------:R-:W-:Y:S01]  /*5ea0*/  @!P0 SHF.L.U32 R41, R45, 0x10, RZ ;  /* 0x000000102d298819 */ /* 0x000fe200000006ff */
[----:B------:R-:W-:Y:S01]  /*5eb0*/  @!P2 FADD.FTZ R27, -R27, -RZ ;  /* 0x800000ff1b1ba221 */ /* 0x000fe20000010100 */
[----:B------:R-:W-:Y:S01]  /*5ec0*/  @!P0 LOP3.LUT R42, R45, 0xffff0000, RZ, 0xc0, !PT ;  /* 0xffff00002d2a8812 */ /* 0x000fe200078ec0ff */
[----:B------:R-:W-:Y:S01]  /*5ed0*/  @!P0 FFMA.FTZ R0, R37, R36, R0 ;  /* 0x0000002425008223 */ /* 0x000fe20000010000 */
[----:B------:R-:W-:Y:S01]  /*5ee0*/  @!P0 LOP3.LUT R37, R53, 0xffff0000, RZ, 0xc0, !PT ;  /* 0xffff000035258812 */ /* 0x000fe200078ec0ff */
[----:B------:R-:W-:Y:S01]  /*5ef0*/  @!P0 FMUL.FTZ R2, R33, R30 ;  /* 0x0000001e21028220 */ /* 0x000fe20000410000 */
[----:B------:R-:W-:Y:S01]  /*5f00*/  @!P0 LOP3.LUT R44, R46, 0xffff0000, RZ, 0xc0, !PT ;  /* 0xffff00002e2c8812 */ /* 0x000fe200078ec0ff */
[----:B------:R-:W-:Y:S01]  /*5f10*/  @!P2 FADD.FTZ R26, -R26, -RZ ;  /* 0x800000ff1a1aa221 */ /* 0x000fe20000010100 */
[----:B------:R-:W-:Y:S01]  /*5f20*/  @!P0 SHF.L.U32 R45, R47, 0x10, RZ ;  /* 0x000000102f2d8819 */ /* 0x000fe200000006ff */
[----:B------:R-:W-:Y:S01]  /*5f30*/  @!P0 FMUL.FTZ R3, R31, R28 ;  /* 0x0000001c1f038220 */ /* 0x000fe20000410000 */
[----:B------:R-:W-:Y:S01]  /*5f40*/  @!P2 FADD.FTZ R25, -R25, -RZ ;  /* 0x800000ff1919a221 */ /* 0x000fe20000010100 */
[----:B------:R-:W-:Y:S01]  /*5f50*/  @!P0 FMUL.FTZ R4, R32, R27 ;  /* 0x0000001b20048220 */ /* 0x000fe20000410000 */
        /* <DEDUP_REMOVED lines=30> */
.L_x_858:
[----:B------:R-:W-:Y:S05]  /*6140*/  BSYNC.RECONVERGENT B0 ;  /* 0x0000000000007941 */ /* 0x000fea0003800200 */
.L_x_857:
[----:B------:R-:W-:Y:S04]  /*6150*/  BSSY.RECONVERGENT B0, `(.L_x_859) ;  /* 0x000005a000007945 */ /* 0x000fe80003800200 */
[----:B------:R-:W-:Y:S05]  /*6160*/  @P5 BRA `(.L_x_860) ;  /* 0x0000000400605947 */ /* 0x000fea0003800000 */
[----:B------:R-:W-:Y:S02]  /*6170*/  ISETP.GE.AND P0, PT, R148, R15, PT ;  /* 0x0000000f9400720c */ /* 0x000fe40003f06270 */
[----:B------:R-:W-:Y:S05]  /*6180*/  IADD3 R32, P2, PT, R18, R128, RZ ;  /* 0x0000008012207210 */ /* 0x000fea0007f5e0ff */
[----:B------:R-:W-:Y:S05]  /*6190*/  IMAD.X R33, R19, 0x1, R71, P2 ;  /* 0x0000000113217824 */ /* 0x000fea00010e0647 */
[----:B-1234-:R-:W2:Y:S01]  /*61a0*/  LD.E.128 R52, desc[UR4][R32.64] ;  /* 0x0000000420347980 */ /* 0x01eea2000c101d00 */
[----:B------:R-:W-:Y:S01]  /*61b0*/  @!P0 SEL R111, R14, RZ, P1 ;  /* 0x000000ff0e6f8207 */ /* 0x000fe20000800000 */
[----:B------:R-:W-:Y:S01]  /*61c0*/  @!P0 IMAD.WIDE R20, R17, 0x2, R32 ;  /* 0x0000000211148825 */ /* 0x000fe200078e0220 */
[----:B------:R-:W-:Y:S02]  /*61d0*/  @!P0 SEL R47, R109, RZ, P1 ;  /* 0x000000ff6d2f8207 */ /* 0x000fe40000800000 */
[----:B------:R-:W-:Y:S03]  /*61e0*/  @!P0 IADD3 R111, P2, PT, R98, R111, RZ ;  /* 0x0000006f626f8210 */ /* 0x000fe60007f5e0ff */
[----:B------:R-:W3:Y:S02]  /*61f0*/  @!P0 LD.E.128 R20, desc[UR4][R20.64] ;  /* 0x0000000414148980 */ /* 0x000ee4000c101d00 */
[----:B------:R-:W-:Y:S01]  /*6200*/  @!P0 IMAD.X R136, R90, 0x1, R47, P2 ;  /* 0x000000015a888824 */ /* 0x000fe200010e062f */
[C---:B------:R-:W-:Y:S04]  /*6210*/  @!P0 SHF.L.U32 R47, R111.reuse, 0x1, RZ ;  /* 0x000000016f2f8819 */ /* 0x040fe800000006ff */
[----:B------:R-:W-:Y:S02]  /*6220*/  @!P0 SHF.L.U64.HI R136, R111, 0x1, R136 ;  /* 0x000000016f888819 */ /* 0x000fe40000010288 */
[C---:B------:R-:W-:Y:S05]  /*6230*/  @!P0 IADD3 R132, P2, PT, R47.reuse, R82, RZ ;  /* 0x000000522f848210 */ /* 0x040fea0007f5e0ff */
[C---:B------:R-:W-:Y:S01]  /*6240*/  @!P0 IMAD.X R133, R136.reuse, 0x1, R83, P2 ;  /* 0x0000000188858824 */ /* 0x040fe200010e0653 */
[----:B------:R-:W-:Y:S01]  /*6250*/  @!P0 IADD3 R36, P2, PT, R47, R84, RZ ;  /* 0x000000542f248210 */ /* 0x000fe20007f5e0ff */
[----:B------:R-:W-:Y:S03]  /*6260*/  IMAD R47, R219, 0xc0, RZ ;  /* 0x000000c0db2f7824 */ /* 0x000fe600078e02ff */
[----:B------:R-:W-:Y:S01]  /*6270*/  @!P0 IADD3.X R37, PT, PT, R136, R85, RZ, P2, !PT ;  /* 0x0000005588258210 */ /* 0x000fe200017fe4ff */
[----:B------:R-:W4:Y:S01]  /*6280*/  @!P0 LD.E.128 R132, desc[UR4][R132.64] ;  /* 0x0000000484848980 */ /* 0x000f22000c101d00 */
[----:B------:R-:W-:Y:S01]  /*6290*/  PLOP3.LUT P2, PT, PT, PT, PT, 0x80, 0x8 ;  /* 0x000000000008781c */ /* 0x000fe20003f4f070 */
[----:B------:R-:W-:Y:S01]  /*62a0*/  IMAD.WIDE.U32 R136, R218, 0xc0, R130 ;  /* 0x000000c0da887825 */ /* 0x000fe200078e0082 */
[----:B------:R-:W-:Y:S03]  /*62b0*/  @!P0 PLOP3.LUT P2, PT, P1, PT, PT, 0x80, 0x8 ;  /* 0x000000000008881c */ /* 0x000fe60000f4f070 */
[----:B------:R-:W-:Y:S02]  /*62c0*/  IMAD.IADD R137, R47, 0x1, R137 ;  /* 0x000000012f897824 */ /* 0x000fe400078e0289 */
[----:B------:R1:W5:Y:S01]  /*62d0*/  @!P0 LD.E.128 R40, desc[UR4][R36.64] ;  /* 0x0000000424288980 */ /* 0x000362000c101d00 */
[----:B--2---:R-:W-:Y:S01]  /*62e0*/  @!P0 LOP3.LUT R39, R53, 0xffff0000, RZ, 0xc0, !PT ;  /* 0xffff000035278812 */ /* 0x004fe200078ec0ff */
[----:B-1----:R-:W-:Y:S01]  /*62f0*/  @!P0 IMAD.U32 R37, R52, 0x10000, RZ ;  /* 0x0001000034258824 */ /* 0x002fe200078e00ff */
[C---:B---3--:R-:W-:Y:S01]  /*6300*/  @!P0 LOP3.LUT R28, R20.reuse, 0xffff0000, RZ, 0xc0, !PT ;  /* 0xffff0000141c8812 */ /* 0x048fe200078ec0ff */
[----:B------:R-:W-:Y:S01]  /*6310*/  @!P0 IMAD.U32 R30, R20, 0x10000, RZ ;  /* 0x00010000141e8824 */ /* 0x000fe200078e00ff */
[C---:B------:R-:W-:Y:S01]  /*6320*/  @!P0 SHF.L.U32 R26, R21.reuse, 0x10, RZ ;  /* 0x00000010151a8819 */ /* 0x040fe200000006ff */
[C---:B------:R-:W-:Y:S01]  /*6330*/  @!P0 IMAD.U32 R24, R22.reuse, 0x10000, RZ ;  /* 0x0001000016188824 */ /* 0x040fe200078e00ff */
        /* <DEDUP_REMOVED lines=18> */
[----:B------:R-:W-:Y:S01]  /*6460*/  @!P0 SHF.L.U32 R38, R41, 0x10, RZ ;  /* 0x0000001029268819 */ /* 0x000fe200000006ff */
[----:B------:R-:W-:Y:S01]  /*6470*/  @!P0 FFMA.FTZ R0, R37, R34, R0 ;  /* 0x0000002225008223 */ /* 0x000fe20000010000 */
[----:B------:R-:W-:Y:S01]  /*6480*/  @!P0 LOP3.LUT R37, R52, 0xffff0000, RZ, 0xc0, !PT ;  /* 0xffff000034258812 */ /* 0x000fe200078ec0ff */
[----:B------:R-:W-:Y:S01]  /*6490*/  @!P0 IMAD.U32 R45, R43, 0x10000, RZ ;  /* 0x000100002b2d8824 */ /* 0x000fe200078e00ff */
[----:B------:R-:W-:Y:S01]  /*64a0*/  @!P0 SHF.L.U32 R34, R53, 0x10, RZ ;  /* 0x0000001035228819 */ /* 0x000fe200000006ff */
[----:B------:R-:W-:Y:S01]  /*64b0*/  @!P0 FMUL.FTZ R2, R28, R33 ;  /* 0x000000211c028220 */ /* 0x000fe20000410000 */
[----:B------:R-:W-:Y:S01]  /*64c0*/  @!P0 LOP3.LUT R40, R41, 0xffff0000, RZ, 0xc0, !PT ;  /* 0xffff000029288812 */ /* 0x000fe200078ec0ff */
[----:B------:R-:W-:Y:S01]  /*64d0*/  @!P2 FADD.FTZ R32, -R32, -RZ ;  /* 0x800000ff2020a221 */ /* 0x000fe20000010100 */
[----:B------:R-:W-:Y:S01]  /*64e0*/  @!P0 SHF.L.U32 R41, R42, 0x10, RZ ;  /* 0x000000102a298819 */ /* 0x000fe200000006ff */
[----:B------:R-:W-:Y:S01]  /*64f0*/  @!P0 FMUL.FTZ R3, R26, R31 ;  /* 0x0000001f1a038220 */ /* 0x000fe20000410000 */
[----:B------:R-:W-:Y:S01]  /*6500*/  @!P0 LOP3.LUT R44, R42, 0xffff0000, RZ, 0xc0, !PT ;  /* 0xffff00002a2c8812 */ /* 0x000fe200078ec0ff */
[----:B------:R-:W-:Y:S01]  /*6510*/  @!P2 FADD.FTZ R29, -R29, -RZ ;  /* 0x800000ff1d1da221 */ /* 0x000fe20000010100 */
[----:B------:R-:W-:Y:S01]  /*6520*/  @!P0 LOP3.LUT R46, R43, 0xffff0000, RZ, 0xc0, !PT ;  /* 0xffff00002b2e8812 */ /* 0x000fe200078ec0ff */
[----:B------:R-:W-:Y:S01]  /*6530*/  @!P2 FADD.FTZ R22, -R22, -RZ ;  /* 0x800000ff1616a221 */ /* 0x000fe20000010100 */
[----:B------:R-:W-:Y:S01]  /*6540*/  @!P0 LOP3.LUT R43, R54, 0xffff0000, RZ, 0xc0, !PT ;  /* 0xffff0000362b8812 */ /* 0x000fe200078ec0ff */
[----:B------:R-:W-:Y:S01]  /*6550*/  @!P2 FADD.FTZ R25, -R25, -RZ ;  /* 0x800000ff1919a221 */ /* 0x000fe20000010100 */
[----:B------:R-:W-:Y:S01]  /*6560*/  @!P0 FFMA.FTZ R2, R37, R36, R2 ;  /* 0x0000002425028223 */ /* 0x000fe20000010002 */
[----:B------:R-:W-:Y:S01]  /*6570*/  @!P0 LOP3.LUT R37, R55, 0xffff0000, RZ, 0xc0, !PT ;  /* 0xffff000037258812 */ /* 0x000fe200078ec0ff */
[----:B------:R-:W-:Y:S01]  /*6580*/  @!P0 FMUL.FTZ R4, R27, R32 ;  /* 0x000000201b048220 */ /* 0x000fe20000410000 */
[----:B------:R-:W-:Y:S01]  /*6590*/  @!P2 FADD.FTZ R20, -R20, -RZ ;  /* 0x800000ff1414a221 */ /* 0x000fe20000010100 */
[----:B------:R-:W-:Y:S01]  /*65a0*/  @!P0 IMAD.U32 R42, R54, 0x10000, RZ ;  /* 0x00010000362a8824 */ /* 0x000fe200078e00ff */
[----:B------:R-:W-:Y:S01]  /*65b0*/  @!P0 F2FP.BF16.F32.PACK_AB R111, R2, R0 ;  /* 0x00000000026f823e */ /* 0x000fe200000010ff */
[----:B------:R-:W-:Y:S01]  /*65c0*/  @!P0 FFMA.FTZ R3, R34, R38, R3 ;  /* 0x0000002622038223 */ /* 0x000fe20000010003 */
[----:B------:R-:W-:Y:S01]  /*65d0*/  @!P0 SHF.L.U32 R34, R55, 0x10, RZ ;  /* 0x0000001037228819 */ /* 0x000fe200000006ff */
[----:B------:R-:W-:Y:S01]  /*65e0*/  @!P0 FMUL.FTZ R5, R24, R29 ;  /* 0x0000001d18058220 */ /* 0x000fe20000410000 */
[----:B------:R-:W-:Y:S01]  /*65f0*/  @!P0 MOV R52, R111 ;  /* 0x0000006f00348202 */ /* 0x000fe20000000f00 */
[----:B------:R-:W-:Y:S01]  /*6600*/  @!P0 FFMA.FTZ R4, R39, R40, R4 ;  /* 0x0000002827048223 */ /* 0x000fe20000010004 */
[----:B------:R-:W-:Y:S01]  /*6610*/  @!P0 FMUL.FTZ R6, R21, R22 ;  /* 0x0000001615068220 */ /* 0x000fe20000410000 */
[----:B------:R-:W-:Y:S01]  /*6620*/  @!P0 FMUL.FTZ R7, R16, R25 ;  /* 0x0000001910078220 */ /* 0x000fe20000410000 */
        /* <DEDUP_REMOVED lines=12> */
.L_x_860:
[----:B------:R-:W-:Y:S05]  /*66f0*/  BSYNC.RECONVERGENT B0 ;  /* 0x0000000000007941 */ /* 0x000fea0003800200 */
.L_x_859:
        /* <DEDUP_REMOVED lines=8> */
[----:B------:R-:W-:Y:S02]  /*6780*/  ISETP.GE.AND P0, PT, R148, R15, PT ;  /* 0x0000000f9400720c */ /* 0x000fe40003f06270 */
[C---:B------:R-:W-:Y:S04]  /*6790*/  LEA R32, P3, R126.reuse, R18, 0x8 ;  /* 0x000000127e207211 */ /* 0x040fe800078640ff */
[----:B------:R-:W-:Y:S05]  /*67a0*/  LEA.HI.X R33, R126, R19, R127, 0x8, P3 ;  /* 0x000000137e217211 */ /* 0x000fea00018f447f */
[----:B-1234-:R-:W2:Y:S02]  /*67b0*/  LD.E.128 R52, desc[UR4][R32.64] ;  /* 0x0000000420347980 */ /* 0x01eea4000c101d00 */
        /* <DEDUP_REMOVED lines=20> */
[C---:B------:R-:W-:Y:S01]  /*6900*/  @!P0 IMAD.U32 R31, R21.reuse, 0x10000, RZ ;  /* 0x00010000151f8824 */ /* 0x040fe200078e00ff */
[----:B------:R-:W-:Y:S01]  /*6910*/  @!P0 LOP3.LUT R33, R20, 0xffff0000, RZ, 0xc0, !PT ;  /* 0xffff000014218812 */ /* 0x000fe200078ec0ff */
        /* <DEDUP_REMOVED lines=8> */
[----:B------:R-:W-:Y:S01]  /*69a0*/  @!P0 IMAD.U32 R26, R134, 0x10000, RZ ;  /* 0x00010000861a8824 */ /* 0x000fe200078e00ff */
[----:B------:R-:W-:Y:S01]  /*69b0*/  @!P0 LOP3.LUT R27, R133, 0xffff0000, RZ, 0xc0, !PT ;  /* 0xffff0000851b8812 */ /* 0x000fe200078ec0ff */
[----:B------:R-:W-:Y:S01]  /*69c0*/  @!P2 FADD.FTZ R34, -R34, -RZ ;  /* 0x800000ff2222a221 */ /* 0x000fe20000010100 */
[----:B------:R-:W-:Y:S01]  /*69d0*/  @!P0 LOP3.LUT R25, R134, 0xffff0000, RZ, 0xc0, !PT ;  /* 0xffff000086198812 */ /* 0x000fe200078ec0ff */
[----:B------:R-:W-:Y:S01]  /*69e0*/  @!P2 FADD.FTZ R30, -R30, -RZ ;  /* 0x800000ff1e1ea221 */ /* 0x000fe20000010100 */
[----:B------:R-:W-:Y:S01]  /*69f0*/  @!P0 LOP3.LUT R16, R135, 0xffff0000, RZ, 0xc0, !PT ;  /* 0xffff000087108812 */ /* 0x000fe200078ec0ff */
[C---:B-----5:R-:W-:Y:S01]  /*6a00*/  @!P0 IMAD.U32 R36, R44.reuse, 0x10000, RZ ;  /* 0x000100002c248824 */ /* 0x060fe200078e00ff */
[----:B------:R-:W-:Y:S01]  /*6a10*/  @!P0 LOP3.LUT R38, R44, 0xffff0000, RZ, 0xc0, !PT ;  /* 0xffff00002c268812 */ /* 0x000fe200078ec0ff */
[----:B------:R-:W-:Y:S01]  /*6a20*/  @!P0 FMUL.FTZ R0, R35, R34 ;  /* 0x0000002223008220 */ /* 0x000fe20000410000 */
[----:B------:R-:W-:Y:S01]  /*6a30*/  @!P0 LOP3.LUT R42, R45, 0xffff0000, RZ, 0xc0, !PT ;  /* 0xffff00002d2a8812 */ /* 0x000fe200078ec0ff */
[----:B------:R-:W-:Y:S01]  /*6a40*/  @!P2 FADD.FTZ R28, -R28, -RZ ;  /* 0x800000ff1c1ca221 */ /* 0x000fe20000010100 */
[----:B------:R-:W-:Y:S01]  /*6a50*/  @!P0 LOP3.LUT R44, R46, 0xffff0000, RZ, 0xc0, !PT ;  /* 0xffff00002e2c8812 */ /* 0x000fe200078ec0ff */
[----:B------:R-:W-:Y:S01]  /*6a60*/  @!P2 FADD.FTZ R27, -R27, -RZ ;  /* 0x800000ff1b1ba221 */ /* 0x000fe20000010100 */
[----:B------:R-:W-:Y:S02]  /*6a70*/  @!P0 IMAD.U32 R24, R135, 0x10000, RZ ;  /* 0x0001000087188824 */ /* 0x000fe400078e00ff */
[----:B------:R-:W-:Y:S01]  /*6a80*/  @!P0 FFMA.FTZ R0, R37, R36, R0 ;  /* 0x0000002425008223 */ /* 0x000fe20000010000 */
[----:B------:R-:W-:Y:S01]  /*6a90*/  @!P0 LOP3.LUT R37, R53, 0xffff0000, RZ, 0xc0, !PT ;  /* 0xffff000035258812 */ /* 0x000fe200078ec0ff */
[----:B------:R-:W-:Y:S01]  /*6aa0*/  @!P0 FMUL.FTZ R2, R33, R30 ;  /* 0x0000001e21028220 */ /* 0x000fe20000410000 */
[----:B------:R-:W-:Y:S01]  /*6ab0*/  @!P2 FADD.FTZ R26, -R26, -RZ ;  /* 0x800000ff1a1aa221 */ /* 0x000fe20000010100 */
[----:B------:R-:W-:Y:S01]  /*6ac0*/  @!P0 FMUL.FTZ R3, R31, R28 ;  /* 0x0000001c1f038220 */ /* 0x000fe20000410000 */
[----:B------:R-:W-:Y:S01]  /*6ad0*/  @!P0 IMAD.U32 R41, R45, 0x10000, RZ ;  /* 0x000100002d298824 */ /* 0x000fe200078e00ff */
[----:B------:R-:W-:Y:S01]  /*6ae0*/  @!P0 SHF.L.U32 R45, R47, 0x10, RZ ;  /* 0x000000102f2d8819 */ /* 0x000fe200000006ff */
        /* <DEDUP_REMOVED lines=32> */
.L_x_862:
[----:B------:R-:W-:Y:S05]  /*6cf0*/  BSYNC.RECONVERGENT B0 ;  /* 0x0000000000007941 */ /* 0x000fea0003800200 */
.L_x_861:
[----:B------:R-:W-:Y:S04]  /*6d00*/  BSSY.RECONVERGENT B0, `(.L_x_863) ;  /* 0x000005b000007945 */ /* 0x000fe80003800200 */
[----:B------:R-:W-:Y:S05]  /*6d10*/  @P4 BRA `(.L_x_864) ;  /* 0x0000000400644947 */ /* 0x000fea0003800000 */
[----:B------:R-:W-:Y:S01]  /*6d20*/  ISETP.GE.AND P0, PT, R148, R15, PT ;  /* 0x0000000f9400720c */ /* 0x000fe20003f06270 */
[----:B------:R-:W-:Y:S04]  /*6d30*/  IMAD.WIDE.U32 R32, R126, 0x140, R18 ;  /* 0x000001407e207825 */ /* 0x000fe800078e0012 */
[----:B------:R-:W-:Y:S04]  /*6d40*/  IMAD R47, R127, 0x140, RZ ;  /* 0x000001407f2f7824 */ /* 0x000fe800078e02ff */
[----:B------:R-:W-:Y:S04]  /*6d50*/  IMAD.IADD R33, R47, 0x1, R33 ;  /* 0x000000012f217824 */ /* 0x000fe800078e0221 */
[----:B------:R-:W-:Y:S01]  /*6d60*/  @!P0 SEL R111, R14, RZ, P1 ;  /* 0x000000ff0e6f8207 */ /* 0x000fe20000800000 */
[----:B-1234-:R-:W2:Y:S01]  /*6d70*/  LD.E.128 R52, desc[UR4][R32.64] ;  /* 0x0000000420347980 */ /* 0x01eea2000c101d00 */
[----:B------:R-:W-:Y:S01]  /*6d80*/  @!P0 SEL R47, R109, RZ, P1 ;  /* 0x000000ff6d2f8207 */ /* 0x000fe20000800000 */
[----:B------:R-:W-:Y:S01]  /*6d90*/  @!P0 IMAD.WIDE R20, R17, 0x2, R32 ;  /* 0x0000000211148825 */ /* 0x000fe200078e0220 */
[----:B------:R-:W-:Y:S05]  /*6da0*/  @!P0 IADD3 R111, P2, PT, R102, R111, RZ ;  /* 0x0000006f666f8210 */ /* 0x000fea0007f5e0ff */
[----:B------:R-:W-:Y:S01]  /*6db0*/  @!P0 IMAD.X R136, R78, 0x1, R47, P2 ;  /* 0x000000014e888824 */ /* 0x000fe200010e062f */
[C---:B------:R-:W-:Y:S01]  /*6dc0*/  @!P0 SHF.L.U32 R47, R111.reuse, 0x1, RZ ;  /* 0x000000016f2f8819 */ /* 0x040fe200000006ff */
[----:B------:R-:W3:Y:S03]  /*6dd0*/  @!P0 LD.E.128 R20, desc[UR4][R20.64] ;  /* 0x0000000414148980 */ /* 0x000ee6000c101d00 */
        /* <DEDUP_REMOVED lines=62> */
[----:B------:R-:W-:Y:S01]  /*71c0*/  @!P0 FMUL.FTZ R6, R21, R22 ;  /* 0x0000001615068220 */ /* 0x000fe20000410000 */
[----:B------:R-:W-:Y:S01]  /*71d0*/  @!P0 FMUL.FTZ R7, R16, R25 ;  /* 0x0000001910078220 */ /* 0x000fe20000410000 */
[----:B------:R-:W-:Y:S01]  /*71e0*/  @!P0 FFMA.FTZ R4, R39, R40, R4 ;  /* 0x0000002827048223 */ /* 0x000fe20000010004 */
[----:B------:R-:W-:Y:S01]  /*71f0*/  @!P0 FMUL.FTZ R8, R23, R20 ;  /* 0x0000001417088220 */ /* 0x000fe20000410000 */
[----:B------:R-:W-:Y:S01]  /*7200*/  @!P0 FFMA.FTZ R5, R42, R41, R5 ;  /* 0x000000292a058223 */ /* 0x000fe20000010005 */
[----:B------:R-:W-:Y:S01]  /*7210*/  @!P0 FFMA.FTZ R6, R43, R44, R6 ;  /* 0x0000002c2b068223 */ /* 0x000fe20000010006 */
[----:B------:R-:W-:Y:S01]  /*7220*/  @!P0 FFMA.FTZ R7, R34, R45, R7 ;  /* 0x0000002d22078223 */ /* 0x000fe20000010007 */
[----:B------:R-:W-:Y:S01]  /*7230*/  @!P0 F2FP.BF16.F32.PACK_AB R132, R4, R3 ;  /* 0x000000030484823e */ /* 0x000fe200000010ff */
[----:B------:R-:W-:Y:S02]  /*7240*/  @!P0 FFMA.FTZ R8, R37, R46, R8 ;  /* 0x0000002e25088223 */ /* 0x000fe40000010008 */
[----:B------:R-:W-:Y:S02]  /*7250*/  @!P0 F2FP.BF16.F32.PACK_AB R47, R6, R5 ;  /* 0x00000005062f823e */ /* 0x000fe400000010ff */
[----:B------:R-:W-:Y:S01]  /*7260*/  @!P0 IMAD.MOV.U32 R53, RZ, RZ, R132 ;  /* 0x000000ffff358224 */ /* 0x000fe200078e0084 */
[----:B------:R-:W-:Y:S02]  /*7270*/  @!P0 F2FP.BF16.F32.PACK_AB R134, R8, R7 ;  /* 0x000000070886823e */ /* 0x000fe400000010ff */
[----:B------:R-:W-:Y:S02]  /*7280*/  @!P0 MOV R54, R47 ;  /* 0x0000002f00368202 */ /* 0x000fe40000000f00 */
[----:B------:R-:W-:Y:S05]  /*7290*/  @!P0 MOV R55, R134 ;  /* 0x0000008600378202 */ /* 0x000fea0000000f00 */
[----:B------:R1:W-:Y:S02]  /*72a0*/  ST.E.128 desc[UR4][R136.64], R52 ;  /* 0x0000003488007985 */ /* 0x0003e4000c101d04 */
.L_x_864:
[----:B------:R-:W-:Y:S05]  /*72b0*/  BSYNC.RECONVERGENT B0 ;  /* 0x0000000000007941 */ /* 0x000fea0003800200 */
.L_x_863:
[----:B------:R-:W-:Y:S04]  /*72c0*/  BSSY.RECONVERGENT B0, `(.L_x_865) ;  /* 0x000005b000007945 */ /* 0x000fe80003800200 */
[----:B------:R-:W-:Y:S05]  /*72d0*/  @P5 BRA `(.L_x_866) ;  /* 0x0000000400645947 */ /* 0x000fea0003800000 */
[----:B------:R-:W-:Y:S01]  /*72e0*/  ISETP.GE.AND P0, PT, R148, R15, PT ;  /* 0x0000000f9400720c */ /* 0x000fe20003f06270 */
[----:B------:R-:W-:Y:S04]  /*72f0*/  IMAD.WIDE.U32 R18, R126, 0x180, R18 ;  /* 0x000001807e127825 */ /* 0x000fe800078e0012 */
[----:B-1234-:R-:W-:Y:S02]  /*7300*/  IMAD R53, R127, 0x180, RZ ;  /* 0x000001807f357824 */ /* 0x01efe400078e02ff */
[----:B------:R-:W-:Y:S04]  /*7310*/  IMAD.WIDE.U32 R130, R218, 0x180, R130 ;  /* 0x00000180da827825 */ /* 0x000fe800078e0082 */
[----:B------:R-:W-:Y:S02]  /*7320*/  IMAD.IADD R19, R53, 0x1, R19 ;  /* 0x0000000135137824 */ /* 0x000fe400078e0213 */
[----:B------:R-:W-:Y:S02]  /*7330*/  @!P0 SEL R52, R14, RZ, P1 ;  /* 0x000000ff0e348207 */ /* 0x000fe40000800000 */
[----:B------:R-:W-:Y:S01]  /*7340*/  @!P0 SEL R109, R109, RZ, P1 ;  /* 0x000000ff6d6d8207 */ /* 0x000fe20000800000 */
[----:B------:R-:W2:Y:S01]  /*7350*/  LD.E.128 R44, desc[UR4][R18.64] ;  /* 0x00000004122c7980 */ /* 0x000ea2000c101d00 */
[----:B------:R-:W-:Y:S01]  /*7360*/  @!P0 IADD3 R53, P2, PT, R101, R52, RZ ;  /* 0x0000003465358210 */ /* 0x000fe20007f5e0ff */
[----:B------:R-:W-:Y:S04]  /*7370*/  @!P0 IMAD.WIDE R28, R17, 0x2, R18 ;  /* 0x00000002111c8825 */ /* 0x000fe800078e0212 */
[----:B------:R-:W-:Y:S01]  /*7380*/  @!P0 IMAD.X R132, R76, 0x1, R109, P2 ;  /* 0x000000014c848824 */ /* 0x000fe200010e066d */
[C---:B------:R-:W-:Y:S01]  /*7390*/  @!P0 SHF.L.U32 R109, R53.reuse, 0x1, RZ ;  /* 0x00000001356d8819 */ /* 0x040fe200000006ff */
[----:B------:R-:W3:Y:S03]  /*73a0*/  @!P0 LD.E.128 R28, desc[UR4][R28.64] ;  /* 0x000000041c1c8980 */ /* 0x000ee6000c101d00 */
[----:B------:R-:W-:Y:S02]  /*73b0*/  @!P0 SHF.L.U64.HI R132, R53, 0x1, R132 ;  /* 0x0000000135848819 */ /* 0x000fe40000010284 */
[C---:B------:R-:W-:Y:S05]  /*73c0*/  @!P0 IADD3 R54, P2, PT, R109.reuse, R82, RZ ;  /* 0x000000526d368210 */ /* 0x040fea0007f5e0ff */
[C---:B------:R-:W-:Y:S01]  /*73d0*/  @!P0 IMAD.X R55, R132.reuse, 0x1, R83, P2 ;  /* 0x0000000184378824 */ /* 0x040fe200010e0653 */
[----:B------:R-:W-:Y:S04]  /*73e0*/  @!P0 IADD3 R32, P2, PT, R109, R84, RZ ;  /* 0x000000546d208210 */ /* 0x000fe80007f5e0ff */
[----:B------:R-:W-:Y:S01]  /*73f0*/  @!P0 IADD3.X R33, PT, PT, R132, R85, RZ, P2, !PT ;  /* 0x0000005584218210 */ /* 0x000fe200017fe4ff */
[----:B------:R-:W4:Y:S01]  /*7400*/  @!P0 LD.E.128 R52, desc[UR4][R54.64] ;  /* 0x0000000436348980 */ /* 0x000f22000c101d00 */
[----:B------:R-:W-:Y:S02]  /*7410*/  PLOP3.LUT P2, PT, PT, PT, PT, 0x80, 0x8 ;  /* 0x000000000008781c */ /* 0x000fe40003f4f070 */
[----:B------:R-:W-:Y:S05]  /*7420*/  @!P0 PLOP3.LUT P2, PT, P1, PT, PT, 0x80, 0x8 ;  /* 0x000000000008881c */ /* 0x000fea0000f4f070 */
[----:B------:R1:W5:Y:S01]  /*7430*/  @!P0 LD.E.128 R40, desc[UR4][R32.64] ;  /* 0x0000000420288980 */ /* 0x000362000c101d00 */
[----:B--2---:R-:W-:Y:S01]  /*7440*/  @!P0 LOP3.LUT R37, R45, 0xffff0000, RZ, 0xc0, !PT ;  /* 0xffff00002d258812 */ /* 0x004fe200078ec0ff */
[----:B-1----:R-:W-:Y:S02]  /*7450*/  @!P0 IMAD.U32 R33, R44, 0x10000, RZ ;  /* 0x000100002c218824 */ /* 0x002fe400078e00ff */
[----:B------:R-:W-:Y:S01]  /*7460*/  @!P0 IMAD.U32 R38, R46, 0x10000, RZ ;  /* 0x000100002e268824 */ /* 0x000fe200078e00ff */
        /* <DEDUP_REMOVED lines=23> */
[----:B------:R-:W-:Y:S01]  /*75e0*/  @!P0 FFMA.FTZ R0, R33, R32, R0 ;  /* 0x0000002021008223 */ /* 0x000fe20000010000 */
[----:B------:R-:W-:Y:S01]  /*75f0*/  @!P0 LOP3.LUT R33, R44, 0xffff0000, RZ, 0xc0, !PT ;  /* 0xffff00002c218812 */ /* 0x000fe200078ec0ff */
[----:B------:R-:W-:Y:S01]  /*7600*/  IMAD R53, R219, 0x180, RZ ;  /* 0x00000180db357824 */ /* 0x000fe200078e02ff */
[----:B------:R-:W-:Y:S01]  /*7610*/  @!P0 SHF.L.U32 R32, R45, 0x10, RZ ;  /* 0x000000102d208819 */ /* 0x000fe200000006ff */
        /* <DEDUP_REMOVED lines=9> */
[----:B------:R-:W-:Y:S01]  /*76b0*/  @!P2 FADD.FTZ R16, -R16, -RZ ;  /* 0x800000ff1010a221 */ /* 0x000fe20000010100 */
[----:B------:R-:W-:Y:S01]  /*76c0*/  @!P0 FFMA.FTZ R2, R33, R34, R2 ;  /* 0x0000002221028223 */ /* 0x000fe20000010002 */
[C---:B------:R-:W-:Y:S01]  /*76d0*/  @!P0 LOP3.LUT R33, R47.reuse, 0xffff0000, RZ, 0xc0, !PT ;  /* 0xffff00002f218812 */ /* 0x040fe200078ec0ff */
[----:B------:R-:W-:Y:S01]  /*76e0*/  @!P0 FMUL.FTZ R4, R24, R29 ;  /* 0x0000001d18048220 */ /* 0x000fe20000410000 */
[----:B------:R-:W-:Y:S01]  /*76f0*/  @!P2 FADD.FTZ R14, -R14, -RZ ;  /* 0x800000ff0e0ea221 */ /* 0x000fe20000010100 */
[----:B------:R-:W-:Y:S01]  /*7700*/  @!P0 FFMA.FTZ R3, R32, R35, R3 ;  /* 0x0000002320038223 */ /* 0x000fe20000010003 */
[----:B------:R-:W-:Y:S01]  /*7710*/  @!P0 SHF.L.U32 R32, R47, 0x10, RZ ;  /* 0x000000102f208819 */ /* 0x000fe200000006ff */
[----:B------:R-:W-:Y:S01]  /*7720*/  @!P0 FMUL.FTZ R5, R23, R22 ;  /* 0x0000001617058220 */ /* 0x000fe20000410000 */
[----:B------:R-:W-:Y:S01]  /*7730*/  @!P0 F2FP.BF16.F32.PACK_AB R52, R2, R0 ;  /* 0x000000000234823e */ /* 0x000fe200000010ff */
[----:B------:R-:W-:Y:S01]  /*7740*/  @!P0 FMUL.FTZ R6, R21, R20 ;  /* 0x0000001415068220 */ /* 0x000fe20000410000 */
[C---:B------:R-:W-:Y:S01]  /*7750*/  @!P0 IMAD.U32 R42, R43.reuse, 0x10000, RZ ;  /* 0x000100002b2a8824 */ /* 0x040fe200078e00ff */
[----:B------:R-:W-:Y:S01]  /*7760*/  @!P0 LOP3.LUT R43, R43, 0xffff0000, RZ, 0xc0, !PT ;  /* 0xffff00002b2b8812 */ /* 0x000fe200078ec0ff */
[----:B------:R-:W-:Y:S01]  /*7770*/  @!P0 FMUL.FTZ R7, R17, R16 ;  /* 0x0000001011078220 */ /* 0x000fe20000410000 */
[----:B------:R-:W-:Y:S01]  /*7780*/  @!P0 MOV R44, R52 ;  /* 0x00000034002c8202 */ /* 0x000fe20000000f00 */
[----:B------:R-:W-:Y:S01]  /*7790*/  @!P0 FFMA.FTZ R4, R37, R36, R4 ;  /* 0x0000002425048223 */ /* 0x000fe20000010004 */
[----:B------:R-:W-:Y:S01]  /*77a0*/  @!P0 FMUL.FTZ R8, R15, R14 ;  /* 0x0000000e0f088220 */ /* 0x000fe20000410000 */
[----:B------:R-:W-:Y:S01]  /*77b0*/  @!P0 FFMA.FTZ R5, R38, R39, R5 ;  /* 0x0000002726058223 */ /* 0x000fe20000010005 */
[----:B------:R-:W-:Y:S01]  /*77c0*/  @!P0 FFMA.FTZ R6, R41, R40, R6 ;  /* 0x0000002829068223 */ /* 0x000fe20000010006 */
[----:B------:R-:W-:Y:S01]  /*77d0*/  @!P0 FFMA.FTZ R7, R32, R42, R7 ;  /* 0x0000002a20078223 */ /* 0x000fe20000010007 */
[----:B------:R-:W-:Y:S01]  /*77e0*/  @!P0 F2FP.BF16.F32.PACK_AB R55, R4, R3 ;  /* 0x000000030437823e */ /* 0x000fe200000010ff */
[----:B------:R-:W-:Y:S01]  /*77f0*/  @!P0 FFMA.FTZ R8, R33, R43, R8 ;  /* 0x0000002b21088223 */ /* 0x000fe20000010008 */
[----:B------:R-:W-:Y:S01]  /*7800*/  IMAD.IADD R131, R53, 0x1, R131 ;  /* 0x0000000135837824 */ /* 0x000fe200078e0283 */
[----:B------:R-:W-:Y:S02]  /*7810*/  @!P0 F2FP.BF16.F32.PACK_AB R53, R6, R5 ;  /* 0x000000050635823e */ /* 0x000fe400000010ff */
[----:B------:R-:W-:Y:S01]  /*7820*/  @!P0 IMAD.MOV.U32 R45, RZ, RZ, R55 ;  /* 0x000000ffff2d8224 */ /* 0x000fe200078e0037 */
[----:B------:R-:W-:Y:S02]  /*7830*/  @!P0 F2FP.BF16.F32.PACK_AB R54, R8, R7 ;  /* 0x000000070836823e */ /* 0x000fe400000010ff */
[----:B------:R-:W-:Y:S02]  /*7840*/  @!P0 MOV R46, R53 ;  /* 0x00000035002e8202 */ /* 0x000fe40000000f00 */
[----:B------:R-:W-:Y:S05]  /*7850*/  @!P0 MOV R47, R54 ;  /* 0x00000036002f8202 */ /* 0x000fea0000000f00 */
[----:B------:R1:W-:Y:S02]  /*7860*/  ST.E.128 desc[UR4][R130.64], R44 ;  /* 0x0000002c82007985 */ /* 0x0003e4000c101d04 */
.L_x_866:
[----:B------:R-:W-:Y:S05]  /*7870*/  BSYNC.RECONVERGENT B0 ;  /* 0x0000000000007941 */ /* 0x000fea0003800200 */
.L_x_865:
[----:B------:R-:W5:Y:S02]  /*7880*/  LD.E R3, desc[UR4][R150.64+0xd0] ;  /* 0x0000d00496037980 */ /* 0x000f64000c101900 */
[----:B-----5:R-:W-:Y:S05]  /*7890*/  IMAD.U32 R3, R3, -0x80, RZ ;  /* 0xffffff8003037824 */ /* 0x020fea00078e00ff */
[C---:B------:R-:W-:Y:S02]  /*78a0*/  LEA R84, P1, R3.reuse, R84, 0x1 ;  /* 0x0000005403547211 */ /* 0x040fe400078208ff */
[C---:B------:R-:W-:Y:S02]  /*78b0*/  LEA R82, P0, R3.reuse, R82, 0x1 ;  /* 0x0000005203527211 */ /* 0x040fe400078008ff */
[C---:B------:R-:W-:Y:S02]  /*78c0*/  LEA.HI.X.SX32 R85, R3.reuse, R85, 0x1, P1 ;  /* 0x0000005503557211 */ /* 0x040fe400008f0eff */
[----:B------:R-:W-:Y:S09]  /*78d0*/  LEA.HI.X.SX32 R83, R3, R83, 0x1, P0 ;  /* 0x0000005303537211 */ /* 0x000ff200000f0eff */
.L_x_833:
[----:B------:R-:W-:Y:S05]  /*78e0*/  BSYNC.RECONVERGENT B1 ;  /* 0x0000000000017941 */ /* 0x000fea0003800200 */
.L_x_831:
[----:B------:R-:W-:Y:S01]  /*78f0*/  ISETP.NE.U32.AND P0, PT, R236, RZ, PT ;  /* 0x000000ffec00720c */ /* 0x000fe20003f05070 */
[----:B-1----:R-:W5:Y:S01]  /*7900*/  LD.E R4, desc[UR4][R150.64+0x128] ;  /* 0x0001280496047980 */ /* 0x002f62000c101900 */
[----:B------:R-:W-:Y:S01]  /*7910*/  UMOV UR6, URZ ;  /* 0x000000ff00067c82 */ /* 0x000fe20008000000 */
[----:B------:R-:W-:Y:S01]  /*7920*/  BSSY.RECONVERGENT B0, `(.L_x_867) ;  /* 0x0000062000007945 */ /* 0x000fe20003800200 */
[----:B------:R-:W-:Y:S02]  /*7930*/  ISETP.NE.AND.EX P0, PT, R237, RZ, PT, P0 ;  /* 0x000000ffed00720c */ /* 0x000fe40003f05300 */
[----:B------:R-:W-:Y:S11]  /*7940*/  IADD3 R3, P1, PT, RZ, -UR6, RZ ;  /* 0x80000006ff037c10 */ /* 0x000ff6000ff3e0ff */
[----:B------:R-:W2:Y:S04]  /*7950*/  @!P0 LD.E R2, desc[UR4][R150.64+0x40] ;  /* 0x0000400496028980 */ /* 0x000ea8000c101900 */
[----:B------:R-:W3:Y:S02]  /*7960*/  @!P0 LD.E R0, desc[UR4][R150.64+0x38] ;  /* 0x0000380496008980 */ /* 0x000ee4000c101900 */
[----:B---3--:R-:W-:Y:S02]  /*7970*/  @!P0 IMAD.SHL.U32 R0, R0, 0x100, RZ ;  /* 0x0000010000008824 */ /* 0x008fe400078e00ff */
[----:B-----5:R-:W-:Y:S02]  /*7980*/  IMAD.SHL.U32 R4, R4, 0x100, RZ ;  /* 0x0000010004047824 */ /* 0x020fe400078e00ff */
[----:B--2---:R-:W-:Y:S02]  /*7990*/  @!P0 IMAD.SHL.U32 R2, R2, 0x100, RZ ;  /* 0x0000010002028824 */ /* 0x004fe400078e00ff */
[----:B------:R-:W-:Y:S02]  /*79a0*/  IMAD.X R4, RZ, RZ, ~R4, P1 ;  /* 0x000000ffff047224 */ /* 0x000fe400008e0e04 */
[----:B------:R-:W-:Y:S02]  /*79b0*/  @!P0 IMAD.X R2, RZ, RZ, ~R2, P1 ;  /* 0x000000ffff028224 */ /* 0x000fe400008e0e02 */
[----:B------:R-:W-:Y:S01]  /*79c0*/  @!P0 IMAD.X R0, RZ, RZ, ~R0, P1 ;  /* 0x000000ffff008224 */ /* 0x000fe200008e0e00 */
[C---:B------:R-:W-:Y:S02]  /*79d0*/  SHF.R.S64 R5, R3.reuse, 0x1f, R4 ;  /* 0x0000001f03057819 */ /* 0x040fe40000001004 */
[C---:B------:R-:W-:Y:S02]  /*79e0*/  @!P0 SHF.R.S64 R7, R3.reuse, 0x1f, R2 ;  /* 0x0000001f03078819 */ /* 0x040fe40000001002 */
[----:B------:R-:W-:Y:S02]  /*79f0*/  @!P0 SHF.R.S64 R3, R3, 0x1f, R0 ;  /* 0x0000001f03038819 */ /* 0x000fe40000001000 */
[----:B------:R-:W-:Y:S02]  /*7a00*/  IADD3 R10, P3, PT, R10, R5, RZ ;  /* 0x000000050a0a7210 */ /* 0x000fe40007f7e0ff */
[----:B------:R-:W-:Y:S02]  /*7a10*/  @!P0 IADD3 R88, P2, PT, R7, R88, RZ ;  /* 0x0000005807588210 */ /* 0x000fe40007f5e0ff */
[----:B------:R-:W-:Y:S02]  /*7a20*/  @!P0 IADD3 R86, P1, PT, R3, R86, RZ ;  /* 0x0000005603568210 */ /* 0x000fe40007f3e0ff */
[----:B------:R-:W-:Y:S02]  /*7a30*/  LEA.HI.X.SX32 R9, R4, R9, 0x1, P3 ;  /* 0x0000000904097211 */ /* 0x000fe400018f0eff */
[----:B------:R-:W-:Y:S02]  /*7a40*/  @!P0 LEA.HI.X.SX32 R89, R2, R89, 0x1, P2 ;  /* 0x0000005902598211 */ /* 0x000fe400010f0eff */
[----:B------:R-:W-:Y:S01]  /*7a50*/  @!P0 LEA.HI.X.SX32 R87, R0, R87, 0x1, P1 ;  /* 0x0000005700578211 */ /* 0x000fe200008f0eff */
[----:B------:R-:W-:Y:S06]  /*7a60*/  @!P0 BRA `(.L_x_868) ;  /* 0x0000000400348947 */ /* 0x000fec0003800000 */
[----:B------:R-:W-:Y:S11]  /*7a70*/  ISETP.GT.AND P0, PT, R95, R68, PT ;  /* 0x000000445f00720c */ /* 0x000ff60003f04270 */
[----:B------:R-:W-:Y:S02]  /*7a80*/  @!UPT UIADD3 URZ, UPT, UPT, URZ, URZ, URZ ;  /* 0x000000fffffff290 */ /* 0x000fe4000fffe0ff */
[----:B------:R-:W-:Y:S05]  /*7a90*/  @!P0 BRA `(.L_x_868) ;  /* 0x0000000400288947 */ /* 0x000fea0003800000 */
[----:B------:R-:W2:Y:S01]  /*7aa0*/  LD.E R3, desc[UR4][R150.64+0x170] ;  /* 0x0001700496037980 */ /* 0x000ea2000c101900 */
[----:B------:R-:W-:Y:S03]  /*7ab0*/  IABS R14, R118 ;  /* 0x00000076000e7213 */ /* 0x000fe60000000000 */
[----:B------:R-:W3:Y:S06]  /*7ac0*/  LD.E.64 R24, desc[UR4][R150.64+0x40] ;  /* 0x0000400496187980 */ /* 0x000eec000c101b00 */
[----:B----4-:R-:W4:Y:S01]  /*7ad0*/  LD.E.64 R22, desc[UR4][R150.64+0x20] ;  /* 0x0000200496167980 */ /* 0x010f22000c101b00 */
[-C--:B--2---:R-:W-:Y:S02]  /*7ae0*/  IABS R17, R3.reuse ;  /* 0x0000000300117213 */ /* 0x084fe40000000000 */
[----:B------:R-:W-:Y:S02]  /*7af0*/  LOP3.LUT R4, RZ, R3, RZ, 0x33, !PT ;  /* 0x00000003ff047212 */ /* 0x000fe400078e33ff */
[----:B------:R-:W1:Y:S10]  /*7b00*/  I2F.RP R16, R17 ;  /* 0x0000001100107306 */ /* 0x000e740000209400 */
[----:B-1----:R-:W1:Y:S02]  /*7b10*/  MUFU.RCP R6, R16 ;  /* 0x0000001000067308 */ /* 0x002e640000001000 */
[----:B-1----:R-:W-:Y:S01]  /*7b20*/  VIADD R18, R6, 0xffffffe ;  /* 0x0ffffffe06127836 */ /* 0x002fe20000000000 */
[----:B------:R-:W-:Y:S07]  /*7b30*/  IABS R6, R96 ;  /* 0x0000006000067213 */ /* 0x000fee0000000000 */
[----:B------:R-:W1:Y:S02]  /*7b40*/  F2I.FTZ.U32.TRUNC.NTZ R19, R18 ;  /* 0x0000001200137305 */ /* 0x000e64000021f000 */
[--C-:B-1----:R-:W-:Y:S01]  /*7b50*/  IMAD.MOV R8, RZ, RZ, -R19.reuse ;  /* 0x000000ffff087224 */ /* 0x102fe200078e0a13 */
[----:B------:R-:W-:Y:S03]  /*7b60*/  MOV R18, RZ ;  /* 0x000000ff00127202 */ /* 0x000fe60000000f00 */
[----:B------:R-:W-:Y:S01]  /*7b70*/  IMAD R21, R8, R17, RZ ;  /* 0x0000001108157224 */ /* 0x000fe200078e02ff */
[----:B------:R-:W-:Y:S03]  /*7b80*/  IABS R8, R3 ;  /* 0x0000000300087213 */ /* 0x000fe60000000000 */
[----:B------:R-:W-:Y:S02]  /*7b90*/  IMAD.HI.U32 R19, R19, R21, R18 ;  /* 0x0000001513137227 */ /* 0x000fe400078e0012 */
[----:B------:R-:W2:Y:S02]  /*7ba0*/  LD.E.64 R20, desc[UR4][R150.64+0x28] ;  /* 0x0000280496147980 */ /* 0x000ea4000c101b00 */
[----:B------:R-:W-:Y:S02]  /*7bb0*/  IMAD.MOV R8, RZ, RZ, -R8 ;  /* 0x000000ffff087224 */ /* 0x000fe400078e0a08 */
[C---:B------:R-:W-:Y:S04]  /*7bc0*/  IMAD.HI.U32 R7, R19.reuse, R6, RZ ;  /* 0x0000000613077227 */ /* 0x040fe800078e00ff */
[----:B------:R-:W-:Y:S02]  /*7bd0*/  IMAD.HI.U32 R5, R19, R14, RZ ;  /* 0x0000000e13057227 */ /* 0x000fe400078e00ff */
[----:B------:R-:W5:Y:S02]  /*7be0*/  LD.E.64 R18, desc[UR4][R150.64+0x38] ;  /* 0x0000380496127980 */ /* 0x000f64000c101b00 */
[-C--:B------:R-:W-:Y:S02]  /*7bf0*/  IMAD R6, R7, R8.reuse, R6 ;  /* 0x0000000807067224 */ /* 0x080fe400078e0206 */
[----:B------:R-:W-:Y:S01]  /*7c00*/  IMAD R14, R5, R8, R14 ;  /* 0x00000008050e7224 */ /* 0x000fe200078e020e */
[----:B------:R-:W-:Y:S02]  /*7c10*/  LOP3.LUT R8, R118, R3, RZ, 0x3c, !PT ;  /* 0x0000000376087212 */ /* 0x000fe400078e3cff */
[C---:B------:R-:W-:Y:S02]  /*7c20*/  ISETP.GT.U32.AND P0, PT, R17.reuse, R6, PT ;  /* 0x000000061100720c */ /* 0x040fe40003f04070 */
[----:B------:R-:W-:Y:S02]  /*7c30*/  ISETP.GT.U32.AND P1, PT, R17, R14, PT ;  /* 0x0000000e1100720c */ /* 0x000fe40003f24070 */
[----:B------:R-:W-:Y:S09]  /*7c40*/  ISETP.GE.AND P5, PT, R8, RZ, PT ;  /* 0x000000ff0800720c */ /* 0x000ff20003fa6270 */
[----:B------:R-:W-:Y:S02]  /*7c50*/  @!P0 IMAD.IADD R6, R6, 0x1, -R17 ;  /* 0x0000000106068824 */ /* 0x000fe400078e0a11 */
[----:B------:R-:W-:Y:S01]  /*7c60*/  @!P0 VIADD R7, R7, 0x1 ;  /* 0x0000000107078836 */ /* 0x000fe20000000000 */
[-C--:B------:R-:W-:Y:S01]  /*7c70*/  @!P1 IADD3 R14, PT, PT, R14, -R17.reuse, RZ ;  /* 0x800000110e0e9210 */ /* 0x080fe20007ffe0ff */
[----:B------:R-:W-:Y:S01]  /*7c80*/  @!P1 VIADD R5, R5, 0x1 ;  /* 0x0000000105059836 */ /* 0x000fe20000000000 */
[-C--:B------:R-:W-:Y:S02]  /*7c90*/  ISETP.GE.U32.AND P2, PT, R6, R17.reuse, PT ;  /* 0x000000110600720c */ /* 0x080fe40003f46070 */
[----:B------:R-:W-:Y:S02]  /*7ca0*/  ISETP.GE.U32.AND P3, PT, R14, R17, PT ;  /* 0x000000110e00720c */ /* 0x000fe40003f66070 */
[----:B------:R-:W-:Y:S02]  /*7cb0*/  LOP3.LUT R6, R96, R3, RZ, 0x3c, !PT ;  /* 0x0000000360067212 */ /* 0x000fe400078e3cff */
[----:B------:R-:W-:Y:S02]  /*7cc0*/  ISETP.NE.AND P0, PT, R3, RZ, PT ;  /* 0x000000ff0300720c */ /* 0x000fe40003f05270 */
[----:B------:R-:W-:Y:S05]  /*7cd0*/  ISETP.GE.AND P4, PT, R6, RZ, PT ;  /* 0x000000ff0600720c */ /* 0x000fea0003f86270 */
[----:B------:R-:W-:Y:S02]  /*7ce0*/  @P2 IADD3 R7, PT, PT, R7, 0x1, RZ ;  /* 0x0000000107072810 */ /* 0x000fe40007ffe0ff */
[----:B------:R-:W-:Y:S05]  /*7cf0*/  @P3 VIADD R5, R5, 0x1 ;  /* 0x0000000105053836 */ /* 0x000fea0000000000 */
[----:B------:R-:W-:Y:S01]  /*7d00*/  @!P5 IADD3 R5, PT, PT, -R5, RZ, RZ ;  /* 0x000000ff0505d210 */ /* 0x000fe20007ffe1ff */
[----:B------:R-:W-:Y:S03]  /*7d10*/  @!P4 IMAD.MOV R7, RZ, RZ, -R7 ;  /* 0x000000ffff07c224 */ /* 0x000fe600078e0a07 */
[C---:B------:R-:W-:Y:S02]  /*7d20*/  SEL R15, R4.reuse, R5, !P0 ;  /* 0x00000005040f7207 */ /* 0x040fe40004000000 */
[----:B------:R-:W-:Y:S02]  /*7d30*/  SEL R2, R4, R7, !P0 ;  /* 0x0000000704027207 */ /* 0x000fe40004000000 */
[CC--:B------:R-:W-:Y:S02]  /*7d40*/  LEA R26, P0, R15.reuse, R234.reuse, 0x2 ;  /* 0x000000ea0f1a7211 */ /* 0x0c0fe400078010ff */
[C---:B------:R-:W-:Y:S02]  /*7d50*/  LEA R28, P1, R2.reuse, R234, 0x2 ;  /* 0x000000ea021c7211 */ /* 0x040fe400078210ff */
[CC--:B------:R-:W-:Y:S02]  /*7d60*/  LEA.HI.X.SX32 R27, R15.reuse, R235.reuse, 0x2, P0 ;  /* 0x000000eb0f1b7211 */ /* 0x0c0fe400000f16ff */
[----:B------:R-:W-:Y:S01]  /*7d70*/  LEA.HI.X.SX32 R29, R2, R235, 0x2, P1 ;  /* 0x000000eb021d7211 */ /* 0x000fe200008f16ff */
[----:B------:R-:W-:Y:S02]  /*7d80*/  IMAD.IADD R2, R15, 0x1, -R2 ;  /* 0x000000010f027824 */ /* 0x000fe400078e0a02 */
[----:B------:R1:W4:Y:S02]  /*7d90*/  LD.E R6, desc[UR4][R26.64] ;  /* 0x000000041a067980 */ /* 0x000324000c101900 */
[----:B------:R-:W-:Y:S02]  /*7da0*/  IMAD R0, R2, R3, -0x100 ;  /* 0xffffff0002007424 */ /* 0x000fe400078e0203 */
[----:B------:R-:W4:Y:S02]  /*7db0*/  LD.E R17, desc[UR4][R28.64] ;  /* 0x000000041c117980 */ /* 0x000f24000c101900 */
[----:B---3--:R-:W-:Y:S01]  /*7dc0*/  IMAD R14, R25, R0, RZ ;  /* 0x00000000190e7224 */ /* 0x008fe200078e02ff */
[----:B------:R-:W-:Y:S05]  /*7dd0*/  SHF.R.S32.HI R8, RZ, 0x1f, R0 ;  /* 0x0000001fff087819 */ /* 0x000fea0000011400 */
[C---:B------:R-:W-:Y:S02]  /*7de0*/  IMAD R14, R24.reuse, R8, R14 ;  /* 0x00000008180e7224 */ /* 0x040fe400078e020e */
[-C--:B-1----:R-:W-:Y:S04]  /*7df0*/  IMAD.WIDE.U32 R26, R24, R0.reuse, RZ ;  /* 0x00000000181a7225 */ /* 0x082fe800078e00ff */
[----:B-----5:R-:W-:Y:S04]  /*7e00*/  IMAD R19, R19, R0, RZ ;  /* 0x0000000013137224 */ /* 0x020fe800078e02ff */
[----:B------:R-:W-:Y:S02]  /*7e10*/  IMAD R19, R18, R8, R19 ;  /* 0x0000000812137224 */ /* 0x000fe400078e0213 */
[----:B----4-:R-:W-:Y:S04]  /*7e20*/  IMAD.IADD R16, R17, 0x1, -R6 ;  /* 0x0000000111107824 */ /* 0x010fe800078e0a06 */
[-C--:B------:R-:W-:Y:S01]  /*7e30*/  IMAD R6, R23, R16.reuse, RZ ;  /* 0x0000001017067224 */ /* 0x080fe200078e02ff */
[----:B------:R-:W-:Y:S01]  /*7e40*/  SHF.R.S32.HI R17, RZ, 0x1f, R16 ;  /* 0x0000001fff117819 */ /* 0x000fe20000011410 */
[C---:B------:R-:W-:Y:S01]  /*7e50*/  IMAD.WIDE.U32 R24, R22.reuse, R16, RZ ;  /* 0x0000001016187225 */ /* 0x040fe200078e00ff */
[----:B------:R-:W-:Y:S03]  /*7e60*/  IADD3 R23, PT, PT, R27, R14, RZ ;  /* 0x0000000e1b177210 */ /* 0x000fe60007ffe0ff */
[-C--:B------:R-:W-:Y:S01]  /*7e70*/  IMAD R6, R22, R17.reuse, R6 ;  /* 0x0000001116067224 */ /* 0x080fe200078e0206 */
[----:B------:R-:W-:Y:S03]  /*7e80*/  MOV R22, R26 ;  /* 0x0000001a00167202 */ /* 0x000fe60000000f00 */
[----:B------:R-:W-:Y:S02]  /*7e90*/  IMAD.IADD R25, R25, 0x1, R6 ;  /* 0x0000000119197824 */ /* 0x000fe400078e0206 */
[----:B--2---:R-:W-:Y:S04]  /*7ea0*/  IMAD.WIDE.U32 R22, R16, R20, R22 ;  /* 0x0000001410167225 */ /* 0x004fe800078e0016 */
[----:B------:R-:W-:Y:S01]  /*7eb0*/  IMAD R16, R21, R16, RZ ;  /* 0x0000001015107224 */ /* 0x000fe200078e02ff */
[----:B------:R-:W-:Y:S01]  /*7ec0*/  LEA R88, P1, R22, R88, 0x1 ;  /* 0x0000005816587211 */ /* 0x000fe200078208ff */
[----:B------:R-:W-:Y:S04]  /*7ed0*/  IMAD.WIDE.U32 R24, R18, R0, R24 ;  /* 0x0000000012187225 */ /* 0x000fe800078e0018 */
[----:B------:R-:W-:Y:S01]  /*7ee0*/  IMAD R16, R20, R17, R16 ;  /* 0x0000001114107224 */ /* 0x000fe200078e0210 */
[C---:B------:R-:W-:Y:S02]  /*7ef0*/  LEA R86, P0, R24.reuse, R86, 0x1 ;  /* 0x0000005618567211 */ /* 0x040fe400078008ff */
[----:B------:R-:W-:Y:S01]  /*7f00*/  IADD3 R6, PT, PT, R25, R19, RZ ;  /* 0x0000001319067210 */ /* 0x000fe20007ffe0ff */
[----:B------:R-:W-:Y:S03]  /*7f10*/  IMAD.IADD R16, R23, 0x1, R16 ;  /* 0x0000000117107824 */ /* 0x000fe600078e0210 */
[----:B------:R-:W-:Y:S02]  /*7f20*/  LEA.HI.X R87, R24, R87, R6, 0x1, P0 ;  /* 0x0000005718577211 */ /* 0x000fe400000f0c06 */
[----:B------:R-:W-:Y:S02]  /*7f30*/  LEA.HI.X R89, R22, R89, R16, 0x1, P1 ;  /* 0x0000005916597211 */ /* 0x000fe400008f0c10 */
.L_x_868:
[----:B------:R-:W-:Y:S05]  /*7f40*/  BSYNC.RECONVERGENT B0 ;  /* 0x0000000000007941 */ /* 0x000fea0003800200 */
.L_x_867:
[----:B------:R-:W-:Y:S11]  /*7f50*/  ISETP.GT.AND P0, PT, R95, R68, PT ;  /* 0x000000445f00720c */ /* 0x000ff60003f04270 */
[----:B------:R-:W-:Y:S02]  /*7f60*/  @!UPT UIADD3 URZ, UPT, UPT, URZ, URZ, URZ ;  /* 0x000000fffffff290 */ /* 0x000fe4000fffe0ff */
[----:B------:R-:W-:Y:S05]  /*7f70*/  @P0 BRA `(.L_x_869) ;  /* 0xffffffa000f40947 */ /* 0x000fea000383ffff */
.L_x_830:
[----:B------:R-:W-:Y:S05]  /*7f80*/  WARPSYNC.ALL ;  /* 0x0000000000007948 */ /* 0x000fea0003800000 */
[----:B------:R-:W-:Y:S06]  /*7f90*/  BAR.SYNC.DEFER_BLOCKING 0x0 ;  /* 0x0000000000007b1d */ /* 0x000fec0000010000 */
[----:B----4-:R-:W2:Y:S01]  /*7fa0*/  LD.E R21, desc[UR4][R150.64+0xd0] ;  /* 0x0000d00496157980 */ /* 0x010ea2000c101900 */
[----:B------:R-:W-:Y:S01]  /*7fb0*/  BSSY.RECONVERGENT B2, `(.L_x_870) ;  /* 0x0000160000027945 */ /* 0x000fe20003800200 */
[----:B--2---:R-:W-:-:S13]  /*7fc0*/  ISETP.NE.AND P0, PT, R21, RZ, PT ;  /* 0x000000ff1500720c */ /* 0x004fda0003f05270 */
[----:B------:R-:W-:Y:S05]  /*7fd0*/  @P0 BRA `(.L_x_871) ;  /* 0x0000000000680947 */ /* 0x000fea0003800000 */
[----:B------:R-:W-:Y:S01]  /*7fe0*/  IADD3 R67, PT, PT, -R67, R230, RZ ;  /* 0x000000e643437210 */ /* 0x000fe20007ffe1ff */
[----:B------:R-:W-:Y:S03]  /*7ff0*/  BSSY.RECONVERGENT B0, `(.L_x_872) ;  /* 0x000000b000007945 */ /* 0x000fe60003800200 */
[----:B------:R-:W-:-:S13]  /*8000*/  ISETP.GE.AND P0, PT, R122, R67, PT ;  /* 0x000000437a00720c */ /* 0x000fda0003f06270 */
[----:B------:R-:W-:Y:S05]  /*8010*/  @P0 BRA `(.L_x_873) ;  /* 0x0000000000200947 */ /* 0x000fea0003800000 */
[----:B-----5:R-:W-:-:S13]  /*8020*/  ISETP.GE.AND P0, PT, R148, R231, PT ;  /* 0x000000e79400720c */ /* 0x020fda0003f06270 */
[----:B------:R-:W-:Y:S05]  /*8030*/  @P0 BRA `(.L_x_874) ;  /* 0x0000000000140947 */ /* 0x000fea0003800000 */
[----:B------:R-:W-:Y:S01]  /*8040*/  @!PT LDS RZ, [RZ] ;  /* 0x00000000fffff984 */ /* 0x000fe20000000800 */
[----:B------:R-:W-:Y:S01]  /*8050*/  @!PT LDS RZ, [RZ] ;  /* 0x00000000fffff984 */ /* 0x000fe20000000800 */
[----:B------:R-:W-:Y:S01]  /*8060*/  @!PT LDS RZ, [RZ] ;  /* 0x00000000fffff984 */ /* 0x000fe20000000800 */
[----:B------:R1:W-:Y:S01]  /*8070*/  LDGSTS.E.BYPASS.LTC128B.128 [R233], desc[UR4][R120.64] ;  /* 0x0000000078e97fae */ /* 0x0003e2000b981a04 */
[----:B------:R-:W-:Y:S05]  /*8080*/  BRA `(.L_x_873) ;  /* 0x0000000000047947 */ /* 0x000fea0003800000 */
.L_x_874:
[----:B------:R2:W-:Y:S02]  /*8090*/  STS.128 [R233], RZ ;  /* 0x000000ffe9007388 */ /* 0x0005e40000000c00 */
.L_x_873:
[----:B------:R-:W-:Y:S05]  /*80a0*/  BSYNC.RECONVERGENT B0 ;  /* 0x0000000000007941 */ /* 0x000fea0003800200 */
.L_x_872:
[----:B------:R-:W-:-:S04]  /*80b0*/  IADD3 R24, PT, PT, R122, 0x20, RZ ;  /* 0x000000207a187810 */ /* 0x000fc80007ffe0ff */
[----:B------:R-:W-:-:S13]  /*80c0*/  ISETP.GE.AND P0, PT, R24, R67, PT ;  /* 0x000000431800720c */ /* 0x000fda0003f06270 */
        /* <DEDUP_REMOVED lines=9> */
[----:B------:R4:W-:Y:S01]  /*8160*/  LDGSTS.E.BYPASS.LTC128B.128 [R233+0x800], desc[UR4][R2.64] ;  /* 0x0080000002e97fae */ /* 0x0009e2000b981a04 */
[----:B------:R-:W-:Y:S05]  /*8170*/  BRA `(.L_x_875) ;  /* 0x00000014000c7947 */ /* 0x000fea0003800000 */
.L_x_871:
[----:B------:R-:W2:Y:S04]  /*8180*/  LD.E.64 R2, desc[UR4][R150.64+0xf0] ;  /* 0x0000f00496027980 */ /* 0x000ea8000c101b00 */
[----:B------:R-:W3:Y:S04]  /*8190*/  LD.E.U8 R0, desc[UR4][R150.64+0x1b3] ;  /* 0x0001b30496007980 */ /* 0x000ee8000c101100 */
[----:B------:R1:W5:Y:S04]  /*81a0*/  LD.E.64 R40, desc[UR4][R150.64+0x148] ;  /* 0x0001480496287980 */ /* 0x000368000c101b00 */
[----:B------:R1:W5:Y:S01]  /*81b0*/  LD.E.64 R38, desc[UR4][R150.64+0x150] ;  /* 0x0001500496267980 */ /* 0x000362000c101b00 */
[----:B--2---:R-:W-:-:S04]  /*81c0*/  ISETP.NE.U32.AND P0, PT, R2, RZ, PT ;  /* 0x000000ff0200720c */ /* 0x004fc80003f05070 */
[----:B------:R-:W-:-:S13]  /*81d0*/  ISETP.NE.AND.EX P0, PT, R3, RZ, PT, P0 ;  /* 0x000000ff0300720c */ /* 0x000fda0003f05300 */
[----:B------:R-:W-:Y:S01]  /*81e0*/  @P0 LEA R6, P1, R228, R2, 0x2 ;  /* 0x00000002e4060211 */ /* 0x000fe200078210ff */
[----:B------:R-:W-:-:S03]  /*81f0*/  IMAD.MOV.U32 R2, RZ, RZ, RZ ;  /* 0x000000ffff027224 */ /* 0x000fc600078e00ff */
[----:B-----5:R-:W-:-:S05]  /*8200*/  @P0 LEA.HI.X R7, R228, R3, RZ, 0x2, P1 ;  /* 0x00000003e4070211 */ /* 0x020fca00008f14ff */
[----:B------:R-:W2:Y:S01]  /*8210*/  @P0 LD.E R2, desc[UR4][R6.64] ;  /* 0x0000000406020980 */ /* 0x000ea2000c101900 */
[----:B------:R-:W-:-:S04]  /*8220*/  LEA.HI R25, R21, R21, RZ, 0x1 ;  /* 0x0000001515197211 */ /* 0x000fc800078f08ff */
[----:B------:R-:W-:Y:S02]  /*8230*/  SHF.R.S32.HI R25, RZ, 0x1, R25 ;  /* 0x00000001ff197819 */ /* 0x000fe40000011419 */
[----:B---3--:R-:W-:Y:S01]  /*8240*/  ISETP.NE.AND P2, PT, R0, RZ, PT ;  /* 0x000000ff0000720c */ /* 0x008fe20003f45270 */
[----:B--2---:R-:W-:-:S04]  /*8250*/  IMAD.IADD R2, R65, 0x1, R2 ;  /* 0x0000000141027824 */ /* 0x004fc800078e0202 */
[----:B------:R-:W-:-:S05]  /*8260*/  IMAD R5, R2, R25, RZ ;  /* 0x0000001902057224 */ /* 0x000fca00078e02ff */
[----:B------:R-:W-:-:S04]  /*8270*/  IADD3 R3, P1, PT, R64, R5, RZ ;  /* 0x0000000540037210 */ /* 0x000fc80007f3e0ff */
[----:B------:R-:W-:Y:S02]  /*8280*/  IADD3 R2, P0, PT, R64, R3, RZ ;  /* 0x0000000340027210 */ /* 0x000fe40007f1e0ff */
[----:B------:R-:W-:-:S05]  /*8290*/  LEA.HI.X.SX32 R4, R5, RZ, 0x1, P1 ;  /* 0x000000ff05047211 */ /* 0x000fca00008f0eff */
[----:B------:R-:W-:Y:S01]  /*82a0*/  IMAD.X R0, RZ, RZ, R4, P0 ;  /* 0x000000ffff007224 */ /* 0x000fe200000e0604 */
[----:B-1----:R-:W-:Y:S06]  /*82b0*/  @!P2 BRA `(.L_x_876) ;  /* 0x0000000400d0a947 */ /* 0x002fec0003800000 */
[----:B------:R1:W5:Y:S01]  /*82c0*/  LD.E R7, desc[UR4][R150.64+0xc0] ;  /* 0x0000c00496077980 */ /* 0x000362000c101900 */
[----:B------:R-:W-:Y:S01]  /*82d0*/  IMAD.IADD R67, R230, 0x1, -R67 ;  /* 0x00000001e6437824 */ /* 0x000fe200078e0a43 */
[----:B------:R-:W-:Y:S01]  /*82e0*/  BSSY.RECONVERGENT B1, `(.L_x_877) ;  /* 0x000003b000017945 */ /* 0x000fe20003800200 */
[C---:B------:R-:W-:Y:S01]  /*82f0*/  IMAD.SHL.U32 R27, R3.reuse, 0x2, RZ ;  /* 0x00000002031b7824 */ /* 0x040fe200078e00ff */
[----:B------:R-:W-:Y:S02]  /*8300*/  SHF.L.U64.HI R3, R3, 0x1, R4 ;  /* 0x0000000103037819 */ /* 0x000fe40000010204 */
[----:B------:R-:W-:Y:S02]  /*8310*/  ISETP.GE.AND P2, PT, R122, R67, PT ;  /* 0x000000437a00720c */ /* 0x000fe40003f46270 */
[-C--:B------:R-:W-:Y:S02]  /*8320*/  IADD3 R22, P1, PT, R40, R27.reuse, RZ ;  /* 0x0000001b28167210 */ /* 0x080fe40007f3e0ff */
[----:B------:R-:W-:-:S03]  /*8330*/  IADD3 R26, P0, PT, R38, R27, RZ ;  /* 0x0000001b261a7210 */ /* 0x000fc60007f1e0ff */
[--C-:B------:R-:W-:Y:S02]  /*8340*/  IMAD.X R23, R41, 0x1, R3.reuse, P1 ;  /* 0x0000000129177824 */ /* 0x100fe400008e0603 */
[----:B------:R-:W-:-:S04]  /*8350*/  IMAD.X R27, R39, 0x1, R3, P0 ;  /* 0x00000001271b7824 */ /* 0x000fc800000e0603 */
[----:B------:R-:W-:Y:S05]  /*8360*/  @P2 BRA `(.L_x_878) ;  /* 0x0000000000c82947 */ /* 0x000fea0003800000 */
[----:B-----5:R-:W-:-:S13]  /*8370*/  ISETP.GE.AND P0, PT, R148, R7, PT ;  /* 0x000000079400720c */ /* 0x020fda0003f06270 */
[----:B------:R-:W-:Y:S05]  /*8380*/  @P0 BRA `(.L_x_879) ;  /* 0x0000000000bc0947 */ /* 0x000fea0003800000 */
[----:B------:R-:W-:Y:S01]  /*8390*/  IMAD.MOV.U32 R8, RZ, RZ, R120 ;  /* 0x000000ffff087224 */ /* 0x000fe200078e0078 */
[----:B------:R-:W-:-:S06]  /*83a0*/  MOV R9, R121 ;  /* 0x0000007900097202 */ /* 0x000fcc0000000f00 */
[----:B------:R-:W5:Y:S01]  /*83b0*/  LD.E.128 R8, desc[UR4][R8.64] ;  /* 0x0000000408087980 */ /* 0x000f62000c101d00 */
[----:B------:R-:W-:Y:S01]  /*83c0*/  ISETP.GE.AND P0, PT, R148, R21, PT ;  /* 0x000000159400720c */ /* 0x000fe20003f06270 */
[----:B------:R-:W-:-:S12]  /*83d0*/  BSSY.RECONVERGENT B0, `(.L_x_880) ;  /* 0x0000028000007945 */ /* 0x000fd80003800200 */
[----:B------:R-:W-:Y:S05]  /*83e0*/  @P0 BRA `(.L_x_881) ;  /* 0x0000000000980947 */ /* 0x000fea0003800000 */
[----:B------:R-:W2:Y:S04]  /*83f0*/  LD.E.64 R2, desc[UR4][R26.64] ;  /* 0x000000041a027980 */ /* 0x000ea8000c101b00 */
[----:B------:R-:W3:Y:S01]  /*8400*/  LD.E.64 R4, desc[UR4][R22.64] ;  /* 0x0000000416047980 */ /* 0x000ee2000c101b00 */
[C---:B-----5:R-:W-:Y:S01]  /*8410*/  LOP3.LUT R0, R9.reuse, 0xffff0000, RZ, 0xc0, !PT ;  /* 0xffff000009007812 */ /* 0x060fe200078ec0ff */
[----:B------:R-:W-:Y:S01]  /*8420*/  IMAD.U32 R14, R10, 0x10000, RZ ;  /* 0x000100000a0e7824 */ /* 0x000fe200078e00ff */
[----:B------:R-:W-:Y:S02]  /*8430*/  SHF.L.U32 R6, R9, 0x10, RZ ;  /* 0x0000001009067819 */ /* 0x000fe400000006ff */
[C---:B------:R-:W-:Y:S02]  /*8440*/  SHF.L.U32 R9, R8.reuse, 0x10, RZ ;  /* 0x0000001008097819 */ /* 0x040fe400000006ff */
[----:B------:R-:W-:-:S02]  /*8450*/  LOP3.LUT R16, R8, 0xffff0000, RZ, 0xc0, !PT ;  /* 0xffff000008107812 */ /* 0x000fc400078ec0ff */
[C---:B------:R-:W-:Y:S02]  /*8460*/  SHF.L.U32 R19, R11.reuse, 0x10, RZ ;  /* 0x000000100b137819 */ /* 0x040fe400000006ff */
[----:B------:R-:W-:Y:S02]  /*8470*/  LOP3.LUT R17, R11, 0xffff0000, RZ, 0xc0, !PT ;  /* 0xffff00000b117812 */ /* 0x000fe400078ec0ff */
[----:B------:R-:W-:Y:S02]  /*8480*/  LOP3.LUT R18, R10, 0xffff0000, RZ, 0xc0, !PT ;  /* 0xffff00000a127812 */ /* 0x000fe400078ec0ff */
[----:B--2---:R-:W-:Y:S02]  /*8490*/  LOP3.LUT R13, R2, 0xffff0000, RZ, 0xc0, !PT ;  /* 0xffff0000020d7812 */ /* 0x004fe400078ec0ff */
[----:B------:R-:W-:Y:S02]  /*84a0*/  LOP3.LUT R8, R3, 0xffff0000, RZ, 0xc0, !PT ;  /* 0xffff000003087812 */ /* 0x000fe400078ec0ff */
[----:B---3--:R-:W-:Y:S01]  /*84b0*/  LOP3.LUT R15, R4, 0xffff0000, RZ, 0xc0, !PT ;  /* 0xffff0000040f7812 */ /* 0x008fe200078ec0ff */
[C---:B------:R-:W-:Y:S01]  /*84c0*/  FMUL.FTZ R11, R0.reuse, R13 ;  /* 0x0000000d000b7220 */ /* 0x040fe20000410000 */
[----:B------:R-:W-:Y:S01]  /*84d0*/  LOP3.LUT R12, R5, 0xffff0000, RZ, 0xc0, !PT ;  /* 0xffff0000050c7812 */ /* 0x000fe200078ec0ff */
[----:B------:R-:W-:Y:S01]  /*84e0*/  FMUL.FTZ R10, R17, R8 ;  /* 0x00000008110a7220 */ /* 0x000fe20000410000 */
[----:B------:R-:W-:Y:S01]  /*84f0*/  SHF.L.U32 R3, R3, 0x10, RZ ;  /* 0x0000001003037819 */ /* 0x000fe200000006ff */
[-C--:B------:R-:W-:Y:S01]  /*8500*/  FMUL.FTZ R0, R0, R15.reuse ;  /* 0x0000000f00007220 */ /* 0x080fe20000410000 */
[----:B------:R-:W-:Y:S01]  /*8510*/  FFMA.FTZ R11, R6, R15, -R11 ;  /* 0x0000000f060b7223 */ /* 0x000fe2000001080b */
[----:B------:R-:W-:Y:S01]  /*8520*/  SHF.L.U32 R2, R2, 0x10, RZ ;  /* 0x0000001002027819 */ /* 0x000fe200000006ff */
[----:B------:R-:W-:-:S02]  /*8530*/  IMAD.U32 R4, R4, 0x10000, RZ ;  /* 0x0001000004047824 */ /* 0x000fc400078e00ff */
[----:B------:R-:W-:Y:S01]  /*8540*/  FFMA.FTZ R0, R6, R13, R0 ;  /* 0x0000000d06007223 */ /* 0x000fe20000010000 */
[-C--:B------:R-:W-:Y:S01]  /*8550*/  FMUL.FTZ R6, R17, R12.reuse ;  /* 0x0000000c11067220 */ /* 0x080fe20000410000 */
[----:B------:R-:W-:Y:S01]  /*8560*/  SHF.L.U32 R5, R5, 0x10, RZ ;  /* 0x0000001005057819 */ /* 0x000fe200000006ff */
[C---:B------:R-:W-:Y:S01]  /*8570*/  FFMA.FTZ R10, R19.reuse, R12, -R10 ;  /* 0x0000000c130a7223 */ /* 0x040fe2000001080a */
[----:B------:R-:W-:Y:S01]  /*8580*/  FMUL.FTZ R13, R18, R3 ;  /* 0x00000003120d7220 */ /* 0x000fe20000410000 */
[----:B------:R-:W-:Y:S01]  /*8590*/  FFMA.FTZ R19, R19, R8, R6 ;  /* 0x0000000813137223 */ /* 0x000fe20000010006 */
[C---:B------:R-:W-:Y:S01]  /*85a0*/  FMUL.FTZ R6, R16.reuse, R2 ;  /* 0x0000000210067220 */ /* 0x040fe20000410000 */
[-C--:B------:R-:W-:Y:S01]  /*85b0*/  FMUL.FTZ R15, R16, R4.reuse ;  /* 0x00000004100f7220 */ /* 0x080fe20000410000 */
[-C--:B------:R-:W-:Y:S01]  /*85c0*/  FMUL.FTZ R18, R18, R5.reuse ;  /* 0x0000000512127220 */ /* 0x080fe20000410000 */
[C---:B------:R-:W-:Y:S01]  /*85d0*/  FFMA.FTZ R13, R14.reuse, R5, -R13 ;  /* 0x000000050e0d7223 */ /* 0x040fe2000001080d */
[C---:B------:R-:W-:Y:S01]  /*85e0*/  FFMA.FTZ R6, R9.reuse, R4, -R6 ;  /* 0x0000000409067223 */ /* 0x040fe20000010806 */
[----:B------:R-:W-:Y:S01]  /*85f0*/  FFMA.FTZ R15, R9, R2, R15 ;  /* 0x00000002090f7223 */ /* 0x000fe2000001000f */
[----:B------:R-:W-:Y:S01]  /*8600*/  FFMA.FTZ R18, R14, R3, R18 ;  /* 0x000000030e127223 */ /* 0x000fe20000010012 */
[----:B------:R-:W-:-:S02]  /*8610*/  F2FP.BF16.F32.PACK_AB R9, R0, R11 ;  /* 0x0000000b0009723e */ /* 0x000fc400000010ff */
[----:B------:R-:W-:Y:S02]  /*8620*/  F2FP.BF16.F32.PACK_AB R11, R19, R10 ;  /* 0x0000000a130b723e */ /* 0x000fe400000010ff */
[----:B------:R-:W-:Y:S02]  /*8630*/  F2FP.BF16.F32.PACK_AB R8, R15, R6 ;  /* 0x000000060f08723e */ /* 0x000fe400000010ff */
[----:B------:R-:W-:Y:S02]  /*8640*/  F2FP.BF16.F32.PACK_AB R10, R18, R13 ;  /* 0x0000000d120a723e */ /* 0x000fe400000010ff */
.L_x_881:
[----:B------:R-:W-:Y:S05]  /*8650*/  BSYNC.RECONVERGENT B0 ;  /* 0x0000000000007941 */ /* 0x000fea0003800200 */
.L_x_880:
[----:B-----5:R3:W-:Y:S01]  /*8660*/  STS.128 [R233], R8 ;  /* 0x00000008e9007388 */ /* 0x0207e20000000c00 */
[----:B------:R-:W-:Y:S05]  /*8670*/  BRA `(.L_x_878) ;  /* 0x0000000000047947 */ /* 0x000fea0003800000 */
.L_x_879:
[----:B------:R2:W-:Y:S02]  /*8680*/  STS.128 [R233], RZ ;  /* 0x000000ffe9007388 */ /* 0x0005e40000000c00 */
.L_x_878:
[----:B------:R-:W-:Y:S05]  /*8690*/  BSYNC.RECONVERGENT B1 ;  /* 0x0000000000017941 */ /* 0x000fea0003800200 */
.L_x_877:
[----:B------:R-:W-:-:S04]  /*86a0*/  IADD3 R24, PT, PT, R122, 0x20, RZ ;  /* 0x000000207a187810 */ /* 0x000fc80007ffe0ff */
[----:B------:R-:W-:-:S13]  /*86b0*/  ISETP.GE.AND P0, PT, R24, R67, PT ;  /* 0x000000431800720c */ /* 0x000fda0003f06270 */
[----:B------:R-:W-:Y:S05]  /*86c0*/  @P0 BRA `(.L_x_875) ;  /* 0x0000000c00b80947 */ /* 0x000fea0003800000 */
[----:B-----5:R-:W-:-:S13]  /*86d0*/  ISETP.GE.AND P0, PT, R148, R7, PT ;  /* 0x000000079400720c */ /* 0x020fda0003f06270 */
[----:B------:R4:W-:Y:S01]  /*86e0*/  @P0 STS.128 [R233+0x800], RZ ;  /* 0x000800ffe9000388 */ /* 0x0009e20000000c00 */
[----:B------:R-:W-:Y:S05]  /*86f0*/  @P0 BRA `(.L_x_875) ;  /* 0x0000000c00ac0947 */ /* 0x000fea0003800000 */
[----:B---3--:R-:W-:-:S04]  /*8700*/  LEA R8, P0, R62, R120, 0x1 ;  /* 0x000000783e087211 */ /* 0x008fc800078008ff */
[----:B------:R-:W-:-:S06]  /*8710*/  LEA.HI.X R9, R62, R121, R63, 0x1, P0 ;  /* 0x000000793e097211 */ /* 0x000fcc00000f0c3f */
[----:B------:R-:W5:Y:S01]  /*8720*/  LD.E.128 R8, desc[UR4][R8.64] ;  /* 0x0000000408087980 */ /* 0x000f62000c101d00 */
[----:B------:R-:W-:Y:S01]  /*8730*/  ISETP.GE.AND P0, PT, R148, R21, PT ;  /* 0x000000159400720c */ /* 0x000fe20003f06270 */
[----:B------:R-:W-:-:S12]  /*8740*/  BSSY.RECONVERGENT B0, `(.L_x_882) ;  /* 0x0000029000007945 */ /* 0x000fd80003800200 */
[----:B------:R-:W-:Y:S05]  /*8750*/  @P0 BRA `(.L_x_883) ;  /* 0x00000000009c0947 */ /* 0x000fea0003800000 */
[----:B------:R-:W3:Y:S04]  /*8760*/  LD.E.64 R2, desc[UR4][R26.64] ;  /* 0x000000041a027980 */ /* 0x000ee8000c101b00 */
[----:B------:R-:W2:Y:S01]  /*8770*/  LD.E.64 R4, desc[UR4][R22.64] ;  /* 0x0000000416047980 */ /* 0x000ea2000c101b00 */
[C---:B-----5:R-:W-:Y:S01]  /*8780*/  SHF.L.U32 R17, R11.reuse, 0x10, RZ ;  /* 0x000000100b117819 */ /* 0x060fe200000006ff */
[----:B------:R-:W-:Y:S01]  /*8790*/  IMAD.U32 R14, R10, 0x10000, RZ ;  /* 0x000100000a0e7824 */ /* 0x000fe200078e00ff */
[----:B------:R-:W-:Y:S02]  /*87a0*/  LOP3.LUT R15, R11, 0xffff0000, RZ, 0xc0, !PT ;  /* 0xffff00000b0f7812 */ /* 0x000fe400078ec0ff */
[C---:B------:R-:W-:Y:S02]  /*87b0*/  LOP3.LUT R0, R9.reuse, 0xffff0000, RZ, 0xc0, !PT ;  /* 0xffff000009007812 */ /* 0x040fe400078ec0ff */
[----:B------:R-:W-:-:S02]  /*87c0*/  SHF.L.U32 R6, R9, 0x10, RZ ;  /* 0x0000001009067819 */ /* 0x000fc400000006ff */
[C---:B------:R-:W-:Y:S02]  /*87d0*/  SHF.L.U32 R7, R8.reuse, 0x10, RZ ;  /* 0x0000001008077819 */ /* 0x040fe400000006ff */
[----:B------:R-:W-:Y:S02]  /*87e0*/  LOP3.LUT R16, R8, 0xffff0000, RZ, 0xc0, !PT ;  /* 0xffff000008107812 */ /* 0x000fe400078ec0ff */
[----:B------:R-:W-:Y:S02]  /*87f0*/  LOP3.LUT R18, R10, 0xffff0000, RZ, 0xc0, !PT ;  /* 0xffff00000a127812 */ /* 0x000fe400078ec0ff */
[----:B---3--:R-:W-:Y:S02]  /*8800*/  LOP3.LUT R11, R2, 0xffff0000, RZ, 0xc0, !PT ;  /* 0xffff0000020b7812 */ /* 0x008fe400078ec0ff */
[C---:B------:R-:W-:Y:S01]  /*8810*/  LOP3.LUT R8, R3.reuse, 0xffff0000, RZ, 0xc0, !PT ;  /* 0xffff000003087812 */ /* 0x040fe200078ec0ff */
[----:B------:R-:W-:Y:S01]  /*8820*/  IMAD.U32 R3, R3, 0x10000, RZ ;  /* 0x0001000003037824 */ /* 0x000fe200078e00ff */
[----:B--2---:R-:W-:Y:S01]  /*8830*/  LOP3.LUT R13, R4, 0xffff0000, RZ, 0xc0, !PT ;  /* 0xffff0000040d7812 */ /* 0x004fe200078ec0ff */
[C---:B------:R-:W-:Y:S01]  /*8840*/  FMUL.FTZ R9, R0.reuse, R11 ;  /* 0x0000000b00097220 */ /* 0x040fe20000410000 */
[----:B------:R-:W-:Y:S01]  /*8850*/  LOP3.LUT R12, R5, 0xffff0000, RZ, 0xc0, !PT ;  /* 0xffff0000050c7812 */ /* 0x000fe200078ec0ff */
[----:B------:R-:W-:Y:S01]  /*8860*/  FMUL.FTZ R10, R15, R8 ;  /* 0x000000080f0a7220 */ /* 0x000fe20000410000 */
[----:B------:R-:W-:Y:S01]  /*8870*/  SHF.L.U32 R5, R5, 0x10, RZ ;  /* 0x0000001005057819 */ /* 0x000fe200000006ff */
[-C--:B------:R-:W-:Y:S01]  /*8880*/  FMUL.FTZ R0, R0, R13.reuse ;  /* 0x0000000d00007220 */ /* 0x080fe20000410000 */
[----:B------:R-:W-:Y:S01]  /*8890*/  FFMA.FTZ R9, R6, R13, -R9 ;  /* 0x0000000d06097223 */ /* 0x000fe20000010809 */
[----:B------:R-:W-:Y:S01]  /*88a0*/  SHF.L.U32 R2, R2, 0x10, RZ ;  /* 0x0000001002027819 */ /* 0x000fe200000006ff */
[-C--:B------:R-:W-:Y:S01]  /*88b0*/  FFMA.FTZ R10, R17, R12.reuse, -R10 ;  /* 0x0000000c110a7223 */ /* 0x080fe2000001080a */
[----:B------:R-:W-:Y:S01]  /*88c0*/  FFMA.FTZ R0, R6, R11, R0 ;  /* 0x0000000b06007223 */ /* 0x000fe20000010000 */
[----:B------:R-:W-:Y:S01]  /*88d0*/  FMUL.FTZ R6, R15, R12 ;  /* 0x0000000c0f067220 */ /* 0x000fe20000410000 */
[----:B------:R-:W-:Y:S01]  /*88e0*/  SHF.L.U32 R4, R4, 0x10, RZ ;  /* 0x0000001004047819 */ /* 0x000fe200000006ff */
[C---:B------:R-:W-:Y:S01]  /*88f0*/  FMUL.FTZ R11, R18.reuse, R3 ;  /* 0x00000003120b7220 */ /* 0x040fe20000410000 */
[-C--:B------:R-:W-:Y:S01]  /*8900*/  FMUL.FTZ R18, R18, R5.reuse ;  /* 0x0000000512127220 */ /* 0x080fe20000410000 */
[----:B------:R-:W-:Y:S01]  /*8910*/  FFMA.FTZ R17, R17, R8, R6 ;  /* 0x0000000811117223 */ /* 0x000fe20000010006 */
[C---:B------:R-:W-:Y:S01]  /*8920*/  FMUL.FTZ R6, R16.reuse, R2 ;  /* 0x0000000210067220 */ /* 0x040fe20000410000 */
[-C--:B------:R-:W-:Y:S01]  /*8930*/  FMUL.FTZ R13, R16, R4.reuse ;  /* 0x00000004100d7220 */ /* 0x080fe20000410000 */
[C---:B------:R-:W-:Y:S01]  /*8940*/  FFMA.FTZ R11, R14.reuse, R5, -R11 ;  /* 0x000000050e0b7223 */ /* 0x040fe2000001080b */
[----:B------:R-:W-:Y:S01]  /*8950*/  FFMA.FTZ R18, R14, R3, R18 ;  /* 0x000000030e127223 */ /* 0x000fe20000010012 */
[C---:B------:R-:W-:Y:S01]  /*8960*/  FFMA.FTZ R6, R7.reuse, R4, -R6 ;  /* 0x0000000407067223 */ /* 0x040fe20000010806 */
[----:B------:R-:W-:Y:S01]  /*8970*/  FFMA.FTZ R13, R7, R2, R13 ;  /* 0x00000002070d7223 */ /* 0x000fe2000001000d */
[----:B------:R-:W-:-:S02]  /*8980*/  F2FP.BF16.F32.PACK_AB R17, R17, R10 ;  /* 0x0000000a1111723e */ /* 0x000fc400000010ff */
[----:B------:R-:W-:Y:S02]  /*8990*/  F2FP.BF16.F32.PACK_AB R10, R18, R11 ;  /* 0x0000000b120a723e */ /* 0x000fe400000010ff */
[----:B------:R-:W-:Y:S02]  /*89a0*/  F2FP.BF16.F32.PACK_AB R9, R0, R9 ;  /* 0x000000090009723e */ /* 0x000fe400000010ff */
[----:B------:R-:W-:Y:S02]  /*89b0*/  F2FP.BF16.F32.PACK_AB R8, R13, R6 ;  /* 0x000000060d08723e */ /* 0x000fe400000010ff */
[----:B------:R-:W-:Y:S02]  /*89c0*/  MOV R11, R17 ;  /* 0x00000011000b7202 */ /* 0x000fe40000000f00 */
.L_x_883:
[----:B------:R-:W-:Y:S05]  /*89d0*/  BSYNC.RECONVERGENT B0 ;  /* 0x0000000000007941 */ /* 0x000fea0003800200 */
.L_x_882:
[----:B-----5:R3:W-:Y:S01]  /*89e0*/  STS.128 [R233+0x800], R8 ;  /* 0x00080008e9007388 */ /* 0x0207e20000000c00 */
[----:B------:R-:W-:Y:S05]  /*89f0*/  BRA `(.L_x_875) ;  /* 0x0000000800ec7947 */ /* 0x000fea0003800000 */
.L_x_876:
[----:B------:R1:W5:Y:S01]  /*8a00*/  LD.E R3, desc[UR4][R150.64+0xc0] ;  /* 0x0000c00496037980 */ /* 0x000362000c101900 */
[----:B------:R-:W-:Y:S01]  /*8a10*/  IMAD.IADD R67, R230, 0x1, -R67 ;  /* 0x00000001e6437824 */ /* 0x000fe200078e0a43 */
[----:B------:R-:W-:Y:S01]  /*8a20*/  ISETP.GE.AND P1, PT, R148, R25, PT ;  /* 0x000000199400720c */ /* 0x000fe20003f26270 */
[----:B------:R-:W-:Y:S01]  /*8a30*/  IMAD.MOV R20, RZ, RZ, -R25 ;  /* 0x000000ffff147224 */ /* 0x000fe200078e0a19 */
[----:B------:R-:W-:Y:S02]  /*8a40*/  BSSY.RECONVERGENT B1, `(.L_x_884) ;  /* 0x000005d000017945 */ /* 0x000fe40003800200 */
[----:B------:R-:W-:Y:S02]  /*8a50*/  ISETP.GE.AND P0, PT, R122, R67, PT ;  /* 0x000000437a00720c */ /* 0x000fe40003f06270 */
[----:B------:R-:W-:Y:S02]  /*8a60*/  SEL R25, R25, R20, !P1 ;  /* 0x0000001419197207 */ /* 0x000fe40004800000 */
[----:B------:R-:W-:-:S09]  /*8a70*/  SHF.R.S32.HI R22, RZ, 0x1f, R20 ;  /* 0x0000001fff167819 */ /* 0x000fd20000011414 */
[----:B------:R-:W-:Y:S05]  /*8a80*/  @P0 BRA `(.L_x_885) ;  /* 0x0000000400600947 */ /* 0x000fea0003800000 */
[----:B-----5:R-:W-:-:S13]  /*8a90*/  ISETP.GE.AND P0, PT, R148, R3, PT ;  /* 0x000000039400720c */ /* 0x020fda0003f06270 */
[----:B------:R-:W-:Y:S05]  /*8aa0*/  @P0 BRA `(.L_x_886) ;  /* 0x0000000400540947 */ /* 0x000fea0003800000 */
[----:B------:R-:W-:Y:S01]  /*8ab0*/  IMAD.MOV.U32 R12, RZ, RZ, R120 ;  /* 0x000000ffff0c7224 */ /* 0x000fe200078e0078 */
[----:B------:R-:W-:-:S05]  /*8ac0*/  MOV R13, R121 ;  /* 0x00000079000d7202 */ /* 0x000fca0000000f00 */
[----:B------:R2:W5:Y:S01]  /*8ad0*/  LD.E.128 R16, desc[UR4][R12.64] ;  /* 0x000000040c107980 */ /* 0x000562000c101d00 */
[----:B------:R-:W-:Y:S01]  /*8ae0*/  ISETP.GE.AND P0, PT, R148, R21, PT ;  /* 0x000000159400720c */ /* 0x000fe20003f06270 */
[----:B------:R-:W-:-:S12]  /*8af0*/  BSSY.RECONVERGENT B0, `(.L_x_887) ;  /* 0x000004e000007945 */ /* 0x000fd80003800200 */
[----:B------:R-:W-:Y:S05]  /*8b00*/  @P0 BRA `(.L_x_888) ;  /* 0x0000000400300947 */ /* 0x000fea0003800000 */
[----:B------:R-:W-:Y:S02]  /*8b10*/  SEL R5, R20, RZ, P1 ;  /* 0x000000ff14057207 */ /* 0x000fe40000800000 */
[----:B------:R-:W-:Y:S02]  /*8b20*/  SEL R9, R22, RZ, P1 ;  /* 0x000000ff16097207 */ /* 0x000fe40000800000 */
[----:B------:R-:W-:-:S05]  /*8b30*/  IADD3 R4, P0, PT, R5, R2, RZ ;  /* 0x0000000205047210 */ /* 0x000fca0007f1e0ff */
[----:B------:R-:W-:Y:S02]  /*8b40*/  IMAD.X R9, R9, 0x1, R0, P0 ;  /* 0x0000000109097824 */ /* 0x000fe400000e0600 */
[----:B------:R-:W-:-:S03]  /*8b50*/  IMAD.SHL.U32 R11, R4, 0x2, RZ ;  /* 0x00000002040b7824 */ /* 0x000fc600078e00ff */
[----:B------:R-:W-:Y:S02]  /*8b60*/  SHF.L.U64.HI R9, R4, 0x1, R9 ;  /* 0x0000000104097819 */ /* 0x000fe40000010209 */
[----:B------:R-:W-:-:S04]  /*8b70*/  IADD3 R4, P0, PT, R38, R11, RZ ;  /* 0x0000000b26047210 */ /* 0x000fc80007f1e0ff */
[----:B------:R-:W-:Y:S01]  /*8b80*/  IADD3.X R5, PT, PT, R39, R9, RZ, P0, !PT ;  /* 0x0000000927057210 */ /* 0x000fe200007fe4ff */
[----:B--2---:R-:W-:Y:S01]  /*8b90*/  IMAD.WIDE R12, R25, 0x2, R12 ;  /* 0x00000002190c7825 */ /* 0x004fe200078e020c */
[----:B------:R-:W-:-:S04]  /*8ba0*/  IADD3 R8, P0, PT, R40, R11, RZ ;  /* 0x0000000b28087210 */ /* 0x000fc80007f1e0ff */
[----:B------:R-:W2:Y:S01]  /*8bb0*/  LD.E.128 R4, desc[UR4][R4.64] ;  /* 0x0000000404047980 */ /* 0x000ea2000c101d00 */
[----:B------:R-:W-:-:S03]  /*8bc0*/  IMAD.X R9, R41, 0x1, R9, P0 ;  /* 0x0000000129097824 */ /* 0x000fc600000e0609 */
[----:B------:R-:W3:Y:S04]  /*8bd0*/  LD.E.128 R12, desc[UR4][R12.64] ;  /* 0x000000040c0c7980 */ /* 0x000ee8000c101d00 */
[----:B------:R-:W4:Y:S01]  /*8be0*/  LD.E.128 R8, desc[UR4][R8.64] ;  /* 0x0000000408087980 */ /* 0x000f22000c101d00 */
[C---:B-----5:R-:W-:Y:S01]  /*8bf0*/  SHF.L.U32 R24, R16.reuse, 0x10, RZ ;  /* 0x0000001010187819 */ /* 0x060fe200000006ff */
[----:B------:R-:W-:Y:S01]  /*8c00*/  IMAD.U32 R27, R17, 0x10000, RZ ;  /* 0x00010000111b7824 */ /* 0x000fe200078e00ff */
[----:B------:R-:W-:Y:S01]  /*8c10*/  LOP3.LUT R23, R16, 0xffff0000, RZ, 0xc0, !PT ;  /* 0xffff000010177812 */ /* 0x000fe200078ec0ff */
[----:B------:R-:W-:Y:S01]  /*8c20*/  IMAD.U32 R29, R19, 0x10000, RZ ;  /* 0x00010000131d7824 */ /* 0x000fe200078e00ff */
[----:B------:R-:W-:Y:S02]  /*8c30*/  LOP3.LUT R16, R17, 0xffff0000, RZ, 0xc0, !PT ;  /* 0xffff000011107812 */ /* 0x000fe400078ec0ff */
[----:B------:R-:W-:-:S02]  /*8c40*/  LOP3.LUT R17, R19, 0xffff0000, RZ, 0xc0, !PT ;  /* 0xffff000013117812 */ /* 0x000fc400078ec0ff */
[C---:B------:R-:W-:Y:S02]  /*8c50*/  SHF.L.U32 R26, R18.reuse, 0x10, RZ ;  /* 0x00000010121a7819 */ /* 0x040fe400000006ff */
[----:B------:R-:W-:Y:S02]  /*8c60*/  LOP3.LUT R18, R18, 0xffff0000, RZ, 0xc0, !PT ;  /* 0xffff000012127812 */ /* 0x000fe400078ec0ff */
[C---:B--2---:R-:W-:Y:S02]  /*8c70*/  SHF.L.U32 R28, R4.reuse, 0x10, RZ ;  /* 0x00000010041c7819 */ /* 0x044fe400000006ff */
[----:B------:R-:W-:Y:S01]  /*8c80*/  LOP3.LUT R19, R4, 0xffff0000, RZ, 0xc0, !PT ;  /* 0xffff000004137812 */ /* 0x000fe200078ec0ff */
[C---:B------:R-:W-:Y:S01]  /*8c90*/  IMAD.U32 R4, R5.reuse, 0x10000, RZ ;  /* 0x0001000005047824 */ /* 0x040fe200078e00ff */
[----:B------:R-:W-:Y:S01]  /*8ca0*/  LOP3.LUT R31, R5, 0xffff0000, RZ, 0xc0, !PT ;  /* 0xffff0000051f7812 */ /* 0x000fe200078ec0ff */
[----:B------:R-:W-:Y:S01]  /*8cb0*/  IMAD.U32 R5, R7, 0x10000, RZ ;  /* 0x0001000007057824 */ /* 0x000fe200078e00ff */
[C---:B------:R-:W-:Y:S01]  /*8cc0*/  SHF.L.U32 R30, R6.reuse, 0x10, RZ ;  /* 0x00000010061e7819 */ /* 0x040fe200000006ff */
[----:B---3--:R-:W-:Y:S01]  /*8cd0*/  IMAD.U32 R33, R13, 0x10000, RZ ;  /* 0x000100000d217824 */ /* 0x008fe200078e00ff */
[----:B------:R-:W-:Y:S01]  /*8ce0*/  LOP3.LUT R6, R6, 0xffff0000, RZ, 0xc0, !PT ;  /* 0xffff000006067812 */ /* 0x000fe200078ec0ff */
[----:B------:R-:W-:Y:S01]  /*8cf0*/  @!P1 FADD.FTZ R19, -R19, -RZ ;  /* 0x800000ff13139221 */ /* 0x000fe20000010100 */
[----:B------:R-:W-:Y:S01]  /*8d00*/  LOP3.LUT R7, R7, 0xffff0000, RZ, 0xc0, !PT ;  /* 0xffff000007077812 */ /* 0x000fe200078ec0ff */
[----:B------:R-:W-:Y:S01]  /*8d10*/  @!P1 FADD.FTZ R5, -R5, -RZ ;  /* 0x800000ff05059221 */ /* 0x000fe20000010100 */
[----:B------:R-:W-:Y:S01]  /*8d20*/  SHF.L.U32 R35, R12, 0x10, RZ ;  /* 0x000000100c237819 */ /* 0x000fe200000006ff */
[----:B------:R-:W-:Y:S01]  /*8d30*/  @!P1 FADD.FTZ R6, -R6, -RZ ;  /* 0x800000ff06069221 */ /* 0x000fe20000010100 */
[----:B------:R-:W-:Y:S01]  /*8d40*/  LOP3.LUT R32, R13, 0xffff0000, RZ, 0xc0, !PT ;  /* 0xffff00000d207812 */ /* 0x000fe200078ec0ff */
[----:B------:R-:W-:Y:S01]  /*8d50*/  @!P1 FADD.FTZ R7, -R7, -RZ ;  /* 0x800000ff07079221 */ /* 0x000fe20000010100 */
[----:B------:R-:W-:Y:S01]  /*8d60*/  LOP3.LUT R12, R12, 0xffff0000, RZ, 0xc0, !PT ;  /* 0xffff00000c0c7812 */ /* 0x000fe200078ec0ff */
[----:B------:R-:W-:Y:S01]  /*8d70*/  @!P1 FADD.FTZ R4, -R4, -RZ ;  /* 0x800000ff04049221 */ /* 0x000fe20000010100 */
[C---:B------:R-:W-:Y:S01]  /*8d80*/  SHF.L.U32 R37, R14.reuse, 0x10, RZ ;  /* 0x000000100e257819 */ /* 0x040fe200000006ff */
[----:B------:R-:W-:Y:S01]  /*8d90*/  @!P1 FADD.FTZ R31, -R31, -RZ ;  /* 0x800000ff1f1f9221 */ /* 0x000fe20000010100 */
[----:B------:R-:W-:Y:S01]  /*8da0*/  LOP3.LUT R13, R14, 0xffff0000, RZ, 0xc0, !PT ;  /* 0xffff00000e0d7812 */ /* 0x000fe200078ec0ff */
[C---:B------:R-:W-:Y:S01]  /*8db0*/  IMAD.U32 R14, R15.reuse, 0x10000, RZ ;  /* 0x000100000f0e7824 */ /* 0x040fe200078e00ff */
[----:B------:R-:W-:Y:S01]  /*8dc0*/  LOP3.LUT R34, R15, 0xffff0000, RZ, 0xc0, !PT ;  /* 0xffff00000f227812 */ /* 0x000fe200078ec0ff */
[----:B------:R-:W-:Y:S01]  /*8dd0*/  FMUL.FTZ R12, R12, R19 ;  /* 0x000000130c0c7220 */ /* 0x000fe20000410000 */
[C---:B----4-:R-:W-:Y:S01]  /*8de0*/  LOP3.LUT R19, R9.reuse, 0xffff0000, RZ, 0xc0, !PT ;  /* 0xffff000009137812 */ /* 0x050fe200078ec0ff */
[----:B------:R-:W-:Y:S01]  /*8df0*/  FMUL.FTZ R14, R14, R5 ;  /* 0x000000050e0e7220 */ /* 0x000fe20000410000 */
[----:B------:R-:W-:-:S02]  /*8e00*/  IMAD.U32 R5, R9, 0x10000, RZ ;  /* 0x0001000009057824 */ /* 0x000fc400078e00ff */
[----:B------:R-:W-:Y:S01]  /*8e10*/  FMUL.FTZ R13, R13, R6 ;  /* 0x000000060d0d7220 */ /* 0x000fe20000410000 */
[----:B------:R-:W-:Y:S01]  /*8e20*/  FMUL.FTZ R34, R34, R7 ;  /* 0x0000000722227220 */ /* 0x000fe20000410000 */
[C---:B------:R-:W-:Y:S01]  /*8e30*/  SHF.L.U32 R15, R10.reuse, 0x10, RZ ;  /* 0x000000100a0f7819 */ /* 0x040fe200000006ff */
[----:B------:R-:W-:Y:S01]  /*8e40*/  FMUL.FTZ R4, R33, R4 ;  /* 0x0000000421047220 */ /* 0x000fe20000410000 */
[----:B------:R-:W-:Y:S01]  /*8e50*/  LOP3.LUT R9, R10, 0xffff0000, RZ, 0xc0, !PT ;  /* 0xffff00000a097812 */ /* 0x000fe200078ec0ff */
[----:B------:R-:W-:Y:S01]  /*8e60*/  FMUL.FTZ R31, R32, R31 ;  /* 0x0000001f201f7220 */ /* 0x000fe20000410000 */
[----:B------:R-:W-:Y:S01]  /*8e70*/  SHF.L.U32 R7, R8, 0x10, RZ ;  /* 0x0000001008077819 */ /* 0x000fe200000006ff */
[----:B------:R-:W-:Y:S01]  /*8e80*/  @!P1 FADD.FTZ R28, -R28, -RZ ;  /* 0x800000ff1c1c9221 */ /* 0x000fe20000010100 */
[----:B------:R-:W-:Y:S01]  /*8e90*/  LOP3.LUT R6, R8, 0xffff0000, RZ, 0xc0, !PT ;  /* 0xffff000008067812 */ /* 0x000fe200078ec0ff */
[----:B------:R-:W-:Y:S01]  /*8ea0*/  @!P1 FADD.FTZ R30, -R30, -RZ ;  /* 0x800000ff1e1e9221 */ /* 0x000fe20000010100 */
[C---:B------:R-:W-:Y:S01]  /*8eb0*/  LOP3.LUT R10, R11.reuse, 0xffff0000, RZ, 0xc0, !PT ;  /* 0xffff00000b0a7812 */ /* 0x040fe200078ec0ff */
[----:B------:R-:W-:-:S02]  /*8ec0*/  IMAD.U32 R8, R11, 0x10000, RZ ;  /* 0x000100000b087824 */ /* 0x000fc400078e00ff */
[----:B------:R-:W-:Y:S01]  /*8ed0*/  FFMA.FTZ R4, R27, R5, R4 ;  /* 0x000000051b047223 */ /* 0x000fe20000010004 */
[----:B------:R-:W-:Y:S01]  /*8ee0*/  FFMA.FTZ R19, R16, R19, R31 ;  /* 0x0000001310137223 */ /* 0x000fe2000001001f */
[----:B------:R-:W-:Y:S01]  /*8ef0*/  FMUL.FTZ R35, R35, R28 ;  /* 0x0000001c23237220 */ /* 0x000fe20000410000 */
[----:B------:R-:W-:Y:S01]  /*8f00*/  FMUL.FTZ R37, R37, R30 ;  /* 0x0000001e25257220 */ /* 0x000fe20000410000 */
[----:B------:R-:W-:Y:S01]  /*8f10*/  FFMA.FTZ R8, R29, R8, R14 ;  /* 0x000000081d087223 */ /* 0x000fe2000001000e */
[----:B------:R-:W-:Y:S01]  /*8f20*/  FFMA.FTZ R17, R17, R10, R34 ;  /* 0x0000000a11117223 */ /* 0x000fe20000010022 */
[----:B------:R-:W-:Y:S01]  /*8f30*/  FFMA.FTZ R7, R24, R7, R35 ;  /* 0x0000000718077223 */ /* 0x000fe20000010023 */
[----:B------:R-:W-:Y:S01]  /*8f40*/  FFMA.FTZ R6, R23, R6, R12 ;  /* 0x0000000617067223 */ /* 0x000fe2000001000c */
[----:B------:R-:W-:Y:S01]  /*8f50*/  FFMA.FTZ R15, R26, R15, R37 ;  /* 0x0000000f1a0f7223 */ /* 0x000fe20000010025 */
[----:B------:R-:W-:Y:S01]  /*8f60*/  FFMA.FTZ R18, R18, R9, R13 ;  /* 0x0000000912127223 */ /* 0x000fe2000001000d */
[----:B------:R-:W-:-:S02]  /*8f70*/  F2FP.BF16.F32.PACK_AB R19, R19, R4 ;  /* 0x000000041313723e */ /* 0x000fc400000010ff */
[----:B------:R-:W-:Y:S02]  /*8f80*/  F2FP.BF16.F32.PACK_AB R5, R17, R8 ;  /* 0x000000081105723e */ /* 0x000fe400000010ff */
[----:B------:R-:W-:Y:S02]  /*8f90*/  MOV R17, R19 ;  /* 0x0000001300117202 */ /* 0x000fe40000000f00 */
[----:B------:R-:W-:Y:S02]  /*8fa0*/  F2FP.BF16.F32.PACK_AB R16, R6, R7 ;  /* 0x000000070610723e */ /* 0x000fe400000010ff */
[----:B------:R-:W-:Y:S02]  /*8fb0*/  F2FP.BF16.F32.PACK_AB R18, R18, R15 ;  /* 0x0000000f1212723e */ /* 0x000fe400000010ff */
[----:B------:R-:W-:Y:S02]  /*8fc0*/  MOV R19, R5 ;  /* 0x0000000500137202 */ /* 0x000fe40000000f00 */
.L_x_888:
[----:B------:R-:W-:Y:S05]  /*8fd0*/  BSYNC.RECONVERGENT B0 ;  /* 0x0000000000007941 */ /* 0x000fea0003800200 */
.L_x_887:
[----:B-----5:R3:W-:Y:S01]  /*8fe0*/  STS.128 [R233], R16 ;  /* 0x00000010e9007388 */ /* 0x0207e20000000c00 */
[----:B------:R-:W-:Y:S05]  /*8ff0*/  BRA `(.L_x_885) ;  /* 0x0000000000047947 */ /* 0x000fea0003800000 */
.L_x_886:
[----:B------:R2:W-:Y:S02]  /*9000*/  STS.128 [R233], RZ ;  /* 0x000000ffe9007388 */ /* 0x0005e40000000c00 */
.L_x_885:
[----:B------:R-:W-:Y:S05]  /*9010*/  BSYNC.RECONVERGENT B1 ;  /* 0x0000000000017941 */ /* 0x000fea0003800200 */
.L_x_884:
        /* <DEDUP_REMOVED lines=8> */
[----:B------:R1:W5:Y:S01]  /*90a0*/  LD.E.128 R4, desc[UR4][R10.64] ;  /* 0x000000040a047980 */ /* 0x000362000c101d00 */
[----:B------:R-:W-:Y:S01]  /*90b0*/  ISETP.GE.AND P0, PT, R148, R21, PT ;  /* 0x000000159400720c */ /* 0x000fe20003f06270 */
[----:B------:R-:W-:-:S12]  /*90c0*/  BSSY.RECONVERGENT B0, `(.L_x_889) ;  /* 0x000004d000007945 */ /* 0x000fd80003800200 */
[----:B------:R-:W-:Y:S05]  /*90d0*/  @P0 BRA `(.L_x_890) ;  /* 0x00000004002c0947 */ /* 0x000fea0003800000 */
[----:B------:R-:W-:Y:S01]  /*90e0*/  SEL R3, R20, RZ, P1 ;  /* 0x000000ff14037207 */ /* 0x000fe20000800000 */
[----:B-1----:R-:W-:Y:S01]  /*90f0*/  IMAD.WIDE R10, R25, 0x2, R10 ;  /* 0x00000002190a7825 */ /* 0x002fe200078e020a */
[----:B------:R-:W-:Y:S02]  /*9100*/  SEL R9, R22, RZ, P1 ;  /* 0x000000ff16097207 */ /* 0x000fe40000800000 */
[----:B------:R-:W-:-:S04]  /*9110*/  IADD3 R2, P0, PT, R3, R2, RZ ;  /* 0x0000000203027210 */ /* 0x000fc80007f1e0ff */
[----:B------:R-:W-:Y:S01]  /*9120*/  SHF.L.U32 R3, R2, 0x1, RZ ;  /* 0x0000000102037819 */ /* 0x000fe200000006ff */
[----:B------:R-:W-:-:S03]  /*9130*/  IMAD.X R9, R9, 0x1, R0, P0 ;  /* 0x0000000109097824 */ /* 0x000fc600000e0600 */
[-C--:B--2---:R-:W-:Y:S02]  /*9140*/  IADD3 R12, P0, PT, R38, R3.reuse, RZ ;  /* 0x00000003260c7210 */ /* 0x084fe40007f1e0ff */
[----:B---3--:R-:W-:Y:S02]  /*9150*/  SHF.L.U64.HI R17, R2, 0x1, R9 ;  /* 0x0000000102117819 */ /* 0x008fe40000010209 */
[----:B------:R-:W2:Y:S03]  /*9160*/  LD.E.128 R8, desc[UR4][R10.64] ;  /* 0x000000040a087980 */ /* 0x000ea6000c101d00 */
[----:B------:R-:W-:Y:S01]  /*9170*/  IMAD.X R13, R39, 0x1, R17, P0 ;  /* 0x00000001270d7824 */ /* 0x000fe200000e0611 */
[----:B------:R-:W-:-:S05]  /*9180*/  IADD3 R16, P0, PT, R40, R3, RZ ;  /* 0x0000000328107210 */ /* 0x000fca0007f1e0ff */
[----:B------:R-:W3:Y:S01]  /*9190*/  LD.E.128 R12, desc[UR4][R12.64] ;  /* 0x000000040c0c7980 */ /* 0x000ee2000c101d00 */
[----:B------:R-:W-:-:S06]  /*91a0*/  IADD3.X R17, PT, PT, R41, R17, RZ, P0, !PT ;  /* 0x0000001129117210 */ /* 0x000fcc00007fe4ff */
[----:B------:R-:W4:Y:S01]  /*91b0*/  LD.E.128 R16, desc[UR4][R16.64] ;  /* 0x0000000410107980 */ /* 0x000f22000c101d00 */
[C---:B-----5:R-:W-:Y:S01]  /*91c0*/  LOP3.LUT R0, R5.reuse, 0xffff0000, RZ, 0xc0, !PT ;  /* 0xffff000005007812 */ /* 0x060fe200078ec0ff */
[----:B------:R-:W-:Y:S01]  /*91d0*/  IMAD.U32 R20, R6, 0x10000, RZ ;  /* 0x0001000006147824 */ /* 0x000fe200078e00ff */
[----:B------:R-:W-:Y:S01]  /*91e0*/  SHF.L.U32 R21, R5, 0x10, RZ ;  /* 0x0000001005157819 */ /* 0x000fe200000006ff */
[----:B------:R-:W-:Y:S01]  /*91f0*/  IMAD.U32 R3, R4, 0x10000, RZ ;  /* 0x0001000004037824 */ /* 0x000fe200078e00ff */
[----:B------:R-:W-:Y:S02]  /*9200*/  LOP3.LUT R5, R6, 0xffff0000, RZ, 0xc0, !PT ;  /* 0xffff000006057812 */ /* 0x000fe400078ec0ff */
[----:B------:R-:W-:Y:S02]  /*9210*/  LOP3.LUT R2, R4, 0xffff0000, RZ, 0xc0, !PT ;  /* 0xffff000004027812 */ /* 0x000fe400078ec0ff */
[C---:B------:R-:W-:Y:S02]  /*9220*/  LOP3.LUT R4, R7.reuse, 0xffff0000, RZ, 0xc0, !PT ;  /* 0xffff000007047812 */ /* 0x040fe400078ec0ff */
[----:B------:R-:W-:-:S02]  /*9230*/  SHF.L.U32 R23, R7, 0x10, RZ ;  /* 0x0000001007177819 */ /* 0x000fc400000006ff */
[C---:B--2---:R-:W-:Y:S01]  /*9240*/  SHF.L.U32 R6, R9.reuse, 0x10, RZ ;  /* 0x0000001009067819 */ /* 0x044fe200000006ff */
[----:B------:R-:W-:Y:S01]  /*9250*/  IMAD.U32 R25, R10, 0x10000, RZ ;  /* 0x000100000a197824 */ /* 0x000fe200078e00ff */
[----:B------:R-:W-:Y:S01]  /*9260*/  LOP3.LUT R26, R9, 0xffff0000, RZ, 0xc0, !PT ;  /* 0xffff0000091a7812 */ /* 0x000fe200078ec0ff */
[----:B------:R-:W-:Y:S01]  /*9270*/  IMAD.U32 R22, R8, 0x10000, RZ ;  /* 0x0001000008167824 */ /* 0x000fe200078e00ff */
[----:B------:R-:W-:Y:S02]  /*9280*/  LOP3.LUT R9, R10, 0xffff0000, RZ, 0xc0, !PT ;  /* 0xffff00000a097812 */ /* 0x000fe400078ec0ff */
[----:B------:R-:W-:Y:S02]  /*9290*/  LOP3.LUT R7, R8, 0xffff0000, RZ, 0xc0, !PT ;  /* 0xffff000008077812 */ /* 0x000fe400078ec0ff */
[----:B------:R-:W-:Y:S01]  /*92a0*/  SHF.L.U32 R8, R11, 0x10, RZ ;  /* 0x000000100b087819 */ /* 0x000fe200000006ff */
[C---:B---3--:R-:W-:Y:S01]  /*92b0*/  IMAD.U32 R27, R12.reuse, 0x10000, RZ ;  /* 0x000100000c1b7824 */ /* 0x048fe200078e00ff */
[----:B------:R-:W-:Y:S01]  /*92c0*/  LOP3.LUT R10, R12, 0xffff0000, RZ, 0xc0, !PT ;  /* 0xffff00000c0a7812 */ /* 0x000fe200078ec0ff */
[C---:B------:R-:W-:Y:S01]  /*92d0*/  IMAD.U32 R30, R14.reuse, 0x10000, RZ ;  /* 0x000100000e1e7824 */ /* 0x040fe200078e00ff */
[----:B------:R-:W-:Y:S01]  /*92e0*/  LOP3.LUT R12, R14, 0xffff0000, RZ, 0xc0, !PT ;  /* 0xffff00000e0c7812 */ /* 0x000fe200078ec0ff */
[----:B------:R-:W-:Y:S01]  /*92f0*/  @!P1 FADD.FTZ R27, -R27, -RZ ;  /* 0x800000ff1b1b9221 */ /* 0x000fe20000010100 */
[----:B------:R-:W-:Y:S01]  /*9300*/  LOP3.LUT R28, R11, 0xffff0000, RZ, 0xc0, !PT ;  /* 0xffff00000b1c7812 */ /* 0x000fe200078ec0ff */
[----:B------:R-:W-:Y:S01]  /*9310*/  @!P1 FADD.FTZ R10, -R10, -RZ ;  /* 0x800000ff0a0a9221 */ /* 0x000fe20000010100 */
[C---:B------:R-:W-:Y:S01]  /*9320*/  SHF.L.U32 R11, R13.reuse, 0x10, RZ ;  /* 0x000000100d0b7819 */ /* 0x040fe200000006ff */
[----:B------:R-:W-:Y:S01]  /*9330*/  @!P1 FADD.FTZ R12, -R12, -RZ ;  /* 0x800000ff0c0c9221 */ /* 0x000fe20000010100 */
[----:B------:R-:W-:Y:S01]  /*9340*/  LOP3.LUT R29, R13, 0xffff0000, RZ, 0xc0, !PT ;  /* 0xffff00000d1d7812 */ /* 0x000fe200078ec0ff */
[----:B------:R-:W-:Y:S01]  /*9350*/  @!P1 FADD.FTZ R30, -R30, -RZ ;  /* 0x800000ff1e1e9221 */ /* 0x000fe20000010100 */
[----:B------:R-:W-:Y:S01]  /*9360*/  SHF.L.U32 R13, R15, 0x10, RZ ;  /* 0x000000100f0d7819 */ /* 0x000fe200000006ff */
[----:B------:R-:W-:Y:S01]  /*9370*/  @!P1 FADD.FTZ R11, -R11, -RZ ;  /* 0x800000ff0b0b9221 */ /* 0x000fe20000010100 */
[----:B------:R-:W-:Y:S01]  /*9380*/  LOP3.LUT R15, R15, 0xffff0000, RZ, 0xc0, !PT ;  /* 0xffff00000f0f7812 */ /* 0x000fe200078ec0ff */
[----:B------:R-:W-:Y:S01]  /*9390*/  @!P1 FADD.FTZ R29, -R29, -RZ ;  /* 0x800000ff1d1d9221 */ /* 0x000fe20000010100 */
[----:B------:R-:W-:Y:S01]  /*93a0*/  FMUL.FTZ R12, R9, R12 ;  /* 0x0000000c090c7220 */ /* 0x000fe20000410000 */
[----:B----4-:R-:W-:Y:S01]  /*93b0*/  SHF.L.U32 R9, R17, 0x10, RZ ;  /* 0x0000001011097819 */ /* 0x010fe200000006ff */
[----:B------:R-:W-:Y:S01]  /*93c0*/  @!P1 FADD.FTZ R13, -R13, -RZ ;  /* 0x800000ff0d0d9221 */ /* 0x000fe20000010100 */
[----:B------:R-:W-:Y:S01]  /*93d0*/  LOP3.LUT R17, R17, 0xffff0000, RZ, 0xc0, !PT ;  /* 0xffff000011117812 */ /* 0x000fe200078ec0ff */
[----:B------:R-:W-:Y:S01]  /*93e0*/  FMUL.FTZ R6, R6, R11 ;  /* 0x0000000b06067220 */ /* 0x000fe20000410000 */
[----:B------:R-:W-:Y:S01]  /*93f0*/  FMUL.FTZ R29, R26, R29 ;  /* 0x0000001d1a1d7220 */ /* 0x000fe20000410000 */
[----:B------:R-:W-:Y:S01]  /*9400*/  FMUL.FTZ R7, R7, R10 ;  /* 0x0000000a07077220 */ /* 0x000fe20000410000 */
[----:B------:R-:W-:Y:S01]  /*9410*/  @!P1 FADD.FTZ R15, -R15, -RZ ;  /* 0x800000ff0f0f9221 */ /* 0x000fe20000010100 */
[C---:B------:R-:W-:Y:S01]  /*9420*/  IMAD.U32 R11, R16.reuse, 0x10000, RZ ;  /* 0x00010000100b7824 */ /* 0x040fe200078e00ff */
[----:B------:R-:W-:Y:S01]  /*9430*/  LOP3.LUT R10, R16, 0xffff0000, RZ, 0xc0, !PT ;  /* 0xffff0000100a7812 */ /* 0x000fe200078ec0ff */
[----:B------:R-:W-:Y:S01]  /*9440*/  FMUL.FTZ R8, R8, R13 ;  /* 0x0000000d08087220 */ /* 0x000fe20000410000 */
[C---:B------:R-:W-:Y:S01]  /*9450*/  IMAD.U32 R16, R18.reuse, 0x10000, RZ ;  /* 0x0001000012107824 */ /* 0x040fe200078e00ff */
[----:B------:R-:W-:Y:S01]  /*9460*/  LOP3.LUT R14, R18, 0xffff0000, RZ, 0xc0, !PT ;  /* 0xffff0000120e7812 */ /* 0x000fe200078ec0ff */
[----:B------:R-:W-:Y:S01]  /*9470*/  FMUL.FTZ R25, R25, R30 ;  /* 0x0000001e19197220 */ /* 0x000fe20000410000 */
[----:B------:R-:W-:Y:S01]  /*9480*/  SHF.L.U32 R13, R19, 0x10, RZ ;  /* 0x00000010130d7819 */ /* 0x000fe200000006ff */
[----:B------:R-:W-:Y:S01]  /*9490*/  FFMA.FTZ R6, R21, R9, R6 ;  /* 0x0000000915067223 */ /* 0x000fe20000010006 */
[----:B------:R-:W-:Y:S01]  /*94a0*/  LOP3.LUT R18, R19, 0xffff0000, RZ, 0xc0, !PT ;  /* 0xffff000013127812 */ /* 0x000fe200078ec0ff */
        /* <DEDUP_REMOVED lines=11> */
[----:B------:R-:W-:Y:S01]  /*9560*/  F2FP.BF16.F32.PACK_AB R4, R2, R3 ;  /* 0x000000030204723e */ /* 0x000fe200000010ff */
[----:B------:R-:W-:Y:S01]  /*9570*/  IMAD.MOV.U32 R5, RZ, RZ, R17 ;  /* 0x000000ffff057224 */ /* 0x000fe200078e0011 */
[----:B------:R-:W-:Y:S02]  /*9580*/  F2FP.BF16.F32.PACK_AB R7, R15, R8 ;  /* 0x000000080f07723e */ /* 0x000fe400000010ff */
.L_x_890:
[----:B------:R-:W-:Y:S05]  /*9590*/  BSYNC.RECONVERGENT B0 ;  /* 0x0000000000007941 */ /* 0x000fea0003800200 */
.L_x_889:
[----:B-----5:R1:W-:Y:S02]  /*95a0*/  STS.128 [R233+0x800], R4 ;  /* 0x00080004e9007388 */ /* 0x0203e40000000c00 */
.L_x_875:
[----:B------:R-:W-:Y:S05]  /*95b0*/  BSYNC.RECONVERGENT B2 ;  /* 0x0000000000027941 */ /* 0x000fea0003800200 */
.L_x_870:
[----:B----45:R-:W-:Y:S01]  /*95c0*/  IADD3 R3, PT, PT, -R60, R57, RZ ;  /* 0x000000393c037210 */ /* 0x030fe20007ffe1ff */
[----:B------:R-:W-:Y:S03]  /*95d0*/  BSSY.RECONVERGENT B0, `(.L_x_891) ;  /* 0x000000b000007945 */ /* 0x000fe60003800200 */
[----:B------:R-:W-:-:S13]  /*95e0*/  ISETP.GE.AND P2, PT, R122, R3, PT ;  /* 0x000000037a00720c */ /* 0x000fda0003f46270 */
        /* <DEDUP_REMOVED lines=8> */
.L_x_893:
[----:B------:R4:W-:Y:S02]  /*9670*/  STS.128 [R233+0x1000], RZ ;  /* 0x001000ffe9007388 */ /* 0x0009e40000000c00 */
.L_x_892:
[----:B------:R-:W-:Y:S05]  /*9680*/  BSYNC.RECONVERGENT B0 ;  /* 0x0000000000007941 */ /* 0x000fea0003800200 */
.L_x_891:
[----:B------:R-:W-:Y:S01]  /*9690*/  ISETP.GE.AND P1, PT, R24, R3, PT ;  /* 0x000000031800720c */ /* 0x000fe20003f26270 */
[----:B------:R-:W-:Y:S01]  /*96a0*/  BSSY.RECONVERGENT B0, `(.L_x_894) ;  /* 0x000000c000007945 */ /* 0x000fe20003800200 */
[----:B--2---:R-:W-:-:S04]  /*96b0*/  LEA R12, P0, R56, R222, 0x1 ;  /* 0x000000de380c7211 */ /* 0x004fc800078008ff */
[----:B------:R-:W-:-:S07]  /*96c0*/  LEA.HI.X R13, R56, R223, R59, 0x1, P0 ;  /* 0x000000df380d7211 */ /* 0x000fce00000f0c3b */
        /* <DEDUP_REMOVED lines=8> */
.L_x_896:
[----:B------:R2:W-:Y:S02]  /*9750*/  STS.128 [R233+0x1800], RZ ;  /* 0x001800ffe9007388 */ /* 0x0005e40000000c00 */
.L_x_895:
[----:B------:R-:W-:Y:S05]  /*9760*/  BSYNC.RECONVERGENT B0 ;  /* 0x0000000000007941 */ /* 0x000fea0003800200 */
.L_x_894:
[----:B-1-3--:R-:W-:Y:S01]  /*9770*/  IADD3 R10, PT, PT, R122, 0x40, RZ ;  /* 0x000000407a0a7810 */ /* 0x00afe20007ffe0ff */
[----:B------:R-:W-:Y:S03]  /*9780*/  BSSY.RECONVERGENT B0, `(.L_x_897) ;  /* 0x000000d000007945 */ /* 0x000fe60003800200 */
[----:B------:R-:W-:-:S13]  /*9790*/  ISETP.GE.AND P0, PT, R10, R3, PT ;  /* 0x000000030a00720c */ /* 0x000fda0003f06270 */
[----:B------:R-:W-:Y:S05]  /*97a0*/  @P0 BRA `(.L_x_898) ;  /* 0x0000000000280947 */ /* 0x000fea0003800000 */
[----:B------:R-:W-:-:S13]  /*97b0*/  ISETP.GE.AND P0, PT, R148, R231, PT ;  /* 0x000000e79400720c */ /* 0x000fda0003f06270 */
        /* <DEDUP_REMOVED lines=8> */
.L_x_899:
[----:B------:R3:W-:Y:S02]  /*9840*/  STS.128 [R233+0x2000], RZ ;  /* 0x002000ffe9007388 */ /* 0x0007e40000000c00 */
.L_x_898:
[----:B------:R-:W-:Y:S05]  /*9850*/  BSYNC.RECONVERGENT B0 ;  /* 0x0000000000007941 */ /* 0x000fea0003800200 */
.L_x_897:
[----:B------:R-:W-:Y:S01]  /*9860*/  IADD3 R8, PT, PT, R122, 0x60, RZ ;  /* 0x000000607a087810 */ /* 0x000fe20007ffe0ff */
[----:B------:R-:W-:Y:S03]  /*9870*/  BSSY.RECONVERGENT B0, `(.L_x_900) ;  /* 0x000000d000007945 */ /* 0x000fe60003800200 */
[----:B------:R-:W-:-:S13]  /*9880*/  ISETP.GE.AND P0, PT, R8, R3, PT ;  /* 0x000000030800720c */ /* 0x000fda0003f06270 */
[----:B------:R-:W-:Y:S05]  /*9890*/  @P0 BRA `(.L_x_901) ;  /* 0x0000000000280947 */ /* 0x000fea0003800000 */
[----:B------:R-:W-:-:S13]  /*98a0*/  ISETP.GE.AND P0, PT, R148, R231, PT ;  /* 0x000000e79400720c */ /* 0x000fda0003f06270 */
[----:B------:R-:W-:Y:S05]  /*98b0*/  @P0 BRA `(.L_x_902) ;  /* 0x00000000001c0947 */ /* 0x000fea0003800000 */
[----:B-1----:R-:W-:-:S04]  /*98c0*/  LEA R4, P0, R218, R12, 0x7 ;  /* 0x0000000cda047211 */ /* 0x002fc800078038ff */
[----:B------:R-:W-:-:S05]  /*98d0*/  LEA.HI.X R5, R218, R13, R219, 0x7, P0 ;  /* 0x0000000dda057211 */ /* 0x000fca00000f3cdb */
[----:B------:R-:W-:Y:S01]  /*98e0*/  @!PT LDS RZ, [RZ] ;  /* 0x00000000fffff984 */ /* 0x000fe20000000800 */
[----:B------:R-:W-:Y:S01]  /*98f0*/  @!PT LDS RZ, [RZ] ;  /* 0x00000000fffff984 */ /* 0x000fe20000000800 */
[----:B------:R-:W-:Y:S01]  /*9900*/  @!PT LDS RZ, [RZ] ;  /* 0x00000000fffff984 */ /* 0x000fe20000000800 */
[----:B------:R1:W-:Y:S01]  /*9910*/  LDGSTS.E.BYPASS.LTC128B.128 [R233+0x2800], desc[UR4][R4.64] ;  /* 0x0280000004e97fae */ /* 0x0003e2000b981a04 */
[----:B------:R-:W-:Y:S05]  /*9920*/  BRA `(.L_x_901) ;  /* 0x0000000000047947 */ /* 0x000fea0003800000 */
.L_x_902:
[----:B------:R1:W-:Y:S02]  /*9930*/  STS.128 [R233+0x2800], RZ ;  /* 0x002800ffe9007388 */ /* 0x0003e40000000c00 */
.L_x_901:
[----:B------:R-:W-:Y:S05]  /*9940*/  BSYNC.RECONVERGENT B0 ;  /* 0x0000000000007941 */ /* 0x000fea0003800200 */
.L_x_900:
[----:B------:R-:W-:Y:S01]  /*9950*/  IADD3 R6, PT, PT, R122, 0x80, RZ ;  /* 0x000000807a067810 */ /* 0x000fe20007ffe0ff */
[----:B------:R-:W-:Y:S03]  /*9960*/  BSSY.RECONVERGENT B0, `(.L_x_903) ;  /* 0x0000010000007945 */ /* 0x000fe60003800200 */
[----:B------:R-:W-:-:S13]  /*9970*/  ISETP.GE.AND P0, PT, R6, R3, PT ;  /* 0x000000030600720c */ /* 0x000fda0003f06270 */
[----:B------:R-:W-:Y:S05]  /*9980*/  @P0 BRA `(.L_x_904) ;  /* 0x0000000000340947 */ /* 0x000fea0003800000 */
[----:B------:R-:W-:-:S13]  /*9990*/  ISETP.GE.AND P0, PT, R148, R231, PT ;  /* 0x000000e79400720c */ /* 0x000fda0003f06270 */
        /* <DEDUP_REMOVED lines=9> */
[----:B------:R1:W-:Y:S01]  /*9a30*/  LDGSTS.E.BYPASS.LTC128B.128 [R233+0x3000], desc[UR4][R4.64] ;  /* 0x0300000004e97fae */ /* 0x0003e2000b981a04 */
[----:B------:R-:W-:Y:S05]  /*9a40*/  BRA `(.L_x_904) ;  /* 0x0000000000047947 */ /* 0x000fea0003800000 */
.L_x_905:
[----:B------:R1:W-:Y:S02]  /*9a50*/  STS.128 [R233+0x3000], RZ ;  /* 0x003000ffe9007388 */ /* 0x0003e40000000c00 */
.L_x_904:
[----:B------:R-:W-:Y:S05]  /*9a60*/  BSYNC.RECONVERGENT B0 ;  /* 0x0000000000007941 */ /* 0x000fea0003800200 */
.L_x_903:
[----:B-1----:R-:W-:Y:S01]  /*9a70*/  IADD3 R4, PT, PT, R122, 0xa0, RZ ;  /* 0x000000a07a047810 */ /* 0x002fe20007ffe0ff */
        /* <DEDUP_REMOVED lines=12> */
.L_x_908:
[----:B------:R1:W-:Y:S02]  /*9b40*/  STS.128 [R233+0x3800], RZ ;  /* 0x003800ffe9007388 */ /* 0x0003e40000000c00 */
.L_x_907:
[----:B------:R-:W-:Y:S05]  /*9b50*/  BSYNC.RECONVERGENT B0 ;  /* 0x0000000000007941 */ /* 0x000fea0003800200 */
.L_x_906:
        /* <DEDUP_REMOVED lines=16> */
.L_x_911:
[----:B------:R1:W-:Y:S02]  /*9c60*/  STS.128 [R233+0x4000], RZ ;  /* 0x004000ffe9007388 */ /* 0x0003e40000000c00 */
.L_x_910:
[----:B------:R-:W-:Y:S05]  /*9c70*/  BSYNC.RECONVERGENT B0 ;  /* 0x0000000000007941 */ /* 0x000fea0003800200 */
.L_x_909:
[----:B------:R-:W-:Y:S01]  /*9c80*/  IADD3 R122, PT, PT, R122, 0xe0, RZ ;  /* 0x000000e07a7a7810 */ /* 0x000fe20007ffe0ff */
[----:B------:R-:W-:Y:S03]  /*9c90*/  BSSY.RECONVERGENT B0, `(.L_x_912) ;  /* 0x000000e000007945 */ /* 0x000fe60003800200 */
[----:B------:R-:W-:-:S13]  /*9ca0*/  ISETP.GE.AND P0, PT, R122, R3, PT ;  /* 0x000000037a00720c */ /* 0x000fda0003f06270 */
[----:B------:R-:W-:Y:S05]  /*9cb0*/  @P0 BRA `(.L_x_913) ;  /* 0x00000000002c0947 */ /* 0x000fea0003800000 */
[----:B------:R-:W-:-:S13]  /*9cc0*/  ISETP.GE.AND P0, PT, R148, R231, PT ;  /* 0x000000e79400720c */ /* 0x000fda0003f06270 */
[----:B------:R-:W-:Y:S05]  /*9cd0*/  @P0 BRA `(.L_x_914) ;  /* 0x0000000000200947 */ /* 0x000fea0003800000 */
[----:B------:R-:W-:Y:S02]  /*9ce0*/  IMAD R0, R219, 0x180, RZ ;  /* 0x00000180db007824 */ /* 0x000fe400078e02ff */
[----:B--2---:R-:W-:-:S05]  /*9cf0*/  IMAD.WIDE.U32 R12, R218, 0x180, R12 ;  /* 0x00000180da0c7825 */ /* 0x004fca00078e000c */
[----:B------:R-:W-:-:S05]  /*9d00*/  IADD3 R13, PT, PT, R0, R13, RZ ;  /* 0x0000000d000d7210 */ /* 0x000fca0007ffe0ff */
[----:B------:R-:W-:Y:S01]  /*9d10*/  @!PT LDS RZ, [RZ] ;  /* 0x00000000fffff984 */ /* 0x000fe20000000800 */
[----:B------:R-:W-:Y:S01]  /*9d20*/  @!PT LDS RZ, [RZ] ;  /* 0x00000000fffff984 */ /* 0x000fe20000000800 */
[----:B------:R-:W-:Y:S01]  /*9d30*/  @!PT LDS RZ, [RZ] ;  /* 0x00000000fffff984 */ /* 0x000fe20000000800 */
[----:B------:R2:W-:Y:S01]  /*9d40*/  LDGSTS.E.BYPASS.LTC128B.128 [R233+0x4800], desc[UR4][R12.64] ;  /* 0x048000000ce97fae */ /* 0x0005e2000b981a04 */
[----:B------:R-:W-:Y:S05]  /*9d50*/  BRA `(.L_x_913) ;  /* 0x0000000000047947 */ /* 0x000fea0003800000 */
.L_x_914:
[----:B------:R1:W-:Y:S02]  /*9d60*/  STS.128 [R233+0x4800], RZ ;  /* 0x004800ffe9007388 */ /* 0x0003e40000000c00 */
.L_x_913:
[----:B------:R-:W-:Y:S05]  /*9d70*/  BSYNC.RECONVERGENT B0 ;  /* 0x0000000000007941 */ /* 0x000fea0003800200 */
.L_x_912:
[----:B------:R-:W0:Y:S01]  /*9d80*/  LDGDEPBAR ;  /* 0x00000000000079af */ /* 0x000e220000000000 */
[----:B------:R-:W-:Y:S01]  /*9d90*/  BSSY.RECONVERGENT B0, `(.L_x_915) ;  /* 0x000000e000007945 */ /* 0x000fe20003800200 */
[----:B------:R-:W-:-:S04]  /*9da0*/  DEPBAR.LE SB0, 0x0 ;  /* 0x000080000000791a */ /* 0x000fc80000000000 */
        /* <DEDUP_REMOVED lines=9> */
.L_x_917:
[----:B------:R1:W-:Y:S01]  /*9e40*/  STS.128 [R233+0x5000], RZ ;  /* 0x005000ffe9007388 */ /* 0x0003e20000000c00 */
[----:B------:R-:W-:Y:S05]  /*9e50*/  BRA `(.L_x_918) ;  /* 0x0000000000047947 */ /* 0x000fea0003800000 */
.L_x_916:
[----:B------:R1:W-:Y:S02]  /*9e60*/  STS.128 [R233+0x5000], RZ ;  /* 0x005000ffe9007388 */ /* 0x0003e40000000c00 */
.L_x_918:
[----:B------:R-:W-:Y:S05]  /*9e70*/  BSYNC.RECONVERGENT B0 ;  /* 0x0000000000007941 */ /* 0x000fea0003800200 */
.L_x_915:
[----:B------:R-:W-:Y:S01]  /*9e80*/  ISETP.GE.AND P0, PT, R24, R3, PT ;  /* 0x000000031800720c */ /* 0x000fe20003f06270 */
[----:B------:R-:W-:Y:S01]  /*9e90*/  BSSY.RECONVERGENT B0, `(.L_x_919) ;  /* 0x000000d000007945 */ /* 0x000fe20003800200 */
[----:B--2---:R-:W-:-:S04]  /*9ea0*/  LEA R12, P1, R58, R224, 0x1 ;  /* 0x000000e03a0c7211 */ /* 0x004fc800078208ff */
[----:B------:R-:W-:-:S07]  /*9eb0*/  LEA.HI.X R13, R58, R225, R61, 0x1, P1 ;  /* 0x000000e13a0d7211 */ /* 0x000fce00008f0c3d */
[----:B------:R2:W-:Y:S01]  /*9ec0*/  @P0 STS.128 [R233+0x5800], RZ ;  /* 0x005800ffe9000388 */ /* 0x0005e20000000c00 */
        /* <DEDUP_REMOVED lines=8> */
.L_x_921:
[----:B------:R1:W-:Y:S02]  /*9f50*/  STS.128 [R233+0x5800], RZ ;  /* 0x005800ffe9007388 */ /* 0x0003e40000000c00 */
.L_x_920:
[----:B------:R-:W-:Y:S05]  /*9f60*/  BSYNC.RECONVERGENT B0 ;  /* 0x0000000000007941 */ /* 0x000fea0003800200 */
.L_x_919:
[----:B------:R-:W-:Y:S01]  /*9f70*/  ISETP.GE.AND P0, PT, R10, R3, PT ;  /* 0x000000030a00720c */ /* 0x000fe20003f06270 */
[----:B------:R-:W-:-:S12]  /*9f80*/  BSSY.RECONVERGENT B0, `(.L_x_922) ;  /* 0x000000d000007945 */ /* 0x000fd80003800200 */
[----:B------:R1:W-:Y:S01]  /*9f90*/  @P0 STS.128 [R233+0x6000], RZ ;  /* 0x006000ffe9000388 */ /* 0x0003e20000000c00 */
        /* <DEDUP_REMOVED lines=10> */
.L_x_924:
[----:B------:R1:W-:Y:S02]  /*a040*/  STS.128 [R233+0x6000], RZ ;  /* 0x006000ffe9007388 */ /* 0x0003e40000000c00 */
.L_x_923:
[----:B------:R-:W-:Y:S05]  /*a050*/  BSYNC.RECONVERGENT B0 ;  /* 0x0000000000007941 */ /* 0x000fea0003800200 */
.L_x_922:
        /* <DEDUP_REMOVED lines=13> */
.L_x_927:
[----:B------:R1:W-:Y:S02]  /*a130*/  STS.128 [R233+0x6800], RZ ;  /* 0x006800ffe9007388 */ /* 0x0003e40000000c00 */
.L_x_926:
[----:B------:R-:W-:Y:S05]  /*a140*/  BSYNC.RECONVERGENT B0 ;  /* 0x0000000000007941 */ /* 0x000fea0003800200 */
.L_x_925:
[----:B------:R-:W-:Y:S01]  /*a150*/  ISETP.GE.AND P0, PT, R6, R3, PT ;  /* 0x000000030600720c */ /* 0x000fe20003f06270 */
[----:B------:R-:W-:-:S12]  /*a160*/  BSSY.RECONVERGENT B0, `(.L_x_928) ;  /* 0x0000010000007945 */ /* 0x000fd80003800200 */
[----:B------:R1:W-:Y:S01]  /*a170*/  @P0 STS.128 [R233+0x7000], RZ ;  /* 0x007000ffe9000388 */ /* 0x0003e20000000c00 */
[----:B------:R-:W-:Y:S05]  /*a180*/  @P0 BRA `(.L_x_929) ;  /* 0x0000000000340947 */ /* 0x000fea0003800000 */
[----:B------:R-:W-:-:S13]  /*a190*/  ISETP.GE.AND P0, PT, R148, R231, PT ;  /* 0x000000e79400720c */ /* 0x000fda0003f06270 */
[----:B------:R-:W-:Y:S05]  /*a1a0*/  @P0 BRA `(.L_x_930) ;  /* 0x0000000000280947 */ /* 0x000fea0003800000 */
[----:B------:R-:W-:Y:S01]  /*a1b0*/  MOV R6, R12 ;  /* 0x0000000c00067202 */ /* 0x000fe20000000f00 */
        /* <DEDUP_REMOVED lines=9> */
.L_x_930:
[----:B------:R1:W-:Y:S02]  /*a250*/  STS.128 [R233+0x7000], RZ ;  /* 0x007000ffe9007388 */ /* 0x0003e40000000c00 */
.L_x_929:
[----:B------:R-:W-:Y:S05]  /*a260*/  BSYNC.RECONVERGENT B0 ;  /* 0x0000000000007941 */ /* 0x000fea0003800200 */
.L_x_928:
        /* <DEDUP_REMOVED lines=13> */
.L_x_933:
[----:B------:R1:W-:Y:S02]  /*a340*/  STS.128 [R233+0x7800], RZ ;  /* 0x007800ffe9007388 */ /* 0x0003e40000000c00 */
.L_x_932:
[----:B------:R-:W-:Y:S05]  /*a350*/  BSYNC.RECONVERGENT B0 ;  /* 0x0000000000007941 */ /* 0x000fea0003800200 */
.L_x_931:
[----:B------:R-:W-:Y:S01]  /*a360*/  ISETP.GE.AND P0, PT, R2, R3, PT ;  /* 0x000000030200720c */ /* 0x000fe20003f06270 */
[----:B------:R-:W-:-:S12]  /*a370*/  BSSY.RECONVERGENT B0, `(.L_x_934) ;  /* 0x0000010000007945 */ /* 0x000fd80003800200 */
[----:B------:R1:W-:Y:S01]  /*a380*/  @P0 STS.128 [R233+0x8000], RZ ;  /* 0x008000ffe9000388 */ /* 0x0003e20000000c00 */
        /* <DEDUP_REMOVED lines=13> */
.L_x_936:
[----:B------:R1:W-:Y:S02]  /*a460*/  STS.128 [R233+0x8000], RZ ;  /* 0x008000ffe9007388 */ /* 0x0003e40000000c00 */
.L_x_935:
[----:B------:R-:W-:Y:S05]  /*a470*/  BSYNC.RECONVERGENT B0 ;  /* 0x0000000000007941 */ /* 0x000fea0003800200 */
.L_x_934:
[----:B------:R-:W-:Y:S01]  /*a480*/  ISETP.GE.AND P0, PT, R122, R3, PT ;  /* 0x000000037a00720c */ /* 0x000fe20003f06270 */
[----:B------:R-:W-:-:S12]  /*a490*/  BSSY.RECONVERGENT B0, `(.L_x_937) ;  /* 0x000000e000007945 */ /* 0x000fd80003800200 */
[----:B------:R1:W-:Y:S01]  /*a4a0*/  @P0 STS.128 [R233+0x8800], RZ ;  /* 0x008800ffe9000388 */ /* 0x0003e20000000c00 */
[----:B------:R-:W-:Y:S05]  /*a4b0*/  @P0 BRA `(.L_x_938) ;  /* 0x00000000002c0947 */ /* 0x000fea0003800000 */
[----:B------:R-:W-:-:S13]  /*a4c0*/  ISETP.GE.AND P0, PT, R148, R231, PT ;  /* 0x000000e79400720c */ /* 0x000fda0003f06270 */
[----:B------:R-:W-:Y:S05]  /*a4d0*/  @P0 BRA `(.L_x_939) ;  /* 0x0000000000200947 */ /* 0x000fea0003800000 */
[----:B------:R-:W-:Y:S02]  /*a4e0*/  IMAD R0, R221, 0x180, RZ ;  /* 0x00000180dd007824 */ /* 0x000fe400078e02ff */
[----:B-1----:R-:W-:-:S05]  /*a4f0*/  IMAD.WIDE.U32 R12, R220, 0x180, R12 ;  /* 0x00000180dc0c7825 */ /* 0x002fca00078e000c */
[----:B------:R-:W-:-:S05]  /*a500*/  IADD3 R13, PT, PT, R0, R13, RZ ;  /* 0x0000000d000d7210 */ /* 0x000fca0007ffe0ff */
[----:B------:R-:W-:Y:S01]  /*a510*/  @!PT LDS RZ, [RZ] ;  /* 0x00000000fffff984 */ /* 0x000fe20000000800 */
[----:B------:R-:W-:Y:S01]  /*a520*/  @!PT LDS RZ, [RZ] ;  /* 0x00000000fffff984 */ /* 0x000fe20000000800 */
[----:B------:R-:W-:Y:S01]  /*a530*/  @!PT LDS RZ, [RZ] ;  /* 0x00000000fffff984 */ /* 0x000fe20000000800 */
[----:B------:R1:W-:Y:S01]  /*a540*/  LDGSTS.E.BYPASS.LTC128B.128 [R233+0x8800], desc[UR4][R12.64] ;  /* 0x088000000ce97fae */ /* 0x0003e2000b981a04 */
[----:B------:R-:W-:Y:S05]  /*a550*/  BRA `(.L_x_938) ;  /* 0x0000000000047947 */ /* 0x000fea0003800000 */
.L_x_939:
[----:B------:R1:W-:Y:S02]  /*a560*/  STS.128 [R233+0x8800], RZ ;  /* 0x008800ffe9007388 */ /* 0x0003e40000000c00 */
.L_x_938:
[----:B------:R-:W-:Y:S05]  /*a570*/  BSYNC.RECONVERGENT B0 ;  /* 0x0000000000007941 */ /* 0x000fea0003800200 */
.L_x_937:
[----:B------:R-:W5:Y:S01]  /*a580*/  S2R R213, SR_TID.X ;  /* 0x0000000000d57919 */ /* 0x000f620000002100 */
[----:B------:R-:W2:Y:S01]  /*a590*/  S2UR UR6, SR_CgaCtaId ;  /* 0x00000000000679c3 */ /* 0x000ea20000008800 */
[----:B------:R-:W-:Y:S01]  /*a5a0*/  UMOV UR7, 0x400 ;  /* 0x0000040000077882 */ /* 0x000fe20000000000 */
[----:B------:R-:W-:Y:S01]  /*a5b0*/  IMAD.MOV.U32 R160, RZ, RZ, 0x20 ;  /* 0x00000020ffa07424 */ /* 0x000fe200078e00ff */
[----:B------:R-:W0:Y:S01]  /*a5c0*/  LDGDEPBAR ;  /* 0x00000000000079af */ /* 0x000e220000000000 */
[----:B------:R-:W-:Y:S01]  /*a5d0*/  VIADD R239, R51, 0xffffff00 ;  /* 0xffffff0033ef7836 */ /* 0x000fe20000000000 */
[----:B------:R-:W-:Y:S01]  /*a5e0*/  BSSY.RECONVERGENT B1, `(.L_x_940) ;  /* 0x000020c000017945 */ /* 0x000fe20003800200 */
[----:B--2---:R-:W-:Y:S01]  /*a5f0*/  ULEA UR6, UR6, UR7, 0x18 ;  /* 0x0000000706067291 */ /* 0x004fe2000f8ec0ff */
[C---:B-----5:R-:W-:Y:S01]  /*a600*/  IMAD.SHL.U32 R3, R213.reuse, 0x10, RZ ;  /* 0x00000010d5037824 */ /* 0x060fe200078e00ff */
[----:B------:R-:W-:Y:S01]  /*a610*/  SHF.R.U32.HI R214, RZ, 0x1, R213 ;  /* 0x00000001ffd67819 */ /* 0x000fe200000116d5 */
[C---:B------:R-:W-:Y:S01]  /*a620*/  IMAD.SHL.U32 R162, R213.reuse, 0x20, RZ ;  /* 0x00000020d5a27824 */ /* 0x040fe200078e00ff */
[C---:B-1----:R-:W-:Y:S01]  /*a630*/  LOP3.LUT R7, R213.reuse, 0x8, RZ, 0xc0, !PT ;  /* 0x00000008d5077812 */ /* 0x042fe200078ec0ff */
[----:B------:R-:W-:Y:S01]  /*a640*/  IMAD.SHL.U32 R212, R213, 0x4, RZ ;  /* 0x00000004d5d47824 */ /* 0x000fe200078e00ff */
[----:B------:R-:W-:-:S02]  /*a650*/  LOP3.LUT R161, R214, 0x8, RZ, 0xc0, !PT ;  /* 0x00000008d6a17812 */ /* 0x000fc400078ec0ff */
[C---:B------:R-:W-:Y:S02]  /*a660*/  LOP3.LUT R215, R3.reuse, 0x3e00, RZ, 0xc0, !PT ;  /* 0x00003e0003d77812 */ /* 0x040fe400078ec0ff */
[----:B------:R-:W-:Y:S02]  /*a670*/  LOP3.LUT R3, R3, 0x100, RZ, 0xc0, !PT ;  /* 0x0000010003037812 */ /* 0x000fe400078ec0ff */
[----:B------:R-:W-:Y:S02]  /*a680*/  LOP3.LUT R2, R212, 0x18, RZ, 0xc0, !PT ;  /* 0x00000018d4027812 */ /* 0x000fe400078ec0ff */
[--C-:B------:R-:W-:Y:S02]  /*a690*/  LOP3.LUT R161, R161, 0xc0, R162.reuse, 0xf8, !PT ;  /* 0x000000c0a1a17812 */ /* 0x100fe400078ef8a2 */
[--C-:B------:R-:W-:Y:S02]  /*a6a0*/  LOP3.LUT R5, R215, 0x20, R162.reuse, 0xf8, !PT ;  /* 0x00000020d7057812 */ /* 0x100fe400078ef8a2 */
[----:B------:R-:W-:-:S02]  /*a6b0*/  LOP3.LUT R0, R7, 0xc0, R162, 0xf8, !PT ;  /* 0x000000c007007812 */ /* 0x000fc400078ef8a2 */
[--C-:B------:R-:W-:Y:S02]  /*a6c0*/  LOP3.LUT R3, R3, 0x20, R162.reuse, 0xf8, !PT ;  /* 0x0000002003037812 */ /* 0x100fe400078ef8a2 */
[----:B------:R-:W-:Y:S02]  /*a6d0*/  LOP3.LUT R161, R161, R2, RZ, 0x3c, !PT ;  /* 0x00000002a1a17212 */ /* 0x000fe400078e3cff */
[----:B------:R-:W-:Y:S02]  /*a6e0*/  LOP3.LUT R4, R5, 0x100, R162, 0xf8, !PT ;  /* 0x0000010005047812 */ /* 0x000fe400078ef8a2 */
[----:B------:R-:W-:Y:S01]  /*a6f0*/  LOP3.LUT R0, R3, R0, R2, 0xf6, !PT ;  /* 0x0000000003007212 */ /* 0x000fe200078ef602 */
[----:B------:R-:W-:Y:S01]  /*a700*/  IMAD.SHL.U32 R2, R213, 0x2, RZ ;  /* 0x00000002d5027824 */ /* 0x000fe200078e00ff */
[----:B------:R-:W-:Y:S02]  /*a710*/  LOP3.LUT R3, R4, R161, RZ, 0xfc, !PT ;  /* 0x000000a104037212 */ /* 0x000fe400078efcff */
[----:B------:R-:W-:-:S02]  /*a720*/  LEA R17, R0, UR6, 0x1 ;  /* 0x0000000600117c11 */ /* 0x000fc4000f8e08ff */
[----:B------:R-:W-:Y:S02]  /*a730*/  LEA R3, R3, UR6, 0x1 ;  /* 0x0000000603037c11 */ /* 0x000fe4000f8e08ff */
[----:B------:R-:W-:Y:S01]  /*a740*/  LOP3.LUT P0, RZ, R213, 0x4, RZ, 0xc0, !PT ;  /* 0x00000004d5ff7812 */ /* 0x000fe2000780c0ff */
[----:B------:R-:W-:Y:S01]  /*a750*/  LDSM.16.M88.4 R4, [R17+0x1000] ;  /* 0x001000001104783b */ /* 0x000fe20000000200 */
[----:B------:R-:W-:Y:S02]  /*a760*/  LOP3.LUT R2, R239, 0x6, R2, 0xf8, !PT ;  /* 0x00000006ef027812 */ /* 0x000fe400078ef802 */
[----:B------:R-:W-:Y:S01]  /*a770*/  SEL R160, R160, 0xffffffe0, !P0 ;  /* 0xffffffe0a0a07807 */ /* 0x000fe20004000000 */
[----:B------:R1:W2:Y:S01]  /*a780*/  LDSM.16.M88.4 R12, [R3] ;  /* 0x00000000030c783b */ /* 0x0002a20000000200 */
[C---:B------:R-:W-:Y:S02]  /*a790*/  LOP3.LUT R48, R2.reuse, 0x8, RZ, 0xfc, !PT ;  /* 0x0000000802307812 */ /* 0x040fe400078efcff */
[----:B------:R-:W-:Y:S01]  /*a7a0*/  LOP3.LUT R56, R2, 0x1, RZ, 0xfc, !PT ;  /* 0x0000000102387812 */ /* 0x000fe200078efcff */
[----:B------:R-:W5:Y:S01]  /*a7b0*/  LDSM.16.M88.4 R132, [R17+0x1400] ;  /* 0x001400001184783b */ /* 0x000f620000000200 */
[--C-:B------:R-:W-:Y:S01]  /*a7c0*/  IMAD.IADD R156, R3, 0x1, R160.reuse ;  /* 0x00000001039c7824 */ /* 0x100fe200078e02a0 */
[-C--:B------:R-:W-:Y:S01]  /*a7d0*/  ISETP.GE.AND P2, PT, R48, R57.reuse, PT ;  /* 0x000000393000720c */ /* 0x080fe20003f46270 */
[----:B------:R-:W-:Y:S01]  /*a7e0*/  IMAD.IADD R0, R17, 0x1, R160 ;  /* 0x0000000111007824 */ /* 0x000fe200078e02a0 */
[----:B------:R-:W3:Y:S01]  /*a7f0*/  LDSM.16.M88.4 R124, [R17+0x1800] ;  /* 0x00180000117c783b */ /* 0x000ee20000000200 */
[----:B------:R-:W-:-:S02]  /*a800*/  ISETP.GE.AND P1, PT, R56, R57, PT ;  /* 0x000000393800720c */ /* 0x000fc40003f26270 */
[C---:B------:R-:W-:Y:S01]  /*a810*/  LOP3.LUT R48, R2.reuse, 0x9, RZ, 0xfc, !PT ;  /* 0x0000000902307812 */ /* 0x040fe200078efcff */
[----:B------:R-:W4:Y:S01]  /*a820*/  LDSM.16.M88.4 R116, [R17+0x1c00] ;  /* 0x001c00001174783b */ /* 0x000f220000000200 */
[C---:B------:R-:W-:Y:S02]  /*a830*/  LOP3.LUT R58, R2.reuse, 0x10, RZ, 0xfc, !PT ;  /* 0x00000010023a7812 */ /* 0x040fe400078efcff */
[C---:B------:R-:W-:Y:S01]  /*a840*/  LOP3.LUT R56, R2.reuse, 0x11, RZ, 0xfc, !PT ;  /* 0x0000001102387812 */ /* 0x040fe200078efcff */
[----:B------:R-:W4:Y:S01]  /*a850*/  LDSM.16.M88.4 R108, [R17+0x2000] ;  /* 0x00200000116c783b */ /* 0x000f220000000200 */
[-C--:B------:R-:W-:Y:S02]  /*a860*/  ISETP.GE.AND P0, PT, R2, R57.reuse, PT ;  /* 0x000000390200720c */ /* 0x080fe40003f06270 */
[----:B------:R-:W-:Y:S01]  /*a870*/  ISETP.GE.AND P4, PT, R48, R57, PT ;  /* 0x000000393000720c */ /* 0x000fe20003f86270 */
[----:B------:R-:W4:Y:S01]  /*a880*/  LDSM.16.M88.4 R100, [R17+0x2400] ;  /* 0x002400001164783b */ /* 0x000f220000000200 */
[----:B------:R-:W-:-:S02]  /*a890*/  LOP3.LUT R48, R2, 0x18, RZ, 0xfc, !PT ;  /* 0x0000001802307812 */ /* 0x000fc400078efcff */
[-C--:B------:R-:W-:Y:S01]  /*a8a0*/  ISETP.GE.AND P5, PT, R58, R57.reuse, PT ;  /* 0x000000393a00720c */ /* 0x080fe20003fa6270 */
[----:B------:R-:W4:Y:S01]  /*a8b0*/  LDSM.16.M88.4 R92, [R17+0x2800] ;  /* 0x00280000115c783b */ /* 0x000f220000000200 */
[-C--:B------:R-:W-:Y:S02]  /*a8c0*/  ISETP.GE.AND P6, PT, R56, R57.reuse, PT ;  /* 0x000000393800720c */ /* 0x080fe40003fc6270 */
[----:B------:R-:W-:Y:S01]  /*a8d0*/  ISETP.GE.AND P3, PT, R48, R57, PT ;  /* 0x000000393000720c */ /* 0x000fe20003f66270 */
[----:B------:R-:W4:Y:S01]  /*a8e0*/  LDSM.16.M88.4 R84, [R17+0x2c00] ;  /* 0x002c00001154783b */ /* 0x000f220000000200 */
[----:B------:R-:W-:Y:S02]  /*a8f0*/  LOP3.LUT R48, R2, 0x19, RZ, 0xfc, !PT ;  /* 0x0000001902307812 */ /* 0x000fe400078efcff */
[----:B-1----:R-:W-:Y:S01]  /*a900*/  P2R R3, PR, RZ, 0x8 ;  /* 0x00000008ff037803 */ /* 0x002fe20000000000 */
[----:B------:R-:W1:Y:S04]  /*a910*/  LDSM.16.M88.4 R76, [R17+0x3000] ;  /* 0x00300000114c783b */ /* 0x000e680000000200 */
[----:B------:R-:W1:Y:S04]  /*a920*/  LDSM.16.M88.4 R68, [R17+0x3400] ;  /* 0x003400001144783b */ /* 0x000e680000000200 */
[----:B------:R-:W1:Y:S01]  /*a930*/  LDSM.16.M88.4 R60, [R17+0x3800] ;  /* 0x00380000113c783b */ /* 0x000e620000000200 */
[C---:B--2---:R-:W-:Y:S03]  /*a940*/  HMMA.16816.F32.BF16 R8, R12.reuse, R4, RZ ;  /* 0x000000040c08723c */ /* 0x044fe600000418ff */
[----:B------:R-:W2:Y:S04]  /*a950*/  LDSM.16.M88.4 R44, [R17+0x3c00] ;  /* 0x003c0000112c783b */ /* 0x000ea80000000200 */
[----:B------:R-:W2:Y:S01]  /*a960*/  LDSM.16.M88.4 R36, [R17+0x4000] ;  /* 0x004000001124783b */ /* 0x000ea20000000200 */
[C---:B-----5:R-:W-:Y:S03]  /*a970*/  HMMA.16816.F32.BF16 R136, R12.reuse, R132, RZ ;  /* 0x000000840c88723c */ /* 0x060fe600000418ff */
[----:B------:R-:W5:Y:S04]  /*a980*/  LDSM.16.M88.4 R28, [R17+0x4400] ;  /* 0x00440000111c783b */ /* 0x000f680000000200 */
[----:B------:R-:W5:Y:S01]  /*a990*/  LDSM.16.M88.4 R20, [R17+0x4800] ;  /* 0x004800001114783b */ /* 0x000f620000000200 */
[C---:B---3--:R-:W-:Y:S03]  /*a9a0*/  HMMA.16816.F32.BF16 R128, R12.reuse, R124, RZ ;  /* 0x0000007c0c80723c */ /* 0x048fe600000418ff */
[----:B------:R-:W3:Y:S04]  /*a9b0*/  LDSM.16.M88.4 R144, [R17+0x4c00] ;  /* 0x004c00001190783b */ /* 0x000ee80000000200 */
[----:B------:R-:W-:Y:S01]  /*a9c0*/  LDSM.16.M88.4 R140, [R0+0x1000] ;  /* 0x00100000008c783b */ /* 0x000fe20000000200 */
[C---:B----4-:R-:W-:Y:S03]  /*a9d0*/  HMMA.16816.F32.BF16 R120, R12.reuse, R116, RZ ;  /* 0x000000740c78723c */ /* 0x050fe600000418ff */
[----:B------:R-:W4:Y:S04]  /*a9e0*/  LDSM.16.M88.4 R156, [R156] ;  /* 0x000000009c9c783b */ /* 0x000f280000000200 */
[----:B------:R-:W4:Y:S01]  /*a9f0*/  LDSM.16.M88.4 R152, [R0+0x1400] ;  /* 0x001400000098783b */ /* 0x000f220000000200 */
[C---:B------:R-:W-:Y:S08]  /*aa00*/  HMMA.16816.F32.BF16 R112, R12.reuse, R108, RZ ;  /* 0x0000006c0c70723c */ /* 0x040ff000000418ff */
[C---:B------:R-:W-:Y:S08]  /*aa10*/  HMMA.16816.F32.BF16 R104, R12.reuse, R100, RZ ;  /* 0x000000640c68723c */ /* 0x040ff000000418ff */
[C---:B------:R-:W-:Y:S08]  /*aa20*/  HMMA.16816.F32.BF16 R96, R12.reuse, R92, RZ ;  /* 0x0000005c0c60723c */ /* 0x040ff000000418ff */
[C---:B------:R-:W-:Y:S08]  /*aa30*/  HMMA.16816.F32.BF16 R88, R12.reuse, R84, RZ ;  /* 0x000000540c58723c */ /* 0x040ff000000418ff */
[C---:B-1----:R-:W-:Y:S08]  /*aa40*/  HMMA.16816.F32.BF16 R80, R12.reuse, R76, RZ ;  /* 0x0000004c0c50723c */ /* 0x042ff000000418ff */
[C---:B------:R-:W-:Y:S08]  /*aa50*/  HMMA.16816.F32.BF16 R72, R12.reuse, R68, RZ ;  /* 0x000000440c48723c */ /* 0x040ff000000418ff */
[C---:B------:R-:W-:Y:S08]  /*aa60*/  HMMA.16816.F32.BF16 R64, R12.reuse, R60, RZ ;  /* 0x0000003c0c40723c */ /* 0x040ff000000418ff */
[C---:B--2---:R-:W-:Y:S08]  /*aa70*/  HMMA.16816.F32.BF16 R52, R12.reuse, R44, RZ ;  /* 0x0000002c0c34723c */ /* 0x044ff000000418ff */
        /* <DEDUP_REMOVED lines=19> */
[----:B------:R-:W-:Y:S01]  /*abb0*/  HMMA.16816.F32.BF16 R12, R12, R146, RZ ;  /* 0x000000920c0c723c */ /* 0x000fe200000418ff */
[----:B------:R-:W1:Y:S07]  /*abc0*/  LDSM.16.M88.4 R144, [R0+0x1800] ;  /* 0x001800000090783b */ /* 0x000e6e0000000200 */
[C---:B----4-:R-:W-:Y:S08]  /*abd0*/  HMMA.16816.F32.BF16 R8, R156.reuse, R140, R8 ;  /* 0x0000008c9c08723c */ /* 0x050ff00000041808 */
[C---:B------:R-:W-:Y:S01]  /*abe0*/  HMMA.16816.F32.BF16 R4, R156.reuse, R142, R4 ;  /* 0x0000008e9c04723c */ /* 0x040fe20000041804 */
[----:B------:R-:W2:Y:S07]  /*abf0*/  LDSM.16.M88.4 R140, [R0+0x1c00] ;  /* 0x001c0000008c783b */ /* 0x000eae0000000200 */
[----:B------:R-:W-:Y:S03]  /*ac00*/  HMMA.16816.F32.BF16 R136, R156, R152, R136 ;  /* 0x000000989c88723c */ /* 0x000fe60000041888 */
[----:B------:R-:W-:-:S02]  /*ac10*/  FSEL R56, R10, -INF , !P0 ;  /* 0xff8000000a387808 */ /* 0x000fc40004000000 */
[----:B------:R-:W-:Y:S02]  /*ac20*/  FSEL R185, R8, -INF , !P0 ;  /* 0xff80000008b97808 */ /* 0x000fe40004000000 */
[----:B------:R-:W-:Y:S01]  /*ac30*/  FSEL R58, R11, -INF , !P1 ;  /* 0xff8000000b3a7808 */ /* 0x000fe20004800000 */
[C---:B------:R-:W-:Y:S01]  /*ac40*/  HMMA.16816.F32.BF16 R132, R156.reuse, R154, R132 ;  /* 0x0000009a9c84723c */ /* 0x040fe20000041884 */
[----:B------:R-:W-:Y:S02]  /*ac50*/  FSEL R189, R9, -INF , !P1 ;  /* 0xff80000009bd7808 */ /* 0x000fe40004800000 */
[----:B------:R-:W3:Y:S01]  /*ac60*/  LDSM.16.M88.4 R8, [R0+0x2000] ;  /* 0x002000000008783b */ /* 0x000ee20000000200 */
[----:B------:R-:W-:Y:S02]  /*ac70*/  LOP3.LUT R154, R2, 0x21, RZ, 0xfc, !PT ;  /* 0x00000021029a7812 */ /* 0x000fe400078efcff */
[----:B------:R-:W-:Y:S02]  /*ac80*/  FSEL R152, R6, -INF , !P2 ;  /* 0xff80000006987808 */ /* 0x000fe40005000000 */
[----:B------:R-:W-:Y:S01]  /*ac90*/  ISETP.GE.AND P3, PT, R154, R57, PT ;  /* 0x000000399a00720c */ /* 0x000fe20003f66270 */
[----:B-1----:R-:W-:Y:S01]  /*aca0*/  HMMA.16816.F32.BF16 R128, R156, R144, R128 ;  /* 0x000000909c80723c */ /* 0x002fe20000041880 */
[----:B------:R-:W-:-:S02]  /*acb0*/  FSEL R144, R4, -INF , !P2 ;  /* 0xff80000004907808 */ /* 0x000fc40005000000 */
[----:B------:R-:W-:Y:S02]  /*acc0*/  LOP3.LUT R4, R2, 0x29, RZ, 0xfc, !PT ;  /* 0x0000002902047812 */ /* 0x000fe400078efcff */
[----:B------:R-:W-:Y:S02]  /*acd0*/  FSEL R138, R138, -INF , !P5 ;  /* 0xff8000008a8a7808 */ /* 0x000fe40006800000 */
[----:B------:R-:W-:Y:S01]  /*ace0*/  FSEL R199, R136, -INF , !P5 ;  /* 0xff80000088c77808 */ /* 0x000fe20006800000 */
[----:B------:R-:W-:Y:S01]  /*acf0*/  HMMA.16816.F32.BF16 R124, R156, R146, R124 ;  /* 0x000000929c7c723c */ /* 0x000fe2000004187c */
[----:B------:R-:W-:Y:S02]  /*ad00*/  FSEL R154, R7, -INF , !P4 ;  /* 0xff800000079a7808 */ /* 0x000fe40006000000 */
[----:B------:R-:W-:Y:S02]  /*ad10*/  FSEL R193, R5, -INF , !P4 ;  /* 0xff80000005c17808 */ /* 0x000fe40006000000 */
[----:B------:R-:W-:-:S02]  /*ad20*/  ISETP.GE.AND P5, PT, R4, R57, PT ;  /* 0x000000390400720c */ /* 0x000fc40003fa6270 */
[----:B------:R-:W1:Y:S01]  /*ad30*/  LDSM.16.M88.4 R4, [R0+0x2400] ;  /* 0x002400000004783b */ /* 0x000e620000000200 */
[-C--:B------:R-:W-:Y:S01]  /*ad40*/  ISETP.GE.AND P0, PT, R48, R57.reuse, PT ;  /* 0x000000393000720c */ /* 0x080fe20003f06270 */
[C---:B--2---:R-:W-:Y:S01]  /*ad50*/  HMMA.16816.F32.BF16 R120, R156.reuse, R140, R120 ;  /* 0x0000008c9c78723c */ /* 0x044fe20000041878 */
[----:B------:R-:W-:Y:S02]  /*ad60*/  LOP3.LUT R48, R2, 0x20, RZ, 0xfc, !PT ;  /* 0x0000002002307812 */ /* 0x000fe400078efcff */
[----:B------:R-:W-:Y:S02]  /*ad70*/  ISETP.NE.AND P2, PT, R3, RZ, PT ;  /* 0x000000ff0300720c */ /* 0x000fe40003f45270 */
[----:B------:R-:W-:Y:S02]  /*ad80*/  ISETP.GE.AND P1, PT, R48, R57, PT ;  /* 0x000000393000720c */ /* 0x000fe40003f26270 */
[----:B------:R-:W-:Y:S01]  /*ad90*/  LOP3.LUT R48, R2, 0x28, RZ, 0xfc, !PT ;  /* 0x0000002802307812 */ /* 0x000fe200078efcff */
[----:B------:R-:W-:Y:S01]  /*ada0*/  HMMA.16816.F32.BF16 R116, R156, R142, R116 ;  /* 0x0000008e9c74723c */ /* 0x000fe20000041874 */
[----:B------:R-:W-:-:S02]  /*adb0*/  FSEL R209, R132, -INF , !P2 ;  /* 0xff80000084d17808 */ /* 0x000fc40005000000 */
[----:B------:R-:W-:Y:S02]  /*adc0*/  ISETP.GE.AND P4, PT, R48, R57, PT ;  /* 0x000000393000720c */ /* 0x000fe40003f86270 */
[----:B------:R-:W-:Y:S02]  /*add0*/  LOP3.LUT R48, R2, 0x30, RZ, 0xfc, !PT ;  /* 0x0000003002307812 */ /* 0x000fe400078efcff */
[----:B------:R-:W-:Y:S01]  /*ade0*/  FSEL R142, R130, -INF , !P1 ;  /* 0xff800000828e7808 */ /* 0x000fe20004800000 */
[----:B---3--:R-:W-:Y:S01]  /*adf0*/  HMMA.16816.F32.BF16 R112, R156, R8, R112 ;  /* 0x000000089c70723c */ /* 0x008fe20000041870 */
[----:B------:R-:W-:Y:S02]  /*ae00*/  LOP3.LUT R8, R2, 0x48, RZ, 0xfc, !PT ;  /* 0x0000004802087812 */ /* 0x000fe400078efcff */
[----:B------:R-:W-:Y:S02]  /*ae10*/  FSEL R197, R128, -INF , !P1 ;  /* 0xff80000080c57808 */ /* 0x000fe40004800000 */
[----:B------:R-:W-:-:S02]  /*ae20*/  FSEL R166, R131, -INF , !P3 ;  /* 0xff80000083a67808 */ /* 0x000fc40005800000 */
[----:B------:R-:W-:Y:S01]  /*ae30*/  FSEL R195, R129, -INF , !P3 ;  /* 0xff80000081c37808 */ /* 0x000fe20005800000 */
[----:B------:R-:W-:Y:S01]  /*ae40*/  HMMA.16816.F32.BF16 R108, R156, R10, R108 ;  /* 0x0000000a9c6c723c */ /* 0x000fe2000004186c */
[----:B------:R-:W-:Y:S01]  /*ae50*/  FSEL R132, R135, -INF , !P0 ;  /* 0xff80000087847808 */ /* 0x000fe20004000000 */
[----:B------:R-:W2:Y:S01]  /*ae60*/  LDSM.16.M88.4 R128, [R0+0x2800] ;  /* 0x002800000080783b */ /* 0x000ea20000000200 */
[----:B------:R-:W-:Y:S02]  /*ae70*/  FSEL R170, R127, -INF , !P5 ;  /* 0xff8000007faa7808 */ /* 0x000fe40006800000 */
[----:B------:R-:W-:Y:S02]  /*ae80*/  FSEL R135, R125, -INF , !P5 ;  /* 0xff8000007d877808 */ /* 0x000fe40006800000 */
[----:B------:R-:W-:Y:S02]  /*ae90*/  FSEL R136, R139, -INF , !P6 ;  /* 0xff8000008b887808 */ /* 0x000fe40007000000 */
[----:B------:R-:W-:-:S02]  /*aea0*/  FSEL R201, R137, -INF , !P6 ;  /* 0xff80000089c97808 */ /* 0x000fc40007000000 */
[----:B------:R-:W-:Y:S02]  /*aeb0*/  LOP3.LUT R146, R2, 0x38, RZ, 0xfc, !PT ;  /* 0x0000003802927812 */ /* 0x000fe400078efcff */
[----:B------:R-:W-:Y:S01]  /*aec0*/  FSEL R140, R134, -INF , !P2 ;  /* 0xff800000868c7808 */ /* 0x000fe20005000000 */
[C---:B-1----:R-:W-:Y:S01]  /*aed0*/  HMMA.16816.F32.BF16 R104, R156.reuse, R4, R104 ;  /* 0x000000049c68723c */ /* 0x042fe20000041868 */
[-C--:B------:R-:W-:Y:S02]  /*aee0*/  ISETP.GE.AND P5, PT, R8, R57.reuse, PT ;  /* 0x000000390800720c */ /* 0x080fe40003fa6270 */
[----:B------:R-:W-:Y:S02]  /*aef0*/  ISETP.GE.AND P6, PT, R48, R57, PT ;  /* 0x000000393000720c */ /* 0x000fe40003fc6270 */
[C---:B------:R-:W-:Y:S02]  /*af00*/  LOP3.LUT R134, R2.reuse, 0x39, RZ, 0xfc, !PT ;  /* 0x0000003902867812 */ /* 0x040fe400078efcff */
[----:B------:R-:W-:Y:S01]  /*af10*/  LOP3.LUT R8, R2, 0x49, RZ, 0xfc, !PT ;  /* 0x0000004902087812 */ /* 0x000fe200078efcff */
[----:B------:R-:W-:Y:S01]  /*af20*/  HMMA.16816.F32.BF16 R100, R156, R6, R100 ;  /* 0x000000069c64723c */ /* 0x000fe20000041864 */
[----:B------:R-:W-:-:S02]  /*af30*/  FSEL R205, R133, -INF , !P0 ;  /* 0xff80000085cd7808 */ /* 0x000fc40004000000 */
[-C--:B------:R-:W-:Y:S02]  /*af40*/  ISETP.GE.AND P0, PT, R146, R57.reuse, PT ;  /* 0x000000399200720c */ /* 0x080fe40003f06270 */
[----:B------:R-:W-:Y:S02]  /*af50*/  ISETP.GE.AND P2, PT, R134, R57, PT ;  /* 0x000000398600720c */ /* 0x000fe40003f46270 */
[----:B------:R-:W-:Y:S02]  /*af60*/  FSEL R122, R122, -INF , !P6 ;  /* 0xff8000007a7a7808 */ /* 0x000fe40007000000 */
[----:B------:R-:W-:Y:S02]  /*af70*/  FSEL R181, R120, -INF , !P6 ;  /* 0xff80000078b57808 */ /* 0x000fe40007000000 */
[C---:B------:R-:W-:Y:S02]  /*af80*/  LOP3.LUT R4, R2.reuse, 0x58, RZ, 0xfc, !PT ;  /* 0x0000005802047812 */ /* 0x040fe400078efcff */
[----:B------:R-:W-:-:S02]  /*af90*/  LOP3.LUT R134, R2, 0x40, RZ, 0xfc, !PT ;  /* 0x0000004002867812 */ /* 0x000fc400078efcff */
[-C--:B------:R-:W-:Y:S02]  /*afa0*/  ISETP.GE.AND P6, PT, R8, R57.reuse, PT ;  /* 0x000000390800720c */ /* 0x080fe40003fc6270 */
[----:B------:R-:W1:Y:S01]  /*afb0*/  LDSM.16.M88.4 R8, [R0+0x2c00] ;  /* 0x002c00000008783b */ /* 0x000e620000000200 */
[----:B------:R-:W-:Y:S02]  /*afc0*/  FSEL R118, R118, -INF , !P0 ;  /* 0xff80000076767808 */ /* 0x000fe40004000000 */
[----:B------:R-:W-:Y:S01]  /*afd0*/  FSEL R179, R116, -INF , !P0 ;  /* 0xff80000074b37808 */ /* 0x000fe20004000000 */
[----:B--2---:R-:W-:Y:S01]  /*afe0*/  HMMA.16816.F32.BF16 R96, R156, R128, R96 ;  /* 0x000000809c60723c */ /* 0x004fe20000041860 */
[-C--:B------:R-:W-:Y:S02]  /*aff0*/  ISETP.GE.AND P0, PT, R4, R57.reuse, PT ;  /* 0x000000390400720c */ /* 0x080fe40003f06270 */
[----:B------:R-:W-:Y:S02]  /*b000*/  ISETP.GE.AND P3, PT, R134, R57, PT ;  /* 0x000000398600720c */ /* 0x000fe40003f66270 */
[----:B------:R-:W-:-:S02]  /*b010*/  LOP3.LUT R4, R2, 0x59, RZ, 0xfc, !PT ;  /* 0x0000005902047812 */ /* 0x000fc400078efcff */
[----:B------:R-:W-:Y:S01]  /*b020*/  FSEL R174, R114, -INF , !P3 ;  /* 0xff80000072ae7808 */ /* 0x000fe20005800000 */
[----:B------:R-:W-:Y:S01]  /*b030*/  HMMA.16816.F32.BF16 R92, R156, R130, R92 ;  /* 0x000000829c5c723c */ /* 0x000fe2000004185c */
[----:B------:R-:W-:Y:S02]  /*b040*/  FSEL R173, R112, -INF , !P3 ;  /* 0xff80000070ad7808 */ /* 0x000fe40005800000 */
[-C--:B------:R-:W-:Y:S02]  /*b050*/  ISETP.GE.AND P3, PT, R4, R57.reuse, PT ;  /* 0x000000390400720c */ /* 0x080fe40003f66270 */
[----:B------:R-:W2:Y:S01]  /*b060*/  LDSM.16.M88.4 R4, [R0+0x3000] ;  /* 0x003000000004783b */ /* 0x000ea20000000200 */
[----:B------:R-:W-:Y:S02]  /*b070*/  LOP3.LUT R48, R2, 0x31, RZ, 0xfc, !PT ;  /* 0x0000003102307812 */ /* 0x000fe400078efcff */
[----:B------:R-:W-:Y:S02]  /*b080*/  FSEL R191, R124, -INF , !P4 ;  /* 0xff8000007cbf7808 */ /* 0x000fe40006000000 */
[----:B------:R-:W-:-:S02]  /*b090*/  ISETP.GE.AND P1, PT, R48, R57, PT ;  /* 0x000000393000720c */ /* 0x000fc40003f26270 */
[C---:B------:R-:W-:Y:S02]  /*b0a0*/  LOP3.LUT R134, R2.reuse, 0x41, RZ, 0xfc, !PT ;  /* 0x0000004102867812 */ /* 0x040fe400078efcff */
[C---:B------:R-:W-:Y:S02]  /*b0b0*/  LOP3.LUT R48, R2.reuse, 0x50, RZ, 0xfc, !PT ;  /* 0x0000005002307812 */ /* 0x040fe400078efcff */
[----:B------:R-:W-:Y:S02]  /*b0c0*/  LOP3.LUT R124, R2, 0x51, RZ, 0xfc, !PT ;  /* 0x00000051027c7812 */ /* 0x000fe400078efcff */
[----:B------:R-:W-:Y:S02]  /*b0d0*/  FSEL R168, R126, -INF , !P4 ;  /* 0xff8000007ea87808 */ /* 0x000fe40006000000 */
[----:B------:R-:W-:Y:S02]  /*b0e0*/  FSEL R120, R123, -INF , !P1 ;  /* 0xff8000007b787808 */ /* 0x000fe40004800000 */
[----:B------:R-:W-:-:S02]  /*b0f0*/  FSEL R183, R121, -INF , !P1 ;  /* 0xff80000079b77808 */ /* 0x000fc40004800000 */
[----:B------:R-:W-:Y:S02]  /*b100*/  FSEL R116, R119, -INF , !P2 ;  /* 0xff80000077747808 */ /* 0x000fe40005000000 */
[----:B------:R-:W-:Y:S01]  /*b110*/  FSEL R177, R117, -INF , !P2 ;  /* 0xff80000075b17808 */ /* 0x000fe20005000000 */
[C---:B-1----:R-:W-:Y:S01]  /*b120*/  HMMA.16816.F32.BF16 R88, R156.reuse, R8, R88 ;  /* 0x000000089c58723c */ /* 0x042fe20000041858 */
[-C--:B------:R-:W-:Y:S02]  /*b130*/  ISETP.GE.AND P4, PT, R134, R57.reuse, PT ;  /* 0x000000398600720c */ /* 0x080fe40003f86270 */
[-C--:B------:R-:W-:Y:S02]  /*b140*/  ISETP.GE.AND P1, PT, R124, R57.reuse, PT ;  /* 0x000000397c00720c */ /* 0x080fe40003f26270 */
[----:B------:R-:W-:Y:S02]  /*b150*/  ISETP.GE.AND P2, PT, R48, R57, PT ;  /* 0x000000393000720c */ /* 0x000fe40003f46270 */
[C---:B------:R-:W-:Y:S01]  /*b160*/  LOP3.LUT R8, R2.reuse, 0x78, RZ, 0xfc, !PT ;  /* 0x0000007802087812 */ /* 0x040fe200078efcff */
[----:B------:R-:W-:Y:S01]  /*b170*/  HMMA.16816.F32.BF16 R84, R156, R10, R84 ;  /* 0x0000000a9c54723c */ /* 0x000fe20000041854 */
[----:B------:R-:W-:-:S02]  /*b180*/  LOP3.LUT R114, R2, 0x60, RZ, 0xfc, !PT ;  /* 0x0000006002727812 */ /* 0x000fc400078efcff */
[----:B------:R-:W-:Y:S02]  /*b190*/  FSEL R178, R102, -INF , !P0 ;  /* 0xff80000066b27808 */ /* 0x000fe40004000000 */
[----:B------:R-:W-:Y:S02]  /*b1a0*/  FSEL R163, R100, -INF , !P0 ;  /* 0xff80000064a37808 */ /* 0x000fe40004000000 */
[----:B------:R-:W-:Y:S02]  /*b1b0*/  FSEL R112, R115, -INF , !P4 ;  /* 0xff80000073707808 */ /* 0x000fe40006000000 */
[----:B------:R-:W-:Y:S01]  /*b1c0*/  FSEL R175, R113, -INF , !P4 ;  /* 0xff80000071af7808 */ /* 0x000fe20006000000 */
[----:B--2---:R-:W-:Y:S01]  /*b1d0*/  HMMA.16816.F32.BF16 R80, R156, R4, R80 ;  /* 0x000000049c50723c */ /* 0x004fe20000041850 */
[----:B------:R-:W-:Y:S02]  /*b1e0*/  LOP3.LUT R48, R2, 0x69, RZ, 0xfc, !PT ;  /* 0x0000006902307812 */ /* 0x000fe400078efcff */
[----:B------:R-:W-:-:S02]  /*b1f0*/  FSEL R128, R106, -INF , !P2 ;  /* 0xff8000006a807808 */ /* 0x000fc40005000000 */
[----:B------:R-:W-:Y:S02]  /*b200*/  FSEL R165, R104, -INF , !P2 ;  /* 0xff80000068a57808 */ /* 0x000fe40005000000 */
[----:B------:R-:W-:Y:S01]  /*b210*/  FSEL R130, R107, -INF , !P1 ;  /* 0xff8000006b827808 */ /* 0x000fe20004800000 */
[----:B------:R-:W-:Y:S01]  /*b220*/  HMMA.16816.F32.BF16 R76, R156, R6, R76 ;  /* 0x000000069c4c723c */ /* 0x000fe2000004184c */
[----:B------:R-:W-:Y:S02]  /*b230*/  FSEL R167, R105, -INF , !P1 ;  /* 0xff80000069a77808 */ /* 0x000fe40004800000 */
[-C--:B------:R-:W-:Y:S01]  /*b240*/  ISETP.GE.AND P0, PT, R8, R57.reuse, PT ;  /* 0x000000390800720c */ /* 0x080fe20003f06270 */
[----:B------:R-:W1:Y:S01]  /*b250*/  LDSM.16.M88.4 R104, [R0+0x3400] ;  /* 0x003400000068783b */ /* 0x000e620000000200 */
[----:B------:R-:W-:Y:S02]  /*b260*/  ISETP.GE.AND P4, PT, R114, R57, PT ;  /* 0x000000397200720c */ /* 0x000fe40003f86270 */
[----:B------:R-:W-:-:S02]  /*b270*/  LOP3.LUT R8, R2, 0x79, RZ, 0xfc, !PT ;  /* 0x0000007902087812 */ /* 0x000fc400078efcff */
[----:B------:R-:W-:Y:S02]  /*b280*/  FSEL R180, R103, -INF , !P3 ;  /* 0xff80000067b47808 */ /* 0x000fe40005800000 */
[----:B------:R-:W-:Y:S02]  /*b290*/  FSEL R155, R101, -INF , !P3 ;  /* 0xff800000659b7808 */ /* 0x000fe40005800000 */
[----:B------:R-:W-:Y:S02]  /*b2a0*/  ISETP.GE.AND P3, PT, R48, R57, PT ;  /* 0x000000393000720c */ /* 0x000fe40003f66270 */
[----:B------:R-:W-:Y:S02]  /*b2b0*/  FSEL R182, R98, -INF , !P4 ;  /* 0xff80000062b67808 */ /* 0x000fe40006000000 */
[----:B------:R-:W-:Y:S02]  /*b2c0*/  FSEL R147, R96, -INF , !P4 ;  /* 0xff80000060937808 */ /* 0x000fe40006000000 */
[----:B------:R-:W-:-:S02]  /*b2d0*/  LOP3.LUT R4, R2, 0x88, RZ, 0xfc, !PT ;  /* 0x0000008802047812 */ /* 0x000fc400078efcff */
[-C--:B------:R-:W-:Y:S02]  /*b2e0*/  ISETP.GE.AND P4, PT, R8, R57.reuse, PT ;  /* 0x000000390800720c */ /* 0x080fe40003f86270 */
[----:B------:R-:W2:Y:S01]  /*b2f0*/  LDSM.16.M88.4 R8, [R0+0x3800] ;  /* 0x003800000008783b */ /* 0x000ea20000000200 */
[----:B------:R-:W-:Y:S02]  /*b300*/  FSEL R190, R95, -INF , !P3 ;  /* 0xff8000005fbe7808 */ /* 0x000fe40005800000 */
[----:B------:R-:W-:Y:S02]  /*b310*/  FSEL R143, R93, -INF , !P3 ;  /* 0xff8000005d8f7808 */ /* 0x000fe40005800000 */
[----:B------:R-:W-:Y:S02]  /*b320*/  ISETP.GE.AND P3, PT, R4, R57, PT ;  /* 0x000000390400720c */ /* 0x000fe40003f66270 */
[----:B------:R-:W-:Y:S02]  /*b330*/  LOP3.LUT R4, R2, 0x89, RZ, 0xfc, !PT ;  /* 0x0000008902047812 */ /* 0x000fe400078efcff */
[----:B------:R-:W-:-:S02]  /*b340*/  P2R R3, PR, RZ, 0x8 ;  /* 0x00000008ff037803 */ /* 0x000fc40000000000 */
[-C--:B------:R-:W-:Y:S02]  /*b350*/  ISETP.GE.AND P3, PT, R4, R57.reuse, PT ;  /* 0x000000390400720c */ /* 0x080fe40003f66270 */
[----:B------:R-:W3:Y:S01]  /*b360*/  LDSM.16.M88.4 R4, [R0+0x3c00] ;  /* 0x003c00000004783b */ /* 0x000ee20000000200 */
[----:B------:R-:W-:Y:S02]  /*b370*/  LOP3.LUT R114, R2, 0x68, RZ, 0xfc, !PT ;  /* 0x0000006802727812 */ /* 0x000fe400078efcff */
[----:B------:R-:W-:Y:S02]  /*b380*/  FSEL R171, R108, -INF , !P5 ;  /* 0xff8000006cab7808 */ /* 0x000fe40006800000 */
[----:B------:R-:W-:Y:S02]  /*b390*/  FSEL R108, R111, -INF , !P6 ;  /* 0xff8000006f6c7808 */ /* 0x000fe40007000000 */
[----:B------:R-:W-:Y:S01]  /*b3a0*/  FSEL R169, R109, -INF , !P6 ;  /* 0xff8000006da97808 */ /* 0x000fe20007000000 */
[----:B-1----:R-:W-:Y:S01]  /*b3b0*/  HMMA.16816.F32.BF16 R68, R156, R106, R68 ;  /* 0x0000006a9c44723c */ /* 0x002fe20000041844 */
[----:B------:R-:W-:-:S02]  /*b3c0*/  ISETP.GE.AND P6, PT, R114, R57, PT ;  /* 0x000000397200720c */ /* 0x000fc40003fc6270 */
[C---:B------:R-:W-:Y:S02]  /*b3d0*/  LOP3.LUT R114, R2.reuse, 0x70, RZ, 0xfc, !PT ;  /* 0x0000007002727812 */ /* 0x040fe400078efcff */
[----:B------:R-:W-:Y:S02]  /*b3e0*/  LOP3.LUT R124, R2, 0x61, RZ, 0xfc, !PT ;  /* 0x00000061027c7812 */ /* 0x000fe400078efcff */
[-C--:B------:R-:W-:Y:S01]  /*b3f0*/  ISETP.GE.AND P2, PT, R114, R57.reuse, PT ;  /* 0x000000397200720c */ /* 0x080fe20003f46270 */
[----:B------:R-:W-:Y:S01]  /*b400*/  HMMA.16816.F32.BF16 R72, R156, R104, R72 ;  /* 0x000000689c48723c */ /* 0x000fe20000041848 */
[----:B------:R-:W-:Y:S02]  /*b410*/  FSEL R110, R110, -INF , !P5 ;  /* 0xff8000006e6e7808 */ /* 0x000fe40006800000 */
[----:B------:R-:W-:Y:S02]  /*b420*/  LOP3.LUT R48, R2, 0x90, RZ, 0xfc, !PT ;  /* 0x0000009002307812 */ /* 0x000fe400078efcff */
[----:B------:R-:W-:-:S02]  /*b430*/  ISETP.GE.AND P5, PT, R124, R57, PT ;  /* 0x000000397c00720c */ /* 0x000fc40003fa6270 */
[----:B------:R-:W-:Y:S02]  /*b440*/  LOP3.LUT R96, R2, 0x80, RZ, 0xfc, !PT ;  /* 0x0000008002607812 */ /* 0x000fe400078efcff */
[----:B------:R-:W-:Y:S02]  /*b450*/  FSEL R192, R90, -INF , !P2 ;  /* 0xff8000005ac07808 */ /* 0x000fe40005000000 */
[----:B------:R-:W-:Y:S01]  /*b460*/  FSEL R137, R88, -INF , !P2 ;  /* 0xff80000058897808 */ /* 0x000fe20005000000 */
[----:B--2---:R-:W-:Y:S01]  /*b470*/  HMMA.16816.F32.BF16 R64, R156, R8, R64 ;  /* 0x000000089c40723c */ /* 0x004fe20000041840 */
[----:B------:R-:W-:Y:S02]  /*b480*/  ISETP.GE.AND P2, PT, R48, R57, PT ;  /* 0x000000393000720c */ /* 0x000fe40003f46270 */
[----:B------:R-:W-:Y:S02]  /*b490*/  FSEL R184, R99, -INF , !P5 ;  /* 0xff80000063b87808 */ /* 0x000fe40006800000 */
[----:B------:R-:W-:-:S02]  /*b4a0*/  FSEL R153, R97, -INF , !P5 ;  /* 0xff80000061997808 */ /* 0x000fc40006800000 */
[----:B------:R-:W-:Y:S01]  /*b4b0*/  LOP3.LUT R48, R2, 0x98, RZ, 0xfc, !PT ;  /* 0x0000009802307812 */ /* 0x000fe200078efcff */
[C---:B------:R-:W-:Y:S01]  /*b4c0*/  HMMA.16816.F32.BF16 R60, R156.reuse, R10, R60 ;  /* 0x0000000a9c3c723c */ /* 0x040fe2000004183c */
[-C--:B------:R-:W-:Y:S02]  /*b4d0*/  ISETP.GE.AND P5, PT, R96, R57.reuse, PT ;  /* 0x000000396000720c */ /* 0x080fe40003fa6270 */
[----:B------:R-:W-:Y:S02]  /*b4e0*/  LOP3.LUT R96, R2, 0x81, RZ, 0xfc, !PT ;  /* 0x0000008102607812 */ /* 0x000fe400078efcff */
[----:B------:R-:W-:Y:S02]  /*b4f0*/  FSEL R196, R86, -INF , !P0 ;  /* 0xff80000056c47808 */ /* 0x000fe40004000000 */
[----:B------:R-:W-:Y:S01]  /*b500*/  FSEL R133, R84, -INF , !P0 ;  /* 0xff80000054857808 */ /* 0x000fe20004000000 */
[----:B---3--:R-:W-:Y:S01]  /*b510*/  HMMA.16816.F32.BF16 R52, R156, R4, R52 ;  /* 0x000000049c34723c */ /* 0x008fe20000041834 */
[----:B------:R-:W-:-:S02]  /*b520*/  ISETP.GE.AND P0, PT, R48, R57, PT ;  /* 0x000000393000720c */ /* 0x000fc40003f06270 */
[----:B------:R-:W-:Y:S02]  /*b530*/  FSEL R186, R94, -INF , !P6 ;  /* 0xff8000005eba7808 */ /* 0x000fe40007000000 */
[----:B------:R-:W-:Y:S02]  /*b540*/  FSEL R145, R92, -INF , !P6 ;  /* 0xff8000005c917808 */ /* 0x000fe40007000000 */
[----:B------:R-:W-:Y:S01]  /*b550*/  LOP3.LUT R48, R2, 0x99, RZ, 0xfc, !PT ;  /* 0x0000009902307812 */ /* 0x000fe200078efcff */
[----:B------:R-:W-:Y:S01]  /*b560*/  HMMA.16816.F32.BF16 R44, R156, R6, R44 ;  /* 0x000000069c2c723c */ /* 0x000fe2000004182c */
[----:B------:R-:W-:Y:S02]  /*b570*/  ISETP.GE.AND P6, PT, R96, R57, PT ;  /* 0x000000396000720c */ /* 0x000fe40003fc6270 */
[----:B------:R-:W-:Y:S02]  /*b580*/  FSEL R198, R87, -INF , !P4 ;  /* 0xff80000057c67808 */ /* 0x000fe40006000000 */
[----:B------:R-:W-:-:S02]  /*b590*/  FSEL R131, R85, -INF , !P4 ;  /* 0xff80000055837808 */ /* 0x000fc40006000000 */
[----:B------:R-:W-:Y:S02]  /*b5a0*/  ISETP.NE.AND P4, PT, R3, RZ, PT ;  /* 0x000000ff0300720c */ /* 0x000fe40003f85270 */
[----:B------:R-:W-:Y:S02]  /*b5b0*/  FSEL R200, R82, -INF , !P5 ;  /* 0xff80000052c87808 */ /* 0x000fe40006800000 */
[----:B------:R-:W-:Y:S02]  /*b5c0*/  FSEL R127, R80, -INF , !P5 ;  /* 0xff800000507f7808 */ /* 0x000fe40006800000 */
[----:B------:R-:W-:Y:S02]  /*b5d0*/  LOP3.LUT R8, R2, 0xa8, RZ, 0xfc, !PT ;  /* 0x000000a802087812 */ /* 0x000fe400078efcff */
[----:B------:R-:W-:Y:S02]  /*b5e0*/  ISETP.GE.AND P5, PT, R48, R57, PT ;  /* 0x000000393000720c */ /* 0x000fe40003fa6270 */
[----:B------:R-:W-:-:S02]  /*b5f0*/  LOP3.LUT R4, R2, 0xb8, RZ, 0xfc, !PT ;  /* 0x000000b802047812 */ /* 0x000fc400078efcff */
[----:B------:R-:W-:Y:S02]  /*b600*/  LOP3.LUT R48, R2, 0xa0, RZ, 0xfc, !PT ;  /* 0x000000a002307812 */ /* 0x000fe400078efcff */
[----:B------:R-:W-:Y:S02]  /*b610*/  FSEL R202, R83, -INF , !P6 ;  /* 0xff80000053ca7808 */ /* 0x000fe40007000000 */
[----:B------:R-:W-:Y:S02]  /*b620*/  FSEL R129, R81, -INF , !P6 ;  /* 0xff80000051817808 */ /* 0x000fe40007000000 */
[----:B------:R-:W1:Y:S01]  /*b630*/  LDSM.16.M88.4 R80, [R0+0x4000] ;  /* 0x004000000050783b */ /* 0x000e620000000200 */
[----:B------:R-:W-:Y:S02]  /*b640*/  FSEL R206, R78, -INF , !P4 ;  /* 0xff8000004ece7808 */ /* 0x000fe40006000000 */
[----:B------:R-:W-:Y:S02]  /*b650*/  FSEL R125, R76, -INF , !P4 ;  /* 0xff8000004c7d7808 */ /* 0x000fe40006000000 */
[----:B------:R-:W-:-:S02]  /*b660*/  ISETP.GE.AND P4, PT, R8, R57, PT ;  /* 0x000000390800720c */ /* 0x000fc40003f86270 */
[----:B------:R-:W-:Y:S02]  /*b670*/  FSEL R238, R70, -INF , !P0 ;  /* 0xff80000046ee7808 */ /* 0x000fe40004000000 */
[----:B------:R-:W-:Y:S02]  /*b680*/  FSEL R117, R68, -INF , !P0 ;  /* 0xff80000044757808 */ /* 0x000fe40004000000 */
[----:B------:R-:W-:Y:S02]  /*b690*/  LOP3.LUT R8, R2, 0xa9, RZ, 0xfc, !PT ;  /* 0x000000a902087812 */ /* 0x000fe400078efcff */
[-C--:B------:R-:W-:Y:S02]  /*b6a0*/  ISETP.GE.AND P0, PT, R4, R57.reuse, PT ;  /* 0x000000390400720c */ /* 0x080fe40003f06270 */
[----:B------:R-:W-:Y:S02]  /*b6b0*/  ISETP.GE.AND P6, PT, R48, R57, PT ;  /* 0x000000393000720c */ /* 0x000fe40003fc6270 */
[----:B------:R-:W-:-:S02]  /*b6c0*/  LOP3.LUT R4, R2, 0xb9, RZ, 0xfc, !PT ;  /* 0x000000b902047812 */ /* 0x000fc400078efcff */
[----:B------:R-:W-:Y:S02]  /*b6d0*/  FSEL R208, R79, -INF , !P3 ;  /* 0xff8000004fd07808 */ /* 0x000fe40005800000 */
[----:B------:R-:W-:Y:S02]  /*b6e0*/  FSEL R123, R77, -INF , !P3 ;  /* 0xff8000004d7b7808 */ /* 0x000fe40005800000 */
[-C--:B------:R-:W-:Y:S02]  /*b6f0*/  ISETP.GE.AND P3, PT, R8, R57.reuse, PT ;  /* 0x000000390800720c */ /* 0x080fe40003f66270 */
[----:B------:R-:W-:Y:S01]  /*b700*/  FSEL R242, R66, -INF , !P6 ;  /* 0xff80000042f27808 */ /* 0x000fe20007000000 */
[----:B------:R-:W2:Y:S01]  /*b710*/  LDSM.16.M88.4 R8, [R0+0x4400] ;  /* 0x004400000008783b */ /* 0x000ea20000000200 */
[----:B------:R-:W-:Y:S02]  /*b720*/  FSEL R111, R64, -INF , !P6 ;  /* 0xff800000406f7808 */ /* 0x000fe40007000000 */
[----:B------:R-:W-:-:S02]  /*b730*/  ISETP.GE.AND P6, PT, R4, R57, PT ;  /* 0x000000390400720c */ /* 0x000fc40003fc6270 */
[----:B------:R-:W3:Y:S01]  /*b740*/  LDSM.16.M88.4 R4, [R0+0x4800] ;  /* 0x004800000004783b */ /* 0x000ee20000000200 */
[----:B------:R-:W-:Y:S02]  /*b750*/  FSEL R246, R62, -INF , !P4 ;  /* 0xff8000003ef67808 */ /* 0x000fe40006000000 */
[----:B------:R-:W-:Y:S02]  /*b760*/  FSEL R109, R60, -INF , !P4 ;  /* 0xff8000003c6d7808 */ /* 0x000fe40006000000 */
[----:B------:R-:W-:Y:S02]  /*b770*/  FSEL R248, R63, -INF , !P3 ;  /* 0xff8000003ff87808 */ /* 0x000fe40005800000 */
[----:B------:R-:W-:Y:S02]  /*b780*/  FSEL R107, R61, -INF , !P3 ;  /* 0xff8000003d6b7808 */ /* 0x000fe40005800000 */
[----:B------:R-:W4:Y:S01]  /*b790*/  LDSM.16.M88.4 R60, [R0+0x4c00] ;  /* 0x004c0000003c783b */ /* 0x000f220000000200 */
[C---:B------:R-:W-:Y:S01]  /*b7a0*/  LOP3.LUT R114, R2.reuse, 0x71, RZ, 0xfc, !PT ;  /* 0x0000007102727812 */ /* 0x040fe200078efcff */
[----:B-1----:R-:W-:Y:S01]  /*b7b0*/  HMMA.16816.F32.BF16 R40, R156, R80, R40 ;  /* 0x000000509c28723c */ /* 0x002fe20000041828 */
[----:B------:R-:W-:Y:S01]  /*b7c0*/  LOP3.LUT R48, R2, 0xa1, RZ, 0xfc, !PT ;  /* 0x000000a102307812 */ /* 0x000fe200078efcff */
[----:B------:R-:W-:-:S04]  /*b7d0*/  DEPBAR.LE SB0, 0x0 ;  /* 0x000080000000791a */ /* 0x000fc80000000000 */
[----:B------:R-:W-:Y:S02]  /*b7e0*/  ISETP.GE.AND P1, PT, R114, R57, PT ;  /* 0x000000397200720c */ /* 0x000fe40003f26270 */
[----:B------:R-:W-:Y:S01]  /*b7f0*/  FSEL R119, R72, -INF , !P2 ;  /* 0xff80000048777808 */ /* 0x000fe20005000000 */
[----:B------:R-:W-:Y:S01]  /*b800*/  HMMA.16816.F32.BF16 R36, R156, R82, R36 ;  /* 0x000000529c24723c */ /* 0x000fe20000041824 */
[C---:B------:R-:W-:Y:S02]  /*b810*/  LOP3.LUT R88, R2.reuse, 0x91, RZ, 0xfc, !PT ;  /* 0x0000009102587812 */ /* 0x040fe400078efcff */
[----:B------:R-:W-:Y:S02]  /*b820*/  LOP3.LUT R72, R2, 0xb0, RZ, 0xfc, !PT ;  /* 0x000000b002487812 */ /* 0x000fe400078efcff */
[----:B------:R-:W-:Y:S02]  /*b830*/  FSEL R240, R71, -INF , !P5 ;  /* 0xff80000047f07808 */ /* 0x000fe40006800000 */
[----:B------:R-:W-:-:S02]  /*b840*/  FSEL R115, R69, -INF , !P5 ;  /* 0xff80000045737808 */ /* 0x000fc40006800000 */
[----:B------:R-:W-:Y:S02]  /*b850*/  FSEL R194, R91, -INF , !P1 ;  /* 0xff8000005bc27808 */ /* 0x000fe40004800000 */
[----:B------:R-:W-:Y:S02]  /*b860*/  FSEL R141, R89, -INF , !P1 ;  /* 0xff800000598d7808 */ /* 0x000fe40004800000 */
[----:B------:R-:W-:Y:S02]  /*b870*/  FSEL R210, R74, -INF , !P2 ;  /* 0xff8000004ad27808 */ /* 0x000fe40005000000 */
[-C--:B------:R-:W-:Y:S01]  /*b880*/  ISETP.GE.AND P5, PT, R48, R57.reuse, PT ;  /* 0x000000393000720c */ /* 0x080fe20003fa6270 */
[----:B--2---:R-:W-:Y:S01]  /*b890*/  HMMA.16816.F32.BF16 R32, R156, R8, R32 ;  /* 0x000000089c20723c */ /* 0x004fe20000041820 */
[-C--:B------:R-:W-:Y:S02]  /*b8a0*/  ISETP.GE.AND P1, PT, R88, R57.reuse, PT ;  /* 0x000000395800720c */ /* 0x080fe40003f26270 */
[----:B------:R-:W-:-:S02]  /*b8b0*/  ISETP.GE.AND P2, PT, R72, R57, PT ;  /* 0x000000394800720c */ /* 0x000fc40003f46270 */
[C---:B------:R-:W-:Y:S02]  /*b8c0*/  LOP3.LUT R48, R2.reuse, 0xc0, RZ, 0xfc, !PT ;  /* 0x000000c002307812 */ /* 0x040fe400078efcff */
[----:B------:R-:W-:Y:S01]  /*b8d0*/  LOP3.LUT R72, R2, 0xb1, RZ, 0xfc, !PT ;  /* 0x000000b102487812 */ /* 0x000fe200078efcff */
[C---:B---3--:R-:W-:Y:S01]  /*b8e0*/  HMMA.16816.F32.BF16 R24, R156.reuse, R4, R24 ;  /* 0x000000049c18723c */ /* 0x048fe20000041818 */
[----:B------:R-:W-:Y:S02]  /*b8f0*/  FSEL R244, R67, -INF , !P5 ;  /* 0xff80000043f47808 */ /* 0x000fe40006800000 */
[----:B------:R-:W-:Y:S02]  /*b900*/  FSEL R113, R65, -INF , !P5 ;  /* 0xff80000041717808 */ /* 0x000fe40006800000 */
[----:B------:R-:W-:Y:S02]  /*b910*/  FSEL R216, R75, -INF , !P1 ;  /* 0xff8000004bd87808 */ /* 0x000fe40004800000 */
[----:B------:R-:W-:Y:S01]  /*b920*/  FSEL R121, R73, -INF , !P1 ;  /* 0xff80000049797808 */ /* 0x000fe20004800000 */
[----:B------:R-:W-:Y:S01]  /*b930*/  HMMA.16816.F32.BF16 R28, R156, R10, R28 ;  /* 0x0000000a9c1c723c */ /* 0x000fe2000004181c */
[----:B------:R-:W-:-:S02]  /*b940*/  ISETP.GE.AND P5, PT, R48, R57, PT ;  /* 0x000000393000720c */ /* 0x000fc40003fa6270 */
[----:B------:R-:W-:Y:S02]  /*b950*/  ISETP.GE.AND P1, PT, R72, R57, PT ;  /* 0x000000394800720c */ /* 0x000fe40003f26270 */
[C---:B------:R-:W-:Y:S02]  /*b960*/  LOP3.LUT R8, R2.reuse, 0xd1, RZ, 0xfc, !PT ;  /* 0x000000d102087812 */ /* 0x040fe400078efcff */
[----:B------:R-:W-:Y:S01]  /*b970*/  P2R R3, PR, RZ, 0x20 ;  /* 0x00000020ff037803 */ /* 0x000fe20000000000 */
[----:B------:R-:W-:Y:S01]  /*b980*/  HMMA.16816.F32.BF16 R20, R156, R6, R20 ;  /* 0x000000069c14723c */ /* 0x000fe20000041814 */
[----:B------:R-:W-:Y:S02]  /*b990*/  LOP3.LUT R48, R2, 0xc8, RZ, 0xfc, !PT ;  /* 0x000000c802307812 */ /* 0x000fe400078efcff */
[----:B------:R-:W-:Y:S02]  /*b9a0*/  FSEL R250, R55, -INF , !P1 ;  /* 0xff80000037fa7808 */ /* 0x000fe40004800000 */
[----:B------:R-:W-:-:S02]  /*b9b0*/  FSEL R101, R53, -INF , !P1 ;  /* 0xff80000035657808 */ /* 0x000fc40004800000 */
[-C--:B------:R-:W-:Y:S01]  /*b9c0*/  ISETP.GE.AND P1, PT, R8, R57.reuse, PT ;  /* 0x000000390800720c */ /* 0x080fe20003f26270 */
[C---:B----4-:R-:W-:Y:S01]  /*b9d0*/  HMMA.16816.F32.BF16 R16, R156.reuse, R60, R16 ;  /* 0x0000003c9c10723c */ /* 0x050fe20000041810 */
[----:B------:R-:W-:Y:S02]  /*b9e0*/  FSEL R8, R47, -INF , !P6 ;  /* 0xff8000002f087808 */ /* 0x000fe40007000000 */
[----:B------:R-:W-:Y:S02]  /*b9f0*/  FSEL R95, R45, -INF , !P6 ;  /* 0xff8000002d5f7808 */ /* 0x000fe40007000000 */
[----:B------:R-:W-:Y:S02]  /*ba00*/  ISETP.GE.AND P4, PT, R48, R57, PT ;  /* 0x000000393000720c */ /* 0x000fe40003f86270 */
[----:B------:R-:W-:Y:S01]  /*ba10*/  ISETP.NE.AND P6, PT, R3, RZ, PT ;  /* 0x000000ff0300720c */ /* 0x000fe20003fc5270 */
[----:B------:R-:W-:Y:S01]  /*ba20*/  HMMA.16816.F32.BF16 R12, R156, R62, R12 ;  /* 0x0000003e9c0c723c */ /* 0x000fe2000004180c */
[----:B------:R-:W-:-:S02]  /*ba30*/  LOP3.LUT R48, R2, 0xc9, RZ, 0xfc, !PT ;  /* 0x000000c902307812 */ /* 0x000fc400078efcff */
[----:B------:R-:W-:Y:S02]  /*ba40*/  LOP3.LUT R64, R2, 0xc1, RZ, 0xfc, !PT ;  /* 0x000000c102407812 */ /* 0x000fe400078efcff */
[----:B------:R-:W-:Y:S02]  /*ba50*/  FSEL R9, R42, -INF , !P6 ;  /* 0xff8000002a097808 */ /* 0x000fe40007000000 */
[-C--:B------:R-:W-:Y:S02]  /*ba60*/  ISETP.GE.AND P3, PT, R48, R57.reuse, PT ;  /* 0x000000393000720c */ /* 0x080fe40003f66270 */
[C---:B------:R-:W-:Y:S02]  /*ba70*/  LOP3.LUT R42, R2.reuse, 0xe1, RZ, 0xfc, !PT ;  /* 0x000000e1022a7812 */ /* 0x040fe400078efcff */
[----:B------:R-:W-:Y:S02]  /*ba80*/  LOP3.LUT R48, R2, 0xd0, RZ, 0xfc, !PT ;  /* 0x000000d002307812 */ /* 0x000fe400078efcff */
[----:B------:R-:W-:-:S02]  /*ba90*/  ISETP.GE.AND P5, PT, R64, R57, PT ;  /* 0x000000394000720c */ /* 0x000fc40003fa6270 */
[----:B------:R-:W-:Y:S02]  /*baa0*/  FSEL R99, R44, -INF , !P0 ;  /* 0xff8000002c637808 */ /* 0x000fe40004000000 */
[----:B------:R-:W-:Y:S02]  /*bab0*/  LOP3.LUT R44, R2, 0xe0, RZ, 0xfc, !PT ;  /* 0x000000e0022c7812 */ /* 0x000fe400078efcff */
[----:B------:R-:W-:Y:S02]  /*bac0*/  FSEL R91, R40, -INF , !P6 ;  /* 0xff800000285b7808 */ /* 0x000fe40007000000 */
[----:B------:R-:W-:Y:S02]  /*bad0*/  FSEL R82, R54, -INF , !P2 ;  /* 0xff80000036527808 */ /* 0x000fe40005000000 */
[----:B------:R-:W-:Y:S02]  /*bae0*/  FSEL R105, R52, -INF , !P2 ;  /* 0xff80000034697808 */ /* 0x000fe40005000000 */
[----:B------:R-:W-:-:S02]  /*baf0*/  ISETP.GE.AND P6, PT, R42, R57, PT ;  /* 0x000000392a00720c */ /* 0x000fc40003fc6270 */
[-C--:B------:R-:W-:Y:S02]  /*bb00*/  ISETP.GE.AND P2, PT, R48, R57.reuse, PT ;  /* 0x000000393000720c */ /* 0x080fe40003f46270 */
[----:B------:R-:W-:Y:S02]  /*bb10*/  LOP3.LUT R48, R2, 0xd8, RZ, 0xfc, !PT ;  /* 0x000000d802307812 */ /* 0x000fe400078efcff */
[----:B------:R-:W-:Y:S02]  /*bb20*/  FSEL R10, R43, -INF , !P5 ;  /* 0xff8000002b0a7808 */ /* 0x000fe40006800000 */
[----:B------:R-:W-:Y:S02]  /*bb30*/  FSEL R89, R41, -INF , !P5 ;  /* 0xff80000029597808 */ /* 0x000fe40006800000 */
[----:B------:R-:W-:Y:S02]  /*bb40*/  ISETP.GE.AND P5, PT, R44, R57, PT ;  /* 0x000000392c00720c */ /* 0x000fe40003fa6270 */
[----:B------:R-:W-:-:S02]  /*bb50*/  FSEL R87, R36, -INF , !P4 ;  /* 0xff80000024577808 */ /* 0x000fc40006000000 */
[----:B------:R-:W-:Y:S02]  /*bb60*/  FSEL R134, R27, -INF , !P6 ;  /* 0xff8000001b867808 */ /* 0x000fe40007000000 */
[----:B------:R-:W-:Y:S02]  /*bb70*/  FSEL R52, R25, -INF , !P6 ;  /* 0xff80000019347808 */ /* 0x000fe40007000000 */
[----:B------:R-:W-:Y:S02]  /*bb80*/  FSEL R252, R46, -INF , !P0 ;  /* 0xff8000002efc7808 */ /* 0x000fe40004000000 */
[----:B------:R-:W-:Y:S02]  /*bb90*/  LOP3.LUT R36, R2, 0xe9, RZ, 0xfc, !PT ;  /* 0x000000e902247812 */ /* 0x000fe400078efcff */
[----:B------:R-:W-:Y:S02]  /*bba0*/  ISETP.NE.AND P6, PT, R50, 0x1, PT ;  /* 0x000000013200780c */ /* 0x000fe40003fc5270 */
[----:B------:R-:W-:-:S02]  /*bbb0*/  ISETP.GE.AND P0, PT, R48, R57, PT ;  /* 0x000000393000720c */ /* 0x000fc40003f06270 */
[C---:B------:R-:W-:Y:S02]  /*bbc0*/  LOP3.LUT R6, R2.reuse, 0xf0, RZ, 0xfc, !PT ;  /* 0x000000f002067812 */ /* 0x040fe400078efcff */
[----:B------:R-:W-:Y:S02]  /*bbd0*/  LOP3.LUT R0, R2, 0xd9, RZ, 0xfc, !PT ;  /* 0x000000d902007812 */ /* 0x000fe400078efcff */
[----:B------:R-:W-:Y:S02]  /*bbe0*/  P2R R4, PR, RZ, 0x20 ;  /* 0x00000020ff047803 */ /* 0x000fe40000000000 */
[----:B------:R-:W-:Y:S02]  /*bbf0*/  FSEL R54, R38, -INF , !P4 ;  /* 0xff80000026367808 */ /* 0x000fe40006000000 */
[----:B------:R-:W-:Y:S02]  /*bc00*/  FSEL R204, R39, -INF , !P3 ;  /* 0xff80000027cc7808 */ /* 0x000fe40005800000 */
[----:B------:R-:W-:-:S02]  /*bc10*/  FSEL R3, R37, -INF , !P3 ;  /* 0xff80000025037808 */ /* 0x000fc40005800000 */
[-C--:B------:R-:W-:Y:S02]  /*bc20*/  ISETP.GE.AND P4, PT, R36, R57.reuse, PT ;  /* 0x000000392400720c */ /* 0x080fe40003f86270 */
[----:B------:R-:W-:Y:S02]  /*bc30*/  LOP3.LUT R40, R2, 0xe8, RZ, 0xfc, !PT ;  /* 0x000000e802287812 */ /* 0x000fe400078efcff */
[----:B------:R-:W-:Y:S02]  /*bc40*/  FSEL R38, R32, -INF , !P2 ;  /* 0xff80000020267808 */ /* 0x000fe40005000000 */
[----:B------:R-:W-:Y:S02]  /*bc50*/  FSEL R176, R35, -INF , !P1 ;  /* 0xff80000023b07808 */ /* 0x000fe40004800000 */
[----:B------:R-:W-:Y:S02]  /*bc60*/  FSEL R36, R33, -INF , !P1 ;  /* 0xff80000021247808 */ /* 0x000fe40004800000 */
[----:B------:R-:W-:-:S02]  /*bc70*/  ISETP.GE.AND P3, PT, R6, R57, PT ;  /* 0x000000390600720c */ /* 0x000fc40003f66270 */
[----:B------:R-:W-:Y:S02]  /*bc80*/  FSEL R172, R30, -INF , !P0 ;  /* 0xff8000001eac7808 */ /* 0x000fe40004000000 */
[----:B------:R-:W-:Y:S02]  /*bc90*/  FSEL R39, R28, -INF , !P0 ;  /* 0xff8000001c277808 */ /* 0x000fe40004000000 */
[C---:B------:R-:W-:Y:S02]  /*bca0*/  LOP3.LUT R32, R2.reuse, 0xf1, RZ, 0xfc, !PT ;  /* 0x000000f102207812 */ /* 0x040fe400078efcff */
[----:B------:R-:W-:Y:S02]  /*bcb0*/  LOP3.LUT R6, R2, 0xf8, RZ, 0xfc, !PT ;  /* 0x000000f802067812 */ /* 0x000fe400078efcff */
[----:B------:R-:W-:Y:S02]  /*bcc0*/  ISETP.GE.AND P1, PT, R0, R57, PT ;  /* 0x000000390000720c */ /* 0x000fe40003f26270 */
[----:B------:R-:W-:-:S02]  /*bcd0*/  ISETP.NE.AND P0, PT, R4, RZ, PT ;  /* 0x000000ff0400720c */ /* 0x000fc40003f05270 */
[----:B------:R-:W-:Y:S02]  /*bce0*/  LOP3.LUT R2, R2, 0xf9, RZ, 0xfc, !PT ;  /* 0x000000f902027812 */ /* 0x000fe400078efcff */
[----:B------:R-:W-:Y:S02]  /*bcf0*/  ISETP.GE.AND P5, PT, R40, R57, PT ;  /* 0x000000392800720c */ /* 0x000fe40003fa6270 */
        /* <DEDUP_REMOVED lines=35> */
.L_x_943:
[----:B------:R-:W2:Y:S01]  /*bf30*/  LD.E R2, desc[UR4][R150.64+0x170] ;  /* 0x0001700496027980 */ /* 0x000ea2000c101900 */
[----:B------:R-:W-:Y:S02]  /*bf40*/  IADD3 R51, PT, PT, R51, -0x200, RZ ;  /* 0xfffffe0033337810 */ /* 0x000fe40007ffe0ff */
[----:B------:R-:W-:Y:S01]  /*bf50*/  IABS R6, R239 ;  /* 0x000000ef00067213 */ /* 0x000fe20000000000 */
[----:B------:R-:W3:Y:S01]  /*bf60*/  LD.E.64 R14, desc[UR4][R150.64+0x20] ;  /* 0x00002004960e7980 */ /* 0x000ee2000c101b00 */
        /* <DEDUP_REMOVED lines=10> */
[----:B-1----:R-:W-:Y:S02]  /*c010*/  IMAD.MOV R11, RZ, RZ, -R13 ;  /* 0x000000ffff0b7224 */ /* 0x002fe400078e0a0d */
[----:B------:R-:W-:Y:S02]  /*c020*/  IMAD.MOV.U32 R12, RZ, RZ, RZ ;  /* 0x000000ffff0c7224 */ /* 0x000fe400078e00ff */
[----:B------:R-:W-:-:S04]  /*c030*/  IMAD R11, R11, R0, RZ ;  /* 0x000000000b0b7224 */ /* 0x000fc800078e02ff */
[----:B------:R-:W-:-:S06]  /*c040*/  IMAD.HI.U32 R11, R13, R11, R12 ;  /* 0x0000000b0d0b7227 */ /* 0x000fcc00078e000c */
        /* <DEDUP_REMOVED lines=10> */
[-C--:B------:R-:W-:Y:S02]  /*c0f0*/  ISETP.GE.U32.AND P2, PT, R13, R0.reuse, PT ;  /* 0x000000000d00720c */ /* 0x080fe40003f46070 */
[----:B------:R-:W-:Y:S01]  /*c100*/  ISETP.NE.AND P0, PT, R2, RZ, PT ;  /* 0x000000ff0200720c */ /* 0x000fe20003f05270 */
[----:B------:R-:W2:Y:S01]  /*c110*/  LD.E.64 R12, desc[UR4][R150.64+0x38] ;  /* 0x00003804960c7980 */ /* 0x000ea2000c101b00 */
[----:B------:R-:W-:Y:S02]  /*c120*/  ISETP.GE.U32.AND P3, PT, R5, R0, PT ;  /* 0x000000000500720c */ /* 0x000fe40003f66070 */
[----:B------:R-:W-:-:S04]  /*c130*/  LOP3.LUT R0, R239, R2, RZ, 0x3c, !PT ;  /* 0x00000002ef007212 */ /* 0x000fc800078e3cff */
[----:B------:R-:W-:Y:S02]  /*c140*/  ISETP.GE.AND P5, PT, R0, RZ, PT ;  /* 0x000000ff0000720c */ /* 0x000fe40003fa6270 */
[----:B------:R-:W-:Y:S01]  /*c150*/  LOP3.LUT R0, RZ, R2, RZ, 0x33, !PT ;  /* 0x00000002ff007212 */ /* 0x000fe200078e33ff */
[----:B------:R-:W-:-:S04]  /*c160*/  @P2 VIADD R7, R7, 0x1 ;  /* 0x0000000107072836 */ /* 0x000fc80000000000 */
[----:B------:R-:W-:Y:S01]  /*c170*/  @P3 IADD3 R11, PT, PT, R11, 0x1, RZ ;  /* 0x000000010b0b3810 */ /* 0x000fe20007ffe0ff */
[----:B------:R-:W-:-:S05]  /*c180*/  @!P4 IMAD.MOV R7, RZ, RZ, -R7 ;  /* 0x000000ffff07c224 */ /* 0x000fca00078e0a07 */
[----:B------:R-:W-:Y:S02]  /*c190*/  @!P5 IADD3 R11, PT, PT, -R11, RZ, RZ ;  /* 0x000000ff0b0bd210 */ /* 0x000fe40007ffe1ff */
[C---:B------:R-:W-:Y:S02]  /*c1a0*/  SEL R4, R0.reuse, R7, !P0 ;  /* 0x0000000700047207 */ /* 0x040fe40004000000 */
[----:B------:R-:W-:-:S03]  /*c1b0*/  SEL R7, R0, R11, !P0 ;  /* 0x0000000b00077207 */ /* 0x000fc60004000000 */
[----:B------:R-:W-:-:S04]  /*c1c0*/  IMAD.WIDE R20, R4, 0x4, R234 ;  /* 0x0000000404147825 */ /* 0x000fc800078e02ea */
[C---:B------:R-:W-:Y:S01]  /*c1d0*/  IMAD.WIDE R18, R7.reuse, 0x4, R234 ;  /* 0x0000000407127825 */ /* 0x040fe200078e02ea */
[----:B------:R-:W4:Y:S04]  /*c1e0*/  LD.E R5, desc[UR4][R20.64] ;  /* 0x0000000414057980 */ /* 0x000f28000c101900 */
[----:B------:R-:W4:Y:S01]  /*c1f0*/  LD.E R0, desc[UR4][R18.64] ;  /* 0x0000000412007980 */ /* 0x000f22000c101900 */
[----:B------:R-:W-:-:S04]  /*c200*/  IMAD.IADD R7, R7, 0x1, -R4 ;  /* 0x0000000107077824 */ /* 0x000fc800078e0a04 */
[----:B------:R-:W-:-:S05]  /*c210*/  IMAD R4, R2, R7, -0x100 ;  /* 0xffffff0002047424 */ /* 0x000fca00078e0207 */
[----:B------:R-:W-:Y:S01]  /*c220*/  SHF.R.S32.HI R7, RZ, 0x1f, R4 ;  /* 0x0000001fff077819 */ /* 0x000fe20000011404 */
[-C--:B--2---:R-:W-:Y:S02]  /*c230*/  IMAD R2, R13, R4.reuse, RZ ;  /* 0x000000040d027224 */ /* 0x084fe400078e02ff */
[----:B------:R-:W-:-:S04]  /*c240*/  IMAD.WIDE.U32 R16, R12, R4, RZ ;  /* 0x000000040c107225 */ /* 0x000fc800078e00ff */
[----:B------:R-:W-:-:S04]  /*c250*/  IMAD R2, R12, R7, R2 ;  /* 0x000000070c027224 */ /* 0x000fc800078e0202 */
[----:B------:R-:W-:Y:S01]  /*c260*/  IMAD.IADD R17, R17, 0x1, R2 ;  /* 0x0000000111117824 */ /* 0x000fe200078e0202 */
[----:B----4-:R-:W-:-:S04]  /*c270*/  IADD3 R5, PT, PT, R5, -R0, RZ ;  /* 0x8000000005057210 */ /* 0x010fc80007ffe0ff */
[----:B------:R-:W-:Y:S01]  /*c280*/  SHF.R.S32.HI R0, RZ, 0x1f, R5 ;  /* 0x0000001fff007819 */ /* 0x000fe20000011405 */
[----:B---3--:R-:W-:Y:S02]  /*c290*/  IMAD R7, R15, R5, RZ ;  /* 0x000000050f077224 */ /* 0x008fe400078e02ff */
[----:B------:R-:W-:-:S04]  /*c2a0*/  IMAD.WIDE.U32 R4, R5, R14, R16 ;  /* 0x0000000e05047225 */ /* 0x000fc800078e0010 */
[----:B------:R-:W-:Y:S01]  /*c2b0*/  IMAD R0, R14, R0, R7 ;  /* 0x000000000e007224 */ /* 0x000fe200078e0207 */
[----:B------:R-:W-:-:S04]  /*c2c0*/  LEA R222, P0, R4, R222, 0x1 ;  /* 0x000000de04de7211 */ /* 0x000fc800078008ff */
[----:B------:R-:W-:-:S04]  /*c2d0*/  IADD3 R0, PT, PT, R5, R0, RZ ;  /* 0x0000000005007210 */ /* 0x000fc80007ffe0ff */
[----:B------:R-:W-:Y:S02]  /*c2e0*/  LEA.HI.X R223, R4, R223, R0, 0x1, P0 ;  /* 0x000000df04df7211 */ /* 0x000fe400000f0c00 */
.L_x_944:
[----:B------:R-:W-:Y:S05]  /*c2f0*/  BSYNC.RECONVERGENT B0 ;  /* 0x0000000000007941 */ /* 0x000fea0003800200 */
.L_x_942:
[C---:B------:R-:W-:Y:S01]  /*c300*/  IMAD.SHL.U32 R0, R218.reuse, 0x40, RZ ;  /* 0x00000040da007824 */ /* 0x040fe200078e00ff */
[C---:B------:R-:W-:Y:S02]  /*c310*/  LEA R18, P1, R218.reuse, R222, 0x6 ;  /* 0x000000deda127211 */ /* 0x040fe400078230ff */
[--C-:B------:R-:W-:Y:S02]  /*c320*/  SHF.L.U64.HI R2, R218, 0x6, R219.reuse ;  /* 0x00000006da027819 */ /* 0x100fe400000102db */
[----:B------:R-:W-:Y:S02]  /*c330*/  IADD3 R16, P2, PT, R0, R18, RZ ;  /* 0x0000001200107210 */ /* 0x000fe40007f5e0ff */
[----:B------:R-:W-:Y:S02]  /*c340*/  LEA.HI.X R19, R218, R223, R219, 0x6, P1 ;  /* 0x000000dfda137211 */ /* 0x000fe400008f34db */
[----:B------:R-:W-:Y:S02]  /*c350*/  ISETP.GE.AND P0, PT, R148, R231, PT ;  /* 0x000000e79400720c */ /* 0x000fe40003f06270 */
[----:B------:R-:W-:Y:S01]  /*c360*/  IADD3 R14, P1, PT, R16, R0, RZ ;  /* 0x00000000100e7210 */ /* 0x000fe20007f3e0ff */
[----:B------:R-:W-:-:S03]  /*c370*/  IMAD.X R17, R2, 0x1, R19, P2 ;  /* 0x0000000102117824 */ /* 0x000fc600010e0613 */
[----:B------:R-:W-:Y:S01]  /*c380*/  IADD3 R12, P2, PT, R14, R0, RZ ;  /* 0x000000000e0c7210 */ /* 0x000fe20007f5e0ff */
[----:B------:R-:W-:-:S03]  /*c390*/  IMAD.X R15, R17, 0x1, R2, P1 ;  /* 0x00000001110f7824 */ /* 0x000fc600008e0602 */
[-C--:B------:R-:W-:Y:S01]  /*c3a0*/  IADD3 R6, P1, PT, R12, R0.reuse, RZ ;  /* 0x000000000c067210 */ /* 0x080fe20007f3e0ff */
[--C-:B------:R-:W-:Y:S02]  /*c3b0*/  IMAD.X R13, R15, 0x1, R2.reuse, P2 ;  /* 0x000000010f0d7824 */ /* 0x100fe400010e0602 */
[----:B------:R-:W-:Y:S01]  /*c3c0*/  @!PT LDS RZ, [RZ] ;  /* 0x00000000fffff984 */ /* 0x000fe20000000800 */
[----:B------:R-:W-:Y:S01]  /*c3d0*/  @!PT LDS RZ, [RZ] ;  /* 0x00000000fffff984 */ /* 0x000fe20000000800 */
[----:B------:R-:W-:Y:S01]  /*c3e0*/  @!PT LDS RZ, [RZ] ;  /* 0x00000000fffff984 */ /* 0x000fe20000000800 */
[----:B------:R1:W-:Y:S01]  /*c3f0*/  @!P0 LDGSTS.E.BYPASS.LTC128B.128 [R233+0x1000], desc[UR4][R222.64] ;  /* 0x01000000dee98fae */ /* 0x0003e2000b981a04 */
[-C--:B------:R-:W-:Y:S01]  /*c400*/  IADD3 R4, P2, PT, R6, R0.reuse, RZ ;  /* 0x0000000006047210 */ /* 0x080fe20007f5e0ff */
[--C-:B------:R-:W-:Y:S02]  /*c410*/  IMAD.X R7, R13, 0x1, R2.reuse, P1 ;  /* 0x000000010d077824 */ /* 0x100fe400008e0602 */
[----:B------:R1:W-:Y:S01]  /*c420*/  @P0 STS.128 [R233+0x1000], RZ ;  /* 0x001000ffe9000388 */ /* 0x0003e20000000c00 */
[----:B------:R-:W-:Y:S01]  /*c430*/  @!P0 IADD3 R20, P1, PT, R4, R0, RZ ;  /* 0x0000000004148210 */ /* 0x000fe20007f3e0ff */
[--C-:B------:R-:W-:Y:S02]  /*c440*/  IMAD.X R5, R7, 0x1, R2.reuse, P2 ;  /* 0x0000000107057824 */ /* 0x100fe400010e0602 */
[----:B------:R-:W-:Y:S01]  /*c450*/  @!PT LDS RZ, [RZ] ;  /* 0x00000000fffff984 */ /* 0x000fe20000000800 */
[----:B------:R-:W-:Y:S01]  /*c460*/  @!PT LDS RZ, [RZ] ;  /* 0x00000000fffff984 */ /* 0x000fe20000000800 */
[----:B------:R-:W-:Y:S01]  /*c470*/  @!PT LDS RZ, [RZ] ;  /* 0x00000000fffff984 */ /* 0x000fe20000000800 */
[----:B------:R1:W-:Y:S02]  /*c480*/  @!P0 LDGSTS.E.BYPASS.LTC128B.128 [R233+0x1800], desc[UR4][R18.64] ;  /* 0x0180000012e98fae */ /* 0x0003e4000b981a04 */
[----:B------:R-:W-:-:S02]  /*c490*/  @!P0 IMAD.X R21, R5, 0x1, R2, P1 ;  /* 0x0000000105158824 */ /* 0x000fc400008e0602 */
        /* <DEDUP_REMOVED lines=31> */
[----:B------:R-:W0:Y:S02]  /*c690*/  LDGDEPBAR ;  /* 0x00000000000079af */ /* 0x000e240000000000 */
.L_x_941:
[----:B------:R-:W-:Y:S05]  /*c6a0*/  BSYNC.RECONVERGENT B1 ;  /* 0x0000000000017941 */ /* 0x000fea0003800200 */
.L_x_940:
[----:B-1----:R-:W-:Y:S01]  /*c6b0*/  FMNMX3.FTZ R5, R56, R58, R152, !PT ;  /* 0x0000003a38057276 */ /* 0x002fe20007810098 */
[----:B------:R-:W2:Y:S01]  /*c6c0*/  LD.E R85, desc[UR4][R150.64+0xdc] ;  /* 0x0000dc0496557980 */ /* 0x000ea2000c101900 */
[----:B------:R-:W-:Y:S02]  /*c6d0*/  LOP3.LUT R53, R161, 0x120, R162, 0xf8, !PT ;  /* 0x00000120a1357812 */ /* 0x000fe400078ef8a2 */
[----:B------:R-:W-:Y:S02]  /*c6e0*/  FMNMX3.FTZ R5, R5, R154, R138, !PT ;  /* 0x0000009a05057276 */ /* 0x000fe4000781008a */
[----:B------:R-:W-:Y:S02]  /*c6f0*/  LEA R53, R53, UR6, 0x1 ;  /* 0x0000000635357c11 */ /* 0x000fe4000f8e08ff */
[----:B------:R-:W-:Y:S02]  /*c700*/  FMNMX3.FTZ R5, R5, R136, R140, !PT ;  /* 0x0000008805057276 */ /* 0x000fe4000781008c */
        /* <DEDUP_REMOVED lines=100> */
[--C-:B------:R-:W-:Y:S01]  /*cd50*/  FFMA.FTZ R93, R128, R85, -R83.reuse ;  /* 0x00000055805d7223 */ /* 0x100fe20000010853 */
[----:B------:R-:W-:Y:S01]  /*cd60*/  MUFU.EX2 R211, R211 ;  /* 0x000000d300d37308 */ /* 0x000fe20000000800 */
[----:B-1----:R-:W-:Y:S01]  /*cd70*/  FMNMX.FTZ R2, R4, R5, !PT ;  /* 0x0000000504027209 */ /* 0x002fe20007810000 */
[-CC-:B------:R-:W-:Y:S01]  /*cd80*/  FFMA.FTZ R88, R130, R85.reuse, -R83.reuse ;  /* 0x0000005582587223 */ /* 0x180fe20000010853 */
[----:B------:R-:W1:Y:S01]  /*cd90*/  LDSM.16.MT88.4 R4, [R53+0x5000] ;  /* 0x005000003504783b */ /* 0x000e620000004200 */
[-CC-:B------:R-:W-:Y:S01]  /*cda0*/  FFMA.FTZ R139, R118, R85.reuse, -R83.reuse ;  /* 0x00000055768b7223 */ /* 0x180fe20000010853 */
[----:B------:R-:W-:Y:S01]  /*cdb0*/  FSETP.NEU.FTZ.AND P0, PT, R2, -INF , PT ;  /* 0xff8000000200780b */ /* 0x000fe20003f1d000 */
[----:B------:R-:W-:Y:S01]  /*cdc0*/  FMUL.FTZ R82, R85, R2 ;  /* 0x0000000255527220 */ /* 0x000fe20000410000 */
[--C-:B------:R-:W-:Y:S01]  /*cdd0*/  FFMA.FTZ R103, R174, R85, -R83.reuse ;  /* 0x00000055ae677223 */ /* 0x100fe20000010853 */
[----:B------:R-:W3:Y:S01]  /*cde0*/  MUFU.EX2 R114, R114 ;  /* 0x0000007200727308 */ /* 0x000ee20000000800 */
[----:B--2---:R-:W-:Y:S01]  /*cdf0*/  F2FP.BF16.F32.PACK_AB R21, R124, R241 ;  /* 0x000000f17c15723e */ /* 0x004fe200000010ff */
[-CC-:B------:R-:W-:Y:S01]  /*ce00*/  FFMA.FTZ R84, R178, R85.reuse, -R83.reuse ;  /* 0x00000055b2547223 */ /* 0x180fe20000010853 */
[----:B------:R-:W-:Y:S01]  /*ce10*/  FSEL R82, R82, RZ, P0 ;  /* 0x000000ff52527208 */ /* 0x000fe20000000000 */
        /* <DEDUP_REMOVED lines=12> */
[--C-:B------:R-:W-:Y:S01]  /*cee0*/  FFMA.FTZ R189, R205, R85, -R82.reuse ;  /* 0x00000055cdbd7223 */ /* 0x100fe20000010852 */
[----:B---3--:R-:W-:Y:S01]  /*cef0*/  F2FP.BF16.F32.PACK_AB R23, R114, R211 ;  /* 0x000000d37217723e */ /* 0x008fe200000010ff */
        /* <DEDUP_REMOVED lines=50> */
[-C--:B------:R-:W-:Y:S01]  /*d220*/  FFMA.FTZ R65, R240, R85.reuse, -R83 ;  /* 0x00000055f0417223 */ /* 0x080fe20000010853 */
[-CC-:B------:R-:W-:Y:S01]  /*d230*/  FFMA.FTZ R119, R119, R85.reuse, -R82.reuse ;  /* 0x0000005577777223 */ /* 0x180fe20000010852 */
[----:B------:R-:W1:Y:S01]  /*d240*/  MUFU.EX2 R104, R104 ;  /* 0x0000006800687308 */ /* 0x000e620000000800 */
[C---:B------:R-:W-:Y:S01]  /*d250*/  HMMA.16816.F32.BF16 R4, R20.reuse, R6, RZ ;  /* 0x000000061404723c */ /* 0x040fe200000418ff */
[-CC-:B------:R-:W-:Y:S01]  /*d260*/  FFMA.FTZ R160, R121, R85.reuse, -R82.reuse ;  /* 0x0000005579a07223 */ /* 0x180fe20000010852 */
[-CC-:B------:R-:W-:Y:S01]  /*d270*/  FFMA.FTZ R117, R117, R85.reuse, -R82.reuse ;  /* 0x0000005575757223 */ /* 0x180fe20000010852 */
[-C--:B------:R-:W-:Y:S01]  /*d280*/  FFMA.FTZ R162, R115, R85.reuse, -R82 ;  /* 0x0000005573a27223 */ /* 0x080fe20000010852 */
[----:B------:R-:W-:Y:S01]  /*d290*/  FADD.FTZ R124, R241, R124 ;  /* 0x0000007cf17c7221 */ /* 0x000fe20000010000 */
[----:B------:R-:W-:Y:S01]  /*d2a0*/  FADD.FTZ R243, R122, R243 ;  /* 0x000000f37af37221 */ /* 0x000fe20000010000 */
[--C-:B------:R-:W-:Y:S01]  /*d2b0*/  FFMA.FTZ R115, R126, R85, -R83.reuse ;  /* 0x000000557e737223 */ /* 0x100fe20000010853 */
[----:B------:R-:W-:Y:S01]  /*d2c0*/  MUFU.EX2 R193, R193 ;  /* 0x000000c100c17308 */ /* 0x000fe20000000800 */
[C---:B------:R-:W-:Y:S01]  /*d2d0*/  HMMA.16816.F32.BF16 R24, R20.reuse, R12, RZ ;  /* 0x0000000c1418723c */ /* 0x040fe200000418ff */
[----:B--2---:R-:W-:Y:S01]  /*d2e0*/  F2FP.BF16.F32.PACK_AB R13, R106, R207 ;  /* 0x000000cf6a0d723e */ /* 0x004fe200000010ff */
[----:B------:R-:W-:Y:S01]  /*d2f0*/  FADD.FTZ R211, R211, R124 ;  /* 0x0000007cd3d37221 */ /* 0x000fe20000010000 */
[-CC-:B------:R-:W-:Y:S01]  /*d300*/  FFMA.FTZ R64, R242, R85.reuse, -R83.reuse ;  /* 0x00000055f2407223 */ /* 0x180fe20000010853 */
[-CC-:B------:R-:W-:Y:S01]  /*d310*/  FFMA.FTZ R63, R244, R85.reuse, -R83.reuse ;  /* 0x00000055f43f7223 */ /* 0x180fe20000010853 */
[-CC-:B------:R-:W-:Y:S01]  /*d320*/  FFMA.FTZ R62, R246, R85.reuse, -R83.reuse ;  /* 0x00000055f63e7223 */ /* 0x180fe20000010853 */
[--C-:B------:R-:W-:Y:S01]  /*d330*/  FFMA.FTZ R61, R248, R85, -R83.reuse ;  /* 0x00000055f83d7223 */ /* 0x100fe20000010853 */
        /* <DEDUP_REMOVED lines=31> */
[-C--:B------:R-:W-:Y:S01]  /*d530*/  FFMA.FTZ R43, R43, R85.reuse, -R82 ;  /* 0x000000552b2b7223 */ /* 0x080fe20000010852 */
[----:B------:R-:W2:Y:S01]  /*d540*/  MUFU.EX2 R100, R100 ;  /* 0x0000006400647308 */ /* 0x000ea20000000800 */
[----:B-1----:R-:W-:Y:S01]  /*d550*/  F2FP.BF16.F32.PACK_AB R14, R189, R112 ;  /* 0x00000070bd0e723e */ /* 0x002fe200000010ff */
[----:B------:R-:W-:-:S06]  /*d560*/  FFMA.FTZ R240, R42, R85, -R83 ;  /* 0x000000552af07223 */ /* 0x000fcc0000010853 */
[C---:B------:R-:W-:Y:S01]  /*d570*/  HMMA.16816.F32.BF16 R8, R12.reuse, R16, R8 ;  /* 0x000000100c08723c */ /* 0x040fe20000041808 */
[----:B------:R-:W-:Y:S07]  /*d580*/  MUFU.EX2 R159, R159 ;  /* 0x0000009f009f7308 */ /* 0x000fee0000000800 */
        /* <DEDUP_REMOVED lines=159> */
[----:B-1----:R-:W-:Y:S01]  /*df80*/  F2FP.BF16.F32.PACK_AB R33, R63, R64 ;  /* 0x000000403f21723e */ /* 0x002fe200000010ff */
[----:B------:R-:W-:Y:S01]  /*df90*/  MUFU.EX2 R111, R111 ;  /* 0x0000006f006f7308 */ /* 0x000fe20000000800 */
[----:B------:R-:W-:Y:S01]  /*dfa0*/  FADD.FTZ R112, R189, R112 ;  /* 0x00000070bd707221 */ /* 0x000fe20000010000 */
[----:B------:R-:W-:Y:S01]  /*dfb0*/  FADD.FTZ R187, R187, R106 ;  /* 0x0000006abbbb7221 */ /* 0x000fe20000010000 */
[----:B------:R-:W-:Y:S01]  /*dfc0*/  FFMA.FTZ R104, R105, R85, -R82 ;  /* 0x0000005569687223 */ /* 0x000fe20000010852 */
[----:B------:R-:W-:Y:S01]  /*dfd0*/  HMMA.16816.F32.BF16 R20, R16, R34, R20 ;  /* 0x000000221014723c */ /* 0x000fe20000041814 */
[----:B------:R-:W-:Y:S01]  /*dfe0*/  FADD.FTZ R161, R161, R112 ;  /* 0x00000070a1a17221 */ /* 0x000fe20000010000 */
[----:B------:R-:W1:Y:S01]  /*dff0*/  LDSM.16.MT88.4 R16, [R53+0x7c00] ;  /* 0x007c00003510783b */ /* 0x000e620000004200 */
        /* <DEDUP_REMOVED lines=24> */
[----:B---3--:R-:W-:Y:S01]  /*e180*/  HMMA.16816.F32.BF16 R8, R32, R12, R8 ;  /* 0x0000000c2008723c */ /* 0x008fe20000041808 */
[----:B------:R-:W-:Y:S01]  /*e190*/  MUFU.EX2 R58, R58 ;  /* 0x0000003a003a7308 */ /* 0x000fe20000000800 */
[----:B------:R-:W-:-:S04]  /*e1a0*/  FADD.FTZ R171, R171, R136 ;  /* 0x00000088abab7221 */ /* 0x000fc80000010000 */
[----:B------:R-:W-:Y:S02]  /*e1b0*/  FADD.FTZ R140, R140, R171 ;  /* 0x000000ab8c8c7221 */ /* 0x000fe40000010000 */
[----:B------:R-:W-:Y:S01]  /*e1c0*/  HMMA.16816.F32.BF16 R4, R32, R14, R4 ;  /* 0x0000000e2004723c */ /* 0x000fe20000041804 */
[----:B------:R-:W3:Y:S01]  /*e1d0*/  LDSM.16.MT88.4 R12, [R51+0x7c00] ;  /* 0x007c0000330c783b */ /* 0x000ee20000004200 */
[----:B------:R-:W4:Y:S01]  /*e1e0*/  MUFU.EX2 R57, R57 ;  /* 0x0000003900397308 */ /* 0x000f220000000800 */
[----:B------:R-:W-:-:S04]  /*e1f0*/  FADD.FTZ R165, R165, R140 ;  /* 0x0000008ca5a57221 */ /* 0x000fc80000010000 */
[----:B------:R-:W-:Y:S01]  /*e200*/  FADD.FTZ R142, R142, R165 ;  /* 0x000000a58e8e7221 */ /* 0x000fe20000010000 */
[----:B--2---:R-:W-:Y:S02]  /*e210*/  HMMA.16816.F32.BF16 R24, R32, R28, R24 ;  /* 0x0000001c2018723c */ /* 0x004fe40000041818 */
[----:B------:R-:W-:Y:S01]  /*e220*/  MUFU.EX2 R104, R104 ;  /* 0x0000006800687308 */ /* 0x000fe20000000800 */
[----:B------:R-:W-:-:S05]  /*e230*/  FADD.FTZ R155, R155, R142 ;  /* 0x0000008e9b9b7221 */ /* 0x000fca0000010000 */
[----:B------:R-:W-:Y:S01]  /*e240*/  HMMA.16816.F32.BF16 R28, R32, R30, R20 ;  /* 0x0000001e201c723c */ /* 0x000fe20000041814 */
[----:B------:R-:W-:Y:S01]  /*e250*/  FADD.FTZ R20, R94, R139 ;  /* 0x0000008b5e147221 */ /* 0x000fe20000010000 */
[----:B------:R-:W2:Y:S01]  /*e260*/  MUFU.EX2 R101, R101 ;  /* 0x0000006500657308 */ /* 0x000ea20000000800 */
[----:B-----5:R-:W-:Y:S02]  /*e270*/  F2FP.BF16.F32.PACK_AB R33, R59, R60 ;  /* 0x0000003c3b21723e */ /* 0x020fe400000010ff */
[----:B------:R-:W-:Y:S01]  /*e280*/  FADD.FTZ R103, R103, R20 ;  /* 0x0000001467677221 */ /* 0x000fe20000010000 */
[----:B----4-:R-:W-:Y:S01]  /*e290*/  F2FP.BF16.F32.PACK_AB R35, R57, R58 ;  /* 0x0000003a3923723e */ /* 0x010fe200000010ff */
[----:B------:R-:W4:Y:S02]  /*e2a0*/  LDSM.16.MT88.4 R20, [R53+0x8000] ;  /* 0x008000003514783b */ /* 0x000f240000004200 */
[----:B------:R-:W-:Y:S01]  /*e2b0*/  FADD.FTZ R92, R92, R103 ;  /* 0x000000675c5c7221 */ /* 0x000fe20000010000 */
[----:B------:R-:W-:Y:S03]  /*e2c0*/  MUFU.EX2 R99, R99 ;  /* 0x0000006300637308 */ /* 0x000fe60000000800 */
[----:B------:R-:W-:-:S05]  /*e2d0*/  FADD.FTZ R97, R97, R92 ;  /* 0x0000005c61617221 */ /* 0x000fca0000010000 */
[----:B------:R-:W5:Y:S01]  /*e2e0*/  MUFU.EX2 R98, R95 ;  /* 0x0000005f00627308 */ /* 0x000f620000000800 */
[----:B--2---:R-:W-:-:S07]  /*e2f0*/  F2FP.BF16.F32.PACK_AB R32, R101, R104 ;  /* 0x000000686520723e */ /* 0x004fce00000010ff */
[----:B------:R2:W-:Y:S08]  /*e300*/  MUFU.EX2 R94, R89 ;  /* 0x00000059005e7308 */ /* 0x0005f00000000800 */
[----:B------:R-:W-:Y:S01]  /*e310*/  MUFU.EX2 R56, R56 ;  /* 0x0000003800387308 */ /* 0x000fe20000000800 */
[----:B-----5:R-:W-:-:S07]  /*e320*/  F2FP.BF16.F32.PACK_AB R34, R98, R99 ;  /* 0x000000636222723e */ /* 0x020fce00000010ff */
[----:B-1----:R-:W-:Y:S01]  /*e330*/  HMMA.16816.F32.BF16 R8, R32, R16, R8 ;  /* 0x000000102008723c */ /* 0x002fe20000041808 */
[----:B------:R-:W-:Y:S01]  /*e340*/  FADD.FTZ R16, R90, R97 ;  /* 0x000000615a107221 */ /* 0x000fe20000010000 */
[-C--:B--2---:R-:W-:Y:S01]  /*e350*/  FFMA.FTZ R89, R3, R85.reuse, -R82 ;  /* 0x0000005503597223 */ /* 0x084fe20000010852 */
[----:B------:R-:W1:Y:S01]  /*e360*/  MUFU.EX2 R55, R55 ;  /* 0x0000003700377308 */ /* 0x000e620000000800 */
[----:B------:R-:W-:Y:S01]  /*e370*/  FFMA.FTZ R3, R86, R85, -R83 ;  /* 0x0000005556037223 */ /* 0x000fe20000010853 */
[----:B------:R-:W-:-:S03]  /*e380*/  FADD.FTZ R17, R93, R16 ;  /* 0x000000105d117221 */ /* 0x000fc60000010000 */
[C---:B---3--:R-:W-:Y:S01]  /*e390*/  HMMA.16816.F32.BF16 R24, R32.reuse, R12, R24 ;  /* 0x0000000c2018723c */ /* 0x048fe20000041818 */
[----:B------:R-:W-:Y:S02]  /*e3a0*/  FADD.FTZ R17, R88, R17 ;  /* 0x0000001158117221 */ /* 0x000fe40000010000 */
[----:B------:R-:W-:Y:S02]  /*e3b0*/  MUFU.EX2 R54, R54 ;  /* 0x0000003600367308 */ /* 0x000fe40000000800 */
[----:B------:R-:W-:Y:S01]  /*e3c0*/  FADD.FTZ R12, R84, R17 ;  /* 0x00000011540c7221 */ /* 0x000fe20000010000 */
[-C--:B------:R-:W-:Y:S01]  /*e3d0*/  FFMA.FTZ R84, R45, R85.reuse, -R83 ;  /* 0x000000552d547223 */ /* 0x080fe20000010853 */
[-C--:B------:R-:W-:Y:S01]  /*e3e0*/  FFMA.FTZ R45, R36, R85.reuse, -R82 ;  /* 0x00000055242d7223 */ /* 0x080fe20000010852 */
[C---:B------:R-:W-:Y:S01]  /*e3f0*/  HMMA.16816.F32.BF16 R4, R32.reuse, R18, R4 ;  /* 0x000000122004723c */ /* 0x040fe20000041804 */
[----:B------:R-:W-:Y:S01]  /*e400*/  FADD.FTZ R81, R81, R12 ;  /* 0x0000000c51517221 */ /* 0x000fe20000010000 */
[----:B------:R-:W2:Y:S01]  /*e410*/  LDSM.16.MT88.4 R16, [R51+0x8000] ;  /* 0x008000003310783b */ /* 0x000ea20000004200 */
[----:B------:R-:W3:Y:S01]  /*e420*/  MUFU.EX2 R135, R135 ;  /* 0x0000008700877308 */ /* 0x000ee20000000800 */
[----:B-1----:R-:W-:Y:S01]  /*e430*/  F2FP.BF16.F32.PACK_AB R13, R55, R56 ;  /* 0x00000038370d723e */ /* 0x002fe200000010ff */
[----:B------:R-:W-:Y:S01]  /*e440*/  FADD.FTZ R80, R80, R81 ;  /* 0x0000005150507221 */ /* 0x000fe20000010000 */
[-CC-:B------:R-:W-:Y:S01]  /*e450*/  FFMA.FTZ R36, R39, R85.reuse, -R82.reuse ;  /* 0x0000005527247223 */ /* 0x180fe20000010852 */
[-C--:B------:R-:W-:Y:S01]  /*e460*/  FFMA.FTZ R39, R37, R85.reuse, -R82 ;  /* 0x0000005525277223 */ /* 0x080fe20000010852 */
[----:B------:R-:W-:Y:S01]  /*e470*/  HMMA.16816.F32.BF16 R28, R32, R14, R28 ;  /* 0x0000000e201c723c */ /* 0x000fe2000004181c */
[----:B------:R-:W-:Y:S01]  /*e480*/  FADD.FTZ R32, R144, R155 ;  /* 0x0000009b90207221 */ /* 0x000fe20000010000 */
[----:B------:R-:W-:Y:S01]  /*e490*/  FADD.FTZ R79, R79, R80 ;  /* 0x000000504f4f7221 */ /* 0x000fe20000010000 */
[----:B------:R-:W1:Y:S01]  /*e4a0*/  MUFU.EX2 R91, R91 ;  /* 0x0000005b005b7308 */ /* 0x000e620000000800 */
[-C--:B------:R-:W-:Y:S01]  /*e4b0*/  FFMA.FTZ R37, R44, R85.reuse, -R83 ;  /* 0x000000552c257223 */ /* 0x080fe20000010853 */
[----:B------:R-:W-:Y:S01]  /*e4c0*/  FADD.FTZ R32, R147, R32 ;  /* 0x0000002093207221 */ /* 0x000fe20000010000 */
[----:B------:R-:W-:Y:S01]  /*e4d0*/  FADD.FTZ R78, R78, R79 ;  /* 0x0000004f4e4e7221 */ /* 0x000fe20000010000 */
[-CC-:B------:R-:W-:Y:S01]  /*e4e0*/  FFMA.FTZ R44, R49, R85.reuse, -R82.reuse ;  /* 0x00000055312c7223 */ /* 0x180fe20000010852 */
[-C--:B------:R-:W-:Y:S01]  /*e4f0*/  FFMA.FTZ R49, R48, R85.reuse, -R82 ;  /* 0x0000005530317223 */ /* 0x080fe20000010852 */
[----:B------:R-:W-:Y:S01]  /*e500*/  FADD.FTZ R145, R145, R32 ;  /* 0x0000002091917221 */ /* 0x000fe20000010000 */
[----:B------:R-:W-:Y:S01]  /*e510*/  FADD.FTZ R77, R77, R78 ;  /* 0x0000004e4d4d7221 */ /* 0x000fe20000010000 */
[----:B------:R-:W-:Y:S01]  /*e520*/  MUFU.EX2 R87, R87 ;  /* 0x0000005700577308 */ /* 0x000fe20000000800 */
[----:B---3--:R-:W-:Y:S01]  /*e530*/  F2FP.BF16.F32.PACK_AB R15, R135, R54 ;  /* 0x00000036870f723e */ /* 0x008fe200000010ff */
[----:B------:R-:W-:Y:S01]  /*e540*/  FADD.FTZ R152, R152, R145 ;  /* 0x0000009198987221 */ /* 0x000fe20000010000 */
[----:B------:R-:W-:Y:S01]  /*e550*/  FADD.FTZ R76, R76, R77 ;  /* 0x0000004d4c4c7221 */ /* 0x000fe20000010000 */
[----:B------:R-:W3:Y:S01]  /*e560*/  LDSM.16.MT88.4 R32, [R53+0x8400] ;  /* 0x008400003520783b */ /* 0x000ee20000004200 */
[----:B------:R-:W-:Y:S01]  /*e570*/  FFMA.FTZ R48, R41, R85, -R82 ;  /* 0x0000005529307223 */ /* 0x000fe20000010852 */
        /* <DEDUP_REMOVED lines=18> */
[----:B----4-:R-:W-:Y:S01]  /*e6a0*/  HMMA.16816.F32.BF16 R8, R12, R20, R8 ;  /* 0x000000140c08723c */ /* 0x010fe20000041808 */
[----:B------:R-:W-:Y:S01]  /*e6b0*/  MUFU.EX2 R138, R138 ;  /* 0x0000008a008a7308 */ /* 0x000fe20000000800 */
[----:B------:R-:W-:-:S04]  /*e6c0*/  FADD.FTZ R158, R158, R125 ;  /* 0x0000007d9e9e7221 */ /* 0x000fc80000010000 */
[----:B------:R-:W-:Y:S02]  /*e6d0*/  FADD.FTZ R119, R119, R158 ;  /* 0x0000009e77777221 */ /* 0x000fe40000010000 */
[----:B------:R-:W-:Y:S01]  /*e6e0*/  HMMA.16816.F32.BF16 R4, R12, R22, R4 ;  /* 0x000000160c04723c */ /* 0x000fe20000041804 */
[----:B------:R-:W4:Y:S01]  /*e6f0*/  LDSM.16.MT88.4 R20, [R51+0x8400] ;  /* 0x008400003314783b */ /* 0x000f220000004200 */
        /* <DEDUP_REMOVED lines=12> */
[----:B------:R-:W4:Y:S01]  /*e7c0*/  LDSM.16.MT88.4 R16, [R53+0x8800] ;  /* 0x008800003510783b */ /* 0x000f220000004200 */
        /* <DEDUP_REMOVED lines=11> */
[----:B--2---:R-:W-:Y:S01]  /*e880*/  F2FP.BF16.F32.PACK_AB R12, R45, R38 ;  /* 0x000000262d0c723e */ /* 0x004fe200000010ff */
        /* <DEDUP_REMOVED lines=9> */
[----:B------:R-:W2:Y:S01]  /*e920*/  MUFU.EX2 R134, R134 ;  /* 0x0000008600867308 */ /* 0x000ea20000000800 */
[----:B-1----:R-:W-:Y:S01]  /*e930*/  F2FP.BF16.F32.PACK_AB R14, R39, R36 ;  /* 0x00000024270e723e */ /* 0x002fe200000010ff */
[----:B------:R-:W-:Y:S01]  /*e940*/  FADD.FTZ R91, R91, R98 ;  /* 0x000000625b5b7221 */ /* 0x000fe20000010000 */
[----:B------:R-:W-:-:S03]  /*e950*/  FADD.FTZ R58, R58, R59 ;  /* 0x0000003b3a3a7221 */ /* 0x000fc60000010000 */
[----:B------:R-:W-:Y:S01]  /*e960*/  FADD.FTZ R94, R94, R91 ;  /* 0x0000005b5e5e7221 */ /* 0x000fe20000010000 */
[----:B------:R-:W-:Y:S01]  /*e970*/  FADD.FTZ R57, R57, R58 ;  /* 0x0000003a39397221 */ /* 0x000fe20000010000 */
[----:B------:R-:W-:Y:S01]  /*e980*/  MUFU.EX2 R115, R115 ;  /* 0x0000007300737308 */ /* 0x000fe20000000800 */
[----:B---3--:R-:W-:Y:S01]  /*e990*/  HMMA.16816.F32.BF16 R8, R12, R32, R8 ;  /* 0x000000200c08723c */ /* 0x008fe20000041808 */
[----:B------:R-:W-:Y:S01]  /*e9a0*/  FADD.FTZ R87, R87, R94 ;  /* 0x0000005e57577221 */ /* 0x000fe20000010000 */
[----:B------:R-:W-:-:S03]  /*e9b0*/  FADD.FTZ R56, R56, R57 ;  /* 0x0000003938387221 */ /* 0x000fc60000010000 */
[----:B------:R-:W-:Y:S01]  /*e9c0*/  FADD.FTZ R87, R90, R87 ;  /* 0x000000575a577221 */ /* 0x000fe20000010000 */
[----:B------:R-:W-:Y:S01]  /*e9d0*/  FADD.FTZ R55, R55, R56 ;  /* 0x0000003837377221 */ /* 0x000fe20000010000 */
[----:B------:R-:W1:Y:S01]  /*e9e0*/  MUFU.EX2 R102, R102 ;  /* 0x0000006600667308 */ /* 0x000e620000000800 */
[----:B------:R-:W-:Y:S01]  /*e9f0*/  HMMA.16816.F32.BF16 R4, R12, R34, R4 ;  /* 0x000000220c04723c */ /* 0x000fe20000041804 */
[----:B------:R-:W3:Y:S01]  /*ea00*/  LDSM.16.MT88.4 R32, [R51+0x8800] ;  /* 0x008800003320783b */ /* 0x000ee20000004200 */
[----:B------:R-:W-:Y:S01]  /*ea10*/  FADD.FTZ R54, R54, R55 ;  /* 0x0000003736367221 */ /* 0x000fe20000010000 */
[----:B------:R-:W-:-:S03]  /*ea20*/  FADD.FTZ R38, R38, R87 ;  /* 0x0000005726267221 */ /* 0x000fc60000010000 */
[----:B------:R-:W-:Y:S01]  /*ea30*/  FADD.FTZ R135, R135, R54 ;  /* 0x0000003687877221 */ /* 0x000fe20000010000 */
[----:B------:R-:W-:Y:S01]  /*ea40*/  MUFU.EX2 R40, R40 ;  /* 0x0000002800287308 */ /* 0x000fe20000000800 */
[----:B----4-:R-:W-:Y:S01]  /*ea50*/  HMMA.16816.F32.BF16 R24, R12, R20, R24 ;  /* 0x000000140c18723c */ /* 0x010fe20000041818 */
[----:B--2---:R-:W-:Y:S01]  /*ea60*/  F2FP.BF16.F32.PACK_AB R21, R134, R131 ;  /* 0x000000838615723e */ /* 0x004fe200000010ff */
[----:B------:R-:W-:Y:S01]  /*ea70*/  FADD.FTZ R118, R118, R135 ;  /* 0x0000008776767221 */ /* 0x000fe20000010000 */
[----:B------:R-:W-:-:S03]  /*ea80*/  FADD.FTZ R45, R45, R38 ;  /* 0x000000262d2d7221 */ /* 0x000fc60000010000 */
[----:B------:R-:W-:Y:S01]  /*ea90*/  FADD.FTZ R169, R169, R118 ;  /* 0x00000076a9a97221 */ /* 0x000fe20000010000 */
[----:B------:R-:W2:Y:S01]  /*eaa0*/  MUFU.EX2 R69, R52 ;  /* 0x0000003400457308 */ /* 0x000ea20000000800 */
[----:B------:R-:W-:Y:S01]  /*eab0*/  HMMA.16816.F32.BF16 R28, R12, R22, R28 ;  /* 0x000000160c1c723c */ /* 0x000fe2000004181c */
[----:B------:R-:W4:Y:S01]  /*eac0*/  LDSM.16.MT88.4 R12, [R53+0x8c00] ;  /* 0x008c0000350c783b */ /* 0x000f220000004200 */
[----:B-1----:R-:W-:Y:S01]  /*ead0*/  F2FP.BF16.F32.PACK_AB R23, R102, R115 ;  /* 0x000000736617723e */ /* 0x002fe200000010ff */
[----:B------:R-:W-:-:S04]  /*eae0*/  FADD.FTZ R36, R36, R45 ;  /* 0x0000002d24247221 */ /* 0x000fc80000010000 */
[----:B------:R-:W-:Y:S01]  /*eaf0*/  MUFU.EX2 R44, R44 ;  /* 0x0000002c002c7308 */ /* 0x000fe20000000800 */
[----:B------:R-:W-:-:S07]  /*eb00*/  FADD.FTZ R39, R39, R36 ;  /* 0x0000002427277221 */ /* 0x000fce0000010000 */
[----:B------:R-:W1:Y:S01]  /*eb10*/  MUFU.EX2 R49, R49 ;  /* 0x0000003100317308 */ /* 0x000e620000000800 */
[----:B--2---:R-:W-:Y:S01]  /*eb20*/  F2FP.BF16.F32.PACK_AB R20, R69, R40 ;  /* 0x000000284514723e */ /* 0x004fe200000010ff */
[----:B------:R-:W-:-:S04]  /*eb30*/  FADD.FTZ R40, R40, R39 ;  /* 0x0000002728287221 */ /* 0x000fc80000010000 */
[----:B------:R-:W-:Y:S02]  /*eb40*/  FADD.FTZ R69, R69, R40 ;  /* 0x0000002845457221 */ /* 0x000fe40000010000 */
[----:B------:R-:W-:Y:S08]  /*eb50*/  MUFU.EX2 R3, R3 ;  /* 0x0000000300037308 */ /* 0x000ff00000000800 */
[----:B------:R-:W2:Y:S01]  /*eb60*/  MUFU.EX2 R84, R84 ;  /* 0x0000005400547308 */ /* 0x000ea20000000800 */
[----:B-1----:R-:W-:-:S07]  /*eb70*/  F2FP.BF16.F32.PACK_AB R22, R49, R44 ;  /* 0x0000002c3116723e */ /* 0x002fce00000010ff */
[C---:B------:R-:W-:Y:S01]  /*eb80*/  HMMA.16816.F32.BF16 R8, R20.reuse, R16, R8 ;  /* 0x000000101408723c */ /* 0x040fe20000041808 */
[----:B------:R-:W-:Y:S07]  /*eb90*/  MUFU.EX2 R37, R37 ;  /* 0x0000002500257308 */ /* 0x000fee0000000800 */
[C---:B------:R-:W-:Y:S01]  /*eba0*/  HMMA.16816.F32.BF16 R16, R20.reuse, R18, R4 ;  /* 0x000000121410723c */ /* 0x040fe20000041804 */
[----:B------:R-:W-:Y:S01]  /*ebb0*/  MUFU.EX2 R47, R47 ;  /* 0x0000002f002f7308 */ /* 0x000fe20000000800 */
[----:B------:R-:W1:Y:S06]  /*ebc0*/  LDSM.16.MT88.4 R4, [R51+0x8c00] ;  /* 0x008c00003304783b */ /* 0x000e6c0000004200 */
[C---:B---3--:R-:W-:Y:S01]  /*ebd0*/  HMMA.16816.F32.BF16 R24, R20.reuse, R32, R24 ;  /* 0x000000201418723c */ /* 0x048fe20000041818 */
        /* <DEDUP_REMOVED lines=10> */
[----:B------:R-:W-:-:S04]  /*ec80*/  FADD.FTZ R8, R138, R169 ;  /* 0x000000a98a087221 */ /* 0x000fc80000010000 */
[----:B------:R-:W-:-:S03]  /*ec90*/  FADD.FTZ R8, R143, R8 ;  /* 0x000000088f087221 */ /* 0x000fc60000010000 */
        /* <DEDUP_REMOVED lines=15> */
[----:B------:R-:W-:-:S04]  /*ed90*/  FADD.FTZ R37, R37, R84 ;  /* 0x0000005425257221 */ /* 0x000fc80000010000 */
[----:B------:R-:W-:Y:S01]  /*eda0*/  FADD.FTZ R240, R240, R37 ;  /* 0x00000025f0f07221 */ /* 0x000fe20000010000 */
[----:B------:R-:W-:Y:S06]  /*edb0*/  @!P6 BRA `(.L_x_945) ;  /* 0x0000004000b0e947 */ /* 0x000fec0003800000 */
[----:B------:R-:W-:Y:S01]  /*edc0*/  ISETP.NE.U32.AND P0, PT, R236, RZ, PT ;  /* 0x000000ffec00720c */ /* 0x000fe20003f05070 */
[----:B------:R-:W-:Y:S01]  /*edd0*/  VIADD R238, R50, 0xfffffffe ;  /* 0xfffffffe32ee7836 */ /* 0x000fe20000000000 */
[----:B------:R-:W-:Y:S01]  /*ede0*/  MOV R155, R0 ;  /* 0x00000000009b7202 */ /* 0x000fe20000000f00 */
[----:B------:R-:W-:Y:S01]  /*edf0*/  IMAD.MOV.U32 R153, RZ, RZ, R2 ;  /* 0x000000ffff997224 */ /* 0x000fe200078e0002 */
[----:B------:R-:W-:-:S13]  /*ee00*/  ISETP.NE.AND.EX P4, PT, R237, RZ, PT, P0 ;  /* 0x000000ffed00720c */ /* 0x000fda0003f85300 */
.L_x_952:
        /* <DEDUP_REMOVED lines=79> */
.L_x_947:
[----:B------:R-:W-:Y:S05]  /*f300*/  BSYNC.RECONVERGENT B0 ;  /* 0x0000000000007941 */ /* 0x000fea0003800200 */
.L_x_946:
[C---:B------:R-:W-:Y:S01]  /*f310*/  IMAD.SHL.U32 R33, R220.reuse, 0x40, RZ ;  /* 0x00000040dc217824 */ /* 0x040fe200078e00ff */
[----:B------:R-:W-:Y:S01]  /*f320*/  SHF.L.U64.HI R32, R220, 0x6, R221 ;  /* 0x00000006dc207819 */ /* 0x000fe200000102dd */
[----:B------:R-:W-:Y:S01]  /*f330*/  @!PT LDS RZ, [RZ] ;  /* 0x00000000fffff984 */ /* 0x000fe20000000800 */
[----:B------:R-:W-:Y:S01]  /*f340*/  @!PT LDS RZ, [RZ] ;  /* 0x00000000fffff984 */ /* 0x000fe20000000800 */
[----:B------:R-:W-:Y:S01]  /*f350*/  @!PT LDS RZ, [RZ] ;  /* 0x00000000fffff984 */ /* 0x000fe20000000800 */
[----:B------:R-:W-:Y:S01]  /*f360*/  @!P1 LDGSTS.E.BYPASS.LTC128B.128 [R233+0x5000], desc[UR4][R224.64] ;  /* 0x05000000e0e99fae */ /* 0x000fe2000b981a04 */
[----:B------:R-:W1:Y:S01]  /*f370*/  S2UR UR7, SR_CgaCtaId ;  /* 0x00000000000779c3 */ /* 0x000e620000008800 */
[----:B------:R-:W-:Y:S01]  /*f380*/  IMAD.SHL.U32 R215, R213, 0x10, RZ ;  /* 0x00000010d5d77824 */ /* 0x000fe200078e00ff */
[----:B------:R-:W-:Y:S02]  /*f390*/  IADD3 R34, P0, PT, R33, R224, RZ ;  /* 0x000000e021227210 */ /* 0x000fe40007f1e0ff */
[----:B------:R-:W-:Y:S01]  /*f3a0*/  @P1 STS.128 [R233+0x5000], RZ ;  /* 0x005000ffe9001388 */ /* 0x000fe20000000c00 */
[C---:B------:R-:W-:Y:S01]  /*f3b0*/  IMAD.SHL.U32 R217, R213.reuse, 0x20, RZ ;  /* 0x00000020d5d97824 */ /* 0x040fe200078e00ff */
[C---:B------:R-:W-:Y:S01]  /*f3c0*/  LOP3.LUT R2, R213.reuse, 0x8, RZ, 0xc0, !PT ;  /* 0x00000008d5027812 */ /* 0x040fe200078ec0ff */
[----:B------:R-:W-:Y:S01]  /*f3d0*/  IMAD.SHL.U32 R212, R213, 0x4, RZ ;  /* 0x00000004d5d47824 */ /* 0x000fe200078e00ff */
[----:B------:R-:W-:Y:S01]  /*f3e0*/  LOP3.LUT R0, R215, 0x100, RZ, 0xc0, !PT ;  /* 0x00000100d7007812 */ /* 0x000fe200078ec0ff */
[----:B------:R-:W-:Y:S01]  /*f3f0*/  IMAD.X R35, R32, 0x1, R225, P0 ;  /* 0x0000000120237824 */ /* 0x000fe200000e06e1 */
[-C--:B------:R-:W-:Y:S01]  /*f400*/  IADD3 R44, P0, PT, R34, R33.reuse, RZ ;  /* 0x00000021222c7210 */ /* 0x080fe20007f1e0ff */
[----:B------:R-:W-:Y:S01]  /*f410*/  UMOV UR8, 0x400 ;  /* 0x0000040000087882 */ /* 0x000fe20000000000 */
[----:B------:R-:W-:Y:S01]  /*f420*/  SHF.R.U32.HI R214, RZ, 0x1, R213 ;  /* 0x00000001ffd67819 */ /* 0x000fe200000116d5 */
[----:B------:R-:W-:Y:S01]  /*f430*/  BSSY.RECONVERGENT B1, `(.L_x_948) ;  /* 0x0000133000017945 */ /* 0x000fe20003800200 */
[----:B------:R-:W-:Y:S01]  /*f440*/  @!PT LDS RZ, [RZ] ;  /* 0x00000000fffff984 */ /* 0x000fe20000000800 */
[----:B------:R-:W-:Y:S01]  /*f450*/  @!PT LDS RZ, [RZ] ;  /* 0x00000000fffff984 */ /* 0x000fe20000000800 */
[----:B------:R-:W-:Y:S01]  /*f460*/  @!PT LDS RZ, [RZ] ;  /* 0x00000000fffff984 */ /* 0x000fe20000000800 */
[----:B------:R2:W-:Y:S01]  /*f470*/  @!P1 LDGSTS.E.BYPASS.LTC128B.128 [R233+0x5800], desc[UR4][R34.64] ;  /* 0x0580000022e99fae */ /* 0x0005e2000b981a04 */
[--C-:B------:R-:W-:Y:S01]  /*f480*/  IMAD.X R45, R35, 0x1, R32.reuse, P0 ;  /* 0x00000001232d7824 */ /* 0x100fe200000e0620 */
[-C--:B------:R-:W-:Y:S03]  /*f490*/  IADD3 R42, P0, PT, R44, R33.reuse, RZ ;  /* 0x000000212c2a7210 */ /* 0x080fe60007f1e0ff */
[----:B------:R-:W-:Y:S01]  /*f4a0*/  @P1 STS.128 [R233+0x5800], RZ ;  /* 0x005800ffe9001388 */ /* 0x000fe20000000c00 */
[--C-:B------:R-:W-:Y:S01]  /*f4b0*/  LOP3.LUT R2, R2, 0xc0, R217.reuse, 0xf8, !PT ;  /* 0x000000c002027812 */ /* 0x100fe200078ef8d9 */
[--C-:B------:R-:W-:Y:S03]  /*f4c0*/  IMAD.X R43, R45, 0x1, R32.reuse, P0 ;  /* 0x000000012d2b7824 */ /* 0x100fe600000e0620 */
[----:B------:R-:W-:Y:S01]  /*f4d0*/  @!PT LDS RZ, [RZ] ;  /* 0x00000000fffff984 */ /* 0x000fe20000000800 */
[----:B------:R-:W-:Y:S01]  /*f4e0*/  @!PT LDS RZ, [RZ] ;  /* 0x00000000fffff984 */ /* 0x000fe20000000800 */
[----:B------:R-:W-:Y:S01]  /*f4f0*/  @!PT LDS RZ, [RZ] ;  /* 0x00000000fffff984 */ /* 0x000fe20000000800 */
[----:B------:R-:W-:Y:S01]  /*f500*/  @!P1 LDGSTS.E.BYPASS.LTC128B.128 [R233+0x6000], desc[UR4][R44.64] ;  /* 0x060000002ce99fae */ /* 0x000fe2000b981a04 */
[-C--:B------:R-:W-:Y:S02]  /*f510*/  IADD3 R40, P0, PT, R42, R33.reuse, RZ ;  /* 0x000000212a287210 */ /* 0x080fe40007f1e0ff */
[----:B------:R-:W-:Y:S02]  /*f520*/  LOP3.LUT R3, R212, 0x18, RZ, 0xc0, !PT ;  /* 0x00000018d4037812 */ /* 0x000fe400078ec0ff */
[----:B------:R-:W-:Y:S01]  /*f530*/  @P1 STS.128 [R233+0x6000], RZ ;  /* 0x006000ffe9001388 */ /* 0x000fe20000000c00 */
[----:B------:R-:W-:Y:S01]  /*f540*/  LOP3.LUT R0, R0, 0x20, R217, 0xf8, !PT ;  /* 0x0000002000007812 */ /* 0x000fe200078ef8d9 */
[--C-:B------:R-:W-:Y:S01]  /*f550*/  IMAD.X R41, R43, 0x1, R32.reuse, P0 ;  /* 0x000000012b297824 */ /* 0x100fe200000e0620 */
[-C--:B------:R-:W-:Y:S02]  /*f560*/  IADD3 R38, P0, PT, R40, R33.reuse, RZ ;  /* 0x0000002128267210 */ /* 0x080fe40007f1e0ff */
[----:B------:R-:W-:Y:S01]  /*f570*/  @!PT LDS RZ, [RZ] ;  /* 0x00000000fffff984 */ /* 0x000fe20000000800 */
[----:B------:R-:W-:Y:S01]  /*f580*/  @!PT LDS RZ, [RZ] ;  /* 0x00000000fffff984 */ /* 0x000fe20000000800 */
[----:B------:R-:W-:Y:S01]  /*f590*/  @!PT LDS RZ, [RZ] ;  /* 0x00000000fffff984 */ /* 0x000fe20000000800 */
[----:B------:R-:W-:Y:S01]  /*f5a0*/  @!P1 LDGSTS.E.BYPASS.LTC128B.128 [R233+0x6800], desc[UR4][R42.64] ;  /* 0x068000002ae99fae */ /* 0x000fe2000b981a04 */
[----:B------:R-:W-:Y:S01]  /*f5b0*/  LOP3.LUT R216, R214, 0x8, RZ, 0xc0, !PT ;  /* 0x00000008d6d87812 */ /* 0x000fe200078ec0ff */
[----:B-1----:R-:W-:Y:S01]  /*f5c0*/  ULEA UR6, UR7, UR8, 0x18 ;  /* 0x0000000807067291 */ /* 0x002fe2000f8ec0ff */
[----:B------:R-:W-:Y:S02]  /*f5d0*/  LOP3.LUT R215, R215, 0x3e00, RZ, 0xc0, !PT ;  /* 0x00003e00d7d77812 */ /* 0x000fe400078ec0ff */
[----:B------:R-:W-:Y:S01]  /*f5e0*/  @P1 STS.128 [R233+0x6800], RZ ;  /* 0x006800ffe9001388 */ /* 0x000fe20000000c00 */
[--C-:B------:R-:W-:Y:S01]  /*f5f0*/  IMAD.X R39, R41, 0x1, R32.reuse, P0 ;  /* 0x0000000129277824 */ /* 0x100fe200000e0620 */
[-C--:B------:R-:W-:Y:S03]  /*f600*/  IADD3 R36, P0, PT, R38, R33.reuse, RZ ;  /* 0x0000002126247210 */ /* 0x080fe60007f1e0ff */
[----:B------:R-:W-:Y:S01]  /*f610*/  @!PT LDS RZ, [RZ] ;  /* 0x00000000fffff984 */ /* 0x000fe20000000800 */
[----:B------:R-:W-:Y:S01]  /*f620*/  @!PT LDS RZ, [RZ] ;  /* 0x00000000fffff984 */ /* 0x000fe20000000800 */
[----:B------:R-:W-:Y:S01]  /*f630*/  @!PT LDS RZ, [RZ] ;  /* 0x00000000fffff984 */ /* 0x000fe20000000800 */
[----:B------:R-:W-:Y:S01]  /*f640*/  @!P1 LDGSTS.E.BYPASS.LTC128B.128 [R233+0x7000], desc[UR4][R40.64] ;  /* 0x0700000028e99fae */ /* 0x000fe2000b981a04 */
[----:B------:R-:W-:Y:S01]  /*f650*/  LOP3.LUT R2, R0, R2, R3, 0xf6, !PT ;  /* 0x0000000200027212 */ /* 0x000fe200078ef603 */
[--C-:B------:R-:W-:Y:S03]  /*f660*/  IMAD.X R37, R39, 0x1, R32.reuse, P0 ;  /* 0x0000000127257824 */ /* 0x100fe600000e0620 */
[----:B------:R-:W-:Y:S01]  /*f670*/  @P1 STS.128 [R233+0x7000], RZ ;  /* 0x007000ffe9001388 */ /* 0x000fe20000000c00 */
[----:B--2---:R-:W-:Y:S02]  /*f680*/  @!P1 IADD3 R34, P0, PT, R36, R33, RZ ;  /* 0x0000002124229210 */ /* 0x004fe40007f1e0ff */
[--C-:B------:R-:W-:Y:S02]  /*f690*/  LOP3.LUT R216, R216, 0xc0, R217.reuse, 0xf8, !PT ;  /* 0x000000c0d8d87812 */ /* 0x100fe400078ef8d9 */
[----:B------:R-:W-:Y:S01]  /*f6a0*/  @!PT LDS RZ, [RZ] ;  /* 0x00000000fffff984 */ /* 0x000fe20000000800 */
[----:B------:R-:W-:Y:S01]  /*f6b0*/  @!PT LDS RZ, [RZ] ;  /* 0x00000000fffff984 */ /* 0x000fe20000000800 */
[----:B------:R-:W-:Y:S01]  /*f6c0*/  @!PT LDS RZ, [RZ] ;  /* 0x00000000fffff984 */ /* 0x000fe20000000800 */
[----:B------:R-:W-:Y:S01]  /*f6d0*/  @!P1 LDGSTS.E.BYPASS.LTC128B.128 [R233+0x7800], desc[UR4][R38.64] ;  /* 0x0780000026e99fae */ /* 0x000fe2000b981a04 */
[--C-:B------:R-:W-:Y:S01]  /*f6e0*/  LOP3.LUT R0, R215, 0x20, R217.reuse, 0xf8, !PT ;  /* 0x00000020d7007812 */ /* 0x100fe200078ef8d9 */
[----:B------:R-:W-:Y:S01]  /*f6f0*/  @!P1 IMAD.X R35, R37, 0x1, R32, P0 ;  /* 0x0000000125239824 */ /* 0x000fe200000e0620 */
[----:B------:R-:W-:Y:S02]  /*f700*/  LOP3.LUT R216, R216, R3, RZ, 0x3c, !PT ;  /* 0x00000003d8d87212 */ /* 0x000fe400078e3cff */
[----:B------:R-:W-:Y:S01]  /*f710*/  @P1 STS.128 [R233+0x7800], RZ ;  /* 0x007800ffe9001388 */ /* 0x000fe20000000c00 */
[----:B------:R-:W-:Y:S02]  /*f720*/  LOP3.LUT R3, R0, 0x100, R217, 0xf8, !PT ;  /* 0x0000010000037812 */ /* 0x000fe400078ef8d9 */
[----:B------:R-:W-:Y:S02]  /*f730*/  LEA R2, R2, UR6, 0x1 ;  /* 0x0000000602027c11 */ /* 0x000fe4000f8e08ff */
[----:B------:R-:W-:Y:S01]  /*f740*/  @!PT LDS RZ, [RZ] ;  /* 0x00000000fffff984 */ /* 0x000fe20000000800 */
[----:B------:R-:W-:Y:S01]  /*f750*/  @!PT LDS RZ, [RZ] ;  /* 0x00000000fffff984 */ /* 0x000fe20000000800 */
[----:B------:R-:W-:Y:S01]  /*f760*/  @!PT LDS RZ, [RZ] ;  /* 0x00000000fffff984 */ /* 0x000fe20000000800 */
[----:B------:R-:W-:Y:S01]  /*f770*/  @!P1 LDGSTS.E.BYPASS.LTC128B.128 [R233+0x8000], desc[UR4][R36.64] ;  /* 0x0800000024e99fae */ /* 0x000fe2000b981a04 */
[----:B------:R-:W-:Y:S02]  /*f780*/  LOP3.LUT R3, R3, R216, RZ, 0xfc, !PT ;  /* 0x000000d803037212 */ /* 0x000fe400078efcff */
[----:B------:R-:W-:Y:S02]  /*f790*/  LOP3.LUT P0, RZ, R213, 0x4, RZ, 0xc0, !PT ;  /* 0x00000004d5ff7812 */ /* 0x000fe4000780c0ff */
[----:B------:R-:W-:Y:S01]  /*f7a0*/  @P1 STS.128 [R233+0x8000], RZ ;  /* 0x008000ffe9001388 */ /* 0x000fe20000000c00 */
[----:B------:R-:W-:Y:S01]  /*f7b0*/  LEA R0, R3, UR6, 0x1 ;  /* 0x0000000603007c11 */ /* 0x000fe2000f8e08ff */
[----:B------:R-:W-:Y:S03]  /*f7c0*/  IMAD.MOV.U32 R3, RZ, RZ, 0x20 ;  /* 0x00000020ff037424 */ /* 0x000fe600078e00ff */
[----:B------:R-:W-:Y:S01]  /*f7d0*/  @!PT LDS RZ, [RZ] ;  /* 0x00000000fffff984 */ /* 0x000fe20000000800 */
[----:B------:R-:W-:Y:S01]  /*f7e0*/  @!PT LDS RZ, [RZ] ;  /* 0x00000000fffff984 */ /* 0x000fe20000000800 */
[----:B------:R-:W-:Y:S01]  /*f7f0*/  @!PT LDS RZ, [RZ] ;  /* 0x00000000fffff984 */ /* 0x000fe20000000800 */
[----:B------:R1:W-:Y:S02]  /*f800*/  @!P1 LDGSTS.E.BYPASS.LTC128B.128 [R233+0x8800], desc[UR4][R34.64] ;  /* 0x0880000022e99fae */ /* 0x0003e4000b981a04 */
[----:B------:R-:W-:Y:S03]  /*f810*/  SEL R3, R3, 0xffffffe0, !P0 ;  /* 0xffffffe003037807 */ /* 0x000fe60004000000 */
[----:B------:R-:W-:Y:S01]  /*f820*/  @P1 STS.128 [R233+0x8800], RZ ;  /* 0x008800ffe9001388 */ /* 0x000fe20000000c00 */
[----:B------:R-:W-:Y:S04]  /*f830*/  ISETP.NE.AND P1, PT, R238, RZ, PT ;  /* 0x000000ffee00720c */ /* 0x000fe80003f25270 */
[----:B------:R-:W-:Y:S05]  /*f840*/  LDSM.16.M88.4 R156, [R0] ;  /* 0x00000000009c783b */ /* 0x000fea0000000200 */
[----:B------:R-:W2:Y:S05]  /*f850*/  LDSM.16.M88.4 R160, [R2+0x1000] ;  /* 0x0010000002a0783b */ /* 0x000eaa0000000200 */
[----:B------:R-:W3:Y:S05]  /*f860*/  LDSM.16.M88.4 R164, [R2+0x1400] ;  /* 0x0014000002a4783b */ /* 0x000eea0000000200 */
[----:B------:R-:W4:Y:S05]  /*f870*/  LDSM.16.M88.4 R168, [R2+0x1800] ;  /* 0x0018000002a8783b */ /* 0x000f2a0000000200 */
[----:B------:R-:W0:Y:S05]  /*f880*/  LDGDEPBAR ;  /* 0x00000000000079af */ /* 0x000e2a0000000000 */
[----:B------:R-:W5:Y:S05]  /*f890*/  LDSM.16.M88.4 R172, [R2+0x1c00] ;  /* 0x001c000002ac783b */ /* 0x000f6a0000000200 */
[----:B------:R-:W1:Y:S05]  /*f8a0*/  LDSM.16.M88.4 R176, [R2+0x2000] ;  /* 0x0020000002b0783b */ /* 0x000e6a0000000200 */
[----:B------:R-:W-:Y:S05]  /*f8b0*/  LDSM.16.M88.4 R56, [R2+0x2800] ;  /* 0x002800000238783b */ /* 0x000fea0000000200 */
[----:B------:R-:W-:Y:S05]  /*f8c0*/  LDSM.16.M88.4 R64, [R2+0x2c00] ;  /* 0x002c00000240783b */ /* 0x000fea0000000200 */
[----:B------:R-:W-:Y:S01]  /*f8d0*/  LDSM.16.M88.4 R72, [R2+0x3000] ;  /* 0x003000000248783b */ /* 0x000fe20000000200 */
[C---:B--2---:R-:W-:Y:S04]  /*f8e0*/  HMMA.16816.F32.BF16 R4, R156.reuse, R160, RZ ;  /* 0x000000a09c04723c */ /* 0x044fe800000418ff */
[----:B------:R-:W-:Y:S04]  /*f8f0*/  LDSM.16.M88.4 R80, [R2+0x3400] ;  /* 0x003400000250783b */ /* 0x000fe80000000200 */
[C---:B------:R-:W-:Y:S01]  /*f900*/  HMMA.16816.F32.BF16 R8, R156.reuse, R162, RZ ;  /* 0x000000a29c08723c */ /* 0x040fe200000418ff */
[----:B------:R-:W2:Y:S05]  /*f910*/  LDSM.16.M88.4 R160, [R2+0x2400] ;  /* 0x0024000002a0783b */ /* 0x000eaa0000000200 */
[----:B------:R-:W2:Y:S02]  /*f920*/  LDSM.16.M88.4 R88, [R2+0x3800] ;  /* 0x003800000258783b */ /* 0x000ea40000000200 */
[C---:B---3--:R-:W-:Y:S01]  /*f930*/  HMMA.16816.F32.BF16 R12, R156.reuse, R164, RZ ;  /* 0x000000a49c0c723c */ /* 0x048fe200000418ff */
[--C-:B------:R-:W-:Y:S02]  /*f940*/  IMAD.IADD R164, R0, 0x1, R3.reuse ;  /* 0x0000000100a47824 */ /* 0x100fe400078e0203 */
[----:B------:R-:W3:Y:S01]  /*f950*/  LDSM.16.M88.4 R96, [R2+0x3c00] ;  /* 0x003c00000260783b */ /* 0x000ee20000000200 */
[----:B------:R-:W-:Y:S04]  /*f960*/  IMAD.IADD R0, R2, 0x1, R3 ;  /* 0x0000000102007824 */ /* 0x000fe800078e0203 */
[C---:B------:R-:W-:Y:S01]  /*f970*/  HMMA.16816.F32.BF16 R16, R156.reuse, R166, RZ ;  /* 0x000000a69c10723c */ /* 0x040fe200000418ff */
[----:B------:R-:W3:Y:S05]  /*f980*/  LDSM.16.M88.4 R104, [R2+0x4000] ;  /* 0x004000000268783b */ /* 0x000eea0000000200 */
[----:B------:R-:W3:Y:S02]  /*f990*/  LDSM.16.M88.4 R112, [R2+0x4400] ;  /* 0x004400000270783b */ /* 0x000ee40000000200 */
[C---:B----4-:R-:W-:Y:S03]  /*f9a0*/  HMMA.16816.F32.BF16 R20, R156.reuse, R168, RZ ;  /* 0x000000a89c14723c */ /* 0x050fe600000418ff */
[----:B------:R-:W4:Y:S05]  /*f9b0*/  LDSM.16.M88.4 R120, [R2+0x4800] ;  /* 0x004800000278783b */ /* 0x000f2a0000000200 */
[C---:B------:R-:W-:Y:S01]  /*f9c0*/  HMMA.16816.F32.BF16 R24, R156.reuse, R170, RZ ;  /* 0x000000aa9c18723c */ /* 0x040fe200000418ff */
[----:B------:R-:W4:Y:S05]  /*f9d0*/  LDSM.16.M88.4 R128, [R2+0x4c00] ;  /* 0x004c00000280783b */ /* 0x000f2a0000000200 */
[----:B------:R-:W-:Y:S02]  /*f9e0*/  LDSM.16.M88.4 R164, [R164] ;  /* 0x00000000a4a4783b */ /* 0x000fe40000000200 */
[C---:B-----5:R-:W-:Y:S03]  /*f9f0*/  HMMA.16816.F32.BF16 R28, R156.reuse, R172, RZ ;  /* 0x000000ac9c1c723c */ /* 0x060fe600000418ff */
[----:B------:R-:W5:Y:S05]  /*fa00*/  LDSM.16.M88.4 R168, [R0+0x1000] ;  /* 0x0010000000a8783b */ /* 0x000f6a0000000200 */
[C---:B-1----:R-:W-:Y:S01]  /*fa10*/  HMMA.16816.F32.BF16 R32, R156.reuse, R174, RZ ;  /* 0x000000ae9c20723c */ /* 0x042fe200000418ff */
[----:B------:R-:W-:Y:S05]  /*fa20*/  LDSM.16.M88.4 R172, [R0+0x1800] ;  /* 0x0018000000ac783b */ /* 0x000fea0000000200 */
[----:B------:R-:W-:Y:S02]  /*fa30*/  LDSM.16.M88.4 R180, [R0+0x2400] ;  /* 0x0024000000b4783b */ /* 0x000fe40000000200 */
[C---:B------:R-:W-:Y:S03]  /*fa40*/  HMMA.16816.F32.BF16 R36, R156.reuse, R176, RZ ;  /* 0x000000b09c24723c */ /* 0x040fe600000418ff */
[----:B------:R-:W-:Y:S05]  /*fa50*/  LDSM.16.M88.4 R184, [R0+0x2800] ;  /* 0x0028000000b8783b */ /* 0x000fea0000000200 */
[C---:B------:R-:W-:Y:S01]  /*fa60*/  HMMA.16816.F32.BF16 R40, R156.reuse, R178, RZ ;  /* 0x000000b29c28723c */ /* 0x040fe200000418ff */
[----:B------:R-:W-:Y:S05]  /*fa70*/  LDSM.16.M88.4 R176, [R0+0x2000] ;  /* 0x0020000000b0783b */ /* 0x000fea0000000200 */
[----:B------:R-:W-:Y:S02]  /*fa80*/  LDSM.16.M88.4 R188, [R0+0x2c00] ;  /* 0x002c000000bc783b */ /* 0x000fe40000000200 */
[C---:B--2---:R-:W-:Y:S03]  /*fa90*/  HMMA.16816.F32.BF16 R44, R156.reuse, R160, RZ ;  /* 0x000000a09c2c723c */ /* 0x044fe600000418ff */
[----:B------:R-:W-:Y:S05]  /*faa0*/  LDSM.16.M88.4 R192, [R0+0x3800] ;  /* 0x0038000000c0783b */ /* 0x000fea0000000200 */
[C---:B------:R-:W-:Y:S01]  /*fab0*/  HMMA.16816.F32.BF16 R48, R156.reuse, R162, RZ ;  /* 0x000000a29c30723c */ /* 0x040fe200000418ff */
[----:B------:R-:W1:Y:S05]  /*fac0*/  LDSM.16.M88.4 R160, [R0+0x1400] ;  /* 0x0014000000a0783b */ /* 0x000e6a0000000200 */
[----:B------:R-:W-:Y:S02]  /*fad0*/  LDSM.16.M88.4 R196, [R0+0x3c00] ;  /* 0x003c000000c4783b */ /* 0x000fe40000000200 */
[C---:B------:R-:W-:Y:S03]  /*fae0*/  HMMA.16816.F32.BF16 R52, R156.reuse, R56, RZ ;  /* 0x000000389c34723c */ /* 0x040fe600000418ff */
[----:B------:R-:W-:Y:S05]  /*faf0*/  LDSM.16.M88.4 R200, [R0+0x4000] ;  /* 0x0040000000c8783b */ /* 0x000fea0000000200 */
[C---:B------:R-:W-:Y:S01]  /*fb00*/  HMMA.16816.F32.BF16 R56, R156.reuse, R58, RZ ;  /* 0x0000003a9c38723c */ /* 0x040fe200000418ff */
[----:B------:R-:W-:Y:S05]  /*fb10*/  LDSM.16.M88.4 R204, [R0+0x4400] ;  /* 0x0044000000cc783b */ /* 0x000fea0000000200 */
[----:B------:R-:W-:Y:S02]  /*fb20*/  LDSM.16.M88.4 R208, [R0+0x4800] ;  /* 0x0048000000d0783b */ /* 0x000fe40000000200 */
        /* <DEDUP_REMOVED lines=12> */
[C---:B------:R-:W-:Y:S08]  /*fbf0*/  HMMA.16816.F32.BF16 R108, R156.reuse, R112, RZ ;  /* 0x000000709c6c723c */ /* 0x040ff000000418ff */
[C---:B------:R-:W-:Y:S08]  /*fc00*/  HMMA.16816.F32.BF16 R112, R156.reuse, R114, RZ ;  /* 0x000000729c70723c */ /* 0x040ff000000418ff */
[C---:B----4-:R-:W-:Y:S08]  /*fc10*/  HMMA.16816.F32.BF16 R116, R156.reuse, R120, RZ ;  /* 0x000000789c74723c */ /* 0x050ff000000418ff */
[C---:B------:R-:W-:Y:S08]  /*fc20*/  HMMA.16816.F32.BF16 R120, R156.reuse, R122, RZ ;  /* 0x0000007a9c78723c */ /* 0x040ff000000418ff */
[C---:B------:R-:W-:Y:S08]  /*fc30*/  HMMA.16816.F32.BF16 R124, R156.reuse, R128, RZ ;  /* 0x000000809c7c723c */ /* 0x040ff000000418ff */
[----:B------:R-:W-:Y:S01]  /*fc40*/  HMMA.16816.F32.BF16 R128, R156, R130, RZ ;  /* 0x000000829c80723c */ /* 0x000fe200000418ff */
[----:B------:R-:W2:Y:S07]  /*fc50*/  LDSM.16.M88.4 R156, [R0+0x1c00] ;  /* 0x001c0000009c783b */ /* 0x000eae0000000200 */
[C---:B-----5:R-:W-:Y:S08]  /*fc60*/  HMMA.16816.F32.BF16 R4, R164.reuse, R168, R4 ;  /* 0x000000a8a404723c */ /* 0x060ff00000041804 */
[C---:B------:R-:W-:Y:S01]  /*fc70*/  HMMA.16816.F32.BF16 R8, R164.reuse, R170, R8 ;  /* 0x000000aaa408723c */ /* 0x040fe20000041808 */
[----:B------:R-:W3:Y:S07]  /*fc80*/  LDSM.16.M88.4 R168, [R0+0x3000] ;  /* 0x0030000000a8783b */ /* 0x000eee0000000200 */
[C---:B-1----:R-:W-:Y:S08]  /*fc90*/  HMMA.16816.F32.BF16 R12, R164.reuse, R160, R12 ;  /* 0x000000a0a40c723c */ /* 0x042ff0000004180c */
[C---:B------:R-:W-:Y:S01]  /*fca0*/  HMMA.16816.F32.BF16 R16, R164.reuse, R162, R16 ;  /* 0x000000a2a410723c */ /* 0x040fe20000041810 */
[----:B------:R-:W1:Y:S07]  /*fcb0*/  LDSM.16.M88.4 R160, [R0+0x3400] ;  /* 0x0034000000a0783b */ /* 0x000e6e0000000200 */
[C---:B------:R-:W-:Y:S08]  /*fcc0*/  HMMA.16816.F32.BF16 R20, R164.reuse, R172, R20 ;  /* 0x000000aca414723c */ /* 0x040ff00000041814 */
[C---:B------:R-:W-:Y:S01]  /*fcd0*/  HMMA.16816.F32.BF16 R24, R164.reuse, R174, R24 ;  /* 0x000000aea418723c */ /* 0x040fe20000041818 */
[----:B------:R-:W4:Y:S01]  /*fce0*/  LDSM.16.M88.4 R172, [R0+0x4c00] ;  /* 0x004c000000ac783b */ /* 0x000f220000000200 */
        /* <DEDUP_REMOVED lines=26> */
[C---:B----4-:R-:W-:Y:S08]  /*fe90*/  HMMA.16816.F32.BF16 R124, R164.reuse, R172, R124 ;  /* 0x000000aca47c723c */ /* 0x050ff0000004187c */
[----:B------:R-:W-:Y:S01]  /*fea0*/  HMMA.16816.F32.BF16 R128, R164, R174, R128 ;  /* 0x000000aea480723c */ /* 0x000fe20000041880 */
[----:B------:R-:W-:Y:S08]  /*feb0*/  @!UPT UIADD3 URZ, UPT, UPT, URZ, URZ, URZ ;  /* 0x000000fffffff290 */ /* 0x000ff0000fffe0ff */
[----:B------:R-:W-:Y:S11]  /*fec0*/  @!P1 BRA `(.L_x_949) ;  /* 0x0000000800249947 */ /* 0x000ff60003800000 */
[----:B------:R-:W-:Y:S01]  /*fed0*/  ISETP.NE.U32.AND P1, PT, R236, RZ, PT ;  /* 0x000000ffec00720c */ /* 0x000fe20003f25070 */
[----:B------:R-:W-:Y:S01]  /*fee0*/  BSSY.RECONVERGENT B0, `(.L_x_950) ;  /* 0x000004f000007945 */ /* 0x000fe20003800200 */
[----:B------:R-:W-:Y:S02]  /*fef0*/  IMAD.SHL.U32 R0, R218, 0x40, RZ ;  /* 0x00000040da007824 */ /* 0x000fe400078e00ff */
[----:B------:R-:W-:Y:S11]  /*ff00*/  ISETP.NE.AND.EX P4, PT, R237, RZ, PT, P1 ;  /* 0x000000ffed00720c */ /* 0x000ff60003f85310 */
[----:B------:R-:W-:Y:S02]  /*ff10*/  @!UPT UIADD3 URZ, UPT, UPT, URZ, URZ, URZ ;  /* 0x000000fffffff290 */ /* 0x000fe4000fffe0ff */
[----:B------:R-:W2:Y:S01]  /*ff20*/  @!P4 LD.E R2, desc[UR4][R150.64+0x38] ;  /* 0x000038049602c980 */ /* 0x000ea2000c101900 */
[----:B------:R-:W-:Y:S05]  /*ff30*/  @!P4 IMAD.MOV.U32 R3, RZ, RZ, RZ ;  /* 0x000000ffff03c224 */ /* 0x000fea00078e00ff */
[----:B------:R-:W-:Y:S01]  /*ff40*/  @!P4 IADD3 R3, P1, PT, RZ, -R3, RZ ;  /* 0x80000003ff03c210 */ /* 0x000fe20007f3e0ff */
[----:B--2---:R-:W-:Y:S04]  /*ff50*/  @!P4 IMAD.SHL.U32 R2, R2, 0x100, RZ ;  /* 0x000001000202c824 */ /* 0x004fe800078e00ff */
[----:B------:R-:W-:Y:S01]  /*ff60*/  @!P4 IMAD.X R2, RZ, RZ, ~R2, P1 ;  /* 0x000000ffff02c224 */ /* 0x000fe200008e0e02 */
[----:B------:R-:W-:Y:S04]  /*ff70*/  ISETP.GE.AND P1, PT, R148, R231, PT ;  /* 0x000000e79400720c */ /* 0x000fe80003f26270 */
[----:B------:R-:W-:Y:S04]  /*ff80*/  @!P4 SHF.R.S64 R3, R3, 0x1f, R2 ;  /* 0x0000001f0303c819 */ /* 0x000fe80000001002 */
[----:B------:R-:W-:Y:S04]  /*ff90*/  @!P4 IADD3 R222, P2, PT, R3, R222, RZ ;  /* 0x000000de03dec210 */ /* 0x000fe80007f5e0ff */
[----:B------:R-:W-:Y:S01]  /*ffa0*/  @!P4 LEA.HI.X.SX32 R223, R2, R223, 0x1, P2 ;  /* 0x000000df02dfc211 */ /* 0x000fe200010f0eff */
[----:B------:R-:W-:Y:S08]  /*ffb0*/  @!P4 BRA `(.L_x_951) ;  /* 0x000000040004c947 */ /* 0x000ff00003800000 */
[C---:B------:R-:W-:Y:S01]  /*ffc0*/  VIADD R158, R239.reuse, 0xfffffe00 ;  /* 0xfffffe00ef9e7836 */ /* 0x040fe20000000000 */
[----:B------:R-:W2:Y:S04]  /*ffd0*/  LD.E R161, desc[UR4][R150.64+0x170] ;  /* 0x0001700496a17980 */ /* 0x000ea8000c101900 */
        /* <DEDUP_REMOVED lines=8> */
[----:B-1----:R-:W-:Y:S02]  /*10060*/  VIADD R162, R2, 0xffffffe ;  /* 0x0ffffffe02a27836 */ /* 0x002fe40000000000 */
[----:B------:R-:W-:Y:S06]  /*10070*/  VIADD R2, R239, 0xffffff00 ;  /* 0xffffff00ef027836 */ /* 0x000fec0000000000 */
[----:B------:R-:W1:Y:S02]  /*10080*/  F2I.FTZ.U32.TRUNC.NTZ R163, R162 ;  /* 0x000000a200a37305 */ /* 0x000e64000021f000 */
[--C-:B-1----:R-:W-:Y:S01]  /*10090*/  IMAD.MOV R157, RZ, RZ, -R163.reuse ;  /* 0x000000ffff9d7224 */ /* 0x102fe200078e0aa3 */
[----:B------:R-:W-:Y:S03]  /*100a0*/  MOV R162, RZ ;  /* 0x000000ff00a27202 */ /* 0x000fe60000000f00 */
        /* <DEDUP_REMOVED lines=14> */
[----:B------:R-:W-:Y:S01]  /*10190*/  ISETP.GE.AND P2, PT, R2, RZ, PT ;  /* 0x000000ff0200720c */ /* 0x000fe20003f46270 */
[----:B------:R-:W-:Y:S01]  /*101a0*/  @!P3 VIADD R159, R159, 0x1 ;  /* 0x000000019f9fb836 */ /* 0x000fe20000000000 */
[-C--:B------:R-:W-:Y:S02]  /*101b0*/  ISETP.GE.U32.AND P5, PT, R157, R154.reuse, PT ;  /* 0x0000009a9d00720c */ /* 0x080fe40003fa6070 */
[----:B------:R-:W-:Y:S02]  /*101c0*/  ISETP.GE.U32.AND P6, PT, R3, R154, PT ;  /* 0x0000009a0300720c */ /* 0x000fe40003fc6070 */
[----:B------:R-:W-:Y:S02]  /*101d0*/  P2R R3, PR, RZ, 0x20 ;  /* 0x00000020ff037803 */ /* 0x000fe40000000000 */
[----:B------:R-:W-:Y:S02]  /*101e0*/  ISETP.GE.AND P5, PT, R158, RZ, PT ;  /* 0x000000ff9e00720c */ /* 0x000fe40003fa6270 */
[----:B------:R-:W-:Y:S02]  /*101f0*/  ISETP.NE.AND P3, PT, R3, RZ, PT ;  /* 0x000000ff0300720c */ /* 0x000fe40003f65270 */
[----:B------:R-:W-:Y:S05]  /*10200*/  LOP3.LUT R2, RZ, R161, RZ, 0x33, !PT ;  /* 0x000000a1ff027212 */ /* 0x000fea00078e33ff */
[----:B------:R-:W-:Y:S05]  /*10210*/  @P6 VIADD R156, R156, 0x1 ;  /* 0x000000019c9c6836 */ /* 0x000fea0000000000 */
[----:B------:R-:W-:Y:S01]  /*10220*/  @!P5 IADD3 R156, PT, PT, -R156, RZ, RZ ;  /* 0x000000ff9c9cd210 */ /* 0x000fe20007ffe1ff */
[----:B------:R-:W-:Y:S01]  /*10230*/  @P3 VIADD R159, R159, 0x1 ;  /* 0x000000019f9f3836 */ /* 0x000fe20000000000 */
[----:B------:R-:W-:Y:S03]  /*10240*/  ISETP.NE.AND P3, PT, R161, RZ, PT ;  /* 0x000000ffa100720c */ /* 0x000fe60003f65270 */
[----:B------:R-:W-:Y:S01]  /*10250*/  @!P2 IMAD.MOV R159, RZ, RZ, -R159 ;  /* 0x000000ffff9fa224 */ /* 0x000fe200078e0a9f */
[C---:B------:R-:W-:Y:S04]  /*10260*/  SEL R157, R2.reuse, R156, !P3 ;  /* 0x0000009c029d7207 */ /* 0x040fe80005800000 */
        /* <DEDUP_REMOVED lines=22> */
.L_x_951:
[----:B------:R-:W-:Y:S05]  /*103d0*/  BSYNC.RECONVERGENT B0 ;  /* 0x0000000000007941 */ /* 0x000fea0003800200 */
.L_x_950:
[----:B------:R-:W-:Y:S01]  /*103e0*/  @!PT LDS RZ, [RZ] ;  /* 0x00000000fffff984 */ /* 0x000fe20000000800 */
[----:B------:R-:W-:Y:S01]  /*103f0*/  @!PT LDS RZ, [RZ] ;  /* 0x00000000fffff984 */ /* 0x000fe20000000800 */
[----:B------:R-:W-:Y:S01]  /*10400*/  @!PT LDS RZ, [RZ] ;  /* 0x00000000fffff984 */ /* 0x000fe20000000800 */
[----:B------:R1:W-:Y:S01]  /*10410*/  @!P1 LDGSTS.E.BYPASS.LTC128B.128 [R233+0x1000], desc[UR4][R222.64] ;  /* 0x01000000dee99fae */ /* 0x0003e2000b981a04 */
[C---:B------:R-:W-:Y:S02]  /*10420*/  LEA R168, P2, R218.reuse, R222, 0x6 ;  /* 0x000000dedaa87211 */ /* 0x040fe400078430ff */
[C-C-:B------:R-:W-:Y:S01]  /*10430*/  SHF.L.U64.HI R2, R218.reuse, 0x6, R219.reuse ;  /* 0x00000006da027819 */ /* 0x140fe200000102db */
[----:B------:R1:W-:Y:S01]  /*10440*/  @P1 STS.128 [R233+0x1000], RZ ;  /* 0x001000ffe9001388 */ /* 0x0003e20000000c00 */
[----:B------:R-:W-:Y:S02]  /*10450*/  LEA.HI.X R169, R218, R223, R219, 0x6, P2 ;  /* 0x000000dfdaa97211 */ /* 0x000fe400010f34db */
[CC--:B------:R-:W-:Y:S02]  /*10460*/  @!P1 IADD3 R164, P2, PT, R0.reuse, R168.reuse, RZ ;  /* 0x000000a800a49210 */ /* 0x0c0fe40007f5e0ff */
[----:B------:R-:W-:Y:S01]  /*10470*/  IADD3 R162, P6, P5, R0, R168, R0 ;  /* 0x000000a800a27210 */ /* 0x000fe20007dde000 */
[----:B------:R-:W-:Y:S01]  /*10480*/  @!PT LDS RZ, [RZ] ;  /* 0x00000000fffff984 */ /* 0x000fe20000000800 */
[----:B------:R-:W-:Y:S01]  /*10490*/  @!PT LDS RZ, [RZ] ;  /* 0x00000000fffff984 */ /* 0x000fe20000000800 */
[----:B------:R-:W-:Y:S01]  /*104a0*/  @!PT LDS RZ, [RZ] ;  /* 0x00000000fffff984 */ /* 0x000fe20000000800 */
[----:B------:R1:W-:Y:S02]  /*104b0*/  @!P1 LDGSTS.E.BYPASS.LTC128B.128 [R233+0x1800], desc[UR4][R168.64] ;  /* 0x01800000a8e99fae */ /* 0x0003e4000b981a04 */
[C---:B------:R-:W-:Y:S01]  /*104c0*/  @!P1 IMAD.X R165, R2.reuse, 0x1, R169, P2 ;  /* 0x0000000102a59824 */ /* 0x040fe200010e06a9 */
[--C-:B------:R-:W-:Y:S01]  /*104d0*/  IADD3.X R163, PT, PT, R2, R169, R2.reuse, P6, P5 ;  /* 0x000000a902a37210 */ /* 0x100fe200037ea402 */
[----:B------:R1:W-:Y:S01]  /*104e0*/  @P1 STS.128 [R233+0x1800], RZ ;  /* 0x001800ffe9001388 */ /* 0x0003e20000000c00 */
[-C--:B------:R-:W-:Y:S03]  /*104f0*/  IADD3 R160, P3, PT, R162, R0.reuse, RZ ;  /* 0x00000000a2a07210 */ /* 0x080fe60007f7e0ff */
[----:B------:R-:W-:Y:S01]  /*10500*/  @!PT LDS RZ, [RZ] ;  /* 0x00000000fffff984 */ /* 0x000fe20000000800 */
[----:B------:R-:W-:Y:S01]  /*10510*/  @!PT LDS RZ, [RZ] ;  /* 0x00000000fffff984 */ /* 0x000fe20000000800 */
[----:B------:R-:W-:Y:S01]  /*10520*/  @!PT LDS RZ, [RZ] ;  /* 0x00000000fffff984 */ /* 0x000fe20000000800 */
[----:B------:R1:W-:Y:S01]  /*10530*/  @!P1 LDGSTS.E.BYPASS.LTC128B.128 [R233+0x2000], desc[UR4][R164.64] ;  /* 0x02000000a4e99fae */ /* 0x0003e2000b981a04 */
[-C--:B------:R-:W-:Y:S01]  /*10540*/  IADD3 R158, P2, PT, R160, R0.reuse, RZ ;  /* 0x00000000a09e7210 */ /* 0x080fe20007f5e0ff */
[--C-:B------:R-:W-:Y:S02]  /*10550*/  IMAD.X R161, R163, 0x1, R2.reuse, P3 ;  /* 0x00000001a3a17824 */ /* 0x100fe400018e0602 */
[----:B------:R1:W-:Y:S01]  /*10560*/  @P1 STS.128 [R233+0x2000], RZ ;  /* 0x002000ffe9001388 */ /* 0x0003e20000000c00 */
[-C--:B------:R-:W-:Y:S01]  /*10570*/  IADD3 R156, P3, PT, R158, R0.reuse, RZ ;  /* 0x000000009e9c7210 */ /* 0x080fe20007f7e0ff */
[--C-:B------:R-:W-:Y:S02]  /*10580*/  IMAD.X R159, R161, 0x1, R2.reuse, P2 ;  /* 0x00000001a19f7824 */ /* 0x100fe400010e0602 */
[----:B------:R-:W-:Y:S01]  /*10590*/  @!PT LDS RZ, [RZ] ;  /* 0x00000000fffff984 */ /* 0x000fe20000000800 */
[----:B------:R-:W-:Y:S01]  /*105a0*/  @!PT LDS RZ, [RZ] ;  /* 0x00000000fffff984 */ /* 0x000fe20000000800 */
[----:B------:R-:W-:Y:S01]  /*105b0*/  @!PT LDS RZ, [RZ] ;  /* 0x00000000fffff984 */ /* 0x000fe20000000800 */
[----:B------:R1:W-:Y:S01]  /*105c0*/  @!P1 LDGSTS.E.BYPASS.LTC128B.128 [R233+0x2800], desc[UR4][R162.64] ;  /* 0x02800000a2e99fae */ /* 0x0003e2000b981a04 */
[----:B------:R-:W-:Y:S01]  /*105d0*/  @!P1 IADD3 R166, P2, PT, R156, R0, RZ ;  /* 0x000000009ca69210 */ /* 0x000fe20007f5e0ff */
[--C-:B------:R-:W-:Y:S02]  /*105e0*/  IMAD.X R157, R159, 0x1, R2.reuse, P3 ;  /* 0x000000019f9d7824 */ /* 0x100fe400018e0602 */
[----:B------:R1:W-:Y:S02]  /*105f0*/  @P1 STS.128 [R233+0x2800], RZ ;  /* 0x002800ffe9001388 */ /* 0x0003e40000000c00 */
[----:B------:R-:W-:Y:S02]  /*10600*/  @!P1 IMAD.X R167, R157, 0x1, R2, P2 ;  /* 0x000000019da79824 */ /* 0x000fe400010e0602 */
        /* <DEDUP_REMOVED lines=21> */
.L_x_949:
[----:B------:R-:W-:Y:S05]  /*10760*/  BSYNC.RECONVERGENT B1 ;  /* 0x0000000000017941 */ /* 0x000fea0003800200 */
.L_x_948:
[----:B------:R-:W2:Y:S01]  /*10770*/  LD.E R3, desc[UR4][R150.64+0xdc] ;  /* 0x0000dc0496037980 */ /* 0x000ea2000c101900 */
        /* <DEDUP_REMOVED lines=63> */
[----:B-1----:R-:W-:Y:S02]  /*10b70*/  FMNMX3.FTZ R163, R2, R128, R129, !PT ;  /* 0x0000008002a37276 */ /* 0x002fe40007810081 */
        /* <DEDUP_REMOVED lines=8> */
[----:B-1----:R-:W-:Y:S04]  /*10c00*/  FMNMX.FTZ R2, R161, R2, !PT ;  /* 0x00000002a1027209 */ /* 0x002fe80007810000 */
[----:B------:R-:W-:Y:S02]  /*10c10*/  FSETP.NEU.FTZ.AND P1, PT, R2, -INF , PT ;  /* 0xff8000000200780b */ /* 0x000fe40003f3d000 */
[----:B---3--:R-:W-:Y:S05]  /*10c20*/  FMNMX.FTZ R0, R157, R0, !PT ;  /* 0x000000009d007209 */ /* 0x008fea0007810000 */
[----:B------:R-:W-:Y:S01]  /*10c30*/  FADD.FTZ R152, -R0, R155 ;  /* 0x0000009b00987221 */ /* 0x000fe20000010100 */
[C---:B--2---:R-:W-:Y:S01]  /*10c40*/  FMUL.FTZ R158, R3.reuse, R2 ;  /* 0x00000002039e7220 */ /* 0x044fe20000410000 */
[C---:B------:R-:W-:Y:S02]  /*10c50*/  FMUL.FTZ R156, R3.reuse, R0 ;  /* 0x00000000039c7220 */ /* 0x040fe40000410000 */
[C---:B------:R-:W-:Y:S01]  /*10c60*/  FMUL.FTZ R154, R3.reuse, R152 ;  /* 0x00000098039a7220 */ /* 0x040fe20000410000 */
[----:B------:R-:W-:Y:S01]  /*10c70*/  FADD.FTZ R152, -R2, R153 ;  /* 0x0000009902987221 */ /* 0x000fe20000010100 */
[----:B------:R-:W-:Y:S02]  /*10c80*/  FSEL R158, R158, RZ, P1 ;  /* 0x000000ff9e9e7208 */ /* 0x000fe40000800000 */
[----:B------:R-:W-:Y:S01]  /*10c90*/  MUFU.EX2 R153, R154 ;  /* 0x0000009a00997308 */ /* 0x000fe20000000800 */
[----:B------:R-:W-:Y:S01]  /*10ca0*/  FSETP.NEU.FTZ.AND P1, PT, R0, -INF , PT ;  /* 0xff8000000000780b */ /* 0x000fe20003f3d000 */
[----:B------:R-:W-:Y:S01]  /*10cb0*/  FMUL.FTZ R155, R3, R152 ;  /* 0x00000098039b7220 */ /* 0x000fe20000410000 */
[-CC-:B------:R-:W-:Y:S01]  /*10cc0*/  FFMA.FTZ R191, R12, R3.reuse, -R158.reuse ;  /* 0x000000030cbf7223 */ /* 0x180fe2000001089e */
[-CC-:B------:R-:W-:Y:S01]  /*10cd0*/  FFMA.FTZ R188, R13, R3.reuse, -R158.reuse ;  /* 0x000000030dbc7223 */ /* 0x180fe2000001089e */
[-CC-:B------:R-:W-:Y:S01]  /*10ce0*/  FFMA.FTZ R174, R24, R3.reuse, -R158.reuse ;  /* 0x0000000318ae7223 */ /* 0x180fe2000001089e */
[-CC-:B------:R-:W-:Y:S04]  /*10cf0*/  FFMA.FTZ R177, R25, R3.reuse, -R158.reuse ;  /* 0x0000000319b17223 */ /* 0x180fe8000001089e */
[----:B------:R-:W1:Y:S01]  /*10d00*/  MUFU.EX2 R152, R155 ;  /* 0x0000009b00987308 */ /* 0x000e620000000800 */
[-CC-:B------:R-:W-:Y:S01]  /*10d10*/  FFMA.FTZ R175, R28, R3.reuse, -R158.reuse ;  /* 0x000000031caf7223 */ /* 0x180fe2000001089e */
[-CC-:B------:R-:W-:Y:S01]  /*10d20*/  FFMA.FTZ R172, R29, R3.reuse, -R158.reuse ;  /* 0x000000031dac7223 */ /* 0x180fe2000001089e */
[-CC-:B------:R-:W-:Y:S01]  /*10d30*/  FFMA.FTZ R170, R32, R3.reuse, -R158.reuse ;  /* 0x0000000320aa7223 */ /* 0x180fe2000001089e */
[-CC-:B------:R-:W-:Y:S01]  /*10d40*/  FFMA.FTZ R171, R33, R3.reuse, -R158.reuse ;  /* 0x0000000321ab7223 */ /* 0x180fe2000001089e */
[-CC-:B------:R-:W-:Y:S01]  /*10d50*/  FFMA.FTZ R166, R36, R3.reuse, -R158.reuse ;  /* 0x0000000324a67223 */ /* 0x180fe2000001089e */
[-CC-:B------:R-:W-:Y:S01]  /*10d60*/  FFMA.FTZ R161, R37, R3.reuse, -R158.reuse ;  /* 0x0000000325a17223 */ /* 0x180fe2000001089e */
[----:B------:R-:W-:Y:S03]  /*10d70*/  FSEL R156, R156, RZ, P1 ;  /* 0x000000ff9c9c7208 */ /* 0x000fe60000800000 */
[----:B------:R-:W-:Y:S01]  /*10d80*/  MUFU.EX2 R191, R191 ;  /* 0x000000bf00bf7308 */ /* 0x000fe20000000800 */
[-CC-:B------:R-:W-:Y:S01]  /*10d90*/  FFMA.FTZ R162, R41, R3.reuse, -R158.reuse ;  /* 0x0000000329a27223 */ /* 0x180fe2000001089e */
[----:B------:R-:W-:Y:S01]  /*10da0*/  LEA R41, R216, UR6, 0x1 ;  /* 0x00000006d8297c11 */ /* 0x000fe2000f8e08ff */
[-C--:B------:R-:W-:Y:S01]  /*10db0*/  FFMA.FTZ R190, R8, R3.reuse, -R158 ;  /* 0x0000000308be7223 */ /* 0x080fe2000001089e */
[-CC-:B------:R-:W-:Y:S01]  /*10dc0*/  FFMA.FTZ R198, R14, R3.reuse, -R156.reuse ;  /* 0x000000030ec67223 */ /* 0x180fe2000001089c */
[-CC-:B------:R-:W-:Y:S01]  /*10dd0*/  FFMA.FTZ R195, R15, R3.reuse, -R156.reuse ;  /* 0x000000030fc37223 */ /* 0x180fe2000001089c */
[-CC-:B------:R-:W-:Y:S01]  /*10de0*/  FFMA.FTZ R184, R26, R3.reuse, -R156.reuse ;  /* 0x000000031ab87223 */ /* 0x180fe2000001089c */
[----:B------:R-:W2:Y:S03]  /*10df0*/  LDSM.16.MT88.4 R12, [R41+0x5000] ;  /* 0x00500000290c783b */ /* 0x000ea60000004200 */
[----:B------:R-:W-:Y:S01]  /*10e00*/  MUFU.EX2 R188, R188 ;  /* 0x000000bc00bc7308 */ /* 0x000fe20000000800 */
[-CC-:B------:R-:W-:Y:S01]  /*10e10*/  FFMA.FTZ R181, R27, R3.reuse, -R156.reuse ;  /* 0x000000031bb57223 */ /* 0x180fe2000001089c */
[-CC-:B------:R-:W-:Y:S01]  /*10e20*/  FFMA.FTZ R182, R30, R3.reuse, -R156.reuse ;  /* 0x000000031eb67223 */ /* 0x180fe2000001089c */
[-CC-:B------:R-:W-:Y:S01]  /*10e30*/  FFMA.FTZ R179, R31, R3.reuse, -R156.reuse ;  /* 0x000000031fb37223 */ /* 0x180fe2000001089c */
[----:B-1----:R-:W-:Y:S01]  /*10e40*/  FMUL.FTZ R8, R152, R140 ;  /* 0x0000008c98087220 */ /* 0x002fe20000410000 */
[-CC-:B------:R-:W-:Y:S01]  /*10e50*/  FFMA.FTZ R180, R34, R3.reuse, -R156.reuse ;  /* 0x0000000322b47223 */ /* 0x180fe2000001089c */
[-CC-:B------:R-:W-:Y:S01]  /*10e60*/  FFMA.FTZ R173, R35, R3.reuse, -R156.reuse ;  /* 0x0000000323ad7223 */ /* 0x180fe2000001089c */
[----:B------:R-:W-:Y:S03]  /*10e70*/  LDSM.16.MT88.4 R28, [R41+0x5400] ;  /* 0x00540000291c783b */ /* 0x000fe60000004200 */
[----:B------:R-:W-:Y:S01]  /*10e80*/  MUFU.EX2 R190, R190 ;  /* 0x000000be00be7308 */ /* 0x000fe20000000800 */
[-CC-:B------:R-:W-:Y:S01]  /*10e90*/  FFMA.FTZ R178, R38, R3.reuse, -R156.reuse ;  /* 0x0000000326b27223 */ /* 0x180fe2000001089c */
[-C--:B------:R-:W-:Y:S01]  /*10ea0*/  FFMA.FTZ R169, R39, R3.reuse, -R156 ;  /* 0x0000000327a97223 */ /* 0x080fe2000001089c */
[----:B------:R-:W-:Y:S01]  /*10eb0*/  FFMA.FTZ R193, R9, R3, -R158 ;  /* 0x0000000309c17223 */ /* 0x000fe2000001089e */
[----:B------:R-:W-:Y:S01]  /*10ec0*/  FMUL.FTZ R9, R152, R141 ;  /* 0x0000008d98097220 */ /* 0x000fe20000410000 */
[-CC-:B------:R-:W-:Y:S01]  /*10ed0*/  FFMA.FTZ R200, R10, R3.reuse, -R156.reuse ;  /* 0x000000030ac87223 */ /* 0x180fe2000001089c */
[----:B------:R-:W-:Y:S01]  /*10ee0*/  FMUL.FTZ R10, R153, R142 ;  /* 0x0000008e990a7220 */ /* 0x000fe20000410000 */
[----:B------:R-:W-:Y:S03]  /*10ef0*/  FFMA.FTZ R197, R11, R3, -R156 ;  /* 0x000000030bc57223 */ /* 0x000fe6000001089c */
[----:B------:R-:W-:Y:S01]  /*10f00*/  MUFU.EX2 R198, R198 ;  /* 0x000000c600c67308 */ /* 0x000fe20000000800 */
[----:B------:R-:W-:Y:S01]  /*10f10*/  FMUL.FTZ R11, R153, R143 ;  /* 0x0000008f990b7220 */ /* 0x000fe20000410000 */
[-CC-:B------:R-:W-:Y:S01]  /*10f20*/  FFMA.FTZ R199, R4, R3.reuse, -R158.reuse ;  /* 0x0000000304c77223 */ /* 0x180fe2000001089e */
[----:B------:R-:W-:Y:S01]  /*10f30*/  LDSM.16.MT88.4 R140, [R41+0x8c00] ;  /* 0x008c0000298c783b */ /* 0x000fe20000004200 */
[C---:B------:R-:W-:Y:S01]  /*10f40*/  IADD3 R4, PT, PT, R41.reuse, 0x5000, RZ ;  /* 0x0000500029047810 */ /* 0x040fe20007ffe0ff */
[-CC-:B------:R-:W-:Y:S01]  /*10f50*/  FFMA.FTZ R159, R40, R3.reuse, -R158.reuse ;  /* 0x00000003289f7223 */ /* 0x180fe2000001089e */
[----:B------:R-:W-:Y:S01]  /*10f60*/  IADD3 R40, PT, PT, R41, 0x5020, RZ ;  /* 0x0000502029287810 */ /* 0x000fe20007ffe0ff */
[-CC-:B------:R-:W-:Y:S03]  /*10f70*/  FFMA.FTZ R183, R20, R3.reuse, -R158.reuse ;  /* 0x0000000314b77223 */ /* 0x180fe6000001089e */
[----:B------:R-:W-:Y:S01]  /*10f80*/  MUFU.EX2 R199, R199 ;  /* 0x000000c700c77308 */ /* 0x000fe20000000800 */
[----:B------:R-:W-:Y:S01]  /*10f90*/  @P0 IADD3 R40, PT, PT, R4, -0x20, RZ ;  /* 0xffffffe004280810 */ /* 0x000fe20007ffe0ff */
[-C--:B------:R-:W-:Y:S01]  /*10fa0*/  FFMA.FTZ R176, R21, R3.reuse, -R158 ;  /* 0x0000000315b07223 */ /* 0x080fe2000001089e */
[-CC-:B------:R-:W-:Y:S01]  /*10fb0*/  FFMA.FTZ R194, R22, R3.reuse, -R156.reuse ;  /* 0x0000000316c27223 */ /* 0x180fe2000001089c */
[-C--:B------:R-:W-:Y:S01]  /*10fc0*/  FFMA.FTZ R185, R23, R3.reuse, -R156 ;  /* 0x0000000317b97223 */ /* 0x080fe2000001089c */
[----:B------:R-:W-:Y:S01]  /*10fd0*/  FMUL.FTZ R4, R152, R144 ;  /* 0x0000009098047220 */ /* 0x000fe20000410000 */
[----:B------:R-:W1:Y:S01]  /*10fe0*/  LDSM.16.MT88.4 R24, [R40] ;  /* 0x000000002818783b */ /* 0x000e620000004200 */
[-CC-:B------:R-:W-:Y:S03]  /*10ff0*/  FFMA.FTZ R186, R16, R3.reuse, -R158.reuse ;  /* 0x0000000310ba7223 */ /* 0x180fe6000001089e */
[----:B------:R-:W3:Y:S01]  /*11000*/  MUFU.EX2 R193, R193 ;  /* 0x000000c100c17308 */ /* 0x000ee20000000800 */
[C---:B------:R-:W-:Y:S01]  /*11010*/  FMUL.FTZ R16, R152.reuse, R132 ;  /* 0x0000008498107220 */ /* 0x040fe20000410000 */
[----:B------:R-:W-:Y:S01]  /*11020*/  FFMA.FTZ R187, R17, R3, -R158 ;  /* 0x0000000311bb7223 */ /* 0x000fe2000001089e */
[----:B------:R-:W-:Y:S01]  /*11030*/  FMUL.FTZ R17, R152, R133 ;  /* 0x0000008598117220 */ /* 0x000fe20000410000 */
[-CC-:B------:R-:W-:Y:S01]  /*11040*/  FFMA.FTZ R196, R18, R3.reuse, -R156.reuse ;  /* 0x0000000312c47223 */ /* 0x180fe2000001089c */
[----:B------:R-:W-:Y:S01]  /*11050*/  FMUL.FTZ R18, R153, R134 ;  /* 0x0000008699127220 */ /* 0x000fe20000410000 */
[----:B------:R-:W4:Y:S01]  /*11060*/  LDSM.16.MT88.4 R32, [R40+0x400] ;  /* 0x000400002820783b */ /* 0x000f220000004200 */
[----:B------:R-:W-:Y:S03]  /*11070*/  FFMA.FTZ R189, R19, R3, -R156 ;  /* 0x0000000313bd7223 */ /* 0x000fe6000001089c */
[----:B------:R-:W-:Y:S01]  /*11080*/  MUFU.EX2 R200, R200 ;  /* 0x000000c800c87308 */ /* 0x000fe20000000800 */
[----:B------:R-:W-:Y:S01]  /*11090*/  FMUL.FTZ R19, R153, R135 ;  /* 0x0000008799137220 */ /* 0x000fe20000410000 */
[-CC-:B------:R-:W-:Y:S01]  /*110a0*/  FFMA.FTZ R160, R44, R3.reuse, -R158.reuse ;  /* 0x000000032ca07223 */ /* 0x180fe2000001089e */
[----:B------:R-:W-:Y:S01]  /*110b0*/  FFMA.FTZ R192, R5, R3, -R158 ;  /* 0x0000000305c07223 */ /* 0x000fe2000001089e */
[----:B------:R-:W-:Y:S01]  /*110c0*/  FMUL.FTZ R5, R152, R145 ;  /* 0x0000009198057220 */ /* 0x000fe20000410000 */
[-CC-:B------:R-:W-:Y:S01]  /*110d0*/  FFMA.FTZ R202, R6, R3.reuse, -R156.reuse ;  /* 0x0000000306ca7223 */ /* 0x180fe2000001089c */
[----:B------:R-:W-:Y:S01]  /*110e0*/  LDSM.16.MT88.4 R36, [R40+0x1000] ;  /* 0x001000002824783b */ /* 0x000fe20000004200 */
[----:B------:R-:W-:Y:S03]  /*110f0*/  FMUL.FTZ R6, R153, R146 ;  /* 0x0000009299067220 */ /* 0x000fe60000410000 */
[----:B------:R-:W5:Y:S01]  /*11100*/  MUFU.EX2 R197, R197 ;  /* 0x000000c500c57308 */ /* 0x000f620000000800 */
[----:B---3--:R-:W-:Y:S01]  /*11110*/  F2FP.BF16.F32.PACK_AB R22, R193, R190 ;  /* 0x000000bec116723e */ /* 0x008fe200000010ff */
[--C-:B------:R-:W-:Y:S01]  /*11120*/  FFMA.FTZ R201, R7, R3, -R156.reuse ;  /* 0x0000000307c97223 */ /* 0x100fe2000001089c */
[----:B------:R-:W-:Y:S01]  /*11130*/  FMUL.FTZ R7, R153, R147 ;  /* 0x0000009399077220 */ /* 0x000fe20000410000 */
[-CC-:B------:R-:W-:Y:S01]  /*11140*/  FFMA.FTZ R168, R42, R3.reuse, -R156.reuse ;  /* 0x000000032aa87223 */ /* 0x180fe2000001089c */
[-CC-:B------:R-:W-:Y:S01]  /*11150*/  FFMA.FTZ R165, R43, R3.reuse, -R156.reuse ;  /* 0x000000032ba57223 */ /* 0x180fe2000001089c */
[-C--:B------:R-:W-:Y:S01]  /*11160*/  FFMA.FTZ R163, R50, R3.reuse, -R156 ;  /* 0x0000000332a37223 */ /* 0x080fe2000001089c */
[-CC-:B------:R-:W-:Y:S03]  /*11170*/  FFMA.FTZ R157, R45, R3.reuse, -R158.reuse ;  /* 0x000000032d9d7223 */ /* 0x180fe6000001089e */
[----:B------:R-:W3:Y:S01]  /*11180*/  MUFU.EX2 R192, R192 ;  /* 0x000000c000c07308 */ /* 0x000ee20000000800 */
[-C--:B------:R-:W-:Y:S01]  /*11190*/  FFMA.FTZ R45, R60, R3.reuse, -R158 ;  /* 0x000000033c2d7223 */ /* 0x080fe2000001089e */
[-CC-:B------:R-:W-:Y:S01]  /*111a0*/  FFMA.FTZ R167, R46, R3.reuse, -R156.reuse ;  /* 0x000000032ea77223 */ /* 0x180fe2000001089c */
[-C--:B------:R-:W-:Y:S01]  /*111b0*/  FFMA.FTZ R164, R47, R3.reuse, -R156 ;  /* 0x000000032fa47223 */ /* 0x080fe2000001089c */
[-CC-:B------:R-:W-:Y:S01]  /*111c0*/  FFMA.FTZ R47, R57, R3.reuse, -R158.reuse ;  /* 0x00000003392f7223 */ /* 0x180fe2000001089e */
[-CC-:B------:R-:W-:Y:S01]  /*111d0*/  FFMA.FTZ R154, R48, R3.reuse, -R158.reuse ;  /* 0x00000003309a7223 */ /* 0x180fe2000001089e */
[-C--:B------:R-:W-:Y:S01]  /*111e0*/  FFMA.FTZ R155, R49, R3.reuse, -R158 ;  /* 0x00000003319b7223 */ /* 0x080fe2000001089e */
[-C--:B------:R-:W-:Y:S03]  /*111f0*/  FFMA.FTZ R50, R51, R3.reuse, -R156 ;  /* 0x0000000333327223 */ /* 0x080fe6000001089c */
[----:B------:R-:W-:Y:S01]  /*11200*/  MUFU.EX2 R202, R202 ;  /* 0x000000ca00ca7308 */ /* 0x000fe20000000800 */
[----:B-----5:R-:W-:Y:S01]  /*11210*/  F2FP.BF16.F32.PACK_AB R23, R197, R200 ;  /* 0x000000c8c517723e */ /* 0x020fe200000010ff */
[-CC-:B------:R-:W-:Y:S01]  /*11220*/  FFMA.FTZ R46, R52, R3.reuse, -R158.reuse ;  /* 0x00000003342e7223 */ /* 0x180fe2000001089e */
[-C--:B------:R-:W-:Y:S01]  /*11230*/  FFMA.FTZ R43, R53, R3.reuse, -R158 ;  /* 0x00000003352b7223 */ /* 0x080fe2000001089e */
[-CC-:B------:R-:W-:Y:S01]  /*11240*/  FFMA.FTZ R54, R54, R3.reuse, -R156.reuse ;  /* 0x0000000336367223 */ /* 0x180fe2000001089c */
[-C--:B------:R-:W-:Y:S01]  /*11250*/  FFMA.FTZ R49, R55, R3.reuse, -R156 ;  /* 0x0000000337317223 */ /* 0x080fe2000001089c */
[-CC-:B------:R-:W-:Y:S01]  /*11260*/  FFMA.FTZ R44, R56, R3.reuse, -R158.reuse ;  /* 0x00000003382c7223 */ /* 0x180fe2000001089e */
[----:B------:R-:W-:Y:S03]  /*11270*/  FFMA.FTZ R56, R65, R3, -R158 ;  /* 0x0000000341387223 */ /* 0x000fe6000001089e */
[----:B------:R-:W5:Y:S01]  /*11280*/  MUFU.EX2 R201, R201 ;  /* 0x000000c900c97308 */ /* 0x000f620000000800 */
[----:B---3--:R-:W-:Y:S01]  /*11290*/  F2FP.BF16.F32.PACK_AB R20, R192, R199 ;  /* 0x000000c7c014723e */ /* 0x008fe200000010ff */
[-C--:B------:R-:W-:Y:S01]  /*112a0*/  FFMA.FTZ R51, R58, R3.reuse, -R156 ;  /* 0x000000033a337223 */ /* 0x080fe2000001089c */
[-C--:B------:R-:W-:Y:S01]  /*112b0*/  FFMA.FTZ R58, R68, R3.reuse, -R158 ;  /* 0x00000003443a7223 */ /* 0x080fe2000001089e */
[-C--:B------:R-:W-:Y:S01]  /*112c0*/  FFMA.FTZ R48, R59, R3.reuse, -R156 ;  /* 0x000000033b307223 */ /* 0x080fe2000001089c */
[-C--:B------:R-:W-:Y:S01]  /*112d0*/  FFMA.FTZ R42, R61, R3.reuse, -R158 ;  /* 0x000000033d2a7223 */ /* 0x080fe2000001089e */
[-CC-:B------:R-:W-:Y:S01]  /*112e0*/  FFMA.FTZ R52, R62, R3.reuse, -R156.reuse ;  /* 0x000000033e347223 */ /* 0x180fe2000001089c */
[-C--:B------:R-:W-:Y:S03]  /*112f0*/  FFMA.FTZ R55, R63, R3.reuse, -R156 ;  /* 0x000000033f377223 */ /* 0x080fe6000001089c */
[----:B------:R-:W3:Y:S01]  /*11300*/  MUFU.EX2 R195, R195 ;  /* 0x000000c300c37308 */ /* 0x000ee20000000800 */
[-C--:B------:R-:W-:Y:S01]  /*11310*/  FFMA.FTZ R53, R64, R3.reuse, -R158 ;  /* 0x0000000340357223 */ /* 0x080fe2000001089e */
[-CC-:B------:R-:W-:Y:S01]  /*11320*/  FFMA.FTZ R57, R66, R3.reuse, -R156.reuse ;  /* 0x0000000342397223 */ /* 0x180fe2000001089c */
[-C--:B------:R-:W-:Y:S01]  /*11330*/  FFMA.FTZ R60, R67, R3.reuse, -R156 ;  /* 0x00000003433c7223 */ /* 0x080fe2000001089c */
[-C--:B------:R-:W-:Y:S01]  /*11340*/  FFMA.FTZ R59, R69, R3.reuse, -R158 ;  /* 0x00000003453b7223 */ /* 0x080fe2000001089e */
[-CC-:B------:R-:W-:Y:S01]  /*11350*/  FFMA.FTZ R63, R70, R3.reuse, -R156.reuse ;  /* 0x00000003463f7223 */ /* 0x180fe2000001089c */
[-C--:B------:R-:W-:Y:S01]  /*11360*/  FFMA.FTZ R62, R71, R3.reuse, -R156 ;  /* 0x00000003473e7223 */ /* 0x080fe2000001089c */
[-C--:B------:R-:W-:Y:S03]  /*11370*/  FFMA.FTZ R71, R81, R3.reuse, -R158 ;  /* 0x0000000351477223 */ /* 0x080fe6000001089e */
[----:B------:R-:W-:Y:S01]  /*11380*/  MUFU.EX2 R186, R186 ;  /* 0x000000ba00ba7308 */ /* 0x000fe20000000800 */
[----:B-----5:R-:W-:Y:S01]  /*11390*/  F2FP.BF16.F32.PACK_AB R21, R201, R202 ;  /* 0x000000cac915723e */ /* 0x020fe200000010ff */
[-C--:B------:R-:W-:Y:S01]  /*113a0*/  FFMA.FTZ R81, R95, R3.reuse, -R156 ;  /* 0x000000035f517223 */ /* 0x080fe2000001089c */
[-CC-:B------:R-:W-:Y:S01]  /*113b0*/  FFMA.FTZ R61, R72, R3.reuse, -R158.reuse ;  /* 0x00000003483d7223 */ /* 0x180fe2000001089e */
[-C--:B------:R-:W-:Y:S01]  /*113c0*/  FFMA.FTZ R64, R73, R3.reuse, -R158 ;  /* 0x0000000349407223 */ /* 0x080fe2000001089e */
[-CC-:B------:R-:W-:Y:S01]  /*113d0*/  FFMA.FTZ R66, R74, R3.reuse, -R156.reuse ;  /* 0x000000034a427223 */ /* 0x180fe2000001089c */
[----:B------:R-:W-:Y:S01]  /*113e0*/  FFMA.FTZ R65, R75, R3, -R156 ;  /* 0x000000034b417223 */ /* 0x000fe2000001089c */
[C---:B------:R-:W-:Y:S03]  /*113f0*/  FFMA.FTZ R199, R152.reuse, R241, R199 ;  /* 0x000000f198c77223 */ /* 0x040fe600000100c7 */
[----:B------:R-:W5:Y:S01]  /*11400*/  MUFU.EX2 R187, R187 ;  /* 0x000000bb00bb7308 */ /* 0x000f620000000800 */
[C---:B--2---:R-:W-:Y:S05]  /*11410*/  HMMA.16816.F32.BF16 R4, R20.reuse, R12, R4 ;  /* 0x0000000c1404723c */ /* 0x044fea0000041804 */
[C---:B------:R-:W-:Y:S01]  /*11420*/  FMUL.FTZ R12, R152.reuse, R136 ;  /* 0x00000088980c7220 */ /* 0x040fe20000410000 */
[----:B------:R-:W-:Y:S03]  /*11430*/  FMUL.FTZ R13, R152, R137 ;  /* 0x00000089980d7220 */ /* 0x000fe60000410000 */
[----:B------:R-:W-:Y:S01]  /*11440*/  MUFU.EX2 R196, R196 ;  /* 0x000000c400c47308 */ /* 0x000fe20000000800 */
[C---:B------:R-:W-:Y:S03]  /*11450*/  HMMA.16816.F32.BF16 R8, R20.reuse, R14, R8 ;  /* 0x0000000e1408723c */ /* 0x040fe60000041808 */
[C---:B------:R-:W-:Y:S01]  /*11460*/  FMUL.FTZ R14, R153.reuse, R138 ;  /* 0x0000008a990e7220 */ /* 0x040fe20000410000 */
[----:B------:R-:W-:Y:S01]  /*11470*/  FMUL.FTZ R15, R153, R139 ;  /* 0x0000008b990f7220 */ /* 0x000fe20000410000 */
[----:B------:R-:W-:Y:S01]  /*11480*/  FADD.FTZ R199, R192, R199 ;  /* 0x000000c7c0c77221 */ /* 0x000fe20000010000 */
[-CC-:B------:R-:W-:Y:S03]  /*11490*/  FFMA.FTZ R67, R76, R3.reuse, -R158.reuse ;  /* 0x000000034c437223 */ /* 0x180fe6000001089e */
[----:B------:R-:W2:Y:S01]  /*114a0*/  MUFU.EX2 R189, R189 ;  /* 0x000000bd00bd7308 */ /* 0x000ea20000000800 */
[-CC-:B------:R-:W-:Y:S01]  /*114b0*/  FFMA.FTZ R76, R84, R3.reuse, -R158.reuse ;  /* 0x00000003544c7223 */ /* 0x180fe2000001089e */
[-CC-:B------:R-:W-:Y:S01]  /*114c0*/  FFMA.FTZ R84, R97, R3.reuse, -R158.reuse ;  /* 0x0000000361547223 */ /* 0x180fe2000001089e */
[-C--:B------:R-:W-:Y:S01]  /*114d0*/  FFMA.FTZ R68, R77, R3.reuse, -R158 ;  /* 0x000000034d447223 */ /* 0x080fe2000001089e */
[C---:B-1----:R-:W-:Y:S03]  /*114e0*/  HMMA.16816.F32.BF16 R12, R20.reuse, R24, R12 ;  /* 0x00000018140c723c */ /* 0x042fe6000004180c */
[-CC-:B------:R-:W-:Y:S03]  /*114f0*/  FFMA.FTZ R69, R78, R3.reuse, -R156.reuse ;  /* 0x000000034e457223 */ /* 0x180fe6000001089c */
[----:B------:R-:W-:Y:S01]  /*11500*/  MUFU.EX2 R183, R183 ;  /* 0x000000b700b77308 */ /* 0x000fe20000000800 */
[-C--:B------:R-:W-:Y:S01]  /*11510*/  FFMA.FTZ R72, R79, R3.reuse, -R156 ;  /* 0x000000034f487223 */ /* 0x080fe2000001089c */
[-CC-:B------:R-:W-:Y:S01]  /*11520*/  FFMA.FTZ R79, R92, R3.reuse, -R158.reuse ;  /* 0x000000035c4f7223 */ /* 0x180fe2000001089e */
[----:B------:R-:W-:Y:S01]  /*11530*/  FFMA.FTZ R70, R80, R3, -R158 ;  /* 0x0000000350467223 */ /* 0x000fe2000001089e */
[----:B------:R-:W-:Y:S01]  /*11540*/  HMMA.16816.F32.BF16 R16, R20, R26, R16 ;  /* 0x0000001a1410723c */ /* 0x000fe20000041810 */
[----:B------:R-:W1:Y:S02]  /*11550*/  LDSM.16.MT88.4 R24, [R41+0x5800] ;  /* 0x005800002918783b */ /* 0x000e640000004200 */
[----:B------:R-:W-:Y:S03]  /*11560*/  F2FP.BF16.F32.PACK_AB R20, R188, R191 ;  /* 0x000000bfbc14723e */ /* 0x000fe600000010ff */
[----:B------:R-:W4:Y:S01]  /*11570*/  MUFU.EX2 R176, R176 ;  /* 0x000000b000b07308 */ /* 0x000f220000000800 */
[----:B---3--:R-:W-:Y:S01]  /*11580*/  F2FP.BF16.F32.PACK_AB R21, R195, R198 ;  /* 0x000000c6c315723e */ /* 0x008fe200000010ff */
[-CC-:B------:R-:W-:Y:S01]  /*11590*/  FFMA.FTZ R73, R82, R3.reuse, -R156.reuse ;  /* 0x0000000352497223 */ /* 0x180fe2000001089c */
[----:B-----5:R-:W-:Y:S01]  /*115a0*/  F2FP.BF16.F32.PACK_AB R22, R187, R186 ;  /* 0x000000babb16723e */ /* 0x020fe200000010ff */
[-C--:B------:R-:W-:Y:S01]  /*115b0*/  FFMA.FTZ R74, R83, R3.reuse, -R156 ;  /* 0x00000003534a7223 */ /* 0x080fe2000001089c */
[----:B--2---:R-:W-:Y:S01]  /*115c0*/  F2FP.BF16.F32.PACK_AB R23, R189, R196 ;  /* 0x000000c4bd17723e */ /* 0x004fe200000010ff */
[-C--:B------:R-:W-:Y:S01]  /*115d0*/  FFMA.FTZ R75, R85, R3.reuse, -R158 ;  /* 0x00000003554b7223 */ /* 0x080fe2000001089e */
[-CC-:B------:R-:W-:Y:S03]  /*115e0*/  FFMA.FTZ R78, R86, R3.reuse, -R156.reuse ;  /* 0x00000003564e7223 */ /* 0x180fe6000001089c */
[----:B------:R-:W-:Y:S01]  /*115f0*/  MUFU.EX2 R194, R194 ;  /* 0x000000c200c27308 */ /* 0x000fe20000000800 */
[-C--:B------:R-:W-:Y:S01]  /*11600*/  FFMA.FTZ R77, R87, R3.reuse, -R156 ;  /* 0x00000003574d7223 */ /* 0x080fe2000001089c */
[-C--:B------:R-:W-:Y:S01]  /*11610*/  FFMA.FTZ R80, R93, R3.reuse, -R158 ;  /* 0x000000035d507223 */ /* 0x080fe2000001089e */
[-C--:B------:R-:W-:Y:S01]  /*11620*/  FFMA.FTZ R82, R94, R3.reuse, -R156 ;  /* 0x000000035e527223 */ /* 0x080fe2000001089c */
[C---:B------:R-:W-:Y:S03]  /*11630*/  HMMA.16816.F32.BF16 R4, R20.reuse, R28, R4 ;  /* 0x0000001c1404723c */ /* 0x040fe60000041804 */
[-C--:B------:R-:W-:Y:S03]  /*11640*/  FFMA.FTZ R83, R96, R3.reuse, -R158 ;  /* 0x0000000360537223 */ /* 0x080fe6000001089e */
[----:B------:R-:W2:Y:S01]  /*11650*/  MUFU.EX2 R185, R185 ;  /* 0x000000b900b97308 */ /* 0x000ea20000000800 */
[-C--:B------:R-:W-:Y:S01]  /*11660*/  FFMA.FTZ R85, R98, R3.reuse, -R156 ;  /* 0x0000000362557223 */ /* 0x080fe2000001089c */
[-CC-:B------:R-:W-:Y:S01]  /*11670*/  FFMA.FTZ R86, R100, R3.reuse, -R158.reuse ;  /* 0x0000000364567223 */ /* 0x180fe2000001089e */
[-CC-:B------:R-:W-:Y:S01]  /*11680*/  FFMA.FTZ R87, R101, R3.reuse, -R158.reuse ;  /* 0x0000000365577223 */ /* 0x180fe2000001089e */
[C---:B------:R-:W-:Y:S01]  /*11690*/  HMMA.16816.F32.BF16 R8, R20.reuse, R30, R8 ;  /* 0x0000001e1408723c */ /* 0x040fe20000041808 */
[----:B------:R-:W3:Y:S02]  /*116a0*/  LDSM.16.MT88.4 R28, [R40+0x800] ;  /* 0x00080000281c783b */ /* 0x000ee40000004200 */
[-C--:B------:R-:W-:Y:S03]  /*116b0*/  FFMA.FTZ R92, R105, R3.reuse, -R158 ;  /* 0x00000003695c7223 */ /* 0x080fe6000001089e */
[----:B------:R-:W-:Y:S01]  /*116c0*/  MUFU.EX2 R174, R174 ;  /* 0x000000ae00ae7308 */ /* 0x000fe20000000800 */
[-CC-:B------:R-:W-:Y:S01]  /*116d0*/  FFMA.FTZ R93, R106, R3.reuse, -R156.reuse ;  /* 0x000000036a5d7223 */ /* 0x180fe2000001089c */
[-C--:B------:R-:W-:Y:S01]  /*116e0*/  FFMA.FTZ R94, R107, R3.reuse, -R156 ;  /* 0x000000036b5e7223 */ /* 0x080fe2000001089c */
[-C--:B------:R-:W-:Y:S01]  /*116f0*/  FFMA.FTZ R96, R109, R3.reuse, -R158 ;  /* 0x000000036d607223 */ /* 0x080fe2000001089e */
[C---:B----4-:R-:W-:Y:S03]  /*11700*/  HMMA.16816.F32.BF16 R12, R20.reuse, R32, R12 ;  /* 0x00000020140c723c */ /* 0x050fe6000004180c */
[-C--:B------:R-:W-:Y:S03]  /*11710*/  FFMA.FTZ R98, R111, R3.reuse, -R156 ;  /* 0x000000036f627223 */ /* 0x080fe6000001089c */
[----:B------:R-:W4:Y:S01]  /*11720*/  MUFU.EX2 R177, R177 ;  /* 0x000000b100b17308 */ /* 0x000f220000000800 */
[-C--:B------:R-:W-:Y:S01]  /*11730*/  FFMA.FTZ R100, R113, R3.reuse, -R158 ;  /* 0x0000000371647223 */ /* 0x080fe2000001089e */
[-C--:B------:R-:W-:Y:S01]  /*11740*/  FFMA.FTZ R101, R114, R3.reuse, -R156 ;  /* 0x0000000372657223 */ /* 0x080fe2000001089c */
[----:B------:R-:W-:Y:S01]  /*11750*/  FFMA.FTZ R108, R108, R3, -R158 ;  /* 0x000000036c6c7223 */ /* 0x000fe2000001089e */
[----:B------:R-:W-:Y:S01]  /*11760*/  HMMA.16816.F32.BF16 R16, R20, R34, R16 ;  /* 0x000000221410723c */ /* 0x000fe20000041810 */
[----:B------:R-:W5:Y:S02]  /*11770*/  LDSM.16.MT88.4 R32, [R41+0x5c00] ;  /* 0x005c00002920783b */ /* 0x000f640000004200 */
[----:B------:R-:W-:Y:S03]  /*11780*/  F2FP.BF16.F32.PACK_AB R20, R176, R183 ;  /* 0x000000b7b014723e */ /* 0x000fe600000010ff */
[----:B------:R-:W-:Y:S01]  /*11790*/  MUFU.EX2 R184, R184 ;  /* 0x000000b800b87308 */ /* 0x000fe20000000800 */
[----:B--2---:R-:W-:Y:S01]  /*117a0*/  F2FP.BF16.F32.PACK_AB R21, R185, R194 ;  /* 0x000000c2b915723e */ /* 0x004fe200000010ff */
[-C--:B------:R-:W-:Y:S01]  /*117b0*/  FFMA.FTZ R110, R110, R3.reuse, -R156 ;  /* 0x000000036e6e7223 */ /* 0x080fe2000001089c */
[-CC-:B------:R-:W-:Y:S01]  /*117c0*/  FFMA.FTZ R112, R112, R3.reuse, -R158.reuse ;  /* 0x0000000370707223 */ /* 0x180fe2000001089e */
[-CC-:B------:R-:W-:Y:S01]  /*117d0*/  FFMA.FTZ R117, R117, R3.reuse, -R158.reuse ;  /* 0x0000000375757223 */ /* 0x180fe2000001089e */
[-C--:B------:R-:W-:Y:S01]  /*117e0*/  FFMA.FTZ R120, R120, R3.reuse, -R158 ;  /* 0x0000000378787223 */ /* 0x080fe2000001089e */
[-C--:B------:R-:W-:Y:S01]  /*117f0*/  FFMA.FTZ R122, R122, R3.reuse, -R156 ;  /* 0x000000037a7a7223 */ /* 0x080fe2000001089c */
[----:B------:R-:W-:Y:S03]  /*11800*/  FFMA.FTZ R202, R153, R240, R202 ;  /* 0x000000f099ca7223 */ /* 0x000fe600000100ca */
[----:B------:R-:W2:Y:S01]  /*11810*/  MUFU.EX2 R181, R181 ;  /* 0x000000b500b57308 */ /* 0x000ea20000000800 */
[----:B----4-:R-:W-:Y:S01]  /*11820*/  F2FP.BF16.F32.PACK_AB R22, R177, R174 ;  /* 0x000000aeb116723e */ /* 0x010fe200000010ff */
[----:B------:R-:W-:Y:S01]  /*11830*/  FFMA.FTZ R126, R126, R3, -R156 ;  /* 0x000000037e7e7223 */ /* 0x000fe2000001089c */
[----:B------:R-:W-:Y:S01]  /*11840*/  FADD.FTZ R201, R201, R202 ;  /* 0x000000cac9c97221 */ /* 0x000fe20000010000 */
[C---:B------:R-:W-:Y:S02]  /*11850*/  ISETP.GT.AND P0, PT, R238.reuse, RZ, PT ;  /* 0x000000ffee00720c */ /* 0x040fe40003f04270 */
[----:B------:R-:W-:Y:S01]  /*11860*/  IADD3 R238, PT, PT, R238, -0x1, RZ ;  /* 0xffffffffeeee7810 */ /* 0x000fe20007ffe0ff */
[----:B------:R-:W-:Y:S03]  /*11870*/  FADD.FTZ R200, R200, R201 ;  /* 0x000000c9c8c87221 */ /* 0x000fe60000010000 */
[----:B------:R-:W-:Y:S01]  /*11880*/  MUFU.EX2 R175, R175 ;  /* 0x000000af00af7308 */ /* 0x000fe20000000800 */
[----:B------:R-:W-:Y:S01]  /*11890*/  MOV R153, R2 ;  /* 0x0000000200997202 */ /* 0x000fe20000000f00 */
[----:B------:R-:W-:Y:S04]  /*118a0*/  FADD.FTZ R197, R197, R200 ;  /* 0x000000c8c5c57221 */ /* 0x000fe80000010000 */
[----:B------:R-:W-:Y:S04]  /*118b0*/  FADD.FTZ R198, R198, R197 ;  /* 0x000000c5c6c67221 */ /* 0x000fe80000010000 */
        /* <DEDUP_REMOVED lines=10> */
[----:B------:R-:W-:Y:S06]  /*11960*/  FADD.FTZ R194, R194, R189 ;  /* 0x000000bdc2c27221 */ /* 0x000fec0000010000 */
        /* <DEDUP_REMOVED lines=13> */
[----:B---3--:R-:W-:Y:S01]  /*11a40*/  F2FP.BF16.F32.PACK_AB R22, R171, R170 ;  /* 0x000000aaab16723e */ /* 0x008fe200000010ff */
[----:B------:R-:W-:Y:S08]  /*11a50*/  FADD.FTZ R179, R179, R182 ;  /* 0x000000b6b3b37221 */ /* 0x000ff00000010000 */
[----:B------:R-:W-:Y:S10]  /*11a60*/  MUFU.EX2 R166, R166 ;  /* 0x000000a600a67308 */ /* 0x000ff40000000800 */
[----:B------:R-:W3:Y:S01]  /*11a70*/  MUFU.EX2 R161, R161 ;  /* 0x000000a100a17308 */ /* 0x000ee20000000800 */
[C---:B-1----:R-:W-:Y:S01]  /*11a80*/  F2FP.BF16.F32.PACK_AB R23, R173.reuse, R180 ;  /* 0x000000b4ad17723e */ /* 0x042fe200000010ff */
[----:B------:R-:W-:Y:S04]  /*11a90*/  FADD.FTZ R180, R180, R179 ;  /* 0x000000b3b4b47221 */ /* 0x000fe80000010000 */
[----:B------:R-:W-:Y:S04]  /*11aa0*/  FADD.FTZ R173, R173, R180 ;  /* 0x000000b4adad7221 */ /* 0x000fe80000010000 */
[----:B------:R-:W-:Y:S01]  /*11ab0*/  MUFU.EX2 R178, R178 ;  /* 0x000000b200b27308 */ /* 0x000fe20000000800 */
[C---:B-----5:R-:W-:Y:S09]  /*11ac0*/  HMMA.16816.F32.BF16 R4, R20.reuse, R32, R4 ;  /* 0x000000201404723c */ /* 0x060ff20000041804 */
[----:B------:R-:W1:Y:S01]  /*11ad0*/  MUFU.EX2 R169, R169 ;  /* 0x000000a900a97308 */ /* 0x000e620000000800 */
[C---:B------:R-:W-:Y:S01]  /*11ae0*/  HMMA.16816.F32.BF16 R8, R20.reuse, R34, R8 ;  /* 0x000000221408723c */ /* 0x040fe20000041808 */
[----:B------:R-:W-:Y:S08]  /*11af0*/  LDSM.16.MT88.4 R32, [R41+0x6800] ;  /* 0x006800002920783b */ /* 0x000ff00000004200 */
[----:B------:R-:W-:Y:S01]  /*11b00*/  MUFU.EX2 R159, R159 ;  /* 0x0000009f009f7308 */ /* 0x000fe20000000800 */
[C---:B--2---:R-:W-:Y:S09]  /*11b10*/  HMMA.16816.F32.BF16 R12, R20.reuse, R24, R12 ;  /* 0x00000018140c723c */ /* 0x044ff2000004180c */
[----:B------:R-:W2:Y:S01]  /*11b20*/  MUFU.EX2 R162, R162 ;  /* 0x000000a200a27308 */ /* 0x000ea20000000800 */
[----:B------:R-:W-:Y:S01]  /*11b30*/  HMMA.16816.F32.BF16 R16, R20, R26, R16 ;  /* 0x0000001a1410723c */ /* 0x000fe20000041810 */
[----:B------:R-:W4:Y:S02]  /*11b40*/  LDSM.16.MT88.4 R24, [R41+0x6400] ;  /* 0x006400002918783b */ /* 0x000f240000004200 */
[----:B---3--:R-:W-:Y:S02]  /*11b50*/  F2FP.BF16.F32.PACK_AB R20, R161, R166 ;  /* 0x000000a6a114723e */ /* 0x008fe400000010ff */
[C---:B-1----:R-:W-:Y:S01]  /*11b60*/  F2FP.BF16.F32.PACK_AB R21, R169.reuse, R178 ;  /* 0x000000b2a915723e */ /* 0x042fe200000010ff */
[----:B------:R-:W-:Y:S03]  /*11b70*/  FADD.FTZ R178, R178, R173 ;  /* 0x000000adb2b27221 */ /* 0x000fe60000010000 */
[----:B------:R-:W-:Y:S01]  /*11b80*/  MUFU.EX2 R168, R168 ;  /* 0x000000a800a87308 */ /* 0x000fe20000000800 */
[----:B------:R-:W-:Y:S09]  /*11b90*/  FADD.FTZ R169, R169, R178 ;  /* 0x000000b2a9a97221 */ /* 0x000ff20000010000 */
[----:B------:R-:W1:Y:S01]  /*11ba0*/  MUFU.EX2 R165, R165 ;  /* 0x000000a500a57308 */ /* 0x000e620000000800 */
[----:B--2---:R-:W-:Y:S09]  /*11bb0*/  F2FP.BF16.F32.PACK_AB R22, R162, R159 ;  /* 0x0000009fa216723e */ /* 0x004ff200000010ff */
[----:B------:R-:W-:Y:S10]  /*11bc0*/  MUFU.EX2 R160, R160 ;  /* 0x000000a000a07308 */ /* 0x000ff40000000800 */
[----:B------:R-:W2:Y:S01]  /*11bd0*/  MUFU.EX2 R157, R157 ;  /* 0x0000009d009d7308 */ /* 0x000ea20000000800 */
[C---:B-1----:R-:W-:Y:S01]  /*11be0*/  F2FP.BF16.F32.PACK_AB R23, R165.reuse, R168 ;  /* 0x000000a8a517723e */ /* 0x042fe200000010ff */
[----:B------:R-:W-:Y:S04]  /*11bf0*/  FADD.FTZ R168, R168, R169 ;  /* 0x000000a9a8a87221 */ /* 0x000fe80000010000 */
[----:B------:R-:W-:Y:S04]  /*11c00*/  FADD.FTZ R168, R165, R168 ;  /* 0x000000a8a5a87221 */ /* 0x000fe80000010000 */
[----:B------:R-:W-:Y:S01]  /*11c10*/  MUFU.EX2 R167, R167 ;  /* 0x000000a700a77308 */ /* 0x000fe20000000800 */
[C---:B------:R-:W-:Y:S09]  /*11c20*/  HMMA.16816.F32.BF16 R4, R20.reuse, R28, R4 ;  /* 0x0000001c1404723c */ /* 0x040ff20000041804 */
[----:B------:R-:W1:Y:S01]  /*11c30*/  MUFU.EX2 R164, R164 ;  /* 0x000000a400a47308 */ /* 0x000e620000000800 */
[C---:B------:R-:W-:Y:S01]  /*11c40*/  HMMA.16816.F32.BF16 R8, R20.reuse, R30, R8 ;  /* 0x0000001e1408723c */ /* 0x040fe20000041808 */
[----:B------:R-:W3:Y:S08]  /*11c50*/  LDSM.16.MT88.4 R28, [R40+0x1400] ;  /* 0x00140000281c783b */ /* 0x000ef00000004200 */
[----:B------:R-:W-:Y:S01]  /*11c60*/  MUFU.EX2 R154, R154 ;  /* 0x0000009a009a7308 */ /* 0x000fe20000000800 */
[C---:B------:R-:W-:Y:S03]  /*11c70*/  HMMA.16816.F32.BF16 R12, R20.reuse, R36, R12 ;  /* 0x00000024140c723c */ /* 0x040fe6000004180c */
[-C--:B------:R-:W-:Y:S01]  /*11c80*/  FFMA.FTZ R36, R88, R3.reuse, -R158 ;  /* 0x0000000358247223 */ /* 0x080fe2000001089e */
[-C--:B------:R-:W-:Y:S01]  /*11c90*/  FFMA.FTZ R88, R99, R3.reuse, -R156 ;  /* 0x0000000363587223 */ /* 0x080fe2000001089c */
[-C--:B------:R-:W-:Y:S01]  /*11ca0*/  FFMA.FTZ R37, R89, R3.reuse, -R158 ;  /* 0x0000000359257223 */ /* 0x080fe2000001089e */
[-CC-:B------:R-:W-:Y:S03]  /*11cb0*/  FFMA.FTZ R89, R102, R3.reuse, -R156.reuse ;  /* 0x0000000366597223 */ /* 0x180fe6000001089c */
[----:B------:R-:W5:Y:S01]  /*11cc0*/  MUFU.EX2 R155, R155 ;  /* 0x0000009b009b7308 */ /* 0x000f620000000800 */
[----:B------:R-:W-:Y:S03]  /*11cd0*/  HMMA.16816.F32.BF16 R16, R20, R38, R16 ;  /* 0x000000261410723c */ /* 0x000fe60000041810 */
[----:B--2---:R-:W-:Y:S01]  /*11ce0*/  F2FP.BF16.F32.PACK_AB R20, R157, R160 ;  /* 0x000000a09d14723e */ /* 0x004fe200000010ff */
[--C-:B------:R-:W-:Y:S01]  /*11cf0*/  FFMA.FTZ R38, R90, R3, -R156.reuse ;  /* 0x000000035a267223 */ /* 0x100fe2000001089c */
[----:B-1----:R-:W-:Y:S01]  /*11d00*/  F2FP.BF16.F32.PACK_AB R21, R164, R167 ;  /* 0x000000a7a415723e */ /* 0x002fe200000010ff */
[-CC-:B------:R-:W-:Y:S03]  /*11d10*/  FFMA.FTZ R39, R91, R3.reuse, -R156.reuse ;  /* 0x000000035b277223 */ /* 0x180fe6000001089c */
[----:B------:R-:W-:Y:S01]  /*11d20*/  MUFU.EX2 R163, R163 ;  /* 0x000000a300a37308 */ /* 0x000fe20000000800 */
[-C--:B------:R-:W-:Y:S01]  /*11d30*/  FFMA.FTZ R90, R103, R3.reuse, -R156 ;  /* 0x00000003675a7223 */ /* 0x080fe2000001089c */
[----:B------:R-:W-:Y:S01]  /*11d40*/  FFMA.FTZ R91, R104, R3, -R158 ;  /* 0x00000003685b7223 */ /* 0x000fe2000001089e */
[----:B------:R-:W-:Y:S04]  /*11d50*/  FADD.FTZ R167, R167, R168 ;  /* 0x000000a8a7a77221 */ /* 0x000fe80000010000 */
[----:B------:R-:W-:Y:S03]  /*11d60*/  FADD.FTZ R164, R164, R167 ;  /* 0x000000a7a4a47221 */ /* 0x000fe60000010000 */
[----:B------:R-:W1:Y:S01]  /*11d70*/  MUFU.EX2 R50, R50 ;  /* 0x0000003200327308 */ /* 0x000e620000000800 */
[----:B-----5:R-:W-:Y:S09]  /*11d80*/  F2FP.BF16.F32.PACK_AB R22, R155, R154 ;  /* 0x0000009a9b16723e */ /* 0x020ff200000010ff */
[----:B------:R-:W-:Y:S10]  /*11d90*/  MUFU.EX2 R46, R46 ;  /* 0x0000002e002e7308 */ /* 0x000ff40000000800 */
[----:B------:R-:W2:Y:S01]  /*11da0*/  MUFU.EX2 R43, R43 ;  /* 0x0000002b002b7308 */ /* 0x000ea20000000800 */
[C---:B-1----:R-:W-:Y:S01]  /*11db0*/  F2FP.BF16.F32.PACK_AB R23, R50.reuse, R163 ;  /* 0x000000a33217723e */ /* 0x042fe200000010ff */
[----:B------:R-:W-:Y:S04]  /*11dc0*/  FADD.FTZ R163, R163, R164 ;  /* 0x000000a4a3a37221 */ /* 0x000fe80000010000 */
[----:B------:R-:W-:Y:S01]  /*11dd0*/  FADD.FTZ R163, R50, R163 ;  /* 0x000000a332a37221 */ /* 0x000fe20000010000 */
[----:B------:R-:W-:Y:S03]  /*11de0*/  FFMA.FTZ R50, R116, R3, -R158 ;  /* 0x0000000374327223 */ /* 0x000fe6000001089e */
        /* <DEDUP_REMOVED lines=11> */
[C---:B-1----:R-:W-:Y:S01]  /*11ea0*/  F2FP.BF16.F32.PACK_AB R21, R49.reuse, R54 ;  /* 0x000000363115723e */ /* 0x042fe200000010ff */
[----:B------:R-:W-:Y:S03]  /*11eb0*/  FADD.FTZ R54, R54, R163 ;  /* 0x000000a336367221 */ /* 0x000fe60000010000 */
[----:B------:R-:W-:Y:S01]  /*11ec0*/  MUFU.EX2 R51, R51 ;  /* 0x0000003300337308 */ /* 0x000fe20000000800 */
[----:B------:R-:W-:Y:S09]  /*11ed0*/  FADD.FTZ R54, R49, R54 ;  /* 0x0000003631367221 */ /* 0x000ff20000010000 */
[----:B------:R-:W1:Y:S01]  /*11ee0*/  MUFU.EX2 R48, R48 ;  /* 0x0000003000307308 */ /* 0x000e620000000800 */
[----:B---3--:R-:W-:Y:S09]  /*11ef0*/  F2FP.BF16.F32.PACK_AB R22, R47, R44 ;  /* 0x0000002c2f16723e */ /* 0x008ff200000010ff */
[----:B------:R-:W-:Y:S10]  /*11f00*/  MUFU.EX2 R45, R45 ;  /* 0x0000002d002d7308 */ /* 0x000ff40000000800 */
[----:B------:R-:W2:Y:S01]  /*11f10*/  MUFU.EX2 R42, R42 ;  /* 0x0000002a002a7308 */ /* 0x000ea20000000800 */
[C---:B-1----:R-:W-:Y:S01]  /*11f20*/  F2FP.BF16.F32.PACK_AB R23, R48.reuse, R51 ;  /* 0x000000333017723e */ /* 0x042fe200000010ff */
[----:B------:R-:W-:Y:S04]  /*11f30*/  FADD.FTZ R51, R51, R54 ;  /* 0x0000003633337221 */ /* 0x000fe80000010000 */
[----:B------:R-:W-:Y:S01]  /*11f40*/  FADD.FTZ R51, R48, R51 ;  /* 0x0000003330337221 */ /* 0x000fe20000010000 */
[----:B------:R-:W-:Y:S03]  /*11f50*/  FFMA.FTZ R48, R124, R3, -R158 ;  /* 0x000000037c307223 */ /* 0x000fe6000001089e */
        /* <DEDUP_REMOVED lines=11> */
[C---:B-1----:R-:W-:Y:S01]  /*12010*/  F2FP.BF16.F32.PACK_AB R21, R55.reuse, R52 ;  /* 0x000000343715723e */ /* 0x042fe200000010ff */
[----:B------:R-:W-:Y:S03]  /*12020*/  FADD.FTZ R52, R52, R51 ;  /* 0x0000003334347221 */ /* 0x000fe60000010000 */
[----:B------:R-:W-:Y:S01]  /*12030*/  MUFU.EX2 R57, R57 ;  /* 0x0000003900397308 */ /* 0x000fe20000000800 */
[----:B------:R-:W-:Y:S09]  /*12040*/  FADD.FTZ R52, R55, R52 ;  /* 0x0000003437347221 */ /* 0x000ff20000010000 */
[----:B------:R-:W1:Y:S01]  /*12050*/  MUFU.EX2 R60, R60 ;  /* 0x0000003c003c7308 */ /* 0x000e620000000800 */
[----:B----4-:R-:W-:Y:S09]  /*12060*/  F2FP.BF16.F32.PACK_AB R22, R56, R53 ;  /* 0x000000353816723e */ /* 0x010ff200000010ff */
[----:B------:R-:W-:Y:S10]  /*12070*/  MUFU.EX2 R58, R58 ;  /* 0x0000003a003a7308 */ /* 0x000ff40000000800 */
[----:B------:R-:W2:Y:S01]  /*12080*/  MUFU.EX2 R59, R59 ;  /* 0x0000003b003b7308 */ /* 0x000ea20000000800 */
[C---:B-1----:R-:W-:Y:S01]  /*12090*/  F2FP.BF16.F32.PACK_AB R23, R60.reuse, R57 ;  /* 0x000000393c17723e */ /* 0x042fe200000010ff */
[----:B------:R-:W-:Y:S04]  /*120a0*/  FADD.FTZ R57, R57, R52 ;  /* 0x0000003439397221 */ /* 0x000fe80000010000 */
[----:B------:R-:W-:Y:S04]  /*120b0*/  FADD.FTZ R60, R60, R57 ;  /* 0x000000393c3c7221 */ /* 0x000fe80000010000 */
        /* <DEDUP_REMOVED lines=21> */
[----:B------:R-:W-:Y:S04]  /*12210*/  FADD.FTZ R66, R65, R66 ;  /* 0x0000004241427221 */ /* 0x000fe80000010000 */
        /* <DEDUP_REMOVED lines=20> */
[----:B------:R-:W-:Y:S01]  /*12360*/  FADD.FTZ R97, R176, R97 ;  /* 0x00000061b0617221 */ /* 0x000fe20000010000 */
[----:B------:R-:W-:Y:S04]  /*12370*/  FADD.FTZ R69, R69, R66 ;  /* 0x0000004245457221 */ /* 0x000fe80000010000 */
[----:B------:R-:W-:Y:S03]  /*12380*/  FADD.FTZ R72, R72, R69 ;  /* 0x0000004548487221 */ /* 0x000fe60000010000 */
[----:B------:R-:W1:Y:S01]  /*12390*/  MUFU.EX2 R74, R74 ;  /* 0x0000004a004a7308 */ /* 0x000e620000000800 */
[----:B----4-:R-:W-:Y:S09]  /*123a0*/  F2FP.BF16.F32.PACK_AB R22, R71, R70 ;  /* 0x000000464716723e */ /* 0x010ff200000010ff */
[----:B------:R-:W-:Y:S10]  /*123b0*/  MUFU.EX2 R76, R76 ;  /* 0x0000004c004c7308 */ /* 0x000ff40000000800 */
[----:B------:R-:W4:Y:S01]  /*123c0*/  MUFU.EX2 R75, R75 ;  /* 0x0000004b004b7308 */ /* 0x000f220000000800 */
[C---:B-1----:R-:W-:Y:S01]  /*123d0*/  F2FP.BF16.F32.PACK_AB R23, R74.reuse, R73 ;  /* 0x000000494a17723e */ /* 0x042fe200000010ff */
[----:B------:R-:W-:Y:S04]  /*123e0*/  FADD.FTZ R73, R73, R72 ;  /* 0x0000004849497221 */ /* 0x000fe80000010000 */
[----:B------:R-:W-:Y:S04]  /*123f0*/  FADD.FTZ R73, R74, R73 ;  /* 0x000000494a497221 */ /* 0x000fe80000010000 */
        /* <DEDUP_REMOVED lines=14> */
[----:B------:R-:W-:Y:S01]  /*124e0*/  HMMA.16816.F32.BF16 R16, R20, R26, R16 ;  /* 0x0000001a1410723c */ /* 0x000fe20000041810 */
[----:B------:R-:W5:Y:S02]  /*124f0*/  LDSM.16.MT88.4 R24, [R41+0x7c00] ;  /* 0x007c00002918783b */ /* 0x000f640000004200 */
[----:B----4-:R-:W-:Y:S01]  /*12500*/  F2FP.BF16.F32.PACK_AB R20, R75, R76 ;  /* 0x0000004c4b14723e */ /* 0x010fe200000010ff */
[----:B------:R-:W-:Y:S01]  /*12510*/  FADD.FTZ R102, R166, R171 ;  /* 0x000000aba6667221 */ /* 0x000fe20000010000 */
[----:B-1----:R-:W-:Y:S03]  /*12520*/  F2FP.BF16.F32.PACK_AB R21, R77, R78 ;  /* 0x0000004e4d15723e */ /* 0x002fe600000010ff */
[----:B------:R-:W-:Y:S01]  /*12530*/  MUFU.EX2 R38, R38 ;  /* 0x0000002600267308 */ /* 0x000fe20000000800 */
[----:B------:R-:W-:Y:S01]  /*12540*/  FADD.FTZ R78, R78, R73 ;  /* 0x000000494e4e7221 */ /* 0x000fe20000010000 */
[----:B------:R-:W-:Y:S03]  /*12550*/  FADD.FTZ R102, R161, R102 ;  /* 0x00000066a1667221 */ /* 0x000fe60000010000 */
[----:B------:R-:W-:Y:S05]  /*12560*/  FADD.FTZ R77, R77, R78 ;  /* 0x0000004e4d4d7221 */ /* 0x000fea0000010000 */
[----:B------:R-:W1:Y:S01]  /*12570*/  MUFU.EX2 R39, R39 ;  /* 0x0000002700277308 */ /* 0x000e620000000800 */
[----:B---3--:R-:W-:Y:S09]  /*12580*/  F2FP.BF16.F32.PACK_AB R22, R37, R36 ;  /* 0x000000242516723e */ /* 0x008ff200000010ff */
[----:B------:R-:W-:Y:S10]  /*12590*/  MUFU.EX2 R79, R79 ;  /* 0x0000004f004f7308 */ /* 0x000ff40000000800 */
[----:B------:R-:W-:Y:S01]  /*125a0*/  MUFU.EX2 R80, R80 ;  /* 0x0000005000507308 */ /* 0x000fe20000000800 */
[C---:B-1----:R-:W-:Y:S01]  /*125b0*/  F2FP.BF16.F32.PACK_AB R23, R39.reuse, R38 ;  /* 0x000000262717723e */ /* 0x042fe200000010ff */
[----:B------:R-:W-:Y:S04]  /*125c0*/  FADD.FTZ R38, R38, R77 ;  /* 0x0000004d26267221 */ /* 0x000fe80000010000 */
[----:B------:R-:W-:Y:S04]  /*125d0*/  FADD.FTZ R39, R39, R38 ;  /* 0x0000002627277221 */ /* 0x000fe80000010000 */
[----:B------:R-:W1:Y:S01]  /*125e0*/  MUFU.EX2 R82, R82 ;  /* 0x0000005200527308 */ /* 0x000e620000000800 */
[C---:B--2---:R-:W-:Y:S03]  /*125f0*/  HMMA.16816.F32.BF16 R4, R20.reuse, R28, R4 ;  /* 0x0000001c1404723c */ /* 0x044fe60000041804 */
[----:B------:R-:W-:Y:S01]  /*12600*/  FADD.FTZ R29, R159, R102 ;  /* 0x000000669f1d7221 */ /* 0x000fe20000010000 */
[----:B------:R-:W-:Y:S05]  /*12610*/  FFMA.FTZ R102, R115, R3, -R156 ;  /* 0x0000000373667223 */ /* 0x000fea000001089c */
[----:B------:R-:W2:Y:S01]  /*12620*/  MUFU.EX2 R81, R81 ;  /* 0x0000005100517308 */ /* 0x000ea20000000800 */
[----:B------:R-:W-:Y:S01]  /*12630*/  FADD.FTZ R29, R162, R29 ;  /* 0x0000001da21d7221 */ /* 0x000fe20000010000 */
[C---:B------:R-:W-:Y:S03]  /*12640*/  HMMA.16816.F32.BF16 R8, R20.reuse, R30, R8 ;  /* 0x0000001e1408723c */ /* 0x040fe60000041808 */
[----:B------:R-:W-:Y:S02]  /*12650*/  FADD.FTZ R160, R160, R29 ;  /* 0x0000001da0a07221 */ /* 0x000fe40000010000 */
[----:B------:R-:W3:Y:S03]  /*12660*/  LDSM.16.MT88.4 R28, [R40+0x2c00] ;  /* 0x002c0000281c783b */ /* 0x000ee60000004200 */
[----:B------:R-:W-:Y:S01]  /*12670*/  MUFU.EX2 R83, R83 ;  /* 0x0000005300537308 */ /* 0x000fe20000000800 */
[----:B------:R-:W-:Y:S01]  /*12680*/  FADD.FTZ R157, R157, R160 ;  /* 0x000000a09d9d7221 */ /* 0x000fe20000010000 */
[C---:B-----5:R-:W-:Y:S03]  /*12690*/  HMMA.16816.F32.BF16 R12, R20.reuse, R32, R12 ;  /* 0x00000020140c723c */ /* 0x060fe6000004180c */
[----:B------:R-:W-:Y:S01]  /*126a0*/  FADD.FTZ R154, R154, R157 ;  /* 0x0000009d9a9a7221 */ /* 0x000fe20000010000 */
[----:B-1----:R-:W-:Y:S04]  /*126b0*/  FADD.FTZ R38, R82, R39 ;  /* 0x0000002752267221 */ /* 0x002fe80000010000 */
[----:B------:R-:W1:Y:S01]  /*126c0*/  MUFU.EX2 R84, R84 ;  /* 0x0000005400547308 */ /* 0x000e620000000800 */
[----:B------:R-:W-:Y:S01]  /*126d0*/  FADD.FTZ R155, R155, R154 ;  /* 0x0000009a9b9b7221 */ /* 0x000fe20000010000 */
[----:B------:R-:W-:Y:S01]  /*126e0*/  HMMA.16816.F32.BF16 R16, R20, R34, R16 ;  /* 0x000000221410723c */ /* 0x000fe20000041810 */
[----:B------:R-:W4:Y:S02]  /*126f0*/  LDSM.16.MT88.4 R32, [R41+0x8000] ;  /* 0x008000002920783b */ /* 0x000f240000004200 */
[----:B------:R-:W-:Y:S01]  /*12700*/  F2FP.BF16.F32.PACK_AB R20, R80, R79 ;  /* 0x0000004f5014723e */ /* 0x000fe200000010ff */
[----:B------:R-:W-:Y:S01]  /*12710*/  FADD.FTZ R46, R46, R155 ;  /* 0x0000009b2e2e7221 */ /* 0x000fe20000010000 */
[C---:B--2---:R-:W-:Y:S03]  /*12720*/  F2FP.BF16.F32.PACK_AB R21, R81.reuse, R82 ;  /* 0x000000525115723e */ /* 0x044fe600000010ff */
[----:B------:R-:W-:Y:S01]  /*12730*/  MUFU.EX2 R85, R85 ;  /* 0x0000005500557308 */ /* 0x000fe20000000800 */
[----:B------:R-:W-:Y:S01]  /*12740*/  FADD.FTZ R38, R81, R38 ;  /* 0x0000002651267221 */ /* 0x000fe20000010000 */
[----:B------:R-:W-:Y:S01]  /*12750*/  FADD.FTZ R49, R43, R46 ;  /* 0x0000002e2b317221 */ /* 0x000fe20000010000 */
[----:B------:R-:W-:Y:S07]  /*12760*/  MOV R155, R0 ;  /* 0x00000000009b7202 */ /* 0x000fee0000000f00 */
[----:B------:R-:W2:Y:S01]  /*12770*/  MUFU.EX2 R88, R88 ;  /* 0x0000005800587308 */ /* 0x000ea20000000800 */
[----:B-1----:R-:W-:Y:S09]  /*12780*/  F2FP.BF16.F32.PACK_AB R22, R84, R83 ;  /* 0x000000535416723e */ /* 0x002ff200000010ff */
[----:B------:R-:W-:Y:S10]  /*12790*/  MUFU.EX2 R86, R86 ;  /* 0x0000005600567308 */ /* 0x000ff40000000800 */
[----:B------:R-:W1:Y:S01]  /*127a0*/  MUFU.EX2 R87, R87 ;  /* 0x0000005700577308 */ /* 0x000e620000000800 */
[C---:B--2---:R-:W-:Y:S01]  /*127b0*/  F2FP.BF16.F32.PACK_AB R23, R88.reuse, R85 ;  /* 0x000000555817723e */ /* 0x044fe200000010ff */
[----:B------:R-:W-:Y:S04]  /*127c0*/  FADD.FTZ R85, R85, R38 ;  /* 0x0000002655557221 */ /* 0x000fe80000010000 */
[----:B------:R-:W-:Y:S04]  /*127d0*/  FADD.FTZ R88, R88, R85 ;  /* 0x0000005558587221 */ /* 0x000fe80000010000 */
[----:B------:R-:W-:Y:S01]  /*127e0*/  MUFU.EX2 R89, R89 ;  /* 0x0000005900597308 */ /* 0x000fe20000000800 */
[C---:B------:R-:W-:Y:S03]  /*127f0*/  HMMA.16816.F32.BF16 R4, R20.reuse, R24, R4 ;  /* 0x000000181404723c */ /* 0x040fe60000041804 */
[----:B------:R-:W-:Y:S01]  /*12800*/  FADD.FTZ R24, R44, R49 ;  /* 0x000000312c187221 */ /* 0x000fe20000010000 */
[-CC-:B------:R-:W-:Y:S01]  /*12810*/  FFMA.FTZ R44, R118, R3.reuse, -R156.reuse ;  /* 0x00000003762c7223 */ /* 0x180fe2000001089c */
[-C--:B------:R-:W-:Y:S04]  /*12820*/  FFMA.FTZ R49, R123, R3.reuse, -R156 ;  /* 0x000000037b317223 */ /* 0x080fe8000001089c */
[----:B------:R-:W2:Y:S01]  /*12830*/  MUFU.EX2 R90, R90 ;  /* 0x0000005a005a7308 */ /* 0x000ea20000000800 */
[----:B------:R-:W-:Y:S01]  /*12840*/  FADD.FTZ R24, R47, R24 ;  /* 0x000000182f187221 */ /* 0x000fe20000010000 */
[C---:B------:R-:W-:Y:S03]  /*12850*/  HMMA.16816.F32.BF16 R8, R20.reuse, R26, R8 ;  /* 0x0000001a1408723c */ /* 0x040fe60000041808 */
[----:B------:R-:W-:Y:S01]  /*12860*/  FADD.FTZ R47, R45, R24 ;  /* 0x000000182d2f7221 */ /* 0x000fe20000010000 */
[-C--:B------:R-:W-:Y:S01]  /*12870*/  FFMA.FTZ R45, R119, R3.reuse, -R156 ;  /* 0x00000003772d7223 */ /* 0x080fe2000001089c */
[----:B------:R-:W5:Y:S03]  /*12880*/  LDSM.16.MT88.4 R24, [R40+0x3000] ;  /* 0x003000002818783b */ /* 0x000f660000004200 */
        /* <DEDUP_REMOVED lines=9> */
[----:B-1----:R-:W-:Y:S01]  /*12920*/  F2FP.BF16.F32.PACK_AB R20, R87, R86 ;  /* 0x000000565714723e */ /* 0x002fe200000010ff */
[----:B------:R-:W1:Y:S03]  /*12930*/  LDSM.16.MT88.4 R28, [R41+0x8400] ;  /* 0x00840000291c783b */ /* 0x000e660000004200 */
[----:B------:R-:W-:Y:S01]  /*12940*/  MUFU.EX2 R93, R93 ;  /* 0x0000005d005d7308 */ /* 0x000fe20000000800 */
[C---:B--2---:R-:W-:Y:S01]  /*12950*/  F2FP.BF16.F32.PACK_AB R21, R90.reuse, R89 ;  /* 0x000000595a15723e */ /* 0x044fe200000010ff */
[----:B------:R-:W-:Y:S01]  /*12960*/  FADD.FTZ R46, R59, R46 ;  /* 0x0000002e3b2e7221 */ /* 0x000fe20000010000 */
[----:B------:R-:W-:Y:S03]  /*12970*/  FADD.FTZ R89, R89, R88 ;  /* 0x0000005859597221 */ /* 0x000fe60000010000 */
[----:B------:R-:W-:Y:S01]  /*12980*/  FADD.FTZ R61, R61, R46 ;  /* 0x0000002e3d3d7221 */ /* 0x000fe20000010000 */
[----:B------:R-:W-:Y:S03]  /*12990*/  FADD.FTZ R90, R90, R89 ;  /* 0x000000595a5a7221 */ /* 0x000fe60000010000 */
[----:B------:R-:W2:Y:S01]  /*129a0*/  MUFU.EX2 R94, R94 ;  /* 0x0000005e005e7308 */ /* 0x000ea20000000800 */
[----:B---3--:R-:W-:Y:S01]  /*129b0*/  F2FP.BF16.F32.PACK_AB R22, R92, R91 ;  /* 0x0000005b5c16723e */ /* 0x008fe200000010ff */
[----:B------:R-:W-:Y:S04]  /*129c0*/  FADD.FTZ R64, R64, R61 ;  /* 0x0000003d40407221 */ /* 0x000fe80000010000 */
[----:B------:R-:W-:Y:S04]  /*129d0*/  FADD.FTZ R51, R67, R64 ;  /* 0x0000004043337221 */ /* 0x000fe80000010000 */
[----:B------:R-:W-:Y:S01]  /*129e0*/  MUFU.EX2 R95, R108 ;  /* 0x0000006c005f7308 */ /* 0x000fe20000000800 */
[----:B------:R-:W-:Y:S04]  /*129f0*/  FADD.FTZ R51, R68, R51 ;  /* 0x0000003344337221 */ /* 0x000fe80000010000 */
[----:B------:R-:W-:Y:S01]  /*12a00*/  FADD.FTZ R70, R70, R51 ;  /* 0x0000003346467221 */ /* 0x000fe20000010000 */
[----:B------:R-:W-:Y:S04]  /*12a10*/  FFMA.FTZ R51, R125, R3, -R158 ;  /* 0x000000037d337223 */ /* 0x000fe8000001089e */
[----:B------:R-:W3:Y:S01]  /*12a20*/  MUFU.EX2 R96, R96 ;  /* 0x0000006000607308 */ /* 0x000ee20000000800 */
[----:B--2---:R-:W-:Y:S01]  /*12a30*/  F2FP.BF16.F32.PACK_AB R23, R94, R93 ;  /* 0x0000005d5e17723e */ /* 0x004fe200000010ff */
[----:B------:R-:W-:Y:S01]  /*12a40*/  FADD.FTZ R71, R71, R70 ;  /* 0x0000004647477221 */ /* 0x000fe20000010000 */
[----:B------:R-:W-:Y:S03]  /*12a50*/  FADD.FTZ R93, R93, R90 ;  /* 0x0000005a5d5d7221 */ /* 0x000fe60000010000 */
[----:B------:R-:W-:Y:S01]  /*12a60*/  FADD.FTZ R76, R76, R71 ;  /* 0x000000474c4c7221 */ /* 0x000fe20000010000 */
[----:B------:R-:W-:Y:S03]  /*12a70*/  FADD.FTZ R94, R94, R93 ;  /* 0x0000005d5e5e7221 */ /* 0x000fe60000010000 */
[----:B------:R-:W-:Y:S01]  /*12a80*/  MUFU.EX2 R97, R110 ;  /* 0x0000006e00617308 */ /* 0x000fe20000000800 */
[C---:B----4-:R-:W-:Y:S03]  /*12a90*/  HMMA.16816.F32.BF16 R4, R20.reuse, R32, R4 ;  /* 0x000000201404723c */ /* 0x050fe60000041804 */
[----:B------:R-:W-:Y:S06]  /*12aa0*/  FADD.FTZ R75, R75, R76 ;  /* 0x0000004c4b4b7221 */ /* 0x000fec0000010000 */
[----:B------:R-:W2:Y:S01]  /*12ab0*/  MUFU.EX2 R98, R98 ;  /* 0x0000006200627308 */ /* 0x000ea20000000800 */
[C---:B------:R-:W-:Y:S01]  /*12ac0*/  HMMA.16816.F32.BF16 R8, R20.reuse, R34, R8 ;  /* 0x000000221408723c */ /* 0x040fe20000041808 */
[----:B------:R-:W4:Y:S08]  /*12ad0*/  LDSM.16.MT88.4 R32, [R40+0x3400] ;  /* 0x003400002820783b */ /* 0x000f300000004200 */
[----:B------:R-:W-:Y:S01]  /*12ae0*/  MUFU.EX2 R99, R112 ;  /* 0x0000007000637308 */ /* 0x000fe20000000800 */
[C---:B-----5:R-:W-:Y:S09]  /*12af0*/  HMMA.16816.F32.BF16 R12, R20.reuse, R24, R12 ;  /* 0x00000018140c723c */ /* 0x060ff2000004180c */
[----:B------:R-:W5:Y:S01]  /*12b00*/  MUFU.EX2 R100, R100 ;  /* 0x0000006400647308 */ /* 0x000f620000000800 */
[----:B------:R-:W-:Y:S01]  /*12b10*/  HMMA.16816.F32.BF16 R16, R20, R26, R16 ;  /* 0x0000001a1410723c */ /* 0x000fe20000041810 */
[----:B------:R-:W4:Y:S02]  /*12b20*/  LDSM.16.MT88.4 R24, [R41+0x8800] ;  /* 0x008800002918783b */ /* 0x000f240000004200 */
[----:B---3--:R-:W-:Y:S02]  /*12b30*/  F2FP.BF16.F32.PACK_AB R20, R96, R95 ;  /* 0x0000005f6014723e */ /* 0x008fe400000010ff */
[C---:B--2---:R-:W-:Y:S01]  /*12b40*/  F2FP.BF16.F32.PACK_AB R21, R98.reuse, R97 ;  /* 0x000000616215723e */ /* 0x044fe200000010ff */
[----:B------:R-:W-:Y:S03]  /*12b50*/  FADD.FTZ R97, R97, R94 ;  /* 0x0000005e61617221 */ /* 0x000fe60000010000 */
[----:B------:R-:W-:Y:S01]  /*12b60*/  MUFU.EX2 R101, R101 ;  /* 0x0000006500657308 */ /* 0x000fe20000000800 */
[----:B------:R-:W-:Y:S09]  /*12b70*/  FADD.FTZ R98, R98, R97 ;  /* 0x0000006162627221 */ /* 0x000ff20000010000 */
[----:B------:R-:W2:Y:S01]  /*12b80*/  MUFU.EX2 R102, R102 ;  /* 0x0000006600667308 */ /* 0x000ea20000000800 */
[----:B-----5:R-:W-:Y:S09]  /*12b90*/  F2FP.BF16.F32.PACK_AB R22, R100, R99 ;  /* 0x000000636416723e */ /* 0x020ff200000010ff */
[----:B------:R-:W-:Y:S10]  /*12ba0*/  MUFU.EX2 R50, R50 ;  /* 0x0000003200327308 */ /* 0x000ff40000000800 */
[----:B------:R-:W3:Y:S01]  /*12bb0*/  MUFU.EX2 R43, R117 ;  /* 0x00000075002b7308 */ /* 0x000ee20000000800 */
[C---:B--2---:R-:W-:Y:S01]  /*12bc0*/  F2FP.BF16.F32.PACK_AB R23, R102.reuse, R101 ;  /* 0x000000656617723e */ /* 0x044fe200000010ff */
[----:B------:R-:W-:Y:S04]  /*12bd0*/  FADD.FTZ R101, R101, R98 ;  /* 0x0000006265657221 */ /* 0x000fe80000010000 */
[----:B------:R-:W-:Y:S04]  /*12be0*/  FADD.FTZ R101, R102, R101 ;  /* 0x0000006566657221 */ /* 0x000fe80000010000 */
[----:B------:R-:W-:Y:S01]  /*12bf0*/  MUFU.EX2 R44, R44 ;  /* 0x0000002c002c7308 */ /* 0x000fe20000000800 */
[C---:B-1----:R-:W-:Y:S03]  /*12c00*/  HMMA.16816.F32.BF16 R4, R20.reuse, R28, R4 ;  /* 0x0000001c1404723c */ /* 0x042fe60000041804 */
[----:B------:R-:W-:Y:S06]  /*12c10*/  FADD.FTZ R28, R36, R75 ;  /* 0x0000004b241c7221 */ /* 0x000fec0000010000 */
[----:B------:R-:W1:Y:S01]  /*12c20*/  MUFU.EX2 R45, R45 ;  /* 0x0000002d002d7308 */ /* 0x000e620000000800 */
[----:B------:R-:W-:Y:S01]  /*12c30*/  FADD.FTZ R28, R37, R28 ;  /* 0x0000001c251c7221 */ /* 0x000fe20000010000 */
[C---:B------:R-:W-:Y:S03]  /*12c40*/  HMMA.16816.F32.BF16 R8, R20.reuse, R30, R8 ;  /* 0x0000001e1408723c */ /* 0x040fe60000041808 */
[----:B------:R-:W-:Y:S01]  /*12c50*/  FADD.FTZ R79, R79, R28 ;  /* 0x0000001c4f4f7221 */ /* 0x000fe20000010000 */
[-C--:B------:R-:W-:Y:S01]  /*12c60*/  FFMA.FTZ R37, R127, R3.reuse, -R156 ;  /* 0x000000037f257223 */ /* 0x080fe2000001089c */
[----:B------:R-:W2:Y:S03]  /*12c70*/  LDSM.16.MT88.4 R28, [R40+0x3800] ;  /* 0x00380000281c783b */ /* 0x000ea60000004200 */
[----:B------:R-:W-:Y:S01]  /*12c80*/  MUFU.EX2 R42, R120 ;  /* 0x00000078002a7308 */ /* 0x000fe20000000800 */
[----:B------:R-:W-:Y:S01]  /*12c90*/  FADD.FTZ R80, R80, R79 ;  /* 0x0000004f50507221 */ /* 0x000fe20000010000 */
[C---:B----4-:R-:W-:Y:S03]  /*12ca0*/  HMMA.16816.F32.BF16 R12, R20.reuse, R32, R12 ;  /* 0x00000020140c723c */ /* 0x050fe6000004180c */
[----:B------:R-:W-:Y:S01]  /*12cb0*/  FADD.FTZ R33, R83, R80 ;  /* 0x0000005053217221 */ /* 0x000fe20000010000 */
[-CC-:B------:R-:W-:Y:S01]  /*12cc0*/  FFMA.FTZ R32, R128, R3.reuse, -R158.reuse ;  /* 0x0000000380207223 */ /* 0x180fe2000001089e */
[-C--:B------:R-:W-:Y:S03]  /*12cd0*/  FFMA.FTZ R158, R129, R3.reuse, -R158 ;  /* 0x00000003819e7223 */ /* 0x080fe6000001089e */
[----:B------:R-:W4:Y:S01]  /*12ce0*/  MUFU.EX2 R47, R47 ;  /* 0x0000002f002f7308 */ /* 0x000f220000000800 */
[----:B------:R-:W-:Y:S01]  /*12cf0*/  FADD.FTZ R33, R84, R33 ;  /* 0x0000002154217221 */ /* 0x000fe20000010000 */
[----:B------:R-:W-:Y:S03]  /*12d00*/  HMMA.16816.F32.BF16 R16, R20, R34, R16 ;  /* 0x000000221410723c */ /* 0x000fe60000041810 */
[----:B---3--:R-:W-:Y:S01]  /*12d10*/  F2FP.BF16.F32.PACK_AB R20, R43, R50 ;  /* 0x000000322b14723e */ /* 0x008fe200000010ff */
[----:B------:R-:W-:Y:S01]  /*12d20*/  FADD.FTZ R86, R86, R33 ;  /* 0x0000002156567221 */ /* 0x000fe20000010000 */
[----:B-1----:R-:W-:Y:S03]  /*12d30*/  F2FP.BF16.F32.PACK_AB R21, R45, R44 ;  /* 0x0000002c2d15723e */ /* 0x002fe600000010ff */
[----:B------:R-:W-:Y:S01]  /*12d40*/  MUFU.EX2 R46, R122 ;  /* 0x0000007a002e7308 */ /* 0x000fe20000000800 */
[-CC-:B------:R-:W-:Y:S01]  /*12d50*/  FFMA.FTZ R33, R130, R3.reuse, -R156.reuse ;  /* 0x0000000382217223 */ /* 0x180fe2000001089c */
[----:B------:R-:W-:Y:S01]  /*12d60*/  FFMA.FTZ R156, R131, R3, -R156 ;  /* 0x00000003839c7223 */ /* 0x000fe2000001089c */
[----:B------:R-:W-:Y:S01]  /*12d70*/  FADD.FTZ R86, R87, R86 ;  /* 0x0000005657567221 */ /* 0x000fe20000010000 */
[----:B------:R-:W-:Y:S03]  /*12d80*/  FADD.FTZ R44, R44, R101 ;  /* 0x000000652c2c7221 */ /* 0x000fe60000010000 */
[----:B------:R-:W-:Y:S03]  /*12d90*/  FADD.FTZ R91, R91, R86 ;  /* 0x000000565b5b7221 */ /* 0x000fe60000010000 */
[----:B------:R-:W1:Y:S01]  /*12da0*/  MUFU.EX2 R49, R49 ;  /* 0x0000003100317308 */ /* 0x000e620000000800 */
[----:B----4-:R-:W-:Y:S01]  /*12db0*/  F2FP.BF16.F32.PACK_AB R22, R47, R42 ;  /* 0x0000002a2f16723e */ /* 0x010fe200000010ff */
[----:B------:R-:W-:Y:S01]  /*12dc0*/  FADD.FTZ R45, R45, R44 ;  /* 0x0000002c2d2d7221 */ /* 0x000fe20000010000 */
[----:B------:R-:W-:Y:S04]  /*12dd0*/  FADD.FTZ R92, R92, R91 ;  /* 0x0000005b5c5c7221 */ /* 0x000fe80000010000 */
[----:B------:R-:W-:Y:S03]  /*12de0*/  FADD.FTZ R95, R95, R92 ;  /* 0x0000005c5f5f7221 */ /* 0x000fe60000010000 */
[----:B------:R-:W-:Y:S01]  /*12df0*/  MUFU.EX2 R48, R48 ;  /* 0x0000003000307308 */ /* 0x000fe20000000800 */
[----:B------:R-:W-:Y:S09]  /*12e00*/  FADD.FTZ R96, R96, R95 ;  /* 0x0000005f60607221 */ /* 0x000ff20000010000 */
[----:B------:R-:W3:Y:S01]  /*12e10*/  MUFU.EX2 R51, R51 ;  /* 0x0000003300337308 */ /* 0x000ee20000000800 */
[C---:B-1----:R-:W-:Y:S01]  /*12e20*/  F2FP.BF16.F32.PACK_AB R23, R49.reuse, R46 ;  /* 0x0000002e3117723e */ /* 0x042fe200000010ff */
[----:B------:R-:W-:Y:S04]  /*12e30*/  FADD.FTZ R46, R46, R45 ;  /* 0x0000002d2e2e7221 */ /* 0x000fe80000010000 */
[----:B------:R-:W-:Y:S02]  /*12e40*/  FADD.FTZ R49, R49, R46 ;  /* 0x0000002e31317221 */ /* 0x000fe40000010000 */
[C---:B------:R-:W-:Y:S02]  /*12e50*/  HMMA.16816.F32.BF16 R4, R20.reuse, R24, R4 ;  /* 0x000000181404723c */ /* 0x040fe40000041804 */
[----:B------:R-:W-:Y:S06]  /*12e60*/  MUFU.EX2 R36, R126 ;  /* 0x0000007e00247308 */ /* 0x000fec0000000800 */
[C---:B------:R-:W-:Y:S01]  /*12e70*/  HMMA.16816.F32.BF16 R8, R20.reuse, R26, R8 ;  /* 0x0000001a1408723c */ /* 0x040fe20000041808 */
[----:B------:R-:W1:Y:S03]  /*12e80*/  LDSM.16.MT88.4 R24, [R40+0x3c00] ;  /* 0x003c00002818783b */ /* 0x000e660000004200 */
[----:B------:R-:W4:Y:S01]  /*12e90*/  MUFU.EX2 R37, R37 ;  /* 0x0000002500257308 */ /* 0x000f220000000800 */
[----:B---3--:R-:W-:Y:S03]  /*12ea0*/  F2FP.BF16.F32.PACK_AB R132, R51, R48 ;  /* 0x000000303384723e */ /* 0x008fe600000010ff */
[C---:B--2---:R-:W-:Y:S06]  /*12eb0*/  HMMA.16816.F32.BF16 R12, R20.reuse, R28, R12 ;  /* 0x0000001c140c723c */ /* 0x044fec000004180c */
[----:B------:R-:W-:Y:S02]  /*12ec0*/  MUFU.EX2 R32, R32 ;  /* 0x0000002000207308 */ /* 0x000fe40000000800 */
[----:B------:R-:W-:Y:S08]  /*12ed0*/  HMMA.16816.F32.BF16 R16, R20, R30, R16 ;  /* 0x0000001e1410723c */ /* 0x000ff00000041810 */
        /* <DEDUP_REMOVED lines=11> */
[----:B------:R-:W-:Y:S04]  /*12f90*/  FADD.FTZ R48, R48, R47 ;  /* 0x0000002f30307221 */ /* 0x000fe80000010000 */
[----:B------:R-:W-:Y:S01]  /*12fa0*/  FADD.FTZ R51, R51, R48 ;  /* 0x0000003033337221 */ /* 0x000fe20000010000 */
[----:B---3--:R-:W-:Y:S03]  /*12fb0*/  F2FP.BF16.F32.PACK_AB R135, R156, R33 ;  /* 0x000000219c87723e */ /* 0x008fe600000010ff */
[----:B------:R-:W-:Y:S04]  /*12fc0*/  FADD.FTZ R32, R32, R51 ;  /* 0x0000003320207221 */ /* 0x000fe80000010000 */
[----:B------:R-:W-:Y:S01]  /*12fd0*/  FADD.FTZ R241, R241, R32 ;  /* 0x00000020f1f17221 */ /* 0x000fe20000010000 */
[C---:B------:R-:W-:Y:S05]  /*12fe0*/  HMMA.16816.F32.BF16 R144, R132.reuse, R140, R4 ;  /* 0x0000008c8490723c */ /* 0x040fea0000041804 */
[----:B------:R-:W-:Y:S03]  /*12ff0*/  FADD.FTZ R4, R36, R49 ;  /* 0x0000003124047221 */ /* 0x000fe60000010000 */
[C---:B------:R-:W-:Y:S03]  /*13000*/  HMMA.16816.F32.BF16 R140, R132.reuse, R142, R8 ;  /* 0x0000008e848c723c */ /* 0x040fe60000041808 */
[----:B------:R-:W-:Y:S04]  /*13010*/  FADD.FTZ R4, R37, R4 ;  /* 0x0000000425047221 */ /* 0x000fe80000010000 */
[----:B------:R-:W-:Y:S01]  /*13020*/  FADD.FTZ R33, R33, R4 ;  /* 0x0000000421217221 */ /* 0x000fe20000010000 */
[C---:B-1----:R-:W-:Y:S03]  /*13030*/  HMMA.16816.F32.BF16 R136, R132.reuse, R24, R12 ;  /* 0x000000188488723c */ /* 0x042fe6000004180c */
[----:B------:R-:W-:Y:S05]  /*13040*/  FADD.FTZ R240, R156, R33 ;  /* 0x000000219cf07221 */ /* 0x000fea0000010000 */
[----:B------:R-:W-:Y:S01]  /*13050*/  HMMA.16816.F32.BF16 R132, R132, R26, R16 ;  /* 0x0000001a8484723c */ /* 0x000fe20000041810 */
[----:B------:R-:W-:Y:S08]  /*13060*/  @!UPT UIADD3 URZ, UPT, UPT, URZ, URZ, URZ ;  /* 0x000000fffffff290 */ /* 0x000ff0000fffe0ff */
[----:B------:R-:W-:Y:S11]  /*13070*/  @P0 BRA `(.L_x_952) ;  /* 0xffffffbc00640947 */ /* 0x000ff6000383ffff */
.L_x_945:
        /* <DEDUP_REMOVED lines=11> */
.L_x_962:
[----:B------:R-:W2:Y:S01]  /*13130*/  MUFU.RCP R3, R6 ;  /* 0x0000000600037308 */ /* 0x000ea20000001000 */
[----:B------:R-:W-:Y:S01]  /*13140*/  FSETP.NE.FTZ.AND P3, PT, R6, RZ, PT ;  /* 0x000000ff0600720b */ /* 0x000fe20003f75000 */
[----:B----4-:R-:W-:Y:S01]  /*13150*/  FADD.FTZ R10, R8, R10 ;  /* 0x0000000a080a7221 */ /* 0x010fe20000010000 */
[----:B------:R-:W-:-:S04]  /*13160*/  SHF.L.U32 R4, R213, 0x1, RZ ;  /* 0x00000001d5047819 */ /* 0x000fc800000006ff */
[----:B------:R-:W-:Y:S01]  /*13170*/  LOP3.LUT R4, R215, 0x6, R4, 0xf8, !PT ;  /* 0x00000006d7047812 */ /* 0x000fe200078ef804 */
[----:B------:R-:W4:Y:S01]  /*13180*/  MUFU.RCP R5, R10 ;  /* 0x0000000a00057308 */ /* 0x000f220000001000 */
[----:B------:R-:W-:Y:S02]  /*13190*/  FSETP.NE.FTZ.AND P2, PT, R10, RZ, PT ;  /* 0x000000ff0a00720b */ /* 0x000fe40003f55000 */
[----:B--2---:R-:W-:-:S05]  /*131a0*/  FSEL R3, R3, 1, P3 ;  /* 0x3f80000003037808 */ /* 0x004fca0001800000 */
        /* <DEDUP_REMOVED lines=8> */
[----:B------:R-:W-:Y:S02]  /*13230*/  SHF.L.U32 R3, R213, 0x3, RZ ;  /* 0x00000003d5037819 */ /* 0x000fe400000006ff */
[----:B----4-:R-:W-:-:S02]  /*13240*/  FSEL R5, R5, 1, P2 ;  /* 0x3f80000005057808 */ /* 0x010fc40001000000 */
[----:B---3--:R-:W-:Y:S02]  /*13250*/  LOP3.LUT R8, R3, 0xc0, RZ, 0xc0, !PT ;  /* 0x000000c003087812 */ /* 0x008fe400078ec0ff */
[----:B------:R-:W-:Y:S01]  /*13260*/  LOP3.LUT R4, R4, 0x20, R3, 0xf8, !PT ;  /* 0x0000002004047812 */ /* 0x000fe200078ef803 */
[C---:B------:R-:W-:Y:S01]  /*13270*/  FMUL.FTZ R146, R5.reuse, R146 ;  /* 0x0000009205927220 */ /* 0x040fe20000410000 */
[----:B------:R-:W-:Y:S01]  /*13280*/  LOP3.LUT R3, R8, 0x18, R213, 0xf8, !PT ;  /* 0x0000001808037812 */ /* 0x000fe200078ef8d5 */
[C---:B------:R-:W-:Y:S01]  /*13290*/  FMUL.FTZ R147, R5.reuse, R147 ;  /* 0x0000009305937220 */ /* 0x040fe20000410000 */
[C---:B------:R-:W-:Y:S01]  /*132a0*/  FMUL.FTZ R142, R5.reuse, R142 ;  /* 0x0000008e058e7220 */ /* 0x040fe20000410000 */
[C---:B------:R-:W-:Y:S01]  /*132b0*/  FMUL.FTZ R143, R5.reuse, R143 ;  /* 0x0000008f058f7220 */ /* 0x040fe20000410000 */
[----:B------:R-:W-:Y:S01]  /*132c0*/  LOP3.LUT R3, R4, R3, RZ, 0xfc, !PT ;  /* 0x0000000304037212 */ /* 0x000fe200078efcff */
[C---:B------:R-:W-:Y:S01]  /*132d0*/  FMUL.FTZ R138, R5.reuse, R138 ;  /* 0x0000008a058a7220 */ /* 0x040fe20000410000 */
[C---:B------:R-:W-:Y:S01]  /*132e0*/  LOP3.LUT R4, R212.reuse, 0x40, RZ, 0xc0, !PT ;  /* 0x00000040d4047812 */ /* 0x040fe200078ec0ff */
[----:B------:R-:W-:Y:S01]  /*132f0*/  FMUL.FTZ R139, R5, R139 ;  /* 0x0000008b058b7220 */ /* 0x000fe20000410000 */
[----:B------:R-:W-:Y:S01]  /*13300*/  LEA R3, R3, UR6, 0x1 ;  /* 0x0000000603037c11 */ /* 0x000fe2000f8e08ff */
[C---:B------:R-:W-:Y:S01]  /*13310*/  FMUL.FTZ R134, R5.reuse, R134 ;  /* 0x0000008605867220 */ /* 0x040fe20000410000 */
[----:B------:R-:W-:Y:S01]  /*13320*/  LOP3.LUT R212, R212, 0x20, RZ, 0xc0, !PT ;  /* 0x00000020d4d47812 */ /* 0x000fe200078ec0ff */
[----:B------:R-:W-:Y:S01]  /*13330*/  FMUL.FTZ R5, R5, R135 ;  /* 0x0000008705057220 */ /* 0x000fe20000410000 */
[----:B------:R-:W-:Y:S01]  /*13340*/  F2FP.BF16.F32.PACK_AB R144, R145, R144 ;  /* 0x000000909190723e */ /* 0x000fe200000010ff */
[----:B------:R-:W-:Y:S01]  /*13350*/  IMAD.IADD R9, R3, 0x1, -R4 ;  /* 0x0000000103097824 */ /* 0x000fe200078e0a04 */
[----:B------:R-:W-:-:S02]  /*13360*/  F2FP.BF16.F32.PACK_AB R146, R147, R146 ;  /* 0x000000929392723e */ /* 0x000fc400000010ff */
[----:B------:R-:W-:Y:S01]  /*13370*/  F2FP.BF16.F32.PACK_AB R140, R141, R140 ;  /* 0x0000008c8d8c723e */ /* 0x000fe200000010ff */
[----:B------:R-:W-:Y:S01]  /*13380*/  STS [R3], R144 ;  /* 0x0000009003007388 */ /* 0x000fe20000000800 */
[----:B------:R-:W-:Y:S02]  /*13390*/  F2FP.BF16.F32.PACK_AB R142, R143, R142 ;  /* 0x0000008e8f8e723e */ /* 0x000fe400000010ff */
[----:B------:R-:W-:Y:S01]  /*133a0*/  IADD3 R11, PT, PT, R3, -R212, RZ ;  /* 0x800000d4030b7210 */ /* 0x000fe20007ffe0ff */
[----:B------:R-:W-:Y:S01]  /*133b0*/  IMAD.IADD R212, R9, 0x1, -R212 ;  /* 0x0000000109d47824 */ /* 0x000fe200078e0ad4 */
[----:B------:R-:W-:Y:S01]  /*133c0*/  F2FP.BF16.F32.PACK_AB R136, R137, R136 ;  /* 0x000000888988723e */ /* 0x000fe200000010ff */
[----:B------:R2:W-:Y:S01]  /*133d0*/  STS [R3+0x200], R146 ;  /* 0x0002009203007388 */ /* 0x0005e20000000800 */
[----:B------:R-:W-:Y:S02]  /*133e0*/  F2FP.BF16.F32.PACK_AB R138, R139, R138 ;  /* 0x0000008a8b8a723e */ /* 0x000fe400000010ff */
[----:B------:R-:W-:Y:S01]  /*133f0*/  F2FP.BF16.F32.PACK_AB R132, R133, R132 ;  /* 0x000000848584723e */ /* 0x000fe200000010ff */
[----:B------:R-:W-:Y:S01]  /*13400*/  STS [R11+0x10], R140 ;  /* 0x0000108c0b007388 */ /* 0x000fe20000000800 */
[----:B------:R-:W-:-:S03]  /*13410*/  F2FP.BF16.F32.PACK_AB R5, R5, R134 ;  /* 0x000000860505723e */ /* 0x000fc600000010ff */
[----:B------:R-:W-:Y:S04]  /*13420*/  STS [R11+0x210], R142 ;  /* 0x0002108e0b007388 */ /* 0x000fe80000000800 */
[----:B------:R-:W-:Y:S04]  /*13430*/  STS [R9+0x20], R136 ;  /* 0x0000208809007388 */ /* 0x000fe80000000800 */
[----:B------:R-:W-:Y:S04]  /*13440*/  STS [R9+0x220], R138 ;  /* 0x0002208a09007388 */ /* 0x000fe80000000800 */
[----:B------:R-:W-:Y:S04]  /*13450*/  STS [R212+0x30], R132 ;  /* 0x00003084d4007388 */ /* 0x000fe80000000800 */
[----:B------:R3:W-:Y:S04]  /*13460*/  STS [R212+0x230], R5 ;  /* 0x00023005d4007388 */ /* 0x0007e80000000800 */
[----:B------:R-:W4:Y:S04]  /*13470*/  LD.E.U8 R4, desc[UR4][R150.64+0x1c8] ;  /* 0x0001c80496047980 */ /* 0x000f28000c101100 */
[----:B------:R-:W3:Y:S01]  /*13480*/  LD.E.64 R14, desc[UR4][R150.64+0x88] ;  /* 0x00008804960e7980 */ /* 0x000ee2000c101b00 */
[----:B------:R-:W1:Y:S01]  /*13490*/  @P3 MUFU.LG2 R6, R6 ;  /* 0x0000000600063308 */ /* 0x000e620000000c00 */
[----:B----4-:R-:W-:-:S13]  /*134a0*/  ISETP.NE.AND P1, PT, R4, RZ, PT ;  /* 0x000000ff0400720c */ /* 0x010fda0003f25270 */
[----:B------:R-:W4:Y:S04]  /*134b0*/  @!P1 LD.E R8, desc[UR4][R150.64+0x60] ;  /* 0x0000600496089980 */ /* 0x000f28000c101900 */
[----:B------:R-:W4:Y:S01]  /*134c0*/  @!P1 LD.E R4, desc[UR4][R150.64+0xb4] ;  /* 0x0000b40496049980 */ /* 0x000f22000c101900 */
[----:B------:R-:W3:Y:S01]  /*134d0*/  @P2 MUFU.LG2 R10, R10 ;  /* 0x0000000a000a2308 */ /* 0x000ee20000000c00 */
[----:B------:R-:W4:Y:S01]  /*134e0*/  S2R R13, SR_TID.X ;  /* 0x00000000000d7919 */ /* 0x000f220000002100 */
[----:B------:R-:W-:Y:S01]  /*134f0*/  ISETP.NE.AND P0, PT, R232, -0x1, PT ;  /* 0xffffffffe800780c */ /* 0x000fe20003f05270 */
[----:B-1----:R-:W-:Y:S01]  /*13500*/  @P3 FMUL.FTZ R16, R6, 0.69314718246459960938 ;  /* 0x3f31721806103820 */ /* 0x002fe20000410000 */
[----:B------:R-:W-:Y:S01]  /*13510*/  BSSY.RECONVERGENT B0, `(.L_x_954) ;  /* 0x0000011000007945 */ /* 0x000fe20003800200 */
[----:B------:R-:W-:-:S02]  /*13520*/  MOV R12, 0x7f800000 ;  /* 0x7f800000000c7802 */ /* 0x000fc40000000f00 */
[----:B--2---:R-:W-:Y:S01]  /*13530*/  MOV R3, 0x7f800000 ;  /* 0x7f80000000037802 */ /* 0x004fe20000000f00 */
[----:B-----5:R-:W-:Y:S01]  /*13540*/  @P3 FFMA.FTZ R12, R7, R2, R16 ;  /* 0x00000002070c3223 */ /* 0x020fe20000010010 */
[----:B------:R-:W-:Y:S01]  /*13550*/  LOP3.LUT P4, RZ, R213, 0x3, RZ, 0xc0, !PT ;  /* 0x00000003d5ff7812 */ /* 0x000fe2000788c0ff */
[----:B---3--:R-:W-:-:S05]  /*13560*/  @P2 FMUL.FTZ R5, R10, 0.69314718246459960938 ;  /* 0x3f3172180a052820 */ /* 0x008fca0000410000 */
[----:B------:R-:W-:-:S04]  /*13570*/  @P0 IMAD.WIDE.U32 R20, R14, R232, RZ ;  /* 0x000000e80e140225 */ /* 0x000fc800078e00ff */
[----:B------:R-:W-:Y:S01]  /*13580*/  @P2 FFMA.FTZ R3, R7, R0, R5 ;  /* 0x0000000007032223 */ /* 0x000fe20000010005 */
[----:B------:R-:W-:Y:S02]  /*13590*/  @P0 IMAD R0, R15, R232, RZ ;  /* 0x000000e80f000224 */ /* 0x000fe400078e02ff */
[----:B----4-:R-:W-:-:S04]  /*135a0*/  @!P1 IMAD R9, R8, R228, R227 ;  /* 0x000000e408099224 */ /* 0x010fc800078e02e3 */
[----:B------:R-:W-:Y:S01]  /*135b0*/  @!P1 IMAD R2, R9, R4, RZ ;  /* 0x0000000409029224 */ /* 0x000fe200078e02ff */
[----:B------:R-:W-:Y:S06]  /*135c0*/  @!P1 BRA `(.L_x_955) ;  /* 0x0000000000149947 */ /* 0x000fec0003800000 */
[----:B------:R-:W2:Y:S04]  /*135d0*/  @!P0 LD.E R5, desc[UR4][R150.64+0xb4] ;  /* 0x0000b40496058980 */ /* 0x000ea8000c101900 */
[----:B------:R-:W3:Y:S01]  /*135e0*/  LD.E R2, desc[UR4][R150.64+0xd4] ;  /* 0x0000d40496027980 */ /* 0x000ee2000c101900 */
[----:B--2---:R-:W-:Y:S02]  /*135f0*/  @!P0 IMAD R232, R5, R228, RZ ;  /* 0x000000e405e88224 */ /* 0x004fe400078e02ff */
[----:B---3--:R-:W-:-:S05]  /*13600*/  IMAD R5, R2, R227, RZ ;  /* 0x000000e302057224 */ /* 0x008fca00078e02ff */
[----:B------:R-:W-:Y:S02]  /*13610*/  IADD3 R2, PT, PT, R5, R232, RZ ;  /* 0x000000e805027210 */ /* 0x000fe40007ffe0ff */
.L_x_955:
[----:B------:R-:W-:Y:S05]  /*13620*/  BSYNC.RECONVERGENT B0 ;  /* 0x0000000000007941 */ /* 0x000fea0003800200 */
.L_x_954:
[----:B------:R1:W5:Y:S01]  /*13630*/  @!P0 LD.E.64 R28, desc[UR4][R150.64+0x80] ;  /* 0x00008004961c8980 */ /* 0x000362000c101b00 */
[----:B------:R-:W-:Y:S05]  /*13640*/  WARPSYNC.ALL ;  /* 0x0000000000007948 */ /* 0x000fea0003800000 */
[----:B------:R1:W5:Y:S01]  /*13650*/  LD.E.64 R26, desc[UR4][R150.64+0x90] ;  /* 0x00009004961a7980 */ /* 0x000362000c101b00 */
[----:B------:R-:W-:Y:S02]  /*13660*/  SHF.L.U32 R229, R229, 0x6, RZ ;  /* 0x00000006e5e57819 */ /* 0x000fe400000006ff */
[----:B------:R-:W-:Y:S01]  /*13670*/  SHF.R.U32.HI R13, RZ, 0x2, R13 ;  /* 0x00000002ff0d7819 */ /* 0x000fe2000001160d */
        /* <DEDUP_REMOVED lines=8> */
[----:B------:R-:W-:Y:S02]  /*13700*/  IMAD.IADD R19, R229, 0x1, R2 ;  /* 0x00000001e5137824 */ /* 0x000fe400078e0202 */
[----:B------:R-:W-:Y:S01]  /*13710*/  IMAD.IADD R17, R230, 0x1, -R229 ;  /* 0x00000001e6117824 */ /* 0x000fe200078e0ae5 */
        /* <DEDUP_REMOVED lines=10> */
.L_x_957:
[----:B------:R-:W-:Y:S05]  /*137c0*/  BSYNC.RECONVERGENT B0 ;  /* 0x0000000000007941 */ /* 0x000fea0003800200 */
.L_x_956:
[----:B-1----:R-:W2:Y:S01]  /*137d0*/  LD.E R151, desc[UR4][R150.64+0xc0] ;  /* 0x0000c00496977980 */ /* 0x002ea2000c101900 */
[----:B-----5:R-:W-:Y:S01]  /*137e0*/  @!P0 IMAD R2, R29, R228, RZ ;  /* 0x000000e41d028224 */ /* 0x020fe200078e02ff */
[----:B----4-:R-:W-:Y:S01]  /*137f0*/  MOV R16, R148 ;  /* 0x0000009400107202 */ /* 0x010fe20000000f00 */
[----:B------:R-:W-:Y:S01]  /*13800*/  @!P0 IMAD.WIDE.U32 R28, R28, R228, RZ ;  /* 0x000000e41c1c8225 */ /* 0x000fe200078e00ff */
[----:B------:R-:W-:-:S03]  /*13810*/  IADD3 R230, PT, PT, -R229, R230, RZ ;  /* 0x000000e6e5e67210 */ /* 0x000fc60007ffe1ff */
[----:B------:R-:W-:Y:S01]  /*13820*/  IMAD.MOV.U32 R17, RZ, RZ, RZ ;  /* 0x000000ffff117224 */ /* 0x000fe200078e00ff */
[----:B------:R-:W-:Y:S01]  /*13830*/  @!P0 IADD3 R2, PT, PT, R29, R2, RZ ;  /* 0x000000021d028210 */ /* 0x000fe20007ffe0ff */
[----:B------:R-:W-:Y:S01]  /*13840*/  @!P0 IMAD.MOV.U32 R12, RZ, RZ, R28 ;  /* 0x000000ffff0c8224 */ /* 0x000fe200078e001c */
[----:B------:R-:W-:Y:S01]  /*13850*/  @P0 IADD3 R2, PT, PT, R21, R0, RZ ;  /* 0x0000000015020210 */ /* 0x000fe20007ffe0ff */
[----:B------:R-:W-:-:S04]  /*13860*/  IMAD.WIDE.U32 R16, R229, R14, R16 ;  /* 0x0000000ee5107225 */ /* 0x000fc800078e0010 */
[----:B------:R-:W-:Y:S02]  /*13870*/  IMAD R3, R27, R227, RZ ;  /* 0x000000e31b037224 */ /* 0x000fe400078e02ff */
[----:B------:R-:W-:Y:S02]  /*13880*/  IMAD R229, R15, R229, RZ ;  /* 0x000000e50fe57224 */ /* 0x000fe400078e02ff */
[----:B------:R-:W-:Y:S01]  /*13890*/  IMAD.WIDE.U32 R26, R26, R227, RZ ;  /* 0x000000e31a1a7225 */ /* 0x000fe200078e00ff */
[----:B------:R-:W-:-:S03]  /*138a0*/  MOV R227, 0x0 ;  /* 0x0000000000e37802 */ /* 0x000fc60000000f00 */
[----:B------:R-:W-:Y:S01]  /*138b0*/  @P0 IMAD.MOV.U32 R12, RZ, RZ, R20 ;  /* 0x000000ffff0c0224 */ /* 0x000fe200078e0014 */
[----:B------:R-:W-:Y:S01]  /*138c0*/  IADD3 R3, PT, PT, R27, R3, RZ ;  /* 0x000000031b037210 */ /* 0x000fe20007ffe0ff */
[----:B------:R-:W-:-:S03]  /*138d0*/  IMAD.IADD R229, R17, 0x1, R229 ;  /* 0x0000000111e57824 */ /* 0x000fc600078e02e5 */
[----:B------:R-:W-:-:S04]  /*138e0*/  IADD3 R26, P2, P0, R26, R16, R12 ;  /* 0x000000101a1a7210 */ /* 0x000fc8000785e00c */
[----:B------:R-:W-:Y:S01]  /*138f0*/  IADD3.X R27, PT, PT, R3, R229, R2, P2, P0 ;  /* 0x000000e5031b7210 */ /* 0x000fe200017e0402 */
[----:B------:R-:W-:Y:S01]  /*13900*/  VIADD R3, R13, 0x20 ;  /* 0x000000200d037836 */ /* 0x000fe20000000000 */
[----:B--2---:R-:W-:-:S04]  /*13910*/  ISETP.GE.AND P3, PT, R148, R151, PT ;  /* 0x000000979400720c */ /* 0x004fc80003f66270 */
[-C--:B------:R-:W-:Y:S02]  /*13920*/  ISETP.GE.OR P1, PT, R13, R230.reuse, P3 ;  /* 0x000000e60d00720c */ /* 0x080fe40001f26670 */
[----:B------:R-:W-:-:S11]  /*13930*/  ISETP.GE.OR P2, PT, R3, R230, P3 ;  /* 0x000000e60300720c */ /* 0x000fd60001f46670 */
[----:B------:R-:W-:Y:S02]  /*13940*/  @!P1 IMAD R0, R15, R13, RZ ;  /* 0x0000000d0f009224 */ /* 0x000fe400078e02ff */
[----:B------:R-:W-:-:S05]  /*13950*/  @!P1 IMAD.WIDE.U32 R16, R13, R14, R26 ;  /* 0x0000000e0d109225 */ /* 0x000fca00078e001a */
[----:B------:R-:W-:Y:S02]  /*13960*/  @!P1 IADD3 R17, PT, PT, R17, R0, RZ ;  /* 0x0000000011119210 */ /* 0x000fe40007ffe0ff */
[----:B------:R-:W-:-:S04]  /*13970*/  @!P1 LEA R2, P0, R16, R24, 0x1 ;  /* 0x0000001810029211 */ /* 0x000fc800078008ff */
[----:B------:R-:W-:-:S05]  /*13980*/  @!P1 LEA.HI.X R3, R16, R25, R17, 0x1, P0 ;  /* 0x0000001910039211 */ /* 0x000fca00000f0c11 */
[----:B------:R3:W-:Y:S02]  /*13990*/  @!P1 ST.E.128 desc[UR4][R2.64], R4 ;  /* 0x0000000402009985 */ /* 0x0007e4000c101d04 */
[----:B---3--:R-:W-:Y:S05]  /*139a0*/  @P2 RET.REL.NODEC R226 `(_ZN5flash24flash_fwd_splitkv_kernelI23Flash_fwd_kernel_traitsILi32ELi64ELi256ELi4ELb0ELb0EN7cutlass10bfloat16_tE19Flash_kernel_traitsILi32ELi64ELi256ELi4ES3_EELb0ELb0ELb0ELb0ELb0ELb0ELb0ELb1EEEvNS_16Flash_fwd_paramsE) ;  /* 0xfffffec4e2942950 */ /* 0x008fea0003c3ffff */
        /* <DEDUP_REMOVED lines=12> */
[----:B-1----:R-:W-:Y:S05]  /*13a70*/  RET.REL.NODEC R226 `(_ZN5flash24flash_fwd_splitkv_kernelI23Flash_fwd_kernel_traitsILi32ELi64ELi256ELi4ELb0ELb0EN7cutlass10bfloat16_tE19Flash_kernel_traitsILi32ELi64ELi256ELi4ES3_EELb0ELb0ELb0ELb0ELb0ELb0ELb0ELb1EEEvNS_16Flash_fwd_paramsE) ;  /* 0xfffffec4e2607950 */ /* 0x002fea0003c3ffff */
.L_x_953:
[----:B------:R-:W-:Y:S01]  /*13a80*/  MOV R4, 0x2 ;  /* 0x0000000200047802 */ /* 0x000fe20000000f00 */
[----:B------:R-:W-:Y:S01]  /*13a90*/  IMAD.MOV.U32 R3, RZ, RZ, 0x1f ;  /* 0x0000001fff037424 */ /* 0x000fe200078e00ff */
[----:B------:R-:W-:-:S07]  /*13aa0*/  MOV R5, 0xffffffff ;  /* 0xffffffff00057802 */ /* 0x000fce0000000f00 */
[----:B-1---5:R-:W-:Y:S05]  /*13ab0*/  WARPSYNC.COLLECTIVE R5, `(.L_x_958) ;  /* 0x0000000005087348 */ /* 0x022fea0003c00000 */
[----:B------:R2:W3:Y:S02]  /*13ac0*/  SHFL.BFLY P0, R10, R241, R4, R3 ;  /* 0x0c000004f10a7389 */ /* 0x0004e40000000003 */
[----:B-123-5:R-:W-:Y:S05]  /*13ad0*/  ENDCOLLECTIVE ;  /* 0x000000000000791b */ /* 0x02efea0003800000 */
.L_x_958:
[----:B------:R-:W-:Y:S02]  /*13ae0*/  IMAD.MOV.U32 R6, RZ, RZ, R10 ;  /* 0x000000ffff067224 */ /* 0x000fe400078e000a */
[----:B------:R-:W-:Y:S02]  /*13af0*/  IMAD.MOV.U32 R4, RZ, RZ, 0x1 ;  /* 0x00000001ff047424 */ /* 0x000fe400078e00ff */
[----:B------:R-:W-:-:S05]  /*13b00*/  FADD.FTZ R9, R6, R241 ;  /* 0x000000f106097221 */ /* 0x000fca0000010000 */
[----:B------:R-:W-:-:S07]  /*13b10*/  MOV R241, R9 ;  /* 0x0000000900f17202 */ /* 0x000fce0000000f00 */
[----:B------:R-:W-:Y:S05]  /*13b20*/  WARPSYNC.COLLECTIVE R5, `(.L_x_959) ;  /* 0x0000000005087348 */ /* 0x000fea0003c00000 */
[----:B------:R1:W2:Y:S02]  /*13b30*/  SHFL.BFLY P0, R10, R241, R4, R3 ;  /* 0x0c000004f10a7389 */ /* 0x0002a40000000003 */
[----:B-12---:R-:W-:Y:S05]  /*13b40*/  ENDCOLLECTIVE ;  /* 0x000000000000791b */ /* 0x006fea0003800000 */
.L_x_959:
[----:B------:R-:W-:Y:S01]  /*13b50*/  MOV R241, R240 ;  /* 0x000000f000f17202 */ /* 0x000fe20000000f00 */
[----:B------:R-:W-:Y:S01]  /*13b60*/  IMAD.MOV.U32 R4, RZ, RZ, 0x2 ;  /* 0x00000002ff047424 */ /* 0x000fe200078e00ff */
[----:B------:R-:W-:-:S07]  /*13b70*/  MOV R6, R10 ;  /* 0x0000000a00067202 */ /* 0x000fce0000000f00 */
[----:B------:R-:W-:Y:S05]  /*13b80*/  WARPSYNC.COLLECTIVE R5, `(.L_x_960) ;  /* 0x0000000005087348 */ /* 0x000fea0003c00000 */
[----:B------:R1:W2:Y:S02]  /*13b90*/  SHFL.BFLY P0, R10, R241, R4, R3 ;  /* 0x0c000004f10a7389 */ /* 0x0002a40000000003 */
[----:B-12---:R-:W-:Y:S05]  /*13ba0*/  ENDCOLLECTIVE ;  /* 0x000000000000791b */ /* 0x006fea0003800000 */
.L_x_960:
[----:B------:R-:W-:Y:S01]  /*13bb0*/  FADD.FTZ R6, R9, R6 ;  /* 0x0000000609067221 */ /* 0x000fe20000010000 */
[----:B------:R-:W-:Y:S01]  /*13bc0*/  FADD.FTZ R8, R10, R240 ;  /* 0x000000f00a087221 */ /* 0x000fe20000010000 */
[----:B------:R-:W-:-:S04]  /*13bd0*/  MOV R4, 0x1 ;  /* 0x0000000100047802 */ /* 0x000fc80000000f00 */
[----:B------:R-:W-:-:S07]  /*13be0*/  MOV R241, R8 ;  /* 0x0000000800f17202 */ /* 0x000fce0000000f00 */
[----:B------:R-:W-:Y:S05]  /*13bf0*/  WARPSYNC.COLLECTIVE R5, `(.L_x_961) ;  /* 0x0000000005087348 */ /* 0x000fea0003c00000 */
[----:B------:R1:W2:Y:S02]  /*13c00*/  SHFL.BFLY P0, R10, R241, R4, R3 ;  /* 0x0c000004f10a7389 */ /* 0x0002a40000000003 */
[----:B-12---:R-:W-:Y:S05]  /*13c10*/  ENDCOLLECTIVE ;  /* 0x000000000000791b */ /* 0x006fea0003800000 */
.L_x_961:
[----:B------:R-:W-:Y:S05]  /*13c20*/  BRA `(.L_x_962) ;  /* 0xfffffff400407947 */ /* 0x000fea000383ffff */
.L_x_963:
        /* <DEDUP_REMOVED lines=13> */
.L_x_10228:


//--------------------- .text._ZN5flash24flash_fwd_splitkv_kernelI23Flash_fwd_kernel_traitsILi32ELi64ELi256ELi4ELb0ELb0EN7cutlass10bfloat16_tE19Flash_kernel_traitsILi32ELi64ELi256ELi4ES3_EELb0ELb0ELb0ELb0ELb0ELb1ELb0ELb1EEEvNS_16Flash_fwd_paramsE --------------------------
	.section	.text._ZN5flash24flash_fwd_splitkv_kernelI23Flash_fwd_kernel_traitsILi32ELi64ELi256ELi4ELb0ELb0EN7cutlass10bfloat16_tE19Flash_kernel_traitsILi32ELi64ELi256ELi4ES3_EELb0ELb0ELb0ELb0ELb0ELb1ELb0ELb1EEEvNS_16Flash_fwd_paramsE,"ax",@progbits
	.align	128
        .global         _ZN5flash24flash_fwd_splitkv_kernelI23Flash_fwd_kernel_traitsILi32ELi64ELi256ELi4ELb0ELb0EN7cutlass10bfloat16_tE19Flash_kernel_traitsILi32ELi64ELi256ELi4ES3_EELb0ELb0ELb0ELb0ELb0ELb1ELb0ELb1EEEvNS_16Flash_fwd_paramsE
        .type           _ZN5flash24flash_fwd_splitkv_kernelI23Flash_fwd_kernel_traitsILi32ELi64ELi256ELi4ELb0ELb0EN7cutlass10bfloat16_tE19Flash_kernel_traitsILi32ELi64ELi256ELi4ES3_EELb0ELb0ELb0ELb0ELb0ELb1ELb0ELb1EEEvNS_16Flash_fwd_paramsE,@function
        .size           _ZN5flash24flash_fwd_splitkv_kernelI23Flash_fwd_kernel_traitsILi32ELi64ELi256ELi4ELb0ELb0EN7cutlass10bfloat16_tE19Flash_kernel_traitsILi32ELi64ELi256ELi4ES3_EELb0ELb0ELb0ELb0ELb0ELb1ELb0ELb1EEEvNS_16Flash_fwd_paramsE,(.L_x_10229 - _ZN5flash24flash_fwd_splitkv_kernelI23Flash_fwd_kernel_traitsILi32ELi64ELi256ELi4ELb0ELb0EN7cutlass10bfloat16_tE19Flash_kernel_traitsILi32ELi64ELi256ELi4ES3_EELb0ELb0ELb0ELb0ELb0ELb1ELb0ELb1EEEvNS_16Flash_fwd_paramsE)
        .other          _ZN5flash24flash_fwd_splitkv_kernelI23Flash_fwd_kernel_traitsILi32ELi64ELi256ELi4ELb0ELb0EN7cutlass10bfloat16_tE19Flash_kernel_traitsILi32ELi64ELi256ELi4ES3_EELb0ELb0ELb0ELb0ELb0ELb1ELb0ELb1EEEvNS_16Flash_fwd_paramsE,@"STO_CUDA_ENTRY STV_DEFAULT"
_ZN5flash24flash_fwd_splitkv_kernelI23Flash_fwd_kernel_traitsILi32ELi64ELi256ELi4ELb0ELb0EN7cutlass10bfloat16_tE19Flash_kernel_traitsILi32ELi64ELi256ELi4ES3_EELb0ELb0ELb0ELb0ELb0ELb1ELb0ELb1EEEvNS_16Flash_fwd_paramsE:
.text._ZN5flash24flash_fwd_splitkv_kernelI23Flash_fwd_kernel_traitsILi32ELi64ELi256ELi4ELb0ELb0EN7cutlass10bfloat16_tE19Flash_kernel_traitsILi32ELi64ELi256ELi4ES3_EELb0ELb0ELb0ELb0ELb0ELb1ELb0ELb1EEEvNS_16Flash_fwd_paramsE:
[----:B------:R-:W-:Y:S01]  /*0000*/  LDC R1, c[0x0][0x37c] ;  /* 0x0000df00ff017b82 */ /* 0x000fe20000000800 */
[----:B------:R-:W1:Y:S07]  /*0010*/  S2R R241, SR_CTAID.X ;  /* 0x0000000000f17919 */ /* 0x000e6e0000002500 */
[----:B------:R-:W2:Y:S01]  /*0020*/  LDC.64 R152, c[0x0][0x348] ;  /* 0x0000d200ff987b82 */ /* 0x000ea20000000a00 */
[----:B------:R-:W-:Y:S01]  /*0030*/  BSSY.RECONVERGENT B3, `(.L_x_964) ;  /* 0x0000005000037945 */ /* 0x000fe20003800200 */
[----:B------:R-:W-:Y:S01]  /*0040*/  MOV R239, 0x80 ;  /* 0x0000008000ef7802 */ /* 0x000fe20000000f00 */
[----:B------:R-:W3:Y:S01]  /*0050*/  S2R R238, SR_CTAID.Y ;  /* 0x0000000000ee7919 */ /* 0x000ee20000002600 */
[----:B------:R-:W4:Y:S05]  /*0060*/  S2R R237, SR_CTAID.Z ;  /* 0x0000000000ed7919 */ /* 0x000f2a0000002700 */
[----:B-1234-:R-:W-:Y:S05]  /*0070*/  CALL.REL.NOINC `($_ZN5flash24flash_fwd_splitkv_kernelI23Flash_fwd_kernel_traitsILi32ELi64ELi256ELi4ELb0ELb0EN7cutlass10bfloat16_tE19Flash_kernel_traitsILi32ELi64ELi256ELi4ES3_EELb0ELb0ELb0ELb0ELb0ELb1ELb0ELb1EEEvNS_16Flash_fwd_paramsE$_ZN5flash30compute_attn_1rowblock_splitkvI23Flash_fwd_kernel_traitsILi32ELi64ELi256ELi4ELb0ELb0EN7cutlass10bfloat16_tE19Flash_kernel_traitsILi32ELi64ELi256ELi4ES3_EELb0ELb0ELb0ELb0ELb0ELb1ELb0ELb1ENS_16Flash_fwd_paramsEEEvRKT8_iiiii) ;  /* 0x0000000000087944 */ /* 0x01efea0003c00000 */
[----:B------:R-:W-:Y:S05]  /*0080*/  BSYNC.RECONVERGENT B3 ;  /* 0x0000000000037941 */ /* 0x000fea0003800200 */
.L_x_964:
[----:B------:R-:W-:Y:S05]  /*0090*/  EXIT ;  /* 0x000000000000794d */ /* 0x000fea0003800000 */
        .type           $_ZN5flash24flash_fwd_splitkv_kernelI23Flash_fwd_kernel_traitsILi32ELi64ELi256ELi4ELb0ELb0EN7cutlass10bfloat16_tE19Flash_kernel_traitsILi32ELi64ELi256ELi4ES3_EELb0ELb0ELb0ELb0ELb0ELb1ELb0ELb1EEEvNS_16Flash_fwd_paramsE$_ZN5flash30compute_attn_1rowblock_splitkvI23Flash_fwd_kernel_traitsILi32ELi64ELi256ELi4ELb0ELb0EN7cutlass10bfloat16_tE19Flash_kernel_traitsILi32ELi64ELi256ELi4ES3_EELb0ELb0ELb0ELb0ELb0ELb1ELb0ELb1ENS_16Flash_fwd_paramsEEEvRKT8_iiiii,@function
        .size           $_ZN5flash24flash_fwd_splitkv_kernelI23Flash_fwd_kernel_traitsILi32ELi64ELi256ELi4ELb0ELb0EN7cutlass10bfloat16_tE19Flash_kernel_traitsILi32ELi64ELi256ELi4ES3_EELb0ELb0ELb0ELb0ELb0ELb1ELb0ELb1EEEvNS_16Flash_fwd_paramsE$_ZN5flash30compute_attn_1rowblock_splitkvI23Flash_fwd_kernel_traitsILi32ELi64ELi256ELi4ELb0ELb0EN7cutlass10bfloat16_tE19Flash_kernel_traitsILi32ELi64ELi256ELi4ES3_EELb0ELb0ELb0ELb0ELb0ELb1ELb0ELb1ENS_16Flash_fwd_paramsEEEvRKT8_iiiii,(.L_x_10229 - $_ZN5flash24flash_fwd_splitkv_kernelI23Flash_fwd_kernel_traitsILi32ELi64ELi256ELi4ELb0ELb0EN7cutlass10bfloat16_tE19Flash_kernel_traitsILi32ELi64ELi256ELi4ES3_EELb0ELb0ELb0ELb0ELb0ELb1ELb0ELb1EEEvNS_16Flash_fwd_paramsE$_ZN5flash30compute_attn_1rowblock_splitkvI23Flash_fwd_kernel_traitsILi32ELi64ELi256ELi4ELb0ELb0EN7cutlass10bfloat16_tE19Flash_kernel_traitsILi32ELi64ELi256ELi4ES3_EELb0ELb0ELb0ELb0ELb0ELb1ELb0ELb1ENS_16Flash_fwd_paramsEEEvRKT8_iiiii)
$_ZN5flash24flash_fwd_splitkv_kernelI23Flash_fwd_kernel_traitsILi32ELi64ELi256ELi4ELb0ELb0EN7cutlass10bfloat16_tE19Flash_kernel_traitsILi32ELi64ELi256ELi4ES3_EELb0ELb0ELb0ELb0ELb0ELb1ELb0ELb1EEEvNS_16Flash_fwd_paramsE$_ZN5flash30compute_attn_1rowblock_splitkvI23Flash_fwd_kernel_traitsILi32ELi64ELi256ELi4ELb0ELb0EN7cutlass10bfloat16_tE19Flash_kernel_traitsILi32ELi64ELi256ELi4ES3_EELb0ELb0ELb0ELb0ELb0ELb1ELb0ELb1ENS_16Flash_fwd_paramsEEEvRKT8_iiiii:
[----:B------:R-:W1:Y:S02]  /*00a0*/  LDCU.64 UR4, c[0x0][0x358] ;  /* 0x00006b00ff0477ac */ /* 0x000e640008000a00 */
[----:B-1----:R-:W2:Y:S04]  /*00b0*/  LD.E.64 R4, desc[UR4][R152.64+0xe0] ;  /* 0x0000e00498047980 */ /* 0x002ea8000c101b00 */
[----:B------:R-:W3:Y:S04]  /*00c0*/  LD.E.64 R2, desc[UR4][R152.64+0xe8] ;  /* 0x0000e80498027980 */ /* 0x000ee8000c101b00 */
[----:B------:R-:W4:Y:S01]  /*00d0*/  LD.E.64 R6, desc[UR4][R152.64+0xf0] ;  /* 0x0000f00498067980 */ /* 0x000f22000c101b00 */
[----:B------:R-:W-:Y:S01]  /*00e0*/  IMAD.SHL.U32 R10, R238, 0x4, RZ ;  /* 0x00000004ee0a7824 */ /* 0x000fe200078e00ff */
[----:B------:R-:W-:Y:S01]  /*00f0*/  SHF.R.U32.HI R11, RZ, 0x1e, R238 ;  /* 0x0000001eff0b7819 */ /* 0x000fe200000116ee */
[----:B------:R-:W-:Y:S01]  /*0100*/  IMAD.MOV.U32 R235, RZ, RZ, -0x1 ;  /* 0xffffffffffeb7424 */ /* 0x000fe200078e00ff */
[----:B------:R-:W4:Y:S01]  /*0110*/  LD.E.64 R8, desc[UR4][R152.64+0xf8] ;  /* 0x0000f80498087980 */ /* 0x000f22000c101b00 */
[----:B------:R-:W-:Y:S01]  /*0120*/  IMAD.MOV.U32 R12, RZ, RZ, RZ ;  /* 0x000000ffff0c7224 */ /* 0x000fe200078e00ff */
[----:B--2---:R-:W-:-:S02]  /*0130*/  ISETP.NE.U32.AND P0, PT, R4, RZ, PT ;  /* 0x000000ff0400720c */ /* 0x004fc40003f05070 */
[----:B------:R-:W-:Y:S02]  /*0140*/  ISETP.NE.U32.AND P2, PT, R4, RZ, PT ;  /* 0x000000ff0400720c */ /* 0x000fe40003f45070 */
[----:B---3--:R-:W-:Y:S02]  /*0150*/  ISETP.NE.U32.AND P4, PT, R2, RZ, PT ;  /* 0x000000ff0200720c */ /* 0x008fe40003f85070 */
[C---:B------:R-:W-:Y:S02]  /*0160*/  ISETP.NE.AND.EX P1, PT, R5.reuse, RZ, PT, P0 ;  /* 0x000000ff0500720c */ /* 0x040fe40003f25300 */
[----:B----4-:R-:W-:Y:S02]  /*0170*/  ISETP.NE.U32.AND P5, PT, R6, RZ, PT ;  /* 0x000000ff0600720c */ /* 0x010fe40003fa5070 */
[----:B------:R-:W-:Y:S01]  /*0180*/  ISETP.NE.AND.EX P3, PT, R5, RZ, PT, P2 ;  /* 0x000000ff0500720c */ /* 0x000fe20003f65320 */
[----:B------:R-:W-:Y:S01]  /*0190*/  IMAD.WIDE.U32 R4, R238, 0x4, R4 ;  /* 0x00000004ee047825 */ /* 0x000fe200078e0004 */
[----:B------:R-:W-:-:S02]  /*01a0*/  ISETP.NE.AND.EX P4, PT, R3, RZ, PT, P4 ;  /* 0x000000ff0300720c */ /* 0x000fc40003f85340 */
[----:B------:R-:W-:Y:S02]  /*01b0*/  ISETP.NE.AND.EX P6, PT, R7, RZ, PT, P5 ;  /* 0x000000ff0700720c */ /* 0x000fe40003fc5350 */
[----:B------:R-:W-:-:S03]  /*01c0*/  IADD3 R28, P0, PT, R6, R10, RZ ;  /* 0x0000000a061c7210 */ /* 0x000fc60007f1e0ff */
[----:B------:R1:W5:Y:S02]  /*01d0*/  @P1 LD.E R235, desc[UR4][R4.64] ;  /* 0x0000000404eb1980 */ /* 0x000364000c101900 */
[----:B------:R-:W-:Y:S02]  /*01e0*/  IMAD.X R29, R7, 0x1, R11, P0 ;  /* 0x00000001071d7824 */ /* 0x000fe400000e060b */
[----:B------:R1:W5:Y:S04]  /*01f0*/  @!P3 LD.E R236, desc[UR4][R152.64+0xb4] ;  /* 0x0000b40498ecb980 */ /* 0x000368000c101900 */
[----:B------:R1:W5:Y:S04]  /*0200*/  @!P4 LD.E R0, desc[UR4][R152.64+0xb8] ;  /* 0x0000b8049800c980 */ /* 0x000368000c101900 */
[----:B------:R1:W5:Y:S04]  /*0210*/  @P6 LD.E R12, desc[UR4][R28.64] ;  /* 0x000000041c0c6980 */ /* 0x000368000c101900 */
[----:B------:R1:W5:Y:S01]  /*0220*/  @P3 LD.E R5, desc[UR4][R4.64+0x4] ;  /* 0x0000040404053980 */ /* 0x000362000c101900 */
[----:B------:R-:W-:-:S04]  /*0230*/  ISETP.NE.U32.AND P2, PT, R2, RZ, PT ;  /* 0x000000ff0200720c */ /* 0x000fc80003f45070 */
        /* <DEDUP_REMOVED lines=8> */
[----:B-1----:R-:W2:Y:S02]  /*02c0*/  LD.E.U8 R4, desc[UR4][R152.64+0x1b2] ;  /* 0x0001b20498047980 */ /* 0x002ea4000c101100 */
[----:B--2---:R-:W-:-:S13]  /*02d0*/  ISETP.NE.AND P0, PT, R4, RZ, PT ;  /* 0x000000ff0400720c */ /* 0x004fda0003f05270 */
[----:B------:R-:W-:Y:S05]  /*02e0*/  @!P0 BRA `(.L_x_966) ;  /* 0x0000000000048947 */ /* 0x000fea0003800000 */
[----:B------:R2:W5:Y:S02]  /*02f0*/  LD.E R13, desc[UR4][R2.64] ;  /* 0x00000004020d7980 */ /* 0x000564000c101900 */
.L_x_966:
[----:B------:R-:W-:Y:S05]  /*0300*/  BSYNC.RECONVERGENT B0 ;  /* 0x0000000000007941 */ /* 0x000fea0003800200 */
.L_x_965:
[----:B------:R-:W-:Y:S04]  /*0310*/  BSSY.RECONVERGENT B0, `(.L_x_967) ;  /* 0x0000007000007945 */ /* 0x000fe80003800200 */
[----:B------:R-:W-:Y:S05]  /*0320*/  @!P4 BRA `(.L_x_968) ;  /* 0x000000000014c947 */ /* 0x000fea0003800000 */
[----:B-----5:R-:W3:Y:S02]  /*0330*/  LD.E.U8 R0, desc[UR4][R152.64+0x1b2] ;  /* 0x0001b20498007980 */ /* 0x020ee4000c101100 */
[----:B---3--:R-:W-:-:S13]  /*0340*/  ISETP.NE.AND P0, PT, R0, RZ, PT ;  /* 0x000000ff0000720c */ /* 0x008fda0003f05270 */
[----:B------:R-:W3:Y:S02]  /*0350*/  @P0 LD.E R0, desc[UR4][R2.64+0x4] ;  /* 0x0000040402000980 */ /* 0x000ee4000c101900 */
[----:B---3--:R-:W-:-:S06]  /*0360*/  @P0 IADD3 R0, PT, PT, R0, -R13, RZ ;  /* 0x8000000d00000210 */ /* 0x008fcc0007ffe0ff */
[----:B------:R3:W5:Y:S02]  /*0370*/  @!P0 LD.E R0, desc[UR4][R2.64] ;  /* 0x0000000402008980 */ /* 0x000764000c101900 */
.L_x_968:
[----:B------:R-:W-:Y:S05]  /*0380*/  BSYNC.RECONVERGENT B0 ;  /* 0x0000000000007941 */ /* 0x000fea0003800200 */
.L_x_967:
[----:B------:R-:W-:Y:S01]  /*0390*/  BSSY.RECONVERGENT B1, `(.L_x_969) ;  /* 0x0000012000017945 */ /* 0x000fe20003800200 */
[----:B-----5:R-:W-:Y:S02]  /*03a0*/  @P3 IADD3 R236, PT, PT, -R235, R5, RZ ;  /* 0x00000005ebec3210 */ /* 0x020fe40007ffe1ff */
[----:B------:R-:W-:Y:S01]  /*03b0*/  IADD3 R83, PT, PT, R0, -R12, RZ ;  /* 0x8000000c00537210 */ /* 0x000fe20007ffe0ff */
[----:B------:R-:W-:Y:S06]  /*03c0*/  @!P5 BRA `(.L_x_970) ;  /* 0x000000000014d947 */ /* 0x000fec0003800000 */
[----:B--23--:R-:W-:-:S05]  /*03d0*/  IADD3 R2, P0, PT, R8, R10, RZ ;  /* 0x0000000a08027210 */ /* 0x00cfca0007f1e0ff */
[----:B------:R-:W-:-:S05]  /*03e0*/  IMAD.X R3, R9, 0x1, R11, P0 ;  /* 0x0000000109037824 */ /* 0x000fca00000e060b */
[----:B------:R-:W2:Y:S02]  /*03f0*/  LD.E R2, desc[UR4][R2.64] ;  /* 0x0000000402027980 */ /* 0x000ea4000c101900 */
[----:B--2---:R-:W-:Y:S01]  /*0400*/  IADD3 R77, PT, PT, R2, -R12, RZ ;  /* 0x8000000c024d7210 */ /* 0x004fe20007ffe0ff */
[----:B------:R-:W-:Y:S05]  /*0410*/  BRA `(.L_x_971) ;  /* 0x0000000000247947 */ /* 0x000fea0003800000 */
.L_x_970:
[----:B--23--:R-:W2:Y:S01]  /*0420*/  LD.E.64 R2, desc[UR4][R152.64+0x108] ;  /* 0x0001080498027980 */ /* 0x00cea2000c101b00 */
[----:B------:R-:W-:Y:S01]  /*0430*/  BSSY.RECONVERGENT B0, `(.L_x_972) ;  /* 0x0000006000007945 */ /* 0x000fe20003800200 */
[----:B------:R-:W-:Y:S01]  /*0440*/  IMAD.MOV.U32 R0, RZ, RZ, RZ ;  /* 0x000000ffff007224 */ /* 0x000fe200078e00ff */
[----:B--2---:R-:W-:-:S04]  /*0450*/  ISETP.NE.U32.AND P0, PT, R2, RZ, PT ;  /* 0x000000ff0200720c */ /* 0x004fc80003f05070 */
[----:B------:R-:W-:-:S13]  /*0460*/  ISETP.NE.AND.EX P0, PT, R3, RZ, PT, P0 ;  /* 0x000000ff0300720c */ /* 0x000fda0003f05300 */
[----:B------:R-:W-:Y:S05]  /*0470*/  @!P0 BRA `(.L_x_973) ;  /* 0x0000000000048947 */ /* 0x000fea0003800000 */
[----:B------:R2:W5:Y:S02]  /*0480*/  LD.E R0, desc[UR4][R152.64+0xbc] ;  /* 0x0000bc0498007980 */ /* 0x000564000c101900 */
.L_x_973:
[----:B------:R-:W-:Y:S05]  /*0490*/  BSYNC.RECONVERGENT B0 ;  /* 0x0000000000007941 */ /* 0x000fea0003800200 */
.L_x_972:
[----:B-----5:R-:W-:Y:S02]  /*04a0*/  IADD3 R77, PT, PT, R83, R0, RZ ;  /* 0x00000000534d7210 */ /* 0x020fe40007ffe0ff */
.L_x_971:
[----:B------:R-:W-:Y:S05]  /*04b0*/  BSYNC.RECONVERGENT B1 ;  /* 0x0000000000017941 */ /* 0x000fea0003800200 */
.L_x_969:
[----:B------:R-:W-:Y:S01]  /*04c0*/  IMAD.SHL.U32 R111, R241, 0x40, RZ ;  /* 0x00000040f16f7824 */ /* 0x000fe200078e00ff */
[----:B------:R-:W-:Y:S01]  /*04d0*/  MOV R2, R239 ;  /* 0x000000ef00027202 */ /* 0x000fe20000000f00 */
[----:B------:R-:W-:-:S03]  /*04e0*/  IMAD.MOV.U32 R3, RZ, RZ, 0x0 ;  /* 0x00000000ff037424 */ /* 0x000fc600078e00ff */
[----:B------:R-:W-:-:S13]  /*04f0*/  ISETP.GT.AND P0, PT, R236, R111, PT ;  /* 0x0000006fec00720c */ /* 0x000fda0003f04270 */
[----:B-12---:R-:W-:Y:S05]  /*0500*/  @!P0 RET.REL.NODEC R2 `(_ZN5flash24flash_fwd_splitkv_kernelI23Flash_fwd_kernel_traitsILi32ELi64ELi256ELi4ELb0ELb0EN7cutlass10bfloat16_tE19Flash_kernel_traitsILi32ELi64ELi256ELi4ES3_EELb0ELb0ELb0ELb0ELb0ELb1ELb0ELb1EEEvNS_16Flash_fwd_paramsE) ;  /* 0xfffffff802bc8950 */ /* 0x006fea0003c3ffff */
        /* <DEDUP_REMOVED lines=34> */
[----:B------:R-:W-:Y:S01]  /*0730*/  @P0 IADD3 R0, PT, PT, R9, R13, RZ ;  /* 0x0000000d09000210 */ /* 0x000fe20007ffe0ff */
[----:B------:R-:W-:Y:S01]  /*0740*/  IMAD R5, R3, R111, RZ ;  /* 0x0000006f03057224 */ /* 0x000fe200078e02ff */
[----:B---3--:R-:W-:Y:S02]  /*0750*/  ISETP.GE.AND P2, PT, R4, R16, PT ;  /* 0x000000100400720c */ /* 0x008fe40003f46270 */
[----:B------:R-:W-:Y:S01]  /*0760*/  IADD3 R6, P0, PT, R12, R6, RZ ;  /* 0x000000060c067210 */ /* 0x000fe20007f1e0ff */
[----:B------:R-:W-:Y:S01]  /*0770*/  IMAD.IADD R12, R236, 0x1, -R111 ;  /* 0x00000001ec0c7824 */ /* 0x000fe200078e0a6f */
[----:B------:R-:W-:Y:S02]  /*0780*/  SHF.R.U32.HI R16, RZ, 0x2, R32 ;  /* 0x00000002ff107819 */ /* 0x000fe40000011620 */
[----:B------:R-:W-:Y:S02]  /*0790*/  IADD3.X R7, PT, PT, R0, R7, R5, P0, !PT ;  /* 0x0000000700077210 */ /* 0x000fe400007fe405 */
[----:B------:R-:W-:Y:S01]  /*07a0*/  ISETP.GE.OR P0, PT, R16, R12, P2 ;  /* 0x0000000c1000720c */ /* 0x000fe20001706670 */
[----:B----4-:R-:W-:-:S02]  /*07b0*/  IMAD R5, R11, R237, RZ ;  /* 0x000000ed0b057224 */ /* 0x010fc400078e02ff */
[----:B------:R-:W-:Y:S01]  /*07c0*/  IMAD.WIDE.U32 R8, R10, R237, R6 ;  /* 0x000000ed0a087225 */ /* 0x000fe200078e0006 */
[----:B------:R-:W-:-:S04]  /*07d0*/  ISETP.NE.AND P1, PT, R4, RZ, PT ;  /* 0x000000ff0400720c */ /* 0x000fc80003f25270 */
[----:B------:R-:W-:-:S05]  /*07e0*/  IADD3 R5, PT, PT, R9, R5, RZ ;  /* 0x0000000509057210 */ /* 0x000fca0007ffe0ff */
[----:B------:R-:W-:Y:S01]  /*07f0*/  @!P0 MOV R4, R8 ;  /* 0x0000000800048202 */ /* 0x000fe20000000f00 */
[----:B------:R-:W-:-:S04]  /*0800*/  @!P0 IMAD R10, R3, R16, RZ ;  /* 0x00000010030a8224 */ /* 0x000fc800078e02ff */
[----:B------:R-:W-:-:S04]  /*0810*/  @!P0 IMAD.WIDE.U32 R6, R2, R16, R4 ;  /* 0x0000001002068225 */ /* 0x000fc800078e0004 */
[----:B------:R-:W-:Y:S02]  /*0820*/  VIADD R11, R16, 0x20 ;  /* 0x00000020100b7836 */ /* 0x000fe40000000000 */
[----:B------:R-:W-:Y:S01]  /*0830*/  @!P0 IMAD.IADD R7, R7, 0x1, R10 ;  /* 0x0000000107078824 */ /* 0x000fe200078e020a */
[C---:B------:R-:W-:Y:S02]  /*0840*/  @!P0 LEA R10, P3, R6.reuse, R14, 0x1 ;  /* 0x0000000e060a8211 */ /* 0x040fe400078608ff */
[CC--:B------:R-:W-:Y:S02]  /*0850*/  ISETP.GE.OR P5, PT, R11.reuse, R12.reuse, P1 ;  /* 0x0000000c0b00720c */ /* 0x0c0fe40000fa6670 */
[----:B------:R-:W-:Y:S02]  /*0860*/  ISETP.GE.OR P2, PT, R11, R12, P2 ;  /* 0x0000000c0b00720c */ /* 0x000fe40001746670 */
[----:B------:R-:W-:Y:S01]  /*0870*/  @!P0 LEA.HI.X R11, R6, R15, R7, 0x1, P3 ;  /* 0x0000000f060b8211 */ /* 0x000fe200018f0c07 */
[----:B------:R-:W-:-:S04]  /*0880*/  IMAD R0, R17, R238, R237 ;  /* 0x000000ee11007224 */ /* 0x000fc800078e02ed */
[----:B------:R1:W-:Y:S01]  /*0890*/  @!P0 ST.E.128 desc[UR4][R10.64], RZ ;  /* 0x000000ff0a008985 */ /* 0x0003e2000c101d04 */
[----:B------:R-:W-:Y:S01]  /*08a0*/  IMAD R0, R18, R0, R111 ;  /* 0x0000000012007224 */ /* 0x000fe200078e026f */
[----:B------:R-:W-:-:S04]  /*08b0*/  ISETP.GE.OR P4, PT, R16, R12, P1 ;  /* 0x0000000c1000720c */ /* 0x000fc80000f86670 */
[----:B------:R-:W-:-:S04]  /*08c0*/  IADD3 R13, P1, PT, R0, R16, RZ ;  /* 0x00000010000d7210 */ /* 0x000fc80007f3e0ff */
[----:B------:R-:W-:Y:S02]  /*08d0*/  LEA.HI.X.SX32 R0, R0, RZ, 0x1, P1 ;  /* 0x000000ff00007211 */ /* 0x000fe400008f0eff */
[----:B------:R-:W-:-:S03]  /*08e0*/  LEA R12, P1, R13, R152, 0x2 ;  /* 0x000000980d0c7211 */ /* 0x000fc600078210ff */
[----:B------:R-:W-:Y:S02]  /*08f0*/  @!P4 MOV R7, 0x7f800000 ;  /* 0x7f8000000007c802 */ /* 0x000fe40000000f00 */
[----:B------:R-:W-:Y:S01]  /*0900*/  LEA.HI.X R13, R13, R153, R0, 0x2, P1 ;  /* 0x000000990d0d7211 */ /* 0x000fe200008f1400 */
[----:B------:R-:W-:Y:S07]  /*0910*/  @P2 BRA `(.L_x_976) ;  /* 0x0000000000282947 */ /* 0x000fee0003800000 */
        /* <DEDUP_REMOVED lines=10> */
.L_x_976:
[----:B------:R-:W-:Y:S05]  /*09c0*/  BSYNC.RECONVERGENT B0 ;  /* 0x0000000000007941 */ /* 0x000fea0003800200 */
.L_x_975:
[----:B--2---:R-:W-:Y:S01]  /*09d0*/  MOV R2, R239 ;  /* 0x000000ef00027202 */ /* 0x004fe20000000f00 */
[----:B------:R1:W-:Y:S01]  /*09e0*/  @!P4 ST.E desc[UR4][R12.64], R7 ;  /* 0x000000070c00c985 */ /* 0x0003e2000c101904 */
[----:B------:R-:W-:-:S04]  /*09f0*/  MOV R3, 0x0 ;  /* 0x0000000000037802 */ /* 0x000fc80000000f00 */
[----:B-1----:R-:W-:Y:S05]  /*0a00*/  @P5 RET.REL.NODEC R2 `(_ZN5flash24flash_fwd_splitkv_kernelI23Flash_fwd_kernel_traitsILi32ELi64ELi256ELi4ELb0ELb0EN7cutlass10bfloat16_tE19Flash_kernel_traitsILi32ELi64ELi256ELi4ES3_EELb0ELb0ELb0ELb0ELb0ELb1ELb0ELb1EEEvNS_16Flash_fwd_paramsE) ;  /* 0xfffffff4027c5950 */ /* 0x002fea0003c3ffff */
[----:B------:R-:W-:Y:S02]  /*0a10*/  MOV R0, 0x7f800000 ;  /* 0x7f80000000007802 */ /* 0x000fe40000000f00 */
[----:B------:R-:W-:Y:S02]  /*0a20*/  MOV R2, R239 ;  /* 0x000000ef00027202 */ /* 0x000fe40000000f00 */
[----:B------:R-:W-:Y:S01]  /*0a30*/  MOV R3, 0x0 ;  /* 0x0000000000037802 */ /* 0x000fe20000000f00 */
[----:B------:R1:W-:Y:S03]  /*0a40*/  ST.E desc[UR4][R12.64+0x80], R0 ;  /* 0x000080000c007985 */ /* 0x0003e6000c101904 */
[----:B-1----:R-:W-:Y:S05]  /*0a50*/  RET.REL.NODEC R2 `(_ZN5flash24flash_fwd_splitkv_kernelI23Flash_fwd_kernel_traitsILi32ELi64ELi256ELi4ELb0ELb0EN7cutlass10bfloat16_tE19Flash_kernel_traitsILi32ELi64ELi256ELi4ES3_EELb0ELb0ELb0ELb0ELb0ELb1ELb0ELb1EEEvNS_16Flash_fwd_paramsE) ;  /* 0xfffffff402687950 */ /* 0x002fea0003c3ffff */
.L_x_974:
        /* <DEDUP_REMOVED lines=12> */
[----:B-----5:R-:W2:Y:S04]  /*0b20*/  LD.E R9, desc[UR4][R152.64+0x170] ;  /* 0x0001700498097980 */ /* 0x020ea8000c101900 */
        /* <DEDUP_REMOVED lines=12> */
[----:B-1----:R-:W-:-:S06]  /*0bf0*/  IADD3 R2, PT, PT, R2, 0xffffffe, RZ ;  /* 0x0ffffffe02027810 */ /* 0x002fcc0007ffe0ff */
[----:B------:R-:W1:Y:S01]  /*0c00*/  F2I.FTZ.U32.TRUNC.NTZ R3, R2 ;  /* 0x0000000200037305 */ /* 0x000e62000021f000 */
[----:B------:R-:W-:Y:S02]  /*0c10*/  IABS R8, R9 ;  /* 0x0000000900087213 */ /* 0x000fe40000000000 */
[----:B-1----:R-:W-:Y:S01]  /*0c20*/  IADD3 R0, PT, PT, RZ, -R3, RZ ;  /* 0x80000003ff007210 */ /* 0x002fe20007ffe0ff */
[----:B------:R-:W-:-:S04]  /*0c30*/  IMAD.MOV.U32 R2, RZ, RZ, RZ ;  /* 0x000000ffff027224 */ /* 0x000fc800078e00ff */
[----:B------:R-:W-:-:S04]  /*0c40*/  IMAD R0, R0, R5, RZ ;  /* 0x0000000500007224 */ /* 0x000fc800078e02ff */
[----:B------:R-:W-:Y:S01]  /*0c50*/  IMAD.HI.U32 R3, R3, R0, R2 ;  /* 0x0000000003037227 */ /* 0x000fe200078e0002 */
[----:B------:R-:W-:-:S03]  /*0c60*/  MOV R2, R4 ;  /* 0x0000000400027202 */ /* 0x000fc60000000f00 */
[----:B------:R-:W-:Y:S02]  /*0c70*/  IMAD.MOV R0, RZ, RZ, -R8 ;  /* 0x000000ffff007224 */ /* 0x000fe400078e0a08 */
[----:B------:R-:W-:-:S04]  /*0c80*/  IMAD.HI.U32 R4, R3, R2, RZ ;  /* 0x0000000203047227 */ /* 0x000fc800078e00ff */
[----:B------:R-:W-:-:S05]  /*0c90*/  IMAD R0, R4, R0, R2 ;  /* 0x0000000004007224 */ /* 0x000fca00078e0202 */
[----:B------:R-:W-:-:S13]  /*0ca0*/  ISETP.GT.U32.AND P0, PT, R5, R0, PT ;  /* 0x000000000500720c */ /* 0x000fda0003f04070 */
[----:B------:R-:W-:-:S04]  /*0cb0*/  @!P0 IADD3 R0, PT, PT, R0, -R5, RZ ;  /* 0x8000000500008210 */ /* 0x000fc80007ffe0ff */
[----:B------:R-:W-:Y:S02]  /*0cc0*/  ISETP.GE.U32.AND P1, PT, R0, R5, PT ;  /* 0x000000050000720c */ /* 0x000fe40003f26070 */
[----:B------:R-:W-:Y:S01]  /*0cd0*/  LOP3.LUT R0, R16, R9, RZ, 0x3c, !PT ;  /* 0x0000000910007212 */ /* 0x000fe200078e3cff */
[----:B------:R-:W-:Y:S01]  /*0ce0*/  @!P0 VIADD R4, R4, 0x1 ;  /* 0x0000000104048836 */ /* 0x000fe20000000000 */
[----:B------:R-:W-:Y:S01]  /*0cf0*/  ISETP.NE.AND P3, PT, R9, RZ, PT ;  /* 0x000000ff0900720c */ /* 0x000fe20003f65270 */
[----:B---3--:R-:W-:Y:S01]  /*0d00*/  IMAD.WIDE.U32 R2, R6, R238, RZ ;  /* 0x000000ee06027225 */ /* 0x008fe200078e00ff */
[----:B------:R-:W-:-:S03]  /*0d10*/  ISETP.GE.AND P2, PT, R0, RZ, PT ;  /* 0x000000ff0000720c */ /* 0x000fc60003f46270 */
[----:B------:R-:W-:Y:S01]  /*0d20*/  IMAD R0, R7, R238, RZ ;  /* 0x000000ee07007224 */ /* 0x000fe200078e02ff */
[----:B------:R-:W-:Y:S01]  /*0d30*/  LEA R189, P0, R2, R232, 0x2 ;  /* 0x000000e802bd7211 */ /* 0x000fe200078010ff */
[----:B------:R-:W2:Y:S02]  /*0d40*/  LD.E.64 R6, desc[UR4][R152.64+0x20] ;  /* 0x0000200498067980 */ /* 0x000ea4000c101b00 */
[----:B------:R-:W-:Y:S02]  /*0d50*/  @P1 IADD3 R4, PT, PT, R4, 0x1, RZ ;  /* 0x0000000104041810 */ /* 0x000fe40007ffe0ff */
[----:B------:R-:W-:-:S03]  /*0d60*/  IADD3 R0, PT, PT, R3, R0, RZ ;  /* 0x0000000003007210 */ /* 0x000fc60007ffe0ff */
[----:B------:R-:W-:Y:S01]  /*0d70*/  IMAD.MOV.U32 R5, RZ, RZ, R4 ;  /* 0x000000ffff057224 */ /* 0x000fe200078e0004 */
[----:B------:R-:W-:Y:S02]  /*0d80*/  LEA.HI.X R188, R2, R233, R0, 0x2, P0 ;  /* 0x000000e902bc7211 */ /* 0x000fe400000f1400 */
[----:B------:R-:W-:Y:S01]  /*0d90*/  MOV R2, R189 ;  /* 0x000000bd00027202 */ /* 0x000fe20000000f00 */
[----:B------:R-:W-:Y:S01]  /*0da0*/  @!P2 IMAD.MOV R5, RZ, RZ, -R5 ;  /* 0x000000ffff05a224 */ /* 0x000fe200078e0a05 */
[----:B------:R-:W-:Y:S01]  /*0db0*/  @!P3 LOP3.LUT R5, RZ, R9, RZ, 0x33, !PT ;  /* 0x00000009ff05b212 */ /* 0x000fe200078e33ff */
        /* <DEDUP_REMOVED lines=31> */
[----:B------:R-:W-:Y:S02]  /*0fb0*/  @!P0 LOP3.LUT R0, RZ, R15, RZ, 0x33, !PT ;  /* 0x0000000fff008212 */ /* 0x000fe400078e33ff */
        /* <DEDUP_REMOVED lines=8> */
[----:B------:R-:W-:Y:S01]  /*1040*/  IMAD.WIDE.U32 R2, R14, R174, R2 ;  /* 0x000000ae0e027225 */ /* 0x000fe200078e0002 */
[----:B------:R-:W-:-:S03]  /*1050*/  SHF.R.S32.HI R5, RZ, 0x1f, R0 ;  /* 0x0000001fff057819 */ /* 0x000fc60000011400 */
        /* <DEDUP_REMOVED lines=12> */
.L_x_978:
        /* <DEDUP_REMOVED lines=31> */
[----:B----4-:R-:W-:Y:S02]  /*1310*/  @!P0 IMAD R4, R11, R9, RZ ;  /* 0x000000090b048224 */ /* 0x010fe400078e02ff */
[----:B------:R-:W-:Y:S01]  /*1320*/  @!P0 IMAD.IADD R3, R3, 0x1, R0 ;  /* 0x0000000103038824 */ /* 0x000fe200078e0200 */
[----:B------:R-:W-:Y:S01]  /*1330*/  @P0 IADD3 R0, PT, PT, R12, R13, RZ ;  /* 0x0000000d0c000210 */ /* 0x000fe20007ffe0ff */
[----:B------:R-:W-:Y:S02]  /*1340*/  @!P0 IMAD R11, R10, R5, R4 ;  /* 0x000000050a0b8224 */ /* 0x000fe400078e0204 */
[----:B------:R-:W-:Y:S02]  /*1350*/  @!P1 IMAD.IADD R6, R6, 0x1, -R8 ;  /* 0x0000000106069824 */ /* 0x000fe400078e0a08 */
[----:B------:R-:W-:-:S03]  /*1360*/  @!P0 IMAD.WIDE.U32 R4, R10, R9, R2 ;  /* 0x000000090a048225 */ /* 0x000fc600078e0002 */
[----:B------:R-:W-:Y:S01]  /*1370*/  ISETP.GE.U32.AND P3, PT, R6, R8, PT ;  /* 0x000000080600720c */ /* 0x000fe20003f66070 */
[-C--:B------:R-:W-:Y:S02]  /*1380*/  @P0 IMAD R6, R175, R0.reuse, RZ ;  /* 0x00000000af060224 */ /* 0x080fe400078e02ff */
[----:B------:R-:W-:Y:S01]  /*1390*/  @P0 IMAD.WIDE.U32 R2, R174, R0, RZ ;  /* 0x00000000ae020225 */ /* 0x000fe200078e00ff */
[----:B------:R-:W-:Y:S02]  /*13a0*/  @!P0 IADD3 R0, PT, PT, R5, R11, RZ ;  /* 0x0000000b05008210 */ /* 0x000fe40007ffe0ff */
[----:B------:R-:W-:Y:S01]  /*13b0*/  LOP3.LUT R5, R237, R15, RZ, 0x3c, !PT ;  /* 0x0000000fed057212 */ /* 0x000fe200078e3cff */
[----:B------:R-:W-:Y:S01]  /*13c0*/  @P0 IMAD.MOV.U32 R4, RZ, RZ, R2 ;  /* 0x000000ffff040224 */ /* 0x000fe200078e0002 */
[----:B------:R-:W-:Y:S02]  /*13d0*/  @!P1 IADD3 R7, PT, PT, R7, 0x1, RZ ;  /* 0x0000000107079810 */ /* 0x000fe40007ffe0ff */
[----:B------:R-:W-:-:S02]  /*13e0*/  ISETP.GE.AND P2, PT, R5, RZ, PT ;  /* 0x000000ff0500720c */ /* 0x000fc40003f46270 */
[----:B------:R-:W-:Y:S02]  /*13f0*/  @P0 IADD3 R0, PT, PT, R3, R6, RZ ;  /* 0x0000000603000210 */ /* 0x000fe40007ffe0ff */
[----:B------:R-:W-:Y:S01]  /*1400*/  ISETP.NE.AND P1, PT, R15, RZ, PT ;  /* 0x000000ff0f00720c */ /* 0x000fe20003f25270 */
[----:B------:R-:W-:Y:S01]  /*1410*/  @!P0 IMAD R6, R193, R12, RZ ;  /* 0x0000000cc1068224 */ /* 0x000fe200078e02ff */
[----:B------:R-:W-:Y:S01]  /*1420*/  @!P0 SHF.R.S32.HI R5, RZ, 0x1f, R12 ;  /* 0x0000001fff058819 */ /* 0x000fe2000001140c */
[----:B------:R-:W-:Y:S01]  /*1430*/  IMAD.MOV.U32 R3, RZ, RZ, R0 ;  /* 0x000000ffff037224 */ /* 0x000fe200078e0000 */
[----:B------:R-:W-:Y:S02]  /*1440*/  MOV R2, R4 ;  /* 0x0000000400027202 */ /* 0x000fe40000000f00 */
[----:B------:R-:W-:Y:S01]  /*1450*/  @P3 IADD3 R7, PT, PT, R7, 0x1, RZ ;  /* 0x0000000107073810 */ /* 0x000fe20007ffe0ff */
[-C--:B------:R-:W-:Y:S02]  /*1460*/  IMAD R8, R175, R14.reuse, RZ ;  /* 0x0000000eaf087224 */ /* 0x080fe400078e02ff */
        /* <DEDUP_REMOVED lines=11> */
[----:B------:R-:W-:Y:S01]  /*1520*/  @!P0 MOV R2, R6 ;  /* 0x0000000600028202 */ /* 0x000fe20000000f00 */
[----:B------:R-:W-:Y:S01]  /*1530*/  IMAD R10, R19, R0, RZ ;  /* 0x00000000130a7224 */ /* 0x000fe200078e02ff */
[----:B------:R-:W-:Y:S02]  /*1540*/  @P0 IADD3 R12, PT, PT, R12, R13, RZ ;  /* 0x0000000d0c0c0210 */ /* 0x000fe40007ffe0ff */
[----:B------:R-:W-:Y:S01]  /*1550*/  SHF.R.S32.HI R11, RZ, 0x1f, R0 ;  /* 0x0000001fff0b7819 */ /* 0x000fe20000011400 */
[C---:B------:R-:W-:Y:S02]  /*1560*/  @!P0 IMAD R8, R16.reuse, R7, R8 ;  /* 0x0000000710088224 */ /* 0x040fe400078e0208 */
[----:B------:R-:W-:-:S04]  /*1570*/  @!P0 IMAD.WIDE.U32 R6, R16, R9, R2 ;  /* 0x0000000910068225 */ /* 0x000fc800078e0002 */
[----:B------:R-:W-:-:S04]  /*1580*/  IMAD.WIDE.U32 R4, R18, R0, R4 ;  /* 0x0000000012047225 */ /* 0x000fc800078e0004 */
[----:B------:R-:W-:Y:S02]  /*1590*/  IMAD R10, R18, R11, R10 ;  /* 0x0000000b120a7224 */ /* 0x000fe400078e020a */
[----:B------:R-:W-:-:S04]  /*15a0*/  @P0 IMAD.WIDE.U32 R2, R192, R12, RZ ;  /* 0x0000000cc0020225 */ /* 0x000fc800078e00ff */
[----:B------:R-:W-:Y:S01]  /*15b0*/  @P0 IMAD R0, R193, R12, RZ ;  /* 0x0000000cc1000224 */ /* 0x000fe200078e02ff */
[----:B------:R-:W-:Y:S01]  /*15c0*/  MOV R13, R4 ;  /* 0x00000004000d7202 */ /* 0x000fe20000000f00 */
[----:B------:R-:W-:Y:S01]  /*15d0*/  @!P0 IMAD.IADD R7, R7, 0x1, R8 ;  /* 0x0000000107078824 */ /* 0x000fe200078e0208 */
[----:B------:R-:W-:Y:S01]  /*15e0*/  IADD3 R17, PT, PT, R5, R10, RZ ;  /* 0x0000000a05117210 */ /* 0x000fe20007ffe0ff */
[----:B------:R-:W-:Y:S01]  /*15f0*/  @P0 IMAD.IADD R7, R3, 0x1, R0 ;  /* 0x0000000103070824 */ /* 0x000fe200078e0200 */
[----:B------:R-:W-:Y:S02]  /*1600*/  @P0 MOV R6, R2 ;  /* 0x0000000200060202 */ /* 0x000fe40000000f00 */
[----:B------:R-:W-:Y:S02]  /*1610*/  MOV R16, RZ ;  /* 0x000000ff00107202 */ /* 0x000fe40000000f00 */
.L_x_979:
[----:B------:R-:W-:Y:S05]  /*1620*/  BSYNC.RECONVERGENT B0 ;  /* 0x0000000000007941 */ /* 0x000fea0003800200 */
.L_x_977:
[----:B------:R-:W-:Y:S01]  /*1630*/  ISETP.NE.AND P0, PT, R235, -0x1, PT ;  /* 0xffffffffeb00780c */ /* 0x000fe20003f05270 */
[----:B------:R-:W2:Y:S04]  /*1640*/  LD.E.64 R10, desc[UR4][R152.64+0x30] ;  /* 0x00003004980a7980 */ /* 0x000ea8000c101b00 */
[----:B------:R-:W3:Y:S04]  /*1650*/  LD.E.64 R18, desc[UR4][R152.64+0x48] ;  /* 0x0000480498127980 */ /* 0x000ee8000c101b00 */
[----:B------:R-:W4:Y:S04]  /*1660*/  LD.E.64 R24, desc[UR4][R152.64] ;  /* 0x0000000498187980 */ /* 0x000f28000c101b00 */
[----:B------:R-:W3:Y:S04]  /*1670*/  @!P0 LD.E.64 R8, desc[UR4][R152.64+0x18] ;  /* 0x0000180498088980 */ /* 0x000ee8000c101b00 */
[----:B------:R-:W4:Y:S04]  /*1680*/  LD.E.64 R20, desc[UR4][R152.64+0x10] ;  /* 0x0000100498147980 */ /* 0x000f28000c101b00 */
[----:B------:R-:W4:Y:S04]  /*1690*/  LD.E.64 R22, desc[UR4][R152.64+0x8] ;  /* 0x0000080498167980 */ /* 0x000f28000c101b00 */
[----:B------:R-:W4:Y:S04]  /*16a0*/  LD.E R31, desc[UR4][R152.64+0xd0] ;  /* 0x0000d004981f7980 */ /* 0x000f28000c101900 */
[----:B------:R-:W5:Y:S01]  /*16b0*/  LD.E R234, desc[UR4][R152.64+0xc0] ;  /* 0x0000c00498ea7980 */ /* 0x000f62000c101900 */
        /* <DEDUP_REMOVED lines=11> */
[----:B------:R-:W-:Y:S02]  /*1770*/  IMAD.MOV.U32 R3, RZ, RZ, R12 ;  /* 0x000000ffff037224 */ /* 0x000fe400078e000c */
[----:B------:R-:W-:Y:S02]  /*1780*/  IMAD.MOV R0, RZ, RZ, -R5 ;  /* 0x000000ffff007224 */ /* 0x000fe400078e0a05 */
[----:B------:R-:W-:-:S04]  /*1790*/  IMAD.HI.U32 R5, R2, R3, RZ ;  /* 0x0000000302057227 */ /* 0x000fc800078e00ff */
[----:B------:R-:W-:-:S05]  /*17a0*/  IMAD R0, R5, R0, R3 ;  /* 0x0000000005007224 */ /* 0x000fca00078e0203 */
[----:B------:R-:W-:Y:S01]  /*17b0*/  ISETP.GT.U32.AND P1, PT, R4, R0, PT ;  /* 0x000000000400720c */ /* 0x000fe20003f24070 */
[----:B------:R-:W-:-:S12]  /*17c0*/  IMAD.SHL.U32 R173, R32, 0x8, RZ ;  /* 0x0000000820ad7824 */ /* 0x000fd800078e00ff */
[----:B------:R-:W-:-:S04]  /*17d0*/  @!P1 IADD3 R0, PT, PT, R0, -R4, RZ ;  /* 0x8000000400009210 */ /* 0x000fc80007ffe0ff */
[----:B------:R-:W-:Y:S02]  /*17e0*/  ISETP.GE.U32.AND P4, PT, R0, R4, PT ;  /* 0x000000040000720c */ /* 0x000fe40003f86070 */
[----:B------:R-:W-:Y:S02]  /*17f0*/  LOP3.LUT R0, R237, R15, RZ, 0x3c, !PT ;  /* 0x0000000fed007212 */ /* 0x000fe400078e3cff */
[----:B------:R-:W-:Y:S02]  /*1800*/  LOP3.LUT R132, R173, 0x18, RZ, 0xc0, !PT ;  /* 0x00000018ad847812 */ /* 0x000fe400078ec0ff */
[----:B------:R-:W-:Y:S02]  /*1810*/  ISETP.GE.AND P3, PT, R0, RZ, PT ;  /* 0x000000ff0000720c */ /* 0x000fe40003f66270 */
[----:B------:R-:W-:Y:S02]  /*1820*/  @!P1 IADD3 R5, PT, PT, R5, 0x1, RZ ;  /* 0x0000000105059810 */ /* 0x000fe40007ffe0ff */
[----:B------:R-:W-:-:S02]  /*1830*/  ISETP.NE.AND P1, PT, R15, RZ, PT ;  /* 0x000000ff0f00720c */ /* 0x000fc40003f25270 */
[----:B------:R-:W-:Y:S01]  /*1840*/  IADD3 R2, P2, PT, R132, R6, RZ ;  /* 0x0000000684027210 */ /* 0x000fe20007f5e0ff */
[----:B------:R-:W-:Y:S02]  /*1850*/  @P4 VIADD R5, R5, 0x1 ;  /* 0x0000000105054836 */ /* 0x000fe40000000000 */
[----:B-----5:R-:W-:Y:S02]  /*1860*/  IMAD R0, R16, R192, RZ ;  /* 0x000000c010007224 */ /* 0x020fe400078e02ff */
[----:B------:R-:W-:Y:S02]  /*1870*/  IMAD.X R3, RZ, RZ, R7, P2 ;  /* 0x000000ffff037224 */ /* 0x000fe400010e0607 */
[----:B------:R-:W-:Y:S02]  /*1880*/  IMAD.MOV.U32 R16, RZ, RZ, R5 ;  /* 0x000000ffff107224 */ /* 0x000fe400078e0005 */
[----:B------:R-:W-:Y:S02]  /*1890*/  IMAD.MOV.U32 R30, RZ, RZ, RZ ;  /* 0x000000ffff1e7224 */ /* 0x000fe400078e00ff */
[----:B------:R-:W-:-:S02]  /*18a0*/  IMAD R0, R14, R193, R0 ;  /* 0x000000c10e007224 */ /* 0x000fc400078e0200 */
[----:B------:R-:W-:Y:S02]  /*18b0*/  IMAD.WIDE.U32 R2, R14, R192, R2 ;  /* 0x000000c00e027225 */ /* 0x000fe400078e0002 */
[----:B------:R1:W5:Y:S02]  /*18c0*/  @P6 LD.E R30, desc[UR4][R28.64] ;  /* 0x000000041c1e6980 */ /* 0x000364000c101900 */
[----:B------:R-:W-:Y:S01]  /*18d0*/  @!P3 IMAD.MOV R16, RZ, RZ, -R16 ;  /* 0x000000ffff10b224 */ /* 0x000fe200078e0a10 */
[----:B------:R-:W-:Y:S02]  /*18e0*/  @!P1 LOP3.LUT R16, RZ, R15, RZ, 0x33, !PT ;  /* 0x0000000fff109212 */ /* 0x000fe400078e33ff */
[----:B------:R-:W-:Y:S01]  /*18f0*/  IADD3 R5, PT, PT, R3, R0, RZ ;  /* 0x0000000003057210 */ /* 0x000fe20007ffe0ff */
[----:B------:R-:W-:Y:S01]  /*1900*/  IMAD.MOV.U32 R57, RZ, RZ, RZ ;  /* 0x000000ffff397224 */ /* 0x000fe200078e00ff */
[----:B------:R-:W-:Y:S02]  /*1910*/  SHF.R.U32.HI R56, RZ, 0x2, R32 ;  /* 0x00000002ff387819 */ /* 0x000fe40000011620 */
[----:B-1----:R-:W-:Y:S01]  /*1920*/  SHF.R.S32.HI R29, RZ, 0x1f, R16 ;  /* 0x0000001fff1d7819 */ /* 0x002fe20000011410 */
[----:B------:R-:W1:Y:S01]  /*1930*/  S2UR UR6, SR_CgaCtaId ;  /* 0x00000000000679c3 */ /* 0x000e620000008800 */
[----:B------:R-:W-:Y:S01]  /*1940*/  UMOV UR7, 0x400 ;  /* 0x0000040000077882 */ /* 0x000fe20000000000 */
[----:B------:R-:W-:Y:S01]  /*1950*/  LOP3.LUT R189, R189, R188, RZ, 0x3c, !PT ;  /* 0x000000bcbdbd7212 */ /* 0x000fe200078e3cff */
[----:B------:R-:W-:-:S03]  /*1960*/  IMAD.SHL.U32 R163, R190, 0x100, RZ ;  /* 0x00000100bea37824 */ /* 0x000fc600078e00ff */
[----:B------:R-:W-:Y:S01]  /*1970*/  LOP3.LUT R188, R189, R188, RZ, 0x3c, !PT ;  /* 0x000000bcbdbc7212 */ /* 0x000fe200078e3cff */
[----:B------:R-:W-:Y:S01]  /*1980*/  IMAD.SHL.U32 R67, R174, 0x20, RZ ;  /* 0x00000020ae437824 */ /* 0x000fe200078e00ff */
[C---:B------:R-:W-:Y:S02]  /*1990*/  SHF.L.U64.HI R82, R192.reuse, 0x5, R193 ;  /* 0x00000005c0527819 */ /* 0x040fe400000102c1 */
[----:B------:R-:W-:Y:S02]  /*19a0*/  SHF.L.U32 R80, R192, 0x5, RZ ;  /* 0x00000005c0507819 */ /* 0x000fe400000006ff */
[----:B------:R-:W-:Y:S02]  /*19b0*/  SHF.L.U64.HI R76, R174, 0x5, R175 ;  /* 0x00000005ae4c7819 */ /* 0x000fe400000102af */
[----:B------:R-:W-:Y:S01]  /*19c0*/  IADD3 R86, PT, PT, R163, -0x100, RZ ;  /* 0xffffff00a3567810 */ /* 0x000fe20007ffe0ff */
[----:B-1----:R-:W-:Y:S01]  /*19d0*/  ULEA UR6, UR6, UR7, 0x18 ;  /* 0x0000000706067291 */ /* 0x002fe2000f8ec0ff */
[----:B------:R-:W-:Y:S01]  /*19e0*/  LOP3.LUT R189, R189, R188, RZ, 0x3c, !PT ;  /* 0x000000bcbdbd7212 */ /* 0x000fe200078e3cff */
[----:B--2---:R-:W-:-:S04]  /*19f0*/  @P0 IMAD.WIDE.U32 R6, R10, R235, RZ ;  /* 0x000000eb0a060225 */ /* 0x004fc800078e00ff */
[----:B------:R-:W-:Y:S02]  /*1a00*/  @P0 IMAD R12, R11, R235, RZ ;  /* 0x000000eb0b0c0224 */ /* 0x000fe400078e02ff */
[-C--:B---3--:R-:W-:Y:S02]  /*1a10*/  @!P0 IMAD R4, R9, R238.reuse, RZ ;  /* 0x000000ee09048224 */ /* 0x088fe400078e02ff */
[----:B------:R-:W-:-:S04]  /*1a20*/  @!P0 IMAD.WIDE.U32 R8, R8, R238, RZ ;  /* 0x000000ee08088225 */ /* 0x000fc800078e00ff */
[----:B------:R-:W-:Y:S02]  /*1a30*/  @P0 IMAD.MOV.U32 R8, RZ, RZ, R6 ;  /* 0x000000ffff080224 */ /* 0x000fe400078e0006 */
[----:B------:R-:W-:Y:S02]  /*1a40*/  @!P0 IMAD.IADD R0, R9, 0x1, R4 ;  /* 0x0000000109008824 */ /* 0x000fe400078e0204 */
[----:B------:R-:W-:Y:S01]  /*1a50*/  @P0 IMAD.IADD R0, R7, 0x1, R12 ;  /* 0x0000000107000824 */ /* 0x000fe200078e020c */
[----:B------:R-:W-:Y:S01]  /*1a60*/  IADD3 R6, P1, PT, R132, R8, RZ ;  /* 0x0000000884067210 */ /* 0x000fe20007f3e0ff */
[----:B------:R-:W-:Y:S01]  /*1a70*/  IMAD R7, R27, R16, RZ ;  /* 0x000000101b077224 */ /* 0x000fe200078e02ff */
[----:B------:R-:W-:-:S03]  /*1a80*/  LOP3.LUT R8, R173, 0xc0, RZ, 0xc0, !PT ;  /* 0x000000c0ad087812 */ /* 0x000fc600078ec0ff */
[----:B------:R-:W-:Y:S01]  /*1a90*/  IMAD R12, R29, R26, R7 ;  /* 0x0000001a1d0c7224 */ /* 0x000fe200078e0207 */
[----:B------:R-:W-:Y:S01]  /*1aa0*/  MOV R4, R2 ;  /* 0x0000000200047202 */ /* 0x000fe20000000f00 */
[----:B------:R-:W-:Y:S01]  /*1ab0*/  IMAD.X R7, RZ, RZ, R0, P1 ;  /* 0x000000ffff077224 */ /* 0x000fe200008e0600 */
[-C--:B------:R-:W-:Y:S02]  /*1ac0*/  @!P0 MOV R2, R10.reuse ;  /* 0x0000000a00028202 */ /* 0x080fe40000000f00 */
[----:B------:R-:W-:Y:S01]  /*1ad0*/  @P0 MOV R2, R10 ;  /* 0x0000000a00020202 */ /* 0x000fe20000000f00 */
[-C--:B------:R-:W-:Y:S01]  /*1ae0*/  IMAD R10, R19, R237.reuse, RZ ;  /* 0x000000ed130a7224 */ /* 0x080fe200078e02ff */
[----:B------:R-:W-:Y:S01]  /*1af0*/  LOP3.LUT R0, R8, 0x18, R32, 0xf8, !PT ;  /* 0x0000001808007812 */ /* 0x000fe200078ef820 */
[----:B------:R-:W-:-:S03]  /*1b00*/  IMAD.WIDE.U32 R6, R18, R237, R6 ;  /* 0x000000ed12067225 */ /* 0x000fc600078e0006 */
[----:B------:R-:W-:Y:S01]  /*1b10*/  LOP3.LUT R0, R0, 0x18, R173, 0x78, !PT ;  /* 0x0000001800007812 */ /* 0x000fe200078e78ad */
[--C-:B------:R-:W-:Y:S02]  /*1b20*/  @!P0 IMAD.MOV.U32 R3, RZ, RZ, R11.reuse ;  /* 0x000000ffff038224 */ /* 0x100fe400078e000b */
[----:B------:R-:W-:Y:S02]  /*1b30*/  @P0 IMAD.MOV.U32 R3, RZ, RZ, R11 ;  /* 0x000000ffff030224 */ /* 0x000fe400078e000b */
[----:B------:R-:W-:Y:S01]  /*1b40*/  IMAD.WIDE.U32 R8, R241, 0x40, R56 ;  /* 0x00000040f1087825 */ /* 0x000fe200078e0038 */
[----:B------:R-:W-:-:S03]  /*1b50*/  LOP3.LUT R173, R0, 0x1f20, R173, 0xf8, !PT ;  /* 0x00001f2000ad7812 */ /* 0x000fc600078ef8ad */
[----:B------:R-:W-:Y:S01]  /*1b60*/  IMAD.IADD R7, R7, 0x1, R10 ;  /* 0x0000000107077824 */ /* 0x000fe200078e020a */
[----:B------:R-:W-:Y:S01]  /*1b70*/  IADD3 R10, P0, PT, R132, R13, RZ ;  /* 0x0000000d840a7210 */ /* 0x000fe20007f1e0ff */
[----:B------:R-:W-:-:S04]  /*1b80*/  IMAD.WIDE.U32 R4, R16, R26, R4 ;  /* 0x0000001a10047225 */ /* 0x000fc800078e0004 */
[----:B------:R-:W-:Y:S01]  /*1b90*/  IMAD R0, R9, R2, RZ ;  /* 0x0000000209007224 */ /* 0x000fe200078e02ff */
[----:B------:R-:W-:Y:S01]  /*1ba0*/  IADD3 R5, PT, PT, R5, R12, RZ ;  /* 0x0000000c05057210 */ /* 0x000fe20007ffe0ff */
[----:B------:R-:W-:Y:S02]  /*1bb0*/  IMAD.X R11, RZ, RZ, R17, P0 ;  /* 0x000000ffff0b7224 */ /* 0x000fe400000e0611 */
[C---:B------:R-:W-:Y:S02]  /*1bc0*/  IMAD R12, R8.reuse, R3, R0 ;  /* 0x00000003080c7224 */ /* 0x040fe400078e0200 */
[----:B------:R-:W-:Y:S01]  /*1bd0*/  IMAD.WIDE.U32 R8, R8, R2, R6 ;  /* 0x0000000208087225 */ /* 0x000fe200078e0006 */
[----:B------:R-:W-:-:S03]  /*1be0*/  SHF.L.U64.HI R97, R2, 0x5, R3 ;  /* 0x0000000502617819 */ /* 0x000fc60000010203 */
[----:B------:R-:W-:Y:S02]  /*1bf0*/  IMAD R0, R175, R56, RZ ;  /* 0x00000038af007224 */ /* 0x000fe400078e02ff */
[----:B------:R-:W-:Y:S01]  /*1c00*/  IMAD.WIDE.U32 R6, R56, R174, R10 ;  /* 0x000000ae38067225 */ /* 0x000fe200078e000a */
[----:B------:R-:W-:-:S03]  /*1c10*/  SHF.L.U32 R87, R2, 0x5, RZ ;  /* 0x0000000502577819 */ /* 0x000fc600000006ff */
[----:B------:R-:W-:Y:S02]  /*1c20*/  IMAD R10, R193, R56, RZ ;  /* 0x00000038c10a7224 */ /* 0x000fe400078e02ff */
[----:B------:R-:W-:Y:S01]  /*1c30*/  IMAD.WIDE.U32 R4, R56, R192, R4 ;  /* 0x000000c038047225 */ /* 0x000fe200078e0004 */
[----:B----4-:R-:W-:-:S03]  /*1c40*/  LEA R84, P2, R8, R24, 0x1 ;  /* 0x0000001808547211 */ /* 0x010fc600078408ff */
[----:B------:R-:W-:Y:S01]  /*1c50*/  IMAD.IADD R2, R7, 0x1, R0 ;  /* 0x0000000107027824 */ /* 0x000fe200078e0200 */
[----:B------:R-:W-:Y:S01]  /*1c60*/  IADD3 R3, PT, PT, R5, R10, RZ ;  /* 0x0000000a05037210 */ /* 0x000fe20007ffe0ff */
[----:B------:R-:W-:Y:S01]  /*1c70*/  IMAD.IADD R0, R9, 0x1, R12 ;  /* 0x0000000109007824 */ /* 0x000fe200078e020c */
[----:B------:R-:W-:-:S04]  /*1c80*/  SHF.R.S32.HI R5, RZ, 0x1f, R83 ;  /* 0x0000001fff057819 */ /* 0x000fc80000011453 */
[----:B------:R-:W-:Y:S02]  /*1c90*/  LEA.HI.X R85, R8, R25, R0, 0x1, P2 ;  /* 0x0000001908557211 */ /* 0x000fe400010f0c00 */
[----:B------:R-:W-:Y:S02]  /*1ca0*/  LEA.HI R0, R5, R83, RZ, 0x8 ;  /* 0x0000005305007211 */ /* 0x000fe400078f40ff */
[C---:B------:R-:W-:Y:S02]  /*1cb0*/  LEA R231, P0, R4.reuse, R20, 0x1 ;  /* 0x0000001404e77211 */ /* 0x040fe400078008ff */
[----:B------:R-:W-:Y:S02]  /*1cc0*/  SHF.R.S32.HI R28, RZ, 0x8, R0 ;  /* 0x00000008ff1c7819 */ /* 0x000fe40000011400 */
[----:B------:R-:W-:Y:S02]  /*1cd0*/  LEA.HI.X R230, R4, R21, R3, 0x1, P0 ;  /* 0x0000001504e67211 */ /* 0x000fe400000f0c03 */
[----:B------:R-:W-:-:S02]  /*1ce0*/  ISETP.GE.AND P0, PT, R28, R190, PT ;  /* 0x000000be1c00720c */ /* 0x000fc40003f06270 */
[----:B------:R-:W-:-:S04]  /*1cf0*/  LEA R229, P1, R6, R22, 0x1 ;  /* 0x0000001606e57211 */ /* 0x000fc800078208ff */
[----:B------:R-:W-:Y:S01]  /*1d00*/  LEA.HI.X R228, R6, R23, R2, 0x1, P1 ;  /* 0x0000001706e47211 */ /* 0x000fe200008f0c02 */
[----:B------:R-:W-:Y:S01]  /*1d10*/  IMAD.SHL.U32 R2, R32, 0x4, RZ ;  /* 0x0000000420027824 */ /* 0x000fe200078e00ff */
[----:B------:R-:W-:Y:S02]  /*1d20*/  LEA R173, R173, UR6, 0x1 ;  /* 0x00000006adad7c11 */ /* 0x000fe4000f8e08ff */
[----:B------:R-:W-:Y:S02]  /*1d30*/  LEA.HI R0, R31, R31, RZ, 0x1 ;  /* 0x0000001f1f007211 */ /* 0x000fe400078f08ff */
[----:B------:R-:W-:Y:S01]  /*1d40*/  LOP3.LUT R112, R2, 0xc, RZ, 0xc0, !PT ;  /* 0x0000000c02707812 */ /* 0x000fe200078ec0ff */
        /* <DEDUP_REMOVED lines=12> */
[----:B------:R-:W-:-:S05]  /*1e10*/  SHF.R.S32.HI R23, RZ, 0x1, R0 ;  /* 0x00000001ff177819 */ /* 0x000fca0000011400 */
[----:B------:R-:W-:Y:S01]  /*1e20*/  IMAD R0, R56, R23, RZ ;  /* 0x0000001738007224 */ /* 0x000fe200078e02ff */
[----:B------:R-:W-:Y:S01]  /*1e30*/  LOP3.LUT R71, R71, 0xfffffffb, RZ, 0xc0, !PT ;  /* 0xfffffffb47477812 */ /* 0x000fe200078ec0ff */
[C---:B------:R-:W-:Y:S01]  /*1e40*/  IMAD.SHL.U32 R79, R23.reuse, 0x20, RZ ;  /* 0x00000020174f7824 */ /* 0x040fe200078e00ff */
[C---:B------:R-:W-:Y:S01]  /*1e50*/  SHF.L.U32 R89, R23.reuse, 0x6, RZ ;  /* 0x0000000617597819 */ /* 0x040fe200000006ff */
[C---:B------:R-:W-:Y:S02]  /*1e60*/  IMAD R93, R23.reuse, 0x60, RZ ;  /* 0x00000060175d7824 */ /* 0x040fe400078e02ff */
[C---:B------:R-:W-:Y:S02]  /*1e70*/  IMAD R92, R23.reuse, 0xa0, RZ ;  /* 0x000000a0175c7824 */ /* 0x040fe400078e02ff */
[C---:B------:R-:W-:Y:S02]  /*1e80*/  IMAD R91, R23.reuse, 0xc0, RZ ;  /* 0x000000c0175b7824 */ /* 0x040fe400078e02ff */
[----:B------:R-:W-:-:S02]  /*1e90*/  IMAD R90, R23, 0xe0, RZ ;  /* 0x000000e0175a7824 */ /* 0x000fc400078e02ff */
        /* <DEDUP_REMOVED lines=32> */
[----:B------:R-:W-:Y:S01]  /*20a0*/  IMAD.MOV.U32 R2, RZ, RZ, R6 ;  /* 0x000000ffff027224 */ /* 0x000fe200078e0006 */
[----:B------:R-:W-:Y:S01]  /*20b0*/  IADD3 R5, PT, PT, R5, R7, RZ ;  /* 0x0000000705057210 */ /* 0x000fe20007ffe0ff */
[----:B------:R-:W-:Y:S02]  /*20c0*/  IMAD R7, R9, R16, RZ ;  /* 0x0000001009077224 */ /* 0x000fe400078e02ff */
[----:B------:R-:W-:Y:S02]  /*20d0*/  IMAD R6, R47, R86, RZ ;  /* 0x000000562f067224 */ /* 0x000fe400078e02ff */
[----:B------:R-:W-:Y:S01]  /*20e0*/  IMAD.WIDE.U32 R2, R86, R46, R2 ;  /* 0x0000002e56027225 */ /* 0x000fe200078e0002 */
[----:B------:R-:W-:-:S03]  /*20f0*/  LOP3.LUT R9, R32, 0x3, RZ, 0xc0, !PT ;  /* 0x0000000320097812 */ /* 0x000fc600078ec0ff */
[----:B------:R-:W-:Y:S01]  /*2100*/  IMAD R22, R8, R29, R7 ;  /* 0x0000001d08167224 */ /* 0x000fe200078e0207 */
[----:B-----5:R-:W-:Y:S01]  /*2110*/  IADD3 R7, PT, PT, R86, R30, RZ ;  /* 0x0000001e56077210 */ /* 0x020fe20007ffe0ff */
[----:B------:R-:W-:Y:S02]  /*2120*/  IMAD.IADD R3, R3, 0x1, R6 ;  /* 0x0000000103037824 */ /* 0x000fe400078e0206 */
[----:B------:R-:W-:Y:S02]  /*2130*/  IMAD R6, R11, R16, RZ ;  /* 0x000000100b067224 */ /* 0x000fe400078e02ff */
[----:B------:R-:W-:-:S04]  /*2140*/  IMAD.WIDE.U32 R4, R16, R8, R4 ;  /* 0x0000000810047225 */ /* 0x000fc800078e0004 */
[----:B------:R-:W-:Y:S01]  /*2150*/  IMAD R8, R7, R23, RZ ;  /* 0x0000001707087224 */ /* 0x000fe200078e02ff */
[----:B------:R-:W-:Y:S01]  /*2160*/  IADD3 R7, PT, PT, R112, R0, RZ ;  /* 0x0000000070077210 */ /* 0x000fe20007ffe0ff */
[----:B------:R-:W-:Y:S01]  /*2170*/  IMAD R17, R10, R29, R6 ;  /* 0x0000001d0a117224 */ /* 0x000fe200078e0206 */
[----:B------:R-:W-:Y:S01]  /*2180*/  SHF.R.S32.HI R6, RZ, 0x1f, R83 ;  /* 0x0000001fff067819 */ /* 0x000fe20000011453 */
[----:B------:R-:W-:Y:S01]  /*2190*/  IMAD R9, R9, 0x8, R0 ;  /* 0x0000000809097824 */ /* 0x000fe200078e0200 */
[----:B------:R-:W-:Y:S01]  /*21a0*/  IADD3 R0, P0, PT, -R83, R56, RZ ;  /* 0x0000003853007210 */ /* 0x000fe20007f1e1ff */
[----:B------:R-:W-:Y:S01]  /*21b0*/  IMAD.WIDE.U32 R2, R16, R10, R2 ;  /* 0x0000000a10027225 */ /* 0x000fe200078e0002 */
[----:B------:R-:W-:-:S03]  /*21c0*/  SHF.R.S32.HI R11, RZ, 0x1f, R8 ;  /* 0x0000001fff0b7819 */ /* 0x000fc60000011408 */
[----:B------:R-:W-:Y:S01]  /*21d0*/  IMAD.X R6, RZ, RZ, ~R6, P0 ;  /* 0x000000ffff067224 */ /* 0x000fe200000e0e06 */
[----:B------:R-:W-:Y:S01]  /*21e0*/  IADD3 R10, P1, PT, R8, R7, RZ ;  /* 0x00000007080a7210 */ /* 0x000fe20007f3e0ff */
[----:B------:R-:W-:Y:S02]  /*21f0*/  IMAD.IADD R3, R3, 0x1, R17 ;  /* 0x0000000103037824 */ /* 0x000fe400078e0211 */
[C---:B------:R-:W-:Y:S01]  /*2200*/  IMAD R24, R6.reuse, R46, RZ ;  /* 0x0000002e06187224 */ /* 0x040fe200078e02ff */
[----:B------:R-:W-:Y:S02]  /*2210*/  IADD3 R5, PT, PT, R5, R22, RZ ;  /* 0x0000001605057210 */ /* 0x000fe40007ffe0ff */
[----:B------:R-:W-:Y:S01]  /*2220*/  LEA.HI.X.SX32 R16, R7, R11, 0x1, P1 ;  /* 0x0000000b07107211 */ /* 0x000fe200008f0eff */
[----:B------:R-:W-:Y:S01]  /*2230*/  IMAD R7, R6, R48, RZ ;  /* 0x0000003006077224 */ /* 0x000fe200078e02ff */
[----:B------:R-:W-:Y:S01]  /*2240*/  IADD3 R8, P0, PT, R8, R9, RZ ;  /* 0x0000000908087210 */ /* 0x000fe20007f1e0ff */
[----:B------:R-:W-:-:S02]  /*2250*/  IMAD R24, R47, R0, R24 ;  /* 0x000000002f187224 */ /* 0x000fc400078e0218 */
[----:B------:R-:W-:Y:S01]  /*2260*/  IMAD.WIDE.U32 R2, R46, R0, R2 ;  /* 0x000000002e027225 */ /* 0x000fe200078e0002 */
[----:B------:R-:W-:-:S03]  /*2270*/  LEA.HI.X.SX32 R52, R9, R11, 0x1, P0 ;  /* 0x0000000b09347211 */ /* 0x000fc600000f0eff */
[-C--:B------:R-:W-:Y:S02]  /*2280*/  IMAD R7, R49, R0.reuse, R7 ;  /* 0x0000000031077224 */ /* 0x080fe400078e0207 */
[----:B------:R-:W-:Y:S01]  /*2290*/  IMAD.WIDE.U32 R4, R48, R0, R4 ;  /* 0x0000000030047225 */ /* 0x000fe200078e0004 */
[C---:B------:R-:W-:Y:S02]  /*22a0*/  SHF.L.U64.HI R0, R10.reuse, 0x1, R16 ;  /* 0x000000010a007819 */ /* 0x040fe40000010210 */
[----:B------:R-:W-:Y:S01]  /*22b0*/  IADD3 R24, PT, PT, R3, R24, RZ ;  /* 0x0000001803187210 */ /* 0x000fe20007ffe0ff */
[----:B------:R-:W-:Y:S01]  /*22c0*/  IMAD.SHL.U32 R10, R10, 0x2, RZ ;  /* 0x000000020a0a7824 */ /* 0x000fe200078e00ff */
[----:B------:R-:W-:Y:S01]  /*22d0*/  LEA R25, P0, R2, R20, 0x1 ;  /* 0x0000001402197211 */ /* 0x000fe200078008ff */
[----:B------:R-:W-:-:S03]  /*22e0*/  IMAD.IADD R5, R5, 0x1, R7 ;  /* 0x0000000105057824 */ /* 0x000fc600078e0207 */
[----:B------:R-:W-:Y:S02]  /*22f0*/  LEA.HI.X R24, R2, R21, R24, 0x1, P0 ;  /* 0x0000001502187211 */ /* 0x000fe400000f0c18 */
[----:B------:R-:W-:Y:S02]  /*2300*/  IADD3 R26, P0, PT, R14, R10, RZ ;  /* 0x0000000a0e1a7210 */ /* 0x000fe40007f1e0ff */
[----:B------:R-:W-:-:S03]  /*2310*/  LEA R70, P1, R4, R18, 0x1 ;  /* 0x0000001204467211 */ /* 0x000fc600078208ff */
[----:B------:R-:W-:Y:S01]  /*2320*/  IMAD.X R27, R15, 0x1, R0, P0 ;  /* 0x000000010f1b7824 */ /* 0x000fe200000e0600 */
[----:B------:R-:W-:Y:S02]  /*2330*/  ISETP.GE.AND P0, PT, R132, R234, PT ;  /* 0x000000ea8400720c */ /* 0x000fe40003f06270 */
[----:B------:R-:W-:Y:S02]  /*2340*/  LEA.HI.X R69, R4, R19, R5, 0x1, P1 ;  /* 0x0000001304457211 */ /* 0x000fe400008f0c05 */
[----:B------:R-:W-:Y:S02]  /*2350*/  IADD3 R36, P1, PT, R12, R10, RZ ;  /* 0x0000000a0c247210 */ /* 0x000fe40007f3e0ff */
[C---:B------:R-:W-:Y:S02]  /*2360*/  SHF.L.U64.HI R52, R8.reuse, 0x1, R52 ;  /* 0x0000000108347819 */ /* 0x040fe40000010234 */
[----:B------:R-:W-:Y:S01]  /*2370*/  SHF.L.U32 R8, R8, 0x1, RZ ;  /* 0x0000000108087819 */ /* 0x000fe200000006ff */
[----:B------:R-:W-:-:S02]  /*2380*/  IMAD.X R37, R13, 0x1, R0, P1 ;  /* 0x000000010d257824 */ /* 0x000fc400008e0600 */
[----:B------:R-:W-:Y:S01]  /*2390*/  IMAD R0, R47, 0xc0, RZ ;  /* 0x000000c02f007824 */ /* 0x000fe200078e02ff */
[-C--:B------:R-:W-:Y:S01]  /*23a0*/  IADD3 R54, P3, PT, R12, R8.reuse, RZ ;  /* 0x000000080c367210 */ /* 0x080fe20007f7e0ff */
[----:B------:R-:W-:Y:S01]  /*23b0*/  IMAD.WIDE.U32 R94, R46, 0xc0, RZ ;  /* 0x000000c02e5e7825 */ /* 0x000fe200078e00ff */
[----:B------:R-:W-:Y:S02]  /*23c0*/  IADD3 R55, P2, PT, R14, R8, RZ ;  /* 0x000000080e377210 */ /* 0x000fe40007f5e0ff */
[-C--:B------:R-:W-:Y:S01]  /*23d0*/  IADD3.X R53, PT, PT, R13, R52.reuse, RZ, P3, !PT ;  /* 0x000000340d357210 */ /* 0x080fe20001ffe4ff */
[C---:B------:R-:W-:Y:S01]  /*23e0*/  IMAD.SHL.U32 R99, R46.reuse, 0x40, RZ ;  /* 0x000000402e637824 */ /* 0x040fe200078e00ff */
[----:B------:R-:W-:Y:S01]  /*23f0*/  IADD3.X R52, PT, PT, R15, R52, RZ, P2, !PT ;  /* 0x000000340f347210 */ /* 0x000fe200017fe4ff */
[----:B------:R-:W-:Y:S01]  /*2400*/  IMAD.SHL.U32 R96, R46, 0x20, RZ ;  /* 0x000000202e607824 */ /* 0x000fe200078e00ff */
[----:B------:R-:W-:Y:S02]  /*2410*/  @P0 LOP3.LUT R71, R71, 0x4, RZ, 0xfc, !PT ;  /* 0x0000000447470812 */ /* 0x000fe400078efcff */
[----:B------:R-:W-:-:S02]  /*2420*/  SHF.L.U64.HI R103, R48, 0x6, R49 ;  /* 0x0000000630677819 */ /* 0x000fc40000010231 */
[----:B------:R-:W-:Y:S02]  /*2430*/  SHF.L.U32 R104, R48, 0x6, RZ ;  /* 0x0000000630687819 */ /* 0x000fe400000006ff */
[C-C-:B------:R-:W-:Y:S02]  /*2440*/  SHF.L.U64.HI R98, R46.reuse, 0x6, R47.reuse ;  /* 0x000000062e627819 */ /* 0x140fe4000001022f */
[C-C-:B------:R-:W-:Y:S02]  /*2450*/  SHF.L.U64.HI R100, R46.reuse, 0x7, R47.reuse ;  /* 0x000000072e647819 */ /* 0x140fe4000001022f */
[C---:B------:R-:W-:Y:S02]  /*2460*/  SHF.L.U32 R101, R46.reuse, 0x7, RZ ;  /* 0x000000072e657819 */ /* 0x040fe400000006ff */
[----:B------:R-:W-:Y:S02]  /*2470*/  SHF.L.U64.HI R102, R46, 0x5, R47 ;  /* 0x000000052e667819 */ /* 0x000fe4000001022f */
[----:B------:R-:W-:-:S07]  /*2480*/  IADD3 R74, PT, PT, R95, R0, RZ ;  /* 0x000000005f4a7210 */ /* 0x000fce0007ffe0ff */
.L_x_1019:
[----:B------:R-:W-:Y:S01]  /*2490*/  LOP3.LUT P0, RZ, R71, 0x4, RZ, 0xc0, !PT ;  /* 0x0000000447ff7812 */ /* 0x000fe2000780c0ff */
[----:B------:R-:W-:Y:S01]  /*24a0*/  VIADD R44, R44, 0x100 ;  /* 0x000001002c2c7836 */ /* 0x000fe20000000000 */
[----:B------:R-:W-:Y:S01]  /*24b0*/  ISETP.GE.AND P3, PT, R132, R234, PT ;  /* 0x000000ea8400720c */ /* 0x000fe20003f66270 */
[----:B------:R-:W-:Y:S01]  /*24c0*/  VIADD R45, R45, 0x100 ;  /* 0x000001002d2d7836 */ /* 0x000fe20000000000 */
[----:B------:R-:W-:Y:S01]  /*24d0*/  LOP3.LUT R71, R71, 0xfffffffb, RZ, 0xc0, !PT ;  /* 0xfffffffb47477812 */ /* 0x000fe200078ec0ff */
[----:B------:R-:W-:Y:S01]  /*24e0*/  UMOV UR6, URZ ;  /* 0x000000ff00067c82 */ /* 0x000fe20008000000 */
[CC--:B------:R-:W-:Y:S01]  /*24f0*/  ISETP.GE.OR P0, PT, R56.reuse, R44.reuse, P0 ;  /* 0x0000002c3800720c */ /* 0x0c0fe20000706670 */
[----:B------:R-:W-:Y:S01]  /*2500*/  BSSY.RECONVERGENT B1, `(.L_x_981) ;  /* 0x000057d000017945 */ /* 0x000fe20003800200 */
[-C--:B------:R-:W-:Y:S01]  /*2510*/  ISETP.GE.OR P4, PT, R65, R44.reuse, P3 ;  /* 0x0000002c4100720c */ /* 0x080fe20001f86670 */
[----:B------:R-:W-:Y:S01]  /*2520*/  IMAD.MOV.U32 R72, RZ, RZ, R68 ;  /* 0x000000ffff487224 */ /* 0x000fe200078e0044 */
[-C--:B------:R-:W-:Y:S01]  /*2530*/  ISETP.LT.OR P1, PT, R56, R45.reuse, P0 ;  /* 0x0000002d3800720c */ /* 0x080fe20000721670 */
[----:B------:R-:W-:Y:S01]  /*2540*/  VIADD R73, R73, 0xffffffff ;  /* 0xffffffff49497836 */ /* 0x000fe20000000000 */
[----:B------:R-:W-:Y:S01]  /*2550*/  ISETP.GE.OR P0, PT, R58, R44, P3 ;  /* 0x0000002c3a00720c */ /* 0x000fe20001f06670 */
[----:B------:R-:W-:Y:S01]  /*2560*/  VIADD R68, R68, 0xffffff00 ;  /* 0xffffff0044447836 */ /* 0x000fe20000000000 */
[----:B------:R-:W-:Y:S02]  /*2570*/  P2R R18, PR, RZ, 0x2 ;  /* 0x00000002ff127803 */ /* 0x000fe40000000000 */
[-C--:B------:R-:W-:Y:S02]  /*2580*/  ISETP.LT.OR P2, PT, R58, R45.reuse, P0 ;  /* 0x0000002d3a00720c */ /* 0x080fe40000741670 */
[----:B------:R-:W-:Y:S02]  /*2590*/  IADD3 R4, P0, PT, R70, R104, RZ ;  /* 0x0000006846047210 */ /* 0x000fe40007f1e0ff */
[----:B------:R-:W-:Y:S02]  /*25a0*/  P2R R19, PR, RZ, 0x4 ;  /* 0x00000004ff137803 */ /* 0x000fe40000000000 */
[-C--:B------:R-:W-:Y:S01]  /*25b0*/  ISETP.LT.OR P4, PT, R65, R45.reuse, P4 ;  /* 0x0000002d4100720c */ /* 0x080fe20002781670 */
[----:B------:R-:W-:Y:S01]  /*25c0*/  @!P1 IMAD.MOV.U32 R2, RZ, RZ, R70 ;  /* 0x000000ffff029224 */ /* 0x000fe200078e0046 */
[----:B------:R-:W-:Y:S01]  /*25d0*/  @P3 LOP3.LUT R71, R71, 0x4, RZ, 0xfc, !PT ;  /* 0x0000000447473812 */ /* 0x000fe200078efcff */
[----:B------:R-:W-:Y:S02]  /*25e0*/  @!P1 IMAD.MOV.U32 R3, RZ, RZ, R69 ;  /* 0x000000ffff039224 */ /* 0x000fe400078e0045 */
[--C-:B------:R-:W-:Y:S01]  /*25f0*/  IMAD.X R5, R69, 0x1, R103.reuse, P0 ;  /* 0x0000000145057824 */ /* 0x100fe200000e0667 */
[C---:B------:R-:W-:Y:S02]  /*2600*/  ISETP.GE.OR P0, PT, R61.reuse, R44, P3 ;  /* 0x0000002c3d00720c */ /* 0x040fe40001f06670 */
[----:B------:R1:W2:Y:S02]  /*2610*/  @!P1 LD.E.128 R8, desc[UR4][R2.64] ;  /* 0x0000000402089980 */ /* 0x0002a4000c101d00 */
[-C--:B------:R-:W-:Y:S11]  /*2620*/  ISETP.LT.OR P6, PT, R61, R45.reuse, P0 ;  /* 0x0000002d3d00720c */ /* 0x080ff600007c1670 */
[----:B------:R-:W-:Y:S02]  /*2630*/  @!UPT UIADD3 URZ, UPT, UPT, URZ, URZ, URZ ;  /* 0x000000fffffff290 */ /* 0x000fe4000fffe0ff */
[----:B------:R-:W-:Y:S05]  /*2640*/  @!P6 IADD3 R6, P0, PT, R4, R104, RZ ;  /* 0x000000680406e210 */ /* 0x000fea0007f1e0ff */
[----:B------:R-:W-:Y:S01]  /*2650*/  @!P6 IMAD.X R7, R5, 0x1, R103, P0 ;  /* 0x000000010507e824 */ /* 0x000fe200000e0667 */
[C---:B------:R-:W-:Y:S01]  /*2660*/  ISETP.GE.OR P0, PT, R60.reuse, R44, P3 ;  /* 0x0000002c3c00720c */ /* 0x040fe20001f06670 */
[----:B-1----:R-:W-:Y:S03]  /*2670*/  @!P1 IMAD.MOV.U32 R2, RZ, RZ, R63 ;  /* 0x000000ffff029224 */ /* 0x002fe600078e003f */
[----:B------:R-:W-:Y:S01]  /*2680*/  ISETP.LT.OR P5, PT, R60, R45, P0 ;  /* 0x0000002d3c00720c */ /* 0x000fe200007a1670 */
[----:B------:R-:W-:Y:S05]  /*2690*/  @!P1 IMAD.MOV.U32 R3, RZ, RZ, R62 ;  /* 0x000000ffff039224 */ /* 0x000fea00078e003e */
[----:B--2---:R1:W-:Y:S04]  /*26a0*/  @!P1 ST.E.128 desc[UR4][R2.64], R8 ;  /* 0x0000000802009985 */ /* 0x0043e8000c101d04 */
[----:B-1----:R-:W2:Y:S01]  /*26b0*/  @!P2 LD.E.128 R8, desc[UR4][R4.64] ;  /* 0x000000040408a980 */ /* 0x002ea2000c101d00 */
[C---:B------:R-:W-:Y:S04]  /*26c0*/  LEA R2, P1, R80.reuse, R63, 0x1 ;  /* 0x0000003f50027211 */ /* 0x040fe800078208ff */
[----:B------:R-:W-:Y:S05]  /*26d0*/  LEA.HI.X R3, R80, R62, R82, 0x1, P1 ;  /* 0x0000003e50037211 */ /* 0x000fea00008f0c52 */
[----:B--2---:R1:W-:Y:S01]  /*26e0*/  @!P2 ST.E.128 desc[UR4][R2.64], R8 ;  /* 0x000000080200a985 */ /* 0x0043e2000c101d04 */
[C---:B------:R-:W-:Y:S03]  /*26f0*/  ISETP.GE.OR P2, PT, R59.reuse, R44, P3 ;  /* 0x0000002c3b00720c */ /* 0x040fe60001f46670 */
[----:B------:R2:W3:Y:S01]  /*2700*/  @!P6 LD.E.128 R12, desc[UR4][R6.64] ;  /* 0x00000004060ce980 */ /* 0x0004e2000c101d00 */
[----:B------:R-:W-:Y:S11]  /*2710*/  ISETP.LT.OR P2, PT, R59, R45, P2 ;  /* 0x0000002d3b00720c */ /* 0x000ff60001741670 */
[----:B------:R-:W-:Y:S02]  /*2720*/  @!UPT UIADD3 URZ, UPT, UPT, URZ, URZ, URZ ;  /* 0x000000fffffff290 */ /* 0x000fe4000fffe0ff */
[----:B------:R-:W-:Y:S01]  /*2730*/  @!P2 IMAD R0, R49, 0xc0, RZ ;  /* 0x000000c03100a824 */ /* 0x000fe200078e02ff */
[----:B--2---:R-:W-:Y:S02]  /*2740*/  @!P5 LEA R6, P0, R48, R4, 0x7 ;  /* 0x000000043006d211 */ /* 0x004fe400078038ff */
[----:B-1----:R-:W-:Y:S02]  /*2750*/  @!P6 LEA R8, P1, R192, R2, 0x6 ;  /* 0x00000002c008e211 */ /* 0x002fe400078230ff */
[----:B------:R-:W-:Y:S02]  /*2760*/  @!P5 LEA.HI.X R7, R48, R5, R49, 0x7, P0 ;  /* 0x000000053007d211 */ /* 0x000fe400000f3c31 */
[--C-:B------:R-:W-:Y:S02]  /*2770*/  @!P6 LEA.HI.X R9, R192, R3, R193.reuse, 0x6, P1 ;  /* 0x00000003c009e211 */ /* 0x100fe400008f34c1 */
[-C--:B------:R-:W-:Y:S02]  /*2780*/  ISETP.GE.OR P1, PT, R64, R44.reuse, P3 ;  /* 0x0000002c4000720c */ /* 0x080fe40001f26670 */
[----:B------:R-:W-:Y:S02]  /*2790*/  ISETP.GE.OR P3, PT, R66, R44, P3 ;  /* 0x0000002c4200720c */ /* 0x000fe40001f66670 */
[-C--:B------:R-:W-:Y:S02]  /*27a0*/  ISETP.LT.OR P1, PT, R64, R45.reuse, P1 ;  /* 0x0000002d4000720c */ /* 0x080fe40000f21670 */
[----:B------:R-:W-:Y:S01]  /*27b0*/  ISETP.LT.OR P3, PT, R66, R45, P3 ;  /* 0x0000002d4200720c */ /* 0x000fe20001f61670 */
[----:B---3--:R1:W-:Y:S04]  /*27c0*/  @!P6 ST.E.128 desc[UR4][R8.64], R12 ;  /* 0x0000000c0800e985 */ /* 0x0083e8000c101d04 */
[----:B-1----:R1:W2:Y:S01]  /*27d0*/  @!P5 LD.E.128 R12, desc[UR4][R6.64] ;  /* 0x00000004060cd980 */ /* 0x0022a2000c101d00 */
[C---:B------:R-:W-:Y:S04]  /*27e0*/  @!P5 LEA R8, P0, R192.reuse, R2, 0x7 ;  /* 0x00000002c008d211 */ /* 0x040fe800078038ff */
[----:B------:R-:W-:Y:S02]  /*27f0*/  @!P5 LEA.HI.X R9, R192, R3, R193, 0x7, P0 ;  /* 0x00000003c009d211 */ /* 0x000fe400000f3cc1 */
[C---:B------:R-:W-:Y:S04]  /*2800*/  @!P4 LEA R10, P0, R48.reuse, R4, 0x8 ;  /* 0x00000004300ac211 */ /* 0x040fe800078040ff */
[----:B------:R-:W-:Y:S02]  /*2810*/  @!P4 LEA.HI.X R11, R48, R5, R49, 0x8, P0 ;  /* 0x00000005300bc211 */ /* 0x000fe400000f4431 */
[C---:B------:R-:W-:Y:S04]  /*2820*/  @!P4 LEA R16, P0, R192.reuse, R2, 0x8 ;  /* 0x00000002c010c211 */ /* 0x040fe800078040ff */
[----:B------:R-:W-:Y:S01]  /*2830*/  @!P4 LEA.HI.X R17, R192, R3, R193, 0x8, P0 ;  /* 0x00000003c011c211 */ /* 0x000fe200000f44c1 */
[----:B-1----:R-:W-:Y:S04]  /*2840*/  @!P2 IMAD.WIDE.U32 R6, R48, 0xc0, R4 ;  /* 0x000000c03006a825 */ /* 0x002fe800078e0004 */
[----:B------:R-:W-:Y:S02]  /*2850*/  @!P2 IMAD.IADD R7, R7, 0x1, R0 ;  /* 0x000000010707a824 */ /* 0x000fe400078e0200 */
[----:B------:R-:W-:Y:S01]  /*2860*/  @!P2 IMAD R0, R193, 0xc0, RZ ;  /* 0x000000c0c100a824 */ /* 0x000fe200078e02ff */
[----:B--2---:R1:W-:Y:S04]  /*2870*/  @!P5 ST.E.128 desc[UR4][R8.64], R12 ;  /* 0x0000000c0800d985 */ /* 0x0043e8000c101d04 */
[----:B-1----:R1:W2:Y:S02]  /*2880*/  @!P2 LD.E.128 R12, desc[UR4][R6.64] ;  /* 0x00000004060ca980 */ /* 0x0022a4000c101d00 */
[----:B-1----:R-:W-:Y:S04]  /*2890*/  @!P2 IMAD.WIDE.U32 R6, R192, 0xc0, R2 ;  /* 0x000000c0c006a825 */ /* 0x002fe800078e0002 */
[----:B------:R-:W-:Y:S02]  /*28a0*/  @!P2 IMAD.IADD R7, R7, 0x1, R0 ;  /* 0x000000010707a824 */ /* 0x000fe400078e0200 */
[----:B------:R-:W-:Y:S03]  /*28b0*/  @!P1 IMAD R0, R49, 0x140, RZ ;  /* 0x0000014031009824 */ /* 0x000fe600078e02ff */
[----:B--2---:R1:W-:Y:S04]  /*28c0*/  @!P2 ST.E.128 desc[UR4][R6.64], R12 ;  /* 0x0000000c0600a985 */ /* 0x0043e8000c101d04 */
[----:B------:R-:W2:Y:S01]  /*28d0*/  @!P4 LD.E.128 R8, desc[UR4][R10.64] ;  /* 0x000000040a08c980 */ /* 0x000ea2000c101d00 */
[C---:B-1----:R-:W-:Y:S04]  /*28e0*/  @!P1 IMAD.WIDE.U32 R6, R48.reuse, 0x140, R4 ;  /* 0x0000014030069825 */ /* 0x042fe800078e0004 */
[----:B------:R-:W-:Y:S02]  /*28f0*/  @!P1 IMAD.IADD R7, R7, 0x1, R0 ;  /* 0x0000000107079824 */ /* 0x000fe400078e0200 */
[----:B------:R-:W-:Y:S04]  /*2900*/  @!P3 IMAD.WIDE.U32 R4, R48, 0x180, R4 ;  /* 0x000001803004b825 */ /* 0x000fe800078e0004 */
[----:B------:R-:W-:Y:S02]  /*2910*/  @!P1 IMAD R0, R193, 0x140, RZ ;  /* 0x00000140c1009824 */ /* 0x000fe400078e02ff */
[----:B------:R-:W-:Y:S04]  /*2920*/  @!P3 IMAD R12, R49, 0x180, RZ ;  /* 0x00000180310cb824 */ /* 0x000fe800078e02ff */
[----:B------:R-:W-:Y:S01]  /*2930*/  @!P3 IMAD.IADD R5, R5, 0x1, R12 ;  /* 0x000000010505b824 */ /* 0x000fe200078e020c */
[----:B--2---:R1:W-:Y:S04]  /*2940*/  @!P4 ST.E.128 desc[UR4][R16.64], R8 ;  /* 0x000000081000c985 */ /* 0x0043e8000c101d04 */
[----:B-1----:R1:W2:Y:S02]  /*2950*/  @!P1 LD.E.128 R8, desc[UR4][R6.64] ;  /* 0x0000000406089980 */ /* 0x0022a4000c101d00 */
[C---:B-1----:R-:W-:Y:S04]  /*2960*/  @!P1 IMAD.WIDE.U32 R6, R192.reuse, 0x140, R2 ;  /* 0x00000140c0069825 */ /* 0x042fe800078e0002 */
[----:B------:R-:W-:Y:S02]  /*2970*/  @!P1 IMAD.IADD R7, R7, 0x1, R0 ;  /* 0x0000000107079824 */ /* 0x000fe400078e0200 */
[----:B------:R-:W-:Y:S02]  /*2980*/  @!P3 IMAD R0, R193, 0x180, RZ ;  /* 0x00000180c100b824 */ /* 0x000fe400078e02ff */
[----:B------:R-:W-:Y:S04]  /*2990*/  @!P3 IMAD.WIDE.U32 R2, R192, 0x180, R2 ;  /* 0x00000180c002b825 */ /* 0x000fe800078e0002 */
[----:B------:R-:W-:Y:S01]  /*29a0*/  @!P3 IMAD.IADD R3, R3, 0x1, R0 ;  /* 0x000000010303b824 */ /* 0x000fe200078e0200 */
[----:B--2---:R1:W-:Y:S04]  /*29b0*/  @!P1 ST.E.128 desc[UR4][R6.64], R8 ;  /* 0x0000000806009985 */ /* 0x0043e8000c101d04 */
[----:B-1----:R-:W2:Y:S04]  /*29c0*/  @!P3 LD.E.128 R4, desc[UR4][R4.64] ;  /* 0x000000040404b980 */ /* 0x002ea8000c101d00 */
[----:B--2---:R1:W-:Y:S04]  /*29d0*/  @!P3 ST.E.128 desc[UR4][R2.64], R4 ;  /* 0x000000040200b985 */ /* 0x0043e8000c101d04 */
[----:B------:R-:W2:Y:S04]  /*29e0*/  LD.E R0, desc[UR4][R152.64+0x130] ;  /* 0x0001300498007980 */ /* 0x000ea8000c101900 */
[----:B------:R-:W3:Y:S01]  /*29f0*/  LD.E R13, desc[UR4][R152.64+0xd0] ;  /* 0x0000d004980d7980 */ /* 0x000ee2000c101900 */
[----:B-1----:R-:W-:Y:S01]  /*2a00*/  IADD3 R2, P0, PT, RZ, -UR6, RZ ;  /* 0x80000006ff027c10 */ /* 0x002fe2000ff1e0ff */
[----:B--2---:R-:W-:Y:S04]  /*2a10*/  IMAD.SHL.U32 R0, R0, 0x100, RZ ;  /* 0x0000010000007824 */ /* 0x004fe800078e00ff */
[----:B------:R-:W-:Y:S05]  /*2a20*/  IMAD.X R0, RZ, RZ, ~R0, P0 ;  /* 0x000000ffff007224 */ /* 0x000fea00000e0e00 */
[----:B------:R-:W-:Y:S04]  /*2a30*/  SHF.R.S64 R2, R2, 0x1f, R0 ;  /* 0x0000001f02027819 */ /* 0x000fe80000001000 */
[----:B------:R-:W-:Y:S04]  /*2a40*/  IADD3 R70, P0, PT, R70, R2, RZ ;  /* 0x0000000246467210 */ /* 0x000fe80007f1e0ff */
[----:B------:R-:W-:Y:S02]  /*2a50*/  LEA.HI.X.SX32 R69, R0, R69, 0x1, P0 ;  /* 0x0000004500457211 */ /* 0x000fe400000f0eff */
[----:B---3--:R-:W-:Y:S11]  /*2a60*/  ISETP.NE.AND P0, PT, R13, RZ, PT ;  /* 0x000000ff0d00720c */ /* 0x008ff60003f05270 */
[----:B------:R-:W-:Y:S02]  /*2a70*/  @!UPT UIADD3 URZ, UPT, UPT, URZ, URZ, URZ ;  /* 0x000000fffffff290 */ /* 0x000fe4000fffe0ff */
[----:B------:R-:W-:Y:S05]  /*2a80*/  @P0 BRA `(.L_x_982) ;  /* 0x0000000000ec0947 */ /* 0x000fea0003800000 */
[C---:B------:R-:W-:Y:S01]  /*2a90*/  LEA R2, P0, R96.reuse, R25, 0x1 ;  /* 0x0000001960027211 */ /* 0x040fe200078008ff */
[----:B------:R-:W-:Y:S03]  /*2aa0*/  @!P2 IMAD R0, R175, 0xc0, RZ ;  /* 0x000000c0af00a824 */ /* 0x000fe600078e02ff */
[----:B------:R-:W-:Y:S02]  /*2ab0*/  LEA.HI.X R3, R96, R24, R102, 0x1, P0 ;  /* 0x0000001860037211 */ /* 0x000fe400000f0c66 */
[C---:B------:R-:W-:Y:S04]  /*2ac0*/  LEA R4, P0, R67.reuse, R51, 0x1 ;  /* 0x0000003343047211 */ /* 0x040fe800078008ff */
[----:B------:R-:W-:Y:S02]  /*2ad0*/  LEA.HI.X R5, R67, R50, R76, 0x1, P0 ;  /* 0x0000003243057211 */ /* 0x000fe400000f0c4c */
[----:B------:R-:W-:Y:S11]  /*2ae0*/  ISETP.NE.AND P0, PT, R18, RZ, PT ;  /* 0x000000ff1200720c */ /* 0x000ff60003f05270 */
[----:B------:R-:W-:Y:S02]  /*2af0*/  @!UPT UIADD3 URZ, UPT, UPT, URZ, URZ, URZ ;  /* 0x000000fffffff290 */ /* 0x000fe4000fffe0ff */
[----:B------:R-:W-:Y:S02]  /*2b00*/  @!P0 IMAD.MOV.U32 R6, RZ, RZ, R25 ;  /* 0x000000ffff068224 */ /* 0x000fe400078e0019 */
[----:B------:R-:W-:Y:S05]  /*2b10*/  @!P0 IMAD.MOV.U32 R7, RZ, RZ, R24 ;  /* 0x000000ffff078224 */ /* 0x000fea00078e0018 */
[----:B------:R1:W2:Y:S02]  /*2b20*/  @!P0 LD.E.128 R8, desc[UR4][R6.64] ;  /* 0x0000000406088980 */ /* 0x0002a4000c101d00 */
[----:B-1----:R-:W-:Y:S02]  /*2b30*/  @!P0 IMAD.MOV.U32 R6, RZ, RZ, R51 ;  /* 0x000000ffff068224 */ /* 0x002fe400078e0033 */
[----:B------:R-:W-:Y:S05]  /*2b40*/  @!P0 IMAD.MOV.U32 R7, RZ, RZ, R50 ;  /* 0x000000ffff078224 */ /* 0x000fea00078e0032 */
[----:B--2---:R1:W-:Y:S02]  /*2b50*/  @!P0 ST.E.128 desc[UR4][R6.64], R8 ;  /* 0x0000000806008985 */ /* 0x0043e4000c101d04 */
[----:B-1----:R-:W-:Y:S05]  /*2b60*/  @!P6 IADD3 R10, P0, PT, R2, R99, RZ ;  /* 0x00000063020ae210 */ /* 0x002fea0007f1e0ff */
[----:B------:R-:W-:Y:S01]  /*2b70*/  @!P6 IMAD.X R11, R3, 0x1, R98, P0 ;  /* 0x00000001030be824 */ /* 0x000fe200000e0662 */
[CC--:B------:R-:W-:Y:S04]  /*2b80*/  @!P6 LEA R8, P0, R174.reuse, R4.reuse, 0x6 ;  /* 0x00000004ae08e211 */ /* 0x0c0fe800078030ff */
[--C-:B------:R-:W-:Y:S02]  /*2b90*/  @!P6 LEA.HI.X R9, R174, R5, R175.reuse, 0x6, P0 ;  /* 0x00000005ae09e211 */ /* 0x100fe400000f34af */
[----:B------:R-:W-:Y:S11]  /*2ba0*/  ISETP.NE.AND P0, PT, R19, RZ, PT ;  /* 0x000000ff1300720c */ /* 0x000ff60003f05270 */
[----:B------:R-:W-:Y:S02]  /*2bb0*/  @!UPT UIADD3 URZ, UPT, UPT, URZ, URZ, URZ ;  /* 0x000000fffffff290 */ /* 0x000fe4000fffe0ff */
[----:B------:R-:W2:Y:S04]  /*2bc0*/  @!P0 LD.E.128 R12, desc[UR4][R2.64] ;  /* 0x00000004020c8980 */ /* 0x000ea8000c101d00 */
[----:B--2---:R1:W-:Y:S01]  /*2bd0*/  @!P0 ST.E.128 desc[UR4][R4.64], R12 ;  /* 0x0000000c04008985 */ /* 0x0043e2000c101d04 */
[----:B------:R-:W-:Y:S05]  /*2be0*/  @!P5 IADD3 R6, P0, PT, R2, R101, RZ ;  /* 0x000000650206d210 */ /* 0x000fea0007f1e0ff */
[C---:B------:R-:W-:Y:S01]  /*2bf0*/  @!P5 IMAD.X R7, R3.reuse, 0x1, R100, P0 ;  /* 0x000000010307d824 */ /* 0x040fe200000e0664 */
[----:B-1----:R-:W2:Y:S04]  /*2c00*/  @!P6 LD.E.128 R12, desc[UR4][R10.64] ;  /* 0x000000040a0ce980 */ /* 0x002ea8000c101d00 */
[----:B--2---:R1:W-:Y:S04]  /*2c10*/  @!P6 ST.E.128 desc[UR4][R8.64], R12 ;  /* 0x0000000c0800e985 */ /* 0x0043e8000c101d04 */
[----:B-1----:R1:W2:Y:S01]  /*2c20*/  @!P5 LD.E.128 R12, desc[UR4][R6.64] ;  /* 0x00000004060cd980 */ /* 0x0022a2000c101d00 */
[C---:B------:R-:W-:Y:S04]  /*2c30*/  @!P5 LEA R8, P0, R174.reuse, R4, 0x7 ;  /* 0x00000004ae08d211 */ /* 0x040fe800078038ff */
[----:B------:R-:W-:Y:S02]  /*2c40*/  @!P5 LEA.HI.X R9, R174, R5, R175, 0x7, P0 ;  /* 0x00000005ae09d211 */ /* 0x000fe400000f3caf */
[----:B-1----:R-:W-:Y:S05]  /*2c50*/  @!P2 IADD3 R6, P0, PT, R2, R94, RZ ;  /* 0x0000005e0206a210 */ /* 0x002fea0007f1e0ff */
[----:B------:R-:W-:Y:S01]  /*2c60*/  @!P2 IMAD.X R7, R3, 0x1, R74, P0 ;  /* 0x000000010307a824 */ /* 0x000fe200000e064a */
[----:B--2---:R1:W-:Y:S04]  /*2c70*/  @!P5 ST.E.128 desc[UR4][R8.64], R12 ;  /* 0x0000000c0800d985 */ /* 0x0043e8000c101d04 */
[----:B-1----:R1:W2:Y:S01]  /*2c80*/  @!P2 LD.E.128 R12, desc[UR4][R6.64] ;  /* 0x00000004060ca980 */ /* 0x0022a2000c101d00 */
[C---:B------:R-:W-:Y:S04]  /*2c90*/  @!P4 LEA R8, P0, R46.reuse, R2, 0x8 ;  /* 0x000000022e08c211 */ /* 0x040fe800078040ff */
[----:B------:R-:W-:Y:S01]  /*2ca0*/  @!P4 LEA.HI.X R9, R46, R3, R47, 0x8, P0 ;  /* 0x000000032e09c211 */ /* 0x000fe200000f442f */
[----:B-1----:R-:W-:Y:S04]  /*2cb0*/  @!P2 IMAD.WIDE.U32 R6, R174, 0xc0, R4 ;  /* 0x000000c0ae06a825 */ /* 0x002fe800078e0004 */
[----:B------:R-:W-:Y:S02]  /*2cc0*/  @!P2 IMAD.IADD R7, R7, 0x1, R0 ;  /* 0x000000010707a824 */ /* 0x000fe400078e0200 */
[----:B------:R-:W-:Y:S03]  /*2cd0*/  @!P1 IMAD R0, R47, 0x140, RZ ;  /* 0x000001402f009824 */ /* 0x000fe600078e02ff */
[----:B--2---:R1:W-:Y:S04]  /*2ce0*/  @!P2 ST.E.128 desc[UR4][R6.64], R12 ;  /* 0x0000000c0600a985 */ /* 0x0043e8000c101d04 */
[----:B-1----:R1:W2:Y:S01]  /*2cf0*/  @!P4 LD.E.128 R12, desc[UR4][R8.64] ;  /* 0x00000004080cc980 */ /* 0x0022a2000c101d00 */
[----:B------:R-:W-:Y:S04]  /*2d00*/  @!P1 IMAD.WIDE.U32 R6, R46, 0x140, R2 ;  /* 0x000001402e069825 */ /* 0x000fe800078e0002 */
[----:B------:R-:W-:Y:S02]  /*2d10*/  @!P1 IMAD.IADD R7, R7, 0x1, R0 ;  /* 0x0000000107079824 */ /* 0x000fe400078e0200 */
[----:B------:R-:W-:Y:S01]  /*2d20*/  @!P1 IMAD R0, R175, 0x140, RZ ;  /* 0x00000140af009824 */ /* 0x000fe200078e02ff */
[C---:B-1----:R-:W-:Y:S04]  /*2d30*/  @!P4 LEA R8, P0, R174.reuse, R4, 0x8 ;  /* 0x00000004ae08c211 */ /* 0x042fe800078040ff */
[C---:B------:R-:W-:Y:S05]  /*2d40*/  @!P4 LEA.HI.X R9, R174.reuse, R5, R175, 0x8, P0 ;  /* 0x00000005ae09c211 */ /* 0x040fea00000f44af */
[----:B--2---:R1:W-:Y:S04]  /*2d50*/  @!P4 ST.E.128 desc[UR4][R8.64], R12 ;  /* 0x0000000c0800c985 */ /* 0x0043e8000c101d04 */
[----:B-1----:R1:W2:Y:S02]  /*2d60*/  @!P1 LD.E.128 R8, desc[UR4][R6.64] ;  /* 0x0000000406089980 */ /* 0x0022a4000c101d00 */
[----:B-1----:R-:W-:Y:S04]  /*2d70*/  @!P1 IMAD.WIDE.U32 R6, R174, 0x140, R4 ;  /* 0x00000140ae069825 */ /* 0x002fe800078e0004 */
[----:B------:R-:W-:Y:S05]  /*2d80*/  @!P1 IMAD.IADD R7, R7, 0x1, R0 ;  /* 0x0000000107079824 */ /* 0x000fea00078e0200 */
        /* <DEDUP_REMOVED lines=11> */
.L_x_982:
[----:B------:R-:W2:Y:S02]  /*2e40*/  LD.E.U8 R0, desc[UR4][R152.64+0x1b3] ;  /* 0x0001b30498007980 */ /* 0x000ea4000c101100 */
[----:B--2---:R-:W-:Y:S11]  /*2e50*/  ISETP.NE.AND P0, PT, R0, RZ, PT ;  /* 0x000000ff0000720c */ /* 0x004ff60003f05270 */
[----:B------:R-:W-:Y:S02]  /*2e60*/  @!UPT UIADD3 URZ, UPT, UPT, URZ, URZ, URZ ;  /* 0x000000fffffff290 */ /* 0x000fe4000fffe0ff */
[----:B------:R-:W-:Y:S05]  /*2e70*/  @!P0 BRA `(.L_x_984) ;  /* 0x0000001c007c8947 */ /* 0x000fea0003800000 */
[----:B------:R-:W-:Y:S01]  /*2e80*/  LEA R34, P0, R67, R51, 0x1 ;  /* 0x0000003343227211 */ /* 0x000fe200078008ff */
[----:B------:R-:W2:Y:S01]  /*2e90*/  LD.E R0, desc[UR4][R152.64+0xc0] ;  /* 0x0000c00498007980 */ /* 0x000ea2000c101900 */
[C---:B------:R-:W-:Y:S01]  /*2ea0*/  LEA R30, P1, R96.reuse, R25, 0x1 ;  /* 0x00000019601e7211 */ /* 0x040fe200078208ff */
        /* <DEDUP_REMOVED lines=9> */
[-C--:B------:R-:W-:Y:S01]  /*2f40*/  ISETP.GE.OR P1, PT, R58, R44.reuse, P2 ;  /* 0x0000002c3a00720c */ /* 0x080fe20001726670 */
[--C-:B------:R-:W-:Y:S01]  /*2f50*/  IMAD.X R21, R37, 0x1, R0.reuse, P3 ;  /* 0x0000000125157824 */ /* 0x100fe200018e0600 */
[----:B------:R-:W-:Y:S01]  /*2f60*/  ISETP.LT.OR P0, PT, R56, R45, P0 ;  /* 0x0000002d3800720c */ /* 0x000fe20000701670 */
[----:B------:R-:W-:Y:S01]  /*2f70*/  IMAD.X R15, R27, 0x1, R0, P4 ;  /* 0x000000011b0f7824 */ /* 0x000fe200020e0600 */
[-C--:B------:R-:W-:Y:S02]  /*2f80*/  ISETP.GE.OR P3, PT, R61, R44.reuse, P2 ;  /* 0x0000002c3d00720c */ /* 0x080fe40001766670 */
[-C--:B------:R-:W-:Y:S02]  /*2f90*/  ISETP.GE.OR P6, PT, R60, R44.reuse, P2 ;  /* 0x0000002c3c00720c */ /* 0x080fe400017c6670 */
[----:B------:R-:W-:Y:S07]  /*2fa0*/  ISETP.GE.OR P5, PT, R59, R44, P2 ;  /* 0x0000002c3b00720c */ /* 0x000fee00017a6670 */
[----:B------:R-:W-:Y:S06]  /*2fb0*/  @P0 BRA `(.L_x_986) ;  /* 0x0000000000c40947 */ /* 0x000fec0003800000 */
[----:B------:R-:W-:Y:S01]  /*2fc0*/  ISETP.GE.AND P0, PT, R132, R13, PT ;  /* 0x0000000d8400720c */ /* 0x000fe20003f06270 */
[----:B------:R-:W-:Y:S01]  /*2fd0*/  IMAD.MOV.U32 R5, RZ, RZ, R24 ;  /* 0x000000ffff057224 */ /* 0x000fe200078e0018 */
[----:B------:R-:W-:Y:S05]  /*2fe0*/  MOV R4, R25 ;  /* 0x0000001900047202 */ /* 0x000fea0000000f00 */
[----:B------:R-:W2:Y:S08]  /*2ff0*/  LD.E.128 R8, desc[UR4][R4.64] ;  /* 0x0000000404087980 */ /* 0x000eb0000c101d00 */
[----:B------:R-:W3:Y:S06]  /*3000*/  @!P0 LD.E.64 R18, desc[UR4][R36.64] ;  /* 0x0000000424128980 */ /* 0x000eec000c101b00 */
[----:B------:R-:W4:Y:S01]  /*3010*/  @!P0 LD.E.64 R2, desc[UR4][R26.64] ;  /* 0x000000041a028980 */ /* 0x000f22000c101b00 */
[----:B--2---:R-:W-:Y:S02]  /*3020*/  @!P0 LOP3.LUT R0, R8, 0xffff0000, RZ, 0xc0, !PT ;  /* 0xffff000008008812 */ /* 0x004fe400078ec0ff */
[C---:B---3--:R-:W-:Y:S01]  /*3030*/  @!P0 SHF.L.U32 R12, R18.reuse, 0x10, RZ ;  /* 0x00000010120c8819 */ /* 0x048fe200000006ff */
[C---:B------:R-:W-:Y:S01]  /*3040*/  @!P0 IMAD.U32 R17, R19.reuse, 0x10000, RZ ;  /* 0x0001000013118824 */ /* 0x040fe200078e00ff */
[----:B------:R-:W-:Y:S02]  /*3050*/  @!P0 LOP3.LUT R16, R18, 0xffff0000, RZ, 0xc0, !PT ;  /* 0xffff000012108812 */ /* 0x000fe400078ec0ff */
[----:B------:R-:W-:Y:S01]  /*3060*/  @!P0 LOP3.LUT R18, R19, 0xffff0000, RZ, 0xc0, !PT ;  /* 0xffff000013128812 */ /* 0x000fe200078ec0ff */
[----:B------:R-:W-:Y:S01]  /*3070*/  @!P0 FMUL.FTZ R22, R0, R12 ;  /* 0x0000000c00168220 */ /* 0x000fe20000410000 */
[C---:B----4-:R-:W-:Y:S01]  /*3080*/  @!P0 SHF.L.U32 R4, R2.reuse, 0x10, RZ ;  /* 0x0000001002048819 */ /* 0x050fe200000006ff */
[C---:B------:R-:W-:Y:S01]  /*3090*/  @!P0 IMAD.U32 R7, R3.reuse, 0x10000, RZ ;  /* 0x0001000003078824 */ /* 0x040fe200078e00ff */
[----:B------:R-:W-:Y:S02]  /*30a0*/  @!P0 LOP3.LUT R6, R3, 0xffff0000, RZ, 0xc0, !PT ;  /* 0xffff000003068812 */ /* 0x000fe400078ec0ff */
[----:B------:R-:W-:Y:S01]  /*30b0*/  @!P0 LOP3.LUT R5, R2, 0xffff0000, RZ, 0xc0, !PT ;  /* 0xffff000002058812 */ /* 0x000fe200078ec0ff */
[-C--:B------:R-:W-:Y:S01]  /*30c0*/  @!P0 FMUL.FTZ R0, R0, R4.reuse ;  /* 0x0000000400008220 */ /* 0x080fe20000410000 */
[----:B------:R-:W-:Y:S02]  /*30d0*/  @!P0 SHF.L.U32 R3, R8, 0x10, RZ ;  /* 0x0000001008038819 */ /* 0x000fe400000006ff */
[----:B------:R-:W-:Y:S03]  /*30e0*/  @!P0 LOP3.LUT R2, R9, 0xffff0000, RZ, 0xc0, !PT ;  /* 0xffff000009028812 */ /* 0x000fe600078ec0ff */
[----:B------:R-:W-:Y:S01]  /*30f0*/  @!P0 FFMA.FTZ R32, R3, R4, -R22 ;  /* 0x0000000403208223 */ /* 0x000fe20000010816 */
[----:B------:R-:W-:Y:S01]  /*3100*/  @!P0 LOP3.LUT R4, R11, 0xffff0000, RZ, 0xc0, !PT ;  /* 0xffff00000b048812 */ /* 0x000fe200078ec0ff */
[----:B------:R-:W-:Y:S01]  /*3110*/  @!P0 FFMA.FTZ R0, R12, R3, R0 ;  /* 0x000000030c008223 */ /* 0x000fe20000010000 */
[----:B------:R-:W-:Y:S01]  /*3120*/  @!P0 LOP3.LUT R3, R10, 0xffff0000, RZ, 0xc0, !PT ;  /* 0xffff00000a038812 */ /* 0x000fe200078ec0ff */
[----:B------:R-:W-:Y:S02]  /*3130*/  @!P0 IMAD.U32 R12, R9, 0x10000, RZ ;  /* 0x00010000090c8824 */ /* 0x000fe400078e00ff */
[C---:B------:R-:W-:Y:S01]  /*3140*/  @!P0 FMUL.FTZ R19, R2.reuse, R16 ;  /* 0x0000001002138220 */ /* 0x040fe20000410000 */
[----:B------:R-:W-:Y:S01]  /*3150*/  @!P0 FMUL.FTZ R2, R2, R5 ;  /* 0x0000000502028220 */ /* 0x000fe20000410000 */
[----:B------:R-:W-:Y:S01]  /*3160*/  @!P0 FMUL.FTZ R28, R4, R18 ;  /* 0x00000012041c8220 */ /* 0x000fe20000410000 */
[C---:B------:R-:W-:Y:S01]  /*3170*/  @!P0 FMUL.FTZ R22, R3.reuse, R17 ;  /* 0x0000001103168220 */ /* 0x040fe20000410000 */
[----:B------:R-:W-:Y:S01]  /*3180*/  @!P0 FFMA.FTZ R29, R12, R5, -R19 ;  /* 0x000000050c1d8223 */ /* 0x000fe20000010813 */
[----:B------:R-:W-:Y:S01]  /*3190*/  @!P0 SHF.L.U32 R5, R10, 0x10, RZ ;  /* 0x000000100a058819 */ /* 0x000fe200000006ff */
[----:B------:R-:W-:Y:S01]  /*31a0*/  @!P0 FMUL.FTZ R3, R3, R7 ;  /* 0x0000000703038220 */ /* 0x000fe20000410000 */
[----:B------:R-:W-:Y:S01]  /*31b0*/  @!P0 SHF.L.U32 R19, R11, 0x10, RZ ;  /* 0x000000100b138819 */ /* 0x000fe200000006ff */
[----:B------:R-:W-:Y:S01]  /*31c0*/  @!P0 FMUL.FTZ R4, R4, R6 ;  /* 0x0000000604048220 */ /* 0x000fe20000410000 */
[----:B------:R-:W-:Y:S01]  /*31d0*/  @!P0 FFMA.FTZ R2, R16, R12, R2 ;  /* 0x0000000c10028223 */ /* 0x000fe20000010002 */
[----:B------:R-:W-:Y:S01]  /*31e0*/  @!P0 FFMA.FTZ R3, R17, R5, R3 ;  /* 0x0000000511038223 */ /* 0x000fe20000010003 */
[----:B------:R-:W-:Y:S01]  /*31f0*/  @!P0 FFMA.FTZ R22, R5, R7, -R22 ;  /* 0x0000000705168223 */ /* 0x000fe20000010816 */
[----:B------:R-:W-:Y:S01]  /*3200*/  @!P0 F2FP.BF16.F32.PACK_AB R5, R0, R32 ;  /* 0x000000200005823e */ /* 0x000fe200000010ff */
[----:B------:R-:W-:Y:S01]  /*3210*/  @!P0 FFMA.FTZ R28, R19, R6, -R28 ;  /* 0x00000006131c8223 */ /* 0x000fe2000001081c */
[----:B------:R-:W-:Y:S01]  /*3220*/  @!P0 F2FP.BF16.F32.PACK_AB R2, R2, R29 ;  /* 0x0000001d0202823e */ /* 0x000fe200000010ff */
[----:B------:R-:W-:Y:S01]  /*3230*/  @!P0 FFMA.FTZ R4, R18, R19, R4 ;  /* 0x0000001312048223 */ /* 0x000fe20000010004 */
[----:B------:R-:W-:Y:S01]  /*3240*/  @!P0 F2FP.BF16.F32.PACK_AB R0, R3, R22 ;  /* 0x000000160300823e */ /* 0x000fe200000010ff */
[----:B------:R-:W-:Y:S01]  /*3250*/  @!P0 IMAD.MOV.U32 R8, RZ, RZ, R5 ;  /* 0x000000ffff088224 */ /* 0x000fe200078e0005 */
[----:B------:R-:W-:Y:S01]  /*3260*/  @!P0 MOV R9, R2 ;  /* 0x0000000200098202 */ /* 0x000fe20000000f00 */
[----:B------:R-:W-:Y:S01]  /*3270*/  IMAD.MOV.U32 R3, RZ, RZ, R50 ;  /* 0x000000ffff037224 */ /* 0x000fe200078e0032 */
[----:B------:R-:W-:Y:S02]  /*3280*/  @!P0 F2FP.BF16.F32.PACK_AB R4, R4, R28 ;  /* 0x0000001c0404823e */ /* 0x000fe400000010ff */
[----:B------:R-:W-:Y:S02]  /*3290*/  MOV R2, R51 ;  /* 0x0000003300027202 */ /* 0x000fe40000000f00 */
[----:B------:R-:W-:Y:S02]  /*32a0*/  @!P0 MOV R10, R0 ;  /* 0x00000000000a8202 */ /* 0x000fe40000000f00 */
[----:B------:R-:W-:Y:S05]  /*32b0*/  @!P0 MOV R11, R4 ;  /* 0x00000004000b8202 */ /* 0x000fea0000000f00 */
[----:B------:R1:W-:Y:S02]  /*32c0*/  ST.E.128 desc[UR4][R2.64], R8 ;  /* 0x0000000802007985 */ /* 0x0003e4000c101d04 */
.L_x_986:
[----:B------:R-:W-:Y:S05]  /*32d0*/  BSYNC.RECONVERGENT B0 ;  /* 0x0000000000007941 */ /* 0x000fea0003800200 */
.L_x_985:
[-C--:B------:R-:W-:Y:S01]  /*32e0*/  ISETP.LT.OR P0, PT, R58, R45.reuse, P1 ;  /* 0x0000002d3a00720c */ /* 0x080fe20000f01670 */
        /* <DEDUP_REMOVED lines=9> */
[----:B--2---:R-:W-:Y:S02]  /*3380*/  @!P0 LOP3.LUT R0, R8, 0xffff0000, RZ, 0xc0, !PT ;  /* 0xffff000008008812 */ /* 0x004fe400078ec0ff */
[----:B---3--:R-:W-:Y:S02]  /*3390*/  @!P0 SHF.L.U32 R4, R2, 0x10, RZ ;  /* 0x0000001002048819 */ /* 0x008fe400000006ff */
[C---:B------:R-:W-:Y:S02]  /*33a0*/  @!P0 SHF.L.U32 R7, R3.reuse, 0x10, RZ ;  /* 0x0000001003078819 */ /* 0x040fe400000006ff */
[----:B------:R-:W-:Y:S01]  /*33b0*/  @!P0 LOP3.LUT R6, R3, 0xffff0000, RZ, 0xc0, !PT ;  /* 0xffff000003068812 */ /* 0x000fe200078ec0ff */
[----:B------:R-:W-:Y:S01]  /*33c0*/  @!P0 IMAD.U32 R3, R8, 0x10000, RZ ;  /* 0x0001000008038824 */ /* 0x000fe200078e00ff */
[----:B------:R-:W-:Y:S01]  /*33d0*/  @!P0 LOP3.LUT R5, R2, 0xffff0000, RZ, 0xc0, !PT ;  /* 0xffff000002058812 */ /* 0x000fe200078ec0ff */
[C---:B----4-:R-:W-:Y:S01]  /*33e0*/  @!P0 IMAD.U32 R12, R18.reuse, 0x10000, RZ ;  /* 0x00010000120c8824 */ /* 0x050fe200078e00ff */
[----:B------:R-:W-:Y:S02]  /*33f0*/  @!P0 LOP3.LUT R16, R18, 0xffff0000, RZ, 0xc0, !PT ;  /* 0xffff000012108812 */ /* 0x000fe400078ec0ff */
[----:B------:R-:W-:Y:S01]  /*3400*/  @!P0 LOP3.LUT R2, R9, 0xffff0000, RZ, 0xc0, !PT ;  /* 0xffff000009028812 */ /* 0x000fe200078ec0ff */
[C---:B------:R-:W-:Y:S01]  /*3410*/  @!P0 FMUL.FTZ R22, R0.reuse, R12 ;  /* 0x0000000c00168220 */ /* 0x040fe20000410000 */
[C---:B------:R-:W-:Y:S01]  /*3420*/  @!P0 SHF.L.U32 R17, R19.reuse, 0x10, RZ ;  /* 0x0000001013118819 */ /* 0x040fe200000006ff */
[-C--:B------:R-:W-:Y:S01]  /*3430*/  @!P0 FMUL.FTZ R0, R0, R4.reuse ;  /* 0x0000000400008220 */ /* 0x080fe20000410000 */
[----:B------:R-:W-:Y:S01]  /*3440*/  @!P0 LOP3.LUT R18, R19, 0xffff0000, RZ, 0xc0, !PT ;  /* 0xffff000013128812 */ /* 0x000fe200078ec0ff */
[----:B------:R-:W-:Y:S01]  /*3450*/  @!P0 FFMA.FTZ R32, R3, R4, -R22 ;  /* 0x0000000403208223 */ /* 0x000fe20000010816 */
[----:B------:R-:W-:Y:S01]  /*3460*/  @!P0 LOP3.LUT R4, R11, 0xffff0000, RZ, 0xc0, !PT ;  /* 0xffff00000b048812 */ /* 0x000fe200078ec0ff */
[----:B------:R-:W-:Y:S01]  /*3470*/  @!P0 FFMA.FTZ R0, R12, R3, R0 ;  /* 0x000000030c008223 */ /* 0x000fe20000010000 */
[----:B------:R-:W-:Y:S01]  /*3480*/  @!P0 SHF.L.U32 R12, R9, 0x10, RZ ;  /* 0x00000010090c8819 */ /* 0x000fe200000006ff */
[----:B------:R-:W-:Y:S01]  /*3490*/  @!P0 FMUL.FTZ R19, R2, R16 ;  /* 0x0000001002138220 */ /* 0x000fe20000410000 */
[----:B------:R-:W-:Y:S01]  /*34a0*/  @!P0 LOP3.LUT R3, R10, 0xffff0000, RZ, 0xc0, !PT ;  /* 0xffff00000a038812 */ /* 0x000fe200078ec0ff */
[-C--:B------:R-:W-:Y:S01]  /*34b0*/  @!P0 FMUL.FTZ R2, R2, R5.reuse ;  /* 0x0000000502028220 */ /* 0x080fe20000410000 */
[----:B------:R-:W-:Y:S01]  /*34c0*/  @!P0 F2FP.BF16.F32.PACK_AB R0, R0, R32 ;  /* 0x000000200000823e */ /* 0x000fe200000010ff */
[----:B------:R-:W-:Y:S01]  /*34d0*/  @!P0 FFMA.FTZ R29, R12, R5, -R19 ;  /* 0x000000050c1d8223 */ /* 0x000fe20000010813 */
[----:B------:R-:W-:Y:S01]  /*34e0*/  @!P0 SHF.L.U32 R19, R11, 0x10, RZ ;  /* 0x000000100b138819 */ /* 0x000fe200000006ff */
[C---:B------:R-:W-:Y:S01]  /*34f0*/  @!P0 FMUL.FTZ R22, R3.reuse, R17 ;  /* 0x0000001103168220 */ /* 0x040fe20000410000 */
[----:B------:R-:W-:Y:S01]  /*3500*/  @!P0 MOV R8, R0 ;  /* 0x0000000000088202 */ /* 0x000fe20000000f00 */
[----:B------:R-:W-:Y:S02]  /*3510*/  @!P0 IMAD.U32 R5, R10, 0x10000, RZ ;  /* 0x000100000a058824 */ /* 0x000fe400078e00ff */
[C---:B------:R-:W-:Y:S01]  /*3520*/  @!P0 FMUL.FTZ R28, R4.reuse, R18 ;  /* 0x00000012041c8220 */ /* 0x040fe20000410000 */
[-C--:B------:R-:W-:Y:S01]  /*3530*/  @!P0 FMUL.FTZ R3, R3, R7.reuse ;  /* 0x0000000703038220 */ /* 0x080fe20000410000 */
[----:B------:R-:W-:Y:S01]  /*3540*/  @!P0 FMUL.FTZ R4, R4, R6 ;  /* 0x0000000604048220 */ /* 0x000fe20000410000 */
[----:B------:R-:W-:Y:S01]  /*3550*/  @!P0 FFMA.FTZ R2, R16, R12, R2 ;  /* 0x0000000c10028223 */ /* 0x000fe20000010002 */
[----:B------:R-:W-:Y:S01]  /*3560*/  @!P0 FFMA.FTZ R22, R5, R7, -R22 ;  /* 0x0000000705168223 */ /* 0x000fe20000010816 */
[----:B------:R-:W-:Y:S01]  /*3570*/  @!P0 FFMA.FTZ R3, R17, R5, R3 ;  /* 0x0000000511038223 */ /* 0x000fe20000010003 */
        /* <DEDUP_REMOVED lines=9> */
.L_x_988:
[----:B------:R-:W-:Y:S05]  /*3610*/  BSYNC.RECONVERGENT B0 ;  /* 0x0000000000007941 */ /* 0x000fea0003800200 */
.L_x_987:
[----:B------:R-:W-:Y:S04]  /*3620*/  BSSY.RECONVERGENT B0, `(.L_x_989) ;  /* 0x0000035000007945 */ /* 0x000fe80003800200 */
[----:B------:R-:W-:Y:S05]  /*3630*/  @P1 BRA `(.L_x_990) ;  /* 0x0000000000cc1947 */ /* 0x000fea0003800000 */
[----:B------:R-:W-:Y:S02]  /*3640*/  ISETP.GE.AND P0, PT, R132, R13, PT ;  /* 0x0000000d8400720c */ /* 0x000fe40003f06270 */
[----:B-12---:R-:W-:Y:S04]  /*3650*/  IADD3 R8, P1, PT, R30, R99, RZ ;  /* 0x000000631e087210 */ /* 0x006fe80007f3e0ff */
[----:B------:R-:W-:Y:S06]  /*3660*/  IADD3.X R9, PT, PT, R31, R98, RZ, P1, !PT ;  /* 0x000000621f097210 */ /* 0x000fec0000ffe4ff */
[----:B------:R-:W2:Y:S01]  /*3670*/  LD.E.128 R8, desc[UR4][R8.64] ;  /* 0x0000000408087980 */ /* 0x000ea2000c101d00 */
[C---:B------:R-:W-:Y:S04]  /*3680*/  @!P0 IMAD.WIDE R2, R23.reuse, 0x40, R14 ;  /* 0x0000004017028825 */ /* 0x040fe800078e020e */
[----:B------:R-:W-:Y:S03]  /*3690*/  @!P0 IMAD.WIDE R4, R23, 0x40, R20 ;  /* 0x0000004017048825 */ /* 0x000fe600078e0214 */
[----:B------:R-:W3:Y:S06]  /*36a0*/  @!P0 LD.E.64 R2, desc[UR4][R2.64] ;  /* 0x0000000402028980 */ /* 0x000eec000c101b00 */
[----:B------:R1:W4:Y:S01]  /*36b0*/  @!P0 LD.E.64 R18, desc[UR4][R4.64] ;  /* 0x0000000404128980 */ /* 0x000322000c101b00 */
[----:B--2---:R-:W-:Y:S02]  /*36c0*/  @!P0 LOP3.LUT R0, R8, 0xffff0000, RZ, 0xc0, !PT ;  /* 0xffff000008008812 */ /* 0x004fe400078ec0ff */
[C---:B---3--:R-:W-:Y:S01]  /*36d0*/  @!P0 SHF.L.U32 R7, R3.reuse, 0x10, RZ ;  /* 0x0000001003078819 */ /* 0x048fe200000006ff */
[----:B-1----:R-:W-:Y:S01]  /*36e0*/  @!P0 IMAD.U32 R4, R2, 0x10000, RZ ;  /* 0x0001000002048824 */ /* 0x002fe200078e00ff */
[----:B------:R-:W-:Y:S01]  /*36f0*/  @!P0 LOP3.LUT R6, R3, 0xffff0000, RZ, 0xc0, !PT ;  /* 0xffff000003068812 */ /* 0x000fe200078ec0ff */
[----:B------:R-:W-:Y:S01]  /*3700*/  @!P0 IMAD.U32 R3, R8, 0x10000, RZ ;  /* 0x0001000008038824 */ /* 0x000fe200078e00ff */
[----:B------:R-:W-:Y:S02]  /*3710*/  @!P0 LOP3.LUT R5, R2, 0xffff0000, RZ, 0xc0, !PT ;  /* 0xffff000002058812 */ /* 0x000fe400078ec0ff */
[C---:B----4-:R-:W-:Y:S01]  /*3720*/  @!P0 LOP3.LUT R16, R18.reuse, 0xffff0000, RZ, 0xc0, !PT ;  /* 0xffff000012108812 */ /* 0x050fe200078ec0ff */
[----:B------:R-:W-:Y:S01]  /*3730*/  @!P0 IMAD.U32 R12, R18, 0x10000, RZ ;  /* 0x00010000120c8824 */ /* 0x000fe200078e00ff */
[----:B------:R-:W-:Y:S02]  /*3740*/  @!P0 LOP3.LUT R2, R9, 0xffff0000, RZ, 0xc0, !PT ;  /* 0xffff000009028812 */ /* 0x000fe400078ec0ff */
[C---:B------:R-:W-:Y:S01]  /*3750*/  @!P0 SHF.L.U32 R17, R19.reuse, 0x10, RZ ;  /* 0x0000001013118819 */ /* 0x040fe200000006ff */
[C---:B------:R-:W-:Y:S01]  /*3760*/  @!P0 FMUL.FTZ R22, R0.reuse, R12 ;  /* 0x0000000c00168220 */ /* 0x040fe20000410000 */
[----:B------:R-:W-:Y:S01]  /*3770*/  @!P0 LOP3.LUT R18, R19, 0xffff0000, RZ, 0xc0, !PT ;  /* 0xffff000013128812 */ /* 0x000fe200078ec0ff */
[----:B------:R-:W-:Y:S01]  /*3780*/  @!P0 FMUL.FTZ R0, R0, R4 ;  /* 0x0000000400008220 */ /* 0x000fe20000410000 */
[----:B------:R-:W-:Y:S01]  /*3790*/  @!P0 FMUL.FTZ R19, R2, R16 ;  /* 0x0000001002138220 */ /* 0x000fe20000410000 */
[----:B------:R-:W-:Y:S01]  /*37a0*/  @!P0 FFMA.FTZ R32, R3, R4, -R22 ;  /* 0x0000000403208223 */ /* 0x000fe20000010816 */
[----:B------:R-:W-:Y:S01]  /*37b0*/  @!P0 LOP3.LUT R4, R11, 0xffff0000, RZ, 0xc0, !PT ;  /* 0xffff00000b048812 */ /* 0x000fe200078ec0ff */
[----:B------:R-:W-:Y:S01]  /*37c0*/  @!P0 FFMA.FTZ R0, R12, R3, R0 ;  /* 0x000000030c008223 */ /* 0x000fe20000010000 */
[----:B------:R-:W-:Y:S01]  /*37d0*/  @!P0 SHF.L.U32 R12, R9, 0x10, RZ ;  /* 0x00000010090c8819 */ /* 0x000fe200000006ff */
[-C--:B------:R-:W-:Y:S01]  /*37e0*/  @!P0 FMUL.FTZ R2, R2, R5.reuse ;  /* 0x0000000502028220 */ /* 0x080fe20000410000 */
[----:B------:R-:W-:Y:S01]  /*37f0*/  @!P0 LOP3.LUT R3, R10, 0xffff0000, RZ, 0xc0, !PT ;  /* 0xffff00000a038812 */ /* 0x000fe200078ec0ff */
[----:B------:R-:W-:Y:S01]  /*3800*/  @!P0 FMUL.FTZ R28, R4, R18 ;  /* 0x00000012041c8220 */ /* 0x000fe20000410000 */
[----:B------:R-:W-:Y:S01]  /*3810*/  @!P0 F2FP.BF16.F32.PACK_AB R0, R0, R32 ;  /* 0x000000200000823e */ /* 0x000fe200000010ff */
[----:B------:R-:W-:Y:S01]  /*3820*/  @!P0 FFMA.FTZ R29, R12, R5, -R19 ;  /* 0x000000050c1d8223 */ /* 0x000fe20000010813 */
[----:B------:R-:W-:Y:S01]  /*3830*/  @!P0 SHF.L.U32 R19, R11, 0x10, RZ ;  /* 0x000000100b138819 */ /* 0x000fe200000006ff */
[C---:B------:R-:W-:Y:S01]  /*3840*/  @!P0 FMUL.FTZ R22, R3.reuse, R17 ;  /* 0x0000001103168220 */ /* 0x040fe20000410000 */
[----:B------:R-:W-:Y:S01]  /*3850*/  @!P0 MOV R8, R0 ;  /* 0x0000000000088202 */ /* 0x000fe20000000f00 */
[----:B------:R-:W-:Y:S02]  /*3860*/  @!P0 IMAD.U32 R5, R10, 0x10000, RZ ;  /* 0x000100000a058824 */ /* 0x000fe400078e00ff */
[-C--:B------:R-:W-:Y:S01]  /*3870*/  @!P0 FMUL.FTZ R3, R3, R7.reuse ;  /* 0x0000000703038220 */ /* 0x080fe20000410000 */
[----:B------:R-:W-:Y:S01]  /*3880*/  @!P0 FMUL.FTZ R4, R4, R6 ;  /* 0x0000000604048220 */ /* 0x000fe20000410000 */
[----:B------:R-:W-:Y:S01]  /*3890*/  @!P0 FFMA.FTZ R2, R16, R12, R2 ;  /* 0x0000000c10028223 */ /* 0x000fe20000010002 */
[----:B------:R-:W-:Y:S01]  /*38a0*/  @!P0 FFMA.FTZ R22, R5, R7, -R22 ;  /* 0x0000000705168223 */ /* 0x000fe20000010816 */
[----:B------:R-:W-:Y:S01]  /*38b0*/  @!P0 FFMA.FTZ R3, R17, R5, R3 ;  /* 0x0000000511038223 */ /* 0x000fe20000010003 */
[----:B------:R-:W-:Y:S01]  /*38c0*/  @!P0 FFMA.FTZ R28, R19, R6, -R28 ;  /* 0x00000006131c8223 */ /* 0x000fe2000001081c */
[----:B------:R-:W-:Y:S01]  /*38d0*/  LEA R6, P1, R174, R34, 0x6 ;  /* 0x00000022ae067211 */ /* 0x000fe200078230ff */
        /* <DEDUP_REMOVED lines=9> */
.L_x_990:
[----:B------:R-:W-:Y:S05]  /*3970*/  BSYNC.RECONVERGENT B0 ;  /* 0x0000000000007941 */ /* 0x000fea0003800200 */
.L_x_989:
[-C--:B------:R-:W-:Y:S01]  /*3980*/  ISETP.LT.OR P1, PT, R60, R45.reuse, P6 ;  /* 0x0000002d3c00720c */ /* 0x080fe20003721670 */
        /* <DEDUP_REMOVED lines=10> */
[----:B-123--:R-:W-:Y:S04]  /*3a30*/  IADD3 R8, P1, PT, R30, R101, RZ ;  /* 0x000000651e087210 */ /* 0x00efe80007f3e0ff */
        /* <DEDUP_REMOVED lines=49> */
.L_x_992:
[----:B------:R-:W-:Y:S05]  /*3d50*/  BSYNC.RECONVERGENT B0 ;  /* 0x0000000000007941 */ /* 0x000fea0003800200 */
.L_x_991:
[----:B------:R-:W-:Y:S04]  /*3d60*/  BSSY.RECONVERGENT B0, `(.L_x_993) ;  /* 0x0000039000007945 */ /* 0x000fe80003800200 */
[----:B------:R-:W-:Y:S05]  /*3d70*/  @P2 BRA `(.L_x_994) ;  /* 0x0000000000dc2947 */ /* 0x000fea0003800000 */
[----:B------:R-:W-:Y:S02]  /*3d80*/  ISETP.GE.AND P0, PT, R132, R13, PT ;  /* 0x0000000d8400720c */ /* 0x000fe40003f06270 */
[----:B-1234-:R-:W-:Y:S04]  /*3d90*/  IADD3 R8, P1, PT, R30, R94, RZ ;  /* 0x0000005e1e087210 */ /* 0x01efe80007f3e0ff */
[----:B------:R-:W-:Y:S06]  /*3da0*/  IADD3.X R9, PT, PT, R31, R74, RZ, P1, !PT ;  /* 0x0000004a1f097210 */ /* 0x000fec0000ffe4ff */
[----:B------:R-:W2:Y:S01]  /*3db0*/  LD.E.128 R8, desc[UR4][R8.64] ;  /* 0x0000000408087980 */ /* 0x000ea2000c101d00 */
[C---:B------:R-:W-:Y:S04]  /*3dc0*/  @!P0 IMAD.WIDE R2, R23.reuse, 0xc0, R14 ;  /* 0x000000c017028825 */ /* 0x040fe800078e020e */
[----:B------:R-:W-:Y:S03]  /*3dd0*/  @!P0 IMAD.WIDE R4, R23, 0xc0, R20 ;  /* 0x000000c017048825 */ /* 0x000fe600078e0214 */
[----:B------:R-:W3:Y:S06]  /*3de0*/  @!P0 LD.E.64 R2, desc[UR4][R2.64] ;  /* 0x0000000402028980 */ /* 0x000eec000c101b00 */
[----:B------:R3:W4:Y:S01]  /*3df0*/  @!P0 LD.E.64 R18, desc[UR4][R4.64] ;  /* 0x0000000404128980 */ /* 0x000722000c101b00 */
[----:B--2---:R-:W-:Y:S02]  /*3e00*/  @!P0 LOP3.LUT R0, R8, 0xffff0000, RZ, 0xc0, !PT ;  /* 0xffff000008008812 */ /* 0x004fe400078ec0ff */
[----:B---3--:R-:W-:Y:S01]  /*3e10*/  @!P0 SHF.L.U32 R4, R2, 0x10, RZ ;  /* 0x0000001002048819 */ /* 0x008fe200000006ff */
[C---:B------:R-:W-:Y:S01]  /*3e20*/  @!P0 IMAD.U32 R7, R3.reuse, 0x10000, RZ ;  /* 0x0001000003078824 */ /* 0x040fe200078e00ff */
[----:B------:R-:W-:Y:S01]  /*3e30*/  @!P0 LOP3.LUT R6, R3, 0xffff0000, RZ, 0xc0, !PT ;  /* 0xffff000003068812 */ /* 0x000fe200078ec0ff */
[----:B------:R-:W-:Y:S01]  /*3e40*/  @!P0 IMAD.U32 R3, R8, 0x10000, RZ ;  /* 0x0001000008038824 */ /* 0x000fe200078e00ff */
[----:B------:R-:W-:Y:S02]  /*3e50*/  @!P0 LOP3.LUT R5, R2, 0xffff0000, RZ, 0xc0, !PT ;  /* 0xffff000002058812 */ /* 0x000fe400078ec0ff */
[C---:B----4-:R-:W-:Y:S02]  /*3e60*/  @!P0 SHF.L.U32 R12, R18.reuse, 0x10, RZ ;  /* 0x00000010120c8819 */ /* 0x050fe400000006ff */
        /* <DEDUP_REMOVED lines=13> */
[----:B------:R-:W-:Y:S01]  /*3f40*/  @!P0 FMUL.FTZ R28, R4, R18 ;  /* 0x00000012041c8220 */ /* 0x000fe20000410000 */
[----:B------:R-:W-:Y:S01]  /*3f50*/  @!P0 FFMA.FTZ R29, R12, R5, -R19 ;  /* 0x000000050c1d8223 */ /* 0x000fe20000010813 */
[----:B------:R-:W-:Y:S01]  /*3f60*/  @!P0 SHF.L.U32 R5, R10, 0x10, RZ ;  /* 0x000000100a058819 */ /* 0x000fe200000006ff */
[----:B------:R-:W-:Y:S02]  /*3f70*/  @!P0 IMAD.U32 R19, R11, 0x10000, RZ ;  /* 0x000100000b138824 */ /* 0x000fe400078e00ff */
[C---:B------:R-:W-:Y:S01]  /*3f80*/  @!P0 FMUL.FTZ R22, R3.reuse, R17 ;  /* 0x0000001103168220 */ /* 0x040fe20000410000 */
[-C--:B------:R-:W-:Y:S01]  /*3f90*/  @!P0 FMUL.FTZ R3, R3, R7.reuse ;  /* 0x0000000703038220 */ /* 0x080fe20000410000 */
[-C--:B------:R-:W-:Y:S01]  /*3fa0*/  @!P0 FMUL.FTZ R4, R4, R6.reuse ;  /* 0x0000000604048220 */ /* 0x080fe20000410000 */
[----:B------:R-:W-:Y:S01]  /*3fb0*/  @!P0 FFMA.FTZ R28, R19, R6, -R28 ;  /* 0x00000006131c8223 */ /* 0x000fe2000001081c */
[----:B------:R-:W-:Y:S01]  /*3fc0*/  MOV R6, R34 ;  /* 0x0000002200067202 */ /* 0x000fe20000000f00 */
[----:B------:R-:W-:Y:S01]  /*3fd0*/  @!P0 FFMA.FTZ R22, R5, R7, -R22 ;  /* 0x0000000705168223 */ /* 0x000fe20000010816 */
[----:B------:R-:W-:Y:S01]  /*3fe0*/  MOV R7, R35 ;  /* 0x0000002300077202 */ /* 0x000fe20000000f00 */
[----:B------:R-:W-:Y:S01]  /*3ff0*/  @!P0 FFMA.FTZ R2, R16, R12, R2 ;  /* 0x0000000c10028223 */ /* 0x000fe20000010002 */
[----:B------:R-:W-:Y:S01]  /*4000*/  @!P0 F2FP.BF16.F32.PACK_AB R12, R0, R32 ;  /* 0x00000020000c823e */ /* 0x000fe200000010ff */
[----:B------:R-:W-:Y:S01]  /*4010*/  @!P0 FFMA.FTZ R3, R17, R5, R3 ;  /* 0x0000000511038223 */ /* 0x000fe20000010003 */
[----:B------:R-:W-:Y:S01]  /*4020*/  @!P0 FFMA.FTZ R4, R18, R19, R4 ;  /* 0x0000001312048223 */ /* 0x000fe20000010004 */
[----:B------:R-:W-:Y:S01]  /*4030*/  IMAD.WIDE.U32 R6, R174, 0xc0, R6 ;  /* 0x000000c0ae067825 */ /* 0x000fe200078e0006 */
[----:B------:R-:W-:Y:S02]  /*4040*/  @!P0 F2FP.BF16.F32.PACK_AB R2, R2, R29 ;  /* 0x0000001d0202823e */ /* 0x000fe400000010ff */
[----:B------:R-:W-:Y:S01]  /*4050*/  @!P0 F2FP.BF16.F32.PACK_AB R3, R3, R22 ;  /* 0x000000160303823e */ /* 0x000fe200000010ff */
[----:B------:R-:W-:Y:S01]  /*4060*/  IMAD R16, R175, 0xc0, RZ ;  /* 0x000000c0af107824 */ /* 0x000fe200078e02ff */
[----:B------:R-:W-:Y:S01]  /*4070*/  @!P0 F2FP.BF16.F32.PACK_AB R0, R4, R28 ;  /* 0x0000001c0400823e */ /* 0x000fe200000010ff */
[----:B------:R-:W-:Y:S01]  /*4080*/  @!P0 IMAD.MOV.U32 R9, RZ, RZ, R2 ;  /* 0x000000ffff098224 */ /* 0x000fe200078e0002 */
[----:B------:R-:W-:Y:S01]  /*4090*/  MOV R4, R6 ;  /* 0x0000000600047202 */ /* 0x000fe20000000f00 */
[----:B------:R-:W-:Y:S01]  /*40a0*/  IMAD.IADD R5, R16, 0x1, R7 ;  /* 0x0000000110057824 */ /* 0x000fe200078e0207 */
[----:B------:R-:W-:Y:S02]  /*40b0*/  @!P0 MOV R8, R12 ;  /* 0x0000000c00088202 */ /* 0x000fe40000000f00 */
[----:B------:R-:W-:Y:S02]  /*40c0*/  @!P0 MOV R10, R3 ;  /* 0x00000003000a8202 */ /* 0x000fe40000000f00 */
[----:B------:R-:W-:Y:S05]  /*40d0*/  @!P0 MOV R11, R0 ;  /* 0x00000000000b8202 */ /* 0x000fea0000000f00 */
[----:B------:R1:W-:Y:S02]  /*40e0*/  ST.E.128 desc[UR4][R4.64], R8 ;  /* 0x0000000804007985 */ /* 0x0003e4000c101d04 */
.L_x_994:
[----:B------:R-:W-:Y:S05]  /*40f0*/  BSYNC.RECONVERGENT B0 ;  /* 0x0000000000007941 */ /* 0x000fea0003800200 */
.L_x_993:
[----:B------:R-:W-:Y:S04]  /*4100*/  BSSY.RECONVERGENT B0, `(.L_x_995) ;  /* 0x0000035000007945 */ /* 0x000fe80003800200 */
[----:B------:R-:W-:Y:S05]  /*4110*/  @P4 BRA `(.L_x_996) ;  /* 0x0000000000cc4947 */ /* 0x000fea0003800000 */
[----:B------:R-:W-:Y:S02]  /*4120*/  ISETP.GE.AND P0, PT, R132, R13, PT ;  /* 0x0000000d8400720c */ /* 0x000fe40003f06270 */
[C---:B-1234-:R-:W-:Y:S04]  /*4130*/  LEA R8, P1, R46.reuse, R30, 0x8 ;  /* 0x0000001e2e087211 */ /* 0x05efe800078240ff */
[----:B------:R-:W-:Y:S06]  /*4140*/  LEA.HI.X R9, R46, R31, R47, 0x8, P1 ;  /* 0x0000001f2e097211 */ /* 0x000fec00008f442f */
[----:B------:R-:W2:Y:S01]  /*4150*/  LD.E.128 R8, desc[UR4][R8.64] ;  /* 0x0000000408087980 */ /* 0x000ea2000c101d00 */
[C---:B------:R-:W-:Y:S04]  /*4160*/  @!P0 IMAD.WIDE R2, R23.reuse, 0x100, R14 ;  /* 0x0000010017028825 */ /* 0x040fe800078e020e */
[----:B------:R-:W-:Y:S03]  /*4170*/  @!P0 IMAD.WIDE R4, R23, 0x100, R20 ;  /* 0x0000010017048825 */ /* 0x000fe600078e0214 */
[----:B------:R-:W3:Y:S06]  /*4180*/  @!P0 LD.E.64 R2, desc[UR4][R2.64] ;  /* 0x0000000402028980 */ /* 0x000eec000c101b00 */
[----:B------:R3:W4:Y:S01]  /*4190*/  @!P0 LD.E.64 R18, desc[UR4][R4.64] ;  /* 0x0000000404128980 */ /* 0x000722000c101b00 */
[----:B--2---:R-:W-:Y:S02]  /*41a0*/  @!P0 LOP3.LUT R0, R8, 0xffff0000, RZ, 0xc0, !PT ;  /* 0xffff000008008812 */ /* 0x004fe400078ec0ff */
[C---:B---3--:R-:W-:Y:S01]  /*41b0*/  @!P0 SHF.L.U32 R4, R2.reuse, 0x10, RZ ;  /* 0x0000001002048819 */ /* 0x048fe200000006ff */
[C---:B------:R-:W-:Y:S01]  /*41c0*/  @!P0 IMAD.U32 R7, R3.reuse, 0x10000, RZ ;  /* 0x0001000003078824 */ /* 0x040fe200078e00ff */
[----:B------:R-:W-:Y:S02]  /*41d0*/  @!P0 LOP3.LUT R6, R3, 0xffff0000, RZ, 0xc0, !PT ;  /* 0xffff000003068812 */ /* 0x000fe400078ec0ff */
[----:B------:R-:W-:Y:S02]  /*41e0*/  @!P0 LOP3.LUT R5, R2, 0xffff0000, RZ, 0xc0, !PT ;  /* 0xffff000002058812 */ /* 0x000fe400078ec0ff */
[----:B----4-:R-:W-:Y:S01]  /*41f0*/  @!P0 SHF.L.U32 R12, R18, 0x10, RZ ;  /* 0x00000010120c8819 */ /* 0x010fe200000006ff */
[----:B------:R-:W-:Y:S01]  /*4200*/  @!P0 IMAD.U32 R17, R19, 0x10000, RZ ;  /* 0x0001000013118824 */ /* 0x000fe200078e00ff */
[----:B------:R-:W-:Y:S02]  /*4210*/  @!P0 SHF.L.U32 R3, R8, 0x10, RZ ;  /* 0x0000001008038819 */ /* 0x000fe400000006ff */
        /* <DEDUP_REMOVED lines=8> */
[----:B------:R-:W-:Y:S01]  /*42a0*/  @!P0 LOP3.LUT R3, R10, 0xffff0000, RZ, 0xc0, !PT ;  /* 0xffff00000a038812 */ /* 0x000fe200078ec0ff */
[----:B------:R-:W-:Y:S02]  /*42b0*/  @!P0 IMAD.U32 R12, R9, 0x10000, RZ ;  /* 0x00010000090c8824 */ /* 0x000fe400078e00ff */
[C---:B------:R-:W-:Y:S01]  /*42c0*/  @!P0 FMUL.FTZ R19, R2.reuse, R16 ;  /* 0x0000001002138220 */ /* 0x040fe20000410000 */
[----:B------:R-:W-:Y:S01]  /*42d0*/  @!P0 FMUL.FTZ R2, R2, R5 ;  /* 0x0000000502028220 */ /* 0x000fe20000410000 */
[----:B------:R-:W-:Y:S01]  /*42e0*/  @!P0 F2FP.BF16.F32.PACK_AB R0, R0, R32 ;  /* 0x000000200000823e */ /* 0x000fe200000010ff */
[C---:B------:R-:W-:Y:S01]  /*42f0*/  @!P0 FMUL.FTZ R22, R3.reuse, R17 ;  /* 0x0000001103168220 */ /* 0x040fe20000410000 */
[----:B------:R-:W-:Y:S01]  /*4300*/  @!P0 FFMA.FTZ R29, R12, R5, -R19 ;  /* 0x000000050c1d8223 */ /* 0x000fe20000010813 */
[----:B------:R-:W-:Y:S01]  /*4310*/  @!P0 SHF.L.U32 R5, R10, 0x10, RZ ;  /* 0x000000100a058819 */ /* 0x000fe200000006ff */
[----:B------:R-:W-:Y:S01]  /*4320*/  @!P0 FMUL.FTZ R3, R3, R7 ;  /* 0x0000000703038220 */ /* 0x000fe20000410000 */
[----:B------:R-:W-:Y:S01]  /*4330*/  @!P0 MOV R8, R0 ;  /* 0x0000000000088202 */ /* 0x000fe20000000f00 */
[C---:B------:R-:W-:Y:S01]  /*4340*/  @!P0 FMUL.FTZ R28, R4.reuse, R18 ;  /* 0x00000012041c8220 */ /* 0x040fe20000410000 */
[----:B------:R-:W-:Y:S02]  /*4350*/  @!P0 IMAD.U32 R19, R11, 0x10000, RZ ;  /* 0x000100000b138824 */ /* 0x000fe400078e00ff */
[----:B------:R-:W-:Y:S01]  /*4360*/  @!P0 FMUL.FTZ R4, R4, R6 ;  /* 0x0000000604048220 */ /* 0x000fe20000410000 */
[----:B------:R-:W-:Y:S01]  /*4370*/  @!P0 FFMA.FTZ R2, R16, R12, R2 ;  /* 0x0000000c10028223 */ /* 0x000fe20000010002 */
[----:B------:R-:W-:Y:S01]  /*4380*/  @!P0 FFMA.FTZ R3, R17, R5, R3 ;  /* 0x0000000511038223 */ /* 0x000fe20000010003 */
[----:B------:R-:W-:Y:S01]  /*4390*/  @!P0 FFMA.FTZ R22, R5, R7, -R22 ;  /* 0x0000000705168223 */ /* 0x000fe20000010816 */
        /* <DEDUP_REMOVED lines=11> */
.L_x_996:
[----:B------:R-:W-:Y:S05]  /*4450*/  BSYNC.RECONVERGENT B0 ;  /* 0x0000000000007941 */ /* 0x000fea0003800200 */
.L_x_995:
[----:B------:R-:W-:Y:S04]  /*4460*/  BSSY.RECONVERGENT B0, `(.L_x_997) ;  /* 0x000003c000007945 */ /* 0x000fe80003800200 */
[----:B------:R-:W-:Y:S05]  /*4470*/  @P5 BRA `(.L_x_998) ;  /* 0x0000000000e85947 */ /* 0x000fea0003800000 */
[----:B------:R-:W-:Y:S01]  /*4480*/  ISETP.GE.AND P0, PT, R132, R13, PT ;  /* 0x0000000d8400720c */ /* 0x000fe20003f06270 */
[----:B------:R-:W-:Y:S01]  /*4490*/  IMAD R0, R47, 0x140, RZ ;  /* 0x000001402f007824 */ /* 0x000fe200078e02ff */
[----:B-1234-:R-:W-:Y:S02]  /*44a0*/  MOV R8, R30 ;  /* 0x0000001e00087202 */ /* 0x01efe40000000f00 */
[----:B------:R-:W-:Y:S03]  /*44b0*/  MOV R9, R31 ;  /* 0x0000001f00097202 */ /* 0x000fe60000000f00 */
[----:B------:R-:W-:Y:S04]  /*44c0*/  IMAD.WIDE.U32 R8, R46, 0x140, R8 ;  /* 0x000001402e087825 */ /* 0x000fe800078e0008 */
[----:B------:R-:W-:Y:S02]  /*44d0*/  IMAD.IADD R9, R0, 0x1, R9 ;  /* 0x0000000100097824 */ /* 0x000fe400078e0209 */
[C---:B------:R-:W-:Y:S04]  /*44e0*/  @!P0 IMAD.WIDE R2, R23.reuse, 0x140, R14 ;  /* 0x0000014017028825 */ /* 0x040fe800078e020e */
[----:B------:R-:W-:Y:S01]  /*44f0*/  @!P0 IMAD.WIDE R4, R23, 0x140, R20 ;  /* 0x0000014017048825 */ /* 0x000fe200078e0214 */
[----:B------:R-:W2:Y:S08]  /*4500*/  LD.E.128 R8, desc[UR4][R8.64] ;  /* 0x0000000408087980 */ /* 0x000eb0000c101d00 */
[----:B------:R-:W3:Y:S06]  /*4510*/  @!P0 LD.E.64 R2, desc[UR4][R2.64] ;  /* 0x0000000402028980 */ /* 0x000eec000c101b00 */
[----:B------:R3:W4:Y:S01]  /*4520*/  @!P0 LD.E.64 R18, desc[UR4][R4.64] ;  /* 0x0000000404128980 */ /* 0x000722000c101b00 */
[----:B--2---:R-:W-:Y:S02]  /*4530*/  @!P0 LOP3.LUT R0, R8, 0xffff0000, RZ, 0xc0, !PT ;  /* 0xffff000008008812 */ /* 0x004fe400078ec0ff */
[C---:B---3--:R-:W-:Y:S02]  /*4540*/  @!P0 SHF.L.U32 R4, R2.reuse, 0x10, RZ ;  /* 0x0000001002048819 */ /* 0x048fe400000006ff */
[C---:B------:R-:W-:Y:S02]  /*4550*/  @!P0 SHF.L.U32 R7, R3.reuse, 0x10, RZ ;  /* 0x0000001003078819 */ /* 0x040fe400000006ff */
[----:B------:R-:W-:Y:S02]  /*4560*/  @!P0 LOP3.LUT R6, R3, 0xffff0000, RZ, 0xc0, !PT ;  /* 0xffff000003068812 */ /* 0x000fe400078ec0ff */
[----:B------:R-:W-:Y:S01]  /*4570*/  @!P0 LOP3.LUT R5, R2, 0xffff0000, RZ, 0xc0, !PT ;  /* 0xffff000002058812 */ /* 0x000fe200078ec0ff */
[----:B----4-:R-:W-:Y:S01]  /*4580*/  @!P0 IMAD.U32 R12, R18, 0x10000, RZ ;  /* 0x00010000120c8824 */ /* 0x010fe200078e00ff */
[----:B------:R-:W-:Y:S02]  /*4590*/  @!P0 SHF.L.U32 R3, R8, 0x10, RZ ;  /* 0x0000001008038819 */ /* 0x000fe400000006ff */
[----:B------:R-:W-:Y:S01]  /*45a0*/  @!P0 LOP3.LUT R16, R18, 0xffff0000, RZ, 0xc0, !PT ;  /* 0xffff000012108812 */ /* 0x000fe200078ec0ff */
[C---:B------:R-:W-:Y:S01]  /*45b0*/  @!P0 FMUL.FTZ R22, R0.reuse, R12 ;  /* 0x0000000c00168220 */ /* 0x040fe20000410000 */
[----:B------:R-:W-:Y:S01]  /*45c0*/  @!P0 LOP3.LUT R2, R9, 0xffff0000, RZ, 0xc0, !PT ;  /* 0xffff000009028812 */ /* 0x000fe200078ec0ff */
[-C--:B------:R-:W-:Y:S01]  /*45d0*/  @!P0 FMUL.FTZ R0, R0, R4.reuse ;  /* 0x0000000400008220 */ /* 0x080fe20000410000 */
[----:B------:R-:W-:Y:S01]  /*45e0*/  @!P0 SHF.L.U32 R17, R19, 0x10, RZ ;  /* 0x0000001013118819 */ /* 0x000fe200000006ff */
[----:B------:R-:W-:Y:S01]  /*45f0*/  @!P0 FFMA.FTZ R32, R3, R4, -R22 ;  /* 0x0000000403208223 */ /* 0x000fe20000010816 */
[----:B------:R-:W-:Y:S01]  /*4600*/  @!P0 LOP3.LUT R18, R19, 0xffff0000, RZ, 0xc0, !PT ;  /* 0xffff000013128812 */ /* 0x000fe200078ec0ff */
[----:B------:R-:W-:Y:S01]  /*4610*/  @!P0 FFMA.FTZ R0, R12, R3, R0 ;  /* 0x000000030c008223 */ /* 0x000fe20000010000 */
[----:B------:R-:W-:Y:S01]  /*4620*/  @!P0 LOP3.LUT R3, R10, 0xffff0000, RZ, 0xc0, !PT ;  /* 0xffff00000a038812 */ /* 0x000fe200078ec0ff */
[----:B------:R-:W-:Y:S01]  /*4630*/  @!P0 IMAD.U32 R12, R9, 0x10000, RZ ;  /* 0x00010000090c8824 */ /* 0x000fe200078e00ff */
[----:B------:R-:W-:Y:S01]  /*4640*/  @!P0 LOP3.LUT R4, R11, 0xffff0000, RZ, 0xc0, !PT ;  /* 0xffff00000b048812 */ /* 0x000fe200078ec0ff */
[C---:B------:R-:W-:Y:S01]  /*4650*/  @!P0 FMUL.FTZ R19, R2.reuse, R16 ;  /* 0x0000001002138220 */ /* 0x040fe20000410000 */
[----:B------:R-:W-:Y:S01]  /*4660*/  @!P0 FMUL.FTZ R2, R2, R5 ;  /* 0x0000000502028220 */ /* 0x000fe20000410000 */
[C---:B------:R-:W-:Y:S01]  /*4670*/  @!P0 FMUL.FTZ R22, R3.reuse, R17 ;  /* 0x0000001103168220 */ /* 0x040fe20000410000 */
[----:B------:R-:W-:Y:S01]  /*4680*/  @!P0 FMUL.FTZ R3, R3, R7 ;  /* 0x0000000703038220 */ /* 0x000fe20000410000 */
[----:B------:R-:W-:Y:S01]  /*4690*/  @!P0 FFMA.FTZ R29, R12, R5, -R19 ;  /* 0x000000050c1d8223 */ /* 0x000fe20000010813 */
[----:B------:R-:W-:Y:S01]  /*46a0*/  @!P0 SHF.L.U32 R5, R10, 0x10, RZ ;  /* 0x000000100a058819 */ /* 0x000fe200000006ff */
[----:B------:R-:W-:Y:S01]  /*46b0*/  @!P0 FFMA.FTZ R2, R16, R12, R2 ;  /* 0x0000000c10028223 */ /* 0x000fe20000010002 */
[----:B------:R-:W-:Y:S01]  /*46c0*/  @!P0 SHF.L.U32 R19, R11, 0x10, RZ ;  /* 0x000000100b138819 */ /* 0x000fe200000006ff */
[----:B------:R-:W-:Y:S01]  /*46d0*/  @!P0 FMUL.FTZ R28, R4, R18 ;  /* 0x00000012041c8220 */ /* 0x000fe20000410000 */
[----:B------:R-:W-:Y:S01]  /*46e0*/  @!P0 F2FP.BF16.F32.PACK_AB R12, R0, R32 ;  /* 0x00000020000c823e */ /* 0x000fe200000010ff */
[----:B------:R-:W-:Y:S01]  /*46f0*/  @!P0 FMUL.FTZ R4, R4, R6 ;  /* 0x0000000604048220 */ /* 0x000fe20000410000 */
[----:B------:R-:W-:Y:S01]  /*4700*/  @!P0 F2FP.BF16.F32.PACK_AB R2, R2, R29 ;  /* 0x0000001d0202823e */ /* 0x000fe200000010ff */
[----:B------:R-:W-:Y:S01]  /*4710*/  @!P0 FFMA.FTZ R22, R5, R7, -R22 ;  /* 0x0000000705168223 */ /* 0x000fe20000010816 */
[----:B------:R-:W-:Y:S01]  /*4720*/  MOV R7, R35 ;  /* 0x0000002300077202 */ /* 0x000fe20000000f00 */
[----:B------:R-:W-:Y:S01]  /*4730*/  @!P0 FFMA.FTZ R3, R17, R5, R3 ;  /* 0x0000000511038223 */ /* 0x000fe20000010003 */
[----:B------:R-:W-:Y:S01]  /*4740*/  @!P0 MOV R9, R2 ;  /* 0x0000000200098202 */ /* 0x000fe20000000f00 */
[----:B------:R-:W-:Y:S01]  /*4750*/  @!P0 FFMA.FTZ R28, R19, R6, -R28 ;  /* 0x00000006131c8223 */ /* 0x000fe2000001081c */
[----:B------:R-:W-:Y:S01]  /*4760*/  @!P0 FFMA.FTZ R4, R18, R19, R4 ;  /* 0x0000001312048223 */ /* 0x000fe20000010004 */
[----:B------:R-:W-:Y:S01]  /*4770*/  IMAD.MOV.U32 R6, RZ, RZ, R34 ;  /* 0x000000ffff067224 */ /* 0x000fe200078e0022 */
[----:B------:R-:W-:Y:S01]  /*4780*/  @!P0 F2FP.BF16.F32.PACK_AB R3, R3, R22 ;  /* 0x000000160303823e */ /* 0x000fe200000010ff */
[----:B------:R-:W-:Y:S02]  /*4790*/  IMAD R16, R175, 0x140, RZ ;  /* 0x00000140af107824 */ /* 0x000fe400078e02ff */
[----:B------:R-:W-:Y:S01]  /*47a0*/  @!P0 F2FP.BF16.F32.PACK_AB R0, R4, R28 ;  /* 0x0000001c0400823e */ /* 0x000fe200000010ff */
[----:B------:R-:W-:Y:S01]  /*47b0*/  IMAD.WIDE.U32 R6, R174, 0x140, R6 ;  /* 0x00000140ae067825 */ /* 0x000fe200078e0006 */
[----:B------:R-:W-:Y:S02]  /*47c0*/  @!P0 MOV R10, R3 ;  /* 0x00000003000a8202 */ /* 0x000fe40000000f00 */
[----:B------:R-:W-:Y:S01]  /*47d0*/  @!P0 MOV R11, R0 ;  /* 0x00000000000b8202 */ /* 0x000fe20000000f00 */
[----:B------:R-:W-:Y:S01]  /*47e0*/  @!P0 IMAD.MOV.U32 R8, RZ, RZ, R12 ;  /* 0x000000ffff088224 */ /* 0x000fe200078e000c */
[----:B------:R-:W-:Y:S02]  /*47f0*/  IADD3 R5, PT, PT, R16, R7, RZ ;  /* 0x0000000710057210 */ /* 0x000fe40007ffe0ff */
[----:B------:R-:W-:Y:S05]  /*4800*/  MOV R4, R6 ;  /* 0x0000000600047202 */ /* 0x000fea0000000f00 */
[----:B------:R1:W-:Y:S02]  /*4810*/  ST.E.128 desc[UR4][R4.64], R8 ;  /* 0x0000000804007985 */ /* 0x0003e4000c101d04 */
.L_x_998:
[----:B------:R-:W-:Y:S05]  /*4820*/  BSYNC.RECONVERGENT B0 ;  /* 0x0000000000007941 */ /* 0x000fea0003800200 */
.L_x_997:
        /* <DEDUP_REMOVED lines=60> */
.L_x_1000:
[----:B------:R-:W-:Y:S05]  /*4bf0*/  BSYNC.RECONVERGENT B0 ;  /* 0x0000000000007941 */ /* 0x000fea0003800200 */
.L_x_999:
[----:B------:R-:W5:Y:S02]  /*4c00*/  LD.E R0, desc[UR4][R152.64+0xd0] ;  /* 0x0000d00498007980 */ /* 0x000f64000c101900 */
[----:B-----5:R-:W-:Y:S05]  /*4c10*/  IMAD.U32 R0, R0, -0x80, RZ ;  /* 0xffffff8000007824 */ /* 0x020fea00078e00ff */
[C---:B------:R-:W-:Y:S02]  /*4c20*/  LEA R26, P1, R0.reuse, R26, 0x1 ;  /* 0x0000001a001a7211 */ /* 0x040fe400078208ff */
[C---:B------:R-:W-:Y:S02]  /*4c30*/  LEA R36, P0, R0.reuse, R36, 0x1 ;  /* 0x0000002400247211 */ /* 0x040fe400078008ff */
[C---:B------:R-:W-:Y:S02]  /*4c40*/  LEA.HI.X.SX32 R27, R0.reuse, R27, 0x1, P1 ;  /* 0x0000001b001b7211 */ /* 0x040fe400008f0eff */
[----:B------:R-:W-:Y:S01]  /*4c50*/  LEA.HI.X.SX32 R37, R0, R37, 0x1, P0 ;  /* 0x0000002500257211 */ /* 0x000fe200000f0eff */
[----:B------:R-:W-:Y:S05]  /*4c60*/  BRA `(.L_x_983) ;  /* 0x0000003000187947 */ /* 0x000fea0003800000 */
.L_x_984:
[----:B------:R-:W2:Y:S01]  /*4c70*/  LD.E R0, desc[UR4][R152.64+0xc0] ;  /* 0x0000c00498007980 */ /* 0x000ea2000c101900 */
[----:B------:R-:W-:Y:S01]  /*4c80*/  BSSY.RECONVERGENT B0, `(.L_x_1001) ;  /* 0x0000060000007945 */ /* 0x000fe20003800200 */
[----:B--2---:R-:W-:Y:S02]  /*4c90*/  ISETP.GE.AND P4, PT, R132, R0, PT ;  /* 0x000000008400720c */ /* 0x004fe40003f86270 */
[----:B------:R-:W-:Y:S02]  /*4ca0*/  LEA.HI R0, R13, R13, RZ, 0x1 ;  /* 0x0000000d0d007211 */ /* 0x000fe400078f08ff */
[C---:B------:R-:W-:Y:S02]  /*4cb0*/  ISETP.GE.OR P0, PT, R56.reuse, R44, P4 ;  /* 0x0000002c3800720c */ /* 0x040fe40002706670 */
[----:B------:R-:W-:Y:S02]  /*4cc0*/  SHF.R.S32.HI R0, RZ, 0x1, R0 ;  /* 0x00000001ff007819 */ /* 0x000fe40000011400 */
[----:B------:R-:W-:Y:S02]  /*4cd0*/  ISETP.LT.OR P0, PT, R56, R45, P0 ;  /* 0x0000002d3800720c */ /* 0x000fe40000701670 */
[----:B------:R-:W-:Y:S01]  /*4ce0*/  ISETP.GE.AND P1, PT, R132, R0, PT ;  /* 0x000000008400720c */ /* 0x000fe20003f26270 */
[----:B------:R-:W-:Y:S05]  /*4cf0*/  IMAD.MOV R17, RZ, RZ, -R0 ;  /* 0x000000ffff117224 */ /* 0x000fea00078e0a00 */
[----:B------:R-:W-:Y:S02]  /*4d00*/  SEL R22, R0, R17, !P1 ;  /* 0x0000001100167207 */ /* 0x000fe40004800000 */
[----:B------:R-:W-:Y:S03]  /*4d10*/  SHF.R.S32.HI R75, RZ, 0x1f, R17 ;  /* 0x0000001fff4b7819 */ /* 0x000fe60000011411 */
[----:B------:R-:W-:Y:S05]  /*4d20*/  @P0 BRA `(.L_x_1002) ;  /* 0x0000000400540947 */ /* 0x000fea0003800000 */
[----:B------:R-:W-:Y:S01]  /*4d30*/  ISETP.GE.AND P0, PT, R132, R13, PT ;  /* 0x0000000d8400720c */ /* 0x000fe20003f06270 */
[----:B------:R-:W-:Y:S02]  /*4d40*/  IMAD.MOV.U32 R2, RZ, RZ, R25 ;  /* 0x000000ffff027224 */ /* 0x000fe400078e0019 */
[----:B------:R-:W-:Y:S05]  /*4d50*/  IMAD.MOV.U32 R3, RZ, RZ, R24 ;  /* 0x000000ffff037224 */ /* 0x000fea00078e0018 */
[----:B------:R-:W2:Y:S05]  /*4d60*/  LD.E.128 R28, desc[UR4][R2.64] ;  /* 0x00000004021c7980 */ /* 0x000eaa000c101d00 */
[----:B------:R-:W-:Y:S01]  /*4d70*/  @!P0 SEL R0, R17, RZ, P1 ;  /* 0x000000ff11008207 */ /* 0x000fe20000800000 */
[----:B------:R-:W-:Y:S01]  /*4d80*/  @!P0 IMAD.WIDE R4, R22, 0x2, R2 ;  /* 0x0000000216048825 */ /* 0x000fe200078e0202 */
[----:B------:R-:W-:Y:S02]  /*4d90*/  @!P0 SEL R6, R75, RZ, P1 ;  /* 0x000000ff4b068207 */ /* 0x000fe40000800000 */
[C---:B------:R-:W-:Y:S02]  /*4da0*/  @!P0 SHF.L.U32 R10, R0.reuse, 0x1, RZ ;  /* 0x00000001000a8819 */ /* 0x040fe400000006ff */
[----:B------:R-:W-:Y:S02]  /*4db0*/  @!P0 SHF.L.U64.HI R0, R0, 0x1, R6 ;  /* 0x0000000100008819 */ /* 0x000fe40000010206 */
[----:B------:R-:W-:Y:S01]  /*4dc0*/  @!P0 IADD3 R8, P2, PT, R10, R54, RZ ;  /* 0x000000360a088210 */ /* 0x000fe20007f5e0ff */
[----:B------:R-:W3:Y:S04]  /*4dd0*/  @!P0 LD.E.128 R4, desc[UR4][R4.64] ;  /* 0x0000000404048980 */ /* 0x000ee8000c101d00 */
[----:B------:R-:W-:Y:S05]  /*4de0*/  @!P0 IMAD.X R9, R0, 0x1, R53, P2 ;  /* 0x0000000100098824 */ /* 0x000fea00010e0635 */
[----:B------:R1:W4:Y:S02]  /*4df0*/  @!P0 LD.E.128 R40, desc[UR4][R8.64] ;  /* 0x0000000408288980 */ /* 0x000324000c101d00 */
[----:B-1----:R-:W-:Y:S04]  /*4e00*/  @!P0 IADD3 R8, P2, PT, R10, R55, RZ ;  /* 0x000000370a088210 */ /* 0x002fe80007f5e0ff */
[----:B------:R-:W-:Y:S02]  /*4e10*/  @!P0 IADD3.X R9, PT, PT, R0, R52, RZ, P2, !PT ;  /* 0x0000003400098210 */ /* 0x000fe400017fe4ff */
[----:B------:R-:W-:Y:S02]  /*4e20*/  PLOP3.LUT P2, PT, PT, PT, PT, 0x80, 0x8 ;  /* 0x000000000008781c */ /* 0x000fe40003f4f070 */
[----:B------:R-:W-:Y:S01]  /*4e30*/  @!P0 PLOP3.LUT P2, PT, P1, PT, PT, 0x80, 0x8 ;  /* 0x000000000008881c */ /* 0x000fe20000f4f070 */
[----:B------:R1:W5:Y:S01]  /*4e40*/  @!P0 LD.E.128 R32, desc[UR4][R8.64] ;  /* 0x0000000408208980 */ /* 0x000362000c101d00 */
[C---:B---3--:R-:W-:Y:S01]  /*4e50*/  @!P0 LOP3.LUT R11, R4.reuse, 0xffff0000, RZ, 0xc0, !PT ;  /* 0xffff0000040b8812 */ /* 0x048fe200078ec0ff */
[----:B-1----:R-:W-:Y:S01]  /*4e60*/  @!P0 IMAD.U32 R9, R4, 0x10000, RZ ;  /* 0x0001000004098824 */ /* 0x002fe200078e00ff */
[C---:B------:R-:W-:Y:S01]  /*4e70*/  @!P0 SHF.L.U32 R14, R5.reuse, 0x10, RZ ;  /* 0x00000010050e8819 */ /* 0x040fe200000006ff */
[C---:B------:R-:W-:Y:S01]  /*4e80*/  @!P0 IMAD.U32 R12, R6.reuse, 0x10000, RZ ;  /* 0x00010000060c8824 */ /* 0x040fe200078e00ff */
[----:B------:R-:W-:Y:S02]  /*4e90*/  @!P0 LOP3.LUT R10, R5, 0xffff0000, RZ, 0xc0, !PT ;  /* 0xffff0000050a8812 */ /* 0x000fe400078ec0ff */
[----:B------:R-:W-:Y:S02]  /*4ea0*/  @!P0 LOP3.LUT R16, R6, 0xffff0000, RZ, 0xc0, !PT ;  /* 0xffff000006108812 */ /* 0x000fe400078ec0ff */
[----:B------:R-:W-:Y:S01]  /*4eb0*/  @!P0 SHF.L.U32 R18, R7, 0x10, RZ ;  /* 0x0000001007128819 */ /* 0x000fe200000006ff */
[----:B----4-:R-:W-:Y:S01]  /*4ec0*/  @!P0 IMAD.U32 R0, R40, 0x10000, RZ ;  /* 0x0001000028008824 */ /* 0x010fe200078e00ff */
[C---:B------:R-:W-:Y:S01]  /*4ed0*/  @!P0 LOP3.LUT R4, R41.reuse, 0xffff0000, RZ, 0xc0, !PT ;  /* 0xffff000029048812 */ /* 0x040fe200078ec0ff */
[----:B------:R-:W-:Y:S01]  /*4ee0*/  @!P0 IMAD.U32 R5, R42, 0x10000, RZ ;  /* 0x000100002a058824 */ /* 0x000fe200078e00ff */
[----:B------:R-:W-:Y:S01]  /*4ef0*/  @!P0 LOP3.LUT R2, R40, 0xffff0000, RZ, 0xc0, !PT ;  /* 0xffff000028028812 */ /* 0x000fe200078ec0ff */
[----:B------:R-:W-:Y:S01]  /*4f00*/  @!P2 FADD.FTZ R0, -R0, -RZ ;  /* 0x800000ff0000a221 */ /* 0x000fe20000010100 */
[----:B------:R-:W-:Y:S01]  /*4f10*/  @!P0 SHF.L.U32 R3, R41, 0x10, RZ ;  /* 0x0000001029038819 */ /* 0x000fe200000006ff */
[----:B------:R-:W-:Y:S01]  /*4f20*/  @!P2 FADD.FTZ R4, -R4, -RZ ;  /* 0x800000ff0404a221 */ /* 0x000fe20000010100 */
[----:B------:R-:W-:Y:S01]  /*4f30*/  @!P0 LOP3.LUT R8, R43, 0xffff0000, RZ, 0xc0, !PT ;  /* 0xffff00002b088812 */ /* 0x000fe200078ec0ff */
[----:B------:R-:W-:Y:S01]  /*4f40*/  @!P0 FMUL.FTZ R0, R9, R0 ;  /* 0x0000000009008220 */ /* 0x000fe20000410000 */
[----:B------:R-:W-:Y:S01]  /*4f50*/  @!P0 LOP3.LUT R6, R42, 0xffff0000, RZ, 0xc0, !PT ;  /* 0xffff00002a068812 */ /* 0x000fe200078ec0ff */
[----:B--2---:R-:W-:Y:S01]  /*4f60*/  @!P0 IMAD.U32 R9, R28, 0x10000, RZ ;  /* 0x000100001c098824 */ /* 0x004fe200078e00ff */
[----:B------:R-:W-:Y:S01]  /*4f70*/  @!P0 LOP3.LUT R15, R7, 0xffff0000, RZ, 0xc0, !PT ;  /* 0xffff0000070f8812 */ /* 0x000fe200078ec0ff */
[----:B------:R-:W-:Y:S01]  /*4f80*/  @!P2 FADD.FTZ R2, -R2, -RZ ;  /* 0x800000ff0202a221 */ /* 0x000fe20000010100 */
[----:B------:R-:W-:Y:S01]  /*4f90*/  @!P0 SHF.L.U32 R7, R43, 0x10, RZ ;  /* 0x000000102b078819 */ /* 0x000fe200000006ff */
[----:B------:R-:W-:Y:S01]  /*4fa0*/  @!P2 FADD.FTZ R5, -R5, -RZ ;  /* 0x800000ff0505a221 */ /* 0x000fe20000010100 */
[----:B------:R-:W-:Y:S01]  /*4fb0*/  @!P2 FADD.FTZ R3, -R3, -RZ ;  /* 0x800000ff0303a221 */ /* 0x000fe20000010100 */
[----:B------:R-:W-:Y:S01]  /*4fc0*/  @!P2 FADD.FTZ R8, -R8, -RZ ;  /* 0x800000ff0808a221 */ /* 0x000fe20000010100 */
[----:B------:R-:W-:Y:S01]  /*4fd0*/  @!P0 FMUL.FTZ R4, R10, R4 ;  /* 0x000000040a048220 */ /* 0x000fe20000410000 */
[----:B------:R-:W-:Y:S01]  /*4fe0*/  @!P0 FMUL.FTZ R2, R11, R2 ;  /* 0x000000020b028220 */ /* 0x000fe20000410000 */
[----:B------:R-:W-:Y:S01]  /*4ff0*/  @!P0 LOP3.LUT R11, R28, 0xffff0000, RZ, 0xc0, !PT ;  /* 0xffff00001c0b8812 */ /* 0x000fe200078ec0ff */
[----:B------:R-:W-:Y:S01]  /*5000*/  @!P0 FMUL.FTZ R5, R12, R5 ;  /* 0x000000050c058220 */ /* 0x000fe20000410000 */
[----:B------:R-:W-:Y:S01]  /*5010*/  @!P2 FADD.FTZ R6, -R6, -RZ ;  /* 0x800000ff0606a221 */ /* 0x000fe20000010100 */
[----:B------:R-:W-:Y:S01]  /*5020*/  @!P0 FMUL.FTZ R3, R14, R3 ;  /* 0x000000030e038220 */ /* 0x000fe20000410000 */
[----:B------:R-:W-:Y:S01]  /*5030*/  @!P0 SHF.L.U32 R14, R29, 0x10, RZ ;  /* 0x000000101d0e8819 */ /* 0x000fe200000006ff */
[----:B------:R-:W-:Y:S01]  /*5040*/  @!P0 FMUL.FTZ R8, R15, R8 ;  /* 0x000000080f088220 */ /* 0x000fe20000410000 */
[----:B------:R-:W-:Y:S01]  /*5050*/  @!P0 FMUL.FTZ R6, R16, R6 ;  /* 0x0000000610068220 */ /* 0x000fe20000410000 */
[----:B------:R-:W-:Y:S04]  /*5060*/  @!P2 FADD.FTZ R7, -R7, -RZ ;  /* 0x800000ff0707a221 */ /* 0x000fe80000010100 */
[----:B------:R-:W-:Y:S01]  /*5070*/  @!P0 FMUL.FTZ R7, R18, R7 ;  /* 0x0000000712078220 */ /* 0x000fe20000410000 */
[C---:B-----5:R-:W-:Y:S01]  /*5080*/  @!P0 LOP3.LUT R12, R32.reuse, 0xffff0000, RZ, 0xc0, !PT ;  /* 0xffff0000200c8812 */ /* 0x060fe200078ec0ff */
[----:B------:R-:W-:Y:S01]  /*5090*/  @!P0 IMAD.U32 R10, R32, 0x10000, RZ ;  /* 0x00010000200a8824 */ /* 0x000fe200078e00ff */
[C---:B------:R-:W-:Y:S01]  /*50a0*/  @!P0 SHF.L.U32 R15, R33.reuse, 0x10, RZ ;  /* 0x00000010210f8819 */ /* 0x040fe200000006ff */
[C---:B------:R-:W-:Y:S01]  /*50b0*/  @!P0 IMAD.U32 R18, R34.reuse, 0x10000, RZ ;  /* 0x0001000022128824 */ /* 0x040fe200078e00ff */
[----:B------:R-:W-:Y:S01]  /*50c0*/  @!P0 LOP3.LUT R16, R33, 0xffff0000, RZ, 0xc0, !PT ;  /* 0xffff000021108812 */ /* 0x000fe200078ec0ff */
[----:B------:R-:W-:Y:S01]  /*50d0*/  @!P0 FFMA.FTZ R0, R9, R10, R0 ;  /* 0x0000000a09008223 */ /* 0x000fe20000010000 */
[----:B------:R-:W-:Y:S01]  /*50e0*/  @!P0 LOP3.LUT R9, R29, 0xffff0000, RZ, 0xc0, !PT ;  /* 0xffff00001d098812 */ /* 0x000fe200078ec0ff */
[----:B------:R-:W-:Y:S01]  /*50f0*/  @!P0 FFMA.FTZ R2, R11, R12, R2 ;  /* 0x0000000c0b028223 */ /* 0x000fe20000010002 */
[----:B------:R-:W-:Y:S01]  /*5100*/  @!P0 LOP3.LUT R19, R34, 0xffff0000, RZ, 0xc0, !PT ;  /* 0xffff000022138812 */ /* 0x000fe200078ec0ff */
[C---:B------:R-:W-:Y:S01]  /*5110*/  @!P0 IMAD.U32 R10, R30.reuse, 0x10000, RZ ;  /* 0x000100001e0a8824 */ /* 0x040fe200078e00ff */
[----:B------:R-:W-:Y:S01]  /*5120*/  @!P0 LOP3.LUT R11, R30, 0xffff0000, RZ, 0xc0, !PT ;  /* 0xffff00001e0b8812 */ /* 0x000fe200078ec0ff */
[----:B------:R-:W-:Y:S01]  /*5130*/  @!P0 FFMA.FTZ R3, R14, R15, R3 ;  /* 0x0000000f0e038223 */ /* 0x000fe20000010003 */
[----:B------:R-:W-:Y:S01]  /*5140*/  @!P0 SHF.L.U32 R20, R35, 0x10, RZ ;  /* 0x0000001023148819 */ /* 0x000fe200000006ff */
[----:B------:R-:W-:Y:S01]  /*5150*/  @!P0 FFMA.FTZ R4, R9, R16, R4 ;  /* 0x0000001009048223 */ /* 0x000fe20000010004 */
[----:B------:R-:W-:Y:S01]  /*5160*/  @!P0 SHF.L.U32 R12, R31, 0x10, RZ ;  /* 0x000000101f0c8819 */ /* 0x000fe200000006ff */
[----:B------:R-:W-:Y:S01]  /*5170*/  @!P0 FFMA.FTZ R5, R10, R18, R5 ;  /* 0x000000120a058223 */ /* 0x000fe20000010005 */
[----:B------:R-:W-:Y:S01]  /*5180*/  @!P0 LOP3.LUT R21, R35, 0xffff0000, RZ, 0xc0, !PT ;  /* 0xffff000023158812 */ /* 0x000fe200078ec0ff */
[----:B------:R-:W-:Y:S01]  /*5190*/  @!P0 FFMA.FTZ R6, R11, R19, R6 ;  /* 0x000000130b068223 */ /* 0x000fe20000010006 */
[----:B------:R-:W-:Y:S01]  /*51a0*/  @!P0 LOP3.LUT R14, R31, 0xffff0000, RZ, 0xc0, !PT ;  /* 0xffff00001f0e8812 */ /* 0x000fe200078ec0ff */
[----:B------:R-:W-:Y:S01]  /*51b0*/  @!P0 FFMA.FTZ R7, R12, R20, R7 ;  /* 0x000000140c078223 */ /* 0x000fe20000010007 */
[----:B------:R-:W-:Y:S01]  /*51c0*/  @!P0 F2FP.BF16.F32.PACK_AB R0, R2, R0 ;  /* 0x000000000200823e */ /* 0x000fe200000010ff */
[----:B------:R-:W-:Y:S01]  /*51d0*/  IMAD.MOV.U32 R2, RZ, RZ, R51 ;  /* 0x000000ffff027224 */ /* 0x000fe200078e0033 */
[----:B------:R-:W-:Y:S01]  /*51e0*/  @!P0 F2FP.BF16.F32.PACK_AB R3, R4, R3 ;  /* 0x000000030403823e */ /* 0x000fe200000010ff */
[----:B------:R-:W-:Y:S01]  /*51f0*/  @!P0 FFMA.FTZ R8, R14, R21, R8 ;  /* 0x000000150e088223 */ /* 0x000fe20000010008 */
[----:B------:R-:W-:Y:S01]  /*5200*/  @!P0 F2FP.BF16.F32.PACK_AB R5, R6, R5 ;  /* 0x000000050605823e */ /* 0x000fe200000010ff */
[----:B------:R-:W-:Y:S01]  /*5210*/  @!P0 IMAD.MOV.U32 R28, RZ, RZ, R0 ;  /* 0x000000ffff1c8224 */ /* 0x000fe200078e0000 */
[----:B------:R-:W-:Y:S02]  /*5220*/  @!P0 MOV R29, R3 ;  /* 0x00000003001d8202 */ /* 0x000fe40000000f00 */
[----:B------:R-:W-:Y:S01]  /*5230*/  @!P0 F2FP.BF16.F32.PACK_AB R7, R8, R7 ;  /* 0x000000070807823e */ /* 0x000fe200000010ff */
[----:B------:R-:W-:Y:S01]  /*5240*/  @!P0 IMAD.MOV.U32 R30, RZ, RZ, R5 ;  /* 0x000000ffff1e8224 */ /* 0x000fe200078e0005 */
[----:B------:R-:W-:Y:S02]  /*5250*/  MOV R3, R50 ;  /* 0x0000003200037202 */ /* 0x000fe40000000f00 */
[----:B------:R-:W-:Y:S05]  /*5260*/  @!P0 MOV R31, R7 ;  /* 0x00000007001f8202 */ /* 0x000fea0000000f00 */
[----:B------:R1:W-:Y:S02]  /*5270*/  ST.E.128 desc[UR4][R2.64], R28 ;  /* 0x0000001c02007985 */ /* 0x0003e4000c101d04 */
.L_x_1002:
[----:B------:R-:W-:Y:S05]  /*5280*/  BSYNC.RECONVERGENT B0 ;  /* 0x0000000000007941 */ /* 0x000fea0003800200 */
.L_x_1001:
[----:B------:R-:W-:Y:S01]  /*5290*/  ISETP.GE.OR P0, PT, R58, R44, P4 ;  /* 0x0000002c3a00720c */ /* 0x000fe20002706670 */
[----:B------:R-:W-:Y:S01]  /*52a0*/  BSSY.RECONVERGENT B0, `(.L_x_1003) ;  /* 0x000005b000007945 */ /* 0x000fe20003800200 */
[----:B------:R-:W-:Y:S02]  /*52b0*/  LEA R14, P2, R96, R25, 0x1 ;  /* 0x00000019600e7211 */ /* 0x000fe400078408ff */
[----:B------:R-:W-:Y:S02]  /*52c0*/  ISETP.LT.OR P3, PT, R58, R45, P0 ;  /* 0x0000002d3a00720c */ /* 0x000fe40000761670 */
[C---:B------:R-:W-:Y:S02]  /*52d0*/  LEA R38, P0, R67.reuse, R51, 0x1 ;  /* 0x0000003343267211 */ /* 0x040fe400078008ff */
[----:B------:R-:W-:Y:S02]  /*52e0*/  LEA.HI.X R15, R96, R24, R102, 0x1, P2 ;  /* 0x00000018600f7211 */ /* 0x000fe400010f0c66 */
[----:B------:R-:W-:Y:S07]  /*52f0*/  LEA.HI.X R39, R67, R50, R76, 0x1, P0 ;  /* 0x0000003243277211 */ /* 0x000fee00000f0c4c */
[----:B------:R-:W-:Y:S05]  /*5300*/  @P3 BRA `(.L_x_1004) ;  /* 0x0000000400503947 */ /* 0x000fea0003800000 */
[----:B------:R-:W-:Y:S01]  /*5310*/  ISETP.GE.AND P0, PT, R132, R13, PT ;  /* 0x0000000d8400720c */ /* 0x000fe20003f06270 */
[----:B------:R-:W2:Y:S11]  /*5320*/  LD.E.128 R32, desc[UR4][R14.64] ;  /* 0x000000040e207980 */ /* 0x000eb6000c101d00 */
[----:B------:R-:W-:Y:S01]  /*5330*/  @!UPT UIADD3 URZ, UPT, UPT, URZ, URZ, URZ ;  /* 0x000000fffffff290 */ /* 0x000fe2000fffe0ff */
[----:B------:R-:W-:Y:S01]  /*5340*/  @!P0 SEL R0, R17, RZ, P1 ;  /* 0x000000ff11008207 */ /* 0x000fe20000800000 */
[----:B------:R-:W-:Y:S01]  /*5350*/  @!P0 IMAD.WIDE R4, R22, 0x2, R14 ;  /* 0x0000000216048825 */ /* 0x000fe200078e020e */
[----:B-1----:R-:W-:Y:S02]  /*5360*/  @!P0 SEL R2, R75, RZ, P1 ;  /* 0x000000ff4b028207 */ /* 0x002fe40000800000 */
[----:B------:R-:W-:Y:S03]  /*5370*/  @!P0 IADD3 R0, P2, PT, R79, R0, RZ ;  /* 0x000000004f008210 */ /* 0x000fe60007f5e0ff */
[----:B------:R-:W3:Y:S02]  /*5380*/  @!P0 LD.E.128 R4, desc[UR4][R4.64] ;  /* 0x0000000404048980 */ /* 0x000ee4000c101d00 */
[----:B------:R-:W-:Y:S02]  /*5390*/  @!P0 IMAD.X R2, R81, 0x1, R2, P2 ;  /* 0x0000000151028824 */ /* 0x000fe400010e0602 */
[C---:B------:R-:W-:Y:S03]  /*53a0*/  @!P0 IMAD.SHL.U32 R8, R0.reuse, 0x2, RZ ;  /* 0x0000000200088824 */ /* 0x040fe600078e00ff */
[----:B------:R-:W-:Y:S02]  /*53b0*/  @!P0 SHF.L.U64.HI R0, R0, 0x1, R2 ;  /* 0x0000000100008819 */ /* 0x000fe40000010202 */
[----:B------:R-:W-:Y:S04]  /*53c0*/  @!P0 IADD3 R2, P2, PT, R8, R54, RZ ;  /* 0x0000003608028210 */ /* 0x000fe80007f5e0ff */
[----:B------:R-:W-:Y:S05]  /*53d0*/  @!P0 IADD3.X R3, PT, PT, R0, R53, RZ, P2, !PT ;  /* 0x0000003500038210 */ /* 0x000fea00017fe4ff */
[----:B------:R1:W4:Y:S02]  /*53e0*/  @!P0 LD.E.128 R40, desc[UR4][R2.64] ;  /* 0x0000000402288980 */ /* 0x000324000c101d00 */
[----:B-1----:R-:W-:Y:S05]  /*53f0*/  @!P0 IADD3 R2, P2, PT, R8, R55, RZ ;  /* 0x0000003708028210 */ /* 0x002fea0007f5e0ff */
[----:B------:R-:W-:Y:S01]  /*5400*/  @!P0 IMAD.X R3, R0, 0x1, R52, P2 ;  /* 0x0000000100038824 */ /* 0x000fe200010e0634 */
[----:B------:R-:W-:Y:S02]  /*5410*/  PLOP3.LUT P2, PT, PT, PT, PT, 0x80, 0x8 ;  /* 0x000000000008781c */ /* 0x000fe40003f4f070 */
[----:B------:R-:W-:Y:S02]  /*5420*/  @!P0 PLOP3.LUT P2, PT, P1, PT, PT, 0x80, 0x8 ;  /* 0x000000000008881c */ /* 0x000fe40000f4f070 */
[----:B------:R1:W5:Y:S01]  /*5430*/  @!P0 LD.E.128 R28, desc[UR4][R2.64] ;  /* 0x00000004021c8980 */ /* 0x000362000c101d00 */
        /* <DEDUP_REMOVED lines=9> */
[C---:B------:R-:W-:Y:S01]  /*54d0*/  @!P0 IMAD.U32 R0, R40.reuse, 0x10000, RZ ;  /* 0x0001000028008824 */ /* 0x040fe200078e00ff */
[----:B-1----:R-:W-:Y:S01]  /*54e0*/  @!P0 LOP3.LUT R2, R40, 0xffff0000, RZ, 0xc0, !PT ;  /* 0xffff000028028812 */ /* 0x002fe200078ec0ff */
[----:B------:R-:W-:Y:S01]  /*54f0*/  @!P0 IMAD.U32 R5, R42, 0x10000, RZ ;  /* 0x000100002a058824 */ /* 0x000fe200078e00ff */
[----:B------:R-:W-:Y:S01]  /*5500*/  @!P0 SHF.L.U32 R3, R41, 0x10, RZ ;  /* 0x0000001029038819 */ /* 0x000fe200000006ff */
[----:B------:R-:W-:Y:S01]  /*5510*/  @!P2 FADD.FTZ R0, -R0, -RZ ;  /* 0x800000ff0000a221 */ /* 0x000fe20000010100 */
[C---:B------:R-:W-:Y:S01]  /*5520*/  @!P0 LOP3.LUT R8, R43.reuse, 0xffff0000, RZ, 0xc0, !PT ;  /* 0xffff00002b088812 */ /* 0x040fe200078ec0ff */
[----:B------:R-:W-:Y:S01]  /*5530*/  @!P2 FADD.FTZ R2, -R2, -RZ ;  /* 0x800000ff0202a221 */ /* 0x000fe20000010100 */
        /* <DEDUP_REMOVED lines=8> */
[C---:B--2---:R-:W-:Y:S02]  /*55c0*/  @!P0 IMAD.U32 R9, R32.reuse, 0x10000, RZ ;  /* 0x0001000020098824 */ /* 0x044fe400078e00ff */
        /* <DEDUP_REMOVED lines=30> */
[----:B------:R-:W-:Y:S02]  /*57b0*/  @!P0 F2FP.BF16.F32.PACK_AB R0, R2, R0 ;  /* 0x000000000200823e */ /* 0x000fe400000010ff */
[----:B------:R-:W-:Y:S01]  /*57c0*/  @!P0 F2FP.BF16.F32.PACK_AB R5, R6, R5 ;  /* 0x000000050605823e */ /* 0x000fe200000010ff */
[----:B------:R-:W-:Y:S01]  /*57d0*/  @!P0 FFMA.FTZ R8, R16, R29, R8 ;  /* 0x0000001d10088223 */ /* 0x000fe20000010008 */
[----:B------:R-:W-:Y:S01]  /*57e0*/  @!P0 F2FP.BF16.F32.PACK_AB R3, R4, R3 ;  /* 0x000000030403823e */ /* 0x000fe200000010ff */
[----:B------:R-:W-:Y:S02]  /*57f0*/  @!P0 IMAD.MOV.U32 R32, RZ, RZ, R0 ;  /* 0x000000ffff208224 */ /* 0x000fe400078e0000 */
[----:B------:R-:W-:Y:S01]  /*5800*/  @!P0 IMAD.MOV.U32 R34, RZ, RZ, R5 ;  /* 0x000000ffff228224 */ /* 0x000fe200078e0005 */
[----:B------:R-:W-:Y:S02]  /*5810*/  @!P0 F2FP.BF16.F32.PACK_AB R7, R8, R7 ;  /* 0x000000070807823e */ /* 0x000fe400000010ff */
[----:B------:R-:W-:Y:S02]  /*5820*/  @!P0 MOV R33, R3 ;  /* 0x0000000300218202 */ /* 0x000fe40000000f00 */
[----:B------:R-:W-:Y:S05]  /*5830*/  @!P0 MOV R35, R7 ;  /* 0x0000000700238202 */ /* 0x000fea0000000f00 */
[----:B------:R2:W-:Y:S02]  /*5840*/  ST.E.128 desc[UR4][R38.64], R32 ;  /* 0x0000002026007985 */ /* 0x0005e4000c101d04 */
.L_x_1004:
[----:B------:R-:W-:Y:S05]  /*5850*/  BSYNC.RECONVERGENT B0 ;  /* 0x0000000000007941 */ /* 0x000fea0003800200 */
.L_x_1003:
[CC--:B------:R-:W-:Y:S01]  /*5860*/  ISETP.GE.OR P0, PT, R61.reuse, R44.reuse, P4 ;  /* 0x0000002c3d00720c */ /* 0x0c0fe20002706670 */
[----:B------:R-:W-:Y:S01]  /*5870*/  BSSY.RECONVERGENT B0, `(.L_x_1005) ;  /* 0x000005f000007945 */ /* 0x000fe20003800200 */
[CC--:B------:R-:W-:Y:S02]  /*5880*/  ISETP.GE.OR P3, PT, R60.reuse, R44.reuse, P4 ;  /* 0x0000002c3c00720c */ /* 0x0c0fe40002766670 */
[-C--:B------:R-:W-:Y:S02]  /*5890*/  ISETP.LT.OR P0, PT, R61, R45.reuse, P0 ;  /* 0x0000002d3d00720c */ /* 0x080fe40000701670 */
[C---:B------:R-:W-:Y:S02]  /*58a0*/  ISETP.GE.OR P2, PT, R59.reuse, R44, P4 ;  /* 0x0000002c3b00720c */ /* 0x040fe40002746670 */
[-C--:B------:R-:W-:Y:S02]  /*58b0*/  ISETP.LT.OR P3, PT, R60, R45.reuse, P3 ;  /* 0x0000002d3c00720c */ /* 0x080fe40001f61670 */
[----:B------:R-:W-:Y:S07]  /*58c0*/  ISETP.LT.OR P5, PT, R59, R45, P2 ;  /* 0x0000002d3b00720c */ /* 0x000fee00017a1670 */
[----:B------:R-:W-:Y:S06]  /*58d0*/  @P0 BRA `(.L_x_1006) ;  /* 0x0000000400600947 */ /* 0x000fec0003800000 */
[----:B------:R-:W-:Y:S11]  /*58e0*/  ISETP.GE.AND P0, PT, R132, R13, PT ;  /* 0x0000000d8400720c */ /* 0x000ff60003f06270 */
[----:B------:R-:W-:Y:S02]  /*58f0*/  @!UPT UIADD3 URZ, UPT, UPT, URZ, URZ, URZ ;  /* 0x000000fffffff290 */ /* 0x000fe4000fffe0ff */
[----:B------:R-:W-:Y:S02]  /*5900*/  @!P0 SEL R0, R17, RZ, P1 ;  /* 0x000000ff11008207 */ /* 0x000fe40000800000 */
[----:B-1----:R-:W-:Y:S02]  /*5910*/  @!P0 SEL R2, R75, RZ, P1 ;  /* 0x000000ff4b028207 */ /* 0x002fe40000800000 */
[----:B------:R-:W-:Y:S05]  /*5920*/  @!P0 IADD3 R0, P2, PT, R89, R0, RZ ;  /* 0x0000000059008210 */ /* 0x000fea0007f5e0ff */
[----:B------:R-:W-:Y:S02]  /*5930*/  @!P0 IMAD.X R2, R110, 0x1, R2, P2 ;  /* 0x000000016e028824 */ /* 0x000fe400010e0602 */
[C---:B------:R-:W-:Y:S03]  /*5940*/  @!P0 IMAD.SHL.U32 R8, R0.reuse, 0x2, RZ ;  /* 0x0000000200088824 */ /* 0x040fe600078e00ff */
[----:B------:R-:W-:Y:S02]  /*5950*/  @!P0 SHF.L.U64.HI R0, R0, 0x1, R2 ;  /* 0x0000000100008819 */ /* 0x000fe40000010202 */
[----:B------:R-:W-:Y:S04]  /*5960*/  @!P0 IADD3 R4, P2, PT, R8, R54, RZ ;  /* 0x0000003608048210 */ /* 0x000fe80007f5e0ff */
[----:B------:R-:W-:Y:S02]  /*5970*/  @!P0 IADD3.X R5, PT, PT, R0, R53, RZ, P2, !PT ;  /* 0x0000003500058210 */ /* 0x000fe400017fe4ff */
[----:B------:R-:W-:Y:S03]  /*5980*/  IADD3 R2, P2, PT, R14, R99, RZ ;  /* 0x000000630e027210 */ /* 0x000fe60007f5e0ff */
[----:B------:R1:W3:Y:S02]  /*5990*/  @!P0 LD.E.128 R40, desc[UR4][R4.64] ;  /* 0x0000000404288980 */ /* 0x0002e4000c101d00 */
[----:B------:R-:W-:Y:S01]  /*59a0*/  IMAD.X R3, R15, 0x1, R98, P2 ;  /* 0x000000010f037824 */ /* 0x000fe200010e0662 */
[----:B------:R-:W-:Y:S05]  /*59b0*/  @!P0 IADD3 R8, P2, PT, R8, R55, RZ ;  /* 0x0000003708088210 */ /* 0x000fea0007f5e0ff */
[----:B------:R-:W-:Y:S01]  /*59c0*/  @!P0 IMAD.X R9, R0, 0x1, R52, P2 ;  /* 0x0000000100098824 */ /* 0x000fe200010e0634 */
[----:B------:R-:W-:Y:S01]  /*59d0*/  PLOP3.LUT P2, PT, PT, PT, PT, 0x80, 0x8 ;  /* 0x000000000008781c */ /* 0x000fe20003f4f070 */
[----:B--2---:R-:W2:Y:S01]  /*59e0*/  LD.E.128 R32, desc[UR4][R2.64] ;  /* 0x0000000402207980 */ /* 0x004ea2000c101d00 */
[----:B------:R-:W-:Y:S07]  /*59f0*/  @!P0 PLOP3.LUT P2, PT, P1, PT, PT, 0x80, 0x8 ;  /* 0x000000000008881c */ /* 0x000fee0000f4f070 */
[----:B------:R4:W5:Y:S01]  /*5a00*/  @!P0 LD.E.128 R28, desc[UR4][R8.64] ;  /* 0x00000004081c8980 */ /* 0x000962000c101d00 */
[----:B-1----:R-:W-:Y:S07]  /*5a10*/  @!P0 IMAD.WIDE R4, R22, 0x2, R2 ;  /* 0x0000000216048825 */ /* 0x002fee00078e0202 */
[----:B------:R-:W2:Y:S01]  /*5a20*/  @!P0 LD.E.128 R4, desc[UR4][R4.64] ;  /* 0x0000000404048980 */ /* 0x000ea2000c101d00 */
[C---:B---3--:R-:W-:Y:S01]  /*5a30*/  @!P0 LOP3.LUT R10, R42.reuse, 0xffff0000, RZ, 0xc0, !PT ;  /* 0xffff00002a0a8812 */ /* 0x048fe200078ec0ff */
[----:B----4-:R-:W-:Y:S01]  /*5a40*/  @!P0 IMAD.U32 R9, R42, 0x10000, RZ ;  /* 0x000100002a098824 */ /* 0x010fe200078e00ff */
[----:B------:R-:W-:Y:S01]  /*5a50*/  @!P0 SHF.L.U32 R0, R40, 0x10, RZ ;  /* 0x0000001028008819 */ /* 0x000fe200000006ff */
[C---:B------:R-:W-:Y:S01]  /*5a60*/  @!P0 IMAD.U32 R3, R41.reuse, 0x10000, RZ ;  /* 0x0001000029038824 */ /* 0x040fe200078e00ff */
[----:B------:R-:W-:Y:S01]  /*5a70*/  @!P0 LOP3.LUT R8, R41, 0xffff0000, RZ, 0xc0, !PT ;  /* 0xffff000029088812 */ /* 0x000fe200078ec0ff */
[----:B------:R-:W-:Y:S01]  /*5a80*/  @!P2 FADD.FTZ R9, -R9, -RZ ;  /* 0x800000ff0909a221 */ /* 0x000fe20000010100 */
[C---:B------:R-:W-:Y:S01]  /*5a90*/  @!P0 SHF.L.U32 R11, R43.reuse, 0x10, RZ ;  /* 0x000000102b0b8819 */ /* 0x040fe200000006ff */
[----:B------:R-:W-:Y:S01]  /*5aa0*/  @!P2 FADD.FTZ R10, -R10, -RZ ;  /* 0x800000ff0a0aa221 */ /* 0x000fe20000010100 */
[----:B------:R-:W-:Y:S01]  /*5ab0*/  @!P0 LOP3.LUT R12, R43, 0xffff0000, RZ, 0xc0, !PT ;  /* 0xffff00002b0c8812 */ /* 0x000fe200078ec0ff */
[----:B------:R-:W-:Y:S01]  /*5ac0*/  @!P2 FADD.FTZ R0, -R0, -RZ ;  /* 0x800000ff0000a221 */ /* 0x000fe20000010100 */
[----:B------:R-:W-:Y:S01]  /*5ad0*/  @!P0 LOP3.LUT R2, R40, 0xffff0000, RZ, 0xc0, !PT ;  /* 0xffff000028028812 */ /* 0x000fe200078ec0ff */
[----:B------:R-:W-:Y:S01]  /*5ae0*/  @!P2 FADD.FTZ R8, -R8, -RZ ;  /* 0x800000ff0808a221 */ /* 0x000fe20000010100 */
[----:B------:R-:W-:Y:S01]  /*5af0*/  @!P2 FADD.FTZ R11, -R11, -RZ ;  /* 0x800000ff0b0ba221 */ /* 0x000fe20000010100 */
[----:B------:R-:W-:Y:S01]  /*5b00*/  @!P2 FADD.FTZ R12, -R12, -RZ ;  /* 0x800000ff0c0ca221 */ /* 0x000fe20000010100 */
[----:B------:R-:W-:Y:S01]  /*5b10*/  @!P2 FADD.FTZ R3, -R3, -RZ ;  /* 0x800000ff0303a221 */ /* 0x000fe20000010100 */
[----:B------:R-:W-:Y:S01]  /*5b20*/  @!P2 FADD.FTZ R2, -R2, -RZ ;  /* 0x800000ff0202a221 */ /* 0x000fe20000010100 */
[C---:B--2---:R-:W-:Y:S01]  /*5b30*/  @!P0 LOP3.LUT R18, R4.reuse, 0xffff0000, RZ, 0xc0, !PT ;  /* 0xffff000004128812 */ /* 0x044fe200078ec0ff */
[----:B------:R-:W-:Y:S01]  /*5b40*/  @!P0 IMAD.U32 R16, R4, 0x10000, RZ ;  /* 0x0001000004108824 */ /* 0x000fe200078e00ff */
[C---:B------:R-:W-:Y:S01]  /*5b50*/  @!P0 LOP3.LUT R4, R5.reuse, 0xffff0000, RZ, 0xc0, !PT ;  /* 0xffff000005048812 */ /* 0x040fe200078ec0ff */
[----:B------:R-:W-:Y:S01]  /*5b60*/  @!P0 IMAD.U32 R19, R5, 0x10000, RZ ;  /* 0x0001000005138824 */ /* 0x000fe200078e00ff */
[----:B------:R-:W-:Y:S01]  /*5b70*/  @!P0 SHF.L.U32 R5, R6, 0x10, RZ ;  /* 0x0000001006058819 */ /* 0x000fe200000006ff */
[----:B------:R-:W-:Y:S01]  /*5b80*/  @!P0 FMUL.FTZ R0, R16, R0 ;  /* 0x0000000010008220 */ /* 0x000fe20000410000 */
[----:B------:R-:W-:Y:S01]  /*5b90*/  @!P0 LOP3.LUT R6, R6, 0xffff0000, RZ, 0xc0, !PT ;  /* 0xffff000006068812 */ /* 0x000fe200078ec0ff */
[C---:B------:R-:W-:Y:S01]  /*5ba0*/  @!P0 IMAD.U32 R21, R7.reuse, 0x10000, RZ ;  /* 0x0001000007158824 */ /* 0x040fe200078e00ff */
[----:B------:R-:W-:Y:S01]  /*5bb0*/  @!P0 LOP3.LUT R20, R7, 0xffff0000, RZ, 0xc0, !PT ;  /* 0xffff000007148812 */ /* 0x000fe200078ec0ff */
[----:B------:R-:W-:Y:S01]  /*5bc0*/  @!P0 FMUL.FTZ R5, R5, R9 ;  /* 0x0000000905058220 */ /* 0x000fe20000410000 */
[----:B------:R-:W-:Y:S01]  /*5bd0*/  @!P0 SHF.L.U32 R16, R33, 0x10, RZ ;  /* 0x0000001021108819 */ /* 0x000fe200000006ff */
[----:B------:R-:W-:Y:S01]  /*5be0*/  @!P0 FMUL.FTZ R6, R6, R10 ;  /* 0x0000000a06068220 */ /* 0x000fe20000410000 */
[----:B------:R-:W-:Y:S02]  /*5bf0*/  @!P0 IMAD.U32 R9, R32, 0x10000, RZ ;  /* 0x0001000020098824 */ /* 0x000fe400078e00ff */
[----:B------:R-:W-:Y:S01]  /*5c00*/  @!P0 FMUL.FTZ R4, R4, R8 ;  /* 0x0000000804048220 */ /* 0x000fe20000410000 */
[----:B-----5:R-:W-:Y:S02]  /*5c10*/  @!P0 IMAD.U32 R10, R28, 0x10000, RZ ;  /* 0x000100001c0a8824 */ /* 0x020fe400078e00ff */
[----:B------:R-:W-:Y:S01]  /*5c20*/  @!P0 FMUL.FTZ R7, R21, R11 ;  /* 0x0000000b15078220 */ /* 0x000fe20000410000 */
[----:B------:R-:W-:Y:S01]  /*5c30*/  @!P0 LOP3.LUT R11, R32, 0xffff0000, RZ, 0xc0, !PT ;  /* 0xffff0000200b8812 */ /* 0x000fe200078ec0ff */
[----:B------:R-:W-:Y:S01]  /*5c40*/  @!P0 FMUL.FTZ R8, R20, R12 ;  /* 0x0000000c14088220 */ /* 0x000fe20000410000 */
[----:B------:R-:W-:Y:S01]  /*5c50*/  @!P0 LOP3.LUT R12, R28, 0xffff0000, RZ, 0xc0, !PT ;  /* 0xffff00001c0c8812 */ /* 0x000fe200078ec0ff */
[----:B------:R-:W-:Y:S01]  /*5c60*/  @!P0 FMUL.FTZ R2, R18, R2 ;  /* 0x0000000212028220 */ /* 0x000fe20000410000 */
[----:B------:R-:W-:Y:S01]  /*5c70*/  @!P0 SHF.L.U32 R18, R29, 0x10, RZ ;  /* 0x000000101d128819 */ /* 0x000fe200000006ff */
[----:B------:R-:W-:Y:S01]  /*5c80*/  @!P0 FFMA.FTZ R0, R9, R10, R0 ;  /* 0x0000000a09008223 */ /* 0x000fe20000010000 */
[----:B------:R-:W-:Y:S01]  /*5c90*/  @!P0 LOP3.LUT R9, R33, 0xffff0000, RZ, 0xc0, !PT ;  /* 0xffff000021098812 */ /* 0x000fe200078ec0ff */
[----:B------:R-:W-:Y:S01]  /*5ca0*/  @!P0 FMUL.FTZ R3, R19, R3 ;  /* 0x0000000313038220 */ /* 0x000fe20000410000 */
[----:B------:R-:W-:Y:S01]  /*5cb0*/  @!P0 LOP3.LUT R19, R29, 0xffff0000, RZ, 0xc0, !PT ;  /* 0xffff00001d138812 */ /* 0x000fe200078ec0ff */
[----:B------:R-:W-:Y:S01]  /*5cc0*/  @!P0 FFMA.FTZ R2, R11, R12, R2 ;  /* 0x0000000c0b028223 */ /* 0x000fe20000010002 */
[----:B------:R-:W-:Y:S01]  /*5cd0*/  @!P0 LOP3.LUT R21, R30, 0xffff0000, RZ, 0xc0, !PT ;  /* 0xffff00001e158812 */ /* 0x000fe200078ec0ff */
[C---:B------:R-:W-:Y:S01]  /*5ce0*/  @!P0 IMAD.U32 R10, R34.reuse, 0x10000, RZ ;  /* 0x00010000220a8824 */ /* 0x040fe200078e00ff */
[----:B------:R-:W-:Y:S01]  /*5cf0*/  @!P0 LOP3.LUT R11, R34, 0xffff0000, RZ, 0xc0, !PT ;  /* 0xffff0000220b8812 */ /* 0x000fe200078ec0ff */
[----:B------:R-:W-:Y:S01]  /*5d00*/  @!P0 IMAD.U32 R20, R30, 0x10000, RZ ;  /* 0x000100001e148824 */ /* 0x000fe200078e00ff */
        /* <DEDUP_REMOVED lines=9> */
[----:B------:R-:W-:Y:S01]  /*5da0*/  @!P0 FFMA.FTZ R7, R12, R28, R7 ;  /* 0x0000001c0c078223 */ /* 0x000fe20000010007 */
[----:B------:R-:W-:Y:S01]  /*5db0*/  LEA R10, P2, R174, R38, 0x6 ;  /* 0x00000026ae0a7211 */ /* 0x000fe200078430ff */
[----:B------:R-:W-:Y:S01]  /*5dc0*/  @!P0 FFMA.FTZ R8, R9, R29, R8 ;  /* 0x0000001d09088223 */ /* 0x000fe20000010008 */
[----:B------:R-:W-:Y:S01]  /*5dd0*/  @!P0 F2FP.BF16.F32.PACK_AB R5, R6, R5 ;  /* 0x000000050605823e */ /* 0x000fe200000010ff */
[----:B------:R-:W-:Y:S01]  /*5de0*/  @!P0 IMAD.MOV.U32 R32, RZ, RZ, R0 ;  /* 0x000000ffff208224 */ /* 0x000fe200078e0000 */
[----:B------:R-:W-:Y:S02]  /*5df0*/  @!P0 F2FP.BF16.F32.PACK_AB R3, R4, R3 ;  /* 0x000000030403823e */ /* 0x000fe400000010ff */
[----:B------:R-:W-:Y:S01]  /*5e00*/  @!P0 F2FP.BF16.F32.PACK_AB R7, R8, R7 ;  /* 0x000000070807823e */ /* 0x000fe200000010ff */
[----:B------:R-:W-:Y:S01]  /*5e10*/  @!P0 IMAD.MOV.U32 R34, RZ, RZ, R5 ;  /* 0x000000ffff228224 */ /* 0x000fe200078e0005 */
[----:B------:R-:W-:Y:S02]  /*5e20*/  LEA.HI.X R11, R174, R39, R175, 0x6, P2 ;  /* 0x00000027ae0b7211 */ /* 0x000fe400010f34af */
[----:B------:R-:W-:Y:S02]  /*5e30*/  @!P0 MOV R33, R3 ;  /* 0x0000000300218202 */ /* 0x000fe40000000f00 */
[----:B------:R-:W-:Y:S05]  /*5e40*/  @!P0 MOV R35, R7 ;  /* 0x0000000700238202 */ /* 0x000fea0000000f00 */
[----:B------:R3:W-:Y:S02]  /*5e50*/  ST.E.128 desc[UR4][R10.64], R32 ;  /* 0x000000200a007985 */ /* 0x0007e4000c101d04 */
.L_x_1006:
[----:B------:R-:W-:Y:S05]  /*5e60*/  BSYNC.RECONVERGENT B0 ;  /* 0x0000000000007941 */ /* 0x000fea0003800200 */
.L_x_1005:
[----:B------:R-:W-:Y:S04]  /*5e70*/  BSSY.RECONVERGENT B0, `(.L_x_1007) ;  /* 0x000005a000007945 */ /* 0x000fe80003800200 */
[----:B------:R-:W-:Y:S05]  /*5e80*/  @P3 BRA `(.L_x_1008) ;  /* 0x0000000400603947 */ /* 0x000fea0003800000 */
        /* <DEDUP_REMOVED lines=8> */
[----:B------:R-:W-:Y:S02]  /*5f10*/  @!P0 IADD3 R4, P2, PT, R8, R54, RZ ;  /* 0x0000003608048210 */ /* 0x000fe40007f5e0ff */
[----:B------:R-:W-:Y:S02]  /*5f20*/  IADD3 R2, P3, PT, R14, R101, RZ ;  /* 0x000000650e027210 */ /* 0x000fe40007f7e0ff */
[----:B------:R-:W-:Y:S02]  /*5f30*/  @!P0 IADD3.X R5, PT, PT, R0, R53, RZ, P2, !PT ;  /* 0x0000003500058210 */ /* 0x000fe400017fe4ff */
[----:B------:R-:W-:Y:S01]  /*5f40*/  @!P0 IADD3 R8, P2, PT, R8, R55, RZ ;  /* 0x0000003708088210 */ /* 0x000fe20007f5e0ff */
[----:B------:R-:W-:Y:S02]  /*5f50*/  IMAD.X R3, R15, 0x1, R100, P3 ;  /* 0x000000010f037824 */ /* 0x000fe400018e0664 */
[----:B------:R1:W4:Y:S02]  /*5f60*/  @!P0 LD.E.128 R40, desc[UR4][R4.64] ;  /* 0x0000000404288980 */ /* 0x000324000c101d00 */
[----:B------:R-:W-:Y:S01]  /*5f70*/  @!P0 IMAD.X R9, R0, 0x1, R52, P2 ;  /* 0x0000000100098824 */ /* 0x000fe200010e0634 */
[----:B------:R-:W-:Y:S02]  /*5f80*/  PLOP3.LUT P2, PT, PT, PT, PT, 0x80, 0x8 ;  /* 0x000000000008781c */ /* 0x000fe40003f4f070 */
[----:B------:R-:W-:Y:S03]  /*5f90*/  @!P0 PLOP3.LUT P2, PT, P1, PT, PT, 0x80, 0x8 ;  /* 0x000000000008881c */ /* 0x000fe60000f4f070 */
[----:B------:R5:W5:Y:S08]  /*5fa0*/  @!P0 LD.E.128 R28, desc[UR4][R8.64] ;  /* 0x00000004081c8980 */ /* 0x000b70000c101d00 */
[----:B--23--:R2:W3:Y:S01]  /*5fb0*/  LD.E.128 R32, desc[UR4][R2.64] ;  /* 0x0000000402207980 */ /* 0x00c4e2000c101d00 */
[----:B-1----:R-:W-:Y:S07]  /*5fc0*/  @!P0 IMAD.WIDE R4, R22, 0x2, R2 ;  /* 0x0000000216048825 */ /* 0x002fee00078e0202 */
[----:B------:R-:W3:Y:S01]  /*5fd0*/  @!P0 LD.E.128 R4, desc[UR4][R4.64] ;  /* 0x0000000404048980 */ /* 0x000ee2000c101d00 */
[C---:B----4-:R-:W-:Y:S01]  /*5fe0*/  @!P0 LOP3.LUT R10, R42.reuse, 0xffff0000, RZ, 0xc0, !PT ;  /* 0xffff00002a0a8812 */ /* 0x050fe200078ec0ff */
[----:B-----5:R-:W-:Y:S01]  /*5ff0*/  @!P0 IMAD.U32 R9, R42, 0x10000, RZ ;  /* 0x000100002a098824 */ /* 0x020fe200078e00ff */
[----:B------:R-:W-:Y:S01]  /*6000*/  @!P0 SHF.L.U32 R0, R40, 0x10, RZ ;  /* 0x0000001028008819 */ /* 0x000fe200000006ff */
[C---:B--2---:R-:W-:Y:S01]  /*6010*/  @!P0 IMAD.U32 R3, R41.reuse, 0x10000, RZ ;  /* 0x0001000029038824 */ /* 0x044fe200078e00ff */
        /* <DEDUP_REMOVED lines=12> */
[C---:B---3--:R-:W-:Y:S01]  /*60e0*/  @!P0 LOP3.LUT R18, R4.reuse, 0xffff0000, RZ, 0xc0, !PT ;  /* 0xffff000004128812 */ /* 0x048fe200078ec0ff */
        /* <DEDUP_REMOVED lines=13> */
[----:B------:R-:W-:Y:S02]  /*61c0*/  @!P0 IMAD.U32 R10, R28, 0x10000, RZ ;  /* 0x000100001c0a8824 */ /* 0x000fe400078e00ff */
        /* <DEDUP_REMOVED lines=36> */
.L_x_1008:
[----:B------:R-:W-:Y:S05]  /*6410*/  BSYNC.RECONVERGENT B0 ;  /* 0x0000000000007941 */ /* 0x000fea0003800200 */
.L_x_1007:
[----:B------:R-:W-:Y:S04]  /*6420*/  BSSY.RECONVERGENT B0, `(.L_x_1009) ;  /* 0x000005d000007945 */ /* 0x000fe80003800200 */
[----:B------:R-:W-:Y:S05]  /*6430*/  @P5 BRA `(.L_x_1010) ;  /* 0x00000004006c5947 */ /* 0x000fea0003800000 */
[----:B------:R-:W-:Y:S02]  /*6440*/  ISETP.GE.AND P0, PT, R132, R13, PT ;  /* 0x0000000d8400720c */ /* 0x000fe40003f06270 */
[----:B-1----:R-:W-:Y:S05]  /*6450*/  IADD3 R2, P2, PT, R14, R94, RZ ;  /* 0x0000005e0e027210 */ /* 0x002fea0007f5e0ff */
[----:B------:R-:W-:Y:S05]  /*6460*/  IMAD.X R3, R15, 0x1, R74, P2 ;  /* 0x000000010f037824 */ /* 0x000fea00010e064a */
[----:B--234-:R-:W2:Y:S01]  /*6470*/  LD.E.128 R32, desc[UR4][R2.64] ;  /* 0x0000000402207980 */ /* 0x01cea2000c101d00 */
[----:B------:R-:W-:Y:S02]  /*6480*/  @!P0 SEL R0, R17, RZ, P1 ;  /* 0x000000ff11008207 */ /* 0x000fe40000800000 */
[----:B------:R-:W-:Y:S02]  /*6490*/  @!P0 SEL R4, R75, RZ, P1 ;  /* 0x000000ff4b048207 */ /* 0x000fe40000800000 */
[----:B------:R-:W-:Y:S04]  /*64a0*/  @!P0 IADD3 R0, P2, PT, R88, R0, RZ ;  /* 0x0000000058008210 */ /* 0x000fe80007f5e0ff */
[----:B------:R-:W-:Y:S01]  /*64b0*/  @!P0 SHF.L.U32 R10, R0, 0x1, RZ ;  /* 0x00000001000a8819 */ /* 0x000fe200000006ff */
[----:B------:R-:W-:Y:S02]  /*64c0*/  @!P0 IMAD.X R6, R108, 0x1, R4, P2 ;  /* 0x000000016c068824 */ /* 0x000fe400010e0604 */
[----:B------:R-:W-:Y:S01]  /*64d0*/  @!P0 IMAD.WIDE R4, R22, 0x2, R2 ;  /* 0x0000000216048825 */ /* 0x000fe200078e0202 */
[----:B------:R-:W-:Y:S02]  /*64e0*/  @!P0 IADD3 R8, P2, PT, R10, R54, RZ ;  /* 0x000000360a088210 */ /* 0x000fe40007f5e0ff */
[----:B------:R-:W-:Y:S03]  /*64f0*/  @!P0 SHF.L.U64.HI R0, R0, 0x1, R6 ;  /* 0x0000000100008819 */ /* 0x000fe60000010206 */
[----:B------:R-:W3:Y:S02]  /*6500*/  @!P0 LD.E.128 R4, desc[UR4][R4.64] ;  /* 0x0000000404048980 */ /* 0x000ee4000c101d00 */
[----:B------:R-:W-:Y:S06]  /*6510*/  @!P0 IMAD.X R9, R0, 0x1, R53, P2 ;  /* 0x0000000100098824 */ /* 0x000fec00010e0635 */
[----:B------:R1:W4:Y:S02]  /*6520*/  @!P0 LD.E.128 R40, desc[UR4][R8.64] ;  /* 0x0000000408288980 */ /* 0x000324000c101d00 */
[----:B-1----:R-:W-:Y:S04]  /*6530*/  @!P0 IADD3 R8, P2, PT, R10, R55, RZ ;  /* 0x000000370a088210 */ /* 0x002fe80007f5e0ff */
[----:B------:R-:W-:Y:S02]  /*6540*/  @!P0 IADD3.X R9, PT, PT, R0, R52, RZ, P2, !PT ;  /* 0x0000003400098210 */ /* 0x000fe400017fe4ff */
[----:B------:R-:W-:Y:S02]  /*6550*/  PLOP3.LUT P2, PT, PT, PT, PT, 0x80, 0x8 ;  /* 0x000000000008781c */ /* 0x000fe40003f4f070 */
[----:B------:R-:W-:Y:S01]  /*6560*/  @!P0 PLOP3.LUT P2, PT, P1, PT, PT, 0x80, 0x8 ;  /* 0x000000000008881c */ /* 0x000fe20000f4f070 */
[----:B------:R1:W5:Y:S01]  /*6570*/  @!P0 LD.E.128 R28, desc[UR4][R8.64] ;  /* 0x00000004081c8980 */ /* 0x000362000c101d00 */
[----:B--2---:R-:W-:Y:S02]  /*6580*/  @!P0 LOP3.LUT R21, R34, 0xffff0000, RZ, 0xc0, !PT ;  /* 0xffff000022158812 */ /* 0x004fe400078ec0ff */
[C---:B---3--:R-:W-:Y:S01]  /*6590*/  @!P0 LOP3.LUT R11, R4.reuse, 0xffff0000, RZ, 0xc0, !PT ;  /* 0xffff0000040b8812 */ /* 0x048fe200078ec0ff */
[----:B-1----:R-:W-:Y:S01]  /*65a0*/  @!P0 IMAD.U32 R9, R4, 0x10000, RZ ;  /* 0x0001000004098824 */ /* 0x002fe200078e00ff */
[C---:B------:R-:W-:Y:S01]  /*65b0*/  @!P0 LOP3.LUT R10, R5.reuse, 0xffff0000, RZ, 0xc0, !PT ;  /* 0xffff0000050a8812 */ /* 0x040fe200078ec0ff */
[----:B------:R-:W-:Y:S01]  /*65c0*/  @!P0 IMAD.U32 R12, R6, 0x10000, RZ ;  /* 0x00010000060c8824 */ /* 0x000fe200078e00ff */
[----:B------:R-:W-:Y:S02]  /*65d0*/  @!P0 SHF.L.U32 R16, R5, 0x10, RZ ;  /* 0x0000001005108819 */ /* 0x000fe400000006ff */
[----:B------:R-:W-:Y:S02]  /*65e0*/  @!P0 SHF.L.U32 R20, R7, 0x10, RZ ;  /* 0x0000001007148819 */ /* 0x000fe400000006ff */
[----:B----4-:R-:W-:Y:S01]  /*65f0*/  @!P0 LOP3.LUT R4, R41, 0xffff0000, RZ, 0xc0, !PT ;  /* 0xffff000029048812 */ /* 0x010fe200078ec0ff */
[C---:B------:R-:W-:Y:S01]  /*6600*/  @!P0 IMAD.U32 R0, R40.reuse, 0x10000, RZ ;  /* 0x0001000028008824 */ /* 0x040fe200078e00ff */
        /* <DEDUP_REMOVED lines=9> */
[----:B------:R-:W-:Y:S01]  /*66a0*/  @!P0 IMAD.U32 R9, R32, 0x10000, RZ ;  /* 0x0001000020098824 */ /* 0x000fe200078e00ff */
[----:B------:R-:W-:Y:S01]  /*66b0*/  @!P0 SHF.L.U32 R7, R43, 0x10, RZ ;  /* 0x000000102b078819 */ /* 0x000fe200000006ff */
[----:B------:R-:W-:Y:S01]  /*66c0*/  @!P0 FMUL.FTZ R4, R10, R4 ;  /* 0x000000040a048220 */ /* 0x000fe20000410000 */
[----:B------:R-:W-:Y:S01]  /*66d0*/  @!P0 LOP3.LUT R6, R42, 0xffff0000, RZ, 0xc0, !PT ;  /* 0xffff00002a068812 */ /* 0x000fe200078ec0ff */
[----:B------:R-:W-:Y:S01]  /*66e0*/  @!P2 FADD.FTZ R2, -R2, -RZ ;  /* 0x800000ff0202a221 */ /* 0x000fe20000010100 */
[----:B------:R-:W-:Y:S01]  /*66f0*/  @!P2 FADD.FTZ R5, -R5, -RZ ;  /* 0x800000ff0505a221 */ /* 0x000fe20000010100 */
[----:B------:R-:W-:Y:S01]  /*6700*/  @!P2 FADD.FTZ R3, -R3, -RZ ;  /* 0x800000ff0303a221 */ /* 0x000fe20000010100 */
[----:B------:R-:W-:Y:S01]  /*6710*/  @!P2 FADD.FTZ R8, -R8, -RZ ;  /* 0x800000ff0808a221 */ /* 0x000fe20000010100 */
[----:B------:R-:W-:Y:S01]  /*6720*/  @!P0 FMUL.FTZ R2, R11, R2 ;  /* 0x000000020b028220 */ /* 0x000fe20000410000 */
[----:B------:R-:W-:Y:S01]  /*6730*/  @!P2 FADD.FTZ R7, -R7, -RZ ;  /* 0x800000ff0707a221 */ /* 0x000fe20000010100 */
[----:B------:R-:W-:Y:S01]  /*6740*/  @!P0 FMUL.FTZ R3, R16, R3 ;  /* 0x0000000310038220 */ /* 0x000fe20000410000 */
[----:B------:R-:W-:Y:S01]  /*6750*/  @!P0 LOP3.LUT R16, R33, 0xffff0000, RZ, 0xc0, !PT ;  /* 0xffff000021108812 */ /* 0x000fe200078ec0ff */
[----:B------:R-:W-:Y:S01]  /*6760*/  @!P2 FADD.FTZ R6, -R6, -RZ ;  /* 0x800000ff0606a221 */ /* 0x000fe20000010100 */
[----:B------:R-:W-:Y:S01]  /*6770*/  @!P0 FMUL.FTZ R5, R12, R5 ;  /* 0x000000050c058220 */ /* 0x000fe20000410000 */
[----:B------:R-:W-:Y:S01]  /*6780*/  @!P0 FMUL.FTZ R8, R18, R8 ;  /* 0x0000000812088220 */ /* 0x000fe20000410000 */
[----:B------:R-:W-:Y:S01]  /*6790*/  @!P0 FMUL.FTZ R7, R20, R7 ;  /* 0x0000000714078220 */ /* 0x000fe20000410000 */
[----:B------:R-:W-:Y:S01]  /*67a0*/  @!P0 FMUL.FTZ R6, R19, R6 ;  /* 0x0000000613068220 */ /* 0x000fe20000410000 */
[----:B------:R-:W-:Y:S01]  /*67b0*/  @!P0 IMAD.U32 R19, R34, 0x10000, RZ ;  /* 0x0001000022138824 */ /* 0x000fe200078e00ff */
[C---:B-----5:R-:W-:Y:S01]  /*67c0*/  @!P0 LOP3.LUT R11, R28.reuse, 0xffff0000, RZ, 0xc0, !PT ;  /* 0xffff00001c0b8812 */ /* 0x060fe200078ec0ff */
[----:B------:R-:W-:Y:S01]  /*67d0*/  @!P0 IMAD.U32 R10, R28, 0x10000, RZ ;  /* 0x000100001c0a8824 */ /* 0x000fe200078e00ff */
[C---:B------:R-:W-:Y:S02]  /*67e0*/  @!P0 SHF.L.U32 R12, R29.reuse, 0x10, RZ ;  /* 0x000000101d0c8819 */ /* 0x040fe400000006ff */
[----:B------:R-:W-:Y:S01]  /*67f0*/  @!P0 LOP3.LUT R18, R29, 0xffff0000, RZ, 0xc0, !PT ;  /* 0xffff00001d128812 */ /* 0x000fe200078ec0ff */
[----:B------:R-:W-:Y:S01]  /*6800*/  @!P0 FFMA.FTZ R0, R9, R10, R0 ;  /* 0x0000000a09008223 */ /* 0x000fe20000010000 */
[----:B------:R-:W-:Y:S01]  /*6810*/  @!P0 LOP3.LUT R9, R32, 0xffff0000, RZ, 0xc0, !PT ;  /* 0xffff000020098812 */ /* 0x000fe200078ec0ff */
[----:B------:R-:W-:Y:S01]  /*6820*/  @!P0 IMAD.U32 R29, R31, 0x10000, RZ ;  /* 0x000100001f1d8824 */ /* 0x000fe200078e00ff */
[----:B------:R-:W-:Y:S02]  /*6830*/  @!P0 SHF.L.U32 R10, R33, 0x10, RZ ;  /* 0x00000010210a8819 */ /* 0x000fe400000006ff */
[C---:B------:R-:W-:Y:S01]  /*6840*/  @!P0 SHF.L.U32 R20, R30.reuse, 0x10, RZ ;  /* 0x000000101e148819 */ /* 0x040fe200000006ff */
[----:B------:R-:W-:Y:S01]  /*6850*/  @!P0 FFMA.FTZ R2, R9, R11, R2 ;  /* 0x0000000b09028223 */ /* 0x000fe20000010002 */
[----:B------:R-:W-:Y:S01]  /*6860*/  @!P0 LOP3.LUT R28, R30, 0xffff0000, RZ, 0xc0, !PT ;  /* 0xffff00001e1c8812 */ /* 0x000fe200078ec0ff */
[----:B------:R-:W-:Y:S01]  /*6870*/  @!P0 FFMA.FTZ R3, R10, R12, R3 ;  /* 0x0000000c0a038223 */ /* 0x000fe20000010003 */
[----:B------:R-:W-:Y:S01]  /*6880*/  @!P0 SHF.L.U32 R9, R35, 0x10, RZ ;  /* 0x0000001023098819 */ /* 0x000fe200000006ff */
[----:B------:R-:W-:Y:S01]  /*6890*/  IMAD R11, R175, 0xc0, RZ ;  /* 0x000000c0af0b7824 */ /* 0x000fe200078e02ff */
[----:B------:R-:W-:Y:S01]  /*68a0*/  @!P0 LOP3.LUT R30, R31, 0xffff0000, RZ, 0xc0, !PT ;  /* 0xffff00001f1e8812 */ /* 0x000fe200078ec0ff */
[----:B------:R-:W-:Y:S01]  /*68b0*/  @!P0 FFMA.FTZ R4, R16, R18, R4 ;  /* 0x0000001210048223 */ /* 0x000fe20000010004 */
[----:B------:R-:W-:Y:S01]  /*68c0*/  @!P0 LOP3.LUT R10, R35, 0xffff0000, RZ, 0xc0, !PT ;  /* 0xffff0000230a8812 */ /* 0x000fe200078ec0ff */
[----:B------:R-:W-:Y:S01]  /*68d0*/  @!P0 FFMA.FTZ R5, R19, R20, R5 ;  /* 0x0000001413058223 */ /* 0x000fe20000010005 */
[----:B------:R-:W-:Y:S01]  /*68e0*/  MOV R19, R39 ;  /* 0x0000002700137202 */ /* 0x000fe20000000f00 */
[----:B------:R-:W-:Y:S01]  /*68f0*/  @!P0 FFMA.FTZ R6, R21, R28, R6 ;  /* 0x0000001c15068223 */ /* 0x000fe20000010006 */
[----:B------:R-:W-:Y:S01]  /*6900*/  @!P0 F2FP.BF16.F32.PACK_AB R0, R2, R0 ;  /* 0x000000000200823e */ /* 0x000fe200000010ff */
[----:B------:R-:W-:Y:S01]  /*6910*/  @!P0 FFMA.FTZ R7, R9, R29, R7 ;  /* 0x0000001d09078223 */ /* 0x000fe20000010007 */
[----:B------:R-:W-:Y:S01]  /*6920*/  @!P0 F2FP.BF16.F32.PACK_AB R4, R4, R3 ;  /* 0x000000030404823e */ /* 0x000fe200000010ff */
[----:B------:R-:W-:Y:S01]  /*6930*/  IMAD.MOV.U32 R18, RZ, RZ, R38 ;  /* 0x000000ffff127224 */ /* 0x000fe200078e0026 */
[----:B------:R-:W-:Y:S01]  /*6940*/  @!P0 F2FP.BF16.F32.PACK_AB R5, R6, R5 ;  /* 0x000000050605823e */ /* 0x000fe200000010ff */
[----:B------:R-:W-:Y:S02]  /*6950*/  @!P0 IMAD.MOV.U32 R32, RZ, RZ, R0 ;  /* 0x000000ffff208224 */ /* 0x000fe400078e0000 */
[----:B------:R-:W-:Y:S01]  /*6960*/  @!P0 FFMA.FTZ R8, R10, R30, R8 ;  /* 0x0000001e0a088223 */ /* 0x000fe20000010008 */
[----:B------:R-:W-:Y:S01]  /*6970*/  IMAD.WIDE.U32 R18, R174, 0xc0, R18 ;  /* 0x000000c0ae127825 */ /* 0x000fe200078e0012 */
[----:B------:R-:W-:Y:S03]  /*6980*/  @!P0 MOV R33, R4 ;  /* 0x0000000400218202 */ /* 0x000fe60000000f00 */
[----:B------:R-:W-:Y:S01]  /*6990*/  @!P0 F2FP.BF16.F32.PACK_AB R7, R8, R7 ;  /* 0x000000070807823e */ /* 0x000fe200000010ff */
[----:B------:R-:W-:Y:S01]  /*69a0*/  IMAD.IADD R3, R11, 0x1, R19 ;  /* 0x000000010b037824 */ /* 0x000fe200078e0213 */
[----:B------:R-:W-:Y:S01]  /*69b0*/  MOV R2, R18 ;  /* 0x0000001200027202 */ /* 0x000fe20000000f00 */
[----:B------:R-:W-:Y:S01]  /*69c0*/  @!P0 IMAD.MOV.U32 R34, RZ, RZ, R5 ;  /* 0x000000ffff228224 */ /* 0x000fe200078e0005 */
[----:B------:R-:W-:Y:S05]  /*69d0*/  @!P0 MOV R35, R7 ;  /* 0x0000000700238202 */ /* 0x000fea0000000f00 */
[----:B------:R1:W-:Y:S02]  /*69e0*/  ST.E.128 desc[UR4][R2.64], R32 ;  /* 0x0000002002007985 */ /* 0x0003e4000c101d04 */
.L_x_1010:
[----:B------:R-:W-:Y:S05]  /*69f0*/  BSYNC.RECONVERGENT B0 ;  /* 0x0000000000007941 */ /* 0x000fea0003800200 */
.L_x_1009:
[CC--:B------:R-:W-:Y:S01]  /*6a00*/  ISETP.GE.OR P0, PT, R65.reuse, R44.reuse, P4 ;  /* 0x0000002c4100720c */ /* 0x0c0fe20002706670 */
[----:B------:R-:W-:Y:S01]  /*6a10*/  BSSY.RECONVERGENT B0, `(.L_x_1011) ;  /* 0x000005f000007945 */ /* 0x000fe20003800200 */
[-C--:B------:R-:W-:Y:S02]  /*6a20*/  ISETP.GE.OR P3, PT, R64, R44.reuse, P4 ;  /* 0x0000002c4000720c */ /* 0x080fe40002766670 */
[-C--:B------:R-:W-:Y:S02]  /*6a30*/  ISETP.LT.OR P0, PT, R65, R45.reuse, P0 ;  /* 0x0000002d4100720c */ /* 0x080fe40000701670 */
[----:B------:R-:W-:Y:S02]  /*6a40*/  ISETP.GE.OR P2, PT, R66, R44, P4 ;  /* 0x0000002c4200720c */ /* 0x000fe40002746670 */
        /* <DEDUP_REMOVED lines=12> */
[----:B------:R-:W-:Y:S02]  /*6b10*/  LEA R2, P3, R46, R14, 0x8 ;  /* 0x0000000e2e027211 */ /* 0x000fe400078640ff */
[----:B------:R-:W-:Y:S02]  /*6b20*/  @!P0 IADD3.X R5, PT, PT, R0, R53, RZ, P2, !PT ;  /* 0x0000003500058210 */ /* 0x000fe400017fe4ff */
[----:B------:R-:W-:Y:S02]  /*6b30*/  LEA.HI.X R3, R46, R15, R47, 0x8, P3 ;  /* 0x0000000f2e037211 */ /* 0x000fe400018f442f */
[----:B------:R-:W-:Y:S01]  /*6b40*/  @!P0 IADD3 R8, P2, PT, R8, R55, RZ ;  /* 0x0000003708088210 */ /* 0x000fe20007f5e0ff */
[----:B------:R1:W5:Y:S04]  /*6b50*/  @!P0 LD.E.128 R40, desc[UR4][R4.64] ;  /* 0x0000000404288980 */ /* 0x000368000c101d00 */
[----:B------:R-:W-:Y:S01]  /*6b60*/  @!P0 IMAD.X R9, R0, 0x1, R52, P2 ;  /* 0x0000000100098824 */ /* 0x000fe200010e0634 */
[----:B------:R-:W-:Y:S02]  /*6b70*/  PLOP3.LUT P2, PT, PT, PT, PT, 0x80, 0x8 ;  /* 0x000000000008781c */ /* 0x000fe40003f4f070 */
[----:B------:R-:W-:Y:S01]  /*6b80*/  @!P0 PLOP3.LUT P2, PT, P1, PT, PT, 0x80, 0x8 ;  /* 0x000000000008881c */ /* 0x000fe20000f4f070 */
[----:B--234-:R-:W2:Y:S08]  /*6b90*/  LD.E.128 R32, desc[UR4][R2.64] ;  /* 0x0000000402207980 */ /* 0x01ceb0000c101d00 */
[----:B------:R3:W4:Y:S01]  /*6ba0*/  @!P0 LD.E.128 R28, desc[UR4][R8.64] ;  /* 0x00000004081c8980 */ /* 0x000722000c101d00 */
[----:B-1----:R-:W-:Y:S07]  /*6bb0*/  @!P0 IMAD.WIDE R4, R22, 0x2, R2 ;  /* 0x0000000216048825 */ /* 0x002fee00078e0202 */
[----:B------:R-:W2:Y:S01]  /*6bc0*/  @!P0 LD.E.128 R4, desc[UR4][R4.64] ;  /* 0x0000000404048980 */ /* 0x000ea2000c101d00 */
[C---:B-----5:R-:W-:Y:S01]  /*6bd0*/  @!P0 LOP3.LUT R10, R42.reuse, 0xffff0000, RZ, 0xc0, !PT ;  /* 0xffff00002a0a8812 */ /* 0x060fe200078ec0ff */
[----:B---3--:R-:W-:Y:S01]  /*6be0*/  @!P0 IMAD.U32 R9, R42, 0x10000, RZ ;  /* 0x000100002a098824 */ /* 0x008fe200078e00ff */
[----:B------:R-:W-:Y:S01]  /*6bf0*/  @!P0 LOP3.LUT R8, R41, 0xffff0000, RZ, 0xc0, !PT ;  /* 0xffff000029088812 */ /* 0x000fe200078ec0ff */
[C---:B------:R-:W-:Y:S01]  /*6c00*/  @!P0 IMAD.U32 R0, R40.reuse, 0x10000, RZ ;  /* 0x0001000028008824 */ /* 0x040fe200078e00ff */
[----:B------:R-:W-:Y:S01]  /*6c10*/  @!P0 LOP3.LUT R12, R43, 0xffff0000, RZ, 0xc0, !PT ;  /* 0xffff00002b0c8812 */ /* 0x000fe200078ec0ff */
[----:B------:R-:W-:Y:S01]  /*6c20*/  @!P2 FADD.FTZ R9, -R9, -RZ ;  /* 0x800000ff0909a221 */ /* 0x000fe20000010100 */
[----:B------:R-:W-:Y:S01]  /*6c30*/  @!P0 LOP3.LUT R2, R40, 0xffff0000, RZ, 0xc0, !PT ;  /* 0xffff000028028812 */ /* 0x000fe200078ec0ff */
[----:B------:R-:W-:Y:S01]  /*6c40*/  @!P2 FADD.FTZ R10, -R10, -RZ ;  /* 0x800000ff0a0aa221 */ /* 0x000fe20000010100 */
[----:B------:R-:W-:Y:S01]  /*6c50*/  @!P0 SHF.L.U32 R3, R41, 0x10, RZ ;  /* 0x0000001029038819 */ /* 0x000fe200000006ff */
[----:B------:R-:W-:Y:S01]  /*6c60*/  @!P2 FADD.FTZ R0, -R0, -RZ ;  /* 0x800000ff0000a221 */ /* 0x000fe20000010100 */
[----:B------:R-:W-:Y:S01]  /*6c70*/  @!P2 FADD.FTZ R8, -R8, -RZ ;  /* 0x800000ff0808a221 */ /* 0x000fe20000010100 */
[----:B------:R-:W-:Y:S01]  /*6c80*/  @!P2 FADD.FTZ R12, -R12, -RZ ;  /* 0x800000ff0c0ca221 */ /* 0x000fe20000010100 */
[----:B------:R-:W-:Y:S01]  /*6c90*/  @!P2 FADD.FTZ R2, -R2, -RZ ;  /* 0x800000ff0202a221 */ /* 0x000fe20000010100 */
[----:B------:R-:W-:Y:S01]  /*6ca0*/  @!P2 FADD.FTZ R3, -R3, -RZ ;  /* 0x800000ff0303a221 */ /* 0x000fe20000010100 */
[----:B------:R-:W-:Y:S04]  /*6cb0*/  @!P0 IMAD.U32 R11, R43, 0x10000, RZ ;  /* 0x000100002b0b8824 */ /* 0x000fe800078e00ff */
[----:B------:R-:W-:Y:S01]  /*6cc0*/  @!P2 FADD.FTZ R11, -R11, -RZ ;  /* 0x800000ff0b0ba221 */ /* 0x000fe20000010100 */
[C---:B--2---:R-:W-:Y:S01]  /*6cd0*/  @!P0 SHF.L.U32 R16, R4.reuse, 0x10, RZ ;  /* 0x0000001004108819 */ /* 0x044fe200000006ff */
[C---:B------:R-:W-:Y:S01]  /*6ce0*/  @!P0 IMAD.U32 R19, R5.reuse, 0x10000, RZ ;  /* 0x0001000005138824 */ /* 0x040fe200078e00ff */
[----:B------:R-:W-:Y:S02]  /*6cf0*/  @!P0 LOP3.LUT R18, R4, 0xffff0000, RZ, 0xc0, !PT ;  /* 0xffff000004128812 */ /* 0x000fe400078ec0ff */
[----:B------:R-:W-:Y:S01]  /*6d00*/  @!P0 LOP3.LUT R4, R5, 0xffff0000, RZ, 0xc0, !PT ;  /* 0xffff000005048812 */ /* 0x000fe200078ec0ff */
[C---:B------:R-:W-:Y:S01]  /*6d10*/  @!P0 IMAD.U32 R5, R6.reuse, 0x10000, RZ ;  /* 0x0001000006058824 */ /* 0x040fe200078e00ff */
[----:B------:R-:W-:Y:S01]  /*6d20*/  @!P0 LOP3.LUT R6, R6, 0xffff0000, RZ, 0xc0, !PT ;  /* 0xffff000006068812 */ /* 0x000fe200078ec0ff */
[----:B------:R-:W-:Y:S01]  /*6d30*/  @!P0 FMUL.FTZ R0, R16, R0 ;  /* 0x0000000010008220 */ /* 0x000fe20000410000 */
[----:B------:R-:W-:Y:S01]  /*6d40*/  @!P0 SHF.L.U32 R21, R7, 0x10, RZ ;  /* 0x0000001007158819 */ /* 0x000fe200000006ff */
[----:B------:R-:W-:Y:S01]  /*6d50*/  @!P0 IMAD.U32 R16, R33, 0x10000, RZ ;  /* 0x0001000021108824 */ /* 0x000fe200078e00ff */
[----:B------:R-:W-:Y:S01]  /*6d60*/  @!P0 LOP3.LUT R20, R7, 0xffff0000, RZ, 0xc0, !PT ;  /* 0xffff000007148812 */ /* 0x000fe200078ec0ff */
[----:B------:R-:W-:Y:S01]  /*6d70*/  @!P0 FMUL.FTZ R5, R5, R9 ;  /* 0x0000000905058220 */ /* 0x000fe20000410000 */
[----:B------:R-:W-:Y:S01]  /*6d80*/  @!P0 SHF.L.U32 R9, R32, 0x10, RZ ;  /* 0x0000001020098819 */ /* 0x000fe200000006ff */
[----:B------:R-:W-:Y:S01]  /*6d90*/  @!P0 FMUL.FTZ R6, R6, R10 ;  /* 0x0000000a06068220 */ /* 0x000fe20000410000 */
[----:B----4-:R-:W-:Y:S02]  /*6da0*/  @!P0 IMAD.U32 R10, R28, 0x10000, RZ ;  /* 0x000100001c0a8824 */ /* 0x010fe400078e00ff */
[----:B------:R-:W-:Y:S01]  /*6db0*/  @!P0 FMUL.FTZ R4, R4, R8 ;  /* 0x0000000804048220 */ /* 0x000fe20000410000 */
[----:B------:R-:W-:Y:S01]  /*6dc0*/  @!P0 FMUL.FTZ R7, R21, R11 ;  /* 0x0000000b15078220 */ /* 0x000fe20000410000 */
[----:B------:R-:W-:Y:S01]  /*6dd0*/  @!P0 LOP3.LUT R11, R32, 0xffff0000, RZ, 0xc0, !PT ;  /* 0xffff0000200b8812 */ /* 0x000fe200078ec0ff */
[----:B------:R-:W-:Y:S01]  /*6de0*/  @!P0 FMUL.FTZ R8, R20, R12 ;  /* 0x0000000c14088220 */ /* 0x000fe20000410000 */
[----:B------:R-:W-:Y:S01]  /*6df0*/  @!P0 LOP3.LUT R12, R28, 0xffff0000, RZ, 0xc0, !PT ;  /* 0xffff00001c0c8812 */ /* 0x000fe200078ec0ff */
[----:B------:R-:W-:Y:S01]  /*6e00*/  @!P0 FFMA.FTZ R0, R9, R10, R0 ;  /* 0x0000000a09008223 */ /* 0x000fe20000010000 */
[----:B------:R-:W-:Y:S01]  /*6e10*/  @!P0 LOP3.LUT R9, R33, 0xffff0000, RZ, 0xc0, !PT ;  /* 0xffff000021098812 */ /* 0x000fe200078ec0ff */
[----:B------:R-:W-:Y:S01]  /*6e20*/  @!P0 FMUL.FTZ R2, R18, R2 ;  /* 0x0000000212028220 */ /* 0x000fe20000410000 */
[----:B------:R-:W-:Y:S01]  /*6e30*/  @!P0 LOP3.LUT R21, R30, 0xffff0000, RZ, 0xc0, !PT ;  /* 0xffff00001e158812 */ /* 0x000fe200078ec0ff */
[----:B------:R-:W-:Y:S01]  /*6e40*/  @!P0 FMUL.FTZ R3, R19, R3 ;  /* 0x0000000313038220 */ /* 0x000fe20000410000 */
[C---:B------:R-:W-:Y:S01]  /*6e50*/  @!P0 LOP3.LUT R19, R29.reuse, 0xffff0000, RZ, 0xc0, !PT ;  /* 0xffff00001d138812 */ /* 0x040fe200078ec0ff */
[----:B------:R-:W-:Y:S01]  /*6e60*/  @!P0 IMAD.U32 R18, R29, 0x10000, RZ ;  /* 0x000100001d128824 */ /* 0x000fe200078e00ff */
[----:B------:R-:W-:Y:S01]  /*6e70*/  @!P0 SHF.L.U32 R28, R31, 0x10, RZ ;  /* 0x000000101f1c8819 */ /* 0x000fe200000006ff */
[----:B------:R-:W-:Y:S01]  /*6e80*/  @!P0 FFMA.FTZ R2, R11, R12, R2 ;  /* 0x0000000c0b028223 */ /* 0x000fe20000010002 */
[C---:B------:R-:W-:Y:S01]  /*6e90*/  @!P0 LOP3.LUT R11, R34.reuse, 0xffff0000, RZ, 0xc0, !PT ;  /* 0xffff0000220b8812 */ /* 0x040fe200078ec0ff */
[----:B------:R-:W-:Y:S01]  /*6ea0*/  @!P0 IMAD.U32 R10, R34, 0x10000, RZ ;  /* 0x00010000220a8824 */ /* 0x000fe200078e00ff */
[----:B------:R-:W-:Y:S01]  /*6eb0*/  @!P0 SHF.L.U32 R12, R35, 0x10, RZ ;  /* 0x00000010230c8819 */ /* 0x000fe200000006ff */
[----:B------:R-:W-:Y:S01]  /*6ec0*/  @!P0 IMAD.U32 R20, R30, 0x10000, RZ ;  /* 0x000100001e148824 */ /* 0x000fe200078e00ff */
[----:B------:R-:W-:Y:S01]  /*6ed0*/  @!P0 LOP3.LUT R29, R31, 0xffff0000, RZ, 0xc0, !PT ;  /* 0xffff00001f1d8812 */ /* 0x000fe200078ec0ff */
[----:B------:R-:W-:Y:S01]  /*6ee0*/  @!P0 FFMA.FTZ R3, R16, R18, R3 ;  /* 0x0000001210038223 */ /* 0x000fe20000010003 */
[----:B------:R-:W-:Y:S01]  /*6ef0*/  @!P0 F2FP.BF16.F32.PACK_AB R0, R2, R0 ;  /* 0x000000000200823e */ /* 0x000fe200000010ff */
[----:B------:R-:W-:Y:S01]  /*6f00*/  @!P0 FFMA.FTZ R4, R9, R19, R4 ;  /* 0x0000001309048223 */ /* 0x000fe20000010004 */
[----:B------:R-:W-:Y:S01]  /*6f10*/  @!P0 LOP3.LUT R9, R35, 0xffff0000, RZ, 0xc0, !PT ;  /* 0xffff000023098812 */ /* 0x000fe200078ec0ff */
[----:B------:R-:W-:Y:S01]  /*6f20*/  @!P0 FFMA.FTZ R5, R10, R20, R5 ;  /* 0x000000140a058223 */ /* 0x000fe20000010005 */
[----:B------:R-:W-:Y:S01]  /*6f30*/  LEA R10, P2, R174, R38, 0x8 ;  /* 0x00000026ae0a7211 */ /* 0x000fe200078440ff */
[----:B------:R-:W-:Y:S01]  /*6f40*/  @!P0 FFMA.FTZ R6, R11, R21, R6 ;  /* 0x000000150b068223 */ /* 0x000fe20000010006 */
[----:B------:R-:W-:Y:S01]  /*6f50*/  @!P0 F2FP.BF16.F32.PACK_AB R3, R4, R3 ;  /* 0x000000030403823e */ /* 0x000fe200000010ff */
[----:B------:R-:W-:Y:S01]  /*6f60*/  @!P0 FFMA.FTZ R7, R12, R28, R7 ;  /* 0x0000001c0c078223 */ /* 0x000fe20000010007 */
[----:B------:R-:W-:Y:S01]  /*6f70*/  LEA.HI.X R11, R174, R39, R175, 0x8, P2 ;  /* 0x00000027ae0b7211 */ /* 0x000fe200010f44af */
[----:B------:R-:W-:Y:S01]  /*6f80*/  @!P0 FFMA.FTZ R8, R9, R29, R8 ;  /* 0x0000001d09088223 */ /* 0x000fe20000010008 */
[----:B------:R-:W-:Y:S01]  /*6f90*/  @!P0 F2FP.BF16.F32.PACK_AB R5, R6, R5 ;  /* 0x000000050605823e */ /* 0x000fe200000010ff */
[----:B------:R-:W-:Y:S01]  /*6fa0*/  @!P0 IMAD.MOV.U32 R32, RZ, RZ, R0 ;  /* 0x000000ffff208224 */ /* 0x000fe200078e0000 */
[----:B------:R-:W-:Y:S02]  /*6fb0*/  @!P0 MOV R33, R3 ;  /* 0x0000000300218202 */ /* 0x000fe40000000f00 */
[----:B------:R-:W-:Y:S01]  /*6fc0*/  @!P0 F2FP.BF16.F32.PACK_AB R7, R8, R7 ;  /* 0x000000070807823e */ /* 0x000fe200000010ff */
[----:B------:R-:W-:Y:S03]  /*6fd0*/  @!P0 IMAD.MOV.U32 R34, RZ, RZ, R5 ;  /* 0x000000ffff228224 */ /* 0x000fe600078e0005 */
[----:B------:R-:W-:Y:S05]  /*6fe0*/  @!P0 MOV R35, R7 ;  /* 0x0000000700238202 */ /* 0x000fea0000000f00 */
[----:B------:R1:W-:Y:S02]  /*6ff0*/  ST.E.128 desc[UR4][R10.64], R32 ;  /* 0x000000200a007985 */ /* 0x0003e4000c101d04 */
.L_x_1012:
[----:B------:R-:W-:Y:S05]  /*7000*/  BSYNC.RECONVERGENT B0 ;  /* 0x0000000000007941 */ /* 0x000fea0003800200 */
.L_x_1011:
[----:B------:R-:W-:Y:S04]  /*7010*/  BSSY.RECONVERGENT B0, `(.L_x_1013) ;  /* 0x0000060000007945 */ /* 0x000fe80003800200 */
[----:B------:R-:W-:Y:S05]  /*7020*/  @P4 BRA `(.L_x_1014) ;  /* 0x0000000400784947 */ /* 0x000fea0003800000 */
[----:B------:R-:W-:Y:S01]  /*7030*/  ISETP.GE.AND P0, PT, R132, R13, PT ;  /* 0x0000000d8400720c */ /* 0x000fe20003f06270 */
[----:B------:R-:W-:Y:S01]  /*7040*/  IMAD R4, R47, 0x140, RZ ;  /* 0x000001402f047824 */ /* 0x000fe200078e02ff */
[----:B-1----:R-:W-:Y:S02]  /*7050*/  MOV R2, R14 ;  /* 0x0000000e00027202 */ /* 0x002fe40000000f00 */
[----:B------:R-:W-:Y:S03]  /*7060*/  MOV R3, R15 ;  /* 0x0000000f00037202 */ /* 0x000fe60000000f00 */
[----:B------:R-:W-:Y:S06]  /*7070*/  IMAD.WIDE.U32 R2, R46, 0x140, R2 ;  /* 0x000001402e027825 */ /* 0x000fec00078e0002 */
[----:B------:R-:W-:Y:S01]  /*7080*/  @!P0 SEL R0, R17, RZ, P1 ;  /* 0x000000ff11008207 */ /* 0x000fe20000800000 */
[----:B------:R-:W-:Y:S01]  /*7090*/  IMAD.IADD R3, R4, 0x1, R3 ;  /* 0x0000000104037824 */ /* 0x000fe200078e0203 */
[----:B------:R-:W-:Y:S02]  /*70a0*/  @!P0 SEL R6, R75, RZ, P1 ;  /* 0x000000ff4b068207 */ /* 0x000fe40000800000 */
[----:B------:R-:W-:Y:S01]  /*70b0*/  @!P0 IADD3 R0, P2, PT, R91, R0, RZ ;  /* 0x000000005b008210 */ /* 0x000fe20007f5e0ff */
[----:B------:R-:W-:Y:S01]  /*70c0*/  @!P0 IMAD.WIDE R4, R22, 0x2, R2 ;  /* 0x0000000216048825 */ /* 0x000fe200078e0202 */
[----:B--234-:R-:W2:Y:S02]  /*70d0*/  LD.E.128 R32, desc[UR4][R2.64] ;  /* 0x0000000402207980 */ /* 0x01cea4000c101d00 */
[----:B------:R-:W-:Y:S01]  /*70e0*/  @!P0 IADD3.X R6, PT, PT, R106, R6, RZ, P2, !PT ;  /* 0x000000066a068210 */ /* 0x000fe200017fe4ff */
[C---:B------:R-:W-:Y:S03]  /*70f0*/  @!P0 IMAD.SHL.U32 R10, R0.reuse, 0x2, RZ ;  /* 0x00000002000a8824 */ /* 0x040fe600078e00ff */
[----:B------:R-:W-:Y:S02]  /*7100*/  @!P0 SHF.L.U64.HI R0, R0, 0x1, R6 ;  /* 0x0000000100008819 */ /* 0x000fe40000010206 */
[----:B------:R-:W-:Y:S01]  /*7110*/  @!P0 IADD3 R8, P2, PT, R10, R54, RZ ;  /* 0x000000360a088210 */ /* 0x000fe20007f5e0ff */
[----:B------:R-:W3:Y:S03]  /*7120*/  @!P0 LD.E.128 R4, desc[UR4][R4.64] ;  /* 0x0000000404048980 */ /* 0x000ee6000c101d00 */
[----:B------:R-:W-:Y:S05]  /*7130*/  @!P0 IADD3.X R9, PT, PT, R0, R53, RZ, P2, !PT ;  /* 0x0000003500098210 */ /* 0x000fea00017fe4ff */
[----:B------:R1:W4:Y:S02]  /*7140*/  @!P0 LD.E.128 R40, desc[UR4][R8.64] ;  /* 0x0000000408288980 */ /* 0x000324000c101d00 */
[----:B-1----:R-:W-:Y:S05]  /*7150*/  @!P0 IADD3 R8, P2, PT, R10, R55, RZ ;  /* 0x000000370a088210 */ /* 0x002fea0007f5e0ff */
[----:B------:R-:W-:Y:S01]  /*7160*/  @!P0 IMAD.X R9, R0, 0x1, R52, P2 ;  /* 0x0000000100098824 */ /* 0x000fe200010e0634 */
[----:B------:R-:W-:Y:S02]  /*7170*/  PLOP3.LUT P2, PT, PT, PT, PT, 0x80, 0x8 ;  /* 0x000000000008781c */ /* 0x000fe40003f4f070 */
[----:B------:R-:W-:Y:S02]  /*7180*/  @!P0 PLOP3.LUT P2, PT, P1, PT, PT, 0x80, 0x8 ;  /* 0x000000000008881c */ /* 0x000fe40000f4f070 */
[----:B------:R3:W5:Y:S01]  /*7190*/  @!P0 LD.E.128 R28, desc[UR4][R8.64] ;  /* 0x00000004081c8980 */ /* 0x000762000c101d00 */
[----:B--2---:R-:W-:Y:S02]  /*71a0*/  @!P0 LOP3.LUT R21, R34, 0xffff0000, RZ, 0xc0, !PT ;  /* 0xffff000022158812 */ /* 0x004fe400078ec0ff */
[C---:B---3--:R-:W-:Y:S01]  /*71b0*/  @!P0 SHF.L.U32 R9, R4.reuse, 0x10, RZ ;  /* 0x0000001004098819 */ /* 0x048fe200000006ff */
[----:B------:R-:W-:Y:S01]  /*71c0*/  @!P0 IMAD.U32 R16, R5, 0x10000, RZ ;  /* 0x0001000005108824 */ /* 0x000fe200078e00ff */
[----:B------:R-:W-:Y:S01]  /*71d0*/  @!P0 LOP3.LUT R11, R4, 0xffff0000, RZ, 0xc0, !PT ;  /* 0xffff0000040b8812 */ /* 0x000fe200078ec0ff */
[----:B------:R-:W-:Y:S01]  /*71e0*/  @!P0 IMAD.U32 R20, R7, 0x10000, RZ ;  /* 0x0001000007148824 */ /* 0x000fe200078e00ff */
[----:B------:R-:W-:Y:S02]  /*71f0*/  @!P0 LOP3.LUT R10, R5, 0xffff0000, RZ, 0xc0, !PT ;  /* 0xffff0000050a8812 */ /* 0x000fe400078ec0ff */
[----:B------:R-:W-:Y:S02]  /*7200*/  @!P0 SHF.L.U32 R12, R6, 0x10, RZ ;  /* 0x00000010060c8819 */ /* 0x000fe400000006ff */
[C---:B----4-:R-:W-:Y:S01]  /*7210*/  @!P0 SHF.L.U32 R0, R40.reuse, 0x10, RZ ;  /* 0x0000001028008819 */ /* 0x050fe200000006ff */
[C---:B------:R-:W-:Y:S01]  /*7220*/  @!P0 IMAD.U32 R3, R41.reuse, 0x10000, RZ ;  /* 0x0001000029038824 */ /* 0x040fe200078e00ff */
[----:B------:R-:W-:Y:S02]  /*7230*/  @!P0 LOP3.LUT R4, R41, 0xffff0000, RZ, 0xc0, !PT ;  /* 0xffff000029048812 */ /* 0x000fe400078ec0ff */
[----:B------:R-:W-:Y:S01]  /*7240*/  @!P0 LOP3.LUT R2, R40, 0xffff0000, RZ, 0xc0, !PT ;  /* 0xffff000028028812 */ /* 0x000fe200078ec0ff */
[----:B------:R-:W-:Y:S01]  /*7250*/  @!P2 FADD.FTZ R0, -R0, -RZ ;  /* 0x800000ff0000a221 */ /* 0x000fe20000010100 */
[----:B------:R-:W-:Y:S01]  /*7260*/  @!P0 SHF.L.U32 R5, R42, 0x10, RZ ;  /* 0x000000102a058819 */ /* 0x000fe200000006ff */
[----:B------:R-:W-:Y:S01]  /*7270*/  @!P2 FADD.FTZ R4, -R4, -RZ ;  /* 0x800000ff0404a221 */ /* 0x000fe20000010100 */
[----:B------:R-:W-:Y:S01]  /*7280*/  @!P0 LOP3.LUT R19, R6, 0xffff0000, RZ, 0xc0, !PT ;  /* 0xffff000006138812 */ /* 0x000fe200078ec0ff */
[----:B------:R-:W-:Y:S01]  /*7290*/  @!P0 FMUL.FTZ R0, R9, R0 ;  /* 0x0000000009008220 */ /* 0x000fe20000410000 */
[----:B------:R-:W-:Y:S01]  /*72a0*/  @!P0 LOP3.LUT R8, R43, 0xffff0000, RZ, 0xc0, !PT ;  /* 0xffff00002b088812 */ /* 0x000fe200078ec0ff */
[----:B------:R-:W-:Y:S01]  /*72b0*/  @!P0 FMUL.FTZ R4, R10, R4 ;  /* 0x000000040a048220 */ /* 0x000fe20000410000 */
[----:B------:R-:W-:Y:S01]  /*72c0*/  @!P0 LOP3.LUT R6, R42, 0xffff0000, RZ, 0xc0, !PT ;  /* 0xffff00002a068812 */ /* 0x000fe200078ec0ff */
[----:B------:R-:W-:Y:S01]  /*72d0*/  @!P2 FADD.FTZ R2, -R2, -RZ ;  /* 0x800000ff0202a221 */ /* 0x000fe20000010100 */
[----:B------:R-:W-:Y:S01]  /*72e0*/  @!P0 SHF.L.U32 R9, R32, 0x10, RZ ;  /* 0x0000001020098819 */ /* 0x000fe200000006ff */
[----:B------:R-:W-:Y:S01]  /*72f0*/  @!P2 FADD.FTZ R3, -R3, -RZ ;  /* 0x800000ff0303a221 */ /* 0x000fe20000010100 */
[----:B------:R-:W-:Y:S01]  /*7300*/  @!P0 LOP3.LUT R18, R7, 0xffff0000, RZ, 0xc0, !PT ;  /* 0xffff000007128812 */ /* 0x000fe200078ec0ff */
[----:B------:R-:W-:Y:S01]  /*7310*/  @!P0 FMUL.FTZ R2, R11, R2 ;  /* 0x000000020b028220 */ /* 0x000fe20000410000 */
[----:B------:R-:W-:Y:S01]  /*7320*/  @!P2 FADD.FTZ R6, -R6, -RZ ;  /* 0x800000ff0606a221 */ /* 0x000fe20000010100 */
[----:B------:R-:W-:Y:S01]  /*7330*/  @!P0 FMUL.FTZ R3, R16, R3 ;  /* 0x0000000310038220 */ /* 0x000fe20000410000 */
[----:B------:R-:W-:Y:S01]  /*7340*/  @!P0 LOP3.LUT R16, R33, 0xffff0000, RZ, 0xc0, !PT ;  /* 0xffff000021108812 */ /* 0x000fe200078ec0ff */
[----:B------:R-:W-:Y:S01]  /*7350*/  @!P2 FADD.FTZ R5, -R5, -RZ ;  /* 0x800000ff0505a221 */ /* 0x000fe20000010100 */
[----:B------:R-:W-:Y:S01]  /*7360*/  @!P0 FMUL.FTZ R6, R19, R6 ;  /* 0x0000000613068220 */ /* 0x000fe20000410000 */
[----:B------:R-:W-:Y:S01]  /*7370*/  @!P0 SHF.L.U32 R19, R34, 0x10, RZ ;  /* 0x0000001022138819 */ /* 0x000fe200000006ff */
[----:B------:R-:W-:Y:S01]  /*7380*/  @!P2 FADD.FTZ R8, -R8, -RZ ;  /* 0x800000ff0808a221 */ /* 0x000fe20000010100 */
[----:B------:R-:W-:Y:S01]  /*7390*/  @!P0 FMUL.FTZ R5, R12, R5 ;  /* 0x000000050c058220 */ /* 0x000fe20000410000 */
[----:B------:R-:W-:Y:S02]  /*73a0*/  @!P0 IMAD.U32 R7, R43, 0x10000, RZ ;  /* 0x000100002b078824 */ /* 0x000fe400078e00ff */
[----:B------:R-:W-:Y:S02]  /*73b0*/  @!P0 FMUL.FTZ R8, R18, R8 ;  /* 0x0000000812088220 */ /* 0x000fe40000410000 */
[----:B------:R-:W-:Y:S04]  /*73c0*/  @!P2 FADD.FTZ R7, -R7, -RZ ;  /* 0x800000ff0707a221 */ /* 0x000fe80000010100 */
[----:B------:R-:W-:Y:S01]  /*73d0*/  @!P0 FMUL.FTZ R7, R20, R7 ;  /* 0x0000000714078220 */ /* 0x000fe20000410000 */
[C---:B-----5:R-:W-:Y:S01]  /*73e0*/  @!P0 SHF.L.U32 R10, R28.reuse, 0x10, RZ ;  /* 0x000000101c0a8819 */ /* 0x060fe200000006ff */
[C---:B------:R-:W-:Y:S01]  /*73f0*/  @!P0 IMAD.U32 R12, R29.reuse, 0x10000, RZ ;  /* 0x000100001d0c8824 */ /* 0x040fe200078e00ff */
[----:B------:R-:W-:Y:S01]  /*7400*/  @!P0 LOP3.LUT R11, R28, 0xffff0000, RZ, 0xc0, !PT ;  /* 0xffff00001c0b8812 */ /* 0x000fe200078ec0ff */
[----:B------:R-:W-:Y:S01]  /*7410*/  @!P0 IMAD.U32 R20, R30, 0x10000, RZ ;  /* 0x000100001e148824 */ /* 0x000fe200078e00ff */
[----:B------:R-:W-:Y:S01]  /*7420*/  @!P0 LOP3.LUT R18, R29, 0xffff0000, RZ, 0xc0, !PT ;  /* 0xffff00001d128812 */ /* 0x000fe200078ec0ff */
[----:B------:R-:W-:Y:S01]  /*7430*/  @!P0 FFMA.FTZ R0, R9, R10, R0 ;  /* 0x0000000a09008223 */ /* 0x000fe20000010000 */
[----:B------:R-:W-:Y:S01]  /*7440*/  @!P0 LOP3.LUT R9, R32, 0xffff0000, RZ, 0xc0, !PT ;  /* 0xffff000020098812 */ /* 0x000fe200078ec0ff */
[----:B------:R-:W-:Y:S01]  /*7450*/  @!P0 IMAD.U32 R10, R33, 0x10000, RZ ;  /* 0x00010000210a8824 */ /* 0x000fe200078e00ff */
[----:B------:R-:W-:Y:S02]  /*7460*/  @!P0 LOP3.LUT R28, R30, 0xffff0000, RZ, 0xc0, !PT ;  /* 0xffff00001e1c8812 */ /* 0x000fe400078ec0ff */
[----:B------:R-:W-:Y:S01]  /*7470*/  @!P0 SHF.L.U32 R29, R31, 0x10, RZ ;  /* 0x000000101f1d8819 */ /* 0x000fe200000006ff */
[----:B------:R-:W-:Y:S01]  /*7480*/  @!P0 FFMA.FTZ R2, R9, R11, R2 ;  /* 0x0000000b09028223 */ /* 0x000fe20000010002 */
[----:B------:R-:W-:Y:S01]  /*7490*/  @!P0 LOP3.LUT R30, R31, 0xffff0000, RZ, 0xc0, !PT ;  /* 0xffff00001f1e8812 */ /* 0x000fe200078ec0ff */
[----:B------:R-:W-:Y:S01]  /*74a0*/  @!P0 FFMA.FTZ R3, R10, R12, R3 ;  /* 0x0000000c0a038223 */ /* 0x000fe20000010003 */
[C---:B------:R-:W-:Y:S01]  /*74b0*/  @!P0 LOP3.LUT R10, R35.reuse, 0xffff0000, RZ, 0xc0, !PT ;  /* 0xffff0000230a8812 */ /* 0x040fe200078ec0ff */
[----:B------:R-:W-:Y:S01]  /*74c0*/  @!P0 IMAD.U32 R9, R35, 0x10000, RZ ;  /* 0x0001000023098824 */ /* 0x000fe200078e00ff */
[----:B------:R-:W-:Y:S01]  /*74d0*/  @!P0 F2FP.BF16.F32.PACK_AB R0, R2, R0 ;  /* 0x000000000200823e */ /* 0x000fe200000010ff */
[----:B------:R-:W-:Y:S01]  /*74e0*/  @!P0 FFMA.FTZ R4, R16, R18, R4 ;  /* 0x0000001210048223 */ /* 0x000fe20000010004 */
[----:B------:R-:W-:Y:S01]  /*74f0*/  MOV R18, R38 ;  /* 0x0000002600127202 */ /* 0x000fe20000000f00 */
[----:B------:R-:W-:Y:S01]  /*7500*/  IMAD R11, R175, 0x140, RZ ;  /* 0x00000140af0b7824 */ /* 0x000fe200078e02ff */
[----:B------:R-:W-:Y:S01]  /*7510*/  @!P0 MOV R32, R0 ;  /* 0x0000000000208202 */ /* 0x000fe20000000f00 */
[----:B------:R-:W-:Y:S01]  /*7520*/  @!P0 FFMA.FTZ R5, R19, R20, R5 ;  /* 0x0000001413058223 */ /* 0x000fe20000010005 */
[----:B------:R-:W-:Y:S01]  /*7530*/  IMAD.MOV.U32 R19, RZ, RZ, R39 ;  /* 0x000000ffff137224 */ /* 0x000fe200078e0027 */
[----:B------:R-:W-:Y:S01]  /*7540*/  @!P0 F2FP.BF16.F32.PACK_AB R4, R4, R3 ;  /* 0x000000030404823e */ /* 0x000fe200000010ff */
[----:B------:R-:W-:Y:S01]  /*7550*/  @!P0 FFMA.FTZ R6, R21, R28, R6 ;  /* 0x0000001c15068223 */ /* 0x000fe20000010006 */
[----:B------:R-:W-:Y:S01]  /*7560*/  @!P0 FFMA.FTZ R7, R9, R29, R7 ;  /* 0x0000001d09078223 */ /* 0x000fe20000010007 */
[----:B------:R-:W-:Y:S04]  /*7570*/  IMAD.WIDE.U32 R18, R174, 0x140, R18 ;  /* 0x00000140ae127825 */ /* 0x000fe800078e0012 */
[----:B------:R-:W-:Y:S01]  /*7580*/  @!P0 FFMA.FTZ R8, R10, R30, R8 ;  /* 0x0000001e0a088223 */ /* 0x000fe20000010008 */
[----:B------:R-:W-:Y:S01]  /*7590*/  @!P0 F2FP.BF16.F32.PACK_AB R5, R6, R5 ;  /* 0x000000050605823e */ /* 0x000fe200000010ff */
[----:B------:R-:W-:Y:S01]  /*75a0*/  IMAD.MOV.U32 R2, RZ, RZ, R18 ;  /* 0x000000ffff027224 */ /* 0x000fe200078e0012 */
[----:B------:R-:W-:Y:S01]  /*75b0*/  IADD3 R3, PT, PT, R11, R19, RZ ;  /* 0x000000130b037210 */ /* 0x000fe20007ffe0ff */
[----:B------:R-:W-:Y:S01]  /*75c0*/  @!P0 IMAD.MOV.U32 R33, RZ, RZ, R4 ;  /* 0x000000ffff218224 */ /* 0x000fe200078e0004 */
[----:B------:R-:W-:Y:S02]  /*75d0*/  @!P0 F2FP.BF16.F32.PACK_AB R7, R8, R7 ;  /* 0x000000070807823e */ /* 0x000fe400000010ff */
[----:B------:R-:W-:Y:S03]  /*75e0*/  @!P0 MOV R34, R5 ;  /* 0x0000000500228202 */ /* 0x000fe60000000f00 */
[----:B------:R-:W-:Y:S05]  /*75f0*/  @!P0 IMAD.MOV.U32 R35, RZ, RZ, R7 ;  /* 0x000000ffff238224 */ /* 0x000fea00078e0007 */
[----:B------:R1:W-:Y:S02]  /*7600*/  ST.E.128 desc[UR4][R2.64], R32 ;  /* 0x0000002002007985 */ /* 0x0003e4000c101d04 */
.L_x_1014:
[----:B------:R-:W-:Y:S05]  /*7610*/  BSYNC.RECONVERGENT B0 ;  /* 0x0000000000007941 */ /* 0x000fea0003800200 */
.L_x_1013:
        /* <DEDUP_REMOVED lines=10> */
[----:B------:R-:W-:Y:S02]  /*76c0*/  @!P0 IADD3 R0, P2, PT, R90, R0, RZ ;  /* 0x000000005a008210 */ /* 0x000fe40007f5e0ff */
[----:B------:R-:W5:Y:S02]  /*76d0*/  LD.E.128 R28, desc[UR4][R2.64] ;  /* 0x00000004021c7980 */ /* 0x000f64000c101d00 */
[----:B------:R-:W-:Y:S01]  /*76e0*/  @!P0 IADD3.X R6, PT, PT, R105, R4, RZ, P2, !PT ;  /* 0x0000000469068210 */ /* 0x000fe200017fe4ff */
[----:B---34-:R-:W-:Y:S02]  /*76f0*/  @!P0 IMAD.SHL.U32 R10, R0, 0x2, RZ ;  /* 0x00000002000a8824 */ /* 0x018fe400078e00ff */
[----:B------:R-:W-:Y:S01]  /*7700*/  @!P0 IMAD.WIDE R4, R22, 0x2, R2 ;  /* 0x0000000216048825 */ /* 0x000fe200078e0202 */
[----:B------:R-:W-:Y:S02]  /*7710*/  @!P0 SHF.L.U64.HI R0, R0, 0x1, R6 ;  /* 0x0000000100008819 */ /* 0x000fe40000010206 */
[----:B------:R-:W-:Y:S03]  /*7720*/  @!P0 IADD3 R8, P2, PT, R10, R54, RZ ;  /* 0x000000360a088210 */ /* 0x000fe60007f5e0ff */
[----:B------:R-:W3:Y:S01]  /*7730*/  @!P0 LD.E.128 R4, desc[UR4][R4.64] ;  /* 0x0000000404048980 */ /* 0x000ee2000c101d00 */
[----:B------:R-:W-:Y:S07]  /*7740*/  @!P0 IADD3.X R9, PT, PT, R0, R53, RZ, P2, !PT ;  /* 0x0000003500098210 */ /* 0x000fee00017fe4ff */
[----:B------:R1:W4:Y:S02]  /*7750*/  @!P0 LD.E.128 R40, desc[UR4][R8.64] ;  /* 0x0000000408288980 */ /* 0x000324000c101d00 */
[----:B-1----:R-:W-:Y:S05]  /*7760*/  @!P0 IADD3 R8, P2, PT, R10, R55, RZ ;  /* 0x000000370a088210 */ /* 0x002fea0007f5e0ff */
[----:B------:R-:W-:Y:S01]  /*7770*/  @!P0 IMAD.X R9, R0, 0x1, R52, P2 ;  /* 0x0000000100098824 */ /* 0x000fe200010e0634 */
[----:B------:R-:W-:Y:S02]  /*7780*/  PLOP3.LUT P2, PT, PT, PT, PT, 0x80, 0x8 ;  /* 0x000000000008781c */ /* 0x000fe40003f4f070 */
[----:B------:R-:W-:Y:S02]  /*7790*/  @!P0 PLOP3.LUT P2, PT, P1, PT, PT, 0x80, 0x8 ;  /* 0x000000000008881c */ /* 0x000fe40000f4f070 */
[----:B--2---:R3:W2:Y:S01]  /*77a0*/  @!P0 LD.E.128 R32, desc[UR4][R8.64] ;  /* 0x0000000408208980 */ /* 0x0046a2000c101d00 */
[----:B-----5:R-:W-:Y:S02]  /*77b0*/  @!P0 LOP3.LUT R17, R30, 0xffff0000, RZ, 0xc0, !PT ;  /* 0xffff00001e118812 */ /* 0x020fe400078ec0ff */
        /* <DEDUP_REMOVED lines=35> */
[C---:B--2---:R-:W-:Y:S01]  /*79f0*/  @!P0 SHF.L.U32 R10, R32.reuse, 0x10, RZ ;  /* 0x00000010200a8819 */ /* 0x044fe200000006ff */
        /* <DEDUP_REMOVED lines=14> */
[----:B------:R-:W-:Y:S01]  /*7ae0*/  MOV R12, R38 ;  /* 0x00000026000c7202 */ /* 0x000fe20000000f00 */
[----:B------:R-:W-:Y:S01]  /*7af0*/  @!P0 FFMA.FTZ R4, R13, R14, R4 ;  /* 0x0000000e0d048223 */ /* 0x000fe20000010004 */
[----:B------:R-:W-:Y:S01]  /*7b00*/  @!P0 F2FP.BF16.F32.PACK_AB R0, R2, R0 ;  /* 0x000000000200823e */ /* 0x000fe200000010ff */
[----:B------:R-:W-:Y:S02]  /*7b10*/  IMAD.MOV.U32 R13, RZ, RZ, R39 ;  /* 0x000000ffff0d7224 */ /* 0x000fe400078e0027 */
[----:B------:R-:W-:Y:S01]  /*7b20*/  @!P0 FFMA.FTZ R5, R15, R16, R5 ;  /* 0x000000100f058223 */ /* 0x000fe20000010005 */
[----:B------:R-:W-:Y:S01]  /*7b30*/  @!P0 FFMA.FTZ R6, R17, R18, R6 ;  /* 0x0000001211068223 */ /* 0x000fe20000010006 */
[----:B------:R-:W-:Y:S01]  /*7b40*/  @!P0 F2FP.BF16.F32.PACK_AB R4, R4, R3 ;  /* 0x000000030404823e */ /* 0x000fe200000010ff */
[----:B------:R-:W-:Y:S01]  /*7b50*/  IMAD R11, R175, 0x180, RZ ;  /* 0x00000180af0b7824 */ /* 0x000fe200078e02ff */
[----:B------:R-:W-:Y:S01]  /*7b60*/  @!P0 MOV R28, R0 ;  /* 0x00000000001c8202 */ /* 0x000fe20000000f00 */
[----:B------:R-:W-:Y:S04]  /*7b70*/  IMAD.WIDE.U32 R12, R174, 0x180, R12 ;  /* 0x00000180ae0c7825 */ /* 0x000fe800078e000c */
[----:B------:R-:W-:Y:S01]  /*7b80*/  @!P0 FFMA.FTZ R7, R9, R19, R7 ;  /* 0x0000001309078223 */ /* 0x000fe20000010007 */
        /* <DEDUP_REMOVED lines=9> */
.L_x_1016:
[----:B------:R-:W-:Y:S05]  /*7c20*/  BSYNC.RECONVERGENT B0 ;  /* 0x0000000000007941 */ /* 0x000fea0003800200 */
.L_x_1015:
[----:B------:R-:W-:Y:S01]  /*7c30*/  MOV R5, R52 ;  /* 0x0000003400057202 */ /* 0x000fe20000000f00 */
[----:B------:R-:W5:Y:S01]  /*7c40*/  LD.E R0, desc[UR4][R152.64+0xd0] ;  /* 0x0000d00498007980 */ /* 0x000f62000c101900 */
[----:B-1----:R-:W-:Y:S01]  /*7c50*/  MOV R3, R53 ;  /* 0x0000003500037202 */ /* 0x002fe20000000f00 */
[----:B------:R-:W-:Y:S02]  /*7c60*/  IMAD.MOV.U32 R4, RZ, RZ, R55 ;  /* 0x000000ffff047224 */ /* 0x000fe400078e0037 */
[----:B------:R-:W-:Y:S02]  /*7c70*/  IMAD.MOV.U32 R2, RZ, RZ, R54 ;  /* 0x000000ffff027224 */ /* 0x000fe400078e0036 */
[----:B-----5:R-:W-:Y:S05]  /*7c80*/  IMAD.U32 R0, R0, -0x80, RZ ;  /* 0xffffff8000007824 */ /* 0x020fea00078e00ff */
[C---:B------:R-:W-:Y:S02]  /*7c90*/  LEA R55, P1, R0.reuse, R4, 0x1 ;  /* 0x0000000400377211 */ /* 0x040fe400078208ff */
[C---:B------:R-:W-:Y:S02]  /*7ca0*/  LEA R54, P0, R0.reuse, R2, 0x1 ;  /* 0x0000000200367211 */ /* 0x040fe400078008ff */
[C---:B------:R-:W-:Y:S02]  /*7cb0*/  LEA.HI.X.SX32 R52, R0.reuse, R5, 0x1, P1 ;  /* 0x0000000500347211 */ /* 0x040fe400008f0eff */
[----:B------:R-:W-:Y:S09]  /*7cc0*/  LEA.HI.X.SX32 R53, R0, R3, 0x1, P0 ;  /* 0x0000000300357211 */ /* 0x000ff200000f0eff */
.L_x_983:
[----:B------:R-:W-:Y:S05]  /*7cd0*/  BSYNC.RECONVERGENT B1 ;  /* 0x0000000000017941 */ /* 0x000fea0003800200 */
.L_x_981:
        /* <DEDUP_REMOVED lines=15> */
[C---:B----4-:R-:W-:Y:S02]  /*7dd0*/  @!P0 SHF.R.S64 R6, R0.reuse, 0x1f, R3 ;  /* 0x0000001f00068819 */ /* 0x050fe40000001003 */
        /* <DEDUP_REMOVED lines=12> */
[----:B------:R-:W-:Y:S02]  /*7ea0*/  IABS R3, R72 ;  /* 0x0000004800037213 */ /* 0x000fe40000000000 */
[----:B------:R-:W-:Y:S01]  /*7eb0*/  IABS R5, R68 ;  /* 0x0000004400057213 */ /* 0x000fe20000000000 */
[----:B------:R-:W3:Y:S01]  /*7ec0*/  LD.E.64 R12, desc[UR4][R152.64+0x28] ;  /* 0x00002804980c7980 */ /* 0x000ee2000c101b00 */
[-C--:B--2---:R-:W-:Y:S02]  /*7ed0*/  IABS R4, R2.reuse ;  /* 0x0000000200047213 */ /* 0x084fe40000000000 */
[----:B------:R-:W-:Y:S02]  /*7ee0*/  IABS R8, R2 ;  /* 0x0000000200087213 */ /* 0x000fe40000000000 */
[----:B------:R-:W1:Y:S03]  /*7ef0*/  I2F.RP R6, R4 ;  /* 0x0000000400067306 */ /* 0x000e660000209400 */
[----:B------:R-:W-:Y:S07]  /*7f00*/  IMAD.MOV R8, RZ, RZ, -R8 ;  /* 0x000000ffff087224 */ /* 0x000fee00078e0a08 */
[----:B-1----:R-:W1:Y:S02]  /*7f10*/  MUFU.RCP R6, R6 ;  /* 0x0000000600067308 */ /* 0x002e640000001000 */
[----:B-1----:R-:W-:Y:S08]  /*7f20*/  VIADD R6, R6, 0xffffffe ;  /* 0x0ffffffe06067836 */ /* 0x002ff00000000000 */
[----:B------:R-:W1:Y:S02]  /*7f30*/  F2I.FTZ.U32.TRUNC.NTZ R7, R6 ;  /* 0x0000000600077305 */ /* 0x000e64000021f000 */
[--C-:B-1----:R-:W-:Y:S01]  /*7f40*/  IMAD.MOV R0, RZ, RZ, -R7.reuse ;  /* 0x000000ffff007224 */ /* 0x102fe200078e0a07 */
[----:B------:R-:W-:Y:S03]  /*7f50*/  MOV R6, RZ ;  /* 0x000000ff00067202 */ /* 0x000fe60000000f00 */
[----:B------:R-:W-:Y:S04]  /*7f60*/  IMAD R0, R0, R4, RZ ;  /* 0x0000000400007224 */ /* 0x000fe800078e02ff */
[----:B------:R-:W-:Y:S04]  /*7f70*/  IMAD.HI.U32 R7, R7, R0, R6 ;  /* 0x0000000007077227 */ /* 0x000fe800078e0006 */
[----:B------:R-:W-:Y:S02]  /*7f80*/  IMAD.MOV.U32 R6, RZ, RZ, R3 ;  /* 0x000000ffff067224 */ /* 0x000fe400078e0003 */
[C---:B------:R-:W-:Y:S04]  /*7f90*/  IMAD.HI.U32 R0, R7.reuse, R5, RZ ;  /* 0x0000000507007227 */ /* 0x040fe800078e00ff */
[----:B------:R-:W-:Y:S04]  /*7fa0*/  IMAD.HI.U32 R3, R7, R6, RZ ;  /* 0x0000000607037227 */ /* 0x000fe800078e00ff */
[CC--:B------:R-:W-:Y:S02]  /*7fb0*/  IMAD R6, R3.reuse, R8.reuse, R6 ;  /* 0x0000000803067224 */ /* 0x0c0fe400078e0206 */
[----:B------:R-:W-:Y:S03]  /*7fc0*/  IMAD R5, R0, R8, R5 ;  /* 0x0000000800057224 */ /* 0x000fe600078e0205 */
[C---:B------:R-:W-:Y:S02]  /*7fd0*/  ISETP.GT.U32.AND P1, PT, R4.reuse, R6, PT ;  /* 0x000000060400720c */ /* 0x040fe40003f24070 */
[----:B------:R-:W-:Y:S11]  /*7fe0*/  ISETP.GT.U32.AND P0, PT, R4, R5, PT ;  /* 0x000000050400720c */ /* 0x000ff60003f04070 */
[----:B------:R-:W-:Y:S01]  /*7ff0*/  @!P1 IADD3 R3, PT, PT, R3, 0x1, RZ ;  /* 0x0000000103039810 */ /* 0x000fe20007ffe0ff */
[----:B------:R-:W-:Y:S01]  /*8000*/  @!P1 IMAD.IADD R6, R6, 0x1, -R4 ;  /* 0x0000000106069824 */ /* 0x000fe200078e0a04 */
[-C--:B------:R-:W-:Y:S01]  /*8010*/  @!P0 IADD3 R5, PT, PT, R5, -R4.reuse, RZ ;  /* 0x8000000405058210 */ /* 0x080fe20007ffe0ff */
[----:B------:R-:W-:Y:S01]  /*8020*/  @!P0 VIADD R0, R0, 0x1 ;  /* 0x0000000100008836 */ /* 0x000fe20000000000 */
[----:B------:R-:W-:Y:S02]  /*8030*/  ISETP.NE.AND P0, PT, R2, RZ, PT ;  /* 0x000000ff0200720c */ /* 0x000fe40003f05270 */
[-C--:B------:R-:W-:Y:S02]  /*8040*/  ISETP.GE.U32.AND P2, PT, R5, R4.reuse, PT ;  /* 0x000000040500720c */ /* 0x080fe40003f46070 */
[----:B------:R-:W-:Y:S02]  /*8050*/  ISETP.GE.U32.AND P3, PT, R6, R4, PT ;  /* 0x000000040600720c */ /* 0x000fe40003f66070 */
[-C--:B------:R-:W-:Y:S01]  /*8060*/  LOP3.LUT R4, R68, R2.reuse, RZ, 0x3c, !PT ;  /* 0x0000000244047212 */ /* 0x080fe200078e3cff */
[----:B------:R-:W2:Y:S01]  /*8070*/  LD.E.64 R6, desc[UR4][R152.64+0x40] ;  /* 0x0000400498067980 */ /* 0x000ea2000c101b00 */
[-C--:B------:R-:W-:Y:S02]  /*8080*/  LOP3.LUT R5, R72, R2.reuse, RZ, 0x3c, !PT ;  /* 0x0000000248057212 */ /* 0x080fe400078e3cff */
[----:B------:R-:W-:Y:S02]  /*8090*/  ISETP.GE.AND P4, PT, R4, RZ, PT ;  /* 0x000000ff0400720c */ /* 0x000fe40003f86270 */
[----:B------:R-:W-:Y:S02]  /*80a0*/  ISETP.GE.AND P5, PT, R5, RZ, PT ;  /* 0x000000ff0500720c */ /* 0x000fe40003fa6270 */
[----:B------:R-:W-:Y:S01]  /*80b0*/  LOP3.LUT R5, RZ, R2, RZ, 0x33, !PT ;  /* 0x00000002ff057212 */ /* 0x000fe200078e33ff */
[----:B------:R-:W-:Y:S02]  /*80c0*/  @P2 VIADD R0, R0, 0x1 ;  /* 0x0000000100002836 */ /* 0x000fe40000000000 */
[----:B------:R-:W-:Y:S06]  /*80d0*/  @P3 VIADD R3, R3, 0x1 ;  /* 0x0000000103033836 */ /* 0x000fec0000000000 */
[----:B------:R-:W-:Y:S02]  /*80e0*/  @!P4 IADD3 R0, PT, PT, -R0, RZ, RZ ;  /* 0x000000ff0000c210 */ /* 0x000fe40007ffe1ff */
[----:B------:R-:W-:Y:S02]  /*80f0*/  @!P5 IMAD.MOV R3, RZ, RZ, -R3 ;  /* 0x000000ffff03d224 */ /* 0x000fe400078e0a03 */
[C---:B------:R-:W-:Y:S03]  /*8100*/  SEL R4, R5.reuse, R0, !P0 ;  /* 0x0000000005047207 */ /* 0x040fe60004000000 */
[----:B------:R-:W-:Y:S02]  /*8110*/  SEL R0, R5, R3, !P0 ;  /* 0x0000000305007207 */ /* 0x000fe40004000000 */
[-C--:B------:R-:W-:Y:S02]  /*8120*/  LEA R10, P1, R4, R188.reuse, 0x2 ;  /* 0x000000bc040a7211 */ /* 0x080fe400078210ff */
[----:B------:R-:W-:Y:S02]  /*8130*/  LEA R8, P0, R0, R188, 0x2 ;  /* 0x000000bc00087211 */ /* 0x000fe400078010ff */
[-C--:B------:R-:W-:Y:S02]  /*8140*/  LEA.HI.X.SX32 R11, R4, R189.reuse, 0x2, P1 ;  /* 0x000000bd040b7211 */ /* 0x080fe400008f16ff */
[C---:B------:R-:W-:Y:S01]  /*8150*/  LEA.HI.X.SX32 R9, R0.reuse, R189, 0x2, P0 ;  /* 0x000000bd00097211 */ /* 0x040fe200000f16ff */
[----:B------:R-:W-:Y:S02]  /*8160*/  IMAD.IADD R0, R0, 0x1, -R4 ;  /* 0x0000000100007824 */ /* 0x000fe400078e0a04 */
[----:B------:R-:W4:Y:S02]  /*8170*/  LD.E R5, desc[UR4][R10.64] ;  /* 0x000000040a057980 */ /* 0x000f24000c101900 */
[----:B------:R-:W-:Y:S02]  /*8180*/  IMAD R0, R0, R2, -0x100 ;  /* 0xffffff0000007424 */ /* 0x000fe400078e0202 */
[----:B------:R-:W4:Y:S03]  /*8190*/  LD.E R3, desc[UR4][R8.64] ;  /* 0x0000000408037980 */ /* 0x000f26000c101900 */
[----:B------:R-:W-:Y:S01]  /*81a0*/  SHF.R.S32.HI R14, RZ, 0x1f, R0 ;  /* 0x0000001fff0e7819 */ /* 0x000fe20000011400 */
[----:B------:R-:W5:Y:S06]  /*81b0*/  LD.E.64 R10, desc[UR4][R152.64+0x38] ;  /* 0x00003804980a7980 */ /* 0x000f6c000c101b00 */
[----:B------:R-:W5:Y:S01]  /*81c0*/  LD.E.64 R8, desc[UR4][R152.64+0x20] ;  /* 0x0000200498087980 */ /* 0x000f62000c101b00 */
[----:B--2---:R-:W-:Y:S04]  /*81d0*/  IMAD R2, R7, R0, RZ ;  /* 0x0000000007027224 */ /* 0x004fe800078e02ff */
[C---:B------:R-:W-:Y:S01]  /*81e0*/  IMAD R7, R6.reuse, R14, R2 ;  /* 0x0000000e06077224 */ /* 0x040fe200078e0202 */
[----:B----4-:R-:W-:Y:S01]  /*81f0*/  IADD3 R15, PT, PT, R5, -R3, RZ ;  /* 0x80000003050f7210 */ /* 0x010fe20007ffe0ff */
[----:B------:R-:W-:Y:S03]  /*8200*/  IMAD.WIDE.U32 R4, R6, R0, RZ ;  /* 0x0000000006047225 */ /* 0x000fe600078e00ff */
[----:B------:R-:W-:Y:S01]  /*8210*/  SHF.R.S32.HI R16, RZ, 0x1f, R15 ;  /* 0x0000001fff107819 */ /* 0x000fe2000001140f */
[----:B------:R-:W-:Y:S02]  /*8220*/  IMAD.IADD R5, R5, 0x1, R7 ;  /* 0x0000000105057824 */ /* 0x000fe400078e0207 */
[----:B---3--:R-:W-:Y:S03]  /*8230*/  IMAD.WIDE.U32 R4, R15, R12, R4 ;  /* 0x0000000c0f047225 */ /* 0x008fe600078e0004 */
[----:B------:R-:W-:Y:S01]  /*8240*/  LEA R63, P1, R4, R63, 0x1 ;  /* 0x0000003f043f7211 */ /* 0x000fe200078208ff */
[-C--:B-----5:R-:W-:Y:S04]  /*8250*/  IMAD R2, R9, R15.reuse, RZ ;  /* 0x0000000f09027224 */ /* 0x0a0fe800078e02ff */
[C---:B------:R-:W-:Y:S02]  /*8260*/  IMAD R6, R8.reuse, R16, R2 ;  /* 0x0000001008067224 */ /* 0x040fe400078e0202 */
[-C--:B------:R-:W-:Y:S04]  /*8270*/  IMAD.WIDE.U32 R2, R8, R15.reuse, RZ ;  /* 0x0000000f08027225 */ /* 0x080fe800078e00ff */
[----:B------:R-:W-:Y:S01]  /*8280*/  IMAD R15, R13, R15, RZ ;  /* 0x0000000f0d0f7224 */ /* 0x000fe200078e02ff */
[----:B------:R-:W-:Y:S01]  /*8290*/  IADD3 R3, PT, PT, R3, R6, RZ ;  /* 0x0000000603037210 */ /* 0x000fe20007ffe0ff */
[-C--:B------:R-:W-:Y:S02]  /*82a0*/  IMAD R6, R11, R0.reuse, RZ ;  /* 0x000000000b067224 */ /* 0x080fe400078e02ff */
[----:B------:R-:W-:Y:S04]  /*82b0*/  IMAD.WIDE.U32 R2, R10, R0, R2 ;  /* 0x000000000a027225 */ /* 0x000fe800078e0002 */
[----:B------:R-:W-:Y:S01]  /*82c0*/  IMAD R0, R12, R16, R15 ;  /* 0x000000100c007224 */ /* 0x000fe200078e020f */
[----:B------:R-:W-:Y:S01]  /*82d0*/  LEA R51, P0, R2, R51, 0x1 ;  /* 0x0000003302337211 */ /* 0x000fe200078008ff */
[----:B------:R-:W-:Y:S02]  /*82e0*/  IMAD R10, R10, R14, R6 ;  /* 0x0000000e0a0a7224 */ /* 0x000fe400078e0206 */
[----:B------:R-:W-:Y:S03]  /*82f0*/  IMAD.IADD R0, R5, 0x1, R0 ;  /* 0x0000000105007824 */ /* 0x000fe600078e0200 */
[----:B------:R-:W-:Y:S02]  /*8300*/  IADD3 R10, PT, PT, R3, R10, RZ ;  /* 0x0000000a030a7210 */ /* 0x000fe40007ffe0ff */
[----:B------:R-:W-:Y:S02]  /*8310*/  LEA.HI.X R62, R4, R62, R0, 0x1, P1 ;  /* 0x0000003e043e7211 */ /* 0x000fe400008f0c00 */
[----:B------:R-:W-:Y:S02]  /*8320*/  LEA.HI.X R50, R2, R50, R10, 0x1, P0 ;  /* 0x0000003202327211 */ /* 0x000fe400000f0c0a */
.L_x_1018:
[----:B------:R-:W-:Y:S05]  /*8330*/  BSYNC.RECONVERGENT B0 ;  /* 0x0000000000007941 */ /* 0x000fea0003800200 */
.L_x_1017:
[----:B------:R-:W-:Y:S11]  /*8340*/  ISETP.GT.AND P0, PT, R73, R78, PT ;  /* 0x0000004e4900720c */ /* 0x000ff60003f04270 */
[----:B------:R-:W-:Y:S02]  /*8350*/  @!UPT UIADD3 URZ, UPT, UPT, URZ, URZ, URZ ;  /* 0x000000fffffff290 */ /* 0x000fe4000fffe0ff */
[----:B------:R-:W-:Y:S05]  /*8360*/  @P0 BRA `(.L_x_1019) ;  /* 0xffffffa000480947 */ /* 0x000fea000383ffff */
.L_x_980:
[----:B------:R-:W-:Y:S05]  /*8370*/  WARPSYNC.ALL ;  /* 0x0000000000007948 */ /* 0x000fea0003800000 */
[----:B------:R-:W-:Y:S06]  /*8380*/  BAR.SYNC.DEFER_BLOCKING 0x0 ;  /* 0x0000000000007b1d */ /* 0x000fec0000010000 */
[----:B------:R-:W2:Y:S01]  /*8390*/  LD.E R24, desc[UR4][R152.64+0xd0] ;  /* 0x0000d00498187980 */ /* 0x000ea2000c101900 */
[----:B------:R-:W-:Y:S01]  /*83a0*/  BSSY.RECONVERGENT B2, `(.L_x_1020) ;  /* 0x0000174000027945 */ /* 0x000fe20003800200 */
[----:B--2---:R-:W-:-:S13]  /*83b0*/  ISETP.NE.AND P0, PT, R24, RZ, PT ;  /* 0x000000ff1800720c */ /* 0x004fda0003f05270 */
[----:B------:R-:W-:Y:S05]  /*83c0*/  @P0 BRA `(.L_x_1021) ;  /* 0x0000000000680947 */ /* 0x000fea0003800000 */
[----:B------:R-:W-:Y:S01]  /*83d0*/  IADD3 R0, PT, PT, -R111, R236, RZ ;  /* 0x000000ec6f007210 */ /* 0x000fe20007ffe1ff */
        /* <DEDUP_REMOVED lines=8> */
[----:B------:R1:W-:Y:S01]  /*8460*/  LDGSTS.E.BYPASS.LTC128B.128 [R173], desc[UR4][R84.64] ;  /* 0x0000000054ad7fae */ /* 0x0003e2000b981a04 */
[----:B------:R-:W-:Y:S05]  /*8470*/  BRA `(.L_x_1023) ;  /* 0x0000000000047947 */ /* 0x000fea0003800000 */
.L_x_1024:
[----:B------:R2:W-:Y:S02]  /*8480*/  STS.128 [R173], RZ ;  /* 0x000000ffad007388 */ /* 0x0005e40000000c00 */
.L_x_1023:
[----:B------:R-:W-:Y:S05]  /*8490*/  BSYNC.RECONVERGENT B0 ;  /* 0x0000000000007941 */ /* 0x000fea0003800200 */
.L_x_1022:
[----:B------:R-:W-:-:S04]  /*84a0*/  IADD3 R25, PT, PT, R56, 0x20, RZ ;  /* 0x0000002038197810 */ /* 0x000fc80007ffe0ff */
[----:B------:R-:W-:-:S13]  /*84b0*/  ISETP.GE.AND P0, PT, R25, R0, PT ;  /* 0x000000001900720c */ /* 0x000fda0003f06270 */
        /* <DEDUP_REMOVED lines=11> */
.L_x_1021:
[----:B------:R-:W2:Y:S01]  /*8570*/  LD.E.64 R2, desc[UR4][R152.64+0xf0] ;  /* 0x0000f00498027980 */ /* 0x000ea2000c101b00 */
[----:B------:R-:W-:-:S03]  /*8580*/  IMAD.MOV.U32 R0, RZ, RZ, RZ ;  /* 0x000000ffff007224 */ /* 0x000fc600078e00ff */
[----:B------:R-:W3:Y:S04]  /*8590*/  LD.E.U8 R4, desc[UR4][R152.64+0x1b3] ;  /* 0x0001b30498047980 */ /* 0x000ee8000c101100 */
[----:B------:R-:W5:Y:S04]  /*85a0*/  LD.E.64 R22, desc[UR4][R152.64+0x148] ;  /* 0x0001480498167980 */ /* 0x000f68000c101b00 */
[----:B------:R-:W5:Y:S01]  /*85b0*/  LD.E.64 R20, desc[UR4][R152.64+0x150] ;  /* 0x0001500498147980 */ /* 0x000f62000c101b00 */
[----:B--2---:R-:W-:-:S04]  /*85c0*/  ISETP.NE.U32.AND P0, PT, R2, RZ, PT ;  /* 0x000000ff0200720c */ /* 0x004fc80003f05070 */
[----:B------:R-:W-:-:S13]  /*85d0*/  ISETP.NE.AND.EX P0, PT, R3, RZ, PT, P0 ;  /* 0x000000ff0300720c */ /* 0x000fda0003f05300 */
[----:B------:R-:W-:-:S04]  /*85e0*/  @P0 LEA R2, P1, R238, R2, 0x2 ;  /* 0x00000002ee020211 */ /* 0x000fc800078210ff */
[----:B------:R-:W-:-:S05]  /*85f0*/  @P0 LEA.HI.X R3, R238, R3, RZ, 0x2, P1 ;  /* 0x00000003ee030211 */ /* 0x000fca00008f14ff */
[----:B------:R1:W2:Y:S01]  /*8600*/  @P0 LD.E R0, desc[UR4][R2.64] ;  /* 0x0000000402000980 */ /* 0x0002a2000c101900 */
[----:B---3--:R-:W-:Y:S02]  /*8610*/  ISETP.NE.AND P2, PT, R4, RZ, PT ;  /* 0x000000ff0400720c */ /* 0x008fe40003f45270 */
[----:B-1----:R-:W-:Y:S01]  /*8620*/  LEA.HI R3, R24, R24, RZ, 0x1 ;  /* 0x0000001818037211 */ /* 0x002fe200078f08ff */
[----:B--2---:R-:W-:-:S03]  /*8630*/  IMAD.IADD R2, R83, 0x1, R0 ;  /* 0x0000000153027824 */ /* 0x004fc600078e0200 */
[----:B------:R-:W-:-:S05]  /*8640*/  SHF.R.S32.HI R0, RZ, 0x1, R3 ;  /* 0x00000001ff007819 */ /* 0x000fca0000011403 */
[----:B------:R-:W-:-:S05]  /*8650*/  IMAD R3, R2, R0, RZ ;  /* 0x0000000002037224 */ /* 0x000fca00078e02ff */
[----:B------:R-:W-:-:S04]  /*8660*/  IADD3 R2, P1, PT, R112, R3, RZ ;  /* 0x0000000370027210 */ /* 0x000fc80007f3e0ff */
[----:B------:R-:W-:Y:S02]  /*8670*/  IADD3 R37, P0, PT, R112, R2, RZ ;  /* 0x0000000270257210 */ /* 0x000fe40007f1e0ff */
[----:B------:R-:W-:-:S05]  /*8680*/  LEA.HI.X.SX32 R3, R3, RZ, 0x1, P1 ;  /* 0x000000ff03037211 */ /* 0x000fca00008f0eff */
[----:B------:R-:W-:Y:S01]  /*8690*/  IMAD.X R36, RZ, RZ, R3, P0 ;  /* 0x000000ffff247224 */ /* 0x000fe200000e0603 */
[----:B------:R-:W-:Y:S06]  /*86a0*/  @!P2 BRA `(.L_x_1026) ;  /* 0x0000000400fca947 */ /* 0x000fec0003800000 */
[----:B------:R1:W5:Y:S01]  /*86b0*/  LD.E R26, desc[UR4][R152.64+0xc0] ;  /* 0x0000c004981a7980 */ /* 0x000362000c101900 */
[----:B------:R-:W-:Y:S01]  /*86c0*/  IMAD.IADD R19, R236, 0x1, -R111 ;  /* 0x00000001ec137824 */ /* 0x000fe200078e0a6f */
[----:B------:R-:W-:Y:S01]  /*86d0*/  BSSY.RECONVERGENT B1, `(.L_x_1027) ;  /* 0x0000041000017945 */ /* 0x000fe20003800200 */
[C---:B------:R-:W-:Y:S01]  /*86e0*/  IMAD.SHL.U32 R14, R2.reuse, 0x2, RZ ;  /* 0x00000002020e7824 */ /* 0x040fe200078e00ff */
[----:B------:R-:W-:Y:S02]  /*86f0*/  SHF.L.U64.HI R2, R2, 0x1, R3 ;  /* 0x0000000102027819 */ /* 0x000fe40000010203 */
[----:B------:R-:W-:Y:S02]  /*8700*/  ISETP.GE.AND P2, PT, R56, R19, PT ;  /* 0x000000133800720c */ /* 0x000fe40003f46270 */
[-C--:B-----5:R-:W-:Y:S02]  /*8710*/  IADD3 R16, P1, PT, R22, R14.reuse, RZ ;  /* 0x0000000e16107210 */ /* 0x0a0fe40007f3e0ff */
[----:B------:R-:W-:-:S03]  /*8720*/  IADD3 R14, P0, PT, R20, R14, RZ ;  /* 0x0000000e140e7210 */ /* 0x000fc60007f1e0ff */
[--C-:B------:R-:W-:Y:S02]  /*8730*/  IMAD.X R17, R23, 0x1, R2.reuse, P1 ;  /* 0x0000000117117824 */ /* 0x100fe400008e0602 */
[----:B------:R-:W-:-:S04]  /*8740*/  IMAD.X R15, R21, 0x1, R2, P0 ;  /* 0x00000001150f7824 */ /* 0x000fc800000e0602 */
[----:B------:R-:W-:Y:S05]  /*8750*/  @P2 BRA `(.L_x_1028) ;  /* 0x0000000000e02947 */ /* 0x000fea0003800000 */
[----:B------:R-:W-:-:S13]  /*8760*/  ISETP.GE.AND P0, PT, R132, R26, PT ;  /* 0x0000001a8400720c */ /* 0x000fda0003f06270 */
        /* <DEDUP_REMOVED lines=11> */
[C---:B------:R-:W-:Y:S01]  /*8820*/  LOP3.LUT R0, R7.reuse, 0xffff0000, RZ, 0xc0, !PT ;  /* 0xffff000007007812 */ /* 0x040fe200078ec0ff */
[----:B------:R-:W-:Y:S01]  /*8830*/  IMAD.U32 R5, R4, 0x10000, RZ ;  /* 0x0001000004057824 */ /* 0x000fe200078e00ff */
[----:B------:R-:W-:Y:S01]  /*8840*/  SHF.L.U32 R2, R7, 0x10, RZ ;  /* 0x0000001007027819 */ /* 0x000fe200000006ff */
[----:B------:R-:W-:Y:S01]  /*8850*/  IMAD.U32 R7, R6, 0x10000, RZ ;  /* 0x0001000006077824 */ /* 0x000fe200078e00ff */
[----:B------:R-:W-:-:S02]  /*8860*/  LOP3.LUT R4, R4, 0xffff0000, RZ, 0xc0, !PT ;  /* 0xffff000004047812 */ /* 0x000fc400078ec0ff */
[----:B------:R-:W-:Y:S02]  /*8870*/  LOP3.LUT R6, R6, 0xffff0000, RZ, 0xc0, !PT ;  /* 0xffff000006067812 */ /* 0x000fe400078ec0ff */
[----:B--2---:R-:W-:Y:S02]  /*8880*/  LOP3.LUT R21, R8, 0xffff0000, RZ, 0xc0, !PT ;  /* 0xffff000008157812 */ /* 0x004fe400078ec0ff */
[----:B------:R-:W-:Y:S02]  /*8890*/  LOP3.LUT R23, R9, 0xffff0000, RZ, 0xc0, !PT ;  /* 0xffff000009177812 */ /* 0x000fe400078ec0ff */
[C---:B---3--:R-:W-:Y:S01]  /*88a0*/  LOP3.LUT R20, R10.reuse, 0xffff0000, RZ, 0xc0, !PT ;  /* 0xffff00000a147812 */ /* 0x048fe200078ec0ff */
[----:B------:R-:W-:Y:S01]  /*88b0*/  FMUL.FTZ R18, R3, R21 ;  /* 0x0000001503127220 */ /* 0x000fe20000410000 */
[----:B------:R-:W-:Y:S01]  /*88c0*/  LOP3.LUT R22, R11, 0xffff0000, RZ, 0xc0, !PT ;  /* 0xffff00000b167812 */ /* 0x000fe200078ec0ff */
[----:B------:R-:W-:Y:S01]  /*88d0*/  IMAD.U32 R10, R10, 0x10000, RZ ;  /* 0x000100000a0a7824 */ /* 0x000fe200078e00ff */
[----:B------:R-:W-:Y:S01]  /*88e0*/  SHF.L.U32 R8, R8, 0x10, RZ ;  /* 0x0000001008087819 */ /* 0x000fe200000006ff */
[----:B------:R-:W-:Y:S01]  /*88f0*/  FMUL.FTZ R13, R3, R20 ;  /* 0x00000014030d7220 */ /* 0x000fe20000410000 */
[C---:B------:R-:W-:Y:S01]  /*8900*/  FMUL.FTZ R3, R0.reuse, R23 ;  /* 0x0000001700037220 */ /* 0x040fe20000410000 */
[----:B------:R-:W-:Y:S01]  /*8910*/  FMUL.FTZ R0, R0, R22 ;  /* 0x0000001600007220 */ /* 0x000fe20000410000 */
[----:B------:R-:W-:Y:S01]  /*8920*/  SHF.L.U32 R9, R9, 0x10, RZ ;  /* 0x0000001009097819 */ /* 0x000fe200000006ff */
[C---:B------:R-:W-:Y:S01]  /*8930*/  FFMA.FTZ R18, R12.reuse, R20, -R18 ;  /* 0x000000140c127223 */ /* 0x040fe20000010812 */
[----:B------:R-:W-:Y:S01]  /*8940*/  FFMA.FTZ R13, R12, R21, R13 ;  /* 0x000000150c0d7223 */ /* 0x000fe2000001000d */
[----:B------:R-:W-:-:S02]  /*8950*/  IMAD.U32 R11, R11, 0x10000, RZ ;  /* 0x000100000b0b7824 */ /* 0x000fc400078e00ff */
[C---:B------:R-:W-:Y:S01]  /*8960*/  FFMA.FTZ R12, R2.reuse, R22, -R3 ;  /* 0x00000016020c7223 */ /* 0x040fe20000010803 */
[----:B------:R-:W-:Y:S01]  /*8970*/  FFMA.FTZ R3, R2, R23, R0 ;  /* 0x0000001702037223 */ /* 0x000fe20000010000 */
[----:B------:R-:W-:Y:S01]  /*8980*/  FMUL.FTZ R2, R4, R8 ;  /* 0x0000000804027220 */ /* 0x000fe20000410000 */
[----:B------:R-:W-:Y:S01]  /*8990*/  FMUL.FTZ R0, R6, R9 ;  /* 0x0000000906007220 */ /* 0x000fe20000410000 */
[-C--:B------:R-:W-:Y:S01]  /*89a0*/  FMUL.FTZ R4, R4, R10.reuse ;  /* 0x0000000a04047220 */ /* 0x080fe20000410000 */
[-C--:B------:R-:W-:Y:S01]  /*89b0*/  FMUL.FTZ R6, R6, R11.reuse ;  /* 0x0000000b06067220 */ /* 0x080fe20000410000 */
[----:B------:R-:W-:Y:S01]  /*89c0*/  FFMA.FTZ R2, R5, R10, -R2 ;  /* 0x0000000a05027223 */ /* 0x000fe20000010802 */
[----:B------:R-:W-:Y:S01]  /*89d0*/  FFMA.FTZ R0, R7, R11, -R0 ;  /* 0x0000000b07007223 */ /* 0x000fe20000010800 */
[----:B------:R-:W-:Y:S01]  /*89e0*/  FFMA.FTZ R5, R5, R8, R4 ;  /* 0x0000000805057223 */ /* 0x000fe20000010004 */
[----:B------:R-:W-:Y:S01]  /*89f0*/  FFMA.FTZ R7, R7, R9, R6 ;  /* 0x0000000907077223 */ /* 0x000fe20000010006 */
[----:B------:R-:W-:-:S02]  /*8a00*/  F2FP.BF16.F32.PACK_AB R4, R13, R18 ;  /* 0x000000120d04723e */ /* 0x000fc400000010ff */
[----:B------:R-:W-:Y:S02]  /*8a10*/  F2FP.BF16.F32.PACK_AB R6, R3, R12 ;  /* 0x0000000c0306723e */ /* 0x000fe400000010ff */
[----:B------:R-:W-:Y:S02]  /*8a20*/  F2FP.BF16.F32.PACK_AB R5, R5, R2 ;  /* 0x000000020505723e */ /* 0x000fe400000010ff */
[----:B------:R-:W-:Y:S02]  /*8a30*/  F2FP.BF16.F32.PACK_AB R7, R7, R0 ;  /* 0x000000000707723e */ /* 0x000fe400000010ff */
[----:B------:R-:W-:Y:S02]  /*8a40*/  LOP3.LUT R5, R5, R4, RZ, 0x3c, !PT ;  /* 0x0000000405057212 */ /* 0x000fe400078e3cff */
[----:B------:R-:W-:Y:S02]  /*8a50*/  LOP3.LUT R7, R7, R6, RZ, 0x3c, !PT ;  /* 0x0000000607077212 */ /* 0x000fe400078e3cff */
[----:B------:R-:W-:-:S02]  /*8a60*/  LOP3.LUT R4, R5, R4, RZ, 0x3c, !PT ;  /* 0x0000000405047212 */ /* 0x000fc400078e3cff */
[----:B------:R-:W-:Y:S02]  /*8a70*/  LOP3.LUT R6, R7, R6, RZ, 0x3c, !PT ;  /* 0x0000000607067212 */ /* 0x000fe400078e3cff */
[----:B------:R-:W-:Y:S02]  /*8a80*/  LOP3.LUT R5, R5, R4, RZ, 0x3c, !PT ;  /* 0x0000000405057212 */ /* 0x000fe400078e3cff */
[----:B------:R-:W-:Y:S02]  /*8a90*/  LOP3.LUT R7, R7, R6, RZ, 0x3c, !PT ;  /* 0x0000000607077212 */ /* 0x000fe400078e3cff */
.L_x_1031:
[----:B------:R-:W-:Y:S05]  /*8aa0*/  BSYNC.RECONVERGENT B0 ;  /* 0x0000000000007941 */ /* 0x000fea0003800200 */
.L_x_1030:
[----:B-----5:R3:W-:Y:S01]  /*8ab0*/  STS.128 [R173], R4 ;  /* 0x00000004ad007388 */ /* 0x0207e20000000c00 */
[----:B------:R-:W-:Y:S05]  /*8ac0*/  BRA `(.L_x_1028) ;  /* 0x0000000000047947 */ /* 0x000fea0003800000 */
.L_x_1029:
[----:B------:R2:W-:Y:S02]  /*8ad0*/  STS.128 [R173], RZ ;  /* 0x000000ffad007388 */ /* 0x0005e40000000c00 */
.L_x_1028:
[----:B------:R-:W-:Y:S05]  /*8ae0*/  BSYNC.RECONVERGENT B1 ;  /* 0x0000000000017941 */ /* 0x000fea0003800200 */
.L_x_1027:
[----:B------:R-:W-:-:S04]  /*8af0*/  IADD3 R25, PT, PT, R56, 0x20, RZ ;  /* 0x0000002038197810 */ /* 0x000fc80007ffe0ff */
[----:B------:R-:W-:-:S13]  /*8b00*/  ISETP.GE.AND P0, PT, R25, R19, PT ;  /* 0x000000131900720c */ /* 0x000fda0003f06270 */
[----:B------:R-:W-:Y:S05]  /*8b10*/  @P0 BRA `(.L_x_1025) ;  /* 0x0000000c00f00947 */ /* 0x000fea0003800000 */
[----:B------:R-:W-:-:S13]  /*8b20*/  ISETP.GE.AND P0, PT, R132, R26, PT ;  /* 0x0000001a8400720c */ /* 0x000fda0003f06270 */
        /* <DEDUP_REMOVED lines=9> */
[----:B------:R3:W2:Y:S01]  /*8bc0*/  LD.E.64 R12, desc[UR4][R16.64] ;  /* 0x00000004100c7980 */ /* 0x0006a2000c101b00 */
[C---:B-----5:R-:W-:Y:S01]  /*8bd0*/  LOP3.LUT R3, R5.reuse, 0xffff0000, RZ, 0xc0, !PT ;  /* 0xffff000005037812 */ /* 0x060fe200078ec0ff */
[----:B------:R-:W-:Y:S01]  /*8be0*/  IMAD.U32 R8, R5, 0x10000, RZ ;  /* 0x0001000005087824 */ /* 0x000fe200078e00ff */
[C---:B------:R-:W-:Y:S01]  /*8bf0*/  LOP3.LUT R0, R7.reuse, 0xffff0000, RZ, 0xc0, !PT ;  /* 0xffff000007007812 */ /* 0x040fe200078ec0ff */
[----:B------:R-:W-:Y:S01]  /*8c00*/  IMAD.U32 R5, R4, 0x10000, RZ ;  /* 0x0001000004057824 */ /* 0x000fe200078e00ff */
[----:B------:R-:W-:Y:S01]  /*8c10*/  SHF.L.U32 R2, R7, 0x10, RZ ;  /* 0x0000001007027819 */ /* 0x000fe200000006ff */
[C---:B------:R-:W-:Y:S01]  /*8c20*/  IMAD.U32 R7, R6.reuse, 0x10000, RZ ;  /* 0x0001000006077824 */ /* 0x040fe200078e00ff */
[----:B------:R-:W-:-:S02]  /*8c30*/  LOP3.LUT R6, R6, 0xffff0000, RZ, 0xc0, !PT ;  /* 0xffff000006067812 */ /* 0x000fc400078ec0ff */
[----:B------:R-:W-:Y:S02]  /*8c40*/  LOP3.LUT R4, R4, 0xffff0000, RZ, 0xc0, !PT ;  /* 0xffff000004047812 */ /* 0x000fe400078ec0ff */
[----:B---3--:R-:W-:Y:S02]  /*8c50*/  LOP3.LUT R16, R10, 0xffff0000, RZ, 0xc0, !PT ;  /* 0xffff00000a107812 */ /* 0x008fe400078ec0ff */
[----:B------:R-:W-:Y:S02]  /*8c60*/  LOP3.LUT R18, R11, 0xffff0000, RZ, 0xc0, !PT ;  /* 0xffff00000b127812 */ /* 0x000fe400078ec0ff */
[C---:B--2---:R-:W-:Y:S01]  /*8c70*/  LOP3.LUT R15, R12.reuse, 0xffff0000, RZ, 0xc0, !PT ;  /* 0xffff00000c0f7812 */ /* 0x044fe200078ec0ff */
        /* <DEDUP_REMOVED lines=8> */
[----:B------:R-:W-:Y:S01]  /*8d00*/  FFMA.FTZ R15, R8, R15, -R14 ;  /* 0x0000000f080f7223 */ /* 0x000fe2000001080e */
[----:B------:R-:W-:-:S02]  /*8d10*/  IMAD.U32 R13, R13, 0x10000, RZ ;  /* 0x000100000d0d7824 */ /* 0x000fc400078e00ff */
[----:B------:R-:W-:Y:S01]  /*8d20*/  FFMA.FTZ R14, R8, R16, R9 ;  /* 0x00000010080e7223 */ /* 0x000fe20000010009 */
[C---:B------:R-:W-:Y:S01]  /*8d30*/  FFMA.FTZ R8, R2.reuse, R18, R0 ;  /* 0x0000001202087223 */ /* 0x040fe20000010000 */
[----:B------:R-:W-:Y:S01]  /*8d40*/  FFMA.FTZ R9, R2, R17, -R3 ;  /* 0x0000001102097223 */ /* 0x000fe20000010803 */
[----:B------:R-:W-:Y:S01]  /*8d50*/  FMUL.FTZ R0, R6, R11 ;  /* 0x0000000b06007220 */ /* 0x000fe20000410000 */
[C---:B------:R-:W-:Y:S01]  /*8d60*/  FMUL.FTZ R3, R4.reuse, R10 ;  /* 0x0000000a04037220 */ /* 0x040fe20000410000 */
[-C--:B------:R-:W-:Y:S01]  /*8d70*/  FMUL.FTZ R2, R4, R12.reuse ;  /* 0x0000000c04027220 */ /* 0x080fe20000410000 */
[-C--:B------:R-:W-:Y:S01]  /*8d80*/  FMUL.FTZ R6, R6, R13.reuse ;  /* 0x0000000d06067220 */ /* 0x080fe20000410000 */
[----:B------:R-:W-:Y:S01]  /*8d90*/  FFMA.FTZ R0, R7, R13, -R0 ;  /* 0x0000000d07007223 */ /* 0x000fe20000010800 */
[C---:B------:R-:W-:Y:S01]  /*8da0*/  FFMA.FTZ R3, R5.reuse, R12, -R3 ;  /* 0x0000000c05037223 */ /* 0x040fe20000010803 */
        /* <DEDUP_REMOVED lines=12> */
.L_x_1033:
[----:B------:R-:W-:Y:S05]  /*8e70*/  BSYNC.RECONVERGENT B0 ;  /* 0x0000000000007941 */ /* 0x000fea0003800200 */
.L_x_1032:
[----:B-----5:R3:W-:Y:S01]  /*8e80*/  STS.128 [R173+0x800], R4 ;  /* 0x00080004ad007388 */ /* 0x0207e20000000c00 */
[----:B------:R-:W-:Y:S05]  /*8e90*/  BRA `(.L_x_1025) ;  /* 0x0000000c00107947 */ /* 0x000fea0003800000 */
.L_x_1026:
        /* <DEDUP_REMOVED lines=25> */
[----:B------:R-:W-:Y:S01]  /*9030*/  IMAD.WIDE R16, R35, 0x2, R2 ;  /* 0x0000000223107825 */ /* 0x000fe200078e0202 */
[----:B------:R-:W-:-:S04]  /*9040*/  IADD3 R12, P0, PT, R22, R12, RZ ;  /* 0x0000000c160c7210 */ /* 0x000fc80007f1e0ff */
[----:B------:R-:W3:Y:S01]  /*9050*/  LD.E.128 R8, desc[UR4][R8.64] ;  /* 0x0000000408087980 */ /* 0x000ee2000c101d00 */
[----:B------:R-:W-:-:S03]  /*9060*/  IMAD.X R13, R23, 0x1, R0, P0 ;  /* 0x00000001170d7824 */ /* 0x000fc600000e0600 */
[----:B------:R-:W4:Y:S04]  /*9070*/  LD.E.128 R16, desc[UR4][R16.64] ;  /* 0x0000000410107980 */ /* 0x000f28000c101d00 */
[----:B------:R-:W4:Y:S01]  /*9080*/  LD.E.128 R12, desc[UR4][R12.64] ;  /* 0x000000040c0c7980 */ /* 0x000f22000c101d00 */
[C---:B-----5:R-:W-:Y:S01]  /*9090*/  LOP3.LUT R34, R5.reuse, 0xffff0000, RZ, 0xc0, !PT ;  /* 0xffff000005227812 */ /* 0x060fe200078ec0ff */
[----:B------:R-:W-:Y:S01]  /*90a0*/  IMAD.U32 R32, R6, 0x10000, RZ ;  /* 0x0001000006207824 */ /* 0x000fe200078e00ff */
[----:B------:R-:W-:Y:S01]  /*90b0*/  SHF.L.U32 R25, R5, 0x10, RZ ;  /* 0x0000001005197819 */ /* 0x000fe200000006ff */
[----:B------:R-:W-:Y:S01]  /*90c0*/  IMAD.U32 R29, R4, 0x10000, RZ ;  /* 0x00010000041d7824 */ /* 0x000fe200078e00ff */
[----:B------:R-:W-:Y:S01]  /*90d0*/  LOP3.LUT R33, R6, 0xffff0000, RZ, 0xc0, !PT ;  /* 0xffff000006217812 */ /* 0x000fe200078ec0ff */
[----:B------:R-:W-:Y:S01]  /*90e0*/  IMAD.U32 R31, R7, 0x10000, RZ ;  /* 0x00010000071f7824 */ /* 0x000fe200078e00ff */
[----:B------:R-:W-:-:S02]  /*90f0*/  LOP3.LUT R30, R4, 0xffff0000, RZ, 0xc0, !PT ;  /* 0xffff0000041e7812 */ /* 0x000fc400078ec0ff */
[----:B------:R-:W-:Y:S02]  /*9100*/  LOP3.LUT R38, R7, 0xffff0000, RZ, 0xc0, !PT ;  /* 0xffff000007267812 */ /* 0x000fe400078ec0ff */
[C---:B---3--:R-:W-:Y:S01]  /*9110*/  SHF.L.U32 R6, R8.reuse, 0x10, RZ ;  /* 0x0000001008067819 */ /* 0x048fe200000006ff */
[C---:B------:R-:W-:Y:S01]  /*9120*/  IMAD.U32 R4, R9.reuse, 0x10000, RZ ;  /* 0x0001000009047824 */ /* 0x040fe200078e00ff */
[----:B------:R-:W-:Y:S01]  /*9130*/  LOP3.LUT R5, R8, 0xffff0000, RZ, 0xc0, !PT ;  /* 0xffff000008057812 */ /* 0x000fe200078ec0ff */
[----:B--2---:R-:W-:Y:S01]  /*9140*/  IMAD.U32 R3, R10, 0x10000, RZ ;  /* 0x000100000a037824 */ /* 0x004fe200078e00ff */
[----:B------:R-:W-:Y:S01]  /*9150*/  LOP3.LUT R8, R9, 0xffff0000, RZ, 0xc0, !PT ;  /* 0xffff000009087812 */ /* 0x000fe200078ec0ff */
[----:B----4-:R-:W-:Y:S01]  /*9160*/  IMAD.U32 R7, R16, 0x10000, RZ ;  /* 0x0001000010077824 */ /* 0x010fe200078e00ff */
[----:B------:R-:W-:Y:S01]  /*9170*/  LOP3.LUT R2, R10, 0xffff0000, RZ, 0xc0, !PT ;  /* 0xffff00000a027812 */ /* 0x000fe200078ec0ff */
[----:B------:R-:W-:Y:S01]  /*9180*/  @!P1 FADD.FTZ R6, -R6, -RZ ;  /* 0x800000ff06069221 */ /* 0x000fe20000010100 */
[----:B------:R-:W-:Y:S01]  /*9190*/  LOP3.LUT R9, R16, 0xffff0000, RZ, 0xc0, !PT ;  /* 0xffff000010097812 */ /* 0x000fe200078ec0ff */
[----:B------:R-:W-:Y:S01]  /*91a0*/  @!P1 FADD.FTZ R5, -R5, -RZ ;  /* 0x800000ff05059221 */ /* 0x000fe20000010100 */
[C---:B------:R-:W-:Y:S01]  /*91b0*/  SHF.L.U32 R0, R11.reuse, 0x10, RZ ;  /* 0x000000100b007819 */ /* 0x040fe200000006ff */
[----:B------:R-:W-:Y:S01]  /*91c0*/  @!P1 FADD.FTZ R8, -R8, -RZ ;  /* 0x800000ff08089221 */ /* 0x000fe20000010100 */
[----:B------:R-:W-:Y:S01]  /*91d0*/  LOP3.LUT R10, R11, 0xffff0000, RZ, 0xc0, !PT ;  /* 0xffff00000b0a7812 */ /* 0x000fe200078ec0ff */
[----:B------:R-:W-:Y:S01]  /*91e0*/  IMAD.U32 R11, R18, 0x10000, RZ ;  /* 0x00010000120b7824 */ /* 0x000fe200078e00ff */
[----:B------:R-:W-:Y:S01]  /*91f0*/  LOP3.LUT R16, R17, 0xffff0000, RZ, 0xc0, !PT ;  /* 0xffff000011107812 */ /* 0x000fe200078ec0ff */
[----:B------:R-:W-:Y:S01]  /*9200*/  @!P1 FADD.FTZ R3, -R3, -RZ ;  /* 0x800000ff03039221 */ /* 0x000fe20000010100 */
[----:B------:R-:W-:Y:S01]  /*9210*/  SHF.L.U32 R39, R17, 0x10, RZ ;  /* 0x0000001011277819 */ /* 0x000fe200000006ff */
[----:B------:R-:W-:Y:S01]  /*9220*/  @!P1 FADD.FTZ R4, -R4, -RZ ;  /* 0x800000ff04049221 */ /* 0x000fe20000010100 */
[----:B------:R-:W-:Y:S01]  /*9230*/  LOP3.LUT R17, R18, 0xffff0000, RZ, 0xc0, !PT ;  /* 0xffff000012117812 */ /* 0x000fe200078ec0ff */
[----:B------:R-:W-:Y:S01]  /*9240*/  @!P1 FADD.FTZ R2, -R2, -RZ ;  /* 0x800000ff02029221 */ /* 0x000fe20000010100 */
[----:B------:R-:W-:Y:S01]  /*9250*/  SHF.L.U32 R40, R19, 0x10, RZ ;  /* 0x0000001013287819 */ /* 0x000fe200000006ff */
[----:B------:R-:W-:Y:S01]  /*9260*/  FMUL.FTZ R6, R7, R6 ;  /* 0x0000000607067220 */ /* 0x000fe20000410000 */
[----:B------:R-:W-:Y:S01]  /*9270*/  LOP3.LUT R18, R19, 0xffff0000, RZ, 0xc0, !PT ;  /* 0xffff000013127812 */ /* 0x000fe200078ec0ff */
[----:B------:R-:W-:Y:S01]  /*9280*/  FMUL.FTZ R5, R9, R5 ;  /* 0x0000000509057220 */ /* 0x000fe20000410000 */
[----:B------:R-:W-:Y:S01]  /*9290*/  FMUL.FTZ R8, R16, R8 ;  /* 0x0000000810087220 */ /* 0x000fe20000410000 */
[----:B------:R-:W-:Y:S01]  /*92a0*/  @!P1 FADD.FTZ R0, -R0, -RZ ;  /* 0x800000ff00009221 */ /* 0x000fe20000010100 */
[----:B------:R-:W-:Y:S01]  /*92b0*/  @!P1 FADD.FTZ R10, -R10, -RZ ;  /* 0x800000ff0a0a9221 */ /* 0x000fe20000010100 */
[C---:B------:R-:W-:Y:S01]  /*92c0*/  IMAD.U32 R9, R12.reuse, 0x10000, RZ ;  /* 0x000100000c097824 */ /* 0x040fe200078e00ff */
[----:B------:R-:W-:Y:S01]  /*92d0*/  LOP3.LUT R7, R12, 0xffff0000, RZ, 0xc0, !PT ;  /* 0xffff00000c077812 */ /* 0x000fe200078ec0ff */
[----:B------:R-:W-:Y:S01]  /*92e0*/  FMUL.FTZ R3, R11, R3 ;  /* 0x000000030b037220 */ /* 0x000fe20000410000 */
[----:B------:R-:W-:Y:S01]  /*92f0*/  SHF.L.U32 R16, R13, 0x10, RZ ;  /* 0x000000100d107819 */ /* 0x000fe200000006ff */
[----:B------:R-:W-:Y:S01]  /*9300*/  FMUL.FTZ R4, R39, R4 ;  /* 0x0000000427047220 */ /* 0x000fe20000410000 */
[----:B------:R-:W-:Y:S01]  /*9310*/  LOP3.LUT R12, R13, 0xffff0000, RZ, 0xc0, !PT ;  /* 0xffff00000d0c7812 */ /* 0x000fe200078ec0ff */
[----:B------:R-:W-:Y:S01]  /*9320*/  FMUL.FTZ R2, R17, R2 ;  /* 0x0000000211027220 */ /* 0x000fe20000410000 */
[C---:B------:R-:W-:Y:S01]  /*9330*/  IMAD.U32 R11, R14.reuse, 0x10000, RZ ;  /* 0x000100000e0b7824 */ /* 0x040fe200078e00ff */
[----:B------:R-:W-:Y:S01]  /*9340*/  LOP3.LUT R13, R14, 0xffff0000, RZ, 0xc0, !PT ;  /* 0xffff00000e0d7812 */ /* 0x000fe200078ec0ff */
[----:B------:R-:W-:Y:S01]  /*9350*/  FMUL.FTZ R0, R40, R0 ;  /* 0x0000000028007220 */ /* 0x000fe20000410000 */
[C---:B------:R-:W-:Y:S01]  /*9360*/  SHF.L.U32 R17, R15.reuse, 0x10, RZ ;  /* 0x000000100f117819 */ /* 0x040fe200000006ff */
[----:B------:R-:W-:Y:S01]  /*9370*/  FMUL.FTZ R10, R18, R10 ;  /* 0x0000000a120a7220 */ /* 0x000fe20000410000 */
[----:B------:R-:W-:Y:S01]  /*9380*/  LOP3.LUT R14, R15, 0xffff0000, RZ, 0xc0, !PT ;  /* 0xffff00000f0e7812 */ /* 0x000fe200078ec0ff */
[----:B------:R-:W-:Y:S01]  /*9390*/  FFMA.FTZ R5, R30, R7, R5 ;  /* 0x000000071e057223 */ /* 0x000fe20000010005 */
[----:B------:R-:W-:Y:S01]  /*93a0*/  FFMA.FTZ R7, R25, R16, R4 ;  /* 0x0000001019077223 */ /* 0x000fe20000010004 */
        /* <DEDUP_REMOVED lines=16> */
.L_x_1038:
[----:B------:R-:W-:Y:S05]  /*94b0*/  BSYNC.RECONVERGENT B0 ;  /* 0x0000000000007941 */ /* 0x000fea0003800200 */
.L_x_1037:
[----:B-----5:R3:W-:Y:S01]  /*94c0*/  STS.128 [R173], R4 ;  /* 0x00000004ad007388 */ /* 0x0207e20000000c00 */
[----:B------:R-:W-:Y:S05]  /*94d0*/  BRA `(.L_x_1035) ;  /* 0x0000000000047947 */ /* 0x000fea0003800000 */
.L_x_1036:
[----:B------:R2:W-:Y:S02]  /*94e0*/  STS.128 [R173], RZ ;  /* 0x000000ffad007388 */ /* 0x0005e40000000c00 */
.L_x_1035:
[----:B------:R-:W-:Y:S05]  /*94f0*/  BSYNC.RECONVERGENT B1 ;  /* 0x0000000000017941 */ /* 0x000fea0003800200 */
.L_x_1034:
[----:B------:R-:W-:-:S04]  /*9500*/  IADD3 R25, PT, PT, R56, 0x20, RZ ;  /* 0x0000002038197810 */ /* 0x000fc80007ffe0ff */
[----:B------:R-:W-:-:S13]  /*9510*/  ISETP.GE.AND P0, PT, R25, R27, PT ;  /* 0x0000001b1900720c */ /* 0x000fda0003f06270 */
[----:B------:R-:W-:Y:S05]  /*9520*/  @P0 BRA `(.L_x_1025) ;  /* 0x00000004006c0947 */ /* 0x000fea0003800000 */
[----:B-----5:R-:W-:-:S13]  /*9530*/  ISETP.GE.AND P0, PT, R132, R28, PT ;  /* 0x0000001c8400720c */ /* 0x020fda0003f06270 */
[----:B------:R4:W-:Y:S01]  /*9540*/  @P0 STS.128 [R173+0x800], RZ ;  /* 0x000800ffad000388 */ /* 0x0009e20000000c00 */
[----:B------:R-:W-:Y:S05]  /*9550*/  @P0 BRA `(.L_x_1025) ;  /* 0x0000000400600947 */ /* 0x000fea0003800000 */
[----:B--2---:R-:W-:-:S04]  /*9560*/  LEA R2, P0, R87, R84, 0x1 ;  /* 0x0000005457027211 */ /* 0x004fc800078008ff */
[----:B------:R-:W-:-:S05]  /*9570*/  LEA.HI.X R3, R87, R85, R97, 0x1, P0 ;  /* 0x0000005557037211 */ /* 0x000fca00000f0c61 */
[----:B---3--:R2:W5:Y:S01]  /*9580*/  LD.E.128 R4, desc[UR4][R2.64] ;  /* 0x0000000402047980 */ /* 0x008562000c101d00 */
[----:B------:R-:W-:Y:S01]  /*9590*/  ISETP.GE.AND P0, PT, R132, R24, PT ;  /* 0x000000188400720c */ /* 0x000fe20003f06270 */
[----:B------:R-:W-:-:S12]  /*95a0*/  BSSY.RECONVERGENT B0, `(.L_x_1039) ;  /* 0x0000052000007945 */ /* 0x000fd80003800200 */
[----:B------:R-:W-:Y:S05]  /*95b0*/  @P0 BRA `(.L_x_1040) ;  /* 0x0000000400400947 */ /* 0x000fea0003800000 */
[----:B------:R-:W-:Y:S01]  /*95c0*/  SEL R0, R26, RZ, P1 ;  /* 0x000000ff1a007207 */ /* 0x000fe20000800000 */
[----:B------:R-:W-:Y:S01]  /*95d0*/  IMAD.WIDE R16, R35, 0x2, R2 ;  /* 0x0000000223107825 */ /* 0x000fe200078e0202 */
[----:B------:R-:W-:Y:S02]  /*95e0*/  SEL R8, R41, RZ, P1 ;  /* 0x000000ff29087207 */ /* 0x000fe40000800000 */
[----:B------:R-:W-:-:S03]  /*95f0*/  IADD3 R0, P0, PT, R0, R37, RZ ;  /* 0x0000002500007210 */ /* 0x000fc60007f1e0ff */
[----:B------:R-:W3:Y:S02]  /*9600*/  LD.E.128 R16, desc[UR4][R16.64] ;  /* 0x0000000410107980 */ /* 0x000ee4000c101d00 */
[----:B------:R-:W-:Y:S02]  /*9610*/  IMAD.X R8, R8, 0x1, R36, P0 ;  /* 0x0000000108087824 */ /* 0x000fe400000e0624 */
[----:B------:R-:W-:-:S03]  /*9620*/  IMAD.SHL.U32 R12, R0, 0x2, RZ ;  /* 0x00000002000c7824 */ /* 0x000fc600078e00ff */
[----:B------:R-:W-:Y:S02]  /*9630*/  SHF.L.U64.HI R0, R0, 0x1, R8 ;  /* 0x0000000100007819 */ /* 0x000fe40000010208 */
[----:B------:R-:W-:-:S04]  /*9640*/  IADD3 R8, P0, PT, R20, R12, RZ ;  /* 0x0000000c14087210 */ /* 0x000fc80007f1e0ff */
[----:B------:R-:W-:Y:S02]  /*9650*/  IADD3.X R9, PT, PT, R21, R0, RZ, P0, !PT ;  /* 0x0000000015097210 */ /* 0x000fe400007fe4ff */
[----:B------:R-:W-:-:S04]  /*9660*/  IADD3 R12, P0, PT, R22, R12, RZ ;  /* 0x0000000c160c7210 */ /* 0x000fc80007f1e0ff */
[----:B------:R-:W4:Y:S01]  /*9670*/  LD.E.128 R8, desc[UR4][R8.64] ;  /* 0x0000000408087980 */ /* 0x000f22000c101d00 */
[----:B------:R-:W-:-:S06]  /*9680*/  IMAD.X R13, R23, 0x1, R0, P0 ;  /* 0x00000001170d7824 */ /* 0x000fcc00000e0600 */
[----:B------:R-:W2:Y:S01]  /*9690*/  LD.E.128 R12, desc[UR4][R12.64] ;  /* 0x000000040c0c7980 */ /* 0x000ea2000c101d00 */
[C---:B-----5:R-:W-:Y:S01]  /*96a0*/  LOP3.LUT R27, R5.reuse, 0xffff0000, RZ, 0xc0, !PT ;  /* 0xffff0000051b7812 */ /* 0x060fe200078ec0ff */
[C---:B------:R-:W-:Y:S01]  /*96b0*/  IMAD.U32 R24, R6.reuse, 0x10000, RZ ;  /* 0x0001000006187824 */ /* 0x040fe200078e00ff */
[----:B------:R-:W-:Y:S02]  /*96c0*/  SHF.L.U32 R20, R5, 0x10, RZ ;  /* 0x0000001005147819 */ /* 0x000fe400000006ff */
[----:B------:R-:W-:Y:S01]  /*96d0*/  LOP3.LUT R26, R6, 0xffff0000, RZ, 0xc0, !PT ;  /* 0xffff0000061a7812 */ /* 0x000fe200078ec0ff */
[C---:B------:R-:W-:Y:S01]  /*96e0*/  IMAD.U32 R21, R4.reuse, 0x10000, RZ ;  /* 0x0001000004157824 */ /* 0x040fe200078e00ff */
[----:B------:R-:W-:Y:S01]  /*96f0*/  LOP3.LUT R22, R4, 0xffff0000, RZ, 0xc0, !PT ;  /* 0xffff000004167812 */ /* 0x000fe200078ec0ff */
[C---:B------:R-:W-:Y:S01]  /*9700*/  IMAD.U32 R23, R7.reuse, 0x10000, RZ ;  /* 0x0001000007177824 */ /* 0x040fe200078e00ff */
[----:B------:R-:W-:Y:S02]  /*9710*/  LOP3.LUT R28, R7, 0xffff0000, RZ, 0xc0, !PT ;  /* 0xffff0000071c7812 */ /* 0x000fe400078ec0ff */
[----:B---3--:R-:W-:-:S02]  /*9720*/  SHF.L.U32 R7, R16, 0x10, RZ ;  /* 0x0000001010077819 */ /* 0x008fc400000006ff */
[----:B------:R-:W-:Y:S02]  /*9730*/  LOP3.LUT R29, R16, 0xffff0000, RZ, 0xc0, !PT ;  /* 0xffff0000101d7812 */ /* 0x000fe400078ec0ff */
[C---:B------:R-:W-:Y:S01]  /*9740*/  LOP3.LUT R16, R17.reuse, 0xffff0000, RZ, 0xc0, !PT ;  /* 0xffff000011107812 */ /* 0x040fe200078ec0ff */
[----:B------:R-:W-:Y:S01]  /*9750*/  IMAD.U32 R30, R17, 0x10000, RZ ;  /* 0x00010000111e7824 */ /* 0x000fe200078e00ff */
[C---:B------:R-:W-:Y:S01]  /*9760*/  LOP3.LUT R31, R18.reuse, 0xffff0000, RZ, 0xc0, !PT ;  /* 0xffff0000121f7812 */ /* 0x040fe200078ec0ff */
[----:B------:R-:W-:Y:S01]  /*9770*/  IMAD.U32 R17, R18, 0x10000, RZ ;  /* 0x0001000012117824 */ /* 0x000fe200078e00ff */
[C---:B------:R-:W-:Y:S02]  /*9780*/  SHF.L.U32 R32, R19.reuse, 0x10, RZ ;  /* 0x0000001013207819 */ /* 0x040fe400000006ff */
[----:B------:R-:W-:Y:S01]  /*9790*/  LOP3.LUT R18, R19, 0xffff0000, RZ, 0xc0, !PT ;  /* 0xffff000013127812 */ /* 0x000fe200078ec0ff */
[C---:B----4-:R-:W-:Y:S01]  /*97a0*/  IMAD.U32 R6, R8.reuse, 0x10000, RZ ;  /* 0x0001000008067824 */ /* 0x050fe200078e00ff */
[----:B------:R-:W-:-:S02]  /*97b0*/  LOP3.LUT R5, R8, 0xffff0000, RZ, 0xc0, !PT ;  /* 0xffff000008057812 */ /* 0x000fc400078ec0ff */
[C---:B------:R-:W-:Y:S01]  /*97c0*/  LOP3.LUT R8, R9.reuse, 0xffff0000, RZ, 0xc0, !PT ;  /* 0xffff000009087812 */ /* 0x040fe200078ec0ff */
[----:B--2---:R-:W-:Y:S01]  /*97d0*/  IMAD.U32 R3, R10, 0x10000, RZ ;  /* 0x000100000a037824 */ /* 0x004fe200078e00ff */
[----:B------:R-:W-:Y:S01]  /*97e0*/  SHF.L.U32 R4, R9, 0x10, RZ ;  /* 0x0000001009047819 */ /* 0x000fe200000006ff */
[----:B------:R-:W-:Y:S01]  /*97f0*/  @!P1 FADD.FTZ R6, -R6, -RZ ;  /* 0x800000ff06069221 */ /* 0x000fe20000010100 */
[----:B------:R-:W-:Y:S01]  /*9800*/  LOP3.LUT R2, R10, 0xffff0000, RZ, 0xc0, !PT ;  /* 0xffff00000a027812 */ /* 0x000fe200078ec0ff */
[----:B------:R-:W-:Y:S01]  /*9810*/  @!P1 FADD.FTZ R8, -R8, -RZ ;  /* 0x800000ff08089221 */ /* 0x000fe20000010100 */
[C---:B------:R-:W-:Y:S02]  /*9820*/  SHF.L.U32 R0, R11.reuse, 0x10, RZ ;  /* 0x000000100b007819 */ /* 0x040fe400000006ff */
[----:B------:R-:W-:Y:S01]  /*9830*/  LOP3.LUT R10, R11, 0xffff0000, RZ, 0xc0, !PT ;  /* 0xffff00000b0a7812 */ /* 0x000fe200078ec0ff */
[----:B------:R-:W-:Y:S01]  /*9840*/  @!P1 FADD.FTZ R5, -R5, -RZ ;  /* 0x800000ff05059221 */ /* 0x000fe20000010100 */
[----:B------:R-:W-:Y:S01]  /*9850*/  @!P1 FADD.FTZ R4, -R4, -RZ ;  /* 0x800000ff04049221 */ /* 0x000fe20000010100 */
[----:B------:R-:W-:Y:S01]  /*9860*/  @!P1 FADD.FTZ R3, -R3, -RZ ;  /* 0x800000ff03039221 */ /* 0x000fe20000010100 */
[----:B------:R-:W-:Y:S01]  /*9870*/  FMUL.FTZ R6, R7, R6 ;  /* 0x0000000607067220 */ /* 0x000fe20000410000 */
[----:B------:R-:W-:Y:S01]  /*9880*/  FMUL.FTZ R8, R16, R8 ;  /* 0x0000000810087220 */ /* 0x000fe20000410000 */
[----:B------:R-:W-:Y:S01]  /*9890*/  @!P1 FADD.FTZ R2, -R2, -RZ ;  /* 0x800000ff02029221 */ /* 0x000fe20000010100 */
[----:B------:R-:W-:Y:S01]  /*98a0*/  @!P1 FADD.FTZ R0, -R0, -RZ ;  /* 0x800000ff00009221 */ /* 0x000fe20000010100 */
[----:B------:R-:W-:Y:S01]  /*98b0*/  @!P1 FADD.FTZ R10, -R10, -RZ ;  /* 0x800000ff0a0a9221 */ /* 0x000fe20000010100 */
[C---:B------:R-:W-:Y:S01]  /*98c0*/  IMAD.U32 R9, R12.reuse, 0x10000, RZ ;  /* 0x000100000c097824 */ /* 0x040fe200078e00ff */
[----:B------:R-:W-:Y:S01]  /*98d0*/  LOP3.LUT R7, R12, 0xffff0000, RZ, 0xc0, !PT ;  /* 0xffff00000c077812 */ /* 0x000fe200078ec0ff */
[----:B------:R-:W-:Y:S01]  /*98e0*/  FMUL.FTZ R5, R29, R5 ;  /* 0x000000051d057220 */ /* 0x000fe20000410000 */
[C---:B------:R-:W-:Y:S01]  /*98f0*/  SHF.L.U32 R16, R13.reuse, 0x10, RZ ;  /* 0x000000100d107819 */ /* 0x040fe200000006ff */
        /* <DEDUP_REMOVED lines=9> */
[----:B------:R-:W-:Y:S01]  /*9990*/  FMUL.FTZ R10, R18, R10 ;  /* 0x0000000a120a7220 */ /* 0x000fe20000410000 */
        /* <DEDUP_REMOVED lines=18> */
.L_x_1040:
[----:B------:R-:W-:Y:S05]  /*9ac0*/  BSYNC.RECONVERGENT B0 ;  /* 0x0000000000007941 */ /* 0x000fea0003800200 */
.L_x_1039:
[----:B-----5:R3:W-:Y:S02]  /*9ad0*/  STS.128 [R173+0x800], R4 ;  /* 0x00080004ad007388 */ /* 0x0207e40000000c00 */
.L_x_1025:
[----:B------:R-:W-:Y:S05]  /*9ae0*/  BSYNC.RECONVERGENT B2 ;  /* 0x0000000000027941 */ /* 0x000fea0003800200 */
.L_x_1020:
[----:B------:R-:W-:Y:S01]  /*9af0*/  IADD3 R0, PT, PT, -R86, R77, RZ ;  /* 0x0000004d56007210 */ /* 0x000fe20007ffe1ff */
[----:B------:R-:W-:Y:S03]  /*9b00*/  BSSY.RECONVERGENT B0, `(.L_x_1041) ;  /* 0x000000d000007945 */ /* 0x000fe60003800200 */
[----:B------:R-:W-:-:S13]  /*9b10*/  ISETP.GE.AND P2, PT, R56, R0, PT ;  /* 0x000000003800720c */ /* 0x000fda0003f46270 */
[----:B------:R-:W-:Y:S05]  /*9b20*/  @P2 BRA `(.L_x_1042) ;  /* 0x0000000000282947 */ /* 0x000fea0003800000 */
[----:B------:R-:W-:-:S13]  /*9b30*/  ISETP.GE.AND P0, PT, R132, R234, PT ;  /* 0x000000ea8400720c */ /* 0x000fda0003f06270 */
[----:B------:R-:W-:Y:S05]  /*9b40*/  @P0 BRA `(.L_x_1043) ;  /* 0x00000000001c0947 */ /* 0x000fea0003800000 */
[----:B--2-4-:R-:W-:Y:S02]  /*9b50*/  MOV R2, R229 ;  /* 0x000000e500027202 */ /* 0x014fe40000000f00 */
[----:B------:R-:W-:-:S05]  /*9b60*/  MOV R3, R228 ;  /* 0x000000e400037202 */ /* 0x000fca0000000f00 */
[----:B------:R-:W-:Y:S01]  /*9b70*/  @!PT LDS RZ, [RZ] ;  /* 0x00000000fffff984 */ /* 0x000fe20000000800 */
[----:B------:R-:W-:Y:S01]  /*9b80*/  @!PT LDS RZ, [RZ] ;  /* 0x00000000fffff984 */ /* 0x000fe20000000800 */
[----:B------:R-:W-:Y:S01]  /*9b90*/  @!PT LDS RZ, [RZ] ;  /* 0x00000000fffff984 */ /* 0x000fe20000000800 */
[----:B------:R2:W-:Y:S01]  /*9ba0*/  LDGSTS.E.BYPASS.LTC128B.128 [R173+0x1000], desc[UR4][R2.64] ;  /* 0x0100000002ad7fae */ /* 0x0005e2000b981a04 */
[----:B------:R-:W-:Y:S05]  /*9bb0*/  BRA `(.L_x_1042) ;  /* 0x0000000000047947 */ /* 0x000fea0003800000 */
.L_x_1043:
[----:B------:R1:W-:Y:S02]  /*9bc0*/  STS.128 [R173+0x1000], RZ ;  /* 0x001000ffad007388 */ /* 0x0003e40000000c00 */
.L_x_1042:
[----:B------:R-:W-:Y:S05]  /*9bd0*/  BSYNC.RECONVERGENT B0 ;  /* 0x0000000000007941 */ /* 0x000fea0003800200 */
.L_x_1041:
[----:B------:R-:W-:Y:S01]  /*9be0*/  ISETP.GE.AND P1, PT, R25, R0, PT ;  /* 0x000000001900720c */ /* 0x000fe20003f26270 */
[----:B------:R-:W-:Y:S01]  /*9bf0*/  BSSY.RECONVERGENT B0, `(.L_x_1044) ;  /* 0x000000c000007945 */ /* 0x000fe20003800200 */
[----:B--2-4-:R-:W-:-:S04]  /*9c00*/  LEA R2, P0, R67, R229, 0x1 ;  /* 0x000000e543027211 */ /* 0x014fc800078008ff */
        /* <DEDUP_REMOVED lines=9> */
.L_x_1046:
[----:B------:R2:W-:Y:S02]  /*9ca0*/  STS.128 [R173+0x1800], RZ ;  /* 0x001800ffad007388 */ /* 0x0005e40000000c00 */
.L_x_1045:
[----:B------:R-:W-:Y:S05]  /*9cb0*/  BSYNC.RECONVERGENT B0 ;  /* 0x0000000000007941 */ /* 0x000fea0003800200 */
.L_x_1044:
[----:B------:R-:W-:Y:S01]  /*9cc0*/  IADD3 R11, PT, PT, R56, 0x40, RZ ;  /* 0x00000040380b7810 */ /* 0x000fe20007ffe0ff */
[----:B------:R-:W-:Y:S03]  /*9cd0*/  BSSY.RECONVERGENT B0, `(.L_x_1047) ;  /* 0x000000d000007945 */ /* 0x000fe60003800200 */
[----:B------:R-:W-:-:S13]  /*9ce0*/  ISETP.GE.AND P0, PT, R11, R0, PT ;  /* 0x000000000b00720c */ /* 0x000fda0003f06270 */
[----:B------:R-:W-:Y:S05]  /*9cf0*/  @P0 BRA `(.L_x_1048) ;  /* 0x0000000000280947 */ /* 0x000fea0003800000 */
[----:B------:R-:W-:-:S13]  /*9d00*/  ISETP.GE.AND P0, PT, R132, R234, PT ;  /* 0x000000ea8400720c */ /* 0x000fda0003f06270 */
[----:B------:R-:W-:Y:S05]  /*9d10*/  @P0 BRA `(.L_x_1049) ;  /* 0x00000000001c0947 */ /* 0x000fea0003800000 */
[----:B---3--:R-:W-:-:S04]  /*9d20*/  LEA R4, P0, R174, R2, 0x6 ;  /* 0x00000002ae047211 */ /* 0x008fc800078030ff */
[----:B------:R-:W-:-:S05]  /*9d30*/  LEA.HI.X R5, R174, R3, R175, 0x6, P0 ;  /* 0x00000003ae057211 */ /* 0x000fca00000f34af */
[----:B------:R-:W-:Y:S01]  /*9d40*/  @!PT LDS RZ, [RZ] ;  /* 0x00000000fffff984 */ /* 0x000fe20000000800 */
[----:B------:R-:W-:Y:S01]  /*9d50*/  @!PT LDS RZ, [RZ] ;  /* 0x00000000fffff984 */ /* 0x000fe20000000800 */
[----:B------:R-:W-:Y:S01]  /*9d60*/  @!PT LDS RZ, [RZ] ;  /* 0x00000000fffff984 */ /* 0x000fe20000000800 */
[----:B------:R3:W-:Y:S01]  /*9d70*/  LDGSTS.E.BYPASS.LTC128B.128 [R173+0x2000], desc[UR4][R4.64] ;  /* 0x0200000004ad7fae */ /* 0x0007e2000b981a04 */
[----:B------:R-:W-:Y:S05]  /*9d80*/  BRA `(.L_x_1048) ;  /* 0x0000000000047947 */ /* 0x000fea0003800000 */
.L_x_1049:
[----:B------:R1:W-:Y:S02]  /*9d90*/  STS.128 [R173+0x2000], RZ ;  /* 0x002000ffad007388 */ /* 0x0003e40000000c00 */
.L_x_1048:
[----:B------:R-:W-:Y:S05]  /*9da0*/  BSYNC.RECONVERGENT B0 ;  /* 0x0000000000007941 */ /* 0x000fea0003800200 */
.L_x_1047:
        /* <DEDUP_REMOVED lines=13> */
.L_x_1052:
[----:B------:R1:W-:Y:S02]  /*9e80*/  STS.128 [R173+0x2800], RZ ;  /* 0x002800ffad007388 */ /* 0x0003e40000000c00 */
.L_x_1051:
[----:B------:R-:W-:Y:S05]  /*9e90*/  BSYNC.RECONVERGENT B0 ;  /* 0x0000000000007941 */ /* 0x000fea0003800200 */
.L_x_1050:
[----:B------:R-:W-:Y:S01]  /*9ea0*/  IADD3 R9, PT, PT, R56, 0x80, RZ ;  /* 0x0000008038097810 */ /* 0x000fe20007ffe0ff */
[----:B------:R-:W-:Y:S03]  /*9eb0*/  BSSY.RECONVERGENT B0, `(.L_x_1053) ;  /* 0x0000010000007945 */ /* 0x000fe60003800200 */
[----:B------:R-:W-:-:S13]  /*9ec0*/  ISETP.GE.AND P0, PT, R9, R0, PT ;  /* 0x000000000900720c */ /* 0x000fda0003f06270 */
[----:B------:R-:W-:Y:S05]  /*9ed0*/  @P0 BRA `(.L_x_1054) ;  /* 0x0000000000340947 */ /* 0x000fea0003800000 */
[----:B------:R-:W-:-:S13]  /*9ee0*/  ISETP.GE.AND P0, PT, R132, R234, PT ;  /* 0x000000ea8400720c */ /* 0x000fda0003f06270 */
[----:B------:R-:W-:Y:S05]  /*9ef0*/  @P0 BRA `(.L_x_1055) ;  /* 0x0000000000280947 */ /* 0x000fea0003800000 */
[----:B---3--:R-:W-:Y:S01]  /*9f00*/  MOV R4, R2 ;  /* 0x0000000200047202 */ /* 0x008fe20000000f00 */
        /* <DEDUP_REMOVED lines=9> */
.L_x_1055:
[----:B------:R1:W-:Y:S02]  /*9fa0*/  STS.128 [R173+0x3000], RZ ;  /* 0x003000ffad007388 */ /* 0x0003e40000000c00 */
.L_x_1054:
[----:B------:R-:W-:Y:S05]  /*9fb0*/  BSYNC.RECONVERGENT B0 ;  /* 0x0000000000007941 */ /* 0x000fea0003800200 */
.L_x_1053:
        /* <DEDUP_REMOVED lines=13> */
.L_x_1058:
[----:B------:R1:W-:Y:S02]  /*a090*/  STS.128 [R173+0x3800], RZ ;  /* 0x003800ffad007388 */ /* 0x0003e40000000c00 */
.L_x_1057:
[----:B------:R-:W-:Y:S05]  /*a0a0*/  BSYNC.RECONVERGENT B0 ;  /* 0x0000000000007941 */ /* 0x000fea0003800200 */
.L_x_1056:
[----:B---3--:R-:W-:Y:S01]  /*a0b0*/  IADD3 R7, PT, PT, R56, 0xc0, RZ ;  /* 0x000000c038077810 */ /* 0x008fe20007ffe0ff */
[----:B------:R-:W-:Y:S03]  /*a0c0*/  BSSY.RECONVERGENT B0, `(.L_x_1059) ;  /* 0x0000010000007945 */ /* 0x000fe60003800200 */
[----:B------:R-:W-:-:S13]  /*a0d0*/  ISETP.GE.AND P0, PT, R7, R0, PT ;  /* 0x000000000700720c */ /* 0x000fda0003f06270 */
        /* <DEDUP_REMOVED lines=13> */
.L_x_1061:
[----:B------:R3:W-:Y:S02]  /*a1b0*/  STS.128 [R173+0x4000], RZ ;  /* 0x004000ffad007388 */ /* 0x0007e40000000c00 */
.L_x_1060:
[----:B------:R-:W-:Y:S05]  /*a1c0*/  BSYNC.RECONVERGENT B0 ;  /* 0x0000000000007941 */ /* 0x000fea0003800200 */
.L_x_1059:
[----:B------:R-:W-:Y:S01]  /*a1d0*/  IADD3 R56, PT, PT, R56, 0xe0, RZ ;  /* 0x000000e038387810 */ /* 0x000fe20007ffe0ff */
[----:B------:R-:W-:Y:S03]  /*a1e0*/  BSSY.RECONVERGENT B0, `(.L_x_1062) ;  /* 0x000000e000007945 */ /* 0x000fe60003800200 */
[----:B------:R-:W-:-:S13]  /*a1f0*/  ISETP.GE.AND P0, PT, R56, R0, PT ;  /* 0x000000003800720c */ /* 0x000fda0003f06270 */
[----:B------:R-:W-:Y:S05]  /*a200*/  @P0 BRA `(.L_x_1063) ;  /* 0x00000000002c0947 */ /* 0x000fea0003800000 */
[----:B------:R-:W-:-:S13]  /*a210*/  ISETP.GE.AND P0, PT, R132, R234, PT ;  /* 0x000000ea8400720c */ /* 0x000fda0003f06270 */
[----:B------:R-:W-:Y:S05]  /*a220*/  @P0 BRA `(.L_x_1064) ;  /* 0x0000000000200947 */ /* 0x000fea0003800000 */
[----:B---3--:R-:W-:Y:S02]  /*a230*/  IMAD R4, R175, 0x180, RZ ;  /* 0x00000180af047824 */ /* 0x008fe400078e02ff */
[----:B----4-:R-:W-:-:S05]  /*a240*/  IMAD.WIDE.U32 R2, R174, 0x180, R2 ;  /* 0x00000180ae027825 */ /* 0x010fca00078e0002 */
[----:B------:R-:W-:-:S05]  /*a250*/  IADD3 R3, PT, PT, R4, R3, RZ ;  /* 0x0000000304037210 */ /* 0x000fca0007ffe0ff */
[----:B------:R-:W-:Y:S01]  /*a260*/  @!PT LDS RZ, [RZ] ;  /* 0x00000000fffff984 */ /* 0x000fe20000000800 */
[----:B------:R-:W-:Y:S01]  /*a270*/  @!PT LDS RZ, [RZ] ;  /* 0x00000000fffff984 */ /* 0x000fe20000000800 */
[----:B------:R-:W-:Y:S01]  /*a280*/  @!PT LDS RZ, [RZ] ;  /* 0x00000000fffff984 */ /* 0x000fe20000000800 */
[----:B------:R3:W-:Y:S01]  /*a290*/  LDGSTS.E.BYPASS.LTC128B.128 [R173+0x4800], desc[UR4][R2.64] ;  /* 0x0480000002ad7fae */ /* 0x0007e2000b981a04 */
[----:B------:R-:W-:Y:S05]  /*a2a0*/  BRA `(.L_x_1063) ;  /* 0x0000000000047947 */ /* 0x000fea0003800000 */
.L_x_1064:
[----:B------:R1:W-:Y:S02]  /*a2b0*/  STS.128 [R173+0x4800], RZ ;  /* 0x004800ffad007388 */ /* 0x0003e40000000c00 */
.L_x_1063:
[----:B------:R-:W-:Y:S05]  /*a2c0*/  BSYNC.RECONVERGENT B0 ;  /* 0x0000000000007941 */ /* 0x000fea0003800200 */
.L_x_1062:
[----:B------:R-:W0:Y:S01]  /*a2d0*/  LDGDEPBAR ;  /* 0x00000000000079af */ /* 0x000e220000000000 */
[----:B------:R-:W-:Y:S01]  /*a2e0*/  BSSY.RECONVERGENT B0, `(.L_x_1065) ;  /* 0x0000010000007945 */ /* 0x000fe20003800200 */
[----:B------:R-:W-:-:S04]  /*a2f0*/  DEPBAR.LE SB0, 0x0 ;  /* 0x000080000000791a */ /* 0x000fc80000000000 */
[----:B------:R-:W-:Y:S06]  /*a300*/  BAR.SYNC.DEFER_BLOCKING 0x0 ;  /* 0x0000000000007b1d */ /* 0x000fec0000010000 */
[----:B------:R-:W-:Y:S05]  /*a310*/  @P2 BRA `(.L_x_1066) ;  /* 0x00000000002c2947 */ /* 0x000fea0003800000 */
[----:B------:R-:W-:-:S13]  /*a320*/  ISETP.GE.AND P0, PT, R132, R234, PT ;  /* 0x000000ea8400720c */ /* 0x000fda0003f06270 */
[----:B------:R-:W-:Y:S05]  /*a330*/  @P0 BRA `(.L_x_1067) ;  /* 0x00000000001c0947 */ /* 0x000fea0003800000 */
[----:B---34-:R-:W-:Y:S02]  /*a340*/  MOV R2, R231 ;  /* 0x000000e700027202 */ /* 0x018fe40000000f00 */
[----:B------:R-:W-:-:S05]  /*a350*/  MOV R3, R230 ;  /* 0x000000e600037202 */ /* 0x000fca0000000f00 */
[----:B------:R-:W-:Y:S01]  /*a360*/  @!PT LDS RZ, [RZ] ;  /* 0x00000000fffff984 */ /* 0x000fe20000000800 */
[----:B------:R-:W-:Y:S01]  /*a370*/  @!PT LDS RZ, [RZ] ;  /* 0x00000000fffff984 */ /* 0x000fe20000000800 */
[----:B------:R-:W-:Y:S01]  /*a380*/  @!PT LDS RZ, [RZ] ;  /* 0x00000000fffff984 */ /* 0x000fe20000000800 */
[----:B------:R3:W-:Y:S01]  /*a390*/  LDGSTS.E.BYPASS.LTC128B.128 [R173+0x5000], desc[UR4][R2.64] ;  /* 0x0500000002ad7fae */ /* 0x0007e2000b981a04 */
[----:B------:R-:W-:Y:S05]  /*a3a0*/  BRA `(.L_x_1068) ;  /* 0x00000000000c7947 */ /* 0x000fea0003800000 */
.L_x_1067:
[----:B------:R1:W-:Y:S01]  /*a3b0*/  STS.128 [R173+0x5000], RZ ;  /* 0x005000ffad007388 */ /* 0x0003e20000000c00 */
[----:B------:R-:W-:Y:S05]  /*a3c0*/  BRA `(.L_x_1068) ;  /* 0x0000000000047947 */ /* 0x000fea0003800000 */
.L_x_1066:
[----:B------:R1:W-:Y:S02]  /*a3d0*/  STS.128 [R173+0x5000], RZ ;  /* 0x005000ffad007388 */ /* 0x0003e40000000c00 */
.L_x_1068:
[----:B------:R-:W-:Y:S05]  /*a3e0*/  BSYNC.RECONVERGENT B0 ;  /* 0x0000000000007941 */ /* 0x000fea0003800200 */
.L_x_1065:
[----:B------:R-:W-:Y:S01]  /*a3f0*/  ISETP.GE.AND P0, PT, R25, R0, PT ;  /* 0x000000001900720c */ /* 0x000fe20003f06270 */
[----:B------:R-:W-:Y:S01]  /*a400*/  BSSY.RECONVERGENT B0, `(.L_x_1069) ;  /* 0x000000d000007945 */ /* 0x000fe20003800200 */
[----:B---34-:R-:W-:-:S04]  /*a410*/  LEA R2, P1, R80, R231, 0x1 ;  /* 0x000000e750027211 */ /* 0x018fc800078208ff */
        /* <DEDUP_REMOVED lines=10> */
.L_x_1071:
[----:B------:R4:W-:Y:S02]  /*a4c0*/  STS.128 [R173+0x5800], RZ ;  /* 0x005800ffad007388 */ /* 0x0009e40000000c00 */
.L_x_1070:
[----:B------:R-:W-:Y:S05]  /*a4d0*/  BSYNC.RECONVERGENT B0 ;  /* 0x0000000000007941 */ /* 0x000fea0003800200 */
.L_x_1069:
        /* <DEDUP_REMOVED lines=13> */
.L_x_1074:
[----:B------:R1:W-:Y:S02]  /*a5b0*/  STS.128 [R173+0x6000], RZ ;  /* 0x006000ffad007388 */ /* 0x0003e40000000c00 */
.L_x_1073:
[----:B------:R-:W-:Y:S05]  /*a5c0*/  BSYNC.RECONVERGENT B0 ;  /* 0x0000000000007941 */ /* 0x000fea0003800200 */
.L_x_1072:
[----:B------:R-:W-:Y:S01]  /*a5d0*/  ISETP.GE.AND P0, PT, R10, R0, PT ;  /* 0x000000000a00720c */ /* 0x000fe20003f06270 */
[----:B------:R-:W-:-:S12]  /*a5e0*/  BSSY.RECONVERGENT B0, `(.L_x_1075) ;  /* 0x000000d000007945 */ /* 0x000fd80003800200 */
[----:B------:R1:W-:Y:S01]  /*a5f0*/  @P0 STS.128 [R173+0x6800], RZ ;  /* 0x006800ffad000388 */ /* 0x0003e20000000c00 */
        /* <DEDUP_REMOVED lines=10> */
.L_x_1077:
[----:B------:R1:W-:Y:S02]  /*a6a0*/  STS.128 [R173+0x6800], RZ ;  /* 0x006800ffad007388 */ /* 0x0003e40000000c00 */
.L_x_1076:
[----:B------:R-:W-:Y:S05]  /*a6b0*/  BSYNC.RECONVERGENT B0 ;  /* 0x0000000000007941 */ /* 0x000fea0003800200 */
.L_x_1075:
        /* <DEDUP_REMOVED lines=16> */
.L_x_1080:
[----:B------:R1:W-:Y:S02]  /*a7c0*/  STS.128 [R173+0x7000], RZ ;  /* 0x007000ffad007388 */ /* 0x0003e40000000c00 */
.L_x_1079:
[----:B------:R-:W-:Y:S05]  /*a7d0*/  BSYNC.RECONVERGENT B0 ;  /* 0x0000000000007941 */ /* 0x000fea0003800200 */
.L_x_1078:
        /* <DEDUP_REMOVED lines=13> */
.L_x_1083:
[----:B------:R1:W-:Y:S02]  /*a8b0*/  STS.128 [R173+0x7800], RZ ;  /* 0x007800ffad007388 */ /* 0x0003e40000000c00 */
.L_x_1082:
[----:B------:R-:W-:Y:S05]  /*a8c0*/  BSYNC.RECONVERGENT B0 ;  /* 0x0000000000007941 */ /* 0x000fea0003800200 */
.L_x_1081:
        /* <DEDUP_REMOVED lines=16> */
.L_x_1086:
[----:B------:R1:W-:Y:S02]  /*a9d0*/  STS.128 [R173+0x8000], RZ ;  /* 0x008000ffad007388 */ /* 0x0003e40000000c00 */
.L_x_1085:
[----:B------:R-:W-:Y:S05]  /*a9e0*/  BSYNC.RECONVERGENT B0 ;  /* 0x0000000000007941 */ /* 0x000fea0003800200 */
.L_x_1084:
[----:B------:R-:W-:Y:S01]  /*a9f0*/  ISETP.GE.AND P0, PT, R56, R0, PT ;  /* 0x000000003800720c */ /* 0x000fe20003f06270 */
[----:B------:R-:W-:-:S12]  /*aa00*/  BSSY.RECONVERGENT B0, `(.L_x_1087) ;  /* 0x000000e000007945 */ /* 0x000fd80003800200 */
[----:B------:R1:W-:Y:S01]  /*aa10*/  @P0 STS.128 [R173+0x8800], RZ ;  /* 0x008800ffad000388 */ /* 0x0003e20000000c00 */
[----:B------:R-:W-:Y:S05]  /*aa20*/  @P0 BRA `(.L_x_1088) ;  /* 0x00000000002c0947 */ /* 0x000fea0003800000 */
[----:B------:R-:W-:-:S13]  /*aa30*/  ISETP.GE.AND P0, PT, R132, R234, PT ;  /* 0x000000ea8400720c */ /* 0x000fda0003f06270 */
[----:B------:R-:W-:Y:S05]  /*aa40*/  @P0 BRA `(.L_x_1089) ;  /* 0x0000000000200947 */ /* 0x000fea0003800000 */
[----:B------:R-:W-:Y:S02]  /*aa50*/  IMAD R0, R193, 0x180, RZ ;  /* 0x00000180c1007824 */ /* 0x000fe400078e02ff */
[----:B----4-:R-:W-:-:S05]  /*aa60*/  IMAD.WIDE.U32 R2, R192, 0x180, R2 ;  /* 0x00000180c0027825 */ /* 0x010fca00078e0002 */
[----:B------:R-:W-:-:S05]  /*aa70*/  IADD3 R3, PT, PT, R0, R3, RZ ;  /* 0x0000000300037210 */ /* 0x000fca0007ffe0ff */
[----:B------:R-:W-:Y:S01]  /*aa80*/  @!PT LDS RZ, [RZ] ;  /* 0x00000000fffff984 */ /* 0x000fe20000000800 */
[----:B------:R-:W-:Y:S01]  /*aa90*/  @!PT LDS RZ, [RZ] ;  /* 0x00000000fffff984 */ /* 0x000fe20000000800 */
[----:B------:R-:W-:Y:S01]  /*aaa0*/  @!PT LDS RZ, [RZ] ;  /* 0x00000000fffff984 */ /* 0x000fe20000000800 */
[----:B------:R4:W-:Y:S01]  /*aab0*/  LDGSTS.E.BYPASS.LTC128B.128 [R173+0x8800], desc[UR4][R2.64] ;  /* 0x0880000002ad7fae */ /* 0x0009e2000b981a04 */
[----:B------:R-:W-:Y:S05]  /*aac0*/  BRA `(.L_x_1088) ;  /* 0x0000000000047947 */ /* 0x000fea0003800000 */
.L_x_1089:
[----:B------:R1:W-:Y:S02]  /*aad0*/  STS.128 [R173+0x8800], RZ ;  /* 0x008800ffad007388 */ /* 0x0003e40000000c00 */
.L_x_1088:
[----:B------:R-:W-:Y:S05]  /*aae0*/  BSYNC.RECONVERGENT B0 ;  /* 0x0000000000007941 */ /* 0x000fea0003800200 */
.L_x_1087:
[----:B------:R-:W2:Y:S01]  /*aaf0*/  LD.E R0, desc[UR4][R152.64+0x18c] ;  /* 0x00018c0498007980 */ /* 0x000ea2000c101900 */
[----:B------:R-:W3:Y:S01]  /*ab00*/  S2UR UR6, SR_CgaCtaId ;  /* 0x00000000000679c3 */ /* 0x000ee20000008800 */
[----:B------:R-:W-:Y:S01]  /*ab10*/  UMOV UR7, 0x400 ;  /* 0x0000040000077882 */ /* 0x000fe20000000000 */
[----:B------:R-:W-:Y:S01]  /*ab20*/  IMAD.MOV.U32 R138, RZ, RZ, 0x20 ;  /* 0x00000020ff8a7424 */ /* 0x000fe200078e00ff */
[----:B------:R-:W4:Y:S01]  /*ab30*/  S2R R171, SR_TID.X ;  /* 0x0000000000ab7919 */ /* 0x000f220000002100 */
[----:B------:R-:W-:Y:S01]  /*ab40*/  VIADD R187, R163, 0xffffff00 ;  /* 0xffffff00a3bb7836 */ /* 0x000fe20000000000 */
[----:B------:R-:W-:Y:S01]  /*ab50*/  LOP3.LUT R71, R71, 0xfffffffe, RZ, 0xc0, !PT ;  /* 0xfffffffe47477812 */ /* 0x000fe200078ec0ff */
[----:B------:R-:W-:Y:S01]  /*ab60*/  BSSY.RECONVERGENT B1, `(.L_x_1090) ;  /* 0x0000314000017945 */ /* 0x000fe20003800200 */
[----:B------:R-:W0:Y:S01]  /*ab70*/  LDGDEPBAR ;  /* 0x00000000000079af */ /* 0x000e220000000000 */
[----:B---3--:R-:W-:Y:S01]  /*ab80*/  ULEA UR6, UR6, UR7, 0x18 ;  /* 0x0000000706067291 */ /* 0x008fe2000f8ec0ff */
[C---:B----4-:R-:W-:Y:S01]  /*ab90*/  IMAD.SHL.U32 R2, R171.reuse, 0x10, RZ ;  /* 0x00000010ab027824 */ /* 0x050fe200078e00ff */
[----:B------:R-:W-:Y:S01]  /*aba0*/  SHF.R.U32.HI R168, RZ, 0x1, R171 ;  /* 0x00000001ffa87819 */ /* 0x000fe200000116ab */
[C---:B------:R-:W-:Y:S01]  /*abb0*/  IMAD.SHL.U32 R216, R171.reuse, 0x20, RZ ;  /* 0x00000020abd87824 */ /* 0x040fe200078e00ff */
[C---:B-1----:R-:W-:Y:S01]  /*abc0*/  LOP3.LUT R5, R171.reuse, 0x8, RZ, 0xc0, !PT ;  /* 0x00000008ab057812 */ /* 0x042fe200078ec0ff */
[C---:B------:R-:W-:Y:S01]  /*abd0*/  IMAD.SHL.U32 R155, R171.reuse, 0x4, RZ ;  /* 0x00000004ab9b7824 */ /* 0x040fe200078e00ff */
[----:B------:R-:W-:Y:S01]  /*abe0*/  LOP3.LUT R3, R168, 0x8, RZ, 0xc0, !PT ;  /* 0x00000008a8037812 */ /* 0x000fe200078ec0ff */
[----:B------:R-:W-:Y:S01]  /*abf0*/  IMAD.SHL.U32 R13, R171, 0x2, RZ ;  /* 0x00000002ab0d7824 */ /* 0x000fe200078e00ff */
[----:B------:R-:W-:-:S02]  /*ac00*/  LOP3.LUT R169, R2, 0x3e00, RZ, 0xc0, !PT ;  /* 0x00003e0002a97812 */ /* 0x000fc400078ec0ff */
[----:B------:R-:W-:Y:S02]  /*ac10*/  LOP3.LUT R6, R2, 0x100, RZ, 0xc0, !PT ;  /* 0x0000010002067812 */ /* 0x000fe400078ec0ff */
[----:B------:R-:W-:Y:S02]  /*ac20*/  LOP3.LUT R2, R155, 0x18, RZ, 0xc0, !PT ;  /* 0x000000189b027812 */ /* 0x000fe400078ec0ff */
[--C-:B------:R-:W-:Y:S02]  /*ac30*/  LOP3.LUT R3, R3, 0xc0, R216.reuse, 0xf8, !PT ;  /* 0x000000c003037812 */ /* 0x100fe400078ef8d8 */
[--C-:B------:R-:W-:Y:S02]  /*ac40*/  LOP3.LUT R4, R169, 0x20, R216.reuse, 0xf8, !PT ;  /* 0x00000020a9047812 */ /* 0x100fe400078ef8d8 */
[--C-:B------:R-:W-:Y:S02]  /*ac50*/  LOP3.LUT R5, R5, 0xc0, R216.reuse, 0xf8, !PT ;  /* 0x000000c005057812 */ /* 0x100fe400078ef8d8 */
[----:B------:R-:W-:-:S02]  /*ac60*/  LOP3.LUT R6, R6, 0x20, R216, 0xf8, !PT ;  /* 0x0000002006067812 */ /* 0x000fc400078ef8d8 */
[----:B------:R-:W-:Y:S02]  /*ac70*/  LOP3.LUT R162, R3, R2, RZ, 0x3c, !PT ;  /* 0x0000000203a27212 */ /* 0x000fe400078e3cff */
[----:B------:R-:W-:Y:S02]  /*ac80*/  LOP3.LUT R4, R4, 0x100, R216, 0xf8, !PT ;  /* 0x0000010004047812 */ /* 0x000fe400078ef8d8 */
[----:B------:R-:W-:Y:S02]  /*ac90*/  LOP3.LUT R3, R6, R5, R2, 0xf6, !PT ;  /* 0x0000000506037212 */ /* 0x000fe400078ef602 */
[----:B------:R-:W-:Y:S02]  /*aca0*/  LOP3.LUT R2, R4, R162, RZ, 0xfc, !PT ;  /* 0x000000a204027212 */ /* 0x000fe400078efcff */
[----:B------:R-:W-:Y:S02]  /*acb0*/  LEA R3, R3, UR6, 0x1 ;  /* 0x0000000603037c11 */ /* 0x000fe4000f8e08ff */
[----:B------:R-:W-:-:S02]  /*acc0*/  LEA R2, R2, UR6, 0x1 ;  /* 0x0000000602027c11 */ /* 0x000fc4000f8e08ff */
[----:B------:R-:W-:Y:S01]  /*acd0*/  LOP3.LUT P0, RZ, R171, 0x4, RZ, 0xc0, !PT ;  /* 0x00000004abff7812 */ /* 0x000fe2000780c0ff */
[----:B-----5:R-:W-:Y:S03]  /*ace0*/  LDSM.16.M88.4 R20, [R3+0x1000] ;  /* 0x001000000314783b */ /* 0x020fe60000000200 */
[----:B------:R-:W-:Y:S01]  /*acf0*/  SEL R138, R138, 0xffffffe0, !P0 ;  /* 0xffffffe08a8a7807 */ /* 0x000fe20004000000 */
[----:B------:R1:W3:Y:S04]  /*ad00*/  LDSM.16.M88.4 R8, [R2] ;  /* 0x000000000208783b */ /* 0x0002e80000000200 */
[--C-:B------:R-:W-:Y:S01]  /*ad10*/  IMAD.IADD R12, R3, 0x1, R138.reuse ;  /* 0x00000001030c7824 */ /* 0x100fe200078e028a */
[----:B------:R-:W-:Y:S04]  /*ad20*/  LDSM.16.M88.4 R32, [R3+0x1400] ;  /* 0x001400000320783b */ /* 0x000fe80000000200 */
[----:B------:R-:W-:Y:S04]  /*ad30*/  LDSM.16.M88.4 R28, [R12+0x1000] ;  /* 0x001000000c1c783b */ /* 0x000fe80000000200 */
[----:B------:R-:W-:Y:S04]  /*ad40*/  LDSM.16.M88.4 R40, [R12+0x1400] ;  /* 0x001400000c28783b */ /* 0x000fe80000000200 */
[----:B------:R-:W-:Y:S04]  /*ad50*/  LDSM.16.M88.4 R36, [R3+0x1800] ;  /* 0x001800000324783b */ /* 0x000fe80000000200 */
[----:B------:R-:W-:Y:S01]  /*ad60*/  LDSM.16.M88.4 R44, [R3+0x1c00] ;  /* 0x001c0000032c783b */ /* 0x000fe20000000200 */
[----:B-1----:R-:W-:-:S05]  /*ad70*/  IMAD.IADD R2, R2, 0x1, R138 ;  /* 0x0000000102027824 */ /* 0x002fca00078e028a */
[----:B------:R-:W1:Y:S01]  /*ad80*/  LDSM.16.M88.4 R4, [R2] ;  /* 0x000000000204783b */ /* 0x000e620000000200 */
[C---:B---3--:R-:W-:Y:S08]  /*ad90*/  HMMA.16816.F32.BF16 R16, R8.reuse, R20, RZ ;  /* 0x000000140810723c */ /* 0x048ff000000418ff */
[----:B------:R-:W-:-:S12]  /*ada0*/  HMMA.16816.F32.BF16 R20, R8, R22, RZ ;  /* 0x000000160814723c */ /* 0x000fd800000418ff */
[----:B-1----:R-:W-:Y:S08]  /*adb0*/  HMMA.16816.F32.BF16 R24, R4, R28, R16 ;  /* 0x0000001c0418723c */ /* 0x002ff00000041810 */
[----:B------:R-:W-:Y:S08]  /*adc0*/  HMMA.16816.F32.BF16 R16, R8, R32, RZ ;  /* 0x000000200810723c */ /* 0x000ff000000418ff */
[----:B------:R-:W-:Y:S08]  /*add0*/  HMMA.16816.F32.BF16 R28, R4, R30, R20 ;  /* 0x0000001e041c723c */ /* 0x000ff00000041814 */
[----:B------:R-:W-:Y:S01]  /*ade0*/  HMMA.16816.F32.BF16 R20, R8, R34, RZ ;  /* 0x000000220814723c */ /* 0x000fe200000418ff */
[----:B------:R-:W1:Y:S07]  /*adf0*/  LDSM.16.M88.4 R32, [R12+0x1800] ;  /* 0x001800000c20783b */ /* 0x000e6e0000000200 */
[----:B------:R-:W-:Y:S03]  /*ae00*/  HMMA.16816.F32.BF16 R16, R4, R40, R16 ;  /* 0x000000280410723c */ /* 0x000fe60000041810 */
[-C--:B--2---:R-:W-:Y:S01]  /*ae10*/  FMUL.FTZ R28, R28, R0.reuse ;  /* 0x000000001c1c7220 */ /* 0x084fe20000410000 */
[-C--:B------:R-:W-:Y:S01]  /*ae20*/  FMUL.FTZ R29, R29, R0.reuse ;  /* 0x000000001d1d7220 */ /* 0x080fe20000410000 */
[-C--:B------:R-:W-:Y:S01]  /*ae30*/  FMUL.FTZ R30, R30, R0.reuse ;  /* 0x000000001e1e7220 */ /* 0x080fe20000410000 */
[----:B------:R-:W-:-:S13]  /*ae40*/  FMUL.FTZ R31, R31, R0 ;  /* 0x000000001f1f7220 */ /* 0x000fda0000410000 */
[-C--:B------:R-:W-:Y:S01]  /*ae50*/  FMUL.FTZ R16, R16, R0.reuse ;  /* 0x0000000010107220 */ /* 0x080fe20000410000 */
[-C--:B------:R-:W-:Y:S01]  /*ae60*/  FMUL.FTZ R17, R17, R0.reuse ;  /* 0x0000000011117220 */ /* 0x080fe20000410000 */
[-C--:B------:R-:W-:Y:S01]  /*ae70*/  FMUL.FTZ R18, R18, R0.reuse ;  /* 0x0000000012127220 */ /* 0x080fe20000410000 */
[-C--:B------:R-:W-:Y:S01]  /*ae80*/  FMUL.FTZ R19, R19, R0.reuse ;  /* 0x0000000013137220 */ /* 0x080fe20000410000 */
[----:B------:R-:W-:Y:S01]  /*ae90*/  MUFU.TANH R89, R28 ;  /* 0x0000001c00597308 */ /* 0x000fe20000002400 */
[-C--:B------:R-:W-:Y:S01]  /*aea0*/  FMUL.FTZ R24, R24, R0.reuse ;  /* 0x0000000018187220 */ /* 0x080fe20000410000 */
[-C--:B------:R-:W-:Y:S01]  /*aeb0*/  FMUL.FTZ R25, R25, R0.reuse ;  /* 0x0000000019197220 */ /* 0x080fe20000410000 */
[-C--:B------:R-:W-:Y:S01]  /*aec0*/  FMUL.FTZ R26, R26, R0.reuse ;  /* 0x000000001a1a7220 */ /* 0x080fe20000410000 */
[----:B------:R-:W-:-:S04]  /*aed0*/  FMUL.FTZ R27, R27, R0 ;  /* 0x000000001b1b7220 */ /* 0x000fc80000410000 */
[----:B------:R-:W-:Y:S08]  /*aee0*/  MUFU.TANH R92, R29 ;  /* 0x0000001d005c7308 */ /* 0x000ff00000002400 */
[----:B------:R-:W2:Y:S08]  /*aef0*/  MUFU.TANH R73, R30 ;  /* 0x0000001e00497308 */ /* 0x000eb00000002400 */
[----:B------:R3:W4:Y:S08]  /*af00*/  MUFU.TANH R79, R31 ;  /* 0x0000001f004f7308 */ /* 0x0007300000002400 */
[----:B------:R-:W-:Y:S08]  /*af10*/  MUFU.TANH R94, R16 ;  /* 0x00000010005e7308 */ /* 0x000ff00000002400 */
[----:B------:R-:W-:Y:S01]  /*af20*/  MUFU.TANH R93, R17 ;  /* 0x00000011005d7308 */ /* 0x000fe20000002400 */
[----:B---3--:R-:W-:Y:S01]  /*af30*/  HMMA.16816.F32.BF16 R28, R4, R42, R20 ;  /* 0x0000002a041c723c */ /* 0x008fe20000041814 */
[----:B------:R-:W3:Y:S06]  /*af40*/  LDSM.16.M88.4 R40, [R12+0x1c00] ;  /* 0x001c00000c28783b */ /* 0x000eec0000000200 */
[----:B------:R-:W4:Y:S01]  /*af50*/  MUFU.TANH R78, R18 ;  /* 0x00000012004e7308 */ /* 0x000f220000002400 */
        /* <DEDUP_REMOVED lines=8> */
[----:B-1----:R-:W-:Y:S01]  /*afe0*/  HMMA.16816.F32.BF16 R16, R8, R38, RZ ;  /* 0x000000260810723c */ /* 0x002fe200000418ff */
[----:B------:R-:W-:Y:S06]  /*aff0*/  LDSM.16.M88.4 R36, [R12+0x2000] ;  /* 0x002000000c24783b */ /* 0x000fec0000000200 */
[----:B------:R-:W1:Y:S08]  /*b000*/  MUFU.TANH R75, R26 ;  /* 0x0000001a004b7308 */ /* 0x000e700000002400 */
[----:B------:R2:W1:Y:S05]  /*b010*/  MUFU.TANH R74, R27 ;  /* 0x0000001b004a7308 */ /* 0x00046a0000002400 */
[C---:B------:R-:W-:Y:S03]  /*b020*/  HMMA.16816.F32.BF16 R16, R4.reuse, R34, R16 ;  /* 0x000000220410723c */ /* 0x040fe60000041810 */
[----:B------:R-:W-:Y:S08]  /*b030*/  MUFU.TANH R90, R28 ;  /* 0x0000001c005a7308 */ /* 0x000ff00000002400 */
[----:B------:R-:W-:Y:S01]  /*b040*/  MUFU.TANH R91, R29 ;  /* 0x0000001d005b7308 */ /* 0x000fe20000002400 */
[----:B--2---:R-:W-:Y:S01]  /*b050*/  HMMA.16816.F32.BF16 R24, R4, R32, R20 ;  /* 0x000000200418723c */ /* 0x004fe20000041814 */
[----:B------:R-:W2:Y:S06]  /*b060*/  LDSM.16.M88.4 R32, [R3+0x2000] ;  /* 0x002000000320783b */ /* 0x000eac0000000200 */
[----:B------:R-:W1:Y:S01]  /*b070*/  MUFU.TANH R72, R30 ;  /* 0x0000001e00487308 */ /* 0x000e620000002400 */
        /* <DEDUP_REMOVED lines=12> */
[----:B---3--:R-:W-:Y:S07]  /*b140*/  HMMA.16816.F32.BF16 R28, R4, R40, R20 ;  /* 0x00000028041c723c */ /* 0x008fee0000041814 */
        /* <DEDUP_REMOVED lines=20> */
[----:B------:R-:W4:Y:S01]  /*b290*/  LDSM.16.M88.4 R32, [R12+0x2400] ;  /* 0x002400000c20783b */ /* 0x000f220000000200 */
[-C--:B------:R-:W-:Y:S01]  /*b2a0*/  FMUL.FTZ R17, R17, R0.reuse ;  /* 0x0000000011117220 */ /* 0x080fe20000410000 */
[-C--:B------:R-:W-:Y:S01]  /*b2b0*/  FMUL.FTZ R18, R18, R0.reuse ;  /* 0x0000000012127220 */ /* 0x080fe20000410000 */
[-C--:B------:R-:W-:Y:S01]  /*b2c0*/  FMUL.FTZ R19, R19, R0.reuse ;  /* 0x0000000013137220 */ /* 0x080fe20000410000 */
[----:B------:R-:W2:Y:S06]  /*b2d0*/  MUFU.TANH R64, R30 ;  /* 0x0000001e00407308 */ /* 0x000eac0000002400 */
[-C--:B------:R-:W-:Y:S01]  /*b2e0*/  FMUL.FTZ R24, R24, R0.reuse ;  /* 0x0000000018187220 */ /* 0x080fe20000410000 */
[-C--:B------:R-:W-:Y:S01]  /*b2f0*/  FMUL.FTZ R25, R25, R0.reuse ;  /* 0x0000000019197220 */ /* 0x080fe20000410000 */
[----:B------:R1:W2:Y:S01]  /*b300*/  MUFU.TANH R63, R31 ;  /* 0x0000001f003f7308 */ /* 0x0002a20000002400 */
[-C--:B------:R-:W-:Y:S01]  /*b310*/  FMUL.FTZ R26, R26, R0.reuse ;  /* 0x000000001a1a7220 */ /* 0x080fe20000410000 */
[----:B------:R-:W-:-:S06]  /*b320*/  FMUL.FTZ R27, R27, R0 ;  /* 0x000000001b1b7220 */ /* 0x000fcc0000410000 */
[----:B------:R-:W-:Y:S08]  /*b330*/  MUFU.TANH R107, R16 ;  /* 0x00000010006b7308 */ /* 0x000ff00000002400 */
[----:B------:R-:W-:Y:S01]  /*b340*/  MUFU.TANH R106, R17 ;  /* 0x00000011006a7308 */ /* 0x000fe20000002400 */
[----:B-1----:R-:W-:Y:S01]  /*b350*/  HMMA.16816.F32.BF16 R28, R4, R38, R20 ;  /* 0x00000026041c723c */ /* 0x002fe20000041814 */
[----:B------:R-:W-:Y:S06]  /*b360*/  LDSM.16.M88.4 R36, [R12+0x2c00] ;  /* 0x002c00000c24783b */ /* 0x000fec0000000200 */
[----:B------:R-:W-:Y:S01]  /*b370*/  MUFU.TANH R59, R18 ;  /* 0x00000012003b7308 */ /* 0x000fe20000002400 */
        /* <DEDUP_REMOVED lines=9> */
[----:B------:R-:W1:Y:S06]  /*b410*/  LDSM.16.M88.4 R40, [R12+0x2800] ;  /* 0x002800000c28783b */ /* 0x000e6c0000000200 */
[----:B------:R-:W-:Y:S08]  /*b420*/  MUFU.TANH R61, R26 ;  /* 0x0000001a003d7308 */ /* 0x000ff00000002400 */
[----:B------:R3:W2:Y:S05]  /*b430*/  MUFU.TANH R60, R27 ;  /* 0x0000001b003c7308 */ /* 0x0006aa0000002400 */
[C---:B----4-:R-:W-:Y:S03]  /*b440*/  HMMA.16816.F32.BF16 R16, R4.reuse, R34, R16 ;  /* 0x000000220410723c */ /* 0x050fe60000041810 */
[----:B------:R-:W-:Y:S08]  /*b450*/  MUFU.TANH R108, R28 ;  /* 0x0000001c006c7308 */ /* 0x000ff00000002400 */
[----:B------:R-:W-:Y:S01]  /*b460*/  MUFU.TANH R109, R29 ;  /* 0x0000001d006d7308 */ /* 0x000fe20000002400 */
[----:B---3--:R-:W-:Y:S01]  /*b470*/  HMMA.16816.F32.BF16 R24, R4, R32, R20 ;  /* 0x000000200418723c */ /* 0x008fe20000041814 */
        /* <DEDUP_REMOVED lines=14> */
[----:B-1----:R-:W-:Y:S07]  /*b560*/  HMMA.16816.F32.BF16 R28, R4, R40, R20 ;  /* 0x00000028041c723c */ /* 0x002fee0000041814 */
[----:B------:R-:W1:Y:S01]  /*b570*/  MUFU.TANH R52, R26 ;  /* 0x0000001a00347308 */ /* 0x000e620000002400 */
[----:B------:R-:W-:Y:S01]  /*b580*/  HMMA.16816.F32.BF16 R20, R8, R46, RZ ;  /* 0x0000002e0814723c */ /* 0x000fe200000418ff */
[----:B------:R-:W-:Y:S06]  /*b590*/  LDSM.16.M88.4 R44, [R3+0x3400] ;  /* 0x00340000032c783b */ /* 0x000fec0000000200 */
        /* <DEDUP_REMOVED lines=8> */
[----:B------:R-:W2:Y:S06]  /*b620*/  LDSM.16.M88.4 R40, [R3+0x3000] ;  /* 0x003000000328783b */ /* 0x000eac0000000200 */
[----:B------:R-:W1:Y:S01]  /*b630*/  MUFU.TANH R53, R18 ;  /* 0x0000001200357308 */ /* 0x000e620000002400 */
        /* <DEDUP_REMOVED lines=9> */
[----:B------:R-:W3:Y:S06]  /*b6d0*/  LDSM.16.M88.4 R32, [R12+0x3000] ;  /* 0x003000000c20783b */ /* 0x000eec0000000200 */
[----:B------:R-:W1:Y:S08]  /*b6e0*/  MUFU.TANH R50, R30 ;  /* 0x0000001e00327308 */ /* 0x000e700000002400 */
[----:B------:R4:W1:Y:S05]  /*b6f0*/  MUFU.TANH R49, R31 ;  /* 0x0000001f00317308 */ /* 0x00086a0000002400 */
[C---:B------:R-:W-:Y:S03]  /*b700*/  HMMA.16816.F32.BF16 R16, R4.reuse, R36, R16 ;  /* 0x000000240410723c */ /* 0x040fe60000041810 */
[----:B------:R-:W-:Y:S08]  /*b710*/  MUFU.TANH R120, R24 ;  /* 0x0000001800787308 */ /* 0x000ff00000002400 */
[----:B------:R-:W-:Y:S01]  /*b720*/  MUFU.TANH R121, R25 ;  /* 0x0000001900797308 */ /* 0x000fe20000002400 */
[----:B----4-:R-:W-:Y:S01]  /*b730*/  HMMA.16816.F32.BF16 R28, R4, R38, R20 ;  /* 0x00000026041c723c */ /* 0x010fe20000041814 */
[----:B------:R-:W4:Y:S06]  /*b740*/  LDSM.16.M88.4 R36, [R12+0x3400] ;  /* 0x003400000c24783b */ /* 0x000f2c0000000200 */
[-C--:B------:R-:W-:Y:S01]  /*b750*/  FMUL.FTZ R16, R16, R0.reuse ;  /* 0x0000000010107220 */ /* 0x080fe20000410000 */
[-C--:B------:R-:W-:Y:S01]  /*b760*/  FMUL.FTZ R17, R17, R0.reuse ;  /* 0x0000000011117220 */ /* 0x080fe20000410000 */
[-C--:B------:R-:W-:Y:S01]  /*b770*/  FMUL.FTZ R18, R18, R0.reuse ;  /* 0x0000000012127220 */ /* 0x080fe20000410000 */
[-C--:B------:R-:W-:Y:S01]  /*b780*/  FMUL.FTZ R19, R19, R0.reuse ;  /* 0x0000000013137220 */ /* 0x080fe20000410000 */
[----:B--2---:R-:W-:Y:S01]  /*b790*/  HMMA.16816.F32.BF16 R20, R8, R40, RZ ;  /* 0x000000280814723c */ /* 0x004fe200000418ff */
[----:B------:R-:W-:Y:S07]  /*b7a0*/  MUFU.TANH R123, R16 ;  /* 0x00000010007b7308 */ /* 0x000fee0000002400 */
[-C--:B------:R-:W-:Y:S01]  /*b7b0*/  FMUL.FTZ R28, R28, R0.reuse ;  /* 0x000000001c1c7220 */ /* 0x080fe20000410000 */
[----:B------:R-:W-:Y:S01]  /*b7c0*/  MUFU.TANH R122, R17 ;  /* 0x00000011007a7308 */ /* 0x000fe20000002400 */
[-C--:B------:R-:W-:Y:S01]  /*b7d0*/  FMUL.FTZ R29, R29, R0.reuse ;  /* 0x000000001d1d7220 */ /* 0x080fe20000410000 */
[-C--:B------:R-:W-:Y:S01]  /*b7e0*/  FMUL.FTZ R30, R30, R0.reuse ;  /* 0x000000001e1e7220 */ /* 0x080fe20000410000 */
[----:B------:R-:W-:-:S05]  /*b7f0*/  FMUL.FTZ R31, R31, R0 ;  /* 0x000000001f1f7220 */ /* 0x000fca0000410000 */
[----:B------:R-:W-:Y:S08]  /*b800*/  MUFU.TANH R48, R18 ;  /* 0x0000001200307308 */ /* 0x000ff00000002400 */
[----:B------:R2:W-:Y:S08]  /*b810*/  MUFU.TANH R51, R19 ;  /* 0x0000001300337308 */ /* 0x0005f00000002400 */
[----:B------:R-:W-:Y:S08]  /*b820*/  MUFU.TANH R124, R28 ;  /* 0x0000001c007c7308 */ /* 0x000ff00000002400 */
[----:B------:R-:W-:Y:S01]  /*b830*/  MUFU.TANH R125, R29 ;  /* 0x0000001d007d7308 */ /* 0x000fe20000002400 */
[----:B--2---:R-:W-:Y:S07]  /*b840*/  HMMA.16816.F32.BF16 R16, R8, R42, RZ ;  /* 0x0000002a0810723c */ /* 0x004fee00000418ff */
[----:B------:R-:W-:Y:S08]  /*b850*/  MUFU.TANH R81, R30 ;  /* 0x0000001e00517308 */ /* 0x000ff00000002400 */
[----:B------:R2:W-:Y:S08]  /*b860*/  MUFU.TANH R43, R31 ;  /* 0x0000001f002b7308 */ /* 0x0005f00000002400 */
[----:B------:R-:W1:Y:S08]  /*b870*/  MUFU.TANH R82, R26 ;  /* 0x0000001a00527308 */ /* 0x000e700000002400 */
[----:B------:R3:W1:Y:S01]  /*b880*/  MUFU.TANH R83, R27 ;  /* 0x0000001b00537308 */ /* 0x0006620000002400 */
[----:B--2---:R-:W2:Y:S01]  /*b890*/  LDSM.16.M88.4 R28, [R3+0x3800] ;  /* 0x00380000031c783b */ /* 0x004ea20000000200 */
[C---:B---3--:R-:W-:Y:S08]  /*b8a0*/  HMMA.16816.F32.BF16 R24, R4.reuse, R32, R20 ;  /* 0x000000200418723c */ /* 0x048ff00000041814 */
[----:B------:R-:W-:Y:S01]  /*b8b0*/  HMMA.16816.F32.BF16 R20, R4, R34, R16 ;  /* 0x000000220414723c */ /* 0x000fe20000041810 */
[----:B------:R-:W3:Y:S07]  /*b8c0*/  LDSM.16.M88.4 R32, [R12+0x3800] ;  /* 0x003800000c20783b */ /* 0x000eee0000000200 */
        /* <DEDUP_REMOVED lines=10> */
[----:B------:R-:W-:Y:S08]  /*b970*/  MUFU.TANH R126, R25 ;  /* 0x00000019007e7308 */ /* 0x000ff00000002400 */
[----:B------:R-:W1:Y:S08]  /*b980*/  MUFU.TANH R41, R26 ;  /* 0x0000001a00297308 */ /* 0x000e700000002400 */
[----:B------:R4:W1:Y:S08]  /*b990*/  MUFU.TANH R69, R27 ;  /* 0x0000001b00457308 */ /* 0x0008700000002400 */
[----:B------:R-:W-:Y:S08]  /*b9a0*/  MUFU.TANH R128, R20 ;  /* 0x0000001400807308 */ /* 0x000ff00000002400 */
[----:B------:R-:W-:Y:S01]  /*b9b0*/  MUFU.TANH R129, R21 ;  /* 0x0000001500817308 */ /* 0x000fe20000002400 */
[----:B----4-:R-:W-:Y:S07]  /*b9c0*/  HMMA.16816.F32.BF16 R24, R4, R36, R16 ;  /* 0x000000240418723c */ /* 0x010fee0000041810 */
[----:B------:R-:W4:Y:S01]  /*b9d0*/  MUFU.TANH R40, R22 ;  /* 0x0000001600287308 */ /* 0x000f220000002400 */
[----:B------:R-:W-:Y:S07]  /*b9e0*/  HMMA.16816.F32.BF16 R16, R8, R46, RZ ;  /* 0x0000002e0810723c */ /* 0x000fee00000418ff */
[----:B------:R2:W-:Y:S04]  /*b9f0*/  MUFU.TANH R42, R23 ;  /* 0x00000017002a7308 */ /* 0x0005e80000002400 */
[-C--:B------:R-:W-:Y:S01]  /*ba00*/  FMUL.FTZ R24, R24, R0.reuse ;  /* 0x0000000018187220 */ /* 0x080fe20000410000 */
[-C--:B------:R-:W-:Y:S01]  /*ba10*/  FMUL.FTZ R25, R25, R0.reuse ;  /* 0x0000000019197220 */ /* 0x080fe20000410000 */
[-C--:B------:R-:W-:Y:S01]  /*ba20*/  FMUL.FTZ R26, R26, R0.reuse ;  /* 0x000000001a1a7220 */ /* 0x080fe20000410000 */
[-C--:B------:R-:W-:Y:S01]  /*ba30*/  FMUL.FTZ R2, R27, R0.reuse ;  /* 0x000000001b027220 */ /* 0x080fe20000410000 */
[----:B------:R-:W-:Y:S05]  /*ba40*/  MUFU.TANH R134, R24 ;  /* 0x0000001800867308 */ /* 0x000fea0000002400 */
[----:B------:R-:W-:Y:S01]  /*ba50*/  HMMA.16816.F32.BF16 R16, R4, R38, R16 ;  /* 0x000000260410723c */ /* 0x000fe20000041810 */
[----:B------:R-:W1:Y:S02]  /*ba60*/  LDSM.16.M88.4 R36, [R3+0x3c00] ;  /* 0x003c00000324783b */ /* 0x000e640000000200 */
[----:B------:R-:W-:Y:S05]  /*ba70*/  MUFU.TANH R161, R25 ;  /* 0x0000001900a17308 */ /* 0x000fea0000002400 */
[----:B--2---:R-:W-:Y:S03]  /*ba80*/  HMMA.16816.F32.BF16 R20, R8, R28, RZ ;  /* 0x0000001c0814723c */ /* 0x004fe600000418ff */
[----:B------:R3:W-:Y:S08]  /*ba90*/  MUFU.TANH R130, R26 ;  /* 0x0000001a00827308 */ /* 0x0007f00000002400 */
[----:B------:R2:W-:Y:S09]  /*baa0*/  MUFU.TANH R160, R2 ;  /* 0x0000000200a07308 */ /* 0x0005f20000002400 */
[----:B---3--:R-:W-:Y:S08]  /*bab0*/  HMMA.16816.F32.BF16 R24, R4, R32, R20 ;  /* 0x000000200418723c */ /* 0x008ff00000041814 */
[----:B------:R-:W-:Y:S01]  /*bac0*/  HMMA.16816.F32.BF16 R20, R8, R30, RZ ;  /* 0x0000001e0814723c */ /* 0x000fe200000418ff */
[-C--:B--2---:R-:W-:Y:S01]  /*bad0*/  FMUL.FTZ R2, R16, R0.reuse ;  /* 0x0000000010027220 */ /* 0x084fe20000410000 */
[----:B------:R-:W2:Y:S03]  /*bae0*/  LDSM.16.M88.4 R28, [R12+0x3c00] ;  /* 0x003c00000c1c783b */ /* 0x000ea60000000200 */
[----:B------:R3:W-:Y:S06]  /*baf0*/  MUFU.TANH R159, R2 ;  /* 0x00000002009f7308 */ /* 0x0007ec0000002400 */
[-C--:B------:R-:W-:Y:S01]  /*bb00*/  FMUL.FTZ R26, R26, R0.reuse ;  /* 0x000000001a1a7220 */ /* 0x080fe20000410000 */
[----:B------:R-:W-:-:S03]  /*bb10*/  FMUL.FTZ R27, R27, R0 ;  /* 0x000000001b1b7220 */ /* 0x000fc60000410000 */
[----:B------:R-:W-:Y:S05]  /*bb20*/  MUFU.TANH R140, R26 ;  /* 0x0000001a008c7308 */ /* 0x000fea0000002400 */
[----:B------:R-:W-:Y:S01]  /*bb30*/  HMMA.16816.F32.BF16 R20, R4, R34, R20 ;  /* 0x000000220414723c */ /* 0x000fe20000041814 */
[----:B------:R-:W4:Y:S01]  /*bb40*/  LDSM.16.M88.4 R32, [R3+0x4000] ;  /* 0x004000000320783b */ /* 0x000f220000000200 */
[-C--:B---3--:R-:W-:Y:S01]  /*bb50*/  FMUL.FTZ R2, R17, R0.reuse ;  /* 0x0000000011027220 */ /* 0x088fe20000410000 */
[----:B------:R-:W-:Y:S08]  /*bb60*/  MUFU.TANH R151, R27 ;  /* 0x0000001b00977308 */ /* 0x000ff00000002400 */
[----:B------:R3:W-:Y:S08]  /*bb70*/  MUFU.TANH R158, R2 ;  /* 0x00000002009e7308 */ /* 0x0007f00000002400 */
[-C--:B------:R-:W-:Y:S01]  /*bb80*/  FMUL.FTZ R20, R20, R0.reuse ;  /* 0x0000000014147220 */ /* 0x080fe20000410000 */
[-C--:B------:R-:W-:Y:S01]  /*bb90*/  FMUL.FTZ R21, R21, R0.reuse ;  /* 0x0000000015157220 */ /* 0x080fe20000410000 */
[----:B------:R-:W-:-:S02]  /*bba0*/  FMUL.FTZ R23, R23, R0 ;  /* 0x0000000017177220 */ /* 0x000fc40000410000 */
[----:B------:R-:W-:Y:S01]  /*bbb0*/  MUFU.TANH R154, R20 ;  /* 0x00000014009a7308 */ /* 0x000fe20000002400 */
[----:B---3--:R-:W-:-:S07]  /*bbc0*/  FMUL.FTZ R2, R18, R0 ;  /* 0x0000000012027220 */ /* 0x008fce0000410000 */
[----:B------:R-:W-:Y:S08]  /*bbd0*/  MUFU.TANH R156, R21 ;  /* 0x00000015009c7308 */ /* 0x000ff00000002400 */
[----:B------:R3:W-:Y:S08]  /*bbe0*/  MUFU.TANH R135, R2 ;  /* 0x0000000200877308 */ /* 0x0007f00000002400 */
[----:B------:R-:W-:Y:S01]  /*bbf0*/  MUFU.TANH R144, R23 ;  /* 0x0000001700907308 */ /* 0x000fe20000002400 */
[----:B---3--:R-:W-:-:S02]  /*bc00*/  FMUL.FTZ R2, R19, R0 ;  /* 0x0000000013027220 */ /* 0x008fc40000410000 */
[----:B-1----:R-:W-:Y:S05]  /*bc10*/  HMMA.16816.F32.BF16 R16, R8, R36, RZ ;  /* 0x000000240810723c */ /* 0x002fea00000418ff */
[----:B------:R1:W3:Y:S02]  /*bc20*/  MUFU.TANH R137, R2 ;  /* 0x0000000200897308 */ /* 0x0002e40000002400 */
[----:B-1----:R-:W-:-:S06]  /*bc30*/  FMUL.FTZ R2, R24, R0 ;  /* 0x0000000018027220 */ /* 0x002fcc0000410000 */
[----:B------:R1:W3:Y:S02]  /*bc40*/  MUFU.TANH R142, R2 ;  /* 0x00000002008e7308 */ /* 0x0002e40000002400 */
[----:B-1----:R-:W-:-:S05]  /*bc50*/  FMUL.FTZ R2, R25, R0 ;  /* 0x0000000019027220 */ /* 0x002fca0000410000 */
[----:B--2---:R-:W-:Y:S01]  /*bc60*/  HMMA.16816.F32.BF16 R24, R4, R28, R16 ;  /* 0x0000001c0418723c */ /* 0x004fe20000041810 */
[----:B------:R1:W2:Y:S07]  /*bc70*/  MUFU.TANH R157, R2 ;  /* 0x00000002009d7308 */ /* 0x0002ae0000002400 */
[----:B------:R-:W-:Y:S01]  /*bc80*/  HMMA.16816.F32.BF16 R16, R8, R38, RZ ;  /* 0x000000260810723c */ /* 0x000fe200000418ff */
[----:B------:R-:W3:Y:S01]  /*bc90*/  LDSM.16.M88.4 R36, [R12+0x4000] ;  /* 0x004000000c24783b */ /* 0x000ee20000000200 */
[----:B-1----:R-:W-:-:S09]  /*bca0*/  FMUL.FTZ R2, R22, R0 ;  /* 0x0000000016027220 */ /* 0x002fd20000410000 */
[-C--:B------:R-:W-:Y:S01]  /*bcb0*/  FMUL.FTZ R24, R24, R0.reuse ;  /* 0x0000000018187220 */ /* 0x080fe20000410000 */
[----:B----4-:R-:W-:Y:S01]  /*bcc0*/  HMMA.16816.F32.BF16 R20, R8, R32, RZ ;  /* 0x000000200814723c */ /* 0x010fe200000418ff */
[-C--:B------:R-:W-:Y:S01]  /*bcd0*/  FMUL.FTZ R25, R25, R0.reuse ;  /* 0x0000000019197220 */ /* 0x080fe20000410000 */
[----:B------:R1:W4:Y:S01]  /*bce0*/  MUFU.TANH R143, R2 ;  /* 0x00000002008f7308 */ /* 0x0003220000002400 */
[----:B------:R-:W-:-:S05]  /*bcf0*/  FMUL.FTZ R27, R27, R0 ;  /* 0x000000001b1b7220 */ /* 0x000fca0000410000 */
[----:B------:R-:W-:Y:S01]  /*bd00*/  HMMA.16816.F32.BF16 R16, R4, R30, R16 ;  /* 0x0000001e0410723c */ /* 0x000fe20000041810 */
[----:B------:R-:W2:Y:S01]  /*bd10*/  LDSM.16.M88.4 R28, [R3+0x4400] ;  /* 0x00440000031c783b */ /* 0x000ea20000000200 */
[----:B------:R-:W-:Y:S08]  /*bd20*/  MUFU.TANH R150, R24 ;  /* 0x0000001800967308 */ /* 0x000ff00000002400 */
[----:B------:R-:W-:Y:S01]  /*bd30*/  MUFU.TANH R149, R25 ;  /* 0x0000001900957308 */ /* 0x000fe20000002400 */
[----:B-1----:R-:W-:-:S04]  /*bd40*/  LOP3.LUT R2, R187, 0x6, R13, 0xf8, !PT ;  /* 0x00000006bb027812 */ /* 0x002fc800078ef80d */
[C---:B------:R-:W-:Y:S02]  /*bd50*/  LOP3.LUT R13, R2.reuse, 0x9, RZ, 0xfc, !PT ;  /* 0x00000009020d7812 */ /* 0x040fe400078efcff */
[----:B------:R-:W-:Y:S01]  /*bd60*/  LOP3.LUT R14, R2, 0x8, RZ, 0xfc, !PT ;  /* 0x00000008020e7812 */ /* 0x000fe200078efcff */
[----:B------:R1:W-:Y:S01]  /*bd70*/  MUFU.TANH R146, R27 ;  /* 0x0000001b00927308 */ /* 0x0003e20000002400 */
[-C--:B------:R-:W-:Y:S01]  /*bd80*/  ISETP.GE.AND P4, PT, R13, R77.reuse, PT ;  /* 0x0000004d0d00720c */ /* 0x080fe20003f86270 */
[----:B------:R-:W-:Y:S01]  /*bd90*/  FMUL.FTZ R18, R18, R0 ;  /* 0x0000000012127220 */ /* 0x000fe20000410000 */
[----:B------:R-:W-:Y:S01]  /*bda0*/  LOP3.LUT R13, R2, 0x18, RZ, 0xfc, !PT ;  /* 0x00000018020d7812 */ /* 0x000fe200078efcff */
[----:B---3--:R-:W-:Y:S01]  /*bdb0*/  HMMA.16816.F32.BF16 R20, R4, R36, R20 ;  /* 0x000000240414723c */ /* 0x008fe20000041814 */
[-C--:B------:R-:W-:Y:S02]  /*bdc0*/  ISETP.GE.AND P2, PT, R14, R77.reuse, PT ;  /* 0x0000004d0e00720c */ /* 0x080fe40003f46270 */
[----:B------:R-:W-:Y:S01]  /*bdd0*/  ISETP.GE.AND P3, PT, R13, R77, PT ;  /* 0x0000004d0d00720c */ /* 0x000fe20003f66270 */
[----:B------:R-:W-:Y:S01]  /*bde0*/  MUFU.TANH R131, R18 ;  /* 0x0000001200837308 */ /* 0x000fe20000002400 */
[----:B------:R-:W-:-:S02]  /*bdf0*/  LOP3.LUT R15, R2, 0x1, RZ, 0xfc, !PT ;  /* 0x00000001020f7812 */ /* 0x000fc400078efcff */
[----:B------:R-:W-:Y:S02]  /*be00*/  P2R R13, PR, RZ, 0x8 ;  /* 0x00000008ff0d7803 */ /* 0x000fe40000000000 */
[----:B------:R-:W-:Y:S02]  /*be10*/  FSEL R73, R73, -INF , !P2 ;  /* 0xff80000049497808 */ /* 0x000fe40005000000 */
[----:B------:R-:W-:Y:S02]  /*be20*/  FSEL R89, R89, -INF , !P2 ;  /* 0xff80000059597808 */ /* 0x000fe40005000000 */
[----:B------:R-:W-:Y:S02]  /*be30*/  ISETP.GE.AND P1, PT, R15, R77, PT ;  /* 0x0000004d0f00720c */ /* 0x000fe40003f26270 */
[----:B------:R-:W-:Y:S02]  /*be40*/  ISETP.NE.AND P2, PT, R13, RZ, PT ;  /* 0x000000ff0d00720c */ /* 0x000fe40003f45270 */
[----:B------:R-:W-:-:S02]  /*be50*/  LOP3.LUT R15, R2, 0x10, RZ, 0xfc, !PT ;  /* 0x00000010020f7812 */ /* 0x000fc400078efcff */
[----:B------:R-:W-:Y:S01]  /*be60*/  LOP3.LUT R13, R2, 0x28, RZ, 0xfc, !PT ;  /* 0x00000028020d7812 */ /* 0x000fe200078efcff */
[-C--:B------:R-:W-:Y:S01]  /*be70*/  FMUL.FTZ R20, R20, R0.reuse ;  /* 0x0000000014147220 */ /* 0x080fe20000410000 */
[----:B------:R-:W-:Y:S01]  /*be80*/  FSEL R79, R79, -INF , !P4 ;  /* 0xff8000004f4f7808 */ /* 0x000fe20006000000 */
[-C--:B------:R-:W-:Y:S01]  /*be90*/  FMUL.FTZ R21, R21, R0.reuse ;  /* 0x0000000015157220 */ /* 0x080fe20000410000 */
[----:B------:R-:W-:Y:S01]  /*bea0*/  FSEL R92, R92, -INF , !P4 ;  /* 0xff8000005c5c7808 */ /* 0x000fe20006000000 */
[-C--:B------:R-:W-:Y:S01]  /*beb0*/  FMUL.FTZ R22, R22, R0.reuse ;  /* 0x0000000016167220 */ /* 0x080fe20000410000 */
[----:B------:R-:W-:Y:S01]  /*bec0*/  LOP3.LUT R14, R2, 0x11, RZ, 0xfc, !PT ;  /* 0x00000011020e7812 */ /* 0x000fe200078efcff */
[----:B------:R-:W-:Y:S01]  /*bed0*/  MUFU.TANH R139, R20 ;  /* 0x00000014008b7308 */ /* 0x000fe20000002400 */
[-C--:B------:R-:W-:Y:S01]  /*bee0*/  ISETP.GE.AND P5, PT, R15, R77.reuse, PT ;  /* 0x0000004d0f00720c */ /* 0x080fe20003fa6270 */
[----:B------:R-:W-:Y:S01]  /*bef0*/  FMUL.FTZ R15, R26, R0 ;  /* 0x000000001a0f7220 */ /* 0x000fe20000410000 */
[----:B------:R-:W-:Y:S01]  /*bf00*/  ISETP.GE.AND P4, PT, R13, R77, PT ;  /* 0x0000004d0d00720c */ /* 0x000fe20003f86270 */
[----:B-1----:R-:W-:Y:S01]  /*bf10*/  LDSM.16.M88.4 R24, [R3+0x4800] ;  /* 0x004800000318783b */ /* 0x002fe20000000200 */
[----:B------:R-:W-:-:S02]  /*bf20*/  LOP3.LUT R13, R2, 0x29, RZ, 0xfc, !PT ;  /* 0x00000029020d7812 */ /* 0x000fc400078efcff */
[-C--:B------:R-:W-:Y:S01]  /*bf30*/  ISETP.GE.AND P6, PT, R14, R77.reuse, PT ;  /* 0x0000004d0e00720c */ /* 0x080fe20003fc6270 */
[----:B------:R1:W3:Y:S01]  /*bf40*/  MUFU.TANH R145, R15 ;  /* 0x0000000f00917308 */ /* 0x0002e20000002400 */
[-C--:B------:R-:W-:Y:S02]  /*bf50*/  ISETP.GE.AND P0, PT, R2, R77.reuse, PT ;  /* 0x0000004d0200720c */ /* 0x080fe40003f06270 */
[----:B------:R-:W-:Y:S02]  /*bf60*/  FSEL R78, R78, -INF , !P5 ;  /* 0xff8000004e4e7808 */ /* 0x000fe40006800000 */
[----:B------:R-:W-:Y:S02]  /*bf70*/  FSEL R94, R94, -INF , !P5 ;  /* 0xff8000005e5e7808 */ /* 0x000fe40006800000 */
[----:B------:R-:W-:Y:S01]  /*bf80*/  LOP3.LUT R14, R2, 0x19, RZ, 0xfc, !PT ;  /* 0x00000019020e7812 */ /* 0x000fe200078efcff */
[----:B------:R-:W-:Y:S01]  /*bf90*/  MUFU.TANH R136, R21 ;  /* 0x0000001500887308 */ /* 0x000fe20000002400 */
[----:B------:R-:W-:-:S02]  /*bfa0*/  ISETP.GE.AND P5, PT, R13, R77, PT ;  /* 0x0000004d0d00720c */ /* 0x000fc40003fa6270 */
[----:B------:R-:W-:Y:S02]  /*bfb0*/  LOP3.LUT R13, R2, 0x30, RZ, 0xfc, !PT ;  /* 0x00000030020d7812 */ /* 0x000fe400078efcff */
[----:B------:R-:W-:Y:S02]  /*bfc0*/  FSEL R75, R75, -INF , !P0 ;  /* 0xff8000004b4b7808 */ /* 0x000fe40004000000 */
[----:B------:R-:W-:Y:S01]  /*bfd0*/  FSEL R88, R88, -INF , !P0 ;  /* 0xff80000058587808 */ /* 0x000fe20004000000 */
[----:B------:R-:W-:Y:S01]  /*bfe0*/  MUFU.TANH R119, R22 ;  /* 0x0000001600777308 */ /* 0x000fe20000002400 */
[----:B------:R-:W-:Y:S01]  /*bff0*/  ISETP.GE.AND P0, PT, R14, R77, PT ;  /* 0x0000004d0e00720c */ /* 0x000fe20003f06270 */
[----:B-1----:R-:W-:Y:S01]  /*c000*/  FMUL.FTZ R15, R19, R0 ;  /* 0x00000000130f7220 */ /* 0x002fe20000410000 */
[----:B------:R-:W-:Y:S02]  /*c010*/  FSEL R76, R76, -INF , !P6 ;  /* 0xff8000004c4c7808 */ /* 0x000fe40007000000 */
[----:B------:R-:W-:-:S02]  /*c020*/  FSEL R93, R93, -INF , !P6 ;  /* 0xff8000005d5d7808 */ /* 0x000fc40007000000 */
[C---:B------:R-:W-:Y:S01]  /*c030*/  LOP3.LUT R14, R2.reuse, 0x20, RZ, 0xfc, !PT ;  /* 0x00000020020e7812 */ /* 0x040fe200078efcff */
[----:B------:R1:W-:Y:S01]  /*c040*/  MUFU.TANH R141, R15 ;  /* 0x0000000f008d7308 */ /* 0x0003e20000002400 */
[-C--:B------:R-:W-:Y:S02]  /*c050*/  ISETP.GE.AND P6, PT, R13, R77.reuse, PT ;  /* 0x0000004d0d00720c */ /* 0x080fe40003fc6270 */
[----:B------:R-:W-:Y:S02]  /*c060*/  LOP3.LUT R13, R2, 0x31, RZ, 0xfc, !PT ;  /* 0x00000031020d7812 */ /* 0x000fe400078efcff */
[----:B------:R-:W-:Y:S02]  /*c070*/  FSEL R74, R74, -INF , !P1 ;  /* 0xff8000004a4a7808 */ /* 0x000fe40004800000 */
[----:B------:R-:W-:Y:S02]  /*c080*/  FSEL R87, R87, -INF , !P1 ;  /* 0xff80000057577808 */ /* 0x000fe40004800000 */
[----:B------:R-:W-:-:S02]  /*c090*/  ISETP.GE.AND P1, PT, R14, R77, PT ;  /* 0x0000004d0e00720c */ /* 0x000fc40003f26270 */
[----:B------:R-:W-:Y:S02]  /*c0a0*/  FSEL R72, R72, -INF , !P2 ;  /* 0xff80000048487808 */ /* 0x000fe40005000000 */
[----:B------:R-:W-:Y:S02]  /*c0b0*/  FSEL R90, R90, -INF , !P2 ;  /* 0xff8000005a5a7808 */ /* 0x000fe40005000000 */
[----:B------:R-:W-:Y:S02]  /*c0c0*/  LOP3.LUT R14, R2, 0x21, RZ, 0xfc, !PT ;  /* 0x00000021020e7812 */ /* 0x000fe400078efcff */
[-C--:B------:R-:W-:Y:S01]  /*c0d0*/  ISETP.GE.AND P2, PT, R13, R77.reuse, PT ;  /* 0x0000004d0d00720c */ /* 0x080fe20003f46270 */
[-C--:B-1----:R-:W-:Y:S01]  /*c0e0*/  FMUL.FTZ R15, R23, R0.reuse ;  /* 0x00000000170f7220 */ /* 0x082fe20000410000 */
[----:B------:R-:W-:Y:S01]  /*c0f0*/  ISETP.GE.AND P3, PT, R14, R77, PT ;  /* 0x0000004d0e00720c */ /* 0x000fe20003f66270 */
[----:B------:R-:W-:Y:S01]  /*c100*/  FMUL.FTZ R14, R16, R0 ;  /* 0x00000000100e7220 */ /* 0x000fe20000410000 */
[----:B------:R-:W-:Y:S01]  /*c110*/  P2R R13, PR, RZ, 0x4 ;  /* 0x00000004ff0d7803 */ /* 0x000fe20000000000 */
[----:B--2---:R-:W-:Y:S01]  /*c120*/  HMMA.16816.F32.BF16 R20, R8, R28, RZ ;  /* 0x0000001c0814723c */ /* 0x004fe200000418ff */
[----:B------:R-:W-:Y:S01]  /*c130*/  FSEL R68, R68, -INF , !P1 ;  /* 0xff80000044447808 */ /* 0x000fe20004800000 */
[----:B------:R1:W2:Y:S01]  /*c140*/  MUFU.TANH R147, R14 ;  /* 0x0000000e00937308 */ /* 0x0002a20000002400 */
[----:B------:R-:W-:-:S02]  /*c150*/  FSEL R95, R95, -INF , !P1 ;  /* 0xff8000005f5f7808 */ /* 0x000fc40004800000 */
[----:B------:R-:W-:Y:S02]  /*c160*/  ISETP.NE.AND P1, PT, R13, RZ, PT ;  /* 0x000000ff0d00720c */ /* 0x000fe40003f25270 */
[----:B------:R-:W-:Y:S02]  /*c170*/  LOP3.LUT R13, R2, 0x40, RZ, 0xfc, !PT ;  /* 0x00000040020d7812 */ /* 0x000fe400078efcff */
[----:B------:R-:W-:Y:S01]  /*c180*/  FSEL R67, R67, -INF , !P3 ;  /* 0xff80000043437808 */ /* 0x000fe20005800000 */
[----:B------:R-:W-:Y:S01]  /*c190*/  MUFU.TANH R116, R15 ;  /* 0x0000000f00747308 */ /* 0x000fe20000002400 */
[----:B------:R-:W-:Y:S02]  /*c1a0*/  FSEL R96, R96, -INF , !P3 ;  /* 0xff80000060607808 */ /* 0x000fe40005800000 */
[----:B------:R-:W-:Y:S02]  /*c1b0*/  ISETP.GE.AND P3, PT, R13, R77, PT ;  /* 0x0000004d0d00720c */ /* 0x000fe40003f66270 */
[----:B------:R-:W-:-:S02]  /*c1c0*/  LOP3.LUT R13, R2, 0x41, RZ, 0xfc, !PT ;  /* 0x00000041020d7812 */ /* 0x000fc400078efcff */
[----:B------:R-:W-:Y:S01]  /*c1d0*/  FSEL R66, R66, -INF , !P4 ;  /* 0xff80000042427808 */ /* 0x000fe20006000000 */
[----:B-1----:R-:W-:Y:S01]  /*c1e0*/  FMUL.FTZ R14, R17, R0 ;  /* 0x00000000110e7220 */ /* 0x002fe20000410000 */
[----:B------:R-:W-:Y:S01]  /*c1f0*/  FSEL R98, R98, -INF , !P4 ;  /* 0xff80000062627808 */ /* 0x000fe20006000000 */
[----:B------:R-:W-:Y:S01]  /*c200*/  HMMA.16816.F32.BF16 R16, R8, R34, RZ ;  /* 0x000000220810723c */ /* 0x000fe200000418ff */
[----:B------:R-:W-:Y:S01]  /*c210*/  ISETP.GE.AND P4, PT, R13, R77, PT ;  /* 0x0000004d0d00720c */ /* 0x000fe20003f86270 */
[----:B------:R-:W1:Y:S01]  /*c220*/  LDSM.16.M88.4 R32, [R12+0x4400] ;  /* 0x004400000c20783b */ /* 0x000e620000000200 */
[----:B------:R-:W-:Y:S01]  /*c230*/  LOP3.LUT R13, R2, 0x48, RZ, 0xfc, !PT ;  /* 0x00000048020d7812 */ /* 0x000fe200078efcff */
[----:B------:R4:W2:Y:S01]  /*c240*/  MUFU.TANH R148, R14 ;  /* 0x0000000e00947308 */ /* 0x0008a20000002400 */
[----:B------:R-:W-:Y:S02]  /*c250*/  FSEL R65, R65, -INF , !P5 ;  /* 0xff80000041417808 */ /* 0x000fe40006800000 */
[----:B------:R-:W-:-:S02]  /*c260*/  FSEL R99, R99, -INF , !P5 ;  /* 0xff80000063637808 */ /* 0x000fc40006800000 */
[-C--:B------:R-:W-:Y:S02]  /*c270*/  ISETP.GE.AND P5, PT, R13, R77.reuse, PT ;  /* 0x0000004d0d00720c */ /* 0x080fe40003fa6270 */
[----:B------:R-:W-:Y:S02]  /*c280*/  LOP3.LUT R13, R2, 0x49, RZ, 0xfc, !PT ;  /* 0x00000049020d7812 */ /* 0x000fe400078efcff */
[----:B------:R-:W-:Y:S02]  /*c290*/  FSEL R64, R64, -INF , !P6 ;  /* 0xff80000040407808 */ /* 0x000fe40007000000 */
[----:B------:R-:W-:Y:S02]  /*c2a0*/  FSEL R102, R102, -INF , !P6 ;  /* 0xff80000066667808 */ /* 0x000fe40007000000 */
[----:B------:R-:W-:Y:S02]  /*c2b0*/  ISETP.GE.AND P6, PT, R13, R77, PT ;  /* 0x0000004d0d00720c */ /* 0x000fe40003fc6270 */
[C---:B------:R-:W-:Y:S01]  /*c2c0*/  LOP3.LUT R13, R2.reuse, 0x50, RZ, 0xfc, !PT ;  /* 0x00000050020d7812 */ /* 0x040fe200078efcff */
[----:B------:R-:W-:Y:S01]  /*c2d0*/  HMMA.16816.F32.BF16 R16, R4, R38, R16 ;  /* 0x000000260410723c */ /* 0x000fe20000041810 */
[----:B----4-:R-:W-:Y:S01]  /*c2e0*/  LOP3.LUT R14, R2, 0x38, RZ, 0xfc, !PT ;  /* 0x00000038020e7812 */ /* 0x010fe200078efcff */
[----:B------:R-:W4:Y:S01]  /*c2f0*/  LDSM.16.M88.4 R36, [R12+0x4800] ;  /* 0x004800000c24783b */ /* 0x000f220000000200 */
[----:B------:R-:W-:-:S02]  /*c300*/  FSEL R70, R70, -INF , !P0 ;  /* 0xff80000046467808 */ /* 0x000fc40004000000 */
[----:B------:R-:W-:Y:S02]  /*c310*/  FSEL R91, R91, -INF , !P0 ;  /* 0xff8000005b5b7808 */ /* 0x000fe40004000000 */
[-C--:B------:R-:W-:Y:S02]  /*c320*/  ISETP.GE.AND P0, PT, R14, R77.reuse, PT ;  /* 0x0000004d0e00720c */ /* 0x080fe40003f06270 */
[----:B------:R-:W-:Y:S02]  /*c330*/  LOP3.LUT R14, R2, 0x39, RZ, 0xfc, !PT ;  /* 0x00000039020e7812 */ /* 0x000fe400078efcff */
[----:B------:R-:W-:Y:S02]  /*c340*/  FSEL R63, R63, -INF , !P1 ;  /* 0xff8000003f3f7808 */ /* 0x000fe40004800000 */
[----:B------:R-:W-:Y:S02]  /*c350*/  FSEL R101, R101, -INF , !P1 ;  /* 0xff80000065657808 */ /* 0x000fe40004800000 */
[----:B------:R-:W-:-:S02]  /*c360*/  ISETP.GE.AND P1, PT, R13, R77, PT ;  /* 0x0000004d0d00720c */ /* 0x000fc40003f26270 */
[----:B------:R-:W-:Y:S02]  /*c370*/  ISETP.GE.AND P2, PT, R14, R77, PT ;  /* 0x0000004d0e00720c */ /* 0x000fe40003f46270 */
[----:B------:R-:W-:Y:S01]  /*c380*/  P2R R13, PR, RZ, 0x2 ;  /* 0x00000002ff0d7803 */ /* 0x000fe20000000000 */
[-C--:B------:R-:W-:Y:S01]  /*c390*/  FMUL.FTZ R16, R16, R0.reuse ;  /* 0x0000000010107220 */ /* 0x080fe20000410000 */
[----:B------:R-:W-:Y:S01]  /*c3a0*/  FSEL R60, R60, -INF , !P2 ;  /* 0xff8000003c3c7808 */ /* 0x000fe20005000000 */
[-C--:B------:R-:W-:Y:S01]  /*c3b0*/  FMUL.FTZ R17, R17, R0.reuse ;  /* 0x0000000011117220 */ /* 0x080fe20000410000 */
[----:B------:R-:W-:Y:S01]  /*c3c0*/  FSEL R105, R105, -INF , !P2 ;  /* 0xff80000069697808 */ /* 0x000fe20005000000 */
[----:B------:R-:W-:Y:S01]  /*c3d0*/  FMUL.FTZ R18, R18, R0 ;  /* 0x0000000012127220 */ /* 0x000fe20000410000 */
[----:B------:R-:W-:Y:S01]  /*c3e0*/  ISETP.NE.AND P2, PT, R13, RZ, PT ;  /* 0x000000ff0d00720c */ /* 0x000fe20003f45270 */
[----:B------:R-:W-:Y:S01]  /*c3f0*/  MUFU.TANH R114, R16 ;  /* 0x0000001000727308 */ /* 0x000fe20000002400 */
[C---:B------:R-:W-:Y:S01]  /*c400*/  LOP3.LUT R13, R2.reuse, 0x59, RZ, 0xfc, !PT ;  /* 0x00000059020d7812 */ /* 0x040fe200078efcff */
[----:B-1----:R-:W-:Y:S01]  /*c410*/  HMMA.16816.F32.BF16 R20, R4, R32, R20 ;  /* 0x000000200414723c */ /* 0x002fe20000041814 */
[----:B------:R-:W-:-:S02]  /*c420*/  LOP3.LUT R14, R2, 0x51, RZ, 0xfc, !PT ;  /* 0x00000051020e7812 */ /* 0x000fc400078efcff */
[----:B------:R-:W-:Y:S02]  /*c430*/  FSEL R59, R59, -INF , !P3 ;  /* 0xff8000003b3b7808 */ /* 0x000fe40005800000 */
[----:B------:R-:W-:Y:S01]  /*c440*/  FSEL R107, R107, -INF , !P3 ;  /* 0xff8000006b6b7808 */ /* 0x000fe20005800000 */
[----:B------:R-:W-:Y:S01]  /*c450*/  MUFU.TANH R112, R17 ;  /* 0x0000001100707308 */ /* 0x000fe20000002400 */
[-C--:B------:R-:W-:Y:S02]  /*c460*/  ISETP.GE.AND P3, PT, R13, R77.reuse, PT ;  /* 0x0000004d0d00720c */ /* 0x080fe40003f66270 */
[----:B------:R-:W-:Y:S02]  /*c470*/  LOP3.LUT R13, R2, 0x60, RZ, 0xfc, !PT ;  /* 0x00000060020d7812 */ /* 0x000fe400078efcff */
[----:B------:R-:W-:Y:S02]  /*c480*/  ISETP.GE.AND P1, PT, R14, R77, PT ;  /* 0x0000004d0e00720c */ /* 0x000fe40003f26270 */
[----:B------:R-:W-:Y:S01]  /*c490*/  LOP3.LUT R14, R2, 0x58, RZ, 0xfc, !PT ;  /* 0x00000058020e7812 */ /* 0x000fe200078efcff */
[----:B------:R1:W2:Y:S01]  /*c4a0*/  MUFU.TANH R97, R18 ;  /* 0x0000001200617308 */ /* 0x0002a20000002400 */
[----:B------:R-:W-:-:S02]  /*c4b0*/  FSEL R58, R58, -INF , !P4 ;  /* 0xff8000003a3a7808 */ /* 0x000fc40006000000 */
[----:B------:R-:W-:Y:S02]  /*c4c0*/  FSEL R106, R106, -INF , !P4 ;  /* 0xff8000006a6a7808 */ /* 0x000fe40006000000 */
[-C--:B------:R-:W-:Y:S01]  /*c4d0*/  ISETP.GE.AND P4, PT, R13, R77.reuse, PT ;  /* 0x0000004d0d00720c */ /* 0x080fe20003f86270 */
[-C--:B------:R-:W-:Y:S01]  /*c4e0*/  FMUL.FTZ R20, R20, R0.reuse ;  /* 0x0000000014147220 */ /* 0x080fe20000410000 */
[----:B------:R-:W-:Y:S01]  /*c4f0*/  FSEL R61, R61, -INF , !P0 ;  /* 0xff8000003d3d7808 */ /* 0x000fe20004000000 */
[-C--:B------:R-:W-:Y:S01]  /*c500*/  FMUL.FTZ R21, R21, R0.reuse ;  /* 0x0000000015157220 */ /* 0x080fe20000410000 */
[----:B------:R-:W-:Y:S01]  /*c510*/  FSEL R104, R104, -INF , !P0 ;  /* 0xff80000068687808 */ /* 0x000fe20004000000 */
[----:B------:R-:W-:Y:S01]  /*c520*/  MUFU.TANH R103, R20 ;  /* 0x0000001400677308 */ /* 0x000fe20000002400 */
[----:B------:R-:W-:Y:S02]  /*c530*/  LOP3.LUT R13, R2, 0x61, RZ, 0xfc, !PT ;  /* 0x00000061020d7812 */ /* 0x000fe400078efcff */
[----:B------:R-:W-:Y:S01]  /*c540*/  ISETP.GE.AND P0, PT, R14, R77, PT ;  /* 0x0000004d0e00720c */ /* 0x000fe20003f06270 */
[----:B------:R-:W-:Y:S01]  /*c550*/  FMUL.FTZ R14, R19, R0 ;  /* 0x00000000130e7220 */ /* 0x000fe20000410000 */
[----:B------:R-:W-:-:S02]  /*c560*/  FSEL R57, R57, -INF , !P5 ;  /* 0xff80000039397808 */ /* 0x000fc40006800000 */
[----:B------:R-:W-:Y:S01]  /*c570*/  FSEL R108, R108, -INF , !P5 ;  /* 0xff8000006c6c7808 */ /* 0x000fe20006800000 */
[----:B-1----:R-:W-:Y:S01]  /*c580*/  HMMA.16816.F32.BF16 R16, R8, R30, RZ ;  /* 0x0000001e0810723c */ /* 0x002fe200000418ff */
[-C--:B------:R-:W-:Y:S01]  /*c590*/  ISETP.GE.AND P5, PT, R13, R77.reuse, PT ;  /* 0x0000004d0d00720c */ /* 0x080fe20003fa6270 */
[----:B------:R1:W2:Y:S01]  /*c5a0*/  MUFU.TANH R62, R14 ;  /* 0x0000000e003e7308 */ /* 0x0002a20000002400 */
[----:B------:R-:W-:Y:S01]  /*c5b0*/  LOP3.LUT R13, R2, 0x68, RZ, 0xfc, !PT ;  /* 0x00000068020d7812 */ /* 0x000fe200078efcff */
[----:B------:R3:W2:Y:S01]  /*c5c0*/  LDSM.16.M88.4 R28, [R3+0x4c00] ;  /* 0x004c0000031c783b */ /* 0x0006a20000000200 */
[----:B------:R-:W-:Y:S02]  /*c5d0*/  FSEL R56, R56, -INF , !P6 ;  /* 0xff80000038387808 */ /* 0x000fe40007000000 */
[----:B------:R-:W-:Y:S02]  /*c5e0*/  FSEL R109, R109, -INF , !P6 ;  /* 0xff8000006d6d7808 */ /* 0x000fe40007000000 */
[----:B------:R-:W-:Y:S01]  /*c5f0*/  ISETP.GE.AND P6, PT, R13, R77, PT ;  /* 0x0000004d0d00720c */ /* 0x000fe20003fc6270 */
[----:B------:R-:W-:Y:S01]  /*c600*/  MUFU.TANH R100, R21 ;  /* 0x0000001500647308 */ /* 0x000fe20000002400 */
[----:B------:R-:W-:-:S02]  /*c610*/  LOP3.LUT R13, R2, 0x70, RZ, 0xfc, !PT ;  /* 0x00000070020d7812 */ /* 0x000fc400078efcff */
[----:B------:R-:W-:Y:S02]  /*c620*/  FSEL R52, R52, -INF , !P2 ;  /* 0xff80000034347808 */ /* 0x000fe40005000000 */
[----:B------:R-:W-:Y:S02]  /*c630*/  FSEL R111, R111, -INF , !P2 ;  /* 0xff8000006f6f7808 */ /* 0x000fe40005000000 */
[----:B------:R-:W-:Y:S02]  /*c640*/  ISETP.GE.AND P2, PT, R13, R77, PT ;  /* 0x0000004d0d00720c */ /* 0x000fe40003f46270 */
[----:B------:R-:W-:Y:S01]  /*c650*/  LOP3.LUT R13, R2, 0x71, RZ, 0xfc, !PT ;  /* 0x00000071020d7812 */ /* 0x000fe200078efcff */
[----:B------:R-:W-:Y:S01]  /*c660*/  HMMA.16816.F32.BF16 R16, R4, R34, R16 ;  /* 0x000000220410723c */ /* 0x000fe20000041810 */
[----:B------:R-:W-:Y:S01]  /*c670*/  FSEL R54, R54, -INF , !P1 ;  /* 0xff80000036367808 */ /* 0x000fe20004800000 */
[----:B-1----:R-:W-:Y:S01]  /*c680*/  FMUL.FTZ R14, R22, R0 ;  /* 0x00000000160e7220 */ /* 0x002fe20000410000 */
[----:B------:R-:W-:-:S02]  /*c690*/  FSEL R110, R110, -INF , !P1 ;  /* 0xff8000006e6e7808 */ /* 0x000fc40004800000 */
[-C--:B------:R-:W-:Y:S01]  /*c6a0*/  ISETP.GE.AND P1, PT, R13, R77.reuse, PT ;  /* 0x0000004d0d00720c */ /* 0x080fe20003f26270 */
[----:B------:R1:W2:Y:S01]  /*c6b0*/  MUFU.TANH R80, R14 ;  /* 0x0000000e00507308 */ /* 0x0002a20000002400 */
[C---:B------:R-:W-:Y:S02]  /*c6c0*/  LOP3.LUT R13, R2.reuse, 0x78, RZ, 0xfc, !PT ;  /* 0x00000078020d7812 */ /* 0x040fe400078efcff */
[----:B------:R-:W-:Y:S02]  /*c6d0*/  FSEL R53, R53, -INF , !P0 ;  /* 0xff80000035357808 */ /* 0x000fe40004000000 */
[----:B------:R-:W-:Y:S02]  /*c6e0*/  FSEL R113, R113, -INF , !P0 ;  /* 0xff80000071717808 */ /* 0x000fe40004000000 */
[----:B------:R-:W-:Y:S02]  /*c6f0*/  ISETP.GE.AND P0, PT, R13, R77, PT ;  /* 0x0000004d0d00720c */ /* 0x000fe40003f06270 */
[----:B------:R-:W-:-:S02]  /*c700*/  LOP3.LUT R13, R2, 0x79, RZ, 0xfc, !PT ;  /* 0x00000079020d7812 */ /* 0x000fc400078efcff */
[----:B------:R-:W-:Y:S02]  /*c710*/  FSEL R50, R50, -INF , !P4 ;  /* 0xff80000032327808 */ /* 0x000fe40006000000 */
[----:B------:R-:W-:Y:S01]  /*c720*/  FSEL R118, R118, -INF , !P4 ;  /* 0xff80000076767808 */ /* 0x000fe20006000000 */
[-C--:B---3--:R-:W-:Y:S01]  /*c730*/  FMUL.FTZ R3, R18, R0.reuse ;  /* 0x0000000012037220 */ /* 0x088fe20000410000 */
[-C--:B------:R-:W-:Y:S02]  /*c740*/  ISETP.GE.AND P4, PT, R13, R77.reuse, PT ;  /* 0x0000004d0d00720c */ /* 0x080fe40003f86270 */
[----:B------:R-:W-:Y:S01]  /*c750*/  LOP3.LUT R13, R2, 0x80, RZ, 0xfc, !PT ;  /* 0x00000080020d7812 */ /* 0x000fe200078efcff */
[----:B-1----:R-:W-:Y:S01]  /*c760*/  FMUL.FTZ R14, R23, R0 ;  /* 0x00000000170e7220 */ /* 0x002fe20000410000 */
[----:B------:R-:W-:Y:S01]  /*c770*/  FSEL R49, R49, -INF , !P5 ;  /* 0xff80000031317808 */ /* 0x000fe20006800000 */
[----:B------:R-:W-:Y:S01]  /*c780*/  HMMA.16816.F32.BF16 R20, R8, R24, RZ ;  /* 0x000000180814723c */ /* 0x000fe200000418ff */
[----:B------:R-:W-:Y:S01]  /*c790*/  FSEL R117, R117, -INF , !P5 ;  /* 0xff80000075757808 */ /* 0x000fe20006800000 */
[----:B------:R1:W3:Y:S01]  /*c7a0*/  MUFU.TANH R84, R14 ;  /* 0x0000000e00547308 */ /* 0x0002e20000002400 */
[----:B------:R-:W-:-:S02]  /*c7b0*/  ISETP.GE.AND P5, PT, R13, R77, PT ;  /* 0x0000004d0d00720c */ /* 0x000fc40003fa6270 */
[C---:B------:R-:W-:Y:S02]  /*c7c0*/  LOP3.LUT R15, R2.reuse, 0x69, RZ, 0xfc, !PT ;  /* 0x00000069020f7812 */ /* 0x040fe400078efcff */
[----:B------:R-:W-:Y:S02]  /*c7d0*/  LOP3.LUT R13, R2, 0x81, RZ, 0xfc, !PT ;  /* 0x00000081020d7812 */ /* 0x000fe400078efcff */
[----:B------:R-:W-:Y:S02]  /*c7e0*/  FSEL R55, R55, -INF , !P3 ;  /* 0xff80000037377808 */ /* 0x000fe40005800000 */
[----:B------:R-:W-:Y:S02]  /*c7f0*/  FSEL R115, R115, -INF , !P3 ;  /* 0xff80000073737808 */ /* 0x000fe40005800000 */
[----:B------:R-:W-:Y:S02]  /*c800*/  FSEL R47, R82, -INF , !P6 ;  /* 0xff800000522f7808 */ /* 0x000fe40007000000 */
[----:B------:R-:W-:-:S02]  /*c810*/  FSEL R120, R120, -INF , !P6 ;  /* 0xff80000078787808 */ /* 0x000fc40007000000 */
[-C--:B------:R-:W-:Y:S01]  /*c820*/  ISETP.GE.AND P3, PT, R15, R77.reuse, PT ;  /* 0x0000004d0f00720c */ /* 0x080fe20003f66270 */
[----:B------:R-:W-:Y:S01]  /*c830*/  FMUL.FTZ R15, R16, R0 ;  /* 0x00000000100f7220 */ /* 0x000fe20000410000 */
[-C--:B------:R-:W-:Y:S01]  /*c840*/  ISETP.GE.AND P6, PT, R13, R77.reuse, PT ;  /* 0x0000004d0d00720c */ /* 0x080fe20003fc6270 */
[----:B----4-:R-:W-:Y:S01]  /*c850*/  HMMA.16816.F32.BF16 R20, R4, R36, R20 ;  /* 0x000000240414723c */ /* 0x010fe20000041814 */
[----:B------:R-:W-:Y:S01]  /*c860*/  LOP3.LUT R13, R2, 0x88, RZ, 0xfc, !PT ;  /* 0x00000088020d7812 */ /* 0x000fe200078efcff */
[----:B------:R4:W-:Y:S01]  /*c870*/  MUFU.TANH R86, R15 ;  /* 0x0000000f00567308 */ /* 0x0009e20000002400 */
[----:B------:R-:W-:Y:S02]  /*c880*/  FSEL R46, R83, -INF , !P3 ;  /* 0xff800000532e7808 */ /* 0x000fe40005800000 */
[----:B------:R-:W-:Y:S02]  /*c890*/  FSEL R121, R121, -INF , !P3 ;  /* 0xff80000079797808 */ /* 0x000fe40005800000 */
[----:B------:R-:W-:-:S02]  /*c8a0*/  ISETP.GE.AND P3, PT, R13, R77, PT ;  /* 0x0000004d0d00720c */ /* 0x000fc40003f66270 */
[----:B-1----:R-:W-:Y:S01]  /*c8b0*/  LOP3.LUT R14, R2, 0x89, RZ, 0xfc, !PT ;  /* 0x00000089020e7812 */ /* 0x002fe200078efcff */
[----:B------:R1:W3:Y:S01]  /*c8c0*/  MUFU.TANH R83, R3 ;  /* 0x0000000300537308 */ /* 0x0002e20000002400 */
[----:B------:R-:W-:Y:S02]  /*c8d0*/  P2R R13, PR, RZ, 0x8 ;  /* 0x00000008ff0d7803 */ /* 0x000fe40000000000 */
[-C--:B------:R-:W-:Y:S02]  /*c8e0*/  ISETP.GE.AND P3, PT, R14, R77.reuse, PT ;  /* 0x0000004d0e00720c */ /* 0x080fe40003f66270 */
[----:B------:R-:W-:Y:S02]  /*c8f0*/  LOP3.LUT R14, R2, 0x90, RZ, 0xfc, !PT ;  /* 0x00000090020e7812 */ /* 0x000fe400078efcff */
[----:B------:R-:W-:Y:S02]  /*c900*/  FSEL R45, R81, -INF , !P0 ;  /* 0xff800000512d7808 */ /* 0x000fe40004000000 */
[----:B------:R-:W-:Y:S01]  /*c910*/  FSEL R124, R124, -INF , !P0 ;  /* 0xff8000007c7c7808 */ /* 0x000fe20004000000 */
[-C--:B----4-:R-:W-:Y:S01]  /*c920*/  FMUL.FTZ R15, R17, R0.reuse ;  /* 0x00000000110f7220 */ /* 0x090fe20000410000 */
[----:B------:R-:W-:Y:S01]  /*c930*/  FSEL R48, R48, -INF , !P2 ;  /* 0xff80000030307808 */ /* 0x000fe20005000000 */
[-C--:B------:R-:W-:Y:S01]  /*c940*/  FMUL.FTZ R21, R21, R0.reuse ;  /* 0x0000000015157220 */ /* 0x080fe20000410000 */
[----:B------:R-:W-:Y:S01]  /*c950*/  FSEL R123, R123, -INF , !P2 ;  /* 0xff8000007b7b7808 */ /* 0x000fe20005000000 */
[----:B------:R-:W-:Y:S01]  /*c960*/  MUFU.TANH R85, R15 ;  /* 0x0000000f00557308 */ /* 0x000fe20000002400 */
[----:B------:R-:W-:Y:S01]  /*c970*/  ISETP.GE.AND P2, PT, R14, R77, PT ;  /* 0x0000004d0e00720c */ /* 0x000fe20003f46270 */
[----:B------:R-:W-:Y:S01]  /*c980*/  FMUL.FTZ R23, R23, R0 ;  /* 0x0000000017177220 */ /* 0x000fe20000410000 */
[----:B-1----:R-:W-:-:S02]  /*c990*/  LOP3.LUT R3, R2, 0x98, RZ, 0xfc, !PT ;  /* 0x0000009802037812 */ /* 0x002fc400078efcff */
[C---:B------:R-:W-:Y:S02]  /*c9a0*/  LOP3.LUT R14, R2.reuse, 0x91, RZ, 0xfc, !PT ;  /* 0x00000091020e7812 */ /* 0x040fe400078efcff */
[-C--:B------:R-:W-:Y:S01]  /*c9b0*/  ISETP.GE.AND P0, PT, R3, R77.reuse, PT ;  /* 0x0000004d0300720c */ /* 0x080fe20003f06270 */
[----:B------:R-:W-:Y:S01]  /*c9c0*/  MUFU.TANH R23, R23 ;  /* 0x0000001700177308 */ /* 0x000fe20000002400 */
[----:B------:R-:W-:Y:S02]  /*c9d0*/  LOP3.LUT R3, R2, 0x99, RZ, 0xfc, !PT ;  /* 0x0000009902037812 */ /* 0x000fe400078efcff */
[----:B------:R-:W-:Y:S02]  /*c9e0*/  FSEL R41, R41, -INF , !P5 ;  /* 0xff80000029297808 */ /* 0x000fe40006800000 */
[----:B------:R-:W-:Y:S02]  /*c9f0*/  FSEL R127, R127, -INF , !P5 ;  /* 0xff8000007f7f7808 */ /* 0x000fe40006800000 */
[----:B------:R-:W-:-:S02]  /*ca00*/  ISETP.GE.AND P5, PT, R3, R77, PT ;  /* 0x0000004d0300720c */ /* 0x000fc40003fa6270 */
[----:B------:R-:W-:Y:S02]  /*ca10*/  LOP3.LUT R3, R2, 0xa0, RZ, 0xfc, !PT ;  /* 0x000000a002037812 */ /* 0x000fe400078efcff */
[----:B------:R-:W-:Y:S02]  /*ca20*/  FSEL R51, R51, -INF , !P1 ;  /* 0xff80000033337808 */ /* 0x000fe40004800000 */
[----:B------:R-:W-:Y:S02]  /*ca30*/  FSEL R122, R122, -INF , !P1 ;  /* 0xff8000007a7a7808 */ /* 0x000fe40004800000 */
[----:B------:R-:W-:Y:S01]  /*ca40*/  ISETP.GE.AND P1, PT, R14, R77, PT ;  /* 0x0000004d0e00720c */ /* 0x000fe20003f26270 */
[----:B------:R-:W-:Y:S01]  /*ca50*/  FMUL.FTZ R14, R19, R0 ;  /* 0x00000000130e7220 */ /* 0x000fe20000410000 */
[----:B------:R-:W-:Y:S01]  /*ca60*/  FSEL R44, R43, -INF , !P4 ;  /* 0xff8000002b2c7808 */ /* 0x000fe20006000000 */
[----:B------:R-:W-:Y:S01]  /*ca70*/  HMMA.16816.F32.BF16 R16, R8, R26, RZ ;  /* 0x0000001a0810723c */ /* 0x000fe200000418ff */
[----:B------:R-:W-:Y:S01]  /*ca80*/  FSEL R125, R125, -INF , !P4 ;  /* 0xff8000007d7d7808 */ /* 0x000fe20006000000 */
[----:B------:R1:W4:Y:S01]  /*ca90*/  LDSM.16.M88.4 R24, [R12+0x4c00] ;  /* 0x004c00000c18783b */ /* 0x0003220000000200 */
[----:B------:R-:W-:Y:S01]  /*caa0*/  FSEL R43, R69, -INF , !P6 ;  /* 0xff800000452b7808 */ /* 0x000fe20007000000 */
[----:B------:R-:W3:Y:S01]  /*cab0*/  MUFU.TANH R82, R14 ;  /* 0x0000000e00527308 */ /* 0x000ee20000002400 */
[----:B------:R-:W-:Y:S01]  /*cac0*/  FSEL R126, R126, -INF , !P6 ;  /* 0xff8000007e7e7808 */ /* 0x000fe20007000000 */
[----:B------:R-:W-:-:S04]  /*cad0*/  DEPBAR.LE SB0, 0x0 ;  /* 0x000080000000791a */ /* 0x000fc80000000000 */
[----:B------:R-:W-:Y:S01]  /*cae0*/  ISETP.NE.AND P4, PT, R13, RZ, PT ;  /* 0x000000ff0d00720c */ /* 0x000fe20003f85270 */
[----:B------:R-:W-:Y:S01]  /*caf0*/  FMUL.FTZ R13, R20, R0 ;  /* 0x00000000140d7220 */ /* 0x000fe20000410000 */
[-C--:B------:R-:W-:Y:S01]  /*cb00*/  ISETP.GE.AND P6, PT, R3, R77.reuse, PT ;  /* 0x0000004d0300720c */ /* 0x080fe20003fc6270 */
[----:B------:R-:W-:Y:S01]  /*cb10*/  MUFU.TANH R69, R21 ;  /* 0x0000001500457308 */ /* 0x000fe20000002400 */
[----:B------:R-:W-:Y:S02]  /*cb20*/  LOP3.LUT R3, R2, 0xa1, RZ, 0xfc, !PT ;  /* 0x000000a102037812 */ /* 0x000fe400078efcff */
[----:B------:R-:W-:Y:S02]  /*cb30*/  FSEL R40, R40, -INF , !P4 ;  /* 0xff80000028287808 */ /* 0x000fe40006000000 */
[----:B------:R-:W-:Y:S02]  /*cb40*/  FSEL R128, R128, -INF , !P4 ;  /* 0xff80000080807808 */ /* 0x000fe40006000000 */
[----:B------:R-:W-:Y:S01]  /*cb50*/  ISETP.GE.AND P4, PT, R3, R77, PT ;  /* 0x0000004d0300720c */ /* 0x000fe20003f86270 */
[----:B------:R2:W-:Y:S01]  /*cb60*/  MUFU.TANH R81, R13 ;  /* 0x0000000d00517308 */ /* 0x0005e20000002400 */
[----:B------:R-:W-:Y:S01]  /*cb70*/  FSEL R35, R137, -INF , !P5 ;  /* 0xff80000089237808 */ /* 0x000fe20006800000 */
[----:B------:R-:W-:Y:S01]  /*cb80*/  HMMA.16816.F32.BF16 R16, R4, R38, R16 ;  /* 0x000000260410723c */ /* 0x000fe20000041810 */
[----:B------:R-:W-:-:S02]  /*cb90*/  P2R R3, PR, RZ, 0x10 ;  /* 0x00000010ff037803 */ /* 0x000fc40000000000 */
[----:B-1----:R-:W-:Y:S02]  /*cba0*/  LOP3.LUT R12, R2, 0xa8, RZ, 0xfc, !PT ;  /* 0x000000a8020c7812 */ /* 0x002fe400078efcff */
[----:B------:R-:W-:Y:S02]  /*cbb0*/  FSEL R137, R158, -INF , !P5 ;  /* 0xff8000009e897808 */ /* 0x000fe40006800000 */
[----:B------:R-:W-:Y:S02]  /*cbc0*/  ISETP.NE.AND P5, PT, R3, RZ, PT ;  /* 0x000000ff0300720c */ /* 0x000fe40003fa5270 */
[----:B------:R-:W-:Y:S02]  /*cbd0*/  LOP3.LUT R3, R2, 0xb9, RZ, 0xfc, !PT ;  /* 0x000000b902037812 */ /* 0x000fe400078efcff */
[----:B------:R-:W-:Y:S02]  /*cbe0*/  ISETP.GE.AND P4, PT, R12, R77, PT ;  /* 0x0000004d0c00720c */ /* 0x000fe40003f86270 */
[----:B------:R-:W-:Y:S01]  /*cbf0*/  LOP3.LUT R12, R2, 0xa9, RZ, 0xfc, !PT ;  /* 0x000000a9020c7812 */ /* 0x000fe200078efcff */
[----:B--2---:R-:W-:Y:S01]  /*cc00*/  FMUL.FTZ R13, R22, R0 ;  /* 0x00000000160d7220 */ /* 0x004fe20000410000 */
[----:B------:R-:W-:-:S02]  /*cc10*/  FSEL R34, R140, -INF , !P6 ;  /* 0xff8000008c227808 */ /* 0x000fc40007000000 */
[----:B------:R-:W-:Y:S01]  /*cc20*/  FSEL R142, R142, -INF , !P6 ;  /* 0xff8000008e8e7808 */ /* 0x000fe20007000000 */
[----:B------:R1:W2:Y:S01]  /*cc30*/  MUFU.TANH R21, R13 ;  /* 0x0000000d00157308 */ /* 0x0002a20000002400 */
[-C--:B------:R-:W-:Y:S01]  /*cc40*/  ISETP.GE.AND P6, PT, R3, R77.reuse, PT ;  /* 0x0000004d0300720c */ /* 0x080fe20003fc6270 */
[-C--:B------:R-:W-:Y:S01]  /*cc50*/  FMUL.FTZ R16, R16, R0.reuse ;  /* 0x0000000010107220 */ /* 0x080fe20000410000 */
[----:B------:R-:W-:Y:S01]  /*cc60*/  FSEL R42, R42, -INF , !P3 ;  /* 0xff8000002a2a7808 */ /* 0x000fe20005800000 */
[-C--:B------:R-:W-:Y:S01]  /*cc70*/  FMUL.FTZ R17, R17, R0.reuse ;  /* 0x0000000011117220 */ /* 0x080fe20000410000 */
[----:B------:R-:W-:Y:S01]  /*cc80*/  FSEL R129, R129, -INF , !P3 ;  /* 0xff80000081817808 */ /* 0x000fe20005800000 */
[-C--:B------:R-:W-:Y:S01]  /*cc90*/  FMUL.FTZ R18, R18, R0.reuse ;  /* 0x0000000012127220 */ /* 0x080fe20000410000 */
[----:B------:R-:W-:Y:S01]  /*cca0*/  LOP3.LUT R3, R2, 0xc1, RZ, 0xfc, !PT ;  /* 0x000000c102037812 */ /* 0x000fe200078efcff */
[----:B------:R-:W-:Y:S01]  /*ccb0*/  FMUL.FTZ R19, R19, R0 ;  /* 0x0000000013137220 */ /* 0x000fe20000410000 */
[----:B------:R-:W-:Y:S01]  /*ccc0*/  ISETP.GE.AND P3, PT, R12, R77, PT ;  /* 0x0000004d0c00720c */ /* 0x000fe20003f66270 */
[----:B------:R-:W-:Y:S01]  /*ccd0*/  MUFU.TANH R17, R17 ;  /* 0x0000001100117308 */ /* 0x000fe20000002400 */
[----:B------:R-:W-:-:S02]  /*cce0*/  FSEL R32, R151, -INF , !P5 ;  /* 0xff80000097207808 */ /* 0x000fc40006800000 */
[----:B------:R-:W-:Y:S02]  /*ccf0*/  FSEL R140, R157, -INF , !P5 ;  /* 0xff8000009d8c7808 */ /* 0x000fe40006800000 */
[-C--:B------:R-:W-:Y:S01]  /*cd00*/  ISETP.GE.AND P5, PT, R3, R77.reuse, PT ;  /* 0x0000004d0300720c */ /* 0x080fe20003fa6270 */
[C---:B-1----:R-:W-:Y:S01]  /*cd10*/  HMMA.16816.F32.BF16 R12, R8.reuse, R28, RZ ;  /* 0x0000001c080c723c */ /* 0x042fe200000418ff */
[----:B------:R-:W-:Y:S01]  /*cd20*/  LOP3.LUT R3, R2, 0xc8, RZ, 0xfc, !PT ;  /* 0x000000c802037812 */ /* 0x000fe200078efcff */
[----:B------:R-:W1:Y:S01]  /*cd30*/  MUFU.TANH R18, R18 ;  /* 0x0000001200127308 */ /* 0x000e620000002400 */
[----:B------:R-:W-:Y:S02]  /*cd40*/  FSEL R33, R143, -INF , !P4 ;  /* 0xff8000008f217808 */ /* 0x000fe40006000000 */
[----:B------:R-:W-:Y:S02]  /*cd50*/  FSEL R143, R154, -INF , !P4 ;  /* 0xff8000009a8f7808 */ /* 0x000fe40006000000 */
[C---:B------:R-:W-:Y:S01]  /*cd60*/  LOP3.LUT R20, R2.reuse, 0xb0, RZ, 0xfc, !PT ;  /* 0x000000b002147812 */ /* 0x040fe200078efcff */
[----:B------:R-:W-:Y:S01]  /*cd70*/  HMMA.16816.F32.BF16 R8, R8, R30, RZ ;  /* 0x0000001e0808723c */ /* 0x000fe200000418ff */
[----:B------:R-:W-:Y:S01]  /*cd80*/  ISETP.GE.AND P4, PT, R3, R77, PT ;  /* 0x0000004d0300720c */ /* 0x000fe20003f86270 */
[----:B------:R-:W-:Y:S01]  /*cd90*/  MUFU.TANH R19, R19 ;  /* 0x0000001300137308 */ /* 0x000fe20000002400 */
[----:B------:R-:W-:-:S02]  /*cda0*/  LOP3.LUT R3, R2, 0xc9, RZ, 0xfc, !PT ;  /* 0x000000c902037812 */ /* 0x000fc400078efcff */
[----:B------:R-:W-:Y:S02]  /*cdb0*/  FSEL R38, R130, -INF , !P2 ;  /* 0xff80000082267808 */ /* 0x000fe40005000000 */
[----:B------:R-:W-:Y:S02]  /*cdc0*/  FSEL R134, R134, -INF , !P2 ;  /* 0xff80000086867808 */ /* 0x000fe40005000000 */
[----:B------:R-:W-:Y:S02]  /*cdd0*/  FSEL R30, R144, -INF , !P3 ;  /* 0xff800000901e7808 */ /* 0x000fe40005800000 */
[----:B------:R-:W-:Y:S01]  /*cde0*/  ISETP.GE.AND P2, PT, R20, R77, PT ;  /* 0x0000004d1400720c */ /* 0x000fe20003f46270 */
[----:B----4-:R-:W-:Y:S01]  /*cdf0*/  HMMA.16816.F32.BF16 R12, R4, R24, R12 ;  /* 0x00000018040c723c */ /* 0x010fe2000004180c */
[----:B------:R-:W-:Y:S02]  /*ce00*/  FSEL R144, R156, -INF , !P3 ;  /* 0xff8000009c907808 */ /* 0x000fe40005800000 */
[----:B------:R-:W-:-:S02]  /*ce10*/  LOP3.LUT R20, R2, 0xb1, RZ, 0xfc, !PT ;  /* 0x000000b102147812 */ /* 0x000fc400078efcff */
[-C--:B------:R-:W-:Y:S02]  /*ce20*/  ISETP.GE.AND P3, PT, R3, R77.reuse, PT ;  /* 0x0000004d0300720c */ /* 0x080fe40003f66270 */
[----:B------:R-:W-:Y:S01]  /*ce30*/  LOP3.LUT R3, R2, 0xd0, RZ, 0xfc, !PT ;  /* 0x000000d002037812 */ /* 0x000fe200078efcff */
[----:B------:R-:W-:Y:S01]  /*ce40*/  HMMA.16816.F32.BF16 R4, R4, R26, R8 ;  /* 0x0000001a0404723c */ /* 0x000fe20000041808 */
[----:B------:R-:W-:Y:S02]  /*ce50*/  FSEL R37, R160, -INF , !P1 ;  /* 0xff800000a0257808 */ /* 0x000fe40004800000 */
[----:B------:R-:W-:Y:S02]  /*ce60*/  FSEL R130, R161, -INF , !P1 ;  /* 0xff800000a1827808 */ /* 0x000fe40004800000 */
[----:B------:R-:W-:Y:S02]  /*ce70*/  FSEL R29, R145, -INF , !P2 ;  /* 0xff800000911d7808 */ /* 0x000fe40005000000 */
[----:B------:R-:W-:-:S02]  /*ce80*/  ISETP.GE.AND P1, PT, R20, R77, PT ;  /* 0x0000004d1400720c */ /* 0x000fc40003f26270 */
[----:B------:R-:W-:Y:S02]  /*ce90*/  FSEL R145, R150, -INF , !P2 ;  /* 0xff80000096917808 */ /* 0x000fe40005000000 */
[-C--:B------:R-:W-:Y:S01]  /*cea0*/  ISETP.GE.AND P2, PT, R3, R77.reuse, PT ;  /* 0x0000004d0300720c */ /* 0x080fe20003f46270 */
[-C--:B------:R-:W-:Y:S01]  /*ceb0*/  FMUL.FTZ R8, R14, R0.reuse ;  /* 0x000000000e087220 */ /* 0x080fe20000410000 */
[----:B------:R-:W-:Y:S01]  /*cec0*/  LOP3.LUT R20, R2, 0xb8, RZ, 0xfc, !PT ;  /* 0x000000b802147812 */ /* 0x000fe200078efcff */
[-C--:B------:R-:W-:Y:S01]  /*ced0*/  FMUL.FTZ R12, R12, R0.reuse ;  /* 0x000000000c0c7220 */ /* 0x080fe20000410000 */
[----:B------:R-:W-:Y:S01]  /*cee0*/  LOP3.LUT R3, R2, 0xd1, RZ, 0xfc, !PT ;  /* 0x000000d102037812 */ /* 0x000fe200078efcff */
[----:B------:R4:W-:Y:S01]  /*cef0*/  MUFU.TANH R10, R8 ;  /* 0x00000008000a7308 */ /* 0x0009e20000002400 */
[----:B------:R-:W-:Y:S01]  /*cf00*/  FSEL R36, R135, -INF , !P0 ;  /* 0xff80000087247808 */ /* 0x000fe20004000000 */
[-C--:B------:R-:W-:Y:S01]  /*cf10*/  FMUL.FTZ R13, R13, R0.reuse ;  /* 0x000000000d0d7220 */ /* 0x080fe20000410000 */
[----:B------:R-:W-:Y:S01]  /*cf20*/  FSEL R28, R146, -INF , !P1 ;  /* 0xff800000921c7808 */ /* 0x000fe20004800000 */
[-C--:B------:R-:W-:Y:S01]  /*cf30*/  FMUL.FTZ R4, R4, R0.reuse ;  /* 0x0000000004047220 */ /* 0x080fe20000410000 */
[----:B------:R-:W-:Y:S01]  /*cf40*/  FSEL R135, R159, -INF , !P0 ;  /* 0xff8000009f877808 */ /* 0x000fe20004000000 */
[-C--:B------:R-:W-:Y:S01]  /*cf50*/  FMUL.FTZ R5, R5, R0.reuse ;  /* 0x0000000005057220 */ /* 0x080fe20000410000 */
[----:B------:R-:W-:Y:S01]  /*cf60*/  FSEL R146, R149, -INF , !P1 ;  /* 0xff80000095927808 */ /* 0x000fe20004800000 */
[----:B------:R-:W-:Y:S01]  /*cf70*/  FMUL.FTZ R6, R6, R0 ;  /* 0x0000000006067220 */ /* 0x000fe20000410000 */
[-C--:B------:R-:W-:Y:S01]  /*cf80*/  ISETP.GE.AND P0, PT, R20, R77.reuse, PT ;  /* 0x0000004d1400720c */ /* 0x080fe20003f06270 */
[----:B------:R-:W-:Y:S01]  /*cf90*/  MUFU.TANH R12, R12 ;  /* 0x0000000c000c7308 */ /* 0x000fe20000002400 */
[----:B------:R-:W-:-:S02]  /*cfa0*/  ISETP.GE.AND P1, PT, R3, R77, PT ;  /* 0x0000004d0300720c */ /* 0x000fc40003f26270 */
[C---:B------:R-:W-:Y:S02]  /*cfb0*/  LOP3.LUT R3, R2.reuse, 0xd8, RZ, 0xfc, !PT ;  /* 0x000000d802037812 */ /* 0x040fe400078efcff */
[----:B------:R-:W-:Y:S02]  /*cfc0*/  FSEL R25, R131, -INF , !P0 ;  /* 0xff80000083197808 */ /* 0x000fe40004000000 */
[----:B------:R-:W-:Y:S01]  /*cfd0*/  FSEL R147, R147, -INF , !P0 ;  /* 0xff80000093937808 */ /* 0x000fe20004000000 */
[----:B------:R3:W1:Y:S01]  /*cfe0*/  MUFU.TANH R20, R16 ;  /* 0x0000001000147308 */ /* 0x0006620000002400 */
[----:B------:R-:W-:Y:S01]  /*cff0*/  ISETP.GE.AND P0, PT, R3, R77, PT ;  /* 0x0000004d0300720c */ /* 0x000fe20003f06270 */
[-C--:B----4-:R-:W-:Y:S01]  /*d000*/  FMUL.FTZ R8, R15, R0.reuse ;  /* 0x000000000f087220 */ /* 0x090fe20000410000 */
[----:B------:R-:W-:Y:S01]  /*d010*/  LOP3.LUT R3, R2, 0xe0, RZ, 0xfc, !PT ;  /* 0x000000e002037812 */ /* 0x000fe200078efcff */
[----:B------:R-:W-:Y:S01]  /*d020*/  FMUL.FTZ R0, R7, R0 ;  /* 0x0000000007007220 */ /* 0x000fe20000410000 */
[----:B------:R-:W-:-:S02]  /*d030*/  FSEL R24, R141, -INF , !P6 ;  /* 0xff8000008d187808 */ /* 0x000fc40007000000 */
[----:B------:R-:W-:Y:S01]  /*d040*/  FSEL R131, R148, -INF , !P6 ;  /* 0xff80000094837808 */ /* 0x000fe20007000000 */
[----:B------:R-:W-:Y:S01]  /*d050*/  MUFU.TANH R13, R13 ;  /* 0x0000000d000d7308 */ /* 0x000fe20000002400 */
[----:B------:R-:W-:Y:S02]  /*d060*/  FSEL R136, R136, -INF , !P5 ;  /* 0xff80000088887808 */ /* 0x000fe40006800000 */
[----:B------:R-:W-:Y:S02]  /*d070*/  FSEL R26, R97, -INF , !P4 ;  /* 0xff800000611a7808 */ /* 0x000fe40006000000 */
[----:B------:R-:W-:Y:S02]  /*d080*/  FSEL R114, R114, -INF , !P4 ;  /* 0xff80000072727808 */ /* 0x000fe40006000000 */
[----:B------:R-:W-:Y:S01]  /*d090*/  FSEL R62, R62, -INF , !P3 ;  /* 0xff8000003e3e7808 */ /* 0x000fe20005800000 */
[----:B------:R-:W4:Y:S01]  /*d0a0*/  MUFU.TANH R8, R8 ;  /* 0x0000000800087308 */ /* 0x000f220000002400 */
[----:B---3--:R-:W-:-:S02]  /*d0b0*/  LOP3.LUT R16, R2, 0xc0, RZ, 0xfc, !PT ;  /* 0x000000c002107812 */ /* 0x008fc400078efcff */
[----:B------:R-:W-:Y:S02]  /*d0c0*/  FSEL R112, R112, -INF , !P3 ;  /* 0xff80000070707808 */ /* 0x000fe40005800000 */
[-C--:B------:R-:W-:Y:S02]  /*d0d0*/  ISETP.GE.AND P6, PT, R16, R77.reuse, PT ;  /* 0x0000004d1000720c */ /* 0x080fe40003fc6270 */
[----:B------:R-:W-:Y:S01]  /*d0e0*/  FSEL R16, R116, -INF , !P5 ;  /* 0xff80000074107808 */ /* 0x000fe20006800000 */
[----:B------:R-:W-:Y:S01]  /*d0f0*/  MUFU.TANH R4, R4 ;  /* 0x0000000400047308 */ /* 0x000fe20000002400 */
[----:B------:R-:W-:Y:S02]  /*d100*/  ISETP.GE.AND P5, PT, R3, R77, PT ;  /* 0x0000004d0300720c */ /* 0x000fe40003fa6270 */
[----:B------:R-:W-:Y:S02]  /*d110*/  LOP3.LUT R3, R2, 0xe1, RZ, 0xfc, !PT ;  /* 0x000000e102037812 */ /* 0x000fe400078efcff */
[----:B------:R-:W-:-:S02]  /*d120*/  FSEL R14, R119, -INF , !P6 ;  /* 0xff800000770e7808 */ /* 0x000fc40007000000 */
[----:B------:R-:W-:Y:S01]  /*d130*/  FSEL R139, R139, -INF , !P6 ;  /* 0xff8000008b8b7808 */ /* 0x000fe20007000000 */
[----:B------:R-:W-:Y:S01]  /*d140*/  MUFU.TANH R5, R5 ;  /* 0x0000000500057308 */ /* 0x000fe20000002400 */
[-C--:B------:R-:W-:Y:S02]  /*d150*/  ISETP.GE.AND P6, PT, R3, R77.reuse, PT ;  /* 0x0000004d0300720c */ /* 0x080fe40003fc6270 */
[C---:B------:R-:W-:Y:S02]  /*d160*/  LOP3.LUT R3, R2.reuse, 0xe8, RZ, 0xfc, !PT ;  /* 0x000000e802037812 */ /* 0x040fe400078efcff */
[----:B------:R-:W-:Y:S02]  /*d170*/  LOP3.LUT R9, R2, 0xd9, RZ, 0xfc, !PT ;  /* 0x000000d902097812 */ /* 0x000fe400078efcff */
[----:B------:R-:W-:Y:S01]  /*d180*/  @P5 LOP3.LUT R71, R71, 0x1, RZ, 0xfc, !PT ;  /* 0x0000000147475812 */ /* 0x000fe200078efcff */
[----:B------:R-:W3:Y:S01]  /*d190*/  MUFU.TANH R6, R6 ;  /* 0x0000000600067308 */ /* 0x000ee20000002400 */
[----:B------:R-:W-:-:S02]  /*d1a0*/  ISETP.GE.AND P5, PT, R3, R77, PT ;  /* 0x0000004d0300720c */ /* 0x000fc40003fa6270 */
[----:B------:R-:W-:Y:S02]  /*d1b0*/  LOP3.LUT R3, R2, 0xe9, RZ, 0xfc, !PT ;  /* 0x000000e902037812 */ /* 0x000fe400078efcff */
[----:B------:R-:W-:Y:S02]  /*d1c0*/  FSEL R80, R80, -INF , !P2 ;  /* 0xff80000050507808 */ /* 0x000fe40005000000 */
[-C--:B------:R-:W-:Y:S01]  /*d1d0*/  ISETP.GE.AND P4, PT, R3, R77.reuse, PT ;  /* 0x0000004d0300720c */ /* 0x080fe20003f86270 */
[----:B------:R-:W3:Y:S01]  /*d1e0*/  MUFU.TANH R0, R0 ;  /* 0x0000000000007308 */ /* 0x000ee20000002400 */
[----:B------:R-:W-:Y:S02]  /*d1f0*/  LOP3.LUT R3, R2, 0xf0, RZ, 0xfc, !PT ;  /* 0x000000f002037812 */ /* 0x000fe400078efcff */
[----:B------:R-:W-:Y:S02]  /*d200*/  FSEL R103, R103, -INF , !P2 ;  /* 0xff80000067677808 */ /* 0x000fe40005000000 */
[----:B------:R-:W-:-:S02]  /*d210*/  ISETP.GE.AND P3, PT, R3, R77, PT ;  /* 0x0000004d0300720c */ /* 0x000fc40003f66270 */
[----:B------:R-:W-:Y:S02]  /*d220*/  LOP3.LUT R3, R2, 0xf1, RZ, 0xfc, !PT ;  /* 0x000000f102037812 */ /* 0x000fe400078efcff */
[----:B------:R-:W-:Y:S02]  /*d230*/  FSEL R84, R84, -INF , !P1 ;  /* 0xff80000054547808 */ /* 0x000fe40004800000 */
[----:B------:R-:W-:Y:S02]  /*d240*/  FSEL R100, R100, -INF , !P1 ;  /* 0xff80000064647808 */ /* 0x000fe40004800000 */
[----:B------:R-:W-:Y:S02]  /*d250*/  FSEL R83, R83, -INF , !P0 ;  /* 0xff80000053537808 */ /* 0x000fe40004000000 */
[----:B------:R-:W-:Y:S01]  /*d260*/  FSEL R116, R86, -INF , !P0 ;  /* 0xff80000056747808 */ /* 0x000fe20004000000 */
[----:B------:R-:W-:Y:S01]  /*d270*/  BAR.SYNC.DEFER_BLOCKING 0x0 ;  /* 0x0000000000007b1d */ /* 0x000fe20000010000 */
[----:B------:R-:W-:-:S02]  /*d280*/  ISETP.GE.AND P2, PT, R3, R77, PT ;  /* 0x0000004d0300720c */ /* 0x000fc40003f46270 */
[----:B------:R-:W-:Y:S02]  /*d290*/  LOP3.LUT P0, RZ, R71, 0x1, RZ, 0xc0, !PT ;  /* 0x0000000147ff7812 */ /* 0x000fe4000780c0ff */
[----:B------:R-:W-:Y:S02]  /*d2a0*/  ISETP.GE.AND P1, PT, R9, R77, PT ;  /* 0x0000004d0900720c */ /* 0x000fe40003f26270 */
[C---:B------:R-:W-:Y:S02]  /*d2b0*/  LOP3.LUT R3, R2.reuse, 0xf8, RZ, 0xfc, !PT ;  /* 0x000000f802037812 */ /* 0x040fe400078efcff */
[----:B------:R-:W-:Y:S02]  /*d2c0*/  LOP3.LUT R2, R2, 0xf9, RZ, 0xfc, !PT ;  /* 0x000000f902027812 */ /* 0x000fe400078efcff */
[----:B------:R-:W-:Y:S02]  /*d2d0*/  FSEL R82, R82, -INF , !P1 ;  /* 0xff80000052527808 */ /* 0x000fe40004800000 */
[----:B------:R-:W-:-:S02]  /*d2e0*/  FSEL R119, R85, -INF , !P1 ;  /* 0xff80000055777808 */ /* 0x000fc40004800000 */
[----:B--2---:R-:W-:Y:S02]  /*d2f0*/  FSEL R71, R21, -INF , !P0 ;  /* 0xff80000015477808 */ /* 0x004fe40004000000 */
[----:B------:R-:W-:Y:S02]  /*d300*/  FSEL R141, R81, -INF , !P0 ;  /* 0xff800000518d7808 */ /* 0x000fe40004000000 */
[-C--:B------:R-:W-:Y:S02]  /*d310*/  ISETP.GE.AND P1, PT, R3, R77.reuse, PT ;  /* 0x0000004d0300720c */ /* 0x080fe40003f26270 */
[----:B------:R-:W-:Y:S02]  /*d320*/  ISETP.GE.AND P0, PT, R2, R77, PT ;  /* 0x0000004d0200720c */ /* 0x000fe40003f06270 */
[----:B------:R-:W-:Y:S02]  /*d330*/  FSEL R77, R23, -INF , !P6 ;  /* 0xff800000174d7808 */ /* 0x000fe40007000000 */
[----:B------:R-:W-:-:S02]  /*d340*/  FSEL R148, R69, -INF , !P6 ;  /* 0xff80000045947808 */ /* 0x000fc40007000000 */
[----:B------:R-:W-:Y:S02]  /*d350*/  ISETP.NE.AND P6, PT, R190, 0x1, PT ;  /* 0x00000001be00780c */ /* 0x000fe40003fc5270 */
[----:B-1----:R-:W-:Y:S02]  /*d360*/  FSEL R69, R18, -INF , !P5 ;  /* 0xff80000012457808 */ /* 0x002fe40006800000 */
[----:B------:R-:W-:Y:S02]  /*d370*/  FSEL R149, R20, -INF , !P5 ;  /* 0xff80000014957808 */ /* 0x000fe40006800000 */
[----:B------:R-:W-:Y:S02]  /*d380*/  FSEL R81, R19, -INF , !P4 ;  /* 0xff80000013517808 */ /* 0x000fe40006000000 */
[----:B------:R-:W-:Y:S02]  /*d390*/  FSEL R150, R17, -INF , !P4 ;  /* 0xff80000011967808 */ /* 0x000fe40006000000 */
[----:B------:R-:W-:-:S02]  /*d3a0*/  FSEL R85, R10, -INF , !P3 ;  /* 0xff8000000a557808 */ /* 0x000fc40005800000 */
[----:B------:R-:W-:Y:S02]  /*d3b0*/  FSEL R151, R12, -INF , !P3 ;  /* 0xff8000000c977808 */ /* 0x000fe40005800000 */
[----:B----4-:R-:W-:Y:S02]  /*d3c0*/  FSEL R86, R8, -INF , !P2 ;  /* 0xff80000008567808 */ /* 0x010fe40005000000 */
[----:B------:R-:W-:Y:S02]  /*d3d0*/  FSEL R154, R13, -INF , !P2 ;  /* 0xff8000000d9a7808 */ /* 0x000fe40005000000 */
[----:B---3--:R-:W-:Y:S02]  /*d3e0*/  FSEL R97, R6, -INF , !P1 ;  /* 0xff80000006617808 */ /* 0x008fe40004800000 */
[----:B------:R-:W-:Y:S02]  /*d3f0*/  FSEL R156, R4, -INF , !P1 ;  /* 0xff800000049c7808 */ /* 0x000fe40004800000 */
[----:B------:R-:W-:-:S02]  /*d400*/  FSEL R158, R0, -INF , !P0 ;  /* 0xff800000009e7808 */ /* 0x000fc40004000000 */
        /* <DEDUP_REMOVED lines=15> */
.L_x_1093:
        /* <DEDUP_REMOVED lines=10> */
[----:B-1----:R-:W-:Y:S02]  /*d5a0*/  IMAD.MOV R3, RZ, RZ, -R5 ;  /* 0x000000ffff037224 */ /* 0x002fe400078e0a05 */
[----:B------:R-:W-:Y:S02]  /*d5b0*/  IMAD.MOV.U32 R4, RZ, RZ, RZ ;  /* 0x000000ffff047224 */ /* 0x000fe400078e00ff */
[----:B------:R-:W-:-:S04]  /*d5c0*/  IMAD R3, R3, R0, RZ ;  /* 0x0000000003037224 */ /* 0x000fc800078e02ff */
        /* <DEDUP_REMOVED lines=48> */
.L_x_1094:
[----:B------:R-:W-:Y:S05]  /*d8d0*/  BSYNC.RECONVERGENT B0 ;  /* 0x0000000000007941 */ /* 0x000fea0003800200 */
.L_x_1092:
[----:B------:R-:W-:Y:S01]  /*d8e0*/  ISETP.GE.AND P0, PT, R132, R234, PT ;  /* 0x000000ea8400720c */ /* 0x000fe20003f06270 */
[C---:B------:R-:W-:Y:S01]  /*d8f0*/  IMAD.SHL.U32 R12, R174.reuse, 0x40, RZ ;  /* 0x00000040ae0c7824 */ /* 0x040fe200078e00ff */
[C---:B------:R-:W-:Y:S02]  /*d900*/  LEA R2, P1, R174.reuse, R229, 0x6 ;  /* 0x000000e5ae027211 */ /* 0x040fe400078230ff */
[--C-:B------:R-:W-:Y:S02]  /*d910*/  SHF.L.U64.HI R0, R174, 0x6, R175.reuse ;  /* 0x00000006ae007819 */ /* 0x100fe400000102af */
[----:B------:R-:W-:Y:S02]  /*d920*/  IADD3 R10, P2, PT, R12, R2, RZ ;  /* 0x000000020c0a7210 */ /* 0x000fe40007f5e0ff */
[----:B------:R-:W-:Y:S02]  /*d930*/  LEA.HI.X R3, R174, R228, R175, 0x6, P1 ;  /* 0x000000e4ae037211 */ /* 0x000fe400008f34af */
[----:B------:R-:W-:-:S03]  /*d940*/  IADD3 R8, P1, PT, R10, R12, RZ ;  /* 0x0000000c0a087210 */ /* 0x000fc60007f3e0ff */
[----:B------:R-:W-:Y:S01]  /*d950*/  IMAD.X R11, R0, 0x1, R3, P2 ;  /* 0x00000001000b7824 */ /* 0x000fe200010e0603 */
[----:B------:R-:W-:Y:S01]  /*d960*/  IADD3 R6, P2, PT, R8, R12, RZ ;  /* 0x0000000c08067210 */ /* 0x000fe20007f5e0ff */
[----:B------:R-:W-:Y:S02]  /*d970*/  @!P0 IMAD.MOV.U32 R4, RZ, RZ, R229 ;  /* 0x000000ffff048224 */ /* 0x000fe400078e00e5 */
[----:B------:R-:W-:Y:S02]  /*d980*/  @!P0 IMAD.MOV.U32 R5, RZ, RZ, R228 ;  /* 0x000000ffff058224 */ /* 0x000fe400078e00e4 */
[----:B------:R-:W-:-:S03]  /*d990*/  IMAD.X R9, R11, 0x1, R0, P1 ;  /* 0x000000010b097824 */ /* 0x000fc600008e0600 */
[----:B------:R-:W-:Y:S01]  /*d9a0*/  @!PT LDS RZ, [RZ] ;  /* 0x00000000fffff984 */ /* 0x000fe20000000800 */
[----:B------:R-:W-:Y:S01]  /*d9b0*/  @!PT LDS RZ, [RZ] ;  /* 0x00000000fffff984 */ /* 0x000fe20000000800 */
[----:B------:R-:W-:Y:S01]  /*d9c0*/  @!PT LDS RZ, [RZ] ;  /* 0x00000000fffff984 */ /* 0x000fe20000000800 */
[----:B------:R1:W-:Y:S01]  /*d9d0*/  @!P0 LDGSTS.E.BYPASS.LTC128B.128 [R173+0x1000], desc[UR4][R4.64] ;  /* 0x0100000004ad8fae */ /* 0x0003e2000b981a04 */
[----:B------:R-:W-:-:S03]  /*d9e0*/  IMAD.X R7, R9, 0x1, R0, P2 ;  /* 0x0000000109077824 */ /* 0x000fc600010e0600 */
        /* <DEDUP_REMOVED lines=14> */
[----:B------:R2:W-:Y:S01]  /*dad0*/  @!P0 LDGSTS.E.BYPASS.LTC128B.128 [R173+0x2800], desc[UR4][R8.64] ;  /* 0x0280000008ad8fae */ /* 0x0005e2000b981a04 */
[----:B-1----:R-:W-:-:S03]  /*dae0*/  IADD3 R4, P1, PT, R6, R12, RZ ;  /* 0x0000000c06047210 */ /* 0x002fc60007f3e0ff */
[----:B------:R2:W-:Y:S02]  /*daf0*/  @P0 STS.128 [R173+0x2800], RZ ;  /* 0x002800ffad000388 */ /* 0x0005e40000000c00 */
[----:B------:R-:W-:Y:S02]  /*db00*/  IMAD.X R5, R7, 0x1, R0, P1 ;  /* 0x0000000107057824 */ /* 0x000fe400008e0600 */
[----:B------:R-:W-:Y:S01]  /*db10*/  @!PT LDS RZ, [RZ] ;  /* 0x00000000fffff984 */ /* 0x000fe20000000800 */
[----:B------:R-:W-:Y:S01]  /*db20*/  @!PT LDS RZ, [RZ] ;  /* 0x00000000fffff984 */ /* 0x000fe20000000800 */
[----:B------:R-:W-:Y:S01]  /*db30*/  @!PT LDS RZ, [RZ] ;  /* 0x00000000fffff984 */ /* 0x000fe20000000800 */
[----:B------:R2:W-:Y:S01]  /*db40*/  @!P0 LDGSTS.E.BYPASS.LTC128B.128 [R173+0x3000], desc[UR4][R6.64] ;  /* 0x0300000006ad8fae */ /* 0x0005e2000b981a04 */
[----:B---3--:R-:W-:-:S03]  /*db50*/  IADD3 R2, P2, PT, R4, R12, RZ ;  /* 0x0000000c04027210 */ /* 0x008fc60007f5e0ff */
[----:B------:R2:W-:Y:S02]  /*db60*/  @P0 STS.128 [R173+0x3000], RZ ;  /* 0x003000ffad000388 */ /* 0x0005e40000000c00 */
[----:B------:R-:W-:Y:S02]  /*db70*/  IMAD.X R3, R5, 0x1, R0, P2 ;  /* 0x0000000105037824 */ /* 0x000fe400010e0600 */
[----:B------:R-:W-:Y:S01]  /*db80*/  @!PT LDS RZ, [RZ] ;  /* 0x00000000fffff984 */ /* 0x000fe20000000800 */
[----:B------:R-:W-:Y:S01]  /*db90*/  @!PT LDS RZ, [RZ] ;  /* 0x00000000fffff984 */ /* 0x000fe20000000800 */
[----:B------:R-:W-:Y:S01]  /*dba0*/  @!PT LDS RZ, [RZ] ;  /* 0x00000000fffff984 */ /* 0x000fe20000000800 */
[----:B------:R2:W-:Y:S01]  /*dbb0*/  @!P0 LDGSTS.E.BYPASS.LTC128B.128 [R173+0x3800], desc[UR4][R4.64] ;  /* 0x0380000004ad8fae */ /* 0x0005e2000b981a04 */
[----:B----4-:R-:W-:-:S03]  /*dbc0*/  @!P0 IADD3 R10, P1, PT, R2, R12, RZ ;  /* 0x0000000c020a8210 */ /* 0x010fc60007f3e0ff */
        /* <DEDUP_REMOVED lines=13> */
.L_x_1091:
[----:B------:R-:W-:Y:S05]  /*dca0*/  BSYNC.RECONVERGENT B1 ;  /* 0x0000000000017941 */ /* 0x000fea0003800200 */
.L_x_1090:
        /* <DEDUP_REMOVED lines=65> */
[----:B--2---:R-:W1:Y:S04]  /*e0c0*/  SHFL.BFLY PT, R2, R21, 0x2, 0x1f ;  /* 0x0c401f0015027f89 */ /* 0x004e6800000e0000 */
        /* <DEDUP_REMOVED lines=122> */
[----:B------:R-:W-:Y:S01]  /*e870*/  LEA R23, R2, UR6, 0x1 ;  /* 0x0000000602177c11 */ /* 0x000fe2000f8e08ff */
        /* <DEDUP_REMOVED lines=181> */
[----:B------:R-:W2:Y:S01]  /*f3d0*/  LDSM.16.MT88.4 R40, [R20+0x7400] ;  /* 0x007400001428783b */ /* 0x000ea20000004200 */
[----:B-1----:R-:W-:-:S06]  /*f3e0*/  FFMA.FTZ R2, R134, R0, -R5 ;  /* 0x0000000086027223 */ /* 0x002fcc0000010805 */
[C---:B---3--:R-:W-:Y:S01]  /*f3f0*/  HMMA.16816.F32.BF16 R12, R8.reuse, R34, R12 ;  /* 0x00000022080c723c */ /* 0x048fe2000004180c */
[----:B------:R1:W-:Y:S07]  /*f400*/  MUFU.EX2 R68, R2 ;  /* 0x0000000200447308 */ /* 0x0003ee0000000800 */
        /* <DEDUP_REMOVED lines=16> */
[C---:B------:R-:W-:Y:S08]  /*f510*/  HMMA.16816.F32.BF16 R28, R8.reuse, R36, R28 ;  /* 0x00000024081c723c */ /* 0x040ff0000004181c */
[----:B------:R-:W-:Y:S01]  /*f520*/  HMMA.16816.F32.BF16 R24, R8, R38, R24 ;  /* 0x000000260818723c */ /* 0x000fe20000041818 */
[----:B------:R-:W2:Y:S01]  /*f530*/  LDSM.16.MT88.4 R36, [R20+0x7c00] ;  /* 0x007c00001424783b */ /* 0x000ea20000004200 */
        /* <DEDUP_REMOVED lines=15> */
[----:B------:R-:W-:Y:S01]  /*f630*/  FFMA.FTZ R6, R146, R0, -R5 ;  /* 0x0000000092067223 */ /* 0x000fe20000010805 */
[----:B-----5:R-:W-:Y:S01]  /*f640*/  F2FP.BF16.F32.PACK_AB R10, R61, R62 ;  /* 0x0000003e3d0a723e */ /* 0x020fe200000010ff */
[----:B------:R-:W-:Y:S01]  /*f650*/  FADD.FTZ R2, R166, R2 ;  /* 0x00000002a6027221 */ /* 0x000fe20000010000 */
[----:B------:R-:W-:-:S03]  /*f660*/  FADD.FTZ R4, R59, R4 ;  /* 0x000000043b047221 */ /* 0x000fc60000010000 */
        /* <DEDUP_REMOVED lines=14> */
[-CC-:B------:R-:W-:Y:S01]  /*f750*/  FFMA.FTZ R7, R156, R0.reuse, -R5.reuse ;  /* 0x000000009c077223 */ /* 0x180fe20000010805 */
        /* <DEDUP_REMOVED lines=119> */
[----:B------:R-:W-:Y:S01]  /*fed0*/  LDSM.16.MT88.4 R28, [R20+0x8800] ;  /* 0x00880000141c783b */ /* 0x000fe20000004200 */
[----:B-1----:R-:W-:-:S03]  /*fee0*/  FFMA.FTZ R4, R141, R0, -R5 ;  /* 0x000000008d047223 */ /* 0x002fc60000010805 */
[----:B------:R1:W2:Y:S03]  /*fef0*/  LDSM.16.MT88.4 R140, [R23+0x8800] ;  /* 0x00880000178c783b */ /* 0x0002a60000004200 */
[C---:B----4-:R-:W-:Y:S01]  /*ff00*/  HMMA.16816.F32.BF16 R16, R8.reuse, R40, R16 ;  /* 0x000000280810723c */ /* 0x050fe20000041810 */
[----:B------:R3:W-:Y:S07]  /*ff10*/  MUFU.EX2 R45, R4 ;  /* 0x00000004002d7308 */ /* 0x0007ee0000000800 */
[----:B------:R-:W-:Y:S01]  /*ff20*/  HMMA.16816.F32.BF16 R12, R8, R42, R12 ;  /* 0x0000002a080c723c */ /* 0x000fe2000004180c */
[----:B------:R-:W-:-:S02]  /*ff30*/  F2FP.BF16.F32.PACK_AB R9, R82, R98 ;  /* 0x000000625209723e */ /* 0x000fc400000010ff */
[----:B------:R-:W-:Y:S01]  /*ff40*/  F2FP.BF16.F32.PACK_AB R11, R69, R77 ;  /* 0x0000004d450b723e */ /* 0x000fe200000010ff */
[----:B---3--:R-:W-:-:S04]  /*ff50*/  FFMA.FTZ R4, R148, R0, -R5 ;  /* 0x0000000094047223 */ /* 0x008fc80000010805 */
[----:B------:R3:W4:Y:S08]  /*ff60*/  MUFU.EX2 R44, R4 ;  /* 0x00000004002c7308 */ /* 0x0007300000000800 */
[----:B-1----:R-:W-:Y:S01]  /*ff70*/  MUFU.EX2 R23, R7 ;  /* 0x0000000700177308 */ /* 0x002fe20000000800 */
[----:B---3--:R-:W-:Y:S01]  /*ff80*/  FFMA.FTZ R4, R149, R0, -R5 ;  /* 0x0000000095047223 */ /* 0x008fe20000010805 */
[----:B----4-:R-:W-:-:S02]  /*ff90*/  F2FP.BF16.F32.PACK_AB R8, R44, R45 ;  /* 0x0000002d2c08723e */ /* 0x010fc400000010ff */
[----:B------:R-:W-:-:S04]  /*ffa0*/  F2FP.BF16.F32.PACK_AB R149, R53, R57 ;  /* 0x000000393595723e */ /* 0x000fc800000010ff */
[----:B------:R1:W-:Y:S02]  /*ffb0*/  MUFU.EX2 R39, R4 ;  /* 0x0000000400277308 */ /* 0x0003e40000000800 */
[----:B-1----:R-:W-:-:S06]  /*ffc0*/  FFMA.FTZ R4, R150, R0, -R5 ;  /* 0x0000000096047223 */ /* 0x002fcc0000010805 */
[----:B------:R1:W3:Y:S02]  /*ffd0*/  MUFU.EX2 R37, R4 ;  /* 0x0000000400257308 */ /* 0x0002e40000000800 */
[----:B-1----:R-:W-:Y:S01]  /*ffe0*/  FFMA.FTZ R4, R151, R0, -R5 ;  /* 0x0000000097047223 */ /* 0x002fe20000010805 */
[----:B---3--:R-:W-:Y:S02]  /*fff0*/  F2FP.BF16.F32.PACK_AB R10, R37, R39 ;  /* 0x00000027250a723e */ /* 0x008fe400000010ff */
[----:B------:R-:W-:-:S03]  /*10000*/  F2FP.BF16.F32.PACK_AB R151, R3, R49 ;  /* 0x000000310397723e */ /* 0x000fc600000010ff */
[----:B------:R1:W-:Y:S02]  /*10010*/  MUFU.EX2 R38, R4 ;  /* 0x0000000400267308 */ /* 0x0003e40000000800 */
[C---:B--2---:R-:W-:Y:S08]  /*10020*/  HMMA.16816.F32.BF16 R136, R8.reuse, R140, R136 ;  /* 0x0000008c0888723c */ /* 0x044ff00000041888 */
[----:B------:R-:W-:Y:S01]  /*10030*/  HMMA.16816.F32.BF16 R140, R8, R142, R24 ;  /* 0x0000008e088c723c */ /* 0x000fe20000041818 */
[----:B-1----:R-:W-:Y:S01]  /*10040*/  FADD.FTZ R4, R214, R2 ;  /* 0x00000002d6047221 */ /* 0x002fe20000010000 */
[-CC-:B------:R-:W-:Y:S01]  /*10050*/  FFMA.FTZ R2, R154, R0.reuse, -R5.reuse ;  /* 0x000000009a027223 */ /* 0x180fe20000010805 */
[----:B------:R-:W-:-:S05]  /*10060*/  FFMA.FTZ R5, R157, R0, -R5 ;  /* 0x000000009d057223 */ /* 0x000fca0000010805 */
[C---:B------:R-:W-:Y:S01]  /*10070*/  HMMA.16816.F32.BF16 R144, R8.reuse, R28, R16 ;  /* 0x0000001c0890723c */ /* 0x040fe20000041810 */
        /* <DEDUP_REMOVED lines=53> */
[----:B------:R-:W-:Y:S01]  /*103d0*/  VIADD R190, R190, 0xfffffffe ;  /* 0xfffffffebebe7836 */ /* 0x000fe20000000000 */
[----:B------:R-:W-:Y:S01]  /*103e0*/  MOV R134, R21 ;  /* 0x0000001500867202 */ /* 0x000fe20000000f00 */
[----:B------:R-:W-:Y:S01]  /*103f0*/  IMAD.MOV.U32 R135, RZ, RZ, R22 ;  /* 0x000000ffff877224 */ /* 0x000fe200078e0016 */
[----:B------:R-:W-:-:S13]  /*10400*/  ISETP.NE.AND.EX P4, PT, R233, RZ, PT, P0 ;  /* 0x000000ffe900720c */ /* 0x000fda0003f85300 */
.L_x_1102:
[----:B------:R-:W-:Y:S01]  /*10410*/  MOV R13, R231 ;  /* 0x000000e7000d7202 */ /* 0x000fe20000000f00 */
[----:B------:R-:W-:Y:S04]  /*10420*/  DEPBAR.LE SB0, 0x0 ;  /* 0x000080000000791a */ /* 0x000fe80000000000 */
[----:B------:R-:W-:Y:S05]  /*10430*/  WARPSYNC.ALL ;  /* 0x0000000000007948 */ /* 0x000fea0003800000 */
[----:B------:R-:W-:Y:S01]  /*10440*/  BAR.SYNC.DEFER_BLOCKING 0x0 ;  /* 0x0000000000007b1d */ /* 0x000fe20000010000 */
[----:B------:R-:W-:Y:S01]  /*10450*/  MOV R11, R230 ;  /* 0x000000e6000b7202 */ /* 0x000fe20000000f00 */
[----:B------:R-:W-:Y:S02]  /*10460*/  @!P4 IMAD.MOV.U32 R0, RZ, RZ, RZ ;  /* 0x000000ffff00c224 */ /* 0x000fe400078e00ff */
[----:B------:R-:W-:Y:S03]  /*10470*/  IMAD.SHL.U32 R12, R192, 0x40, RZ ;  /* 0x00000040c00c7824 */ /* 0x000fe600078e00ff */
[----:B------:R-:W-:Y:S01]  /*10480*/  @!P4 IADD3 R3, P0, PT, RZ, -R0, RZ ;  /* 0x80000000ff03c210 */ /* 0x000fe20007f1e0ff */
[----:B------:R-:W2:Y:S01]  /*10490*/  @!P4 LD.E R2, desc[UR4][R152.64+0x40] ;  /* 0x000040049802c980 */ /* 0x000ea2000c101900 */
[----:B------:R-:W-:Y:S01]  /*104a0*/  BSSY.RECONVERGENT B0, `(.L_x_1096) ;  /* 0x0000046000007945 */ /* 0x000fe20003800200 */
[----:B--2---:R-:W-:Y:S04]  /*104b0*/  @!P4 IMAD.SHL.U32 R0, R2, 0x100, RZ ;  /* 0x000001000200c824 */ /* 0x004fe800078e00ff */
[----:B------:R-:W-:Y:S01]  /*104c0*/  @!P4 IMAD.X R0, RZ, RZ, ~R0, P0 ;  /* 0x000000ffff00c224 */ /* 0x000fe200000e0e00 */
[----:B------:R-:W-:Y:S04]  /*104d0*/  ISETP.GE.AND P0, PT, R132, R234, PT ;  /* 0x000000ea8400720c */ /* 0x000fe80003f06270 */
        /* <DEDUP_REMOVED lines=34> */
[-C--:B------:R-:W-:Y:S04]  /*10700*/  LOP3.LUT R0, R187, R2.reuse, RZ, 0x3c, !PT ;  /* 0x00000002bb007212 */ /* 0x080fe800078e3cff */
[----:B------:R-:W-:Y:S02]  /*10710*/  ISETP.GE.AND P1, PT, R0, RZ, PT ;  /* 0x000000ff0000720c */ /* 0x000fe40003f26270 */
[----:B------:R-:W-:Y:S03]  /*10720*/  LOP3.LUT R0, RZ, R2, RZ, 0x33, !PT ;  /* 0x00000002ff007212 */ /* 0x000fe600078e33ff */
[----:B------:R-:W-:Y:S02]  /*10730*/  @P3 VIADD R3, R3, 0x1 ;  /* 0x0000000103033836 */ /* 0x000fe40000000000 */
        /* <DEDUP_REMOVED lines=28> */
.L_x_1097:
[----:B------:R-:W-:Y:S05]  /*10900*/  BSYNC.RECONVERGENT B0 ;  /* 0x0000000000007941 */ /* 0x000fea0003800200 */
.L_x_1096:
[-C--:B------:R-:W-:Y:S01]  /*10910*/  @!P0 MOV R4, R231.reuse ;  /* 0x000000e700048202 */ /* 0x080fe20000000f00 */
[----:B------:R-:W1:Y:S01]  /*10920*/  S2UR UR7, SR_CgaCtaId ;  /* 0x00000000000779c3 */ /* 0x000e620000008800 */
[----:B------:R-:W-:Y:S01]  /*10930*/  @!P0 MOV R5, R230 ;  /* 0x000000e600058202 */ /* 0x000fe20000000f00 */
[----:B------:R-:W-:Y:S01]  /*10940*/  UMOV UR8, 0x400 ;  /* 0x0000040000087882 */ /* 0x000fe20000000000 */
[----:B------:R-:W-:Y:S01]  /*10950*/  IADD3 R2, P1, PT, R12, R231, RZ ;  /* 0x000000e70c027210 */ /* 0x000fe20007f3e0ff */
[----:B------:R-:W2:Y:S01]  /*10960*/  S2R R171, SR_TID.X ;  /* 0x0000000000ab7919 */ /* 0x000ea20000002100 */
[----:B------:R-:W-:Y:S01]  /*10970*/  SHF.L.U64.HI R0, R192, 0x6, R193 ;  /* 0x00000006c0007819 */ /* 0x000fe200000102c1 */
[----:B------:R-:W-:Y:S01]  /*10980*/  BSSY.RECONVERGENT B1, `(.L_x_1098) ;  /* 0x0000243000017945 */ /* 0x000fe20003800200 */
[----:B------:R-:W-:Y:S01]  /*10990*/  IADD3 R10, P2, PT, R2, R12, RZ ;  /* 0x0000000c020a7210 */ /* 0x000fe20007f5e0ff */
[----:B------:R-:W-:Y:S01]  /*109a0*/  @!PT LDS RZ, [RZ] ;  /* 0x00000000fffff984 */ /* 0x000fe20000000800 */
[----:B------:R-:W-:Y:S01]  /*109b0*/  @!PT LDS RZ, [RZ] ;  /* 0x00000000fffff984 */ /* 0x000fe20000000800 */
[----:B------:R-:W-:Y:S01]  /*109c0*/  @!PT LDS RZ, [RZ] ;  /* 0x00000000fffff984 */ /* 0x000fe20000000800 */
[----:B------:R3:W-:Y:S01]  /*109d0*/  @!P0 LDGSTS.E.BYPASS.LTC128B.128 [R173+0x5000], desc[UR4][R4.64] ;  /* 0x0500000004ad8fae */ /* 0x0007e2000b981a04 */
[----:B------:R-:W-:Y:S02]  /*109e0*/  IADD3.X R3, PT, PT, R0, R230, RZ, P1, !PT ;  /* 0x000000e600037210 */ /* 0x000fe40000ffe4ff */
[----:B------:R-:W-:Y:S02]  /*109f0*/  IADD3 R8, P1, PT, R10, R12, RZ ;  /* 0x0000000c0a087210 */ /* 0x000fe40007f3e0ff */
[----:B------:R-:W-:Y:S02]  /*10a00*/  IADD3.X R11, PT, PT, R3, R0, RZ, P2, !PT ;  /* 0x00000000030b7210 */ /* 0x000fe400017fe4ff */
[----:B------:R-:W-:Y:S01]  /*10a10*/  IADD3 R6, P2, PT, R8, R12, RZ ;  /* 0x0000000c08067210 */ /* 0x000fe20007f5e0ff */
[----:B------:R-:W-:Y:S01]  /*10a20*/  @P0 STS.128 [R173+0x5000], RZ ;  /* 0x005000ffad000388 */ /* 0x000fe20000000c00 */
[-C--:B------:R-:W-:Y:S04]  /*10a30*/  IADD3.X R9, PT, PT, R11, R0.reuse, RZ, P1, !PT ;  /* 0x000000000b097210 */ /* 0x080fe80000ffe4ff */
[----:B------:R-:W-:Y:S03]  /*10a40*/  IADD3.X R7, PT, PT, R9, R0, RZ, P2, !PT ;  /* 0x0000000009077210 */ /* 0x000fe600017fe4ff */
[----:B------:R-:W-:Y:S01]  /*10a50*/  @!PT LDS RZ, [RZ] ;  /* 0x00000000fffff984 */ /* 0x000fe20000000800 */
[----:B------:R-:W-:Y:S01]  /*10a60*/  @!PT LDS RZ, [RZ] ;  /* 0x00000000fffff984 */ /* 0x000fe20000000800 */
[----:B------:R-:W-:Y:S01]  /*10a70*/  @!PT LDS RZ, [RZ] ;  /* 0x00000000fffff984 */ /* 0x000fe20000000800 */
[----:B------:R4:W-:Y:S08]  /*10a80*/  @!P0 LDGSTS.E.BYPASS.LTC128B.128 [R173+0x5800], desc[UR4][R2.64] ;  /* 0x0580000002ad8fae */ /* 0x0009f0000b981a04 */
[----:B------:R-:W-:Y:S01]  /*10a90*/  @P0 STS.128 [R173+0x5800], RZ ;  /* 0x005800ffad000388 */ /* 0x000fe20000000c00 */
[----:B---3--:R-:W-:Y:S01]  /*10aa0*/  IADD3 R4, P1, PT, R6, R12, RZ ;  /* 0x0000000c06047210 */ /* 0x008fe20007f3e0ff */
[----:B-1----:R-:W-:Y:S01]  /*10ab0*/  ULEA UR6, UR7, UR8, 0x18 ;  /* 0x0000000807067291 */ /* 0x002fe2000f8ec0ff */
[----:B--2---:R-:W-:Y:S02]  /*10ac0*/  SHF.L.U32 R155, R171, 0x2, RZ ;  /* 0x00000002ab9b7819 */ /* 0x004fe400000006ff */
[----:B------:R-:W-:Y:S03]  /*10ad0*/  IADD3.X R5, PT, PT, R7, R0, RZ, P1, !PT ;  /* 0x0000000007057210 */ /* 0x000fe60000ffe4ff */
[----:B------:R-:W-:Y:S01]  /*10ae0*/  @!PT LDS RZ, [RZ] ;  /* 0x00000000fffff984 */ /* 0x000fe20000000800 */
[----:B------:R-:W-:Y:S01]  /*10af0*/  @!PT LDS RZ, [RZ] ;  /* 0x00000000fffff984 */ /* 0x000fe20000000800 */
[----:B------:R-:W-:Y:S01]  /*10b00*/  @!PT LDS RZ, [RZ] ;  /* 0x00000000fffff984 */ /* 0x000fe20000000800 */
[----:B------:R-:W-:Y:S01]  /*10b10*/  @!P0 LDGSTS.E.BYPASS.LTC128B.128 [R173+0x6000], desc[UR4][R10.64] ;  /* 0x060000000aad8fae */ /* 0x000fe2000b981a04 */
[----:B------:R-:W-:Y:S02]  /*10b20*/  SHF.L.U32 R170, R171, 0x5, RZ ;  /* 0x00000005abaa7819 */ /* 0x000fe400000006ff */
[----:B------:R-:W-:Y:S05]  /*10b30*/  SHF.R.U32.HI R168, RZ, 0x1, R171 ;  /* 0x00000001ffa87819 */ /* 0x000fea00000116ab */
[----:B------:R-:W-:Y:S01]  /*10b40*/  @P0 STS.128 [R173+0x6000], RZ ;  /* 0x006000ffad000388 */ /* 0x000fe20000000c00 */
[----:B----4-:R-:W-:Y:S04]  /*10b50*/  IADD3 R2, P2, PT, R4, R12, RZ ;  /* 0x0000000c04027210 */ /* 0x010fe80007f5e0ff */
[----:B------:R-:W-:Y:S03]  /*10b60*/  IADD3.X R3, PT, PT, R5, R0, RZ, P2, !PT ;  /* 0x0000000005037210 */ /* 0x000fe600017fe4ff */
[----:B------:R-:W-:Y:S01]  /*10b70*/  @!PT LDS RZ, [RZ] ;  /* 0x00000000fffff984 */ /* 0x000fe20000000800 */
[----:B------:R-:W-:Y:S01]  /*10b80*/  @!PT LDS RZ, [RZ] ;  /* 0x00000000fffff984 */ /* 0x000fe20000000800 */
[----:B------:R-:W-:Y:S01]  /*10b90*/  @!PT LDS RZ, [RZ] ;  /* 0x00000000fffff984 */ /* 0x000fe20000000800 */
[----:B------:R-:W-:Y:S01]  /*10ba0*/  @!P0 LDGSTS.E.BYPASS.LTC128B.128 [R173+0x6800], desc[UR4][R8.64] ;  /* 0x0680000008ad8fae */ /* 0x000fe2000b981a04 */
[----:B------:R-:W-:Y:S04]  /*10bb0*/  @!P0 IADD3 R12, P1, PT, R2, R12, RZ ;  /* 0x0000000c020c8210 */ /* 0x000fe80007f3e0ff */
[----:B------:R-:W-:Y:S02]  /*10bc0*/  @!P0 IADD3.X R13, PT, PT, R3, R0, RZ, P1, !PT ;  /* 0x00000000030d8210 */ /* 0x000fe40000ffe4ff */
[----:B------:R-:W-:Y:S01]  /*10bd0*/  LOP3.LUT R0, R155, 0x18, RZ, 0xc0, !PT ;  /* 0x000000189b007812 */ /* 0x000fe200078ec0ff */
[----:B------:R-:W-:Y:S01]  /*10be0*/  @P0 STS.128 [R173+0x6800], RZ ;  /* 0x006800ffad000388 */ /* 0x000fe20000000c00 */
[----:B------:R-:W-:Y:S07]  /*10bf0*/  ISETP.NE.AND P1, PT, R190, RZ, PT ;  /* 0x000000ffbe00720c */ /* 0x000fee0003f25270 */
        /* <DEDUP_REMOVED lines=13> */
[----:B------:R2:W-:Y:S08]  /*10cd0*/  @!P0 LDGSTS.E.BYPASS.LTC128B.128 [R173+0x8000], desc[UR4][R2.64] ;  /* 0x0800000002ad8fae */ /* 0x0005f0000b981a04 */
[----:B------:R-:W-:Y:S01]  /*10ce0*/  @P0 STS.128 [R173+0x8000], RZ ;  /* 0x008000ffad000388 */ /* 0x000fe20000000c00 */
[C---:B-1----:R-:W-:Y:S02]  /*10cf0*/  LOP3.LUT R5, R171.reuse, 0x8, RZ, 0xc0, !PT ;  /* 0x00000008ab057812 */ /* 0x042fe400078ec0ff */
[----:B------:R-:W-:Y:S05]  /*10d00*/  SHF.L.U32 R4, R171, 0x4, RZ ;  /* 0x00000004ab047819 */ /* 0x000fea00000006ff */
[----:B------:R-:W-:Y:S01]  /*10d10*/  @!PT LDS RZ, [RZ] ;  /* 0x00000000fffff984 */ /* 0x000fe20000000800 */
[----:B------:R-:W-:Y:S01]  /*10d20*/  @!PT LDS RZ, [RZ] ;  /* 0x00000000fffff984 */ /* 0x000fe20000000800 */
[----:B------:R-:W-:Y:S01]  /*10d30*/  @!PT LDS RZ, [RZ] ;  /* 0x00000000fffff984 */ /* 0x000fe20000000800 */
[----:B------:R1:W-:Y:S01]  /*10d40*/  @!P0 LDGSTS.E.BYPASS.LTC128B.128 [R173+0x8800], desc[UR4][R12.64] ;  /* 0x088000000cad8fae */ /* 0x0003e2000b981a04 */
[C---:B------:R-:W-:Y:S02]  /*10d50*/  LOP3.LUT R169, R4.reuse, 0x3e00, RZ, 0xc0, !PT ;  /* 0x00003e0004a97812 */ /* 0x040fe400078ec0ff */
[----:B------:R-:W-:Y:S02]  /*10d60*/  LOP3.LUT R156, R4, 0x100, RZ, 0xc0, !PT ;  /* 0x00000100049c7812 */ /* 0x000fe400078ec0ff */
[--C-:B------:R-:W-:Y:S02]  /*10d70*/  LOP3.LUT R4, R5, 0xc0, R170.reuse, 0xf8, !PT ;  /* 0x000000c005047812 */ /* 0x100fe400078ef8aa */
[----:B------:R-:W-:Y:S01]  /*10d80*/  LOP3.LUT R156, R156, 0x20, R170, 0xf8, !PT ;  /* 0x000000209c9c7812 */ /* 0x000fe200078ef8aa */
[----:B------:R-:W-:Y:S01]  /*10d90*/  @P0 STS.128 [R173+0x8800], RZ ;  /* 0x008800ffad000388 */ /* 0x000fe20000000c00 */
[----:B------:R-:W-:Y:S02]  /*10da0*/  LOP3.LUT P0, RZ, R171, 0x4, RZ, 0xc0, !PT ;  /* 0x00000004abff7812 */ /* 0x000fe4000780c0ff */
[----:B------:R-:W-:Y:S02]  /*10db0*/  LOP3.LUT R156, R156, R4, R0, 0xf6, !PT ;  /* 0x000000049c9c7212 */ /* 0x000fe400078ef600 */
[--C-:B--2---:R-:W-:Y:S02]  /*10dc0*/  LOP3.LUT R3, R169, 0x20, R170.reuse, 0xf8, !PT ;  /* 0x00000020a9037812 */ /* 0x104fe400078ef8aa */
[----:B------:R-:W-:Y:S01]  /*10dd0*/  LEA R156, R156, UR6, 0x1 ;  /* 0x000000069c9c7c11 */ /* 0x000fe2000f8e08ff */
[----:B------:R-:W0:Y:S01]  /*10de0*/  LDGDEPBAR ;  /* 0x00000000000079af */ /* 0x000e220000000000 */
[----:B------:R-:W-:Y:S07]  /*10df0*/  LOP3.LUT R2, R168, 0x8, RZ, 0xc0, !PT ;  /* 0x00000008a8027812 */ /* 0x000fee00078ec0ff */
[----:B------:R-:W-:Y:S01]  /*10e00*/  LDSM.16.M88.4 R8, [R156+0x1000] ;  /* 0x001000009c08783b */ /* 0x000fe20000000200 */
[--C-:B------:R-:W-:Y:S04]  /*10e10*/  LOP3.LUT R2, R2, 0xc0, R170.reuse, 0xf8, !PT ;  /* 0x000000c002027812 */ /* 0x100fe800078ef8aa */
[----:B------:R-:W-:Y:S02]  /*10e20*/  LOP3.LUT R154, R2, R0, RZ, 0x3c, !PT ;  /* 0x00000000029a7212 */ /* 0x000fe400078e3cff */
[----:B------:R-:W-:Y:S01]  /*10e30*/  LOP3.LUT R2, R3, 0x100, R170, 0xf8, !PT ;  /* 0x0000010003027812 */ /* 0x000fe200078ef8aa */
[----:B------:R-:W2:Y:S01]  /*10e40*/  LD.E R172, desc[UR4][R152.64+0x18c] ;  /* 0x00018c0498ac7980 */ /* 0x000ea2000c101900 */
[----:B------:R-:W-:Y:S02]  /*10e50*/  MOV R0, 0x20 ;  /* 0x0000002000007802 */ /* 0x000fe40000000f00 */
[----:B------:R-:W-:Y:S01]  /*10e60*/  LOP3.LUT R2, R2, R154, RZ, 0xfc, !PT ;  /* 0x0000009a02027212 */ /* 0x000fe200078efcff */
[----:B------:R-:W-:Y:S01]  /*10e70*/  LDSM.16.M88.4 R16, [R156+0x1400] ;  /* 0x001400009c10783b */ /* 0x000fe20000000200 */
[----:B------:R-:W-:Y:S02]  /*10e80*/  SEL R0, R0, 0xffffffe0, !P0 ;  /* 0xffffffe000007807 */ /* 0x000fe40004000000 */
[----:B------:R-:W-:Y:S04]  /*10e90*/  LEA R2, R2, UR6, 0x1 ;  /* 0x0000000602027c11 */ /* 0x000fe8000f8e08ff */
[-C--:B------:R-:W-:Y:S01]  /*10ea0*/  IADD3 R160, PT, PT, R2, R0.reuse, RZ ;  /* 0x0000000002a07210 */ /* 0x080fe20007ffe0ff */
[----:B------:R-:W3:Y:S01]  /*10eb0*/  LDSM.16.M88.4 R128, [R2] ;  /* 0x000000000280783b */ /* 0x000ee20000000200 */
[----:B------:R-:W-:Y:S07]  /*10ec0*/  IADD3 R0, PT, PT, R156, R0, RZ ;  /* 0x000000009c007210 */ /* 0x000fee0007ffe0ff */
[----:B------:R-:W4:Y:S08]  /*10ed0*/  LDSM.16.M88.4 R24, [R156+0x1800] ;  /* 0x001800009c18783b */ /* 0x000f300000000200 */
[----:B------:R-:W5:Y:S08]  /*10ee0*/  LDSM.16.M88.4 R32, [R156+0x1c00] ;  /* 0x001c00009c20783b */ /* 0x000f700000000200 */
[----:B------:R-:W5:Y:S08]  /*10ef0*/  LDSM.16.M88.4 R40, [R156+0x2000] ;  /* 0x002000009c28783b */ /* 0x000f700000000200 */
[----:B------:R-:W5:Y:S08]  /*10f00*/  LDSM.16.M88.4 R48, [R156+0x2400] ;  /* 0x002400009c30783b */ /* 0x000f700000000200 */
[----:B------:R-:W5:Y:S01]  /*10f10*/  LDSM.16.M88.4 R56, [R156+0x2800] ;  /* 0x002800009c38783b */ /* 0x000f620000000200 */
[C---:B---3--:R-:W-:Y:S07]  /*10f20*/  HMMA.16816.F32.BF16 R4, R128.reuse, R8, RZ ;  /* 0x000000088004723c */ /* 0x048fee00000418ff */
[----:B------:R-:W3:Y:S01]  /*10f30*/  LDSM.16.M88.4 R64, [R156+0x2c00] ;  /* 0x002c00009c40783b */ /* 0x000ee20000000200 */
[C---:B------:R-:W-:Y:S07]  /*10f40*/  HMMA.16816.F32.BF16 R8, R128.reuse, R10, RZ ;  /* 0x0000000a8008723c */ /* 0x040fee00000418ff */
[----:B------:R-:W3:Y:S01]  /*10f50*/  LDSM.16.M88.4 R72, [R156+0x3000] ;  /* 0x003000009c48783b */ /* 0x000ee20000000200 */
[C---:B-1----:R-:W-:Y:S07]  /*10f60*/  HMMA.16816.F32.BF16 R12, R128.reuse, R16, RZ ;  /* 0x00000010800c723c */ /* 0x042fee00000418ff */
[----:B------:R-:W1:Y:S01]  /*10f70*/  LDSM.16.M88.4 R80, [R156+0x3400] ;  /* 0x003400009c50783b */ /* 0x000e620000000200 */
[C---:B------:R-:W-:Y:S07]  /*10f80*/  HMMA.16816.F32.BF16 R16, R128.reuse, R18, RZ ;  /* 0x000000128010723c */ /* 0x040fee00000418ff */
[----:B------:R-:W1:Y:S01]  /*10f90*/  LDSM.16.M88.4 R88, [R156+0x3800] ;  /* 0x003800009c58783b */ /* 0x000e620000000200 */
        /* <DEDUP_REMOVED lines=17> */
[C---:B---3--:R-:W-:Y:S08]  /*110b0*/  HMMA.16816.F32.BF16 R60, R128.reuse, R64, RZ ;  /* 0x00000040803c723c */ /* 0x048ff000000418ff */
[C---:B------:R-:W-:Y:S08]  /*110c0*/  HMMA.16816.F32.BF16 R64, R128.reuse, R66, RZ ;  /* 0x000000428040723c */ /* 0x040ff000000418ff */
[C---:B------:R-:W-:Y:S08]  /*110d0*/  HMMA.16816.F32.BF16 R68, R128.reuse, R72, RZ ;  /* 0x000000488044723c */ /* 0x040ff000000418ff */
[C---:B------:R-:W-:Y:S08]  /*110e0*/  HMMA.16816.F32.BF16 R72, R128.reuse, R74, RZ ;  /* 0x0000004a8048723c */ /* 0x040ff000000418ff */
[C---:B-1----:R-:W-:Y:S08]  /*110f0*/  HMMA.16816.F32.BF16 R76, R128.reuse, R80, RZ ;  /* 0x00000050804c723c */ /* 0x042ff000000418ff */
        /* <DEDUP_REMOVED lines=320> */
[----:B------:R-:W-:Y:S01]  /*12500*/  BSSY.RECONVERGENT B0, `(.L_x_1100) ;  /* 0x0000050000007945 */ /* 0x000fe20003800200 */
[----:B------:R-:W-:Y:S02]  /*12510*/  IMAD.SHL.U32 R5, R174, 0x40, RZ ;  /* 0x00000040ae057824 */ /* 0x000fe400078e00ff */
[----:B------:R-:W-:Y:S11]  /*12520*/  ISETP.NE.AND.EX P4, PT, R233, RZ, PT, P1 ;  /* 0x000000ffe900720c */ /* 0x000ff60003f85310 */
[----:B------:R-:W-:Y:S02]  /*12530*/  @!UPT UIADD3 URZ, UPT, UPT, URZ, URZ, URZ ;  /* 0x000000fffffff290 */ /* 0x000fe4000fffe0ff */
[----:B------:R-:W2:Y:S01]  /*12540*/  @!P4 LD.E R2, desc[UR4][R152.64+0x38] ;  /* 0x000038049802c980 */ /* 0x000ea2000c101900 */
[----:B-1----:R-:W-:Y:S05]  /*12550*/  @!P4 IMAD.MOV.U32 R0, RZ, RZ, RZ ;  /* 0x000000ffff00c224 */ /* 0x002fea00078e00ff */
        /* <DEDUP_REMOVED lines=29> */
[-C--:B------:R-:W-:Y:S02]  /*12730*/  IMAD R7, R4, R8.reuse, R9 ;  /* 0x0000000804077224 */ /* 0x080fe400078e0209 */
[----:B------:R-:W-:Y:S03]  /*12740*/  IMAD R6, R3, R8, R6 ;  /* 0x0000000803067224 */ /* 0x000fe600078e0206 */
[C---:B------:R-:W-:Y:S02]  /*12750*/  ISETP.GT.U32.AND P3, PT, R0.reuse, R7, PT ;  /* 0x000000070000720c */ /* 0x040fe40003f64070 */
[----:B------:R-:W-:Y:S11]  /*12760*/  ISETP.GT.U32.AND P2, PT, R0, R6, PT ;  /* 0x000000060000720c */ /* 0x000ff60003f44070 */
[-C--:B------:R-:W-:Y:S01]  /*12770*/  @!P3 IADD3 R7, PT, PT, R7, -R0.reuse, RZ ;  /* 0x800000000707b210 */ /* 0x080fe20007ffe0ff */
[----:B------:R-:W-:Y:S02]  /*12780*/  @!P3 VIADD R4, R4, 0x1 ;  /* 0x000000010404b836 */ /* 0x000fe40000000000 */
[----:B------:R-:W-:Y:S01]  /*12790*/  @!P2 IMAD.IADD R6, R6, 0x1, -R0 ;  /* 0x000000010606a824 */ /* 0x000fe200078e0a00 */
[-C--:B------:R-:W-:Y:S01]  /*127a0*/  ISETP.GE.U32.AND P5, PT, R7, R0.reuse, PT ;  /* 0x000000000700720c */ /* 0x080fe20003fa6070 */
[----:B------:R-:W-:Y:S01]  /*127b0*/  @!P2 VIADD R3, R3, 0x1 ;  /* 0x000000010303a836 */ /* 0x000fe20000000000 */
[----:B------:R-:W-:Y:S02]  /*127c0*/  ISETP.GE.AND P2, PT, R10, RZ, PT ;  /* 0x000000ff0a00720c */ /* 0x000fe40003f46270 */
[----:B------:R-:W-:Y:S02]  /*127d0*/  ISETP.GE.U32.AND P6, PT, R6, R0, PT ;  /* 0x000000000600720c */ /* 0x000fe40003fc6070 */
[----:B------:R-:W-:Y:S01]  /*127e0*/  P2R R0, PR, RZ, 0x20 ;  /* 0x00000020ff007803 */ /* 0x000fe20000000000 */
[----:B------:R-:W2:Y:S01]  /*127f0*/  LD.E.64 R6, desc[UR4][R152.64+0x38] ;  /* 0x0000380498067980 */ /* 0x000ea2000c101b00 */
[----:B------:R-:W-:Y:S02]  /*12800*/  ISETP.GE.AND P5, PT, R11, RZ, PT ;  /* 0x000000ff0b00720c */ /* 0x000fe40003fa6270 */
[----:B------:R-:W-:Y:S02]  /*12810*/  ISETP.NE.AND P3, PT, R0, RZ, PT ;  /* 0x000000ff0000720c */ /* 0x000fe40003f65270 */
[----:B------:R-:W-:Y:S05]  /*12820*/  LOP3.LUT R0, RZ, R2, RZ, 0x33, !PT ;  /* 0x00000002ff007212 */ /* 0x000fea00078e33ff */
[----:B------:R-:W-:Y:S04]  /*12830*/  @P6 VIADD R3, R3, 0x1 ;  /* 0x0000000103036836 */ /* 0x000fe80000000000 */
[----:B------:R-:W-:Y:S02]  /*12840*/  @!P5 IMAD.MOV R3, RZ, RZ, -R3 ;  /* 0x000000ffff03d224 */ /* 0x000fe400078e0a03 */
[----:B------:R-:W-:Y:S02]  /*12850*/  @P3 IADD3 R4, PT, PT, R4, 0x1, RZ ;  /* 0x0000000104043810 */ /* 0x000fe40007ffe0ff */
[----:B------:R-:W-:Y:S03]  /*12860*/  ISETP.NE.AND P3, PT, R2, RZ, PT ;  /* 0x000000ff0200720c */ /* 0x000fe60003f65270 */
[----:B------:R-:W-:Y:S01]  /*12870*/  @!P2 IMAD.MOV R4, RZ, RZ, -R4 ;  /* 0x000000ffff04a224 */ /* 0x000fe200078e0a04 */
[C---:B------:R-:W-:Y:S04]  /*12880*/  SEL R3, R0.reuse, R3, !P3 ;  /* 0x0000000300037207 */ /* 0x040fe80005800000 */
[----:B------:R-:W-:Y:S02]  /*12890*/  SEL R4, R0, R4, !P3 ;  /* 0x0000000400047207 */ /* 0x000fe40005800000 */
[CC--:B------:R-:W-:Y:S02]  /*128a0*/  LEA R10, P3, R3.reuse, R188.reuse, 0x2 ;  /* 0x000000bc030a7211 */ /* 0x0c0fe400078610ff */
[C---:B------:R-:W-:Y:S02]  /*128b0*/  LEA R8, P2, R4.reuse, R188, 0x2 ;  /* 0x000000bc04087211 */ /* 0x040fe400078410ff */
[-C--:B------:R-:W-:Y:S01]  /*128c0*/  LEA.HI.X.SX32 R11, R3, R189.reuse, 0x2, P3 ;  /* 0x000000bd030b7211 */ /* 0x080fe200018f16ff */
[C---:B------:R-:W-:Y:S01]  /*128d0*/  IMAD.IADD R3, R4.reuse, 0x1, -R3 ;  /* 0x0000000104037824 */ /* 0x040fe200078e0a03 */
[----:B------:R-:W-:Y:S03]  /*128e0*/  LEA.HI.X.SX32 R9, R4, R189, 0x2, P2 ;  /* 0x000000bd04097211 */ /* 0x000fe600010f16ff */
[----:B------:R-:W-:Y:S01]  /*128f0*/  IMAD R2, R2, R3, -0x100 ;  /* 0xffffff0002027424 */ /* 0x000fe200078e0203 */
[----:B------:R-:W3:Y:S04]  /*12900*/  LD.E R11, desc[UR4][R10.64] ;  /* 0x000000040a0b7980 */ /* 0x000ee8000c101900 */
[----:B------:R-:W-:Y:S01]  /*12910*/  SHF.R.S32.HI R4, RZ, 0x1f, R2 ;  /* 0x0000001fff047819 */ /* 0x000fe20000011402 */
[----:B------:R-:W3:Y:S04]  /*12920*/  LD.E R10, desc[UR4][R8.64] ;  /* 0x00000004080a7980 */ /* 0x000ee8000c101900 */
[----:B------:R-:W4:Y:S01]  /*12930*/  LD.E.64 R8, desc[UR4][R152.64+0x20] ;  /* 0x0000200498087980 */ /* 0x000f22000c101b00 */
[-C--:B--2---:R-:W-:Y:S02]  /*12940*/  IMAD R0, R7, R2.reuse, RZ ;  /* 0x0000000207007224 */ /* 0x084fe400078e02ff */
[C---:B------:R-:W-:Y:S04]  /*12950*/  IMAD.WIDE.U32 R2, R6.reuse, R2, RZ ;  /* 0x0000000206027225 */ /* 0x040fe800078e00ff */
[----:B------:R-:W-:Y:S04]  /*12960*/  IMAD R6, R6, R4, R0 ;  /* 0x0000000406067224 */ /* 0x000fe800078e0200 */
[----:B------:R-:W-:Y:S01]  /*12970*/  IMAD.IADD R3, R3, 0x1, R6 ;  /* 0x0000000103037824 */ /* 0x000fe200078e0206 */
[----:B---3--:R-:W-:Y:S04]  /*12980*/  IADD3 R10, PT, PT, R11, -R10, RZ ;  /* 0x8000000a0b0a7210 */ /* 0x008fe80007ffe0ff */
[----:B------:R-:W-:Y:S01]  /*12990*/  SHF.R.S32.HI R4, RZ, 0x1f, R10 ;  /* 0x0000001fff047819 */ /* 0x000fe2000001140a */
[----:B----4-:R-:W-:Y:S02]  /*129a0*/  IMAD R0, R9, R10, RZ ;  /* 0x0000000a09007224 */ /* 0x010fe400078e02ff */
[----:B------:R-:W-:Y:S04]  /*129b0*/  IMAD.WIDE.U32 R2, R10, R8, R2 ;  /* 0x000000080a027225 */ /* 0x000fe800078e0002 */
[----:B------:R-:W-:Y:S01]  /*129c0*/  IMAD R0, R8, R4, R0 ;  /* 0x0000000408007224 */ /* 0x000fe200078e0200 */
[C---:B------:R-:W-:Y:S03]  /*129d0*/  LEA R229, P2, R2.reuse, R229, 0x1 ;  /* 0x000000e502e57211 */ /* 0x040fe600078408ff */
[----:B------:R-:W-:Y:S05]  /*129e0*/  IMAD.IADD R0, R3, 0x1, R0 ;  /* 0x0000000103007824 */ /* 0x000fea00078e0200 */
[----:B------:R-:W-:Y:S02]  /*129f0*/  LEA.HI.X R228, R2, R228, R0, 0x1, P2 ;  /* 0x000000e402e47211 */ /* 0x000fe400010f0c00 */
.L_x_1101:
[----:B------:R-:W-:Y:S05]  /*12a00*/  BSYNC.RECONVERGENT B0 ;  /* 0x0000000000007941 */ /* 0x000fea0003800200 */
.L_x_1100:
[----:B------:R-:W-:Y:S01]  /*12a10*/  @!P1 IMAD.MOV.U32 R6, RZ, RZ, R229 ;  /* 0x000000ffff069224 */ /* 0x000fe200078e00e5 */
[C---:B------:R-:W-:Y:S01]  /*12a20*/  LEA R2, P2, R174.reuse, R229, 0x6 ;  /* 0x000000e5ae027211 */ /* 0x040fe200078430ff */
[----:B------:R-:W-:Y:S01]  /*12a30*/  @!P1 IMAD.MOV.U32 R7, RZ, RZ, R228 ;  /* 0x000000ffff079224 */ /* 0x000fe200078e00e4 */
[C-C-:B------:R-:W-:Y:S02]  /*12a40*/  SHF.L.U64.HI R0, R174.reuse, 0x6, R175.reuse ;  /* 0x00000006ae007819 */ /* 0x140fe400000102af */
[----:B------:R-:W-:Y:S02]  /*12a50*/  LEA.HI.X R3, R174, R228, R175, 0x6, P2 ;  /* 0x000000e4ae037211 */ /* 0x000fe400010f34af */
[----:B------:R-:W-:Y:S01]  /*12a60*/  @!PT LDS RZ, [RZ] ;  /* 0x00000000fffff984 */ /* 0x000fe20000000800 */
[----:B------:R-:W-:Y:S01]  /*12a70*/  @!PT LDS RZ, [RZ] ;  /* 0x00000000fffff984 */ /* 0x000fe20000000800 */
[----:B------:R-:W-:Y:S01]  /*12a80*/  @!PT LDS RZ, [RZ] ;  /* 0x00000000fffff984 */ /* 0x000fe20000000800 */
[----:B------:R1:W-:Y:S01]  /*12a90*/  @!P1 LDGSTS.E.BYPASS.LTC128B.128 [R173+0x1000], desc[UR4][R6.64] ;  /* 0x0100000006ad9fae */ /* 0x0003e2000b981a04 */
[CC--:B------:R-:W-:Y:S02]  /*12aa0*/  @!P1 IADD3 R12, P2, PT, R5.reuse, R2.reuse, RZ ;  /* 0x00000002050c9210 */ /* 0x0c0fe40007f5e0ff */
[----:B------:R-:W-:Y:S01]  /*12ab0*/  IADD3 R10, P6, P5, R5, R2, R5 ;  /* 0x00000002050a7210 */ /* 0x000fe20007dde005 */
[----:B------:R2:W-:Y:S02]  /*12ac0*/  @P1 STS.128 [R173+0x1000], RZ ;  /* 0x001000ffad001388 */ /* 0x0005e40000000c00 */
[C---:B------:R-:W-:Y:S01]  /*12ad0*/  @!P1 IMAD.X R13, R0.reuse, 0x1, R3, P2 ;  /* 0x00000001000d9824 */ /* 0x040fe200010e0603 */
[--C-:B------:R-:W-:Y:S01]  /*12ae0*/  IADD3.X R11, PT, PT, R0, R3, R0.reuse, P6, P5 ;  /* 0x00000003000b7210 */ /* 0x100fe200037ea400 */
[----:B------:R-:W-:Y:S01]  /*12af0*/  @!PT LDS RZ, [RZ] ;  /* 0x00000000fffff984 */ /* 0x000fe20000000800 */
[----:B------:R-:W-:Y:S01]  /*12b00*/  @!PT LDS RZ, [RZ] ;  /* 0x00000000fffff984 */ /* 0x000fe20000000800 */
[----:B------:R-:W-:Y:S01]  /*12b10*/  @!PT LDS RZ, [RZ] ;  /* 0x00000000fffff984 */ /* 0x000fe20000000800 */
[----:B------:R3:W-:Y:S01]  /*12b20*/  @!P1 LDGSTS.E.BYPASS.LTC128B.128 [R173+0x1800], desc[UR4][R2.64] ;  /* 0x0180000002ad9fae */ /* 0x0007e2000b981a04 */
[-C--:B------:R-:W-:Y:S03]  /*12b30*/  IADD3 R8, P3, PT, R10, R5.reuse, RZ ;  /* 0x000000050a087210 */ /* 0x080fe60007f7e0ff */
[----:B------:R2:W-:Y:S02]  /*12b40*/  @P1 STS.128 [R173+0x1800], RZ ;  /* 0x001800ffad001388 */ /* 0x0005e40000000c00 */
[--C-:B------:R-:W-:Y:S02]  /*12b50*/  IMAD.X R9, R11, 0x1, R0.reuse, P3 ;  /* 0x000000010b097824 */ /* 0x100fe400018e0600 */
        /* <DEDUP_REMOVED lines=9> */
[-C--:B-1----:R-:W-:Y:S03]  /*12bf0*/  IADD3 R6, P2, PT, R8, R5.reuse, RZ ;  /* 0x0000000508067210 */ /* 0x082fe60007f5e0ff */
[----:B------:R2:W-:Y:S04]  /*12c00*/  @P1 STS.128 [R173+0x2800], RZ ;  /* 0x002800ffad001388 */ /* 0x0005e80000000c00 */
[----:B------:R-:W-:Y:S01]  /*12c10*/  @!PT LDS RZ, [RZ] ;  /* 0x00000000fffff984 */ /* 0x000fe20000000800 */
[----:B------:R-:W-:Y:S01]  /*12c20*/  @!PT LDS RZ, [RZ] ;  /* 0x00000000fffff984 */ /* 0x000fe20000000800 */
[----:B------:R-:W-:Y:S01]  /*12c30*/  @!PT LDS RZ, [RZ] ;  /* 0x00000000fffff984 */ /* 0x000fe20000000800 */
[----:B------:R2:W-:Y:S01]  /*12c40*/  @!P1 LDGSTS.E.BYPASS.LTC128B.128 [R173+0x3000], desc[UR4][R8.64] ;  /* 0x0300000008ad9fae */ /* 0x0005e2000b981a04 */
[--C-:B------:R-:W-:Y:S01]  /*12c50*/  IMAD.X R7, R9, 0x1, R0.reuse, P2 ;  /* 0x0000000109077824 */ /* 0x100fe200010e0600 */
[-C--:B---3--:R-:W-:Y:S02]  /*12c60*/  IADD3 R2, P3, PT, R6, R5.reuse, RZ ;  /* 0x0000000506027210 */ /* 0x088fe40007f7e0ff */
[----:B------:R2:W-:Y:S02]  /*12c70*/  @P1 STS.128 [R173+0x3000], RZ ;  /* 0x003000ffad001388 */ /* 0x0005e40000000c00 */
[----:B------:R-:W-:Y:S02]  /*12c80*/  @!P1 IADD3 R4, P2, PT, R2, R5, RZ ;  /* 0x0000000502049210 */ /* 0x000fe40007f5e0ff */
[----:B------:R-:W-:Y:S01]  /*12c90*/  @!PT LDS RZ, [RZ] ;  /* 0x00000000fffff984 */ /* 0x000fe20000000800 */
[----:B------:R-:W-:Y:S01]  /*12ca0*/  @!PT LDS RZ, [RZ] ;  /* 0x00000000fffff984 */ /* 0x000fe20000000800 */
[----:B------:R-:W-:Y:S01]  /*12cb0*/  @!PT LDS RZ, [RZ] ;  /* 0x00000000fffff984 */ /* 0x000fe20000000800 */
[----:B------:R2:W-:Y:S01]  /*12cc0*/  @!P1 LDGSTS.E.BYPASS.LTC128B.128 [R173+0x3800], desc[UR4][R6.64] ;  /* 0x0380000006ad9fae */ /* 0x0005e2000b981a04 */
[--C-:B------:R-:W-:Y:S03]  /*12cd0*/  IMAD.X R3, R7, 0x1, R0.reuse, P3 ;  /* 0x0000000107037824 */ /* 0x100fe600018e0600 */
[----:B------:R2:W-:Y:S01]  /*12ce0*/  @P1 STS.128 [R173+0x3800], RZ ;  /* 0x003800ffad001388 */ /* 0x0005e20000000c00 */
[----:B------:R-:W-:Y:S03]  /*12cf0*/  @!P1 IMAD.X R5, R3, 0x1, R0, P2 ;  /* 0x0000000103059824 */ /* 0x000fe600010e0600 */
        /* <DEDUP_REMOVED lines=11> */
.L_x_1099:
[----:B------:R-:W-:Y:S05]  /*12db0*/  BSYNC.RECONVERGENT B1 ;  /* 0x0000000000017941 */ /* 0x000fea0003800200 */
.L_x_1098:
        /* <DEDUP_REMOVED lines=109> */
[-C--:B--2---:R-:W-:Y:S01]  /*13490*/  FFMA.FTZ R2, R180, R3.reuse, -R46 ;  /* 0x00000003b4027223 */ /* 0x084fe2000001082e */
        /* <DEDUP_REMOVED lines=11> */
[-CC-:B-1----:R-:W-:Y:S09]  /*13550*/  FFMA.FTZ R5, R15, R3.reuse, -R44.reuse ;  /* 0x000000030f057223 */ /* 0x182ff2000001082c */
[----:B------:R1:W-:Y:S01]  /*13560*/  MUFU.EX2 R179, R6 ;  /* 0x0000000600b37308 */ /* 0x0003e20000000800 */
[-CC-:B--2---:R-:W-:Y:S01]  /*13570*/  FFMA.FTZ R2, R185, R3.reuse, -R44.reuse ;  /* 0x00000003b9027223 */ /* 0x184fe2000001082c */
[----:B----4-:R-:W-:Y:S08]  /*13580*/  F2FP.BF16.F32.PACK_AB R29, R160, R134 ;  /* 0x00000086a01d723e */ /* 0x010ff000000010ff */
[----:B------:R2:W-:Y:S01]  /*13590*/  MUFU.EX2 R180, R2 ;  /* 0x0000000200b47308 */ /* 0x0005e20000000800 */
[-CC-:B---3--:R-:W-:Y:S09]  /*135a0*/  FFMA.FTZ R4, R52, R3.reuse, -R44.reuse ;  /* 0x0000000334047223 */ /* 0x188ff2000001082c */
[----:B------:R3:W-:Y:S01]  /*135b0*/  MUFU.EX2 R220, R4 ;  /* 0x0000000400dc7308 */ /* 0x0007e20000000800 */
[-C--:B-1----:R-:W-:Y:S09]  /*135c0*/  FFMA.FTZ R6, R166, R3.reuse, -R44 ;  /* 0x00000003a6067223 */ /* 0x082ff2000001082c */
[----:B------:R1:W-:Y:S01]  /*135d0*/  MUFU.EX2 R166, R6 ;  /* 0x0000000600a67308 */ /* 0x0003e20000000800 */
[-C--:B--2---:R-:W-:Y:S09]  /*135e0*/  FFMA.FTZ R2, R184, R3.reuse, -R46 ;  /* 0x00000003b8027223 */ /* 0x084ff2000001082e */
[----:B------:R2:W-:Y:S01]  /*135f0*/  MUFU.EX2 R161, R2 ;  /* 0x0000000200a17308 */ /* 0x0005e20000000800 */
[-CC-:B---3--:R-:W-:Y:S09]  /*13600*/  FFMA.FTZ R4, R56, R3.reuse, -R44.reuse ;  /* 0x0000000338047223 */ /* 0x188ff2000001082c */
[----:B------:R3:W-:Y:S01]  /*13610*/  MUFU.EX2 R222, R4 ;  /* 0x0000000400de7308 */ /* 0x0007e20000000800 */
[-C--:B-1----:R-:W-:Y:S01]  /*13620*/  FFMA.FTZ R6, R18, R3.reuse, -R44 ;  /* 0x0000000312067223 */ /* 0x082fe2000001082c */
[----:B------:R-:W-:Y:S08]  /*13630*/  FMUL.FTZ R18, R20, R150 ;  /* 0x0000009614127220 */ /* 0x000ff00000410000 */
        /* <DEDUP_REMOVED lines=13> */
[-CC-:B--2---:R-:W-:Y:S09]  /*13710*/  FFMA.FTZ R2, R167, R3.reuse, -R46.reuse ;  /* 0x00000003a7027223 */ /* 0x184ff2000001082e */
[----:B------:R2:W-:Y:S01]  /*13720*/  MUFU.EX2 R167, R2 ;  /* 0x0000000200a77308 */ /* 0x0005e20000000800 */
[-C--:B---3--:R-:W-:Y:S09]  /*13730*/  FFMA.FTZ R4, R59, R3.reuse, -R46 ;  /* 0x000000033b047223 */ /* 0x088ff2000001082e */
[----:B------:R-:W-:Y:S01]  /*13740*/  MUFU.EX2 R219, R4 ;  /* 0x0000000400db7308 */ /* 0x000fe20000000800 */
[-CC-:B-1----:R-:W-:Y:S09]  /*13750*/  FFMA.FTZ R6, R48, R3.reuse, -R44.reuse ;  /* 0x0000000330067223 */ /* 0x182ff2000001082c */
[----:B------:R1:W-:Y:S01]  /*13760*/  MUFU.EX2 R212, R5 ;  /* 0x0000000500d47308 */ /* 0x0003e20000000800 */
[-CC-:B--2---:R-:W-:Y:S09]  /*13770*/  FFMA.FTZ R2, R165, R3.reuse, -R44.reuse ;  /* 0x00000003a5027223 */ /* 0x184ff2000001082c */
[----:B------:R2:W-:Y:S10]  /*13780*/  MUFU.EX2 R165, R2 ;  /* 0x0000000200a57308 */ /* 0x0005f40000000800 */
[----:B------:R-:W3:Y:S01]  /*13790*/  MUFU.EX2 R0, R0 ;  /* 0x0000000000007308 */ /* 0x000ee20000000800 */
[-C--:B-1----:R-:W-:Y:S09]  /*137a0*/  FFMA.FTZ R5, R53, R3.reuse, -R44 ;  /* 0x0000000335057223 */ /* 0x082ff2000001082c */
[----:B------:R1:W-:Y:S01]  /*137b0*/  MUFU.EX2 R215, R6 ;  /* 0x0000000600d77308 */ /* 0x0003e20000000800 */
[--C-:B--2---:R-:W-:Y:S09]  /*137c0*/  FFMA.FTZ R2, R164, R3, -R46.reuse ;  /* 0x00000003a4027223 */ /* 0x104ff2000001082e */
[----:B------:R2:W-:Y:S01]  /*137d0*/  MUFU.EX2 R164, R2 ;  /* 0x0000000200a47308 */ /* 0x0005e20000000800 */
[----:B---3--:R-:W-:Y:S09]  /*137e0*/  FMUL.FTZ R9, R0, R141 ;  /* 0x0000008d00097220 */ /* 0x008ff20000410000 */
[----:B------:R3:W-:Y:S01]  /*137f0*/  MUFU.EX2 R224, R5 ;  /* 0x0000000500e07308 */ /* 0x0007e20000000800 */
[----:B-1----:R-:W-:Y:S09]  /*13800*/  FMUL.FTZ R6, R20, R138 ;  /* 0x0000008a14067220 */ /* 0x002ff20000410000 */
[----:B------:R1:W-:Y:S01]  /*13810*/  MUFU.EX2 R223, R8 ;  /* 0x0000000800df7308 */ /* 0x0003e20000000800 */
[--C-:B--2---:R-:W-:Y:S09]  /*13820*/  FFMA.FTZ R2, R159, R3, -R46.reuse ;  /* 0x000000039f027223 */ /* 0x104ff2000001082e */
[----:B------:R2:W4:Y:S01]  /*13830*/  MUFU.EX2 R159, R2 ;  /* 0x00000002009f7308 */ /* 0x0005220000000800 */
[----:B---3--:R-:W-:Y:S09]  /*13840*/  FMUL.FTZ R5, R0, R137 ;  /* 0x0000008900057220 */ /* 0x008ff20000410000 */
[----:B------:R3:W-:Y:S01]  /*13850*/  MUFU.EX2 R53, R45 ;  /* 0x0000002d00357308 */ /* 0x0007e20000000800 */
[-CC-:B-1----:R-:W-:Y:S01]  /*13860*/  FFMA.FTZ R8, R62, R3.reuse, -R46.reuse ;  /* 0x000000033e087223 */ /* 0x182fe2000001082e */
[-C--:B--2---:R-:W-:Y:S08]  /*13870*/  FFMA.FTZ R2, R156, R3.reuse, -R46 ;  /* 0x000000039c027223 */ /* 0x084ff0000001082e */
[----:B------:R1:W-:Y:S01]  /*13880*/  MUFU.EX2 R156, R2 ;  /* 0x00000002009c7308 */ /* 0x0003e20000000800 */
[-C--:B---3--:R-:W-:Y:S09]  /*13890*/  FFMA.FTZ R45, R72, R3.reuse, -R44 ;  /* 0x00000003482d7223 */ /* 0x088ff2000001082c */
[----:B------:R2:W-:Y:S01]  /*138a0*/  MUFU.EX2 R141, R45 ;  /* 0x0000002d008d7308 */ /* 0x0005e20000000800 */
[--C-:B-1----:R-:W-:Y:S01]  /*138b0*/  FFMA.FTZ R2, R19, R3, -R46.reuse ;  /* 0x0000000313027223 */ /* 0x102fe2000001082e */
[----:B------:R-:W-:Y:S08]  /*138c0*/  FMUL.FTZ R19, R20, R151 ;  /* 0x0000009714137220 */ /* 0x000ff00000410000 */
[----:B------:R1:W3:Y:S01]  /*138d0*/  MUFU.EX2 R157, R2 ;  /* 0x00000002009d7308 */ /* 0x0002e20000000800 */
[-C--:B--2---:R-:W-:Y:S01]  /*138e0*/  FFMA.FTZ R45, R75, R3.reuse, -R46 ;  /* 0x000000034b2d7223 */ /* 0x084fe2000001082e */
[----:B-1----:R-:W-:Y:S01]  /*138f0*/  FFMA.FTZ R2, R17, R3, -R44 ;  /* 0x0000000311027223 */ /* 0x002fe2000001082c */
[----:B------:R-:W-:Y:S07]  /*13900*/  FMUL.FTZ R17, R0, R149 ;  /* 0x0000009500117220 */ /* 0x000fee0000410000 */
[----:B------:R1:W2:Y:S02]  /*13910*/  MUFU.EX2 R195, R2 ;  /* 0x0000000200c37308 */ /* 0x0002a40000000800 */
[-CC-:B-1----:R-:W-:Y:S01]  /*13920*/  FFMA.FTZ R2, R16, R3.reuse, -R46.reuse ;  /* 0x0000000310027223 */ /* 0x182fe2000001082e */
[-CC-:B------:R-:W-:Y:S07]  /*13930*/  FFMA.FTZ R16, R66, R3.reuse, -R46.reuse ;  /* 0x0000000342107223 */ /* 0x180fee000001082e */
[----:B------:R1:W-:Y:S02]  /*13940*/  MUFU.EX2 R158, R2 ;  /* 0x00000002009e7308 */ /* 0x0003e40000000800 */
[-CC-:B-1----:R-:W-:Y:S08]  /*13950*/  FFMA.FTZ R2, R27, R3.reuse, -R46.reuse ;  /* 0x000000031b027223 */ /* 0x182ff0000001082e */
[----:B------:R1:W5:Y:S02]  /*13960*/  MUFU.EX2 R183, R2 ;  /* 0x0000000200b77308 */ /* 0x0003640000000800 */
[--C-:B-1----:R-:W-:Y:S01]  /*13970*/  FFMA.FTZ R2, R30, R3, -R46.reuse ;  /* 0x000000031e027223 */ /* 0x102fe2000001082e */
[----:B------:R-:W-:Y:S07]  /*13980*/  F2FP.BF16.F32.PACK_AB R30, R180, R179 ;  /* 0x000000b3b41e723e */ /* 0x000fee00000010ff */
[----:B------:R1:W-:Y:S02]  /*13990*/  MUFU.EX2 R176, R2 ;  /* 0x0000000200b07308 */ /* 0x0003e40000000800 */
[----:B-1----:R-:W-:Y:S01]  /*139a0*/  FFMA.FTZ R2, R31, R3, -R46 ;  /* 0x000000031f027223 */ /* 0x002fe2000001082e */
[----:B------:R-:W-:Y:S07]  /*139b0*/  F2FP.BF16.F32.PACK_AB R31, R163, R161 ;  /* 0x000000a1a31f723e */ /* 0x000fee00000010ff */
[----:B------:R1:W5:Y:S02]  /*139c0*/  MUFU.EX2 R184, R2 ;  /* 0x0000000200b87308 */ /* 0x0003640000000800 */
[-C--:B-1----:R-:W-:Y:S08]  /*139d0*/  FFMA.FTZ R2, R33, R3.reuse, -R44 ;  /* 0x0000000321027223 */ /* 0x082ff0000001082c */
[----:B------:R1:W5:Y:S02]  /*139e0*/  MUFU.EX2 R201, R2 ;  /* 0x0000000200c97308 */ /* 0x0003640000000800 */
[-CC-:B-1----:R-:W-:Y:S08]  /*139f0*/  FFMA.FTZ R2, R34, R3.reuse, -R46.reuse ;  /* 0x0000000322027223 */ /* 0x182ff0000001082e */
[----:B------:R1:W-:Y:S02]  /*13a00*/  MUFU.EX2 R185, R2 ;  /* 0x0000000200b97308 */ /* 0x0003e40000000800 */
[-CC-:B-1----:R-:W-:Y:S08]  /*13a10*/  FFMA.FTZ R2, R35, R3.reuse, -R46.reuse ;  /* 0x0000000323027223 */ /* 0x182ff0000001082e */
[----:B------:R1:W5:Y:S02]  /*13a20*/  MUFU.EX2 R197, R2 ;  /* 0x0000000200c57308 */ /* 0x0003640000000800 */
[-CC-:B-1----:R-:W-:Y:S08]  /*13a30*/  FFMA.FTZ R2, R38, R3.reuse, -R46.reuse ;  /* 0x0000000326027223 */ /* 0x182ff0000001082e */
[----:B------:R1:W-:Y:S02]  /*13a40*/  MUFU.EX2 R191, R2 ;  /* 0x0000000200bf7308 */ /* 0x0003e40000000800 */
[-C--:B-1----:R-:W-:Y:S08]  /*13a50*/  FFMA.FTZ R2, R39, R3.reuse, -R46 ;  /* 0x0000000327027223 */ /* 0x082ff0000001082e */
        /* <DEDUP_REMOVED lines=18> */
[----:B------:R1:W-:Y:S10]  /*13b80*/  MUFU.EX2 R54, R16 ;  /* 0x0000001000367308 */ /* 0x0003f40000000800 */
[----:B------:R4:W-:Y:S01]  /*13b90*/  MUFU.EX2 R209, R2 ;  /* 0x0000000200d17308 */ /* 0x0009e20000000800 */
[-CC-:B-1----:R-:W-:Y:S09]  /*13ba0*/  FFMA.FTZ R16, R67, R3.reuse, -R46.reuse ;  /* 0x0000000343107223 */ /* 0x182ff2000001082e */
[----:B------:R1:W-:Y:S01]  /*13bb0*/  MUFU.EX2 R142, R16 ;  /* 0x00000010008e7308 */ /* 0x0003e20000000800 */
[-C--:B----4-:R-:W-:Y:S09]  /*13bc0*/  FFMA.FTZ R2, R55, R3.reuse, -R46 ;  /* 0x0000000337027223 */ /* 0x090ff2000001082e */
[----:B------:R4:W5:Y:S10]  /*13bd0*/  MUFU.EX2 R216, R2 ;  /* 0x0000000200d87308 */ /* 0x0009740000000800 */
[----:B------:R3:W-:Y:S01]  /*13be0*/  MUFU.EX2 R55, R8 ;  /* 0x0000000800377308 */ /* 0x0007e20000000800 */
[----:B-1----:R-:W-:Y:S01]  /*13bf0*/  FMUL.FTZ R16, R0, R148 ;  /* 0x0000009400107220 */ /* 0x002fe20000410000 */
[----:B----4-:R-:W-:Y:S04]  /*13c00*/  LOP3.LUT R2, R154, 0x120, R170, 0xf8, !PT ;  /* 0x000001209a027812 */ /* 0x010fe800078ef8aa */
[----:B------:R-:W-:Y:S04]  /*13c10*/  LEA R2, R2, UR6, 0x1 ;  /* 0x0000000602027c11 */ /* 0x000fe8000f8e08ff */
[C---:B------:R-:W-:Y:S01]  /*13c20*/  IADD3 R4, PT, PT, R2.reuse, 0x5000, RZ ;  /* 0x0000500002047810 */ /* 0x040fe20007ffe0ff */
[----:B------:R-:W1:Y:S01]  /*13c30*/  LDSM.16.MT88.4 R12, [R2+0x5000] ;  /* 0x00500000020c783b */ /* 0x000e620000004200 */
[----:B------:R-:W-:Y:S01]  /*13c40*/  IADD3 R27, PT, PT, R2, 0x5020, RZ ;  /* 0x00005020021b7810 */ /* 0x000fe20007ffe0ff */
[-C--:B---3--:R-:W-:Y:S01]  /*13c50*/  FFMA.FTZ R8, R63, R3.reuse, -R46 ;  /* 0x000000033f087223 */ /* 0x088fe2000001082e */
[----:B------:R-:W-:Y:S01]  /*13c60*/  @P0 IADD3 R27, PT, PT, R4, -0x20, RZ ;  /* 0xffffffe0041b0810 */ /* 0x000fe20007ffe0ff */
[-CC-:B------:R-:W-:Y:S01]  /*13c70*/  FFMA.FTZ R4, R61, R3.reuse, -R44.reuse ;  /* 0x000000033d047223 */ /* 0x180fe2000001082c */
[----:B------:R-:W-:Y:S01]  /*13c80*/  ISETP.GT.AND P0, PT, R190, RZ, PT ;  /* 0x000000ffbe00720c */ /* 0x000fe20003f04270 */
[----:B------:R3:W-:Y:S02]  /*13c90*/  MUFU.EX2 R154, R8 ;  /* 0x00000008009a7308 */ /* 0x0007e40000000800 */
[----:B------:R-:W4:Y:S08]  /*13ca0*/  LDSM.16.MT88.4 R32, [R27] ;  /* 0x000000001b20783b */ /* 0x000f300000004200 */
[----:B------:R2:W5:Y:S01]  /*13cb0*/  MUFU.EX2 R225, R4 ;  /* 0x0000000400e17308 */ /* 0x0005620000000800 */
[----:B------:R-:W5:Y:S01]  /*13cc0*/  LDSM.16.MT88.4 R36, [R2+0x5400] ;  /* 0x005400000224783b */ /* 0x000f620000004200 */
[C---:B---3--:R-:W-:Y:S07]  /*13cd0*/  FMUL.FTZ R8, R0.reuse, R140 ;  /* 0x0000008c00087220 */ /* 0x048fee0000410000 */
[----:B------:R-:W3:Y:S01]  /*13ce0*/  LDSM.16.MT88.4 R40, [R27+0x400] ;  /* 0x000400001b28783b */ /* 0x000ee20000004200 */
[----:B--2---:R-:W-:Y:S02]  /*13cf0*/  FMUL.FTZ R4, R0, R136 ;  /* 0x0000008800047220 */ /* 0x004fe40000410000 */
[----:B------:R2:W-:Y:S05]  /*13d00*/  MUFU.EX2 R136, R45 ;  /* 0x0000002d00887308 */ /* 0x0005ea0000000800 */
[C---:B-1----:R-:W-:Y:S05]  /*13d10*/  HMMA.16816.F32.BF16 R4, R28.reuse, R12, R4 ;  /* 0x0000000c1c04723c */ /* 0x042fea0000041804 */
[--C-:B------:R-:W-:Y:S01]  /*13d20*/  FFMA.FTZ R12, R64, R3, -R44.reuse ;  /* 0x00000003400c7223 */ /* 0x100fe2000001082c */
[----:B------:R-:W-:Y:S02]  /*13d30*/  FMUL.FTZ R13, R0, R145 ;  /* 0x00000091000d7220 */ /* 0x000fe40000410000 */
[C---:B------:R-:W-:Y:S01]  /*13d40*/  HMMA.16816.F32.BF16 R8, R28.reuse, R14, R8 ;  /* 0x0000000e1c08723c */ /* 0x040fe20000041808 */
[----:B------:R1:W-:Y:S02]  /*13d50*/  MUFU.EX2 R218, R12 ;  /* 0x0000000c00da7308 */ /* 0x0003e40000000800 */
[C---:B------:R-:W-:Y:S01]  /*13d60*/  FMUL.FTZ R14, R20.reuse, R146 ;  /* 0x00000092140e7220 */ /* 0x040fe20000410000 */
[----:B------:R-:W-:Y:S01]  /*13d70*/  FMUL.FTZ R15, R20, R147 ;  /* 0x00000093140f7220 */ /* 0x000fe20000410000 */
[-CC-:B--2---:R-:W-:Y:S06]  /*13d80*/  FFMA.FTZ R45, R77, R3.reuse, -R44.reuse ;  /* 0x000000034d2d7223 */ /* 0x184fec000001082c */
[----:B------:R2:W-:Y:S01]  /*13d90*/  MUFU.EX2 R137, R45 ;  /* 0x0000002d00897308 */ /* 0x0005e20000000800 */
[-CC-:B-1----:R-:W-:Y:S09]  /*13da0*/  FFMA.FTZ R12, R65, R3.reuse, -R44.reuse ;  /* 0x00000003410c7223 */ /* 0x182ff2000001082c */
[----:B------:R1:W3:Y:S01]  /*13db0*/  MUFU.EX2 R170, R12 ;  /* 0x0000000c00aa7308 */ /* 0x0002e20000000800 */
[-CC-:B--2---:R-:W-:Y:S09]  /*13dc0*/  FFMA.FTZ R45, R80, R3.reuse, -R44.reuse ;  /* 0x00000003502d7223 */ /* 0x184ff2000001082c */
[----:B------:R2:W-:Y:S01]  /*13dd0*/  MUFU.EX2 R135, R45 ;  /* 0x0000002d00877308 */ /* 0x0005e20000000800 */
[----:B-1----:R-:W-:Y:S07]  /*13de0*/  FMUL.FTZ R12, R0, R144 ;  /* 0x00000090000c7220 */ /* 0x002fee0000410000 */
[C---:B----4-:R-:W-:Y:S03]  /*13df0*/  HMMA.16816.F32.BF16 R12, R28.reuse, R32, R12 ;  /* 0x000000201c0c723c */ /* 0x050fe6000004180c */
[-C--:B------:R-:W-:Y:S01]  /*13e00*/  FFMA.FTZ R32, R68, R3.reuse, -R44 ;  /* 0x0000000344207223 */ /* 0x080fe2000001082c */
[-C--:B--2---:R-:W-:Y:S03]  /*13e10*/  FFMA.FTZ R45, R82, R3.reuse, -R46 ;  /* 0x00000003522d7223 */ /* 0x084fe6000001082e */
[----:B------:R1:W-:Y:S01]  /*13e20*/  MUFU.EX2 R144, R32 ;  /* 0x0000002000907308 */ /* 0x0003e20000000800 */
[----:B------:R-:W-:Y:S03]  /*13e30*/  HMMA.16816.F32.BF16 R16, R28, R34, R16 ;  /* 0x000000221c10723c */ /* 0x000fe60000041810 */
[----:B------:R-:W-:Y:S02]  /*13e40*/  F2FP.BF16.F32.PACK_AB R28, R177, R178 ;  /* 0x000000b2b11c723e */ /* 0x000fe400000010ff */
[----:B------:R-:W-:Y:S02]  /*13e50*/  F2FP.BF16.F32.PACK_AB R29, R167, R162 ;  /* 0x000000a2a71d723e */ /* 0x000fe400000010ff */
[----:B------:R-:W-:Y:S02]  /*13e60*/  F2FP.BF16.F32.PACK_AB R30, R165, R166 ;  /* 0x000000a6a51e723e */ /* 0x000fe400000010ff */
[----:B------:R2:W-:Y:S01]  /*13e70*/  MUFU.EX2 R50, R45 ;  /* 0x0000002d00327308 */ /* 0x0005e20000000800 */
[----:B------:R-:W-:Y:S07]  /*13e80*/  F2FP.BF16.F32.PACK_AB R31, R159, R164 ;  /* 0x000000a49f1f723e */ /* 0x000fee00000010ff */
[C---:B-----5:R-:W-:Y:S03]  /*13e90*/  HMMA.16816.F32.BF16 R4, R28.reuse, R36, R4 ;  /* 0x000000241c04723c */ /* 0x060fe60000041804 */
[-C--:B-1----:R-:W-:Y:S01]  /*13ea0*/  FFMA.FTZ R32, R69, R3.reuse, -R44 ;  /* 0x0000000345207223 */ /* 0x082fe2000001082c */
[-C--:B------:R-:W-:Y:S03]  /*13eb0*/  FFMA.FTZ R36, R71, R3.reuse, -R46 ;  /* 0x0000000347247223 */ /* 0x080fe6000001082e */
[----:B------:R1:W4:Y:S01]  /*13ec0*/  MUFU.EX2 R143, R32 ;  /* 0x00000020008f7308 */ /* 0x0003220000000800 */
[C---:B------:R-:W-:Y:S03]  /*13ed0*/  HMMA.16816.F32.BF16 R8, R28.reuse, R38, R8 ;  /* 0x000000261c08723c */ /* 0x040fe60000041808 */
[-CC-:B--2---:R-:W-:Y:S06]  /*13ee0*/  FFMA.FTZ R45, R85, R3.reuse, -R44.reuse ;  /* 0x00000003552d7223 */ /* 0x184fec000001082c */
[----:B------:R2:W-:Y:S01]  /*13ef0*/  MUFU.EX2 R139, R36 ;  /* 0x00000024008b7308 */ /* 0x0005e20000000800 */
[C---:B---3--:R-:W-:Y:S03]  /*13f00*/  HMMA.16816.F32.BF16 R12, R28.reuse, R40, R12 ;  /* 0x000000281c0c723c */ /* 0x048fe6000004180c */
[-C--:B------:R-:W-:Y:S06]  /*13f10*/  FFMA.FTZ R40, R73, R3.reuse, -R44 ;  /* 0x0000000349287223 */ /* 0x080fec000001082c */
[----:B------:R3:W5:Y:S01]  /*13f20*/  MUFU.EX2 R140, R40 ;  /* 0x00000028008c7308 */ /* 0x0007620000000800 */
[----:B------:R-:W-:Y:S01]  /*13f30*/  HMMA.16816.F32.BF16 R16, R28, R42, R16 ;  /* 0x0000002a1c10723c */ /* 0x000fe20000041810 */
[----:B-1----:R-:W1:Y:S02]  /*13f40*/  LDSM.16.MT88.4 R32, [R2+0x5800] ;  /* 0x005800000220783b */ /* 0x002e640000004200 */
[----:B------:R-:W-:Y:S02]  /*13f50*/  F2FP.BF16.F32.PACK_AB R28, R186, R182 ;  /* 0x000000b6ba1c723e */ /* 0x000fe400000010ff */
[----:B------:R-:W-:Y:S02]  /*13f60*/  F2FP.BF16.F32.PACK_AB R29, R157, R156 ;  /* 0x0000009c9d1d723e */ /* 0x000fe400000010ff */
[----:B------:R-:W-:Y:S02]  /*13f70*/  F2FP.BF16.F32.PACK_AB R30, R195, R194 ;  /* 0x000000c2c31e723e */ /* 0x000fe400000010ff */
[----:B------:R4:W-:Y:S01]  /*13f80*/  MUFU.EX2 R127, R45 ;  /* 0x0000002d007f7308 */ /* 0x0009e20000000800 */
[----:B--2---:R-:W2:Y:S01]  /*13f90*/  LDSM.16.MT88.4 R36, [R27+0x800] ;  /* 0x000800001b24783b */ /* 0x004ea20000004200 */
[----:B------:R-:W-:Y:S01]  /*13fa0*/  F2FP.BF16.F32.PACK_AB R31, R183, R158 ;  /* 0x0000009eb71f723e */ /* 0x000fe200000010ff */
[-CC-:B---3--:R-:W-:Y:S07]  /*13fb0*/  FFMA.FTZ R40, R74, R3.reuse, -R46.reuse ;  /* 0x000000034a287223 */ /* 0x188fee000001082e */
[----:B------:R3:W5:Y:S01]  /*13fc0*/  MUFU.EX2 R52, R40 ;  /* 0x0000002800347308 */ /* 0x0007620000000800 */
[-C--:B----4-:R-:W-:Y:S01]  /*13fd0*/  FFMA.FTZ R45, R87, R3.reuse, -R46 ;  /* 0x00000003572d7223 */ /* 0x090fe2000001082e */
[----:B---3--:R-:W3:Y:S01]  /*13fe0*/  LDSM.16.MT88.4 R40, [R2+0x5c00] ;  /* 0x005c00000228783b */ /* 0x008ee20000004200 */
[C---:B-1----:R-:W-:Y:S03]  /*13ff0*/  HMMA.16816.F32.BF16 R4, R28.reuse, R32, R4 ;  /* 0x000000201c04723c */ /* 0x042fe60000041804 */
[-C--:B------:R-:W-:Y:S04]  /*14000*/  FFMA.FTZ R32, R76, R3.reuse, -R44 ;  /* 0x000000034c207223 */ /* 0x080fe8000001082c */
[----:B------:R1:W4:Y:S01]  /*14010*/  MUFU.EX2 R138, R32 ;  /* 0x00000020008a7308 */ /* 0x0003220000000800 */
[C---:B------:R-:W-:Y:S08]  /*14020*/  HMMA.16816.F32.BF16 R8, R28.reuse, R34, R8 ;  /* 0x000000221c08723c */ /* 0x040ff00000041808 */
[C---:B--2---:R-:W-:Y:S03]  /*14030*/  HMMA.16816.F32.BF16 R12, R28.reuse, R36, R12 ;  /* 0x000000241c0c723c */ /* 0x044fe6000004180c */
[--C-:B------:R-:W-:Y:S04]  /*14040*/  FFMA.FTZ R36, R78, R3, -R46.reuse ;  /* 0x000000034e247223 */ /* 0x100fe8000001082e */
[----:B------:R2:W-:Y:S01]  /*14050*/  MUFU.EX2 R51, R36 ;  /* 0x0000002400337308 */ /* 0x0005e20000000800 */
[----:B------:R-:W-:Y:S01]  /*14060*/  HMMA.16816.F32.BF16 R16, R28, R38, R16 ;  /* 0x000000261c10723c */ /* 0x000fe20000041810 */
[----:B-1----:R-:W1:Y:S02]  /*14070*/  LDSM.16.MT88.4 R32, [R27+0xc00] ;  /* 0x000c00001b20783b */ /* 0x002e640000004200 */
[----:B------:R-:W-:Y:S02]  /*14080*/  F2FP.BF16.F32.PACK_AB R28, R198, R196 ;  /* 0x000000c4c61c723e */ /* 0x000fe400000010ff */
[----:B------:R-:W-:Y:S02]  /*14090*/  F2FP.BF16.F32.PACK_AB R29, R184, R176 ;  /* 0x000000b0b81d723e */ /* 0x000fe400000010ff */
[----:B------:R-:W-:Y:S02]  /*140a0*/  F2FP.BF16.F32.PACK_AB R30, R201, R199 ;  /* 0x000000c7c91e723e */ /* 0x000fe400000010ff */
[----:B------:R-:W-:Y:S07]  /*140b0*/  F2FP.BF16.F32.PACK_AB R31, R197, R185 ;  /* 0x000000b9c51f723e */ /* 0x000fee00000010ff */
[C---:B---3--:R-:W-:Y:S03]  /*140c0*/  HMMA.16816.F32.BF16 R4, R28.reuse, R40, R4 ;  /* 0x000000281c04723c */ /* 0x048fe60000041804 */
[-C--:B--2---:R-:W-:Y:S01]  /*140d0*/  FFMA.FTZ R36, R79, R3.reuse, -R46 ;  /* 0x000000034f247223 */ /* 0x084fe2000001082e */
[-C--:B------:R-:W-:Y:S03]  /*140e0*/  FFMA.FTZ R40, R81, R3.reuse, -R44 ;  /* 0x0000000351287223 */ /* 0x080fe6000001082c */
[----:B------:R2:W3:Y:S01]  /*140f0*/  MUFU.EX2 R130, R36 ;  /* 0x0000002400827308 */ /* 0x0004e20000000800 */
[C---:B------:R-:W-:Y:S09]  /*14100*/  HMMA.16816.F32.BF16 R8, R28.reuse, R42, R8 ;  /* 0x0000002a1c08723c */ /* 0x040ff20000041808 */
[----:B------:R5:W3:Y:S01]  /*14110*/  MUFU.EX2 R131, R40 ;  /* 0x0000002800837308 */ /* 0x000ae20000000800 */
[----:B--2---:R-:W2:Y:S01]  /*14120*/  LDSM.16.MT88.4 R36, [R2+0x6000] ;  /* 0x006000000224783b */ /* 0x004ea20000004200 */
[C---:B-1----:R-:W-:Y:S03]  /*14130*/  HMMA.16816.F32.BF16 R12, R28.reuse, R32, R12 ;  /* 0x000000201c0c723c */ /* 0x042fe6000004180c */
[----:B------:R-:W-:Y:S05]  /*14140*/  FFMA.FTZ R32, R83, R3, -R46 ;  /* 0x0000000353207223 */ /* 0x000fea000001082e */
[----:B------:R1:W3:Y:S01]  /*14150*/  MUFU.EX2 R49, R32 ;  /* 0x0000002000317308 */ /* 0x0002e20000000800 */
[----:B------:R-:W-:Y:S01]  /*14160*/  HMMA.16816.F32.BF16 R16, R28, R34, R16 ;  /* 0x000000221c10723c */ /* 0x000fe20000041810 */
[----:B-----5:R-:W5:Y:S02]  /*14170*/  LDSM.16.MT88.4 R40, [R27+0x1000] ;  /* 0x001000001b28783b */ /* 0x020f640000004200 */
[----:B------:R-:W-:Y:S02]  /*14180*/  F2FP.BF16.F32.PACK_AB R28, R208, R204 ;  /* 0x000000ccd01c723e */ /* 0x000fe400000010ff */
[----:B------:R-:W-:Y:S02]  /*14190*/  F2FP.BF16.F32.PACK_AB R29, R200, R191 ;  /* 0x000000bfc81d723e */ /* 0x000fe400000010ff */
[----:B------:R-:W-:Y:S02]  /*141a0*/  F2FP.BF16.F32.PACK_AB R30, R211, R210 ;  /* 0x000000d2d31e723e */ /* 0x000fe400000010ff */
[----:B------:R-:W-:Y:S01]  /*141b0*/  F2FP.BF16.F32.PACK_AB R31, R205, R202 ;  /* 0x000000cacd1f723e */ /* 0x000fe200000010ff */
[-C--:B-1----:R-:W-:Y:S02]  /*141c0*/  FFMA.FTZ R32, R84, R3.reuse, -R44 ;  /* 0x0000000354207223 */ /* 0x082fe4000001082c */
[----:B------:R1:W-:Y:S10]  /*141d0*/  MUFU.EX2 R84, R45 ;  /* 0x0000002d00547308 */ /* 0x0003f40000000800 */
[----:B------:R4:W3:Y:S01]  /*141e0*/  MUFU.EX2 R126, R32 ;  /* 0x00000020007e7308 */ /* 0x0008e20000000800 */
[C---:B--2---:R-:W-:Y:S03]  /*141f0*/  HMMA.16816.F32.BF16 R4, R28.reuse, R36, R4 ;  /* 0x000000241c04723c */ /* 0x044fe60000041804 */
[-CC-:B------:R-:W-:Y:S01]  /*14200*/  FFMA.FTZ R36, R86, R3.reuse, -R46.reuse ;  /* 0x0000000356247223 */ /* 0x180fe2000001082e */
[-C--:B-1----:R-:W-:Y:S05]  /*14210*/  FFMA.FTZ R45, R90, R3.reuse, -R46 ;  /* 0x000000035a2d7223 */ /* 0x082fea000001082e */
[----:B------:R1:W2:Y:S01]  /*14220*/  MUFU.EX2 R48, R36 ;  /* 0x0000002400307308 */ /* 0x0002a20000000800 */
[C---:B------:R-:W-:Y:S01]  /*14230*/  HMMA.16816.F32.BF16 R8, R28.reuse, R38, R8 ;  /* 0x000000261c08723c */ /* 0x040fe20000041808 */
[----:B----4-:R-:W4:Y:S08]  /*14240*/  LDSM.16.MT88.4 R32, [R2+0x6400] ;  /* 0x006400000220783b */ /* 0x010f300000004200 */
[----:B------:R3:W-:Y:S01]  /*14250*/  MUFU.EX2 R82, R45 ;  /* 0x0000002d00527308 */ /* 0x0007e20000000800 */
[C---:B-----5:R-:W-:Y:S03]  /*14260*/  HMMA.16816.F32.BF16 R12, R28.reuse, R40, R12 ;  /* 0x000000281c0c723c */ /* 0x060fe6000004180c */
[--C-:B------:R-:W-:Y:S06]  /*14270*/  FFMA.FTZ R40, R88, R3, -R44.reuse ;  /* 0x0000000358287223 */ /* 0x100fec000001082c */
[----:B------:R5:W-:Y:S01]  /*14280*/  MUFU.EX2 R85, R40 ;  /* 0x0000002800557308 */ /* 0x000be20000000800 */
[----:B------:R-:W-:Y:S01]  /*14290*/  HMMA.16816.F32.BF16 R16, R28, R42, R16 ;  /* 0x0000002a1c10723c */ /* 0x000fe20000041810 */
[----:B-1----:R-:W1:Y:S02]  /*142a0*/  LDSM.16.MT88.4 R36, [R27+0x1400] ;  /* 0x001400001b24783b */ /* 0x002e640000004200 */
[----:B------:R-:W-:Y:S02]  /*142b0*/  F2FP.BF16.F32.PACK_AB R28, R214, R212 ;  /* 0x000000d4d61c723e */ /* 0x000fe400000010ff */
[----:B------:R-:W-:Y:S02]  /*142c0*/  F2FP.BF16.F32.PACK_AB R29, R206, R203 ;  /* 0x000000cbce1d723e */ /* 0x000fe400000010ff */
[----:B------:R-:W-:Y:S01]  /*142d0*/  F2FP.BF16.F32.PACK_AB R30, R217, R215 ;  /* 0x000000d7d91e723e */ /* 0x000fe200000010ff */
[--C-:B---3--:R-:W-:Y:S01]  /*142e0*/  FFMA.FTZ R45, R92, R3, -R44.reuse ;  /* 0x000000035c2d7223 */ /* 0x108fe2000001082c */
[----:B------:R-:W-:Y:S03]  /*142f0*/  F2FP.BF16.F32.PACK_AB R31, R213, R207 ;  /* 0x000000cfd51f723e */ /* 0x000fe600000010ff */
[----:B------:R3:W-:Y:S01]  /*14300*/  MUFU.EX2 R81, R45 ;  /* 0x0000002d00517308 */ /* 0x0007e20000000800 */
[-C--:B-----5:R-:W-:Y:S09]  /*14310*/  FFMA.FTZ R40, R89, R3.reuse, -R44 ;  /* 0x0000000359287223 */ /* 0x0a0ff2000001082c */
[----:B------:R5:W2:Y:S01]  /*14320*/  MUFU.EX2 R83, R40 ;  /* 0x0000002800537308 */ /* 0x000aa20000000800 */
[C---:B----4-:R-:W-:Y:S03]  /*14330*/  HMMA.16816.F32.BF16 R4, R28.reuse, R32, R4 ;  /* 0x000000201c04723c */ /* 0x050fe60000041804 */
[-CC-:B------:R-:W-:Y:S01]  /*14340*/  FFMA.FTZ R32, R91, R3.reuse, -R46.reuse ;  /* 0x000000035b207223 */ /* 0x180fe2000001082e */
[-C--:B---3--:R-:W-:Y:S05]  /*14350*/  FFMA.FTZ R45, R95, R3.reuse, -R46 ;  /* 0x000000035f2d7223 */ /* 0x088fea000001082e */
[----:B------:R3:W4:Y:S01]  /*14360*/  MUFU.EX2 R47, R32 ;  /* 0x00000020002f7308 */ /* 0x0007220000000800 */
[C---:B------:R-:W-:Y:S01]  /*14370*/  HMMA.16816.F32.BF16 R8, R28.reuse, R34, R8 ;  /* 0x000000221c08723c */ /* 0x040fe20000041808 */
[----:B-----5:R-:W5:Y:S08]  /*14380*/  LDSM.16.MT88.4 R40, [R2+0x6800] ;  /* 0x006800000228783b */ /* 0x020f700000004200 */
[----:B------:R2:W-:Y:S01]  /*14390*/  MUFU.EX2 R78, R45 ;  /* 0x0000002d004e7308 */ /* 0x0005e20000000800 */
[C---:B-1----:R-:W-:Y:S03]  /*143a0*/  HMMA.16816.F32.BF16 R12, R28.reuse, R36, R12 ;  /* 0x000000241c0c723c */ /* 0x042fe6000004180c */
[--C-:B------:R-:W-:Y:S06]  /*143b0*/  FFMA.FTZ R36, R93, R3, -R44.reuse ;  /* 0x000000035d247223 */ /* 0x100fec000001082c */
[----:B------:R1:W4:Y:S01]  /*143c0*/  MUFU.EX2 R80, R36 ;  /* 0x0000002400507308 */ /* 0x0003220000000800 */
[----:B------:R-:W-:Y:S01]  /*143d0*/  HMMA.16816.F32.BF16 R16, R28, R38, R16 ;  /* 0x000000261c10723c */ /* 0x000fe20000041810 */
[----:B---3--:R-:W3:Y:S02]  /*143e0*/  LDSM.16.MT88.4 R32, [R27+0x1800] ;  /* 0x001800001b20783b */ /* 0x008ee40000004200 */
[----:B------:R-:W-:Y:S02]  /*143f0*/  F2FP.BF16.F32.PACK_AB R28, R224, R220 ;  /* 0x000000dce01c723e */ /* 0x000fe400000010ff */
[----:B------:R-:W-:Y:S02]  /*14400*/  F2FP.BF16.F32.PACK_AB R29, R216, R209 ;  /* 0x000000d1d81d723e */ /* 0x000fe400000010ff */
[----:B------:R-:W-:Y:S01]  /*14410*/  F2FP.BF16.F32.PACK_AB R30, R221, R222 ;  /* 0x000000dedd1e723e */ /* 0x000fe200000010ff */
[-C--:B--2---:R-:W-:Y:S01]  /*14420*/  FFMA.FTZ R45, R97, R3.reuse, -R44 ;  /* 0x00000003612d7223 */ /* 0x084fe2000001082c */
[----:B------:R-:W-:Y:S03]  /*14430*/  F2FP.BF16.F32.PACK_AB R31, R219, R56 ;  /* 0x00000038db1f723e */ /* 0x000fe600000010ff */
[----:B------:R2:W-:Y:S01]  /*14440*/  MUFU.EX2 R77, R45 ;  /* 0x0000002d004d7308 */ /* 0x0005e20000000800 */
[-C--:B-1----:R-:W-:Y:S09]  /*14450*/  FFMA.FTZ R36, R94, R3.reuse, -R46 ;  /* 0x000000035e247223 */ /* 0x082ff2000001082e */
[----:B------:R1:W4:Y:S01]  /*14460*/  MUFU.EX2 R76, R36 ;  /* 0x00000024004c7308 */ /* 0x0003220000000800 */
[C---:B-----5:R-:W-:Y:S03]  /*14470*/  HMMA.16816.F32.BF16 R4, R28.reuse, R40, R4 ;  /* 0x000000281c04723c */ /* 0x060fe60000041804 */
[-C--:B------:R-:W-:Y:S01]  /*14480*/  FFMA.FTZ R40, R96, R3.reuse, -R44 ;  /* 0x0000000360287223 */ /* 0x080fe2000001082c */
[-CC-:B--2---:R-:W-:Y:S05]  /*14490*/  FFMA.FTZ R45, R99, R3.reuse, -R46.reuse ;  /* 0x00000003632d7223 */ /* 0x184fea000001082e */
[----:B------:R2:W5:Y:S01]  /*144a0*/  MUFU.EX2 R79, R40 ;  /* 0x00000028004f7308 */ /* 0x0005620000000800 */
[C---:B------:R-:W-:Y:S01]  /*144b0*/  HMMA.16816.F32.BF16 R8, R28.reuse, R42, R8 ;  /* 0x0000002a1c08723c */ /* 0x040fe20000041808 */
[----:B-1----:R-:W1:Y:S08]  /*144c0*/  LDSM.16.MT88.4 R36, [R2+0x6c00] ;  /* 0x006c00000224783b */ /* 0x002e700000004200 */
[----:B------:R4:W-:Y:S01]  /*144d0*/  MUFU.EX2 R72, R45 ;  /* 0x0000002d00487308 */ /* 0x0009e20000000800 */
[C---:B---3--:R-:W-:Y:S03]  /*144e0*/  HMMA.16816.F32.BF16 R12, R28.reuse, R32, R12 ;  /* 0x000000201c0c723c */ /* 0x048fe6000004180c */
[----:B------:R-:W-:Y:S06]  /*144f0*/  FFMA.FTZ R32, R98, R3, -R46 ;  /* 0x0000000362207223 */ /* 0x000fec000001082e */
[----:B------:R3:W5:Y:S01]  /*14500*/  MUFU.EX2 R73, R32 ;  /* 0x0000002000497308 */ /* 0x0007620000000800 */
[----:B------:R-:W-:Y:S01]  /*14510*/  HMMA.16816.F32.BF16 R16, R28, R34, R16 ;  /* 0x000000221c10723c */ /* 0x000fe20000041810 */
[----:B--2---:R-:W2:Y:S02]  /*14520*/  LDSM.16.MT88.4 R40, [R27+0x1c00] ;  /* 0x001c00001b28783b */ /* 0x004ea40000004200 */
[----:B------:R-:W-:Y:S02]  /*14530*/  F2FP.BF16.F32.PACK_AB R31, R142, R54 ;  /* 0x000000368e1f723e */ /* 0x000fe400000010ff */
[----:B------:R-:W-:Y:S02]  /*14540*/  F2FP.BF16.F32.PACK_AB R28, R225, R223 ;  /* 0x000000dfe11c723e */ /* 0x000fe400000010ff */
[----:B------:R-:W-:Y:S01]  /*14550*/  F2FP.BF16.F32.PACK_AB R29, R154, R55 ;  /* 0x000000379a1d723e */ /* 0x000fe200000010ff */
[-CC-:B----4-:R-:W-:Y:S01]  /*14560*/  FFMA.FTZ R45, R100, R3.reuse, -R44.reuse ;  /* 0x00000003642d7223 */ /* 0x190fe2000001082c */
[----:B------:R-:W-:Y:S03]  /*14570*/  F2FP.BF16.F32.PACK_AB R30, R170, R218 ;  /* 0x000000daaa1e723e */ /* 0x000fe600000010ff */
[----:B------:R4:W-:Y:S01]  /*14580*/  MUFU.EX2 R75, R45 ;  /* 0x0000002d004b7308 */ /* 0x0009e20000000800 */
[----:B---3--:R-:W3:Y:S03]  /*14590*/  LDSM.16.MT88.4 R32, [R2+0x7000] ;  /* 0x007000000220783b */ /* 0x008ee60000004200 */
[C---:B-1----:R-:W-:Y:S03]  /*145a0*/  HMMA.16816.F32.BF16 R4, R28.reuse, R36, R4 ;  /* 0x000000241c04723c */ /* 0x042fe60000041804 */
[-C--:B------:R-:W-:Y:S01]  /*145b0*/  FFMA.FTZ R36, R101, R3.reuse, -R44 ;  /* 0x0000000365247223 */ /* 0x080fe2000001082c */
[-CC-:B----4-:R-:W-:Y:S03]  /*145c0*/  FFMA.FTZ R45, R102, R3.reuse, -R46.reuse ;  /* 0x00000003662d7223 */ /* 0x190fe6000001082e */
[----:B------:R1:W4:Y:S01]  /*145d0*/  MUFU.EX2 R74, R36 ;  /* 0x00000024004a7308 */ /* 0x0003220000000800 */
[C---:B------:R-:W-:Y:S09]  /*145e0*/  HMMA.16816.F32.BF16 R8, R28.reuse, R38, R8 ;  /* 0x000000261c08723c */ /* 0x040ff20000041808 */
[----:B------:R5:W-:Y:S01]  /*145f0*/  MUFU.EX2 R71, R45 ;  /* 0x0000002d00477308 */ /* 0x000be20000000800 */
[C---:B--2---:R-:W-:Y:S03]  /*14600*/  HMMA.16816.F32.BF16 R12, R28.reuse, R40, R12 ;  /* 0x000000281c0c723c */ /* 0x044fe6000004180c */
[----:B------:R-:W-:Y:S01]  /*14610*/  FFMA.FTZ R40, R103, R3, -R46 ;  /* 0x0000000367287223 */ /* 0x000fe2000001082e */
[----:B------:R-:W-:Y:S01]  /*14620*/  FFMA.FTZ R41, R20, R226, R134 ;  /* 0x000000e214297223 */ /* 0x000fe20000010086 */
[----:B------:R-:W-:Y:S01]  /*14630*/  FFMA.FTZ R20, R0, R227, R172 ;  /* 0x000000e300147223 */ /* 0x000fe200000100ac */
[----:B------:R-:W-:Y:S03]  /*14640*/  MOV R134, R21 ;  /* 0x0000001500867202 */ /* 0x000fe60000000f00 */
[----:B------:R2:W4:Y:S01]  /*14650*/  MUFU.EX2 R70, R40 ;  /* 0x0000002800467308 */ /* 0x0005220000000800 */
[----:B------:R-:W-:Y:S01]  /*14660*/  HMMA.16816.F32.BF16 R16, R28, R42, R16 ;  /* 0x0000002a1c10723c */ /* 0x000fe20000041810 */
[----:B-1----:R-:W1:Y:S02]  /*14670*/  LDSM.16.MT88.4 R36, [R27+0x2000] ;  /* 0x002000001b24783b */ /* 0x002e640000004200 */
[----:B------:R-:W-:Y:S01]  /*14680*/  F2FP.BF16.F32.PACK_AB R28, R143, R144 ;  /* 0x000000908f1c723e */ /* 0x000fe200000010ff */
[----:B------:R-:W-:Y:S01]  /*14690*/  FADD.FTZ R20, R181, R20 ;  /* 0x00000014b5147221 */ /* 0x000fe20000010000 */
[----:B------:R-:W-:Y:S01]  /*146a0*/  F2FP.BF16.F32.PACK_AB R30, R140, R141 ;  /* 0x0000008d8c1e723e */ /* 0x000fe200000010ff */
[----:B------:R-:W-:Y:S01]  /*146b0*/  FADD.FTZ R0, R160, R41 ;  /* 0x00000029a0007221 */ /* 0x000fe20000010000 */
[----:B------:R-:W-:Y:S01]  /*146c0*/  F2FP.BF16.F32.PACK_AB R29, R139, R53 ;  /* 0x000000358b1d723e */ /* 0x000fe200000010ff */
[-C--:B-----5:R-:W-:Y:S01]  /*146d0*/  FFMA.FTZ R45, R105, R3.reuse, -R44 ;  /* 0x00000003692d7223 */ /* 0x0a0fe2000001082c */
[----:B------:R-:W-:Y:S01]  /*146e0*/  F2FP.BF16.F32.PACK_AB R31, R136, R52 ;  /* 0x00000034881f723e */ /* 0x000fe200000010ff */
[----:B------:R-:W-:Y:S02]  /*146f0*/  FADD.FTZ R0, R161, R0 ;  /* 0x00000000a1007221 */ /* 0x000fe40000010000 */
[----:B------:R5:W-:Y:S02]  /*14700*/  MUFU.EX2 R68, R45 ;  /* 0x0000002d00447308 */ /* 0x000be40000000800 */
[----:B------:R-:W-:Y:S02]  /*14710*/  FADD.FTZ R0, R163, R0 ;  /* 0x00000000a3007221 */ /* 0x000fe40000010000 */
[C---:B---3--:R-:W-:Y:S03]  /*14720*/  HMMA.16816.F32.BF16 R4, R28.reuse, R32, R4 ;  /* 0x000000201c04723c */ /* 0x048fe60000041804 */
[-C--:B--2---:R-:W-:Y:S01]  /*14730*/  FFMA.FTZ R40, R104, R3.reuse, -R44 ;  /* 0x0000000368287223 */ /* 0x084fe2000001082c */
[----:B------:R-:W-:Y:S01]  /*14740*/  FADD.FTZ R32, R179, R20 ;  /* 0x00000014b3207221 */ /* 0x000fe20000010000 */
[-C--:B------:R-:W-:Y:S01]  /*14750*/  FFMA.FTZ R20, R106, R3.reuse, -R46 ;  /* 0x000000036a147223 */ /* 0x080fe2000001082e */
[----:B------:R-:W-:Y:S01]  /*14760*/  FADD.FTZ R0, R162, R0 ;  /* 0x00000000a2007221 */ /* 0x000fe20000010000 */
[----:B------:R2:W3:Y:S01]  /*14770*/  MUFU.EX2 R69, R40 ;  /* 0x0000002800457308 */ /* 0x0004e20000000800 */
[C---:B------:R-:W-:Y:S03]  /*14780*/  HMMA.16816.F32.BF16 R8, R28.reuse, R34, R8 ;  /* 0x000000221c08723c */ /* 0x040fe60000041808 */
[----:B------:R-:W-:Y:S01]  /*14790*/  FADD.FTZ R32, R180, R32 ;  /* 0x00000020b4207221 */ /* 0x000fe20000010000 */
[----:B------:R-:W-:Y:S01]  /*147a0*/  FADD.FTZ R0, R167, R0 ;  /* 0x00000000a7007221 */ /* 0x000fe20000010000 */
[-C--:B-----5:R-:W-:Y:S04]  /*147b0*/  FFMA.FTZ R45, R107, R3.reuse, -R46 ;  /* 0x000000036b2d7223 */ /* 0x0a0fe8000001082e */
[----:B------:R5:W-:Y:S01]  /*147c0*/  MUFU.EX2 R67, R20 ;  /* 0x0000001400437308 */ /* 0x000be20000000800 */
[----:B------:R-:W-:Y:S04]  /*147d0*/  FADD.FTZ R0, R164, R0 ;  /* 0x00000000a4007221 */ /* 0x000fe80000010000 */
[----:B------:R-:W-:Y:S05]  /*147e0*/  FADD.FTZ R0, R159, R0 ;  /* 0x000000009f007221 */ /* 0x000fea0000010000 */
[----:B------:R4:W3:Y:S01]  /*147f0*/  MUFU.EX2 R65, R45 ;  /* 0x0000002d00417308 */ /* 0x0008e20000000800 */
[----:B--2---:R-:W2:Y:S01]  /*14800*/  LDSM.16.MT88.4 R40, [R2+0x7400] ;  /* 0x007400000228783b */ /* 0x004ea20000004200 */
[C---:B-1----:R-:W-:Y:S03]  /*14810*/  HMMA.16816.F32.BF16 R12, R28.reuse, R36, R12 ;  /* 0x000000241c0c723c */ /* 0x042fe6000004180c */
[----:B------:R-:W-:Y:S01]  /*14820*/  FFMA.FTZ R36, R108, R3, -R44 ;  /* 0x000000036c247223 */ /* 0x000fe2000001082c */
[----:B------:R-:W-:Y:S01]  /*14830*/  FADD.FTZ R0, R156, R0 ;  /* 0x000000009c007221 */ /* 0x000fe20000010000 */
[----:B-----5:R-:W-:Y:S03]  /*14840*/  FADD.FTZ R20, R178, R32 ;  /* 0x00000020b2147221 */ /* 0x020fe60000010000 */
[----:B------:R-:W-:Y:S01]  /*14850*/  HMMA.16816.F32.BF16 R16, R28, R38, R16 ;  /* 0x000000261c10723c */ /* 0x000fe20000041810 */
[----:B------:R-:W1:Y:S01]  /*14860*/  LDSM.16.MT88.4 R32, [R27+0x2400] ;  /* 0x002400001b20783b */ /* 0x000e620000004200 */
[----:B------:R5:W-:Y:S01]  /*14870*/  MUFU.EX2 R66, R36 ;  /* 0x0000002400427308 */ /* 0x000be20000000800 */
[----:B------:R-:W-:Y:S01]  /*14880*/  F2FP.BF16.F32.PACK_AB R28, R137, R138 ;  /* 0x0000008a891c723e */ /* 0x000fe200000010ff */
[----:B------:R-:W-:Y:S01]  /*14890*/  FADD.FTZ R0, R157, R0 ;  /* 0x000000009d007221 */ /* 0x000fe20000010000 */
[----:B------:R-:W-:Y:S01]  /*148a0*/  F2FP.BF16.F32.PACK_AB R29, R130, R51 ;  /* 0x00000033821d723e */ /* 0x000fe200000010ff */
[----:B------:R-:W-:Y:S01]  /*148b0*/  FADD.FTZ R20, R177, R20 ;  /* 0x00000014b1147221 */ /* 0x000fe20000010000 */
[----:B----4-:R-:W-:Y:S01]  /*148c0*/  FFMA.FTZ R45, R109, R3, -R44 ;  /* 0x000000036d2d7223 */ /* 0x010fe2000001082c */
[----:B------:R-:W-:Y:S01]  /*148d0*/  F2FP.BF16.F32.PACK_AB R30, R131, R135 ;  /* 0x00000087831e723e */ /* 0x000fe200000010ff */
[----:B------:R-:W-:Y:S01]  /*148e0*/  FADD.FTZ R0, R158, R0 ;  /* 0x000000009e007221 */ /* 0x000fe20000010000 */
[----:B------:R-:W-:Y:S02]  /*148f0*/  F2FP.BF16.F32.PACK_AB R31, R49, R50 ;  /* 0x00000032311f723e */ /* 0x000fe400000010ff */
[----:B------:R4:W3:Y:S01]  /*14900*/  MUFU.EX2 R64, R45 ;  /* 0x0000002d00407308 */ /* 0x0008e20000000800 */
[----:B------:R-:W-:Y:S01]  /*14910*/  FADD.FTZ R20, R166, R20 ;  /* 0x00000014a6147221 */ /* 0x000fe20000010000 */
[----:B------:R-:W-:Y:S03]  /*14920*/  FADD.FTZ R0, R183, R0 ;  /* 0x00000000b7007221 */ /* 0x000fe60000010000 */
[----:B------:R-:W-:Y:S01]  /*14930*/  FADD.FTZ R20, R165, R20 ;  /* 0x00000014a5147221 */ /* 0x000fe20000010000 */
[----:B------:R-:W-:Y:S01]  /*14940*/  FADD.FTZ R0, R176, R0 ;  /* 0x00000000b0007221 */ /* 0x000fe20000010000 */
[----:B-----5:R-:W5:Y:S02]  /*14950*/  LDSM.16.MT88.4 R36, [R2+0x7800] ;  /* 0x007800000224783b */ /* 0x020f640000004200 */
[----:B------:R-:W-:Y:S01]  /*14960*/  FADD.FTZ R20, R182, R20 ;  /* 0x00000014b6147221 */ /* 0x000fe20000010000 */
[----:B------:R-:W-:Y:S03]  /*14970*/  FADD.FTZ R0, R184, R0 ;  /* 0x00000000b8007221 */ /* 0x000fe60000010000 */
[----:B------:R-:W-:Y:S01]  /*14980*/  FADD.FTZ R20, R186, R20 ;  /* 0x00000014ba147221 */ /* 0x000fe20000010000 */
[----:B------:R-:W-:Y:S01]  /*14990*/  FADD.FTZ R0, R185, R0 ;  /* 0x00000000b9007221 */ /* 0x000fe20000010000 */
[-C--:B----4-:R-:W-:Y:S03]  /*149a0*/  FFMA.FTZ R45, R111, R3.reuse, -R46 ;  /* 0x000000036f2d7223 */ /* 0x090fe6000001082e */
[----:B------:R-:W-:Y:S01]  /*149b0*/  FADD.FTZ R0, R197, R0 ;  /* 0x00000000c5007221 */ /* 0x000fe20000010000 */
[----:B------:R-:W-:Y:S01]  /*149c0*/  FADD.FTZ R20, R194, R20 ;  /* 0x00000014c2147221 */ /* 0x000fe20000010000 */
[C---:B--2---:R-:W-:Y:S01]  /*149d0*/  HMMA.16816.F32.BF16 R4, R28.reuse, R40, R4 ;  /* 0x000000281c04723c */ /* 0x044fe20000041804 */
[----:B------:R2:W-:Y:S02]  /*149e0*/  MUFU.EX2 R62, R45 ;  /* 0x0000002d003e7308 */ /* 0x0005e40000000800 */
[-C--:B------:R-:W-:Y:S01]  /*149f0*/  FFMA.FTZ R40, R110, R3.reuse, -R46 ;  /* 0x000000036e287223 */ /* 0x080fe2000001082e */
[----:B------:R-:W-:Y:S01]  /*14a00*/  FADD.FTZ R0, R191, R0 ;  /* 0x00000000bf007221 */ /* 0x000fe20000010000 */
[----:B------:R-:W-:Y:S03]  /*14a10*/  FADD.FTZ R20, R195, R20 ;  /* 0x00000014c3147221 */ /* 0x000fe60000010000 */
[C---:B------:R-:W-:Y:S03]  /*14a20*/  HMMA.16816.F32.BF16 R8, R28.reuse, R42, R8 ;  /* 0x0000002a1c08723c */ /* 0x040fe60000041808 */
[----:B------:R4:W3:Y:S01]  /*14a30*/  MUFU.EX2 R63, R40 ;  /* 0x00000028003f7308 */ /* 0x0008e20000000800 */
[----:B------:R-:W-:Y:S01]  /*14a40*/  FADD.FTZ R0, R200, R0 ;  /* 0x00000000c8007221 */ /* 0x000fe20000010000 */
[----:B------:R-:W-:Y:S03]  /*14a50*/  FADD.FTZ R20, R196, R20 ;  /* 0x00000014c4147221 */ /* 0x000fe60000010000 */
[----:B------:R-:W-:Y:S01]  /*14a60*/  FADD.FTZ R0, R202, R0 ;  /* 0x00000000ca007221 */ /* 0x000fe20000010000 */
[C---:B-1----:R-:W-:Y:S03]  /*14a70*/  HMMA.16816.F32.BF16 R12, R28.reuse, R32, R12 ;  /* 0x000000201c0c723c */ /* 0x042fe6000004180c */
[-CC-:B------:R-:W-:Y:S01]  /*14a80*/  FFMA.FTZ R32, R112, R3.reuse, -R44.reuse ;  /* 0x0000000370207223 */ /* 0x180fe2000001082c */
[----:B--2---:R-:W-:Y:S01]  /*14a90*/  FFMA.FTZ R45, R113, R3, -R44 ;  /* 0x00000003712d7223 */ /* 0x004fe2000001082c */
[----:B------:R-:W-:Y:S01]  /*14aa0*/  FADD.FTZ R0, R205, R0 ;  /* 0x00000000cd007221 */ /* 0x000fe20000010000 */
[----:B------:R-:W-:Y:S01]  /*14ab0*/  FADD.FTZ R20, R198, R20 ;  /* 0x00000014c6147221 */ /* 0x000fe20000010000 */
[----:B------:R1:W-:Y:S01]  /*14ac0*/  MUFU.EX2 R61, R32 ;  /* 0x00000020003d7308 */ /* 0x0003e20000000800 */
[----:B------:R-:W-:Y:S01]  /*14ad0*/  HMMA.16816.F32.BF16 R16, R28, R34, R16 ;  /* 0x000000221c10723c */ /* 0x000fe20000041810 */
[----:B----4-:R-:W2:Y:S02]  /*14ae0*/  LDSM.16.MT88.4 R40, [R27+0x2800] ;  /* 0x002800001b28783b */ /* 0x010ea40000004200 */
[----:B------:R-:W-:Y:S01]  /*14af0*/  FADD.FTZ R0, R203, R0 ;  /* 0x00000000cb007221 */ /* 0x000fe20000010000 */
[----:B------:R-:W-:Y:S01]  /*14b00*/  F2FP.BF16.F32.PACK_AB R28, R127, R126 ;  /* 0x0000007e7f1c723e */ /* 0x000fe200000010ff */
[----:B------:R-:W-:Y:S01]  /*14b10*/  FADD.FTZ R20, R199, R20 ;  /* 0x00000014c7147221 */ /* 0x000fe20000010000 */
[----:B------:R-:W-:Y:S03]  /*14b20*/  F2FP.BF16.F32.PACK_AB R29, R84, R48 ;  /* 0x00000030541d723e */ /* 0x000fe600000010ff */
[----:B------:R4:W3:Y:S01]  /*14b30*/  MUFU.EX2 R60, R45 ;  /* 0x0000002d003c7308 */ /* 0x0008e20000000800 */
[----:B------:R-:W-:Y:S01]  /*14b40*/  F2FP.BF16.F32.PACK_AB R30, R83, R85 ;  /* 0x00000055531e723e */ /* 0x000fe200000010ff */
[----:B------:R-:W-:Y:S01]  /*14b50*/  FADD.FTZ R0, R206, R0 ;  /* 0x00000000ce007221 */ /* 0x000fe20000010000 */
[----:B------:R-:W-:Y:S01]  /*14b60*/  F2FP.BF16.F32.PACK_AB R31, R47, R82 ;  /* 0x000000522f1f723e */ /* 0x000fe200000010ff */
[----:B------:R-:W-:Y:S02]  /*14b70*/  FADD.FTZ R20, R201, R20 ;  /* 0x00000014c9147221 */ /* 0x000fe40000010000 */
[----:B------:R-:W-:Y:S02]  /*14b80*/  FADD.FTZ R0, R207, R0 ;  /* 0x00000000cf007221 */ /* 0x000fe40000010000 */
[----:B------:R-:W-:Y:S01]  /*14b90*/  FADD.FTZ R20, R204, R20 ;  /* 0x00000014cc147221 */ /* 0x000fe20000010000 */
[----:B-1----:R-:W1:Y:S01]  /*14ba0*/  LDSM.16.MT88.4 R32, [R2+0x7c00] ;  /* 0x007c00000220783b */ /* 0x002e620000004200 */
[C---:B-----5:R-:W-:Y:S03]  /*14bb0*/  HMMA.16816.F32.BF16 R4, R28.reuse, R36, R4 ;  /* 0x000000241c04723c */ /* 0x060fe60000041804 */
[-C--:B------:R-:W-:Y:S01]  /*14bc0*/  FFMA.FTZ R36, R114, R3.reuse, -R46 ;  /* 0x0000000372247223 */ /* 0x080fe2000001082e */
[----:B------:R-:W-:Y:S01]  /*14bd0*/  FADD.FTZ R0, R213, R0 ;  /* 0x00000000d5007221 */ /* 0x000fe20000010000 */
[----:B------:R-:W-:Y:S01]  /*14be0*/  FADD.FTZ R20, R208, R20 ;  /* 0x00000014d0147221 */ /* 0x000fe20000010000 */
[-C--:B----4-:R-:W-:Y:S02]  /*14bf0*/  FFMA.FTZ R45, R115, R3.reuse, -R46 ;  /* 0x00000003732d7223 */ /* 0x090fe4000001082e */
[C---:B------:R-:W-:Y:S01]  /*14c00*/  HMMA.16816.F32.BF16 R8, R28.reuse, R38, R8 ;  /* 0x000000261c08723c */ /* 0x040fe20000041808 */
[----:B------:R4:W-:Y:S02]  /*14c10*/  MUFU.EX2 R59, R36 ;  /* 0x00000024003b7308 */ /* 0x0009e40000000800 */
[----:B------:R-:W-:Y:S01]  /*14c20*/  FADD.FTZ R0, R209, R0 ;  /* 0x00000000d1007221 */ /* 0x000fe20000010000 */
[----:B------:R-:W-:Y:S03]  /*14c30*/  FADD.FTZ R20, R210, R20 ;  /* 0x00000014d2147221 */ /* 0x000fe60000010000 */
[----:B------:R-:W-:Y:S01]  /*14c40*/  FADD.FTZ R0, R216, R0 ;  /* 0x00000000d8007221 */ /* 0x000fe20000010000 */
[----:B------:R-:W-:Y:S03]  /*14c50*/  FADD.FTZ R20, R211, R20 ;  /* 0x00000014d3147221 */ /* 0x000fe60000010000 */
[----:B------:R5:W3:Y:S01]  /*14c60*/  MUFU.EX2 R58, R45 ;  /* 0x0000002d003a7308 */ /* 0x000ae20000000800 */
[----:B------:R-:W-:Y:S01]  /*14c70*/  FADD.FTZ R0, R56, R0 ;  /* 0x0000000038007221 */ /* 0x000fe20000010000 */
[----:B------:R-:W-:Y:S03]  /*14c80*/  FADD.FTZ R20, R212, R20 ;  /* 0x00000014d4147221 */ /* 0x000fe60000010000 */
[----:B------:R-:W-:Y:S01]  /*14c90*/  FADD.FTZ R0, R219, R0 ;  /* 0x00000000db007221 */ /* 0x000fe20000010000 */
[----:B------:R-:W-:Y:S01]  /*14ca0*/  FADD.FTZ R20, R214, R20 ;  /* 0x00000014d6147221 */ /* 0x000fe20000010000 */
[C---:B--2---:R-:W-:Y:S01]  /*14cb0*/  HMMA.16816.F32.BF16 R12, R28.reuse, R40, R12 ;  /* 0x000000281c0c723c */ /* 0x044fe2000004180c */
[----:B----4-:R-:W2:Y:S02]  /*14cc0*/  LDSM.16.MT88.4 R36, [R27+0x2c00] ;  /* 0x002c00001b24783b */ /* 0x010ea40000004200 */
[-C--:B------:R-:W-:Y:S01]  /*14cd0*/  FFMA.FTZ R40, R116, R3.reuse, -R44 ;  /* 0x0000000374287223 */ /* 0x080fe2000001082c */
[----:B------:R-:W-:Y:S01]  /*14ce0*/  FADD.FTZ R0, R55, R0 ;  /* 0x0000000037007221 */ /* 0x000fe20000010000 */
[----:B------:R-:W-:Y:S02]  /*14cf0*/  FADD.FTZ R20, R215, R20 ;  /* 0x00000014d7147221 */ /* 0x000fe40000010000 */
[----:B------:R4:W-:Y:S01]  /*14d00*/  MUFU.EX2 R57, R40 ;  /* 0x0000002800397308 */ /* 0x0009e20000000800 */
[----:B------:R-:W-:Y:S03]  /*14d10*/  HMMA.16816.F32.BF16 R16, R28, R42, R16 ;  /* 0x0000002a1c10723c */ /* 0x000fe60000041810 */
[----:B-----5:R-:W-:Y:S01]  /*14d20*/  FFMA.FTZ R45, R117, R3, -R44 ;  /* 0x00000003752d7223 */ /* 0x020fe2000001082c */
[----:B------:R-:W-:Y:S01]  /*14d30*/  F2FP.BF16.F32.PACK_AB R28, R80, R81 ;  /* 0x00000051501c723e */ /* 0x000fe200000010ff */
[----:B------:R-:W-:Y:S01]  /*14d40*/  FADD.FTZ R20, R217, R20 ;  /* 0x00000014d9147221 */ /* 0x000fe20000010000 */
[----:B------:R-:W-:Y:S03]  /*14d50*/  F2FP.BF16.F32.PACK_AB R29, R78, R76 ;  /* 0x0000004c4e1d723e */ /* 0x000fe600000010ff */
[----:B------:R5:W-:Y:S01]  /*14d60*/  MUFU.EX2 R56, R45 ;  /* 0x0000002d00387308 */ /* 0x000be20000000800 */
[----:B------:R-:W-:Y:S01]  /*14d70*/  F2FP.BF16.F32.PACK_AB R30, R77, R79 ;  /* 0x0000004f4d1e723e */ /* 0x000fe200000010ff */
[----:B------:R-:W-:Y:S01]  /*14d80*/  FADD.FTZ R0, R154, R0 ;  /* 0x000000009a007221 */ /* 0x000fe20000010000 */
[----:B------:R-:W-:Y:S01]  /*14d90*/  F2FP.BF16.F32.PACK_AB R31, R72, R73 ;  /* 0x00000049481f723e */ /* 0x000fe200000010ff */
[----:B------:R-:W-:Y:S02]  /*14da0*/  FADD.FTZ R20, R220, R20 ;  /* 0x00000014dc147221 */ /* 0x000fe40000010000 */
[----:B------:R-:W-:Y:S02]  /*14db0*/  FADD.FTZ R0, R54, R0 ;  /* 0x0000000036007221 */ /* 0x000fe40000010000 */
[----:B------:R-:W-:Y:S01]  /*14dc0*/  FADD.FTZ R20, R224, R20 ;  /* 0x00000014e0147221 */ /* 0x000fe20000010000 */
[----:B----4-:R-:W4:Y:S01]  /*14dd0*/  LDSM.16.MT88.4 R40, [R2+0x8000] ;  /* 0x008000000228783b */ /* 0x010f220000004200 */
[C---:B-1----:R-:W-:Y:S03]  /*14de0*/  HMMA.16816.F32.BF16 R4, R28.reuse, R32, R4 ;  /* 0x000000201c04723c */ /* 0x042fe60000041804 */
[-C--:B------:R-:W-:Y:S01]  /*14df0*/  FFMA.FTZ R32, R118, R3.reuse, -R46 ;  /* 0x0000000376207223 */ /* 0x080fe2000001082e */
[----:B------:R-:W-:Y:S01]  /*14e00*/  FADD.FTZ R20, R222, R20 ;  /* 0x00000014de147221 */ /* 0x000fe20000010000 */
[----:B------:R-:W-:Y:S01]  /*14e10*/  FADD.FTZ R0, R142, R0 ;  /* 0x000000008e007221 */ /* 0x000fe20000010000 */
[-C--:B-----5:R-:W-:Y:S02]  /*14e20*/  FFMA.FTZ R45, R119, R3.reuse, -R46 ;  /* 0x00000003772d7223 */ /* 0x0a0fe4000001082e */
[C---:B------:R-:W-:Y:S01]  /*14e30*/  HMMA.16816.F32.BF16 R8, R28.reuse, R34, R8 ;  /* 0x000000221c08723c */ /* 0x040fe20000041808 */
[----:B------:R1:W-:Y:S02]  /*14e40*/  MUFU.EX2 R55, R32 ;  /* 0x0000002000377308 */ /* 0x0003e40000000800 */
[----:B------:R-:W-:Y:S01]  /*14e50*/  FADD.FTZ R20, R221, R20 ;  /* 0x00000014dd147221 */ /* 0x000fe20000010000 */
[----:B------:R-:W-:Y:S03]  /*14e60*/  FADD.FTZ R0, R53, R0 ;  /* 0x0000000035007221 */ /* 0x000fe60000010000 */
[----:B------:R-:W-:Y:S01]  /*14e70*/  FADD.FTZ R20, R223, R20 ;  /* 0x00000014df147221 */ /* 0x000fe20000010000 */
[C---:B--2---:R-:W-:Y:S03]  /*14e80*/  HMMA.16816.F32.BF16 R12, R28.reuse, R36, R12 ;  /* 0x000000241c0c723c */ /* 0x044fe6000004180c */
[----:B------:R2:W-:Y:S01]  /*14e90*/  MUFU.EX2 R54, R45 ;  /* 0x0000002d00367308 */ /* 0x0005e20000000800 */
[----:B------:R-:W-:Y:S01]  /*14ea0*/  FADD.FTZ R0, R139, R0 ;  /* 0x000000008b007221 */ /* 0x000fe20000010000 */
[----:B------:R-:W-:Y:S01]  /*14eb0*/  FADD.FTZ R20, R225, R20 ;  /* 0x00000014e1147221 */ /* 0x000fe20000010000 */
[----:B------:R-:W-:Y:S02]  /*14ec0*/  FFMA.FTZ R36, R120, R3, -R44 ;  /* 0x0000000378247223 */ /* 0x000fe4000001082c */
[----:B------:R-:W-:Y:S01]  /*14ed0*/  FADD.FTZ R0, R52, R0 ;  /* 0x0000000034007221 */ /* 0x000fe20000010000 */
[----:B------:R-:W-:Y:S04]  /*14ee0*/  HMMA.16816.F32.BF16 R16, R28, R38, R16 ;  /* 0x000000261c10723c */ /* 0x000fe80000041810 */
[----:B------:R5:W-:Y:S01]  /*14ef0*/  MUFU.EX2 R53, R36 ;  /* 0x0000002400357308 */ /* 0x000be20000000800 */
[----:B-1----:R-:W1:Y:S01]  /*14f00*/  LDSM.16.MT88.4 R32, [R27+0x3000] ;  /* 0x003000001b20783b */ /* 0x002e620000004200 */
[----:B------:R-:W-:Y:S01]  /*14f10*/  FADD.FTZ R20, R218, R20 ;  /* 0x00000014da147221 */ /* 0x000fe20000010000 */
[----:B------:R-:W-:Y:S01]  /*14f20*/  FADD.FTZ R0, R136, R0 ;  /* 0x0000000088007221 */ /* 0x000fe20000010000 */
[----:B------:R-:W-:Y:S02]  /*14f30*/  F2FP.BF16.F32.PACK_AB R28, R74, R75 ;  /* 0x0000004b4a1c723e */ /* 0x000fe400000010ff */
[----:B------:R-:W-:Y:S01]  /*14f40*/  FADD.FTZ R20, R170, R20 ;  /* 0x00000014aa147221 */ /* 0x000fe20000010000 */
[----:B------:R-:W-:Y:S01]  /*14f50*/  F2FP.BF16.F32.PACK_AB R29, R70, R71 ;  /* 0x00000047461d723e */ /* 0x000fe200000010ff */
[----:B------:R-:W-:Y:S01]  /*14f60*/  FADD.FTZ R0, R51, R0 ;  /* 0x0000000033007221 */ /* 0x000fe20000010000 */
[----:B--2---:R-:W-:Y:S01]  /*14f70*/  FFMA.FTZ R45, R121, R3, -R44 ;  /* 0x00000003792d7223 */ /* 0x004fe2000001082c */
[----:B------:R-:W-:Y:S01]  /*14f80*/  FADD.FTZ R20, R144, R20 ;  /* 0x0000001490147221 */ /* 0x000fe20000010000 */
[----:B---3--:R-:W-:Y:S01]  /*14f90*/  F2FP.BF16.F32.PACK_AB R30, R68, R69 ;  /* 0x00000045441e723e */ /* 0x008fe200000010ff */
[----:B------:R-:W-:Y:S01]  /*14fa0*/  FADD.FTZ R0, R130, R0 ;  /* 0x0000000082007221 */ /* 0x000fe20000010000 */
[----:B------:R2:W-:Y:S01]  /*14fb0*/  MUFU.EX2 R52, R45 ;  /* 0x0000002d00347308 */ /* 0x0005e20000000800 */
[----:B------:R-:W-:Y:S01]  /*14fc0*/  FADD.FTZ R20, R143, R20 ;  /* 0x000000148f147221 */ /* 0x000fe20000010000 */
[----:B------:R-:W-:Y:S01]  /*14fd0*/  F2FP.BF16.F32.PACK_AB R31, R65, R67 ;  /* 0x00000043411f723e */ /* 0x000fe200000010ff */
[----:B------:R-:W-:Y:S01]  /*14fe0*/  FADD.FTZ R0, R50, R0 ;  /* 0x0000000032007221 */ /* 0x000fe20000010000 */
[----:B-----5:R-:W3:Y:S01]  /*14ff0*/  LDSM.16.MT88.4 R36, [R2+0x8400] ;  /* 0x008400000224783b */ /* 0x020ee20000004200 */
[----:B------:R-:W-:Y:S02]  /*15000*/  FADD.FTZ R20, R141, R20 ;  /* 0x000000148d147221 */ /* 0x000fe40000010000 */
[----:B------:R-:W-:Y:S02]  /*15010*/  FADD.FTZ R0, R49, R0 ;  /* 0x0000000031007221 */ /* 0x000fe40000010000 */
[C---:B----4-:R-:W-:Y:S03]  /*15020*/  HMMA.16816.F32.BF16 R4, R28.reuse, R40, R4 ;  /* 0x000000281c04723c */ /* 0x050fe60000041804 */
[----:B------:R-:W-:Y:S01]  /*15030*/  FADD.FTZ R20, R140, R20 ;  /* 0x000000148c147221 */ /* 0x000fe20000010000 */
[-C--:B------:R-:W-:Y:S01]  /*15040*/  FFMA.FTZ R40, R122, R3.reuse, -R46 ;  /* 0x000000037a287223 */ /* 0x080fe2000001082e */
[----:B------:R-:W-:Y:S02]  /*15050*/  LDSM.16.MT88.4 R140, [R2+0x8c00] ;  /* 0x008c0000028c783b */ /* 0x000fe40000004200 */
[----:B------:R-:W-:Y:S01]  /*15060*/  FADD.FTZ R20, R138, R20 ;  /* 0x000000148a147221 */ /* 0x000fe20000010000 */
[C---:B------:R-:W-:Y:S01]  /*15070*/  HMMA.16816.F32.BF16 R8, R28.reuse, R42, R8 ;  /* 0x0000002a1c08723c */ /* 0x040fe20000041808 */
[----:B------:R4:W-:Y:S02]  /*15080*/  MUFU.EX2 R51, R40 ;  /* 0x0000002800337308 */ /* 0x0009e40000000800 */
[-C--:B--2---:R-:W-:Y:S01]  /*15090*/  FFMA.FTZ R45, R123, R3.reuse, -R46 ;  /* 0x000000037b2d7223 */ /* 0x084fe2000001082e */
[----:B------:R-:W-:Y:S01]  /*150a0*/  FADD.FTZ R20, R137, R20 ;  /* 0x0000001489147221 */ /* 0x000fe20000010000 */
[-C--:B------:R-:W-:Y:S03]  /*150b0*/  FFMA.FTZ R46, R26, R3.reuse, -R46 ;  /* 0x000000031a2e7223 */ /* 0x080fe6000001082e */
[----:B------:R-:W-:Y:S03]  /*150c0*/  FADD.FTZ R20, R135, R20 ;  /* 0x0000001487147221 */ /* 0x000fe60000010000 */
[----:B------:R2:W-:Y:S01]  /*150d0*/  MUFU.EX2 R50, R45 ;  /* 0x0000002d00327308 */ /* 0x0005e20000000800 */
[----:B------:R-:W-:Y:S01]  /*150e0*/  MOV R135, R22 ;  /* 0x0000001600877202 */ /* 0x000fe20000000f00 */
[C---:B-1----:R-:W-:Y:S03]  /*150f0*/  HMMA.16816.F32.BF16 R12, R28.reuse, R32, R12 ;  /* 0x000000201c0c723c */ /* 0x042fe6000004180c */
[----:B------:R-:W-:Y:S01]  /*15100*/  FADD.FTZ R33, R131, R20 ;  /* 0x0000001483217221 */ /* 0x000fe20000010000 */
[-CC-:B------:R-:W-:Y:S01]  /*15110*/  FFMA.FTZ R20, R125, R3.reuse, -R44.reuse ;  /* 0x000000037d147223 */ /* 0x180fe2000001082c */
[----:B------:R-:W-:Y:S03]  /*15120*/  FFMA.FTZ R32, R124, R3, -R44 ;  /* 0x000000037c207223 */ /* 0x000fe6000001082c */
[----:B------:R-:W-:Y:S01]  /*15130*/  MUFU.EX2 R46, R46 ;  /* 0x0000002e002e7308 */ /* 0x000fe20000000800 */
[----:B----4-:R-:W1:Y:S01]  /*15140*/  LDSM.16.MT88.4 R40, [R27+0x3400] ;  /* 0x003400001b28783b */ /* 0x010e620000004200 */
[----:B------:R-:W-:Y:S03]  /*15150*/  HMMA.16816.F32.BF16 R16, R28, R34, R16 ;  /* 0x000000221c10723c */ /* 0x000fe60000041810 */
[----:B------:R-:W-:Y:S02]  /*15160*/  F2FP.BF16.F32.PACK_AB R28, R64, R66 ;  /* 0x00000042401c723e */ /* 0x000fe400000010ff */
[----:B------:R-:W-:Y:S03]  /*15170*/  F2FP.BF16.F32.PACK_AB R29, R62, R63 ;  /* 0x0000003f3e1d723e */ /* 0x000fe600000010ff */
[----:B------:R4:W-:Y:S01]  /*15180*/  MUFU.EX2 R49, R32 ;  /* 0x0000002000317308 */ /* 0x0009e20000000800 */
[----:B--2---:R-:W-:Y:S01]  /*15190*/  FADD.FTZ R45, R48, R0 ;  /* 0x00000000302d7221 */ /* 0x004fe20000010000 */
[----:B------:R-:W-:Y:S01]  /*151a0*/  FADD.FTZ R0, R126, R33 ;  /* 0x000000217e007221 */ /* 0x000fe20000010000 */
[----:B------:R-:W-:Y:S02]  /*151b0*/  F2FP.BF16.F32.PACK_AB R30, R60, R61 ;  /* 0x0000003d3c1e723e */ /* 0x000fe400000010ff */
[----:B------:R-:W-:Y:S01]  /*151c0*/  FADD.FTZ R45, R84, R45 ;  /* 0x0000002d542d7221 */ /* 0x000fe20000010000 */
[----:B------:R-:W-:Y:S01]  /*151d0*/  F2FP.BF16.F32.PACK_AB R31, R58, R59 ;  /* 0x0000003b3a1f723e */ /* 0x000fe200000010ff */
[----:B------:R-:W-:Y:S03]  /*151e0*/  FADD.FTZ R0, R127, R0 ;  /* 0x000000007f007221 */ /* 0x000fe60000010000 */
[----:B------:R2:W5:Y:S01]  /*151f0*/  MUFU.EX2 R48, R20 ;  /* 0x0000001400307308 */ /* 0x0005620000000800 */
[----:B------:R-:W-:Y:S02]  /*15200*/  FADD.FTZ R0, R85, R0 ;  /* 0x0000000055007221 */ /* 0x000fe40000010000 */
[C---:B---3--:R-:W-:Y:S03]  /*15210*/  HMMA.16816.F32.BF16 R4, R28.reuse, R36, R4 ;  /* 0x000000241c04723c */ /* 0x048fe60000041804 */
[----:B------:R-:W-:Y:S01]  /*15220*/  FADD.FTZ R0, R83, R0 ;  /* 0x0000000053007221 */ /* 0x000fe20000010000 */
[----:B----4-:R3:W4:Y:S03]  /*15230*/  LDSM.16.MT88.4 R32, [R2+0x8800] ;  /* 0x008800000220783b */ /* 0x0107260000004200 */
[----:B------:R-:W-:Y:S01]  /*15240*/  FADD.FTZ R0, R81, R0 ;  /* 0x0000000051007221 */ /* 0x000fe20000010000 */
[C---:B------:R-:W-:Y:S03]  /*15250*/  HMMA.16816.F32.BF16 R8, R28.reuse, R38, R8 ;  /* 0x000000261c08723c */ /* 0x040fe60000041808 */
[----:B--2---:R-:W-:Y:S01]  /*15260*/  FADD.FTZ R20, R82, R45 ;  /* 0x0000002d52147221 */ /* 0x004fe20000010000 */
[----:B------:R-:W2:Y:S01]  /*15270*/  LDSM.16.MT88.4 R36, [R27+0x3800] ;  /* 0x003800001b24783b */ /* 0x000ea20000004200 */
[----:B------:R3:W-:Y:S01]  /*15280*/  MUFU.EX2 R45, R24 ;  /* 0x00000018002d7308 */ /* 0x0007e20000000800 */
[----:B-----5:R-:W-:Y:S01]  /*15290*/  F2FP.BF16.F32.PACK_AB R148, R48, R49 ;  /* 0x000000313094723e */ /* 0x020fe200000010ff */
[----:B------:R-:W-:Y:S01]  /*152a0*/  FADD.FTZ R20, R47, R20 ;  /* 0x000000142f147221 */ /* 0x000fe20000010000 */
[C---:B-1----:R-:W-:Y:S07]  /*152b0*/  HMMA.16816.F32.BF16 R12, R28.reuse, R40, R12 ;  /* 0x000000281c0c723c */ /* 0x042fee000004180c */
[----:B------:R1:W5:Y:S01]  /*152c0*/  MUFU.EX2 R47, R23 ;  /* 0x00000017002f7308 */ /* 0x0003620000000800 */
[----:B------:R-:W-:Y:S04]  /*152d0*/  FADD.FTZ R20, R76, R20 ;  /* 0x000000144c147221 */ /* 0x000fe80000010000 */
[----:B------:R-:W-:Y:S01]  /*152e0*/  FADD.FTZ R20, R78, R20 ;  /* 0x000000144e147221 */ /* 0x000fe20000010000 */
[----:B------:R-:W-:Y:S03]  /*152f0*/  HMMA.16816.F32.BF16 R16, R28, R42, R16 ;  /* 0x0000002a1c10723c */ /* 0x000fe60000041810 */
[----:B---3--:R-:W-:Y:S01]  /*15300*/  FADD.FTZ R24, R80, R0 ;  /* 0x0000000050187221 */ /* 0x008fe20000010000 */
[----:B------:R-:W-:Y:S01]  /*15310*/  FADD.FTZ R0, R73, R20 ;  /* 0x0000001449007221 */ /* 0x000fe20000010000 */
[----:B------:R-:W-:Y:S02]  /*15320*/  F2FP.BF16.F32.PACK_AB R28, R56, R57 ;  /* 0x00000039381c723e */ /* 0x000fe400000010ff */
[----:B------:R-:W-:Y:S01]  /*15330*/  FADD.FTZ R20, R79, R24 ;  /* 0x000000184f147221 */ /* 0x000fe20000010000 */
[----:B------:R-:W-:Y:S01]  /*15340*/  F2FP.BF16.F32.PACK_AB R29, R54, R55 ;  /* 0x00000037361d723e */ /* 0x000fe200000010ff */
[----:B------:R-:W-:Y:S01]  /*15350*/  FADD.FTZ R0, R72, R0 ;  /* 0x0000000048007221 */ /* 0x000fe20000010000 */
[----:B------:R-:W-:Y:S01]  /*15360*/  F2FP.BF16.F32.PACK_AB R30, R52, R53 ;  /* 0x00000035341e723e */ /* 0x000fe200000010ff */
[----:B------:R-:W-:Y:S01]  /*15370*/  FADD.FTZ R20, R77, R20 ;  /* 0x000000144d147221 */ /* 0x000fe20000010000 */
[----:B------:R-:W-:Y:S01]  /*15380*/  F2FP.BF16.F32.PACK_AB R31, R50, R51 ;  /* 0x00000033321f723e */ /* 0x000fe200000010ff */
[-CC-:B-1----:R-:W-:Y:S01]  /*15390*/  FFMA.FTZ R23, R128, R3.reuse, -R44.reuse ;  /* 0x0000000380177223 */ /* 0x182fe2000001082c */
[----:B------:R-:W-:Y:S01]  /*153a0*/  FFMA.FTZ R44, R129, R3, -R44 ;  /* 0x00000003812c7223 */ /* 0x000fe2000001082c */
[----:B------:R-:W-:Y:S01]  /*153b0*/  FADD.FTZ R2, R75, R20 ;  /* 0x000000144b027221 */ /* 0x000fe20000010000 */
[----:B------:R-:W-:Y:S01]  /*153c0*/  FADD.FTZ R0, R71, R0 ;  /* 0x0000000047007221 */ /* 0x000fe20000010000 */
[----:B------:R1:W3:Y:S01]  /*153d0*/  MUFU.EX2 R20, R25 ;  /* 0x0000001900147308 */ /* 0x0002e20000000800 */
[----:B-----5:R-:W-:Y:S01]  /*153e0*/  F2FP.BF16.F32.PACK_AB R149, R45, R47 ;  /* 0x0000002f2d95723e */ /* 0x020fe200000010ff */
[C---:B----4-:R-:W-:Y:S03]  /*153f0*/  HMMA.16816.F32.BF16 R4, R28.reuse, R32, R4 ;  /* 0x000000201c04723c */ /* 0x050fe60000041804 */
[----:B------:R-:W-:Y:S01]  /*15400*/  FADD.FTZ R0, R70, R0 ;  /* 0x0000000046007221 */ /* 0x000fe20000010000 */
[----:B------:R-:W-:Y:S04]  /*15410*/  FADD.FTZ R2, R74, R2 ;  /* 0x000000024a027221 */ /* 0x000fe80000010000 */
[----:B------:R-:W-:Y:S01]  /*15420*/  MUFU.EX2 R23, R23 ;  /* 0x0000001700177308 */ /* 0x000fe20000000800 */
[----:B------:R-:W-:Y:S01]  /*15430*/  FADD.FTZ R0, R67, R0 ;  /* 0x0000000043007221 */ /* 0x000fe20000010000 */
[C---:B------:R-:W-:Y:S03]  /*15440*/  HMMA.16816.F32.BF16 R8, R28.reuse, R34, R8 ;  /* 0x000000221c08723c */ /* 0x040fe60000041808 */
[----:B------:R-:W-:Y:S01]  /*15450*/  FADD.FTZ R2, R69, R2 ;  /* 0x0000000245027221 */ /* 0x000fe20000010000 */
[----:B------:R-:W-:Y:S04]  /*15460*/  FADD.FTZ R0, R65, R0 ;  /* 0x0000000041007221 */ /* 0x000fe80000010000 */
[----:B------:R-:W4:Y:S01]  /*15470*/  MUFU.EX2 R44, R44 ;  /* 0x0000002c002c7308 */ /* 0x000f220000000800 */
[----:B-1----:R-:W1:Y:S01]  /*15480*/  LDSM.16.MT88.4 R24, [R27+0x3c00] ;  /* 0x003c00001b18783b */ /* 0x002e620000004200 */
[C---:B--2---:R-:W-:Y:S03]  /*15490*/  HMMA.16816.F32.BF16 R12, R28.reuse, R36, R12 ;  /* 0x000000241c0c723c */ /* 0x044fe6000004180c */
[----:B---3--:R-:W-:Y:S01]  /*154a0*/  F2FP.BF16.F32.PACK_AB R151, R46, R20 ;  /* 0x000000142e97723e */ /* 0x008fe200000010ff */
[----:B------:R-:W-:Y:S01]  /*154b0*/  FADD.FTZ R2, R68, R2 ;  /* 0x0000000244027221 */ /* 0x000fe20000010000 */
[----:B------:R-:W-:Y:S03]  /*154c0*/  FADD.FTZ R0, R63, R0 ;  /* 0x000000003f007221 */ /* 0x000fe60000010000 */
[----:B------:R-:W-:Y:S03]  /*154d0*/  HMMA.16816.F32.BF16 R16, R28, R38, R16 ;  /* 0x000000261c10723c */ /* 0x000fe60000041810 */
[----:B------:R-:W-:Y:S01]  /*154e0*/  FADD.FTZ R2, R66, R2 ;  /* 0x0000000242027221 */ /* 0x000fe20000010000 */
[----:B------:R-:W-:Y:S01]  /*154f0*/  FADD.FTZ R0, R62, R0 ;  /* 0x000000003e007221 */ /* 0x000fe20000010000 */
[----:B----4-:R-:W-:Y:S02]  /*15500*/  F2FP.BF16.F32.PACK_AB R150, R44, R23 ;  /* 0x000000172c96723e */ /* 0x010fe400000010ff */
        /* <DEDUP_REMOVED lines=20> */
[----:B------:R-:W-:Y:S03]  /*15650*/  FADD.FTZ R3, R48, R2 ;  /* 0x0000000230037221 */ /* 0x000fe60000010000 */
[----:B------:R-:W-:Y:S01]  /*15660*/  FADD.FTZ R2, R20, R0 ;  /* 0x0000000014027221 */ /* 0x000fe20000010000 */
[----:B------:R-:W-:Y:S01]  /*15670*/  IADD3 R0, PT, PT, R190, -0x1, RZ ;  /* 0xffffffffbe007810 */ /* 0x000fe20007ffe0ff */
[----:B------:R-:W-:Y:S02]  /*15680*/  FADD.FTZ R3, R23, R3 ;  /* 0x0000000317037221 */ /* 0x000fe40000010000 */
[----:B------:R-:W-:Y:S01]  /*15690*/  FADD.FTZ R226, R46, R2 ;  /* 0x000000022ee27221 */ /* 0x000fe20000010000 */
[----:B------:R-:W-:Y:S01]  /*156a0*/  MOV R190, R0 ;  /* 0x0000000000be7202 */ /* 0x000fe20000000f00 */
[----:B------:R-:W-:Y:S01]  /*156b0*/  FADD.FTZ R227, R44, R3 ;  /* 0x000000032ce37221 */ /* 0x000fe20000010000 */
[----:B------:R-:W-:Y:S06]  /*156c0*/  @P0 BRA `(.L_x_1102) ;  /* 0xffffffac00500947 */ /* 0x000fec000383ffff */
.L_x_1095:
        /* <DEDUP_REMOVED lines=10> */
.L_x_1112:
[----:B------:R-:W3:Y:S01]  /*15770*/  MUFU.RCP R0, R12 ;  /* 0x0000000c00007308 */ /* 0x000ee20000001000 */
[----:B----4-:R-:W-:Y:S01]  /*15780*/  FADD.FTZ R13, R2, R13 ;  /* 0x0000000d020d7221 */ /* 0x010fe20000010000 */
[----:B------:R-:W-:Y:S02]  /*15790*/  FSETP.NE.FTZ.AND P3, PT, R12, RZ, PT ;  /* 0x000000ff0c00720b */ /* 0x000fe40003f75000 */
[----:B------:R-:W-:Y:S02]  /*157a0*/  SHF.L.U32 R4, R171, 0x1, RZ ;  /* 0x00000001ab047819 */ /* 0x000fe400000006ff */
[----:B------:R-:W-:Y:S02]  /*157b0*/  FSETP.NE.FTZ.AND P2, PT, R13, RZ, PT ;  /* 0x000000ff0d00720b */ /* 0x000fe40003f55000 */
[----:B------:R-:W2:Y:S01]  /*157c0*/  MUFU.RCP R3, R13 ;  /* 0x0000000d00037308 */ /* 0x000ea20000001000 */
        /* <DEDUP_REMOVED lines=11> */
[----:B--2---:R-:W-:-:S02]  /*15880*/  FSEL R0, R3, 1, P2 ;  /* 0x3f80000003007808 */ /* 0x004fc40001000000 */
[----:B------:R-:W-:Y:S02]  /*15890*/  LOP3.LUT R169, R169, 0x20, R2, 0xf8, !PT ;  /* 0x00000020a9a97812 */ /* 0x000fe400078ef802 */
[----:B------:R-:W-:Y:S01]  /*158a0*/  LOP3.LUT R2, R2, 0xc0, RZ, 0xc0, !PT ;  /* 0x000000c002027812 */ /* 0x000fe200078ec0ff */
        /* <DEDUP_REMOVED lines=8> */
[----:B------:R-:W-:-:S02]  /*15930*/  LOP3.LUT R0, R2, 0x18, R171, 0xf8, !PT ;  /* 0x0000001802007812 */ /* 0x000fc400078ef8ab */
[----:B------:R-:W-:Y:S02]  /*15940*/  LOP3.LUT R2, R155, 0x40, RZ, 0xc0, !PT ;  /* 0x000000409b027812 */ /* 0x000fe400078ec0ff */
[----:B------:R-:W-:Y:S02]  /*15950*/  LOP3.LUT R0, R169, R0, RZ, 0xfc, !PT ;  /* 0x00000000a9007212 */ /* 0x000fe400078efcff */
[----:B------:R-:W-:Y:S02]  /*15960*/  F2FP.BF16.F32.PACK_AB R9, R9, R136 ;  /* 0x000000880909723e */ /* 0x000fe400000010ff */
[----:B------:R-:W-:Y:S02]  /*15970*/  LEA R0, R0, UR6, 0x1 ;  /* 0x0000000600007c11 */ /* 0x000fe4000f8e08ff */
[----:B------:R-:W-:Y:S02]  /*15980*/  F2FP.BF16.F32.PACK_AB R7, R7, R138 ;  /* 0x0000008a0707723e */ /* 0x000fe400000010ff */
[----:B------:R-:W-:Y:S01]  /*15990*/  LOP3.LUT R155, R155, 0x20, RZ, 0xc0, !PT ;  /* 0x000000209b9b7812 */ /* 0x000fe200078ec0ff */
[----:B------:R-:W-:Y:S01]  /*159a0*/  IMAD.IADD R2, R0, 0x1, -R2 ;  /* 0x0000000100027824 */ /* 0x000fe200078e0a02 */
[----:B------:R-:W-:Y:S01]  /*159b0*/  F2FP.BF16.F32.PACK_AB R11, R11, R140 ;  /* 0x0000008c0b0b723e */ /* 0x000fe200000010ff */
[----:B------:R-:W-:Y:S01]  /*159c0*/  STS [R0], R9 ;  /* 0x0000000900007388 */ /* 0x000fe20000000800 */
[----:B------:R-:W-:-:S02]  /*159d0*/  F2FP.BF16.F32.PACK_AB R6, R6, R142 ;  /* 0x0000008e0606723e */ /* 0x000fc400000010ff */
[----:B------:R-:W-:Y:S01]  /*159e0*/  IADD3 R3, PT, PT, R0, -R155, RZ ;  /* 0x8000009b00037210 */ /* 0x000fe20007ffe0ff */
[----:B------:R2:W-:Y:S01]  /*159f0*/  STS [R0+0x200], R7 ;  /* 0x0002000700007388 */ /* 0x0005e20000000800 */
[----:B------:R-:W-:Y:S02]  /*15a00*/  F2FP.BF16.F32.PACK_AB R10, R10, R144 ;  /* 0x000000900a0a723e */ /* 0x000fe400000010ff */
[----:B------:R-:W-:Y:S01]  /*15a10*/  F2FP.BF16.F32.PACK_AB R5, R5, R146 ;  /* 0x000000920505723e */ /* 0x000fe200000010ff */
[----:B------:R-:W-:Y:S01]  /*15a20*/  STS [R3+0x10], R11 ;  /* 0x0000100b03007388 */ /* 0x000fe20000000800 */
[----:B------:R-:W-:Y:S02]  /*15a30*/  F2FP.BF16.F32.PACK_AB R8, R8, R148 ;  /* 0x000000940808723e */ /* 0x000fe400000010ff */
[----:B------:R-:W-:Y:S01]  /*15a40*/  F2FP.BF16.F32.PACK_AB R4, R4, R150 ;  /* 0x000000960404723e */ /* 0x000fe200000010ff */
[----:B------:R-:W-:Y:S04]  /*15a50*/  STS [R3+0x210], R6 ;  /* 0x0002100603007388 */ /* 0x000fe80000000800 */
[----:B------:R-:W-:Y:S04]  /*15a60*/  STS [R2+0x20], R10 ;  /* 0x0000200a02007388 */ /* 0x000fe80000000800 */
[----:B------:R-:W-:Y:S01]  /*15a70*/  STS [R2+0x220], R5 ;  /* 0x0002200502007388 */ /* 0x000fe20000000800 */
[----:B--2---:R-:W-:-:S05]  /*15a80*/  IMAD.IADD R0, R2, 0x1, -R155 ;  /* 0x0000000102007824 */ /* 0x004fca00078e0a9b */
[----:B------:R2:W-:Y:S04]  /*15a90*/  STS [R0+0x30], R8 ;  /* 0x0000300800007388 */ /* 0x0005e80000000800 */
[----:B------:R3:W-:Y:S04]  /*15aa0*/  STS [R0+0x230], R4 ;  /* 0x0002300400007388 */ /* 0x0007e80000000800 */
[----:B--2---:R-:W2:Y:S04]  /*15ab0*/  LD.E.64 R8, desc[UR4][R152.64+0x88] ;  /* 0x0000880498087980 */ /* 0x004ea8000c101b00 */
[----:B---3--:R-:W3:Y:S01]  /*15ac0*/  LD.E.U8 R0, desc[UR4][R152.64+0x1c8] ;  /* 0x0001c80498007980 */ /* 0x008ee2000c101100 */
[----:B------:R-:W4:Y:S01]  /*15ad0*/  @P2 MUFU.LG2 R2, R13 ;  /* 0x0000000d00022308 */ /* 0x000f220000000c00 */
[----:B---3--:R-:W-:-:S13]  /*15ae0*/  ISETP.NE.AND P1, PT, R0, RZ, PT ;  /* 0x000000ff0000720c */ /* 0x008fda0003f25270 */
[----:B------:R-:W3:Y:S04]  /*15af0*/  @!P1 LD.E R3, desc[UR4][R152.64+0x60] ;  /* 0x0000600498039980 */ /* 0x000ee8000c101900 */
[----:B------:R-:W3:Y:S01]  /*15b00*/  @!P1 LD.E R4, desc[UR4][R152.64+0xb4] ;  /* 0x0000b40498049980 */ /* 0x000ee2000c101900 */
[----:B------:R-:W1:Y:S01]  /*15b10*/  @P3 MUFU.LG2 R0, R12 ;  /* 0x0000000c00003308 */ /* 0x000e620000000c00 */
[----:B------:R-:W3:Y:S01]  /*15b20*/  S2R R30, SR_TID.X ;  /* 0x00000000001e7919 */ /* 0x000ee20000002100 */
[----:B------:R-:W-:Y:S01]  /*15b30*/  ISETP.NE.AND P0, PT, R235, -0x1, PT ;  /* 0xffffffffeb00780c */ /* 0x000fe20003f05270 */
[----:B----4-:R-:W-:Y:S01]  /*15b40*/  @P2 FMUL.FTZ R2, R2, 0.69314718246459960938 ;  /* 0x3f31721802022820 */ /* 0x010fe20000410000 */
[----:B------:R-:W-:Y:S01]  /*15b50*/  BSSY.RECONVERGENT B0, `(.L_x_1104) ;  /* 0x0000011000007945 */ /* 0x000fe20003800200 */
[----:B------:R-:W-:-:S02]  /*15b60*/  MOV R18, 0x7f800000 ;  /* 0x7f80000000127802 */ /* 0x000fc40000000f00 */
[----:B------:R-:W-:Y:S01]  /*15b70*/  MOV R17, 0x7f800000 ;  /* 0x7f80000000117802 */ /* 0x000fe20000000f00 */
[----:B-----5:R-:W-:Y:S01]  /*15b80*/  @P2 FFMA.FTZ R17, R14, R21, R2 ;  /* 0x000000150e112223 */ /* 0x020fe20000010002 */
[----:B------:R-:W-:Y:S01]  /*15b90*/  LOP3.LUT P4, RZ, R171, 0x3, RZ, 0xc0, !PT ;  /* 0x00000003abff7812 */ /* 0x000fe2000788c0ff */
[----:B-1----:R-:W-:-:S05]  /*15ba0*/  @P3 FMUL.FTZ R5, R0, 0.69314718246459960938 ;  /* 0x3f31721800053820 */ /* 0x002fca0000410000 */
[-C--:B--2---:R-:W-:Y:S02]  /*15bb0*/  @P0 IMAD R28, R9, R235.reuse, RZ ;  /* 0x000000eb091c0224 */ /* 0x084fe400078e02ff */
[----:B------:R-:W-:Y:S01]  /*15bc0*/  @P3 FFMA.FTZ R18, R14, R22, R5 ;  /* 0x000000160e123223 */ /* 0x000fe20000010005 */
[----:B------:R-:W-:-:S04]  /*15bd0*/  @P0 IMAD.WIDE.U32 R14, R8, R235, RZ ;  /* 0x000000eb080e0225 */ /* 0x000fc800078e00ff */
        /* <DEDUP_REMOVED lines=8> */
.L_x_1105:
[----:B------:R-:W-:Y:S05]  /*15c60*/  BSYNC.RECONVERGENT B0 ;  /* 0x0000000000007941 */ /* 0x000fea0003800200 */
.L_x_1104:
        /* <DEDUP_REMOVED lines=12> */
[----:B------:R-:W-:-:S04]  /*15d30*/  LOP3.LUT R6, R168, 0x30, RZ, 0xc0, !PT ;  /* 0x00000030a8067812 */ /* 0x000fc800078ec0ff */
[----:B------:R-:W-:Y:S01]  /*15d40*/  LOP3.LUT R16, R6, 0x7, R30, 0xf8, !PT ;  /* 0x0000000706107812 */ /* 0x000fe200078ef81e */
[----:B------:R-:W-:Y:S02]  /*15d50*/  IMAD.IADD R6, R29, 0x1, R0 ;  /* 0x000000011d067824 */ /* 0x000fe400078e0200 */
[----:B------:R-:W-:Y:S02]  /*15d60*/  IMAD.IADD R0, R236, 0x1, -R29 ;  /* 0x00000001ec007824 */ /* 0x000fe400078e0a1d */
[C---:B------:R-:W-:Y:S01]  /*15d70*/  VIADD R19, R16.reuse, 0x8 ;  /* 0x0000000810137836 */ /* 0x040fe20000000000 */
[C---:B------:R-:W-:Y:S02]  /*15d80*/  IADD3 R7, P1, PT, R16.reuse, R6, RZ ;  /* 0x0000000610077210 */ /* 0x040fe40007f3e0ff */
[-C--:B------:R-:W-:Y:S02]  /*15d90*/  ISETP.GE.AND P3, PT, R16, R0.reuse, PT ;  /* 0x000000001000720c */ /* 0x080fe40003f66270 */
[----:B------:R-:W-:-:S02]  /*15da0*/  ISETP.GE.AND P2, PT, R19, R0, PT ;  /* 0x000000001300720c */ /* 0x000fc40003f46270 */
[----:B------:R-:W-:Y:S02]  /*15db0*/  LEA.HI.X.SX32 R0, R6, RZ, 0x1, P1 ;  /* 0x000000ff06007211 */ /* 0x000fe400008f0eff */
[----:B-----5:R-:W-:-:S04]  /*15dc0*/  LEA R2, P1, R7, R2, 0x2 ;  /* 0x0000000207027211 */ /* 0x020fc800078210ff */
[----:B------:R-:W-:-:S05]  /*15dd0*/  LEA.HI.X R3, R7, R3, R0, 0x2, P1 ;  /* 0x0000000307037211 */ /* 0x000fca00008f1400 */
[----:B------:R4:W-:Y:S04]  /*15de0*/  @!P3 ST.E desc[UR4][R2.64], R18 ;  /* 0x000000120200b985 */ /* 0x0009e8000c101904 */
[----:B------:R4:W-:Y:S02]  /*15df0*/  @!P2 ST.E desc[UR4][R2.64+0x20], R17 ;  /* 0x000020110200a985 */ /* 0x0009e4000c101904 */
.L_x_1107:
[----:B------:R-:W-:Y:S05]  /*15e00*/  BSYNC.RECONVERGENT B0 ;  /* 0x0000000000007941 */ /* 0x000fea0003800200 */
.L_x_1106:
[----:B------:R-:W2:Y:S01]  /*15e10*/  LD.E R6, desc[UR4][R152.64+0xc0] ;  /* 0x0000c00498067980 */ /* 0x000ea2000c101900 */
[-C--:B-----5:R-:W-:Y:S02]  /*15e20*/  @!P0 IMAD R0, R5, R238.reuse, RZ ;  /* 0x000000ee05008224 */ /* 0x0a0fe400078e02ff */
[----:B----4-:R-:W-:-:S04]  /*15e30*/  @!P0 IMAD.WIDE.U32 R2, R4, R238, RZ ;  /* 0x000000ee04028225 */ /* 0x010fc800078e00ff */
[----:B------:R-:W-:Y:S01]  /*15e40*/  IMAD.IADD R7, R236, 0x1, -R29 ;  /* 0x00000001ec077824 */ /* 0x000fe200078e0a1d */
[----:B------:R-:W-:Y:S01]  /*15e50*/  @!P0 IADD3 R4, PT, PT, R3, R0, RZ ;  /* 0x0000000003048210 */ /* 0x000fe20007ffe0ff */
[----:B------:R-:W-:Y:S01]  /*15e60*/  IMAD R5, R9, R29, RZ ;  /* 0x0000001d09057224 */ /* 0x000fe200078e02ff */
[----:B------:R-:W-:Y:S01]  /*15e70*/  @!P0 MOV R0, R2 ;  /* 0x0000000200008202 */ /* 0x000fe20000000f00 */
[----:B------:R-:W-:Y:S01]  /*15e80*/  IMAD.MOV.U32 R2, RZ, RZ, R132 ;  /* 0x000000ffff027224 */ /* 0x000fe200078e0084 */
[----:B------:R-:W-:Y:S01]  /*15e90*/  MOV R3, RZ ;  /* 0x000000ff00037202 */ /* 0x000fe20000000f00 */
[----:B------:R-:W-:Y:S01]  /*15ea0*/  @P0 IMAD.IADD R4, R15, 0x1, R28 ;  /* 0x000000010f040824 */ /* 0x000fe200078e021c */
[----:B------:R-:W-:Y:S01]  /*15eb0*/  @P0 MOV R0, R14 ;  /* 0x0000000e00000202 */ /* 0x000fe20000000f00 */
[----:B------:R-:W-:-:S05]  /*15ec0*/  IMAD.WIDE.U32 R2, R29, R8, R2 ;  /* 0x000000081d027225 */ /* 0x000fca00078e0002 */
[----:B------:R-:W-:Y:S02]  /*15ed0*/  IADD3 R5, PT, PT, R3, R5, RZ ;  /* 0x0000000503057210 */ /* 0x000fe40007ffe0ff */
[----:B--2---:R-:W-:Y:S01]  /*15ee0*/  ISETP.GE.AND P3, PT, R132, R6, PT ;  /* 0x000000068400720c */ /* 0x004fe20003f66270 */
[-C--:B------:R-:W-:Y:S02]  /*15ef0*/  IMAD R6, R11, R237.reuse, RZ ;  /* 0x000000ed0b067224 */ /* 0x080fe400078e02ff */
[----:B------:R-:W-:Y:S01]  /*15f00*/  IMAD.WIDE.U32 R10, R10, R237, RZ ;  /* 0x000000ed0a0a7225 */ /* 0x000fe200078e00ff */
[----:B------:R-:W-:-:S03]  /*15f10*/  ISETP.GE.OR P1, PT, R30, R7, P3 ;  /* 0x000000071e00720c */ /* 0x000fc60001f26670 */
[----:B------:R-:W-:Y:S01]  /*15f20*/  IMAD.IADD R3, R11, 0x1, R6 ;  /* 0x000000010b037824 */ /* 0x000fe200078e0206 */
[----:B------:R-:W-:Y:S02]  /*15f30*/  IADD3 R2, P2, P0, R10, R2, R0 ;  /* 0x000000020a027210 */ /* 0x000fe4000785e000 */
[----:B------:R-:W-:Y:S02]  /*15f40*/  IADD3 R10, PT, PT, R30, 0x20, RZ ;  /* 0x000000201e0a7810 */ /* 0x000fe40007ffe0ff */
[----:B------:R-:W-:Y:S02]  /*15f50*/  IADD3.X R3, PT, PT, R3, R5, R4, P2, P0 ;  /* 0x0000000503037210 */ /* 0x000fe400017e0404 */
[----:B------:R-:W-:-:S03]  /*15f60*/  ISETP.GE.OR P2, PT, R10, R7, P3 ;  /* 0x000000070a00720c */ /* 0x000fc60001f46670 */
        /* <DEDUP_REMOVED lines=8> */
[----:B-1-3--:R-:W-:Y:S05]  /*15ff0*/  @P2 RET.REL.NODEC R4 `(_ZN5flash24flash_fwd_splitkv_kernelI23Flash_fwd_kernel_traitsILi32ELi64ELi256ELi4ELb0ELb0EN7cutlass10bfloat16_tE19Flash_kernel_traitsILi32ELi64ELi256ELi4ES3_EELb0ELb0ELb0ELb0ELb0ELb1ELb0ELb1EEEvNS_16Flash_fwd_paramsE) ;  /* 0xfffffea004002950 */ /* 0x00afea0003c3ffff */
        /* <DEDUP_REMOVED lines=11> */
[----:B------:R-:W-:Y:S05]  /*160b0*/  RET.REL.NODEC R2 `(_ZN5flash24flash_fwd_splitkv_kernelI23Flash_fwd_kernel_traitsILi32ELi64ELi256ELi4ELb0ELb0EN7cutlass10bfloat16_tE19Flash_kernel_traitsILi32ELi64ELi256ELi4ES3_EELb0ELb0ELb0ELb0ELb0ELb1ELb0ELb1EEEvNS_16Flash_fwd_paramsE) ;  /* 0xfffffe9c02d07950 */ /* 0x000fea0003c3ffff */
.L_x_1103:
[----:B------:R-:W-:Y:S01]  /*160c0*/  IMAD.MOV.U32 R0, RZ, RZ, 0x2 ;  /* 0x00000002ff007424 */ /* 0x000fe200078e00ff */
[----:B------:R-:W-:Y:S01]  /*160d0*/  MOV R2, R227 ;  /* 0x000000e300027202 */ /* 0x000fe20000000f00 */
[----:B------:R-:W-:Y:S01]  /*160e0*/  IMAD.MOV.U32 R4, RZ, RZ, -0x1 ;  /* 0xffffffffff047424 */ /* 0x000fe200078e00ff */
[----:B------:R-:W-:-:S07]  /*160f0*/  MOV R3, 0x1f ;  /* 0x0000001f00037802 */ /* 0x000fce0000000f00 */
[----:B-1---5:R-:W-:Y:S05]  /*16100*/  WARPSYNC.COLLECTIVE R4, `(.L_x_1108) ;  /* 0x0000000004087348 */ /* 0x022fea0003c00000 */
[----:B------:R2:W3:Y:S02]  /*16110*/  SHFL.BFLY P0, R0, R2, R0, R3 ;  /* 0x0c00000002007389 */ /* 0x0004e40000000003 */
[----:B-123-5:R-:W-:Y:S05]  /*16120*/  ENDCOLLECTIVE ;  /* 0x000000000000791b */ /* 0x02efea0003800000 */
.L_x_1108:
[----:B------:R-:W-:Y:S02]  /*16130*/  MOV R5, R0 ;  /* 0x0000000000057202 */ /* 0x000fe40000000f00 */
[----:B------:R-:W-:-:S03]  /*16140*/  MOV R0, 0x1 ;  /* 0x0000000100007802 */ /* 0x000fc60000000f00 */
[----:B------:R-:W-:-:S04]  /*16150*/  FADD.FTZ R5, R5, R227 ;  /* 0x000000e305057221 */ /* 0x000fc80000010000 */
[----:B------:R-:W-:-:S07]  /*16160*/  IMAD.MOV.U32 R2, RZ, RZ, R5 ;  /* 0x000000ffff027224 */ /* 0x000fce00078e0005 */
[----:B------:R-:W-:Y:S05]  /*16170*/  WARPSYNC.COLLECTIVE R4, `(.L_x_1109) ;  /* 0x0000000004087348 */ /* 0x000fea0003c00000 */
[----:B------:R1:W2:Y:S02]  /*16180*/  SHFL.BFLY P0, R0, R2, R0, R3 ;  /* 0x0c00000002007389 */ /* 0x0002a40000000003 */
[----:B-12---:R-:W-:Y:S05]  /*16190*/  ENDCOLLECTIVE ;  /* 0x000000000000791b */ /* 0x006fea0003800000 */
.L_x_1109:
[----:B------:R-:W-:Y:S01]  /*161a0*/  IMAD.MOV.U32 R12, RZ, RZ, R0 ;  /* 0x000000ffff0c7224 */ /* 0x000fe200078e0000 */
[----:B------:R-:W-:Y:S02]  /*161b0*/  MOV R0, 0x2 ;  /* 0x0000000200007802 */ /* 0x000fe40000000f00 */
[----:B------:R-:W-:Y:S01]  /*161c0*/  MOV R2, R226 ;  /* 0x000000e200027202 */ /* 0x000fe20000000f00 */
[----:B------:R-:W-:-:S07]  /*161d0*/  FADD.FTZ R12, R5, R12 ;  /* 0x0000000c050c7221 */ /* 0x000fce0000010000 */
[----:B------:R-:W-:Y:S05]  /*161e0*/  WARPSYNC.COLLECTIVE R4, `(.L_x_1110) ;  /* 0x0000000004087348 */ /* 0x000fea0003c00000 */
[----:B------:R1:W2:Y:S02]  /*161f0*/  SHFL.BFLY P0, R0, R2, R0, R3 ;  /* 0x0c00000002007389 */ /* 0x0002a40000000003 */
[----:B-12---:R-:W-:Y:S05]  /*16200*/  ENDCOLLECTIVE ;  /* 0x000000000000791b */ /* 0x006fea0003800000 */
.L_x_1110:
[----:B------:R-:W-:Y:S01]  /*16210*/  IMAD.MOV.U32 R2, RZ, RZ, R0 ;  /* 0x000000ffff027224 */ /* 0x000fe200078e0000 */
[----:B------:R-:W-:-:S03]  /*16220*/  MOV R0, 0x1 ;  /* 0x0000000100007802 */ /* 0x000fc60000000f00 */
[----:B------:R-:W-:-:S07]  /*16230*/  FADD.FTZ R2, R2, R226 ;  /* 0x000000e202027221 */ /* 0x000fce0000010000 */
[----:B------:R-:W-:Y:S05]  /*16240*/  WARPSYNC.COLLECTIVE R4, `(.L_x_1111) ;  /* 0x0000000004087348 */ /* 0x000fea0003c00000 */
[----:B------:R1:W2:Y:S02]  /*16250*/  SHFL.BFLY P0, R0, R2, R0, R3 ;  /* 0x0c00000002007389 */ /* 0x0002a40000000003 */
[----:B-12---:R-:W-:Y:S05]  /*16260*/  ENDCOLLECTIVE ;  /* 0x000000000000791b */ /* 0x006fea0003800000 */
.L_x_1111:
[----:B------:R-:W-:Y:S01]  /*16270*/  MOV R13, R0 ;  /* 0x00000000000d7202 */ /* 0x000fe20000000f00 */
[----:B------:R-:W-:Y:S06]  /*16280*/  BRA `(.L_x_1112) ;  /* 0xfffffff400387947 */ /* 0x000fec000383ffff */
.L_x_1113:
        /* <DEDUP_REMOVED lines=15> */
.L_x_10229:


//--------------------- .text._ZN5flash24flash_fwd_splitkv_kernelI23Flash_fwd_kernel_traitsILi32ELi64ELi256ELi4ELb0ELb0EN7cutlass10bfloat16_tE19Flash_kernel_traitsILi32ELi64ELi256ELi4ES3_EELb0ELb0ELb0ELb0ELb0ELb0ELb1ELb0EEEvNS_16Flash_fwd_paramsE --------------------------
	.section	.text._ZN5flash24flash_fwd_splitkv_kernelI23Flash_fwd_kernel_traitsILi32ELi64ELi256ELi4ELb0ELb0EN7cutlass10bfloat16_tE19Flash_kernel_traitsILi32ELi64ELi256ELi4ES3_EELb0ELb0ELb0ELb0ELb0ELb0ELb1ELb0EEEvNS_16Flash_fwd_paramsE,"ax",@progbits
	.align	128
        .global         _ZN5flash24flash_fwd_splitkv_kernelI23Flash_fwd_kernel_traitsILi32ELi64ELi256ELi4ELb0ELb0EN7cutlass10bfloat16_tE19Flash_kernel_traitsILi32ELi64ELi256ELi4ES3_EELb0ELb0ELb0ELb0ELb0ELb0ELb1ELb0EEEvNS_16Flash_fwd_paramsE
        .type           _ZN5flash24flash_fwd_splitkv_kernelI23Flash_fwd_kernel_traitsILi32ELi64ELi256ELi4ELb0ELb0EN7cutlass10bfloat16_tE19Flash_kernel_traitsILi32ELi64ELi256ELi4ES3_EELb0ELb0ELb0ELb0ELb0ELb0ELb1ELb0EEEvNS_16Flash_fwd_paramsE,@function
        .size           _ZN5flash24flash_fwd_splitkv_kernelI23Flash_fwd_kernel_traitsILi32ELi64ELi256ELi4ELb0ELb0EN7cutlass10bfloat16_tE19Flash_kernel_traitsILi32ELi64ELi256ELi4ES3_EELb0ELb0ELb0ELb0ELb0ELb0ELb1ELb0EEEvNS_16Flash_fwd_paramsE,(.L_x_10230 - _ZN5flash24flash_fwd_splitkv_kernelI23Flash_fwd_kernel_traitsILi32ELi64ELi256ELi4ELb0ELb0EN7cutlass10bfloat16_tE19Flash_kernel_traitsILi32ELi64ELi256ELi4ES3_EELb0ELb0ELb0ELb0ELb0ELb0ELb1ELb0EEEvNS_16Flash_fwd_paramsE)
        .other          _ZN5flash24flash_fwd_splitkv_kernelI23Flash_fwd_kernel_traitsILi32ELi64ELi256ELi4ELb0ELb0EN7cutlass10bfloat16_tE19Flash_kernel_traitsILi32ELi64ELi256ELi4ES3_EELb0ELb0ELb0ELb0ELb0ELb0ELb1ELb0EEEvNS_16Flash_fwd_paramsE,@"STO_CUDA_ENTRY STV_DEFAULT"
_ZN5flash24flash_fwd_splitkv_kernelI23Flash_fwd_kernel_traitsILi32ELi64ELi256ELi4ELb0ELb0EN7cutlass10bfloat16_tE19Flash_kernel_traitsILi32ELi64ELi256ELi4ES3_EELb0ELb0ELb0ELb0ELb0ELb0ELb1ELb0EEEvNS_16Flash_fwd_paramsE:
.text._ZN5flash24flash_fwd_splitkv_kernelI23Flash_fwd_kernel_traitsILi32ELi64ELi256ELi4ELb0ELb0EN7cutlass10bfloat16_tE19Flash_kernel_traitsILi32ELi64ELi256ELi4ES3_EELb0ELb0ELb0ELb0ELb0ELb0ELb1ELb0EEEvNS_16Flash_fwd_paramsE:
        /* <DEDUP_REMOVED lines=13> */
[----:B-1----:R-:W-:Y:S01]  /*00d0*/  IMAD.MOV R0, RZ, RZ, -R3 ;  /* 0x000000ffff007224 */ /* 0x002fe200078e0a03 */
[----:B------:R-:W-:-:S03]  /*00e0*/  MOV R2, RZ ;  /* 0x000000ff00027202 */ /* 0x000fc60000000f00 */
[----:B------:R-:W-:-:S04]  /*00f0*/  IMAD R7, R0, R5, RZ ;  /* 0x0000000500077224 */ /* 0x000fc800078e02ff */
[----:B------:R-:W-:Y:S02]  /*0100*/  IMAD.HI.U32 R7, R3, R7, R2 ;  /* 0x0000000703077227 */ /* 0x000fe400078e0002 */
[----:B------:R-:W1:Y:S04]  /*0110*/  LDC.64 R2, c[0x0][0x348] ;  /* 0x0000d200ff027b82 */ /* 0x000e680000000a00 */
        /* <DEDUP_REMOVED lines=10> */
[----:B-12-4-:R-:W-:Y:S02]  /*01c0*/  IMAD R236, R5, R236, UR4 ;  /* 0x0000000405ec7e24 */ /* 0x016fe4000f8e02ec */
[----:B------:R-:W-:Y:S05]  /*01d0*/  CALL.REL.NOINC `($_ZN5flash24flash_fwd_splitkv_kernelI23Flash_fwd_kernel_traitsILi32ELi64ELi256ELi4ELb0ELb0EN7cutlass10bfloat16_tE19Flash_kernel_traitsILi32ELi64ELi256ELi4ES3_EELb0ELb0ELb0ELb0ELb0ELb0ELb1ELb0EEEvNS_16Flash_fwd_paramsE$_ZN5flash30compute_attn_1rowblock_splitkvI23Flash_fwd_kernel_traitsILi32ELi64ELi256ELi4ELb0ELb0EN7cutlass10bfloat16_tE19Flash_kernel_traitsILi32ELi64ELi256ELi4ES3_EELb0ELb0ELb0ELb0ELb0ELb0ELb1ELb0ENS_16Flash_fwd_paramsEEEvRKT8_iiiii) ;  /* 0x0000000000087944 */ /* 0x000fea0003c00000 */
[----:B------:R-:W-:Y:S05]  /*01e0*/  BSYNC.RECONVERGENT B2 ;  /* 0x0000000000027941 */ /* 0x000fea0003800200 */
.L_x_1114:
[----:B------:R-:W-:Y:S05]  /*01f0*/  EXIT ;  /* 0x000000000000794d */ /* 0x000fea0003800000 */
        .type           $_ZN5flash24flash_fwd_splitkv_kernelI23Flash_fwd_kernel_traitsILi32ELi64ELi256ELi4ELb0ELb0EN7cutlass10bfloat16_tE19Flash_kernel_traitsILi32ELi64ELi256ELi4ES3_EELb0ELb0ELb0ELb0ELb0ELb0ELb1ELb0EEEvNS_16Flash_fwd_paramsE$_ZN5flash30compute_attn_1rowblock_splitkvI23Flash_fwd_kernel_traitsILi32ELi64ELi256ELi4ELb0ELb0EN7cutlass10bfloat16_tE19Flash_kernel_traitsILi32ELi64ELi256ELi4ES3_EELb0ELb0ELb0ELb0ELb0ELb0ELb1ELb0ENS_16Flash_fwd_paramsEEEvRKT8_iiiii,@function
        .size           $_ZN5flash24flash_fwd_splitkv_kernelI23Flash_fwd_kernel_traitsILi32ELi64ELi256ELi4ELb0ELb0EN7cutlass10bfloat16_tE19Flash_kernel_traitsILi32ELi64ELi256ELi4ES3_EELb0ELb0ELb0ELb0ELb0ELb0ELb1ELb0EEEvNS_16Flash_fwd_paramsE$_ZN5flash30compute_attn_1rowblock_splitkvI23Flash_fwd_kernel_traitsILi32ELi64ELi256ELi4ELb0ELb0EN7cutlass10bfloat16_tE19Flash_kernel_traitsILi32ELi64ELi256ELi4ES3_EELb0ELb0ELb0ELb0ELb0ELb0ELb1ELb0ENS_16Flash_fwd_paramsEEEvRKT8_iiiii,(.L_x_10230 - $_ZN5flash24flash_fwd_splitkv_kernelI23Flash_fwd_kernel_traitsILi32ELi64ELi256ELi4ELb0ELb0EN7cutlass10bfloat16_tE19Flash_kernel_traitsILi32ELi64ELi256ELi4ES3_EELb0ELb0ELb0ELb0ELb0ELb0ELb1ELb0EEEvNS_16Flash_fwd_paramsE$_ZN5flash30compute_attn_1rowblock_splitkvI23Flash_fwd_kernel_traitsILi32ELi64ELi256ELi4ELb0ELb0EN7cutlass10bfloat16_tE19Flash_kernel_traitsILi32ELi64ELi256ELi4ES3_EELb0ELb0ELb0ELb0ELb0ELb0ELb1ELb0ENS_16Flash_fwd_paramsEEEvRKT8_iiiii)
$_ZN5flash24flash_fwd_splitkv_kernelI23Flash_fwd_kernel_traitsILi32ELi64ELi256ELi4ELb0ELb0EN7cutlass10bfloat16_tE19Flash_kernel_traitsILi32ELi64ELi256ELi4ES3_EELb0ELb0ELb0ELb0ELb0ELb0ELb1ELb0EEEvNS_16Flash_fwd_paramsE$_ZN5flash30compute_attn_1rowblock_splitkvI23Flash_fwd_kernel_traitsILi32ELi64ELi256ELi4ELb0ELb0EN7cutlass10bfloat16_tE19Flash_kernel_traitsILi32ELi64ELi256ELi4ES3_EELb0ELb0ELb0ELb0ELb0ELb0ELb1ELb0ENS_16Flash_fwd_paramsEEEvRKT8_iiiii:
[----:B------:R-:W1:Y:S02]  /*0200*/  LDCU.64 UR4, c[0x0][0x358] ;  /* 0x00006b00ff0477ac */ /* 0x000e640008000a00 */
[----:B-1----:R-:W2:Y:S04]  /*0210*/  LD.E.64 R6, desc[UR4][R2.64+0xf0] ;  /* 0x0000f00402067980 */ /* 0x002ea8000c101b00 */
[----:B------:R-:W3:Y:S04]  /*0220*/  LD.E.64 R22, desc[UR4][R2.64+0xe0] ;  /* 0x0000e00402167980 */ /* 0x000ee8000c101b00 */
[----:B------:R-:W4:Y:S01]  /*0230*/  LD.E.64 R12, desc[UR4][R2.64+0xe8] ;  /* 0x0000e804020c7980 */ /* 0x000f22000c101b00 */
[----:B------:R-:W-:-:S03]  /*0240*/  IMAD.SHL.U32 R4, R237, 0x4, RZ ;  /* 0x00000004ed047824 */ /* 0x000fc600078e00ff */
[----:B------:R-:W4:Y:S01]  /*0250*/  LD.E.64 R16, desc[UR4][R2.64+0xf8] ;  /* 0x0000f80402107980 */ /* 0x000f22000c101b00 */
[----:B--2---:R-:W-:Y:S02]  /*0260*/  ISETP.NE.U32.AND P1, PT, R6, RZ, PT ;  /* 0x000000ff0600720c */ /* 0x004fe40003f25070 */
[----:B---3--:R-:W-:Y:S02]  /*0270*/  ISETP.NE.U32.AND P4, PT, R22, RZ, PT ;  /* 0x000000ff1600720c */ /* 0x008fe40003f85070 */
[----:B------:R-:W-:Y:S02]  /*0280*/  ISETP.NE.AND.EX P1, PT, R7, RZ, PT, P1 ;  /* 0x000000ff0700720c */ /* 0x000fe40003f25310 */
[----:B----4-:R-:W-:Y:S02]  /*0290*/  ISETP.NE.U32.AND P3, PT, R12, RZ, PT ;  /* 0x000000ff0c00720c */ /* 0x010fe40003f65070 */
[----:B------:R-:W-:Y:S02]  /*02a0*/  ISETP.NE.AND.EX P4, PT, R23, RZ, PT, P4 ;  /* 0x000000ff1700720c */ /* 0x000fe40003f85340 */
[----:B------:R-:W-:-:S02]  /*02b0*/  ISETP.NE.AND.EX P3, PT, R13, RZ, PT, P3 ;  /* 0x000000ff0d00720c */ /* 0x000fc40003f65330 */
[----:B------:R-:W-:-:S04]  /*02c0*/  ISETP.NE.U32.AND P2, PT, R22, RZ, PT ;  /* 0x000000ff1600720c */ /* 0x000fc80003f45070 */
[----:B------:R-:W-:Y:S01]  /*02d0*/  ISETP.NE.AND.EX P2, PT, R23, RZ, PT, P2 ;  /* 0x000000ff1700720c */ /* 0x000fe20003f45320 */
[----:B------:R-:W-:Y:S01]  /*02e0*/  IMAD.WIDE.U32 R22, R237, 0x4, R22 ;  /* 0x00000004ed167825 */ /* 0x000fe200078e0016 */
[----:B------:R-:W-:-:S03]  /*02f0*/  @P1 IADD3 R20, P0, PT, R6, R4, RZ ;  /* 0x0000000406141210 */ /* 0x000fc60007f1e0ff */
[----:B------:R1:W5:Y:S04]  /*0300*/  @!P4 LD.E R219, desc[UR4][R2.64+0xb4] ;  /* 0x0000b40402dbc980 */ /* 0x000368000c101900 */
[----:B------:R1:W5:Y:S04]  /*0310*/  @P4 LD.E R6, desc[UR4][R22.64+0x4] ;  /* 0x0000040416064980 */ /* 0x000368000c101900 */
[----:B------:R1:W5:Y:S01]  /*0320*/  @!P3 LD.E R43, desc[UR4][R2.64+0xb8] ;  /* 0x0000b804022bb980 */ /* 0x000362000c101900 */
[----:B------:R-:W-:Y:S01]  /*0330*/  IMAD.MOV.U32 R15, RZ, RZ, -0x1 ;  /* 0xffffffffff0f7424 */ /* 0x000fe200078e00ff */
[----:B------:R-:W-:-:S05]  /*0340*/  SHF.R.U32.HI R0, RZ, 0x1e, R237 ;  /* 0x0000001eff007819 */ /* 0x000fca00000116ed */
[----:B------:R1:W5:Y:S01]  /*0350*/  @P2 LD.E R15, desc[UR4][R22.64] ;  /* 0x00000004160f2980 */ /* 0x000362000c101900 */
[----:B------:R-:W-:Y:S01]  /*0360*/  ISETP.NE.U32.AND P2, PT, R12, RZ, PT ;  /* 0x000000ff0c00720c */ /* 0x000fe20003f45070 */
[----:B------:R-:W-:-:S03]  /*0370*/  IMAD.MOV.U32 R10, RZ, RZ, RZ ;  /* 0x000000ffff0a7224 */ /* 0x000fc600078e00ff */
[----:B------:R-:W-:Y:S01]  /*0380*/  ISETP.NE.AND.EX P2, PT, R13, RZ, PT, P2 ;  /* 0x000000ff0d00720c */ /* 0x000fe20003f45320 */
[----:B------:R-:W-:Y:S01]  /*0390*/  @P1 IMAD.X R21, R7, 0x1, R0, P0 ;  /* 0x0000000107151824 */ /* 0x000fe200000e0600 */
[----:B------:R-:W-:-:S04]  /*03a0*/  ISETP.NE.U32.AND P0, PT, R16, RZ, PT ;  /* 0x000000ff1000720c */ /* 0x000fc80003f05070 */
[----:B------:R1:W5:Y:S01]  /*03b0*/  @P1 LD.E R10, desc[UR4][R20.64] ;  /* 0x00000004140a1980 */ /* 0x000362000c101900 */
[----:B------:R-:W-:Y:S01]  /*03c0*/  IADD3 R18, P1, PT, R12, R4, RZ ;  /* 0x000000040c127210 */ /* 0x000fe20007f3e0ff */
[----:B------:R-:W-:Y:S01]  /*03d0*/  BSSY.RECONVERGENT B0, `(.L_x_1115) ;  /* 0x0000009000007945 */ /* 0x000fe20003800200 */
[----:B------:R-:W-:-:S03]  /*03e0*/  ISETP.NE.AND.EX P0, PT, R17, RZ, PT, P0 ;  /* 0x000000ff1100720c */ /* 0x000fc60003f05300 */
[----:B------:R-:W-:Y:S02]  /*03f0*/  IMAD.X R19, R13, 0x1, R0, P1 ;  /* 0x000000010d137824 */ /* 0x000fe400008e0600 */
[----:B------:R-:W-:Y:S01]  /*0400*/  IMAD.MOV.U32 R13, RZ, RZ, -0x1 ;  /* 0xffffffffff0d7424 */ /* 0x000fe200078e00ff */
[----:B------:R-:W-:Y:S07]  /*0410*/  @!P2 BRA `(.L_x_1116) ;  /* 0x000000000010a947 */ /* 0x000fee0003800000 */
[----:B------:R-:W2:Y:S02]  /*0420*/  LD.E.U8 R5, desc[UR4][R2.64+0x1b2] ;  /* 0x0001b20402057980 */ /* 0x000ea4000c101100 */
[----:B--2---:R-:W-:-:S13]  /*0430*/  ISETP.NE.AND P1, PT, R5, RZ, PT ;  /* 0x000000ff0500720c */ /* 0x004fda0003f25270 */
[----:B------:R-:W-:Y:S05]  /*0440*/  @!P1 BRA `(.L_x_1116) ;  /* 0x0000000000049947 */ /* 0x000fea0003800000 */
[----:B------:R2:W5:Y:S02]  /*0450*/  LD.E R13, desc[UR4][R18.64] ;  /* 0x00000004120d7980 */ /* 0x000564000c101900 */
.L_x_1116:
[----:B------:R-:W-:Y:S05]  /*0460*/  BSYNC.RECONVERGENT B0 ;  /* 0x0000000000007941 */ /* 0x000fea0003800200 */
.L_x_1115:
[----:B------:R-:W-:Y:S04]  /*0470*/  BSSY.RECONVERGENT B0, `(.L_x_1117) ;  /* 0x0000007000007945 */ /* 0x000fe80003800200 */
[----:B------:R-:W-:Y:S05]  /*0480*/  @!P3 BRA `(.L_x_1118) ;  /* 0x000000000014b947 */ /* 0x000fea0003800000 */
[----:B------:R-:W3:Y:S02]  /*0490*/  LD.E.U8 R5, desc[UR4][R2.64+0x1b2] ;  /* 0x0001b20402057980 */ /* 0x000ee4000c101100 */
[----:B---3--:R-:W-:-:S13]  /*04a0*/  ISETP.NE.AND P1, PT, R5, RZ, PT ;  /* 0x000000ff0500720c */ /* 0x008fda0003f25270 */
[----:B------:R-:W3:Y:S02]  /*04b0*/  @P1 LD.E R8, desc[UR4][R18.64+0x4] ;  /* 0x0000040412081980 */ /* 0x000ee4000c101900 */
[----:B---3-5:R-:W-:-:S06]  /*04c0*/  @P1 IADD3 R43, PT, PT, R8, -R13, RZ ;  /* 0x8000000d082b1210 */ /* 0x028fcc0007ffe0ff */
[----:B------:R3:W5:Y:S02]  /*04d0*/  @!P1 LD.E R43, desc[UR4][R18.64] ;  /* 0x00000004122b9980 */ /* 0x000764000c101900 */
.L_x_1118:
[----:B------:R-:W-:Y:S05]  /*04e0*/  BSYNC.RECONVERGENT B0 ;  /* 0x0000000000007941 */ /* 0x000fea0003800200 */
.L_x_1117:
        /* <DEDUP_REMOVED lines=8> */
.L_x_1120:
[----:B------:R-:W4:Y:S01]  /*0570*/  LD.E.64 R6, desc[UR4][R2.64+0x108] ;  /* 0x0001080402067980 */ /* 0x000f22000c101b00 */
[----:B------:R-:W-:Y:S01]  /*0580*/  BSSY.RECONVERGENT B0, `(.L_x_1122) ;  /* 0x0000006000007945 */ /* 0x000fe20003800200 */
[----:B------:R-:W-:Y:S01]  /*0590*/  IMAD.MOV.U32 R5, RZ, RZ, RZ ;  /* 0x000000ffff057224 */ /* 0x000fe200078e00ff */
[----:B----4-:R-:W-:-:S04]  /*05a0*/  ISETP.NE.U32.AND P0, PT, R6, RZ, PT ;  /* 0x000000ff0600720c */ /* 0x010fc80003f05070 */
[----:B------:R-:W-:-:S13]  /*05b0*/  ISETP.NE.AND.EX P0, PT, R7, RZ, PT, P0 ;  /* 0x000000ff0700720c */ /* 0x000fda0003f05300 */
[----:B------:R-:W-:Y:S05]  /*05c0*/  @!P0 BRA `(.L_x_1123) ;  /* 0x0000000000048947 */ /* 0x000fea0003800000 */
[----:B------:R4:W5:Y:S02]  /*05d0*/  LD.E R5, desc[UR4][R2.64+0xbc] ;  /* 0x0000bc0402057980 */ /* 0x000964000c101900 */
.L_x_1123:
[----:B------:R-:W-:Y:S05]  /*05e0*/  BSYNC.RECONVERGENT B0 ;  /* 0x0000000000007941 */ /* 0x000fea0003800200 */
.L_x_1122:
[----:B-----5:R-:W-:Y:S02]  /*05f0*/  IADD3 R43, PT, PT, R5, R43, -R10 ;  /* 0x0000002b052b7210 */ /* 0x020fe40007ffe80a */
.L_x_1121:
[----:B------:R-:W-:Y:S05]  /*0600*/  BSYNC.RECONVERGENT B1 ;  /* 0x0000000000017941 */ /* 0x000fea0003800200 */
.L_x_1119:
[----:B------:R-:W-:Y:S01]  /*0610*/  IMAD.SHL.U32 R234, R11, 0x40, RZ ;  /* 0x000000400bea7824 */ /* 0x000fe200078e00ff */
[----:B------:R-:W-:-:S04]  /*0620*/  MOV R231, 0x0 ;  /* 0x0000000000e77802 */ /* 0x000fc80000000f00 */
[----:B------:R-:W-:-:S13]  /*0630*/  ISETP.GT.AND P0, PT, R219, R234, PT ;  /* 0x000000eadb00720c */ /* 0x000fda0003f04270 */
[----:B-1234-:R-:W-:Y:S05]  /*0640*/  @!P0 RET.REL.NODEC R230 `(_ZN5flash24flash_fwd_splitkv_kernelI23Flash_fwd_kernel_traitsILi32ELi64ELi256ELi4ELb0ELb0EN7cutlass10bfloat16_tE19Flash_kernel_traitsILi32ELi64ELi256ELi4ES3_EELb0ELb0ELb0ELb0ELb0ELb0ELb1ELb0EEEvNS_16Flash_fwd_paramsE) ;  /* 0xfffffff8e66c8950 */ /* 0x01efea0003c3ffff */
        /* <DEDUP_REMOVED lines=42> */
[----:B------:R-:W5:Y:S04]  /*08f0*/  LD.E R0, desc[UR4][R2.64+0xc0] ;  /* 0x0000c00402007980 */ /* 0x000f68000c101900 */
[----:B------:R-:W5:Y:S04]  /*0900*/  LD.E.64 R8, desc[UR4][R2.64+0x78] ;  /* 0x0000780402087980 */ /* 0x000f68000c101b00 */
[----:B------:R1:W5:Y:S01]  /*0910*/  LD.E.64 R10, desc[UR4][R2.64+0xa8] ;  /* 0x0000a804020a7980 */ /* 0x000362000c101b00 */
[----:B------:R-:W-:Y:S01]  /*0920*/  SHF.R.U32.HI R12, RZ, 0x3, R213 ;  /* 0x00000003ff0c7819 */ /* 0x000fe200000116d5 */
[----:B------:R-:W-:-:S02]  /*0930*/  IMAD.IADD R219, R219, 0x1, -R234 ;  /* 0x00000001dbdb7824 */ /* 0x000fc400078e0aea */
[----:B------:R-:W-:Y:S02]  /*0940*/  IMAD.MOV.U32 R231, RZ, RZ, 0x0 ;  /* 0x00000000ffe77424 */ /* 0x000fe400078e00ff */
[----:B-1----:R-:W-:Y:S02]  /*0950*/  VIADD R2, R12, 0x20 ;  /* 0x000000200c027836 */ /* 0x002fe40000000000 */
[----:B--2---:R-:W-:-:S04]  /*0960*/  IMAD R4, R4, UR8, R237 ;  /* 0x0000000804047c24 */ /* 0x004fc8000f8e02ed */
[----:B---3--:R-:W-:Y:S02]  /*0970*/  IMAD R7, R4, R7, R236 ;  /* 0x0000000704077224 */ /* 0x008fe400078e02ec */
[----:B------:R-:W-:Y:S02]  /*0980*/  IMAD.SHL.U32 R4, R213, 0x4, RZ ;  /* 0x00000004d5047824 */ /* 0x000fe400078e00ff */
[----:B------:R-:W-:-:S03]  /*0990*/  IMAD R5, R5, R7, R234 ;  /* 0x0000000705057224 */ /* 0x000fc600078e02ea */
[C---:B------:R-:W-:Y:S01]  /*09a0*/  LOP3.LUT R7, R4.reuse, 0x1c, RZ, 0xc0, !PT ;  /* 0x0000001c04077812 */ /* 0x040fe200078ec0ff */
[----:B----4-:R-:W-:Y:S01]  /*09b0*/  IMAD R6, R5, R6, RZ ;  /* 0x0000000605067224 */ /* 0x010fe200078e02ff */
[----:B------:R-:W-:Y:S02]  /*09c0*/  LOP3.LUT R13, R4, 0xffc, RZ, 0xc0, !PT ;  /* 0x00000ffc040d7812 */ /* 0x000fe400078ec0ff */
[----:B-----5:R-:W-:Y:S01]  /*09d0*/  ISETP.GE.AND P5, PT, R7, R0, PT ;  /* 0x000000000700720c */ /* 0x020fe20003fa6270 */
[----:B------:R-:W-:Y:S01]  /*09e0*/  VIADD R0, R12, 0x10 ;  /* 0x000000100c007836 */ /* 0x000fe20000000000 */
[----:B------:R-:W-:Y:S02]  /*09f0*/  IADD3 R13, P1, PT, R6, R13, RZ ;  /* 0x0000000d060d7210 */ /* 0x000fe40007f3e0ff */
[-C--:B------:R-:W-:Y:S02]  /*0a00*/  ISETP.GE.OR P3, PT, R12, R219.reuse, P5 ;  /* 0x000000db0c00720c */ /* 0x080fe40002f66670 */
[----:B------:R-:W-:-:S02]  /*0a10*/  ISETP.GE.OR P0, PT, R0, R219, P5 ;  /* 0x000000db0000720c */ /* 0x000fc40002f06670 */
[----:B------:R-:W-:Y:S02]  /*0a20*/  LEA.HI.X.SX32 R6, R6, RZ, 0x1, P1 ;  /* 0x000000ff06067211 */ /* 0x000fe400008f0eff */
[----:B------:R-:W-:Y:S02]  /*0a30*/  LEA R8, P1, R13, R8, 0x2 ;  /* 0x000000080d087211 */ /* 0x000fe400078210ff */
[----:B------:R-:W-:Y:S02]  /*0a40*/  ISETP.NE.AND P4, PT, R7, RZ, PT ;  /* 0x000000ff0700720c */ /* 0x000fe40003f85270 */
[----:B------:R-:W-:Y:S02]  /*0a50*/  LEA.HI.X R9, R13, R9, R6, 0x2, P1 ;  /* 0x000000090d097211 */ /* 0x000fe400008f1406 */
[-C--:B------:R-:W-:Y:S01]  /*0a60*/  ISETP.GE.OR P2, PT, R0, R219.reuse, P4 ;  /* 0x000000db0000720c */ /* 0x080fe20002746670 */
[----:B------:R-:W-:Y:S01]  /*0a70*/  VIADD R0, R12, 0x30 ;  /* 0x000000300c007836 */ /* 0x000fe20000000000 */
[-C--:B------:R-:W-:Y:S01]  /*0a80*/  ISETP.GE.OR P1, PT, R2, R219.reuse, P4 ;  /* 0x000000db0200720c */ /* 0x080fe20002726670 */
[----:B------:R-:W-:Y:S01]  /*0a90*/  @!P3 ST.E.128 desc[UR4][R8.64], RZ ;  /* 0x000000ff0800b985 */ /* 0x000fe2000c101d04 */
[----:B------:R-:W-:-:S02]  /*0aa0*/  ISETP.GE.OR P3, PT, R12, R219, P4 ;  /* 0x000000db0c00720c */ /* 0x000fc40002766670 */
[-C--:B------:R-:W-:Y:S01]  /*0ab0*/  ISETP.GE.OR P6, PT, R2, R219.reuse, P5 ;  /* 0x000000db0200720c */ /* 0x080fe20002fc6670 */
[----:B------:R-:W-:Y:S01]  /*0ac0*/  @!P0 ST.E.128 desc[UR4][R8.64+0x800], RZ ;  /* 0x000800ff08008985 */ /* 0x000fe2000c101d04 */
[C---:B------:R-:W-:Y:S02]  /*0ad0*/  IADD3 R3, P0, PT, R5.reuse, R12, RZ ;  /* 0x0000000c05037210 */ /* 0x040fe40007f1e0ff */
[CC--:B------:R-:W-:Y:S02]  /*0ae0*/  ISETP.GE.OR P5, PT, R0.reuse, R219.reuse, P5 ;  /* 0x000000db0000720c */ /* 0x0c0fe40002fa6670 */
[----:B------:R-:W-:Y:S02]  /*0af0*/  ISETP.GE.OR P4, PT, R0, R219, P4 ;  /* 0x000000db0000720c */ /* 0x000fe40002786670 */
[----:B------:R-:W-:Y:S01]  /*0b00*/  LEA.HI.X.SX32 R5, R5, RZ, 0x1, P0 ;  /* 0x000000ff05057211 */ /* 0x000fe200000f0eff */
[----:B------:R-:W-:Y:S01]  /*0b10*/  @!P1 IMAD.MOV.U32 R2, RZ, RZ, -0x800000 ;  /* 0xff800000ff029424 */ /* 0x000fe200078e00ff */
[----:B------:R-:W-:Y:S01]  /*0b20*/  LEA R6, P0, R3, R10, 0x2 ;  /* 0x0000000a03067211 */ /* 0x000fe200078010ff */
[----:B------:R-:W-:-:S02]  /*0b30*/  @!P3 IMAD.MOV.U32 R4, RZ, RZ, -0x800000 ;  /* 0xff800000ff04b424 */ /* 0x000fc400078e00ff */
[----:B------:R-:W-:Y:S01]  /*0b40*/  @!P6 ST.E.128 desc[UR4][R8.64+0x1000], RZ ;  /* 0x001000ff0800e985 */ /* 0x000fe2000c101d04 */
[----:B------:R-:W-:Y:S01]  /*0b50*/  LEA.HI.X R7, R3, R11, R5, 0x2, P0 ;  /* 0x0000000b03077211 */ /* 0x000fe200000f1405 */
[----:B------:R-:W-:Y:S02]  /*0b60*/  @!P2 IMAD.MOV.U32 R3, RZ, RZ, -0x800000 ;  /* 0xff800000ff03a424 */ /* 0x000fe400078e00ff */
[----:B------:R-:W-:Y:S04]  /*0b70*/  @!P5 ST.E.128 desc[UR4][R8.64+0x1800], RZ ;  /* 0x001800ff0800d985 */ /* 0x000fe8000c101d04 */
[----:B------:R-:W-:Y:S04]  /*0b80*/  @!P2 ST.E desc[UR4][R6.64+0x40], R3 ;  /* 0x000040030600a985 */ /* 0x000fe8000c101904 */
[----:B------:R-:W-:Y:S04]  /*0b90*/  @!P1 ST.E desc[UR4][R6.64+0x80], R2 ;  /* 0x0000800206009985 */ /* 0x000fe8000c101904 */
[----:B------:R1:W-:Y:S02]  /*0ba0*/  @!P3 ST.E desc[UR4][R6.64], R4 ;  /* 0x000000040600b985 */ /* 0x0003e4000c101904 */
[----:B-1----:R-:W-:Y:S05]  /*0bb0*/  @P4 RET.REL.NODEC R230 `(_ZN5flash24flash_fwd_splitkv_kernelI23Flash_fwd_kernel_traitsILi32ELi64ELi256ELi4ELb0ELb0EN7cutlass10bfloat16_tE19Flash_kernel_traitsILi32ELi64ELi256ELi4ES3_EELb0ELb0ELb0ELb0ELb0ELb0ELb1ELb0EEEvNS_16Flash_fwd_paramsE) ;  /* 0xfffffff4e6104950 */ /* 0x002fea0003c3ffff */
[----:B------:R-:W-:Y:S02]  /*0bc0*/  MOV R3, 0xff800000 ;  /* 0xff80000000037802 */ /* 0x000fe40000000f00 */
[----:B------:R-:W-:-:S03]  /*0bd0*/  MOV R231, 0x0 ;  /* 0x0000000000e77802 */ /* 0x000fc60000000f00 */
[----:B------:R1:W-:Y:S02]  /*0be0*/  ST.E desc[UR4][R6.64+0xc0], R3 ;  /* 0x0000c00306007985 */ /* 0x0003e4000c101904 */
[----:B-1----:R-:W-:Y:S05]  /*0bf0*/  RET.REL.NODEC R230 `(_ZN5flash24flash_fwd_splitkv_kernelI23Flash_fwd_kernel_traitsILi32ELi64ELi256ELi4ELb0ELb0EN7cutlass10bfloat16_tE19Flash_kernel_traitsILi32ELi64ELi256ELi4ES3_EELb0ELb0ELb0ELb0ELb0ELb0ELb1ELb0EEEvNS_16Flash_fwd_paramsE) ;  /* 0xfffffff4e6007950 */ /* 0x002fea0003c3ffff */
.L_x_1124:
        /* <DEDUP_REMOVED lines=12> */
[----:B-----5:R-:W2:Y:S04]  /*0cc0*/  LD.E R9, desc[UR4][R2.64+0x170] ;  /* 0x0001700402097980 */ /* 0x020ea8000c101900 */
[----:B------:R-:W3:Y:S04]  /*0cd0*/  LD.E.64 R12, desc[UR4][R2.64+0x168] ;  /* 0x00016804020c7980 */ /* 0x000ee8000c101b00 */
[----:B------:R-:W4:Y:S01]  /*0ce0*/  LD.E R23, desc[UR4][R2.64+0x68] ;  /* 0x0000680402177980 */ /* 0x000f22000c101900 */
[----:B------:R-:W-:-:S03]  /*0cf0*/  LEA R18, R41, 0xffffff00, 0x8 ;  /* 0xffffff0029127811 */ /* 0x000fc600078e40ff */
[----:B------:R-:W4:Y:S01]  /*0d00*/  LD.E.64 R24, desc[UR4][R2.64+0x20] ;  /* 0x0000200402187980 */ /* 0x000f22000c101b00 */
[----:B-1----:R-:W-:-:S03]  /*0d10*/  IABS R4, R18 ;  /* 0x0000001200047213 */ /* 0x002fc60000000000 */
        /* <DEDUP_REMOVED lines=8> */
[----:B------:R-:W1:Y:S02]  /*0da0*/  F2I.FTZ.U32.TRUNC.NTZ R17, R16 ;  /* 0x0000001000117305 */ /* 0x000e64000021f000 */
[----:B-1----:R-:W-:Y:S01]  /*0db0*/  IMAD.MOV R0, RZ, RZ, -R17 ;  /* 0x000000ffff007224 */ /* 0x002fe200078e0a11 */
[----:B------:R-:W-:-:S03]  /*0dc0*/  MOV R16, RZ ;  /* 0x000000ff00107202 */ /* 0x000fc60000000f00 */
[----:B------:R-:W-:Y:S01]  /*0dd0*/  IMAD R7, R0, R5, RZ ;  /* 0x0000000500077224 */ /* 0x000fe200078e02ff */
[----:B------:R-:W-:-:S03]  /*0de0*/  IABS R0, R9 ;  /* 0x0000000900007213 */ /* 0x000fc60000000000 */
[----:B------:R-:W-:Y:S02]  /*0df0*/  IMAD.HI.U32 R7, R17, R7, R16 ;  /* 0x0000000711077227 */ /* 0x000fe400078e0010 */
[----:B------:R-:W2:Y:S02]  /*0e00*/  LD.E.64 R16, desc[UR4][R2.64+0x28] ;  /* 0x0000280402107980 */ /* 0x000ea4000c101b00 */
        /* <DEDUP_REMOVED lines=8> */
[----:B------:R-:W-:Y:S02]  /*0e90*/  ISETP.NE.AND P2, PT, R9, RZ, PT ;  /* 0x000000ff0900720c */ /* 0x000fe40003f45270 */
[----:B------:R-:W-:Y:S01]  /*0ea0*/  ISETP.GE.AND P1, PT, R0, RZ, PT ;  /* 0x000000ff0000720c */ /* 0x000fe20003f26270 */
[-C--:B---3--:R-:W-:Y:S02]  /*0eb0*/  IMAD R0, R13, R237.reuse, RZ ;  /* 0x000000ed0d007224 */ /* 0x088fe400078e02ff */
[----:B------:R-:W-:-:S04]  /*0ec0*/  IMAD.WIDE.U32 R12, R12, R237, RZ ;  /* 0x000000ed0c0c7225 */ /* 0x000fc800078e00ff */
[----:B------:R-:W-:Y:S01]  /*0ed0*/  @P0 IADD3 R8, PT, PT, R8, 0x1, RZ ;  /* 0x0000000108080810 */ /* 0x000fe20007ffe0ff */
[----:B------:R-:W-:Y:S01]  /*0ee0*/  IMAD.IADD R241, R13, 0x1, R0 ;  /* 0x000000010df17824 */ /* 0x000fe200078e0200 */
[----:B------:R-:W-:-:S04]  /*0ef0*/  LEA R240, P0, R12, R242, 0x2 ;  /* 0x000000f20cf07211 */ /* 0x000fc800078010ff */
[----:B------:R-:W-:Y:S02]  /*0f00*/  @!P1 IADD3 R8, PT, PT, -R8, RZ, RZ ;  /* 0x000000ff08089210 */ /* 0x000fe40007ffe1ff */
[----:B------:R-:W-:Y:S02]  /*0f10*/  LEA.HI.X R241, R12, R243, R241, 0x2, P0 ;  /* 0x000000f30cf17211 */ /* 0x000fe400000f14f1 */
[----:B------:R-:W-:-:S05]  /*0f20*/  @!P2 LOP3.LUT R8, RZ, R9, RZ, 0x33, !PT ;  /* 0x00000009ff08a212 */ /* 0x000fca00078e33ff */
[----:B------:R-:W-:-:S05]  /*0f30*/  IMAD.WIDE R4, R8, 0x4, R240 ;  /* 0x0000000408047825 */ /* 0x000fca00078e02f0 */
[----:B------:R1:W3:Y:S01]  /*0f40*/  LD.E R0, desc[UR4][R4.64] ;  /* 0x0000000404007980 */ /* 0x0002e2000c101900 */
[----:B----4-:R-:W-:-:S04]  /*0f50*/  IABS R7, R23 ;  /* 0x0000001700077213 */ /* 0x010fc80000000000 */
[----:B------:R-:W4:Y:S08]  /*0f60*/  I2F.RP R12, R7 ;  /* 0x00000007000c7306 */ /* 0x000f300000209400 */
[----:B----4-:R-:W4:Y:S02]  /*0f70*/  MUFU.RCP R10, R12 ;  /* 0x0000000c000a7308 */ /* 0x010f240000001000 */
        /* <DEDUP_REMOVED lines=40> */
[----:B------:R-:W-:Y:S01]  /*1200*/  IMAD R4, R16, R5, R4 ;  /* 0x0000000510047224 */ /* 0x000fe200078e0204 */
[----:B------:R-:W-:Y:S01]  /*1210*/  MOV R10, R12 ;  /* 0x0000000c000a7202 */ /* 0x000fe20000000f00 */
[----:B------:R-:W-:-:S03]  /*1220*/  IMAD.IADD R0, R9, 0x1, R6 ;  /* 0x0000000109007824 */ /* 0x000fc600078e0206 */
[----:B------:R-:W-:Y:S01]  /*1230*/  IADD3 R9, PT, PT, R13, R4, RZ ;  /* 0x000000040d097210 */ /* 0x000fe20007ffe0ff */
[----:B------:R-:W-:Y:S05]  /*1240*/  BRA `(.L_x_1127) ;  /* 0x0000000400387947 */ /* 0x000fea0003800000 */
.L_x_1126:
[----:B------:R-:W1:Y:S01]  /*1250*/  LD.E R23, desc[UR4][R2.64+0x68] ;  /* 0x0000680402177980 */ /* 0x000e62000c101900 */
[----:B------:R-:W-:-:S03]  /*1260*/  ISETP.NE.AND P3, PT, R13, -0x1, PT ;  /* 0xffffffff0d00780c */ /* 0x000fc60003f65270 */
[----:B------:R-:W2:Y:S04]  /*1270*/  LD.E.64 R220, desc[UR4][R2.64+0x38] ;  /* 0x0000380402dc7980 */ /* 0x000ea8000c101b00 */
[----:B------:R-:W3:Y:S04]  /*1280*/  LD.E.64 R222, desc[UR4][R2.64+0x40] ;  /* 0x0000400402de7980 */ /* 0x000ee8000c101b00 */
[----:B------:R-:W4:Y:S04]  /*1290*/  LD.E.64 R20, desc[UR4][R2.64+0x50] ;  /* 0x0000500402147980 */ /* 0x000f28000c101b00 */
[----:B------:R-:W3:Y:S04]  /*12a0*/  @!P3 LD.E.64 R18, desc[UR4][R2.64+0x20] ;  /* 0x000020040212b980 */ /* 0x000ee8000c101b00 */
[----:B------:R-:W4:Y:S04]  /*12b0*/  @!P3 LD.E.64 R16, desc[UR4][R2.64+0x28] ;  /* 0x000028040210b980 */ /* 0x000f28000c101b00 */
[----:B------:R1:W5:Y:S01]  /*12c0*/  LD.E.64 R30, desc[UR4][R2.64+0x58] ;  /* 0x00005804021e7980 */ /* 0x000362000c101b00 */
[----:B------:R-:W-:Y:S01]  /*12d0*/  IMAD.MOV.U32 R24, RZ, RZ, RZ ;  /* 0x000000ffff187224 */ /* 0x000fe200078e00ff */
[----:B------:R-:W-:-:S02]  /*12e0*/  IABS R6, R236 ;  /* 0x000000ec00067213 */ /* 0x000fc40000000000 */
[----:B------:R-:W-:Y:S02]  /*12f0*/  CS2R R240, SRZ ;  /* 0x0000000000f07805 */ /* 0x000fe4000001ff00 */
[----:B-1----:R-:W-:-:S04]  /*1300*/  IABS R4, R23 ;  /* 0x0000001700047213 */ /* 0x002fc80000000000 */
        /* <DEDUP_REMOVED lines=11> */
[----:B------:R-:W-:-:S04]  /*13c0*/  @!P3 SHF.R.S32.HI R0, RZ, 0x1f, R10 ;  /* 0x0000001fff00b819 */ /* 0x000fc8000001140a */
[----:B------:R-:W-:Y:S01]  /*13d0*/  ISETP.GT.U32.AND P2, PT, R4, R5, PT ;  /* 0x000000050400720c */ /* 0x000fe20003f44070 */
[-C--:B--2---:R-:W-:Y:S02]  /*13e0*/  @!P3 IMAD R7, R221, R10.reuse, RZ ;  /* 0x0000000add07b224 */ /* 0x084fe400078e02ff */
[----:B------:R-:W-:-:S04]  /*13f0*/  @!P3 IMAD.WIDE.U32 R24, R220, R10, RZ ;  /* 0x0000000adc18b225 */ /* 0x000fc800078e00ff */
[----:B------:R-:W-:Y:S02]  /*1400*/  @!P3 IMAD R0, R0, R220, R7 ;  /* 0x000000dc0000b224 */ /* 0x000fe400078e0207 */
[----:B---3-5:R-:W-:Y:S02]  /*1410*/  @!P3 IMAD R7, R19, R9, RZ ;  /* 0x000000091307b224 */ /* 0x028fe400078e02ff */
[----:B------:R-:W-:Y:S01]  /*1420*/  @!P3 IMAD.IADD R25, R25, 0x1, R0 ;  /* 0x000000011919b824 */ /* 0x000fe200078e0200 */
[----:B------:R-:W-:Y:S01]  /*1430*/  @!P3 SHF.R.S32.HI R0, RZ, 0x1f, R9 ;  /* 0x0000001fff00b819 */ /* 0x000fe20000011409 */
[----:B------:R-:W-:Y:S01]  /*1440*/  @!P2 IMAD.IADD R5, R5, 0x1, -R4 ;  /* 0x000000010505a824 */ /* 0x000fe200078e0a04 */
[----:B------:R-:W-:-:S03]  /*1450*/  @P3 IADD3 R6, PT, PT, R10, R13, RZ ;  /* 0x0000000d0a063210 */ /* 0x000fc60007ffe0ff */
[C---:B------:R-:W-:Y:S01]  /*1460*/  @!P3 IMAD R7, R18.reuse, R0, R7 ;  /* 0x000000001207b224 */ /* 0x040fe200078e0207 */
[----:B------:R-:W-:Y:S01]  /*1470*/  ISETP.GE.U32.AND P4, PT, R5, R4, PT ;  /* 0x000000040500720c */ /* 0x000fe20003f86070 */
[----:B------:R-:W-:Y:S01]  /*1480*/  @!P3 IMAD.WIDE.U32 R18, R18, R9, R24 ;  /* 0x000000091212b225 */ /* 0x000fe200078e0018 */
[----:B------:R-:W-:Y:S02]  /*1490*/  LOP3.LUT R4, R236, R23, RZ, 0x3c, !PT ;  /* 0x00000017ec047212 */ /* 0x000fe400078e3cff */
[----:B------:R-:W-:Y:S01]  /*14a0*/  ISETP.NE.AND P0, PT, R23, RZ, PT ;  /* 0x000000ff1700720c */ /* 0x000fe20003f05270 */
[-C--:B------:R-:W-:Y:S01]  /*14b0*/  @P3 IMAD R0, R221, R6.reuse, RZ ;  /* 0x00000006dd003224 */ /* 0x080fe200078e02ff */
[----:B------:R-:W-:Y:S01]  /*14c0*/  ISETP.GE.AND P1, PT, R4, RZ, PT ;  /* 0x000000ff0400720c */ /* 0x000fe20003f26270 */
[----:B------:R-:W-:Y:S01]  /*14d0*/  @P3 IMAD.WIDE.U32 R24, R220, R6, RZ ;  /* 0x00000006dc183225 */ /* 0x000fe200078e00ff */
[----:B------:R-:W-:Y:S02]  /*14e0*/  @!P3 MOV R6, R18 ;  /* 0x000000120006b202 */ /* 0x000fe40000000f00 */
[----:B------:R-:W-:-:S02]  /*14f0*/  LEA R18, R41, 0xffffff00, 0x8 ;  /* 0xffffff0029127811 */ /* 0x000fc400078e40ff */
[----:B------:R-:W-:Y:S02]  /*1500*/  @!P2 IADD3 R8, PT, PT, R8, 0x1, RZ ;  /* 0x000000010808a810 */ /* 0x000fe40007ffe0ff */
[----:B------:R-:W-:Y:S01]  /*1510*/  @!P3 IADD3 R7, PT, PT, R19, R7, RZ ;  /* 0x000000071307b210 */ /* 0x000fe20007ffe0ff */
[----:B------:R-:W-:Y:S01]  /*1520*/  @P3 IMAD.IADD R7, R25, 0x1, R0 ;  /* 0x0000000119073824 */ /* 0x000fe200078e0200 */
[----:B------:R-:W-:Y:S01]  /*1530*/  @P3 MOV R6, R24 ;  /* 0x0000001800063202 */ /* 0x000fe20000000f00 */
[----:B------:R-:W-:Y:S01]  /*1540*/  IMAD R4, R221, R18, RZ ;  /* 0x00000012dd047224 */ /* 0x000fe200078e02ff */
[----:B------:R-:W-:Y:S01]  /*1550*/  SHF.R.S32.HI R19, RZ, 0x1f, R18 ;  /* 0x0000001fff137819 */ /* 0x000fe20000011412 */
[----:B------:R-:W-:Y:S01]  /*1560*/  @P4 VIADD R8, R8, 0x1 ;  /* 0x0000000108084836 */ /* 0x000fe20000000000 */
[----:B------:R-:W-:Y:S01]  /*1570*/  @!P3 SHF.R.S32.HI R5, RZ, 0x1f, R10 ;  /* 0x0000001fff05b819 */ /* 0x000fe2000001140a */
[----:B------:R-:W-:Y:S02]  /*1580*/  @!P3 IMAD R0, R223, R10, RZ ;  /* 0x0000000adf00b224 */ /* 0x000fe400078e02ff */
[----:B------:R-:W-:Y:S01]  /*1590*/  IMAD R4, R19, R220, R4 ;  /* 0x000000dc13047224 */ /* 0x000fe200078e0204 */
[----:B------:R-:W-:Y:S01]  /*15a0*/  @!P1 IADD3 R8, PT, PT, -R8, RZ, RZ ;  /* 0x000000ff08089210 */ /* 0x000fe20007ffe1ff */
[----:B------:R-:W-:Y:S01]  /*15b0*/  IMAD.WIDE.U32 R24, R220, R18, R6 ;  /* 0x00000012dc187225 */ /* 0x000fe200078e0006 */
[----:B------:R-:W-:-:S03]  /*15c0*/  @!P0 LOP3.LUT R8, RZ, R23, RZ, 0x33, !PT ;  /* 0x00000017ff088212 */ /* 0x000fc600078e33ff */
[----:B------:R-:W-:Y:S02]  /*15d0*/  @!P3 IMAD R0, R5, R222, R0 ;  /* 0x000000de0500b224 */ /* 0x000fe400078e0200 */
[----:B------:R-:W-:Y:S01]  /*15e0*/  @!P3 IMAD.WIDE.U32 R6, R222, R10, RZ ;  /* 0x0000000ade06b225 */ /* 0x000fe200078e00ff */
[----:B------:R-:W-:Y:S02]  /*15f0*/  IADD3 R25, PT, PT, R25, R4, RZ ;  /* 0x0000000419197210 */ /* 0x000fe40007ffe0ff */
[----:B------:R-:W-:Y:S01]  /*1600*/  @!P3 SHF.R.S32.HI R5, RZ, 0x1f, R9 ;  /* 0x0000001fff05b819 */ /* 0x000fe20000011409 */
[----:B------:R-:W-:Y:S01]  /*1610*/  @P3 IMAD.IADD R10, R10, 0x1, R13 ;  /* 0x000000010a0a3824 */ /* 0x000fe200078e020d */
[----:B------:R-:W-:Y:S01]  /*1620*/  @!P3 IADD3 R13, PT, PT, R7, R0, RZ ;  /* 0x00000000070db210 */ /* 0x000fe20007ffe0ff */
[----:B----4-:R-:W-:Y:S01]  /*1630*/  @!P3 IMAD R0, R17, R9, RZ ;  /* 0x000000091100b224 */ /* 0x010fe200078e02ff */
[----:B------:R-:W-:Y:S01]  /*1640*/  @!P3 MOV R12, R6 ;  /* 0x00000006000cb202 */ /* 0x000fe20000000f00 */
[----:B------:R-:W-:Y:S01]  /*1650*/  IMAD R7, R21, R8, RZ ;  /* 0x0000000815077224 */ /* 0x000fe200078e02ff */
[----:B------:R-:W-:Y:S01]  /*1660*/  SHF.R.S32.HI R4, RZ, 0x1f, R8 ;  /* 0x0000001fff047819 */ /* 0x000fe20000011408 */
[----:B------:R-:W-:-:S02]  /*1670*/  @!P3 IMAD R0, R16, R5, R0 ;  /* 0x000000051000b224 */ /* 0x000fc400078e0200 */
[----:B------:R-:W-:-:S04]  /*1680*/  @!P3 IMAD.WIDE.U32 R12, R16, R9, R12 ;  /* 0x00000009100cb225 */ /* 0x000fc800078e000c */
[C---:B------:R-:W-:Y:S02]  /*1690*/  IMAD R7, R20.reuse, R4, R7 ;  /* 0x0000000414077224 */ /* 0x040fe400078e0207 */
[----:B------:R-:W-:-:S04]  /*16a0*/  IMAD.WIDE.U32 R24, R20, R8, R24 ;  /* 0x0000000814187225 */ /* 0x000fc800078e0018 */
[-C--:B------:R-:W-:Y:S02]  /*16b0*/  @P3 IMAD R4, R223, R10.reuse, RZ ;  /* 0x0000000adf043224 */ /* 0x080fe400078e02ff */
[----:B------:R-:W-:Y:S01]  /*16c0*/  @P3 IMAD.WIDE.U32 R16, R222, R10, RZ ;  /* 0x0000000ade103225 */ /* 0x000fe200078e00ff */
[----:B------:R-:W-:Y:S02]  /*16d0*/  @!P3 MOV R10, R12 ;  /* 0x0000000c000ab202 */ /* 0x000fe40000000f00 */
[----:B------:R-:W-:Y:S01]  /*16e0*/  MOV R8, R24 ;  /* 0x0000001800087202 */ /* 0x000fe20000000f00 */
[----:B------:R-:W-:Y:S01]  /*16f0*/  @!P3 IMAD.IADD R9, R13, 0x1, R0 ;  /* 0x000000010d09b824 */ /* 0x000fe200078e0200 */
[----:B------:R-:W-:Y:S01]  /*1700*/  @P3 IADD3 R9, PT, PT, R17, R4, RZ ;  /* 0x0000000411093210 */ /* 0x000fe20007ffe0ff */
[----:B------:R-:W-:Y:S01]  /*1710*/  IMAD.IADD R0, R25, 0x1, R7 ;  /* 0x0000000119007824 */ /* 0x000fe200078e0207 */
[----:B------:R-:W-:Y:S02]  /*1720*/  @P3 MOV R10, R16 ;  /* 0x00000010000a3202 */ /* 0x000fe40000000f00 */
.L_x_1127:
[----:B------:R-:W-:Y:S05]  /*1730*/  BSYNC.RECONVERGENT B0 ;  /* 0x0000000000007941 */ /* 0x000fea0003800200 */
.L_x_1125:
[----:B------:R-:W-:Y:S01]  /*1740*/  ISETP.NE.AND P3, PT, R15, -0x1, PT ;  /* 0xffffffff0f00780c */ /* 0x000fe20003f65270 */
[----:B------:R-:W2:Y:S04]  /*1750*/  LD.E.64 R6, desc[UR4][R2.64+0x30] ;  /* 0x0000300402067980 */ /* 0x000ea8000c101b00 */
[----:B------:R-:W3:Y:S04]  /*1760*/  LD.E.64 R26, desc[UR4][R2.64+0x10] ;  /* 0x00001004021a7980 */ /* 0x000ee8000c101b00 */
[----:B------:R-:W4:Y:S04]  /*1770*/  LD.E.64 R24, desc[UR4][R2.64+0x48] ;  /* 0x0000480402187980 */ /* 0x000f28000c101b00 */
[----:B------:R-:W4:Y:S04]  /*1780*/  @!P3 LD.E.64 R28, desc[UR4][R2.64+0x18] ;  /* 0x00001804021cb980 */ /* 0x000f28000c101b00 */
        /* <DEDUP_REMOVED lines=18> */
[----:B------:R-:W-:-:S05]  /*18b0*/  @!P1 IMAD.IADD R14, R14, 0x1, -R17 ;  /* 0x000000010e0e9824 */ /* 0x000fca00078e0a11 */
[----:B------:R-:W-:Y:S02]  /*18c0*/  ISETP.GE.U32.AND P2, PT, R14, R17, PT ;  /* 0x000000110e00720c */ /* 0x000fe40003f46070 */
[----:B------:R-:W-:Y:S02]  /*18d0*/  LOP3.LUT R14, R236, R23, RZ, 0x3c, !PT ;  /* 0x00000017ec0e7212 */ /* 0x000fe400078e3cff */
[----:B------:R-:W-:Y:S02]  /*18e0*/  @!P1 IADD3 R21, PT, PT, R21, 0x1, RZ ;  /* 0x0000000115159810 */ /* 0x000fe40007ffe0ff */
[----:B------:R-:W-:Y:S02]  /*18f0*/  ISETP.GE.AND P0, PT, R14, RZ, PT ;  /* 0x000000ff0e00720c */ /* 0x000fe40003f06270 */
[----:B------:R-:W-:Y:S01]  /*1900*/  ISETP.NE.AND P1, PT, R23, RZ, PT ;  /* 0x000000ff1700720c */ /* 0x000fe20003f25270 */
[----:B-----5:R-:W-:-:S04]  /*1910*/  IMAD R14, R19, R222, RZ ;  /* 0x000000de130e7224 */ /* 0x020fc800078e02ff */
[----:B------:R-:W-:Y:S01]  /*1920*/  @P2 VIADD R21, R21, 0x1 ;  /* 0x0000000115152836 */ /* 0x000fe20000000000 */
[----:B------:R-:W-:Y:S01]  /*1930*/  SHF.L.U32 R16, R213, 0x3, RZ ;  /* 0x00000003d5107819 */ /* 0x000fe200000006ff */
[----:B------:R-:W-:-:S04]  /*1940*/  IMAD R14, R18, R223, R14 ;  /* 0x000000df120e7224 */ /* 0x000fc800078e020e */
[----:B------:R-:W-:Y:S02]  /*1950*/  @!P0 IMAD.MOV R21, RZ, RZ, -R21 ;  /* 0x000000ffff158224 */ /* 0x000fe400078e0a15 */
[----:B------:R-:W-:Y:S01]  /*1960*/  @!P1 LOP3.LUT R21, RZ, R23, RZ, 0x33, !PT ;  /* 0x00000017ff159212 */ /* 0x000fe200078e33ff */
[----:B------:R-:W-:Y:S01]  /*1970*/  IMAD.WIDE.U32 R22, R18, R222, RZ ;  /* 0x000000de12167225 */ /* 0x000fe200078e00ff */
[----:B------:R-:W-:Y:S02]  /*1980*/  LOP3.LUT R235, R16, 0x18, RZ, 0xc0, !PT ;  /* 0x0000001810eb7812 */ /* 0x000fe400078ec0ff */
[----:B------:R-:W-:Y:S01]  /*1990*/  SHF.R.S32.HI R18, RZ, 0x1f, R21 ;  /* 0x0000001fff127819 */ /* 0x000fe20000011415 */
[-C--:B------:R-:W-:Y:S01]  /*19a0*/  IMAD R17, R31, R21.reuse, RZ ;  /* 0x000000151f117224 */ /* 0x080fe200078e02ff */
[----:B------:R-:W-:Y:S01]  /*19b0*/  IADD3 R10, P1, P0, R22, R10, R235 ;  /* 0x0000000a160a7210 */ /* 0x000fe2000783e0eb */
[----:B------:R-:W-:Y:S02]  /*19c0*/  IMAD.IADD R14, R23, 0x1, R14 ;  /* 0x00000001170e7824 */ /* 0x000fe400078e020e */
[----:B------:R-:W-:Y:S01]  /*19d0*/  IMAD.WIDE.U32 R20, R30, R21, RZ ;  /* 0x000000151e147225 */ /* 0x000fe200078e00ff */
[----:B------:R-:W1:Y:S03]  /*19e0*/  S2UR UR6, SR_CgaCtaId ;  /* 0x00000000000679c3 */ /* 0x000e660000008800 */
[----:B------:R-:W-:Y:S01]  /*19f0*/  IMAD R17, R18, R30, R17 ;  /* 0x0000001e12117224 */ /* 0x000fe200078e0211 */
[----:B------:R-:W-:-:S02]  /*1a00*/  IADD3.X R9, PT, PT, R14, R9, RZ, P1, P0 ;  /* 0x000000090e097210 */ /* 0x000fc40000fe04ff */
[----:B------:R-:W-:Y:S01]  /*1a10*/  IADD3 R30, P0, PT, R10, R20, RZ ;  /* 0x000000140a1e7210 */ /* 0x000fe20007f1e0ff */
[----:B------:R-:W-:Y:S01]  /*1a20*/  IMAD.IADD R10, R21, 0x1, R17 ;  /* 0x00000001150a7824 */ /* 0x000fe200078e0211 */
[----:B------:R-:W-:Y:S02]  /*1a30*/  LOP3.LUT R22, R16, 0xc0, RZ, 0xc0, !PT ;  /* 0x000000c010167812 */ /* 0x000fe400078ec0ff */
[--C-:B------:R-:W-:Y:S02]  /*1a40*/  SHF.R.U32.HI R18, RZ, 0x2, R213.reuse ;  /* 0x00000002ff127819 */ /* 0x100fe400000116d5 */
[----:B------:R-:W-:Y:S01]  /*1a50*/  MOV R19, RZ ;  /* 0x000000ff00137202 */ /* 0x000fe20000000f00 */
[----:B------:R-:W-:Y:S01]  /*1a60*/  IMAD.X R31, R9, 0x1, R10, P0 ;  /* 0x00000001091f7824 */ /* 0x000fe200000e060a */
[----:B------:R-:W-:Y:S01]  /*1a70*/  LOP3.LUT R233, R22, 0x18, R213, 0xf8, !PT ;  /* 0x0000001816e97812 */ /* 0x000fe200078ef8d5 */
[----:B------:R-:W-:-:S03]  /*1a80*/  IMAD.WIDE.U32 R20, R11, 0x40, R18 ;  /* 0x000000400b147825 */ /* 0x000fc600078e0012 */
[----:B------:R-:W-:Y:S01]  /*1a90*/  LOP3.LUT R233, R233, 0x18, R16, 0x78, !PT ;  /* 0x00000018e9e97812 */ /* 0x000fe200078e7810 */
[----:B------:R-:W-:Y:S02]  /*1aa0*/  IMAD R11, R223, R18, RZ ;  /* 0x00000012df0b7224 */ /* 0x000fe400078e02ff */
[----:B------:R-:W-:Y:S01]  /*1ab0*/  IMAD.WIDE.U32 R30, R18, R222, R30 ;  /* 0x000000de121e7225 */ /* 0x000fe200078e001e */
[----:B------:R-:W-:-:S03]  /*1ac0*/  LOP3.LUT R233, R233, 0x1f20, R16, 0xf8, !PT ;  /* 0x00001f20e9e97812 */ /* 0x000fc600078ef810 */
[----:B------:R-:W-:Y:S01]  /*1ad0*/  IMAD.IADD R11, R31, 0x1, R11 ;  /* 0x000000011f0b7824 */ /* 0x000fe200078e020b */
[----:B------:R-:W-:Y:S02]  /*1ae0*/  IADD3 R16, P2, PT, R235, R8, RZ ;  /* 0x00000008eb107210 */ /* 0x000fe40007f5e0ff */
[----:B------:R-:W-:Y:S02]  /*1af0*/  IADD3 R219, PT, PT, -R234, R219, RZ ;  /* 0x000000dbeadb7210 */ /* 0x000fe40007ffe1ff */
[----:B------:R-:W-:Y:S01]  /*1b00*/  IADD3.X R17, PT, PT, RZ, R0, RZ, P2, !PT ;  /* 0x00000000ff117210 */ /* 0x000fe200017fe4ff */
[----:B------:R-:W-:Y:S01]  /*1b10*/  UMOV UR7, 0x400 ;  /* 0x0000040000077882 */ /* 0x000fe20000000000 */
[----:B------:R-:W-:Y:S01]  /*1b20*/  IMAD R225, R221, R18, RZ ;  /* 0x00000012dde17224 */ /* 0x000fe200078e02ff */
[----:B-1----:R-:W-:Y:S01]  /*1b30*/  ULEA UR6, UR6, UR7, 0x18 ;  /* 0x0000000706067291 */ /* 0x002fe2000f8ec0ff */
[----:B------:R-:W-:Y:S01]  /*1b40*/  IMAD.WIDE.U32 R16, R18, R220, R16 ;  /* 0x000000dc12107225 */ /* 0x000fe200078e0010 */
[----:B------:R-:W-:Y:S03]  /*1b50*/  BSSY.RECONVERGENT B0, `(.L_x_1128) ;  /* 0x000002d000007945 */ /* 0x000fe60003800200 */
[----:B------:R-:W-:Y:S01]  /*1b60*/  IMAD.IADD R225, R17, 0x1, R225 ;  /* 0x0000000111e17824 */ /* 0x000fe200078e02e1 */
[----:B------:R-:W-:-:S02]  /*1b70*/  MOV R216, UR6 ;  /* 0x0000000600d87c02 */ /* 0x000fc40008000f00 */
[----:B------:R-:W-:-:S03]  /*1b80*/  SHF.R.U32.HI R212, RZ, 0x3, R213 ;  /* 0x00000003ffd47819 */ /* 0x000fc600000116d5 */
[----:B------:R-:W-:Y:S02]  /*1b90*/  IMAD R233, R233, 0x2, R216 ;  /* 0x00000002e9e97824 */ /* 0x000fe400078e02d8 */
[----:B--2---:R-:W-:Y:S01]  /*1ba0*/  @P3 IMAD.WIDE.U32 R22, R6, R15, RZ ;  /* 0x0000000f06163225 */ /* 0x004fe200078e00ff */
[----:B---3--:R-:W-:-:S03]  /*1bb0*/  LEA R228, P1, R30, R26, 0x1 ;  /* 0x0000001a1ee47211 */ /* 0x008fc600078208ff */
[-C--:B----4-:R-:W-:Y:S02]  /*1bc0*/  @!P3 IMAD R14, R29, R237.reuse, RZ ;  /* 0x000000ed1d0eb224 */ /* 0x090fe400078e02ff */
[----:B------:R-:W-:Y:S01]  /*1bd0*/  @!P3 IMAD.WIDE.U32 R28, R28, R237, RZ ;  /* 0x000000ed1c1cb225 */ /* 0x000fe200078e00ff */
[----:B------:R-:W-:Y:S02]  /*1be0*/  LEA.HI.X R229, R30, R27, R11, 0x1, P1 ;  /* 0x0000001b1ee57211 */ /* 0x000fe400008f0c0b */
[----:B------:R-:W-:Y:S01]  /*1bf0*/  @!P3 MOV R10, R28 ;  /* 0x0000001c000ab202 */ /* 0x000fe20000000f00 */
[----:B------:R-:W-:Y:S01]  /*1c00*/  @P3 IMAD R9, R7, R15, RZ ;  /* 0x0000000f07093224 */ /* 0x000fe200078e02ff */
[----:B------:R-:W-:Y:S01]  /*1c10*/  @P3 MOV R10, R22 ;  /* 0x00000016000a3202 */ /* 0x000fe20000000f00 */
[----:B------:R-:W-:Y:S01]  /*1c20*/  @!P3 IMAD.IADD R14, R29, 0x1, R14 ;  /* 0x000000011d0eb824 */ /* 0x000fe200078e020e */
[----:B------:R-:W-:Y:S01]  /*1c30*/  ISETP.GE.AND P1, PT, R18, R219, PT ;  /* 0x000000db1200720c */ /* 0x000fe20003f26270 */
[----:B------:R-:W-:Y:S01]  /*1c40*/  @P3 IMAD.IADD R14, R23, 0x1, R9 ;  /* 0x00000001170e3824 */ /* 0x000fe200078e0209 */
[----:B------:R-:W-:Y:S01]  /*1c50*/  IADD3 R10, P0, PT, R235, R10, RZ ;  /* 0x0000000aeb0a7210 */ /* 0x000fe20007f1e0ff */
[----:B------:R-:W-:Y:S01]  /*1c60*/  IMAD R8, R25, R236, RZ ;  /* 0x000000ec19087224 */ /* 0x000fe200078e02ff */
[----:B------:R-:W-:-:S03]  /*1c70*/  SHF.R.S32.HI R9, RZ, 0x1f, R236 ;  /* 0x0000001fff097819 */ /* 0x000fc600000114ec */
[----:B------:R-:W-:Y:S01]  /*1c80*/  IMAD.X R11, RZ, RZ, R14, P0 ;  /* 0x000000ffff0b7224 */ /* 0x000fe200000e060e */
[----:B------:R-:W-:Y:S01]  /*1c90*/  LEA R226, P0, R16, R12, 0x1 ;  /* 0x0000000c10e27211 */ /* 0x000fe200078008ff */
[----:B------:R-:W-:Y:S02]  /*1ca0*/  IMAD R0, R24, R9, R8 ;  /* 0x0000000918007224 */ /* 0x000fe400078e0208 */
[----:B------:R-:W-:Y:S01]  /*1cb0*/  IMAD.WIDE.U32 R24, R236, R24, R10 ;  /* 0x00000018ec187225 */ /* 0x000fe200078e000a */
[----:B------:R-:W-:Y:S02]  /*1cc0*/  @!P3 MOV R10, R6 ;  /* 0x00000006000ab202 */ /* 0x000fe40000000f00 */
[----:B------:R-:W-:Y:S01]  /*1cd0*/  LEA.HI.X R225, R16, R13, R225, 0x1, P0 ;  /* 0x0000000d10e17211 */ /* 0x000fe200000f0ce1 */
[----:B------:R-:W-:Y:S01]  /*1ce0*/  @!P3 IMAD.MOV.U32 R11, RZ, RZ, R7 ;  /* 0x000000ffff0bb224 */ /* 0x000fe200078e0007 */
[----:B------:R-:W-:Y:S01]  /*1cf0*/  @P3 MOV R11, R7 ;  /* 0x00000007000b3202 */ /* 0x000fe20000000f00 */
[----:B------:R-:W-:Y:S01]  /*1d00*/  @P3 IMAD.MOV.U32 R10, RZ, RZ, R6 ;  /* 0x000000ffff0a3224 */ /* 0x000fe200078e0006 */
[----:B------:R-:W-:Y:S01]  /*1d10*/  IADD3 R13, PT, PT, R25, R0, RZ ;  /* 0x00000000190d7210 */ /* 0x000fe20007ffe0ff */
[----:B------:R-:W-:Y:S06]  /*1d20*/  @P1 BRA `(.L_x_1129) ;  /* 0x00000000003c1947 */ /* 0x000fec0003800000 */
[----:B------:R-:W-:-:S13]  /*1d30*/  ISETP.GE.AND P0, PT, R235, R232, PT ;  /* 0x000000e8eb00720c */ /* 0x000fda0003f06270 */
        /* <DEDUP_REMOVED lines=13> */
.L_x_1130:
[----:B------:R2:W-:Y:S02]  /*1e10*/  STS.128 [R233], RZ ;  /* 0x000000ffe9007388 */ /* 0x0005e40000000c00 */
.L_x_1129:
[----:B------:R-:W-:Y:S05]  /*1e20*/  BSYNC.RECONVERGENT B0 ;  /* 0x0000000000007941 */ /* 0x000fea0003800200 */
.L_x_1128:
[----:B-1----:R-:W-:Y:S01]  /*1e30*/  IADD3 R6, PT, PT, R18, 0x20, RZ ;  /* 0x0000002012067810 */ /* 0x002fe20007ffe0ff */
[----:B------:R-:W-:Y:S01]  /*1e40*/  VIADD R231, R41, 0xffffffff ;  /* 0xffffffff29e77836 */ /* 0x000fe20000000000 */
[----:B------:R-:W-:Y:S02]  /*1e50*/  BSSY.RECONVERGENT B0, `(.L_x_1131) ;  /* 0x0000016000007945 */ /* 0x000fe40003800200 */
[----:B------:R-:W-:Y:S01]  /*1e60*/  ISETP.GE.AND P0, PT, R6, R219, PT ;  /* 0x000000db0600720c */ /* 0x000fe20003f06270 */
[----:B------:R-:W-:-:S04]  /*1e70*/  IMAD.SHL.U32 R238, R231, 0x100, RZ ;  /* 0x00000100e7ee7824 */ /* 0x000fc800078e00ff */
[----:B------:R-:W-:-:S05]  /*1e80*/  IMAD.IADD R7, R43, 0x1, -R238 ;  /* 0x000000012b077824 */ /* 0x000fca00078e0aee */
[----:B------:R-:W-:-:S03]  /*1e90*/  ISETP.GE.AND P6, PT, R18, R7, PT ;  /* 0x000000071200720c */ /* 0x000fc60003fc6270 */
[----:B------:R-:W-:Y:S10]  /*1ea0*/  @P0 BRA `(.L_x_1132) ;  /* 0x0000000000400947 */ /* 0x000ff40003800000 */
        /* <DEDUP_REMOVED lines=16> */
.L_x_1132:
[----:B------:R-:W-:Y:S05]  /*1fb0*/  BSYNC.RECONVERGENT B0 ;  /* 0x0000000000007941 */ /* 0x000fea0003800200 */
.L_x_1131:
[----:B------:R-:W-:Y:S01]  /*1fc0*/  BSSY.RECONVERGENT B0, `(.L_x_1133) ;  /* 0x000000d000007945 */ /* 0x000fe20003800200 */
[C---:B---3--:R-:W-:Y:S02]  /*1fd0*/  SHF.L.U64.HI R4, R220.reuse, 0x5, R221 ;  /* 0x00000005dc047819 */ /* 0x048fe400000102dd */
        /* <DEDUP_REMOVED lines=10> */
.L_x_1135:
[----:B------:R3:W-:Y:S02]  /*2080*/  STS.128 [R233+0x1000], RZ ;  /* 0x001000ffe9007388 */ /* 0x0007e40000000c00 */
.L_x_1134:
[----:B------:R-:W-:Y:S05]  /*2090*/  BSYNC.RECONVERGENT B0 ;  /* 0x0000000000007941 */ /* 0x000fea0003800200 */
.L_x_1133:
        /* <DEDUP_REMOVED lines=23> */
.L_x_1137:
[----:B------:R-:W-:Y:S05]  /*2210*/  BSYNC.RECONVERGENT B0 ;  /* 0x0000000000007941 */ /* 0x000fea0003800200 */
.L_x_1136:
        /* <DEDUP_REMOVED lines=12> */
.L_x_1139:
[----:B------:R-:W-:Y:S05]  /*22e0*/  BSYNC.RECONVERGENT B0 ;  /* 0x0000000000007941 */ /* 0x000fea0003800200 */
.L_x_1138:
        /* <DEDUP_REMOVED lines=11> */
.L_x_1141:
[----:B------:R-:W-:Y:S05]  /*23a0*/  BSYNC.RECONVERGENT B0 ;  /* 0x0000000000007941 */ /* 0x000fea0003800200 */
.L_x_1140:
        /* <DEDUP_REMOVED lines=14> */
.L_x_1143:
[----:B------:R-:W-:Y:S05]  /*2490*/  BSYNC.RECONVERGENT B0 ;  /* 0x0000000000007941 */ /* 0x000fea0003800200 */
.L_x_1142:
        /* <DEDUP_REMOVED lines=11> */
.L_x_1145:
[----:B------:R-:W-:Y:S05]  /*2550*/  BSYNC.RECONVERGENT B0 ;  /* 0x0000000000007941 */ /* 0x000fea0003800200 */
.L_x_1144:
        /* <DEDUP_REMOVED lines=14> */
.L_x_1147:
[----:B------:R-:W-:Y:S05]  /*2640*/  BSYNC.RECONVERGENT B0 ;  /* 0x0000000000007941 */ /* 0x000fea0003800200 */
.L_x_1146:
[----:B------:R-:W-:Y:S04]  /*2650*/  BSSY.RECONVERGENT B0, `(.L_x_1148) ;  /* 0x000000c000007945 */ /* 0x000fe80003800200 */
[----:B------:R-:W-:Y:S05]  /*2660*/  @P1 BRA `(.L_x_1149) ;  /* 0x0000000000281947 */ /* 0x000fea0003800000 */
[----:B------:R-:W-:-:S13]  /*2670*/  ISETP.GE.AND P0, PT, R235, R232, PT ;  /* 0x000000e8eb00720c */ /* 0x000fda0003f06270 */
        /* <DEDUP_REMOVED lines=9> */
.L_x_1149:
[----:B------:R-:W-:Y:S05]  /*2710*/  BSYNC.RECONVERGENT B0 ;  /* 0x0000000000007941 */ /* 0x000fea0003800200 */
.L_x_1148:
        /* <DEDUP_REMOVED lines=15> */
.L_x_1152:
[----:B------:R1:W-:Y:S01]  /*2810*/  STS.128 [R233+0x5000], RZ ;  /* 0x005000ffe9007388 */ /* 0x0003e20000000c00 */
[----:B------:R-:W-:Y:S05]  /*2820*/  BRA `(.L_x_1153) ;  /* 0x0000000000047947 */ /* 0x000fea0003800000 */
.L_x_1151:
[----:B------:R1:W-:Y:S02]  /*2830*/  STS.128 [R233+0x5000], RZ ;  /* 0x005000ffe9007388 */ /* 0x0003e40000000c00 */
.L_x_1153:
[----:B------:R-:W-:Y:S05]  /*2840*/  BSYNC.RECONVERGENT B0 ;  /* 0x0000000000007941 */ /* 0x000fea0003800200 */
.L_x_1150:
[-C--:B------:R-:W-:Y:S01]  /*2850*/  ISETP.GE.AND P0, PT, R6, R7.reuse, PT ;  /* 0x000000070600720c */ /* 0x080fe20003f06270 */
[C---:B------:R-:W-:Y:S01]  /*2860*/  IMAD.SHL.U32 R155, R213.reuse, 0x20, RZ ;  /* 0x00000020d59b7824 */ /* 0x040fe200078e00ff */
[----:B------:R-:W-:Y:S01]  /*2870*/  ISETP.GE.AND P5, PT, R10, R7, PT ;  /* 0x000000070a00720c */ /* 0x000fe20003fa6270 */
[----:B------:R-:W-:Y:S01]  /*2880*/  IMAD.SHL.U32 R215, R213, 0x10, RZ ;  /* 0x00000010d5d77824 */ /* 0x000fe200078e00ff */
[----:B------:R-:W-:Y:S01]  /*2890*/  LEA R10, P1, R5, R228, 0x1 ;  /* 0x000000e4050a7211 */ /* 0x000fe200078208ff */
[----:B------:R-:W-:Y:S01]  /*28a0*/  IMAD.SHL.U32 R154, R213, 0x4, RZ ;  /* 0x00000004d59a7824 */ /* 0x000fe200078e00ff */
[----:B------:R-:W-:Y:S01]  /*28b0*/  SHF.R.U32.HI R40, RZ, 0x1, R213 ;  /* 0x00000001ff287819 */ /* 0x000fe200000116d5 */
[----:B------:R-:W-:Y:S01]  /*28c0*/  IMAD.SHL.U32 R156, R212, 0x100, RZ ;  /* 0x00000100d49c7824 */ /* 0x000fe200078e00ff */
[----:B------:R-:W-:Y:S01]  /*28d0*/  LEA.HI.X R11, R5, R229, R12, 0x1, P1 ;  /* 0x000000e5050b7211 */ /* 0x000fe200008f0c0c */
[----:B------:R-:W-:Y:S01]  /*28e0*/  BSSY.RECONVERGENT B0, `(.L_x_1154) ;  /* 0x000001c000007945 */ /* 0x000fe20003800200 */
[----:B------:R-:W-:-:S02]  /*28f0*/  LOP3.LUT R12, R40, 0x8, RZ, 0xc0, !PT ;  /* 0x00000008280c7812 */ /* 0x000fc400078ec0ff */
[-C--:B------:R-:W-:Y:S01]  /*2900*/  ISETP.GE.AND P4, PT, R8, R7.reuse, PT ;  /* 0x000000070800720c */ /* 0x080fe20003f86270 */
[----:B------:R1:W-:Y:S01]  /*2910*/  @P0 STS.128 [R233+0x5800], RZ ;  /* 0x005800ffe9000388 */ /* 0x0003e20000000c00 */
[-C--:B------:R-:W-:Y:S02]  /*2920*/  ISETP.GE.AND P2, PT, R0, R7.reuse, PT ;  /* 0x000000070000720c */ /* 0x080fe40003f46270 */
[----:B------:R-:W-:Y:S02]  /*2930*/  ISETP.GE.AND P3, PT, R4, R7, PT ;  /* 0x000000070400720c */ /* 0x000fe40003f66270 */
[----:B------:R-:W-:Y:S02]  /*2940*/  LOP3.LUT R8, R215, 0x100, RZ, 0xc0, !PT ;  /* 0x00000100d7087812 */ /* 0x000fe400078ec0ff */
[----:B------:R-:W-:Y:S02]  /*2950*/  LOP3.LUT R0, R155, 0xc0, RZ, 0xc0, !PT ;  /* 0x000000c09b007812 */ /* 0x000fe400078ec0ff */
[----:B------:R-:W-:-:S02]  /*2960*/  LOP3.LUT R4, R154, 0x18, RZ, 0xc0, !PT ;  /* 0x000000189a047812 */ /* 0x000fc400078ec0ff */
[----:B------:R-:W-:Y:S02]  /*2970*/  LOP3.LUT R6, R215, 0x3e00, RZ, 0xc0, !PT ;  /* 0x00003e00d7067812 */ /* 0x000fe400078ec0ff */
[--C-:B------:R-:W-:Y:S02]  /*2980*/  LOP3.LUT R153, R12, 0xc0, R155.reuse, 0xf8, !PT ;  /* 0x000000c00c997812 */ /* 0x100fe400078ef89b */
[----:B------:R-:W-:Y:S02]  /*2990*/  LOP3.LUT R5, R8, 0x20, R155, 0xf8, !PT ;  /* 0x0000002008057812 */ /* 0x000fe400078ef89b */
[----:B------:R-:W-:Y:S02]  /*29a0*/  LOP3.LUT R0, R0, 0x8, R213, 0xf8, !PT ;  /* 0x0000000800007812 */ /* 0x000fe400078ef8d5 */
[----:B------:R-:W-:Y:S02]  /*29b0*/  LOP3.LUT R156, R156, 0x100, RZ, 0xc0, !PT ;  /* 0x000001009c9c7812 */ /* 0x000fe400078ec0ff */
[----:B------:R-:W-:-:S02]  /*29c0*/  LOP3.LUT R6, R6, 0x20, R155, 0xf8, !PT ;  /* 0x0000002006067812 */ /* 0x000fc400078ef89b */
[----:B------:R-:W-:Y:S02]  /*29d0*/  LOP3.LUT R153, R153, R4, RZ, 0x3c, !PT ;  /* 0x0000000499997212 */ /* 0x000fe400078e3cff */
[----:B------:R-:W-:Y:S02]  /*29e0*/  LOP3.LUT R9, R5, R0, R4, 0xf6, !PT ;  /* 0x0000000005097212 */ /* 0x000fe400078ef604 */
[-C--:B------:R-:W-:Y:S02]  /*29f0*/  ISETP.GE.AND P6, PT, R14, R7.reuse, PT ;  /* 0x000000070e00720c */ /* 0x080fe40003fc6270 */
[----:B------:R-:W-:Y:S02]  /*2a00*/  ISETP.GE.AND P1, PT, R18, R7, PT ;  /* 0x000000071200720c */ /* 0x000fe40003f26270 */
[----:B------:R-:W-:Y:S01]  /*2a10*/  LOP3.LUT R5, R153, R6, R156, 0xfe, !PT ;  /* 0x0000000699057212 */ /* 0x000fe200078efe9c */
[----:B-1----:R-:W-:Y:S10]  /*2a20*/  @P0 BRA `(.L_x_1155) ;  /* 0x00000000001c0947 */ /* 0x002ff40003800000 */
[----:B------:R-:W-:-:S13]  /*2a30*/  ISETP.GE.AND P0, PT, R235, R232, PT ;  /* 0x000000e8eb00720c */ /* 0x000fda0003f06270 */
[----:B------:R1:W-:Y:S01]  /*2a40*/  @P0 STS.128 [R233+0x5800], RZ ;  /* 0x005800ffe9000388 */ /* 0x0003e20000000c00 */
[----:B------:R-:W-:Y:S05]  /*2a50*/  @P0 BRA `(.L_x_1155) ;  /* 0x0000000000100947 */ /* 0x000fea0003800000 */
[----:B------:R-:W-:Y:S01]  /*2a60*/  @!PT LDS RZ, [RZ] ;  /* 0x00000000fffff984 */ /* 0x000fe20000000800 */
[----:B------:R-:W-:Y:S01]  /*2a70*/  @!PT LDS RZ, [RZ] ;  /* 0x00000000fffff984 */ /* 0x000fe20000000800 */
[----:B------:R-:W-:Y:S01]  /*2a80*/  @!PT LDS RZ, [RZ] ;  /* 0x00000000fffff984 */ /* 0x000fe20000000800 */
[----:B------:R1:W-:Y:S02]  /*2a90*/  LDGSTS.E.BYPASS.LTC128B.128 [R233+0x5800], desc[UR4][R10.64] ;  /* 0x058000000ae97fae */ /* 0x0003e4000b981a04 */
.L_x_1155:
[----:B------:R-:W-:Y:S05]  /*2aa0*/  BSYNC.RECONVERGENT B0 ;  /* 0x0000000000007941 */ /* 0x000fea0003800200 */
.L_x_1154:
        /* <DEDUP_REMOVED lines=14> */
.L_x_1157:
[----:B------:R-:W-:Y:S05]  /*2b90*/  BSYNC.RECONVERGENT B0 ;  /* 0x0000000000007941 */ /* 0x000fea0003800200 */
.L_x_1156:
        /* <DEDUP_REMOVED lines=12> */
.L_x_1159:
[----:B------:R-:W-:Y:S05]  /*2c60*/  BSYNC.RECONVERGENT B0 ;  /* 0x0000000000007941 */ /* 0x000fea0003800200 */
.L_x_1158:
        /* <DEDUP_REMOVED lines=15> */
.L_x_1161:
[----:B------:R-:W-:Y:S05]  /*2d60*/  BSYNC.RECONVERGENT B0 ;  /* 0x0000000000007941 */ /* 0x000fea0003800200 */
.L_x_1160:
        /* <DEDUP_REMOVED lines=12> */
.L_x_1163:
[----:B------:R-:W-:Y:S05]  /*2e30*/  BSYNC.RECONVERGENT B0 ;  /* 0x0000000000007941 */ /* 0x000fea0003800200 */
.L_x_1162:
        /* <DEDUP_REMOVED lines=15> */
.L_x_1165:
[----:B------:R-:W-:Y:S05]  /*2f30*/  BSYNC.RECONVERGENT B0 ;  /* 0x0000000000007941 */ /* 0x000fea0003800200 */
.L_x_1164:
[----:B------:R1:W-:Y:S01]  /*2f40*/  @P1 STS.128 [R233+0x8800], RZ ;  /* 0x008800ffe9001388 */ /* 0x0003e20000000c00 */
        /* <DEDUP_REMOVED lines=12> */
.L_x_1167:
[----:B------:R-:W-:Y:S05]  /*3010*/  BSYNC.RECONVERGENT B0 ;  /* 0x0000000000007941 */ /* 0x000fea0003800200 */
.L_x_1166:
[----:B-1----:R-:W-:Y:S01]  /*3020*/  LDSM.16.M88.4 R4, [R214] ;  /* 0x00000000d604783b */ /* 0x002fe20000000200 */
[----:B------:R-:W-:Y:S01]  /*3030*/  IMAD.MOV.U32 R152, RZ, RZ, 0x20 ;  /* 0x00000020ff987424 */ /* 0x000fe200078e00ff */
[C---:B------:R-:W-:Y:S01]  /*3040*/  LOP3.LUT P0, RZ, R213.reuse, 0x4, RZ, 0xc0, !PT ;  /* 0x00000004d5ff7812 */ /* 0x040fe2000780c0ff */
[----:B------:R-:W-:Y:S01]  /*3050*/  IMAD.SHL.U32 R42, R213, 0x2, RZ ;  /* 0x00000002d52a7824 */ /* 0x000fe200078e00ff */
[----:B------:R-:W1:Y:S01]  /*3060*/  LDSM.16.M88.4 R128, [R9+0x1000] ;  /* 0x001000000980783b */ /* 0x000e620000000200 */
[----:B------:R-:W-:Y:S01]  /*3070*/  BSSY.RECONVERGENT B1, `(.L_x_1168) ;  /* 0x00001f8000017945 */ /* 0x000fe20003800200 */
[----:B------:R-:W-:Y:S02]  /*3080*/  SEL R152, R152, 0xffffffe0, !P0 ;  /* 0xffffffe098987807 */ /* 0x000fe40004000000 */
[----:B------:R-:W5:Y:S03]  /*3090*/  LDSM.16.M88.4 R120, [R9+0x1400] ;  /* 0x001400000978783b */ /* 0x000f660000000200 */
[--C-:B------:R-:W-:Y:S01]  /*30a0*/  IMAD.IADD R148, R214, 0x1, R152.reuse ;  /* 0x00000001d6947824 */ /* 0x100fe200078e0298 */
[----:B------:R-:W-:Y:S01]  /*30b0*/  LDSM.16.M88.4 R112, [R9+0x1800] ;  /* 0x001800000970783b */ /* 0x000fe20000000200 */
[----:B------:R-:W-:-:S03]  /*30c0*/  IMAD.IADD R0, R9, 0x1, R152 ;  /* 0x0000000109007824 */ /* 0x000fc600078e0298 */
[----:B------:R-:W-:Y:S04]  /*30d0*/  LDSM.16.M88.4 R104, [R9+0x1c00] ;  /* 0x001c00000968783b */ /* 0x000fe80000000200 */
[----:B------:R-:W-:Y:S04]  /*30e0*/  LDSM.16.M88.4 R148, [R148] ;  /* 0x000000009494783b */ /* 0x000fe80000000200 */
[----:B------:R-:W2:Y:S04]  /*30f0*/  LDSM.16.M88.4 R144, [R0+0x1000] ;  /* 0x001000000090783b */ /* 0x000ea80000000200 */
[----:B------:R-:W3:Y:S04]  /*3100*/  LDSM.16.M88.4 R96, [R9+0x2000] ;  /* 0x002000000960783b */ /* 0x000ee80000000200 */
        /* <DEDUP_REMOVED lines=10> */
[----:B-----5:R-:W-:Y:S03]  /*31b0*/  HMMA.16816.F32.BF16 R124, R4, R120, RZ ;  /* 0x00000078047c723c */ /* 0x020fe600000418ff */
[----:B------:R-:W5:Y:S04]  /*31c0*/  LDSM.16.M88.4 R20, [R9+0x4400] ;  /* 0x004400000914783b */ /* 0x000f680000000200 */
[----:B------:R-:W5:Y:S01]  /*31d0*/  LDSM.16.M88.4 R12, [R9+0x4800] ;  /* 0x00480000090c783b */ /* 0x000f620000000200 */
[----:B--2---:R-:W-:Y:S01]  /*31e0*/  HMMA.16816.F32.BF16 R132, R148, R144, R132 ;  /* 0x000000909484723c */ /* 0x004fe20000041884 */
[----:B------:R-:W-:-:S02]  /*31f0*/  LOP3.LUT R145, R42, 0x6, RZ, 0xc0, !PT ;  /* 0x000000062a917812 */ /* 0x000fc400078ec0ff */
[----:B------:R-:W2:Y:S03]  /*3200*/  LDSM.16.M88.4 R136, [R9+0x4c00] ;  /* 0x004c00000988783b */ /* 0x000ea60000000200 */
[----:B------:R-:W-:Y:S01]  /*3210*/  IMAD.IADD R158, R238, 0x1, R145 ;  /* 0x00000001ee9e7824 */ /* 0x000fe200078e0291 */
[----:B------:R-:W2:Y:S01]  /*3220*/  LDSM.16.M88.4 R140, [R0+0x1400] ;  /* 0x00140000008c783b */ /* 0x000ea20000000200 */
[C---:B------:R-:W-:Y:S02]  /*3230*/  HMMA.16816.F32.BF16 R116, R4.reuse, R112, RZ ;  /* 0x000000700474723c */ /* 0x040fe400000418ff */
[C---:B------:R-:W-:Y:S01]  /*3240*/  VIADD R42, R158.reuse, 0x8 ;  /* 0x000000089e2a7836 */ /* 0x040fe20000000000 */
[CC--:B------:R-:W-:Y:S01]  /*3250*/  ISETP.GE.AND P0, PT, R158.reuse, R43.reuse, PT ;  /* 0x0000002b9e00720c */ /* 0x0c0fe20003f06270 */
[C---:B------:R-:W-:Y:S01]  /*3260*/  VIADD R144, R158.reuse, 0x1 ;  /* 0x000000019e907836 */ /* 0x040fe20000000000 */
[----:B------:R-:W0:Y:S01]  /*3270*/  LDGDEPBAR ;  /* 0x00000000000079af */ /* 0x000e220000000000 */
[----:B------:R-:W-:Y:S01]  /*3280*/  VIADD R160, R158, 0x10 ;  /* 0x000000109ea07836 */ /* 0x000fe20000000000 */
[-C--:B------:R-:W-:Y:S01]  /*3290*/  ISETP.GE.AND P5, PT, R42, R43.reuse, PT ;  /* 0x0000002b2a00720c */ /* 0x080fe20003fa6270 */
[----:B------:R-:W-:Y:S01]  /*32a0*/  HMMA.16816.F32.BF16 R108, R4, R104, RZ ;  /* 0x00000068046c723c */ /* 0x000fe200000418ff */
[----:B------:R-:W-:Y:S01]  /*32b0*/  VIADD R42, R158, 0x9 ;  /* 0x000000099e2a7836 */ /* 0x000fe20000000000 */
[----:B------:R-:W-:-:S02]  /*32c0*/  ISETP.GE.AND P6, PT, R144, R43, PT ;  /* 0x0000002b9000720c */ /* 0x000fc40003fc6270 */
[----:B------:R-:W-:Y:S02]  /*32d0*/  FSEL R185, R132, -INF , !P0 ;  /* 0xff80000084b97808 */ /* 0x000fe40004000000 */
[-C--:B------:R-:W-:Y:S01]  /*32e0*/  ISETP.GE.AND P4, PT, R42, R43.reuse, PT ;  /* 0x0000002b2a00720c */ /* 0x080fe20003f86270 */
[----:B------:R-:W-:Y:S01]  /*32f0*/  VIADD R42, R158, 0x18 ;  /* 0x000000189e2a7836 */ /* 0x000fe20000000000 */
[----:B---3--:R-:W-:Y:S01]  /*3300*/  HMMA.16816.F32.BF16 R100, R4, R96, RZ ;  /* 0x000000600464723c */ /* 0x008fe200000418ff */
[----:B------:R-:W-:Y:S02]  /*3310*/  FSEL R187, R133, -INF , !P6 ;  /* 0xff80000085bb7808 */ /* 0x000fe40007000000 */
[-C--:B------:R-:W-:Y:S02]  /*3320*/  ISETP.GE.AND P3, PT, R160, R43.reuse, PT ;  /* 0x0000002ba000720c */ /* 0x080fe40003f66270 */
[----:B------:R-:W-:Y:S01]  /*3330*/  ISETP.GE.AND P1, PT, R42, R43, PT ;  /* 0x0000002b2a00720c */ /* 0x000fe20003f26270 */
[----:B------:R-:W-:-:S02]  /*3340*/  VIADD R42, R158, 0x19 ;  /* 0x000000199e2a7836 */ /* 0x000fc40000000000 */
[C---:B----4-:R-:W-:Y:S08]  /*3350*/  HMMA.16816.F32.BF16 R92, R4.reuse, R88, RZ ;  /* 0x00000058045c723c */ /* 0x050ff000000418ff */
[C---:B------:R-:W-:Y:S08]  /*3360*/  HMMA.16816.F32.BF16 R84, R4.reuse, R80, RZ ;  /* 0x000000500454723c */ /* 0x040ff000000418ff */
[C---:B------:R-:W-:Y:S08]  /*3370*/  HMMA.16816.F32.BF16 R76, R4.reuse, R72, RZ ;  /* 0x00000048044c723c */ /* 0x040ff000000418ff */
[C---:B------:R-:W-:Y:S08]  /*3380*/  HMMA.16816.F32.BF16 R68, R4.reuse, R64, RZ ;  /* 0x000000400444723c */ /* 0x040ff000000418ff */
[C---:B-1----:R-:W-:Y:S08]  /*3390*/  HMMA.16816.F32.BF16 R60, R4.reuse, R56, RZ ;  /* 0x00000038043c723c */ /* 0x042ff000000418ff */
        /* <DEDUP_REMOVED lines=20> */
[----:B------:R-:W-:Y:S01]  /*34e0*/  HMMA.16816.F32.BF16 R4, R4, R138, RZ ;  /* 0x0000008a0404723c */ /* 0x000fe200000418ff */
[----:B------:R-:W1:Y:S07]  /*34f0*/  LDSM.16.M88.4 R136, [R0+0x1800] ;  /* 0x001800000088783b */ /* 0x000e6e0000000200 */
[C---:B------:R-:W-:Y:S01]  /*3500*/  HMMA.16816.F32.BF16 R128, R148.reuse, R146, R128 ;  /* 0x000000929480723c */ /* 0x040fe20000041880 */
[----:B------:R-:W2:Y:S07]  /*3510*/  LDSM.16.M88.4 R144, [R0+0x1c00] ;  /* 0x001c00000090783b */ /* 0x000eae0000000200 */
[----:B------:R-:W-:Y:S01]  /*3520*/  HMMA.16816.F32.BF16 R124, R148, R140, R124 ;  /* 0x0000008c947c723c */ /* 0x000fe2000004187c */
[----:B------:R-:W-:-:S05]  /*3530*/  VIADD R140, R158, 0x11 ;  /* 0x000000119e8c7836 */ /* 0x000fca0000000000 */
[-C--:B------:R-:W-:Y:S02]  /*3540*/  ISETP.GE.AND P2, PT, R140, R43.reuse, PT ;  /* 0x0000002b8c00720c */ /* 0x080fe40003f46270 */
[----:B------:R-:W-:Y:S01]  /*3550*/  FSEL R140, R134, -INF , !P0 ;  /* 0xff800000868c7808 */ /* 0x000fe20004000000 */
[----:B------:R-:W-:Y:S01]  /*3560*/  HMMA.16816.F32.BF16 R120, R148, R142, R120 ;  /* 0x0000008e9478723c */ /* 0x000fe20000041878 */
[-C--:B------:R-:W-:Y:S01]  /*3570*/  ISETP.GE.AND P0, PT, R42, R43.reuse, PT ;  /* 0x0000002b2a00720c */ /* 0x080fe20003f06270 */
[----:B------:R-:W-:Y:S01]  /*3580*/  VIADD R42, R158, 0x20 ;  /* 0x000000209e2a7836 */ /* 0x000fe20000000000 */
[----:B------:R-:W-:Y:S02]  /*3590*/  FSEL R142, R135, -INF , !P6 ;  /* 0xff800000878e7808 */ /* 0x000fe40007000000 */
[----:B------:R-:W3:Y:S01]  /*35a0*/  LDSM.16.M88.4 R132, [R0+0x2000] ;  /* 0x002000000084783b */ /* 0x000ee20000000200 */
[----:B------:R-:W-:Y:S02]  /*35b0*/  FSEL R162, R131, -INF , !P4 ;  /* 0xff80000083a27808 */ /* 0x000fe40006000000 */
[----:B------:R-:W-:Y:S01]  /*35c0*/  ISETP.GE.AND P6, PT, R42, R43, PT ;  /* 0x0000002b2a00720c */ /* 0x000fe20003fc6270 */
[----:B------:R-:W-:Y:S01]  /*35d0*/  VIADD R42, R158, 0x28 ;  /* 0x000000289e2a7836 */ /* 0x000fe20000000000 */
[----:B------:R-:W-:-:S02]  /*35e0*/  FSEL R193, R129, -INF , !P4 ;  /* 0xff80000081c17808 */ /* 0x000fc40006000000 */
[----:B------:R-:W-:Y:S02]  /*35f0*/  FSEL R199, R124, -INF , !P3 ;  /* 0xff8000007cc77808 */ /* 0x000fe40005800000 */
[----:B------:R-:W-:Y:S01]  /*3600*/  ISETP.GE.AND P4, PT, R42, R43, PT ;  /* 0x0000002b2a00720c */ /* 0x000fe20003f86270 */
[C---:B------:R-:W-:Y:S01]  /*3610*/  VIADD R42, R158.reuse, 0x29 ;  /* 0x000000299e2a7836 */ /* 0x040fe20000000000 */
[C---:B-1----:R-:W-:Y:S01]  /*3620*/  HMMA.16816.F32.BF16 R116, R148.reuse, R136, R116 ;  /* 0x000000889474723c */ /* 0x042fe20000041874 */
[----:B------:R-:W-:Y:S01]  /*3630*/  FSEL R164, R127, -INF , !P2 ;  /* 0xff8000007fa47808 */ /* 0x000fe20005000000 */
[----:B------:R-:W-:Y:S01]  /*3640*/  VIADD R136, R158, 0x21 ;  /* 0x000000219e887836 */ /* 0x000fe20000000000 */
[----:B------:R-:W-:Y:S02]  /*3650*/  FSEL R203, R125, -INF , !P2 ;  /* 0xff8000007dcb7808 */ /* 0x000fe40005000000 */
[----:B------:R-:W-:Y:S02]  /*3660*/  FSEL R209, R120, -INF , !P1 ;  /* 0xff80000078d17808 */ /* 0x000fe40004800000 */
[----:B------:R-:W-:Y:S01]  /*3670*/  FSEL R120, R123, -INF , !P0 ;  /* 0xff8000007b787808 */ /* 0x000fe20004000000 */
[----:B------:R-:W-:Y:S01]  /*3680*/  HMMA.16816.F32.BF16 R112, R148, R138, R112 ;  /* 0x0000008a9470723c */ /* 0x000fe20000041870 */
[----:B------:R-:W-:-:S02]  /*3690*/  FSEL R138, R126, -INF , !P3 ;  /* 0xff8000007e8a7808 */ /* 0x000fc40005800000 */
[-C--:B------:R-:W-:Y:S01]  /*36a0*/  ISETP.GE.AND P3, PT, R42, R43.reuse, PT ;  /* 0x0000002b2a00720c */ /* 0x080fe20003f66270 */
[----:B------:R-:W-:Y:S01]  /*36b0*/  VIADD R42, R158, 0x30 ;  /* 0x000000309e2a7836 */ /* 0x000fe20000000000 */
[----:B------:R-:W1:Y:S01]  /*36c0*/  LDSM.16.M88.4 R124, [R0+0x2400] ;  /* 0x00240000007c783b */ /* 0x000e620000000200 */
[----:B------:R-:W-:Y:S02]  /*36d0*/  FSEL R205, R121, -INF , !P0 ;  /* 0xff80000079cd7808 */ /* 0x000fe40004000000 */
[----:B--2---:R-:W-:Y:S01]  /*36e0*/  HMMA.16816.F32.BF16 R108, R148, R144, R108 ;  /* 0x00000090946c723c */ /* 0x004fe2000004186c */
[----:B------:R-:W-:Y:S01]  /*36f0*/  ISETP.GE.AND P2, PT, R42, R43, PT ;  /* 0x0000002b2a00720c */ /* 0x000fe20003f46270 */
[----:B------:R-:W-:Y:S01]  /*3700*/  VIADD R42, R158, 0x38 ;  /* 0x000000389e2a7836 */ /* 0x000fe20000000000 */
[----:B------:R-:W-:Y:S01]  /*3710*/  FSEL R160, R130, -INF , !P5 ;  /* 0xff80000082a07808 */ /* 0x000fe20006800000 */
[----:B------:R-:W-:Y:S01]  /*3720*/  VIADD R130, R158, 0x31 ;  /* 0x000000319e827836 */ /* 0x000fe20000000000 */
[----:B------:R-:W-:-:S02]  /*3730*/  FSEL R144, R118, -INF , !P6 ;  /* 0xff80000076907808 */ /* 0x000fc40007000000 */
[-C--:B------:R-:W-:Y:S01]  /*3740*/  ISETP.GE.AND P0, PT, R42, R43.reuse, PT ;  /* 0x0000002b2a00720c */ /* 0x080fe20003f06270 */
[----:B------:R-:W-:Y:S01]  /*3750*/  VIADD R42, R158, 0x39 ;  /* 0x000000399e2a7836 */ /* 0x000fe20000000000 */
[----:B------:R-:W-:Y:S01]  /*3760*/  FSEL R197, R116, -INF , !P6 ;  /* 0xff80000074c57808 */ /* 0x000fe20007000000 */
[C---:B------:R-:W-:Y:S01]  /*3770*/  HMMA.16816.F32.BF16 R104, R148.reuse, R146, R104 ;  /* 0x000000929468723c */ /* 0x040fe20000041868 */
[----:B------:R-:W-:Y:S02]  /*3780*/  FSEL R128, R128, -INF , !P5 ;  /* 0xff80000080807808 */ /* 0x000fe40006800000 */
[-C--:B------:R-:W-:Y:S01]  /*3790*/  ISETP.GE.AND P6, PT, R42, R43.reuse, PT ;  /* 0x0000002b2a00720c */ /* 0x080fe20003fc6270 */
[----:B------:R-:W-:Y:S01]  /*37a0*/  VIADD R42, R158, 0x40 ;  /* 0x000000409e2a7836 */ /* 0x000fe20000000000 */
[-C--:B------:R-:W-:Y:S02]  /*37b0*/  ISETP.GE.AND P5, PT, R136, R43.reuse, PT ;  /* 0x0000002b8800720c */ /* 0x080fe40003fa6270 */
[----:B------:R-:W-:Y:S01]  /*37c0*/  FSEL R122, R122, -INF , !P1 ;  /* 0xff8000007a7a7808 */ /* 0x000fe20004800000 */
[----:B---3--:R-:W-:Y:S01]  /*37d0*/  HMMA.16816.F32.BF16 R100, R148, R132, R100 ;  /* 0x000000849464723c */ /* 0x008fe20000041864 */
[----:B------:R-:W-:Y:S01]  /*37e0*/  ISETP.GE.AND P1, PT, R130, R43, PT ;  /* 0x0000002b8200720c */ /* 0x000fe20003f26270 */
[----:B------:R-:W-:Y:S01]  /*37f0*/  VIADD R130, R158, 0x41 ;  /* 0x000000419e827836 */ /* 0x000fe20000000000 */
[----:B------:R-:W-:-:S02]  /*3800*/  FSEL R168, R119, -INF , !P5 ;  /* 0xff80000077a87808 */ /* 0x000fc40006800000 */
[----:B------:R-:W-:Y:S02]  /*3810*/  FSEL R195, R117, -INF , !P5 ;  /* 0xff80000075c37808 */ /* 0x000fe40006800000 */
[----:B------:R-:W-:Y:S01]  /*3820*/  ISETP.GE.AND P5, PT, R42, R43, PT ;  /* 0x0000002b2a00720c */ /* 0x000fe20003fa6270 */
[----:B------:R-:W-:Y:S01]  /*3830*/  VIADD R42, R158, 0x48 ;  /* 0x000000489e2a7836 */ /* 0x000fe20000000000 */
[----:B------:R-:W-:Y:S01]  /*3840*/  HMMA.16816.F32.BF16 R96, R148, R134, R96 ;  /* 0x000000869460723c */ /* 0x000fe20000041860 */
[----:B------:R-:W-:Y:S01]  /*3850*/  FSEL R132, R110, -INF , !P2 ;  /* 0xff8000006e847808 */ /* 0x000fe20005000000 */
[----:B------:R-:W2:Y:S01]  /*3860*/  LDSM.16.M88.4 R116, [R0+0x2800] ;  /* 0x002800000074783b */ /* 0x000ea20000000200 */
[----:B------:R-:W-:Y:S02]  /*3870*/  FSEL R181, R108, -INF , !P2 ;  /* 0xff8000006cb57808 */ /* 0x000fe40005000000 */
[----:B------:R-:W-:Y:S02]  /*3880*/  FSEL R134, R111, -INF , !P1 ;  /* 0xff8000006f867808 */ /* 0x000fe40004800000 */
[----:B------:R-:W-:-:S02]  /*3890*/  FSEL R183, R109, -INF , !P1 ;  /* 0xff8000006db77808 */ /* 0x000fc40004800000 */
[----:B------:R-:W-:Y:S01]  /*38a0*/  FSEL R189, R112, -INF , !P4 ;  /* 0xff80000070bd7808 */ /* 0x000fe20006000000 */
[----:B------:R-:W3:Y:S01]  /*38b0*/  LDSM.16.M88.4 R108, [R0+0x2c00] ;  /* 0x002c0000006c783b */ /* 0x000ee20000000200 */
[----:B------:R-:W-:Y:S01]  /*38c0*/  FSEL R112, R115, -INF , !P3 ;  /* 0xff80000073707808 */ /* 0x000fe20005800000 */
[C---:B-1----:R-:W-:Y:S01]  /*38d0*/  HMMA.16816.F32.BF16 R88, R148.reuse, R126, R88 ;  /* 0x0000007e9458723c */ /* 0x042fe20000041858 */
[----:B------:R-:W-:Y:S02]  /*38e0*/  FSEL R137, R113, -INF , !P3 ;  /* 0xff80000071897808 */ /* 0x000fe40005800000 */
[-C--:B------:R-:W-:Y:S01]  /*38f0*/  ISETP.GE.AND P3, PT, R42, R43.reuse, PT ;  /* 0x0000002b2a00720c */ /* 0x080fe20003f66270 */
[----:B------:R-:W-:Y:S01]  /*3900*/  VIADD R42, R158, 0x49 ;  /* 0x000000499e2a7836 */ /* 0x000fe20000000000 */
[----:B------:R-:W-:Y:S02]  /*3910*/  FSEL R114, R114, -INF , !P4 ;  /* 0xff80000072727808 */ /* 0x000fe40006000000 */
[-C--:B------:R-:W-:Y:S01]  /*3920*/  ISETP.GE.AND P4, PT, R130, R43.reuse, PT ;  /* 0x0000002b8200720c */ /* 0x080fe20003f86270 */
[----:B------:R-:W-:Y:S01]  /*3930*/  HMMA.16816.F32.BF16 R92, R148, R124, R92 ;  /* 0x0000007c945c723c */ /* 0x000fe2000004185c */
[----:B------:R-:W-:Y:S01]  /*3940*/  ISETP.GE.AND P2, PT, R42, R43, PT ;  /* 0x0000002b2a00720c */ /* 0x000fe20003f46270 */
[C---:B------:R-:W-:Y:S01]  /*3950*/  VIADD R42, R158.reuse, 0x50 ;  /* 0x000000509e2a7836 */ /* 0x040fe20000000000 */
[----:B------:R-:W-:Y:S01]  /*3960*/  FSEL R174, R107, -INF , !P6 ;  /* 0xff8000006bae7808 */ /* 0x000fe20007000000 */
[----:B------:R-:W-:Y:S01]  /*3970*/  VIADD R124, R158, 0x51 ;  /* 0x000000519e7c7836 */ /* 0x000fe20000000000 */
[----:B------:R-:W-:-:S02]  /*3980*/  FSEL R177, R105, -INF , !P6 ;  /* 0xff80000069b17808 */ /* 0x000fc40007000000 */
[-C--:B------:R-:W-:Y:S01]  /*3990*/  ISETP.GE.AND P1, PT, R42, R43.reuse, PT ;  /* 0x0000002b2a00720c */ /* 0x080fe20003f26270 */
[----:B------:R-:W-:Y:S01]  /*39a0*/  VIADD R42, R158, 0x58 ;  /* 0x000000589e2a7836 */ /* 0x000fe20000000000 */
[----:B------:R-:W-:Y:S02]  /*39b0*/  FSEL R126, R102, -INF , !P5 ;  /* 0xff800000667e7808 */ /* 0x000fe40006800000 */
[----:B------:R-:W-:Y:S02]  /*39c0*/  FSEL R173, R100, -INF , !P5 ;  /* 0xff80000064ad7808 */ /* 0x000fe40006800000 */
[----:B------:R-:W-:Y:S01]  /*39d0*/  ISETP.GE.AND P6, PT, R42, R43, PT ;  /* 0x0000002b2a00720c */ /* 0x000fe20003fc6270 */
[----:B------:R-:W-:Y:S01]  /*39e0*/  VIADD R42, R158, 0x59 ;  /* 0x000000599e2a7836 */ /* 0x000fe20000000000 */
[----:B------:R-:W-:Y:S02]  /*39f0*/  FSEL R176, R103, -INF , !P4 ;  /* 0xff80000067b07808 */ /* 0x000fe40006000000 */
[----:B------:R-:W-:-:S02]  /*3a00*/  FSEL R175, R101, -INF , !P4 ;  /* 0xff80000065af7808 */ /* 0x000fc40006000000 */
[----:B------:R-:W1:Y:S01]  /*3a10*/  LDSM.16.M88.4 R100, [R0+0x3000] ;  /* 0x003000000064783b */ /* 0x000e620000000200 */
[-C--:B------:R-:W-:Y:S01]  /*3a20*/  ISETP.GE.AND P5, PT, R42, R43.reuse, PT ;  /* 0x0000002b2a00720c */ /* 0x080fe20003fa6270 */
[----:B------:R-:W-:Y:S01]  /*3a30*/  VIADD R42, R158, 0x60 ;  /* 0x000000609e2a7836 */ /* 0x000fe20000000000 */
[----:B------:R-:W-:Y:S01]  /*3a40*/  FSEL R172, R106, -INF , !P0 ;  /* 0xff8000006aac7808 */ /* 0x000fe20004000000 */
[C---:B--2---:R-:W-:Y:S01]  /*3a50*/  HMMA.16816.F32.BF16 R84, R148.reuse, R116, R84 ;  /* 0x000000749454723c */ /* 0x044fe20000041854 */
[----:B------:R-:W-:Y:S01]  /*3a60*/  FSEL R179, R104, -INF , !P0 ;  /* 0xff80000068b37808 */ /* 0x000fe20004000000 */
[----:B------:R-:W-:Y:S01]  /*3a70*/  VIADD R104, R158, 0x61 ;  /* 0x000000619e687836 */ /* 0x000fe20000000000 */
[-C--:B------:R-:W-:Y:S01]  /*3a80*/  ISETP.GE.AND P4, PT, R42, R43.reuse, PT ;  /* 0x0000002b2a00720c */ /* 0x080fe20003f86270 */
[----:B------:R-:W-:Y:S01]  /*3a90*/  VIADD R42, R158, 0x68 ;  /* 0x000000689e2a7836 */ /* 0x000fe20000000000 */
[----:B------:R-:W-:Y:S02]  /*3aa0*/  FSEL R180, R99, -INF , !P2 ;  /* 0xff80000063b47808 */ /* 0x000fe40005000000 */
[----:B------:R-:W-:Y:S01]  /*3ab0*/  FSEL R169, R97, -INF , !P2 ;  /* 0xff80000061a97808 */ /* 0x000fe20005000000 */
[----:B---3--:R-:W-:Y:S01]  /*3ac0*/  HMMA.16816.F32.BF16 R76, R148, R108, R76 ;  /* 0x0000006c944c723c */ /* 0x008fe2000004184c */
[----:B------:R-:W-:-:S02]  /*3ad0*/  ISETP.GE.AND P0, PT, R124, R43, PT ;  /* 0x0000002b7c00720c */ /* 0x000fc40003f06270 */
[-C--:B------:R-:W-:Y:S01]  /*3ae0*/  ISETP.GE.AND P2, PT, R42, R43.reuse, PT ;  /* 0x0000002b2a00720c */ /* 0x080fe20003f46270 */
[----:B------:R-:W-:Y:S01]  /*3af0*/  VIADD R42, R158, 0x69 ;  /* 0x000000699e2a7836 */ /* 0x000fe20000000000 */
[----:B------:R-:W-:Y:S02]  /*3b00*/  FSEL R165, R92, -INF , !P1 ;  /* 0xff8000005ca57808 */ /* 0x000fe40004800000 */
[----:B------:R-:W-:Y:S01]  /*3b10*/  FSEL R184, R95, -INF , !P0 ;  /* 0xff8000005fb87808 */ /* 0x000fe20004000000 */
[C---:B------:R-:W-:Y:S01]  /*3b20*/  HMMA.16816.F32.BF16 R80, R148.reuse, R118, R80 ;  /* 0x000000769450723c */ /* 0x040fe20000041850 */
[----:B------:R-:W-:Y:S02]  /*3b30*/  FSEL R118, R94, -INF , !P1 ;  /* 0xff8000005e767808 */ /* 0x000fe40004800000 */
[----:B------:R-:W-:Y:S02]  /*3b40*/  FSEL R167, R93, -INF , !P0 ;  /* 0xff8000005da77808 */ /* 0x000fe40004000000 */
[----:B------:R-:W2:Y:S01]  /*3b50*/  LDSM.16.M88.4 R92, [R0+0x3400] ;  /* 0x00340000005c783b */ /* 0x000ea20000000200 */
[-C--:B------:R-:W-:Y:S01]  /*3b60*/  ISETP.GE.AND P1, PT, R42, R43.reuse, PT ;  /* 0x0000002b2a00720c */ /* 0x080fe20003f26270 */
[----:B------:R-:W-:Y:S01]  /*3b70*/  VIADD R42, R158, 0x70 ;  /* 0x000000709e2a7836 */ /* 0x000fe20000000000 */
[----:B------:R-:W-:Y:S01]  /*3b80*/  FSEL R171, R96, -INF , !P3 ;  /* 0xff80000060ab7808 */ /* 0x000fe20005800000 */
[----:B------:R-:W-:Y:S01]  /*3b90*/  VIADD R96, R158, 0x71 ;  /* 0x000000719e607836 */ /* 0x000fe20000000000 */
[----:B------:R-:W-:Y:S01]  /*3ba0*/  FSEL R186, R90, -INF , !P6 ;  /* 0xff8000005aba7808 */ /* 0x000fe20007000000 */
[----:B------:R-:W-:Y:S01]  /*3bb0*/  HMMA.16816.F32.BF16 R72, R148, R110, R72 ;  /* 0x0000006e9448723c */ /* 0x000fe20000041848 */
[----:B------:R-:W-:Y:S01]  /*3bc0*/  ISETP.GE.AND P0, PT, R42, R43, PT ;  /* 0x0000002b2a00720c */ /* 0x000fe20003f06270 */
[----:B------:R-:W-:Y:S01]  /*3bd0*/  VIADD R42, R158, 0x78 ;  /* 0x000000789e2a7836 */ /* 0x000fe20000000000 */
[----:B------:R-:W-:Y:S01]  /*3be0*/  FSEL R163, R88, -INF , !P6 ;  /* 0xff80000058a37808 */ /* 0x000fe20007000000 */
[----:B------:R-:W-:Y:S01]  /*3bf0*/  VIADD R88, R158, 0x81 ;  /* 0x000000819e587836 */ /* 0x000fe20000000000 */
[----:B------:R-:W-:-:S02]  /*3c00*/  FSEL R178, R98, -INF , !P3 ;  /* 0xff80000062b27808 */ /* 0x000fc40005800000 */
[-C--:B------:R-:W-:Y:S02]  /*3c10*/  ISETP.GE.AND P6, PT, R96, R43.reuse, PT ;  /* 0x0000002b6000720c */ /* 0x080fe40003fc6270 */
[----:B------:R-:W-:Y:S01]  /*3c20*/  FSEL R188, R91, -INF , !P5 ;  /* 0xff8000005bbc7808 */ /* 0x000fe20006800000 */
[C---:B-1----:R-:W-:Y:S01]  /*3c30*/  HMMA.16816.F32.BF16 R68, R148.reuse, R100, R68 ;  /* 0x000000649444723c */ /* 0x042fe20000041844 */
[----:B------:R-:W-:Y:S02]  /*3c40*/  FSEL R161, R89, -INF , !P5 ;  /* 0xff80000059a17808 */ /* 0x000fe40006800000 */
[-C--:B------:R-:W-:Y:S02]  /*3c50*/  ISETP.GE.AND P3, PT, R104, R43.reuse, PT ;  /* 0x0000002b6800720c */ /* 0x080fe40003f66270 */
[----:B------:R-:W-:Y:S01]  /*3c60*/  ISETP.GE.AND P5, PT, R42, R43, PT ;  /* 0x0000002b2a00720c */ /* 0x000fe20003fa6270 */
[----:B------:R-:W-:Y:S01]  /*3c70*/  VIADD R42, R158, 0x79 ;  /* 0x000000799e2a7836 */ /* 0x000fe20000000000 */
[----:B------:R-:W-:Y:S01]  /*3c80*/  FSEL R198, R78, -INF , !P0 ;  /* 0xff8000004ec67808 */ /* 0x000fe20004000000 */
[----:B------:R-:W-:Y:S01]  /*3c90*/  HMMA.16816.F32.BF16 R64, R148, R102, R64 ;  /* 0x000000669440723c */ /* 0x000fe20000041840 */
[----:B------:R-:W-:-:S02]  /*3ca0*/  FSEL R141, R76, -INF , !P0 ;  /* 0xff8000004c8d7808 */ /* 0x000fc40004000000 */
[----:B------:R-:W-:Y:S02]  /*3cb0*/  FSEL R200, R79, -INF , !P6 ;  /* 0xff8000004fc87808 */ /* 0x000fe40007000000 */
[----:B------:R-:W-:Y:S02]  /*3cc0*/  FSEL R143, R77, -INF , !P6 ;  /* 0xff8000004d8f7808 */ /* 0x000fe40007000000 */
[----:B------:R-:W-:Y:S01]  /*3cd0*/  FSEL R110, R86, -INF , !P4 ;  /* 0xff800000566e7808 */ /* 0x000fe20006000000 */
[----:B------:R-:W1:Y:S01]  /*3ce0*/  LDSM.16.M88.4 R76, [R0+0x3c00] ;  /* 0x003c0000004c783b */ /* 0x000e620000000200 */
[----:B------:R-:W-:Y:S02]  /*3cf0*/  FSEL R157, R84, -INF , !P4 ;  /* 0xff800000549d7808 */ /* 0x000fe40006000000 */
[----:B------:R-:W-:Y:S02]  /*3d00*/  FSEL R190, R87, -INF , !P3 ;  /* 0xff80000057be7808 */ /* 0x000fe40005800000 */
[----:B------:R-:W-:-:S02]  /*3d10*/  FSEL R159, R85, -INF , !P3 ;  /* 0xff800000559f7808 */ /* 0x000fc40005800000 */
[----:B------:R-:W3:Y:S01]  /*3d20*/  LDSM.16.M88.4 R84, [R0+0x3800] ;  /* 0x003800000054783b */ /* 0x000ee20000000200 */
[-C--:B------:R-:W-:Y:S01]  /*3d30*/  ISETP.GE.AND P4, PT, R42, R43.reuse, PT ;  /* 0x0000002b2a00720c */ /* 0x080fe20003f86270 */
[----:B------:R-:W-:Y:S01]  /*3d40*/  VIADD R42, R158, 0x80 ;  /* 0x000000809e2a7836 */ /* 0x000fe20000000000 */
[----:B------:R-:W-:Y:S01]  /*3d50*/  FSEL R196, R83, -INF , !P1 ;  /* 0xff80000053c47808 */ /* 0x000fe20004800000 */
[C---:B--2---:R-:W-:Y:S01]  /*3d60*/  HMMA.16816.F32.BF16 R60, R148.reuse, R92, R60 ;  /* 0x0000005c943c723c */ /* 0x044fe2000004183c */
[----:B------:R-:W-:Y:S02]  /*3d70*/  FSEL R145, R81, -INF , !P1 ;  /* 0xff80000051917808 */ /* 0x000fe40004800000 */
[-C--:B------:R-:W-:Y:S01]  /*3d80*/  ISETP.GE.AND P3, PT, R42, R43.reuse, PT ;  /* 0x0000002b2a00720c */ /* 0x080fe20003f66270 */
[----:B------:R-:W-:Y:S01]  /*3d90*/  VIADD R42, R158, 0x88 ;  /* 0x000000889e2a7836 */ /* 0x000fe20000000000 */
[----:B------:R-:W-:Y:S02]  /*3da0*/  FSEL R192, R82, -INF , !P2 ;  /* 0xff80000052c07808 */ /* 0x000fe40005000000 */
[----:B------:R-:W-:Y:S01]  /*3db0*/  FSEL R147, R80, -INF , !P2 ;  /* 0xff80000050937808 */ /* 0x000fe20005000000 */
[----:B------:R-:W-:Y:S01]  /*3dc0*/  HMMA.16816.F32.BF16 R56, R148, R94, R56 ;  /* 0x0000005e9438723c */ /* 0x000fe20000041838 */
[-C--:B------:R-:W-:Y:S01]  /*3dd0*/  ISETP.GE.AND P1, PT, R42, R43.reuse, PT ;  /* 0x0000002b2a00720c */ /* 0x080fe20003f26270 */
[----:B------:R-:W-:Y:S01]  /*3de0*/  VIADD R42, R158, 0x89 ;  /* 0x000000899e2a7836 */ /* 0x000fe20000000000 */
[----:B------:R-:W-:Y:S01]  /*3df0*/  ISETP.GE.AND P2, PT, R88, R43, PT ;  /* 0x0000002b5800720c */ /* 0x000fe20003f46270 */
[----:B------:R-:W-:Y:S01]  /*3e00*/  VIADD R80, R158, 0x91 ;  /* 0x000000919e507836 */ /* 0x000fe20000000000 */
[----:B------:R-:W-:-:S02]  /*3e10*/  FSEL R202, R70, -INF , !P3 ;  /* 0xff80000046ca7808 */ /* 0x000fc40005800000 */
[-C--:B------:R-:W-:Y:S01]  /*3e20*/  ISETP.GE.AND P0, PT, R42, R43.reuse, PT ;  /* 0x0000002b2a00720c */ /* 0x080fe20003f06270 */
[----:B------:R-:W-:Y:S01]  /*3e30*/  VIADD R42, R158, 0x90 ;  /* 0x000000909e2a7836 */ /* 0x000fe20000000000 */
[----:B------:R-:W-:Y:S02]  /*3e40*/  FSEL R129, R68, -INF , !P3 ;  /* 0xff80000044817808 */ /* 0x000fe40005800000 */
[----:B------:R-:W-:Y:S02]  /*3e50*/  FSEL R204, R71, -INF , !P2 ;  /* 0xff80000047cc7808 */ /* 0x000fe40005000000 */
[----:B------:R-:W-:Y:S02]  /*3e60*/  FSEL R131, R69, -INF , !P2 ;  /* 0xff80000045837808 */ /* 0x000fe40005000000 */
[----:B------:R-:W2:Y:S01]  /*3e70*/  LDSM.16.M88.4 R68, [R0+0x4000] ;  /* 0x004000000044783b */ /* 0x000ea20000000200 */
[----:B------:R-:W-:Y:S01]  /*3e80*/  ISETP.GE.AND P6, PT, R42, R43, PT ;  /* 0x0000002b2a00720c */ /* 0x000fe20003fc6270 */
[----:B------:R-:W-:Y:S01]  /*3e90*/  VIADD R42, R158, 0x98 ;  /* 0x000000989e2a7836 */ /* 0x000fe20000000000 */
[----:B------:R-:W-:-:S02]  /*3ea0*/  FSEL R135, R72, -INF , !P5 ;  /* 0xff80000048877808 */ /* 0x000fc40006800000 */
[----:B------:R-:W-:Y:S01]  /*3eb0*/  FSEL R72, R75, -INF , !P4 ;  /* 0xff8000004b487808 */ /* 0x000fe20006000000 */
[C---:B-1----:R-:W-:Y:S01]  /*3ec0*/  HMMA.16816.F32.BF16 R44, R148.reuse, R76, R44 ;  /* 0x0000004c942c723c */ /* 0x042fe2000004182c */
[----:B------:R-:W-:Y:S01]  /*3ed0*/  FSEL R133, R73, -INF , !P4 ;  /* 0xff80000049857808 */ /* 0x000fe20006000000 */
[----:B------:R-:W-:Y:S01]  /*3ee0*/  VIADD R76, R158, 0xb1 ;  /* 0x000000b19e4c7836 */ /* 0x000fe20000000000 */
[-C--:B------:R-:W-:Y:S01]  /*3ef0*/  ISETP.GE.AND P4, PT, R42, R43.reuse, PT ;  /* 0x0000002b2a00720c */ /* 0x080fe20003f86270 */
[----:B------:R-:W-:Y:S01]  /*3f00*/  VIADD R42, R158, 0x99 ;  /* 0x000000999e2a7836 */ /* 0x000fe20000000000 */
[----:B------:R-:W-:Y:S02]  /*3f10*/  FSEL R74, R74, -INF , !P5 ;  /* 0xff8000004a4a7808 */ /* 0x000fe40006800000 */
[-C--:B------:R-:W-:Y:S01]  /*3f20*/  ISETP.GE.AND P5, PT, R80, R43.reuse, PT ;  /* 0x0000002b5000720c */ /* 0x080fe20003fa6270 */
[----:B---3--:R-:W-:Y:S01]  /*3f30*/  HMMA.16816.F32.BF16 R52, R148, R84, R52 ;  /* 0x000000549434723c */ /* 0x008fe20000041834 */
[----:B------:R-:W-:Y:S01]  /*3f40*/  ISETP.GE.AND P3, PT, R42, R43, PT ;  /* 0x0000002b2a00720c */ /* 0x000fe20003f66270 */
[----:B------:R-:W-:Y:S01]  /*3f50*/  VIADD R42, R158, 0xa0 ;  /* 0x000000a09e2a7836 */ /* 0x000fe20000000000 */
[----:B------:R-:W-:Y:S01]  /*3f60*/  FSEL R84, R62, -INF , !P6 ;  /* 0xff8000003e547808 */ /* 0x000fe20007000000 */
[----:B------:R-:W-:Y:S01]  /*3f70*/  VIADD R80, R158, 0xa1 ;  /* 0x000000a19e507836 */ /* 0x000fe20000000000 */
[----:B------:R-:W-:-:S02]  /*3f80*/  FSEL R121, R60, -INF , !P6 ;  /* 0xff8000003c797808 */ /* 0x000fc40007000000 */
[----:B------:R-:W-:Y:S01]  /*3f90*/  FSEL R208, R63, -INF , !P5 ;  /* 0xff8000003fd07808 */ /* 0x000fe20006800000 */
[----:B------:R-:W-:Y:S01]  /*3fa0*/  HMMA.16816.F32.BF16 R48, R148, R86, R48 ;  /* 0x000000569430723c */ /* 0x000fe20000041830 */
[----:B------:R-:W-:Y:S02]  /*3fb0*/  FSEL R123, R61, -INF , !P5 ;  /* 0xff8000003d7b7808 */ /* 0x000fe40006800000 */
[----:B------:R-:W1:Y:S01]  /*3fc0*/  LDSM.16.M88.4 R60, [R0+0x4400] ;  /* 0x00440000003c783b */ /* 0x000e620000000200 */
[-C--:B------:R-:W-:Y:S01]  /*3fd0*/  ISETP.GE.AND P2, PT, R42, R43.reuse, PT ;  /* 0x0000002b2a00720c */ /* 0x080fe20003f46270 */
[----:B------:R-:W-:Y:S01]  /*3fe0*/  VIADD R42, R158, 0xa8 ;  /* 0x000000a89e2a7836 */ /* 0x000fe20000000000 */
[----:B------:R-:W-:Y:S02]  /*3ff0*/  FSEL R58, R58, -INF , !P4 ;  /* 0xff8000003a3a7808 */ /* 0x000fe40006000000 */
[----:B------:R-:W-:Y:S02]  /*4000*/  FSEL R119, R56, -INF , !P4 ;  /* 0xff80000038777808 */ /* 0x000fe40006000000 */
[----:B------:R-:W-:-:S02]  /*4010*/  ISETP.GE.AND P4, PT, R76, R43, PT ;  /* 0x0000002b4c00720c */ /* 0x000fc40003f86270 */
[C---:B------:R-:W-:Y:S01]  /*4020*/  HMMA.16816.F32.BF16 R76, R148.reuse, R78, R36 ;  /* 0x0000004e944c723c */ /* 0x040fe20000041824 */
[----:B------:R-:W-:Y:S01]  /*4030*/  FSEL R127, R64, -INF , !P1 ;  /* 0xff800000407f7808 */ /* 0x000fe20004800000 */
[----:B------:R-:W3:Y:S01]  /*4040*/  LDSM.16.M88.4 R36, [R0+0x4800] ;  /* 0x004800000024783b */ /* 0x000ee20000000200 */
[----:B------:R-:W-:Y:S02]  /*4050*/  FSEL R64, R67, -INF , !P0 ;  /* 0xff80000043407808 */ /* 0x000fe40004000000 */
[----:B------:R-:W-:Y:S02]  /*4060*/  FSEL R125, R65, -INF , !P0 ;  /* 0xff800000417d7808 */ /* 0x000fe40004000000 */
[----:B------:R-:W-:Y:S01]  /*4070*/  ISETP.GE.AND P0, PT, R42, R43, PT ;  /* 0x0000002b2a00720c */ /* 0x000fe20003f06270 */
[----:B------:R-:W-:Y:S01]  /*4080*/  VIADD R42, R158, 0xa9 ;  /* 0x000000a99e2a7836 */ /* 0x000fe20000000000 */
[----:B--2---:R-:W-:Y:S01]  /*4090*/  HMMA.16816.F32.BF16 R32, R148, R68, R32 ;  /* 0x000000449420723c */ /* 0x004fe20000041820 */
[----:B------:R-:W-:-:S02]  /*40a0*/  FSEL R56, R59, -INF , !P3 ;  /* 0xff8000003b387808 */ /* 0x000fc40005800000 */
[----:B------:R-:W-:Y:S02]  /*40b0*/  FSEL R117, R57, -INF , !P3 ;  /* 0xff80000039757808 */ /* 0x000fe40005800000 */
[-C--:B------:R-:W-:Y:S01]  /*40c0*/  ISETP.GE.AND P6, PT, R42, R43.reuse, PT ;  /* 0x0000002b2a00720c */ /* 0x080fe20003fc6270 */
[----:B------:R-:W-:Y:S01]  /*40d0*/  VIADD R42, R158, 0xb0 ;  /* 0x000000b09e2a7836 */ /* 0x000fe20000000000 */
[----:B------:R-:W-:Y:S01]  /*40e0*/  FSEL R54, R54, -INF , !P2 ;  /* 0xff80000036367808 */ /* 0x000fe20005000000 */
[----:B------:R-:W-:Y:S01]  /*40f0*/  HMMA.16816.F32.BF16 R68, R148, R70, R28 ;  /* 0x000000469444723c */ /* 0x000fe2000004181c */
[----:B------:R2:W4:Y:S01]  /*4100*/  LDSM.16.M88.4 R28, [R0+0x4c00] ;  /* 0x004c0000001c783b */ /* 0x0005220000000200 */
[----:B------:R-:W-:Y:S01]  /*4110*/  FSEL R113, R52, -INF , !P2 ;  /* 0xff80000034717808 */ /* 0x000fe20005000000 */
[----:B------:R-:W-:Y:S01]  /*4120*/  VIADD R52, R158, 0xc1 ;  /* 0x000000c19e347836 */ /* 0x000fe20000000000 */
[----:B------:R-:W-:Y:S01]  /*4130*/  ISETP.GE.AND P5, PT, R42, R43, PT ;  /* 0x0000002b2a00720c */ /* 0x000fe20003fa6270 */
[----:B------:R-:W-:Y:S01]  /*4140*/  VIADD R42, R158, 0xb8 ;  /* 0x000000b89e2a7836 */ /* 0x000fe20000000000 */
[----:B------:R-:W-:Y:S01]  /*4150*/  FSEL R66, R66, -INF , !P1 ;  /* 0xff80000042427808 */ /* 0x000fe20004800000 */
[----:B------:R-:W-:-:S04]  /*4160*/  DEPBAR.LE SB0, 0x0 ;  /* 0x000080000000791a */ /* 0x000fc80000000000 */
[-C--:B------:R-:W-:Y:S01]  /*4170*/  ISETP.GE.AND P3, PT, R42, R43.reuse, PT ;  /* 0x0000002b2a00720c */ /* 0x080fe20003f66270 */
[----:B------:R-:W-:Y:S01]  /*4180*/  VIADD R42, R158, 0xb9 ;  /* 0x000000b99e2a7836 */ /* 0x000fe20000000000 */
[-C--:B------:R-:W-:Y:S01]  /*4190*/  ISETP.GE.AND P1, PT, R80, R43.reuse, PT ;  /* 0x0000002b5000720c */ /* 0x080fe20003f26270 */
[C---:B-1----:R-:W-:Y:S01]  /*41a0*/  HMMA.16816.F32.BF16 R24, R148.reuse, R60, R24 ;  /* 0x0000003c9418723c */ /* 0x042fe20000041818 */
[----:B------:R-:W-:Y:S02]  /*41b0*/  FSEL R244, R51, -INF , !P6 ;  /* 0xff80000033f47808 */ /* 0x000fe40007000000 */
[-C--:B------:R-:W-:Y:S01]  /*41c0*/  ISETP.GE.AND P2, PT, R42, R43.reuse, PT ;  /* 0x0000002b2a00720c */ /* 0x080fe20003f46270 */
[----:B------:R-:W-:Y:S01]  /*41d0*/  VIADD R42, R158, 0xc0 ;  /* 0x000000c09e2a7836 */ /* 0x000fe20000000000 */
[----:B------:R-:W-:Y:S02]  /*41e0*/  FSEL R210, R55, -INF , !P1 ;  /* 0xff80000037d27808 */ /* 0x000fe40004800000 */
[----:B------:R-:W-:Y:S01]  /*41f0*/  FSEL R115, R53, -INF , !P1 ;  /* 0xff80000035737808 */ /* 0x000fe20004800000 */
[----:B------:R-:W-:Y:S01]  /*4200*/  HMMA.16816.F32.BF16 R20, R148, R62, R20 ;  /* 0x0000003e9414723c */ /* 0x000fe20000041814 */
[----:B------:R-:W-:Y:S01]  /*4210*/  ISETP.GE.AND P1, PT, R42, R43, PT ;  /* 0x0000002b2a00720c */ /* 0x000fe20003f26270 */
[C---:B------:R-:W-:Y:S01]  /*4220*/  VIADD R42, R158.reuse, 0xc8 ;  /* 0x000000c89e2a7836 */ /* 0x040fe20000000000 */
[----:B------:R-:W-:Y:S01]  /*4230*/  FSEL R109, R49, -INF , !P6 ;  /* 0xff800000316d7808 */ /* 0x000fe20007000000 */
[----:B--2---:R-:W-:Y:S01]  /*4240*/  VIADD R0, R158, 0xe0 ;  /* 0x000000e09e007836 */ /* 0x004fe20000000000 */
[----:B------:R-:W-:-:S02]  /*4250*/  FSEL R246, R46, -INF , !P5 ;  /* 0xff8000002ef67808 */ /* 0x000fc40006800000 */
[-C--:B------:R-:W-:Y:S01]  /*4260*/  ISETP.GE.AND P6, PT, R42, R43.reuse, PT ;  /* 0x0000002b2a00720c */ /* 0x080fe20003fc6270 */
[----:B------:R-:W-:Y:S01]  /*4270*/  VIADD R42, R158, 0xc9 ;  /* 0x000000c99e2a7836 */ /* 0x000fe20000000000 */
[C---:B---3--:R-:W-:Y:S01]  /*4280*/  HMMA.16816.F32.BF16 R12, R148.reuse, R38, R12 ;  /* 0x00000026940c723c */ /* 0x048fe2000004180c */
[----:B------:R-:W-:Y:S01]  /*4290*/  FSEL R107, R44, -INF , !P5 ;  /* 0xff8000002c6b7808 */ /* 0x000fe20006800000 */
[----:B------:R-:W-:Y:S01]  /*42a0*/  VIADD R38, R158, 0xe9 ;  /* 0x000000e99e267836 */ /* 0x000fe20000000000 */
[----:B------:R-:W-:Y:S01]  /*42b0*/  FSEL R218, R50, -INF , !P0 ;  /* 0xff80000032da7808 */ /* 0x000fe20004000000 */
[----:B------:R-:W-:Y:S01]  /*42c0*/  VIADD R44, R158, 0xd1 ;  /* 0x000000d19e2c7836 */ /* 0x000fe20000000000 */
[-C--:B------:R-:W-:Y:S01]  /*42d0*/  ISETP.GE.AND P5, PT, R42, R43.reuse, PT ;  /* 0x0000002b2a00720c */ /* 0x080fe20003fa6270 */
[----:B------:R-:W-:Y:S01]  /*42e0*/  VIADD R42, R158, 0xd0 ;  /* 0x000000d09e2a7836 */ /* 0x000fe20000000000 */
[----:B------:R-:W-:Y:S01]  /*42f0*/  FSEL R111, R48, -INF , !P0 ;  /* 0xff800000306f7808 */ /* 0x000fe20004000000 */
[----:B------:R-:W-:Y:S01]  /*4300*/  HMMA.16816.F32.BF16 R16, R148, R36, R16 ;  /* 0x000000249410723c */ /* 0x000fe20000041810 */
[----:B------:R-:W-:Y:S01]  /*4310*/  ISETP.GE.AND P0, PT, R52, R43, PT ;  /* 0x0000002b3400720c */ /* 0x000fe20003f06270 */
[----:B------:R-:W-:Y:S01]  /*4320*/  VIADD R36, R158, 0xe1 ;  /* 0x000000e19e247836 */ /* 0x000fe20000000000 */
[----:B------:R-:W-:-:S02]  /*4330*/  FSEL R248, R47, -INF , !P4 ;  /* 0xff8000002ff87808 */ /* 0x000fc40006000000 */
[----:B------:R-:W-:Y:S02]  /*4340*/  FSEL R103, R45, -INF , !P4 ;  /* 0xff8000002d677808 */ /* 0x000fe40006000000 */
[-C--:B------:R-:W-:Y:S01]  /*4350*/  ISETP.GE.AND P4, PT, R42, R43.reuse, PT ;  /* 0x0000002b2a00720c */ /* 0x080fe20003f86270 */
[----:B------:R-:W-:Y:S01]  /*4360*/  VIADD R42, R158, 0xd8 ;  /* 0x000000d89e2a7836 */ /* 0x000fe20000000000 */
[----:B------:R-:W-:Y:S01]  /*4370*/  FSEL R252, R35, -INF , !P0 ;  /* 0xff80000023fc7808 */ /* 0x000fe20004000000 */
[----:B----4-:R-:W-:Y:S01]  /*4380*/  HMMA.16816.F32.BF16 R8, R148, R28, R8 ;  /* 0x0000001c9408723c */ /* 0x010fe20000041808 */
[----:B------:R-:W-:Y:S02]  /*4390*/  FSEL R91, R33, -INF , !P0 ;  /* 0xff800000215b7808 */ /* 0x000fe40004000000 */
[----:B------:R-:W-:Y:S01]  /*43a0*/  ISETP.GE.AND P0, PT, R0, R43, PT ;  /* 0x0000002b0000720c */ /* 0x000fe20003f06270 */
[----:B------:R-:W-:Y:S01]  /*43b0*/  VIADD R0, R158, 0xe8 ;  /* 0x000000e89e007836 */ /* 0x000fe20000000000 */
[----:B------:R-:W-:-:S02]  /*43c0*/  FSEL R93, R32, -INF , !P1 ;  /* 0xff800000205d7808 */ /* 0x000fc40004800000 */
[----:B------:R-:W-:Y:S01]  /*43d0*/  FSEL R194, R26, -INF , !P4 ;  /* 0xff8000001ac27808 */ /* 0x000fe20006000000 */
[----:B------:R-:W-:Y:S01]  /*43e0*/  HMMA.16816.F32.BF16 R4, R148, R30, R4 ;  /* 0x0000001e9404723c */ /* 0x000fe20000041804 */
[----:B------:R-:W-:Y:S01]  /*43f0*/  FSEL R39, R24, -INF , !P4 ;  /* 0xff80000018277808 */ /* 0x000fe20006000000 */
[----:B------:R-:W-:Y:S01]  /*4400*/  VIADD R24, R158, 0xf1 ;  /* 0x000000f19e187836 */ /* 0x000fe20000000000 */
[----:B------:R-:W-:Y:S02]  /*4410*/  FSEL R32, R70, -INF , !P6 ;  /* 0xff80000046207808 */ /* 0x000fe40007000000 */
[----:B------:R-:W-:Y:S02]  /*4420*/  FSEL R89, R68, -INF , !P6 ;  /* 0xff80000044597808 */ /* 0x000fe40007000000 */
[-C--:B------:R-:W-:Y:S02]  /*4430*/  ISETP.GE.AND P4, PT, R38, R43.reuse, PT ;  /* 0x0000002b2600720c */ /* 0x080fe40003f86270 */
[----:B------:R-:W-:-:S02]  /*4440*/  ISETP.GE.AND P6, PT, R36, R43, PT ;  /* 0x0000002b2400720c */ /* 0x000fc40003fc6270 */
[----:B------:R-:W-:Y:S02]  /*4450*/  FSEL R206, R71, -INF , !P5 ;  /* 0xff80000047ce7808 */ /* 0x000fe40006800000 */
[----:B------:R-:W-:Y:S02]  /*4460*/  FSEL R36, R69, -INF , !P5 ;  /* 0xff80000045247808 */ /* 0x000fe40006800000 */
[----:B------:R-:W-:Y:S02]  /*4470*/  FSEL R60, R78, -INF , !P3 ;  /* 0xff8000004e3c7808 */ /* 0x000fe40005800000 */
[----:B------:R-:W-:Y:S02]  /*4480*/  FSEL R101, R76, -INF , !P3 ;  /* 0xff8000004c657808 */ /* 0x000fe40005800000 */
[-C--:B------:R-:W-:Y:S01]  /*4490*/  ISETP.GE.AND P5, PT, R0, R43.reuse, PT ;  /* 0x0000002b0000720c */ /* 0x080fe20003fa6270 */
[----:B------:R-:W-:Y:S01]  /*44a0*/  VIADD R0, R158, 0xf0 ;  /* 0x000000f09e007836 */ /* 0x000fe20000000000 */
[----:B------:R-:W-:-:S02]  /*44b0*/  ISETP.GE.AND P3, PT, R44, R43, PT ;  /* 0x0000002b2c00720c */ /* 0x000fc40003f66270 */
[----:B------:R-:W-:Y:S02]  /*44c0*/  FSEL R250, R79, -INF , !P2 ;  /* 0xff8000004ffa7808 */ /* 0x000fe40005000000 */
[----:B------:R-:W-:Y:S02]  /*44d0*/  FSEL R97, R77, -INF , !P2 ;  /* 0xff8000004d617808 */ /* 0x000fe40005000000 */
[----:B------:R-:W-:Y:S02]  /*44e0*/  FSEL R104, R15, -INF , !P4 ;  /* 0xff8000000f687808 */ /* 0x000fe40006000000 */
[----:B------:R-:W-:Y:S02]  /*44f0*/  FSEL R50, R13, -INF , !P4 ;  /* 0xff8000000d327808 */ /* 0x000fe40006000000 */
[----:B------:R-:W-:Y:S01]  /*4500*/  ISETP.GE.AND P2, PT, R42, R43, PT ;  /* 0x0000002b2a00720c */ /* 0x000fe20003f46270 */
[----:B------:R-:W-:Y:S01]  /*4510*/  VIADD R42, R158, 0xd9 ;  /* 0x000000d99e2a7836 */ /* 0x000fe20000000000 */
[----:B------:R-:W-:-:S02]  /*4520*/  ISETP.GT.AND P4, PT, R231, R224, PT ;  /* 0x000000e0e700720c */ /* 0x000fc40003f84270 */
[----:B------:R-:W-:Y:S02]  /*4530*/  FSEL R182, R27, -INF , !P3 ;  /* 0xff8000001bb67808 */ /* 0x000fe40005800000 */
[----:B------:R-:W-:Y:S02]  /*4540*/  FSEL R37, R25, -INF , !P3 ;  /* 0xff80000019257808 */ /* 0x000fe40005800000 */
[-C--:B------:R-:W-:Y:S01]  /*4550*/  ISETP.GE.AND P3, PT, R0, R43.reuse, PT ;  /* 0x0000002b0000720c */ /* 0x080fe20003f66270 */
[----:B------:R-:W-:Y:S01]  /*4560*/  VIADD R0, R158, 0xf8 ;  /* 0x000000f89e007836 */ /* 0x000fe20000000000 */
        /* <DEDUP_REMOVED lines=11> */
[----:B------:R-:W-:Y:S02]  /*4620*/  ISETP.GE.AND P0, PT, R158, R43, PT ;  /* 0x0000002b9e00720c */ /* 0x000fe40003f06270 */
        /* <DEDUP_REMOVED lines=27> */
.L_x_1171:
[----:B------:R-:W2:Y:S01]  /*47e0*/  LD.E R9, desc[UR4][R2.64+0x170] ;  /* 0x0001700402097980 */ /* 0x000ea2000c101900 */
[----:B------:R-:W-:Y:S02]  /*47f0*/  IADD3 R8, PT, PT, R238, -0x100, RZ ;  /* 0xffffff00ee087810 */ /* 0x000fe40007ffe0ff */
        /* <DEDUP_REMOVED lines=14> */
[----:B------:R-:W-:Y:S02]  /*48e0*/  IMAD.HI.U32 R11, R13, R11, R12 ;  /* 0x0000000b0d0b7227 */ /* 0x000fe400078e000c */
[----:B------:R-:W2:Y:S04]  /*48f0*/  LD.E.64 R12, desc[UR4][R2.64+0x20] ;  /* 0x00002004020c7980 */ /* 0x000ea8000c101b00 */
[----:B------:R-:W-:-:S04]  /*4900*/  IMAD.HI.U32 R7, R11, R0, RZ ;  /* 0x000000000b077227 */ /* 0x000fc800078e00ff */
[----:B------:R-:W-:-:S04]  /*4910*/  IMAD.HI.U32 R10, R11, R4, RZ ;  /* 0x000000040b0a7227 */ /* 0x000fc800078e00ff */
[----:B------:R-:W-:Y:S01]  /*4920*/  IMAD R11, R7, R5, R0 ;  /* 0x00000005070b7224 */ /* 0x000fe200078e0200 */
[----:B------:R-:W-:Y:S01]  /*4930*/  LOP3.LUT R0, R238, R9, RZ, 0x3c, !PT ;  /* 0x00000009ee007212 */ /* 0x000fe200078e3cff */
[----:B------:R-:W-:Y:S01]  /*4940*/  IMAD R5, R10, R5, R4 ;  /* 0x000000050a057224 */ /* 0x000fe200078e0204 */
[----:B------:R-:W-:Y:S02]  /*4950*/  LOP3.LUT R4, RZ, R9, RZ, 0x33, !PT ;  /* 0x00000009ff047212 */ /* 0x000fe400078e33ff */
[C---:B------:R-:W-:Y:S02]  /*4960*/  ISETP.GT.U32.AND P1, PT, R6.reuse, R11, PT ;  /* 0x0000000b0600720c */ /* 0x040fe40003f24070 */
[----:B------:R-:W-:Y:S02]  /*4970*/  ISETP.GT.U32.AND P3, PT, R6, R5, PT ;  /* 0x000000050600720c */ /* 0x000fe40003f64070 */
[----:B------:R-:W-:-:S09]  /*4980*/  ISETP.GE.AND P2, PT, R0, RZ, PT ;  /* 0x000000ff0000720c */ /* 0x000fd20003f46270 */
[-C--:B------:R-:W-:Y:S01]  /*4990*/  @!P1 IADD3 R11, PT, PT, R11, -R6.reuse, RZ ;  /* 0x800000060b0b9210 */ /* 0x080fe20007ffe0ff */
[----:B------:R-:W-:Y:S01]  /*49a0*/  @!P1 VIADD R7, R7, 0x1 ;  /* 0x0000000107079836 */ /* 0x000fe20000000000 */
[----:B------:R-:W-:Y:S01]  /*49b0*/  @!P3 IADD3 R10, PT, PT, R10, 0x1, RZ ;  /* 0x000000010a0ab810 */ /* 0x000fe20007ffe0ff */
[----:B------:R-:W-:Y:S01]  /*49c0*/  @!P3 IMAD.IADD R5, R5, 0x1, -R6 ;  /* 0x000000010505b824 */ /* 0x000fe200078e0a06 */
[-C--:B------:R-:W-:Y:S02]  /*49d0*/  ISETP.GE.U32.AND P4, PT, R11, R6.reuse, PT ;  /* 0x000000060b00720c */ /* 0x080fe40003f86070 */
[----:B------:R-:W-:Y:S02]  /*49e0*/  ISETP.NE.AND P1, PT, R9, RZ, PT ;  /* 0x000000ff0900720c */ /* 0x000fe40003f25270 */
[----:B------:R-:W-:-:S09]  /*49f0*/  ISETP.GE.U32.AND P5, PT, R5, R6, PT ;  /* 0x000000060500720c */ /* 0x000fd20003fa6070 */
[----:B------:R-:W-:-:S04]  /*4a00*/  @P4 VIADD R7, R7, 0x1 ;  /* 0x0000000107074836 */ /* 0x000fc80000000000 */
[----:B------:R-:W-:Y:S01]  /*4a10*/  @P5 IADD3 R10, PT, PT, R10, 0x1, RZ ;  /* 0x000000010a0a5810 */ /* 0x000fe20007ffe0ff */
[----:B------:R-:W-:-:S03]  /*4a20*/  @!P0 IMAD.MOV R7, RZ, RZ, -R7 ;  /* 0x000000ffff078224 */ /* 0x000fc600078e0a07 */
[----:B------:R-:W-:Y:S02]  /*4a30*/  @!P2 IADD3 R10, PT, PT, -R10, RZ, RZ ;  /* 0x000000ff0a0aa210 */ /* 0x000fe40007ffe1ff */
        /* <DEDUP_REMOVED lines=22> */
.L_x_1172:
[----:B------:R-:W-:Y:S05]  /*4ba0*/  BSYNC.RECONVERGENT B0 ;  /* 0x0000000000007941 */ /* 0x000fea0003800200 */
.L_x_1170:
        /* <DEDUP_REMOVED lines=66> */
.L_x_1174:
[----:B------:R-:W-:Y:S05]  /*4fd0*/  BSYNC.RECONVERGENT B0 ;  /* 0x0000000000007941 */ /* 0x000fea0003800200 */
.L_x_1173:
[----:B------:R-:W0:Y:S02]  /*4fe0*/  LDGDEPBAR ;  /* 0x00000000000079af */ /* 0x000e240000000000 */
.L_x_1169:
[----:B------:R-:W-:Y:S05]  /*4ff0*/  BSYNC.RECONVERGENT B1 ;  /* 0x0000000000017941 */ /* 0x000fea0003800200 */
.L_x_1168:
[----:B-1----:R-:W-:Y:S01]  /*5000*/  FMNMX3.FTZ R5, R140, R142, R160, !PT ;  /* 0x0000008e8c057276 */ /* 0x002fe200078100a0 */
[----:B------:R-:W3:Y:S01]  /*5010*/  LD.E R87, desc[UR4][R2.64+0xdc] ;  /* 0x0000dc0402577980 */ /* 0x000ee2000c101900 */
[----:B------:R-:W-:Y:S02]  /*5020*/  LOP3.LUT R156, R156, 0x20, R155, 0xf8, !PT ;  /* 0x000000209c9c7812 */ /* 0x000fe400078ef89b */
[----:B------:R-:W-:Y:S02]  /*5030*/  FMNMX3.FTZ R5, R5, R162, R138, !PT ;  /* 0x000000a205057276 */ /* 0x000fe4000781008a */
[----:B------:R-:W-:Y:S02]  /*5040*/  LOP3.LUT R55, R156, R153, RZ, 0xfc, !PT ;  /* 0x000000999c377212 */ /* 0x000fe400078efcff */
[----:B------:R-:W-:Y:S02]  /*5050*/  FMNMX3.FTZ R5, R5, R164, R122, !PT ;  /* 0x000000a405057276 */ /* 0x000fe4000781007a */
[----:B------:R-:W-:-:S02]  /*5060*/  LEA R55, R55, R216, 0x1 ;  /* 0x000000d837377211 */ /* 0x000fc400078e08ff */
[----:B------:R-:W-:Y:S02]  /*5070*/  FMNMX3.FTZ R5, R5, R120, R144, !PT ;  /* 0x0000007805057276 */ /* 0x000fe40007810090 */
[----:B------:R-:W-:Y:S01]  /*5080*/  IADD3 R41, PT, PT, R41, -0x2, RZ ;  /* 0xfffffffe29297810 */ /* 0x000fe20007ffe0ff */
        /* <DEDUP_REMOVED lines=72> */
[-CC-:B------:R-:W-:Y:S01]  /*5510*/  FFMA.FTZ R72, R66, R87.reuse, -R85.reuse ;  /* 0x0000005742487223 */ /* 0x180fe20000010855 */
[----:B------:R-:W1:Y:S01]  /*5520*/  SHFL.BFLY PT, R5, R4, 0x1, 0x1f ;  /* 0x0c201f0004057f89 */ /* 0x000e6200000e0000 */
[--C-:B------:R-:W-:Y:S01]  /*5530*/  FFMA.FTZ R66, R54, R87, -R85.reuse ;  /* 0x0000005736427223 */ /* 0x100fe20000010855 */
        /* <DEDUP_REMOVED lines=20> */
[--C-:B------:R-:W-:Y:S01]  /*5680*/  FFMA.FTZ R100, R112, R87, -R85.reuse ;  /* 0x0000005770647223 */ /* 0x100fe20000010855 */
[----:B------:R-:W-:Y:S01]  /*5690*/  LDSM.16.MT88.4 R32, [R55+0x5800] ;  /* 0x005800003720783b */ /* 0x000fe20000004200 */
[----:B-1----:R-:W-:Y:S01]  /*56a0*/  FMNMX.FTZ R148, R4, R5, !PT ;  /* 0x0000000504947209 */ /* 0x002fe20007810000 */
[-CC-:B------:R-:W-:Y:S01]  /*56b0*/  FFMA.FTZ R82, R110, R87.reuse, -R85.reuse ;  /* 0x000000576e527223 */ /* 0x180fe20000010855 */
[-CC-:B------:R-:W-:Y:S01]  /*56c0*/  FFMA.FTZ R191, R144, R87.reuse, -R85.reuse ;  /* 0x0000005790bf7223 */ /* 0x180fe20000010855 */
[----:B------:R-:W1:Y:S01]  /*56d0*/  LDSM.16.MT88.4 R4, [R55+0x5000] ;  /* 0x005000003704783b */ /* 0x000e620000004200 */
[----:B------:R-:W-:Y:S01]  /*56e0*/  FSETP.NEU.FTZ.AND P0, PT, R148, -INF , PT ;  /* 0xff8000009400780b */ /* 0x000fe20003f1d000 */
[----:B------:R-:W-:Y:S01]  /*56f0*/  FMUL.FTZ R84, R87, R148 ;  /* 0x0000009457547220 */ /* 0x000fe20000410000 */
[----:B------:R-:W-:Y:S01]  /*5700*/  MUFU.EX2 R211, R211 ;  /* 0x000000d300d37308 */ /* 0x000fe20000000800 */
[-CC-:B------:R-:W-:Y:S01]  /*5710*/  FFMA.FTZ R102, R168, R87.reuse, -R85.reuse ;  /* 0x00000057a8667223 */ /* 0x180fe20000010855 */
[-CC-:B------:R-:W-:Y:S01]  /*5720*/  FFMA.FTZ R149, R132, R87.reuse, -R85.reuse ;  /* 0x0000005784957223 */ /* 0x180fe20000010855 */
[-CC-:B------:R-:W-:Y:S01]  /*5730*/  FFMA.FTZ R98, R134, R87.reuse, -R85.reuse ;  /* 0x0000005786627223 */ /* 0x180fe20000010855 */
[----:B------:R-:W-:Y:S01]  /*5740*/  FSEL R84, R84, RZ, P0 ;  /* 0x000000ff54547208 */ /* 0x000fe20000000000 */
[--C-:B------:R-:W-:Y:S01]  /*5750*/  FFMA.FTZ R139, R172, R87, -R85.reuse ;  /* 0x00000057ac8b7223 */ /* 0x100fe20000010855 */
[----:B--2---:R-:W-:Y:S01]  /*5760*/  F2FP.BF16.F32.PACK_AB R21, R124, R217 ;  /* 0x000000d97c15723e */ /* 0x004fe200000010ff */
        /* <DEDUP_REMOVED lines=67> */
[-C--:B------:R-:W-:Y:S01]  /*5ba0*/  FFMA.FTZ R69, R208, R87.reuse, -R85 ;  /* 0x00000057d0457223 */ /* 0x080fe20000010855 */
[-CC-:B------:R-:W-:Y:S01]  /*5bb0*/  FFMA.FTZ R121, R121, R87.reuse, -R84.reuse ;  /* 0x0000005779797223 */ /* 0x180fe20000010854 */
[-CC-:B------:R-:W-:Y:S01]  /*5bc0*/  FFMA.FTZ R162, R123, R87.reuse, -R84.reuse ;  /* 0x000000577ba27223 */ /* 0x180fe20000010854 */
[-CC-:B------:R-:W-:Y:S01]  /*5bd0*/  FFMA.FTZ R119, R119, R87.reuse, -R84.reuse ;  /* 0x0000005777777223 */ /* 0x180fe20000010854 */
[----:B------:R-:W-:Y:S01]  /*5be0*/  FFMA.FTZ R164, R117, R87, -R84 ;  /* 0x0000005775a47223 */ /* 0x000fe20000010854 */
[----:B------:R-:W-:Y:S01]  /*5bf0*/  FADD.FTZ R124, R217, R124 ;  /* 0x0000007cd97c7221 */ /* 0x000fe20000010000 */
[----:B------:R-:W-:Y:S01]  /*5c00*/  MUFU.EX2 R187, R187 ;  /* 0x000000bb00bb7308 */ /* 0x000fe20000000800 */
[C---:B------:R-:W-:Y:S01]  /*5c10*/  HMMA.16816.F32.BF16 R24, R20.reuse, R12, RZ ;  /* 0x0000000c1418723c */ /* 0x040fe200000418ff */
[----:B---3--:R-:W-:Y:S01]  /*5c20*/  F2FP.BF16.F32.PACK_AB R13, R108, R207 ;  /* 0x000000cf6c0d723e */ /* 0x008fe200000010ff */
[----:B------:R-:W-:Y:S01]  /*5c30*/  FADD.FTZ R227, R126, R227 ;  /* 0x000000e37ee37221 */ /* 0x000fe20000010000 */
[----:B------:R-:W-:Y:S01]  /*5c40*/  FADD.FTZ R211, R211, R124 ;  /* 0x0000007cd3d37221 */ /* 0x000fe20000010000 */
        /* <DEDUP_REMOVED lines=45> */
[----:B------:R-:W-:Y:S01]  /*5f20*/  FFMA.FTZ R239, R44, R87, -R85 ;  /* 0x000000572cef7223 */ /* 0x000fe20000010855 */
[----:B------:R-:W-:-:S05]  /*5f30*/  ISETP.GE.AND P0, PT, R41, R224, PT ;  /* 0x000000e02900720c */ /* 0x000fca0003f06270 */
        /* <DEDUP_REMOVED lines=202> */
[----:B------:R-:W-:-:S05]  /*6be0*/  FADD.FTZ R161, R161, R144 ;  /* 0x00000090a1a17221 */ /* 0x000fca0000010000 */
[----:B------:R-:W2:Y:S01]  /*6bf0*/  MUFU.EX2 R103, R103 ;  /* 0x0000006700677308 */ /* 0x000ea20000000800 */
[----:B------:R-:W-:Y:S01]  /*6c00*/  HMMA.16816.F32.BF16 R28, R32, R30, R20 ;  /* 0x0000001e201c723c */ /* 0x000fe20000041814 */
[----:B------:R-:W-:Y:S01]  /*6c10*/  FADD.FTZ R20, R96, R139 ;  /* 0x0000008b60147221 */ /* 0x000fe20000010000 */
[----:B-----5:R-:W-:Y:S02]  /*6c20*/  F2FP.BF16.F32.PACK_AB R33, R61, R62 ;  /* 0x0000003e3d21723e */ /* 0x020fe400000010ff */
[----:B---3--:R-:W-:Y:S01]  /*6c30*/  F2FP.BF16.F32.PACK_AB R35, R59, R60 ;  /* 0x0000003c3b23723e */ /* 0x008fe200000010ff */
[----:B------:R-:W-:Y:S02]  /*6c40*/  FADD.FTZ R105, R105, R20 ;  /* 0x0000001469697221 */ /* 0x000fe40000010000 */
[----:B------:R-:W-:Y:S01]  /*6c50*/  MUFU.EX2 R101, R101 ;  /* 0x0000006500657308 */ /* 0x000fe20000000800 */
[----:B------:R-:W3:Y:S01]  /*6c60*/  LDSM.16.MT88.4 R20, [R55+0x8000] ;  /* 0x008000003714783b */ /* 0x000ee20000004200 */
[----:B------:R-:W-:-:S04]  /*6c70*/  FADD.FTZ R94, R94, R105 ;  /* 0x000000695e5e7221 */ /* 0x000fc80000010000 */
[----:B------:R-:W-:Y:S02]  /*6c80*/  FADD.FTZ R99, R99, R94 ;  /* 0x0000005e63637221 */ /* 0x000fe40000010000 */
[----:B------:R-:W5:Y:S01]  /*6c90*/  MUFU.EX2 R100, R97 ;  /* 0x0000006100647308 */ /* 0x000f620000000800 */
[----:B--2---:R-:W-:-:S07]  /*6ca0*/  F2FP.BF16.F32.PACK_AB R32, R103, R106 ;  /* 0x0000006a6720723e */ /* 0x004fce00000010ff */
[----:B------:R2:W-:Y:S08]  /*6cb0*/  MUFU.EX2 R96, R91 ;  /* 0x0000005b00607308 */ /* 0x0005f00000000800 */
[----:B------:R-:W-:Y:S01]  /*6cc0*/  MUFU.EX2 R58, R58 ;  /* 0x0000003a003a7308 */ /* 0x000fe20000000800 */
[----:B-----5:R-:W-:-:S07]  /*6cd0*/  F2FP.BF16.F32.PACK_AB R34, R100, R101 ;  /* 0x000000656422723e */ /* 0x020fce00000010ff */
[C---:B-1----:R-:W-:Y:S01]  /*6ce0*/  HMMA.16816.F32.BF16 R8, R32.reuse, R16, R8 ;  /* 0x000000102008723c */ /* 0x042fe20000041808 */
[-C--:B--2---:R-:W-:Y:S01]  /*6cf0*/  FFMA.FTZ R91, R36, R87.reuse, -R84 ;  /* 0x00000057245b7223 */ /* 0x084fe20000010854 */
[----:B------:R-:W-:Y:S01]  /*6d00*/  FADD.FTZ R16, R92, R99 ;  /* 0x000000635c107221 */ /* 0x000fe20000010000 */
[----:B------:R-:W1:Y:S01]  /*6d10*/  MUFU.EX2 R57, R57 ;  /* 0x0000003900397308 */ /* 0x000e620000000800 */
[----:B------:R-:W-:Y:S02]  /*6d20*/  FFMA.FTZ R36, R88, R87, -R85 ;  /* 0x0000005758247223 */ /* 0x000fe40000010855 */
[----:B------:R-:W-:Y:S02]  /*6d30*/  FADD.FTZ R17, R95, R16 ;  /* 0x000000105f117221 */ /* 0x000fe40000010000 */
[----:B------:R-:W-:Y:S02]  /*6d40*/  HMMA.16816.F32.BF16 R4, R32, R18, R4 ;  /* 0x000000122004723c */ /* 0x000fe40000041804 */
[----:B------:R-:W-:Y:S01]  /*6d50*/  FADD.FTZ R17, R90, R17 ;  /* 0x000000115a117221 */ /* 0x000fe20000010000 */
[----:B------:R-:W-:Y:S03]  /*6d60*/  MUFU.EX2 R56, R56 ;  /* 0x0000003800387308 */ /* 0x000fe60000000800 */
[----:B------:R-:W-:-:S02]  /*6d70*/  FADD.FTZ R86, R86, R17 ;  /* 0x0000001156567221 */ /* 0x000fc40000010000 */
[C---:B----4-:R-:W-:Y:S01]  /*6d80*/  HMMA.16816.F32.BF16 R24, R32.reuse, R12, R24 ;  /* 0x0000000c2018723c */ /* 0x050fe20000041818 */
[----:B------:R-:W2:Y:S01]  /*6d90*/  LDSM.16.MT88.4 R16, [R54+0x8000] ;  /* 0x008000003610783b */ /* 0x000ea20000004200 */
[----:B------:R-:W-:Y:S01]  /*6da0*/  FADD.FTZ R83, R83, R86 ;  /* 0x0000005653537221 */ /* 0x000fe20000010000 */
[----:B------:R-:W4:Y:S01]  /*6db0*/  MUFU.EX2 R137, R137 ;  /* 0x0000008900897308 */ /* 0x000f220000000800 */
[----:B-1----:R-:W-:Y:S02]  /*6dc0*/  F2FP.BF16.F32.PACK_AB R13, R57, R58 ;  /* 0x0000003a390d723e */ /* 0x002fe400000010ff */
[----:B------:R-:W-:Y:S02]  /*6dd0*/  FADD.FTZ R82, R82, R83 ;  /* 0x0000005352527221 */ /* 0x000fe40000010000 */
[----:B------:R-:W-:Y:S01]  /*6de0*/  HMMA.16816.F32.BF16 R28, R32, R14, R28 ;  /* 0x0000000e201c723c */ /* 0x000fe2000004181c */
[----:B------:R-:W-:Y:S01]  /*6df0*/  FADD.FTZ R32, R150, R161 ;  /* 0x000000a196207221 */ /* 0x000fe20000010000 */
[----:B------:R-:W-:Y:S01]  /*6e00*/  FADD.FTZ R81, R81, R82 ;  /* 0x0000005251517221 */ /* 0x000fe20000010000 */
[----:B------:R-:W1:Y:S01]  /*6e10*/  MUFU.EX2 R93, R93 ;  /* 0x0000005d005d7308 */ /* 0x000e620000000800 */
[-C--:B------:R-:W-:Y:S01]  /*6e20*/  FFMA.FTZ R82, R37, R87.reuse, -R84 ;  /* 0x0000005725527223 */ /* 0x080fe20000010854 */
[----:B------:R-:W-:Y:S01]  /*6e30*/  FADD.FTZ R32, R159, R32 ;  /* 0x000000209f207221 */ /* 0x000fe20000010000 */
[-CC-:B------:R-:W-:Y:S01]  /*6e40*/  FFMA.FTZ R37, R42, R87.reuse, -R84.reuse ;  /* 0x000000572a257223 */ /* 0x180fe20000010854 */
[-C--:B------:R-:W-:Y:S01]  /*6e50*/  FFMA.FTZ R42, R38, R87.reuse, -R84 ;  /* 0x00000057262a7223 */ /* 0x080fe20000010854 */
[-C--:B------:R-:W-:Y:S01]  /*6e60*/  FFMA.FTZ R38, R46, R87.reuse, -R85 ;  /* 0x000000572e267223 */ /* 0x080fe20000010855 */
[----:B------:R-:W-:Y:S01]  /*6e70*/  FADD.FTZ R147, R147, R32 ;  /* 0x0000002093937221 */ /* 0x000fe20000010000 */
[----:B------:R-:W-:Y:S01]  /*6e80*/  FFMA.FTZ R46, R53, R87, -R84 ;  /* 0x00000057352e7223 */ /* 0x000fe20000010854 */
[----:B------:R-:W-:Y:S01]  /*6e90*/  MUFU.EX2 R89, R89 ;  /* 0x0000005900597308 */ /* 0x000fe20000000800 */
[----:B----4-:R-:W-:Y:S01]  /*6ea0*/  F2FP.BF16.F32.PACK_AB R15, R137, R56 ;  /* 0x00000038890f723e */ /* 0x010fe200000010ff */
[----:B------:R-:W-:Y:S01]  /*6eb0*/  FADD.FTZ R152, R152, R147 ;  /* 0x0000009398987221 */ /* 0x000fe20000010000 */
[----:B------:R-:W4:Y:S03]  /*6ec0*/  LDSM.16.MT88.4 R32, [R55+0x8400] ;  /* 0x008400003720783b */ /* 0x000f260000004200 */
[----:B------:R-:W-:-:S02]  /*6ed0*/  FADD.FTZ R141, R141, R152 ;  /* 0x000000988d8d7221 */ /* 0x000fc40000010000 */
[----:B------:R-:W5:Y:S01]  /*6ee0*/  MUFU.EX2 R92, R91 ;  /* 0x0000005b005c7308 */ /* 0x000f620000000800 */
[----:B-1----:R-:W-:Y:S01]  /*6ef0*/  F2FP.BF16.F32.PACK_AB R12, R96, R93 ;  /* 0x0000005d600c723e */ /* 0x002fe200000010ff */
[----:B------:R-:W-:-:S04]  /*6f00*/  FADD.FTZ R141, R156, R141 ;  /* 0x0000008d9c8d7221 */ /* 0x000fc80000010000 */
[----:B------:R-:W-:Y:S02]  /*6f10*/  FADD.FTZ R158, R158, R141 ;  /* 0x0000008d9e9e7221 */ /* 0x000fe40000010000 */
[----:B------:R-:W-:Y:S02]  /*6f20*/  MUFU.EX2 R120, R120 ;  /* 0x0000007800787308 */ /* 0x000fe40000000800 */
[----:B------:R-:W-:-:S04]  /*6f30*/  FADD.FTZ R158, R135, R158 ;  /* 0x0000009e879e7221 */ /* 0x000fc80000010000 */
[----:B------:R-:W-:Y:S02]  /*6f40*/  FADD.FTZ R129, R129, R158 ;  /* 0x0000009e81817221 */ /* 0x000fe40000010000 */
[----:B------:R-:W1:Y:S01]  /*6f50*/  MUFU.EX2 R169, R169 ;  /* 0x000000a900a97308 */ /* 0x000e620000000800 */
[----:B-----5:R-:W-:Y:S01]  /*6f60*/  F2FP.BF16.F32.PACK_AB R14, R92, R89 ;  /* 0x000000595c0e723e */ /* 0x020fe200000010ff */
[----:B------:R-:W-:-:S04]  /*6f70*/  FADD.FTZ R146, R146, R129 ;  /* 0x0000008192927221 */ /* 0x000fc80000010000 */
[----:B------:R-:W-:Y:S02]  /*6f80*/  FADD.FTZ R127, R127, R146 ;  /* 0x000000927f7f7221 */ /* 0x000fe40000010000 */
[C---:B---3--:R-:W-:Y:S01]  /*6f90*/  HMMA.16816.F32.BF16 R8, R12.reuse, R20, R8 ;  /* 0x000000140c08723c */ /* 0x048fe20000041808 */
[----:B------:R-:W-:Y:S01]  /*6fa0*/  FADD.FTZ R20, R80, R81 ;  /* 0x0000005150147221 */ /* 0x000fe20000010000 */
[----:B------:R-:W-:Y:S01]  /*6fb0*/  FADD.FTZ R160, R160, R127 ;  /* 0x0000007fa0a07221 */ /* 0x000fe20000010000 */
[----:B------:R-:W-:Y:S02]  /*6fc0*/  MUFU.EX2 R140, R140 ;  /* 0x0000008c008c7308 */ /* 0x000fe40000000800 */
[----:B------:R-:W-:Y:S01]  /*6fd0*/  FADD.FTZ R79, R79, R20 ;  /* 0x000000144f4f7221 */ /* 0x000fe20000010000 */
[----:B------:R-:W-:Y:S02]  /*6fe0*/  FADD.FTZ R121, R121, R160 ;  /* 0x000000a079797221 */ /* 0x000fe40000010000 */
[----:B------:R-:W-:Y:S01]  /*6ff0*/  HMMA.16816.F32.BF16 R4, R12, R22, R4 ;  /* 0x000000160c04723c */ /* 0x000fe20000041804 */
[----:B------:R-:W-:Y:S01]  /*7000*/  FADD.FTZ R78, R78, R79 ;  /* 0x0000004f4e4e7221 */ /* 0x000fe20000010000 */
[----:B------:R-:W3:Y:S01]  /*7010*/  LDSM.16.MT88.4 R20, [R54+0x8400] ;  /* 0x008400003614783b */ /* 0x000ee20000004200 */
[----:B------:R-:W-:Y:S01]  /*7020*/  FADD.FTZ R162, R162, R121 ;  /* 0x00000079a2a27221 */ /* 0x000fe20000010000 */
[----:B------:R-:W5:Y:S01]  /*7030*/  MUFU.EX2 R157, R157 ;  /* 0x0000009d009d7308 */ /* 0x000f620000000800 */
[----:B------:R-:W-:-:S02]  /*7040*/  FADD.FTZ R77, R77, R78 ;  /* 0x0000004e4d4d7221 */ /* 0x000fc40000010000 */
[----:B------:R-:W-:Y:S01]  /*7050*/  FADD.FTZ R119, R119, R162 ;  /* 0x000000a277777221 */ /* 0x000fe20000010000 */
[C---:B--2---:R-:W-:Y:S01]  /*7060*/  HMMA.16816.F32.BF16 R24, R12.reuse, R16, R24 ;  /* 0x000000100c18723c */ /* 0x044fe20000041818 */
[----:B------:R-:W-:Y:S02]  /*7070*/  FADD.FTZ R76, R76, R77 ;  /* 0x0000004d4c4c7221 */ /* 0x000fe40000010000 */
[----:B------:R-:W-:Y:S01]  /*7080*/  FADD.FTZ R164, R164, R119 ;  /* 0x00000077a4a47221 */ /* 0x000fe20000010000 */
[----:B------:R-:W-:Y:S01]  /*7090*/  MUFU.EX2 R39, R39 ;  /* 0x0000002700277308 */ /* 0x000fe20000000800 */
[----:B------:R-:W-:Y:S02]  /*70a0*/  FADD.FTZ R75, R75, R76 ;  /* 0x0000004c4b4b7221 */ /* 0x000fe40000010000 */
[----:B------:R-:W-:Y:S01]  /*70b0*/  FADD.FTZ R113, R113, R164 ;  /* 0x000000a471717221 */ /* 0x000fe20000010000 */
[----:B------:R-:W-:Y:S01]  /*70c0*/  HMMA.16816.F32.BF16 R28, R12, R18, R28 ;  /* 0x000000120c1c723c */ /* 0x000fe2000004181c */
[----:B------:R-:W-:Y:S01]  /*70d0*/  FADD.FTZ R74, R74, R75 ;  /* 0x0000004b4a4a7221 */ /* 0x000fe20000010000 */
[----:B-1----:R-:W-:Y:S01]  /*70e0*/  F2FP.BF16.F32.PACK_AB R13, R169, R120 ;  /* 0x00000078a90d723e */ /* 0x002fe200000010ff */
[----:B------:R-:W-:Y:S01]  /*70f0*/  FADD.FTZ R130, R130, R113 ;  /* 0x0000007182827221 */ /* 0x000fe20000010000 */
[----:B------:R-:W1:Y:S01]  /*7100*/  MUFU.EX2 R80, R82 ;  /* 0x0000005200507308 */ /* 0x000e620000000800 */
[----:B------:R-:W-:Y:S01]  /*7110*/  FADD.FTZ R73, R73, R74 ;  /* 0x0000004a49497221 */ /* 0x000fe20000010000 */
[----:B-----5:R-:W-:Y:S01]  /*7120*/  F2FP.BF16.F32.PACK_AB R15, R157, R140 ;  /* 0x0000008c9d0f723e */ /* 0x020fe200000010ff */
[----:B------:R-:W-:-:S02]  /*7130*/  FADD.FTZ R111, R111, R130 ;  /* 0x000000826f6f7221 */ /* 0x000fc40000010000 */
[----:B------:R-:W-:Y:S02]  /*7140*/  FADD.FTZ R72, R72, R73 ;  /* 0x0000004948487221 */ /* 0x000fe40000010000 */
[----:B------:R-:W-:Y:S01]  /*7150*/  FADD.FTZ R111, R116, R111 ;  /* 0x0000006f746f7221 */ /* 0x000fe20000010000 */
[----:B------:R-:W-:Y:S01]  /*7160*/  MUFU.EX2 R37, R37 ;  /* 0x0000002500257308 */ /* 0x000fe20000000800 */
[----:B------:R-:W-:Y:S02]  /*7170*/  FADD.FTZ R17, R71, R72 ;  /* 0x0000004847117221 */ /* 0x000fe40000010000 */
[----:B------:R-:W-:Y:S02]  /*7180*/  FADD.FTZ R106, R106, R111 ;  /* 0x0000006f6a6a7221 */ /* 0x000fe40000010000 */
[----:B------:R-:W-:Y:S02]  /*7190*/  FADD.FTZ R70, R70, R17 ;  /* 0x0000001146467221 */ /* 0x000fe40000010000 */
[----:B------:R-:W2:Y:S01]  /*71a0*/  LDSM.16.MT88.4 R16, [R55+0x8800] ;  /* 0x008800003710783b */ /* 0x000ea20000004200 */
[----:B------:R-:W5:Y:S01]  /*71b0*/  MUFU.EX2 R42, R42 ;  /* 0x0000002a002a7308 */ /* 0x000f620000000800 */
[----:B------:R-:W-:Y:S01]  /*71c0*/  FADD.FTZ R69, R69, R70 ;  /* 0x0000004645457221 */ /* 0x000fe20000010000 */
[----:B-1----:R-:W-:Y:S01]  /*71d0*/  F2FP.BF16.F32.PACK_AB R12, R80, R39 ;  /* 0x00000027500c723e */ /* 0x002fe200000010ff */
        /* <DEDUP_REMOVED lines=15> */
[----:B------:R-:W-:Y:S01]  /*72d0*/  FADD.FTZ R63, R63, R64 ;  /* 0x000000403f3f7221 */ /* 0x000fe20000010000 */
[C---:B----4-:R-:W-:Y:S01]  /*72e0*/  HMMA.16816.F32.BF16 R8, R12.reuse, R32, R8 ;  /* 0x000000200c08723c */ /* 0x050fe20000041808 */
[----:B------:R-:W-:Y:S02]  /*72f0*/  FADD.FTZ R92, R92, R89 ;  /* 0x000000595c5c7221 */ /* 0x000fe40000010000 */
[----:B------:R-:W-:Y:S02]  /*7300*/  FADD.FTZ R62, R62, R63 ;  /* 0x0000003f3e3e7221 */ /* 0x000fe40000010000 */
[----:B------:R-:W-:Y:S01]  /*7310*/  FADD.FTZ R39, R39, R92 ;  /* 0x0000005c27277221 */ /* 0x000fe20000010000 */
[----:B------:R-:W4:Y:S01]  /*7320*/  MUFU.EX2 R104, R104 ;  /* 0x0000006800687308 */ /* 0x000f220000000800 */
[----:B------:R-:W-:Y:S01]  /*7330*/  FADD.FTZ R61, R61, R62 ;  /* 0x0000003e3d3d7221 */ /* 0x000fe20000010000 */
[----:B------:R-:W-:Y:S01]  /*7340*/  HMMA.16816.F32.BF16 R4, R12, R34, R4 ;  /* 0x000000220c04723c */ /* 0x000fe20000041804 */
[----:B------:R-:W5:Y:S01]  /*7350*/  LDSM.16.MT88.4 R32, [R54+0x8800] ;  /* 0x008800003620783b */ /* 0x000f620000004200 */
[----:B------:R-:W-:Y:S01]  /*7360*/  FADD.FTZ R80, R80, R39 ;  /* 0x0000002750507221 */ /* 0x000fe20000010000 */
[----:B------:R-:W-:-:S03]  /*7370*/  FADD.FTZ R60, R60, R61 ;  /* 0x0000003d3c3c7221 */ /* 0x000fc60000010000 */
[----:B------:R-:W-:Y:S01]  /*7380*/  MUFU.EX2 R46, R46 ;  /* 0x0000002e002e7308 */ /* 0x000fe20000000800 */
[----:B------:R-:W-:Y:S01]  /*7390*/  FADD.FTZ R59, R59, R60 ;  /* 0x0000003c3b3b7221 */ /* 0x000fe20000010000 */
[----:B---3--:R-:W-:Y:S01]  /*73a0*/  HMMA.16816.F32.BF16 R24, R12, R20, R24 ;  /* 0x000000140c18723c */ /* 0x008fe20000041818 */
[----:B-1----:R-:W-:Y:S02]  /*73b0*/  F2FP.BF16.F32.PACK_AB R21, R136, R133 ;  /* 0x000000858815723e */ /* 0x002fe400000010ff */
[----:B------:R-:W-:-:S03]  /*73c0*/  FADD.FTZ R58, R58, R59 ;  /* 0x0000003b3a3a7221 */ /* 0x000fc60000010000 */
[----:B------:R-:W1:Y:S01]  /*73d0*/  MUFU.EX2 R71, R52 ;  /* 0x0000003400477308 */ /* 0x000e620000000800 */
[----:B------:R-:W-:Y:S01]  /*73e0*/  FADD.FTZ R57, R57, R58 ;  /* 0x0000003a39397221 */ /* 0x000fe20000010000 */
[----:B------:R-:W-:Y:S01]  /*73f0*/  HMMA.16816.F32.BF16 R28, R12, R22, R28 ;  /* 0x000000160c1c723c */ /* 0x000fe2000004181c */
[----:B------:R-:W3:Y:S01]  /*7400*/  LDSM.16.MT88.4 R12, [R55+0x8c00] ;  /* 0x008c0000370c783b */ /* 0x000ee20000004200 */
[----:B----4-:R-:W-:Y:S01]  /*7410*/  F2FP.BF16.F32.PACK_AB R23, R104, R117 ;  /* 0x000000756817723e */ /* 0x010fe200000010ff */
[----:B------:R-:W-:-:S03]  /*7420*/  FADD.FTZ R56, R56, R57 ;  /* 0x0000003938387221 */ /* 0x000fc60000010000 */
[----:B------:R-:W-:Y:S01]  /*7430*/  MUFU.EX2 R51, R51 ;  /* 0x0000003300337308 */ /* 0x000fe20000000800 */
[----:B------:R-:W-:-:S04]  /*7440*/  FADD.FTZ R137, R137, R56 ;  /* 0x0000003889897221 */ /* 0x000fc80000010000 */
[----:B------:R-:W-:-:S03]  /*7450*/  FADD.FTZ R120, R120, R137 ;  /* 0x0000008978787221 */ /* 0x000fc60000010000 */
[----:B------:R-:W4:Y:S01]  /*7460*/  MUFU.EX2 R50, R50 ;  /* 0x0000003200327308 */ /* 0x000f220000000800 */
[----:B-1----:R-:W-:Y:S01]  /*7470*/  F2FP.BF16.F32.PACK_AB R20, R71, R46 ;  /* 0x0000002e4714723e */ /* 0x002fe200000010ff */
[----:B------:R-:W1:Y:S01]  /*7480*/  LDSM.16.MT88.4 R52, [R54+0x8c00] ;  /* 0x008c00003634783b */ /* 0x000e620000004200 */
[----:B------:R-:W-:-:S05]  /*7490*/  FADD.FTZ R169, R169, R120 ;  /* 0x00000078a9a97221 */ /* 0x000fca0000010000 */
[----:B------:R-:W-:Y:S08]  /*74a0*/  MUFU.EX2 R36, R36 ;  /* 0x0000002400247308 */ /* 0x000ff00000000800 */
[----:B------:R-:W5:Y:S01]  /*74b0*/  MUFU.EX2 R47, R47 ;  /* 0x0000002f002f7308 */ /* 0x000f620000000800 */
[----:B----4-:R-:W-:-:S07]  /*74c0*/  F2FP.BF16.F32.PACK_AB R22, R50, R51 ;  /* 0x000000333216723e */ /* 0x010fce00000010ff */
[----:B------:R-:W-:Y:S01]  /*74d0*/  MUFU.EX2 R38, R38 ;  /* 0x0000002600267308 */ /* 0x000fe20000000800 */
[C---:B--2---:R-:W-:Y:S07]  /*74e0*/  HMMA.16816.F32.BF16 R8, R20.reuse, R16, R8 ;  /* 0x000000101408723c */ /* 0x044fee0000041808 */
[----:B------:R-:W-:Y:S01]  /*74f0*/  MUFU.EX2 R49, R49 ;  /* 0x0000003100317308 */ /* 0x000fe20000000800 */
[----:B------:R-:W-:Y:S01]  /*7500*/  HMMA.16816.F32.BF16 R4, R20, R18, R4 ;  /* 0x000000121404723c */ /* 0x000fe20000041804 */
[----:B-----5:R-:W-:-:S06]  /*7510*/  F2FP.BF16.F32.PACK_AB R17, R47, R36 ;  /* 0x000000242f11723e */ /* 0x020fcc00000010ff */
[----:B------:R-:W2:Y:S01]  /*7520*/  MUFU.EX2 R48, R48 ;  /* 0x0000003000307308 */ /* 0x000ea20000000800 */
[C---:B------:R-:W-:Y:S07]  /*7530*/  HMMA.16816.F32.BF16 R24, R20.reuse, R32, R24 ;  /* 0x000000201418723c */ /* 0x040fee0000041818 */
[----:B------:R-:W-:Y:S01]  /*7540*/  MUFU.EX2 R45, R45 ;  /* 0x0000002d002d7308 */ /* 0x000fe20000000800 */
[----:B------:R-:W-:Y:S07]  /*7550*/  HMMA.16816.F32.BF16 R28, R20, R34, R28 ;  /* 0x00000022141c723c */ /* 0x000fee000004181c */
[----:B------:R-:W4:Y:S01]  /*7560*/  MUFU.EX2 R244, R244 ;  /* 0x000000f400f47308 */ /* 0x000f220000000800 */
[----:B--2---:R-:W-:-:S07]  /*7570*/  F2FP.BF16.F32.PACK_AB R16, R48, R49 ;  /* 0x000000313010723e */ /* 0x004fce00000010ff */
[----:B------:R-:W2:Y:S01]  /*7580*/  MUFU.EX2 R239, R239 ;  /* 0x000000ef00ef7308 */ /* 0x000ea20000000800 */
[----:B----4-:R-:W-:Y:S02]  /*7590*/  F2FP.BF16.F32.PACK_AB R18, R244, R45 ;  /* 0x0000002df412723e */ /* 0x010fe400000010ff */
[----:B--2---:R-:W-:-:S07]  /*75a0*/  F2FP.BF16.F32.PACK_AB R19, R239, R38 ;  /* 0x00000026ef13723e */ /* 0x004fce00000010ff */
        /* <DEDUP_REMOVED lines=26> */
[----:B------:R-:W-:Y:S02]  /*7750*/  IMAD.MOV.U32 R153, RZ, RZ, R0 ;  /* 0x000000ffff997224 */ /* 0x000fe400078e0000 */
[----:B------:R-:W-:Y:S01]  /*7760*/  IMAD.MOV.U32 R151, RZ, RZ, R148 ;  /* 0x000000ffff977224 */ /* 0x000fe200078e0094 */
[----:B------:R-:W-:-:S13]  /*7770*/  ISETP.NE.AND.EX P3, PT, R243, RZ, PT, P3 ;  /* 0x000000fff300720c */ /* 0x000fda0003f65330 */
.L_x_1182:
        /* <DEDUP_REMOVED lines=17> */
[----:B------:R-:W-:Y:S01]  /*7890*/  VIADD R6, R238, 0xffffff00 ;  /* 0xffffff00ee067836 */ /* 0x000fe20000000000 */
[----:B------:R-:W2:Y:S01]  /*78a0*/  LD.E R11, desc[UR4][R2.64+0x170] ;  /* 0x00017004020b7980 */ /* 0x000ea2000c101900 */
[----:B------:R-:W-:Y:S02]  /*78b0*/  IABS R7, R238 ;  /* 0x000000ee00077213 */ /* 0x000fe40000000000 */
[-C--:B--2---:R-:W-:Y:S02]  /*78c0*/  IABS R10, R11.reuse ;  /* 0x0000000b000a7213 */ /* 0x084fe40000000000 */
[-C--:B------:R-:W-:Y:S02]  /*78d0*/  IABS R8, R11.reuse ;  /* 0x0000000b00087213 */ /* 0x080fe40000000000 */
[----:B------:R-:W1:Y:S02]  /*78e0*/  I2F.RP R9, R10 ;  /* 0x0000000a00097306 */ /* 0x000e640000209400 */
[----:B------:R-:W-:Y:S08]  /*78f0*/  IADD3 R8, PT, PT, RZ, -R8, RZ ;  /* 0x80000008ff087210 */ /* 0x000ff00007ffe0ff */
[----:B-1----:R-:W1:Y:S02]  /*7900*/  MUFU.RCP R5, R9 ;  /* 0x0000000900057308 */ /* 0x002e640000001000 */
[----:B-1----:R-:W-:Y:S08]  /*7910*/  VIADD R14, R5, 0xffffffe ;  /* 0x0ffffffe050e7836 */ /* 0x002ff00000000000 */
        /* <DEDUP_REMOVED lines=31> */
[-C--:B------:R-:W-:Y:S01]  /*7b10*/  LEA R18, P1, R7, R240.reuse, 0x2 ;  /* 0x000000f007127211 */ /* 0x080fe200078210ff */
[----:B------:R-:W3:Y:S01]  /*7b20*/  LD.E.64 R12, desc[UR4][R2.64+0x40] ;  /* 0x00004004020c7980 */ /* 0x000ee2000c101b00 */
        /* <DEDUP_REMOVED lines=8> */
[-C--:B---3--:R-:W-:Y:S02]  /*7bb0*/  IMAD R5, R13, R7.reuse, RZ ;  /* 0x000000070d057224 */ /* 0x088fe400078e02ff */
[C---:B------:R-:W-:Y:S04]  /*7bc0*/  IMAD.WIDE.U32 R10, R12.reuse, R7, RZ ;  /* 0x000000070c0a7225 */ /* 0x040fe800078e00ff */
[----:B------:R-:W-:Y:S05]  /*7bd0*/  IMAD R5, R12, R6, R5 ;  /* 0x000000060c057224 */ /* 0x000fea00078e0205 */
[----:B------:R-:W-:Y:S01]  /*7be0*/  IADD3 R11, PT, PT, R11, R5, RZ ;  /* 0x000000050b0b7210 */ /* 0x000fe20007ffe0ff */
[----:B----4-:R-:W-:Y:S04]  /*7bf0*/  IMAD.IADD R9, R9, 0x1, -R8 ;  /* 0x0000000109097824 */ /* 0x010fe800078e0a08 */
[----:B--2---:R-:W-:Y:S01]  /*7c00*/  IMAD R5, R15, R9, RZ ;  /* 0x000000090f057224 */ /* 0x004fe200078e02ff */
[----:B------:R-:W-:Y:S01]  /*7c10*/  SHF.R.S32.HI R6, RZ, 0x1f, R9 ;  /* 0x0000001fff067819 */ /* 0x000fe20000011409 */
[----:B------:R-:W-:Y:S04]  /*7c20*/  IMAD.WIDE.U32 R10, R9, R14, R10 ;  /* 0x0000000e090a7225 */ /* 0x000fe800078e000a */
[----:B------:R-:W-:Y:S01]  /*7c30*/  IMAD R5, R14, R6, R5 ;  /* 0x000000060e057224 */ /* 0x000fe200078e0205 */
[C---:B------:R-:W-:Y:S03]  /*7c40*/  LEA R228, P0, R10.reuse, R4, 0x1 ;  /* 0x000000040ae47211 */ /* 0x040fe600078008ff */
[----:B------:R-:W-:Y:S05]  /*7c50*/  IMAD.IADD R5, R11, 0x1, R5 ;  /* 0x000000010b057824 */ /* 0x000fea00078e0205 */
[----:B------:R-:W-:Y:S02]  /*7c60*/  LEA.HI.X R229, R10, R0, R5, 0x1, P0 ;  /* 0x000000000ae57211 */ /* 0x000fe400000f0c05 */
.L_x_1177:
[----:B------:R-:W-:Y:S05]  /*7c70*/  BSYNC.RECONVERGENT B0 ;  /* 0x0000000000007941 */ /* 0x000fea0003800200 */
.L_x_1176:
        /* <DEDUP_REMOVED lines=19> */
[----:B------:R-:W-:Y:S02]  /*7db0*/  UMOV UR7, 0x400 ;  /* 0x0000040000077882 */ /* 0x000fe40000000000 */
[----:B------:R-:W-:Y:S01]  /*7dc0*/  @!PT LDS RZ, [RZ] ;  /* 0x00000000fffff984 */ /* 0x000fe20000000800 */
[----:B------:R-:W-:Y:S01]  /*7dd0*/  @!PT LDS RZ, [RZ] ;  /* 0x00000000fffff984 */ /* 0x000fe20000000800 */
[----:B------:R-:W-:Y:S01]  /*7de0*/  @!PT LDS RZ, [RZ] ;  /* 0x00000000fffff984 */ /* 0x000fe20000000800 */
[----:B------:R-:W-:Y:S01]  /*7df0*/  @!P1 LDGSTS.E.BYPASS.LTC128B.128 [R233+0x5800], desc[UR4][R116.64] ;  /* 0x0580000074e99fae */ /* 0x000fe2000b981a04 */
[----:B------:R-:W-:Y:S01]  /*7e00*/  @!P1 IADD3.X R119, PT, PT, R117, R112, RZ, P0, !PT ;  /* 0x0000007075779210 */ /* 0x000fe200007fe4ff */
[C---:B------:R-:W-:Y:S01]  /*7e10*/  @!P1 IMAD.WIDE.U32 R124, R222.reuse, 0x180, R116 ;  /* 0x00000180de7c9825 */ /* 0x040fe200078e0074 */
[C---:B------:R-:W-:Y:S02]  /*7e20*/  @!P1 LEA R112, P4, R222.reuse, R116, 0x7 ;  /* 0x00000074de709211 */ /* 0x040fe400078838ff */
[----:B------:R-:W-:Y:S01]  /*7e30*/  @P1 STS.128 [R233+0x6000], RZ ;  /* 0x006000ffe9001388 */ /* 0x000fe20000000c00 */
[----:B------:R-:W-:Y:S01]  /*7e40*/  LOP3.LUT R0, R155, 0xc0, R218, 0xf8, !PT ;  /* 0x000000c09b007812 */ /* 0x000fe200078ef8da */
[----:B------:R-:W-:Y:S01]  /*7e50*/  @!P1 IMAD.IADD R125, R113, 0x1, R125 ;  /* 0x00000001717d9824 */ /* 0x000fe200078e027d */
[CC--:B------:R-:W-:Y:S02]  /*7e60*/  @!P1 LEA.HI.X R113, R222.reuse, R117.reuse, R223, 0x7, P4 ;  /* 0x00000075de719211 */ /* 0x0c0fe400020f3cdf */
[----:B------:R-:W-:Y:S01]  /*7e70*/  @!PT LDS RZ, [RZ] ;  /* 0x00000000fffff984 */ /* 0x000fe20000000800 */
[----:B------:R-:W-:Y:S01]  /*7e80*/  @!PT LDS RZ, [RZ] ;  /* 0x00000000fffff984 */ /* 0x000fe20000000800 */
[----:B------:R-:W-:Y:S01]  /*7e90*/  @!PT LDS RZ, [RZ] ;  /* 0x00000000fffff984 */ /* 0x000fe20000000800 */
[----:B------:R-:W-:Y:S01]  /*7ea0*/  @!P1 LDGSTS.E.BYPASS.LTC128B.128 [R233+0x6000], desc[UR4][R118.64] ;  /* 0x0600000076e99fae */ /* 0x000fe2000b981a04 */
[----:B------:R-:W-:Y:S01]  /*7eb0*/  @!P1 IMAD.WIDE.U32 R122, R222, 0xc0, R116 ;  /* 0x000000c0de7a9825 */ /* 0x000fe200078e0074 */
[----:B------:R-:W-:Y:S01]  /*7ec0*/  LOP3.LUT R217, R154, 0x18, RZ, 0xc0, !PT ;  /* 0x000000189ad97812 */ /* 0x000fe200078ec0ff */
[----:B-1----:R-:W-:Y:S02]  /*7ed0*/  ULEA UR6, UR6, UR7, 0x18 ;  /* 0x0000000706067291 */ /* 0x002fe4000f8ec0ff */
[----:B------:R-:W-:Y:S01]  /*7ee0*/  @P1 STS.128 [R233+0x6800], RZ ;  /* 0x006800ffe9001388 */ /* 0x000fe20000000c00 */
[----:B------:R-:W-:Y:S01]  /*7ef0*/  @!P1 IMAD R115, R223, 0xc0, RZ ;  /* 0x000000c0df739824 */ /* 0x000fe200078e02ff */
[----:B------:R-:W-:Y:S01]  /*7f00*/  LOP3.LUT R149, R149, 0x20, R218, 0xf8, !PT ;  /* 0x0000002095957812 */ /* 0x000fe200078ef8da */
[----:B------:R-:W-:Y:S02]  /*7f10*/  @!P1 IMAD.WIDE.U32 R120, R222, 0x140, R116 ;  /* 0x00000140de789825 */ /* 0x000fe400078e0074 */
[----:B------:R-:W-:Y:S01]  /*7f20*/  @!PT LDS RZ, [RZ] ;  /* 0x00000000fffff984 */ /* 0x000fe20000000800 */
[----:B------:R-:W-:Y:S01]  /*7f30*/  @!PT LDS RZ, [RZ] ;  /* 0x00000000fffff984 */ /* 0x000fe20000000800 */
[----:B------:R-:W-:Y:S01]  /*7f40*/  @!PT LDS RZ, [RZ] ;  /* 0x00000000fffff984 */ /* 0x000fe20000000800 */
[----:B------:R-:W-:Y:S01]  /*7f50*/  @!P1 LDGSTS.E.BYPASS.LTC128B.128 [R233+0x6800], desc[UR4][R112.64] ;  /* 0x0680000070e99fae */ /* 0x000fe2000b981a04 */
[----:B------:R-:W-:Y:S01]  /*7f60*/  BSSY.RECONVERGENT B1, `(.L_x_1178) ;  /* 0x0000119000017945 */ /* 0x000fe20003800200 */
[----:B------:R-:W-:Y:S01]  /*7f70*/  LOP3.LUT R149, R149, R0, R217, 0xf6, !PT ;  /* 0x0000000095957212 */ /* 0x000fe200078ef6d9 */
[----:B------:R-:W-:Y:S02]  /*7f80*/  @!P1 IMAD R114, R223, 0x140, RZ ;  /* 0x00000140df729824 */ /* 0x000fe400078e02ff */
[----:B------:R-:W-:Y:S01]  /*7f90*/  @P1 STS.128 [R233+0x7000], RZ ;  /* 0x007000ffe9001388 */ /* 0x000fe20000000c00 */
[----:B------:R-:W-:Y:S01]  /*7fa0*/  @!P1 IMAD.IADD R123, R115, 0x1, R123 ;  /* 0x00000001737b9824 */ /* 0x000fe200078e027b */
[----:B------:R-:W-:Y:S01]  /*7fb0*/  MOV R216, UR6 ;  /* 0x0000000600d87c02 */ /* 0x000fe20008000f00 */
[----:B------:R-:W-:Y:S01]  /*7fc0*/  @!P1 IMAD.IADD R121, R114, 0x1, R121 ;  /* 0x0000000172799824 */ /* 0x000fe200078e0279 */
[C---:B------:R-:W-:Y:S01]  /*7fd0*/  @!P1 LEA R114, P0, R222.reuse, R116, 0x8 ;  /* 0x00000074de729211 */ /* 0x040fe200078040ff */
[----:B------:R-:W-:Y:S01]  /*7fe0*/  VIADD R231, R231, 0xffffffff ;  /* 0xffffffffe7e77836 */ /* 0x000fe20000000000 */
[----:B------:R-:W-:Y:S01]  /*7ff0*/  @!PT LDS RZ, [RZ] ;  /* 0x00000000fffff984 */ /* 0x000fe20000000800 */
[----:B------:R-:W-:Y:S01]  /*8000*/  @!PT LDS RZ, [RZ] ;  /* 0x00000000fffff984 */ /* 0x000fe20000000800 */
[----:B------:R-:W-:Y:S01]  /*8010*/  @!PT LDS RZ, [RZ] ;  /* 0x00000000fffff984 */ /* 0x000fe20000000800 */
[----:B------:R-:W-:Y:S01]  /*8020*/  @!P1 LDGSTS.E.BYPASS.LTC128B.128 [R233+0x7000], desc[UR4][R122.64] ;  /* 0x070000007ae99fae */ /* 0x000fe2000b981a04 */
[----:B------:R-:W-:Y:S01]  /*8030*/  IMAD R148, R149, 0x2, R216 ;  /* 0x0000000295947824 */ /* 0x000fe200078e02d8 */
[----:B------:R-:W-:Y:S01]  /*8040*/  @!P1 LEA.HI.X R115, R222, R117, R223, 0x8, P0 ;  /* 0x00000075de739211 */ /* 0x000fe200000f44df */
[----:B------:R-:W-:Y:S02]  /*8050*/  IMAD.MOV.U32 R149, RZ, RZ, 0x20 ;  /* 0x00000020ff957424 */ /* 0x000fe400078e00ff */
[----:B------:R-:W-:Y:S01]  /*8060*/  @P1 STS.128 [R233+0x7800], RZ ;  /* 0x007800ffe9001388 */ /* 0x000fe20000000c00 */
[----:B------:R-:W-:Y:S02]  /*8070*/  LOP3.LUT P0, RZ, R213, 0x4, RZ, 0xc0, !PT ;  /* 0x00000004d5ff7812 */ /* 0x000fe4000780c0ff */
[----:B------:R-:W-:Y:S02]  /*8080*/  ISETP.GT.AND P4, PT, R231, R224, PT ;  /* 0x000000e0e700720c */ /* 0x000fe40003f84270 */
[----:B------:R-:W-:Y:S01]  /*8090*/  @!PT LDS RZ, [RZ] ;  /* 0x00000000fffff984 */ /* 0x000fe20000000800 */
[----:B------:R-:W-:Y:S01]  /*80a0*/  @!PT LDS RZ, [RZ] ;  /* 0x00000000fffff984 */ /* 0x000fe20000000800 */
[----:B------:R-:W-:Y:S01]  /*80b0*/  @!PT LDS RZ, [RZ] ;  /* 0x00000000fffff984 */ /* 0x000fe20000000800 */
[----:B------:R1:W-:Y:S01]  /*80c0*/  @!P1 LDGSTS.E.BYPASS.LTC128B.128 [R233+0x7800], desc[UR4][R114.64] ;  /* 0x0780000072e99fae */ /* 0x0003e2000b981a04 */
[----:B------:R-:W-:Y:S04]  /*80d0*/  SEL R149, R149, 0xffffffe0, !P0 ;  /* 0xffffffe095957807 */ /* 0x000fe80004000000 */
[----:B------:R-:W-:Y:S01]  /*80e0*/  @P1 STS.128 [R233+0x8000], RZ ;  /* 0x008000ffe9001388 */ /* 0x000fe20000000c00 */
[----:B------:R-:W-:Y:S01]  /*80f0*/  IADD3 R0, PT, PT, R148, R149, RZ ;  /* 0x0000009594007210 */ /* 0x000fe20007ffe0ff */
[----:B------:R-:W-:Y:S03]  /*8100*/  IMAD.IADD R204, R214, 0x1, R149 ;  /* 0x00000001d6cc7824 */ /* 0x000fe600078e0295 */
[----:B------:R-:W-:Y:S01]  /*8110*/  @!PT LDS RZ, [RZ] ;  /* 0x00000000fffff984 */ /* 0x000fe20000000800 */
[----:B------:R-:W-:Y:S01]  /*8120*/  @!PT LDS RZ, [RZ] ;  /* 0x00000000fffff984 */ /* 0x000fe20000000800 */
[----:B------:R-:W-:Y:S01]  /*8130*/  @!PT LDS RZ, [RZ] ;  /* 0x00000000fffff984 */ /* 0x000fe20000000800 */
[----:B------:R2:W-:Y:S05]  /*8140*/  @!P1 LDGSTS.E.BYPASS.LTC128B.128 [R233+0x8000], desc[UR4][R120.64] ;  /* 0x0800000078e99fae */ /* 0x0005ea000b981a04 */
[----:B------:R-:W-:Y:S05]  /*8150*/  @P1 STS.128 [R233+0x8800], RZ ;  /* 0x008800ffe9001388 */ /* 0x000fea0000000c00 */
[----:B------:R-:W-:Y:S01]  /*8160*/  @!PT LDS RZ, [RZ] ;  /* 0x00000000fffff984 */ /* 0x000fe20000000800 */
[----:B------:R-:W-:Y:S01]  /*8170*/  @!PT LDS RZ, [RZ] ;  /* 0x00000000fffff984 */ /* 0x000fe20000000800 */
[----:B------:R-:W-:Y:S01]  /*8180*/  @!PT LDS RZ, [RZ] ;  /* 0x00000000fffff984 */ /* 0x000fe20000000800 */
[----:B------:R3:W-:Y:S05]  /*8190*/  @!P1 LDGSTS.E.BYPASS.LTC128B.128 [R233+0x8800], desc[UR4][R124.64] ;  /* 0x088000007ce99fae */ /* 0x0007ea000b981a04 */
[----:B------:R-:W-:Y:S05]  /*81a0*/  LDSM.16.M88.4 R156, [R214] ;  /* 0x00000000d69c783b */ /* 0x000fea0000000200 */
[----:B------:R-:W4:Y:S05]  /*81b0*/  LDSM.16.M88.4 R160, [R148+0x1000] ;  /* 0x0010000094a0783b */ /* 0x000f2a0000000200 */
[----:B------:R-:W5:Y:S05]  /*81c0*/  LDSM.16.M88.4 R164, [R148+0x1400] ;  /* 0x0014000094a4783b */ /* 0x000f6a0000000200 */
[----:B------:R-:W1:Y:S05]  /*81d0*/  LDSM.16.M88.4 R168, [R148+0x1800] ;  /* 0x0018000094a8783b */ /* 0x000e6a0000000200 */
[----:B------:R-:W0:Y:S05]  /*81e0*/  LDGDEPBAR ;  /* 0x00000000000079af */ /* 0x000e2a0000000000 */
[----:B------:R-:W2:Y:S05]  /*81f0*/  LDSM.16.M88.4 R172, [R148+0x1c00] ;  /* 0x001c000094ac783b */ /* 0x000eaa0000000200 */
[----:B------:R-:W3:Y:S05]  /*8200*/  LDSM.16.M88.4 R176, [R148+0x2000] ;  /* 0x0020000094b0783b */ /* 0x000eea0000000200 */
[----:B------:R-:W-:Y:S05]  /*8210*/  LDSM.16.M88.4 R180, [R148+0x3000] ;  /* 0x0030000094b4783b */ /* 0x000fea0000000200 */
[----:B------:R-:W-:Y:S05]  /*8220*/  LDSM.16.M88.4 R184, [R148+0x3400] ;  /* 0x0034000094b8783b */ /* 0x000fea0000000200 */
[----:B------:R-:W-:Y:S01]  /*8230*/  LDSM.16.M88.4 R188, [R148+0x3c00] ;  /* 0x003c000094bc783b */ /* 0x000fe20000000200 */
[C---:B----4-:R-:W-:Y:S04]  /*8240*/  HMMA.16816.F32.BF16 R4, R156.reuse, R160, RZ ;  /* 0x000000a09c04723c */ /* 0x050fe800000418ff */
[----:B------:R-:W-:Y:S04]  /*8250*/  LDSM.16.M88.4 R192, [R148+0x4000] ;  /* 0x0040000094c0783b */ /* 0x000fe80000000200 */
[C---:B------:R-:W-:Y:S01]  /*8260*/  HMMA.16816.F32.BF16 R8, R156.reuse, R162, RZ ;  /* 0x000000a29c08723c */ /* 0x040fe200000418ff */
[----:B------:R-:W4:Y:S05]  /*8270*/  LDSM.16.M88.4 R160, [R148+0x2400] ;  /* 0x0024000094a0783b */ /* 0x000f2a0000000200 */
[----:B------:R-:W-:Y:S02]  /*8280*/  LDSM.16.M88.4 R196, [R148+0x4800] ;  /* 0x0048000094c4783b */ /* 0x000fe40000000200 */
[C---:B-----5:R-:W-:Y:S03]  /*8290*/  HMMA.16816.F32.BF16 R12, R156.reuse, R164, RZ ;  /* 0x000000a49c0c723c */ /* 0x060fe600000418ff */
[----:B------:R-:W-:Y:S05]  /*82a0*/  LDSM.16.M88.4 R200, [R148+0x4c00] ;  /* 0x004c000094c8783b */ /* 0x000fea0000000200 */
[C---:B------:R-:W-:Y:S01]  /*82b0*/  HMMA.16816.F32.BF16 R16, R156.reuse, R166, RZ ;  /* 0x000000a69c10723c */ /* 0x040fe200000418ff */
[----:B------:R-:W5:Y:S05]  /*82c0*/  LDSM.16.M88.4 R164, [R148+0x2800] ;  /* 0x0028000094a4783b */ /* 0x000f6a0000000200 */
[----:B------:R-:W-:Y:S02]  /*82d0*/  LDSM.16.M88.4 R204, [R204] ;  /* 0x00000000cccc783b */ /* 0x000fe40000000200 */
[C---:B-1----:R-:W-:Y:S03]  /*82e0*/  HMMA.16816.F32.BF16 R20, R156.reuse, R168, RZ ;  /* 0x000000a89c14723c */ /* 0x042fe600000418ff */
[----:B------:R-:W-:Y:S05]  /*82f0*/  LDSM.16.M88.4 R208, [R0+0x1000] ;  /* 0x0010000000d0783b */ /* 0x000fea0000000200 */
[C---:B------:R-:W-:Y:S01]  /*8300*/  HMMA.16816.F32.BF16 R24, R156.reuse, R170, RZ ;  /* 0x000000aa9c18723c */ /* 0x040fe200000418ff */
[----:B------:R-:W1:Y:S07]  /*8310*/  LDSM.16.M88.4 R168, [R148+0x2c00] ;  /* 0x002c000094a8783b */ /* 0x000e6e0000000200 */
[C---:B--2---:R-:W-:Y:S08]  /*8320*/  HMMA.16816.F32.BF16 R28, R156.reuse, R172, RZ ;  /* 0x000000ac9c1c723c */ /* 0x044ff000000418ff */
[C---:B------:R-:W-:Y:S01]  /*8330*/  HMMA.16816.F32.BF16 R32, R156.reuse, R174, RZ ;  /* 0x000000ae9c20723c */ /* 0x040fe200000418ff */
[----:B------:R-:W2:Y:S07]  /*8340*/  LDSM.16.M88.4 R172, [R148+0x3800] ;  /* 0x0038000094ac783b */ /* 0x000eae0000000200 */
        /* <DEDUP_REMOVED lines=8> */
[----:B------:R-:W5:Y:S07]  /*83d0*/  LDSM.16.M88.4 R164, [R0+0x1800] ;  /* 0x0018000000a4783b */ /* 0x000f6e0000000200 */
[C---:B-1----:R-:W-:Y:S08]  /*83e0*/  HMMA.16816.F32.BF16 R60, R156.reuse, R168, RZ ;  /* 0x000000a89c3c723c */ /* 0x042ff000000418ff */
        /* <DEDUP_REMOVED lines=17> */
[C---:B---3--:R-:W-:Y:S08]  /*8500*/  HMMA.16816.F32.BF16 R108, R156.reuse, R176, RZ ;  /* 0x000000b09c6c723c */ /* 0x048ff000000418ff */
        /* <DEDUP_REMOVED lines=12> */
[C---:B----4-:R-:W-:Y:S08]  /*85d0*/  HMMA.16816.F32.BF16 R12, R204.reuse, R160, R12 ;  /* 0x000000a0cc0c723c */ /* 0x050ff0000004180c */
[C---:B------:R-:W-:Y:S01]  /*85e0*/  HMMA.16816.F32.BF16 R16, R204.reuse, R162, R16 ;  /* 0x000000a2cc10723c */ /* 0x040fe20000041810 */
[----:B------:R-:W2:Y:S07]  /*85f0*/  LDSM.16.M88.4 R160, [R0+0x3400] ;  /* 0x0034000000a0783b */ /* 0x000eae0000000200 */
[C---:B-----5:R-:W-:Y:S08]  /*8600*/  HMMA.16816.F32.BF16 R20, R204.reuse, R164, R20 ;  /* 0x000000a4cc14723c */ /* 0x060ff00000041814 */
        /* <DEDUP_REMOVED lines=108> */
.L_x_1181:
[----:B------:R-:W-:Y:S05]  /*8cd0*/  BSYNC.RECONVERGENT B0 ;  /* 0x0000000000007941 */ /* 0x000fea0003800200 */
.L_x_1180:
        /* <DEDUP_REMOVED lines=65> */
.L_x_1179:
[----:B------:R-:W-:Y:S05]  /*90f0*/  BSYNC.RECONVERGENT B1 ;  /* 0x0000000000017941 */ /* 0x000fea0003800200 */
.L_x_1178:
        /* <DEDUP_REMOVED lines=105> */
[-CC-:B------:R-:W-:Y:S01]  /*9790*/  FFMA.FTZ R184, R27, R149.reuse, -R152.reuse ;  /* 0x000000951bb87223 */ /* 0x180fe20000010898 */
[-CC-:B------:R-:W-:Y:S01]  /*97a0*/  FFMA.FTZ R182, R30, R149.reuse, -R152.reuse ;  /* 0x000000951eb67223 */ /* 0x180fe20000010898 */
[--C-:B------:R-:W-:Y:S01]  /*97b0*/  FFMA.FTZ R175, R31, R149, -R152.reuse ;  /* 0x000000951faf7223 */ /* 0x100fe20000010898 */
[C---:B-1----:R-:W-:Y:S01]  /*97c0*/  FMUL.FTZ R8, R151.reuse, R140 ;  /* 0x0000008c97087220 */ /* 0x042fe20000410000 */
[----:B------:R-:W-:Y:S03]  /*97d0*/  FMUL.FTZ R9, R151, R141 ;  /* 0x0000008d97097220 */ /* 0x000fe60000410000 */
[----:B------:R-:W-:Y:S01]  /*97e0*/  MUFU.EX2 R193, R193 ;  /* 0x000000c100c17308 */ /* 0x000fe20000000800 */
[-CC-:B------:R-:W-:Y:S01]  /*97f0*/  FFMA.FTZ R173, R34, R149.reuse, -R152.reuse ;  /* 0x0000009522ad7223 */ /* 0x180fe20000010898 */
[-CC-:B------:R-:W-:Y:S01]  /*9800*/  FFMA.FTZ R176, R35, R149.reuse, -R152.reuse ;  /* 0x0000009523b07223 */ /* 0x180fe20000010898 */
[-CC-:B------:R-:W-:Y:S01]  /*9810*/  FFMA.FTZ R172, R38, R149.reuse, -R152.reuse ;  /* 0x0000009526ac7223 */ /* 0x180fe20000010898 */
[-CC-:B------:R-:W-:Y:S01]  /*9820*/  FFMA.FTZ R167, R39, R149.reuse, -R152.reuse ;  /* 0x0000009527a77223 */ /* 0x180fe20000010898 */
[-CC-:B------:R-:W-:Y:S01]  /*9830*/  FFMA.FTZ R165, R42, R149.reuse, -R152.reuse ;  /* 0x000000952aa57223 */ /* 0x180fe20000010898 */
[-CC-:B------:R-:W-:Y:S01]  /*9840*/  FFMA.FTZ R197, R10, R149.reuse, -R152.reuse ;  /* 0x000000950ac57223 */ /* 0x180fe20000010898 */
[C---:B------:R-:W-:Y:S03]  /*9850*/  FMUL.FTZ R10, R150.reuse, R142 ;  /* 0x0000008e960a7220 */ /* 0x040fe60000410000 */
[----:B------:R-:W1:Y:S01]  /*9860*/  MUFU.EX2 R196, R196 ;  /* 0x000000c400c47308 */ /* 0x000e620000000800 */
[----:B------:R-:W-:Y:S01]  /*9870*/  FFMA.FTZ R200, R11, R149, -R152 ;  /* 0x000000950bc87223 */ /* 0x000fe20000010898 */
[----:B------:R-:W-:Y:S01]  /*9880*/  FMUL.FTZ R11, R150, R143 ;  /* 0x0000008f960b7220 */ /* 0x000fe20000410000 */
[-C--:B------:R-:W-:Y:S01]  /*9890*/  FFMA.FTZ R179, R21, R149.reuse, -R156 ;  /* 0x0000009515b37223 */ /* 0x080fe2000001089c */
[-CC-:B------:R-:W-:Y:S01]  /*98a0*/  FFMA.FTZ R188, R22, R149.reuse, -R152.reuse ;  /* 0x0000009516bc7223 */ /* 0x180fe20000010898 */
[-C--:B------:R-:W-:Y:S01]  /*98b0*/  FFMA.FTZ R183, R23, R149.reuse, -R152 ;  /* 0x0000009517b77223 */ /* 0x080fe20000010898 */
[-CC-:B------:R-:W-:Y:S01]  /*98c0*/  FFMA.FTZ R185, R16, R149.reuse, -R156.reuse ;  /* 0x0000009510b97223 */ /* 0x180fe2000001089c */
[----:B------:R-:W-:Y:S03]  /*98d0*/  FMUL.FTZ R16, R151, R132 ;  /* 0x0000008497107220 */ /* 0x000fe60000410000 */
[----:B------:R-:W-:Y:S01]  /*98e0*/  MUFU.EX2 R197, R197 ;  /* 0x000000c500c57308 */ /* 0x000fe20000000800 */
[----:B------:R-:W-:Y:S01]  /*98f0*/  FFMA.FTZ R190, R17, R149, -R156 ;  /* 0x0000009511be7223 */ /* 0x000fe2000001089c */
[----:B------:R-:W-:Y:S01]  /*9900*/  FMUL.FTZ R17, R151, R133 ;  /* 0x0000008597117220 */ /* 0x000fe20000410000 */
[-CC-:B------:R-:W-:Y:S01]  /*9910*/  FFMA.FTZ R189, R18, R149.reuse, -R152.reuse ;  /* 0x0000009512bd7223 */ /* 0x180fe20000010898 */
[C---:B------:R-:W-:Y:S01]  /*9920*/  FMUL.FTZ R18, R150.reuse, R134 ;  /* 0x0000008696127220 */ /* 0x040fe20000410000 */
[--C-:B------:R-:W-:Y:S01]  /*9930*/  FFMA.FTZ R192, R19, R149, -R152.reuse ;  /* 0x0000009513c07223 */ /* 0x100fe20000010898 */
[----:B------:R-:W-:Y:S01]  /*9940*/  FMUL.FTZ R19, R150, R135 ;  /* 0x0000008796137220 */ /* 0x000fe20000410000 */
[--C-:B------:R-:W-:Y:S03]  /*9950*/  FFMA.FTZ R168, R43, R149, -R152.reuse ;  /* 0x000000952ba87223 */ /* 0x100fe60000010898 */
[----:B------:R-:W2:Y:S01]  /*9960*/  MUFU.EX2 R200, R200 ;  /* 0x000000c800c87308 */ /* 0x000ea20000000800 */
[----:B-1----:R-:W-:Y:S01]  /*9970*/  F2FP.BF16.F32.PACK_AB R22, R196, R193 ;  /* 0x000000c1c416723e */ /* 0x002fe200000010ff */
        /* <DEDUP_REMOVED lines=8> */
[----:B------:R-:W-:Y:S01]  /*9a00*/  FMUL.FTZ R6, R150, R146 ;  /* 0x0000009296067220 */ /* 0x000fe20000410000 */
[-CC-:B------:R-:W-:Y:S01]  /*9a10*/  FFMA.FTZ R162, R44, R149.reuse, -R156.reuse ;  /* 0x000000952ca27223 */ /* 0x180fe2000001089c */
[-C--:B------:R-:W-:Y:S01]  /*9a20*/  FFMA.FTZ R155, R45, R149.reuse, -R156 ;  /* 0x000000952d9b7223 */ /* 0x080fe2000001089c */
[-C--:B------:R-:W-:Y:S01]  /*9a30*/  FFMA.FTZ R159, R47, R149.reuse, -R152 ;  /* 0x000000952f9f7223 */ /* 0x080fe20000010898 */
[-C--:B------:R-:W-:Y:S01]  /*9a40*/  FFMA.FTZ R153, R48, R149.reuse, -R156 ;  /* 0x0000009530997223 */ /* 0x080fe2000001089c */
[----:B------:R-:W-:Y:S03]  /*9a50*/  FFMA.FTZ R48, R54, R149, -R152 ;  /* 0x0000009536307223 */ /* 0x000fe60000010898 */
[----:B------:R-:W-:Y:S01]  /*9a60*/  MUFU.EX2 R202, R202 ;  /* 0x000000ca00ca7308 */ /* 0x000fe20000000800 */
[----:B--2---:R-:W-:Y:S01]  /*9a70*/  F2FP.BF16.F32.PACK_AB R23, R200, R197 ;  /* 0x000000c5c817723e */ /* 0x004fe200000010ff */
[-C--:B------:R-:W-:Y:S01]  /*9a80*/  FFMA.FTZ R158, R49, R149.reuse, -R156 ;  /* 0x00000095319e7223 */ /* 0x080fe2000001089c */
[-C--:B------:R-:W-:Y:S01]  /*9a90*/  FFMA.FTZ R157, R50, R149.reuse, -R152 ;  /* 0x00000095329d7223 */ /* 0x080fe20000010898 */
[-CC-:B------:R-:W-:Y:S01]  /*9aa0*/  FFMA.FTZ R44, R52, R149.reuse, -R156.reuse ;  /* 0x00000095342c7223 */ /* 0x180fe2000001089c */
[-C--:B------:R-:W-:Y:S01]  /*9ab0*/  FFMA.FTZ R43, R53, R149.reuse, -R156 ;  /* 0x00000095352b7223 */ /* 0x080fe2000001089c */
[-C--:B------:R-:W-:Y:S01]  /*9ac0*/  FFMA.FTZ R45, R55, R149.reuse, -R152 ;  /* 0x00000095372d7223 */ /* 0x080fe20000010898 */
[-CC-:B------:R-:W-:Y:S03]  /*9ad0*/  FFMA.FTZ R47, R56, R149.reuse, -R156.reuse ;  /* 0x00000095382f7223 */ /* 0x180fe6000001089c */
[----:B------:R-:W1:Y:S01]  /*9ae0*/  MUFU.EX2 R195, R195 ;  /* 0x000000c300c37308 */ /* 0x000e620000000800 */
[-CC-:B------:R-:W-:Y:S01]  /*9af0*/  FFMA.FTZ R56, R65, R149.reuse, -R156.reuse ;  /* 0x0000009541387223 */ /* 0x180fe2000001089c */
[-C--:B------:R-:W-:Y:S01]  /*9b00*/  FFMA.FTZ R50, R57, R149.reuse, -R156 ;  /* 0x0000009539327223 */ /* 0x080fe2000001089c */
[-C--:B------:R-:W-:Y:S01]  /*9b10*/  FFMA.FTZ R51, R58, R149.reuse, -R152 ;  /* 0x000000953a337223 */ /* 0x080fe20000010898 */
[-C--:B------:R-:W-:Y:S01]  /*9b20*/  FFMA.FTZ R58, R68, R149.reuse, -R156 ;  /* 0x00000095443a7223 */ /* 0x080fe2000001089c */
[-C--:B------:R-:W-:Y:S01]  /*9b30*/  FFMA.FTZ R52, R59, R149.reuse, -R152 ;  /* 0x000000953b347223 */ /* 0x080fe20000010898 */
[-CC-:B------:R-:W-:Y:S01]  /*9b40*/  FFMA.FTZ R49, R60, R149.reuse, -R156.reuse ;  /* 0x000000953c317223 */ /* 0x180fe2000001089c */
[-C--:B------:R-:W-:Y:S03]  /*9b50*/  FFMA.FTZ R46, R61, R149.reuse, -R156 ;  /* 0x000000953d2e7223 */ /* 0x080fe6000001089c */
[----:B------:R-:W-:Y:S01]  /*9b60*/  MUFU.EX2 R201, R201 ;  /* 0x000000c900c97308 */ /* 0x000fe20000000800 */
[-CC-:B------:R-:W-:Y:S01]  /*9b70*/  FFMA.FTZ R53, R62, R149.reuse, -R152.reuse ;  /* 0x000000953e357223 */ /* 0x180fe20000010898 */
[-C--:B------:R-:W-:Y:S01]  /*9b80*/  FFMA.FTZ R54, R63, R149.reuse, -R152 ;  /* 0x000000953f367223 */ /* 0x080fe20000010898 */
[-C--:B------:R-:W-:Y:S01]  /*9b90*/  FFMA.FTZ R55, R64, R149.reuse, -R156 ;  /* 0x0000009540377223 */ /* 0x080fe2000001089c */
[-CC-:B------:R-:W-:Y:S01]  /*9ba0*/  FFMA.FTZ R57, R66, R149.reuse, -R152.reuse ;  /* 0x0000009542397223 */ /* 0x180fe20000010898 */
[-C--:B------:R-:W-:Y:S01]  /*9bb0*/  FFMA.FTZ R60, R67, R149.reuse, -R152 ;  /* 0x00000095433c7223 */ /* 0x080fe20000010898 */
[-C--:B------:R-:W-:Y:S01]  /*9bc0*/  FFMA.FTZ R59, R69, R149.reuse, -R156 ;  /* 0x00000095453b7223 */ /* 0x080fe2000001089c */
[-CC-:B------:R-:W-:Y:S03]  /*9bd0*/  FFMA.FTZ R61, R70, R149.reuse, -R152.reuse ;  /* 0x00000095463d7223 */ /* 0x180fe60000010898 */
[----:B------:R-:W2:Y:S01]  /*9be0*/  MUFU.EX2 R199, R199 ;  /* 0x000000c700c77308 */ /* 0x000ea20000000800 */
[----:B-1----:R-:W-:Y:S01]  /*9bf0*/  F2FP.BF16.F32.PACK_AB R20, R195, R202 ;  /* 0x000000cac314723e */ /* 0x002fe200000010ff */
[-C--:B------:R-:W-:Y:S01]  /*9c00*/  FFMA.FTZ R62, R71, R149.reuse, -R152 ;  /* 0x00000095473e7223 */ /* 0x080fe20000010898 */
[-CC-:B------:R-:W-:Y:S01]  /*9c10*/  FFMA.FTZ R63, R72, R149.reuse, -R156.reuse ;  /* 0x00000095483f7223 */ /* 0x180fe2000001089c */
[-C--:B------:R-:W-:Y:S01]  /*9c20*/  FFMA.FTZ R64, R73, R149.reuse, -R156 ;  /* 0x0000009549407223 */ /* 0x080fe2000001089c */
[-CC-:B------:R-:W-:Y:S01]  /*9c30*/  FFMA.FTZ R65, R74, R149.reuse, -R152.reuse ;  /* 0x000000954a417223 */ /* 0x180fe20000010898 */
[-C--:B------:R-:W-:Y:S01]  /*9c40*/  FFMA.FTZ R66, R75, R149.reuse, -R152 ;  /* 0x000000954b427223 */ /* 0x080fe20000010898 */
[-CC-:B------:R-:W-:Y:S03]  /*9c50*/  FFMA.FTZ R75, R84, R149.reuse, -R156.reuse ;  /* 0x00000095544b7223 */ /* 0x180fe6000001089c */
[----:B------:R-:W-:Y:S01]  /*9c60*/  MUFU.EX2 R191, R191 ;  /* 0x000000bf00bf7308 */ /* 0x000fe20000000800 */
[-CC-:B------:R-:W-:Y:S01]  /*9c70*/  FFMA.FTZ R84, R96, R149.reuse, -R156.reuse ;  /* 0x0000009560547223 */ /* 0x180fe2000001089c */
[-C--:B------:R-:W-:Y:S01]  /*9c80*/  FFMA.FTZ R67, R76, R149.reuse, -R156 ;  /* 0x000000954c437223 */ /* 0x080fe2000001089c */
[-CC-:B------:R-:W-:Y:S01]  /*9c90*/  FFMA.FTZ R76, R83, R149.reuse, -R152.reuse ;  /* 0x00000095534c7223 */ /* 0x180fe20000010898 */
[-C--:B------:R-:W-:Y:S01]  /*9ca0*/  FFMA.FTZ R83, R94, R149.reuse, -R152 ;  /* 0x000000955e537223 */ /* 0x080fe20000010898 */
[-C--:B------:R-:W-:Y:S01]  /*9cb0*/  FFMA.FTZ R68, R77, R149.reuse, -R156 ;  /* 0x000000954d447223 */ /* 0x080fe2000001089c */
[-CC-:B------:R-:W-:Y:S01]  /*9cc0*/  FFMA.FTZ R69, R78, R149.reuse, -R152.reuse ;  /* 0x000000954e457223 */ /* 0x180fe20000010898 */
[----:B------:R-:W-:Y:S03]  /*9cd0*/  FFMA.FTZ R72, R79, R149, -R152 ;  /* 0x000000954f487223 */ /* 0x000fe60000010898 */
[----:B------:R-:W1:Y:S01]  /*9ce0*/  MUFU.EX2 R185, R185 ;  /* 0x000000b900b97308 */ /* 0x000e620000000800 */
[----:B--2---:R-:W-:Y:S01]  /*9cf0*/  F2FP.BF16.F32.PACK_AB R21, R199, R201 ;  /* 0x000000c9c715723e */ /* 0x004fe200000010ff */
[----:B------:R-:W-:Y:S01]  /*9d00*/  FFMA.FTZ R201, R150, R239, R201 ;  /* 0x000000ef96c97223 */ /* 0x000fe200000100c9 */
[-CC-:B------:R-:W-:Y:S01]  /*9d10*/  FFMA.FTZ R70, R80, R149.reuse, -R156.reuse ;  /* 0x0000009550467223 */ /* 0x180fe2000001089c */
[-CC-:B------:R-:W-:Y:S01]  /*9d20*/  FFMA.FTZ R71, R81, R149.reuse, -R156.reuse ;  /* 0x0000009551477223 */ /* 0x180fe2000001089c */
[-C--:B------:R-:W-:Y:S01]  /*9d30*/  FFMA.FTZ R81, R97, R149.reuse, -R156 ;  /* 0x0000009561517223 */ /* 0x080fe2000001089c */
[----:B------:R-:W-:Y:S01]  /*9d40*/  FADD.FTZ R94, R199, R201 ;  /* 0x000000c9c75e7221 */ /* 0x000fe20000010000 */
[-CC-:B------:R-:W-:Y:S03]  /*9d50*/  FFMA.FTZ R73, R82, R149.reuse, -R152.reuse ;  /* 0x0000009552497223 */ /* 0x180fe60000010898 */
[----:B------:R-:W2:Y:S01]  /*9d60*/  MUFU.EX2 R190, R190 ;  /* 0x000000be00be7308 */ /* 0x000ea20000000800 */
[-C--:B------:R-:W-:Y:S01]  /*9d70*/  FFMA.FTZ R82, R95, R149.reuse, -R152 ;  /* 0x000000955f527223 */ /* 0x080fe20000010898 */
[-C--:B------:R-:W-:Y:S01]  /*9d80*/  FFMA.FTZ R74, R85, R149.reuse, -R156 ;  /* 0x00000095554a7223 */ /* 0x080fe2000001089c */
[-CC-:B------:R-:W-:Y:S01]  /*9d90*/  FFMA.FTZ R85, R98, R149.reuse, -R152.reuse ;  /* 0x0000009562557223 */ /* 0x180fe20000010898 */
[-C--:B------:R-:W-:Y:S01]  /*9da0*/  FFMA.FTZ R77, R86, R149.reuse, -R152 ;  /* 0x00000095564d7223 */ /* 0x080fe20000010898 */
        /* <DEDUP_REMOVED lines=8> */
[-C--:B------:R-:W-:Y:S01]  /*9e30*/  FFMA.FTZ R119, R119, R149.reuse, -R152 ;  /* 0x0000009577777223 */ /* 0x080fe20000010898 */
[----:B------:R-:W-:Y:S01]  /*9e40*/  SHF.L.U32 R5, R212, 0x8, RZ ;  /* 0x00000008d4057819 */ /* 0x000fe200000006ff */
[----:B------:R-:W-:Y:S03]  /*9e50*/  FFMA.FTZ R202, R151, R244, R202 ;  /* 0x000000f497ca7223 */ /* 0x000fe600000100ca */
[----:B------:R-:W-:Y:S01]  /*9e60*/  MUFU.EX2 R192, R192 ;  /* 0x000000c000c07308 */ /* 0x000fe20000000800 */
[----:B------:R-:W-:Y:S01]  /*9e70*/  SHF.R.U32.HI R40, RZ, 0x1, R213 ;  /* 0x00000001ff287819 */ /* 0x000fe200000116d5 */
[----:B------:R-:W-:Y:S01]  /*9e80*/  FFMA.FTZ R126, R126, R149, -R152 ;  /* 0x000000957e7e7223 */ /* 0x000fe20000010898 */
[----:B------:R-:W-:Y:S01]  /*9e90*/  LOP3.LUT R5, R5, 0x100, RZ, 0xc0, !PT ;  /* 0x0000010005057812 */ /* 0x000fe200078ec0ff */
[----:B------:R-:W-:Y:S01]  /*9ea0*/  FADD.FTZ R202, R195, R202 ;  /* 0x000000cac3ca7221 */ /* 0x000fe20000010000 */
[----:B------:R-:W-:Y:S02]  /*9eb0*/  LOP3.LUT R7, R40, 0x8, RZ, 0xc0, !PT ;  /* 0x0000000828077812 */ /* 0x000fe400078ec0ff */
[--C-:B------:R-:W-:Y:S03]  /*9ec0*/  LOP3.LUT R4, R5, 0x20, R218.reuse, 0xf8, !PT ;  /* 0x0000002005047812 */ /* 0x100fe600078ef8da */
[----:B------:R-:W3:Y:S01]  /*9ed0*/  MUFU.EX2 R186, R186 ;  /* 0x000000ba00ba7308 */ /* 0x000ee20000000800 */
[----:B------:R-:W-:Y:S01]  /*9ee0*/  LOP3.LUT R7, R7, 0xc0, R218, 0xf8, !PT ;  /* 0x000000c007077812 */ /* 0x000fe200078ef8da */
[----:B------:R-:W-:Y:S01]  /*9ef0*/  FMUL.FTZ R5, R151, R145 ;  /* 0x0000009197057220 */ /* 0x000fe20000410000 */
[----:B------:R-:W-:Y:S02]  /*9f00*/  FADD.FTZ R95, R193, R202 ;  /* 0x000000cac15f7221 */ /* 0x000fe40000010000 */
[----:B------:R-:W-:Y:S02]  /*9f10*/  LOP3.LUT R7, R4, R7, R217, 0xf6, !PT ;  /* 0x0000000704077212 */ /* 0x000fe400078ef6d9 */
[----:B------:R-:W-:Y:S03]  /*9f20*/  FADD.FTZ R95, R196, R95 ;  /* 0x0000005fc45f7221 */ /* 0x000fe60000010000 */
[----:B------:R-:W4:Y:S01]  /*9f30*/  MUFU.EX2 R179, R179 ;  /* 0x000000b300b37308 */ /* 0x000f220000000800 */
[----:B------:R-:W-:Y:S01]  /*9f40*/  LEA R42, R7, R216, 0x1 ;  /* 0x000000d8072a7211 */ /* 0x000fe200078e08ff */
[----:B------:R-:W-:Y:S01]  /*9f50*/  FMUL.FTZ R7, R150, R147 ;  /* 0x0000009396077220 */ /* 0x000fe20000410000 */
[----:B------:R-:W-:Y:S01]  /*9f60*/  FADD.FTZ R98, R194, R95 ;  /* 0x0000005fc2627221 */ /* 0x000fe20000010000 */
[-C--:B------:R-:W-:Y:S01]  /*9f70*/  FFMA.FTZ R95, R108, R149.reuse, -R156 ;  /* 0x000000956c5f7223 */ /* 0x080fe2000001089c */
[C---:B------:R-:W-:Y:S01]  /*9f80*/  IADD3 R4, PT, PT, R42.reuse, 0x5000, RZ ;  /* 0x000050002a047810 */ /* 0x040fe20007ffe0ff */
[----:B------:R-:W5:Y:S01]  /*9f90*/  LDSM.16.MT88.4 R12, [R42+0x5000] ;  /* 0x005000002a0c783b */ /* 0x000f620000004200 */
[----:B------:R-:W-:Y:S03]  /*9fa0*/  IADD3 R41, PT, PT, R42, 0x5020, RZ ;  /* 0x000050202a297810 */ /* 0x000fe60007ffe0ff */
[----:B------:R-:W-:Y:S01]  /*9fb0*/  MUFU.EX2 R188, R188 ;  /* 0x000000bc00bc7308 */ /* 0x000fe20000000800 */
[----:B------:R-:W-:Y:S01]  /*9fc0*/  @P0 IADD3 R41, PT, PT, R4, -0x20, RZ ;  /* 0xffffffe004290810 */ /* 0x000fe20007ffe0ff */
[----:B------:R-:W-:Y:S01]  /*9fd0*/  FADD.FTZ R98, R187, R98 ;  /* 0x00000062bb627221 */ /* 0x000fe20000010000 */
[----:B------:R-:W-:Y:S01]  /*9fe0*/  FMUL.FTZ R4, R151, R144 ;  /* 0x0000009097047220 */ /* 0x000fe20000410000 */
[----:B------:R-:W-:Y:S02]  /*9ff0*/  ISETP.GT.AND P0, PT, R231, R224, PT ;  /* 0x000000e0e700720c */ /* 0x000fe40003f04270 */
[----:B------:R-:W5:Y:S01]  /*a000*/  LDSM.16.MT88.4 R24, [R41] ;  /* 0x000000002918783b */ /* 0x000f620000004200 */
[----:B-1----:R-:W-:Y:S03]  /*a010*/  FADD.FTZ R97, R185, R98 ;  /* 0x00000062b9617221 */ /* 0x002fe60000010000 */
[----:B------:R-:W1:Y:S01]  /*a020*/  MUFU.EX2 R183, R183 ;  /* 0x000000b700b77308 */ /* 0x000e620000000800 */
[----:B--2---:R-:W-:Y:S03]  /*a030*/  FADD.FTZ R97, R190, R97 ;  /* 0x00000061be617221 */ /* 0x004fe60000010000 */
[----:B------:R-:W2:Y:S01]  /*a040*/  LDSM.16.MT88.4 R28, [R42+0x5400] ;  /* 0x005400002a1c783b */ /* 0x000ea20000004200 */
[----:B---3--:R-:W-:Y:S05]  /*a050*/  FADD.FTZ R100, R186, R97 ;  /* 0x00000061ba647221 */ /* 0x008fea0000010000 */
[----:B------:R-:W-:Y:S01]  /*a060*/  MUFU.EX2 R177, R177 ;  /* 0x000000b100b17308 */ /* 0x000fe20000000800 */
[----:B------:R-:W-:Y:S01]  /*a070*/  FFMA.FTZ R97, R110, R149, -R152 ;  /* 0x000000956e617223 */ /* 0x000fe20000010898 */
[----:B----4-:R-:W-:Y:S01]  /*a080*/  FADD.FTZ R100, R179, R100 ;  /* 0x00000064b3647221 */ /* 0x010fe20000010000 */
[----:B------:R-:W3:Y:S07]  /*a090*/  LDSM.16.MT88.4 R32, [R41+0x400] ;  /* 0x000400002920783b */ /* 0x000eee0000004200 */
[----:B------:R-:W4:Y:S01]  /*a0a0*/  MUFU.EX2 R180, R180 ;  /* 0x000000b400b47308 */ /* 0x000f220000000800 */
[----:B------:R-:W-:Y:S09]  /*a0b0*/  LDSM.16.MT88.4 R36, [R41+0x1000] ;  /* 0x001000002924783b */ /* 0x000ff20000004200 */
[----:B------:R-:W-:Y:S01]  /*a0c0*/  MUFU.EX2 R181, R181 ;  /* 0x000000b500b57308 */ /* 0x000fe20000000800 */
[----:B------:R-:W-:Y:S01]  /*a0d0*/  LDSM.16.MT88.4 R140, [R42+0x8c00] ;  /* 0x008c00002a8c783b */ /* 0x000fe20000004200 */
[C---:B-----5:R-:W-:Y:S08]  /*a0e0*/  HMMA.16816.F32.BF16 R4, R20.reuse, R12, R4 ;  /* 0x0000000c1404723c */ /* 0x060ff00000041804 */
[----:B------:R-:W5:Y:S01]  /*a0f0*/  MUFU.EX2 R184, R184 ;  /* 0x000000b800b87308 */ /* 0x000f620000000800 */
[C---:B------:R-:W-:Y:S01]  /*a100*/  FMUL.FTZ R12, R151.reuse, R136 ;  /* 0x00000088970c7220 */ /* 0x040fe20000410000 */
[----:B------:R-:W-:Y:S01]  /*a110*/  FMUL.FTZ R13, R151, R137 ;  /* 0x00000089970d7220 */ /* 0x000fe20000410000 */
[----:B------:R-:W-:Y:S01]  /*a120*/  MOV R151, R148 ;  /* 0x0000009400977202 */ /* 0x000fe20000000f00 */
[C---:B------:R-:W-:Y:S06]  /*a130*/  HMMA.16816.F32.BF16 R8, R20.reuse, R14, R8 ;  /* 0x0000000e1408723c */ /* 0x040fec0000041808 */
[----:B------:R-:W-:Y:S01]  /*a140*/  MUFU.EX2 R178, R178 ;  /* 0x000000b200b27308 */ /* 0x000fe20000000800 */
[C---:B------:R-:W-:Y:S01]  /*a150*/  FMUL.FTZ R14, R150.reuse, R138 ;  /* 0x0000008a960e7220 */ /* 0x040fe20000410000 */
[----:B------:R-:W-:Y:S08]  /*a160*/  FMUL.FTZ R15, R150, R139 ;  /* 0x0000008b960f7220 */ /* 0x000ff00000410000 */
[----:B------:R-:W5:Y:S01]  /*a170*/  MUFU.EX2 R171, R171 ;  /* 0x000000ab00ab7308 */ /* 0x000f620000000800 */
[C---:B------:R-:W-:Y:S09]  /*a180*/  HMMA.16816.F32.BF16 R12, R20.reuse, R24, R12 ;  /* 0x00000018140c723c */ /* 0x040ff2000004180c */
[----:B------:R-:W-:Y:S01]  /*a190*/  MUFU.EX2 R182, R182 ;  /* 0x000000b600b67308 */ /* 0x000fe20000000800 */
[----:B------:R-:W-:Y:S01]  /*a1a0*/  HMMA.16816.F32.BF16 R16, R20, R26, R16 ;  /* 0x0000001a1410723c */ /* 0x000fe20000041810 */
[----:B------:R-:W5:Y:S02]  /*a1b0*/  LDSM.16.MT88.4 R24, [R42+0x5800] ;  /* 0x005800002a18783b */ /* 0x000f640000004200 */
[----:B------:R-:W-:Y:S02]  /*a1c0*/  F2FP.BF16.F32.PACK_AB R20, R187, R194 ;  /* 0x000000c2bb14723e */ /* 0x000fe400000010ff */
[----:B------:R-:W-:Y:S04]  /*a1d0*/  F2FP.BF16.F32.PACK_AB R21, R191, R198 ;  /* 0x000000c6bf15723e */ /* 0x000fe800000010ff */
[----:B------:R-:W5:Y:S01]  /*a1e0*/  MUFU.EX2 R175, R175 ;  /* 0x000000af00af7308 */ /* 0x000f620000000800 */
[----:B------:R-:W-:Y:S02]  /*a1f0*/  F2FP.BF16.F32.PACK_AB R22, R190, R185 ;  /* 0x000000b9be16723e */ /* 0x000fe400000010ff */
[----:B------:R-:W-:Y:S07]  /*a200*/  F2FP.BF16.F32.PACK_AB R23, R192, R189 ;  /* 0x000000bdc017723e */ /* 0x000fee00000010ff */
[----:B------:R-:W-:Y:S01]  /*a210*/  MUFU.EX2 R169, R169 ;  /* 0x000000a900a97308 */ /* 0x000fe20000000800 */
[C---:B--2---:R-:W-:Y:S09]  /*a220*/  HMMA.16816.F32.BF16 R4, R20.reuse, R28, R4 ;  /* 0x0000001c1404723c */ /* 0x044ff20000041804 */
[----:B------:R-:W2:Y:S01]  /*a230*/  MUFU.EX2 R174, R174 ;  /* 0x000000ae00ae7308 */ /* 0x000ea20000000800 */
[C---:B------:R-:W-:Y:S01]  /*a240*/  HMMA.16816.F32.BF16 R8, R20.reuse, R30, R8 ;  /* 0x0000001e1408723c */ /* 0x040fe20000041808 */
[----:B------:R-:W2:Y:S08]  /*a250*/  LDSM.16.MT88.4 R28, [R41+0x800] ;  /* 0x00080000291c783b */ /* 0x000eb00000004200 */
[----:B------:R-:W-:Y:S01]  /*a260*/  MUFU.EX2 R173, R173 ;  /* 0x000000ad00ad7308 */ /* 0x000fe20000000800 */
[C---:B---3--:R-:W-:Y:S09]  /*a270*/  HMMA.16816.F32.BF16 R12, R20.reuse, R32, R12 ;  /* 0x00000020140c723c */ /* 0x048ff2000004180c */
[----:B------:R-:W3:Y:S01]  /*a280*/  MUFU.EX2 R176, R176 ;  /* 0x000000b000b07308 */ /* 0x000ee20000000800 */
[----:B------:R-:W-:Y:S01]  /*a290*/  HMMA.16816.F32.BF16 R16, R20, R34, R16 ;  /* 0x000000221410723c */ /* 0x000fe20000041810 */
[----:B------:R-:W3:Y:S02]  /*a2a0*/  LDSM.16.MT88.4 R32, [R42+0x5c00] ;  /* 0x005c00002a20783b */ /* 0x000ee40000004200 */
[----:B------:R-:W-:Y:S02]  /*a2b0*/  F2FP.BF16.F32.PACK_AB R20, R179, R186 ;  /* 0x000000bab314723e */ /* 0x000fe400000010ff */
[----:B-1----:R-:W-:Y:S04]  /*a2c0*/  F2FP.BF16.F32.PACK_AB R21, R183, R188 ;  /* 0x000000bcb715723e */ /* 0x002fe800000010ff */
[----:B------:R-:W-:Y:S01]  /*a2d0*/  MUFU.EX2 R170, R170 ;  /* 0x000000aa00aa7308 */ /* 0x000fe20000000800 */
[----:B----4-:R-:W-:Y:S02]  /*a2e0*/  F2FP.BF16.F32.PACK_AB R22, R180, R177 ;  /* 0x000000b1b416723e */ /* 0x010fe400000010ff */
[----:B-----5:R-:W-:Y:S07]  /*a2f0*/  F2FP.BF16.F32.PACK_AB R23, R184, R181 ;  /* 0x000000b5b817723e */ /* 0x020fee00000010ff */
[----:B------:R-:W1:Y:S01]  /*a300*/  MUFU.EX2 R163, R163 ;  /* 0x000000a300a37308 */ /* 0x000e620000000800 */
[C---:B------:R-:W-:Y:S09]  /*a310*/  HMMA.16816.F32.BF16 R4, R20.reuse, R24, R4 ;  /* 0x000000181404723c */ /* 0x040ff20000041804 */
[----:B------:R-:W-:Y:S01]  /*a320*/  MUFU.EX2 R172, R172 ;  /* 0x000000ac00ac7308 */ /* 0x000fe20000000800 */
[C---:B------:R-:W-:Y:S01]  /*a330*/  HMMA.16816.F32.BF16 R8, R20.reuse, R26, R8 ;  /* 0x0000001a1408723c */ /* 0x040fe20000041808 */
[----:B------:R-:W4:Y:S08]  /*a340*/  LDSM.16.MT88.4 R24, [R41+0xc00] ;  /* 0x000c00002918783b */ /* 0x000f300000004200 */
[----:B------:R-:W5:Y:S01]  /*a350*/  MUFU.EX2 R167, R167 ;  /* 0x000000a700a77308 */ /* 0x000f620000000800 */
[C---:B--2---:R-:W-:Y:S09]  /*a360*/  HMMA.16816.F32.BF16 R12, R20.reuse, R28, R12 ;  /* 0x0000001c140c723c */ /* 0x044ff2000004180c */
[----:B------:R-:W-:Y:S01]  /*a370*/  MUFU.EX2 R161, R161 ;  /* 0x000000a100a17308 */ /* 0x000fe20000000800 */
[----:B------:R-:W-:Y:S01]  /*a380*/  HMMA.16816.F32.BF16 R16, R20, R30, R16 ;  /* 0x0000001e1410723c */ /* 0x000fe20000041810 */
[----:B------:R-:W2:Y:S02]  /*a390*/  LDSM.16.MT88.4 R28, [R42+0x6000] ;  /* 0x006000002a1c783b */ /* 0x000ea40000004200 */
[----:B------:R-:W-:Y:S02]  /*a3a0*/  F2FP.BF16.F32.PACK_AB R20, R171, R178 ;  /* 0x000000b2ab14723e */ /* 0x000fe400000010ff */
[----:B------:R-:W-:Y:S04]  /*a3b0*/  F2FP.BF16.F32.PACK_AB R21, R175, R182 ;  /* 0x000000b6af15723e */ /* 0x000fe800000010ff */
[----:B------:R-:W5:Y:S01]  /*a3c0*/  MUFU.EX2 R164, R164 ;  /* 0x000000a400a47308 */ /* 0x000f620000000800 */
[----:B------:R-:W-:Y:S02]  /*a3d0*/  F2FP.BF16.F32.PACK_AB R22, R174, R169 ;  /* 0x000000a9ae16723e */ /* 0x000fe400000010ff */
[----:B---3--:R-:W-:Y:S07]  /*a3e0*/  F2FP.BF16.F32.PACK_AB R23, R176, R173 ;  /* 0x000000adb017723e */ /* 0x008fee00000010ff */
[----:B------:R-:W-:Y:S01]  /*a3f0*/  MUFU.EX2 R165, R165 ;  /* 0x000000a500a57308 */ /* 0x000fe20000000800 */
[C---:B------:R-:W-:Y:S09]  /*a400*/  HMMA.16816.F32.BF16 R4, R20.reuse, R32, R4 ;  /* 0x000000201404723c */ /* 0x040ff20000041804 */
[----:B------:R-:W3:Y:S01]  /*a410*/  MUFU.EX2 R168, R168 ;  /* 0x000000a800a87308 */ /* 0x000ee20000000800 */
[C---:B------:R-:W-:Y:S01]  /*a420*/  HMMA.16816.F32.BF16 R8, R20.reuse, R34, R8 ;  /* 0x000000221408723c */ /* 0x040fe20000041808 */
[----:B------:R-:W-:Y:S08]  /*a430*/  LDSM.16.MT88.4 R32, [R42+0x6800] ;  /* 0x006800002a20783b */ /* 0x000ff00000004200 */
[----:B------:R-:W-:Y:S01]  /*a440*/  MUFU.EX2 R162, R162 ;  /* 0x000000a200a27308 */ /* 0x000fe20000000800 */
[C---:B----4-:R-:W-:Y:S09]  /*a450*/  HMMA.16816.F32.BF16 R12, R20.reuse, R24, R12 ;  /* 0x00000018140c723c */ /* 0x050ff2000004180c */
[----:B------:R-:W4:Y:S01]  /*a460*/  MUFU.EX2 R155, R155 ;  /* 0x0000009b009b7308 */ /* 0x000f220000000800 */
[----:B------:R-:W-:Y:S01]  /*a470*/  HMMA.16816.F32.BF16 R16, R20, R26, R16 ;  /* 0x0000001a1410723c */ /* 0x000fe20000041810 */
[----:B------:R-:W4:Y:S02]  /*a480*/  LDSM.16.MT88.4 R24, [R42+0x6400] ;  /* 0x006400002a18783b */ /* 0x000f240000004200 */
[----:B-1----:R-:W-:Y:S02]  /*a490*/  F2FP.BF16.F32.PACK_AB R20, R163, R170 ;  /* 0x000000aaa314723e */ /* 0x002fe400000010ff */
[----:B-----5:R-:W-:Y:S04]  /*a4a0*/  F2FP.BF16.F32.PACK_AB R21, R167, R172 ;  /* 0x000000aca715723e */ /* 0x020fe800000010ff */
[----:B------:R-:W-:Y:S01]  /*a4b0*/  MUFU.EX2 R166, R166 ;  /* 0x000000a600a67308 */ /* 0x000fe20000000800 */
[----:B------:R-:W-:Y:S02]  /*a4c0*/  F2FP.BF16.F32.PACK_AB R22, R164, R161 ;  /* 0x000000a1a416723e */ /* 0x000fe400000010ff */
[----:B---3--:R-:W-:Y:S07]  /*a4d0*/  F2FP.BF16.F32.PACK_AB R23, R168, R165 ;  /* 0x000000a5a817723e */ /* 0x008fee00000010ff */
[----:B------:R-:W1:Y:S01]  /*a4e0*/  MUFU.EX2 R159, R159 ;  /* 0x0000009f009f7308 */ /* 0x000e620000000800 */
[C---:B--2---:R-:W-:Y:S09]  /*a4f0*/  HMMA.16816.F32.BF16 R4, R20.reuse, R28, R4 ;  /* 0x0000001c1404723c */ /* 0x044ff20000041804 */
[----:B------:R-:W-:Y:S01]  /*a500*/  MUFU.EX2 R153, R153 ;  /* 0x0000009900997308 */ /* 0x000fe20000000800 */
[C---:B------:R-:W-:Y:S01]  /*a510*/  HMMA.16816.F32.BF16 R8, R20.reuse, R30, R8 ;  /* 0x0000001e1408723c */ /* 0x040fe20000041808 */
[----:B------:R-:W2:Y:S08]  /*a520*/  LDSM.16.MT88.4 R28, [R41+0x1400] ;  /* 0x00140000291c783b */ /* 0x000eb00000004200 */
[----:B------:R-:W3:Y:S01]  /*a530*/  MUFU.EX2 R158, R158 ;  /* 0x0000009e009e7308 */ /* 0x000ee20000000800 */
[C---:B------:R-:W-:Y:S03]  /*a540*/  HMMA.16816.F32.BF16 R12, R20.reuse, R36, R12 ;  /* 0x00000024140c723c */ /* 0x040fe6000004180c */
[-CC-:B------:R-:W-:Y:S01]  /*a550*/  FFMA.FTZ R36, R88, R149.reuse, -R156.reuse ;  /* 0x0000009558247223 */ /* 0x180fe2000001089c */
[-C--:B------:R-:W-:Y:S01]  /*a560*/  FFMA.FTZ R37, R89, R149.reuse, -R156 ;  /* 0x0000009559257223 */ /* 0x080fe2000001089c */
[-C--:B------:R-:W-:Y:S04]  /*a570*/  FFMA.FTZ R88, R99, R149.reuse, -R152 ;  /* 0x0000009563587223 */ /* 0x080fe80000010898 */
[----:B------:R-:W-:Y:S01]  /*a580*/  MUFU.EX2 R157, R157 ;  /* 0x0000009d009d7308 */ /* 0x000fe20000000800 */
[----:B------:R-:W-:Y:S01]  /*a590*/  FADD.FTZ R99, R177, R100 ;  /* 0x00000064b1637221 */ /* 0x000fe20000010000 */
[----:B------:R-:W-:Y:S03]  /*a5a0*/  HMMA.16816.F32.BF16 R16, R20, R38, R16 ;  /* 0x000000261410723c */ /* 0x000fe60000041810 */
[----:B----4-:R-:W-:Y:S01]  /*a5b0*/  F2FP.BF16.F32.PACK_AB R20, R155, R162 ;  /* 0x000000a29b14723e */ /* 0x010fe200000010ff */
[--C-:B------:R-:W-:Y:S01]  /*a5c0*/  FFMA.FTZ R38, R90, R149, -R152.reuse ;  /* 0x000000955a267223 */ /* 0x100fe20000010898 */
[----:B-1----:R-:W-:Y:S03]  /*a5d0*/  F2FP.BF16.F32.PACK_AB R21, R159, R166 ;  /* 0x000000a69f15723e */ /* 0x002fe600000010ff */
[----:B------:R-:W1:Y:S01]  /*a5e0*/  MUFU.EX2 R160, R160 ;  /* 0x000000a000a07308 */ /* 0x000e620000000800 */
[----:B---3--:R-:W-:Y:S01]  /*a5f0*/  F2FP.BF16.F32.PACK_AB R22, R158, R153 ;  /* 0x000000999e16723e */ /* 0x008fe200000010ff */
[-CC-:B------:R-:W-:Y:S01]  /*a600*/  FFMA.FTZ R90, R103, R149.reuse, -R152.reuse ;  /* 0x00000095675a7223 */ /* 0x180fe20000010898 */
[----:B------:R-:W-:Y:S01]  /*a610*/  FADD.FTZ R99, R180, R99 ;  /* 0x00000063b4637221 */ /* 0x000fe20000010000 */
[-C--:B------:R-:W-:Y:S01]  /*a620*/  FFMA.FTZ R89, R102, R149.reuse, -R152 ;  /* 0x0000009566597223 */ /* 0x080fe20000010898 */
[-CC-:B------:R-:W-:Y:S01]  /*a630*/  FFMA.FTZ R39, R92, R149.reuse, -R156.reuse ;  /* 0x000000955c277223 */ /* 0x180fe2000001089c */
[-CC-:B------:R-:W-:Y:S01]  /*a640*/  FFMA.FTZ R92, R105, R149.reuse, -R156.reuse ;  /* 0x00000095695c7223 */ /* 0x180fe2000001089c */
[----:B------:R-:W-:Y:S03]  /*a650*/  FADD.FTZ R102, R178, R99 ;  /* 0x00000063b2667221 */ /* 0x000fe60000010000 */
[----:B------:R-:W-:Y:S01]  /*a660*/  MUFU.EX2 R44, R44 ;  /* 0x0000002c002c7308 */ /* 0x000fe20000000800 */
[----:B------:R-:W-:Y:S01]  /*a670*/  FFMA.FTZ R99, R112, R149, -R156 ;  /* 0x0000009570637223 */ /* 0x000fe2000001089c */
[----:B------:R-:W-:Y:S04]  /*a680*/  FADD.FTZ R102, R171, R102 ;  /* 0x00000066ab667221 */ /* 0x000fe80000010000 */
[----:B------:R-:W-:Y:S04]  /*a690*/  FADD.FTZ R101, R169, R102 ;  /* 0x00000066a9657221 */ /* 0x000fe80000010000 */
[----:B------:R-:W3:Y:S01]  /*a6a0*/  MUFU.EX2 R43, R43 ;  /* 0x0000002b002b7308 */ /* 0x000ee20000000800 */
[----:B-1----:R-:W-:Y:S01]  /*a6b0*/  F2FP.BF16.F32.PACK_AB R23, R160, R157 ;  /* 0x0000009da017723e */ /* 0x002fe200000010ff */
[----:B------:R-:W-:Y:S04]  /*a6c0*/  FADD.FTZ R101, R174, R101 ;  /* 0x00000065ae657221 */ /* 0x000fe80000010000 */
[----:B------:R-:W-:Y:S04]  /*a6d0*/  FADD.FTZ R104, R170, R101 ;  /* 0x00000065aa687221 */ /* 0x000fe80000010000 */
[----:B------:R-:W-:Y:S01]  /*a6e0*/  MUFU.EX2 R48, R48 ;  /* 0x0000003000307308 */ /* 0x000fe20000000800 */
[C---:B------:R-:W-:Y:S03]  /*a6f0*/  HMMA.16816.F32.BF16 R4, R20.reuse, R24, R4 ;  /* 0x000000181404723c */ /* 0x040fe60000041804 */
[----:B------:R-:W-:Y:S01]  /*a700*/  FADD.FTZ R104, R163, R104 ;  /* 0x00000068a3687221 */ /* 0x000fe20000010000 */
[-C--:B------:R-:W-:Y:S05]  /*a710*/  FFMA.FTZ R101, R114, R149.reuse, -R152 ;  /* 0x0000009572657223 */ /* 0x080fea0000010898 */
[----:B------:R-:W1:Y:S01]  /*a720*/  MUFU.EX2 R45, R45 ;  /* 0x0000002d002d7308 */ /* 0x000e620000000800 */
[C---:B------:R-:W-:Y:S01]  /*a730*/  HMMA.16816.F32.BF16 R8, R20.reuse, R26, R8 ;  /* 0x0000001a1408723c */ /* 0x040fe20000041808 */
[----:B------:R-:W4:Y:S02]  /*a740*/  LDSM.16.MT88.4 R24, [R41+0x1800] ;  /* 0x001800002918783b */ /* 0x000f240000004200 */
[----:B------:R-:W-:Y:S06]  /*a750*/  FADD.FTZ R103, R161, R104 ;  /* 0x00000068a1677221 */ /* 0x000fec0000010000 */
[----:B------:R-:W-:Y:S01]  /*a760*/  MUFU.EX2 R47, R47 ;  /* 0x0000002f002f7308 */ /* 0x000fe20000000800 */
[C---:B--2---:R-:W-:Y:S03]  /*a770*/  HMMA.16816.F32.BF16 R12, R20.reuse, R28, R12 ;  /* 0x0000001c140c723c */ /* 0x044fe6000004180c */
[----:B------:R-:W-:Y:S06]  /*a780*/  FADD.FTZ R103, R164, R103 ;  /* 0x00000067a4677221 */ /* 0x000fec0000010000 */
[----:B------:R-:W2:Y:S01]  /*a790*/  MUFU.EX2 R50, R50 ;  /* 0x0000003200327308 */ /* 0x000ea20000000800 */
[----:B------:R-:W-:Y:S01]  /*a7a0*/  HMMA.16816.F32.BF16 R16, R20, R30, R16 ;  /* 0x0000001e1410723c */ /* 0x000fe20000041810 */
[----:B------:R-:W5:Y:S02]  /*a7b0*/  LDSM.16.MT88.4 R28, [R42+0x6c00] ;  /* 0x006c00002a1c783b */ /* 0x000f640000004200 */
[----:B---3--:R-:W-:Y:S01]  /*a7c0*/  F2FP.BF16.F32.PACK_AB R20, R43, R44 ;  /* 0x0000002c2b14723e */ /* 0x008fe200000010ff */
[----:B------:R-:W-:Y:S01]  /*a7d0*/  FADD.FTZ R106, R162, R103 ;  /* 0x00000067a26a7221 */ /* 0x000fe20000010000 */
[----:B-1----:R-:W-:Y:S01]  /*a7e0*/  F2FP.BF16.F32.PACK_AB R21, R45, R48 ;  /* 0x000000302d15723e */ /* 0x002fe200000010ff */
[----:B------:R-:W-:Y:S03]  /*a7f0*/  FFMA.FTZ R103, R116, R149, -R156 ;  /* 0x0000009574677223 */ /* 0x000fe6000001089c */
[----:B------:R-:W-:Y:S01]  /*a800*/  MUFU.EX2 R51, R51 ;  /* 0x0000003300337308 */ /* 0x000fe20000000800 */
[----:B------:R-:W-:Y:S04]  /*a810*/  FADD.FTZ R106, R155, R106 ;  /* 0x0000006a9b6a7221 */ /* 0x000fe80000010000 */
[----:B------:R-:W-:Y:S01]  /*a820*/  FADD.FTZ R105, R153, R106 ;  /* 0x0000006a99697221 */ /* 0x000fe20000010000 */
[----:B------:R-:W-:Y:S04]  /*a830*/  MOV R153, R0 ;  /* 0x0000000000997202 */ /* 0x000fe80000000f00 */
[----:B------:R-:W1:Y:S01]  /*a840*/  MUFU.EX2 R52, R52 ;  /* 0x0000003400347308 */ /* 0x000e620000000800 */
[----:B--2---:R-:W-:Y:S01]  /*a850*/  F2FP.BF16.F32.PACK_AB R22, R50, R47 ;  /* 0x0000002f3216723e */ /* 0x004fe200000010ff */
[----:B------:R-:W-:Y:S08]  /*a860*/  FADD.FTZ R105, R158, R105 ;  /* 0x000000699e697221 */ /* 0x000ff00000010000 */
        /* <DEDUP_REMOVED lines=97> */
[----:B------:R-:W-:Y:S01]  /*ae80*/  FADD.FTZ R29, R165, R102 ;  /* 0x00000066a51d7221 */ /* 0x000fe20000010000 */
[-C--:B------:R-:W-:Y:S05]  /*ae90*/  FFMA.FTZ R102, R115, R149.reuse, -R152 ;  /* 0x0000009573667223 */ /* 0x080fea0000010898 */
        /* <DEDUP_REMOVED lines=10> */
[----:B------:R-:W-:Y:S03]  /*af40*/  FFMA.FTZ R44, R117, R149, -R156 ;  /* 0x00000095752c7223 */ /* 0x000fe6000001089c */
        /* <DEDUP_REMOVED lines=8> */
[----:B------:R-:W-:Y:S01]  /*afd0*/  FADD.FTZ R104, R43, R104 ;  /* 0x000000682b687221 */ /* 0x000fe20000010000 */
[----:B------:R-:W-:Y:S01]  /*afe0*/  FADD.FTZ R48, R45, R48 ;  /* 0x000000302d307221 */ /* 0x000fe20000010000 */
[-C--:B------:R-:W-:Y:S01]  /*aff0*/  FFMA.FTZ R43, R118, R149.reuse, -R152 ;  /* 0x00000095762b7223 */ /* 0x080fe20000010898 */
[-C--:B------:R-:W-:Y:S01]  /*b000*/  FFMA.FTZ R45, R120, R149.reuse, -R156 ;  /* 0x00000095782d7223 */ /* 0x080fe2000001089c */
[----:B------:R-:W-:Y:S01]  /*b010*/  FADD.FTZ R47, R47, R104 ;  /* 0x000000682f2f7221 */ /* 0x000fe20000010000 */
[----:B------:R-:W-:Y:S03]  /*b020*/  FADD.FTZ R51, R51, R48 ;  /* 0x0000003033337221 */ /* 0x000fe60000010000 */
[----:B------:R-:W1:Y:S01]  /*b030*/  MUFU.EX2 R88, R88 ;  /* 0x0000005800587308 */ /* 0x000e620000000800 */
[----:B-----5:R-:W-:Y:S01]  /*b040*/  F2FP.BF16.F32.PACK_AB R22, R81, R84 ;  /* 0x000000545116723e */ /* 0x020fe200000010ff */
[----:B------:R-:W-:Y:S01]  /*b050*/  FADD.FTZ R50, R50, R47 ;  /* 0x0000002f32327221 */ /* 0x000fe20000010000 */
[-C--:B------:R-:W-:Y:S01]  /*b060*/  FFMA.FTZ R47, R122, R149.reuse, -R152 ;  /* 0x000000957a2f7223 */ /* 0x080fe20000010898 */
[----:B------:R-:W-:Y:S02]  /*b070*/  FADD.FTZ R52, R52, R51 ;  /* 0x0000003334347221 */ /* 0x000fe40000010000 */
[----:B------:R-:W-:Y:S04]  /*b080*/  FADD.FTZ R49, R49, R50 ;  /* 0x0000003231317221 */ /* 0x000fe80000010000 */
[----:B------:R-:W-:Y:S01]  /*b090*/  MUFU.EX2 R86, R86 ;  /* 0x0000005600567308 */ /* 0x000fe20000000800 */
[----:B------:R-:W-:Y:S01]  /*b0a0*/  FADD.FTZ R53, R53, R52 ;  /* 0x0000003435357221 */ /* 0x000fe20000010000 */
[----:B------:R-:W-:Y:S01]  /*b0b0*/  FADD.FTZ R48, R46, R49 ;  /* 0x000000312e307221 */ /* 0x000fe20000010000 */
[----:B------:R-:W-:Y:S02]  /*b0c0*/  FFMA.FTZ R52, R124, R149, -R156 ;  /* 0x000000957c347223 */ /* 0x000fe4000001089c */
[----:B------:R-:W-:Y:S05]  /*b0d0*/  FADD.FTZ R54, R54, R53 ;  /* 0x0000003536367221 */ /* 0x000fea0000010000 */
[----:B------:R-:W5:Y:S01]  /*b0e0*/  MUFU.EX2 R87, R87 ;  /* 0x0000005700577308 */ /* 0x000f620000000800 */
[----:B-1----:R-:W-:Y:S01]  /*b0f0*/  F2FP.BF16.F32.PACK_AB R23, R88, R85 ;  /* 0x000000555817723e */ /* 0x002fe200000010ff */
[----:B------:R-:W-:Y:S04]  /*b100*/  FADD.FTZ R57, R57, R54 ;  /* 0x0000003639397221 */ /* 0x000fe80000010000 */
[----:B------:R-:W-:Y:S04]  /*b110*/  FADD.FTZ R60, R60, R57 ;  /* 0x000000393c3c7221 */ /* 0x000fe80000010000 */
[----:B------:R-:W-:Y:S01]  /*b120*/  MUFU.EX2 R89, R89 ;  /* 0x0000005900597308 */ /* 0x000fe20000000800 */
[C---:B----4-:R-:W-:Y:S03]  /*b130*/  HMMA.16816.F32.BF16 R4, R20.reuse, R24, R4 ;  /* 0x000000181404723c */ /* 0x050fe60000041804 */
[----:B------:R-:W-:Y:S06]  /*b140*/  FADD.FTZ R61, R61, R60 ;  /* 0x0000003c3d3d7221 */ /* 0x000fec0000010000 */
[----:B------:R-:W1:Y:S01]  /*b150*/  MUFU.EX2 R90, R90 ;  /* 0x0000005a005a7308 */ /* 0x000e620000000800 */
[C---:B------:R-:W-:Y:S01]  /*b160*/  HMMA.16816.F32.BF16 R8, R20.reuse, R26, R8 ;  /* 0x0000001a1408723c */ /* 0x040fe20000041808 */
[----:B------:R-:W4:Y:S02]  /*b170*/  LDSM.16.MT88.4 R24, [R41+0x3000] ;  /* 0x003000002918783b */ /* 0x000f240000004200 */
[----:B------:R-:W-:Y:S06]  /*b180*/  FADD.FTZ R62, R62, R61 ;  /* 0x0000003d3e3e7221 */ /* 0x000fec0000010000 */
[----:B------:R-:W-:Y:S01]  /*b190*/  MUFU.EX2 R91, R91 ;  /* 0x0000005b005b7308 */ /* 0x000fe20000000800 */
[C---:B--2---:R-:W-:Y:S03]  /*b1a0*/  HMMA.16816.F32.BF16 R12, R20.reuse, R28, R12 ;  /* 0x0000001c140c723c */ /* 0x044fe6000004180c */
[----:B------:R-:W-:Y:S01]  /*b1b0*/  FADD.FTZ R29, R55, R48 ;  /* 0x00000030371d7221 */ /* 0x000fe20000010000 */
[----:B------:R-:W-:Y:S01]  /*b1c0*/  FFMA.FTZ R48, R121, R149, -R156 ;  /* 0x0000009579307223 */ /* 0x000fe2000001089c */
[----:B------:R-:W-:Y:S04]  /*b1d0*/  FADD.FTZ R65, R65, R62 ;  /* 0x0000003e41417221 */ /* 0x000fe80000010000 */
        /* <DEDUP_REMOVED lines=11> */
[----:B------:R-:W-:Y:S03]  /*b290*/  FFMA.FTZ R50, R123, R149, -R152 ;  /* 0x000000957b327223 */ /* 0x000fe60000010898 */
        /* <DEDUP_REMOVED lines=15> */
[----:B------:R-:W-:Y:S02]  /*b390*/  FFMA.FTZ R49, R125, R149, -R156 ;  /* 0x000000957d317223 */ /* 0x000fe4000001089c */
        /* <DEDUP_REMOVED lines=48> */
[----:B------:R-:W-:Y:S01]  /*b6a0*/  FFMA.FTZ R156, R129, R149, -R156 ;  /* 0x00000095819c7223 */ /* 0x000fe2000001089c */
[----:B------:R-:W-:Y:S03]  /*b6b0*/  FADD.FTZ R84, R84, R39 ;  /* 0x0000002754547221 */ /* 0x000fe60000010000 */
[----:B------:R-:W3:Y:S01]  /*b6c0*/  MUFU.EX2 R48, R48 ;  /* 0x0000003000307308 */ /* 0x000ee20000000800 */
[----:B------:R-:W-:Y:S03]  /*b6d0*/  HMMA.16816.F32.BF16 R16, R20, R34, R16 ;  /* 0x000000221410723c */ /* 0x000fe60000041810 */
[----:B--2---:R-:W-:Y:S01]  /*b6e0*/  F2FP.BF16.F32.PACK_AB R20, R44, R103 ;  /* 0x000000672c14723e */ /* 0x004fe200000010ff */
[--C-:B------:R-:W-:Y:S01]  /*b6f0*/  FFMA.FTZ R34, R130, R149, -R152.reuse ;  /* 0x0000009582227223 */ /* 0x100fe20000010898 */
        /* <DEDUP_REMOVED lines=54> */
.L_x_1175:
        /* <DEDUP_REMOVED lines=10> */
.L_x_1190:
[----:B----4-:R-:W-:Y:S01]  /*bb00*/  FADD.FTZ R4, R10, R11 ;  /* 0x0000000b0a047221 */ /* 0x010fe20000010000 */
[C---:B---3--:R-:W-:Y:S01]  /*bb10*/  SHF.L.U32 R10, R213.reuse, 0x1, RZ ;  /* 0x00000001d50a7819 */ /* 0x048fe200000006ff */
[----:B------:R-:W2:Y:S01]  /*bb20*/  MUFU.RCP R9, R6 ;  /* 0x0000000600097308 */ /* 0x000ea20000001000 */
[----:B------:R-:W-:Y:S01]  /*bb30*/  SHF.L.U32 R7, R213, 0x3, RZ ;  /* 0x00000003d5077819 */ /* 0x000fe200000006ff */
[----:B------:R-:W-:Y:S05]  /*bb40*/  WARPSYNC.ALL ;  /* 0x0000000000007948 */ /* 0x000fea0003800000 */
[----:B------:R-:W-:Y:S01]  /*bb50*/  LOP3.LUT R10, R10, 0x6, RZ, 0xc0, !PT ;  /* 0x000000060a0a7812 */ /* 0x000fe200078ec0ff */
[----:B------:R-:W3:Y:S01]  /*bb60*/  MUFU.RCP R8, R4 ;  /* 0x0000000400087308 */ /* 0x000ee20000001000 */
[----:B------:R-:W-:Y:S01]  /*bb70*/  LOP3.LUT R12, R7, 0xc0, RZ, 0xc0, !PT ;  /* 0x000000c0070c7812 */ /* 0x000fe200078ec0ff */
[----:B------:R-:W-:Y:S01]  /*bb80*/  BAR.SYNC.DEFER_BLOCKING 0x0 ;  /* 0x0000000000007b1d */ /* 0x000fe20000010000 */
[----:B------:R-:W-:-:S02]  /*bb90*/  LOP3.LUT R10, R10, 0x3e00, R215, 0xf8, !PT ;  /* 0x00003e000a0a7812 */ /* 0x000fc400078ef8d7 */
[----:B------:R-:W-:Y:S02]  /*bba0*/  FSETP.NE.FTZ.AND P0, PT, R4, RZ, PT ;  /* 0x000000ff0400720b */ /* 0x000fe40003f15000 */
[----:B------:R-:W-:Y:S02]  /*bbb0*/  LOP3.LUT R11, R12, 0x18, R213, 0xf8, !PT ;  /* 0x000000180c0b7812 */ /* 0x000fe400078ef8d5 */
[----:B------:R-:W-:Y:S02]  /*bbc0*/  LOP3.LUT R10, R10, 0x20, R7, 0xf8, !PT ;  /* 0x000000200a0a7812 */ /* 0x000fe400078ef807 */
[----:B------:R-:W-:Y:S02]  /*bbd0*/  FSETP.NE.FTZ.AND P1, PT, R6, RZ, PT ;  /* 0x000000ff0600720b */ /* 0x000fe40003f35000 */
[----:B------:R-:W-:Y:S02]  /*bbe0*/  LOP3.LUT R11, R10, R11, RZ, 0xfc, !PT ;  /* 0x0000000b0a0b7212 */ /* 0x000fe400078efcff */
[----:B--2---:R-:W-:-:S02]  /*bbf0*/  FSEL R9, R9, 1, P1 ;  /* 0x3f80000009097808 */ /* 0x004fc40000800000 */
[----:B---3--:R-:W-:Y:S01]  /*bc00*/  FSEL R8, R8, 1, P0 ;  /* 0x3f80000008087808 */ /* 0x008fe20000000000 */
[----:B------:R-:W-:Y:S02]  /*bc10*/  IMAD R11, R11, 0x4, R216 ;  /* 0x000000040b0b7824 */ /* 0x000fe400078e02d8 */
        /* <DEDUP_REMOVED lines=11> */
[----:B------:R-:W-:Y:S01]  /*bcd0*/  FMUL.FTZ R140, R9, R140 ;  /* 0x0000008c098c7220 */ /* 0x000fe20000410000 */
[----:B------:R-:W-:Y:S01]  /*bce0*/  LOP3.LUT R7, R7, 0x80, RZ, 0xc0, !PT ;  /* 0x0000008007077812 */ /* 0x000fe200078ec0ff */
[C---:B------:R-:W-:Y:S01]  /*bcf0*/  FMUL.FTZ R141, R9.reuse, R141 ;  /* 0x0000008d098d7220 */ /* 0x040fe20000410000 */
[----:B------:R-:W-:Y:S01]  /*bd00*/  FMUL.FTZ R136, R9, R136 ;  /* 0x0000008809887220 */ /* 0x000fe20000410000 */
[C---:B------:R-:W-:Y:S01]  /*bd10*/  IMAD.IADD R10, R11.reuse, 0x1, -R8 ;  /* 0x000000010b0a7824 */ /* 0x040fe200078e0a08 */
[----:B------:R-:W-:Y:S01]  /*bd20*/  IADD3 R7, PT, PT, R11, -R7, RZ ;  /* 0x800000070b077210 */ /* 0x000fe20007ffe0ff */
[C---:B------:R-:W-:Y:S01]  /*bd30*/  FMUL.FTZ R137, R9.reuse, R137 ;  /* 0x0000008909897220 */ /* 0x040fe20000410000 */
[C---:B------:R-:W-:Y:S01]  /*bd40*/  FMUL.FTZ R132, R9.reuse, R132 ;  /* 0x0000008409847220 */ /* 0x040fe20000410000 */
[----:B------:R-:W-:Y:S01]  /*bd50*/  FMUL.FTZ R133, R9, R133 ;  /* 0x0000008509857220 */ /* 0x000fe20000410000 */
[----:B------:R-:W-:Y:S01]  /*bd60*/  IADD3 R12, PT, PT, -R8, R7, RZ ;  /* 0x00000007080c7210 */ /* 0x000fe20007ffe1ff */
[----:B------:R-:W-:Y:S04]  /*bd70*/  STS.64 [R11], R144 ;  /* 0x000000900b007388 */ /* 0x000fe80000000a00 */
[----:B------:R2:W-:Y:S04]  /*bd80*/  STS.64 [R11+0x400], R146 ;  /* 0x000400920b007388 */ /* 0x0005e80000000a00 */
[----:B------:R-:W-:Y:S04]  /*bd90*/  STS.64 [R10+0x20], R140 ;  /* 0x0000208c0a007388 */ /* 0x000fe80000000a00 */
[----:B------:R3:W-:Y:S04]  /*bda0*/  STS.64 [R10+0x420], R142 ;  /* 0x0004208e0a007388 */ /* 0x0007e80000000a00 */
[----:B------:R-:W-:Y:S04]  /*bdb0*/  STS.64 [R7+0x40], R136 ;  /* 0x0000408807007388 */ /* 0x000fe80000000a00 */
[----:B------:R4:W-:Y:S04]  /*bdc0*/  STS.64 [R7+0x440], R138 ;  /* 0x0004408a07007388 */ /* 0x0009e80000000a00 */
[----:B------:R1:W-:Y:S04]  /*bdd0*/  STS.64 [R12+0x60], R132 ;  /* 0x000060840c007388 */ /* 0x0003e80000000a00 */
[----:B------:R1:W-:Y:S04]  /*bde0*/  STS.64 [R12+0x460], R134 ;  /* 0x000460860c007388 */ /* 0x0003e80000000a00 */
[----:B------:R-:W4:Y:S04]  /*bdf0*/  LD.E.64 R8, desc[UR4][R2.64+0xb0] ;  /* 0x0000b00402087980 */ /* 0x000f28000c101b00 */
[----:B------:R-:W4:Y:S01]  /*be00*/  LD.E R13, desc[UR4][R2.64+0x60] ;  /* 0x00006004020d7980 */ /* 0x000f22000c101900 */
[----:B------:R-:W1:Y:S01]  /*be10*/  @P1 MUFU.LG2 R6, R6 ;  /* 0x0000000600061308 */ /* 0x000e620000000c00 */
[----:B------:R-:W-:Y:S01]  /*be20*/  SHF.L.U32 R14, R212, 0x5, RZ ;  /* 0x00000005d40e7819 */ /* 0x000fe200000006ff */
[----:B------:R-:W-:Y:S01]  /*be30*/  IMAD.MOV.U32 R22, RZ, RZ, -0x800000 ;  /* 0xff800000ff167424 */ /* 0x000fe200078e00ff */
[----:B------:R1:W5:Y:S01]  /*be40*/  LD.E R23, desc[UR4][R2.64+0xcc] ;  /* 0x0000cc0402177980 */ /* 0x000362000c101900 */
[----:B------:R-:W-:-:S02]  /*be50*/  LOP3.LUT R15, R154, 0xf04, RZ, 0xc0, !PT ;  /* 0x00000f049a0f7812 */ /* 0x000fc400078ec0ff */
[----:B--2---:R-:W-:Y:S01]  /*be60*/  LOP3.LUT R11, R154, 0xd8, RZ, 0xc0, !PT ;  /* 0x000000d89a0b7812 */ /* 0x004fe200078ec0ff */
[----:B------:R2:W5:Y:S01]  /*be70*/  LD.E.64 R28, desc[UR4][R2.64+0x78] ;  /* 0x00007804021c7980 */ /* 0x000562000c101b00 */
[----:B------:R-:W2:Y:S01]  /*be80*/  @P0 MUFU.LG2 R4, R4 ;  /* 0x0000000400040308 */ /* 0x000ea20000000c00 */
[----:B---3--:R-:W-:Y:S02]  /*be90*/  LOP3.LUT R10, R15, 0x20, R14, 0xf8, !PT ;  /* 0x000000200f0a7812 */ /* 0x008fe400078ef80e */
[----:B------:R3:W5:Y:S01]  /*bea0*/  LD.E.64 R26, desc[UR4][R2.64+0xa8] ;  /* 0x0000a804021a7980 */ /* 0x000762000c101b00 */
[----:B------:R-:W-:Y:S02]  /*beb0*/  LOP3.LUT R11, R11, 0x18, R40, 0x78, !PT ;  /* 0x000000180b0b7812 */ /* 0x000fe400078e7828 */
[----:B----4-:R-:W-:Y:S02]  /*bec0*/  LOP3.LUT R7, R40, 0x30, RZ, 0xc0, !PT ;  /* 0x0000003028077812 */ /* 0x010fe400078ec0ff */
[----:B------:R-:W-:Y:S01]  /*bed0*/  SHF.R.U32.HI R20, RZ, 0x2, R213 ;  /* 0x00000002ff147819 */ /* 0x000fe200000116d5 */
[----:B-1----:R-:W-:Y:S01]  /*bee0*/  @P1 FMUL.FTZ R6, R6, 0.69314718246459960938 ;  /* 0x3f31721806061820 */ /* 0x002fe20000410000 */
[----:B------:R-:W-:-:S02]  /*bef0*/  LOP3.LUT R11, R10, R11, RZ, 0xfc, !PT ;  /* 0x0000000b0a0b7212 */ /* 0x000fc400078efcff */
[----:B------:R-:W-:Y:S01]  /*bf00*/  LOP3.LUT R20, R7, 0x7, R20, 0xf8, !PT ;  /* 0x0000000707147812 */ /* 0x000fe200078ef814 */
[----:B-----5:R-:W-:Y:S01]  /*bf10*/  @P1 FFMA.FTZ R22, R5, R148, R6 ;  /* 0x0000009405161223 */ /* 0x020fe20000010006 */
[----:B------:R-:W-:Y:S01]  /*bf20*/  LEA R216, R11, R216, 0x2 ;  /* 0x000000d80bd87211 */ /* 0x000fe200078e10ff */
[----:B------:R-:W-:Y:S01]  /*bf30*/  BAR.SYNC.DEFER_BLOCKING 0x0 ;  /* 0x0000000000007b1d */ /* 0x000fe20000010000 */
[----:B------:R-:W-:Y:S01]  /*bf40*/  MOV R21, 0xff800000 ;  /* 0xff80000000157802 */ /* 0x000fe20000000f00 */
[----:B--2---:R-:W-:Y:S01]  /*bf50*/  @P0 FMUL.FTZ R7, R4, 0.69314718246459960938 ;  /* 0x3f31721804070820 */ /* 0x004fe20000410000 */
[----:B------:R-:W-:-:S03]  /*bf60*/  LOP3.LUT P2, RZ, R213, 0x3, RZ, 0xc0, !PT ;  /* 0x00000003d5ff7812 */ /* 0x000fc6000784c0ff */
[----:B------:R-:W-:Y:S01]  /*bf70*/  @P0 FFMA.FTZ R21, R5, R0, R7 ;  /* 0x0000000005150223 */ /* 0x000fe20000010007 */
[----:B------:R3:W1:Y:S04]  /*bf80*/  LDS.128 R16, [R216] ;  /* 0x00000000d8107984 */ /* 0x0006680000000c00 */
[----:B------:R3:W2:Y:S01]  /*bf90*/  LDS.128 R4, [R216+0x1800] ;  /* 0x00180000d8047984 */ /* 0x0006a20000000c00 */
[----:B------:R-:W-:Y:S01]  /*bfa0*/  BSSY.RECONVERGENT B0, `(.L_x_1184) ;  /* 0x0000010000007945 */ /* 0x000fe20003800200 */
[----:B------:R-:W-:-:S04]  /*bfb0*/  IMAD R8, R8, UR8, R237 ;  /* 0x0000000808087c24 */ /* 0x000fc8000f8e02ed */
[----:B------:R-:W-:Y:S02]  /*bfc0*/  IMAD R8, R8, R13, R236 ;  /* 0x0000000d08087224 */ /* 0x000fe400078e02ec */
[----:B------:R3:W4:Y:S02]  /*bfd0*/  LDS.128 R12, [R216+0x800] ;  /* 0x00080000d80c7984 */ /* 0x0007240000000c00 */
[----:B------:R-:W-:Y:S02]  /*bfe0*/  IMAD R234, R9, R8, R234 ;  /* 0x0000000809ea7224 */ /* 0x000fe400078e02ea */
[----:B------:R3:W1:Y:S01]  /*bff0*/  LDS.128 R8, [R216+0x1000] ;  /* 0x00100000d8087984 */ /* 0x0006620000000c00 */
[----:B--2---:R-:W-:Y:S05]  /*c000*/  @P2 BRA `(.L_x_1185) ;  /* 0x0000000000242947 */ /* 0x004fea0003800000 */
[----:B------:R-:W-:Y:S01]  /*c010*/  VIADD R24, R20, 0x8 ;  /* 0x0000000814187836 */ /* 0x000fe20000000000 */
[----:B------:R-:W-:Y:S02]  /*c020*/  IADD3 R0, P0, PT, R234, R20, RZ ;  /* 0x00000014ea007210 */ /* 0x000fe40007f1e0ff */
[-C--:B------:R-:W-:Y:S02]  /*c030*/  ISETP.GE.AND P2, PT, R20, R219.reuse, PT ;  /* 0x000000db1400720c */ /* 0x080fe40003f46270 */
[----:B------:R-:W-:Y:S02]  /*c040*/  ISETP.GE.AND P1, PT, R24, R219, PT ;  /* 0x000000db1800720c */ /* 0x000fe40003f26270 */
[----:B------:R-:W-:Y:S02]  /*c050*/  LEA.HI.X.SX32 R25, R234, RZ, 0x1, P0 ;  /* 0x000000ffea197211 */ /* 0x000fe400000f0eff */
[----:B------:R-:W-:-:S04]  /*c060*/  LEA R24, P0, R0, R26, 0x2 ;  /* 0x0000001a00187211 */ /* 0x000fc800078010ff */
[----:B------:R-:W-:-:S05]  /*c070*/  LEA.HI.X R25, R0, R27, R25, 0x2, P0 ;  /* 0x0000001b00197211 */ /* 0x000fca00000f1419 */
[----:B------:R2:W-:Y:S04]  /*c080*/  @!P2 ST.E desc[UR4][R24.64], R22 ;  /* 0x000000161800a985 */ /* 0x0005e8000c101904 */
[----:B------:R2:W-:Y:S02]  /*c090*/  @!P1 ST.E desc[UR4][R24.64+0x20], R21 ;  /* 0x0000201518009985 */ /* 0x0005e4000c101904 */
.L_x_1185:
[----:B------:R-:W-:Y:S05]  /*c0a0*/  BSYNC.RECONVERGENT B0 ;  /* 0x0000000000007941 */ /* 0x000fea0003800200 */
.L_x_1184:
[----:B---3--:R-:W3:Y:S01]  /*c0b0*/  LD.E R2, desc[UR4][R2.64+0xc0] ;  /* 0x0000c00402027980 */ /* 0x008ee2000c101900 */
[----:B--2---:R-:W-:Y:S01]  /*c0c0*/  LOP3.LUT R21, R154, 0x1c, RZ, 0xc0, !PT ;  /* 0x0000001c9a157812 */ /* 0x004fe200078ec0ff */
[----:B------:R-:W-:Y:S02]  /*c0d0*/  IMAD R23, R234, R23, RZ ;  /* 0x00000017ea177224 */ /* 0x000fe400078e02ff */
[C---:B------:R-:W-:Y:S01]  /*c0e0*/  VIADD R20, R212.reuse, 0x10 ;  /* 0x00000010d4147836 */ /* 0x040fe20000000000 */
[C---:B------:R-:W-:Y:S01]  /*c0f0*/  LOP3.LUT R154, R21.reuse, 0xfe0, R154, 0xf8, !PT ;  /* 0x00000fe0159a7812 */ /* 0x040fe200078ef89a */
[----:B------:R-:W-:Y:S02]  /*c100*/  VIADD R0, R212, 0x20 ;  /* 0x00000020d4007836 */ /* 0x000fe40000000000 */
[----:B------:R-:W-:Y:S01]  /*c110*/  IMAD.MOV.U32 R231, RZ, RZ, 0x0 ;  /* 0x00000000ffe77424 */ /* 0x000fe200078e00ff */
[----:B---3--:R-:W-:Y:S02]  /*c120*/  ISETP.GE.AND P4, PT, R21, R2, PT ;  /* 0x000000021500720c */ /* 0x008fe40003f86270 */
[----:B------:R-:W-:-:S02]  /*c130*/  IADD3 R21, P0, PT, R23, R154, RZ ;  /* 0x0000009a17157210 */ /* 0x000fc40007f1e0ff */
[CC--:B------:R-:W-:Y:S01]  /*c140*/  ISETP.GE.OR P3, PT, R212.reuse, R219.reuse, P4 ;  /* 0x000000dbd400720c */ /* 0x0c0fe20002766670 */
[----:B------:R-:W-:Y:S01]  /*c150*/  VIADD R212, R212, 0x30 ;  /* 0x00000030d4d47836 */ /* 0x000fe20000000000 */
[-C--:B------:R-:W-:Y:S02]  /*c160*/  ISETP.GE.OR P2, PT, R20, R219.reuse, P4 ;  /* 0x000000db1400720c */ /* 0x080fe40002746670 */
[-C--:B------:R-:W-:Y:S02]  /*c170*/  ISETP.GE.OR P1, PT, R0, R219.reuse, P4 ;  /* 0x000000db0000720c */ /* 0x080fe40002726670 */
[----:B------:R-:W-:Y:S02]  /*c180*/  ISETP.GE.OR P4, PT, R212, R219, P4 ;  /* 0x000000dbd400720c */ /* 0x000fe40002786670 */
[----:B------:R-:W-:Y:S02]  /*c190*/  LEA.HI.X.SX32 R23, R23, RZ, 0x1, P0 ;  /* 0x000000ff17177211 */ /* 0x000fe400000f0eff */
[----:B------:R-:W-:-:S04]  /*c1a0*/  LEA R2, P0, R21, R28, 0x2 ;  /* 0x0000001c15027211 */ /* 0x000fc800078010ff */
[----:B------:R-:W-:-:S05]  /*c1b0*/  LEA.HI.X R3, R21, R29, R23, 0x2, P0 ;  /* 0x0000001d15037211 */ /* 0x000fca00000f1417 */
[----:B-1----:R-:W-:Y:S04]  /*c1c0*/  @!P3 ST.E.128 desc[UR4][R2.64], R16 ;  /* 0x000000100200b985 */ /* 0x002fe8000c101d04 */
[----:B----4-:R-:W-:Y:S04]  /*c1d0*/  @!P2 ST.E.128 desc[UR4][R2.64+0x800], R12 ;  /* 0x0008000c0200a985 */ /* 0x010fe8000c101d04 */
[----:B------:R1:W-:Y:S02]  /*c1e0*/  @!P1 ST.E.128 desc[UR4][R2.64+0x1000], R8 ;  /* 0x0010000802009985 */ /* 0x0003e4000c101d04 */
[----:B-1----:R-:W-:Y:S05]  /*c1f0*/  @P4 RET.REL.NODEC R230 `(_ZN5flash24flash_fwd_splitkv_kernelI23Flash_fwd_kernel_traitsILi32ELi64ELi256ELi4ELb0ELb0EN7cutlass10bfloat16_tE19Flash_kernel_traitsILi32ELi64ELi256ELi4ES3_EELb0ELb0ELb0ELb0ELb0ELb0ELb1ELb0EEEvNS_16Flash_fwd_paramsE) ;  /* 0xffffff3ce6804950 */ /* 0x002fea0003c3ffff */
[----:B------:R-:W-:Y:S01]  /*c200*/  MOV R231, 0x0 ;  /* 0x0000000000e77802 */ /* 0x000fe20000000f00 */
[----:B------:R1:W-:Y:S03]  /*c210*/  ST.E.128 desc[UR4][R2.64+0x1800], R4 ;  /* 0x0018000402007985 */ /* 0x0003e6000c101d04 */
[----:B-1----:R-:W-:Y:S05]  /*c220*/  RET.REL.NODEC R230 `(_ZN5flash24flash_fwd_splitkv_kernelI23Flash_fwd_kernel_traitsILi32ELi64ELi256ELi4ELb0ELb0EN7cutlass10bfloat16_tE19Flash_kernel_traitsILi32ELi64ELi256ELi4ES3_EELb0ELb0ELb0ELb0ELb0ELb0ELb1ELb0EEEvNS_16Flash_fwd_paramsE) ;  /* 0xffffff3ce6747950 */ /* 0x002fea0003c3ffff */
.L_x_1183:
[----:B------:R-:W-:Y:S01]  /*c230*/  MOV R7, 0x2 ;  /* 0x0000000200077802 */ /* 0x000fe20000000f00 */
[----:B------:R-:W-:Y:S01]  /*c240*/  IMAD.MOV.U32 R4, RZ, RZ, 0x1f ;  /* 0x0000001fff047424 */ /* 0x000fe200078e00ff */
[----:B------:R-:W-:-:S07]  /*c250*/  MOV R8, 0xffffffff ;  /* 0xffffffff00087802 */ /* 0x000fce0000000f00 */
[----:B-1---5:R-:W-:Y:S05]  /*c260*/  WARPSYNC.COLLECTIVE R8, `(.L_x_1186) ;  /* 0x0000000008087348 */ /* 0x022fea0003c00000 */
[----:B------:R2:W3:Y:S02]  /*c270*/  SHFL.BFLY P0, R11, R244, R7, R4 ;  /* 0x0c000007f40b7389 */ /* 0x0004e40000000004 */
[----:B-123-5:R-:W-:Y:S05]  /*c280*/  ENDCOLLECTIVE ;  /* 0x000000000000791b */ /* 0x02efea0003800000 */
.L_x_1186:
[----:B------:R-:W-:Y:S02]  /*c290*/  IMAD.MOV.U32 R9, RZ, RZ, R11 ;  /* 0x000000ffff097224 */ /* 0x000fe400078e000b */
[----:B------:R-:W-:Y:S02]  /*c2a0*/  IMAD.MOV.U32 R7, RZ, RZ, 0x1 ;  /* 0x00000001ff077424 */ /* 0x000fe400078e00ff */
[----:B------:R-:W-:-:S05]  /*c2b0*/  FADD.FTZ R9, R9, R244 ;  /* 0x000000f409097221 */ /* 0x000fca0000010000 */
[----:B------:R-:W-:-:S07]  /*c2c0*/  MOV R244, R9 ;  /* 0x0000000900f47202 */ /* 0x000fce0000000f00 */
[----:B------:R-:W-:Y:S05]  /*c2d0*/  WARPSYNC.COLLECTIVE R8, `(.L_x_1187) ;  /* 0x0000000008087348 */ /* 0x000fea0003c00000 */
[----:B------:R1:W2:Y:S02]  /*c2e0*/  SHFL.BFLY P0, R11, R244, R7, R4 ;  /* 0x0c000007f40b7389 */ /* 0x0002a40000000004 */
[----:B-12---:R-:W-:Y:S05]  /*c2f0*/  ENDCOLLECTIVE ;  /* 0x000000000000791b */ /* 0x006fea0003800000 */
.L_x_1187:
[----:B------:R-:W-:Y:S01]  /*c300*/  MOV R244, R239 ;  /* 0x000000ef00f47202 */ /* 0x000fe20000000f00 */
[----:B------:R-:W-:Y:S01]  /*c310*/  IMAD.MOV.U32 R7, RZ, RZ, 0x2 ;  /* 0x00000002ff077424 */ /* 0x000fe200078e00ff */
[----:B------:R-:W-:-:S07]  /*c320*/  MOV R6, R11 ;  /* 0x0000000b00067202 */ /* 0x000fce0000000f00 */
[----:B------:R-:W-:Y:S05]  /*c330*/  WARPSYNC.COLLECTIVE R8, `(.L_x_1188) ;  /* 0x0000000008087348 */ /* 0x000fea0003c00000 */
[----:B------:R1:W2:Y:S02]  /*c340*/  SHFL.BFLY P0, R11, R244, R7, R4 ;  /* 0x0c000007f40b7389 */ /* 0x0002a40000000004 */
[----:B-12---:R-:W-:Y:S05]  /*c350*/  ENDCOLLECTIVE ;  /* 0x000000000000791b */ /* 0x006fea0003800000 */
.L_x_1188:
[----:B------:R-:W-:Y:S01]  /*c360*/  FADD.FTZ R6, R9, R6 ;  /* 0x0000000609067221 */ /* 0x000fe20000010000 */
[----:B------:R-:W-:Y:S01]  /*c370*/  FADD.FTZ R10, R11, R239 ;  /* 0x000000ef0b0a7221 */ /* 0x000fe20000010000 */
[----:B------:R-:W-:-:S04]  /*c380*/  MOV R7, 0x1 ;  /* 0x0000000100077802 */ /* 0x000fc80000000f00 */
[----:B------:R-:W-:-:S07]  /*c390*/  MOV R244, R10 ;  /* 0x0000000a00f47202 */ /* 0x000fce0000000f00 */
[----:B------:R-:W-:Y:S05]  /*c3a0*/  WARPSYNC.COLLECTIVE R8, `(.L_x_1189) ;  /* 0x0000000008087348 */ /* 0x000fea0003c00000 */
[----:B------:R1:W2:Y:S02]  /*c3b0*/  SHFL.BFLY P0, R11, R244, R7, R4 ;  /* 0x0c000007f40b7389 */ /* 0x0002a40000000004 */
[----:B-12---:R-:W-:Y:S05]  /*c3c0*/  ENDCOLLECTIVE ;  /* 0x000000000000791b */ /* 0x006fea0003800000 */
.L_x_1189:
[----:B------:R-:W-:Y:S05]  /*c3d0*/  BRA `(.L_x_1190) ;  /* 0xfffffff400c87947 */ /* 0x000fea000383ffff */
.L_x_1191:
        /* <DEDUP_REMOVED lines=10> */
.L_x_10230:


//--------------------- .text._ZN5flash24flash_fwd_splitkv_kernelI23Flash_fwd_kernel_traitsILi32ELi64ELi256ELi4ELb0ELb0EN7cutlass10bfloat16_tE19Flash_kernel_traitsILi32ELi64ELi256ELi4ES3_EELb0ELb0ELb0ELb0ELb0ELb1ELb1ELb0EEEvNS_16Flash_fwd_paramsE --------------------------
	.section	.text._ZN5flash24flash_fwd_splitkv_kernelI23Flash_fwd_kernel_traitsILi32ELi64ELi256ELi4ELb0ELb0EN7cutlass10bfloat16_tE19Flash_kernel_traitsILi32ELi64ELi256ELi4ES3_EELb0ELb0ELb0ELb0ELb0ELb1ELb1ELb0EEEvNS_16Flash_fwd_paramsE,"ax",@progbits
	.align	128
        .global         _ZN5flash24flash_fwd_splitkv_kernelI23Flash_fwd_kernel_traitsILi32ELi64ELi256ELi4ELb0ELb0EN7cutlass10bfloat16_tE19Flash_kernel_traitsILi32ELi64ELi256ELi4ES3_EELb0ELb0ELb0ELb0ELb0ELb1ELb1ELb0EEEvNS_16Flash_fwd_paramsE
        .type           _ZN5flash24flash_fwd_splitkv_kernelI23Flash_fwd_kernel_traitsILi32ELi64ELi256ELi4ELb0ELb0EN7cutlass10bfloat16_tE19Flash_kernel_traitsILi32ELi64ELi256ELi4ES3_EELb0ELb0ELb0ELb0ELb0ELb1ELb1ELb0EEEvNS_16Flash_fwd_paramsE,@function
        .size           _ZN5flash24flash_fwd_splitkv_kernelI23Flash_fwd_kernel_traitsILi32ELi64ELi256ELi4ELb0ELb0EN7cutlass10bfloat16_tE19Flash_kernel_traitsILi32ELi64ELi256ELi4ES3_EELb0ELb0ELb0ELb0ELb0ELb1ELb1ELb0EEEvNS_16Flash_fwd_paramsE,(.L_x_10231 - _ZN5flash24flash_fwd_splitkv_kernelI23Flash_fwd_kernel_traitsILi32ELi64ELi256ELi4ELb0ELb0EN7cutlass10bfloat16_tE19Flash_kernel_traitsILi32ELi64ELi256ELi4ES3_EELb0ELb0ELb0ELb0ELb0ELb1ELb1ELb0EEEvNS_16Flash_fwd_paramsE)
        .other          _ZN5flash24flash_fwd_splitkv_kernelI23Flash_fwd_kernel_traitsILi32ELi64ELi256ELi4ELb0ELb0EN7cutlass10bfloat16_tE19Flash_kernel_traitsILi32ELi64ELi256ELi4ES3_EELb0ELb0ELb0ELb0ELb0ELb1ELb1ELb0EEEvNS_16Flash_fwd_paramsE,@"STO_CUDA_ENTRY STV_DEFAULT"
_ZN5flash24flash_fwd_splitkv_kernelI23Flash_fwd_kernel_traitsILi32ELi64ELi256ELi4ELb0ELb0EN7cutlass10bfloat16_tE19Flash_kernel_traitsILi32ELi64ELi256ELi4ES3_EELb0ELb0ELb0ELb0ELb0ELb1ELb1ELb0EEEvNS_16Flash_fwd_paramsE:
.text._ZN5flash24flash_fwd_splitkv_kernelI23Flash_fwd_kernel_traitsILi32ELi64ELi256ELi4ELb0ELb0EN7cutlass10bfloat16_tE19Flash_kernel_traitsILi32ELi64ELi256ELi4ES3_EELb0ELb0ELb0ELb0ELb0ELb1ELb1ELb0EEEvNS_16Flash_fwd_paramsE:
        /* <DEDUP_REMOVED lines=29> */
[----:B------:R-:W-:Y:S05]  /*01d0*/  CALL.REL.NOINC `($_ZN5flash24flash_fwd_splitkv_kernelI23Flash_fwd_kernel_traitsILi32ELi64ELi256ELi4ELb0ELb0EN7cutlass10bfloat16_tE19Flash_kernel_traitsILi32ELi64ELi256ELi4ES3_EELb0ELb0ELb0ELb0ELb0ELb1ELb1ELb0EEEvNS_16Flash_fwd_paramsE$_ZN5flash30compute_attn_1rowblock_splitkvI23Flash_fwd_kernel_traitsILi32ELi64ELi256ELi4ELb0ELb0EN7cutlass10bfloat16_tE19Flash_kernel_traitsILi32ELi64ELi256ELi4ES3_EELb0ELb0ELb0ELb0ELb0ELb1ELb1ELb0ENS_16Flash_fwd_paramsEEEvRKT8_iiiii) ;  /* 0x0000000000087944 */ /* 0x000fea0003c00000 */
[----:B------:R-:W-:Y:S05]  /*01e0*/  BSYNC.RECONVERGENT B2 ;  /* 0x0000000000027941 */ /* 0x000fea0003800200 */
.L_x_1192:
[----:B------:R-:W-:Y:S05]  /*01f0*/  EXIT ;  /* 0x000000000000794d */ /* 0x000fea0003800000 */
        .type           $_ZN5flash24flash_fwd_splitkv_kernelI23Flash_fwd_kernel_traitsILi32ELi64ELi256ELi4ELb0ELb0EN7cutlass10bfloat16_tE19Flash_kernel_traitsILi32ELi64ELi256ELi4ES3_EELb0ELb0ELb0ELb0ELb0ELb1ELb1ELb0EEEvNS_16Flash_fwd_paramsE$_ZN5flash30compute_attn_1rowblock_splitkvI23Flash_fwd_kernel_traitsILi32ELi64ELi256ELi4ELb0ELb0EN7cutlass10bfloat16_tE19Flash_kernel_traitsILi32ELi64ELi256ELi4ES3_EELb0ELb0ELb0ELb0ELb0ELb1ELb1ELb0ENS_16Flash_fwd_paramsEEEvRKT8_iiiii,@function
        .size           $_ZN5flash24flash_fwd_splitkv_kernelI23Flash_fwd_kernel_traitsILi32ELi64ELi256ELi4ELb0ELb0EN7cutlass10bfloat16_tE19Flash_kernel_traitsILi32ELi64ELi256ELi4ES3_EELb0ELb0ELb0ELb0ELb0ELb1ELb1ELb0EEEvNS_16Flash_fwd_paramsE$_ZN5flash30compute_attn_1rowblock_splitkvI23Flash_fwd_kernel_traitsILi32ELi64ELi256ELi4ELb0ELb0EN7cutlass10bfloat16_tE19Flash_kernel_traitsILi32ELi64ELi256ELi4ES3_EELb0ELb0ELb0ELb0ELb0ELb1ELb1ELb0ENS_16Flash_fwd_paramsEEEvRKT8_iiiii,(.L_x_10231 - $_ZN5flash24flash_fwd_splitkv_kernelI23Flash_fwd_kernel_traitsILi32ELi64ELi256ELi4ELb0ELb0EN7cutlass10bfloat16_tE19Flash_kernel_traitsILi32ELi64ELi256ELi4ES3_EELb0ELb0ELb0ELb0ELb0ELb1ELb1ELb0EEEvNS_16Flash_fwd_paramsE$_ZN5flash30compute_attn_1rowblock_splitkvI23Flash_fwd_kernel_traitsILi32ELi64ELi256ELi4ELb0ELb0EN7cutlass10bfloat16_tE19Flash_kernel_traitsILi32ELi64ELi256ELi4ES3_EELb0ELb0ELb0ELb0ELb0ELb1ELb1ELb0ENS_16Flash_fwd_paramsEEEvRKT8_iiiii)
$_ZN5flash24flash_fwd_splitkv_kernelI23Flash_fwd_kernel_traitsILi32ELi64ELi256ELi4ELb0ELb0EN7cutlass10bfloat16_tE19Flash_kernel_traitsILi32ELi64ELi256ELi4ES3_EELb0ELb0ELb0ELb0ELb0ELb1ELb1ELb0EEEvNS_16Flash_fwd_paramsE$_ZN5flash30compute_attn_1rowblock_splitkvI23Flash_fwd_kernel_traitsILi32ELi64ELi256ELi4ELb0ELb0EN7cutlass10bfloat16_tE19Flash_kernel_traitsILi32ELi64ELi256ELi4ES3_EELb0ELb0ELb0ELb0ELb0ELb1ELb1ELb0ENS_16Flash_fwd_paramsEEEvRKT8_iiiii:
        /* <DEDUP_REMOVED lines=38> */
.L_x_1194:
[----:B------:R-:W-:Y:S05]  /*0460*/  BSYNC.RECONVERGENT B0 ;  /* 0x0000000000007941 */ /* 0x000fea0003800200 */
.L_x_1193:
[----:B------:R-:W-:Y:S04]  /*0470*/  BSSY.RECONVERGENT B0, `(.L_x_1195) ;  /* 0x0000007000007945 */ /* 0x000fe80003800200 */
[----:B------:R-:W-:Y:S05]  /*0480*/  @!P3 BRA `(.L_x_1196) ;  /* 0x000000000014b947 */ /* 0x000fea0003800000 */
[----:B-----5:R-:W3:Y:S02]  /*0490*/  LD.E.U8 R0, desc[UR4][R134.64+0x1b2] ;  /* 0x0001b20486007980 */ /* 0x020ee4000c101100 */
[----:B---3--:R-:W-:-:S13]  /*04a0*/  ISETP.NE.AND P1, PT, R0, RZ, PT ;  /* 0x000000ff0000720c */ /* 0x008fda0003f25270 */
[----:B------:R-:W3:Y:S02]  /*04b0*/  @P1 LD.E R0, desc[UR4][R2.64+0x4] ;  /* 0x0000040402001980 */ /* 0x000ee4000c101900 */
[----:B---3--:R-:W-:-:S06]  /*04c0*/  @P1 IADD3 R0, PT, PT, R0, -R15, RZ ;  /* 0x8000000f00001210 */ /* 0x008fcc0007ffe0ff */
[----:B------:R3:W5:Y:S02]  /*04d0*/  @!P1 LD.E R0, desc[UR4][R2.64] ;  /* 0x0000000402009980 */ /* 0x000764000c101900 */
.L_x_1196:
[----:B------:R-:W-:Y:S05]  /*04e0*/  BSYNC.RECONVERGENT B0 ;  /* 0x0000000000007941 */ /* 0x000fea0003800200 */
.L_x_1195:
[----:B------:R-:W-:Y:S01]  /*04f0*/  BSSY.RECONVERGENT B1, `(.L_x_1197) ;  /* 0x0000011000017945 */ /* 0x000fe20003800200 */
[----:B-----5:R-:W-:-:S03]  /*0500*/  @P4 IADD3 R34, PT, PT, R5, -R33, RZ ;  /* 0x8000002105224210 */ /* 0x020fc60007ffe0ff */
[----:B------:R-:W-:Y:S05]  /*0510*/  @!P0 BRA `(.L_x_1198) ;  /* 0x0000000000148947 */ /* 0x000fea0003800000 */
[----:B--23--:R-:W-:-:S05]  /*0520*/  IADD3 R2, P0, PT, R8, R11, RZ ;  /* 0x0000000b08027210 */ /* 0x00cfca0007f1e0ff */
[----:B------:R-:W-:-:S06]  /*0530*/  IMAD.X R3, R9, 0x1, R13, P0 ;  /* 0x0000000109037824 */ /* 0x000fcc00000e060d */
[----:B------:R-:W2:Y:S02]  /*0540*/  LD.E R3, desc[UR4][R2.64] ;  /* 0x0000000402037980 */ /* 0x000ea4000c101900 */
[----:B--2---:R-:W-:Y:S01]  /*0550*/  IADD3 R3, PT, PT, R3, -R12, RZ ;  /* 0x8000000c03037210 */ /* 0x004fe20007ffe0ff */
[----:B------:R-:W-:Y:S05]  /*0560*/  BRA `(.L_x_1199) ;  /* 0x0000000000247947 */ /* 0x000fea0003800000 */
.L_x_1198:
[----:B--23--:R-:W2:Y:S01]  /*0570*/  LD.E.64 R2, desc[UR4][R134.64+0x108] ;  /* 0x0001080486027980 */ /* 0x00cea2000c101b00 */
[----:B------:R-:W-:Y:S01]  /*0580*/  BSSY.RECONVERGENT B0, `(.L_x_1200) ;  /* 0x0000006000007945 */ /* 0x000fe20003800200 */
[----:B--2---:R-:W-:-:S04]  /*0590*/  ISETP.NE.U32.AND P0, PT, R2, RZ, PT ;  /* 0x000000ff0200720c */ /* 0x004fc80003f05070 */
[----:B------:R-:W-:Y:S01]  /*05a0*/  ISETP.NE.AND.EX P0, PT, R3, RZ, PT, P0 ;  /* 0x000000ff0300720c */ /* 0x000fe20003f05300 */
[----:B------:R-:W-:-:S12]  /*05b0*/  IMAD.MOV.U32 R3, RZ, RZ, RZ ;  /* 0x000000ffff037224 */ /* 0x000fd800078e00ff */
[----:B------:R-:W-:Y:S05]  /*05c0*/  @!P0 BRA `(.L_x_1201) ;  /* 0x0000000000048947 */ /* 0x000fea0003800000 */
[----:B------:R2:W5:Y:S02]  /*05d0*/  LD.E R3, desc[UR4][R134.64+0xbc] ;  /* 0x0000bc0486037980 */ /* 0x000564000c101900 */
.L_x_1201:
[----:B------:R-:W-:Y:S05]  /*05e0*/  BSYNC.RECONVERGENT B0 ;  /* 0x0000000000007941 */ /* 0x000fea0003800200 */
.L_x_1200:
[----:B-----5:R-:W-:Y:S02]  /*05f0*/  IADD3 R3, PT, PT, R3, R0, -R12 ;  /* 0x0000000003037210 */ /* 0x020fe40007ffe80c */
.L_x_1199:
[----:B------:R-:W-:Y:S05]  /*0600*/  BSYNC.RECONVERGENT B1 ;  /* 0x0000000000017941 */ /* 0x000fea0003800200 */
.L_x_1197:
[----:B------:R-:W-:Y:S01]  /*0610*/  IMAD.SHL.U32 R241, R35, 0x40, RZ ;  /* 0x0000004023f17824 */ /* 0x000fe200078e00ff */
[----:B-1----:R-:W-:Y:S01]  /*0620*/  MOV R4, R242 ;  /* 0x000000f200047202 */ /* 0x002fe20000000f00 */
[----:B------:R-:W-:-:S03]  /*0630*/  IMAD.MOV.U32 R5, RZ, RZ, 0x0 ;  /* 0x00000000ff057424 */ /* 0x000fc600078e00ff */
[----:B------:R-:W-:-:S13]  /*0640*/  ISETP.GT.AND P0, PT, R34, R241, PT ;  /* 0x000000f12200720c */ /* 0x000fda0003f04270 */
[----:B--2---:R-:W-:Y:S05]  /*0650*/  @!P0 RET.REL.NODEC R4 `(_ZN5flash24flash_fwd_splitkv_kernelI23Flash_fwd_kernel_traitsILi32ELi64ELi256ELi4ELb0ELb0EN7cutlass10bfloat16_tE19Flash_kernel_traitsILi32ELi64ELi256ELi4ES3_EELb0ELb0ELb0ELb0ELb0ELb1ELb1ELb0EEEvNS_16Flash_fwd_paramsE) ;  /* 0xfffffff804688950 */ /* 0x004fea0003c3ffff */
        /* <DEDUP_REMOVED lines=19> */
[----:B------:R-:W-:-:S04]  /*0790*/  IMAD.MOV.U32 R4, RZ, RZ, R8 ;  /* 0x000000ffff047224 */ /* 0x000fc800078e0008 */
        /* <DEDUP_REMOVED lines=10> */
[----:B------:R-:W-:Y:S01]  /*0840*/  SHF.R.S32.HI R4, RZ, 0x1f, R2 ;  /* 0x0000001fff047819 */ /* 0x000fe20000011402 */
[----:B------:R-:W-:-:S03]  /*0850*/  @P2 VIADD R0, R0, 0x1 ;  /* 0x0000000100002836 */ /* 0x000fc60000000000 */
        /* <DEDUP_REMOVED lines=13> */
[----:B------:R-:W5:Y:S01]  /*0930*/  LD.E.64 R134, desc[UR4][R134.64+0xa8] ;  /* 0x0000a80486867980 */ /* 0x000f62000c101b00 */
[----:B--2---:R-:W-:-:S04]  /*0940*/  IMAD R0, R6, UR8, R238 ;  /* 0x0000000806007c24 */ /* 0x004fc8000f8e02ee */
[----:B---3--:R-:W-:Y:S02]  /*0950*/  IMAD R0, R0, R4, R239 ;  /* 0x0000000400007224 */ /* 0x008fe400078e02ef */
[----:B------:R-:W-:Y:S01]  /*0960*/  IMAD.SHL.U32 R4, R170, 0x4, RZ ;  /* 0x00000004aa047824 */ /* 0x000fe200078e00ff */
[----:B------:R-:W-:Y:S01]  /*0970*/  SHF.R.U32.HI R170, RZ, 0x3, R170 ;  /* 0x00000003ffaa7819 */ /* 0x000fe200000116aa */
[--C-:B------:R-:W-:Y:S02]  /*0980*/  IMAD R6, R7, R0, R241.reuse ;  /* 0x0000000007067224 */ /* 0x100fe400078e02f1 */
[----:B------:R-:W-:Y:S01]  /*0990*/  IMAD.IADD R7, R34, 0x1, -R241 ;  /* 0x0000000122077824 */ /* 0x000fe200078e0af1 */
[----:B------:R-:W-:Y:S01]  /*09a0*/  LOP3.LUT R9, R4, 0x1c, RZ, 0xc0, !PT ;  /* 0x0000001c04097812 */ /* 0x000fe200078ec0ff */
[----:B----4-:R-:W-:Y:S01]  /*09b0*/  IMAD R0, R6, R5, RZ ;  /* 0x0000000506007224 */ /* 0x010fe200078e02ff */
[----:B------:R-:W-:Y:S02]  /*09c0*/  LOP3.LUT R5, R4, 0xffc, RZ, 0xc0, !PT ;  /* 0x00000ffc04057812 */ /* 0x000fe400078ec0ff */
[----:B-----5:R-:W-:Y:S01]  /*09d0*/  ISETP.GE.AND P5, PT, R9, R8, PT ;  /* 0x000000080900720c */ /* 0x020fe20003fa6270 */
[----:B------:R-:W-:Y:S01]  /*09e0*/  VIADD R8, R170, 0x10 ;  /* 0x00000010aa087836 */ /* 0x000fe20000000000 */
[----:B------:R-:W-:-:S02]  /*09f0*/  IADD3 R5, P1, PT, R0, R5, RZ ;  /* 0x0000000500057210 */ /* 0x000fc40007f3e0ff */
[-C--:B------:R-:W-:Y:S02]  /*0a00*/  ISETP.GE.OR P6, PT, R170, R7.reuse, P5 ;  /* 0x00000007aa00720c */ /* 0x080fe40002fc6670 */
[----:B------:R-:W-:Y:S02]  /*0a10*/  ISETP.GE.OR P0, PT, R8, R7, P5 ;  /* 0x000000070800720c */ /* 0x000fe40002f06670 */
[----:B------:R-:W-:Y:S02]  /*0a20*/  LEA.HI.X.SX32 R0, R0, RZ, 0x1, P1 ;  /* 0x000000ff00007211 */ /* 0x000fe400008f0eff */
[----:B------:R-:W-:Y:S02]  /*0a30*/  LEA R4, P1, R5, R2, 0x2 ;  /* 0x0000000205047211 */ /* 0x000fe400078210ff */
[----:B------:R-:W-:Y:S01]  /*0a40*/  ISETP.NE.AND P4, PT, R9, RZ, PT ;  /* 0x000000ff0900720c */ /* 0x000fe20003f85270 */
[C---:B------:R-:W-:Y:S01]  /*0a50*/  VIADD R9, R170.reuse, 0x30 ;  /* 0x00000030aa097836 */ /* 0x040fe20000000000 */
[----:B------:R-:W-:Y:S01]  /*0a60*/  LEA.HI.X R5, R5, R3, R0, 0x2, P1 ;  /* 0x0000000305057211 */ /* 0x000fe200008f1400 */
[----:B------:R-:W-:Y:S01]  /*0a70*/  VIADD R0, R170, 0x20 ;  /* 0x00000020aa007836 */ /* 0x000fe20000000000 */
[----:B------:R-:W-:-:S02]  /*0a80*/  ISETP.GE.OR P2, PT, R8, R7, P4 ;  /* 0x000000070800720c */ /* 0x000fc40002746670 */
[-C--:B------:R-:W-:Y:S01]  /*0a90*/  ISETP.GE.OR P3, PT, R170, R7.reuse, P4 ;  /* 0x00000007aa00720c */ /* 0x080fe20002766670 */
[----:B------:R-:W-:Y:S01]  /*0aa0*/  @!P6 ST.E.128 desc[UR4][R4.64], RZ ;  /* 0x000000ff0400e985 */ /* 0x000fe2000c101d04 */
[CC--:B------:R-:W-:Y:S02]  /*0ab0*/  ISETP.GE.OR P1, PT, R0.reuse, R7.reuse, P4 ;  /* 0x000000070000720c */ /* 0x0c0fe40002726670 */
[-C--:B------:R-:W-:Y:S01]  /*0ac0*/  ISETP.GE.OR P6, PT, R0, R7.reuse, P5 ;  /* 0x000000070000720c */ /* 0x080fe20002fc6670 */
[----:B------:R-:W-:Y:S01]  /*0ad0*/  @!P0 ST.E.128 desc[UR4][R4.64+0x800], RZ ;  /* 0x000800ff04008985 */ /* 0x000fe2000c101d04 */
[CC--:B------:R-:W-:Y:S02]  /*0ae0*/  ISETP.GE.OR P5, PT, R9.reuse, R7.reuse, P5 ;  /* 0x000000070900720c */ /* 0x0c0fe40002fa6670 */
[----:B------:R-:W-:Y:S02]  /*0af0*/  IADD3 R0, P0, PT, R6, R170, RZ ;  /* 0x000000aa06007210 */ /* 0x000fe40007f1e0ff */
[----:B------:R-:W-:-:S02]  /*0b00*/  ISETP.GE.OR P4, PT, R9, R7, P4 ;  /* 0x000000070900720c */ /* 0x000fc40002786670 */
[----:B------:R-:W-:Y:S01]  /*0b10*/  LEA.HI.X.SX32 R6, R6, RZ, 0x1, P0 ;  /* 0x000000ff06067211 */ /* 0x000fe200000f0eff */
[----:B------:R-:W-:Y:S01]  /*0b20*/  @!P3 IMAD.MOV.U32 R8, RZ, RZ, -0x800000 ;  /* 0xff800000ff08b424 */ /* 0x000fe200078e00ff */
[----:B------:R-:W-:-:S03]  /*0b30*/  LEA R2, P0, R0, R134, 0x2 ;  /* 0x0000008600027211 */ /* 0x000fc600078010ff */
[----:B------:R-:W-:Y:S01]  /*0b40*/  @!P6 ST.E.128 desc[UR4][R4.64+0x1000], RZ ;  /* 0x001000ff0400e985 */ /* 0x000fe2000c101d04 */
[----:B------:R-:W-:Y:S01]  /*0b50*/  LEA.HI.X R3, R0, R135, R6, 0x2, P0 ;  /* 0x0000008700037211 */ /* 0x000fe200000f1406 */
[----:B------:R-:W-:Y:S02]  /*0b60*/  @!P2 IMAD.MOV.U32 R6, RZ, RZ, -0x800000 ;  /* 0xff800000ff06a424 */ /* 0x000fe400078e00ff */
[----:B------:R-:W-:Y:S01]  /*0b70*/  @!P1 IMAD.MOV.U32 R0, RZ, RZ, -0x800000 ;  /* 0xff800000ff009424 */ /* 0x000fe200078e00ff */
[----:B------:R1:W-:Y:S04]  /*0b80*/  @!P5 ST.E.128 desc[UR4][R4.64+0x1800], RZ ;  /* 0x001800ff0400d985 */ /* 0x0003e8000c101d04 */
[----:B------:R-:W-:Y:S04]  /*0b90*/  @!P3 ST.E desc[UR4][R2.64], R8 ;  /* 0x000000080200b985 */ /* 0x000fe8000c101904 */
[----:B------:R-:W-:Y:S04]  /*0ba0*/  @!P2 ST.E desc[UR4][R2.64+0x40], R6 ;  /* 0x000040060200a985 */ /* 0x000fe8000c101904 */
[----:B------:R2:W-:Y:S01]  /*0bb0*/  @!P1 ST.E desc[UR4][R2.64+0x80], R0 ;  /* 0x0000800002009985 */ /* 0x0005e2000c101904 */
[----:B-1----:R-:W-:-:S02]  /*0bc0*/  IMAD.MOV.U32 R4, RZ, RZ, R242 ;  /* 0x000000ffff047224 */ /* 0x002fc400078e00f2 */
[----:B------:R-:W-:-:S04]  /*0bd0*/  IMAD.MOV.U32 R5, RZ, RZ, 0x0 ;  /* 0x00000000ff057424 */ /* 0x000fc800078e00ff */
[----:B--2---:R-:W-:Y:S05]  /*0be0*/  @P4 RET.REL.NODEC R4 `(_ZN5flash24flash_fwd_splitkv_kernelI23Flash_fwd_kernel_traitsILi32ELi64ELi256ELi4ELb0ELb0EN7cutlass10bfloat16_tE19Flash_kernel_traitsILi32ELi64ELi256ELi4ES3_EELb0ELb0ELb0ELb0ELb0ELb1ELb1ELb0EEEvNS_16Flash_fwd_paramsE) ;  /* 0xfffffff404044950 */ /* 0x004fea0003c3ffff */
[----:B------:R-:W-:-:S05]  /*0bf0*/  MOV R0, 0xff800000 ;  /* 0xff80000000007802 */ /* 0x000fca0000000f00 */
[----:B------:R1:W-:Y:S02]  /*0c00*/  ST.E desc[UR4][R2.64+0xc0], R0 ;  /* 0x0000c00002007985 */ /* 0x0003e4000c101904 */
[----:B-1----:R-:W-:Y:S02]  /*0c10*/  MOV R2, R242 ;  /* 0x000000f200027202 */ /* 0x002fe40000000f00 */
[----:B------:R-:W-:-:S04]  /*0c20*/  MOV R3, 0x0 ;  /* 0x0000000000037802 */ /* 0x000fc80000000f00 */
[----:B------:R-:W-:Y:S05]  /*0c30*/  RET.REL.NODEC R2 `(_ZN5flash24flash_fwd_splitkv_kernelI23Flash_fwd_kernel_traitsILi32ELi64ELi256ELi4ELb0ELb0EN7cutlass10bfloat16_tE19Flash_kernel_traitsILi32ELi64ELi256ELi4ES3_EELb0ELb0ELb0ELb0ELb0ELb1ELb1ELb0EEEvNS_16Flash_fwd_paramsE) ;  /* 0xfffffff002f07950 */ /* 0x000fea0003c3ffff */
.L_x_1202:
        /* <DEDUP_REMOVED lines=32> */
[----:B------:R-:W-:-:S05]  /*0e40*/  IADD3 R0, PT, PT, RZ, -R7, RZ ;  /* 0x80000007ff007210 */ /* 0x000fca0007ffe0ff */
        /* <DEDUP_REMOVED lines=8> */
[-C--:B---3--:R-:W-:Y:S01]  /*0ed0*/  IMAD.WIDE.U32 R4, R8, R238.reuse, RZ ;  /* 0x000000ee08047225 */ /* 0x088fe200078e00ff */
[----:B------:R-:W-:Y:S02]  /*0ee0*/  ISETP.NE.AND P2, PT, R11, RZ, PT ;  /* 0x000000ff0b00720c */ /* 0x000fe40003f45270 */
[----:B------:R-:W-:Y:S01]  /*0ef0*/  ISETP.GE.AND P1, PT, R2, RZ, PT ;  /* 0x000000ff0200720c */ /* 0x000fe20003f26270 */
[----:B------:R-:W-:Y:S02]  /*0f00*/  IMAD R2, R9, R238, RZ ;  /* 0x000000ee09027224 */ /* 0x000fe400078e02ff */
        /* <DEDUP_REMOVED lines=47> */
[----:B------:R-:W-:-:S04]  /*1200*/  IMAD.WIDE.U32 R4, R11, R176, R4 ;  /* 0x000000b00b047225 */ /* 0x000fc800078e0004 */
[----:B------:R-:W-:-:S04]  /*1210*/  IMAD R2, R176, R26, R2 ;  /* 0x0000001ab0027224 */ /* 0x000fc800078e0202 */
        /* <DEDUP_REMOVED lines=12> */
.L_x_1204:
[----:B------:R-:W2:Y:S01]  /*12e0*/  LD.E R13, desc[UR4][R134.64+0x68] ;  /* 0x00006804860d7980 */ /* 0x000ea2000c101900 */
[----:B------:R-:W-:-:S03]  /*12f0*/  ISETP.NE.AND P3, PT, R15, -0x1, PT ;  /* 0xffffffff0f00780c */ /* 0x000fc60003f65270 */
[----:B------:R-:W3:Y:S04]  /*1300*/  LD.E.64 R176, desc[UR4][R134.64+0x38] ;  /* 0x0000380486b07980 */ /* 0x000ee8000c101b00 */
[----:B------:R-:W4:Y:S04]  /*1310*/  LD.E.64 R192, desc[UR4][R134.64+0x40] ;  /* 0x0000400486c07980 */ /* 0x000f28000c101b00 */
[----:B------:R-:W4:Y:S04]  /*1320*/  LD.E.64 R18, desc[UR4][R134.64+0x50] ;  /* 0x0000500486127980 */ /* 0x000f28000c101b00 */
[----:B------:R-:W4:Y:S04]  /*1330*/  @!P3 LD.E.64 R6, desc[UR4][R134.64+0x20] ;  /* 0x000020048606b980 */ /* 0x000f28000c101b00 */
[----:B------:R-:W4:Y:S04]  /*1340*/  @!P3 LD.E.64 R16, desc[UR4][R134.64+0x28] ;  /* 0x000028048610b980 */ /* 0x000f28000c101b00 */
[----:B------:R1:W5:Y:S02]  /*1350*/  LD.E.64 R30, desc[UR4][R134.64+0x58] ;  /* 0x00005804861e7980 */ /* 0x000364000c101b00 */
[----:B-----5:R-:W-:-:S02]  /*1360*/  @!P3 SHF.R.S32.HI R11, RZ, 0x1f, R10 ;  /* 0x0000001fff0bb819 */ /* 0x020fc4000001140a */
[----:B------:R-:W-:Y:S02]  /*1370*/  CS2R R190, SRZ ;  /* 0x0000000000be7805 */ /* 0x000fe4000001ff00 */
        /* <DEDUP_REMOVED lines=15> */
[----:B------:R-:W-:Y:S01]  /*1470*/  IMAD R0, R2, R4, R0 ;  /* 0x0000000402007224 */ /* 0x000fe200078e0200 */
[----:B------:R-:W-:-:S04]  /*1480*/  @!P3 SHF.R.S32.HI R5, RZ, 0x1f, R12 ;  /* 0x0000001fff05b819 */ /* 0x000fc8000001140c */
[----:B------:R-:W-:Y:S01]  /*1490*/  ISETP.GT.U32.AND P2, PT, R8, R0, PT ;  /* 0x000000000800720c */ /* 0x000fe20003f44070 */
[----:B---3--:R-:W-:-:S04]  /*14a0*/  @!P3 IMAD R9, R177, R12, RZ ;  /* 0x0000000cb109b224 */ /* 0x008fc800078e02ff */
[----:B------:R-:W-:Y:S02]  /*14b0*/  @!P3 IMAD R9, R5, R176, R9 ;  /* 0x000000b00509b224 */ /* 0x000fe400078e0209 */
[----:B------:R-:W-:-:S04]  /*14c0*/  @!P3 IMAD.WIDE.U32 R4, R176, R12, RZ ;  /* 0x0000000cb004b225 */ /* 0x000fc800078e00ff */
[----:B----4-:R-:W-:Y:S01]  /*14d0*/  @!P3 IMAD R7, R7, R10, RZ ;  /* 0x0000000a0707b224 */ /* 0x010fe200078e02ff */
[----:B------:R-:W-:Y:S02]  /*14e0*/  @!P3 IADD3 R5, PT, PT, R5, R9, RZ ;  /* 0x000000090505b210 */ /* 0x000fe40007ffe0ff */
[----:B------:R-:W-:Y:S01]  /*14f0*/  @!P2 IADD3 R0, PT, PT, R0, -R8, RZ ;  /* 0x800000080000a210 */ /* 0x000fe20007ffe0ff */
[----:B------:R-:W-:-:S03]  /*1500*/  @!P3 IMAD R11, R6, R11, R7 ;  /* 0x0000000b060bb224 */ /* 0x000fc600078e0207 */
[----:B------:R-:W-:Y:S01]  /*1510*/  ISETP.GE.U32.AND P4, PT, R0, R8, PT ;  /* 0x000000080000720c */ /* 0x000fe20003f86070 */
[----:B------:R-:W-:Y:S01]  /*1520*/  @!P3 IMAD.WIDE.U32 R6, R6, R10, R4 ;  /* 0x0000000a0606b225 */ /* 0x000fe200078e0004 */
[----:B------:R-:W-:-:S03]  /*1530*/  LOP3.LUT R0, R239, R13, RZ, 0x3c, !PT ;  /* 0x0000000def007212 */ /* 0x000fc600078e3cff */
[----:B------:R-:W-:Y:S01]  /*1540*/  @P3 IMAD.IADD R9, R12, 0x1, R15 ;  /* 0x000000010c093824 */ /* 0x000fe200078e020f */
[----:B------:R-:W-:Y:S02]  /*1550*/  @!P3 IADD3 R7, PT, PT, R7, R11, RZ ;  /* 0x0000000b0707b210 */ /* 0x000fe40007ffe0ff */
[----:B------:R-:W-:Y:S01]  /*1560*/  LEA R11, R161, 0xffffff00, 0x8 ;  /* 0xffffff00a10b7811 */ /* 0x000fe200078e40ff */
[-C--:B------:R-:W-:Y:S01]  /*1570*/  @P3 IMAD.WIDE.U32 R4, R176, R9.reuse, RZ ;  /* 0x00000009b0043225 */ /* 0x080fe200078e00ff */
[----:B------:R-:W-:Y:S02]  /*1580*/  @!P2 IADD3 R2, PT, PT, R2, 0x1, RZ ;  /* 0x000000010202a810 */ /* 0x000fe40007ffe0ff */
[----:B------:R-:W-:Y:S01]  /*1590*/  ISETP.GE.AND P1, PT, R0, RZ, PT ;  /* 0x000000ff0000720c */ /* 0x000fe20003f26270 */
[----:B------:R-:W-:Y:S01]  /*15a0*/  @P3 IMAD R14, R177, R9, RZ ;  /* 0x00000009b10e3224 */ /* 0x000fe200078e02ff */
[----:B------:R-:W-:Y:S01]  /*15b0*/  ISETP.NE.AND P0, PT, R13, RZ, PT ;  /* 0x000000ff0d00720c */ /* 0x000fe20003f05270 */
[----:B------:R-:W-:Y:S01]  /*15c0*/  IMAD R0, R177, R11, RZ ;  /* 0x0000000bb1007224 */ /* 0x000fe200078e02ff */
[----:B------:R-:W-:Y:S01]  /*15d0*/  @P3 MOV R6, R4 ;  /* 0x0000000400063202 */ /* 0x000fe20000000f00 */
[----:B------:R-:W-:Y:S01]  /*15e0*/  @P4 VIADD R2, R2, 0x1 ;  /* 0x0000000102024836 */ /* 0x000fe20000000000 */
[----:B------:R-:W-:Y:S01]  /*15f0*/  SHF.R.S32.HI R26, RZ, 0x1f, R11 ;  /* 0x0000001fff1a7819 */ /* 0x000fe2000001140b */
[----:B------:R-:W-:Y:S01]  /*1600*/  @!P3 IMAD R8, R193, R12, RZ ;  /* 0x0000000cc108b224 */ /* 0x000fe200078e02ff */
[----:B------:R-:W-:Y:S01]  /*1610*/  @!P3 SHF.R.S32.HI R4, RZ, 0x1f, R12 ;  /* 0x0000001fff04b819 */ /* 0x000fe2000001140c */
[----:B------:R-:W-:-:S02]  /*1620*/  @P3 IMAD.IADD R7, R5, 0x1, R14 ;  /* 0x0000000105073824 */ /* 0x000fc400078e020e */
[----:B------:R-:W-:Y:S01]  /*1630*/  IMAD R9, R26, R176, R0 ;  /* 0x000000b01a097224 */ /* 0x000fe200078e0200 */
[----:B------:R-:W-:Y:S01]  /*1640*/  MOV R0, R2 ;  /* 0x0000000200007202 */ /* 0x000fe20000000f00 */
[----:B------:R-:W-:Y:S02]  /*1650*/  @!P3 IMAD R8, R4, R192, R8 ;  /* 0x000000c00408b224 */ /* 0x000fe400078e0208 */
[----:B------:R-:W-:-:S04]  /*1660*/  @!P3 IMAD.WIDE.U32 R4, R192, R12, RZ ;  /* 0x0000000cc004b225 */ /* 0x000fc800078e00ff */
[----:B------:R-:W-:Y:S01]  /*1670*/  IMAD.WIDE.U32 R6, R176, R11, R6 ;  /* 0x0000000bb0067225 */ /* 0x000fe200078e0006 */
[----:B------:R-:W-:-:S03]  /*1680*/  @!P3 IADD3 R5, PT, PT, R5, R8, RZ ;  /* 0x000000080505b210 */ /* 0x000fc60007ffe0ff */
[----:B------:R-:W-:Y:S01]  /*1690*/  @!P1 IMAD.MOV R0, RZ, RZ, -R0 ;  /* 0x000000ffff009224 */ /* 0x000fe200078e0a00 */
[----:B------:R-:W-:Y:S02]  /*16a0*/  @!P0 LOP3.LUT R0, RZ, R13, RZ, 0x33, !PT ;  /* 0x0000000dff008212 */ /* 0x000fe400078e33ff */
[----:B------:R-:W-:Y:S01]  /*16b0*/  IADD3 R7, PT, PT, R7, R9, RZ ;  /* 0x0000000907077210 */ /* 0x000fe20007ffe0ff */
[----:B------:R-:W-:Y:S01]  /*16c0*/  @!P3 IMAD R9, R17, R10, RZ ;  /* 0x0000000a1109b224 */ /* 0x000fe200078e02ff */
[----:B------:R-:W-:Y:S02]  /*16d0*/  @!P3 SHF.R.S32.HI R8, RZ, 0x1f, R10 ;  /* 0x0000001fff08b819 */ /* 0x000fe4000001140a */
[----:B------:R-:W-:Y:S01]  /*16e0*/  @P3 IADD3 R2, PT, PT, R12, R15, RZ ;  /* 0x0000000f0c023210 */ /* 0x000fe20007ffe0ff */
[----:B------:R-:W-:Y:S01]  /*16f0*/  IMAD R12, R19, R0, RZ ;  /* 0x00000000130c7224 */ /* 0x000fe200078e02ff */
[----:B------:R-:W-:Y:S01]  /*1700*/  SHF.R.S32.HI R14, RZ, 0x1f, R0 ;  /* 0x0000001fff0e7819 */ /* 0x000fe20000011400 */
[----:B------:R-:W-:-:S02]  /*1710*/  @!P3 IMAD R15, R16, R8, R9 ;  /* 0x00000008100fb224 */ /* 0x000fc400078e0209 */
[----:B------:R-:W-:-:S04]  /*1720*/  @!P3 IMAD.WIDE.U32 R8, R16, R10, R4 ;  /* 0x0000000a1008b225 */ /* 0x000fc800078e0004 */
[----:B------:R-:W-:-:S04]  /*1730*/  IMAD.WIDE.U32 R6, R18, R0, R6 ;  /* 0x0000000012067225 */ /* 0x000fc800078e0006 */
[-C--:B------:R-:W-:Y:S02]  /*1740*/  @P3 IMAD R0, R193, R2.reuse, RZ ;  /* 0x00000002c1003224 */ /* 0x080fe400078e02ff */
[----:B------:R-:W-:Y:S01]  /*1750*/  @P3 IMAD.WIDE.U32 R4, R192, R2, RZ ;  /* 0x00000002c0043225 */ /* 0x000fe200078e00ff */
[----:B------:R-:W-:-:S03]  /*1760*/  @!P3 MOV R10, R8 ;  /* 0x00000008000ab202 */ /* 0x000fc60000000f00 */
[----:B------:R-:W-:Y:S01]  /*1770*/  IMAD R12, R18, R14, R12 ;  /* 0x0000000e120c7224 */ /* 0x000fe200078e020c */
[----:B------:R-:W-:Y:S01]  /*1780*/  MOV R27, R6 ;  /* 0x00000006001b7202 */ /* 0x000fe20000000f00 */
[----:B------:R-:W-:Y:S01]  /*1790*/  @!P3 IMAD.IADD R15, R9, 0x1, R15 ;  /* 0x00000001090fb824 */ /* 0x000fe200078e020f */
[----:B------:R-:W-:Y:S01]  /*17a0*/  @P3 IADD3 R15, PT, PT, R5, R0, RZ ;  /* 0x00000000050f3210 */ /* 0x000fe20007ffe0ff */
[----:B------:R-:W-:Y:S01]  /*17b0*/  IMAD.IADD R32, R7, 0x1, R12 ;  /* 0x0000000107207824 */ /* 0x000fe200078e020c */
[----:B------:R-:W-:Y:S02]  /*17c0*/  @P3 MOV R10, R4 ;  /* 0x00000004000a3202 */ /* 0x000fe40000000f00 */
.L_x_1205:
[----:B------:R-:W-:Y:S05]  /*17d0*/  BSYNC.RECONVERGENT B0 ;  /* 0x0000000000007941 */ /* 0x000fea0003800200 */
.L_x_1203:
        /* <DEDUP_REMOVED lines=19> */
[----:B------:R-:W-:-:S04]  /*1910*/  IMAD.MOV R0, RZ, RZ, -R7 ;  /* 0x000000ffff007224 */ /* 0x000fc800078e0a07 */
[----:B------:R-:W-:Y:S02]  /*1920*/  IMAD.MOV.U32 R4, RZ, RZ, R0 ;  /* 0x000000ffff047224 */ /* 0x000fe400078e0000 */
        /* <DEDUP_REMOVED lines=9> */
[----:B------:R-:W-:-:S06]  /*19c0*/  IMAD R2, R26, R192, RZ ;  /* 0x000000c01a027224 */ /* 0x000fcc00078e02ff */
[----:B------:R-:W-:Y:S02]  /*19d0*/  @P2 VIADD R0, R0, 0x1 ;  /* 0x0000000100002836 */ /* 0x000fe40000000000 */
[----:B------:R-:W-:-:S04]  /*19e0*/  IMAD.SHL.U32 R172, R170, 0x8, RZ ;  /* 0x00000008aaac7824 */ /* 0x000fc800078e00ff */
[----:B------:R-:W-:Y:S02]  /*19f0*/  @!P0 IADD3 R0, PT, PT, -R0, RZ, RZ ;  /* 0x000000ff00008210 */ /* 0x000fe40007ffe1ff */
[----:B------:R-:W-:Y:S01]  /*1a00*/  @!P1 LOP3.LUT R0, RZ, R13, RZ, 0x33, !PT ;  /* 0x0000000dff009212 */ /* 0x000fe200078e33ff */
[C---:B------:R-:W-:Y:S01]  /*1a10*/  IMAD R2, R11.reuse, R193, R2 ;  /* 0x000000c10b027224 */ /* 0x040fe200078e0202 */
[----:B------:R-:W-:Y:S01]  /*1a20*/  LOP3.LUT R174, R172, 0x18, RZ, 0xc0, !PT ;  /* 0x00000018acae7812 */ /* 0x000fe200078ec0ff */
[----:B------:R-:W-:Y:S01]  /*1a30*/  IMAD.WIDE.U32 R4, R11, R192, RZ ;  /* 0x000000c00b047225 */ /* 0x000fe200078e00ff */
[----:B------:R-:W-:-:S03]  /*1a40*/  SHF.R.S32.HI R9, RZ, 0x1f, R0 ;  /* 0x0000001fff097819 */ /* 0x000fc60000011400 */
[----:B------:R-:W-:Y:S02]  /*1a50*/  IMAD R8, R31, R0, RZ ;  /* 0x000000001f087224 */ /* 0x000fe400078e02ff */
[----:B------:R-:W-:Y:S01]  /*1a60*/  IMAD.IADD R2, R5, 0x1, R2 ;  /* 0x0000000105027824 */ /* 0x000fe200078e0202 */
[----:B------:R-:W-:Y:S01]  /*1a70*/  IADD3 R5, P1, P0, R4, R10, R174 ;  /* 0x0000000a04057210 */ /* 0x000fe2000783e0ae */
[----:B------:R-:W-:-:S04]  /*1a80*/  IMAD.WIDE.U32 R6, R30, R0, RZ ;  /* 0x000000001e067225 */ /* 0x000fc800078e00ff */
[----:B------:R-:W-:Y:S01]  /*1a90*/  IMAD R0, R9, R30, R8 ;  /* 0x0000001e09007224 */ /* 0x000fe200078e0208 */
[----:B------:R-:W-:Y:S01]  /*1aa0*/  IADD3.X R10, PT, PT, R2, R15, RZ, P1, P0 ;  /* 0x0000000f020a7210 */ /* 0x000fe20000fe04ff */
[----:B------:R-:W1:Y:S01]  /*1ab0*/  S2UR UR6, SR_CgaCtaId ;  /* 0x00000000000679c3 */ /* 0x000e620000008800 */
[----:B------:R-:W-:Y:S02]  /*1ac0*/  IADD3 R6, P0, PT, R5, R6, RZ ;  /* 0x0000000605067210 */ /* 0x000fe40007f1e0ff */
[----:B------:R-:W-:Y:S02]  /*1ad0*/  IADD3 R0, PT, PT, R7, R0, RZ ;  /* 0x0000000007007210 */ /* 0x000fe40007ffe0ff */
[----:B------:R-:W-:Y:S02]  /*1ae0*/  LOP3.LUT R11, R172, 0xc0, RZ, 0xc0, !PT ;  /* 0x000000c0ac0b7812 */ /* 0x000fe400078ec0ff */
[----:B------:R-:W-:Y:S01]  /*1af0*/  SHF.R.U32.HI R4, RZ, 0x2, R170 ;  /* 0x00000002ff047819 */ /* 0x000fe200000116aa */
[----:B------:R-:W-:Y:S01]  /*1b00*/  IMAD.X R7, R10, 0x1, R0, P0 ;  /* 0x000000010a077824 */ /* 0x000fe200000e0600 */
[----:B------:R-:W-:-:S03]  /*1b10*/  LOP3.LUT R0, R11, 0x18, R170, 0xf8, !PT ;  /* 0x000000180b007812 */ /* 0x000fc600078ef8aa */
[----:B------:R-:W-:Y:S01]  /*1b20*/  IMAD.WIDE.U32 R6, R4, R192, R6 ;  /* 0x000000c004067225 */ /* 0x000fe200078e0006 */
[----:B------:R-:W-:-:S03]  /*1b30*/  LOP3.LUT R11, R0, 0x18, R172, 0x78, !PT ;  /* 0x00000018000b7812 */ /* 0x000fc600078e78ac */
[----:B------:R-:W-:Y:S02]  /*1b40*/  IMAD R0, R193, R4, RZ ;  /* 0x00000004c1007224 */ /* 0x000fe400078e02ff */
[----:B------:R-:W-:Y:S02]  /*1b50*/  IMAD.IADD R240, R34, 0x1, -R241 ;  /* 0x0000000122f07824 */ /* 0x000fe400078e0af1 */
[----:B------:R-:W-:Y:S01]  /*1b60*/  IMAD.IADD R7, R7, 0x1, R0 ;  /* 0x0000000107077824 */ /* 0x000fe200078e0200 */
[----:B------:R-:W-:Y:S02]  /*1b70*/  LOP3.LUT R172, R11, 0x1f20, R172, 0xf8, !PT ;  /* 0x00001f200bac7812 */ /* 0x000fe400078ef8ac */
[----:B------:R-:W-:Y:S01]  /*1b80*/  SHF.R.S32.HI R11, RZ, 0x1f, R239 ;  /* 0x0000001fff0b7819 */ /* 0x000fe200000114ef */
[----:B------:R-:W-:Y:S02]  /*1b90*/  UMOV UR7, 0x400 ;  /* 0x0000040000077882 */ /* 0x000fe40000000000 */
[----:B-1----:R-:W-:Y:S01]  /*1ba0*/  ULEA UR6, UR6, UR7, 0x18 ;  /* 0x0000000706067291 */ /* 0x002fe2000f8ec0ff */
[-C--:B------:R-:W-:Y:S01]  /*1bb0*/  LOP3.LUT R191, R191, R190.reuse, RZ, 0x3c, !PT ;  /* 0x000000bebfbf7212 */ /* 0x080fe200078e3cff */
[----:B------:R-:W-:Y:S01]  /*1bc0*/  IMAD.MOV.U32 R5, RZ, RZ, RZ ;  /* 0x000000ffff057224 */ /* 0x000fe200078e00ff */
[----:B------:R-:W-:Y:S02]  /*1bd0*/  BSSY.RECONVERGENT B0, `(.L_x_1206) ;  /* 0x0000033000007945 */ /* 0x000fe40003800200 */
[----:B------:R-:W-:-:S02]  /*1be0*/  LOP3.LUT R190, R191, R190, RZ, 0x3c, !PT ;  /* 0x000000bebfbe7212 */ /* 0x000fc400078e3cff */
[----:B------:R-:W-:Y:S01]  /*1bf0*/  MOV R165, UR6 ;  /* 0x0000000600a57c02 */ /* 0x000fe20008000f00 */
[----:B------:R-:W-:Y:S01]  /*1c00*/  IMAD.WIDE.U32 R12, R35, 0x40, R4 ;  /* 0x00000040230c7825 */ /* 0x000fe200078e0004 */
[----:B------:R-:W-:Y:S02]  /*1c10*/  SHF.R.U32.HI R171, RZ, 0x3, R170 ;  /* 0x00000003ffab7819 */ /* 0x000fe400000116aa */
[----:B------:R-:W-:Y:S01]  /*1c20*/  LOP3.LUT R191, R191, R190, RZ, 0x3c, !PT ;  /* 0x000000bebfbf7212 */ /* 0x000fe200078e3cff */
[----:B------:R-:W-:Y:S02]  /*1c30*/  IMAD R172, R172, 0x2, R165 ;  /* 0x00000002acac7824 */ /* 0x000fe400078e02a5 */
[----:B--2---:R-:W-:Y:S02]  /*1c40*/  @P3 IMAD R14, R17, R33, RZ ;  /* 0x00000021110e3224 */ /* 0x004fe400078e02ff */
[-C--:B---3--:R-:W-:Y:S02]  /*1c50*/  @!P3 IMAD R2, R19, R238.reuse, RZ ;  /* 0x000000ee1302b224 */ /* 0x088fe400078e02ff */
[----:B------:R-:W-:-:S04]  /*1c60*/  @!P3 IMAD.WIDE.U32 R8, R18, R238, RZ ;  /* 0x000000ee1208b225 */ /* 0x000fc800078e00ff */
[----:B------:R-:W-:Y:S01]  /*1c70*/  @!P3 IMAD.MOV.U32 R10, RZ, RZ, R8 ;  /* 0x000000ffff0ab224 */ /* 0x000fe200078e0008 */
[----:B------:R-:W-:Y:S01]  /*1c80*/  @!P3 IADD3 R2, PT, PT, R9, R2, RZ ;  /* 0x000000020902b210 */ /* 0x000fe20007ffe0ff */
[----:B------:R-:W-:Y:S01]  /*1c90*/  @P3 IMAD.WIDE.U32 R8, R16, R33, RZ ;  /* 0x0000002110083225 */ /* 0x000fe200078e00ff */
[----:B------:R-:W-:Y:S02]  /*1ca0*/  LEA R196, P1, R6, R24, 0x1 ;  /* 0x0000001806c47211 */ /* 0x000fe400078208ff */
[----:B------:R-:W-:Y:S02]  /*1cb0*/  @P3 MOV R10, R8 ;  /* 0x00000008000a3202 */ /* 0x000fe40000000f00 */
[----:B------:R-:W-:Y:S01]  /*1cc0*/  IADD3 R8, P2, PT, R174, R27, RZ ;  /* 0x0000001bae087210 */ /* 0x000fe20007f5e0ff */
[----:B------:R-:W-:Y:S01]  /*1cd0*/  @P3 IMAD.IADD R2, R9, 0x1, R14 ;  /* 0x0000000109023824 */ /* 0x000fe200078e020e */
[----:B------:R-:W-:Y:S01]  /*1ce0*/  LEA.HI.X R195, R6, R25, R7, 0x1, P1 ;  /* 0x0000001906c37211 */ /* 0x000fe200008f0c07 */
[----:B----4-:R-:W-:Y:S01]  /*1cf0*/  IMAD R0, R21, R239, RZ ;  /* 0x000000ef15007224 */ /* 0x010fe200078e02ff */
[----:B------:R-:W-:Y:S01]  /*1d00*/  ISETP.GE.AND P1, PT, R4, R240, PT ;  /* 0x000000f00400720c */ /* 0x000fe20003f26270 */
[----:B------:R-:W-:Y:S01]  /*1d10*/  IMAD.X R9, RZ, RZ, R32, P2 ;  /* 0x000000ffff097224 */ /* 0x000fe200010e0620 */
[----:B------:R-:W-:Y:S01]  /*1d20*/  IADD3 R10, P0, PT, R174, R10, RZ ;  /* 0x0000000aae0a7210 */ /* 0x000fe20007f1e0ff */
[----:B------:R-:W-:-:S02]  /*1d30*/  IMAD R18, R20, R11, R0 ;  /* 0x0000000b14127224 */ /* 0x000fc400078e0200 */
[----:B------:R-:W-:Y:S01]  /*1d40*/  IMAD R0, R177, R4, RZ ;  /* 0x00000004b1007224 */ /* 0x000fe200078e02ff */
[----:B------:R-:W-:Y:S01]  /*1d50*/  IADD3.X R11, PT, PT, RZ, R2, RZ, P0, !PT ;  /* 0x00000002ff0b7210 */ /* 0x000fe200007fe4ff */
[----:B------:R-:W-:-:S04]  /*1d60*/  IMAD.WIDE.U32 R8, R4, R176, R8 ;  /* 0x000000b004087225 */ /* 0x000fc800078e0008 */
[----:B------:R-:W-:Y:S01]  /*1d70*/  IMAD.WIDE.U32 R14, R239, R20, R10 ;  /* 0x00000014ef0e7225 */ /* 0x000fe200078e000a */
[----:B------:R-:W-:-:S03]  /*1d80*/  LEA R194, P0, R8, R28, 0x1 ;  /* 0x0000001c08c27211 */ /* 0x000fc600078008ff */
[----:B------:R-:W-:Y:S01]  /*1d90*/  IMAD.IADD R0, R9, 0x1, R0 ;  /* 0x0000000109007824 */ /* 0x000fe200078e0200 */
[----:B------:R-:W-:Y:S01]  /*1da0*/  @!P3 MOV R6, R16 ;  /* 0x000000100006b202 */ /* 0x000fe20000000f00 */
[----:B------:R-:W-:Y:S01]  /*1db0*/  @!P3 IMAD.MOV.U32 R7, RZ, RZ, R17 ;  /* 0x000000ffff07b224 */ /* 0x000fe200078e0011 */
[----:B------:R-:W-:Y:S01]  /*1dc0*/  @P3 MOV R7, R17 ;  /* 0x0000001100073202 */ /* 0x000fe20000000f00 */
[----:B------:R-:W-:Y:S01]  /*1dd0*/  @P3 IMAD.MOV.U32 R6, RZ, RZ, R16 ;  /* 0x000000ffff063224 */ /* 0x000fe200078e0010 */
[----:B------:R-:W-:Y:S02]  /*1de0*/  LEA.HI.X R189, R8, R29, R0, 0x1, P0 ;  /* 0x0000001d08bd7211 */ /* 0x000fe400000f0c00 */
        /* <DEDUP_REMOVED lines=16> */
.L_x_1208:
[----:B------:R2:W-:Y:S02]  /*1ef0*/  STS.128 [R172], RZ ;  /* 0x000000ffac007388 */ /* 0x0005e40000000c00 */
.L_x_1207:
[----:B------:R-:W-:Y:S05]  /*1f00*/  BSYNC.RECONVERGENT B0 ;  /* 0x0000000000007941 */ /* 0x000fea0003800200 */
.L_x_1206:
        /* <DEDUP_REMOVED lines=8> */
[----:B-----5:R-:W-:-:S13]  /*1f90*/  ISETP.GE.AND P0, PT, R174, R173, PT ;  /* 0x000000adae00720c */ /* 0x020fda0003f06270 */
        /* <DEDUP_REMOVED lines=15> */
.L_x_1210:
[----:B------:R-:W-:Y:S05]  /*2090*/  BSYNC.RECONVERGENT B0 ;  /* 0x0000000000007941 */ /* 0x000fea0003800200 */
.L_x_1209:
        /* <DEDUP_REMOVED lines=13> */
.L_x_1213:
[----:B------:R4:W-:Y:S02]  /*2170*/  STS.128 [R172+0x1000], RZ ;  /* 0x001000ffac007388 */ /* 0x0009e40000000c00 */
.L_x_1212:
[----:B------:R-:W-:Y:S05]  /*2180*/  BSYNC.RECONVERGENT B0 ;  /* 0x0000000000007941 */ /* 0x000fea0003800200 */
.L_x_1211:
[----:B------:R-:W-:Y:S01]  /*2190*/  ISETP.GE.AND P1, PT, R16, R0, PT ;  /* 0x000000001000720c */ /* 0x000fe20003f26270 */
[----:B------:R-:W-:Y:S01]  /*21a0*/  VIADD R13, R4, 0x40 ;  /* 0x00000040040d7836 */ /* 0x000fe20000000000 */
[----:B---3--:R-:W-:Y:S01]  /*21b0*/  LEA R6, P0, R2, R194, 0x1 ;  /* 0x000000c202067211 */ /* 0x008fe200078008ff */
[C---:B------:R-:W-:Y:S01]  /*21c0*/  VIADD R9, R4.reuse, 0x60 ;  /* 0x0000006004097836 */ /* 0x040fe20000000000 */
[----:B------:R-:W-:Y:S01]  /*21d0*/  BSSY.RECONVERGENT B0, `(.L_x_1214) ;  /* 0x0000013000007945 */ /* 0x000fe20003800200 */
[----:B------:R-:W-:Y:S01]  /*21e0*/  VIADD R12, R4, 0x80 ;  /* 0x00000080040c7836 */ /* 0x000fe20000000000 */
[----:B------:R-:W-:Y:S01]  /*21f0*/  LEA.HI.X R7, R2, R189, R8, 0x1, P0 ;  /* 0x000000bd02077211 */ /* 0x000fe200000f0c08 */
[C---:B------:R-:W-:Y:S01]  /*2200*/  VIADD R11, R4.reuse, 0xa0 ;  /* 0x000000a0040b7836 */ /* 0x040fe20000000000 */
[-C--:B------:R-:W-:Y:S01]  /*2210*/  ISETP.GE.AND P0, PT, R13, R0.reuse, PT ;  /* 0x000000000d00720c */ /* 0x080fe20003f06270 */
[C---:B------:R-:W-:Y:S01]  /*2220*/  VIADD R10, R4.reuse, 0xc0 ;  /* 0x000000c0040a7836 */ /* 0x040fe20000000000 */
        /* <DEDUP_REMOVED lines=13> */
.L_x_1215:
[----:B------:R-:W-:Y:S05]  /*2300*/  BSYNC.RECONVERGENT B0 ;  /* 0x0000000000007941 */ /* 0x000fea0003800200 */
.L_x_1214:
        /* <DEDUP_REMOVED lines=12> */
.L_x_1217:
[----:B------:R-:W-:Y:S05]  /*23d0*/  BSYNC.RECONVERGENT B0 ;  /* 0x0000000000007941 */ /* 0x000fea0003800200 */
.L_x_1216:
        /* <DEDUP_REMOVED lines=11> */
.L_x_1219:
[----:B------:R-:W-:Y:S05]  /*2490*/  BSYNC.RECONVERGENT B0 ;  /* 0x0000000000007941 */ /* 0x000fea0003800200 */
.L_x_1218:
        /* <DEDUP_REMOVED lines=14> */
.L_x_1221:
[----:B------:R-:W-:Y:S05]  /*2580*/  BSYNC.RECONVERGENT B0 ;  /* 0x0000000000007941 */ /* 0x000fea0003800200 */
.L_x_1220:
        /* <DEDUP_REMOVED lines=11> */
.L_x_1223:
[----:B------:R-:W-:Y:S05]  /*2640*/  BSYNC.RECONVERGENT B0 ;  /* 0x0000000000007941 */ /* 0x000fea0003800200 */
.L_x_1222:
        /* <DEDUP_REMOVED lines=14> */
.L_x_1225:
[----:B------:R-:W-:Y:S05]  /*2730*/  BSYNC.RECONVERGENT B0 ;  /* 0x0000000000007941 */ /* 0x000fea0003800200 */
.L_x_1224:
        /* <DEDUP_REMOVED lines=14> */
.L_x_1227:
[----:B------:R-:W-:Y:S05]  /*2820*/  BSYNC.RECONVERGENT B0 ;  /* 0x0000000000007941 */ /* 0x000fea0003800200 */
.L_x_1226:
        /* <DEDUP_REMOVED lines=10> */
[----:B------:R-:W-:Y:S02]  /*28d0*/  MOV R4, R196 ;  /* 0x000000c400047202 */ /* 0x000fe40000000f00 */
[----:B------:R-:W-:-:S05]  /*28e0*/  MOV R5, R195 ;  /* 0x000000c300057202 */ /* 0x000fca0000000f00 */
[----:B------:R-:W-:Y:S01]  /*28f0*/  @!PT LDS RZ, [RZ] ;  /* 0x00000000fffff984 */ /* 0x000fe20000000800 */
[----:B------:R-:W-:Y:S01]  /*2900*/  @!PT LDS RZ, [RZ] ;  /* 0x00000000fffff984 */ /* 0x000fe20000000800 */
[----:B------:R-:W-:Y:S01]  /*2910*/  @!PT LDS RZ, [RZ] ;  /* 0x00000000fffff984 */ /* 0x000fe20000000800 */
[----:B------:R1:W-:Y:S01]  /*2920*/  LDGSTS.E.BYPASS.LTC128B.128 [R172+0x5000], desc[UR4][R4.64] ;  /* 0x0500000004ac7fae */ /* 0x0003e2000b981a04 */
[----:B------:R-:W-:Y:S05]  /*2930*/  BRA `(.L_x_1231) ;  /* 0x00000000000c7947 */ /* 0x000fea0003800000 */
.L_x_1230:
[----:B------:R1:W-:Y:S01]  /*2940*/  STS.128 [R172+0x5000], RZ ;  /* 0x005000ffac007388 */ /* 0x0003e20000000c00 */
[----:B------:R-:W-:Y:S05]  /*2950*/  BRA `(.L_x_1231) ;  /* 0x0000000000047947 */ /* 0x000fea0003800000 */
.L_x_1229:
[----:B------:R1:W-:Y:S02]  /*2960*/  STS.128 [R172+0x5000], RZ ;  /* 0x005000ffac007388 */ /* 0x0003e40000000c00 */
.L_x_1231:
[----:B------:R-:W-:Y:S05]  /*2970*/  BSYNC.RECONVERGENT B0 ;  /* 0x0000000000007941 */ /* 0x000fea0003800200 */
.L_x_1228:
[----:B------:R-:W-:Y:S01]  /*2980*/  ISETP.GE.AND P0, PT, R16, R0, PT ;  /* 0x000000001000720c */ /* 0x000fe20003f06270 */
[----:B------:R-:W-:Y:S01]  /*2990*/  BSSY.RECONVERGENT B0, `(.L_x_1232) ;  /* 0x0000012000007945 */ /* 0x000fe20003800200 */
[C---:B-1----:R-:W-:Y:S02]  /*29a0*/  LEA R4, P1, R2.reuse, R196, 0x1 ;  /* 0x000000c402047211 */ /* 0x042fe400078208ff */
        /* <DEDUP_REMOVED lines=16> */
.L_x_1233:
[----:B------:R-:W-:Y:S05]  /*2ab0*/  BSYNC.RECONVERGENT B0 ;  /* 0x0000000000007941 */ /* 0x000fea0003800200 */
.L_x_1232:
        /* <DEDUP_REMOVED lines=12> */
.L_x_1235:
[----:B------:R-:W-:Y:S05]  /*2b80*/  BSYNC.RECONVERGENT B0 ;  /* 0x0000000000007941 */ /* 0x000fea0003800200 */
.L_x_1234:
        /* <DEDUP_REMOVED lines=12> */
.L_x_1237:
[----:B------:R-:W-:Y:S05]  /*2c50*/  BSYNC.RECONVERGENT B0 ;  /* 0x0000000000007941 */ /* 0x000fea0003800200 */
.L_x_1236:
        /* <DEDUP_REMOVED lines=15> */
.L_x_1239:
[----:B------:R-:W-:Y:S05]  /*2d50*/  BSYNC.RECONVERGENT B0 ;  /* 0x0000000000007941 */ /* 0x000fea0003800200 */
.L_x_1238:
        /* <DEDUP_REMOVED lines=12> */
.L_x_1241:
[----:B------:R-:W-:Y:S05]  /*2e20*/  BSYNC.RECONVERGENT B0 ;  /* 0x0000000000007941 */ /* 0x000fea0003800200 */
.L_x_1240:
        /* <DEDUP_REMOVED lines=15> */
.L_x_1243:
[----:B------:R-:W-:Y:S05]  /*2f20*/  BSYNC.RECONVERGENT B0 ;  /* 0x0000000000007941 */ /* 0x000fea0003800200 */
.L_x_1242:
        /* <DEDUP_REMOVED lines=13> */
.L_x_1245:
[----:B------:R-:W-:Y:S05]  /*3000*/  BSYNC.RECONVERGENT B0 ;  /* 0x0000000000007941 */ /* 0x000fea0003800200 */
.L_x_1244:
[----:B------:R-:W2:Y:S01]  /*3010*/  LD.E R2, desc[UR4][R134.64+0x18c] ;  /* 0x00018c0486027980 */ /* 0x000ea2000c101900 */
[----:B------:R-:W-:Y:S01]  /*3020*/  IMAD.SHL.U32 R0, R171, 0x100, RZ ;  /* 0x00000100ab007824 */ /* 0x000fe200078e00ff */
[----:B------:R-:W-:Y:S01]  /*3030*/  SHF.R.U32.HI R44, RZ, 0x1, R170 ;  /* 0x00000001ff2c7819 */ /* 0x000fe200000116aa */
[C---:B------:R-:W-:Y:S01]  /*3040*/  IMAD.SHL.U32 R167, R170.reuse, 0x10, RZ ;  /* 0x00000010aaa77824 */ /* 0x040fe200078e00ff */
[C---:B------:R-:W-:Y:S01]  /*3050*/  LOP3.LUT P0, RZ, R170.reuse, 0x4, RZ, 0xc0, !PT ;  /* 0x00000004aaff7812 */ /* 0x040fe2000780c0ff */
[----:B------:R-:W-:Y:S01]  /*3060*/  IMAD.SHL.U32 R231, R170, 0x20, RZ ;  /* 0x00000020aae77824 */ /* 0x000fe200078e00ff */
[----:B------:R-:W-:Y:S01]  /*3070*/  LOP3.LUT R160, R0, 0x100, RZ, 0xc0, !PT ;  /* 0x0000010000a07812 */ /* 0x000fe200078ec0ff */
[----:B------:R-:W-:Y:S01]  /*3080*/  IMAD.SHL.U32 R166, R170, 0x4, RZ ;  /* 0x00000004aaa67824 */ /* 0x000fe200078e00ff */
[----:B------:R-:W-:Y:S01]  /*3090*/  LOP3.LUT R0, R44, 0x8, RZ, 0xc0, !PT ;  /* 0x000000082c007812 */ /* 0x000fe200078ec0ff */
[----:B------:R-:W-:Y:S01]  /*30a0*/  IMAD.MOV.U32 R137, RZ, RZ, 0x20 ;  /* 0x00000020ff897424 */ /* 0x000fe200078e00ff */
[C---:B-1----:R-:W-:Y:S01]  /*30b0*/  LOP3.LUT R5, R167.reuse, 0x100, RZ, 0xc0, !PT ;  /* 0x00000100a7057812 */ /* 0x042fe200078ec0ff */
[----:B------:R-:W0:Y:S01]  /*30c0*/  LDGDEPBAR ;  /* 0x00000000000079af */ /* 0x000e220000000000 */
[----:B------:R-:W-:Y:S01]  /*30d0*/  LOP3.LUT R4, R166, 0x18, RZ, 0xc0, !PT ;  /* 0x00000018a6047812 */ /* 0x000fe200078ec0ff */
[----:B------:R-:W-:Y:S01]  /*30e0*/  BSSY.RECONVERGENT B1, `(.L_x_1246) ;  /* 0x0000307000017945 */ /* 0x000fe20003800200 */
[----:B------:R-:W-:-:S02]  /*30f0*/  LOP3.LUT R6, R167, 0x3e00, RZ, 0xc0, !PT ;  /* 0x00003e00a7067812 */ /* 0x000fc400078ec0ff */
[--C-:B------:R-:W-:Y:S02]  /*3100*/  LOP3.LUT R0, R0, 0xc0, R231.reuse, 0xf8, !PT ;  /* 0x000000c000007812 */ /* 0x100fe400078ef8e7 */
[----:B------:R-:W-:Y:S02]  /*3110*/  LOP3.LUT R12, R231, 0xc0, RZ, 0xc0, !PT ;  /* 0x000000c0e70c7812 */ /* 0x000fe400078ec0ff */
[--C-:B------:R-:W-:Y:S02]  /*3120*/  LOP3.LUT R7, R5, 0x20, R231.reuse, 0xf8, !PT ;  /* 0x0000002005077812 */ /* 0x100fe400078ef8e7 */
[----:B------:R-:W-:Y:S02]  /*3130*/  LOP3.LUT R5, R6, 0x20, R231, 0xf8, !PT ;  /* 0x0000002006057812 */ /* 0x000fe400078ef8e7 */
[----:B------:R-:W-:Y:S02]  /*3140*/  LOP3.LUT R162, R0, R4, RZ, 0x3c, !PT ;  /* 0x0000000400a27212 */ /* 0x000fe400078e3cff */
[----:B------:R-:W-:-:S02]  /*3150*/  LOP3.LUT R12, R12, 0x8, R170, 0xf8, !PT ;  /* 0x000000080c0c7812 */ /* 0x000fc400078ef8aa */
[----:B------:R-:W-:Y:S02]  /*3160*/  LOP3.LUT R0, R162, R5, R160, 0xfe, !PT ;  /* 0x00000005a2007212 */ /* 0x000fe400078efea0 */
[----:B------:R-:W-:Y:S02]  /*3170*/  LOP3.LUT R12, R7, R12, R4, 0xf6, !PT ;  /* 0x0000000c070c7212 */ /* 0x000fe400078ef604 */
[----:B------:R-:W-:Y:S01]  /*3180*/  SEL R137, R137, 0xffffffe0, !P0 ;  /* 0xffffffe089897807 */ /* 0x000fe20004000000 */
[--C-:B------:R-:W-:Y:S02]  /*3190*/  IMAD R168, R0, 0x2, R165.reuse ;  /* 0x0000000200a87824 */ /* 0x100fe400078e02a5 */
[----:B------:R-:W-:Y:S02]  /*31a0*/  IMAD R12, R12, 0x2, R165 ;  /* 0x000000020c0c7824 */ /* 0x000fe400078e02a5 */
[--C-:B------:R-:W-:Y:S01]  /*31b0*/  IMAD.IADD R0, R168, 0x1, R137.reuse ;  /* 0x00000001a8007824 */ /* 0x100fe200078e0289 */
[----:B------:R-:W-:Y:S01]  /*31c0*/  LDSM.16.M88.4 R8, [R168] ;  /* 0x00000000a808783b */ /* 0x000fe20000000200 */
[----:B------:R-:W-:-:S03]  /*31d0*/  IMAD.IADD R13, R12, 0x1, R137 ;  /* 0x000000010c0d7824 */ /* 0x000fc600078e0289 */
[----:B------:R-:W1:Y:S04]  /*31e0*/  LDSM.16.M88.4 R16, [R12+0x1000] ;  /* 0x001000000c10783b */ /* 0x000e680000000200 */
[----:B------:R3:W-:Y:S04]  /*31f0*/  LDSM.16.M88.4 R4, [R0] ;  /* 0x000000000004783b */ /* 0x0007e80000000200 */
[----:B------:R-:W4:Y:S04]  /*3200*/  LDSM.16.M88.4 R28, [R13+0x1000] ;  /* 0x001000000d1c783b */ /* 0x000f280000000200 */
[----:B------:R-:W4:Y:S04]  /*3210*/  LDSM.16.M88.4 R36, [R12+0x1400] ;  /* 0x001400000c24783b */ /* 0x000f280000000200 */
[----:B------:R-:W4:Y:S04]  /*3220*/  LDSM.16.M88.4 R32, [R13+0x1400] ;  /* 0x001400000d20783b */ /* 0x000f280000000200 */
[----:B------:R-:W2:Y:S04]  /*3230*/  LDSM.16.M88.4 R48, [R12+0x1800] ;  /* 0x001800000c30783b */ /* 0x000ea80000000200 */
[----:B------:R-:W2:Y:S01]  /*3240*/  LDSM.16.M88.4 R40, [R13+0x1800] ;  /* 0x001800000d28783b */ /* 0x000ea20000000200 */
[----:B---3--:R-:W-:-:S05]  /*3250*/  IMAD.SHL.U32 R0, R170, 0x2, RZ ;  /* 0x00000002aa007824 */ /* 0x008fca00078e00ff */
[----:B------:R-:W-:-:S05]  /*3260*/  LOP3.LUT R0, R0, 0x6, RZ, 0xc0, !PT ;  /* 0x0000000600007812 */ /* 0x000fca00078ec0ff */
[----:B------:R-:W-:Y:S01]  /*3270*/  IMAD.IADD R0, R175, 0x1, R0 ;  /* 0x00000001af007824 */ /* 0x000fe200078e0200 */
[----:B-1---5:R-:W-:Y:S03]  /*3280*/  HMMA.16816.F32.BF16 R20, R8, R16, RZ ;  /* 0x000000100814723c */ /* 0x022fe600000418ff */
[C---:B------:R-:W-:Y:S01]  /*3290*/  VIADD R14, R0.reuse, 0x9 ;  /* 0x00000009000e7836 */ /* 0x040fe20000000000 */
[C---:B------:R-:W-:Y:S01]  /*32a0*/  ISETP.GE.AND P1, PT, R0.reuse, R3, PT ;  /* 0x000000030000720c */ /* 0x040fe20003f26270 */
[----:B------:R-:W-:-:S03]  /*32b0*/  VIADD R15, R0, 0x8 ;  /* 0x00000008000f7836 */ /* 0x000fc60000000000 */
[-C--:B------:R-:W-:Y:S01]  /*32c0*/  ISETP.GE.AND P5, PT, R14, R3.reuse, PT ;  /* 0x000000030e00720c */ /* 0x080fe20003fa6270 */
[C---:B------:R-:W-:Y:S01]  /*32d0*/  VIADD R14, R0.reuse, 0x18 ;  /* 0x00000018000e7836 */ /* 0x040fe20000000000 */
[----:B------:R-:W-:Y:S01]  /*32e0*/  HMMA.16816.F32.BF16 R16, R8, R18, RZ ;  /* 0x000000120810723c */ /* 0x000fe200000418ff */
[-C--:B------:R-:W-:Y:S01]  /*32f0*/  ISETP.GE.AND P6, PT, R15, R3.reuse, PT ;  /* 0x000000030f00720c */ /* 0x080fe20003fc6270 */
[----:B------:R-:W-:Y:S02]  /*3300*/  VIADD R15, R0, 0x11 ;  /* 0x00000011000f7836 */ /* 0x000fe40000000000 */
[-C--:B------:R-:W-:Y:S01]  /*3310*/  ISETP.GE.AND P2, PT, R14, R3.reuse, PT ;  /* 0x000000030e00720c */ /* 0x080fe20003f46270 */
[----:B------:R-:W-:Y:S02]  /*3320*/  VIADD R14, R0, 0x19 ;  /* 0x00000019000e7836 */ /* 0x000fe40000000000 */
[----:B------:R-:W-:-:S03]  /*3330*/  ISETP.GE.AND P3, PT, R15, R3, PT ;  /* 0x000000030f00720c */ /* 0x000fc60003f66270 */
[----:B----4-:R-:W-:Y:S08]  /*3340*/  HMMA.16816.F32.BF16 R24, R4, R28, R20 ;  /* 0x0000001c0418723c */ /* 0x010ff00000041814 */
[----:B------:R-:W-:Y:S08]  /*3350*/  HMMA.16816.F32.BF16 R20, R8, R36, RZ ;  /* 0x000000240814723c */ /* 0x000ff000000418ff */
[----:B------:R-:W-:-:S12]  /*3360*/  HMMA.16816.F32.BF16 R16, R4, R30, R16 ;  /* 0x0000001e0410723c */ /* 0x000fd80000041810 */
[----:B------:R-:W-:Y:S08]  /*3370*/  HMMA.16816.F32.BF16 R28, R4, R32, R20 ;  /* 0x00000020041c723c */ /* 0x000ff00000041814 */
[----:B------:R-:W-:Y:S01]  /*3380*/  HMMA.16816.F32.BF16 R20, R8, R38, RZ ;  /* 0x000000260814723c */ /* 0x000fe200000418ff */
[----:B------:R-:W-:Y:S01]  /*3390*/  LDSM.16.M88.4 R36, [R13+0x1c00] ;  /* 0x001c00000d24783b */ /* 0x000fe20000000200 */
[-C--:B--2---:R-:W-:Y:S01]  /*33a0*/  FMUL.FTZ R16, R16, R2.reuse ;  /* 0x0000000210107220 */ /* 0x084fe20000410000 */
[-C--:B------:R-:W-:Y:S01]  /*33b0*/  FMUL.FTZ R17, R17, R2.reuse ;  /* 0x0000000211117220 */ /* 0x080fe20000410000 */
[-C--:B------:R-:W-:Y:S01]  /*33c0*/  FMUL.FTZ R18, R18, R2.reuse ;  /* 0x0000000212127220 */ /* 0x080fe20000410000 */
[-C--:B------:R-:W-:Y:S01]  /*33d0*/  FMUL.FTZ R19, R19, R2.reuse ;  /* 0x0000000213137220 */ /* 0x080fe20000410000 */
[-C--:B------:R-:W-:Y:S01]  /*33e0*/  FMUL.FTZ R24, R24, R2.reuse ;  /* 0x0000000218187220 */ /* 0x080fe20000410000 */
[-C--:B------:R-:W-:Y:S01]  /*33f0*/  FMUL.FTZ R25, R25, R2.reuse ;  /* 0x0000000219197220 */ /* 0x080fe20000410000 */
[-C--:B------:R-:W-:Y:S01]  /*3400*/  FMUL.FTZ R26, R26, R2.reuse ;  /* 0x000000021a1a7220 */ /* 0x080fe20000410000 */
[-C--:B------:R-:W-:Y:S01]  /*3410*/  FMUL.FTZ R27, R27, R2.reuse ;  /* 0x000000021b1b7220 */ /* 0x080fe20000410000 */
[----:B------:R-:W1:Y:S01]  /*3420*/  MUFU.TANH R89, R16 ;  /* 0x0000001000597308 */ /* 0x000e620000002400 */
[-C--:B------:R-:W-:Y:S01]  /*3430*/  FMUL.FTZ R28, R28, R2.reuse ;  /* 0x000000021c1c7220 */ /* 0x080fe20000410000 */
[-C--:B------:R-:W-:Y:S01]  /*3440*/  FMUL.FTZ R29, R29, R2.reuse ;  /* 0x000000021d1d7220 */ /* 0x080fe20000410000 */
[-C--:B------:R-:W-:Y:S01]  /*3450*/  FMUL.FTZ R30, R30, R2.reuse ;  /* 0x000000021e1e7220 */ /* 0x080fe20000410000 */
[----:B------:R-:W-:-:S04]  /*3460*/  FMUL.FTZ R31, R31, R2 ;  /* 0x000000021f1f7220 */ /* 0x000fc80000410000 */
[----:B------:R-:W2:Y:S08]  /*3470*/  MUFU.TANH R92, R17 ;  /* 0x00000011005c7308 */ /* 0x000eb00000002400 */
[----:B------:R-:W3:Y:S01]  /*3480*/  MUFU.TANH R74, R18 ;  /* 0x00000012004a7308 */ /* 0x000ee20000002400 */
[----:B-1----:R-:W-:-:S07]  /*3490*/  FSEL R89, R89, -INF , !P6 ;  /* 0xff80000059597808 */ /* 0x002fce0007000000 */
[----:B------:R1:W4:Y:S01]  /*34a0*/  MUFU.TANH R80, R19 ;  /* 0x0000001300507308 */ /* 0x0003220000002400 */
[----:B--2---:R-:W-:-:S07]  /*34b0*/  FSEL R92, R92, -INF , !P5 ;  /* 0xff8000005c5c7808 */ /* 0x004fce0006800000 */
[----:B------:R-:W2:Y:S01]  /*34c0*/  MUFU.TANH R88, R24 ;  /* 0x0000001800587308 */ /* 0x000ea20000002400 */
[----:B---3--:R-:W-:-:S07]  /*34d0*/  FSEL R74, R74, -INF , !P6 ;  /* 0xff8000004a4a7808 */ /* 0x008fce0007000000 */
[----:B------:R-:W-:Y:S01]  /*34e0*/  MUFU.TANH R87, R25 ;  /* 0x0000001900577308 */ /* 0x000fe20000002400 */
[----:B-1----:R-:W-:Y:S01]  /*34f0*/  HMMA.16816.F32.BF16 R16, R8, R48, RZ ;  /* 0x000000300810723c */ /* 0x002fe200000418ff */
[----:B----4-:R-:W-:-:S06]  /*3500*/  FSEL R80, R80, -INF , !P5 ;  /* 0xff80000050507808 */ /* 0x010fcc0006800000 */
[----:B------:R-:W1:Y:S01]  /*3510*/  MUFU.TANH R77, R26 ;  /* 0x0000001a004d7308 */ /* 0x000e620000002400 */
[----:B--2---:R-:W-:-:S07]  /*3520*/  FSEL R88, R88, -INF , !P1 ;  /* 0xff80000058587808 */ /* 0x004fce0004800000 */
[----:B------:R2:W-:Y:S05]  /*3530*/  MUFU.TANH R76, R27 ;  /* 0x0000001b004c7308 */ /* 0x0005ea0000002400 */
[----:B------:R-:W-:Y:S03]  /*3540*/  HMMA.16816.F32.BF16 R16, R4, R40, R16 ;  /* 0x000000280410723c */ /* 0x000fe60000041810 */
[----:B------:R-:W-:Y:S01]  /*3550*/  MUFU.TANH R94, R28 ;  /* 0x0000001c005e7308 */ /* 0x000fe20000002400 */
[----:B-1----:R-:W-:Y:S02]  /*3560*/  FSEL R77, R77, -INF , !P1 ;  /* 0xff8000004d4d7808 */ /* 0x002fe40004800000 */
[----:B------:R-:W-:Y:S01]  /*3570*/  ISETP.GE.AND P1, PT, R14, R3, PT ;  /* 0x000000030e00720c */ /* 0x000fe20003f26270 */
[----:B------:R-:W-:-:S04]  /*3580*/  VIADD R14, R0, 0x20 ;  /* 0x00000020000e7836 */ /* 0x000fc80000000000 */
[----:B------:R-:W1:Y:S01]  /*3590*/  MUFU.TANH R93, R29 ;  /* 0x0000001d005d7308 */ /* 0x000e620000002400 */
[----:B--2---:R-:W-:Y:S01]  /*35a0*/  HMMA.16816.F32.BF16 R24, R4, R34, R20 ;  /* 0x000000220418723c */ /* 0x004fe20000041814 */
[----:B------:R-:W2:Y:S06]  /*35b0*/  LDSM.16.M88.4 R32, [R12+0x1c00] ;  /* 0x001c00000c20783b */ /* 0x000eac0000000200 */
[----:B------:R-:W-:Y:S01]  /*35c0*/  MUFU.TANH R79, R30 ;  /* 0x0000001e004f7308 */ /* 0x000fe20000002400 */
[----:B------:R-:W-:Y:S01]  /*35d0*/  HMMA.16816.F32.BF16 R20, R8, R50, RZ ;  /* 0x000000320814723c */ /* 0x000fe200000418ff */
[-C--:B------:R-:W-:Y:S01]  /*35e0*/  FMUL.FTZ R16, R16, R2.reuse ;  /* 0x0000000210107220 */ /* 0x080fe20000410000 */
[-C--:B------:R-:W-:Y:S01]  /*35f0*/  FMUL.FTZ R17, R17, R2.reuse ;  /* 0x0000000211117220 */ /* 0x080fe20000410000 */
[-C--:B------:R-:W-:Y:S01]  /*3600*/  FMUL.FTZ R18, R18, R2.reuse ;  /* 0x0000000212127220 */ /* 0x080fe20000410000 */
[----:B------:R-:W-:Y:S01]  /*3610*/  FMUL.FTZ R19, R19, R2 ;  /* 0x0000000213137220 */ /* 0x000fe20000410000 */
[----:B------:R-:W-:Y:S02]  /*3620*/  LDSM.16.M88.4 R48, [R12+0x2400] ;  /* 0x002400000c30783b */ /* 0x000fe40000000200 */
[----:B------:R3:W4:Y:S01]  /*3630*/  MUFU.TANH R78, R31 ;  /* 0x0000001f004e7308 */ /* 0x0007220000002400 */
[----:B-1----:R-:W-:-:S03]  /*3640*/  FSEL R93, R93, -INF , !P3 ;  /* 0xff8000005d5d7808 */ /* 0x002fc60005800000 */
[-C--:B------:R-:W-:Y:S01]  /*3650*/  FMUL.FTZ R24, R24, R2.reuse ;  /* 0x0000000218187220 */ /* 0x080fe20000410000 */
[-C--:B------:R-:W-:Y:S01]  /*3660*/  FMUL.FTZ R25, R25, R2.reuse ;  /* 0x0000000219197220 */ /* 0x080fe20000410000 */
[-C--:B------:R-:W-:Y:S01]  /*3670*/  FMUL.FTZ R26, R26, R2.reuse ;  /* 0x000000021a1a7220 */ /* 0x080fe20000410000 */
[----:B------:R-:W-:Y:S01]  /*3680*/  FMUL.FTZ R27, R27, R2 ;  /* 0x000000021b1b7220 */ /* 0x000fe20000410000 */
[----:B------:R-:W-:Y:S08]  /*3690*/  MUFU.TANH R97, R16 ;  /* 0x0000001000617308 */ /* 0x000ff00000002400 */
[----:B------:R-:W-:Y:S01]  /*36a0*/  MUFU.TANH R98, R17 ;  /* 0x0000001100627308 */ /* 0x000fe20000002400 */
[----:B---3--:R-:W-:Y:S01]  /*36b0*/  HMMA.16816.F32.BF16 R28, R4, R42, R20 ;  /* 0x0000002a041c723c */ /* 0x008fe20000041814 */
[----:B------:R-:W1:Y:S01]  /*36c0*/  LDSM.16.M88.4 R40, [R12+0x2000] ;  /* 0x002000000c28783b */ /* 0x000e620000000200 */
[----:B----4-:R-:W-:-:S05]  /*36d0*/  FSEL R78, R78, -INF , !P3 ;  /* 0xff8000004e4e7808 */ /* 0x010fca0005800000 */
[----:B------:R-:W-:Y:S01]  /*36e0*/  MUFU.TANH R71, R18 ;  /* 0x0000001200477308 */ /* 0x000fe20000002400 */
[C---:B--2---:R-:W-:Y:S07]  /*36f0*/  HMMA.16816.F32.BF16 R20, R8.reuse, R32, RZ ;  /* 0x000000200814723c */ /* 0x044fee00000418ff */
[----:B------:R2:W-:Y:S04]  /*3700*/  MUFU.TANH R70, R19 ;  /* 0x0000001300467308 */ /* 0x0005e80000002400 */
[-C--:B------:R-:W-:Y:S01]  /*3710*/  FMUL.FTZ R28, R28, R2.reuse ;  /* 0x000000021c1c7220 */ /* 0x080fe20000410000 */
[-C--:B------:R-:W-:Y:S01]  /*3720*/  FMUL.FTZ R29, R29, R2.reuse ;  /* 0x000000021d1d7220 */ /* 0x080fe20000410000 */
[-C--:B------:R-:W-:Y:S01]  /*3730*/  FMUL.FTZ R30, R30, R2.reuse ;  /* 0x000000021e1e7220 */ /* 0x080fe20000410000 */
[----:B------:R-:W-:Y:S01]  /*3740*/  FMUL.FTZ R31, R31, R2 ;  /* 0x000000021f1f7220 */ /* 0x000fe20000410000 */
[----:B------:R-:W3:Y:S08]  /*3750*/  MUFU.TANH R90, R24 ;  /* 0x00000018005a7308 */ /* 0x000ef00000002400 */
[----:B------:R-:W4:Y:S01]  /*3760*/  MUFU.TANH R91, R25 ;  /* 0x00000019005b7308 */ /* 0x000f220000002400 */
[----:B--2---:R-:W-:Y:S01]  /*3770*/  HMMA.16816.F32.BF16 R16, R8, R34, RZ ;  /* 0x000000220810723c */ /* 0x004fe200000418ff */
[----:B------:R-:W2:Y:S06]  /*3780*/  LDSM.16.M88.4 R32, [R13+0x2000] ;  /* 0x002000000d20783b */ /* 0x000eac0000000200 */
[----:B------:R-:W1:Y:S01]  /*3790*/  MUFU.TANH R73, R26 ;  /* 0x0000001a00497308 */ /* 0x000e620000002400 */
[----:B---3--:R-:W-:-:S07]  /*37a0*/  FSEL R90, R90, -INF , !P2 ;  /* 0xff8000005a5a7808 */ /* 0x008fce0005000000 */
[----:B------:R3:W3:Y:S01]  /*37b0*/  MUFU.TANH R72, R27 ;  /* 0x0000001b00487308 */ /* 0x0006e20000002400 */
[----:B----4-:R-:W-:-:S04]  /*37c0*/  FSEL R91, R91, -INF , !P1 ;  /* 0xff8000005b5b7808 */ /* 0x010fc80004800000 */
[----:B------:R-:W-:Y:S03]  /*37d0*/  HMMA.16816.F32.BF16 R16, R4, R38, R16 ;  /* 0x000000260410723c */ /* 0x000fe60000041810 */
[----:B------:R-:W-:Y:S01]  /*37e0*/  MUFU.TANH R99, R28 ;  /* 0x0000001c00637308 */ /* 0x000fe20000002400 */
[----:B-1----:R-:W-:-:S07]  /*37f0*/  FSEL R73, R73, -INF , !P2 ;  /* 0xff80000049497808 */ /* 0x002fce0005000000 */
[----:B------:R-:W-:Y:S01]  /*3800*/  MUFU.TANH R100, R29 ;  /* 0x0000001d00647308 */ /* 0x000fe20000002400 */
[----:B---3--:R-:W-:Y:S01]  /*3810*/  HMMA.16816.F32.BF16 R24, R4, R36, R20 ;  /* 0x000000240418723c */ /* 0x008fe20000041814 */
[----:B------:R-:W1:Y:S01]  /*3820*/  LDSM.16.M88.4 R36, [R13+0x2400] ;  /* 0x002400000d24783b */ /* 0x000e620000000200 */
[----:B------:R-:W-:-:S05]  /*3830*/  FSEL R72, R72, -INF , !P1 ;  /* 0xff80000048487808 */ /* 0x000fca0004800000 */
[-C--:B------:R-:W-:Y:S01]  /*3840*/  FMUL.FTZ R16, R16, R2.reuse ;  /* 0x0000000210107220 */ /* 0x080fe20000410000 */
[----:B------:R-:W-:Y:S01]  /*3850*/  HMMA.16816.F32.BF16 R20, R8, R40, RZ ;  /* 0x000000280814723c */ /* 0x000fe200000418ff */
[-C--:B------:R-:W-:Y:S01]  /*3860*/  FMUL.FTZ R17, R17, R2.reuse ;  /* 0x0000000211117220 */ /* 0x080fe20000410000 */
[-C--:B------:R-:W-:Y:S01]  /*3870*/  FMUL.FTZ R18, R18, R2.reuse ;  /* 0x0000000212127220 */ /* 0x080fe20000410000 */
[-C--:B------:R-:W-:Y:S01]  /*3880*/  FMUL.FTZ R19, R19, R2.reuse ;  /* 0x0000000213137220 */ /* 0x080fe20000410000 */
[----:B------:R-:W3:Y:S07]  /*3890*/  MUFU.TANH R69, R30 ;  /* 0x0000001e00457308 */ /* 0x000eee0000002400 */
[-C--:B------:R-:W-:Y:S01]  /*38a0*/  FMUL.FTZ R24, R24, R2.reuse ;  /* 0x0000000218187220 */ /* 0x080fe20000410000 */
[----:B------:R2:W4:Y:S01]  /*38b0*/  MUFU.TANH R68, R31 ;  /* 0x0000001f00447308 */ /* 0x0005220000002400 */
[-C--:B------:R-:W-:Y:S01]  /*38c0*/  FMUL.FTZ R25, R25, R2.reuse ;  /* 0x0000000219197220 */ /* 0x080fe20000410000 */
[-C--:B------:R-:W-:Y:S01]  /*38d0*/  FMUL.FTZ R26, R26, R2.reuse ;  /* 0x000000021a1a7220 */ /* 0x080fe20000410000 */
[----:B------:R-:W-:-:S05]  /*38e0*/  FMUL.FTZ R27, R27, R2 ;  /* 0x000000021b1b7220 */ /* 0x000fca0000410000 */
[----:B------:R-:W-:Y:S08]  /*38f0*/  MUFU.TANH R103, R16 ;  /* 0x0000001000677308 */ /* 0x000ff00000002400 */
[----:B------:R-:W-:Y:S01]  /*3900*/  MUFU.TANH R104, R17 ;  /* 0x0000001100687308 */ /* 0x000fe20000002400 */
[----:B--2---:R-:W-:Y:S07]  /*3910*/  HMMA.16816.F32.BF16 R28, R4, R32, R20 ;  /* 0x00000020041c723c */ /* 0x004fee0000041814 */
[----:B------:R-:W-:Y:S01]  /*3920*/  MUFU.TANH R64, R18 ;  /* 0x0000001200407308 */ /* 0x000fe20000002400 */
[C---:B------:R-:W-:Y:S01]  /*3930*/  HMMA.16816.F32.BF16 R20, R8.reuse, R42, RZ ;  /* 0x0000002a0814723c */ /* 0x040fe200000418ff */
[----:B------:R-:W2:Y:S06]  /*3940*/  LDSM.16.M88.4 R40, [R12+0x2800] ;  /* 0x002800000c28783b */ /* 0x000eac0000000200 */
        /* <DEDUP_REMOVED lines=8> */
[----:B------:R-:W3:Y:S08]  /*39d0*/  MUFU.TANH R67, R26 ;  /* 0x0000001a00437308 */ /* 0x000ef00000002400 */
[----:B------:R4:W3:Y:S05]  /*39e0*/  MUFU.TANH R65, R27 ;  /* 0x0000001b00417308 */ /* 0x0008ea0000002400 */
[C---:B-1----:R-:W-:Y:S03]  /*39f0*/  HMMA.16816.F32.BF16 R16, R4.reuse, R36, R16 ;  /* 0x000000240410723c */ /* 0x042fe60000041810 */
[----:B------:R-:W-:Y:S08]  /*3a00*/  MUFU.TANH R106, R28 ;  /* 0x0000001c006a7308 */ /* 0x000ff00000002400 */
[----:B------:R-:W-:Y:S01]  /*3a10*/  MUFU.TANH R105, R29 ;  /* 0x0000001d00697308 */ /* 0x000fe20000002400 */
[----:B----4-:R-:W-:Y:S01]  /*3a20*/  HMMA.16816.F32.BF16 R24, R4, R34, R20 ;  /* 0x000000220418723c */ /* 0x010fe20000041814 */
[----:B------:R-:W1:Y:S06]  /*3a30*/  LDSM.16.M88.4 R32, [R13+0x2800] ;  /* 0x002800000d20783b */ /* 0x000e6c0000000200 */
[-C--:B------:R-:W-:Y:S01]  /*3a40*/  FMUL.FTZ R16, R16, R2.reuse ;  /* 0x0000000210107220 */ /* 0x080fe20000410000 */
[----:B------:R-:W-:Y:S01]  /*3a50*/  HMMA.16816.F32.BF16 R20, R8, R50, RZ ;  /* 0x000000320814723c */ /* 0x000fe200000418ff */
[----:B------:R-:W4:Y:S01]  /*3a60*/  LDSM.16.M88.4 R48, [R12+0x2c00] ;  /* 0x002c00000c30783b */ /* 0x000f220000000200 */
[-C--:B------:R-:W-:Y:S01]  /*3a70*/  FMUL.FTZ R17, R17, R2.reuse ;  /* 0x0000000211117220 */ /* 0x080fe20000410000 */
[-C--:B------:R-:W-:Y:S01]  /*3a80*/  FMUL.FTZ R18, R18, R2.reuse ;  /* 0x0000000212127220 */ /* 0x080fe20000410000 */
[-C--:B------:R-:W-:Y:S01]  /*3a90*/  FMUL.FTZ R19, R19, R2.reuse ;  /* 0x0000000213137220 */ /* 0x080fe20000410000 */
[----:B------:R-:W3:Y:S06]  /*3aa0*/  MUFU.TANH R62, R30 ;  /* 0x0000001e003e7308 */ /* 0x000eec0000002400 */
[-C--:B------:R-:W-:Y:S01]  /*3ab0*/  FMUL.FTZ R24, R24, R2.reuse ;  /* 0x0000000218187220 */ /* 0x080fe20000410000 */
[-C--:B------:R-:W-:Y:S01]  /*3ac0*/  FMUL.FTZ R25, R25, R2.reuse ;  /* 0x0000000219197220 */ /* 0x080fe20000410000 */
[----:B------:R2:W3:Y:S01]  /*3ad0*/  MUFU.TANH R61, R31 ;  /* 0x0000001f003d7308 */ /* 0x0004e20000002400 */
[-C--:B------:R-:W-:Y:S01]  /*3ae0*/  FMUL.FTZ R26, R26, R2.reuse ;  /* 0x000000021a1a7220 */ /* 0x080fe20000410000 */
[----:B------:R-:W-:-:S06]  /*3af0*/  FMUL.FTZ R27, R27, R2 ;  /* 0x000000021b1b7220 */ /* 0x000fcc0000410000 */
        /* <DEDUP_REMOVED lines=15> */
[----:B------:R-:W3:Y:S08]  /*3bf0*/  MUFU.TANH R60, R26 ;  /* 0x0000001a003c7308 */ /* 0x000ef00000002400 */
[----:B------:R4:W3:Y:S05]  /*3c00*/  MUFU.TANH R59, R27 ;  /* 0x0000001b003b7308 */ /* 0x0008ea0000002400 */
[C---:B-1----:R-:W-:Y:S03]  /*3c10*/  HMMA.16816.F32.BF16 R16, R4.reuse, R34, R16 ;  /* 0x000000220410723c */ /* 0x042fe60000041810 */
[----:B------:R-:W-:Y:S08]  /*3c20*/  MUFU.TANH R115, R28 ;  /* 0x0000001c00737308 */ /* 0x000ff00000002400 */
[----:B------:R-:W-:Y:S01]  /*3c30*/  MUFU.TANH R116, R29 ;  /* 0x0000001d00747308 */ /* 0x000fe20000002400 */
[----:B----4-:R-:W-:Y:S01]  /*3c40*/  HMMA.16816.F32.BF16 R24, R4, R32, R20 ;  /* 0x000000200418723c */ /* 0x010fe20000041814 */
[----:B------:R-:W1:Y:S06]  /*3c50*/  LDSM.16.M88.4 R32, [R13+0x3000] ;  /* 0x003000000d20783b */ /* 0x000e6c0000000200 */
        /* <DEDUP_REMOVED lines=25> */
[----:B------:R3:W2:Y:S08]  /*3df0*/  MUFU.TANH R81, R27 ;  /* 0x0000001b00517308 */ /* 0x0006b00000002400 */
[----:B------:R-:W-:Y:S08]  /*3e00*/  MUFU.TANH R122, R28 ;  /* 0x0000001c007a7308 */ /* 0x000ff00000002400 */
[----:B------:R-:W-:Y:S01]  /*3e10*/  MUFU.TANH R121, R29 ;  /* 0x0000001d00797308 */ /* 0x000fe20000002400 */
[C---:B---3--:R-:W-:Y:S01]  /*3e20*/  HMMA.16816.F32.BF16 R24, R4.reuse, R38, R20 ;  /* 0x000000260418723c */ /* 0x048fe20000041814 */
[----:B------:R-:W3:Y:S06]  /*3e30*/  LDSM.16.M88.4 R36, [R12+0x3400] ;  /* 0x003400000c24783b */ /* 0x000eec0000000200 */
[----:B------:R-:W-:Y:S01]  /*3e40*/  MUFU.TANH R53, R30 ;  /* 0x0000001e00357308 */ /* 0x000fe20000002400 */
[----:B-1----:R-:W-:Y:S07]  /*3e50*/  HMMA.16816.F32.BF16 R20, R4, R32, R16 ;  /* 0x000000200414723c */ /* 0x002fee0000041810 */
[----:B------:R1:W-:Y:S01]  /*3e60*/  MUFU.TANH R54, R31 ;  /* 0x0000001f00367308 */ /* 0x0003e20000002400 */
[----:B------:R-:W-:Y:S01]  /*3e70*/  HMMA.16816.F32.BF16 R16, R8, R42, RZ ;  /* 0x0000002a0810723c */ /* 0x000fe200000418ff */
[----:B------:R-:W-:Y:S02]  /*3e80*/  LDSM.16.M88.4 R40, [R12+0x3c00] ;  /* 0x003c00000c28783b */ /* 0x000fe40000000200 */
        /* <DEDUP_REMOVED lines=10> */
[----:B-1----:R-:W1:Y:S07]  /*3f30*/  LDSM.16.M88.4 R28, [R13+0x3400] ;  /* 0x003400000d1c783b */ /* 0x002e6e0000000200 */
[----:B------:R-:W-:Y:S08]  /*3f40*/  MUFU.TANH R48, R26 ;  /* 0x0000001a00307308 */ /* 0x000ff00000002400 */
[----:B------:R4:W2:Y:S08]  /*3f50*/  MUFU.TANH R47, R27 ;  /* 0x0000001b002f7308 */ /* 0x0008b00000002400 */
[----:B------:R-:W-:Y:S08]  /*3f60*/  MUFU.TANH R127, R20 ;  /* 0x00000014007f7308 */ /* 0x000ff00000002400 */
[----:B------:R-:W-:Y:S01]  /*3f70*/  MUFU.TANH R126, R21 ;  /* 0x00000015007e7308 */ /* 0x000fe20000002400 */
[----:B----4-:R-:W-:Y:S01]  /*3f80*/  HMMA.16816.F32.BF16 R24, R4, R34, R16 ;  /* 0x000000220418723c */ /* 0x010fe20000041810 */
[----:B------:R-:W4:Y:S06]  /*3f90*/  LDSM.16.M88.4 R32, [R12+0x3800] ;  /* 0x003800000c20783b */ /* 0x000f2c0000000200 */
[----:B------:R-:W2:Y:S01]  /*3fa0*/  MUFU.TANH R46, R22 ;  /* 0x00000016002e7308 */ /* 0x000ea20000002400 */
[----:B---3--:R-:W-:Y:S07]  /*3fb0*/  HMMA.16816.F32.BF16 R16, R8, R36, RZ ;  /* 0x000000240810723c */ /* 0x008fee00000418ff */
[----:B------:R3:W2:Y:S04]  /*3fc0*/  MUFU.TANH R75, R23 ;  /* 0x00000017004b7308 */ /* 0x0006a80000002400 */
[-C--:B------:R-:W-:Y:S01]  /*3fd0*/  FMUL.FTZ R24, R24, R2.reuse ;  /* 0x0000000218187220 */ /* 0x080fe20000410000 */
[-C--:B------:R-:W-:Y:S01]  /*3fe0*/  FMUL.FTZ R25, R25, R2.reuse ;  /* 0x0000000219197220 */ /* 0x080fe20000410000 */
[-C--:B------:R-:W-:Y:S01]  /*3ff0*/  FMUL.FTZ R26, R26, R2.reuse ;  /* 0x000000021a1a7220 */ /* 0x080fe20000410000 */
[-C--:B------:R-:W-:Y:S01]  /*4000*/  FMUL.FTZ R27, R27, R2.reuse ;  /* 0x000000021b1b7220 */ /* 0x080fe20000410000 */
[----:B------:R-:W-:Y:S05]  /*4010*/  MUFU.TANH R159, R24 ;  /* 0x00000018009f7308 */ /* 0x000fea0000002400 */
[----:B-1----:R-:W-:Y:S03]  /*4020*/  HMMA.16816.F32.BF16 R16, R4, R28, R16 ;  /* 0x0000001c0410723c */ /* 0x002fe60000041810 */
[----:B------:R-:W-:Y:S05]  /*4030*/  MUFU.TANH R157, R25 ;  /* 0x00000019009d7308 */ /* 0x000fea0000002400 */
[----:B---3--:R-:W-:Y:S01]  /*4040*/  HMMA.16816.F32.BF16 R20, R8, R38, RZ ;  /* 0x000000260814723c */ /* 0x008fe200000418ff */
[----:B------:R-:W1:Y:S02]  /*4050*/  LDSM.16.M88.4 R36, [R13+0x3800] ;  /* 0x003800000d24783b */ /* 0x000e640000000200 */
[----:B------:R-:W3:Y:S08]  /*4060*/  MUFU.TANH R131, R26 ;  /* 0x0000001a00837308 */ /* 0x000ef00000002400 */
[----:B------:R2:W3:Y:S01]  /*4070*/  MUFU.TANH R132, R27 ;  /* 0x0000001b00847308 */ /* 0x0004e20000002400 */
[-C--:B------:R-:W-:Y:S01]  /*4080*/  FMUL.FTZ R16, R16, R2.reuse ;  /* 0x0000000210107220 */ /* 0x080fe20000410000 */
[-C--:B------:R-:W-:Y:S01]  /*4090*/  FMUL.FTZ R17, R17, R2.reuse ;  /* 0x0000000211117220 */ /* 0x080fe20000410000 */
[-C--:B------:R-:W-:Y:S01]  /*40a0*/  FMUL.FTZ R18, R18, R2.reuse ;  /* 0x0000000212127220 */ /* 0x080fe20000410000 */
[----:B------:R-:W-:-:S04]  /*40b0*/  FMUL.FTZ R19, R19, R2 ;  /* 0x0000000213137220 */ /* 0x000fc80000410000 */
[----:B------:R-:W-:Y:S01]  /*40c0*/  MUFU.TANH R136, R16 ;  /* 0x0000001000887308 */ /* 0x000fe20000002400 */
[----:B------:R-:W-:Y:S07]  /*40d0*/  HMMA.16816.F32.BF16 R28, R4, R30, R20 ;  /* 0x0000001e041c723c */ /* 0x000fee0000041814 */
[----:B------:R-:W-:Y:S01]  /*40e0*/  MUFU.TANH R158, R17 ;  /* 0x00000011009e7308 */ /* 0x000fe20000002400 */
[C---:B----4-:R-:W-:Y:S07]  /*40f0*/  HMMA.16816.F32.BF16 R20, R8.reuse, R32, RZ ;  /* 0x000000200814723c */ /* 0x050fee00000418ff */
[----:B------:R-:W4:Y:S01]  /*4100*/  MUFU.TANH R133, R18 ;  /* 0x0000001200857308 */ /* 0x000f220000002400 */
[----:B--2---:R-:W-:Y:S01]  /*4110*/  HMMA.16816.F32.BF16 R24, R8, R34, RZ ;  /* 0x000000220818723c */ /* 0x004fe200000418ff */
[----:B------:R-:W2:Y:S02]  /*4120*/  LDSM.16.M88.4 R32, [R13+0x3c00] ;  /* 0x003c00000d20783b */ /* 0x000ea40000000200 */
[-C--:B------:R-:W-:Y:S01]  /*4130*/  FMUL.FTZ R28, R28, R2.reuse ;  /* 0x000000021c1c7220 */ /* 0x080fe20000410000 */
[-C--:B------:R-:W-:Y:S01]  /*4140*/  FMUL.FTZ R29, R29, R2.reuse ;  /* 0x000000021d1d7220 */ /* 0x080fe20000410000 */
[-C--:B------:R-:W-:Y:S01]  /*4150*/  FMUL.FTZ R30, R30, R2.reuse ;  /* 0x000000021e1e7220 */ /* 0x080fe20000410000 */
[-C--:B------:R-:W-:Y:S01]  /*4160*/  FMUL.FTZ R31, R31, R2.reuse ;  /* 0x000000021f1f7220 */ /* 0x080fe20000410000 */
[----:B------:R3:W-:Y:S08]  /*4170*/  MUFU.TANH R155, R19 ;  /* 0x00000013009b7308 */ /* 0x0007f00000002400 */
[----:B------:R-:W-:Y:S05]  /*4180*/  MUFU.TANH R156, R28 ;  /* 0x0000001c009c7308 */ /* 0x000fea0000002400 */
[C---:B-1----:R-:W-:Y:S03]  /*4190*/  HMMA.16816.F32.BF16 R24, R4.reuse, R38, R24 ;  /* 0x000000260418723c */ /* 0x042fe60000041818 */
[----:B------:R-:W-:Y:S05]  /*41a0*/  MUFU.TANH R154, R29 ;  /* 0x0000001d009a7308 */ /* 0x000fea0000002400 */
[----:B---3--:R-:W-:Y:S01]  /*41b0*/  HMMA.16816.F32.BF16 R16, R4, R36, R20 ;  /* 0x000000240410723c */ /* 0x008fe20000041814 */
[----:B------:R-:W-:Y:S02]  /*41c0*/  LDSM.16.M88.4 R36, [R13+0x4000] ;  /* 0x004000000d24783b */ /* 0x000fe40000000200 */
[----:B------:R-:W-:Y:S05]  /*41d0*/  MUFU.TANH R138, R30 ;  /* 0x0000001e008a7308 */ /* 0x000fea0000002400 */
[----:B------:R-:W-:Y:S03]  /*41e0*/  HMMA.16816.F32.BF16 R20, R8, R40, RZ ;  /* 0x000000280814723c */ /* 0x000fe600000418ff */
[-C--:B------:R-:W-:Y:S01]  /*41f0*/  FMUL.FTZ R24, R24, R2.reuse ;  /* 0x0000000218187220 */ /* 0x080fe20000410000 */
[----:B------:R1:W3:Y:S01]  /*4200*/  MUFU.TANH R139, R31 ;  /* 0x0000001f008b7308 */ /* 0x0002e20000002400 */
[-C--:B------:R-:W-:Y:S01]  /*4210*/  FMUL.FTZ R25, R25, R2.reuse ;  /* 0x0000000219197220 */ /* 0x080fe20000410000 */
[-C--:B------:R-:W-:Y:S01]  /*4220*/  FMUL.FTZ R26, R26, R2.reuse ;  /* 0x000000021a1a7220 */ /* 0x080fe20000410000 */
[----:B------:R-:W-:-:S04]  /*4230*/  FMUL.FTZ R27, R27, R2 ;  /* 0x000000021b1b7220 */ /* 0x000fc80000410000 */
[-C--:B------:R-:W-:Y:S01]  /*4240*/  FMUL.FTZ R16, R16, R2.reuse ;  /* 0x0000000210107220 */ /* 0x080fe20000410000 */
[-C--:B------:R-:W-:Y:S01]  /*4250*/  FMUL.FTZ R17, R17, R2.reuse ;  /* 0x0000000211117220 */ /* 0x080fe20000410000 */
[-C--:B------:R-:W-:Y:S01]  /*4260*/  FMUL.FTZ R18, R18, R2.reuse ;  /* 0x0000000212127220 */ /* 0x080fe20000410000 */
[----:B------:R-:W-:Y:S01]  /*4270*/  FMUL.FTZ R19, R19, R2 ;  /* 0x0000000213137220 */ /* 0x000fe20000410000 */
[----:B------:R-:W-:Y:S01]  /*4280*/  MUFU.TANH R141, R16 ;  /* 0x00000010008d7308 */ /* 0x000fe20000002400 */
[----:B-1----:R-:W1:Y:S07]  /*4290*/  LDSM.16.M88.4 R28, [R12+0x4000] ;  /* 0x004000000c1c783b */ /* 0x002e6e0000000200 */
[----:B------:R-:W-:Y:S08]  /*42a0*/  MUFU.TANH R153, R17 ;  /* 0x0000001100997308 */ /* 0x000ff00000002400 */
[----:B------:R-:W3:Y:S08]  /*42b0*/  MUFU.TANH R140, R18 ;  /* 0x00000012008c7308 */ /* 0x000ef00000002400 */
[----:B------:R2:W-:Y:S08]  /*42c0*/  MUFU.TANH R150, R19 ;  /* 0x0000001300967308 */ /* 0x0005f00000002400 */
[----:B------:R4:W-:Y:S08]  /*42d0*/  MUFU.TANH R151, R24 ;  /* 0x0000001800977308 */ /* 0x0009f00000002400 */
[----:B------:R-:W-:Y:S01]  /*42e0*/  MUFU.TANH R152, R25 ;  /* 0x0000001900987308 */ /* 0x000fe20000002400 */
[----:B--2---:R-:W-:Y:S07]  /*42f0*/  HMMA.16816.F32.BF16 R16, R4, R32, R20 ;  /* 0x000000200410723c */ /* 0x004fee0000041814 */
[----:B------:R-:W-:Y:S01]  /*4300*/  MUFU.TANH R142, R26 ;  /* 0x0000001a008e7308 */ /* 0x000fe20000002400 */
[----:B----4-:R-:W-:Y:S01]  /*4310*/  VIADD R24, R0, 0x1 ;  /* 0x0000000100187836 */ /* 0x010fe20000000000 */
[----:B------:R-:W-:Y:S04]  /*4320*/  HMMA.16816.F32.BF16 R20, R8, R42, RZ ;  /* 0x0000002a0814723c */ /* 0x000fe800000418ff */
[----:B------:R-:W-:-:S02]  /*4330*/  ISETP.GE.AND P0, PT, R24, R3, PT ;  /* 0x000000031800720c */ /* 0x000fc40003f06270 */
[----:B------:R-:W2:Y:S02]  /*4340*/  MUFU.TANH R143, R27 ;  /* 0x0000001b008f7308 */ /* 0x000ea40000002400 */
[----:B------:R-:W-:Y:S02]  /*4350*/  FSEL R76, R76, -INF , !P0 ;  /* 0xff8000004c4c7808 */ /* 0x000fe40004000000 */
[----:B------:R-:W-:Y:S01]  /*4360*/  FSEL R87, R87, -INF , !P0 ;  /* 0xff80000057577808 */ /* 0x000fe20004000000 */
[-C--:B------:R-:W-:Y:S01]  /*4370*/  FMUL.FTZ R24, R16, R2.reuse ;  /* 0x0000000210187220 */ /* 0x080fe20000410000 */
[----:B------:R-:W-:Y:S01]  /*4380*/  ISETP.GE.AND P0, PT, R14, R3, PT ;  /* 0x000000030e00720c */ /* 0x000fe20003f06270 */
[C---:B------:R-:W-:Y:S02]  /*4390*/  VIADD R14, R0.reuse, 0x21 ;  /* 0x00000021000e7836 */ /* 0x040fe40000000000 */
[----:B------:R-:W-:Y:S01]  /*43a0*/  FMUL.FTZ R17, R17, R2 ;  /* 0x0000000211117220 */ /* 0x000fe20000410000 */
[----:B------:R-:W-:-:S02]  /*43b0*/  VIADD R16, R0, 0x10 ;  /* 0x0000001000107836 */ /* 0x000fc40000000000 */
[-C--:B------:R-:W-:Y:S01]  /*43c0*/  FMUL.FTZ R18, R18, R2.reuse ;  /* 0x0000000212127220 */ /* 0x080fe20000410000 */
[----:B------:R-:W-:Y:S01]  /*43d0*/  FMUL.FTZ R15, R19, R2 ;  /* 0x00000002130f7220 */ /* 0x000fe20000410000 */
[-C--:B------:R-:W-:Y:S01]  /*43e0*/  ISETP.GE.AND P6, PT, R14, R3.reuse, PT ;  /* 0x000000030e00720c */ /* 0x080fe20003fc6270 */
[----:B------:R-:W-:Y:S01]  /*43f0*/  VIADD R14, R0, 0x28 ;  /* 0x00000028000e7836 */ /* 0x000fe20000000000 */
[-C--:B------:R-:W-:Y:S01]  /*4400*/  ISETP.GE.AND P4, PT, R16, R3.reuse, PT ;  /* 0x000000031000720c */ /* 0x080fe20003f86270 */
[----:B------:R-:W-:Y:S01]  /*4410*/  MUFU.TANH R148, R17 ;  /* 0x0000001100947308 */ /* 0x000fe20000002400 */
[----:B------:R-:W-:Y:S01]  /*4420*/  FSEL R71, R71, -INF , !P0 ;  /* 0xff80000047477808 */ /* 0x000fe20004000000 */
[----:B------:R-:W-:Y:S01]  /*4430*/  HMMA.16816.F32.BF16 R20, R4, R34, R20 ;  /* 0x000000220414723c */ /* 0x000fe20000041814 */
[-C--:B------:R-:W-:Y:S01]  /*4440*/  ISETP.GE.AND P5, PT, R14, R3.reuse, PT ;  /* 0x000000030e00720c */ /* 0x080fe20003fa6270 */
[----:B------:R-:W-:Y:S01]  /*4450*/  VIADD R14, R0, 0x29 ;  /* 0x00000029000e7836 */ /* 0x000fe20000000000 */
[----:B------:R-:W-:Y:S01]  /*4460*/  FSEL R79, R79, -INF , !P4 ;  /* 0xff8000004f4f7808 */ /* 0x000fe20006000000 */
[----:B------:R-:W4:Y:S01]  /*4470*/  LDSM.16.M88.4 R32, [R12+0x4400] ;  /* 0x004400000c20783b */ /* 0x000f220000000200 */
[----:B------:R-:W-:Y:S01]  /*4480*/  FSEL R94, R94, -INF , !P4 ;  /* 0xff8000005e5e7808 */ /* 0x000fe20006000000 */
[----:B------:R1:W2:Y:S01]  /*4490*/  MUFU.TANH R146, R18 ;  /* 0x0000001200927308 */ /* 0x0002a20000002400 */
[----:B------:R-:W-:Y:S01]  /*44a0*/  ISETP.GE.AND P4, PT, R14, R3, PT ;  /* 0x000000030e00720c */ /* 0x000fe20003f86270 */
[----:B------:R-:W-:Y:S01]  /*44b0*/  VIADD R14, R0, 0x30 ;  /* 0x00000030000e7836 */ /* 0x000fe20000000000 */
[----:B------:R-:W-:-:S02]  /*44c0*/  FSEL R97, R97, -INF , !P0 ;  /* 0xff80000061617808 */ /* 0x000fc40004000000 */
[----:B------:R-:W-:Y:S02]  /*44d0*/  FSEL R70, R70, -INF , !P6 ;  /* 0xff80000046467808 */ /* 0x000fe40007000000 */
[-C--:B------:R-:W-:Y:S01]  /*44e0*/  ISETP.GE.AND P3, PT, R14, R3.reuse, PT ;  /* 0x000000030e00720c */ /* 0x080fe20003f66270 */
[----:B------:R-:W-:Y:S01]  /*44f0*/  VIADD R14, R0, 0x31 ;  /* 0x00000031000e7836 */ /* 0x000fe20000000000 */
[----:B------:R-:W-:Y:S01]  /*4500*/  FSEL R98, R98, -INF , !P6 ;  /* 0xff80000062627808 */ /* 0x000fe20007000000 */
[----:B------:R3:W2:Y:S01]  /*4510*/  MUFU.TANH R149, R24 ;  /* 0x0000001800957308 */ /* 0x0006a20000002400 */
[----:B------:R-:W-:Y:S02]  /*4520*/  FSEL R69, R69, -INF , !P5 ;  /* 0xff80000045457808 */ /* 0x000fe40006800000 */
[-C--:B------:R-:W-:Y:S01]  /*4530*/  ISETP.GE.AND P2, PT, R14, R3.reuse, PT ;  /* 0x000000030e00720c */ /* 0x080fe20003f46270 */
[----:B------:R-:W-:Y:S01]  /*4540*/  VIADD R14, R0, 0x38 ;  /* 0x00000038000e7836 */ /* 0x000fe20000000000 */
[----:B------:R-:W-:Y:S01]  /*4550*/  FSEL R99, R99, -INF , !P5 ;  /* 0xff80000063637808 */ /* 0x000fe20006800000 */
[-C--:B------:R-:W-:Y:S01]  /*4560*/  FMUL.FTZ R20, R20, R2.reuse ;  /* 0x0000000214147220 */ /* 0x080fe20000410000 */
[----:B-1----:R-:W-:Y:S01]  /*4570*/  HMMA.16816.F32.BF16 R16, R8, R28, RZ ;  /* 0x0000001c0810723c */ /* 0x002fe200000418ff */
[----:B------:R-:W-:Y:S01]  /*4580*/  FSEL R68, R68, -INF , !P4 ;  /* 0xff80000044447808 */ /* 0x000fe20006000000 */
[-C--:B------:R-:W-:Y:S01]  /*4590*/  FMUL.FTZ R21, R21, R2.reuse ;  /* 0x0000000215157220 */ /* 0x080fe20000410000 */
[-C--:B------:R-:W-:Y:S01]  /*45a0*/  ISETP.GE.AND P1, PT, R14, R3.reuse, PT ;  /* 0x000000030e00720c */ /* 0x080fe20003f26270 */
[----:B------:R-:W-:Y:S01]  /*45b0*/  VIADD R14, R0, 0x39 ;  /* 0x00000039000e7836 */ /* 0x000fe20000000000 */
[----:B------:R-:W-:Y:S01]  /*45c0*/  FSEL R100, R100, -INF , !P4 ;  /* 0xff80000064647808 */ /* 0x000fe20006000000 */
[----:B------:R-:W-:Y:S01]  /*45d0*/  FMUL.FTZ R22, R22, R2 ;  /* 0x0000000216167220 */ /* 0x000fe20000410000 */
[----:B------:R-:W-:Y:S01]  /*45e0*/  FSEL R67, R67, -INF , !P3 ;  /* 0xff80000043437808 */ /* 0x000fe20005800000 */
[----:B------:R1:W2:Y:S01]  /*45f0*/  MUFU.TANH R144, R15 ;  /* 0x0000000f00907308 */ /* 0x0002a20000002400 */
[----:B------:R-:W-:Y:S01]  /*4600*/  ISETP.GE.AND P0, PT, R14, R3, PT ;  /* 0x000000030e00720c */ /* 0x000fe20003f06270 */
[----:B------:R-:W-:Y:S01]  /*4610*/  VIADD R14, R0, 0x40 ;  /* 0x00000040000e7836 */ /* 0x000fe20000000000 */
[----:B---3--:R-:W3:Y:S01]  /*4620*/  LDSM.16.M88.4 R24, [R13+0x4400] ;  /* 0x004400000d18783b */ /* 0x008ee20000000200 */
[----:B------:R-:W-:-:S02]  /*4630*/  FSEL R102, R102, -INF , !P3 ;  /* 0xff80000066667808 */ /* 0x000fc40005800000 */
[----:B------:R-:W-:Y:S02]  /*4640*/  FSEL R65, R65, -INF , !P2 ;  /* 0xff80000041417808 */ /* 0x000fe40005000000 */
[-C--:B------:R-:W-:Y:S01]  /*4650*/  ISETP.GE.AND P6, PT, R14, R3.reuse, PT ;  /* 0x000000030e00720c */ /* 0x080fe20003fc6270 */
[----:B------:R-:W-:Y:S01]  /*4660*/  VIADD R14, R0, 0x41 ;  /* 0x00000041000e7836 */ /* 0x000fe20000000000 */
[----:B------:R-:W-:Y:S01]  /*4670*/  FSEL R101, R101, -INF , !P2 ;  /* 0xff80000065657808 */ /* 0x000fe20005000000 */
[----:B------:R-:W-:Y:S01]  /*4680*/  MUFU.TANH R145, R20 ;  /* 0x0000001400917308 */ /* 0x000fe20000002400 */
[----:B------:R-:W-:Y:S01]  /*4690*/  HMMA.16816.F32.BF16 R16, R4, R36, R16 ;  /* 0x000000240410723c */ /* 0x000fe20000041810 */
[----:B------:R-:W-:Y:S02]  /*46a0*/  FSEL R64, R64, -INF , !P1 ;  /* 0xff80000040407808 */ /* 0x000fe40004800000 */
[----:B------:R-:W-:Y:S01]  /*46b0*/  ISETP.GE.AND P5, PT, R14, R3, PT ;  /* 0x000000030e00720c */ /* 0x000fe20003fa6270 */
[----:B------:R-:W-:-:S02]  /*46c0*/  VIADD R14, R0, 0x48 ;  /* 0x00000048000e7836 */ /* 0x000fc40000000000 */
[-C--:B-1----:R-:W-:Y:S01]  /*46d0*/  FMUL.FTZ R15, R23, R2.reuse ;  /* 0x00000002170f7220 */ /* 0x082fe20000410000 */
[----:B------:R-:W-:Y:S01]  /*46e0*/  FSEL R103, R103, -INF , !P1 ;  /* 0xff80000067677808 */ /* 0x000fe20004800000 */
[----:B------:R-:W-:Y:S01]  /*46f0*/  MUFU.TANH R147, R21 ;  /* 0x0000001500937308 */ /* 0x000fe20000002400 */
[----:B------:R-:W-:Y:S02]  /*4700*/  FSEL R63, R63, -INF , !P0 ;  /* 0xff8000003f3f7808 */ /* 0x000fe40004000000 */
[-C--:B------:R-:W-:Y:S01]  /*4710*/  ISETP.GE.AND P4, PT, R14, R3.reuse, PT ;  /* 0x000000030e00720c */ /* 0x080fe20003f86270 */
[----:B------:R-:W-:Y:S01]  /*4720*/  VIADD R14, R0, 0x49 ;  /* 0x00000049000e7836 */ /* 0x000fe20000000000 */
[----:B------:R-:W-:Y:S02]  /*4730*/  FSEL R104, R104, -INF , !P0 ;  /* 0xff80000068687808 */ /* 0x000fe40004000000 */
[----:B------:R-:W-:Y:S01]  /*4740*/  FSEL R62, R62, -INF , !P6 ;  /* 0xff8000003e3e7808 */ /* 0x000fe20007000000 */
[----:B------:R1:W2:Y:S01]  /*4750*/  MUFU.TANH R124, R22 ;  /* 0x00000016007c7308 */ /* 0x0002a20000002400 */
[-C--:B------:R-:W-:Y:S01]  /*4760*/  ISETP.GE.AND P3, PT, R14, R3.reuse, PT ;  /* 0x000000030e00720c */ /* 0x080fe20003f66270 */
[----:B------:R-:W-:Y:S01]  /*4770*/  VIADD R14, R0, 0x50 ;  /* 0x00000050000e7836 */ /* 0x000fe20000000000 */
[----:B------:R-:W-:Y:S01]  /*4780*/  FSEL R106, R106, -INF , !P6 ;  /* 0xff8000006a6a7808 */ /* 0x000fe20007000000 */
[-C--:B------:R-:W-:Y:S01]  /*4790*/  FMUL.FTZ R16, R16, R2.reuse ;  /* 0x0000000210107220 */ /* 0x080fe20000410000 */
[-C--:B------:R-:W-:Y:S01]  /*47a0*/  FMUL.FTZ R17, R17, R2.reuse ;  /* 0x0000000211117220 */ /* 0x080fe20000410000 */
[----:B------:R-:W-:Y:S01]  /*47b0*/  FMUL.FTZ R18, R18, R2 ;  /* 0x0000000212127220 */ /* 0x000fe20000410000 */
[----:B------:R-:W-:Y:S01]  /*47c0*/  ISETP.GE.AND P2, PT, R14, R3, PT ;  /* 0x000000030e00720c */ /* 0x000fe20003f46270 */
[----:B------:R-:W-:Y:S01]  /*47d0*/  VIADD R14, R0, 0x51 ;  /* 0x00000051000e7836 */ /* 0x000fe20000000000 */
[----:B------:R4:W2:Y:S01]  /*47e0*/  MUFU.TANH R130, R15 ;  /* 0x0000000f00827308 */ /* 0x0008a20000002400 */
[----:B------:R-:W-:-:S02]  /*47f0*/  FSEL R61, R61, -INF , !P5 ;  /* 0xff8000003d3d7808 */ /* 0x000fc40006800000 */
[----:B------:R-:W-:Y:S02]  /*4800*/  FSEL R105, R105, -INF , !P5 ;  /* 0xff80000069697808 */ /* 0x000fe40006800000 */
[-C--:B------:R-:W-:Y:S01]  /*4810*/  ISETP.GE.AND P1, PT, R14, R3.reuse, PT ;  /* 0x000000030e00720c */ /* 0x080fe20003f26270 */
[----:B------:R-:W-:Y:S01]  /*4820*/  VIADD R14, R0, 0x58 ;  /* 0x00000058000e7836 */ /* 0x000fe20000000000 */
[----:B------:R-:W-:Y:S01]  /*4830*/  FSEL R60, R60, -INF , !P4 ;  /* 0xff8000003c3c7808 */ /* 0x000fe20006000000 */
[----:B-1----:R-:W-:Y:S01]  /*4840*/  HMMA.16816.F32.BF16 R20, R8, R30, RZ ;  /* 0x0000001e0814723c */ /* 0x002fe200000418ff */
[----:B------:R-:W-:Y:S01]  /*4850*/  MUFU.TANH R129, R16 ;  /* 0x0000001000817308 */ /* 0x000fe20000002400 */
[----:B------:R-:W1:Y:S01]  /*4860*/  LDSM.16.M88.4 R28, [R12+0x4800] ;  /* 0x004800000c1c783b */ /* 0x000e620000000200 */
[----:B------:R-:W-:Y:S01]  /*4870*/  ISETP.GE.AND P0, PT, R14, R3, PT ;  /* 0x000000030e00720c */ /* 0x000fe20003f06270 */
[----:B------:R-:W-:Y:S01]  /*4880*/  VIADD R14, R0, 0x59 ;  /* 0x00000059000e7836 */ /* 0x000fe20000000000 */
[----:B------:R-:W-:-:S02]  /*4890*/  FSEL R107, R107, -INF , !P4 ;  /* 0xff8000006b6b7808 */ /* 0x000fc40006000000 */
[----:B------:R-:W-:Y:S02]  /*48a0*/  FSEL R59, R59, -INF , !P3 ;  /* 0xff8000003b3b7808 */ /* 0x000fe40005800000 */
[----:B------:R-:W-:Y:S01]  /*48b0*/  MUFU.TANH R128, R17 ;  /* 0x0000001100807308 */ /* 0x000fe20000002400 */
[----:B----4-:R-:W-:Y:S01]  /*48c0*/  FMUL.FTZ R15, R19, R2 ;  /* 0x00000002130f7220 */ /* 0x010fe20000410000 */
[-C--:B------:R-:W-:Y:S01]  /*48d0*/  ISETP.GE.AND P6, PT, R14, R3.reuse, PT ;  /* 0x000000030e00720c */ /* 0x080fe20003fc6270 */
[----:B------:R-:W-:Y:S01]  /*48e0*/  VIADD R14, R0, 0x60 ;  /* 0x00000060000e7836 */ /* 0x000fe20000000000 */
[----:B------:R-:W-:Y:S02]  /*48f0*/  FSEL R108, R108, -INF , !P3 ;  /* 0xff8000006c6c7808 */ /* 0x000fe40005800000 */
[----:B------:R-:W-:Y:S02]  /*4900*/  FSEL R58, R58, -INF , !P2 ;  /* 0xff8000003a3a7808 */ /* 0x000fe40005000000 */
[----:B------:R4:W2:Y:S01]  /*4910*/  MUFU.TANH R114, R18 ;  /* 0x0000001200727308 */ /* 0x0008a20000002400 */
[----:B------:R-:W-:Y:S01]  /*4920*/  ISETP.GE.AND P5, PT, R14, R3, PT ;  /* 0x000000030e00720c */ /* 0x000fe20003fa6270 */
[----:B------:R-:W-:Y:S01]  /*4930*/  VIADD R14, R0, 0x61 ;  /* 0x00000061000e7836 */ /* 0x000fe20000000000 */
[----:B------:R-:W-:Y:S01]  /*4940*/  HMMA.16816.F32.BF16 R20, R4, R38, R20 ;  /* 0x000000260414723c */ /* 0x000fe20000041814 */
[----:B------:R-:W2:Y:S01]  /*4950*/  LDSM.16.M88.4 R36, [R13+0x4800] ;  /* 0x004800000d24783b */ /* 0x000ea20000000200 */
[----:B------:R-:W-:-:S02]  /*4960*/  FSEL R113, R113, -INF , !P2 ;  /* 0xff80000071717808 */ /* 0x000fc40005000000 */
[-C--:B------:R-:W-:Y:S01]  /*4970*/  ISETP.GE.AND P4, PT, R14, R3.reuse, PT ;  /* 0x000000030e00720c */ /* 0x080fe20003f86270 */
[----:B------:R-:W-:Y:S01]  /*4980*/  VIADD R14, R0, 0x68 ;  /* 0x00000068000e7836 */ /* 0x000fe20000000000 */
[----:B------:R3:W2:Y:S01]  /*4990*/  MUFU.TANH R111, R15 ;  /* 0x0000000f006f7308 */ /* 0x0006a20000002400 */
[----:B------:R-:W-:Y:S02]  /*49a0*/  FSEL R56, R56, -INF , !P1 ;  /* 0xff80000038387808 */ /* 0x000fe40004800000 */
[----:B------:R-:W-:Y:S02]  /*49b0*/  FSEL R112, R112, -INF , !P1 ;  /* 0xff80000070707808 */ /* 0x000fe40004800000 */
[----:B------:R-:W-:Y:S01]  /*49c0*/  ISETP.GE.AND P3, PT, R14, R3, PT ;  /* 0x000000030e00720c */ /* 0x000fe20003f66270 */
[----:B------:R-:W-:Y:S01]  /*49d0*/  VIADD R14, R0, 0x69 ;  /* 0x00000069000e7836 */ /* 0x000fe20000000000 */
[----:B------:R-:W-:Y:S01]  /*49e0*/  FSEL R55, R55, -INF , !P0 ;  /* 0xff80000037377808 */ /* 0x000fe20004000000 */
[----:B----4-:R-:W-:Y:S01]  /*49f0*/  HMMA.16816.F32.BF16 R16, R8, R32, RZ ;  /* 0x000000200810723c */ /* 0x010fe200000418ff */
[----:B------:R-:W-:-:S02]  /*4a00*/  FSEL R115, R115, -INF , !P0 ;  /* 0xff80000073737808 */ /* 0x000fc40004000000 */
[-C--:B------:R-:W-:Y:S01]  /*4a10*/  ISETP.GE.AND P2, PT, R14, R3.reuse, PT ;  /* 0x000000030e00720c */ /* 0x080fe20003f46270 */
[----:B------:R-:W-:Y:S02]  /*4a20*/  VIADD R14, R0, 0x70 ;  /* 0x00000070000e7836 */ /* 0x000fe40000000000 */
[-C--:B------:R-:W-:Y:S01]  /*4a30*/  FMUL.FTZ R20, R20, R2.reuse ;  /* 0x0000000214147220 */ /* 0x080fe20000410000 */
[-C--:B------:R-:W-:Y:S01]  /*4a40*/  FMUL.FTZ R21, R21, R2.reuse ;  /* 0x0000000215157220 */ /* 0x080fe20000410000 */
[-C--:B------:R-:W-:Y:S01]  /*4a50*/  FMUL.FTZ R22, R22, R2.reuse ;  /* 0x0000000216167220 */ /* 0x080fe20000410000 */
[----:B------:R-:W-:Y:S01]  /*4a60*/  FSEL R57, R57, -INF , !P6 ;  /* 0xff80000039397808 */ /* 0x000fe20007000000 */
[----:B------:R-:W-:Y:S01]  /*4a70*/  MUFU.TANH R110, R20 ;  /* 0x00000014006e7308 */ /* 0x000fe20000002400 */
[----:B---3--:R-:W-:Y:S01]  /*4a80*/  FMUL.FTZ R15, R23, R2 ;  /* 0x00000002170f7220 */ /* 0x008fe20000410000 */
[----:B------:R-:W-:Y:S01]  /*4a90*/  ISETP.GE.AND P1, PT, R14, R3, PT ;  /* 0x000000030e00720c */ /* 0x000fe20003f26270 */
[----:B------:R-:W-:Y:S01]  /*4aa0*/  VIADD R14, R0, 0x71 ;  /* 0x00000071000e7836 */ /* 0x000fe20000000000 */
[----:B------:R-:W-:-:S02]  /*4ab0*/  FSEL R116, R116, -INF , !P6 ;  /* 0xff80000074747808 */ /* 0x000fc40007000000 */
[----:B------:R-:W-:Y:S02]  /*4ac0*/  FSEL R52, R52, -INF , !P5 ;  /* 0xff80000034347808 */ /* 0x000fe40006800000 */
[----:B------:R-:W-:Y:S01]  /*4ad0*/  MUFU.TANH R109, R21 ;  /* 0x00000015006d7308 */ /* 0x000fe20000002400 */
[-C--:B------:R-:W-:Y:S01]  /*4ae0*/  ISETP.GE.AND P0, PT, R14, R3.reuse, PT ;  /* 0x000000030e00720c */ /* 0x080fe20003f06270 */
[----:B------:R-:W-:Y:S01]  /*4af0*/  VIADD R14, R0, 0x78 ;  /* 0x00000078000e7836 */ /* 0x000fe20000000000 */
[----:B------:R-:W-:Y:S01]  /*4b00*/  HMMA.16816.F32.BF16 R16, R4, R24, R16 ;  /* 0x000000180410723c */ /* 0x000fe20000041810 */
[----:B------:R-:W-:Y:S02]  /*4b10*/  FSEL R118, R118, -INF , !P5 ;  /* 0xff80000076767808 */ /* 0x000fe40006800000 */
[----:B------:R-:W-:Y:S02]  /*4b20*/  FSEL R51, R81, -INF , !P4 ;  /* 0xff80000051337808 */ /* 0x000fe40006000000 */
[----:B------:R3:W-:Y:S01]  /*4b30*/  MUFU.TANH R45, R22 ;  /* 0x00000016002d7308 */ /* 0x0007e20000002400 */
[----:B------:R-:W-:Y:S01]  /*4b40*/  ISETP.GE.AND P6, PT, R14, R3, PT ;  /* 0x000000030e00720c */ /* 0x000fe20003fc6270 */
[----:B------:R-:W-:Y:S01]  /*4b50*/  VIADD R14, R0, 0x79 ;  /* 0x00000079000e7836 */ /* 0x000fe20000000000 */
[----:B------:R-:W-:-:S02]  /*4b60*/  FSEL R117, R117, -INF , !P4 ;  /* 0xff80000075757808 */ /* 0x000fc40006000000 */
[----:B------:R-:W-:Y:S02]  /*4b70*/  FSEL R49, R49, -INF , !P3 ;  /* 0xff80000031317808 */ /* 0x000fe40005800000 */
[-C--:B------:R-:W-:Y:S01]  /*4b80*/  ISETP.GE.AND P5, PT, R14, R3.reuse, PT ;  /* 0x000000030e00720c */ /* 0x080fe20003fa6270 */
[----:B------:R4:W-:Y:S01]  /*4b90*/  MUFU.TANH R66, R15 ;  /* 0x0000000f00427308 */ /* 0x0009e20000002400 */
[----:B------:R-:W-:Y:S01]  /*4ba0*/  VIADD R14, R0, 0x80 ;  /* 0x00000080000e7836 */ /* 0x000fe20000000000 */
[----:B------:R-:W-:Y:S02]  /*4bb0*/  FSEL R119, R119, -INF , !P3 ;  /* 0xff80000077777808 */ /* 0x000fe40005800000 */
[----:B------:R-:W-:Y:S02]  /*4bc0*/  FSEL R47, R47, -INF , !P5 ;  /* 0xff8000002f2f7808 */ /* 0x000fe40006800000 */
[-C--:B------:R-:W-:Y:S01]  /*4bd0*/  FMUL.FTZ R16, R16, R2.reuse ;  /* 0x0000000210107220 */ /* 0x080fe20000410000 */
[-C--:B------:R-:W-:Y:S01]  /*4be0*/  FMUL.FTZ R17, R17, R2.reuse ;  /* 0x0000000211117220 */ /* 0x080fe20000410000 */
[----:B------:R-:W-:Y:S01]  /*4bf0*/  FMUL.FTZ R18, R18, R2 ;  /* 0x0000000212127220 */ /* 0x000fe20000410000 */
[----:B---3--:R-:W-:Y:S01]  /*4c00*/  HMMA.16816.F32.BF16 R20, R8, R34, RZ ;  /* 0x000000220814723c */ /* 0x008fe200000418ff */
[----:B------:R-:W-:Y:S01]  /*4c10*/  MUFU.TANH R96, R16 ;  /* 0x0000001000607308 */ /* 0x000fe20000002400 */
[----:B------:R-:W-:Y:S01]  /*4c20*/  ISETP.GE.AND P4, PT, R14, R3, PT ;  /* 0x000000030e00720c */ /* 0x000fe20003f86270 */
[----:B------:R-:W-:Y:S01]  /*4c30*/  VIADD R14, R0, 0x81 ;  /* 0x00000081000e7836 */ /* 0x000fe20000000000 */
[----:B------:R3:W2:Y:S01]  /*4c40*/  LDSM.16.M88.4 R32, [R12+0x4c00] ;  /* 0x004c00000c20783b */ /* 0x0006a20000000200 */
[----:B------:R-:W-:-:S02]  /*4c50*/  FSEL R125, R125, -INF , !P5 ;  /* 0xff8000007d7d7808 */ /* 0x000fc40006800000 */
[----:B------:R-:W-:Y:S01]  /*4c60*/  FSEL R50, R50, -INF , !P2 ;  /* 0xff80000032327808 */ /* 0x000fe20005000000 */
[----:B----4-:R-:W-:Y:S01]  /*4c70*/  FMUL.FTZ R15, R19, R2 ;  /* 0x00000002130f7220 */ /* 0x010fe20000410000 */
[----:B------:R-:W-:Y:S01]  /*4c80*/  MUFU.TANH R95, R17 ;  /* 0x00000011005f7308 */ /* 0x000fe20000002400 */
[-C--:B------:R-:W-:Y:S01]  /*4c90*/  ISETP.GE.AND P3, PT, R14, R3.reuse, PT ;  /* 0x000000030e00720c */ /* 0x080fe20003f66270 */
[----:B------:R-:W-:Y:S01]  /*4ca0*/  VIADD R14, R0, 0x88 ;  /* 0x00000088000e7836 */ /* 0x000fe20000000000 */
[----:B------:R-:W-:Y:S02]  /*4cb0*/  FSEL R120, R120, -INF , !P2 ;  /* 0xff80000078787808 */ /* 0x000fe40005000000 */
[----:B------:R-:W-:Y:S02]  /*4cc0*/  FSEL R42, R46, -INF , !P4 ;  /* 0xff8000002e2a7808 */ /* 0x000fe40006000000 */
[----:B------:R-:W-:Y:S01]  /*4cd0*/  ISETP.GE.AND P2, PT, R14, R3, PT ;  /* 0x000000030e00720c */ /* 0x000fe20003f46270 */
[----:B------:R1:W4:Y:S01]  /*4ce0*/  MUFU.TANH R82, R18 ;  /* 0x0000001200527308 */ /* 0x0003220000002400 */
[----:B------:R-:W-:Y:S01]  /*4cf0*/  VIADD R14, R0, 0x89 ;  /* 0x00000089000e7836 */ /* 0x000fe20000000000 */
[----:B------:R-:W-:Y:S01]  /*4d00*/  FSEL R127, R127, -INF , !P4 ;  /* 0xff8000007f7f7808 */ /* 0x000fe20006000000 */
[----:B------:R-:W-:Y:S01]  /*4d10*/  HMMA.16816.F32.BF16 R24, R4, R26, R20 ;  /* 0x0000001a0418723c */ /* 0x000fe20000041814 */
[----:B------:R-:W-:-:S02]  /*4d20*/  FSEL R53, R53, -INF , !P1 ;  /* 0xff80000035357808 */ /* 0x000fc40004800000 */
[----:B------:R-:W-:Y:S02]  /*4d30*/  FSEL R122, R122, -INF , !P1 ;  /* 0xff8000007a7a7808 */ /* 0x000fe40004800000 */
[-C--:B------:R-:W-:Y:S01]  /*4d40*/  ISETP.GE.AND P1, PT, R14, R3.reuse, PT ;  /* 0x000000030e00720c */ /* 0x080fe20003f26270 */
[C---:B------:R-:W-:Y:S01]  /*4d50*/  VIADD R14, R0.reuse, 0x90 ;  /* 0x00000090000e7836 */ /* 0x040fe20000000000 */
[----:B------:R-:W-:Y:S01]  /*4d60*/  FSEL R46, R75, -INF , !P3 ;  /* 0xff8000004b2e7808 */ /* 0x000fe20005800000 */
[----:B---3--:R-:W-:Y:S01]  /*4d70*/  VIADD R12, R0, 0x98 ;  /* 0x00000098000c7836 */ /* 0x008fe20000000000 */
[----:B------:R-:W-:Y:S01]  /*4d80*/  FSEL R126, R126, -INF , !P3 ;  /* 0xff8000007e7e7808 */ /* 0x000fe20005800000 */
[----:B------:R-:W-:Y:S01]  /*4d90*/  MUFU.TANH R84, R15 ;  /* 0x0000000f00547308 */ /* 0x000fe20000002400 */
[----:B------:R-:W-:Y:S02]  /*4da0*/  FSEL R54, R54, -INF , !P0 ;  /* 0xff80000036367808 */ /* 0x000fe40004000000 */
[----:B------:R-:W-:Y:S01]  /*4db0*/  ISETP.GE.AND P5, PT, R12, R3, PT ;  /* 0x000000030c00720c */ /* 0x000fe20003fa6270 */
[----:B-1----:R-:W-:Y:S01]  /*4dc0*/  HMMA.16816.F32.BF16 R16, R8, R28, RZ ;  /* 0x0000001c0810723c */ /* 0x002fe200000418ff */
[----:B------:R-:W-:Y:S01]  /*4dd0*/  VIADD R12, R0, 0x99 ;  /* 0x00000099000c7836 */ /* 0x000fe20000000000 */
[----:B------:R-:W-:-:S02]  /*4de0*/  FSEL R121, R121, -INF , !P0 ;  /* 0xff80000079797808 */ /* 0x000fc40004000000 */
[-C--:B------:R-:W-:Y:S01]  /*4df0*/  ISETP.GE.AND P0, PT, R14, R3.reuse, PT ;  /* 0x000000030e00720c */ /* 0x080fe20003f06270 */
[-C--:B------:R-:W-:Y:S01]  /*4e00*/  FMUL.FTZ R24, R24, R2.reuse ;  /* 0x0000000218187220 */ /* 0x080fe20000410000 */
[-C--:B------:R-:W-:Y:S01]  /*4e10*/  FMUL.FTZ R25, R25, R2.reuse ;  /* 0x0000000219197220 */ /* 0x080fe20000410000 */
[-C--:B------:R-:W-:Y:S01]  /*4e20*/  FMUL.FTZ R26, R26, R2.reuse ;  /* 0x000000021a1a7220 */ /* 0x080fe20000410000 */
[----:B------:R-:W-:Y:S01]  /*4e30*/  FMUL.FTZ R27, R27, R2 ;  /* 0x000000021b1b7220 */ /* 0x000fe20000410000 */
[-C--:B------:R-:W-:Y:S01]  /*4e40*/  ISETP.GE.AND P4, PT, R12, R3.reuse, PT ;  /* 0x000000030c00720c */ /* 0x080fe20003f86270 */
[C---:B------:R-:W-:Y:S01]  /*4e50*/  VIADD R12, R0.reuse, 0xa0 ;  /* 0x000000a0000c7836 */ /* 0x040fe20000000000 */
[----:B------:R-:W-:Y:S01]  /*4e60*/  MUFU.TANH R86, R24 ;  /* 0x0000001800567308 */ /* 0x000fe20000002400 */
[----:B------:R-:W-:Y:S01]  /*4e70*/  VIADD R14, R0, 0x91 ;  /* 0x00000091000e7836 */ /* 0x000fe20000000000 */
[----:B------:R-:W-:Y:S02]  /*4e80*/  FSEL R41, R131, -INF , !P2 ;  /* 0xff80000083297808 */ /* 0x000fe40005000000 */
[----:B------:R-:W-:Y:S01]  /*4e90*/  ISETP.GE.AND P3, PT, R12, R3, PT ;  /* 0x000000030c00720c */ /* 0x000fe20003f66270 */
[----:B------:R-:W-:Y:S01]  /*4ea0*/  VIADD R12, R0, 0xa1 ;  /* 0x000000a1000c7836 */ /* 0x000fe20000000000 */
[----:B------:R-:W-:-:S02]  /*4eb0*/  FSEL R131, R159, -INF , !P2 ;  /* 0xff8000009f837808 */ /* 0x000fc40005000000 */
[----:B------:R-:W-:Y:S01]  /*4ec0*/  MUFU.TANH R85, R25 ;  /* 0x0000001900557308 */ /* 0x000fe20000002400 */
[----:B--2---:R-:W-:Y:S01]  /*4ed0*/  HMMA.16816.F32.BF16 R20, R4, R36, R16 ;  /* 0x000000240414723c */ /* 0x004fe20000041810 */
[----:B------:R-:W-:Y:S02]  /*4ee0*/  FSEL R48, R48, -INF , !P6 ;  /* 0xff80000030307808 */ /* 0x000fe40007000000 */
[----:B------:R-:W-:Y:S02]  /*4ef0*/  FSEL R123, R123, -INF , !P6 ;  /* 0xff8000007b7b7808 */ /* 0x000fe40007000000 */
[-C--:B------:R-:W-:Y:S01]  /*4f00*/  ISETP.GE.AND P2, PT, R12, R3.reuse, PT ;  /* 0x000000030c00720c */ /* 0x080fe20003f46270 */
[----:B------:R-:W-:Y:S01]  /*4f10*/  VIADD R12, R0, 0xa8 ;  /* 0x000000a8000c7836 */ /* 0x000fe20000000000 */
[----:B------:R-:W1:Y:S01]  /*4f20*/  MUFU.TANH R83, R26 ;  /* 0x0000001a00537308 */ /* 0x000e620000002400 */
[----:B------:R-:W-:Y:S01]  /*4f30*/  HMMA.16816.F32.BF16 R16, R8, R30, RZ ;  /* 0x0000001e0810723c */ /* 0x000fe200000418ff */
[----:B------:R-:W-:-:S02]  /*4f40*/  ISETP.GE.AND P6, PT, R14, R3, PT ;  /* 0x000000030e00720c */ /* 0x000fc40003fc6270 */
[----:B------:R-:W-:Y:S02]  /*4f50*/  FSEL R43, R132, -INF , !P1 ;  /* 0xff800000842b7808 */ /* 0x000fe40004800000 */
[----:B------:R-:W-:Y:S02]  /*4f60*/  FSEL R40, R133, -INF , !P0 ;  /* 0xff80000085287808 */ /* 0x000fe40004000000 */
[----:B------:R2:W-:Y:S01]  /*4f70*/  MUFU.TANH R81, R27 ;  /* 0x0000001b00517308 */ /* 0x0005e20000002400 */
[----:B------:R-:W-:Y:S02]  /*4f80*/  FSEL R132, R157, -INF , !P1 ;  /* 0xff8000009d847808 */ /* 0x000fe40004800000 */
[----:B------:R-:W-:Y:S01]  /*4f90*/  FSEL R133, R158, -INF , !P6 ;  /* 0xff8000009e857808 */ /* 0x000fe20007000000 */
[-C--:B------:R-:W-:Y:S01]  /*4fa0*/  FMUL.FTZ R20, R20, R2.reuse ;  /* 0x0000000214147220 */ /* 0x080fe20000410000 */
[-C--:B------:R-:W-:Y:S01]  /*4fb0*/  ISETP.GE.AND P1, PT, R12, R3.reuse, PT ;  /* 0x000000030c00720c */ /* 0x080fe20003f26270 */
[----:B------:R-:W-:Y:S01]  /*4fc0*/  VIADD R12, R0, 0xa9 ;  /* 0x000000a9000c7836 */ /* 0x000fe20000000000 */
[----:B------:R-:W-:Y:S01]  /*4fd0*/  FSEL R136, R136, -INF , !P0 ;  /* 0xff80000088887808 */ /* 0x000fe20004000000 */
[----:B------:R3:W-:Y:S01]  /*4fe0*/  MUFU.TANH R75, R20 ;  /* 0x00000014004b7308 */ /* 0x0007e20000002400 */
[----:B------:R-:W-:Y:S01]  /*4ff0*/  FSEL R37, R139, -INF , !P4 ;  /* 0xff8000008b257808 */ /* 0x000fe20006000000 */
[-C--:B------:R-:W-:Y:S01]  /*5000*/  FMUL.FTZ R21, R21, R2.reuse ;  /* 0x0000000215157220 */ /* 0x080fe20000410000 */
[----:B------:R-:W-:Y:S01]  /*5010*/  ISETP.GE.AND P0, PT, R12, R3, PT ;  /* 0x000000030c00720c */ /* 0x000fe20003f06270 */
[-C--:B------:R-:W-:Y:S01]  /*5020*/  FMUL.FTZ R23, R23, R2.reuse ;  /* 0x0000000217177220 */ /* 0x080fe20000410000 */
[----:B------:R-:W-:Y:S01]  /*5030*/  HMMA.16816.F32.BF16 R16, R4, R38, R16 ;  /* 0x000000260410723c */ /* 0x000fe20000041810 */
[----:B------:R-:W-:Y:S01]  /*5040*/  FSEL R39, R155, -INF , !P6 ;  /* 0xff8000009b277808 */ /* 0x000fe20007000000 */
[----:B------:R-:W-:Y:S01]  /*5050*/  FMUL.FTZ R22, R22, R2 ;  /* 0x0000000216167220 */ /* 0x000fe20000410000 */
[----:B------:R-:W-:Y:S01]  /*5060*/  FSEL R38, R138, -INF , !P5 ;  /* 0xff8000008a267808 */ /* 0x000fe20006800000 */
[----:B--2---:R2:W4:Y:S01]  /*5070*/  LDSM.16.M88.4 R24, [R13+0x4c00] ;  /* 0x004c00000d18783b */ /* 0x0045220000000200 */
[----:B------:R-:W-:Y:S01]  /*5080*/  FSEL R138, R156, -INF , !P5 ;  /* 0xff8000009c8a7808 */ /* 0x000fe20006800000 */
[----:B------:R-:W-:Y:S01]  /*5090*/  MUFU.TANH R21, R21 ;  /* 0x0000001500157308 */ /* 0x000fe20000002400 */
[----:B------:R-:W-:Y:S01]  /*50a0*/  FSEL R139, R154, -INF , !P4 ;  /* 0xff8000009a8b7808 */ /* 0x000fe20006000000 */
[----:B------:R-:W-:-:S04]  /*50b0*/  DEPBAR.LE SB0, 0x0 ;  /* 0x000080000000791a */ /* 0x000fc80000000000 */
[----:B---3--:R-:W-:Y:S01]  /*50c0*/  VIADD R20, R0, 0xb0 ;  /* 0x000000b000147836 */ /* 0x008fe20000000000 */
[----:B------:R-:W-:Y:S01]  /*50d0*/  FSEL R36, R140, -INF , !P3 ;  /* 0xff8000008c247808 */ /* 0x000fe20005800000 */
[----:B------:R-:W3:Y:S01]  /*50e0*/  MUFU.TANH R23, R23 ;  /* 0x0000001700177308 */ /* 0x000ee20000002400 */
[----:B------:R-:W-:Y:S02]  /*50f0*/  FSEL R141, R141, -INF , !P3 ;  /* 0xff8000008d8d7808 */ /* 0x000fe40005800000 */
[-C--:B------:R-:W-:Y:S01]  /*5100*/  ISETP.GE.AND P6, PT, R20, R3.reuse, PT ;  /* 0x000000031400720c */ /* 0x080fe20003fc6270 */
[----:B------:R-:W-:Y:S02]  /*5110*/  VIADD R20, R0, 0xb1 ;  /* 0x000000b100147836 */ /* 0x000fe40000000000 */
[-C--:B------:R-:W-:Y:S01]  /*5120*/  FMUL.FTZ R16, R16, R2.reuse ;  /* 0x0000000210107220 */ /* 0x080fe20000410000 */
[----:B------:R-:W-:Y:S01]  /*5130*/  FSEL R140, R153, -INF , !P2 ;  /* 0xff800000998c7808 */ /* 0x000fe20005000000 */
[-C--:B------:R-:W-:Y:S01]  /*5140*/  FMUL.FTZ R17, R17, R2.reuse ;  /* 0x0000000211117220 */ /* 0x080fe20000410000 */
[----:B------:R-:W-:Y:S01]  /*5150*/  FSEL R31, R143, -INF , !P0 ;  /* 0xff8000008f1f7808 */ /* 0x000fe20004000000 */
[-C--:B------:R-:W-:Y:S01]  /*5160*/  FMUL.FTZ R18, R18, R2.reuse ;  /* 0x0000000212127220 */ /* 0x080fe20000410000 */
[-C--:B------:R-:W-:Y:S01]  /*5170*/  ISETP.GE.AND P5, PT, R20, R3.reuse, PT ;  /* 0x000000031400720c */ /* 0x080fe20003fa6270 */
[----:B------:R-:W-:Y:S01]  /*5180*/  VIADD R20, R0, 0xb8 ;  /* 0x000000b800147836 */ /* 0x000fe20000000000 */
[----:B------:R-:W-:Y:S01]  /*5190*/  FSEL R143, R152, -INF , !P0 ;  /* 0xff800000988f7808 */ /* 0x000fe20004000000 */
[----:B--2---:R-:W-:Y:S01]  /*51a0*/  HMMA.16816.F32.BF16 R12, R8, R32, RZ ;  /* 0x00000020080c723c */ /* 0x004fe200000418ff */
[----:B------:R-:W-:Y:S01]  /*51b0*/  FSEL R33, R150, -INF , !P2 ;  /* 0xff80000096217808 */ /* 0x000fe20005000000 */
[----:B------:R-:W-:Y:S01]  /*51c0*/  FMUL.FTZ R19, R19, R2 ;  /* 0x0000000213137220 */ /* 0x000fe20000410000 */
[----:B------:R-:W-:Y:S01]  /*51d0*/  ISETP.GE.AND P4, PT, R20, R3, PT ;  /* 0x000000031400720c */ /* 0x000fe20003f86270 */
[----:B------:R-:W2:Y:S01]  /*51e0*/  MUFU.TANH R22, R22 ;  /* 0x0000001600167308 */ /* 0x000ea20000002400 */
[----:B------:R-:W-:-:S02]  /*51f0*/  FSEL R32, R142, -INF , !P1 ;  /* 0xff8000008e207808 */ /* 0x000fc40004800000 */
[----:B------:R-:W-:Y:S01]  /*5200*/  FSEL R142, R151, -INF , !P1 ;  /* 0xff800000978e7808 */ /* 0x000fe20004800000 */
[----:B------:R-:W-:Y:S01]  /*5210*/  HMMA.16816.F32.BF16 R8, R8, R34, RZ ;  /* 0x000000220808723c */ /* 0x000fe200000418ff */
[----:B------:R-:W-:Y:S02]  /*5220*/  FSEL R30, R146, -INF , !P6 ;  /* 0xff800000921e7808 */ /* 0x000fe40007000000 */
[----:B------:R-:W-:Y:S01]  /*5230*/  FSEL R146, R149, -INF , !P6 ;  /* 0xff80000095927808 */ /* 0x000fe20007000000 */
[----:B------:R1:W2:Y:S01]  /*5240*/  MUFU.TANH R20, R16 ;  /* 0x0000001000147308 */ /* 0x0002a20000002400 */
[----:B------:R-:W-:Y:S02]  /*5250*/  FSEL R29, R144, -INF , !P5 ;  /* 0xff800000901d7808 */ /* 0x000fe40006800000 */
[----:B------:R-:W-:Y:S02]  /*5260*/  FSEL R144, R148, -INF , !P5 ;  /* 0xff80000094907808 */ /* 0x000fe40006800000 */
[----:B------:R-:W-:-:S02]  /*5270*/  FSEL R28, R124, -INF , !P4 ;  /* 0xff8000007c1c7808 */ /* 0x000fc40006000000 */
[----:B------:R-:W-:Y:S01]  /*5280*/  FSEL R145, R145, -INF , !P4 ;  /* 0xff80000091917808 */ /* 0x000fe20006000000 */
[C---:B----4-:R-:W-:Y:S01]  /*5290*/  HMMA.16816.F32.BF16 R12, R4.reuse, R24, R12 ;  /* 0x00000018040c723c */ /* 0x050fe2000004180c */
[----:B------:R-:W-:Y:S07]  /*52a0*/  MUFU.TANH R17, R17 ;  /* 0x0000001100117308 */ /* 0x000fee0000002400 */
[----:B------:R-:W-:Y:S01]  /*52b0*/  HMMA.16816.F32.BF16 R4, R4, R26, R8 ;  /* 0x0000001a0404723c */ /* 0x000fe20000041808 */
[C---:B-1----:R-:W-:Y:S01]  /*52c0*/  VIADD R16, R0.reuse, 0xb9 ;  /* 0x000000b900107836 */ /* 0x042fe20000000000 */
[----:B------:R-:W1:Y:S01]  /*52d0*/  MUFU.TANH R18, R18 ;  /* 0x0000001200127308 */ /* 0x000e620000002400 */
[----:B------:R-:W-:-:S03]  /*52e0*/  VIADD R8, R0, 0xd8 ;  /* 0x000000d800087836 */ /* 0x000fc60000000000 */
[----:B------:R-:W-:Y:S01]  /*52f0*/  ISETP.GE.AND P3, PT, R16, R3, PT ;  /* 0x000000031000720c */ /* 0x000fe20003f66270 */
[----:B------:R-:W-:-:S03]  /*5300*/  VIADD R16, R0, 0xc0 ;  /* 0x000000c000107836 */ /* 0x000fc60000000000 */
[----:B------:R-:W-:Y:S01]  /*5310*/  FSEL R26, R130, -INF , !P3 ;  /* 0xff800000821a7808 */ /* 0x000fe20005800000 */
[-C--:B------:R-:W-:Y:S01]  /*5320*/  FMUL.FTZ R12, R12, R2.reuse ;  /* 0x000000020c0c7220 */ /* 0x080fe20000410000 */
[-C--:B------:R-:W-:Y:S01]  /*5330*/  ISETP.GE.AND P2, PT, R16, R3.reuse, PT ;  /* 0x000000031000720c */ /* 0x080fe20003f46270 */
[----:B------:R-:W-:Y:S01]  /*5340*/  VIADD R16, R0, 0xc1 ;  /* 0x000000c100107836 */ /* 0x000fe20000000000 */
[----:B------:R-:W-:Y:S01]  /*5350*/  FSEL R147, R147, -INF , !P3 ;  /* 0xff80000093937808 */ /* 0x000fe20005800000 */
[-C--:B------:R-:W-:Y:S01]  /*5360*/  FMUL.FTZ R14, R14, R2.reuse ;  /* 0x000000020e0e7220 */ /* 0x080fe20000410000 */
[-C--:B------:R-:W-:Y:S01]  /*5370*/  ISETP.GE.AND P3, PT, R8, R3.reuse, PT ;  /* 0x000000030800720c */ /* 0x080fe20003f66270 */
[----:B------:R-:W-:Y:S01]  /*5380*/  VIADD R8, R0, 0xd9 ;  /* 0x000000d900087836 */ /* 0x000fe20000000000 */
[-C--:B------:R-:W-:Y:S01]  /*5390*/  ISETP.GE.AND P1, PT, R16, R3.reuse, PT ;  /* 0x000000031000720c */ /* 0x080fe20003f26270 */
[----:B------:R-:W-:Y:S01]  /*53a0*/  VIADD R16, R0, 0xc8 ;  /* 0x000000c800107836 */ /* 0x000fe20000000000 */
[----:B------:R-:W-:Y:S01]  /*53b0*/  FSEL R25, R114, -INF , !P2 ;  /* 0xff80000072197808 */ /* 0x000fe20005000000 */
[-C--:B------:R-:W-:Y:S01]  /*53c0*/  FMUL.FTZ R9, R4, R2.reuse ;  /* 0x0000000204097220 */ /* 0x080fe20000410000 */
[----:B------:R-:W-:Y:S01]  /*53d0*/  FSEL R129, R129, -INF , !P2 ;  /* 0xff80000081817808 */ /* 0x000fe20005000000 */
[----:B------:R-:W-:Y:S01]  /*53e0*/  VIADD R4, R0, 0xe9 ;  /* 0x000000e900047836 */ /* 0x000fe20000000000 */
[-C--:B------:R-:W-:Y:S01]  /*53f0*/  ISETP.GE.AND P0, PT, R16, R3.reuse, PT ;  /* 0x000000031000720c */ /* 0x080fe20003f06270 */
[----:B------:R-:W-:Y:S01]  /*5400*/  VIADD R16, R0, 0xc9 ;  /* 0x000000c900107836 */ /* 0x000fe20000000000 */
[-C--:B------:R-:W-:Y:S01]  /*5410*/  ISETP.GE.AND P2, PT, R8, R3.reuse, PT ;  /* 0x000000030800720c */ /* 0x080fe20003f46270 */
[----:B------:R-:W-:Y:S01]  /*5420*/  VIADD R8, R0, 0xe0 ;  /* 0x000000e000087836 */ /* 0x000fe20000000000 */
        /* <DEDUP_REMOVED lines=8> */
[----:B------:R-:W-:Y:S01]  /*54b0*/  ISETP.GE.AND P5, PT, R16, R3, PT ;  /* 0x000000031000720c */ /* 0x000fe20003fa6270 */
[-C--:B------:R-:W-:Y:S01]  /*54c0*/  FMUL.FTZ R6, R6, R2.reuse ;  /* 0x0000000206067220 */ /* 0x080fe20000410000 */
[----:B------:R4:W-:Y:S01]  /*54d0*/  MUFU.TANH R16, R12 ;  /* 0x0000000c00107308 */ /* 0x0009e20000002400 */
[-C--:B------:R-:W-:Y:S01]  /*54e0*/  FMUL.FTZ R5, R5, R2.reuse ;  /* 0x0000000205057220 */ /* 0x080fe20000410000 */
[----:B------:R-:W-:Y:S01]  /*54f0*/  FSEL R82, R82, -INF , !P5 ;  /* 0xff80000052527808 */ /* 0x000fe20006800000 */
[----:B------:R-:W-:Y:S01]  /*5500*/  FMUL.FTZ R2, R7, R2 ;  /* 0x0000000207027220 */ /* 0x000fe20000410000 */
[----:B------:R-:W-:-:S02]  /*5510*/  FSEL R96, R96, -INF , !P5 ;  /* 0xff80000060607808 */ /* 0x000fc40006800000 */
[-C--:B------:R-:W-:Y:S01]  /*5520*/  ISETP.GE.AND P5, PT, R4, R3.reuse, PT ;  /* 0x000000030400720c */ /* 0x080fe20003fa6270 */
[----:B------:R-:W-:Y:S01]  /*5530*/  VIADD R4, R0, 0xf0 ;  /* 0x000000f000047836 */ /* 0x000fe20000000000 */
[----:B------:R-:W-:Y:S01]  /*5540*/  FSEL R45, R45, -INF , !P0 ;  /* 0xff8000002d2d7808 */ /* 0x000fe20004000000 */
[----:B------:R-:W1:Y:S01]  /*5550*/  MUFU.TANH R19, R19 ;  /* 0x0000001300137308 */ /* 0x000e620000002400 */
[----:B------:R-:W-:Y:S02]  /*5560*/  FSEL R110, R110, -INF , !P0 ;  /* 0xff8000006e6e7808 */ /* 0x000fe40004000000 */
[----:B------:R-:W-:Y:S01]  /*5570*/  ISETP.GE.AND P0, PT, R8, R3, PT ;  /* 0x000000030800720c */ /* 0x000fe20003f06270 */
[C---:B------:R-:W-:Y:S01]  /*5580*/  VIADD R8, R0.reuse, 0xe8 ;  /* 0x000000e800087836 */ /* 0x040fe20000000000 */
[----:B------:R-:W-:Y:S02]  /*5590*/  FSEL R83, R83, -INF , !P3 ;  /* 0xff80000053537808 */ /* 0x000fe40005800000 */
[----:B---3--:R-:W-:Y:S01]  /*55a0*/  FSEL R23, R23, -INF , !P0 ;  /* 0xff80000017177808 */ /* 0x008fe20004000000 */
[----:B----4-:R-:W-:Y:S01]  /*55b0*/  VIADD R12, R0, 0xd1 ;  /* 0x000000d1000c7836 */ /* 0x010fe20000000000 */
[----:B------:R-:W3:Y:S01]  /*55c0*/  MUFU.TANH R14, R14 ;  /* 0x0000000e000e7308 */ /* 0x000ee20000002400 */
[----:B------:R-:W-:-:S02]  /*55d0*/  FSEL R149, R21, -INF , !P0 ;  /* 0xff80000015957808 */ /* 0x000fc40004000000 */
[----:B------:R-:W-:Y:S02]  /*55e0*/  ISETP.GT.AND P0, PT, R234, R235, PT ;  /* 0x000000ebea00720c */ /* 0x000fe40003f04270 */
[-C--:B------:R-:W-:Y:S02]  /*55f0*/  ISETP.GE.AND P4, PT, R12, R3.reuse, PT ;  /* 0x000000030c00720c */ /* 0x080fe40003f86270 */
[----:B------:R-:W-:Y:S01]  /*5600*/  FSEL R124, R86, -INF , !P3 ;  /* 0xff800000567c7808 */ /* 0x000fe20005800000 */
[----:B------:R-:W-:Y:S01]  /*5610*/  MUFU.TANH R13, R13 ;  /* 0x0000000d000d7308 */ /* 0x000fe20000002400 */
[----:B------:R-:W-:Y:S02]  /*5620*/  FSEL R84, R84, -INF , !P4 ;  /* 0xff80000054547808 */ /* 0x000fe40006000000 */
[----:B------:R-:W-:Y:S02]  /*5630*/  FSEL R111, R95, -INF , !P4 ;  /* 0xff8000005f6f7808 */ /* 0x000fe40006000000 */
[----:B------:R-:W-:Y:S01]  /*5640*/  ISETP.GE.AND P4, PT, R4, R3, PT ;  /* 0x000000030400720c */ /* 0x000fe20003f86270 */
[----:B------:R-:W-:Y:S01]  /*5650*/  VIADD R4, R0, 0xf1 ;  /* 0x000000f100047836 */ /* 0x000fe20000000000 */
[----:B------:R-:W-:Y:S01]  /*5660*/  FSEL R66, R66, -INF , !P6 ;  /* 0xff80000042427808 */ /* 0x000fe20007000000 */
[----:B------:R-:W4:Y:S01]  /*5670*/  MUFU.TANH R15, R15 ;  /* 0x0000000f000f7308 */ /* 0x000f220000002400 */
[----:B------:R-:W-:-:S02]  /*5680*/  FSEL R109, R109, -INF , !P6 ;  /* 0xff8000006d6d7808 */ /* 0x000fc40007000000 */
[-C--:B------:R-:W-:Y:S01]  /*5690*/  ISETP.GE.AND P3, PT, R4, R3.reuse, PT ;  /* 0x000000030400720c */ /* 0x080fe20003f66270 */
[C---:B------:R-:W-:Y:S01]  /*56a0*/  VIADD R4, R0.reuse, 0xf8 ;  /* 0x000000f800047836 */ /* 0x040fe20000000000 */
[----:B------:R-:W-:Y:S01]  /*56b0*/  FSEL R130, R85, -INF , !P2 ;  /* 0xff80000055827808 */ /* 0x000fe20005000000 */
[----:B------:R-:W-:Y:S01]  /*56c0*/  VIADD R0, R0, 0xf9 ;  /* 0x000000f900007836 */ /* 0x000fe20000000000 */
[----:B------:R-:W-:Y:S01]  /*56d0*/  ISETP.GE.AND P6, PT, R8, R3, PT ;  /* 0x000000030800720c */ /* 0x000fe20003fc6270 */
[----:B------:R-:W-:Y:S01]  /*56e0*/  MUFU.TANH R9, R9 ;  /* 0x0000000900097308 */ /* 0x000fe20000002400 */
[----:B------:R-:W-:Y:S02]  /*56f0*/  FSEL R81, R81, -INF , !P2 ;  /* 0xff80000051517808 */ /* 0x000fe40005000000 */
[----:B--2---:R-:W-:Y:S02]  /*5700*/  FSEL R85, R22, -INF , !P1 ;  /* 0xff80000016557808 */ /* 0x004fe40004800000 */
[----:B------:R-:W-:-:S02]  /*5710*/  FSEL R148, R75, -INF , !P1 ;  /* 0xff8000004b947808 */ /* 0x000fc40004800000 */
[-C--:B------:R-:W-:Y:S01]  /*5720*/  ISETP.GE.AND P2, PT, R4, R3.reuse, PT ;  /* 0x000000030400720c */ /* 0x080fe20003f46270 */
[----:B------:R-:W2:Y:S01]  /*5730*/  MUFU.TANH R6, R6 ;  /* 0x0000000600067308 */ /* 0x000ea20000002400 */
[----:B------:R-:W-:Y:S02]  /*5740*/  ISETP.GE.AND P1, PT, R0, R3, PT ;  /* 0x000000030000720c */ /* 0x000fe40003f26270 */
[----:B------:R-:W-:Y:S02]  /*5750*/  FSEL R150, R20, -INF , !P6 ;  /* 0xff80000014967808 */ /* 0x000fe40007000000 */
[----:B-1----:R-:W-:Y:S02]  /*5760*/  FSEL R75, R18, -INF , !P6 ;  /* 0xff800000124b7808 */ /* 0x002fe40007000000 */
[----:B------:R-:W-:Y:S01]  /*5770*/  FSEL R20, R19, -INF , !P5 ;  /* 0xff80000013147808 */ /* 0x000fe20006800000 */
[----:B------:R-:W1:Y:S01]  /*5780*/  MUFU.TANH R5, R5 ;  /* 0x0000000500057308 */ /* 0x000e620000002400 */
[----:B------:R-:W-:-:S02]  /*5790*/  FSEL R151, R17, -INF , !P5 ;  /* 0xff80000011977808 */ /* 0x000fc40006800000 */
[----:B---3--:R-:W-:Y:S02]  /*57a0*/  FSEL R86, R14, -INF , !P4 ;  /* 0xff8000000e567808 */ /* 0x008fe40006000000 */
[----:B------:R-:W-:Y:S02]  /*57b0*/  FSEL R152, R16, -INF , !P4 ;  /* 0xff80000010987808 */ /* 0x000fe40006000000 */
[----:B----4-:R-:W-:Y:S01]  /*57c0*/  FSEL R95, R15, -INF , !P3 ;  /* 0xff8000000f5f7808 */ /* 0x010fe20005800000 */
[----:B------:R-:W3:Y:S01]  /*57d0*/  MUFU.TANH R2, R2 ;  /* 0x0000000200027308 */ /* 0x000ee20000002400 */
[----:B------:R-:W-:Y:S02]  /*57e0*/  FSEL R153, R13, -INF , !P3 ;  /* 0xff8000000d997808 */ /* 0x000fe40005800000 */
[----:B--2---:R-:W-:Y:S02]  /*57f0*/  FSEL R114, R6, -INF , !P2 ;  /* 0xff80000006727808 */ /* 0x004fe40005000000 */
[----:B------:R-:W-:-:S02]  /*5800*/  FSEL R154, R9, -INF , !P2 ;  /* 0xff800000099a7808 */ /* 0x000fc40005000000 */
[----:B-1----:R-:W-:Y:S02]  /*5810*/  FSEL R155, R5, -INF , !P1 ;  /* 0xff800000059b7808 */ /* 0x002fe40004800000 */
[----:B---3--:R-:W-:Y:S01]  /*5820*/  FSEL R156, R2, -INF , !P1 ;  /* 0xff800000029c7808 */ /* 0x008fe20004800000 */
        /* <DEDUP_REMOVED lines=15> */
.L_x_1249:
        /* <DEDUP_REMOVED lines=61> */
.L_x_1250:
[----:B------:R-:W-:Y:S05]  /*5cf0*/  BSYNC.RECONVERGENT B0 ;  /* 0x0000000000007941 */ /* 0x000fea0003800200 */
.L_x_1248:
        /* <DEDUP_REMOVED lines=67> */
.L_x_1252:
[----:B------:R-:W-:Y:S05]  /*6130*/  BSYNC.RECONVERGENT B0 ;  /* 0x0000000000007941 */ /* 0x000fea0003800200 */
.L_x_1251:
[----:B------:R-:W0:Y:S02]  /*6140*/  LDGDEPBAR ;  /* 0x00000000000079af */ /* 0x000e240000000000 */
.L_x_1247:
[----:B------:R-:W-:Y:S05]  /*6150*/  BSYNC.RECONVERGENT B1 ;  /* 0x0000000000017941 */ /* 0x000fea0003800200 */
.L_x_1246:
        /* <DEDUP_REMOVED lines=188> */
[----:B------:R-:W-:-:S04]  /*6d20*/  LOP3.LUT R2, R2, R162, RZ, 0xfc, !PT ;  /* 0x000000a202027212 */ /* 0x000fc800078efcff */
        /* <DEDUP_REMOVED lines=22> */
[C---:B------:R-:W-:Y:S08]  /*6e90*/  HMMA.16816.F32.BF16 R32, R8.reuse, R24, RZ ;  /* 0x000000180820723c */ /* 0x040ff000000418ff */
[----:B------:R-:W-:Y:S01]  /*6ea0*/  HMMA.16816.F32.BF16 R28, R8, R26, RZ ;  /* 0x0000001a081c723c */ /* 0x000fe200000418ff */
[----:B--2---:R-:W-:Y:S01]  /*6eb0*/  FFMA.FTZ R2, R93, R0, -R5 ;  /* 0x000000005d027223 */ /* 0x004fe20000010805 */
[----:B---3--:R-:W-:-:S06]  /*6ec0*/  FADD.FTZ R6, R56, R6 ;  /* 0x0000000638067221 */ /* 0x008fcc0000010000 */
[C---:B----4-:R-:W-:Y:S01]  /*6ed0*/  HMMA.16816.F32.BF16 R24, R8.reuse, R16, RZ ;  /* 0x000000100818723c */ /* 0x050fe200000418ff */
[----:B------:R2:W3:Y:S07]  /*6ee0*/  MUFU.EX2 R61, R2 ;  /* 0x00000002003d7308 */ /* 0x0004ee0000000800 */
[----:B------:R-:W-:Y:S01]  /*6ef0*/  HMMA.16816.F32.BF16 R16, R8, R18, RZ ;  /* 0x000000120810723c */ /* 0x000fe200000418ff */
[----:B------:R-:W-:Y:S02]  /*6f00*/  F2FP.BF16.F32.PACK_AB R9, R178, R169 ;  /* 0x000000a9b209723e */ /* 0x000fe400000010ff */
[----:B------:R-:W-:Y:S01]  /*6f10*/  F2FP.BF16.F32.PACK_AB R11, R180, R179 ;  /* 0x000000b3b40b723e */ /* 0x000fe200000010ff */
[----:B--2---:R-:W-:Y:S01]  /*6f20*/  FFMA.FTZ R2, R90, R0, -R5 ;  /* 0x000000005a027223 */ /* 0x004fe20000010805 */
[----:B---3--:R-:W-:-:S02]  /*6f30*/  F2FP.BF16.F32.PACK_AB R8, R61, R56 ;  /* 0x000000383d08723e */ /* 0x008fc400000010ff */
[----:B------:R-:W-:Y:S01]  /*6f40*/  LDSM.16.MT88.4 R56, [R12+0x7800] ;  /* 0x007800000c38783b */ /* 0x000fe20000004200 */
[----:B------:R2:W-:Y:S02]  /*6f50*/  MUFU.EX2 R63, R2 ;  /* 0x00000002003f7308 */ /* 0x0005e40000000800 */
[----:B--2---:R-:W-:-:S06]  /*6f60*/  FFMA.FTZ R2, R91, R0, -R5 ;  /* 0x000000005b027223 */ /* 0x004fcc0000010805 */
[----:B------:R2:W3:Y:S02]  /*6f70*/  MUFU.EX2 R62, R2 ;  /* 0x00000002003e7308 */ /* 0x0004e40000000800 */
[----:B--2---:R-:W-:Y:S01]  /*6f80*/  FFMA.FTZ R2, R45, R0, -R3 ;  /* 0x000000002d027223 */ /* 0x004fe20000010803 */
[----:B---3--:R-:W-:-:S05]  /*6f90*/  F2FP.BF16.F32.PACK_AB R10, R62, R63 ;  /* 0x0000003f3e0a723e */ /* 0x008fca00000010ff */
[----:B------:R2:W-:Y:S02]  /*6fa0*/  MUFU.EX2 R162, R2 ;  /* 0x0000000200a27308 */ /* 0x0005e40000000800 */
[C---:B-----5:R-:W-:Y:S08]  /*6fb0*/  HMMA.16816.F32.BF16 R32, R8.reuse, R36, R32 ;  /* 0x000000240820723c */ /* 0x060ff00000041820 */
[----:B------:R-:W-:Y:S01]  /*6fc0*/  HMMA.16816.F32.BF16 R28, R8, R38, R28 ;  /* 0x00000026081c723c */ /* 0x000fe2000004181c */
[----:B------:R-:W3:Y:S01]  /*6fd0*/  LDSM.16.MT88.4 R36, [R13+0x5c00] ;  /* 0x005c00000d24783b */ /* 0x000ee20000004200 */
[----:B--2---:R-:W-:-:S06]  /*6fe0*/  FFMA.FTZ R2, R97, R0, -R5 ;  /* 0x0000000061027223 */ /* 0x004fcc0000010805 */
[C---:B------:R-:W-:Y:S01]  /*6ff0*/  HMMA.16816.F32.BF16 R24, R8.reuse, R40, R24 ;  /* 0x000000280818723c */ /* 0x040fe20000041818 */
[----:B------:R2:W-:Y:S07]  /*7000*/  MUFU.EX2 R137, R2 ;  /* 0x0000000200897308 */ /* 0x0005ee0000000800 */
[----:B------:R-:W-:Y:S01]  /*7010*/  HMMA.16816.F32.BF16 R16, R8, R42, R16 ;  /* 0x0000002a0810723c */ /* 0x000fe20000041810 */
[----:B------:R-:W-:Y:S01]  /*7020*/  F2FP.BF16.F32.PACK_AB R9, R182, R181 ;  /* 0x000000b5b609723e */ /* 0x000fe200000010ff */
[----:B------:R-:W4:Y:S01]  /*7030*/  LDSM.16.MT88.4 R40, [R12+0x5c00] ;  /* 0x005c00000c28783b */ /* 0x000f220000004200 */
[----:B------:R-:W-:Y:S01]  /*7040*/  F2FP.BF16.F32.PACK_AB R11, R184, R183 ;  /* 0x000000b7b80b723e */ /* 0x000fe200000010ff */
[----:B--2---:R-:W-:-:S04]  /*7050*/  FFMA.FTZ R2, R98, R0, -R5 ;  /* 0x0000000062027223 */ /* 0x004fc80000010805 */
[----:B------:R2:W5:Y:S02]  /*7060*/  MUFU.EX2 R157, R2 ;  /* 0x00000002009d7308 */ /* 0x0005640000000800 */
[----:B--2---:R-:W-:Y:S01]  /*7070*/  FFMA.FTZ R2, R99, R0, -R5 ;  /* 0x0000000063027223 */ /* 0x004fe20000010805 */
[----:B-----5:R-:W-:-:S05]  /*7080*/  F2FP.BF16.F32.PACK_AB R8, R157, R137 ;  /* 0x000000899d08723e */ /* 0x020fca00000010ff */
[----:B------:R2:W-:Y:S02]  /*7090*/  MUFU.EX2 R99, R2 ;  /* 0x0000000200637308 */ /* 0x0005e40000000800 */
[----:B--2---:R-:W-:-:S06]  /*70a0*/  FFMA.FTZ R2, R100, R0, -R5 ;  /* 0x0000000064027223 */ /* 0x004fcc0000010805 */
[----:B------:R2:W5:Y:S02]  /*70b0*/  MUFU.EX2 R98, R2 ;  /* 0x0000000200627308 */ /* 0x0005640000000800 */
[----:B--2---:R-:W-:Y:S01]  /*70c0*/  FFMA.FTZ R2, R66, R0, -R3 ;  /* 0x0000000042027223 */ /* 0x004fe20000010803 */
[----:B-----5:R-:W-:-:S05]  /*70d0*/  F2FP.BF16.F32.PACK_AB R10, R98, R99 ;  /* 0x00000063620a723e */ /* 0x020fca00000010ff */
[----:B------:R2:W-:Y:S02]  /*70e0*/  MUFU.EX2 R160, R2 ;  /* 0x0000000200a07308 */ /* 0x0005e40000000800 */
[C---:B-1----:R-:W-:Y:S08]  /*70f0*/  HMMA.16816.F32.BF16 R32, R8.reuse, R48, R32 ;  /* 0x000000300820723c */ /* 0x042ff00000041820 */
[----:B------:R-:W-:Y:S01]  /*7100*/  HMMA.16816.F32.BF16 R28, R8, R50, R28 ;  /* 0x00000032081c723c */ /* 0x000fe2000004181c */
[----:B------:R-:W1:Y:S01]  /*7110*/  LDSM.16.MT88.4 R48, [R13+0x6000] ;  /* 0x006000000d30783b */ /* 0x000e620000004200 */
        /* <DEDUP_REMOVED lines=8> */
[----:B------:R2:W3:Y:S02]  /*71a0*/  MUFU.EX2 R93, R2 ;  /* 0x00000002005d7308 */ /* 0x0004e40000000800 */
[----:B--2---:R-:W-:Y:S01]  /*71b0*/  FFMA.FTZ R2, R103, R0, -R5 ;  /* 0x0000000067027223 */ /* 0x004fe20000010805 */
[----:B---3--:R-:W-:-:S05]  /*71c0*/  F2FP.BF16.F32.PACK_AB R8, R93, R97 ;  /* 0x000000615d08723e */ /* 0x008fca00000010ff */
        /* <DEDUP_REMOVED lines=10> */
[C---:B----4-:R-:W-:Y:S01]  /*7270*/  HMMA.16816.F32.BF16 R24, R8.reuse, R40, R24 ;  /* 0x000000280818723c */ /* 0x050fe20000041818 */
[----:B------:R2:W-:Y:S07]  /*7280*/  MUFU.EX2 R90, R2 ;  /* 0x00000002005a7308 */ /* 0x0005ee0000000800 */
[----:B------:R-:W-:Y:S01]  /*7290*/  HMMA.16816.F32.BF16 R16, R8, R42, R16 ;  /* 0x0000002a0810723c */ /* 0x000fe20000041810 */
[----:B------:R-:W-:Y:S01]  /*72a0*/  F2FP.BF16.F32.PACK_AB R9, R198, R197 ;  /* 0x000000c5c609723e */ /* 0x000fe200000010ff */
[----:B------:R-:W4:Y:S01]  /*72b0*/  LDSM.16.MT88.4 R40, [R12+0x6400] ;  /* 0x006400000c28783b */ /* 0x000f220000004200 */
        /* <DEDUP_REMOVED lines=71> */
[C---:B---3--:R-:W-:Y:S08]  /*7730*/  HMMA.16816.F32.BF16 R32, R8.reuse, R36, R32 ;  /* 0x000000240820723c */ /* 0x048ff00000041820 */
[----:B------:R-:W-:Y:S01]  /*7740*/  HMMA.16816.F32.BF16 R28, R8, R38, R28 ;  /* 0x00000026081c723c */ /* 0x000fe2000004181c */
[----:B------:R-:W3:Y:S01]  /*7750*/  LDSM.16.MT88.4 R36, [R12+0x7000] ;  /* 0x007000000c24783b */ /* 0x000ee20000004200 */
        /* <DEDUP_REMOVED lines=40> */
[----:B------:R-:W-:Y:S07]  /*79e0*/  LDSM.16.MT88.4 R48, [R13+0x8000] ;  /* 0x008000000d30783b */ /* 0x000fee0000004200 */
[----:B------:R-:W-:Y:S01]  /*79f0*/  HMMA.16816.F32.BF16 R32, R8, R40, R32 ;  /* 0x000000280820723c */ /* 0x000fe20000041820 */
[----:B-1----:R-:W-:-:S04]  /*7a00*/  FFMA.FTZ R2, R141, R0, -R5 ;  /* 0x000000008d027223 */ /* 0x002fc80000010805 */
[----:B------:R1:W-:Y:S03]  /*7a10*/  MUFU.EX2 R67, R2 ;  /* 0x0000000200437308 */ /* 0x0003e60000000800 */
        /* <DEDUP_REMOVED lines=9> */
[-CC-:B-1----:R-:W-:Y:S02]  /*7ab0*/  FFMA.FTZ R2, R143, R0.reuse, -R5.reuse ;  /* 0x000000008f027223 */ /* 0x182fe40000010805 */
[----:B------:R-:W-:Y:S04]  /*7ac0*/  LDSM.16.MT88.4 R140, [R13+0x8800] ;  /* 0x008800000d8c783b */ /* 0x000fe80000004200 */
[----:B------:R1:W4:Y:S02]  /*7ad0*/  MUFU.EX2 R64, R2 ;  /* 0x0000000200407308 */ /* 0x0003240000000800 */
[----:B-1----:R-:W-:Y:S01]  /*7ae0*/  FADD.FTZ R2, R178, R4 ;  /* 0x00000004b2027221 */ /* 0x002fe20000010000 */
[----:B------:R-:W-:Y:S01]  /*7af0*/  FADD.FTZ R4, R61, R6 ;  /* 0x000000063d047221 */ /* 0x000fe20000010000 */
[----:B------:R-:W-:Y:S01]  /*7b00*/  FFMA.FTZ R6, R144, R0, -R5 ;  /* 0x0000000090067223 */ /* 0x000fe20000010805 */
[----:B----4-:R-:W-:Y:S01]  /*7b10*/  F2FP.BF16.F32.PACK_AB R10, R64, R65 ;  /* 0x00000041400a723e */ /* 0x010fe200000010ff */
        /* <DEDUP_REMOVED lines=8> */
[----:B------:R4:W5:Y:S03]  /*7ba0*/  MUFU.EX2 R61, R2 ;  /* 0x00000002003d7308 */ /* 0x0009660000000800 */
        /* <DEDUP_REMOVED lines=8> */
[----:B----4-:R-:W-:Y:S01]  /*7c30*/  FADD.FTZ R2, R181, R7 ;  /* 0x00000007b5027221 */ /* 0x010fe20000010000 */
[-CC-:B------:R-:W-:Y:S02]  /*7c40*/  FFMA.FTZ R7, R154, R0.reuse, -R5.reuse ;  /* 0x000000009a077223 */ /* 0x180fe40000010805 */
[----:B------:R-:W-:Y:S01]  /*7c50*/  FADD.FTZ R4, R93, R4 ;  /* 0x000000045d047221 */ /* 0x000fe20000010000 */
[----:B------:R-:W-:Y:S01]  /*7c60*/  HMMA.16816.F32.BF16 R28, R8, R54, R28 ;  /* 0x00000036081c723c */ /* 0x000fe2000004181c */
[----:B------:R-:W-:Y:S01]  /*7c70*/  FADD.FTZ R2, R182, R2 ;  /* 0x00000002b6027221 */ /* 0x000fe20000010000 */
[----:B-----5:R-:W-:Y:S01]  /*7c80*/  F2FP.BF16.F32.PACK_AB R8, R63, R61 ;  /* 0x0000003d3f08723e */ /* 0x020fe200000010ff */
[----:B------:R-:W-:Y:S01]  /*7c90*/  FADD.FTZ R4, R94, R4 ;  /* 0x000000045e047221 */ /* 0x000fe20000010000 */
[----:B------:R-:W-:Y:S01]  /*7ca0*/  F2FP.BF16.F32.PACK_AB R9, R226, R225 ;  /* 0x000000e1e209723e */ /* 0x000fe200000010ff */
[----:B------:R-:W-:Y:S01]  /*7cb0*/  FADD.FTZ R2, R183, R2 ;  /* 0x00000002b7027221 */ /* 0x000fe20000010000 */
[----:B------:R-:W-:Y:S01]  /*7cc0*/  F2FP.BF16.F32.PACK_AB R11, R228, R227 ;  /* 0x000000e3e40b723e */ /* 0x000fe200000010ff */
[----:B------:R-:W-:Y:S01]  /*7cd0*/  FADD.FTZ R4, R92, R4 ;  /* 0x000000045c047221 */ /* 0x000fe20000010000 */
[----:B------:R-:W-:Y:S01]  /*7ce0*/  MUFU.EX2 R7, R7 ;  /* 0x0000000700077308 */ /* 0x000fe20000000800 */
[----:B------:R-:W-:Y:S01]  /*7cf0*/  FADD.FTZ R2, R184, R2 ;  /* 0x00000002b8027221 */ /* 0x000fe20000010000 */
[----:B-1----:R-:W-:Y:S01]  /*7d00*/  FFMA.FTZ R6, R147, R0, -R5 ;  /* 0x0000000093067223 */ /* 0x002fe20000010805 */
[----:B------:R-:W-:-:S02]  /*7d10*/  FADD.FTZ R4, R90, R4 ;  /* 0x000000045a047221 */ /* 0x000fc40000010000 */
[----:B------:R-:W-:Y:S02]  /*7d20*/  FADD.FTZ R2, R185, R2 ;  /* 0x00000002b9027221 */ /* 0x000fe40000010000 */
[----:B------:R-:W-:Y:S01]  /*7d30*/  FADD.FTZ R4, R89, R4 ;  /* 0x0000000459047221 */ /* 0x000fe20000010000 */
[----:B------:R1:W4:Y:S01]  /*7d40*/  MUFU.EX2 R15, R6 ;  /* 0x00000006000f7308 */ /* 0x0003220000000800 */
[----:B------:R-:W-:Y:S02]  /*7d50*/  FADD.FTZ R2, R186, R2 ;  /* 0x00000002ba027221 */ /* 0x000fe40000010000 */
[----:B------:R-:W-:Y:S02]  /*7d60*/  FADD.FTZ R4, R91, R4 ;  /* 0x000000045b047221 */ /* 0x000fe40000010000 */
[----:B------:R-:W-:Y:S02]  /*7d70*/  FADD.FTZ R2, R187, R2 ;  /* 0x00000002bb027221 */ /* 0x000fe40000010000 */
[----:B------:R-:W-:-:S02]  /*7d80*/  FADD.FTZ R4, R88, R4 ;  /* 0x0000000458047221 */ /* 0x000fc40000010000 */
[----:B------:R-:W-:Y:S02]  /*7d90*/  FADD.FTZ R2, R188, R2 ;  /* 0x00000002bc027221 */ /* 0x000fe40000010000 */
[----:B------:R-:W-:Y:S02]  /*7da0*/  FADD.FTZ R4, R60, R4 ;  /* 0x000000043c047221 */ /* 0x000fe40000010000 */
[----:B------:R-:W-:Y:S02]  /*7db0*/  FADD.FTZ R2, R197, R2 ;  /* 0x00000002c5027221 */ /* 0x000fe40000010000 */
[----:B------:R-:W-:Y:S01]  /*7dc0*/  FADD.FTZ R4, R82, R4 ;  /* 0x0000000452047221 */ /* 0x000fe20000010000 */
[----:B-1----:R-:W-:Y:S01]  /*7dd0*/  FFMA.FTZ R6, R129, R0, -R5 ;  /* 0x0000000081067223 */ /* 0x002fe20000010805 */
[----:B------:R-:W-:Y:S02]  /*7de0*/  FADD.FTZ R2, R198, R2 ;  /* 0x00000002c6027221 */ /* 0x000fe40000010000 */
[----:B------:R-:W-:Y:S01]  /*7df0*/  FADD.FTZ R4, R87, R4 ;  /* 0x0000000457047221 */ /* 0x000fe20000010000 */
[----:B----4-:R-:W-:Y:S01]  /*7e00*/  F2FP.BF16.F32.PACK_AB R10, R15, R62 ;  /* 0x0000003e0f0a723e */ /* 0x010fe200000010ff */
[----:B------:R1:W-:Y:S01]  /*7e10*/  MUFU.EX2 R14, R6 ;  /* 0x00000006000e7308 */ /* 0x0003e20000000800 */
[----:B------:R-:W-:-:S04]  /*7e20*/  FADD.FTZ R2, R199, R2 ;  /* 0x00000002c7027221 */ /* 0x000fc80000010000 */
[----:B------:R-:W-:Y:S01]  /*7e30*/  FADD.FTZ R2, R200, R2 ;  /* 0x00000002c8027221 */ /* 0x000fe20000010000 */
[----:B---3--:R-:W-:Y:S03]  /*7e40*/  HMMA.16816.F32.BF16 R32, R8, R36, R32 ;  /* 0x000000240820723c */ /* 0x008fe60000041820 */
[----:B------:R-:W-:-:S04]  /*7e50*/  FADD.FTZ R2, R201, R2 ;  /* 0x00000002c9027221 */ /* 0x000fc80000010000 */
[----:B------:R-:W-:Y:S01]  /*7e60*/  FADD.FTZ R2, R202, R2 ;  /* 0x00000002ca027221 */ /* 0x000fe20000010000 */
[----:B------:R-:W-:Y:S01]  /*7e70*/  HMMA.16816.F32.BF16 R28, R8, R38, R28 ;  /* 0x00000026081c723c */ /* 0x000fe2000004181c */
[----:B------:R-:W3:Y:S01]  /*7e80*/  LDSM.16.MT88.4 R36, [R12+0x8000] ;  /* 0x008000000c24783b */ /* 0x000ee20000004200 */
[----:B-1----:R-:W-:Y:S01]  /*7e90*/  FFMA.FTZ R6, R128, R0, -R5 ;  /* 0x0000000080067223 */ /* 0x002fe20000010805 */
[----:B------:R-:W-:-:S03]  /*7ea0*/  FADD.FTZ R2, R203, R2 ;  /* 0x00000002cb027221 */ /* 0x000fc60000010000 */
[----:B------:R1:W4:Y:S01]  /*7eb0*/  MUFU.EX2 R58, R6 ;  /* 0x00000006003a7308 */ /* 0x0003220000000800 */
        /* <DEDUP_REMOVED lines=11> */
[----:B----4-:R-:W-:Y:S01]  /*7f70*/  F2FP.BF16.F32.PACK_AB R8, R58, R14 ;  /* 0x0000000e3a08723e */ /* 0x010fe200000010ff */
[----:B------:R1:W-:Y:S02]  /*7f80*/  MUFU.EX2 R57, R6 ;  /* 0x0000000600397308 */ /* 0x0003e40000000800 */
[----:B------:R-:W-:-:S04]  /*7f90*/  FADD.FTZ R2, R208, R2 ;  /* 0x00000002d0027221 */ /* 0x000fc80000010000 */
[----:B------:R-:W-:-:S04]  /*7fa0*/  FADD.FTZ R2, R211, R2 ;  /* 0x00000002d3027221 */ /* 0x000fc80000010000 */
[----:B------:R-:W-:-:S04]  /*7fb0*/  FADD.FTZ R2, R210, R2 ;  /* 0x00000002d2027221 */ /* 0x000fc80000010000 */
[----:B------:R-:W-:Y:S01]  /*7fc0*/  FADD.FTZ R2, R213, R2 ;  /* 0x00000002d5027221 */ /* 0x000fe20000010000 */
[----:B-1----:R-:W-:-:S03]  /*7fd0*/  FFMA.FTZ R6, R109, R0, -R5 ;  /* 0x000000006d067223 */ /* 0x002fc60000010805 */
[----:B------:R-:W-:Y:S01]  /*7fe0*/  FADD.FTZ R2, R212, R2 ;  /* 0x00000002d4027221 */ /* 0x000fe20000010000 */
[----:B------:R1:W4:Y:S03]  /*7ff0*/  MUFU.EX2 R56, R6 ;  /* 0x0000000600387308 */ /* 0x0003260000000800 */
[----:B------:R-:W-:-:S04]  /*8000*/  FADD.FTZ R2, R214, R2 ;  /* 0x00000002d6027221 */ /* 0x000fc80000010000 */
[----:B------:R-:W-:-:S04]  /*8010*/  FADD.FTZ R2, R216, R2 ;  /* 0x00000002d8027221 */ /* 0x000fc80000010000 */
[----:B------:R-:W-:-:S04]  /*8020*/  FADD.FTZ R2, R215, R2 ;  /* 0x00000002d7027221 */ /* 0x000fc80000010000 */
[----:B------:R-:W-:Y:S01]  /*8030*/  FADD.FTZ R2, R217, R2 ;  /* 0x00000002d9027221 */ /* 0x000fe20000010000 */
[----:B-1----:R-:W-:Y:S01]  /*8040*/  FFMA.FTZ R6, R86, R0, -R3 ;  /* 0x0000000056067223 */ /* 0x002fe20000010803 */
[----:B----4-:R-:W-:Y:S02]  /*8050*/  F2FP.BF16.F32.PACK_AB R10, R56, R57 ;  /* 0x00000039380a723e */ /* 0x010fe400000010ff */
[----:B------:R-:W-:Y:S01]  /*8060*/  FADD.FTZ R2, R218, R2 ;  /* 0x00000002da027221 */ /* 0x000fe20000010000 */
[----:B------:R1:W-:Y:S03]  /*8070*/  MUFU.EX2 R60, R6 ;  /* 0x00000006003c7308 */ /* 0x0003e60000000800 */
[----:B------:R-:W-:Y:S01]  /*8080*/  FADD.FTZ R2, R219, R2 ;  /* 0x00000002db027221 */ /* 0x000fe20000010000 */
[----:B------:R-:W-:Y:S03]  /*8090*/  HMMA.16816.F32.BF16 R32, R8, R48, R32 ;  /* 0x000000300820723c */ /* 0x000fe60000041820 */
[----:B------:R-:W-:-:S04]  /*80a0*/  FADD.FTZ R2, R220, R2 ;  /* 0x00000002dc027221 */ /* 0x000fc80000010000 */
[----:B------:R-:W-:Y:S01]  /*80b0*/  FADD.FTZ R2, R221, R2 ;  /* 0x00000002dd027221 */ /* 0x000fe20000010000 */
[----:B------:R-:W-:Y:S01]  /*80c0*/  HMMA.16816.F32.BF16 R28, R8, R50, R28 ;  /* 0x00000032081c723c */ /* 0x000fe2000004181c */
[----:B------:R-:W4:Y:S02]  /*80d0*/  LDSM.16.MT88.4 R48, [R12+0x8400] ;  /* 0x008400000c30783b */ /* 0x000f240000004200 */
[----:B------:R-:W-:Y:S01]  /*80e0*/  FADD.FTZ R2, R223, R2 ;  /* 0x00000002df027221 */ /* 0x000fe20000010000 */
[----:B-1----:R-:W-:-:S04]  /*80f0*/  FFMA.FTZ R6, R95, R0, -R3 ;  /* 0x000000005f067223 */ /* 0x002fc80000010803 */
        /* <DEDUP_REMOVED lines=36> */
[-CC-:B-1----:R-:W-:Y:S01]  /*8340*/  FFMA.FTZ R4, R114, R0.reuse, -R3.reuse ;  /* 0x0000000072047223 */ /* 0x182fe20000010803 */
[----:B---3--:R-:W-:Y:S01]  /*8350*/  F2FP.BF16.F32.PACK_AB R10, R47, R53 ;  /* 0x000000352f0a723e */ /* 0x008fe200000010ff */
[-C--:B------:R-:W-:Y:S02]  /*8360*/  FFMA.FTZ R3, R156, R0.reuse, -R3 ;  /* 0x000000009c037223 */ /* 0x080fe40000010803 */
[----:B------:R1:W-:Y:S04]  /*8370*/  MUFU.EX2 R54, R4 ;  /* 0x0000000400367308 */ /* 0x0003e80000000800 */
[C---:B--2---:R-:W-:Y:S01]  /*8380*/  HMMA.16816.F32.BF16 R136, R8.reuse, R40, R32 ;  /* 0x000000280888723c */ /* 0x044fe20000041820 */
[----:B------:R-:W2:Y:S03]  /*8390*/  LDSM.16.MT88.4 R32, [R12+0x8800] ;  /* 0x008800000c20783b */ /* 0x000ea60000004200 */
[----:B------:R3:W-:Y:S04]  /*83a0*/  MUFU.EX2 R233, R3 ;  /* 0x0000000300e97308 */ /* 0x0007e80000000800 */
[----:B------:R-:W-:Y:S01]  /*83b0*/  HMMA.16816.F32.BF16 R28, R8, R42, R28 ;  /* 0x0000002a081c723c */ /* 0x000fe2000004181c */
[----:B-1----:R-:W-:-:S07]  /*83c0*/  FFMA.FTZ R4, R148, R0, -R5 ;  /* 0x0000000094047223 */ /* 0x002fce0000010805 */
[----:B----4-:R-:W-:Y:S01]  /*83d0*/  HMMA.16816.F32.BF16 R24, R8, R48, R24 ;  /* 0x000000300818723c */ /* 0x010fe20000041818 */
[----:B------:R1:W-:Y:S01]  /*83e0*/  MUFU.EX2 R46, R4 ;  /* 0x00000004002e7308 */ /* 0x0003e20000000800 */
[----:B---3--:R-:W-:-:S06]  /*83f0*/  IADD3 R3, PT, PT, R161, -0x2, RZ ;  /* 0xfffffffea1037810 */ /* 0x008fcc0007ffe0ff */
[----:B------:R-:W-:Y:S01]  /*8400*/  HMMA.16816.F32.BF16 R16, R8, R50, R16 ;  /* 0x000000320810723c */ /* 0x000fe20000041810 */
[----:B------:R-:W-:Y:S02]  /*8410*/  F2FP.BF16.F32.PACK_AB R9, R83, R85 ;  /* 0x000000555309723e */ /* 0x000fe400000010ff */
[----:B------:R-:W-:Y:S02]  /*8420*/  F2FP.BF16.F32.PACK_AB R11, R75, R81 ;  /* 0x000000514b0b723e */ /* 0x000fe400000010ff */
[----:B------:R-:W-:Y:S01]  /*8430*/  ISETP.GE.AND P0, PT, R3, R235, PT ;  /* 0x000000eb0300720c */ /* 0x000fe20003f06270 */
        /* <DEDUP_REMOVED lines=71> */
[----:B------:R-:W-:Y:S02]  /*88b0*/  IMAD.MOV.U32 R132, RZ, RZ, R21 ;  /* 0x000000ffff847224 */ /* 0x000fe400078e0015 */
[----:B------:R-:W-:Y:S01]  /*88c0*/  IMAD.MOV.U32 R133, RZ, RZ, R22 ;  /* 0x000000ffff857224 */ /* 0x000fe200078e0016 */
[----:B------:R-:W-:-:S13]  /*88d0*/  ISETP.NE.AND.EX P3, PT, R237, RZ, PT, P3 ;  /* 0x000000ffed00720c */ /* 0x000fda0003f65330 */
.L_x_1260:
        /* <DEDUP_REMOVED lines=80> */
.L_x_1255:
[----:B------:R-:W-:Y:S05]  /*8de0*/  BSYNC.RECONVERGENT B0 ;  /* 0x0000000000007941 */ /* 0x000fea0003800200 */
.L_x_1254:
        /* <DEDUP_REMOVED lines=18> */
[----:B------:R-:W-:Y:S01]  /*8f10*/  @!P1 IMAD.WIDE.U32 R8, R192, 0xc0, R2 ;  /* 0x000000c0c0089825 */ /* 0x000fe200078e0002 */
[----:B------:R-:W-:Y:S01]  /*8f20*/  @!P1 IADD3.X R11, PT, PT, R3, R0, RZ, P0, !PT ;  /* 0x00000000030b9210 */ /* 0x000fe200007fe4ff */
[----:B------:R-:W-:Y:S01]  /*8f30*/  @P2 STS.128 [R172+0x5000], RZ ;  /* 0x005000ffac002388 */ /* 0x000fe20000000c00 */
[----:B------:R-:W-:Y:S01]  /*8f40*/  IADD3 R234, PT, PT, R234, -0x1, RZ ;  /* 0xffffffffeaea7810 */ /* 0x000fe20007ffe0ff */
        /* <DEDUP_REMOVED lines=9> */
[----:B---3--:R-:W-:Y:S01]  /*8fe0*/  @!P1 MOV R4, R2 ;  /* 0x0000000200049202 */ /* 0x008fe20000000f00 */
        /* <DEDUP_REMOVED lines=13> */
[C---:B------:R-:W-:Y:S02]  /*90c0*/  LOP3.LUT R0, R170.reuse, 0x8, RZ, 0xc0, !PT ;  /* 0x00000008aa007812 */ /* 0x040fe400078ec0ff */
[----:B------:R-:W-:Y:S02]  /*90d0*/  SHF.L.U32 R167, R170, 0x4, RZ ;  /* 0x00000004aaa77819 */ /* 0x000fe400000006ff */
[--C-:B------:R-:W-:Y:S02]  /*90e0*/  LOP3.LUT R0, R0, 0xc0, R169.reuse, 0xf8, !PT ;  /* 0x000000c000007812 */ /* 0x100fe400078ef8a9 */
[----:B------:R-:W-:Y:S01]  /*90f0*/  LOP3.LUT R152, R167, 0x100, RZ, 0xc0, !PT ;  /* 0x00000100a7987812 */ /* 0x000fe200078ec0ff */
[----:B------:R-:W-:Y:S03]  /*9100*/  @P1 STS.128 [R172+0x6800], RZ ;  /* 0x006800ffac001388 */ /* 0x000fe60000000c00 */
[----:B------:R-:W-:Y:S04]  /*9110*/  LOP3.LUT R152, R152, 0x20, R169, 0xf8, !PT ;  /* 0x0000002098987812 */ /* 0x000fe800078ef8a9 */
[----:B------:R-:W-:Y:S02]  /*9120*/  LOP3.LUT R152, R152, R0, R164, 0xf6, !PT ;  /* 0x0000000098987212 */ /* 0x000fe400078ef6a4 */
[----:B------:R-:W-:Y:S02]  /*9130*/  MOV R0, 0x20 ;  /* 0x0000002000007802 */ /* 0x000fe40000000f00 */
[----:B------:R-:W-:Y:S02]  /*9140*/  LEA R152, R152, R165, 0x1 ;  /* 0x000000a598987211 */ /* 0x000fe400078e08ff */
[CC--:B-1----:R-:W-:Y:S02]  /*9150*/  @!P1 LEA R10, P4, R192.reuse, R2.reuse, 0x7 ;  /* 0x00000002c00a9211 */ /* 0x0c2fe400078838ff */
[C---:B------:R-:W-:Y:S02]  /*9160*/  @!P1 LEA R2, P0, R192.reuse, R2, 0x8 ;  /* 0x00000002c0029211 */ /* 0x040fe400078040ff */
[CCC-:B------:R-:W-:Y:S02]  /*9170*/  @!P1 LEA.HI.X R11, R192.reuse, R3.reuse, R193.reuse, 0x7, P4 ;  /* 0x00000003c00b9211 */ /* 0x1c0fe400020f3cc1 */
[----:B------:R-:W-:Y:S02]  /*9180*/  @!P1 LEA.HI.X R3, R192, R3, R193, 0x8, P0 ;  /* 0x00000003c0039211 */ /* 0x000fe400000f44c1 */
[----:B------:R-:W-:Y:S01]  /*9190*/  LOP3.LUT P0, RZ, R170, 0x4, RZ, 0xc0, !PT ;  /* 0x00000004aaff7812 */ /* 0x000fe2000780c0ff */
[----:B------:R-:W-:Y:S01]  /*91a0*/  @!PT LDS RZ, [RZ] ;  /* 0x00000000fffff984 */ /* 0x000fe20000000800 */
[----:B------:R-:W-:Y:S01]  /*91b0*/  @!PT LDS RZ, [RZ] ;  /* 0x00000000fffff984 */ /* 0x000fe20000000800 */
[----:B------:R-:W-:Y:S01]  /*91c0*/  @!PT LDS RZ, [RZ] ;  /* 0x00000000fffff984 */ /* 0x000fe20000000800 */
[----:B------:R-:W-:Y:S01]  /*91d0*/  @!P1 LDGSTS.E.BYPASS.LTC128B.128 [R172+0x6800], desc[UR4][R10.64] ;  /* 0x068000000aac9fae */ /* 0x000fe2000b981a04 */
[----:B------:R-:W-:Y:S02]  /*91e0*/  ISETP.GT.AND P4, PT, R234, R235, PT ;  /* 0x000000ebea00720c */ /* 0x000fe40003f84270 */
[----:B------:R-:W-:Y:S04]  /*91f0*/  SEL R0, R0, 0xffffffe0, !P0 ;  /* 0xffffffe000007807 */ /* 0x000fe80004000000 */
[-C--:B------:R-:W-:Y:S01]  /*9200*/  IADD3 R156, PT, PT, R168, R0.reuse, RZ ;  /* 0x00000000a89c7210 */ /* 0x080fe20007ffe0ff */
[----:B------:R-:W-:Y:S01]  /*9210*/  @P1 STS.128 [R172+0x7000], RZ ;  /* 0x007000ffac001388 */ /* 0x000fe20000000c00 */
[----:B------:R-:W-:Y:S07]  /*9220*/  IADD3 R0, PT, PT, R152, R0, RZ ;  /* 0x0000000098007210 */ /* 0x000fee0007ffe0ff */
        /* <DEDUP_REMOVED lines=19> */
[----:B------:R-:W-:Y:S08]  /*9360*/  LDSM.16.M88.4 R128, [R168] ;  /* 0x00000000a880783b */ /* 0x000ff00000000200 */
[----:B------:R-:W0:Y:S08]  /*9370*/  LDGDEPBAR ;  /* 0x00000000000079af */ /* 0x000e300000000000 */
[----:B-1----:R-:W2:Y:S08]  /*9380*/  LDSM.16.M88.4 R8, [R152+0x1000] ;  /* 0x001000009808783b */ /* 0x002eb00000000200 */
[----:B------:R-:W3:Y:S04]  /*9390*/  LD.E R2, desc[UR4][R134.64+0x18c] ;  /* 0x00018c0486027980 */ /* 0x000ee8000c101900 */
[----:B------:R-:W1:Y:S08]  /*93a0*/  LDSM.16.M88.4 R16, [R152+0x1400] ;  /* 0x001400009810783b */ /* 0x000e700000000200 */
[----:B------:R-:W4:Y:S08]  /*93b0*/  LDSM.16.M88.4 R24, [R152+0x1800] ;  /* 0x001800009818783b */ /* 0x000f300000000200 */
[----:B------:R-:W5:Y:S08]  /*93c0*/  LDSM.16.M88.4 R32, [R152+0x1c00] ;  /* 0x001c00009820783b */ /* 0x000f700000000200 */
[----:B------:R-:W5:Y:S01]  /*93d0*/  LDSM.16.M88.4 R40, [R152+0x2000] ;  /* 0x002000009828783b */ /* 0x000f620000000200 */
[C---:B--2---:R-:W-:Y:S07]  /*93e0*/  HMMA.16816.F32.BF16 R4, R128.reuse, R8, RZ ;  /* 0x000000088004723c */ /* 0x044fee00000418ff */
[----:B------:R-:W2:Y:S01]  /*93f0*/  LDSM.16.M88.4 R48, [R152+0x2400] ;  /* 0x002400009830783b */ /* 0x000ea20000000200 */
[C---:B------:R-:W-:Y:S07]  /*9400*/  HMMA.16816.F32.BF16 R8, R128.reuse, R10, RZ ;  /* 0x0000000a8008723c */ /* 0x040fee00000418ff */
[----:B------:R-:W2:Y:S01]  /*9410*/  LDSM.16.M88.4 R56, [R152+0x2800] ;  /* 0x002800009838783b */ /* 0x000ea20000000200 */
        /* <DEDUP_REMOVED lines=16> */
[C---:B--2---:R-:W-:Y:S07]  /*9520*/  HMMA.16816.F32.BF16 R44, R128.reuse, R48, RZ ;  /* 0x00000030802c723c */ /* 0x044fee00000418ff */
[----:B------:R-:W2:Y:S01]  /*9530*/  LDSM.16.M88.4 R152, [R152+0x4c00] ;  /* 0x004c00009898783b */ /* 0x000ea20000000200 */
[C---:B------:R-:W-:Y:S07]  /*9540*/  HMMA.16816.F32.BF16 R48, R128.reuse, R50, RZ ;  /* 0x000000328030723c */ /* 0x040fee00000418ff */
[----:B------:R-:W-:Y:S01]  /*9550*/  LDSM.16.M88.4 R156, [R156] ;  /* 0x000000009c9c783b */ /* 0x000fe20000000200 */
[C---:B------:R-:W-:Y:S07]  /*9560*/  HMMA.16816.F32.BF16 R52, R128.reuse, R56, RZ ;  /* 0x000000388034723c */ /* 0x040fee00000418ff */
[----:B------:R-:W2:Y:S01]  /*9570*/  LDSM.16.M88.4 R160, [R0+0x1000] ;  /* 0x0010000000a0783b */ /* 0x000ea20000000200 */
        /* <DEDUP_REMOVED lines=401> */
.L_x_1259:
[----:B------:R-:W-:Y:S05]  /*ae90*/  BSYNC.RECONVERGENT B0 ;  /* 0x0000000000007941 */ /* 0x000fea0003800200 */
.L_x_1258:
        /* <DEDUP_REMOVED lines=64> */
.L_x_1257:
[----:B------:R-:W-:Y:S05]  /*b2a0*/  BSYNC.RECONVERGENT B1 ;  /* 0x0000000000017941 */ /* 0x000fea0003800200 */
.L_x_1256:
        /* <DEDUP_REMOVED lines=86> */
[-C--:B------:R-:W-:Y:S03]  /*b810*/  FFMA.FTZ R6, R180, R3.reuse, -R46 ;  /* 0x00000003b4067223 */ /* 0x080fe6000001082e */
[----:B------:R3:W-:Y:S01]  /*b820*/  MUFU.EX2 R162, R5 ;  /* 0x0000000500a27308 */ /* 0x0007e20000000800 */
[-CC-:B------:R-:W-:Y:S01]  /*b830*/  FFMA.FTZ R25, R25, R3.reuse, -R48.reuse ;  /* 0x0000000319197223 */ /* 0x180fe20000010830 */
[-CC-:B------:R-:W-:Y:S01]  /*b840*/  FFMA.FTZ R8, R62, R3.reuse, -R48.reuse ;  /* 0x000000033e087223 */ /* 0x180fe20000010830 */
[-C--:B------:R-:W-:Y:S01]  /*b850*/  FFMA.FTZ R24, R24, R3.reuse, -R48 ;  /* 0x0000000318187223 */ /* 0x080fe20000010830 */
[----:B-1----:R-:W-:Y:S01]  /*b860*/  FMUL.FTZ R0, R3, R2 ;  /* 0x0000000203007220 */ /* 0x002fe20000410000 */
[----:B------:R-:W-:Y:S01]  /*b870*/  FFMA.FTZ R2, R184, R3, -R46 ;  /* 0x00000003b8027223 */ /* 0x000fe2000001082e */
[C---:B--2---:R-:W-:Y:S01]  /*b880*/  FMUL.FTZ R11, R20.reuse, R143 ;  /* 0x0000008f140b7220 */ /* 0x044fe20000410000 */
[C---:B------:R-:W-:Y:S03]  /*b890*/  FMUL.FTZ R10, R20.reuse, R142 ;  /* 0x0000008e140a7220 */ /* 0x040fe60000410000 */
[----:B------:R1:W-:Y:S01]  /*b8a0*/  MUFU.EX2 R184, R4 ;  /* 0x0000000400b87308 */ /* 0x0003e20000000800 */
[----:B------:R-:W-:Y:S01]  /*b8b0*/  FFMA.FTZ R23, R23, R3, -R48 ;  /* 0x0000000317177223 */ /* 0x000fe20000010830 */
[----:B------:R-:W-:Y:S08]  /*b8c0*/  FMUL.FTZ R7, R20, R139 ;  /* 0x0000008b14077220 */ /* 0x000ff00000410000 */
[----:B------:R2:W-:Y:S01]  /*b8d0*/  MUFU.EX2 R159, R2 ;  /* 0x00000002009f7308 */ /* 0x0005e20000000800 */
[-CC-:B---3--:R-:W-:Y:S01]  /*b8e0*/  FFMA.FTZ R5, R18, R3.reuse, -R46.reuse ;  /* 0x0000000312057223 */ /* 0x188fe2000001082e */
[----:B------:R-:W-:Y:S08]  /*b8f0*/  FMUL.FTZ R18, R20, R150 ;  /* 0x0000009614127220 */ /* 0x000ff00000410000 */
        /* <DEDUP_REMOVED lines=17> */
[--C-:B---3--:R-:W-:Y:S01]  /*ba10*/  FFMA.FTZ R6, R28, R3, -R46.reuse ;  /* 0x000000031c067223 */ /* 0x108fe2000001082e */
[----:B----4-:R-:W-:Y:S08]  /*ba20*/  F2FP.BF16.F32.PACK_AB R28, R183, R159 ;  /* 0x0000009fb71c723e */ /* 0x010ff000000010ff */
[----:B------:R3:W-:Y:S01]  /*ba30*/  MUFU.EX2 R204, R5 ;  /* 0x0000000500cc7308 */ /* 0x0007e20000000800 */
[-CC-:B-1----:R-:W-:Y:S09]  /*ba40*/  FFMA.FTZ R4, R41, R3.reuse, -R46.reuse ;  /* 0x0000000329047223 */ /* 0x182ff2000001082e */
[----:B------:R1:W-:Y:S01]  /*ba50*/  MUFU.EX2 R200, R6 ;  /* 0x0000000600c87308 */ /* 0x0003e20000000800 */
[-CC-:B--2---:R-:W-:Y:S09]  /*ba60*/  FFMA.FTZ R2, R188, R3.reuse, -R46.reuse ;  /* 0x00000003bc027223 */ /* 0x184ff2000001082e */
        /* <DEDUP_REMOVED lines=13> */
[-C--:B---3--:R-:W-:Y:S01]  /*bb40*/  FFMA.FTZ R6, R44, R3.reuse, -R46 ;  /* 0x000000032c067223 */ /* 0x088fe2000001082e */
[----:B------:R-:W-:Y:S08]  /*bb50*/  SHF.R.U32.HI R44, RZ, 0x1, R170 ;  /* 0x00000001ff2c7819 */ /* 0x000ff000000116aa */
[----:B------:R3:W-:Y:S01]  /*bb60*/  MUFU.EX2 R224, R5 ;  /* 0x0000000500e07308 */ /* 0x0007e20000000800 */
[----:B-1----:R-:W-:Y:S04]  /*bb70*/  SHF.L.U32 R4, R171, 0x8, RZ ;  /* 0x00000008ab047819 */ /* 0x002fe800000006ff */
[----:B------:R-:W-:Y:S05]  /*bb80*/  LOP3.LUT R4, R4, 0x100, RZ, 0xc0, !PT ;  /* 0x0000010004047812 */ /* 0x000fea00078ec0ff */
[----:B------:R1:W-:Y:S01]  /*bb90*/  MUFU.EX2 R216, R6 ;  /* 0x0000000600d87308 */ /* 0x0003e20000000800 */
[-C--:B--2---:R-:W-:Y:S01]  /*bba0*/  FFMA.FTZ R2, R179, R3.reuse, -R46 ;  /* 0x00000003b3027223 */ /* 0x084fe2000001082e */
[--C-:B------:R-:W-:Y:S08]  /*bbb0*/  LOP3.LUT R4, R4, 0x20, R169.reuse, 0xf8, !PT ;  /* 0x0000002004047812 */ /* 0x100ff000078ef8a9 */
[----:B------:R2:W-:Y:S01]  /*bbc0*/  MUFU.EX2 R179, R2 ;  /* 0x0000000200b37308 */ /* 0x0005e20000000800 */
[-CC-:B---3--:R-:W-:Y:S09]  /*bbd0*/  FFMA.FTZ R5, R55, R3.reuse, -R48.reuse ;  /* 0x0000000337057223 */ /* 0x188ff20000010830 */
[----:B------:R3:W-:Y:S01]  /*bbe0*/  MUFU.EX2 R225, R5 ;  /* 0x0000000500e17308 */ /* 0x0007e20000000800 */
[-CC-:B-1----:R-:W-:Y:S09]  /*bbf0*/  FFMA.FTZ R6, R54, R3.reuse, -R48.reuse ;  /* 0x0000000336067223 */ /* 0x182ff20000010830 */
[----:B------:R-:W1:Y:S01]  /*bc00*/  MUFU.EX2 R0, R0 ;  /* 0x0000000000007308 */ /* 0x000e620000000800 */
[-C--:B--2---:R-:W-:Y:S09]  /*bc10*/  FFMA.FTZ R2, R178, R3.reuse, -R48 ;  /* 0x00000003b2027223 */ /* 0x084ff20000010830 */
[----:B------:R2:W4:Y:S01]  /*bc20*/  MUFU.EX2 R178, R2 ;  /* 0x0000000200b27308 */ /* 0x0005220000000800 */
[----:B---3--:R-:W-:Y:S09]  /*bc30*/  FFMA.FTZ R5, R56, R3, -R46 ;  /* 0x0000000338057223 */ /* 0x008ff2000001082e */
[----:B------:R-:W-:Y:S01]  /*bc40*/  MUFU.EX2 R227, R5 ;  /* 0x0000000500e37308 */ /* 0x000fe20000000800 */
[C---:B-1----:R-:W-:Y:S01]  /*bc50*/  FMUL.FTZ R9, R0.reuse, R141 ;  /* 0x0000008d00097220 */ /* 0x042fe20000410000 */
[----:B------:R-:W-:Y:S08]  /*bc60*/  FMUL.FTZ R17, R0, R149 ;  /* 0x0000009500117220 */ /* 0x000ff00000410000 */
[----:B------:R1:W-:Y:S01]  /*bc70*/  MUFU.EX2 R223, R6 ;  /* 0x0000000600df7308 */ /* 0x0003e20000000800 */
[-CC-:B--2---:R-:W-:Y:S09]  /*bc80*/  FFMA.FTZ R2, R163, R3.reuse, -R48.reuse ;  /* 0x00000003a3027223 */ /* 0x184ff20000010830 */
[----:B------:R2:W3:Y:S01]  /*bc90*/  MUFU.EX2 R163, R2 ;  /* 0x0000000200a37308 */ /* 0x0004e20000000800 */
[----:B-1----:R-:W-:Y:S01]  /*bca0*/  FMUL.FTZ R6, R20, R138 ;  /* 0x0000008a14067220 */ /* 0x002fe20000410000 */
[-CC-:B--2---:R-:W-:Y:S08]  /*bcb0*/  FFMA.FTZ R2, R160, R3.reuse, -R48.reuse ;  /* 0x00000003a0027223 */ /* 0x184ff00000010830 */
[----:B------:R1:W-:Y:S02]  /*bcc0*/  MUFU.EX2 R160, R2 ;  /* 0x0000000200a07308 */ /* 0x0003e40000000800 */
[-C--:B-1----:R-:W-:Y:S08]  /*bcd0*/  FFMA.FTZ R2, R155, R3.reuse, -R48 ;  /* 0x000000039b027223 */ /* 0x082ff00000010830 */
[----:B------:R1:W2:Y:S02]  /*bce0*/  MUFU.EX2 R155, R2 ;  /* 0x00000002009b7308 */ /* 0x0002a40000000800 */
[-C--:B-1----:R-:W-:Y:S08]  /*bcf0*/  FFMA.FTZ R2, R153, R3.reuse, -R46 ;  /* 0x0000000399027223 */ /* 0x082ff0000001082e */
[----:B------:R1:W-:Y:S02]  /*bd00*/  MUFU.EX2 R188, R2 ;  /* 0x0000000200bc7308 */ /* 0x0003e40000000800 */
[-CC-:B-1----:R-:W-:Y:S08]  /*bd10*/  FFMA.FTZ R2, R152, R3.reuse, -R48.reuse ;  /* 0x0000000398027223 */ /* 0x182ff00000010830 */
[----:B------:R1:W5:Y:S02]  /*bd20*/  MUFU.EX2 R152, R2 ;  /* 0x0000000200987308 */ /* 0x0003640000000800 */
[--C-:B-1----:R-:W-:Y:S01]  /*bd30*/  FFMA.FTZ R2, R19, R3, -R48.reuse ;  /* 0x0000000313027223 */ /* 0x102fe20000010830 */
[----:B------:R-:W-:Y:S07]  /*bd40*/  FMUL.FTZ R19, R20, R151 ;  /* 0x0000009714137220 */ /* 0x000fee0000410000 */
[----:B------:R1:W5:Y:S02]  /*bd50*/  MUFU.EX2 R153, R2 ;  /* 0x0000000200997308 */ /* 0x0003640000000800 */
[-CC-:B-1----:R-:W-:Y:S01]  /*bd60*/  FFMA.FTZ R2, R16, R3.reuse, -R48.reuse ;  /* 0x0000000310027223 */ /* 0x182fe20000010830 */
[-CC-:B------:R-:W-:Y:S07]  /*bd70*/  FFMA.FTZ R16, R66, R3.reuse, -R48.reuse ;  /* 0x0000000342107223 */ /* 0x180fee0000010830 */
[----:B------:R1:W5:Y:S10]  /*bd80*/  MUFU.EX2 R185, R2 ;  /* 0x0000000200b97308 */ /* 0x0003740000000800 */
[----:B------:R4:W-:Y:S01]  /*bd90*/  MUFU.EX2 R143, R16 ;  /* 0x00000010008f7308 */ /* 0x0009e20000000800 */
[-CC-:B-1----:R-:W-:Y:S09]  /*bda0*/  FFMA.FTZ R2, R27, R3.reuse, -R48.reuse ;  /* 0x000000031b027223 */ /* 0x182ff20000010830 */
[----:B------:R1:W5:Y:S01]  /*bdb0*/  MUFU.EX2 R186, R2 ;  /* 0x0000000200ba7308 */ /* 0x0003620000000800 */
[-C--:B----4-:R-:W-:Y:S09]  /*bdc0*/  FFMA.FTZ R16, R67, R3.reuse, -R48 ;  /* 0x0000000343107223 */ /* 0x090ff20000010830 */
[----:B------:R4:W-:Y:S01]  /*bdd0*/  MUFU.EX2 R54, R16 ;  /* 0x0000001000367308 */ /* 0x0009e20000000800 */
[-C--:B-1----:R-:W-:Y:S01]  /*bde0*/  FFMA.FTZ R2, R29, R3.reuse, -R46 ;  /* 0x000000031d027223 */ /* 0x082fe2000001082e */
[----:B------:R-:W-:Y:S08]  /*bdf0*/  F2FP.BF16.F32.PACK_AB R29, R157, R156 ;  /* 0x0000009c9d1d723e */ /* 0x000ff000000010ff */
[----:B------:R1:W-:Y:S01]  /*be00*/  MUFU.EX2 R203, R2 ;  /* 0x0000000200cb7308 */ /* 0x0003e20000000800 */
[----:B----4-:R-:W-:Y:S01]  /*be10*/  FMUL.FTZ R16, R0, R148 ;  /* 0x0000009400107220 */ /* 0x010fe20000410000 */
[-CC-:B-1----:R-:W-:Y:S01]  /*be20*/  FFMA.FTZ R2, R30, R3.reuse, -R48.reuse ;  /* 0x000000031e027223 */ /* 0x182fe20000010830 */
[----:B------:R-:W-:Y:S07]  /*be30*/  F2FP.BF16.F32.PACK_AB R30, R184, R182 ;  /* 0x000000b6b81e723e */ /* 0x000fee00000010ff */
[----:B------:R1:W4:Y:S02]  /*be40*/  MUFU.EX2 R187, R2 ;  /* 0x0000000200bb7308 */ /* 0x0003240000000800 */
[-CC-:B-1----:R-:W-:Y:S01]  /*be50*/  FFMA.FTZ R2, R31, R3.reuse, -R48.reuse ;  /* 0x000000031f027223 */ /* 0x182fe20000010830 */
[----:B------:R-:W-:Y:S07]  /*be60*/  F2FP.BF16.F32.PACK_AB R31, R181, R158 ;  /* 0x0000009eb51f723e */ /* 0x000fee00000010ff */
[----:B------:R1:W4:Y:S02]  /*be70*/  MUFU.EX2 R199, R2 ;  /* 0x0000000200c77308 */ /* 0x0003240000000800 */
[-CC-:B-1----:R-:W-:Y:S08]  /*be80*/  FFMA.FTZ R2, R34, R3.reuse, -R48.reuse ;  /* 0x0000000322027223 */ /* 0x182ff00000010830 */
[----:B------:R1:W4:Y:S02]  /*be90*/  MUFU.EX2 R201, R2 ;  /* 0x0000000200c97308 */ /* 0x0003240000000800 */
[-C--:B-1----:R-:W-:Y:S08]  /*bea0*/  FFMA.FTZ R2, R35, R3.reuse, -R48 ;  /* 0x0000000323027223 */ /* 0x082ff00000010830 */
        /* <DEDUP_REMOVED lines=9> */
[-C--:B-1----:R-:W-:Y:S08]  /*bf40*/  FFMA.FTZ R2, R43, R3.reuse, -R48 ;  /* 0x000000032b027223 */ /* 0x082ff00000010830 */
[----:B------:R1:W4:Y:S02]  /*bf50*/  MUFU.EX2 R210, R2 ;  /* 0x0000000200d27308 */ /* 0x0003240000000800 */
[-C--:B-1----:R-:W-:Y:S01]  /*bf60*/  FFMA.FTZ R2, R45, R3.reuse, -R46 ;  /* 0x000000032d027223 */ /* 0x082fe2000001082e */
[-CC-:B------:R-:W-:Y:S07]  /*bf70*/  FFMA.FTZ R45, R70, R3.reuse, -R48.reuse ;  /* 0x00000003462d7223 */ /* 0x180fee0000010830 */
[----:B------:R1:W-:Y:S10]  /*bf80*/  MUFU.EX2 R220, R2 ;  /* 0x0000000200dc7308 */ /* 0x0003f40000000800 */
[----:B------:R3:W-:Y:S01]  /*bf90*/  MUFU.EX2 R141, R45 ;  /* 0x0000002d008d7308 */ /* 0x0007e20000000800 */
[-C--:B-1----:R-:W-:Y:S09]  /*bfa0*/  FFMA.FTZ R2, R15, R3.reuse, -R48 ;  /* 0x000000030f027223 */ /* 0x082ff20000010830 */
[----:B------:R1:W4:Y:S01]  /*bfb0*/  MUFU.EX2 R211, R2 ;  /* 0x0000000200d37308 */ /* 0x0003220000000800 */
[-C--:B---3--:R-:W-:Y:S01]  /*bfc0*/  FFMA.FTZ R45, R72, R3.reuse, -R46 ;  /* 0x00000003482d7223 */ /* 0x088fe2000001082e */
[-CC-:B-1----:R-:W-:Y:S08]  /*bfd0*/  FFMA.FTZ R2, R47, R3.reuse, -R48.reuse ;  /* 0x000000032f027223 */ /* 0x182ff00000010830 */
[----:B------:R1:W3:Y:S02]  /*bfe0*/  MUFU.EX2 R215, R2 ;  /* 0x0000000200d77308 */ /* 0x0002e40000000800 */
[-CC-:B-1----:R-:W-:Y:S08]  /*bff0*/  FFMA.FTZ R2, R50, R3.reuse, -R48.reuse ;  /* 0x0000000332027223 */ /* 0x182ff00000010830 */
[----:B------:R1:W3:Y:S02]  /*c000*/  MUFU.EX2 R217, R2 ;  /* 0x0000000200d97308 */ /* 0x0002e40000000800 */
[-C--:B-1----:R-:W-:Y:S08]  /*c010*/  FFMA.FTZ R2, R51, R3.reuse, -R48 ;  /* 0x0000000333027223 */ /* 0x082ff00000010830 */
[----:B------:R1:W3:Y:S02]  /*c020*/  MUFU.EX2 R218, R2 ;  /* 0x0000000200da7308 */ /* 0x0002e40000000800 */
[-CC-:B-1----:R-:W-:Y:S08]  /*c030*/  FFMA.FTZ R2, R52, R3.reuse, -R46.reuse ;  /* 0x0000000334027223 */ /* 0x182ff0000001082e */
[----:B------:R1:W-:Y:S02]  /*c040*/  MUFU.EX2 R229, R2 ;  /* 0x0000000200e57308 */ /* 0x0003e40000000800 */
[-C--:B-1----:R-:W-:Y:S08]  /*c050*/  FFMA.FTZ R2, R53, R3.reuse, -R46 ;  /* 0x0000000335027223 */ /* 0x082ff0000001082e */
[----:B------:R1:W-:Y:S02]  /*c060*/  MUFU.EX2 R231, R2 ;  /* 0x0000000200e77308 */ /* 0x0003e40000000800 */
[----:B-1----:R-:W-:Y:S04]  /*c070*/  LOP3.LUT R2, R44, 0x8, RZ, 0xc0, !PT ;  /* 0x000000082c027812 */ /* 0x002fe800078ec0ff */
[----:B------:R-:W-:Y:S04]  /*c080*/  LOP3.LUT R2, R2, 0xc0, R169, 0xf8, !PT ;  /* 0x000000c002027812 */ /* 0x000fe800078ef8a9 */
[----:B------:R1:W-:Y:S01]  /*c090*/  MUFU.EX2 R169, R8 ;  /* 0x0000000800a97308 */ /* 0x0003e20000000800 */
[----:B------:R-:W-:Y:S01]  /*c0a0*/  LOP3.LUT R2, R4, R2, R164, 0xf6, !PT ;  /* 0x0000000204027212 */ /* 0x000fe200078ef6a4 */
[----:B------:R-:W-:Y:S03]  /*c0b0*/  FFMA.FTZ R4, R57, R3, -R46 ;  /* 0x0000000339047223 */ /* 0x000fe6000001082e */
[----:B------:R-:W-:Y:S05]  /*c0c0*/  LEA R2, R2, R165, 0x1 ;  /* 0x000000a502027211 */ /* 0x000fea00078e08ff */
[----:B------:R2:W-:Y:S01]  /*c0d0*/  MUFU.EX2 R226, R4 ;  /* 0x0000000400e27308 */ /* 0x0005e20000000800 */
[C---:B------:R-:W-:Y:S01]  /*c0e0*/  IADD3 R5, PT, PT, R2.reuse, 0x5000, RZ ;  /* 0x0000500002057810 */ /* 0x040fe20007ffe0ff */
[----:B------:R-:W5:Y:S01]  /*c0f0*/  LDSM.16.MT88.4 R12, [R2+0x5000] ;  /* 0x00500000020c783b */ /* 0x000f620000004200 */
[----:B------:R-:W-:Y:S02]  /*c100*/  IADD3 R27, PT, PT, R2, 0x5020, RZ ;  /* 0x00005020021b7810 */ /* 0x000fe40007ffe0ff */
[----:B------:R-:W-:Y:S01]  /*c110*/  @P0 IADD3 R27, PT, PT, R5, -0x20, RZ ;  /* 0xffffffe0051b0810 */ /* 0x000fe20007ffe0ff */
[----:B------:R-:W-:Y:S01]  /*c120*/  FMUL.FTZ R5, R0, R137 ;  /* 0x0000008900057220 */ /* 0x000fe20000410000 */
[----:B------:R-:W-:Y:S01]  /*c130*/  ISETP.GT.AND P0, PT, R234, R235, PT ;  /* 0x000000ebea00720c */ /* 0x000fe20003f04270 */
[-CC-:B-1----:R-:W-:Y:S02]  /*c140*/  FFMA.FTZ R8, R63, R3.reuse, -R48.reuse ;  /* 0x000000033f087223 */ /* 0x182fe40000010830 */
[----:B------:R-:W1:Y:S02]  /*c150*/  LDSM.16.MT88.4 R32, [R27] ;  /* 0x000000001b20783b */ /* 0x000e640000004200 */
[----:B------:R4:W-:Y:S01]  /*c160*/  MUFU.EX2 R55, R8 ;  /* 0x0000000800377308 */ /* 0x0009e20000000800 */
[-CC-:B--2---:R-:W-:Y:S05]  /*c170*/  FFMA.FTZ R4, R58, R3.reuse, -R48.reuse ;  /* 0x000000033a047223 */ /* 0x184fea0000010830 */
[----:B------:R-:W2:Y:S04]  /*c180*/  LDSM.16.MT88.4 R36, [R2+0x5400] ;  /* 0x005400000224783b */ /* 0x000ea80000004200 */
[----:B------:R3:W2:Y:S04]  /*c190*/  MUFU.EX2 R56, R4 ;  /* 0x0000000400387308 */ /* 0x0006a80000000800 */
[----:B------:R-:W2:Y:S01]  /*c1a0*/  LDSM.16.MT88.4 R40, [R27+0x400] ;  /* 0x000400001b28783b */ /* 0x000ea20000004200 */
[----:B----4-:R-:W-:Y:S05]  /*c1b0*/  FMUL.FTZ R8, R0, R140 ;  /* 0x0000008c00087220 */ /* 0x010fea0000410000 */
[----:B------:R4:W-:Y:S01]  /*c1c0*/  MUFU.EX2 R140, R45 ;  /* 0x0000002d008c7308 */ /* 0x0009e20000000800 */
[-CC-:B---3--:R-:W-:Y:S09]  /*c1d0*/  FFMA.FTZ R4, R59, R3.reuse, -R48.reuse ;  /* 0x000000033b047223 */ /* 0x188ff20000010830 */
[----:B------:R3:W2:Y:S01]  /*c1e0*/  MUFU.EX2 R221, R4 ;  /* 0x0000000400dd7308 */ /* 0x0006a20000000800 */
[-C--:B----4-:R-:W-:Y:S09]  /*c1f0*/  FFMA.FTZ R45, R75, R3.reuse, -R48 ;  /* 0x000000034b2d7223 */ /* 0x090ff20000010830 */
[----:B------:R4:W-:Y:S01]  /*c200*/  MUFU.EX2 R137, R45 ;  /* 0x0000002d00897308 */ /* 0x0009e20000000800 */
[-CC-:B---3--:R-:W-:Y:S09]  /*c210*/  FFMA.FTZ R4, R60, R3.reuse, -R46.reuse ;  /* 0x000000033c047223 */ /* 0x188ff2000001082e */
[----:B------:R3:W-:Y:S01]  /*c220*/  MUFU.EX2 R228, R4 ;  /* 0x0000000400e47308 */ /* 0x0007e20000000800 */
[-CC-:B----4-:R-:W-:Y:S01]  /*c230*/  FFMA.FTZ R45, R77, R3.reuse, -R46.reuse ;  /* 0x000000034d2d7223 */ /* 0x190fe2000001082e */
[-CC-:B---3--:R-:W-:Y:S08]  /*c240*/  FFMA.FTZ R4, R61, R3.reuse, -R46.reuse ;  /* 0x000000033d047223 */ /* 0x188ff0000001082e */
[----:B------:R3:W-:Y:S02]  /*c250*/  MUFU.EX2 R230, R4 ;  /* 0x0000000400e67308 */ /* 0x0007e40000000800 */
[----:B---3--:R-:W-:Y:S08]  /*c260*/  FMUL.FTZ R4, R0, R136 ;  /* 0x0000008800047220 */ /* 0x008ff00000410000 */
[----:B------:R3:W-:Y:S01]  /*c270*/  MUFU.EX2 R136, R45 ;  /* 0x0000002d00887308 */ /* 0x0007e20000000800 */
[C---:B-----5:R-:W-:Y:S05]  /*c280*/  HMMA.16816.F32.BF16 R4, R28.reuse, R12, R4 ;  /* 0x0000000c1c04723c */ /* 0x060fea0000041804 */
[--C-:B------:R-:W-:Y:S01]  /*c290*/  FFMA.FTZ R12, R64, R3, -R46.reuse ;  /* 0x00000003400c7223 */ /* 0x100fe2000001082e */
[----:B------:R-:W-:Y:S02]  /*c2a0*/  FMUL.FTZ R13, R0, R145 ;  /* 0x00000091000d7220 */ /* 0x000fe40000410000 */
[C---:B------:R-:W-:Y:S01]  /*c2b0*/  HMMA.16816.F32.BF16 R8, R28.reuse, R14, R8 ;  /* 0x0000000e1c08723c */ /* 0x040fe20000041808 */
[----:B------:R4:W-:Y:S02]  /*c2c0*/  MUFU.EX2 R219, R12 ;  /* 0x0000000c00db7308 */ /* 0x0009e40000000800 */
[C---:B------:R-:W-:Y:S01]  /*c2d0*/  FMUL.FTZ R14, R20.reuse, R146 ;  /* 0x00000092140e7220 */ /* 0x040fe20000410000 */
[----:B------:R-:W-:Y:S01]  /*c2e0*/  FMUL.FTZ R15, R20, R147 ;  /* 0x00000093140f7220 */ /* 0x000fe20000410000 */
[----:B---3--:R-:W-:Y:S01]  /*c2f0*/  FFMA.FTZ R45, R80, R3, -R46 ;  /* 0x00000003502d7223 */ /* 0x008fe2000001082e */
[----:B------:R-:W-:Y:S05]  /*c300*/  FFMA.FTZ R20, R20, R233, R156 ;  /* 0x000000e914147223 */ /* 0x000fea000001009c */
[----:B------:R3:W-:Y:S01]  /*c310*/  MUFU.EX2 R133, R45 ;  /* 0x0000002d00857308 */ /* 0x0007e20000000800 */
[----:B------:R-:W-:Y:S01]  /*c320*/  FADD.FTZ R20, R157, R20 ;  /* 0x000000149d147221 */ /* 0x000fe20000010000 */
[-C--:B----4-:R-:W-:Y:S08]  /*c330*/  FFMA.FTZ R12, R65, R3.reuse, -R46 ;  /* 0x00000003410c7223 */ /* 0x090ff0000001082e */
[----:B------:R4:W-:Y:S01]  /*c340*/  MUFU.EX2 R164, R12 ;  /* 0x0000000c00a47308 */ /* 0x0009e20000000800 */
[-C--:B---3--:R-:W-:Y:S09]  /*c350*/  FFMA.FTZ R45, R82, R3.reuse, -R48 ;  /* 0x00000003522d7223 */ /* 0x088ff20000010830 */
[----:B------:R3:W-:Y:S01]  /*c360*/  MUFU.EX2 R126, R45 ;  /* 0x0000002d007e7308 */ /* 0x0007e20000000800 */
[C---:B----4-:R-:W-:Y:S01]  /*c370*/  FMUL.FTZ R12, R0.reuse, R144 ;  /* 0x00000090000c7220 */ /* 0x050fe20000410000 */
[----:B------:R-:W-:Y:S04]  /*c380*/  FFMA.FTZ R0, R0, R232, R159 ;  /* 0x000000e800007223 */ /* 0x000fe8000001009f */
[----:B------:R-:W-:Y:S01]  /*c390*/  FADD.FTZ R47, R183, R0 ;  /* 0x00000000b72f7221 */ /* 0x000fe20000010000 */
[----:B------:R-:W-:Y:S01]  /*c3a0*/  FADD.FTZ R0, R158, R20 ;  /* 0x000000149e007221 */ /* 0x000fe20000010000 */
[C---:B-1----:R-:W-:Y:S03]  /*c3b0*/  HMMA.16816.F32.BF16 R12, R28.reuse, R32, R12 ;  /* 0x000000201c0c723c */ /* 0x042fe6000004180c */
[-CC-:B------:R-:W-:Y:S01]  /*c3c0*/  FFMA.FTZ R32, R68, R3.reuse, -R46.reuse ;  /* 0x0000000344207223 */ /* 0x180fe2000001082e */
[-C--:B---3--:R-:W-:Y:S01]  /*c3d0*/  FFMA.FTZ R45, R85, R3.reuse, -R46 ;  /* 0x00000003552d7223 */ /* 0x088fe2000001082e */
[-C--:B------:R-:W-:Y:S01]  /*c3e0*/  FFMA.FTZ R20, R106, R3.reuse, -R48 ;  /* 0x000000036a147223 */ /* 0x080fe20000010830 */
        /* <DEDUP_REMOVED lines=11> */
[C---:B--2---:R-:W-:Y:S02]  /*c4a0*/  HMMA.16816.F32.BF16 R4, R28.reuse, R36, R4 ;  /* 0x000000241c04723c */ /* 0x044fe40000041804 */
[----:B------:R-:W-:Y:S01]  /*c4b0*/  MUFU.EX2 R68, R20 ;  /* 0x0000001400447308 */ /* 0x000fe20000000800 */
[-C--:B-1----:R-:W-:Y:S01]  /*c4c0*/  FFMA.FTZ R32, R69, R3.reuse, -R46 ;  /* 0x0000000345207223 */ /* 0x082fe2000001082e */
[-C--:B------:R-:W-:Y:S01]  /*c4d0*/  FFMA.FTZ R36, R71, R3.reuse, -R48 ;  /* 0x0000000347247223 */ /* 0x080fe20000010830 */
[----:B------:R-:W-:Y:S03]  /*c4e0*/  FADD.FTZ R0, R155, R0 ;  /* 0x000000009b007221 */ /* 0x000fe60000010000 */
[C---:B------:R-:W-:Y:S04]  /*c4f0*/  HMMA.16816.F32.BF16 R8, R28.reuse, R38, R8 ;  /* 0x000000261c08723c */ /* 0x040fe80000041808 */
[----:B------:R1:W-:Y:S01]  /*c500*/  MUFU.EX2 R142, R32 ;  /* 0x00000020008e7308 */ /* 0x0003e20000000800 */
[-C--:B---3--:R-:W-:Y:S01]  /*c510*/  FFMA.FTZ R45, R87, R3.reuse, -R48 ;  /* 0x00000003572d7223 */ /* 0x088fe20000010830 */
[----:B------:R-:W-:Y:S02]  /*c520*/  FADD.FTZ R0, R152, R0 ;  /* 0x0000000098007221 */ /* 0x000fe40000010000 */
[C---:B------:R-:W-:Y:S06]  /*c530*/  HMMA.16816.F32.BF16 R12, R28.reuse, R40, R12 ;  /* 0x000000281c0c723c */ /* 0x040fec000004180c */
        /* <DEDUP_REMOVED lines=12> */
[----:B--2---:R-:W2:Y:S02]  /*c600*/  LDSM.16.MT88.4 R36, [R27+0x800] ;  /* 0x000800001b24783b */ /* 0x004ea40000004200 */
[----:B------:R-:W-:Y:S04]  /*c610*/  FADD.FTZ R0, R187, R0 ;  /* 0x00000000bb007221 */ /* 0x000fe80000010000 */
[----:B------:R-:W-:Y:S01]  /*c620*/  FADD.FTZ R0, R199, R0 ;  /* 0x00000000c7007221 */ /* 0x000fe20000010000 */
[-C--:B----4-:R-:W-:Y:S03]  /*c630*/  FFMA.FTZ R40, R74, R3.reuse, -R48 ;  /* 0x000000034a287223 */ /* 0x090fe60000010830 */
[----:B------:R-:W-:Y:S01]  /*c640*/  FADD.FTZ R0, R201, R0 ;  /* 0x00000000c9007221 */ /* 0x000fe20000010000 */
[----:B------:R4:W5:Y:S03]  /*c650*/  MUFU.EX2 R52, R40 ;  /* 0x0000002800347308 */ /* 0x0009660000000800 */
[----:B------:R-:W-:Y:S04]  /*c660*/  FADD.FTZ R0, R202, R0 ;  /* 0x00000000ca007221 */ /* 0x000fe80000010000 */
[----:B------:R-:W-:Y:S04]  /*c670*/  FADD.FTZ R0, R205, R0 ;  /* 0x00000000cd007221 */ /* 0x000fe80000010000 */
        /* <DEDUP_REMOVED lines=9> */
[----:B------:R-:W-:Y:S04]  /*c710*/  FADD.FTZ R0, R215, R0 ;  /* 0x00000000d7007221 */ /* 0x000fe80000010000 */
[----:B------:R-:W-:Y:S01]  /*c720*/  FADD.FTZ R0, R217, R0 ;  /* 0x00000000d9007221 */ /* 0x000fe20000010000 */
[C---:B--2---:R-:W-:Y:S03]  /*c730*/  HMMA.16816.F32.BF16 R12, R28.reuse, R36, R12 ;  /* 0x000000241c0c723c */ /* 0x044fe6000004180c */
[----:B------:R-:W-:Y:S01]  /*c740*/  FFMA.FTZ R36, R78, R3, -R48 ;  /* 0x000000034e247223 */ /* 0x000fe20000010830 */
[----:B------:R-:W-:Y:S03]  /*c750*/  FADD.FTZ R0, R218, R0 ;  /* 0x00000000da007221 */ /* 0x000fe60000010000 */
[----:B------:R2:W5:Y:S01]  /*c760*/  MUFU.EX2 R132, R36 ;  /* 0x0000002400847308 */ /* 0x0005620000000800 */
[----:B------:R-:W-:Y:S01]  /*c770*/  HMMA.16816.F32.BF16 R16, R28, R38, R16 ;  /* 0x000000261c10723c */ /* 0x000fe20000041810 */
[----:B-1----:R-:W1:Y:S02]  /*c780*/  LDSM.16.MT88.4 R32, [R27+0xc00] ;  /* 0x000c00001b20783b */ /* 0x002e640000004200 */
[----:B------:R-:W-:Y:S01]  /*c790*/  F2FP.BF16.F32.PACK_AB R28, R203, R200 ;  /* 0x000000c8cb1c723e */ /* 0x000fe200000010ff */
[----:B------:R-:W-:Y:S01]  /*c7a0*/  FADD.FTZ R0, R223, R0 ;  /* 0x00000000df007221 */ /* 0x000fe20000010000 */
[----:B------:R-:W-:Y:S02]  /*c7b0*/  F2FP.BF16.F32.PACK_AB R29, R199, R187 ;  /* 0x000000bbc71d723e */ /* 0x000fe400000010ff */
[----:B------:R-:W-:Y:S01]  /*c7c0*/  F2FP.BF16.F32.PACK_AB R30, R206, R204 ;  /* 0x000000ccce1e723e */ /* 0x000fe200000010ff */
[----:B------:R-:W-:Y:S01]  /*c7d0*/  FADD.FTZ R0, R225, R0 ;  /* 0x00000000e1007221 */ /* 0x000fe20000010000 */
[----:B------:R-:W-:Y:S03]  /*c7e0*/  F2FP.BF16.F32.PACK_AB R31, R202, R201 ;  /* 0x000000c9ca1f723e */ /* 0x000fe600000010ff */
[----:B------:R-:W-:Y:S04]  /*c7f0*/  FADD.FTZ R0, R56, R0 ;  /* 0x0000000038007221 */ /* 0x000fe80000010000 */
        /* <DEDUP_REMOVED lines=13> */
[----:B------:R-:W-:Y:S03]  /*c8d0*/  FADD.FTZ R0, R54, R0 ;  /* 0x0000000036007221 */ /* 0x000fe60000010000 */
[----:B------:R1:W2:Y:S01]  /*c8e0*/  MUFU.EX2 R49, R32 ;  /* 0x0000002000317308 */ /* 0x0002a20000000800 */
[----:B------:R-:W-:Y:S01]  /*c8f0*/  HMMA.16816.F32.BF16 R16, R28, R34, R16 ;  /* 0x000000221c10723c */ /* 0x000fe20000041810 */
[----:B---3--:R-:W3:Y:S02]  /*c900*/  LDSM.16.MT88.4 R40, [R27+0x1000] ;  /* 0x001000001b28783b */ /* 0x008ee40000004200 */
[----:B------:R-:W-:Y:S01]  /*c910*/  F2FP.BF16.F32.PACK_AB R28, R212, R208 ;  /* 0x000000d0d41c723e */ /* 0x000fe200000010ff */
[----:B------:R-:W-:Y:S01]  /*c920*/  FADD.FTZ R0, R141, R0 ;  /* 0x000000008d007221 */ /* 0x000fe20000010000 */
[----:B------:R-:W-:Y:S02]  /*c930*/  F2FP.BF16.F32.PACK_AB R29, R207, R205 ;  /* 0x000000cdcf1d723e */ /* 0x000fe400000010ff */
[----:B------:R-:W-:Y:S01]  /*c940*/  F2FP.BF16.F32.PACK_AB R30, R214, R213 ;  /* 0x000000d5d61e723e */ /* 0x000fe200000010ff */
[----:B------:R-:W-:Y:S01]  /*c950*/  FADD.FTZ R0, R53, R0 ;  /* 0x0000000035007221 */ /* 0x000fe20000010000 */
[----:B------:R-:W-:Y:S03]  /*c960*/  F2FP.BF16.F32.PACK_AB R31, R210, R209 ;  /* 0x000000d1d21f723e */ /* 0x000fe600000010ff */
[----:B-----5:R-:W-:Y:S01]  /*c970*/  FADD.FTZ R0, R52, R0 ;  /* 0x0000000034007221 */ /* 0x020fe20000010000 */
[-C--:B-1----:R-:W-:Y:S03]  /*c980*/  FFMA.FTZ R32, R84, R3.reuse, -R46 ;  /* 0x0000000354207223 */ /* 0x082fe6000001082e */
[----:B------:R-:W-:Y:S01]  /*c990*/  FADD.FTZ R0, R137, R0 ;  /* 0x0000000089007221 */ /* 0x000fe20000010000 */
[----:B------:R1:W-:Y:S03]  /*c9a0*/  MUFU.EX2 R127, R32 ;  /* 0x00000020007f7308 */ /* 0x0003e60000000800 */
[----:B------:R-:W-:Y:S04]  /*c9b0*/  FADD.FTZ R0, R132, R0 ;  /* 0x0000000084007221 */ /* 0x000fe80000010000 */
[----:B----4-:R-:W-:Y:S04]  /*c9c0*/  FADD.FTZ R0, R51, R0 ;  /* 0x0000000033007221 */ /* 0x010fe80000010000 */
[----:B------:R-:W-:Y:S01]  /*c9d0*/  FADD.FTZ R0, R126, R0 ;  /* 0x000000007e007221 */ /* 0x000fe20000010000 */
[C---:B--2---:R-:W-:Y:S03]  /*c9e0*/  HMMA.16816.F32.BF16 R4, R28.reuse, R36, R4 ;  /* 0x000000241c04723c */ /* 0x044fe60000041804 */
[-C--:B------:R-:W-:Y:S01]  /*c9f0*/  FFMA.FTZ R36, R86, R3.reuse, -R48 ;  /* 0x0000000356247223 */ /* 0x080fe20000010830 */
[----:B------:R-:W-:Y:S01]  /*ca00*/  FADD.FTZ R0, R49, R0 ;  /* 0x0000000031007221 */ /* 0x000fe20000010000 */
[----:B------:R2:W-:Y:S01]  /*ca10*/  MUFU.EX2 R86, R45 ;  /* 0x0000002d00567308 */ /* 0x0005e20000000800 */
[----:B-1----:R-:W1:Y:S02]  /*ca20*/  LDSM.16.MT88.4 R32, [R2+0x6400] ;  /* 0x006400000220783b */ /* 0x002e640000004200 */
[C---:B------:R-:W-:Y:S07]  /*ca30*/  HMMA.16816.F32.BF16 R8, R28.reuse, R38, R8 ;  /* 0x000000261c08723c */ /* 0x040fee0000041808 */
[----:B------:R4:W5:Y:S01]  /*ca40*/  MUFU.EX2 R50, R36 ;  /* 0x0000002400327308 */ /* 0x0009620000000800 */
[C---:B---3--:R-:W-:Y:S03]  /*ca50*/  HMMA.16816.F32.BF16 R12, R28.reuse, R40, R12 ;  /* 0x000000281c0c723c */ /* 0x048fe6000004180c */
[-C--:B------:R-:W-:Y:S01]  /*ca60*/  FFMA.FTZ R40, R88, R3.reuse, -R46 ;  /* 0x0000000358287223 */ /* 0x080fe2000001082e */
[----:B--2---:R-:W-:Y:S05]  /*ca70*/  FFMA.FTZ R45, R90, R3, -R48 ;  /* 0x000000035a2d7223 */ /* 0x004fea0000010830 */
[----:B------:R2:W-:Y:S01]  /*ca80*/  MUFU.EX2 R87, R40 ;  /* 0x0000002800577308 */ /* 0x0005e20000000800 */
[----:B------:R-:W-:Y:S03]  /*ca90*/  HMMA.16816.F32.BF16 R16, R28, R42, R16 ;  /* 0x0000002a1c10723c */ /* 0x000fe60000041810 */
[----:B------:R-:W-:Y:S02]  /*caa0*/  F2FP.BF16.F32.PACK_AB R28, R220, R216 ;  /* 0x000000d8dc1c723e */ /* 0x000fe400000010ff */
[----:B------:R-:W-:Y:S01]  /*cab0*/  F2FP.BF16.F32.PACK_AB R29, R215, R211 ;  /* 0x000000d3d71d723e */ /* 0x000fe200000010ff */
[----:B----4-:R-:W3:Y:S03]  /*cac0*/  LDSM.16.MT88.4 R36, [R27+0x1400] ;  /* 0x001400001b24783b */ /* 0x010ee60000004200 */
[----:B------:R4:W4:Y:S01]  /*cad0*/  MUFU.EX2 R84, R45 ;  /* 0x0000002d00547308 */ /* 0x0009220000000800 */
[----:B------:R-:W-:Y:S01]  /*cae0*/  F2FP.BF16.F32.PACK_AB R30, R224, R222 ;  /* 0x000000dee01e723e */ /* 0x000fe200000010ff */
[----:B-----5:R-:W-:Y:S01]  /*caf0*/  FADD.FTZ R0, R50, R0 ;  /* 0x0000000032007221 */ /* 0x020fe20000010000 */
[----:B------:R-:W-:Y:S03]  /*cb00*/  F2FP.BF16.F32.PACK_AB R31, R218, R217 ;  /* 0x000000d9da1f723e */ /* 0x000fe600000010ff */
[----:B------:R-:W-:Y:S01]  /*cb10*/  FADD.FTZ R0, R86, R0 ;  /* 0x0000000056007221 */ /* 0x000fe20000010000 */
[-CC-:B--2---:R-:W-:Y:S04]  /*cb20*/  FFMA.FTZ R40, R89, R3.reuse, -R46.reuse ;  /* 0x0000000359287223 */ /* 0x184fe8000001082e */
[----:B------:R2:W-:Y:S01]  /*cb30*/  MUFU.EX2 R85, R40 ;  /* 0x0000002800557308 */ /* 0x0005e20000000800 */
[C---:B-1----:R-:W-:Y:S03]  /*cb40*/  HMMA.16816.F32.BF16 R4, R28.reuse, R32, R4 ;  /* 0x000000201c04723c */ /* 0x042fe60000041804 */
[-C--:B----4-:R-:W-:Y:S01]  /*cb50*/  FFMA.FTZ R45, R92, R3.reuse, -R46 ;  /* 0x000000035c2d7223 */ /* 0x090fe2000001082e */
[-C--:B------:R-:W-:Y:S01]  /*cb60*/  FFMA.FTZ R32, R91, R3.reuse, -R48 ;  /* 0x000000035b207223 */ /* 0x080fe20000010830 */
[----:B------:R-:W-:Y:S04]  /*cb70*/  FADD.FTZ R0, R84, R0 ;  /* 0x0000000054007221 */ /* 0x000fe80000010000 */
[----:B------:R1:W-:Y:S01]  /*cb80*/  MUFU.EX2 R83, R45 ;  /* 0x0000002d00537308 */ /* 0x0003e20000000800 */
[C---:B------:R-:W-:Y:S01]  /*cb90*/  HMMA.16816.F32.BF16 R8, R28.reuse, R34, R8 ;  /* 0x000000221c08723c */ /* 0x040fe20000041808 */
[----:B--2---:R-:W2:Y:S08]  /*cba0*/  LDSM.16.MT88.4 R40, [R2+0x6800] ;  /* 0x006800000228783b */ /* 0x004eb00000004200 */
[----:B------:R4:W5:Y:S01]  /*cbb0*/  MUFU.EX2 R81, R32 ;  /* 0x0000002000517308 */ /* 0x0009620000000800 */
[C---:B---3--:R-:W-:Y:S03]  /*cbc0*/  HMMA.16816.F32.BF16 R12, R28.reuse, R36, R12 ;  /* 0x000000241c0c723c */ /* 0x048fe6000004180c */
[-C--:B------:R-:W-:Y:S01]  /*cbd0*/  FFMA.FTZ R36, R93, R3.reuse, -R46 ;  /* 0x000000035d247223 */ /* 0x080fe2000001082e */
[----:B-1----:R-:W-:Y:S05]  /*cbe0*/  FFMA.FTZ R45, R95, R3, -R48 ;  /* 0x000000035f2d7223 */ /* 0x002fea0000010830 */
[----:B------:R1:W-:Y:S01]  /*cbf0*/  MUFU.EX2 R82, R36 ;  /* 0x0000002400527308 */ /* 0x0003e20000000800 */
[----:B------:R-:W-:Y:S01]  /*cc00*/  HMMA.16816.F32.BF16 R16, R28, R38, R16 ;  /* 0x000000261c10723c */ /* 0x000fe20000041810 */
[----:B----4-:R-:W3:Y:S02]  /*cc10*/  LDSM.16.MT88.4 R32, [R27+0x1800] ;  /* 0x001800001b20783b */ /* 0x010ee40000004200 */
[----:B------:R-:W-:Y:S01]  /*cc20*/  F2FP.BF16.F32.PACK_AB R28, R231, R229 ;  /* 0x000000e5e71c723e */ /* 0x000fe200000010ff */
[----:B-----5:R-:W-:Y:S01]  /*cc30*/  FADD.FTZ R0, R81, R0 ;  /* 0x0000000051007221 */ /* 0x020fe20000010000 */
[----:B------:R-:W-:Y:S04]  /*cc40*/  F2FP.BF16.F32.PACK_AB R29, R225, R223 ;  /* 0x000000dfe11d723e */ /* 0x000fe800000010ff */
[----:B------:R4:W-:Y:S01]  /*cc50*/  MUFU.EX2 R78, R45 ;  /* 0x0000002d004e7308 */ /* 0x0009e20000000800 */
[----:B------:R-:W-:Y:S02]  /*cc60*/  F2FP.BF16.F32.PACK_AB R30, R226, R227 ;  /* 0x000000e3e21e723e */ /* 0x000fe400000010ff */
[----:B------:R-:W-:Y:S01]  /*cc70*/  F2FP.BF16.F32.PACK_AB R31, R221, R56 ;  /* 0x00000038dd1f723e */ /* 0x000fe200000010ff */
[-C--:B-1----:R-:W-:Y:S06]  /*cc80*/  FFMA.FTZ R36, R94, R3.reuse, -R48 ;  /* 0x000000035e247223 */ /* 0x082fec0000010830 */
[----:B------:R1:W5:Y:S01]  /*cc90*/  MUFU.EX2 R77, R36 ;  /* 0x00000024004d7308 */ /* 0x0003620000000800 */
[C---:B--2---:R-:W-:Y:S03]  /*cca0*/  HMMA.16816.F32.BF16 R4, R28.reuse, R40, R4 ;  /* 0x000000281c04723c */ /* 0x044fe60000041804 */
[-CC-:B----4-:R-:W-:Y:S01]  /*ccb0*/  FFMA.FTZ R45, R97, R3.reuse, -R46.reuse ;  /* 0x00000003612d7223 */ /* 0x190fe2000001082e */
[-C--:B------:R-:W-:Y:S05]  /*ccc0*/  FFMA.FTZ R40, R96, R3.reuse, -R46 ;  /* 0x0000000360287223 */ /* 0x080fea000001082e */
[----:B------:R2:W-:Y:S01]  /*ccd0*/  MUFU.EX2 R80, R45 ;  /* 0x0000002d00507308 */ /* 0x0005e20000000800 */
[C---:B------:R-:W-:Y:S01]  /*cce0*/  HMMA.16816.F32.BF16 R8, R28.reuse, R42, R8 ;  /* 0x0000002a1c08723c */ /* 0x040fe20000041808 */
[----:B-1----:R-:W1:Y:S08]  /*ccf0*/  LDSM.16.MT88.4 R36, [R2+0x6c00] ;  /* 0x006c00000224783b */ /* 0x002e700000004200 */
[----:B------:R4:W-:Y:S01]  /*cd00*/  MUFU.EX2 R79, R40 ;  /* 0x00000028004f7308 */ /* 0x0009e20000000800 */
[----:B-----5:R-:W-:Y:S01]  /*cd10*/  FADD.FTZ R0, R77, R0 ;  /* 0x000000004d007221 */ /* 0x020fe20000010000 */
[C---:B---3--:R-:W-:Y:S03]  /*cd20*/  HMMA.16816.F32.BF16 R12, R28.reuse, R32, R12 ;  /* 0x000000201c0c723c */ /* 0x048fe6000004180c */
[-C--:B------:R-:W-:Y:S01]  /*cd30*/  FFMA.FTZ R32, R98, R3.reuse, -R48 ;  /* 0x0000000362207223 */ /* 0x080fe20000010830 */
[----:B------:R-:W-:Y:S01]  /*cd40*/  FADD.FTZ R0, R78, R0 ;  /* 0x000000004e007221 */ /* 0x000fe20000010000 */
[----:B--2---:R-:W-:Y:S03]  /*cd50*/  FFMA.FTZ R45, R99, R3, -R48 ;  /* 0x00000003632d7223 */ /* 0x004fe60000010830 */
[----:B------:R2:W3:Y:S01]  /*cd60*/  MUFU.EX2 R74, R32 ;  /* 0x00000020004a7308 */ /* 0x0004e20000000800 */
[----:B------:R-:W-:Y:S03]  /*cd70*/  HMMA.16816.F32.BF16 R16, R28, R34, R16 ;  /* 0x000000221c10723c */ /* 0x000fe60000041810 */
[----:B------:R-:W-:Y:S02]  /*cd80*/  F2FP.BF16.F32.PACK_AB R31, R54, R143 ;  /* 0x0000008f361f723e */ /* 0x000fe400000010ff */
[----:B------:R-:W-:Y:S01]  /*cd90*/  F2FP.BF16.F32.PACK_AB R28, R230, R228 ;  /* 0x000000e4e61c723e */ /* 0x000fe200000010ff */
[----:B----4-:R-:W4:Y:S03]  /*cda0*/  LDSM.16.MT88.4 R40, [R27+0x1c00] ;  /* 0x001c00001b28783b */ /* 0x010f260000004200 */
[----:B------:R5:W4:Y:S01]  /*cdb0*/  MUFU.EX2 R73, R45 ;  /* 0x0000002d00497308 */ /* 0x000b220000000800 */
[----:B------:R-:W-:Y:S02]  /*cdc0*/  F2FP.BF16.F32.PACK_AB R29, R55, R169 ;  /* 0x000000a9371d723e */ /* 0x000fe400000010ff */
[----:B------:R-:W-:Y:S02]  /*cdd0*/  F2FP.BF16.F32.PACK_AB R30, R164, R219 ;  /* 0x000000dba41e723e */ /* 0x000fe400000010ff */
[----:B--2---:R-:W2:Y:S01]  /*cde0*/  LDSM.16.MT88.4 R32, [R2+0x7000] ;  /* 0x007000000220783b */ /* 0x004ea20000004200 */
[----:B---3--:R-:W-:Y:S01]  /*cdf0*/  FADD.FTZ R0, R74, R0 ;  /* 0x000000004a007221 */ /* 0x008fe20000010000 */
[-CC-:B-----5:R-:W-:Y:S03]  /*ce00*/  FFMA.FTZ R45, R100, R3.reuse, -R46.reuse ;  /* 0x00000003642d7223 */ /* 0x1a0fe6000001082e */
[C---:B-1----:R-:W-:Y:S01]  /*ce10*/  HMMA.16816.F32.BF16 R4, R28.reuse, R36, R4 ;  /* 0x000000241c04723c */ /* 0x042fe20000041804 */
[----:B------:R1:W-:Y:S02]  /*ce20*/  MUFU.EX2 R76, R45 ;  /* 0x0000002d004c7308 */ /* 0x0003e40000000800 */
[-C--:B------:R-:W-:Y:S05]  /*ce30*/  FFMA.FTZ R36, R101, R3.reuse, -R46 ;  /* 0x0000000365247223 */ /* 0x080fea000001082e */
[C---:B------:R-:W-:Y:S03]  /*ce40*/  HMMA.16816.F32.BF16 R8, R28.reuse, R38, R8 ;  /* 0x000000261c08723c */ /* 0x040fe60000041808 */
[----:B------:R3:W5:Y:S05]  /*ce50*/  MUFU.EX2 R75, R36 ;  /* 0x00000024004b7308 */ /* 0x00076a0000000800 */
[C---:B----4-:R-:W-:Y:S03]  /*ce60*/  HMMA.16816.F32.BF16 R12, R28.reuse, R40, R12 ;  /* 0x000000281c0c723c */ /* 0x050fe6000004180c */
[-CC-:B-1----:R-:W-:Y:S01]  /*ce70*/  FFMA.FTZ R45, R102, R3.reuse, -R48.reuse ;  /* 0x00000003662d7223 */ /* 0x182fe20000010830 */
[----:B------:R-:W-:Y:S03]  /*ce80*/  FFMA.FTZ R40, R103, R3, -R48 ;  /* 0x0000000367287223 */ /* 0x000fe60000010830 */
[----:B------:R1:W-:Y:S01]  /*ce90*/  MUFU.EX2 R72, R45 ;  /* 0x0000002d00487308 */ /* 0x0003e20000000800 */
[----:B------:R-:W-:Y:S01]  /*cea0*/  HMMA.16816.F32.BF16 R16, R28, R42, R16 ;  /* 0x0000002a1c10723c */ /* 0x000fe20000041810 */
[----:B---3--:R-:W3:Y:S02]  /*ceb0*/  LDSM.16.MT88.4 R36, [R27+0x2000] ;  /* 0x002000001b24783b */ /* 0x008ee40000004200 */
[----:B------:R-:W-:Y:S02]  /*cec0*/  F2FP.BF16.F32.PACK_AB R28, R142, R144 ;  /* 0x000000908e1c723e */ /* 0x000fe400000010ff */
[----:B------:R-:W-:Y:S04]  /*ced0*/  F2FP.BF16.F32.PACK_AB R29, R53, R141 ;  /* 0x0000008d351d723e */ /* 0x000fe800000010ff */
[----:B------:R4:W5:Y:S01]  /*cee0*/  MUFU.EX2 R71, R40 ;  /* 0x0000002800477308 */ /* 0x0009620000000800 */
[----:B------:R-:W-:Y:S02]  /*cef0*/  F2FP.BF16.F32.PACK_AB R30, R139, R140 ;  /* 0x0000008c8b1e723e */ /* 0x000fe400000010ff */
[----:B------:R-:W-:Y:S01]  /*cf00*/  F2FP.BF16.F32.PACK_AB R31, R137, R52 ;  /* 0x00000034891f723e */ /* 0x000fe200000010ff */
[-CC-:B-1----:R-:W-:Y:S06]  /*cf10*/  FFMA.FTZ R45, R105, R3.reuse, -R46.reuse ;  /* 0x00000003692d7223 */ /* 0x182fec000001082e */
[C---:B--2---:R-:W-:Y:S01]  /*cf20*/  HMMA.16816.F32.BF16 R4, R28.reuse, R32, R4 ;  /* 0x000000201c04723c */ /* 0x044fe20000041804 */
[----:B------:R1:W-:Y:S02]  /*cf30*/  MUFU.EX2 R69, R45 ;  /* 0x0000002d00457308 */ /* 0x0003e40000000800 */
[----:B------:R-:W-:Y:S01]  /*cf40*/  FADD.FTZ R32, R182, R47 ;  /* 0x0000002fb6207221 */ /* 0x000fe20000010000 */
[-C--:B----4-:R-:W-:Y:S04]  /*cf50*/  FFMA.FTZ R40, R104, R3.reuse, -R46 ;  /* 0x0000000368287223 */ /* 0x090fe8000001082e */
[C---:B------:R-:W-:Y:S03]  /*cf60*/  HMMA.16816.F32.BF16 R8, R28.reuse, R34, R8 ;  /* 0x000000221c08723c */ /* 0x040fe60000041808 */
[----:B------:R2:W4:Y:S01]  /*cf70*/  MUFU.EX2 R70, R40 ;  /* 0x0000002800467308 */ /* 0x0005220000000800 */
[----:B------:R-:W-:Y:S04]  /*cf80*/  FADD.FTZ R32, R184, R32 ;  /* 0x00000020b8207221 */ /* 0x000fe80000010000 */
[----:B------:R-:W-:Y:S02]  /*cf90*/  FADD.FTZ R20, R180, R32 ;  /* 0x00000020b4147221 */ /* 0x000fe40000010000 */
[----:B------:R-:W-:Y:S03]  /*cfa0*/  LDSM.16.MT88.4 R32, [R27+0x2400] ;  /* 0x002400001b20783b */ /* 0x000fe60000004200 */
[----:B------:R5:W-:Y:S01]  /*cfb0*/  MUFU.EX2 R47, R23 ;  /* 0x00000017002f7308 */ /* 0x000be20000000800 */
[-C--:B-1----:R-:W-:Y:S01]  /*cfc0*/  FFMA.FTZ R45, R107, R3.reuse, -R48 ;  /* 0x000000036b2d7223 */ /* 0x082fe20000010830 */
[----:B------:R-:W-:Y:S01]  /*cfd0*/  FADD.FTZ R20, R179, R20 ;  /* 0x00000014b3147221 */ /* 0x000fe20000010000 */
[C---:B---3--:R-:W-:Y:S07]  /*cfe0*/  HMMA.16816.F32.BF16 R12, R28.reuse, R36, R12 ;  /* 0x000000241c0c723c */ /* 0x048fee000004180c */
[----:B------:R1:W3:Y:S01]  /*cff0*/  MUFU.EX2 R67, R45 ;  /* 0x0000002d00437308 */ /* 0x0002e20000000800 */
[----:B--2---:R-:W2:Y:S01]  /*d000*/  LDSM.16.MT88.4 R40, [R2+0x7400] ;  /* 0x007400000228783b */ /* 0x004ea20000004200 */
[-C--:B------:R-:W-:Y:S01]  /*d010*/  FFMA.FTZ R36, R108, R3.reuse, -R46 ;  /* 0x000000036c247223 */ /* 0x080fe2000001082e */
[----:B------:R-:W-:Y:S01]  /*d020*/  FADD.FTZ R20, R162, R20 ;  /* 0x00000014a2147221 */ /* 0x000fe20000010000 */
[----:B------:R-:W-:Y:S06]  /*d030*/  HMMA.16816.F32.BF16 R16, R28, R38, R16 ;  /* 0x000000261c10723c */ /* 0x000fec0000041810 */
[----:B------:R4:W-:Y:S01]  /*d040*/  MUFU.EX2 R66, R36 ;  /* 0x0000002400427308 */ /* 0x0009e20000000800 */
[----:B------:R-:W-:Y:S01]  /*d050*/  F2FP.BF16.F32.PACK_AB R28, R136, R138 ;  /* 0x0000008a881c723e */ /* 0x000fe200000010ff */
[----:B------:R-:W-:Y:S01]  /*d060*/  FADD.FTZ R20, R161, R20 ;  /* 0x00000014a1147221 */ /* 0x000fe20000010000 */
[----:B------:R-:W-:Y:S01]  /*d070*/  F2FP.BF16.F32.PACK_AB R29, R51, R132 ;  /* 0x00000084331d723e */ /* 0x000fe200000010ff */
[----:B-----5:R-:W-:Y:S01]  /*d080*/  FFMA.FTZ R23, R128, R3, -R46 ;  /* 0x0000000380177223 */ /* 0x020fe2000001082e */
[----:B------:R-:W-:Y:S01]  /*d090*/  F2FP.BF16.F32.PACK_AB R30, R131, R133 ;  /* 0x00000085831e723e */ /* 0x000fe200000010ff */
[----:B------:R-:W-:Y:S01]  /*d0a0*/  FADD.FTZ R20, R154, R20 ;  /* 0x000000149a147221 */ /* 0x000fe20000010000 */
[----:B------:R-:W-:Y:S01]  /*d0b0*/  F2FP.BF16.F32.PACK_AB R31, R49, R126 ;  /* 0x0000007e311f723e */ /* 0x000fe200000010ff */
[----:B-1----:R-:W-:Y:S02]  /*d0c0*/  FFMA.FTZ R45, R109, R3, -R46 ;  /* 0x000000036d2d7223 */ /* 0x002fe4000001082e */
[----:B------:R-:W-:Y:S01]  /*d0d0*/  FADD.FTZ R20, R188, R20 ;  /* 0x00000014bc147221 */ /* 0x000fe20000010000 */
[----:B------:R-:W-:Y:S01]  /*d0e0*/  MUFU.EX2 R23, R23 ;  /* 0x0000001700177308 */ /* 0x000fe20000000800 */
[----:B------:R-:W-:Y:S02]  /*d0f0*/  MOV R132, R21 ;  /* 0x0000001500847202 */ /* 0x000fe40000000f00 */
[----:B------:R-:W-:Y:S01]  /*d100*/  FADD.FTZ R20, R197, R20 ;  /* 0x00000014c5147221 */ /* 0x000fe20000010000 */
[----:B----4-:R-:W1:Y:S03]  /*d110*/  LDSM.16.MT88.4 R36, [R2+0x7800] ;  /* 0x007800000224783b */ /* 0x010e660000004200 */
[----:B------:R-:W-:Y:S03]  /*d120*/  FADD.FTZ R20, R198, R20 ;  /* 0x00000014c6147221 */ /* 0x000fe60000010000 */
[----:B------:R4:W5:Y:S01]  /*d130*/  MUFU.EX2 R65, R45 ;  /* 0x0000002d00417308 */ /* 0x0009620000000800 */
[----:B------:R-:W-:Y:S04]  /*d140*/  FADD.FTZ R20, R200, R20 ;  /* 0x00000014c8147221 */ /* 0x000fe80000010000 */
[----:B------:R-:W-:Y:S04]  /*d150*/  FADD.FTZ R20, R203, R20 ;  /* 0x00000014cb147221 */ /* 0x000fe80000010000 */
[----:B------:R-:W-:Y:S01]  /*d160*/  FADD.FTZ R20, R204, R20 ;  /* 0x00000014cc147221 */ /* 0x000fe20000010000 */
[C---:B--2---:R-:W-:Y:S03]  /*d170*/  HMMA.16816.F32.BF16 R4, R28.reuse, R40, R4 ;  /* 0x000000281c04723c */ /* 0x044fe60000041804 */
[-CC-:B----4-:R-:W-:Y:S01]  /*d180*/  FFMA.FTZ R45, R111, R3.reuse, -R48.reuse ;  /* 0x000000036f2d7223 */ /* 0x190fe20000010830 */
[-C--:B------:R-:W-:Y:S01]  /*d190*/  FFMA.FTZ R40, R110, R3.reuse, -R48 ;  /* 0x000000036e287223 */ /* 0x080fe20000010830 */
[----:B------:R-:W-:Y:S02]  /*d1a0*/  FADD.FTZ R20, R206, R20 ;  /* 0x00000014ce147221 */ /* 0x000fe40000010000 */
[----:B------:R2:W-:Y:S01]  /*d1b0*/  MUFU.EX2 R63, R45 ;  /* 0x0000002d003f7308 */ /* 0x0005e20000000800 */
[C---:B------:R-:W-:Y:S03]  /*d1c0*/  HMMA.16816.F32.BF16 R8, R28.reuse, R42, R8 ;  /* 0x0000002a1c08723c */ /* 0x040fe60000041808 */
[----:B------:R-:W-:Y:S06]  /*d1d0*/  FADD.FTZ R20, R208, R20 ;  /* 0x00000014d0147221 */ /* 0x000fec0000010000 */
[----:B------:R4:W5:Y:S01]  /*d1e0*/  MUFU.EX2 R64, R40 ;  /* 0x0000002800407308 */ /* 0x0009620000000800 */
[C---:B------:R-:W-:Y:S03]  /*d1f0*/  HMMA.16816.F32.BF16 R12, R28.reuse, R32, R12 ;  /* 0x000000201c0c723c */ /* 0x040fe6000004180c */
[-C--:B------:R-:W-:Y:S01]  /*d200*/  FFMA.FTZ R32, R112, R3.reuse, -R46 ;  /* 0x0000000370207223 */ /* 0x080fe2000001082e */
[----:B------:R-:W-:Y:S05]  /*d210*/  FADD.FTZ R20, R212, R20 ;  /* 0x00000014d4147221 */ /* 0x000fea0000010000 */
[----:B------:R3:W-:Y:S01]  /*d220*/  MUFU.EX2 R62, R32 ;  /* 0x00000020003e7308 */ /* 0x0007e20000000800 */
[----:B------:R-:W-:Y:S03]  /*d230*/  HMMA.16816.F32.BF16 R16, R28, R34, R16 ;  /* 0x000000221c10723c */ /* 0x000fe60000041810 */
[----:B--2---:R-:W-:Y:S01]  /*d240*/  FFMA.FTZ R45, R113, R3, -R46 ;  /* 0x00000003712d7223 */ /* 0x004fe2000001082e */
[----:B------:R-:W-:Y:S01]  /*d250*/  F2FP.BF16.F32.PACK_AB R28, R130, R127 ;  /* 0x0000007f821c723e */ /* 0x000fe200000010ff */
[----:B------:R-:W-:Y:S01]  /*d260*/  FADD.FTZ R20, R213, R20 ;  /* 0x00000014d5147221 */ /* 0x000fe20000010000 */
[----:B------:R-:W-:Y:S03]  /*d270*/  F2FP.BF16.F32.PACK_AB R29, R86, R50 ;  /* 0x00000032561d723e */ /* 0x000fe600000010ff */
[----:B------:R2:W5:Y:S01]  /*d280*/  MUFU.EX2 R61, R45 ;  /* 0x0000002d003d7308 */ /* 0x0005620000000800 */
[----:B----4-:R-:W4:Y:S01]  /*d290*/  LDSM.16.MT88.4 R40, [R27+0x2800] ;  /* 0x002800001b28783b */ /* 0x010f220000004200 */
[----:B------:R-:W-:Y:S01]  /*d2a0*/  F2FP.BF16.F32.PACK_AB R30, R85, R87 ;  /* 0x00000057551e723e */ /* 0x000fe200000010ff */
[----:B------:R-:W-:Y:S01]  /*d2b0*/  FADD.FTZ R20, R214, R20 ;  /* 0x00000014d6147221 */ /* 0x000fe20000010000 */
[----:B------:R-:W-:Y:S03]  /*d2c0*/  F2FP.BF16.F32.PACK_AB R31, R81, R84 ;  /* 0x00000054511f723e */ /* 0x000fe600000010ff */
[----:B------:R-:W-:Y:S02]  /*d2d0*/  FADD.FTZ R20, R216, R20 ;  /* 0x00000014d8147221 */ /* 0x000fe40000010000 */
[----:B---3--:R-:W3:Y:S02]  /*d2e0*/  LDSM.16.MT88.4 R32, [R2+0x7c00] ;  /* 0x007c00000220783b */ /* 0x008ee40000004200 */
[C---:B-1----:R-:W-:Y:S03]  /*d2f0*/  HMMA.16816.F32.BF16 R4, R28.reuse, R36, R4 ;  /* 0x000000241c04723c */ /* 0x042fe60000041804 */
[-C--:B------:R-:W-:Y:S01]  /*d300*/  FFMA.FTZ R36, R114, R3.reuse, -R48 ;  /* 0x0000000372247223 */ /* 0x080fe20000010830 */
[----:B------:R-:W-:Y:S01]  /*d310*/  FADD.FTZ R20, R220, R20 ;  /* 0x00000014dc147221 */ /* 0x000fe20000010000 */
[-C--:B--2---:R-:W-:Y:S02]  /*d320*/  FFMA.FTZ R45, R115, R3.reuse, -R48 ;  /* 0x00000003732d7223 */ /* 0x084fe40000010830 */
[----:B------:R1:W-:Y:S01]  /*d330*/  MUFU.EX2 R60, R36 ;  /* 0x00000024003c7308 */ /* 0x0003e20000000800 */
[C---:B------:R-:W-:Y:S03]  /*d340*/  HMMA.16816.F32.BF16 R8, R28.reuse, R38, R8 ;  /* 0x000000261c08723c */ /* 0x040fe60000041808 */
[----:B------:R-:W-:Y:S06]  /*d350*/  FADD.FTZ R20, R222, R20 ;  /* 0x00000014de147221 */ /* 0x000fec0000010000 */
[----:B------:R2:W5:Y:S01]  /*d360*/  MUFU.EX2 R59, R45 ;  /* 0x0000002d003b7308 */ /* 0x0005620000000800 */
[----:B------:R-:W-:Y:S04]  /*d370*/  FADD.FTZ R20, R224, R20 ;  /* 0x00000014e0147221 */ /* 0x000fe80000010000 */
[----:B------:R-:W-:Y:S01]  /*d380*/  FADD.FTZ R20, R229, R20 ;  /* 0x00000014e5147221 */ /* 0x000fe20000010000 */
[----:B-1----:R-:W1:Y:S03]  /*d390*/  LDSM.16.MT88.4 R36, [R27+0x2c00] ;  /* 0x002c00001b24783b */ /* 0x002e660000004200 */
[----:B------:R-:W-:Y:S04]  /*d3a0*/  FADD.FTZ R20, R231, R20 ;  /* 0x00000014e7147221 */ /* 0x000fe80000010000 */
[----:B------:R-:W-:Y:S01]  /*d3b0*/  FADD.FTZ R20, R227, R20 ;  /* 0x00000014e3147221 */ /* 0x000fe20000010000 */
[C---:B----4-:R-:W-:Y:S03]  /*d3c0*/  HMMA.16816.F32.BF16 R12, R28.reuse, R40, R12 ;  /* 0x000000281c0c723c */ /* 0x050fe6000004180c */
[-CC-:B--2---:R-:W-:Y:S01]  /*d3d0*/  FFMA.FTZ R45, R117, R3.reuse, -R46.reuse ;  /* 0x00000003752d7223 */ /* 0x184fe2000001082e */
[----:B------:R-:W-:Y:S01]  /*d3e0*/  FFMA.FTZ R40, R116, R3, -R46 ;  /* 0x0000000374287223 */ /* 0x000fe2000001082e */
[----:B------:R-:W-:Y:S02]  /*d3f0*/  FADD.FTZ R20, R226, R20 ;  /* 0x00000014e2147221 */ /* 0x000fe40000010000 */
[----:B------:R2:W-:Y:S01]  /*d400*/  MUFU.EX2 R57, R45 ;  /* 0x0000002d00397308 */ /* 0x0005e20000000800 */
[----:B------:R-:W-:Y:S03]  /*d410*/  HMMA.16816.F32.BF16 R16, R28, R42, R16 ;  /* 0x0000002a1c10723c */ /* 0x000fe60000041810 */
[----:B------:R-:W-:Y:S01]  /*d420*/  F2FP.BF16.F32.PACK_AB R28, R82, R83 ;  /* 0x00000053521c723e */ /* 0x000fe200000010ff */
[----:B------:R-:W-:Y:S01]  /*d430*/  FADD.FTZ R20, R228, R20 ;  /* 0x00000014e4147221 */ /* 0x000fe20000010000 */
[----:B------:R-:W-:Y:S04]  /*d440*/  F2FP.BF16.F32.PACK_AB R29, R78, R77 ;  /* 0x0000004d4e1d723e */ /* 0x000fe800000010ff */
[----:B------:R4:W-:Y:S01]  /*d450*/  MUFU.EX2 R58, R40 ;  /* 0x00000028003a7308 */ /* 0x0009e20000000800 */
[----:B------:R-:W-:Y:S01]  /*d460*/  F2FP.BF16.F32.PACK_AB R30, R80, R79 ;  /* 0x0000004f501e723e */ /* 0x000fe200000010ff */
[----:B------:R-:W-:Y:S01]  /*d470*/  FADD.FTZ R20, R230, R20 ;  /* 0x00000014e6147221 */ /* 0x000fe20000010000 */
[----:B------:R-:W-:Y:S03]  /*d480*/  F2FP.BF16.F32.PACK_AB R31, R73, R74 ;  /* 0x0000004a491f723e */ /* 0x000fe600000010ff */
[----:B------:R-:W-:Y:S01]  /*d490*/  FADD.FTZ R20, R219, R20 ;  /* 0x00000014db147221 */ /* 0x000fe20000010000 */
[-CC-:B--2---:R-:W-:Y:S03]  /*d4a0*/  FFMA.FTZ R45, R119, R3.reuse, -R48.reuse ;  /* 0x00000003772d7223 */ /* 0x184fe60000010830 */
[C---:B---3--:R-:W-:Y:S03]  /*d4b0*/  HMMA.16816.F32.BF16 R4, R28.reuse, R32, R4 ;  /* 0x000000201c04723c */ /* 0x048fe60000041804 */
[-C--:B------:R-:W-:Y:S01]  /*d4c0*/  FFMA.FTZ R32, R118, R3.reuse, -R48 ;  /* 0x0000000376207223 */ /* 0x080fe20000010830 */
[----:B------:R2:W-:Y:S01]  /*d4d0*/  MUFU.EX2 R55, R45 ;  /* 0x0000002d00377308 */ /* 0x0005e20000000800 */
[----:B------:R-:W-:Y:S01]  /*d4e0*/  FADD.FTZ R20, R164, R20 ;  /* 0x00000014a4147221 */ /* 0x000fe20000010000 */
[----:B----4-:R-:W3:Y:S02]  /*d4f0*/  LDSM.16.MT88.4 R40, [R2+0x8000] ;  /* 0x008000000228783b */ /* 0x010ee40000004200 */
[C---:B------:R-:W-:Y:S03]  /*d500*/  HMMA.16816.F32.BF16 R8, R28.reuse, R34, R8 ;  /* 0x000000221c08723c */ /* 0x040fe60000041808 */
[----:B------:R-:W-:Y:S03]  /*d510*/  FADD.FTZ R20, R144, R20 ;  /* 0x0000001490147221 */ /* 0x000fe60000010000 */
[----:B------:R4:W-:Y:S01]  /*d520*/  MUFU.EX2 R56, R32 ;  /* 0x0000002000387308 */ /* 0x0009e20000000800 */
[----:B------:R-:W-:Y:S01]  /*d530*/  FADD.FTZ R20, R142, R20 ;  /* 0x000000148e147221 */ /* 0x000fe20000010000 */
[C---:B-1----:R-:W-:Y:S03]  /*d540*/  HMMA.16816.F32.BF16 R12, R28.reuse, R36, R12 ;  /* 0x000000241c0c723c */ /* 0x042fe6000004180c */
[-C--:B------:R-:W-:Y:S01]  /*d550*/  FFMA.FTZ R36, R120, R3.reuse, -R46 ;  /* 0x0000000378247223 */ /* 0x080fe2000001082e */
[----:B------:R-:W-:Y:S01]  /*d560*/  FADD.FTZ R20, R140, R20 ;  /* 0x000000148c147221 */ /* 0x000fe20000010000 */
[-C--:B--2---:R-:W-:Y:S01]  /*d570*/  FFMA.FTZ R45, R121, R3.reuse, -R46 ;  /* 0x00000003792d7223 */ /* 0x084fe2000001082e */
[----:B------:R-:W-:Y:S02]  /*d580*/  LDSM.16.MT88.4 R140, [R2+0x8c00] ;  /* 0x008c0000028c783b */ /* 0x000fe40000004200 */
[----:B------:R1:W-:Y:S01]  /*d590*/  MUFU.EX2 R54, R36 ;  /* 0x0000002400367308 */ /* 0x0003e20000000800 */
[----:B------:R-:W-:Y:S03]  /*d5a0*/  HMMA.16816.F32.BF16 R16, R28, R38, R16 ;  /* 0x000000261c10723c */ /* 0x000fe60000041810 */
[----:B------:R-:W-:Y:S01]  /*d5b0*/  F2FP.BF16.F32.PACK_AB R28, R75, R76 ;  /* 0x0000004c4b1c723e */ /* 0x000fe200000010ff */
[----:B------:R-:W-:Y:S01]  /*d5c0*/  FADD.FTZ R20, R139, R20 ;  /* 0x000000148b147221 */ /* 0x000fe20000010000 */
[----:B------:R-:W-:Y:S01]  /*d5d0*/  F2FP.BF16.F32.PACK_AB R29, R71, R72 ;  /* 0x00000048471d723e */ /* 0x000fe200000010ff */
[----:B----4-:R-:W2:Y:S03]  /*d5e0*/  LDSM.16.MT88.4 R32, [R27+0x3000] ;  /* 0x003000001b20783b */ /* 0x010ea60000004200 */
[----:B------:R4:W-:Y:S01]  /*d5f0*/  MUFU.EX2 R53, R45 ;  /* 0x0000002d00357308 */ /* 0x0009e20000000800 */
[----:B------:R-:W-:Y:S01]  /*d600*/  F2FP.BF16.F32.PACK_AB R30, R69, R70 ;  /* 0x00000046451e723e */ /* 0x000fe200000010ff */
[----:B------:R-:W-:Y:S01]  /*d610*/  FADD.FTZ R20, R138, R20 ;  /* 0x000000148a147221 */ /* 0x000fe20000010000 */
[----:B------:R-:W-:Y:S03]  /*d620*/  F2FP.BF16.F32.PACK_AB R31, R67, R68 ;  /* 0x00000044431f723e */ /* 0x000fe600000010ff */
[----:B------:R-:W-:Y:S01]  /*d630*/  FADD.FTZ R20, R136, R20 ;  /* 0x0000001488147221 */ /* 0x000fe20000010000 */
[----:B-1----:R-:W1:Y:S03]  /*d640*/  LDSM.16.MT88.4 R36, [R2+0x8400] ;  /* 0x008400000224783b */ /* 0x002e660000004200 */
[----:B------:R-:W-:Y:S01]  /*d650*/  FADD.FTZ R20, R133, R20 ;  /* 0x0000001485147221 */ /* 0x000fe20000010000 */
[----:B------:R-:W-:Y:S01]  /*d660*/  MOV R133, R22 ;  /* 0x0000001600857202 */ /* 0x000fe20000000f00 */
[C---:B---3--:R-:W-:Y:S03]  /*d670*/  HMMA.16816.F32.BF16 R4, R28.reuse, R40, R4 ;  /* 0x000000281c04723c */ /* 0x048fe60000041804 */
[-CC-:B----4-:R-:W-:Y:S01]  /*d680*/  FFMA.FTZ R45, R123, R3.reuse, -R48.reuse ;  /* 0x000000037b2d7223 */ /* 0x190fe20000010830 */
[-CC-:B------:R-:W-:Y:S01]  /*d690*/  FFMA.FTZ R40, R122, R3.reuse, -R48.reuse ;  /* 0x000000037a287223 */ /* 0x180fe20000010830 */
[-C--:B------:R-:W-:Y:S02]  /*d6a0*/  FFMA.FTZ R48, R26, R3.reuse, -R48 ;  /* 0x000000031a307223 */ /* 0x080fe40000010830 */
[----:B------:R3:W-:Y:S01]  /*d6b0*/  MUFU.EX2 R51, R45 ;  /* 0x0000002d00337308 */ /* 0x0007e20000000800 */
[C---:B------:R-:W-:Y:S09]  /*d6c0*/  HMMA.16816.F32.BF16 R8, R28.reuse, R42, R8 ;  /* 0x0000002a1c08723c */ /* 0x040ff20000041808 */
[----:B------:R4:W-:Y:S01]  /*d6d0*/  MUFU.EX2 R52, R40 ;  /* 0x0000002800347308 */ /* 0x0009e20000000800 */
[C---:B--2---:R-:W-:Y:S09]  /*d6e0*/  HMMA.16816.F32.BF16 R12, R28.reuse, R32, R12 ;  /* 0x000000201c0c723c */ /* 0x044ff2000004180c */
[----:B------:R-:W-:Y:S01]  /*d6f0*/  MUFU.EX2 R48, R48 ;  /* 0x0000003000307308 */ /* 0x000fe20000000800 */
[----:B---3--:R-:W-:Y:S01]  /*d700*/  FADD.FTZ R45, R131, R20 ;  /* 0x00000014832d7221 */ /* 0x008fe20000010000 */
[-CC-:B------:R-:W-:Y:S01]  /*d710*/  FFMA.FTZ R32, R124, R3.reuse, -R46.reuse ;  /* 0x000000037c207223 */ /* 0x180fe2000001082e */
[-CC-:B------:R-:W-:Y:S01]  /*d720*/  FFMA.FTZ R20, R125, R3.reuse, -R46.reuse ;  /* 0x000000037d147223 */ /* 0x180fe2000001082e */
[----:B------:R-:W-:Y:S01]  /*d730*/  FFMA.FTZ R46, R129, R3, -R46 ;  /* 0x00000003812e7223 */ /* 0x000fe2000001082e */
[----:B------:R-:W-:Y:S01]  /*d740*/  FADD.FTZ R45, R127, R45 ;  /* 0x0000002d7f2d7221 */ /* 0x000fe20000010000 */
[----:B------:R-:W-:Y:S04]  /*d750*/  HMMA.16816.F32.BF16 R16, R28, R34, R16 ;  /* 0x000000221c10723c */ /* 0x000fe80000041810 */
[----:B------:R2:W-:Y:S01]  /*d760*/  MUFU.EX2 R49, R32 ;  /* 0x0000002000317308 */ /* 0x0005e20000000800 */
[----:B----4-:R-:W3:Y:S01]  /*d770*/  LDSM.16.MT88.4 R40, [R27+0x3400] ;  /* 0x003400001b28783b */ /* 0x010ee20000004200 */
[----:B-----5:R-:W-:Y:S02]  /*d780*/  F2FP.BF16.F32.PACK_AB R28, R65, R66 ;  /* 0x00000042411c723e */ /* 0x020fe400000010ff */
[----:B------:R-:W-:Y:S02]  /*d790*/  F2FP.BF16.F32.PACK_AB R29, R63, R64 ;  /* 0x000000403f1d723e */ /* 0x000fe400000010ff */
[----:B------:R-:W-:Y:S04]  /*d7a0*/  F2FP.BF16.F32.PACK_AB R30, R61, R62 ;  /* 0x0000003e3d1e723e */ /* 0x000fe800000010ff */
[----:B------:R4:W5:Y:S01]  /*d7b0*/  MUFU.EX2 R50, R20 ;  /* 0x0000001400327308 */ /* 0x0009620000000800 */
[----:B------:R-:W-:Y:S07]  /*d7c0*/  F2FP.BF16.F32.PACK_AB R31, R59, R60 ;  /* 0x0000003c3b1f723e */ /* 0x000fee00000010ff */
[C---:B-1----:R-:W-:Y:S01]  /*d7d0*/  HMMA.16816.F32.BF16 R4, R28.reuse, R36, R4 ;  /* 0x000000241c04723c */ /* 0x042fe20000041804 */
[----:B--2---:R1:W2:Y:S01]  /*d7e0*/  LDSM.16.MT88.4 R32, [R2+0x8800] ;  /* 0x008800000220783b */ /* 0x0042a20000004200 */
[----:B------:R-:W3:Y:S06]  /*d7f0*/  MUFU.EX2 R46, R46 ;  /* 0x0000002e002e7308 */ /* 0x000eec0000000800 */
[C---:B------:R-:W-:Y:S01]  /*d800*/  HMMA.16816.F32.BF16 R8, R28.reuse, R38, R8 ;  /* 0x000000261c08723c */ /* 0x040fe20000041808 */
[----:B------:R-:W2:Y:S02]  /*d810*/  LDSM.16.MT88.4 R36, [R27+0x3800] ;  /* 0x003800001b24783b */ /* 0x000ea40000004200 */
[----:B----4-:R-:W-:Y:S01]  /*d820*/  FADD.FTZ R20, R130, R45 ;  /* 0x0000002d82147221 */ /* 0x010fe20000010000 */
[----:B-----5:R-:W-:Y:S01]  /*d830*/  F2FP.BF16.F32.PACK_AB R148, R50, R49 ;  /* 0x000000313294723e */ /* 0x020fe200000010ff */
[----:B------:R-:W4:Y:S02]  /*d840*/  MUFU.EX2 R45, R24 ;  /* 0x00000018002d7308 */ /* 0x000f240000000800 */
[----:B------:R-:W-:Y:S04]  /*d850*/  FADD.FTZ R20, R87, R20 ;  /* 0x0000001457147221 */ /* 0x000fe80000010000 */
[----:B------:R-:W-:Y:S01]  /*d860*/  FADD.FTZ R20, R85, R20 ;  /* 0x0000001455147221 */ /* 0x000fe20000010000 */
[----:B---3--:R-:W-:Y:S03]  /*d870*/  F2FP.BF16.F32.PACK_AB R150, R46, R23 ;  /* 0x000000172e96723e */ /* 0x008fe600000010ff */
[----:B------:R-:W-:Y:S01]  /*d880*/  FADD.FTZ R20, R83, R20 ;  /* 0x0000001453147221 */ /* 0x000fe20000010000 */
[C---:B------:R-:W-:Y:S03]  /*d890*/  HMMA.16816.F32.BF16 R12, R28.reuse, R40, R12 ;  /* 0x000000281c0c723c */ /* 0x040fe6000004180c */
[----:B------:R-:W-:Y:S01]  /*d8a0*/  FADD.FTZ R20, R82, R20 ;  /* 0x0000001452147221 */ /* 0x000fe20000010000 */
[----:B----4-:R-:W-:Y:S03]  /*d8b0*/  F2FP.BF16.F32.PACK_AB R149, R45, R47 ;  /* 0x0000002f2d95723e */ /* 0x010fe600000010ff */
[----:B------:R-:W-:Y:S01]  /*d8c0*/  FADD.FTZ R24, R79, R20 ;  /* 0x000000144f187221 */ /* 0x000fe20000010000 */
[----:B------:R-:W-:Y:S03]  /*d8d0*/  HMMA.16816.F32.BF16 R16, R28, R42, R16 ;  /* 0x0000002a1c10723c */ /* 0x000fe60000041810 */
[----:B------:R-:W-:Y:S01]  /*d8e0*/  FADD.FTZ R20, R73, R0 ;  /* 0x0000000049147221 */ /* 0x000fe20000010000 */
[----:B------:R-:W-:Y:S01]  /*d8f0*/  FADD.FTZ R0, R80, R24 ;  /* 0x0000001850007221 */ /* 0x000fe20000010000 */
[----:B------:R-:W-:Y:S02]  /*d900*/  F2FP.BF16.F32.PACK_AB R28, R57, R58 ;  /* 0x0000003a391c723e */ /* 0x000fe400000010ff */
[----:B------:R-:W-:Y:S01]  /*d910*/  FADD.FTZ R20, R72, R20 ;  /* 0x0000001448147221 */ /* 0x000fe20000010000 */
[----:B-1----:R-:W-:Y:S01]  /*d920*/  FADD.FTZ R2, R76, R0 ;  /* 0x000000004c027221 */ /* 0x002fe20000010000 */
[----:B------:R-:W-:Y:S02]  /*d930*/  F2FP.BF16.F32.PACK_AB R29, R55, R56 ;  /* 0x00000038371d723e */ /* 0x000fe400000010ff */
[----:B------:R-:W-:Y:S01]  /*d940*/  FADD.FTZ R0, R71, R20 ;  /* 0x0000001447007221 */ /* 0x000fe20000010000 */
[----:B------:R-:W-:Y:S01]  /*d950*/  F2FP.BF16.F32.PACK_AB R30, R53, R54 ;  /* 0x00000036351e723e */ /* 0x000fe200000010ff */
[----:B------:R1:W3:Y:S01]  /*d960*/  MUFU.EX2 R20, R25 ;  /* 0x0000001900147308 */ /* 0x0002e20000000800 */
[----:B------:R-:W-:Y:S01]  /*d970*/  F2FP.BF16.F32.PACK_AB R31, R51, R52 ;  /* 0x00000034331f723e */ /* 0x000fe200000010ff */
[----:B------:R-:W-:Y:S01]  /*d980*/  FADD.FTZ R2, R75, R2 ;  /* 0x000000024b027221 */ /* 0x000fe20000010000 */
[----:B------:R-:W-:Y:S03]  /*d990*/  FADD.FTZ R0, R68, R0 ;  /* 0x0000000044007221 */ /* 0x000fe60000010000 */
[----:B------:R-:W-:Y:S01]  /*d9a0*/  FADD.FTZ R2, R70, R2 ;  /* 0x0000000246027221 */ /* 0x000fe20000010000 */
[----:B------:R-:W-:Y:S01]  /*d9b0*/  FADD.FTZ R0, R67, R0 ;  /* 0x0000000043007221 */ /* 0x000fe20000010000 */
[C---:B--2---:R-:W-:Y:S03]  /*d9c0*/  HMMA.16816.F32.BF16 R4, R28.reuse, R32, R4 ;  /* 0x000000201c04723c */ /* 0x044fe60000041804 */
[----:B------:R-:W-:Y:S01]  /*d9d0*/  FADD.FTZ R2, R69, R2 ;  /* 0x0000000245027221 */ /* 0x000fe20000010000 */
[----:B------:R-:W-:Y:S03]  /*d9e0*/  FADD.FTZ R0, R64, R0 ;  /* 0x0000000040007221 */ /* 0x000fe60000010000 */
[----:B------:R-:W-:Y:S01]  /*d9f0*/  FADD.FTZ R2, R66, R2 ;  /* 0x0000000242027221 */ /* 0x000fe20000010000 */
[C---:B------:R-:W-:Y:S01]  /*da00*/  HMMA.16816.F32.BF16 R8, R28.reuse, R34, R8 ;  /* 0x000000221c08723c */ /* 0x040fe20000041808 */
[----:B-1----:R-:W1:Y:S02]  /*da10*/  LDSM.16.MT88.4 R24, [R27+0x3c00] ;  /* 0x003c00001b18783b */ /* 0x002e640000004200 */
[----:B---3--:R-:W-:Y:S01]  /*da20*/  F2FP.BF16.F32.PACK_AB R151, R48, R20 ;  /* 0x000000143097723e */ /* 0x008fe200000010ff */
[----:B------:R-:W-:Y:S01]  /*da30*/  FADD.FTZ R0, R63, R0 ;  /* 0x000000003f007221 */ /* 0x000fe20000010000 */
[----:B------:R-:W-:Y:S03]  /*da40*/  FADD.FTZ R2, R65, R2 ;  /* 0x0000000241027221 */ /* 0x000fe60000010000 */
        /* <DEDUP_REMOVED lines=26> */
[----:B------:R-:W-:Y:S08]  /*dbf0*/  @P0 BRA `(.L_x_1260) ;  /* 0xffffffac00380947 */ /* 0x000ff0000383ffff */
.L_x_1253:
        /* <DEDUP_REMOVED lines=10> */
.L_x_1268:
[----:B------:R-:W3:Y:S01]  /*dca0*/  MUFU.RCP R3, R4 ;  /* 0x0000000400037308 */ /* 0x000ee20000001000 */
[----:B----4-:R-:W-:Y:S01]  /*dcb0*/  FADD.FTZ R5, R2, R0 ;  /* 0x0000000002057221 */ /* 0x010fe20000010000 */
[----:B------:R-:W-:Y:S01]  /*dcc0*/  SHF.L.U32 R6, R170, 0x1, RZ ;  /* 0x00000001aa067819 */ /* 0x000fe200000006ff */
[----:B------:R-:W-:Y:S05]  /*dcd0*/  WARPSYNC.ALL ;  /* 0x0000000000007948 */ /* 0x000fea0003800000 */
[----:B------:R-:W2:Y:S01]  /*dce0*/  MUFU.RCP R0, R5 ;  /* 0x0000000500007308 */ /* 0x000ea20000001000 */
[----:B------:R-:W-:Y:S01]  /*dcf0*/  BAR.SYNC.DEFER_BLOCKING 0x0 ;  /* 0x0000000000007b1d */ /* 0x000fe20000010000 */
[----:B------:R-:W-:-:S02]  /*dd00*/  FSETP.NE.FTZ.AND P1, PT, R4, RZ, PT ;  /* 0x000000ff0400720b */ /* 0x000fc40003f35000 */
[----:B------:R-:W-:Y:S02]  /*dd10*/  LOP3.LUT R6, R6, 0x6, RZ, 0xc0, !PT ;  /* 0x0000000606067812 */ /* 0x000fe400078ec0ff */
[----:B------:R-:W-:Y:S02]  /*dd20*/  SHF.L.U32 R7, R170, 0x3, RZ ;  /* 0x00000003aa077819 */ /* 0x000fe400000006ff */
[----:B------:R-:W-:Y:S02]  /*dd30*/  LOP3.LUT R167, R6, 0x3e00, R167, 0xf8, !PT ;  /* 0x00003e0006a77812 */ /* 0x000fe400078ef8a7 */
[----:B---3--:R-:W-:Y:S02]  /*dd40*/  FSEL R2, R3, 1, P1 ;  /* 0x3f80000003027808 */ /* 0x008fe40000800000 */
[----:B------:R-:W-:Y:S02]  /*dd50*/  LOP3.LUT R3, R7, 0xc0, RZ, 0xc0, !PT ;  /* 0x000000c007037812 */ /* 0x000fe400078ec0ff */
[----:B------:R-:W-:Y:S01]  /*dd60*/  FSETP.NE.FTZ.AND P0, PT, R5, RZ, PT ;  /* 0x000000ff0500720b */ /* 0x000fe20003f15000 */
[C---:B------:R-:W-:Y:S01]  /*dd70*/  FMUL.FTZ R136, R2.reuse, R136 ;  /* 0x0000008802887220 */ /* 0x040fe20000410000 */
[----:B------:R-:W-:Y:S01]  /*dd80*/  LOP3.LUT R3, R3, 0x18, R170, 0xf8, !PT ;  /* 0x0000001803037812 */ /* 0x000fe200078ef8aa */
[C---:B------:R-:W-:Y:S01]  /*dd90*/  FMUL.FTZ R137, R2.reuse, R137 ;  /* 0x0000008902897220 */ /* 0x040fe20000410000 */
[----:B------:R-:W-:Y:S01]  /*dda0*/  LOP3.LUT R167, R167, 0x20, R7, 0xf8, !PT ;  /* 0x00000020a7a77812 */ /* 0x000fe200078ef807 */
[----:B------:R-:W-:Y:S01]  /*ddb0*/  FMUL.FTZ R140, R2, R140 ;  /* 0x0000008c028c7220 */ /* 0x000fe20000410000 */
[----:B--2---:R-:W-:Y:S01]  /*ddc0*/  FSEL R0, R0, 1, P0 ;  /* 0x3f80000000007808 */ /* 0x004fe20000000000 */
[C---:B------:R-:W-:Y:S01]  /*ddd0*/  FMUL.FTZ R141, R2.reuse, R141 ;  /* 0x0000008d028d7220 */ /* 0x040fe20000410000 */
[----:B------:R-:W-:Y:S01]  /*dde0*/  LOP3.LUT R3, R167, R3, RZ, 0xfc, !PT ;  /* 0x00000003a7037212 */ /* 0x000fe200078efcff */
        /* <DEDUP_REMOVED lines=27> */
[----:B------:R-:W2:Y:S01]  /*dfa0*/  LD.E R10, desc[UR4][R134.64+0x60] ;  /* 0x00006004860a7980 */ /* 0x000ea2000c101900 */
[----:B------:R1:W2:Y:S01]  /*dfb0*/  @P1 MUFU.LG2 R6, R4 ;  /* 0x0000000400061308 */ /* 0x0002a20000000c00 */
[----:B---3--:R-:W-:-:S02]  /*dfc0*/  SHF.L.U32 R3, R171, 0x5, RZ ;  /* 0x00000005ab037819 */ /* 0x008fc400000006ff */
[----:B----4-:R-:W-:Y:S02]  /*dfd0*/  LOP3.LUT R2, R44, 0x30, RZ, 0xc0, !PT ;  /* 0x000000302c027812 */ /* 0x010fe400078ec0ff */
[----:B------:R-:W-:Y:S02]  /*dfe0*/  SHF.R.U32.HI R11, RZ, 0x2, R170 ;  /* 0x00000002ff0b7819 */ /* 0x000fe400000116aa */
[----:B------:R-:W-:Y:S01]  /*dff0*/  LOP3.LUT P2, RZ, R170, 0x3, RZ, 0xc0, !PT ;  /* 0x00000003aaff7812 */ /* 0x000fe2000784c0ff */
[----:B------:R3:W4:Y:S01]  /*e000*/  @P0 MUFU.LG2 R7, R5 ;  /* 0x0000000500070308 */ /* 0x0007220000000c00 */
[----:B------:R-:W-:Y:S02]  /*e010*/  LOP3.LUT R11, R2, 0x7, R11, 0xf8, !PT ;  /* 0x00000007020b7812 */ /* 0x000fe400078ef80b */
[C---:B-1----:R-:W-:Y:S02]  /*e020*/  LOP3.LUT R4, R166.reuse, 0xd8, RZ, 0xc0, !PT ;  /* 0x000000d8a6047812 */ /* 0x042fe400078ec0ff */
[----:B--2---:R-:W-:-:S04]  /*e030*/  LOP3.LUT R0, R166, 0xf04, RZ, 0xc0, !PT ;  /* 0x00000f04a6007812 */ /* 0x004fc800078ec0ff */
[----:B------:R-:W-:Y:S02]  /*e040*/  LOP3.LUT R3, R0, 0x20, R3, 0xf8, !PT ;  /* 0x0000002000037812 */ /* 0x000fe400078ef803 */
[----:B------:R-:W-:Y:S01]  /*e050*/  LOP3.LUT R0, R4, 0x18, R44, 0x78, !PT ;  /* 0x0000001804007812 */ /* 0x000fe200078e782c */
[----:B---3--:R-:W-:Y:S01]  /*e060*/  @P1 FMUL.FTZ R5, R6, 0.69314718246459960938 ;  /* 0x3f31721806051820 */ /* 0x008fe20000410000 */
[----:B------:R-:W-:Y:S02]  /*e070*/  MOV R4, 0xff800000 ;  /* 0xff80000000047802 */ /* 0x000fe40000000f00 */
[----:B------:R-:W-:Y:S01]  /*e080*/  LOP3.LUT R0, R3, R0, RZ, 0xfc, !PT ;  /* 0x0000000003007212 */ /* 0x000fe200078efcff */
[----:B----4-:R-:W-:Y:S02]  /*e090*/  @P0 FMUL.FTZ R3, R7, 0.69314718246459960938 ;  /* 0x3f31721807030820 */ /* 0x010fe40000410000 */
[----:B------:R1:W5:Y:S01]  /*e0a0*/  LD.E.64 R6, desc[UR4][R134.64+0x78] ;  /* 0x0000780486067980 */ /* 0x000362000c101b00 */
[----:B------:R-:W-:Y:S01]  /*e0b0*/  LEA R0, R0, R165, 0x2 ;  /* 0x000000a500007211 */ /* 0x000fe200078e10ff */
[----:B-----5:R-:W-:Y:S01]  /*e0c0*/  @P0 FFMA.FTZ R4, R12, R21, R3 ;  /* 0x000000150c040223 */ /* 0x020fe20000010003 */
[----:B------:R-:W-:Y:S01]  /*e0d0*/  BSSY.RECONVERGENT B0, `(.L_x_1262) ;  /* 0x0000017000007945 */ /* 0x000fe20003800200 */
[----:B------:R-:W-:-:S02]  /*e0e0*/  IMAD R2, R8, UR8, R238 ;  /* 0x0000000808027c24 */ /* 0x000fc4000f8e02ee */
[----:B------:R-:W-:Y:S02]  /*e0f0*/  IMAD.MOV.U32 R8, RZ, RZ, -0x800000 ;  /* 0xff800000ff087424 */ /* 0x000fe400078e00ff */
[----:B------:R-:W-:Y:S01]  /*e100*/  @P1 FFMA.FTZ R8, R12, R22, R5 ;  /* 0x000000160c081223 */ /* 0x000fe20000010005 */
[----:B------:R-:W-:Y:S02]  /*e110*/  IMAD R2, R2, R10, R239 ;  /* 0x0000000a02027224 */ /* 0x000fe400078e02ef */
[----:B------:R1:W5:Y:S02]  /*e120*/  LD.E R10, desc[UR4][R134.64+0xcc] ;  /* 0x0000cc04860a7980 */ /* 0x000364000c101900 */
[----:B------:R-:W-:Y:S02]  /*e130*/  IMAD R5, R9, R2, R241 ;  /* 0x0000000209057224 */ /* 0x000fe400078e02f1 */
[----:B------:R1:W5:Y:S01]  /*e140*/  LD.E.64 R2, desc[UR4][R134.64+0xa8] ;  /* 0x0000a80486027980 */ /* 0x000362000c101b00 */
[----:B------:R-:W-:Y:S06]  /*e150*/  BAR.SYNC.DEFER_BLOCKING 0x0 ;  /* 0x0000000000007b1d */ /* 0x000fec0000010000 */
[----:B------:R1:W2:Y:S04]  /*e160*/  LDS.128 R24, [R0] ;  /* 0x0000000000187984 */ /* 0x0002a80000000c00 */
[----:B------:R1:W3:Y:S04]  /*e170*/  LDS.128 R20, [R0+0x800] ;  /* 0x0008000000147984 */ /* 0x0002e80000000c00 */
[----:B------:R1:W4:Y:S04]  /*e180*/  LDS.128 R16, [R0+0x1000] ;  /* 0x0010000000107984 */ /* 0x0003280000000c00 */
[----:B------:R1:W1:Y:S01]  /*e190*/  LDS.128 R12, [R0+0x1800] ;  /* 0x00180000000c7984 */ /* 0x0002620000000c00 */
[----:B------:R-:W-:Y:S05]  /*e1a0*/  @P2 BRA `(.L_x_1263) ;  /* 0x0000000000242947 */ /* 0x000fea0003800000 */
[----:B------:R-:W-:Y:S01]  /*e1b0*/  VIADD R9, R11, 0x8 ;  /* 0x000000080b097836 */ /* 0x000fe20000000000 */
[----:B-1----:R-:W-:Y:S02]  /*e1c0*/  IADD3 R0, P0, PT, R5, R11, RZ ;  /* 0x0000000b05007210 */ /* 0x002fe40007f1e0ff */
[-C--:B------:R-:W-:Y:S02]  /*e1d0*/  ISETP.GE.AND P2, PT, R11, R240.reuse, PT ;  /* 0x000000f00b00720c */ /* 0x080fe40003f46270 */
[----:B------:R-:W-:Y:S02]  /*e1e0*/  ISETP.GE.AND P1, PT, R9, R240, PT ;  /* 0x000000f00900720c */ /* 0x000fe40003f26270 */
[----:B------:R-:W-:Y:S02]  /*e1f0*/  LEA.HI.X.SX32 R9, R5, RZ, 0x1, P0 ;  /* 0x000000ff05097211 */ /* 0x000fe400000f0eff */
[----:B-----5:R-:W-:-:S04]  /*e200*/  LEA R2, P0, R0, R2, 0x2 ;  /* 0x0000000200027211 */ /* 0x020fc800078010ff */
[----:B------:R-:W-:-:S05]  /*e210*/  LEA.HI.X R3, R0, R3, R9, 0x2, P0 ;  /* 0x0000000300037211 */ /* 0x000fca00000f1409 */
[----:B------:R1:W-:Y:S04]  /*e220*/  @!P2 ST.E desc[UR4][R2.64], R8 ;  /* 0x000000080200a985 */ /* 0x0003e8000c101904 */
[----:B------:R1:W-:Y:S02]  /*e230*/  @!P1 ST.E desc[UR4][R2.64+0x20], R4 ;  /* 0x0000200402009985 */ /* 0x0003e4000c101904 */
.L_x_1263:
[----:B------:R-:W-:Y:S05]  /*e240*/  BSYNC.RECONVERGENT B0 ;  /* 0x0000000000007941 */ /* 0x000fea0003800200 */
.L_x_1262:
[----:B-1----:R-:W2:Y:S01]  /*e250*/  LD.E R4, desc[UR4][R134.64+0xc0] ;  /* 0x0000c00486047980 */ /* 0x002ea2000c101900 */
[----:B-----5:R-:W-:Y:S01]  /*e260*/  LOP3.LUT R2, R166, 0x1c, RZ, 0xc0, !PT ;  /* 0x0000001ca6027812 */ /* 0x020fe200078ec0ff */
[----:B------:R-:W-:Y:S02]  /*e270*/  IMAD R0, R5, R10, RZ ;  /* 0x0000000a05007224 */ /* 0x000fe400078e02ff */
[----:B------:R-:W-:Y:S01]  /*e280*/  IMAD.MOV.U32 R5, RZ, RZ, 0x0 ;  /* 0x00000000ff057424 */ /* 0x000fe200078e00ff */
[----:B------:R-:W-:-:S04]  /*e290*/  LOP3.LUT R3, R2, 0xfe0, R166, 0xf8, !PT ;  /* 0x00000fe002037812 */ /* 0x000fc800078ef8a6 */
[----:B------:R-:W-:-:S04]  /*e2a0*/  IADD3 R3, P0, PT, R0, R3, RZ ;  /* 0x0000000300037210 */ /* 0x000fc80007f1e0ff */
[----:B------:R-:W-:Y:S02]  /*e2b0*/  LEA.HI.X.SX32 R0, R0, RZ, 0x1, P0 ;  /* 0x000000ff00007211 */ /* 0x000fe400000f0eff */
[----:B--2---:R-:W-:Y:S01]  /*e2c0*/  ISETP.GE.AND P4, PT, R2, R4, PT ;  /* 0x000000040200720c */ /* 0x004fe20003f86270 */
[C---:B------:R-:W-:Y:S02]  /*e2d0*/  VIADD R4, R171.reuse, 0x10 ;  /* 0x00000010ab047836 */ /* 0x040fe40000000000 */
[C---:B------:R-:W-:Y:S01]  /*e2e0*/  VIADD R2, R171.reuse, 0x20 ;  /* 0x00000020ab027836 */ /* 0x040fe20000000000 */
[CC--:B------:R-:W-:Y:S01]  /*e2f0*/  ISETP.GE.OR P3, PT, R171.reuse, R240.reuse, P4 ;  /* 0x000000f0ab00720c */ /* 0x0c0fe20002766670 */
[----:B------:R-:W-:Y:S01]  /*e300*/  VIADD R171, R171, 0x30 ;  /* 0x00000030abab7836 */ /* 0x000fe20000000000 */
[-C--:B------:R-:W-:Y:S01]  /*e310*/  ISETP.GE.OR P2, PT, R4, R240.reuse, P4 ;  /* 0x000000f00400720c */ /* 0x080fe20002746670 */
[----:B------:R-:W-:Y:S01]  /*e320*/  IMAD.MOV.U32 R4, RZ, RZ, R242 ;  /* 0x000000ffff047224 */ /* 0x000fe200078e00f2 */
[----:B------:R-:W-:-:S02]  /*e330*/  ISETP.GE.OR P1, PT, R2, R240, P4 ;  /* 0x000000f00200720c */ /* 0x000fc40002726670 */
[----:B------:R-:W-:Y:S02]  /*e340*/  ISETP.GE.OR P4, PT, R171, R240, P4 ;  /* 0x000000f0ab00720c */ /* 0x000fe40002786670 */
[----:B------:R-:W-:-:S04]  /*e350*/  LEA R2, P0, R3, R6, 0x2 ;  /* 0x0000000603027211 */ /* 0x000fc800078010ff */
[----:B------:R-:W-:-:S05]  /*e360*/  LEA.HI.X R3, R3, R7, R0, 0x2, P0 ;  /* 0x0000000703037211 */ /* 0x000fca00000f1400 */
[----:B------:R-:W-:Y:S04]  /*e370*/  @!P3 ST.E.128 desc[UR4][R2.64], R24 ;  /* 0x000000180200b985 */ /* 0x000fe8000c101d04 */
[----:B---3--:R-:W-:Y:S04]  /*e380*/  @!P2 ST.E.128 desc[UR4][R2.64+0x800], R20 ;  /* 0x000800140200a985 */ /* 0x008fe8000c101d04 */
[----:B----4-:R1:W-:Y:S02]  /*e390*/  @!P1 ST.E.128 desc[UR4][R2.64+0x1000], R16 ;  /* 0x0010001002009985 */ /* 0x0103e4000c101d04 */
[----:B-1----:R-:W-:Y:S05]  /*e3a0*/  @P4 RET.REL.NODEC R4 `(_ZN5flash24flash_fwd_splitkv_kernelI23Flash_fwd_kernel_traitsILi32ELi64ELi256ELi4ELb0ELb0EN7cutlass10bfloat16_tE19Flash_kernel_traitsILi32ELi64ELi256ELi4ES3_EELb0ELb0ELb0ELb0ELb0ELb1ELb1ELb0EEEvNS_16Flash_fwd_paramsE) ;  /* 0xffffff1c04144950 */ /* 0x002fea0003c3ffff */
[----:B------:R1:W-:Y:S02]  /*e3b0*/  ST.E.128 desc[UR4][R2.64+0x1800], R12 ;  /* 0x0018000c02007985 */ /* 0x0003e4000c101d04 */
[----:B-1----:R-:W-:Y:S02]  /*e3c0*/  MOV R2, R242 ;  /* 0x000000f200027202 */ /* 0x002fe40000000f00 */
[----:B------:R-:W-:-:S04]  /*e3d0*/  MOV R3, 0x0 ;  /* 0x0000000000037802 */ /* 0x000fc80000000f00 */
[----:B------:R-:W-:Y:S05]  /*e3e0*/  RET.REL.NODEC R2 `(_ZN5flash24flash_fwd_splitkv_kernelI23Flash_fwd_kernel_traitsILi32ELi64ELi256ELi4ELb0ELb0EN7cutlass10bfloat16_tE19Flash_kernel_traitsILi32ELi64ELi256ELi4ES3_EELb0ELb0ELb0ELb0ELb0ELb1ELb1ELb0EEEvNS_16Flash_fwd_paramsE) ;  /* 0xffffff1c02047950 */ /* 0x000fea0003c3ffff */
.L_x_1261:
[----:B------:R-:W-:Y:S01]  /*e3f0*/  MOV R0, 0x2 ;  /* 0x0000000200007802 */ /* 0x000fe20000000f00 */
[----:B------:R-:W-:Y:S01]  /*e400*/  IMAD.MOV.U32 R3, RZ, RZ, 0x1f ;  /* 0x0000001fff037424 */ /* 0x000fe200078e00ff */
[----:B------:R-:W-:Y:S02]  /*e410*/  MOV R2, R232 ;  /* 0x000000e800027202 */ /* 0x000fe40000000f00 */
[----:B------:R-:W-:-:S07]  /*e420*/  MOV R4, 0xffffffff ;  /* 0xffffffff00047802 */ /* 0x000fce0000000f00 */
[----:B-1---5:R-:W-:Y:S05]  /*e430*/  WARPSYNC.COLLECTIVE R4, `(.L_x_1264) ;  /* 0x0000000004087348 */ /* 0x022fea0003c00000 */
[----:B------:R2:W3:Y:S02]  /*e440*/  SHFL.BFLY P0, R0, R2, R0, R3 ;  /* 0x0c00000002007389 */ /* 0x0004e40000000003 */
[----:B-123-5:R-:W-:Y:S05]  /*e450*/  ENDCOLLECTIVE ;  /* 0x000000000000791b */ /* 0x02efea0003800000 */
.L_x_1264:
[----:B------:R-:W-:Y:S02]  /*e460*/  IMAD.MOV.U32 R5, RZ, RZ, R0 ;  /* 0x000000ffff057224 */ /* 0x000fe400078e0000 */
[----:B------:R-:W-:Y:S02]  /*e470*/  IMAD.MOV.U32 R0, RZ, RZ, 0x1 ;  /* 0x00000001ff007424 */ /* 0x000fe400078e00ff */
[----:B------:R-:W-:-:S05]  /*e480*/  FADD.FTZ R5, R5, R232 ;  /* 0x000000e805057221 */ /* 0x000fca0000010000 */
[----:B------:R-:W-:-:S07]  /*e490*/  MOV R2, R5 ;  /* 0x0000000500027202 */ /* 0x000fce0000000f00 */
[----:B------:R-:W-:Y:S05]  /*e4a0*/  WARPSYNC.COLLECTIVE R4, `(.L_x_1265) ;  /* 0x0000000004087348 */ /* 0x000fea0003c00000 */
[----:B------:R1:W2:Y:S02]  /*e4b0*/  SHFL.BFLY P0, R0, R2, R0, R3 ;  /* 0x0c00000002007389 */ /* 0x0002a40000000003 */
[----:B-12---:R-:W-:Y:S05]  /*e4c0*/  ENDCOLLECTIVE ;  /* 0x000000000000791b */ /* 0x006fea0003800000 */
.L_x_1265:
[----:B------:R-:W-:Y:S01]  /*e4d0*/  MOV R6, R0 ;  /* 0x0000000000067202 */ /* 0x000fe20000000f00 */
[----:B------:R-:W-:Y:S01]  /*e4e0*/  IMAD.MOV.U32 R0, RZ, RZ, 0x2 ;  /* 0x00000002ff007424 */ /* 0x000fe200078e00ff */
[----:B------:R-:W-:-:S07]  /*e4f0*/  MOV R2, R233 ;  /* 0x000000e900027202 */ /* 0x000fce0000000f00 */
[----:B------:R-:W-:Y:S05]  /*e500*/  WARPSYNC.COLLECTIVE R4, `(.L_x_1266) ;  /* 0x0000000004087348 */ /* 0x000fea0003c00000 */
[----:B------:R1:W2:Y:S02]  /*e510*/  SHFL.BFLY P0, R0, R2, R0, R3 ;  /* 0x0c00000002007389 */ /* 0x0002a40000000003 */
[----:B-12---:R-:W-:Y:S05]  /*e520*/  ENDCOLLECTIVE ;  /* 0x000000000000791b */ /* 0x006fea0003800000 */
.L_x_1266:
[----:B------:R-:W-:Y:S02]  /*e530*/  MOV R2, R0 ;  /* 0x0000000000027202 */ /* 0x000fe40000000f00 */
[----:B------:R-:W-:-:S03]  /*e540*/  MOV R0, 0x1 ;  /* 0x0000000100007802 */ /* 0x000fc60000000f00 */
[----:B------:R-:W-:-:S07]  /*e550*/  FADD.FTZ R2, R2, R233 ;  /* 0x000000e902027221 */ /* 0x000fce0000010000 */
[----:B------:R-:W-:Y:S05]  /*e560*/  WARPSYNC.COLLECTIVE R4, `(.L_x_1267) ;  /* 0x0000000004087348 */ /* 0x000fea0003c00000 */
[----:B------:R1:W2:Y:S02]  /*e570*/  SHFL.BFLY P0, R0, R2, R0, R3 ;  /* 0x0c00000002007389 */ /* 0x0002a40000000003 */
[----:B-12---:R-:W-:Y:S05]  /*e580*/  ENDCOLLECTIVE ;  /* 0x000000000000791b */ /* 0x006fea0003800000 */
.L_x_1267:
[----:B------:R-:W-:Y:S01]  /*e590*/  FADD.FTZ R4, R5, R6 ;  /* 0x0000000605047221 */ /* 0x000fe20000010000 */
[----:B------:R-:W-:Y:S06]  /*e5a0*/  BRA `(.L_x_1268) ;  /* 0xfffffff400bc7947 */ /* 0x000fec000383ffff */
.L_x_1269:
        /* <DEDUP_REMOVED lines=13> */
.L_x_10231:


//--------------------- .text._ZN5flash24flash_fwd_splitkv_kernelI23Flash_fwd_kernel_traitsILi32ELi64ELi256ELi4ELb0ELb0EN7cutlass10bfloat16_tE19Flash_kernel_traitsILi32ELi64ELi256ELi4ES3_EELb0ELb0ELb0ELb0ELb0ELb0ELb1ELb1EEEvNS_16Flash_fwd_paramsE --------------------------
	.section	.text._ZN5flash24flash_fwd_splitkv_kernelI23Flash_fwd_kernel_traitsILi32ELi64ELi256ELi4ELb0ELb0EN7cutlass10bfloat16_tE19Flash_kernel_traitsILi32ELi64ELi256ELi4ES3_EELb0ELb0ELb0ELb0ELb0ELb0ELb1ELb1EEEvNS_16Flash_fwd_paramsE,"ax",@progbits
	.align	128
        .global         _ZN5flash24flash_fwd_splitkv_kernelI23Flash_fwd_kernel_traitsILi32ELi64ELi256ELi4ELb0ELb0EN7cutlass10bfloat16_tE19Flash_kernel_traitsILi32ELi64ELi256ELi4ES3_EELb0ELb0ELb0ELb0ELb0ELb0ELb1ELb1EEEvNS_16Flash_fwd_paramsE
        .type           _ZN5flash24flash_fwd_splitkv_kernelI23Flash_fwd_kernel_traitsILi32ELi64ELi256ELi4ELb0ELb0EN7cutlass10bfloat16_tE19Flash_kernel_traitsILi32ELi64ELi256ELi4ES3_EELb0ELb0ELb0ELb0ELb0ELb0ELb1ELb1EEEvNS_16Flash_fwd_paramsE,@function
        .size           _ZN5flash24flash_fwd_splitkv_kernelI23Flash_fwd_kernel_traitsILi32ELi64ELi256ELi4ELb0ELb0EN7cutlass10bfloat16_tE19Flash_kernel_traitsILi32ELi64ELi256ELi4ES3_EELb0ELb0ELb0ELb0ELb0ELb0ELb1ELb1EEEvNS_16Flash_fwd_paramsE,(.L_x_10232 - _ZN5flash24flash_fwd_splitkv_kernelI23Flash_fwd_kernel_traitsILi32ELi64ELi256ELi4ELb0ELb0EN7cutlass10bfloat16_tE19Flash_kernel_traitsILi32ELi64ELi256ELi4ES3_EELb0ELb0ELb0ELb0ELb0ELb0ELb1ELb1EEEvNS_16Flash_fwd_paramsE)
        .other          _ZN5flash24flash_fwd_splitkv_kernelI23Flash_fwd_kernel_traitsILi32ELi64ELi256ELi4ELb0ELb0EN7cutlass10bfloat16_tE19Flash_kernel_traitsILi32ELi64ELi256ELi4ES3_EELb0ELb0ELb0ELb0ELb0ELb0ELb1ELb1EEEvNS_16Flash_fwd_paramsE,@"STO_CUDA_ENTRY STV_DEFAULT"
_ZN5flash24flash_fwd_splitkv_kernelI23Flash_fwd_kernel_traitsILi32ELi64ELi256ELi4ELb0ELb0EN7cutlass10bfloat16_tE19Flash_kernel_traitsILi32ELi64ELi256ELi4ES3_EELb0ELb0ELb0ELb0ELb0ELb0ELb1ELb1EEEvNS_16Flash_fwd_paramsE:
.text._ZN5flash24flash_fwd_splitkv_kernelI23Flash_fwd_kernel_traitsILi32ELi64ELi256ELi4ELb0ELb0EN7cutlass10bfloat16_tE19Flash_kernel_traitsILi32ELi64ELi256ELi4ES3_EELb0ELb0ELb0ELb0ELb0ELb0ELb1ELb1EEEvNS_16Flash_fwd_paramsE:
[----:B------:R-:W-:Y:S08]  /*0000*/  LDC R1, c[0x0][0x37c] ;  /* 0x0000df00ff017b82 */ /* 0x000ff00000000800 */
[----:B------:R-:W1:Y:S01]  /*0010*/  LDC R3, c[0x0][0x3e0] ;  /* 0x0000f800ff037b82 */ /* 0x000e620000000800 */
[----:B------:R-:W-:Y:S01]  /*0020*/  BSSY.RECONVERGENT B3, `(.L_x_1270) ;  /* 0x000001c000037945 */ /* 0x000fe20003800200 */
[----:B------:R-:W-:-:S06]  /*0030*/  MOV R226, 0x1e0 ;  /* 0x000001e000e27802 */ /* 0x000fcc0000000f00 */
[----:B------:R-:W2:Y:S08]  /*0040*/  S2UR UR4, SR_CTAID.Z ;  /* 0x00000000000479c3 */ /* 0x000eb00000002700 */
[----:B------:R-:W3:Y:S01]  /*0050*/  S2UR UR8, SR_CTAID.Y ;  /* 0x00000000000879c3 */ /* 0x000ee20000002600 */
[----:B-1----:R-:W1:Y:S01]  /*0060*/  I2F.U32.RP R2, R3 ;  /* 0x0000000300027306 */ /* 0x002e620000209000 */
[----:B------:R-:W-:-:S06]  /*0070*/  ISETP.NE.U32.AND P2, PT, R3, RZ, PT ;  /* 0x000000ff0300720c */ /* 0x000fcc0003f45070 */
[----:B------:R-:W4:Y:S08]  /*0080*/  LDC R8, c[0x0][0x374] ;  /* 0x0000dd00ff087b82 */ /* 0x000f300000000800 */
        /* <DEDUP_REMOVED lines=8> */
[----:B--2---:R-:W-:Y:S02]  /*0110*/  IMAD.HI.U32 R233, R7, UR4, RZ ;  /* 0x0000000407e97c27 */ /* 0x004fe4000f8e00ff */
[----:B------:R-:W1:Y:S02]  /*0120*/  S2R R7, SR_CTAID.X ;  /* 0x0000000000077919 */ /* 0x000e640000002500 */
        /* <DEDUP_REMOVED lines=10> */
[----:B------:R-:W-:Y:S05]  /*01d0*/  CALL.REL.NOINC `($_ZN5flash24flash_fwd_splitkv_kernelI23Flash_fwd_kernel_traitsILi32ELi64ELi256ELi4ELb0ELb0EN7cutlass10bfloat16_tE19Flash_kernel_traitsILi32ELi64ELi256ELi4ES3_EELb0ELb0ELb0ELb0ELb0ELb0ELb1ELb1EEEvNS_16Flash_fwd_paramsE$_ZN5flash30compute_attn_1rowblock_splitkvI23Flash_fwd_kernel_traitsILi32ELi64ELi256ELi4ELb0ELb0EN7cutlass10bfloat16_tE19Flash_kernel_traitsILi32ELi64ELi256ELi4ES3_EELb0ELb0ELb0ELb0ELb0ELb0ELb1ELb1ENS_16Flash_fwd_paramsEEEvRKT8_iiiii) ;  /* 0x0000000000087944 */ /* 0x000fea0003c00000 */
[----:B------:R-:W-:Y:S05]  /*01e0*/  BSYNC.RECONVERGENT B3 ;  /* 0x0000000000037941 */ /* 0x000fea0003800200 */
.L_x_1270:
[----:B------:R-:W-:Y:S05]  /*01f0*/  EXIT ;  /* 0x000000000000794d */ /* 0x000fea0003800000 */
        .type           $_ZN5flash24flash_fwd_splitkv_kernelI23Flash_fwd_kernel_traitsILi32ELi64ELi256ELi4ELb0ELb0EN7cutlass10bfloat16_tE19Flash_kernel_traitsILi32ELi64ELi256ELi4ES3_EELb0ELb0ELb0ELb0ELb0ELb0ELb1ELb1EEEvNS_16Flash_fwd_paramsE$_ZN5flash30compute_attn_1rowblock_splitkvI23Flash_fwd_kernel_traitsILi32ELi64ELi256ELi4ELb0ELb0EN7cutlass10bfloat16_tE19Flash_kernel_traitsILi32ELi64ELi256ELi4ES3_EELb0ELb0ELb0ELb0ELb0ELb0ELb1ELb1ENS_16Flash_fwd_paramsEEEvRKT8_iiiii,@function
        .size           $_ZN5flash24flash_fwd_splitkv_kernelI23Flash_fwd_kernel_traitsILi32ELi64ELi256ELi4ELb0ELb0EN7cutlass10bfloat16_tE19Flash_kernel_traitsILi32ELi64ELi256ELi4ES3_EELb0ELb0ELb0ELb0ELb0ELb0ELb1ELb1EEEvNS_16Flash_fwd_paramsE$_ZN5flash30compute_attn_1rowblock_splitkvI23Flash_fwd_kernel_traitsILi32ELi64ELi256ELi4ELb0ELb0EN7cutlass10bfloat16_tE19Flash_kernel_traitsILi32ELi64ELi256ELi4ES3_EELb0ELb0ELb0ELb0ELb0ELb0ELb1ELb1ENS_16Flash_fwd_paramsEEEvRKT8_iiiii,(.L_x_10232 - $_ZN5flash24flash_fwd_splitkv_kernelI23Flash_fwd_kernel_traitsILi32ELi64ELi256ELi4ELb0ELb0EN7cutlass10bfloat16_tE19Flash_kernel_traitsILi32ELi64ELi256ELi4ES3_EELb0ELb0ELb0ELb0ELb0ELb0ELb1ELb1EEEvNS_16Flash_fwd_paramsE$_ZN5flash30compute_attn_1rowblock_splitkvI23Flash_fwd_kernel_traitsILi32ELi64ELi256ELi4ELb0ELb0EN7cutlass10bfloat16_tE19Flash_kernel_traitsILi32ELi64ELi256ELi4ES3_EELb0ELb0ELb0ELb0ELb0ELb0ELb1ELb1ENS_16Flash_fwd_paramsEEEvRKT8_iiiii)
$_ZN5flash24flash_fwd_splitkv_kernelI23Flash_fwd_kernel_traitsILi32ELi64ELi256ELi4ELb0ELb0EN7cutlass10bfloat16_tE19Flash_kernel_traitsILi32ELi64ELi256ELi4ES3_EELb0ELb0ELb0ELb0ELb0ELb0ELb1ELb1EEEvNS_16Flash_fwd_paramsE$_ZN5flash30compute_attn_1rowblock_splitkvI23Flash_fwd_kernel_traitsILi32ELi64ELi256ELi4ELb0ELb0EN7cutlass10bfloat16_tE19Flash_kernel_traitsILi32ELi64ELi256ELi4ES3_EELb0ELb0ELb0ELb0ELb0ELb0ELb1ELb1ENS_16Flash_fwd_paramsEEEvRKT8_iiiii:
[----:B------:R-:W1:Y:S02]  /*0200*/  LDCU.64 UR4, c[0x0][0x358] ;  /* 0x00006b00ff0477ac */ /* 0x000e640008000a00 */
[----:B-1----:R-:W2:Y:S04]  /*0210*/  LD.E.64 R20, desc[UR4][R148.64+0xe0] ;  /* 0x0000e00494147980 */ /* 0x002ea8000c101b00 */
[----:B------:R-:W3:Y:S04]  /*0220*/  LD.E.64 R4, desc[UR4][R148.64+0xe8] ;  /* 0x0000e80494047980 */ /* 0x000ee8000c101b00 */
[----:B------:R-:W4:Y:S01]  /*0230*/  LD.E.64 R12, desc[UR4][R148.64+0xf0] ;  /* 0x0000f004940c7980 */ /* 0x000f22000c101b00 */
[----:B------:R-:W-:Y:S01]  /*0240*/  IMAD.SHL.U32 R2, R233, 0x4, RZ ;  /* 0x00000004e9027824 */ /* 0x000fe200078e00ff */
[----:B------:R-:W-:-:S02]  /*0250*/  SHF.R.U32.HI R0, RZ, 0x1e, R233 ;  /* 0x0000001eff007819 */ /* 0x000fc400000116e9 */
[----:B------:R-:W4:Y:S01]  /*0260*/  LD.E.64 R16, desc[UR4][R148.64+0xf8] ;  /* 0x0000f80494107980 */ /* 0x000f22000c101b00 */
[----:B------:R-:W-:Y:S01]  /*0270*/  IMAD.MOV.U32 R10, RZ, RZ, -0x1 ;  /* 0xffffffffff0a7424 */ /* 0x000fe200078e00ff */
[C---:B--2---:R-:W-:Y:S02]  /*0280*/  ISETP.NE.U32.AND P2, PT, R20.reuse, RZ, PT ;  /* 0x000000ff1400720c */ /* 0x044fe40003f45070 */
[----:B------:R-:W-:Y:S02]  /*0290*/  ISETP.NE.U32.AND P0, PT, R20, RZ, PT ;  /* 0x000000ff1400720c */ /* 0x000fe40003f05070 */
[----:B---3--:R-:W-:Y:S02]  /*02a0*/  ISETP.NE.U32.AND P4, PT, R4, RZ, PT ;  /* 0x000000ff0400720c */ /* 0x008fe40003f85070 */
[----:B------:R-:W-:Y:S02]  /*02b0*/  ISETP.NE.AND.EX P3, PT, R21, RZ, PT, P2 ;  /* 0x000000ff1500720c */ /* 0x000fe40003f65320 */
[----:B----4-:R-:W-:-:S02]  /*02c0*/  ISETP.NE.U32.AND P5, PT, R12, RZ, PT ;  /* 0x000000ff0c00720c */ /* 0x010fc40003fa5070 */
[----:B------:R-:W-:Y:S02]  /*02d0*/  ISETP.NE.AND.EX P4, PT, R5, RZ, PT, P4 ;  /* 0x000000ff0500720c */ /* 0x000fe40003f85340 */
[----:B------:R-:W-:Y:S02]  /*02e0*/  ISETP.NE.AND.EX P6, PT, R13, RZ, PT, P5 ;  /* 0x000000ff0d00720c */ /* 0x000fe40003fc5350 */
[----:B------:R-:W-:Y:S01]  /*02f0*/  ISETP.NE.AND.EX P1, PT, R21, RZ, PT, P0 ;  /* 0x000000ff1500720c */ /* 0x000fe20003f25300 */
[----:B------:R-:W-:Y:S01]  /*0300*/  IMAD.WIDE.U32 R20, R233, 0x4, R20 ;  /* 0x00000004e9147825 */ /* 0x000fe200078e0014 */
[----:B------:R-:W-:-:S03]  /*0310*/  IADD3 R36, P0, PT, R12, R2, RZ ;  /* 0x000000020c247210 */ /* 0x000fc60007f1e0ff */
[----:B------:R-:W-:Y:S01]  /*0320*/  IMAD.MOV.U32 R12, RZ, RZ, RZ ;  /* 0x000000ffff0c7224 */ /* 0x000fe200078e00ff */
[----:B------:R1:W5:Y:S01]  /*0330*/  @P3 LD.E R3, desc[UR4][R20.64+0x4] ;  /* 0x0000040414033980 */ /* 0x000362000c101900 */
[----:B------:R-:W-:-:S03]  /*0340*/  IMAD.X R37, R13, 0x1, R0, P0 ;  /* 0x000000010d257824 */ /* 0x000fc600000e0600 */
[----:B------:R1:W5:Y:S04]  /*0350*/  @!P3 LD.E R231, desc[UR4][R148.64+0xb4] ;  /* 0x0000b40494e7b980 */ /* 0x000368000c101900 */
        /* <DEDUP_REMOVED lines=16> */
.L_x_1272:
[----:B------:R-:W-:Y:S05]  /*0460*/  BSYNC.RECONVERGENT B0 ;  /* 0x0000000000007941 */ /* 0x000fea0003800200 */
.L_x_1271:
[----:B------:R-:W-:Y:S04]  /*0470*/  BSSY.RECONVERGENT B0, `(.L_x_1273) ;  /* 0x0000007000007945 */ /* 0x000fe80003800200 */
[----:B------:R-:W-:Y:S05]  /*0480*/  @!P4 BRA `(.L_x_1274) ;  /* 0x000000000014c947 */ /* 0x000fea0003800000 */
[----:B------:R-:W3:Y:S02]  /*0490*/  LD.E.U8 R4, desc[UR4][R148.64+0x1b2] ;  /* 0x0001b20494047980 */ /* 0x000ee4000c101100 */
[----:B---3--:R-:W-:-:S13]  /*04a0*/  ISETP.NE.AND P0, PT, R4, RZ, PT ;  /* 0x000000ff0400720c */ /* 0x008fda0003f05270 */
[----:B------:R-:W3:Y:S02]  /*04b0*/  @P0 LD.E R4, desc[UR4][R18.64+0x4] ;  /* 0x0000040412040980 */ /* 0x000ee4000c101900 */
[----:B---3-5:R-:W-:-:S06]  /*04c0*/  @P0 IADD3 R71, PT, PT, R4, -R15, RZ ;  /* 0x8000000f04470210 */ /* 0x028fcc0007ffe0ff */
[----:B------:R3:W5:Y:S02]  /*04d0*/  @!P0 LD.E R71, desc[UR4][R18.64] ;  /* 0x0000000412478980 */ /* 0x000764000c101900 */
.L_x_1274:
[----:B------:R-:W-:Y:S05]  /*04e0*/  BSYNC.RECONVERGENT B0 ;  /* 0x0000000000007941 */ /* 0x000fea0003800200 */
.L_x_1273:
[----:B------:R-:W-:Y:S01]  /*04f0*/  BSSY.RECONVERGENT B1, `(.L_x_1275) ;  /* 0x0000012000017945 */ /* 0x000fe20003800200 */
[----:B-----5:R-:W-:Y:S02]  /*0500*/  @P3 IADD3 R231, PT, PT, R3, -R10, RZ ;  /* 0x8000000a03e73210 */ /* 0x020fe40007ffe0ff */
[----:B------:R-:W-:Y:S01]  /*0510*/  IADD3 R71, PT, PT, R71, -R12, RZ ;  /* 0x8000000c47477210 */ /* 0x000fe20007ffe0ff */
[----:B------:R-:W-:Y:S05]  /*0520*/  @!P5 BRA `(.L_x_1276) ;  /* 0x000000000014d947 */ /* 0x000fea0003800000 */
[----:B------:R-:W-:-:S05]  /*0530*/  IADD3 R4, P0, PT, R16, R2, RZ ;  /* 0x0000000210047210 */ /* 0x000fca0007f1e0ff */
[----:B------:R-:W-:-:S05]  /*0540*/  IMAD.X R5, R17, 0x1, R0, P0 ;  /* 0x0000000111057824 */ /* 0x000fca00000e0600 */
[----:B------:R-:W4:Y:S02]  /*0550*/  LD.E R61, desc[UR4][R4.64] ;  /* 0x00000004043d7980 */ /* 0x000f24000c101900 */
[----:B----4-:R-:W-:Y:S01]  /*0560*/  IADD3 R61, PT, PT, R61, -R12, RZ ;  /* 0x8000000c3d3d7210 */ /* 0x010fe20007ffe0ff */
[----:B------:R-:W-:Y:S05]  /*0570*/  BRA `(.L_x_1277) ;  /* 0x0000000000247947 */ /* 0x000fea0003800000 */
.L_x_1276:
[----:B------:R-:W4:Y:S01]  /*0580*/  LD.E.64 R4, desc[UR4][R148.64+0x108] ;  /* 0x0001080494047980 */ /* 0x000f22000c101b00 */
[----:B------:R-:W-:Y:S01]  /*0590*/  BSSY.RECONVERGENT B0, `(.L_x_1278) ;  /* 0x0000006000007945 */ /* 0x000fe20003800200 */
[----:B----4-:R-:W-:Y:S01]  /*05a0*/  ISETP.NE.U32.AND P0, PT, R4, RZ, PT ;  /* 0x000000ff0400720c */ /* 0x010fe20003f05070 */
[----:B------:R-:W-:-:S03]  /*05b0*/  IMAD.MOV.U32 R4, RZ, RZ, RZ ;  /* 0x000000ffff047224 */ /* 0x000fc600078e00ff */
[----:B------:R-:W-:-:S13]  /*05c0*/  ISETP.NE.AND.EX P0, PT, R5, RZ, PT, P0 ;  /* 0x000000ff0500720c */ /* 0x000fda0003f05300 */
[----:B------:R-:W-:Y:S05]  /*05d0*/  @!P0 BRA `(.L_x_1279) ;  /* 0x0000000000048947 */ /* 0x000fea0003800000 */
[----:B------:R4:W5:Y:S02]  /*05e0*/  LD.E R4, desc[UR4][R148.64+0xbc] ;  /* 0x0000bc0494047980 */ /* 0x000964000c101900 */
.L_x_1279:
[----:B------:R-:W-:Y:S05]  /*05f0*/  BSYNC.RECONVERGENT B0 ;  /* 0x0000000000007941 */ /* 0x000fea0003800200 */
.L_x_1278:
[----:B-----5:R-:W-:Y:S02]  /*0600*/  IADD3 R61, PT, PT, R71, R4, RZ ;  /* 0x00000004473d7210 */ /* 0x020fe40007ffe0ff */
.L_x_1277:
[----:B------:R-:W-:Y:S05]  /*0610*/  BSYNC.RECONVERGENT B1 ;  /* 0x0000000000017941 */ /* 0x000fea0003800200 */
.L_x_1275:
[----:B------:R-:W-:Y:S01]  /*0620*/  IMAD.SHL.U32 R228, R7, 0x40, RZ ;  /* 0x0000004007e47824 */ /* 0x000fe200078e00ff */
[----:B------:R-:W-:-:S04]  /*0630*/  MOV R227, 0x0 ;  /* 0x0000000000e37802 */ /* 0x000fc80000000f00 */
[----:B------:R-:W-:-:S13]  /*0640*/  ISETP.GT.AND P0, PT, R231, R228, PT ;  /* 0x000000e4e700720c */ /* 0x000fda0003f04270 */
[----:B-1234-:R-:W-:Y:S05]  /*0650*/  @!P0 RET.REL.NODEC R226 `(_ZN5flash24flash_fwd_splitkv_kernelI23Flash_fwd_kernel_traitsILi32ELi64ELi256ELi4ELb0ELb0EN7cutlass10bfloat16_tE19Flash_kernel_traitsILi32ELi64ELi256ELi4ES3_EELb0ELb0ELb0ELb0ELb0ELb0ELb1ELb1EEEvNS_16Flash_fwd_paramsE) ;  /* 0xfffffff8e2688950 */ /* 0x01efea0003c3ffff */
[----:B------:R-:W2:Y:S01]  /*0660*/  LD.E R4, desc[UR4][R148.64+0xb8] ;  /* 0x0000b80494047980 */ /* 0x000ea2000c101900 */
[-C--:B------:R-:W-:Y:S02]  /*0670*/  IABS R6, R8.reuse ;  /* 0x0000000800067213 */ /* 0x080fe40000000000 */
[----:B------:R-:W-:Y:S02]  /*0680*/  IABS R3, R8 ;  /* 0x0000000800037213 */ /* 0x000fe40000000000 */
[----:B------:R-:W1:Y:S03]  /*0690*/  I2F.RP R11, R6 ;  /* 0x00000006000b7306 */ /* 0x000e660000209400 */
[----:B------:R-:W-:-:S05]  /*06a0*/  IMAD.MOV R3, RZ, RZ, -R3 ;  /* 0x000000ffff037224 */ /* 0x000fca00078e0a03 */
[----:B-1----:R-:W1:Y:S02]  /*06b0*/  MUFU.RCP R16, R11 ;  /* 0x0000000b00107308 */ /* 0x002e640000001000 */
[----:B-1----:R-:W-:-:S06]  /*06c0*/  VIADD R16, R16, 0xffffffe ;  /* 0x0ffffffe10107836 */ /* 0x002fcc0000000000 */
[----:B------:R-:W1:Y:S02]  /*06d0*/  F2I.FTZ.U32.TRUNC.NTZ R17, R16 ;  /* 0x0000001000117305 */ /* 0x000e64000021f000 */
[----:B-1----:R-:W-:Y:S02]  /*06e0*/  IMAD.MOV R5, RZ, RZ, -R17 ;  /* 0x000000ffff057224 */ /* 0x002fe400078e0a11 */
[----:B------:R-:W-:Y:S02]  /*06f0*/  IMAD.MOV.U32 R16, RZ, RZ, RZ ;  /* 0x000000ffff107224 */ /* 0x000fe400078e00ff */
[----:B------:R-:W-:-:S04]  /*0700*/  IMAD R5, R5, R6, RZ ;  /* 0x0000000605057224 */ /* 0x000fc800078e02ff */
[----:B------:R-:W-:-:S04]  /*0710*/  IMAD.HI.U32 R5, R17, R5, R16 ;  /* 0x0000000511057227 */ /* 0x000fc800078e0010 */
[----:B--2---:R-:W-:-:S05]  /*0720*/  VIADD R4, R4, 0xff ;  /* 0x000000ff04047836 */ /* 0x004fca0000000000 */
[----:B------:R-:W-:-:S04]  /*0730*/  SHF.R.S32.HI R9, RZ, 0x1f, R4 ;  /* 0x0000001fff097819 */ /* 0x000fc80000011404 */
[----:B------:R-:W-:-:S04]  /*0740*/  LEA.HI R9, R9, R4, RZ, 0x8 ;  /* 0x0000000409097211 */ /* 0x000fc800078f40ff */
[----:B------:R-:W-:-:S05]  /*0750*/  LEA.HI.SX32 R9, R9, R8, 0x18 ;  /* 0x0000000809097211 */ /* 0x000fca00078fc2ff */
        /* <DEDUP_REMOVED lines=13> */
[----:B------:R-:W-:Y:S02]  /*0830*/  LEA.HI R3, R3, R4, RZ, 0x8 ;  /* 0x0000000403037211 */ /* 0x000fe400078f40ff */
[----:B------:R-:W1:Y:S02]  /*0840*/  S2R R4, SR_TID.X ;  /* 0x0000000000047919 */ /* 0x000e640000002100 */
        /* <DEDUP_REMOVED lines=14> */
[----:B------:R-:W-:-:S02]  /*0930*/  IMAD.MOV.U32 R227, RZ, RZ, 0x0 ;  /* 0x00000000ffe37424 */ /* 0x000fc400078e00ff */
[----:B--2---:R-:W-:-:S04]  /*0940*/  IMAD R2, R2, UR8, R233 ;  /* 0x0000000802027c24 */ /* 0x004fc8000f8e02e9 */
[----:B---3--:R-:W-:Y:S02]  /*0950*/  IMAD R6, R2, R7, R230 ;  /* 0x0000000702067224 */ /* 0x008fe400078e02e6 */
[----:B------:R-:W-:Y:S02]  /*0960*/  IMAD.SHL.U32 R2, R4, 0x4, RZ ;  /* 0x0000000404027824 */ /* 0x000fe400078e00ff */
[----:B------:R-:W-:Y:S01]  /*0970*/  IMAD R6, R3, R6, R228 ;  /* 0x0000000603067224 */ /* 0x000fe200078e02e4 */
[----:B------:R-:W-:Y:S01]  /*0980*/  SHF.R.U32.HI R3, RZ, 0x3, R4 ;  /* 0x00000003ff037819 */ /* 0x000fe20000011604 */
[----:B------:R-:W-:Y:S01]  /*0990*/  IMAD.IADD R228, R231, 0x1, -R228 ;  /* 0x00000001e7e47824 */ /* 0x000fe200078e0ae4 */
[----:B------:R-:W-:Y:S01]  /*09a0*/  LOP3.LUT R7, R2, 0x1c, RZ, 0xc0, !PT ;  /* 0x0000001c02077812 */ /* 0x000fe200078ec0ff */
[----:B----4-:R-:W-:Y:S01]  /*09b0*/  IMAD R5, R6, R5, RZ ;  /* 0x0000000506057224 */ /* 0x010fe200078e02ff */
[----:B------:R-:W-:Y:S01]  /*09c0*/  LOP3.LUT R2, R2, 0xffc, RZ, 0xc0, !PT ;  /* 0x00000ffc02027812 */ /* 0x000fe200078ec0ff */
[----:B------:R-:W-:Y:S01]  /*09d0*/  VIADD R13, R3, 0x10 ;  /* 0x00000010030d7836 */ /* 0x000fe20000000000 */
[----:B-----5:R-:W-:-:S02]  /*09e0*/  ISETP.GE.AND P3, PT, R7, R0, PT ;  /* 0x000000000700720c */ /* 0x020fc40003f66270 */
[----:B------:R-:W-:Y:S02]  /*09f0*/  IADD3 R15, P0, PT, R5, R2, RZ ;  /* 0x00000002050f7210 */ /* 0x000fe40007f1e0ff */
[----:B------:R-:W-:Y:S02]  /*0a00*/  ISETP.GE.OR P5, PT, R3, R228, P3 ;  /* 0x000000e40300720c */ /* 0x000fe40001fa6670 */
[----:B------:R-:W-:Y:S02]  /*0a10*/  LEA.HI.X.SX32 R5, R5, RZ, 0x1, P0 ;  /* 0x000000ff05057211 */ /* 0x000fe400000f0eff */
[----:B------:R-:W-:Y:S02]  /*0a20*/  LEA R4, P1, R15, R8, 0x2 ;  /* 0x000000080f047211 */ /* 0x000fe400078210ff */
[----:B------:R-:W-:Y:S01]  /*0a30*/  ISETP.NE.AND P0, PT, R7, RZ, PT ;  /* 0x000000ff0700720c */ /* 0x000fe20003f05270 */
[----:B------:R-:W-:Y:S01]  /*0a40*/  VIADD R7, R3, 0x20 ;  /* 0x0000002003077836 */ /* 0x000fe20000000000 */
[----:B------:R-:W-:Y:S01]  /*0a50*/  LEA.HI.X R5, R15, R9, R5, 0x2, P1 ;  /* 0x000000090f057211 */ /* 0x000fe200008f1405 */
[----:B------:R-:W-:Y:S01]  /*0a60*/  VIADD R9, R3, 0x30 ;  /* 0x0000003003097836 */ /* 0x000fe20000000000 */
[----:B------:R-:W-:-:S02]  /*0a70*/  ISETP.GE.OR P6, PT, R13, R228, P3 ;  /* 0x000000e40d00720c */ /* 0x000fc40001fc6670 */
[-C--:B------:R-:W-:Y:S01]  /*0a80*/  ISETP.GE.OR P4, PT, R3, R228.reuse, P0 ;  /* 0x000000e40300720c */ /* 0x080fe20000786670 */
[----:B------:R-:W-:Y:S01]  /*0a90*/  @!P5 ST.E.128 desc[UR4][R4.64], RZ ;  /* 0x000000ff0400d985 */ /* 0x000fe2000c101d04 */
[-C--:B------:R-:W-:Y:S02]  /*0aa0*/  ISETP.GE.OR P5, PT, R7, R228.reuse, P3 ;  /* 0x000000e40700720c */ /* 0x080fe40001fa6670 */
[-C--:B------:R-:W-:Y:S02]  /*0ab0*/  ISETP.GE.OR P2, PT, R13, R228.reuse, P0 ;  /* 0x000000e40d00720c */ /* 0x080fe40000746670 */
[----:B------:R-:W-:Y:S02]  /*0ac0*/  P2R R0, PR, RZ, 0x20 ;  /* 0x00000020ff007803 */ /* 0x000fe40000000000 */
[C---:B------:R-:W-:Y:S02]  /*0ad0*/  IADD3 R3, P5, PT, R6.reuse, R3, RZ ;  /* 0x0000000306037210 */ /* 0x040fe40007fbe0ff */
[----:B------:R-:W-:Y:S01]  /*0ae0*/  ISETP.GE.OR P1, PT, R7, R228, P0 ;  /* 0x000000e40700720c */ /* 0x000fe20000726670 */
[----:B------:R-:W-:Y:S01]  /*0af0*/  @!P6 ST.E.128 desc[UR4][R4.64+0x800], RZ ;  /* 0x000800ff0400e985 */ /* 0x000fe2000c101d04 */
[----:B------:R-:W-:-:S02]  /*0b00*/  LEA.HI.X.SX32 R6, R6, RZ, 0x1, P5 ;  /* 0x000000ff06067211 */ /* 0x000fc400028f0eff */
[CC--:B------:R-:W-:Y:S02]  /*0b10*/  ISETP.GE.OR P6, PT, R9.reuse, R228.reuse, P3 ;  /* 0x000000e40900720c */ /* 0x0c0fe40001fc6670 */
[----:B------:R-:W-:Y:S01]  /*0b20*/  ISETP.NE.AND P5, PT, R0, RZ, PT ;  /* 0x000000ff0000720c */ /* 0x000fe20003fa5270 */
[----:B------:R-:W-:Y:S01]  /*0b30*/  @!P2 IMAD.MOV.U32 R2, RZ, RZ, -0x800000 ;  /* 0xff800000ff02a424 */ /* 0x000fe200078e00ff */
[----:B------:R-:W-:Y:S02]  /*0b40*/  ISETP.GE.OR P0, PT, R9, R228, P0 ;  /* 0x000000e40900720c */ /* 0x000fe40000706670 */
[----:B------:R-:W-:-:S03]  /*0b50*/  LEA R10, P3, R3, R10, 0x2 ;  /* 0x0000000a030a7211 */ /* 0x000fc600078610ff */
[----:B------:R-:W-:Y:S01]  /*0b60*/  @!P1 IMAD.MOV.U32 R0, RZ, RZ, -0x800000 ;  /* 0xff800000ff009424 */ /* 0x000fe200078e00ff */
[----:B------:R-:W-:Y:S01]  /*0b70*/  LEA.HI.X R11, R3, R11, R6, 0x2, P3 ;  /* 0x0000000b030b7211 */ /* 0x000fe200018f1406 */
[----:B------:R-:W-:Y:S02]  /*0b80*/  @!P4 IMAD.MOV.U32 R3, RZ, RZ, -0x800000 ;  /* 0xff800000ff03c424 */ /* 0x000fe400078e00ff */
[----:B------:R-:W-:Y:S04]  /*0b90*/  @!P6 ST.E.128 desc[UR4][R4.64+0x1800], RZ ;  /* 0x001800ff0400e985 */ /* 0x000fe8000c101d04 */
[----:B------:R-:W-:Y:S04]  /*0ba0*/  @!P5 ST.E.128 desc[UR4][R4.64+0x1000], RZ ;  /* 0x001000ff0400d985 */ /* 0x000fe8000c101d04 */
[----:B------:R-:W-:Y:S04]  /*0bb0*/  @!P4 ST.E desc[UR4][R10.64], R3 ;  /* 0x000000030a00c985 */ /* 0x000fe8000c101904 */
[----:B------:R-:W-:Y:S04]  /*0bc0*/  @!P2 ST.E desc[UR4][R10.64+0x40], R2 ;  /* 0x000040020a00a985 */ /* 0x000fe8000c101904 */
[----:B------:R1:W-:Y:S02]  /*0bd0*/  @!P1 ST.E desc[UR4][R10.64+0x80], R0 ;  /* 0x000080000a009985 */ /* 0x0003e4000c101904 */
[----:B-1----:R-:W-:Y:S05]  /*0be0*/  @P0 RET.REL.NODEC R226 `(_ZN5flash24flash_fwd_splitkv_kernelI23Flash_fwd_kernel_traitsILi32ELi64ELi256ELi4ELb0ELb0EN7cutlass10bfloat16_tE19Flash_kernel_traitsILi32ELi64ELi256ELi4ES3_EELb0ELb0ELb0ELb0ELb0ELb0ELb1ELb1EEEvNS_16Flash_fwd_paramsE) ;  /* 0xfffffff4e2040950 */ /* 0x002fea0003c3ffff */
[----:B------:R-:W-:Y:S02]  /*0bf0*/  MOV R3, 0xff800000 ;  /* 0xff80000000037802 */ /* 0x000fe40000000f00 */
[----:B------:R-:W-:-:S03]  /*0c00*/  MOV R227, 0x0 ;  /* 0x0000000000e37802 */ /* 0x000fc60000000f00 */
[----:B------:R1:W-:Y:S02]  /*0c10*/  ST.E desc[UR4][R10.64+0xc0], R3 ;  /* 0x0000c0030a007985 */ /* 0x0003e4000c101904 */
[----:B-1----:R-:W-:Y:S05]  /*0c20*/  RET.REL.NODEC R226 `(_ZN5flash24flash_fwd_splitkv_kernelI23Flash_fwd_kernel_traitsILi32ELi64ELi256ELi4ELb0ELb0EN7cutlass10bfloat16_tE19Flash_kernel_traitsILi32ELi64ELi256ELi4ES3_EELb0ELb0ELb0ELb0ELb0ELb0ELb1ELb1EEEvNS_16Flash_fwd_paramsE) ;  /* 0xfffffff0e2f47950 */ /* 0x002fea0003c3ffff */
.L_x_1280:
        /* <DEDUP_REMOVED lines=36> */
[----:B------:R-:W-:-:S13]  /*0e70*/  ISETP.GT.U32.AND P0, PT, R3, R0, PT ;  /* 0x000000000300720c */ /* 0x000fda0003f04070 */
[----:B------:R-:W-:-:S04]  /*0e80*/  @!P0 IADD3 R0, PT, PT, R0, -R3, RZ ;  /* 0x8000000300008210 */ /* 0x000fc80007ffe0ff */
[----:B------:R-:W-:Y:S02]  /*0e90*/  ISETP.GE.U32.AND P1, PT, R0, R3, PT ;  /* 0x000000030000720c */ /* 0x000fe40003f26070 */
[----:B------:R-:W-:-:S04]  /*0ea0*/  LOP3.LUT R0, R18, R11, RZ, 0x3c, !PT ;  /* 0x0000000b12007212 */ /* 0x000fc800078e3cff */
[----:B------:R-:W-:Y:S01]  /*0eb0*/  ISETP.GE.AND P2, PT, R0, RZ, PT ;  /* 0x000000ff0000720c */ /* 0x000fe20003f46270 */
[----:B------:R-:W-:Y:S02]  /*0ec0*/  @!P0 VIADD R8, R8, 0x1 ;  /* 0x0000000108088836 */ /* 0x000fe40000000000 */
[-C--:B---3--:R-:W-:Y:S02]  /*0ed0*/  IMAD R0, R13, R233.reuse, RZ ;  /* 0x000000e90d007224 */ /* 0x088fe400078e02ff */
[----:B------:R-:W-:Y:S02]  /*0ee0*/  IMAD.WIDE.U32 R12, R12, R233, RZ ;  /* 0x000000e90c0c7225 */ /* 0x000fe400078e00ff */
[----:B------:R-:W-:Y:S02]  /*0ef0*/  @P1 IADD3 R8, PT, PT, R8, 0x1, RZ ;  /* 0x0000000108081810 */ /* 0x000fe40007ffe0ff */
[----:B------:R-:W-:Y:S01]  /*0f00*/  IMAD.IADD R235, R13, 0x1, R0 ;  /* 0x000000010deb7824 */ /* 0x000fe200078e0200 */
[----:B------:R-:W-:-:S03]  /*0f10*/  LEA R234, P0, R12, R236, 0x2 ;  /* 0x000000ec0cea7211 */ /* 0x000fc600078010ff */
[----:B------:R-:W-:Y:S02]  /*0f20*/  @!P2 IADD3 R8, PT, PT, -R8, RZ, RZ ;  /* 0x000000ff0808a210 */ /* 0x000fe40007ffe1ff */
[----:B------:R-:W-:Y:S02]  /*0f30*/  LEA.HI.X R235, R12, R237, R235, 0x2, P0 ;  /* 0x000000ed0ceb7211 */ /* 0x000fe400000f14eb */
[----:B------:R-:W-:Y:S01]  /*0f40*/  @!P3 LOP3.LUT R8, RZ, R11, RZ, 0x33, !PT ;  /* 0x0000000bff08b212 */ /* 0x000fe200078e33ff */
[----:B------:R-:W3:Y:S04]  /*0f50*/  LD.E.64 R12, desc[UR4][R148.64+0x20] ;  /* 0x00002004940c7980 */ /* 0x000ee8000c101b00 */
[----:B------:R-:W-:-:S05]  /*0f60*/  IMAD.WIDE R2, R8, 0x4, R234 ;  /* 0x0000000408027825 */ /* 0x000fca00078e02ea */
[----:B------:R1:W2:Y:S01]  /*0f70*/  LD.E R0, desc[UR4][R2.64] ;  /* 0x0000000402007980 */ /* 0x0002a2000c101900 */
        /* <DEDUP_REMOVED lines=24> */
[----:B--2---:R-:W-:Y:S01]  /*1100*/  SHF.R.S32.HI R3, RZ, 0x1f, R0 ;  /* 0x0000001fff037819 */ /* 0x004fe20000011400 */
[-C--:B---3--:R-:W-:Y:S02]  /*1110*/  IMAD R5, R13, R0.reuse, RZ ;  /* 0x000000000d057224 */ /* 0x088fe400078e02ff */
[----:B------:R-:W-:-:S04]  /*1120*/  IMAD.WIDE.U32 R20, R12, R0, RZ ;  /* 0x000000000c147225 */ /* 0x000fc800078e00ff */
[----:B------:R-:W-:Y:S01]  /*1130*/  IMAD R5, R12, R3, R5 ;  /* 0x000000030c057224 */ /* 0x000fe200078e0205 */
[----:B------:R-:W-:-:S03]  /*1140*/  SHF.R.S32.HI R13, RZ, 0x1f, R18 ;  /* 0x0000001fff0d7819 */ /* 0x000fc60000011412 */
[----:B------:R-:W-:Y:S01]  /*1150*/  IMAD.IADD R21, R21, 0x1, R5 ;  /* 0x0000000115157824 */ /* 0x000fe200078e0205 */
[----:B------:R-:W-:Y:S01]  /*1160*/  MOV R5, R2 ;  /* 0x0000000200057202 */ /* 0x000fe20000000f00 */
[----:B------:R-:W-:Y:S02]  /*1170*/  IMAD R2, R219, R18, RZ ;  /* 0x00000012db027224 */ /* 0x000fe400078e02ff */
[----:B------:R-:W-:-:S04]  /*1180*/  IMAD.WIDE.U32 R20, R18, R218, R20 ;  /* 0x000000da12147225 */ /* 0x000fc800078e0014 */
[----:B------:R-:W-:Y:S01]  /*1190*/  @!P1 IMAD.MOV R5, RZ, RZ, -R5 ;  /* 0x000000ffff059224 */ /* 0x000fe200078e0a05 */
[----:B------:R-:W-:Y:S01]  /*11a0*/  @!P0 LOP3.LUT R5, RZ, R9, RZ, 0x33, !PT ;  /* 0x00000009ff058212 */ /* 0x000fe200078e33ff */
[----:B------:R-:W-:-:S03]  /*11b0*/  IMAD R2, R218, R13, R2 ;  /* 0x0000000dda027224 */ /* 0x000fc600078e0202 */
[----:B------:R-:W-:Y:S01]  /*11c0*/  SHF.R.S32.HI R6, RZ, 0x1f, R5 ;  /* 0x0000001fff067819 */ /* 0x000fe20000011405 */
[----:B------:R-:W-:Y:S01]  /*11d0*/  IMAD R11, R17, R5, RZ ;  /* 0x00000005110b7224 */ /* 0x000fe200078e02ff */
[----:B------:R-:W-:Y:S01]  /*11e0*/  IADD3 R21, PT, PT, R21, R2, RZ ;  /* 0x0000000215157210 */ /* 0x000fe20007ffe0ff */
[----:B------:R-:W-:Y:S02]  /*11f0*/  IMAD R2, R15, R0, RZ ;  /* 0x000000000f027224 */ /* 0x000fe400078e02ff */
        /* <DEDUP_REMOVED lines=8> */
.L_x_1282:
        /* <DEDUP_REMOVED lines=24> */
[----:B--2---:R-:W-:-:S03]  /*1400*/  @!P0 IMAD R5, R219, R12, RZ ;  /* 0x0000000cdb058224 */ /* 0x004fc600078e02ff */
[----:B------:R-:W-:Y:S01]  /*1410*/  ISETP.GT.U32.AND P1, PT, R2, R3, PT ;  /* 0x000000030200720c */ /* 0x000fe20003f24070 */
[----:B------:R-:W-:Y:S02]  /*1420*/  @!P0 IMAD R0, R0, R218, R5 ;  /* 0x000000da00008224 */ /* 0x000fe400078e0205 */
[----:B------:R-:W-:-:S04]  /*1430*/  @!P0 IMAD.WIDE.U32 R22, R218, R12, RZ ;  /* 0x0000000cda168225 */ /* 0x000fc800078e00ff */
[----:B------:R-:W-:Y:S01]  /*1440*/  @!P0 IMAD.IADD R23, R23, 0x1, R0 ;  /* 0x0000000117178824 */ /* 0x000fe200078e0200 */
[----:B-----5:R-:W-:Y:S01]  /*1450*/  @!P0 SHF.R.S32.HI R0, RZ, 0x1f, R11 ;  /* 0x0000001fff008819 */ /* 0x020fe2000001140b */
[----:B---3--:R-:W-:Y:S01]  /*1460*/  @!P0 IMAD R5, R19, R11, RZ ;  /* 0x0000000b13058224 */ /* 0x008fe200078e02ff */
[----:B------:R-:W-:-:S03]  /*1470*/  @P0 IADD3 R6, PT, PT, R12, R15, RZ ;  /* 0x0000000f0c060210 */ /* 0x000fc60007ffe0ff */
[----:B------:R-:W-:Y:S01]  /*1480*/  @!P1 IADD3 R3, PT, PT, R3, -R2, RZ ;  /* 0x8000000203039210 */ /* 0x000fe20007ffe0ff */
[C---:B------:R-:W-:Y:S02]  /*1490*/  @!P0 IMAD R5, R18.reuse, R0, R5 ;  /* 0x0000000012058224 */ /* 0x040fe400078e0205 */
[----:B------:R-:W-:Y:S01]  /*14a0*/  @!P0 IMAD.WIDE.U32 R18, R18, R11, R22 ;  /* 0x0000000b12128225 */ /* 0x000fe200078e0016 */
[----:B------:R-:W-:Y:S02]  /*14b0*/  ISETP.GE.U32.AND P4, PT, R3, R2, PT ;  /* 0x000000020300720c */ /* 0x000fe40003f86070 */
[----:B------:R-:W-:Y:S01]  /*14c0*/  LOP3.LUT R2, R230, R9, RZ, 0x3c, !PT ;  /* 0x00000009e6027212 */ /* 0x000fe200078e3cff */
[-C--:B------:R-:W-:Y:S02]  /*14d0*/  @P0 IMAD R0, R219, R6.reuse, RZ ;  /* 0x00000006db000224 */ /* 0x080fe400078e02ff */
[----:B------:R-:W-:Y:S01]  /*14e0*/  @P0 IMAD.WIDE.U32 R22, R218, R6, RZ ;  /* 0x00000006da160225 */ /* 0x000fe200078e00ff */
[----:B------:R-:W-:-:S02]  /*14f0*/  ISETP.GE.AND P3, PT, R2, RZ, PT ;  /* 0x000000ff0200720c */ /* 0x000fc40003f66270 */
[----:B------:R-:W-:Y:S01]  /*1500*/  @!P0 MOV R6, R18 ;  /* 0x0000001200068202 */ /* 0x000fe20000000f00 */
[----:B------:R-:W-:Y:S01]  /*1510*/  @!P0 IMAD.IADD R5, R19, 0x1, R5 ;  /* 0x0000000113058824 */ /* 0x000fe200078e0205 */
[----:B------:R-:W-:Y:S01]  /*1520*/  ISETP.NE.AND P2, PT, R9, RZ, PT ;  /* 0x000000ff0900720c */ /* 0x000fe20003f45270 */
[----:B------:R-:W-:Y:S01]  /*1530*/  @P0 IMAD.MOV.U32 R6, RZ, RZ, R22 ;  /* 0x000000ffff060224 */ /* 0x000fe200078e0016 */
[----:B------:R-:W-:Y:S02]  /*1540*/  LEA R18, R60, 0xffffff00, 0x8 ;  /* 0xffffff003c127811 */ /* 0x000fe400078e40ff */
[----:B------:R-:W-:Y:S02]  /*1550*/  @P0 IADD3 R5, PT, PT, R23, R0, RZ ;  /* 0x0000000017050210 */ /* 0x000fe40007ffe0ff */
[----:B------:R-:W-:Y:S01]  /*1560*/  @!P1 IADD3 R8, PT, PT, R8, 0x1, RZ ;  /* 0x0000000108089810 */ /* 0x000fe20007ffe0ff */
[----:B------:R-:W-:Y:S01]  /*1570*/  IMAD R2, R219, R18, RZ ;  /* 0x00000012db027224 */ /* 0x000fe200078e02ff */
[----:B------:R-:W-:Y:S01]  /*1580*/  SHF.R.S32.HI R13, RZ, 0x1f, R18 ;  /* 0x0000001fff0d7819 */ /* 0x000fe20000011412 */
[----:B------:R-:W-:Y:S01]  /*1590*/  @!P0 IMAD R0, R221, R12, RZ ;  /* 0x0000000cdd008224 */ /* 0x000fe200078e02ff */
[----:B------:R-:W-:Y:S01]  /*15a0*/  @!P0 SHF.R.S32.HI R3, RZ, 0x1f, R12 ;  /* 0x0000001fff038819 */ /* 0x000fe2000001140c */
[----:B------:R-:W-:Y:S01]  /*15b0*/  IMAD.MOV.U32 R23, RZ, RZ, R5 ;  /* 0x000000ffff177224 */ /* 0x000fe200078e0005 */
[----:B------:R-:W-:-:S02]  /*15c0*/  MOV R22, R6 ;  /* 0x0000000600167202 */ /* 0x000fc40000000f00 */
[----:B------:R-:W-:Y:S01]  /*15d0*/  @P4 IADD3 R8, PT, PT, R8, 0x1, RZ ;  /* 0x0000000108084810 */ /* 0x000fe20007ffe0ff */
[----:B------:R-:W-:Y:S02]  /*15e0*/  IMAD R2, R13, R218, R2 ;  /* 0x000000da0d027224 */ /* 0x000fe400078e0202 */
[----:B------:R-:W-:-:S04]  /*15f0*/  IMAD.WIDE.U32 R22, R218, R18, R22 ;  /* 0x00000012da167225 */ /* 0x000fc800078e0016 */
[----:B------:R-:W-:Y:S02]  /*1600*/  @!P0 IMAD R0, R3, R220, R0 ;  /* 0x000000dc03008224 */ /* 0x000fe400078e0200 */
[----:B------:R-:W-:-:S04]  /*1610*/  @!P0 IMAD.WIDE.U32 R24, R220, R12, RZ ;  /* 0x0000000cdc188225 */ /* 0x000fc800078e00ff */
[----:B------:R-:W-:Y:S01]  /*1620*/  @!P3 IMAD.MOV R8, RZ, RZ, -R8 ;  /* 0x000000ffff08b224 */ /* 0x000fe200078e0a08 */
[----:B------:R-:W-:Y:S02]  /*1630*/  @!P2 LOP3.LUT R8, RZ, R9, RZ, 0x33, !PT ;  /* 0x00000009ff08a212 */ /* 0x000fe400078e33ff */
[----:B------:R-:W-:Y:S02]  /*1640*/  IADD3 R23, PT, PT, R23, R2, RZ ;  /* 0x0000000217177210 */ /* 0x000fe40007ffe0ff */
[----:B------:R-:W-:Y:S01]  /*1650*/  @!P0 IADD3 R25, PT, PT, R25, R0, RZ ;  /* 0x0000000019198210 */ /* 0x000fe20007ffe0ff */
[----:B----4-:R-:W-:Y:S01]  /*1660*/  @!P0 IMAD R0, R17, R11, RZ ;  /* 0x0000000b11008224 */ /* 0x010fe200078e02ff */
[----:B------:R-:W-:Y:S01]  /*1670*/  @!P0 SHF.R.S32.HI R3, RZ, 0x1f, R11 ;  /* 0x0000001fff038819 */ /* 0x000fe2000001140b */
[----:B------:R-:W-:Y:S01]  /*1680*/  IMAD R5, R21, R8, RZ ;  /* 0x0000000815057224 */ /* 0x000fe200078e02ff */
[----:B------:R-:W-:Y:S02]  /*1690*/  SHF.R.S32.HI R2, RZ, 0x1f, R8 ;  /* 0x0000001fff027819 */ /* 0x000fe40000011408 */
[----:B------:R-:W-:Y:S01]  /*16a0*/  @P0 IADD3 R12, PT, PT, R12, R15, RZ ;  /* 0x0000000f0c0c0210 */ /* 0x000fe20007ffe0ff */
        /* <DEDUP_REMOVED lines=12> */
.L_x_1283:
[----:B------:R-:W-:Y:S05]  /*1770*/  BSYNC.RECONVERGENT B0 ;  /* 0x0000000000007941 */ /* 0x000fea0003800200 */
.L_x_1281:
[----:B------:R-:W-:Y:S01]  /*1780*/  ISETP.NE.AND P0, PT, R10, -0x1, PT ;  /* 0xffffffff0a00780c */ /* 0x000fe20003f05270 */
[----:B------:R-:W2:Y:S04]  /*1790*/  LD.E.64 R26, desc[UR4][R148.64+0x30] ;  /* 0x00003004941a7980 */ /* 0x000ea8000c101b00 */
[----:B------:R-:W3:Y:S04]  /*17a0*/  LD.E.64 R28, desc[UR4][R148.64+0x48] ;  /* 0x00004804941c7980 */ /* 0x000ee8000c101b00 */
[----:B------:R-:W4:Y:S04]  /*17b0*/  LD.E.64 R14, desc[UR4][R148.64+0x10] ;  /* 0x00001004940e7980 */ /* 0x000f28000c101b00 */
[----:B------:R-:W3:Y:S01]  /*17c0*/  @!P0 LD.E.64 R24, desc[UR4][R148.64+0x18] ;  /* 0x0000180494188980 */ /* 0x000ee2000c101b00 */
[----:B------:R-:W-:-:S03]  /*17d0*/  IMAD.MOV.U32 R0, RZ, RZ, RZ ;  /* 0x000000ffff007224 */ /* 0x000fc600078e00ff */
[----:B------:R-:W4:Y:S04]  /*17e0*/  LD.E.64 R16, desc[UR4][R148.64+0x8] ;  /* 0x0000080494107980 */ /* 0x000f28000c101b00 */
        /* <DEDUP_REMOVED lines=23> */
[----:B------:R-:W-:Y:S02]  /*1960*/  IADD3 R22, P2, PT, R12, R20, RZ ;  /* 0x000000140c167210 */ /* 0x000fe40007f5e0ff */
[----:B------:R-:W-:Y:S01]  /*1970*/  LOP3.LUT R5, R230, R9, RZ, 0x3c, !PT ;  /* 0x00000009e6057212 */ /* 0x000fe200078e3cff */
[----:B------:R-:W-:Y:S02]  /*1980*/  @!P1 VIADD R21, R21, 0x1 ;  /* 0x0000000115159836 */ /* 0x000fe40000000000 */
[----:B------:R-:W-:Y:S01]  /*1990*/  IMAD.X R23, RZ, RZ, R19, P2 ;  /* 0x000000ffff177224 */ /* 0x000fe200010e0613 */
[----:B------:R-:W-:Y:S02]  /*19a0*/  ISETP.GE.AND P2, PT, R5, RZ, PT ;  /* 0x000000ff0500720c */ /* 0x000fe40003f46270 */
[----:B------:R-:W-:Y:S01]  /*19b0*/  ISETP.NE.AND P1, PT, R9, RZ, PT ;  /* 0x000000ff0900720c */ /* 0x000fe20003f25270 */
[----:B-----5:R-:W-:-:S02]  /*19c0*/  IMAD R20, R13, R220, RZ ;  /* 0x000000dc0d147224 */ /* 0x020fc400078e02ff */
[----:B------:R-:W-:Y:S01]  /*19d0*/  @P3 IADD3 R21, PT, PT, R21, 0x1, RZ ;  /* 0x0000000115153810 */ /* 0x000fe20007ffe0ff */
[----:B------:R-:W-:-:S04]  /*19e0*/  IMAD.WIDE.U32 R22, R18, R220, R22 ;  /* 0x000000dc12167225 */ /* 0x000fc800078e0016 */
[----:B------:R-:W-:Y:S02]  /*19f0*/  IMAD.MOV.U32 R5, RZ, RZ, R21 ;  /* 0x000000ffff057224 */ /* 0x000fe400078e0015 */
[----:B------:R-:W-:-:S03]  /*1a00*/  IMAD R20, R18, R221, R20 ;  /* 0x000000dd12147224 */ /* 0x000fc600078e0214 */
[----:B------:R-:W-:Y:S01]  /*1a10*/  @!P2 IADD3 R5, PT, PT, -R5, RZ, RZ ;  /* 0x000000ff0505a210 */ /* 0x000fe20007ffe1ff */
[----:B------:R-:W-:Y:S01]  /*1a20*/  IMAD.IADD R23, R23, 0x1, R20 ;  /* 0x0000000117177824 */ /* 0x000fe200078e0214 */
[----:B------:R-:W-:Y:S01]  /*1a30*/  @!P1 LOP3.LUT R5, RZ, R9, RZ, 0x33, !PT ;  /* 0x00000009ff059212 */ /* 0x000fe200078e33ff */
[----:B------:R-:W1:Y:S04]  /*1a40*/  S2UR UR6, SR_CgaCtaId ;  /* 0x00000000000679c3 */ /* 0x000e680000008800 */
[----:B------:R-:W-:Y:S02]  /*1a50*/  IMAD R21, R31, R5, RZ ;  /* 0x000000051f157224 */ /* 0x000fe400078e02ff */
[----:B------:R-:W-:Y:S01]  /*1a60*/  IMAD.WIDE.U32 R22, R5, R30, R22 ;  /* 0x0000001e05167225 */ /* 0x000fe200078e0016 */
[----:B------:R-:W-:-:S02]  /*1a70*/  SHF.R.U32.HI R126, RZ, 0x2, R4 ;  /* 0x00000002ff7e7819 */ /* 0x000fc40000011604 */
[----:B------:R-:W-:-:S03]  /*1a80*/  MOV R127, RZ ;  /* 0x000000ff007f7202 */ /* 0x000fc60000000f00 */
[-C--:B------:R-:W-:Y:S01]  /*1a90*/  IMAD R225, R221, R126.reuse, RZ ;  /* 0x0000007edde17224 */ /* 0x080fe200078e02ff */
[----:B------:R-:W-:Y:S01]  /*1aa0*/  UMOV UR7, 0x400 ;  /* 0x0000040000077882 */ /* 0x000fe20000000000 */
[----:B------:R-:W-:Y:S02]  /*1ab0*/  IMAD R223, R219, R126, RZ ;  /* 0x0000007edbdf7224 */ /* 0x000fe400078e02ff */
[----:B------:R-:W-:Y:S01]  /*1ac0*/  IMAD.SHL.U32 R68, R4, 0x4, RZ ;  /* 0x0000000404447824 */ /* 0x000fe200078e00ff */
[----:B-1----:R-:W-:Y:S01]  /*1ad0*/  ULEA UR6, UR6, UR7, 0x18 ;  /* 0x0000000706067291 */ /* 0x002fe2000f8ec0ff */
[----:B------:R-:W-:Y:S01]  /*1ae0*/  LEA R227, R60, 0xffffff00, 0x8 ;  /* 0xffffff003ce37811 */ /* 0x000fe200078e40ff */
[C---:B------:R-:W-:Y:S01]  /*1af0*/  IMAD.SHL.U32 R64, R220.reuse, 0x20, RZ ;  /* 0x00000020dc407824 */ /* 0x040fe200078e00ff */
[----:B------:R-:W-:Y:S02]  /*1b00*/  SHF.L.U64.HI R65, R220, 0x5, R221 ;  /* 0x00000005dc417819 */ /* 0x000fe400000102dd */
[----:B------:R-:W-:-:S02]  /*1b10*/  SHF.L.U64.HI R63, R218, 0x5, R219 ;  /* 0x00000005da3f7819 */ /* 0x000fc400000102db */
[----:B------:R-:W-:Y:S02]  /*1b20*/  SHF.L.U32 R62, R218, 0x5, RZ ;  /* 0x00000005da3e7819 */ /* 0x000fe400000006ff */
[----:B------:R-:W-:Y:S01]  /*1b30*/  LOP3.LUT R68, R68, 0xc, RZ, 0xc0, !PT ;  /* 0x0000000c44447812 */ /* 0x000fe200078ec0ff */
[----:B--2---:R-:W-:-:S04]  /*1b40*/  @P0 IMAD.WIDE.U32 R32, R26, R10, RZ ;  /* 0x0000000a1a200225 */ /* 0x004fc800078e00ff */
[----:B------:R-:W-:Y:S02]  /*1b50*/  @P0 IMAD R19, R27, R10, RZ ;  /* 0x0000000a1b130224 */ /* 0x000fe400078e02ff */
[-C--:B---3--:R-:W-:Y:S02]  /*1b60*/  @!P0 IMAD R18, R25, R233.reuse, RZ ;  /* 0x000000e919128224 */ /* 0x088fe400078e02ff */
[----:B------:R-:W-:-:S04]  /*1b70*/  @!P0 IMAD.WIDE.U32 R24, R24, R233, RZ ;  /* 0x000000e918188225 */ /* 0x000fc800078e00ff */
[----:B------:R-:W-:Y:S01]  /*1b80*/  @!P0 IMAD.MOV.U32 R20, RZ, RZ, R24 ;  /* 0x000000ffff148224 */ /* 0x000fe200078e0018 */
[----:B------:R-:W-:Y:S02]  /*1b90*/  @P0 MOV R20, R32 ;  /* 0x0000002000140202 */ /* 0x000fe40000000f00 */
[----:B------:R-:W-:Y:S01]  /*1ba0*/  SHF.R.S32.HI R24, RZ, 0x1f, R5 ;  /* 0x0000001fff187819 */ /* 0x000fe20000011405 */
[----:B------:R-:W-:Y:S01]  /*1bb0*/  @!P0 IMAD.IADD R18, R25, 0x1, R18 ;  /* 0x0000000119128824 */ /* 0x000fe200078e0212 */
[----:B------:R-:W-:Y:S01]  /*1bc0*/  SHF.R.S32.HI R10, RZ, 0x1f, R230 ;  /* 0x0000001fff0a7819 */ /* 0x000fe200000114e6 */
[----:B------:R-:W-:Y:S01]  /*1bd0*/  @P0 IMAD.IADD R18, R33, 0x1, R19 ;  /* 0x0000000121120824 */ /* 0x000fe200078e0213 */
[----:B------:R-:W-:Y:S01]  /*1be0*/  IADD3 R32, P1, PT, R12, R20, RZ ;  /* 0x000000140c207210 */ /* 0x000fe20007f3e0ff */
[----:B------:R-:W-:Y:S01]  /*1bf0*/  IMAD R9, R29, R230, RZ ;  /* 0x000000e61d097224 */ /* 0x000fe200078e02ff */
[----:B------:R-:W-:Y:S01]  /*1c00*/  LOP3.LUT R19, R49, 0xc0, RZ, 0xc0, !PT ;  /* 0x000000c031137812 */ /* 0x000fe200078ec0ff */
[----:B------:R-:W-:Y:S01]  /*1c10*/  IMAD R21, R24, R30, R21 ;  /* 0x0000001e18157224 */ /* 0x000fe200078e0215 */
[----:B------:R-:W-:Y:S01]  /*1c20*/  IADD3 R20, P0, PT, R12, R8, RZ ;  /* 0x000000080c147210 */ /* 0x000fe20007f1e0ff */
[----:B------:R-:W-:Y:S01]  /*1c30*/  IMAD.X R33, RZ, RZ, R18, P1 ;  /* 0x000000ffff217224 */ /* 0x000fe200008e0612 */
[----:B------:R-:W-:Y:S01]  /*1c40*/  SHF.R.S32.HI R8, RZ, 0x1f, R71 ;  /* 0x0000001fff087819 */ /* 0x000fe20000011447 */
[----:B------:R-:W-:Y:S01]  /*1c50*/  IMAD R9, R28, R10, R9 ;  /* 0x0000000a1c097224 */ /* 0x000fe200078e0209 */
[----:B------:R-:W-:Y:S01]  /*1c60*/  LOP3.LUT R10, R19, 0x18, R4, 0xf8, !PT ;  /* 0x00000018130a7812 */ /* 0x000fe200078ef804 */
[----:B------:R-:W-:Y:S01]  /*1c70*/  IMAD.IADD R19, R23, 0x1, R21 ;  /* 0x0000000117137824 */ /* 0x000fe200078e0215 */
[----:B------:R-:W-:Y:S01]  /*1c80*/  MOV R18, R22 ;  /* 0x0000001600127202 */ /* 0x000fe20000000f00 */
[----:B------:R-:W-:Y:S01]  /*1c90*/  IMAD.X R21, RZ, RZ, R6, P0 ;  /* 0x000000ffff157224 */ /* 0x000fe200000e0606 */
[----:B------:R-:W-:-:S03]  /*1ca0*/  LEA.HI R6, R8, R71, RZ, 0x8 ;  /* 0x0000004708067211 */ /* 0x000fc600078f40ff */
[----:B------:R-:W-:Y:S01]  /*1cb0*/  IMAD.WIDE.U32 R18, R126, R220, R18 ;  /* 0x000000dc7e127225 */ /* 0x000fe200078e0012 */
[----:B------:R-:W-:-:S03]  /*1cc0*/  SHF.R.S32.HI R6, RZ, 0x8, R6 ;  /* 0x00000008ff067819 */ /* 0x000fc60000011406 */
[----:B------:R-:W-:Y:S01]  /*1cd0*/  IMAD.IADD R225, R19, 0x1, R225 ;  /* 0x0000000113e17824 */ /* 0x000fe200078e02e1 */
[----:B----4-:R-:W-:Y:S01]  /*1ce0*/  LEA R224, P0, R18, R14, 0x1 ;  /* 0x0000000e12e07211 */ /* 0x010fe200078008ff */
[----:B------:R-:W-:Y:S01]  /*1cf0*/  IMAD.WIDE.U32 R32, R230, R28, R32 ;  /* 0x0000001ce6207225 */ /* 0x000fe200078e0020 */
[----:B------:R-:W-:Y:S02]  /*1d00*/  VIMNMX R67, PT, PT, R217, R6, !PT ;  /* 0x00000006d9437248 */ /* 0x000fe40007fe0100 */
[----:B------:R-:W-:Y:S01]  /*1d10*/  LEA.HI.X R225, R18, R15, R225, 0x1, P0 ;  /* 0x0000000f12e17211 */ /* 0x000fe200000f0ce1 */
[----:B------:R-:W-:Y:S01]  /*1d20*/  IMAD.WIDE.U32 R28, R7, 0x40, R126 ;  /* 0x00000040071c7825 */ /* 0x000fe200078e007e */
[----:B------:R-:W-:-:S03]  /*1d30*/  ISETP.GT.AND P0, PT, R60, R67, PT ;  /* 0x000000433c00720c */ /* 0x000fc60003f04270 */
[----:B------:R-:W-:Y:S02]  /*1d40*/  IMAD.IADD R23, R33, 0x1, R9 ;  /* 0x0000000121177824 */ /* 0x000fe400078e0209 */
[----:B------:R-:W-:Y:S02]  /*1d50*/  IMAD.MOV.U32 R22, RZ, RZ, R32 ;  /* 0x000000ffff167224 */ /* 0x000fe400078e0020 */
[----:B------:R-:W-:Y:S01]  /*1d60*/  IMAD R7, R29, R26, RZ ;  /* 0x0000001a1d077224 */ /* 0x000fe200078e02ff */
[----:B------:R-:W-:Y:S01]  /*1d70*/  LOP3.LUT R10, R10, 0x18, R49, 0x78, !PT ;  /* 0x000000180a0a7812 */ /* 0x000fe200078e7831 */
[----:B------:R-:W-:-:S04]  /*1d80*/  IMAD.WIDE.U32 R20, R126, R218, R20 ;  /* 0x000000da7e147225 */ /* 0x000fc800078e0014 */
[C---:B------:R-:W-:Y:S02]  /*1d90*/  IMAD R7, R28.reuse, R27, R7 ;  /* 0x0000001b1c077224 */ /* 0x040fe400078e0207 */
[----:B------:R-:W-:Y:S01]  /*1da0*/  IMAD.WIDE.U32 R22, R28, R26, R22 ;  /* 0x0000001a1c167225 */ /* 0x000fe200078e0016 */
[----:B------:R-:W-:Y:S02]  /*1db0*/  LOP3.LUT R49, R10, 0x1f20, R49, 0xf8, !PT ;  /* 0x00001f200a317812 */ /* 0x000fe400078ef831 */
[----:B------:R-:W-:Y:S01]  /*1dc0*/  LEA R222, P1, R20, R16, 0x1 ;  /* 0x0000001014de7211 */ /* 0x000fe200078208ff */
[----:B------:R-:W-:Y:S01]  /*1dd0*/  IMAD.IADD R223, R21, 0x1, R223 ;  /* 0x0000000115df7824 */ /* 0x000fe200078e02df */
[----:B------:R-:W-:Y:S02]  /*1de0*/  IADD3 R7, PT, PT, R23, R7, RZ ;  /* 0x0000000717077210 */ /* 0x000fe40007ffe0ff */
[----:B------:R-:W-:Y:S02]  /*1df0*/  LEA R124, P2, R22, R2, 0x1 ;  /* 0x00000002167c7211 */ /* 0x000fe400078408ff */
[----:B------:R-:W-:-:S02]  /*1e00*/  LEA R49, R49, UR6, 0x1 ;  /* 0x0000000631317c11 */ /* 0x000fc4000f8e08ff */
[C---:B------:R-:W-:Y:S02]  /*1e10*/  SHF.L.U64.HI R69, R26.reuse, 0x5, R27 ;  /* 0x000000051a457819 */ /* 0x040fe4000001021b */
[----:B------:R-:W-:Y:S02]  /*1e20*/  SHF.L.U32 R66, R26, 0x5, RZ ;  /* 0x000000051a427819 */ /* 0x000fe400000006ff */
[----:B------:R-:W-:Y:S02]  /*1e30*/  LEA.HI.X R223, R20, R17, R223, 0x1, P1 ;  /* 0x0000001114df7211 */ /* 0x000fe400008f0cdf */
[----:B------:R-:W-:Y:S02]  /*1e40*/  LEA.HI.X R125, R22, R3, R7, 0x1, P2 ;  /* 0x00000003167d7211 */ /* 0x000fe400010f0c07 */
[----:B------:R-:W-:Y:S01]  /*1e50*/  LEA.HI R11, R11, R11, RZ, 0x1 ;  /* 0x0000000b0b0b7211 */ /* 0x000fe200078f08ff */
[----:B------:R-:W-:Y:S06]  /*1e60*/  @!P0 BRA `(.L_x_1284) ;  /* 0x0000006000d88947 */ /* 0x000fec0003800000 */
[----:B------:R-:W2:Y:S04]  /*1e70*/  LD.E.64 R30, desc[UR4][R148.64+0x120] ;  /* 0x00012004941e7980 */ /* 0x000ea8000c101b00 */
[----:B------:R-:W3:Y:S04]  /*1e80*/  LD.E.64 R128, desc[UR4][R148.64+0x130] ;  /* 0x0001300494807980 */ /* 0x000ee8000c101b00 */
[----:B------:R-:W4:Y:S04]  /*1e90*/  LD.E.64 R22, desc[UR4][R148.64+0x118] ;  /* 0x0001180494167980 */ /* 0x000f28000c101b00 */
[----:B------:R-:W5:Y:S04]  /*1ea0*/  LD.E.64 R130, desc[UR4][R148.64+0x128] ;  /* 0x0001280494827980 */ /* 0x000f68000c101b00 */
[----:B------:R-:W5:Y:S04]  /*1eb0*/  LD.E.64 R20, desc[UR4][R148.64+0x140] ;  /* 0x0001400494147980 */ /* 0x000f68000c101b00 */
[----:B------:R-:W5:Y:S04]  /*1ec0*/  LD.E.64 R26, desc[UR4][R148.64+0x138] ;  /* 0x00013804941a7980 */ /* 0x000f68000c101b00 */
[----:B------:R-:W5:Y:S04]  /*1ed0*/  LD.E.64 R18, desc[UR4][R148.64+0x110] ;  /* 0x0001100494127980 */ /* 0x000f68000c101b00 */
[----:B------:R-:W5:Y:S04]  /*1ee0*/  LD.E.64 R16, desc[UR4][R148.64+0x108] ;  /* 0x0001080494107980 */ /* 0x000f68000c101b00 */
[----:B------:R-:W5:Y:S04]  /*1ef0*/  LD.E.64 R6, desc[UR4][R148.64+0x150] ;  /* 0x0001500494067980 */ /* 0x000f68000c101b00 */
[----:B------:R-:W5:Y:S01]  /*1f00*/  LD.E.64 R2, desc[UR4][R148.64+0x148] ;  /* 0x0001480494027980 */ /* 0x000f62000c101b00 */
[----:B------:R-:W-:Y:S01]  /*1f10*/  IMAD.MOV.U32 R13, RZ, RZ, RZ ;  /* 0x000000ffff0d7224 */ /* 0x000fe200078e00ff */
[----:B------:R-:W-:-:S02]  /*1f20*/  SHF.R.S32.HI R15, RZ, 0x1f, R227 ;  /* 0x0000001fff0f7819 */ /* 0x000fc400000114e3 */
[----:B------:R-:W-:Y:S01]  /*1f30*/  SHF.R.S32.HI R11, RZ, 0x1, R11 ;  /* 0x00000001ff0b7819 */ /* 0x000fe2000001140b */
[----:B------:R-:W-:Y:S01]  /*1f40*/  IMAD.IADD R0, R227, 0x1, R0 ;  /* 0x00000001e3007824 */ /* 0x000fe200078e0200 */
[----:B------:R-:W-:Y:S02]  /*1f50*/  LOP3.LUT R4, R4, 0x3, RZ, 0xc0, !PT ;  /* 0x0000000304047812 */ /* 0x000fe400078ec0ff */
[C---:B------:R-:W-:Y:S01]  /*1f60*/  SHF.L.U32 R107, R11.reuse, 0x5, RZ ;  /* 0x000000050b6b7819 */ /* 0x040fe200000006ff */
[C---:B------:R-:W-:Y:S01]  /*1f70*/  IMAD R106, R11.reuse, 0x60, RZ ;  /* 0x000000600b6a7824 */ /* 0x040fe200078e02ff */
[C---:B------:R-:W-:Y:S01]  /*1f80*/  SHF.L.U32 R101, R11.reuse, 0x7, RZ ;  /* 0x000000070b657819 */ /* 0x040fe200000006ff */
[C---:B------:R-:W-:Y:S02]  /*1f90*/  IMAD R105, R11.reuse, 0xa0, RZ ;  /* 0x000000a00b697824 */ /* 0x040fe400078e02ff */
[C---:B------:R-:W-:Y:S02]  /*1fa0*/  IMAD R104, R11.reuse, 0xc0, RZ ;  /* 0x000000c00b687824 */ /* 0x040fe400078e02ff */
[----:B------:R-:W-:-:S02]  /*1fb0*/  IMAD R103, R11, 0xe0, RZ ;  /* 0x000000e00b677824 */ /* 0x000fc400078e02ff */
[----:B------:R-:W-:Y:S01]  /*1fc0*/  IMAD.SHL.U32 R102, R11, 0x40, RZ ;  /* 0x000000400b667824 */ /* 0x000fe200078e00ff */
[C---:B------:R-:W-:Y:S01]  /*1fd0*/  IADD3 R118, PT, PT, R126.reuse, 0x40, RZ ;  /* 0x000000407e767810 */ /* 0x040fe20007ffe0ff */
[C---:B------:R-:W-:Y:S01]  /*1fe0*/  VIADD R120, R126.reuse, 0x20 ;  /* 0x000000207e787836 */ /* 0x040fe20000000000 */
[C---:B------:R-:W-:Y:S01]  /*1ff0*/  IADD3 R114, PT, PT, R126.reuse, 0x80, RZ ;  /* 0x000000807e727810 */ /* 0x040fe20007ffe0ff */
[C---:B------:R-:W-:Y:S01]  /*2000*/  VIADD R116, R126.reuse, 0x60 ;  /* 0x000000607e747836 */ /* 0x040fe20000000000 */
[C---:B------:R-:W-:Y:S01]  /*2010*/  IADD3 R110, PT, PT, R126.reuse, 0xc0, RZ ;  /* 0x000000c07e6e7810 */ /* 0x040fe20007ffe0ff */
[C---:B------:R-:W-:Y:S01]  /*2020*/  VIADD R112, R126.reuse, 0xa0 ;  /* 0x000000a07e707836 */ /* 0x040fe20000000000 */
[----:B------:R-:W-:Y:S01]  /*2030*/  MOV R100, R227 ;  /* 0x000000e300647202 */ /* 0x000fe20000000f00 */
[----:B------:R-:W-:Y:S01]  /*2040*/  VIADD R108, R126, 0xe0 ;  /* 0x000000e07e6c7836 */ /* 0x000fe20000000000 */
[----:B------:R-:W-:Y:S01]  /*2050*/  MOV R88, R222 ;  /* 0x000000de00587202 */ /* 0x000fe20000000f00 */
[C---:B------:R-:W-:Y:S01]  /*2060*/  IMAD R99, R60.reuse, -0x100, R71 ;  /* 0xffffff003c637824 */ /* 0x040fe200078e0247 */
[----:B------:R-:W-:Y:S01]  /*2070*/  MOV R90, R224 ;  /* 0x000000e0005a7202 */ /* 0x000fe20000000f00 */
[----:B------:R-:W-:Y:S01]  /*2080*/  IMAD R97, R60, -0x100, R61 ;  /* 0xffffff003c617824 */ /* 0x000fe200078e023d */
[----:B------:R-:W-:Y:S01]  /*2090*/  SHF.R.S32.HI R96, RZ, 0x1f, R107 ;  /* 0x0000001fff607819 */ /* 0x000fe2000001146b */
[----:B------:R-:W-:Y:S01]  /*20a0*/  IMAD.MOV.U32 R98, RZ, RZ, R60 ;  /* 0x000000ffff627224 */ /* 0x000fe200078e003c */
[----:B------:R-:W-:Y:S01]  /*20b0*/  SHF.R.S32.HI R95, RZ, 0x1f, R102 ;  /* 0x0000001fff5f7819 */ /* 0x000fe20000011466 */
[----:B------:R-:W-:Y:S01]  /*20c0*/  IMAD.MOV.U32 R89, RZ, RZ, R223 ;  /* 0x000000ffff597224 */ /* 0x000fe200078e00df */
[----:B------:R-:W-:Y:S01]  /*20d0*/  SHF.R.S32.HI R94, RZ, 0x1f, R106 ;  /* 0x0000001fff5e7819 */ /* 0x000fe2000001146a */
[----:B------:R-:W-:Y:S01]  /*20e0*/  IMAD.MOV.U32 R91, RZ, RZ, R225 ;  /* 0x000000ffff5b7224 */ /* 0x000fe200078e00e1 */
[----:B------:R-:W-:-:S02]  /*20f0*/  SHF.R.S32.HI R92, RZ, 0x1f, R101 ;  /* 0x0000001fff5c7819 */ /* 0x000fc40000011465 */
[----:B------:R-:W-:Y:S02]  /*2100*/  SHF.R.S32.HI R80, RZ, 0x1f, R105 ;  /* 0x0000001fff507819 */ /* 0x000fe40000011469 */
[----:B------:R-:W-:Y:S02]  /*2110*/  SHF.R.S32.HI R78, RZ, 0x1f, R104 ;  /* 0x0000001fff4e7819 */ /* 0x000fe40000011468 */
[----:B------:R-:W-:Y:S01]  /*2120*/  SHF.R.S32.HI R76, RZ, 0x1f, R103 ;  /* 0x0000001fff4c7819 */ /* 0x000fe20000011467 */
[----:B--2---:R-:W-:Y:S02]  /*2130*/  IMAD R8, R31, R233, RZ ;  /* 0x000000e91f087224 */ /* 0x004fe400078e02ff */
[----:B------:R-:W-:-:S04]  /*2140*/  IMAD.WIDE.U32 R30, R233, R30, R12 ;  /* 0x0000001ee91e7225 */ /* 0x000fc800078e000c */
[----:B------:R-:W-:Y:S02]  /*2150*/  IMAD.IADD R31, R31, 0x1, R8 ;  /* 0x000000011f1f7824 */ /* 0x000fe400078e0208 */
[----:B---3--:R-:W-:Y:S02]  /*2160*/  IMAD R9, R129, R227, RZ ;  /* 0x000000e381097224 */ /* 0x008fe400078e02ff */
[----:B------:R-:W-:-:S04]  /*2170*/  IMAD.WIDE.U32 R30, R227, R128, R30 ;  /* 0x00000080e31e7225 */ /* 0x000fc800078e001e */
[----:B------:R-:W-:Y:S02]  /*2180*/  IMAD R9, R128, R15, R9 ;  /* 0x0000000f80097224 */ /* 0x000fe400078e0209 */
[----:B----4-:R-:W-:-:S04]  /*2190*/  IMAD.WIDE.U32 R28, R233, R22, R12 ;  /* 0x00000016e91c7225 */ /* 0x010fc800078e000c */
[----:B------:R-:W-:Y:S01]  /*21a0*/  IMAD R8, R23, R233, RZ ;  /* 0x000000e917087224 */ /* 0x000fe200078e02ff */
[----:B------:R-:W-:Y:S01]  /*21b0*/  IADD3 R31, PT, PT, R31, R9, RZ ;  /* 0x000000091f1f7210 */ /* 0x000fe20007ffe0ff */
[----:B-----5:R-:W-:Y:S02]  /*21c0*/  IMAD R9, R131, R227, RZ ;  /* 0x000000e383097224 */ /* 0x020fe400078e02ff */
[----:B------:R-:W-:Y:S02]  /*21d0*/  IMAD.IADD R29, R29, 0x1, R8 ;  /* 0x000000011d1d7824 */ /* 0x000fe400078e0208 */
[----:B------:R-:W-:Y:S02]  /*21e0*/  IMAD R8, R130, R15, R9 ;  /* 0x0000000f82087224 */ /* 0x000fe400078e0209 */
[----:B------:R-:W-:-:S04]  /*21f0*/  IMAD.WIDE.U32 R28, R227, R130, R28 ;  /* 0x00000082e31c7225 */ /* 0x000fc800078e001c */
[-C--:B------:R-:W-:Y:S02]  /*2200*/  IMAD R21, R21, R5.reuse, RZ ;  /* 0x0000000515157224 */ /* 0x080fe400078e02ff */
[----:B------:R-:W-:Y:S02]  /*2210*/  IMAD R9, R27, R5, RZ ;  /* 0x000000051b097224 */ /* 0x000fe400078e02ff */
[----:B------:R-:W-:Y:S02]  /*2220*/  IMAD.IADD R29, R29, 0x1, R8 ;  /* 0x000000011d1d7824 */ /* 0x000fe400078e0208 */
[----:B------:R-:W-:Y:S02]  /*2230*/  IMAD R22, R20, R24, R21 ;  /* 0x0000001814167224 */ /* 0x000fe400078e0215 */
[----:B------:R-:W-:Y:S01]  /*2240*/  IMAD.WIDE.U32 R20, R5, R20, R30 ;  /* 0x0000001405147225 */ /* 0x000fe200078e001e */
[----:B------:R-:W-:-:S03]  /*2250*/  IADD3 R15, P0, PT, -R71, R126, RZ ;  /* 0x0000007e470f7210 */ /* 0x000fc60007f1e1ff */
[----:B------:R-:W-:Y:S01]  /*2260*/  IMAD R24, R26, R24, R9 ;  /* 0x000000181a187224 */ /* 0x000fe200078e0209 */
[----:B------:R-:W-:Y:S01]  /*2270*/  SHF.R.S32.HI R9, RZ, 0x1f, R71 ;  /* 0x0000001fff097819 */ /* 0x000fe20000011447 */
[----:B------:R-:W-:Y:S01]  /*2280*/  IMAD.WIDE.U32 R26, R5, R26, R28 ;  /* 0x0000001a051a7225 */ /* 0x000fe200078e001c */
[----:B------:R-:W-:-:S03]  /*2290*/  IADD3 R23, PT, PT, R21, R22, RZ ;  /* 0x0000001615177210 */ /* 0x000fc60007ffe0ff */
[-C--:B------:R-:W-:Y:S02]  /*22a0*/  IMAD R5, R126, R11.reuse, RZ ;  /* 0x0000000b7e057224 */ /* 0x080fe400078e02ff */
[----:B------:R-:W-:Y:S02]  /*22b0*/  IMAD R21, R0, R11, RZ ;  /* 0x0000000b00157224 */ /* 0x000fe400078e02ff */
[----:B------:R-:W-:Y:S01]  /*22c0*/  IMAD R4, R4, 0x8, R5 ;  /* 0x0000000804047824 */ /* 0x000fe200078e0205 */
[----:B------:R-:W-:Y:S01]  /*22d0*/  IADD3 R0, PT, PT, R68, R5, RZ ;  /* 0x0000000544007210 */ /* 0x000fe20007ffe0ff */
[----:B------:R-:W-:Y:S01]  /*22e0*/  IMAD.X R9, RZ, RZ, ~R9, P0 ;  /* 0x000000ffff097224 */ /* 0x000fe200000e0e09 */
[----:B------:R-:W-:Y:S02]  /*22f0*/  MOV R22, R20 ;  /* 0x0000001400167202 */ /* 0x000fe40000000f00 */
[----:B------:R-:W-:Y:S01]  /*2300*/  IADD3 R25, PT, PT, R27, R24, RZ ;  /* 0x000000181b197210 */ /* 0x000fe20007ffe0ff */
[C---:B------:R-:W-:Y:S01]  /*2310*/  IMAD R83, R9.reuse, R128, RZ ;  /* 0x0000008009537224 */ /* 0x040fe200078e02ff */
[----:B------:R-:W-:Y:S01]  /*2320*/  MOV R24, R26 ;  /* 0x0000001a00187202 */ /* 0x000fe20000000f00 */
[----:B------:R-:W-:Y:S01]  /*2330*/  IMAD R9, R9, R130, RZ ;  /* 0x0000008209097224 */ /* 0x000fe200078e02ff */
[----:B------:R-:W-:-:S02]  /*2340*/  SHF.R.S32.HI R5, RZ, 0x1f, R21 ;  /* 0x0000001fff057819 */ /* 0x000fc40000011415 */
[C---:B------:R-:W-:Y:S02]  /*2350*/  IADD3 R86, P0, PT, R21.reuse, R4, RZ ;  /* 0x0000000415567210 */ /* 0x040fe40007f1e0ff */
[----:B------:R-:W-:Y:S01]  /*2360*/  IADD3 R14, P1, PT, R21, R0, RZ ;  /* 0x00000000150e7210 */ /* 0x000fe20007f3e0ff */
[----:B------:R-:W-:Y:S01]  /*2370*/  IMAD R83, R129, R15, R83 ;  /* 0x0000000f81537224 */ /* 0x000fe200078e0253 */
[----:B------:R-:W-:Y:S01]  /*2380*/  LEA.HI.X.SX32 R87, R4, R5, 0x1, P0 ;  /* 0x0000000504577211 */ /* 0x000fe200000f0eff */
[----:B------:R-:W-:Y:S01]  /*2390*/  IMAD.WIDE.U32 R22, R128, R15, R22 ;  /* 0x0000000f80167225 */ /* 0x000fe200078e0016 */
[----:B------:R-:W-:-:S03]  /*23a0*/  LEA.HI.X.SX32 R5, R0, R5, 0x1, P1 ;  /* 0x0000000500057211 */ /* 0x000fc600008f0eff */
[-C--:B------:R-:W-:Y:S02]  /*23b0*/  IMAD R9, R131, R15.reuse, R9 ;  /* 0x0000000f83097224 */ /* 0x080fe400078e0209 */
[----:B------:R-:W-:Y:S01]  /*23c0*/  IMAD.WIDE.U32 R24, R130, R15, R24 ;  /* 0x0000000f82187225 */ /* 0x000fe200078e0018 */
[----:B------:R-:W-:Y:S02]  /*23d0*/  IADD3 R83, PT, PT, R23, R83, RZ ;  /* 0x0000005317537210 */ /* 0x000fe40007ffe0ff */
[----:B------:R-:W-:Y:S01]  /*23e0*/  LEA R82, P1, R22, R18, 0x1 ;  /* 0x0000001216527211 */ /* 0x000fe200078208ff */
[----:B------:R-:W-:Y:S01]  /*23f0*/  IMAD.IADD R9, R25, 0x1, R9 ;  /* 0x0000000119097824 */ /* 0x000fe200078e0209 */
[----:B------:R-:W-:Y:S02]  /*2400*/  SHF.L.U64.HI R0, R14, 0x1, R5 ;  /* 0x000000010e007819 */ /* 0x000fe40000010205 */
[----:B------:R-:W-:Y:S02]  /*2410*/  LEA R10, P0, R24, R16, 0x1 ;  /* 0x00000010180a7211 */ /* 0x000fe400078008ff */
[----:B------:R-:W-:-:S02]  /*2420*/  SHF.L.U32 R14, R14, 0x1, RZ ;  /* 0x000000010e0e7819 */ /* 0x000fc400000006ff */
[C---:B------:R-:W-:Y:S01]  /*2430*/  SHF.L.U64.HI R87, R86.reuse, 0x1, R87 ;  /* 0x0000000156577819 */ /* 0x040fe20000010257 */
[----:B------:R-:W-:Y:S01]  /*2440*/  IMAD.SHL.U32 R86, R86, 0x2, RZ ;  /* 0x0000000256567824 */ /* 0x000fe200078e00ff */
[----:B------:R-:W-:Y:S02]  /*2450*/  LEA.HI.X R83, R22, R19, R83, 0x1, P1 ;  /* 0x0000001316537211 */ /* 0x000fe400008f0c53 */
[----:B------:R-:W-:Y:S02]  /*2460*/  LEA.HI.X R9, R24, R17, R9, 0x1, P0 ;  /* 0x0000001118097211 */ /* 0x000fe400000f0c09 */
[-C--:B------:R-:W-:Y:S02]  /*2470*/  IADD3 R50, P1, PT, R6, R14.reuse, RZ ;  /* 0x0000000e06327210 */ /* 0x080fe40007f3e0ff */
[----:B------:R-:W-:Y:S01]  /*2480*/  IADD3 R14, P0, PT, R2, R14, RZ ;  /* 0x0000000e020e7210 */ /* 0x000fe20007f1e0ff */
[----:B------:R-:W-:Y:S01]  /*2490*/  IMAD R73, R131, 0xc0, RZ ;  /* 0x000000c083497824 */ /* 0x000fe200078e02ff */
[-C--:B------:R-:W-:Y:S01]  /*24a0*/  IADD3 R84, P3, PT, R6, R86.reuse, RZ ;  /* 0x0000005606547210 */ /* 0x080fe20007f7e0ff */
[----:B------:R-:W-:Y:S01]  /*24b0*/  IMAD.WIDE.U32 R132, R130, 0xc0, RZ ;  /* 0x000000c082847825 */ /* 0x000fe200078e00ff */
[----:B------:R-:W-:-:S02]  /*24c0*/  IADD3 R86, P2, PT, R2, R86, RZ ;  /* 0x0000005602567210 */ /* 0x000fc40007f5e0ff */
[-C--:B------:R-:W-:Y:S02]  /*24d0*/  IADD3.X R15, PT, PT, R3, R0.reuse, RZ, P0, !PT ;  /* 0x00000000030f7210 */ /* 0x080fe400007fe4ff */
[----:B------:R-:W-:Y:S01]  /*24e0*/  ISETP.GE.AND P0, PT, R12, R229, PT ;  /* 0x000000e50c00720c */ /* 0x000fe20003f06270 */
[C-C-:B------:R-:W-:Y:S01]  /*24f0*/  IMAD.X R85, R7.reuse, 0x1, R87.reuse, P3 ;  /* 0x0000000107557824 */ /* 0x140fe200018e0657 */
[----:B------:R-:W-:Y:S01]  /*2500*/  IADD3.X R51, PT, PT, R7, R0, RZ, P1, !PT ;  /* 0x0000000007337210 */ /* 0x000fe20000ffe4ff */
[----:B------:R-:W-:Y:S01]  /*2510*/  IMAD.X R87, R3, 0x1, R87, P2 ;  /* 0x0000000103577824 */ /* 0x000fe200010e0657 */
[----:B------:R-:W-:Y:S01]  /*2520*/  P2R R109, PR, RZ, 0x1 ;  /* 0x00000001ff6d7803 */ /* 0x000fe20000000000 */
[C---:B------:R-:W-:Y:S01]  /*2530*/  IMAD.SHL.U32 R72, R128.reuse, 0x40, RZ ;  /* 0x0000004080487824 */ /* 0x040fe200078e00ff */
[----:B------:R-:W-:Y:S01]  /*2540*/  SHF.L.U64.HI R70, R128, 0x6, R129 ;  /* 0x0000000680467819 */ /* 0x000fe20000010281 */
[C---:B------:R-:W-:Y:S01]  /*2550*/  IMAD.SHL.U32 R81, R130.reuse, 0x80, RZ ;  /* 0x0000008082517824 */ /* 0x040fe200078e00ff */
[----:B------:R-:W-:-:S02]  /*2560*/  SHF.L.U64.HI R75, R130, 0x6, R131 ;  /* 0x00000006824b7819 */ /* 0x000fc40000010283 */
[C---:B------:R-:W-:Y:S02]  /*2570*/  SHF.L.U32 R77, R130.reuse, 0x6, RZ ;  /* 0x00000006824d7819 */ /* 0x040fe400000006ff */
[C-C-:B------:R-:W-:Y:S02]  /*2580*/  SHF.L.U64.HI R79, R130.reuse, 0x7, R131.reuse ;  /* 0x00000007824f7819 */ /* 0x140fe40000010283 */
[C---:B------:R-:W-:Y:S02]  /*2590*/  SHF.L.U64.HI R74, R130.reuse, 0x5, R131 ;  /* 0x00000005824a7819 */ /* 0x040fe40000010283 */
[----:B------:R-:W-:Y:S02]  /*25a0*/  SHF.L.U32 R93, R130, 0x5, RZ ;  /* 0x00000005825d7819 */ /* 0x000fe400000006ff */
[----:B------:R-:W-:-:S07]  /*25b0*/  IADD3 R73, PT, PT, R133, R73, RZ ;  /* 0x0000004985497210 */ /* 0x000fce0007ffe0ff */
.L_x_1323:
        /* <DEDUP_REMOVED lines=10> */
[-C--:B------:R-:W-:Y:S01]  /*2660*/  ISETP.LT.OR P1, PT, R126, R99.reuse, P0 ;  /* 0x000000637e00720c */ /* 0x080fe20000721670 */
[----:B------:R-:W-:Y:S01]  /*2670*/  VIADD R100, R100, 0xffffff00 ;  /* 0xffffff0064647836 */ /* 0x000fe20000000000 */
[----:B------:R-:W-:Y:S02]  /*2680*/  ISETP.LT.OR P4, PT, R112, R99, P4 ;  /* 0x000000637000720c */ /* 0x000fe40002781670 */
[C---:B------:R-:W-:Y:S02]  /*2690*/  ISETP.GE.OR P0, PT, R120.reuse, R97, P3 ;  /* 0x000000617800720c */ /* 0x040fe40001f06670 */
[----:B------:R-:W-:Y:S02]  /*26a0*/  P2R R2, PR, RZ, 0x2 ;  /* 0x00000002ff027803 */ /* 0x000fe40000000000 */
[----:B------:R-:W-:Y:S02]  /*26b0*/  ISETP.LT.OR P2, PT, R120, R99, P0 ;  /* 0x000000637800720c */ /* 0x000fe40000741670 */
[-C--:B------:R-:W-:Y:S02]  /*26c0*/  IADD3 R28, P0, PT, R82, R72.reuse, RZ ;  /* 0x00000048521c7210 */ /* 0x080fe40007f1e0ff */
[----:B------:R-:W-:Y:S01]  /*26d0*/  P2R R0, PR, RZ, 0x4 ;  /* 0x00000004ff007803 */ /* 0x000fe20000000000 */
[----:B----4-:R-:W2:Y:S01]  /*26e0*/  @!P1 LD.E.128 R20, desc[UR4][R82.64] ;  /* 0x0000000452149980 */ /* 0x010ea2000c101d00 */
[----:B------:R-:W-:Y:S01]  /*26f0*/  P2R R109, PR, RZ, 0x8 ;  /* 0x00000008ff6d7803 */ /* 0x000fe20000000000 */
[--C-:B------:R-:W-:Y:S01]  /*2700*/  IMAD.X R29, R83, 0x1, R70.reuse, P0 ;  /* 0x00000001531d7824 */ /* 0x100fe200000e0646 */
[C---:B------:R-:W-:Y:S04]  /*2710*/  ISETP.GE.OR P0, PT, R118.reuse, R97, P3 ;  /* 0x000000617600720c */ /* 0x040fe80001f06670 */
        /* <DEDUP_REMOVED lines=8> */
[----:B------:R-:W2:Y:S01]  /*27a0*/  @!P2 LD.E.128 R24, desc[UR4][R28.64] ;  /* 0x000000041c18a980 */ /* 0x000ea2000c101d00 */
        /* <DEDUP_REMOVED lines=40> */
[C---:B------:R-:W-:Y:S04]  /*2a30*/  @!P1 IMAD.WIDE.U32 R24, R220.reuse, 0x140, R18 ;  /* 0x00000140dc189825 */ /* 0x040fe800078e0012 */
[----:B------:R-:W-:Y:S02]  /*2a40*/  @!P1 IMAD.IADD R25, R25, 0x1, R8 ;  /* 0x0000000119199824 */ /* 0x000fe400078e0208 */
[----:B------:R-:W-:Y:S04]  /*2a50*/  @!P3 IMAD.WIDE.U32 R18, R220, 0x180, R18 ;  /* 0x00000180dc12b825 */ /* 0x000fe800078e0012 */
        /* <DEDUP_REMOVED lines=73> */
.L_x_1286:
        /* <DEDUP_REMOVED lines=70> */
.L_x_1290:
[----:B------:R-:W-:Y:S05]  /*3350*/  BSYNC.RECONVERGENT B0 ;  /* 0x0000000000007941 */ /* 0x000fea0003800200 */
.L_x_1289:
        /* <DEDUP_REMOVED lines=51> */
.L_x_1292:
[----:B------:R-:W-:Y:S05]  /*3690*/  BSYNC.RECONVERGENT B0 ;  /* 0x0000000000007941 */ /* 0x000fea0003800200 */
.L_x_1291:
        /* <DEDUP_REMOVED lines=53> */
.L_x_1294:
[----:B------:R-:W-:Y:S05]  /*39f0*/  BSYNC.RECONVERGENT B0 ;  /* 0x0000000000007941 */ /* 0x000fea0003800200 */
.L_x_1293:
        /* <DEDUP_REMOVED lines=61> */
.L_x_1296:
[----:B------:R-:W-:Y:S05]  /*3dd0*/  BSYNC.RECONVERGENT B0 ;  /* 0x0000000000007941 */ /* 0x000fea0003800200 */
.L_x_1295:
        /* <DEDUP_REMOVED lines=54> */
.L_x_1298:
[----:B------:R-:W-:Y:S05]  /*4140*/  BSYNC.RECONVERGENT B0 ;  /* 0x0000000000007941 */ /* 0x000fea0003800200 */
.L_x_1297:
        /* <DEDUP_REMOVED lines=53> */
.L_x_1300:
[----:B------:R-:W-:Y:S05]  /*44a0*/  BSYNC.RECONVERGENT B0 ;  /* 0x0000000000007941 */ /* 0x000fea0003800200 */
.L_x_1299:
        /* <DEDUP_REMOVED lines=55> */
.L_x_1302:
[----:B------:R-:W-:Y:S05]  /*4820*/  BSYNC.RECONVERGENT B0 ;  /* 0x0000000000007941 */ /* 0x000fea0003800200 */
.L_x_1301:
        /* <DEDUP_REMOVED lines=55> */
.L_x_1304:
[----:B------:R-:W-:Y:S05]  /*4ba0*/  BSYNC.RECONVERGENT B0 ;  /* 0x0000000000007941 */ /* 0x000fea0003800200 */
.L_x_1303:
[----:B------:R-:W5:Y:S02]  /*4bb0*/  LD.E R3, desc[UR4][R148.64+0xd0] ;  /* 0x0000d00494037980 */ /* 0x000f64000c101900 */
[----:B-----5:R-:W-:Y:S05]  /*4bc0*/  IMAD.U32 R3, R3, -0x80, RZ ;  /* 0xffffff8003037824 */ /* 0x020fea00078e00ff */
[C---:B------:R-:W-:Y:S02]  /*4bd0*/  LEA R14, P1, R3.reuse, R14, 0x1 ;  /* 0x0000000e030e7211 */ /* 0x040fe400078208ff */
[C---:B------:R-:W-:Y:S02]  /*4be0*/  LEA R50, P0, R3.reuse, R50, 0x1 ;  /* 0x0000003203327211 */ /* 0x040fe400078008ff */
[C---:B------:R-:W-:Y:S02]  /*4bf0*/  LEA.HI.X.SX32 R15, R3.reuse, R15, 0x1, P1 ;  /* 0x0000000f030f7211 */ /* 0x040fe400008f0eff */
[----:B------:R-:W-:Y:S01]  /*4c00*/  LEA.HI.X.SX32 R51, R3, R51, 0x1, P0 ;  /* 0x0000003303337211 */ /* 0x000fe200000f0eff */
[----:B------:R-:W-:Y:S05]  /*4c10*/  BRA `(.L_x_1287) ;  /* 0x0000002c00c47947 */ /* 0x000fea0003800000 */
.L_x_1288:
        /* <DEDUP_REMOVED lines=37> */
[----:B------:R-:W-:Y:S02]  /*4e70*/  @!P0 LOP3.LUT R27, R21, 0xffff0000, RZ, 0xc0, !PT ;  /* 0xffff0000151b8812 */ /* 0x000fe400078ec0ff */
[C---:B------:R-:W-:Y:S02]  /*4e80*/  @!P0 SHF.L.U32 R24, R22.reuse, 0x10, RZ ;  /* 0x0000001016188819 */ /* 0x040fe400000006ff */
        /* <DEDUP_REMOVED lines=8> */
[C---:B------:R-:W-:Y:S01]  /*4f10*/  @!P0 SHF.L.U32 R29, R58.reuse, 0x10, RZ ;  /* 0x000000103a1d8819 */ /* 0x040fe200000006ff */
[----:B------:R-:W-:Y:S01]  /*4f20*/  @!P2 FADD.FTZ R33, -R33, -RZ ;  /* 0x800000ff2121a221 */ /* 0x000fe20000010100 */
[----:B------:R-:W-:Y:S01]  /*4f30*/  @!P0 LOP3.LUT R22, R58, 0xffff0000, RZ, 0xc0, !PT ;  /* 0xffff00003a168812 */ /* 0x000fe200078ec0ff */
[----:B-----5:R-:W-:Y:S01]  /*4f40*/  @!P0 IMAD.U32 R40, R45, 0x10000, RZ ;  /* 0x000100002d288824 */ /* 0x020fe200078e00ff */
[----:B------:R-:W-:Y:S01]  /*4f50*/  @!P0 SHF.L.U32 R34, R44, 0x10, RZ ;  /* 0x000000102c228819 */ /* 0x000fe200000006ff */
[----:B------:R-:W-:Y:S01]  /*4f60*/  @!P0 FMUL.FTZ R0, R30, R35 ;  /* 0x000000231e008220 */ /* 0x000fe20000410000 */
[----:B------:R-:W-:Y:S01]  /*4f70*/  @!P0 LOP3.LUT R20, R59, 0xffff0000, RZ, 0xc0, !PT ;  /* 0xffff00003b148812 */ /* 0x000fe200078ec0ff */
[----:B------:R-:W-:Y:S01]  /*4f80*/  @!P0 FMUL.FTZ R2, R28, R33 ;  /* 0x000000211c028220 */ /* 0x000fe20000410000 */
        /* <DEDUP_REMOVED lines=10> */
[----:B------:R-:W-:Y:S01]  /*5030*/  @!P0 SHF.L.U32 R34, R54, 0x10, RZ ;  /* 0x0000001036228819 */ /* 0x000fe200000006ff */
[----:B------:R-:W-:Y:S01]  /*5040*/  @!P0 FMUL.FTZ R3, R26, R31 ;  /* 0x0000001f1a038220 */ /* 0x000fe20000410000 */
[----:B------:R-:W-:Y:S01]  /*5050*/  @!P0 LOP3.LUT R46, R47, 0xffff0000, RZ, 0xc0, !PT ;  /* 0xffff00002f2e8812 */ /* 0x000fe200078ec0ff */
[----:B------:R-:W-:Y:S01]  /*5060*/  @!P2 FADD.FTZ R25, -R25, -RZ ;  /* 0x800000ff1919a221 */ /* 0x000fe20000010100 */
[----:B------:R-:W-:Y:S01]  /*5070*/  @!P0 LOP3.LUT R45, R55, 0xffff0000, RZ, 0xc0, !PT ;  /* 0xffff0000372d8812 */ /* 0x000fe200078ec0ff */
[----:B------:R-:W-:Y:S01]  /*5080*/  @!P0 FFMA.FTZ R2, R39, R36, R2 ;  /* 0x0000002427028223 */ /* 0x000fe20000010002 */
[----:B------:R-:W-:Y:S01]  /*5090*/  @!P0 LOP3.LUT R39, R54, 0xffff0000, RZ, 0xc0, !PT ;  /* 0xffff000036278812 */ /* 0x000fe200078ec0ff */
[----:B------:R-:W-:Y:S02]  /*50a0*/  @!P0 IMAD.U32 R36, R55, 0x10000, RZ ;  /* 0x0001000037248824 */ /* 0x000fe400078e00ff */
[----:B------:R-:W-:Y:S01]  /*50b0*/  @!P0 FFMA.FTZ R3, R38, R40, R3 ;  /* 0x0000002826038223 */ /* 0x000fe20000010003 */
[----:B------:R-:W-:Y:S01]  /*50c0*/  @!P0 FMUL.FTZ R4, R27, R32 ;  /* 0x000000201b048220 */ /* 0x000fe20000410000 */
[----:B------:R-:W-:Y:S01]  /*50d0*/  @!P0 F2FP.BF16.F32.PACK_AB R48, R2, R0 ;  /* 0x000000000230823e */ /* 0x000fe200000010ff */
[----:B------:R-:W-:Y:S01]  /*50e0*/  @!P0 FMUL.FTZ R5, R24, R29 ;  /* 0x0000001d18058220 */ /* 0x000fe20000410000 */
[----:B------:R-:W-:Y:S01]  /*50f0*/  @!P2 FADD.FTZ R20, -R20, -RZ ;  /* 0x800000ff1414a221 */ /* 0x000fe20000010100 */
[----:B------:R-:W-:Y:S01]  /*5100*/  @!P0 FMUL.FTZ R6, R21, R22 ;  /* 0x0000001615068220 */ /* 0x000fe20000410000 */
[----:B------:R-:W-:Y:S01]  /*5110*/  @!P0 MOV R52, R48 ;  /* 0x0000003000348202 */ /* 0x000fe20000000f00 */
[----:B------:R-:W-:Y:S01]  /*5120*/  @!P0 FMUL.FTZ R7, R18, R25 ;  /* 0x0000001912078220 */ /* 0x000fe20000410000 */
[----:B------:R-:W-:Y:S02]  /*5130*/  @!P0 IMAD.U32 R44, R47, 0x10000, RZ ;  /* 0x000100002f2c8824 */ /* 0x000fe400078e00ff */
        /* <DEDUP_REMOVED lines=13> */
.L_x_1306:
[----:B------:R-:W-:Y:S05]  /*5210*/  BSYNC.RECONVERGENT B0 ;  /* 0x0000000000007941 */ /* 0x000fea0003800200 */
.L_x_1305:
        /* <DEDUP_REMOVED lines=21> */
[----:B------:R-:W-:Y:S03]  /*5370*/  @!P0 IADD3 R38, P2, PT, R113, R86, RZ ;  /* 0x0000005671268210 */ /* 0x000fe60007f5e0ff */
[----:B------:R-:W4:Y:S02]  /*5380*/  @!P0 LD.E.128 R56, desc[UR4][R138.64] ;  /* 0x000000048a388980 */ /* 0x000f24000c101d00 */
[----:B------:R-:W-:Y:S01]  /*5390*/  @!P0 IMAD.X R39, R136, 0x1, R87, P2 ;  /* 0x0000000188278824 */ /* 0x000fe200010e0657 */
[----:B------:R-:W-:Y:S02]  /*53a0*/  PLOP3.LUT P2, PT, PT, PT, PT, 0x80, 0x8 ;  /* 0x000000000008781c */ /* 0x000fe40003f4f070 */
[----:B------:R-:W-:Y:S03]  /*53b0*/  @!P0 PLOP3.LUT P2, PT, P1, PT, PT, 0x80, 0x8 ;  /* 0x000000000008881c */ /* 0x000fe60000f4f070 */
        /* <DEDUP_REMOVED lines=33> */
[----:B------:R-:W-:Y:S01]  /*55d0*/  @!P0 FFMA.FTZ R0, R39, R36, R0 ;  /* 0x0000002427008223 */ /* 0x000fe20000010000 */
[----:B------:R-:W-:Y:S01]  /*55e0*/  @!P0 LOP3.LUT R39, R53, 0xffff0000, RZ, 0xc0, !PT ;  /* 0xffff000035278812 */ /* 0x000fe200078ec0ff */
[----:B------:R-:W-:Y:S01]  /*55f0*/  @!P2 FADD.FTZ R27, -R27, -RZ ;  /* 0x800000ff1b1ba221 */ /* 0x000fe20000010100 */
        /* <DEDUP_REMOVED lines=11> */
[----:B------:R-:W-:Y:S01]  /*56b0*/  @!P0 SHF.L.U32 R46, R47, 0x10, RZ ;  /* 0x000000102f2e8819 */ /* 0x000fe200000006ff */
[----:B------:R-:W-:Y:S01]  /*56c0*/  @!P0 FMUL.FTZ R6, R24, R27 ;  /* 0x0000001b18068220 */ /* 0x000fe20000410000 */
[----:B------:R-:W-:Y:S01]  /*56d0*/  @!P0 LOP3.LUT R47, R55, 0xffff0000, RZ, 0xc0, !PT ;  /* 0xffff0000372f8812 */ /* 0x000fe200078ec0ff */
        /* <DEDUP_REMOVED lines=16> */
.L_x_1308:
[----:B------:R-:W-:Y:S05]  /*57e0*/  BSYNC.RECONVERGENT B0 ;  /* 0x0000000000007941 */ /* 0x000fea0003800200 */
.L_x_1307:
        /* <DEDUP_REMOVED lines=27> */
[----:B------:R1:W4:Y:S08]  /*59a0*/  @!P0 LD.E.128 R24, desc[UR4][R22.64] ;  /* 0x0000000416188980 */ /* 0x000330000c101d00 */
[----:B------:R2:W5:Y:S01]  /*59b0*/  @!P0 LD.E.128 R56, desc[UR4][R38.64] ;  /* 0x0000000426388980 */ /* 0x000562000c101d00 */
[C---:B---3--:R-:W-:Y:S01]  /*59c0*/  @!P0 SHF.L.U32 R36, R136.reuse, 0x10, RZ ;  /* 0x0000001088248819 */ /* 0x048fe200000006ff */
[C---:B------:R-:W-:Y:S01]  /*59d0*/  @!P0 IMAD.U32 R30, R137.reuse, 0x10000, RZ ;  /* 0x00010000891e8824 */ /* 0x040fe200078e00ff */
[----:B------:R-:W-:Y:S01]  /*59e0*/  @!P0 LOP3.LUT R32, R136, 0xffff0000, RZ, 0xc0, !PT ;  /* 0xffff000088208812 */ /* 0x000fe200078ec0ff */
[----:B------:R-:W-:Y:S01]  /*59f0*/  @!P0 IMAD.U32 R28, R138, 0x10000, RZ ;  /* 0x000100008a1c8824 */ /* 0x000fe200078e00ff */
[----:B------:R-:W-:Y:S01]  /*5a00*/  @!P0 LOP3.LUT R29, R137, 0xffff0000, RZ, 0xc0, !PT ;  /* 0xffff0000891d8812 */ /* 0x000fe200078ec0ff */
[----:B------:R-:W-:Y:S01]  /*5a10*/  @!P2 FADD.FTZ R36, -R36, -RZ ;  /* 0x800000ff2424a221 */ /* 0x000fe20000010100 */
[----:B-1----:R-:W-:Y:S01]  /*5a20*/  @!P0 LOP3.LUT R23, R138, 0xffff0000, RZ, 0xc0, !PT ;  /* 0xffff00008a178812 */ /* 0x002fe200078ec0ff */
        /* <DEDUP_REMOVED lines=31> */
[----:B------:R-:W-:Y:S01]  /*5c20*/  @!P0 LOP3.LUT R48, R59, 0xffff0000, RZ, 0xc0, !PT ;  /* 0xffff00003b308812 */ /* 0x000fe200078ec0ff */
        /* <DEDUP_REMOVED lines=10> */
[----:B------:R-:W-:Y:S02]  /*5cd0*/  @!P0 IMAD.U32 R45, R58, 0x10000, RZ ;  /* 0x000100003a2d8824 */ /* 0x000fe400078e00ff */
        /* <DEDUP_REMOVED lines=17> */
.L_x_1310:
[----:B------:R-:W-:Y:S05]  /*5df0*/  BSYNC.RECONVERGENT B0 ;  /* 0x0000000000007941 */ /* 0x000fea0003800200 */
.L_x_1309:
        /* <DEDUP_REMOVED lines=89> */
.L_x_1312:
[----:B------:R-:W-:Y:S05]  /*6390*/  BSYNC.RECONVERGENT B0 ;  /* 0x0000000000007941 */ /* 0x000fea0003800200 */
.L_x_1311:
        /* <DEDUP_REMOVED lines=27> */
[C---:B------:R-:W-:Y:S01]  /*6550*/  @!P0 LOP3.LUT R45, R54.reuse, 0xffff0000, RZ, 0xc0, !PT ;  /* 0xffff0000362d8812 */ /* 0x040fe200078ec0ff */
[----:B------:R-:W-:Y:S01]  /*6560*/  @!P0 IMAD.U32 R44, R54, 0x10000, RZ ;  /* 0x00010000362c8824 */ /* 0x000fe200078e00ff */
[C---:B---3--:R-:W-:Y:S01]  /*6570*/  @!P0 LOP3.LUT R31, R24.reuse, 0xffff0000, RZ, 0xc0, !PT ;  /* 0xffff0000181f8812 */ /* 0x048fe200078ec0ff */
[----:B------:R-:W-:Y:S01]  /*6580*/  @!P0 IMAD.U32 R32, R24, 0x10000, RZ ;  /* 0x0001000018208824 */ /* 0x000fe200078e00ff */
[C---:B------:R-:W-:Y:S01]  /*6590*/  @!P0 LOP3.LUT R24, R26.reuse, 0xffff0000, RZ, 0xc0, !PT ;  /* 0xffff00001a188812 */ /* 0x040fe200078ec0ff */
[----:B------:R-:W-:Y:S01]  /*65a0*/  @!P0 IMAD.U32 R28, R26, 0x10000, RZ ;  /* 0x000100001a1c8824 */ /* 0x000fe200078e00ff */
[----:B------:R-:W-:Y:S02]  /*65b0*/  @!P0 SHF.L.U32 R29, R25, 0x10, RZ ;  /* 0x00000010191d8819 */ /* 0x000fe400000006ff */
[C---:B------:R-:W-:Y:S02]  /*65c0*/  @!P0 SHF.L.U32 R18, R27.reuse, 0x10, RZ ;  /* 0x000000101b128819 */ /* 0x040fe400000006ff */
[----:B------:R-:W-:Y:S02]  /*65d0*/  @!P0 LOP3.LUT R23, R27, 0xffff0000, RZ, 0xc0, !PT ;  /* 0xffff00001b178812 */ /* 0x000fe400078ec0ff */
        /* <DEDUP_REMOVED lines=18> */
[----:B------:R-:W-:Y:S01]  /*6700*/  @!P0 FMUL.FTZ R2, R31, R34 ;  /* 0x000000221f028220 */ /* 0x000fe20000410000 */
[----:B------:R-:W-:Y:S01]  /*6710*/  @!P0 SHF.L.U32 R36, R53, 0x10, RZ ;  /* 0x0000001035248819 */ /* 0x000fe200000006ff */
[----:B------:R-:W-:Y:S01]  /*6720*/  @!P2 FADD.FTZ R35, -R35, -RZ ;  /* 0x800000ff2323a221 */ /* 0x000fe20000010100 */
[----:B------:R-:W-:Y:S01]  /*6730*/  @!P0 LOP3.LUT R42, R57, 0xffff0000, RZ, 0xc0, !PT ;  /* 0xffff0000392a8812 */ /* 0x000fe200078ec0ff */
[----:B------:R-:W-:Y:S01]  /*6740*/  @!P0 FMUL.FTZ R3, R29, R26 ;  /* 0x0000001a1d038220 */ /* 0x000fe20000410000 */
[C---:B------:R-:W-:Y:S01]  /*6750*/  @!P0 SHF.L.U32 R43, R58.reuse, 0x10, RZ ;  /* 0x000000103a2b8819 */ /* 0x040fe200000006ff */
[----:B------:R-:W-:Y:S01]  /*6760*/  @!P2 FADD.FTZ R33, -R33, -RZ ;  /* 0x800000ff2121a221 */ /* 0x000fe20000010100 */
[----:B------:R-:W-:Y:S01]  /*6770*/  @!P0 LOP3.LUT R46, R58, 0xffff0000, RZ, 0xc0, !PT ;  /* 0xffff00003a2e8812 */ /* 0x000fe200078ec0ff */
[----:B------:R-:W-:Y:S01]  /*6780*/  @!P2 FADD.FTZ R27, -R27, -RZ ;  /* 0x800000ff1b1ba221 */ /* 0x000fe20000010100 */
[----:B------:R-:W-:Y:S01]  /*6790*/  @!P0 LOP3.LUT R48, R59, 0xffff0000, RZ, 0xc0, !PT ;  /* 0xffff00003b308812 */ /* 0x000fe200078ec0ff */
        /* <DEDUP_REMOVED lines=10> */
[----:B------:R-:W-:Y:S01]  /*6840*/  @!P0 FMUL.FTZ R7, R18, R25 ;  /* 0x0000001912078220 */ /* 0x000fe20000410000 */
[----:B------:R-:W-:Y:S01]  /*6850*/  @!P0 IMAD.U32 R47, R59, 0x10000, RZ ;  /* 0x000100003b2f8824 */ /* 0x000fe200078e00ff */
[----:B------:R-:W-:Y:S01]  /*6860*/  @!P0 MOV R52, R115 ;  /* 0x0000007300348202 */ /* 0x000fe20000000f00 */
        /* <DEDUP_REMOVED lines=13> */
.L_x_1314:
[----:B------:R-:W-:Y:S05]  /*6940*/  BSYNC.RECONVERGENT B0 ;  /* 0x0000000000007941 */ /* 0x000fea0003800200 */
.L_x_1313:
        /* <DEDUP_REMOVED lines=15> */
[----:B------:R-:W-:Y:S02]  /*6a40*/  @!P0 IADD3 R115, P2, PT, R105, R136, RZ ;  /* 0x0000008869738210 */ /* 0x000fe40007f5e0ff */
[----:B------:R-:W3:Y:S03]  /*6a50*/  @!P0 LD.E.128 R24, desc[UR4][R22.64] ;  /* 0x0000000416188980 */ /* 0x000ee6000c101d00 */
        /* <DEDUP_REMOVED lines=38> */
[----:B------:R-:W-:Y:S01]  /*6cc0*/  @!P0 SHF.L.U32 R47, R59, 0x10, RZ ;  /* 0x000000103b2f8819 */ /* 0x000fe200000006ff */
[----:B------:R-:W-:Y:S01]  /*6cd0*/  @!P0 IMAD.U32 R22, R139, 0x10000, RZ ;  /* 0x000100008b168824 */ /* 0x000fe200078e00ff */
[----:B------:R-:W-:Y:S01]  /*6ce0*/  @!P0 LOP3.LUT R48, R59, 0xffff0000, RZ, 0xc0, !PT ;  /* 0xffff00003b308812 */ /* 0x000fe200078ec0ff */
[----:B------:R-:W-:Y:S01]  /*6cf0*/  @!P0 FFMA.FTZ R0, R39, R38, R0 ;  /* 0x0000002627008223 */ /* 0x000fe20000010000 */
[----:B------:R-:W-:Y:S01]  /*6d00*/  @!P0 LOP3.LUT R39, R53, 0xffff0000, RZ, 0xc0, !PT ;  /* 0xffff000035278812 */ /* 0x000fe200078ec0ff */
[----:B------:R-:W-:Y:S01]  /*6d10*/  @!P0 FMUL.FTZ R2, R35, R32 ;  /* 0x0000002023028220 */ /* 0x000fe20000410000 */
[----:B------:R-:W-:Y:S01]  /*6d20*/  @!P2 FADD.FTZ R28, -R28, -RZ ;  /* 0x800000ff1c1ca221 */ /* 0x000fe20000010100 */
[----:B------:R-:W-:Y:S01]  /*6d30*/  @!P0 FMUL.FTZ R3, R33, R30 ;  /* 0x0000001e21038220 */ /* 0x000fe20000410000 */
[----:B------:R-:W-:Y:S02]  /*6d40*/  @!P0 IMAD.U32 R43, R57, 0x10000, RZ ;  /* 0x00010000392b8824 */ /* 0x000fe400078e00ff */
        /* <DEDUP_REMOVED lines=31> */
.L_x_1316:
[----:B------:R-:W-:Y:S05]  /*6f40*/  BSYNC.RECONVERGENT B0 ;  /* 0x0000000000007941 */ /* 0x000fea0003800200 */
.L_x_1315:
        /* <DEDUP_REMOVED lines=91> */
.L_x_1318:
[----:B------:R-:W-:Y:S05]  /*7500*/  BSYNC.RECONVERGENT B0 ;  /* 0x0000000000007941 */ /* 0x000fea0003800200 */
.L_x_1317:
[----:B------:R-:W-:Y:S04]  /*7510*/  BSSY.RECONVERGENT B0, `(.L_x_1319) ;  /* 0x000005b000007945 */ /* 0x000fe80003800200 */
[----:B------:R-:W-:Y:S05]  /*7520*/  @P5 BRA `(.L_x_1320) ;  /* 0x0000000400645947 */ /* 0x000fea0003800000 */
[----:B------:R-:W-:Y:S01]  /*7530*/  ISETP.GE.AND P0, PT, R12, R17, PT ;  /* 0x000000110c00720c */ /* 0x000fe20003f06270 */
[----:B------:R-:W-:Y:S04]  /*7540*/  IMAD.WIDE.U32 R20, R130, 0x180, R20 ;  /* 0x0000018082147825 */ /* 0x000fe800078e0014 */
[----:B--2---:R-:W-:Y:S04]  /*7550*/  IMAD.WIDE.U32 R134, R218, 0x180, R134 ;  /* 0x00000180da867825 */ /* 0x004fe800078e0086 */
[----:B------:R-:W-:Y:S04]  /*7560*/  IMAD R47, R131, 0x180, RZ ;  /* 0x00000180832f7824 */ /* 0x000fe800078e02ff */
[----:B------:R-:W-:Y:S01]  /*7570*/  @!P0 SEL R46, R16, RZ, P1 ;  /* 0x000000ff102e8207 */ /* 0x000fe20000800000 */
[----:B------:R-:W-:Y:S01]  /*7580*/  IMAD.IADD R21, R47, 0x1, R21 ;  /* 0x000000012f157824 */ /* 0x000fe200078e0215 */
[----:B------:R-:W-:Y:S02]  /*7590*/  @!P0 SEL R111, R111, RZ, P1 ;  /* 0x000000ff6f6f8207 */ /* 0x000fe40000800000 */
[----:B------:R-:W-:Y:S01]  /*75a0*/  @!P0 IADD3 R57, P2, PT, R103, R46, RZ ;  /* 0x0000002e67398210 */ /* 0x000fe20007f5e0ff */
[----:B------:R-:W-:Y:S01]  /*75b0*/  @!P0 IMAD.WIDE R30, R19, 0x2, R20 ;  /* 0x00000002131e8825 */ /* 0x000fe200078e0214 */
[----:B-1-34-:R-:W2:Y:S02]  /*75c0*/  LD.E.128 R52, desc[UR4][R20.64] ;  /* 0x0000000414347980 */ /* 0x01aea4000c101d00 */
[----:B------:R-:W-:Y:S01]  /*75d0*/  @!P0 SHF.L.U32 R47, R57, 0x1, RZ ;  /* 0x00000001392f8819 */ /* 0x000fe200000006ff */
[----:B------:R-:W-:Y:S03]  /*75e0*/  @!P0 IMAD.X R46, R76, 0x1, R111, P2 ;  /* 0x000000014c2e8824 */ /* 0x000fe600010e066f */
[----:B------:R-:W-:Y:S02]  /*75f0*/  @!P0 IADD3 R58, P2, PT, R47, R84, RZ ;  /* 0x000000542f3a8210 */ /* 0x000fe40007f5e0ff */
[----:B------:R-:W-:Y:S01]  /*7600*/  @!P0 SHF.L.U64.HI R46, R57, 0x1, R46 ;  /* 0x00000001392e8819 */ /* 0x000fe2000001022e */
[----:B------:R-:W3:Y:S04]  /*7610*/  @!P0 LD.E.128 R28, desc[UR4][R30.64] ;  /* 0x000000041e1c8980 */ /* 0x000ee8000c101d00 */
[C---:B------:R-:W-:Y:S01]  /*7620*/  @!P0 IMAD.X R59, R46.reuse, 0x1, R85, P2 ;  /* 0x000000012e3b8824 */ /* 0x040fe200010e0655 */
[----:B------:R-:W-:Y:S01]  /*7630*/  @!P0 IADD3 R34, P2, PT, R47, R86, RZ ;  /* 0x000000562f228210 */ /* 0x000fe20007f5e0ff */
[----:B------:R-:W-:Y:S03]  /*7640*/  IMAD R47, R219, 0x180, RZ ;  /* 0x00000180db2f7824 */ /* 0x000fe600078e02ff */
[----:B------:R-:W-:Y:S01]  /*7650*/  @!P0 IADD3.X R35, PT, PT, R46, R87, RZ, P2, !PT ;  /* 0x000000572e238210 */ /* 0x000fe200017fe4ff */
[----:B------:R-:W4:Y:S01]  /*7660*/  @!P0 LD.E.128 R56, desc[UR4][R58.64] ;  /* 0x000000043a388980 */ /* 0x000f22000c101d00 */
[----:B------:R-:W-:Y:S01]  /*7670*/  PLOP3.LUT P2, PT, PT, PT, PT, 0x80, 0x8 ;  /* 0x000000000008781c */ /* 0x000fe20003f4f070 */
[----:B------:R-:W-:Y:S01]  /*7680*/  IMAD.IADD R135, R47, 0x1, R135 ;  /* 0x000000012f877824 */ /* 0x000fe200078e0287 */
[----:B------:R-:W-:Y:S05]  /*7690*/  @!P0 PLOP3.LUT P2, PT, P1, PT, PT, 0x80, 0x8 ;  /* 0x000000000008881c */ /* 0x000fea0000f4f070 */
[----:B------:R1:W5:Y:S01]  /*76a0*/  @!P0 LD.E.128 R40, desc[UR4][R34.64] ;  /* 0x0000000422288980 */ /* 0x000362000c101d00 */
[----:B--2---:R-:W-:Y:S01]  /*76b0*/  @!P0 LOP3.LUT R39, R53, 0xffff0000, RZ, 0xc0, !PT ;  /* 0xffff000035278812 */ /* 0x004fe200078ec0ff */
[----:B-1----:R-:W-:Y:S01]  /*76c0*/  @!P0 IMAD.U32 R35, R52, 0x10000, RZ ;  /* 0x0001000034238824 */ /* 0x002fe200078e00ff */
[C---:B---3--:R-:W-:Y:S01]  /*76d0*/  @!P0 SHF.L.U32 R19, R31.reuse, 0x10, RZ ;  /* 0x000000101f138819 */ /* 0x048fe200000006ff */
[----:B------:R-:W-:Y:S01]  /*76e0*/  @!P0 IMAD.U32 R25, R30, 0x10000, RZ ;  /* 0x000100001e198824 */ /* 0x000fe200078e00ff */
[----:B------:R-:W-:Y:S01]  /*76f0*/  @!P0 LOP3.LUT R17, R31, 0xffff0000, RZ, 0xc0, !PT ;  /* 0xffff00001f118812 */ /* 0x000fe200078ec0ff */
[----:B------:R-:W-:Y:S01]  /*7700*/  @!P0 IMAD.U32 R32, R28, 0x10000, RZ ;  /* 0x000100001c208824 */ /* 0x000fe200078e00ff */
[----:B------:R-:W-:Y:S02]  /*7710*/  @!P0 LOP3.LUT R23, R30, 0xffff0000, RZ, 0xc0, !PT ;  /* 0xffff00001e178812 */ /* 0x000fe400078ec0ff */
[C---:B------:R-:W-:Y:S02]  /*7720*/  @!P0 SHF.L.U32 R27, R29.reuse, 0x10, RZ ;  /* 0x000000101d1b8819 */ /* 0x040fe400000006ff */
[----:B------:R-:W-:Y:S02]  /*7730*/  @!P0 LOP3.LUT R26, R29, 0xffff0000, RZ, 0xc0, !PT ;  /* 0xffff00001d1a8812 */ /* 0x000fe400078ec0ff */
[C---:B----4-:R-:W-:Y:S01]  /*7740*/  @!P0 LOP3.LUT R31, R56.reuse, 0xffff0000, RZ, 0xc0, !PT ;  /* 0xffff0000381f8812 */ /* 0x050fe200078ec0ff */
[----:B------:R-:W-:Y:S01]  /*7750*/  @!P0 IMAD.U32 R33, R56, 0x10000, RZ ;  /* 0x0001000038218824 */ /* 0x000fe200078e00ff */
[----:B------:R-:W-:Y:S01]  /*7760*/  @!P0 SHF.L.U32 R30, R57, 0x10, RZ ;  /* 0x00000010391e8819 */ /* 0x000fe200000006ff */
[----:B------:R-:W-:Y:S01]  /*7770*/  @!P0 IMAD.U32 R24, R58, 0x10000, RZ ;  /* 0x000100003a188824 */ /* 0x000fe200078e00ff */
[----:B------:R-:W-:Y:S01]  /*7780*/  @!P0 LOP3.LUT R28, R28, 0xffff0000, RZ, 0xc0, !PT ;  /* 0xffff00001c1c8812 */ /* 0x000fe200078ec0ff */
[----:B------:R-:W-:Y:S01]  /*7790*/  @!P2 FADD.FTZ R33, -R33, -RZ ;  /* 0x800000ff2121a221 */ /* 0x000fe20000010100 */
[----:B------:R-:W-:Y:S01]  /*77a0*/  @!P0 LOP3.LUT R29, R57, 0xffff0000, RZ, 0xc0, !PT ;  /* 0xffff0000391d8812 */ /* 0x000fe200078ec0ff */
[----:B------:R-:W-:Y:S01]  /*77b0*/  @!P2 FADD.FTZ R31, -R31, -RZ ;  /* 0x800000ff1f1fa221 */ /* 0x000fe20000010100 */
[----:B------:R-:W-:Y:S01]  /*77c0*/  @!P0 LOP3.LUT R22, R58, 0xffff0000, RZ, 0xc0, !PT ;  /* 0xffff00003a168812 */ /* 0x000fe200078ec0ff */
[----:B-----5:R-:W-:Y:S01]  /*77d0*/  @!P0 IMAD.U32 R34, R40, 0x10000, RZ ;  /* 0x0001000028228824 */ /* 0x020fe200078e00ff */
[C---:B------:R-:W-:Y:S01]  /*77e0*/  @!P0 SHF.L.U32 R18, R59.reuse, 0x10, RZ ;  /* 0x000000103b128819 */ /* 0x040fe200000006ff */
[----:B------:R-:W-:Y:S01]  /*77f0*/  @!P0 FMUL.FTZ R0, R32, R33 ;  /* 0x0000002120008220 */ /* 0x000fe20000410000 */
[----:B------:R-:W-:Y:S01]  /*7800*/  @!P0 LOP3.LUT R16, R59, 0xffff0000, RZ, 0xc0, !PT ;  /* 0xffff00003b108812 */ /* 0x000fe200078ec0ff */
[----:B------:R-:W-:Y:S01]  /*7810*/  @!P2 FADD.FTZ R30, -R30, -RZ ;  /* 0x800000ff1e1ea221 */ /* 0x000fe20000010100 */
[----:B------:R-:W-:Y:S01]  /*7820*/  @!P0 LOP3.LUT R36, R40, 0xffff0000, RZ, 0xc0, !PT ;  /* 0xffff000028248812 */ /* 0x000fe200078ec0ff */
[----:B------:R-:W-:Y:S01]  /*7830*/  @!P0 FFMA.FTZ R0, R35, R34, R0 ;  /* 0x0000002223008223 */ /* 0x000fe20000010000 */
[----:B------:R-:W-:Y:S01]  /*7840*/  @!P0 LOP3.LUT R35, R52, 0xffff0000, RZ, 0xc0, !PT ;  /* 0xffff000034238812 */ /* 0x000fe200078ec0ff */
[----:B------:R-:W-:Y:S01]  /*7850*/  @!P0 IMAD.U32 R40, R54, 0x10000, RZ ;  /* 0x0001000036288824 */ /* 0x000fe200078e00ff */
[----:B------:R-:W-:Y:S01]  /*7860*/  @!P0 SHF.L.U32 R37, R41, 0x10, RZ ;  /* 0x0000001029258819 */ /* 0x000fe200000006ff */
        /* <DEDUP_REMOVED lines=23> */
[----:B------:R-:W-:Y:S01]  /*79e0*/  @!P0 FFMA.FTZ R4, R39, R38, R4 ;  /* 0x0000002627048223 */ /* 0x000fe20000010004 */
[----:B------:R-:W-:Y:S01]  /*79f0*/  @!P0 MOV R52, R46 ;  /* 0x0000002e00348202 */ /* 0x000fe20000000f00 */
[----:B------:R-:W-:Y:S01]  /*7a00*/  @!P0 FMUL.FTZ R8, R17, R16 ;  /* 0x0000001011088220 */ /* 0x000fe20000410000 */
[----:B------:R-:W-:Y:S01]  /*7a10*/  @!P0 FFMA.FTZ R5, R40, R41, R5 ;  /* 0x0000002928058223 */ /* 0x000fe20000010005 */
[----:B------:R-:W-:Y:S01]  /*7a20*/  @!P0 FFMA.FTZ R6, R43, R42, R6 ;  /* 0x0000002a2b068223 */ /* 0x000fe20000010006 */
[----:B------:R-:W-:Y:S01]  /*7a30*/  @!P0 F2FP.BF16.F32.PACK_AB R57, R4, R3 ;  /* 0x000000030439823e */ /* 0x000fe200000010ff */
[----:B------:R-:W-:Y:S01]  /*7a40*/  @!P0 FFMA.FTZ R7, R34, R44, R7 ;  /* 0x0000002c22078223 */ /* 0x000fe20000010007 */
[----:B------:R-:W-:Y:S02]  /*7a50*/  @!P0 FFMA.FTZ R8, R35, R45, R8 ;  /* 0x0000002d23088223 */ /* 0x000fe40000010008 */
[----:B------:R-:W-:Y:S01]  /*7a60*/  @!P0 F2FP.BF16.F32.PACK_AB R47, R6, R5 ;  /* 0x00000005062f823e */ /* 0x000fe200000010ff */
[----:B------:R-:W-:Y:S02]  /*7a70*/  @!P0 IMAD.MOV.U32 R53, RZ, RZ, R57 ;  /* 0x000000ffff358224 */ /* 0x000fe400078e0039 */
[----:B------:R-:W-:Y:S02]  /*7a80*/  @!P0 F2FP.BF16.F32.PACK_AB R48, R8, R7 ;  /* 0x000000070830823e */ /* 0x000fe400000010ff */
[----:B------:R-:W-:Y:S02]  /*7a90*/  @!P0 MOV R54, R47 ;  /* 0x0000002f00368202 */ /* 0x000fe40000000f00 */
[----:B------:R-:W-:Y:S05]  /*7aa0*/  @!P0 MOV R55, R48 ;  /* 0x0000003000378202 */ /* 0x000fea0000000f00 */
[----:B------:R1:W-:Y:S02]  /*7ab0*/  ST.E.128 desc[UR4][R134.64], R52 ;  /* 0x0000003486007985 */ /* 0x0003e4000c101d04 */
.L_x_1320:
[----:B------:R-:W-:Y:S05]  /*7ac0*/  BSYNC.RECONVERGENT B0 ;  /* 0x0000000000007941 */ /* 0x000fea0003800200 */
.L_x_1319:
[----:B------:R-:W5:Y:S02]  /*7ad0*/  LD.E R3, desc[UR4][R148.64+0xd0] ;  /* 0x0000d00494037980 */ /* 0x000f64000c101900 */
[----:B-----5:R-:W-:Y:S05]  /*7ae0*/  IMAD.U32 R3, R3, -0x80, RZ ;  /* 0xffffff8003037824 */ /* 0x020fea00078e00ff */
[C---:B------:R-:W-:Y:S02]  /*7af0*/  LEA R86, P1, R3.reuse, R86, 0x1 ;  /* 0x0000005603567211 */ /* 0x040fe400078208ff */
[C---:B------:R-:W-:Y:S02]  /*7b00*/  LEA R84, P0, R3.reuse, R84, 0x1 ;  /* 0x0000005403547211 */ /* 0x040fe400078008ff */
[C---:B------:R-:W-:Y:S02]  /*7b10*/  LEA.HI.X.SX32 R87, R3.reuse, R87, 0x1, P1 ;  /* 0x0000005703577211 */ /* 0x040fe400008f0eff */
[----:B------:R-:W-:Y:S09]  /*7b20*/  LEA.HI.X.SX32 R85, R3, R85, 0x1, P0 ;  /* 0x0000005503557211 */ /* 0x000ff200000f0eff */
.L_x_1287:
[----:B------:R-:W-:Y:S05]  /*7b30*/  BSYNC.RECONVERGENT B1 ;  /* 0x0000000000017941 */ /* 0x000fea0003800200 */
.L_x_1285:
        /* <DEDUP_REMOVED lines=30> */
[----:B------:R-:W5:Y:S01]  /*7d20*/  LD.E.64 R24, desc[UR4][R148.64+0x20] ;  /* 0x0000200494187980 */ /* 0x000f62000c101b00 */
[-C--:B--2---:R-:W-:Y:S02]  /*7d30*/  IABS R19, R3.reuse ;  /* 0x0000000300137213 */ /* 0x084fe40000000000 */
[----:B------:R-:W-:Y:S02]  /*7d40*/  LOP3.LUT R4, RZ, R3, RZ, 0x33, !PT ;  /* 0x00000003ff047212 */ /* 0x000fe400078e33ff */
[----:B------:R-:W1:Y:S10]  /*7d50*/  I2F.RP R18, R19 ;  /* 0x0000001300127306 */ /* 0x000e740000209400 */
[----:B-1----:R-:W4:Y:S02]  /*7d60*/  MUFU.RCP R6, R18 ;  /* 0x0000001200067308 */ /* 0x002f240000001000 */
[----:B----4-:R-:W-:Y:S01]  /*7d70*/  VIADD R20, R6, 0xffffffe ;  /* 0x0ffffffe06147836 */ /* 0x010fe20000000000 */
        /* <DEDUP_REMOVED lines=11> */
[----:B------:R-:W4:Y:S02]  /*7e30*/  LD.E.64 R20, desc[UR4][R148.64+0x38] ;  /* 0x0000380494147980 */ /* 0x000f24000c101b00 */
        /* <DEDUP_REMOVED lines=26> */
[----:B------:R1:W5:Y:S02]  /*7fe0*/  LD.E R6, desc[UR4][R28.64] ;  /* 0x000000041c067980 */ /* 0x000364000c101900 */
[----:B------:R-:W-:Y:S02]  /*7ff0*/  IMAD R0, R2, R3, -0x100 ;  /* 0xffffff0002007424 */ /* 0x000fe400078e0203 */
[----:B------:R-:W5:Y:S02]  /*8000*/  LD.E R19, desc[UR4][R30.64] ;  /* 0x000000041e137980 */ /* 0x000f64000c101900 */
[----:B---3--:R-:W-:Y:S01]  /*8010*/  IMAD R16, R27, R0, RZ ;  /* 0x000000001b107224 */ /* 0x008fe200078e02ff */
[----:B------:R-:W-:Y:S05]  /*8020*/  SHF.R.S32.HI R8, RZ, 0x1f, R0 ;  /* 0x0000001fff087819 */ /* 0x000fea0000011400 */
[C---:B------:R-:W-:Y:S02]  /*8030*/  IMAD R16, R26.reuse, R8, R16 ;  /* 0x000000081a107224 */ /* 0x040fe400078e0210 */
[-C--:B-1----:R-:W-:Y:S04]  /*8040*/  IMAD.WIDE.U32 R28, R26, R0.reuse, RZ ;  /* 0x000000001a1c7225 */ /* 0x082fe800078e00ff */
[----:B----4-:R-:W-:Y:S04]  /*8050*/  IMAD R21, R21, R0, RZ ;  /* 0x0000000015157224 */ /* 0x010fe800078e02ff */
[----:B------:R-:W-:Y:S02]  /*8060*/  IMAD R21, R20, R8, R21 ;  /* 0x0000000814157224 */ /* 0x000fe400078e0215 */
[----:B-----5:R-:W-:Y:S04]  /*8070*/  IMAD.IADD R18, R19, 0x1, -R6 ;  /* 0x0000000113127824 */ /* 0x020fe800078e0a06 */
        /* <DEDUP_REMOVED lines=17> */
.L_x_1322:
[----:B------:R-:W-:Y:S05]  /*8190*/  BSYNC.RECONVERGENT B0 ;  /* 0x0000000000007941 */ /* 0x000fea0003800200 */
.L_x_1321:
[----:B------:R-:W-:Y:S11]  /*81a0*/  ISETP.GT.AND P0, PT, R98, R67, PT ;  /* 0x000000436200720c */ /* 0x000ff60003f04270 */
[----:B------:R-:W-:Y:S02]  /*81b0*/  @!UPT UIADD3 URZ, UPT, UPT, URZ, URZ, URZ ;  /* 0x000000fffffff290 */ /* 0x000fe4000fffe0ff */
[----:B------:R-:W-:Y:S05]  /*81c0*/  @P0 BRA `(.L_x_1323) ;  /* 0xffffffa000fc0947 */ /* 0x000fea000383ffff */
.L_x_1284:
        /* <DEDUP_REMOVED lines=17> */
.L_x_1328:
[----:B------:R2:W-:Y:S02]  /*82e0*/  STS.128 [R49], RZ ;  /* 0x000000ff31007388 */ /* 0x0005e40000000c00 */
.L_x_1327:
[----:B------:R-:W-:Y:S05]  /*82f0*/  BSYNC.RECONVERGENT B0 ;  /* 0x0000000000007941 */ /* 0x000fea0003800200 */
.L_x_1326:
        /* <DEDUP_REMOVED lines=13> */
.L_x_1325:
[----:B------:R-:W2:Y:S04]  /*83d0*/  LD.E.64 R2, desc[UR4][R148.64+0xf0] ;  /* 0x0000f00494027980 */ /* 0x000ea8000c101b00 */
[----:B------:R-:W3:Y:S04]  /*83e0*/  LD.E.U8 R0, desc[UR4][R148.64+0x1b3] ;  /* 0x0001b30494007980 */ /* 0x000ee8000c101100 */
[----:B----4-:R1:W5:Y:S04]  /*83f0*/  LD.E.64 R44, desc[UR4][R148.64+0x148] ;  /* 0x00014804942c7980 */ /* 0x010368000c101b00 */
[----:B------:R1:W5:Y:S01]  /*8400*/  LD.E.64 R42, desc[UR4][R148.64+0x150] ;  /* 0x00015004942a7980 */ /* 0x000362000c101b00 */
[----:B--2---:R-:W-:-:S04]  /*8410*/  ISETP.NE.U32.AND P0, PT, R2, RZ, PT ;  /* 0x000000ff0200720c */ /* 0x004fc80003f05070 */
[----:B------:R-:W-:-:S13]  /*8420*/  ISETP.NE.AND.EX P0, PT, R3, RZ, PT, P0 ;  /* 0x000000ff0300720c */ /* 0x000fda0003f05300 */
[----:B------:R-:W-:Y:S01]  /*8430*/  @P0 LEA R6, P1, R233, R2, 0x2 ;  /* 0x00000002e9060211 */ /* 0x000fe200078210ff */
[----:B------:R-:W-:-:S03]  /*8440*/  IMAD.MOV.U32 R2, RZ, RZ, RZ ;  /* 0x000000ffff027224 */ /* 0x000fc600078e00ff */
[----:B------:R-:W-:-:S05]  /*8450*/  @P0 LEA.HI.X R7, R233, R3, RZ, 0x2, P1 ;  /* 0x00000003e9070211 */ /* 0x000fca00008f14ff */
        /* <DEDUP_REMOVED lines=68> */
.L_x_1335:
[----:B------:R-:W-:Y:S05]  /*88a0*/  BSYNC.RECONVERGENT B0 ;  /* 0x0000000000007941 */ /* 0x000fea0003800200 */
.L_x_1334:
[----:B-----5:R3:W-:Y:S01]  /*88b0*/  STS.128 [R49], R8 ;  /* 0x0000000831007388 */ /* 0x0207e20000000c00 */
[----:B------:R-:W-:Y:S05]  /*88c0*/  BRA `(.L_x_1332) ;  /* 0x0000000000047947 */ /* 0x000fea0003800000 */
.L_x_1333:
[----:B------:R2:W-:Y:S02]  /*88d0*/  STS.128 [R49], RZ ;  /* 0x000000ff31007388 */ /* 0x0005e40000000c00 */
.L_x_1332:
[----:B------:R-:W-:Y:S05]  /*88e0*/  BSYNC.RECONVERGENT B1 ;  /* 0x0000000000017941 */ /* 0x000fea0003800200 */
.L_x_1331:
        /* <DEDUP_REMOVED lines=51> */
.L_x_1337:
[----:B------:R-:W-:Y:S05]  /*8c20*/  BSYNC.RECONVERGENT B0 ;  /* 0x0000000000007941 */ /* 0x000fea0003800200 */
.L_x_1336:
[----:B-----5:R3:W-:Y:S01]  /*8c30*/  STS.128 [R49+0x800], R8 ;  /* 0x0008000831007388 */ /* 0x0207e20000000c00 */
[----:B------:R-:W-:Y:S05]  /*8c40*/  BRA `(.L_x_1329) ;  /* 0x0000000800e47947 */ /* 0x000fea0003800000 */
.L_x_1330:
        /* <DEDUP_REMOVED lines=57> */
[----:B------:R-:W-:Y:S01]  /*8fe0*/  @!P1 FADD.FTZ R31, -R31, -RZ ;  /* 0x800000ff1f1f9221 */ /* 0x000fe20000010100 */
[C---:B------:R-:W-:Y:S01]  /*8ff0*/  SHF.L.U32 R36, R16.reuse, 0x10, RZ ;  /* 0x0000001010247819 */ /* 0x040fe200000006ff */
[----:B------:R-:W-:Y:S01]  /*9000*/  @!P1 FADD.FTZ R23, -R23, -RZ ;  /* 0x800000ff17179221 */ /* 0x000fe20000010100 */
[----:B------:R-:W-:Y:S01]  /*9010*/  LOP3.LUT R16, R16, 0xffff0000, RZ, 0xc0, !PT ;  /* 0xffff000010107812 */ /* 0x000fe200078ec0ff */
[----:B------:R-:W-:Y:S01]  /*9020*/  @!P1 FADD.FTZ R34, -R34, -RZ ;  /* 0x800000ff22229221 */ /* 0x000fe20000010100 */
[----:B------:R-:W-:Y:S01]  /*9030*/  FMUL.FTZ R35, R35, R4 ;  /* 0x0000000423237220 */ /* 0x000fe20000410000 */
[----:B------:R-:W-:Y:S01]  /*9040*/  @!P1 FADD.FTZ R33, -R33, -RZ ;  /* 0x800000ff21219221 */ /* 0x000fe20000010100 */
[----:B------:R-:W-:Y:S01]  /*9050*/  FMUL.FTZ R17, R17, R6 ;  /* 0x0000000611117220 */ /* 0x000fe20000410000 */
[----:B------:R-:W-:Y:S01]  /*9060*/  FMUL.FTZ R5, R18, R5 ;  /* 0x0000000512057220 */ /* 0x000fe20000410000 */
[----:B------:R-:W-:Y:S01]  /*9070*/  FMUL.FTZ R40, R40, R7 ;  /* 0x0000000728287220 */ /* 0x000fe20000410000 */
[C---:B----4-:R-:W-:Y:S01]  /*9080*/  IMAD.U32 R4, R9.reuse, 0x10000, RZ ;  /* 0x0001000009047824 */ /* 0x050fe200078e00ff */
[----:B------:R-:W-:Y:S01]  /*9090*/  LOP3.LUT R19, R9, 0xffff0000, RZ, 0xc0, !PT ;  /* 0xffff000009137812 */ /* 0x000fe200078ec0ff */
[----:B------:R-:W-:Y:S01]  /*90a0*/  FMUL.FTZ R31, R36, R31 ;  /* 0x0000001f241f7220 */ /* 0x000fe20000410000 */
[----:B------:R-:W-:Y:S01]  /*90b0*/  SHF.L.U32 R7, R8, 0x10, RZ ;  /* 0x0000001008077819 */ /* 0x000fe200000006ff */
[----:B------:R-:W-:Y:S01]  /*90c0*/  FMUL.FTZ R16, R16, R23 ;  /* 0x0000001710107220 */ /* 0x000fe20000410000 */
[----:B------:R-:W-:Y:S01]  /*90d0*/  LOP3.LUT R6, R8, 0xffff0000, RZ, 0xc0, !PT ;  /* 0xffff000008067812 */ /* 0x000fe200078ec0ff */
[----:B------:R-:W-:Y:S01]  /*90e0*/  FMUL.FTZ R37, R37, R34 ;  /* 0x0000002225257220 */ /* 0x000fe20000410000 */
[----:B------:R-:W-:Y:S01]  /*90f0*/  SHF.L.U32 R18, R10, 0x10, RZ ;  /* 0x000000100a127819 */ /* 0x000fe200000006ff */
[----:B------:R-:W-:Y:S01]  /*9100*/  FMUL.FTZ R33, R38, R33 ;  /* 0x0000002126217220 */ /* 0x000fe20000410000 */
[----:B------:R-:W-:Y:S01]  /*9110*/  LOP3.LUT R9, R10, 0xffff0000, RZ, 0xc0, !PT ;  /* 0xffff00000a097812 */ /* 0x000fe200078ec0ff */
[----:B------:R-:W-:Y:S01]  /*9120*/  FFMA.FTZ R7, R26, R7, R31 ;  /* 0x000000071a077223 */ /* 0x000fe2000001001f */
[----:B------:R-:W-:Y:S01]  /*9130*/  SHF.L.U32 R8, R11, 0x10, RZ ;  /* 0x000000100b087819 */ /* 0x000fe200000006ff */
[----:B------:R-:W-:Y:S01]  /*9140*/  FFMA.FTZ R6, R25, R6, R16 ;  /* 0x0000000619067223 */ /* 0x000fe20000010010 */
[----:B------:R-:W-:Y:S01]  /*9150*/  LOP3.LUT R10, R11, 0xffff0000, RZ, 0xc0, !PT ;  /* 0xffff00000b0a7812 */ /* 0x000fe200078ec0ff */
        /* <DEDUP_REMOVED lines=10> */
.L_x_1342:
[----:B------:R-:W-:Y:S05]  /*9200*/  BSYNC.RECONVERGENT B0 ;  /* 0x0000000000007941 */ /* 0x000fea0003800200 */
.L_x_1341:
[----:B-----5:R3:W-:Y:S01]  /*9210*/  STS.128 [R49], R20 ;  /* 0x0000001431007388 */ /* 0x0207e20000000c00 */
[----:B------:R-:W-:Y:S05]  /*9220*/  BRA `(.L_x_1339) ;  /* 0x0000000000047947 */ /* 0x000fea0003800000 */
.L_x_1340:
[----:B------:R4:W-:Y:S02]  /*9230*/  STS.128 [R49], RZ ;  /* 0x000000ff31007388 */ /* 0x0009e40000000c00 */
.L_x_1339:
[----:B------:R-:W-:Y:S05]  /*9240*/  BSYNC.RECONVERGENT B1 ;  /* 0x0000000000017941 */ /* 0x000fea0003800200 */
.L_x_1338:
        /* <DEDUP_REMOVED lines=19> */
[----:B------:R-:W-:Y:S02]  /*9380*/  SHF.L.U64.HI R15, R2, 0x1, R9 ;  /* 0x00000001020f7819 */ /* 0x000fe40000010209 */
[----:B------:R-:W2:Y:S03]  /*9390*/  LD.E.128 R8, desc[UR4][R10.64] ;  /* 0x000000040a087980 */ /* 0x000ea6000c101d00 */
[----:B------:R-:W-:Y:S01]  /*93a0*/  IMAD.X R17, R43, 0x1, R15, P0 ;  /* 0x000000012b117824 */ /* 0x000fe200000e060f */
[----:B---3--:R-:W-:-:S05]  /*93b0*/  IADD3 R20, P0, PT, R44, R3, RZ ;  /* 0x000000032c147210 */ /* 0x008fca0007f1e0ff */
        /* <DEDUP_REMOVED lines=64> */
.L_x_1344:
[----:B------:R-:W-:Y:S05]  /*97c0*/  BSYNC.RECONVERGENT B0 ;  /* 0x0000000000007941 */ /* 0x000fea0003800200 */
.L_x_1343:
[----:B-----5:R1:W-:Y:S02]  /*97d0*/  STS.128 [R49+0x800], R4 ;  /* 0x0008000431007388 */ /* 0x0203e40000000c00 */
.L_x_1329:
[----:B------:R-:W-:Y:S05]  /*97e0*/  BSYNC.RECONVERGENT B2 ;  /* 0x0000000000027941 */ /* 0x000fea0003800200 */
.L_x_1324:
[----:B-1----:R-:W-:Y:S01]  /*97f0*/  IADD3 R3, PT, PT, -R227, R61, RZ ;  /* 0x0000003de3037210 */ /* 0x002fe20007ffe1ff */
        /* <DEDUP_REMOVED lines=10> */
.L_x_1347:
[----:B------:R1:W-:Y:S02]  /*98a0*/  STS.128 [R49+0x1000], RZ ;  /* 0x001000ff31007388 */ /* 0x0003e40000000c00 */
.L_x_1346:
[----:B------:R-:W-:Y:S05]  /*98b0*/  BSYNC.RECONVERGENT B0 ;  /* 0x0000000000007941 */ /* 0x000fea0003800200 */
.L_x_1345:
[----:B------:R-:W-:Y:S01]  /*98c0*/  ISETP.GE.AND P1, PT, R26, R3, PT ;  /* 0x000000031a00720c */ /* 0x000fe20003f26270 */
[----:B------:R-:W-:Y:S01]  /*98d0*/  BSSY.RECONVERGENT B0, `(.L_x_1348) ;  /* 0x000000c000007945 */ /* 0x000fe20003800200 */
[----:B------:R-:W-:-:S04]  /*98e0*/  LEA R14, P0, R62, R222, 0x1 ;  /* 0x000000de3e0e7211 */ /* 0x000fc800078008ff */
        /* <DEDUP_REMOVED lines=9> */
.L_x_1350:
[----:B------:R1:W-:Y:S02]  /*9980*/  STS.128 [R49+0x1800], RZ ;  /* 0x001800ff31007388 */ /* 0x0003e40000000c00 */
.L_x_1349:
[----:B------:R-:W-:Y:S05]  /*9990*/  BSYNC.RECONVERGENT B0 ;  /* 0x0000000000007941 */ /* 0x000fea0003800200 */
.L_x_1348:
[----:B---3--:R-:W-:Y:S01]  /*99a0*/  IADD3 R10, PT, PT, R126, 0x40, RZ ;  /* 0x000000407e0a7810 */ /* 0x008fe20007ffe0ff */
        /* <DEDUP_REMOVED lines=12> */
.L_x_1353:
[----:B------:R3:W-:Y:S02]  /*9a70*/  STS.128 [R49+0x2000], RZ ;  /* 0x002000ff31007388 */ /* 0x0007e40000000c00 */
.L_x_1352:
[----:B------:R-:W-:Y:S05]  /*9a80*/  BSYNC.RECONVERGENT B0 ;  /* 0x0000000000007941 */ /* 0x000fea0003800200 */
.L_x_1351:
        /* <DEDUP_REMOVED lines=13> */
.L_x_1356:
[----:B------:R1:W-:Y:S02]  /*9b60*/  STS.128 [R49+0x2800], RZ ;  /* 0x002800ff31007388 */ /* 0x0003e40000000c00 */
.L_x_1355:
[----:B------:R-:W-:Y:S05]  /*9b70*/  BSYNC.RECONVERGENT B0 ;  /* 0x0000000000007941 */ /* 0x000fea0003800200 */
.L_x_1354:
        /* <DEDUP_REMOVED lines=16> */
.L_x_1359:
[----:B------:R1:W-:Y:S02]  /*9c80*/  STS.128 [R49+0x3000], RZ ;  /* 0x003000ff31007388 */ /* 0x0003e40000000c00 */
.L_x_1358:
[----:B------:R-:W-:Y:S05]  /*9c90*/  BSYNC.RECONVERGENT B0 ;  /* 0x0000000000007941 */ /* 0x000fea0003800200 */
.L_x_1357:
[----:B---3--:R-:W-:Y:S01]  /*9ca0*/  IADD3 R4, PT, PT, R126, 0xa0, RZ ;  /* 0x000000a07e047810 */ /* 0x008fe20007ffe0ff */
[----:B------:R-:W-:Y:S03]  /*9cb0*/  BSSY.RECONVERGENT B0, `(.L_x_1360) ;  /* 0x000000d000007945 */ /* 0x000fe60003800200 */
[----:B------:R-:W-:-:S13]  /*9cc0*/  ISETP.GE.AND P0, PT, R4, R3, PT ;  /* 0x000000030400720c */ /* 0x000fda0003f06270 */
[----:B------:R-:W-:Y:S05]  /*9cd0*/  @P0 BRA `(.L_x_1361) ;  /* 0x0000000000280947 */ /* 0x000fea0003800000 */
[----:B------:R-:W-:-:S13]  /*9ce0*/  ISETP.GE.AND P0, PT, R12, R229, PT ;  /* 0x000000e50c00720c */ /* 0x000fda0003f06270 */
[----:B------:R-:W-:Y:S05]  /*9cf0*/  @P0 BRA `(.L_x_1362) ;  /* 0x00000000001c0947 */ /* 0x000fea0003800000 */
[----:B--2---:R-:W-:-:S04]  /*9d00*/  LEA R16, P0, R218, R14, 0x8 ;  /* 0x0000000eda107211 */ /* 0x004fc800078040ff */
[----:B------:R-:W-:-:S05]  /*9d10*/  LEA.HI.X R17, R218, R15, R219, 0x8, P0 ;  /* 0x0000000fda117211 */ /* 0x000fca00000f44db */
[----:B------:R-:W-:Y:S01]  /*9d20*/  @!PT LDS RZ, [RZ] ;  /* 0x00000000fffff984 */ /* 0x000fe20000000800 */
[----:B------:R-:W-:Y:S01]  /*9d30*/  @!PT LDS RZ, [RZ] ;  /* 0x00000000fffff984 */ /* 0x000fe20000000800 */
[----:B------:R-:W-:Y:S01]  /*9d40*/  @!PT LDS RZ, [RZ] ;  /* 0x00000000fffff984 */ /* 0x000fe20000000800 */
[----:B------:R3:W-:Y:S01]  /*9d50*/  LDGSTS.E.BYPASS.LTC128B.128 [R49+0x3800], desc[UR4][R16.64] ;  /* 0x0380000010317fae */ /* 0x0007e2000b981a04 */
[----:B------:R-:W-:Y:S05]  /*9d60*/  BRA `(.L_x_1361) ;  /* 0x0000000000047947 */ /* 0x000fea0003800000 */
.L_x_1362:
[----:B------:R3:W-:Y:S02]  /*9d70*/  STS.128 [R49+0x3800], RZ ;  /* 0x003800ff31007388 */ /* 0x0007e40000000c00 */
.L_x_1361:
[----:B------:R-:W-:Y:S05]  /*9d80*/  BSYNC.RECONVERGENT B0 ;  /* 0x0000000000007941 */ /* 0x000fea0003800200 */
.L_x_1360:
[----:B------:R-:W-:Y:S01]  /*9d90*/  IADD3 R2, PT, PT, R126, 0xc0, RZ ;  /* 0x000000c07e027810 */ /* 0x000fe20007ffe0ff */
[----:B------:R-:W-:Y:S03]  /*9da0*/  BSSY.RECONVERGENT B0, `(.L_x_1363) ;  /* 0x0000010000007945 */ /* 0x000fe60003800200 */
[----:B------:R-:W-:-:S13]  /*9db0*/  ISETP.GE.AND P0, PT, R2, R3, PT ;  /* 0x000000030200720c */ /* 0x000fda0003f06270 */
[----:B------:R-:W-:Y:S05]  /*9dc0*/  @P0 BRA `(.L_x_1364) ;  /* 0x0000000000340947 */ /* 0x000fea0003800000 */
[----:B------:R-:W-:-:S13]  /*9dd0*/  ISETP.GE.AND P0, PT, R12, R229, PT ;  /* 0x000000e50c00720c */ /* 0x000fda0003f06270 */
[----:B------:R-:W-:Y:S05]  /*9de0*/  @P0 BRA `(.L_x_1365) ;  /* 0x0000000000280947 */ /* 0x000fea0003800000 */
[----:B--23--:R-:W-:Y:S01]  /*9df0*/  MOV R16, R14 ;  /* 0x0000000e00107202 */ /* 0x00cfe20000000f00 */
        /* <DEDUP_REMOVED lines=9> */
.L_x_1365:
[----:B------:R1:W-:Y:S02]  /*9e90*/  STS.128 [R49+0x4000], RZ ;  /* 0x004000ff31007388 */ /* 0x0003e40000000c00 */
.L_x_1364:
[----:B------:R-:W-:Y:S05]  /*9ea0*/  BSYNC.RECONVERGENT B0 ;  /* 0x0000000000007941 */ /* 0x000fea0003800200 */
.L_x_1363:
[----:B------:R-:W-:Y:S01]  /*9eb0*/  IADD3 R126, PT, PT, R126, 0xe0, RZ ;  /* 0x000000e07e7e7810 */ /* 0x000fe20007ffe0ff */
[----:B------:R-:W-:Y:S03]  /*9ec0*/  BSSY.RECONVERGENT B0, `(.L_x_1366) ;  /* 0x000000e000007945 */ /* 0x000fe60003800200 */
[----:B------:R-:W-:-:S13]  /*9ed0*/  ISETP.GE.AND P0, PT, R126, R3, PT ;  /* 0x000000037e00720c */ /* 0x000fda0003f06270 */
        /* <DEDUP_REMOVED lines=11> */
.L_x_1368:
[----:B------:R1:W-:Y:S02]  /*9f90*/  STS.128 [R49+0x4800], RZ ;  /* 0x004800ff31007388 */ /* 0x0003e40000000c00 */
.L_x_1367:
[----:B------:R-:W-:Y:S05]  /*9fa0*/  BSYNC.RECONVERGENT B0 ;  /* 0x0000000000007941 */ /* 0x000fea0003800200 */
.L_x_1366:
        /* <DEDUP_REMOVED lines=12> */
.L_x_1371:
[----:B------:R1:W-:Y:S01]  /*a070*/  STS.128 [R49+0x5000], RZ ;  /* 0x005000ff31007388 */ /* 0x0003e20000000c00 */
[----:B------:R-:W-:Y:S05]  /*a080*/  BRA `(.L_x_1372) ;  /* 0x0000000000047947 */ /* 0x000fea0003800000 */
.L_x_1370:
[----:B------:R1:W-:Y:S02]  /*a090*/  STS.128 [R49+0x5000], RZ ;  /* 0x005000ff31007388 */ /* 0x0003e40000000c00 */
.L_x_1372:
[----:B------:R-:W-:Y:S05]  /*a0a0*/  BSYNC.RECONVERGENT B0 ;  /* 0x0000000000007941 */ /* 0x000fea0003800200 */
.L_x_1369:
[----:B------:R-:W-:Y:S01]  /*a0b0*/  ISETP.GE.AND P0, PT, R26, R3, PT ;  /* 0x000000031a00720c */ /* 0x000fe20003f06270 */
[----:B------:R-:W-:Y:S01]  /*a0c0*/  BSSY.RECONVERGENT B0, `(.L_x_1373) ;  /* 0x000000d000007945 */ /* 0x000fe20003800200 */
[----:B-1----:R-:W-:-:S04]  /*a0d0*/  LEA R14, P1, R64, R224, 0x1 ;  /* 0x000000e0400e7211 */ /* 0x002fc800078208ff */
        /* <DEDUP_REMOVED lines=10> */
.L_x_1375:
[----:B------:R1:W-:Y:S02]  /*a180*/  STS.128 [R49+0x5800], RZ ;  /* 0x005800ff31007388 */ /* 0x0003e40000000c00 */
.L_x_1374:
[----:B------:R-:W-:Y:S05]  /*a190*/  BSYNC.RECONVERGENT B0 ;  /* 0x0000000000007941 */ /* 0x000fea0003800200 */
.L_x_1373:
        /* <DEDUP_REMOVED lines=13> */
.L_x_1378:
[----:B------:R1:W-:Y:S02]  /*a270*/  STS.128 [R49+0x6000], RZ ;  /* 0x006000ff31007388 */ /* 0x0003e40000000c00 */
.L_x_1377:
[----:B------:R-:W-:Y:S05]  /*a280*/  BSYNC.RECONVERGENT B0 ;  /* 0x0000000000007941 */ /* 0x000fea0003800200 */
.L_x_1376:
        /* <DEDUP_REMOVED lines=13> */
.L_x_1381:
[----:B------:R1:W-:Y:S02]  /*a360*/  STS.128 [R49+0x6800], RZ ;  /* 0x006800ff31007388 */ /* 0x0003e40000000c00 */
.L_x_1380:
[----:B------:R-:W-:Y:S05]  /*a370*/  BSYNC.RECONVERGENT B0 ;  /* 0x0000000000007941 */ /* 0x000fea0003800200 */
.L_x_1379:
        /* <DEDUP_REMOVED lines=16> */
.L_x_1384:
[----:B------:R1:W-:Y:S02]  /*a480*/  STS.128 [R49+0x7000], RZ ;  /* 0x007000ff31007388 */ /* 0x0003e40000000c00 */
.L_x_1383:
[----:B------:R-:W-:Y:S05]  /*a490*/  BSYNC.RECONVERGENT B0 ;  /* 0x0000000000007941 */ /* 0x000fea0003800200 */
.L_x_1382:
        /* <DEDUP_REMOVED lines=13> */
.L_x_1387:
[----:B------:R1:W-:Y:S02]  /*a570*/  STS.128 [R49+0x7800], RZ ;  /* 0x007800ff31007388 */ /* 0x0003e40000000c00 */
.L_x_1386:
[----:B------:R-:W-:Y:S05]  /*a580*/  BSYNC.RECONVERGENT B0 ;  /* 0x0000000000007941 */ /* 0x000fea0003800200 */
.L_x_1385:
        /* <DEDUP_REMOVED lines=16> */
.L_x_1390:
[----:B------:R1:W-:Y:S02]  /*a690*/  STS.128 [R49+0x8000], RZ ;  /* 0x008000ff31007388 */ /* 0x0003e40000000c00 */
.L_x_1389:
[----:B------:R-:W-:Y:S05]  /*a6a0*/  BSYNC.RECONVERGENT B0 ;  /* 0x0000000000007941 */ /* 0x000fea0003800200 */
.L_x_1388:
        /* <DEDUP_REMOVED lines=14> */
.L_x_1393:
[----:B------:R1:W-:Y:S02]  /*a790*/  STS.128 [R49+0x8800], RZ ;  /* 0x008800ff31007388 */ /* 0x0003e40000000c00 */
.L_x_1392:
[----:B------:R-:W-:Y:S05]  /*a7a0*/  BSYNC.RECONVERGENT B0 ;  /* 0x0000000000007941 */ /* 0x000fea0003800200 */
.L_x_1391:
[----:B------:R-:W2:Y:S01]  /*a7b0*/  S2R R212, SR_TID.X ;  /* 0x0000000000d47919 */ /* 0x000ea20000002100 */
[----:B------:R-:W3:Y:S01]  /*a7c0*/  S2UR UR6, SR_CgaCtaId ;  /* 0x00000000000679c3 */ /* 0x000ee20000008800 */
[----:B------:R-:W-:Y:S01]  /*a7d0*/  UMOV UR7, 0x400 ;  /* 0x0000040000077882 */ /* 0x000fe20000000000 */
[----:B-1----:R-:W-:Y:S01]  /*a7e0*/  IMAD.MOV.U32 R14, RZ, RZ, 0x20 ;  /* 0x00000020ff0e7424 */ /* 0x002fe200078e00ff */
[----:B------:R-:W0:Y:S01]  /*a7f0*/  LDGDEPBAR ;  /* 0x00000000000079af */ /* 0x000e220000000000 */
[----:B------:R-:W-:Y:S01]  /*a800*/  VIADD R232, R60, 0xffffffff ;  /* 0xffffffff3ce87836 */ /* 0x000fe20000000000 */
[----:B------:R-:W-:Y:S01]  /*a810*/  BSSY.RECONVERGENT B1, `(.L_x_1394) ;  /* 0x000020c000017945 */ /* 0x000fe20003800200 */
[----:B---3--:R-:W-:Y:S01]  /*a820*/  ULEA UR6, UR6, UR7, 0x18 ;  /* 0x0000000706067291 */ /* 0x008fe2000f8ec0ff */
[C---:B--2---:R-:W-:Y:S01]  /*a830*/  IMAD.SHL.U32 R214, R212.reuse, 0x10, RZ ;  /* 0x00000010d4d67824 */ /* 0x044fe200078e00ff */
[----:B------:R-:W-:Y:S01]  /*a840*/  SHF.R.U32.HI R40, RZ, 0x1, R212 ;  /* 0x00000001ff287819 */ /* 0x000fe200000116d4 */
[C---:B------:R-:W-:Y:S01]  /*a850*/  IMAD.SHL.U32 R150, R212.reuse, 0x20, RZ ;  /* 0x00000020d4967824 */ /* 0x040fe200078e00ff */
[C---:B------:R-:W-:Y:S01]  /*a860*/  LOP3.LUT R7, R212.reuse, 0x8, RZ, 0xc0, !PT ;  /* 0x00000008d4077812 */ /* 0x040fe200078ec0ff */
        /* <DEDUP_REMOVED lines=17> */
[----:B----4-:R-:W-:Y:S03]  /*a980*/  LDSM.16.M88.4 R140, [R3+0x1000] ;  /* 0x00100000038c783b */ /* 0x010fe60000000200 */
[----:B------:R-:W-:Y:S01]  /*a990*/  SEL R14, R14, 0xffffffe0, !P0 ;  /* 0xffffffe00e0e7807 */ /* 0x000fe20004000000 */
[----:B------:R-:W1:Y:S04]  /*a9a0*/  LDSM.16.M88.4 R4, [R213] ;  /* 0x00000000d504783b */ /* 0x000e680000000200 */
[--C-:B------:R-:W-:Y:S01]  /*a9b0*/  IMAD.IADD R168, R213, 0x1, R14.reuse ;  /* 0x00000001d5a87824 */ /* 0x100fe200078e020e */
[----:B------:R-:W2:Y:S01]  /*a9c0*/  LDSM.16.M88.4 R132, [R3+0x1400] ;  /* 0x001400000384783b */ /* 0x000ea20000000200 */
[----:B------:R-:W-:-:S03]  /*a9d0*/  IMAD.IADD R0, R3, 0x1, R14 ;  /* 0x0000000103007824 */ /* 0x000fc600078e020e */
[----:B------:R-:W-:Y:S04]  /*a9e0*/  LDSM.16.M88.4 R124, [R3+0x1800] ;  /* 0x00180000037c783b */ /* 0x000fe80000000200 */
[----:B------:R-:W-:Y:S04]  /*a9f0*/  LDSM.16.M88.4 R164, [R0+0x1000] ;  /* 0x0010000000a4783b */ /* 0x000fe80000000200 */
[----:B------:R-:W3:Y:S04]  /*aa00*/  LDSM.16.M88.4 R168, [R168] ;  /* 0x00000000a8a8783b */ /* 0x000ee80000000200 */
[----:B------:R-:W4:Y:S04]  /*aa10*/  LDSM.16.M88.4 R116, [R3+0x1c00] ;  /* 0x001c00000374783b */ /* 0x000f280000000200 */
        /* <DEDUP_REMOVED lines=9> */
[----:B-----5:R-:W1:Y:S01]  /*aab0*/  LDSM.16.M88.4 R44, [R3+0x3c00] ;  /* 0x003c0000032c783b */ /* 0x020e620000000200 */
[----:B--2---:R-:W-:Y:S03]  /*aac0*/  HMMA.16816.F32.BF16 R136, R4, R132, RZ ;  /* 0x000000840488723c */ /* 0x004fe600000418ff */
[----:B------:R-:W2:Y:S04]  /*aad0*/  LDSM.16.M88.4 R32, [R3+0x4000] ;  /* 0x004000000320783b */ /* 0x000ea80000000200 */
[----:B------:R-:W2:Y:S01]  /*aae0*/  LDSM.16.M88.4 R24, [R3+0x4400] ;  /* 0x004400000318783b */ /* 0x000ea20000000200 */
[----:B---3--:R-:W-:Y:S03]  /*aaf0*/  HMMA.16816.F32.BF16 R144, R168, R164, R144 ;  /* 0x000000a4a890723c */ /* 0x008fe60000041890 */
[----:B------:R-:W3:Y:S04]  /*ab00*/  LDSM.16.M88.4 R16, [R3+0x4800] ;  /* 0x004800000310783b */ /* 0x000ee80000000200 */
[----:B------:R1:W3:Y:S01]  /*ab10*/  LDSM.16.M88.4 R156, [R3+0x4c00] ;  /* 0x004c0000039c783b */ /* 0x0002e20000000200 */
[C---:B------:R-:W-:Y:S03]  /*ab20*/  HMMA.16816.F32.BF16 R128, R4.reuse, R124, RZ ;  /* 0x0000007c0480723c */ /* 0x040fe600000418ff */
[----:B------:R-:W3:Y:S05]  /*ab30*/  LDSM.16.M88.4 R160, [R0+0x1400] ;  /* 0x0014000000a0783b */ /* 0x000eea0000000200 */
[C---:B----4-:R-:W-:Y:S08]  /*ab40*/  HMMA.16816.F32.BF16 R120, R4.reuse, R116, RZ ;  /* 0x000000740478723c */ /* 0x050ff000000418ff */
[----:B------:R-:W-:Y:S01]  /*ab50*/  HMMA.16816.F32.BF16 R112, R4, R108, RZ ;  /* 0x0000006c0470723c */ /* 0x000fe200000418ff */
[----:B-1----:R-:W-:-:S07]  /*ab60*/  IMAD.SHL.U32 R3, R212, 0x2, RZ ;  /* 0x00000002d4037824 */ /* 0x002fce00078e00ff */
[----:B------:R-:W-:Y:S01]  /*ab70*/  HMMA.16816.F32.BF16 R104, R4, R100, RZ ;  /* 0x000000640468723c */ /* 0x000fe200000418ff */
[----:B------:R-:W-:-:S04]  /*ab80*/  LOP3.LUT R48, R2, 0x6, R3, 0xf8, !PT ;  /* 0x0000000602307812 */ /* 0x000fc800078ef803 */
[C---:B------:R-:W-:Y:S02]  /*ab90*/  LOP3.LUT R50, R48.reuse, 0x1, RZ, 0xfc, !PT ;  /* 0x0000000130327812 */ /* 0x040fe400078efcff */
[-C--:B------:R-:W-:Y:S01]  /*aba0*/  ISETP.GE.AND P0, PT, R48, R61.reuse, PT ;  /* 0x0000003d3000720c */ /* 0x080fe20003f06270 */
[C---:B------:R-:W-:Y:S01]  /*abb0*/  HMMA.16816.F32.BF16 R96, R4.reuse, R92, RZ ;  /* 0x0000005c0460723c */ /* 0x040fe200000418ff */
[----:B------:R-:W-:Y:S02]  /*abc0*/  ISETP.GE.AND P1, PT, R50, R61, PT ;  /* 0x0000003d3200720c */ /* 0x000fe40003f26270 */
[----:B------:R-:W-:Y:S02]  /*abd0*/  FSEL R63, R146, -INF , !P0 ;  /* 0xff800000923f7808 */ /* 0x000fe40004000000 */
[----:B------:R-:W-:Y:S02]  /*abe0*/  FSEL R186, R144, -INF , !P0 ;  /* 0xff80000090ba7808 */ /* 0x000fe40004000000 */
[----:B------:R-:W-:Y:S01]  /*abf0*/  FSEL R151, R147, -INF , !P1 ;  /* 0xff80000093977808 */ /* 0x000fe20004800000 */
[----:B------:R-:W-:Y:S01]  /*ac00*/  HMMA.16816.F32.BF16 R88, R4, R84, RZ ;  /* 0x000000540458723c */ /* 0x000fe200000418ff */
[----:B------:R-:W-:-:S02]  /*ac10*/  FSEL R190, R145, -INF , !P1 ;  /* 0xff80000091be7808 */ /* 0x000fc40004800000 */
[----:B------:R-:W1:Y:S01]  /*ac20*/  LDSM.16.M88.4 R144, [R0+0x2000] ;  /* 0x002000000090783b */ /* 0x000e620000000200 */
[C---:B------:R-:W-:Y:S02]  /*ac30*/  LOP3.LUT R42, R48.reuse, 0x8, RZ, 0xfc, !PT ;  /* 0x00000008302a7812 */ /* 0x040fe400078efcff */
[----:B------:R-:W-:Y:S02]  /*ac40*/  LOP3.LUT R62, R48, 0x10, RZ, 0xfc, !PT ;  /* 0x00000010303e7812 */ /* 0x000fe400078efcff */
[----:B------:R-:W-:Y:S01]  /*ac50*/  HMMA.16816.F32.BF16 R80, R4, R76, RZ ;  /* 0x0000004c0450723c */ /* 0x000fe200000418ff */
[----:B------:R-:W-:Y:S02]  /*ac60*/  ISETP.GE.AND P2, PT, R42, R61, PT ;  /* 0x0000003d2a00720c */ /* 0x000fe40003f46270 */
[C---:B------:R-:W-:Y:S02]  /*ac70*/  LOP3.LUT R42, R48.reuse, 0x9, RZ, 0xfc, !PT ;  /* 0x00000009302a7812 */ /* 0x040fe400078efcff */
[----:B------:R-:W-:-:S02]  /*ac80*/  LOP3.LUT R50, R48, 0x11, RZ, 0xfc, !PT ;  /* 0x0000001130327812 */ /* 0x000fc400078efcff */
[-C--:B------:R-:W-:Y:S01]  /*ac90*/  ISETP.GE.AND P4, PT, R42, R61.reuse, PT ;  /* 0x0000003d2a00720c */ /* 0x080fe20003f86270 */
[C---:B------:R-:W-:Y:S01]  /*aca0*/  HMMA.16816.F32.BF16 R72, R4.reuse, R68, RZ ;  /* 0x000000440448723c */ /* 0x040fe200000418ff */
[-C--:B------:R-:W-:Y:S02]  /*acb0*/  ISETP.GE.AND P5, PT, R62, R61.reuse, PT ;  /* 0x0000003d3e00720c */ /* 0x080fe40003fa6270 */
[-C--:B------:R-:W-:Y:S02]  /*acc0*/  ISETP.GE.AND P6, PT, R50, R61.reuse, PT ;  /* 0x0000003d3200720c */ /* 0x080fe40003fc6270 */
[C---:B------:R-:W-:Y:S02]  /*acd0*/  LOP3.LUT R42, R48.reuse, 0x18, RZ, 0xfc, !PT ;  /* 0x00000018302a7812 */ /* 0x040fe400078efcff */
[----:B------:R-:W-:Y:S01]  /*ace0*/  LOP3.LUT R50, R48, 0x21, RZ, 0xfc, !PT ;  /* 0x0000002130327812 */ /* 0x000fe200078efcff */
[----:B------:R-:W-:Y:S01]  /*acf0*/  HMMA.16816.F32.BF16 R64, R4, R56, RZ ;  /* 0x000000380440723c */ /* 0x000fe200000418ff */
[----:B------:R-:W-:-:S02]  /*ad00*/  ISETP.GE.AND P3, PT, R42, R61, PT ;  /* 0x0000003d2a00720c */ /* 0x000fc40003f66270 */
[----:B------:R-:W-:Y:S02]  /*ad10*/  LOP3.LUT R42, R48, 0x19, RZ, 0xfc, !PT ;  /* 0x00000019302a7812 */ /* 0x000fe400078efcff */
[----:B------:R-:W-:Y:S02]  /*ad20*/  P2R R3, PR, RZ, 0x8 ;  /* 0x00000008ff037803 */ /* 0x000fe40000000000 */
[-C--:B------:R-:W-:Y:S01]  /*ad30*/  ISETP.GE.AND P0, PT, R42, R61.reuse, PT ;  /* 0x0000003d2a00720c */ /* 0x080fe20003f06270 */
[----:B------:R-:W-:Y:S01]  /*ad40*/  HMMA.16816.F32.BF16 R52, R4, R44, RZ ;  /* 0x0000002c0434723c */ /* 0x000fe200000418ff */
[----:B------:R-:W-:Y:S02]  /*ad50*/  LOP3.LUT R42, R48, 0x20, RZ, 0xfc, !PT ;  /* 0x00000020302a7812 */ /* 0x000fe400078efcff */
[-C--:B------:R-:W-:Y:S02]  /*ad60*/  ISETP.GE.AND P3, PT, R50, R61.reuse, PT ;  /* 0x0000003d3200720c */ /* 0x080fe40003f66270 */
[----:B------:R-:W-:-:S02]  /*ad70*/  ISETP.GE.AND P1, PT, R42, R61, PT ;  /* 0x0000003d2a00720c */ /* 0x000fc40003f26270 */
[C---:B------:R-:W-:Y:S01]  /*ad80*/  LOP3.LUT R42, R48.reuse, 0x28, RZ, 0xfc, !PT ;  /* 0x00000028302a7812 */ /* 0x040fe200078efcff */
[----:B--2---:R-:W-:Y:S01]  /*ad90*/  HMMA.16816.F32.BF16 R36, R4, R32, RZ ;  /* 0x000000200424723c */ /* 0x004fe200000418ff */
[----:B------:R-:W-:-:S07]  /*ada0*/  LOP3.LUT R50, R48, 0x38, RZ, 0xfc, !PT ;  /* 0x0000003830327812 */ /* 0x000fce00078efcff */
        /* <DEDUP_REMOVED lines=18> */
[----:B------:R-:W2:Y:S07]  /*aed0*/  LDSM.16.M88.4 R156, [R0+0x1800] ;  /* 0x00180000009c783b */ /* 0x000eae0000000200 */
[C---:B------:R-:W-:Y:S01]  /*aee0*/  HMMA.16816.F32.BF16 R140, R168.reuse, R166, R140 ;  /* 0x000000a6a88c723c */ /* 0x040fe2000004188c */
[----:B------:R-:W3:Y:S07]  /*aef0*/  LDSM.16.M88.4 R164, [R0+0x1c00] ;  /* 0x001c000000a4783b */ /* 0x000eee0000000200 */
[C---:B------:R-:W-:Y:S08]  /*af00*/  HMMA.16816.F32.BF16 R136, R168.reuse, R160, R136 ;  /* 0x000000a0a888723c */ /* 0x040ff00000041888 */
[----:B------:R-:W-:Y:S03]  /*af10*/  HMMA.16816.F32.BF16 R132, R168, R162, R132 ;  /* 0x000000a2a884723c */ /* 0x000fe60000041884 */
[----:B------:R-:W-:-:S02]  /*af20*/  FSEL R196, R141, -INF , !P4 ;  /* 0xff8000008dc47808 */ /* 0x000fc40006000000 */
[----:B------:R-:W-:Y:S02]  /*af30*/  FSEL R143, R143, -INF , !P4 ;  /* 0xff8000008f8f7808 */ /* 0x000fe40006000000 */
[----:B------:R-:W-:Y:S01]  /*af40*/  ISETP.GE.AND P4, PT, R42, R61, PT ;  /* 0x0000003d2a00720c */ /* 0x000fe20003f86270 */
[C---:B-1----:R-:W-:Y:S01]  /*af50*/  HMMA.16816.F32.BF16 R112, R168.reuse, R144, R112 ;  /* 0x00000090a870723c */ /* 0x042fe20000041870 */
[----:B------:R-:W-:Y:S02]  /*af60*/  LOP3.LUT R42, R48, 0x29, RZ, 0xfc, !PT ;  /* 0x00000029302a7812 */ /* 0x000fe400078efcff */
[----:B------:R-:W-:Y:S02]  /*af70*/  FSEL R141, R138, -INF , !P5 ;  /* 0xff8000008a8d7808 */ /* 0x000fe40006800000 */
[----:B------:R-:W-:Y:S02]  /*af80*/  FSEL R202, R136, -INF , !P5 ;  /* 0xff80000088ca7808 */ /* 0x000fe40006800000 */
[----:B------:R-:W-:Y:S01]  /*af90*/  FSEL R153, R139, -INF , !P6 ;  /* 0xff8000008b997808 */ /* 0x000fe20007000000 */
[----:B------:R-:W-:Y:S01]  /*afa0*/  HMMA.16816.F32.BF16 R108, R168, R146, R108 ;  /* 0x00000092a86c723c */ /* 0x000fe2000004186c */
[----:B------:R-:W-:-:S02]  /*afb0*/  FSEL R204, R137, -INF , !P6 ;  /* 0xff80000089cc7808 */ /* 0x000fc40007000000 */
[----:B------:R-:W1:Y:S01]  /*afc0*/  LDSM.16.M88.4 R136, [R0+0x2400] ;  /* 0x002400000088783b */ /* 0x000e620000000200 */
[----:B------:R-:W-:Y:S02]  /*afd0*/  ISETP.GE.AND P5, PT, R42, R61, PT ;  /* 0x0000003d2a00720c */ /* 0x000fe40003fa6270 */
[----:B------:R-:W-:Y:S02]  /*afe0*/  FSEL R62, R142, -INF , !P2 ;  /* 0xff8000008e3e7808 */ /* 0x000fe40005000000 */
[----:B--2---:R-:W-:Y:S01]  /*aff0*/  HMMA.16816.F32.BF16 R128, R168, R156, R128 ;  /* 0x0000009ca880723c */ /* 0x004fe20000041880 */
[----:B------:R-:W-:Y:S02]  /*b000*/  FSEL R194, R140, -INF , !P2 ;  /* 0xff8000008cc27808 */ /* 0x000fe40005000000 */
[----:B------:R-:W-:Y:S02]  /*b010*/  LOP3.LUT R42, R48, 0x30, RZ, 0xfc, !PT ;  /* 0x00000030302a7812 */ /* 0x000fe400078efcff */
[----:B------:R-:W-:-:S02]  /*b020*/  FSEL R206, R133, -INF , !P0 ;  /* 0xff80000085ce7808 */ /* 0x000fc40004000000 */
[----:B------:R-:W-:Y:S01]  /*b030*/  ISETP.NE.AND P2, PT, R3, RZ, PT ;  /* 0x000000ff0300720c */ /* 0x000fe20003f45270 */
[C---:B------:R-:W-:Y:S01]  /*b040*/  HMMA.16816.F32.BF16 R124, R168.reuse, R158, R124 ;  /* 0x0000009ea87c723c */ /* 0x040fe2000004187c */
[----:B------:R-:W-:Y:S02]  /*b050*/  FSEL R159, R135, -INF , !P0 ;  /* 0xff800000879f7808 */ /* 0x000fe40004000000 */
[-C--:B------:R-:W-:Y:S02]  /*b060*/  ISETP.GE.AND P0, PT, R50, R61.reuse, PT ;  /* 0x0000003d3200720c */ /* 0x080fe40003f06270 */
[----:B------:R-:W-:Y:S02]  /*b070*/  LOP3.LUT R50, R48, 0x39, RZ, 0xfc, !PT ;  /* 0x0000003930327812 */ /* 0x000fe400078efcff */
[----:B------:R-:W-:Y:S01]  /*b080*/  ISETP.GE.AND P6, PT, R42, R61, PT ;  /* 0x0000003d2a00720c */ /* 0x000fe20003fc6270 */
[----:B---3--:R-:W-:Y:S01]  /*b090*/  HMMA.16816.F32.BF16 R120, R168, R164, R120 ;  /* 0x000000a4a878723c */ /* 0x008fe20000041878 */
[----:B------:R-:W-:-:S02]  /*b0a0*/  LOP3.LUT R42, R48, 0x31, RZ, 0xfc, !PT ;  /* 0x00000031302a7812 */ /* 0x000fc400078efcff */
[----:B------:R-:W-:Y:S02]  /*b0b0*/  FSEL R157, R134, -INF , !P2 ;  /* 0xff800000869d7808 */ /* 0x000fe40005000000 */
[----:B------:R-:W-:Y:S02]  /*b0c0*/  FSEL R210, R132, -INF , !P2 ;  /* 0xff80000084d27808 */ /* 0x000fe40005000000 */
[----:B------:R-:W-:Y:S01]  /*b0d0*/  FSEL R133, R130, -INF , !P1 ;  /* 0xff80000082857808 */ /* 0x000fe20004800000 */
[----:B------:R-:W-:Y:S01]  /*b0e0*/  HMMA.16816.F32.BF16 R116, R168, R166, R116 ;  /* 0x000000a6a874723c */ /* 0x000fe20000041874 */
[----:B------:R-:W-:Y:S02]  /*b0f0*/  FSEL R200, R128, -INF , !P1 ;  /* 0xff80000080c87808 */ /* 0x000fe40004800000 */
[----:B------:R-:W-:Y:S02]  /*b100*/  FSEL R161, R131, -INF , !P3 ;  /* 0xff80000083a17808 */ /* 0x000fe40005800000 */
[----:B------:R-:W-:-:S02]  /*b110*/  FSEL R198, R129, -INF , !P3 ;  /* 0xff80000081c67808 */ /* 0x000fc40005800000 */
[-C--:B------:R-:W-:Y:S01]  /*b120*/  ISETP.GE.AND P2, PT, R50, R61.reuse, PT ;  /* 0x0000003d3200720c */ /* 0x080fe20003f46270 */
[----:B------:R-:W2:Y:S01]  /*b130*/  LDSM.16.M88.4 R128, [R0+0x2800] ;  /* 0x002800000080783b */ /* 0x000ea20000000200 */
[C---:B------:R-:W-:Y:S02]  /*b140*/  LOP3.LUT R50, R48.reuse, 0x40, RZ, 0xfc, !PT ;  /* 0x0000004030327812 */ /* 0x040fe400078efcff */
[----:B------:R-:W-:Y:S01]  /*b150*/  LOP3.LUT R132, R48, 0x41, RZ, 0xfc, !PT ;  /* 0x0000004130847812 */ /* 0x000fe200078efcff */
[----:B-1----:R-:W-:Y:S01]  /*b160*/  HMMA.16816.F32.BF16 R100, R168, R138, R100 ;  /* 0x0000008aa864723c */ /* 0x002fe20000041864 */
[----:B------:R-:W-:Y:S02]  /*b170*/  ISETP.GE.AND P1, PT, R42, R61, PT ;  /* 0x0000003d2a00720c */ /* 0x000fe40003f26270 */
[----:B------:R-:W-:Y:S02]  /*b180*/  FSEL R163, R126, -INF , !P4 ;  /* 0xff8000007ea37808 */ /* 0x000fe40006000000 */
[----:B------:R-:W-:-:S02]  /*b190*/  FSEL R192, R124, -INF , !P4 ;  /* 0xff8000007cc07808 */ /* 0x000fc40006000000 */
[-C--:B------:R-:W-:Y:S01]  /*b1a0*/  ISETP.GE.AND P3, PT, R50, R61.reuse, PT ;  /* 0x0000003d3200720c */ /* 0x080fe20003f66270 */
[----:B------:R-:W-:Y:S01]  /*b1b0*/  HMMA.16816.F32.BF16 R104, R168, R136, R104 ;  /* 0x00000088a868723c */ /* 0x000fe20000041868 */
[----:B------:R-:W-:Y:S02]  /*b1c0*/  ISETP.GE.AND P4, PT, R132, R61, PT ;  /* 0x0000003d8400720c */ /* 0x000fe40003f86270 */
[----:B------:R-:W-:Y:S02]  /*b1d0*/  FSEL R188, R125, -INF , !P5 ;  /* 0xff8000007dbc7808 */ /* 0x000fe40006800000 */
[----:B------:R-:W-:Y:S02]  /*b1e0*/  FSEL R125, R122, -INF , !P6 ;  /* 0xff8000007a7d7808 */ /* 0x000fe40007000000 */
[----:B------:R-:W-:Y:S02]  /*b1f0*/  FSEL R182, R120, -INF , !P6 ;  /* 0xff80000078b67808 */ /* 0x000fe40007000000 */
[----:B------:R-:W-:-:S02]  /*b200*/  FSEL R147, R123, -INF , !P1 ;  /* 0xff8000007b937808 */ /* 0x000fc40004800000 */
[----:B------:R-:W-:Y:S02]  /*b210*/  FSEL R184, R121, -INF , !P1 ;  /* 0xff80000079b87808 */ /* 0x000fe40004800000 */
[----:B------:R-:W1:Y:S01]  /*b220*/  LDSM.16.M88.4 R120, [R0+0x2c00] ;  /* 0x002c00000078783b */ /* 0x000e620000000200 */
[----:B------:R-:W-:Y:S02]  /*b230*/  FSEL R139, R114, -INF , !P3 ;  /* 0xff800000728b7808 */ /* 0x000fe40005800000 */
[----:B------:R-:W-:Y:S02]  /*b240*/  FSEL R174, R112, -INF , !P3 ;  /* 0xff80000070ae7808 */ /* 0x000fe40005800000 */
[----:B------:R-:W-:Y:S02]  /*b250*/  FSEL R173, R115, -INF , !P4 ;  /* 0xff80000073ad7808 */ /* 0x000fe40006000000 */
[----:B------:R-:W-:Y:S02]  /*b260*/  FSEL R176, R113, -INF , !P4 ;  /* 0xff80000071b07808 */ /* 0x000fe40006000000 */
[----:B------:R-:W3:Y:S01]  /*b270*/  LDSM.16.M88.4 R112, [R0+0x3000] ;  /* 0x003000000070783b */ /* 0x000ee20000000200 */
[----:B------:R-:W-:-:S02]  /*b280*/  LOP3.LUT R50, R48, 0x48, RZ, 0xfc, !PT ;  /* 0x0000004830327812 */ /* 0x000fc400078efcff */
[----:B------:R-:W-:Y:S02]  /*b290*/  FSEL R165, R127, -INF , !P5 ;  /* 0xff8000007fa57808 */ /* 0x000fe40006800000 */
[-C--:B------:R-:W-:Y:S01]  /*b2a0*/  ISETP.GE.AND P5, PT, R50, R61.reuse, PT ;  /* 0x0000003d3200720c */ /* 0x080fe20003fa6270 */
[C---:B--2---:R-:W-:Y:S01]  /*b2b0*/  HMMA.16816.F32.BF16 R96, R168.reuse, R128, R96 ;  /* 0x00000080a860723c */ /* 0x044fe20000041860 */
[----:B------:R-:W-:Y:S02]  /*b2c0*/  LOP3.LUT R50, R48, 0x49, RZ, 0xfc, !PT ;  /* 0x0000004930327812 */ /* 0x000fe400078efcff */
[----:B------:R-:W-:Y:S02]  /*b2d0*/  FSEL R137, R118, -INF , !P0 ;  /* 0xff80000076897808 */ /* 0x000fe40004000000 */
[----:B------:R-:W-:Y:S02]  /*b2e0*/  ISETP.GE.AND P6, PT, R50, R61, PT ;  /* 0x0000003d3200720c */ /* 0x000fe40003fc6270 */
[----:B------:R-:W-:Y:S01]  /*b2f0*/  LOP3.LUT R50, R48, 0x58, RZ, 0xfc, !PT ;  /* 0x0000005830327812 */ /* 0x000fe200078efcff */
[----:B------:R-:W-:Y:S01]  /*b300*/  HMMA.16816.F32.BF16 R92, R168, R130, R92 ;  /* 0x00000082a85c723c */ /* 0x000fe2000004185c */
[----:B------:R-:W-:-:S02]  /*b310*/  FSEL R180, R116, -INF , !P0 ;  /* 0xff80000074b47808 */ /* 0x000fc40004000000 */
[-C--:B------:R-:W-:Y:S02]  /*b320*/  ISETP.GE.AND P0, PT, R50, R61.reuse, PT ;  /* 0x0000003d3200720c */ /* 0x080fe40003f06270 */
[C---:B------:R-:W-:Y:S02]  /*b330*/  LOP3.LUT R50, R48.reuse, 0x59, RZ, 0xfc, !PT ;  /* 0x0000005930327812 */ /* 0x040fe400078efcff */
[C---:B------:R-:W-:Y:S02]  /*b340*/  LOP3.LUT R42, R48.reuse, 0x50, RZ, 0xfc, !PT ;  /* 0x00000050302a7812 */ /* 0x040fe400078efcff */
[----:B------:R-:W-:Y:S02]  /*b350*/  LOP3.LUT R124, R48, 0x51, RZ, 0xfc, !PT ;  /* 0x00000051307c7812 */ /* 0x000fe400078efcff */
[----:B------:R-:W-:Y:S02]  /*b360*/  ISETP.GE.AND P3, PT, R50, R61, PT ;  /* 0x0000003d3200720c */ /* 0x000fe40003f66270 */
[----:B------:R-:W-:-:S02]  /*b370*/  LOP3.LUT R50, R48, 0x60, RZ, 0xfc, !PT ;  /* 0x0000006030327812 */ /* 0x000fc400078efcff */
[----:B------:R-:W-:Y:S02]  /*b380*/  FSEL R119, R119, -INF , !P2 ;  /* 0xff80000077777808 */ /* 0x000fe40005000000 */
[----:B------:R-:W-:Y:S01]  /*b390*/  FSEL R178, R117, -INF , !P2 ;  /* 0xff80000075b27808 */ /* 0x000fe20005000000 */
[C---:B-1----:R-:W-:Y:S01]  /*b3a0*/  HMMA.16816.F32.BF16 R88, R168.reuse, R120, R88 ;  /* 0x00000078a858723c */ /* 0x042fe20000041858 */
[-C--:B------:R-:W-:Y:S02]  /*b3b0*/  ISETP.GE.AND P1, PT, R124, R61.reuse, PT ;  /* 0x0000003d7c00720c */ /* 0x080fe40003f26270 */
[-C--:B------:R-:W-:Y:S02]  /*b3c0*/  ISETP.GE.AND P2, PT, R42, R61.reuse, PT ;  /* 0x0000003d2a00720c */ /* 0x080fe40003f46270 */
[----:B------:R-:W-:Y:S02]  /*b3d0*/  ISETP.GE.AND P4, PT, R50, R61, PT ;  /* 0x0000003d3200720c */ /* 0x000fe40003f86270 */
[----:B------:R-:W-:Y:S01]  /*b3e0*/  LOP3.LUT R50, R48, 0x68, RZ, 0xfc, !PT ;  /* 0x0000006830327812 */ /* 0x000fe200078efcff */
[----:B------:R-:W-:Y:S01]  /*b3f0*/  HMMA.16816.F32.BF16 R84, R168, R122, R84 ;  /* 0x0000007aa854723c */ /* 0x000fe20000041854 */
[----:B------:R-:W-:-:S02]  /*b400*/  FSEL R131, R106, -INF , !P2 ;  /* 0xff8000006a837808 */ /* 0x000fc40005000000 */
[----:B------:R-:W-:Y:S02]  /*b410*/  FSEL R160, R104, -INF , !P2 ;  /* 0xff80000068a07808 */ /* 0x000fe40005000000 */
[----:B------:R-:W-:Y:S02]  /*b420*/  FSEL R179, R107, -INF , !P1 ;  /* 0xff8000006bb37808 */ /* 0x000fe40004800000 */
[----:B------:R-:W-:Y:S01]  /*b430*/  FSEL R162, R105, -INF , !P1 ;  /* 0xff80000069a27808 */ /* 0x000fe20004800000 */
[----:B---3--:R-:W-:Y:S01]  /*b440*/  HMMA.16816.F32.BF16 R80, R168, R112, R80 ;  /* 0x00000070a850723c */ /* 0x008fe20000041850 */
[----:B------:R-:W1:Y:S01]  /*b450*/  LDSM.16.M88.4 R104, [R0+0x3400] ;  /* 0x003400000068783b */ /* 0x000e620000000200 */
[----:B------:R-:W-:Y:S02]  /*b460*/  FSEL R111, R111, -INF , !P6 ;  /* 0xff8000006f6f7808 */ /* 0x000fe40007000000 */
[----:B------:R-:W-:Y:S02]  /*b470*/  FSEL R166, R109, -INF , !P6 ;  /* 0xff8000006da67808 */ /* 0x000fe40007000000 */
[----:B------:R-:W-:-:S02]  /*b480*/  ISETP.GE.AND P6, PT, R50, R61, PT ;  /* 0x0000003d3200720c */ /* 0x000fc40003fc6270 */
[----:B------:R-:W-:Y:S01]  /*b490*/  LOP3.LUT R50, R48, 0x70, RZ, 0xfc, !PT ;  /* 0x0000007030327812 */ /* 0x000fe200078efcff */
[----:B------:R-:W-:Y:S01]  /*b4a0*/  HMMA.16816.F32.BF16 R76, R168, R114, R76 ;  /* 0x00000072a84c723c */ /* 0x000fe2000004184c */
[----:B------:R-:W-:Y:S02]  /*b4b0*/  FSEL R121, R102, -INF , !P0 ;  /* 0xff80000066797808 */ /* 0x000fe40004000000 */
[-C--:B------:R-:W-:Y:S02]  /*b4c0*/  ISETP.GE.AND P2, PT, R50, R61.reuse, PT ;  /* 0x0000003d3200720c */ /* 0x080fe40003f46270 */
[----:B------:R-:W-:Y:S02]  /*b4d0*/  LOP3.LUT R50, R48, 0x78, RZ, 0xfc, !PT ;  /* 0x0000007830327812 */ /* 0x000fe400078efcff */
[----:B------:R-:W-:Y:S02]  /*b4e0*/  FSEL R158, R100, -INF , !P0 ;  /* 0xff800000649e7808 */ /* 0x000fe40004000000 */
[----:B------:R-:W-:-:S02]  /*b4f0*/  ISETP.GE.AND P0, PT, R50, R61, PT ;  /* 0x0000003d3200720c */ /* 0x000fc40003f06270 */
[C---:B------:R-:W-:Y:S02]  /*b500*/  LOP3.LUT R116, R48.reuse, 0x61, RZ, 0xfc, !PT ;  /* 0x0000006130747812 */ /* 0x040fe400078efcff */
[----:B------:R-:W-:Y:S02]  /*b510*/  LOP3.LUT R50, R48, 0x79, RZ, 0xfc, !PT ;  /* 0x0000007930327812 */ /* 0x000fe400078efcff */
[----:B------:R-:W-:Y:S02]  /*b520*/  FSEL R172, R108, -INF , !P5 ;  /* 0xff8000006cac7808 */ /* 0x000fe40006800000 */
[----:B------:R-:W-:Y:S02]  /*b530*/  FSEL R175, R110, -INF , !P5 ;  /* 0xff8000006eaf7808 */ /* 0x000fe40006800000 */
[----:B------:R-:W-:Y:S02]  /*b540*/  LOP3.LUT R108, R48, 0x71, RZ, 0xfc, !PT ;  /* 0x00000071306c7812 */ /* 0x000fe400078efcff */
[----:B------:R-:W-:-:S02]  /*b550*/  FSEL R123, R98, -INF , !P4 ;  /* 0xff800000627b7808 */ /* 0x000fc40006000000 */
[----:B------:R-:W-:Y:S02]  /*b560*/  FSEL R146, R96, -INF , !P4 ;  /* 0xff80000060927808 */ /* 0x000fe40006000000 */
[-C--:B------:R-:W-:Y:S02]  /*b570*/  ISETP.GE.AND P5, PT, R116, R61.reuse, PT ;  /* 0x0000003d7400720c */ /* 0x080fe40003fa6270 */
[-C--:B------:R-:W-:Y:S02]  /*b580*/  ISETP.GE.AND P4, PT, R50, R61.reuse, PT ;  /* 0x0000003d3200720c */ /* 0x080fe40003f86270 */
[C---:B------:R-:W-:Y:S02]  /*b590*/  LOP3.LUT R50, R48.reuse, 0x80, RZ, 0xfc, !PT ;  /* 0x0000008030327812 */ /* 0x040fe400078efcff */
[----:B------:R-:W-:Y:S01]  /*b5a0*/  LOP3.LUT R100, R48, 0x81, RZ, 0xfc, !PT ;  /* 0x0000008130647812 */ /* 0x000fe200078efcff */
[----:B-1----:R-:W-:Y:S01]  /*b5b0*/  HMMA.16816.F32.BF16 R72, R168, R104, R72 ;  /* 0x00000068a848723c */ /* 0x002fe20000041848 */
[----:B------:R-:W-:-:S02]  /*b5c0*/  ISETP.GE.AND P1, PT, R108, R61, PT ;  /* 0x0000003d6c00720c */ /* 0x000fc40003f26270 */
[----:B------:R-:W-:Y:S02]  /*b5d0*/  FSEL R183, R99, -INF , !P5 ;  /* 0xff80000063b77808 */ /* 0x000fe40006800000 */
[----:B------:R-:W-:Y:S02]  /*b5e0*/  FSEL R152, R97, -INF , !P5 ;  /* 0xff80000061987808 */ /* 0x000fe40006800000 */
[----:B------:R-:W-:Y:S01]  /*b5f0*/  FSEL R113, R94, -INF , !P6 ;  /* 0xff8000005e717808 */ /* 0x000fe20007000000 */
[----:B------:R-:W1:Y:S01]  /*b600*/  LDSM.16.M88.4 R96, [R0+0x3800] ;  /* 0x003800000060783b */ /* 0x000e620000000200 */
[----:B------:R-:W-:Y:S01]  /*b610*/  FSEL R144, R92, -INF , !P6 ;  /* 0xff8000005c907808 */ /* 0x000fe20007000000 */
[----:B------:R-:W-:Y:S01]  /*b620*/  HMMA.16816.F32.BF16 R68, R168, R106, R68 ;  /* 0x0000006aa844723c */ /* 0x000fe20000041844 */
[-C--:B------:R-:W-:Y:S02]  /*b630*/  ISETP.GE.AND P5, PT, R50, R61.reuse, PT ;  /* 0x0000003d3200720c */ /* 0x080fe40003fa6270 */
[----:B------:R-:W-:-:S02]  /*b640*/  ISETP.GE.AND P6, PT, R100, R61, PT ;  /* 0x0000003d6400720c */ /* 0x000fc40003fc6270 */
[----:B------:R-:W-:Y:S02]  /*b650*/  FSEL R115, R90, -INF , !P2 ;  /* 0xff8000005a737808 */ /* 0x000fe40005000000 */
[----:B------:R-:W-:Y:S02]  /*b660*/  FSEL R134, R88, -INF , !P2 ;  /* 0xff80000058867808 */ /* 0x000fe40005000000 */
[----:B------:R-:W-:Y:S02]  /*b670*/  FSEL R189, R91, -INF , !P1 ;  /* 0xff8000005bbd7808 */ /* 0x000fe40004800000 */
[----:B------:R-:W-:Y:S02]  /*b680*/  FSEL R138, R89, -INF , !P1 ;  /* 0xff800000598a7808 */ /* 0x000fe40004800000 */
[----:B------:R-:W2:Y:S01]  /*b690*/  LDSM.16.M88.4 R88, [R0+0x3c00] ;  /* 0x003c00000058783b */ /* 0x000ea20000000200 */
[----:B------:R-:W-:Y:S02]  /*b6a0*/  FSEL R130, R85, -INF , !P4 ;  /* 0xff80000055827808 */ /* 0x000fe40006000000 */
[----:B------:R-:W-:-:S02]  /*b6b0*/  FSEL R85, R82, -INF , !P5 ;  /* 0xff80000052557808 */ /* 0x000fc40006800000 */
[----:B------:R-:W-:Y:S02]  /*b6c0*/  FSEL R126, R80, -INF , !P5 ;  /* 0xff800000507e7808 */ /* 0x000fe40006800000 */
[----:B------:R-:W-:Y:S02]  /*b6d0*/  FSEL R195, R83, -INF , !P6 ;  /* 0xff80000053c37808 */ /* 0x000fe40007000000 */
[----:B------:R-:W-:Y:S02]  /*b6e0*/  FSEL R128, R81, -INF , !P6 ;  /* 0xff80000051807808 */ /* 0x000fe40007000000 */
[----:B------:R-:W3:Y:S01]  /*b6f0*/  LDSM.16.M88.4 R80, [R0+0x4000] ;  /* 0x004000000050783b */ /* 0x000ee20000000200 */
[----:B------:R-:W-:Y:S02]  /*b700*/  LOP3.LUT R42, R48, 0x69, RZ, 0xfc, !PT ;  /* 0x00000069302a7812 */ /* 0x000fe400078efcff */
[----:B------:R-:W-:Y:S02]  /*b710*/  FSEL R181, R103, -INF , !P3 ;  /* 0xff80000067b57808 */ /* 0x000fe40005800000 */
[----:B------:R-:W-:-:S02]  /*b720*/  FSEL R156, R101, -INF , !P3 ;  /* 0xff800000659c7808 */ /* 0x000fc40005800000 */
[-C--:B------:R-:W-:Y:S02]  /*b730*/  ISETP.GE.AND P3, PT, R42, R61.reuse, PT ;  /* 0x0000003d2a00720c */ /* 0x080fe40003f66270 */
[----:B------:R-:W-:Y:S02]  /*b740*/  LOP3.LUT R50, R48, 0x88, RZ, 0xfc, !PT ;  /* 0x0000008830327812 */ /* 0x000fe400078efcff */
[----:B------:R-:W-:Y:S02]  /*b750*/  FSEL R187, R95, -INF , !P3 ;  /* 0xff8000005fbb7808 */ /* 0x000fe40005800000 */
[----:B------:R-:W-:Y:S01]  /*b760*/  FSEL R142, R93, -INF , !P3 ;  /* 0xff8000005d8e7808 */ /* 0x000fe20005800000 */
[----:B-1----:R-:W-:Y:S01]  /*b770*/  HMMA.16816.F32.BF16 R64, R168, R96, R64 ;  /* 0x00000060a840723c */ /* 0x002fe20000041840 */
[----:B------:R-:W-:Y:S02]  /*b780*/  ISETP.GE.AND P3, PT, R50, R61, PT ;  /* 0x0000003d3200720c */ /* 0x000fe40003f66270 */
[----:B------:R-:W-:-:S02]  /*b790*/  LOP3.LUT R42, R48, 0x89, RZ, 0xfc, !PT ;  /* 0x00000089302a7812 */ /* 0x000fc400078efcff */
[----:B------:R-:W-:Y:S02]  /*b7a0*/  P2R R3, PR, RZ, 0x8 ;  /* 0x00000008ff037803 */ /* 0x000fe40000000000 */
[-C--:B------:R-:W-:Y:S01]  /*b7b0*/  ISETP.GE.AND P3, PT, R42, R61.reuse, PT ;  /* 0x0000003d2a00720c */ /* 0x080fe20003f66270 */
[C---:B------:R-:W-:Y:S01]  /*b7c0*/  HMMA.16816.F32.BF16 R56, R168.reuse, R98, R56 ;  /* 0x00000062a838723c */ /* 0x040fe20000041838 */
[C---:B------:R-:W-:Y:S02]  /*b7d0*/  LOP3.LUT R42, R48.reuse, 0x90, RZ, 0xfc, !PT ;  /* 0x00000090302a7812 */ /* 0x040fe400078efcff */
[----:B------:R-:W-:Y:S02]  /*b7e0*/  LOP3.LUT R50, R48, 0x91, RZ, 0xfc, !PT ;  /* 0x0000009130327812 */ /* 0x000fe400078efcff */
[-C--:B------:R-:W-:Y:S02]  /*b7f0*/  ISETP.GE.AND P2, PT, R42, R61.reuse, PT ;  /* 0x0000003d2a00720c */ /* 0x080fe40003f46270 */
[----:B------:R-:W-:Y:S01]  /*b800*/  ISETP.GE.AND P1, PT, R50, R61, PT ;  /* 0x0000003d3200720c */ /* 0x000fe20003f26270 */
[----:B--2---:R-:W-:Y:S01]  /*b810*/  HMMA.16816.F32.BF16 R52, R168, R88, R52 ;  /* 0x00000058a834723c */ /* 0x004fe20000041834 */
[----:B------:R-:W-:-:S02]  /*b820*/  FSEL R203, R74, -INF , !P2 ;  /* 0xff8000004acb7808 */ /* 0x000fc40005000000 */
[----:B------:R-:W-:Y:S02]  /*b830*/  FSEL R116, R72, -INF , !P2 ;  /* 0xff80000048747808 */ /* 0x000fe40005000000 */
[----:B------:R-:W-:Y:S02]  /*b840*/  FSEL R205, R75, -INF , !P1 ;  /* 0xff8000004bcd7808 */ /* 0x000fe40004800000 */
[----:B------:R-:W-:Y:S01]  /*b850*/  FSEL R118, R73, -INF , !P1 ;  /* 0xff80000049767808 */ /* 0x000fe20004800000 */
[----:B------:R-:W-:Y:S01]  /*b860*/  HMMA.16816.F32.BF16 R88, R168, R90, R44 ;  /* 0x0000005aa858723c */ /* 0x000fe2000004182c */
[----:B------:R-:W1:Y:S01]  /*b870*/  LDSM.16.M88.4 R72, [R0+0x4400] ;  /* 0x004400000048783b */ /* 0x000e620000000200 */
[----:B------:R-:W-:Y:S02]  /*b880*/  LOP3.LUT R42, R48, 0x98, RZ, 0xfc, !PT ;  /* 0x00000098302a7812 */ /* 0x000fe400078efcff */
[----:B------:R-:W-:Y:S01]  /*b890*/  FSEL R191, R86, -INF , !P0 ;  /* 0xff80000056bf7808 */ /* 0x000fe20004000000 */
[----:B------:R-:W2:Y:S01]  /*b8a0*/  LDSM.16.M88.4 R44, [R0+0x4800] ;  /* 0x00480000002c783b */ /* 0x000ea20000000200 */
[----:B------:R-:W-:-:S02]  /*b8b0*/  FSEL R132, R84, -INF , !P0 ;  /* 0xff80000054847808 */ /* 0x000fc40004000000 */
[C---:B---3--:R-:W-:Y:S01]  /*b8c0*/  HMMA.16816.F32.BF16 R36, R168.reuse, R80, R36 ;  /* 0x00000050a824723c */ /* 0x048fe20000041824 */
[-C--:B------:R-:W-:Y:S02]  /*b8d0*/  ISETP.GE.AND P0, PT, R42, R61.reuse, PT ;  /* 0x0000003d2a00720c */ /* 0x080fe40003f06270 */
[----:B------:R-:W-:Y:S02]  /*b8e0*/  LOP3.LUT R42, R48, 0x99, RZ, 0xfc, !PT ;  /* 0x00000099302a7812 */ /* 0x000fe400078efcff */
[----:B------:R-:W-:Y:S02]  /*b8f0*/  FSEL R193, R87, -INF , !P4 ;  /* 0xff80000057c17808 */ /* 0x000fe40006000000 */
[----:B------:R-:W-:Y:S01]  /*b900*/  ISETP.NE.AND P4, PT, R3, RZ, PT ;  /* 0x000000ff0300720c */ /* 0x000fe20003f85270 */
[----:B------:R-:W-:Y:S01]  /*b910*/  HMMA.16816.F32.BF16 R80, R168, R82, R32 ;  /* 0x00000052a850723c */ /* 0x000fe20000041820 */
[----:B------:R-:W3:Y:S01]  /*b920*/  LDSM.16.M88.4 R32, [R0+0x4c00] ;  /* 0x004c00000020783b */ /* 0x000ee20000000200 */
[----:B------:R-:W-:Y:S01]  /*b930*/  ISETP.GE.AND P5, PT, R42, R61, PT ;  /* 0x0000003d2a00720c */ /* 0x000fe20003fa6270 */
[----:B------:R-:W-:-:S04]  /*b940*/  DEPBAR.LE SB0, 0x0 ;  /* 0x000080000000791a */ /* 0x000fc80000000000 */
[C---:B------:R-:W-:Y:S02]  /*b950*/  LOP3.LUT R50, R48.reuse, 0xa8, RZ, 0xfc, !PT ;  /* 0x000000a830327812 */ /* 0x040fe400078efcff */
[----:B------:R-:W-:Y:S02]  /*b960*/  LOP3.LUT R42, R48, 0xa0, RZ, 0xfc, !PT ;  /* 0x000000a0302a7812 */ /* 0x000fe400078efcff */
[----:B------:R-:W-:Y:S02]  /*b970*/  FSEL R199, R78, -INF , !P4 ;  /* 0xff8000004ec77808 */ /* 0x000fe40006000000 */
[----:B------:R-:W-:Y:S02]  /*b980*/  FSEL R122, R76, -INF , !P4 ;  /* 0xff8000004c7a7808 */ /* 0x000fe40006000000 */
[-C--:B------:R-:W-:Y:S02]  /*b990*/  ISETP.GE.AND P4, PT, R50, R61.reuse, PT ;  /* 0x0000003d3200720c */ /* 0x080fe40003f86270 */
[----:B------:R-:W-:-:S02]  /*b9a0*/  ISETP.GE.AND P6, PT, R42, R61, PT ;  /* 0x0000003d2a00720c */ /* 0x000fc40003fc6270 */
[C---:B------:R-:W-:Y:S02]  /*b9b0*/  LOP3.LUT R50, R48.reuse, 0xa9, RZ, 0xfc, !PT ;  /* 0x000000a930327812 */ /* 0x040fe400078efcff */
[----:B------:R-:W-:Y:S02]  /*b9c0*/  LOP3.LUT R42, R48, 0xa1, RZ, 0xfc, !PT ;  /* 0x000000a1302a7812 */ /* 0x000fe400078efcff */
[----:B------:R-:W-:Y:S02]  /*b9d0*/  FSEL R201, R79, -INF , !P3 ;  /* 0xff8000004fc97808 */ /* 0x000fe40005800000 */
[----:B------:R-:W-:Y:S01]  /*b9e0*/  FSEL R120, R77, -INF , !P3 ;  /* 0xff8000004d787808 */ /* 0x000fe20005800000 */
[----:B-1----:R-:W-:Y:S01]  /*b9f0*/  HMMA.16816.F32.BF16 R28, R168, R72, R28 ;  /* 0x00000048a81c723c */ /* 0x002fe2000004181c */
[----:B------:R-:W-:Y:S02]  /*ba00*/  ISETP.GE.AND P3, PT, R50, R61, PT ;  /* 0x0000003d3200720c */ /* 0x000fe40003f66270 */
[----:B------:R-:W-:-:S02]  /*ba10*/  FSEL R209, R71, -INF , !P5 ;  /* 0xff80000047d17808 */ /* 0x000fc40006800000 */
[----:B------:R-:W-:Y:S02]  /*ba20*/  FSEL R112, R69, -INF , !P5 ;  /* 0xff80000045707808 */ /* 0x000fe40006800000 */
[----:B------:R-:W-:Y:S01]  /*ba30*/  LOP3.LUT R50, R48, 0xb0, RZ, 0xfc, !PT ;  /* 0x000000b030327812 */ /* 0x000fe200078efcff */
[C---:B------:R-:W-:Y:S01]  /*ba40*/  HMMA.16816.F32.BF16 R24, R168.reuse, R74, R24 ;  /* 0x0000004aa818723c */ /* 0x040fe20000041818 */
[-C--:B------:R-:W-:Y:S02]  /*ba50*/  ISETP.GE.AND P5, PT, R42, R61.reuse, PT ;  /* 0x0000003d2a00720c */ /* 0x080fe40003fa6270 */
[----:B------:R-:W-:Y:S02]  /*ba60*/  LOP3.LUT R42, R48, 0xc0, RZ, 0xfc, !PT ;  /* 0x000000c0302a7812 */ /* 0x000fe400078efcff */
[----:B------:R-:W-:Y:S02]  /*ba70*/  ISETP.GE.AND P2, PT, R50, R61, PT ;  /* 0x0000003d3200720c */ /* 0x000fe40003f46270 */
[----:B------:R-:W-:Y:S01]  /*ba80*/  FSEL R215, R67, -INF , !P5 ;  /* 0xff80000043d77808 */ /* 0x000fe20006800000 */
[----:B--2---:R-:W-:Y:S01]  /*ba90*/  HMMA.16816.F32.BF16 R20, R168, R44, R20 ;  /* 0x0000002ca814723c */ /* 0x004fe20000041814 */
[----:B------:R-:W-:-:S02]  /*baa0*/  FSEL R110, R65, -INF , !P5 ;  /* 0xff800000416e7808 */ /* 0x000fc40006800000 */
[----:B------:R-:W-:Y:S02]  /*bab0*/  LOP3.LUT R50, R48, 0xb8, RZ, 0xfc, !PT ;  /* 0x000000b830327812 */ /* 0x000fe400078efcff */
[-C--:B------:R-:W-:Y:S02]  /*bac0*/  ISETP.GE.AND P5, PT, R42, R61.reuse, PT ;  /* 0x0000003d2a00720c */ /* 0x080fe40003fa6270 */
[----:B------:R-:W-:Y:S01]  /*bad0*/  LOP3.LUT R42, R48, 0xc8, RZ, 0xfc, !PT ;  /* 0x000000c8302a7812 */ /* 0x000fe200078efcff */
[----:B---3--:R-:W-:Y:S01]  /*bae0*/  HMMA.16816.F32.BF16 R8, R168, R32, R8 ;  /* 0x00000020a808723c */ /* 0x008fe20000041808 */
[----:B------:R-:W-:Y:S02]  /*baf0*/  FSEL R207, R70, -INF , !P0 ;  /* 0xff80000046cf7808 */ /* 0x000fe40004000000 */
[----:B------:R-:W-:Y:S02]  /*bb00*/  FSEL R114, R68, -INF , !P0 ;  /* 0xff80000044727808 */ /* 0x000fe40004000000 */
[----:B------:R-:W-:-:S02]  /*bb10*/  ISETP.GE.AND P0, PT, R50, R61, PT ;  /* 0x0000003d3200720c */ /* 0x000fc40003f06270 */
[----:B------:R-:W-:Y:S01]  /*bb20*/  FSEL R239, R58, -INF , !P4 ;  /* 0xff8000003aef7808 */ /* 0x000fe20006000000 */
[C---:B------:R-:W-:Y:S01]  /*bb30*/  HMMA.16816.F32.BF16 R16, R168.reuse, R46, R16 ;  /* 0x0000002ea810723c */ /* 0x040fe20000041810 */
[----:B------:R-:W-:Y:S02]  /*bb40*/  FSEL R106, R56, -INF , !P4 ;  /* 0xff800000386a7808 */ /* 0x000fe40006000000 */
[----:B------:R-:W-:Y:S02]  /*bb50*/  LOP3.LUT R50, R48, 0xb9, RZ, 0xfc, !PT ;  /* 0x000000b930327812 */ /* 0x000fe400078efcff */
[----:B------:R-:W-:Y:S02]  /*bb60*/  ISETP.GE.AND P4, PT, R42, R61, PT ;  /* 0x0000003d2a00720c */ /* 0x000fe40003f86270 */
[----:B------:R-:W-:Y:S01]  /*bb70*/  LOP3.LUT R42, R48, 0xc9, RZ, 0xfc, !PT ;  /* 0x000000c9302a7812 */ /* 0x000fe200078efcff */
[----:B------:R-:W-:Y:S01]  /*bb80*/  HMMA.16816.F32.BF16 R4, R168, R34, R4 ;  /* 0x00000022a804723c */ /* 0x000fe20000041804 */
[----:B------:R-:W-:-:S02]  /*bb90*/  FSEL R211, R66, -INF , !P6 ;  /* 0xff80000042d37808 */ /* 0x000fc40007000000 */
[----:B------:R-:W-:Y:S02]  /*bba0*/  FSEL R108, R64, -INF , !P6 ;  /* 0xff800000406c7808 */ /* 0x000fe40007000000 */
[-C--:B------:R-:W-:Y:S02]  /*bbb0*/  ISETP.GE.AND P6, PT, R50, R61.reuse, PT ;  /* 0x0000003d3200720c */ /* 0x080fe40003fc6270 */
[----:B------:R-:W-:Y:S02]  /*bbc0*/  FSEL R59, R59, -INF , !P3 ;  /* 0xff8000003b3b7808 */ /* 0x000fe40005800000 */
[----:B------:R-:W-:Y:S02]  /*bbd0*/  FSEL R104, R57, -INF , !P3 ;  /* 0xff80000039687808 */ /* 0x000fe40005800000 */
[----:B------:R-:W-:Y:S02]  /*bbe0*/  P2R R3, PR, RZ, 0x20 ;  /* 0x00000020ff037803 */ /* 0x000fe40000000000 */
        /* <DEDUP_REMOVED lines=8> */
[----:B------:R-:W-:Y:S02]  /*bc70*/  ISETP.NE.AND P6, PT, R3, RZ, PT ;  /* 0x000000ff0300720c */ /* 0x000fe40003fc5270 */
[-C--:B------:R-:W-:Y:S02]  /*bc80*/  ISETP.GE.AND P1, PT, R76, R61.reuse, PT ;  /* 0x0000003d4c00720c */ /* 0x080fe40003f26270 */
[-C--:B------:R-:W-:Y:S02]  /*bc90*/  ISETP.GE.AND P5, PT, R50, R61.reuse, PT ;  /* 0x0000003d3200720c */ /* 0x080fe40003fa6270 */
[----:B------:R-:W-:Y:S02]  /*bca0*/  ISETP.GE.AND P2, PT, R42, R61, PT ;  /* 0x0000003d2a00720c */ /* 0x000fe40003f46270 */
[----:B------:R-:W-:-:S02]  /*bcb0*/  LOP3.LUT R50, R48, 0xd1, RZ, 0xfc, !PT ;  /* 0x000000d130327812 */ /* 0x000fc400078efcff */
[----:B------:R-:W-:Y:S02]  /*bcc0*/  LOP3.LUT R42, R48, 0xd8, RZ, 0xfc, !PT ;  /* 0x000000d8302a7812 */ /* 0x000fe400078efcff */
[----:B------:R-:W-:Y:S02]  /*bcd0*/  FSEL R249, R38, -INF , !P6 ;  /* 0xff80000026f97808 */ /* 0x000fe40007000000 */
[----:B------:R-:W-:Y:S02]  /*bce0*/  FSEL R241, R55, -INF , !P1 ;  /* 0xff80000037f17808 */ /* 0x000fe40004800000 */
[----:B------:R-:W-:Y:S02]  /*bcf0*/  FSEL R100, R53, -INF , !P1 ;  /* 0xff80000035647808 */ /* 0x000fe40004800000 */
[----:B------:R-:W-:Y:S02]  /*bd00*/  FSEL R243, R90, -INF , !P0 ;  /* 0xff8000005af37808 */ /* 0x000fe40004000000 */
[----:B------:R-:W-:-:S02]  /*bd10*/  FSEL R96, R88, -INF , !P0 ;  /* 0xff80000058607808 */ /* 0x000fc40004000000 */
[C---:B------:R-:W-:Y:S02]  /*bd20*/  LOP3.LUT R44, R48.reuse, 0xe1, RZ, 0xfc, !PT ;  /* 0x000000e1302c7812 */ /* 0x040fe400078efcff */
[----:B------:R-:W-:Y:S02]  /*bd30*/  LOP3.LUT R38, R48, 0xe8, RZ, 0xfc, !PT ;  /* 0x000000e830267812 */ /* 0x000fe400078efcff */
[-C--:B------:R-:W-:Y:S02]  /*bd40*/  ISETP.GE.AND P1, PT, R50, R61.reuse, PT ;  /* 0x0000003d3200720c */ /* 0x080fe40003f26270 */
[----:B------:R-:W-:Y:S02]  /*bd50*/  ISETP.GE.AND P0, PT, R42, R61, PT ;  /* 0x0000003d2a00720c */ /* 0x000fe40003f06270 */
[C---:B------:R-:W-:Y:S02]  /*bd60*/  LOP3.LUT R42, R48.reuse, 0xd9, RZ, 0xfc, !PT ;  /* 0x000000d9302a7812 */ /* 0x040fe400078efcff */
[----:B------:R-:W-:-:S02]  /*bd70*/  LOP3.LUT R0, R48, 0xe0, RZ, 0xfc, !PT ;  /* 0x000000e030007812 */ /* 0x000fc400078efcff */
[----:B------:R-:W-:Y:S02]  /*bd80*/  FSEL R88, R36, -INF , !P6 ;  /* 0xff80000024587808 */ /* 0x000fe40007000000 */
[----:B------:R-:W-:Y:S02]  /*bd90*/  FSEL R247, R39, -INF , !P5 ;  /* 0xff80000027f77808 */ /* 0x000fe40006800000 */
[----:B------:R-:W-:Y:S02]  /*bda0*/  FSEL R86, R37, -INF , !P5 ;  /* 0xff80000025567808 */ /* 0x000fe40006800000 */
[----:B------:R-:W-:Y:S02]  /*bdb0*/  FSEL R185, R30, -INF , !P2 ;  /* 0xff8000001eb97808 */ /* 0x000fe40005000000 */
[-C--:B------:R-:W-:Y:S02]  /*bdc0*/  ISETP.GE.AND P6, PT, R44, R61.reuse, PT ;  /* 0x0000003d2c00720c */ /* 0x080fe40003fc6270 */
[----:B------:R-:W-:-:S02]  /*bdd0*/  ISETP.GE.AND P5, PT, R38, R61, PT ;  /* 0x0000003d2600720c */ /* 0x000fc40003fa6270 */
[C---:B------:R-:W-:Y:S02]  /*bde0*/  LOP3.LUT R30, R48.reuse, 0xf1, RZ, 0xfc, !PT ;  /* 0x000000f1301e7812 */ /* 0x040fe400078efcff */
[----:B------:R-:W-:Y:S02]  /*bdf0*/  LOP3.LUT R44, R48, 0xf0, RZ, 0xfc, !PT ;  /* 0x000000f0302c7812 */ /* 0x000fe400078efcff */
[----:B------:R-:W-:Y:S02]  /*be00*/  FSEL R38, R28, -INF , !P2 ;  /* 0xff8000001c267808 */ /* 0x000fe40005000000 */
[----:B------:R-:W-:Y:S02]  /*be10*/  FSEL R177, R31, -INF , !P1 ;  /* 0xff8000001fb17808 */ /* 0x000fe40004800000 */
[----:B------:R-:W-:Y:S02]  /*be20*/  FSEL R37, R29, -INF , !P1 ;  /* 0xff8000001d257808 */ /* 0x000fe40004800000 */
[----:B------:R-:W-:-:S02]  /*be30*/  LOP3.LUT R46, R48, 0xe9, RZ, 0xfc, !PT ;  /* 0x000000e9302e7812 */ /* 0x000fc400078efcff */
[----:B------:R-:W-:Y:S02]  /*be40*/  LOP3.LUT R28, R48, 0xf8, RZ, 0xfc, !PT ;  /* 0x000000f8301c7812 */ /* 0x000fe400078efcff */
[-C--:B------:R-:W-:Y:S02]  /*be50*/  ISETP.GE.AND P2, PT, R42, R61.reuse, PT ;  /* 0x0000003d2a00720c */ /* 0x080fe40003f46270 */
[----:B------:R-:W-:Y:S02]  /*be60*/  ISETP.GE.AND P1, PT, R0, R61, PT ;  /* 0x0000003d0000720c */ /* 0x000fe40003f26270 */
[----:B------:R-:W-:Y:S02]  /*be70*/  FSEL R167, R26, -INF , !P0 ;  /* 0xff8000001aa77808 */ /* 0x000fe40004000000 */
[----:B------:R-:W-:Y:S02]  /*be80*/  FSEL R42, R24, -INF , !P0 ;  /* 0xff800000182a7808 */ /* 0x000fe40004000000 */
[----:B------:R-:W-:-:S02]  /*be90*/  LOP3.LUT R48, R48, 0xf9, RZ, 0xfc, !PT ;  /* 0x000000f930307812 */ /* 0x000fc400078efcff */
[----:B------:R-:W-:Y:S02]  /*bea0*/  FSEL R197, R83, -INF , !P3 ;  /* 0xff80000053c57808 */ /* 0x000fe40005800000 */
[----:B------:R-:W-:Y:S02]  /*beb0*/  FSEL R3, R81, -INF , !P3 ;  /* 0xff80000051037808 */ /* 0x000fe40005800000 */
[-C--:B------:R-:W-:Y:S02]  /*bec0*/  ISETP.GE.AND P0, PT, R30, R61.reuse, PT ;  /* 0x0000003d1e00720c */ /* 0x080fe40003f06270 */
[----:B------:R-:W-:Y:S02]  /*bed0*/  ISETP.GE.AND P3, PT, R44, R61, PT ;  /* 0x0000003d2c00720c */ /* 0x000fe40003f66270 */
[----:B------:R-:W-:Y:S02]  /*bee0*/  FSEL R145, R22, -INF , !P1 ;  /* 0xff80000016917808 */ /* 0x000fe40004800000 */
[----:B------:R-:W-:-:S02]  /*bef0*/  FSEL R44, R20, -INF , !P1 ;  /* 0xff800000142c7808 */ /* 0x000fc40004800000 */
[----:B------:R-:W-:Y:S02]  /*bf00*/  ISETP.GE.AND P1, PT, R48, R61, PT ;  /* 0x0000003d3000720c */ /* 0x000fe40003f26270 */
[----:B------:R-:W-:Y:S02]  /*bf10*/  FSEL R47, R11, -INF , !P0 ;  /* 0xff8000000b2f7808 */ /* 0x000fe40004000000 */
[----:B------:R-:W-:Y:S02]  /*bf20*/  FSEL R48, R9, -INF , !P0 ;  /* 0xff80000009307808 */ /* 0x000fe40004000000 */
[----:B------:R-:W-:Y:S02]  /*bf30*/  ISETP.GT.AND P0, PT, R232, R217, PT ;  /* 0x000000d9e800720c */ /* 0x000fe40003f04270 */
[----:B------:R-:W-:Y:S02]  /*bf40*/  FSEL R155, R27, -INF , !P2 ;  /* 0xff8000001b9b7808 */ /* 0x000fe40005000000 */
[----:B------:R-:W-:-:S02]  /*bf50*/  FSEL R39, R25, -INF , !P2 ;  /* 0xff80000019277808 */ /* 0x000fc40005000000 */
        /* <DEDUP_REMOVED lines=16> */
[----:B------:R-:W-:Y:S01]  /*c060*/  SHF.R.U32.HI R4, RZ, 0x3, R212 ;  /* 0x00000003ff047819 */ /* 0x000fe200000116d4 */
        /* <DEDUP_REMOVED lines=15> */
.L_x_1397:
[----:B------:R-:W2:Y:S01]  /*c160*/  LD.E R11, desc[UR4][R148.64+0x170] ;  /* 0x00017004940b7980 */ /* 0x000ea2000c101900 */
[C---:B------:R-:W-:Y:S02]  /*c170*/  IADD3 R9, PT, PT, R2.reuse, -0x100, RZ ;  /* 0xffffff0002097810 */ /* 0x040fe40007ffe0ff */
        /* <DEDUP_REMOVED lines=29> */
[----:B------:R-:W-:Y:S02]  /*c350*/  ISETP.NE.AND P0, PT, R11, RZ, PT ;  /* 0x000000ff0b00720c */ /* 0x000fe40003f05270 */
[----:B------:R-:W-:Y:S02]  /*c360*/  ISETP.GE.U32.AND P3, PT, R6, R7, PT ;  /* 0x000000070600720c */ /* 0x000fe40003f66070 */
[----:B------:R-:W-:-:S07]  /*c370*/  LOP3.LUT R7, RZ, R11, RZ, 0x33, !PT ;  /* 0x0000000bff077212 */ /* 0x000fce00078e33ff */
        /* <DEDUP_REMOVED lines=26> */
.L_x_1398:
[----:B------:R-:W-:Y:S05]  /*c520*/  BSYNC.RECONVERGENT B0 ;  /* 0x0000000000007941 */ /* 0x000fea0003800200 */
.L_x_1396:
        /* <DEDUP_REMOVED lines=58> */
.L_x_1395:
[----:B------:R-:W-:Y:S05]  /*c8d0*/  BSYNC.RECONVERGENT B1 ;  /* 0x0000000000017941 */ /* 0x000fea0003800200 */
.L_x_1394:
[----:B------:R-:W-:Y:S01]  /*c8e0*/  FMNMX3.FTZ R2, R63, R151, R62, !PT ;  /* 0x000000973f027276 */ /* 0x000fe2000781003e */
[----:B------:R-:W2:Y:S01]  /*c8f0*/  LD.E R87, desc[UR4][R148.64+0xdc] ;  /* 0x0000dc0494577980 */ /* 0x000ea2000c101900 */
[----:B------:R-:W-:Y:S02]  /*c900*/  SHF.L.U32 R4, R4, 0x8, RZ ;  /* 0x0000000804047819 */ /* 0x000fe400000006ff */
[----:B------:R-:W-:Y:S02]  /*c910*/  FMNMX3.FTZ R2, R2, R143, R141, !PT ;  /* 0x0000008f02027276 */ /* 0x000fe4000781008d */
        /* <DEDUP_REMOVED lines=31> */
[----:B------:R-:W3:Y:S02]  /*cb10*/  SHFL.BFLY PT, R5, R2, 0x2, 0x1f ;  /* 0x0c401f0002057f89 */ /* 0x000ee400000e0000 */
[----:B---3--:R-:W-:-:S05]  /*cb20*/  FMNMX.FTZ R5, R2, R5, !PT ;  /* 0x0000000502057209 */ /* 0x008fca0007810000 */
[----:B------:R-:W3:Y:S02]  /*cb30*/  SHFL.BFLY PT, R0, R5, 0x1, 0x1f ;  /* 0x0c201f0005007f89 */ /* 0x000ee400000e0000 */
[----:B---3--:R-:W-:Y:S02]  /*cb40*/  FMNMX.FTZ R0, R5, R0, !PT ;  /* 0x0000000005007209 */ /* 0x008fe40007810000 */
        /* <DEDUP_REMOVED lines=37> */
[----:B------:R-:W2:Y:S01]  /*cda0*/  SHFL.BFLY PT, R5, R2, 0x2, 0x1f ;  /* 0x0c401f0002057f89 */ /* 0x000ea200000e0000 */
        /* <DEDUP_REMOVED lines=15> */
[----:B------:R-:W1:Y:S01]  /*cea0*/  MUFU.EX2 R127, R127 ;  /* 0x0000007f007f7308 */ /* 0x000e620000000800 */
[-CC-:B------:R-:W-:Y:S01]  /*ceb0*/  FFMA.FTZ R105, R161, R87.reuse, -R84.reuse ;  /* 0x00000057a1697223 */ /* 0x180fe20000010854 */
[-CC-:B------:R-:W-:Y:S01]  /*cec0*/  FFMA.FTZ R168, R163, R87.reuse, -R84.reuse ;  /* 0x00000057a3a87223 */ /* 0x180fe20000010854 */
[-CC-:B------:R-:W-:Y:S01]  /*ced0*/  FFMA.FTZ R101, R165, R87.reuse, -R84.reuse ;  /* 0x00000057a5657223 */ /* 0x180fe20000010854 */
[-CC-:B------:R-:W-:Y:S01]  /*cee0*/  FFMA.FTZ R94, R131, R87.reuse, -R84.reuse ;  /* 0x00000057835e7223 */ /* 0x180fe20000010854 */
[-CC-:B------:R-:W-:Y:S01]  /*cef0*/  FFMA.FTZ R99, R147, R87.reuse, -R84.reuse ;  /* 0x0000005793637223 */ /* 0x180fe20000010854 */
[-CC-:B------:R-:W-:Y:S01]  /*cf00*/  FFMA.FTZ R140, R137, R87.reuse, -R84.reuse ;  /* 0x00000057898c7223 */ /* 0x180fe20000010854 */
[--C-:B------:R-:W-:Y:S01]  /*cf10*/  FFMA.FTZ R124, R139, R87, -R84.reuse ;  /* 0x000000578b7c7223 */ /* 0x100fe20000010854 */
[----:B--2---:R-:W-:Y:S01]  /*cf20*/  FMNMX.FTZ R5, R2, R5, !PT ;  /* 0x0000000502057209 */ /* 0x004fe20007810000 */
[----:B------:R-:W-:Y:S01]  /*cf30*/  MUFU.EX2 R238, R238 ;  /* 0x000000ee00ee7308 */ /* 0x000fe20000000800 */
[-CC-:B------:R-:W-:Y:S01]  /*cf40*/  FFMA.FTZ R95, R173, R87.reuse, -R84.reuse ;  /* 0x00000057ad5f7223 */ /* 0x180fe20000010854 */
[-CC-:B------:R-:W-:Y:S01]  /*cf50*/  FFMA.FTZ R98, R175, R87.reuse, -R84.reuse ;  /* 0x00000057af627223 */ /* 0x180fe20000010854 */
[-CC-:B------:R-:W-:Y:S01]  /*cf60*/  FFMA.FTZ R91, R179, R87.reuse, -R84.reuse ;  /* 0x00000057b35b7223 */ /* 0x180fe20000010854 */
[----:B------:R-:W2:Y:S01]  /*cf70*/  SHFL.BFLY PT, R2, R5, 0x1, 0x1f ;  /* 0x0c201f0005027f89 */ /* 0x000ea200000e0000 */
[-CC-:B------:R-:W-:Y:S01]  /*cf80*/  FFMA.FTZ R90, R121, R87.reuse, -R84.reuse ;  /* 0x00000057795a7223 */ /* 0x180fe20000010854 */
[-CC-:B------:R-:W-:Y:S01]  /*cf90*/  FFMA.FTZ R83, R181, R87.reuse, -R84.reuse ;  /* 0x00000057b5537223 */ /* 0x180fe20000010854 */
[-CC-:B------:R-:W-:Y:S01]  /*cfa0*/  FFMA.FTZ R81, R183, R87.reuse, -R84.reuse ;  /* 0x00000057b7517223 */ /* 0x180fe20000010854 */
[----:B------:R-:W3:Y:S01]  /*cfb0*/  MUFU.EX2 R117, R117 ;  /* 0x0000007500757308 */ /* 0x000ee20000000800 */
[----:B-1----:R-:W-:Y:S01]  /*cfc0*/  F2FP.BF16.F32.PACK_AB R21, R127, R240 ;  /* 0x000000f07f15723e */ /* 0x002fe200000010ff */
        /* <DEDUP_REMOVED lines=12> */
[----:B------:R-:W-:Y:S01]  /*d090*/  FADD.FTZ R127, R240, R127 ;  /* 0x0000007ff07f7221 */ /* 0x000fe20000010000 */
[-CC-:B------:R-:W-:Y:S01]  /*d0a0*/  FFMA.FTZ R66, R211, R87.reuse, -R84.reuse ;  /* 0x00000057d3427223 */ /* 0x180fe20000010854 */
[----:B------:R-:W-:Y:S01]  /*d0b0*/  MUFU.EX2 R109, R109 ;  /* 0x0000006d006d7308 */ /* 0x000fe20000000800 */
[----:B---3--:R-:W-:Y:S01]  /*d0c0*/  F2FP.BF16.F32.PACK_AB R23, R117, R238 ;  /* 0x000000ee7517723e */ /* 0x008fe200000010ff */
[----:B------:R-:W-:Y:S01]  /*d0d0*/  FADD.FTZ R238, R238, R127 ;  /* 0x0000007feeee7221 */ /* 0x000fe20000010000 */
[-CC-:B------:R-:W-:Y:S01]  /*d0e0*/  FFMA.FTZ R65, R215, R87.reuse, -R84.reuse ;  /* 0x00000057d7417223 */ /* 0x180fe20000010854 */
[----:B--2---:R-:W-:Y:S01]  /*d0f0*/  FMNMX.FTZ R2, R5, R2, !PT ;  /* 0x0000000205027209 */ /* 0x004fe20007810000 */
[-CC-:B------:R-:W-:Y:S01]  /*d100*/  FFMA.FTZ R64, R239, R87.reuse, -R84.reuse ;  /* 0x00000057ef407223 */ /* 0x180fe20000010854 */
[----:B------:R-:W-:Y:S01]  /*d110*/  LOP3.LUT R5, R4, 0x100, RZ, 0xc0, !PT ;  /* 0x0000010004057812 */ /* 0x000fe200078ec0ff */
[-C--:B------:R-:W-:Y:S01]  /*d120*/  FFMA.FTZ R63, R59, R87.reuse, -R84 ;  /* 0x000000573b3f7223 */ /* 0x080fe20000010854 */
[----:B------:R-:W-:Y:S01]  /*d130*/  FSETP.NEU.FTZ.AND P0, PT, R2, -INF , PT ;  /* 0xff8000000200780b */ /* 0x000fe20003f1d000 */
[----:B------:R-:W-:Y:S01]  /*d140*/  FMUL.FTZ R85, R87, R2 ;  /* 0x0000000257557220 */ /* 0x000fe20000410000 */
[----:B------:R-:W-:Y:S01]  /*d150*/  LOP3.LUT R150, R5, 0x20, R150, 0xf8, !PT ;  /* 0x0000002005967812 */ /* 0x000fe200078ef896 */
[----:B------:R-:W-:Y:S01]  /*d160*/  MUFU.EX2 R208, R208 ;  /* 0x000000d000d07308 */ /* 0x000fe20000000800 */
[-CC-:B------:R-:W-:Y:S01]  /*d170*/  FFMA.FTZ R62, R57, R87.reuse, -R84.reuse ;  /* 0x00000057393e7223 */ /* 0x180fe20000010854 */
[--C-:B------:R-:W-:Y:S01]  /*d180*/  FFMA.FTZ R61, R241, R87, -R84.reuse ;  /* 0x00000057f13d7223 */ /* 0x100fe20000010854 */
[----:B------:R-:W-:Y:S01]  /*d190*/  LOP3.LUT R54, R150, R15, RZ, 0xfc, !PT ;  /* 0x0000000f96367212 */ /* 0x000fe200078efcff */
[-CC-:B------:R-:W-:Y:S01]  /*d1a0*/  FFMA.FTZ R59, R243, R87.reuse, -R84.reuse ;  /* 0x00000057f33b7223 */ /* 0x180fe20000010854 */
[----:B------:R-:W-:Y:S01]  /*d1b0*/  FSEL R85, R85, RZ, P0 ;  /* 0x000000ff55557208 */ /* 0x000fe20000000000 */
[-CC-:B------:R-:W-:Y:S01]  /*d1c0*/  FFMA.FTZ R58, R245, R87.reuse, -R84.reuse ;  /* 0x00000057f53a7223 */ /* 0x180fe20000010854 */
[----:B------:R-:W-:Y:S01]  /*d1d0*/  LEA R54, R54, UR6, 0x1 ;  /* 0x0000000636367c11 */ /* 0x000fe2000f8e08ff */
[----:B------:R-:W-:Y:S01]  /*d1e0*/  MUFU.EX2 R107, R107 ;  /* 0x0000006b006b7308 */ /* 0x000fe20000000800 */
[-CC-:B------:R-:W-:Y:S01]  /*d1f0*/  FFMA.FTZ R57, R249, R87.reuse, -R84.reuse ;  /* 0x00000057f9397223 */ /* 0x180fe20000010854 */
[-CC-:B------:R-:W-:Y:S01]  /*d200*/  FFMA.FTZ R125, R186, R87.reuse, -R85.reuse ;  /* 0x00000057ba7d7223 */ /* 0x180fe20000010855 */
[----:B------:R-:W-:Y:S01]  /*d210*/  IADD3 R49, PT, PT, R14, R54, RZ ;  /* 0x000000360e317210 */ /* 0x000fe20007ffe0ff */
[----:B------:R-:W1:Y:S01]  /*d220*/  LDSM.16.MT88.4 R4, [R54+0x5000] ;  /* 0x005000003604783b */ /* 0x000e620000004200 */
[-CC-:B------:R-:W-:Y:S01]  /*d230*/  FFMA.FTZ R242, R190, R87.reuse, -R85.reuse ;  /* 0x00000057bef27223 */ /* 0x180fe20000010855 */
[-CC-:B------:R-:W-:Y:S01]  /*d240*/  FFMA.FTZ R123, R194, R87.reuse, -R85.reuse ;  /* 0x00000057c27b7223 */ /* 0x180fe20000010855 */
[-CC-:B------:R-:W-:Y:S01]  /*d250*/  FFMA.FTZ R196, R196, R87.reuse, -R85.reuse ;  /* 0x00000057c4c47223 */ /* 0x180fe20000010855 */
[----:B------:R-:W2:Y:S01]  /*d260*/  LDSM.16.MT88.4 R12, [R49+0x5000] ;  /* 0x00500000310c783b */ /* 0x000ea20000004200 */
[----:B------:R-:W-:Y:S01]  /*d270*/  MUFU.EX2 R125, R125 ;  /* 0x0000007d007d7308 */ /* 0x000fe20000000800 */
[-CC-:B------:R-:W-:Y:S01]  /*d280*/  FFMA.FTZ R194, R202, R87.reuse, -R85.reuse ;  /* 0x00000057cac27223 */ /* 0x180fe20000010855 */
[-CC-:B------:R-:W-:Y:S01]  /*d290*/  FFMA.FTZ R119, R204, R87.reuse, -R85.reuse ;  /* 0x00000057cc777223 */ /* 0x180fe20000010855 */
[----:B------:R-:W3:Y:S01]  /*d2a0*/  LDSM.16.MT88.4 R16, [R54+0x5400] ;  /* 0x005400003610783b */ /* 0x000ee20000004200 */
[-CC-:B------:R-:W-:Y:S01]  /*d2b0*/  FFMA.FTZ R115, R210, R87.reuse, -R85.reuse ;  /* 0x00000057d2737223 */ /* 0x180fe20000010855 */
[-CC-:B------:R-:W-:Y:S01]  /*d2c0*/  FFMA.FTZ R190, R206, R87.reuse, -R85.reuse ;  /* 0x00000057cebe7223 */ /* 0x180fe20000010855 */
[-CC-:B------:R-:W-:Y:S01]  /*d2d0*/  FFMA.FTZ R150, R200, R87.reuse, -R85.reuse ;  /* 0x00000057c8967223 */ /* 0x180fe20000010855 */
[----:B------:R-:W4:Y:S01]  /*d2e0*/  LDSM.16.MT88.4 R28, [R49+0x5400] ;  /* 0x00540000311c783b */ /* 0x000f220000004200 */
[----:B------:R-:W5:Y:S01]  /*d2f0*/  MUFU.EX2 R242, R242 ;  /* 0x000000f200f27308 */ /* 0x000f620000000800 */
[-CC-:B------:R-:W-:Y:S01]  /*d300*/  FFMA.FTZ R111, R198, R87.reuse, -R85.reuse ;  /* 0x00000057c66f7223 */ /* 0x180fe20000010855 */
[-CC-:B------:R-:W-:Y:S01]  /*d310*/  FFMA.FTZ R113, R192, R87.reuse, -R85.reuse ;  /* 0x00000057c0717223 */ /* 0x180fe20000010855 */
[----:B------:R-:W4:Y:S01]  /*d320*/  LDSM.16.MT88.4 R32, [R54+0x5800] ;  /* 0x005800003620783b */ /* 0x000f220000004200 */
        /* <DEDUP_REMOVED lines=13> */
[----:B-----5:R-:W-:Y:S01]  /*d400*/  F2FP.BF16.F32.PACK_AB R20, R242, R125 ;  /* 0x0000007df214723e */ /* 0x020fe200000010ff */
        /* <DEDUP_REMOVED lines=12> */
[-C--:B------:R-:W-:Y:S01]  /*d4d0*/  FFMA.FTZ R130, R145, R87.reuse, -R84 ;  /* 0x0000005791827223 */ /* 0x080fe20000010854 */
[--C-:B------:R-:W-:Y:S01]  /*d4e0*/  FFMA.FTZ R126, R126, R87, -R85.reuse ;  /* 0x000000577e7e7223 */ /* 0x100fe20000010855 */
[----:B------:R-:W5:Y:S01]  /*d4f0*/  MUFU.EX2 R119, R119 ;  /* 0x0000007700777308 */ /* 0x000f620000000800 */
        /* <DEDUP_REMOVED lines=10> */
[----:B------:R-:W-:Y:S01]  /*d5a0*/  FADD.FTZ R242, R125, R242 ;  /* 0x000000f27df27221 */ /* 0x000fe20000010000 */
[-CC-:B------:R-:W-:Y:S01]  /*d5b0*/  FFMA.FTZ R112, R129, R87.reuse, -R84.reuse ;  /* 0x0000005781707223 */ /* 0x180fe20000010854 */
[-CC-:B------:R-:W-:Y:S01]  /*d5c0*/  FFMA.FTZ R108, R108, R87.reuse, -R85.reuse ;  /* 0x000000576c6c7223 */ /* 0x180fe20000010855 */
        /* <DEDUP_REMOVED lines=12> */
[----:B-----5:R-:W-:Y:S01]  /*d690*/  F2FP.BF16.F32.PACK_AB R12, R119, R194 ;  /* 0x000000c2770c723e */ /* 0x020fe200000010ff */
        /* <DEDUP_REMOVED lines=17> */
[-C--:B------:R-:W-:Y:S01]  /*d7b0*/  FFMA.FTZ R103, R103, R87.reuse, -R84 ;  /* 0x0000005767677223 */ /* 0x080fe20000010854 */
[-CC-:B------:R-:W-:Y:S01]  /*d7c0*/  FFMA.FTZ R44, R44, R87.reuse, -R85.reuse ;  /* 0x000000572c2c7223 */ /* 0x180fe20000010855 */
[-CC-:B------:R-:W-:Y:S01]  /*d7d0*/  FFMA.FTZ R53, R53, R87.reuse, -R85.reuse ;  /* 0x0000005735357223 */ /* 0x180fe20000010855 */
[-CC-:B------:R-:W-:Y:S01]  /*d7e0*/  FFMA.FTZ R51, R51, R87.reuse, -R85.reuse ;  /* 0x0000005733337223 */ /* 0x180fe20000010855 */
[----:B------:R-:W1:Y:S01]  /*d7f0*/  MUFU.EX2 R101, R101 ;  /* 0x0000006500657308 */ /* 0x000e620000000800 */
[----:B------:R-:W-:Y:S01]  /*d800*/  FFMA.FTZ R41, R41, R87, -R85 ;  /* 0x0000005729297223 */ /* 0x000fe20000010855 */
[----:B------:R-:W-:Y:S01]  /*d810*/  ISETP.GE.AND P0, PT, R60, R217, PT ;  /* 0x000000d93c00720c */ /* 0x000fe20003f06270 */
[C---:B------:R-:W-:Y:S01]  /*d820*/  HMMA.16816.F32.BF16 R4, R12.reuse, R18, R4 ;  /* 0x000000120c04723c */ /* 0x040fe20000041804 */
[----:B------:R-:W3:Y:S04]  /*d830*/  LDSM.16.MT88.4 R16, [R49+0x5800] ;  /* 0x005800003110783b */ /* 0x000ee80000004200 */
[----:B------:R-:W-:Y:S03]  /*d840*/  MUFU.EX2 R150, R150 ;  /* 0x0000009600967308 */ /* 0x000fe60000000800 */
[C---:B----4-:R-:W-:Y:S05]  /*d850*/  HMMA.16816.F32.BF16 R24, R12.reuse, R28, R24 ;  /* 0x0000001c0c18723c */ /* 0x050fea0000041818 */
        /* <DEDUP_REMOVED lines=195> */
[----:B-1----:R-:W-:Y:S01]  /*e490*/  HMMA.16816.F32.BF16 R24, R32, R28, R24 ;  /* 0x0000001c2018723c */ /* 0x002fe20000041818 */
[----:B-----5:R-:W-:Y:S01]  /*e4a0*/  F2FP.BF16.F32.PACK_AB R29, R61, R62 ;  /* 0x0000003e3d1d723e */ /* 0x020fe200000010ff */
[----:B------:R-:W-:Y:S01]  /*e4b0*/  MUFU.EX2 R107, R107 ;  /* 0x0000006b006b7308 */ /* 0x000fe20000000800 */
[----:B------:R-:W-:-:S04]  /*e4c0*/  FADD.FTZ R147, R156, R147 ;  /* 0x000000939c937221 */ /* 0x000fc80000010000 */
[----:B------:R-:W-:Y:S01]  /*e4d0*/  FADD.FTZ R146, R146, R147 ;  /* 0x0000009392927221 */ /* 0x000fe20000010000 */
[----:B------:R-:W-:Y:S01]  /*e4e0*/  HMMA.16816.F32.BF16 R20, R32, R30, R20 ;  /* 0x0000001e2014723c */ /* 0x000fe20000041814 */
[----:B------:R-:W-:Y:S01]  /*e4f0*/  FADD.FTZ R33, R97, R140 ;  /* 0x0000008c61217221 */ /* 0x000fe20000010000 */
[----:B------:R-:W1:Y:S01]  /*e500*/  MUFU.EX2 R100, R100 ;  /* 0x0000006400647308 */ /* 0x000e620000000800 */
[----:B----4-:R-:W-:Y:S01]  /*e510*/  F2FP.BF16.F32.PACK_AB R31, R58, R59 ;  /* 0x0000003b3a1f723e */ /* 0x010fe200000010ff */
[----:B------:R-:W-:Y:S01]  /*e520*/  FADD.FTZ R153, R153, R146 ;  /* 0x0000009299997221 */ /* 0x000fe20000010000 */
[----:B------:R-:W-:Y:S02]  /*e530*/  FADD.FTZ R124, R124, R33 ;  /* 0x000000217c7c7221 */ /* 0x000fe40000010000 */
[----:B------:R-:W4:Y:S01]  /*e540*/  LDSM.16.MT88.4 R32, [R54+0x8000] ;  /* 0x008000003620783b */ /* 0x000f220000004200 */
[----:B------:R-:W-:Y:S01]  /*e550*/  FADD.FTZ R144, R144, R153 ;  /* 0x0000009990907221 */ /* 0x000fe20000010000 */
[----:B------:R-:W-:Y:S01]  /*e560*/  FADD.FTZ R95, R95, R124 ;  /* 0x0000007c5f5f7221 */ /* 0x000fe20000010000 */
[----:B------:R5:W-:Y:S02]  /*e570*/  MUFU.EX2 R97, R86 ;  /* 0x0000005600617308 */ /* 0x000be40000000800 */
[----:B------:R-:W-:Y:S01]  /*e580*/  FADD.FTZ R151, R151, R144 ;  /* 0x0000009097977221 */ /* 0x000fe20000010000 */
[----:B------:R-:W-:-:S03]  /*e590*/  FADD.FTZ R98, R98, R95 ;  /* 0x0000005f62627221 */ /* 0x000fc60000010000 */
[----:B------:R-:W-:Y:S02]  /*e5a0*/  FADD.FTZ R134, R134, R151 ;  /* 0x0000009786867221 */ /* 0x000fe40000010000 */
[----:B------:R-:W-:Y:S01]  /*e5b0*/  MUFU.EX2 R96, R96 ;  /* 0x0000006000607308 */ /* 0x000fe20000000800 */
[----:B-1----:R-:W-:Y:S01]  /*e5c0*/  F2FP.BF16.F32.PACK_AB R28, R100, R107 ;  /* 0x0000006b641c723e */ /* 0x002fe200000010ff */
[----:B------:R-:W-:-:S04]  /*e5d0*/  FADD.FTZ R134, R155, R134 ;  /* 0x000000869b867221 */ /* 0x000fc80000010000 */
[----:B------:R-:W-:Y:S02]  /*e5e0*/  FADD.FTZ R157, R157, R134 ;  /* 0x000000869d9d7221 */ /* 0x000fe40000010000 */
[----:B------:R-:W1:Y:S01]  /*e5f0*/  MUFU.EX2 R101, R92 ;  /* 0x0000005c00657308 */ /* 0x000e620000000800 */
[----:B-----5:R-:W-:Y:S01]  /*e600*/  FFMA.FTZ R86, R3, R87, -R85 ;  /* 0x0000005703567223 */ /* 0x020fe20000010855 */
[----:B------:R-:W-:Y:S01]  /*e610*/  FADD.FTZ R3, R93, R98 ;  /* 0x000000625d037221 */ /* 0x000fe20000010000 */
[----:B------:R-:W-:-:S03]  /*e620*/  FADD.FTZ R157, R132, R157 ;  /* 0x0000009d849d7221 */ /* 0x000fc60000010000 */
[----:B------:R-:W-:Y:S01]  /*e630*/  FADD.FTZ R94, R94, R3 ;  /* 0x000000035e5e7221 */ /* 0x000fe20000010000 */
[----:B------:R-:W-:Y:S01]  /*e640*/  FADD.FTZ R126, R126, R157 ;  /* 0x0000009d7e7e7221 */ /* 0x000fe20000010000 */
[----:B------:R-:W-:Y:S01]  /*e650*/  MUFU.EX2 R57, R57 ;  /* 0x0000003900397308 */ /* 0x000fe20000000800 */
[----:B------:R-:W-:Y:S01]  /*e660*/  FFMA.FTZ R3, R89, R87, -R84 ;  /* 0x0000005759037223 */ /* 0x000fe20000010854 */
        /* <DEDUP_REMOVED lines=10> */
[----:B--2---:R-:W-:Y:S01]  /*e710*/  HMMA.16816.F32.BF16 R8, R28, R16, R8 ;  /* 0x000000101c08723c */ /* 0x004fe20000041808 */
[----:B------:R-:W-:Y:S01]  /*e720*/  MUFU.EX2 R55, R55 ;  /* 0x0000003700377308 */ /* 0x000fe20000000800 */
[----:B------:R-:W-:Y:S01]  /*e730*/  FADD.FTZ R81, R81, R82 ;  /* 0x0000005251517221 */ /* 0x000fe20000010000 */
[----:B------:R-:W-:-:S03]  /*e740*/  FADD.FTZ R161, R161, R116 ;  /* 0x00000074a1a17221 */ /* 0x000fc60000010000 */
[----:B------:R-:W-:Y:S01]  /*e750*/  FADD.FTZ R80, R80, R81 ;  /* 0x0000005150507221 */ /* 0x000fe20000010000 */
[----:B------:R-:W-:Y:S01]  /*e760*/  FADD.FTZ R114, R114, R161 ;  /* 0x000000a172727221 */ /* 0x000fe20000010000 */
[C---:B------:R-:W-:Y:S01]  /*e770*/  HMMA.16816.F32.BF16 R4, R28.reuse, R18, R4 ;  /* 0x000000121c04723c */ /* 0x040fe20000041804 */
[----:B------:R-:W1:Y:S01]  /*e780*/  LDSM.16.MT88.4 R16, [R49+0x8000] ;  /* 0x008000003110783b */ /* 0x000e620000004200 */
[----:B------:R-:W-:Y:S01]  /*e790*/  FADD.FTZ R79, R79, R80 ;  /* 0x000000504f4f7221 */ /* 0x000fe20000010000 */
[----:B------:R-:W2:Y:S01]  /*e7a0*/  MUFU.EX2 R136, R136 ;  /* 0x0000008800887308 */ /* 0x000ea20000000800 */
[----:B------:R-:W-:Y:S02]  /*e7b0*/  FADD.FTZ R163, R163, R114 ;  /* 0x00000072a3a37221 */ /* 0x000fe40000010000 */
[----:B------:R-:W-:Y:S02]  /*e7c0*/  FADD.FTZ R78, R78, R79 ;  /* 0x0000004f4e4e7221 */ /* 0x000fe40000010000 */
[----:B---3--:R-:W-:Y:S01]  /*e7d0*/  HMMA.16816.F32.BF16 R24, R28, R12, R24 ;  /* 0x0000000c1c18723c */ /* 0x008fe20000041818 */
[----:B-----5:R-:W-:Y:S01]  /*e7e0*/  F2FP.BF16.F32.PACK_AB R13, R56, R57 ;  /* 0x00000039380d723e */ /* 0x020fe200000010ff */
[----:B------:R-:W-:Y:S01]  /*e7f0*/  FADD.FTZ R77, R77, R78 ;  /* 0x0000004e4d4d7221 */ /* 0x000fe20000010000 */
[----:B------:R-:W3:Y:S01]  /*e800*/  MUFU.EX2 R88, R88 ;  /* 0x0000005800587308 */ /* 0x000ee20000000800 */
[----:B------:R-:W-:-:S02]  /*e810*/  FADD.FTZ R108, R108, R163 ;  /* 0x000000a36c6c7221 */ /* 0x000fc40000010000 */
[----:B------:R-:W-:Y:S02]  /*e820*/  FADD.FTZ R76, R76, R77 ;  /* 0x0000004d4c4c7221 */ /* 0x000fe40000010000 */
[----:B------:R-:W-:Y:S01]  /*e830*/  HMMA.16816.F32.BF16 R20, R28, R14, R20 ;  /* 0x0000000e1c14723c */ /* 0x000fe20000041814 */
[----:B------:R-:W5:Y:S01]  /*e840*/  LDSM.16.MT88.4 R28, [R54+0x8400] ;  /* 0x00840000361c783b */ /* 0x000f620000004200 */
[----:B------:R-:W-:Y:S01]  /*e850*/  FADD.FTZ R75, R75, R76 ;  /* 0x0000004c4b4b7221 */ /* 0x000fe20000010000 */
[----:B------:R-:W-:Y:S01]  /*e860*/  MUFU.EX2 R36, R36 ;  /* 0x0000002400247308 */ /* 0x000fe20000000800 */
[----:B--2---:R-:W-:Y:S01]  /*e870*/  F2FP.BF16.F32.PACK_AB R15, R136, R55 ;  /* 0x00000037880f723e */ /* 0x004fe200000010ff */
[----:B------:R-:W-:Y:S01]  /*e880*/  FADD.FTZ R129, R129, R108 ;  /* 0x0000006c81817221 */ /* 0x000fe20000010000 */
[----:B------:R-:W-:-:S03]  /*e890*/  FADD.FTZ R74, R74, R75 ;  /* 0x0000004b4a4a7221 */ /* 0x000fc60000010000 */
[----:B------:R-:W-:Y:S01]  /*e8a0*/  FADD.FTZ R106, R106, R129 ;  /* 0x000000816a6a7221 */ /* 0x000fe20000010000 */
[----:B------:R-:W-:Y:S01]  /*e8b0*/  FADD.FTZ R73, R73, R74 ;  /* 0x0000004a49497221 */ /* 0x000fe20000010000 */
[----:B------:R2:W4:Y:S01]  /*e8c0*/  MUFU.EX2 R93, R86 ;  /* 0x00000056005d7308 */ /* 0x0005220000000800 */
[----:B---3--:R-:W-:Y:S01]  /*e8d0*/  F2FP.BF16.F32.PACK_AB R12, R97, R88 ;  /* 0x00000058610c723e */ /* 0x008fe200000010ff */
        /* <DEDUP_REMOVED lines=10> */
[-CC-:B--2---:R-:W-:Y:S01]  /*e980*/  FFMA.FTZ R86, R47, R87.reuse, -R84.reuse ;  /* 0x000000572f567223 */ /* 0x184fe20000010854 */
[-C--:B------:R-:W-:Y:S01]  /*e990*/  FFMA.FTZ R47, R39, R87.reuse, -R85 ;  /* 0x00000057272f7223 */ /* 0x080fe20000010855 */
[----:B----4-:R-:W-:Y:S01]  /*e9a0*/  F2FP.BF16.F32.PACK_AB R14, R93, R36 ;  /* 0x000000245d0e723e */ /* 0x010fe200000010ff */
[----:B------:R-:W-:Y:S01]  /*e9b0*/  FADD.FTZ R68, R68, R69 ;  /* 0x0000004544447221 */ /* 0x000fe20000010000 */
[-C--:B------:R-:W-:Y:S01]  /*e9c0*/  FFMA.FTZ R39, R46, R87.reuse, -R84 ;  /* 0x000000572e277223 */ /* 0x080fe20000010854 */
[-CC-:B------:R-:W-:Y:S01]  /*e9d0*/  FFMA.FTZ R46, R52, R87.reuse, -R85.reuse ;  /* 0x00000057342e7223 */ /* 0x180fe20000010855 */
[-CC-:B------:R-:W-:Y:S01]  /*e9e0*/  FFMA.FTZ R52, R50, R87.reuse, -R85.reuse ;  /* 0x0000005732347223 */ /* 0x180fe20000010855 */
[----:B------:R-:W-:Y:S01]  /*e9f0*/  MUFU.EX2 R141, R141 ;  /* 0x0000008d008d7308 */ /* 0x000fe20000000800 */
[----:B------:R-:W-:Y:S01]  /*ea00*/  FFMA.FTZ R50, R45, R87, -R85 ;  /* 0x000000572d327223 */ /* 0x000fe20000010855 */
[----:B------:R-:W-:Y:S01]  /*ea10*/  HMMA.16816.F32.BF16 R8, R12, R32, R8 ;  /* 0x000000200c08723c */ /* 0x000fe20000041808 */
[----:B------:R-:W-:-:S04]  /*ea20*/  FADD.FTZ R101, R101, R96 ;  /* 0x0000006065657221 */ /* 0x000fc80000010000 */
[----:B------:R-:W-:Y:S01]  /*ea30*/  FADD.FTZ R88, R88, R101 ;  /* 0x0000006558587221 */ /* 0x000fe20000010000 */
[----:B------:R-:W2:Y:S02]  /*ea40*/  MUFU.EX2 R142, R142 ;  /* 0x0000008e008e7308 */ /* 0x000ea40000000800 */
[----:B------:R-:W-:Y:S01]  /*ea50*/  HMMA.16816.F32.BF16 R4, R12, R34, R4 ;  /* 0x000000220c04723c */ /* 0x000fe20000041804 */
[----:B------:R-:W4:Y:S01]  /*ea60*/  LDSM.16.MT88.4 R32, [R49+0x8400] ;  /* 0x008400003120783b */ /* 0x000f220000004200 */
[----:B------:R-:W-:-:S04]  /*ea70*/  FADD.FTZ R97, R97, R88 ;  /* 0x0000005861617221 */ /* 0x000fc80000010000 */
[----:B------:R-:W-:Y:S01]  /*ea80*/  MUFU.EX2 R38, R38 ;  /* 0x0000002600267308 */ /* 0x000fe20000000800 */
[----:B------:R-:W-:Y:S01]  /*ea90*/  FADD.FTZ R36, R36, R97 ;  /* 0x0000006124247221 */ /* 0x000fe20000010000 */
[----:B-1----:R-:W-:Y:S03]  /*eaa0*/  HMMA.16816.F32.BF16 R24, R12, R16, R24 ;  /* 0x000000100c18723c */ /* 0x002fe60000041818 */
[----:B------:R-:W-:-:S03]  /*eab0*/  FADD.FTZ R93, R93, R36 ;  /* 0x000000245d5d7221 */ /* 0x000fc60000010000 */
[----:B------:R-:W1:Y:S02]  /*eac0*/  MUFU.EX2 R37, R37 ;  /* 0x0000002500257308 */ /* 0x000e640000000800 */
[----:B------:R-:W-:Y:S01]  /*ead0*/  HMMA.16816.F32.BF16 R20, R12, R18, R20 ;  /* 0x000000120c14723c */ /* 0x000fe20000041814 */
[----:B---3--:R-:W-:Y:S01]  /*eae0*/  F2FP.BF16.F32.PACK_AB R13, R166, R121 ;  /* 0x00000079a60d723e */ /* 0x008fe200000010ff */
[----:B------:R-:W3:Y:S01]  /*eaf0*/  LDSM.16.MT88.4 R16, [R54+0x8800] ;  /* 0x008800003610783b */ /* 0x000ee20000004200 */
[----:B--2---:R-:W-:-:S03]  /*eb00*/  F2FP.BF16.F32.PACK_AB R15, R142, R141 ;  /* 0x0000008d8e0f723e */ /* 0x004fc600000010ff */
[----:B------:R-:W-:Y:S08]  /*eb10*/  MUFU.EX2 R42, R42 ;  /* 0x0000002a002a7308 */ /* 0x000ff00000000800 */
[----:B------:R-:W2:Y:S01]  /*eb20*/  MUFU.EX2 R47, R47 ;  /* 0x0000002f002f7308 */ /* 0x000ea20000000800 */
[----:B-1----:R-:W-:Y:S01]  /*eb30*/  F2FP.BF16.F32.PACK_AB R12, R37, R38 ;  /* 0x00000026250c723e */ /* 0x002fe200000010ff */
[----:B------:R-:W-:-:S04]  /*eb40*/  FADD.FTZ R38, R38, R93 ;  /* 0x0000005d26267221 */ /* 0x000fc80000010000 */
[----:B------:R-:W-:Y:S02]  /*eb50*/  FADD.FTZ R37, R37, R38 ;  /* 0x0000002625257221 */ /* 0x000fe40000010000 */
[----:B------:R-:W-:Y:S08]  /*eb60*/  MUFU.EX2 R130, R130 ;  /* 0x0000008200827308 */ /* 0x000ff00000000800 */
[----:B------:R-:W1:Y:S01]  /*eb70*/  MUFU.EX2 R135, R135 ;  /* 0x0000008700877308 */ /* 0x000e620000000800 */
[----:B--2---:R-:W-:Y:S01]  /*eb80*/  F2FP.BF16.F32.PACK_AB R14, R47, R42 ;  /* 0x0000002a2f0e723e */ /* 0x004fe200000010ff */
[----:B------:R-:W-:-:S04]  /*eb90*/  FADD.FTZ R42, R42, R37 ;  /* 0x000000252a2a7221 */ /* 0x000fc80000010000 */
[----:B------:R-:W-:Y:S02]  /*eba0*/  FADD.FTZ R47, R47, R42 ;  /* 0x0000002a2f2f7221 */ /* 0x000fe40000010000 */
[----:B-----5:R-:W-:Y:S01]  /*ebb0*/  HMMA.16816.F32.BF16 R8, R12, R28, R8 ;  /* 0x0000001c0c08723c */ /* 0x020fe20000041808 */
[----:B------:R-:W-:Y:S01]  /*ebc0*/  FADD.FTZ R29, R67, R68 ;  /* 0x00000044431d7221 */ /* 0x000fe20000010000 */
[----:B------:R-:W-:Y:S03]  /*ebd0*/  MUFU.EX2 R112, R112 ;  /* 0x0000007000707308 */ /* 0x000fe60000000800 */
[----:B------:R-:W-:-:S03]  /*ebe0*/  FADD.FTZ R66, R66, R29 ;  /* 0x0000001d42427221 */ /* 0x000fc60000010000 */
[----:B------:R-:W-:Y:S01]  /*ebf0*/  HMMA.16816.F32.BF16 R4, R12, R30, R4 ;  /* 0x0000001e0c04723c */ /* 0x000fe20000041804 */
[----:B------:R-:W-:Y:S01]  /*ec00*/  FADD.FTZ R65, R65, R66 ;  /* 0x0000004241417221 */ /* 0x000fe20000010000 */
[----:B------:R-:W2:Y:S01]  /*ec10*/  MUFU.EX2 R103, R103 ;  /* 0x0000006700677308 */ /* 0x000ea20000000800 */
[----:B------:R-:W5:Y:S02]  /*ec20*/  LDSM.16.MT88.4 R28, [R49+0x8800] ;  /* 0x00880000311c783b */ /* 0x000f640000004200 */
[----:B------:R-:W-:-:S03]  /*ec30*/  FADD.FTZ R64, R64, R65 ;  /* 0x0000004140407221 */ /* 0x000fc60000010000 */
[----:B----4-:R-:W-:Y:S01]  /*ec40*/  HMMA.16816.F32.BF16 R24, R12, R32, R24 ;  /* 0x000000200c18723c */ /* 0x010fe20000041818 */
[----:B------:R-:W-:Y:S01]  /*ec50*/  FADD.FTZ R63, R63, R64 ;  /* 0x000000403f3f7221 */ /* 0x000fe20000010000 */
[----:B------:R-:W-:Y:S01]  /*ec60*/  MUFU.EX2 R44, R44 ;  /* 0x0000002c002c7308 */ /* 0x000fe20000000800 */
[----:B-1----:R-:W-:-:S05]  /*ec70*/  F2FP.BF16.F32.PACK_AB R33, R135, R130 ;  /* 0x000000828721723e */ /* 0x002fca00000010ff */
[----:B------:R-:W-:Y:S01]  /*ec80*/  HMMA.16816.F32.BF16 R20, R12, R34, R20 ;  /* 0x000000220c14723c */ /* 0x000fe20000041814 */
[----:B------:R1:W4:Y:S01]  /*ec90*/  LDSM.16.MT88.4 R12, [R54+0x8c00] ;  /* 0x008c0000360c783b */ /* 0x0003220000004200 */
[----:B------:R-:W3:Y:S01]  /*eca0*/  MUFU.EX2 R53, R53 ;  /* 0x0000003500357308 */ /* 0x000ee20000000800 */
[----:B--2---:R-:W-:-:S07]  /*ecb0*/  F2FP.BF16.F32.PACK_AB R35, R103, R112 ;  /* 0x000000706723723e */ /* 0x004fce00000010ff */
[----:B------:R-:W-:Y:S08]  /*ecc0*/  MUFU.EX2 R46, R46 ;  /* 0x0000002e002e7308 */ /* 0x000ff00000000800 */
[----:B------:R2:W5:Y:S01]  /*ecd0*/  MUFU.EX2 R67, R51 ;  /* 0x0000003300437308 */ /* 0x0005620000000800 */
[----:B---3--:R-:W-:Y:S01]  /*ece0*/  F2FP.BF16.F32.PACK_AB R32, R53, R44 ;  /* 0x0000002c3520723e */ /* 0x008fe200000010ff */
[----:B------:R-:W-:Y:S01]  /*ecf0*/  FADD.FTZ R44, R44, R47 ;  /* 0x0000002f2c2c7221 */ /* 0x000fe20000010000 */
[----:B-1----:R-:W-:-:S03]  /*ed00*/  FFMA.FTZ R54, R43, R87, -R84 ;  /* 0x000000572b367223 */ /* 0x002fc60000010854 */
[----:B------:R-:W-:Y:S02]  /*ed10*/  FADD.FTZ R53, R53, R44 ;  /* 0x0000002c35357221 */ /* 0x000fe40000010000 */
[----:B------:R-:W-:Y:S08]  /*ed20*/  MUFU.EX2 R3, R3 ;  /* 0x0000000300037308 */ /* 0x000ff00000000800 */
[----:B------:R-:W1:Y:S01]  /*ed30*/  MUFU.EX2 R86, R86 ;  /* 0x0000005600567308 */ /* 0x000e620000000800 */
[----:B--2---:R-:W-:Y:S01]  /*ed40*/  FFMA.FTZ R51, R48, R87, -R85 ;  /* 0x0000005730337223 */ /* 0x004fe20000010855 */
[----:B------:R-:W-:Y:S01]  /*ed50*/  FADD.FTZ R48, R62, R63 ;  /* 0x0000003f3e307221 */ /* 0x000fe20000010000 */
[----:B-----5:R-:W-:Y:S01]  /*ed60*/  F2FP.BF16.F32.PACK_AB R34, R67, R46 ;  /* 0x0000002e4322723e */ /* 0x020fe200000010ff */
[----:B------:R-:W-:-:S02]  /*ed70*/  FADD.FTZ R46, R46, R53 ;  /* 0x000000352e2e7221 */ /* 0x000fc40000010000 */
[----:B------:R-:W-:Y:S02]  /*ed80*/  FADD.FTZ R48, R61, R48 ;  /* 0x000000303d307221 */ /* 0x000fe40000010000 */
[----:B------:R-:W-:Y:S01]  /*ed90*/  MUFU.EX2 R39, R39 ;  /* 0x0000002700277308 */ /* 0x000fe20000000800 */
[----:B------:R-:W-:Y:S01]  /*eda0*/  FADD.FTZ R67, R67, R46 ;  /* 0x0000002e43437221 */ /* 0x000fe20000010000 */
[----:B------:R-:W-:Y:S01]  /*edb0*/  FADD.FTZ R59, R59, R48 ;  /* 0x000000303b3b7221 */ /* 0x000fe20000010000 */
[C---:B------:R-:W-:Y:S03]  /*edc0*/  HMMA.16816.F32.BF16 R8, R32.reuse, R16, R8 ;  /* 0x000000102008723c */ /* 0x040fe60000041808 */
[----:B------:R-:W-:Y:S02]  /*edd0*/  FADD.FTZ R58, R58, R59 ;  /* 0x0000003b3a3a7221 */ /* 0x000fe40000010000 */
[----:B------:R-:W-:Y:S01]  /*ede0*/  MUFU.EX2 R52, R52 ;  /* 0x0000003400347308 */ /* 0x000fe20000000800 */
[----:B-1----:R-:W-:Y:S01]  /*edf0*/  F2FP.BF16.F32.PACK_AB R17, R86, R3 ;  /* 0x000000035611723e */ /* 0x002fe200000010ff */
[----:B------:R-:W-:Y:S01]  /*ee00*/  FADD.FTZ R57, R57, R58 ;  /* 0x0000003a39397221 */ /* 0x000fe20000010000 */
[----:B------:R-:W-:Y:S03]  /*ee10*/  HMMA.16816.F32.BF16 R4, R32, R18, R4 ;  /* 0x000000122004723c */ /* 0x000fe60000041804 */
[----:B------:R-:W-:-:S02]  /*ee20*/  FADD.FTZ R56, R56, R57 ;  /* 0x0000003938387221 */ /* 0x000fc40000010000 */
[----:B------:R-:W1:Y:S02]  /*ee30*/  MUFU.EX2 R45, R51 ;  /* 0x00000033002d7308 */ /* 0x000e640000000800 */
[----:B------:R-:W-:Y:S01]  /*ee40*/  FADD.FTZ R55, R55, R56 ;  /* 0x0000003837377221 */ /* 0x000fe20000010000 */
[C---:B------:R-:W-:Y:S03]  /*ee50*/  HMMA.16816.F32.BF16 R24, R32.reuse, R28, R24 ;  /* 0x0000001c2018723c */ /* 0x040fe60000041818 */
[----:B------:R-:W-:Y:S02]  /*ee60*/  FADD.FTZ R136, R136, R55 ;  /* 0x0000003788887221 */ /* 0x000fe40000010000 */
[----:B------:R2:W-:Y:S02]  /*ee70*/  MUFU.EX2 R62, R50 ;  /* 0x00000032003e7308 */ /* 0x0005e40000000800 */
[----:B------:R-:W-:Y:S01]  /*ee80*/  FADD.FTZ R121, R121, R136 ;  /* 0x0000008879797221 */ /* 0x000fe20000010000 */
[----:B------:R-:W-:Y:S03]  /*ee90*/  HMMA.16816.F32.BF16 R20, R32, R30, R20 ;  /* 0x0000001e2014723c */ /* 0x000fe60000041814 */
[----:B------:R-:W-:-:S02]  /*eea0*/  FADD.FTZ R166, R166, R121 ;  /* 0x00000079a6a67221 */ /* 0x000fc40000010000 */
[----:B------:R-:W3:Y:S01]  /*eeb0*/  MUFU.EX2 R41, R41 ;  /* 0x0000002900297308 */ /* 0x000ee20000000800 */
[----:B-1----:R-:W-:Y:S01]  /*eec0*/  F2FP.BF16.F32.PACK_AB R16, R45, R52 ;  /* 0x000000342d10723e */ /* 0x002fe200000010ff */
[----:B------:R-:W-:-:S04]  /*eed0*/  FADD.FTZ R52, R52, R67 ;  /* 0x0000004334347221 */ /* 0x000fc80000010000 */
[----:B------:R-:W-:Y:S02]  /*eee0*/  FADD.FTZ R45, R45, R52 ;  /* 0x000000342d2d7221 */ /* 0x000fe40000010000 */
[----:B------:R-:W1:Y:S01]  /*eef0*/  MUFU.EX2 R54, R54 ;  /* 0x0000003600367308 */ /* 0x000e620000000800 */
[----:B--2---:R-:W2:Y:S01]  /*ef00*/  LDSM.16.MT88.4 R48, [R49+0x8c00] ;  /* 0x008c00003130783b */ /* 0x004ea20000004200 */
[----:B---3--:R-:W-:Y:S01]  /*ef10*/  F2FP.BF16.F32.PACK_AB R18, R41, R62 ;  /* 0x0000003e2912723e */ /* 0x008fe200000010ff */
[----:B------:R-:W-:-:S04]  /*ef20*/  FADD.FTZ R62, R62, R45 ;  /* 0x0000002d3e3e7221 */ /* 0x000fc80000010000 */
[----:B------:R-:W-:Y:S01]  /*ef30*/  FADD.FTZ R238, R41, R62 ;  /* 0x0000003e29ee7221 */ /* 0x000fe20000010000 */
[----:B-1----:R-:W-:-:S07]  /*ef40*/  F2FP.BF16.F32.PACK_AB R19, R54, R39 ;  /* 0x000000273613723e */ /* 0x002fce00000010ff */
[----:B----4-:R-:W-:Y:S01]  /*ef50*/  HMMA.16816.F32.BF16 R144, R16, R12, R8 ;  /* 0x0000000c1090723c */ /* 0x010fe20000041808 */
[----:B------:R-:W-:-:S04]  /*ef60*/  FADD.FTZ R9, R141, R166 ;  /* 0x000000a68d097221 */ /* 0x000fc80000010000 */
[----:B------:R-:W-:-:S03]  /*ef70*/  FADD.FTZ R9, R142, R9 ;  /* 0x000000098e097221 */ /* 0x000fc60000010000 */
[----:B------:R-:W-:Y:S01]  /*ef80*/  HMMA.16816.F32.BF16 R140, R16, R14, R4 ;  /* 0x0000000e108c723c */ /* 0x000fe20000041804 */
[----:B------:R-:W-:-:S04]  /*ef90*/  FADD.FTZ R130, R130, R9 ;  /* 0x0000000982827221 */ /* 0x000fc80000010000 */
[----:B------:R-:W-:-:S04]  /*efa0*/  FADD.FTZ R135, R135, R130 ;  /* 0x0000008287877221 */ /* 0x000fc80000010000 */
[----:B------:R-:W-:Y:S01]  /*efb0*/  FADD.FTZ R4, R112, R135 ;  /* 0x0000008770047221 */ /* 0x000fe20000010000 */
[----:B--2---:R-:W-:Y:S03]  /*efc0*/  HMMA.16816.F32.BF16 R136, R16, R48, R24 ;  /* 0x000000301088723c */ /* 0x004fe60000041818 */
[----:B------:R-:W-:-:S04]  /*efd0*/  FADD.FTZ R4, R103, R4 ;  /* 0x0000000467047221 */ /* 0x000fc80000010000 */
[----:B------:R-:W-:Y:S01]  /*efe0*/  FADD.FTZ R3, R3, R4 ;  /* 0x0000000403037221 */ /* 0x000fe20000010000 */
[----:B------:R-:W-:Y:S03]  /*eff0*/  HMMA.16816.F32.BF16 R132, R16, R50, R20 ;  /* 0x000000321084723c */ /* 0x000fe60000041814 */
[----:B------:R-:W-:-:S04]  /*f000*/  FADD.FTZ R86, R86, R3 ;  /* 0x0000000356567221 */ /* 0x000fc80000010000 */
[----:B------:R-:W-:-:S04]  /*f010*/  FADD.FTZ R39, R39, R86 ;  /* 0x0000005627277221 */ /* 0x000fc80000010000 */
[----:B------:R-:W-:Y:S01]  /*f020*/  FADD.FTZ R239, R54, R39 ;  /* 0x0000002736ef7221 */ /* 0x000fe20000010000 */
[----:B------:R-:W-:Y:S08]  /*f030*/  @!P0 BRA `(.L_x_1399) ;  /* 0x0000004000c08947 */ /* 0x000ff00003800000 */
[----:B------:R-:W-:Y:S01]  /*f040*/  ISETP.NE.U32.AND P0, PT, R236, RZ, PT ;  /* 0x000000ffec00720c */ /* 0x000fe20003f05070 */
[----:B------:R-:W-:Y:S02]  /*f050*/  IMAD.MOV.U32 R153, RZ, RZ, R0 ;  /* 0x000000ffff997224 */ /* 0x000fe400078e0000 */
[----:B------:R-:W-:Y:S01]  /*f060*/  IMAD.MOV.U32 R151, RZ, RZ, R2 ;  /* 0x000000ffff977224 */ /* 0x000fe200078e0002 */
[----:B------:R-:W-:-:S13]  /*f070*/  ISETP.NE.AND.EX P4, PT, R237, RZ, PT, P0 ;  /* 0x000000ffed00720c */ /* 0x000fda0003f85300 */
.L_x_1406:
[----:B------:R-:W1:Y:S01]  /*f080*/  S2R R212, SR_TID.X ;  /* 0x0000000000d47919 */ /* 0x000e620000002100 */
[----:B------:R-:W-:Y:S04]  /*f090*/  DEPBAR.LE SB0, 0x0 ;  /* 0x000080000000791a */ /* 0x000fe80000000000 */
[----:B------:R-:W-:Y:S05]  /*f0a0*/  WARPSYNC.ALL ;  /* 0x0000000000007948 */ /* 0x000fea0003800000 */
[----:B------:R-:W-:Y:S01]  /*f0b0*/  BAR.SYNC.DEFER_BLOCKING 0x0 ;  /* 0x0000000000007b1d */ /* 0x000fe20000010000 */
[----:B------:R-:W-:Y:S01]  /*f0c0*/  MOV R2, R224 ;  /* 0x000000e000027202 */ /* 0x000fe20000000f00 */
[----:B------:R-:W-:Y:S02]  /*f0d0*/  @!P4 IMAD.MOV.U32 R3, RZ, RZ, RZ ;  /* 0x000000ffff03c224 */ /* 0x000fe400078e00ff */
[----:B------:R-:W-:Y:S03]  /*f0e0*/  IMAD.MOV.U32 R0, RZ, RZ, R225 ;  /* 0x000000ffff007224 */ /* 0x000fe600078e00e1 */
[----:B------:R-:W-:Y:S02]  /*f0f0*/  @!P4 IADD3 R3, P0, PT, RZ, -R3, RZ ;  /* 0x80000003ff03c210 */ /* 0x000fe40007f1e0ff */
[----:B-1----:R-:W-:Y:S01]  /*f100*/  SHF.L.U32 R150, R212, 0x3, RZ ;  /* 0x00000003d4967819 */ /* 0x002fe200000006ff */
        /* <DEDUP_REMOVED lines=8> */
[----:B------:R-:W2:Y:S01]  /*f190*/  LD.E R4, desc[UR4][R148.64+0x170] ;  /* 0x0001700494047980 */ /* 0x000ea2000c101900 */
[----:B------:R-:W-:Y:S02]  /*f1a0*/  IABS R7, R227 ;  /* 0x000000e300077213 */ /* 0x000fe40000000000 */
[-C--:B--2---:R-:W-:Y:S02]  /*f1b0*/  IABS R8, R4.reuse ;  /* 0x0000000400087213 */ /* 0x084fe40000000000 */
[----:B------:R-:W-:Y:S02]  /*f1c0*/  IABS R6, R4 ;  /* 0x0000000400067213 */ /* 0x000fe40000000000 */
[----:B------:R-:W1:Y:S02]  /*f1d0*/  I2F.RP R9, R8 ;  /* 0x0000000800097306 */ /* 0x000e640000209400 */
[----:B------:R-:W-:Y:S08]  /*f1e0*/  IADD3 R6, PT, PT, RZ, -R6, RZ ;  /* 0x80000006ff067210 */ /* 0x000ff00007ffe0ff */
[----:B-1----:R-:W1:Y:S02]  /*f1f0*/  MUFU.RCP R3, R9 ;  /* 0x0000000900037308 */ /* 0x002e640000001000 */
[----:B-1----:R-:W-:Y:S02]  /*f200*/  VIADD R12, R3, 0xffffffe ;  /* 0x0ffffffe030c7836 */ /* 0x002fe40000000000 */
[----:B------:R-:W-:Y:S06]  /*f210*/  VIADD R3, R227, 0xffffff00 ;  /* 0xffffff00e3037836 */ /* 0x000fec0000000000 */
[----:B------:R-:W1:Y:S02]  /*f220*/  F2I.FTZ.U32.TRUNC.NTZ R13, R12 ;  /* 0x0000000c000d7305 */ /* 0x000e64000021f000 */
[--C-:B-1----:R-:W-:Y:S02]  /*f230*/  IMAD.MOV R5, RZ, RZ, -R13.reuse ;  /* 0x000000ffff057224 */ /* 0x102fe400078e0a0d */
[----:B------:R-:W-:Y:S02]  /*f240*/  IMAD.MOV.U32 R12, RZ, RZ, RZ ;  /* 0x000000ffff0c7224 */ /* 0x000fe400078e00ff */
[----:B------:R-:W-:Y:S01]  /*f250*/  IMAD R10, R5, R8, RZ ;  /* 0x00000008050a7224 */ /* 0x000fe200078e02ff */
[----:B------:R-:W-:Y:S02]  /*f260*/  IABS R5, R3 ;  /* 0x0000000300057213 */ /* 0x000fe40000000000 */
[----:B------:R-:W-:Y:S01]  /*f270*/  LOP3.LUT R3, R3, R4, RZ, 0x3c, !PT ;  /* 0x0000000403037212 */ /* 0x000fe200078e3cff */
        /* <DEDUP_REMOVED lines=12> */
[----:B------:R-:W-:Y:S01]  /*f340*/  ISETP.GE.U32.AND P2, PT, R5, R8, PT ;  /* 0x000000080500720c */ /* 0x000fe20003f46070 */
        /* <DEDUP_REMOVED lines=10> */
[----:B------:R-:W-:Y:S01]  /*f3f0*/  SEL R3, R3, R10, !P0 ;  /* 0x0000000a03037207 */ /* 0x000fe20004000000 */
[----:B------:R-:W2:Y:S01]  /*f400*/  LD.E.64 R8, desc[UR4][R148.64+0x40] ;  /* 0x0000400494087980 */ /* 0x000ea2000c101b00 */
[-C--:B------:R-:W-:Y:S02]  /*f410*/  LEA R16, P1, R5, R234.reuse, 0x2 ;  /* 0x000000ea05107211 */ /* 0x080fe400078210ff */
[----:B------:R-:W-:Y:S02]  /*f420*/  LEA R14, P0, R3, R234, 0x2 ;  /* 0x000000ea030e7211 */ /* 0x000fe400078010ff */
[-C--:B------:R-:W-:Y:S01]  /*f430*/  LEA.HI.X.SX32 R17, R5, R235.reuse, 0x2, P1 ;  /* 0x000000eb05117211 */ /* 0x080fe200008f16ff */
[C---:B------:R-:W-:Y:S01]  /*f440*/  IMAD.IADD R5, R3.reuse, 0x1, -R5 ;  /* 0x0000000103057824 */ /* 0x040fe200078e0a05 */
[----:B------:R-:W-:Y:S01]  /*f450*/  LEA.HI.X.SX32 R15, R3, R235, 0x2, P0 ;  /* 0x000000eb030f7211 */ /* 0x000fe200000f16ff */
[----:B------:R-:W3:Y:S02]  /*f460*/  LD.E.64 R10, desc[UR4][R148.64+0x28] ;  /* 0x00002804940a7980 */ /* 0x000ee4000c101b00 */
[----:B------:R-:W-:Y:S04]  /*f470*/  IMAD R5, R4, R5, -0x100 ;  /* 0xffffff0004057424 */ /* 0x000fe800078e0205 */
[----:B------:R-:W4:Y:S01]  /*f480*/  LD.E R7, desc[UR4][R16.64] ;  /* 0x0000000410077980 */ /* 0x000f22000c101900 */
[----:B------:R-:W-:Y:S03]  /*f490*/  SHF.R.S32.HI R4, RZ, 0x1f, R5 ;  /* 0x0000001fff047819 */ /* 0x000fe60000011405 */
        /* <DEDUP_REMOVED lines=13> */
.L_x_1401:
[----:B------:R-:W-:Y:S05]  /*f570*/  BSYNC.RECONVERGENT B0 ;  /* 0x0000000000007941 */ /* 0x000fea0003800200 */
.L_x_1400:
[----:B------:R-:W1:Y:S01]  /*f580*/  S2UR UR7, SR_CgaCtaId ;  /* 0x00000000000779c3 */ /* 0x000e620000008800 */
[----:B------:R-:W-:Y:S01]  /*f590*/  LOP3.LUT R241, R212, 0x18, RZ, 0xc0, !PT ;  /* 0x00000018d4f17812 */ /* 0x000fe200078ec0ff */
[----:B------:R-:W-:Y:S01]  /*f5a0*/  UMOV UR9, 0x400 ;  /* 0x0000040000097882 */ /* 0x000fe20000000000 */
[----:B------:R-:W-:Y:S01]  /*f5b0*/  LOP3.LUT R152, R150, 0x1f20, RZ, 0xc0, !PT ;  /* 0x00001f2096987812 */ /* 0x000fe200078ec0ff */
[----:B------:R-:W-:Y:S01]  /*f5c0*/  IMAD.SHL.U32 R33, R220, 0x40, RZ ;  /* 0x00000040dc217824 */ /* 0x000fe200078e00ff */
[--C-:B------:R-:W-:Y:S01]  /*f5d0*/  LOP3.LUT R241, R241, 0xc0, R150.reuse, 0xf8, !PT ;  /* 0x000000c0f1f17812 */ /* 0x100fe200078ef896 */
[----:B------:R-:W-:Y:S01]  /*f5e0*/  IMAD.SHL.U32 R216, R212, 0x20, RZ ;  /* 0x00000020d4d87824 */ /* 0x000fe200078e00ff */
[----:B------:R-:W-:Y:S01]  /*f5f0*/  SHF.L.U64.HI R32, R220, 0x6, R221 ;  /* 0x00000006dc207819 */ /* 0x000fe200000102dd */
[C---:B------:R-:W-:Y:S01]  /*f600*/  IMAD.SHL.U32 R214, R212.reuse, 0x10, RZ ;  /* 0x00000010d4d67824 */ /* 0x040fe200078e00ff */
[--C-:B------:R-:W-:Y:S01]  /*f610*/  LOP3.LUT R241, R241, 0x18, R150.reuse, 0x78, !PT ;  /* 0x00000018f1f17812 */ /* 0x100fe200078e7896 */
[----:B------:R-:W-:Y:S01]  /*f620*/  IMAD.SHL.U32 R154, R212, 0x4, RZ ;  /* 0x00000004d49a7824 */ /* 0x000fe200078e00ff */
[----:B------:R-:W-:Y:S01]  /*f630*/  IADD3 R34, P1, PT, R33, R224, RZ ;  /* 0x000000e021227210 */ /* 0x000fe20007f3e0ff */
[----:B------:R-:W-:Y:S01]  /*f640*/  VIADD R232, R232, 0xffffffff ;  /* 0xffffffffe8e87836 */ /* 0x000fe20000000000 */
[----:B------:R-:W-:Y:S01]  /*f650*/  LOP3.LUT R155, R214, 0x100, RZ, 0xc0, !PT ;  /* 0x00000100d69b7812 */ /* 0x000fe200078ec0ff */
[----:B------:R-:W-:Y:S01]  /*f660*/  IMAD.IADD R152, R152, 0x1, R241 ;  /* 0x0000000198987824 */ /* 0x000fe200078e02f1 */
[----:B------:R-:W-:Y:S01]  /*f670*/  LOP3.LUT R241, R241, 0x1f20, R150, 0xf8, !PT ;  /* 0x00001f20f1f17812 */ /* 0x000fe200078ef896 */
[----:B------:R-:W-:Y:S01]  /*f680*/  IMAD.X R35, R32, 0x1, R225, P1 ;  /* 0x0000000120237824 */ /* 0x000fe200008e06e1 */
[----:B------:R-:W-:Y:S01]  /*f690*/  LOP3.LUT R150, R150, 0x18, RZ, 0xc0, !PT ;  /* 0x0000001896967812 */ /* 0x000fe200078ec0ff */
[----:B------:R-:W-:Y:S01]  /*f6a0*/  BSSY.RECONVERGENT B1, `(.L_x_1402) ;  /* 0x0000135000017945 */ /* 0x000fe20003800200 */
[----:B------:R-:W-:Y:S02]  /*f6b0*/  IADD3 R36, P2, PT, R34, R33, RZ ;  /* 0x0000002122247210 */ /* 0x000fe40007f5e0ff */
[----:B------:R-:W-:Y:S02]  /*f6c0*/  ISETP.GE.AND P0, PT, R150, R229, PT ;  /* 0x000000e59600720c */ /* 0x000fe40003f06270 */
[-C--:B------:R-:W-:Y:S01]  /*f6d0*/  IADD3 R42, P1, PT, R36, R33.reuse, RZ ;  /* 0x00000021242a7210 */ /* 0x080fe20007f3e0ff */
[----:B-1----:R-:W-:Y:S01]  /*f6e0*/  ULEA UR6, UR7, UR9, 0x18 ;  /* 0x0000000907067291 */ /* 0x002fe2000f8ec0ff */
[--C-:B------:R-:W-:Y:S01]  /*f6f0*/  IMAD.X R37, R35, 0x1, R32.reuse, P2 ;  /* 0x0000000123257824 */ /* 0x100fe200010e0620 */
[----:B------:R-:W-:Y:S02]  /*f700*/  LOP3.LUT R3, R216, 0xc0, RZ, 0xc0, !PT ;  /* 0x000000c0d8037812 */ /* 0x000fe400078ec0ff */
[-C--:B------:R-:W-:Y:S01]  /*f710*/  IADD3 R38, P2, PT, R42, R33.reuse, RZ ;  /* 0x000000212a267210 */ /* 0x080fe20007f5e0ff */
[--C-:B------:R-:W-:Y:S01]  /*f720*/  IMAD.X R43, R37, 0x1, R32.reuse, P1 ;  /* 0x00000001252b7824 */ /* 0x100fe200008e0620 */
[----:B------:R-:W-:Y:S02]  /*f730*/  LEA R241, R241, UR6, 0x1 ;  /* 0x00000006f1f17c11 */ /* 0x000fe4000f8e08ff */
[----:B------:R-:W-:Y:S01]  /*f740*/  LEA R152, R152, UR6, 0x1 ;  /* 0x0000000698987c11 */ /* 0x000fe2000f8e08ff */
[--C-:B------:R-:W-:Y:S01]  /*f750*/  IMAD.X R39, R43, 0x1, R32.reuse, P2 ;  /* 0x000000012b277824 */ /* 0x100fe200010e0620 */
[-C--:B------:R-:W-:Y:S01]  /*f760*/  IADD3 R40, P1, PT, R38, R33.reuse, RZ ;  /* 0x0000002126287210 */ /* 0x080fe20007f3e0ff */
[----:B------:R-:W-:Y:S01]  /*f770*/  @!PT LDS RZ, [RZ] ;  /* 0x00000000fffff984 */ /* 0x000fe20000000800 */
[----:B------:R-:W-:Y:S01]  /*f780*/  @!PT LDS RZ, [RZ] ;  /* 0x00000000fffff984 */ /* 0x000fe20000000800 */
[----:B------:R-:W-:Y:S01]  /*f790*/  @!PT LDS RZ, [RZ] ;  /* 0x00000000fffff984 */ /* 0x000fe20000000800 */
[----:B------:R-:W-:Y:S01]  /*f7a0*/  @!P0 LDGSTS.E.BYPASS.LTC128B.128 [R241+0x5000], desc[UR4][R224.64] ;  /* 0x05000000e0f18fae */ /* 0x000fe2000b981a04 */
[----:B------:R-:W-:Y:S02]  /*f7b0*/  LOP3.LUT R215, R154, 0x18, RZ, 0xc0, !PT ;  /* 0x000000189ad77812 */ /* 0x000fe400078ec0ff */
[-C--:B------:R-:W-:Y:S02]  /*f7c0*/  IADD3 R44, P2, PT, R40, R33.reuse, RZ ;  /* 0x00000021282c7210 */ /* 0x080fe40007f5e0ff */
[----:B------:R-:W-:Y:S01]  /*f7d0*/  @P0 STS.128 [R241+0x5000], RZ ;  /* 0x005000fff1000388 */ /* 0x000fe20000000c00 */
[----:B------:R-:W-:Y:S01]  /*f7e0*/  IMAD.X R41, R39, 0x1, R32, P1 ;  /* 0x0000000127297824 */ /* 0x000fe200008e0620 */
[----:B------:R-:W-:Y:S03]  /*f7f0*/  LOP3.LUT R2, R155, 0x20, R216, 0xf8, !PT ;  /* 0x000000209b027812 */ /* 0x000fe600078ef8d8 */
[----:B------:R-:W-:Y:S01]  /*f800*/  @!PT LDS RZ, [RZ] ;  /* 0x00000000fffff984 */ /* 0x000fe20000000800 */
[----:B------:R-:W-:Y:S01]  /*f810*/  @!PT LDS RZ, [RZ] ;  /* 0x00000000fffff984 */ /* 0x000fe20000000800 */
[----:B------:R-:W-:Y:S01]  /*f820*/  @!PT LDS RZ, [RZ] ;  /* 0x00000000fffff984 */ /* 0x000fe20000000800 */
[----:B------:R1:W-:Y:S01]  /*f830*/  @!P0 LDGSTS.E.BYPASS.LTC128B.128 [R241+0x5800], desc[UR4][R34.64] ;  /* 0x0580000022f18fae */ /* 0x0003e2000b981a04 */
[----:B------:R-:W-:Y:S01]  /*f840*/  IMAD.X R45, R41, 0x1, R32, P2 ;  /* 0x00000001292d7824 */ /* 0x000fe200010e0620 */
[----:B------:R-:W-:Y:S03]  /*f850*/  @!P0 IADD3 R46, P1, PT, R44, R33, RZ ;  /* 0x000000212c2e8210 */ /* 0x000fe60007f3e0ff */
[----:B------:R-:W-:Y:S01]  /*f860*/  @P0 STS.128 [R241+0x5800], RZ ;  /* 0x005800fff1000388 */ /* 0x000fe20000000c00 */
[----:B------:R-:W-:Y:S01]  /*f870*/  LOP3.LUT R0, R3, 0x8, R212, 0xf8, !PT ;  /* 0x0000000803007812 */ /* 0x000fe200078ef8d4 */
[----:B------:R-:W-:Y:S03]  /*f880*/  @!P0 IMAD.X R47, R45, 0x1, R32, P1 ;  /* 0x000000012d2f8824 */ /* 0x000fe600008e0620 */
[----:B------:R-:W-:Y:S01]  /*f890*/  @!PT LDS RZ, [RZ] ;  /* 0x00000000fffff984 */ /* 0x000fe20000000800 */
[----:B------:R-:W-:Y:S01]  /*f8a0*/  @!PT LDS RZ, [RZ] ;  /* 0x00000000fffff984 */ /* 0x000fe20000000800 */
[----:B------:R-:W-:Y:S01]  /*f8b0*/  @!PT LDS RZ, [RZ] ;  /* 0x00000000fffff984 */ /* 0x000fe20000000800 */
[----:B------:R-:W-:Y:S01]  /*f8c0*/  @!P0 LDGSTS.E.BYPASS.LTC128B.128 [R152+0x6000], desc[UR4][R36.64] ;  /* 0x0600000024988fae */ /* 0x000fe2000b981a04 */
[----:B------:R-:W-:Y:S01]  /*f8d0*/  LOP3.LUT R2, R2, R0, R215, 0xf6, !PT ;  /* 0x0000000002027212 */ /* 0x000fe200078ef6d7 */
[----:B------:R-:W-:Y:S01]  /*f8e0*/  IMAD.MOV.U32 R0, RZ, RZ, 0x20 ;  /* 0x00000020ff007424 */ /* 0x000fe200078e00ff */
[----:B------:R-:W-:Y:S02]  /*f8f0*/  ISETP.GT.AND P1, PT, R232, R217, PT ;  /* 0x000000d9e800720c */ /* 0x000fe40003f24270 */
[----:B------:R-:W-:Y:S01]  /*f900*/  @P0 STS.128 [R152+0x6000], RZ ;  /* 0x006000ff98000388 */ /* 0x000fe20000000c00 */
[----:B------:R-:W-:Y:S04]  /*f910*/  LEA R2, R2, UR6, 0x1 ;  /* 0x0000000602027c11 */ /* 0x000fe8000f8e08ff */
[----:B------:R-:W-:Y:S01]  /*f920*/  @!PT LDS RZ, [RZ] ;  /* 0x00000000fffff984 */ /* 0x000fe20000000800 */
[----:B------:R-:W-:Y:S01]  /*f930*/  @!PT LDS RZ, [RZ] ;  /* 0x00000000fffff984 */ /* 0x000fe20000000800 */
[----:B------:R-:W-:Y:S01]  /*f940*/  @!PT LDS RZ, [RZ] ;  /* 0x00000000fffff984 */ /* 0x000fe20000000800 */
[----:B------:R-:W-:Y:S05]  /*f950*/  @!P0 LDGSTS.E.BYPASS.LTC128B.128 [R152+0x6800], desc[UR4][R42.64] ;  /* 0x068000002a988fae */ /* 0x000fea000b981a04 */
[----:B------:R-:W-:Y:S05]  /*f960*/  @P0 STS.128 [R152+0x6800], RZ ;  /* 0x006800ff98000388 */ /* 0x000fea0000000c00 */
        /* <DEDUP_REMOVED lines=19> */
[----:B------:R-:W-:Y:S01]  /*faa0*/  @P0 STS.128 [R152+0x8800], RZ ;  /* 0x008800ff98000388 */ /* 0x000fe20000000c00 */
[----:B------:R-:W-:Y:S04]  /*fab0*/  LOP3.LUT P0, RZ, R212, 0x4, RZ, 0xc0, !PT ;  /* 0x00000004d4ff7812 */ /* 0x000fe8000780c0ff */
[----:B------:R-:W-:Y:S01]  /*fac0*/  LDSM.16.M88.4 R156, [R213] ;  /* 0x00000000d59c783b */ /* 0x000fe20000000200 */
[----:B------:R-:W-:Y:S04]  /*fad0*/  SEL R0, R0, 0xffffffe0, !P0 ;  /* 0xffffffe000007807 */ /* 0x000fe80004000000 */
[----:B------:R-:W5:Y:S05]  /*fae0*/  LDSM.16.M88.4 R160, [R2+0x1000] ;  /* 0x0010000002a0783b */ /* 0x000f6a0000000200 */
[----:B------:R-:W1:Y:S05]  /*faf0*/  LDSM.16.M88.4 R164, [R2+0x1400] ;  /* 0x0014000002a4783b */ /* 0x000e6a0000000200 */
[----:B------:R-:W2:Y:S05]  /*fb00*/  LDSM.16.M88.4 R168, [R2+0x1800] ;  /* 0x0018000002a8783b */ /* 0x000eaa0000000200 */
[----:B------:R-:W0:Y:S05]  /*fb10*/  LDGDEPBAR ;  /* 0x00000000000079af */ /* 0x000e2a0000000000 */
[----:B------:R-:W3:Y:S05]  /*fb20*/  LDSM.16.M88.4 R172, [R2+0x1c00] ;  /* 0x001c000002ac783b */ /* 0x000eea0000000200 */
[----:B------:R-:W4:Y:S05]  /*fb30*/  LDSM.16.M88.4 R176, [R2+0x2000] ;  /* 0x0020000002b0783b */ /* 0x000f2a0000000200 */
[----:B------:R-:W-:Y:S05]  /*fb40*/  LDSM.16.M88.4 R64, [R2+0x2c00] ;  /* 0x002c00000240783b */ /* 0x000fea0000000200 */
[----:B------:R-:W-:Y:S05]  /*fb50*/  LDSM.16.M88.4 R72, [R2+0x3000] ;  /* 0x003000000248783b */ /* 0x000fea0000000200 */
[----:B------:R-:W-:Y:S01]  /*fb60*/  LDSM.16.M88.4 R80, [R2+0x3400] ;  /* 0x003400000250783b */ /* 0x000fe20000000200 */
[C---:B-----5:R-:W-:Y:S04]  /*fb70*/  HMMA.16816.F32.BF16 R4, R156.reuse, R160, RZ ;  /* 0x000000a09c04723c */ /* 0x060fe800000418ff */
[----:B------:R-:W-:Y:S04]  /*fb80*/  LDSM.16.M88.4 R88, [R2+0x3800] ;  /* 0x003800000258783b */ /* 0x000fe80000000200 */
[C---:B------:R-:W-:Y:S01]  /*fb90*/  HMMA.16816.F32.BF16 R8, R156.reuse, R162, RZ ;  /* 0x000000a29c08723c */ /* 0x040fe200000418ff */
[----:B------:R-:W5:Y:S05]  /*fba0*/  LDSM.16.M88.4 R160, [R2+0x2400] ;  /* 0x0024000002a0783b */ /* 0x000f6a0000000200 */
[----:B------:R-:W-:Y:S02]  /*fbb0*/  LDSM.16.M88.4 R96, [R2+0x3c00] ;  /* 0x003c00000260783b */ /* 0x000fe40000000200 */
[C---:B-1----:R-:W-:Y:S03]  /*fbc0*/  HMMA.16816.F32.BF16 R12, R156.reuse, R164, RZ ;  /* 0x000000a49c0c723c */ /* 0x042fe600000418ff */
[----:B------:R-:W-:Y:S05]  /*fbd0*/  LDSM.16.M88.4 R104, [R2+0x4000] ;  /* 0x004000000268783b */ /* 0x000fea0000000200 */
[C---:B------:R-:W-:Y:S01]  /*fbe0*/  HMMA.16816.F32.BF16 R16, R156.reuse, R166, RZ ;  /* 0x000000a69c10723c */ /* 0x040fe200000418ff */
[----:B------:R-:W1:Y:S05]  /*fbf0*/  LDSM.16.M88.4 R164, [R2+0x2800] ;  /* 0x0028000002a4783b */ /* 0x000e6a0000000200 */
[----:B------:R-:W1:Y:S02]  /*fc00*/  LDSM.16.M88.4 R112, [R2+0x4400] ;  /* 0x004400000270783b */ /* 0x000e640000000200 */
[C---:B--2---:R-:W-:Y:S01]  /*fc10*/  HMMA.16816.F32.BF16 R20, R156.reuse, R168, RZ ;  /* 0x000000a89c14723c */ /* 0x044fe200000418ff */
[--C-:B------:R-:W-:Y:S02]  /*fc20*/  IMAD.IADD R168, R213, 0x1, R0.reuse ;  /* 0x00000001d5a87824 */ /* 0x100fe400078e0200 */
[----:B------:R-:W2:Y:S01]  /*fc30*/  LDSM.16.M88.4 R120, [R2+0x4800] ;  /* 0x004800000278783b */ /* 0x000ea20000000200 */
[----:B------:R-:W-:Y:S04]  /*fc40*/  IMAD.IADD R0, R2, 0x1, R0 ;  /* 0x0000000102007824 */ /* 0x000fe800078e0200 */
[C---:B------:R-:W-:Y:S01]  /*fc50*/  HMMA.16816.F32.BF16 R24, R156.reuse, R170, RZ ;  /* 0x000000aa9c18723c */ /* 0x040fe200000418ff */
[----:B------:R-:W2:Y:S05]  /*fc60*/  LDSM.16.M88.4 R128, [R2+0x4c00] ;  /* 0x004c00000280783b */ /* 0x000eaa0000000200 */
[----:B------:R-:W-:Y:S02]  /*fc70*/  LDSM.16.M88.4 R168, [R168] ;  /* 0x00000000a8a8783b */ /* 0x000fe40000000200 */
[C---:B---3--:R-:W-:Y:S03]  /*fc80*/  HMMA.16816.F32.BF16 R28, R156.reuse, R172, RZ ;  /* 0x000000ac9c1c723c */ /* 0x048fe600000418ff */
[----:B------:R-:W-:Y:S05]  /*fc90*/  LDSM.16.M88.4 R180, [R0+0x2400] ;  /* 0x0024000000b4783b */ /* 0x000fea0000000200 */
[C---:B------:R-:W-:Y:S01]  /*fca0*/  HMMA.16816.F32.BF16 R32, R156.reuse, R174, RZ ;  /* 0x000000ae9c20723c */ /* 0x040fe200000418ff */
[----:B------:R-:W3:Y:S05]  /*fcb0*/  LDSM.16.M88.4 R172, [R0+0x1000] ;  /* 0x0010000000ac783b */ /* 0x000eea0000000200 */
[----:B------:R-:W-:Y:S02]  /*fcc0*/  LDSM.16.M88.4 R184, [R0+0x2800] ;  /* 0x0028000000b8783b */ /* 0x000fe40000000200 */
[C---:B----4-:R-:W-:Y:S03]  /*fcd0*/  HMMA.16816.F32.BF16 R36, R156.reuse, R176, RZ ;  /* 0x000000b09c24723c */ /* 0x050fe600000418ff */
[----:B------:R-:W-:Y:S05]  /*fce0*/  LDSM.16.M88.4 R188, [R0+0x2c00] ;  /* 0x002c000000bc783b */ /* 0x000fea0000000200 */
[C---:B------:R-:W-:Y:S01]  /*fcf0*/  HMMA.16816.F32.BF16 R40, R156.reuse, R178, RZ ;  /* 0x000000b29c28723c */ /* 0x040fe200000418ff */
[----:B------:R-:W-:Y:S05]  /*fd00*/  LDSM.16.M88.4 R176, [R0+0x2000] ;  /* 0x0020000000b0783b */ /* 0x000fea0000000200 */
[----:B------:R-:W-:Y:S02]  /*fd10*/  LDSM.16.M88.4 R192, [R0+0x3800] ;  /* 0x0038000000c0783b */ /* 0x000fe40000000200 */
[C---:B-----5:R-:W-:Y:S03]  /*fd20*/  HMMA.16816.F32.BF16 R44, R156.reuse, R160, RZ ;  /* 0x000000a09c2c723c */ /* 0x060fe600000418ff */
[----:B------:R-:W-:Y:S05]  /*fd30*/  LDSM.16.M88.4 R196, [R0+0x3c00] ;  /* 0x003c000000c4783b */ /* 0x000fea0000000200 */
[C---:B------:R-:W-:Y:S01]  /*fd40*/  HMMA.16816.F32.BF16 R48, R156.reuse, R162, RZ ;  /* 0x000000a29c30723c */ /* 0x040fe200000418ff */
[----:B------:R-:W4:Y:S05]  /*fd50*/  LDSM.16.M88.4 R160, [R0+0x1400] ;  /* 0x0014000000a0783b */ /* 0x000f2a0000000200 */
[----:B------:R-:W-:Y:S02]  /*fd60*/  LDSM.16.M88.4 R200, [R0+0x4000] ;  /* 0x0040000000c8783b */ /* 0x000fe40000000200 */
[C---:B-1----:R-:W-:Y:S03]  /*fd70*/  HMMA.16816.F32.BF16 R52, R156.reuse, R164, RZ ;  /* 0x000000a49c34723c */ /* 0x042fe600000418ff */
[----:B------:R-:W-:Y:S05]  /*fd80*/  LDSM.16.M88.4 R204, [R0+0x4400] ;  /* 0x0044000000cc783b */ /* 0x000fea0000000200 */
[C---:B------:R-:W-:Y:S01]  /*fd90*/  HMMA.16816.F32.BF16 R56, R156.reuse, R166, RZ ;  /* 0x000000a69c38723c */ /* 0x040fe200000418ff */
[----:B------:R-:W1:Y:S05]  /*fda0*/  LDSM.16.M88.4 R164, [R0+0x1800] ;  /* 0x0018000000a4783b */ /* 0x000e6a0000000200 */
        /* <DEDUP_REMOVED lines=18> */
[----:B------:R-:W-:Y:S01]  /*fed0*/  HMMA.16816.F32.BF16 R128, R156, R130, RZ ;  /* 0x000000829c80723c */ /* 0x000fe200000418ff */
[----:B------:R-:W2:Y:S07]  /*fee0*/  LDSM.16.M88.4 R156, [R0+0x1c00] ;  /* 0x001c0000009c783b */ /* 0x000eae0000000200 */
[C---:B---3--:R-:W-:Y:S08]  /*fef0*/  HMMA.16816.F32.BF16 R4, R168.reuse, R172, R4 ;  /* 0x000000aca804723c */ /* 0x048ff00000041804 */
[C---:B------:R-:W-:Y:S01]  /*ff00*/  HMMA.16816.F32.BF16 R8, R168.reuse, R174, R8 ;  /* 0x000000aea808723c */ /* 0x040fe20000041808 */
[----:B------:R-:W3:Y:S07]  /*ff10*/  LDSM.16.M88.4 R172, [R0+0x3000] ;  /* 0x0030000000ac783b */ /* 0x000eee0000000200 */
[C---:B----4-:R-:W-:Y:S08]  /*ff20*/  HMMA.16816.F32.BF16 R12, R168.reuse, R160, R12 ;  /* 0x000000a0a80c723c */ /* 0x050ff0000004180c */
[C---:B------:R-:W-:Y:S01]  /*ff30*/  HMMA.16816.F32.BF16 R16, R168.reuse, R162, R16 ;  /* 0x000000a2a810723c */ /* 0x040fe20000041810 */
[----:B------:R-:W4:Y:S07]  /*ff40*/  LDSM.16.M88.4 R160, [R0+0x3400] ;  /* 0x0034000000a0783b */ /* 0x000f2e0000000200 */
        /* <DEDUP_REMOVED lines=17> */
[C---:B----4-:R-:W-:Y:S08]  /*10060*/  HMMA.16816.F32.BF16 R76, R168.reuse, R160, R76 ;  /* 0x000000a0a84c723c */ /* 0x050ff0000004184c */
        /* <DEDUP_REMOVED lines=95> */
.L_x_1405:
[----:B------:R-:W-:Y:S05]  /*10660*/  BSYNC.RECONVERGENT B0 ;  /* 0x0000000000007941 */ /* 0x000fea0003800200 */
.L_x_1404:
        /* <DEDUP_REMOVED lines=56> */
.L_x_1403:
[----:B------:R-:W-:Y:S05]  /*109f0*/  BSYNC.RECONVERGENT B1 ;  /* 0x0000000000017941 */ /* 0x000fea0003800200 */
.L_x_1402:
[----:B------:R-:W2:Y:S01]  /*10a00*/  LD.E R3, desc[UR4][R148.64+0xdc] ;  /* 0x0000dc0494037980 */ /* 0x000ea2000c101900 */
        /* <DEDUP_REMOVED lines=75> */
[C---:B--2---:R-:W-:Y:S03]  /*10ec0*/  FMUL.FTZ R156, R3.reuse, R2 ;  /* 0x00000002039c7220 */ /* 0x044fe60000410000 */
[C---:B------:R-:W-:Y:S01]  /*10ed0*/  FMUL.FTZ R150, R3.reuse, R152 ;  /* 0x0000009803967220 */ /* 0x040fe20000410000 */
[----:B------:R-:W-:Y:S01]  /*10ee0*/  FADD.FTZ R152, -R2, R151 ;  /* 0x0000009702987221 */ /* 0x000fe20000010100 */
[----:B------:R-:W-:Y:S03]  /*10ef0*/  FSEL R156, R156, RZ, P1 ;  /* 0x000000ff9c9c7208 */ /* 0x000fe60000800000 */
[C---:B------:R-:W-:Y:S01]  /*10f00*/  FMUL.FTZ R151, R3.reuse, R152 ;  /* 0x0000009803977220 */ /* 0x040fe20000410000 */
[----:B------:R-:W-:Y:S01]  /*10f10*/  MUFU.EX2 R150, R150 ;  /* 0x0000009600967308 */ /* 0x000fe20000000800 */
[----:B------:R-:W-:Y:S01]  /*10f20*/  FMUL.FTZ R152, R3, R0 ;  /* 0x0000000003987220 */ /* 0x000fe20000410000 */
[----:B------:R-:W-:Y:S01]  /*10f30*/  FSETP.NEU.FTZ.AND P1, PT, R0, -INF , PT ;  /* 0xff8000000000780b */ /* 0x000fe20003f3d000 */
[-CC-:B------:R-:W-:Y:S01]  /*10f40*/  FFMA.FTZ R194, R12, R3.reuse, -R156.reuse ;  /* 0x000000030cc27223 */ /* 0x180fe2000001089c */
[-CC-:B------:R-:W-:Y:S01]  /*10f50*/  FFMA.FTZ R187, R13, R3.reuse, -R156.reuse ;  /* 0x000000030dbb7223 */ /* 0x180fe2000001089c */
[-CC-:B------:R-:W-:Y:S01]  /*10f60*/  FFMA.FTZ R177, R24, R3.reuse, -R156.reuse ;  /* 0x0000000318b17223 */ /* 0x180fe2000001089c */
        /* <DEDUP_REMOVED lines=8> */
[----:B------:R-:W-:Y:S01]  /*10ff0*/  FSEL R152, R152, RZ, P1 ;  /* 0x000000ff98987208 */ /* 0x000fe20000800000 */
[-CC-:B------:R-:W-:Y:S03]  /*11000*/  FFMA.FTZ R193, R8, R3.reuse, -R156.reuse ;  /* 0x0000000308c17223 */ /* 0x180fe6000001089c */
[----:B------:R-:W-:Y:S01]  /*11010*/  MUFU.EX2 R194, R194 ;  /* 0x000000c200c27308 */ /* 0x000fe20000000800 */
[-CC-:B------:R-:W-:Y:S01]  /*11020*/  FFMA.FTZ R196, R9, R3.reuse, -R156.reuse ;  /* 0x0000000309c47223 */ /* 0x180fe2000001089c */
[-C--:B------:R-:W-:Y:S01]  /*11030*/  FFMA.FTZ R164, R41, R3.reuse, -R156 ;  /* 0x0000000329a47223 */ /* 0x080fe2000001089c */
[-CC-:B------:R-:W-:Y:S01]  /*11040*/  FFMA.FTZ R198, R14, R3.reuse, -R152.reuse ;  /* 0x000000030ec67223 */ /* 0x180fe20000010898 */
[-CC-:B------:R-:W-:Y:S01]  /*11050*/  FFMA.FTZ R191, R15, R3.reuse, -R152.reuse ;  /* 0x000000030fbf7223 */ /* 0x180fe20000010898 */
[-CC-:B------:R-:W-:Y:S01]  /*11060*/  FFMA.FTZ R181, R26, R3.reuse, -R152.reuse ;  /* 0x000000031ab57223 */ /* 0x180fe20000010898 */
[-CC-:B------:R-:W-:Y:S01]  /*11070*/  FFMA.FTZ R184, R27, R3.reuse, -R152.reuse ;  /* 0x000000031bb87223 */ /* 0x180fe20000010898 */
[-CC-:B------:R-:W-:Y:S03]  /*11080*/  FFMA.FTZ R182, R30, R3.reuse, -R152.reuse ;  /* 0x000000031eb67223 */ /* 0x180fe60000010898 */
[----:B------:R-:W-:Y:S01]  /*11090*/  MUFU.EX2 R193, R193 ;  /* 0x000000c100c17308 */ /* 0x000fe20000000800 */
[--C-:B------:R-:W-:Y:S01]  /*110a0*/  FFMA.FTZ R175, R31, R3, -R152.reuse ;  /* 0x000000031faf7223 */ /* 0x100fe20000010898 */
[C---:B-1----:R-:W-:Y:S01]  /*110b0*/  FMUL.FTZ R8, R151.reuse, R140 ;  /* 0x0000008c97087220 */ /* 0x042fe20000410000 */
[----:B------:R-:W-:Y:S01]  /*110c0*/  FMUL.FTZ R9, R151, R141 ;  /* 0x0000008d97097220 */ /* 0x000fe20000410000 */
[-CC-:B------:R-:W-:Y:S01]  /*110d0*/  FFMA.FTZ R173, R34, R3.reuse, -R152.reuse ;  /* 0x0000000322ad7223 */ /* 0x180fe20000010898 */
[-CC-:B------:R-:W-:Y:S01]  /*110e0*/  FFMA.FTZ R176, R35, R3.reuse, -R152.reuse ;  /* 0x0000000323b07223 */ /* 0x180fe20000010898 */
[-CC-:B------:R-:W-:Y:S01]  /*110f0*/  FFMA.FTZ R172, R38, R3.reuse, -R152.reuse ;  /* 0x0000000326ac7223 */ /* 0x180fe20000010898 */
[-CC-:B------:R-:W-:Y:S03]  /*11100*/  FFMA.FTZ R167, R39, R3.reuse, -R152.reuse ;  /* 0x0000000327a77223 */ /* 0x180fe60000010898 */
[----:B------:R-:W1:Y:S01]  /*11110*/  MUFU.EX2 R196, R196 ;  /* 0x000000c400c47308 */ /* 0x000e620000000800 */
[-CC-:B------:R-:W-:Y:S01]  /*11120*/  FFMA.FTZ R165, R42, R3.reuse, -R152.reuse ;  /* 0x000000032aa57223 */ /* 0x180fe20000010898 */
[-CC-:B------:R-:W-:Y:S01]  /*11130*/  FFMA.FTZ R197, R10, R3.reuse, -R152.reuse ;  /* 0x000000030ac57223 */ /* 0x180fe20000010898 */
[C---:B------:R-:W-:Y:S01]  /*11140*/  FMUL.FTZ R10, R150.reuse, R142 ;  /* 0x0000008e960a7220 */ /* 0x040fe20000410000 */
[----:B------:R-:W-:Y:S01]  /*11150*/  FFMA.FTZ R200, R11, R3, -R152 ;  /* 0x000000030bc87223 */ /* 0x000fe20000010898 */
[----:B------:R-:W-:Y:S01]  /*11160*/  FMUL.FTZ R11, R150, R143 ;  /* 0x0000008f960b7220 */ /* 0x000fe20000410000 */
[-CC-:B------:R-:W-:Y:S01]  /*11170*/  FFMA.FTZ R186, R20, R3.reuse, -R156.reuse ;  /* 0x0000000314ba7223 */ /* 0x180fe2000001089c */
[-C--:B------:R-:W-:Y:S03]  /*11180*/  FFMA.FTZ R179, R21, R3.reuse, -R156 ;  /* 0x0000000315b37223 */ /* 0x080fe6000001089c */
[----:B------:R-:W-:Y:S01]  /*11190*/  MUFU.EX2 R197, R197 ;  /* 0x000000c500c57308 */ /* 0x000fe20000000800 */
[-CC-:B------:R-:W-:Y:S01]  /*111a0*/  FFMA.FTZ R188, R22, R3.reuse, -R152.reuse ;  /* 0x0000000316bc7223 */ /* 0x180fe20000010898 */
[-C--:B------:R-:W-:Y:S01]  /*111b0*/  FFMA.FTZ R183, R23, R3.reuse, -R152 ;  /* 0x0000000317b77223 */ /* 0x080fe20000010898 */
[-CC-:B------:R-:W-:Y:S01]  /*111c0*/  FFMA.FTZ R185, R16, R3.reuse, -R156.reuse ;  /* 0x0000000310b97223 */ /* 0x180fe2000001089c */
[----:B------:R-:W-:Y:S01]  /*111d0*/  FMUL.FTZ R16, R151, R132 ;  /* 0x0000008497107220 */ /* 0x000fe20000410000 */
[----:B------:R-:W-:Y:S01]  /*111e0*/  FFMA.FTZ R190, R17, R3, -R156 ;  /* 0x0000000311be7223 */ /* 0x000fe2000001089c */
[----:B------:R-:W-:Y:S01]  /*111f0*/  FMUL.FTZ R17, R151, R133 ;  /* 0x0000008597117220 */ /* 0x000fe20000410000 */
[--C-:B------:R-:W-:Y:S03]  /*11200*/  FFMA.FTZ R189, R18, R3, -R152.reuse ;  /* 0x0000000312bd7223 */ /* 0x100fe60000010898 */
[----:B------:R-:W2:Y:S01]  /*11210*/  MUFU.EX2 R200, R200 ;  /* 0x000000c800c87308 */ /* 0x000ea20000000800 */
[----:B-1----:R-:W-:Y:S01]  /*11220*/  F2FP.BF16.F32.PACK_AB R22, R196, R193 ;  /* 0x000000c1c416723e */ /* 0x002fe200000010ff */
[C---:B------:R-:W-:Y:S01]  /*11230*/  FMUL.FTZ R18, R150.reuse, R134 ;  /* 0x0000008696127220 */ /* 0x040fe20000410000 */
[--C-:B------:R-:W-:Y:S01]  /*11240*/  FFMA.FTZ R192, R19, R3, -R152.reuse ;  /* 0x0000000313c07223 */ /* 0x100fe20000010898 */
[----:B------:R-:W-:Y:S01]  /*11250*/  FMUL.FTZ R19, R150, R135 ;  /* 0x0000008796137220 */ /* 0x000fe20000410000 */
[-CC-:B------:R-:W-:Y:S01]  /*11260*/  FFMA.FTZ R168, R43, R3.reuse, -R152.reuse ;  /* 0x000000032ba87223 */ /* 0x180fe20000010898 */
[-CC-:B------:R-:W-:Y:S01]  /*11270*/  FFMA.FTZ R166, R46, R3.reuse, -R152.reuse ;  /* 0x000000032ea67223 */ /* 0x180fe20000010898 */
[-C--:B------:R-:W-:Y:S03]  /*11280*/  FFMA.FTZ R160, R51, R3.reuse, -R152 ;  /* 0x0000000333a07223 */ /* 0x080fe60000010898 */
[----:B------:R-:W-:Y:S01]  /*11290*/  MUFU.EX2 R187, R187 ;  /* 0x000000bb00bb7308 */ /* 0x000fe20000000800 */
[-CC-:B------:R-:W-:Y:S01]  /*112a0*/  FFMA.FTZ R161, R40, R3.reuse, -R156.reuse ;  /* 0x0000000328a17223 */ /* 0x180fe2000001089c */
[-CC-:B------:R-:W-:Y:S01]  /*112b0*/  FFMA.FTZ R195, R5, R3.reuse, -R156.reuse ;  /* 0x0000000305c37223 */ /* 0x180fe2000001089c */
[-C--:B------:R-:W-:Y:S01]  /*112c0*/  FFMA.FTZ R202, R4, R3.reuse, -R156 ;  /* 0x0000000304ca7223 */ /* 0x080fe2000001089c */
[-CC-:B------:R-:W-:Y:S01]  /*112d0*/  FFMA.FTZ R201, R6, R3.reuse, -R152.reuse ;  /* 0x0000000306c97223 */ /* 0x180fe20000010898 */
[C---:B------:R-:W-:Y:S01]  /*112e0*/  FMUL.FTZ R6, R150.reuse, R146 ;  /* 0x0000009296067220 */ /* 0x040fe20000410000 */
[----:B------:R-:W-:Y:S01]  /*112f0*/  FFMA.FTZ R199, R7, R3, -R152 ;  /* 0x0000000307c77223 */ /* 0x000fe20000010898 */
[----:B------:R-:W-:Y:S03]  /*11300*/  FMUL.FTZ R7, R150, R147 ;  /* 0x0000009396077220 */ /* 0x000fe60000410000 */
[----:B------:R-:W-:Y:S01]  /*11310*/  MUFU.EX2 R195, R195 ;  /* 0x000000c300c37308 */ /* 0x000fe20000000800 */
[----:B--2---:R-:W-:Y:S01]  /*11320*/  F2FP.BF16.F32.PACK_AB R23, R200, R197 ;  /* 0x000000c5c817723e */ /* 0x004fe200000010ff */
[-CC-:B------:R-:W-:Y:S01]  /*11330*/  FFMA.FTZ R162, R44, R3.reuse, -R156.reuse ;  /* 0x000000032ca27223 */ /* 0x180fe2000001089c */
[-C--:B------:R-:W-:Y:S01]  /*11340*/  FFMA.FTZ R155, R45, R3.reuse, -R156 ;  /* 0x000000032d9b7223 */ /* 0x080fe2000001089c */
[-C--:B------:R-:W-:Y:S01]  /*11350*/  FFMA.FTZ R159, R47, R3.reuse, -R152 ;  /* 0x000000032f9f7223 */ /* 0x080fe20000010898 */
[-C--:B------:R-:W-:Y:S01]  /*11360*/  FFMA.FTZ R153, R48, R3.reuse, -R156 ;  /* 0x0000000330997223 */ /* 0x080fe2000001089c */
[-C--:B------:R-:W-:Y:S01]  /*11370*/  FFMA.FTZ R48, R54, R3.reuse, -R152 ;  /* 0x0000000336307223 */ /* 0x080fe20000010898 */
[-C--:B------:R-:W-:Y:S03]  /*11380*/  FFMA.FTZ R158, R49, R3.reuse, -R156 ;  /* 0x00000003319e7223 */ /* 0x080fe6000001089c */
[----:B------:R-:W1:Y:S01]  /*11390*/  MUFU.EX2 R202, R202 ;  /* 0x000000ca00ca7308 */ /* 0x000e620000000800 */
[-C--:B------:R-:W-:Y:S01]  /*113a0*/  FFMA.FTZ R157, R50, R3.reuse, -R152 ;  /* 0x00000003329d7223 */ /* 0x080fe20000010898 */
[-CC-:B------:R-:W-:Y:S01]  /*113b0*/  FFMA.FTZ R46, R52, R3.reuse, -R156.reuse ;  /* 0x00000003342e7223 */ /* 0x180fe2000001089c */
[-C--:B------:R-:W-:Y:S01]  /*113c0*/  FFMA.FTZ R43, R53, R3.reuse, -R156 ;  /* 0x00000003352b7223 */ /* 0x080fe2000001089c */
[-C--:B------:R-:W-:Y:S01]  /*113d0*/  FFMA.FTZ R45, R55, R3.reuse, -R152 ;  /* 0x00000003372d7223 */ /* 0x080fe20000010898 */
[-CC-:B------:R-:W-:Y:S01]  /*113e0*/  FFMA.FTZ R47, R56, R3.reuse, -R156.reuse ;  /* 0x00000003382f7223 */ /* 0x180fe2000001089c */
[-CC-:B------:R-:W-:Y:S01]  /*113f0*/  FFMA.FTZ R56, R65, R3.reuse, -R156.reuse ;  /* 0x0000000341387223 */ /* 0x180fe2000001089c */
[-C--:B------:R-:W-:Y:S03]  /*11400*/  FFMA.FTZ R50, R57, R3.reuse, -R156 ;  /* 0x0000000339327223 */ /* 0x080fe6000001089c */
[----:B------:R-:W-:Y:S01]  /*11410*/  MUFU.EX2 R201, R201 ;  /* 0x000000c900c97308 */ /* 0x000fe20000000800 */
[-C--:B------:R-:W-:Y:S01]  /*11420*/  FFMA.FTZ R51, R58, R3.reuse, -R152 ;  /* 0x000000033a337223 */ /* 0x080fe20000010898 */
[-C--:B------:R-:W-:Y:S01]  /*11430*/  FFMA.FTZ R58, R68, R3.reuse, -R156 ;  /* 0x00000003443a7223 */ /* 0x080fe2000001089c */
[-C--:B------:R-:W-:Y:S01]  /*11440*/  FFMA.FTZ R52, R59, R3.reuse, -R152 ;  /* 0x000000033b347223 */ /* 0x080fe20000010898 */
[-CC-:B------:R-:W-:Y:S01]  /*11450*/  FFMA.FTZ R49, R60, R3.reuse, -R156.reuse ;  /* 0x000000033c317223 */ /* 0x180fe2000001089c */
[-C--:B------:R-:W-:Y:S01]  /*11460*/  FFMA.FTZ R44, R61, R3.reuse, -R156 ;  /* 0x000000033d2c7223 */ /* 0x080fe2000001089c */
[-CC-:B------:R-:W-:Y:S01]  /*11470*/  FFMA.FTZ R53, R62, R3.reuse, -R152.reuse ;  /* 0x000000033e357223 */ /* 0x180fe20000010898 */
[-C--:B------:R-:W-:Y:S03]  /*11480*/  FFMA.FTZ R54, R63, R3.reuse, -R152 ;  /* 0x000000033f367223 */ /* 0x080fe60000010898 */
[----:B------:R-:W2:Y:S01]  /*11490*/  MUFU.EX2 R199, R199 ;  /* 0x000000c700c77308 */ /* 0x000ea20000000800 */
[----:B-1----:R-:W-:Y:S01]  /*114a0*/  F2FP.BF16.F32.PACK_AB R20, R195, R202 ;  /* 0x000000cac314723e */ /* 0x002fe200000010ff */
[-C--:B------:R-:W-:Y:S01]  /*114b0*/  FFMA.FTZ R55, R64, R3.reuse, -R156 ;  /* 0x0000000340377223 */ /* 0x080fe2000001089c */
[-CC-:B------:R-:W-:Y:S01]  /*114c0*/  FFMA.FTZ R57, R66, R3.reuse, -R152.reuse ;  /* 0x0000000342397223 */ /* 0x180fe20000010898 */
[-C--:B------:R-:W-:Y:S01]  /*114d0*/  FFMA.FTZ R60, R67, R3.reuse, -R152 ;  /* 0x00000003433c7223 */ /* 0x080fe20000010898 */
[-C--:B------:R-:W-:Y:S01]  /*114e0*/  FFMA.FTZ R59, R69, R3.reuse, -R156 ;  /* 0x00000003453b7223 */ /* 0x080fe2000001089c */
[-CC-:B------:R-:W-:Y:S01]  /*114f0*/  FFMA.FTZ R61, R70, R3.reuse, -R152.reuse ;  /* 0x00000003463d7223 */ /* 0x180fe20000010898 */
[-C--:B------:R-:W-:Y:S03]  /*11500*/  FFMA.FTZ R62, R71, R3.reuse, -R152 ;  /* 0x00000003473e7223 */ /* 0x080fe60000010898 */
[----:B------:R-:W-:Y:S01]  /*11510*/  MUFU.EX2 R198, R198 ;  /* 0x000000c600c67308 */ /* 0x000fe20000000800 */
[-CC-:B------:R-:W-:Y:S01]  /*11520*/  FFMA.FTZ R63, R72, R3.reuse, -R156.reuse ;  /* 0x00000003483f7223 */ /* 0x180fe2000001089c */
[-C--:B------:R-:W-:Y:S01]  /*11530*/  FFMA.FTZ R64, R73, R3.reuse, -R156 ;  /* 0x0000000349407223 */ /* 0x080fe2000001089c */
[-CC-:B------:R-:W-:Y:S01]  /*11540*/  FFMA.FTZ R65, R74, R3.reuse, -R152.reuse ;  /* 0x000000034a417223 */ /* 0x180fe20000010898 */
[-C--:B------:R-:W-:Y:S01]  /*11550*/  FFMA.FTZ R66, R75, R3.reuse, -R152 ;  /* 0x000000034b427223 */ /* 0x080fe20000010898 */
[-CC-:B------:R-:W-:Y:S01]  /*11560*/  FFMA.FTZ R75, R84, R3.reuse, -R156.reuse ;  /* 0x00000003544b7223 */ /* 0x180fe2000001089c */
[-CC-:B------:R-:W-:Y:S01]  /*11570*/  FFMA.FTZ R84, R96, R3.reuse, -R156.reuse ;  /* 0x0000000360547223 */ /* 0x180fe2000001089c */
[----:B------:R-:W-:Y:S03]  /*11580*/  FFMA.FTZ R67, R76, R3, -R156 ;  /* 0x000000034c437223 */ /* 0x000fe6000001089c */
[----:B------:R-:W-:Y:S01]  /*11590*/  MUFU.EX2 R191, R191 ;  /* 0x000000bf00bf7308 */ /* 0x000fe20000000800 */
[----:B--2---:R-:W-:Y:S01]  /*115a0*/  F2FP.BF16.F32.PACK_AB R21, R199, R201 ;  /* 0x000000c9c715723e */ /* 0x004fe200000010ff */
[----:B------:R-:W-:Y:S01]  /*115b0*/  FFMA.FTZ R201, R150, R239, R201 ;  /* 0x000000ef96c97223 */ /* 0x000fe200000100c9 */
[-CC-:B------:R-:W-:Y:S01]  /*115c0*/  FFMA.FTZ R76, R83, R3.reuse, -R152.reuse ;  /* 0x00000003534c7223 */ /* 0x180fe20000010898 */
[-C--:B------:R-:W-:Y:S01]  /*115d0*/  FFMA.FTZ R83, R94, R3.reuse, -R152 ;  /* 0x000000035e537223 */ /* 0x080fe20000010898 */
[-C--:B------:R-:W-:Y:S01]  /*115e0*/  FFMA.FTZ R68, R77, R3.reuse, -R156 ;  /* 0x000000034d447223 */ /* 0x080fe2000001089c */
[----:B------:R-:W-:Y:S01]  /*115f0*/  FADD.FTZ R94, R199, R201 ;  /* 0x000000c9c75e7221 */ /* 0x000fe20000010000 */
[-CC-:B------:R-:W-:Y:S03]  /*11600*/  FFMA.FTZ R69, R78, R3.reuse, -R152.reuse ;  /* 0x000000034e457223 */ /* 0x180fe60000010898 */
[----:B------:R-:W1:Y:S01]  /*11610*/  MUFU.EX2 R185, R185 ;  /* 0x000000b900b97308 */ /* 0x000e620000000800 */
[-C--:B------:R-:W-:Y:S01]  /*11620*/  FFMA.FTZ R72, R79, R3.reuse, -R152 ;  /* 0x000000034f487223 */ /* 0x080fe20000010898 */
[-CC-:B------:R-:W-:Y:S01]  /*11630*/  FFMA.FTZ R70, R80, R3.reuse, -R156.reuse ;  /* 0x0000000350467223 */ /* 0x180fe2000001089c */
[-CC-:B------:R-:W-:Y:S01]  /*11640*/  FFMA.FTZ R71, R81, R3.reuse, -R156.reuse ;  /* 0x0000000351477223 */ /* 0x180fe2000001089c */
[-C--:B------:R-:W-:Y:S01]  /*11650*/  FFMA.FTZ R81, R97, R3.reuse, -R156 ;  /* 0x0000000361517223 */ /* 0x080fe2000001089c */
[-CC-:B------:R-:W-:Y:S01]  /*11660*/  FFMA.FTZ R73, R82, R3.reuse, -R152.reuse ;  /* 0x0000000352497223 */ /* 0x180fe20000010898 */
[-C--:B------:R-:W-:Y:S01]  /*11670*/  FFMA.FTZ R82, R95, R3.reuse, -R152 ;  /* 0x000000035f527223 */ /* 0x080fe20000010898 */
[-C--:B------:R-:W-:Y:S03]  /*11680*/  FFMA.FTZ R74, R85, R3.reuse, -R156 ;  /* 0x00000003554a7223 */ /* 0x080fe6000001089c */
[----:B------:R-:W2:Y:S01]  /*11690*/  MUFU.EX2 R190, R190 ;  /* 0x000000be00be7308 */ /* 0x000ea20000000800 */
[-CC-:B------:R-:W-:Y:S01]  /*116a0*/  FFMA.FTZ R85, R98, R3.reuse, -R152.reuse ;  /* 0x0000000362557223 */ /* 0x180fe20000010898 */
[-C--:B------:R-:W-:Y:S01]  /*116b0*/  FFMA.FTZ R77, R86, R3.reuse, -R152 ;  /* 0x00000003564d7223 */ /* 0x080fe20000010898 */
[-C--:B------:R-:W-:Y:S01]  /*116c0*/  FFMA.FTZ R86, R100, R3.reuse, -R156 ;  /* 0x0000000364567223 */ /* 0x080fe2000001089c */
[-C--:B------:R-:W-:Y:S01]  /*116d0*/  FFMA.FTZ R78, R87, R3.reuse, -R152 ;  /* 0x00000003574e7223 */ /* 0x080fe20000010898 */
[-C--:B------:R-:W-:Y:S01]  /*116e0*/  FFMA.FTZ R87, R101, R3.reuse, -R156 ;  /* 0x0000000365577223 */ /* 0x080fe2000001089c */
[-C--:B------:R-:W-:Y:S01]  /*116f0*/  FFMA.FTZ R79, R91, R3.reuse, -R152 ;  /* 0x000000035b4f7223 */ /* 0x080fe20000010898 */
[-CC-:B------:R-:W-:Y:S03]  /*11700*/  FFMA.FTZ R91, R104, R3.reuse, -R156.reuse ;  /* 0x00000003685b7223 */ /* 0x180fe6000001089c */
[----:B------:R-:W-:Y:S01]  /*11710*/  MUFU.EX2 R189, R189 ;  /* 0x000000bd00bd7308 */ /* 0x000fe20000000800 */
[-C--:B------:R-:W-:Y:S01]  /*11720*/  FFMA.FTZ R80, R93, R3.reuse, -R156 ;  /* 0x000000035d507223 */ /* 0x080fe2000001089c */
[-CC-:B------:R-:W-:Y:S01]  /*11730*/  FFMA.FTZ R93, R106, R3.reuse, -R152.reuse ;  /* 0x000000036a5d7223 */ /* 0x180fe20000010898 */
[-C--:B------:R-:W-:Y:S01]  /*11740*/  FFMA.FTZ R119, R119, R3.reuse, -R152 ;  /* 0x0000000377777223 */ /* 0x080fe20000010898 */
[----:B------:R-:W-:Y:S01]  /*11750*/  SHF.R.U32.HI R40, RZ, 0x1, R212 ;  /* 0x00000001ff287819 */ /* 0x000fe200000116d4 */
[----:B------:R-:W-:Y:S01]  /*11760*/  FFMA.FTZ R202, R151, R238, R202 ;  /* 0x000000ee97ca7223 */ /* 0x000fe200000100ca */
[----:B------:R-:W-:Y:S04]  /*11770*/  FFMA.FTZ R126, R126, R3, -R152 ;  /* 0x000000037e7e7223 */ /* 0x000fe80000010898 */
[----:B------:R-:W-:Y:S01]  /*11780*/  MUFU.EX2 R192, R192 ;  /* 0x000000c000c07308 */ /* 0x000fe20000000800 */
[----:B------:R-:W-:Y:S01]  /*11790*/  LOP3.LUT R5, R40, 0x8, RZ, 0xc0, !PT ;  /* 0x0000000828057812 */ /* 0x000fe200078ec0ff */
[----:B------:R-:W-:Y:S03]  /*117a0*/  FADD.FTZ R202, R195, R202 ;  /* 0x000000cac3ca7221 */ /* 0x000fe60000010000 */
[----:B------:R-:W-:Y:S01]  /*117b0*/  LOP3.LUT R4, R5, 0xc0, R216, 0xf8, !PT ;  /* 0x000000c005047812 */ /* 0x000fe200078ef8d8 */
[----:B------:R-:W-:Y:S01]  /*117c0*/  FMUL.FTZ R5, R151, R145 ;  /* 0x0000009197057220 */ /* 0x000fe20000410000 */
[----:B------:R-:W-:Y:S03]  /*117d0*/  LOP3.LUT R216, R216, 0x120, RZ, 0xc0, !PT ;  /* 0x00000120d8d87812 */ /* 0x000fe600078ec0ff */
[----:B------:R-:W3:Y:S01]  /*117e0*/  MUFU.EX2 R186, R186 ;  /* 0x000000ba00ba7308 */ /* 0x000ee20000000800 */
[----:B------:R-:W-:Y:S01]  /*117f0*/  FADD.FTZ R95, R193, R202 ;  /* 0x000000cac15f7221 */ /* 0x000fe20000010000 */
[----:B------:R-:W-:Y:S03]  /*11800*/  LOP3.LUT R4, R216, R4, R215, 0xf6, !PT ;  /* 0x00000004d8047212 */ /* 0x000fe600078ef6d7 */
[----:B------:R-:W-:Y:S01]  /*11810*/  FADD.FTZ R95, R196, R95 ;  /* 0x0000005fc45f7221 */ /* 0x000fe20000010000 */
[----:B------:R-:W-:Y:S04]  /*11820*/  LEA R42, R4, UR6, 0x1 ;  /* 0x00000006042a7c11 */ /* 0x000fe8000f8e08ff */
[----:B------:R-:W4:Y:S01]  /*11830*/  MUFU.EX2 R179, R179 ;  /* 0x000000b300b37308 */ /* 0x000f220000000800 */
[----:B------:R-:W-:Y:S01]  /*11840*/  FADD.FTZ R98, R194, R95 ;  /* 0x0000005fc2627221 */ /* 0x000fe20000010000 */
[----:B------:R-:W-:Y:S01]  /*11850*/  FFMA.FTZ R95, R108, R3, -R156 ;  /* 0x000000036c5f7223 */ /* 0x000fe2000001089c */
[C---:B------:R-:W-:Y:S01]  /*11860*/  IADD3 R4, PT, PT, R42.reuse, 0x5000, RZ ;  /* 0x000050002a047810 */ /* 0x040fe20007ffe0ff */
[----:B------:R-:W5:Y:S01]  /*11870*/  LDSM.16.MT88.4 R12, [R42+0x5000] ;  /* 0x005000002a0c783b */ /* 0x000f620000004200 */
[----:B------:R-:W-:Y:S01]  /*11880*/  IADD3 R41, PT, PT, R42, 0x5020, RZ ;  /* 0x000050202a297810 */ /* 0x000fe20007ffe0ff */
[----:B------:R-:W-:Y:S01]  /*11890*/  FADD.FTZ R98, R187, R98 ;  /* 0x00000062bb627221 */ /* 0x000fe20000010000 */
[----:B------:R-:W-:Y:S03]  /*118a0*/  @P0 IADD3 R41, PT, PT, R4, -0x20, RZ ;  /* 0xffffffe004290810 */ /* 0x000fe60007ffe0ff */
[----:B------:R-:W-:Y:S01]  /*118b0*/  MUFU.EX2 R188, R188 ;  /* 0x000000bc00bc7308 */ /* 0x000fe20000000800 */
[----:B------:R-:W-:Y:S01]  /*118c0*/  FMUL.FTZ R4, R151, R144 ;  /* 0x0000009097047220 */ /* 0x000fe20000410000 */
[----:B-1----:R-:W-:Y:S01]  /*118d0*/  FADD.FTZ R97, R185, R98 ;  /* 0x00000062b9617221 */ /* 0x002fe20000010000 */
[----:B------:R-:W-:Y:S01]  /*118e0*/  ISETP.GT.AND P0, PT, R232, R217, PT ;  /* 0x000000d9e800720c */ /* 0x000fe20003f04270 */
[----:B------:R-:W1:Y:S02]  /*118f0*/  LDSM.16.MT88.4 R24, [R41] ;  /* 0x000000002918783b */ /* 0x000e640000004200 */
[----:B--2---:R-:W-:Y:S04]  /*11900*/  FADD.FTZ R97, R190, R97 ;  /* 0x00000061be617221 */ /* 0x004fe80000010000 */
[----:B------:R-:W2:Y:S01]  /*11910*/  MUFU.EX2 R183, R183 ;  /* 0x000000b700b77308 */ /* 0x000ea20000000800 */
[----:B---3--:R-:W-:Y:S01]  /*11920*/  FADD.FTZ R100, R186, R97 ;  /* 0x00000061ba647221 */ /* 0x008fe20000010000 */
[----:B------:R-:W-:Y:S01]  /*11930*/  FFMA.FTZ R97, R110, R3, -R152 ;  /* 0x000000036e617223 */ /* 0x000fe20000010898 */
[----:B------:R-:W3:Y:S02]  /*11940*/  LDSM.16.MT88.4 R28, [R42+0x5400] ;  /* 0x005400002a1c783b */ /* 0x000ee40000004200 */
[----:B----4-:R-:W-:Y:S05]  /*11950*/  FADD.FTZ R100, R179, R100 ;  /* 0x00000064b3647221 */ /* 0x010fea0000010000 */
[----:B------:R-:W-:Y:S01]  /*11960*/  MUFU.EX2 R177, R177 ;  /* 0x000000b100b17308 */ /* 0x000fe20000000800 */
[----:B------:R-:W4:Y:S09]  /*11970*/  LDSM.16.MT88.4 R32, [R41+0x400] ;  /* 0x000400002920783b */ /* 0x000f320000004200 */
[----:B------:R-:W2:Y:S01]  /*11980*/  MUFU.EX2 R180, R180 ;  /* 0x000000b400b47308 */ /* 0x000ea20000000800 */
        /* <DEDUP_REMOVED lines=13> */
[C---:B-1----:R-:W-:Y:S09]  /*11a60*/  HMMA.16816.F32.BF16 R12, R20.reuse, R24, R12 ;  /* 0x00000018140c723c */ /* 0x042ff2000004180c */
[----:B------:R-:W-:Y:S01]  /*11a70*/  MUFU.EX2 R182, R182 ;  /* 0x000000b600b67308 */ /* 0x000fe20000000800 */
[----:B------:R-:W-:Y:S01]  /*11a80*/  HMMA.16816.F32.BF16 R16, R20, R26, R16 ;  /* 0x0000001a1410723c */ /* 0x000fe20000041810 */
[----:B------:R-:W1:Y:S02]  /*11a90*/  LDSM.16.MT88.4 R24, [R42+0x5800] ;  /* 0x005800002a18783b */ /* 0x000e640000004200 */
[----:B------:R-:W-:Y:S02]  /*11aa0*/  F2FP.BF16.F32.PACK_AB R20, R187, R194 ;  /* 0x000000c2bb14723e */ /* 0x000fe400000010ff */
[----:B------:R-:W-:Y:S04]  /*11ab0*/  F2FP.BF16.F32.PACK_AB R21, R191, R198 ;  /* 0x000000c6bf15723e */ /* 0x000fe800000010ff */
[----:B------:R-:W1:Y:S01]  /*11ac0*/  MUFU.EX2 R175, R175 ;  /* 0x000000af00af7308 */ /* 0x000e620000000800 */
[----:B------:R-:W-:Y:S02]  /*11ad0*/  F2FP.BF16.F32.PACK_AB R22, R190, R185 ;  /* 0x000000b9be16723e */ /* 0x000fe400000010ff */
[----:B------:R-:W-:Y:S07]  /*11ae0*/  F2FP.BF16.F32.PACK_AB R23, R192, R189 ;  /* 0x000000bdc017723e */ /* 0x000fee00000010ff */
[----:B------:R-:W-:Y:S01]  /*11af0*/  MUFU.EX2 R169, R169 ;  /* 0x000000a900a97308 */ /* 0x000fe20000000800 */
[C---:B---3--:R-:W-:Y:S09]  /*11b00*/  HMMA.16816.F32.BF16 R4, R20.reuse, R28, R4 ;  /* 0x0000001c1404723c */ /* 0x048ff20000041804 */
[----:B------:R-:W3:Y:S01]  /*11b10*/  MUFU.EX2 R174, R174 ;  /* 0x000000ae00ae7308 */ /* 0x000ee20000000800 */
[C---:B------:R-:W-:Y:S01]  /*11b20*/  HMMA.16816.F32.BF16 R8, R20.reuse, R30, R8 ;  /* 0x0000001e1408723c */ /* 0x040fe20000041808 */
[----:B------:R-:W3:Y:S08]  /*11b30*/  LDSM.16.MT88.4 R28, [R41+0x800] ;  /* 0x00080000291c783b */ /* 0x000ef00000004200 */
[----:B------:R-:W-:Y:S01]  /*11b40*/  MUFU.EX2 R173, R173 ;  /* 0x000000ad00ad7308 */ /* 0x000fe20000000800 */
[C---:B----4-:R-:W-:Y:S09]  /*11b50*/  HMMA.16816.F32.BF16 R12, R20.reuse, R32, R12 ;  /* 0x00000020140c723c */ /* 0x050ff2000004180c */
[----:B------:R-:W4:Y:S01]  /*11b60*/  MUFU.EX2 R176, R176 ;  /* 0x000000b000b07308 */ /* 0x000f220000000800 */
[----:B------:R-:W-:Y:S01]  /*11b70*/  HMMA.16816.F32.BF16 R16, R20, R34, R16 ;  /* 0x000000221410723c */ /* 0x000fe20000041810 */
[----:B------:R-:W4:Y:S02]  /*11b80*/  LDSM.16.MT88.4 R32, [R42+0x5c00] ;  /* 0x005c00002a20783b */ /* 0x000f240000004200 */
[----:B------:R-:W-:Y:S02]  /*11b90*/  F2FP.BF16.F32.PACK_AB R20, R179, R186 ;  /* 0x000000bab314723e */ /* 0x000fe400000010ff */
[----:B--2---:R-:W-:Y:S04]  /*11ba0*/  F2FP.BF16.F32.PACK_AB R21, R183, R188 ;  /* 0x000000bcb715723e */ /* 0x004fe800000010ff */
[----:B------:R-:W-:Y:S01]  /*11bb0*/  MUFU.EX2 R170, R170 ;  /* 0x000000aa00aa7308 */ /* 0x000fe20000000800 */
[----:B------:R-:W-:Y:S02]  /*11bc0*/  F2FP.BF16.F32.PACK_AB R22, R180, R177 ;  /* 0x000000b1b416723e */ /* 0x000fe400000010ff */
[----:B-----5:R-:W-:Y:S07]  /*11bd0*/  F2FP.BF16.F32.PACK_AB R23, R184, R181 ;  /* 0x000000b5b817723e */ /* 0x020fee00000010ff */
[----:B------:R-:W2:Y:S01]  /*11be0*/  MUFU.EX2 R163, R163 ;  /* 0x000000a300a37308 */ /* 0x000ea20000000800 */
[C---:B-1----:R-:W-:Y:S09]  /*11bf0*/  HMMA.16816.F32.BF16 R4, R20.reuse, R24, R4 ;  /* 0x000000181404723c */ /* 0x042ff20000041804 */
[----:B------:R-:W-:Y:S01]  /*11c00*/  MUFU.EX2 R172, R172 ;  /* 0x000000ac00ac7308 */ /* 0x000fe20000000800 */
[C---:B------:R-:W-:Y:S01]  /*11c10*/  HMMA.16816.F32.BF16 R8, R20.reuse, R26, R8 ;  /* 0x0000001a1408723c */ /* 0x040fe20000041808 */
[----:B------:R-:W1:Y:S08]  /*11c20*/  LDSM.16.MT88.4 R24, [R41+0xc00] ;  /* 0x000c00002918783b */ /* 0x000e700000004200 */
[----:B------:R-:W5:Y:S01]  /*11c30*/  MUFU.EX2 R167, R167 ;  /* 0x000000a700a77308 */ /* 0x000f620000000800 */
[C---:B---3--:R-:W-:Y:S09]  /*11c40*/  HMMA.16816.F32.BF16 R12, R20.reuse, R28, R12 ;  /* 0x0000001c140c723c */ /* 0x048ff2000004180c */
[----:B------:R-:W-:Y:S01]  /*11c50*/  MUFU.EX2 R161, R161 ;  /* 0x000000a100a17308 */ /* 0x000fe20000000800 */
[----:B------:R-:W-:Y:S01]  /*11c60*/  HMMA.16816.F32.BF16 R16, R20, R30, R16 ;  /* 0x0000001e1410723c */ /* 0x000fe20000041810 */
[----:B------:R-:W3:Y:S02]  /*11c70*/  LDSM.16.MT88.4 R28, [R42+0x6000] ;  /* 0x006000002a1c783b */ /* 0x000ee40000004200 */
[----:B------:R-:W-:Y:S02]  /*11c80*/  F2FP.BF16.F32.PACK_AB R20, R171, R178 ;  /* 0x000000b2ab14723e */ /* 0x000fe400000010ff */
[----:B------:R-:W-:Y:S04]  /*11c90*/  F2FP.BF16.F32.PACK_AB R21, R175, R182 ;  /* 0x000000b6af15723e */ /* 0x000fe800000010ff */
[----:B------:R-:W5:Y:S01]  /*11ca0*/  MUFU.EX2 R164, R164 ;  /* 0x000000a400a47308 */ /* 0x000f620000000800 */
[----:B------:R-:W-:Y:S02]  /*11cb0*/  F2FP.BF16.F32.PACK_AB R22, R174, R169 ;  /* 0x000000a9ae16723e */ /* 0x000fe400000010ff */
[----:B----4-:R-:W-:Y:S07]  /*11cc0*/  F2FP.BF16.F32.PACK_AB R23, R176, R173 ;  /* 0x000000adb017723e */ /* 0x010fee00000010ff */
[----:B------:R-:W-:Y:S01]  /*11cd0*/  MUFU.EX2 R165, R165 ;  /* 0x000000a500a57308 */ /* 0x000fe20000000800 */
[C---:B------:R-:W-:Y:S09]  /*11ce0*/  HMMA.16816.F32.BF16 R4, R20.reuse, R32, R4 ;  /* 0x000000201404723c */ /* 0x040ff20000041804 */
[----:B------:R-:W4:Y:S01]  /*11cf0*/  MUFU.EX2 R168, R168 ;  /* 0x000000a800a87308 */ /* 0x000f220000000800 */
[C---:B------:R-:W-:Y:S01]  /*11d00*/  HMMA.16816.F32.BF16 R8, R20.reuse, R34, R8 ;  /* 0x000000221408723c */ /* 0x040fe20000041808 */
[----:B------:R-:W-:Y:S08]  /*11d10*/  LDSM.16.MT88.4 R32, [R42+0x6800] ;  /* 0x006800002a20783b */ /* 0x000ff00000004200 */
[----:B------:R-:W-:Y:S01]  /*11d20*/  MUFU.EX2 R162, R162 ;  /* 0x000000a200a27308 */ /* 0x000fe20000000800 */
[C---:B-1----:R-:W-:Y:S09]  /*11d30*/  HMMA.16816.F32.BF16 R12, R20.reuse, R24, R12 ;  /* 0x00000018140c723c */ /* 0x042ff2000004180c */
[----:B------:R-:W1:Y:S01]  /*11d40*/  MUFU.EX2 R155, R155 ;  /* 0x0000009b009b7308 */ /* 0x000e620000000800 */
[----:B------:R-:W-:Y:S01]  /*11d50*/  HMMA.16816.F32.BF16 R16, R20, R26, R16 ;  /* 0x0000001a1410723c */ /* 0x000fe20000041810 */
[----:B------:R-:W1:Y:S02]  /*11d60*/  LDSM.16.MT88.4 R24, [R42+0x6400] ;  /* 0x006400002a18783b */ /* 0x000e640000004200 */
[----:B--2---:R-:W-:Y:S02]  /*11d70*/  F2FP.BF16.F32.PACK_AB R20, R163, R170 ;  /* 0x000000aaa314723e */ /* 0x004fe400000010ff */
[----:B-----5:R-:W-:Y:S04]  /*11d80*/  F2FP.BF16.F32.PACK_AB R21, R167, R172 ;  /* 0x000000aca715723e */ /* 0x020fe800000010ff */
[----:B------:R-:W-:Y:S01]  /*11d90*/  MUFU.EX2 R166, R166 ;  /* 0x000000a600a67308 */ /* 0x000fe20000000800 */
[----:B------:R-:W-:Y:S02]  /*11da0*/  F2FP.BF16.F32.PACK_AB R22, R164, R161 ;  /* 0x000000a1a416723e */ /* 0x000fe400000010ff */
[----:B----4-:R-:W-:Y:S07]  /*11db0*/  F2FP.BF16.F32.PACK_AB R23, R168, R165 ;  /* 0x000000a5a817723e */ /* 0x010fee00000010ff */
[----:B------:R-:W2:Y:S01]  /*11dc0*/  MUFU.EX2 R159, R159 ;  /* 0x0000009f009f7308 */ /* 0x000ea20000000800 */
[C---:B---3--:R-:W-:Y:S09]  /*11dd0*/  HMMA.16816.F32.BF16 R4, R20.reuse, R28, R4 ;  /* 0x0000001c1404723c */ /* 0x048ff20000041804 */
[----:B------:R-:W-:Y:S01]  /*11de0*/  MUFU.EX2 R153, R153 ;  /* 0x0000009900997308 */ /* 0x000fe20000000800 */
[C---:B------:R-:W-:Y:S01]  /*11df0*/  HMMA.16816.F32.BF16 R8, R20.reuse, R30, R8 ;  /* 0x0000001e1408723c */ /* 0x040fe20000041808 */
[----:B------:R-:W3:Y:S08]  /*11e00*/  LDSM.16.MT88.4 R28, [R41+0x1400] ;  /* 0x00140000291c783b */ /* 0x000ef00000004200 */
[----:B------:R-:W4:Y:S01]  /*11e10*/  MUFU.EX2 R158, R158 ;  /* 0x0000009e009e7308 */ /* 0x000f220000000800 */
[C---:B------:R-:W-:Y:S03]  /*11e20*/  HMMA.16816.F32.BF16 R12, R20.reuse, R36, R12 ;  /* 0x00000024140c723c */ /* 0x040fe6000004180c */
[-CC-:B------:R-:W-:Y:S01]  /*11e30*/  FFMA.FTZ R36, R88, R3.reuse, -R156.reuse ;  /* 0x0000000358247223 */ /* 0x180fe2000001089c */
[-C--:B------:R-:W-:Y:S01]  /*11e40*/  FFMA.FTZ R37, R89, R3.reuse, -R156 ;  /* 0x0000000359257223 */ /* 0x080fe2000001089c */
[-C--:B------:R-:W-:Y:S04]  /*11e50*/  FFMA.FTZ R88, R99, R3.reuse, -R152 ;  /* 0x0000000363587223 */ /* 0x080fe80000010898 */
[----:B------:R-:W-:Y:S01]  /*11e60*/  MUFU.EX2 R157, R157 ;  /* 0x0000009d009d7308 */ /* 0x000fe20000000800 */
[----:B------:R-:W-:Y:S01]  /*11e70*/  FADD.FTZ R99, R177, R100 ;  /* 0x00000064b1637221 */ /* 0x000fe20000010000 */
[----:B------:R-:W-:Y:S03]  /*11e80*/  HMMA.16816.F32.BF16 R16, R20, R38, R16 ;  /* 0x000000261410723c */ /* 0x000fe60000041810 */
[----:B-1----:R-:W-:Y:S01]  /*11e90*/  F2FP.BF16.F32.PACK_AB R20, R155, R162 ;  /* 0x000000a29b14723e */ /* 0x002fe200000010ff */
[--C-:B------:R-:W-:Y:S01]  /*11ea0*/  FFMA.FTZ R38, R90, R3, -R152.reuse ;  /* 0x000000035a267223 */ /* 0x100fe20000010898 */
[----:B--2---:R-:W-:Y:S03]  /*11eb0*/  F2FP.BF16.F32.PACK_AB R21, R159, R166 ;  /* 0x000000a69f15723e */ /* 0x004fe600000010ff */
[----:B------:R-:W1:Y:S01]  /*11ec0*/  MUFU.EX2 R160, R160 ;  /* 0x000000a000a07308 */ /* 0x000e620000000800 */
[----:B----4-:R-:W-:Y:S01]  /*11ed0*/  F2FP.BF16.F32.PACK_AB R22, R158, R153 ;  /* 0x000000999e16723e */ /* 0x010fe200000010ff */
        /* <DEDUP_REMOVED lines=10> */
[----:B------:R-:W2:Y:S01]  /*11f80*/  MUFU.EX2 R43, R43 ;  /* 0x0000002b002b7308 */ /* 0x000ea20000000800 */
        /* <DEDUP_REMOVED lines=26> */
[----:B---3--:R-:W-:Y:S01]  /*12130*/  F2FP.BF16.F32.PACK_AB R22, R50, R47 ;  /* 0x0000002f3216723e */ /* 0x008fe200000010ff */
        /* <DEDUP_REMOVED lines=288> */
.L_x_1399:
[----:B------:R1:W5:Y:S01]  /*13340*/  LD.E R5, desc[UR4][R148.64+0xd8] ;  /* 0x0000d80494057980 */ /* 0x000362000c101900 */
[----:B------:R-:W-:Y:S01]  /*13350*/  UMOV UR7, 0xffffffff ;  /* 0xffffffff00077882 */ /* 0x000fe20000000000 */
[----:B------:R-:W2:Y:S02]  /*13360*/  S2R R3, SR_TID.X ;  /* 0x0000000000037919 */ /* 0x000ea40000002100 */
[----:B--2---:R-:W-:Y:S01]  /*13370*/  SHF.R.U32.HI R3, RZ, 0x2, R3 ;  /* 0x00000002ff037819 */ /* 0x004fe20000011603 */
[----:B-1----:R-:W-:Y:S05]  /*13380*/  BRA.DIV UR7, `(.L_x_1407) ;  /* 0x0000000607e47947 */ /* 0x002fea000b800000 */
[----:B------:R-:W1:Y:S04]  /*13390*/  SHFL.BFLY PT, R9, R238, 0x2, 0x1f ;  /* 0x0c401f00ee097f89 */ /* 0x000e6800000e0000 */
[----:B------:R-:W2:Y:S01]  /*133a0*/  SHFL.BFLY PT, R11, R239, 0x2, 0x1f ;  /* 0x0c401f00ef0b7f89 */ /* 0x000ea200000e0000 */
[----:B-1----:R-:W-:Y:S01]  /*133b0*/  FADD.FTZ R9, R9, R238 ;  /* 0x000000ee09097221 */ /* 0x002fe20000010000 */
[----:B--2---:R-:W-:-:S04]  /*133c0*/  FADD.FTZ R10, R11, R239 ;  /* 0x000000ef0b0a7221 */ /* 0x004fc80000010000 */
[----:B------:R-:W1:Y:S04]  /*133d0*/  SHFL.BFLY PT, R6, R9, 0x1, 0x1f ;  /* 0x0c201f0009067f89 */ /* 0x000e6800000e0000 */
[----:B------:R2:W3:Y:S01]  /*133e0*/  SHFL.BFLY PT, R11, R10, 0x1, 0x1f ;  /* 0x0c201f000a0b7f89 */ /* 0x0004e200000e0000 */
[----:B-1----:R-:W-:-:S07]  /*133f0*/  FADD.FTZ R6, R9, R6 ;  /* 0x0000000609067221 */ /* 0x002fce0000010000 */
.L_x_1414:
[----:B---3--:R-:W-:Y:S01]  /*13400*/  FADD.FTZ R4, R10, R11 ;  /* 0x0000000b0a047221 */ /* 0x008fe20000010000 */
[----:B------:R-:W-:Y:S01]  /*13410*/  SHF.L.U32 R7, R212, 0x1, RZ ;  /* 0x00000001d4077819 */ /* 0x000fe200000006ff */
[----:B------:R-:W1:Y:S01]  /*13420*/  MUFU.RCP R9, R6 ;  /* 0x0000000600097308 */ /* 0x000e620000001000 */
[----:B------:R-:W-:Y:S05]  /*13430*/  WARPSYNC.ALL ;  /* 0x0000000000007948 */ /* 0x000fea0003800000 */
[----:B------:R-:W-:Y:S01]  /*13440*/  LOP3.LUT R7, R7, 0x6, RZ, 0xc0, !PT ;  /* 0x0000000607077812 */ /* 0x000fe200078ec0ff */
[----:B------:R-:W-:Y:S01]  /*13450*/  BAR.SYNC.DEFER_BLOCKING 0x0 ;  /* 0x0000000000007b1d */ /* 0x000fe20000010000 */
[----:B------:R-:W-:-:S02]  /*13460*/  FSETP.NE.FTZ.AND P0, PT, R4, RZ, PT ;  /* 0x000000ff0400720b */ /* 0x000fc40003f15000 */
[----:B------:R-:W-:Y:S02]  /*13470*/  LOP3.LUT R214, R7, 0x3e00, R214, 0xf8, !PT ;  /* 0x00003e0007d67812 */ /* 0x000fe400078ef8d6 */
[----:B------:R-:W-:Y:S01]  /*13480*/  SHF.L.U32 R7, R212, 0x3, RZ ;  /* 0x00000003d4077819 */ /* 0x000fe200000006ff */
[----:B------:R-:W3:Y:S01]  /*13490*/  MUFU.RCP R8, R4 ;  /* 0x0000000400087308 */ /* 0x000ee20000001000 */
[----:B------:R-:W-:Y:S02]  /*134a0*/  FSETP.NE.FTZ.AND P1, PT, R6, RZ, PT ;  /* 0x000000ff0600720b */ /* 0x000fe40003f35000 */
[----:B------:R-:W-:Y:S02]  /*134b0*/  LOP3.LUT R11, R7, 0xc0, RZ, 0xc0, !PT ;  /* 0x000000c0070b7812 */ /* 0x000fe400078ec0ff */
[----:B-1----:R-:W-:Y:S02]  /*134c0*/  FSEL R9, R9, 1, P1 ;  /* 0x3f80000009097808 */ /* 0x002fe40000800000 */
[----:B--2---:R-:W-:-:S02]  /*134d0*/  LOP3.LUT R10, R11, 0x18, R212, 0xf8, !PT ;  /* 0x000000180b0a7812 */ /* 0x004fc400078ef8d4 */
[----:B------:R-:W-:Y:S01]  /*134e0*/  LOP3.LUT R11, R214, 0x20, R7, 0xf8, !PT ;  /* 0x00000020d60b7812 */ /* 0x000fe200078ef807 */
[C---:B------:R-:W-:Y:S01]  /*134f0*/  FMUL.FTZ R144, R9.reuse, R144 ;  /* 0x0000009009907220 */ /* 0x040fe20000410000 */
[C---:B------:R-:W-:Y:S01]  /*13500*/  FMUL.FTZ R145, R9.reuse, R145 ;  /* 0x0000009109917220 */ /* 0x040fe20000410000 */
[----:B------:R-:W-:Y:S01]  /*13510*/  FMUL.FTZ R140, R9, R140 ;  /* 0x0000008c098c7220 */ /* 0x000fe20000410000 */
[----:B------:R-:W-:Y:S01]  /*13520*/  LOP3.LUT R10, R11, R10, RZ, 0xfc, !PT ;  /* 0x0000000a0b0a7212 */ /* 0x000fe200078efcff */
[C---:B------:R-:W-:Y:S01]  /*13530*/  FMUL.FTZ R141, R9.reuse, R141 ;  /* 0x0000008d098d7220 */ /* 0x040fe20000410000 */
[C---:B------:R-:W-:Y:S01]  /*13540*/  FMUL.FTZ R136, R9.reuse, R136 ;  /* 0x0000008809887220 */ /* 0x040fe20000410000 */
[C---:B------:R-:W-:Y:S01]  /*13550*/  FMUL.FTZ R137, R9.reuse, R137 ;  /* 0x0000008909897220 */ /* 0x040fe20000410000 */
[----:B---3--:R-:W-:Y:S01]  /*13560*/  FSEL R8, R8, 1, P0 ;  /* 0x3f80000008087808 */ /* 0x008fe20000000000 */
[C---:B------:R-:W-:Y:S01]  /*13570*/  FMUL.FTZ R132, R9.reuse, R132 ;  /* 0x0000008409847220 */ /* 0x040fe20000410000 */
[----:B------:R-:W-:Y:S01]  /*13580*/  LEA R10, R10, UR6, 0x2 ;  /* 0x000000060a0a7c11 */ /* 0x000fe2000f8e10ff */
[----:B------:R-:W-:-:S02]  /*13590*/  FMUL.FTZ R133, R9, R133 ;  /* 0x0000008509857220 */ /* 0x000fc40000410000 */
        /* <DEDUP_REMOVED lines=8> */
[C---:B------:R-:W-:Y:S01]  /*13620*/  LOP3.LUT R8, R7.reuse, 0x40, RZ, 0xc0, !PT ;  /* 0x0000004007087812 */ /* 0x040fe200078ec0ff */
[----:B------:R-:W-:Y:S01]  /*13630*/  STS.64 [R10], R144 ;  /* 0x000000900a007388 */ /* 0x000fe20000000a00 */
[----:B------:R-:W-:-:S02]  /*13640*/  LOP3.LUT R7, R7, 0x80, RZ, 0xc0, !PT ;  /* 0x0000008007077812 */ /* 0x000fc400078ec0ff */
[C---:B------:R-:W-:Y:S01]  /*13650*/  IADD3 R11, PT, PT, R10.reuse, -R8, RZ ;  /* 0x800000080a0b7210 */ /* 0x040fe20007ffe0ff */
[----:B------:R1:W-:Y:S01]  /*13660*/  STS.64 [R10+0x400], R146 ;  /* 0x000400920a007388 */ /* 0x0003e20000000a00 */
[----:B------:R-:W-:-:S03]  /*13670*/  IADD3 R7, PT, PT, R10, -R7, RZ ;  /* 0x800000070a077210 */ /* 0x000fc60007ffe0ff */
[----:B------:R-:W-:Y:S01]  /*13680*/  STS.64 [R11+0x20], R140 ;  /* 0x0000208c0b007388 */ /* 0x000fe20000000a00 */
[----:B------:R-:W-:-:S03]  /*13690*/  IADD3 R12, PT, PT, -R8, R7, RZ ;  /* 0x00000007080c7210 */ /* 0x000fc60007ffe1ff */
[----:B------:R2:W-:Y:S04]  /*136a0*/  STS.64 [R11+0x420], R142 ;  /* 0x0004208e0b007388 */ /* 0x0005e80000000a00 */
[----:B------:R-:W-:Y:S04]  /*136b0*/  STS.64 [R7+0x40], R136 ;  /* 0x0000408807007388 */ /* 0x000fe80000000a00 */
[----:B------:R3:W-:Y:S04]  /*136c0*/  STS.64 [R7+0x440], R138 ;  /* 0x0004408a07007388 */ /* 0x0007e80000000a00 */
[----:B------:R4:W-:Y:S04]  /*136d0*/  STS.64 [R12+0x60], R132 ;  /* 0x000060840c007388 */ /* 0x0009e80000000a00 */
[----:B------:R4:W-:Y:S04]  /*136e0*/  STS.64 [R12+0x460], R134 ;  /* 0x000460860c007388 */ /* 0x0009e80000000a00 */
[----:B------:R-:W4:Y:S04]  /*136f0*/  LD.E.64 R8, desc[UR4][R148.64+0xb0] ;  /* 0x0000b00494087980 */ /* 0x000f28000c101b00 */
[----:B------:R-:W4:Y:S01]  /*13700*/  LD.E R13, desc[UR4][R148.64+0x60] ;  /* 0x00006004940d7980 */ /* 0x000f22000c101900 */
[----:B------:R-:W3:Y:S01]  /*13710*/  @P0 MUFU.LG2 R4, R4 ;  /* 0x0000000400040308 */ /* 0x000ee20000000c00 */
[----:B------:R-:W-:-:S02]  /*13720*/  LOP3.LUT R15, R154, 0xd8, RZ, 0xc0, !PT ;  /* 0x000000d89a0f7812 */ /* 0x000fc400078ec0ff */
[----:B------:R4:W5:Y:S01]  /*13730*/  LD.E R22, desc[UR4][R148.64+0xcc] ;  /* 0x0000cc0494167980 */ /* 0x000962000c101900 */
[----:B-1----:R-:W-:Y:S02]  /*13740*/  LOP3.LUT R10, R40, 0x30, RZ, 0xc0, !PT ;  /* 0x00000030280a7812 */ /* 0x002fe400078ec0ff */
[----:B--2---:R-:W-:Y:S01]  /*13750*/  LOP3.LUT R11, R15, 0x18, R40, 0x78, !PT ;  /* 0x000000180f0b7812 */ /* 0x004fe200078e7828 */
[----:B------:R1:W5:Y:S01]  /*13760*/  LD.E.64 R28, desc[UR4][R148.64+0x78] ;  /* 0x00007804941c7980 */ /* 0x000362000c101b00 */
[----:B------:R-:W2:Y:S01]  /*13770*/  @P1 MUFU.LG2 R6, R6 ;  /* 0x0000000600061308 */ /* 0x000ea20000000c00 */
[----:B------:R-:W-:Y:S02]  /*13780*/  LOP3.LUT R3, R10, 0x7, R3, 0xf8, !PT ;  /* 0x000000070a037812 */ /* 0x000fe400078ef803 */
[----:B------:R1:W5:Y:S01]  /*13790*/  LD.E.64 R26, desc[UR4][R148.64+0xa8] ;  /* 0x0000a804941a7980 */ /* 0x000362000c101b00 */
[----:B------:R-:W-:Y:S02]  /*137a0*/  LOP3.LUT R11, R11, 0xf24, R154, 0xf8, !PT ;  /* 0x00000f240b0b7812 */ /* 0x000fe400078ef89a */
[----:B------:R-:W-:-:S02]  /*137b0*/  MOV R20, 0xff800000 ;  /* 0xff80000000147802 */ /* 0x000fc40000000f00 */
[----:B------:R-:W-:Y:S01]  /*137c0*/  MOV R21, 0xff800000 ;  /* 0xff80000000157802 */ /* 0x000fe20000000f00 */
[----:B---3--:R-:W-:-:S04]  /*137d0*/  @P0 FMUL.FTZ R7, R4, 0.69314718246459960938 ;  /* 0x3f31721804070820 */ /* 0x008fc80000410000 */
[----:B-----5:R-:W-:Y:S01]  /*137e0*/  @P0 FFMA.FTZ R20, R5, R0, R7 ;  /* 0x0000000005140223 */ /* 0x020fe20000010007 */
[----:B------:R-:W-:Y:S01]  /*137f0*/  LEA R0, R11, UR6, 0x2 ;  /* 0x000000060b007c11 */ /* 0x000fe2000f8e10ff */
[----:B------:R-:W-:Y:S01]  /*13800*/  BAR.SYNC.DEFER_BLOCKING 0x0 ;  /* 0x0000000000007b1d */ /* 0x000fe20000010000 */
[----:B------:R-:W-:Y:S01]  /*13810*/  LOP3.LUT P0, RZ, R212, 0x3, RZ, 0xc0, !PT ;  /* 0x00000003d4ff7812 */ /* 0x000fe2000780c0ff */
[----:B--2---:R-:W-:-:S04]  /*13820*/  @P1 FMUL.FTZ R10, R6, 0.69314718246459960938 ;  /* 0x3f317218060a1820 */ /* 0x004fc80000410000 */
[----:B------:R-:W-:Y:S01]  /*13830*/  @P1 FFMA.FTZ R21, R5, R2, R10 ;  /* 0x0000000205151223 */ /* 0x000fe2000001000a */
[----:B------:R1:W2:Y:S04]  /*13840*/  LDS.128 R16, [R0] ;  /* 0x0000000000107984 */ /* 0x0002a80000000c00 */
[----:B------:R1:W3:Y:S01]  /*13850*/  LDS.128 R4, [R0+0x1800] ;  /* 0x0018000000047984 */ /* 0x0002e20000000c00 */
[----:B------:R-:W-:Y:S01]  /*13860*/  BSSY.RECONVERGENT B0, `(.L_x_1408) ;  /* 0x0000011000007945 */ /* 0x000fe20003800200 */
[----:B----4-:R-:W-:-:S04]  /*13870*/  IMAD R8, R8, UR8, R233 ;  /* 0x0000000808087c24 */ /* 0x010fc8000f8e02e9 */
[----:B------:R-:W-:Y:S02]  /*13880*/  IMAD R8, R8, R13, R230 ;  /* 0x0000000d08087224 */ /* 0x000fe400078e02e6 */
[----:B------:R1:W4:Y:S02]  /*13890*/  LDS.128 R12, [R0+0x800] ;  /* 0x00080000000c7984 */ /* 0x0003240000000c00 */
[----:B------:R-:W-:Y:S02]  /*138a0*/  IMAD R24, R9, R8, R228 ;  /* 0x0000000809187224 */ /* 0x000fe400078e02e4 */
[----:B------:R1:W1:Y:S01]  /*138b0*/  LDS.128 R8, [R0+0x1000] ;  /* 0x0010000000087984 */ /* 0x0002620000000c00 */
[----:B--23--:R-:W-:Y:S05]  /*138c0*/  @P0 BRA `(.L_x_1409) ;  /* 0x0000000000280947 */ /* 0x00cfea0003800000 */
[----:B-1----:R-:W-:Y:S01]  /*138d0*/  IMAD.IADD R0, R231, 0x1, -R228 ;  /* 0x00000001e7007824 */ /* 0x002fe200078e0ae4 */
[----:B------:R-:W-:Y:S01]  /*138e0*/  IADD3 R2, P0, PT, R24, R3, RZ ;  /* 0x0000000318027210 */ /* 0x000fe20007f1e0ff */
[----:B------:R-:W-:-:S03]  /*138f0*/  VIADD R23, R3, 0x8 ;  /* 0x0000000803177836 */ /* 0x000fc60000000000 */
[-C--:B------:R-:W-:Y:S02]  /*13900*/  ISETP.GE.AND P2, PT, R3, R0.reuse, PT ;  /* 0x000000000300720c */ /* 0x080fe40003f46270 */
[----:B------:R-:W-:Y:S02]  /*13910*/  ISETP.GE.AND P1, PT, R23, R0, PT ;  /* 0x000000001700720c */ /* 0x000fe40003f26270 */
[----:B------:R-:W-:Y:S02]  /*13920*/  LEA.HI.X.SX32 R3, R24, RZ, 0x1, P0 ;  /* 0x000000ff18037211 */ /* 0x000fe400000f0eff */
[----:B------:R-:W-:-:S04]  /*13930*/  LEA R26, P0, R2, R26, 0x2 ;  /* 0x0000001a021a7211 */ /* 0x000fc800078010ff */
[----:B------:R-:W-:-:S05]  /*13940*/  LEA.HI.X R27, R2, R27, R3, 0x2, P0 ;  /* 0x0000001b021b7211 */ /* 0x000fca00000f1403 */
[----:B------:R2:W-:Y:S04]  /*13950*/  @!P2 ST.E desc[UR4][R26.64], R21 ;  /* 0x000000151a00a985 */ /* 0x0005e8000c101904 */
[----:B------:R2:W-:Y:S02]  /*13960*/  @!P1 ST.E desc[UR4][R26.64+0x20], R20 ;  /* 0x000020141a009985 */ /* 0x0005e4000c101904 */
.L_x_1409:
[----:B------:R-:W-:Y:S05]  /*13970*/  BSYNC.RECONVERGENT B0 ;  /* 0x0000000000007941 */ /* 0x000fea0003800200 */
.L_x_1408:
[----:B-1----:R-:W3:Y:S01]  /*13980*/  LD.E R148, desc[UR4][R148.64+0xc0] ;  /* 0x0000c00494947980 */ /* 0x002ee2000c101900 */
[----:B------:R-:W-:Y:S01]  /*13990*/  LOP3.LUT R3, R154, 0x1c, RZ, 0xc0, !PT ;  /* 0x0000001c9a037812 */ /* 0x000fe200078ec0ff */
[----:B------:R-:W-:Y:S01]  /*139a0*/  IMAD.IADD R228, R231, 0x1, -R228 ;  /* 0x00000001e7e47824 */ /* 0x000fe200078e0ae4 */
[----:B--2---:R-:W-:Y:S01]  /*139b0*/  SHF.R.U32.HI R21, RZ, 0x3, R212 ;  /* 0x00000003ff157819 */ /* 0x004fe200000116d4 */
[----:B------:R-:W-:Y:S01]  /*139c0*/  IMAD R22, R24, R22, RZ ;  /* 0x0000001618167224 */ /* 0x000fe200078e02ff */
[----:B------:R-:W-:Y:S01]  /*139d0*/  LOP3.LUT R23, R3, 0xfe0, R154, 0xf8, !PT ;  /* 0x00000fe003177812 */ /* 0x000fe200078ef89a */
[----:B------:R-:W-:Y:S02]  /*139e0*/  IMAD.MOV.U32 R227, RZ, RZ, 0x0 ;  /* 0x00000000ffe37424 */ /* 0x000fe400078e00ff */
[----:B------:R-:W-:Y:S01]  /*139f0*/  VIADD R25, R21, 0x10 ;  /* 0x0000001015197836 */ /* 0x000fe20000000000 */
[----:B------:R-:W-:-:S04]  /*13a00*/  IADD3 R23, P1, PT, R22, R23, RZ ;  /* 0x0000001716177210 */ /* 0x000fc80007f3e0ff */
[----:B------:R-:W-:Y:S02]  /*13a10*/  LEA.HI.X.SX32 R22, R22, RZ, 0x1, P1 ;  /* 0x000000ff16167211 */ /* 0x000fe400008f0eff */
[----:B------:R-:W-:Y:S02]  /*13a20*/  LEA R2, P1, R23, R28, 0x2 ;  /* 0x0000001c17027211 */ /* 0x000fe400078210ff */
[----:B---3--:R-:W-:Y:S01]  /*13a30*/  ISETP.GE.AND P0, PT, R3, R148, PT ;  /* 0x000000940300720c */ /* 0x008fe20003f06270 */
[----:B------:R-:W-:-:S03]  /*13a40*/  VIADD R3, R21, 0x20 ;  /* 0x0000002015037836 */ /* 0x000fc60000000000 */
[CC--:B------:R-:W-:Y:S01]  /*13a50*/  ISETP.GE.OR P4, PT, R21.reuse, R228.reuse, P0 ;  /* 0x000000e41500720c */ /* 0x0c0fe20000786670 */
[----:B------:R-:W-:Y:S01]  /*13a60*/  VIADD R21, R21, 0x30 ;  /* 0x0000003015157836 */ /* 0x000fe20000000000 */
[-C--:B------:R-:W-:Y:S02]  /*13a70*/  ISETP.GE.OR P3, PT, R25, R228.reuse, P0 ;  /* 0x000000e41900720c */ /* 0x080fe40000766670 */
[-C--:B------:R-:W-:Y:S02]  /*13a80*/  ISETP.GE.OR P2, PT, R3, R228.reuse, P0 ;  /* 0x000000e40300720c */ /* 0x080fe40000746670 */
[----:B------:R-:W-:Y:S02]  /*13a90*/  ISETP.GE.OR P0, PT, R21, R228, P0 ;  /* 0x000000e41500720c */ /* 0x000fe40000706670 */
[----:B------:R-:W-:-:S05]  /*13aa0*/  LEA.HI.X R3, R23, R29, R22, 0x2, P1 ;  /* 0x0000001d17037211 */ /* 0x000fca00008f1416 */
[----:B------:R-:W-:Y:S04]  /*13ab0*/  @!P4 ST.E.128 desc[UR4][R2.64], R16 ;  /* 0x000000100200c985 */ /* 0x000fe8000c101d04 */
[----:B----4-:R-:W-:Y:S04]  /*13ac0*/  @!P3 ST.E.128 desc[UR4][R2.64+0x800], R12 ;  /* 0x0008000c0200b985 */ /* 0x010fe8000c101d04 */
[----:B------:R1:W-:Y:S02]  /*13ad0*/  @!P2 ST.E.128 desc[UR4][R2.64+0x1000], R8 ;  /* 0x001000080200a985 */ /* 0x0003e4000c101d04 */
[----:B-1----:R-:W-:Y:S05]  /*13ae0*/  @P0 RET.REL.NODEC R226 `(_ZN5flash24flash_fwd_splitkv_kernelI23Flash_fwd_kernel_traitsILi32ELi64ELi256ELi4ELb0ELb0EN7cutlass10bfloat16_tE19Flash_kernel_traitsILi32ELi64ELi256ELi4ES3_EELb0ELb0ELb0ELb0ELb0ELb0ELb1ELb1EEEvNS_16Flash_fwd_paramsE) ;  /* 0xfffffec4e2440950 */ /* 0x002fea0003c3ffff */
[----:B------:R-:W-:Y:S01]  /*13af0*/  MOV R227, 0x0 ;  /* 0x0000000000e37802 */ /* 0x000fe20000000f00 */
[----:B------:R1:W-:Y:S03]  /*13b00*/  ST.E.128 desc[UR4][R2.64+0x1800], R4 ;  /* 0x0018000402007985 */ /* 0x0003e6000c101d04 */
[----:B-1----:R-:W-:Y:S05]  /*13b10*/  RET.REL.NODEC R226 `(_ZN5flash24flash_fwd_splitkv_kernelI23Flash_fwd_kernel_traitsILi32ELi64ELi256ELi4ELb0ELb0EN7cutlass10bfloat16_tE19Flash_kernel_traitsILi32ELi64ELi256ELi4ES3_EELb0ELb0ELb0ELb0ELb0ELb0ELb1ELb1EEEvNS_16Flash_fwd_paramsE) ;  /* 0xfffffec4e2387950 */ /* 0x002fea0003c3ffff */
.L_x_1407:
[----:B------:R-:W-:Y:S01]  /*13b20*/  MOV R7, 0x2 ;  /* 0x0000000200077802 */ /* 0x000fe20000000f00 */
[----:B------:R-:W-:Y:S01]  /*13b30*/  IMAD.MOV.U32 R4, RZ, RZ, 0x1f ;  /* 0x0000001fff047424 */ /* 0x000fe200078e00ff */
[----:B------:R-:W-:-:S07]  /*13b40*/  MOV R8, 0xffffffff ;  /* 0xffffffff00087802 */ /* 0x000fce0000000f00 */
[----:B-----5:R-:W-:Y:S05]  /*13b50*/  WARPSYNC.COLLECTIVE R8, `(.L_x_1410) ;  /* 0x0000000008087348 */ /* 0x020fea0003c00000 */
[----:B------:R1:W2:Y:S02]  /*13b60*/  SHFL.BFLY P0, R11, R238, R7, R4 ;  /* 0x0c000007ee0b7389 */ /* 0x0002a40000000004 */
[----:B-12--5:R-:W-:Y:S05]  /*13b70*/  ENDCOLLECTIVE ;  /* 0x000000000000791b */ /* 0x026fea0003800000 */
.L_x_1410:
[----:B------:R-:W-:Y:S02]  /*13b80*/  IMAD.MOV.U32 R9, RZ, RZ, R11 ;  /* 0x000000ffff097224 */ /* 0x000fe400078e000b */
[----:B------:R-:W-:Y:S02]  /*13b90*/  IMAD.MOV.U32 R7, RZ, RZ, 0x1 ;  /* 0x00000001ff077424 */ /* 0x000fe400078e00ff */
[----:B------:R-:W-:-:S05]  /*13ba0*/  FADD.FTZ R9, R9, R238 ;  /* 0x000000ee09097221 */ /* 0x000fca0000010000 */
[----:B------:R-:W-:-:S07]  /*13bb0*/  MOV R238, R9 ;  /* 0x0000000900ee7202 */ /* 0x000fce0000000f00 */
[----:B------:R-:W-:Y:S05]  /*13bc0*/  WARPSYNC.COLLECTIVE R8, `(.L_x_1411) ;  /* 0x0000000008087348 */ /* 0x000fea0003c00000 */
[----:B------:R1:W2:Y:S02]  /*13bd0*/  SHFL.BFLY P0, R11, R238, R7, R4 ;  /* 0x0c000007ee0b7389 */ /* 0x0002a40000000004 */
[----:B-12---:R-:W-:Y:S05]  /*13be0*/  ENDCOLLECTIVE ;  /* 0x000000000000791b */ /* 0x006fea0003800000 */
.L_x_1411:
[----:B------:R-:W-:Y:S01]  /*13bf0*/  MOV R238, R239 ;  /* 0x000000ef00ee7202 */ /* 0x000fe20000000f00 */
[----:B------:R-:W-:Y:S01]  /*13c00*/  IMAD.MOV.U32 R7, RZ, RZ, 0x2 ;  /* 0x00000002ff077424 */ /* 0x000fe200078e00ff */
[----:B------:R-:W-:-:S07]  /*13c10*/  MOV R6, R11 ;  /* 0x0000000b00067202 */ /* 0x000fce0000000f00 */
[----:B------:R-:W-:Y:S05]  /*13c20*/  WARPSYNC.COLLECTIVE R8, `(.L_x_1412) ;  /* 0x0000000008087348 */ /* 0x000fea0003c00000 */
[----:B------:R1:W2:Y:S02]  /*13c30*/  SHFL.BFLY P0, R11, R238, R7, R4 ;  /* 0x0c000007ee0b7389 */ /* 0x0002a40000000004 */
[----:B-12---:R-:W-:Y:S05]  /*13c40*/  ENDCOLLECTIVE ;  /* 0x000000000000791b */ /* 0x006fea0003800000 */
.L_x_1412:
[----:B------:R-:W-:Y:S01]  /*13c50*/  FADD.FTZ R6, R9, R6 ;  /* 0x0000000609067221 */ /* 0x000fe20000010000 */
[----:B------:R-:W-:Y:S01]  /*13c60*/  FADD.FTZ R10, R11, R239 ;  /* 0x000000ef0b0a7221 */ /* 0x000fe20000010000 */
[----:B------:R-:W-:-:S04]  /*13c70*/  MOV R7, 0x1 ;  /* 0x0000000100077802 */ /* 0x000fc80000000f00 */
[----:B------:R-:W-:-:S07]  /*13c80*/  MOV R238, R10 ;  /* 0x0000000a00ee7202 */ /* 0x000fce0000000f00 */
[----:B------:R-:W-:Y:S05]  /*13c90*/  WARPSYNC.COLLECTIVE R8, `(.L_x_1413) ;  /* 0x0000000008087348 */ /* 0x000fea0003c00000 */
[----:B------:R1:W2:Y:S02]  /*13ca0*/  SHFL.BFLY P0, R11, R238, R7, R4 ;  /* 0x0c000007ee0b7389 */ /* 0x0002a40000000004 */
[----:B-12---:R-:W-:Y:S05]  /*13cb0*/  ENDCOLLECTIVE ;  /* 0x000000000000791b */ /* 0x006fea0003800000 */
.L_x_1413:
[----:B------:R-:W-:Y:S05]  /*13cc0*/  BRA `(.L_x_1414) ;  /* 0xfffffff400cc7947 */ /* 0x000fea000383ffff */
.L_x_1415:
        /* <DEDUP_REMOVED lines=11> */
.L_x_10232:


//--------------------- .text._ZN5flash24flash_fwd_splitkv_kernelI23Flash_fwd_kernel_traitsILi32ELi64ELi256ELi4ELb0ELb0EN7cutlass10bfloat16_tE19Flash_kernel_traitsILi32ELi64ELi256ELi4ES3_EELb0ELb0ELb0ELb0ELb0ELb1ELb1ELb1EEEvNS_16Flash_fwd_paramsE --------------------------
	.section	.text._ZN5flash24flash_fwd_splitkv_kernelI23Flash_fwd_kernel_traitsILi32ELi64ELi256ELi4ELb0ELb0EN7cutlass10bfloat16_tE19Flash_kernel_traitsILi32ELi64ELi256ELi4ES3_EELb0ELb0ELb0ELb0ELb0ELb1ELb1ELb1EEEvNS_16Flash_fwd_paramsE,"ax",@progbits
	.align	128
        .global         _ZN5flash24flash_fwd_splitkv_kernelI23Flash_fwd_kernel_traitsILi32ELi64ELi256ELi4ELb0ELb0EN7cutlass10bfloat16_tE19Flash_kernel_traitsILi32ELi64ELi256ELi4ES3_EELb0ELb0ELb0ELb0ELb0ELb1ELb1ELb1EEEvNS_16Flash_fwd_paramsE
        .type           _ZN5flash24flash_fwd_splitkv_kernelI23Flash_fwd_kernel_traitsILi32ELi64ELi256ELi4ELb0ELb0EN7cutlass10bfloat16_tE19Flash_kernel_traitsILi32ELi64ELi256ELi4ES3_EELb0ELb0ELb0ELb0ELb0ELb1ELb1ELb1EEEvNS_16Flash_fwd_paramsE,@function
        .size           _ZN5flash24flash_fwd_splitkv_kernelI23Flash_fwd_kernel_traitsILi32ELi64ELi256ELi4ELb0ELb0EN7cutlass10bfloat16_tE19Flash_kernel_traitsILi32ELi64ELi256ELi4ES3_EELb0ELb0ELb0ELb0ELb0ELb1ELb1ELb1EEEvNS_16Flash_fwd_paramsE,(.L_x_10233 - _ZN5flash24flash_fwd_splitkv_kernelI23Flash_fwd_kernel_traitsILi32ELi64ELi256ELi4ELb0ELb0EN7cutlass10bfloat16_tE19Flash_kernel_traitsILi32ELi64ELi256ELi4ES3_EELb0ELb0ELb0ELb0ELb0ELb1ELb1ELb1EEEvNS_16Flash_fwd_paramsE)
        .other          _ZN5flash24flash_fwd_splitkv_kernelI23Flash_fwd_kernel_traitsILi32ELi64ELi256ELi4ELb0ELb0EN7cutlass10bfloat16_tE19Flash_kernel_traitsILi32ELi64ELi256ELi4ES3_EELb0ELb0ELb0ELb0ELb0ELb1ELb1ELb1EEEvNS_16Flash_fwd_paramsE,@"STO_CUDA_ENTRY STV_DEFAULT"
_ZN5flash24flash_fwd_splitkv_kernelI23Flash_fwd_kernel_traitsILi32ELi64ELi256ELi4ELb0ELb0EN7cutlass10bfloat16_tE19Flash_kernel_traitsILi32ELi64ELi256ELi4ES3_EELb0ELb0ELb0ELb0ELb0ELb1ELb1ELb1EEEvNS_16Flash_fwd_paramsE:
.text._ZN5flash24flash_fwd_splitkv_kernelI23Flash_fwd_kernel_traitsILi32ELi64ELi256ELi4ELb0ELb0EN7cutlass10bfloat16_tE19Flash_kernel_traitsILi32ELi64ELi256ELi4ES3_EELb0ELb0ELb0ELb0ELb0ELb1ELb1ELb1EEEvNS_16Flash_fwd_paramsE:
        /* <DEDUP_REMOVED lines=29> */
[----:B------:R-:W-:Y:S05]  /*01d0*/  CALL.REL.NOINC `($_ZN5flash24flash_fwd_splitkv_kernelI23Flash_fwd_kernel_traitsILi32ELi64ELi256ELi4ELb0ELb0EN7cutlass10bfloat16_tE19Flash_kernel_traitsILi32ELi64ELi256ELi4ES3_EELb0ELb0ELb0ELb0ELb0ELb1ELb1ELb1EEEvNS_16Flash_fwd_paramsE$_ZN5flash30compute_attn_1rowblock_splitkvI23Flash_fwd_kernel_traitsILi32ELi64ELi256ELi4ELb0ELb0EN7cutlass10bfloat16_tE19Flash_kernel_traitsILi32ELi64ELi256ELi4ES3_EELb0ELb0ELb0ELb0ELb0ELb1ELb1ELb1ENS_16Flash_fwd_paramsEEEvRKT8_iiiii) ;  /* 0x0000000000087944 */ /* 0x000fea0003c00000 */
[----:B------:R-:W-:Y:S05]  /*01e0*/  BSYNC.RECONVERGENT B3 ;  /* 0x0000000000037941 */ /* 0x000fea0003800200 */
.L_x_1416:
[----:B------:R-:W-:Y:S05]  /*01f0*/  EXIT ;  /* 0x000000000000794d */ /* 0x000fea0003800000 */
        .type           $_ZN5flash24flash_fwd_splitkv_kernelI23Flash_fwd_kernel_traitsILi32ELi64ELi256ELi4ELb0ELb0EN7cutlass10bfloat16_tE19Flash_kernel_traitsILi32ELi64ELi256ELi4ES3_EELb0ELb0ELb0ELb0ELb0ELb1ELb1ELb1EEEvNS_16Flash_fwd_paramsE$_ZN5flash30compute_attn_1rowblock_splitkvI23Flash_fwd_kernel_traitsILi32ELi64ELi256ELi4ELb0ELb0EN7cutlass10bfloat16_tE19Flash_kernel_traitsILi32ELi64ELi256ELi4ES3_EELb0ELb0ELb0ELb0ELb0ELb1ELb1ELb1ENS_16Flash_fwd_paramsEEEvRKT8_iiiii,@function
        .size           $_ZN5flash24flash_fwd_splitkv_kernelI23Flash_fwd_kernel_traitsILi32ELi64ELi256ELi4ELb0ELb0EN7cutlass10bfloat16_tE19Flash_kernel_traitsILi32ELi64ELi256ELi4ES3_EELb0ELb0ELb0ELb0ELb0ELb1ELb1ELb1EEEvNS_16Flash_fwd_paramsE$_ZN5flash30compute_attn_1rowblock_splitkvI23Flash_fwd_kernel_traitsILi32ELi64ELi256ELi4ELb0ELb0EN7cutlass10bfloat16_tE19Flash_kernel_traitsILi32ELi64ELi256ELi4ES3_EELb0ELb0ELb0ELb0ELb0ELb1ELb1ELb1ENS_16Flash_fwd_paramsEEEvRKT8_iiiii,(.L_x_10233 - $_ZN5flash24flash_fwd_splitkv_kernelI23Flash_fwd_kernel_traitsILi32ELi64ELi256ELi4ELb0ELb0EN7cutlass10bfloat16_tE19Flash_kernel_traitsILi32ELi64ELi256ELi4ES3_EELb0ELb0ELb0ELb0ELb0ELb1ELb1ELb1EEEvNS_16Flash_fwd_paramsE$_ZN5flash30compute_attn_1rowblock_splitkvI23Flash_fwd_kernel_traitsILi32ELi64ELi256ELi4ELb0ELb0EN7cutlass10bfloat16_tE19Flash_kernel_traitsILi32ELi64ELi256ELi4ES3_EELb0ELb0ELb0ELb0ELb0ELb1ELb1ELb1ENS_16Flash_fwd_paramsEEEvRKT8_iiiii)
$_ZN5flash24flash_fwd_splitkv_kernelI23Flash_fwd_kernel_traitsILi32ELi64ELi256ELi4ELb0ELb0EN7cutlass10bfloat16_tE19Flash_kernel_traitsILi32ELi64ELi256ELi4ES3_EELb0ELb0ELb0ELb0ELb0ELb1ELb1ELb1EEEvNS_16Flash_fwd_paramsE$_ZN5flash30compute_attn_1rowblock_splitkvI23Flash_fwd_kernel_traitsILi32ELi64ELi256ELi4ELb0ELb0EN7cutlass10bfloat16_tE19Flash_kernel_traitsILi32ELi64ELi256ELi4ES3_EELb0ELb0ELb0ELb0ELb0ELb1ELb1ELb1ENS_16Flash_fwd_paramsEEEvRKT8_iiiii:
        /* <DEDUP_REMOVED lines=38> */
.L_x_1418:
[----:B------:R-:W-:Y:S05]  /*0460*/  BSYNC.RECONVERGENT B0 ;  /* 0x0000000000007941 */ /* 0x000fea0003800200 */
.L_x_1417:
[----:B------:R-:W-:Y:S04]  /*0470*/  BSSY.RECONVERGENT B0, `(.L_x_1419) ;  /* 0x0000007000007945 */ /* 0x000fe80003800200 */
[----:B------:R-:W-:Y:S05]  /*0480*/  @!P4 BRA `(.L_x_1420) ;  /* 0x000000000014c947 */ /* 0x000fea0003800000 */
[----:B-----5:R-:W3:Y:S02]  /*0490*/  LD.E.U8 R0, desc[UR4][R134.64+0x1b2] ;  /* 0x0001b20486007980 */ /* 0x020ee4000c101100 */
[----:B---3--:R-:W-:-:S13]  /*04a0*/  ISETP.NE.AND P0, PT, R0, RZ, PT ;  /* 0x000000ff0000720c */ /* 0x008fda0003f05270 */
[----:B------:R-:W3:Y:S02]  /*04b0*/  @P0 LD.E R0, desc[UR4][R2.64+0x4] ;  /* 0x0000040402000980 */ /* 0x000ee4000c101900 */
[----:B---3--:R-:W-:-:S06]  /*04c0*/  @P0 IADD3 R0, PT, PT, R0, -R18, RZ ;  /* 0x8000001200000210 */ /* 0x008fcc0007ffe0ff */
[----:B------:R3:W5:Y:S02]  /*04d0*/  @!P0 LD.E R0, desc[UR4][R2.64] ;  /* 0x0000000402008980 */ /* 0x000764000c101900 */
.L_x_1420:
[----:B------:R-:W-:Y:S05]  /*04e0*/  BSYNC.RECONVERGENT B0 ;  /* 0x0000000000007941 */ /* 0x000fea0003800200 */
.L_x_1419:
[----:B------:R-:W-:Y:S01]  /*04f0*/  BSSY.RECONVERGENT B1, `(.L_x_1421) ;  /* 0x0000012000017945 */ /* 0x000fe20003800200 */
[----:B-----5:R-:W-:Y:S02]  /*0500*/  @P3 IADD3 R236, PT, PT, R5, -R30, RZ ;  /* 0x8000001e05ec3210 */ /* 0x020fe40007ffe0ff */
[----:B------:R-:W-:Y:S01]  /*0510*/  IADD3 R90, PT, PT, R0, -R12, RZ ;  /* 0x8000000c005a7210 */ /* 0x000fe20007ffe0ff */
[----:B------:R-:W-:Y:S06]  /*0520*/  @!P5 BRA `(.L_x_1422) ;  /* 0x000000000014d947 */ /* 0x000fec0003800000 */
[----:B--23--:R-:W-:-:S05]  /*0530*/  IADD3 R2, P0, PT, R8, R11, RZ ;  /* 0x0000000b08027210 */ /* 0x00cfca0007f1e0ff */
[----:B------:R-:W-:-:S05]  /*0540*/  IMAD.X R3, R9, 0x1, R13, P0 ;  /* 0x0000000109037824 */ /* 0x000fca00000e060d */
[----:B------:R-:W2:Y:S02]  /*0550*/  LD.E R2, desc[UR4][R2.64] ;  /* 0x0000000402027980 */ /* 0x000ea4000c101900 */
[----:B--2---:R-:W-:Y:S01]  /*0560*/  IADD3 R82, PT, PT, R2, -R12, RZ ;  /* 0x8000000c02527210 */ /* 0x004fe20007ffe0ff */
[----:B------:R-:W-:Y:S05]  /*0570*/  BRA `(.L_x_1423) ;  /* 0x0000000000247947 */ /* 0x000fea0003800000 */
.L_x_1422:
[----:B--23--:R-:W2:Y:S01]  /*0580*/  LD.E.64 R2, desc[UR4][R134.64+0x108] ;  /* 0x0001080486027980 */ /* 0x00cea2000c101b00 */
[----:B------:R-:W-:Y:S01]  /*0590*/  BSSY.RECONVERGENT B0, `(.L_x_1424) ;  /* 0x0000006000007945 */ /* 0x000fe20003800200 */
[----:B------:R-:W-:Y:S01]  /*05a0*/  IMAD.MOV.U32 R0, RZ, RZ, RZ ;  /* 0x000000ffff007224 */ /* 0x000fe200078e00ff */
[----:B--2---:R-:W-:-:S04]  /*05b0*/  ISETP.NE.U32.AND P0, PT, R2, RZ, PT ;  /* 0x000000ff0200720c */ /* 0x004fc80003f05070 */
[----:B------:R-:W-:-:S13]  /*05c0*/  ISETP.NE.AND.EX P0, PT, R3, RZ, PT, P0 ;  /* 0x000000ff0300720c */ /* 0x000fda0003f05300 */
[----:B------:R-:W-:Y:S05]  /*05d0*/  @!P0 BRA `(.L_x_1425) ;  /* 0x0000000000048947 */ /* 0x000fea0003800000 */
[----:B------:R2:W5:Y:S02]  /*05e0*/  LD.E R0, desc[UR4][R134.64+0xbc] ;  /* 0x0000bc0486007980 */ /* 0x000564000c101900 */
.L_x_1425:
[----:B------:R-:W-:Y:S05]  /*05f0*/  BSYNC.RECONVERGENT B0 ;  /* 0x0000000000007941 */ /* 0x000fea0003800200 */
.L_x_1424:
[----:B-----5:R-:W-:Y:S02]  /*0600*/  IADD3 R82, PT, PT, R90, R0, RZ ;  /* 0x000000005a527210 */ /* 0x020fe40007ffe0ff */
.L_x_1423:
[----:B------:R-:W-:Y:S05]  /*0610*/  BSYNC.RECONVERGENT B1 ;  /* 0x0000000000017941 */ /* 0x000fea0003800200 */
.L_x_1421:
[----:B------:R-:W-:Y:S01]  /*0620*/  IMAD.SHL.U32 R238, R36, 0x40, RZ ;  /* 0x0000004024ee7824 */ /* 0x000fe200078e00ff */
[----:B------:R-:W-:Y:S01]  /*0630*/  MOV R2, R239 ;  /* 0x000000ef00027202 */ /* 0x000fe20000000f00 */
[----:B------:R-:W-:-:S03]  /*0640*/  IMAD.MOV.U32 R3, RZ, RZ, 0x0 ;  /* 0x00000000ff037424 */ /* 0x000fc600078e00ff */
[----:B------:R-:W-:-:S13]  /*0650*/  ISETP.GT.AND P0, PT, R236, R238, PT ;  /* 0x000000eeec00720c */ /* 0x000fda0003f04270 */
[----:B-12---:R-:W-:Y:S05]  /*0660*/  @!P0 RET.REL.NODEC R2 `(_ZN5flash24flash_fwd_splitkv_kernelI23Flash_fwd_kernel_traitsILi32ELi64ELi256ELi4ELb0ELb0EN7cutlass10bfloat16_tE19Flash_kernel_traitsILi32ELi64ELi256ELi4ES3_EELb0ELb0ELb0ELb0ELb0ELb1ELb1ELb1EEEvNS_16Flash_fwd_paramsE) ;  /* 0xfffffff802648950 */ /* 0x006fea0003c3ffff */
        /* <DEDUP_REMOVED lines=47> */
[----:B--2---:R-:W-:Y:S01]  /*0960*/  IMAD R0, R6, UR8, R234 ;  /* 0x0000000806007c24 */ /* 0x004fe2000f8e02ea */
[----:B------:R-:W-:-:S03]  /*0970*/  SHF.R.U32.HI R6, RZ, 0x3, R35 ;  /* 0x00000003ff067819 */ /* 0x000fc60000011623 */
[----:B---3--:R-:W-:Y:S02]  /*0980*/  IMAD R0, R0, R2, R235 ;  /* 0x0000000200007224 */ /* 0x008fe400078e02eb */
[----:B------:R-:W-:Y:S02]  /*0990*/  IMAD.SHL.U32 R2, R35, 0x4, RZ ;  /* 0x0000000423027824 */ /* 0x000fe400078e00ff */
[--C-:B------:R-:W-:Y:S02]  /*09a0*/  IMAD R3, R7, R0, R238.reuse ;  /* 0x0000000007037224 */ /* 0x100fe400078e02ee */
[----:B------:R-:W-:Y:S01]  /*09b0*/  VIADD R7, R6, 0x10 ;  /* 0x0000001006077836 */ /* 0x000fe20000000000 */
[C---:B------:R-:W-:Y:S01]  /*09c0*/  LOP3.LUT R10, R2.reuse, 0x1c, RZ, 0xc0, !PT ;  /* 0x0000001c020a7812 */ /* 0x040fe200078ec0ff */
[----:B----4-:R-:W-:Y:S01]  /*09d0*/  IMAD R0, R3, R8, RZ ;  /* 0x0000000803007224 */ /* 0x010fe200078e02ff */
[----:B------:R-:W-:Y:S01]  /*09e0*/  LOP3.LUT R2, R2, 0xffc, RZ, 0xc0, !PT ;  /* 0x00000ffc02027812 */ /* 0x000fe200078ec0ff */
[----:B------:R-:W-:Y:S01]  /*09f0*/  IMAD.IADD R8, R236, 0x1, -R238 ;  /* 0x00000001ec087824 */ /* 0x000fe200078e0aee */
[----:B-----5:R-:W-:Y:S01]  /*0a00*/  ISETP.GE.AND P3, PT, R10, R9, PT ;  /* 0x000000090a00720c */ /* 0x020fe20003f66270 */
[----:B------:R-:W-:Y:S01]  /*0a10*/  VIADD R9, R6, 0x30 ;  /* 0x0000003006097836 */ /* 0x000fe20000000000 */
[----:B------:R-:W-:-:S02]  /*0a20*/  IADD3 R2, P0, PT, R0, R2, RZ ;  /* 0x0000000200027210 */ /* 0x000fc40007f1e0ff */
[----:B------:R-:W-:Y:S02]  /*0a30*/  ISETP.GE.OR P5, PT, R6, R8, P3 ;  /* 0x000000080600720c */ /* 0x000fe40001fa6670 */
[----:B------:R-:W-:Y:S02]  /*0a40*/  LEA.HI.X.SX32 R0, R0, RZ, 0x1, P0 ;  /* 0x000000ff00007211 */ /* 0x000fe400000f0eff */
[C---:B------:R-:W-:Y:S02]  /*0a50*/  LEA R4, P1, R2.reuse, R4, 0x2 ;  /* 0x0000000402047211 */ /* 0x040fe400078210ff */
[----:B------:R-:W-:Y:S02]  /*0a60*/  ISETP.GE.OR P6, PT, R7, R8, P3 ;  /* 0x000000080700720c */ /* 0x000fe40001fc6670 */
[----:B------:R-:W-:Y:S01]  /*0a70*/  LEA.HI.X R5, R2, R5, R0, 0x2, P1 ;  /* 0x0000000502057211 */ /* 0x000fe200008f1400 */
[----:B------:R-:W-:Y:S01]  /*0a80*/  VIADD R0, R6, 0x20 ;  /* 0x0000002006007836 */ /* 0x000fe20000000000 */
[----:B------:R-:W-:-:S03]  /*0a90*/  ISETP.NE.AND P0, PT, R10, RZ, PT ;  /* 0x000000ff0a00720c */ /* 0x000fc60003f05270 */
[----:B------:R-:W-:Y:S01]  /*0aa0*/  @!P5 ST.E.128 desc[UR4][R4.64], RZ ;  /* 0x000000ff0400d985 */ /* 0x000fe2000c101d04 */
[CC--:B------:R-:W-:Y:S02]  /*0ab0*/  ISETP.GE.OR P5, PT, R0.reuse, R8.reuse, P3 ;  /* 0x000000080000720c */ /* 0x0c0fe40001fa6670 */
[----:B------:R-:W-:Y:S02]  /*0ac0*/  ISETP.GE.OR P1, PT, R0, R8, P0 ;  /* 0x000000080000720c */ /* 0x000fe40000726670 */
[----:B------:R-:W-:Y:S01]  /*0ad0*/  P2R R2, PR, RZ, 0x20 ;  /* 0x00000020ff027803 */ /* 0x000fe20000000000 */
[----:B------:R-:W-:Y:S01]  /*0ae0*/  @!P6 ST.E.128 desc[UR4][R4.64+0x800], RZ ;  /* 0x000800ff0400e985 */ /* 0x000fe2000c101d04 */
[----:B------:R-:W-:Y:S02]  /*0af0*/  IADD3 R0, P5, PT, R3, R6, RZ ;  /* 0x0000000603007210 */ /* 0x000fe40007fbe0ff */
[-C--:B------:R-:W-:Y:S02]  /*0b00*/  ISETP.GE.OR P2, PT, R7, R8.reuse, P0 ;  /* 0x000000080700720c */ /* 0x080fe40000746670 */
[----:B------:R-:W-:-:S02]  /*0b10*/  ISETP.GE.OR P4, PT, R6, R8, P0 ;  /* 0x000000080600720c */ /* 0x000fc40000786670 */
[----:B------:R-:W-:Y:S02]  /*0b20*/  LEA.HI.X.SX32 R3, R3, RZ, 0x1, P5 ;  /* 0x000000ff03037211 */ /* 0x000fe400028f0eff */
[CC--:B------:R-:W-:Y:S02]  /*0b30*/  ISETP.GE.OR P6, PT, R9.reuse, R8.reuse, P3 ;  /* 0x000000080900720c */ /* 0x0c0fe40001fc6670 */
[----:B------:R-:W-:Y:S02]  /*0b40*/  ISETP.NE.AND P5, PT, R2, RZ, PT ;  /* 0x000000ff0200720c */ /* 0x000fe40003fa5270 */
[----:B------:R-:W-:Y:S02]  /*0b50*/  ISETP.GE.OR P0, PT, R9, R8, P0 ;  /* 0x000000080900720c */ /* 0x000fe40000706670 */
[C---:B------:R-:W-:Y:S01]  /*0b60*/  LEA R2, P3, R0.reuse, R134, 0x2 ;  /* 0x0000008600027211 */ /* 0x040fe200078610ff */
[----:B------:R-:W-:Y:S02]  /*0b70*/  @!P2 IMAD.MOV.U32 R6, RZ, RZ, -0x800000 ;  /* 0xff800000ff06a424 */ /* 0x000fe400078e00ff */
[----:B------:R-:W-:Y:S01]  /*0b80*/  @!P4 IMAD.MOV.U32 R7, RZ, RZ, -0x800000 ;  /* 0xff800000ff07c424 */ /* 0x000fe200078e00ff */
[----:B------:R-:W-:Y:S01]  /*0b90*/  LEA.HI.X R3, R0, R135, R3, 0x2, P3 ;  /* 0x0000008700037211 */ /* 0x000fe200018f1403 */
[----:B------:R-:W-:-:S02]  /*0ba0*/  @!P1 IMAD.MOV.U32 R0, RZ, RZ, -0x800000 ;  /* 0xff800000ff009424 */ /* 0x000fc400078e00ff */
[----:B------:R-:W-:Y:S04]  /*0bb0*/  @!P6 ST.E.128 desc[UR4][R4.64+0x1800], RZ ;  /* 0x001800ff0400e985 */ /* 0x000fe8000c101d04 */
[----:B------:R1:W-:Y:S04]  /*0bc0*/  @!P5 ST.E.128 desc[UR4][R4.64+0x1000], RZ ;  /* 0x001000ff0400d985 */ /* 0x0003e8000c101d04 */
[----:B------:R-:W-:Y:S04]  /*0bd0*/  @!P4 ST.E desc[UR4][R2.64], R7 ;  /* 0x000000070200c985 */ /* 0x000fe8000c101904 */
[----:B------:R-:W-:Y:S04]  /*0be0*/  @!P2 ST.E desc[UR4][R2.64+0x40], R6 ;  /* 0x000040060200a985 */ /* 0x000fe8000c101904 */
[----:B------:R2:W-:Y:S01]  /*0bf0*/  @!P1 ST.E desc[UR4][R2.64+0x80], R0 ;  /* 0x0000800002009985 */ /* 0x0005e2000c101904 */
[----:B-1----:R-:W-:-:S02]  /*0c00*/  IMAD.MOV.U32 R4, RZ, RZ, R239 ;  /* 0x000000ffff047224 */ /* 0x002fc400078e00ef */
[----:B------:R-:W-:-:S04]  /*0c10*/  IMAD.MOV.U32 R5, RZ, RZ, 0x0 ;  /* 0x00000000ff057424 */ /* 0x000fc800078e00ff */
[----:B--2---:R-:W-:Y:S05]  /*0c20*/  @P0 RET.REL.NODEC R4 `(_ZN5flash24flash_fwd_splitkv_kernelI23Flash_fwd_kernel_traitsILi32ELi64ELi256ELi4ELb0ELb0EN7cutlass10bfloat16_tE19Flash_kernel_traitsILi32ELi64ELi256ELi4ES3_EELb0ELb0ELb0ELb0ELb0ELb1ELb1ELb1EEEvNS_16Flash_fwd_paramsE) ;  /* 0xfffffff004f40950 */ /* 0x004fea0003c3ffff */
[----:B------:R-:W-:-:S05]  /*0c30*/  MOV R0, 0xff800000 ;  /* 0xff80000000007802 */ /* 0x000fca0000000f00 */
[----:B------:R1:W-:Y:S02]  /*0c40*/  ST.E desc[UR4][R2.64+0xc0], R0 ;  /* 0x0000c00002007985 */ /* 0x0003e4000c101904 */
[----:B-1----:R-:W-:Y:S02]  /*0c50*/  MOV R2, R239 ;  /* 0x000000ef00027202 */ /* 0x002fe40000000f00 */
[----:B------:R-:W-:-:S04]  /*0c60*/  MOV R3, 0x0 ;  /* 0x0000000000037802 */ /* 0x000fc80000000f00 */
[----:B------:R-:W-:Y:S05]  /*0c70*/  RET.REL.NODEC R2 `(_ZN5flash24flash_fwd_splitkv_kernelI23Flash_fwd_kernel_traitsILi32ELi64ELi256ELi4ELb0ELb0EN7cutlass10bfloat16_tE19Flash_kernel_traitsILi32ELi64ELi256ELi4ES3_EELb0ELb0ELb0ELb0ELb0ELb1ELb1ELb1EEEvNS_16Flash_fwd_paramsE) ;  /* 0xfffffff002e07950 */ /* 0x000fea0003c3ffff */
.L_x_1426:
        /* <DEDUP_REMOVED lines=13> */
[----:B-----5:R-:W3:Y:S04]  /*0d50*/  LD.E.64 R8, desc[UR4][R134.64+0x168] ;  /* 0x0001680486087980 */ /* 0x020ee8000c101b00 */
        /* <DEDUP_REMOVED lines=17> */
[----:B------:R-:W-:Y:S01]  /*0e70*/  IMAD.HI.U32 R5, R3, R0, R2 ;  /* 0x0000000003057227 */ /* 0x000fe200078e0002 */
[----:B------:R-:W-:-:S03]  /*0e80*/  IADD3 R0, PT, PT, RZ, -R7, RZ ;  /* 0x80000007ff007210 */ /* 0x000fc60007ffe0ff */
[----:B------:R-:W-:Y:S02]  /*0e90*/  IMAD.MOV.U32 R3, RZ, RZ, R6 ;  /* 0x000000ffff037224 */ /* 0x000fe400078e0006 */
[----:B------:R-:W-:Y:S01]  /*0ea0*/  IMAD.MOV.U32 R2, RZ, RZ, R0 ;  /* 0x000000ffff027224 */ /* 0x000fe200078e0000 */
[----:B------:R-:W-:Y:S01]  /*0eb0*/  ISETP.NE.AND P3, PT, R10, RZ, PT ;  /* 0x000000ff0a00720c */ /* 0x000fe20003f65270 */
[----:B------:R-:W-:Y:S01]  /*0ec0*/  IMAD.HI.U32 R0, R5, R3, RZ ;  /* 0x0000000305007227 */ /* 0x000fe200078e00ff */
[----:B------:R-:W2:Y:S03]  /*0ed0*/  LD.E.64 R6, desc[UR4][R134.64+0x20] ;  /* 0x0000200486067980 */ /* 0x000ea6000c101b00 */
[----:B------:R-:W-:-:S05]  /*0ee0*/  IMAD R2, R0, R2, R3 ;  /* 0x0000000200027224 */ /* 0x000fca00078e0203 */
[----:B------:R-:W-:-:S13]  /*0ef0*/  ISETP.GT.U32.AND P0, PT, R4, R2, PT ;  /* 0x000000020400720c */ /* 0x000fda0003f04070 */
[----:B------:R-:W-:-:S04]  /*0f00*/  @!P0 IADD3 R2, PT, PT, R2, -R4, RZ ;  /* 0x8000000402028210 */ /* 0x000fc80007ffe0ff */
[----:B------:R-:W-:Y:S01]  /*0f10*/  ISETP.GE.U32.AND P1, PT, R2, R4, PT ;  /* 0x000000040200720c */ /* 0x000fe20003f26070 */
[----:B------:R-:W-:Y:S01]  /*0f20*/  @!P0 VIADD R0, R0, 0x1 ;  /* 0x0000000100008836 */ /* 0x000fe20000000000 */
[----:B------:R-:W-:Y:S01]  /*0f30*/  LOP3.LUT R2, R16, R10, RZ, 0x3c, !PT ;  /* 0x0000000a10027212 */ /* 0x000fe200078e3cff */
[----:B---3--:R-:W-:-:S03]  /*0f40*/  IMAD R4, R9, R234, RZ ;  /* 0x000000ea09047224 */ /* 0x008fc600078e02ff */
        /* <DEDUP_REMOVED lines=64> */
.L_x_1428:
        /* <DEDUP_REMOVED lines=8> */
[----:B------:R-:W-:Y:S01]  /*13d0*/  @P0 IMAD.IADD R7, R12, 0x1, R18 ;  /* 0x000000010c070824 */ /* 0x000fe200078e0212 */
[----:B------:R-:W-:-:S02]  /*13e0*/  CS2R R186, SRZ ;  /* 0x0000000000ba7805 */ /* 0x000fc4000001ff00 */
        /* <DEDUP_REMOVED lines=20> */
[----:B-----5:R-:W-:-:S04]  /*1530*/  @!P0 SHF.R.S32.HI R5, RZ, 0x1f, R9 ;  /* 0x0000001fff058819 */ /* 0x020fc80000011409 */
[----:B------:R-:W-:Y:S01]  /*1540*/  @!P0 IADD3 R3, PT, PT, R3, R4, RZ ;  /* 0x0000000403038210 */ /* 0x000fe20007ffe0ff */
[----:B----4-:R-:W-:-:S04]  /*1550*/  @!P0 IMAD R4, R11, R9, RZ ;  /* 0x000000090b048224 */ /* 0x010fc800078e02ff */
[----:B------:R-:W-:Y:S01]  /*1560*/  @!P1 IADD3 R0, PT, PT, R0, -R8, RZ ;  /* 0x8000000800009210 */ /* 0x000fe20007ffe0ff */
[----:B------:R-:W-:-:S03]  /*1570*/  @!P0 IMAD R11, R10, R5, R4 ;  /* 0x000000050a0b8224 */ /* 0x000fc600078e0204 */
[----:B------:R-:W-:Y:S01]  /*1580*/  ISETP.GE.U32.AND P4, PT, R0, R8, PT ;  /* 0x000000080000720c */ /* 0x000fe20003f86070 */
[----:B------:R-:W-:Y:S01]  /*1590*/  @!P0 IMAD.WIDE.U32 R4, R10, R9, R2 ;  /* 0x000000090a048225 */ /* 0x000fe200078e0002 */
[----:B------:R-:W-:-:S03]  /*15a0*/  LOP3.LUT R0, R235, R19, RZ, 0x3c, !PT ;  /* 0x00000013eb007212 */ /* 0x000fc600078e3cff */
[-C--:B------:R-:W-:Y:S02]  /*15b0*/  @P0 IMAD R10, R173, R7.reuse, RZ ;  /* 0x00000007ad0a0224 */ /* 0x080fe400078e02ff */
[----:B------:R-:W-:Y:S01]  /*15c0*/  @P0 IMAD.WIDE.U32 R2, R172, R7, RZ ;  /* 0x00000007ac020225 */ /* 0x000fe200078e00ff */
[----:B------:R-:W-:Y:S02]  /*15d0*/  @!P0 IADD3 R5, PT, PT, R5, R11, RZ ;  /* 0x0000000b05058210 */ /* 0x000fe40007ffe0ff */
[----:B------:R-:W-:Y:S01]  /*15e0*/  LEA R11, R168, 0xffffff00, 0x8 ;  /* 0xffffff00a80b7811 */ /* 0x000fe200078e40ff */
[----:B------:R-:W-:Y:S01]  /*15f0*/  @P0 IMAD.IADD R5, R3, 0x1, R10 ;  /* 0x0000000103050824 */ /* 0x000fe200078e020a */
[----:B------:R-:W-:Y:S02]  /*1600*/  @P0 MOV R4, R2 ;  /* 0x0000000200040202 */ /* 0x000fe40000000f00 */
[----:B------:R-:W-:Y:S02]  /*1610*/  @!P1 IADD3 R6, PT, PT, R6, 0x1, RZ ;  /* 0x0000000106069810 */ /* 0x000fe40007ffe0ff */
[----:B------:R-:W-:-:S02]  /*1620*/  ISETP.GE.AND P3, PT, R0, RZ, PT ;  /* 0x000000ff0000720c */ /* 0x000fc40003f66270 */
[----:B------:R-:W-:Y:S01]  /*1630*/  ISETP.NE.AND P2, PT, R19, RZ, PT ;  /* 0x000000ff1300720c */ /* 0x000fe20003f45270 */
[----:B------:R-:W-:Y:S01]  /*1640*/  IMAD R0, R173, R11, RZ ;  /* 0x0000000bad007224 */ /* 0x000fe200078e02ff */
[----:B------:R-:W-:Y:S01]  /*1650*/  SHF.R.S32.HI R20, RZ, 0x1f, R11 ;  /* 0x0000001fff147819 */ /* 0x000fe2000001140b */
[----:B------:R-:W-:Y:S01]  /*1660*/  @!P0 IMAD R8, R189, R12, RZ ;  /* 0x0000000cbd088224 */ /* 0x000fe200078e02ff */
[----:B------:R-:W-:Y:S01]  /*1670*/  @!P0 SHF.R.S32.HI R7, RZ, 0x1f, R12 ;  /* 0x0000001fff078819 */ /* 0x000fe2000001140c */
[----:B------:R-:W-:Y:S01]  /*1680*/  IMAD.MOV.U32 R2, RZ, RZ, R4 ;  /* 0x000000ffff027224 */ /* 0x000fe200078e0004 */
[----:B------:R-:W-:Y:S02]  /*1690*/  MOV R3, R5 ;  /* 0x0000000500037202 */ /* 0x000fe40000000f00 */
[----:B------:R-:W-:Y:S01]  /*16a0*/  @P4 IADD3 R6, PT, PT, R6, 0x1, RZ ;  /* 0x0000000106064810 */ /* 0x000fe20007ffe0ff */
[----:B------:R-:W-:Y:S02]  /*16b0*/  IMAD R10, R20, R172, R0 ;  /* 0x000000ac140a7224 */ /* 0x000fe400078e0200 */
[----:B------:R-:W-:-:S04]  /*16c0*/  IMAD.WIDE.U32 R2, R172, R11, R2 ;  /* 0x0000000bac027225 */ /* 0x000fc800078e0002 */
[----:B------:R-:W-:Y:S02]  /*16d0*/  @!P0 IMAD R4, R7, R188, R8 ;  /* 0x000000bc07048224 */ /* 0x000fe400078e0208 */
[----:B------:R-:W-:Y:S02]  /*16e0*/  IMAD.MOV.U32 R0, RZ, RZ, R6 ;  /* 0x000000ffff007224 */ /* 0x000fe400078e0006 */
[----:B------:R-:W-:Y:S01]  /*16f0*/  @!P0 IMAD.WIDE.U32 R6, R188, R12, RZ ;  /* 0x0000000cbc068225 */ /* 0x000fe200078e00ff */
[----:B------:R-:W-:Y:S02]  /*1700*/  IADD3 R5, PT, PT, R3, R10, RZ ;  /* 0x0000000a03057210 */ /* 0x000fe40007ffe0ff */
[----:B------:R-:W-:Y:S02]  /*1710*/  @!P3 IADD3 R0, PT, PT, -R0, RZ, RZ ;  /* 0x000000ff0000b210 */ /* 0x000fe40007ffe1ff */
[----:B------:R-:W-:Y:S02]  /*1720*/  @!P0 IADD3 R3, PT, PT, R7, R4, RZ ;  /* 0x0000000407038210 */ /* 0x000fe40007ffe0ff */
[----:B------:R-:W-:Y:S01]  /*1730*/  @!P2 LOP3.LUT R0, RZ, R19, RZ, 0x33, !PT ;  /* 0x00000013ff00a212 */ /* 0x000fe200078e33ff */
[----:B------:R-:W-:Y:S01]  /*1740*/  @!P0 IMAD R8, R15, R9, RZ ;  /* 0x000000090f088224 */ /* 0x000fe200078e02ff */
[----:B------:R-:W-:-:S02]  /*1750*/  @!P0 SHF.R.S32.HI R7, RZ, 0x1f, R9 ;  /* 0x0000001fff078819 */ /* 0x000fc40000011409 */
[----:B------:R-:W-:Y:S01]  /*1760*/  MOV R4, R2 ;  /* 0x0000000200047202 */ /* 0x000fe20000000f00 */
[----:B------:R-:W-:Y:S01]  /*1770*/  @!P0 IMAD.MOV.U32 R2, RZ, RZ, R6 ;  /* 0x000000ffff028224 */ /* 0x000fe200078e0006 */
[----:B------:R-:W-:Y:S01]  /*1780*/  SHF.R.S32.HI R13, RZ, 0x1f, R0 ;  /* 0x0000001fff0d7819 */ /* 0x000fe20000011400 */
[----:B------:R-:W-:Y:S02]  /*1790*/  @P0 IMAD.IADD R10, R12, 0x1, R18 ;  /* 0x000000010c0a0824 */ /* 0x000fe400078e0212 */
[----:B------:R-:W-:Y:S02]  /*17a0*/  IMAD R12, R17, R0, RZ ;  /* 0x00000000110c7224 */ /* 0x000fe400078e02ff */
[C---:B------:R-:W-:Y:S02]  /*17b0*/  @!P0 IMAD R8, R14.reuse, R7, R8 ;  /* 0x000000070e088224 */ /* 0x040fe400078e0208 */
[----:B------:R-:W-:-:S04]  /*17c0*/  @!P0 IMAD.WIDE.U32 R6, R14, R9, R2 ;  /* 0x000000090e068225 */ /* 0x000fc800078e0002 */
[----:B------:R-:W-:-:S04]  /*17d0*/  IMAD.WIDE.U32 R4, R16, R0, R4 ;  /* 0x0000000010047225 */ /* 0x000fc800078e0004 */
[-C--:B------:R-:W-:Y:S02]  /*17e0*/  @P0 IMAD R0, R189, R10.reuse, RZ ;  /* 0x0000000abd000224 */ /* 0x080fe400078e02ff */
[----:B------:R-:W-:Y:S01]  /*17f0*/  @P0 IMAD.WIDE.U32 R2, R188, R10, RZ ;  /* 0x0000000abc020225 */ /* 0x000fe200078e00ff */
[----:B------:R-:W-:-:S03]  /*1800*/  @!P0 IADD3 R10, PT, PT, R7, R8, RZ ;  /* 0x00000008070a8210 */ /* 0x000fc60007ffe0ff */
[----:B------:R-:W-:Y:S01]  /*1810*/  IMAD R12, R16, R13, R12 ;  /* 0x0000000d100c7224 */ /* 0x000fe200078e020c */
[----:B------:R-:W-:Y:S02]  /*1820*/  MOV R15, R4 ;  /* 0x00000004000f7202 */ /* 0x000fe40000000f00 */
[----:B------:R-:W-:Y:S01]  /*1830*/  @P0 IADD3 R10, PT, PT, R3, R0, RZ ;  /* 0x00000000030a0210 */ /* 0x000fe20007ffe0ff */
[----:B------:R-:W-:Y:S01]  /*1840*/  IMAD.IADD R21, R5, 0x1, R12 ;  /* 0x0000000105157824 */ /* 0x000fe200078e020c */
[----:B------:R-:W-:Y:S02]  /*1850*/  @P0 MOV R6, R2 ;  /* 0x0000000200060202 */ /* 0x000fe40000000f00 */
.L_x_1429:
[----:B------:R-:W-:Y:S05]  /*1860*/  BSYNC.RECONVERGENT B0 ;  /* 0x0000000000007941 */ /* 0x000fea0003800200 */
.L_x_1427:
        /* <DEDUP_REMOVED lines=9> */
[----:B------:R-:W-:-:S05]  /*1900*/  IABS R0, R19 ;  /* 0x0000001300007213 */ /* 0x000fca0000000000 */
[----:B------:R-:W-:-:S04]  /*1910*/  IMAD.MOV.U32 R5, RZ, RZ, R0 ;  /* 0x000000ffff057224 */ /* 0x000fc800078e0000 */
[----:B------:R-:W1:Y:S08]  /*1920*/  I2F.RP R2, R5 ;  /* 0x0000000500027306 */ /* 0x000e700000209400 */
        /* <DEDUP_REMOVED lines=8> */
[----:B------:R-:W-:-:S04]  /*19b0*/  IMAD.HI.U32 R4, R3, R4, R2 ;  /* 0x0000000403047227 */ /* 0x000fc800078e0002 */
[----:B------:R-:W-:Y:S02]  /*19c0*/  IMAD.MOV R2, RZ, RZ, -R7 ;  /* 0x000000ffff027224 */ /* 0x000fe400078e0a07 */
[----:B------:R-:W-:-:S04]  /*19d0*/  IMAD.HI.U32 R4, R4, R0, RZ ;  /* 0x0000000004047227 */ /* 0x000fc800078e00ff */
[----:B------:R-:W-:-:S05]  /*19e0*/  IMAD R0, R4, R2, R0 ;  /* 0x0000000204007224 */ /* 0x000fca00078e0200 */
[----:B------:R-:W-:Y:S01]  /*19f0*/  ISETP.GT.U32.AND P1, PT, R5, R0, PT ;  /* 0x000000000500720c */ /* 0x000fe20003f24070 */
[----:B------:R-:W-:-:S06]  /*1a00*/  IMAD.MOV.U32 R31, RZ, RZ, RZ ;  /* 0x000000ffff1f7224 */ /* 0x000fcc00078e00ff */
[----:B------:R1:W5:Y:S06]  /*1a10*/  @P6 LD.E R31, desc[UR4][R32.64] ;  /* 0x00000004201f6980 */ /* 0x00036c000c101900 */
[----:B------:R-:W-:-:S04]  /*1a20*/  @!P1 IADD3 R0, PT, PT, R0, -R5, RZ ;  /* 0x8000000500009210 */ /* 0x000fc80007ffe0ff */
[----:B------:R-:W-:Y:S01]  /*1a30*/  ISETP.GE.U32.AND P3, PT, R0, R5, PT ;  /* 0x000000050000720c */ /* 0x000fe20003f66070 */
[----:B------:R-:W-:Y:S01]  /*1a40*/  @!P1 VIADD R4, R4, 0x1 ;  /* 0x0000000104049836 */ /* 0x000fe20000000000 */
[----:B------:R-:W-:Y:S01]  /*1a50*/  LOP3.LUT R5, R235, R19, RZ, 0x3c, !PT ;  /* 0x00000013eb057212 */ /* 0x000fe200078e3cff */
[----:B-1----:R-:W-:-:S05]  /*1a60*/  IMAD.SHL.U32 R32, R35, 0x8, RZ ;  /* 0x0000000823207824 */ /* 0x002fca00078e00ff */
[----:B------:R-:W-:-:S04]  /*1a70*/  LOP3.LUT R14, R32, 0x18, RZ, 0xc0, !PT ;  /* 0x00000018200e7812 */ /* 0x000fc800078ec0ff */
[----:B------:R-:W-:Y:S01]  /*1a80*/  IADD3 R2, P2, PT, R14, R6, RZ ;  /* 0x000000060e027210 */ /* 0x000fe20007f5e0ff */
[----:B------:R-:W-:Y:S01]  /*1a90*/  @P3 VIADD R4, R4, 0x1 ;  /* 0x0000000104043836 */ /* 0x000fe20000000000 */
[----:B------:R-:W-:-:S03]  /*1aa0*/  ISETP.NE.AND P1, PT, R19, RZ, PT ;  /* 0x000000ff1300720c */ /* 0x000fc60003f25270 */
[----:B------:R-:W-:Y:S01]  /*1ab0*/  IMAD.X R3, RZ, RZ, R10, P2 ;  /* 0x000000ffff037224 */ /* 0x000fe200010e060a */
[----:B------:R-:W-:Y:S01]  /*1ac0*/  ISETP.GE.AND P2, PT, R5, RZ, PT ;  /* 0x000000ff0500720c */ /* 0x000fe20003f46270 */
[----:B-----5:R-:W-:Y:S01]  /*1ad0*/  IMAD R0, R20, R188, RZ ;  /* 0x000000bc14007224 */ /* 0x020fe200078e02ff */
[----:B------:R-:W-:Y:S01]  /*1ae0*/  MOV R18, R4 ;  /* 0x0000000400127202 */ /* 0x000fe20000000f00 */
[----:B------:R-:W-:-:S04]  /*1af0*/  IMAD.WIDE.U32 R2, R11, R188, R2 ;  /* 0x000000bc0b027225 */ /* 0x000fc800078e0002 */
[----:B------:R-:W-:Y:S01]  /*1b00*/  IMAD R0, R11, R189, R0 ;  /* 0x000000bd0b007224 */ /* 0x000fe200078e0200 */
[----:B------:R-:W-:-:S03]  /*1b10*/  LOP3.LUT R11, R32, 0xc0, RZ, 0xc0, !PT ;  /* 0x000000c0200b7812 */ /* 0x000fc600078ec0ff */
[----:B------:R-:W-:Y:S02]  /*1b20*/  IMAD.IADD R3, R3, 0x1, R0 ;  /* 0x0000000103037824 */ /* 0x000fe400078e0200 */
[----:B------:R-:W-:Y:S01]  /*1b30*/  @!P2 IMAD.MOV R18, RZ, RZ, -R18 ;  /* 0x000000ffff12a224 */ /* 0x000fe200078e0a12 */
[----:B------:R-:W-:Y:S02]  /*1b40*/  @!P1 LOP3.LUT R18, RZ, R19, RZ, 0x33, !PT ;  /* 0x00000013ff129212 */ /* 0x000fe400078e33ff */
[----:B------:R-:W-:Y:S01]  /*1b50*/  SHF.R.S32.HI R10, RZ, 0x1f, R235 ;  /* 0x0000001fff0a7819 */ /* 0x000fe200000114eb */
[----:B------:R-:W-:Y:S01]  /*1b60*/  IMAD.MOV.U32 R61, RZ, RZ, RZ ;  /* 0x000000ffff3d7224 */ /* 0x000fe200078e00ff */
[----:B------:R-:W-:Y:S01]  /*1b70*/  SHF.R.U32.HI R60, RZ, 0x2, R35 ;  /* 0x00000002ff3c7819 */ /* 0x000fe20000011623 */
[----:B------:R-:W1:Y:S01]  /*1b80*/  S2UR UR6, SR_CgaCtaId ;  /* 0x00000000000679c3 */ /* 0x000e620000008800 */
[----:B------:R-:W-:Y:S01]  /*1b90*/  UMOV UR7, 0x400 ;  /* 0x0000040000077882 */ /* 0x000fe20000000000 */
[----:B------:R-:W-:-:S04]  /*1ba0*/  LOP3.LUT R187, R187, R186, RZ, 0x3c, !PT ;  /* 0x000000babbbb7212 */ /* 0x000fc800078e3cff */
[C---:B------:R-:W-:Y:S01]  /*1bb0*/  LOP3.LUT R186, R187.reuse, R186, RZ, 0x3c, !PT ;  /* 0x000000babbba7212 */ /* 0x040fe200078e3cff */
[----:B------:R-:W-:Y:S01]  /*1bc0*/  IMAD.SHL.U32 R72, R172, 0x20, RZ ;  /* 0x00000020ac487824 */ /* 0x000fe200078e00ff */
[----:B------:R-:W-:Y:S02]  /*1bd0*/  LEA R223, R168, 0xffffff00, 0x8 ;  /* 0xffffff00a8df7811 */ /* 0x000fe400078e40ff */
[C---:B------:R-:W-:Y:S02]  /*1be0*/  SHF.L.U64.HI R87, R188.reuse, 0x5, R189 ;  /* 0x00000005bc577819 */ /* 0x040fe400000102bd */
[----:B------:R-:W-:Y:S02]  /*1bf0*/  SHF.L.U32 R85, R188, 0x5, RZ ;  /* 0x00000005bc557819 */ /* 0x000fe400000006ff */
[----:B------:R-:W-:Y:S01]  /*1c00*/  SHF.L.U64.HI R81, R172, 0x5, R173 ;  /* 0x00000005ac517819 */ /* 0x000fe200000102ad */
[----:B-1----:R-:W-:Y:S01]  /*1c10*/  ULEA UR6, UR6, UR7, 0x18 ;  /* 0x0000000706067291 */ /* 0x002fe2000f8ec0ff */
[----:B------:R-:W-:Y:S01]  /*1c20*/  LOP3.LUT R187, R187, R186, RZ, 0x3c, !PT ;  /* 0x000000babbbb7212 */ /* 0x000fe200078e3cff */
[----:B--2---:R-:W-:-:S04]  /*1c30*/  @P0 IMAD.WIDE.U32 R4, R12, R30, RZ ;  /* 0x0000001e0c040225 */ /* 0x004fc800078e00ff */
[-C--:B---3--:R-:W-:Y:S02]  /*1c40*/  @!P0 IMAD R9, R9, R234.reuse, RZ ;  /* 0x000000ea09098224 */ /* 0x088fe400078e02ff */
[----:B------:R-:W-:-:S04]  /*1c50*/  @!P0 IMAD.WIDE.U32 R6, R8, R234, RZ ;  /* 0x000000ea08068225 */ /* 0x000fc800078e00ff */
[----:B------:R-:W-:Y:S02]  /*1c60*/  @P0 IMAD R8, R13, R30, RZ ;  /* 0x0000001e0d080224 */ /* 0x000fe400078e02ff */
[----:B------:R-:W-:Y:S01]  /*1c70*/  @P0 IMAD.MOV.U32 R6, RZ, RZ, R4 ;  /* 0x000000ffff060224 */ /* 0x000fe200078e0004 */
[----:B------:R-:W-:Y:S01]  /*1c80*/  @!P0 IADD3 R0, PT, PT, R7, R9, RZ ;  /* 0x0000000907008210 */ /* 0x000fe20007ffe0ff */
[----:B------:R-:W-:Y:S01]  /*1c90*/  @P0 IMAD.IADD R0, R5, 0x1, R8 ;  /* 0x0000000105000824 */ /* 0x000fe200078e0208 */
[----:B------:R-:W-:Y:S02]  /*1ca0*/  SHF.R.S32.HI R30, RZ, 0x1f, R18 ;  /* 0x0000001fff1e7819 */ /* 0x000fe40000011412 */
[----:B------:R-:W-:Y:S01]  /*1cb0*/  IADD3 R6, P1, PT, R14, R6, RZ ;  /* 0x000000060e067210 */ /* 0x000fe20007f3e0ff */
[----:B------:R-:W-:Y:S02]  /*1cc0*/  IMAD R8, R29, R18, RZ ;  /* 0x000000121d087224 */ /* 0x000fe400078e02ff */
[----:B------:R-:W-:Y:S01]  /*1cd0*/  IMAD.WIDE.U32 R4, R18, R28, R2 ;  /* 0x0000001c12047225 */ /* 0x000fe200078e0002 */
[----:B------:R-:W-:-:S02]  /*1ce0*/  IADD3.X R7, PT, PT, RZ, R0, RZ, P1, !PT ;  /* 0x00000000ff077210 */ /* 0x000fc40000ffe4ff */
[----:B------:R-:W-:Y:S01]  /*1cf0*/  LOP3.LUT R2, R11, 0x18, R35, 0xf8, !PT ;  /* 0x000000180b027812 */ /* 0x000fe200078ef823 */
[----:B------:R-:W-:Y:S02]  /*1d00*/  IMAD R0, R30, R28, R8 ;  /* 0x0000001c1e007224 */ /* 0x000fe400078e0208 */
[----:B------:R-:W-:Y:S01]  /*1d10*/  IMAD R9, R17, R235, RZ ;  /* 0x000000eb11097224 */ /* 0x000fe200078e02ff */
[----:B------:R-:W-:Y:S01]  /*1d20*/  LOP3.LUT R8, R2, 0x18, R32, 0x78, !PT ;  /* 0x0000001802087812 */ /* 0x000fe200078e7820 */
[----:B------:R-:W-:Y:S01]  /*1d30*/  IMAD.WIDE.U32 R6, R235, R16, R6 ;  /* 0x00000010eb067225 */ /* 0x000fe200078e0006 */
[-C--:B------:R-:W-:Y:S02]  /*1d40*/  @!P0 MOV R2, R12.reuse ;  /* 0x0000000c00028202 */ /* 0x080fe40000000f00 */
[----:B------:R-:W-:Y:S01]  /*1d50*/  LOP3.LUT R17, R8, 0x1f20, R32, 0xf8, !PT ;  /* 0x00001f2008117812 */ /* 0x000fe200078ef820 */
[----:B------:R-:W-:Y:S01]  /*1d60*/  @!P0 IMAD.MOV.U32 R3, RZ, RZ, R13 ;  /* 0x000000ffff038224 */ /* 0x000fe200078e000d */
[----:B------:R-:W-:Y:S01]  /*1d70*/  @P0 MOV R2, R12 ;  /* 0x0000000c00020202 */ /* 0x000fe20000000f00 */
[----:B------:R-:W-:-:S02]  /*1d80*/  IMAD R9, R16, R10, R9 ;  /* 0x0000000a10097224 */ /* 0x000fc400078e0209 */
[----:B------:R-:W-:Y:S02]  /*1d90*/  @P0 IMAD.MOV.U32 R3, RZ, RZ, R13 ;  /* 0x000000ffff030224 */ /* 0x000fe400078e000d */
[----:B------:R-:W-:Y:S01]  /*1da0*/  IMAD.MOV.U32 R8, RZ, RZ, R6 ;  /* 0x000000ffff087224 */ /* 0x000fe200078e0006 */
[----:B------:R-:W-:Y:S01]  /*1db0*/  IADD3 R6, P0, PT, R14, R15, RZ ;  /* 0x0000000f0e067210 */ /* 0x000fe20007f1e0ff */
[----:B------:R-:W-:Y:S02]  /*1dc0*/  IMAD.IADD R9, R7, 0x1, R9 ;  /* 0x0000000107097824 */ /* 0x000fe400078e0209 */
[----:B------:R-:W-:Y:S01]  /*1dd0*/  IMAD.WIDE.U32 R10, R36, 0x40, R60 ;  /* 0x00000040240a7825 */ /* 0x000fe200078e003c */
[----:B------:R-:W-:-:S03]  /*1de0*/  IADD3.X R7, PT, PT, RZ, R21, RZ, P0, !PT ;  /* 0x00000015ff077210 */ /* 0x000fc600007fe4ff */
[----:B------:R-:W-:Y:S02]  /*1df0*/  IMAD.IADD R5, R5, 0x1, R0 ;  /* 0x0000000105057824 */ /* 0x000fe400078e0200 */
[----:B------:R-:W-:Y:S02]  /*1e00*/  IMAD R0, R11, R2, RZ ;  /* 0x000000020b007224 */ /* 0x000fe400078e02ff */
[----:B------:R-:W-:Y:S02]  /*1e10*/  IMAD R13, R173, R60, RZ ;  /* 0x0000003cad0d7224 */ /* 0x000fe400078e02ff */
[----:B------:R-:W-:Y:S01]  /*1e20*/  IMAD.WIDE.U32 R6, R60, R172, R6 ;  /* 0x000000ac3c067225 */ /* 0x000fe200078e0006 */
[----:B------:R-:W-:Y:S02]  /*1e30*/  SHF.R.S32.HI R12, RZ, 0x1f, R90 ;  /* 0x0000001fff0c7819 */ /* 0x000fe4000001145a */
[----:B------:R-:W-:Y:S01]  /*1e40*/  SHF.L.U64.HI R101, R2, 0x5, R3 ;  /* 0x0000000502657819 */ /* 0x000fe20000010203 */
[----:B------:R-:W-:Y:S01]  /*1e50*/  IMAD R11, R10, R3, R0 ;  /* 0x000000030a0b7224 */ /* 0x000fe200078e0200 */
[----:B----4-:R-:W-:Y:S01]  /*1e60*/  LEA R227, P1, R6, R24, 0x1 ;  /* 0x0000001806e37211 */ /* 0x010fe200078208ff */
[----:B------:R-:W-:-:S02]  /*1e70*/  IMAD.SHL.U32 R91, R2, 0x20, RZ ;  /* 0x00000020025b7824 */ /* 0x000fc400078e00ff */
[----:B------:R-:W-:Y:S02]  /*1e80*/  IMAD.IADD R0, R7, 0x1, R13 ;  /* 0x0000000107007824 */ /* 0x000fe400078e020d */
[----:B------:R-:W-:Y:S01]  /*1e90*/  IMAD.WIDE.U32 R2, R10, R2, R8 ;  /* 0x000000020a027225 */ /* 0x000fe200078e0008 */
[----:B------:R-:W-:Y:S02]  /*1ea0*/  LEA.HI R8, R12, R90, RZ, 0x8 ;  /* 0x0000005a0c087211 */ /* 0x000fe400078f40ff */
[----:B------:R-:W-:Y:S01]  /*1eb0*/  LEA.HI.X R226, R6, R25, R0, 0x1, P1 ;  /* 0x0000001906e27211 */ /* 0x000fe200008f0c00 */
[----:B------:R-:W-:Y:S02]  /*1ec0*/  IMAD R16, R189, R60, RZ ;  /* 0x0000003cbd107224 */ /* 0x000fe400078e02ff */
[----:B------:R-:W-:Y:S01]  /*1ed0*/  IMAD.WIDE.U32 R4, R60, R188, R4 ;  /* 0x000000bc3c047225 */ /* 0x000fe200078e0004 */
[----:B------:R-:W-:-:S04]  /*1ee0*/  SHF.R.S32.HI R0, RZ, 0x8, R8 ;  /* 0x00000008ff007819 */ /* 0x000fc80000011408 */
[----:B------:R-:W-:Y:S02]  /*1ef0*/  IADD3 R5, PT, PT, R5, R16, RZ ;  /* 0x0000001005057210 */ /* 0x000fe40007ffe0ff */
[C---:B------:R-:W-:Y:S02]  /*1f00*/  LEA R229, P0, R4.reuse, R22, 0x1 ;  /* 0x0000001604e57211 */ /* 0x040fe400078008ff */
[----:B------:R-:W-:Y:S02]  /*1f10*/  VIMNMX R83, PT, PT, R233, R0, !PT ;  /* 0x00000000e9537248 */ /* 0x000fe40007fe0100 */
[----:B------:R-:W-:Y:S02]  /*1f20*/  LEA.HI.X R228, R4, R23, R5, 0x1, P0 ;  /* 0x0000001704e47211 */ /* 0x000fe400000f0c05 */
[----:B------:R-:W-:Y:S01]  /*1f30*/  ISETP.GT.AND P0, PT, R168, R83, PT ;  /* 0x00000053a800720c */ /* 0x000fe20003f04270 */
[----:B------:R-:W-:Y:S01]  /*1f40*/  IMAD.IADD R3, R3, 0x1, R11 ;  /* 0x0000000103037824 */ /* 0x000fe200078e020b */
[----:B------:R-:W-:-:S04]  /*1f50*/  LEA R88, P2, R2, R26, 0x1 ;  /* 0x0000001a02587211 */ /* 0x000fc800078408ff */
[----:B------:R-:W-:Y:S01]  /*1f60*/  LEA.HI.X R89, R2, R27, R3, 0x1, P2 ;  /* 0x0000001b02597211 */ /* 0x000fe200010f0c03 */
[----:B------:R-:W-:Y:S01]  /*1f70*/  IMAD.SHL.U32 R2, R35, 0x4, RZ ;  /* 0x0000000423027824 */ /* 0x000fe200078e00ff */
[----:B------:R-:W-:Y:S02]  /*1f80*/  LEA R80, R17, UR6, 0x1 ;  /* 0x0000000611507c11 */ /* 0x000fe4000f8e08ff */
[----:B------:R-:W-:Y:S02]  /*1f90*/  LEA.HI R0, R34, R34, RZ, 0x1 ;  /* 0x0000002222007211 */ /* 0x000fe400078f08ff */
[----:B------:R-:W-:Y:S01]  /*1fa0*/  LOP3.LUT R115, R2, 0xc, RZ, 0xc0, !PT ;  /* 0x0000000c02737812 */ /* 0x000fe200078ec0ff */
        /* <DEDUP_REMOVED lines=13> */
[----:B------:R-:W-:Y:S02]  /*2080*/  SHF.R.S32.HI R25, RZ, 0x1, R0 ;  /* 0x00000001ff197819 */ /* 0x000fe40000011400 */
[----:B------:R-:W-:Y:S02]  /*2090*/  IADD3 R0, P0, PT, -R90, R60, RZ ;  /* 0x0000003c5a007210 */ /* 0x000fe40007f1e1ff */
[----:B------:R-:W-:Y:S01]  /*20a0*/  LOP3.LUT R73, R73, 0xfffffffb, RZ, 0xc0, !PT ;  /* 0xfffffffb49497812 */ /* 0x000fe200078ec0ff */
[C---:B------:R-:W-:Y:S01]  /*20b0*/  IMAD R97, R25.reuse, 0x60, RZ ;  /* 0x0000006019617824 */ /* 0x040fe200078e02ff */
[C---:B------:R-:W-:Y:S01]  /*20c0*/  SHF.L.U32 R84, R25.reuse, 0x5, RZ ;  /* 0x0000000519547819 */ /* 0x040fe200000006ff */
[C---:B------:R-:W-:Y:S01]  /*20d0*/  IMAD R96, R25.reuse, 0xa0, RZ ;  /* 0x000000a019607824 */ /* 0x040fe200078e02ff */
[C---:B------:R-:W-:Y:S01]  /*20e0*/  SHF.L.U32 R92, R25.reuse, 0x7, RZ ;  /* 0x00000007195c7819 */ /* 0x040fe200000006ff */
        /* <DEDUP_REMOVED lines=35> */
[----:B------:R-:W-:Y:S01]  /*2320*/  IMAD.IADD R3, R9, 0x1, R4 ;  /* 0x0000000109037824 */ /* 0x000fe200078e0204 */
[----:B------:R-:W-:Y:S01]  /*2330*/  MOV R4, R2 ;  /* 0x0000000200047202 */ /* 0x000fe20000000f00 */
[----:B------:R-:W-:Y:S02]  /*2340*/  IMAD R7, R49, R223, RZ ;  /* 0x000000df31077224 */ /* 0x000fe400078e02ff */
[----:B------:R-:W-:Y:S02]  /*2350*/  IMAD.MOV.U32 R2, RZ, RZ, R8 ;  /* 0x000000ffff027224 */ /* 0x000fe400078e0008 */
[----:B------:R-:W-:-:S02]  /*2360*/  IMAD R19, R48, R19, R7 ;  /* 0x0000001330137224 */ /* 0x000fc400078e0207 */
[----:B------:R-:W-:-:S04]  /*2370*/  IMAD.WIDE.U32 R2, R223, R48, R2 ;  /* 0x00000030df027225 */ /* 0x000fc800078e0002 */
[----:B------:R-:W-:Y:S02]  /*2380*/  IMAD R20, R6, R30, R20 ;  /* 0x0000001e06147224 */ /* 0x000fe400078e0214 */
[----:B------:R-:W-:-:S04]  /*2390*/  IMAD.WIDE.U32 R4, R18, R6, R4 ;  /* 0x0000000612047225 */ /* 0x000fc800078e0004 */
[----:B------:R-:W-:Y:S02]  /*23a0*/  IMAD.IADD R3, R3, 0x1, R19 ;  /* 0x0000000103037824 */ /* 0x000fe400078e0213 */
[----:B------:R-:W-:Y:S02]  /*23b0*/  IMAD R6, R11, R18, RZ ;  /* 0x000000120b067224 */ /* 0x000fe400078e02ff */
[----:B------:R-:W-:-:S04]  /*23c0*/  IMAD.WIDE.U32 R2, R18, R10, R2 ;  /* 0x0000000a12027225 */ /* 0x000fc800078e0002 */
[----:B------:R-:W-:Y:S01]  /*23d0*/  IMAD R8, R10, R30, R6 ;  /* 0x0000001e0a087224 */ /* 0x000fe200078e0206 */
[----:B------:R-:W-:Y:S02]  /*23e0*/  IADD3 R6, PT, PT, R223, R31, RZ ;  /* 0x0000001fdf067210 */ /* 0x000fe40007ffe0ff */
[----:B------:R-:W-:Y:S01]  /*23f0*/  SHF.R.S32.HI R7, RZ, 0x1f, R90 ;  /* 0x0000001fff077819 */ /* 0x000fe2000001145a */
[----:B------:R-:W-:Y:S01]  /*2400*/  IMAD.IADD R3, R3, 0x1, R8 ;  /* 0x0000000103037824 */ /* 0x000fe200078e0208 */
[----:B------:R-:W-:Y:S01]  /*2410*/  LOP3.LUT R9, R35, 0x3, RZ, 0xc0, !PT ;  /* 0x0000000323097812 */ /* 0x000fe200078ec0ff */
[----:B------:R-:W-:Y:S01]  /*2420*/  IMAD R8, R60, R25, RZ ;  /* 0x000000193c087224 */ /* 0x000fe200078e02ff */
[----:B------:R-:W-:Y:S01]  /*2430*/  IADD3.X R7, PT, PT, RZ, ~R7, RZ, P0, !PT ;  /* 0x80000007ff077210 */ /* 0x000fe200007fe4ff */
[----:B------:R-:W-:Y:S02]  /*2440*/  IMAD R11, R6, R25, RZ ;  /* 0x00000019060b7224 */ /* 0x000fe400078e02ff */
[----:B------:R-:W-:Y:S01]  /*2450*/  IMAD R6, R9, 0x8, R8 ;  /* 0x0000000809067824 */ /* 0x000fe200078e0208 */
[----:B------:R-:W-:Y:S01]  /*2460*/  IADD3 R9, PT, PT, R115, R8, RZ ;  /* 0x0000000873097210 */ /* 0x000fe20007ffe0ff */
[----:B------:R-:W-:Y:S01]  /*2470*/  IMAD R18, R7, R52, RZ ;  /* 0x0000003407127224 */ /* 0x000fe200078e02ff */
[----:B------:R-:W-:Y:S01]  /*2480*/  IADD3 R5, PT, PT, R5, R20, RZ ;  /* 0x0000001405057210 */ /* 0x000fe20007ffe0ff */
[----:B------:R-:W-:Y:S01]  /*2490*/  IMAD R10, R7, R48, RZ ;  /* 0x00000030070a7224 */ /* 0x000fe200078e02ff */
[----:B------:R-:W-:-:S02]  /*24a0*/  SHF.R.S32.HI R19, RZ, 0x1f, R11 ;  /* 0x0000001fff137819 */ /* 0x000fc4000001140b */
[----:B------:R-:W-:Y:S01]  /*24b0*/  IADD3 R8, P1, PT, R11, R9, RZ ;  /* 0x000000090b087210 */ /* 0x000fe20007f3e0ff */
[----:B------:R-:W-:Y:S01]  /*24c0*/  IMAD R18, R53, R0, R18 ;  /* 0x0000000035127224 */ /* 0x000fe200078e0212 */
[----:B------:R-:W-:Y:S01]  /*24d0*/  IADD3 R7, P0, PT, R11, R6, RZ ;  /* 0x000000060b077210 */ /* 0x000fe20007f1e0ff */
[-C--:B------:R-:W-:Y:S02]  /*24e0*/  IMAD R10, R49, R0.reuse, R10 ;  /* 0x00000000310a7224 */ /* 0x080fe400078e020a */
[----:B------:R-:W-:-:S04]  /*24f0*/  IMAD.WIDE.U32 R4, R52, R0, R4 ;  /* 0x0000000034047225 */ /* 0x000fc800078e0004 */
[----:B------:R-:W-:Y:S01]  /*2500*/  IMAD.WIDE.U32 R2, R48, R0, R2 ;  /* 0x0000000030027225 */ /* 0x000fe200078e0002 */
[-C--:B------:R-:W-:Y:S02]  /*2510*/  LEA.HI.X.SX32 R0, R9, R19.reuse, 0x1, P1 ;  /* 0x0000001309007211 */ /* 0x080fe400008f0eff */
[----:B------:R-:W-:Y:S01]  /*2520*/  LEA.HI.X.SX32 R56, R6, R19, 0x1, P0 ;  /* 0x0000001306387211 */ /* 0x000fe200000f0eff */
[----:B------:R-:W-:Y:S01]  /*2530*/  IMAD.IADD R26, R3, 0x1, R10 ;  /* 0x00000001031a7824 */ /* 0x000fe200078e020a */
[----:B------:R-:W-:Y:S02]  /*2540*/  LEA R27, P0, R2, R28, 0x1 ;  /* 0x0000001c021b7211 */ /* 0x000fe400078008ff */
[C---:B------:R-:W-:Y:S02]  /*2550*/  SHF.L.U64.HI R0, R8.reuse, 0x1, R0 ;  /* 0x0000000108007819 */ /* 0x040fe40000010200 */
[----:B------:R-:W-:Y:S02]  /*2560*/  SHF.L.U32 R8, R8, 0x1, RZ ;  /* 0x0000000108087819 */ /* 0x000fe400000006ff */
[----:B------:R-:W-:-:S02]  /*2570*/  LEA.HI.X R26, R2, R29, R26, 0x1, P0 ;  /* 0x0000001d021a7211 */ /* 0x000fc400000f0c1a */
[----:B------:R-:W-:Y:S02]  /*2580*/  IADD3 R28, P0, PT, R16, R8, RZ ;  /* 0x00000008101c7210 */ /* 0x000fe40007f1e0ff */
[----:B------:R-:W-:Y:S02]  /*2590*/  IADD3 R5, PT, PT, R5, R18, RZ ;  /* 0x0000001205057210 */ /* 0x000fe40007ffe0ff */
[----:B------:R-:W-:Y:S02]  /*25a0*/  LEA R75, P1, R4, R22, 0x1 ;  /* 0x00000016044b7211 */ /* 0x000fe400078208ff */
[----:B------:R-:W-:Y:S02]  /*25b0*/  IADD3.X R29, PT, PT, R17, R0, RZ, P0, !PT ;  /* 0x00000000111d7210 */ /* 0x000fe400007fe4ff */
[----:B------:R-:W-:Y:S02]  /*25c0*/  ISETP.GE.AND P0, PT, R14, R232, PT ;  /* 0x000000e80e00720c */ /* 0x000fe40003f06270 */
[C---:B------:R-:W-:Y:S01]  /*25d0*/  SHF.L.U64.HI R56, R7.reuse, 0x1, R56 ;  /* 0x0000000107387819 */ /* 0x040fe20000010238 */
[----:B------:R-:W-:Y:S01]  /*25e0*/  IMAD.SHL.U32 R7, R7, 0x2, RZ ;  /* 0x0000000207077824 */ /* 0x000fe200078e00ff */
[----:B------:R-:W-:-:S02]  /*25f0*/  LEA.HI.X R74, R4, R23, R5, 0x1, P1 ;  /* 0x00000017044a7211 */ /* 0x000fc400008f0c05 */
[C---:B------:R-:W-:Y:S02]  /*2600*/  IADD3 R40, P1, PT, R12.reuse, R8, RZ ;  /* 0x000000080c287210 */ /* 0x040fe40007f3e0ff */
[-C--:B------:R-:W-:Y:S01]  /*2610*/  IADD3 R58, P3, PT, R12, R7.reuse, RZ ;  /* 0x000000070c3a7210 */ /* 0x080fe20007f7e0ff */
[----:B------:R-:W-:Y:S01]  /*2620*/  IMAD.WIDE.U32 R98, R48, 0xc0, RZ ;  /* 0x000000c030627825 */ /* 0x000fe200078e00ff */
[----:B------:R-:W-:Y:S02]  /*2630*/  IADD3 R59, P2, PT, R16, R7, RZ ;  /* 0x00000007103b7210 */ /* 0x000fe40007f5e0ff */
[----:B------:R-:W-:Y:S01]  /*2640*/  IADD3.X R41, PT, PT, R13, R0, RZ, P1, !PT ;  /* 0x000000000d297210 */ /* 0x000fe20000ffe4ff */
[----:B------:R-:W-:Y:S01]  /*2650*/  IMAD R0, R49, 0xc0, RZ ;  /* 0x000000c031007824 */ /* 0x000fe200078e02ff */
[----:B------:R-:W-:Y:S01]  /*2660*/  @P0 LOP3.LUT R73, R73, 0x4, RZ, 0xfc, !PT ;  /* 0x0000000449490812 */ /* 0x000fe200078efcff */
[--C-:B------:R-:W-:Y:S01]  /*2670*/  IMAD.X R57, R13, 0x1, R56.reuse, P3 ;  /* 0x000000010d397824 */ /* 0x100fe200018e0638 */
[----:B------:R-:W-:Y:S01]  /*2680*/  SHF.L.U64.HI R107, R52, 0x6, R53 ;  /* 0x00000006346b7819 */ /* 0x000fe20000010235 */
[----:B------:R-:W-:Y:S01]  /*2690*/  IMAD.X R56, R17, 0x1, R56, P2 ;  /* 0x0000000111387824 */ /* 0x000fe200010e0638 */
[--C-:B------:R-:W-:Y:S01]  /*26a0*/  SHF.L.U64.HI R102, R48, 0x6, R49.reuse ;  /* 0x0000000630667819 */ /* 0x100fe20000010231 */
[----:B------:R-:W-:Y:S01]  /*26b0*/  IMAD.SHL.U32 R108, R52, 0x40, RZ ;  /* 0x00000040346c7824 */ /* 0x000fe200078e00ff */
[C---:B------:R-:W-:Y:S01]  /*26c0*/  SHF.L.U32 R103, R48.reuse, 0x6, RZ ;  /* 0x0000000630677819 */ /* 0x040fe200000006ff */
[C---:B------:R-:W-:Y:S01]  /*26d0*/  IMAD.SHL.U32 R105, R48.reuse, 0x80, RZ ;  /* 0x0000008030697824 */ /* 0x040fe200078e00ff */
[C-C-:B------:R-:W-:Y:S01]  /*26e0*/  SHF.L.U64.HI R104, R48.reuse, 0x7, R49.reuse ;  /* 0x0000000730687819 */ /* 0x140fe20000010231 */
[----:B------:R-:W-:Y:S01]  /*26f0*/  IMAD.IADD R78, R99, 0x1, R0 ;  /* 0x00000001634e7824 */ /* 0x000fe200078e0200 */
[----:B------:R-:W-:-:S02]  /*2700*/  SHF.L.U64.HI R106, R48, 0x5, R49 ;  /* 0x00000005306a7819 */ /* 0x000fc40000010231 */
[----:B------:R-:W-:-:S07]  /*2710*/  SHF.L.U32 R100, R48, 0x5, RZ ;  /* 0x0000000530647819 */ /* 0x000fce00000006ff */
.L_x_1469:
        /* <DEDUP_REMOVED lines=72> */
[----:B------:R-:W-:Y:S01]  /*2ba0*/  @!P1 IMAD R0, R189, 0x140, RZ ;  /* 0x00000140bd009824 */ /* 0x000fe200078e02ff */
[----:B--2---:R1:W-:Y:S04]  /*2bb0*/  @!P4 ST.E.128 desc[UR4][R12.64], R8 ;  /* 0x000000080c00c985 */ /* 0x0043e8000c101d04 */
[----:B-1----:R1:W2:Y:S01]  /*2bc0*/  @!P1 LD.E.128 R8, desc[UR4][R6.64] ;  /* 0x0000000406089980 */ /* 0x0022a2000c101d00 */
[----:B------:R-:W-:Y:S04]  /*2bd0*/  @!P3 IMAD R12, R53, 0x180, RZ ;  /* 0x00000180350cb824 */ /* 0x000fe800078e02ff */
[----:B------:R-:W-:Y:S02]  /*2be0*/  @!P3 IMAD.IADD R5, R5, 0x1, R12 ;  /* 0x000000010505b824 */ /* 0x000fe400078e020c */
        /* <DEDUP_REMOVED lines=78> */
.L_x_1432:
[----:B------:R-:W2:Y:S02]  /*30d0*/  LD.E.U8 R0, desc[UR4][R134.64+0x1b3] ;  /* 0x0001b30486007980 */ /* 0x000ea4000c101100 */
[----:B--2---:R-:W-:Y:S11]  /*30e0*/  ISETP.NE.AND P0, PT, R0, RZ, PT ;  /* 0x000000ff0000720c */ /* 0x004ff60003f05270 */
[----:B------:R-:W-:Y:S02]  /*30f0*/  @!UPT UIADD3 URZ, UPT, UPT, URZ, URZ, URZ ;  /* 0x000000fffffff290 */ /* 0x000fe4000fffe0ff */
[----:B------:R-:W-:Y:S05]  /*3100*/  @!P0 BRA `(.L_x_1434) ;  /* 0x0000001c007c8947 */ /* 0x000fea0003800000 */
[----:B------:R-:W-:Y:S01]  /*3110*/  LEA R36, P0, R72, R55, 0x1 ;  /* 0x0000003748247211 */ /* 0x000fe200078008ff */
        /* <DEDUP_REMOVED lines=10> */
[CC--:B------:R-:W-:Y:S02]  /*31c0*/  ISETP.GE.OR P0, PT, R60.reuse, R50.reuse, P2 ;  /* 0x000000323c00720c */ /* 0x0c0fe40001706670 */
        /* <DEDUP_REMOVED lines=57> */
.L_x_1436:
[----:B------:R-:W-:Y:S05]  /*3560*/  BSYNC.RECONVERGENT B0 ;  /* 0x0000000000007941 */ /* 0x000fea0003800200 */
.L_x_1435:
        /* <DEDUP_REMOVED lines=51> */
.L_x_1438:
[----:B------:R-:W-:Y:S05]  /*38a0*/  BSYNC.RECONVERGENT B0 ;  /* 0x0000000000007941 */ /* 0x000fea0003800200 */
.L_x_1437:
        /* <DEDUP_REMOVED lines=53> */
.L_x_1440:
[----:B------:R-:W-:Y:S05]  /*3c00*/  BSYNC.RECONVERGENT B0 ;  /* 0x0000000000007941 */ /* 0x000fea0003800200 */
.L_x_1439:
        /* <DEDUP_REMOVED lines=61> */
.L_x_1442:
[----:B------:R-:W-:Y:S05]  /*3fe0*/  BSYNC.RECONVERGENT B0 ;  /* 0x0000000000007941 */ /* 0x000fea0003800200 */
.L_x_1441:
        /* <DEDUP_REMOVED lines=57> */
.L_x_1444:
[----:B------:R-:W-:Y:S05]  /*4380*/  BSYNC.RECONVERGENT B0 ;  /* 0x0000000000007941 */ /* 0x000fea0003800200 */
.L_x_1443:
        /* <DEDUP_REMOVED lines=53> */
.L_x_1446:
[----:B------:R-:W-:Y:S05]  /*46e0*/  BSYNC.RECONVERGENT B0 ;  /* 0x0000000000007941 */ /* 0x000fea0003800200 */
.L_x_1445:
        /* <DEDUP_REMOVED lines=60> */
.L_x_1448:
[----:B------:R-:W-:Y:S05]  /*4ab0*/  BSYNC.RECONVERGENT B0 ;  /* 0x0000000000007941 */ /* 0x000fea0003800200 */
.L_x_1447:
        /* <DEDUP_REMOVED lines=60> */
.L_x_1450:
[----:B------:R-:W-:Y:S05]  /*4e80*/  BSYNC.RECONVERGENT B0 ;  /* 0x0000000000007941 */ /* 0x000fea0003800200 */
.L_x_1449:
[----:B------:R-:W5:Y:S02]  /*4e90*/  LD.E R0, desc[UR4][R134.64+0xd0] ;  /* 0x0000d00486007980 */ /* 0x000f64000c101900 */
[----:B-----5:R-:W-:Y:S05]  /*4ea0*/  IMAD.U32 R0, R0, -0x80, RZ ;  /* 0xffffff8000007824 */ /* 0x020fea00078e00ff */
[C---:B------:R-:W-:Y:S02]  /*4eb0*/  LEA R28, P1, R0.reuse, R28, 0x1 ;  /* 0x0000001c001c7211 */ /* 0x040fe400078208ff */
[C---:B------:R-:W-:Y:S02]  /*4ec0*/  LEA R40, P0, R0.reuse, R40, 0x1 ;  /* 0x0000002800287211 */ /* 0x040fe400078008ff */
[C---:B------:R-:W-:Y:S02]  /*4ed0*/  LEA.HI.X.SX32 R29, R0.reuse, R29, 0x1, P1 ;  /* 0x0000001d001d7211 */ /* 0x040fe400008f0eff */
[----:B------:R-:W-:Y:S01]  /*4ee0*/  LEA.HI.X.SX32 R41, R0, R41, 0x1, P0 ;  /* 0x0000002900297211 */ /* 0x000fe200000f0eff */
[----:B------:R-:W-:Y:S05]  /*4ef0*/  BRA `(.L_x_1433) ;  /* 0x0000003000187947 */ /* 0x000fea0003800000 */
.L_x_1434:
        /* <DEDUP_REMOVED lines=97> */
.L_x_1452:
[----:B------:R-:W-:Y:S05]  /*5510*/  BSYNC.RECONVERGENT B0 ;  /* 0x0000000000007941 */ /* 0x000fea0003800200 */
.L_x_1451:
[C---:B------:R-:W-:Y:S01]  /*5520*/  ISETP.GE.OR P0, PT, R65.reuse, R50, P4 ;  /* 0x000000324100720c */ /* 0x040fe20002706670 */
[----:B------:R-:W-:Y:S01]  /*5530*/  BSSY.RECONVERGENT B0, `(.L_x_1453) ;  /* 0x000005b000007945 */ /* 0x000fe20003800200 */
[----:B------:R-:W-:Y:S02]  /*5540*/  LEA R16, P2, R100, R27, 0x1 ;  /* 0x0000001b64107211 */ /* 0x000fe400078408ff */
[----:B------:R-:W-:Y:S02]  /*5550*/  ISETP.LT.OR P3, PT, R65, R51, P0 ;  /* 0x000000334100720c */ /* 0x000fe40000761670 */
[----:B------:R-:W-:Y:S02]  /*5560*/  LEA R42, P0, R72, R55, 0x1 ;  /* 0x00000037482a7211 */ /* 0x000fe400078008ff */
        /* <DEDUP_REMOVED lines=87> */
.L_x_1454:
[----:B------:R-:W-:Y:S05]  /*5ae0*/  BSYNC.RECONVERGENT B0 ;  /* 0x0000000000007941 */ /* 0x000fea0003800200 */
.L_x_1453:
        /* <DEDUP_REMOVED lines=24> */
[----:B--2---:R2:W4:Y:S01]  /*5c70*/  LD.E.128 R32, desc[UR4][R2.64] ;  /* 0x0000000402207980 */ /* 0x004522000c101d00 */
[----:B------:R-:W-:Y:S07]  /*5c80*/  @!P0 PLOP3.LUT P2, PT, P1, PT, PT, 0x80, 0x8 ;  /* 0x000000000008881c */ /* 0x000fee0000f4f070 */
[----:B------:R5:W4:Y:S01]  /*5c90*/  @!P0 LD.E.128 R36, desc[UR4][R8.64] ;  /* 0x0000000408248980 */ /* 0x000b22000c101d00 */
[----:B-1----:R-:W-:Y:S07]  /*5ca0*/  @!P0 IMAD.WIDE R4, R24, 0x2, R2 ;  /* 0x0000000218048825 */ /* 0x002fee00078e0202 */
[----:B------:R-:W4:Y:S01]  /*5cb0*/  @!P0 LD.E.128 R4, desc[UR4][R4.64] ;  /* 0x0000000404048980 */ /* 0x000f22000c101d00 */
[C---:B---3--:R-:W-:Y:S01]  /*5cc0*/  @!P0 SHF.L.U32 R0, R20.reuse, 0x10, RZ ;  /* 0x0000001014008819 */ /* 0x048fe200000006ff */
[C---:B--2---:R-:W-:Y:S01]  /*5cd0*/  @!P0 IMAD.U32 R3, R21.reuse, 0x10000, RZ ;  /* 0x0001000015038824 */ /* 0x044fe200078e00ff */
[----:B------:R-:W-:Y:S01]  /*5ce0*/  @!P0 LOP3.LUT R2, R20, 0xffff0000, RZ, 0xc0, !PT ;  /* 0xffff000014028812 */ /* 0x000fe200078ec0ff */
[C---:B-----5:R-:W-:Y:S01]  /*5cf0*/  @!P0 IMAD.U32 R9, R22.reuse, 0x10000, RZ ;  /* 0x0001000016098824 */ /* 0x060fe200078e00ff */
[----:B------:R-:W-:Y:S01]  /*5d00*/  @!P0 LOP3.LUT R10, R22, 0xffff0000, RZ, 0xc0, !PT ;  /* 0xffff0000160a8812 */ /* 0x000fe200078ec0ff */
[----:B------:R-:W-:Y:S01]  /*5d10*/  @!P2 FADD.FTZ R0, -R0, -RZ ;  /* 0x800000ff0000a221 */ /* 0x000fe20000010100 */
[----:B------:R-:W-:Y:S01]  /*5d20*/  @!P0 LOP3.LUT R8, R21, 0xffff0000, RZ, 0xc0, !PT ;  /* 0xffff000015088812 */ /* 0x000fe200078ec0ff */
[----:B------:R-:W-:Y:S01]  /*5d30*/  @!P2 FADD.FTZ R9, -R9, -RZ ;  /* 0x800000ff0909a221 */ /* 0x000fe20000010100 */
[C---:B------:R-:W-:Y:S01]  /*5d40*/  @!P0 SHF.L.U32 R11, R23.reuse, 0x10, RZ ;  /* 0x00000010170b8819 */ /* 0x040fe200000006ff */
[----:B------:R-:W-:Y:S01]  /*5d50*/  @!P2 FADD.FTZ R10, -R10, -RZ ;  /* 0x800000ff0a0aa221 */ /* 0x000fe20000010100 */
[----:B------:R-:W-:Y:S01]  /*5d60*/  @!P0 LOP3.LUT R12, R23, 0xffff0000, RZ, 0xc0, !PT ;  /* 0xffff0000170c8812 */ /* 0x000fe200078ec0ff */
[----:B------:R-:W-:Y:S01]  /*5d70*/  @!P2 FADD.FTZ R8, -R8, -RZ ;  /* 0x800000ff0808a221 */ /* 0x000fe20000010100 */
[----:B------:R-:W-:Y:S01]  /*5d80*/  @!P2 FADD.FTZ R2, -R2, -RZ ;  /* 0x800000ff0202a221 */ /* 0x000fe20000010100 */
[----:B------:R-:W-:Y:S01]  /*5d90*/  @!P2 FADD.FTZ R11, -R11, -RZ ;  /* 0x800000ff0b0ba221 */ /* 0x000fe20000010100 */
[----:B------:R-:W-:Y:S01]  /*5da0*/  @!P2 FADD.FTZ R3, -R3, -RZ ;  /* 0x800000ff0303a221 */ /* 0x000fe20000010100 */
[----:B------:R-:W-:Y:S01]  /*5db0*/  @!P2 FADD.FTZ R12, -R12, -RZ ;  /* 0x800000ff0c0ca221 */ /* 0x000fe20000010100 */
[C---:B----4-:R-:W-:Y:S02]  /*5dc0*/  @!P0 SHF.L.U32 R30, R39.reuse, 0x10, RZ ;  /* 0x00000010271e8819 */ /* 0x050fe400000006ff */
[----:B------:R-:W-:Y:S02]  /*5dd0*/  @!P0 LOP3.LUT R31, R39, 0xffff0000, RZ, 0xc0, !PT ;  /* 0xffff0000271f8812 */ /* 0x000fe400078ec0ff */
[C---:B------:R-:W-:Y:S01]  /*5de0*/  @!P0 LOP3.LUT R20, R4.reuse, 0xffff0000, RZ, 0xc0, !PT ;  /* 0xffff000004148812 */ /* 0x040fe200078ec0ff */
        /* <DEDUP_REMOVED lines=48> */
.L_x_1456:
[----:B------:R-:W-:Y:S05]  /*60f0*/  BSYNC.RECONVERGENT B0 ;  /* 0x0000000000007941 */ /* 0x000fea0003800200 */
.L_x_1455:
        /* <DEDUP_REMOVED lines=19> */
[----:B------:R-:W5:Y:S08]  /*6230*/  @!P0 LD.E.128 R36, desc[UR4][R8.64] ;  /* 0x0000000408248980 */ /* 0x000f70000c101d00 */
[----:B--23--:R2:W3:Y:S01]  /*6240*/  LD.E.128 R32, desc[UR4][R2.64] ;  /* 0x0000000402207980 */ /* 0x00c4e2000c101d00 */
[----:B-1----:R-:W-:Y:S07]  /*6250*/  @!P0 IMAD.WIDE R4, R24, 0x2, R2 ;  /* 0x0000000218048825 */ /* 0x002fee00078e0202 */
[----:B------:R-:W3:Y:S01]  /*6260*/  @!P0 LD.E.128 R4, desc[UR4][R4.64] ;  /* 0x0000000404048980 */ /* 0x000ee2000c101d00 */
[C---:B----4-:R-:W-:Y:S01]  /*6270*/  @!P0 SHF.L.U32 R0, R20.reuse, 0x10, RZ ;  /* 0x0000001014008819 */ /* 0x050fe200000006ff */
[C---:B--2---:R-:W-:Y:S01]  /*6280*/  @!P0 IMAD.U32 R3, R21.reuse, 0x10000, RZ ;  /* 0x0001000015038824 */ /* 0x044fe200078e00ff */
        /* <DEDUP_REMOVED lines=10> */
[----:B-----5:R-:W-:Y:S01]  /*6330*/  @!P0 SHF.L.U32 R30, R39, 0x10, RZ ;  /* 0x00000010271e8819 */ /* 0x020fe200000006ff */
[----:B------:R-:W-:Y:S01]  /*6340*/  @!P2 FADD.FTZ R11, -R11, -RZ ;  /* 0x800000ff0b0ba221 */ /* 0x000fe20000010100 */
[----:B------:R-:W-:Y:S01]  /*6350*/  @!P0 LOP3.LUT R31, R39, 0xffff0000, RZ, 0xc0, !PT ;  /* 0xffff0000271f8812 */ /* 0x000fe200078ec0ff */
        /* <DEDUP_REMOVED lines=52> */
.L_x_1458:
[----:B------:R-:W-:Y:S05]  /*66a0*/  BSYNC.RECONVERGENT B0 ;  /* 0x0000000000007941 */ /* 0x000fea0003800200 */
.L_x_1457:
[----:B------:R-:W-:Y:S04]  /*66b0*/  BSSY.RECONVERGENT B0, `(.L_x_1459) ;  /* 0x000005d000007945 */ /* 0x000fe80003800200 */
[----:B------:R-:W-:Y:S05]  /*66c0*/  @P5 BRA `(.L_x_1460) ;  /* 0x00000004006c5947 */ /* 0x000fea0003800000 */
[----:B------:R-:W-:Y:S02]  /*66d0*/  ISETP.GE.AND P0, PT, R14, R13, PT ;  /* 0x0000000d0e00720c */ /* 0x000fe40003f06270 */
[----:B-1----:R-:W-:Y:S05]  /*66e0*/  IADD3 R2, P2, PT, R16, R98, RZ ;  /* 0x0000006210027210 */ /* 0x002fea0007f5e0ff */
[----:B------:R-:W-:Y:S05]  /*66f0*/  IMAD.X R3, R17, 0x1, R78, P2 ;  /* 0x0000000111037824 */ /* 0x000fea00010e064e */
[----:B------:R-:W5:Y:S01]  /*6700*/  LD.E.128 R36, desc[UR4][R2.64] ;  /* 0x0000000402247980 */ /* 0x000f62000c101d00 */
[----:B------:R-:W-:Y:S02]  /*6710*/  @!P0 SEL R0, R19, RZ, P1 ;  /* 0x000000ff13008207 */ /* 0x000fe40000800000 */
[----:B------:R-:W-:Y:S02]  /*6720*/  @!P0 SEL R4, R79, RZ, P1 ;  /* 0x000000ff4f048207 */ /* 0x000fe40000800000 */
[----:B------:R-:W-:Y:S04]  /*6730*/  @!P0 IADD3 R0, P2, PT, R92, R0, RZ ;  /* 0x000000005c008210 */ /* 0x000fe80007f5e0ff */
[----:B---34-:R-:W-:Y:S01]  /*6740*/  @!P0 SHF.L.U32 R10, R0, 0x1, RZ ;  /* 0x00000001000a8819 */ /* 0x018fe200000006ff */
        /* <DEDUP_REMOVED lines=11> */
[----:B--2---:R1:W2:Y:S01]  /*6800*/  @!P0 LD.E.128 R32, desc[UR4][R8.64] ;  /* 0x0000000408208980 */ /* 0x0042a2000c101d00 */
[----:B-----5:R-:W-:Y:S02]  /*6810*/  @!P0 LOP3.LUT R23, R38, 0xffff0000, RZ, 0xc0, !PT ;  /* 0xffff000026178812 */ /* 0x020fe400078ec0ff */
        /* <DEDUP_REMOVED lines=35> */
[C---:B--2---:R-:W-:Y:S01]  /*6a50*/  @!P0 LOP3.LUT R11, R32.reuse, 0xffff0000, RZ, 0xc0, !PT ;  /* 0xffff0000200b8812 */ /* 0x044fe200078ec0ff */
[----:B------:R-:W-:Y:S01]  /*6a60*/  @!P0 IMAD.U32 R10, R32, 0x10000, RZ ;  /* 0x00010000200a8824 */ /* 0x000fe200078e00ff */
[----:B------:R-:W-:Y:S01]  /*6a70*/  @!P0 SHF.L.U32 R12, R33, 0x10, RZ ;  /* 0x00000010210c8819 */ /* 0x000fe200000006ff */
[----:B------:R-:W-:Y:S01]  /*6a80*/  @!P0 IMAD.U32 R31, R35, 0x10000, RZ ;  /* 0x00010000231f8824 */ /* 0x000fe200078e00ff */
[----:B------:R-:W-:Y:S01]  /*6a90*/  @!P0 LOP3.LUT R20, R33, 0xffff0000, RZ, 0xc0, !PT ;  /* 0xffff000021148812 */ /* 0x000fe200078ec0ff */
[----:B------:R-:W-:Y:S01]  /*6aa0*/  @!P0 FFMA.FTZ R0, R9, R10, R0 ;  /* 0x0000000a09008223 */ /* 0x000fe20000010000 */
[----:B------:R-:W-:Y:S02]  /*6ab0*/  @!P0 LOP3.LUT R9, R36, 0xffff0000, RZ, 0xc0, !PT ;  /* 0xffff000024098812 */ /* 0x000fe400078ec0ff */
        /* <DEDUP_REMOVED lines=28> */
.L_x_1460:
[----:B------:R-:W-:Y:S05]  /*6c80*/  BSYNC.RECONVERGENT B0 ;  /* 0x0000000000007941 */ /* 0x000fea0003800200 */
.L_x_1459:
        /* <DEDUP_REMOVED lines=25> */
[----:B--234-:R5:W2:Y:S08]  /*6e20*/  LD.E.128 R32, desc[UR4][R2.64] ;  /* 0x0000000402207980 */ /* 0x01cab0000c101d00 */
[----:B------:R3:W4:Y:S01]  /*6e30*/  @!P0 LD.E.128 R36, desc[UR4][R8.64] ;  /* 0x0000000408248980 */ /* 0x000722000c101d00 */
[----:B-1----:R-:W-:Y:S07]  /*6e40*/  @!P0 IMAD.WIDE R4, R24, 0x2, R2 ;  /* 0x0000000218048825 */ /* 0x002fee00078e0202 */
[----:B------:R-:W2:Y:S01]  /*6e50*/  @!P0 LD.E.128 R4, desc[UR4][R4.64] ;  /* 0x0000000404048980 */ /* 0x000ea2000c101d00 */
[C---:B-----5:R-:W-:Y:S01]  /*6e60*/  @!P0 LOP3.LUT R2, R20.reuse, 0xffff0000, RZ, 0xc0, !PT ;  /* 0xffff000014028812 */ /* 0x060fe200078ec0ff */
[----:B------:R-:W-:Y:S01]  /*6e70*/  @!P0 IMAD.U32 R0, R20, 0x10000, RZ ;  /* 0x0001000014008824 */ /* 0x000fe200078e00ff */
[C---:B------:R-:W-:Y:S01]  /*6e80*/  @!P0 LOP3.LUT R10, R22.reuse, 0xffff0000, RZ, 0xc0, !PT ;  /* 0xffff0000160a8812 */ /* 0x040fe200078ec0ff */
[----:B---3--:R-:W-:Y:S01]  /*6e90*/  @!P0 IMAD.U32 R9, R22, 0x10000, RZ ;  /* 0x0001000016098824 */ /* 0x008fe200078e00ff */
        /* <DEDUP_REMOVED lines=10> */
[----:B------:R-:W-:Y:S01]  /*6f40*/  @!P0 IMAD.U32 R11, R23, 0x10000, RZ ;  /* 0x00010000170b8824 */ /* 0x000fe200078e00ff */
[C---:B----4-:R-:W-:Y:S02]  /*6f50*/  @!P0 SHF.L.U32 R30, R39.reuse, 0x10, RZ ;  /* 0x00000010271e8819 */ /* 0x050fe400000006ff */
[----:B------:R-:W-:Y:S01]  /*6f60*/  @!P0 LOP3.LUT R31, R39, 0xffff0000, RZ, 0xc0, !PT ;  /* 0xffff0000271f8812 */ /* 0x000fe200078ec0ff */
        /* <DEDUP_REMOVED lines=14> */
[----:B------:R-:W-:Y:S02]  /*7050*/  @!P0 IMAD.U32 R10, R36, 0x10000, RZ ;  /* 0x00010000240a8824 */ /* 0x000fe400078e00ff */
        /* <DEDUP_REMOVED lines=11> */
[----:B------:R-:W-:Y:S02]  /*7110*/  @!P0 IMAD.U32 R20, R37, 0x10000, RZ ;  /* 0x0001000025148824 */ /* 0x000fe400078e00ff */
[----:B------:R-:W-:Y:S01]  /*7120*/  @!P0 FFMA.FTZ R2, R11, R12, R2 ;  /* 0x0000000c0b028223 */ /* 0x000fe20000010002 */
[C---:B------:R-:W-:Y:S01]  /*7130*/  @!P0 LOP3.LUT R11, R34.reuse, 0xffff0000, RZ, 0xc0, !PT ;  /* 0xffff0000220b8812 */ /* 0x040fe200078ec0ff */
[----:B------:R-:W-:Y:S01]  /*7140*/  @!P0 IMAD.U32 R10, R34, 0x10000, RZ ;  /* 0x00010000220a8824 */ /* 0x000fe200078e00ff */
[----:B------:R-:W-:Y:S01]  /*7150*/  @!P0 SHF.L.U32 R12, R35, 0x10, RZ ;  /* 0x00000010230c8819 */ /* 0x000fe200000006ff */
[----:B------:R-:W-:Y:S01]  /*7160*/  @!P0 IMAD.U32 R22, R38, 0x10000, RZ ;  /* 0x0001000026168824 */ /* 0x000fe200078e00ff */
[----:B------:R-:W-:Y:S01]  /*7170*/  @!P0 F2FP.BF16.F32.PACK_AB R0, R2, R0 ;  /* 0x000000000200823e */ /* 0x000fe200000010ff */
[----:B------:R-:W-:Y:S01]  /*7180*/  @!P0 FFMA.FTZ R3, R18, R20, R3 ;  /* 0x0000001412038223 */ /* 0x000fe20000010003 */
        /* <DEDUP_REMOVED lines=16> */
.L_x_1462:
[----:B------:R-:W-:Y:S05]  /*7290*/  BSYNC.RECONVERGENT B0 ;  /* 0x0000000000007941 */ /* 0x000fea0003800200 */
.L_x_1461:
        /* <DEDUP_REMOVED lines=12> */
[----:B------:R-:W5:Y:S02]  /*7360*/  LD.E.128 R36, desc[UR4][R2.64] ;  /* 0x0000000402247980 */ /* 0x000f64000c101d00 */
[----:B------:R-:W-:Y:S01]  /*7370*/  @!P0 IADD3.X R6, PT, PT, R110, R6, RZ, P2, !PT ;  /* 0x000000066e068210 */ /* 0x000fe200017fe4ff */
[C---:B---34-:R-:W-:Y:S03]  /*7380*/  @!P0 IMAD.SHL.U32 R10, R0.reuse, 0x2, RZ ;  /* 0x00000002000a8824 */ /* 0x058fe600078e00ff */
        /* <DEDUP_REMOVED lines=81> */
.L_x_1464:
[----:B------:R-:W-:Y:S05]  /*78a0*/  BSYNC.RECONVERGENT B0 ;  /* 0x0000000000007941 */ /* 0x000fea0003800200 */
.L_x_1463:
        /* <DEDUP_REMOVED lines=11> */
[----:B--234-:R-:W2:Y:S02]  /*7960*/  LD.E.128 R32, desc[UR4][R2.64] ;  /* 0x0000000402207980 */ /* 0x01cea4000c101d00 */
[----:B------:R-:W-:Y:S01]  /*7970*/  @!P0 IADD3.X R6, PT, PT, R109, R4, RZ, P2, !PT ;  /* 0x000000046d068210 */ /* 0x000fe200017fe4ff */
[----:B------:R-:W-:Y:S02]  /*7980*/  @!P0 IMAD.SHL.U32 R10, R0, 0x2, RZ ;  /* 0x00000002000a8824 */ /* 0x000fe400078e00ff */
        /* <DEDUP_REMOVED lines=82> */
.L_x_1466:
[----:B------:R-:W-:Y:S05]  /*7eb0*/  BSYNC.RECONVERGENT B0 ;  /* 0x0000000000007941 */ /* 0x000fea0003800200 */
.L_x_1465:
        /* <DEDUP_REMOVED lines=10> */
.L_x_1433:
[----:B------:R-:W-:Y:S05]  /*7f60*/  BSYNC.RECONVERGENT B1 ;  /* 0x0000000000017941 */ /* 0x000fea0003800200 */
.L_x_1431:
        /* <DEDUP_REMOVED lines=101> */
.L_x_1468:
[----:B------:R-:W-:Y:S05]  /*85c0*/  BSYNC.RECONVERGENT B0 ;  /* 0x0000000000007941 */ /* 0x000fea0003800200 */
.L_x_1467:
[----:B------:R-:W-:Y:S11]  /*85d0*/  ISETP.GT.AND P0, PT, R77, R83, PT ;  /* 0x000000534d00720c */ /* 0x000ff60003f04270 */
[----:B------:R-:W-:Y:S02]  /*85e0*/  @!UPT UIADD3 URZ, UPT, UPT, URZ, URZ, URZ ;  /* 0x000000fffffff290 */ /* 0x000fe4000fffe0ff */
[----:B------:R-:W-:Y:S05]  /*85f0*/  @P0 BRA `(.L_x_1469) ;  /* 0xffffffa000480947 */ /* 0x000fea000383ffff */
.L_x_1430:
        /* <DEDUP_REMOVED lines=17> */
.L_x_1474:
[----:B------:R2:W-:Y:S02]  /*8710*/  STS.128 [R80], RZ ;  /* 0x000000ff50007388 */ /* 0x0005e40000000c00 */
.L_x_1473:
[----:B------:R-:W-:Y:S05]  /*8720*/  BSYNC.RECONVERGENT B0 ;  /* 0x0000000000007941 */ /* 0x000fea0003800200 */
.L_x_1472:
        /* <DEDUP_REMOVED lines=13> */
.L_x_1471:
        /* <DEDUP_REMOVED lines=83> */
.L_x_1481:
[----:B------:R-:W-:Y:S05]  /*8d30*/  BSYNC.RECONVERGENT B0 ;  /* 0x0000000000007941 */ /* 0x000fea0003800200 */
.L_x_1480:
[----:B-----5:R3:W-:Y:S01]  /*8d40*/  STS.128 [R80], R4 ;  /* 0x0000000450007388 */ /* 0x0207e20000000c00 */
[----:B------:R-:W-:Y:S05]  /*8d50*/  BRA `(.L_x_1478) ;  /* 0x0000000000047947 */ /* 0x000fea0003800000 */
.L_x_1479:
[----:B------:R2:W-:Y:S02]  /*8d60*/  STS.128 [R80], RZ ;  /* 0x000000ff50007388 */ /* 0x0005e40000000c00 */
.L_x_1478:
[----:B------:R-:W-:Y:S05]  /*8d70*/  BSYNC.RECONVERGENT B1 ;  /* 0x0000000000017941 */ /* 0x000fea0003800200 */
.L_x_1477:
        /* <DEDUP_REMOVED lines=56> */
.L_x_1483:
[----:B------:R-:W-:Y:S05]  /*9100*/  BSYNC.RECONVERGENT B0 ;  /* 0x0000000000007941 */ /* 0x000fea0003800200 */
.L_x_1482:
[----:B-----5:R3:W-:Y:S01]  /*9110*/  STS.128 [R80+0x800], R4 ;  /* 0x0008000450007388 */ /* 0x0207e20000000c00 */
[----:B------:R-:W-:Y:S05]  /*9120*/  BRA `(.L_x_1475) ;  /* 0x0000000c00107947 */ /* 0x000fea0003800000 */
.L_x_1476:
        /* <DEDUP_REMOVED lines=97> */
.L_x_1488:
[----:B------:R-:W-:Y:S05]  /*9740*/  BSYNC.RECONVERGENT B0 ;  /* 0x0000000000007941 */ /* 0x000fea0003800200 */
.L_x_1487:
[----:B-----5:R3:W-:Y:S01]  /*9750*/  STS.128 [R80], R4 ;  /* 0x0000000450007388 */ /* 0x0207e20000000c00 */
[----:B------:R-:W-:Y:S05]  /*9760*/  BRA `(.L_x_1485) ;  /* 0x0000000000047947 */ /* 0x000fea0003800000 */
.L_x_1486:
[----:B------:R4:W-:Y:S02]  /*9770*/  STS.128 [R80], RZ ;  /* 0x000000ff50007388 */ /* 0x0009e40000000c00 */
.L_x_1485:
[----:B------:R-:W-:Y:S05]  /*9780*/  BSYNC.RECONVERGENT B1 ;  /* 0x0000000000017941 */ /* 0x000fea0003800200 */
.L_x_1484:
        /* <DEDUP_REMOVED lines=92> */
.L_x_1490:
[----:B------:R-:W-:Y:S05]  /*9d50*/  BSYNC.RECONVERGENT B0 ;  /* 0x0000000000007941 */ /* 0x000fea0003800200 */
.L_x_1489:
[----:B-----5:R3:W-:Y:S02]  /*9d60*/  STS.128 [R80+0x800], R4 ;  /* 0x0008000450007388 */ /* 0x0207e40000000c00 */
.L_x_1475:
[----:B------:R-:W-:Y:S05]  /*9d70*/  BSYNC.RECONVERGENT B2 ;  /* 0x0000000000027941 */ /* 0x000fea0003800200 */
.L_x_1470:
        /* <DEDUP_REMOVED lines=13> */
.L_x_1493:
[----:B------:R1:W-:Y:S02]  /*9e50*/  STS.128 [R80+0x1000], RZ ;  /* 0x001000ff50007388 */ /* 0x0003e40000000c00 */
.L_x_1492:
[----:B------:R-:W-:Y:S05]  /*9e60*/  BSYNC.RECONVERGENT B0 ;  /* 0x0000000000007941 */ /* 0x000fea0003800200 */
.L_x_1491:
        /* <DEDUP_REMOVED lines=12> */
.L_x_1496:
[----:B------:R4:W-:Y:S02]  /*9f30*/  STS.128 [R80+0x1800], RZ ;  /* 0x001800ff50007388 */ /* 0x0009e40000000c00 */
.L_x_1495:
[----:B------:R-:W-:Y:S05]  /*9f40*/  BSYNC.RECONVERGENT B0 ;  /* 0x0000000000007941 */ /* 0x000fea0003800200 */
.L_x_1494:
        /* <DEDUP_REMOVED lines=13> */
.L_x_1499:
[----:B------:R1:W-:Y:S02]  /*a020*/  STS.128 [R80+0x2000], RZ ;  /* 0x002000ff50007388 */ /* 0x0003e40000000c00 */
.L_x_1498:
[----:B------:R-:W-:Y:S05]  /*a030*/  BSYNC.RECONVERGENT B0 ;  /* 0x0000000000007941 */ /* 0x000fea0003800200 */
.L_x_1497:
        /* <DEDUP_REMOVED lines=13> */
.L_x_1502:
[----:B------:R1:W-:Y:S02]  /*a110*/  STS.128 [R80+0x2800], RZ ;  /* 0x002800ff50007388 */ /* 0x0003e40000000c00 */
.L_x_1501:
[----:B------:R-:W-:Y:S05]  /*a120*/  BSYNC.RECONVERGENT B0 ;  /* 0x0000000000007941 */ /* 0x000fea0003800200 */
.L_x_1500:
        /* <DEDUP_REMOVED lines=16> */
.L_x_1505:
[----:B------:R1:W-:Y:S02]  /*a230*/  STS.128 [R80+0x3000], RZ ;  /* 0x003000ff50007388 */ /* 0x0003e40000000c00 */
.L_x_1504:
[----:B------:R-:W-:Y:S05]  /*a240*/  BSYNC.RECONVERGENT B0 ;  /* 0x0000000000007941 */ /* 0x000fea0003800200 */
.L_x_1503:
        /* <DEDUP_REMOVED lines=13> */
.L_x_1508:
[----:B------:R1:W-:Y:S02]  /*a320*/  STS.128 [R80+0x3800], RZ ;  /* 0x003800ff50007388 */ /* 0x0003e40000000c00 */
.L_x_1507:
[----:B------:R-:W-:Y:S05]  /*a330*/  BSYNC.RECONVERGENT B0 ;  /* 0x0000000000007941 */ /* 0x000fea0003800200 */
.L_x_1506:
        /* <DEDUP_REMOVED lines=16> */
.L_x_1511:
[----:B------:R3:W-:Y:S02]  /*a440*/  STS.128 [R80+0x4000], RZ ;  /* 0x004000ff50007388 */ /* 0x0007e40000000c00 */
.L_x_1510:
[----:B------:R-:W-:Y:S05]  /*a450*/  BSYNC.RECONVERGENT B0 ;  /* 0x0000000000007941 */ /* 0x000fea0003800200 */
.L_x_1509:
[----:B------:R-:W-:Y:S01]  /*a460*/  IADD3 R60, PT, PT, R60, 0xe0, RZ ;  /* 0x000000e03c3c7810 */ /* 0x000fe20007ffe0ff */
[----:B------:R-:W-:Y:S03]  /*a470*/  BSSY.RECONVERGENT B0, `(.L_x_1512) ;  /* 0x000000e000007945 */ /* 0x000fe60003800200 */
[----:B------:R-:W-:-:S13]  /*a480*/  ISETP.GE.AND P0, PT, R60, R0, PT ;  /* 0x000000003c00720c */ /* 0x000fda0003f06270 */
[----:B------:R-:W-:Y:S05]  /*a490*/  @P0 BRA `(.L_x_1513) ;  /* 0x00000000002c0947 */ /* 0x000fea0003800000 */
[----:B------:R-:W-:-:S13]  /*a4a0*/  ISETP.GE.AND P0, PT, R14, R232, PT ;  /* 0x000000e80e00720c */ /* 0x000fda0003f06270 */
[----:B------:R-:W-:Y:S05]  /*a4b0*/  @P0 BRA `(.L_x_1514) ;  /* 0x0000000000200947 */ /* 0x000fea0003800000 */
[----:B---3--:R-:W-:Y:S02]  /*a4c0*/  IMAD R4, R173, 0x180, RZ ;  /* 0x00000180ad047824 */ /* 0x008fe400078e02ff */
[----:B--2---:R-:W-:-:S05]  /*a4d0*/  IMAD.WIDE.U32 R2, R172, 0x180, R2 ;  /* 0x00000180ac027825 */ /* 0x004fca00078e0002 */
[----:B------:R-:W-:-:S05]  /*a4e0*/  IADD3 R3, PT, PT, R4, R3, RZ ;  /* 0x0000000304037210 */ /* 0x000fca0007ffe0ff */
[----:B------:R-:W-:Y:S01]  /*a4f0*/  @!PT LDS RZ, [RZ] ;  /* 0x00000000fffff984 */ /* 0x000fe20000000800 */
[----:B------:R-:W-:Y:S01]  /*a500*/  @!PT LDS RZ, [RZ] ;  /* 0x00000000fffff984 */ /* 0x000fe20000000800 */
[----:B------:R-:W-:Y:S01]  /*a510*/  @!PT LDS RZ, [RZ] ;  /* 0x00000000fffff984 */ /* 0x000fe20000000800 */
[----:B------:R2:W-:Y:S01]  /*a520*/  LDGSTS.E.BYPASS.LTC128B.128 [R80+0x4800], desc[UR4][R2.64] ;  /* 0x0480000002507fae */ /* 0x0005e2000b981a04 */
[----:B------:R-:W-:Y:S05]  /*a530*/  BRA `(.L_x_1513) ;  /* 0x0000000000047947 */ /* 0x000fea0003800000 */
.L_x_1514:
[----:B------:R1:W-:Y:S02]  /*a540*/  STS.128 [R80+0x4800], RZ ;  /* 0x004800ff50007388 */ /* 0x0003e40000000c00 */
.L_x_1513:
[----:B------:R-:W-:Y:S05]  /*a550*/  BSYNC.RECONVERGENT B0 ;  /* 0x0000000000007941 */ /* 0x000fea0003800200 */
.L_x_1512:
[----:B------:R-:W0:Y:S01]  /*a560*/  LDGDEPBAR ;  /* 0x00000000000079af */ /* 0x000e220000000000 */
[----:B------:R-:W-:Y:S01]  /*a570*/  BSSY.RECONVERGENT B0, `(.L_x_1515) ;  /* 0x0000010000007945 */ /* 0x000fe20003800200 */
[----:B------:R-:W-:-:S04]  /*a580*/  DEPBAR.LE SB0, 0x0 ;  /* 0x000080000000791a */ /* 0x000fc80000000000 */
[----:B------:R-:W-:Y:S06]  /*a590*/  BAR.SYNC.DEFER_BLOCKING 0x0 ;  /* 0x0000000000007b1d */ /* 0x000fec0000010000 */
[----:B------:R-:W-:Y:S05]  /*a5a0*/  @P2 BRA `(.L_x_1516) ;  /* 0x00000000002c2947 */ /* 0x000fea0003800000 */
[----:B------:R-:W-:-:S13]  /*a5b0*/  ISETP.GE.AND P0, PT, R14, R232, PT ;  /* 0x000000e80e00720c */ /* 0x000fda0003f06270 */
[----:B------:R-:W-:Y:S05]  /*a5c0*/  @P0 BRA `(.L_x_1517) ;  /* 0x00000000001c0947 */ /* 0x000fea0003800000 */
[----:B--2---:R-:W-:Y:S02]  /*a5d0*/  MOV R2, R229 ;  /* 0x000000e500027202 */ /* 0x004fe40000000f00 */
[----:B------:R-:W-:-:S05]  /*a5e0*/  MOV R3, R228 ;  /* 0x000000e400037202 */ /* 0x000fca0000000f00 */
[----:B------:R-:W-:Y:S01]  /*a5f0*/  @!PT LDS RZ, [RZ] ;  /* 0x00000000fffff984 */ /* 0x000fe20000000800 */
[----:B------:R-:W-:Y:S01]  /*a600*/  @!PT LDS RZ, [RZ] ;  /* 0x00000000fffff984 */ /* 0x000fe20000000800 */
[----:B------:R-:W-:Y:S01]  /*a610*/  @!PT LDS RZ, [RZ] ;  /* 0x00000000fffff984 */ /* 0x000fe20000000800 */
[----:B------:R2:W-:Y:S01]  /*a620*/  LDGSTS.E.BYPASS.LTC128B.128 [R80+0x5000], desc[UR4][R2.64] ;  /* 0x0500000002507fae */ /* 0x0005e2000b981a04 */
[----:B------:R-:W-:Y:S05]  /*a630*/  BRA `(.L_x_1518) ;  /* 0x00000000000c7947 */ /* 0x000fea0003800000 */
.L_x_1517:
[----:B------:R1:W-:Y:S01]  /*a640*/  STS.128 [R80+0x5000], RZ ;  /* 0x005000ff50007388 */ /* 0x0003e20000000c00 */
[----:B------:R-:W-:Y:S05]  /*a650*/  BRA `(.L_x_1518) ;  /* 0x0000000000047947 */ /* 0x000fea0003800000 */
.L_x_1516:
[----:B------:R1:W-:Y:S02]  /*a660*/  STS.128 [R80+0x5000], RZ ;  /* 0x005000ff50007388 */ /* 0x0003e40000000c00 */
.L_x_1518:
[----:B------:R-:W-:Y:S05]  /*a670*/  BSYNC.RECONVERGENT B0 ;  /* 0x0000000000007941 */ /* 0x000fea0003800200 */
.L_x_1515:
        /* <DEDUP_REMOVED lines=13> */
.L_x_1521:
[----:B------:R1:W-:Y:S02]  /*a750*/  STS.128 [R80+0x5800], RZ ;  /* 0x005800ff50007388 */ /* 0x0003e40000000c00 */
.L_x_1520:
[----:B------:R-:W-:Y:S05]  /*a760*/  BSYNC.RECONVERGENT B0 ;  /* 0x0000000000007941 */ /* 0x000fea0003800200 */
.L_x_1519:
[----:B------:R-:W-:Y:S01]  /*a770*/  ISETP.GE.AND P0, PT, R11, R0, PT ;  /* 0x000000000b00720c */ /* 0x000fe20003f06270 */
[----:B------:R-:W-:-:S12]  /*a780*/  BSSY.RECONVERGENT B0, `(.L_x_1522) ;  /* 0x000000d000007945 */ /* 0x000fd80003800200 */
[----:B------:R1:W-:Y:S01]  /*a790*/  @P0 STS.128 [R80+0x6000], RZ ;  /* 0x006000ff50000388 */ /* 0x0003e20000000c00 */
        /* <DEDUP_REMOVED lines=10> */
.L_x_1524:
[----:B------:R1:W-:Y:S02]  /*a840*/  STS.128 [R80+0x6000], RZ ;  /* 0x006000ff50007388 */ /* 0x0003e40000000c00 */
.L_x_1523:
[----:B------:R-:W-:Y:S05]  /*a850*/  BSYNC.RECONVERGENT B0 ;  /* 0x0000000000007941 */ /* 0x000fea0003800200 */
.L_x_1522:
        /* <DEDUP_REMOVED lines=13> */
.L_x_1527:
[----:B------:R1:W-:Y:S02]  /*a930*/  STS.128 [R80+0x6800], RZ ;  /* 0x006800ff50007388 */ /* 0x0003e40000000c00 */
.L_x_1526:
[----:B------:R-:W-:Y:S05]  /*a940*/  BSYNC.RECONVERGENT B0 ;  /* 0x0000000000007941 */ /* 0x000fea0003800200 */
.L_x_1525:
[----:B------:R-:W-:Y:S01]  /*a950*/  ISETP.GE.AND P0, PT, R9, R0, PT ;  /* 0x000000000900720c */ /* 0x000fe20003f06270 */
[----:B------:R-:W-:-:S12]  /*a960*/  BSSY.RECONVERGENT B0, `(.L_x_1528) ;  /* 0x0000010000007945 */ /* 0x000fd80003800200 */
[----:B------:R1:W-:Y:S01]  /*a970*/  @P0 STS.128 [R80+0x7000], RZ ;  /* 0x007000ff50000388 */ /* 0x0003e20000000c00 */
        /* <DEDUP_REMOVED lines=13> */
.L_x_1530:
[----:B------:R1:W-:Y:S02]  /*aa50*/  STS.128 [R80+0x7000], RZ ;  /* 0x007000ff50007388 */ /* 0x0003e40000000c00 */
.L_x_1529:
[----:B------:R-:W-:Y:S05]  /*aa60*/  BSYNC.RECONVERGENT B0 ;  /* 0x0000000000007941 */ /* 0x000fea0003800200 */
.L_x_1528:
        /* <DEDUP_REMOVED lines=13> */
.L_x_1533:
[----:B------:R1:W-:Y:S02]  /*ab40*/  STS.128 [R80+0x7800], RZ ;  /* 0x007800ff50007388 */ /* 0x0003e40000000c00 */
.L_x_1532:
[----:B------:R-:W-:Y:S05]  /*ab50*/  BSYNC.RECONVERGENT B0 ;  /* 0x0000000000007941 */ /* 0x000fea0003800200 */
.L_x_1531:
        /* <DEDUP_REMOVED lines=16> */
.L_x_1536:
[----:B------:R1:W-:Y:S02]  /*ac60*/  STS.128 [R80+0x8000], RZ ;  /* 0x008000ff50007388 */ /* 0x0003e40000000c00 */
.L_x_1535:
[----:B------:R-:W-:Y:S05]  /*ac70*/  BSYNC.RECONVERGENT B0 ;  /* 0x0000000000007941 */ /* 0x000fea0003800200 */
.L_x_1534:
        /* <DEDUP_REMOVED lines=14> */
.L_x_1539:
[----:B------:R1:W-:Y:S02]  /*ad60*/  STS.128 [R80+0x8800], RZ ;  /* 0x008800ff50007388 */ /* 0x0003e40000000c00 */
.L_x_1538:
[----:B------:R-:W-:Y:S05]  /*ad70*/  BSYNC.RECONVERGENT B0 ;  /* 0x0000000000007941 */ /* 0x000fea0003800200 */
.L_x_1537:
[----:B-1----:R-:W2:Y:S01]  /*ad80*/  LD.E R2, desc[UR4][R134.64+0x18c] ;  /* 0x00018c0486027980 */ /* 0x002ea2000c101900 */
[----:B------:R-:W1:Y:S01]  /*ad90*/  S2UR UR6, SR_CgaCtaId ;  /* 0x00000000000679c3 */ /* 0x000e620000008800 */
[----:B------:R-:W-:Y:S01]  /*ada0*/  UMOV UR7, 0x400 ;  /* 0x0000040000077882 */ /* 0x000fe20000000000 */
[----:B------:R-:W-:Y:S01]  /*adb0*/  IMAD.MOV.U32 R141, RZ, RZ, 0x20 ;  /* 0x00000020ff8d7424 */ /* 0x000fe200078e00ff */
[----:B------:R-:W3:Y:S01]  /*adc0*/  S2R R169, SR_TID.X ;  /* 0x0000000000a97919 */ /* 0x000ee20000002100 */
[----:B------:R-:W-:Y:S01]  /*add0*/  VIADD R222, R168, 0xffffffff ;  /* 0xffffffffa8de7836 */ /* 0x000fe20000000000 */
[----:B------:R-:W-:Y:S01]  /*ade0*/  BSSY.RECONVERGENT B1, `(.L_x_1540) ;  /* 0x0000312000017945 */ /* 0x000fe20003800200 */
[----:B------:R-:W0:Y:S01]  /*adf0*/  LDGDEPBAR ;  /* 0x00000000000079af */ /* 0x000e220000000000 */
[----:B-1----:R-:W-:Y:S01]  /*ae00*/  ULEA UR6, UR6, UR7, 0x18 ;  /* 0x0000000706067291 */ /* 0x002fe2000f8ec0ff */
[C---:B---3--:R-:W-:Y:S01]  /*ae10*/  IMAD.SHL.U32 R166, R169.reuse, 0x10, RZ ;  /* 0x00000010a9a67824 */ /* 0x048fe200078e00ff */
        /* <DEDUP_REMOVED lines=14> */
[----:B------:R-:W-:Y:S02]  /*af00*/  LOP3.LUT R3, R4, R3, R0, 0xf6, !PT ;  /* 0x0000000304037212 */ /* 0x000fe400078ef600 */
[----:B------:R-:W-:Y:S02]  /*af10*/  LOP3.LUT R0, R5, R170, RZ, 0xfc, !PT ;  /* 0x000000aa05007212 */ /* 0x000fe400078efcff */
[----:B------:R-:W-:-:S02]  /*af20*/  LEA R3, R3, UR6, 0x1 ;  /* 0x0000000603037c11 */ /* 0x000fc4000f8e08ff */
[----:B------:R-:W-:Y:S02]  /*af30*/  LEA R167, R0, UR6, 0x1 ;  /* 0x0000000600a77c11 */ /* 0x000fe4000f8e08ff */
[----:B------:R-:W-:Y:S01]  /*af40*/  LOP3.LUT P0, RZ, R169, 0x4, RZ, 0xc0, !PT ;  /* 0x00000004a9ff7812 */ /* 0x000fe2000780c0ff */
[----:B------:R-:W-:Y:S03]  /*af50*/  LDSM.16.M88.4 R20, [R3+0x1000] ;  /* 0x001000000314783b */ /* 0x000fe60000000200 */
[----:B------:R-:W-:Y:S01]  /*af60*/  SEL R141, R141, 0xffffffe0, !P0 ;  /* 0xffffffe08d8d7807 */ /* 0x000fe20004000000 */
[----:B------:R-:W1:Y:S04]  /*af70*/  LDSM.16.M88.4 R8, [R167] ;  /* 0x00000000a708783b */ /* 0x000e680000000200 */
[--C-:B-----5:R-:W-:Y:S01]  /*af80*/  IMAD.IADD R12, R3, 0x1, R141.reuse ;  /* 0x00000001030c7824 */ /* 0x120fe200078e028d */
[----:B------:R-:W-:Y:S01]  /*af90*/  LDSM.16.M88.4 R32, [R3+0x1400] ;  /* 0x001400000320783b */ /* 0x000fe20000000200 */
[----:B------:R-:W-:-:S03]  /*afa0*/  IMAD.IADD R0, R167, 0x1, R141 ;  /* 0x00000001a7007824 */ /* 0x000fc600078e028d */
[----:B------:R-:W-:Y:S04]  /*afb0*/  LDSM.16.M88.4 R28, [R12+0x1000] ;  /* 0x001000000c1c783b */ /* 0x000fe80000000200 */
[----:B------:R3:W4:Y:S04]  /*afc0*/  LDSM.16.M88.4 R4, [R0] ;  /* 0x000000000004783b */ /* 0x0007280000000200 */
[----:B------:R-:W4:Y:S04]  /*afd0*/  LDSM.16.M88.4 R36, [R12+0x1400] ;  /* 0x001400000c24783b */ /* 0x000f280000000200 */
[----:B------:R-:W2:Y:S04]  /*afe0*/  LDSM.16.M88.4 R40, [R3+0x1800] ;  /* 0x001800000328783b */ /* 0x000ea80000000200 */
[----:B------:R-:W2:Y:S04]  /*aff0*/  LDSM.16.M88.4 R48, [R3+0x1c00] ;  /* 0x001c00000330783b */ /* 0x000ea80000000200 */
[----:B------:R-:W-:Y:S01]  /*b000*/  LDSM.16.M88.4 R52, [R3+0x3000] ;  /* 0x003000000334783b */ /* 0x000fe20000000200 */
[----:B---3--:R-:W-:Y:S01]  /*b010*/  IMAD.SHL.U32 R0, R169, 0x2, RZ ;  /* 0x00000002a9007824 */ /* 0x008fe200078e00ff */
[----:B-1----:R-:W-:-:S15]  /*b020*/  HMMA.16816.F32.BF16 R16, R8, R20, RZ ;  /* 0x000000140810723c */ /* 0x002fde00000418ff */
[----:B------:R-:W-:-:S05]  /*b030*/  NOP ;  /* 0x0000000000007918 */ /* 0x000fca0000000000 */
[----:B----4-:R-:W-:Y:S08]  /*b040*/  HMMA.16816.F32.BF16 R24, R4, R28, R16 ;  /* 0x0000001c0418723c */ /* 0x010ff00000041810 */
        /* <DEDUP_REMOVED lines=22> */
[----:B------:R2:W-:Y:S08]  /*b1b0*/  MUFU.TANH R78, R27 ;  /* 0x0000001b004e7308 */ /* 0x0005f00000002400 */
        /* <DEDUP_REMOVED lines=14> */
[----:B------:R-:W-:Y:S08]  /*b2a0*/  MUFU.TANH R77, R30 ;  /* 0x0000001e004d7308 */ /* 0x000ff00000002400 */
[----:B------:R3:W4:Y:S05]  /*b2b0*/  MUFU.TANH R83, R31 ;  /* 0x0000001f00537308 */ /* 0x00072a0000002400 */
[C---:B--2---:R-:W-:Y:S03]  /*b2c0*/  HMMA.16816.F32.BF16 R16, R4.reuse, R36, R16 ;  /* 0x000000240410723c */ /* 0x044fe60000041810 */
[----:B------:R-:W-:Y:S08]  /*b2d0*/  MUFU.TANH R99, R24 ;  /* 0x0000001800637308 */ /* 0x000ff00000002400 */
[----:B------:R-:W-:Y:S01]  /*b2e0*/  MUFU.TANH R96, R25 ;  /* 0x0000001900607308 */ /* 0x000fe20000002400 */
[----:B---3--:R-:W-:Y:S07]  /*b2f0*/  HMMA.16816.F32.BF16 R28, R4, R32, R20 ;  /* 0x00000020041c723c */ /* 0x008fee0000041814 */
[----:B------:R-:W2:Y:S01]  /*b300*/  MUFU.TANH R81, R26 ;  /* 0x0000001a00517308 */ /* 0x000ea20000002400 */
[----:B------:R-:W-:Y:S01]  /*b310*/  HMMA.16816.F32.BF16 R20, R8, R42, RZ ;  /* 0x0000002a0814723c */ /* 0x000fe200000418ff */
[----:B------:R-:W3:Y:S01]  /*b320*/  LDSM.16.M88.4 R40, [R3+0x2000] ;  /* 0x002000000328783b */ /* 0x000ee20000000200 */
[-C--:B------:R-:W-:Y:S01]  /*b330*/  FMUL.FTZ R16, R16, R2.reuse ;  /* 0x0000000210107220 */ /* 0x080fe20000410000 */
[-C--:B------:R-:W-:Y:S01]  /*b340*/  FMUL.FTZ R17, R17, R2.reuse ;  /* 0x0000000211117220 */ /* 0x080fe20000410000 */
[-C--:B------:R-:W-:Y:S01]  /*b350*/  FMUL.FTZ R18, R18, R2.reuse ;  /* 0x0000000212127220 */ /* 0x080fe20000410000 */
[----:B------:R-:W-:-:S02]  /*b360*/  FMUL.FTZ R19, R19, R2 ;  /* 0x0000000213137220 */ /* 0x000fc40000410000 */
[----:B------:R1:W2:Y:S04]  /*b370*/  MUFU.TANH R76, R27 ;  /* 0x0000001b004c7308 */ /* 0x0002a80000002400 */
[-C--:B------:R-:W-:Y:S01]  /*b380*/  FMUL.FTZ R28, R28, R2.reuse ;  /* 0x000000021c1c7220 */ /* 0x080fe20000410000 */
[-C--:B------:R-:W-:Y:S01]  /*b390*/  FMUL.FTZ R29, R29, R2.reuse ;  /* 0x000000021d1d7220 */ /* 0x080fe20000410000 */
[-C--:B------:R-:W-:Y:S01]  /*b3a0*/  FMUL.FTZ R30, R30, R2.reuse ;  /* 0x000000021e1e7220 */ /* 0x080fe20000410000 */
[-C--:B------:R-:W-:Y:S01]  /*b3b0*/  FMUL.FTZ R31, R31, R2.reuse ;  /* 0x000000021f1f7220 */ /* 0x080fe20000410000 */
[----:B------:R-:W-:Y:S08]  /*b3c0*/  MUFU.TANH R100, R28 ;  /* 0x0000001c00647308 */ /* 0x000ff00000002400 */
[----:B------:R-:W-:Y:S01]  /*b3d0*/  MUFU.TANH R101, R29 ;  /* 0x0000001d00657308 */ /* 0x000fe20000002400 */
[----:B-1----:R-:W-:Y:S01]  /*b3e0*/  HMMA.16816.F32.BF16 R24, R4, R34, R20 ;  /* 0x000000220418723c */ /* 0x002fe20000041814 */
[----:B------:R-:W1:Y:S06]  /*b3f0*/  LDSM.16.M88.4 R32, [R12+0x2000] ;  /* 0x002000000c20783b */ /* 0x000e6c0000000200 */
[----:B------:R-:W2:Y:S01]  /*b400*/  MUFU.TANH R73, R30 ;  /* 0x0000001e00497308 */ /* 0x000ea20000002400 */
[----:B------:R-:W-:Y:S01]  /*b410*/  HMMA.16816.F32.BF16 R20, R8, R50, RZ ;  /* 0x000000320814723c */ /* 0x000fe200000418ff */
[----:B------:R-:W4:Y:S06]  /*b420*/  LDSM.16.M88.4 R48, [R3+0x2400] ;  /* 0x002400000330783b */ /* 0x000f2c0000000200 */
[----:B------:R3:W2:Y:S04]  /*b430*/  MUFU.TANH R72, R31 ;  /* 0x0000001f00487308 */ /* 0x0006a80000002400 */
[-C--:B------:R-:W-:Y:S01]  /*b440*/  FMUL.FTZ R24, R24, R2.reuse ;  /* 0x0000000218187220 */ /* 0x080fe20000410000 */
[-C--:B------:R-:W-:Y:S01]  /*b450*/  FMUL.FTZ R25, R25, R2.reuse ;  /* 0x0000000219197220 */ /* 0x080fe20000410000 */
[-C--:B------:R-:W-:Y:S01]  /*b460*/  FMUL.FTZ R26, R26, R2.reuse ;  /* 0x000000021a1a7220 */ /* 0x080fe20000410000 */
[-C--:B------:R-:W-:Y:S01]  /*b470*/  FMUL.FTZ R27, R27, R2.reuse ;  /* 0x000000021b1b7220 */ /* 0x080fe20000410000 */
[----:B------:R-:W-:Y:S08]  /*b480*/  MUFU.TANH R106, R16 ;  /* 0x00000010006a7308 */ /* 0x000ff00000002400 */
[----:B------:R-:W-:Y:S01]  /*b490*/  MUFU.TANH R104, R17 ;  /* 0x0000001100687308 */ /* 0x000fe20000002400 */
[----:B---3--:R-:W-:Y:S01]  /*b4a0*/  HMMA.16816.F32.BF16 R28, R4, R38, R20 ;  /* 0x00000026041c723c */ /* 0x008fe20000041814 */
        /* <DEDUP_REMOVED lines=12> */
[----:B------:R-:W2:Y:S08]  /*b570*/  MUFU.TANH R71, R26 ;  /* 0x0000001a00477308 */ /* 0x000eb00000002400 */
[----:B------:R4:W2:Y:S05]  /*b580*/  MUFU.TANH R69, R27 ;  /* 0x0000001b00457308 */ /* 0x0008aa0000002400 */
        /* <DEDUP_REMOVED lines=29> */
[----:B-1----:R-:W-:Y:S07]  /*b760*/  HMMA.16816.F32.BF16 R16, R8, R32, RZ ;  /* 0x000000200810723c */ /* 0x002fee00000418ff */
[----:B------:R-:W1:Y:S08]  /*b770*/  MUFU.TANH R64, R26 ;  /* 0x0000001a00407308 */ /* 0x000e700000002400 */
[----:B------:R3:W1:Y:S05]  /*b780*/  MUFU.TANH R63, R27 ;  /* 0x0000001b003f7308 */ /* 0x00066a0000002400 */
[C---:B------:R-:W-:Y:S03]  /*b790*/  HMMA.16816.F32.BF16 R16, R4.reuse, R36, R16 ;  /* 0x000000240410723c */ /* 0x040fe60000041810 */
[----:B------:R-:W-:Y:S08]  /*b7a0*/  MUFU.TANH R115, R28 ;  /* 0x0000001c00737308 */ /* 0x000ff00000002400 */
[----:B------:R-:W-:Y:S01]  /*b7b0*/  MUFU.TANH R114, R29 ;  /* 0x0000001d00727308 */ /* 0x000fe20000002400 */
[----:B---3--:R-:W-:Y:S01]  /*b7c0*/  HMMA.16816.F32.BF16 R24, R4, R42, R20 ;  /* 0x0000002a0418723c */ /* 0x008fe20000041814 */
[----:B------:R-:W3:Y:S06]  /*b7d0*/  LDSM.16.M88.4 R40, [R3+0x2c00] ;  /* 0x002c00000328783b */ /* 0x000eec0000000200 */
[-C--:B------:R-:W-:Y:S01]  /*b7e0*/  FMUL.FTZ R16, R16, R2.reuse ;  /* 0x0000000210107220 */ /* 0x080fe20000410000 */
[----:B------:R-:W-:Y:S01]  /*b7f0*/  HMMA.16816.F32.BF16 R20, R8, R34, RZ ;  /* 0x000000220814723c */ /* 0x000fe200000418ff */
[----:B------:R-:W2:Y:S01]  /*b800*/  LDSM.16.M88.4 R32, [R12+0x2c00] ;  /* 0x002c00000c20783b */ /* 0x000ea20000000200 */
[-C--:B------:R-:W-:Y:S01]  /*b810*/  FMUL.FTZ R17, R17, R2.reuse ;  /* 0x0000000211117220 */ /* 0x080fe20000410000 */
[-C--:B------:R-:W-:Y:S01]  /*b820*/  FMUL.FTZ R18, R18, R2.reuse ;  /* 0x0000000212127220 */ /* 0x080fe20000410000 */
[-C--:B------:R-:W-:Y:S01]  /*b830*/  FMUL.FTZ R19, R19, R2.reuse ;  /* 0x0000000213137220 */ /* 0x080fe20000410000 */
[----:B------:R-:W1:Y:S06]  /*b840*/  MUFU.TANH R60, R30 ;  /* 0x0000001e003c7308 */ /* 0x000e6c0000002400 */
[-C--:B------:R-:W-:Y:S01]  /*b850*/  FMUL.FTZ R24, R24, R2.reuse ;  /* 0x0000000218187220 */ /* 0x080fe20000410000 */
[-C--:B------:R-:W-:Y:S01]  /*b860*/  FMUL.FTZ R25, R25, R2.reuse ;  /* 0x0000000219197220 */ /* 0x080fe20000410000 */
[----:B------:R4:W1:Y:S01]  /*b870*/  MUFU.TANH R59, R31 ;  /* 0x0000001f003b7308 */ /* 0x0008620000002400 */
[-C--:B------:R-:W-:Y:S01]  /*b880*/  FMUL.FTZ R26, R26, R2.reuse ;  /* 0x000000021a1a7220 */ /* 0x080fe20000410000 */
[----:B------:R-:W-:-:S06]  /*b890*/  FMUL.FTZ R27, R27, R2 ;  /* 0x000000021b1b7220 */ /* 0x000fcc0000410000 */
[----:B------:R-:W-:Y:S08]  /*b8a0*/  MUFU.TANH R121, R16 ;  /* 0x0000001000797308 */ /* 0x000ff00000002400 */
[----:B------:R-:W-:Y:S01]  /*b8b0*/  MUFU.TANH R119, R17 ;  /* 0x0000001100777308 */ /* 0x000fe20000002400 */
[----:B----4-:R-:W-:Y:S01]  /*b8c0*/  HMMA.16816.F32.BF16 R28, R4, R38, R20 ;  /* 0x00000026041c723c */ /* 0x010fe20000041814 */
[----:B------:R-:W4:Y:S06]  /*b8d0*/  LDSM.16.M88.4 R36, [R12+0x3000] ;  /* 0x003000000c24783b */ /* 0x000f2c0000000200 */
        /* <DEDUP_REMOVED lines=13> */
[C---:B--2---:R-:W-:Y:S03]  /*b9b0*/  HMMA.16816.F32.BF16 R16, R4.reuse, R34, R16 ;  /* 0x000000220410723c */ /* 0x044fe60000041810 */
[----:B------:R-:W-:Y:S08]  /*b9c0*/  MUFU.TANH R123, R28 ;  /* 0x0000001c007b7308 */ /* 0x000ff00000002400 */
[----:B------:R-:W-:Y:S01]  /*b9d0*/  MUFU.TANH R125, R29 ;  /* 0x0000001d007d7308 */ /* 0x000fe20000002400 */
[----:B-1----:R-:W-:Y:S01]  /*b9e0*/  HMMA.16816.F32.BF16 R24, R4, R32, R20 ;  /* 0x000000200418723c */ /* 0x002fe20000041814 */
        /* <DEDUP_REMOVED lines=15> */
[----:B------:R-:W2:Y:S01]  /*bae0*/  MUFU.TANH R45, R18 ;  /* 0x00000012002d7308 */ /* 0x000ea20000002400 */
[C---:B------:R-:W-:Y:S07]  /*baf0*/  HMMA.16816.F32.BF16 R20, R8.reuse, R54, RZ ;  /* 0x000000360814723c */ /* 0x040fee00000418ff */
[----:B------:R4:W2:Y:S04]  /*bb00*/  MUFU.TANH R128, R19 ;  /* 0x0000001300807308 */ /* 0x0008a80000002400 */
[-C--:B------:R-:W-:Y:S01]  /*bb10*/  FMUL.FTZ R28, R28, R2.reuse ;  /* 0x000000021c1c7220 */ /* 0x080fe20000410000 */
[-C--:B------:R-:W-:Y:S01]  /*bb20*/  FMUL.FTZ R29, R29, R2.reuse ;  /* 0x000000021d1d7220 */ /* 0x080fe20000410000 */
[-C--:B------:R-:W-:Y:S01]  /*bb30*/  FMUL.FTZ R30, R30, R2.reuse ;  /* 0x000000021e1e7220 */ /* 0x080fe20000410000 */
[-C--:B------:R-:W-:Y:S01]  /*bb40*/  FMUL.FTZ R31, R31, R2.reuse ;  /* 0x000000021f1f7220 */ /* 0x080fe20000410000 */
[----:B------:R-:W-:Y:S08]  /*bb50*/  MUFU.TANH R127, R24 ;  /* 0x00000018007f7308 */ /* 0x000ff00000002400 */
[----:B------:R-:W-:Y:S01]  /*bb60*/  MUFU.TANH R126, R25 ;  /* 0x00000019007e7308 */ /* 0x000fe20000002400 */
[----:B----4-:R-:W-:Y:S07]  /*bb70*/  HMMA.16816.F32.BF16 R16, R8, R48, RZ ;  /* 0x000000300810723c */ /* 0x010fee00000418ff */
[----:B------:R-:W-:Y:S08]  /*bb80*/  MUFU.TANH R57, R26 ;  /* 0x0000001a00397308 */ /* 0x000ff00000002400 */
[----:B------:R4:W-:Y:S08]  /*bb90*/  MUFU.TANH R86, R27 ;  /* 0x0000001b00567308 */ /* 0x0009f00000002400 */
[----:B------:R-:W-:Y:S08]  /*bba0*/  MUFU.TANH R131, R28 ;  /* 0x0000001c00837308 */ /* 0x000ff00000002400 */
[----:B------:R-:W-:Y:S01]  /*bbb0*/  MUFU.TANH R130, R29 ;  /* 0x0000001d00827308 */ /* 0x000fe20000002400 */
[C---:B----4-:R-:W-:Y:S01]  /*bbc0*/  HMMA.16816.F32.BF16 R24, R4.reuse, R38, R20 ;  /* 0x000000260418723c */ /* 0x050fe20000041814 */
[----:B------:R-:W4:Y:S06]  /*bbd0*/  LDSM.16.M88.4 R36, [R12+0x3800] ;  /* 0x003800000c24783b */ /* 0x000f2c0000000200 */
        /* <DEDUP_REMOVED lines=12> */
[----:B------:R-:W-:Y:S01]  /*bca0*/  FMUL.FTZ R23, R23, R2 ;  /* 0x0000000217177220 */ /* 0x000fe20000410000 */
[----:B------:R-:W-:Y:S01]  /*bcb0*/  MUFU.TANH R163, R25 ;  /* 0x0000001900a37308 */ /* 0x000fe20000002400 */
[----:B-1----:R-:W-:Y:S07]  /*bcc0*/  LDSM.16.M88.4 R28, [R12+0x3c00] ;  /* 0x003c00000c1c783b */ /* 0x002fee0000000200 */
[----:B------:R-:W1:Y:S08]  /*bcd0*/  MUFU.TANH R48, R26 ;  /* 0x0000001a00307308 */ /* 0x000e700000002400 */
[----:B------:R3:W1:Y:S08]  /*bce0*/  MUFU.TANH R132, R27 ;  /* 0x0000001b00847308 */ /* 0x0006700000002400 */
[----:B------:R-:W-:Y:S08]  /*bcf0*/  MUFU.TANH R139, R20 ;  /* 0x00000014008b7308 */ /* 0x000ff00000002400 */
[----:B------:R-:W-:Y:S01]  /*bd00*/  MUFU.TANH R162, R21 ;  /* 0x0000001500a27308 */ /* 0x000fe20000002400 */
[----:B---3--:R-:W-:Y:S01]  /*bd10*/  HMMA.16816.F32.BF16 R24, R4, R34, R16 ;  /* 0x000000220418723c */ /* 0x008fe20000041810 */
[----:B------:R-:W3:Y:S06]  /*bd20*/  LDSM.16.M88.4 R32, [R3+0x3c00] ;  /* 0x003c00000320783b */ /* 0x000eec0000000200 */
[----:B------:R-:W1:Y:S01]  /*bd30*/  MUFU.TANH R138, R22 ;  /* 0x00000016008a7308 */ /* 0x000e620000002400 */
[----:B------:R-:W-:Y:S01]  /*bd40*/  HMMA.16816.F32.BF16 R16, R8, R40, RZ ;  /* 0x000000280810723c */ /* 0x000fe200000418ff */
[----:B------:R-:W-:-:S05]  /*bd50*/  IMAD.SHL.U32 R40, R222, 0x100, RZ ;  /* 0x00000100de287824 */ /* 0x000fca00078e00ff */
[----:B------:R-:W-:Y:S01]  /*bd60*/  LOP3.LUT R0, R40, 0x6, R0, 0xf8, !PT ;  /* 0x0000000628007812 */ /* 0x000fe200078ef800 */
[----:B------:R2:W1:Y:S03]  /*bd70*/  MUFU.TANH R159, R23 ;  /* 0x00000017009f7308 */ /* 0x0004660000002400 */
[----:B------:R-:W-:Y:S01]  /*bd80*/  LOP3.LUT R13, R0, 0x1, RZ, 0xfc, !PT ;  /* 0x00000001000d7812 */ /* 0x000fe200078efcff */
[-C--:B------:R-:W-:Y:S01]  /*bd90*/  FMUL.FTZ R24, R24, R2.reuse ;  /* 0x0000000218187220 */ /* 0x080fe20000410000 */
[-C--:B------:R-:W-:Y:S01]  /*bda0*/  FMUL.FTZ R25, R25, R2.reuse ;  /* 0x0000000219197220 */ /* 0x080fe20000410000 */
[-C--:B------:R-:W-:Y:S01]  /*bdb0*/  FMUL.FTZ R26, R26, R2.reuse ;  /* 0x000000021a1a7220 */ /* 0x080fe20000410000 */
[----:B------:R-:W-:Y:S01]  /*bdc0*/  FMUL.FTZ R27, R27, R2 ;  /* 0x000000021b1b7220 */ /* 0x000fe20000410000 */
[----:B------:R-:W-:Y:S01]  /*bdd0*/  MUFU.TANH R161, R24 ;  /* 0x0000001800a17308 */ /* 0x000fe20000002400 */
[----:B------:R-:W-:-:S02]  /*bde0*/  ISETP.GE.AND P1, PT, R13, R82, PT ;  /* 0x000000520d00720c */ /* 0x000fc40003f26270 */
[C---:B------:R-:W-:Y:S02]  /*bdf0*/  LOP3.LUT R13, R0.reuse, 0x9, RZ, 0xfc, !PT ;  /* 0x00000009000d7812 */ /* 0x040fe400078efcff */
[----:B----4-:R-:W-:Y:S01]  /*be00*/  HMMA.16816.F32.BF16 R16, R4, R36, R16 ;  /* 0x000000240410723c */ /* 0x010fe20000041810 */
[CC--:B------:R-:W-:Y:S02]  /*be10*/  ISETP.GE.AND P0, PT, R0.reuse, R82.reuse, PT ;  /* 0x000000520000720c */ /* 0x0c0fe40003f06270 */
[----:B------:R-:W-:Y:S01]  /*be20*/  MUFU.TANH R160, R25 ;  /* 0x0000001900a07308 */ /* 0x000fe20000002400 */
[----:B------:R-:W-:Y:S02]  /*be30*/  ISETP.GE.AND P4, PT, R13, R82, PT ;  /* 0x000000520d00720c */ /* 0x000fe40003f86270 */
[----:B------:R-:W-:Y:S02]  /*be40*/  LOP3.LUT R13, R0, 0x18, RZ, 0xfc, !PT ;  /* 0x00000018000d7812 */ /* 0x000fe400078efcff */
[----:B--2---:R-:W-:Y:S01]  /*be50*/  HMMA.16816.F32.BF16 R20, R8, R42, RZ ;  /* 0x0000002a0814723c */ /* 0x004fe200000418ff */
[----:B------:R-:W-:-:S02]  /*be60*/  FSEL R79, R79, -INF , !P0 ;  /* 0xff8000004f4f7808 */ /* 0x000fc40004000000 */
[----:B------:R-:W2:Y:S01]  /*be70*/  MUFU.TANH R140, R26 ;  /* 0x0000001a008c7308 */ /* 0x000ea20000002400 */
[----:B------:R-:W-:Y:S02]  /*be80*/  ISETP.GE.AND P3, PT, R13, R82, PT ;  /* 0x000000520d00720c */ /* 0x000fe40003f66270 */
[----:B------:R-:W-:Y:S02]  /*be90*/  FSEL R93, R93, -INF , !P0 ;  /* 0xff8000005d5d7808 */ /* 0x000fe40004000000 */
[----:B------:R-:W-:Y:S02]  /*bea0*/  P2R R13, PR, RZ, 0x8 ;  /* 0x00000008ff0d7803 */ /* 0x000fe40000000000 */
[----:B------:R-:W-:Y:S01]  /*beb0*/  FSEL R83, R83, -INF , !P4 ;  /* 0xff80000053537808 */ /* 0x000fe20006000000 */
[----:B------:R4:W2:Y:S01]  /*bec0*/  MUFU.TANH R142, R27 ;  /* 0x0000001b008e7308 */ /* 0x0008a20000002400 */
[-C--:B------:R-:W-:Y:S01]  /*bed0*/  FMUL.FTZ R16, R16, R2.reuse ;  /* 0x0000000210107220 */ /* 0x080fe20000410000 */
[-C--:B------:R-:W-:Y:S01]  /*bee0*/  FMUL.FTZ R17, R17, R2.reuse ;  /* 0x0000000211117220 */ /* 0x080fe20000410000 */
[-C--:B------:R-:W-:Y:S01]  /*bef0*/  FMUL.FTZ R18, R18, R2.reuse ;  /* 0x0000000212127220 */ /* 0x080fe20000410000 */
[----:B------:R-:W-:Y:S01]  /*bf00*/  FMUL.FTZ R19, R19, R2 ;  /* 0x0000000213137220 */ /* 0x000fe20000410000 */
[----:B------:R-:W-:-:S02]  /*bf10*/  FSEL R98, R98, -INF , !P4 ;  /* 0xff80000062627808 */ /* 0x000fc40006000000 */
[----:B------:R-:W-:Y:S01]  /*bf20*/  FSEL R78, R78, -INF , !P1 ;  /* 0xff8000004e4e7808 */ /* 0x000fe20004800000 */
[----:B------:R-:W-:Y:S01]  /*bf30*/  MUFU.TANH R146, R16 ;  /* 0x0000001000927308 */ /* 0x000fe20000002400 */
[----:B------:R-:W-:-:S07]  /*bf40*/  FSEL R92, R92, -INF , !P1 ;  /* 0xff8000005c5c7808 */ /* 0x000fce0004800000 */
        /* <DEDUP_REMOVED lines=10> */
[----:B------:R1:W-:Y:S05]  /*bff0*/  MUFU.TANH R158, R24 ;  /* 0x00000018009e7308 */ /* 0x0003ea0000002400 */
[----:B------:R-:W-:Y:S03]  /*c000*/  HMMA.16816.F32.BF16 R20, R4, R28, R20 ;  /* 0x0000001c0414723c */ /* 0x000fe60000041814 */
[----:B------:R-:W-:Y:S05]  /*c010*/  MUFU.TANH R156, R25 ;  /* 0x00000019009c7308 */ /* 0x000fea0000002400 */
[----:B---3--:R-:W-:Y:S01]  /*c020*/  HMMA.16816.F32.BF16 R16, R8, R34, RZ ;  /* 0x000000220810723c */ /* 0x008fe200000418ff */
[----:B------:R-:W3:Y:S02]  /*c030*/  LDSM.16.M88.4 R32, [R12+0x4000] ;  /* 0x004000000c20783b */ /* 0x000ee40000000200 */
[----:B------:R-:W-:Y:S08]  /*c040*/  MUFU.TANH R147, R26 ;  /* 0x0000001a00937308 */ /* 0x000ff00000002400 */
[-C--:B-1----:R-:W-:Y:S01]  /*c050*/  FMUL.FTZ R24, R20, R2.reuse ;  /* 0x0000000214187220 */ /* 0x082fe20000410000 */
[----:B------:R-:W-:Y:S01]  /*c060*/  MUFU.TANH R148, R27 ;  /* 0x0000001b00947308 */ /* 0x000fe20000002400 */
[----:B------:R-:W-:Y:S01]  /*c070*/  LOP3.LUT R20, R0, 0x8, RZ, 0xfc, !PT ;  /* 0x0000000800147812 */ /* 0x000fe200078efcff */
[-C--:B------:R-:W-:Y:S01]  /*c080*/  FMUL.FTZ R21, R21, R2.reuse ;  /* 0x0000000215157220 */ /* 0x080fe20000410000 */
[----:B------:R-:W-:-:S02]  /*c090*/  FMUL.FTZ R23, R23, R2 ;  /* 0x0000000217177220 */ /* 0x000fc40000410000 */
[-C--:B------:R-:W-:Y:S02]  /*c0a0*/  ISETP.GE.AND P2, PT, R20, R82.reuse, PT ;  /* 0x000000521400720c */ /* 0x080fe40003f46270 */
[----:B------:R-:W-:Y:S01]  /*c0b0*/  LOP3.LUT R20, R0, 0x20, RZ, 0xfc, !PT ;  /* 0x0000002000147812 */ /* 0x000fe200078efcff */
[----:B------:R1:W-:Y:S01]  /*c0c0*/  MUFU.TANH R155, R24 ;  /* 0x00000018009b7308 */ /* 0x0003e20000002400 */
[----:B------:R-:W-:Y:S02]  /*c0d0*/  FSEL R77, R77, -INF , !P2 ;  /* 0xff8000004d4d7808 */ /* 0x000fe40005000000 */
[----:B------:R-:W-:Y:S02]  /*c0e0*/  FSEL R94, R94, -INF , !P2 ;  /* 0xff8000005e5e7808 */ /* 0x000fe40005000000 */
[----:B------:R-:W-:Y:S02]  /*c0f0*/  ISETP.NE.AND P2, PT, R13, RZ, PT ;  /* 0x000000ff0d00720c */ /* 0x000fe40003f45270 */
[----:B------:R-:W-:Y:S01]  /*c100*/  LOP3.LUT R13, R0, 0x28, RZ, 0xfc, !PT ;  /* 0x00000028000d7812 */ /* 0x000fe200078efcff */
[----:B------:R2:W-:Y:S01]  /*c110*/  MUFU.TANH R153, R21 ;  /* 0x0000001500997308 */ /* 0x0005e20000002400 */
[----:B------:R-:W-:-:S02]  /*c120*/  ISETP.GE.AND P1, PT, R20, R82, PT ;  /* 0x000000521400720c */ /* 0x000fc40003f26270 */
[-C--:B------:R-:W-:Y:S02]  /*c130*/  ISETP.GE.AND P4, PT, R13, R82.reuse, PT ;  /* 0x000000520d00720c */ /* 0x080fe40003f86270 */
[C---:B------:R-:W-:Y:S02]  /*c140*/  LOP3.LUT R13, R0.reuse, 0x29, RZ, 0xfc, !PT ;  /* 0x00000029000d7812 */ /* 0x040fe400078efcff */
[C---:B------:R-:W-:Y:S01]  /*c150*/  LOP3.LUT R20, R0.reuse, 0x21, RZ, 0xfc, !PT ;  /* 0x0000002100147812 */ /* 0x040fe200078efcff */
[----:B------:R-:W-:Y:S01]  /*c160*/  MUFU.TANH R152, R23 ;  /* 0x0000001700987308 */ /* 0x000fe20000002400 */
[----:B-1----:R-:W-:Y:S01]  /*c170*/  HMMA.16816.F32.BF16 R24, R4, R30, R16 ;  /* 0x0000001e0418723c */ /* 0x002fe20000041810 */
[C---:B------:R-:W-:Y:S01]  /*c180*/  LOP3.LUT R17, R0.reuse, 0x10, RZ, 0xfc, !PT ;  /* 0x0000001000117812 */ /* 0x040fe200078efcff */
[----:B------:R-:W1:Y:S01]  /*c190*/  LDSM.16.M88.4 R28, [R3+0x4400] ;  /* 0x00440000031c783b */ /* 0x000e620000000200 */
[----:B------:R-:W-:Y:S02]  /*c1a0*/  LOP3.LUT R16, R0, 0x11, RZ, 0xfc, !PT ;  /* 0x0000001100107812 */ /* 0x000fe400078efcff */
[----:B------:R-:W-:Y:S01]  /*c1b0*/  ISETP.GE.AND P5, PT, R17, R82, PT ;  /* 0x000000521100720c */ /* 0x000fe20003fa6270 */
[----:B------:R-:W-:Y:S01]  /*c1c0*/  FMUL.FTZ R17, R22, R2 ;  /* 0x0000000216117220 */ /* 0x000fe20000410000 */
[----:B------:R-:W-:-:S02]  /*c1d0*/  ISETP.GE.AND P6, PT, R16, R82, PT ;  /* 0x000000521000720c */ /* 0x000fc40003fc6270 */
[----:B------:R-:W-:Y:S01]  /*c1e0*/  LOP3.LUT R16, R0, 0x19, RZ, 0xfc, !PT ;  /* 0x0000001900107812 */ /* 0x000fe200078efcff */
[----:B------:R4:W-:Y:S01]  /*c1f0*/  MUFU.TANH R150, R17 ;  /* 0x0000001100967308 */ /* 0x0009e20000002400 */
[----:B------:R-:W-:Y:S02]  /*c200*/  FSEL R81, R81, -INF , !P5 ;  /* 0xff80000051517808 */ /* 0x000fe40006800000 */
[-C--:B------:R-:W-:Y:S02]  /*c210*/  ISETP.GE.AND P0, PT, R16, R82.reuse, PT ;  /* 0x000000521000720c */ /* 0x080fe40003f06270 */
[----:B------:R-:W-:Y:S02]  /*c220*/  FSEL R99, R99, -INF , !P5 ;  /* 0xff80000063637808 */ /* 0x000fe40006800000 */
[----:B------:R-:W-:Y:S02]  /*c230*/  ISETP.GE.AND P5, PT, R13, R82, PT ;  /* 0x000000520d00720c */ /* 0x000fe40003fa6270 */
[----:B------:R-:W-:Y:S01]  /*c240*/  LOP3.LUT R13, R0, 0x30, RZ, 0xfc, !PT ;  /* 0x00000030000d7812 */ /* 0x000fe200078efcff */
[-C--:B--2---:R-:W-:Y:S01]  /*c250*/  FMUL.FTZ R21, R24, R2.reuse ;  /* 0x0000000218157220 */ /* 0x084fe20000410000 */
[----:B------:R-:W-:Y:S01]  /*c260*/  FSEL R76, R76, -INF , !P6 ;  /* 0xff8000004c4c7808 */ /* 0x000fe20007000000 */
[-C--:B------:R-:W-:Y:S01]  /*c270*/  FMUL.FTZ R26, R26, R2.reuse ;  /* 0x000000021a1a7220 */ /* 0x080fe20000410000 */
[----:B------:R-:W-:Y:S01]  /*c280*/  FSEL R96, R96, -INF , !P6 ;  /* 0xff80000060607808 */ /* 0x000fe20007000000 */
[----:B------:R-:W-:Y:S01]  /*c290*/  FMUL.FTZ R27, R27, R2 ;  /* 0x000000021b1b7220 */ /* 0x000fe20000410000 */
[----:B------:R-:W-:Y:S01]  /*c2a0*/  ISETP.GE.AND P6, PT, R13, R82, PT ;  /* 0x000000520d00720c */ /* 0x000fe20003fc6270 */
[----:B------:R-:W-:Y:S01]  /*c2b0*/  MUFU.TANH R137, R26 ;  /* 0x0000001a00897308 */ /* 0x000fe20000002400 */
[----:B----4-:R-:W-:Y:S01]  /*c2c0*/  HMMA.16816.F32.BF16 R16, R8, R36, RZ ;  /* 0x000000240810723c */ /* 0x010fe200000418ff */
[----:B------:R-:W-:-:S02]  /*c2d0*/  LOP3.LUT R24, R0, 0x38, RZ, 0xfc, !PT ;  /* 0x0000003800187812 */ /* 0x000fc400078efcff */
[----:B------:R-:W-:Y:S02]  /*c2e0*/  LOP3.LUT R13, R0, 0x31, RZ, 0xfc, !PT ;  /* 0x00000031000d7812 */ /* 0x000fe400078efcff */
[----:B------:R-:W-:Y:S02]  /*c2f0*/  FSEL R74, R74, -INF , !P0 ;  /* 0xff8000004a4a7808 */ /* 0x000fe40004000000 */
[----:B------:R-:W-:Y:S01]  /*c300*/  FSEL R97, R97, -INF , !P0 ;  /* 0xff80000061617808 */ /* 0x000fe20004000000 */
[----:B------:R2:W4:Y:S01]  /*c310*/  MUFU.TANH R133, R27 ;  /* 0x0000001b00857308 */ /* 0x0005220000002400 */
[----:B------:R-:W-:Y:S02]  /*c320*/  FSEL R75, R75, -INF , !P2 ;  /* 0xff8000004b4b7808 */ /* 0x000fe40005000000 */
[----:B------:R-:W-:Y:S02]  /*c330*/  FSEL R95, R95, -INF , !P2 ;  /* 0xff8000005f5f7808 */ /* 0x000fe40005000000 */
[----:B------:R-:W-:-:S02]  /*c340*/  ISETP.GE.AND P0, PT, R24, R82, PT ;  /* 0x000000521800720c */ /* 0x000fc40003f06270 */
[-C--:B------:R-:W-:Y:S01]  /*c350*/  ISETP.GE.AND P2, PT, R13, R82.reuse, PT ;  /* 0x000000520d00720c */ /* 0x080fe20003f46270 */
[----:B------:R-:W-:Y:S01]  /*c360*/  MUFU.TANH R151, R21 ;  /* 0x0000001500977308 */ /* 0x000fe20000002400 */
[----:B------:R-:W-:Y:S02]  /*c370*/  LOP3.LUT R24, R0, 0x39, RZ, 0xfc, !PT ;  /* 0x0000003900187812 */ /* 0x000fe400078efcff */
[----:B------:R-:W-:Y:S01]  /*c380*/  ISETP.GE.AND P3, PT, R20, R82, PT ;  /* 0x000000521400720c */ /* 0x000fe20003f66270 */
[----:B---3--:R-:W-:Y:S01]  /*c390*/  HMMA.16816.F32.BF16 R16, R4, R32, R16 ;  /* 0x000000200410723c */ /* 0x008fe20000041810 */
[----:B------:R-:W-:Y:S01]  /*c3a0*/  FMUL.FTZ R20, R25, R2 ;  /* 0x0000000219147220 */ /* 0x000fe20000410000 */
[----:B------:R-:W-:Y:S02]  /*c3b0*/  P2R R13, PR, RZ, 0x4 ;  /* 0x00000004ff0d7803 */ /* 0x000fe40000000000 */
[----:B------:R-:W-:Y:S01]  /*c3c0*/  ISETP.GE.AND P2, PT, R24, R82, PT ;  /* 0x000000521800720c */ /* 0x000fe20003f46270 */
[----:B------:R3:W4:Y:S01]  /*c3d0*/  MUFU.TANH R149, R20 ;  /* 0x0000001400957308 */ /* 0x0007220000002400 */
[----:B--2---:R-:W2:Y:S01]  /*c3e0*/  LDSM.16.M88.4 R24, [R12+0x4400] ;  /* 0x004400000c18783b */ /* 0x004ea20000000200 */
[----:B------:R-:W-:-:S02]  /*c3f0*/  FSEL R73, R73, -INF , !P1 ;  /* 0xff80000049497808 */ /* 0x000fc40004800000 */
[----:B------:R-:W-:Y:S02]  /*c400*/  FSEL R100, R100, -INF , !P1 ;  /* 0xff80000064647808 */ /* 0x000fe40004800000 */
[----:B------:R-:W-:Y:S02]  /*c410*/  ISETP.NE.AND P1, PT, R13, RZ, PT ;  /* 0x000000ff0d00720c */ /* 0x000fe40003f25270 */
[----:B------:R-:W-:Y:S02]  /*c420*/  LOP3.LUT R13, R0, 0x40, RZ, 0xfc, !PT ;  /* 0x00000040000d7812 */ /* 0x000fe400078efcff */
[----:B------:R-:W-:Y:S02]  /*c430*/  FSEL R72, R72, -INF , !P3 ;  /* 0xff80000048487808 */ /* 0x000fe40005800000 */
[----:B------:R-:W-:Y:S02]  /*c440*/  FSEL R101, R101, -INF , !P3 ;  /* 0xff80000065657808 */ /* 0x000fe40005800000 */
[----:B------:R-:W-:Y:S01]  /*c450*/  ISETP.GE.AND P3, PT, R13, R82, PT ;  /* 0x000000520d00720c */ /* 0x000fe20003f66270 */
[-C--:B------:R-:W-:Y:S01]  /*c460*/  FMUL.FTZ R16, R16, R2.reuse ;  /* 0x0000000210107220 */ /* 0x080fe20000410000 */
[-C--:B------:R-:W-:Y:S01]  /*c470*/  FMUL.FTZ R17, R17, R2.reuse ;  /* 0x0000000211117220 */ /* 0x080fe20000410000 */
[----:B---3--:R-:W-:Y:S01]  /*c480*/  HMMA.16816.F32.BF16 R20, R8, R38, RZ ;  /* 0x000000260814723c */ /* 0x008fe200000418ff */
[----:B------:R-:W-:Y:S01]  /*c490*/  LOP3.LUT R13, R0, 0x41, RZ, 0xfc, !PT ;  /* 0x00000041000d7812 */ /* 0x000fe200078efcff */
[-C--:B------:R-:W-:Y:S01]  /*c4a0*/  FMUL.FTZ R18, R18, R2.reuse ;  /* 0x0000000212127220 */ /* 0x080fe20000410000 */
[----:B------:R-:W-:Y:S01]  /*c4b0*/  FSEL R71, R71, -INF , !P4 ;  /* 0xff80000047477808 */ /* 0x000fe20006000000 */
[----:B------:R-:W-:Y:S01]  /*c4c0*/  FMUL.FTZ R32, R19, R2 ;  /* 0x0000000213207220 */ /* 0x000fe20000410000 */
[----:B------:R-:W-:Y:S01]  /*c4d0*/  FSEL R103, R103, -INF , !P4 ;  /* 0xff80000067677808 */ /* 0x000fe20006000000 */
[----:B------:R-:W-:Y:S01]  /*c4e0*/  MUFU.TANH R144, R16 ;  /* 0x0000001000907308 */ /* 0x000fe20000002400 */
[----:B------:R-:W-:-:S02]  /*c4f0*/  ISETP.GE.AND P4, PT, R13, R82, PT ;  /* 0x000000520d00720c */ /* 0x000fc40003f86270 */
[----:B------:R-:W-:Y:S02]  /*c500*/  LOP3.LUT R13, R0, 0x48, RZ, 0xfc, !PT ;  /* 0x00000048000d7812 */ /* 0x000fe400078efcff */
[----:B------:R-:W-:Y:S02]  /*c510*/  FSEL R69, R69, -INF , !P5 ;  /* 0xff80000045457808 */ /* 0x000fe40006800000 */
[----:B------:R-:W-:Y:S01]  /*c520*/  FSEL R102, R102, -INF , !P5 ;  /* 0xff80000066667808 */ /* 0x000fe20006800000 */
[----:B------:R-:W-:Y:S01]  /*c530*/  MUFU.TANH R143, R17 ;  /* 0x00000011008f7308 */ /* 0x000fe20000002400 */
[-C--:B------:R-:W-:Y:S02]  /*c540*/  ISETP.GE.AND P5, PT, R13, R82.reuse, PT ;  /* 0x000000520d00720c */ /* 0x080fe40003fa6270 */
[----:B------:R-:W-:Y:S02]  /*c550*/  LOP3.LUT R13, R0, 0x49, RZ, 0xfc, !PT ;  /* 0x00000049000d7812 */ /* 0x000fe400078efcff */
[----:B------:R-:W-:Y:S01]  /*c560*/  FSEL R68, R68, -INF , !P6 ;  /* 0xff80000044447808 */ /* 0x000fe20007000000 */
[----:B------:R-:W-:Y:S01]  /*c570*/  HMMA.16816.F32.BF16 R20, R4, R34, R20 ;  /* 0x000000220414723c */ /* 0x000fe20000041814 */
[----:B------:R-:W-:Y:S01]  /*c580*/  FSEL R106, R106, -INF , !P6 ;  /* 0xff8000006a6a7808 */ /* 0x000fe20007000000 */
[----:B------:R1:W-:Y:S01]  /*c590*/  MUFU.TANH R124, R18 ;  /* 0x00000012007c7308 */ /* 0x0003e20000002400 */
[----:B------:R-:W-:-:S02]  /*c5a0*/  ISETP.GE.AND P6, PT, R13, R82, PT ;  /* 0x000000520d00720c */ /* 0x000fc40003fc6270 */
[----:B------:R-:W-:Y:S02]  /*c5b0*/  LOP3.LUT R13, R0, 0x51, RZ, 0xfc, !PT ;  /* 0x00000051000d7812 */ /* 0x000fe400078efcff */
[----:B------:R-:W-:Y:S02]  /*c5c0*/  FSEL R67, R67, -INF , !P1 ;  /* 0xff80000043437808 */ /* 0x000fe40004800000 */
[----:B------:R-:W-:Y:S01]  /*c5d0*/  FSEL R104, R104, -INF , !P1 ;  /* 0xff80000068687808 */ /* 0x000fe20004800000 */
[----:B------:R3:W4:Y:S01]  /*c5e0*/  MUFU.TANH R120, R32 ;  /* 0x0000002000787308 */ /* 0x0007220000002400 */
[----:B------:R-:W-:Y:S02]  /*c5f0*/  ISETP.GE.AND P1, PT, R13, R82, PT ;  /* 0x000000520d00720c */ /* 0x000fe40003f26270 */
[C---:B------:R-:W-:Y:S02]  /*c600*/  LOP3.LUT R13, R0.reuse, 0x58, RZ, 0xfc, !PT ;  /* 0x00000058000d7812 */ /* 0x040fe400078efcff */
[----:B------:R-:W-:-:S02]  /*c610*/  LOP3.LUT R36, R0, 0x50, RZ, 0xfc, !PT ;  /* 0x0000005000247812 */ /* 0x000fc400078efcff */
[----:B------:R-:W-:Y:S01]  /*c620*/  FSEL R66, R66, -INF , !P0 ;  /* 0xff80000042427808 */ /* 0x000fe20004000000 */
[----:B-1----:R-:W-:Y:S01]  /*c630*/  HMMA.16816.F32.BF16 R16, R8, R28, RZ ;  /* 0x0000001c0810723c */ /* 0x002fe200000418ff */
[----:B------:R-:W-:Y:S01]  /*c640*/  FSEL R108, R108, -INF , !P0 ;  /* 0xff8000006c6c7808 */ /* 0x000fe20004000000 */
[----:B------:R-:W-:Y:S01]  /*c650*/  FMUL.FTZ R20, R20, R2 ;  /* 0x0000000214147220 */ /* 0x000fe20000410000 */
[----:B------:R-:W-:Y:S01]  /*c660*/  ISETP.GE.AND P0, PT, R13, R82, PT ;  /* 0x000000520d00720c */ /* 0x000fe20003f06270 */
[-C--:B------:R-:W-:Y:S01]  /*c670*/  FMUL.FTZ R21, R21, R2.reuse ;  /* 0x0000000215157220 */ /* 0x080fe20000410000 */
[----:B------:R-:W-:Y:S01]  /*c680*/  LOP3.LUT R13, R0, 0x59, RZ, 0xfc, !PT ;  /* 0x00000059000d7812 */ /* 0x000fe200078efcff */
[----:B------:R-:W-:Y:S01]  /*c690*/  FMUL.FTZ R22, R22, R2 ;  /* 0x0000000216167220 */ /* 0x000fe20000410000 */
[----:B------:R-:W-:Y:S01]  /*c6a0*/  FSEL R65, R65, -INF , !P2 ;  /* 0xff80000041417808 */ /* 0x000fe20005000000 */
[----:B---3--:R-:W1:Y:S01]  /*c6b0*/  LDSM.16.M88.4 R32, [R3+0x4800] ;  /* 0x004800000320783b */ /* 0x008e620000000200 */
[----:B------:R-:W-:Y:S01]  /*c6c0*/  FSEL R109, R109, -INF , !P2 ;  /* 0xff8000006d6d7808 */ /* 0x000fe20005000000 */
[----:B------:R-:W-:Y:S01]  /*c6d0*/  MUFU.TANH R122, R20 ;  /* 0x00000014007a7308 */ /* 0x000fe20000002400 */
[----:B------:R-:W-:-:S02]  /*c6e0*/  FSEL R64, R64, -INF , !P3 ;  /* 0xff80000040407808 */ /* 0x000fc40005800000 */
[----:B------:R-:W-:Y:S02]  /*c6f0*/  FSEL R111, R111, -INF , !P3 ;  /* 0xff8000006f6f7808 */ /* 0x000fe40005800000 */
[-C--:B------:R-:W-:Y:S02]  /*c700*/  ISETP.GE.AND P2, PT, R36, R82.reuse, PT ;  /* 0x000000522400720c */ /* 0x080fe40003f46270 */
[----:B------:R-:W-:Y:S01]  /*c710*/  ISETP.GE.AND P3, PT, R13, R82, PT ;  /* 0x000000520d00720c */ /* 0x000fe20003f66270 */
[----:B------:R-:W3:Y:S01]  /*c720*/  LDSM.16.M88.4 R36, [R12+0x4800] ;  /* 0x004800000c24783b */ /* 0x000ee20000000200 */
[----:B------:R-:W-:Y:S01]  /*c730*/  LOP3.LUT R13, R0, 0x60, RZ, 0xfc, !PT ;  /* 0x00000060000d7812 */ /* 0x000fe200078efcff */
[----:B--2---:R-:W-:Y:S01]  /*c740*/  HMMA.16816.F32.BF16 R16, R4, R24, R16 ;  /* 0x000000180410723c */ /* 0x004fe20000041810 */
        /* <DEDUP_REMOVED lines=8> */
[----:B------:R2:W4:Y:S01]  /*c7d0*/  MUFU.TANH R47, R22 ;  /* 0x00000016002f7308 */ /* 0x0005220000002400 */
[----:B------:R-:W-:Y:S02]  /*c7e0*/  ISETP.GE.AND P5, PT, R13, R82, PT ;  /* 0x000000520d00720c */ /* 0x000fe40003fa6270 */
[----:B------:R-:W-:Y:S02]  /*c7f0*/  LOP3.LUT R13, R0, 0x68, RZ, 0xfc, !PT ;  /* 0x00000068000d7812 */ /* 0x000fe400078efcff */
[----:B------:R-:W-:-:S02]  /*c800*/  FSEL R61, R61, -INF , !P6 ;  /* 0xff8000003d3d7808 */ /* 0x000fc40007000000 */
[----:B------:R-:W-:Y:S01]  /*c810*/  FSEL R113, R113, -INF , !P6 ;  /* 0xff80000071717808 */ /* 0x000fe20007000000 */
[----:B------:R-:W-:Y:S01]  /*c820*/  FMUL.FTZ R16, R16, R2 ;  /* 0x0000000210107220 */ /* 0x000fe20000410000 */
[----:B------:R-:W-:Y:S01]  /*c830*/  ISETP.GE.AND P6, PT, R13, R82, PT ;  /* 0x000000520d00720c */ /* 0x000fe20003fc6270 */
[-C--:B------:R-:W-:Y:S01]  /*c840*/  FMUL.FTZ R17, R17, R2.reuse ;  /* 0x0000000211117220 */ /* 0x080fe20000410000 */
[----:B------:R-:W-:Y:S01]  /*c850*/  FMUL.FTZ R18, R18, R2 ;  /* 0x0000000212127220 */ /* 0x000fe20000410000 */
[----:B------:R-:W-:Y:S01]  /*c860*/  LOP3.LUT R13, R0, 0x70, RZ, 0xfc, !PT ;  /* 0x00000070000d7812 */ /* 0x000fe200078efcff */
[----:B------:R1:W4:Y:S01]  /*c870*/  MUFU.TANH R70, R24 ;  /* 0x0000001800467308 */ /* 0x0003220000002400 */
[----:B------:R-:W-:Y:S02]  /*c880*/  FSEL R60, R60, -INF , !P2 ;  /* 0xff8000003c3c7808 */ /* 0x000fe40005000000 */
[----:B------:R-:W-:Y:S01]  /*c890*/  FSEL R115, R115, -INF , !P2 ;  /* 0xff80000073737808 */ /* 0x000fe20005000000 */
[----:B--2---:R-:W-:Y:S01]  /*c8a0*/  HMMA.16816.F32.BF16 R20, R8, R30, RZ ;  /* 0x0000001e0814723c */ /* 0x004fe200000418ff */
[----:B------:R-:W-:Y:S01]  /*c8b0*/  ISETP.GE.AND P2, PT, R13, R82, PT ;  /* 0x000000520d00720c */ /* 0x000fe20003f46270 */
[----:B------:R2:W4:Y:S01]  /*c8c0*/  LDSM.16.M88.4 R28, [R3+0x4c00] ;  /* 0x004c0000031c783b */ /* 0x0005220000000200 */
[----:B------:R-:W-:Y:S01]  /*c8d0*/  LOP3.LUT R13, R0, 0x71, RZ, 0xfc, !PT ;  /* 0x00000071000d7812 */ /* 0x000fe200078efcff */
[----:B------:R-:W-:Y:S01]  /*c8e0*/  MUFU.TANH R105, R16 ;  /* 0x0000001000697308 */ /* 0x000fe20000002400 */
[----:B------:R-:W-:-:S02]  /*c8f0*/  FSEL R59, R59, -INF , !P1 ;  /* 0xff8000003b3b7808 */ /* 0x000fc40004800000 */
[----:B------:R-:W-:Y:S02]  /*c900*/  FSEL R114, R114, -INF , !P1 ;  /* 0xff80000072727808 */ /* 0x000fe40004800000 */
[----:B------:R-:W-:Y:S02]  /*c910*/  ISETP.GE.AND P1, PT, R13, R82, PT ;  /* 0x000000520d00720c */ /* 0x000fe40003f26270 */
[----:B------:R-:W-:Y:S01]  /*c920*/  LOP3.LUT R13, R0, 0x78, RZ, 0xfc, !PT ;  /* 0x00000078000d7812 */ /* 0x000fe200078efcff */
[----:B------:R-:W-:Y:S01]  /*c930*/  MUFU.TANH R107, R17 ;  /* 0x00000011006b7308 */ /* 0x000fe20000002400 */
[----:B-1----:R-:W-:Y:S01]  /*c940*/  FMUL.FTZ R24, R19, R2 ;  /* 0x0000000213187220 */ /* 0x002fe20000410000 */
[----:B------:R-:W-:Y:S02]  /*c950*/  FSEL R58, R58, -INF , !P0 ;  /* 0xff8000003a3a7808 */ /* 0x000fe40004000000 */
[----:B------:R-:W-:Y:S02]  /*c960*/  FSEL R117, R117, -INF , !P0 ;  /* 0xff80000075757808 */ /* 0x000fe40004000000 */
[----:B------:R-:W-:-:S02]  /*c970*/  ISETP.GE.AND P0, PT, R13, R82, PT ;  /* 0x000000520d00720c */ /* 0x000fc40003f06270 */
[----:B------:R1:W4:Y:S01]  /*c980*/  MUFU.TANH R85, R18 ;  /* 0x0000001200557308 */ /* 0x0003220000002400 */
[----:B------:R-:W-:Y:S01]  /*c990*/  LOP3.LUT R13, R0, 0x79, RZ, 0xfc, !PT ;  /* 0x00000079000d7812 */ /* 0x000fe200078efcff */
[----:B------:R-:W-:Y:S01]  /*c9a0*/  HMMA.16816.F32.BF16 R20, R4, R26, R20 ;  /* 0x0000001a0414723c */ /* 0x000fe20000041814 */
[----:B------:R-:W-:Y:S02]  /*c9b0*/  FSEL R55, R88, -INF , !P4 ;  /* 0xff80000058377808 */ /* 0x000fe40006000000 */
[----:B------:R-:W-:Y:S02]  /*c9c0*/  FSEL R121, R121, -INF , !P4 ;  /* 0xff80000079797808 */ /* 0x000fe40006000000 */
[----:B------:R-:W-:Y:S01]  /*c9d0*/  LOP3.LUT R25, R0, 0x69, RZ, 0xfc, !PT ;  /* 0x0000006900197812 */ /* 0x000fe200078efcff */
[----:B------:R3:W4:Y:S01]  /*c9e0*/  MUFU.TANH R89, R24 ;  /* 0x0000001800597308 */ /* 0x0007220000002400 */
[----:B------:R-:W-:Y:S02]  /*c9f0*/  ISETP.GE.AND P4, PT, R13, R82, PT ;  /* 0x000000520d00720c */ /* 0x000fe40003f86270 */
[----:B------:R-:W-:-:S02]  /*ca00*/  FSEL R56, R56, -INF , !P3 ;  /* 0xff80000038387808 */ /* 0x000fc40005800000 */
[----:B------:R-:W-:Y:S02]  /*ca10*/  FSEL R116, R116, -INF , !P3 ;  /* 0xff80000074747808 */ /* 0x000fe40005800000 */
[----:B------:R-:W-:Y:S01]  /*ca20*/  FSEL R51, R45, -INF , !P0 ;  /* 0xff8000002d337808 */ /* 0x000fe20004000000 */
[----:B-1----:R-:W-:Y:S01]  /*ca30*/  HMMA.16816.F32.BF16 R16, R8, R32, RZ ;  /* 0x000000200810723c */ /* 0x002fe200000418ff */
[----:B------:R-:W-:Y:S02]  /*ca40*/  LOP3.LUT R32, R0, 0x88, RZ, 0xfc, !PT ;  /* 0x0000008800207812 */ /* 0x000fe400078efcff */
[----:B------:R-:W-:Y:S02]  /*ca50*/  ISETP.GE.AND P3, PT, R25, R82, PT ;  /* 0x000000521900720c */ /* 0x000fe40003f66270 */
[-C--:B------:R-:W-:Y:S01]  /*ca60*/  FMUL.FTZ R20, R20, R2.reuse ;  /* 0x0000000214147220 */ /* 0x080fe20000410000 */
[----:B------:R-:W-:Y:S01]  /*ca70*/  FSEL R45, R128, -INF , !P4 ;  /* 0xff800000802d7808 */ /* 0x000fe20006000000 */
[-C--:B------:R-:W-:Y:S01]  /*ca80*/  FMUL.FTZ R21, R21, R2.reuse ;  /* 0x0000000215157220 */ /* 0x080fe20000410000 */
[----:B------:R-:W-:Y:S01]  /*ca90*/  FSEL R128, R164, -INF , !P4 ;  /* 0xff800000a4807808 */ /* 0x000fe20006000000 */
[----:B------:R-:W-:Y:S01]  /*caa0*/  FMUL.FTZ R22, R22, R2 ;  /* 0x0000000216167220 */ /* 0x000fe20000410000 */
[----:B------:R-:W-:Y:S01]  /*cab0*/  ISETP.GE.AND P4, PT, R32, R82, PT ;  /* 0x000000522000720c */ /* 0x000fe20003f86270 */
[----:B------:R-:W-:Y:S01]  /*cac0*/  FMUL.FTZ R23, R23, R2 ;  /* 0x0000000217177220 */ /* 0x000fe20000410000 */
[----:B------:R-:W-:Y:S01]  /*cad0*/  LOP3.LUT R13, R0, 0x80, RZ, 0xfc, !PT ;  /* 0x00000080000d7812 */ /* 0x000fe200078efcff */
[----:B------:R-:W-:Y:S01]  /*cae0*/  MUFU.TANH R91, R20 ;  /* 0x00000014005b7308 */ /* 0x000fe20000002400 */
[----:B------:R-:W-:-:S02]  /*caf0*/  FSEL R52, R90, -INF , !P5 ;  /* 0xff8000005a347808 */ /* 0x000fc40006800000 */
[----:B------:R-:W-:Y:S02]  /*cb00*/  FSEL R119, R119, -INF , !P5 ;  /* 0xff80000077777808 */ /* 0x000fe40006800000 */
[----:B------:R-:W-:Y:S02]  /*cb10*/  ISETP.GE.AND P5, PT, R13, R82, PT ;  /* 0x000000520d00720c */ /* 0x000fe40003fa6270 */
[C---:B------:R-:W-:Y:S01]  /*cb20*/  LOP3.LUT R13, R0.reuse, 0x81, RZ, 0xfc, !PT ;  /* 0x00000081000d7812 */ /* 0x040fe200078efcff */
[----:B---3--:R-:W-:Y:S01]  /*cb30*/  HMMA.16816.F32.BF16 R24, R4, R36, R16 ;  /* 0x000000240418723c */ /* 0x008fe20000041810 */
[----:B--2---:R-:W-:Y:S01]  /*cb40*/  LOP3.LUT R3, R0, 0x99, RZ, 0xfc, !PT ;  /* 0x0000009900037812 */ /* 0x004fe200078efcff */
[----:B------:R-:W-:Y:S01]  /*cb50*/  MUFU.TANH R90, R21 ;  /* 0x00000015005a7308 */ /* 0x000fe20000002400 */
[----:B------:R-:W-:Y:S02]  /*cb60*/  FSEL R54, R87, -INF , !P6 ;  /* 0xff80000057367808 */ /* 0x000fe40007000000 */
[----:B------:R-:W-:-:S02]  /*cb70*/  FSEL R123, R123, -INF , !P6 ;  /* 0xff8000007b7b7808 */ /* 0x000fc40007000000 */
[----:B------:R-:W-:Y:S01]  /*cb80*/  FSEL R46, R46, -INF , !P5 ;  /* 0xff8000002e2e7808 */ /* 0x000fe20006800000 */
[----:B------:R-:W-:Y:S01]  /*cb90*/  HMMA.16816.F32.BF16 R16, R8, R34, RZ ;  /* 0x000000220810723c */ /* 0x000fe200000418ff */
[----:B------:R-:W1:Y:S01]  /*cba0*/  LDSM.16.M88.4 R32, [R12+0x4c00] ;  /* 0x004c00000c20783b */ /* 0x000e620000000200 */
[----:B------:R-:W-:Y:S01]  /*cbb0*/  FSEL R131, R131, -INF , !P5 ;  /* 0xff80000083837808 */ /* 0x000fe20006800000 */
[----:B------:R-:W2:Y:S01]  /*cbc0*/  MUFU.TANH R88, R22 ;  /* 0x0000001600587308 */ /* 0x000ea20000002400 */
[----:B------:R-:W-:Y:S01]  /*cbd0*/  ISETP.GE.AND P6, PT, R13, R82, PT ;  /* 0x000000520d00720c */ /* 0x000fe20003fc6270 */
[----:B------:R-:W-:-:S04]  /*cbe0*/  DEPBAR.LE SB0, 0x0 ;  /* 0x000080000000791a */ /* 0x000fc80000000000 */
[----:B------:R-:W-:Y:S02]  /*cbf0*/  ISETP.GE.AND P5, PT, R3, R82, PT ;  /* 0x000000520300720c */ /* 0x000fe40003fa6270 */
[----:B------:R-:W-:Y:S01]  /*cc00*/  LOP3.LUT R3, R0, 0xa0, RZ, 0xfc, !PT ;  /* 0x000000a000037812 */ /* 0x000fe200078efcff */
[----:B------:R3:W-:Y:S01]  /*cc10*/  MUFU.TANH R87, R23 ;  /* 0x0000001700577308 */ /* 0x0007e20000002400 */
[----:B------:R-:W-:Y:S01]  /*cc20*/  FSEL R49, R49, -INF , !P6 ;  /* 0xff80000031317808 */ /* 0x000fe20007000000 */
[-C--:B------:R-:W-:Y:S01]  /*cc30*/  FMUL.FTZ R24, R24, R2.reuse ;  /* 0x0000000218187220 */ /* 0x080fe20000410000 */
[----:B------:R-:W-:Y:S01]  /*cc40*/  FSEL R130, R130, -INF , !P6 ;  /* 0xff80000082827808 */ /* 0x000fe20007000000 */
[-C--:B------:R-:W-:Y:S01]  /*cc50*/  FMUL.FTZ R26, R26, R2.reuse ;  /* 0x000000021a1a7220 */ /* 0x080fe20000410000 */
[C---:B------:R-:W-:Y:S01]  /*cc60*/  LOP3.LUT R13, R0.reuse, 0x89, RZ, 0xfc, !PT ;  /* 0x00000089000d7812 */ /* 0x040fe200078efcff */
[----:B------:R-:W-:Y:S01]  /*cc70*/  FMUL.FTZ R25, R25, R2 ;  /* 0x0000000219197220 */ /* 0x000fe20000410000 */
[----:B------:R-:W-:Y:S01]  /*cc80*/  ISETP.GE.AND P6, PT, R3, R82, PT ;  /* 0x000000520300720c */ /* 0x000fe20003fc6270 */
[----:B------:R-:W-:Y:S01]  /*cc90*/  FMUL.FTZ R27, R27, R2 ;  /* 0x000000021b1b7220 */ /* 0x000fe20000410000 */
[----:B------:R-:W-:Y:S01]  /*cca0*/  LOP3.LUT R3, R0, 0xa8, RZ, 0xfc, !PT ;  /* 0x000000a800037812 */ /* 0x000fe200078efcff */
[----:B------:R-:W2:Y:S01]  /*ccb0*/  MUFU.TANH R26, R26 ;  /* 0x0000001a001a7308 */ /* 0x000ea20000002400 */
[----:B------:R-:W-:-:S02]  /*ccc0*/  FSEL R53, R84, -INF , !P3 ;  /* 0xff80000054357808 */ /* 0x000fc40005800000 */
[----:B------:R-:W-:Y:S02]  /*ccd0*/  FSEL R125, R125, -INF , !P3 ;  /* 0xff8000007d7d7808 */ /* 0x000fe40005800000 */
[-C--:B------:R-:W-:Y:S02]  /*cce0*/  ISETP.GE.AND P3, PT, R13, R82.reuse, PT ;  /* 0x000000520d00720c */ /* 0x080fe40003f66270 */
[----:B------:R-:W-:Y:S01]  /*ccf0*/  FSEL R48, R48, -INF , !P4 ;  /* 0xff80000030307808 */ /* 0x000fe20006000000 */
[----:B---3--:R-:W-:Y:S01]  /*cd00*/  HMMA.16816.F32.BF16 R20, R4, R38, R16 ;  /* 0x000000260414723c */ /* 0x008fe20000041810 */
[----:B------:R-:W-:Y:S01]  /*cd10*/  FSEL R136, R136, -INF , !P4 ;  /* 0xff80000088887808 */ /* 0x000fe20006000000 */
[----:B------:R-:W-:Y:S01]  /*cd20*/  MUFU.TANH R84, R25 ;  /* 0x0000001900547308 */ /* 0x000fe20000002400 */
[----:B------:R-:W-:Y:S02]  /*cd30*/  LOP3.LUT R13, R0, 0x90, RZ, 0xfc, !PT ;  /* 0x00000090000d7812 */ /* 0x000fe400078efcff */
[----:B------:R-:W-:-:S02]  /*cd40*/  ISETP.GE.AND P4, PT, R3, R82, PT ;  /* 0x000000520300720c */ /* 0x000fc40003f86270 */
[----:B------:R-:W-:Y:S01]  /*cd50*/  LOP3.LUT R3, R0, 0xa9, RZ, 0xfc, !PT ;  /* 0x000000a900037812 */ /* 0x000fe200078efcff */
[C---:B----4-:R-:W-:Y:S01]  /*cd60*/  HMMA.16816.F32.BF16 R16, R8.reuse, R28, RZ ;  /* 0x0000001c0810723c */ /* 0x050fe200000418ff */
[----:B------:R-:W-:Y:S01]  /*cd70*/  FSEL R57, R57, -INF , !P2 ;  /* 0xff80000039397808 */ /* 0x000fe20005000000 */
[----:B------:R-:W-:Y:S01]  /*cd80*/  MUFU.TANH R27, R27 ;  /* 0x0000001b001b7308 */ /* 0x000fe20000002400 */
[----:B------:R-:W-:Y:S02]  /*cd90*/  FSEL R127, R127, -INF , !P2 ;  /* 0xff8000007f7f7808 */ /* 0x000fe40005000000 */
[----:B------:R-:W-:Y:S02]  /*cda0*/  FSEL R41, R132, -INF , !P3 ;  /* 0xff80000084297808 */ /* 0x000fe40005800000 */
[----:B------:R-:W-:Y:S01]  /*cdb0*/  ISETP.GE.AND P2, PT, R13, R82, PT ;  /* 0x000000520d00720c */ /* 0x000fe20003f46270 */
[----:B------:R-:W-:Y:S01]  /*cdc0*/  HMMA.16816.F32.BF16 R8, R8, R30, RZ ;  /* 0x0000001e0808723c */ /* 0x000fe200000418ff */
[----:B------:R-:W-:-:S02]  /*cdd0*/  FSEL R132, R163, -INF , !P3 ;  /* 0xff800000a3847808 */ /* 0x000fc40005800000 */
[----:B------:R-:W-:Y:S01]  /*cde0*/  LOP3.LUT R13, R0, 0x91, RZ, 0xfc, !PT ;  /* 0x00000091000d7812 */ /* 0x000fe200078efcff */
[----:B------:R-:W-:Y:S01]  /*cdf0*/  FMUL.FTZ R20, R20, R2 ;  /* 0x0000000214147220 */ /* 0x000fe20000410000 */
[----:B------:R-:W-:Y:S01]  /*ce00*/  ISETP.GE.AND P3, PT, R3, R82, PT ;  /* 0x000000520300720c */ /* 0x000fe20003f66270 */
[-C--:B------:R-:W-:Y:S01]  /*ce10*/  FMUL.FTZ R21, R21, R2.reuse ;  /* 0x0000000215157220 */ /* 0x080fe20000410000 */
[----:B------:R-:W-:Y:S01]  /*ce20*/  LOP3.LUT R3, R0, 0xb0, RZ, 0xfc, !PT ;  /* 0x000000b000037812 */ /* 0x000fe200078efcff */
[-C--:B------:R-:W-:Y:S01]  /*ce30*/  FMUL.FTZ R22, R22, R2.reuse ;  /* 0x0000000216167220 */ /* 0x080fe20000410000 */
[----:B------:R-:W-:Y:S01]  /*ce40*/  FSEL R50, R86, -INF , !P1 ;  /* 0xff80000056327808 */ /* 0x000fe20004800000 */
[----:B------:R-:W-:Y:S01]  /*ce50*/  FMUL.FTZ R23, R23, R2 ;  /* 0x0000000217177220 */ /* 0x000fe20000410000 */
[----:B------:R-:W-:Y:S01]  /*ce60*/  FSEL R126, R126, -INF , !P1 ;  /* 0xff8000007e7e7808 */ /* 0x000fe20004800000 */
[----:B-1----:R-:W-:Y:S01]  /*ce70*/  HMMA.16816.F32.BF16 R16, R4, R32, R16 ;  /* 0x000000200410723c */ /* 0x002fe20000041810 */
[----:B------:R-:W-:Y:S01]  /*ce80*/  ISETP.GE.AND P1, PT, R13, R82, PT ;  /* 0x000000520d00720c */ /* 0x000fe20003f26270 */
[----:B------:R1:W3:Y:S01]  /*ce90*/  MUFU.TANH R86, R24 ;  /* 0x0000001800567308 */ /* 0x0002e20000002400 */
[----:B------:R-:W-:-:S02]  /*cea0*/  FSEL R42, R138, -INF , !P2 ;  /* 0xff8000008a2a7808 */ /* 0x000fc40005000000 */
[----:B------:R-:W-:Y:S02]  /*ceb0*/  FSEL R139, R139, -INF , !P2 ;  /* 0xff8000008b8b7808 */ /* 0x000fe40005000000 */
[C---:B------:R-:W-:Y:S01]  /*cec0*/  LOP3.LUT R13, R0.reuse, 0x98, RZ, 0xfc, !PT ;  /* 0x00000098000d7812 */ /* 0x040fe200078efcff */
[----:B------:R-:W-:Y:S01]  /*ced0*/  HMMA.16816.F32.BF16 R4, R4, R34, R8 ;  /* 0x000000220404723c */ /* 0x000fe20000041808 */
[-C--:B------:R-:W-:Y:S01]  /*cee0*/  ISETP.GE.AND P2, PT, R3, R82.reuse, PT ;  /* 0x000000520300720c */ /* 0x080fe20003f46270 */
[----:B------:R-:W-:Y:S01]  /*cef0*/  MUFU.TANH R20, R20 ;  /* 0x0000001400147308 */ /* 0x000fe20000002400 */
[----:B------:R-:W-:Y:S02]  /*cf00*/  LOP3.LUT R3, R0, 0xb1, RZ, 0xfc, !PT ;  /* 0x000000b100037812 */ /* 0x000fe400078efcff */
[----:B------:R-:W-:Y:S02]  /*cf10*/  FSEL R129, R129, -INF , !P0 ;  /* 0xff80000081817808 */ /* 0x000fe40004000000 */
[----:B------:R-:W-:-:S02]  /*cf20*/  ISETP.GE.AND P0, PT, R13, R82, PT ;  /* 0x000000520d00720c */ /* 0x000fc40003f06270 */
[----:B------:R-:W-:Y:S01]  /*cf30*/  FSEL R43, R159, -INF , !P1 ;  /* 0xff8000009f2b7808 */ /* 0x000fe20004800000 */
[----:B------:R-:W-:Y:S01]  /*cf40*/  MUFU.TANH R21, R21 ;  /* 0x0000001500157308 */ /* 0x000fe20000002400 */
[----:B------:R-:W-:Y:S01]  /*cf50*/  FSEL R138, R162, -INF , !P1 ;  /* 0xff800000a28a7808 */ /* 0x000fe20004800000 */
[----:B------:R-:W-:Y:S01]  /*cf60*/  FMUL.FTZ R16, R16, R2 ;  /* 0x0000000210107220 */ /* 0x000fe20000410000 */
[----:B------:R-:W-:Y:S01]  /*cf70*/  ISETP.GE.AND P1, PT, R3, R82, PT ;  /* 0x000000520300720c */ /* 0x000fe20003f26270 */
[-C--:B------:R-:W-:Y:S01]  /*cf80*/  FMUL.FTZ R17, R17, R2.reuse ;  /* 0x0000000211117220 */ /* 0x080fe20000410000 */
[----:B------:R-:W-:Y:S01]  /*cf90*/  LOP3.LUT R3, R0, 0xb8, RZ, 0xfc, !PT ;  /* 0x000000b800037812 */ /* 0x000fe200078efcff */
[-C--:B------:R-:W-:Y:S01]  /*cfa0*/  FMUL.FTZ R8, R19, R2.reuse ;  /* 0x0000000213087220 */ /* 0x080fe20000410000 */
[----:B------:R-:W-:Y:S01]  /*cfb0*/  FSEL R39, R140, -INF , !P0 ;  /* 0xff8000008c277808 */ /* 0x000fe20004000000 */
[----:B------:R-:W4:Y:S01]  /*cfc0*/  MUFU.TANH R22, R22 ;  /* 0x0000001600167308 */ /* 0x000f220000002400 */
[----:B------:R-:W-:Y:S01]  /*cfd0*/  FSEL R140, R161, -INF , !P0 ;  /* 0xff800000a18c7808 */ /* 0x000fe20004000000 */
[----:B------:R-:W-:Y:S01]  /*cfe0*/  FMUL.FTZ R4, R4, R2 ;  /* 0x0000000204047220 */ /* 0x000fe20000410000 */
[----:B------:R-:W-:Y:S01]  /*cff0*/  ISETP.GE.AND P0, PT, R3, R82, PT ;  /* 0x000000520300720c */ /* 0x000fe20003f06270 */
[-C--:B------:R-:W-:Y:S01]  /*d000*/  FMUL.FTZ R6, R6, R2.reuse ;  /* 0x0000000206067220 */ /* 0x080fe20000410000 */
[C---:B------:R-:W-:Y:S01]  /*d010*/  LOP3.LUT R13, R0.reuse, 0xa1, RZ, 0xfc, !PT ;  /* 0x000000a1000d7812 */ /* 0x040fe200078efcff */
[----:B------:R-:W-:Y:S01]  /*d020*/  FMUL.FTZ R7, R7, R2 ;  /* 0x0000000207077220 */ /* 0x000fe20000410000 */
[----:B------:R-:W-:Y:S01]  /*d030*/  LOP3.LUT R3, R0, 0xb9, RZ, 0xfc, !PT ;  /* 0x000000b900037812 */ /* 0x000fe200078efcff */
[----:B------:R-:W4:Y:S01]  /*d040*/  MUFU.TANH R23, R23 ;  /* 0x0000001700177308 */ /* 0x000f220000002400 */
[----:B------:R-:W-:-:S02]  /*d050*/  FSEL R38, R142, -INF , !P5 ;  /* 0xff8000008e267808 */ /* 0x000fc40006800000 */
[----:B------:R-:W-:Y:S02]  /*d060*/  FSEL R142, R160, -INF , !P5 ;  /* 0xff800000a08e7808 */ /* 0x000fe40006800000 */
[----:B------:R-:W-:Y:S02]  /*d070*/  FSEL R37, R145, -INF , !P6 ;  /* 0xff80000091257808 */ /* 0x000fe40007000000 */
[----:B------:R-:W-:Y:S01]  /*d080*/  FSEL R146, R146, -INF , !P6 ;  /* 0xff80000092927808 */ /* 0x000fe20007000000 */
[----:B------:R-:W-:Y:S01]  /*d090*/  MUFU.TANH R16, R16 ;  /* 0x0000001000107308 */ /* 0x000fe20000002400 */
[-C--:B------:R-:W-:Y:S02]  /*d0a0*/  ISETP.GE.AND P5, PT, R13, R82.reuse, PT ;  /* 0x000000520d00720c */ /* 0x080fe40003fa6270 */
[----:B------:R-:W-:Y:S02]  /*d0b0*/  ISETP.GE.AND P6, PT, R3, R82, PT ;  /* 0x000000520300720c */ /* 0x000fe40003fc6270 */
[----:B------:R-:W-:-:S02]  /*d0c0*/  LOP3.LUT R3, R0, 0xc0, RZ, 0xfc, !PT ;  /* 0x000000c000037812 */ /* 0x000fc400078efcff */
[----:B------:R-:W-:Y:S01]  /*d0d0*/  FSEL R36, R154, -INF , !P5 ;  /* 0xff8000009a247808 */ /* 0x000fe20006800000 */
[----:B------:R-:W-:Y:S01]  /*d0e0*/  MUFU.TANH R17, R17 ;  /* 0x0000001100117308 */ /* 0x000fe20000002400 */
[----:B------:R-:W-:Y:S02]  /*d0f0*/  FSEL R145, R157, -INF , !P5 ;  /* 0xff8000009d917808 */ /* 0x000fe40006800000 */
[----:B------:R-:W-:Y:S02]  /*d100*/  ISETP.GE.AND P5, PT, R3, R82, PT ;  /* 0x000000520300720c */ /* 0x000fe40003fa6270 */
[----:B------:R-:W-:Y:S02]  /*d110*/  LOP3.LUT R12, R0, 0xc1, RZ, 0xfc, !PT ;  /* 0x000000c1000c7812 */ /* 0x000fe400078efcff */
[----:B------:R-:W-:Y:S01]  /*d120*/  P2R R3, PR, RZ, 0x20 ;  /* 0x00000020ff037803 */ /* 0x000fe20000000000 */
[----:B------:R-:W-:Y:S01]  /*d130*/  MUFU.TANH R8, R8 ;  /* 0x0000000800087308 */ /* 0x000fe20000002400 */
[----:B-1----:R-:W-:-:S02]  /*d140*/  FSEL R24, R133, -INF , !P6 ;  /* 0xff80000085187808 */ /* 0x002fc40007000000 */
[----:B------:R-:W-:Y:S02]  /*d150*/  FSEL R149, R149, -INF , !P6 ;  /* 0xff80000095957808 */ /* 0x000fe40007000000 */
[----:B------:R-:W-:Y:S01]  /*d160*/  ISETP.NE.AND P6, PT, R3, RZ, PT ;  /* 0x000000ff0300720c */ /* 0x000fe20003fc5270 */
[----:B------:R-:W-:Y:S01]  /*d170*/  FMUL.FTZ R3, R18, R2 ;  /* 0x0000000212037220 */ /* 0x000fe20000410000 */
[----:B------:R-:W-:Y:S01]  /*d180*/  ISETP.GE.AND P5, PT, R12, R82, PT ;  /* 0x000000520c00720c */ /* 0x000fe20003fa6270 */
[----:B------:R-:W-:Y:S01]  /*d190*/  MUFU.TANH R4, R4 ;  /* 0x0000000400047308 */ /* 0x000fe20000002400 */
[----:B------:R-:W-:Y:S02]  /*d1a0*/  LOP3.LUT R12, R0, 0xc8, RZ, 0xfc, !PT ;  /* 0x000000c8000c7812 */ /* 0x000fe400078efcff */
[----:B------:R-:W-:Y:S02]  /*d1b0*/  FSEL R33, R147, -INF , !P4 ;  /* 0xff80000093217808 */ /* 0x000fe40006000000 */
[----:B------:R-:W-:-:S02]  /*d1c0*/  FSEL R147, R158, -INF , !P4 ;  /* 0xff8000009e937808 */ /* 0x000fc40006000000 */
[----:B------:R-:W-:Y:S01]  /*d1d0*/  ISETP.GE.AND P4, PT, R12, R82, PT ;  /* 0x000000520c00720c */ /* 0x000fe20003f86270 */
[----:B------:R1:W4:Y:S01]  /*d1e0*/  MUFU.TANH R11, R3 ;  /* 0x00000003000b7308 */ /* 0x0003220000002400 */
[----:B------:R-:W-:Y:S02]  /*d1f0*/  LOP3.LUT R12, R0, 0xc9, RZ, 0xfc, !PT ;  /* 0x000000c9000c7812 */ /* 0x000fe400078efcff */
[----:B------:R-:W-:Y:S02]  /*d200*/  FSEL R32, R148, -INF , !P3 ;  /* 0xff80000094207808 */ /* 0x000fe40005800000 */
[----:B------:R-:W-:Y:S02]  /*d210*/  FSEL R18, R120, -INF , !P5 ;  /* 0xff80000078127808 */ /* 0x000fe40006800000 */
[----:B------:R-:W-:Y:S01]  /*d220*/  FSEL R143, R143, -INF , !P5 ;  /* 0xff8000008f8f7808 */ /* 0x000fe20006800000 */
[----:B------:R-:W4:Y:S01]  /*d230*/  MUFU.TANH R6, R6 ;  /* 0x0000000600067308 */ /* 0x000f220000002400 */
[----:B------:R-:W-:-:S02]  /*d240*/  FSEL R148, R156, -INF , !P3 ;  /* 0xff8000009c947808 */ /* 0x000fc40005800000 */
[-C--:B------:R-:W-:Y:S02]  /*d250*/  ISETP.GE.AND P3, PT, R12, R82.reuse, PT ;  /* 0x000000520c00720c */ /* 0x080fe40003f66270 */
[----:B------:R-:W-:Y:S02]  /*d260*/  LOP3.LUT R12, R0, 0xd0, RZ, 0xfc, !PT ;  /* 0x000000d0000c7812 */ /* 0x000fe400078efcff */
[----:B------:R-:W-:Y:S02]  /*d270*/  FSEL R29, R150, -INF , !P2 ;  /* 0xff800000961d7808 */ /* 0x000fe40005000000 */
[----:B-1----:R-:W-:Y:S02]  /*d280*/  LOP3.LUT R3, R0, 0xe1, RZ, 0xfc, !PT ;  /* 0x000000e100037812 */ /* 0x002fe400078efcff */
[----:B------:R-:W-:Y:S02]  /*d290*/  FSEL R13, R124, -INF , !P6 ;  /* 0xff8000007c0d7808 */ /* 0x000fe40007000000 */
[----:B------:R-:W-:-:S02]  /*d2a0*/  ISETP.GE.AND P5, PT, R3, R82, PT ;  /* 0x000000520300720c */ /* 0x000fc40003fa6270 */
[----:B------:R-:W-:Y:S02]  /*d2b0*/  LOP3.LUT R3, R0, 0xe8, RZ, 0xfc, !PT ;  /* 0x000000e800037812 */ /* 0x000fe400078efcff */
[----:B------:R-:W-:Y:S02]  /*d2c0*/  FSEL R144, R144, -INF , !P6 ;  /* 0xff80000090907808 */ /* 0x000fe40007000000 */
[----:B------:R-:W-:Y:S02]  /*d2d0*/  FSEL R150, R155, -INF , !P2 ;  /* 0xff8000009b967808 */ /* 0x000fe40005000000 */
        /* <DEDUP_REMOVED lines=8> */
[----:B------:R-:W-:-:S02]  /*d360*/  ISETP.GE.AND P4, PT, R3, R82, PT ;  /* 0x000000520300720c */ /* 0x000fc40003f86270 */
[----:B------:R-:W-:Y:S02]  /*d370*/  ISETP.GE.AND P1, PT, R12, R82, PT ;  /* 0x000000520c00720c */ /* 0x000fe40003f26270 */
[C---:B------:R-:W-:Y:S02]  /*d380*/  LOP3.LUT R3, R0.reuse, 0xf0, RZ, 0xfc, !PT ;  /* 0x000000f000037812 */ /* 0x040fe400078efcff */
[----:B------:R-:W-:Y:S02]  /*d390*/  LOP3.LUT R12, R0, 0xd8, RZ, 0xfc, !PT ;  /* 0x000000d8000c7812 */ /* 0x000fe400078efcff */
[----:B------:R-:W-:Y:S02]  /*d3a0*/  FSEL R70, R70, -INF , !P3 ;  /* 0xff80000046467808 */ /* 0x000fe40005800000 */
[----:B------:R-:W-:Y:S02]  /*d3b0*/  FSEL R118, R118, -INF , !P3 ;  /* 0xff80000076767808 */ /* 0x000fe40005800000 */
[----:B------:R-:W-:-:S02]  /*d3c0*/  FSEL R25, R137, -INF , !P0 ;  /* 0xff80000089197808 */ /* 0x000fc40004000000 */
[----:B------:R-:W-:Y:S02]  /*d3d0*/  FSEL R151, R151, -INF , !P0 ;  /* 0xff80000097977808 */ /* 0x000fe40004000000 */
[-C--:B------:R-:W-:Y:S02]  /*d3e0*/  ISETP.GE.AND P3, PT, R3, R82.reuse, PT ;  /* 0x000000520300720c */ /* 0x080fe40003f66270 */
[----:B------:R-:W-:Y:S02]  /*d3f0*/  ISETP.GE.AND P0, PT, R12, R82, PT ;  /* 0x000000520c00720c */ /* 0x000fe40003f06270 */
[C---:B------:R-:W-:Y:S02]  /*d400*/  LOP3.LUT R9, R0.reuse, 0xd9, RZ, 0xfc, !PT ;  /* 0x000000d900097812 */ /* 0x040fe400078efcff */
[C---:B------:R-:W-:Y:S02]  /*d410*/  LOP3.LUT R3, R0.reuse, 0xf1, RZ, 0xfc, !PT ;  /* 0x000000f100037812 */ /* 0x040fe400078efcff */
[----:B------:R-:W-:-:S02]  /*d420*/  LOP3.LUT R10, R0, 0xe0, RZ, 0xfc, !PT ;  /* 0x000000e0000a7812 */ /* 0x000fc400078efcff */
[----:B------:R-:W-:Y:S02]  /*d430*/  FSEL R85, R85, -INF , !P2 ;  /* 0xff80000055557808 */ /* 0x000fe40005000000 */
[----:B------:R-:W-:Y:S02]  /*d440*/  FSEL R120, R105, -INF , !P2 ;  /* 0xff80000069787808 */ /* 0x000fe40005000000 */
[----:B------:R-:W-:Y:S02]  /*d450*/  FSEL R89, R89, -INF , !P1 ;  /* 0xff80000059597808 */ /* 0x000fe40004800000 */
[----:B------:R-:W-:Y:S02]  /*d460*/  FSEL R107, R107, -INF , !P1 ;  /* 0xff8000006b6b7808 */ /* 0x000fe40004800000 */
[----:B--2---:R-:W-:Y:S02]  /*d470*/  FSEL R88, R88, -INF , !P0 ;  /* 0xff80000058587808 */ /* 0x004fe40004000000 */
[----:B------:R-:W-:-:S02]  /*d480*/  FSEL R133, R91, -INF , !P0 ;  /* 0xff8000005b857808 */ /* 0x000fc40004000000 */
[-C--:B------:R-:W-:Y:S02]  /*d490*/  ISETP.GE.AND P1, PT, R9, R82.reuse, PT ;  /* 0x000000520900720c */ /* 0x080fe40003f26270 */
[-C--:B------:R-:W-:Y:S02]  /*d4a0*/  ISETP.GE.AND P2, PT, R3, R82.reuse, PT ;  /* 0x000000520300720c */ /* 0x080fe40003f46270 */
[----:B------:R-:W-:Y:S02]  /*d4b0*/  LOP3.LUT R3, R0, 0xf8, RZ, 0xfc, !PT ;  /* 0x000000f800037812 */ /* 0x000fe400078efcff */
[----:B------:R-:W-:Y:S02]  /*d4c0*/  ISETP.GE.AND P0, PT, R10, R82, PT ;  /* 0x000000520a00720c */ /* 0x000fe40003f06270 */
[----:B------:R-:W-:Y:S02]  /*d4d0*/  LOP3.LUT R0, R0, 0xf9, RZ, 0xfc, !PT ;  /* 0x000000f900007812 */ /* 0x000fe400078efcff */
[----:B------:R-:W-:-:S02]  /*d4e0*/  FSEL R137, R90, -INF , !P1 ;  /* 0xff8000005a897808 */ /* 0x000fc40004800000 */
[----:B------:R-:W-:Y:S02]  /*d4f0*/  FSEL R90, R26, -INF , !P0 ;  /* 0xff8000001a5a7808 */ /* 0x000fe40004000000 */
[----:B---3--:R-:W-:Y:S02]  /*d500*/  FSEL R153, R86, -INF , !P0 ;  /* 0xff80000056997808 */ /* 0x008fe40004000000 */
[----:B------:R-:W-:Y:S01]  /*d510*/  ISETP.GE.AND P0, PT, R0, R82, PT ;  /* 0x000000520000720c */ /* 0x000fe20003f06270 */
[----:B------:R-:W-:Y:S01]  /*d520*/  FMUL.FTZ R0, R5, R2 ;  /* 0x0000000205007220 */ /* 0x000fe20000410000 */
[----:B------:R-:W-:Y:S02]  /*d530*/  FSEL R87, R87, -INF , !P1 ;  /* 0xff80000057577808 */ /* 0x000fe40004800000 */
[----:B------:R-:W-:Y:S02]  /*d540*/  ISETP.GE.AND P1, PT, R3, R82, PT ;  /* 0x000000520300720c */ /* 0x000fe40003f26270 */
[----:B------:R-:W1:Y:S01]  /*d550*/  MUFU.TANH R3, R7 ;  /* 0x0000000700037308 */ /* 0x000e620000002400 */
[----:B------:R-:W-:-:S02]  /*d560*/  FSEL R82, R27, -INF , !P5 ;  /* 0xff8000001b527808 */ /* 0x000fc40006800000 */
[----:B------:R-:W-:Y:S02]  /*d570*/  FSEL R154, R84, -INF , !P5 ;  /* 0xff800000549a7808 */ /* 0x000fe40006800000 */
[----:B------:R-:W-:Y:S02]  /*d580*/  ISETP.GT.AND P5, PT, R222, R233, PT ;  /* 0x000000e9de00720c */ /* 0x000fe40003fa4270 */
[----:B------:R-:W-:Y:S01]  /*d590*/  SHF.R.U32.HI R19, RZ, 0x3, R169 ;  /* 0x00000003ff137819 */ /* 0x000fe200000116a9 */
[----:B------:R-:W2:Y:S01]  /*d5a0*/  MUFU.TANH R0, R0 ;  /* 0x0000000000007308 */ /* 0x000ea20000002400 */
[----:B----4-:R-:W-:Y:S02]  /*d5b0*/  FSEL R84, R22, -INF , !P6 ;  /* 0xff80000016547808 */ /* 0x010fe40007000000 */
        /* <DEDUP_REMOVED lines=9> */
[----:B-1----:R-:W-:Y:S02]  /*d650*/  FSEL R161, R3, -INF , !P0 ;  /* 0xff80000003a17808 */ /* 0x002fe40004000000 */
[----:B--2---:R-:W-:Y:S01]  /*d660*/  FSEL R160, R0, -INF , !P0 ;  /* 0xff80000000a07808 */ /* 0x004fe20004000000 */
        /* <DEDUP_REMOVED lines=15> */
.L_x_1543:
        /* <DEDUP_REMOVED lines=61> */
.L_x_1544:
[----:B------:R-:W-:Y:S05]  /*db30*/  BSYNC.RECONVERGENT B0 ;  /* 0x0000000000007941 */ /* 0x000fea0003800200 */
.L_x_1542:
        /* <DEDUP_REMOVED lines=60> */
.L_x_1541:
[----:B------:R-:W-:Y:S05]  /*df00*/  BSYNC.RECONVERGENT B1 ;  /* 0x0000000000017941 */ /* 0x000fea0003800200 */
.L_x_1540:
        /* <DEDUP_REMOVED lines=69> */
[----:B------:R-:W1:Y:S04]  /*e360*/  SHFL.BFLY PT, R2, R21, 0x1, 0x1f ;  /* 0x0c201f0015027f89 */ /* 0x000e6800000e0000 */
[----:B------:R-:W2:Y:S01]  /*e370*/  SHFL.BFLY PT, R4, R22, 0x1, 0x1f ;  /* 0x0c201f0016047f89 */ /* 0x000ea200000e0000 */
[----:B-1----:R-:W-:-:S04]  /*e380*/  FMNMX.FTZ R21, R21, R2, !PT ;  /* 0x0000000215157209 */ /* 0x002fc80007810000 */
[----:B------:R-:W-:Y:S02]  /*e390*/  FSETP.NEU.FTZ.AND P0, PT, R21, -INF , PT ;  /* 0xff8000001500780b */ /* 0x000fe40003f1d000 */
[----:B--2---:R-:W-:Y:S01]  /*e3a0*/  FMNMX.FTZ R22, R22, R4, !PT ;  /* 0x0000000416167209 */ /* 0x004fe20007810000 */
[----:B---3--:R-:W-:-:S04]  /*e3b0*/  FMUL.FTZ R3, R0, R21 ;  /* 0x0000001500037220 */ /* 0x008fc80000410000 */
[----:B------:R-:W-:Y:S01]  /*e3c0*/  FMUL.FTZ R5, R0, R22 ;  /* 0x0000001600057220 */ /* 0x000fe20000410000 */
[----:B------:R-:W-:Y:S02]  /*e3d0*/  FSEL R3, R3, RZ, P0 ;  /* 0x000000ff03037208 */ /* 0x000fe40000000000 */
[----:B------:R-:W-:-:S03]  /*e3e0*/  FSETP.NEU.FTZ.AND P0, PT, R22, -INF , PT ;  /* 0xff8000001600780b */ /* 0x000fc60003f1d000 */
[-CC-:B------:R-:W-:Y:S01]  /*e3f0*/  FFMA.FTZ R2, R79, R0.reuse, -R3.reuse ;  /* 0x000000004f027223 */ /* 0x180fe20000010803 */
[----:B------:R-:W-:Y:S01]  /*e400*/  FSEL R5, R5, RZ, P0 ;  /* 0x000000ff05057208 */ /* 0x000fe20000000000 */
[-CC-:B------:R-:W-:Y:S02]  /*e410*/  FFMA.FTZ R4, R18, R0.reuse, -R3.reuse ;  /* 0x0000000012047223 */ /* 0x180fe40000010803 */
[----:B------:R1:W-:Y:S08]  /*e420*/  MUFU.EX2 R163, R2 ;  /* 0x0000000200a37308 */ /* 0x0003f00000000800 */
[----:B------:R2:W-:Y:S01]  /*e430*/  MUFU.EX2 R237, R4 ;  /* 0x0000000400ed7308 */ /* 0x0005e20000000800 */
[----:B-1----:R-:W-:-:S07]  /*e440*/  FFMA.FTZ R2, R78, R0, -R3 ;  /* 0x000000004e027223 */ /* 0x002fce0000010803 */
[----:B------:R1:W3:Y:S01]  /*e450*/  MUFU.EX2 R162, R2 ;  /* 0x0000000200a27308 */ /* 0x0002e20000000800 */
[----:B--2---:R-:W-:-:S07]  /*e460*/  FFMA.FTZ R4, R93, R0, -R5 ;  /* 0x000000005d047223 */ /* 0x004fce0000010805 */
[----:B------:R2:W-:Y:S01]  /*e470*/  MUFU.EX2 R7, R4 ;  /* 0x0000000400077308 */ /* 0x0005e20000000800 */
[----:B-1----:R-:W-:Y:S01]  /*e480*/  FFMA.FTZ R2, R77, R0, -R3 ;  /* 0x000000004d027223 */ /* 0x002fe20000010803 */
[----:B---3--:R-:W-:-:S06]  /*e490*/  F2FP.BF16.F32.PACK_AB R9, R162, R163 ;  /* 0x000000a3a209723e */ /* 0x008fcc00000010ff */
[----:B------:R1:W3:Y:S01]  /*e4a0*/  MUFU.EX2 R164, R2 ;  /* 0x0000000200a47308 */ /* 0x0002e20000000800 */
[----:B--2---:R-:W-:Y:S01]  /*e4b0*/  FADD.FTZ R4, R163, R162 ;  /* 0x000000a2a3047221 */ /* 0x004fe20000010000 */
[----:B-1----:R-:W-:-:S03]  /*e4c0*/  FFMA.FTZ R2, R83, R0, -R3 ;  /* 0x0000000053027223 */ /* 0x002fc60000010803 */
[----:B---3--:R-:W-:-:S03]  /*e4d0*/  FADD.FTZ R4, R164, R4 ;  /* 0x00000004a4047221 */ /* 0x008fc60000010000 */
        /* <DEDUP_REMOVED lines=94> */
[----:B-1----:R-:W-:-:S04]  /*eac0*/  SHF.L.U32 R2, R19, 0x8, RZ ;  /* 0x0000000813027819 */ /* 0x002fc800000006ff */
[----:B------:R-:W-:-:S04]  /*ead0*/  LOP3.LUT R2, R2, 0x100, RZ, 0xc0, !PT ;  /* 0x0000010002027812 */ /* 0x000fc800078ec0ff */
[----:B------:R-:W-:-:S04]  /*eae0*/  LOP3.LUT R2, R2, 0x20, R217, 0xf8, !PT ;  /* 0x0000002002027812 */ /* 0x000fc800078ef8d9 */
[----:B------:R-:W-:-:S04]  /*eaf0*/  LOP3.LUT R2, R2, R170, RZ, 0xfc, !PT ;  /* 0x000000aa02027212 */ /* 0x000fc800078efcff */
        /* <DEDUP_REMOVED lines=202> */
[----:B------:R-:W-:Y:S01]  /*f7a0*/  LDSM.16.MT88.4 R40, [R23+0x8000] ;  /* 0x008000001728783b */ /* 0x000fe20000004200 */
[----:B-1----:R-:W-:-:S06]  /*f7b0*/  FFMA.FTZ R2, R146, R0, -R5 ;  /* 0x0000000092027223 */ /* 0x002fcc0000010805 */
[C---:B------:R-:W-:Y:S01]  /*f7c0*/  HMMA.16816.F32.BF16 R28, R8.reuse, R36, R28 ;  /* 0x00000024081c723c */ /* 0x040fe2000004181c */
        /* <DEDUP_REMOVED lines=12> */
[----:B-1----:R-:W-:Y:S01]  /*f890*/  FADD.FTZ R2, R76, R4 ;  /* 0x000000044c027221 */ /* 0x002fe20000010000 */
[----:B------:R-:W-:-:S05]  /*f8a0*/  FADD.FTZ R4, R57, R6 ;  /* 0x0000000639047221 */ /* 0x000fca0000010000 */
[----:B------:R1:W-:Y:S01]  /*f8b0*/  MUFU.EX2 R76, R7 ;  /* 0x00000007004c7308 */ /* 0x0003e20000000800 */
[----:B------:R-:W-:Y:S01]  /*f8c0*/  FFMA.FTZ R6, R152, R0, -R5 ;  /* 0x0000000098067223 */ /* 0x000fe20000010805 */
[----:B------:R-:W-:Y:S01]  /*f8d0*/  FADD.FTZ R2, R175, R2 ;  /* 0x00000002af027221 */ /* 0x000fe20000010000 */
[----:B------:R-:W-:Y:S01]  /*f8e0*/  FADD.FTZ R4, R60, R4 ;  /* 0x000000043c047221 */ /* 0x000fe20000010000 */
[----:B----4-:R-:W-:-:S03]  /*f8f0*/  F2FP.BF16.F32.PACK_AB R10, R62, R63 ;  /* 0x0000003f3e0a723e */ /* 0x010fc600000010ff */
[----:B------:R-:W-:-:S04]  /*f900*/  FADD.FTZ R4, R59, R4 ;  /* 0x000000043b047221 */ /* 0x000fc80000010000 */
[----:B------:R-:W-:Y:S01]  /*f910*/  FADD.FTZ R4, R61, R4 ;  /* 0x000000043d047221 */ /* 0x000fe20000010000 */
[C---:B------:R-:W-:Y:S01]  /*f920*/  HMMA.16816.F32.BF16 R12, R8.reuse, R54, R12 ;  /* 0x00000036080c723c */ /* 0x040fe2000004180c */
[----:B------:R4:W-:Y:S02]  /*f930*/  MUFU.EX2 R61, R6 ;  /* 0x00000006003d7308 */ /* 0x0009e40000000800 */
[----:B------:R-:W-:Y:S01]  /*f940*/  FADD.FTZ R4, R99, R4 ;  /* 0x0000000463047221 */ /* 0x000fe20000010000 */
[----:B-1----:R-:W-:Y:S01]  /*f950*/  FADD.FTZ R7, R176, R2 ;  /* 0x00000002b0077221 */ /* 0x002fe20000010000 */
[----:B------:R-:W-:Y:S02]  /*f960*/  FFMA.FTZ R2, R150, R0, -R5 ;  /* 0x0000000096027223 */ /* 0x000fe40000010805 */
[----:B------:R-:W-:Y:S01]  /*f970*/  FADD.FTZ R4, R100, R4 ;  /* 0x0000000464047221 */ /* 0x000fe20000010000 */
[----:B------:R-:W-:Y:S01]  /*f980*/  HMMA.16816.F32.BF16 R16, R8, R52, R16 ;  /* 0x000000340810723c */ /* 0x000fe20000041810 */
[----:B------:R1:W5:Y:S02]  /*f990*/  MUFU.EX2 R59, R2 ;  /* 0x00000002003b7308 */ /* 0x0003640000000800 */
[----:B------:R-:W-:-:S04]  /*f9a0*/  FADD.FTZ R4, R98, R4 ;  /* 0x0000000462047221 */ /* 0x000fc80000010000 */
[----:B------:R-:W-:Y:S01]  /*f9b0*/  FADD.FTZ R4, R97, R4 ;  /* 0x0000000461047221 */ /* 0x000fe20000010000 */
[C---:B------:R-:W-:Y:S01]  /*f9c0*/  HMMA.16816.F32.BF16 R28, R8.reuse, R48, R28 ;  /* 0x00000030081c723c */ /* 0x040fe2000004181c */
[----:B----4-:R-:W-:Y:S02]  /*f9d0*/  FFMA.FTZ R6, R151, R0, -R5 ;  /* 0x0000000097067223 */ /* 0x010fe40000010805 */
[----:B------:R-:W-:Y:S02]  /*f9e0*/  FADD.FTZ R4, R56, R4 ;  /* 0x0000000438047221 */ /* 0x000fe40000010000 */
[----:B------:R4:W-:Y:S02]  /*f9f0*/  MUFU.EX2 R60, R6 ;  /* 0x00000006003c7308 */ /* 0x0009e40000000800 */
[----:B------:R-:W-:Y:S01]  /*fa00*/  FADD.FTZ R4, R96, R4 ;  /* 0x0000000460047221 */ /* 0x000fe20000010000 */
[----:B------:R-:W-:Y:S01]  /*fa10*/  HMMA.16816.F32.BF16 R24, R8, R50, R24 ;  /* 0x000000320818723c */ /* 0x000fe20000041818 */
[----:B------:R-:W-:Y:S01]  /*fa20*/  F2FP.BF16.F32.PACK_AB R9, R219, R218 ;  /* 0x000000dadb09723e */ /* 0x000fe200000010ff */
[----:B-1----:R-:W-:Y:S01]  /*fa30*/  FADD.FTZ R2, R177, R7 ;  /* 0x00000007b1027221 */ /* 0x002fe20000010000 */
[----:B------:R-:W-:Y:S01]  /*fa40*/  FADD.FTZ R4, R95, R4 ;  /* 0x000000045f047221 */ /* 0x000fe20000010000 */
[----:B-----5:R-:W-:Y:S01]  /*fa50*/  F2FP.BF16.F32.PACK_AB R8, R61, R59 ;  /* 0x0000003b3d08723e */ /* 0x020fe200000010ff */
[----:B------:R-:W-:Y:S01]  /*fa60*/  FFMA.FTZ R7, R159, R0, -R5 ;  /* 0x000000009f077223 */ /* 0x000fe20000010805 */
[----:B------:R-:W-:Y:S01]  /*fa70*/  FADD.FTZ R2, R178, R2 ;  /* 0x00000002b2027221 */ /* 0x000fe20000010000 */
[----:B------:R-:W-:Y:S01]  /*fa80*/  FADD.FTZ R4, R93, R4 ;  /* 0x000000045d047221 */ /* 0x000fe20000010000 */
[----:B------:R-:W-:-:S02]  /*fa90*/  F2FP.BF16.F32.PACK_AB R11, R221, R220 ;  /* 0x000000dcdd0b723e */ /* 0x000fc400000010ff */
[----:B------:R-:W-:Y:S01]  /*faa0*/  FADD.FTZ R2, R179, R2 ;  /* 0x00000002b3027221 */ /* 0x000fe20000010000 */
[----:B------:R-:W-:-:S03]  /*fab0*/  FADD.FTZ R4, R92, R4 ;  /* 0x000000045c047221 */ /* 0x000fc60000010000 */
[----:B------:R-:W-:Y:S01]  /*fac0*/  FADD.FTZ R2, R180, R2 ;  /* 0x00000002b4027221 */ /* 0x000fe20000010000 */
[----:B----4-:R-:W-:Y:S01]  /*fad0*/  FFMA.FTZ R6, R149, R0, -R5 ;  /* 0x0000000095067223 */ /* 0x010fe20000010805 */
[----:B------:R-:W-:Y:S02]  /*fae0*/  FADD.FTZ R4, R94, R4 ;  /* 0x000000045e047221 */ /* 0x000fe40000010000 */
[----:B------:R-:W-:Y:S01]  /*faf0*/  FADD.FTZ R2, R181, R2 ;  /* 0x00000002b5027221 */ /* 0x000fe20000010000 */
[----:B------:R1:W4:Y:S01]  /*fb00*/  MUFU.EX2 R57, R6 ;  /* 0x0000000600397308 */ /* 0x0003220000000800 */
        /* <DEDUP_REMOVED lines=9> */
[----:B----4-:R-:W-:-:S02]  /*fba0*/  F2FP.BF16.F32.PACK_AB R10, R57, R60 ;  /* 0x0000003c390a723e */ /* 0x010fc400000010ff */
[----:B------:R-:W-:Y:S01]  /*fbb0*/  FADD.FTZ R2, R190, R2 ;  /* 0x00000002be027221 */ /* 0x000fe20000010000 */
[----:B------:R1:W-:Y:S03]  /*fbc0*/  MUFU.EX2 R56, R6 ;  /* 0x0000000600387308 */ /* 0x0003e60000000800 */
[----:B------:R-:W-:Y:S01]  /*fbd0*/  FADD.FTZ R2, R191, R2 ;  /* 0x00000002bf027221 */ /* 0x000fe20000010000 */
[----:B---3--:R-:W-:Y:S03]  /*fbe0*/  HMMA.16816.F32.BF16 R28, R8, R32, R28 ;  /* 0x00000020081c723c */ /* 0x008fe6000004181c */
[----:B------:R-:W-:-:S04]  /*fbf0*/  FADD.FTZ R2, R192, R2 ;  /* 0x00000002c0027221 */ /* 0x000fc80000010000 */
[----:B------:R-:W-:Y:S01]  /*fc00*/  FADD.FTZ R2, R193, R2 ;  /* 0x00000002c1027221 */ /* 0x000fe20000010000 */
[----:B------:R-:W-:Y:S01]  /*fc10*/  HMMA.16816.F32.BF16 R24, R8, R34, R24 ;  /* 0x000000220818723c */ /* 0x000fe20000041818 */
[----:B------:R-:W3:Y:S02]  /*fc20*/  LDSM.16.MT88.4 R32, [R20+0x8000] ;  /* 0x008000001420783b */ /* 0x000ee40000004200 */
[----:B------:R-:W-:Y:S01]  /*fc30*/  FADD.FTZ R2, R194, R2 ;  /* 0x00000002c2027221 */ /* 0x000fe20000010000 */
[----:B-1----:R-:W-:-:S03]  /*fc40*/  FFMA.FTZ R6, R143, R0, -R5 ;  /* 0x000000008f067223 */ /* 0x002fc60000010805 */
[----:B------:R-:W-:Y:S01]  /*fc50*/  FADD.FTZ R2, R195, R2 ;  /* 0x00000002c3027221 */ /* 0x000fe20000010000 */
[----:B------:R-:W-:Y:S01]  /*fc60*/  LDSM.16.MT88.4 R140, [R23+0x8800] ;  /* 0x00880000178c783b */ /* 0x000fe20000004200 */
[----:B--2---:R-:W-:Y:S01]  /*fc70*/  HMMA.16816.F32.BF16 R16, R8, R36, R16 ;  /* 0x000000240810723c */ /* 0x004fe20000041810 */
[----:B------:R1:W2:Y:S01]  /*fc80*/  MUFU.EX2 R54, R6 ;  /* 0x0000000600367308 */ /* 0x0002a20000000800 */
[----:B------:R-:W-:-:S04]  /*fc90*/  FADD.FTZ R2, R196, R2 ;  /* 0x00000002c4027221 */ /* 0x000fc80000010000 */
[----:B------:R-:W-:Y:S02]  /*fca0*/  FADD.FTZ R2, R197, R2 ;  /* 0x00000002c5027221 */ /* 0x000fe40000010000 */
[----:B------:R-:W-:Y:S01]  /*fcb0*/  HMMA.16816.F32.BF16 R12, R8, R38, R12 ;  /* 0x00000026080c723c */ /* 0x000fe2000004180c */
[----:B------:R-:W4:Y:S01]  /*fcc0*/  LDSM.16.MT88.4 R36, [R23+0x8400] ;  /* 0x008400001724783b */ /* 0x000f220000004200 */
[----:B------:R-:W-:Y:S01]  /*fcd0*/  FADD.FTZ R2, R198, R2 ;  /* 0x00000002c6027221 */ /* 0x000fe20000010000 */
[----:B------:R-:W-:Y:S02]  /*fce0*/  F2FP.BF16.F32.PACK_AB R9, R237, R225 ;  /* 0x000000e1ed09723e */ /* 0x000fe400000010ff */
[----:B------:R-:W-:Y:S01]  /*fcf0*/  F2FP.BF16.F32.PACK_AB R11, R170, R217 ;  /* 0x000000d9aa0b723e */ /* 0x000fe200000010ff */
        /* <DEDUP_REMOVED lines=20> */
[----:B------:R-:W-:Y:S01]  /*fe40*/  FADD.FTZ R2, R211, R2 ;  /* 0x00000002d3027221 */ /* 0x000fe20000010000 */
[----:B------:R-:W-:Y:S03]  /*fe50*/  HMMA.16816.F32.BF16 R24, R8, R42, R24 ;  /* 0x0000002a0818723c */ /* 0x000fe60000041818 */
[----:B------:R-:W-:-:S04]  /*fe60*/  FADD.FTZ R2, R212, R2 ;  /* 0x00000002d4027221 */ /* 0x000fc80000010000 */
[----:B------:R-:W-:Y:S01]  /*fe70*/  FADD.FTZ R2, R213, R2 ;  /* 0x00000002d5027221 */ /* 0x000fe20000010000 */
[----:B------:R-:W-:Y:S01]  /*fe80*/  HMMA.16816.F32.BF16 R28, R8, R40, R28 ;  /* 0x00000028081c723c */ /* 0x000fe2000004181c */
[----:B------:R-:W2:Y:S02]  /*fe90*/  LDSM.16.MT88.4 R40, [R20+0x8400] ;  /* 0x008400001428783b */ /* 0x000ea40000004200 */
[----:B------:R-:W-:Y:S01]  /*fea0*/  FADD.FTZ R2, R214, R2 ;  /* 0x00000002d6027221 */ /* 0x000fe20000010000 */
[----:B-1----:R-:W-:-:S04]  /*feb0*/  FFMA.FTZ R6, R105, R0, -R3 ;  /* 0x0000000069067223 */ /* 0x002fc80000010803 */
[C---:B---3--:R-:W-:Y:S01]  /*fec0*/  HMMA.16816.F32.BF16 R16, R8.reuse, R32, R16 ;  /* 0x000000200810723c */ /* 0x048fe20000041810 */
[----:B------:R1:W3:Y:S07]  /*fed0*/  MUFU.EX2 R55, R6 ;  /* 0x0000000600377308 */ /* 0x0002ee0000000800 */
[----:B------:R-:W-:Y:S01]  /*fee0*/  HMMA.16816.F32.BF16 R12, R8, R34, R12 ;  /* 0x00000022080c723c */ /* 0x000fe2000004180c */
[----:B------:R-:W-:Y:S01]  /*fef0*/  F2FP.BF16.F32.PACK_AB R9, R102, R103 ;  /* 0x000000676609723e */ /* 0x000fe200000010ff */
[----:B------:R5:W-:Y:S01]  /*ff00*/  LDSM.16.MT88.4 R32, [R23+0x8c00] ;  /* 0x008c00001720783b */ /* 0x000be20000004200 */
[----:B------:R-:W-:Y:S01]  /*ff10*/  F2FP.BF16.F32.PACK_AB R11, R89, R101 ;  /* 0x00000065590b723e */ /* 0x000fe200000010ff */
[----:B-1----:R-:W-:Y:S01]  /*ff20*/  FADD.FTZ R6, R81, R4 ;  /* 0x0000000451067221 */ /* 0x002fe20000010000 */
[----:B------:R-:W-:Y:S01]  /*ff30*/  FFMA.FTZ R4, R120, R0, -R5 ;  /* 0x0000000078047223 */ /* 0x000fe20000010805 */
[----:B---3--:R-:W-:-:S02]  /*ff40*/  F2FP.BF16.F32.PACK_AB R149, R55, R58 ;  /* 0x0000003a3795723e */ /* 0x008fc400000010ff */
[----:B------:R-:W-:Y:S01]  /*ff50*/  FADD.FTZ R6, R79, R6 ;  /* 0x000000064f067221 */ /* 0x000fe20000010000 */
[----:B------:R1:W-:Y:S03]  /*ff60*/  MUFU.EX2 R51, R4 ;  /* 0x0000000400337308 */ /* 0x0003e60000000800 */
[----:B------:R-:W-:-:S04]  /*ff70*/  FADD.FTZ R6, R75, R6 ;  /* 0x000000064b067221 */ /* 0x000fc80000010000 */
[----:B------:R-:W-:Y:S01]  /*ff80*/  FADD.FTZ R6, R78, R6 ;  /* 0x000000064e067221 */ /* 0x000fe20000010000 */
[----:B-----5:R-:W-:Y:S03]  /*ff90*/  MUFU.EX2 R23, R7 ;  /* 0x0000000700177308 */ /* 0x020fe60000000800 */
        /* <DEDUP_REMOVED lines=28> */
[C---:B----4-:R-:W-:Y:S08]  /*10160*/  HMMA.16816.F32.BF16 R24, R8.reuse, R38, R24 ;  /* 0x000000260818723c */ /* 0x050ff00000041818 */
[----:B------:R-:W-:Y:S01]  /*10170*/  HMMA.16816.F32.BF16 R136, R8, R36, R28 ;  /* 0x000000240888723c */ /* 0x000fe2000004181c */
[----:B------:R-:W3:Y:S01]  /*10180*/  LDSM.16.MT88.4 R28, [R20+0x8800] ;  /* 0x00880000141c783b */ /* 0x000ee20000004200 */
[----:B-1----:R-:W-:-:S06]  /*10190*/  FFMA.FTZ R4, R153, R0, -R5 ;  /* 0x0000000099047223 */ /* 0x002fcc0000010805 */
[C---:B--2---:R-:W-:Y:S01]  /*101a0*/  HMMA.16816.F32.BF16 R16, R8.reuse, R40, R16 ;  /* 0x000000280810723c */ /* 0x044fe20000041810 */
[----:B------:R1:W-:Y:S07]  /*101b0*/  MUFU.EX2 R46, R4 ;  /* 0x00000004002e7308 */ /* 0x0003ee0000000800 */
        /* <DEDUP_REMOVED lines=35> */
[----:B------:R1:W2:Y:S01]  /*103f0*/  MUFU.EX2 R225, R3 ;  /* 0x0000000300e17308 */ /* 0x0002a20000000800 */
[----:B------:R-:W3:Y:S01]  /*10400*/  LDSM.16.MT88.4 R4, [R20+0x8c00] ;  /* 0x008c00001404783b */ /* 0x000ee20000004200 */
        /* <DEDUP_REMOVED lines=8> */
[----:B-1----:R-:W-:Y:S02]  /*10490*/  IADD3 R3, PT, PT, R168, -0x2, RZ ;  /* 0xfffffffea8037810 */ /* 0x002fe40007ffe0ff */
[----:B------:R-:W-:Y:S01]  /*104a0*/  FADD.FTZ R0, R102, R0 ;  /* 0x0000000066007221 */ /* 0x000fe20000010000 */
[----:B------:R-:W-:Y:S01]  /*104b0*/  FADD.FTZ R2, R48, R2 ;  /* 0x0000000230027221 */ /* 0x000fe20000010000 */
[----:B--2---:R-:W-:Y:S02]  /*104c0*/  F2FP.BF16.F32.PACK_AB R151, R225, R50 ;  /* 0x00000032e197723e */ /* 0x004fe400000010ff */
[----:B------:R-:W-:Y:S01]  /*104d0*/  FADD.FTZ R0, R101, R0 ;  /* 0x0000000065007221 */ /* 0x000fe20000010000 */
[----:B------:R-:W-:Y:S01]  /*104e0*/  FADD.FTZ R2, R49, R2 ;  /* 0x0000000231027221 */ /* 0x000fe20000010000 */
[----:B------:R-:W-:-:S02]  /*104f0*/  ISETP.GE.AND P0, PT, R3, R233, PT ;  /* 0x000000e90300720c */ /* 0x000fc40003f06270 */
        /* <DEDUP_REMOVED lines=12> */
[----:B---3--:R-:W-:Y:S02]  /*105c0*/  HMMA.16816.F32.BF16 R144, R148, R4, R144 ;  /* 0x000000049490723c */ /* 0x008fe40000041890 */
        /* <DEDUP_REMOVED lines=11> */
[----:B------:R-:W-:Y:S02]  /*10680*/  IMAD.MOV.U32 R132, RZ, RZ, R21 ;  /* 0x000000ffff847224 */ /* 0x000fe400078e0015 */
[----:B------:R-:W-:Y:S01]  /*10690*/  IMAD.MOV.U32 R133, RZ, RZ, R22 ;  /* 0x000000ffff857224 */ /* 0x000fe200078e0016 */
[----:B------:R-:W-:-:S13]  /*106a0*/  ISETP.NE.AND.EX P4, PT, R231, RZ, PT, P0 ;  /* 0x000000ffe700720c */ /* 0x000fda0003f85300 */
.L_x_1552:
        /* <DEDUP_REMOVED lines=78> */
.L_x_1547:
[----:B------:R-:W-:Y:S05]  /*10b90*/  BSYNC.RECONVERGENT B0 ;  /* 0x0000000000007941 */ /* 0x000fea0003800200 */
.L_x_1546:
[----:B------:R-:W-:Y:S01]  /*10ba0*/  SHF.L.U32 R3, R169, 0x3, RZ ;  /* 0x00000003a9037819 */ /* 0x000fe200000006ff */
[----:B------:R-:W1:Y:S01]  /*10bb0*/  S2UR UR7, SR_CgaCtaId ;  /* 0x00000000000779c3 */ /* 0x000e620000008800 */
[----:B------:R-:W-:Y:S01]  /*10bc0*/  SHF.L.U32 R12, R188, 0x6, RZ ;  /* 0x00000006bc0c7819 */ /* 0x000fe200000006ff */
[----:B------:R-:W-:Y:S01]  /*10bd0*/  UMOV UR9, 0x400 ;  /* 0x0000040000097882 */ /* 0x000fe20000000000 */
[----:B------:R-:W-:Y:S01]  /*10be0*/  LOP3.LUT R185, R3, 0x18, RZ, 0xc0, !PT ;  /* 0x0000001803b97812 */ /* 0x000fe200078ec0ff */
[----:B------:R-:W-:Y:S01]  /*10bf0*/  BSSY.RECONVERGENT B1, `(.L_x_1548) ;  /* 0x0000248000017945 */ /* 0x000fe20003800200 */
[-C--:B------:R-:W-:Y:S02]  /*10c00*/  IADD3 R2, P1, PT, R12, R229.reuse, RZ ;  /* 0x000000e50c027210 */ /* 0x080fe40007f3e0ff */
[----:B------:R-:W-:Y:S02]  /*10c10*/  ISETP.GE.AND P0, PT, R185, R232, PT ;  /* 0x000000e8b900720c */ /* 0x000fe40003f06270 */
[----:B------:R-:W-:Y:S02]  /*10c20*/  IADD3 R10, P2, PT, R2, R12, RZ ;  /* 0x0000000c020a7210 */ /* 0x000fe40007f5e0ff */
[----:B------:R-:W-:Y:S02]  /*10c30*/  LOP3.LUT R5, R3, 0x1f20, RZ, 0xc0, !PT ;  /* 0x00001f2003057812 */ /* 0x000fe400078ec0ff */
[----:B------:R-:W-:Y:S02]  /*10c40*/  SHF.L.U64.HI R13, R188, 0x6, R189 ;  /* 0x00000006bc0d7819 */ /* 0x000fe400000102bd */
[C---:B------:R-:W-:Y:S02]  /*10c50*/  LOP3.LUT R0, R169.reuse, 0x18, RZ, 0xc0, !PT ;  /* 0x00000018a9007812 */ /* 0x040fe400078ec0ff */
[C---:B------:R-:W-:Y:S02]  /*10c60*/  SHF.L.U32 R168, R169.reuse, 0x5, RZ ;  /* 0x00000005a9a87819 */ /* 0x040fe400000006ff */
[--C-:B------:R-:W-:Y:S02]  /*10c70*/  LOP3.LUT R0, R0, 0xc0, R3.reuse, 0xf8, !PT ;  /* 0x000000c000007812 */ /* 0x100fe400078ef803 */
[----:B------:R-:W-:Y:S02]  /*10c80*/  SHF.L.U32 R165, R169, 0x2, RZ ;  /* 0x00000002a9a57819 */ /* 0x000fe400000006ff */
[--C-:B------:R-:W-:Y:S01]  /*10c90*/  LOP3.LUT R0, R0, 0x18, R3.reuse, 0x78, !PT ;  /* 0x0000001800007812 */ /* 0x100fe200078e7803 */
[----:B-1----:R-:W-:Y:S01]  /*10ca0*/  ULEA UR6, UR7, UR9, 0x18 ;  /* 0x0000000907067291 */ /* 0x002fe2000f8ec0ff */
[----:B------:R-:W-:Y:S02]  /*10cb0*/  LOP3.LUT R164, R165, 0x18, RZ, 0xc0, !PT ;  /* 0x00000018a5a47812 */ /* 0x000fe400078ec0ff */
[----:B------:R-:W-:Y:S02]  /*10cc0*/  LOP3.LUT R4, R0, 0x1f20, R3, 0xf8, !PT ;  /* 0x00001f2000047812 */ /* 0x000fe400078ef803 */
[----:B------:R-:W-:Y:S02]  /*10cd0*/  IADD3.X R3, PT, PT, R13, R228, RZ, P1, !PT ;  /* 0x000000e40d037210 */ /* 0x000fe40000ffe4ff */
[----:B------:R-:W-:Y:S02]  /*10ce0*/  LEA R171, R4, UR6, 0x1 ;  /* 0x0000000604ab7c11 */ /* 0x000fe4000f8e08ff */
[----:B------:R-:W-:Y:S02]  /*10cf0*/  @!P0 MOV R4, R229 ;  /* 0x000000e500048202 */ /* 0x000fe40000000f00 */
[-C--:B------:R-:W-:Y:S02]  /*10d00*/  IADD3.X R11, PT, PT, R3, R13.reuse, RZ, P2, !PT ;  /* 0x0000000d030b7210 */ /* 0x080fe400017fe4ff */
[----:B------:R-:W-:Y:S02]  /*10d10*/  IADD3 R8, P1, PT, R10, R12, RZ ;  /* 0x0000000c0a087210 */ /* 0x000fe40007f3e0ff */
[----:B------:R-:W-:Y:S02]  /*10d20*/  IADD3 R0, PT, PT, R5, R0, RZ ;  /* 0x0000000005007210 */ /* 0x000fe40007ffe0ff */
[----:B------:R-:W-:Y:S02]  /*10d30*/  @!P0 MOV R5, R228 ;  /* 0x000000e400058202 */ /* 0x000fe40000000f00 */
[----:B------:R-:W-:Y:S02]  /*10d40*/  LEA R170, R0, UR6, 0x1 ;  /* 0x0000000600aa7c11 */ /* 0x000fe4000f8e08ff */
[-C--:B------:R-:W-:Y:S01]  /*10d50*/  IADD3.X R9, PT, PT, R11, R13.reuse, RZ, P1, !PT ;  /* 0x0000000d0b097210 */ /* 0x080fe20000ffe4ff */
[----:B------:R-:W-:Y:S01]  /*10d60*/  @!PT LDS RZ, [RZ] ;  /* 0x00000000fffff984 */ /* 0x000fe20000000800 */
[----:B------:R-:W-:Y:S01]  /*10d70*/  @!PT LDS RZ, [RZ] ;  /* 0x00000000fffff984 */ /* 0x000fe20000000800 */
[----:B------:R-:W-:Y:S01]  /*10d80*/  @!PT LDS RZ, [RZ] ;  /* 0x00000000fffff984 */ /* 0x000fe20000000800 */
[----:B------:R1:W-:Y:S01]  /*10d90*/  @!P0 LDGSTS.E.BYPASS.LTC128B.128 [R171+0x5000], desc[UR4][R4.64] ;  /* 0x0500000004ab8fae */ /* 0x0003e2000b981a04 */
[----:B------:R-:W-:Y:S02]  /*10da0*/  IADD3 R6, P2, PT, R8, R12, RZ ;  /* 0x0000000c08067210 */ /* 0x000fe40007f5e0ff */
[----:B------:R-:W-:Y:S02]  /*10db0*/  LOP3.LUT R152, R168, 0xc0, RZ, 0xc0, !PT ;  /* 0x000000c0a8987812 */ /* 0x000fe400078ec0ff */
[-C--:B------:R-:W-:Y:S02]  /*10dc0*/  IADD3.X R7, PT, PT, R9, R13.reuse, RZ, P2, !PT ;  /* 0x0000000d09077210 */ /* 0x080fe400017fe4ff */
[----:B------:R-:W-:Y:S01]  /*10dd0*/  LOP3.LUT R152, R152, 0x8, R169, 0xf8, !PT ;  /* 0x0000000898987812 */ /* 0x000fe200078ef8a9 */
[----:B------:R-:W-:Y:S01]  /*10de0*/  @P0 STS.128 [R171+0x5000], RZ ;  /* 0x005000ffab000388 */ /* 0x000fe20000000c00 */
[----:B------:R-:W-:Y:S02]  /*10df0*/  SHF.L.U32 R166, R169, 0x4, RZ ;  /* 0x00000004a9a67819 */ /* 0x000fe400000006ff */
[----:B------:R-:W-:Y:S02]  /*10e00*/  IADD3 R222, PT, PT, R222, -0x1, RZ ;  /* 0xffffffffdede7810 */ /* 0x000fe40007ffe0ff */
[----:B------:R-:W-:Y:S03]  /*10e10*/  LOP3.LUT R0, R166, 0x100, RZ, 0xc0, !PT ;  /* 0x00000100a6007812 */ /* 0x000fe600078ec0ff */
[----:B------:R-:W-:Y:S01]  /*10e20*/  @!PT LDS RZ, [RZ] ;  /* 0x00000000fffff984 */ /* 0x000fe20000000800 */
[----:B------:R-:W-:Y:S01]  /*10e30*/  @!PT LDS RZ, [RZ] ;  /* 0x00000000fffff984 */ /* 0x000fe20000000800 */
[----:B------:R-:W-:Y:S01]  /*10e40*/  @!PT LDS RZ, [RZ] ;  /* 0x00000000fffff984 */ /* 0x000fe20000000800 */
[----:B------:R2:W-:Y:S01]  /*10e50*/  @!P0 LDGSTS.E.BYPASS.LTC128B.128 [R171+0x5800], desc[UR4][R2.64] ;  /* 0x0580000002ab8fae */ /* 0x0005e2000b981a04 */
[----:B------:R-:W-:Y:S04]  /*10e60*/  LOP3.LUT R0, R0, 0x20, R168, 0xf8, !PT ;  /* 0x0000002000007812 */ /* 0x000fe800078ef8a8 */
[----:B------:R-:W-:Y:S02]  /*10e70*/  LOP3.LUT R152, R0, R152, R164, 0xf6, !PT ;  /* 0x0000009800987212 */ /* 0x000fe400078ef6a4 */
[----:B------:R-:W-:Y:S01]  /*10e80*/  MOV R0, 0x20 ;  /* 0x0000002000007802 */ /* 0x000fe20000000f00 */
[----:B------:R-:W-:Y:S01]  /*10e90*/  @P0 STS.128 [R171+0x5800], RZ ;  /* 0x005800ffab000388 */ /* 0x000fe20000000c00 */
[----:B------:R-:W-:Y:S02]  /*10ea0*/  LEA R152, R152, UR6, 0x1 ;  /* 0x0000000698987c11 */ /* 0x000fe4000f8e08ff */
[-C--:B-1----:R-:W-:Y:S04]  /*10eb0*/  IADD3 R4, P1, PT, R6, R12.reuse, RZ ;  /* 0x0000000c06047210 */ /* 0x082fe80007f3e0ff */
[-C--:B------:R-:W-:Y:S01]  /*10ec0*/  IADD3.X R5, PT, PT, R7, R13.reuse, RZ, P1, !PT ;  /* 0x0000000d07057210 */ /* 0x080fe20000ffe4ff */
[----:B------:R-:W-:Y:S01]  /*10ed0*/  @!PT LDS RZ, [RZ] ;  /* 0x00000000fffff984 */ /* 0x000fe20000000800 */
[----:B------:R-:W-:Y:S01]  /*10ee0*/  @!PT LDS RZ, [RZ] ;  /* 0x00000000fffff984 */ /* 0x000fe20000000800 */
[----:B------:R-:W-:Y:S01]  /*10ef0*/  @!PT LDS RZ, [RZ] ;  /* 0x00000000fffff984 */ /* 0x000fe20000000800 */
[----:B------:R-:W-:Y:S08]  /*10f00*/  @!P0 LDGSTS.E.BYPASS.LTC128B.128 [R170+0x6000], desc[UR4][R10.64] ;  /* 0x060000000aaa8fae */ /* 0x000ff0000b981a04 */
[----:B------:R-:W-:Y:S01]  /*10f10*/  @P0 STS.128 [R170+0x6000], RZ ;  /* 0x006000ffaa000388 */ /* 0x000fe20000000c00 */
[-C--:B--2---:R-:W-:Y:S04]  /*10f20*/  IADD3 R2, P2, PT, R4, R12.reuse, RZ ;  /* 0x0000000c04027210 */ /* 0x084fe80007f5e0ff */
[-C--:B------:R-:W-:Y:S03]  /*10f30*/  IADD3.X R3, PT, PT, R5, R13.reuse, RZ, P2, !PT ;  /* 0x0000000d05037210 */ /* 0x080fe600017fe4ff */
[----:B------:R-:W-:Y:S01]  /*10f40*/  @!PT LDS RZ, [RZ] ;  /* 0x00000000fffff984 */ /* 0x000fe20000000800 */
[----:B------:R-:W-:Y:S01]  /*10f50*/  @!PT LDS RZ, [RZ] ;  /* 0x00000000fffff984 */ /* 0x000fe20000000800 */
[----:B------:R-:W-:Y:S01]  /*10f60*/  @!PT LDS RZ, [RZ] ;  /* 0x00000000fffff984 */ /* 0x000fe20000000800 */
[----:B------:R1:W-:Y:S01]  /*10f70*/  @!P0 LDGSTS.E.BYPASS.LTC128B.128 [R170+0x6800], desc[UR4][R8.64] ;  /* 0x0680000008aa8fae */ /* 0x0003e2000b981a04 */
[----:B------:R-:W-:Y:S04]  /*10f80*/  @!P0 IADD3 R12, P1, PT, R2, R12, RZ ;  /* 0x0000000c020c8210 */ /* 0x000fe80007f3e0ff */
[----:B------:R-:W-:Y:S02]  /*10f90*/  @!P0 IADD3.X R13, PT, PT, R3, R13, RZ, P1, !PT ;  /* 0x0000000d030d8210 */ /* 0x000fe40000ffe4ff */
[----:B------:R-:W-:Y:S01]  /*10fa0*/  ISETP.GT.AND P1, PT, R222, R233, PT ;  /* 0x000000e9de00720c */ /* 0x000fe20003f24270 */
        /* <DEDUP_REMOVED lines=20> */
[----:B------:R-:W-:Y:S01]  /*110f0*/  @P0 STS.128 [R170+0x8800], RZ ;  /* 0x008800ffaa000388 */ /* 0x000fe20000000c00 */
[----:B------:R-:W-:Y:S04]  /*11100*/  LOP3.LUT P0, RZ, R169, 0x4, RZ, 0xc0, !PT ;  /* 0x00000004a9ff7812 */ /* 0x000fe8000780c0ff */
[----:B------:R-:W-:Y:S03]  /*11110*/  SEL R0, R0, 0xffffffe0, !P0 ;  /* 0xffffffe000007807 */ /* 0x000fe60004000000 */
[----:B------:R-:W0:Y:S01]  /*11120*/  LDGDEPBAR ;  /* 0x00000000000079af */ /* 0x000e220000000000 */
[-C--:B------:R-:W-:Y:S02]  /*11130*/  IADD3 R156, PT, PT, R167, R0.reuse, RZ ;  /* 0x00000000a79c7210 */ /* 0x080fe40007ffe0ff */
[----:B------:R-:W-:Y:S05]  /*11140*/  IADD3 R0, PT, PT, R152, R0, RZ ;  /* 0x0000000098007210 */ /* 0x000fea0007ffe0ff */
[----:B------:R-:W-:Y:S08]  /*11150*/  LDSM.16.M88.4 R128, [R167] ;  /* 0x00000000a780783b */ /* 0x000ff00000000200 */
[----:B-1----:R-:W2:Y:S08]  /*11160*/  LDSM.16.M88.4 R8, [R152+0x1000] ;  /* 0x001000009808783b */ /* 0x002eb00000000200 */
[----:B------:R-:W4:Y:S04]  /*11170*/  LD.E R2, desc[UR4][R134.64+0x18c] ;  /* 0x00018c0486027980 */ /* 0x000f28000c101900 */
[----:B------:R-:W3:Y:S08]  /*11180*/  LDSM.16.M88.4 R16, [R152+0x1400] ;  /* 0x001400009810783b */ /* 0x000ef00000000200 */
[----:B------:R-:W1:Y:S08]  /*11190*/  LDSM.16.M88.4 R24, [R152+0x1800] ;  /* 0x001800009818783b */ /* 0x000e700000000200 */
[----:B------:R-:W5:Y:S08]  /*111a0*/  LDSM.16.M88.4 R32, [R152+0x1c00] ;  /* 0x001c00009820783b */ /* 0x000f700000000200 */
[----:B------:R-:W5:Y:S01]  /*111b0*/  LDSM.16.M88.4 R40, [R152+0x2000] ;  /* 0x002000009828783b */ /* 0x000f620000000200 */
[C---:B--2---:R-:W-:Y:S07]  /*111c0*/  HMMA.16816.F32.BF16 R4, R128.reuse, R8, RZ ;  /* 0x000000088004723c */ /* 0x044fee00000418ff */
[----:B------:R-:W2:Y:S01]  /*111d0*/  LDSM.16.M88.4 R48, [R152+0x2400] ;  /* 0x002400009830783b */ /* 0x000ea20000000200 */
[C---:B------:R-:W-:Y:S07]  /*111e0*/  HMMA.16816.F32.BF16 R8, R128.reuse, R10, RZ ;  /* 0x0000000a8008723c */ /* 0x040fee00000418ff */
[----:B------:R-:W2:Y:S01]  /*111f0*/  LDSM.16.M88.4 R56, [R152+0x2800] ;  /* 0x002800009838783b */ /* 0x000ea20000000200 */
        /* <DEDUP_REMOVED lines=44> */
[-C--:B----4-:R-:W-:Y:S01]  /*114c0*/  FMUL.FTZ R4, R4, R2.reuse ;  /* 0x0000000204047220 */ /* 0x090fe20000410000 */
        /* <DEDUP_REMOVED lines=383> */
.L_x_1551:
[----:B------:R-:W-:Y:S05]  /*12cc0*/  BSYNC.RECONVERGENT B0 ;  /* 0x0000000000007941 */ /* 0x000fea0003800200 */
.L_x_1550:
        /* <DEDUP_REMOVED lines=58> */
.L_x_1549:
[----:B------:R-:W-:Y:S05]  /*13070*/  BSYNC.RECONVERGENT B1 ;  /* 0x0000000000017941 */ /* 0x000fea0003800200 */
.L_x_1548:
        /* <DEDUP_REMOVED lines=121> */
[-CC-:B-1----:R-:W-:Y:S09]  /*13810*/  FFMA.FTZ R5, R14, R3.reuse, -R46.reuse ;  /* 0x000000030e057223 */ /* 0x182ff2000001082e */
[----:B------:R1:W-:Y:S01]  /*13820*/  MUFU.EX2 R198, R6 ;  /* 0x0000000600c67308 */ /* 0x0003e20000000800 */
[-CC-:B--2---:R-:W-:Y:S09]  /*13830*/  FFMA.FTZ R2, R184, R3.reuse, -R46.reuse ;  /* 0x00000003b8027223 */ /* 0x184ff2000001082e */
[----:B------:R2:W-:Y:S01]  /*13840*/  MUFU.EX2 R177, R2 ;  /* 0x0000000200b17308 */ /* 0x0005e20000000800 */
[-CC-:B---3--:R-:W-:Y:S09]  /*13850*/  FFMA.FTZ R4, R17, R3.reuse, -R46.reuse ;  /* 0x0000000311047223 */ /* 0x188ff2000001082e */
[----:B------:R3:W-:Y:S01]  /*13860*/  MUFU.EX2 R184, R4 ;  /* 0x0000000400b87308 */ /* 0x0007e20000000800 */
[-C--:B-1----:R-:W-:Y:S01]  /*13870*/  FFMA.FTZ R6, R44, R3.reuse, -R46 ;  /* 0x000000032c067223 */ /* 0x082fe2000001082e */
[----:B------:R-:W-:Y:S08]  /*13880*/  SHF.R.U32.HI R44, RZ, 0x1, R169 ;  /* 0x00000001ff2c7819 */ /* 0x000ff000000116a9 */
[----:B------:R1:W-:Y:S01]  /*13890*/  MUFU.EX2 R211, R5 ;  /* 0x0000000500d37308 */ /* 0x0003e20000000800 */
[-C--:B--2---:R-:W-:Y:S09]  /*138a0*/  FFMA.FTZ R2, R182, R3.reuse, -R48 ;  /* 0x00000003b6027223 */ /* 0x084ff20000010830 */
[----:B------:R2:W-:Y:S01]  /*138b0*/  MUFU.EX2 R158, R2 ;  /* 0x00000002009e7308 */ /* 0x0005e20000000800 */
[-C--:B---3--:R-:W-:Y:S09]  /*138c0*/  FFMA.FTZ R4, R33, R3.reuse, -R46 ;  /* 0x0000000321047223 */ /* 0x088ff2000001082e */
[----:B------:R3:W-:Y:S01]  /*138d0*/  MUFU.EX2 R196, R4 ;  /* 0x0000000400c47308 */ /* 0x0007e20000000800 */
[-CC-:B-1----:R-:W-:Y:S09]  /*138e0*/  FFMA.FTZ R5, R54, R3.reuse, -R48.reuse ;  /* 0x0000000336057223 */ /* 0x182ff20000010830 */
[----:B------:R1:W-:Y:S01]  /*138f0*/  MUFU.EX2 R212, R5 ;  /* 0x0000000500d47308 */ /* 0x0003e20000000800 */
[-C--:B--2---:R-:W-:Y:S09]  /*13900*/  FFMA.FTZ R2, R181, R3.reuse, -R48 ;  /* 0x00000003b5027223 */ /* 0x084ff20000010830 */
[----:B------:R2:W-:Y:S01]  /*13910*/  MUFU.EX2 R170, R2 ;  /* 0x0000000200aa7308 */ /* 0x0005e20000000800 */
[-CC-:B---3--:R-:W-:Y:S09]  /*13920*/  FFMA.FTZ R4, R41, R3.reuse, -R46.reuse ;  /* 0x0000000329047223 */ /* 0x188ff2000001082e */
[----:B------:R3:W-:Y:S01]  /*13930*/  MUFU.EX2 R204, R4 ;  /* 0x0000000400cc7308 */ /* 0x0007e20000000800 */
[-CC-:B-1----:R-:W-:Y:S09]  /*13940*/  FFMA.FTZ R5, R56, R3.reuse, -R46.reuse ;  /* 0x0000000338057223 */ /* 0x182ff2000001082e */
[----:B------:R-:W-:Y:S01]  /*13950*/  MUFU.EX2 R218, R5 ;  /* 0x0000000500da7308 */ /* 0x000fe20000000800 */
[-CC-:B--2---:R-:W-:Y:S09]  /*13960*/  FFMA.FTZ R2, R175, R3.reuse, -R46.reuse ;  /* 0x00000003af027223 */ /* 0x184ff2000001082e */
[----:B------:R1:W-:Y:S01]  /*13970*/  MUFU.EX2 R175, R2 ;  /* 0x0000000200af7308 */ /* 0x0003e20000000800 */
[-C--:B---3--:R-:W-:Y:S09]  /*13980*/  FFMA.FTZ R4, R49, R3.reuse, -R46 ;  /* 0x0000000331047223 */ /* 0x088ff2000001082e */
[----:B------:R2:W-:Y:S10]  /*13990*/  MUFU.EX2 R213, R4 ;  /* 0x0000000400d57308 */ /* 0x0005f40000000800 */
[----:B------:R-:W3:Y:S01]  /*139a0*/  MUFU.EX2 R0, R0 ;  /* 0x0000000000007308 */ /* 0x000ee20000000800 */
[-CC-:B-1----:R-:W-:Y:S09]  /*139b0*/  FFMA.FTZ R2, R174, R3.reuse, -R48.reuse ;  /* 0x00000003ae027223 */ /* 0x182ff20000010830 */
[----:B------:R1:W4:Y:S01]  /*139c0*/  MUFU.EX2 R171, R2 ;  /* 0x0000000200ab7308 */ /* 0x0003220000000800 */
[--C-:B--2---:R-:W-:Y:S09]  /*139d0*/  FFMA.FTZ R4, R55, R3, -R48.reuse ;  /* 0x0000000337047223 */ /* 0x104ff20000010830 */
[----:B------:R2:W-:Y:S01]  /*139e0*/  MUFU.EX2 R215, R4 ;  /* 0x0000000400d77308 */ /* 0x0005e20000000800 */
[C---:B---3--:R-:W-:Y:S01]  /*139f0*/  FMUL.FTZ R9, R0.reuse, R141 ;  /* 0x0000008d00097220 */ /* 0x048fe20000410000 */
[----:B------:R-:W-:Y:S08]  /*13a00*/  FMUL.FTZ R17, R0, R149 ;  /* 0x0000009500117220 */ /* 0x000ff00000410000 */
[----:B------:R3:W-:Y:S01]  /*13a10*/  MUFU.EX2 R206, R6 ;  /* 0x0000000600ce7308 */ /* 0x0007e20000000800 */
[-CC-:B-1----:R-:W-:Y:S09]  /*13a20*/  FFMA.FTZ R2, R163, R3.reuse, -R48.reuse ;  /* 0x00000003a3027223 */ /* 0x182ff20000010830 */
[----:B------:R1:W5:Y:S01]  /*13a30*/  MUFU.EX2 R163, R2 ;  /* 0x0000000200a37308 */ /* 0x0003620000000800 */
[----:B--2---:R-:W-:Y:S01]  /*13a40*/  LOP3.LUT R4, R168, 0x120, RZ, 0xc0, !PT ;  /* 0x00000120a8047812 */ /* 0x004fe200078ec0ff */
[----:B---3--:R-:W-:Y:S01]  /*13a50*/  FMUL.FTZ R6, R20, R138 ;  /* 0x0000008a14067220 */ /* 0x008fe20000410000 */
[-CC-:B-1----:R-:W-:Y:S07]  /*13a60*/  FFMA.FTZ R2, R160, R3.reuse, -R48.reuse ;  /* 0x00000003a0027223 */ /* 0x182fee0000010830 */
[----:B------:R1:W-:Y:S02]  /*13a70*/  MUFU.EX2 R160, R2 ;  /* 0x0000000200a07308 */ /* 0x0003e40000000800 */
[-C--:B-1----:R-:W-:Y:S08]  /*13a80*/  FFMA.FTZ R2, R155, R3.reuse, -R48 ;  /* 0x000000039b027223 */ /* 0x082ff00000010830 */
[----:B------:R1:W2:Y:S02]  /*13a90*/  MUFU.EX2 R155, R2 ;  /* 0x00000002009b7308 */ /* 0x0002a40000000800 */
[-C--:B-1----:R-:W-:Y:S08]  /*13aa0*/  FFMA.FTZ R2, R153, R3.reuse, -R46 ;  /* 0x0000000399027223 */ /* 0x082ff0000001082e */
[----:B------:R1:W-:Y:S02]  /*13ab0*/  MUFU.EX2 R182, R2 ;  /* 0x0000000200b67308 */ /* 0x0003e40000000800 */
[-CC-:B-1----:R-:W-:Y:S08]  /*13ac0*/  FFMA.FTZ R2, R152, R3.reuse, -R48.reuse ;  /* 0x0000000398027223 */ /* 0x182ff00000010830 */
[----:B------:R1:W3:Y:S02]  /*13ad0*/  MUFU.EX2 R152, R2 ;  /* 0x0000000200987308 */ /* 0x0002e40000000800 */
[--C-:B-1----:R-:W-:Y:S01]  /*13ae0*/  FFMA.FTZ R2, R19, R3, -R48.reuse ;  /* 0x0000000313027223 */ /* 0x102fe20000010830 */
[----:B------:R-:W-:Y:S07]  /*13af0*/  FMUL.FTZ R19, R20, R151 ;  /* 0x0000009714137220 */ /* 0x000fee0000410000 */
[----:B------:R1:W3:Y:S02]  /*13b00*/  MUFU.EX2 R153, R2 ;  /* 0x0000000200997308 */ /* 0x0002e40000000800 */
[-CC-:B-1----:R-:W-:Y:S01]  /*13b10*/  FFMA.FTZ R2, R16, R3.reuse, -R48.reuse ;  /* 0x0000000310027223 */ /* 0x182fe20000010830 */
[-CC-:B------:R-:W-:Y:S07]  /*13b20*/  FFMA.FTZ R16, R66, R3.reuse, -R48.reuse ;  /* 0x0000000342107223 */ /* 0x180fee0000010830 */
[----:B------:R1:W3:Y:S10]  /*13b30*/  MUFU.EX2 R174, R2 ;  /* 0x0000000200ae7308 */ /* 0x0002f40000000800 */
[----:B------:R4:W-:Y:S01]  /*13b40*/  MUFU.EX2 R143, R16 ;  /* 0x00000010008f7308 */ /* 0x0009e20000000800 */
[-CC-:B-1----:R-:W-:Y:S09]  /*13b50*/  FFMA.FTZ R2, R27, R3.reuse, -R48.reuse ;  /* 0x000000031b027223 */ /* 0x182ff20000010830 */
[----:B------:R1:W3:Y:S01]  /*13b60*/  MUFU.EX2 R180, R2 ;  /* 0x0000000200b47308 */ /* 0x0002e20000000800 */
[-C--:B----4-:R-:W-:Y:S09]  /*13b70*/  FFMA.FTZ R16, R67, R3.reuse, -R48 ;  /* 0x0000000343107223 */ /* 0x090ff20000010830 */
[----:B------:R4:W-:Y:S01]  /*13b80*/  MUFU.EX2 R54, R16 ;  /* 0x0000001000367308 */ /* 0x0009e20000000800 */
[-C--:B-1----:R-:W-:Y:S01]  /*13b90*/  FFMA.FTZ R2, R29, R3.reuse, -R46 ;  /* 0x000000031d027223 */ /* 0x082fe2000001082e */
[----:B------:R-:W-:Y:S08]  /*13ba0*/  F2FP.BF16.F32.PACK_AB R29, R157, R156 ;  /* 0x0000009c9d1d723e */ /* 0x000ff000000010ff */
[----:B------:R1:W-:Y:S01]  /*13bb0*/  MUFU.EX2 R193, R2 ;  /* 0x0000000200c17308 */ /* 0x0003e20000000800 */
[----:B----4-:R-:W-:Y:S01]  /*13bc0*/  FMUL.FTZ R16, R0, R148 ;  /* 0x0000009400107220 */ /* 0x010fe20000410000 */
[--C-:B-1----:R-:W-:Y:S01]  /*13bd0*/  FFMA.FTZ R2, R30, R3, -R48.reuse ;  /* 0x000000031e027223 */ /* 0x102fe20000010830 */
        /* <DEDUP_REMOVED lines=25> */
[-C--:B-----5:R-:W-:Y:S01]  /*13d70*/  FFMA.FTZ R45, R72, R3.reuse, -R46 ;  /* 0x00000003482d7223 */ /* 0x0a0fe2000001082e */
[-CC-:B-1----:R-:W-:Y:S08]  /*13d80*/  FFMA.FTZ R2, R47, R3.reuse, -R48.reuse ;  /* 0x000000032f027223 */ /* 0x182ff00000010830 */
[----:B------:R1:W5:Y:S02]  /*13d90*/  MUFU.EX2 R205, R2 ;  /* 0x0000000200cd7308 */ /* 0x0003640000000800 */
[-CC-:B-1----:R-:W-:Y:S08]  /*13da0*/  FFMA.FTZ R2, R50, R3.reuse, -R48.reuse ;  /* 0x0000000332027223 */ /* 0x182ff00000010830 */
[----:B------:R1:W5:Y:S02]  /*13db0*/  MUFU.EX2 R207, R2 ;  /* 0x0000000200cf7308 */ /* 0x0003640000000800 */
[-C--:B-1----:R-:W-:Y:S08]  /*13dc0*/  FFMA.FTZ R2, R51, R3.reuse, -R48 ;  /* 0x0000000333027223 */ /* 0x082ff00000010830 */
[----:B------:R1:W5:Y:S02]  /*13dd0*/  MUFU.EX2 R208, R2 ;  /* 0x0000000200d07308 */ /* 0x0003640000000800 */
        /* <DEDUP_REMOVED lines=9> */
[----:B------:R-:W-:Y:S05]  /*13e70*/  LEA R2, R2, UR6, 0x1 ;  /* 0x0000000602027c11 */ /* 0x000fea000f8e08ff */
[----:B------:R2:W-:Y:S01]  /*13e80*/  MUFU.EX2 R217, R4 ;  /* 0x0000000400d97308 */ /* 0x0005e20000000800 */
[C---:B------:R-:W-:Y:S01]  /*13e90*/  IADD3 R5, PT, PT, R2.reuse, 0x5000, RZ ;  /* 0x0000500002057810 */ /* 0x040fe20007ffe0ff */
[----:B------:R-:W3:Y:S01]  /*13ea0*/  LDSM.16.MT88.4 R12, [R2+0x5000] ;  /* 0x00500000020c783b */ /* 0x000ee20000004200 */
        /* <DEDUP_REMOVED lines=13> */
[-CC-:B-----5:R-:W-:Y:S09]  /*13f80*/  FFMA.FTZ R4, R59, R3.reuse, -R48.reuse ;  /* 0x000000033b047223 */ /* 0x1a0ff20000010830 */
[----:B------:R5:W2:Y:S01]  /*13f90*/  MUFU.EX2 R214, R4 ;  /* 0x0000000400d67308 */ /* 0x000aa20000000800 */
[-C--:B----4-:R-:W-:Y:S09]  /*13fa0*/  FFMA.FTZ R45, R75, R3.reuse, -R48 ;  /* 0x000000034b2d7223 */ /* 0x090ff20000010830 */
[----:B------:R4:W-:Y:S01]  /*13fb0*/  MUFU.EX2 R137, R45 ;  /* 0x0000002d00897308 */ /* 0x0009e20000000800 */
[-CC-:B-----5:R-:W-:Y:S09]  /*13fc0*/  FFMA.FTZ R4, R60, R3.reuse, -R46.reuse ;  /* 0x000000033c047223 */ /* 0x1a0ff2000001082e */
[----:B------:R5:W-:Y:S01]  /*13fd0*/  MUFU.EX2 R219, R4 ;  /* 0x0000000400db7308 */ /* 0x000be20000000800 */
[-CC-:B----4-:R-:W-:Y:S01]  /*13fe0*/  FFMA.FTZ R45, R77, R3.reuse, -R46.reuse ;  /* 0x000000034d2d7223 */ /* 0x190fe2000001082e */
[-CC-:B-----5:R-:W-:Y:S08]  /*13ff0*/  FFMA.FTZ R4, R61, R3.reuse, -R46.reuse ;  /* 0x000000033d047223 */ /* 0x1a0ff0000001082e */
[----:B------:R4:W-:Y:S02]  /*14000*/  MUFU.EX2 R221, R4 ;  /* 0x0000000400dd7308 */ /* 0x0009e40000000800 */
[----:B----4-:R-:W-:Y:S08]  /*14010*/  FMUL.FTZ R4, R0, R136 ;  /* 0x0000008800047220 */ /* 0x010ff00000410000 */
[----:B------:R4:W-:Y:S01]  /*14020*/  MUFU.EX2 R136, R45 ;  /* 0x0000002d00887308 */ /* 0x0009e20000000800 */
[C---:B---3--:R-:W-:Y:S05]  /*14030*/  HMMA.16816.F32.BF16 R4, R28.reuse, R12, R4 ;  /* 0x0000000c1c04723c */ /* 0x048fea0000041804 */
[--C-:B------:R-:W-:Y:S01]  /*14040*/  FFMA.FTZ R12, R64, R3, -R46.reuse ;  /* 0x00000003400c7223 */ /* 0x100fe2000001082e */
[----:B------:R-:W-:Y:S02]  /*14050*/  FMUL.FTZ R13, R0, R145 ;  /* 0x00000091000d7220 */ /* 0x000fe40000410000 */
[C---:B------:R-:W-:Y:S01]  /*14060*/  HMMA.16816.F32.BF16 R8, R28.reuse, R14, R8 ;  /* 0x0000000e1c08723c */ /* 0x040fe20000041808 */
[----:B------:R3:W-:Y:S02]  /*14070*/  MUFU.EX2 R209, R12 ;  /* 0x0000000c00d17308 */ /* 0x0007e40000000800 */
[C---:B------:R-:W-:Y:S01]  /*14080*/  FMUL.FTZ R14, R20.reuse, R146 ;  /* 0x00000092140e7220 */ /* 0x040fe20000410000 */
[----:B------:R-:W-:Y:S01]  /*14090*/  FMUL.FTZ R15, R20, R147 ;  /* 0x00000093140f7220 */ /* 0x000fe20000410000 */
[----:B----4-:R-:W-:Y:S01]  /*140a0*/  FFMA.FTZ R45, R80, R3, -R46 ;  /* 0x00000003502d7223 */ /* 0x010fe2000001082e */
[----:B------:R-:W-:Y:S05]  /*140b0*/  FFMA.FTZ R20, R20, R225, R156 ;  /* 0x000000e114147223 */ /* 0x000fea000001009c */
[----:B------:R4:W-:Y:S01]  /*140c0*/  MUFU.EX2 R133, R45 ;  /* 0x0000002d00857308 */ /* 0x0009e20000000800 */
[----:B------:R-:W-:Y:S01]  /*140d0*/  FADD.FTZ R20, R157, R20 ;  /* 0x000000149d147221 */ /* 0x000fe20000010000 */
[-C--:B---3--:R-:W-:Y:S08]  /*140e0*/  FFMA.FTZ R12, R65, R3.reuse, -R46 ;  /* 0x00000003410c7223 */ /* 0x088ff0000001082e */
[----:B------:R3:W-:Y:S01]  /*140f0*/  MUFU.EX2 R164, R12 ;  /* 0x0000000c00a47308 */ /* 0x0007e20000000800 */
[-C--:B----4-:R-:W-:Y:S09]  /*14100*/  FFMA.FTZ R45, R82, R3.reuse, -R48 ;  /* 0x00000003522d7223 */ /* 0x090ff20000010830 */
[----:B------:R4:W-:Y:S01]  /*14110*/  MUFU.EX2 R126, R45 ;  /* 0x0000002d007e7308 */ /* 0x0009e20000000800 */
[C---:B---3--:R-:W-:Y:S01]  /*14120*/  FMUL.FTZ R12, R0.reuse, R144 ;  /* 0x00000090000c7220 */ /* 0x048fe20000410000 */
[----:B------:R-:W-:Y:S04]  /*14130*/  FFMA.FTZ R0, R0, R224, R159 ;  /* 0x000000e000007223 */ /* 0x000fe8000001009f */
[----:B------:R-:W-:Y:S01]  /*14140*/  FADD.FTZ R47, R179, R0 ;  /* 0x00000000b32f7221 */ /* 0x000fe20000010000 */
[----:B------:R-:W-:Y:S01]  /*14150*/  FADD.FTZ R0, R158, R20 ;  /* 0x000000149e007221 */ /* 0x000fe20000010000 */
[C---:B-1----:R-:W-:Y:S03]  /*14160*/  HMMA.16816.F32.BF16 R12, R28.reuse, R32, R12 ;  /* 0x000000201c0c723c */ /* 0x042fe6000004180c */
[-CC-:B------:R-:W-:Y:S01]  /*14170*/  FFMA.FTZ R32, R68, R3.reuse, -R46.reuse ;  /* 0x0000000344207223 */ /* 0x180fe2000001082e */
[-C--:B----4-:R-:W-:Y:S01]  /*14180*/  FFMA.FTZ R45, R85, R3.reuse, -R46 ;  /* 0x00000003552d7223 */ /* 0x090fe2000001082e */
        /* <DEDUP_REMOVED lines=24> */
[C---:B------:R-:W-:Y:S01]  /*14310*/  FADD.FTZ R0, R153.reuse, R0 ;  /* 0x0000000099007221 */ /* 0x040fe20000010000 */
        /* <DEDUP_REMOVED lines=103> */
[-C--:B-1----:R-:W-:Y:S05]  /*14990*/  FFMA.FTZ R45, R95, R3.reuse, -R48 ;  /* 0x000000035f2d7223 */ /* 0x082fea0000010830 */
        /* <DEDUP_REMOVED lines=257> */
.L_x_1545:
[----:B------:R1:W5:Y:S01]  /*159b0*/  LD.E R9, desc[UR4][R134.64+0xd8] ;  /* 0x0000d80486097980 */ /* 0x000362000c101900 */
[----:B------:R-:W-:Y:S01]  /*159c0*/  UMOV UR7, 0xffffffff ;  /* 0xffffffff00077882 */ /* 0x000fe20000000000 */
[----:B------:R-:W2:Y:S02]  /*159d0*/  S2R R0, SR_TID.X ;  /* 0x0000000000007919 */ /* 0x000ea40000002100 */
[----:B--2---:R-:W-:Y:S01]  /*159e0*/  SHF.R.U32.HI R28, RZ, 0x2, R0 ;  /* 0x00000002ff1c7819 */ /* 0x004fe20000011600 */
[----:B-1----:R-:W-:Y:S06]  /*159f0*/  BRA.DIV UR7, `(.L_x_1553) ;  /* 0x0000000607ec7947 */ /* 0x002fec000b800000 */
[----:B------:R-:W1:Y:S04]  /*15a00*/  SHFL.BFLY PT, R5, R224, 0x2, 0x1f ;  /* 0x0c401f00e0057f89 */ /* 0x000e6800000e0000 */
[----:B------:R-:W2:Y:S01]  /*15a10*/  SHFL.BFLY PT, R2, R225, 0x2, 0x1f ;  /* 0x0c401f00e1027f89 */ /* 0x000ea200000e0000 */
[----:B-1----:R-:W-:Y:S01]  /*15a20*/  FADD.FTZ R5, R5, R224 ;  /* 0x000000e005057221 */ /* 0x002fe20000010000 */
[----:B--2---:R-:W-:-:S04]  /*15a30*/  FADD.FTZ R2, R2, R225 ;  /* 0x000000e102027221 */ /* 0x004fc80000010000 */
[----:B------:R-:W1:Y:S04]  /*15a40*/  SHFL.BFLY PT, R6, R5, 0x1, 0x1f ;  /* 0x0c201f0005067f89 */ /* 0x000e6800000e0000 */
[----:B------:R2:W3:Y:S01]  /*15a50*/  SHFL.BFLY PT, R0, R2, 0x1, 0x1f ;  /* 0x0c201f0002007f89 */ /* 0x0004e200000e0000 */
[----:B-1----:R-:W-:-:S07]  /*15a60*/  FADD.FTZ R4, R5, R6 ;  /* 0x0000000605047221 */ /* 0x002fce0000010000 */
.L_x_1560:
[----:B------:R-:W2:Y:S01]  /*15a70*/  MUFU.RCP R3, R4 ;  /* 0x0000000400037308 */ /* 0x000ea20000001000 */
[----:B---3--:R-:W-:Y:S01]  /*15a80*/  FADD.FTZ R5, R2, R0 ;  /* 0x0000000002057221 */ /* 0x008fe20000010000 */
[----:B------:R-:W-:Y:S01]  /*15a90*/  SHF.L.U32 R6, R169, 0x1, RZ ;  /* 0x00000001a9067819 */ /* 0x000fe200000006ff */
[----:B------:R-:W-:Y:S05]  /*15aa0*/  WARPSYNC.ALL ;  /* 0x0000000000007948 */ /* 0x000fea0003800000 */
[----:B------:R-:W1:Y:S01]  /*15ab0*/  MUFU.RCP R0, R5 ;  /* 0x0000000500007308 */ /* 0x000e620000001000 */
[----:B------:R-:W-:Y:S01]  /*15ac0*/  BAR.SYNC.DEFER_BLOCKING 0x0 ;  /* 0x0000000000007b1d */ /* 0x000fe20000010000 */
[----:B------:R-:W-:-:S02]  /*15ad0*/  FSETP.NE.FTZ.AND P1, PT, R4, RZ, PT ;  /* 0x000000ff0400720b */ /* 0x000fc40003f35000 */
[----:B------:R-:W-:Y:S02]  /*15ae0*/  LOP3.LUT R6, R6, 0x6, RZ, 0xc0, !PT ;  /* 0x0000000606067812 */ /* 0x000fe400078ec0ff */
[----:B------:R-:W-:Y:S02]  /*15af0*/  SHF.L.U32 R7, R169, 0x3, RZ ;  /* 0x00000003a9077819 */ /* 0x000fe400000006ff */
[----:B------:R-:W-:Y:S02]  /*15b00*/  LOP3.LUT R166, R6, 0x3e00, R166, 0xf8, !PT ;  /* 0x00003e0006a67812 */ /* 0x000fe400078ef8a6 */
[----:B--2---:R-:W-:Y:S02]  /*15b10*/  FSEL R2, R3, 1, P1 ;  /* 0x3f80000003027808 */ /* 0x004fe40000800000 */
[----:B------:R-:W-:Y:S02]  /*15b20*/  LOP3.LUT R3, R7, 0xc0, RZ, 0xc0, !PT ;  /* 0x000000c007037812 */ /* 0x000fe400078ec0ff */
[----:B------:R-:W-:Y:S01]  /*15b30*/  FSETP.NE.FTZ.AND P0, PT, R5, RZ, PT ;  /* 0x000000ff0500720b */ /* 0x000fe20003f15000 */
[C---:B------:R-:W-:Y:S01]  /*15b40*/  FMUL.FTZ R136, R2.reuse, R136 ;  /* 0x0000008802887220 */ /* 0x040fe20000410000 */
[----:B------:R-:W-:Y:S01]  /*15b50*/  LOP3.LUT R3, R3, 0x18, R169, 0xf8, !PT ;  /* 0x0000001803037812 */ /* 0x000fe200078ef8a9 */
[----:B------:R-:W-:Y:S01]  /*15b60*/  FMUL.FTZ R137, R2, R137 ;  /* 0x0000008902897220 */ /* 0x000fe20000410000 */
[----:B------:R-:W-:Y:S01]  /*15b70*/  LOP3.LUT R166, R166, 0x20, R7, 0xf8, !PT ;  /* 0x00000020a6a67812 */ /* 0x000fe200078ef807 */
[----:B------:R-:W-:Y:S01]  /*15b80*/  FMUL.FTZ R140, R2, R140 ;  /* 0x0000008c028c7220 */ /* 0x000fe20000410000 */
[----:B-1----:R-:W-:Y:S01]  /*15b90*/  FSEL R0, R0, 1, P0 ;  /* 0x3f80000000007808 */ /* 0x002fe20000000000 */
[----:B------:R-:W-:Y:S01]  /*15ba0*/  FMUL.FTZ R141, R2, R141 ;  /* 0x0000008d028d7220 */ /* 0x000fe20000410000 */
        /* <DEDUP_REMOVED lines=11> */
[C---:B------:R-:W-:Y:S01]  /*15c60*/  FMUL.FTZ R150, R0.reuse, R150 ;  /* 0x0000009600967220 */ /* 0x040fe20000410000 */
[----:B------:R-:W-:Y:S01]  /*15c70*/  FMUL.FTZ R151, R0, R151 ;  /* 0x0000009700977220 */ /* 0x000fe20000410000 */
[----:B------:R-:W-:-:S02]  /*15c80*/  LOP3.LUT R2, R7, 0x80, RZ, 0xc0, !PT ;  /* 0x0000008007027812 */ /* 0x000fc400078ec0ff */
[----:B------:R-:W-:Y:S02]  /*15c90*/  LEA R0, R3, UR6, 0x2 ;  /* 0x0000000603007c11 */ /* 0x000fe4000f8e10ff */
[----:B------:R-:W-:Y:S02]  /*15ca0*/  LOP3.LUT R6, R7, 0x40, RZ, 0xc0, !PT ;  /* 0x0000004007067812 */ /* 0x000fe400078ec0ff */
[C---:B------:R-:W-:Y:S01]  /*15cb0*/  IADD3 R2, PT, PT, R0.reuse, -R2, RZ ;  /* 0x8000000200027210 */ /* 0x040fe20007ffe0ff */
[----:B------:R-:W-:Y:S01]  /*15cc0*/  STS.64 [R0], R136 ;  /* 0x0000008800007388 */ /* 0x000fe20000000a00 */
[----:B------:R-:W-:-:S03]  /*15cd0*/  IADD3 R3, PT, PT, R0, -R6, RZ ;  /* 0x8000000600037210 */ /* 0x000fc60007ffe0ff */
[----:B------:R1:W-:Y:S04]  /*15ce0*/  STS.64 [R0+0x400], R138 ;  /* 0x0004008a00007388 */ /* 0x0003e80000000a00 */
[----:B------:R-:W-:Y:S04]  /*15cf0*/  STS.64 [R3+0x20], R140 ;  /* 0x0000208c03007388 */ /* 0x000fe80000000a00 */
[----:B------:R2:W-:Y:S04]  /*15d00*/  STS.64 [R3+0x420], R142 ;  /* 0x0004208e03007388 */ /* 0x0005e80000000a00 */
[----:B------:R-:W-:Y:S04]  /*15d10*/  STS.64 [R2+0x40], R144 ;  /* 0x0000409002007388 */ /* 0x000fe80000000a00 */
[----:B------:R3:W-:Y:S01]  /*15d20*/  STS.64 [R2+0x440], R146 ;  /* 0x0004409202007388 */ /* 0x0007e20000000a00 */
[----:B-1----:R-:W-:-:S05]  /*15d30*/  IADD3 R0, PT, PT, -R6, R2, RZ ;  /* 0x0000000206007210 */ /* 0x002fca0007ffe1ff */
[----:B------:R-:W-:Y:S04]  /*15d40*/  STS.64 [R0+0x60], R148 ;  /* 0x0000609400007388 */ /* 0x000fe80000000a00 */
[----:B------:R1:W-:Y:S04]  /*15d50*/  STS.64 [R0+0x460], R150 ;  /* 0x0004609600007388 */ /* 0x0003e80000000a00 */
[----:B------:R-:W4:Y:S04]  /*15d60*/  LD.E.64 R6, desc[UR4][R134.64+0xb0] ;  /* 0x0000b00486067980 */ /* 0x000f28000c101b00 */
[----:B------:R-:W4:Y:S01]  /*15d70*/  LD.E R8, desc[UR4][R134.64+0x60] ;  /* 0x0000600486087980 */ /* 0x000f22000c101900 */
[----:B--2---:R-:W2:Y:S01]  /*15d80*/  @P0 MUFU.LG2 R3, R5 ;  /* 0x0000000500030308 */ /* 0x004ea20000000c00 */
[----:B---3--:R-:W-:-:S02]  /*15d90*/  LOP3.LUT R2, R165, 0xd8, RZ, 0xc0, !PT ;  /* 0x000000d8a5027812 */ /* 0x008fc400078ec0ff */
[----:B------:R-:W-:-:S05]  /*15da0*/  MOV R10, 0xff800000 ;  /* 0xff800000000a7802 */ /* 0x000fca0000000f00 */
[----:B------:R-:W3:Y:S01]  /*15db0*/  @P1 MUFU.LG2 R4, R4 ;  /* 0x0000000400041308 */ /* 0x000ee20000000c00 */
[----:B--2---:R-:W-:Y:S01]  /*15dc0*/  @P0 FMUL.FTZ R3, R3, 0.69314718246459960938 ;  /* 0x3f31721803030820 */ /* 0x004fe20000410000 */
[----:B-1----:R-:W-:Y:S02]  /*15dd0*/  LOP3.LUT R0, R44, 0x30, RZ, 0xc0, !PT ;  /* 0x000000302c007812 */ /* 0x002fe400078ec0ff */
[----:B------:R-:W-:Y:S02]  /*15de0*/  LOP3.LUT R44, R2, 0x18, R44, 0x78, !PT ;  /* 0x00000018022c7812 */ /* 0x000fe400078e782c */
[----:B------:R-:W-:Y:S02]  /*15df0*/  LOP3.LUT R28, R0, 0x7, R28, 0xf8, !PT ;  /* 0x00000007001c7812 */ /* 0x000fe400078ef81c */
[----:B------:R-:W-:Y:S01]  /*15e00*/  MOV R5, 0xff800000 ;  /* 0xff80000000057802 */ /* 0x000fe20000000f00 */
[----:B---3--:R-:W-:Y:S01]  /*15e10*/  @P1 FMUL.FTZ R4, R4, 0.69314718246459960938 ;  /* 0x3f31721804041820 */ /* 0x008fe20000410000 */
[----:B-----5:R-:W-:Y:S01]  /*15e20*/  @P0 FFMA.FTZ R5, R9, R21, R3 ;  /* 0x0000001509050223 */ /* 0x020fe20000010003 */
[----:B------:R-:W-:-:S02]  /*15e30*/  LOP3.LUT P0, RZ, R169, 0x3, RZ, 0xc0, !PT ;  /* 0x00000003a9ff7812 */ /* 0x000fc4000780c0ff */
[----:B------:R-:W-:Y:S01]  /*15e40*/  @P1 FFMA.FTZ R10, R9, R22, R4 ;  /* 0x00000016090a1223 */ /* 0x000fe20000010004 */
[----:B------:R-:W-:Y:S01]  /*15e50*/  BSSY.RECONVERGENT B0, `(.L_x_1554) ;  /* 0x0000019000007945 */ /* 0x000fe20003800200 */
[----:B----4-:R-:W-:-:S04]  /*15e60*/  IMAD R0, R6, UR8, R234 ;  /* 0x0000000806007c24 */ /* 0x010fc8000f8e02ea */
[----:B------:R-:W-:Y:S01]  /*15e70*/  IMAD R2, R0, R8, R235 ;  /* 0x0000000800027224 */ /* 0x000fe200078e02eb */
[----:B------:R-:W-:Y:S01]  /*15e80*/  LOP3.LUT R0, R44, 0xf24, R165, 0xf8, !PT ;  /* 0x00000f242c007812 */ /* 0x000fe200078ef8a5 */
[----:B------:R1:W5:Y:S02]  /*15e90*/  LD.E.64 R8, desc[UR4][R134.64+0x78] ;  /* 0x0000780486087980 */ /* 0x000364000c101b00 */
[----:B------:R-:W-:Y:S01]  /*15ea0*/  IMAD R6, R7, R2, R238 ;  /* 0x0000000207067224 */ /* 0x000fe200078e02ee */
[----:B------:R-:W-:Y:S01]  /*15eb0*/  LEA R0, R0, UR6, 0x2 ;  /* 0x0000000600007c11 */ /* 0x000fe2000f8e10ff */
[----:B------:R1:W5:Y:S04]  /*15ec0*/  LD.E R7, desc[UR4][R134.64+0xcc] ;  /* 0x0000cc0486077980 */ /* 0x000368000c101900 */
[----:B------:R1:W5:Y:S01]  /*15ed0*/  LD.E.64 R2, desc[UR4][R134.64+0xa8] ;  /* 0x0000a80486027980 */ /* 0x000362000c101b00 */
[----:B------:R-:W-:Y:S06]  /*15ee0*/  BAR.SYNC.DEFER_BLOCKING 0x0 ;  /* 0x0000000000007b1d */ /* 0x000fec0000010000 */
[----:B------:R1:W2:Y:S04]  /*15ef0*/  LDS.128 R24, [R0] ;  /* 0x0000000000187984 */ /* 0x0002a80000000c00 */
[----:B------:R1:W3:Y:S04]  /*15f00*/  LDS.128 R20, [R0+0x800] ;  /* 0x0008000000147984 */ /* 0x0002e80000000c00 */
[----:B------:R1:W4:Y:S04]  /*15f10*/  LDS.128 R16, [R0+0x1000] ;  /* 0x0010000000107984 */ /* 0x0003280000000c00 */
[----:B------:R1:W1:Y:S01]  /*15f20*/  LDS.128 R12, [R0+0x1800] ;  /* 0x00180000000c7984 */ /* 0x0002620000000c00 */
[----:B------:R-:W-:Y:S05]  /*15f30*/  @P0 BRA `(.L_x_1555) ;  /* 0x0000000000280947 */ /* 0x000fea0003800000 */
[----:B-1----:R-:W-:Y:S01]  /*15f40*/  IMAD.IADD R0, R236, 0x1, -R238 ;  /* 0x00000001ec007824 */ /* 0x002fe200078e0aee */
[----:B------:R-:W-:Y:S01]  /*15f50*/  IADD3 R4, P0, PT, R6, R28, RZ ;  /* 0x0000001c06047210 */ /* 0x000fe20007f1e0ff */
[----:B------:R-:W-:-:S03]  /*15f60*/  VIADD R11, R28, 0x8 ;  /* 0x000000081c0b7836 */ /* 0x000fc60000000000 */
[-C--:B------:R-:W-:Y:S02]  /*15f70*/  ISETP.GE.AND P2, PT, R28, R0.reuse, PT ;  /* 0x000000001c00720c */ /* 0x080fe40003f46270 */
[----:B------:R-:W-:Y:S02]  /*15f80*/  ISETP.GE.AND P1, PT, R11, R0, PT ;  /* 0x000000000b00720c */ /* 0x000fe40003f26270 */
[----:B------:R-:W-:Y:S02]  /*15f90*/  LEA.HI.X.SX32 R0, R6, RZ, 0x1, P0 ;  /* 0x000000ff06007211 */ /* 0x000fe400000f0eff */
[----:B-----5:R-:W-:-:S04]  /*15fa0*/  LEA R2, P0, R4, R2, 0x2 ;  /* 0x0000000204027211 */ /* 0x020fc800078010ff */
[----:B------:R-:W-:-:S05]  /*15fb0*/  LEA.HI.X R3, R4, R3, R0, 0x2, P0 ;  /* 0x0000000304037211 */ /* 0x000fca00000f1400 */
[----:B------:R1:W-:Y:S04]  /*15fc0*/  @!P2 ST.E desc[UR4][R2.64], R10 ;  /* 0x0000000a0200a985 */ /* 0x0003e8000c101904 */
[----:B------:R1:W-:Y:S02]  /*15fd0*/  @!P1 ST.E desc[UR4][R2.64+0x20], R5 ;  /* 0x0000200502009985 */ /* 0x0003e4000c101904 */
.L_x_1555:
[----:B------:R-:W-:Y:S05]  /*15fe0*/  BSYNC.RECONVERGENT B0 ;  /* 0x0000000000007941 */ /* 0x000fea0003800200 */
.L_x_1554:
[----:B------:R-:W2:Y:S01]  /*15ff0*/  LD.E R4, desc[UR4][R134.64+0xc0] ;  /* 0x0000c00486047980 */ /* 0x000ea2000c101900 */
[----:B-1---5:R-:W-:Y:S01]  /*16000*/  LOP3.LUT R2, R165, 0x1c, RZ, 0xc0, !PT ;  /* 0x0000001ca5027812 */ /* 0x022fe200078ec0ff */
[----:B------:R-:W-:Y:S01]  /*16010*/  IMAD.IADD R5, R236, 0x1, -R238 ;  /* 0x00000001ec057824 */ /* 0x000fe200078e0aee */
[----:B------:R-:W-:Y:S01]  /*16020*/  SHF.R.U32.HI R169, RZ, 0x3, R169 ;  /* 0x00000003ffa97819 */ /* 0x000fe200000116a9 */
[----:B------:R-:W-:Y:S01]  /*16030*/  IMAD R3, R6, R7, RZ ;  /* 0x0000000706037224 */ /* 0x000fe200078e02ff */
        /* <DEDUP_REMOVED lines=11> */
[----:B------:R-:W-:Y:S01]  /*160f0*/  ISETP.GE.OR P0, PT, R169, R5, P0 ;  /* 0x00000005a900720c */ /* 0x000fe20000706670 */
[----:B------:R-:W-:Y:S01]  /*16100*/  IMAD.MOV.U32 R5, RZ, RZ, 0x0 ;  /* 0x00000000ff057424 */ /* 0x000fe200078e00ff */
[----:B------:R-:W-:-:S04]  /*16110*/  LEA R2, P1, R0, R8, 0x2 ;  /* 0x0000000800027211 */ /* 0x000fc800078210ff */
[----:B------:R-:W-:-:S05]  /*16120*/  LEA.HI.X R3, R0, R9, R3, 0x2, P1 ;  /* 0x0000000900037211 */ /* 0x000fca00008f1403 */
[----:B------:R-:W-:Y:S04]  /*16130*/  @!P4 ST.E.128 desc[UR4][R2.64], R24 ;  /* 0x000000180200c985 */ /* 0x000fe8000c101d04 */
[----:B---3--:R-:W-:Y:S04]  /*16140*/  @!P3 ST.E.128 desc[UR4][R2.64+0x800], R20 ;  /* 0x000800140200b985 */ /* 0x008fe8000c101d04 */
[----:B----4-:R1:W-:Y:S02]  /*16150*/  @!P2 ST.E.128 desc[UR4][R2.64+0x1000], R16 ;  /* 0x001000100200a985 */ /* 0x0103e4000c101d04 */
[----:B-1----:R-:W-:Y:S05]  /*16160*/  @P0 RET.REL.NODEC R4 `(_ZN5flash24flash_fwd_splitkv_kernelI23Flash_fwd_kernel_traitsILi32ELi64ELi256ELi4ELb0ELb0EN7cutlass10bfloat16_tE19Flash_kernel_traitsILi32ELi64ELi256ELi4ES3_EELb0ELb0ELb0ELb0ELb0ELb1ELb1ELb1EEEvNS_16Flash_fwd_paramsE) ;  /* 0xfffffe9c04a40950 */ /* 0x002fea0003c3ffff */
[----:B------:R1:W-:Y:S02]  /*16170*/  ST.E.128 desc[UR4][R2.64+0x1800], R12 ;  /* 0x0018000c02007985 */ /* 0x0003e4000c101d04 */
[----:B-1----:R-:W-:Y:S02]  /*16180*/  MOV R2, R239 ;  /* 0x000000ef00027202 */ /* 0x002fe40000000f00 */
[----:B------:R-:W-:-:S04]  /*16190*/  MOV R3, 0x0 ;  /* 0x0000000000037802 */ /* 0x000fc80000000f00 */
[----:B------:R-:W-:Y:S05]  /*161a0*/  RET.REL.NODEC R2 `(_ZN5flash24flash_fwd_splitkv_kernelI23Flash_fwd_kernel_traitsILi32ELi64ELi256ELi4ELb0ELb0EN7cutlass10bfloat16_tE19Flash_kernel_traitsILi32ELi64ELi256ELi4ES3_EELb0ELb0ELb0ELb0ELb0ELb1ELb1ELb1EEEvNS_16Flash_fwd_paramsE) ;  /* 0xfffffe9c02947950 */ /* 0x000fea0003c3ffff */
.L_x_1553:
[----:B------:R-:W-:Y:S01]  /*161b0*/  MOV R0, 0x2 ;  /* 0x0000000200007802 */ /* 0x000fe20000000f00 */
[----:B------:R-:W-:Y:S01]  /*161c0*/  IMAD.MOV.U32 R3, RZ, RZ, 0x1f ;  /* 0x0000001fff037424 */ /* 0x000fe200078e00ff */
[----:B------:R-:W-:Y:S02]  /*161d0*/  MOV R2, R224 ;  /* 0x000000e000027202 */ /* 0x000fe40000000f00 */
[----:B------:R-:W-:-:S07]  /*161e0*/  MOV R4, 0xffffffff ;  /* 0xffffffff00047802 */ /* 0x000fce0000000f00 */
[----:B-----5:R-:W-:Y:S05]  /*161f0*/  WARPSYNC.COLLECTIVE R4, `(.L_x_1556) ;  /* 0x0000000004087348 */ /* 0x020fea0003c00000 */
[----:B------:R1:W2:Y:S02]  /*16200*/  SHFL.BFLY P0, R0, R2, R0, R3 ;  /* 0x0c00000002007389 */ /* 0x0002a40000000003 */
[----:B-12--5:R-:W-:Y:S05]  /*16210*/  ENDCOLLECTIVE ;  /* 0x000000000000791b */ /* 0x026fea0003800000 */
.L_x_1556:
[----:B------:R-:W-:Y:S02]  /*16220*/  IMAD.MOV.U32 R5, RZ, RZ, R0 ;  /* 0x000000ffff057224 */ /* 0x000fe400078e0000 */
[----:B------:R-:W-:Y:S02]  /*16230*/  IMAD.MOV.U32 R0, RZ, RZ, 0x1 ;  /* 0x00000001ff007424 */ /* 0x000fe400078e00ff */
[----:B------:R-:W-:-:S05]  /*16240*/  FADD.FTZ R5, R5, R224 ;  /* 0x000000e005057221 */ /* 0x000fca0000010000 */
[----:B------:R-:W-:-:S07]  /*16250*/  MOV R2, R5 ;  /* 0x0000000500027202 */ /* 0x000fce0000000f00 */
[----:B------:R-:W-:Y:S05]  /*16260*/  WARPSYNC.COLLECTIVE R4, `(.L_x_1557) ;  /* 0x0000000004087348 */ /* 0x000fea0003c00000 */
[----:B------:R1:W2:Y:S02]  /*16270*/  SHFL.BFLY P0, R0, R2, R0, R3 ;  /* 0x0c00000002007389 */ /* 0x0002a40000000003 */
[----:B-12---:R-:W-:Y:S05]  /*16280*/  ENDCOLLECTIVE ;  /* 0x000000000000791b */ /* 0x006fea0003800000 */
.L_x_1557:
[----:B------:R-:W-:Y:S01]  /*16290*/  MOV R6, R0 ;  /* 0x0000000000067202 */ /* 0x000fe20000000f00 */
[----:B------:R-:W-:Y:S01]  /*162a0*/  IMAD.MOV.U32 R0, RZ, RZ, 0x2 ;  /* 0x00000002ff007424 */ /* 0x000fe200078e00ff */
[----:B------:R-:W-:-:S07]  /*162b0*/  MOV R2, R225 ;  /* 0x000000e100027202 */ /* 0x000fce0000000f00 */
[----:B------:R-:W-:Y:S05]  /*162c0*/  WARPSYNC.COLLECTIVE R4, `(.L_x_1558) ;  /* 0x0000000004087348 */ /* 0x000fea0003c00000 */
[----:B------:R1:W2:Y:S02]  /*162d0*/  SHFL.BFLY P0, R0, R2, R0, R3 ;  /* 0x0c00000002007389 */ /* 0x0002a40000000003 */
[----:B-12---:R-:W-:Y:S05]  /*162e0*/  ENDCOLLECTIVE ;  /* 0x000000000000791b */ /* 0x006fea0003800000 */
.L_x_1558:
[----:B------:R-:W-:Y:S02]  /*162f0*/  MOV R2, R0 ;  /* 0x0000000000027202 */ /* 0x000fe40000000f00 */
[----:B------:R-:W-:-:S03]  /*16300*/  MOV R0, 0x1 ;  /* 0x0000000100007802 */ /* 0x000fc60000000f00 */
[----:B------:R-:W-:-:S07]  /*16310*/  FADD.FTZ R2, R2, R225 ;  /* 0x000000e102027221 */ /* 0x000fce0000010000 */
[----:B------:R-:W-:Y:S05]  /*16320*/  WARPSYNC.COLLECTIVE R4, `(.L_x_1559) ;  /* 0x0000000004087348 */ /* 0x000fea0003c00000 */
[----:B------:R1:W2:Y:S02]  /*16330*/  SHFL.BFLY P0, R0, R2, R0, R3 ;  /* 0x0c00000002007389 */ /* 0x0002a40000000003 */
[----:B-12---:R-:W-:Y:S05]  /*16340*/  ENDCOLLECTIVE ;  /* 0x000000000000791b */ /* 0x006fea0003800000 */
.L_x_1559:
[----:B------:R-:W-:Y:S01]  /*16350*/  FADD.FTZ R4, R5, R6 ;  /* 0x0000000605047221 */ /* 0x000fe20000010000 */
[----:B------:R-:W-:Y:S06]  /*16360*/  BRA `(.L_x_1560) ;  /* 0xfffffff400c07947 */ /* 0x000fec000383ffff */
.L_x_1561:
        /* <DEDUP_REMOVED lines=9> */
.L_x_10233:


//--------------------- .text._ZN5flash24flash_fwd_splitkv_kernelI23Flash_fwd_kernel_traitsILi32ELi64ELi256ELi4ELb0ELb0EN7cutlass10bfloat16_tE19Flash_kernel_traitsILi32ELi64ELi256ELi4ES3_EELb0ELb1ELb0ELb0ELb0ELb0ELb0ELb0EEEvNS_16Flash_fwd_paramsE --------------------------
	.section	.text._ZN5flash24flash_fwd_splitkv_kernelI23Flash_fwd_kernel_traitsILi32ELi64ELi256ELi4ELb0ELb0EN7cutlass10bfloat16_tE19Flash_kernel_traitsILi32ELi64ELi256ELi4ES3_EELb0ELb1ELb0ELb0ELb0ELb0ELb0ELb0EEEvNS_16Flash_fwd_paramsE,"ax",@progbits
	.align	128
        .global         _ZN5flash24flash_fwd_splitkv_kernelI23Flash_fwd_kernel_traitsILi32ELi64ELi256ELi4ELb0ELb0EN7cutlass10bfloat16_tE19Flash_kernel_traitsILi32ELi64ELi256ELi4ES3_EELb0ELb1ELb0ELb0ELb0ELb0ELb0ELb0EEEvNS_16Flash_fwd_paramsE
        .type           _ZN5flash24flash_fwd_splitkv_kernelI23Flash_fwd_kernel_traitsILi32ELi64ELi256ELi4ELb0ELb0EN7cutlass10bfloat16_tE19Flash_kernel_traitsILi32ELi64ELi256ELi4ES3_EELb0ELb1ELb0ELb0ELb0ELb0ELb0ELb0EEEvNS_16Flash_fwd_paramsE,@function
        .size           _ZN5flash24flash_fwd_splitkv_kernelI23Flash_fwd_kernel_traitsILi32ELi64ELi256ELi4ELb0ELb0EN7cutlass10bfloat16_tE19Flash_kernel_traitsILi32ELi64ELi256ELi4ES3_EELb0ELb1ELb0ELb0ELb0ELb0ELb0ELb0EEEvNS_16Flash_fwd_paramsE,(.L_x_10234 - _ZN5flash24flash_fwd_splitkv_kernelI23Flash_fwd_kernel_traitsILi32ELi64ELi256ELi4ELb0ELb0EN7cutlass10bfloat16_tE19Flash_kernel_traitsILi32ELi64ELi256ELi4ES3_EELb0ELb1ELb0ELb0ELb0ELb0ELb0ELb0EEEvNS_16Flash_fwd_paramsE)
        .other          _ZN5flash24flash_fwd_splitkv_kernelI23Flash_fwd_kernel_traitsILi32ELi64ELi256ELi4ELb0ELb0EN7cutlass10bfloat16_tE19Flash_kernel_traitsILi32ELi64ELi256ELi4ES3_EELb0ELb1ELb0ELb0ELb0ELb0ELb0ELb0EEEvNS_16Flash_fwd_paramsE,@"STO_CUDA_ENTRY STV_DEFAULT"
_ZN5flash24flash_fwd_splitkv_kernelI23Flash_fwd_kernel_traitsILi32ELi64ELi256ELi4ELb0ELb0EN7cutlass10bfloat16_tE19Flash_kernel_traitsILi32ELi64ELi256ELi4ES3_EELb0ELb1ELb0ELb0ELb0ELb0ELb0ELb0EEEvNS_16Flash_fwd_paramsE:
.text._ZN5flash24flash_fwd_splitkv_kernelI23Flash_fwd_kernel_traitsILi32ELi64ELi256ELi4ELb0ELb0EN7cutlass10bfloat16_tE19Flash_kernel_traitsILi32ELi64ELi256ELi4ES3_EELb0ELb1ELb0ELb0ELb0ELb0ELb0ELb0EEEvNS_16Flash_fwd_paramsE:
[----:B------:R-:W-:Y:S01]  /*0000*/  LDC R1, c[0x0][0x37c] ;  /* 0x0000df00ff017b82 */ /* 0x000fe20000000800 */
[----:B------:R-:W1:Y:S07]  /*0010*/  S2R R233, SR_CTAID.X ;  /* 0x0000000000e97919 */ /* 0x000e6e0000002500 */
[----:B------:R-:W2:Y:S01]  /*0020*/  LDC.64 R2, c[0x0][0x348] ;  /* 0x0000d200ff027b82 */ /* 0x000ea20000000a00 */
[----:B------:R-:W-:Y:S01]  /*0030*/  BSSY.RECONVERGENT B3, `(.L_x_1562) ;  /* 0x0000005000037945 */ /* 0x000fe20003800200 */
[----:B------:R-:W-:Y:S01]  /*0040*/  MOV R230, 0x80 ;  /* 0x0000008000e67802 */ /* 0x000fe20000000f00 */
[----:B------:R-:W3:Y:S01]  /*0050*/  S2R R232, SR_CTAID.Y ;  /* 0x0000000000e87919 */ /* 0x000ee20000002600 */
[----:B------:R-:W4:Y:S05]  /*0060*/  S2R R231, SR_CTAID.Z ;  /* 0x0000000000e77919 */ /* 0x000f2a0000002700 */
[----:B-1234-:R-:W-:Y:S05]  /*0070*/  CALL.REL.NOINC `($_ZN5flash24flash_fwd_splitkv_kernelI23Flash_fwd_kernel_traitsILi32ELi64ELi256ELi4ELb0ELb0EN7cutlass10bfloat16_tE19Flash_kernel_traitsILi32ELi64ELi256ELi4ES3_EELb0ELb1ELb0ELb0ELb0ELb0ELb0ELb0EEEvNS_16Flash_fwd_paramsE$_ZN5flash30compute_attn_1rowblock_splitkvI23Flash_fwd_kernel_traitsILi32ELi64ELi256ELi4ELb0ELb0EN7cutlass10bfloat16_tE19Flash_kernel_traitsILi32ELi64ELi256ELi4ES3_EELb0ELb1ELb0ELb0ELb0ELb0ELb0ELb0ENS_16Flash_fwd_paramsEEEvRKT8_iiiii) ;  /* 0x0000000000087944 */ /* 0x01efea0003c00000 */
[----:B------:R-:W-:Y:S05]  /*0080*/  BSYNC.RECONVERGENT B3 ;  /* 0x0000000000037941 */ /* 0x000fea0003800200 */
.L_x_1562:
[----:B------:R-:W-:Y:S05]  /*0090*/  EXIT ;  /* 0x000000000000794d */ /* 0x000fea0003800000 */
        .type           $_ZN5flash24flash_fwd_splitkv_kernelI23Flash_fwd_kernel_traitsILi32ELi64ELi256ELi4ELb0ELb0EN7cutlass10bfloat16_tE19Flash_kernel_traitsILi32ELi64ELi256ELi4ES3_EELb0ELb1ELb0ELb0ELb0ELb0ELb0ELb0EEEvNS_16Flash_fwd_paramsE$_ZN5flash30compute_attn_1rowblock_splitkvI23Flash_fwd_kernel_traitsILi32ELi64ELi256ELi4ELb0ELb0EN7cutlass10bfloat16_tE19Flash_kernel_traitsILi32ELi64ELi256ELi4ES3_EELb0ELb1ELb0ELb0ELb0ELb0ELb0ELb0ENS_16Flash_fwd_paramsEEEvRKT8_iiiii,@function
        .size           $_ZN5flash24flash_fwd_splitkv_kernelI23Flash_fwd_kernel_traitsILi32ELi64ELi256ELi4ELb0ELb0EN7cutlass10bfloat16_tE19Flash_kernel_traitsILi32ELi64ELi256ELi4ES3_EELb0ELb1ELb0ELb0ELb0ELb0ELb0ELb0EEEvNS_16Flash_fwd_paramsE$_ZN5flash30compute_attn_1rowblock_splitkvI23Flash_fwd_kernel_traitsILi32ELi64ELi256ELi4ELb0ELb0EN7cutlass10bfloat16_tE19Flash_kernel_traitsILi32ELi64ELi256ELi4ES3_EELb0ELb1ELb0ELb0ELb0ELb0ELb0ELb0ENS_16Flash_fwd_paramsEEEvRKT8_iiiii,(.L_x_10234 - $_ZN5flash24flash_fwd_splitkv_kernelI23Flash_fwd_kernel_traitsILi32ELi64ELi256ELi4ELb0ELb0EN7cutlass10bfloat16_tE19Flash_kernel_traitsILi32ELi64ELi256ELi4ES3_EELb0ELb1ELb0ELb0ELb0ELb0ELb0ELb0EEEvNS_16Flash_fwd_paramsE$_ZN5flash30compute_attn_1rowblock_splitkvI23Flash_fwd_kernel_traitsILi32ELi64ELi256ELi4ELb0ELb0EN7cutlass10bfloat16_tE19Flash_kernel_traitsILi32ELi64ELi256ELi4ES3_EELb0ELb1ELb0ELb0ELb0ELb0ELb0ELb0ENS_16Flash_fwd_paramsEEEvRKT8_iiiii)
$_ZN5flash24flash_fwd_splitkv_kernelI23Flash_fwd_kernel_traitsILi32ELi64ELi256ELi4ELb0ELb0EN7cutlass10bfloat16_tE19Flash_kernel_traitsILi32ELi64ELi256ELi4ES3_EELb0ELb1ELb0ELb0ELb0ELb0ELb0ELb0EEEvNS_16Flash_fwd_paramsE$_ZN5flash30compute_attn_1rowblock_splitkvI23Flash_fwd_kernel_traitsILi32ELi64ELi256ELi4ELb0ELb0EN7cutlass10bfloat16_tE19Flash_kernel_traitsILi32ELi64ELi256ELi4ES3_EELb0ELb1ELb0ELb0ELb0ELb0ELb0ELb0ENS_16Flash_fwd_paramsEEEvRKT8_iiiii:
        /* <DEDUP_REMOVED lines=38> */
.L_x_1564:
[----:B------:R-:W-:Y:S05]  /*0300*/  BSYNC.RECONVERGENT B0 ;  /* 0x0000000000007941 */ /* 0x000fea0003800200 */
.L_x_1563:
[----:B------:R-:W-:Y:S04]  /*0310*/  BSSY.RECONVERGENT B0, `(.L_x_1565) ;  /* 0x0000007000007945 */ /* 0x000fe80003800200 */
[----:B------:R-:W-:Y:S05]  /*0320*/  @!P3 BRA `(.L_x_1566) ;  /* 0x000000000014b947 */ /* 0x000fea0003800000 */
[----:B------:R-:W3:Y:S02]  /*0330*/  LD.E.U8 R6, desc[UR4][R2.64+0x1b2] ;  /* 0x0001b20402067980 */ /* 0x000ee4000c101100 */
[----:B---3--:R-:W-:-:S13]  /*0340*/  ISETP.NE.AND P1, PT, R6, RZ, PT ;  /* 0x000000ff0600720c */ /* 0x008fda0003f25270 */
[----:B------:R-:W3:Y:S02]  /*0350*/  @P1 LD.E R6, desc[UR4][R10.64+0x4] ;  /* 0x000004040a061980 */ /* 0x000ee4000c101900 */
[----:B---3-5:R-:W-:-:S06]  /*0360*/  @P1 IADD3 R221, PT, PT, R6, -R13, RZ ;  /* 0x8000000d06dd1210 */ /* 0x028fcc0007ffe0ff */
[----:B------:R3:W5:Y:S02]  /*0370*/  @!P1 LD.E R221, desc[UR4][R10.64] ;  /* 0x000000040add9980 */ /* 0x000764000c101900 */
.L_x_1566:
[----:B------:R-:W-:Y:S05]  /*0380*/  BSYNC.RECONVERGENT B0 ;  /* 0x0000000000007941 */ /* 0x000fea0003800200 */
.L_x_1565:
        /* <DEDUP_REMOVED lines=8> */
.L_x_1568:
[----:B------:R-:W4:Y:S01]  /*0410*/  LD.E.64 R6, desc[UR4][R2.64+0x108] ;  /* 0x0001080402067980 */ /* 0x000f22000c101b00 */
[----:B------:R-:W-:Y:S01]  /*0420*/  BSSY.RECONVERGENT B0, `(.L_x_1570) ;  /* 0x0000006000007945 */ /* 0x000fe20003800200 */
[----:B------:R-:W-:Y:S01]  /*0430*/  IMAD.MOV.U32 R5, RZ, RZ, RZ ;  /* 0x000000ffff057224 */ /* 0x000fe200078e00ff */
[----:B----4-:R-:W-:-:S04]  /*0440*/  ISETP.NE.U32.AND P0, PT, R6, RZ, PT ;  /* 0x000000ff0600720c */ /* 0x010fc80003f05070 */
[----:B------:R-:W-:-:S13]  /*0450*/  ISETP.NE.AND.EX P0, PT, R7, RZ, PT, P0 ;  /* 0x000000ff0700720c */ /* 0x000fda0003f05300 */
[----:B------:R-:W-:Y:S05]  /*0460*/  @!P0 BRA `(.L_x_1571) ;  /* 0x0000000000048947 */ /* 0x000fea0003800000 */
[----:B------:R4:W5:Y:S02]  /*0470*/  LD.E R5, desc[UR4][R2.64+0xbc] ;  /* 0x0000bc0402057980 */ /* 0x000964000c101900 */
.L_x_1571:
[----:B------:R-:W-:Y:S05]  /*0480*/  BSYNC.RECONVERGENT B0 ;  /* 0x0000000000007941 */ /* 0x000fea0003800200 */
.L_x_1570:
[----:B-----5:R-:W-:Y:S02]  /*0490*/  IADD3 R221, PT, PT, R5, R221, -R12 ;  /* 0x000000dd05dd7210 */ /* 0x020fe40007ffe80c */
.L_x_1569:
[----:B------:R-:W-:Y:S05]  /*04a0*/  BSYNC.RECONVERGENT B1 ;  /* 0x0000000000017941 */ /* 0x000fea0003800200 */
.L_x_1567:
[----:B------:R-:W-:Y:S01]  /*04b0*/  IMAD.SHL.U32 R5, R233, 0x40, RZ ;  /* 0x00000040e9057824 */ /* 0x000fe200078e00ff */
[----:B------:R-:W-:Y:S01]  /*04c0*/  MOV R6, R230 ;  /* 0x000000e600067202 */ /* 0x000fe20000000f00 */
[----:B------:R-:W-:-:S03]  /*04d0*/  IMAD.MOV.U32 R7, RZ, RZ, 0x0 ;  /* 0x00000000ff077424 */ /* 0x000fc600078e00ff */
[----:B------:R-:W-:-:S13]  /*04e0*/  ISETP.GT.AND P0, PT, R18, R5, PT ;  /* 0x000000051200720c */ /* 0x000fda0003f04270 */
[----:B-1234-:R-:W-:Y:S05]  /*04f0*/  @!P0 RET.REL.NODEC R6 `(_ZN5flash24flash_fwd_splitkv_kernelI23Flash_fwd_kernel_traitsILi32ELi64ELi256ELi4ELb0ELb0EN7cutlass10bfloat16_tE19Flash_kernel_traitsILi32ELi64ELi256ELi4ES3_EELb0ELb1ELb0ELb0ELb0ELb0ELb0ELb0EEEvNS_16Flash_fwd_paramsE) ;  /* 0xfffffff806c08950 */ /* 0x01efea0003c3ffff */
[----:B------:R-:W2:Y:S04]  /*0500*/  LD.E R7, desc[UR4][R2.64+0x188] ;  /* 0x0001880402077980 */ /* 0x000ea8000c101900 */
[----:B------:R-:W3:Y:S04]  /*0510*/  LD.E R11, desc[UR4][R2.64+0x184] ;  /* 0x00018404020b7980 */ /* 0x000ee8000c101900 */
[----:B------:R-:W4:Y:S01]  /*0520*/  LD.E R15, desc[UR4][R2.64+0xb8] ;  /* 0x0000b804020f7980 */ /* 0x000f22000c101900 */
[----:B------:R-:W-:Y:S02]  /*0530*/  VIADD R9, R221, 0xff ;  /* 0x000000ffdd097836 */ /* 0x000fe40000000000 */
[----:B------:R-:W-:Y:S01]  /*0540*/  IMAD R6, R233, 0x40, -R18 ;  /* 0x00000040e9067824 */ /* 0x000fe200078e0a12 */
[----:B------:R-:W1:Y:S02]  /*0550*/  S2R R150, SR_TID.X ;  /* 0x0000000000967919 */ /* 0x000e640000002100 */
[----:B------:R-:W-:-:S04]  /*0560*/  SHF.R.S32.HI R8, RZ, 0x1f, R9 ;  /* 0x0000001fff087819 */ /* 0x000fc80000011409 */
[----:B------:R-:W-:-:S04]  /*0570*/  LEA.HI R8, R8, R9, RZ, 0x8 ;  /* 0x0000000908087211 */ /* 0x000fc800078f40ff */
[----:B------:R-:W-:Y:S02]  /*0580*/  SHF.R.S32.HI R8, RZ, 0x8, R8 ;  /* 0x00000008ff087819 */ /* 0x000fe40000011408 */
[----:B--2---:R-:W-:Y:S01]  /*0590*/  IADD3 R7, PT, PT, R7, R6, R9 ;  /* 0x0000000607077210 */ /* 0x004fe20007ffe009 */
[----:B---3--:R-:W-:-:S04]  /*05a0*/  IMAD.IADD R6, R11, 0x1, R18 ;  /* 0x000000010b067824 */ /* 0x008fc800078e0212 */
[----:B------:R-:W-:Y:S02]  /*05b0*/  VIADD R7, R7, 0x40 ;  /* 0x0000004007077836 */ /* 0x000fe40000000000 */
[----:B----4-:R-:W-:Y:S01]  /*05c0*/  VIADD R15, R15, 0xff ;  /* 0x000000ff0f0f7836 */ /* 0x010fe20000000000 */
[----:B------:R-:W-:Y:S02]  /*05d0*/  IADD3 R11, PT, PT, -R6, R5, R221 ;  /* 0x00000005060b7210 */ /* 0x000fe40007ffe1dd */
[----:B------:R-:W-:Y:S02]  /*05e0*/  SHF.R.S32.HI R6, RZ, 0x1f, R7 ;  /* 0x0000001fff067819 */ /* 0x000fe40000011407 */
[----:B------:R-:W-:Y:S02]  /*05f0*/  SHF.R.S32.HI R14, RZ, 0x1f, R15 ;  /* 0x0000001fff0e7819 */ /* 0x000fe4000001140f */
[----:B------:R-:W-:Y:S02]  /*0600*/  SHF.R.S32.HI R10, RZ, 0x1f, R11 ;  /* 0x0000001fff0a7819 */ /* 0x000fe4000001140b */
[----:B------:R-:W-:-:S02]  /*0610*/  LEA.HI R14, R14, R15, RZ, 0x8 ;  /* 0x0000000f0e0e7211 */ /* 0x000fc400078f40ff */
[----:B------:R-:W-:Y:S02]  /*0620*/  LEA.HI R6, R6, R7, RZ, 0x8 ;  /* 0x0000000706067211 */ /* 0x000fe400078f40ff */
[----:B------:R-:W-:Y:S02]  /*0630*/  LEA.HI R10, R10, R11, RZ, 0x8 ;  /* 0x0000000b0a0a7211 */ /* 0x000fe400078f40ff */
[----:B------:R-:W-:Y:S02]  /*0640*/  SHF.R.S32.HI R7, RZ, 0x8, R14 ;  /* 0x00000008ff077819 */ /* 0x000fe4000001140e */
[----:B------:R-:W-:Y:S02]  /*0650*/  SHF.R.S32.HI R6, RZ, 0x8, R6 ;  /* 0x00000008ff067819 */ /* 0x000fe40000011406 */
[----:B------:R-:W-:Y:S02]  /*0660*/  SHF.R.S32.HI R10, RZ, 0x8, R10 ;  /* 0x00000008ff0a7819 */ /* 0x000fe4000001140a */
[----:B------:R-:W-:-:S02]  /*0670*/  VIMNMX3 R148, R7, R8, R6, PT ;  /* 0x000000080794720f */ /* 0x000fc40003800106 */
[----:B------:R-:W-:-:S04]  /*0680*/  VIMNMX R225, PT, PT, RZ, R10, !PT ;  /* 0x0000000affe17248 */ /* 0x000fc80007fe0100 */
[----:B------:R-:W-:-:S13]  /*0690*/  ISETP.GE.AND P0, PT, R225, R148, PT ;  /* 0x00000094e100720c */ /* 0x000fda0003f06270 */
[----:B-1----:R-:W-:Y:S05]  /*06a0*/  @!P0 BRA `(.L_x_1572) ;  /* 0x0000000400188947 */ /* 0x002fea0003800000 */
        /* <DEDUP_REMOVED lines=8> */
[----:B------:R1:W4:Y:S01]  /*0730*/  LD.E.64 R22, desc[UR4][R2.64+0xa0] ;  /* 0x0000a00402167980 */ /* 0x000322000c101b00 */
[----:B------:R-:W-:Y:S01]  /*0740*/  IMAD.SHL.U32 R20, R150, 0x8, RZ ;  /* 0x0000000896147824 */ /* 0x000fe200078e00ff */
[----:B------:R-:W-:-:S04]  /*0750*/  MOV R21, RZ ;  /* 0x000000ff00157202 */ /* 0x000fc80000000f00 */
[----:B------:R-:W-:Y:S02]  /*0760*/  LOP3.LUT R20, R20, 0x18, RZ, 0xc0, !PT ;  /* 0x0000001814147812 */ /* 0x000fe400078ec0ff */
[----:B------:R-:W-:Y:S02]  /*0770*/  IADD3 R18, PT, PT, -R5, R18, RZ ;  /* 0x0000001205127210 */ /* 0x000fe40007ffe1ff */
[----:B------:R-:W-:Y:S01]  /*0780*/  ISETP.NE.AND P2, PT, R20, RZ, PT ;  /* 0x000000ff1400720c */ /* 0x000fe20003f45270 */
[----:B------:R-:W-:Y:S01]  /*0790*/  BSSY.RECONVERGENT B0, `(.L_x_1573) ;  /* 0x0000030000007945 */ /* 0x000fe20003800200 */
[-C--:B--2---:R-:W-:Y:S02]  /*07a0*/  @P0 IMAD R7, R17, R238.reuse, RZ ;  /* 0x000000ee11070224 */ /* 0x084fe400078e02ff */
[----:B------:R-:W-:Y:S01]  /*07b0*/  @P0 IMAD.WIDE.U32 R238, R16, R238, RZ ;  /* 0x000000ee10ee0225 */ /* 0x000fe200078e00ff */
[----:B---3--:R-:W-:-:S03]  /*07c0*/  ISETP.GE.AND P4, PT, R20, R4, PT ;  /* 0x000000041400720c */ /* 0x008fc60003f86270 */
[----:B------:R-:W-:-:S04]  /*07d0*/  IMAD.WIDE.U32 R24, R5, R16, R20 ;  /* 0x0000001005187225 */ /* 0x000fc800078e0014 */
[----:B-----5:R-:W-:-:S04]  /*07e0*/  @!P0 IMAD.WIDE.U32 R12, R8, R232, RZ ;  /* 0x000000e8080c8225 */ /* 0x020fc800078e00ff */
[----:B------:R-:W-:Y:S02]  /*07f0*/  @!P0 IMAD R8, R9, R232, RZ ;  /* 0x000000e809088224 */ /* 0x000fe400078e02ff */
[----:B------:R-:W-:Y:S02]  /*0800*/  @P0 IMAD.MOV.U32 R12, RZ, RZ, R238 ;  /* 0x000000ffff0c0224 */ /* 0x000fe400078e00ee */
[----:B------:R-:W-:Y:S02]  /*0810*/  @!P0 IMAD.IADD R8, R13, 0x1, R8 ;  /* 0x000000010d088824 */ /* 0x000fe400078e0208 */
[----:B------:R-:W-:Y:S01]  /*0820*/  @P0 IMAD.IADD R8, R239, 0x1, R7 ;  /* 0x00000001ef080824 */ /* 0x000fe200078e0207 */
[----:B------:R-:W-:Y:S01]  /*0830*/  SHF.R.U32.HI R7, RZ, 0x2, R150 ;  /* 0x00000002ff077819 */ /* 0x000fe20000011696 */
[----:B-1----:R-:W-:Y:S01]  /*0840*/  IMAD R3, R17, R5, RZ ;  /* 0x0000000511037224 */ /* 0x002fe200078e02ff */
[----:B------:R-:W-:Y:S02]  /*0850*/  IADD3 R12, P0, PT, R12, R24, RZ ;  /* 0x000000180c0c7210 */ /* 0x000fe40007f1e0ff */
[----:B------:R-:W-:-:S02]  /*0860*/  ISETP.GE.OR P5, PT, R7, R18, P4 ;  /* 0x000000120700720c */ /* 0x000fc400027a6670 */
[----:B------:R-:W-:Y:S01]  /*0870*/  IADD3.X R13, PT, PT, R8, R25, R3, P0, !PT ;  /* 0x00000019080d7210 */ /* 0x000fe200007fe403 */
[-C--:B----4-:R-:W-:Y:S02]  /*0880*/  IMAD R2, R15, R231.reuse, RZ ;  /* 0x000000e70f027224 */ /* 0x090fe400078e02ff */
[----:B------:R-:W-:-:S04]  /*0890*/  IMAD.WIDE.U32 R12, R14, R231, R12 ;  /* 0x000000e70e0c7225 */ /* 0x000fc800078e000c */
[----:B------:R-:W-:-:S04]  /*08a0*/  IMAD R6, R6, R232, R231 ;  /* 0x000000e806067224 */ /* 0x000fc800078e02e7 */
[----:B------:R-:W-:Y:S01]  /*08b0*/  @!P5 MOV R14, R12 ;  /* 0x0000000c000ed202 */ /* 0x000fe20000000f00 */
[----:B------:R-:W-:Y:S02]  /*08c0*/  IMAD.IADD R15, R13, 0x1, R2 ;  /* 0x000000010d0f7824 */ /* 0x000fe400078e0202 */
[----:B------:R-:W-:Y:S02]  /*08d0*/  IMAD R6, R0, R6, R5 ;  /* 0x0000000600067224 */ /* 0x000fe400078e0205 */
[-C--:B------:R-:W-:Y:S02]  /*08e0*/  @!P5 IMAD R0, R17, R7.reuse, RZ ;  /* 0x000000071100d224 */ /* 0x080fe400078e02ff */
[----:B------:R-:W-:-:S04]  /*08f0*/  @!P5 IMAD.WIDE.U32 R8, R16, R7, R14 ;  /* 0x000000071008d225 */ /* 0x000fc800078e000e */
[----:B------:R-:W-:Y:S01]  /*0900*/  VIADD R5, R7, 0x20 ;  /* 0x0000002007057836 */ /* 0x000fe20000000000 */
[C---:B------:R-:W-:Y:S01]  /*0910*/  @!P5 LEA R4, P1, R8.reuse, R10, 0x1 ;  /* 0x0000000a0804d211 */ /* 0x040fe200078208ff */
[----:B------:R-:W-:Y:S01]  /*0920*/  @!P5 IMAD.IADD R9, R9, 0x1, R0 ;  /* 0x000000010909d824 */ /* 0x000fe200078e0200 */
[-C--:B------:R-:W-:Y:S02]  /*0930*/  ISETP.GE.OR P3, PT, R7, R18.reuse, P2 ;  /* 0x000000120700720c */ /* 0x080fe40001766670 */
        /* <DEDUP_REMOVED lines=11> */
[----:B------:R-:W-:Y:S01]  /*09f0*/  IMAD.MOV.U32 R8, RZ, RZ, R12 ;  /* 0x000000ffff087224 */ /* 0x000fe200078e000c */
[----:B------:R-:W-:-:S03]  /*0a00*/  MOV R9, R15 ;  /* 0x0000000f00097202 */ /* 0x000fc60000000f00 */
[----:B-1----:R-:W-:Y:S02]  /*0a10*/  IMAD.X R5, RZ, RZ, RZ, P0 ;  /* 0x000000ffff057224 */ /* 0x002fe400000e06ff */
[----:B------:R-:W-:-:S04]  /*0a20*/  IMAD.WIDE.U32 R8, R16, R7, R8 ;  /* 0x0000000710087225 */ /* 0x000fc800078e0008 */
[----:B------:R-:W-:Y:S01]  /*0a30*/  IMAD R5, R5, R16, RZ ;  /* 0x0000001005057224 */ /* 0x000fe200078e02ff */
[----:B------:R-:W-:-:S03]  /*0a40*/  LEA R4, P0, R8, R10, 0x1 ;  /* 0x0000000a08047211 */ /* 0x000fc600078008ff */
[----:B------:R-:W-:-:S05]  /*0a50*/  IMAD R5, R17, R7, R5 ;  /* 0x0000000711057224 */ /* 0x000fca00078e0205 */
[----:B------:R-:W-:-:S04]  /*0a60*/  IADD3 R5, PT, PT, R9, R5, RZ ;  /* 0x0000000509057210 */ /* 0x000fc80007ffe0ff */
[----:B------:R-:W-:-:S05]  /*0a70*/  LEA.HI.X R5, R8, R11, R5, 0x1, P0 ;  /* 0x0000000b08057211 */ /* 0x000fca00000f0c05 */
[----:B------:R2:W-:Y:S02]  /*0a80*/  ST.E.128 desc[UR4][R4.64], RZ ;  /* 0x000000ff04007985 */ /* 0x0005e4000c101d04 */
.L_x_1574:
[----:B------:R-:W-:Y:S05]  /*0a90*/  BSYNC.RECONVERGENT B0 ;  /* 0x0000000000007941 */ /* 0x000fea0003800200 */
.L_x_1573:
[----:B------:R-:W-:Y:S01]  /*0aa0*/  MOV R231, 0x0 ;  /* 0x0000000000e77802 */ /* 0x000fe20000000f00 */
[----:B------:R1:W-:Y:S03]  /*0ab0*/  @!P3 ST.E desc[UR4][R2.64], R0 ;  /* 0x000000000200b985 */ /* 0x0003e6000c101904 */
[----:B-12---:R-:W-:Y:S05]  /*0ac0*/  @P2 RET.REL.NODEC R230 `(_ZN5flash24flash_fwd_splitkv_kernelI23Flash_fwd_kernel_traitsILi32ELi64ELi256ELi4ELb0ELb0EN7cutlass10bfloat16_tE19Flash_kernel_traitsILi32ELi64ELi256ELi4ES3_EELb0ELb1ELb0ELb0ELb0ELb0ELb0ELb0EEEvNS_16Flash_fwd_paramsE) ;  /* 0xfffffff4e64c2950 */ /* 0x006fea0003c3ffff */
[----:B------:R-:W-:Y:S02]  /*0ad0*/  MOV R5, 0x7f800000 ;  /* 0x7f80000000057802 */ /* 0x000fe40000000f00 */
[----:B------:R-:W-:-:S03]  /*0ae0*/  MOV R231, 0x0 ;  /* 0x0000000000e77802 */ /* 0x000fc60000000f00 */
[----:B------:R1:W-:Y:S02]  /*0af0*/  ST.E desc[UR4][R2.64+0x80], R5 ;  /* 0x0000800502007985 */ /* 0x0003e4000c101904 */
[----:B-1----:R-:W-:Y:S05]  /*0b00*/  RET.REL.NODEC R230 `(_ZN5flash24flash_fwd_splitkv_kernelI23Flash_fwd_kernel_traitsILi32ELi64ELi256ELi4ELb0ELb0EN7cutlass10bfloat16_tE19Flash_kernel_traitsILi32ELi64ELi256ELi4ES3_EELb0ELb1ELb0ELb0ELb0ELb0ELb0ELb0EEEvNS_16Flash_fwd_paramsE) ;  /* 0xfffffff4e63c7950 */ /* 0x002fea0003c3ffff */
.L_x_1572:
        /* <DEDUP_REMOVED lines=13> */
[----:B------:R-:W2:Y:S01]  /*0be0*/  LD.E.64 R8, desc[UR4][R2.64+0x168] ;  /* 0x0001680402087980 */ /* 0x000ea2000c101b00 */
[----:B------:R-:W-:Y:S02]  /*0bf0*/  MOV R206, R2 ;  /* 0x0000000200ce7202 */ /* 0x000fe40000000f00 */
[----:B------:R-:W-:-:S05]  /*0c00*/  MOV R207, R3 ;  /* 0x0000000300cf7202 */ /* 0x000fca0000000f00 */
[----:B------:R-:W3:Y:S01]  /*0c10*/  LD.E R20, desc[UR4][R206.64+0x68] ;  /* 0x00006804ce147980 */ /* 0x000ee2000c101900 */
[----:B------:R-:W-:-:S03]  /*0c20*/  LEA R11, R148, 0xffffff00, 0x8 ;  /* 0xffffff00940b7811 */ /* 0x000fc600078e40ff */
[----:B------:R-:W4:Y:S01]  /*0c30*/  LD.E.64 R22, desc[UR4][R206.64+0x20] ;  /* 0x00002004ce167980 */ /* 0x000f22000c101b00 */
[----:B------:R-:W-:-:S03]  /*0c40*/  IABS R4, R11 ;  /* 0x0000000b00047213 */ /* 0x000fc60000000000 */
[----:B------:R-:W4:Y:S04]  /*0c50*/  LD.E.64 R214, desc[UR4][R206.64+0x38] ;  /* 0x00003804ced67980 */ /* 0x000f28000c101b00 */
[----:B------:R-:W4:Y:S04]  /*0c60*/  LD.E.64 R16, desc[UR4][R206.64+0x50] ;  /* 0x00005004ce107980 */ /* 0x000f28000c101b00 */
[----:B------:R-:W5:Y:S04]  /*0c70*/  LD.E.64 R28, desc[UR4][R206.64+0x58] ;  /* 0x00005804ce1c7980 */ /* 0x000f68000c101b00 */
[----:B------:R-:W5:Y:S01]  /*0c80*/  LD.E.64 R216, desc[UR4][R206.64+0x40] ;  /* 0x00004004ced87980 */ /* 0x000f62000c101b00 */
[----:B-1----:R-:W-:-:S04]  /*0c90*/  IABS R6, R10 ;  /* 0x0000000a00067213 */ /* 0x002fc80000000000 */
[----:B------:R-:W1:Y:S08]  /*0ca0*/  I2F.RP R14, R6 ;  /* 0x00000006000e7306 */ /* 0x000e700000209400 */
[----:B-1----:R-:W1:Y:S02]  /*0cb0*/  MUFU.RCP R12, R14 ;  /* 0x0000000e000c7308 */ /* 0x002e640000001000 */
[----:B-1----:R-:W-:Y:S01]  /*0cc0*/  VIADD R12, R12, 0xffffffe ;  /* 0x0ffffffe0c0c7836 */ /* 0x002fe20000000000 */
[----:B------:R-:W-:Y:S01]  /*0cd0*/  IABS R0, R10 ;  /* 0x0000000a00007213 */ /* 0x000fe20000000000 */
[----:B------:R-:W4:Y:S04]  /*0ce0*/  LD.E.64 R14, desc[UR4][R206.64+0x28] ;  /* 0x00002804ce0e7980 */ /* 0x000f28000c101b00 */
[----:B------:R-:W1:Y:S01]  /*0cf0*/  F2I.FTZ.U32.TRUNC.NTZ R13, R12 ;  /* 0x0000000c000d7305 */ /* 0x000e62000021f000 */
[----:B------:R-:W-:-:S02]  /*0d00*/  IADD3 R0, PT, PT, RZ, -R0, RZ ;  /* 0x80000000ff007210 */ /* 0x000fc40007ffe0ff */
[----:B-1----:R-:W-:Y:S01]  /*0d10*/  IADD3 R7, PT, PT, RZ, -R13, RZ ;  /* 0x8000000dff077210 */ /* 0x002fe20007ffe0ff */
[----:B------:R-:W-:-:S04]  /*0d20*/  IMAD.MOV.U32 R12, RZ, RZ, RZ ;  /* 0x000000ffff0c7224 */ /* 0x000fc800078e00ff */
[----:B------:R-:W-:-:S04]  /*0d30*/  IMAD R7, R7, R6, RZ ;  /* 0x0000000607077224 */ /* 0x000fc800078e02ff */
[----:B------:R-:W-:-:S06]  /*0d40*/  IMAD.HI.U32 R7, R13, R7, R12 ;  /* 0x000000070d077227 */ /* 0x000fcc00078e000c */
[----:B------:R-:W-:-:S04]  /*0d50*/  IMAD.HI.U32 R7, R7, R4, RZ ;  /* 0x0000000407077227 */ /* 0x000fc800078e00ff */
[----:B------:R-:W-:-:S05]  /*0d60*/  IMAD R13, R7, R0, R4 ;  /* 0x00000000070d7224 */ /* 0x000fca00078e0204 */
[----:B------:R-:W-:Y:S02]  /*0d70*/  ISETP.GT.U32.AND P2, PT, R6, R13, PT ;  /* 0x0000000d0600720c */ /* 0x000fe40003f44070 */
[----:B------:R-:W-:-:S11]  /*0d80*/  LOP3.LUT R0, R11, R10, RZ, 0x3c, !PT ;  /* 0x0000000a0b007212 */ /* 0x000fd600078e3cff */
[----:B------:R-:W-:-:S05]  /*0d90*/  @!P2 IMAD.IADD R13, R13, 0x1, -R6 ;  /* 0x000000010d0da824 */ /* 0x000fca00078e0a06 */
[----:B------:R-:W-:Y:S02]  /*0da0*/  ISETP.GE.U32.AND P0, PT, R13, R6, PT ;  /* 0x000000060d00720c */ /* 0x000fe40003f06070 */
[----:B------:R-:W-:Y:S02]  /*0db0*/  @!P2 IADD3 R7, PT, PT, R7, 0x1, RZ ;  /* 0x000000010707a810 */ /* 0x000fe40007ffe0ff */
[----:B------:R-:W-:Y:S02]  /*0dc0*/  ISETP.GE.AND P1, PT, R0, RZ, PT ;  /* 0x000000ff0000720c */ /* 0x000fe40003f26270 */
[----:B------:R-:W-:Y:S01]  /*0dd0*/  ISETP.NE.AND P2, PT, R10, RZ, PT ;  /* 0x000000ff0a00720c */ /* 0x000fe20003f45270 */
[-C--:B--2---:R-:W-:Y:S02]  /*0de0*/  IMAD R0, R9, R232.reuse, RZ ;  /* 0x000000e809007224 */ /* 0x084fe400078e02ff */
[----:B------:R-:W-:-:S04]  /*0df0*/  IMAD.WIDE.U32 R12, R8, R232, RZ ;  /* 0x000000e8080c7225 */ /* 0x000fc800078e00ff */
[----:B------:R-:W-:Y:S01]  /*0e00*/  @P0 VIADD R7, R7, 0x1 ;  /* 0x0000000107070836 */ /* 0x000fe20000000000 */
[----:B------:R-:W-:Y:S01]  /*0e10*/  LEA R240, P0, R12, R242, 0x2 ;  /* 0x000000f20cf07211 */ /* 0x000fe200078010ff */
[----:B------:R-:W-:-:S03]  /*0e20*/  IMAD.IADD R241, R13, 0x1, R0 ;  /* 0x000000010df17824 */ /* 0x000fc600078e0200 */
[----:B------:R-:W-:Y:S02]  /*0e30*/  MOV R9, R7 ;  /* 0x0000000700097202 */ /* 0x000fe40000000f00 */
[----:B------:R-:W-:Y:S02]  /*0e40*/  LEA.HI.X R241, R12, R243, R241, 0x2, P0 ;  /* 0x000000f30cf17211 */ /* 0x000fe400000f14f1 */
[----:B------:R-:W-:Y:S02]  /*0e50*/  @!P1 IADD3 R9, PT, PT, -R9, RZ, RZ ;  /* 0x000000ff09099210 */ /* 0x000fe40007ffe1ff */
[----:B------:R-:W-:-:S05]  /*0e60*/  @!P2 LOP3.LUT R9, RZ, R10, RZ, 0x33, !PT ;  /* 0x0000000aff09a212 */ /* 0x000fca00078e33ff */
[----:B------:R-:W-:-:S05]  /*0e70*/  IMAD.WIDE R6, R9, 0x4, R240 ;  /* 0x0000000409067825 */ /* 0x000fca00078e02f0 */
[----:B------:R1:W2:Y:S01]  /*0e80*/  LD.E R0, desc[UR4][R6.64] ;  /* 0x0000000406007980 */ /* 0x0002a2000c101900 */
[----:B---3--:R-:W-:-:S04]  /*0e90*/  IABS R8, R20 ;  /* 0x0000001400087213 */ /* 0x008fc80000000000 */
[----:B------:R-:W3:Y:S08]  /*0ea0*/  I2F.RP R19, R8 ;  /* 0x0000000800137306 */ /* 0x000ef00000209400 */
[----:B---3--:R-:W3:Y:S02]  /*0eb0*/  MUFU.RCP R12, R19 ;  /* 0x00000013000c7308 */ /* 0x008ee40000001000 */
[----:B---3--:R-:W-:-:S06]  /*0ec0*/  VIADD R12, R12, 0xffffffe ;  /* 0x0ffffffe0c0c7836 */ /* 0x008fcc0000000000 */
[----:B------:R-:W3:Y:S01]  /*0ed0*/  F2I.FTZ.U32.TRUNC.NTZ R25, R12 ;  /* 0x0000000c00197305 */ /* 0x000ee2000021f000 */
[----:B------:R-:W-:Y:S01]  /*0ee0*/  IMAD.MOV.U32 R24, RZ, RZ, RZ ;  /* 0x000000ffff187224 */ /* 0x000fe200078e00ff */
[----:B-1----:R-:W-:Y:S02]  /*0ef0*/  IABS R6, R231 ;  /* 0x000000e700067213 */ /* 0x002fe40000000000 */
[----:B------:R-:W-:Y:S02]  /*0f00*/  IABS R7, R20 ;  /* 0x0000001400077213 */ /* 0x000fe40000000000 */
[----:B---3--:R-:W-:-:S05]  /*0f10*/  IADD3 R4, PT, PT, RZ, -R25, RZ ;  /* 0x80000019ff047210 */ /* 0x008fca0007ffe0ff */
        /* <DEDUP_REMOVED lines=17> */
[----:B----4-:R-:W-:-:S04]  /*1030*/  IMAD R4, R215, R11, RZ ;  /* 0x0000000bd7047224 */ /* 0x010fc800078e02ff */
[----:B------:R-:W-:Y:S01]  /*1040*/  @!P0 IMAD.MOV R9, RZ, RZ, -R9 ;  /* 0x000000ffff098224 */ /* 0x000fe200078e0a09 */
[----:B------:R-:W-:Y:S01]  /*1050*/  @!P1 LOP3.LUT R9, RZ, R20, RZ, 0x33, !PT ;  /* 0x00000014ff099212 */ /* 0x000fe200078e33ff */
[----:B------:R-:W-:-:S04]  /*1060*/  IMAD R4, R214, R19, R4 ;  /* 0x00000013d6047224 */ /* 0x000fc800078e0204 */
[----:B------:R-:W-:Y:S01]  /*1070*/  IMAD R13, R17, R9, RZ ;  /* 0x00000009110d7224 */ /* 0x000fe200078e02ff */
[----:B--2---:R-:W-:Y:S01]  /*1080*/  SHF.R.S32.HI R7, RZ, 0x1f, R0 ;  /* 0x0000001fff077819 */ /* 0x004fe20000011400 */
[----:B------:R-:W-:-:S04]  /*1090*/  IMAD R6, R23, R0, RZ ;  /* 0x0000000017067224 */ /* 0x000fc800078e02ff */
[C---:B------:R-:W-:Y:S02]  /*10a0*/  IMAD R6, R22.reuse, R7, R6 ;  /* 0x0000000716067224 */ /* 0x040fe400078e0206 */
[----:B------:R-:W-:-:S04]  /*10b0*/  IMAD.WIDE.U32 R22, R22, R0, RZ ;  /* 0x0000000016167225 */ /* 0x000fc800078e00ff */
[----:B------:R-:W-:Y:S02]  /*10c0*/  IMAD.IADD R23, R23, 0x1, R6 ;  /* 0x0000000117177824 */ /* 0x000fe400078e0206 */
[----:B------:R-:W-:Y:S01]  /*10d0*/  IMAD.WIDE.U32 R22, R11, R214, R22 ;  /* 0x000000d60b167225 */ /* 0x000fe200078e0016 */
[----:B------:R-:W-:-:S04]  /*10e0*/  SHF.R.S32.HI R6, RZ, 0x1f, R9 ;  /* 0x0000001fff067819 */ /* 0x000fc80000011409 */
[----:B------:R-:W-:Y:S01]  /*10f0*/  IADD3 R23, PT, PT, R23, R4, RZ ;  /* 0x0000000417177210 */ /* 0x000fe20007ffe0ff */
[----:B------:R-:W-:Y:S02]  /*1100*/  IMAD R4, R15, R0, RZ ;  /* 0x000000000f047224 */ /* 0x000fe400078e02ff */
[----:B------:R-:W-:Y:S02]  /*1110*/  IMAD R6, R16, R6, R13 ;  /* 0x0000000610067224 */ /* 0x000fe400078e020d */
[----:B------:R-:W-:-:S04]  /*1120*/  IMAD.WIDE.U32 R16, R9, R16, R22 ;  /* 0x0000001009107225 */ /* 0x000fc800078e0016 */
[----:B------:R-:W-:-:S04]  /*1130*/  IMAD.WIDE.U32 R12, R14, R0, RZ ;  /* 0x000000000e0c7225 */ /* 0x000fc800078e00ff */
[----:B------:R-:W-:Y:S01]  /*1140*/  IMAD R7, R14, R7, R4 ;  /* 0x000000070e077224 */ /* 0x000fe200078e0204 */
[----:B------:R-:W-:Y:S01]  /*1150*/  MOV R4, R16 ;  /* 0x0000001000047202 */ /* 0x000fe20000000f00 */
[----:B------:R-:W-:Y:S02]  /*1160*/  IMAD.IADD R0, R17, 0x1, R6 ;  /* 0x0000000111007824 */ /* 0x000fe400078e0206 */
[----:B------:R-:W-:Y:S01]  /*1170*/  IMAD.IADD R10, R13, 0x1, R7 ;  /* 0x000000010d0a7824 */ /* 0x000fe200078e0207 */
[----:B------:R-:W-:Y:S05]  /*1180*/  BRA `(.L_x_1577) ;  /* 0x00000004003c7947 */ /* 0x000fea0003800000 */
.L_x_1576:
[----:B------:R-:W2:Y:S01]  /*1190*/  LD.E R20, desc[UR4][R2.64+0x68] ;  /* 0x0000680402147980 */ /* 0x000ea2000c101900 */
[----:B------:R-:W-:-:S03]  /*11a0*/  ISETP.NE.AND P2, PT, R13, -0x1, PT ;  /* 0xffffffff0d00780c */ /* 0x000fc60003f45270 */
[----:B------:R-:W3:Y:S01]  /*11b0*/  LD.E.64 R214, desc[UR4][R2.64+0x38] ;  /* 0x0000380402d67980 */ /* 0x000ee2000c101b00 */
[----:B------:R-:W-:Y:S02]  /*11c0*/  MOV R206, R2 ;  /* 0x0000000200ce7202 */ /* 0x000fe40000000f00 */
[----:B------:R-:W-:Y:S01]  /*11d0*/  MOV R207, R3 ;  /* 0x0000000300cf7202 */ /* 0x000fe20000000f00 */
[----:B------:R4:W5:Y:S04]  /*11e0*/  LD.E.64 R28, desc[UR4][R2.64+0x58] ;  /* 0x00005804021c7980 */ /* 0x000968000c101b00 */
[----:B------:R-:W4:Y:S04]  /*11f0*/  LD.E.64 R216, desc[UR4][R206.64+0x40] ;  /* 0x00004004ced87980 */ /* 0x000f28000c101b00 */
[----:B------:R-:W4:Y:S04]  /*1200*/  @!P2 LD.E.64 R22, desc[UR4][R2.64+0x20] ;  /* 0x000020040216a980 */ /* 0x000f28000c101b00 */
[----:B------:R-:W4:Y:S04]  /*1210*/  @!P2 LD.E.64 R16, desc[UR4][R2.64+0x28] ;  /* 0x000028040210a980 */ /* 0x000f28000c101b00 */
[----:B------:R-:W4:Y:S01]  /*1220*/  LD.E.64 R14, desc[UR4][R206.64+0x50] ;  /* 0x00005004ce0e7980 */ /* 0x000f22000c101b00 */
[----:B------:R-:W-:Y:S01]  /*1230*/  IMAD.MOV.U32 R24, RZ, RZ, RZ ;  /* 0x000000ffff187224 */ /* 0x000fe200078e00ff */
[----:B------:R-:W-:-:S02]  /*1240*/  LEA R11, R148, 0xffffff00, 0x8 ;  /* 0xffffff00940b7811 */ /* 0x000fc400078e40ff */
[----:B------:R-:W-:Y:S02]  /*1250*/  CS2R R240, SRZ ;  /* 0x0000000000f07805 */ /* 0x000fe4000001ff00 */
[----:B------:R-:W-:Y:S02]  /*1260*/  MOV R19, RZ ;  /* 0x000000ff00137202 */ /* 0x000fe40000000f00 */
[----:B--2---:R-:W-:-:S04]  /*1270*/  IABS R0, R20 ;  /* 0x0000001400007213 */ /* 0x004fc80000000000 */
[----:B------:R-:W1:Y:S08]  /*1280*/  I2F.RP R8, R0 ;  /* 0x0000000000087306 */ /* 0x000e700000209400 */
[----:B-1----:R-:W1:Y:S02]  /*1290*/  MUFU.RCP R6, R8 ;  /* 0x0000000800067308 */ /* 0x002e640000001000 */
[----:B-1----:R-:W-:-:S06]  /*12a0*/  VIADD R6, R6, 0xffffffe ;  /* 0x0ffffffe06067836 */ /* 0x002fcc0000000000 */
[----:B------:R-:W1:Y:S01]  /*12b0*/  F2I.FTZ.U32.TRUNC.NTZ R25, R6 ;  /* 0x0000000600197305 */ /* 0x000e62000021f000 */
[----:B------:R-:W-:Y:S02]  /*12c0*/  IABS R7, R20 ;  /* 0x0000001400077213 */ /* 0x000fe40000000000 */
[----:B-1----:R-:W-:-:S05]  /*12d0*/  IADD3 R4, PT, PT, RZ, -R25, RZ ;  /* 0x80000019ff047210 */ /* 0x002fca0007ffe0ff */
        /* <DEDUP_REMOVED lines=12> */
[----:B----4-:R-:W-:Y:S02]  /*13a0*/  @!P2 IMAD R9, R23, R10, RZ ;  /* 0x0000000a1709a224 */ /* 0x010fe400078e02ff */
[----:B------:R-:W-:Y:S01]  /*13b0*/  @!P2 IMAD.IADD R25, R25, 0x1, R4 ;  /* 0x000000011919a824 */ /* 0x000fe200078e0204 */
[----:B------:R-:W-:Y:S02]  /*13c0*/  @P2 IADD3 R4, PT, PT, R12, R13, RZ ;  /* 0x0000000d0c042210 */ /* 0x000fe40007ffe0ff */
[----:B------:R-:W-:Y:S01]  /*13d0*/  @!P1 IADD3 R7, PT, PT, R7, -R0, RZ ;  /* 0x8000000007079210 */ /* 0x000fe20007ffe0ff */
[C---:B------:R-:W-:Y:S02]  /*13e0*/  @!P2 IMAD R9, R22.reuse, R8, R9 ;  /* 0x000000081609a224 */ /* 0x040fe400078e0209 */
[----:B------:R-:W-:Y:S01]  /*13f0*/  @!P2 IMAD.WIDE.U32 R24, R22, R10, R24 ;  /* 0x0000000a1618a225 */ /* 0x000fe200078e0018 */
[----:B------:R-:W-:-:S03]  /*1400*/  ISETP.GE.U32.AND P3, PT, R7, R0, PT ;  /* 0x000000000700720c */ /* 0x000fc60003f66070 */
[-C--:B------:R-:W-:Y:S02]  /*1410*/  @P2 IMAD R0, R215, R4.reuse, RZ ;  /* 0x00000004d7002224 */ /* 0x080fe400078e02ff */
[----:B------:R-:W-:Y:S01]  /*1420*/  @P2 IMAD.WIDE.U32 R22, R214, R4, RZ ;  /* 0x00000004d6162225 */ /* 0x000fe200078e00ff */
[----:B------:R-:W-:Y:S02]  /*1430*/  LOP3.LUT R4, R231, R20, RZ, 0x3c, !PT ;  /* 0x00000014e7047212 */ /* 0x000fe400078e3cff */
[----:B------:R-:W-:Y:S02]  /*1440*/  @!P1 IADD3 R6, PT, PT, R6, 0x1, RZ ;  /* 0x0000000106069810 */ /* 0x000fe40007ffe0ff */
[----:B------:R-:W-:Y:S02]  /*1450*/  ISETP.GE.AND P0, PT, R4, RZ, PT ;  /* 0x000000ff0400720c */ /* 0x000fe40003f06270 */
[----:B------:R-:W-:Y:S01]  /*1460*/  ISETP.NE.AND P1, PT, R20, RZ, PT ;  /* 0x000000ff1400720c */ /* 0x000fe20003f25270 */
[----:B------:R-:W-:Y:S01]  /*1470*/  @!P2 IMAD.IADD R9, R25, 0x1, R9 ;  /* 0x000000011909a824 */ /* 0x000fe200078e0209 */
[----:B------:R-:W-:Y:S01]  /*1480*/  @!P2 MOV R8, R24 ;  /* 0x000000180008a202 */ /* 0x000fe20000000f00 */
[----:B------:R-:W-:Y:S01]  /*1490*/  @P2 IMAD.MOV.U32 R8, RZ, RZ, R22 ;  /* 0x000000ffff082224 */ /* 0x000fe200078e0016 */
[----:B------:R-:W-:Y:S01]  /*14a0*/  @P2 IADD3 R9, PT, PT, R23, R0, RZ ;  /* 0x0000000017092210 */ /* 0x000fe20007ffe0ff */
[----:B------:R-:W-:Y:S01]  /*14b0*/  @!P2 IMAD R0, R217, R12, RZ ;  /* 0x0000000cd900a224 */ /* 0x000fe200078e02ff */
[----:B------:R-:W-:-:S02]  /*14c0*/  @!P2 SHF.R.S32.HI R7, RZ, 0x1f, R12 ;  /* 0x0000001fff07a819 */ /* 0x000fc4000001140c */
[----:B------:R-:W-:Y:S01]  /*14d0*/  @P3 IADD3 R6, PT, PT, R6, 0x1, RZ ;  /* 0x0000000106063810 */ /* 0x000fe20007ffe0ff */
[----:B------:R-:W-:-:S03]  /*14e0*/  IMAD.WIDE.U32 R22, R214, R11, R8 ;  /* 0x0000000bd6167225 */ /* 0x000fc600078e0008 */
[----:B------:R-:W-:Y:S01]  /*14f0*/  @!P0 IADD3 R6, PT, PT, -R6, RZ, RZ ;  /* 0x000000ff06068210 */ /* 0x000fe20007ffe1ff */
[----:B------:R-:W-:Y:S01]  /*1500*/  IMAD R4, R215, R11, RZ ;  /* 0x0000000bd7047224 */ /* 0x000fe200078e02ff */
[----:B------:R-:W-:Y:S01]  /*1510*/  @!P1 LOP3.LUT R6, RZ, R20, RZ, 0x33, !PT ;  /* 0x00000014ff069212 */ /* 0x000fe200078e33ff */
[----:B------:R-:W-:Y:S02]  /*1520*/  @!P2 IMAD R0, R7, R216, R0 ;  /* 0x000000d80700a224 */ /* 0x000fe400078e0200 */
[----:B------:R-:W-:Y:S01]  /*1530*/  @!P2 IMAD.WIDE.U32 R8, R216, R12, RZ ;  /* 0x0000000cd808a225 */ /* 0x000fe200078e00ff */
[----:B------:R-:W-:-:S03]  /*1540*/  @!P2 SHF.R.S32.HI R7, RZ, 0x1f, R10 ;  /* 0x0000001fff07a819 */ /* 0x000fc6000001140a */
[----:B------:R-:W-:Y:S01]  /*1550*/  IMAD.IADD R23, R23, 0x1, R4 ;  /* 0x0000000117177824 */ /* 0x000fe200078e0204 */
[----:B------:R-:W-:Y:S01]  /*1560*/  @!P2 MOV R24, R8 ;  /* 0x000000080018a202 */ /* 0x000fe20000000f00 */
[----:B------:R-:W-:Y:S01]  /*1570*/  @!P2 IMAD.IADD R25, R9, 0x1, R0 ;  /* 0x000000010919a824 */ /* 0x000fe200078e0200 */
[----:B------:R-:W-:Y:S01]  /*1580*/  SHF.R.S32.HI R4, RZ, 0x1f, R6 ;  /* 0x0000001fff047819 */ /* 0x000fe20000011406 */
[----:B------:R-:W-:Y:S01]  /*1590*/  @!P2 IMAD R0, R17, R10, RZ ;  /* 0x0000000a1100a224 */ /* 0x000fe200078e02ff */
[----:B------:R-:W-:Y:S01]  /*15a0*/  @P2 IADD3 R12, PT, PT, R12, R13, RZ ;  /* 0x0000000d0c0c2210 */ /* 0x000fe20007ffe0ff */
[----:B------:R-:W-:Y:S02]  /*15b0*/  IMAD R9, R15, R6, RZ ;  /* 0x000000060f097224 */ /* 0x000fe400078e02ff */
[C---:B------:R-:W-:Y:S02]  /*15c0*/  @!P2 IMAD R0, R16.reuse, R7, R0 ;  /* 0x000000071000a224 */ /* 0x040fe400078e0200 */
        /* <DEDUP_REMOVED lines=11> */
.L_x_1577:
[----:B------:R-:W-:Y:S05]  /*1680*/  BSYNC.RECONVERGENT B0 ;  /* 0x0000000000007941 */ /* 0x000fea0003800200 */
.L_x_1575:
        /* <DEDUP_REMOVED lines=29> */
[----:B-----5:R-:W-:Y:S01]  /*1860*/  IMAD R16, R19, R216, RZ ;  /* 0x000000d813107224 */ /* 0x020fe200078e02ff */
[----:B------:R-:W-:-:S07]  /*1870*/  SHF.L.U32 R219, R150, 0x3, RZ ;  /* 0x0000000396db7819 */ /* 0x000fce00000006ff */
[----:B------:R-:W-:-:S04]  /*1880*/  @P3 VIADD R21, R21, 0x1 ;  /* 0x0000000115153836 */ /* 0x000fc80000000000 */
[----:B------:R-:W-:Y:S01]  /*1890*/  @!P1 IMAD.MOV R21, RZ, RZ, -R21 ;  /* 0x000000ffff159224 */ /* 0x000fe200078e0a15 */
[----:B------:R-:W-:Y:S01]  /*18a0*/  @!P2 LOP3.LUT R21, RZ, R20, RZ, 0x33, !PT ;  /* 0x00000014ff15a212 */ /* 0x000fe200078e33ff */
[----:B------:R-:W-:Y:S01]  /*18b0*/  IMAD R13, R11, R217, R16 ;  /* 0x000000d90b0d7224 */ /* 0x000fe200078e0210 */
[----:B------:R-:W-:Y:S01]  /*18c0*/  LOP3.LUT R220, R219, 0x18, RZ, 0xc0, !PT ;  /* 0x00000018dbdc7812 */ /* 0x000fe200078ec0ff */
[----:B------:R-:W-:Y:S01]  /*18d0*/  IMAD.WIDE.U32 R30, R11, R216, RZ ;  /* 0x000000d80b1e7225 */ /* 0x000fe200078e00ff */
[----:B------:R-:W-:-:S03]  /*18e0*/  SHF.R.S32.HI R16, RZ, 0x1f, R21 ;  /* 0x0000001fff107819 */ /* 0x000fc60000011415 */
[-C--:B------:R-:W-:Y:S01]  /*18f0*/  IMAD R11, R29, R21.reuse, RZ ;  /* 0x000000151d0b7224 */ /* 0x080fe200078e02ff */
[----:B------:R-:W-:Y:S01]  /*1900*/  IADD3 R12, P2, P1, R30, R12, R220 ;  /* 0x0000000c1e0c7210 */ /* 0x000fe2000795e0dc */
[----:B------:R-:W-:Y:S02]  /*1910*/  IMAD.IADD R13, R31, 0x1, R13 ;  /* 0x000000011f0d7824 */ /* 0x000fe400078e020d */
[----:B------:R-:W-:-:S04]  /*1920*/  IMAD.WIDE.U32 R20, R28, R21, RZ ;  /* 0x000000151c147225 */ /* 0x000fc800078e00ff */
[----:B------:R-:W-:Y:S01]  /*1930*/  IMAD R11, R16, R28, R11 ;  /* 0x0000001c100b7224 */ /* 0x000fe200078e020b */
[----:B------:R-:W-:Y:S02]  /*1940*/  IADD3.X R13, PT, PT, R13, R10, RZ, P2, P1 ;  /* 0x0000000a0d0d7210 */ /* 0x000fe400017e24ff */
[----:B------:R-:W-:Y:S01]  /*1950*/  IADD3 R16, P1, PT, R12, R20, RZ ;  /* 0x000000140c107210 */ /* 0x000fe20007f3e0ff */
[----:B------:R-:W-:Y:S01]  /*1960*/  IMAD.IADD R12, R21, 0x1, R11 ;  /* 0x00000001150c7824 */ /* 0x000fe200078e020b */
[----:B------:R-:W1:Y:S04]  /*1970*/  S2UR UR6, SR_CgaCtaId ;  /* 0x00000000000679c3 */ /* 0x000e680000008800 */
[----:B------:R-:W-:Y:S02]  /*1980*/  IADD3.X R17, PT, PT, R13, R12, RZ, P1, !PT ;  /* 0x0000000c0d117210 */ /* 0x000fe40000ffe4ff */
[----:B------:R-:W-:-:S04]  /*1990*/  IADD3 R20, P1, PT, R220, R4, RZ ;  /* 0x00000004dc147210 */ /* 0x000fc80007f3e0ff */
[----:B------:R-:W-:Y:S02]  /*19a0*/  IADD3.X R21, PT, PT, RZ, R0, RZ, P1, !PT ;  /* 0x00000000ff157210 */ /* 0x000fe40000ffe4ff */
[----:B------:R-:W-:Y:S02]  /*19b0*/  IADD3 R218, PT, PT, -R5, R18, RZ ;  /* 0x0000001205da7210 */ /* 0x000fe40007ffe1ff */
[----:B------:R-:W-:Y:S01]  /*19c0*/  LOP3.LUT R237, R219, 0xc0, RZ, 0xc0, !PT ;  /* 0x000000c0dbed7812 */ /* 0x000fe200078ec0ff */
[----:B------:R-:W-:-:S03]  /*19d0*/  UMOV UR7, 0x400 ;  /* 0x0000040000077882 */ /* 0x000fc60000000000 */
[----:B------:R-:W-:Y:S02]  /*19e0*/  LOP3.LUT R237, R237, 0x18, R150, 0xf8, !PT ;  /* 0x00000018eded7812 */ /* 0x000fe400078ef896 */
[----:B------:R-:W-:Y:S02]  /*19f0*/  LOP3.LUT R236, R219, 0x1f20, RZ, 0xc0, !PT ;  /* 0x00001f20dbec7812 */ /* 0x000fe400078ec0ff */
[----:B------:R-:W-:Y:S01]  /*1a00*/  LOP3.LUT R239, R237, R220, RZ, 0x3c, !PT ;  /* 0x000000dcedef7212 */ /* 0x000fe200078e3cff */
[----:B-1----:R-:W-:-:S03]  /*1a10*/  ULEA UR6, UR6, UR7, 0x18 ;  /* 0x0000000706067291 */ /* 0x002fc6000f8ec0ff */
[----:B------:R-:W-:Y:S01]  /*1a20*/  LOP3.LUT R239, R236, R239, RZ, 0xfc, !PT ;  /* 0x000000efecef7212 */ /* 0x000fe200078efcff */
[----:B------:R-:W-:Y:S02]  /*1a30*/  BSSY.RECONVERGENT B0, `(.L_x_1578) ;  /* 0x0000032000007945 */ /* 0x000fe40003800200 */
[----:B------:R-:W-:-:S04]  /*1a40*/  IMAD.U32 R210, RZ, RZ, UR6 ;  /* 0x00000006ffd27e24 */ /* 0x000fc8000f8e00ff */
[----:B------:R-:W-:Y:S02]  /*1a50*/  IMAD R239, R239, 0x2, R210 ;  /* 0x00000002efef7824 */ /* 0x000fe400078e02d2 */
[----:B--2---:R-:W-:-:S04]  /*1a60*/  @P0 IMAD.WIDE.U32 R12, R8, R238, RZ ;  /* 0x000000ee080c0225 */ /* 0x004fc800078e00ff */
[----:B------:R-:W-:Y:S02]  /*1a70*/  @P0 IMAD R11, R9, R238, RZ ;  /* 0x000000ee090b0224 */ /* 0x000fe400078e02ff */
[----:B---3--:R-:W-:-:S04]  /*1a80*/  @!P0 IMAD.WIDE.U32 R28, R22, R232, RZ ;  /* 0x000000e8161c8225 */ /* 0x008fc800078e00ff */
[----:B------:R-:W-:Y:S02]  /*1a90*/  @!P0 IMAD.MOV.U32 R4, RZ, RZ, R28 ;  /* 0x000000ffff048224 */ /* 0x000fe400078e001c */
[----:B------:R-:W-:Y:S02]  /*1aa0*/  @!P0 IMAD R10, R23, R232, RZ ;  /* 0x000000e8170a8224 */ /* 0x000fe400078e02ff */
[----:B------:R-:W-:Y:S02]  /*1ab0*/  @P0 IMAD.MOV.U32 R4, RZ, RZ, R12 ;  /* 0x000000ffff040224 */ /* 0x000fe400078e000c */
[----:B------:R-:W-:Y:S01]  /*1ac0*/  @!P0 IMAD.IADD R10, R29, 0x1, R10 ;  /* 0x000000011d0a8824 */ /* 0x000fe200078e020a */
[----:B------:R-:W-:Y:S02]  /*1ad0*/  @P0 IADD3 R10, PT, PT, R13, R11, RZ ;  /* 0x0000000b0d0a0210 */ /* 0x000fe40007ffe0ff */
[----:B------:R-:W-:Y:S02]  /*1ae0*/  IADD3 R12, P1, PT, R220, R4, RZ ;  /* 0x00000004dc0c7210 */ /* 0x000fe40007f3e0ff */
[----:B------:R-:W-:-:S03]  /*1af0*/  SHF.R.U32.HI R22, RZ, 0x2, R150 ;  /* 0x00000002ff167819 */ /* 0x000fc60000011696 */
[----:B------:R-:W-:Y:S01]  /*1b00*/  IMAD.X R13, RZ, RZ, R10, P1 ;  /* 0x000000ffff0d7224 */ /* 0x000fe200008e060a */
[C---:B------:R-:W-:Y:S01]  /*1b10*/  ISETP.GE.AND P1, PT, R22.reuse, R218, PT ;  /* 0x000000da1600720c */ /* 0x040fe20003f26270 */
[----:B------:R-:W-:Y:S02]  /*1b20*/  IMAD R0, R217, R22, RZ ;  /* 0x00000016d9007224 */ /* 0x000fe400078e02ff */
[----:B------:R-:W-:-:S04]  /*1b30*/  IMAD.WIDE.U32 R16, R22, R216, R16 ;  /* 0x000000d816107225 */ /* 0x000fc800078e0010 */
[----:B------:R-:W-:Y:S02]  /*1b40*/  IMAD R227, R215, R22, RZ ;  /* 0x00000016d7e37224 */ /* 0x000fe400078e02ff */
[----:B------:R-:W-:Y:S01]  /*1b50*/  IMAD.WIDE.U32 R20, R22, R214, R20 ;  /* 0x000000d616147225 */ /* 0x000fe200078e0014 */
[----:B------:R-:W-:Y:S02]  /*1b60*/  IADD3 R229, PT, PT, R17, R0, RZ ;  /* 0x0000000011e57210 */ /* 0x000fe40007ffe0ff */
[----:B------:R-:W-:Y:S01]  /*1b70*/  MOV R23, RZ ;  /* 0x000000ff00177202 */ /* 0x000fe20000000f00 */
[----:B------:R-:W-:Y:S01]  /*1b80*/  IMAD.IADD R227, R21, 0x1, R227 ;  /* 0x0000000115e37824 */ /* 0x000fe200078e02e3 */
[----:B----4-:R-:W-:Y:S01]  /*1b90*/  LEA R226, P3, R20, R24, 0x1 ;  /* 0x0000001814e27211 */ /* 0x010fe200078608ff */
[-C--:B------:R-:W-:Y:S01]  /*1ba0*/  IMAD R0, R15, R231.reuse, RZ ;  /* 0x000000e70f007224 */ /* 0x080fe200078e02ff */
[----:B------:R-:W-:Y:S01]  /*1bb0*/  LEA R228, P2, R16, R26, 0x1 ;  /* 0x0000001a10e47211 */ /* 0x000fe200078408ff */
[----:B------:R-:W-:Y:S01]  /*1bc0*/  IMAD.WIDE.U32 R14, R14, R231, R12 ;  /* 0x000000e70e0e7225 */ /* 0x000fe200078e000c */
[----:B------:R-:W-:-:S02]  /*1bd0*/  LEA.HI.X R227, R20, R25, R227, 0x1, P3 ;  /* 0x0000001914e37211 */ /* 0x000fc400018f0ce3 */
[----:B------:R-:W-:Y:S01]  /*1be0*/  @!P0 MOV R11, R9 ;  /* 0x00000009000b8202 */ /* 0x000fe20000000f00 */
[----:B------:R-:W-:Y:S01]  /*1bf0*/  @!P0 IMAD.MOV.U32 R10, RZ, RZ, R8 ;  /* 0x000000ffff0a8224 */ /* 0x000fe200078e0008 */
[----:B------:R-:W-:Y:S01]  /*1c00*/  LEA.HI.X R229, R16, R27, R229, 0x1, P2 ;  /* 0x0000001b10e57211 */ /* 0x000fe200010f0ce5 */
[----:B------:R-:W-:Y:S01]  /*1c10*/  @P0 IMAD.MOV.U32 R11, RZ, RZ, R9 ;  /* 0x000000ffff0b0224 */ /* 0x000fe200078e0009 */
[----:B------:R-:W-:Y:S01]  /*1c20*/  @P0 MOV R10, R8 ;  /* 0x00000008000a0202 */ /* 0x000fe20000000f00 */
[----:B------:R-:W-:Y:S01]  /*1c30*/  IMAD.WIDE.U32 R20, R233, 0x40, R22 ;  /* 0x00000040e9147825 */ /* 0x000fe200078e0016 */
        /* <DEDUP_REMOVED lines=16> */
.L_x_1580:
[----:B------:R1:W-:Y:S02]  /*1d40*/  STS.128 [R239], RZ ;  /* 0x000000ffef007388 */ /* 0x0003e40000000c00 */
.L_x_1579:
[----:B------:R-:W-:Y:S05]  /*1d50*/  BSYNC.RECONVERGENT B0 ;  /* 0x0000000000007941 */ /* 0x000fea0003800200 */
.L_x_1578:
[----:B------:R-:W-:Y:S01]  /*1d60*/  VIADD R12, R22, 0x20 ;  /* 0x00000020160c7836 */ /* 0x000fe20000000000 */
[----:B------:R-:W-:Y:S01]  /*1d70*/  BSSY.RECONVERGENT B0, `(.L_x_1581) ;  /* 0x0000016000007945 */ /* 0x000fe20003800200 */
[----:B------:R-:W-:-:S03]  /*1d80*/  IMAD.SHL.U32 R0, R148, 0x100, RZ ;  /* 0x0000010094007824 */ /* 0x000fc600078e00ff */
[----:B------:R-:W-:Y:S02]  /*1d90*/  ISETP.GE.AND P0, PT, R12, R218, PT ;  /* 0x000000da0c00720c */ /* 0x000fe40003f06270 */
[----:B--2---:R-:W-:-:S04]  /*1da0*/  IADD3 R5, PT, PT, R221, 0x100, -R0 ;  /* 0x00000100dd057810 */ /* 0x004fc80007ffe800 */
[----:B------:R-:W-:-:S07]  /*1db0*/  ISETP.GE.AND P5, PT, R22, R5, PT ;  /* 0x000000051600720c */ /* 0x000fce0003fa6270 */
[----:B------:R-:W-:Y:S06]  /*1dc0*/  @P0 BRA `(.L_x_1582) ;  /* 0x0000000000400947 */ /* 0x000fec0003800000 */
[----:B------:R-:W-:-:S13]  /*1dd0*/  ISETP.GE.AND P0, PT, R220, R235, PT ;  /* 0x000000ebdc00720c */ /* 0x000fda0003f06270 */
[----:B------:R2:W-:Y:S01]  /*1de0*/  @P0 STS.128 [R239+0x800], RZ ;  /* 0x000800ffef000388 */ /* 0x0005e20000000c00 */
[----:B------:R-:W-:Y:S05]  /*1df0*/  @P0 BRA `(.L_x_1582) ;  /* 0x0000000000340947 */ /* 0x000fea0003800000 */
[----:B------:R-:W-:Y:S02]  /*1e00*/  IADD3 R9, P0, PT, R20, 0x20, RZ ;  /* 0x0000002014097810 */ /* 0x000fe40007f1e0ff */
[----:B------:R-:W-:Y:S02]  /*1e10*/  MOV R15, R17 ;  /* 0x00000011000f7202 */ /* 0x000fe40000000f00 */
[----:B------:R-:W-:Y:S01]  /*1e20*/  IADD3.X R4, PT, PT, RZ, R21, RZ, P0, !PT ;  /* 0x00000015ff047210 */ /* 0x000fe200007fe4ff */
        /* <DEDUP_REMOVED lines=10> */
.L_x_1582:
[----:B------:R-:W-:Y:S05]  /*1ed0*/  BSYNC.RECONVERGENT B0 ;  /* 0x0000000000007941 */ /* 0x000fea0003800200 */
.L_x_1581:
[----:B------:R-:W-:Y:S01]  /*1ee0*/  BSSY.RECONVERGENT B0, `(.L_x_1583) ;  /* 0x000000c000007945 */ /* 0x000fe20003800200 */
[C---:B------:R-:W-:Y:S02]  /*1ef0*/  SHF.L.U64.HI R7, R214.reuse, 0x5, R215 ;  /* 0x00000005d6077819 */ /* 0x040fe400000102d7 */
[----:B------:R-:W-:Y:S01]  /*1f00*/  SHF.L.U32 R4, R214, 0x5, RZ ;  /* 0x00000005d6047819 */ /* 0x000fe200000006ff */
        /* <DEDUP_REMOVED lines=8> */
.L_x_1585:
[----:B------:R4:W-:Y:S02]  /*1f90*/  STS.128 [R239+0x1000], RZ ;  /* 0x001000ffef007388 */ /* 0x0009e40000000c00 */
.L_x_1584:
[----:B------:R-:W-:Y:S05]  /*1fa0*/  BSYNC.RECONVERGENT B0 ;  /* 0x0000000000007941 */ /* 0x000fea0003800200 */
.L_x_1583:
        /* <DEDUP_REMOVED lines=21> */
.L_x_1587:
[----:B------:R-:W-:Y:S05]  /*2100*/  BSYNC.RECONVERGENT B0 ;  /* 0x0000000000007941 */ /* 0x000fea0003800200 */
.L_x_1586:
[----:B------:R-:W-:Y:S01]  /*2110*/  BSSY.RECONVERGENT B0, `(.L_x_1588) ;  /* 0x000000d000007945 */ /* 0x000fe20003800200 */
[----:B------:R-:W-:Y:S02]  /*2120*/  ISETP.GE.AND P2, PT, R10, R5, PT ;  /* 0x000000050a00720c */ /* 0x000fe40003f46270 */
[----:B---3--:R-:W-:Y:S01]  /*2130*/  IADD3 R8, PT, PT, R22, 0xe0, RZ ;  /* 0x000000e016087810 */ /* 0x008fe20007ffe0ff */
        /* <DEDUP_REMOVED lines=10> */
.L_x_1589:
[----:B------:R-:W-:Y:S05]  /*21e0*/  BSYNC.RECONVERGENT B0 ;  /* 0x0000000000007941 */ /* 0x000fea0003800200 */
.L_x_1588:
[----:B------:R-:W-:Y:S01]  /*21f0*/  BSSY.RECONVERGENT B0, `(.L_x_1590) ;  /* 0x000000c000007945 */ /* 0x000fe20003800200 */
[----:B------:R-:W-:-:S03]  /*2200*/  ISETP.GE.AND P1, PT, R8, R5, PT ;  /* 0x000000050800720c */ /* 0x000fc60003f26270 */
[----:B------:R-:W-:Y:S10]  /*2210*/  @P0 BRA `(.L_x_1591) ;  /* 0x0000000000240947 */ /* 0x000ff40003800000 */
        /* <DEDUP_REMOVED lines=9> */
.L_x_1591:
[----:B------:R-:W-:Y:S05]  /*22b0*/  BSYNC.RECONVERGENT B0 ;  /* 0x0000000000007941 */ /* 0x000fea0003800200 */
.L_x_1590:
        /* <DEDUP_REMOVED lines=14> */
.L_x_1593:
[----:B------:R-:W-:Y:S05]  /*23a0*/  BSYNC.RECONVERGENT B0 ;  /* 0x0000000000007941 */ /* 0x000fea0003800200 */
.L_x_1592:
        /* <DEDUP_REMOVED lines=11> */
.L_x_1595:
[----:B------:R-:W-:Y:S05]  /*2460*/  BSYNC.RECONVERGENT B0 ;  /* 0x0000000000007941 */ /* 0x000fea0003800200 */
.L_x_1594:
        /* <DEDUP_REMOVED lines=14> */
.L_x_1597:
[----:B------:R-:W-:Y:S05]  /*2550*/  BSYNC.RECONVERGENT B0 ;  /* 0x0000000000007941 */ /* 0x000fea0003800200 */
.L_x_1596:
        /* <DEDUP_REMOVED lines=12> */
.L_x_1599:
[----:B------:R-:W-:Y:S05]  /*2620*/  BSYNC.RECONVERGENT B0 ;  /* 0x0000000000007941 */ /* 0x000fea0003800200 */
.L_x_1598:
[----:B------:R-:W0:Y:S04]  /*2630*/  LDGDEPBAR ;  /* 0x00000000000079af */ /* 0x000e280000000000 */
[----:B-1----:R1:W5:Y:S04]  /*2640*/  LD.E R17, desc[UR4][R2.64+0x184] ;  /* 0x0001840402117980 */ /* 0x002368000c101900 */
[----:B------:R1:W5:Y:S01]  /*2650*/  LD.E R16, desc[UR4][R2.64+0x188] ;  /* 0x0001880402107980 */ /* 0x000362000c101900 */
[C---:B------:R-:W-:Y:S02]  /*2660*/  SHF.L.U64.HI R6, R216.reuse, 0x5, R217 ;  /* 0x00000005d8067819 */ /* 0x040fe400000102d9 */
        /* <DEDUP_REMOVED lines=13> */
.L_x_1602:
[----:B------:R1:W-:Y:S01]  /*2740*/  STS.128 [R239+0x5000], RZ ;  /* 0x005000ffef007388 */ /* 0x0003e20000000c00 */
[----:B------:R-:W-:Y:S05]  /*2750*/  BRA `(.L_x_1603) ;  /* 0x0000000000047947 */ /* 0x000fea0003800000 */
.L_x_1601:
[----:B------:R1:W-:Y:S02]  /*2760*/  STS.128 [R239+0x5000], RZ ;  /* 0x005000ffef007388 */ /* 0x0003e40000000c00 */
.L_x_1603:
[----:B------:R-:W-:Y:S05]  /*2770*/  BSYNC.RECONVERGENT B0 ;  /* 0x0000000000007941 */ /* 0x000fea0003800200 */
.L_x_1600:
[----:B------:R-:W-:Y:S01]  /*2780*/  ISETP.GE.AND P1, PT, R12, R5, PT ;  /* 0x000000050c00720c */ /* 0x000fe20003f26270 */
[C---:B------:R-:W-:Y:S01]  /*2790*/  IMAD.SHL.U32 R7, R150.reuse, 0x10, RZ ;  /* 0x0000001096077824 */ /* 0x040fe200078e00ff */
[----:B------:R-:W-:Y:S01]  /*27a0*/  SHF.R.U32.HI R208, RZ, 0x1, R150 ;  /* 0x00000001ffd07819 */ /* 0x000fe20000011696 */
[----:B------:R-:W-:Y:S01]  /*27b0*/  IMAD.SHL.U32 R142, R150, 0x20, RZ ;  /* 0x00000020968e7824 */ /* 0x000fe200078e00ff */
[----:B------:R-:W-:Y:S01]  /*27c0*/  LEA R12, P2, R4, R228, 0x1 ;  /* 0x000000e4040c7211 */ /* 0x000fe200078408ff */
[----:B------:R-:W-:Y:S01]  /*27d0*/  IMAD.SHL.U32 R151, R150, 0x4, RZ ;  /* 0x0000000496977824 */ /* 0x000fe200078e00ff */
[----:B------:R-:W-:Y:S01]  /*27e0*/  LOP3.LUT R209, R7, 0x3e00, RZ, 0xc0, !PT ;  /* 0x00003e0007d17812 */ /* 0x000fe200078ec0ff */
[----:B------:R-:W-:Y:S01]  /*27f0*/  BSSY.RECONVERGENT B0, `(.L_x_1604) ;  /* 0x000001a000007945 */ /* 0x000fe20003800200 */
[----:B------:R-:W-:Y:S02]  /*2800*/  LOP3.LUT R21, R208, 0x8, RZ, 0xc0, !PT ;  /* 0x00000008d0157812 */ /* 0x000fe400078ec0ff */
[----:B------:R-:W-:-:S02]  /*2810*/  LEA.HI.X R13, R4, R229, R6, 0x1, P2 ;  /* 0x000000e5040d7211 */ /* 0x000fc400010f0c06 */
[----:B------:R-:W-:Y:S01]  /*2820*/  LOP3.LUT R7, R7, 0x100, RZ, 0xc0, !PT ;  /* 0x0000010007077812 */ /* 0x000fe200078ec0ff */
[----:B------:R1:W-:Y:S01]  /*2830*/  @P1 STS.128 [R239+0x5800], RZ ;  /* 0x005800ffef001388 */ /* 0x0003e20000000c00 */
[----:B------:R-:W-:Y:S02]  /*2840*/  LOP3.LUT R11, R142, 0xc0, RZ, 0xc0, !PT ;  /* 0x000000c08e0b7812 */ /* 0x000fe400078ec0ff */
[----:B------:R-:W-:Y:S02]  /*2850*/  LOP3.LUT R6, R151, 0x18, RZ, 0xc0, !PT ;  /* 0x0000001897067812 */ /* 0x000fe400078ec0ff */
[--C-:B------:R-:W-:Y:S02]  /*2860*/  LOP3.LUT R21, R21, 0xc0, R142.reuse, 0xf8, !PT ;  /* 0x000000c015157812 */ /* 0x100fe400078ef88e */
[----:B------:R-:W-:Y:S02]  /*2870*/  LOP3.LUT R9, R209, 0x20, R142, 0xf8, !PT ;  /* 0x00000020d1097812 */ /* 0x000fe400078ef88e */
[----:B------:R-:W-:-:S02]  /*2880*/  ISETP.GE.AND P2, PT, R10, R5, PT ;  /* 0x000000050a00720c */ /* 0x000fc40003f46270 */
[-C--:B------:R-:W-:Y:S02]  /*2890*/  ISETP.GE.AND P0, PT, R26, R5.reuse, PT ;  /* 0x000000051a00720c */ /* 0x080fe40003f06270 */
[-C--:B------:R-:W-:Y:S02]  /*28a0*/  ISETP.GE.AND P5, PT, R24, R5.reuse, PT ;  /* 0x000000051800720c */ /* 0x080fe40003fa6270 */
[-C--:B------:R-:W-:Y:S02]  /*28b0*/  ISETP.GE.AND P4, PT, R20, R5.reuse, PT ;  /* 0x000000051400720c */ /* 0x080fe40003f86270 */
[----:B------:R-:W-:Y:S02]  /*28c0*/  ISETP.GE.AND P3, PT, R14, R5, PT ;  /* 0x000000050e00720c */ /* 0x000fe40003f66270 */
[----:B------:R-:W-:Y:S02]  /*28d0*/  LOP3.LUT R7, R7, 0x20, R142, 0xf8, !PT ;  /* 0x0000002007077812 */ /* 0x000fe400078ef88e */
[----:B------:R-:W-:-:S02]  /*28e0*/  LOP3.LUT R4, R11, 0x8, R150, 0xf8, !PT ;  /* 0x000000080b047812 */ /* 0x000fc400078ef896 */
[----:B------:R-:W-:Y:S02]  /*28f0*/  LOP3.LUT R21, R21, R6, RZ, 0x3c, !PT ;  /* 0x0000000615157212 */ /* 0x000fe400078e3cff */
[----:B------:R-:W-:Y:S01]  /*2900*/  LOP3.LUT R10, R9, 0x100, R142, 0xf8, !PT ;  /* 0x00000100090a7812 */ /* 0x000fe200078ef88e */
        /* <DEDUP_REMOVED lines=8> */
.L_x_1605:
[----:B------:R-:W-:Y:S05]  /*2990*/  BSYNC.RECONVERGENT B0 ;  /* 0x0000000000007941 */ /* 0x000fea0003800200 */
.L_x_1604:
[----:B------:R1:W-:Y:S01]  /*29a0*/  @P0 STS.128 [R239+0x6000], RZ ;  /* 0x006000ffef000388 */ /* 0x0003e20000000c00 */
[----:B------:R-:W-:Y:S01]  /*29b0*/  ISETP.GE.AND P1, PT, R8, R5, PT ;  /* 0x000000050800720c */ /* 0x000fe20003f26270 */
[----:B------:R-:W-:Y:S01]  /*29c0*/  BSSY.RECONVERGENT B0, `(.L_x_1606) ;  /* 0x000000f000007945 */ /* 0x000fe20003800200 */
[----:B------:R-:W-:Y:S02]  /*29d0*/  LOP3.LUT R7, R7, R4, R6, 0xf6, !PT ;  /* 0x0000000407077212 */ /* 0x000fe400078ef606 */
[----:B------:R-:W-:-:S03]  /*29e0*/  LOP3.LUT R5, R10, R21, RZ, 0xfc, !PT ;  /* 0x000000150a057212 */ /* 0x000fc600078efcff */
[--C-:B------:R-:W-:Y:S02]  /*29f0*/  IMAD R61, R7, 0x2, R210.reuse ;  /* 0x00000002073d7824 */ /* 0x100fe400078e02d2 */
[----:B------:R-:W-:Y:S01]  /*2a00*/  IMAD R40, R5, 0x2, R210 ;  /* 0x0000000205287824 */ /* 0x000fe200078e02d2 */
        /* <DEDUP_REMOVED lines=10> */
.L_x_1607:
[----:B------:R-:W-:Y:S05]  /*2ab0*/  BSYNC.RECONVERGENT B0 ;  /* 0x0000000000007941 */ /* 0x000fea0003800200 */
.L_x_1606:
        /* <DEDUP_REMOVED lines=12> */
.L_x_1609:
[----:B------:R-:W-:Y:S05]  /*2b80*/  BSYNC.RECONVERGENT B0 ;  /* 0x0000000000007941 */ /* 0x000fea0003800200 */
.L_x_1608:
        /* <DEDUP_REMOVED lines=15> */
.L_x_1611:
[----:B------:R-:W-:Y:S05]  /*2c80*/  BSYNC.RECONVERGENT B0 ;  /* 0x0000000000007941 */ /* 0x000fea0003800200 */
.L_x_1610:
        /* <DEDUP_REMOVED lines=12> */
.L_x_1613:
[----:B------:R-:W-:Y:S05]  /*2d50*/  BSYNC.RECONVERGENT B0 ;  /* 0x0000000000007941 */ /* 0x000fea0003800200 */
.L_x_1612:
        /* <DEDUP_REMOVED lines=15> */
.L_x_1615:
[----:B------:R-:W-:Y:S05]  /*2e50*/  BSYNC.RECONVERGENT B0 ;  /* 0x0000000000007941 */ /* 0x000fea0003800200 */
.L_x_1614:
        /* <DEDUP_REMOVED lines=13> */
.L_x_1617:
[----:B------:R-:W-:Y:S05]  /*2f30*/  BSYNC.RECONVERGENT B0 ;  /* 0x0000000000007941 */ /* 0x000fea0003800200 */
.L_x_1616:
[----:B-1----:R-:W-:Y:S01]  /*2f40*/  LDSM.16.M88.4 R12, [R40] ;  /* 0x00000000280c783b */ /* 0x002fe20000000200 */
[----:B------:R-:W-:Y:S01]  /*2f50*/  IMAD.MOV.U32 R134, RZ, RZ, 0x20 ;  /* 0x00000020ff867424 */ /* 0x000fe200078e00ff */
[C---:B------:R-:W-:Y:S01]  /*2f60*/  LOP3.LUT P0, R23, R150.reuse, 0x4, RZ, 0xc0, !PT ;  /* 0x0000000496177812 */ /* 0x040fe2000780c0ff */
[----:B------:R-:W-:Y:S01]  /*2f70*/  IMAD.SHL.U32 R204, R150, 0x2, RZ ;  /* 0x0000000296cc7824 */ /* 0x000fe200078e00ff */
[----:B------:R-:W1:Y:S01]  /*2f80*/  LDSM.16.M88.4 R28, [R61+0x1000] ;  /* 0x001000003d1c783b */ /* 0x000e620000000200 */
[----:B-----5:R-:W-:Y:S01]  /*2f90*/  IADD3 R17, PT, PT, R221, -R18, -R17 ;  /* 0x80000012dd117210 */ /* 0x020fe20007ffe811 */
[----:B------:R-:W-:Y:S01]  /*2fa0*/  BSSY.RECONVERGENT B1, `(.L_x_1618) ;  /* 0x0000346000017945 */ /* 0x000fe20003800200 */
[----:B------:R-:W-:Y:S01]  /*2fb0*/  SEL R134, R134, 0xffffffe0, !P0 ;  /* 0xffffffe086867807 */ /* 0x000fe20004000000 */
[----:B------:R-:W2:Y:S01]  /*2fc0*/  LDSM.16.M88.4 R48, [R61+0x4c00] ;  /* 0x004c00003d30783b */ /* 0x000ea20000000200 */
[----:B------:R-:W-:-:S03]  /*2fd0*/  LOP3.LUT R204, R204, 0x6, RZ, 0xc0, !PT ;  /* 0x00000006cccc7812 */ /* 0x000fc600078ec0ff */
[----:B------:R-:W-:Y:S01]  /*2fe0*/  IMAD.IADD R60, R40, 0x1, R134 ;  /* 0x00000001283c7824 */ /* 0x000fe200078e0286 */
[----:B------:R-:W-:Y:S01]  /*2ff0*/  LDSM.16.M88.4 R36, [R61+0x1400] ;  /* 0x001400003d24783b */ /* 0x000fe20000000200 */
[----:B------:R-:W-:-:S03]  /*3000*/  IMAD.IADD R149, R134, 0x1, R61 ;  /* 0x0000000186957824 */ /* 0x000fc600078e023d */
[----:B------:R-:W-:Y:S04]  /*3010*/  LDSM.16.M88.4 R4, [R60] ;  /* 0x000000003c04783b */ /* 0x000fe80000000200 */
[----:B------:R-:W3:Y:S04]  /*3020*/  LDSM.16.M88.4 R8, [R149+0x1000] ;  /* 0x001000009508783b */ /* 0x000ee80000000200 */
[----:B------:R-:W4:Y:S04]  /*3030*/  LDSM.16.M88.4 R56, [R149+0x4c00] ;  /* 0x004c00009538783b */ /* 0x000f280000000200 */
[----:B------:R-:W4:Y:S04]  /*3040*/  LDSM.16.M88.4 R44, [R149+0x1400] ;  /* 0x00140000952c783b */ /* 0x000f280000000200 */
[----:B------:R-:W4:Y:S04]  /*3050*/  LDSM.16.M88.4 R32, [R61+0x1800] ;  /* 0x001800003d20783b */ /* 0x000f280000000200 */
[----:B------:R-:W4:Y:S04]  /*3060*/  LDSM.16.M88.4 R64, [R149+0x1800] ;  /* 0x001800009540783b */ /* 0x000f280000000200 */
[----:B------:R-:W0:Y:S01]  /*3070*/  LDGDEPBAR ;  /* 0x00000000000079af */ /* 0x000e220000000000 */
[C---:B-1----:R-:W-:Y:S08]  /*3080*/  HMMA.16816.F32.BF16 R68, R12.reuse, R28, RZ ;  /* 0x0000001c0c44723c */ /* 0x042ff000000418ff */
[C---:B--2---:R-:W-:Y:S08]  /*3090*/  HMMA.16816.F32.BF16 R52, R12.reuse, R50, RZ ;  /* 0x000000320c34723c */ /* 0x044ff000000418ff */
[----:B------:R-:W-:Y:S08]  /*30a0*/  HMMA.16816.F32.BF16 R28, R12, R30, RZ ;  /* 0x0000001e0c1c723c */ /* 0x000ff000000418ff */
[----:B---3--:R-:W-:Y:S01]  /*30b0*/  HMMA.16816.F32.BF16 R68, R4, R8, R68 ;  /* 0x000000080444723c */ /* 0x008fe20000041844 */
[----:B------:R-:W-:-:S04]  /*30c0*/  LOP3.LUT R9, R208, 0x1f0, RZ, 0xc0, !PT ;  /* 0x000001f0d0097812 */ /* 0x000fc800078ec0ff */
[----:B------:R-:W-:Y:S01]  /*30d0*/  LOP3.LUT R8, R9, 0x7, R22, 0xf8, !PT ;  /* 0x0000000709087812 */ /* 0x000fe200078ef816 */
[----:B------:R-:W-:Y:S01]  /*30e0*/  VIADD R22, R148, 0xffffffff ;  /* 0xffffffff94167836 */ /* 0x000fe20000000000 */
[----:B------:R-:W-:Y:S01]  /*30f0*/  IADD3 R9, PT, PT, R16, R221, -R18 ;  /* 0x000000dd10097210 */ /* 0x000fe20007ffe812 */
[----:B----4-:R-:W-:Y:S02]  /*3100*/  HMMA.16816.F32.BF16 R52, R4, R58, R52 ;  /* 0x0000003a0434723c */ /* 0x010fe40000041834 */
[----:B------:R-:W-:Y:S02]  /*3110*/  IMAD.SHL.U32 R77, R22, 0x100, RZ ;  /* 0x00000100164d7824 */ /* 0x000fe400078e00ff */
[----:B------:R-:W-:-:S03]  /*3120*/  IMAD R8, R233, 0x40, R8 ;  /* 0x00000040e9087824 */ /* 0x000fc600078e0208 */
[----:B------:R-:W-:Y:S01]  /*3130*/  LOP3.LUT R62, R77, R204, RZ, 0xfc, !PT ;  /* 0x000000cc4d3e7212 */ /* 0x000fe200078efcff */
[----:B------:R-:W-:Y:S01]  /*3140*/  HMMA.16816.F32.BF16 R24, R12, R36, RZ ;  /* 0x000000240c18723c */ /* 0x000fe200000418ff */
[C---:B------:R-:W-:Y:S02]  /*3150*/  IMAD.IADD R58, R8.reuse, 0x1, R17 ;  /* 0x00000001083a7824 */ /* 0x040fe400078e0211 */
[----:B------:R-:W-:Y:S01]  /*3160*/  IMAD.IADD R8, R8, 0x1, R9 ;  /* 0x0000000108087824 */ /* 0x000fe200078e0209 */
[----:B------:R-:W1:Y:S01]  /*3170*/  LDSM.16.M88.4 R16, [R61+0x1c00] ;  /* 0x001c00003d10783b */ /* 0x000e620000000200 */
[----:B------:R-:W-:Y:S01]  /*3180*/  VIADD R9, R62, 0xf9 ;  /* 0x000000f93e097836 */ /* 0x000fe20000000000 */
[----:B------:R-:W-:Y:S01]  /*3190*/  VIMNMX R224, PT, PT, RZ, R58, !PT ;  /* 0x0000003affe07248 */ /* 0x000fe20007fe0100 */
[----:B------:R-:W-:Y:S01]  /*31a0*/  VIADD R42, R58, 0x8 ;  /* 0x000000083a2a7836 */ /* 0x000fe20000000000 */
[----:B------:R-:W-:Y:S01]  /*31b0*/  HMMA.16816.F32.BF16 R28, R4, R10, R28 ;  /* 0x0000000a041c723c */ /* 0x000fe2000004181c */
[--C-:B------:R-:W-:Y:S01]  /*31c0*/  VIADDMNMX R223, R8, 0x1, R221.reuse, PT ;  /* 0x0000000108df7846 */ /* 0x100fe200038001dd */
[----:B------:R-:W-:Y:S01]  /*31d0*/  VIADD R50, R62, 0x40 ;  /* 0x000000403e327836 */ /* 0x000fe20000000000 */
[----:B------:R-:W-:Y:S01]  /*31e0*/  VIADDMNMX R221, R8, 0x9, R221, PT ;  /* 0x0000000908dd7846 */ /* 0x000fe200038001dd */
[----:B------:R-:W-:Y:S01]  /*31f0*/  VIADD R8, R62, 0x1 ;  /* 0x000000013e087836 */ /* 0x000fe20000000000 */
[----:B------:R-:W-:-:S02]  /*3200*/  ISETP.GT.AND P5, PT, R58, R9, PT ;  /* 0x000000093a00720c */ /* 0x000fc40003fa4270 */
[C---:B------:R-:W-:Y:S01]  /*3210*/  ISETP.GE.AND P2, PT, R9.reuse, R223, PT ;  /* 0x000000df0900720c */ /* 0x040fe20003f46270 */
[----:B------:R-:W-:Y:S01]  /*3220*/  HMMA.16816.F32.BF16 R36, R12, R38, RZ ;  /* 0x000000260c24723c */ /* 0x000fe200000418ff */
[----:B------:R-:W-:Y:S02]  /*3230*/  ISETP.GT.AND P0, PT, R42, R9, PT ;  /* 0x000000092a00720c */ /* 0x000fe40003f04270 */
[----:B------:R-:W-:Y:S01]  /*3240*/  ISETP.GE.AND P1, PT, R9, R221, PT ;  /* 0x000000dd0900720c */ /* 0x000fe20003f26270 */
[----:B------:R-:W-:Y:S01]  /*3250*/  VIADD R9, R62, 0x8 ;  /* 0x000000083e097836 */ /* 0x000fe20000000000 */
[----:B------:R-:W-:Y:S02]  /*3260*/  ISETP.GT.AND P3, PT, R42, R62, PT ;  /* 0x0000003e2a00720c */ /* 0x000fe40003f64270 */
[----:B------:R-:W-:Y:S01]  /*3270*/  FSEL R43, R53, -INF , !P5 ;  /* 0xff800000352b7808 */ /* 0x000fe20006800000 */
[----:B------:R-:W-:Y:S01]  /*3280*/  HMMA.16816.F32.BF16 R24, R4, R44, R24 ;  /* 0x0000002c0418723c */ /* 0x000fe20000041818 */
[----:B------:R-:W-:-:S02]  /*3290*/  ISETP.GT.AND P4, PT, R58, R8, PT ;  /* 0x000000083a00720c */ /* 0x000fc40003f84270 */
[----:B------:R-:W-:Y:S02]  /*32a0*/  FSEL R20, R70, -INF , !P3 ;  /* 0xff80000046147808 */ /* 0x000fe40005800000 */
[----:B------:R-:W-:Y:S02]  /*32b0*/  FSEL R43, R43, -INF , !P2 ;  /* 0xff8000002b2b7808 */ /* 0x000fe40005000000 */
[----:B------:R-:W-:Y:S02]  /*32c0*/  FSEL R41, R55, -INF , !P0 ;  /* 0xff80000037297808 */ /* 0x000fe40004000000 */
[C---:B------:R-:W-:Y:S02]  /*32d0*/  ISETP.GE.AND P5, PT, R8.reuse, R223, PT ;  /* 0x000000df0800720c */ /* 0x040fe40003fa6270 */
[----:B------:R-:W-:Y:S02]  /*32e0*/  ISETP.GE.AND P3, PT, R8, R221, PT ;  /* 0x000000dd0800720c */ /* 0x000fe40003f66270 */
[----:B------:R-:W-:Y:S01]  /*32f0*/  ISETP.GT.AND P2, PT, R42, R8, PT ;  /* 0x000000082a00720c */ /* 0x000fe20003f44270 */
[----:B------:R-:W-:Y:S01]  /*3300*/  VIADD R8, R62, 0x9 ;  /* 0x000000093e087836 */ /* 0x000fe20000000000 */
[----:B------:R-:W-:-:S02]  /*3310*/  ISETP.GT.AND P0, PT, R58, R9, PT ;  /* 0x000000093a00720c */ /* 0x000fc40003f04270 */
[----:B------:R-:W-:Y:S02]  /*3320*/  FSEL R69, R69, -INF , !P4 ;  /* 0xff80000045457808 */ /* 0x000fe40006000000 */
[----:B------:R-:W-:Y:S02]  /*3330*/  ISETP.GE.AND P4, PT, R9, R223, PT ;  /* 0x000000df0900720c */ /* 0x000fe40003f86270 */
[----:B------:R-:W-:Y:S02]  /*3340*/  FSEL R71, R71, -INF , !P2 ;  /* 0xff80000047477808 */ /* 0x000fe40005000000 */
[----:B------:R-:W-:Y:S02]  /*3350*/  FSEL R28, R28, -INF , !P0 ;  /* 0xff8000001c1c7808 */ /* 0x000fe40004000000 */
[----:B------:R-:W-:Y:S02]  /*3360*/  FSEL R111, R69, -INF , !P5 ;  /* 0xff800000456f7808 */ /* 0x000fe40006800000 */
[----:B------:R-:W-:-:S02]  /*3370*/  ISETP.GT.AND P5, PT, R42, R9, PT ;  /* 0x000000092a00720c */ /* 0x000fc40003fa4270 */
[----:B------:R-:W-:Y:S02]  /*3380*/  ISETP.GT.AND P2, PT, R58, R8, PT ;  /* 0x000000083a00720c */ /* 0x000fe40003f44270 */
[----:B------:R-:W-:Y:S02]  /*3390*/  FSEL R41, R41, -INF , !P1 ;  /* 0xff80000029297808 */ /* 0x000fe40004800000 */
[----:B------:R-:W-:Y:S02]  /*33a0*/  FSEL R81, R71, -INF , !P3 ;  /* 0xff80000047517808 */ /* 0x000fe40005800000 */
[----:B------:R-:W-:Y:S01]  /*33b0*/  FSEL R51, R28, -INF , !P4 ;  /* 0xff8000001c337808 */ /* 0x000fe20006000000 */
[----:B------:R-:W-:Y:S01]  /*33c0*/  VIADD R28, R62, 0x10 ;  /* 0x000000103e1c7836 */ /* 0x000fe20000000000 */
[----:B------:R-:W-:Y:S02]  /*33d0*/  ISETP.GE.AND P1, PT, R9, R221, PT ;  /* 0x000000dd0900720c */ /* 0x000fe40003f26270 */
[----:B------:R-:W-:-:S02]  /*33e0*/  ISETP.GE.AND P3, PT, R8, R223, PT ;  /* 0x000000df0800720c */ /* 0x000fc40003f66270 */
[----:B------:R-:W-:Y:S02]  /*33f0*/  ISETP.GE.AND P0, PT, R8, R221, PT ;  /* 0x000000dd0800720c */ /* 0x000fe40003f06270 */
[----:B------:R-:W-:Y:S02]  /*3400*/  ISETP.GT.AND P4, PT, R42, R8, PT ;  /* 0x000000082a00720c */ /* 0x000fe40003f84270 */
[----:B------:R-:W-:Y:S01]  /*3410*/  HMMA.16816.F32.BF16 R8, R12, R32, RZ ;  /* 0x000000200c08723c */ /* 0x000fe200000418ff */
[----:B------:R-:W-:Y:S01]  /*3420*/  FSEL R30, R30, -INF , !P5 ;  /* 0xff8000001e1e7808 */ /* 0x000fe20006800000 */
[----:B------:R-:W-:Y:S01]  /*3430*/  VIADD R32, R62, 0x11 ;  /* 0x000000113e207836 */ /* 0x000fe20000000000 */
[----:B------:R-:W-:Y:S02]  /*3440*/  FSEL R29, R29, -INF , !P2 ;  /* 0xff8000001d1d7808 */ /* 0x000fe40005000000 */
[----:B------:R-:W-:Y:S02]  /*3450*/  ISETP.GT.AND P5, PT, R58, R28, PT ;  /* 0x0000001c3a00720c */ /* 0x000fe40003fa4270 */
[----:B------:R-:W-:-:S02]  /*3460*/  FSEL R79, R30, -INF , !P1 ;  /* 0xff8000001e4f7808 */ /* 0x000fc40004800000 */
[----:B------:R-:W-:Y:S02]  /*3470*/  FSEL R109, R29, -INF , !P3 ;  /* 0xff8000001d6d7808 */ /* 0x000fe40005800000 */
[C---:B------:R-:W-:Y:S02]  /*3480*/  ISETP.GE.AND P2, PT, R28.reuse, R223, PT ;  /* 0x000000df1c00720c */ /* 0x040fe40003f46270 */
[----:B------:R-:W-:Y:S02]  /*3490*/  ISETP.GE.AND P1, PT, R28, R221, PT ;  /* 0x000000dd1c00720c */ /* 0x000fe40003f26270 */
[----:B------:R-:W-:Y:S02]  /*34a0*/  ISETP.GT.AND P3, PT, R42, R28, PT ;  /* 0x0000001c2a00720c */ /* 0x000fe40003f64270 */
[----:B------:R-:W-:Y:S02]  /*34b0*/  FSEL R75, R31, -INF , !P4 ;  /* 0xff8000001f4b7808 */ /* 0x000fe40006000000 */
[----:B------:R-:W-:Y:S01]  /*34c0*/  HMMA.16816.F32.BF16 R28, R4, R46, R36 ;  /* 0x0000002e041c723c */ /* 0x000fe20000041824 */
[----:B------:R-:W-:Y:S01]  /*34d0*/  FSEL R24, R24, -INF , !P5 ;  /* 0xff80000018187808 */ /* 0x000fe20006800000 */
[----:B------:R-:W2:Y:S01]  /*34e0*/  LDSM.16.M88.4 R44, [R149+0x1c00] ;  /* 0x001c0000952c783b */ /* 0x000ea20000000200 */
[----:B------:R-:W-:-:S02]  /*34f0*/  ISETP.GT.AND P4, PT, R58, R32, PT ;  /* 0x000000203a00720c */ /* 0x000fc40003f84270 */
[----:B------:R-:W-:Y:S01]  /*3500*/  FSEL R75, R75, -INF , !P0 ;  /* 0xff8000004b4b7808 */ /* 0x000fe20004000000 */
[----:B------:R-:W3:Y:S01]  /*3510*/  LDSM.16.M88.4 R36, [R61+0x2000] ;  /* 0x002000003d24783b */ /* 0x000ee20000000200 */
[----:B------:R-:W-:Y:S01]  /*3520*/  FSEL R97, R24, -INF , !P2 ;  /* 0xff80000018617808 */ /* 0x000fe20005000000 */
[----:B------:R-:W-:Y:S01]  /*3530*/  HMMA.16816.F32.BF16 R8, R4, R64, R8 ;  /* 0x000000400408723c */ /* 0x000fe20000041808 */
[----:B------:R-:W-:Y:S01]  /*3540*/  ISETP.GE.AND P5, PT, R32, R223, PT ;  /* 0x000000df2000720c */ /* 0x000fe20003fa6270 */
[----:B------:R-:W-:Y:S01]  /*3550*/  VIADD R24, R62, 0x19 ;  /* 0x000000193e187836 */ /* 0x000fe20000000000 */
[----:B------:R-:W-:Y:S02]  /*3560*/  ISETP.GE.AND P0, PT, R32, R221, PT ;  /* 0x000000dd2000720c */ /* 0x000fe40003f06270 */
[----:B------:R-:W-:Y:S01]  /*3570*/  ISETP.GT.AND P2, PT, R42, R32, PT ;  /* 0x000000202a00720c */ /* 0x000fe20003f44270 */
[----:B------:R-:W-:Y:S01]  /*3580*/  VIADD R32, R62, 0x18 ;  /* 0x000000183e207836 */ /* 0x000fe20000000000 */
[----:B------:R-:W-:-:S02]  /*3590*/  FSEL R26, R26, -INF , !P3 ;  /* 0xff8000001a1a7808 */ /* 0x000fc40005800000 */
[----:B------:R-:W-:Y:S02]  /*35a0*/  FSEL R25, R25, -INF , !P4 ;  /* 0xff80000019197808 */ /* 0x000fe40006000000 */
[----:B------:R-:W-:Y:S02]  /*35b0*/  FSEL R73, R26, -INF , !P1 ;  /* 0xff8000001a497808 */ /* 0x000fe40004800000 */
[----:B------:R-:W-:Y:S02]  /*35c0*/  FSEL R85, R25, -INF , !P5 ;  /* 0xff80000019557808 */ /* 0x000fe40006800000 */
[----:B------:R-:W-:Y:S02]  /*35d0*/  ISETP.GT.AND P3, PT, R58, R32, PT ;  /* 0x000000203a00720c */ /* 0x000fe40003f64270 */
[C---:B------:R-:W-:Y:S02]  /*35e0*/  ISETP.GE.AND P4, PT, R32.reuse, R223, PT ;  /* 0x000000df2000720c */ /* 0x040fe40003f86270 */
[----:B------:R-:W-:-:S02]  /*35f0*/  ISETP.GE.AND P1, PT, R32, R221, PT ;  /* 0x000000dd2000720c */ /* 0x000fc40003f26270 */
[----:B------:R-:W-:Y:S02]  /*3600*/  ISETP.GT.AND P5, PT, R42, R32, PT ;  /* 0x000000202a00720c */ /* 0x000fe40003fa4270 */
[----:B------:R-:W-:Y:S01]  /*3610*/  HMMA.16816.F32.BF16 R32, R12, R34, RZ ;  /* 0x000000220c20723c */ /* 0x000fe200000418ff */
[----:B------:R-:W-:Y:S02]  /*3620*/  FSEL R28, R28, -INF , !P3 ;  /* 0xff8000001c1c7808 */ /* 0x000fe40005800000 */
[----:B------:R-:W-:Y:S02]  /*3630*/  FSEL R27, R27, -INF , !P2 ;  /* 0xff8000001b1b7808 */ /* 0x000fe40005000000 */
[----:B------:R-:W-:Y:S01]  /*3640*/  FSEL R252, R28, -INF , !P4 ;  /* 0xff8000001cfc7808 */ /* 0x000fe20006000000 */
[----:B------:R-:W-:Y:S01]  /*3650*/  VIADD R28, R62, 0x20 ;  /* 0x000000203e1c7836 */ /* 0x000fe20000000000 */
[----:B------:R-:W-:Y:S02]  /*3660*/  ISETP.GT.AND P2, PT, R58, R24, PT ;  /* 0x000000183a00720c */ /* 0x000fe40003f44270 */
[----:B------:R-:W-:-:S02]  /*3670*/  FSEL R71, R27, -INF , !P0 ;  /* 0xff8000001b477808 */ /* 0x000fc40004000000 */
[C---:B------:R-:W-:Y:S02]  /*3680*/  ISETP.GE.AND P3, PT, R24.reuse, R223, PT ;  /* 0x000000df1800720c */ /* 0x040fe40003f66270 */
[----:B------:R-:W-:Y:S02]  /*3690*/  ISETP.GE.AND P0, PT, R24, R221, PT ;  /* 0x000000dd1800720c */ /* 0x000fe40003f06270 */
[----:B------:R-:W-:Y:S02]  /*36a0*/  ISETP.GT.AND P4, PT, R42, R24, PT ;  /* 0x000000182a00720c */ /* 0x000fe40003f84270 */
[----:B-1----:R-:W-:Y:S01]  /*36b0*/  HMMA.16816.F32.BF16 R24, R12, R16, RZ ;  /* 0x000000100c18723c */ /* 0x002fe200000418ff */
[----:B------:R-:W-:Y:S01]  /*36c0*/  FSEL R30, R30, -INF , !P5 ;  /* 0xff8000001e1e7808 */ /* 0x000fe20006800000 */
[----:B------:R-:W-:Y:S01]  /*36d0*/  VIADD R16, R62, 0x21 ;  /* 0x000000213e107836 */ /* 0x000fe20000000000 */
[----:B------:R-:W-:Y:S02]  /*36e0*/  ISETP.GT.AND P5, PT, R58, R28, PT ;  /* 0x0000001c3a00720c */ /* 0x000fe40003fa4270 */
[----:B------:R-:W-:-:S02]  /*36f0*/  FSEL R29, R29, -INF , !P2 ;  /* 0xff8000001d1d7808 */ /* 0x000fc40005000000 */
[----:B------:R-:W-:Y:S01]  /*3700*/  ISETP.GE.AND P2, PT, R28, R223, PT ;  /* 0x000000df1c00720c */ /* 0x000fe20003f46270 */
[----:B------:R-:W-:Y:S01]  /*3710*/  HMMA.16816.F32.BF16 R32, R4, R66, R32 ;  /* 0x000000420420723c */ /* 0x000fe20000041820 */
[----:B------:R-:W-:Y:S01]  /*3720*/  FSEL R31, R31, -INF , !P4 ;  /* 0xff8000001f1f7808 */ /* 0x000fe20006000000 */
[----:B------:R-:W1:Y:S01]  /*3730*/  LDSM.16.M88.4 R64, [R149+0x2000] ;  /* 0x002000009540783b */ /* 0x000e620000000200 */
[----:B------:R-:W-:Y:S02]  /*3740*/  FSEL R8, R8, -INF , !P5 ;  /* 0xff80000008087808 */ /* 0x000fe40006800000 */
[----:B------:R-:W-:Y:S02]  /*3750*/  FSEL R132, R29, -INF , !P3 ;  /* 0xff8000001d847808 */ /* 0x000fe40005800000 */
[----:B------:R-:W-:Y:S02]  /*3760*/  ISETP.GT.AND P3, PT, R42, R28, PT ;  /* 0x0000001c2a00720c */ /* 0x000fe40003f64270 */
[----:B------:R-:W-:-:S02]  /*3770*/  ISETP.GT.AND P4, PT, R58, R16, PT ;  /* 0x000000103a00720c */ /* 0x000fc40003f84270 */
[----:B------:R-:W-:Y:S01]  /*3780*/  FSEL R63, R31, -INF , !P0 ;  /* 0xff8000001f3f7808 */ /* 0x000fe20004000000 */
[----:B--2---:R-:W-:Y:S01]  /*3790*/  HMMA.16816.F32.BF16 R24, R4, R44, R24 ;  /* 0x0000002c0418723c */ /* 0x004fe20000041818 */
[----:B------:R-:W-:Y:S01]  /*37a0*/  FSEL R126, R8, -INF , !P2 ;  /* 0xff800000087e7808 */ /* 0x000fe20005000000 */
[----:B------:R-:W-:Y:S01]  /*37b0*/  VIADD R8, R62, 0x29 ;  /* 0x000000293e087836 */ /* 0x000fe20000000000 */
[----:B------:R-:W-:Y:S01]  /*37c0*/  FSEL R69, R30, -INF , !P1 ;  /* 0xff8000001e457808 */ /* 0x000fe20004800000 */
[----:B------:R-:W-:Y:S01]  /*37d0*/  VIADD R44, R62, 0x30 ;  /* 0x000000303e2c7836 */ /* 0x000fe20000000000 */
[C---:B------:R-:W-:Y:S02]  /*37e0*/  ISETP.GE.AND P5, PT, R16.reuse, R223, PT ;  /* 0x000000df1000720c */ /* 0x040fe40003fa6270 */
[-C--:B------:R-:W-:Y:S02]  /*37f0*/  ISETP.GE.AND P0, PT, R16, R221.reuse, PT ;  /* 0x000000dd1000720c */ /* 0x080fe40003f06270 */
[----:B------:R-:W-:Y:S01]  /*3800*/  ISETP.GT.AND P2, PT, R42, R16, PT ;  /* 0x000000102a00720c */ /* 0x000fe20003f44270 */
[----:B------:R-:W-:Y:S01]  /*3810*/  VIADD R16, R62, 0x28 ;  /* 0x000000283e107836 */ /* 0x000fe20000000000 */
[----:B------:R-:W-:-:S02]  /*3820*/  ISETP.GE.AND P1, PT, R28, R221, PT ;  /* 0x000000dd1c00720c */ /* 0x000fc40003f26270 */
[----:B------:R-:W-:Y:S01]  /*3830*/  FSEL R10, R10, -INF , !P3 ;  /* 0xff8000000a0a7808 */ /* 0x000fe20005800000 */
[----:B------:R-:W2:Y:S01]  /*3840*/  LDSM.16.M88.4 R28, [R61+0x2400] ;  /* 0x002400003d1c783b */ /* 0x000ea20000000200 */
[----:B------:R-:W-:Y:S02]  /*3850*/  FSEL R9, R9, -INF , !P4 ;  /* 0xff80000009097808 */ /* 0x000fe40006000000 */
[----:B------:R-:W-:Y:S02]  /*3860*/  FSEL R59, R10, -INF , !P1 ;  /* 0xff8000000a3b7808 */ /* 0x000fe40004800000 */
[----:B------:R-:W-:Y:S02]  /*3870*/  FSEL R250, R9, -INF , !P5 ;  /* 0xff80000009fa7808 */ /* 0x000fe40006800000 */
[----:B------:R-:W-:Y:S02]  /*3880*/  ISETP.GT.AND P3, PT, R58, R16, PT ;  /* 0x000000103a00720c */ /* 0x000fe40003f64270 */
[----:B------:R-:W-:-:S02]  /*3890*/  ISETP.GE.AND P4, PT, R16, R223, PT ;  /* 0x000000df1000720c */ /* 0x000fc40003f86270 */
[----:B------:R-:W-:Y:S02]  /*38a0*/  ISETP.GE.AND P1, PT, R16, R221, PT ;  /* 0x000000dd1000720c */ /* 0x000fe40003f26270 */
[----:B------:R-:W-:Y:S02]  /*38b0*/  ISETP.GT.AND P5, PT, R42, R16, PT ;  /* 0x000000102a00720c */ /* 0x000fe40003fa4270 */
[----:B------:R-:W-:Y:S01]  /*38c0*/  HMMA.16816.F32.BF16 R16, R12, R18, RZ ;  /* 0x000000120c10723c */ /* 0x000fe200000418ff */
[----:B------:R-:W-:Y:S02]  /*38d0*/  FSEL R11, R11, -INF , !P2 ;  /* 0xff8000000b0b7808 */ /* 0x000fe40005000000 */
[----:B------:R-:W-:Y:S02]  /*38e0*/  FSEL R32, R32, -INF , !P3 ;  /* 0xff80000020207808 */ /* 0x000fe40005800000 */
[----:B------:R-:W-:Y:S02]  /*38f0*/  FSEL R55, R11, -INF , !P0 ;  /* 0xff8000000b377808 */ /* 0x000fe40004000000 */
[----:B------:R-:W-:Y:S01]  /*3900*/  FSEL R248, R32, -INF , !P4 ;  /* 0xff80000020f87808 */ /* 0x000fe20006000000 */
[----:B------:R-:W-:Y:S01]  /*3910*/  VIADD R32, R62, 0x31 ;  /* 0x000000313e207836 */ /* 0x000fe20000000000 */
[----:B------:R-:W-:-:S02]  /*3920*/  ISETP.GT.AND P2, PT, R58, R8, PT ;  /* 0x000000083a00720c */ /* 0x000fc40003f44270 */
[C---:B------:R-:W-:Y:S02]  /*3930*/  ISETP.GE.AND P3, PT, R8.reuse, R223, PT ;  /* 0x000000df0800720c */ /* 0x040fe40003f66270 */
[----:B------:R-:W-:Y:S02]  /*3940*/  ISETP.GE.AND P0, PT, R8, R221, PT ;  /* 0x000000dd0800720c */ /* 0x000fe40003f06270 */
[----:B------:R-:W-:Y:S02]  /*3950*/  ISETP.GT.AND P4, PT, R42, R8, PT ;  /* 0x000000082a00720c */ /* 0x000fe40003f84270 */
[----:B---3--:R-:W-:Y:S01]  /*3960*/  HMMA.16816.F32.BF16 R8, R12, R36, RZ ;  /* 0x000000240c08723c */ /* 0x008fe200000418ff */
[----:B------:R-:W-:Y:S02]  /*3970*/  FSEL R34, R34, -INF , !P5 ;  /* 0xff80000022227808 */ /* 0x000fe40006800000 */
[----:B------:R-:W-:Y:S02]  /*3980*/  ISETP.GT.AND P5, PT, R58, R44, PT ;  /* 0x0000002c3a00720c */ /* 0x000fe40003fa4270 */
[----:B------:R-:W-:-:S02]  /*3990*/  FSEL R33, R33, -INF , !P2 ;  /* 0xff80000021217808 */ /* 0x000fc40005000000 */
[----:B------:R-:W-:Y:S01]  /*39a0*/  ISETP.GE.AND P2, PT, R44, R223, PT ;  /* 0x000000df2c00720c */ /* 0x000fe20003f46270 */
[----:B------:R-:W-:Y:S01]  /*39b0*/  HMMA.16816.F32.BF16 R16, R4, R46, R16 ;  /* 0x0000002e0410723c */ /* 0x000fe20000041810 */
[----:B------:R-:W-:Y:S02]  /*39c0*/  FSEL R35, R35, -INF , !P4 ;  /* 0xff80000023237808 */ /* 0x000fe40006000000 */
[----:B------:R-:W-:Y:S02]  /*39d0*/  FSEL R24, R24, -INF , !P5 ;  /* 0xff80000018187808 */ /* 0x000fe40006800000 */
[----:B------:R-:W-:Y:S02]  /*39e0*/  FSEL R53, R34, -INF , !P1 ;  /* 0xff80000022357808 */ /* 0x000fe40004800000 */
[----:B------:R-:W-:Y:S01]  /*39f0*/  FSEL R124, R33, -INF , !P3 ;  /* 0xff800000217c7808 */ /* 0x000fe20005800000 */
[----:B------:R-:W-:Y:S01]  /*3a00*/  HMMA.16816.F32.BF16 R36, R12, R38, RZ ;  /* 0x000000260c24723c */ /* 0x000fe200000418ff */
[----:B------:R-:W-:-:S02]  /*3a10*/  ISETP.GE.AND P1, PT, R44, R221, PT ;  /* 0x000000dd2c00720c */ /* 0x000fc40003f26270 */
[----:B------:R-:W-:Y:S02]  /*3a20*/  ISETP.GT.AND P3, PT, R42, R44, PT ;  /* 0x0000002c2a00720c */ /* 0x000fe40003f64270 */
[----:B------:R-:W-:Y:S01]  /*3a30*/  ISETP.GT.AND P4, PT, R58, R32, PT ;  /* 0x000000203a00720c */ /* 0x000fe20003f84270 */
[----:B------:R-:W3:Y:S01]  /*3a40*/  LDSM.16.M88.4 R44, [R149+0x2400] ;  /* 0x00240000952c783b */ /* 0x000ee20000000200 */
[----:B------:R-:W-:Y:S01]  /*3a50*/  FSEL R83, R35, -INF , !P0 ;  /* 0xff80000023537808 */ /* 0x000fe20004000000 */
[----:B-1----:R-:W-:Y:S01]  /*3a60*/  HMMA.16816.F32.BF16 R8, R4, R64, R8 ;  /* 0x000000400408723c */ /* 0x002fe20000041808 */
[----:B------:R-:W-:Y:S01]  /*3a70*/  FSEL R246, R24, -INF , !P2 ;  /* 0xff80000018f67808 */ /* 0x000fe20005000000 */
[----:B------:R-:W-:Y:S01]  /*3a80*/  VIADD R24, R62, 0x39 ;  /* 0x000000393e187836 */ /* 0x000fe20000000000 */
[C---:B------:R-:W-:Y:S02]  /*3a90*/  ISETP.GE.AND P5, PT, R32.reuse, R223, PT ;  /* 0x000000df2000720c */ /* 0x040fe40003fa6270 */
[----:B------:R-:W-:-:S02]  /*3aa0*/  ISETP.GE.AND P0, PT, R32, R221, PT ;  /* 0x000000dd2000720c */ /* 0x000fc40003f06270 */
[----:B------:R-:W-:Y:S01]  /*3ab0*/  ISETP.GT.AND P2, PT, R42, R32, PT ;  /* 0x000000202a00720c */ /* 0x000fe20003f44270 */
[----:B------:R-:W-:Y:S01]  /*3ac0*/  VIADD R32, R62, 0x38 ;  /* 0x000000383e207836 */ /* 0x000fe20000000000 */
[----:B------:R-:W-:Y:S02]  /*3ad0*/  FSEL R26, R26, -INF , !P3 ;  /* 0xff8000001a1a7808 */ /* 0x000fe40005800000 */
[----:B------:R-:W-:Y:S01]  /*3ae0*/  FSEL R25, R25, -INF , !P4 ;  /* 0xff80000019197808 */ /* 0x000fe20006000000 */
[----:B------:R-:W-:Y:S01]  /*3af0*/  HMMA.16816.F32.BF16 R36, R4, R66, R36 ;  /* 0x000000420424723c */ /* 0x000fe20000041824 */
[----:B------:R-:W-:Y:S01]  /*3b00*/  FSEL R89, R26, -INF , !P1 ;  /* 0xff8000001a597808 */ /* 0x000fe20004800000 */
[----:B------:R-:W-:Y:S01]  /*3b10*/  LDSM.16.M88.4 R64, [R149+0x2800] ;  /* 0x002800009540783b */ /* 0x000fe20000000200 */
[----:B------:R-:W-:Y:S02]  /*3b20*/  FSEL R140, R25, -INF , !P5 ;  /* 0xff800000198c7808 */ /* 0x000fe40006800000 */
[----:B------:R-:W-:-:S02]  /*3b30*/  ISETP.GT.AND P3, PT, R58, R32, PT ;  /* 0x000000203a00720c */ /* 0x000fc40003f64270 */
[C---:B------:R-:W-:Y:S02]  /*3b40*/  ISETP.GE.AND P4, PT, R32.reuse, R223, PT ;  /* 0x000000df2000720c */ /* 0x040fe40003f86270 */
[----:B------:R-:W-:Y:S02]  /*3b50*/  ISETP.GE.AND P1, PT, R32, R221, PT ;  /* 0x000000dd2000720c */ /* 0x000fe40003f26270 */
[----:B------:R-:W-:Y:S02]  /*3b60*/  ISETP.GT.AND P5, PT, R42, R32, PT ;  /* 0x000000202a00720c */ /* 0x000fe40003fa4270 */
[----:B------:R-:W1:Y:S01]  /*3b70*/  LDSM.16.M88.4 R32, [R61+0x2800] ;  /* 0x002800003d20783b */ /* 0x000e620000000200 */
[----:B------:R-:W-:Y:S02]  /*3b80*/  FSEL R27, R27, -INF , !P2 ;  /* 0xff8000001b1b7808 */ /* 0x000fe40005000000 */
[----:B------:R-:W-:Y:S02]  /*3b90*/  FSEL R16, R16, -INF , !P3 ;  /* 0xff80000010107808 */ /* 0x000fe40005800000 */
[----:B------:R-:W-:-:S02]  /*3ba0*/  FSEL R93, R27, -INF , !P0 ;  /* 0xff8000001b5d7808 */ /* 0x000fc40004000000 */
[----:B------:R-:W-:Y:S01]  /*3bb0*/  FSEL R244, R16, -INF , !P4 ;  /* 0xff80000010f47808 */ /* 0x000fe20006000000 */
[----:B------:R-:W-:Y:S01]  /*3bc0*/  VIADD R16, R62, 0x41 ;  /* 0x000000413e107836 */ /* 0x000fe20000000000 */
[-C--:B------:R-:W-:Y:S02]  /*3bd0*/  ISETP.GT.AND P2, PT, R58, R24.reuse, PT ;  /* 0x000000183a00720c */ /* 0x080fe40003f44270 */
[C---:B------:R-:W-:Y:S02]  /*3be0*/  ISETP.GE.AND P3, PT, R24.reuse, R223, PT ;  /* 0x000000df1800720c */ /* 0x040fe40003f66270 */
[----:B------:R-:W-:Y:S02]  /*3bf0*/  ISETP.GE.AND P0, PT, R24, R221, PT ;  /* 0x000000dd1800720c */ /* 0x000fe40003f06270 */
[----:B------:R-:W-:Y:S02]  /*3c00*/  ISETP.GT.AND P4, PT, R42, R24, PT ;  /* 0x000000182a00720c */ /* 0x000fe40003f84270 */
[----:B--2---:R-:W-:Y:S01]  /*3c10*/  HMMA.16816.F32.BF16 R24, R12, R28, RZ ;  /* 0x0000001c0c18723c */ /* 0x004fe200000418ff */
[----:B------:R-:W-:-:S02]  /*3c20*/  FSEL R18, R18, -INF , !P5 ;  /* 0xff80000012127808 */ /* 0x000fc40006800000 */
[----:B------:R-:W-:Y:S02]  /*3c30*/  ISETP.GT.AND P5, PT, R58, R50, PT ;  /* 0x000000323a00720c */ /* 0x000fe40003fa4270 */
[----:B------:R-:W-:Y:S02]  /*3c40*/  FSEL R17, R17, -INF , !P2 ;  /* 0xff80000011117808 */ /* 0x000fe40005000000 */
[----:B------:R-:W-:Y:S01]  /*3c50*/  ISETP.GE.AND P2, PT, R50, R223, PT ;  /* 0x000000df3200720c */ /* 0x000fe20003f46270 */
[----:B------:R-:W-:Y:S01]  /*3c60*/  HMMA.16816.F32.BF16 R28, R12, R30, RZ ;  /* 0x0000001e0c1c723c */ /* 0x000fe200000418ff */
[----:B------:R-:W-:Y:S02]  /*3c70*/  FSEL R19, R19, -INF , !P4 ;  /* 0xff80000013137808 */ /* 0x000fe40006000000 */
[----:B------:R-:W-:Y:S02]  /*3c80*/  FSEL R8, R8, -INF , !P5 ;  /* 0xff80000008087808 */ /* 0x000fe40006800000 */
[----:B------:R-:W-:-:S02]  /*3c90*/  FSEL R99, R19, -INF , !P0 ;  /* 0xff80000013637808 */ /* 0x000fc40004000000 */
[----:B------:R-:W-:Y:S01]  /*3ca0*/  FSEL R234, R8, -INF , !P2 ;  /* 0xff80000008ea7808 */ /* 0x000fe20005000000 */
[----:B------:R-:W-:Y:S01]  /*3cb0*/  VIADD R8, R62, 0x49 ;  /* 0x000000493e087836 */ /* 0x000fe20000000000 */
[----:B------:R-:W-:Y:S02]  /*3cc0*/  FSEL R144, R17, -INF , !P3 ;  /* 0xff80000011907808 */ /* 0x000fe40005800000 */
[-C--:B------:R-:W-:Y:S01]  /*3cd0*/  ISETP.GT.AND P4, PT, R58, R16.reuse, PT ;  /* 0x000000103a00720c */ /* 0x080fe20003f84270 */
[C---:B---3--:R-:W-:Y:S01]  /*3ce0*/  HMMA.16816.F32.BF16 R24, R4.reuse, R44, R24 ;  /* 0x0000002c0418723c */ /* 0x048fe20000041818 */
[C---:B------:R-:W-:Y:S02]  /*3cf0*/  ISETP.GE.AND P5, PT, R16.reuse, R223, PT ;  /* 0x000000df1000720c */ /* 0x040fe40003fa6270 */
[-C--:B------:R-:W-:Y:S02]  /*3d00*/  ISETP.GE.AND P0, PT, R16, R221.reuse, PT ;  /* 0x000000dd1000720c */ /* 0x080fe40003f06270 */
[----:B------:R-:W-:Y:S01]  /*3d10*/  ISETP.GT.AND P2, PT, R42, R16, PT ;  /* 0x000000102a00720c */ /* 0x000fe20003f44270 */
[----:B------:R-:W-:Y:S01]  /*3d20*/  VIADD R16, R62, 0x48 ;  /* 0x000000483e107836 */ /* 0x000fe20000000000 */
[----:B------:R-:W-:Y:S01]  /*3d30*/  ISETP.GT.AND P3, PT, R42, R50, PT ;  /* 0x000000322a00720c */ /* 0x000fe20003f64270 */
[----:B------:R-:W-:Y:S01]  /*3d40*/  HMMA.16816.F32.BF16 R28, R4, R46, R28 ;  /* 0x0000002e041c723c */ /* 0x000fe2000004181c */
[----:B------:R-:W-:Y:S01]  /*3d50*/  FSEL R95, R18, -INF , !P1 ;  /* 0xff800000125f7808 */ /* 0x000fe20004800000 */
[----:B------:R-:W-:Y:S01]  /*3d60*/  LDSM.16.M88.4 R44, [R149+0x2c00] ;  /* 0x002c0000952c783b */ /* 0x000fe20000000200 */
[----:B------:R-:W-:Y:S01]  /*3d70*/  ISETP.GE.AND P1, PT, R50, R221, PT ;  /* 0x000000dd3200720c */ /* 0x000fe20003f26270 */
[----:B------:R-:W-:Y:S01]  /*3d80*/  VIADD R50, R62, 0x80 ;  /* 0x000000803e327836 */ /* 0x000fe20000000000 */
[----:B------:R-:W-:-:S02]  /*3d90*/  FSEL R10, R10, -INF , !P3 ;  /* 0xff8000000a0a7808 */ /* 0x000fc40005800000 */
[----:B------:R-:W-:Y:S02]  /*3da0*/  FSEL R9, R9, -INF , !P4 ;  /* 0xff80000009097808 */ /* 0x000fe40006000000 */
[----:B------:R-:W-:Y:S02]  /*3db0*/  ISETP.GT.AND P3, PT, R58, R16, PT ;  /* 0x000000103a00720c */ /* 0x000fe40003f64270 */
[----:B------:R-:W-:Y:S02]  /*3dc0*/  FSEL R115, R10, -INF , !P1 ;  /* 0xff8000000a737808 */ /* 0x000fe40004800000 */
[----:B------:R-:W-:Y:S02]  /*3dd0*/  FSEL R212, R9, -INF , !P5 ;  /* 0xff80000009d47808 */ /* 0x000fe40006800000 */
[C---:B------:R-:W-:Y:S02]  /*3de0*/  ISETP.GE.AND P4, PT, R16.reuse, R223, PT ;  /* 0x000000df1000720c */ /* 0x040fe40003f86270 */
[----:B------:R-:W-:-:S02]  /*3df0*/  ISETP.GE.AND P1, PT, R16, R221, PT ;  /* 0x000000dd1000720c */ /* 0x000fc40003f26270 */
[----:B------:R-:W-:Y:S02]  /*3e00*/  ISETP.GT.AND P5, PT, R42, R16, PT ;  /* 0x000000102a00720c */ /* 0x000fe40003fa4270 */
[----:B------:R-:W-:Y:S01]  /*3e10*/  FSEL R11, R11, -INF , !P2 ;  /* 0xff8000000b0b7808 */ /* 0x000fe20005000000 */
[----:B------:R-:W2:Y:S01]  /*3e20*/  LDSM.16.M88.4 R16, [R61+0x2c00] ;  /* 0x002c00003d10783b */ /* 0x000ea20000000200 */
        /* <DEDUP_REMOVED lines=13> */
[----:B------:R-:W-:Y:S02]  /*3f00*/  ISETP.GE.AND P2, PT, R36, R223, PT ;  /* 0x000000df2400720c */ /* 0x000fe40003f46270 */
[----:B------:R-:W-:Y:S02]  /*3f10*/  FSEL R39, R39, -INF , !P4 ;  /* 0xff80000027277808 */ /* 0x000fe40006000000 */
[----:B------:R-:W-:Y:S02]  /*3f20*/  FSEL R24, R24, -INF , !P5 ;  /* 0xff80000018187808 */ /* 0x000fe40006800000 */
[----:B------:R-:W-:Y:S02]  /*3f30*/  FSEL R118, R37, -INF , !P3 ;  /* 0xff80000025767808 */ /* 0x000fe40005800000 */
[----:B------:R-:W-:Y:S02]  /*3f40*/  ISETP.GT.AND P3, PT, R42, R36, PT ;  /* 0x000000242a00720c */ /* 0x000fe40003f64270 */
[----:B------:R-:W-:-:S02]  /*3f50*/  ISETP.GT.AND P4, PT, R58, R32, PT ;  /* 0x000000203a00720c */ /* 0x000fc40003f84270 */
[----:B------:R-:W-:Y:S01]  /*3f60*/  FSEL R125, R39, -INF , !P0 ;  /* 0xff800000277d7808 */ /* 0x000fe20004000000 */
[----:B------:R-:W-:Y:S01]  /*3f70*/  HMMA.16816.F32.BF16 R8, R4, R64, R8 ;  /* 0x000000400408723c */ /* 0x000fe20000041808 */
[----:B------:R-:W-:Y:S01]  /*3f80*/  FSEL R200, R24, -INF , !P2 ;  /* 0xff80000018c87808 */ /* 0x000fe20005000000 */
[----:B------:R-:W-:Y:S01]  /*3f90*/  VIADD R24, R62, 0x59 ;  /* 0x000000593e187836 */ /* 0x000fe20000000000 */
[----:B------:R-:W-:Y:S02]  /*3fa0*/  FSEL R123, R38, -INF , !P1 ;  /* 0xff800000267b7808 */ /* 0x000fe40004800000 */
[C---:B------:R-:W-:Y:S02]  /*3fb0*/  ISETP.GE.AND P5, PT, R32.reuse, R223, PT ;  /* 0x000000df2000720c */ /* 0x040fe40003fa6270 */
[-C--:B------:R-:W-:Y:S02]  /*3fc0*/  ISETP.GE.AND P0, PT, R32, R221.reuse, PT ;  /* 0x000000dd2000720c */ /* 0x080fe40003f06270 */
[----:B------:R-:W-:Y:S01]  /*3fd0*/  ISETP.GT.AND P2, PT, R42, R32, PT ;  /* 0x000000202a00720c */ /* 0x000fe20003f44270 */
[----:B------:R-:W-:Y:S01]  /*3fe0*/  VIADD R32, R62, 0x58 ;  /* 0x000000583e207836 */ /* 0x000fe20000000000 */
[----:B------:R-:W-:-:S02]  /*3ff0*/  ISETP.GE.AND P1, PT, R36, R221, PT ;  /* 0x000000dd2400720c */ /* 0x000fc40003f26270 */
[----:B------:R-:W-:Y:S01]  /*4000*/  FSEL R26, R26, -INF , !P3 ;  /* 0xff8000001a1a7808 */ /* 0x000fe20005800000 */
[----:B------:R-:W1:Y:S01]  /*4010*/  LDSM.16.M88.4 R36, [R61+0x3000] ;  /* 0x003000003d24783b */ /* 0x000e620000000200 */
        /* <DEDUP_REMOVED lines=10> */
[----:B------:R-:W-:Y:S01]  /*40c0*/  FSEL R196, R28, -INF , !P4 ;  /* 0xff8000001cc47808 */ /* 0x000fe20006000000 */
[----:B------:R-:W-:Y:S01]  /*40d0*/  VIADD R28, R62, 0x60 ;  /* 0x000000603e1c7836 */ /* 0x000fe20000000000 */
[----:B------:R-:W-:-:S02]  /*40e0*/  ISETP.GT.AND P2, PT, R58, R24, PT ;  /* 0x000000183a00720c */ /* 0x000fc40003f44270 */
[----:B------:R-:W-:Y:S02]  /*40f0*/  FSEL R131, R27, -INF , !P0 ;  /* 0xff8000001b837808 */ /* 0x000fe40004000000 */
[C---:B------:R-:W-:Y:S02]  /*4100*/  ISETP.GE.AND P3, PT, R24.reuse, R223, PT ;  /* 0x000000df1800720c */ /* 0x040fe40003f66270 */
[----:B------:R-:W-:Y:S02]  /*4110*/  ISETP.GE.AND P0, PT, R24, R221, PT ;  /* 0x000000dd1800720c */ /* 0x000fe40003f06270 */
[----:B------:R-:W-:Y:S02]  /*4120*/  ISETP.GT.AND P4, PT, R42, R24, PT ;  /* 0x000000182a00720c */ /* 0x000fe40003f84270 */
[----:B------:R-:W-:Y:S01]  /*4130*/  FSEL R30, R30, -INF , !P5 ;  /* 0xff8000001e1e7808 */ /* 0x000fe20006800000 */
[----:B--2---:R-:W-:Y:S01]  /*4140*/  HMMA.16816.F32.BF16 R24, R12, R16, RZ ;  /* 0x000000100c18723c */ /* 0x004fe200000418ff */
[----:B------:R-:W-:Y:S01]  /*4150*/  ISETP.GT.AND P5, PT, R58, R28, PT ;  /* 0x0000001c3a00720c */ /* 0x000fe20003fa4270 */
[----:B------:R-:W-:Y:S01]  /*4160*/  VIADD R16, R62, 0x61 ;  /* 0x000000613e107836 */ /* 0x000fe20000000000 */
[----:B------:R-:W-:-:S02]  /*4170*/  FSEL R29, R29, -INF , !P2 ;  /* 0xff8000001d1d7808 */ /* 0x000fc40005000000 */
[----:B------:R-:W-:Y:S02]  /*4180*/  ISETP.GE.AND P2, PT, R28, R223, PT ;  /* 0x000000df1c00720c */ /* 0x000fe40003f46270 */
[----:B------:R-:W-:Y:S01]  /*4190*/  FSEL R31, R31, -INF , !P4 ;  /* 0xff8000001f1f7808 */ /* 0x000fe20006000000 */
[----:B------:R-:W-:Y:S01]  /*41a0*/  HMMA.16816.F32.BF16 R32, R4, R66, R32 ;  /* 0x000000420420723c */ /* 0x000fe20000041820 */
[----:B------:R-:W-:Y:S01]  /*41b0*/  FSEL R8, R8, -INF , !P5 ;  /* 0xff80000008087808 */ /* 0x000fe20006800000 */
[----:B------:R-:W2:Y:S01]  /*41c0*/  LDSM.16.M88.4 R64, [R149+0x3000] ;  /* 0x003000009540783b */ /* 0x000ea20000000200 */
[----:B------:R-:W-:Y:S02]  /*41d0*/  FSEL R194, R29, -INF , !P3 ;  /* 0xff8000001dc27808 */ /* 0x000fe40005800000 */
[----:B------:R-:W-:Y:S02]  /*41e0*/  ISETP.GT.AND P3, PT, R42, R28, PT ;  /* 0x0000001c2a00720c */ /* 0x000fe40003f64270 */
[----:B------:R-:W-:-:S02]  /*41f0*/  ISETP.GT.AND P4, PT, R58, R16, PT ;  /* 0x000000103a00720c */ /* 0x000fc40003f84270 */
[----:B------:R-:W-:Y:S02]  /*4200*/  FSEL R137, R31, -INF , !P0 ;  /* 0xff8000001f897808 */ /* 0x000fe40004000000 */
[----:B------:R-:W-:Y:S01]  /*4210*/  FSEL R192, R8, -INF , !P2 ;  /* 0xff80000008c07808 */ /* 0x000fe20005000000 */
[----:B------:R-:W-:Y:S01]  /*4220*/  HMMA.16816.F32.BF16 R24, R4, R44, R24 ;  /* 0x0000002c0418723c */ /* 0x000fe20000041818 */
[----:B------:R-:W-:Y:S01]  /*4230*/  FSEL R133, R30, -INF , !P1 ;  /* 0xff8000001e857808 */ /* 0x000fe20004800000 */
[----:B------:R-:W-:Y:S01]  /*4240*/  VIADD R8, R62, 0x69 ;  /* 0x000000693e087836 */ /* 0x000fe20000000000 */
[----:B------:R-:W-:Y:S01]  /*4250*/  ISETP.GE.AND P5, PT, R16, R223, PT ;  /* 0x000000df1000720c */ /* 0x000fe20003fa6270 */
[----:B------:R-:W-:Y:S01]  /*4260*/  VIADD R44, R62, 0x70 ;  /* 0x000000703e2c7836 */ /* 0x000fe20000000000 */
[-C--:B------:R-:W-:Y:S02]  /*4270*/  ISETP.GE.AND P0, PT, R16, R221.reuse, PT ;  /* 0x000000dd1000720c */ /* 0x080fe40003f06270 */
[----:B------:R-:W-:Y:S01]  /*4280*/  ISETP.GT.AND P2, PT, R42, R16, PT ;  /* 0x000000102a00720c */ /* 0x000fe20003f44270 */
[----:B------:R-:W-:Y:S01]  /*4290*/  VIADD R16, R62, 0x68 ;  /* 0x000000683e107836 */ /* 0x000fe20000000000 */
[----:B------:R-:W-:-:S02]  /*42a0*/  ISETP.GE.AND P1, PT, R28, R221, PT ;  /* 0x000000dd1c00720c */ /* 0x000fc40003f26270 */
[----:B------:R-:W-:Y:S01]  /*42b0*/  FSEL R10, R10, -INF , !P3 ;  /* 0xff8000000a0a7808 */ /* 0x000fe20005800000 */
[----:B------:R-:W3:Y:S01]  /*42c0*/  LDSM.16.M88.4 R28, [R61+0x3400] ;  /* 0x003400003d1c783b */ /* 0x000ee20000000200 */
        /* <DEDUP_REMOVED lines=18> */
[----:B------:R-:W-:Y:S02]  /*43f0*/  FSEL R34, R34, -INF , !P5 ;  /* 0xff80000022227808 */ /* 0x000fe40006800000 */
[----:B------:R-:W-:Y:S02]  /*4400*/  FSEL R33, R33, -INF , !P2 ;  /* 0xff80000021217808 */ /* 0x000fe40005000000 */
[----:B------:R-:W-:-:S02]  /*4410*/  ISETP.GT.AND P5, PT, R58, R44, PT ;  /* 0x0000002c3a00720c */ /* 0x000fc40003fa4270 */
[----:B------:R-:W-:Y:S01]  /*4420*/  FSEL R153, R34, -INF , !P1 ;  /* 0xff80000022997808 */ /* 0x000fe20004800000 */
[----:B------:R-:W-:Y:S01]  /*4430*/  HMMA.16816.F32.BF16 R16, R4, R46, R16 ;  /* 0x0000002e0410723c */ /* 0x000fe20000041810 */
[----:B------:R-:W-:Y:S02]  /*4440*/  FSEL R186, R33, -INF , !P3 ;  /* 0xff80000021ba7808 */ /* 0x000fe40005800000 */
[C---:B------:R-:W-:Y:S02]  /*4450*/  ISETP.GE.AND P2, PT, R44.reuse, R223, PT ;  /* 0x000000df2c00720c */ /* 0x040fe40003f46270 */
[----:B------:R-:W-:Y:S02]  /*4460*/  ISETP.GE.AND P1, PT, R44, R221, PT ;  /* 0x000000dd2c00720c */ /* 0x000fe40003f26270 */
[----:B------:R-:W-:Y:S01]  /*4470*/  ISETP.GT.AND P3, PT, R42, R44, PT ;  /* 0x0000002c2a00720c */ /* 0x000fe20003f64270 */
[----:B------:R-:W-:Y:S01]  /*4480*/  HMMA.16816.F32.BF16 R36, R12, R38, RZ ;  /* 0x000000260c24723c */ /* 0x000fe200000418ff */
[----:B------:R-:W-:Y:S01]  /*4490*/  FSEL R35, R35, -INF , !P4 ;  /* 0xff80000023237808 */ /* 0x000fe20006000000 */
[----:B------:R-:W1:Y:S01]  /*44a0*/  LDSM.16.M88.4 R44, [R149+0x3400] ;  /* 0x00340000952c783b */ /* 0x000e620000000200 */
[----:B------:R-:W-:-:S02]  /*44b0*/  FSEL R24, R24, -INF , !P5 ;  /* 0xff80000018187808 */ /* 0x000fc40006800000 */
[----:B------:R-:W-:Y:S02]  /*44c0*/  FSEL R161, R35, -INF , !P0 ;  /* 0xff80000023a17808 */ /* 0x000fe40004000000 */
[----:B------:R-:W-:Y:S01]  /*44d0*/  FSEL R184, R24, -INF , !P2 ;  /* 0xff80000018b87808 */ /* 0x000fe20005000000 */
[----:B--2---:R-:W-:Y:S01]  /*44e0*/  HMMA.16816.F32.BF16 R8, R4, R64, R8 ;  /* 0x000000400408723c */ /* 0x004fe20000041808 */
[-C--:B------:R-:W-:Y:S01]  /*44f0*/  ISETP.GT.AND P4, PT, R58, R32.reuse, PT ;  /* 0x000000203a00720c */ /* 0x080fe20003f84270 */
[----:B------:R-:W-:Y:S01]  /*4500*/  VIADD R24, R62, 0x79 ;  /* 0x000000793e187836 */ /* 0x000fe20000000000 */
[C---:B------:R-:W-:Y:S02]  /*4510*/  ISETP.GE.AND P5, PT, R32.reuse, R223, PT ;  /* 0x000000df2000720c */ /* 0x040fe40003fa6270 */
[----:B------:R-:W-:Y:S02]  /*4520*/  ISETP.GE.AND P0, PT, R32, R221, PT ;  /* 0x000000dd2000720c */ /* 0x000fe40003f06270 */
[----:B------:R-:W-:Y:S01]  /*4530*/  ISETP.GT.AND P2, PT, R42, R32, PT ;  /* 0x000000202a00720c */ /* 0x000fe20003f44270 */
[----:B------:R-:W-:Y:S01]  /*4540*/  VIADD R32, R62, 0x78 ;  /* 0x000000783e207836 */ /* 0x000fe20000000000 */
[----:B------:R-:W-:-:S02]  /*4550*/  FSEL R26, R26, -INF , !P3 ;  /* 0xff8000001a1a7808 */ /* 0x000fc40005800000 */
[----:B------:R-:W-:Y:S01]  /*4560*/  FSEL R25, R25, -INF , !P4 ;  /* 0xff80000019197808 */ /* 0x000fe20006000000 */
[----:B------:R-:W-:Y:S01]  /*4570*/  HMMA.16816.F32.BF16 R36, R4, R66, R36 ;  /* 0x000000420424723c */ /* 0x000fe20000041824 */
[----:B------:R-:W-:Y:S01]  /*4580*/  ISETP.GT.AND P3, PT, R58, R32, PT ;  /* 0x000000203a00720c */ /* 0x000fe20003f64270 */
[----:B------:R-:W-:Y:S01]  /*4590*/  LDSM.16.M88.4 R64, [R149+0x3800] ;  /* 0x003800009540783b */ /* 0x000fe20000000200 */
        /* <DEDUP_REMOVED lines=20> */
[----:B------:R-:W-:Y:S01]  /*46e0*/  HMMA.16816.F32.BF16 R28, R12, R30, RZ ;  /* 0x0000001e0c1c723c */ /* 0x000fe200000418ff */
[----:B------:R-:W-:Y:S02]  /*46f0*/  FSEL R19, R19, -INF , !P4 ;  /* 0xff80000013137808 */ /* 0x000fe40006000000 */
[----:B------:R-:W-:Y:S02]  /*4700*/  FSEL R8, R8, -INF , !P5 ;  /* 0xff80000008087808 */ /* 0x000fe40006800000 */
[----:B------:R-:W-:Y:S02]  /*4710*/  FSEL R169, R19, -INF , !P0 ;  /* 0xff80000013a97808 */ /* 0x000fe40004000000 */
[----:B------:R-:W-:Y:S01]  /*4720*/  FSEL R176, R8, -INF , !P2 ;  /* 0xff80000008b07808 */ /* 0x000fe20005000000 */
[----:B------:R-:W-:Y:S01]  /*4730*/  VIADD R8, R62, 0x89 ;  /* 0x000000893e087836 */ /* 0x000fe20000000000 */
[----:B------:R-:W-:-:S02]  /*4740*/  FSEL R178, R17, -INF , !P3 ;  /* 0xff80000011b27808 */ /* 0x000fc40005800000 */
[-C--:B------:R-:W-:Y:S01]  /*4750*/  ISETP.GT.AND P4, PT, R58, R16.reuse, PT ;  /* 0x000000103a00720c */ /* 0x080fe20003f84270 */
[C---:B-1----:R-:W-:Y:S01]  /*4760*/  HMMA.16816.F32.BF16 R24, R4.reuse, R44, R24 ;  /* 0x0000002c0418723c */ /* 0x042fe20000041818 */
[C---:B------:R-:W-:Y:S02]  /*4770*/  ISETP.GE.AND P5, PT, R16.reuse, R223, PT ;  /* 0x000000df1000720c */ /* 0x040fe40003fa6270 */
[----:B------:R-:W-:Y:S02]  /*4780*/  ISETP.GE.AND P0, PT, R16, R221, PT ;  /* 0x000000dd1000720c */ /* 0x000fe40003f06270 */
[----:B------:R-:W-:Y:S01]  /*4790*/  ISETP.GT.AND P2, PT, R42, R16, PT ;  /* 0x000000102a00720c */ /* 0x000fe20003f44270 */
[----:B------:R-:W-:Y:S01]  /*47a0*/  VIADD R16, R62, 0x88 ;  /* 0x000000883e107836 */ /* 0x000fe20000000000 */
[----:B------:R-:W-:Y:S01]  /*47b0*/  ISETP.GT.AND P3, PT, R42, R50, PT ;  /* 0x000000322a00720c */ /* 0x000fe20003f64270 */
[----:B------:R-:W-:Y:S01]  /*47c0*/  HMMA.16816.F32.BF16 R28, R4, R46, R28 ;  /* 0x0000002e041c723c */ /* 0x000fe2000004181c */
[----:B------:R-:W-:Y:S01]  /*47d0*/  FSEL R9, R9, -INF , !P4 ;  /* 0xff80000009097808 */ /* 0x000fe20006000000 */
[----:B------:R-:W-:Y:S01]  /*47e0*/  LDSM.16.M88.4 R44, [R149+0x3c00] ;  /* 0x003c0000952c783b */ /* 0x000fe20000000200 */
[----:B------:R-:W-:-:S02]  /*47f0*/  FSEL R10, R10, -INF , !P3 ;  /* 0xff8000000a0a7808 */ /* 0x000fc40005800000 */
[----:B------:R-:W-:Y:S02]  /*4800*/  ISETP.GT.AND P3, PT, R58, R16, PT ;  /* 0x000000103a00720c */ /* 0x000fe40003f64270 */
[----:B------:R-:W-:Y:S02]  /*4810*/  ISETP.GE.AND P4, PT, R16, R223, PT ;  /* 0x000000df1000720c */ /* 0x000fe40003f86270 */
[----:B------:R-:W-:Y:S02]  /*4820*/  FSEL R36, R36, -INF , !P3 ;  /* 0xff80000024247808 */ /* 0x000fe40005800000 */
[----:B------:R-:W-:Y:S02]  /*4830*/  FSEL R167, R18, -INF , !P1 ;  /* 0xff80000012a77808 */ /* 0x000fe40004800000 */
[----:B------:R-:W-:Y:S01]  /*4840*/  ISETP.GE.AND P1, PT, R50, R221, PT ;  /* 0x000000dd3200720c */ /* 0x000fe20003f26270 */
[----:B------:R-:W-:Y:S01]  /*4850*/  VIADD R50, R62, 0xc0 ;  /* 0x000000c03e327836 */ /* 0x000fe20000000000 */
[----:B------:R-:W-:-:S02]  /*4860*/  FSEL R174, R9, -INF , !P5 ;  /* 0xff80000009ae7808 */ /* 0x000fc40006800000 */
[----:B------:R-:W-:Y:S02]  /*4870*/  FSEL R11, R11, -INF , !P2 ;  /* 0xff8000000b0b7808 */ /* 0x000fe40005000000 */
[----:B------:R-:W-:Y:S01]  /*4880*/  FSEL R172, R36, -INF , !P4 ;  /* 0xff80000024ac7808 */ /* 0x000fe20006000000 */
[----:B------:R-:W-:Y:S01]  /*4890*/  VIADD R36, R62, 0x90 ;  /* 0x000000903e247836 */ /* 0x000fe20000000000 */
[----:B------:R-:W-:Y:S02]  /*48a0*/  ISETP.GT.AND P5, PT, R42, R16, PT ;  /* 0x000000102a00720c */ /* 0x000fe40003fa4270 */
[----:B------:R-:W-:Y:S02]  /*48b0*/  FSEL R173, R10, -INF , !P1 ;  /* 0xff8000000aad7808 */ /* 0x000fe40004800000 */
[----:B------:R-:W-:Y:S02]  /*48c0*/  ISETP.GT.AND P2, PT, R58, R8, PT ;  /* 0x000000083a00720c */ /* 0x000fe40003f44270 */
[----:B------:R-:W-:-:S02]  /*48d0*/  ISETP.GE.AND P1, PT, R16, R221, PT ;  /* 0x000000dd1000720c */ /* 0x000fc40003f26270 */
[----:B------:R-:W-:Y:S01]  /*48e0*/  FSEL R175, R11, -INF , !P0 ;  /* 0xff8000000baf7808 */ /* 0x000fe20004000000 */
[----:B------:R-:W1:Y:S01]  /*48f0*/  LDSM.16.M88.4 R16, [R61+0x3c00] ;  /* 0x003c00003d10783b */ /* 0x000e620000000200 */
        /* <DEDUP_REMOVED lines=9> */
[----:B------:R-:W-:Y:S02]  /*4990*/  FSEL R39, R39, -INF , !P4 ;  /* 0xff80000027277808 */ /* 0x000fe40006000000 */
[----:B------:R-:W-:Y:S02]  /*49a0*/  FSEL R24, R24, -INF , !P5 ;  /* 0xff80000018187808 */ /* 0x000fe40006800000 */
        /* <DEDUP_REMOVED lines=29> */
[----:B------:R-:W-:Y:S02]  /*4b80*/  ISETP.GT.AND P4, PT, R42, R24, PT ;  /* 0x000000182a00720c */ /* 0x000fe40003f84270 */
[----:B------:R-:W-:Y:S02]  /*4b90*/  ISETP.GT.AND P5, PT, R58, R28, PT ;  /* 0x0000001c3a00720c */ /* 0x000fe40003fa4270 */
[----:B------:R-:W-:Y:S02]  /*4ba0*/  FSEL R185, R27, -INF , !P0 ;  /* 0xff8000001bb97808 */ /* 0x000fe40004000000 */
[C---:B------:R-:W-:Y:S02]  /*4bb0*/  ISETP.GE.AND P3, PT, R24.reuse, R223, PT ;  /* 0x000000df1800720c */ /* 0x040fe40003f66270 */
[----:B------:R-:W-:Y:S01]  /*4bc0*/  ISETP.GE.AND P0, PT, R24, R221, PT ;  /* 0x000000dd1800720c */ /* 0x000fe20003f06270 */
[----:B------:R-:W-:Y:S01]  /*4bd0*/  HMMA.16816.F32.BF16 R32, R4, R66, R32 ;  /* 0x000000420420723c */ /* 0x000fe20000041820 */
[----:B------:R-:W-:Y:S01]  /*4be0*/  FSEL R29, R29, -INF , !P2 ;  /* 0xff8000001d1d7808 */ /* 0x000fe20005000000 */
[----:B------:R-:W3:Y:S01]  /*4bf0*/  LDSM.16.M88.4 R64, [R149+0x4000] ;  /* 0x004000009540783b */ /* 0x000ee20000000200 */
[----:B------:R-:W-:-:S02]  /*4c00*/  ISETP.GE.AND P2, PT, R28, R223, PT ;  /* 0x000000df1c00720c */ /* 0x000fc40003f46270 */
[----:B------:R-:W-:Y:S02]  /*4c10*/  FSEL R31, R31, -INF , !P4 ;  /* 0xff8000001f1f7808 */ /* 0x000fe40006000000 */
[----:B------:R-:W-:Y:S01]  /*4c20*/  FSEL R8, R8, -INF , !P5 ;  /* 0xff80000008087808 */ /* 0x000fe20006800000 */
[----:B-1----:R-:W-:Y:S01]  /*4c30*/  HMMA.16816.F32.BF16 R24, R12, R16, RZ ;  /* 0x000000100c18723c */ /* 0x002fe200000418ff */
[----:B------:R-:W-:Y:S01]  /*4c40*/  VIADD R16, R62, 0xa1 ;  /* 0x000000a13e107836 */ /* 0x000fe20000000000 */
[----:B------:R-:W-:Y:S02]  /*4c50*/  FSEL R189, R31, -INF , !P0 ;  /* 0xff8000001fbd7808 */ /* 0x000fe40004000000 */
[----:B------:R-:W-:Y:S01]  /*4c60*/  FSEL R160, R8, -INF , !P2 ;  /* 0xff80000008a07808 */ /* 0x000fe20005000000 */
[----:B------:R-:W-:Y:S01]  /*4c70*/  VIADD R8, R62, 0xa9 ;  /* 0x000000a93e087836 */ /* 0x000fe20000000000 */
[----:B------:R-:W-:Y:S02]  /*4c80*/  FSEL R162, R29, -INF , !P3 ;  /* 0xff8000001da27808 */ /* 0x000fe40005800000 */
[----:B------:R-:W-:-:S02]  /*4c90*/  ISETP.GT.AND P4, PT, R58, R16, PT ;  /* 0x000000103a00720c */ /* 0x000fc40003f84270 */
[C---:B------:R-:W-:Y:S02]  /*4ca0*/  ISETP.GE.AND P5, PT, R16.reuse, R223, PT ;  /* 0x000000df1000720c */ /* 0x040fe40003fa6270 */
[-C--:B------:R-:W-:Y:S02]  /*4cb0*/  ISETP.GE.AND P0, PT, R16, R221.reuse, PT ;  /* 0x000000dd1000720c */ /* 0x080fe40003f06270 */
[----:B------:R-:W-:Y:S01]  /*4cc0*/  ISETP.GT.AND P2, PT, R42, R16, PT ;  /* 0x000000102a00720c */ /* 0x000fe20003f44270 */
[----:B------:R-:W-:Y:S01]  /*4cd0*/  VIADD R16, R62, 0xa8 ;  /* 0x000000a83e107836 */ /* 0x000fe20000000000 */
[----:B------:R-:W-:Y:S02]  /*4ce0*/  ISETP.GT.AND P3, PT, R42, R28, PT ;  /* 0x0000001c2a00720c */ /* 0x000fe40003f64270 */
[----:B------:R-:W-:Y:S02]  /*4cf0*/  FSEL R187, R30, -INF , !P1 ;  /* 0xff8000001ebb7808 */ /* 0x000fe40004800000 */
[----:B------:R-:W-:Y:S01]  /*4d00*/  ISETP.GE.AND P1, PT, R28, R221, PT ;  /* 0x000000dd1c00720c */ /* 0x000fe20003f26270 */
[----:B------:R-:W-:Y:S01]  /*4d10*/  HMMA.16816.F32.BF16 R24, R4, R44, R24 ;  /* 0x0000002c0418723c */ /* 0x000fe20000041818 */
[----:B------:R-:W-:Y:S01]  /*4d20*/  FSEL R10, R10, -INF , !P3 ;  /* 0xff8000000a0a7808 */ /* 0x000fe20005800000 */
[----:B------:R-:W-:Y:S01]  /*4d30*/  VIADD R44, R62, 0xb0 ;  /* 0x000000b03e2c7836 */ /* 0x000fe20000000000 */
[----:B------:R-:W-:-:S02]  /*4d40*/  FSEL R9, R9, -INF , !P4 ;  /* 0xff80000009097808 */ /* 0x000fc40006000000 */
[-C--:B------:R-:W-:Y:S02]  /*4d50*/  ISETP.GT.AND P3, PT, R58, R16.reuse, PT ;  /* 0x000000103a00720c */ /* 0x080fe40003f64270 */
[----:B------:R-:W-:Y:S01]  /*4d60*/  FSEL R191, R10, -INF , !P1 ;  /* 0xff8000000abf7808 */ /* 0x000fe20004800000 */
[C---:B--2---:R-:W-:Y:S01]  /*4d70*/  HMMA.16816.F32.BF16 R28, R12.reuse, R36, RZ ;  /* 0x000000240c1c723c */ /* 0x044fe200000418ff */
[----:B------:R-:W-:Y:S02]  /*4d80*/  FSEL R158, R9, -INF , !P5 ;  /* 0xff800000099e7808 */ /* 0x000fe40006800000 */
[C---:B------:R-:W-:Y:S02]  /*4d90*/  ISETP.GE.AND P4, PT, R16.reuse, R223, PT ;  /* 0x000000df1000720c */ /* 0x040fe40003f86270 */
[----:B------:R-:W-:Y:S02]  /*4da0*/  ISETP.GE.AND P1, PT, R16, R221, PT ;  /* 0x000000dd1000720c */ /* 0x000fe40003f26270 */
[----:B------:R-:W-:Y:S01]  /*4db0*/  ISETP.GT.AND P5, PT, R42, R16, PT ;  /* 0x000000102a00720c */ /* 0x000fe20003fa4270 */
[----:B------:R-:W-:Y:S01]  /*4dc0*/  HMMA.16816.F32.BF16 R36, R12, R38, RZ ;  /* 0x000000260c24723c */ /* 0x000fe200000418ff */
[----:B------:R-:W-:-:S02]  /*4dd0*/  FSEL R11, R11, -INF , !P2 ;  /* 0xff8000000b0b7808 */ /* 0x000fc40005000000 */
[----:B------:R-:W-:Y:S02]  /*4de0*/  FSEL R32, R32, -INF , !P3 ;  /* 0xff80000020207808 */ /* 0x000fe40005800000 */
[----:B------:R-:W-:Y:S02]  /*4df0*/  FSEL R193, R11, -INF , !P0 ;  /* 0xff8000000bc17808 */ /* 0x000fe40004000000 */
[----:B------:R-:W-:Y:S01]  /*4e00*/  FSEL R146, R32, -INF , !P4 ;  /* 0xff80000020927808 */ /* 0x000fe20006000000 */
[----:B------:R-:W-:Y:S01]  /*4e10*/  HMMA.16816.F32.BF16 R16, R12, R18, RZ ;  /* 0x000000120c10723c */ /* 0x000fe200000418ff */
[----:B------:R-:W-:Y:S01]  /*4e20*/  ISETP.GT.AND P2, PT, R58, R8, PT ;  /* 0x000000083a00720c */ /* 0x000fe20003f44270 */
[----:B------:R-:W-:Y:S01]  /*4e30*/  VIADD R32, R62, 0xb1 ;  /* 0x000000b13e207836 */ /* 0x000fe20000000000 */
[C---:B------:R-:W-:Y:S02]  /*4e40*/  ISETP.GE.AND P3, PT, R8.reuse, R223, PT ;  /* 0x000000df0800720c */ /* 0x040fe40003f66270 */
[----:B------:R-:W-:-:S02]  /*4e50*/  ISETP.GE.AND P0, PT, R8, R221, PT ;  /* 0x000000dd0800720c */ /* 0x000fc40003f06270 */
[----:B------:R-:W-:Y:S01]  /*4e60*/  ISETP.GT.AND P4, PT, R42, R8, PT ;  /* 0x000000082a00720c */ /* 0x000fe20003f84270 */
[C---:B---3--:R-:W-:Y:S01]  /*4e70*/  HMMA.16816.F32.BF16 R28, R4.reuse, R64, R28 ;  /* 0x00000040041c723c */ /* 0x048fe2000004181c */
[----:B------:R-:W1:Y:S01]  /*4e80*/  LDSM.16.M88.4 R8, [R61+0x4400] ;  /* 0x004400003d08783b */ /* 0x000e620000000200 */
[----:B------:R-:W-:Y:S02]  /*4e90*/  FSEL R34, R34, -INF , !P5 ;  /* 0xff80000022227808 */ /* 0x000fe40006800000 */
[----:B------:R-:W-:Y:S02]  /*4ea0*/  ISETP.GT.AND P5, PT, R58, R44, PT ;  /* 0x0000002c3a00720c */ /* 0x000fe40003fa4270 */
[----:B------:R-:W-:Y:S02]  /*4eb0*/  FSEL R33, R33, -INF , !P2 ;  /* 0xff80000021217808 */ /* 0x000fe40005000000 */
[----:B------:R-:W-:Y:S01]  /*4ec0*/  FSEL R195, R34, -INF , !P1 ;  /* 0xff80000022c37808 */ /* 0x000fe20004800000 */
[----:B------:R-:W-:Y:S01]  /*4ed0*/  HMMA.16816.F32.BF16 R36, R4, R66, R36 ;  /* 0x000000420424723c */ /* 0x000fe20000041824 */
[----:B------:R-:W-:-:S02]  /*4ee0*/  ISETP.GE.AND P2, PT, R44, R223, PT ;  /* 0x000000df2c00720c */ /* 0x000fc40003f46270 */
[----:B------:R-:W-:Y:S02]  /*4ef0*/  FSEL R136, R33, -INF , !P3 ;  /* 0xff80000021887808 */ /* 0x000fe40005800000 */
[----:B------:R-:W-:Y:S02]  /*4f00*/  FSEL R35, R35, -INF , !P4 ;  /* 0xff80000023237808 */ /* 0x000fe40006000000 */
[----:B------:R-:W-:Y:S01]  /*4f10*/  FSEL R24, R24, -INF , !P5 ;  /* 0xff80000018187808 */ /* 0x000fe20006800000 */
[----:B------:R-:W-:Y:S01]  /*4f20*/  HMMA.16816.F32.BF16 R16, R4, R46, R16 ;  /* 0x0000002e0410723c */ /* 0x000fe20000041810 */
[----:B------:R-:W-:Y:S02]  /*4f30*/  ISETP.GE.AND P1, PT, R44, R221, PT ;  /* 0x000000dd2c00720c */ /* 0x000fe40003f26270 */
[----:B------:R-:W-:Y:S02]  /*4f40*/  ISETP.GT.AND P3, PT, R42, R44, PT ;  /* 0x0000002c2a00720c */ /* 0x000fe40003f64270 */
[----:B------:R-:W-:Y:S01]  /*4f50*/  ISETP.GT.AND P4, PT, R58, R32, PT ;  /* 0x000000203a00720c */ /* 0x000fe20003f84270 */
[----:B------:R-:W2:Y:S01]  /*4f60*/  LDSM.16.M88.4 R44, [R149+0x4400] ;  /* 0x00440000952c783b */ /* 0x000ea20000000200 */
[----:B------:R-:W-:-:S02]  /*4f70*/  FSEL R199, R35, -INF , !P0 ;  /* 0xff80000023c77808 */ /* 0x000fc40004000000 */
[----:B------:R-:W-:Y:S01]  /*4f80*/  FSEL R128, R24, -INF , !P2 ;  /* 0xff80000018807808 */ /* 0x000fe20005000000 */
[----:B------:R-:W-:Y:S01]  /*4f90*/  VIADD R24, R62, 0xb9 ;  /* 0x000000b93e187836 */ /* 0x000fe20000000000 */
[C---:B------:R-:W-:Y:S02]  /*4fa0*/  ISETP.GE.AND P5, PT, R32.reuse, R223, PT ;  /* 0x000000df2000720c */ /* 0x040fe40003fa6270 */
[----:B------:R-:W-:Y:S02]  /*4fb0*/  ISETP.GE.AND P0, PT, R32, R221, PT ;  /* 0x000000dd2000720c */ /* 0x000fe40003f06270 */
[----:B------:R-:W-:Y:S01]  /*4fc0*/  ISETP.GT.AND P2, PT, R42, R32, PT ;  /* 0x000000202a00720c */ /* 0x000fe20003f44270 */
[----:B------:R-:W-:Y:S01]  /*4fd0*/  VIADD R32, R62, 0xb8 ;  /* 0x000000b83e207836 */ /* 0x000fe20000000000 */
[----:B------:R-:W-:Y:S02]  /*4fe0*/  FSEL R26, R26, -INF , !P3 ;  /* 0xff8000001a1a7808 */ /* 0x000fe40005800000 */
[----:B------:R-:W-:-:S02]  /*4ff0*/  FSEL R25, R25, -INF , !P4 ;  /* 0xff80000019197808 */ /* 0x000fc40006000000 */
[----:B------:R-:W-:Y:S02]  /*5000*/  FSEL R201, R26, -INF , !P1 ;  /* 0xff8000001ac97808 */ /* 0x000fe40004800000 */
[----:B------:R-:W-:Y:S02]  /*5010*/  FSEL R122, R25, -INF , !P5 ;  /* 0xff800000197a7808 */ /* 0x000fe40006800000 */
[-C--:B------:R-:W-:Y:S02]  /*5020*/  ISETP.GT.AND P3, PT, R58, R32.reuse, PT ;  /* 0x000000203a00720c */ /* 0x080fe40003f64270 */
[C---:B------:R-:W-:Y:S02]  /*5030*/  ISETP.GE.AND P4, PT, R32.reuse, R223, PT ;  /* 0x000000df2000720c */ /* 0x040fe40003f86270 */
[----:B------:R-:W-:Y:S02]  /*5040*/  ISETP.GE.AND P1, PT, R32, R221, PT ;  /* 0x000000dd2000720c */ /* 0x000fe40003f26270 */
[----:B------:R-:W-:-:S02]  /*5050*/  ISETP.GT.AND P5, PT, R42, R32, PT ;  /* 0x000000202a00720c */ /* 0x000fc40003fa4270 */
[----:B------:R-:W3:Y:S01]  /*5060*/  LDSM.16.M88.4 R32, [R61+0x4800] ;  /* 0x004800003d20783b */ /* 0x000ee20000000200 */
[----:B------:R-:W-:Y:S02]  /*5070*/  FSEL R27, R27, -INF , !P2 ;  /* 0xff8000001b1b7808 */ /* 0x000fe40005000000 */
[----:B------:R-:W-:Y:S02]  /*5080*/  FSEL R16, R16, -INF , !P3 ;  /* 0xff80000010107808 */ /* 0x000fe40005800000 */
[----:B------:R-:W-:Y:S02]  /*5090*/  FSEL R203, R27, -INF , !P0 ;  /* 0xff8000001bcb7808 */ /* 0x000fe40004000000 */
[----:B------:R-:W-:Y:S01]  /*50a0*/  FSEL R114, R16, -INF , !P4 ;  /* 0xff80000010727808 */ /* 0x000fe20006000000 */
[----:B------:R-:W-:Y:S01]  /*50b0*/  VIADD R16, R62, 0xc1 ;  /* 0x000000c13e107836 */ /* 0x000fe20000000000 */
[----:B------:R-:W-:Y:S02]  /*50c0*/  ISETP.GT.AND P2, PT, R58, R24, PT ;  /* 0x000000183a00720c */ /* 0x000fe40003f44270 */
[----:B------:R-:W-:-:S02]  /*50d0*/  ISETP.GE.AND P3, PT, R24, R223, PT ;  /* 0x000000df1800720c */ /* 0x000fc40003f66270 */
[----:B------:R-:W-:Y:S02]  /*50e0*/  ISETP.GE.AND P0, PT, R24, R221, PT ;  /* 0x000000dd1800720c */ /* 0x000fe40003f06270 */
[----:B------:R-:W-:Y:S02]  /*50f0*/  ISETP.GT.AND P4, PT, R42, R24, PT ;  /* 0x000000182a00720c */ /* 0x000fe40003f84270 */
[----:B-1----:R-:W-:Y:S01]  /*5100*/  HMMA.16816.F32.BF16 R24, R12, R8, RZ ;  /* 0x000000080c18723c */ /* 0x002fe200000418ff */
[----:B------:R-:W-:Y:S01]  /*5110*/  FSEL R18, R18, -INF , !P5 ;  /* 0xff80000012127808 */ /* 0x000fe20006800000 */
[----:B------:R-:W-:Y:S01]  /*5120*/  VIADD R8, R62, 0xc8 ;  /* 0x000000c83e087836 */ /* 0x000fe20000000000 */
[----:B------:R-:W-:Y:S02]  /*5130*/  ISETP.GT.AND P5, PT, R58, R50, PT ;  /* 0x000000323a00720c */ /* 0x000fe40003fa4270 */
[----:B------:R-:W-:Y:S02]  /*5140*/  FSEL R17, R17, -INF , !P2 ;  /* 0xff80000011117808 */ /* 0x000fe40005000000 */
[----:B------:R-:W-:-:S02]  /*5150*/  ISETP.GE.AND P2, PT, R50, R223, PT ;  /* 0x000000df3200720c */ /* 0x000fc40003f46270 */
[----:B------:R-:W-:Y:S02]  /*5160*/  FSEL R19, R19, -INF , !P4 ;  /* 0xff80000013137808 */ /* 0x000fe40006000000 */
[----:B------:R-:W-:Y:S02]  /*5170*/  FSEL R28, R28, -INF , !P5 ;  /* 0xff8000001c1c7808 */ /* 0x000fe40006800000 */
[----:B------:R-:W-:Y:S02]  /*5180*/  FSEL R211, R19, -INF , !P0 ;  /* 0xff80000013d37808 */ /* 0x000fe40004000000 */
[----:B------:R-:W-:Y:S01]  /*5190*/  FSEL R106, R28, -INF , !P2 ;  /* 0xff8000001c6a7808 */ /* 0x000fe20005000000 */
[----:B------:R-:W-:Y:S01]  /*51a0*/  VIADD R28, R62, 0xc9 ;  /* 0x000000c93e1c7836 */ /* 0x000fe20000000000 */
[----:B------:R-:W-:Y:S02]  /*51b0*/  FSEL R205, R18, -INF , !P1 ;  /* 0xff80000012cd7808 */ /* 0x000fe40004800000 */
[----:B------:R-:W-:Y:S01]  /*51c0*/  FSEL R110, R17, -INF , !P3 ;  /* 0xff800000116e7808 */ /* 0x000fe20005800000 */
[----:B--2---:R-:W-:Y:S01]  /*51d0*/  HMMA.16816.F32.BF16 R24, R4, R44, R24 ;  /* 0x0000002c0418723c */ /* 0x004fe20000041818 */
[----:B------:R-:W-:Y:S01]  /*51e0*/  ISETP.GT.AND P4, PT, R58, R16, PT ;  /* 0x000000103a00720c */ /* 0x000fe20003f84270 */
[----:B------:R-:W-:Y:S01]  /*51f0*/  VIADD R44, R62, 0xd0 ;  /* 0x000000d03e2c7836 */ /* 0x000fe20000000000 */
[----:B------:R-:W-:-:S02]  /*5200*/  ISETP.GE.AND P5, PT, R16, R223, PT ;  /* 0x000000df1000720c */ /* 0x000fc40003fa6270 */
[----:B------:R-:W-:Y:S02]  /*5210*/  ISETP.GE.AND P0, PT, R16, R221, PT ;  /* 0x000000dd1000720c */ /* 0x000fe40003f06270 */
[C---:B------:R-:W-:Y:S02]  /*5220*/  ISETP.GT.AND P2, PT, R42.reuse, R16, PT ;  /* 0x000000102a00720c */ /* 0x040fe40003f44270 */
[----:B------:R-:W1:Y:S01]  /*5230*/  LDSM.16.M88.4 R16, [R149+0x4800] ;  /* 0x004800009510783b */ /* 0x000e620000000200 */
[----:B------:R-:W-:Y:S01]  /*5240*/  ISETP.GT.AND P3, PT, R42, R50, PT ;  /* 0x000000322a00720c */ /* 0x000fe20003f64270 */
[----:B------:R-:W-:-:S04]  /*5250*/  DEPBAR.LE SB0, 0x0 ;  /* 0x000080000000791a */ /* 0x000fc80000000000 */
[----:B------:R-:W-:Y:S01]  /*5260*/  BAR.SYNC.DEFER_BLOCKING 0x0 ;  /* 0x0000000000007b1d */ /* 0x000fe20000010000 */
[----:B------:R-:W-:Y:S02]  /*5270*/  ISETP.GE.AND P1, PT, R50, R221, PT ;  /* 0x000000dd3200720c */ /* 0x000fe40003f26270 */
[----:B------:R-:W-:Y:S02]  /*5280*/  FSEL R30, R30, -INF , !P3 ;  /* 0xff8000001e1e7808 */ /* 0x000fe40005800000 */
[----:B------:R-:W-:Y:S02]  /*5290*/  FSEL R29, R29, -INF , !P4 ;  /* 0xff8000001d1d7808 */ /* 0x000fe40006000000 */
[----:B------:R-:W-:Y:S02]  /*52a0*/  ISETP.GT.AND P3, PT, R58, R8, PT ;  /* 0x000000083a00720c */ /* 0x000fe40003f64270 */
[----:B------:R-:W-:Y:S02]  /*52b0*/  FSEL R213, R30, -INF , !P1 ;  /* 0xff8000001ed57808 */ /* 0x000fe40004800000 */
[----:B------:R-:W-:-:S02]  /*52c0*/  FSEL R104, R29, -INF , !P5 ;  /* 0xff8000001d687808 */ /* 0x000fc40006800000 */
[C---:B------:R-:W-:Y:S02]  /*52d0*/  ISETP.GE.AND P4, PT, R8.reuse, R223, PT ;  /* 0x000000df0800720c */ /* 0x040fe40003f86270 */
[----:B------:R-:W-:Y:S02]  /*52e0*/  ISETP.GE.AND P1, PT, R8, R221, PT ;  /* 0x000000dd0800720c */ /* 0x000fe40003f26270 */
[----:B------:R-:W-:Y:S02]  /*52f0*/  ISETP.GT.AND P5, PT, R42, R8, PT ;  /* 0x000000082a00720c */ /* 0x000fe40003fa4270 */
[----:B------:R-:W-:Y:S01]  /*5300*/  HMMA.16816.F32.BF16 R8, R12, R10, RZ ;  /* 0x0000000a0c08723c */ /* 0x000fe200000418ff */
[----:B------:R-:W-:Y:S02]  /*5310*/  FSEL R31, R31, -INF , !P2 ;  /* 0xff8000001f1f7808 */ /* 0x000fe40005000000 */
[----:B------:R-:W-:Y:S02]  /*5320*/  FSEL R36, R36, -INF , !P3 ;  /* 0xff80000024247808 */ /* 0x000fe40005800000 */
[----:B------:R-:W-:-:S02]  /*5330*/  ISETP.GT.AND P2, PT, R58, R28, PT ;  /* 0x0000001c3a00720c */ /* 0x000fc40003f44270 */
[----:B------:R-:W-:Y:S02]  /*5340*/  FSEL R245, R31, -INF , !P0 ;  /* 0xff8000001ff57808 */ /* 0x000fe40004000000 */
[----:B------:R-:W-:Y:S02]  /*5350*/  FSEL R100, R36, -INF , !P4 ;  /* 0xff80000024647808 */ /* 0x000fe40006000000 */
[C---:B------:R-:W-:Y:S02]  /*5360*/  ISETP.GE.AND P3, PT, R28.reuse, R223, PT ;  /* 0x000000df1c00720c */ /* 0x040fe40003f66270 */
[----:B------:R-:W-:Y:S02]  /*5370*/  ISETP.GE.AND P0, PT, R28, R221, PT ;  /* 0x000000dd1c00720c */ /* 0x000fe40003f06270 */
[----:B------:R-:W-:Y:S02]  /*5380*/  ISETP.GT.AND P4, PT, R42, R28, PT ;  /* 0x0000001c2a00720c */ /* 0x000fe40003f84270 */
[----:B---3--:R-:W-:Y:S01]  /*5390*/  HMMA.16816.F32.BF16 R28, R12, R32, RZ ;  /* 0x000000200c1c723c */ /* 0x008fe200000418ff */
[----:B------:R-:W-:Y:S01]  /*53a0*/  FSEL R37, R37, -INF , !P2 ;  /* 0xff80000025257808 */ /* 0x000fe20005000000 */
[----:B------:R-:W-:Y:S01]  /*53b0*/  VIADD R32, R62, 0xd1 ;  /* 0x000000d13e207836 */ /* 0x000fe20000000000 */
[----:B------:R-:W-:Y:S01]  /*53c0*/  FSEL R38, R38, -INF , !P5 ;  /* 0xff80000026267808 */ /* 0x000fe20006800000 */
[----:B------:R-:W-:Y:S01]  /*53d0*/  VIADD R33, R62, 0xd8 ;  /* 0x000000d83e217836 */ /* 0x000fe20000000000 */
[----:B------:R-:W-:-:S02]  /*53e0*/  ISETP.GT.AND P5, PT, R58, R44, PT ;  /* 0x0000002c3a00720c */ /* 0x000fc40003fa4270 */
[----:B------:R-:W-:Y:S01]  /*53f0*/  FSEL R96, R37, -INF , !P3 ;  /* 0xff80000025607808 */ /* 0x000fe20005800000 */
[----:B------:R-:W-:Y:S01]  /*5400*/  HMMA.16816.F32.BF16 R8, R4, R46, R8 ;  /* 0x0000002e0408723c */ /* 0x000fe20000041808 */
[----:B------:R-:W-:Y:S02]  /*5410*/  FSEL R39, R39, -INF , !P4 ;  /* 0xff80000027277808 */ /* 0x000fe40006000000 */
[----:B------:R-:W-:Y:S02]  /*5420*/  ISETP.GT.AND P3, PT, R42, R44, PT ;  /* 0x0000002c2a00720c */ /* 0x000fe40003f64270 */
[----:B------:R-:W-:Y:S02]  /*5430*/  ISETP.GT.AND P4, PT, R58, R32, PT ;  /* 0x000000203a00720c */ /* 0x000fe40003f84270 */
[----:B------:R-:W-:Y:S02]  /*5440*/  FSEL R197, R38, -INF , !P1 ;  /* 0xff80000026c57808 */ /* 0x000fe40004800000 */
[----:B------:R-:W-:-:S02]  /*5450*/  FSEL R24, R24, -INF , !P5 ;  /* 0xff80000018187808 */ /* 0x000fc40006800000 */
[C---:B------:R-:W-:Y:S01]  /*5460*/  ISETP.GE.AND P2, PT, R44.reuse, R223, PT ;  /* 0x000000df2c00720c */ /* 0x040fe20003f46270 */
[----:B-1----:R-:W-:Y:S01]  /*5470*/  HMMA.16816.F32.BF16 R28, R4, R16, R28 ;  /* 0x00000010041c723c */ /* 0x002fe2000004181c */
[----:B------:R-:W-:Y:S01]  /*5480*/  ISETP.GE.AND P1, PT, R44, R221, PT ;  /* 0x000000dd2c00720c */ /* 0x000fe20003f26270 */
[----:B------:R-:W-:Y:S01]  /*5490*/  VIADD R17, R62, 0xd9 ;  /* 0x000000d93e117836 */ /* 0x000fe20000000000 */
[----:B------:R-:W-:Y:S01]  /*54a0*/  ISETP.GE.AND P5, PT, R32, R223, PT ;  /* 0x000000df2000720c */ /* 0x000fe20003fa6270 */
[----:B------:R-:W-:Y:S01]  /*54b0*/  VIADD R16, R62, 0xe0 ;  /* 0x000000e03e107836 */ /* 0x000fe20000000000 */
[----:B------:R-:W-:Y:S02]  /*54c0*/  FSEL R26, R26, -INF , !P3 ;  /* 0xff8000001a1a7808 */ /* 0x000fe40005800000 */
[----:B------:R-:W-:Y:S02]  /*54d0*/  FSEL R25, R25, -INF , !P4 ;  /* 0xff80000019197808 */ /* 0x000fe40006000000 */
[----:B------:R-:W-:-:S02]  /*54e0*/  FSEL R183, R39, -INF , !P0 ;  /* 0xff80000027b77808 */ /* 0x000fc40004000000 */
[----:B------:R-:W-:Y:S02]  /*54f0*/  FSEL R88, R24, -INF , !P2 ;  /* 0xff80000018587808 */ /* 0x000fe40005000000 */
[----:B------:R-:W-:Y:S02]  /*5500*/  FSEL R171, R26, -INF , !P1 ;  /* 0xff8000001aab7808 */ /* 0x000fe40004800000 */
[----:B------:R-:W-:Y:S02]  /*5510*/  FSEL R86, R25, -INF , !P5 ;  /* 0xff80000019567808 */ /* 0x000fe40006800000 */
[----:B------:R-:W-:Y:S02]  /*5520*/  ISETP.GE.AND P0, PT, R32, R221, PT ;  /* 0x000000dd2000720c */ /* 0x000fe40003f06270 */
[----:B------:R-:W-:Y:S02]  /*5530*/  ISETP.GT.AND P2, PT, R42, R32, PT ;  /* 0x000000202a00720c */ /* 0x000fe40003f44270 */
[----:B------:R-:W-:-:S02]  /*5540*/  ISETP.GT.AND P3, PT, R58, R33, PT ;  /* 0x000000213a00720c */ /* 0x000fc40003f64270 */
[C---:B------:R-:W-:Y:S02]  /*5550*/  ISETP.GE.AND P4, PT, R33.reuse, R223, PT ;  /* 0x000000df2100720c */ /* 0x040fe40003f86270 */
[----:B------:R-:W-:Y:S02]  /*5560*/  ISETP.GE.AND P1, PT, R33, R221, PT ;  /* 0x000000dd2100720c */ /* 0x000fe40003f26270 */
[----:B------:R-:W-:Y:S02]  /*5570*/  ISETP.GT.AND P5, PT, R42, R33, PT ;  /* 0x000000212a00720c */ /* 0x000fe40003fa4270 */
[----:B------:R-:W-:Y:S01]  /*5580*/  HMMA.16816.F32.BF16 R32, R12, R34, RZ ;  /* 0x000000220c20723c */ /* 0x000fe200000418ff */
[----:B------:R-:W-:Y:S02]  /*5590*/  FSEL R8, R8, -INF , !P3 ;  /* 0xff80000008087808 */ /* 0x000fe40005800000 */
[----:B------:R-:W-:Y:S02]  /*55a0*/  FSEL R27, R27, -INF , !P2 ;  /* 0xff8000001b1b7808 */ /* 0x000fe40005000000 */
[----:B------:R-:W-:-:S02]  /*55b0*/  ISETP.GT.AND P2, PT, R58, R17, PT ;  /* 0x000000113a00720c */ /* 0x000fc40003f44270 */
[----:B------:R-:W-:Y:S01]  /*55c0*/  FSEL R80, R8, -INF , !P4 ;  /* 0xff80000008507808 */ /* 0x000fe20006000000 */
[----:B------:R-:W-:Y:S01]  /*55d0*/  HMMA.16816.F32.BF16 R12, R12, R48, RZ ;  /* 0x000000300c0c723c */ /* 0x000fe200000418ff */
[----:B------:R-:W-:Y:S01]  /*55e0*/  FSEL R10, R10, -INF , !P5 ;  /* 0xff8000000a0a7808 */ /* 0x000fe20006800000 */
[----:B------:R-:W-:Y:S01]  /*55f0*/  VIADD R8, R62, 0xe1 ;  /* 0x000000e13e087836 */ /* 0x000fe20000000000 */
[----:B------:R-:W-:Y:S02]  /*5600*/  ISETP.GT.AND P4, PT, R42, R17, PT ;  /* 0x000000112a00720c */ /* 0x000fe40003f84270 */
[----:B------:R-:W-:Y:S02]  /*5610*/  ISETP.GT.AND P5, PT, R58, R16, PT ;  /* 0x000000103a00720c */ /* 0x000fe40003fa4270 */
[----:B------:R-:W-:Y:S02]  /*5620*/  FSEL R159, R27, -INF , !P0 ;  /* 0xff8000001b9f7808 */ /* 0x000fe40004000000 */
[----:B------:R-:W-:-:S02]  /*5630*/  ISETP.GE.AND P3, PT, R17, R223, PT ;  /* 0x000000df1100720c */ /* 0x000fc40003f66270 */
[----:B------:R-:W-:Y:S01]  /*5640*/  FSEL R9, R9, -INF , !P2 ;  /* 0xff80000009097808 */ /* 0x000fe20005000000 */
[C---:B------:R-:W-:Y:S01]  /*5650*/  HMMA.16816.F32.BF16 R32, R4.reuse, R18, R32 ;  /* 0x000000120420723c */ /* 0x040fe20000041820 */
[----:B------:R-:W-:Y:S02]  /*5660*/  ISETP.GE.AND P0, PT, R17, R221, PT ;  /* 0x000000dd1100720c */ /* 0x000fe40003f06270 */
[----:B------:R-:W-:Y:S02]  /*5670*/  ISETP.GE.AND P2, PT, R16, R223, PT ;  /* 0x000000df1000720c */ /* 0x000fe40003f46270 */
[----:B------:R-:W-:Y:S02]  /*5680*/  FSEL R11, R11, -INF , !P4 ;  /* 0xff8000000b0b7808 */ /* 0x000fe40006000000 */
[----:B------:R-:W-:Y:S01]  /*5690*/  FSEL R28, R28, -INF , !P5 ;  /* 0xff8000001c1c7808 */ /* 0x000fe20006800000 */
[----:B------:R-:W-:Y:S01]  /*56a0*/  HMMA.16816.F32.BF16 R12, R4, R56, R12 ;  /* 0x00000038040c723c */ /* 0x000fe2000004180c */
[----:B------:R-:W-:Y:S01]  /*56b0*/  FSEL R76, R9, -INF , !P3 ;  /* 0xff800000094c7808 */ /* 0x000fe20005800000 */
[----:B------:R-:W-:Y:S01]  /*56c0*/  VIADD R9, R62, 0xe8 ;  /* 0x000000e83e097836 */ /* 0x000fe20000000000 */
[----:B------:R-:W-:Y:S01]  /*56d0*/  ISETP.GT.AND P4, PT, R58, R8, PT ;  /* 0x000000083a00720c */ /* 0x000fe20003f84270 */
[----:B------:R-:W-:Y:S01]  /*56e0*/  VIADD R4, R62, 0xf0 ;  /* 0x000000f03e047836 */ /* 0x000fe20000000000 */
[----:B------:R-:W-:Y:S01]  /*56f0*/  ISETP.GT.AND P3, PT, R42, R16, PT ;  /* 0x000000102a00720c */ /* 0x000fe20003f64270 */
[----:B------:R-:W-:Y:S01]  /*5700*/  VIADD R5, R62, 0xf1 ;  /* 0x000000f13e057836 */ /* 0x000fe20000000000 */
[----:B------:R-:W-:-:S02]  /*5710*/  FSEL R155, R11, -INF , !P0 ;  /* 0xff8000000b9b7808 */ /* 0x000fc40004000000 */
[----:B------:R-:W-:Y:S02]  /*5720*/  FSEL R50, R28, -INF , !P2 ;  /* 0xff8000001c327808 */ /* 0x000fe40005000000 */
[C---:B------:R-:W-:Y:S02]  /*5730*/  ISETP.GE.AND P5, PT, R8.reuse, R223, PT ;  /* 0x000000df0800720c */ /* 0x040fe40003fa6270 */
[----:B------:R-:W-:Y:S02]  /*5740*/  ISETP.GE.AND P0, PT, R8, R221, PT ;  /* 0x000000dd0800720c */ /* 0x000fe40003f06270 */
[----:B------:R-:W-:Y:S01]  /*5750*/  ISETP.GT.AND P2, PT, R42, R8, PT ;  /* 0x000000082a00720c */ /* 0x000fe20003f44270 */
[----:B------:R-:W-:Y:S01]  /*5760*/  VIADD R8, R62, 0xe9 ;  /* 0x000000e93e087836 */ /* 0x000fe20000000000 */
[----:B------:R-:W-:Y:S02]  /*5770*/  FSEL R29, R29, -INF , !P4 ;  /* 0xff8000001d1d7808 */ /* 0x000fe40006000000 */
[----:B------:R-:W-:-:S02]  /*5780*/  FSEL R30, R30, -INF , !P3 ;  /* 0xff8000001e1e7808 */ /* 0x000fc40005800000 */
[----:B------:R-:W-:Y:S02]  /*5790*/  ISETP.GT.AND P3, PT, R58, R9, PT ;  /* 0x000000093a00720c */ /* 0x000fe40003f64270 */
[----:B------:R-:W-:Y:S02]  /*57a0*/  FSEL R157, R10, -INF , !P1 ;  /* 0xff8000000a9d7808 */ /* 0x000fe40004800000 */
[----:B------:R-:W-:Y:S02]  /*57b0*/  FSEL R31, R31, -INF , !P2 ;  /* 0xff8000001f1f7808 */ /* 0x000fe40005000000 */
[----:B------:R-:W-:Y:S02]  /*57c0*/  ISETP.GE.AND P1, PT, R16, R221, PT ;  /* 0x000000dd1000720c */ /* 0x000fe40003f26270 */
[----:B------:R-:W-:Y:S02]  /*57d0*/  FSEL R49, R29, -INF , !P5 ;  /* 0xff8000001d317808 */ /* 0x000fe40006800000 */
[----:B------:R-:W-:-:S02]  /*57e0*/  ISETP.GT.AND P2, PT, R58, R8, PT ;  /* 0x000000083a00720c */ /* 0x000fc40003f44270 */
[----:B------:R-:W-:Y:S02]  /*57f0*/  ISETP.GT.AND P5, PT, R42, R9, PT ;  /* 0x000000092a00720c */ /* 0x000fe40003fa4270 */
[-C--:B------:R-:W-:Y:S02]  /*5800*/  ISETP.GE.AND P4, PT, R9, R223.reuse, PT ;  /* 0x000000df0900720c */ /* 0x080fe40003f86270 */
[----:B------:R-:W-:Y:S02]  /*5810*/  FSEL R32, R32, -INF , !P3 ;  /* 0xff80000020207808 */ /* 0x000fe40005800000 */
[----:B------:R-:W-:Y:S02]  /*5820*/  FSEL R145, R30, -INF , !P1 ;  /* 0xff8000001e917808 */ /* 0x000fe40004800000 */
[----:B------:R-:W-:Y:S02]  /*5830*/  ISETP.GE.AND P3, PT, R8, R223, PT ;  /* 0x000000df0800720c */ /* 0x000fe40003f66270 */
[----:B------:R-:W-:-:S02]  /*5840*/  FSEL R33, R33, -INF , !P2 ;  /* 0xff80000021217808 */ /* 0x000fc40005000000 */
[----:B------:R-:W-:Y:S02]  /*5850*/  ISETP.GE.AND P1, PT, R9, R221, PT ;  /* 0x000000dd0900720c */ /* 0x000fe40003f26270 */
[----:B------:R-:W-:Y:S02]  /*5860*/  FSEL R34, R34, -INF , !P5 ;  /* 0xff80000022227808 */ /* 0x000fe40006800000 */
[----:B------:R-:W-:Y:S02]  /*5870*/  FSEL R48, R32, -INF , !P4 ;  /* 0xff80000020307808 */ /* 0x000fe40006000000 */
[----:B------:R-:W-:Y:S02]  /*5880*/  ISETP.GT.AND P4, PT, R42, R8, PT ;  /* 0x000000082a00720c */ /* 0x000fe40003f84270 */
[----:B------:R-:W-:Y:S02]  /*5890*/  FSEL R47, R33, -INF , !P3 ;  /* 0xff800000212f7808 */ /* 0x000fe40005800000 */
[----:B------:R-:W-:-:S02]  /*58a0*/  FSEL R139, R34, -INF , !P1 ;  /* 0xff800000228b7808 */ /* 0x000fc40004800000 */
[-C--:B------:R-:W-:Y:S02]  /*58b0*/  ISETP.GT.AND P3, PT, R42, R4.reuse, PT ;  /* 0x000000042a00720c */ /* 0x080fe40003f64270 */
[----:B------:R-:W-:Y:S02]  /*58c0*/  FSEL R141, R31, -INF , !P0 ;  /* 0xff8000001f8d7808 */ /* 0x000fe40004000000 */
[----:B------:R-:W-:Y:S02]  /*58d0*/  ISETP.GT.AND P5, PT, R58, R4, PT ;  /* 0x000000043a00720c */ /* 0x000fe40003fa4270 */
[C---:B------:R-:W-:Y:S02]  /*58e0*/  ISETP.GE.AND P2, PT, R4.reuse, R223, PT ;  /* 0x000000df0400720c */ /* 0x040fe40003f46270 */
[-C--:B------:R-:W-:Y:S01]  /*58f0*/  ISETP.GE.AND P1, PT, R4, R221.reuse, PT ;  /* 0x000000dd0400720c */ /* 0x080fe20003f26270 */
[----:B------:R-:W-:Y:S01]  /*5900*/  VIADD R4, R62, 0xf8 ;  /* 0x000000f83e047836 */ /* 0x000fe20000000000 */
[----:B------:R-:W-:-:S02]  /*5910*/  ISETP.GE.AND P0, PT, R8, R221, PT ;  /* 0x000000dd0800720c */ /* 0x000fc40003f06270 */
[----:B------:R-:W-:Y:S02]  /*5920*/  FSEL R35, R35, -INF , !P4 ;  /* 0xff80000023237808 */ /* 0x000fe40006000000 */
[----:B------:R-:W-:Y:S02]  /*5930*/  FSEL R14, R14, -INF , !P3 ;  /* 0xff8000000e0e7808 */ /* 0x000fe40005800000 */
[----:B------:R-:W-:Y:S02]  /*5940*/  FSEL R12, R12, -INF , !P5 ;  /* 0xff8000000c0c7808 */ /* 0x000fe40006800000 */
[----:B------:R-:W-:Y:S02]  /*5950*/  FSEL R117, R35, -INF , !P0 ;  /* 0xff80000023757808 */ /* 0x000fe40004000000 */
[----:B------:R-:W-:Y:S02]  /*5960*/  ISETP.GT.AND P5, PT, R42, R5, PT ;  /* 0x000000052a00720c */ /* 0x000fe40003fa4270 */
[----:B------:R-:W-:-:S02]  /*5970*/  ISETP.GT.AND P0, PT, R58, R4, PT ;  /* 0x000000043a00720c */ /* 0x000fc40003f04270 */
[----:B------:R-:W-:Y:S02]  /*5980*/  FSEL R91, R14, -INF , !P1 ;  /* 0xff8000000e5b7808 */ /* 0x000fe40004800000 */
[----:B------:R-:W-:Y:S02]  /*5990*/  ISETP.GT.AND P1, PT, R58, R62, PT ;  /* 0x0000003e3a00720c */ /* 0x000fe40003f24270 */
[----:B------:R-:W-:Y:S02]  /*59a0*/  FSEL R15, R15, -INF , !P5 ;  /* 0xff8000000f0f7808 */ /* 0x000fe40006800000 */
[----:B------:R-:W-:Y:S02]  /*59b0*/  FSEL R46, R12, -INF , !P2 ;  /* 0xff8000000c2e7808 */ /* 0x000fe40005000000 */
[----:B------:R-:W-:Y:S02]  /*59c0*/  FSEL R44, R52, -INF , !P0 ;  /* 0xff800000342c7808 */ /* 0x000fe40004000000 */
[----:B------:R-:W-:-:S02]  /*59d0*/  ISETP.GE.AND P5, PT, R4, R223, PT ;  /* 0x000000df0400720c */ /* 0x000fc40003fa6270 */
[----:B------:R-:W-:Y:S02]  /*59e0*/  ISETP.GT.AND P2, PT, R42, R4, PT ;  /* 0x000000042a00720c */ /* 0x000fe40003f44270 */
[----:B------:R-:W-:Y:S02]  /*59f0*/  ISETP.GE.AND P0, PT, R4, R221, PT ;  /* 0x000000dd0400720c */ /* 0x000fe40003f06270 */
[----:B------:R-:W-:Y:S02]  /*5a00*/  FSEL R4, R68, -INF , !P1 ;  /* 0xff80000044047808 */ /* 0x000fe40004800000 */
[----:B------:R-:W-:Y:S02]  /*5a10*/  ISETP.GT.AND P1, PT, R22, R225, PT ;  /* 0x000000e11600720c */ /* 0x000fe40003f24270 */
[----:B------:R-:W-:Y:S02]  /*5a20*/  ISETP.GT.AND P4, PT, R58, R5, PT ;  /* 0x000000053a00720c */ /* 0x000fe40003f84270 */
[----:B------:R-:W-:-:S02]  /*5a30*/  ISETP.GE.AND P3, PT, R5, R223, PT ;  /* 0x000000df0500720c */ /* 0x000fc40003f66270 */
[----:B------:R-:W-:Y:S02]  /*5a40*/  FSEL R13, R13, -INF , !P4 ;  /* 0xff8000000d0d7808 */ /* 0x000fe40006000000 */
[----:B------:R-:W-:Y:S02]  /*5a50*/  FSEL R54, R54, -INF , !P2 ;  /* 0xff80000036367808 */ /* 0x000fe40005000000 */
[----:B------:R-:W-:Y:S02]  /*5a60*/  FSEL R45, R13, -INF , !P3 ;  /* 0xff8000000d2d7808 */ /* 0x000fe40005800000 */
[----:B------:R-:W-:Y:S02]  /*5a70*/  ISETP.GE.AND P4, PT, R5, R221, PT ;  /* 0x000000dd0500720c */ /* 0x000fe40003f86270 */
[C---:B------:R-:W-:Y:S02]  /*5a80*/  ISETP.GE.AND P3, PT, R62.reuse, R223, PT ;  /* 0x000000df3e00720c */ /* 0x040fe40003f66270 */
[----:B------:R-:W-:-:S02]  /*5a90*/  ISETP.GE.AND P2, PT, R62, R221, PT ;  /* 0x000000dd3e00720c */ /* 0x000fc40003f46270 */
[----:B------:R-:W-:Y:S02]  /*5aa0*/  VIMNMX R222, PT, PT, RZ, R42, !PT ;  /* 0x0000002affde7248 */ /* 0x000fe40007fe0100 */
[----:B------:R-:W-:Y:S02]  /*5ab0*/  FSEL R87, R15, -INF , !P4 ;  /* 0xff8000000f577808 */ /* 0x000fe40006000000 */
[----:B------:R-:W-:Y:S02]  /*5ac0*/  FSEL R44, R44, -INF , !P5 ;  /* 0xff8000002c2c7808 */ /* 0x000fe40006800000 */
        /* <DEDUP_REMOVED lines=17> */
.L_x_1621:
        /* <DEDUP_REMOVED lines=8> */
[----:B------:R-:W-:Y:S01]  /*5c60*/  IMAD.MOV R7, RZ, RZ, -R7 ;  /* 0x000000ffff077224 */ /* 0x000fe200078e0a07 */
[----:B------:R-:W-:Y:S02]  /*5c70*/  LOP3.LUT R77, R77, R6, RZ, 0x3c, !PT ;  /* 0x000000064d4d7212 */ /* 0x000fe400078e3cff */
[----:B------:R-:W-:Y:S02]  /*5c80*/  ISETP.GE.AND P0, PT, R11, RZ, PT ;  /* 0x000000ff0b00720c */ /* 0x000fe40003f06270 */
[----:B------:R-:W-:Y:S01]  /*5c90*/  ISETP.GE.AND P2, PT, R77, RZ, PT ;  /* 0x000000ff4d00720c */ /* 0x000fe20003f46270 */
        /* <DEDUP_REMOVED lines=48> */
.L_x_1622:
[----:B------:R-:W-:Y:S05]  /*5fa0*/  BSYNC.RECONVERGENT B0 ;  /* 0x0000000000007941 */ /* 0x000fea0003800200 */
.L_x_1620:
[-C--:B------:R-:W-:Y:S01]  /*5fb0*/  ISETP.GE.AND P0, PT, R220, R235.reuse, PT ;  /* 0x000000ebdc00720c */ /* 0x080fe20003f06270 */
[----:B------:R-:W-:Y:S01]  /*5fc0*/  IMAD.SHL.U32 R7, R214, 0x40, RZ ;  /* 0x00000040d6077824 */ /* 0x000fe200078e00ff */
[----:B------:R-:W-:Y:S01]  /*5fd0*/  ISETP.GE.AND P1, PT, R220, R235, PT ;  /* 0x000000ebdc00720c */ /* 0x000fe20003f26270 */
[----:B------:R-:W-:Y:S01]  /*5fe0*/  BSSY.RECONVERGENT B0, `(.L_x_1623) ;  /* 0x0000040000007945 */ /* 0x000fe20003800200 */
[----:B------:R-:W-:Y:S02]  /*5ff0*/  SHF.L.U64.HI R6, R214, 0x6, R215 ;  /* 0x00000006d6067819 */ /* 0x000fe400000102d7 */
[----:B------:R-:W-:-:S05]  /*6000*/  IADD3 R8, P2, PT, R7, R226, RZ ;  /* 0x000000e207087210 */ /* 0x000fca0007f5e0ff */
[----:B------:R-:W-:Y:S02]  /*6010*/  IMAD.X R9, R6, 0x1, R227, P2 ;  /* 0x0000000106097824 */ /* 0x000fe400010e06e3 */
[----:B------:R-:W-:Y:S01]  /*6020*/  @!P0 IADD3 R12, P2, PT, R8, R7, RZ ;  /* 0x00000007080c8210 */ /* 0x000fe20007f5e0ff */
[----:B------:R-:W-:Y:S01]  /*6030*/  @!P0 IMAD R5, R215, 0xc0, RZ ;  /* 0x000000c0d7058824 */ /* 0x000fe200078e02ff */
[-C--:B------:R-:W-:Y:S01]  /*6040*/  @!P0 MOV R16, R8.reuse ;  /* 0x0000000800108202 */ /* 0x080fe20000000f00 */
[----:B------:R-:W-:Y:S01]  /*6050*/  @!PT LDS RZ, [RZ] ;  /* 0x00000000fffff984 */ /* 0x000fe20000000800 */
[----:B------:R-:W-:Y:S01]  /*6060*/  @!PT LDS RZ, [RZ] ;  /* 0x00000000fffff984 */ /* 0x000fe20000000800 */
[----:B------:R-:W-:Y:S01]  /*6070*/  @!PT LDS RZ, [RZ] ;  /* 0x00000000fffff984 */ /* 0x000fe20000000800 */
[----:B------:R1:W-:Y:S01]  /*6080*/  @!P1 LDGSTS.E.BYPASS.LTC128B.128 [R239+0x1000], desc[UR4][R226.64] ;  /* 0x01000000e2ef9fae */ /* 0x0003e2000b981a04 */
[----:B------:R-:W-:Y:S01]  /*6090*/  @!P0 IMAD.MOV.U32 R17, RZ, RZ, R9 ;  /* 0x000000ffff118224 */ /* 0x000fe200078e0009 */
[-C--:B------:R-:W-:Y:S01]  /*60a0*/  @!P0 MOV R7, R9.reuse ;  /* 0x0000000900078202 */ /* 0x080fe20000000f00 */
[----:B------:R-:W-:Y:S01]  /*60b0*/  @!P0 IMAD.X R13, R9, 0x1, R6, P2 ;  /* 0x00000001090d8824 */ /* 0x000fe200010e0606 */
[----:B------:R1:W-:Y:S01]  /*60c0*/  @P1 STS.128 [R239+0x1000], RZ ;  /* 0x001000ffef001388 */ /* 0x0003e20000000c00 */
[CC--:B------:R-:W-:Y:S01]  /*60d0*/  @!P0 LEA R10, P1, R214.reuse, R8.reuse, 0x7 ;  /* 0x00000008d60a8211 */ /* 0x0c0fe200078238ff */
[----:B------:R-:W-:Y:S01]  /*60e0*/  @!P0 IMAD.MOV.U32 R6, RZ, RZ, R8 ;  /* 0x000000ffff068224 */ /* 0x000fe200078e0008 */
[C---:B------:R-:W-:Y:S01]  /*60f0*/  @!P0 LEA R14, P2, R214.reuse, R8, 0x8 ;  /* 0x00000008d60e8211 */ /* 0x040fe200078440ff */
[C---:B------:R-:W-:Y:S01]  /*6100*/  @!P0 IMAD.WIDE.U32 R16, R214.reuse, 0xc0, R16 ;  /* 0x000000c0d6108825 */ /* 0x040fe200078e0010 */
[----:B------:R1:W-:Y:S01]  /*6110*/  @P0 STS.128 [R239+0x1800], RZ ;  /* 0x001800ffef000388 */ /* 0x0003e20000000c00 */
[----:B------:R-:W-:-:S02]  /*6120*/  @!P0 LEA.HI.X R11, R214, R9, R215, 0x7, P1 ;  /* 0x00000009d60b8211 */ /* 0x000fc400008f3cd7 */
[----:B------:R-:W-:Y:S01]  /*6130*/  @!P0 IMAD R0, R215, 0x140, RZ ;  /* 0x00000140d7008824 */ /* 0x000fe200078e02ff */
[----:B------:R-:W-:Y:S01]  /*6140*/  @!PT LDS RZ, [RZ] ;  /* 0x00000000fffff984 */ /* 0x000fe20000000800 */
[----:B------:R-:W-:Y:S01]  /*6150*/  @!PT LDS RZ, [RZ] ;  /* 0x00000000fffff984 */ /* 0x000fe20000000800 */
[----:B------:R-:W-:Y:S01]  /*6160*/  @!PT LDS RZ, [RZ] ;  /* 0x00000000fffff984 */ /* 0x000fe20000000800 */
[----:B------:R1:W-:Y:S01]  /*6170*/  @!P0 LDGSTS.E.BYPASS.LTC128B.128 [R239+0x1800], desc[UR4][R8.64] ;  /* 0x0180000008ef8fae */ /* 0x0003e2000b981a04 */
[C---:B------:R-:W-:Y:S01]  /*6180*/  @!P0 IMAD.WIDE.U32 R6, R214.reuse, 0x140, R6 ;  /* 0x00000140d6068825 */ /* 0x040fe200078e0006 */
[----:B------:R-:W-:Y:S02]  /*6190*/  @!P0 LEA.HI.X R15, R214, R9, R215, 0x8, P2 ;  /* 0x00000009d60f8211 */ /* 0x000fe400010f44d7 */
[----:B------:R1:W-:Y:S01]  /*61a0*/  @P0 STS.128 [R239+0x2000], RZ ;  /* 0x002000ffef000388 */ /* 0x0003e20000000c00 */
[----:B------:R-:W-:Y:S01]  /*61b0*/  @!P0 IMAD.IADD R17, R5, 0x1, R17 ;  /* 0x0000000105118824 */ /* 0x000fe200078e0211 */
[----:B------:R-:W-:Y:S02]  /*61c0*/  @!P0 IADD3 R7, PT, PT, R0, R7, RZ ;  /* 0x0000000700078210 */ /* 0x000fe40007ffe0ff */
        /* <DEDUP_REMOVED lines=33> */
.L_x_1624:
[----:B------:R-:W-:Y:S05]  /*63e0*/  BSYNC.RECONVERGENT B0 ;  /* 0x0000000000007941 */ /* 0x000fea0003800200 */
.L_x_1623:
[----:B------:R-:W0:Y:S02]  /*63f0*/  LDGDEPBAR ;  /* 0x00000000000079af */ /* 0x000e240000000000 */
.L_x_1619:
[----:B------:R-:W-:Y:S05]  /*6400*/  BSYNC.RECONVERGENT B1 ;  /* 0x0000000000017941 */ /* 0x000fea0003800200 */
.L_x_1618:
[----:B-1----:R-:W-:Y:S01]  /*6410*/  FMNMX3.FTZ R6, R20, R81, R79, !PT ;  /* 0x0000005114067276 */ /* 0x002fe2000781004f */
[----:B------:R-:W3:Y:S01]  /*6420*/  LD.E R77, desc[UR4][R2.64+0xdc] ;  /* 0x0000dc04024d7980 */ /* 0x000ee2000c101900 */
[----:B------:R-:W-:Y:S01]  /*6430*/  LOP3.LUT R21, R21, 0x120, R142, 0xf8, !PT ;  /* 0x0000012015157812 */ /* 0x000fe200078ef88e */
[----:B------:R-:W-:Y:S01]  /*6440*/  BSSY B2, `(.L_x_1625) ;  /* 0x00008f5000027945 */ /* 0x000fe20003800000 */
[----:B------:R-:W-:Y:S02]  /*6450*/  FMNMX3.FTZ R6, R6, R75, R73, !PT ;  /* 0x0000004b06067276 */ /* 0x000fe40007810049 */
[----:B------:R-:W-:Y:S02]  /*6460*/  LEA R21, R21, R210, 0x1 ;  /* 0x000000d215157211 */ /* 0x000fe400078e08ff */
        /* <DEDUP_REMOVED lines=68> */
[----:B---3--:R-:W-:-:S03]  /*68b0*/  FMUL.FTZ R74, R77, R0 ;  /* 0x000000004d4a7220 */ /* 0x008fc60000410000 */
[----:B------:R-:W-:Y:S02]  /*68c0*/  FMNMX.FTZ R6, R43, R6, !PT ;  /* 0x000000062b067209 */ /* 0x000fe40007810000 */
[----:B------:R-:W-:-:S03]  /*68d0*/  FSEL R74, R74, RZ, P0 ;  /* 0x000000ff4a4a7208 */ /* 0x000fc60000000000 */
[----:B------:R-:W1:Y:S02]  /*68e0*/  SHFL.BFLY PT, R5, R6, 0x2, 0x1f ;  /* 0x0c401f0006057f89 */ /* 0x000e6400000e0000 */
        /* <DEDUP_REMOVED lines=16> */
[-CC-:B------:R-:W-:Y:S01]  /*69f0*/  FFMA.FTZ R120, R59, R77.reuse, -R74.reuse ;  /* 0x0000004d3b787223 */ /* 0x180fe2000001084a */
[-CC-:B------:R-:W-:Y:S01]  /*6a00*/  FFMA.FTZ R107, R55, R77.reuse, -R74.reuse ;  /* 0x0000004d376b7223 */ /* 0x180fe2000001084a */
[-CC-:B------:R-:W-:Y:S01]  /*6a10*/  FFMA.FTZ R116, R53, R77.reuse, -R74.reuse ;  /* 0x0000004d35747223 */ /* 0x180fe2000001084a */
[-CC-:B------:R-:W-:Y:S01]  /*6a20*/  FFMA.FTZ R105, R83, R77.reuse, -R74.reuse ;  /* 0x0000004d53697223 */ /* 0x180fe2000001084a */
[-CC-:B------:R-:W-:Y:S01]  /*6a30*/  FFMA.FTZ R98, R123, R77.reuse, -R74.reuse ;  /* 0x0000004d7b627223 */ /* 0x180fe2000001084a */
[--C-:B------:R-:W-:Y:S01]  /*6a40*/  FFMA.FTZ R94, R129, R77, -R74.reuse ;  /* 0x0000004d815e7223 */ /* 0x100fe2000001084a */
[----:B-1----:R-:W-:Y:S01]  /*6a50*/  FMNMX.FTZ R5, R6, R5, !PT ;  /* 0x0000000506057209 */ /* 0x002fe20007810000 */
[----:B------:R-:W-:Y:S01]  /*6a60*/  MUFU.EX2 R152, R152 ;  /* 0x0000009800987308 */ /* 0x000fe20000000800 */
[-CC-:B------:R-:W-:Y:S01]  /*6a70*/  FFMA.FTZ R112, R89, R77.reuse, -R74.reuse ;  /* 0x0000004d59707223 */ /* 0x180fe2000001084a */
[-CC-:B------:R-:W-:Y:S01]  /*6a80*/  FFMA.FTZ R108, R95, R77.reuse, -R74.reuse ;  /* 0x0000004d5f6c7223 */ /* 0x180fe2000001084a */
[-CC-:B------:R-:W-:Y:S01]  /*6a90*/  FFMA.FTZ R90, R143, R77.reuse, -R74.reuse ;  /* 0x0000004d8f5a7223 */ /* 0x180fe2000001084a */
[----:B------:R-:W1:Y:S01]  /*6aa0*/  SHFL.BFLY PT, R20, R5, 0x1, 0x1f ;  /* 0x0c201f0005147f89 */ /* 0x000e6200000e0000 */
[-CC-:B------:R-:W-:Y:S01]  /*6ab0*/  FFMA.FTZ R89, R137, R77.reuse, -R74.reuse ;  /* 0x0000004d89597223 */ /* 0x180fe2000001084a */
[-CC-:B------:R-:W-:Y:S01]  /*6ac0*/  FFMA.FTZ R95, R125, R77.reuse, -R74.reuse ;  /* 0x0000004d7d5f7223 */ /* 0x180fe2000001084a */
[-CC-:B------:R-:W-:Y:S01]  /*6ad0*/  FFMA.FTZ R83, R147, R77.reuse, -R74.reuse ;  /* 0x0000004d93537223 */ /* 0x180fe2000001084a */
[----:B------:R-:W4:Y:S01]  /*6ae0*/  MUFU.EX2 R127, R127 ;  /* 0x0000007f007f7308 */ /* 0x000f220000000800 */
        /* <DEDUP_REMOVED lines=16> */
[----:B----4-:R-:W-:Y:S01]  /*6bf0*/  F2FP.BF16.F32.PACK_AB R27, R127, R152 ;  /* 0x000000987f1b723e */ /* 0x010fe200000010ff */
[-CC-:B------:R-:W-:Y:S01]  /*6c00*/  FFMA.FTZ R66, R187, R77.reuse, -R74.reuse ;  /* 0x0000004dbb427223 */ /* 0x180fe2000001084a */
[-CC-:B------:R-:W-:Y:S01]  /*6c10*/  FFMA.FTZ R65, R189, R77.reuse, -R74.reuse ;  /* 0x0000004dbd417223 */ /* 0x180fe2000001084a */
[----:B-1----:R-:W-:Y:S01]  /*6c20*/  FMNMX.FTZ R20, R5, R20, !PT ;  /* 0x0000001405147209 */ /* 0x002fe20007810000 */
[----:B------:R-:W-:Y:S01]  /*6c30*/  FADD.FTZ R169, R156, R135 ;  /* 0x000000879ca97221 */ /* 0x000fe20000010000 */
[-CC-:B------:R-:W-:Y:S01]  /*6c40*/  FFMA.FTZ R64, R191, R77.reuse, -R74.reuse ;  /* 0x0000004dbf407223 */ /* 0x180fe2000001084a */
[-CC-:B------:R-:W-:Y:S01]  /*6c50*/  FFMA.FTZ R63, R193, R77.reuse, -R74.reuse ;  /* 0x0000004dc13f7223 */ /* 0x180fe2000001084a */
[----:B------:R-:W-:Y:S01]  /*6c60*/  FSETP.NEU.FTZ.AND P0, PT, R20, -INF , PT ;  /* 0xff8000001400780b */ /* 0x000fe20003f1d000 */
[----:B------:R-:W-:Y:S01]  /*6c70*/  FMUL.FTZ R75, R77, R20 ;  /* 0x000000144d4b7220 */ /* 0x000fe20000410000 */
[----:B------:R-:W-:Y:S01]  /*6c80*/  MUFU.EX2 R130, R130 ;  /* 0x0000008200827308 */ /* 0x000fe20000000800 */
[----:B------:R-:W-:Y:S01]  /*6c90*/  FADD.FTZ R152, R152, R169 ;  /* 0x000000a998987221 */ /* 0x000fe20000010000 */
[-CC-:B------:R-:W-:Y:S01]  /*6ca0*/  FFMA.FTZ R62, R195, R77.reuse, -R74.reuse ;  /* 0x0000004dc33e7223 */ /* 0x180fe2000001084a */
[-C--:B------:R-:W-:Y:S01]  /*6cb0*/  FFMA.FTZ R59, R199, R77.reuse, -R74 ;  /* 0x0000004dc73b7223 */ /* 0x080fe2000001084a */
[----:B------:R-:W-:Y:S01]  /*6cc0*/  FSEL R75, R75, RZ, P0 ;  /* 0x000000ff4b4b7208 */ /* 0x000fe20000000000 */
[----:B------:R-:W-:Y:S01]  /*6cd0*/  FADD.FTZ R127, R127, R152 ;  /* 0x000000987f7f7221 */ /* 0x000fe20000010000 */
[-CC-:B------:R-:W-:Y:S01]  /*6ce0*/  FFMA.FTZ R58, R201, R77.reuse, -R74.reuse ;  /* 0x0000004dc93a7223 */ /* 0x180fe2000001084a */
[-CC-:B------:R-:W-:Y:S01]  /*6cf0*/  FFMA.FTZ R57, R203, R77.reuse, -R74.reuse ;  /* 0x0000004dcb397223 */ /* 0x180fe2000001084a */
[----:B------:R-:W-:Y:S01]  /*6d00*/  MUFU.EX2 R113, R113 ;  /* 0x0000007100717308 */ /* 0x000fe20000000800 */
[-CC-:B------:R-:W-:Y:S01]  /*6d10*/  FFMA.FTZ R154, R4, R77.reuse, -R75.reuse ;  /* 0x0000004d049a7223 */ /* 0x180fe2000001084b */
[--C-:B------:R-:W-:Y:S01]  /*6d20*/  FFMA.FTZ R142, R51, R77, -R75.reuse ;  /* 0x0000004d338e7223 */ /* 0x100fe2000001084b */
[----:B------:R-:W2:Y:S01]  /*6d30*/  LDSM.16.MT88.4 R4, [R21+0x5000] ;  /* 0x005000001504783b */ /* 0x000ea20000004200 */
[----:B------:R-:W-:Y:S01]  /*6d40*/  IADD3 R51, PT, PT, R134, R21, RZ ;  /* 0x0000001586337210 */ /* 0x000fe20007ffe0ff */
[-CC-:B------:R-:W-:Y:S01]  /*6d50*/  FFMA.FTZ R133, R111, R77.reuse, -R75.reuse ;  /* 0x0000004d6f857223 */ /* 0x180fe2000001084b */
[-CC-:B------:R-:W-:Y:S01]  /*6d60*/  FFMA.FTZ R131, R109, R77.reuse, -R75.reuse ;  /* 0x0000004d6d837223 */ /* 0x180fe2000001084b */
[-CC-:B------:R-:W-:Y:S01]  /*6d70*/  FFMA.FTZ R134, R97, R77.reuse, -R75.reuse ;  /* 0x0000004d61867223 */ /* 0x180fe2000001084b */
[----:B------:R-:W-:Y:S01]  /*6d80*/  MUFU.EX2 R154, R154 ;  /* 0x0000009a009a7308 */ /* 0x000fe20000000800 */
[----:B------:R-:W1:Y:S01]  /*6d90*/  LDSM.16.MT88.4 R12, [R51+0x5000] ;  /* 0x00500000330c783b */ /* 0x000e620000004200 */
[-CC-:B------:R-:W-:Y:S01]  /*6da0*/  FFMA.FTZ R119, R85, R77.reuse, -R75.reuse ;  /* 0x0000004d55777223 */ /* 0x180fe2000001084b */
[-CC-:B------:R-:W-:Y:S01]  /*6db0*/  FFMA.FTZ R115, R252, R77.reuse, -R75.reuse ;  /* 0x0000004dfc737223 */ /* 0x180fe2000001084b */
[-CC-:B------:R-:W-:Y:S01]  /*6dc0*/  FFMA.FTZ R132, R132, R77.reuse, -R75.reuse ;  /* 0x0000004d84847223 */ /* 0x180fe2000001084b */
[----:B------:R-:W3:Y:S01]  /*6dd0*/  LDSM.16.MT88.4 R16, [R51+0x5400] ;  /* 0x005400003310783b */ /* 0x000ee20000004200 */
[-CC-:B------:R-:W-:Y:S01]  /*6de0*/  FFMA.FTZ R126, R126, R77.reuse, -R75.reuse ;  /* 0x0000004d7e7e7223 */ /* 0x180fe2000001084b */
[-CC-:B------:R-:W-:Y:S01]  /*6df0*/  FFMA.FTZ R111, R250, R77.reuse, -R75.reuse ;  /* 0x0000004dfa6f7223 */ /* 0x180fe2000001084b */
[----:B------:R-:W4:Y:S01]  /*6e00*/  MUFU.EX2 R133, R133 ;  /* 0x0000008500857308 */ /* 0x000f220000000800 */
        /* <DEDUP_REMOVED lines=15> */
[----:B------:R-:W5:Y:S01]  /*6f00*/  MUFU.EX2 R131, R131 ;  /* 0x0000008300837308 */ /* 0x000f620000000800 */
        /* <DEDUP_REMOVED lines=15> */
[----:B------:R-:W4:Y:S01]  /*7000*/  MUFU.EX2 R119, R119 ;  /* 0x0000007700777308 */ /* 0x000f220000000800 */
        /* <DEDUP_REMOVED lines=9> */
[-C--:B------:R-:W-:Y:S01]  /*70a0*/  FFMA.FTZ R167, R162, R77.reuse, -R75 ;  /* 0x0000004da2a77223 */ /* 0x080fe2000001084b */
[----:B------:R-:W-:Y:S01]  /*70b0*/  FADD.FTZ R135, R154, R133 ;  /* 0x000000859a877221 */ /* 0x000fe20000010000 */
[-C--:B------:R-:W-:Y:S01]  /*70c0*/  FFMA.FTZ R162, R139, R77.reuse, -R74 ;  /* 0x0000004d8ba27223 */ /* 0x080fe2000001084a */
[-CC-:B------:R-:W-:Y:S01]  /*70d0*/  FFMA.FTZ R139, R160, R77.reuse, -R75.reuse ;  /* 0x0000004da08b7223 */ /* 0x180fe2000001084b */
[-C--:B------:R-:W-:Y:S01]  /*70e0*/  FFMA.FTZ R158, R158, R77.reuse, -R75 ;  /* 0x0000004d9e9e7223 */ /* 0x080fe2000001084b */
[----:B------:R-:W-:Y:S01]  /*70f0*/  FADD.FTZ R142, R142, R135 ;  /* 0x000000878e8e7221 */ /* 0x000fe20000010000 */
[----:B------:R-:W2:Y:S01]  /*7100*/  MUFU.EX2 R132, R132 ;  /* 0x0000008400847308 */ /* 0x000ea20000000800 */
[C---:B------:R-:W-:Y:S01]  /*7110*/  HMMA.16816.F32.BF16 R4, R24.reuse, R6, RZ ;  /* 0x000000061804723c */ /* 0x040fe200000418ff */
[-CC-:B------:R-:W-:Y:S01]  /*7120*/  FFMA.FTZ R136, R136, R77.reuse, -R75.reuse ;  /* 0x0000004d88887223 */ /* 0x180fe2000001084b */
[----:B------:R-:W-:Y:S01]  /*7130*/  FADD.FTZ R131, R131, R142 ;  /* 0x0000008e83837221 */ /* 0x000fe20000010000 */
[-CC-:B------:R-:W-:Y:S01]  /*7140*/  FFMA.FTZ R146, R146, R77.reuse, -R75.reuse ;  /* 0x0000004d92927223 */ /* 0x180fe2000001084b */
[-CC-:B------:R-:W-:Y:S01]  /*7150*/  FFMA.FTZ R56, R205, R77.reuse, -R74.reuse ;  /* 0x0000004dcd387223 */ /* 0x180fe2000001084a */
[-C--:B------:R-:W-:Y:S01]  /*7160*/  FFMA.FTZ R55, R211, R77.reuse, -R74 ;  /* 0x0000004dd3377223 */ /* 0x080fe2000001084a */
[-C--:B------:R-:W-:Y:S01]  /*7170*/  FFMA.FTZ R110, R110, R77.reuse, -R75 ;  /* 0x0000004d6e6e7223 */ /* 0x080fe2000001084b */
[----:B------:R-:W-:Y:S01]  /*7180*/  MUFU.EX2 R120, R120 ;  /* 0x0000007800787308 */ /* 0x000fe20000000800 */
[C---:B-1----:R-:W-:Y:S01]  /*7190*/  HMMA.16816.F32.BF16 R28, R24.reuse, R12, RZ ;  /* 0x0000000c181c723c */ /* 0x042fe200000418ff */
[----:B----4-:R-:W-:Y:S01]  /*71a0*/  F2FP.BF16.F32.PACK_AB R12, R119, R134 ;  /* 0x00000086770c723e */ /* 0x010fe200000010ff */
[----:B------:R-:W-:Y:S01]  /*71b0*/  FADD.FTZ R134, R134, R131 ;  /* 0x0000008386867221 */ /* 0x000fe20000010000 */
[----:B------:R-:W-:Y:S01]  /*71c0*/  F2FP.BF16.F32.PACK_AB R13, R121, R138 ;  /* 0x0000008a790d723e */ /* 0x000fe200000010ff */
[----:B------:R-:W-:Y:S01]  /*71d0*/  FADD.FTZ R138, R138, R127 ;  /* 0x0000007f8a8a7221 */ /* 0x000fe20000010000 */
[--C-:B------:R-:W-:Y:S01]  /*71e0*/  FFMA.FTZ R128, R128, R77, -R75.reuse ;  /* 0x0000004d80807223 */ /* 0x100fe2000001084b */
[----:B------:R-:W-:Y:S01]  /*71f0*/  FADD.FTZ R134, R119, R134 ;  /* 0x0000008677867221 */ /* 0x000fe20000010000 */
[----:B------:R-:W1:Y:S01]  /*7200*/  MUFU.EX2 R107, R107 ;  /* 0x0000006b006b7308 */ /* 0x000e620000000800 */
[----:B------:R-:W-:Y:S01]  /*7210*/  HMMA.16816.F32.BF16 R24, R24, R14, RZ ;  /* 0x0000000e1818723c */ /* 0x000fe200000418ff */
[----:B--2---:R-:W-:Y:S01]  /*7220*/  F2FP.BF16.F32.PACK_AB R14, R132, R115 ;  /* 0x00000073840e723e */ /* 0x004fe200000010ff */
[----:B------:R-:W-:Y:S01]  /*7230*/  FADD.FTZ R121, R121, R138 ;  /* 0x0000008a79797221 */ /* 0x000fe20000010000 */
[----:B------:R-:W-:Y:S01]  /*7240*/  F2FP.BF16.F32.PACK_AB R15, R113, R130 ;  /* 0x00000082710f723e */ /* 0x000fe200000010ff */
[-C--:B------:R-:W-:Y:S01]  /*7250*/  FFMA.FTZ R114, R114, R77.reuse, -R75 ;  /* 0x0000004d72727223 */ /* 0x080fe2000001084b */
[-CC-:B------:R-:W-:Y:S01]  /*7260*/  FFMA.FTZ R54, R213, R77.reuse, -R74.reuse ;  /* 0x0000004dd5367223 */ /* 0x180fe2000001084a */
[----:B------:R-:W-:Y:S01]  /*7270*/  FADD.FTZ R130, R130, R121 ;  /* 0x0000007982827221 */ /* 0x000fe20000010000 */
[----:B------:R-:W-:Y:S01]  /*7280*/  MUFU.EX2 R116, R116 ;  /* 0x0000007400747308 */ /* 0x000fe20000000800 */
[-CC-:B------:R-:W-:Y:S01]  /*7290*/  FFMA.FTZ R53, R245, R77.reuse, -R74.reuse ;  /* 0x0000004df5357223 */ /* 0x180fe2000001084a */
[-C--:B------:R-:W-:Y:S01]  /*72a0*/  FFMA.FTZ R52, R197, R77.reuse, -R74 ;  /* 0x0000004dc5347223 */ /* 0x080fe2000001084a */
[C---:B------:R-:W-:Y:S01]  /*72b0*/  HMMA.16816.F32.BF16 R8, R12.reuse, R36, R8 ;  /* 0x000000240c08723c */ /* 0x040fe20000041808 */
[----:B------:R-:W-:Y:S01]  /*72c0*/  FADD.FTZ R113, R113, R130 ;  /* 0x0000008271717221 */ /* 0x000fe20000010000 */
[-CC-:B------:R-:W-:Y:S01]  /*72d0*/  FFMA.FTZ R85, R183, R77.reuse, -R74.reuse ;  /* 0x0000004db7557223 */ /* 0x180fe2000001084a */
[-CC-:B------:R-:W-:Y:S01]  /*72e0*/  FFMA.FTZ R104, R104, R77.reuse, -R75.reuse ;  /* 0x0000004d68687223 */ /* 0x180fe2000001084b */
[-CC-:B------:R-:W-:Y:S01]  /*72f0*/  FFMA.FTZ R96, R96, R77.reuse, -R75.reuse ;  /* 0x0000004d60607223 */ /* 0x180fe2000001084b */
[----:B------:R-:W2:Y:S01]  /*7300*/  MUFU.EX2 R105, R105 ;  /* 0x0000006900697308 */ /* 0x000ea20000000800 */
[-CC-:B------:R-:W-:Y:S01]  /*7310*/  FFMA.FTZ R106, R106, R77.reuse, -R75.reuse ;  /* 0x0000004d6a6a7223 */ /* 0x180fe2000001084b */
[-CC-:B------:R-:W-:Y:S01]  /*7320*/  FFMA.FTZ R100, R100, R77.reuse, -R75.reuse ;  /* 0x0000004d64647223 */ /* 0x180fe2000001084b */
[C---:B------:R-:W-:Y:S01]  /*7330*/  HMMA.16816.F32.BF16 R4, R12.reuse, R38, R4 ;  /* 0x000000260c04723c */ /* 0x040fe20000041804 */
[----:B------:R-:W4:Y:S01]  /*7340*/  LDSM.16.MT88.4 R36, [R51+0x5800] ;  /* 0x005800003324783b */ /* 0x000f220000004200 */
        /* <DEDUP_REMOVED lines=11> */
[----:B------:R-:W3:Y:S01]  /*7400*/  MUFU.EX2 R111, R111 ;  /* 0x0000006f006f7308 */ /* 0x000ee20000000800 */
[-CC-:B------:R-:W-:Y:S01]  /*7410*/  FFMA.FTZ R91, R91, R77.reuse, -R74.reuse ;  /* 0x0000004d5b5b7223 */ /* 0x180fe2000001084a */
[-C--:B------:R-:W-:Y:S01]  /*7420*/  FFMA.FTZ R42, R42, R77.reuse, -R74 ;  /* 0x0000004d2a2a7223 */ /* 0x080fe2000001084a */
[----:B------:R-:W-:Y:S01]  /*7430*/  HMMA.16816.F32.BF16 R24, R12, R18, R24 ;  /* 0x000000120c18723c */ /* 0x000fe20000041818 */
[----:B------:R-:W5:Y:S01]  /*7440*/  LDSM.16.MT88.4 R16, [R21+0x5c00] ;  /* 0x005c00001510783b */ /* 0x000f620000004200 */
[----:B-1----:R-:W-:Y:S01]  /*7450*/  F2FP.BF16.F32.PACK_AB R13, R107, R120 ;  /* 0x000000786b0d723e */ /* 0x002fe200000010ff */
[----:B------:R-:W-:Y:S01]  /*7460*/  FADD.FTZ R120, R120, R113 ;  /* 0x0000007178787221 */ /* 0x000fe20000010000 */
[----:B--2---:R-:W-:Y:S01]  /*7470*/  F2FP.BF16.F32.PACK_AB R15, R105, R116 ;  /* 0x00000074690f723e */ /* 0x004fe200000010ff */
[----:B------:R-:W-:Y:S01]  /*7480*/  MUFU.EX2 R109, R109 ;  /* 0x0000006d006d7308 */ /* 0x000fe20000000800 */
[-CC-:B------:R-:W-:Y:S01]  /*7490*/  FFMA.FTZ R46, R46, R77.reuse, -R75.reuse ;  /* 0x0000004d2e2e7223 */ /* 0x180fe2000001084b */
[----:B------:R-:W-:Y:S01]  /*74a0*/  FADD.FTZ R107, R107, R120 ;  /* 0x000000786b6b7221 */ /* 0x000fe20000010000 */
[-C--:B------:R-:W-:Y:S01]  /*74b0*/  FFMA.FTZ R247, R43, R77.reuse, -R75 ;  /* 0x0000004d2bf77223 */ /* 0x080fe2000001084b */
[----:B------:R-:W-:Y:S01]  /*74c0*/  FFMA.FTZ R245, R41, R77, -R74 ;  /* 0x0000004d29f57223 */ /* 0x000fe2000001084a */
[----:B------:R-:W-:Y:S01]  /*74d0*/  ISETP.GT.AND P0, PT, R22, R225, PT ;  /* 0x000000e11600720c */ /* 0x000fe20003f04270 */
[----:B------:R-:W-:-:S02]  /*74e0*/  FADD.FTZ R116, R116, R107 ;  /* 0x0000006b74747221 */ /* 0x000fc40000010000 */
[----:B------:R-:W1:Y:S01]  /*74f0*/  MUFU.EX2 R124, R124 ;  /* 0x0000007c007c7308 */ /* 0x000e620000000800 */
[----:B---3--:R-:W-:Y:S01]  /*7500*/  F2FP.BF16.F32.PACK_AB R12, R111, R126 ;  /* 0x0000007e6f0c723e */ /* 0x008fe200000010ff */
[----:B------:R-:W-:-:S06]  /*7510*/  FADD.FTZ R105, R105, R116 ;  /* 0x0000007469697221 */ /* 0x000fcc0000010000 */
[----:B------:R-:W-:Y:S08]  /*7520*/  MUFU.EX2 R112, R112 ;  /* 0x0000007000707308 */ /* 0x000ff00000000800 */
[----:B------:R-:W2:Y:S01]  /*7530*/  MUFU.EX2 R103, R103 ;  /* 0x0000006700677308 */ /* 0x000ea20000000800 */
[----:B-1----:R-:W-:-:S07]  /*7540*/  F2FP.BF16.F32.PACK_AB R14, R124, R109 ;  /* 0x0000006d7c0e723e */ /* 0x002fce00000010ff */
[C---:B------:R-:W-:Y:S01]  /*7550*/  HMMA.16816.F32.BF16 R8, R12.reuse, R32, R8 ;  /* 0x000000200c08723c */ /* 0x040fe20000041808 */
[----:B------:R-:W-:Y:S07]  /*7560*/  MUFU.EX2 R108, R108 ;  /* 0x0000006c006c7308 */ /* 0x000fee0000000800 */
[C---:B------:R-:W-:Y:S01]  /*7570*/  HMMA.16816.F32.BF16 R4, R12.reuse, R34, R4 ;  /* 0x000000220c04723c */ /* 0x040fe20000041804 */
[----:B------:R-:W1:Y:S01]  /*7580*/  MUFU.EX2 R101, R101 ;  /* 0x0000006500657308 */ /* 0x000e620000000800 */
[----:B------:R-:W3:Y:S06]  /*7590*/  LDSM.16.MT88.4 R32, [R51+0x5c00] ;  /* 0x005c00003320783b */ /* 0x000eec0000004200 */
[C---:B----4-:R-:W-:Y:S01]  /*75a0*/  HMMA.16816.F32.BF16 R28, R12.reuse, R36, R28 ;  /* 0x000000240c1c723c */ /* 0x050fe2000004181c */
[----:B------:R-:W-:Y:S07]  /*75b0*/  MUFU.EX2 R123, R123 ;  /* 0x0000007b007b7308 */ /* 0x000fee0000000800 */
[----:B------:R-:W-:Y:S01]  /*75c0*/  HMMA.16816.F32.BF16 R24, R12, R38, R24 ;  /* 0x000000260c18723c */ /* 0x000fe20000041818 */
[----:B------:R-:W4:Y:S01]  /*75d0*/  MUFU.EX2 R140, R140 ;  /* 0x0000008c008c7308 */ /* 0x000f220000000800 */
[----:B--2---:R-:W-:Y:S01]  /*75e0*/  F2FP.BF16.F32.PACK_AB R13, R103, R112 ;  /* 0x00000070670d723e */ /* 0x004fe200000010ff */
[----:B------:R-:W2:Y:S01]  /*75f0*/  LDSM.16.MT88.4 R36, [R21+0x6000] ;  /* 0x006000001524783b */ /* 0x000ea20000004200 */
[----:B-1----:R-:W-:Y:S01]  /*7600*/  F2FP.BF16.F32.PACK_AB R15, R101, R108 ;  /* 0x0000006c650f723e */ /* 0x002fe200000010ff */
[----:B------:R-:W-:-:S04]  /*7610*/  FADD.FTZ R112, R112, R105 ;  /* 0x0000006970707221 */ /* 0x000fc80000010000 */
[----:B------:R-:W-:Y:S08]  /*7620*/  MUFU.EX2 R129, R129 ;  /* 0x0000008100817308 */ /* 0x000ff00000000800 */
[----:B------:R-:W1:Y:S01]  /*7630*/  MUFU.EX2 R144, R144 ;  /* 0x0000009000907308 */ /* 0x000e620000000800 */
[----:B----4-:R-:W-:-:S07]  /*7640*/  F2FP.BF16.F32.PACK_AB R12, R140, R123 ;  /* 0x0000007b8c0c723e */ /* 0x010fce00000010ff */
[----:B------:R-:W-:Y:S08]  /*7650*/  MUFU.EX2 R102, R102 ;  /* 0x0000006600667308 */ /* 0x000ff00000000800 */
[----:B------:R-:W4:Y:S01]  /*7660*/  MUFU.EX2 R99, R99 ;  /* 0x0000006300637308 */ /* 0x000f220000000800 */
[----:B-1----:R-:W-:-:S07]  /*7670*/  F2FP.BF16.F32.PACK_AB R14, R144, R129 ;  /* 0x00000081900e723e */ /* 0x002fce00000010ff */
[C---:B-----5:R-:W-:Y:S01]  /*7680*/  HMMA.16816.F32.BF16 R8, R12.reuse, R16, R8 ;  /* 0x000000100c08723c */ /* 0x060fe20000041808 */
[----:B------:R-:W-:Y:S07]  /*7690*/  MUFU.EX2 R98, R98 ;  /* 0x0000006200627308 */ /* 0x000fee0000000800 */
[C---:B------:R-:W-:Y:S01]  /*76a0*/  HMMA.16816.F32.BF16 R4, R12.reuse, R18, R4 ;  /* 0x000000120c04723c */ /* 0x040fe20000041804 */
[----:B------:R-:W1:Y:S01]  /*76b0*/  LDSM.16.MT88.4 R16, [R51+0x6000] ;  /* 0x006000003310783b */ /* 0x000e620000004200 */
[----:B------:R-:W5:Y:S06]  /*76c0*/  MUFU.EX2 R95, R95 ;  /* 0x0000005f005f7308 */ /* 0x000f6c0000000800 */
[C---:B---3--:R-:W-:Y:S02]  /*76d0*/  HMMA.16816.F32.BF16 R28, R12.reuse, R32, R28 ;  /* 0x000000200c1c723c */ /* 0x048fe4000004181c */
[----:B------:R-:W-:Y:S06]  /*76e0*/  MUFU.EX2 R137, R137 ;  /* 0x0000008900897308 */ /* 0x000fec0000000800 */
[----:B------:R-:W-:Y:S01]  /*76f0*/  HMMA.16816.F32.BF16 R24, R12, R34, R24 ;  /* 0x000000220c18723c */ /* 0x000fe20000041818 */
[----:B------:R-:W3:Y:S01]  /*7700*/  LDSM.16.MT88.4 R32, [R21+0x6400] ;  /* 0x006400001520783b */ /* 0x000ee20000004200 */
[----:B------:R-:W2:Y:S01]  /*7710*/  MUFU.EX2 R212, R212 ;  /* 0x000000d400d47308 */ /* 0x000ea20000000800 */
[----:B----4-:R-:W-:-:S02]  /*7720*/  F2FP.BF16.F32.PACK_AB R13, R99, R102 ;  /* 0x00000066630d723e */ /* 0x010fc400000010ff */
[----:B-----5:R-:W-:-:S05]  /*7730*/  F2FP.BF16.F32.PACK_AB R15, R95, R98 ;  /* 0x000000625f0f723e */ /* 0x020fca00000010ff */
[----:B------:R-:W-:Y:S08]  /*7740*/  MUFU.EX2 R143, R143 ;  /* 0x0000008f008f7308 */ /* 0x000ff00000000800 */
[----:B------:R-:W4:Y:S01]  /*7750*/  MUFU.EX2 R202, R202 ;  /* 0x000000ca00ca7308 */ /* 0x000f220000000800 */
[----:B--2---:R-:W-:-:S07]  /*7760*/  F2FP.BF16.F32.PACK_AB R12, R212, R137 ;  /* 0x00000089d40c723e */ /* 0x004fce00000010ff */
[----:B------:R-:W-:Y:S08]  /*7770*/  MUFU.EX2 R94, R94 ;  /* 0x0000005e005e7308 */ /* 0x000ff00000000800 */
[----:B------:R-:W2:Y:S01]  /*7780*/  MUFU.EX2 R93, R93 ;  /* 0x0000005d005d7308 */ /* 0x000ea20000000800 */
[----:B----4-:R-:W-:-:S07]  /*7790*/  F2FP.BF16.F32.PACK_AB R14, R202, R143 ;  /* 0x0000008fca0e723e */ /* 0x010fce00000010ff */
[----:B------:R-:W-:Y:S01]  /*77a0*/  MUFU.EX2 R92, R92 ;  /* 0x0000005c005c7308 */ /* 0x000fe20000000800 */
[C---:B------:R-:W-:Y:S07]  /*77b0*/  HMMA.16816.F32.BF16 R8, R12.reuse, R36, R8 ;  /* 0x000000240c08723c */ /* 0x040fee0000041808 */
[----:B------:R-:W4:Y:S01]  /*77c0*/  MUFU.EX2 R89, R89 ;  /* 0x0000005900597308 */ /* 0x000f220000000800 */
[C---:B------:R-:W-:Y:S01]  /*77d0*/  HMMA.16816.F32.BF16 R4, R12.reuse, R38, R4 ;  /* 0x000000260c04723c */ /* 0x040fe20000041804 */
[----:B------:R-:W5:Y:S06]  /*77e0*/  LDSM.16.MT88.4 R36, [R51+0x6400] ;  /* 0x006400003324783b */ /* 0x000f6c0000004200 */
[----:B------:R-:W-:Y:S01]  /*77f0*/  MUFU.EX2 R147, R147 ;  /* 0x0000009300937308 */ /* 0x000fe20000000800 */
[C---:B-1----:R-:W-:Y:S07]  /*7800*/  HMMA.16816.F32.BF16 R28, R12.reuse, R16, R28 ;  /* 0x000000100c1c723c */ /* 0x042fee000004181c */
[----:B------:R-:W1:Y:S01]  /*7810*/  MUFU.EX2 R198, R198 ;  /* 0x000000c600c67308 */ /* 0x000e620000000800 */
[----:B------:R-:W-:Y:S01]  /*7820*/  HMMA.16816.F32.BF16 R24, R12, R18, R24 ;  /* 0x000000120c18723c */ /* 0x000fe20000041818 */
[----:B------:R-:W5:Y:S01]  /*7830*/  LDSM.16.MT88.4 R16, [R21+0x6800] ;  /* 0x006800001510783b */ /* 0x000f620000004200 */
[----:B--2---:R-:W-:-:S02]  /*7840*/  F2FP.BF16.F32.PACK_AB R13, R93, R94 ;  /* 0x0000005e5d0d723e */ /* 0x004fc400000010ff */
[----:B----4-:R-:W-:-:S03]  /*7850*/  F2FP.BF16.F32.PACK_AB R15, R89, R92 ;  /* 0x0000005c590f723e */ /* 0x010fc600000010ff */
[----:B------:R-:W-:Y:S08]  /*7860*/  MUFU.EX2 R153, R153 ;  /* 0x0000009900997308 */ /* 0x000ff00000000800 */
[----:B------:R-:W2:Y:S01]  /*7870*/  MUFU.EX2 R194, R194 ;  /* 0x000000c200c27308 */ /* 0x000ea20000000800 */
[----:B-1----:R-:W-:-:S07]  /*7880*/  F2FP.BF16.F32.PACK_AB R12, R198, R147 ;  /* 0x00000093c60c723e */ /* 0x002fce00000010ff */
[----:B------:R-:W-:Y:S08]  /*7890*/  MUFU.EX2 R90, R90 ;  /* 0x0000005a005a7308 */ /* 0x000ff00000000800 */
[----:B------:R-:W1:Y:S01]  /*78a0*/  MUFU.EX2 R83, R83 ;  /* 0x0000005300537308 */ /* 0x000e620000000800 */
[----:B--2---:R-:W-:-:S07]  /*78b0*/  F2FP.BF16.F32.PACK_AB R14, R194, R153 ;  /* 0x00000099c20e723e */ /* 0x004fce00000010ff */
[C---:B---3--:R-:W-:Y:S01]  /*78c0*/  HMMA.16816.F32.BF16 R8, R12.reuse, R32, R8 ;  /* 0x000000200c08723c */ /* 0x048fe20000041808 */
[----:B------:R-:W-:Y:S07]  /*78d0*/  MUFU.EX2 R84, R84 ;  /* 0x0000005400547308 */ /* 0x000fee0000000800 */
[C---:B------:R-:W-:Y:S01]  /*78e0*/  HMMA.16816.F32.BF16 R4, R12.reuse, R34, R4 ;  /* 0x000000220c04723c */ /* 0x040fe20000041804 */
[----:B------:R-:W2:Y:S01]  /*78f0*/  MUFU.EX2 R81, R81 ;  /* 0x0000005100517308 */ /* 0x000ea20000000800 */
[----:B------:R-:W3:Y:S06]  /*7900*/  LDSM.16.MT88.4 R32, [R51+0x6800] ;  /* 0x006800003320783b */ /* 0x000eec0000004200 */
[C---:B-----5:R-:W-:Y:S01]  /*7910*/  HMMA.16816.F32.BF16 R28, R12.reuse, R36, R28 ;  /* 0x000000240c1c723c */ /* 0x060fe2000004181c */
[----:B------:R-:W-:Y:S07]  /*7920*/  MUFU.EX2 R157, R157 ;  /* 0x0000009d009d7308 */ /* 0x000fee0000000800 */
[----:B------:R-:W-:Y:S01]  /*7930*/  HMMA.16816.F32.BF16 R24, R12, R38, R24 ;  /* 0x000000260c18723c */ /* 0x000fe20000041818 */
[----:B------:R-:W4:Y:S01]  /*7940*/  MUFU.EX2 R190, R190 ;  /* 0x000000be00be7308 */ /* 0x000f220000000800 */
[----:B-1----:R-:W-:Y:S01]  /*7950*/  F2FP.BF16.F32.PACK_AB R13, R83, R90 ;  /* 0x0000005a530d723e */ /* 0x002fe200000010ff */
[----:B------:R-:W1:Y:S01]  /*7960*/  LDSM.16.MT88.4 R36, [R21+0x6c00] ;  /* 0x006c00001524783b */ /* 0x000e620000004200 */
[----:B--2---:R-:W-:-:S05]  /*7970*/  F2FP.BF16.F32.PACK_AB R15, R81, R84 ;  /* 0x00000054510f723e */ /* 0x004fca00000010ff */
[----:B------:R-:W-:Y:S08]  /*7980*/  MUFU.EX2 R159, R159 ;  /* 0x0000009f009f7308 */ /* 0x000ff00000000800 */
[----:B------:R-:W2:Y:S01]  /*7990*/  MUFU.EX2 R188, R188 ;  /* 0x000000bc00bc7308 */ /* 0x000ea20000000800 */
[----:B----4-:R-:W-:-:S07]  /*79a0*/  F2FP.BF16.F32.PACK_AB R12, R190, R157 ;  /* 0x0000009dbe0c723e */ /* 0x010fce00000010ff */
[----:B------:R-:W-:Y:S08]  /*79b0*/  MUFU.EX2 R82, R82 ;  /* 0x0000005200527308 */ /* 0x000ff00000000800 */
[----:B------:R-:W4:Y:S01]  /*79c0*/  MUFU.EX2 R79, R79 ;  /* 0x0000004f004f7308 */ /* 0x000f220000000800 */
[----:B--2---:R-:W-:-:S07]  /*79d0*/  F2FP.BF16.F32.PACK_AB R14, R188, R159 ;  /* 0x0000009fbc0e723e */ /* 0x004fce00000010ff */
[C---:B------:R-:W-:Y:S01]  /*79e0*/  HMMA.16816.F32.BF16 R8, R12.reuse, R16, R8 ;  /* 0x000000100c08723c */ /* 0x040fe20000041808 */
[----:B------:R-:W-:Y:S07]  /*79f0*/  MUFU.EX2 R78, R78 ;  /* 0x0000004e004e7308 */ /* 0x000fee0000000800 */
[C---:B------:R-:W-:Y:S01]  /*7a00*/  HMMA.16816.F32.BF16 R4, R12.reuse, R18, R4 ;  /* 0x000000120c04723c */ /* 0x040fe20000041804 */
[----:B------:R-:W2:Y:S01]  /*7a10*/  LDSM.16.MT88.4 R16, [R51+0x6c00] ;  /* 0x006c00003310783b */ /* 0x000ea20000004200 */
[----:B------:R-:W5:Y:S06]  /*7a20*/  MUFU.EX2 R73, R73 ;  /* 0x0000004900497308 */ /* 0x000f6c0000000800 */
[C---:B---3--:R-:W-:Y:S02]  /*7a30*/  HMMA.16816.F32.BF16 R28, R12.reuse, R32, R28 ;  /* 0x000000200c1c723c */ /* 0x048fe4000004181c */
[----:B------:R-:W-:Y:S06]  /*7a40*/  MUFU.EX2 R161, R161 ;  /* 0x000000a100a17308 */ /* 0x000fec0000000800 */
[----:B------:R-:W-:Y:S01]  /*7a50*/  HMMA.16816.F32.BF16 R24, R12, R34, R24 ;  /* 0x000000220c18723c */ /* 0x000fe20000041818 */
[----:B------:R-:W3:Y:S01]  /*7a60*/  LDSM.16.MT88.4 R32, [R21+0x7000] ;  /* 0x007000001520783b */ /* 0x000ee20000004200 */
[----:B------:R-:W1:Y:S01]  /*7a70*/  MUFU.EX2 R182, R182 ;  /* 0x000000b600b67308 */ /* 0x000e620000000800 */
[----:B----4-:R-:W-:-:S02]  /*7a80*/  F2FP.BF16.F32.PACK_AB R13, R79, R82 ;  /* 0x000000524f0d723e */ /* 0x010fc400000010ff */
[----:B-----5:R-:W-:-:S05]  /*7a90*/  F2FP.BF16.F32.PACK_AB R15, R73, R78 ;  /* 0x0000004e490f723e */ /* 0x020fca00000010ff */
[----:B------:R-:W-:Y:S08]  /*7aa0*/  MUFU.EX2 R180, R180 ;  /* 0x000000b400b47308 */ /* 0x000ff00000000800 */
[----:B------:R-:W4:Y:S01]  /*7ab0*/  MUFU.EX2 R163, R163 ;  /* 0x000000a300a37308 */ /* 0x000f220000000800 */
[----:B-1----:R-:W-:-:S07]  /*7ac0*/  F2FP.BF16.F32.PACK_AB R12, R182, R161 ;  /* 0x000000a1b60c723e */ /* 0x002fce00000010ff */
[----:B------:R-:W-:Y:S08]  /*7ad0*/  MUFU.EX2 R72, R72 ;  /* 0x0000004800487308 */ /* 0x000ff00000000800 */
[----:B------:R-:W1:Y:S01]  /*7ae0*/  MUFU.EX2 R71, R71 ;  /* 0x0000004700477308 */ /* 0x000e620000000800 */
[----:B----4-:R-:W-:-:S07]  /*7af0*/  F2FP.BF16.F32.PACK_AB R14, R163, R180 ;  /* 0x000000b4a30e723e */ /* 0x010fce00000010ff */
[----:B------:R-:W-:Y:S01]  /*7b00*/  MUFU.EX2 R70, R70 ;  /* 0x0000004600467308 */ /* 0x000fe20000000800 */
[C---:B------:R-:W-:Y:S07]  /*7b10*/  HMMA.16816.F32.BF16 R8, R12.reuse, R36, R8 ;  /* 0x000000240c08723c */ /* 0x040fee0000041808 */
[----:B------:R-:W4:Y:S01]  /*7b20*/  MUFU.EX2 R69, R69 ;  /* 0x0000004500457308 */ /* 0x000f220000000800 */
[C---:B------:R-:W-:Y:S01]  /*7b30*/  HMMA.16816.F32.BF16 R4, R12.reuse, R38, R4 ;  /* 0x000000260c04723c */ /* 0x040fe20000041804 */
[----:B------:R-:W5:Y:S06]  /*7b40*/  LDSM.16.MT88.4 R36, [R51+0x7000] ;  /* 0x007000003324783b */ /* 0x000f6c0000004200 */
[----:B------:R-:W-:Y:S01]  /*7b50*/  MUFU.EX2 R145, R145 ;  /* 0x0000009100917308 */ /* 0x000fe20000000800 */
[C---:B--2---:R-:W-:Y:S07]  /*7b60*/  HMMA.16816.F32.BF16 R28, R12.reuse, R16, R28 ;  /* 0x000000100c1c723c */ /* 0x044fee000004181c */
[----:B------:R-:W2:Y:S01]  /*7b70*/  MUFU.EX2 R174, R174 ;  /* 0x000000ae00ae7308 */ /* 0x000ea20000000800 */
[----:B------:R-:W-:Y:S01]  /*7b80*/  HMMA.16816.F32.BF16 R24, R12, R18, R24 ;  /* 0x000000120c18723c */ /* 0x000fe20000041818 */
[----:B------:R-:W5:Y:S01]  /*7b90*/  LDSM.16.MT88.4 R16, [R21+0x7400] ;  /* 0x007400001510783b */ /* 0x000f620000004200 */
[----:B-1----:R-:W-:-:S02]  /*7ba0*/  F2FP.BF16.F32.PACK_AB R13, R71, R72 ;  /* 0x00000048470d723e */ /* 0x002fc400000010ff */
[----:B----4-:R-:W-:-:S03]  /*7bb0*/  F2FP.BF16.F32.PACK_AB R15, R69, R70 ;  /* 0x00000046450f723e */ /* 0x010fc600000010ff */
[----:B------:R-:W-:Y:S08]  /*7bc0*/  MUFU.EX2 R165, R165 ;  /* 0x000000a500a57308 */ /* 0x000ff00000000800 */
[----:B------:R-:W1:Y:S01]  /*7bd0*/  MUFU.EX2 R172, R172 ;  /* 0x000000ac00ac7308 */ /* 0x000e620000000800 */
[----:B--2---:R-:W-:-:S07]  /*7be0*/  F2FP.BF16.F32.PACK_AB R12, R174, R145 ;  /* 0x00000091ae0c723e */ /* 0x004fce00000010ff */
[----:B------:R-:W-:Y:S08]  /*7bf0*/  MUFU.EX2 R68, R68 ;  /* 0x0000004400447308 */ /* 0x000ff00000000800 */
[----:B------:R-:W2:Y:S01]  /*7c00*/  MUFU.EX2 R67, R67 ;  /* 0x0000004300437308 */ /* 0x000ea20000000800 */
[----:B-1----:R-:W-:-:S07]  /*7c10*/  F2FP.BF16.F32.PACK_AB R14, R172, R165 ;  /* 0x000000a5ac0e723e */ /* 0x002fce00000010ff */
[C---:B---3--:R-:W-:Y:S01]  /*7c20*/  HMMA.16816.F32.BF16 R8, R12.reuse, R32, R8 ;  /* 0x000000200c08723c */ /* 0x048fe20000041808 */
[----:B------:R-:W-:Y:S07]  /*7c30*/  MUFU.EX2 R66, R66 ;  /* 0x0000004200427308 */ /* 0x000fee0000000800 */
[C---:B------:R-:W-:Y:S01]  /*7c40*/  HMMA.16816.F32.BF16 R4, R12.reuse, R34, R4 ;  /* 0x000000220c04723c */ /* 0x040fe20000041804 */
[----:B------:R-:W1:Y:S01]  /*7c50*/  MUFU.EX2 R65, R65 ;  /* 0x0000004100417308 */ /* 0x000e620000000800 */
[----:B------:R-:W3:Y:S06]  /*7c60*/  LDSM.16.MT88.4 R32, [R51+0x7400] ;  /* 0x007400003320783b */ /* 0x000eec0000004200 */
[C---:B-----5:R-:W-:Y:S01]  /*7c70*/  HMMA.16816.F32.BF16 R28, R12.reuse, R36, R28 ;  /* 0x000000240c1c723c */ /* 0x060fe2000004181c */
[----:B------:R-:W-:Y:S07]  /*7c80*/  MUFU.EX2 R141, R141 ;  /* 0x0000008d008d7308 */ /* 0x000fee0000000800 */
[----:B------:R-:W-:Y:S01]  /*7c90*/  HMMA.16816.F32.BF16 R24, R12, R38, R24 ;  /* 0x000000260c18723c */ /* 0x000fe20000041818 */
[----:B------:R-:W4:Y:S01]  /*7ca0*/  MUFU.EX2 R166, R166 ;  /* 0x000000a600a67308 */ /* 0x000f220000000800 */
[----:B--2---:R-:W-:Y:S01]  /*7cb0*/  F2FP.BF16.F32.PACK_AB R13, R67, R68 ;  /* 0x00000044430d723e */ /* 0x004fe200000010ff */
[----:B------:R-:W2:Y:S01]  /*7cc0*/  LDSM.16.MT88.4 R36, [R21+0x7800] ;  /* 0x007800001524783b */ /* 0x000ea20000004200 */
[----:B-1----:R-:W-:-:S05]  /*7cd0*/  F2FP.BF16.F32.PACK_AB R15, R65, R66 ;  /* 0x00000042410f723e */ /* 0x002fca00000010ff */
[----:B------:R-:W-:Y:S08]  /*7ce0*/  MUFU.EX2 R164, R164 ;  /* 0x000000a400a47308 */ /* 0x000ff00000000800 */
[----:B------:R-:W1:Y:S01]  /*7cf0*/  MUFU.EX2 R167, R167 ;  /* 0x000000a700a77308 */ /* 0x000e620000000800 */
[----:B----4-:R-:W-:-:S07]  /*7d00*/  F2FP.BF16.F32.PACK_AB R12, R166, R141 ;  /* 0x0000008da60c723e */ /* 0x010fce00000010ff */
[----:B------:R-:W-:Y:S08]  /*7d10*/  MUFU.EX2 R64, R64 ;  /* 0x0000004000407308 */ /* 0x000ff00000000800 */
[----:B------:R-:W4:Y:S01]  /*7d20*/  MUFU.EX2 R63, R63 ;  /* 0x0000003f003f7308 */ /* 0x000f220000000800 */
[----:B-1----:R-:W-:-:S07]  /*7d30*/  F2FP.BF16.F32.PACK_AB R14, R167, R164 ;  /* 0x000000a4a70e723e */ /* 0x002fce00000010ff */
[C---:B------:R-:W-:Y:S01]  /*7d40*/  HMMA.16816.F32.BF16 R8, R12.reuse, R16, R8 ;  /* 0x000000100c08723c */ /* 0x040fe20000041808 */
[----:B------:R-:W-:Y:S07]  /*7d50*/  MUFU.EX2 R62, R62 ;  /* 0x0000003e003e7308 */ /* 0x000fee0000000800 */
[C---:B------:R-:W-:Y:S01]  /*7d60*/  HMMA.16816.F32.BF16 R4, R12.reuse, R18, R4 ;  /* 0x000000120c04723c */ /* 0x040fe20000041804 */
[----:B------:R-:W1:Y:S01]  /*7d70*/  LDSM.16.MT88.4 R16, [R51+0x7800] ;  /* 0x007800003310783b */ /* 0x000e620000004200 */
[----:B------:R-:W5:Y:S06]  /*7d80*/  MUFU.EX2 R59, R59 ;  /* 0x0000003b003b7308 */ /* 0x000f6c0000000800 */
[----:B---3--:R-:W-:Y:S01]  /*7d90*/  HMMA.16816.F32.BF16 R28, R12, R32, R28 ;  /* 0x000000200c1c723c */ /* 0x008fe2000004181c */
[----:B------:R-:W-:Y:S01]  /*7da0*/  FADD.FTZ R33, R115, R134 ;  /* 0x0000008673217221 */ /* 0x000fe20000010000 */
[----:B------:R-:W-:Y:S01]  /*7db0*/  MUFU.EX2 R139, R139 ;  /* 0x0000008b008b7308 */ /* 0x000fe20000000800 */
[----:B------:R-:W-:-:S02]  /*7dc0*/  FFMA.FTZ R115, R122, R77, -R75 ;  /* 0x0000004d7a737223 */ /* 0x000fc4000001084b */
[----:B------:R-:W-:-:S03]  /*7dd0*/  FADD.FTZ R33, R132, R33 ;  /* 0x0000002184217221 */ /* 0x000fc60000010000 */
[----:B------:R-:W-:Y:S01]  /*7de0*/  HMMA.16816.F32.BF16 R24, R12, R34, R24 ;  /* 0x000000220c18723c */ /* 0x000fe20000041818 */
[----:B------:R-:W-:Y:S01]  /*7df0*/  FADD.FTZ R126, R126, R33 ;  /* 0x000000217e7e7221 */ /* 0x000fe20000010000 */
[----:B------:R-:W3:Y:S01]  /*7e00*/  MUFU.EX2 R158, R158 ;  /* 0x0000009e009e7308 */ /* 0x000ee20000000800 */
[----:B----4-:R-:W-:Y:S01]  /*7e10*/  F2FP.BF16.F32.PACK_AB R13, R63, R64 ;  /* 0x000000403f0d723e */ /* 0x010fe200000010ff */
[----:B------:R-:W4:Y:S01]  /*7e20*/  LDSM.16.MT88.4 R32, [R21+0x7c00] ;  /* 0x007c00001520783b */ /* 0x000f220000004200 */
[----:B-----5:R-:W-:Y:S01]  /*7e30*/  F2FP.BF16.F32.PACK_AB R15, R59, R62 ;  /* 0x0000003e3b0f723e */ /* 0x020fe200000010ff */
[----:B------:R-:W-:-:S04]  /*7e40*/  FADD.FTZ R126, R111, R126 ;  /* 0x0000007e6f7e7221 */ /* 0x000fc80000010000 */
[----:B------:R-:W-:Y:S01]  /*7e50*/  MUFU.EX2 R133, R146 ;  /* 0x0000009200857308 */ /* 0x000fe20000000800 */
[----:B------:R-:W-:-:S04]  /*7e60*/  FADD.FTZ R109, R109, R126 ;  /* 0x0000007e6d6d7221 */ /* 0x000fc80000010000 */
[----:B------:R-:W-:-:S03]  /*7e70*/  FADD.FTZ R124, R124, R109 ;  /* 0x0000006d7c7c7221 */ /* 0x000fc60000010000 */
[----:B------:R-:W5:Y:S01]  /*7e80*/  MUFU.EX2 R136, R136 ;  /* 0x0000008800887308 */ /* 0x000f620000000800 */
[----:B---3--:R-:W-:Y:S01]  /*7e90*/  F2FP.BF16.F32.PACK_AB R12, R158, R139 ;  /* 0x0000008b9e0c723e */ /* 0x008fe200000010ff */
[----:B------:R-:W-:-:S04]  /*7ea0*/  FADD.FTZ R123, R123, R124 ;  /* 0x0000007c7b7b7221 */ /* 0x000fc80000010000 */
[----:B------:R-:W-:Y:S02]  /*7eb0*/  FADD.FTZ R140, R140, R123 ;  /* 0x0000007b8c8c7221 */ /* 0x000fe40000010000 */
[----:B------:R-:W-:Y:S02]  /*7ec0*/  MUFU.EX2 R58, R58 ;  /* 0x0000003a003a7308 */ /* 0x000fe40000000800 */
[----:B------:R-:W-:-:S04]  /*7ed0*/  FADD.FTZ R129, R129, R140 ;  /* 0x0000008c81817221 */ /* 0x000fc80000010000 */
[----:B------:R-:W-:Y:S02]  /*7ee0*/  FADD.FTZ R144, R144, R129 ;  /* 0x0000008190907221 */ /* 0x000fe40000010000 */
[----:B------:R-:W3:Y:S01]  /*7ef0*/  MUFU.EX2 R57, R57 ;  /* 0x0000003900397308 */ /* 0x000ee20000000800 */
[----:B-----5:R-:W-:Y:S01]  /*7f00*/  F2FP.BF16.F32.PACK_AB R14, R136, R133 ;  /* 0x00000085880e723e */ /* 0x020fe200000010ff */
[----:B------:R-:W-:-:S04]  /*7f10*/  FADD.FTZ R137, R137, R144 ;  /* 0x0000009089897221 */ /* 0x000fc80000010000 */
[----:B------:R-:W-:Y:S02]  /*7f20*/  FADD.FTZ R212, R212, R137 ;  /* 0x00000089d4d47221 */ /* 0x000fe40000010000 */
[----:B--2---:R-:W-:Y:S01]  /*7f30*/  HMMA.16816.F32.BF16 R8, R12, R36, R8 ;  /* 0x000000240c08723c */ /* 0x004fe20000041808 */
[----:B------:R-:W-:Y:S01]  /*7f40*/  MUFU.EX2 R56, R56 ;  /* 0x0000003800387308 */ /* 0x000fe20000000800 */
[----:B------:R-:W-:-:S04]  /*7f50*/  FADD.FTZ R143, R143, R212 ;  /* 0x000000d48f8f7221 */ /* 0x000fc80000010000 */
[----:B------:R-:W-:Y:S02]  /*7f60*/  FADD.FTZ R202, R202, R143 ;  /* 0x0000008fcaca7221 */ /* 0x000fe40000010000 */
[----:B------:R-:W-:Y:S01]  /*7f70*/  HMMA.16816.F32.BF16 R4, R12, R38, R4 ;  /* 0x000000260c04723c */ /* 0x000fe20000041804 */
[----:B------:R-:W2:Y:S01]  /*7f80*/  LDSM.16.MT88.4 R36, [R51+0x7c00] ;  /* 0x007c00003324783b */ /* 0x000ea20000004200 */
[----:B------:R-:W5:Y:S01]  /*7f90*/  MUFU.EX2 R55, R55 ;  /* 0x0000003700377308 */ /* 0x000f620000000800 */
[----:B------:R-:W-:-:S04]  /*7fa0*/  FADD.FTZ R147, R147, R202 ;  /* 0x000000ca93937221 */ /* 0x000fc80000010000 */
[----:B------:R-:W-:Y:S01]  /*7fb0*/  FADD.FTZ R198, R198, R147 ;  /* 0x00000093c6c67221 */ /* 0x000fe20000010000 */
[C---:B-1----:R-:W-:Y:S01]  /*7fc0*/  HMMA.16816.F32.BF16 R28, R12.reuse, R16, R28 ;  /* 0x000000100c1c723c */ /* 0x042fe2000004181c */
[----:B------:R-:W-:Y:S01]  /*7fd0*/  FADD.FTZ R17, R103, R112 ;  /* 0x0000007067117221 */ /* 0x000fe20000010000 */
[----:B------:R-:W-:Y:S01]  /*7fe0*/  MUFU.EX2 R122, R128 ;  /* 0x00000080007a7308 */ /* 0x000fe20000000800 */
[----:B------:R-:W-:Y:S02]  /*7ff0*/  FADD.FTZ R153, R153, R198 ;  /* 0x000000c699997221 */ /* 0x000fe40000010000 */
[----:B------:R-:W-:Y:S01]  /*8000*/  FADD.FTZ R108, R108, R17 ;  /* 0x000000116c6c7221 */ /* 0x000fe20000010000 */
[----:B---3--:R-:W-:Y:S01]  /*8010*/  F2FP.BF16.F32.PACK_AB R17, R57, R58 ;  /* 0x0000003a3911723e */ /* 0x008fe200000010ff */
[----:B------:R-:W-:Y:S01]  /*8020*/  FADD.FTZ R194, R194, R153 ;  /* 0x00000099c2c27221 */ /* 0x000fe20000010000 */
[----:B------:R-:W-:Y:S01]  /*8030*/  HMMA.16816.F32.BF16 R24, R12, R18, R24 ;  /* 0x000000120c18723c */ /* 0x000fe20000041818 */
[----:B------:R-:W-:Y:S01]  /*8040*/  FADD.FTZ R101, R101, R108 ;  /* 0x0000006c65657221 */ /* 0x000fe20000010000 */
[----:B------:R-:W1:Y:S01]  /*8050*/  MUFU.EX2 R113, R115 ;  /* 0x0000007300717308 */ /* 0x000e620000000800 */
[----:B------:R-:W3:Y:S01]  /*8060*/  LDSM.16.MT88.4 R12, [R21+0x8000] ;  /* 0x00800000150c783b */ /* 0x000ee20000004200 */
[----:B-----5:R-:W-:Y:S01]  /*8070*/  F2FP.BF16.F32.PACK_AB R19, R55, R56 ;  /* 0x000000383713723e */ /* 0x020fe200000010ff */
[----:B------:R-:W-:Y:S01]  /*8080*/  FADD.FTZ R102, R102, R101 ;  /* 0x0000006566667221 */ /* 0x000fe20000010000 */
[----:B------:R-:W-:-:S03]  /*8090*/  FADD.FTZ R157, R157, R194 ;  /* 0x000000c29d9d7221 */ /* 0x000fc60000010000 */
[----:B------:R-:W-:Y:S01]  /*80a0*/  FADD.FTZ R101, R99, R102 ;  /* 0x0000006663657221 */ /* 0x000fe20000010000 */
[----:B------:R-:W-:Y:S01]  /*80b0*/  MUFU.EX2 R107, R114 ;  /* 0x00000072006b7308 */ /* 0x000fe20000000800 */
[----:B------:R-:W-:Y:S02]  /*80c0*/  FADD.FTZ R190, R190, R157 ;  /* 0x0000009dbebe7221 */ /* 0x000fe40000010000 */
[----:B------:R-:W-:Y:S02]  /*80d0*/  FADD.FTZ R98, R98, R101 ;  /* 0x0000006562627221 */ /* 0x000fe40000010000 */
[----:B------:R-:W-:Y:S02]  /*80e0*/  FADD.FTZ R159, R159, R190 ;  /* 0x000000be9f9f7221 */ /* 0x000fe40000010000 */
        /* <DEDUP_REMOVED lines=8> */
[----:B------:R-:W-:-:S04]  /*8170*/  FADD.FTZ R161, R182, R161 ;  /* 0x000000a1b6a17221 */ /* 0x000fc80000010000 */
[----:B------:R-:W-:Y:S02]  /*8180*/  FADD.FTZ R180, R180, R161 ;  /* 0x000000a1b4b47221 */ /* 0x000fe40000010000 */
[----:B------:R-:W1:Y:S01]  /*8190*/  MUFU.EX2 R53, R53 ;  /* 0x0000003500357308 */ /* 0x000e620000000800 */
[----:B-----5:R-:W-:Y:S01]  /*81a0*/  F2FP.BF16.F32.PACK_AB R18, R110, R107 ;  /* 0x0000006b6e12723e */ /* 0x020fe200000010ff */
[----:B------:R-:W-:-:S04]  /*81b0*/  FADD.FTZ R180, R163, R180 ;  /* 0x000000b4a3b47221 */ /* 0x000fc80000010000 */
[----:B------:R-:W-:Y:S02]  /*81c0*/  FADD.FTZ R145, R145, R180 ;  /* 0x000000b491917221 */ /* 0x000fe40000010000 */
[----:B------:R-:W-:Y:S01]  /*81d0*/  MUFU.EX2 R52, R52 ;  /* 0x0000003400347308 */ /* 0x000fe20000000800 */
[----:B----4-:R-:W-:Y:S01]  /*81e0*/  HMMA.16816.F32.BF16 R8, R16, R32, R8 ;  /* 0x000000201008723c */ /* 0x010fe20000041808 */
[----:B------:R-:W-:-:S04]  /*81f0*/  FADD.FTZ R174, R174, R145 ;  /* 0x00000091aeae7221 */ /* 0x000fc80000010000 */
[----:B------:R-:W-:Y:S02]  /*8200*/  FADD.FTZ R165, R165, R174 ;  /* 0x000000aea5a57221 */ /* 0x000fe40000010000 */
[----:B------:R-:W4:Y:S01]  /*8210*/  MUFU.EX2 R85, R85 ;  /* 0x0000005500557308 */ /* 0x000f220000000800 */
[C---:B--2---:R-:W-:Y:S01]  /*8220*/  HMMA.16816.F32.BF16 R28, R16.reuse, R36, R28 ;  /* 0x00000024101c723c */ /* 0x044fe2000004181c */
[----:B------:R-:W-:Y:S01]  /*8230*/  FADD.FTZ R36, R92, R93 ;  /* 0x0000005d5c247221 */ /* 0x000fe20000010000 */
[----:B-1----:R-:W-:Y:S01]  /*8240*/  F2FP.BF16.F32.PACK_AB R37, R53, R54 ;  /* 0x000000363525723e */ /* 0x002fe200000010ff */
[-C--:B------:R-:W-:Y:S01]  /*8250*/  FFMA.FTZ R92, R87, R77.reuse, -R74 ;  /* 0x0000004d575c7223 */ /* 0x080fe2000001084a */
[----:B------:R-:W-:Y:S01]  /*8260*/  FFMA.FTZ R87, R88, R77, -R75 ;  /* 0x0000004d58577223 */ /* 0x000fe2000001084b */
[----:B------:R-:W-:Y:S01]  /*8270*/  FADD.FTZ R89, R89, R36 ;  /* 0x0000002459597221 */ /* 0x000fe20000010000 */
[----:B------:R-:W-:Y:S01]  /*8280*/  FADD.FTZ R172, R172, R165 ;  /* 0x000000a5acac7221 */ /* 0x000fe20000010000 */
[----:B------:R-:W-:Y:S01]  /*8290*/  MUFU.EX2 R103, R106 ;  /* 0x0000006a00677308 */ /* 0x000fe20000000800 */
[----:B------:R-:W-:Y:S01]  /*82a0*/  HMMA.16816.F32.BF16 R24, R16, R38, R24 ;  /* 0x000000261018723c */ /* 0x000fe20000041818 */
[----:B------:R-:W-:-:S04]  /*82b0*/  FADD.FTZ R90, R90, R89 ;  /* 0x000000595a5a7221 */ /* 0x000fc80000010000 */
[----:B------:R-:W-:Y:S02]  /*82c0*/  FADD.FTZ R83, R83, R90 ;  /* 0x0000005a53537221 */ /* 0x000fe40000010000 */
[----:B------:R-:W1:Y:S01]  /*82d0*/  MUFU.EX2 R104, R104 ;  /* 0x0000006800687308 */ /* 0x000e620000000800 */
[----:B----4-:R-:W-:Y:S01]  /*82e0*/  F2FP.BF16.F32.PACK_AB R39, R85, R52 ;  /* 0x000000345527723e */ /* 0x010fe200000010ff */
[----:B------:R-:W-:Y:S01]  /*82f0*/  HMMA.16816.F32.BF16 R4, R16, R34, R4 ;  /* 0x000000221004723c */ /* 0x000fe20000041804 */
[----:B------:R-:W2:Y:S04]  /*8300*/  LDSM.16.MT88.4 R32, [R51+0x8000] ;  /* 0x008000003320783b */ /* 0x000ea80000004200 */
[----:B------:R-:W4:Y:S01]  /*8310*/  LDSM.16.MT88.4 R16, [R21+0x8400] ;  /* 0x008400001510783b */ /* 0x000f220000004200 */
[----:B------:R-:W-:Y:S08]  /*8320*/  MUFU.EX2 R99, R100 ;  /* 0x0000006400637308 */ /* 0x000ff00000000800 */
[----:B------:R-:W5:Y:S01]  /*8330*/  MUFU.EX2 R96, R96 ;  /* 0x0000006000607308 */ /* 0x000f620000000800 */
[----:B-1----:R-:W-:-:S07]  /*8340*/  F2FP.BF16.F32.PACK_AB R36, R104, R103 ;  /* 0x000000676824723e */ /* 0x002fce00000010ff */
[----:B------:R-:W-:Y:S08]  /*8350*/  MUFU.EX2 R97, R97 ;  /* 0x0000006100617308 */ /* 0x000ff00000000800 */
[----:B------:R-:W1:Y:S01]  /*8360*/  MUFU.EX2 R118, R118 ;  /* 0x0000007600767308 */ /* 0x000e620000000800 */
[----:B-----5:R-:W-:-:S07]  /*8370*/  F2FP.BF16.F32.PACK_AB R38, R96, R99 ;  /* 0x000000636026723e */ /* 0x020fce00000010ff */
[----:B---3--:R-:W-:Y:S01]  /*8380*/  HMMA.16816.F32.BF16 R8, R36, R12, R8 ;  /* 0x0000000c2408723c */ /* 0x008fe20000041808 */
[----:B------:R-:W-:Y:S01]  /*8390*/  FADD.FTZ R12, R84, R83 ;  /* 0x00000053540c7221 */ /* 0x000fe20000010000 */
[----:B------:R-:W-:Y:S03]  /*83a0*/  MUFU.EX2 R125, R125 ;  /* 0x0000007d007d7308 */ /* 0x000fe60000000800 */
[----:B------:R-:W-:-:S03]  /*83b0*/  FADD.FTZ R81, R81, R12 ;  /* 0x0000000c51517221 */ /* 0x000fc60000010000 */
[----:B--2---:R-:W-:Y:S01]  /*83c0*/  HMMA.16816.F32.BF16 R28, R36, R32, R28 ;  /* 0x00000020241c723c */ /* 0x004fe2000004181c */
[----:B------:R-:W-:Y:S01]  /*83d0*/  FADD.FTZ R82, R82, R81 ;  /* 0x0000005152527221 */ /* 0x000fe20000010000 */
[----:B------:R-:W2:Y:S01]  /*83e0*/  MUFU.EX2 R186, R186 ;  /* 0x000000ba00ba7308 */ /* 0x000ea20000000800 */
[----:B-1----:R-:W-:Y:S02]  /*83f0*/  F2FP.BF16.F32.PACK_AB R33, R118, R97 ;  /* 0x000000617621723e */ /* 0x002fe400000010ff */
[----:B------:R-:W-:-:S03]  /*8400*/  FADD.FTZ R79, R79, R82 ;  /* 0x000000524f4f7221 */ /* 0x000fc60000010000 */
[----:B------:R-:W-:Y:S01]  /*8410*/  HMMA.16816.F32.BF16 R24, R36, R34, R24 ;  /* 0x000000222418723c */ /* 0x000fe20000041818 */
[----:B------:R-:W-:Y:S01]  /*8420*/  FADD.FTZ R78, R78, R79 ;  /* 0x0000004f4e4e7221 */ /* 0x000fe20000010000 */
[----:B------:R-:W-:Y:S03]  /*8430*/  MUFU.EX2 R87, R87 ;  /* 0x0000005700577308 */ /* 0x000fe60000000800 */
[----:B------:R-:W-:-:S03]  /*8440*/  FADD.FTZ R73, R73, R78 ;  /* 0x0000004e49497221 */ /* 0x000fc60000010000 */
[----:B------:R-:W-:Y:S01]  /*8450*/  HMMA.16816.F32.BF16 R4, R36, R14, R4 ;  /* 0x0000000e2404723c */ /* 0x000fe20000041804 */
[----:B------:R-:W-:Y:S01]  /*8460*/  FADD.FTZ R72, R72, R73 ;  /* 0x0000004948487221 */ /* 0x000fe20000010000 */
[----:B------:R-:W1:Y:S01]  /*8470*/  MUFU.EX2 R84, R86 ;  /* 0x0000005600547308 */ /* 0x000e620000000800 */
[----:B--2---:R-:W-:Y:S01]  /*8480*/  F2FP.BF16.F32.PACK_AB R35, R186, R125 ;  /* 0x0000007dba23723e */ /* 0x004fe200000010ff */
[----:B------:R-:W2:Y:S01]  /*8490*/  LDSM.16.MT88.4 R12, [R51+0x8400] ;  /* 0x00840000330c783b */ /* 0x000ea20000004200 */
[----:B------:R-:W-:-:S03]  /*84a0*/  FADD.FTZ R71, R71, R72 ;  /* 0x0000004847477221 */ /* 0x000fc60000010000 */
[----:B------:R-:W-:Y:S01]  /*84b0*/  LDSM.16.MT88.4 R36, [R21+0x8800] ;  /* 0x008800001524783b */ /* 0x000fe20000004200 */
[----:B------:R-:W-:Y:S01]  /*84c0*/  FADD.FTZ R70, R70, R71 ;  /* 0x0000004746467221 */ /* 0x000fe20000010000 */
[----:B------:R-:W-:Y:S03]  /*84d0*/  MUFU.EX2 R80, R80 ;  /* 0x0000005000507308 */ /* 0x000fe60000000800 */
[----:B------:R-:W-:-:S04]  /*84e0*/  FADD.FTZ R69, R69, R70 ;  /* 0x0000004645457221 */ /* 0x000fc80000010000 */
[----:B------:R-:W-:Y:S01]  /*84f0*/  FADD.FTZ R68, R68, R69 ;  /* 0x0000004544447221 */ /* 0x000fe20000010000 */
[----:B------:R-:W3:Y:S01]  /*8500*/  MUFU.EX2 R79, R76 ;  /* 0x0000004c004f7308 */ /* 0x000ee20000000800 */
[----:B-1----:R-:W-:Y:S02]  /*8510*/  F2FP.BF16.F32.PACK_AB R32, R84, R87 ;  /* 0x000000575420723e */ /* 0x002fe400000010ff */
[----:B------:R-:W-:-:S04]  /*8520*/  FADD.FTZ R67, R67, R68 ;  /* 0x0000004443437221 */ /* 0x000fc80000010000 */
[----:B------:R-:W-:Y:S01]  /*8530*/  FADD.FTZ R66, R66, R67 ;  /* 0x0000004342427221 */ /* 0x000fe20000010000 */
[----:B------:R-:W-:Y:S03]  /*8540*/  MUFU.EX2 R155, R155 ;  /* 0x0000009b009b7308 */ /* 0x000fe60000000800 */
[----:B------:R-:W-:-:S04]  /*8550*/  FADD.FTZ R65, R65, R66 ;  /* 0x0000004241417221 */ /* 0x000fc80000010000 */
[----:B------:R-:W-:Y:S01]  /*8560*/  FADD.FTZ R64, R64, R65 ;  /* 0x0000004140407221 */ /* 0x000fe20000010000 */
[----:B------:R-:W1:Y:S01]  /*8570*/  MUFU.EX2 R170, R170 ;  /* 0x000000aa00aa7308 */ /* 0x000e620000000800 */
[----:B---3--:R-:W-:Y:S02]  /*8580*/  F2FP.BF16.F32.PACK_AB R34, R79, R80 ;  /* 0x000000504f22723e */ /* 0x008fe400000010ff */
[----:B------:R-:W-:-:S04]  /*8590*/  FADD.FTZ R63, R63, R64 ;  /* 0x000000403f3f7221 */ /* 0x000fc80000010000 */
[----:B------:R-:W-:Y:S01]  /*85a0*/  FADD.FTZ R62, R62, R63 ;  /* 0x0000003f3e3e7221 */ /* 0x000fe20000010000 */
[C---:B----4-:R-:W-:Y:S01]  /*85b0*/  HMMA.16816.F32.BF16 R8, R32.reuse, R16, R8 ;  /* 0x000000102008723c */ /* 0x050fe20000041808 */
[----:B------:R-:W-:Y:S01]  /*85c0*/  FADD.FTZ R17, R141, R172 ;  /* 0x000000ac8d117221 */ /* 0x000fe20000010000 */
[----:B------:R-:W-:Y:S01]  /*85d0*/  MUFU.EX2 R162, R162 ;  /* 0x000000a200a27308 */ /* 0x000fe20000000800 */
[----:B------:R-:W-:Y:S01]  /*85e0*/  FADD.FTZ R59, R59, R62 ;  /* 0x0000003e3b3b7221 */ /* 0x000fe20000010000 */
[----:B------:R-:W-:Y:S01]  /*85f0*/  LDSM.16.MT88.4 R140, [R21+0x8c00] ;  /* 0x008c0000158c783b */ /* 0x000fe20000004200 */
[----:B------:R-:W-:Y:S02]  /*8600*/  FADD.FTZ R17, R166, R17 ;  /* 0x00000011a6117221 */ /* 0x000fe40000010000 */
[----:B------:R-:W-:Y:S01]  /*8610*/  FADD.FTZ R58, R58, R59 ;  /* 0x0000003b3a3a7221 */ /* 0x000fe20000010000 */
[----:B------:R-:W-:Y:S01]  /*8620*/  HMMA.16816.F32.BF16 R4, R32, R18, R4 ;  /* 0x000000122004723c */ /* 0x000fe20000041804 */
[----:B------:R-:W-:Y:S01]  /*8630*/  FADD.FTZ R16, R164, R17 ;  /* 0x00000011a4107221 */ /* 0x000fe20000010000 */
[----:B------:R-:W3:Y:S01]  /*8640*/  MUFU.EX2 R117, R117 ;  /* 0x0000007500757308 */ /* 0x000ee20000000800 */
[----:B------:R-:W-:-:S02]  /*8650*/  FADD.FTZ R57, R57, R58 ;  /* 0x0000003a39397221 */ /* 0x000fc40000010000 */
[----:B------:R-:W-:Y:S02]  /*8660*/  FADD.FTZ R16, R167, R16 ;  /* 0x00000010a7107221 */ /* 0x000fe40000010000 */
[----:B------:R-:W-:Y:S01]  /*8670*/  FADD.FTZ R56, R56, R57 ;  /* 0x0000003938387221 */ /* 0x000fe20000010000 */
[C---:B--2---:R-:W-:Y:S01]  /*8680*/  HMMA.16816.F32.BF16 R28, R32.reuse, R12, R28 ;  /* 0x0000000c201c723c */ /* 0x044fe2000004181c */
[----:B------:R-:W-:Y:S01]  /*8690*/  FADD.FTZ R139, R139, R16 ;  /* 0x000000108b8b7221 */ /* 0x000fe20000010000 */
[----:B------:R-:W-:Y:S01]  /*86a0*/  MUFU.EX2 R50, R50 ;  /* 0x0000003200327308 */ /* 0x000fe20000000800 */
[----:B------:R-:W2:Y:S01]  /*86b0*/  LDSM.16.MT88.4 R16, [R51+0x8800] ;  /* 0x008800003310783b */ /* 0x000ea20000004200 */
[----:B------:R-:W-:Y:S01]  /*86c0*/  FADD.FTZ R55, R55, R56 ;  /* 0x0000003837377221 */ /* 0x000fe20000010000 */
[----:B------:R-:W-:Y:S01]  /*86d0*/  FADD.FTZ R158, R158, R139 ;  /* 0x0000008b9e9e7221 */ /* 0x000fe20000010000 */
[----:B-1----:R-:W-:Y:S02]  /*86e0*/  F2FP.BF16.F32.PACK_AB R13, R170, R155 ;  /* 0x0000009baa0d723e */ /* 0x002fe400000010ff */
[----:B------:R-:W-:Y:S01]  /*86f0*/  HMMA.16816.F32.BF16 R24, R32, R14, R24 ;  /* 0x0000000e2018723c */ /* 0x000fe20000041818 */
[----:B------:R-:W-:Y:S01]  /*8700*/  FADD.FTZ R133, R133, R158 ;  /* 0x0000009e85857221 */ /* 0x000fe20000010000 */
[----:B------:R-:W1:Y:S01]  /*8710*/  MUFU.EX2 R49, R49 ;  /* 0x0000003100317308 */ /* 0x000e620000000800 */
[-CC-:B------:R-:W-:Y:S01]  /*8720*/  FFMA.FTZ R33, R45, R77.reuse, -R75.reuse ;  /* 0x0000004d2d217223 */ /* 0x180fe2000001084b */
[----:B------:R-:W-:Y:S01]  /*8730*/  FFMA.FTZ R32, R44, R77, -R75 ;  /* 0x0000004d2c207223 */ /* 0x000fe2000001084b */
[----:B------:R-:W-:Y:S01]  /*8740*/  FADD.FTZ R133, R136, R133 ;  /* 0x0000008588857221 */ /* 0x000fe20000010000 */
[----:B---3--:R-:W-:Y:S01]  /*8750*/  F2FP.BF16.F32.PACK_AB R15, R117, R162 ;  /* 0x000000a2750f723e */ /* 0x008fe200000010ff */
[----:B------:R-:W-:-:S02]  /*8760*/  FADD.FTZ R54, R54, R55 ;  /* 0x0000003736367221 */ /* 0x000fc40000010000 */
[----:B------:R-:W-:Y:S01]  /*8770*/  FADD.FTZ R34, R122, R133 ;  /* 0x000000857a227221 */ /* 0x000fe20000010000 */
[----:B------:R-:W-:Y:S01]  /*8780*/  MUFU.EX2 R48, R48 ;  /* 0x0000003000307308 */ /* 0x000fe20000000800 */
[----:B------:R-:W-:Y:S01]  /*8790*/  FADD.FTZ R53, R53, R54 ;  /* 0x0000003635357221 */ /* 0x000fe20000010000 */
[----:B------:R-:W3:Y:S01]  /*87a0*/  LDSM.16.MT88.4 R132, [R51+0x8c00] ;  /* 0x008c00003384783b */ /* 0x000ee20000004200 */
[----:B------:R-:W-:-:S04]  /*87b0*/  FADD.FTZ R34, R113, R34 ;  /* 0x0000002271227221 */ /* 0x000fc80000010000 */
[----:B------:R-:W-:Y:S01]  /*87c0*/  FADD.FTZ R107, R107, R34 ;  /* 0x000000226b6b7221 */ /* 0x000fe20000010000 */
[----:B------:R-:W4:Y:S01]  /*87d0*/  MUFU.EX2 R47, R47 ;  /* 0x0000002f002f7308 */ /* 0x000f220000000800 */
[----:B-1----:R-:W-:Y:S02]  /*87e0*/  F2FP.BF16.F32.PACK_AB R12, R49, R50 ;  /* 0x00000032310c723e */ /* 0x002fe400000010ff */
[----:B------:R-:W-:-:S04]  /*87f0*/  FADD.FTZ R110, R110, R107 ;  /* 0x0000006b6e6e7221 */ /* 0x000fc80000010000 */
[----:B------:R-:W-:Y:S01]  /*8800*/  FADD.FTZ R103, R103, R110 ;  /* 0x0000006e67677221 */ /* 0x000fe20000010000 */
[----:B------:R-:W-:Y:S03]  /*8810*/  MUFU.EX2 R91, R91 ;  /* 0x0000005b005b7308 */ /* 0x000fe60000000800 */
[----:B------:R-:W-:-:S04]  /*8820*/  FADD.FTZ R104, R104, R103 ;  /* 0x0000006768687221 */ /* 0x000fc80000010000 */
[----:B------:R-:W-:Y:S01]  /*8830*/  FADD.FTZ R99, R99, R104 ;  /* 0x0000006863637221 */ /* 0x000fe20000010000 */
[----:B------:R-:W1:Y:S01]  /*8840*/  MUFU.EX2 R92, R92 ;  /* 0x0000005c005c7308 */ /* 0x000e620000000800 */
[----:B----4-:R-:W-:Y:S02]  /*8850*/  F2FP.BF16.F32.PACK_AB R14, R47, R48 ;  /* 0x000000302f0e723e */ /* 0x010fe400000010ff */
[----:B------:R-:W-:-:S05]  /*8860*/  FADD.FTZ R96, R96, R99 ;  /* 0x0000006360607221 */ /* 0x000fca0000010000 */
[----:B------:R-:W-:Y:S01]  /*8870*/  MUFU.EX2 R42, R42 ;  /* 0x0000002a002a7308 */ /* 0x000fe20000000800 */
[----:B--2---:R-:W-:Y:S01]  /*8880*/  HMMA.16816.F32.BF16 R28, R12, R16, R28 ;  /* 0x000000100c1c723c */ /* 0x004fe2000004181c */
[----:B------:R-:W-:Y:S01]  /*8890*/  FADD.FTZ R16, R52, R53 ;  /* 0x0000003534107221 */ /* 0x000fe20000010000 */
[----:B------:R-:W-:-:S03]  /*88a0*/  FADD.FTZ R17, R87, R96 ;  /* 0x0000006057117221 */ /* 0x000fc60000010000 */
[----:B------:R-:W-:Y:S01]  /*88b0*/  FADD.FTZ R16, R85, R16 ;  /* 0x0000001055107221 */ /* 0x000fe20000010000 */
[----:B------:R-:W-:Y:S01]  /*88c0*/  FADD.FTZ R17, R84, R17 ;  /* 0x0000001154117221 */ /* 0x000fe20000010000 */
[----:B------:R-:W-:Y:S01]  /*88d0*/  MUFU.EX2 R46, R46 ;  /* 0x0000002e002e7308 */ /* 0x000fe20000000800 */
[----:B------:R-:W-:Y:S01]  /*88e0*/  HMMA.16816.F32.BF16 R8, R12, R36, R8 ;  /* 0x000000240c08723c */ /* 0x000fe20000041808 */
[----:B------:R-:W-:Y:S01]  /*88f0*/  FADD.FTZ R97, R97, R16 ;  /* 0x0000001061617221 */ /* 0x000fe20000010000 */
[----:B------:R-:W-:-:S03]  /*8900*/  FADD.FTZ R80, R80, R17 ;  /* 0x0000001150507221 */ /* 0x000fc60000010000 */
[----:B------:R-:W-:Y:S01]  /*8910*/  FADD.FTZ R118, R118, R97 ;  /* 0x0000006176767221 */ /* 0x000fe20000010000 */
[----:B------:R-:W-:Y:S01]  /*8920*/  FADD.FTZ R79, R79, R80 ;  /* 0x000000504f4f7221 */ /* 0x000fe20000010000 */
[----:B------:R-:W2:Y:S01]  /*8930*/  MUFU.EX2 R33, R33 ;  /* 0x0000002100217308 */ /* 0x000ea20000000800 */
[----:B------:R-:W-:Y:S01]  /*8940*/  HMMA.16816.F32.BF16 R4, R12, R38, R4 ;  /* 0x000000260c04723c */ /* 0x000fe20000041804 */
[----:B------:R-:W-:Y:S01]  /*8950*/  FADD.FTZ R125, R125, R118 ;  /* 0x000000767d7d7221 */ /* 0x000fe20000010000 */
[----:B------:R-:W-:-:S03]  /*8960*/  FADD.FTZ R50, R50, R79 ;  /* 0x0000004f32327221 */ /* 0x000fc60000010000 */
[----:B------:R-:W-:Y:S01]  /*8970*/  FADD.FTZ R186, R186, R125 ;  /* 0x0000007dbaba7221 */ /* 0x000fe20000010000 */
[----:B------:R-:W-:Y:S01]  /*8980*/  FADD.FTZ R49, R49, R50 ;  /* 0x0000003231317221 */ /* 0x000fe20000010000 */
[----:B------:R-:W-:Y:S01]  /*8990*/  MUFU.EX2 R32, R32 ;  /* 0x0000002000207308 */ /* 0x000fe20000000800 */
[----:B------:R-:W-:Y:S01]  /*89a0*/  HMMA.16816.F32.BF16 R24, R12, R18, R24 ;  /* 0x000000120c18723c */ /* 0x000fe20000041818 */
[----:B-1----:R-:W-:Y:S01]  /*89b0*/  F2FP.BF16.F32.PACK_AB R13, R92, R91 ;  /* 0x0000005b5c0d723e */ /* 0x002fe200000010ff */
[----:B------:R-:W-:-:S04]  /*89c0*/  FADD.FTZ R48, R48, R49 ;  /* 0x0000003130307221 */ /* 0x000fc80000010000 */
[----:B------:R-:W-:Y:S01]  /*89d0*/  FADD.FTZ R47, R47, R48 ;  /* 0x000000302f2f7221 */ /* 0x000fe20000010000 */
[----:B------:R-:W1:Y:S01]  /*89e0*/  MUFU.EX2 R247, R247 ;  /* 0x000000f700f77308 */ /* 0x000e620000000800 */
[----:B--2---:R-:W-:Y:S02]  /*89f0*/  F2FP.BF16.F32.PACK_AB R12, R33, R46 ;  /* 0x0000002e210c723e */ /* 0x004fe400000010ff */
[----:B------:R-:W-:-:S04]  /*8a00*/  FADD.FTZ R46, R46, R47 ;  /* 0x0000002f2e2e7221 */ /* 0x000fc80000010000 */
[----:B------:R-:W-:Y:S01]  /*8a10*/  FADD.FTZ R33, R33, R46 ;  /* 0x0000002e21217221 */ /* 0x000fe20000010000 */
[----:B------:R-:W2:Y:S01]  /*8a20*/  MUFU.EX2 R245, R245 ;  /* 0x000000f500f57308 */ /* 0x000ea20000000800 */
[----:B-1----:R-:W-:Y:S02]  /*8a30*/  F2FP.BF16.F32.PACK_AB R14, R247, R32 ;  /* 0x00000020f70e723e */ /* 0x002fe400000010ff */
[----:B------:R-:W-:-:S04]  /*8a40*/  FADD.FTZ R32, R32, R33 ;  /* 0x0000002120207221 */ /* 0x000fc80000010000 */
[----:B------:R-:W-:Y:S01]  /*8a50*/  FADD.FTZ R247, R247, R32 ;  /* 0x00000020f7f77221 */ /* 0x000fe20000010000 */
[----:B--2---:R-:W-:-:S07]  /*8a60*/  F2FP.BF16.F32.PACK_AB R15, R245, R42 ;  /* 0x0000002af50f723e */ /* 0x004fce00000010ff */
[C---:B------:R-:W-:Y:S08]  /*8a70*/  HMMA.16816.F32.BF16 R144, R12.reuse, R140, R8 ;  /* 0x0000008c0c90723c */ /* 0x040ff00000041808 */
[----:B------:R-:W-:Y:S01]  /*8a80*/  HMMA.16816.F32.BF16 R140, R12, R142, R4 ;  /* 0x0000008e0c8c723c */ /* 0x000fe20000041804 */
[----:B------:R-:W-:-:S04]  /*8a90*/  FADD.FTZ R5, R155, R186 ;  /* 0x000000ba9b057221 */ /* 0x000fc80000010000 */
[----:B------:R-:W-:-:S03]  /*8aa0*/  FADD.FTZ R5, R170, R5 ;  /* 0x00000005aa057221 */ /* 0x000fc60000010000 */
[----:B---3--:R-:W-:Y:S01]  /*8ab0*/  HMMA.16816.F32.BF16 R136, R12, R132, R28 ;  /* 0x000000840c88723c */ /* 0x008fe2000004181c */
        /* <DEDUP_REMOVED lines=8> */
[----:B------:R-:W-:-:S04]  /*8b40*/  DEPBAR.LE SB0, 0x0 ;  /* 0x000080000000791a */ /* 0x000fc80000000000 */
[----:B------:R-:W-:Y:S05]  /*8b50*/  WARPSYNC.ALL ;  /* 0x0000000000007948 */ /* 0x000fea0003800000 */
[----:B------:R-:W-:Y:S01]  /*8b60*/  BSSY.RECONVERGENT B0, `(.L_x_1627) ;  /* 0x000004a000007945 */ /* 0x000fe20003800200 */
[----:B------:R-:W-:Y:S01]  /*8b70*/  IADD3 R22, PT, PT, R148, -0x2, RZ ;  /* 0xfffffffe94167810 */ /* 0x000fe20007ffe0ff */
[----:B------:R-:W-:Y:S06]  /*8b80*/  BAR.SYNC.DEFER_BLOCKING 0x0 ;  /* 0x0000000000007b1d */ /* 0x000fec0000010000 */
[----:B------:R-:W-:Y:S05]  /*8b90*/  @!P6 BRA `(.L_x_1628) ;  /* 0x0000000000f8e947 */ /* 0x000fea0003800000 */
[----:B------:R-:W2:Y:S01]  /*8ba0*/  LD.E R11, desc[UR4][R2.64+0x170] ;  /* 0x00017004020b7980 */ /* 0x000ea2000c101900 */
[----:B------:R-:W-:-:S04]  /*8bb0*/  SHF.L.U32 R4, R22, 0x8, RZ ;  /* 0x0000000816047819 */ /* 0x000fc800000006ff */
[----:B------:R-:W-:Y:S01]  /*8bc0*/  IABS R5, R4 ;  /* 0x0000000400057213 */ /* 0x000fe20000000000 */
[C---:B------:R-:W-:Y:S01]  /*8bd0*/  VIADD R12, R4.reuse, 0x100 ;  /* 0x00000100040c7836 */ /* 0x040fe20000000000 */
[-C--:B--2---:R-:W-:Y:S02]  /*8be0*/  IABS R8, R11.reuse ;  /* 0x0000000b00087213 */ /* 0x084fe40000000000 */
[-C--:B------:R-:W-:Y:S02]  /*8bf0*/  IABS R6, R11.reuse ;  /* 0x0000000b00067213 */ /* 0x080fe40000000000 */
[----:B------:R-:W1:Y:S01]  /*8c00*/  I2F.RP R9, R8 ;  /* 0x0000000800097306 */ /* 0x000e620000209400 */
[----:B------:R-:W-:Y:S02]  /*8c10*/  LOP3.LUT R4, R4, R11, RZ, 0x3c, !PT ;  /* 0x0000000b04047212 */ /* 0x000fe400078e3cff */
[----:B------:R-:W-:Y:S02]  /*8c20*/  IADD3 R6, PT, PT, RZ, -R6, RZ ;  /* 0x80000006ff067210 */ /* 0x000fe40007ffe0ff */
[----:B------:R-:W-:-:S02]  /*8c30*/  ISETP.GE.AND P0, PT, R4, RZ, PT ;  /* 0x000000ff0400720c */ /* 0x000fc40003f06270 */
[----:B------:R-:W-:Y:S01]  /*8c40*/  LOP3.LUT R4, RZ, R11, RZ, 0x33, !PT ;  /* 0x0000000bff047212 */ /* 0x000fe200078e33ff */
        /* <DEDUP_REMOVED lines=9> */
[----:B------:R-:W-:Y:S02]  /*8ce0*/  ISETP.GE.AND P2, PT, R12, RZ, PT ;  /* 0x000000ff0c00720c */ /* 0x000fe40003f46270 */
[----:B------:R-:W2:Y:S01]  /*8cf0*/  LD.E.64 R12, desc[UR4][R206.64+0x28] ;  /* 0x00002804ce0c7980 */ /* 0x000ea2000c101b00 */
        /* <DEDUP_REMOVED lines=12> */
[----:B------:R-:W-:-:S09]  /*8dc0*/  ISETP.NE.AND P1, PT, R11, RZ, PT ;  /* 0x000000ff0b00720c */ /* 0x000fd20003f25270 */
[----:B------:R-:W-:Y:S02]  /*8dd0*/  @P4 VIADD R9, R9, 0x1 ;  /* 0x0000000109094836 */ /* 0x000fe40000000000 */
[----:B------:R-:W-:Y:S02]  /*8de0*/  @P5 IADD3 R10, PT, PT, R10, 0x1, RZ ;  /* 0x000000010a0a5810 */ /* 0x000fe40007ffe0ff */
[----:B------:R-:W-:Y:S02]  /*8df0*/  @!P0 IMAD.MOV R9, RZ, RZ, -R9 ;  /* 0x000000ffff098224 */ /* 0x000fe400078e0a09 */
[----:B------:R-:W-:-:S03]  /*8e00*/  @!P2 IADD3 R10, PT, PT, -R10, RZ, RZ ;  /* 0x000000ff0a0aa210 */ /* 0x000fc60007ffe1ff */
        /* <DEDUP_REMOVED lines=21> */
[----:B------:R-:W-:Y:S01]  /*8f60*/  LEA.HI.X R229, R8, R229, R4, 0x1, P0 ;  /* 0x000000e508e57211 */ /* 0x000fe200000f0c04 */
[----:B------:R-:W-:Y:S05]  /*8f70*/  BRA `(.L_x_1629) ;  /* 0x0000000000207947 */ /* 0x000fea0003800000 */
.L_x_1628:
[----:B------:R-:W2:Y:S01]  /*8f80*/  LD.E R4, desc[UR4][R2.64+0x40] ;  /* 0x0000400402047980 */ /* 0x000ea2000c101900 */
[----:B------:R-:W-:Y:S02]  /*8f90*/  UMOV UR6, URZ ;  /* 0x000000ff00067c82 */ /* 0x000fe40008000000 */
[----:B------:R-:W-:Y:S01]  /*8fa0*/  IADD3 R5, P0, PT, RZ, -UR6, RZ ;  /* 0x80000006ff057c10 */ /* 0x000fe2000ff1e0ff */
[----:B--2---:R-:W-:-:S04]  /*8fb0*/  IMAD.SHL.U32 R4, R4, 0x100, RZ ;  /* 0x0000010004047824 */ /* 0x004fc800078e00ff */
[----:B------:R-:W-:-:S05]  /*8fc0*/  IMAD.X R4, RZ, RZ, ~R4, P0 ;  /* 0x000000ffff047224 */ /* 0x000fca00000e0e04 */
[----:B------:R-:W-:-:S04]  /*8fd0*/  SHF.R.S64 R5, R5, 0x1f, R4 ;  /* 0x0000001f05057819 */ /* 0x000fc80000001004 */
[----:B------:R-:W-:-:S04]  /*8fe0*/  IADD3 R228, P0, PT, R5, R228, RZ ;  /* 0x000000e405e47210 */ /* 0x000fc80007f1e0ff */
[----:B------:R-:W-:-:S09]  /*8ff0*/  LEA.HI.X.SX32 R229, R4, R229, 0x1, P0 ;  /* 0x000000e504e57211 */ /* 0x000fd200000f0eff */
.L_x_1629:
[----:B------:R-:W-:Y:S05]  /*9000*/  BSYNC.RECONVERGENT B0 ;  /* 0x0000000000007941 */ /* 0x000fea0003800200 */
.L_x_1627:
[----:B------:R-:W-:Y:S01]  /*9010*/  IMAD.SHL.U32 R5, R216, 0x40, RZ ;  /* 0x00000040d8057824 */ /* 0x000fe200078e00ff */
[----:B------:R-:W-:Y:S01]  /*9020*/  ISETP.GE.AND P1, PT, R220, R235, PT ;  /* 0x000000ebdc00720c */ /* 0x000fe20003f26270 */
[----:B------:R-:W-:Y:S01]  /*9030*/  BSSY.RECONVERGENT B1, `(.L_x_1630) ;  /* 0x0000137000017945 */ /* 0x000fe20003800200 */
[----:B------:R-:W-:Y:S02]  /*9040*/  SHF.L.U64.HI R4, R216, 0x6, R217 ;  /* 0x00000006d8047819 */ /* 0x000fe400000102d9 */
[----:B------:R-:W-:-:S05]  /*9050*/  IADD3 R8, P0, PT, R5, R228, RZ ;  /* 0x000000e405087210 */ /* 0x000fca0007f1e0ff */
[----:B------:R-:W-:-:S04]  /*9060*/  IMAD.X R9, R4, 0x1, R229, P0 ;  /* 0x0000000104097824 */ /* 0x000fc800000e06e5 */
[----:B------:R-:W-:Y:S01]  /*9070*/  @!P1 IADD3 R10, P0, PT, R8, R5, RZ ;  /* 0x00000005080a9210 */ /* 0x000fe20007f1e0ff */
[--C-:B------:R-:W-:Y:S01]  /*9080*/  @!P1 IMAD.MOV.U32 R12, RZ, RZ, R8.reuse ;  /* 0x000000ffff0c9224 */ /* 0x100fe200078e0008 */
[-C--:B------:R-:W-:Y:S01]  /*9090*/  @!P1 MOV R13, R9.reuse ;  /* 0x00000009000d9202 */ /* 0x080fe20000000f00 */
[--C-:B------:R-:W-:Y:S01]  /*90a0*/  @!P1 IMAD.MOV.U32 R16, RZ, RZ, R8.reuse ;  /* 0x000000ffff109224 */ /* 0x100fe200078e0008 */
[-C--:B------:R-:W-:Y:S01]  /*90b0*/  @!P1 MOV R17, R9.reuse ;  /* 0x0000000900119202 */ /* 0x080fe20000000f00 */
[----:B------:R-:W-:Y:S01]  /*90c0*/  @!P1 IMAD.MOV.U32 R14, RZ, RZ, R8 ;  /* 0x000000ffff0e9224 */ /* 0x000fe200078e0008 */
[----:B------:R-:W-:Y:S01]  /*90d0*/  @!P1 MOV R15, R9 ;  /* 0x00000009000f9202 */ /* 0x000fe20000000f00 */
[C---:B------:R-:W-:Y:S01]  /*90e0*/  @!P1 IMAD.WIDE.U32 R12, R216.reuse, 0x180, R12 ;  /* 0x00000180d80c9825 */ /* 0x040fe200078e000c */
[----:B------:R-:W-:Y:S01]  /*90f0*/  @!P1 IADD3.X R11, PT, PT, R9, R4, RZ, P0, !PT ;  /* 0x00000004090b9210 */ /* 0x000fe200007fe4ff */
[----:B------:R-:W-:Y:S01]  /*9100*/  @P1 STS.128 [R239+0x5000], RZ ;  /* 0x005000ffef001388 */ /* 0x000fe20000000c00 */
[----:B------:R-:W-:Y:S01]  /*9110*/  @!P1 LEA R18, P2, R216, R8, 0x7 ;  /* 0x00000008d8129211 */ /* 0x000fe200078438ff */
[----:B------:R-:W-:-:S02]  /*9120*/  @!P1 IMAD R4, R217, 0x180, RZ ;  /* 0x00000180d9049824 */ /* 0x000fc400078e02ff */
[C---:B------:R-:W-:Y:S01]  /*9130*/  @!P1 IMAD R6, R217.reuse, 0xc0, RZ ;  /* 0x000000c0d9069824 */ /* 0x040fe200078e02ff */
[----:B------:R-:W-:Y:S01]  /*9140*/  @!PT LDS RZ, [RZ] ;  /* 0x00000000fffff984 */ /* 0x000fe20000000800 */
[----:B------:R-:W-:Y:S01]  /*9150*/  @!PT LDS RZ, [RZ] ;  /* 0x00000000fffff984 */ /* 0x000fe20000000800 */
[----:B------:R-:W-:Y:S01]  /*9160*/  @!PT LDS RZ, [RZ] ;  /* 0x00000000fffff984 */ /* 0x000fe20000000800 */
[----:B------:R-:W-:Y:S01]  /*9170*/  @!P1 LDGSTS.E.BYPASS.LTC128B.128 [R239+0x5000], desc[UR4][R228.64] ;  /* 0x05000000e4ef9fae */ /* 0x000fe2000b981a04 */
[----:B------:R-:W-:Y:S01]  /*9180*/  @!P1 IMAD R5, R217, 0x140, RZ ;  /* 0x00000140d9059824 */ /* 0x000fe200078e02ff */
[C---:B------:R-:W-:Y:S01]  /*9190*/  @!P1 LEA.HI.X R19, R216.reuse, R9, R217, 0x7, P2 ;  /* 0x00000009d8139211 */ /* 0x040fe200010f3cd9 */
[C---:B------:R-:W-:Y:S01]  /*91a0*/  @!P1 IMAD.WIDE.U32 R16, R216.reuse, 0xc0, R16 ;  /* 0x000000c0d8109825 */ /* 0x040fe200078e0010 */
[----:B------:R-:W-:Y:S03]  /*91b0*/  @P1 STS.128 [R239+0x5800], RZ ;  /* 0x005800ffef001388 */ /* 0x000fe60000000c00 */
[----:B------:R-:W-:Y:S01]  /*91c0*/  @!P1 IMAD.WIDE.U32 R14, R216, 0x140, R14 ;  /* 0x00000140d80e9825 */ /* 0x000fe200078e000e */
[----:B------:R-:W-:Y:S01]  /*91d0*/  @!PT LDS RZ, [RZ] ;  /* 0x00000000fffff984 */ /* 0x000fe20000000800 */
[----:B------:R-:W-:Y:S01]  /*91e0*/  @!PT LDS RZ, [RZ] ;  /* 0x00000000fffff984 */ /* 0x000fe20000000800 */
[----:B------:R-:W-:Y:S01]  /*91f0*/  @!PT LDS RZ, [RZ] ;  /* 0x00000000fffff984 */ /* 0x000fe20000000800 */
[----:B------:R-:W-:Y:S03]  /*9200*/  @!P1 LDGSTS.E.BYPASS.LTC128B.128 [R239+0x5800], desc[UR4][R8.64] ;  /* 0x0580000008ef9fae */ /* 0x000fe6000b981a04 */
[----:B------:R-:W-:Y:S01]  /*9210*/  @!P1 IMAD.IADD R31, R4, 0x1, R13 ;  /* 0x00000001041f9824 */ /* 0x000fe200078e020d */
[----:B------:R-:W-:Y:S01]  /*9220*/  @!P1 LEA R4, P0, R216, R8, 0x8 ;  /* 0x00000008d8049211 */ /* 0x000fe200078040ff */
[----:B------:R-:W-:Y:S01]  /*9230*/  @P1 STS.128 [R239+0x6000], RZ ;  /* 0x006000ffef001388 */ /* 0x000fe20000000c00 */
[----:B------:R-:W-:Y:S01]  /*9240*/  @!P1 IMAD.IADD R17, R6, 0x1, R17 ;  /* 0x0000000106119824 */ /* 0x000fe200078e0211 */
[----:B------:R-:W-:Y:S01]  /*9250*/  @!P1 IADD3 R29, PT, PT, R5, R15, RZ ;  /* 0x0000000f051d9210 */ /* 0x000fe20007ffe0ff */
[----:B------:R-:W-:Y:S01]  /*9260*/  @!P1 IMAD.MOV.U32 R30, RZ, RZ, R12 ;  /* 0x000000ffff1e9224 */ /* 0x000fe200078e000c */
[----:B------:R-:W-:Y:S01]  /*9270*/  @!PT LDS RZ, [RZ] ;  /* 0x00000000fffff984 */ /* 0x000fe20000000800 */
[----:B------:R-:W-:Y:S01]  /*9280*/  @!PT LDS RZ, [RZ] ;  /* 0x00000000fffff984 */ /* 0x000fe20000000800 */
[----:B------:R-:W-:Y:S01]  /*9290*/  @!PT LDS RZ, [RZ] ;  /* 0x00000000fffff984 */ /* 0x000fe20000000800 */
[----:B------:R1:W-:Y:S01]  /*92a0*/  @!P1 LDGSTS.E.BYPASS.LTC128B.128 [R239+0x6000], desc[UR4][R10.64] ;  /* 0x060000000aef9fae */ /* 0x0003e2000b981a04 */
[----:B------:R-:W-:-:S02]  /*92b0*/  @!P1 LEA.HI.X R5, R216, R9, R217, 0x8, P0 ;  /* 0x00000009d8059211 */ /* 0x000fc400000f44d9 */
[----:B------:R-:W-:Y:S01]  /*92c0*/  @!P1 MOV R28, R14 ;  /* 0x0000000e001c9202 */ /* 0x000fe20000000f00 */
[----:B------:R-:W-:Y:S01]  /*92d0*/  @P1 STS.128 [R239+0x6800], RZ ;  /* 0x006800ffef001388 */ /* 0x000fe20000000c00 */
[----:B------:R-:W-:-:S03]  /*92e0*/  ISETP.GT.AND P0, PT, R22, R225, PT ;  /* 0x000000e11600720c */ /* 0x000fc60003f04270 */
        /* <DEDUP_REMOVED lines=24> */
[----:B------:R-:W-:Y:S04]  /*9470*/  LDSM.16.M88.4 R56, [R40] ;  /* 0x000000002838783b */ /* 0x000fe80000000200 */
[----:B------:R-:W4:Y:S04]  /*9480*/  LDSM.16.M88.4 R48, [R61+0x1000] ;  /* 0x001000003d30783b */ /* 0x000f280000000200 */
[----:B------:R-:W5:Y:S04]  /*9490*/  LDSM.16.M88.4 R32, [R61+0x1800] ;  /* 0x001800003d20783b */ /* 0x000f680000000200 */
[----:B------:R-:W3:Y:S04]  /*94a0*/  LDSM.16.M88.4 R24, [R61+0x1c00] ;  /* 0x001c00003d18783b */ /* 0x000ee80000000200 */
[----:B------:R-:W3:Y:S04]  /*94b0*/  LDSM.16.M88.4 R12, [R61+0x2000] ;  /* 0x002000003d0c783b */ /* 0x000ee80000000200 */
[----:B-1----:R-:W1:Y:S04]  /*94c0*/  LDSM.16.M88.4 R8, [R61+0x1400] ;  /* 0x001400003d08783b */ /* 0x002e680000000200 */
[----:B--2---:R-:W2:Y:S04]  /*94d0*/  LDSM.16.M88.4 R4, [R61+0x2400] ;  /* 0x002400003d04783b */ /* 0x004ea80000000200 */
[----:B------:R-:W2:Y:S04]  /*94e0*/  LDSM.16.M88.4 R128, [R61+0x2800] ;  /* 0x002800003d80783b */ /* 0x000ea80000000200 */
[----:B------:R-:W2:Y:S04]  /*94f0*/  LDSM.16.M88.4 R120, [R61+0x2c00] ;  /* 0x002c00003d78783b */ /* 0x000ea80000000200 */
[----:B------:R-:W2:Y:S04]  /*9500*/  LDSM.16.M88.4 R112, [R61+0x3000] ;  /* 0x003000003d70783b */ /* 0x000ea80000000200 */
[----:B------:R-:W2:Y:S04]  /*9510*/  LDSM.16.M88.4 R104, [R61+0x3400] ;  /* 0x003400003d68783b */ /* 0x000ea80000000200 */
[----:B------:R-:W2:Y:S01]  /*9520*/  LDSM.16.M88.4 R96, [R61+0x3800] ;  /* 0x003800003d60783b */ /* 0x000ea20000000200 */
[C---:B----4-:R-:W-:Y:S03]  /*9530*/  HMMA.16816.F32.BF16 R52, R56.reuse, R48, RZ ;  /* 0x000000303834723c */ /* 0x050fe600000418ff */
[----:B------:R-:W4:Y:S04]  /*9540*/  LDSM.16.M88.4 R88, [R61+0x3c00] ;  /* 0x003c00003d58783b */ /* 0x000f280000000200 */
[----:B------:R-:W4:Y:S01]  /*9550*/  LDSM.16.M88.4 R80, [R61+0x4000] ;  /* 0x004000003d50783b */ /* 0x000f220000000200 */
[C---:B-----5:R-:W-:Y:S03]  /*9560*/  HMMA.16816.F32.BF16 R36, R56.reuse, R32, RZ ;  /* 0x000000203824723c */ /* 0x060fe600000418ff */
[----:B------:R-:W5:Y:S04]  /*9570*/  LDSM.16.M88.4 R72, [R61+0x4400] ;  /* 0x004400003d48783b */ /* 0x000f680000000200 */
[----:B------:R-:W5:Y:S01]  /*9580*/  LDSM.16.M88.4 R64, [R61+0x4800] ;  /* 0x004800003d40783b */ /* 0x000f620000000200 */
[C---:B---3--:R-:W-:Y:S03]  /*9590*/  HMMA.16816.F32.BF16 R28, R56.reuse, R24, RZ ;  /* 0x00000018381c723c */ /* 0x048fe600000418ff */
[----:B------:R-:W3:Y:S04]  /*95a0*/  LDSM.16.M88.4 R176, [R61+0x4c00] ;  /* 0x004c00003db0783b */ /* 0x000ee80000000200 */
[----:B------:R3:W-:Y:S01]  /*95b0*/  LDSM.16.M88.4 R196, [R60] ;  /* 0x000000003cc4783b */ /* 0x0007e20000000200 */
[C---:B------:R-:W-:Y:S03]  /*95c0*/  HMMA.16816.F32.BF16 R16, R56.reuse, R12, RZ ;  /* 0x0000000c3810723c */ /* 0x040fe600000418ff */
[----:B------:R-:W3:Y:S04]  /*95d0*/  LDSM.16.M88.4 R172, [R149+0x1000] ;  /* 0x0010000095ac783b */ /* 0x000ee80000000200 */
[----:B------:R-:W3:Y:S01]  /*95e0*/  LDSM.16.M88.4 R168, [R149+0x1400] ;  /* 0x0014000095a8783b */ /* 0x000ee20000000200 */
[C---:B------:R-:W-:Y:S03]  /*95f0*/  HMMA.16816.F32.BF16 R48, R56.reuse, R50, RZ ;  /* 0x000000323830723c */ /* 0x040fe600000418ff */
[----:B------:R-:W3:Y:S04]  /*9600*/  LDSM.16.M88.4 R164, [R149+0x1800] ;  /* 0x0018000095a4783b */ /* 0x000ee80000000200 */
[----:B------:R-:W3:Y:S01]  /*9610*/  LDSM.16.M88.4 R160, [R149+0x1c00] ;  /* 0x001c000095a0783b */ /* 0x000ee20000000200 */
[C---:B-1----:R-:W-:Y:S03]  /*9620*/  HMMA.16816.F32.BF16 R44, R56.reuse, R8, RZ ;  /* 0x00000008382c723c */ /* 0x042fe600000418ff */
[----:B------:R-:W1:Y:S04]  /*9630*/  LDSM.16.M88.4 R156, [R149+0x2000] ;  /* 0x00200000959c783b */ /* 0x000e680000000200 */
[----:B------:R-:W1:Y:S01]  /*9640*/  LDSM.16.M88.4 R200, [R149+0x2400] ;  /* 0x0024000095c8783b */ /* 0x000e620000000200 */
[C---:B------:R-:W-:Y:S03]  /*9650*/  HMMA.16816.F32.BF16 R40, R56.reuse, R10, RZ ;  /* 0x0000000a3828723c */ /* 0x040fe600000418ff */
[----:B------:R-:W1:Y:S04]  /*9660*/  LDSM.16.M88.4 R192, [R149+0x2800] ;  /* 0x0028000095c0783b */ /* 0x000e680000000200 */
[----:B------:R-:W1:Y:S01]  /*9670*/  LDSM.16.M88.4 R188, [R149+0x2c00] ;  /* 0x002c000095bc783b */ /* 0x000e620000000200 */
[C---:B------:R-:W-:Y:S03]  /*9680*/  HMMA.16816.F32.BF16 R32, R56.reuse, R34, RZ ;  /* 0x000000223820723c */ /* 0x040fe600000418ff */
[----:B------:R-:W1:Y:S04]  /*9690*/  LDSM.16.M88.4 R184, [R149+0x3000] ;  /* 0x0030000095b8783b */ /* 0x000e680000000200 */
[----:B------:R-:W1:Y:S01]  /*96a0*/  LDSM.16.M88.4 R180, [R149+0x3400] ;  /* 0x0034000095b4783b */ /* 0x000e620000000200 */
[C---:B------:R-:W-:Y:S03]  /*96b0*/  HMMA.16816.F32.BF16 R24, R56.reuse, R26, RZ ;  /* 0x0000001a3818723c */ /* 0x040fe600000418ff */
[----:B------:R-:W0:Y:S05]  /*96c0*/  LDGDEPBAR ;  /* 0x00000000000079af */ /* 0x000e2a0000000000 */
[C---:B------:R-:W-:Y:S08]  /*96d0*/  HMMA.16816.F32.BF16 R12, R56.reuse, R14, RZ ;  /* 0x0000000e380c723c */ /* 0x040ff000000418ff */
[C---:B--2---:R-:W-:Y:S08]  /*96e0*/  HMMA.16816.F32.BF16 R8, R56.reuse, R4, RZ ;  /* 0x000000043808723c */ /* 0x044ff000000418ff */
[C---:B------:R-:W-:Y:S08]  /*96f0*/  HMMA.16816.F32.BF16 R152, R56.reuse, R128, RZ ;  /* 0x000000803898723c */ /* 0x040ff000000418ff */
[C---:B------:R-:W-:Y:S08]  /*9700*/  HMMA.16816.F32.BF16 R124, R56.reuse, R120, RZ ;  /* 0x00000078387c723c */ /* 0x040ff000000418ff */
[C---:B------:R-:W-:Y:S08]  /*9710*/  HMMA.16816.F32.BF16 R116, R56.reuse, R112, RZ ;  /* 0x000000703874723c */ /* 0x040ff000000418ff */
[C---:B------:R-:W-:Y:S08]  /*9720*/  HMMA.16816.F32.BF16 R108, R56.reuse, R104, RZ ;  /* 0x00000068386c723c */ /* 0x040ff000000418ff */
[C---:B------:R-:W-:Y:S08]  /*9730*/  HMMA.16816.F32.BF16 R100, R56.reuse, R96, RZ ;  /* 0x000000603864723c */ /* 0x040ff000000418ff */
[C---:B----4-:R-:W-:Y:S08]  /*9740*/  HMMA.16816.F32.BF16 R92, R56.reuse, R88, RZ ;  /* 0x00000058385c723c */ /* 0x050ff000000418ff */
        /* <DEDUP_REMOVED lines=15> */
[----:B------:R-:W2:Y:S07]  /*9840*/  LDSM.16.M88.4 R176, [R149+0x3800] ;  /* 0x0038000095b0783b */ /* 0x000eae0000000200 */
[C---:B------:R-:W-:Y:S08]  /*9850*/  HMMA.16816.F32.BF16 R52, R196.reuse, R172, R52 ;  /* 0x000000acc434723c */ /* 0x040ff00000041834 */
[C---:B------:R-:W-:Y:S01]  /*9860*/  HMMA.16816.F32.BF16 R48, R196.reuse, R174, R48 ;  /* 0x000000aec430723c */ /* 0x040fe20000041830 */
[----:B------:R-:W3:Y:S07]  /*9870*/  LDSM.16.M88.4 R172, [R149+0x3c00] ;  /* 0x003c000095ac783b */ /* 0x000eee0000000200 */
[C---:B------:R-:W-:Y:S08]  /*9880*/  HMMA.16816.F32.BF16 R44, R196.reuse, R168, R44 ;  /* 0x000000a8c42c723c */ /* 0x040ff0000004182c */
[C---:B------:R-:W-:Y:S01]  /*9890*/  HMMA.16816.F32.BF16 R40, R196.reuse, R170, R40 ;  /* 0x000000aac428723c */ /* 0x040fe20000041828 */
[----:B------:R-:W4:Y:S07]  /*98a0*/  LDSM.16.M88.4 R168, [R149+0x4000] ;  /* 0x0040000095a8783b */ /* 0x000f2e0000000200 */
[C---:B------:R-:W-:Y:S08]  /*98b0*/  HMMA.16816.F32.BF16 R36, R196.reuse, R164, R36 ;  /* 0x000000a4c424723c */ /* 0x040ff00000041824 */
[C---:B------:R-:W-:Y:S01]  /*98c0*/  HMMA.16816.F32.BF16 R32, R196.reuse, R166, R32 ;  /* 0x000000a6c420723c */ /* 0x040fe20000041820 */
[----:B------:R-:W5:Y:S07]  /*98d0*/  LDSM.16.M88.4 R164, [R149+0x4400] ;  /* 0x0044000095a4783b */ /* 0x000f6e0000000200 */
[C---:B------:R-:W-:Y:S08]  /*98e0*/  HMMA.16816.F32.BF16 R28, R196.reuse, R160, R28 ;  /* 0x000000a0c41c723c */ /* 0x040ff0000004181c */
[C---:B------:R-:W-:Y:S01]  /*98f0*/  HMMA.16816.F32.BF16 R24, R196.reuse, R162, R24 ;  /* 0x000000a2c418723c */ /* 0x040fe20000041818 */
[----:B------:R-:W5:Y:S07]  /*9900*/  LDSM.16.M88.4 R160, [R149+0x4800] ;  /* 0x0048000095a0783b */ /* 0x000f6e0000000200 */
[C---:B-1----:R-:W-:Y:S08]  /*9910*/  HMMA.16816.F32.BF16 R16, R196.reuse, R156, R16 ;  /* 0x0000009cc410723c */ /* 0x042ff00000041810 */
[----:B------:R-:W-:Y:S01]  /*9920*/  HMMA.16816.F32.BF16 R12, R196, R158, R12 ;  /* 0x0000009ec40c723c */ /* 0x000fe2000004180c */
[----:B------:R-:W1:Y:S01]  /*9930*/  LDSM.16.M88.4 R156, [R149+0x4c00] ;  /* 0x004c0000959c783b */ /* 0x000e620000000200 */
[----:B------:R-:W-:-:S06]  /*9940*/  DEPBAR.LE SB0, 0x0 ;  /* 0x000080000000791a */ /* 0x000fcc0000000000 */
        /* <DEDUP_REMOVED lines=12> */
[C---:B---3--:R-:W-:Y:S08]  /*9a10*/  HMMA.16816.F32.BF16 R92, R196.reuse, R172, R92 ;  /* 0x000000acc45c723c */ /* 0x048ff0000004185c */
[C---:B------:R-:W-:Y:S08]  /*9a20*/  HMMA.16816.F32.BF16 R88, R196.reuse, R174, R88 ;  /* 0x000000aec458723c */ /* 0x040ff00000041858 */
[C---:B----4-:R-:W-:Y:S08]  /*9a30*/  HMMA.16816.F32.BF16 R84, R196.reuse, R168, R84 ;  /* 0x000000a8c454723c */ /* 0x050ff00000041854 */
[C---:B------:R-:W-:Y:S08]  /*9a40*/  HMMA.16816.F32.BF16 R80, R196.reuse, R170, R80 ;  /* 0x000000aac450723c */ /* 0x040ff00000041850 */
[C---:B-----5:R-:W-:Y:S08]  /*9a50*/  HMMA.16816.F32.BF16 R76, R196.reuse, R164, R76 ;  /* 0x000000a4c44c723c */ /* 0x060ff0000004184c */
[C---:B------:R-:W-:Y:S08]  /*9a60*/  HMMA.16816.F32.BF16 R72, R196.reuse, R166, R72 ;  /* 0x000000a6c448723c */ /* 0x040ff00000041848 */
[C---:B------:R-:W-:Y:S08]  /*9a70*/  HMMA.16816.F32.BF16 R68, R196.reuse, R160, R68 ;  /* 0x000000a0c444723c */ /* 0x040ff00000041844 */
[C---:B------:R-:W-:Y:S08]  /*9a80*/  HMMA.16816.F32.BF16 R64, R196.reuse, R162, R64 ;  /* 0x000000a2c440723c */ /* 0x040ff00000041840 */
[----:B-1----:R-:W-:Y:S01]  /*9a90*/  HMMA.16816.F32.BF16 R60, R196, R156, R60 ;  /* 0x0000009cc43c723c */ /* 0x002fe2000004183c */
[----:B------:R-:W-:-:S07]  /*9aa0*/  SHF.L.U32 R157, R148, 0x8, RZ ;  /* 0x00000008949d7819 */ /* 0x000fce00000006ff */
[----:B------:R-:W-:Y:S01]  /*9ab0*/  HMMA.16816.F32.BF16 R56, R196, R158, R56 ;  /* 0x0000009ec438723c */ /* 0x000fe20000041838 */
[----:B------:R-:W-:Y:S06]  /*9ac0*/  BAR.SYNC.DEFER_BLOCKING 0x0 ;  /* 0x0000000000007b1d */ /* 0x000fec0000010000 */
[----:B------:R-:W-:-:S13]  /*9ad0*/  @!P0 BRA `(.L_x_1631) ;  /* 0x0000000800308947 */ /* 0x000fda0003800000 */
[----:B------:R-:W-:Y:S04]  /*9ae0*/  BSSY.RECONVERGENT B0, `(.L_x_1632) ;  /* 0x0000048000007945 */ /* 0x000fe80003800200 */
[----:B------:R-:W-:Y:S05]  /*9af0*/  @!P6 BRA `(.L_x_1633) ;  /* 0x0000000000f8e947 */ /* 0x000fea0003800000 */
[----:B------:R-:W2:Y:S01]  /*9b00*/  LD.E R163, desc[UR4][R2.64+0x170] ;  /* 0x0001700402a37980 */ /* 0x000ea2000c101900 */
[C---:B------:R-:W-:Y:S01]  /*9b10*/  VIADD R162, R157.reuse, 0xfffffd00 ;  /* 0xfffffd009da27836 */ /* 0x040fe20000000000 */
[----:B------:R-:W-:-:S04]  /*9b20*/  IADD3 R156, PT, PT, R157, -0x200, RZ ;  /* 0xfffffe009d9c7810 */ /* 0x000fc80007ffe0ff */
[----:B------:R-:W-:Y:S02]  /*9b30*/  IABS R158, R162 ;  /* 0x000000a2009e7213 */ /* 0x000fe40000000000 */
[----:B------:R-:W-:Y:S02]  /*9b40*/  IABS R149, R156 ;  /* 0x0000009c00957213 */ /* 0x000fe40000000000 */
[-C--:B--2---:R-:W-:Y:S02]  /*9b50*/  IABS R160, R163.reuse ;  /* 0x000000a300a07213 */ /* 0x084fe40000000000 */
[-C--:B------:R-:W-:Y:S02]  /*9b60*/  LOP3.LUT R162, R162, R163.reuse, RZ, 0x3c, !PT ;  /* 0x000000a3a2a27212 */ /* 0x080fe400078e3cff */
[----:B------:R-:W1:Y:S01]  /*9b70*/  I2F.RP R161, R160 ;  /* 0x000000a000a17306 */ /* 0x000e620000209400 */
[----:B------:R-:W-:-:S04]  /*9b80*/  LOP3.LUT R156, R156, R163, RZ, 0x3c, !PT ;  /* 0x000000a39c9c7212 */ /* 0x000fc800078e3cff */
[----:B------:R-:W-:Y:S02]  /*9b90*/  ISETP.GE.AND P4, PT, R156, RZ, PT ;  /* 0x000000ff9c00720c */ /* 0x000fe40003f86270 */
[----:B------:R-:W-:Y:S01]  /*9ba0*/  LOP3.LUT R156, RZ, R163, RZ, 0x33, !PT ;  /* 0x000000a3ff9c7212 */ /* 0x000fe200078e33ff */
[----:B-1----:R-:W1:Y:S02]  /*9bb0*/  MUFU.RCP R166, R161 ;  /* 0x000000a100a67308 */ /* 0x002e640000001000 */
[----:B-1----:R-:W-:-:S06]  /*9bc0*/  VIADD R166, R166, 0xffffffe ;  /* 0x0ffffffea6a67836 */ /* 0x002fcc0000000000 */
[----:B------:R-:W1:Y:S02]  /*9bd0*/  F2I.FTZ.U32.TRUNC.NTZ R167, R166 ;  /* 0x000000a600a77305 */ /* 0x000e64000021f000 */
[----:B-1----:R-:W-:Y:S02]  /*9be0*/  IMAD.MOV R159, RZ, RZ, -R167 ;  /* 0x000000ffff9f7224 */ /* 0x002fe400078e0aa7 */
[----:B------:R-:W-:Y:S02]  /*9bf0*/  IMAD.MOV.U32 R166, RZ, RZ, RZ ;  /* 0x000000ffffa67224 */ /* 0x000fe400078e00ff */
[----:B------:R-:W-:Y:S01]  /*9c00*/  IMAD R164, R159, R160, RZ ;  /* 0x000000a09fa47224 */ /* 0x000fe200078e02ff */
[----:B------:R-:W-:-:S03]  /*9c10*/  IABS R159, R163 ;  /* 0x000000a3009f7213 */ /* 0x000fc60000000000 */
[----:B------:R-:W-:Y:S01]  /*9c20*/  IMAD.HI.U32 R164, R167, R164, R166 ;  /* 0x000000a4a7a47227 */ /* 0x000fe200078e00a6 */
[----:B------:R-:W-:-:S05]  /*9c30*/  IADD3 R159, PT, PT, RZ, -R159, RZ ;  /* 0x8000009fff9f7210 */ /* 0x000fca0007ffe0ff */
[----:B------:R-:W-:-:S04]  /*9c40*/  IMAD.HI.U32 R161, R164, R158, RZ ;  /* 0x0000009ea4a17227 */ /* 0x000fc800078e00ff */
[----:B------:R-:W-:-:S04]  /*9c50*/  IMAD.HI.U32 R164, R164, R149, RZ ;  /* 0x00000095a4a47227 */ /* 0x000fc800078e00ff */
[-C--:B------:R-:W-:Y:S02]  /*9c60*/  IMAD R165, R161, R159.reuse, R158 ;  /* 0x0000009fa1a57224 */ /* 0x080fe400078e029e */
[----:B------:R-:W-:-:S03]  /*9c70*/  IMAD R149, R164, R159, R149 ;  /* 0x0000009fa4957224 */ /* 0x000fc600078e0295 */
[C---:B------:R-:W-:Y:S02]  /*9c80*/  ISETP.GT.U32.AND P3, PT, R160.reuse, R165, PT ;  /* 0x000000a5a000720c */ /* 0x040fe40003f64070 */
[----:B------:R-:W-:-:S11]  /*9c90*/  ISETP.GT.U32.AND P2, PT, R160, R149, PT ;  /* 0x00000095a000720c */ /* 0x000fd60003f44070 */
[----:B------:R-:W-:Y:S01]  /*9ca0*/  @!P3 IMAD.IADD R165, R165, 0x1, -R160 ;  /* 0x00000001a5a5b824 */ /* 0x000fe200078e0aa0 */
[----:B------:R-:W-:Y:S01]  /*9cb0*/  @!P3 IADD3 R161, PT, PT, R161, 0x1, RZ ;  /* 0x00000001a1a1b810 */ /* 0x000fe20007ffe0ff */
[----:B------:R-:W-:Y:S01]  /*9cc0*/  @!P2 VIADD R164, R164, 0x1 ;  /* 0x00000001a4a4a836 */ /* 0x000fe20000000000 */
[-C--:B------:R-:W-:Y:S02]  /*9cd0*/  @!P2 IADD3 R149, PT, PT, R149, -R160.reuse, RZ ;  /* 0x800000a09595a210 */ /* 0x080fe40007ffe0ff */
[-C--:B------:R-:W-:Y:S02]  /*9ce0*/  ISETP.GE.U32.AND P5, PT, R165, R160.reuse, PT ;  /* 0x000000a0a500720c */ /* 0x080fe40003fa6070 */
[----:B------:R-:W-:Y:S02]  /*9cf0*/  ISETP.GE.U32.AND P6, PT, R149, R160, PT ;  /* 0x000000a09500720c */ /* 0x000fe40003fc6070 */
[----:B------:R-:W-:Y:S02]  /*9d00*/  ISETP.GE.AND P2, PT, R162, RZ, PT ;  /* 0x000000ffa200720c */ /* 0x000fe40003f46270 */
[----:B------:R-:W-:-:S07]  /*9d10*/  ISETP.NE.AND P3, PT, R163, RZ, PT ;  /* 0x000000ffa300720c */ /* 0x000fce0003f65270 */
[----:B------:R-:W-:Y:S02]  /*9d20*/  @P5 VIADD R161, R161, 0x1 ;  /* 0x00000001a1a15836 */ /* 0x000fe40000000000 */
[----:B------:R-:W-:Y:S02]  /*9d30*/  @P6 IADD3 R164, PT, PT, R164, 0x1, RZ ;  /* 0x00000001a4a46810 */ /* 0x000fe40007ffe0ff */
[----:B------:R-:W-:Y:S02]  /*9d40*/  @!P2 IMAD.MOV R161, RZ, RZ, -R161 ;  /* 0x000000ffffa1a224 */ /* 0x000fe400078e0aa1 */
[----:B------:R-:W-:-:S03]  /*9d50*/  @!P4 IADD3 R164, PT, PT, -R164, RZ, RZ ;  /* 0x000000ffa4a4c210 */ /* 0x000fc60007ffe1ff */
[C---:B------:R-:W-:Y:S02]  /*9d60*/  SEL R158, R156.reuse, R161, !P3 ;  /* 0x000000a19c9e7207 */ /* 0x040fe40005800000 */
[----:B------:R-:W-:Y:S01]  /*9d70*/  SEL R149, R156, R164, !P3 ;  /* 0x000000a49c957207 */ /* 0x000fe20005800000 */
[----:B------:R-:W2:Y:S02]  /*9d80*/  LD.E.64 R160, desc[UR4][R206.64+0x38] ;  /* 0x00003804cea07980 */ /* 0x000ea4000c101b00 */
[--C-:B------:R-:W-:Y:S02]  /*9d90*/  IMAD.WIDE R168, R158, 0x4, R240.reuse ;  /* 0x000000049ea87825 */ /* 0x100fe400078e02f0 */
[----:B------:R-:W3:Y:S02]  /*9da0*/  LD.E.64 R164, desc[UR4][R206.64+0x20] ;  /* 0x00002004cea47980 */ /* 0x000ee4000c101b00 */
[C---:B------:R-:W-:Y:S02]  /*9db0*/  IMAD.WIDE R166, R149.reuse, 0x4, R240 ;  /* 0x0000000495a67825 */ /* 0x040fe400078e02f0 */
[----:B------:R-:W4:Y:S04]  /*9dc0*/  LD.E R159, desc[UR4][R168.64] ;  /* 0x00000004a89f7980 */ /* 0x000f28000c101900 */
[----:B------:R-:W4:Y:S01]  /*9dd0*/  LD.E R156, desc[UR4][R166.64] ;  /* 0x00000004a69c7980 */ /* 0x000f22000c101900 */
[----:B------:R-:W-:-:S04]  /*9de0*/  IMAD.IADD R158, R149, 0x1, -R158 ;  /* 0x00000001959e7824 */ /* 0x000fc800078e0a9e */
[----:B------:R-:W-:-:S05]  /*9df0*/  IMAD R163, R163, R158, -0x100 ;  /* 0xffffff00a3a37424 */ /* 0x000fca00078e029e */
[----:B------:R-:W-:Y:S01]  /*9e00*/  SHF.R.S32.HI R158, RZ, 0x1f, R163 ;  /* 0x0000001fff9e7819 */ /* 0x000fe200000114a3 */
[-C--:B--2---:R-:W-:Y:S02]  /*9e10*/  IMAD R149, R161, R163.reuse, RZ ;  /* 0x000000a3a1957224 */ /* 0x084fe400078e02ff */
[----:B------:R-:W-:-:S04]  /*9e20*/  IMAD.WIDE.U32 R162, R160, R163, RZ ;  /* 0x000000a3a0a27225 */ /* 0x000fc800078e00ff */
[----:B------:R-:W-:Y:S01]  /*9e30*/  IMAD R149, R160, R158, R149 ;  /* 0x0000009ea0957224 */ /* 0x000fe200078e0295 */
[----:B----4-:R-:W-:-:S03]  /*9e40*/  IADD3 R159, PT, PT, R159, -R156, RZ ;  /* 0x8000009c9f9f7210 */ /* 0x010fc60007ffe0ff */
[----:B------:R-:W-:Y:S01]  /*9e50*/  IMAD.IADD R163, R163, 0x1, R149 ;  /* 0x00000001a3a37824 */ /* 0x000fe200078e0295 */
[----:B------:R-:W-:Y:S01]  /*9e60*/  SHF.R.S32.HI R156, RZ, 0x1f, R159 ;  /* 0x0000001fff9c7819 */ /* 0x000fe2000001149f */
[----:B---3--:R-:W-:Y:S02]  /*9e70*/  IMAD R149, R165, R159, RZ ;  /* 0x0000009fa5957224 */ /* 0x008fe400078e02ff */
[----:B------:R-:W-:-:S04]  /*9e80*/  IMAD.WIDE.U32 R158, R159, R164, R162 ;  /* 0x000000a49f9e7225 */ /* 0x000fc800078e00a2 */
[----:B------:R-:W-:Y:S01]  /*9e90*/  IMAD R149, R164, R156, R149 ;  /* 0x0000009ca4957224 */ /* 0x000fe200078e0295 */
[----:B------:R-:W-:-:S04]  /*9ea0*/  LEA R226, P2, R158, R226, 0x1 ;  /* 0x000000e29ee27211 */ /* 0x000fc800078408ff */
[----:B------:R-:W-:-:S04]  /*9eb0*/  IADD3 R149, PT, PT, R159, R149, RZ ;  /* 0x000000959f957210 */ /* 0x000fc80007ffe0ff */
[----:B------:R-:W-:Y:S01]  /*9ec0*/  LEA.HI.X R227, R158, R227, R149, 0x1, P2 ;  /* 0x000000e39ee37211 */ /* 0x000fe200010f0c95 */
[----:B------:R-:W-:Y:S05]  /*9ed0*/  BRA `(.L_x_1634) ;  /* 0x0000000000207947 */ /* 0x000fea0003800000 */
.L_x_1633:
        /* <DEDUP_REMOVED lines=8> */
.L_x_1634:
[----:B------:R-:W-:Y:S05]  /*9f60*/  BSYNC.RECONVERGENT B0 ;  /* 0x0000000000007941 */ /* 0x000fea0003800200 */
.L_x_1632:
[C---:B------:R-:W-:Y:S01]  /*9f70*/  IMAD.SHL.U32 R149, R214.reuse, 0x40, RZ ;  /* 0x00000040d6957824 */ /* 0x040fe200078e00ff */
[C---:B------:R-:W-:Y:S01]  /*9f80*/  SHF.L.U64.HI R158, R214.reuse, 0x6, R215 ;  /* 0x00000006d69e7819 */ /* 0x040fe200000102d7 */
[----:B------:R1:W-:Y:S01]  /*9f90*/  @P1 STS.128 [R239+0x1000], RZ ;  /* 0x001000ffef001388 */ /* 0x0003e20000000c00 */
[----:B------:R-:W-:Y:S01]  /*9fa0*/  @!P1 IMAD R156, R215, 0xc0, RZ ;  /* 0x000000c0d79c9824 */ /* 0x000fe200078e02ff */
[----:B------:R-:W-:Y:S01]  /*9fb0*/  BSSY.RECONVERGENT B0, `(.L_x_1635) ;  /* 0x000003d000007945 */ /* 0x000fe20003800200 */
[----:B------:R-:W-:Y:S01]  /*9fc0*/  IADD3 R160, P2, PT, R149, R226, RZ ;  /* 0x000000e295a07210 */ /* 0x000fe20007f5e0ff */
[----:B------:R-:W-:Y:S01]  /*9fd0*/  @!PT LDS RZ, [RZ] ;  /* 0x00000000fffff984 */ /* 0x000fe20000000800 */
[----:B------:R-:W-:Y:S01]  /*9fe0*/  @!PT LDS RZ, [RZ] ;  /* 0x00000000fffff984 */ /* 0x000fe20000000800 */
[----:B------:R-:W-:Y:S01]  /*9ff0*/  @!PT LDS RZ, [RZ] ;  /* 0x00000000fffff984 */ /* 0x000fe20000000800 */
[----:B------:R1:W-:Y:S03]  /*a000*/  @!P1 LDGSTS.E.BYPASS.LTC128B.128 [R239+0x1000], desc[UR4][R226.64] ;  /* 0x01000000e2ef9fae */ /* 0x0003e6000b981a04 */
[----:B------:R-:W-:Y:S01]  /*a010*/  @!P1 LEA R162, P3, R214, R160, 0x7 ;  /* 0x000000a0d6a29211 */ /* 0x000fe200078638ff */
[----:B------:R-:W-:Y:S01]  /*a020*/  IMAD.X R161, R158, 0x1, R227, P2 ;  /* 0x000000019ea17824 */ /* 0x000fe200010e06e3 */
[----:B------:R-:W-:Y:S01]  /*a030*/  @!P1 IADD3 R164, P2, PT, R160, R149, RZ ;  /* 0x00000095a0a49210 */ /* 0x000fe20007f5e0ff */
[----:B------:R-:W-:Y:S01]  /*a040*/  @!P1 IMAD.MOV.U32 R168, RZ, RZ, R160 ;  /* 0x000000ffffa89224 */ /* 0x000fe200078e00a0 */
[----:B------:R1:W-:Y:S01]  /*a050*/  @P1 STS.128 [R239+0x1800], RZ ;  /* 0x001800ffef001388 */ /* 0x0003e20000000c00 */
[----:B------:R-:W-:Y:S01]  /*a060*/  @!P1 IMAD R149, R215, 0x140, RZ ;  /* 0x00000140d7959824 */ /* 0x000fe200078e02ff */
[----:B------:R-:W-:-:S02]  /*a070*/  @!P1 MOV R169, R161 ;  /* 0x000000a100a99202 */ /* 0x000fc40000000f00 */
[----:B------:R-:W-:Y:S01]  /*a080*/  @!P1 IADD3.X R165, PT, PT, R161, R158, RZ, P2, !PT ;  /* 0x0000009ea1a59210 */ /* 0x000fe200017fe4ff */
[----:B------:R-:W-:Y:S01]  /*a090*/  @!P1 IMAD.MOV.U32 R158, RZ, RZ, R160 ;  /* 0x000000ffff9e9224 */ /* 0x000fe200078e00a0 */
[-C--:B------:R-:W-:Y:S01]  /*a0a0*/  @!P1 MOV R159, R161.reuse ;  /* 0x000000a1009f9202 */ /* 0x080fe20000000f00 */
[C---:B------:R-:W-:Y:S01]  /*a0b0*/  @!P1 IMAD.WIDE.U32 R168, R214.reuse, 0xc0, R168 ;  /* 0x000000c0d6a89825 */ /* 0x040fe200078e00a8 */
[C---:B------:R-:W-:Y:S01]  /*a0c0*/  @!P1 LEA R166, P2, R214.reuse, R160, 0x8 ;  /* 0x000000a0d6a69211 */ /* 0x040fe200078440ff */
[----:B------:R-:W-:Y:S01]  /*a0d0*/  @!PT LDS RZ, [RZ] ;  /* 0x00000000fffff984 */ /* 0x000fe20000000800 */
[----:B------:R-:W-:Y:S01]  /*a0e0*/  @!PT LDS RZ, [RZ] ;  /* 0x00000000fffff984 */ /* 0x000fe20000000800 */
[----:B------:R-:W-:Y:S01]  /*a0f0*/  @!PT LDS RZ, [RZ] ;  /* 0x00000000fffff984 */ /* 0x000fe20000000800 */
[----:B------:R1:W-:Y:S01]  /*a100*/  @!P1 LDGSTS.E.BYPASS.LTC128B.128 [R239+0x1800], desc[UR4][R160.64] ;  /* 0x01800000a0ef9fae */ /* 0x0003e2000b981a04 */
[CC--:B------:R-:W-:Y:S01]  /*a110*/  @!P1 LEA.HI.X R163, R214.reuse, R161.reuse, R215, 0x7, P3 ;  /* 0x000000a1d6a39211 */ /* 0x0c0fe200018f3cd7 */
[C---:B------:R-:W-:Y:S01]  /*a120*/  @!P1 IMAD.WIDE.U32 R158, R214.reuse, 0x140, R158 ;  /* 0x00000140d69e9825 */ /* 0x040fe200078e009e */
[----:B------:R-:W-:Y:S01]  /*a130*/  @!P1 LEA.HI.X R167, R214, R161, R215, 0x8, P2 ;  /* 0x000000a1d6a79211 */ /* 0x000fe200010f44d7 */
[----:B------:R1:W-:Y:S02]  /*a140*/  @P1 STS.128 [R239+0x2000], RZ ;  /* 0x002000ffef001388 */ /* 0x0003e40000000c00 */
[----:B------:R-:W-:Y:S01]  /*a150*/  @!P1 IMAD.IADD R169, R156, 0x1, R169 ;  /* 0x000000019ca99824 */ /* 0x000fe200078e02a9 */
        /* <DEDUP_REMOVED lines=34> */
.L_x_1636:
[----:B------:R-:W-:Y:S05]  /*a380*/  BSYNC.RECONVERGENT B0 ;  /* 0x0000000000007941 */ /* 0x000fea0003800200 */
.L_x_1635:
[----:B------:R-:W0:Y:S02]  /*a390*/  LDGDEPBAR ;  /* 0x00000000000079af */ /* 0x000e240000000000 */
.L_x_1631:
[----:B------:R-:W-:Y:S05]  /*a3a0*/  BSYNC.RECONVERGENT B1 ;  /* 0x0000000000017941 */ /* 0x000fea0003800200 */
.L_x_1630:
[----:B------:R-:W-:-:S05]  /*a3b0*/  LOP3.LUT R157, R157, R204, RZ, 0xfc, !PT ;  /* 0x000000cc9d9d7212 */ /* 0x000fca00078efcff */
[C---:B------:R-:W-:Y:S02]  /*a3c0*/  VIADD R149, R157.reuse, 0xfffffe00 ;  /* 0xfffffe009d957836 */ /* 0x040fe40000000000 */
[----:B------:R-:W-:-:S03]  /*a3d0*/  VIADD R156, R157, 0xfffffe01 ;  /* 0xfffffe019d9c7836 */ /* 0x000fc60000000000 */
[C---:B------:R-:W-:Y:S02]  /*a3e0*/  ISETP.GE.AND P1, PT, R149.reuse, R224, PT ;  /* 0x000000e09500720c */ /* 0x040fe40003f26270 */
[C---:B------:R-:W-:Y:S02]  /*a3f0*/  ISETP.GE.AND P3, PT, R149.reuse, R223, PT ;  /* 0x000000df9500720c */ /* 0x040fe40003f66270 */
[C---:B------:R-:W-:Y:S02]  /*a400*/  ISETP.GE.AND P2, PT, R149.reuse, R222, PT ;  /* 0x000000de9500720c */ /* 0x040fe40003f46270 */
[----:B------:R-:W-:Y:S01]  /*a410*/  ISETP.GE.AND P5, PT, R149, R221, PT ;  /* 0x000000dd9500720c */ /* 0x000fe20003fa6270 */
[----:B------:R-:W-:Y:S01]  /*a420*/  VIADD R149, R157, 0xfffffe08 ;  /* 0xfffffe089d957836 */ /* 0x000fe20000000000 */
[----:B------:R-:W-:Y:S02]  /*a430*/  FSEL R52, R52, -INF , P1 ;  /* 0xff80000034347808 */ /* 0x000fe40000800000 */
[----:B------:R-:W-:-:S02]  /*a440*/  ISETP.GE.AND P1, PT, R156, R224, PT ;  /* 0x000000e09c00720c */ /* 0x000fc40003f26270 */
[----:B------:R-:W-:Y:S01]  /*a450*/  FSEL R246, R52, -INF , !P3 ;  /* 0xff80000034f67808 */ /* 0x000fe20005800000 */
[----:B------:R-:W-:Y:S01]  /*a460*/  VIADD R52, R157, 0xfffffe10 ;  /* 0xfffffe109d347836 */ /* 0x000fe20000000000 */
[----:B------:R-:W-:Y:S02]  /*a470*/  FSEL R53, R53, -INF , P1 ;  /* 0xff80000035357808 */ /* 0x000fe40000800000 */
[----:B------:R-:W-:Y:S02]  /*a480*/  ISETP.GE.AND P6, PT, R156, R223, PT ;  /* 0x000000df9c00720c */ /* 0x000fe40003fc6270 */
[----:B------:R-:W-:Y:S02]  /*a490*/  ISETP.GE.AND P1, PT, R149, R222, PT ;  /* 0x000000de9500720c */ /* 0x000fe40003f26270 */
[----:B------:R-:W-:Y:S02]  /*a4a0*/  FSEL R244, R53, -INF , !P6 ;  /* 0xff80000035f47808 */ /* 0x000fe40007000000 */
[----:B-1----:R-:W-:Y:S01]  /*a4b0*/  FSEL R167, R50, -INF , P1 ;  /* 0xff80000032a77808 */ /* 0x002fe20000800000 */
[----:B------:R-:W-:Y:S01]  /*a4c0*/  VIADD R50, R157, 0xfffffe11 ;  /* 0xfffffe119d327836 */ /* 0x000fe20000000000 */
[----:B------:R-:W-:-:S02]  /*a4d0*/  ISETP.GE.AND P6, PT, R149, R221, PT ;  /* 0x000000dd9500720c */ /* 0x000fc40003fc6270 */
[----:B------:R-:W-:Y:S02]  /*a4e0*/  ISETP.GE.AND P1, PT, R52, R224, PT ;  /* 0x000000e03400720c */ /* 0x000fe40003f26270 */
[----:B------:R-:W-:Y:S02]  /*a4f0*/  FSEL R167, R167, -INF , !P6 ;  /* 0xff800000a7a77808 */ /* 0x000fe40007000000 */
[----:B------:R-:W-:Y:S02]  /*a500*/  FSEL R44, R44, -INF , P1 ;  /* 0xff8000002c2c7808 */ /* 0x000fe40000800000 */
[----:B------:R-:W-:Y:S02]  /*a510*/  ISETP.GE.AND P6, PT, R52, R223, PT ;  /* 0x000000df3400720c */ /* 0x000fe40003fc6270 */
[----:B--2---:R-:W-:Y:S01]  /*a520*/  FSEL R160, R54, -INF , P2 ;  /* 0xff80000036a07808 */ /* 0x004fe20001000000 */
[----:B------:R-:W-:Y:S01]  /*a530*/  VIADD R54, R157, 0xfffffe09 ;  /* 0xfffffe099d367836 */ /* 0x000fe20000000000 */
[----:B------:R-:W-:-:S02]  /*a540*/  FSEL R212, R44, -INF , !P6 ;  /* 0xff8000002cd47808 */ /* 0x000fc40007000000 */
[----:B------:R-:W2:Y:S01]  /*a550*/  LD.E R44, desc[UR4][R2.64+0xdc] ;  /* 0x0000dc04022c7980 */ /* 0x000ea2000c101900 */
[C---:B------:R-:W-:Y:S02]  /*a560*/  ISETP.GE.AND P4, PT, R156.reuse, R222, PT ;  /* 0x000000de9c00720c */ /* 0x040fe40003f86270 */
[-C--:B------:R-:W-:Y:S02]  /*a570*/  ISETP.GE.AND P2, PT, R149, R224.reuse, PT ;  /* 0x000000e09500720c */ /* 0x080fe40003f46270 */
[----:B------:R-:W-:Y:S02]  /*a580*/  ISETP.GE.AND P3, PT, R156, R221, PT ;  /* 0x000000dd9c00720c */ /* 0x000fe40003f66270 */
[----:B------:R-:W-:Y:S02]  /*a590*/  FSEL R55, R55, -INF , P4 ;  /* 0xff80000037377808 */ /* 0x000fe40002000000 */
[----:B------:R-:W-:Y:S02]  /*a5a0*/  FSEL R160, R160, -INF , !P5 ;  /* 0xff800000a0a07808 */ /* 0x000fe40006800000 */
[----:B------:R-:W-:-:S02]  /*a5b0*/  ISETP.GE.AND P4, PT, R54, R224, PT ;  /* 0x000000e03600720c */ /* 0x000fc40003f86270 */
[-C--:B------:R-:W-:Y:S02]  /*a5c0*/  ISETP.GE.AND P5, PT, R149, R223.reuse, PT ;  /* 0x000000df9500720c */ /* 0x080fe40003fa6270 */
[----:B------:R-:W-:Y:S02]  /*a5d0*/  FSEL R48, R48, -INF , P2 ;  /* 0xff80000030307808 */ /* 0x000fe40001000000 */
[----:B------:R-:W-:Y:S02]  /*a5e0*/  FSEL R165, R55, -INF , !P3 ;  /* 0xff80000037a57808 */ /* 0x000fe40005800000 */
[C---:B------:R-:W-:Y:S02]  /*a5f0*/  ISETP.GE.AND P3, PT, R54.reuse, R223, PT ;  /* 0x000000df3600720c */ /* 0x040fe40003f66270 */
[----:B------:R-:W-:Y:S02]  /*a600*/  FSEL R49, R49, -INF , P4 ;  /* 0xff80000031317808 */ /* 0x000fe40002000000 */
[----:B------:R-:W-:-:S02]  /*a610*/  ISETP.GE.AND P2, PT, R54, R222, PT ;  /* 0x000000de3600720c */ /* 0x000fc40003f46270 */
[----:B------:R-:W-:Y:S01]  /*a620*/  FSEL R234, R48, -INF , !P5 ;  /* 0xff80000030ea7808 */ /* 0x000fe20006800000 */
[----:B------:R-:W-:Y:S01]  /*a630*/  VIADD R48, R157, 0xfffffe18 ;  /* 0xfffffe189d307836 */ /* 0x000fe20000000000 */
[C---:B------:R-:W-:Y:S02]  /*a640*/  ISETP.GE.AND P4, PT, R52.reuse, R222, PT ;  /* 0x000000de3400720c */ /* 0x040fe40003f86270 */
[----:B------:R-:W-:Y:S01]  /*a650*/  FSEL R196, R49, -INF , !P3 ;  /* 0xff80000031c47808 */ /* 0x000fe20005800000 */
[----:B------:R-:W-:Y:S01]  /*a660*/  VIADD R168, R157, 0xfffffe19 ;  /* 0xfffffe199da87836 */ /* 0x000fe20000000000 */
[----:B------:R-:W-:Y:S02]  /*a670*/  ISETP.GE.AND P3, PT, R52, R221, PT ;  /* 0x000000dd3400720c */ /* 0x000fe40003f66270 */
[----:B------:R-:W-:Y:S02]  /*a680*/  FSEL R51, R51, -INF , P2 ;  /* 0xff80000033337808 */ /* 0x000fe40001000000 */
[----:B------:R-:W-:-:S02]  /*a690*/  FSEL R46, R46, -INF , P4 ;  /* 0xff8000002e2e7808 */ /* 0x000fc40002000000 */
[C---:B------:R-:W-:Y:S02]  /*a6a0*/  ISETP.GE.AND P2, PT, R50.reuse, R224, PT ;  /* 0x000000e03200720c */ /* 0x040fe40003f46270 */
[----:B------:R-:W-:Y:S02]  /*a6b0*/  ISETP.GE.AND P1, PT, R50, R222, PT ;  /* 0x000000de3200720c */ /* 0x000fe40003f26270 */
[----:B------:R-:W-:Y:S02]  /*a6c0*/  ISETP.GE.AND P6, PT, R48, R224, PT ;  /* 0x000000e03000720c */ /* 0x000fe40003fc6270 */
[----:B------:R-:W-:Y:S01]  /*a6d0*/  FSEL R156, R46, -INF , !P3 ;  /* 0xff8000002e9c7808 */ /* 0x000fe20005800000 */
[----:B------:R-:W-:Y:S01]  /*a6e0*/  VIADD R173, R157, 0xfffffe21 ;  /* 0xfffffe219dad7836 */ /* 0x000fe20000000000 */
[----:B------:R-:W-:Y:S02]  /*a6f0*/  FSEL R45, R45, -INF , P2 ;  /* 0xff8000002d2d7808 */ /* 0x000fe40001000000 */
[----:B------:R-:W-:-:S02]  /*a700*/  ISETP.GE.AND P3, PT, R48, R222, PT ;  /* 0x000000de3000720c */ /* 0x000fc40003f66270 */
[----:B------:R-:W-:Y:S01]  /*a710*/  FSEL R178, R47, -INF , P1 ;  /* 0xff8000002fb27808 */ /* 0x000fe20000800000 */
[C---:B------:R-:W-:Y:S01]  /*a720*/  VIADD R175, R157.reuse, 0xfffffe20 ;  /* 0xfffffe209daf7836 */ /* 0x040fe20000000000 */
[-C--:B------:R-:W-:Y:S02]  /*a730*/  ISETP.GE.AND P2, PT, R48, R223.reuse, PT ;  /* 0x000000df3000720c */ /* 0x080fe40003f46270 */
[----:B------:R-:W-:Y:S02]  /*a740*/  ISETP.GE.AND P1, PT, R168, R224, PT ;  /* 0x000000e0a800720c */ /* 0x000fe40003f26270 */
[----:B------:R-:W-:Y:S02]  /*a750*/  FSEL R40, R40, -INF , P6 ;  /* 0xff80000028287808 */ /* 0x000fe40003000000 */
[----:B------:R-:W-:Y:S01]  /*a760*/  FSEL R166, R42, -INF , P3 ;  /* 0xff8000002aa67808 */ /* 0x000fe20001800000 */
[----:B------:R-:W-:Y:S01]  /*a770*/  VIADD R163, R157, 0xfffffe29 ;  /* 0xfffffe299da37836 */ /* 0x000fe20000000000 */
[----:B------:R-:W-:-:S02]  /*a780*/  ISETP.GE.AND P6, PT, R168, R223, PT ;  /* 0x000000dfa800720c */ /* 0x000fc40003fc6270 */
[----:B------:R-:W-:Y:S02]  /*a790*/  FSEL R41, R41, -INF , P1 ;  /* 0xff80000029297808 */ /* 0x000fe40000800000 */
[----:B------:R-:W-:Y:S01]  /*a7a0*/  FSEL R42, R40, -INF , !P2 ;  /* 0xff800000282a7808 */ /* 0x000fe20005000000 */
[----:B------:R-:W-:Y:S01]  /*a7b0*/  VIADD R40, R157, 0xfffffe20 ;  /* 0xfffffe209d287836 */ /* 0x000fe20000000000 */
[-C--:B------:R-:W-:Y:S01]  /*a7c0*/  ISETP.GE.AND P1, PT, R173, R224.reuse, PT ;  /* 0x000000e0ad00720c */ /* 0x080fe20003f26270 */
[----:B------:R-:W-:Y:S01]  /*a7d0*/  VIADD R171, R157, 0xfffffe28 ;  /* 0xfffffe289dab7836 */ /* 0x000fe20000000000 */
[----:B------:R-:W-:Y:S02]  /*a7e0*/  ISETP.GE.AND P3, PT, R175, R224, PT ;  /* 0x000000e0af00720c */ /* 0x000fe40003f66270 */
[----:B------:R-:W-:Y:S01]  /*a7f0*/  FSEL R179, R41, -INF , !P6 ;  /* 0xff80000029b37808 */ /* 0x000fe20007000000 */
[----:B------:R-:W-:Y:S01]  /*a800*/  VIADD R159, R157, 0xfffffe31 ;  /* 0xfffffe319d9f7836 */ /* 0x000fe20000000000 */
[----:B------:R-:W-:-:S02]  /*a810*/  ISETP.GE.AND P6, PT, R173, R223, PT ;  /* 0x000000dfad00720c */ /* 0x000fc40003fc6270 */
[----:B------:R-:W-:Y:S01]  /*a820*/  FSEL R37, R37, -INF , P1 ;  /* 0xff80000025257808 */ /* 0x000fe20000800000 */
[----:B------:R-:W-:Y:S01]  /*a830*/  VIADD R161, R157, 0xfffffe30 ;  /* 0xfffffe309da17836 */ /* 0x000fe20000000000 */
[----:B------:R-:W-:Y:S02]  /*a840*/  ISETP.GE.AND P2, PT, R40, R223, PT ;  /* 0x000000df2800720c */ /* 0x000fe40003f46270 */
[----:B------:R-:W-:Y:S02]  /*a850*/  FSEL R36, R36, -INF , P3 ;  /* 0xff80000024247808 */ /* 0x000fe40001800000 */
[-C--:B------:R-:W-:Y:S02]  /*a860*/  ISETP.GE.AND P1, PT, R163, R224.reuse, PT ;  /* 0x000000e0a300720c */ /* 0x080fe40003f26270 */
[----:B------:R-:W-:Y:S02]  /*a870*/  ISETP.GE.AND P3, PT, R171, R224, PT ;  /* 0x000000e0ab00720c */ /* 0x000fe40003f66270 */
[----:B------:R-:W-:Y:S01]  /*a880*/  FSEL R175, R37, -INF , !P6 ;  /* 0xff80000025af7808 */ /* 0x000fe20007000000 */
[----:B------:R-:W-:Y:S01]  /*a890*/  VIADD R181, R157, 0xfffffe39 ;  /* 0xfffffe399db57836 */ /* 0x000fe20000000000 */
[----:B------:R-:W-:-:S02]  /*a8a0*/  FSEL R177, R36, -INF , !P2 ;  /* 0xff80000024b17808 */ /* 0x000fc40005000000 */
[-C--:B------:R-:W-:Y:S02]  /*a8b0*/  ISETP.GE.AND P6, PT, R163, R223.reuse, PT ;  /* 0x000000dfa300720c */ /* 0x080fe40003fc6270 */
[----:B------:R-:W-:Y:S01]  /*a8c0*/  FSEL R33, R33, -INF , P1 ;  /* 0xff80000021217808 */ /* 0x000fe20000800000 */
[----:B------:R-:W-:Y:S01]  /*a8d0*/  VIADD R36, R157, 0xfffffe38 ;  /* 0xfffffe389d247836 */ /* 0x000fe20000000000 */
[----:B------:R-:W-:Y:S02]  /*a8e0*/  ISETP.GE.AND P2, PT, R171, R223, PT ;  /* 0x000000dfab00720c */ /* 0x000fe40003f46270 */
[----:B------:R-:W-:Y:S02]  /*a8f0*/  FSEL R32, R32, -INF , P3 ;  /* 0xff80000020207808 */ /* 0x000fe40001800000 */
[-C--:B------:R-:W-:Y:S02]  /*a900*/  ISETP.GE.AND P1, PT, R159, R224.reuse, PT ;  /* 0x000000e09f00720c */ /* 0x080fe40003f26270 */
[----:B------:R-:W-:-:S02]  /*a910*/  ISETP.GE.AND P3, PT, R161, R224, PT ;  /* 0x000000e0a100720c */ /* 0x000fc40003f66270 */
[----:B------:R-:W-:Y:S01]  /*a920*/  FSEL R55, R33, -INF , !P6 ;  /* 0xff80000021377808 */ /* 0x000fe20007000000 */
[----:B------:R-:W-:Y:S01]  /*a930*/  VIADD R190, R157, 0xfffffe41 ;  /* 0xfffffe419dbe7836 */ /* 0x000fe20000000000 */
[----:B------:R-:W-:Y:S02]  /*a940*/  FSEL R173, R32, -INF , !P2 ;  /* 0xff80000020ad7808 */ /* 0x000fe40005000000 */
[-C--:B------:R-:W-:Y:S02]  /*a950*/  ISETP.GE.AND P6, PT, R159, R223.reuse, PT ;  /* 0x000000df9f00720c */ /* 0x080fe40003fc6270 */
[----:B------:R-:W-:Y:S02]  /*a960*/  FSEL R29, R29, -INF , P1 ;  /* 0xff8000001d1d7808 */ /* 0x000fe40000800000 */
[----:B------:R-:W-:Y:S02]  /*a970*/  ISETP.GE.AND P2, PT, R161, R223, PT ;  /* 0x000000dfa100720c */ /* 0x000fe40003f46270 */
[----:B------:R-:W-:-:S02]  /*a980*/  FSEL R28, R28, -INF , P3 ;  /* 0xff8000001c1c7808 */ /* 0x000fc40001800000 */
[-C--:B------:R-:W-:Y:S02]  /*a990*/  ISETP.GE.AND P1, PT, R181, R224.reuse, PT ;  /* 0x000000e0b500720c */ /* 0x080fe40003f26270 */
[----:B------:R-:W-:Y:S02]  /*a9a0*/  ISETP.GE.AND P3, PT, R36, R224, PT ;  /* 0x000000e02400720c */ /* 0x000fe40003f66270 */
[----:B------:R-:W-:Y:S01]  /*a9b0*/  FSEL R41, R29, -INF , !P6 ;  /* 0xff8000001d297808 */ /* 0x000fe20007000000 */
[----:B------:R-:W-:Y:S01]  /*a9c0*/  VIADD R250, R157, 0xfffffe49 ;  /* 0xfffffe499dfa7836 */ /* 0x000fe20000000000 */
[----:B------:R-:W-:Y:S02]  /*a9d0*/  FSEL R171, R28, -INF , !P2 ;  /* 0xff8000001cab7808 */ /* 0x000fe40005000000 */
[-C--:B------:R-:W-:Y:S02]  /*a9e0*/  ISETP.GE.AND P6, PT, R181, R223.reuse, PT ;  /* 0x000000dfb500720c */ /* 0x080fe40003fc6270 */
[----:B------:R-:W-:Y:S01]  /*a9f0*/  FSEL R25, R25, -INF , P1 ;  /* 0xff80000019197808 */ /* 0x000fe20000800000 */
[----:B------:R-:W-:Y:S01]  /*aa00*/  VIADD R149, R157, 0xfffffe40 ;  /* 0xfffffe409d957836 */ /* 0x000fe20000000000 */
[----:B------:R-:W-:-:S02]  /*aa10*/  ISETP.GE.AND P2, PT, R36, R223, PT ;  /* 0x000000df2400720c */ /* 0x000fc40003f46270 */
[----:B------:R-:W-:Y:S02]  /*aa20*/  FSEL R24, R24, -INF , P3 ;  /* 0xff80000018187808 */ /* 0x000fe40001800000 */
[-C--:B------:R-:W-:Y:S01]  /*aa30*/  ISETP.GE.AND P1, PT, R190, R224.reuse, PT ;  /* 0x000000e0be00720c */ /* 0x080fe20003f26270 */
[----:B------:R-:W-:Y:S01]  /*aa40*/  IMAD.MOV.U32 R37, RZ, RZ, R42 ;  /* 0x000000ffff257224 */ /* 0x000fe200078e002a */
[----:B------:R-:W-:Y:S02]  /*aa50*/  FSEL R28, R25, -INF , !P6 ;  /* 0xff800000191c7808 */ /* 0x000fe40007000000 */
[----:B------:R-:W-:Y:S01]  /*aa60*/  FSEL R42, R24, -INF , !P2 ;  /* 0xff800000182a7808 */ /* 0x000fe20005000000 */
[----:B------:R-:W-:Y:S01]  /*aa70*/  VIADD R24, R157, 0xfffffe51 ;  /* 0xfffffe519d187836 */ /* 0x000fe20000000000 */
[----:B------:R-:W-:Y:S02]  /*aa80*/  ISETP.GE.AND P6, PT, R190, R223, PT ;  /* 0x000000dfbe00720c */ /* 0x000fe40003fc6270 */
[----:B------:R-:W-:Y:S01]  /*aa90*/  FSEL R17, R17, -INF , P1 ;  /* 0xff80000011117808 */ /* 0x000fe20000800000 */
[----:B------:R-:W-:Y:S01]  /*aaa0*/  VIADD R252, R157, 0xfffffe48 ;  /* 0xfffffe489dfc7836 */ /* 0x000fe20000000000 */
[----:B------:R-:W-:-:S02]  /*aab0*/  ISETP.GE.AND P1, PT, R250, R224, PT ;  /* 0x000000e0fa00720c */ /* 0x000fc40003f26270 */
[----:B------:R-:W-:Y:S02]  /*aac0*/  ISETP.GE.AND P3, PT, R149, R224, PT ;  /* 0x000000e09500720c */ /* 0x000fe40003f66270 */
[----:B------:R-:W-:Y:S01]  /*aad0*/  FSEL R251, R17, -INF , !P6 ;  /* 0xff80000011fb7808 */ /* 0x000fe20007000000 */
[----:B------:R-:W-:Y:S01]  /*aae0*/  VIADD R184, R157, 0xfffffe59 ;  /* 0xfffffe599db87836 */ /* 0x000fe20000000000 */
[-C--:B------:R-:W-:Y:S02]  /*aaf0*/  ISETP.GE.AND P6, PT, R250, R223.reuse, PT ;  /* 0x000000dffa00720c */ /* 0x080fe40003fc6270 */
[----:B------:R-:W-:Y:S01]  /*ab00*/  FSEL R13, R13, -INF , P1 ;  /* 0xff8000000d0d7808 */ /* 0x000fe20000800000 */
[----:B------:R-:W-:Y:S01]  /*ab10*/  VIADD R248, R157, 0xfffffe50 ;  /* 0xfffffe509df87836 */ /* 0x000fe20000000000 */
        /* <DEDUP_REMOVED lines=12> */
[-C--:B------:R-:W-:Y:S02]  /*abe0*/  ISETP.GE.AND P1, PT, R184, R224.reuse, PT ;  /* 0x000000e0b800720c */ /* 0x080fe40003f26270 */
[----:B------:R-:W-:Y:S02]  /*abf0*/  ISETP.GE.AND P3, PT, R248, R224, PT ;  /* 0x000000e0f800720c */ /* 0x000fe40003f66270 */
[----:B------:R-:W-:Y:S01]  /*ac00*/  FSEL R207, R9, -INF , !P6 ;  /* 0xff80000009cf7808 */ /* 0x000fe20007000000 */
[----:B------:R-:W-:Y:S01]  /*ac10*/  VIADD R198, R157, 0xfffffe69 ;  /* 0xfffffe699dc67836 */ /* 0x000fe20000000000 */
[----:B------:R-:W-:Y:S02]  /*ac20*/  FSEL R249, R12, -INF , !P2 ;  /* 0xff8000000cf97808 */ /* 0x000fe40005000000 */
        /* <DEDUP_REMOVED lines=16> */
[----:B------:R-:W-:Y:S01]  /*ad30*/  ISETP.GE.AND P3, PT, R194, R224, PT ;  /* 0x000000e0c200720c */ /* 0x000fe20003f66270 */
[----:B------:R-:W-:Y:S01]  /*ad40*/  IMAD.MOV.U32 R9, RZ, RZ, R55 ;  /* 0x000000ffff097224 */ /* 0x000fe200078e0037 */
        /* <DEDUP_REMOVED lines=37> */
[----:B------:R-:W-:Y:S02]  /*afa0*/  ISETP.GE.AND P2, PT, R186, R223, PT ;  /* 0x000000dfba00720c */ /* 0x000fe40003f46270 */
[----:B------:R-:W-:Y:S02]  /*afb0*/  FSEL R120, R120, -INF , P3 ;  /* 0xff80000078787808 */ /* 0x000fe40001800000 */
[-C--:B------:R-:W-:Y:S02]  /*afc0*/  ISETP.GE.AND P1, PT, R172, R224.reuse, PT ;  /* 0x000000e0ac00720c */ /* 0x080fe40003f26270 */
[----:B------:R-:W-:-:S02]  /*afd0*/  ISETP.GE.AND P3, PT, R180, R224, PT ;  /* 0x000000e0b400720c */ /* 0x000fc40003f66270 */
[----:B------:R-:W-:Y:S01]  /*afe0*/  FSEL R185, R117, -INF , !P6 ;  /* 0xff80000075b97808 */ /* 0x000fe20007000000 */
[----:B------:R-:W-:Y:S01]  /*aff0*/  VIADD R158, R157, 0xfffffe99 ;  /* 0xfffffe999d9e7836 */ /* 0x000fe20000000000 */
[----:B------:R-:W-:Y:S02]  /*b000*/  FSEL R169, R51, -INF , !P5 ;  /* 0xff80000033a97808 */ /* 0x000fe40006800000 */
[----:B------:R-:W-:Y:S02]  /*b010*/  FSEL R191, R120, -INF , !P2 ;  /* 0xff80000078bf7808 */ /* 0x000fe40005000000 */
[-C--:B------:R-:W-:Y:S02]  /*b020*/  ISETP.GE.AND P6, PT, R172, R223.reuse, PT ;  /* 0x000000dfac00720c */ /* 0x080fe40003fc6270 */
[----:B------:R-:W-:Y:S01]  /*b030*/  FSEL R113, R113, -INF , P1 ;  /* 0xff80000071717808 */ /* 0x000fe20000800000 */
[----:B------:R-:W-:Y:S01]  /*b040*/  VIADD R170, R157, 0xfffffe90 ;  /* 0xfffffe909daa7836 */ /* 0x000fe20000000000 */
[----:B------:R-:W-:-:S02]  /*b050*/  ISETP.GE.AND P5, PT, R50, R223, PT ;  /* 0x000000df3200720c */ /* 0x000fc40003fa6270 */
[----:B------:R-:W-:Y:S02]  /*b060*/  ISETP.GE.AND P2, PT, R180, R223, PT ;  /* 0x000000dfb400720c */ /* 0x000fe40003f46270 */
[----:B------:R-:W-:Y:S02]  /*b070*/  FSEL R116, R116, -INF , P3 ;  /* 0xff80000074747808 */ /* 0x000fe40001800000 */
[-C--:B------:R-:W-:Y:S02]  /*b080*/  ISETP.GE.AND P1, PT, R164, R224.reuse, PT ;  /* 0x000000e0a400720c */ /* 0x080fe40003f26270 */
[----:B------:R-:W-:Y:S02]  /*b090*/  ISETP.GE.AND P3, PT, R174, R224, PT ;  /* 0x000000e0ae00720c */ /* 0x000fe40003f66270 */
[----:B------:R-:W-:Y:S01]  /*b0a0*/  FSEL R181, R113, -INF , !P6 ;  /* 0xff80000071b57808 */ /* 0x000fe20007000000 */
[----:B------:R-:W-:Y:S01]  /*b0b0*/  IMAD.MOV.U32 R113, RZ, RZ, R29 ;  /* 0x000000ffff717224 */ /* 0x000fe200078e001d */
[----:B------:R-:W-:Y:S01]  /*b0c0*/  FSEL R200, R45, -INF , !P5 ;  /* 0xff8000002dc87808 */ /* 0x000fe20006800000 */
[----:B------:R-:W-:Y:S01]  /*b0d0*/  VIADD R45, R157, 0xfffffea1 ;  /* 0xfffffea19d2d7836 */ /* 0x000fe20000000000 */
[----:B------:R-:W-:-:S02]  /*b0e0*/  FSEL R187, R116, -INF , !P2 ;  /* 0xff80000074bb7808 */ /* 0x000fc40005000000 */
[----:B------:R-:W-:Y:S01]  /*b0f0*/  FSEL R109, R109, -INF , P1 ;  /* 0xff8000006d6d7808 */ /* 0x000fe20000800000 */
[C---:B------:R-:W-:Y:S01]  /*b100*/  VIADD R162, R157.reuse, 0xfffffe98 ;  /* 0xfffffe989da27836 */ /* 0x040fe20000000000 */
[-C--:B------:R-:W-:Y:S02]  /*b110*/  ISETP.GE.AND P2, PT, R174, R223.reuse, PT ;  /* 0x000000dfae00720c */ /* 0x080fe40003f46270 */
[----:B------:R-:W-:Y:S02]  /*b120*/  FSEL R112, R112, -INF , P3 ;  /* 0xff80000070707808 */ /* 0x000fe40001800000 */
[----:B------:R-:W-:Y:S02]  /*b130*/  ISETP.GE.AND P1, PT, R158, R224, PT ;  /* 0x000000e09e00720c */ /* 0x000fe40003f26270 */
[----:B------:R-:W-:Y:S02]  /*b140*/  FMNMX3.FTZ R29, R20, R246, R244, !PT ;  /* 0x000000f6141d7276 */ /* 0x000fe400078100f4 */
[----:B------:R-:W-:Y:S01]  /*b150*/  ISETP.GE.AND P3, PT, R170, R224, PT ;  /* 0x000000e0aa00720c */ /* 0x000fe20003f66270 */
[----:B------:R-:W-:Y:S01]  /*b160*/  IMAD.MOV.U32 R16, RZ, RZ, R179 ;  /* 0x000000ffff107224 */ /* 0x000fe200078e00b3 */
[----:B------:R-:W-:Y:S01]  /*b170*/  ISETP.GE.AND P6, PT, R164, R223, PT ;  /* 0x000000dfa400720c */ /* 0x000fe20003fc6270 */
[----:B------:R-:W-:Y:S01]  /*b180*/  VIADD R53, R157, 0xfffffea9 ;  /* 0xfffffea99d357836 */ /* 0x000fe20000000000 */
[----:B------:R-:W-:Y:S01]  /*b190*/  FSEL R183, R112, -INF , !P2 ;  /* 0xff80000070b77808 */ /* 0x000fe20005000000 */
[----:B------:R-:W-:Y:S01]  /*b1a0*/  IMAD.MOV.U32 R12, RZ, RZ, R177 ;  /* 0x000000ffff0c7224 */ /* 0x000fe200078e00b1 */
[----:B------:R-:W-:-:S02]  /*b1b0*/  FSEL R105, R105, -INF , P1 ;  /* 0xff80000069697808 */ /* 0x000fc40000800000 */
[----:B------:R-:W-:Y:S02]  /*b1c0*/  FMNMX3.FTZ R29, R29, R234, R196, !PT ;  /* 0x000000ea1d1d7276 */ /* 0x000fe400078100c4 */
[----:B------:R-:W-:Y:S02]  /*b1d0*/  ISETP.GE.AND P2, PT, R170, R223, PT ;  /* 0x000000dfaa00720c */ /* 0x000fe40003f46270 */
[----:B------:R-:W-:Y:S02]  /*b1e0*/  FSEL R108, R108, -INF , P3 ;  /* 0xff8000006c6c7808 */ /* 0x000fe40001800000 */
[-C--:B------:R-:W-:Y:S01]  /*b1f0*/  ISETP.GE.AND P1, PT, R45, R224.reuse, PT ;  /* 0x000000e02d00720c */ /* 0x080fe20003f26270 */
[----:B------:R-:W-:Y:S01]  /*b200*/  IMAD.MOV.U32 R13, RZ, RZ, R175 ;  /* 0x000000ffff0d7224 */ /* 0x000fe200078e00af */
[----:B------:R-:W-:Y:S01]  /*b210*/  ISETP.GE.AND P3, PT, R162, R224, PT ;  /* 0x000000e0a200720c */ /* 0x000fe20003f66270 */
[----:B------:R-:W-:Y:S01]  /*b220*/  IMAD.MOV.U32 R112, RZ, RZ, R16 ;  /* 0x000000ffff707224 */ /* 0x000fe200078e0010 */
[----:B------:R-:W-:Y:S01]  /*b230*/  FSEL R177, R109, -INF , !P6 ;  /* 0xff8000006db17808 */ /* 0x000fe20007000000 */
[----:B------:R-:W-:Y:S01]  /*b240*/  IMAD.MOV.U32 R109, RZ, RZ, R37 ;  /* 0x000000ffff6d7224 */ /* 0x000fe200078e0025 */
[----:B------:R-:W-:Y:S01]  /*b250*/  FMNMX3.FTZ R29, R29, R212, R200, !PT ;  /* 0x000000d41d1d7276 */ /* 0x000fe200078100c8 */
[----:B------:R-:W-:Y:S01]  /*b260*/  VIADD R54, R157, 0xfffffea0 ;  /* 0xfffffea09d367836 */ /* 0x000fe20000000000 */
[----:B------:R-:W-:-:S02]  /*b270*/  FSEL R179, R108, -INF , !P2 ;  /* 0xff8000006cb37808 */ /* 0x000fc40005000000 */
[----:B------:R-:W-:Y:S01]  /*b280*/  FSEL R33, R101, -INF , P1 ;  /* 0xff80000065217808 */ /* 0x000fe20000800000 */
[----:B------:R-:W-:Y:S01]  /*b290*/  IMAD.MOV.U32 R8, RZ, RZ, R173 ;  /* 0x000000ffff087224 */ /* 0x000fe200078e00ad */
[----:B------:R-:W-:Y:S01]  /*b2a0*/  ISETP.GE.AND P2, PT, R162, R223, PT ;  /* 0x000000dfa200720c */ /* 0x000fe20003f46270 */
[----:B------:R-:W-:Y:S01]  /*b2b0*/  IMAD.MOV.U32 R101, RZ, RZ, R13 ;  /* 0x000000ffff657224 */ /* 0x000fe200078e000d */
[----:B------:R-:W-:Y:S01]  /*b2c0*/  FSEL R104, R104, -INF , P3 ;  /* 0xff80000068687808 */ /* 0x000fe20001800000 */
[----:B------:R-:W-:Y:S01]  /*b2d0*/  IMAD.MOV.U32 R108, RZ, RZ, R12 ;  /* 0x000000ffff6c7224 */ /* 0x000fe200078e000c */
[----:B------:R-:W-:Y:S01]  /*b2e0*/  ISETP.GE.AND P1, PT, R53, R224, PT ;  /* 0x000000e03500720c */ /* 0x000fe20003f26270 */
[----:B------:R-:W-:Y:S01]  /*b2f0*/  VIADD R46, R157, 0xfffffea8 ;  /* 0xfffffea89d2e7836 */ /* 0x000fe20000000000 */
[----:B------:R-:W-:Y:S02]  /*b300*/  FMNMX3.FTZ R29, R29, R109, R112, !PT ;  /* 0x0000006d1d1d7276 */ /* 0x000fe40007810070 */
[----:B------:R-:W-:-:S02]  /*b310*/  ISETP.GE.AND P6, PT, R158, R223, PT ;  /* 0x000000df9e00720c */ /* 0x000fc40003fc6270 */
[----:B------:R-:W-:Y:S02]  /*b320*/  ISETP.GE.AND P3, PT, R54, R224, PT ;  /* 0x000000e03600720c */ /* 0x000fe40003f66270 */
[----:B------:R-:W-:Y:S01]  /*b330*/  FSEL R175, R104, -INF , !P2 ;  /* 0xff80000068af7808 */ /* 0x000fe20005000000 */
[----:B------:R-:W-:Y:S01]  /*b340*/  IMAD.MOV.U32 R104, RZ, RZ, R8 ;  /* 0x000000ffff687224 */ /* 0x000fe200078e0008 */
[----:B------:R-:W-:Y:S01]  /*b350*/  FSEL R17, R97, -INF , P1 ;  /* 0xff80000061117808 */ /* 0x000fe20000800000 */
[----:B------:R-:W-:Y:S01]  /*b360*/  IMAD.MOV.U32 R97, RZ, RZ, R9 ;  /* 0x000000ffff617224 */ /* 0x000fe200078e0009 */
[----:B------:R-:W-:Y:S01]  /*b370*/  FMNMX3.FTZ R29, R29, R108, R101, !PT ;  /* 0x0000006c1d1d7276 */ /* 0x000fe20007810065 */
[----:B------:R-:W-:Y:S01]  /*b380*/  VIADD R47, R157, 0xfffffeb0 ;  /* 0xfffffeb09d2f7836 */ /* 0x000fe20000000000 */
[----:B------:R-:W-:Y:S02]  /*b390*/  ISETP.GE.AND P2, PT, R54, R223, PT ;  /* 0x000000df3600720c */ /* 0x000fe40003f46270 */
[----:B------:R-:W-:-:S02]  /*b3a0*/  FSEL R100, R100, -INF , P3 ;  /* 0xff80000064647808 */ /* 0x000fc40001800000 */
[----:B------:R-:W-:Y:S01]  /*b3b0*/  FSEL R173, R105, -INF , !P6 ;  /* 0xff80000069ad7808 */ /* 0x000fe20007000000 */
[----:B------:R-:W-:Y:S01]  /*b3c0*/  IMAD.MOV.U32 R105, RZ, RZ, R171 ;  /* 0x000000ffff697224 */ /* 0x000fe200078e00ab */
[----:B------:R-:W-:Y:S01]  /*b3d0*/  ISETP.GE.AND P5, PT, R48, R221, PT ;  /* 0x000000dd3000720c */ /* 0x000fe20003fa6270 */
[----:B------:R-:W-:Y:S01]  /*b3e0*/  VIADD R48, R157, 0xfffffeb1 ;  /* 0xfffffeb19d307836 */ /* 0x000fe20000000000 */
[-C--:B------:R-:W-:Y:S01]  /*b3f0*/  ISETP.GE.AND P6, PT, R45, R223.reuse, PT ;  /* 0x000000df2d00720c */ /* 0x080fe20003fc6270 */
[----:B------:R-:W-:Y:S01]  /*b400*/  IMAD.MOV.U32 R121, RZ, RZ, R41 ;  /* 0x000000ffff797224 */ /* 0x000fe200078e0029 */
[----:B------:R-:W-:Y:S02]  /*b410*/  ISETP.GE.AND P3, PT, R46, R224, PT ;  /* 0x000000e02e00720c */ /* 0x000fe40003f66270 */
[----:B------:R-:W-:Y:S02]  /*b420*/  FMNMX3.FTZ R29, R29, R104, R97, !PT ;  /* 0x000000681d1d7276 */ /* 0x000fe40007810061 */
[----:B------:R-:W-:Y:S01]  /*b430*/  FSEL R171, R100, -INF , !P2 ;  /* 0xff80000064ab7808 */ /* 0x000fe20005000000 */
[----:B------:R-:W-:Y:S01]  /*b440*/  VIADD R52, R157, 0xfffffeb8 ;  /* 0xfffffeb89d347836 */ /* 0x000fe20000000000 */
[----:B------:R-:W-:Y:S01]  /*b450*/  ISETP.GE.AND P2, PT, R46, R223, PT ;  /* 0x000000df2e00720c */ /* 0x000fe20003f46270 */
[----:B------:R-:W-:Y:S01]  /*b460*/  IMAD.MOV.U32 R116, RZ, RZ, R28 ;  /* 0x000000ffff747224 */ /* 0x000fe200078e001c */
[----:B------:R-:W-:-:S02]  /*b470*/  FSEL R25, R96, -INF , P3 ;  /* 0xff80000060197808 */ /* 0x000fc40001800000 */
[----:B------:R-:W-:Y:S01]  /*b480*/  FSEL R33, R33, -INF , !P6 ;  /* 0xff80000021217808 */ /* 0x000fe20007000000 */
[----:B------:R-:W-:Y:S01]  /*b490*/  VIADD R49, R157, 0xfffffeb9 ;  /* 0xfffffeb99d317836 */ /* 0x000fe20000000000 */
[----:B------:R-:W-:Y:S02]  /*b4a0*/  ISETP.GE.AND P6, PT, R53, R223, PT ;  /* 0x000000df3500720c */ /* 0x000fe40003fc6270 */
[-C--:B------:R-:W-:Y:S02]  /*b4b0*/  ISETP.GE.AND P3, PT, R47, R224.reuse, PT ;  /* 0x000000e02f00720c */ /* 0x080fe40003f66270 */
[----:B------:R-:W-:Y:S02]  /*b4c0*/  ISETP.GE.AND P1, PT, R48, R224, PT ;  /* 0x000000e03000720c */ /* 0x000fe40003f26270 */
[----:B------:R-:W-:Y:S02]  /*b4d0*/  FMNMX3.FTZ R29, R29, R105, R121, !PT ;  /* 0x000000691d1d7276 */ /* 0x000fe40007810079 */
[----:B------:R-:W-:-:S02]  /*b4e0*/  FSEL R25, R25, -INF , !P2 ;  /* 0xff80000019197808 */ /* 0x000fc40005000000 */
[----:B------:R-:W-:Y:S01]  /*b4f0*/  ISETP.GE.AND P4, PT, R50, R221, PT ;  /* 0x000000dd3200720c */ /* 0x000fe20003f86270 */
[----:B------:R-:W-:Y:S01]  /*b500*/  VIADD R50, R157, 0xfffffec0 ;  /* 0xfffffec09d327836 */ /* 0x000fe20000000000 */
[-C--:B------:R-:W-:Y:S02]  /*b510*/  ISETP.GE.AND P2, PT, R47, R223.reuse, PT ;  /* 0x000000df2f00720c */ /* 0x080fe40003f46270 */
[----:B------:R-:W-:Y:S02]  /*b520*/  FSEL R13, R92, -INF , P3 ;  /* 0xff8000005c0d7808 */ /* 0x000fe40001800000 */
[----:B------:R-:W-:Y:S02]  /*b530*/  FSEL R17, R17, -INF , !P6 ;  /* 0xff80000011117808 */ /* 0x000fe40007000000 */
[----:B------:R-:W-:Y:S02]  /*b540*/  ISETP.GE.AND P6, PT, R48, R223, PT ;  /* 0x000000df3000720c */ /* 0x000fe40003fc6270 */
[----:B------:R-:W-:-:S02]  /*b550*/  ISETP.GE.AND P3, PT, R52, R224, PT ;  /* 0x000000e03400720c */ /* 0x000fc40003f66270 */
[----:B------:R-:W-:Y:S02]  /*b560*/  FSEL R9, R93, -INF , P1 ;  /* 0xff8000005d097808 */ /* 0x000fe40000800000 */
[----:B------:R-:W-:Y:S02]  /*b570*/  FMNMX3.FTZ R8, R29, R42, R116, !PT ;  /* 0x0000002a1d087276 */ /* 0x000fe40007810074 */
[----:B------:R-:W-:Y:S02]  /*b580*/  ISETP.GE.AND P1, PT, R49, R224, PT ;  /* 0x000000e03100720c */ /* 0x000fe40003f26270 */
[----:B------:R-:W-:Y:S01]  /*b590*/  FSEL R13, R13, -INF , !P2 ;  /* 0xff8000000d0d7808 */ /* 0x000fe20005000000 */
[----:B------:R-:W-:Y:S01]  /*b5a0*/  VIADD R51, R157, 0xfffffec1 ;  /* 0xfffffec19d337836 */ /* 0x000fe20000000000 */
[----:B------:R-:W-:Y:S02]  /*b5b0*/  ISETP.GE.AND P2, PT, R52, R223, PT ;  /* 0x000000df3400720c */ /* 0x000fe40003f46270 */
[----:B------:R-:W-:-:S02]  /*b5c0*/  FSEL R5, R88, -INF , P3 ;  /* 0xff80000058057808 */ /* 0x000fc40001800000 */
[----:B------:R-:W-:Y:S02]  /*b5d0*/  FSEL R9, R9, -INF , !P6 ;  /* 0xff80000009097808 */ /* 0x000fe40007000000 */
[----:B------:R-:W-:Y:S02]  /*b5e0*/  FMNMX3.FTZ R8, R8, R113, R251, !PT ;  /* 0x0000007108087276 */ /* 0x000fe400078100fb */
[----:B------:R-:W-:Y:S02]  /*b5f0*/  ISETP.GE.AND P6, PT, R49, R223, PT ;  /* 0x000000df3100720c */ /* 0x000fe40003fc6270 */
[----:B------:R-:W-:Y:S02]  /*b600*/  ISETP.GE.AND P3, PT, R50, R224, PT ;  /* 0x000000e03200720c */ /* 0x000fe40003f66270 */
[----:B------:R-:W-:Y:S01]  /*b610*/  FSEL R89, R89, -INF , P1 ;  /* 0xff80000059597808 */ /* 0x000fe20000800000 */
[----:B------:R-:W-:Y:S01]  /*b620*/  IMAD.MOV.U32 R37, RZ, RZ, R166 ;  /* 0x000000ffff257224 */ /* 0x000fe200078e00a6 */
[----:B------:R-:W-:-:S02]  /*b630*/  FSEL R5, R5, -INF , !P2 ;  /* 0xff80000005057808 */ /* 0x000fc40005000000 */
[----:B------:R-:W-:Y:S01]  /*b640*/  FMNMX3.FTZ R8, R8, R249, R213, !PT ;  /* 0x000000f908087276 */ /* 0x000fe200078100d5 */
[----:B------:R-:W-:Y:S01]  /*b650*/  VIADD R152, R157, 0xfffffec8 ;  /* 0xfffffec89d987836 */ /* 0x000fe20000000000 */
[----:B------:R-:W-:Y:S02]  /*b660*/  ISETP.GE.AND P2, PT, R50, R223, PT ;  /* 0x000000df3200720c */ /* 0x000fe40003f46270 */
[----:B------:R-:W-:Y:S02]  /*b670*/  FSEL R16, R84, -INF , P3 ;  /* 0xff80000054107808 */ /* 0x000fe40001800000 */
[----:B------:R-:W-:Y:S02]  /*b680*/  FSEL R166, R89, -INF , !P6 ;  /* 0xff80000059a67808 */ /* 0x000fe40007000000 */
[----:B------:R-:W-:Y:S02]  /*b690*/  ISETP.GE.AND P6, PT, R51, R224, PT ;  /* 0x000000e03300720c */ /* 0x000fe40003fc6270 */
[----:B------:R-:W-:-:S02]  /*b6a0*/  FMNMX3.FTZ R8, R8, R211, R207, !PT ;  /* 0x000000d308087276 */ /* 0x000fc400078100cf */
[----:B------:R-:W-:Y:S01]  /*b6b0*/  FSEL R16, R16, -INF , !P2 ;  /* 0xff80000010107808 */ /* 0x000fe20005000000 */
[----:B------:R-:W-:Y:S01]  /*b6c0*/  VIADD R96, R157, 0xfffffec9 ;  /* 0xfffffec99d607836 */ /* 0x000fe20000000000 */
[----:B------:R-:W-:Y:S02]  /*b6d0*/  ISETP.GE.AND P2, PT, R51, R223, PT ;  /* 0x000000df3300720c */ /* 0x000fe40003f46270 */
[----:B------:R-:W-:Y:S02]  /*b6e0*/  FSEL R12, R85, -INF , P6 ;  /* 0xff800000550c7808 */ /* 0x000fe40003000000 */
[----:B------:R-:W-:Y:S02]  /*b6f0*/  ISETP.GE.AND P6, PT, R152, R224, PT ;  /* 0x000000e09800720c */ /* 0x000fe40003fc6270 */
[----:B------:R-:W-:Y:S02]  /*b700*/  FMNMX3.FTZ R8, R8, R205, R203, !PT ;  /* 0x000000cd08087276 */ /* 0x000fe400078100cb */
[----:B------:R-:W-:Y:S01]  /*b710*/  FSEL R12, R12, -INF , !P2 ;  /* 0xff8000000c0c7808 */ /* 0x000fe20005000000 */
[----:B------:R-:W-:Y:S01]  /*b720*/  VIADD R93, R157, 0xfffffed0 ;  /* 0xfffffed09d5d7836 */ /* 0x000fe20000000000 */
[----:B------:R-:W-:-:S02]  /*b730*/  ISETP.GE.AND P2, PT, R152, R223, PT ;  /* 0x000000df9800720c */ /* 0x000fc40003f46270 */
[----:B------:R-:W-:Y:S02]  /*b740*/  FSEL R4, R80, -INF , P6 ;  /* 0xff80000050047808 */ /* 0x000fe40003000000 */
[----:B------:R-:W-:Y:S02]  /*b750*/  ISETP.GE.AND P6, PT, R96, R224, PT ;  /* 0x000000e06000720c */ /* 0x000fe40003fc6270 */
[----:B------:R-:W-:Y:S02]  /*b760*/  FMNMX3.FTZ R8, R8, R55, R201, !PT ;  /* 0x0000003708087276 */ /* 0x000fe400078100c9 */
[----:B------:R-:W-:Y:S01]  /*b770*/  FSEL R4, R4, -INF , !P2 ;  /* 0xff80000004047808 */ /* 0x000fe20005000000 */
[----:B------:R-:W-:Y:S01]  /*b780*/  VIADD R92, R157, 0xfffffed1 ;  /* 0xfffffed19d5c7836 */ /* 0x000fe20000000000 */
[----:B------:R-:W-:Y:S02]  /*b790*/  ISETP.GE.AND P2, PT, R96, R223, PT ;  /* 0x000000df6000720c */ /* 0x000fe40003f46270 */
[----:B------:R-:W-:-:S02]  /*b7a0*/  FSEL R28, R81, -INF , P6 ;  /* 0xff800000511c7808 */ /* 0x000fc40003000000 */
[----:B------:R-:W-:Y:S02]  /*b7b0*/  FMNMX3.FTZ R8, R8, R199, R197, !PT ;  /* 0x000000c708087276 */ /* 0x000fe400078100c5 */
[----:B------:R-:W-:Y:S02]  /*b7c0*/  ISETP.GE.AND P6, PT, R93, R224, PT ;  /* 0x000000e05d00720c */ /* 0x000fe40003fc6270 */
[----:B------:R-:W-:Y:S02]  /*b7d0*/  FSEL R28, R28, -INF , !P2 ;  /* 0xff8000001c1c7808 */ /* 0x000fe40005000000 */
[----:B------:R-:W-:Y:S01]  /*b7e0*/  FMNMX3.FTZ R8, R8, R195, R193, !PT ;  /* 0x000000c308087276 */ /* 0x000fe200078100c1 */
[----:B------:R-:W-:Y:S01]  /*b7f0*/  VIADD R89, R157, 0xfffffed8 ;  /* 0xfffffed89d597836 */ /* 0x000fe20000000000 */
[----:B------:R-:W-:Y:S02]  /*b800*/  ISETP.GE.AND P2, PT, R93, R223, PT ;  /* 0x000000df5d00720c */ /* 0x000fe40003f46270 */
[----:B------:R-:W-:-:S02]  /*b810*/  FSEL R76, R76, -INF , P6 ;  /* 0xff8000004c4c7808 */ /* 0x000fc40003000000 */
[-C--:B------:R-:W-:Y:S02]  /*b820*/  ISETP.GE.AND P6, PT, R92, R224.reuse, PT ;  /* 0x000000e05c00720c */ /* 0x080fe40003fc6270 */
[----:B------:R-:W-:Y:S02]  /*b830*/  FMNMX3.FTZ R8, R8, R191, R189, !PT ;  /* 0x000000bf08087276 */ /* 0x000fe400078100bd */
[----:B------:R-:W-:Y:S01]  /*b840*/  FSEL R129, R76, -INF , !P2 ;  /* 0xff8000004c817808 */ /* 0x000fe20005000000 */
[----:B------:R-:W-:Y:S01]  /*b850*/  VIADD R88, R157, 0xfffffed9 ;  /* 0xfffffed99d587836 */ /* 0x000fe20000000000 */
[----:B------:R-:W-:Y:S02]  /*b860*/  ISETP.GE.AND P2, PT, R92, R223, PT ;  /* 0x000000df5c00720c */ /* 0x000fe40003f46270 */
[----:B------:R-:W-:Y:S02]  /*b870*/  FSEL R77, R77, -INF , P6 ;  /* 0xff8000004d4d7808 */ /* 0x000fe40003000000 */
[----:B------:R-:W-:Y:S01]  /*b880*/  ISETP.GE.AND P6, PT, R89, R224, PT ;  /* 0x000000e05900720c */ /* 0x000fe20003fc6270 */
[----:B------:R-:W-:Y:S01]  /*b890*/  IMAD.MOV.U32 R120, RZ, RZ, R190 ;  /* 0x000000ffff787224 */ /* 0x000fe200078e00be */
[----:B------:R-:W-:-:S02]  /*b8a0*/  FMNMX3.FTZ R8, R8, R187, R185, !PT ;  /* 0x000000bb08087276 */ /* 0x000fc400078100b9 */
[----:B------:R-:W-:Y:S02]  /*b8b0*/  FSEL R190, R77, -INF , !P2 ;  /* 0xff8000004dbe7808 */ /* 0x000fe40005000000 */
[----:B------:R-:W-:Y:S02]  /*b8c0*/  ISETP.GE.AND P2, PT, R89, R223, PT ;  /* 0x000000df5900720c */ /* 0x000fe40003f46270 */
[----:B------:R-:W-:Y:S02]  /*b8d0*/  FSEL R72, R72, -INF , P6 ;  /* 0xff80000048487808 */ /* 0x000fe40003000000 */
[----:B------:R-:W-:Y:S02]  /*b8e0*/  ISETP.GE.AND P6, PT, R88, R224, PT ;  /* 0x000000e05800720c */ /* 0x000fe40003fc6270 */
[----:B------:R-:W-:Y:S01]  /*b8f0*/  FMNMX3.FTZ R8, R8, R183, R181, !PT ;  /* 0x000000b708087276 */ /* 0x000fe200078100b5 */
[----:B------:R-:W-:Y:S01]  /*b900*/  IMAD.MOV.U32 R125, RZ, RZ, R194 ;  /* 0x000000ffff7d7224 */ /* 0x000fe200078e00c2 */
[----:B------:R-:W-:Y:S01]  /*b910*/  FSEL R194, R72, -INF , !P2 ;  /* 0xff80000048c27808 */ /* 0x000fe20005000000 */
[----:B------:R-:W-:Y:S01]  /*b920*/  VIADD R85, R157, 0xfffffee0 ;  /* 0xfffffee09d557836 */ /* 0x000fe20000000000 */
[----:B------:R-:W-:-:S02]  /*b930*/  ISETP.GE.AND P2, PT, R88, R223, PT ;  /* 0x000000df5800720c */ /* 0x000fc40003f46270 */
[----:B------:R-:W-:Y:S02]  /*b940*/  FSEL R73, R73, -INF , P6 ;  /* 0xff80000049497808 */ /* 0x000fe40003000000 */
[----:B------:R-:W-:Y:S01]  /*b950*/  FMNMX3.FTZ R8, R8, R179, R177, !PT ;  /* 0x000000b308087276 */ /* 0x000fe200078100b1 */
[----:B------:R-:W-:Y:S01]  /*b960*/  IMAD.MOV.U32 R124, RZ, RZ, R184 ;  /* 0x000000ffff7c7224 */ /* 0x000fe200078e00b8 */
[----:B------:R-:W-:Y:S01]  /*b970*/  FSEL R184, R73, -INF , !P2 ;  /* 0xff80000049b87808 */ /* 0x000fe20005000000 */
[----:B------:R-:W-:Y:S01]  /*b980*/  VIADD R73, R157, 0xfffffee1 ;  /* 0xfffffee19d497836 */ /* 0x000fe20000000000 */
[----:B------:R-:W-:Y:S02]  /*b990*/  FMNMX3.FTZ R8, R8, R175, R173, !PT ;  /* 0x000000af08087276 */ /* 0x000fe400078100ad */
[----:B------:R-:W-:Y:S02]  /*b9a0*/  ISETP.GE.AND P6, PT, R85, R224, PT ;  /* 0x000000e05500720c */ /* 0x000fe40003fc6270 */
[----:B------:R-:W-:Y:S01]  /*b9b0*/  FMNMX3.FTZ R8, R8, R171, R33, !PT ;  /* 0x000000ab08087276 */ /* 0x000fe20007810021 */
[----:B------:R-:W-:Y:S01]  /*b9c0*/  VIADD R72, R157, 0xfffffee8 ;  /* 0xfffffee89d487836 */ /* 0x000fe20000000000 */
[----:B------:R-:W-:-:S02]  /*b9d0*/  ISETP.GE.AND P2, PT, R85, R223, PT ;  /* 0x000000df5500720c */ /* 0x000fc40003f46270 */
[----:B------:R-:W-:Y:S02]  /*b9e0*/  FSEL R68, R68, -INF , P6 ;  /* 0xff80000044447808 */ /* 0x000fe40003000000 */
[----:B------:R-:W-:Y:S01]  /*b9f0*/  ISETP.GE.AND P6, PT, R73, R224, PT ;  /* 0x000000e04900720c */ /* 0x000fe20003fc6270 */
[----:B------:R-:W-:Y:S01]  /*ba00*/  IMAD.MOV.U32 R41, RZ, RZ, R178 ;  /* 0x000000ffff297224 */ /* 0x000fe200078e00b2 */
[----:B------:R-:W-:Y:S02]  /*ba10*/  FMNMX3.FTZ R8, R8, R25, R17, !PT ;  /* 0x0000001908087276 */ /* 0x000fe40007810011 */
[----:B------:R-:W-:Y:S01]  /*ba20*/  FSEL R178, R68, -INF , !P2 ;  /* 0xff80000044b27808 */ /* 0x000fe20005000000 */
[----:B------:R-:W-:Y:S01]  /*ba30*/  VIADD R84, R157, 0xfffffee9 ;  /* 0xfffffee99d547836 */ /* 0x000fe20000000000 */
[----:B------:R-:W-:Y:S02]  /*ba40*/  ISETP.GE.AND P2, PT, R73, R223, PT ;  /* 0x000000df4900720c */ /* 0x000fe40003f46270 */
[----:B------:R-:W-:-:S02]  /*ba50*/  FSEL R69, R69, -INF , P6 ;  /* 0xff80000045457808 */ /* 0x000fc40003000000 */
[----:B------:R-:W-:Y:S01]  /*ba60*/  ISETP.GE.AND P6, PT, R72, R224, PT ;  /* 0x000000e04800720c */ /* 0x000fe20003fc6270 */
[----:B------:R-:W-:Y:S01]  /*ba70*/  VIADD R153, R157, 0xfffffe28 ;  /* 0xfffffe289d997836 */ /* 0x000fe20000000000 */
[----:B------:R-:W-:Y:S02]  /*ba80*/  FMNMX3.FTZ R29, R8, R13, R9, !PT ;  /* 0x0000000d081d7276 */ /* 0x000fe40007810009 */
[C---:B------:R-:W-:Y:S02]  /*ba90*/  ISETP.GE.AND P1, PT, R168.reuse, R222, PT ;  /* 0x000000dea800720c */ /* 0x040fe40003f26270 */
[----:B------:R-:W-:Y:S02]  /*baa0*/  ISETP.GE.AND P3, PT, R168, R221, PT ;  /* 0x000000dda800720c */ /* 0x000fe40003f66270 */
[----:B------:R-:W-:Y:S01]  /*bab0*/  FSEL R168, R69, -INF , !P2 ;  /* 0xff80000045a87808 */ /* 0x000fe20005000000 */
[----:B------:R-:W-:Y:S01]  /*bac0*/  VIADD R81, R157, 0xfffffef0 ;  /* 0xfffffef09d517836 */ /* 0x000fe20000000000 */
[----:B------:R-:W-:-:S02]  /*bad0*/  ISETP.GE.AND P2, PT, R72, R223, PT ;  /* 0x000000df4800720c */ /* 0x000fc40003f46270 */
[----:B------:R-:W-:Y:S01]  /*bae0*/  FSEL R64, R64, -INF , P6 ;  /* 0xff80000040407808 */ /* 0x000fe20003000000 */
[----:B------:R-:W-:Y:S01]  /*baf0*/  IMAD.MOV.U32 R68, RZ, RZ, R153 ;  /* 0x000000ffff447224 */ /* 0x000fe200078e0099 */
[----:B------:R-:W-:Y:S02]  /*bb00*/  ISETP.GE.AND P6, PT, R84, R224, PT ;  /* 0x000000e05400720c */ /* 0x000fe40003fc6270 */
[----:B------:R-:W-:Y:S01]  /*bb10*/  FMNMX3.FTZ R29, R29, R5, R166, !PT ;  /* 0x000000051d1d7276 */ /* 0x000fe200078100a6 */
[----:B------:R-:W-:Y:S01]  /*bb20*/  IMAD.MOV.U32 R153, RZ, RZ, R24 ;  /* 0x000000ffff997224 */ /* 0x000fe200078e0018 */
[----:B------:R-:W-:Y:S01]  /*bb30*/  FSEL R128, R64, -INF , !P2 ;  /* 0xff80000040807808 */ /* 0x000fe20005000000 */
[C---:B------:R-:W-:Y:S01]  /*bb40*/  VIADD R117, R157.reuse, 0xfffffe21 ;  /* 0xfffffe219d757836 */ /* 0x040fe20000000000 */
[-C--:B------:R-:W-:Y:S01]  /*bb50*/  ISETP.GE.AND P2, PT, R84, R223.reuse, PT ;  /* 0x000000df5400720c */ /* 0x080fe20003f46270 */
[----:B------:R-:W-:Y:S01]  /*bb60*/  VIADD R24, R157, 0xfffffe39 ;  /* 0xfffffe399d187836 */ /* 0x000fe20000000000 */
[----:B------:R-:W-:Y:S01]  /*bb70*/  FSEL R65, R65, -INF , P6 ;  /* 0xff80000041417808 */ /* 0x000fe20003000000 */
[----:B------:R-:W-:Y:S01]  /*bb80*/  VIADD R77, R157, 0xfffffef1 ;  /* 0xfffffef19d4d7836 */ /* 0x000fe20000000000 */
[----:B------:R-:W-:Y:S01]  /*bb90*/  FMNMX3.FTZ R29, R29, R16, R12, !PT ;  /* 0x000000101d1d7276 */ /* 0x000fe2000781000c */
[----:B------:R-:W-:Y:S01]  /*bba0*/  IMAD.MOV.U32 R64, RZ, RZ, R117 ;  /* 0x000000ffff407224 */ /* 0x000fe200078e0075 */
[----:B------:R-:W-:Y:S01]  /*bbb0*/  ISETP.GE.AND P6, PT, R81, R224, PT ;  /* 0x000000e05100720c */ /* 0x000fe20003fc6270 */
[----:B------:R-:W-:Y:S01]  /*bbc0*/  IMAD.MOV.U32 R117, RZ, RZ, R24 ;  /* 0x000000ffff757224 */ /* 0x000fe200078e0018 */
[----:B------:R-:W-:Y:S01]  /*bbd0*/  FSEL R100, R65, -INF , !P2 ;  /* 0xff80000041647808 */ /* 0x000fe20005000000 */
[----:B------:R-:W-:Y:S01]  /*bbe0*/  IMAD.MOV.U32 R24, RZ, RZ, R37 ;  /* 0x000000ffff187224 */ /* 0x000fe200078e0025 */
        /* <DEDUP_REMOVED lines=11> */
[----:B------:R-:W-:Y:S02]  /*bca0*/  ISETP.GE.AND P6, PT, R80, R224, PT ;  /* 0x000000e05000720c */ /* 0x000fe40003fc6270 */
[----:B------:R-:W-:Y:S01]  /*bcb0*/  FMNMX3.FTZ R29, R29, R194, R184, !PT ;  /* 0x000000c21d1d7276 */ /* 0x000fe200078100b8 */
[----:B------:R-:W-:Y:S01]  /*bcc0*/  IMAD.MOV.U32 R8, RZ, RZ, R41 ;  /* 0x000000ffff087224 */ /* 0x000fe200078e0029 */
[----:B------:R-:W-:Y:S02]  /*bcd0*/  FSEL R36, R36, -INF , !P2 ;  /* 0xff80000024247808 */ /* 0x000fe40005000000 */
[----:B------:R-:W-:Y:S02]  /*bce0*/  ISETP.GE.AND P2, PT, R80, R223, PT ;  /* 0x000000df5000720c */ /* 0x000fe40003f46270 */
[----:B------:R-:W-:Y:S02]  /*bcf0*/  FSEL R41, R56, -INF , P6 ;  /* 0xff80000038297808 */ /* 0x000fe40003000000 */
[----:B------:R-:W-:-:S02]  /*bd00*/  ISETP.GE.AND P6, PT, R76, R224, PT ;  /* 0x000000e04c00720c */ /* 0x000fc40003fc6270 */
[----:B------:R-:W-:Y:S01]  /*bd10*/  FMNMX3.FTZ R29, R29, R178, R168, !PT ;  /* 0x000000b21d1d7276 */ /* 0x000fe200078100a8 */
[----:B------:R-:W-:Y:S01]  /*bd20*/  IMAD.MOV.U32 R65, RZ, RZ, R40 ;  /* 0x000000ffff417224 */ /* 0x000fe200078e0028 */
[----:B------:R-:W-:Y:S02]  /*bd30*/  FSEL R41, R41, -INF , !P2 ;  /* 0xff80000029297808 */ /* 0x000fe40005000000 */
[----:B------:R-:W-:Y:S02]  /*bd40*/  ISETP.GE.AND P2, PT, R76, R223, PT ;  /* 0x000000df4c00720c */ /* 0x000fe40003f46270 */
[----:B------:R-:W-:Y:S02]  /*bd50*/  FSEL R40, R57, -INF , P6 ;  /* 0xff80000039287808 */ /* 0x000fe40003000000 */
[----:B------:R-:W-:Y:S02]  /*bd60*/  FMNMX3.FTZ R56, R29, R128, R100, !PT ;  /* 0x000000801d387276 */ /* 0x000fe40007810064 */
[----:B------:R-:W-:-:S02]  /*bd70*/  FSEL R40, R40, -INF , !P2 ;  /* 0xff80000028287808 */ /* 0x000fc40005000000 */
[----:B------:R-:W-:-:S04]  /*bd80*/  FMNMX3.FTZ R56, R56, R37, R36, !PT ;  /* 0x0000002538387276 */ /* 0x000fc80007810024 */
[----:B------:R-:W-:Y:S02]  /*bd90*/  FMNMX3.FTZ R56, R56, R41, R40, !PT ;  /* 0x0000002938387276 */ /* 0x000fe40007810028 */
[----:B------:R-:W-:-:S03]  /*bda0*/  FSEL R29, R43, -INF , P1 ;  /* 0xff8000002b1d7808 */ /* 0x000fc60000800000 */
[----:B------:R-:W1:Y:S01]  /*bdb0*/  SHFL.BFLY PT, R43, R56, 0x2, 0x1f ;  /* 0x0c401f00382b7f89 */ /* 0x000e6200000e0000 */
[-C--:B------:R-:W-:Y:S02]  /*bdc0*/  ISETP.GE.AND P2, PT, R65, R222.reuse, PT ;  /* 0x000000de4100720c */ /* 0x080fe40003f46270 */
[----:B------:R-:W-:Y:S02]  /*bdd0*/  FSEL R29, R29, -INF , !P3 ;  /* 0xff8000001d1d7808 */ /* 0x000fe40005800000 */
[CC--:B------:R-:W-:Y:S02]  /*bde0*/  ISETP.GE.AND P1, PT, R68.reuse, R222.reuse, PT ;  /* 0x000000de4400720c */ /* 0x0c0fe40003f26270 */
[----:B------:R-:W-:Y:S01]  /*bdf0*/  ISETP.GE.AND P3, PT, R68, R221, PT ;  /* 0x000000dd4400720c */ /* 0x000fe20003f66270 */
[----:B------:R-:W-:Y:S01]  /*be00*/  IMAD.MOV.U32 R68, RZ, RZ, R120 ;  /* 0x000000ffff447224 */ /* 0x000fe200078e0078 */
[----:B------:R-:W-:Y:S01]  /*be10*/  ISETP.GE.AND P6, PT, R64, R222, PT ;  /* 0x000000de4000720c */ /* 0x000fe20003fc6270 */
[----:B------:R-:W-:Y:S01]  /*be20*/  IMAD.MOV.U32 R120, RZ, RZ, R32 ;  /* 0x000000ffff787224 */ /* 0x000fe200078e0020 */
[----:B------:R-:W-:-:S02]  /*be30*/  FSEL R8, R8, -INF , !P4 ;  /* 0xff80000008087808 */ /* 0x000fc40006000000 */
[-C--:B------:R-:W-:Y:S02]  /*be40*/  ISETP.GE.AND P4, PT, R65, R221.reuse, PT ;  /* 0x000000dd4100720c */ /* 0x080fe40003f86270 */
[----:B------:R-:W-:Y:S02]  /*be50*/  FSEL R32, R38, -INF , P2 ;  /* 0xff80000026207808 */ /* 0x000fe40001000000 */
[----:B------:R-:W-:Y:S02]  /*be60*/  FSEL R24, R24, -INF , !P5 ;  /* 0xff80000018187808 */ /* 0x000fe40006800000 */
[----:B------:R-:W-:Y:S02]  /*be70*/  ISETP.GE.AND P5, PT, R64, R221, PT ;  /* 0x000000dd4000720c */ /* 0x000fe40003fa6270 */
[----:B------:R-:W-:Y:S02]  /*be80*/  FSEL R39, R39, -INF , P6 ;  /* 0xff80000027277808 */ /* 0x000fe40003000000 */
[----:B------:R-:W-:-:S02]  /*be90*/  FSEL R34, R34, -INF , P1 ;  /* 0xff80000022227808 */ /* 0x000fc40000800000 */
[----:B------:R-:W-:Y:S02]  /*bea0*/  FSEL R32, R32, -INF , !P4 ;  /* 0xff80000020207808 */ /* 0x000fe40006000000 */
[----:B-1----:R-:W-:Y:S02]  /*beb0*/  FMNMX.FTZ R43, R56, R43, !PT ;  /* 0x0000002b382b7209 */ /* 0x002fe40007810000 */
[CC--:B------:R-:W-:Y:S02]  /*bec0*/  ISETP.GE.AND P2, PT, R163.reuse, R222.reuse, PT ;  /* 0x000000dea300720c */ /* 0x0c0fe40003f46270 */
[----:B------:R-:W-:Y:S02]  /*bed0*/  ISETP.GE.AND P4, PT, R163, R221, PT ;  /* 0x000000dda300720c */ /* 0x000fe40003f86270 */
[----:B------:R-:W-:Y:S02]  /*bee0*/  FSEL R163, R39, -INF , !P5 ;  /* 0xff80000027a37808 */ /* 0x000fe40006800000 */
[----:B------:R-:W-:-:S02]  /*bef0*/  ISETP.GE.AND P6, PT, R161, R222, PT ;  /* 0x000000dea100720c */ /* 0x000fc40003fc6270 */
[----:B------:R-:W-:Y:S02]  /*bf00*/  ISETP.GE.AND P5, PT, R161, R221, PT ;  /* 0x000000dda100720c */ /* 0x000fe40003fa6270 */
[----:B------:R-:W-:Y:S02]  /*bf10*/  FSEL R161, R34, -INF , !P3 ;  /* 0xff80000022a17808 */ /* 0x000fe40005800000 */
[----:B------:R-:W1:Y:S01]  /*bf20*/  SHFL.BFLY PT, R34, R43, 0x1, 0x1f ;  /* 0x0c201f002b227f89 */ /* 0x000e6200000e0000 */
[----:B------:R-:W-:Y:S02]  /*bf30*/  FSEL R35, R35, -INF , P2 ;  /* 0xff80000023237808 */ /* 0x000fe40001000000 */
[-C--:B------:R-:W-:Y:S02]  /*bf40*/  ISETP.GE.AND P2, PT, R69, R222.reuse, PT ;  /* 0x000000de4500720c */ /* 0x080fe40003f46270 */
[----:B------:R-:W-:Y:S02]  /*bf50*/  ISETP.GE.AND P1, PT, R159, R222, PT ;  /* 0x000000de9f00720c */ /* 0x000fe40003f26270 */
[----:B------:R-:W-:-:S02]  /*bf60*/  FSEL R30, R30, -INF , P6 ;  /* 0xff8000001e1e7808 */ /* 0x000fc40003000000 */
[-C--:B------:R-:W-:Y:S02]  /*bf70*/  ISETP.GE.AND P6, PT, R117, R222.reuse, PT ;  /* 0x000000de7500720c */ /* 0x080fe40003fc6270 */
[----:B------:R-:W-:Y:S02]  /*bf80*/  FSEL R26, R26, -INF , P2 ;  /* 0xff8000001a1a7808 */ /* 0x000fe40001000000 */
[----:B------:R-:W-:Y:S02]  /*bf90*/  ISETP.GE.AND P3, PT, R159, R221, PT ;  /* 0x000000dd9f00720c */ /* 0x000fe40003f66270 */
[----:B------:R-:W-:Y:S02]  /*bfa0*/  FSEL R31, R31, -INF , P1 ;  /* 0xff8000001f1f7808 */ /* 0x000fe40000800000 */
[----:B------:R-:W-:Y:S02]  /*bfb0*/  ISETP.GE.AND P2, PT, R68, R222, PT ;  /* 0x000000de4400720c */ /* 0x000fe40003f46270 */
[----:B------:R-:W-:-:S02]  /*bfc0*/  FSEL R159, R35, -INF , !P4 ;  /* 0xff800000239f7808 */ /* 0x000fc40006000000 */
[----:B------:R-:W-:Y:S02]  /*bfd0*/  FSEL R157, R30, -INF , !P5 ;  /* 0xff8000001e9d7808 */ /* 0x000fe40006800000 */
[----:B------:R-:W-:Y:S02]  /*bfe0*/  ISETP.GE.AND P1, PT, R149, R222, PT ;  /* 0x000000de9500720c */ /* 0x000fe40003f26270 */
[----:B-1----:R-:W-:Y:S02]  /*bff0*/  FMNMX.FTZ R39, R43, R34, !PT ;  /* 0x000000222b277209 */ /* 0x002fe40007810000 */
[-C--:B------:R-:W-:Y:S02]  /*c000*/  ISETP.GE.AND P4, PT, R69, R221.reuse, PT ;  /* 0x000000dd4500720c */ /* 0x080fe40003f86270 */
[----:B------:R-:W-:Y:S01]  /*c010*/  ISETP.GE.AND P5, PT, R117, R221, PT ;  /* 0x000000dd7500720c */ /* 0x000fe20003fa6270 */
[----:B------:R-:W-:Y:S01]  /*c020*/  IMAD.MOV.U32 R117, RZ, RZ, R153 ;  /* 0x000000ffff757224 */ /* 0x000fe200078e0099 */
[----:B------:R-:W-:-:S02]  /*c030*/  FSEL R27, R27, -INF , P6 ;  /* 0xff8000001b1b7808 */ /* 0x000fc40003000000 */
[----:B------:R-:W-:Y:S02]  /*c040*/  FSEL R153, R31, -INF , !P3 ;  /* 0xff8000001f997808 */ /* 0x000fe40005800000 */
[----:B------:R-:W-:Y:S01]  /*c050*/  FSEL R19, R19, -INF , P2 ;  /* 0xff80000013137808 */ /* 0x000fe20001000000 */
[----:B------:R-:W-:Y:S01]  /*c060*/  IMAD.MOV.U32 R64, RZ, RZ, R125 ;  /* 0x000000ffff407224 */ /* 0x000fe200078e007d */
[----:B------:R-:W-:Y:S01]  /*c070*/  ISETP.GE.AND P3, PT, R149, R221, PT ;  /* 0x000000dd9500720c */ /* 0x000fe20003f66270 */
[----:B--2---:R-:W-:Y:S01]  /*c080*/  FMUL.FTZ R43, R44, R39 ;  /* 0x000000272c2b7220 */ /* 0x004fe20000410000 */
[----:B------:R-:W-:Y:S02]  /*c090*/  FSEL R18, R18, -INF , P1 ;  /* 0xff80000012127808 */ /* 0x000fe40000800000 */
[----:B------:R-:W-:Y:S02]  /*c0a0*/  ISETP.GE.AND P2, PT, R250, R222, PT ;  /* 0x000000defa00720c */ /* 0x000fe40003f46270 */
[----:B------:R-:W-:-:S02]  /*c0b0*/  FSEL R149, R26, -INF , !P4 ;  /* 0xff8000001a957808 */ /* 0x000fc40006000000 */
[-C--:B------:R-:W-:Y:S02]  /*c0c0*/  ISETP.GE.AND P4, PT, R68, R221.reuse, PT ;  /* 0x000000dd4400720c */ /* 0x080fe40003f86270 */
[----:B------:R-:W-:Y:S02]  /*c0d0*/  FSEL R125, R27, -INF , !P5 ;  /* 0xff8000001b7d7808 */ /* 0x000fe40006800000 */
[----:B------:R-:W-:Y:S02]  /*c0e0*/  FSETP.NEU.FTZ.AND P1, PT, R39, -INF , PT ;  /* 0xff8000002700780b */ /* 0x000fe40003f3d000 */
[C---:B------:R-:W-:Y:S02]  /*c0f0*/  ISETP.GE.AND P6, PT, R252.reuse, R222, PT ;  /* 0x000000defc00720c */ /* 0x040fe40003fc6270 */
[----:B------:R-:W-:Y:S01]  /*c100*/  ISETP.GE.AND P5, PT, R252, R221, PT ;  /* 0x000000ddfc00720c */ /* 0x000fe20003fa6270 */
[----:B------:R-:W-:Y:S01]  /*c110*/  IMAD.MOV.U32 R69, RZ, RZ, R124 ;  /* 0x000000ffff457224 */ /* 0x000fe200078e007c */
[----:B------:R-:W-:-:S02]  /*c120*/  FSEL R252, R18, -INF , !P3 ;  /* 0xff80000012fc7808 */ /* 0x000fc40005800000 */
[----:B------:R-:W-:Y:S02]  /*c130*/  FSEL R15, R15, -INF , P2 ;  /* 0xff8000000f0f7808 */ /* 0x000fe40001000000 */
[----:B------:R-:W-:Y:S02]  /*c140*/  ISETP.GE.AND P3, PT, R250, R221, PT ;  /* 0x000000ddfa00720c */ /* 0x000fe40003f66270 */
[-C--:B------:R-:W-:Y:S02]  /*c150*/  ISETP.GE.AND P2, PT, R117, R222.reuse, PT ;  /* 0x000000de7500720c */ /* 0x080fe40003f46270 */
[----:B------:R-:W-:Y:S02]  /*c160*/  FSEL R43, R43, RZ, P1 ;  /* 0x000000ff2b2b7208 */ /* 0x000fe40000800000 */
[----:B------:R-:W-:Y:S02]  /*c170*/  FSEL R250, R19, -INF , !P4 ;  /* 0xff80000013fa7808 */ /* 0x000fe40006000000 */
[----:B------:R-:W-:-:S02]  /*c180*/  ISETP.GE.AND P4, PT, R248, R222, PT ;  /* 0x000000def800720c */ /* 0x000fc40003f86270 */
[----:B------:R-:W-:Y:S01]  /*c190*/  FSEL R11, R11, -INF , P2 ;  /* 0xff8000000b0b7808 */ /* 0x000fe20001000000 */
[----:B------:R-:W-:Y:S01]  /*c1a0*/  FFMA.FTZ R124, R246, R44, -R43 ;  /* 0x0000002cf67c7223 */ /* 0x000fe2000001082b */
[----:B------:R-:W-:Y:S02]  /*c1b0*/  FSEL R14, R14, -INF , P6 ;  /* 0xff8000000e0e7808 */ /* 0x000fe40003000000 */
[----:B------:R-:W-:Y:S02]  /*c1c0*/  ISETP.GE.AND P2, PT, R69, R222, PT ;  /* 0x000000de4500720c */ /* 0x000fe40003f46270 */
[----:B------:R-:W-:Y:S02]  /*c1d0*/  ISETP.GE.AND P6, PT, R248, R221, PT ;  /* 0x000000ddf800720c */ /* 0x000fe40003fc6270 */
[----:B------:R-:W-:Y:S02]  /*c1e0*/  FSEL R10, R10, -INF , P4 ;  /* 0xff8000000a0a7808 */ /* 0x000fe40002000000 */
[----:B------:R-:W-:-:S02]  /*c1f0*/  FSEL R246, R15, -INF , !P3 ;  /* 0xff8000000ff67808 */ /* 0x000fc40005800000 */
[C---:B------:R-:W-:Y:S02]  /*c200*/  ISETP.GE.AND P3, PT, R120.reuse, R222, PT ;  /* 0x000000de7800720c */ /* 0x040fe40003f66270 */
[-C--:B------:R-:W-:Y:S01]  /*c210*/  ISETP.GE.AND P4, PT, R120, R221.reuse, PT ;  /* 0x000000dd7800720c */ /* 0x080fe20003f86270 */
[----:B------:R-:W-:Y:S01]  /*c220*/  FFMA.FTZ R120, R196, R44, -R43 ;  /* 0x0000002cc4787223 */ /* 0x000fe2000001082b */
[----:B------:R-:W-:Y:S02]  /*c230*/  FSEL R248, R14, -INF , !P5 ;  /* 0xff8000000ef87808 */ /* 0x000fe40006800000 */
[----:B------:R-:W-:Y:S02]  /*c240*/  FSEL R7, R7, -INF , P2 ;  /* 0xff80000007077808 */ /* 0x000fe40001000000 */
[----:B------:R-:W-:Y:S02]  /*c250*/  ISETP.GE.AND P5, PT, R117, R221, PT ;  /* 0x000000dd7500720c */ /* 0x000fe40003fa6270 */
[----:B------:R-:W-:-:S02]  /*c260*/  FSEL R196, R10, -INF , !P6 ;  /* 0xff8000000ac47808 */ /* 0x000fc40007000000 */
[----:B------:R-:W-:Y:S01]  /*c270*/  ISETP.GE.AND P2, PT, R206, R222, PT ;  /* 0x000000dece00720c */ /* 0x000fe20003f46270 */
[----:B------:R-:W-:Y:S01]  /*c280*/  IMAD.MOV.U32 R68, RZ, RZ, R121 ;  /* 0x000000ffff447224 */ /* 0x000fe200078e0079 */
[----:B------:R-:W-:Y:S01]  /*c290*/  ISETP.GE.AND P6, PT, R69, R221, PT ;  /* 0x000000dd4500720c */ /* 0x000fe20003fc6270 */
[-CC-:B------:R-:W-:Y:S01]  /*c2a0*/  FFMA.FTZ R121, R244, R44.reuse, -R43.reuse ;  /* 0x0000002cf4797223 */ /* 0x180fe2000001082b */
[----:B------:R-:W-:Y:S01]  /*c2b0*/  IMAD.MOV.U32 R69, RZ, RZ, R116 ;  /* 0x000000ffff457224 */ /* 0x000fe200078e0074 */
[----:B------:R-:W-:Y:S01]  /*c2c0*/  FSEL R244, R11, -INF , !P5 ;  /* 0xff8000000bf47808 */ /* 0x000fe20006800000 */
[----:B------:R-:W-:Y:S01]  /*c2d0*/  FFMA.FTZ R116, R212, R44, -R43 ;  /* 0x0000002cd4747223 */ /* 0x000fe2000001082b */
[----:B------:R-:W-:Y:S02]  /*c2e0*/  FSEL R6, R6, -INF , P3 ;  /* 0xff80000006067808 */ /* 0x000fe40001800000 */
[----:B------:R-:W-:Y:S02]  /*c2f0*/  FSEL R155, R155, -INF , P2 ;  /* 0xff8000009b9b7808 */ /* 0x000fe40001000000 */
[----:B------:R-:W-:-:S02]  /*c300*/  ISETP.GE.AND P5, PT, R64, R222, PT ;  /* 0x000000de4000720c */ /* 0x000fc40003fa6270 */
[----:B------:R-:W-:Y:S02]  /*c310*/  FSEL R212, R7, -INF , !P6 ;  /* 0xff80000007d47808 */ /* 0x000fe40007000000 */
[----:B------:R-:W-:Y:S01]  /*c320*/  ISETP.GE.AND P2, PT, R198, R222, PT ;  /* 0x000000dec600720c */ /* 0x000fe20003f46270 */
[----:B------:R-:W-:Y:S01]  /*c330*/  FFMA.FTZ R117, R234, R44, -R43 ;  /* 0x0000002cea757223 */ /* 0x000fe2000001082b */
[----:B------:R-:W-:Y:S02]  /*c340*/  ISETP.GE.AND P6, PT, R202, R222, PT ;  /* 0x000000deca00720c */ /* 0x000fe40003fc6270 */
[----:B------:R-:W-:Y:S02]  /*c350*/  FSEL R234, R6, -INF , !P4 ;  /* 0xff80000006ea7808 */ /* 0x000fe40006000000 */
[-C--:B------:R-:W-:Y:S02]  /*c360*/  ISETP.GE.AND P3, PT, R64, R221.reuse, PT ;  /* 0x000000dd4000720c */ /* 0x080fe40003f66270 */
[----:B------:R-:W-:-:S02]  /*c370*/  ISETP.GE.AND P4, PT, R206, R221, PT ;  /* 0x000000ddce00720c */ /* 0x000fc40003f86270 */
[----:B------:R-:W-:Y:S02]  /*c380*/  FSEL R154, R154, -INF , P5 ;  /* 0xff8000009a9a7808 */ /* 0x000fe40002800000 */
[----:B------:R-:W-:Y:S01]  /*c390*/  FSEL R131, R131, -INF , P2 ;  /* 0xff80000083837808 */ /* 0x000fe20001000000 */
[----:B------:R-:W-:Y:S01]  /*c3a0*/  IMAD.MOV.U32 R64, RZ, RZ, R68 ;  /* 0x000000ffff407224 */ /* 0x000fe200078e0044 */
[----:B------:R-:W-:Y:S02]  /*c3b0*/  ISETP.GE.AND P5, PT, R202, R221, PT ;  /* 0x000000ddca00720c */ /* 0x000fe40003fa6270 */
[----:B------:R-:W-:Y:S02]  /*c3c0*/  FSEL R130, R130, -INF , P6 ;  /* 0xff80000082827808 */ /* 0x000fe40003000000 */
[----:B------:R-:W-:Y:S01]  /*c3d0*/  ISETP.GE.AND P2, PT, R188, R222, PT ;  /* 0x000000debc00720c */ /* 0x000fe20003f46270 */
[----:B------:R-:W-:Y:S02]  /*c3e0*/  IMAD.MOV.U32 R68, RZ, RZ, R113 ;  /* 0x000000ffff447224 */ /* 0x000fe400078e0071 */
[----:B------:R-:W-:Y:S01]  /*c3f0*/  FFMA.FTZ R113, R200, R44, -R43 ;  /* 0x0000002cc8717223 */ /* 0x000fe2000001082b */
[----:B------:R-:W-:-:S02]  /*c400*/  FSEL R206, R154, -INF , !P3 ;  /* 0xff8000009ace7808 */ /* 0x000fc40005800000 */
[----:B------:R-:W-:Y:S02]  /*c410*/  FSEL R202, R155, -INF , !P4 ;  /* 0xff8000009bca7808 */ /* 0x000fe40006000000 */
[-C--:B------:R-:W-:Y:S02]  /*c420*/  ISETP.GE.AND P3, PT, R198, R221.reuse, PT ;  /* 0x000000ddc600720c */ /* 0x080fe40003f66270 */
[----:B------:R-:W-:Y:S02]  /*c430*/  ISETP.GE.AND P4, PT, R192, R222, PT ;  /* 0x000000dec000720c */ /* 0x000fe40003f86270 */
[----:B------:R-:W-:Y:S02]  /*c440*/  FSEL R200, R130, -INF , !P5 ;  /* 0xff80000082c87808 */ /* 0x000fe40006800000 */
[----:B------:R-:W-:Y:S02]  /*c450*/  FSEL R127, R127, -INF , P2 ;  /* 0xff8000007f7f7808 */ /* 0x000fe40001000000 */
[----:B------:R-:W-:-:S02]  /*c460*/  ISETP.GE.AND P5, PT, R188, R221, PT ;  /* 0x000000ddbc00720c */ /* 0x000fc40003fa6270 */
[-C--:B------:R-:W-:Y:S02]  /*c470*/  ISETP.GE.AND P2, PT, R182, R222.reuse, PT ;  /* 0x000000deb600720c */ /* 0x080fe40003f46270 */
[----:B------:R-:W-:Y:S02]  /*c480*/  ISETP.GE.AND P6, PT, R192, R221, PT ;  /* 0x000000ddc000720c */ /* 0x000fe40003fc6270 */
[----:B------:R-:W-:Y:S02]  /*c490*/  FSEL R198, R131, -INF , !P3 ;  /* 0xff80000083c67808 */ /* 0x000fe40005800000 */
[----:B------:R-:W-:Y:S02]  /*c4a0*/  FSEL R126, R126, -INF , P4 ;  /* 0xff8000007e7e7808 */ /* 0x000fe40002000000 */
[----:B------:R-:W-:Y:S02]  /*c4b0*/  ISETP.GE.AND P3, PT, R186, R222, PT ;  /* 0x000000deba00720c */ /* 0x000fe40003f66270 */
[----:B------:R-:W-:-:S02]  /*c4c0*/  FSEL R188, R127, -INF , !P5 ;  /* 0xff8000007fbc7808 */ /* 0x000fc40006800000 */
[----:B------:R-:W-:Y:S02]  /*c4d0*/  FSEL R123, R123, -INF , P2 ;  /* 0xff8000007b7b7808 */ /* 0x000fe40001000000 */
[-C--:B------:R-:W-:Y:S02]  /*c4e0*/  ISETP.GE.AND P5, PT, R180, R222.reuse, PT ;  /* 0x000000deb400720c */ /* 0x080fe40003fa6270 */
[----:B------:R-:W-:Y:S02]  /*c4f0*/  ISETP.GE.AND P2, PT, R176, R222, PT ;  /* 0x000000deb000720c */ /* 0x000fe40003f46270 */
[----:B------:R-:W-:Y:S02]  /*c500*/  FSEL R192, R126, -INF , !P6 ;  /* 0xff8000007ec07808 */ /* 0x000fe40007000000 */
[-C--:B------:R-:W-:Y:S02]  /*c510*/  ISETP.GE.AND P4, PT, R186, R221.reuse, PT ;  /* 0x000000ddba00720c */ /* 0x080fe40003f86270 */
[----:B------:R-:W-:-:S02]  /*c520*/  ISETP.GE.AND P6, PT, R182, R221, PT ;  /* 0x000000ddb600720c */ /* 0x000fc40003fc6270 */
[----:B------:R-:W-:Y:S02]  /*c530*/  FSEL R122, R122, -INF , P3 ;  /* 0xff8000007a7a7808 */ /* 0x000fe40001800000 */
[----:B------:R-:W-:Y:S02]  /*c540*/  ISETP.GE.AND P3, PT, R180, R221, PT ;  /* 0x000000ddb400720c */ /* 0x000fe40003f66270 */
[----:B------:R-:W-:Y:S02]  /*c550*/  FSEL R118, R118, -INF , P5 ;  /* 0xff80000076767808 */ /* 0x000fe40002800000 */
[----:B------:R-:W-:Y:S02]  /*c560*/  FSEL R119, R119, -INF , P2 ;  /* 0xff80000077777808 */ /* 0x000fe40001000000 */
[----:B------:R-:W-:Y:S02]  /*c570*/  ISETP.GE.AND P2, PT, R172, R222, PT ;  /* 0x000000deac00720c */ /* 0x000fe40003f46270 */
[----:B------:R-:W-:-:S02]  /*c580*/  FSEL R186, R122, -INF , !P4 ;  /* 0xff8000007aba7808 */ /* 0x000fc40006000000 */
[----:B------:R-:W-:Y:S02]  /*c590*/  FSEL R182, R123, -INF , !P6 ;  /* 0xff8000007bb67808 */ /* 0x000fe40007000000 */
[-C--:B------:R-:W-:Y:S02]  /*c5a0*/  ISETP.GE.AND P4, PT, R176, R221.reuse, PT ;  /* 0x000000ddb000720c */ /* 0x080fe40003f86270 */
[----:B------:R-:W-:Y:S02]  /*c5b0*/  ISETP.GE.AND P6, PT, R174, R222, PT ;  /* 0x000000deae00720c */ /* 0x000fe40003fc6270 */
[----:B------:R-:W-:Y:S02]  /*c5c0*/  FSEL R180, R118, -INF , !P3 ;  /* 0xff80000076b47808 */ /* 0x000fe40005800000 */
[----:B------:R-:W-:Y:S02]  /*c5d0*/  ISETP.GE.AND P3, PT, R172, R221, PT ;  /* 0x000000ddac00720c */ /* 0x000fe40003f66270 */
[----:B------:R-:W-:-:S02]  /*c5e0*/  FSEL R115, R115, -INF , P2 ;  /* 0xff80000073737808 */ /* 0x000fc40001000000 */
[----:B------:R-:W-:Y:S02]  /*c5f0*/  ISETP.GE.AND P5, PT, R174, R221, PT ;  /* 0x000000ddae00720c */ /* 0x000fe40003fa6270 */
[----:B------:R-:W-:Y:S02]  /*c600*/  FSEL R176, R119, -INF , !P4 ;  /* 0xff80000077b07808 */ /* 0x000fe40006000000 */
[----:B------:R-:W-:Y:S02]  /*c610*/  FSEL R114, R114, -INF , P6 ;  /* 0xff80000072727808 */ /* 0x000fe40003000000 */
[-C--:B------:R-:W-:Y:S02]  /*c620*/  ISETP.GE.AND P4, PT, R170, R222.reuse, PT ;  /* 0x000000deaa00720c */ /* 0x080fe40003f86270 */
[----:B------:R-:W-:Y:S02]  /*c630*/  ISETP.GE.AND P2, PT, R164, R222, PT ;  /* 0x000000dea400720c */ /* 0x000fe40003f46270 */
[----:B------:R-:W-:-:S02]  /*c640*/  FSEL R172, R115, -INF , !P3 ;  /* 0xff80000073ac7808 */ /* 0x000fc40005800000 */
[----:B------:R-:W-:Y:S02]  /*c650*/  ISETP.GE.AND P3, PT, R162, R222, PT ;  /* 0x000000dea200720c */ /* 0x000fe40003f66270 */
[----:B------:R-:W-:Y:S02]  /*c660*/  FSEL R174, R114, -INF , !P5 ;  /* 0xff80000072ae7808 */ /* 0x000fe40006800000 */
[-C--:B------:R-:W-:Y:S02]  /*c670*/  ISETP.GE.AND P6, PT, R170, R221.reuse, PT ;  /* 0x000000ddaa00720c */ /* 0x080fe40003fc6270 */
[----:B------:R-:W-:Y:S02]  /*c680*/  ISETP.GE.AND P5, PT, R164, R221, PT ;  /* 0x000000dda400720c */ /* 0x000fe40003fa6270 */
[----:B------:R-:W-:Y:S02]  /*c690*/  FSEL R110, R110, -INF , P4 ;  /* 0xff8000006e6e7808 */ /* 0x000fe40002000000 */
[----:B------:R-:W-:-:S02]  /*c6a0*/  FSEL R111, R111, -INF , P2 ;  /* 0xff8000006f6f7808 */ /* 0x000fc40001000000 */
[-C--:B------:R-:W-:Y:S02]  /*c6b0*/  ISETP.GE.AND P4, PT, R162, R221.reuse, PT ;  /* 0x000000dda200720c */ /* 0x080fe40003f86270 */
[----:B------:R-:W-:Y:S02]  /*c6c0*/  ISETP.GE.AND P2, PT, R158, R222, PT ;  /* 0x000000de9e00720c */ /* 0x000fe40003f46270 */
[----:B------:R-:W-:Y:S01]  /*c6d0*/  FSEL R106, R106, -INF , P3 ;  /* 0xff8000006a6a7808 */ /* 0x000fe20001800000 */
[----:B------:R-:W-:Y:S01]  /*c6e0*/  FFMA.FTZ R6, R69, R44, -R43 ;  /* 0x0000002c45067223 */ /* 0x000fe2000001082b */
[----:B------:R-:W-:Y:S02]  /*c6f0*/  FSEL R170, R110, -INF , !P6 ;  /* 0xff8000006eaa7808 */ /* 0x000fe40007000000 */
[----:B------:R-:W-:Y:S02]  /*c700*/  FSEL R164, R111, -INF , !P5 ;  /* 0xff8000006fa47808 */ /* 0x000fe40006800000 */
[----:B------:R-:W-:-:S02]  /*c710*/  ISETP.GE.AND P6, PT, R158, R221, PT ;  /* 0x000000dd9e00720c */ /* 0x000fc40003fc6270 */
[----:B------:R-:W-:Y:S02]  /*c720*/  ISETP.GE.AND P5, PT, R54, R222, PT ;  /* 0x000000de3600720c */ /* 0x000fe40003fa6270 */
[----:B------:R-:W-:Y:S02]  /*c730*/  FSEL R107, R107, -INF , P2 ;  /* 0xff8000006b6b7808 */ /* 0x000fe40001000000 */
[----:B------:R-:W-:Y:S01]  /*c740*/  FSEL R162, R106, -INF , !P4 ;  /* 0xff8000006aa27808 */ /* 0x000fe20006000000 */
[----:B------:R-:W-:Y:S01]  /*c750*/  FFMA.FTZ R7, R68, R44, -R43 ;  /* 0x0000002c44077223 */ /* 0x000fe2000001082b */
[C---:B------:R-:W-:Y:S02]  /*c760*/  ISETP.GE.AND P2, PT, R45.reuse, R222, PT ;  /* 0x000000de2d00720c */ /* 0x040fe40003f46270 */
[----:B------:R-:W-:Y:S02]  /*c770*/  ISETP.GE.AND P4, PT, R45, R221, PT ;  /* 0x000000dd2d00720c */ /* 0x000fe40003f86270 */
[----:B------:R1:W-:Y:S01]  /*c780*/  MUFU.EX2 R45, R6 ;  /* 0x00000006002d7308 */ /* 0x0003e20000000800 */
[----:B------:R-:W-:-:S02]  /*c790*/  FSEL R158, R107, -INF , !P6 ;  /* 0xff8000006b9e7808 */ /* 0x000fc40007000000 */
[----:B------:R-:W-:Y:S02]  /*c7a0*/  FSEL R102, R102, -INF , P5 ;  /* 0xff80000066667808 */ /* 0x000fe40002800000 */
[C---:B------:R-:W-:Y:S02]  /*c7b0*/  ISETP.GE.AND P6, PT, R46.reuse, R222, PT ;  /* 0x000000de2e00720c */ /* 0x040fe40003fc6270 */
[----:B------:R-:W-:Y:S02]  /*c7c0*/  ISETP.GE.AND P5, PT, R46, R221, PT ;  /* 0x000000dd2e00720c */ /* 0x000fe40003fa6270 */
[----:B------:R2:W-:Y:S01]  /*c7d0*/  MUFU.EX2 R46, R7 ;  /* 0x00000007002e7308 */ /* 0x0005e20000000800 */
[----:B-1----:R-:W-:-:S04]  /*c7e0*/  FMNMX3.FTZ R6, R0, R160, R165, !PT ;  /* 0x000000a000067276 */ /* 0x002fc800078100a5 */
[----:B--2---:R-:W-:-:S04]  /*c7f0*/  FMNMX3.FTZ R7, R6, R167, R169, !PT ;  /* 0x000000a706077276 */ /* 0x004fc800078100a9 */
        /* <DEDUP_REMOVED lines=12> */
[----:B------:R-:W-:Y:S02]  /*c8c0*/  FMNMX3.FTZ R7, R7, R192, R188, !PT ;  /* 0x000000c007077276 */ /* 0x000fe400078100bc */
[----:B------:R-:W-:Y:S02]  /*c8d0*/  FSEL R103, R103, -INF , P2 ;  /* 0xff80000067677808 */ /* 0x000fe40001000000 */
[----:B------:R-:W-:Y:S02]  /*c8e0*/  FMNMX3.FTZ R7, R7, R186, R182, !PT ;  /* 0x000000ba07077276 */ /* 0x000fe400078100b6 */
[----:B------:R-:W-:Y:S02]  /*c8f0*/  ISETP.GE.AND P2, PT, R53, R222, PT ;  /* 0x000000de3500720c */ /* 0x000fe40003f46270 */
[----:B------:R-:W-:Y:S02]  /*c900*/  FMNMX3.FTZ R7, R7, R180, R176, !PT ;  /* 0x000000b407077276 */ /* 0x000fe400078100b0 */
[----:B------:R-:W-:Y:S01]  /*c910*/  ISETP.GE.AND P3, PT, R54, R221, PT ;  /* 0x000000dd3600720c */ /* 0x000fe20003f66270 */
[----:B------:R-:W-:Y:S01]  /*c920*/  IMAD.MOV.U32 R68, RZ, RZ, R152 ;  /* 0x000000ffff447224 */ /* 0x000fe200078e0098 */
[----:B------:R-:W-:-:S02]  /*c930*/  FSEL R99, R99, -INF , P2 ;  /* 0xff80000063637808 */ /* 0x000fc40001000000 */
[----:B------:R-:W-:Y:S02]  /*c940*/  ISETP.GE.AND P2, PT, R48, R222, PT ;  /* 0x000000de3000720c */ /* 0x000fe40003f46270 */
[----:B------:R-:W-:Y:S02]  /*c950*/  FSEL R152, R103, -INF , !P4 ;  /* 0xff80000067987808 */ /* 0x000fe40006000000 */
[----:B------:R-:W-:Y:S02]  /*c960*/  FMNMX3.FTZ R7, R7, R174, R172, !PT ;  /* 0x000000ae07077276 */ /* 0x000fe400078100ac */
[----:B------:R-:W-:Y:S02]  /*c970*/  FSEL R154, R102, -INF , !P3 ;  /* 0xff800000669a7808 */ /* 0x000fe40005800000 */
[----:B------:R-:W-:Y:S02]  /*c980*/  ISETP.GE.AND P4, PT, R47, R222, PT ;  /* 0x000000de2f00720c */ /* 0x000fe40003f86270 */
[----:B------:R-:W-:-:S02]  /*c990*/  ISETP.GE.AND P3, PT, R53, R221, PT ;  /* 0x000000dd3500720c */ /* 0x000fc40003f66270 */
[----:B------:R-:W-:Y:S02]  /*c9a0*/  FSEL R98, R98, -INF , P6 ;  /* 0xff80000062627808 */ /* 0x000fe40003000000 */
[----:B------:R-:W-:Y:S02]  /*c9b0*/  FSEL R95, R95, -INF , P2 ;  /* 0xff8000005f5f7808 */ /* 0x000fe40001000000 */
[----:B------:R-:W-:Y:S02]  /*c9c0*/  ISETP.GE.AND P2, PT, R49, R222, PT ;  /* 0x000000de3100720c */ /* 0x000fe40003f46270 */
[----:B------:R-:W-:Y:S02]  /*c9d0*/  FMNMX3.FTZ R7, R7, R170, R164, !PT ;  /* 0x000000aa07077276 */ /* 0x000fe400078100a4 */
[----:B------:R-:W-:Y:S02]  /*c9e0*/  ISETP.GE.AND P6, PT, R47, R221, PT ;  /* 0x000000dd2f00720c */ /* 0x000fe40003fc6270 */
[----:B------:R-:W-:-:S02]  /*c9f0*/  FSEL R94, R94, -INF , P4 ;  /* 0xff8000005e5e7808 */ /* 0x000fc40002000000 */
[----:B------:R-:W-:Y:S02]  /*ca00*/  FSEL R130, R98, -INF , !P5 ;  /* 0xff80000062827808 */ /* 0x000fe40006800000 */
[----:B------:R-:W-:Y:S02]  /*ca10*/  FSEL R126, R99, -INF , !P3 ;  /* 0xff800000637e7808 */ /* 0x000fe40005800000 */
[----:B------:R-:W-:Y:S02]  /*ca20*/  ISETP.GE.AND P5, PT, R48, R221, PT ;  /* 0x000000dd3000720c */ /* 0x000fe40003fa6270 */
[----:B------:R-:W-:Y:S02]  /*ca30*/  ISETP.GE.AND P3, PT, R52, R222, PT ;  /* 0x000000de3400720c */ /* 0x000fe40003f66270 */
[----:B------:R-:W-:Y:S02]  /*ca40*/  FSEL R91, R91, -INF , P2 ;  /* 0xff8000005b5b7808 */ /* 0x000fe40001000000 */
[----:B------:R-:W-:-:S02]  /*ca50*/  FMNMX3.FTZ R7, R7, R162, R158, !PT ;  /* 0x000000a207077276 */ /* 0x000fc4000781009e */
[----:B------:R-:W-:Y:S02]  /*ca60*/  FSEL R122, R94, -INF , !P6 ;  /* 0xff8000005e7a7808 */ /* 0x000fe40007000000 */
[----:B------:R-:W-:Y:S02]  /*ca70*/  ISETP.GE.AND P2, PT, R51, R222, PT ;  /* 0x000000de3300720c */ /* 0x000fe40003f46270 */
[-C--:B------:R-:W-:Y:S02]  /*ca80*/  ISETP.GE.AND P6, PT, R49, R221.reuse, PT ;  /* 0x000000dd3100720c */ /* 0x080fe40003fc6270 */
[----:B------:R-:W-:Y:S02]  /*ca90*/  ISETP.GE.AND P4, PT, R52, R221, PT ;  /* 0x000000dd3400720c */ /* 0x000fe40003f86270 */
[----:B------:R-:W-:Y:S02]  /*caa0*/  FSEL R118, R95, -INF , !P5 ;  /* 0xff8000005f767808 */ /* 0x000fe40006800000 */
[----:B------:R-:W-:-:S02]  /*cab0*/  FSEL R90, R90, -INF , P3 ;  /* 0xff8000005a5a7808 */ /* 0x000fc40001800000 */
[----:B------:R-:W-:Y:S02]  /*cac0*/  ISETP.GE.AND P5, PT, R50, R222, PT ;  /* 0x000000de3200720c */ /* 0x000fe40003fa6270 */
[----:B------:R-:W-:Y:S02]  /*cad0*/  FMNMX3.FTZ R7, R7, R154, R152, !PT ;  /* 0x0000009a07077276 */ /* 0x000fe40007810098 */
[----:B------:R-:W-:Y:S02]  /*cae0*/  FSEL R87, R87, -INF , P2 ;  /* 0xff80000057577808 */ /* 0x000fe40001000000 */
[----:B------:R-:W-:Y:S02]  /*caf0*/  FSEL R110, R91, -INF , !P6 ;  /* 0xff8000005b6e7808 */ /* 0x000fe40007000000 */
[----:B------:R-:W-:Y:S02]  /*cb00*/  ISETP.GE.AND P2, PT, R96, R222, PT ;  /* 0x000000de6000720c */ /* 0x000fe40003f46270 */
[----:B------:R-:W-:-:S02]  /*cb10*/  FSEL R114, R90, -INF , !P4 ;  /* 0xff8000005a727808 */ /* 0x000fc40006000000 */
[----:B------:R-:W-:Y:S02]  /*cb20*/  ISETP.GE.AND P6, PT, R68, R222, PT ;  /* 0x000000de4400720c */ /* 0x000fe40003fc6270 */
[-C--:B------:R-:W-:Y:S02]  /*cb30*/  ISETP.GE.AND P3, PT, R50, R221.reuse, PT ;  /* 0x000000dd3200720c */ /* 0x080fe40003f66270 */
[----:B------:R-:W-:Y:S02]  /*cb40*/  ISETP.GE.AND P4, PT, R51, R221, PT ;  /* 0x000000dd3300720c */ /* 0x000fe40003f86270 */
[----:B------:R-:W-:Y:S02]  /*cb50*/  FSEL R86, R86, -INF , P5 ;  /* 0xff80000056567808 */ /* 0x000fe40002800000 */
[----:B------:R-:W-:Y:S02]  /*cb60*/  FMNMX3.FTZ R7, R7, R130, R126, !PT ;  /* 0x0000008207077276 */ /* 0x000fe4000781007e */
[----:B------:R-:W-:-:S02]  /*cb70*/  FSEL R83, R83, -INF , P2 ;  /* 0xff80000053537808 */ /* 0x000fc40001000000 */
[----:B------:R-:W-:Y:S02]  /*cb80*/  ISETP.GE.AND P5, PT, R68, R221, PT ;  /* 0x000000dd4400720c */ /* 0x000fe40003fa6270 */
[----:B------:R-:W-:Y:S02]  /*cb90*/  FSEL R82, R82, -INF , P6 ;  /* 0xff80000052527808 */ /* 0x000fe40003000000 */
[----:B------:R-:W-:Y:S02]  /*cba0*/  ISETP.GE.AND P2, PT, R92, R222, PT ;  /* 0x000000de5c00720c */ /* 0x000fe40003f46270 */
[----:B------:R-:W-:Y:S02]  /*cbb0*/  FSEL R106, R86, -INF , !P3 ;  /* 0xff800000566a7808 */ /* 0x000fe40005800000 */
[----:B------:R-:W-:Y:S02]  /*cbc0*/  FSEL R102, R87, -INF , !P4 ;  /* 0xff80000057667808 */ /* 0x000fe40006000000 */
[----:B------:R-:W-:-:S02]  /*cbd0*/  FMNMX3.FTZ R7, R7, R122, R118, !PT ;  /* 0x0000007a07077276 */ /* 0x000fc40007810076 */
[-C--:B------:R-:W-:Y:S02]  /*cbe0*/  ISETP.GE.AND P3, PT, R96, R221.reuse, PT ;  /* 0x000000dd6000720c */ /* 0x080fe40003f66270 */
[----:B------:R-:W-:Y:S01]  /*cbf0*/  ISETP.GE.AND P4, PT, R93, R222, PT ;  /* 0x000000de5d00720c */ /* 0x000fe20003f86270 */
[----:B------:R-:W-:Y:S01]  /*cc00*/  FFMA.FTZ R54, R55, R44, -R43 ;  /* 0x0000002c37367223 */ /* 0x000fe2000001082b */
[----:B------:R-:W-:Y:S02]  /*cc10*/  FSEL R98, R82, -INF , !P5 ;  /* 0xff80000052627808 */ /* 0x000fe40006800000 */
[----:B------:R-:W-:Y:S02]  /*cc20*/  FSEL R61, R79, -INF , P2 ;  /* 0xff8000004f3d7808 */ /* 0x000fe40001000000 */
[----:B------:R-:W-:Y:S02]  /*cc30*/  ISETP.GE.AND P5, PT, R92, R221, PT ;  /* 0x000000dd5c00720c */ /* 0x000fe40003fa6270 */
[----:B------:R-:W-:-:S02]  /*cc40*/  ISETP.GE.AND P2, PT, R88, R222, PT ;  /* 0x000000de5800720c */ /* 0x000fc40003f46270 */
[----:B------:R-:W-:Y:S02]  /*cc50*/  FMNMX3.FTZ R7, R7, R114, R110, !PT ;  /* 0x0000007207077276 */ /* 0x000fe4000781006e */
[----:B------:R-:W-:Y:S02]  /*cc60*/  ISETP.GE.AND P6, PT, R93, R221, PT ;  /* 0x000000dd5d00720c */ /* 0x000fe40003fc6270 */
[----:B------:R-:W-:Y:S02]  /*cc70*/  FSEL R55, R83, -INF , !P3 ;  /* 0xff80000053377808 */ /* 0x000fe40005800000 */
[----:B------:R-:W-:Y:S02]  /*cc80*/  FSEL R60, R78, -INF , P4 ;  /* 0xff8000004e3c7808 */ /* 0x000fe40002000000 */
[----:B------:R-:W-:Y:S02]  /*cc90*/  ISETP.GE.AND P3, PT, R89, R222, PT ;  /* 0x000000de5900720c */ /* 0x000fe40003f66270 */
[----:B------:R-:W-:-:S02]  /*cca0*/  FSEL R61, R61, -INF , !P5 ;  /* 0xff8000003d3d7808 */ /* 0x000fc40006800000 */
[----:B------:R-:W-:Y:S02]  /*ccb0*/  FSEL R69, R75, -INF , P2 ;  /* 0xff8000004b457808 */ /* 0x000fe40001000000 */
[----:B------:R-:W-:Y:S02]  /*ccc0*/  FMNMX3.FTZ R7, R7, R106, R102, !PT ;  /* 0x0000006a07077276 */ /* 0x000fe40007810066 */
[----:B------:R-:W-:Y:S02]  /*ccd0*/  FSEL R60, R60, -INF , !P6 ;  /* 0xff8000003c3c7808 */ /* 0x000fe40007000000 */
[-C--:B------:R-:W-:Y:S02]  /*cce0*/  ISETP.GE.AND P5, PT, R85, R222.reuse, PT ;  /* 0x000000de5500720c */ /* 0x080fe40003fa6270 */
[----:B------:R-:W-:Y:S02]  /*ccf0*/  ISETP.GE.AND P2, PT, R73, R222, PT ;  /* 0x000000de4900720c */ /* 0x000fe40003f46270 */
[----:B------:R-:W-:-:S02]  /*cd00*/  ISETP.GE.AND P4, PT, R89, R221, PT ;  /* 0x000000dd5900720c */ /* 0x000fc40003f86270 */
[-C--:B------:R-:W-:Y:S02]  /*cd10*/  ISETP.GE.AND P6, PT, R88, R221.reuse, PT ;  /* 0x000000dd5800720c */ /* 0x080fe40003fc6270 */
[----:B------:R-:W-:Y:S02]  /*cd20*/  FSEL R68, R74, -INF , P3 ;  /* 0xff8000004a447808 */ /* 0x000fe40001800000 */
[----:B------:R-:W-:Y:S02]  /*cd30*/  FMNMX3.FTZ R7, R7, R98, R55, !PT ;  /* 0x0000006207077276 */ /* 0x000fe40007810037 */
[----:B------:R-:W-:Y:S02]  /*cd40*/  ISETP.GE.AND P3, PT, R85, R221, PT ;  /* 0x000000dd5500720c */ /* 0x000fe40003f66270 */
[----:B------:R-:W-:Y:S02]  /*cd50*/  FSEL R70, R70, -INF , P5 ;  /* 0xff80000046467808 */ /* 0x000fe40002800000 */
[----:B------:R-:W-:-:S02]  /*cd60*/  FSEL R71, R71, -INF , P2 ;  /* 0xff80000047477808 */ /* 0x000fc40001000000 */
[----:B------:R-:W-:Y:S02]  /*cd70*/  FSEL R68, R68, -INF , !P4 ;  /* 0xff80000044447808 */ /* 0x000fe40006000000 */
[----:B------:R-:W-:Y:S02]  /*cd80*/  FSEL R69, R69, -INF , !P6 ;  /* 0xff80000045457808 */ /* 0x000fe40007000000 */
[-C--:B------:R-:W-:Y:S02]  /*cd90*/  ISETP.GE.AND P2, PT, R84, R222.reuse, PT ;  /* 0x000000de5400720c */ /* 0x080fe40003f46270 */
[-C--:B------:R-:W-:Y:S02]  /*cda0*/  ISETP.GE.AND P4, PT, R73, R221.reuse, PT ;  /* 0x000000dd4900720c */ /* 0x080fe40003f86270 */
[C---:B------:R-:W-:Y:S02]  /*cdb0*/  ISETP.GE.AND P6, PT, R72.reuse, R222, PT ;  /* 0x000000de4800720c */ /* 0x040fe40003fc6270 */
[----:B------:R-:W-:-:S02]  /*cdc0*/  ISETP.GE.AND P5, PT, R72, R221, PT ;  /* 0x000000dd4800720c */ /* 0x000fc40003fa6270 */
[----:B------:R-:W-:Y:S02]  /*cdd0*/  FMNMX3.FTZ R6, R7, R60, R61, !PT ;  /* 0x0000003c07067276 */ /* 0x000fe4000781003d */
[----:B------:R-:W-:Y:S02]  /*cde0*/  FSEL R72, R70, -INF , !P3 ;  /* 0xff80000046487808 */ /* 0x000fe40005800000 */
[----:B------:R-:W-:Y:S02]  /*cdf0*/  ISETP.GE.AND P3, PT, R84, R221, PT ;  /* 0x000000dd5400720c */ /* 0x000fe40003f66270 */
[----:B------:R-:W-:Y:S02]  /*ce00*/  FSEL R67, R67, -INF , P2 ;  /* 0xff80000043437808 */ /* 0x000fe40001000000 */
[----:B------:R-:W-:Y:S02]  /*ce10*/  FSEL R71, R71, -INF , !P4 ;  /* 0xff80000047477808 */ /* 0x000fe40006000000 */
[----:B------:R-:W-:-:S02]  /*ce20*/  FSEL R66, R66, -INF , P6 ;  /* 0xff80000042427808 */ /* 0x000fc40003000000 */
[-C--:B------:R-:W-:Y:S02]  /*ce30*/  ISETP.GE.AND P2, PT, R77, R222.reuse, PT ;  /* 0x000000de4d00720c */ /* 0x080fe40003f46270 */
[----:B------:R-:W-:Y:S02]  /*ce40*/  ISETP.GE.AND P4, PT, R81, R222, PT ;  /* 0x000000de5100720c */ /* 0x000fe40003f86270 */
[----:B------:R-:W-:Y:S02]  /*ce50*/  FMNMX3.FTZ R6, R6, R68, R69, !PT ;  /* 0x0000004406067276 */ /* 0x000fe40007810045 */
[----:B------:R-:W-:Y:S02]  /*ce60*/  FSEL R67, R67, -INF , !P3 ;  /* 0xff80000043437808 */ /* 0x000fe40005800000 */
[----:B------:R-:W-:Y:S02]  /*ce70*/  FSEL R74, R66, -INF , !P5 ;  /* 0xff800000424a7808 */ /* 0x000fe40006800000 */
[----:B------:R-:W-:-:S02]  /*ce80*/  ISETP.GE.AND P3, PT, R80, R222, PT ;  /* 0x000000de5000720c */ /* 0x000fc40003f66270 */
[----:B------:R-:W-:Y:S02]  /*ce90*/  FSEL R63, R63, -INF , P2 ;  /* 0xff8000003f3f7808 */ /* 0x000fe40001000000 */
[-C--:B------:R-:W-:Y:S02]  /*cea0*/  ISETP.GE.AND P6, PT, R81, R221.reuse, PT ;  /* 0x000000dd5100720c */ /* 0x080fe40003fc6270 */
[----:B------:R-:W-:Y:S02]  /*ceb0*/  ISETP.GE.AND P5, PT, R77, R221, PT ;  /* 0x000000dd4d00720c */ /* 0x000fe40003fa6270 */
[----:B------:R-:W-:Y:S02]  /*cec0*/  FSEL R62, R62, -INF , P4 ;  /* 0xff8000003e3e7808 */ /* 0x000fe40002000000 */
[----:B------:R-:W-:Y:S02]  /*ced0*/  ISETP.GE.AND P2, PT, R76, R222, PT ;  /* 0x000000de4c00720c */ /* 0x000fe40003f46270 */
[----:B------:R-:W-:-:S02]  /*cee0*/  FMNMX3.FTZ R6, R6, R72, R71, !PT ;  /* 0x0000004806067276 */ /* 0x000fc40007810047 */
[----:B------:R-:W-:Y:S02]  /*cef0*/  FSEL R92, R58, -INF , P3 ;  /* 0xff8000003a5c7808 */ /* 0x000fe40001800000 */
[-C--:B------:R-:W-:Y:S02]  /*cf00*/  ISETP.GE.AND P4, PT, R80, R221.reuse, PT ;  /* 0x000000dd5000720c */ /* 0x080fe40003f86270 */
[----:B------:R-:W-:Y:S02]  /*cf10*/  ISETP.GE.AND P3, PT, R76, R221, PT ;  /* 0x000000dd4c00720c */ /* 0x000fe40003f66270 */
[----:B------:R-:W-:Y:S02]  /*cf20*/  FSEL R59, R59, -INF , P2 ;  /* 0xff8000003b3b7808 */ /* 0x000fe40001000000 */
[----:B------:R-:W-:Y:S02]  /*cf30*/  FSEL R96, R62, -INF , !P6 ;  /* 0xff8000003e607808 */ /* 0x000fe40007000000 */
[----:B------:R-:W-:-:S02]  /*cf40*/  FSEL R94, R63, -INF , !P5 ;  /* 0xff8000003f5e7808 */ /* 0x000fc40006800000 */
[----:B------:R-:W-:Y:S02]  /*cf50*/  FMNMX3.FTZ R7, R6, R74, R67, !PT ;  /* 0x0000004a06077276 */ /* 0x000fe40007810043 */
[----:B------:R-:W-:Y:S02]  /*cf60*/  FSEL R92, R92, -INF , !P4 ;  /* 0xff8000005c5c7808 */ /* 0x000fe40006000000 */
[----:B------:R-:W-:Y:S02]  /*cf70*/  FSEL R90, R59, -INF , !P3 ;  /* 0xff8000003b5a7808 */ /* 0x000fe40005800000 */
[----:B------:R-:W-:-:S04]  /*cf80*/  FMNMX3.FTZ R7, R7, R96, R94, !PT ;  /* 0x0000006007077276 */ /* 0x000fc8000781005e */
[----:B------:R-:W-:-:S05]  /*cf90*/  FMNMX3.FTZ R7, R7, R92, R90, !PT ;  /* 0x0000005c07077276 */ /* 0x000fca000781005a */
[----:B------:R-:W1:Y:S02]  /*cfa0*/  SHFL.BFLY PT, R6, R7, 0x2, 0x1f ;  /* 0x0c401f0007067f89 */ /* 0x000e6400000e0000 */
[----:B-1----:R-:W-:-:S05]  /*cfb0*/  FMNMX.FTZ R6, R7, R6, !PT ;  /* 0x0000000607067209 */ /* 0x002fca0007810000 */
[----:B------:R-:W1:Y:S01]  /*cfc0*/  SHFL.BFLY PT, R59, R6, 0x1, 0x1f ;  /* 0x0c201f00063b7f89 */ /* 0x000e6200000e0000 */
[-CC-:B------:R-:W-:Y:S01]  /*cfd0*/  FFMA.FTZ R80, R9, R44.reuse, -R43.reuse ;  /* 0x0000002c09507223 */ /* 0x180fe2000001082b */
[----:B------:R-:W-:Y:S02]  /*cfe0*/  FSEL R119, R39, RZ, P1 ;  /* 0x000000ff27777208 */ /* 0x000fe40000800000 */
[----:B------:R-:W-:Y:S01]  /*cff0*/  ISETP.NE.AND P1, PT, R23, RZ, PT ;  /* 0x000000ff1700720c */ /* 0x000fe20003f25270 */
[-CC-:B------:R-:W-:Y:S01]  /*d000*/  FFMA.FTZ R81, R5, R44.reuse, -R43.reuse ;  /* 0x0000002c05517223 */ /* 0x180fe2000001082b */
[----:B------:R-:W-:Y:S01]  /*d010*/  FFMA.FTZ R62, R4, R44, -R43 ;  /* 0x0000002c043e7223 */ /* 0x000fe2000001082b */
[----:B-1----:R-:W-:Y:S02]  /*d020*/  FMNMX.FTZ R59, R6, R59, !PT ;  /* 0x0000003b063b7209 */ /* 0x002fe40007810000 */
[----:B------:R-:W1:Y:S02]  /*d030*/  LDSM.16.MT88.4 R4, [R21+0x5000] ;  /* 0x005000001504783b */ /* 0x000e640000004200 */
[----:B------:R-:W-:-:S04]  /*d040*/  FSETP.NEU.FTZ.AND P2, PT, R59, -INF , PT ;  /* 0xff8000003b00780b */ /* 0x000fc80003f5d000 */
[----:B------:R-:W-:Y:S01]  /*d050*/  FSEL R9, R59, RZ, P2 ;  /* 0x000000ff3b097208 */ /* 0x000fe20001000000 */
[----:B------:R-:W-:-:S04]  /*d060*/  FMUL.FTZ R63, R44, R59 ;  /* 0x0000003b2c3f7220 */ /* 0x000fc80000410000 */
[----:B------:R-:W-:Y:S01]  /*d070*/  FADD.FTZ R9, R0, -R9 ;  /* 0x8000000900097221 */ /* 0x000fe20000010000 */
[----:B------:R-:W-:-:S03]  /*d080*/  FSEL R63, R63, RZ, P2 ;  /* 0x000000ff3f3f7208 */ /* 0x000fc60001000000 */
[----:B------:R-:W-:Y:S01]  /*d090*/  FMUL.FTZ R115, R44, R9 ;  /* 0x000000092c737220 */ /* 0x000fe20000410000 */
[C---:B------:R-:W-:Y:S02]  /*d0a0*/  VIADD R9, R21.reuse, 0x5000 ;  /* 0x0000500015097836 */ /* 0x040fe40000000000 */
[----:B------:R-:W-:Y:S01]  /*d0b0*/  FADD.FTZ R119, R20, -R119 ;  /* 0x8000007714777221 */ /* 0x000fe20000010000 */
[----:B------:R-:W-:Y:S02]  /*d0c0*/  VIADD R0, R21, 0x5020 ;  /* 0x0000502015007836 */ /* 0x000fe40000000000 */
[-C--:B------:R-:W-:Y:S01]  /*d0d0*/  FFMA.FTZ R78, R166, R44.reuse, -R43 ;  /* 0x0000002ca64e7223 */ /* 0x080fe2000001082b */
[----:B------:R-:W-:Y:S02]  /*d0e0*/  @P1 VIADD R0, R9, 0xffffffe0 ;  /* 0xffffffe009001836 */ /* 0x000fe40000000000 */
[-CC-:B------:R-:W-:Y:S01]  /*d0f0*/  FFMA.FTZ R166, R160, R44.reuse, -R63.reuse ;  /* 0x0000002ca0a67223 */ /* 0x180fe2000001083f */
[-CC-:B------:R-:W-:Y:S01]  /*d100*/  FFMA.FTZ R111, R165, R44.reuse, -R63.reuse ;  /* 0x0000002ca56f7223 */ /* 0x180fe2000001083f */
[-CC-:B------:R-:W-:Y:S01]  /*d110*/  FFMA.FTZ R99, R167, R44.reuse, -R63.reuse ;  /* 0x0000002ca7637223 */ /* 0x180fe2000001083f */
[-CC-:B------:R-:W-:Y:S01]  /*d120*/  FFMA.FTZ R160, R169, R44.reuse, -R63.reuse ;  /* 0x0000002ca9a07223 */ /* 0x180fe2000001083f */
[----:B------:R-:W-:Y:S01]  /*d130*/  FMUL.FTZ R119, R44, R119 ;  /* 0x000000772c777220 */ /* 0x000fe20000410000 */
[----:B------:R-:W-:-:S02]  /*d140*/  FFMA.FTZ R95, R8, R44, -R63 ;  /* 0x0000002c085f7223 */ /* 0x000fc4000001083f */
[----:B------:R-:W2:Y:S01]  /*d150*/  LDSM.16.MT88.4 R8, [R0] ;  /* 0x000000000008783b */ /* 0x000ea20000004200 */
[----:B------:R-:W-:Y:S08]  /*d160*/  MUFU.EX2 R124, R124 ;  /* 0x0000007c007c7308 */ /* 0x000ff00000000800 */
[----:B------:R-:W3:Y:S08]  /*d170*/  MUFU.EX2 R121, R121 ;  /* 0x0000007900797308 */ /* 0x000ef00000000800 */
[----:B------:R-:W-:Y:S08]  /*d180*/  MUFU.EX2 R117, R117 ;  /* 0x0000007500757308 */ /* 0x000ff00000000800 */
[----:B------:R-:W-:Y:S08]  /*d190*/  MUFU.EX2 R120, R120 ;  /* 0x0000007800787308 */ /* 0x000ff00000000800 */
[----:B------:R-:W-:Y:S08]  /*d1a0*/  MUFU.EX2 R166, R166 ;  /* 0x000000a600a67308 */ /* 0x000ff00000000800 */
[----:B------:R-:W-:Y:S08]  /*d1b0*/  MUFU.EX2 R111, R111 ;  /* 0x0000006f006f7308 */ /* 0x000ff00000000800 */
[----:B------:R-:W-:Y:S08]  /*d1c0*/  MUFU.EX2 R99, R99 ;  /* 0x0000006300637308 */ /* 0x000ff00000000800 */
[----:B------:R-:W-:Y:S08]  /*d1d0*/  MUFU.EX2 R160, R160 ;  /* 0x000000a000a07308 */ /* 0x000ff00000000800 */
[----:B------:R-:W4:Y:S08]  /*d1e0*/  MUFU.EX2 R119, R119 ;  /* 0x0000007700777308 */ /* 0x000f300000000800 */
[----:B------:R-:W5:Y:S01]  /*d1f0*/  MUFU.EX2 R115, R115 ;  /* 0x0000007300737308 */ /* 0x000f620000000800 */
[-C--:B------:R-:W-:Y:S01]  /*d200*/  FFMA.FTZ R85, R25, R44.reuse, -R43 ;  /* 0x0000002c19557223 */ /* 0x080fe2000001082b */
[----:B------:R-:W-:-:S02]  /*d210*/  FFMA.FTZ R103, R24, R44, -R63 ;  /* 0x0000002c18677223 */ /* 0x000fc4000001083f */
[----:B------:R-:W2:Y:S01]  /*d220*/  LDSM.16.MT88.4 R24, [R21+0x5400] ;  /* 0x005400001518783b */ /* 0x000ea20000004200 */
[-CC-:B------:R-:W-:Y:S01]  /*d230*/  FFMA.FTZ R82, R17, R44.reuse, -R43.reuse ;  /* 0x0000002c11527223 */ /* 0x180fe2000001082b */
[-CC-:B------:R-:W-:Y:S01]  /*d240*/  FFMA.FTZ R83, R13, R44.reuse, -R43.reuse ;  /* 0x0000002c0d537223 */ /* 0x180fe2000001082b */
[-CC-:B------:R-:W-:Y:S01]  /*d250*/  FFMA.FTZ R79, R16, R44.reuse, -R43.reuse ;  /* 0x0000002c104f7223 */ /* 0x180fe2000001082b */
[-C--:B------:R-:W-:Y:S01]  /*d260*/  FFMA.FTZ R76, R12, R44.reuse, -R43 ;  /* 0x0000002c0c4c7223 */ /* 0x080fe2000001082b */
[-C--:B------:R-:W-:Y:S01]  /*d270*/  FFMA.FTZ R20, R29, R44.reuse, -R63 ;  /* 0x0000002c1d147223 */ /* 0x080fe2000001083f */
[--C-:B------:R-:W-:Y:S01]  /*d280*/  FFMA.FTZ R23, R28, R44, -R43.reuse ;  /* 0x0000002c1c177223 */ /* 0x100fe2000001082b */
[----:B---3--:R-:W-:Y:S01]  /*d290*/  F2FP.BF16.F32.PACK_AB R12, R121, R124 ;  /* 0x0000007c790c723e */ /* 0x008fe200000010ff */
[----:B----4-:R-:W-:Y:S01]  /*d2a0*/  FMUL.FTZ R16, R144, R119 ;  /* 0x0000007790107220 */ /* 0x010fe20000410000 */
[----:B------:R-:W-:Y:S01]  /*d2b0*/  F2FP.BF16.F32.PACK_AB R14, R120, R117 ;  /* 0x00000075780e723e */ /* 0x000fe200000010ff */
[----:B------:R-:W-:Y:S01]  /*d2c0*/  FMUL.FTZ R17, R145, R119 ;  /* 0x0000007791117220 */ /* 0x000fe20000410000 */
[----:B------:R-:W-:Y:S01]  /*d2d0*/  F2FP.BF16.F32.PACK_AB R13, R111, R166 ;  /* 0x000000a66f0d723e */ /* 0x000fe200000010ff */
[----:B------:R-:W3:Y:S01]  /*d2e0*/  LDSM.16.MT88.4 R28, [R0+0x400] ;  /* 0x00040000001c783b */ /* 0x000ee20000004200 */
[----:B------:R-:W-:Y:S01]  /*d2f0*/  F2FP.BF16.F32.PACK_AB R15, R160, R99 ;  /* 0x00000063a00f723e */ /* 0x000fe200000010ff */
[-C--:B-----5:R-:W-:Y:S01]  /*d300*/  FMUL.FTZ R18, R146, R115.reuse ;  /* 0x0000007392127220 */ /* 0x0a0fe20000410000 */
[----:B------:R-:W-:Y:S01]  /*d310*/  FMUL.FTZ R19, R147, R115 ;  /* 0x0000007393137220 */ /* 0x000fe20000410000 */
[-C--:B------:R-:W-:Y:S01]  /*d320*/  FMUL.FTZ R140, R140, R119.reuse ;  /* 0x000000778c8c7220 */ /* 0x080fe20000410000 */
[----:B------:R-:W-:Y:S01]  /*d330*/  FMUL.FTZ R141, R141, R119 ;  /* 0x000000778d8d7220 */ /* 0x000fe20000410000 */
[-C--:B------:R-:W-:Y:S01]  /*d340*/  FMUL.FTZ R142, R142, R115.reuse ;  /* 0x000000738e8e7220 */ /* 0x080fe20000410000 */
[----:B------:R-:W-:Y:S01]  /*d350*/  FMUL.FTZ R143, R143, R115 ;  /* 0x000000738f8f7220 */ /* 0x000fe20000410000 */
[-CC-:B------:R-:W-:Y:S01]  /*d360*/  FFMA.FTZ R109, R109, R44.reuse, -R43.reuse ;  /* 0x0000002c6d6d7223 */ /* 0x180fe2000001082b */
[-C--:B------:R-:W-:Y:S01]  /*d370*/  FFMA.FTZ R112, R112, R44.reuse, -R43 ;  /* 0x0000002c70707223 */ /* 0x080fe2000001082b */
[----:B------:R-:W-:Y:S01]  /*d380*/  FFMA.FTZ R156, R156, R44, -R63 ;  /* 0x0000002c9c9c7223 */ /* 0x000fe2000001083f */
[----:B-1----:R-:W-:Y:S01]  /*d390*/  HMMA.16816.F32.BF16 R16, R12, R4, R16 ;  /* 0x000000040c10723c */ /* 0x002fe20000041810 */
[----:B------:R-:W-:Y:S01]  /*d3a0*/  MUFU.EX2 R116, R116 ;  /* 0x0000007400747308 */ /* 0x000fe20000000800 */
[-C--:B------:R-:W-:Y:S01]  /*d3b0*/  FMUL.FTZ R136, R136, R119.reuse ;  /* 0x0000007788887220 */ /* 0x080fe20000410000 */
[----:B------:R-:W-:-:S05]  /*d3c0*/  FMUL.FTZ R137, R137, R119 ;  /* 0x0000007789897220 */ /* 0x000fca0000410000 */
[----:B------:R-:W-:Y:S01]  /*d3d0*/  HMMA.16816.F32.BF16 R4, R12, R6, R140 ;  /* 0x000000060c04723c */ /* 0x000fe2000004188c */
[----:B------:R-:W-:Y:S01]  /*d3e0*/  MUFU.EX2 R113, R113 ;  /* 0x0000007100717308 */ /* 0x000fe20000000800 */
[-C--:B------:R-:W-:Y:S01]  /*d3f0*/  FMUL.FTZ R138, R138, R115.reuse ;  /* 0x000000738a8a7220 */ /* 0x080fe20000410000 */
[----:B------:R-:W-:Y:S01]  /*d400*/  FMUL.FTZ R139, R139, R115 ;  /* 0x000000738b8b7220 */ /* 0x000fe20000410000 */
[----:B------:R-:W-:-:S05]  /*d410*/  FMUL.FTZ R132, R132, R119 ;  /* 0x0000007784847220 */ /* 0x000fca0000410000 */
[----:B------:R-:W-:Y:S01]  /*d420*/  MUFU.EX2 R109, R109 ;  /* 0x0000006d006d7308 */ /* 0x000fe20000000800 */
[----:B------:R-:W-:Y:S01]  /*d430*/  FMUL.FTZ R133, R133, R119 ;  /* 0x0000007785857220 */ /* 0x000fe20000410000 */
[-C--:B------:R-:W-:Y:S01]  /*d440*/  FMUL.FTZ R134, R134, R115.reuse ;  /* 0x0000007386867220 */ /* 0x080fe20000410000 */
[----:B------:R-:W-:-:S05]  /*d450*/  FMUL.FTZ R135, R135, R115 ;  /* 0x0000007387877220 */ /* 0x000fca0000410000 */
[----:B------:R-:W-:Y:S08]  /*d460*/  MUFU.EX2 R112, R112 ;  /* 0x0000007000707308 */ /* 0x000ff00000000800 */
[----:B------:R-:W-:Y:S08]  /*d470*/  MUFU.EX2 R156, R156 ;  /* 0x0000009c009c7308 */ /* 0x000ff00000000800 */
[----:B------:R-:W1:Y:S08]  /*d480*/  MUFU.EX2 R95, R95 ;  /* 0x0000005f005f7308 */ /* 0x000e700000000800 */
[----:B------:R-:W-:Y:S08]  /*d490*/  MUFU.EX2 R103, R103 ;  /* 0x0000006700677308 */ /* 0x000ff00000000800 */
[----:B------:R4:W5:Y:S01]  /*d4a0*/  MUFU.EX2 R140, R20 ;  /* 0x00000014008c7308 */ /* 0x0009620000000800 */
[----:B--2---:R-:W-:Y:S01]  /*d4b0*/  HMMA.16816.F32.BF16 R136, R12, R8, R136 ;  /* 0x000000080c88723c */ /* 0x004fe20000041888 */
[----:B------:R-:W-:Y:S01]  /*d4c0*/  FFMA.FTZ R84, R33, R44, -R43 ;  /* 0x0000002c21547223 */ /* 0x000fe2000001082b */
[----:B-1----:R-:W-:-:S06]  /*d4d0*/  F2FP.BF16.F32.PACK_AB R33, R95, R156 ;  /* 0x0000009c5f21723e */ /* 0x002fcc00000010ff */
[----:B------:R-:W-:Y:S01]  /*d4e0*/  HMMA.16816.F32.BF16 R12, R12, R10, R132 ;  /* 0x0000000a0c0c723c */ /* 0x000fe20000041884 */
[----:B------:R-:W1:Y:S01]  /*d4f0*/  LDSM.16.MT88.4 R8, [R21+0x5800] ;  /* 0x005800001508783b */ /* 0x000e620000004200 */
[----:B------:R-:W-:Y:S01]  /*d500*/  F2FP.BF16.F32.PACK_AB R34, R112, R109 ;  /* 0x0000006d7022723e */ /* 0x000fe200000010ff */
[----:B----4-:R-:W-:Y:S01]  /*d510*/  FFMA.FTZ R20, R32, R44, -R63 ;  /* 0x0000002c20147223 */ /* 0x010fe2000001083f */
[----:B------:R-:W-:Y:S02]  /*d520*/  F2FP.BF16.F32.PACK_AB R32, R113, R116 ;  /* 0x000000747120723e */ /* 0x000fe400000010ff */
[----:B-----5:R-:W-:Y:S01]  /*d530*/  F2FP.BF16.F32.PACK_AB R35, R140, R103 ;  /* 0x000000678c23723e */ /* 0x020fe200000010ff */
[-CC-:B------:R-:W-:Y:S01]  /*d540*/  FFMA.FTZ R108, R108, R44.reuse, -R43.reuse ;  /* 0x0000002c6c6c7223 */ /* 0x180fe2000001082b */
[-CC-:B------:R-:W-:Y:S01]  /*d550*/  FFMA.FTZ R101, R101, R44.reuse, -R43.reuse ;  /* 0x0000002c65657223 */ /* 0x180fe2000001082b */
[-CC-:B------:R-:W-:Y:S01]  /*d560*/  FFMA.FTZ R104, R104, R44.reuse, -R43.reuse ;  /* 0x0000002c68687223 */ /* 0x180fe2000001082b */
[-C--:B------:R-:W-:Y:S01]  /*d570*/  FFMA.FTZ R97, R97, R44.reuse, -R43 ;  /* 0x0000002c61617223 */ /* 0x080fe2000001082b */
[-CC-:B------:R-:W-:Y:S01]  /*d580*/  FFMA.FTZ R123, R163, R44.reuse, -R63.reuse ;  /* 0x0000002ca37b7223 */ /* 0x180fe2000001083f */
[-CC-:B------:R-:W-:Y:S01]  /*d590*/  FFMA.FTZ R127, R161, R44.reuse, -R63.reuse ;  /* 0x0000002ca17f7223 */ /* 0x180fe2000001083f */
[-C--:B------:R-:W-:Y:S01]  /*d5a0*/  FFMA.FTZ R132, R159, R44.reuse, -R63 ;  /* 0x0000002c9f847223 */ /* 0x080fe2000001083f */
[C---:B------:R-:W-:Y:S01]  /*d5b0*/  HMMA.16816.F32.BF16 R16, R32.reuse, R24, R16 ;  /* 0x000000182010723c */ /* 0x040fe20000041810 */
[----:B------:R-:W-:Y:S07]  /*d5c0*/  MUFU.EX2 R108, R108 ;  /* 0x0000006c006c7308 */ /* 0x000fee0000000800 */
[C---:B------:R-:W-:Y:S01]  /*d5d0*/  HMMA.16816.F32.BF16 R4, R32.reuse, R26, R4 ;  /* 0x0000001a2004723c */ /* 0x040fe20000041804 */
[----:B------:R-:W2:Y:S01]  /*d5e0*/  LDSM.16.MT88.4 R24, [R0+0x800] ;  /* 0x000800000018783b */ /* 0x000ea20000004200 */
[----:B------:R-:W4:Y:S06]  /*d5f0*/  MUFU.EX2 R101, R101 ;  /* 0x0000006500657308 */ /* 0x000f2c0000000800 */
[C---:B---3--:R-:W-:Y:S02]  /*d600*/  HMMA.16816.F32.BF16 R136, R32.reuse, R28, R136 ;  /* 0x0000001c2088723c */ /* 0x048fe40000041888 */
[----:B------:R-:W-:Y:S08]  /*d610*/  MUFU.EX2 R104, R104 ;  /* 0x0000006800687308 */ /* 0x000ff00000000800 */
[----:B------:R-:W-:Y:S01]  /*d620*/  MUFU.EX2 R97, R97 ;  /* 0x0000006100617308 */ /* 0x000fe20000000800 */
[----:B------:R-:W-:Y:S01]  /*d630*/  HMMA.16816.F32.BF16 R28, R32, R30, R12 ;  /* 0x0000001e201c723c */ /* 0x000fe2000004180c */
[----:B------:R-:W3:Y:S06]  /*d640*/  LDSM.16.MT88.4 R12, [R21+0x5c00] ;  /* 0x005c0000150c783b */ /* 0x000eec0000004200 */
[----:B------:R5:W-:Y:S08]  /*d650*/  MUFU.EX2 R134, R20 ;  /* 0x0000001400867308 */ /* 0x000bf00000000800 */
[----:B------:R-:W1:Y:S08]  /*d660*/  MUFU.EX2 R123, R123 ;  /* 0x0000007b007b7308 */ /* 0x000e700000000800 */
[----:B------:R-:W-:Y:S08]  /*d670*/  MUFU.EX2 R127, R127 ;  /* 0x0000007f007f7308 */ /* 0x000ff00000000800 */
[----:B------:R-:W2:Y:S01]  /*d680*/  MUFU.EX2 R132, R132 ;  /* 0x0000008400847308 */ /* 0x000ea20000000800 */
[-CC-:B-----5:R-:W-:Y:S01]  /*d690*/  FFMA.FTZ R20, R129, R44.reuse, -R43.reuse ;  /* 0x0000002c81147223 */ /* 0x1a0fe2000001082b */
[-CC-:B------:R-:W-:Y:S01]  /*d6a0*/  FFMA.FTZ R105, R105, R44.reuse, -R43.reuse ;  /* 0x0000002c69697223 */ /* 0x180fe2000001082b */
[-CC-:B------:R-:W-:Y:S01]  /*d6b0*/  FFMA.FTZ R38, R64, R44.reuse, -R43.reuse ;  /* 0x0000002c40267223 */ /* 0x180fe2000001082b */
[-C--:B------:R-:W-:Y:S01]  /*d6c0*/  FFMA.FTZ R42, R42, R44.reuse, -R43 ;  /* 0x0000002c2a2a7223 */ /* 0x080fe2000001082b */
[-CC-:B------:R-:W-:Y:S01]  /*d6d0*/  FFMA.FTZ R144, R157, R44.reuse, -R63.reuse ;  /* 0x0000002c9d907223 */ /* 0x180fe2000001083f */
[-CC-:B------:R-:W-:Y:S01]  /*d6e0*/  FFMA.FTZ R129, R153, R44.reuse, -R63.reuse ;  /* 0x0000002c99817223 */ /* 0x180fe2000001083f */
[-CC-:B------:R-:W-:Y:S01]  /*d6f0*/  FFMA.FTZ R131, R149, R44.reuse, -R63.reuse ;  /* 0x0000002c95837223 */ /* 0x180fe2000001083f */
[----:B------:R-:W-:Y:S01]  /*d700*/  FFMA.FTZ R142, R125, R44, -R63 ;  /* 0x0000002c7d8e7223 */ /* 0x000fe2000001083f */
[----:B----4-:R-:W-:-:S02]  /*d710*/  F2FP.BF16.F32.PACK_AB R32, R101, R108 ;  /* 0x0000006c6520723e */ /* 0x010fc400000010ff */
[----:B-1----:R-:W-:Y:S02]  /*d720*/  F2FP.BF16.F32.PACK_AB R33, R123, R134 ;  /* 0x000000867b21723e */ /* 0x002fe400000010ff */
[----:B------:R-:W-:Y:S01]  /*d730*/  F2FP.BF16.F32.PACK_AB R34, R97, R104 ;  /* 0x000000686122723e */ /* 0x000fe200000010ff */
[----:B------:R-:W-:Y:S01]  /*d740*/  MUFU.EX2 R105, R105 ;  /* 0x0000006900697308 */ /* 0x000fe20000000800 */
[----:B--2---:R-:W-:-:S07]  /*d750*/  F2FP.BF16.F32.PACK_AB R35, R132, R127 ;  /* 0x0000007f8423723e */ /* 0x004fce00000010ff */
[----:B------:R-:W1:Y:S01]  /*d760*/  MUFU.EX2 R38, R38 ;  /* 0x0000002600267308 */ /* 0x000e620000000800 */
[C---:B------:R-:W-:Y:S07]  /*d770*/  HMMA.16816.F32.BF16 R16, R32.reuse, R8, R16 ;  /* 0x000000082010723c */ /* 0x040fee0000041810 */
[----:B------:R-:W-:Y:S01]  /*d780*/  MUFU.EX2 R42, R42 ;  /* 0x0000002a002a7308 */ /* 0x000fe20000000800 */
[C---:B------:R-:W-:Y:S01]  /*d790*/  HMMA.16816.F32.BF16 R4, R32.reuse, R10, R4 ;  /* 0x0000000a2004723c */ /* 0x040fe20000041804 */
[----:B------:R-:W2:Y:S06]  /*d7a0*/  LDSM.16.MT88.4 R8, [R0+0xc00] ;  /* 0x000c00000008783b */ /* 0x000eac0000004200 */
[----:B------:R-:W-:Y:S08]  /*d7b0*/  MUFU.EX2 R144, R144 ;  /* 0x0000009000907308 */ /* 0x000ff00000000800 */
[----:B------:R-:W4:Y:S08]  /*d7c0*/  MUFU.EX2 R129, R129 ;  /* 0x0000008100817308 */ /* 0x000f300000000800 */
[----:B------:R-:W-:Y:S08]  /*d7d0*/  MUFU.EX2 R131, R131 ;  /* 0x0000008300837308 */ /* 0x000ff00000000800 */
[----:B------:R-:W5:Y:S01]  /*d7e0*/  MUFU.EX2 R142, R142 ;  /* 0x0000008e008e7308 */ /* 0x000f620000000800 */
[C---:B------:R-:W-:Y:S08]  /*d7f0*/  HMMA.16816.F32.BF16 R136, R32.reuse, R24, R136 ;  /* 0x000000182088723c */ /* 0x040ff00000041888 */
[----:B------:R-:W-:Y:S01]  /*d800*/  HMMA.16816.F32.BF16 R28, R32, R26, R28 ;  /* 0x0000001a201c723c */ /* 0x000fe2000004181c */
[----:B-1----:R-:W-:Y:S01]  /*d810*/  F2FP.BF16.F32.PACK_AB R32, R38, R105 ;  /* 0x000000692620723e */ /* 0x002fe200000010ff */
[----:B------:R-:W1:Y:S01]  /*d820*/  LDSM.16.MT88.4 R24, [R21+0x6000] ;  /* 0x006000001518783b */ /* 0x000e620000004200 */
[----:B----4-:R-:W-:-:S02]  /*d830*/  F2FP.BF16.F32.PACK_AB R33, R129, R144 ;  /* 0x000000908121723e */ /* 0x010fc400000010ff */
[----:B------:R-:W-:Y:S02]  /*d840*/  F2FP.BF16.F32.PACK_AB R34, R45, R42 ;  /* 0x0000002a2d22723e */ /* 0x000fe400000010ff */
[----:B-----5:R-:W-:Y:S01]  /*d850*/  F2FP.BF16.F32.PACK_AB R35, R142, R131 ;  /* 0x000000838e23723e */ /* 0x020fe200000010ff */
[-C--:B------:R-:W-:Y:S01]  /*d860*/  FFMA.FTZ R107, R190, R44.reuse, -R43 ;  /* 0x0000002cbe6b7223 */ /* 0x080fe2000001082b */
[-CC-:B------:R-:W-:Y:S01]  /*d870*/  FFMA.FTZ R190, R252, R44.reuse, -R63.reuse ;  /* 0x0000002cfcbe7223 */ /* 0x180fe2000001083f */
[-CC-:B------:R-:W-:Y:S01]  /*d880*/  FFMA.FTZ R133, R250, R44.reuse, -R63.reuse ;  /* 0x0000002cfa857223 */ /* 0x180fe2000001083f */
[----:B------:R-:W-:-:S03]  /*d890*/  FFMA.FTZ R135, R248, R44, -R63 ;  /* 0x0000002cf8877223 */ /* 0x000fc6000001083f */
[----:B---3--:R-:W-:Y:S01]  /*d8a0*/  HMMA.16816.F32.BF16 R16, R32, R12, R16 ;  /* 0x0000000c2010723c */ /* 0x008fe20000041810 */
[-C--:B------:R-:W-:Y:S01]  /*d8b0*/  FFMA.FTZ R146, R246, R44.reuse, -R63 ;  /* 0x0000002cf6927223 */ /* 0x080fe2000001083f */
[-CC-:B------:R-:W-:Y:S01]  /*d8c0*/  FFMA.FTZ R251, R251, R44.reuse, -R43.reuse ;  /* 0x0000002cfbfb7223 */ /* 0x180fe2000001082b */
[----:B------:R-:W-:-:S05]  /*d8d0*/  FFMA.FTZ R249, R249, R44, -R43 ;  /* 0x0000002cf9f97223 */ /* 0x000fca000001082b */
[C---:B------:R-:W-:Y:S01]  /*d8e0*/  HMMA.16816.F32.BF16 R4, R32.reuse, R14, R4 ;  /* 0x0000000e2004723c */ /* 0x040fe20000041804 */
[----:B------:R-:W3:Y:S01]  /*d8f0*/  LDSM.16.MT88.4 R12, [R0+0x1000] ;  /* 0x00100000000c783b */ /* 0x000ee20000004200 */
[----:B------:R-:W-:Y:S01]  /*d900*/  FFMA.FTZ R213, R213, R44, -R43 ;  /* 0x0000002cd5d57223 */ /* 0x000fe2000001082b */
[----:B------:R-:W4:Y:S08]  /*d910*/  MUFU.EX2 R47, R251 ;  /* 0x000000fb002f7308 */ /* 0x000f300000000800 */
[----:B------:R-:W-:Y:S08]  /*d920*/  MUFU.EX2 R48, R249 ;  /* 0x000000f900307308 */ /* 0x000ff00000000800 */
[----:B------:R-:W-:Y:S08]  /*d930*/  MUFU.EX2 R49, R213 ;  /* 0x000000d500317308 */ /* 0x000ff00000000800 */
[----:B------:R-:W-:Y:S08]  /*d940*/  MUFU.EX2 R190, R190 ;  /* 0x000000be00be7308 */ /* 0x000ff00000000800 */
[----:B------:R-:W5:Y:S08]  /*d950*/  MUFU.EX2 R133, R133 ;  /* 0x0000008500857308 */ /* 0x000f700000000800 */
[----:B------:R-:W-:Y:S08]  /*d960*/  MUFU.EX2 R135, R135 ;  /* 0x0000008700877308 */ /* 0x000ff00000000800 */
[----:B------:R-:W1:Y:S01]  /*d970*/  MUFU.EX2 R146, R146 ;  /* 0x0000009200927308 */ /* 0x000e620000000800 */
[C---:B--2---:R-:W-:Y:S08]  /*d980*/  HMMA.16816.F32.BF16 R136, R32.reuse, R8, R136 ;  /* 0x000000082088723c */ /* 0x044ff00000041888 */
[----:B------:R-:W-:Y:S01]  /*d990*/  HMMA.16816.F32.BF16 R28, R32, R10, R28 ;  /* 0x0000000a201c723c */ /* 0x000fe2000004181c */
[----:B------:R-:W2:Y:S01]  /*d9a0*/  LDSM.16.MT88.4 R8, [R21+0x6400] ;  /* 0x006400001508783b */ /* 0x000ea20000004200 */
[----:B----4-:R-:W-:-:S02]  /*d9b0*/  F2FP.BF16.F32.PACK_AB R32, R47, R46 ;  /* 0x0000002e2f20723e */ /* 0x010fc400000010ff */
[----:B-----5:R-:W-:Y:S02]  /*d9c0*/  F2FP.BF16.F32.PACK_AB R33, R133, R190 ;  /* 0x000000be8521723e */ /* 0x020fe400000010ff */
[----:B------:R-:W-:Y:S02]  /*d9d0*/  F2FP.BF16.F32.PACK_AB R34, R49, R48 ;  /* 0x000000303122723e */ /* 0x000fe400000010ff */
[----:B-1----:R-:W-:Y:S01]  /*d9e0*/  F2FP.BF16.F32.PACK_AB R35, R146, R135 ;  /* 0x000000879223723e */ /* 0x002fe200000010ff */
[-CC-:B------:R-:W-:Y:S01]  /*d9f0*/  FFMA.FTZ R125, R194, R44.reuse, -R43.reuse ;  /* 0x0000002cc27d7223 */ /* 0x180fe2000001082b */
[-CC-:B------:R-:W-:Y:S01]  /*da00*/  FFMA.FTZ R51, R207, R44.reuse, -R43.reuse ;  /* 0x0000002ccf337223 */ /* 0x180fe2000001082b */
[-CC-:B------:R-:W-:Y:S01]  /*da10*/  FFMA.FTZ R52, R205, R44.reuse, -R43.reuse ;  /* 0x0000002ccd347223 */ /* 0x180fe2000001082b */
[-C--:B------:R-:W-:Y:S01]  /*da20*/  FFMA.FTZ R53, R203, R44.reuse, -R43 ;  /* 0x0000002ccb357223 */ /* 0x080fe2000001082b */
[-CC-:B------:R-:W-:Y:S01]  /*da30*/  FFMA.FTZ R196, R196, R44.reuse, -R63.reuse ;  /* 0x0000002cc4c47223 */ /* 0x180fe2000001083f */
[-CC-:B------:R-:W-:Y:S01]  /*da40*/  FFMA.FTZ R141, R244, R44.reuse, -R63.reuse ;  /* 0x0000002cf48d7223 */ /* 0x180fe2000001083f */
[-CC-:B------:R-:W-:Y:S01]  /*da50*/  FFMA.FTZ R143, R234, R44.reuse, -R63.reuse ;  /* 0x0000002cea8f7223 */ /* 0x180fe2000001083f */
[-C--:B------:R-:W-:Y:S01]  /*da60*/  FFMA.FTZ R194, R212, R44.reuse, -R63 ;  /* 0x0000002cd4c27223 */ /* 0x080fe2000001083f */
[C---:B------:R-:W-:Y:S01]  /*da70*/  HMMA.16816.F32.BF16 R16, R32.reuse, R24, R16 ;  /* 0x000000182010723c */ /* 0x040fe20000041810 */
[-CC-:B------:R-:W-:Y:S01]  /*da80*/  FFMA.FTZ R211, R211, R44.reuse, -R43.reuse ;  /* 0x0000002cd3d37223 */ /* 0x180fe2000001082b */
[----:B------:R-:W-:Y:S06]  /*da90*/  MUFU.EX2 R51, R51 ;  /* 0x0000003300337308 */ /* 0x000fec0000000800 */
[C---:B------:R-:W-:Y:S01]  /*daa0*/  HMMA.16816.F32.BF16 R4, R32.reuse, R26, R4 ;  /* 0x0000001a2004723c */ /* 0x040fe20000041804 */
[----:B------:R-:W1:Y:S01]  /*dab0*/  LDSM.16.MT88.4 R24, [R0+0x1400] ;  /* 0x001400000018783b */ /* 0x000e620000004200 */
[----:B------:R-:W4:Y:S08]  /*dac0*/  MUFU.EX2 R50, R211 ;  /* 0x000000d300327308 */ /* 0x000f300000000800 */
[----:B------:R-:W-:Y:S01]  /*dad0*/  MUFU.EX2 R52, R52 ;  /* 0x0000003400347308 */ /* 0x000fe20000000800 */
[C---:B---3--:R-:W-:Y:S07]  /*dae0*/  HMMA.16816.F32.BF16 R136, R32.reuse, R12, R136 ;  /* 0x0000000c2088723c */ /* 0x048fee0000041888 */
[----:B------:R-:W-:Y:S01]  /*daf0*/  MUFU.EX2 R53, R53 ;  /* 0x0000003500357308 */ /* 0x000fe20000000800 */
[----:B------:R-:W-:Y:S01]  /*db00*/  HMMA.16816.F32.BF16 R28, R32, R14, R28 ;  /* 0x0000000e201c723c */ /* 0x000fe2000004181c */
[----:B------:R-:W3:Y:S06]  /*db10*/  LDSM.16.MT88.4 R12, [R21+0x6800] ;  /* 0x00680000150c783b */ /* 0x000eec0000004200 */
[----:B------:R-:W-:Y:S08]  /*db20*/  MUFU.EX2 R196, R196 ;  /* 0x000000c400c47308 */ /* 0x000ff00000000800 */
[----:B------:R-:W5:Y:S08]  /*db30*/  MUFU.EX2 R141, R141 ;  /* 0x0000008d008d7308 */ /* 0x000f700000000800 */
[----:B------:R-:W-:Y:S08]  /*db40*/  MUFU.EX2 R143, R143 ;  /* 0x0000008f008f7308 */ /* 0x000ff00000000800 */
[----:B------:R-:W2:Y:S01]  /*db50*/  MUFU.EX2 R194, R194 ;  /* 0x000000c200c27308 */ /* 0x000ea20000000800 */
        /* <DEDUP_REMOVED lines=8> */
[----:B-----5:R-:W-:Y:S02]  /*dbe0*/  F2FP.BF16.F32.PACK_AB R33, R141, R196 ;  /* 0x000000c48d21723e */ /* 0x020fe400000010ff */
[----:B------:R-:W-:Y:S01]  /*dbf0*/  F2FP.BF16.F32.PACK_AB R34, R53, R52 ;  /* 0x000000343522723e */ /* 0x000fe200000010ff */
[----:B------:R-:W-:Y:S01]  /*dc00*/  MUFU.EX2 R54, R54 ;  /* 0x0000003600367308 */ /* 0x000fe20000000800 */
[----:B--2---:R-:W-:-:S07]  /*dc10*/  F2FP.BF16.F32.PACK_AB R35, R194, R143 ;  /* 0x0000008fc223723e */ /* 0x004fce00000010ff */
[----:B------:R-:W2:Y:S01]  /*dc20*/  MUFU.EX2 R57, R57 ;  /* 0x0000003900397308 */ /* 0x000ea20000000800 */
[C---:B------:R-:W-:Y:S07]  /*dc30*/  HMMA.16816.F32.BF16 R16, R32.reuse, R8, R16 ;  /* 0x000000082010723c */ /* 0x040fee0000041810 */
[----:B------:R-:W-:Y:S01]  /*dc40*/  MUFU.EX2 R56, R56 ;  /* 0x0000003800387308 */ /* 0x000fe20000000800 */
[C---:B------:R-:W-:Y:S01]  /*dc50*/  HMMA.16816.F32.BF16 R4, R32.reuse, R10, R4 ;  /* 0x0000000a2004723c */ /* 0x040fe20000041804 */
[----:B------:R-:W4:Y:S06]  /*dc60*/  LDSM.16.MT88.4 R8, [R0+0x1800] ;  /* 0x001800000008783b */ /* 0x000f2c0000004200 */
[----:B------:R-:W-:Y:S08]  /*dc70*/  MUFU.EX2 R65, R65 ;  /* 0x0000004100417308 */ /* 0x000ff00000000800 */
[----:B------:R-:W-:Y:S08]  /*dc80*/  MUFU.EX2 R145, R145 ;  /* 0x0000009100917308 */ /* 0x000ff00000000800 */
[----:B------:R-:W5:Y:S08]  /*dc90*/  MUFU.EX2 R202, R202 ;  /* 0x000000ca00ca7308 */ /* 0x000f700000000800 */
[----:B------:R-:W-:Y:S08]  /*dca0*/  MUFU.EX2 R147, R147 ;  /* 0x0000009300937308 */ /* 0x000ff00000000800 */
[----:B------:R-:W3:Y:S01]  /*dcb0*/  MUFU.EX2 R198, R198 ;  /* 0x000000c600c67308 */ /* 0x000ee20000000800 */
[C---:B-1----:R-:W-:Y:S08]  /*dcc0*/  HMMA.16816.F32.BF16 R136, R32.reuse, R24, R136 ;  /* 0x000000182088723c */ /* 0x042ff00000041888 */
[----:B------:R-:W-:Y:S01]  /*dcd0*/  HMMA.16816.F32.BF16 R28, R32, R26, R28 ;  /* 0x0000001a201c723c */ /* 0x000fe2000004181c */
[----:B--2---:R-:W-:Y:S01]  /*dce0*/  F2FP.BF16.F32.PACK_AB R32, R57, R54 ;  /* 0x000000363920723e */ /* 0x004fe200000010ff */
[----:B------:R-:W1:Y:S01]  /*dcf0*/  LDSM.16.MT88.4 R24, [R21+0x6c00] ;  /* 0x006c00001518783b */ /* 0x000e620000004200 */
[----:B-----5:R-:W-:-:S02]  /*dd00*/  F2FP.BF16.F32.PACK_AB R33, R202, R145 ;  /* 0x00000091ca21723e */ /* 0x020fc400000010ff */
[----:B------:R-:W-:Y:S02]  /*dd10*/  F2FP.BF16.F32.PACK_AB R34, R65, R56 ;  /* 0x000000384122723e */ /* 0x000fe400000010ff */
[----:B---3--:R-:W-:Y:S01]  /*dd20*/  F2FP.BF16.F32.PACK_AB R35, R198, R147 ;  /* 0x00000093c623723e */ /* 0x008fe200000010ff */
[-CC-:B------:R-:W-:Y:S01]  /*dd30*/  FFMA.FTZ R149, R178, R44.reuse, -R43.reuse ;  /* 0x0000002cb2957223 */ /* 0x180fe2000001082b */
[-CC-:B------:R-:W-:Y:S01]  /*dd40*/  FFMA.FTZ R64, R195, R44.reuse, -R43.reuse ;  /* 0x0000002cc3407223 */ /* 0x180fe2000001082b */
[-CC-:B------:R-:W-:Y:S01]  /*dd50*/  FFMA.FTZ R73, R193, R44.reuse, -R43.reuse ;  /* 0x0000002cc1497223 */ /* 0x180fe2000001082b */
[----:B------:R-:W-:-:S03]  /*dd60*/  FFMA.FTZ R75, R189, R44, -R43 ;  /* 0x0000002cbd4b7223 */ /* 0x000fc6000001082b */
[----:B------:R-:W-:Y:S01]  /*dd70*/  HMMA.16816.F32.BF16 R16, R32, R12, R16 ;  /* 0x0000000c2010723c */ /* 0x000fe20000041810 */
[-CC-:B------:R-:W-:Y:S01]  /*dd80*/  FFMA.FTZ R178, R192, R44.reuse, -R63.reuse ;  /* 0x0000002cc0b27223 */ /* 0x180fe2000001083f */
[-CC-:B------:R-:W-:Y:S01]  /*dd90*/  FFMA.FTZ R153, R188, R44.reuse, -R63.reuse ;  /* 0x0000002cbc997223 */ /* 0x180fe2000001083f */
[-CC-:B------:R-:W-:Y:S01]  /*dda0*/  FFMA.FTZ R186, R186, R44.reuse, -R63.reuse ;  /* 0x0000002cbaba7223 */ /* 0x180fe2000001083f */
[----:B------:R-:W-:-:S04]  /*ddb0*/  FFMA.FTZ R155, R182, R44, -R63 ;  /* 0x0000002cb69b7223 */ /* 0x000fc8000001083f */
[C---:B------:R-:W-:Y:S01]  /*ddc0*/  HMMA.16816.F32.BF16 R4, R32.reuse, R14, R4 ;  /* 0x0000000e2004723c */ /* 0x040fe20000041804 */
[----:B------:R-:W2:Y:S01]  /*ddd0*/  LDSM.16.MT88.4 R12, [R0+0x1c00] ;  /* 0x001c0000000c783b */ /* 0x000ea20000004200 */
[----:B------:R-:W-:Y:S01]  /*dde0*/  FFMA.FTZ R191, R191, R44, -R43 ;  /* 0x0000002cbfbf7223 */ /* 0x000fe2000001082b */
[----:B------:R-:W-:Y:S08]  /*ddf0*/  MUFU.EX2 R64, R64 ;  /* 0x0000004000407308 */ /* 0x000ff00000000800 */
[----:B------:R-:W3:Y:S08]  /*de00*/  MUFU.EX2 R73, R73 ;  /* 0x0000004900497308 */ /* 0x000ef00000000800 */
[----:B------:R-:W-:Y:S08]  /*de10*/  MUFU.EX2 R70, R191 ;  /* 0x000000bf00467308 */ /* 0x000ff00000000800 */
[----:B------:R-:W-:Y:S08]  /*de20*/  MUFU.EX2 R75, R75 ;  /* 0x0000004b004b7308 */ /* 0x000ff00000000800 */
[----:B------:R-:W-:Y:S08]  /*de30*/  MUFU.EX2 R178, R178 ;  /* 0x000000b200b27308 */ /* 0x000ff00000000800 */
[----:B------:R-:W5:Y:S08]  /*de40*/  MUFU.EX2 R153, R153 ;  /* 0x0000009900997308 */ /* 0x000f700000000800 */
[----:B------:R-:W-:Y:S08]  /*de50*/  MUFU.EX2 R186, R186 ;  /* 0x000000ba00ba7308 */ /* 0x000ff00000000800 */
[----:B------:R-:W1:Y:S01]  /*de60*/  MUFU.EX2 R155, R155 ;  /* 0x0000009b009b7308 */ /* 0x000e620000000800 */
[C---:B----4-:R-:W-:Y:S08]  /*de70*/  HMMA.16816.F32.BF16 R136, R32.reuse, R8, R136 ;  /* 0x000000082088723c */ /* 0x050ff00000041888 */
[----:B------:R-:W-:Y:S01]  /*de80*/  HMMA.16816.F32.BF16 R28, R32, R10, R28 ;  /* 0x0000000a201c723c */ /* 0x000fe2000004181c */
[----:B------:R-:W4:Y:S01]  /*de90*/  LDSM.16.MT88.4 R8, [R21+0x7000] ;  /* 0x007000001508783b */ /* 0x000f220000004200 */
[----:B---3--:R-:W-:-:S02]  /*dea0*/  F2FP.BF16.F32.PACK_AB R32, R73, R64 ;  /* 0x000000404920723e */ /* 0x008fc400000010ff */
[----:B-----5:R-:W-:Y:S02]  /*deb0*/  F2FP.BF16.F32.PACK_AB R33, R153, R178 ;  /* 0x000000b29921723e */ /* 0x020fe400000010ff */
[----:B------:R-:W-:Y:S02]  /*dec0*/  F2FP.BF16.F32.PACK_AB R34, R75, R70 ;  /* 0x000000464b22723e */ /* 0x000fe400000010ff */
[----:B-1----:R-:W-:Y:S01]  /*ded0*/  F2FP.BF16.F32.PACK_AB R35, R155, R186 ;  /* 0x000000ba9b23723e */ /* 0x002fe200000010ff */
        /* <DEDUP_REMOVED lines=8> */
[-CC-:B------:R-:W-:Y:S01]  /*df60*/  FFMA.FTZ R183, R183, R44.reuse, -R43.reuse ;  /* 0x0000002cb7b77223 */ /* 0x180fe2000001082b */
[----:B------:R-:W-:Y:S05]  /*df70*/  MUFU.EX2 R77, R77 ;  /* 0x0000004d004d7308 */ /* 0x000fea0000000800 */
[C---:B------:R-:W-:Y:S01]  /*df80*/  HMMA.16816.F32.BF16 R4, R32.reuse, R26, R4 ;  /* 0x0000001a2004723c */ /* 0x040fe20000041804 */
[----:B------:R-:W1:Y:S02]  /*df90*/  LDSM.16.MT88.4 R24, [R0+0x2000] ;  /* 0x002000000018783b */ /* 0x000e640000004200 */
[----:B------:R-:W3:Y:S05]  /*dfa0*/  MUFU.EX2 R66, R187 ;  /* 0x000000bb00427308 */ /* 0x000eea0000000800 */
[C---:B--2---:R-:W-:Y:S03]  /*dfb0*/  HMMA.16816.F32.BF16 R136, R32.reuse, R12, R136 ;  /* 0x0000000c2088723c */ /* 0x044fe60000041888 */
[----:B------:R-:W-:Y:S05]  /*dfc0*/  MUFU.EX2 R58, R183 ;  /* 0x000000b7003a7308 */ /* 0x000fea0000000800 */
[----:B------:R-:W-:Y:S01]  /*dfd0*/  HMMA.16816.F32.BF16 R28, R32, R14, R28 ;  /* 0x0000000e201c723c */ /* 0x000fe2000004181c */
[----:B------:R-:W2:Y:S02]  /*dfe0*/  LDSM.16.MT88.4 R12, [R21+0x7400] ;  /* 0x00740000150c783b */ /* 0x000ea40000004200 */
[----:B------:R-:W-:Y:S08]  /*dff0*/  MUFU.EX2 R93, R93 ;  /* 0x0000005d005d7308 */ /* 0x000ff00000000800 */
[----:B------:R-:W-:Y:S08]  /*e000*/  MUFU.EX2 R180, R180 ;  /* 0x000000b400b47308 */ /* 0x000ff00000000800 */
[----:B------:R-:W5:Y:S08]  /*e010*/  MUFU.EX2 R157, R157 ;  /* 0x0000009d009d7308 */ /* 0x000f700000000800 */
[----:B------:R-:W-:Y:S08]  /*e020*/  MUFU.EX2 R159, R159 ;  /* 0x0000009f009f7308 */ /* 0x000ff00000000800 */
[----:B------:R-:W4:Y:S01]  /*e030*/  MUFU.EX2 R172, R172 ;  /* 0x000000ac00ac7308 */ /* 0x000f220000000800 */
[-CC-:B------:R-:W-:Y:S01]  /*e040*/  FFMA.FTZ R91, R179, R44.reuse, -R43.reuse ;  /* 0x0000002cb35b7223 */ /* 0x180fe2000001082b */
[-CC-:B------:R-:W-:Y:S01]  /*e050*/  FFMA.FTZ R88, R177, R44.reuse, -R43.reuse ;  /* 0x0000002cb1587223 */ /* 0x180fe2000001082b */
[-CC-:B------:R-:W-:Y:S01]  /*e060*/  FFMA.FTZ R89, R175, R44.reuse, -R43.reuse ;  /* 0x0000002caf597223 */ /* 0x180fe2000001082b */
[-C--:B------:R-:W-:Y:S01]  /*e070*/  FFMA.FTZ R86, R173, R44.reuse, -R43 ;  /* 0x0000002cad567223 */ /* 0x080fe2000001082b */
[-CC-:B------:R-:W-:Y:S01]  /*e080*/  FFMA.FTZ R170, R170, R44.reuse, -R63.reuse ;  /* 0x0000002caaaa7223 */ /* 0x180fe2000001083f */
[-CC-:B------:R-:W-:Y:S01]  /*e090*/  FFMA.FTZ R161, R164, R44.reuse, -R63.reuse ;  /* 0x0000002ca4a17223 */ /* 0x180fe2000001083f */
[-CC-:B------:R-:W-:Y:S01]  /*e0a0*/  FFMA.FTZ R162, R162, R44.reuse, -R63.reuse ;  /* 0x0000002ca2a27223 */ /* 0x180fe2000001083f */
[----:B------:R-:W-:Y:S01]  /*e0b0*/  FFMA.FTZ R163, R158, R44, -R63 ;  /* 0x0000002c9ea37223 */ /* 0x000fe2000001083f */
[----:B---3--:R-:W-:-:S02]  /*e0c0*/  F2FP.BF16.F32.PACK_AB R32, R77, R66 ;  /* 0x000000424d20723e */ /* 0x008fc400000010ff */
[----:B-----5:R-:W-:Y:S02]  /*e0d0*/  F2FP.BF16.F32.PACK_AB R33, R157, R180 ;  /* 0x000000b49d21723e */ /* 0x020fe400000010ff */
[----:B------:R-:W-:Y:S01]  /*e0e0*/  F2FP.BF16.F32.PACK_AB R34, R93, R58 ;  /* 0x0000003a5d22723e */ /* 0x000fe200000010ff */
[----:B------:R-:W-:Y:S01]  /*e0f0*/  MUFU.EX2 R91, R91 ;  /* 0x0000005b005b7308 */ /* 0x000fe20000000800 */
[----:B----4-:R-:W-:-:S07]  /*e100*/  F2FP.BF16.F32.PACK_AB R35, R172, R159 ;  /* 0x0000009fac23723e */ /* 0x010fce00000010ff */
[----:B------:R-:W3:Y:S01]  /*e110*/  MUFU.EX2 R88, R88 ;  /* 0x0000005800587308 */ /* 0x000ee20000000800 */
[C---:B------:R-:W-:Y:S07]  /*e120*/  HMMA.16816.F32.BF16 R16, R32.reuse, R8, R16 ;  /* 0x000000082010723c */ /* 0x040fee0000041810 */
[----:B------:R-:W-:Y:S08]  /*e130*/  MUFU.EX2 R89, R89 ;  /* 0x0000005900597308 */ /* 0x000ff00000000800 */
[----:B------:R-:W-:Y:S08]  /*e140*/  MUFU.EX2 R86, R86 ;  /* 0x0000005600567308 */ /* 0x000ff00000000800 */
[----:B------:R-:W-:Y:S08]  /*e150*/  MUFU.EX2 R170, R170 ;  /* 0x000000aa00aa7308 */ /* 0x000ff00000000800 */
[----:B------:R-:W4:Y:S08]  /*e160*/  MUFU.EX2 R161, R161 ;  /* 0x000000a100a17308 */ /* 0x000f300000000800 */
[----:B------:R-:W-:Y:S08]  /*e170*/  MUFU.EX2 R162, R162 ;  /* 0x000000a200a27308 */ /* 0x000ff00000000800 */
[----:B------:R-:W5:Y:S01]  /*e180*/  MUFU.EX2 R163, R163 ;  /* 0x000000a300a37308 */ /* 0x000f620000000800 */
[----:B------:R-:W-:Y:S01]  /*e190*/  HMMA.16816.F32.BF16 R4, R32, R10, R4 ;  /* 0x0000000a2004723c */ /* 0x000fe20000041804 */
[----:B------:R-:W2:Y:S01]  /*e1a0*/  LDSM.16.MT88.4 R8, [R0+0x2400] ;  /* 0x002400000008783b */ /* 0x000ea20000004200 */
[----:B------:R-:W-:Y:S01]  /*e1b0*/  FFMA.FTZ R124, R247, R119, R124 ;  /* 0x00000077f77c7223 */ /* 0x000fe2000001007c */
[----:B------:R-:W-:-:S05]  /*e1c0*/  FFMA.FTZ R158, R245, R115, R166 ;  /* 0x00000073f59e7223 */ /* 0x000fca00000100a6 */
[----:B-1----:R-:W-:Y:S01]  /*e1d0*/  HMMA.16816.F32.BF16 R136, R32, R24, R136 ;  /* 0x000000182088723c */ /* 0x002fe20000041888 */
[----:B---3--:R-:W-:Y:S02]  /*e1e0*/  F2FP.BF16.F32.PACK_AB R24, R88, R91 ;  /* 0x0000005b5818723e */ /* 0x008fe400000010ff */
[----:B----4-:R-:W-:-:S05]  /*e1f0*/  F2FP.BF16.F32.PACK_AB R25, R161, R170 ;  /* 0x000000aaa119723e */ /* 0x010fca00000010ff */
[----:B------:R-:W-:Y:S01]  /*e200*/  HMMA.16816.F32.BF16 R28, R32, R26, R28 ;  /* 0x0000001a201c723c */ /* 0x000fe2000004181c */
[----:B------:R-:W-:Y:S01]  /*e210*/  F2FP.BF16.F32.PACK_AB R26, R86, R89 ;  /* 0x00000059561a723e */ /* 0x000fe200000010ff */
[----:B------:R-:W-:Y:S01]  /*e220*/  FADD.FTZ R124, R121, R124 ;  /* 0x0000007c797c7221 */ /* 0x000fe20000010000 */
[----:B-----5:R-:W-:Y:S01]  /*e230*/  F2FP.BF16.F32.PACK_AB R27, R163, R162 ;  /* 0x000000a2a31b723e */ /* 0x020fe200000010ff */
[----:B------:R-:W-:Y:S01]  /*e240*/  FADD.FTZ R158, R111, R158 ;  /* 0x0000009e6f9e7221 */ /* 0x000fe20000010000 */
[-C--:B------:R-:W-:Y:S01]  /*e250*/  FFMA.FTZ R87, R171, R44.reuse, -R43 ;  /* 0x0000002cab577223 */ /* 0x080fe2000001082b */
[-CC-:B------:R-:W-:Y:S01]  /*e260*/  FFMA.FTZ R154, R154, R44.reuse, -R63.reuse ;  /* 0x0000002c9a9a7223 */ /* 0x180fe2000001083f */
[----:B------:R-:W-:Y:S01]  /*e270*/  FFMA.FTZ R152, R152, R44, -R63 ;  /* 0x0000002c98987223 */ /* 0x000fe2000001083f */
[----:B------:R-:W-:Y:S01]  /*e280*/  FADD.FTZ R99, R99, R158 ;  /* 0x0000009e63637221 */ /* 0x000fe20000010000 */
[----:B------:R-:W-:Y:S01]  /*e290*/  LDSM.16.MT88.4 R32, [R21+0x7800] ;  /* 0x007800001520783b */ /* 0x000fe20000004200 */
[----:B--2---:R-:W-:Y:S01]  /*e2a0*/  HMMA.16816.F32.BF16 R16, R24, R12, R16 ;  /* 0x0000000c1810723c */ /* 0x004fe20000041810 */
[----:B------:R-:W-:Y:S01]  /*e2b0*/  FADD.FTZ R13, R117, R124 ;  /* 0x0000007c750d7221 */ /* 0x000fe20000010000 */
[----:B------:R-:W-:-:S03]  /*e2c0*/  FADD.FTZ R99, R160, R99 ;  /* 0x00000063a0637221 */ /* 0x000fc60000010000 */
[----:B------:R-:W-:Y:S01]  /*e2d0*/  FADD.FTZ R13, R120, R13 ;  /* 0x0000000d780d7221 */ /* 0x000fe20000010000 */
[----:B------:R-:W-:-:S03]  /*e2e0*/  FADD.FTZ R156, R156, R99 ;  /* 0x000000639c9c7221 */ /* 0x000fc60000010000 */
[----:B------:R-:W-:Y:S01]  /*e2f0*/  FADD.FTZ R116, R116, R13 ;  /* 0x0000000d74747221 */ /* 0x000fe20000010000 */
[----:B------:R-:W-:Y:S01]  /*e300*/  HMMA.16816.F32.BF16 R4, R24, R14, R4 ;  /* 0x0000000e1804723c */ /* 0x000fe20000041804 */
[----:B------:R-:W-:Y:S01]  /*e310*/  FFMA.FTZ R99, R100, R44, -R43 ;  /* 0x0000002c64637223 */ /* 0x000fe2000001082b */
[----:B------:R-:W1:Y:S01]  /*e320*/  LDSM.16.MT88.4 R12, [R0+0x2800] ;  /* 0x00280000000c783b */ /* 0x000e620000004200 */
[----:B------:R-:W-:Y:S01]  /*e330*/  FADD.FTZ R100, R113, R116 ;  /* 0x0000007471647221 */ /* 0x000fe20000010000 */
[----:B------:R-:W-:-:S03]  /*e340*/  FADD.FTZ R156, R95, R156 ;  /* 0x0000009c5f9c7221 */ /* 0x000fc60000010000 */
[----:B------:R-:W-:Y:S01]  /*e350*/  FADD.FTZ R95, R109, R100 ;  /* 0x000000646d5f7221 */ /* 0x000fe20000010000 */
[----:B------:R-:W-:-:S03]  /*e360*/  FADD.FTZ R103, R103, R156 ;  /* 0x0000009c67677221 */ /* 0x000fc60000010000 */
[----:B------:R-:W-:Y:S01]  /*e370*/  FADD.FTZ R95, R112, R95 ;  /* 0x0000005f705f7221 */ /* 0x000fe20000010000 */
[----:B------:R-:W-:Y:S01]  /*e380*/  FADD.FTZ R103, R140, R103 ;  /* 0x000000678c677221 */ /* 0x000fe20000010000 */
[-CC-:B------:R-:W-:Y:S01]  /*e390*/  FFMA.FTZ R130, R130, R44.reuse, -R63.reuse ;  /* 0x0000002c82827223 */ /* 0x180fe2000001083f */
[----:B------:R-:W-:Y:S01]  /*e3a0*/  FFMA.FTZ R126, R126, R44, -R63 ;  /* 0x0000002c7e7e7223 */ /* 0x000fe2000001083f */
[----:B------:R-:W-:Y:S01]  /*e3b0*/  FADD.FTZ R108, R108, R95 ;  /* 0x0000005f6c6c7221 */ /* 0x000fe20000010000 */
[----:B------:R-:W-:Y:S01]  /*e3c0*/  FADD.FTZ R134, R134, R103 ;  /* 0x0000006786867221 */ /* 0x000fe20000010000 */
[----:B------:R-:W-:Y:S02]  /*e3d0*/  MUFU.EX2 R87, R87 ;  /* 0x0000005700577308 */ /* 0x000fe40000000800 */
[----:B------:R-:W-:Y:S01]  /*e3e0*/  FADD.FTZ R101, R101, R108 ;  /* 0x0000006c65657221 */ /* 0x000fe20000010000 */
[----:B------:R-:W-:Y:S01]  /*e3f0*/  FADD.FTZ R134, R123, R134 ;  /* 0x000000867b867221 */ /* 0x000fe20000010000 */
[----:B------:R-:W-:Y:S04]  /*e400*/  HMMA.16816.F32.BF16 R136, R24, R8, R136 ;  /* 0x000000081888723c */ /* 0x000fe80000041888 */
[----:B------:R-:W2:Y:S01]  /*e410*/  MUFU.EX2 R84, R84 ;  /* 0x0000005400547308 */ /* 0x000ea20000000800 */
[----:B------:R-:W-:Y:S01]  /*e420*/  FADD.FTZ R104, R104, R101 ;  /* 0x0000006568687221 */ /* 0x000fe20000010000 */
[----:B------:R-:W-:-:S06]  /*e430*/  FADD.FTZ R127, R127, R134 ;  /* 0x000000867f7f7221 */ /* 0x000fcc0000010000 */
[----:B------:R-:W-:Y:S08]  /*e440*/  MUFU.EX2 R85, R85 ;  /* 0x0000005500557308 */ /* 0x000ff00000000800 */
[----:B------:R-:W-:Y:S08]  /*e450*/  MUFU.EX2 R82, R82 ;  /* 0x0000005200527308 */ /* 0x000ff00000000800 */
[----:B------:R-:W-:Y:S08]  /*e460*/  MUFU.EX2 R154, R154 ;  /* 0x0000009a009a7308 */ /* 0x000ff00000000800 */
[----:B------:R-:W3:Y:S08]  /*e470*/  MUFU.EX2 R119, R152 ;  /* 0x0000009800777308 */ /* 0x000ef00000000800 */
[----:B------:R-:W-:Y:S08]  /*e480*/  MUFU.EX2 R111, R130 ;  /* 0x00000082006f7308 */ /* 0x000ff00000000800 */
[----:B------:R-:W4:Y:S01]  /*e490*/  MUFU.EX2 R120, R126 ;  /* 0x0000007e00787308 */ /* 0x000f220000000800 */
[----:B------:R-:W-:Y:S01]  /*e4a0*/  FADD.FTZ R104, R97, R104 ;  /* 0x0000006861687221 */ /* 0x000fe20000010000 */
[----:B------:R-:W-:-:S03]  /*e4b0*/  FADD.FTZ R127, R132, R127 ;  /* 0x0000007f847f7221 */ /* 0x000fc60000010000 */
[----:B------:R-:W-:Y:S01]  /*e4c0*/  FADD.FTZ R105, R105, R104 ;  /* 0x0000006869697221 */ /* 0x000fe20000010000 */
[----:B------:R-:W-:Y:S01]  /*e4d0*/  FADD.FTZ R144, R144, R127 ;  /* 0x0000007f90907221 */ /* 0x000fe20000010000 */
[----:B------:R-:W-:Y:S01]  /*e4e0*/  HMMA.16816.F32.BF16 R28, R24, R10, R28 ;  /* 0x0000000a181c723c */ /* 0x000fe2000004181c */
[----:B--2---:R-:W-:Y:S01]  /*e4f0*/  F2FP.BF16.F32.PACK_AB R8, R84, R87 ;  /* 0x000000575408723e */ /* 0x004fe200000010ff */
[----:B------:R-:W-:Y:S01]  /*e500*/  FADD.FTZ R105, R38, R105 ;  /* 0x0000006926697221 */ /* 0x000fe20000010000 */
[----:B---3--:R-:W-:Y:S01]  /*e510*/  F2FP.BF16.F32.PACK_AB R9, R119, R154 ;  /* 0x0000009a7709723e */ /* 0x008fe200000010ff */
[----:B------:R-:W-:Y:S01]  /*e520*/  FADD.FTZ R144, R129, R144 ;  /* 0x0000009081907221 */ /* 0x000fe20000010000 */
[----:B------:R-:W-:Y:S01]  /*e530*/  F2FP.BF16.F32.PACK_AB R10, R82, R85 ;  /* 0x00000055520a723e */ /* 0x000fe200000010ff */
[----:B------:R-:W2:Y:S01]  /*e540*/  LDSM.16.MT88.4 R24, [R21+0x7c00] ;  /* 0x007c00001518783b */ /* 0x000ea20000004200 */
[----:B----4-:R-:W-:Y:S01]  /*e550*/  F2FP.BF16.F32.PACK_AB R11, R120, R111 ;  /* 0x0000006f780b723e */ /* 0x010fe200000010ff */
[----:B------:R-:W-:Y:S01]  /*e560*/  FADD.FTZ R42, R42, R105 ;  /* 0x000000692a2a7221 */ /* 0x000fe20000010000 */
[----:B------:R-:W-:-:S04]  /*e570*/  FADD.FTZ R131, R131, R144 ;  /* 0x0000009083837221 */ /* 0x000fc80000010000 */
[----:B------:R-:W-:Y:S01]  /*e580*/  FADD.FTZ R131, R142, R131 ;  /* 0x000000838e837221 */ /* 0x000fe20000010000 */
[C---:B-1----:R-:W-:Y:S01]  /*e590*/  HMMA.16816.F32.BF16 R136, R8.reuse, R12, R136 ;  /* 0x0000000c0888723c */ /* 0x042fe20000041888 */
[----:B------:R-:W-:Y:S01]  /*e5a0*/  FADD.FTZ R13, R45, R42 ;  /* 0x0000002a2d0d7221 */ /* 0x000fe20000010000 */
[-C--:B------:R-:W-:Y:S01]  /*e5b0*/  FFMA.FTZ R100, R122, R44.reuse, -R63 ;  /* 0x0000002c7a647223 */ /* 0x080fe2000001083f */
[----:B------:R-:W-:Y:S02]  /*e5c0*/  FADD.FTZ R190, R190, R131 ;  /* 0x00000083bebe7221 */ /* 0x000fe40000010000 */
[----:B------:R-:W-:Y:S01]  /*e5d0*/  FADD.FTZ R46, R46, R13 ;  /* 0x0000000d2e2e7221 */ /* 0x000fe20000010000 */
[-CC-:B------:R-:W-:Y:S01]  /*e5e0*/  FFMA.FTZ R118, R118, R44.reuse, -R63.reuse ;  /* 0x0000002c76767223 */ /* 0x180fe2000001083f */
[-CC-:B------:R-:W-:Y:S01]  /*e5f0*/  FFMA.FTZ R114, R114, R44.reuse, -R63.reuse ;  /* 0x0000002c72727223 */ /* 0x180fe2000001083f */
[----:B------:R-:W-:Y:S01]  /*e600*/  FFMA.FTZ R110, R110, R44, -R63 ;  /* 0x0000002c6e6e7223 */ /* 0x000fe2000001083f */
[----:B------:R-:W-:Y:S01]  /*e610*/  FADD.FTZ R47, R47, R46 ;  /* 0x0000002e2f2f7221 */ /* 0x000fe20000010000 */
[----:B------:R-:W-:Y:S01]  /*e620*/  FADD.FTZ R190, R133, R190 ;  /* 0x000000be85be7221 */ /* 0x000fe20000010000 */
[----:B------:R-:W-:Y:S01]  /*e630*/  MUFU.EX2 R83, R83 ;  /* 0x0000005300537308 */ /* 0x000fe20000000800 */
[----:B------:R-:W-:Y:S01]  /*e640*/  HMMA.16816.F32.BF16 R16, R8, R32, R16 ;  /* 0x000000200810723c */ /* 0x000fe20000041810 */
[----:B------:R-:W-:Y:S01]  /*e650*/  FADD.FTZ R48, R48, R47 ;  /* 0x0000002f30307221 */ /* 0x000fe20000010000 */
[----:B------:R-:W-:-:S05]  /*e660*/  FADD.FTZ R135, R135, R190 ;  /* 0x000000be87877221 */ /* 0x000fca0000010000 */
[----:B------:R-:W1:Y:S01]  /*e670*/  MUFU.EX2 R80, R80 ;  /* 0x0000005000507308 */ /* 0x000e620000000800 */
[----:B------:R-:W-:Y:S01]  /*e680*/  HMMA.16816.F32.BF16 R4, R8, R34, R4 ;  /* 0x000000220804723c */ /* 0x000fe20000041804 */
[----:B------:R-:W3:Y:S06]  /*e690*/  LDSM.16.MT88.4 R32, [R0+0x2c00] ;  /* 0x002c00000020783b */ /* 0x000eec0000004200 */
[----:B------:R-:W-:Y:S01]  /*e6a0*/  MUFU.EX2 R81, R81 ;  /* 0x0000005100517308 */ /* 0x000fe20000000800 */
[----:B------:R-:W-:Y:S01]  /*e6b0*/  FADD.FTZ R49, R49, R48 ;  /* 0x0000003031317221 */ /* 0x000fe20000010000 */
[----:B------:R-:W-:-:S06]  /*e6c0*/  FADD.FTZ R135, R146, R135 ;  /* 0x0000008792877221 */ /* 0x000fcc0000010000 */
[----:B------:R-:W-:Y:S08]  /*e6d0*/  MUFU.EX2 R78, R78 ;  /* 0x0000004e004e7308 */ /* 0x000ff00000000800 */
[----:B------:R-:W-:Y:S08]  /*e6e0*/  MUFU.EX2 R100, R100 ;  /* 0x0000006400647308 */ /* 0x000ff00000000800 */
[----:B------:R-:W4:Y:S08]  /*e6f0*/  MUFU.EX2 R95, R118 ;  /* 0x00000076005f7308 */ /* 0x000f300000000800 */
[----:B------:R-:W-:Y:S08]  /*e700*/  MUFU.EX2 R101, R114 ;  /* 0x0000007200657308 */ /* 0x000ff00000000800 */
[----:B------:R-:W5:Y:S01]  /*e710*/  MUFU.EX2 R104, R110 ;  /* 0x0000006e00687308 */ /* 0x000f620000000800 */
[----:B------:R-:W-:Y:S01]  /*e720*/  HMMA.16816.F32.BF16 R28, R8, R14, R28 ;  /* 0x0000000e081c723c */ /* 0x000fe2000004181c */
[----:B------:R-:W3:Y:S01]  /*e730*/  LDSM.16.MT88.4 R12, [R21+0x8000] ;  /* 0x00800000150c783b */ /* 0x000ee20000004200 */
[----:B------:R-:W-:Y:S01]  /*e740*/  FADD.FTZ R50, R50, R49 ;  /* 0x0000003132327221 */ /* 0x000fe20000010000 */
[----:B------:R-:W-:Y:S01]  /*e750*/  FADD.FTZ R196, R196, R135 ;  /* 0x00000087c4c47221 */ /* 0x000fe20000010000 */
[----:B-1----:R-:W-:-:S02]  /*e760*/  F2FP.BF16.F32.PACK_AB R8, R80, R83 ;  /* 0x000000535008723e */ /* 0x002fc400000010ff */
[----:B----4-:R-:W-:Y:S01]  /*e770*/  F2FP.BF16.F32.PACK_AB R9, R95, R100 ;  /* 0x000000645f09723e */ /* 0x010fe200000010ff */
[----:B------:R-:W-:Y:S01]  /*e780*/  FADD.FTZ R51, R51, R50 ;  /* 0x0000003233337221 */ /* 0x000fe20000010000 */
[----:B------:R-:W-:Y:S01]  /*e790*/  FADD.FTZ R196, R141, R196 ;  /* 0x000000c48dc47221 */ /* 0x000fe20000010000 */
[----:B------:R-:W-:Y:S01]  /*e7a0*/  F2FP.BF16.F32.PACK_AB R10, R78, R81 ;  /* 0x000000514e0a723e */ /* 0x000fe200000010ff */
[-C--:B------:R-:W-:Y:S01]  /*e7b0*/  FFMA.FTZ R42, R98, R44.reuse, -R63 ;  /* 0x0000002c622a7223 */ /* 0x080fe2000001083f */
[----:B------:R-:W-:Y:S01]  /*e7c0*/  FADD.FTZ R52, R52, R51 ;  /* 0x0000003334347221 */ /* 0x000fe20000010000 */
[----:B------:R-:W-:Y:S01]  /*e7d0*/  FADD.FTZ R143, R143, R196 ;  /* 0x000000c48f8f7221 */ /* 0x000fe20000010000 */
[-CC-:B------:R-:W-:Y:S01]  /*e7e0*/  FFMA.FTZ R47, R55, R44.reuse, -R63.reuse ;  /* 0x0000002c372f7223 */ /* 0x180fe2000001083f */
[----:B-----5:R-:W-:Y:S01]  /*e7f0*/  F2FP.BF16.F32.PACK_AB R11, R104, R101 ;  /* 0x00000065680b723e */ /* 0x020fe200000010ff */
[-CC-:B------:R-:W-:Y:S01]  /*e800*/  FFMA.FTZ R106, R106, R44.reuse, -R63.reuse ;  /* 0x0000002c6a6a7223 */ /* 0x180fe2000001083f */
[----:B------:R-:W-:Y:S01]  /*e810*/  FFMA.FTZ R102, R102, R44, -R63 ;  /* 0x0000002c66667223 */ /* 0x000fe2000001083f */
[----:B------:R-:W-:Y:S01]  /*e820*/  FADD.FTZ R53, R53, R52 ;  /* 0x0000003435357221 */ /* 0x000fe20000010000 */
[----:B------:R-:W-:Y:S01]  /*e830*/  FADD.FTZ R194, R194, R143 ;  /* 0x0000008fc2c27221 */ /* 0x000fe20000010000 */
[----:B------:R-:W-:Y:S08]  /*e840*/  MUFU.EX2 R79, R79 ;  /* 0x0000004f004f7308 */ /* 0x000ff00000000800 */
[----:B------:R-:W1:Y:S01]  /*e850*/  MUFU.EX2 R76, R76 ;  /* 0x0000004c004c7308 */ /* 0x000e620000000800 */
[----:B--2---:R-:W-:Y:S01]  /*e860*/  HMMA.16816.F32.BF16 R16, R8, R24, R16 ;  /* 0x000000180810723c */ /* 0x004fe20000041810 */
[----:B------:R-:W-:Y:S01]  /*e870*/  FADD.FTZ R54, R54, R53 ;  /* 0x0000003536367221 */ /* 0x000fe20000010000 */
[----:B------:R-:W-:-:S05]  /*e880*/  FADD.FTZ R145, R145, R194 ;  /* 0x000000c291917221 */ /* 0x000fca0000010000 */
[----:B------:R-:W-:Y:S01]  /*e890*/  MUFU.EX2 R62, R62 ;  /* 0x0000003e003e7308 */ /* 0x000fe20000000800 */
[----:B------:R-:W-:Y:S01]  /*e8a0*/  HMMA.16816.F32.BF16 R4, R8, R26, R4 ;  /* 0x0000001a0804723c */ /* 0x000fe20000041804 */
[----:B------:R-:W2:Y:S01]  /*e8b0*/  LDSM.16.MT88.4 R24, [R0+0x3000] ;  /* 0x003000000018783b */ /* 0x000ea20000004200 */
[----:B------:R-:W-:Y:S01]  /*e8c0*/  FADD.FTZ R57, R57, R54 ;  /* 0x0000003639397221 */ /* 0x000fe20000010000 */
[----:B------:R-:W-:-:S04]  /*e8d0*/  FADD.FTZ R202, R202, R145 ;  /* 0x00000091caca7221 */ /* 0x000fc80000010000 */
[----:B------:R-:W-:Y:S01]  /*e8e0*/  MUFU.EX2 R23, R23 ;  /* 0x0000001700177308 */ /* 0x000fe20000000800 */
[-C--:B------:R-:W-:Y:S01]  /*e8f0*/  FFMA.FTZ R184, R184, R44.reuse, -R43 ;  /* 0x0000002cb8b87223 */ /* 0x080fe2000001082b */
[-CC-:B------:R-:W-:Y:S01]  /*e900*/  FFMA.FTZ R46, R60, R44.reuse, -R63.reuse ;  /* 0x0000002c3c2e7223 */ /* 0x180fe2000001083f */
[-CC-:B------:R-:W-:Y:S01]  /*e910*/  FFMA.FTZ R49, R61, R44.reuse, -R63.reuse ;  /* 0x0000002c3d317223 */ /* 0x180fe2000001083f */
[----:B------:R-:W-:-:S04]  /*e920*/  FFMA.FTZ R48, R68, R44, -R63 ;  /* 0x0000002c44307223 */ /* 0x000fc8000001083f */
[----:B------:R-:W-:Y:S08]  /*e930*/  MUFU.EX2 R20, R20 ;  /* 0x0000001400147308 */ /* 0x000ff00000000800 */
[----:B------:R-:W-:Y:S08]  /*e940*/  MUFU.EX2 R107, R107 ;  /* 0x0000006b006b7308 */ /* 0x000ff00000000800 */
[----:B------:R-:W-:Y:S01]  /*e950*/  MUFU.EX2 R125, R125 ;  /* 0x0000007d007d7308 */ /* 0x000fe20000000800 */
[-CC-:B------:R-:W-:Y:S01]  /*e960*/  FFMA.FTZ R168, R168, R44.reuse, -R43.reuse ;  /* 0x0000002ca8a87223 */ /* 0x180fe2000001082b */
[-C--:B------:R-:W-:Y:S01]  /*e970*/  FFMA.FTZ R128, R128, R44.reuse, -R43 ;  /* 0x0000002c80807223 */ /* 0x080fe2000001082b */
[----:B------:R-:W-:-:S05]  /*e980*/  FFMA.FTZ R67, R67, R44, -R63 ;  /* 0x0000002c43437223 */ /* 0x000fca000001083f */
[----:B------:R-:W-:Y:S01]  /*e990*/  MUFU.EX2 R149, R149 ;  /* 0x0000009500957308 */ /* 0x000fe20000000800 */
[-CC-:B------:R-:W-:Y:S01]  /*e9a0*/  FFMA.FTZ R37, R37, R44.reuse, -R43.reuse ;  /* 0x0000002c25257223 */ /* 0x180fe2000001082b */
[-CC-:B------:R-:W-:Y:S01]  /*e9b0*/  FFMA.FTZ R36, R36, R44.reuse, -R43.reuse ;  /* 0x0000002c24247223 */ /* 0x180fe2000001082b */
[-C--:B------:R-:W-:Y:S01]  /*e9c0*/  FFMA.FTZ R41, R41, R44.reuse, -R43 ;  /* 0x0000002c29297223 */ /* 0x080fe2000001082b */
[----:B------:R-:W-:Y:S01]  /*e9d0*/  FFMA.FTZ R245, R90, R44, -R63 ;  /* 0x0000002c5af57223 */ /* 0x000fe2000001083f */
[----:B------:R-:W-:Y:S03]  /*e9e0*/  LDSM.16.MT88.4 R132, [R0+0x3c00] ;  /* 0x003c00000084783b */ /* 0x000fe60000004200 */
[----:B------:R-:W-:Y:S08]  /*e9f0*/  MUFU.EX2 R38, R106 ;  /* 0x0000006a00267308 */ /* 0x000ff00000000800 */
[----:B------:R-:W4:Y:S08]  /*ea00*/  MUFU.EX2 R45, R102 ;  /* 0x00000066002d7308 */ /* 0x000f300000000800 */
[----:B------:R-:W-:Y:S08]  /*ea10*/  MUFU.EX2 R42, R42 ;  /* 0x0000002a002a7308 */ /* 0x000ff00000000800 */
[----:B------:R-:W5:Y:S01]  /*ea20*/  MUFU.EX2 R47, R47 ;  /* 0x0000002f002f7308 */ /* 0x000f620000000800 */
[----:B------:R-:W-:Y:S01]  /*ea30*/  FADD.FTZ R56, R56, R57 ;  /* 0x0000003938387221 */ /* 0x000fe20000010000 */
[----:B------:R-:W-:Y:S01]  /*ea40*/  FADD.FTZ R147, R147, R202 ;  /* 0x000000ca93937221 */ /* 0x000fe20000010000 */
[C---:B---3--:R-:W-:Y:S08]  /*ea50*/  HMMA.16816.F32.BF16 R136, R8.reuse, R32, R136 ;  /* 0x000000200888723c */ /* 0x048ff00000041888 */
[----:B------:R-:W-:Y:S01]  /*ea60*/  HMMA.16816.F32.BF16 R28, R8, R34, R28 ;  /* 0x00000022081c723c */ /* 0x000fe2000004181c */
[----:B------:R-:W-:Y:S01]  /*ea70*/  FADD.FTZ R65, R65, R56 ;  /* 0x0000003841417221 */ /* 0x000fe20000010000 */
[----:B------:R-:W-:Y:S01]  /*ea80*/  FADD.FTZ R147, R198, R147 ;  /* 0x00000093c6937221 */ /* 0x000fe20000010000 */
[----:B-1----:R-:W-:Y:S01]  /*ea90*/  F2FP.BF16.F32.PACK_AB R8, R76, R79 ;  /* 0x0000004f4c08723e */ /* 0x002fe200000010ff */
[----:B------:R-:W-:Y:S01]  /*eaa0*/  LDSM.16.MT88.4 R32, [R21+0x8400] ;  /* 0x008400001520783b */ /* 0x000fe20000004200 */
[----:B------:R-:W-:Y:S01]  /*eab0*/  FADD.FTZ R64, R64, R65 ;  /* 0x0000004140407221 */ /* 0x000fe20000010000 */
[----:B------:R-:W-:Y:S01]  /*eac0*/  FADD.FTZ R178, R178, R147 ;  /* 0x00000093b2b27221 */ /* 0x000fe20000010000 */
[----:B----4-:R-:W-:Y:S01]  /*ead0*/  F2FP.BF16.F32.PACK_AB R9, R45, R38 ;  /* 0x000000262d09723e */ /* 0x010fe200000010ff */
[--C-:B------:R-:W-:Y:S01]  /*eae0*/  FFMA.FTZ R51, R69, R44, -R63.reuse ;  /* 0x0000002c45337223 */ /* 0x100fe2000001083f */
[----:B------:R-:W-:Y:S01]  /*eaf0*/  F2FP.BF16.F32.PACK_AB R10, R23, R62 ;  /* 0x0000003e170a723e */ /* 0x000fe200000010ff */
[--C-:B------:R-:W-:Y:S01]  /*eb00*/  FFMA.FTZ R50, R72, R44, -R63.reuse ;  /* 0x0000002c48327223 */ /* 0x100fe2000001083f */
[----:B-----5:R-:W-:Y:S01]  /*eb10*/  F2FP.BF16.F32.PACK_AB R11, R47, R42 ;  /* 0x0000002a2f0b723e */ /* 0x020fe200000010ff */
[----:B------:R-:W-:Y:S01]  /*eb20*/  FADD.FTZ R73, R73, R64 ;  /* 0x0000004049497221 */ /* 0x000fe20000010000 */
[----:B------:R-:W-:Y:S01]  /*eb30*/  FADD.FTZ R153, R153, R178 ;  /* 0x000000b299997221 */ /* 0x000fe20000010000 */
[----:B------:R-:W-:Y:S01]  /*eb40*/  FFMA.FTZ R52, R74, R44, -R63 ;  /* 0x0000002c4a347223 */ /* 0x000fe2000001083f */
[----:B------:R-:W-:Y:S01]  /*eb50*/  MUFU.EX2 R99, R99 ;  /* 0x0000006300637308 */ /* 0x000fe20000000800 */
[----:B------:R-:W-:Y:S01]  /*eb60*/  FADD.FTZ R70, R70, R73 ;  /* 0x0000004946467221 */ /* 0x000fe20000010000 */
[----:B------:R-:W-:Y:S01]  /*eb70*/  FADD.FTZ R186, R186, R153 ;  /* 0x00000099baba7221 */ /* 0x000fe20000010000 */
[----:B------:R-:W-:Y:S01]  /*eb80*/  HMMA.16816.F32.BF16 R16, R8, R12, R16 ;  /* 0x0000000c0810723c */ /* 0x000fe20000041810 */
[----:B------:R-:W-:Y:S01]  /*eb90*/  LDSM.16.MT88.4 R140, [R21+0x8c00] ;  /* 0x008c0000158c783b */ /* 0x000fe20000004200 */
[----:B------:R-:W-:Y:S01]  /*eba0*/  FADD.FTZ R75, R75, R70 ;  /* 0x000000464b4b7221 */ /* 0x000fe20000010000 */
[----:B------:R-:W-:-:S05]  /*ebb0*/  FADD.FTZ R155, R155, R186 ;  /* 0x000000ba9b9b7221 */ /* 0x000fca0000010000 */
[----:B------:R-:W-:Y:S01]  /*ebc0*/  HMMA.16816.F32.BF16 R4, R8, R14, R4 ;  /* 0x0000000e0804723c */ /* 0x000fe20000041804 */
[----:B------:R-:W1:Y:S01]  /*ebd0*/  LDSM.16.MT88.4 R12, [R0+0x3400] ;  /* 0x00340000000c783b */ /* 0x000e620000004200 */
        /* <DEDUP_REMOVED lines=8> */
[----:B------:R-:W-:-:S03]  /*ec60*/  FADD.FTZ R24, R93, R24 ;  /* 0x000000185d187221 */ /* 0x000fc60000010000 */
[----:B------:R-:W-:Y:S01]  /*ec70*/  MUFU.EX2 R46, R46 ;  /* 0x0000002e002e7308 */ /* 0x000fe20000000800 */
[----:B------:R-:W-:-:S07]  /*ec80*/  FADD.FTZ R25, R172, R25 ;  /* 0x00000019ac197221 */ /* 0x000fce0000010000 */
[----:B------:R-:W2:Y:S08]  /*ec90*/  MUFU.EX2 R49, R49 ;  /* 0x0000003100317308 */ /* 0x000eb00000000800 */
[----:B------:R-:W-:Y:S08]  /*eca0*/  MUFU.EX2 R48, R48 ;  /* 0x0000003000307308 */ /* 0x000ff00000000800 */
[----:B------:R-:W3:Y:S01]  /*ecb0*/  MUFU.EX2 R51, R51 ;  /* 0x0000003300337308 */ /* 0x000ee20000000800 */
[----:B------:R-:W-:Y:S01]  /*ecc0*/  HMMA.16816.F32.BF16 R28, R8, R26, R28 ;  /* 0x0000001a081c723c */ /* 0x000fe2000004181c */
[----:B------:R-:W-:Y:S01]  /*ecd0*/  FADD.FTZ R91, R91, R24 ;  /* 0x000000185b5b7221 */ /* 0x000fe20000010000 */
[----:B------:R-:W-:-:S02]  /*ece0*/  FADD.FTZ R170, R170, R25 ;  /* 0x00000019aaaa7221 */ /* 0x000fc40000010000 */
[----:B------:R-:W4:Y:S01]  /*ecf0*/  LDSM.16.MT88.4 R24, [R21+0x8800] ;  /* 0x008800001518783b */ /* 0x000f220000004200 */
[----:B------:R-:W-:Y:S01]  /*ed00*/  FADD.FTZ R88, R88, R91 ;  /* 0x0000005b58587221 */ /* 0x000fe20000010000 */
[----:B------:R-:W-:Y:S01]  /*ed10*/  FADD.FTZ R161, R161, R170 ;  /* 0x000000aaa1a17221 */ /* 0x000fe20000010000 */
[----:B------:R-:W-:Y:S02]  /*ed20*/  F2FP.BF16.F32.PACK_AB R8, R107, R20 ;  /* 0x000000146b08723e */ /* 0x000fe400000010ff */
[----:B--2---:R-:W-:Y:S01]  /*ed30*/  F2FP.BF16.F32.PACK_AB R9, R49, R46 ;  /* 0x0000002e3109723e */ /* 0x004fe200000010ff */
[----:B------:R-:W-:Y:S01]  /*ed40*/  FADD.FTZ R89, R89, R88 ;  /* 0x0000005859597221 */ /* 0x000fe20000010000 */
[----:B------:R-:W-:Y:S01]  /*ed50*/  F2FP.BF16.F32.PACK_AB R10, R184, R125 ;  /* 0x0000007db80a723e */ /* 0x000fe200000010ff */
[----:B------:R-:W-:Y:S01]  /*ed60*/  FADD.FTZ R162, R162, R161 ;  /* 0x000000a1a2a27221 */ /* 0x000fe20000010000 */
[----:B------:R-:W-:Y:S01]  /*ed70*/  FFMA.FTZ R53, R71, R44, -R63 ;  /* 0x0000002c47357223 */ /* 0x000fe2000001083f */
[----:B---3--:R-:W-:Y:S01]  /*ed80*/  F2FP.BF16.F32.PACK_AB R11, R51, R48 ;  /* 0x00000030330b723e */ /* 0x008fe200000010ff */
[----:B------:R-:W-:Y:S01]  /*ed90*/  FADD.FTZ R86, R86, R89 ;  /* 0x0000005956567221 */ /* 0x000fe20000010000 */
[----:B------:R-:W-:Y:S01]  /*eda0*/  FADD.FTZ R163, R163, R162 ;  /* 0x000000a2a3a37221 */ /* 0x000fe20000010000 */
[----:B------:R-:W2:Y:S02]  /*edb0*/  MUFU.EX2 R168, R168 ;  /* 0x000000a800a87308 */ /* 0x000ea40000000800 */
[----:B------:R-:W-:-:S02]  /*edc0*/  FADD.FTZ R87, R87, R86 ;  /* 0x0000005657577221 */ /* 0x000fc40000010000 */
[----:B-1----:R-:W-:Y:S01]  /*edd0*/  HMMA.16816.F32.BF16 R136, R8, R12, R136 ;  /* 0x0000000c0888723c */ /* 0x002fe20000041888 */
[----:B------:R-:W-:-:S03]  /*ede0*/  FADD.FTZ R154, R154, R163 ;  /* 0x000000a39a9a7221 */ /* 0x000fc60000010000 */
[----:B------:R-:W-:Y:S01]  /*edf0*/  MUFU.EX2 R128, R128 ;  /* 0x0000008000807308 */ /* 0x000fe20000000800 */
[----:B------:R-:W-:Y:S01]  /*ee00*/  FADD.FTZ R84, R84, R87 ;  /* 0x0000005754547221 */ /* 0x000fe20000010000 */
[----:B------:R-:W-:Y:S02]  /*ee10*/  FADD.FTZ R154, R119, R154 ;  /* 0x0000009a779a7221 */ /* 0x000fe40000010000 */
[C---:B------:R-:W-:Y:S04]  /*ee20*/  HMMA.16816.F32.BF16 R16, R8.reuse, R32, R16 ;  /* 0x000000200810723c */ /* 0x040fe80000041810 */
[----:B------:R-:W-:Y:S08]  /*ee30*/  MUFU.EX2 R50, R50 ;  /* 0x0000003200327308 */ /* 0x000ff00000000800 */
[----:B------:R-:W1:Y:S08]  /*ee40*/  MUFU.EX2 R53, R53 ;  /* 0x0000003500357308 */ /* 0x000e700000000800 */
[----:B------:R-:W-:Y:S08]  /*ee50*/  MUFU.EX2 R52, R52 ;  /* 0x0000003400347308 */ /* 0x000ff00000000800 */
[----:B------:R-:W3:Y:S01]  /*ee60*/  MUFU.EX2 R13, R67 ;  /* 0x00000043000d7308 */ /* 0x000ee20000000800 */
[----:B------:R-:W-:Y:S01]  /*ee70*/  FADD.FTZ R85, R85, R84 ;  /* 0x0000005455557221 */ /* 0x000fe20000010000 */
[----:B------:R-:W-:Y:S01]  /*ee80*/  FADD.FTZ R111, R111, R154 ;  /* 0x0000009a6f6f7221 */ /* 0x000fe20000010000 */
[----:B------:R-:W-:Y:S01]  /*ee90*/  HMMA.16816.F32.BF16 R4, R8, R34, R4 ;  /* 0x000000220804723c */ /* 0x000fe20000041804 */
[----:B------:R-:W5:Y:S01]  /*eea0*/  LDSM.16.MT88.4 R32, [R0+0x3800] ;  /* 0x003800000020783b */ /* 0x000f620000004200 */
[----:B------:R-:W-:Y:S01]  /*eeb0*/  FADD.FTZ R82, R82, R85 ;  /* 0x0000005552527221 */ /* 0x000fe20000010000 */
[----:B------:R-:W-:-:S03]  /*eec0*/  FADD.FTZ R111, R120, R111 ;  /* 0x0000006f786f7221 */ /* 0x000fc60000010000 */
[----:B------:R-:W-:Y:S01]  /*eed0*/  FADD.FTZ R83, R83, R82 ;  /* 0x0000005253537221 */ /* 0x000fe20000010000 */
[----:B------:R-:W-:Y:S01]  /*eee0*/  FADD.FTZ R100, R100, R111 ;  /* 0x0000006f64647221 */ /* 0x000fe20000010000 */
[----:B------:R-:W-:Y:S01]  /*eef0*/  HMMA.16816.F32.BF16 R28, R8, R14, R28 ;  /* 0x0000000e081c723c */ /* 0x000fe2000004181c */
[----:B--2---:R-:W-:Y:S02]  /*ef00*/  F2FP.BF16.F32.PACK_AB R8, R168, R149 ;  /* 0x00000095a808723e */ /* 0x004fe400000010ff */
[----:B-1----:R-:W-:Y:S02]  /*ef10*/  F2FP.BF16.F32.PACK_AB R9, R53, R50 ;  /* 0x000000323509723e */ /* 0x002fe400000010ff */
[----:B------:R-:W-:Y:S02]  /*ef20*/  F2FP.BF16.F32.PACK_AB R10, R99, R128 ;  /* 0x00000080630a723e */ /* 0x000fe400000010ff */
[----:B---3--:R-:W-:Y:S01]  /*ef30*/  F2FP.BF16.F32.PACK_AB R11, R13, R52 ;  /* 0x000000340d0b723e */ /* 0x008fe200000010ff */
[----:B------:R-:W-:Y:S01]  /*ef40*/  FADD.FTZ R80, R80, R83 ;  /* 0x0000005350507221 */ /* 0x000fe20000010000 */
[----:B------:R-:W-:-:S03]  /*ef50*/  FADD.FTZ R100, R95, R100 ;  /* 0x000000645f647221 */ /* 0x000fc60000010000 */
[----:B------:R-:W-:Y:S02]  /*ef60*/  FADD.FTZ R81, R81, R80 ;  /* 0x0000005051517221 */ /* 0x000fe40000010000 */
[----:B----4-:R-:W-:Y:S01]  /*ef70*/  HMMA.16816.F32.BF16 R16, R8, R24, R16 ;  /* 0x000000180810723c */ /* 0x010fe20000041810 */
[----:B------:R-:W-:Y:S01]  /*ef80*/  FADD.FTZ R25, R101, R100 ;  /* 0x0000006465197221 */ /* 0x000fe20000010000 */
[----:B------:R-:W-:-:S03]  /*ef90*/  FADD.FTZ R78, R78, R81 ;  /* 0x000000514e4e7221 */ /* 0x000fc60000010000 */
[----:B------:R-:W-:Y:S01]  /*efa0*/  FADD.FTZ R25, R104, R25 ;  /* 0x0000001968197221 */ /* 0x000fe20000010000 */
[-C--:B------:R-:W-:Y:S01]  /*efb0*/  FFMA.FTZ R12, R40, R44.reuse, -R43 ;  /* 0x0000002c280c7223 */ /* 0x080fe2000001082b */
[-CC-:B------:R-:W-:Y:S01]  /*efc0*/  FFMA.FTZ R14, R96, R44.reuse, -R63.reuse ;  /* 0x0000002c600e7223 */ /* 0x180fe2000001083f */
[-CC-:B------:R-:W-:Y:S01]  /*efd0*/  FFMA.FTZ R15, R94, R44.reuse, -R63.reuse ;  /* 0x0000002c5e0f7223 */ /* 0x180fe2000001083f */
[----:B------:R-:W-:Y:S01]  /*efe0*/  FFMA.FTZ R24, R92, R44, -R63 ;  /* 0x0000002c5c187223 */ /* 0x000fe2000001083f */
[----:B------:R-:W-:Y:S01]  /*eff0*/  FADD.FTZ R79, R79, R78 ;  /* 0x0000004e4f4f7221 */ /* 0x000fe20000010000 */
[----:B------:R-:W-:Y:S01]  /*f000*/  FADD.FTZ R38, R38, R25 ;  /* 0x0000001926267221 */ /* 0x000fe20000010000 */
[----:B------:R-:W-:Y:S02]  /*f010*/  MUFU.EX2 R37, R37 ;  /* 0x0000002500257308 */ /* 0x000fe40000000800 */
[----:B------:R-:W-:Y:S01]  /*f020*/  FADD.FTZ R79, R76, R79 ;  /* 0x0000004f4c4f7221 */ /* 0x000fe20000010000 */
[----:B------:R-:W-:-:S03]  /*f030*/  FADD.FTZ R45, R45, R38 ;  /* 0x000000262d2d7221 */ /* 0x000fc60000010000 */
[----:B------:R-:W-:Y:S02]  /*f040*/  FADD.FTZ R62, R62, R79 ;  /* 0x0000004f3e3e7221 */ /* 0x000fe40000010000 */
[----:B------:R-:W1:Y:S01]  /*f050*/  MUFU.EX2 R36, R36 ;  /* 0x0000002400247308 */ /* 0x000e620000000800 */
[----:B------:R-:W-:Y:S01]  /*f060*/  FADD.FTZ R42, R42, R45 ;  /* 0x0000002d2a2a7221 */ /* 0x000fe20000010000 */
[----:B------:R-:W-:Y:S06]  /*f070*/  HMMA.16816.F32.BF16 R4, R8, R26, R4 ;  /* 0x0000001a0804723c */ /* 0x000fec0000041804 */
[----:B------:R-:W-:Y:S01]  /*f080*/  MUFU.EX2 R41, R41 ;  /* 0x0000002900297308 */ /* 0x000fe20000000800 */
[----:B------:R-:W-:Y:S01]  /*f090*/  FADD.FTZ R23, R23, R62 ;  /* 0x0000003e17177221 */ /* 0x000fe20000010000 */
[----:B------:R-:W-:-:S06]  /*f0a0*/  FADD.FTZ R47, R47, R42 ;  /* 0x0000002a2f2f7221 */ /* 0x000fcc0000010000 */
[----:B------:R-:W-:Y:S08]  /*f0b0*/  MUFU.EX2 R12, R12 ;  /* 0x0000000c000c7308 */ /* 0x000ff00000000800 */
[----:B------:R-:W-:Y:S08]  /*f0c0*/  MUFU.EX2 R14, R14 ;  /* 0x0000000e000e7308 */ /* 0x000ff00000000800 */
[----:B------:R-:W2:Y:S08]  /*f0d0*/  MUFU.EX2 R15, R15 ;  /* 0x0000000f000f7308 */ /* 0x000eb00000000800 */
[----:B------:R-:W-:Y:S08]  /*f0e0*/  MUFU.EX2 R24, R24 ;  /* 0x0000001800187308 */ /* 0x000ff00000000800 */
[----:B------:R-:W3:Y:S01]  /*f0f0*/  MUFU.EX2 R245, R245 ;  /* 0x000000f500f57308 */ /* 0x000ee20000000800 */
[----:B------:R-:W-:Y:S01]  /*f100*/  FADD.FTZ R20, R20, R23 ;  /* 0x0000001714147221 */ /* 0x000fe20000010000 */
[----:B------:R-:W-:Y:S01]  /*f110*/  FADD.FTZ R46, R46, R47 ;  /* 0x0000002f2e2e7221 */ /* 0x000fe20000010000 */
[----:B-----5:R-:W-:Y:S02]  /*f120*/  HMMA.16816.F32.BF16 R136, R8, R32, R136 ;  /* 0x000000200888723c */ /* 0x020fe40000041888 */
[----:B------:R-:W-:Y:S01]  /*f130*/  FADD.FTZ R0, R107, R20 ;  /* 0x000000146b007221 */ /* 0x000fe20000010000 */
[----:B------:R-:W-:-:S03]  /*f140*/  FADD.FTZ R49, R49, R46 ;  /* 0x0000002e31317221 */ /* 0x000fc60000010000 */
[----:B------:R-:W-:Y:S02]  /*f150*/  FADD.FTZ R125, R125, R0 ;  /* 0x000000007d7d7221 */ /* 0x000fe40000010000 */
[----:B------:R-:W-:Y:S01]  /*f160*/  HMMA.16816.F32.BF16 R28, R8, R34, R28 ;  /* 0x00000022081c723c */ /* 0x000fe2000004181c */
[----:B-1----:R-:W-:Y:S01]  /*f170*/  F2FP.BF16.F32.PACK_AB R8, R36, R37 ;  /* 0x000000252408723e */ /* 0x002fe200000010ff */
[----:B------:R-:W-:Y:S01]  /*f180*/  FADD.FTZ R48, R48, R49 ;  /* 0x0000003130307221 */ /* 0x000fe20000010000 */
[----:B--2---:R-:W-:Y:S02]  /*f190*/  F2FP.BF16.F32.PACK_AB R9, R15, R14 ;  /* 0x0000000e0f09723e */ /* 0x004fe400000010ff */
[----:B------:R-:W-:Y:S02]  /*f1a0*/  F2FP.BF16.F32.PACK_AB R10, R12, R41 ;  /* 0x000000290c0a723e */ /* 0x000fe400000010ff */
[----:B---3--:R-:W-:Y:S01]  /*f1b0*/  F2FP.BF16.F32.PACK_AB R11, R245, R24 ;  /* 0x00000018f50b723e */ /* 0x008fe200000010ff */
[----:B------:R-:W-:Y:S01]  /*f1c0*/  FADD.FTZ R184, R184, R125 ;  /* 0x0000007db8b87221 */ /* 0x000fe20000010000 */
[----:B------:R-:W-:-:S05]  /*f1d0*/  FADD.FTZ R51, R51, R48 ;  /* 0x0000003033337221 */ /* 0x000fca0000010000 */
[----:B------:R-:W-:Y:S01]  /*f1e0*/  HMMA.16816.F32.BF16 R144, R8, R140, R16 ;  /* 0x0000008c0890723c */ /* 0x000fe20000041810 */
[----:B------:R-:W-:-:S07]  /*f1f0*/  FADD.FTZ R50, R50, R51 ;  /* 0x0000003332327221 */ /* 0x000fce0000010000 */
        /* <DEDUP_REMOVED lines=12> */
[C---:B------:R-:W-:Y:S01]  /*f2c0*/  HMMA.16816.F32.BF16 R136, R8.reuse, R132, R136 ;  /* 0x000000840888723c */ /* 0x040fe20000041888 */
[----:B------:R-:W-:Y:S02]  /*f2d0*/  FADD.FTZ R24, R24, R15 ;  /* 0x0000000f18187221 */ /* 0x000fe40000010000 */
[----:B------:R-:W-:Y:S01]  /*f2e0*/  FADD.FTZ R41, R41, R36 ;  /* 0x0000002429297221 */ /* 0x000fe20000010000 */
[----:B------:R-:W-:Y:S02]  /*f2f0*/  IMAD.MOV.U32 R0, RZ, RZ, R59 ;  /* 0x000000ffff007224 */ /* 0x000fe400078e003b */
[----:B------:R-:W-:Y:S01]  /*f300*/  FADD.FTZ R245, R245, R24 ;  /* 0x00000018f5f57221 */ /* 0x000fe20000010000 */
[----:B------:R-:W-:Y:S01]  /*f310*/  IMAD.MOV.U32 R20, RZ, RZ, R39 ;  /* 0x000000ffff147224 */ /* 0x000fe200078e0027 */
[----:B------:R-:W-:Y:S01]  /*f320*/  HMMA.16816.F32.BF16 R132, R8, R134, R28 ;  /* 0x000000860884723c */ /* 0x000fe2000004181c */
[----:B------:R-:W-:-:S02]  /*f330*/  @P0 IMAD.MOV.U32 R0, RZ, RZ, R59 ;  /* 0x000000ffff000224 */ /* 0x000fc400078e003b */
[----:B------:R-:W-:Y:S01]  /*f340*/  FADD.FTZ R247, R12, R41 ;  /* 0x000000290cf77221 */ /* 0x000fe20000010000 */
[----:B------:R-:W-:Y:S02]  /*f350*/  @P0 IMAD.MOV.U32 R20, RZ, RZ, R39 ;  /* 0x000000ffff140224 */ /* 0x000fe400078e0027 */
[----:B------:R-:W-:Y:S01]  /*f360*/  @P0 VIADD R234, R148, 0xfffffffd ;  /* 0xfffffffd94ea0836 */ /* 0x000fe20000000000 */
[----:B------:R-:W-:-:S13]  /*f370*/  @P0 BRA `(.L_x_1637) ;  /* 0x0000000000040947 */ /* 0x000fda0003800000 */
.L_x_1626:
[----:B------:R-:W-:-:S05]  /*f380*/  IADD3 R234, PT, PT, R22, -0x1, RZ ;  /* 0xffffffff16ea7810 */ /* 0x000fca0007ffe0ff */
.L_x_1637:
[----:B------:R-:W-:Y:S05]  /*f390*/  BSYNC B2 ;  /* 0x0000000000027941 */ /* 0x000fea0003800000 */
.L_x_1625:
[----:B------:R-:W-:-:S13]  /*f3a0*/  ISETP.GE.AND P0, PT, R234, R225, PT ;  /* 0x000000e1ea00720c */ /* 0x000fda0003f06270 */
[----:B------:R-:W-:Y:S05]  /*f3b0*/  @!P0 BRA `(.L_x_1638) ;  /* 0x0000006c00a48947 */ /* 0x000fea0003800000 */
[----:B------:R-:W-:Y:S01]  /*f3c0*/  ISETP.NE.U32.AND P1, PT, R242, RZ, PT ;  /* 0x000000fff200720c */ /* 0x000fe20003f25070 */
[----:B------:R-:W-:Y:S02]  /*f3d0*/  IMAD.MOV.U32 R148, RZ, RZ, R0 ;  /* 0x000000ffff947224 */ /* 0x000fe400078e0000 */
[----:B------:R-:W-:Y:S01]  /*f3e0*/  IMAD.MOV.U32 R149, RZ, RZ, R20 ;  /* 0x000000ffff957224 */ /* 0x000fe200078e0014 */
[----:B------:R-:W-:-:S13]  /*f3f0*/  ISETP.NE.AND.EX P1, PT, R243, RZ, PT, P1 ;  /* 0x000000fff300720c */ /* 0x000fda0003f25310 */
.L_x_1645:
[----:B------:R-:W-:Y:S04]  /*f400*/  DEPBAR.LE SB0, 0x0 ;  /* 0x000080000000791a */ /* 0x000fe80000000000 */
[----:B------:R-:W-:Y:S05]  /*f410*/  WARPSYNC.ALL ;  /* 0x0000000000007948 */ /* 0x000fea0003800000 */
[----:B------:R-:W-:Y:S01]  /*f420*/  BAR.SYNC.DEFER_BLOCKING 0x0 ;  /* 0x0000000000007b1d */ /* 0x000fe20000010000 */
[C---:B------:R-:W-:Y:S01]  /*f430*/  LOP3.LUT R237, R219.reuse, 0xc0, RZ, 0xc0, !PT ;  /* 0x000000c0dbed7812 */ /* 0x040fe200078ec0ff */
[----:B------:R-:W-:Y:S01]  /*f440*/  @!P1 IMAD.MOV.U32 R5, RZ, RZ, RZ ;  /* 0x000000ffff059224 */ /* 0x000fe200078e00ff */
[----:B------:R-:W-:Y:S01]  /*f450*/  LOP3.LUT R220, R219, 0x18, RZ, 0xc0, !PT ;  /* 0x00000018dbdc7812 */ /* 0x000fe200078ec0ff */
[----:B------:R-:W-:Y:S01]  /*f460*/  IMAD.MOV.U32 R4, RZ, RZ, R228 ;  /* 0x000000ffff047224 */ /* 0x000fe200078e00e4 */
[----:B------:R-:W-:Y:S01]  /*f470*/  LOP3.LUT R237, R237, 0x18, R150, 0xf8, !PT ;  /* 0x00000018eded7812 */ /* 0x000fe200078ef896 */
[----:B------:R-:W-:Y:S01]  /*f480*/  IMAD.MOV.U32 R0, RZ, RZ, R229 ;  /* 0x000000ffff007224 */ /* 0x000fe200078e00e5 */
[----:B------:R-:W-:Y:S01]  /*f490*/  @!P1 IADD3 R5, P0, PT, RZ, -R5, RZ ;  /* 0x80000005ff059210 */ /* 0x000fe20007f1e0ff */
[----:B------:R-:W1:Y:S01]  /*f4a0*/  S2R R150, SR_TID.X ;  /* 0x0000000000967919 */ /* 0x000e620000002100 */
[----:B------:R-:W-:Y:S01]  /*f4b0*/  BSSY.RECONVERGENT B0, `(.L_x_1639) ;  /* 0x0000047000007945 */ /* 0x000fe20003800200 */
[----:B------:R-:W2:Y:S02]  /*f4c0*/  @!P1 LD.E R6, desc[UR4][R2.64+0x40] ;  /* 0x0000400402069980 */ /* 0x000ea4000c101900 */
[----:B--2---:R-:W-:Y:S04]  /*f4d0*/  @!P1 IMAD.SHL.U32 R6, R6, 0x100, RZ ;  /* 0x0000010006069824 */ /* 0x004fe800078e00ff */
[----:B------:R-:W-:Y:S05]  /*f4e0*/  @!P1 IMAD.X R6, RZ, RZ, ~R6, P0 ;  /* 0x000000ffff069224 */ /* 0x000fea00000e0e06 */
[----:B------:R-:W-:Y:S04]  /*f4f0*/  @!P1 SHF.R.S64 R5, R5, 0x1f, R6 ;  /* 0x0000001f05059819 */ /* 0x000fe80000001006 */
[----:B------:R-:W-:Y:S04]  /*f500*/  @!P1 IADD3 R228, P0, PT, R228, R5, RZ ;  /* 0x00000005e4e49210 */ /* 0x000fe80007f1e0ff */
[----:B------:R-:W-:Y:S01]  /*f510*/  @!P1 LEA.HI.X.SX32 R229, R6, R229, 0x1, P0 ;  /* 0x000000e506e59211 */ /* 0x000fe200000f0eff */
[----:B-1----:R-:W-:Y:S08]  /*f520*/  @!P1 BRA `(.L_x_1640) ;  /* 0x0000000000fc9947 */ /* 0x002ff00003800000 */
[----:B------:R-:W2:Y:S04]  /*f530*/  LD.E R12, desc[UR4][R2.64+0x170] ;  /* 0x00017004020c7980 */ /* 0x000ea8000c101900 */
[----:B------:R-:W3:Y:S01]  /*f540*/  LD.E.64 R16, desc[UR4][R2.64+0x28] ;  /* 0x0000280402107980 */ /* 0x000ee2000c101b00 */
[-C--:B--2---:R-:W-:Y:S02]  /*f550*/  IABS R9, R12.reuse ;  /* 0x0000000c00097213 */ /* 0x084fe40000000000 */
[-C--:B------:R-:W-:Y:S02]  /*f560*/  IABS R7, R12.reuse ;  /* 0x0000000c00077213 */ /* 0x080fe40000000000 */
[----:B------:R-:W1:Y:S03]  /*f570*/  I2F.RP R14, R9 ;  /* 0x00000009000e7306 */ /* 0x000e660000209400 */
[----:B------:R-:W-:Y:S07]  /*f580*/  IMAD.MOV R7, RZ, RZ, -R7 ;  /* 0x000000ffff077224 */ /* 0x000fee00078e0a07 */
[----:B-1----:R-:W1:Y:S02]  /*f590*/  MUFU.RCP R5, R14 ;  /* 0x0000000e00057308 */ /* 0x002e640000001000 */
[----:B-1----:R-:W-:Y:S02]  /*f5a0*/  VIADD R10, R5, 0xffffffe ;  /* 0x0ffffffe050a7836 */ /* 0x002fe40000000000 */
[----:B------:R-:W-:Y:S06]  /*f5b0*/  IMAD.SHL.U32 R5, R234, 0x100, RZ ;  /* 0x00000100ea057824 */ /* 0x000fec00078e00ff */
[----:B------:R-:W1:Y:S01]  /*f5c0*/  F2I.FTZ.U32.TRUNC.NTZ R11, R10 ;  /* 0x0000000a000b7305 */ /* 0x000e62000021f000 */
[C---:B------:R-:W-:Y:S02]  /*f5d0*/  IADD3 R13, PT, PT, R5.reuse, 0x100, RZ ;  /* 0x00000100050d7810 */ /* 0x040fe40007ffe0ff */
[----:B------:R-:W-:Y:S02]  /*f5e0*/  IABS R6, R5 ;  /* 0x0000000500067213 */ /* 0x000fe40000000000 */
[-C--:B------:R-:W-:Y:S04]  /*f5f0*/  LOP3.LUT R5, R5, R12.reuse, RZ, 0x3c, !PT ;  /* 0x0000000c05057212 */ /* 0x080fe800078e3cff */
[----:B------:R-:W-:Y:S02]  /*f600*/  ISETP.GE.AND P0, PT, R5, RZ, PT ;  /* 0x000000ff0500720c */ /* 0x000fe40003f06270 */
[-C--:B------:R-:W-:Y:S01]  /*f610*/  LOP3.LUT R5, RZ, R12.reuse, RZ, 0x33, !PT ;  /* 0x0000000cff057212 */ /* 0x080fe200078e33ff */
        /* <DEDUP_REMOVED lines=20> */
[----:B------:R-:W-:Y:S11]  /*f760*/  ISETP.GE.U32.AND P6, PT, R8, R9, PT ;  /* 0x000000090800720c */ /* 0x000ff60003fc6070 */
[----:B------:R-:W-:Y:S02]  /*f770*/  @P5 IADD3 R10, PT, PT, R10, 0x1, RZ ;  /* 0x000000010a0a5810 */ /* 0x000fe40007ffe0ff */
[----:B------:R-:W-:Y:S03]  /*f780*/  @P6 VIADD R11, R11, 0x1 ;  /* 0x000000010b0b6836 */ /* 0x000fe60000000000 */
[----:B------:R-:W-:Y:S02]  /*f790*/  @!P0 IMAD.MOV R10, RZ, RZ, -R10 ;  /* 0x000000ffff0a8224 */ /* 0x000fe400078e0a0a */
[----:B------:R-:W-:Y:S03]  /*f7a0*/  @!P3 IADD3 R11, PT, PT, -R11, RZ, RZ ;  /* 0x000000ff0b0bb210 */ /* 0x000fe60007ffe1ff */
        /* <DEDUP_REMOVED lines=23> */
.L_x_1640:
[----:B------:R-:W-:Y:S05]  /*f920*/  BSYNC.RECONVERGENT B0 ;  /* 0x0000000000007941 */ /* 0x000fea0003800200 */
.L_x_1639:
[----:B------:R-:W1:Y:S01]  /*f930*/  S2UR UR6, SR_CgaCtaId ;  /* 0x00000000000679c3 */ /* 0x000e620000008800 */
[----:B------:R-:W-:Y:S01]  /*f940*/  UMOV UR7, 0x400 ;  /* 0x0000040000077882 */ /* 0x000fe20000000000 */
[----:B------:R-:W-:Y:S01]  /*f950*/  LOP3.LUT R239, R237, R220, RZ, 0x3c, !PT ;  /* 0x000000dcedef7212 */ /* 0x000fe200078e3cff */
[----:B------:R-:W-:Y:S01]  /*f960*/  IMAD.SHL.U32 R95, R216, 0x40, RZ ;  /* 0x00000040d85f7824 */ /* 0x000fe200078e00ff */
[-C--:B------:R-:W-:Y:S01]  /*f970*/  ISETP.GE.AND P3, PT, R220, R235.reuse, PT ;  /* 0x000000ebdc00720c */ /* 0x080fe20003f66270 */
[----:B------:R-:W-:Y:S01]  /*f980*/  IMAD.SHL.U32 R209, R150, 0x10, RZ ;  /* 0x0000001096d17824 */ /* 0x000fe200078e00ff */
[----:B------:R-:W-:Y:S01]  /*f990*/  ISETP.GE.AND P2, PT, R220, R235, PT ;  /* 0x000000ebdc00720c */ /* 0x000fe20003f46270 */
[----:B------:R-:W-:Y:S01]  /*f9a0*/  IMAD.SHL.U32 R212, R150, 0x20, RZ ;  /* 0x0000002096d47824 */ /* 0x000fe200078e00ff */
[----:B------:R-:W-:Y:S01]  /*f9b0*/  LOP3.LUT R239, R236, R239, RZ, 0xfc, !PT ;  /* 0x000000efecef7212 */ /* 0x000fe200078efcff */
[----:B------:R-:W-:Y:S01]  /*f9c0*/  IMAD.SHL.U32 R151, R150, 0x4, RZ ;  /* 0x0000000496977824 */ /* 0x000fe200078e00ff */
[----:B------:R-:W-:Y:S01]  /*f9d0*/  IADD3 R100, P0, PT, R95, R228, RZ ;  /* 0x000000e45f647210 */ /* 0x000fe20007f1e0ff */
[----:B------:R-:W-:Y:S01]  /*f9e0*/  IMAD.MOV.U32 R192, RZ, RZ, 0x20 ;  /* 0x00000020ffc07424 */ /* 0x000fe200078e00ff */
[----:B------:R-:W-:Y:S01]  /*f9f0*/  SHF.L.U64.HI R94, R216, 0x6, R217 ;  /* 0x00000006d85e7819 */ /* 0x000fe200000102d9 */
[----:B------:R-:W-:Y:S01]  /*fa00*/  BSSY.RECONVERGENT B1, `(.L_x_1641) ;  /* 0x000014b000017945 */ /* 0x000fe20003800200 */
[----:B------:R-:W-:Y:S02]  /*fa10*/  SHF.R.U32.HI R208, RZ, 0x1, R150 ;  /* 0x00000001ffd07819 */ /* 0x000fe40000011696 */
[----:B------:R-:W-:Y:S01]  /*fa20*/  LOP3.LUT R153, R209, 0x100, RZ, 0xc0, !PT ;  /* 0x00000100d1997812 */ /* 0x000fe200078ec0ff */
[----:B------:R-:W-:Y:S01]  /*fa30*/  IMAD.X R101, R94, 0x1, R229, P0 ;  /* 0x000000015e657824 */ /* 0x000fe200000e06e5 */
[----:B------:R-:W-:Y:S01]  /*fa40*/  LOP3.LUT R213, R150, 0x8, RZ, 0xc0, !PT ;  /* 0x0000000896d57812 */ /* 0x000fe200078ec0ff */
[----:B------:R-:W-:Y:S01]  /*fa50*/  @!P2 IMAD.MOV.U32 R92, RZ, RZ, R100 ;  /* 0x000000ffff5ca224 */ /* 0x000fe200078e0064 */
[----:B------:R-:W-:Y:S01]  /*fa60*/  @!P2 IADD3 R98, P0, PT, R100, R95, RZ ;  /* 0x0000005f6462a210 */ /* 0x000fe20007f1e0ff */
[----:B------:R-:W-:Y:S01]  /*fa70*/  @!P2 IMAD.MOV.U32 R93, RZ, RZ, R101 ;  /* 0x000000ffff5da224 */ /* 0x000fe200078e0065 */
[CC--:B------:R-:W-:Y:S01]  /*fa80*/  @!P2 LEA R102, P4, R216.reuse, R100.reuse, 0x7 ;  /* 0x00000064d866a211 */ /* 0x0c0fe200078838ff */
[----:B------:R-:W-:Y:S01]  /*fa90*/  @!P2 IMAD R99, R217, 0x180, RZ ;  /* 0x00000180d963a824 */ /* 0x000fe200078e02ff */
[----:B-1----:R-:W-:Y:S01]  /*faa0*/  ULEA UR6, UR6, UR7, 0x18 ;  /* 0x0000000706067291 */ /* 0x002fe2000f8ec0ff */
[----:B------:R-:W-:Y:S01]  /*fab0*/  @!P2 IMAD.WIDE.U32 R92, R216, 0x180, R92 ;  /* 0x00000180d85ca825 */ /* 0x000fe200078e005c */
[----:B------:R-:W-:Y:S02]  /*fac0*/  LOP3.LUT R211, R208, 0x8, RZ, 0xc0, !PT ;  /* 0x00000008d0d37812 */ /* 0x000fe400078ec0ff */
[----:B------:R-:W-:Y:S01]  /*fad0*/  LOP3.LUT R209, R209, 0x3e00, RZ, 0xc0, !PT ;  /* 0x00003e00d1d17812 */ /* 0x000fe200078ec0ff */
[----:B------:R-:W-:Y:S01]  /*fae0*/  @!P2 IMAD.IADD R93, R99, 0x1, R93 ;  /* 0x00000001635da824 */ /* 0x000fe200078e025d */
[--C-:B------:R-:W-:Y:S01]  /*faf0*/  LOP3.LUT R152, R153, 0x20, R212.reuse, 0xf8, !PT ;  /* 0x0000002099987812 */ /* 0x100fe200078ef8d4 */
[----:B------:R-:W-:Y:S01]  /*fb00*/  IMAD.U32 R210, RZ, RZ, UR6 ;  /* 0x00000006ffd27e24 */ /* 0x000fe2000f8e00ff */
[----:B------:R-:W-:Y:S01]  /*fb10*/  LOP3.LUT R213, R213, 0xc0, R212, 0xf8, !PT ;  /* 0x000000c0d5d57812 */ /* 0x000fe200078ef8d4 */
[----:B------:R-:W-:Y:S01]  /*fb20*/  @!P2 IMAD.MOV.U32 R96, RZ, RZ, R100 ;  /* 0x000000ffff60a224 */ /* 0x000fe200078e0064 */
[----:B------:R-:W-:Y:S01]  /*fb30*/  LOP3.LUT R0, R151, 0x18, RZ, 0xc0, !PT ;  /* 0x0000001897007812 */ /* 0x000fe200078ec0ff */
[----:B------:R-:W-:Y:S01]  /*fb40*/  IMAD R239, R239, 0x2, R210 ;  /* 0x00000002efef7824 */ /* 0x000fe200078e02d2 */
[--C-:B------:R-:W-:Y:S01]  /*fb50*/  LOP3.LUT R211, R211, 0xc0, R212.reuse, 0xf8, !PT ;  /* 0x000000c0d3d37812 */ /* 0x100fe200078ef8d4 */
[----:B------:R-:W-:Y:S01]  /*fb60*/  @!P2 IMAD.MOV.U32 R97, RZ, RZ, R101 ;  /* 0x000000ffff61a224 */ /* 0x000fe200078e0065 */
[----:B------:R-:W-:Y:S01]  /*fb70*/  LOP3.LUT R153, R209, 0x20, R212, 0xf8, !PT ;  /* 0x00000020d1997812 */ /* 0x000fe200078ef8d4 */
[----:B------:R-:W-:Y:S01]  /*fb80*/  @!P2 IMAD.X R99, R101, 0x1, R94, P0 ;  /* 0x000000016563a824 */ /* 0x000fe200000e065e */
[----:B------:R-:W-:Y:S01]  /*fb90*/  @!PT LDS RZ, [RZ] ;  /* 0x00000000fffff984 */ /* 0x000fe20000000800 */
[----:B------:R-:W-:Y:S01]  /*fba0*/  @!PT LDS RZ, [RZ] ;  /* 0x00000000fffff984 */ /* 0x000fe20000000800 */
[----:B------:R-:W-:Y:S01]  /*fbb0*/  @!PT LDS RZ, [RZ] ;  /* 0x00000000fffff984 */ /* 0x000fe20000000800 */
[----:B------:R-:W-:Y:S01]  /*fbc0*/  @!P3 LDGSTS.E.BYPASS.LTC128B.128 [R239+0x5000], desc[UR4][R228.64] ;  /* 0x05000000e4efbfae */ /* 0x000fe2000b981a04 */
[C---:B------:R-:W-:Y:S01]  /*fbd0*/  @!P2 IMAD.WIDE.U32 R96, R216.reuse, 0x140, R96 ;  /* 0x00000140d860a825 */ /* 0x040fe200078e0060 */
[C---:B------:R-:W-:Y:S03]  /*fbe0*/  @!P2 LEA R94, P0, R216.reuse, R100, 0x8 ;  /* 0x00000064d85ea211 */ /* 0x040fe600078040ff */
[----:B------:R-:W-:Y:S01]  /*fbf0*/  @P3 STS.128 [R239+0x5000], RZ ;  /* 0x005000ffef003388 */ /* 0x000fe20000000c00 */
[----:B------:R-:W-:Y:S01]  /*fc00*/  @!P2 IMAD R103, R217, 0x140, RZ ;  /* 0x00000140d967a824 */ /* 0x000fe200078e02ff */
[CC--:B------:R-:W-:Y:S01]  /*fc10*/  @!P2 LEA.HI.X R95, R216.reuse, R101.reuse, R217, 0x8, P0 ;  /* 0x00000065d85fa211 */ /* 0x0c0fe200000f44d9 */
[----:B------:R-:W-:Y:S02]  /*fc20*/  @!P2 IMAD.WIDE.U32 R104, R216, 0xc0, R100 ;  /* 0x000000c0d868a825 */ /* 0x000fe400078e0064 */
[----:B------:R-:W-:Y:S01]  /*fc30*/  @P2 STS.128 [R239+0x5800], RZ ;  /* 0x005800ffef002388 */ /* 0x000fe20000000c00 */
[----:B------:R-:W-:Y:S01]  /*fc40*/  LOP3.LUT P0, RZ, R150, 0x4, RZ, 0xc0, !PT ;  /* 0x0000000496ff7812 */ /* 0x000fe2000780c0ff */
[----:B------:R-:W-:Y:S03]  /*fc50*/  @!P2 IMAD.IADD R97, R103, 0x1, R97 ;  /* 0x000000016761a824 */ /* 0x000fe600078e0261 */
[----:B------:R-:W-:Y:S01]  /*fc60*/  @!PT LDS RZ, [RZ] ;  /* 0x00000000fffff984 */ /* 0x000fe20000000800 */
[----:B------:R-:W-:Y:S01]  /*fc70*/  @!PT LDS RZ, [RZ] ;  /* 0x00000000fffff984 */ /* 0x000fe20000000800 */
[----:B------:R-:W-:Y:S01]  /*fc80*/  @!PT LDS RZ, [RZ] ;  /* 0x00000000fffff984 */ /* 0x000fe20000000800 */
[----:B------:R-:W-:Y:S01]  /*fc90*/  @!P2 LDGSTS.E.BYPASS.LTC128B.128 [R239+0x5800], desc[UR4][R100.64] ;  /* 0x0580000064efafae */ /* 0x000fe2000b981a04 */
[----:B------:R-:W-:Y:S01]  /*fca0*/  @!P2 LEA.HI.X R103, R216, R101, R217, 0x7, P4 ;  /* 0x00000065d867a211 */ /* 0x000fe200020f3cd9 */
[----:B------:R-:W-:Y:S01]  /*fcb0*/  @!P2 IMAD R107, R217, 0xc0, RZ ;  /* 0x000000c0d96ba824 */ /* 0x000fe200078e02ff */
[----:B------:R-:W-:Y:S02]  /*fcc0*/  LOP3.LUT R213, R152, R213, R0, 0xf6, !PT ;  /* 0x000000d598d57212 */ /* 0x000fe400078ef600 */
[----:B------:R-:W-:Y:S01]  /*fcd0*/  @P2 STS.128 [R239+0x6000], RZ ;  /* 0x006000ffef002388 */ /* 0x000fe20000000c00 */
[----:B------:R-:W-:Y:S01]  /*fce0*/  LOP3.LUT R211, R211, R0, RZ, 0x3c, !PT ;  /* 0x00000000d3d37212 */ /* 0x000fe200078e3cff */
[----:B------:R-:W-:Y:S01]  /*fcf0*/  @!P2 IMAD.IADD R105, R107, 0x1, R105 ;  /* 0x000000016b69a824 */ /* 0x000fe200078e0269 */
[----:B------:R-:W-:Y:S02]  /*fd00*/  LOP3.LUT R0, R153, 0x100, R212, 0xf8, !PT ;  /* 0x0000010099007812 */ /* 0x000fe400078ef8d4 */
[----:B------:R-:W-:Y:S01]  /*fd10*/  @!PT LDS RZ, [RZ] ;  /* 0x00000000fffff984 */ /* 0x000fe20000000800 */
[----:B------:R-:W-:Y:S01]  /*fd20*/  @!PT LDS RZ, [RZ] ;  /* 0x00000000fffff984 */ /* 0x000fe20000000800 */
[----:B------:R-:W-:Y:S01]  /*fd30*/  @!PT LDS RZ, [RZ] ;  /* 0x00000000fffff984 */ /* 0x000fe20000000800 */
[----:B------:R-:W-:Y:S01]  /*fd40*/  @!P2 LDGSTS.E.BYPASS.LTC128B.128 [R239+0x6000], desc[UR4][R98.64] ;  /* 0x0600000062efafae */ /* 0x000fe2000b981a04 */
[--C-:B------:R-:W-:Y:S01]  /*fd50*/  IMAD R213, R213, 0x2, R210.reuse ;  /* 0x00000002d5d57824 */ /* 0x100fe200078e02d2 */
[----:B------:R-:W-:Y:S03]  /*fd60*/  SEL R192, R192, 0xffffffe0, !P0 ;  /* 0xffffffe0c0c07807 */ /* 0x000fe60004000000 */
[----:B------:R-:W-:Y:S01]  /*fd70*/  @P2 STS.128 [R239+0x6800], RZ ;  /* 0x006800ffef002388 */ /* 0x000fe20000000c00 */
[----:B------:R-:W-:Y:S02]  /*fd80*/  LOP3.LUT R153, R0, R211, RZ, 0xfc, !PT ;  /* 0x000000d300997212 */ /* 0x000fe400078efcff */
[----:B------:R-:W-:Y:S02]  /*fd90*/  ISETP.GT.AND P4, PT, R234, R225, PT ;  /* 0x000000e1ea00720c */ /* 0x000fe40003f84270 */
[----:B------:R-:W-:Y:S01]  /*fda0*/  @!PT LDS RZ, [RZ] ;  /* 0x00000000fffff984 */ /* 0x000fe20000000800 */
[----:B------:R-:W-:Y:S01]  /*fdb0*/  @!PT LDS RZ, [RZ] ;  /* 0x00000000fffff984 */ /* 0x000fe20000000800 */
[----:B------:R-:W-:Y:S01]  /*fdc0*/  @!PT LDS RZ, [RZ] ;  /* 0x00000000fffff984 */ /* 0x000fe20000000800 */
[----:B------:R-:W-:Y:S01]  /*fdd0*/  @!P2 LDGSTS.E.BYPASS.LTC128B.128 [R239+0x6800], desc[UR4][R102.64] ;  /* 0x0680000066efafae */ /* 0x000fe2000b981a04 */
[----:B------:R-:W-:Y:S04]  /*fde0*/  IMAD R0, R153, 0x2, R210 ;  /* 0x0000000299007824 */ /* 0x000fe800078e02d2 */
[----:B------:R-:W-:Y:S01]  /*fdf0*/  @P2 STS.128 [R239+0x7000], RZ ;  /* 0x007000ffef002388 */ /* 0x000fe20000000c00 */
[----:B------:R-:W-:Y:S04]  /*fe00*/  IMAD.IADD R200, R0, 0x1, R192 ;  /* 0x0000000100c87824 */ /* 0x000fe800078e02c0 */
        /* <DEDUP_REMOVED lines=124> */
[----:B------:R-:W-:Y:S01]  /*105d0*/  BSSY.RECONVERGENT B0, `(.L_x_1643) ;  /* 0x000004d000007945 */ /* 0x000fe20003800200 */
[----:B------:R-:W-:Y:S02]  /*105e0*/  SHF.L.U64.HI R152, R214, 0x6, R215 ;  /* 0x00000006d6987819 */ /* 0x000fe400000102d7 */
        /* <DEDUP_REMOVED lines=12> */
[----:B------:R-:W-:Y:S01]  /*106b0*/  IMAD.SHL.U32 R154, R234, 0x100, RZ ;  /* 0x00000100ea9a7824 */ /* 0x000fe200078e00ff */
[----:B------:R-:W2:Y:S04]  /*106c0*/  LD.E R161, desc[UR4][R2.64+0x170] ;  /* 0x0001700402a17980 */ /* 0x000ea8000c101900 */
[----:B------:R-:W-:Y:S01]  /*106d0*/  IADD3 R159, PT, PT, R154, -0x100, RZ ;  /* 0xffffff009a9f7810 */ /* 0x000fe20007ffe0ff */
[----:B------:R-:W3:Y:S03]  /*106e0*/  LD.E.64 R164, desc[UR4][R2.64+0x20] ;  /* 0x0000200402a47980 */ /* 0x000ee6000c101b00 */
[----:B------:R-:W-:Y:S02]  /*106f0*/  IABS R155, R159 ;  /* 0x0000009f009b7213 */ /* 0x000fe40000000000 */
        /* <DEDUP_REMOVED lines=10> */
[--C-:B-1----:R-:W-:Y:S02]  /*107a0*/  IMAD.MOV R160, RZ, RZ, -R163.reuse ;  /* 0x000000ffffa07224 */ /* 0x102fe400078e0aa3 */
[----:B------:R-:W-:Y:S02]  /*107b0*/  IMAD.MOV.U32 R162, RZ, RZ, RZ ;  /* 0x000000ffffa27224 */ /* 0x000fe400078e00ff */
[----:B------:R-:W-:Y:S04]  /*107c0*/  IMAD R160, R160, R157, RZ ;  /* 0x0000009da0a07224 */ /* 0x000fe800078e02ff */
[----:B------:R-:W-:Y:S06]  /*107d0*/  IMAD.HI.U32 R160, R163, R160, R162 ;  /* 0x000000a0a3a07227 */ /* 0x000fec00078e00a2 */
[----:B------:R-:W-:Y:S04]  /*107e0*/  IMAD.HI.U32 R158, R160, R155, RZ ;  /* 0x0000009ba09e7227 */ /* 0x000fe800078e00ff */
[----:B------:R-:W-:Y:S02]  /*107f0*/  IMAD R155, R158, R156, R155 ;  /* 0x0000009c9e9b7224 */ /* 0x000fe400078e029b */
        /* <DEDUP_REMOVED lines=17> */
[C---:B------:R-:W-:Y:S02]  /*10910*/  SEL R157, R0.reuse, R158, !P6 ;  /* 0x0000009e009d7207 */ /* 0x040fe40007000000 */
[----:B------:R-:W2:Y:S01]  /*10920*/  LD.E.64 R158, desc[UR4][R2.64+0x38] ;  /* 0x00003804029e7980 */ /* 0x000ea2000c101b00 */
        /* <DEDUP_REMOVED lines=23> */
.L_x_1644:
[----:B------:R-:W-:Y:S05]  /*10aa0*/  BSYNC.RECONVERGENT B0 ;  /* 0x0000000000007941 */ /* 0x000fea0003800200 */
.L_x_1643:
[----:B------:R-:W-:Y:S01]  /*10ab0*/  @!PT LDS RZ, [RZ] ;  /* 0x00000000fffff984 */ /* 0x000fe20000000800 */
[----:B------:R-:W-:Y:S01]  /*10ac0*/  @!PT LDS RZ, [RZ] ;  /* 0x00000000fffff984 */ /* 0x000fe20000000800 */
[----:B------:R-:W-:Y:S01]  /*10ad0*/  @!PT LDS RZ, [RZ] ;  /* 0x00000000fffff984 */ /* 0x000fe20000000800 */
[----:B------:R1:W-:Y:S01]  /*10ae0*/  @!P3 LDGSTS.E.BYPASS.LTC128B.128 [R239+0x1000], desc[UR4][R226.64] ;  /* 0x01000000e2efbfae */ /* 0x0003e2000b981a04 */
[----:B------:R-:W-:Y:S01]  /*10af0*/  IADD3 R154, P4, PT, R153, R226, RZ ;  /* 0x000000e2999a7210 */ /* 0x000fe20007f9e0ff */
[----:B------:R-:W-:Y:S01]  /*10b00*/  @!P2 IMAD R0, R215, 0xc0, RZ ;  /* 0x000000c0d700a824 */ /* 0x000fe200078e02ff */
[----:B------:R-:W-:Y:S01]  /*10b10*/  SHF.L.U32 R219, R150, 0x3, RZ ;  /* 0x0000000396db7819 */ /* 0x000fe200000006ff */
[----:B------:R1:W-:Y:S01]  /*10b20*/  @P3 STS.128 [R239+0x1000], RZ ;  /* 0x001000ffef003388 */ /* 0x0003e20000000c00 */
[-C--:B------:R-:W-:Y:S01]  /*10b30*/  @!P2 MOV R158, R154.reuse ;  /* 0x0000009a009ea202 */ /* 0x080fe20000000f00 */
[----:B------:R-:W-:Y:S01]  /*10b40*/  IMAD.X R155, R152, 0x1, R227, P4 ;  /* 0x00000001989b7824 */ /* 0x000fe200020e06e3 */
[----:B------:R-:W-:Y:S01]  /*10b50*/  @!P2 IADD3 R156, P4, PT, R154, R153, RZ ;  /* 0x000000999a9ca210 */ /* 0x000fe20007f9e0ff */
[----:B------:R1:W-:Y:S01]  /*10b60*/  @P2 STS.128 [R239+0x1800], RZ ;  /* 0x001800ffef002388 */ /* 0x0003e20000000c00 */
[-C--:B------:R-:W-:Y:S01]  /*10b70*/  @!P2 MOV R160, R154.reuse ;  /* 0x0000009a00a0a202 */ /* 0x080fe20000000f00 */
[C---:B------:R-:W-:Y:S01]  /*10b80*/  @!P2 IMAD.WIDE.U32 R162, R214.reuse, 0xc0, R154 ;  /* 0x000000c0d6a2a825 */ /* 0x040fe200078e009a */
[----:B------:R-:W-:Y:S01]  /*10b90*/  LOP3.LUT R236, R219, 0x1f20, RZ, 0xc0, !PT ;  /* 0x00001f20dbec7812 */ /* 0x000fe200078ec0ff */
[----:B------:R-:W-:Y:S01]  /*10ba0*/  @!PT LDS RZ, [RZ] ;  /* 0x00000000fffff984 */ /* 0x000fe20000000800 */
[----:B------:R-:W-:Y:S01]  /*10bb0*/  @!PT LDS RZ, [RZ] ;  /* 0x00000000fffff984 */ /* 0x000fe20000000800 */
[----:B------:R-:W-:Y:S01]  /*10bc0*/  @!PT LDS RZ, [RZ] ;  /* 0x00000000fffff984 */ /* 0x000fe20000000800 */
[----:B------:R1:W-:Y:S02]  /*10bd0*/  @!P2 LDGSTS.E.BYPASS.LTC128B.128 [R239+0x1800], desc[UR4][R154.64] ;  /* 0x018000009aefafae */ /* 0x0003e4000b981a04 */
[----:B------:R-:W-:Y:S01]  /*10be0*/  @!P2 IMAD.X R157, R155, 0x1, R152, P4 ;  /* 0x000000019b9da824 */ /* 0x000fe200020e0698 */
[-C--:B------:R-:W-:Y:S01]  /*10bf0*/  @!P2 LEA R164, P4, R214, R154.reuse, 0x7 ;  /* 0x0000009ad6a4a211 */ /* 0x080fe200078838ff */
[----:B------:R1:W-:Y:S01]  /*10c00*/  @P2 STS.128 [R239+0x2000], RZ ;  /* 0x002000ffef002388 */ /* 0x0003e20000000c00 */
[----:B------:R-:W-:Y:S01]  /*10c10*/  @!P2 IADD3 R163, PT, PT, R0, R163, RZ ;  /* 0x000000a300a3a210 */ /* 0x000fe20007ffe0ff */
[----:B------:R-:W-:Y:S01]  /*10c20*/  @!P2 IMAD.MOV.U32 R159, RZ, RZ, R155 ;  /* 0x000000ffff9fa224 */ /* 0x000fe200078e009b */
[C---:B------:R-:W-:Y:S01]  /*10c30*/  @!P2 LEA.HI.X R165, R214.reuse, R155, R215, 0x7, P4 ;  /* 0x0000009bd6a5a211 */ /* 0x040fe200020f3cd7 */
[----:B------:R-:W-:Y:S01]  /*10c40*/  @!PT LDS RZ, [RZ] ;  /* 0x00000000fffff984 */ /* 0x000fe20000000800 */
[----:B------:R-:W-:Y:S01]  /*10c50*/  @!PT LDS RZ, [RZ] ;  /* 0x00000000fffff984 */ /* 0x000fe20000000800 */
[----:B------:R-:W-:Y:S01]  /*10c60*/  @!PT LDS RZ, [RZ] ;  /* 0x00000000fffff984 */ /* 0x000fe20000000800 */
[----:B------:R1:W-:Y:S01]  /*10c70*/  @!P2 LDGSTS.E.BYPASS.LTC128B.128 [R239+0x2000], desc[UR4][R156.64] ;  /* 0x020000009cefafae */ /* 0x0003e2000b981a04 */
[C---:B------:R-:W-:Y:S02]  /*10c80*/  @!P2 IMAD R152, R215.reuse, 0x180, RZ ;  /* 0x00000180d798a824 */ /* 0x040fe400078e02ff */
[----:B------:R-:W-:Y:S01]  /*10c90*/  @!P2 IMAD.WIDE.U32 R158, R214, 0x180, R158 ;  /* 0x00000180d69ea825 */ /* 0x000fe200078e009e */
[----:B------:R1:W-:Y:S03]  /*10ca0*/  @P2 STS.128 [R239+0x2800], RZ ;  /* 0x002800ffef002388 */ /* 0x0003e60000000c00 */
[----:B------:R-:W-:Y:S01]  /*10cb0*/  @!P2 IMAD.MOV.U32 R161, RZ, RZ, R155 ;  /* 0x000000ffffa1a224 */ /* 0x000fe200078e009b */
[----:B------:R-:W-:Y:S01]  /*10cc0*/  @!PT LDS RZ, [RZ] ;  /* 0x00000000fffff984 */ /* 0x000fe20000000800 */
[----:B------:R-:W-:Y:S01]  /*10cd0*/  @!PT LDS RZ, [RZ] ;  /* 0x00000000fffff984 */ /* 0x000fe20000000800 */
[----:B------:R-:W-:Y:S01]  /*10ce0*/  @!PT LDS RZ, [RZ] ;  /* 0x00000000fffff984 */ /* 0x000fe20000000800 */
[----:B------:R1:W-:Y:S01]  /*10cf0*/  @!P2 LDGSTS.E.BYPASS.LTC128B.128 [R239+0x2800], desc[UR4][R164.64] ;  /* 0x02800000a4efafae */ /* 0x0003e2000b981a04 */
[----:B------:R-:W-:Y:S01]  /*10d00*/  @!P2 IADD3 R159, PT, PT, R152, R159, RZ ;  /* 0x0000009f989fa210 */ /* 0x000fe20007ffe0ff */
[----:B------:R-:W-:Y:S01]  /*10d10*/  @!P2 IMAD R153, R215, 0x140, RZ ;  /* 0x00000140d799a824 */ /* 0x000fe200078e02ff */
[C---:B------:R-:W-:Y:S01]  /*10d20*/  @!P2 LEA R152, P3, R214.reuse, R154, 0x8 ;  /* 0x0000009ad698a211 */ /* 0x040fe200078640ff */
[----:B------:R1:W-:Y:S01]  /*10d30*/  @P2 STS.128 [R239+0x3000], RZ ;  /* 0x003000ffef002388 */ /* 0x0003e20000000c00 */
[C---:B------:R-:W-:Y:S03]  /*10d40*/  @!P2 IMAD.WIDE.U32 R160, R214.reuse, 0x140, R160 ;  /* 0x00000140d6a0a825 */ /* 0x040fe600078e00a0 */
[----:B------:R-:W-:Y:S01]  /*10d50*/  @!PT LDS RZ, [RZ] ;  /* 0x00000000fffff984 */ /* 0x000fe20000000800 */
[----:B------:R-:W-:Y:S01]  /*10d60*/  @!PT LDS RZ, [RZ] ;  /* 0x00000000fffff984 */ /* 0x000fe20000000800 */
[----:B------:R-:W-:Y:S01]  /*10d70*/  @!PT LDS RZ, [RZ] ;  /* 0x00000000fffff984 */ /* 0x000fe20000000800 */
[----:B------:R1:W-:Y:S01]  /*10d80*/  @!P2 LDGSTS.E.BYPASS.LTC128B.128 [R239+0x3000], desc[UR4][R162.64] ;  /* 0x03000000a2efafae */ /* 0x0003e2000b981a04 */
[----:B------:R-:W-:Y:S01]  /*10d90*/  @!P2 IMAD.IADD R161, R153, 0x1, R161 ;  /* 0x0000000199a1a824 */ /* 0x000fe200078e02a1 */
[----:B------:R-:W-:Y:S02]  /*10da0*/  @!P2 LEA.HI.X R153, R214, R155, R215, 0x8, P3 ;  /* 0x0000009bd699a211 */ /* 0x000fe400018f44d7 */
        /* <DEDUP_REMOVED lines=16> */
.L_x_1642:
[----:B------:R-:W-:Y:S05]  /*10eb0*/  BSYNC.RECONVERGENT B1 ;  /* 0x0000000000017941 */ /* 0x000fea0003800200 */
.L_x_1641:
[----:B-1----:R-:W-:Y:S01]  /*10ec0*/  LOP3.LUT R153, R211, 0x120, R212, 0xf8, !PT ;  /* 0x00000120d3997812 */ /* 0x002fe200078ef8d4 */
[----:B------:R-:W-:Y:S04]  /*10ed0*/  IMAD.SHL.U32 R204, R150, 0x2, RZ ;  /* 0x0000000296cc7824 */ /* 0x000fe800078e00ff */
[----:B------:R-:W-:Y:S01]  /*10ee0*/  IMAD R153, R153, 0x2, R210 ;  /* 0x0000000299997824 */ /* 0x000fe200078e02d2 */
[----:B------:R-:W-:Y:S03]  /*10ef0*/  LOP3.LUT R204, R204, 0x6, RZ, 0xc0, !PT ;  /* 0x00000006cccc7812 */ /* 0x000fe600078ec0ff */
[C---:B------:R-:W-:Y:S02]  /*10f00*/  VIADD R0, R153.reuse, 0x5000 ;  /* 0x0000500099007836 */ /* 0x040fe40000000000 */
[----:B------:R-:W-:Y:S02]  /*10f10*/  IMAD R180, R234, 0x100, R204 ;  /* 0x00000100eab47824 */ /* 0x000fe400078e02cc */
[----:B------:R-:W-:Y:S02]  /*10f20*/  VIADD R152, R153, 0x5020 ;  /* 0x0000502099987836 */ /* 0x000fe40000000000 */
[C---:B------:R-:W-:Y:S01]  /*10f30*/  VIADD R178, R180.reuse, 0x1 ;  /* 0x00000001b4b27836 */ /* 0x040fe20000000000 */
[-C--:B------:R-:W-:Y:S01]  /*10f40*/  ISETP.GE.AND P4, PT, R180, R223.reuse, PT ;  /* 0x000000dfb400720c */ /* 0x080fe20003f86270 */
[----:B------:R-:W-:Y:S01]  /*10f50*/  @P0 VIADD R152, R0, 0xffffffe0 ;  /* 0xffffffe000980836 */ /* 0x000fe20000000000 */
[CC--:B------:R-:W-:Y:S01]  /*10f60*/  ISETP.GE.AND P0, PT, R180.reuse, R224.reuse, PT ;  /* 0x000000e0b400720c */ /* 0x0c0fe20003f06270 */
[----:B------:R-:W-:Y:S01]  /*10f70*/  VIADD R176, R180, 0x8 ;  /* 0x00000008b4b07836 */ /* 0x000fe20000000000 */
[-C--:B------:R-:W-:Y:S01]  /*10f80*/  ISETP.GE.AND P6, PT, R178, R224.reuse, PT ;  /* 0x000000e0b200720c */ /* 0x080fe20003fc6270 */
[----:B------:R-:W-:Y:S01]  /*10f90*/  VIADD R172, R180, 0x11 ;  /* 0x00000011b4ac7836 */ /* 0x000fe20000000000 */
[----:B------:R-:W-:Y:S01]  /*10fa0*/  FSEL R4, R4, -INF , P0 ;  /* 0xff80000004047808 */ /* 0x000fe20000000000 */
[----:B------:R-:W-:Y:S01]  /*10fb0*/  VIADD R174, R180, 0x9 ;  /* 0x00000009b4ae7836 */ /* 0x000fe20000000000 */
[-C--:B------:R-:W-:Y:S01]  /*10fc0*/  ISETP.GE.AND P5, PT, R176, R224.reuse, PT ;  /* 0x000000e0b000720c */ /* 0x080fe20003fa6270 */
[----:B------:R-:W-:Y:S01]  /*10fd0*/  VIADD R170, R180, 0x18 ;  /* 0x00000018b4aa7836 */ /* 0x000fe20000000000 */
[-C--:B------:R-:W-:Y:S01]  /*10fe0*/  ISETP.GE.AND P0, PT, R172, R224.reuse, PT ;  /* 0x000000e0ac00720c */ /* 0x080fe20003f06270 */
[----:B------:R-:W-:Y:S01]  /*10ff0*/  VIADD R173, R180, 0x10 ;  /* 0x00000010b4ad7836 */ /* 0x000fe20000000000 */
[-C--:B------:R-:W-:Y:S01]  /*11000*/  ISETP.GE.AND P3, PT, R174, R224.reuse, PT ;  /* 0x000000e0ae00720c */ /* 0x080fe20003f66270 */
[C---:B------:R-:W-:Y:S01]  /*11010*/  VIADD R168, R180.reuse, 0x19 ;  /* 0x00000019b4a87836 */ /* 0x040fe20000000000 */
[----:B------:R-:W-:Y:S01]  /*11020*/  FSEL R172, R5, -INF , P6 ;  /* 0xff80000005ac7808 */ /* 0x000fe20003000000 */
[----:B------:R-:W-:Y:S01]  /*11030*/  VIADD R162, R180, 0x20 ;  /* 0x00000020b4a27836 */ /* 0x000fe20000000000 */
[-C--:B------:R-:W-:Y:S01]  /*11040*/  ISETP.GE.AND P6, PT, R170, R224.reuse, PT ;  /* 0x000000e0aa00720c */ /* 0x080fe20003fc6270 */
[----:B------:R-:W-:Y:S01]  /*11050*/  VIADD R212, R180, 0x28 ;  /* 0x00000028b4d47836 */ /* 0x000fe20000000000 */
[----:B------:R-:W-:Y:S01]  /*11060*/  FSEL R170, R8, -INF , P5 ;  /* 0xff80000008aa7808 */ /* 0x000fe20002800000 */
[C---:B------:R-:W-:Y:S01]  /*11070*/  VIADD R211, R180.reuse, 0x29 ;  /* 0x00000029b4d37836 */ /* 0x040fe20000000000 */
[-C--:B------:R-:W-:Y:S01]  /*11080*/  ISETP.GE.AND P2, PT, R173, R224.reuse, PT ;  /* 0x000000e0ad00720c */ /* 0x080fe20003f46270 */
[----:B------:R-:W-:Y:S01]  /*11090*/  VIADD R175, R180, 0xc0 ;  /* 0x000000c0b4af7836 */ /* 0x000fe20000000000 */
[-C--:B------:R-:W-:Y:S01]  /*110a0*/  ISETP.GE.AND P5, PT, R168, R224.reuse, PT ;  /* 0x000000e0a800720c */ /* 0x080fe20003fa6270 */
[C---:B------:R-:W-:Y:S01]  /*110b0*/  VIADD R252, R180.reuse, 0x30 ;  /* 0x00000030b4fc7836 */ /* 0x040fe20000000000 */
[----:B------:R-:W-:Y:S01]  /*110c0*/  FSEL R173, R9, -INF , P3 ;  /* 0xff80000009ad7808 */ /* 0x000fe20001800000 */
[----:B------:R-:W-:Y:S01]  /*110d0*/  VIADD R161, R180, 0xe1 ;  /* 0x000000e1b4a17836 */ /* 0x000fe20000000000 */
[-C--:B------:R-:W-:Y:S01]  /*110e0*/  ISETP.GE.AND P3, PT, R162, R224.reuse, PT ;  /* 0x000000e0a200720c */ /* 0x080fe20003f66270 */
[C---:B------:R-:W-:Y:S01]  /*110f0*/  VIADD R158, R180.reuse, 0xf0 ;  /* 0x000000f0b49e7836 */ /* 0x040fe20000000000 */
[----:B------:R-:W-:Y:S01]  /*11100*/  FSEL R174, R13, -INF , P0 ;  /* 0xff8000000dae7808 */ /* 0x000fe20000000000 */
[----:B------:R-:W-:Y:S01]  /*11110*/  VIADD R203, R180, 0x59 ;  /* 0x00000059b4cb7836 */ /* 0x000fe20000000000 */
[----:B------:R-:W-:Y:S01]  /*11120*/  FSEL R16, R16, -INF , P6 ;  /* 0xff80000010107808 */ /* 0x000fe20003000000 */
[----:B------:R-:W-:Y:S01]  /*11130*/  VIADD R251, R180, 0x31 ;  /* 0x00000031b4fb7836 */ /* 0x000fe20000000000 */
[-C--:B------:R-:W-:Y:S01]  /*11140*/  ISETP.GE.AND P0, PT, R212, R224.reuse, PT ;  /* 0x000000e0d400720c */ /* 0x080fe20003f06270 */
[C---:B------:R-:W-:Y:S01]  /*11150*/  VIADD R156, R180.reuse, 0x21 ;  /* 0x00000021b49c7836 */ /* 0x040fe20000000000 */
[-C--:B------:R-:W-:Y:S01]  /*11160*/  ISETP.GE.AND P6, PT, R211, R224.reuse, PT ;  /* 0x000000e0d300720c */ /* 0x080fe20003fc6270 */
[C---:B------:R-:W-:Y:S01]  /*11170*/  VIADD R249, R180.reuse, 0x39 ;  /* 0x00000039b4f97836 */ /* 0x040fe20000000000 */
[----:B------:R-:W-:Y:S01]  /*11180*/  FSEL R17, R17, -INF , P5 ;  /* 0xff80000011117808 */ /* 0x000fe20002800000 */
[----:B------:R-:W-:Y:S01]  /*11190*/  VIADD R248, R180, 0x40 ;  /* 0x00000040b4f87836 */ /* 0x000fe20000000000 */
[-C--:B------:R-:W-:Y:S01]  /*111a0*/  ISETP.GE.AND P5, PT, R252, R224.reuse, PT ;  /* 0x000000e0fc00720c */ /* 0x080fe20003fa6270 */
[----:B------:R-:W-:Y:S01]  /*111b0*/  VIADD R246, R180, 0x41 ;  /* 0x00000041b4f67836 */ /* 0x000fe20000000000 */
[----:B------:R-:W-:Y:S01]  /*111c0*/  FSEL R8, R12, -INF , P2 ;  /* 0xff8000000c087808 */ /* 0x000fe20001000000 */
[----:B------:R-:W-:Y:S01]  /*111d0*/  VIADD R199, R180, 0x69 ;  /* 0x00000069b4c77836 */ /* 0x000fe20000000000 */
[----:B------:R-:W-:Y:S01]  /*111e0*/  FSEL R168, R20, -INF , P3 ;  /* 0xff80000014a87808 */ /* 0x000fe20001800000 */
[----:B------:R-:W-:Y:S01]  /*111f0*/  VIADD R198, R180, 0x70 ;  /* 0x00000070b4c67836 */ /* 0x000fe20000000000 */
[-C--:B------:R-:W-:Y:S01]  /*11200*/  ISETP.GE.AND P2, PT, R156, R224.reuse, PT ;  /* 0x000000e09c00720c */ /* 0x080fe20003f46270 */
[C---:B------:R-:W-:Y:S01]  /*11210*/  VIADD R193, R180.reuse, 0x81 ;  /* 0x00000081b4c17836 */ /* 0x040fe20000000000 */
[-C--:B------:R-:W-:Y:S01]  /*11220*/  ISETP.GE.AND P3, PT, R251, R224.reuse, PT ;  /* 0x000000e0fb00720c */ /* 0x080fe20003f66270 */
[----:B------:R-:W-:Y:S01]  /*11230*/  VIADD R196, R180, 0x78 ;  /* 0x00000078b4c47836 */ /* 0x000fe20000000000 */
[----:B------:R-:W-:Y:S01]  /*11240*/  FSEL R13, R24, -INF , P0 ;  /* 0xff800000180d7808 */ /* 0x000fe20000000000 */
[C---:B------:R-:W-:Y:S01]  /*11250*/  VIADD R185, R180.reuse, 0xa1 ;  /* 0x000000a1b4b97836 */ /* 0x040fe20000000000 */
[----:B------:R-:W-:Y:S01]  /*11260*/  FSEL R178, R25, -INF , P6 ;  /* 0xff80000019b27808 */ /* 0x000fe20003000000 */
[C---:B------:R-:W-:Y:S01]  /*11270*/  VIADD R244, R180.reuse, 0x48 ;  /* 0x00000048b4f47836 */ /* 0x040fe20000000000 */
[-C--:B------:R-:W-:Y:S01]  /*11280*/  ISETP.GE.AND P0, PT, R249, R224.reuse, PT ;  /* 0x000000e0f900720c */ /* 0x080fe20003f06270 */
[----:B------:R-:W-:Y:S01]  /*11290*/  VIADD R250, R180, 0x38 ;  /* 0x00000038b4fa7836 */ /* 0x000fe20000000000 */
[-C--:B------:R-:W-:Y:S01]  /*112a0*/  ISETP.GE.AND P6, PT, R248, R224.reuse, PT ;  /* 0x000000e0f800720c */ /* 0x080fe20003fc6270 */
[----:B------:R-:W-:Y:S01]  /*112b0*/  VIADD R207, R180, 0x50 ;  /* 0x00000050b4cf7836 */ /* 0x000fe20000000000 */
[----:B------:R-:W-:Y:S01]  /*112c0*/  FSEL R12, R28, -INF , P5 ;  /* 0xff8000001c0c7808 */ /* 0x000fe20002800000 */
[----:B------:R-:W-:Y:S01]  /*112d0*/  VIADD R206, R180, 0x51 ;  /* 0x00000051b4ce7836 */ /* 0x000fe20000000000 */
[-C--:B------:R-:W-:Y:S01]  /*112e0*/  ISETP.GE.AND P5, PT, R246, R224.reuse, PT ;  /* 0x000000e0f600720c */ /* 0x080fe20003fa6270 */
[C---:B------:R-:W-:Y:S01]  /*112f0*/  VIADD R205, R180.reuse, 0x58 ;  /* 0x00000058b4cd7836 */ /* 0x040fe20000000000 */
[----:B------:R-:W-:Y:S01]  /*11300*/  FSEL R21, R21, -INF , P2 ;  /* 0xff80000015157808 */ /* 0x000fe20001000000 */
[C---:B------:R-:W-:Y:S01]  /*11310*/  VIADD R167, R180.reuse, 0xc9 ;  /* 0x000000c9b4a77836 */ /* 0x040fe20000000000 */
[----:B------:R-:W-:Y:S01]  /*11320*/  FSEL R156, R29, -INF , P3 ;  /* 0xff8000001d9c7808 */ /* 0x000fe20001800000 */
[----:B------:R-:W-:Y:S01]  /*11330*/  VIADD R0, R180, 0xf9 ;  /* 0x000000f9b4007836 */ /* 0x000fe20000000000 */
[-C--:B------:R-:W-:Y:S01]  /*11340*/  ISETP.GE.AND P2, PT, R250, R224.reuse, PT ;  /* 0x000000e0fa00720c */ /* 0x080fe20003f46270 */
[----:B------:R-:W-:Y:S01]  /*11350*/  VIADD R202, R180, 0x60 ;  /* 0x00000060b4ca7836 */ /* 0x000fe20000000000 */
[-C--:B------:R-:W-:Y:S01]  /*11360*/  ISETP.GE.AND P3, PT, R244, R224.reuse, PT ;  /* 0x000000e0f400720c */ /* 0x080fe20003f66270 */
[C---:B------:R-:W-:Y:S01]  /*11370*/  VIADD R213, R180.reuse, 0x49 ;  /* 0x00000049b4d57836 */ /* 0x040fe20000000000 */
[----:B------:R-:W-:Y:S01]  /*11380*/  FSEL R162, R33, -INF , P0 ;  /* 0xff80000021a27808 */ /* 0x000fe20000000000 */
        /* <DEDUP_REMOVED lines=8> */
[C---:B------:R-:W-:Y:S01]  /*11410*/  VIADD R192, R180.reuse, 0x88 ;  /* 0x00000088b4c07836 */ /* 0x040fe20000000000 */
[-C--:B------:R-:W-:Y:S01]  /*11420*/  ISETP.GE.AND P5, PT, R205, R224.reuse, PT ;  /* 0x000000e0cd00720c */ /* 0x080fe20003fa6270 */
[----:B------:R-:W-:Y:S01]  /*11430*/  VIADD R195, R180, 0x79 ;  /* 0x00000079b4c37836 */ /* 0x000fe20000000000 */
[----:B------:R-:W-:Y:S01]  /*11440*/  FSEL R5, R4, -INF , !P4 ;  /* 0xff80000004057808 */ /* 0x000fe20006000000 */
[----:B------:R-:W-:Y:S01]  /*11450*/  VIADD R187, R180, 0x99 ;  /* 0x00000099b4bb7836 */ /* 0x000fe20000000000 */
[----:B------:R-:W-:Y:S01]  /*11460*/  FSEL R9, R32, -INF , P2 ;  /* 0xff80000020097808 */ /* 0x000fe20001000000 */
[C---:B------:R-:W-:Y:S01]  /*11470*/  VIADD R186, R180.reuse, 0xa0 ;  /* 0x000000a0b4ba7836 */ /* 0x040fe20000000000 */
[-C--:B------:R-:W-:Y:S01]  /*11480*/  ISETP.GE.AND P4, PT, R203, R224.reuse, PT ;  /* 0x000000e0cb00720c */ /* 0x080fe20003f86270 */
[----:B------:R-:W-:Y:S01]  /*11490*/  VIADD R181, R180, 0xb1 ;  /* 0x000000b1b4b57836 */ /* 0x000fe20000000000 */
[----:B------:R-:W-:Y:S01]  /*114a0*/  FSEL R36, R40, -INF , P3 ;  /* 0xff80000028247808 */ /* 0x000fe20001800000 */
[----:B------:R-:W-:Y:S01]  /*114b0*/  VIADD R184, R180, 0xa8 ;  /* 0x000000a8b4b87836 */ /* 0x000fe20000000000 */
        /* <DEDUP_REMOVED lines=9> */
[C---:B------:R-:W-:Y:S01]  /*11550*/  VIADD R169, R180.reuse, 0xc8 ;  /* 0x000000c8b4a97836 */ /* 0x040fe20000000000 */
[-C--:B------:R-:W-:Y:S01]  /*11560*/  ISETP.GE.AND P6, PT, R199, R224.reuse, PT ;  /* 0x000000e0c700720c */ /* 0x080fe20003fc6270 */
[----:B------:R-:W-:Y:S01]  /*11570*/  VIADD R166, R180, 0xd0 ;  /* 0x000000d0b4a67836 */ /* 0x000fe20000000000 */
[----:B------:R-:W-:Y:S01]  /*11580*/  FSEL R48, R48, -INF , P5 ;  /* 0xff80000030307808 */ /* 0x000fe20002800000 */
[----:B------:R-:W-:Y:S01]  /*11590*/  VIADD R164, R180, 0xd8 ;  /* 0x000000d8b4a47836 */ /* 0x000fe20000000000 */
[-C--:B------:R-:W-:Y:S01]  /*115a0*/  ISETP.GE.AND P5, PT, R198, R224.reuse, PT ;  /* 0x000000e0c600720c */ /* 0x080fe20003fa6270 */
[C---:B------:R-:W-:Y:S01]  /*115b0*/  VIADD R155, R180.reuse, 0xd9 ;  /* 0x000000d9b49b7836 */ /* 0x040fe20000000000 */
[----:B------:R-:W-:Y:S01]  /*115c0*/  FSEL R24, R49, -INF , P4 ;  /* 0xff80000031187808 */ /* 0x000fe20002000000 */
[----:B------:R-:W-:Y:S01]  /*115d0*/  VIADD R163, R180, 0xe0 ;  /* 0x000000e0b4a37836 */ /* 0x000fe20000000000 */
[----:B------:R-:W-:Y:S01]  /*115e0*/  FSEL R49, R52, -INF , P3 ;  /* 0xff80000034317808 */ /* 0x000fe20001800000 */
[C---:B------:R-:W-:Y:S01]  /*115f0*/  VIADD R160, R180.reuse, 0xe8 ;  /* 0x000000e8b4a07836 */ /* 0x040fe20000000000 */
[----:B------:R-:W-:Y:S01]  /*11600*/  FSEL R176, R41, -INF , P2 ;  /* 0xff80000029b07808 */ /* 0x000fe20001000000 */
[C---:B------:R-:W-:Y:S01]  /*11610*/  VIADD R159, R180.reuse, 0xe9 ;  /* 0x000000e9b49f7836 */ /* 0x040fe20000000000 */
[-C--:B------:R-:W-:Y:S01]  /*11620*/  ISETP.GE.AND P4, PT, R197, R224.reuse, PT ;  /* 0x000000e0c500720c */ /* 0x080fe20003f86270 */
[----:B------:R-:W-:Y:S01]  /*11630*/  VIADD R157, R180, 0xf1 ;  /* 0x000000f1b49d7836 */ /* 0x000fe20000000000 */
[----:B------:R-:W-:Y:S01]  /*11640*/  FSEL R56, R56, -INF , P0 ;  /* 0xff80000038387808 */ /* 0x000fe20000000000 */
[C---:B------:R-:W-:Y:S01]  /*11650*/  VIADD R154, R180.reuse, 0xf8 ;  /* 0x000000f8b49a7836 */ /* 0x040fe20000000000 */
[----:B------:R-:W-:Y:S01]  /*11660*/  FSEL R52, R57, -INF , P6 ;  /* 0xff80000039347808 */ /* 0x000fe20003000000 */
[----:B------:R-:W-:Y:S01]  /*11670*/  VIADD R191, R180, 0x89 ;  /* 0x00000089b4bf7836 */ /* 0x000fe20000000000 */
[-C--:B------:R-:W-:Y:S01]  /*11680*/  ISETP.GE.AND P2, PT, R201, R224.reuse, PT ;  /* 0x000000e0c900720c */ /* 0x080fe20003f46270 */
[----:B------:R-:W-:Y:S01]  /*11690*/  IMAD.MOV.U32 R4, RZ, RZ, R173 ;  /* 0x000000ffff047224 */ /* 0x000fe200078e00ad */
[-C--:B------:R-:W-:Y:S01]  /*116a0*/  ISETP.GE.AND P0, PT, R194, R224.reuse, PT ;  /* 0x000000e0c200720c */ /* 0x080fe20003f06270 */
[----:B------:R-:W-:Y:S01]  /*116b0*/  IMAD.MOV.U32 R20, RZ, RZ, R170 ;  /* 0x000000ffff147224 */ /* 0x000fe200078e00aa */
        /* <DEDUP_REMOVED lines=11> */
[----:B------:R-:W-:Y:S01]  /*11770*/  IMAD.MOV.U32 R53, RZ, RZ, R168 ;  /* 0x000000ffff357224 */ /* 0x000fe200078e00a8 */
[-C--:B------:R-:W-:Y:S01]  /*11780*/  ISETP.GE.AND P4, PT, R191, R224.reuse, PT ;  /* 0x000000e0bf00720c */ /* 0x080fe20003f86270 */
[----:B------:R-:W-:Y:S01]  /*11790*/  IMAD.MOV.U32 R60, RZ, RZ, R176 ;  /* 0x000000ffff3c7224 */ /* 0x000fe200078e00b0 */
[----:B------:R-:W-:Y:S01]  /*117a0*/  FSEL R45, R68, -INF , P0 ;  /* 0xff800000442d7808 */ /* 0x000fe20000000000 */
[----:B------:R-:W-:Y:S01]  /*117b0*/  IMAD.MOV.U32 R68, RZ, RZ, R48 ;  /* 0x000000ffff447224 */ /* 0x000fe200078e0030 */
[----:B------:R-:W-:Y:S01]  /*117c0*/  FSEL R44, R69, -INF , P6 ;  /* 0xff800000452c7808 */ /* 0x000fe20003000000 */
[----:B------:R-:W-:Y:S01]  /*117d0*/  IMAD.MOV.U32 R57, RZ, RZ, R174 ;  /* 0x000000ffff397224 */ /* 0x000fe200078e00ae */
[-C--:B------:R-:W-:Y:S01]  /*117e0*/  ISETP.GE.AND P2, PT, R195, R224.reuse, PT ;  /* 0x000000e0c300720c */ /* 0x080fe20003f46270 */
[----:B------:R-:W-:Y:S01]  /*117f0*/  IMAD.MOV.U32 R61, RZ, RZ, R17 ;  /* 0x000000ffff3d7224 */ /* 0x000fe200078e0011 */
[----:B------:R-:W-:Y:S01]  /*11800*/  FSEL R41, R64, -INF , P3 ;  /* 0xff80000040297808 */ /* 0x000fe20001800000 */
[----:B------:R-:W-:Y:S01]  /*11810*/  IMAD.MOV.U32 R17, RZ, RZ, R16 ;  /* 0x000000ffff117224 */ /* 0x000fe200078e0010 */
[-C--:B------:R-:W-:Y:S01]  /*11820*/  ISETP.GE.AND P6, PT, R187, R224.reuse, PT ;  /* 0x000000e0bb00720c */ /* 0x080fe20003fc6270 */
[----:B------:R-:W-:Y:S01]  /*11830*/  IMAD.MOV.U32 R16, RZ, RZ, R172 ;  /* 0x000000ffff107224 */ /* 0x000fe200078e00ac */
[-C--:B------:R-:W-:Y:S01]  /*11840*/  ISETP.GE.AND P3, PT, R190, R224.reuse, PT ;  /* 0x000000e0be00720c */ /* 0x080fe20003f66270 */
[----:B------:R-:W-:Y:S01]  /*11850*/  IMAD.MOV.U32 R64, RZ, RZ, R178 ;  /* 0x000000ffff407224 */ /* 0x000fe200078e00b2 */
[----:B------:R-:W-:Y:S02]  /*11860*/  FSEL R48, R72, -INF , P5 ;  /* 0xff80000048307808 */ /* 0x000fe40002800000 */
[-C--:B------:R-:W-:Y:S02]  /*11870*/  ISETP.GE.AND P0, PT, R188, R224.reuse, PT ;  /* 0x000000e0bc00720c */ /* 0x080fe40003f06270 */
[-C--:B------:R-:W-:Y:S02]  /*11880*/  ISETP.GE.AND P5, PT, R186, R224.reuse, PT ;  /* 0x000000e0ba00720c */ /* 0x080fe40003fa6270 */
[----:B------:R-:W-:Y:S01]  /*11890*/  FSEL R180, R73, -INF , P4 ;  /* 0xff80000049b47808 */ /* 0x000fe20002000000 */
[----:B------:R-:W-:Y:S01]  /*118a0*/  IMAD.MOV.U32 R73, RZ, RZ, R21 ;  /* 0x000000ffff497224 */ /* 0x000fe200078e0015 */
[----:B------:R-:W-:Y:S02]  /*118b0*/  FSEL R40, R65, -INF , P2 ;  /* 0xff80000041287808 */ /* 0x000fe40001000000 */
[-C--:B------:R-:W-:Y:S02]  /*118c0*/  ISETP.GE.AND P4, PT, R185, R224.reuse, PT ;  /* 0x000000e0b900720c */ /* 0x080fe40003f86270 */
[----:B------:R-:W-:Y:S01]  /*118d0*/  FSEL R174, R81, -INF , P6 ;  /* 0xff80000051ae7808 */ /* 0x000fe20003000000 */
[----:B------:R-:W-:Y:S01]  /*118e0*/  IMAD.MOV.U32 R81, RZ, RZ, R162 ;  /* 0x000000ffff517224 */ /* 0x000fe200078e00a2 */
[-C--:B------:R-:W-:Y:S02]  /*118f0*/  ISETP.GE.AND P2, PT, R189, R224.reuse, PT ;  /* 0x000000e0bd00720c */ /* 0x080fe40003f46270 */
        /* <DEDUP_REMOVED lines=10> */
[-C--:B------:R-:W-:Y:S02]  /*119a0*/  ISETP.GE.AND P5, PT, R179, R224.reuse, PT ;  /* 0x000000e0b300720c */ /* 0x080fe40003fa6270 */
[----:B------:R-:W-:Y:S02]  /*119b0*/  FSEL R172, R85, -INF , P4 ;  /* 0xff80000055ac7808 */ /* 0x000fe40002000000 */
        /* <DEDUP_REMOVED lines=8> */
[-C--:B------:R-:W-:Y:S02]  /*11a40*/  ISETP.GE.AND P6, PT, R167, R224.reuse, PT ;  /* 0x000000e0a700720c */ /* 0x080fe40003fc6270 */
[----:B------:R-:W-:Y:S01]  /*11a50*/  FSEL R8, R96, -INF , P5 ;  /* 0xff80000060087808 */ /* 0x000fe20002800000 */
[--C-:B------:R-:W-:Y:S01]  /*11a60*/  IMAD R96, R234, 0x100, R204.reuse ;  /* 0x00000100ea607824 */ /* 0x100fe200078e02cc */
[-C--:B------:R-:W-:Y:S02]  /*11a70*/  ISETP.GE.AND P2, PT, R183, R224.reuse, PT ;  /* 0x000000e0b700720c */ /* 0x080fe40003f46270 */
[----:B------:R-:W-:Y:S01]  /*11a80*/  FSEL R20, R97, -INF , P4 ;  /* 0xff80000061147808 */ /* 0x000fe20002000000 */
[----:B------:R-:W-:Y:S01]  /*11a90*/  IMAD.MOV.U32 R97, RZ, RZ, R77 ;  /* 0x000000ffff617224 */ /* 0x000fe200078e004d */
[-C--:B------:R-:W-:Y:S01]  /*11aa0*/  ISETP.GE.AND P3, PT, R184, R224.reuse, PT ;  /* 0x000000e0b800720c */ /* 0x080fe20003f66270 */
[----:B------:R-:W-:Y:S01]  /*11ab0*/  VIADD R96, R96, 0x1 ;  /* 0x0000000160607836 */ /* 0x000fe20000000000 */
[-C--:B------:R-:W-:Y:S01]  /*11ac0*/  ISETP.GE.AND P4, PT, R165, R224.reuse, PT ;  /* 0x000000e0a500720c */ /* 0x080fe20003f86270 */
[C---:B------:R-:W-:Y:S01]  /*11ad0*/  IMAD R77, R234.reuse, 0x100, R204 ;  /* 0x00000100ea4d7824 */ /* 0x040fe200078e02cc */
[----:B------:R-:W-:Y:S01]  /*11ae0*/  FSEL R25, R105, -INF , P6 ;  /* 0xff80000069197808 */ /* 0x000fe20003000000 */
[----:B------:R-:W-:Y:S01]  /*11af0*/  IMAD.MOV.U32 R105, RZ, RZ, R92 ;  /* 0x000000ffff697224 */ /* 0x000fe200078e005c */
[-C--:B------:R-:W-:Y:S01]  /*11b00*/  ISETP.GE.AND P6, PT, R161, R224.reuse, PT ;  /* 0x000000e0a100720c */ /* 0x080fe20003fc6270 */
[--C-:B------:R-:W-:Y:S01]  /*11b10*/  IMAD R92, R234, 0x100, R204.reuse ;  /* 0x00000100ea5c7824 */ /* 0x100fe200078e02cc */
[----:B------:R-:W-:Y:S01]  /*11b20*/  FSEL R168, R89, -INF , P2 ;  /* 0xff80000059a87808 */ /* 0x000fe20001000000 */
[----:B------:R-:W-:Y:S01]  /*11b30*/  IMAD.MOV.U32 R89, RZ, RZ, R61 ;  /* 0x000000ffff597224 */ /* 0x000fe200078e003d */
[----:B------:R-:W-:Y:S01]  /*11b40*/  FSEL R170, R88, -INF , P3 ;  /* 0xff80000058aa7808 */ /* 0x000fe20001800000 */
[----:B------:R-:W-:Y:S01]  /*11b50*/  VIADD R92, R92, 0x8 ;  /* 0x000000085c5c7836 */ /* 0x000fe20000000000 */
[-C--:B------:R-:W-:Y:S01]  /*11b60*/  ISETP.GE.AND P2, PT, R171, R224.reuse, PT ;  /* 0x000000e0ab00720c */ /* 0x080fe20003f46270 */
[----:B------:R-:W-:Y:S01]  /*11b70*/  VIADD R77, R77, 0x9 ;  /* 0x000000094d4d7836 */ /* 0x000fe20000000000 */
[----:B------:R-:W-:Y:S02]  /*11b80*/  FSEL R109, R109, -INF , P4 ;  /* 0xff8000006d6d7808 */ /* 0x000fe40002000000 */
[-C--:B------:R-:W-:Y:S02]  /*11b90*/  ISETP.GE.AND P3, PT, R175, R224.reuse, PT ;  /* 0x000000e0af00720c */ /* 0x080fe40003f66270 */
[-C--:B------:R-:W-:Y:S02]  /*11ba0*/  ISETP.GE.AND P4, PT, R159, R224.reuse, PT ;  /* 0x000000e09f00720c */ /* 0x080fe40003f86270 */
[----:B------:R-:W-:Y:S02]  /*11bb0*/  FSEL R69, R117, -INF , P6 ;  /* 0xff80000075457808 */ /* 0x000fe40003000000 */
[-C--:B------:R-:W-:Y:S02]  /*11bc0*/  ISETP.GE.AND P5, PT, R166, R224.reuse, PT ;  /* 0x000000e0a600720c */ /* 0x080fe40003fa6270 */
[-C--:B------:R-:W-:Y:S01]  /*11bd0*/  ISETP.GE.AND P6, PT, R96, R223.reuse, PT ;  /* 0x000000df6000720c */ /* 0x080fe20003fc6270 */
[----:B------:R-:W-:Y:S01]  /*11be0*/  IMAD.MOV.U32 R96, RZ, RZ, R17 ;  /* 0x000000ffff607224 */ /* 0x000fe200078e0011 */
[----:B------:R-:W-:Y:S01]  /*11bf0*/  FSEL R4, R101, -INF , P2 ;  /* 0xff80000065047808 */ /* 0x000fe20001000000 */
[--C-:B------:R-:W-:Y:S01]  /*11c00*/  IMAD R101, R234, 0x100, R204.reuse ;  /* 0x00000100ea657824 */ /* 0x100fe200078e02cc */
[----:B------:R-:W-:Y:S01]  /*11c10*/  FSEL R9, R100, -INF , P3 ;  /* 0xff80000064097808 */ /* 0x000fe20001800000 */
[----:B------:R-:W-:Y:S01]  /*11c20*/  IMAD.MOV.U32 R100, RZ, RZ, R93 ;  /* 0x000000ffff647224 */ /* 0x000fe200078e005d */
[----:B------:R-:W-:Y:S01]  /*11c30*/  FSEL R17, R121, -INF , P4 ;  /* 0xff80000079117808 */ /* 0x000fe20002000000 */
[----:B------:R-:W-:Y:S01]  /*11c40*/  IMAD.MOV.U32 R93, RZ, RZ, R89 ;  /* 0x000000ffff5d7224 */ /* 0x000fe200078e0059 */
[-C--:B------:R-:W-:Y:S01]  /*11c50*/  ISETP.GE.AND P0, PT, R169, R224.reuse, PT ;  /* 0x000000e0a900720c */ /* 0x080fe20003f06270 */
[----:B------:R-:W-:Y:S01]  /*11c60*/  IMAD.MOV.U32 R89, RZ, RZ, R73 ;  /* 0x000000ffff597224 */ /* 0x000fe200078e0049 */
[-C--:B------:R-:W-:Y:S01]  /*11c70*/  ISETP.GE.AND P3, PT, R164, R224.reuse, PT ;  /* 0x000000e0a400720c */ /* 0x080fe20003f66270 */
[----:B------:R-:W-:Y:S01]  /*11c80*/  VIADD R101, R101, 0x19 ;  /* 0x0000001965657836 */ /* 0x000fe20000000000 */
[-C--:B------:R-:W-:Y:S01]  /*11c90*/  ISETP.GE.AND P4, PT, R77, R223.reuse, PT ;  /* 0x000000df4d00720c */ /* 0x080fe20003f86270 */
[--C-:B------:R-:W-:Y:S01]  /*11ca0*/  IMAD R73, R234, 0x100, R204.reuse ;  /* 0x00000100ea497824 */ /* 0x100fe200078e02cc */
[----:B------:R-:W-:Y:S01]  /*11cb0*/  FSEL R72, R108, -INF , P5 ;  /* 0xff8000006c487808 */ /* 0x000fe20002800000 */
[--C-:B------:R-:W-:Y:S01]  /*11cc0*/  IMAD R77, R234, 0x100, R204.reuse ;  /* 0x00000100ea4d7824 */ /* 0x100fe200078e02cc */
[-C--:B------:R-:W-:Y:S01]  /*11cd0*/  ISETP.GE.AND P5, PT, R160, R224.reuse, PT ;  /* 0x000000e0a000720c */ /* 0x080fe20003fa6270 */
[----:B------:R-:W-:Y:S01]  /*11ce0*/  VIADD R73, R73, 0x11 ;  /* 0x0000001149497836 */ /* 0x000fe20000000000 */
[-C--:B------:R-:W-:Y:S01]  /*11cf0*/  ISETP.GE.AND P2, PT, R155, R224.reuse, PT ;  /* 0x000000e09b00720c */ /* 0x080fe20003f46270 */
[----:B------:R-:W-:Y:S01]  /*11d00*/  VIADD R77, R77, 0x10 ;  /* 0x000000104d4d7836 */ /* 0x000fe20000000000 */
[----:B------:R-:W-:Y:S01]  /*11d10*/  FSEL R88, R104, -INF , P0 ;  /* 0xff80000068587808 */ /* 0x000fe20000000000 */
[----:B------:R-:W-:Y:S01]  /*11d20*/  IMAD.MOV.U32 R104, RZ, RZ, R57 ;  /* 0x000000ffff687224 */ /* 0x000fe200078e0039 */
[----:B------:R-:W-:Y:S01]  /*11d30*/  FSEL R65, R112, -INF , P3 ;  /* 0xff80000070417808 */ /* 0x000fe20001800000 */
[--C-:B------:R-:W-:Y:S01]  /*11d40*/  IMAD R108, R234, 0x100, R204.reuse ;  /* 0x00000100ea6c7824 */ /* 0x100fe200078e02cc */
[-C--:B------:R-:W-:Y:S02]  /*11d50*/  ISETP.GE.AND P3, PT, R158, R224.reuse, PT ;  /* 0x000000e09e00720c */ /* 0x080fe40003f66270 */
[----:B------:R-:W-:Y:S01]  /*11d60*/  FSEL R57, R120, -INF , P5 ;  /* 0xff80000078397808 */ /* 0x000fe20002800000 */
[----:B------:R-:W-:Y:S01]  /*11d70*/  VIADD R108, R108, 0x18 ;  /* 0x000000186c6c7836 */ /* 0x000fe20000000000 */
[-C--:B------:R-:W-:Y:S02]  /*11d80*/  ISETP.GE.AND P0, PT, R163, R224.reuse, PT ;  /* 0x000000e0a300720c */ /* 0x080fe40003f06270 */
[----:B------:R-:W-:Y:S02]  /*11d90*/  FSEL R85, R113, -INF , P2 ;  /* 0xff80000071557808 */ /* 0x000fe40001000000 */
[-C--:B------:R-:W-:Y:S01]  /*11da0*/  ISETP.GE.AND P5, PT, R92, R223.reuse, PT ;  /* 0x000000df5c00720c */ /* 0x080fe20003fa6270 */
[----:B------:R-:W-:Y:S01]  /*11db0*/  IMAD.MOV.U32 R92, RZ, RZ, R53 ;  /* 0x000000ffff5c7224 */ /* 0x000fe200078e0035 */
[----:B------:R-:W-:Y:S02]  /*11dc0*/  FSEL R16, R16, -INF , !P6 ;  /* 0xff80000010107808 */ /* 0x000fe40007000000 */
[-C--:B------:R-:W-:Y:S02]  /*11dd0*/  ISETP.GE.AND P2, PT, R157, R224.reuse, PT ;  /* 0x000000e09d00720c */ /* 0x080fe40003f46270 */
[-C--:B------:R-:W-:Y:S01]  /*11de0*/  ISETP.GE.AND P6, PT, R101, R223.reuse, PT ;  /* 0x000000df6500720c */ /* 0x080fe20003fc6270 */
[----:B------:R-:W-:Y:S01]  /*11df0*/  IMAD R101, R234, 0x100, R204 ;  /* 0x00000100ea657824 */ /* 0x000fe200078e02cc */
[----:B------:R-:W-:Y:S02]  /*11e00*/  FSEL R53, R124, -INF , P3 ;  /* 0xff8000007c357808 */ /* 0x000fe40001800000 */
[-C--:B------:R-:W-:Y:S01]  /*11e10*/  ISETP.GE.AND P3, PT, R77, R223.reuse, PT ;  /* 0x000000df4d00720c */ /* 0x080fe20003f66270 */
[----:B------:R-:W-:Y:S01]  /*11e20*/  IMAD.MOV.U32 R77, RZ, RZ, R13 ;  /* 0x000000ffff4d7224 */ /* 0x000fe200078e000d */
[----:B------:R-:W-:Y:S01]  /*11e30*/  FSEL R61, R116, -INF , P0 ;  /* 0xff800000743d7808 */ /* 0x000fe20000000000 */
[----:B------:R-:W-:Y:S01]  /*11e40*/  VIADD R101, R101, 0x20 ;  /* 0x0000002065657836 */ /* 0x000fe20000000000 */
[----:B------:R-:W-:Y:S02]  /*11e50*/  ISETP.GE.AND P0, PT, R154, R224, PT ;  /* 0x000000e09a00720c */ /* 0x000fe40003f06270 */
[----:B------:R-:W-:Y:S02]  /*11e60*/  FSEL R13, R125, -INF , P2 ;  /* 0xff8000007d0d7808 */ /* 0x000fe40001000000 */
[-C--:B------:R-:W-:Y:S01]  /*11e70*/  ISETP.GE.AND P2, PT, R73, R223.reuse, PT ;  /* 0x000000df4900720c */ /* 0x080fe20003f46270 */
[----:B------:R-:W-:Y:S01]  /*11e80*/  IMAD.MOV.U32 R73, RZ, RZ, R64 ;  /* 0x000000ffff497224 */ /* 0x000fe200078e0040 */
[----:B------:R-:W-:Y:S01]  /*11e90*/  FSEL R120, R104, -INF , !P4 ;  /* 0xff80000068787808 */ /* 0x000fe20006000000 */
[----:B------:R-:W-:Y:S01]  /*11ea0*/  IMAD.MOV.U32 R64, RZ, RZ, R49 ;  /* 0x000000ffff407224 */ /* 0x000fe200078e0031 */
[----:B------:R-:W-:Y:S02]  /*11eb0*/  FSEL R49, R128, -INF , P0 ;  /* 0xff80000080317808 */ /* 0x000fe40000000000 */
[----:B------:R-:W-:Y:S02]  /*11ec0*/  FSEL R128, R105, -INF , !P5 ;  /* 0xff80000069807808 */ /* 0x000fe40006800000 */
[-C--:B------:R-:W-:Y:S01]  /*11ed0*/  ISETP.GE.AND P5, PT, R101, R223.reuse, PT ;  /* 0x000000df6500720c */ /* 0x080fe20003fa6270 */
[----:B------:R-:W-:Y:S01]  /*11ee0*/  IMAD R101, R234, 0x100, R204 ;  /* 0x00000100ea657824 */ /* 0x000fe200078e02cc */
[-C--:B------:R-:W-:Y:S02]  /*11ef0*/  ISETP.GE.AND P0, PT, R108, R223.reuse, PT ;  /* 0x000000df6c00720c */ /* 0x080fe40003f06270 */
[----:B------:R-:W-:Y:S01]  /*11f00*/  FSEL R105, R97, -INF , !P2 ;  /* 0xff80000061697808 */ /* 0x000fe20005000000 */
[----:B------:R-:W-:Y:S01]  /*11f10*/  VIADD R101, R101, 0x21 ;  /* 0x0000002165657836 */ /* 0x000fe20000000000 */
[-C--:B------:R-:W-:Y:S02]  /*11f20*/  ISETP.GE.AND P2, PT, R211, R223.reuse, PT ;  /* 0x000000dfd300720c */ /* 0x080fe40003f46270 */
[----:B------:R-:W-:Y:S02]  /*11f30*/  FSEL R113, R100, -INF , !P3 ;  /* 0xff80000064717808 */ /* 0x000fe40005800000 */
[-C--:B------:R-:W-:Y:S02]  /*11f40*/  ISETP.GE.AND P4, PT, R101, R223.reuse, PT ;  /* 0x000000df6500720c */ /* 0x080fe40003f86270 */
[----:B------:R-:W-:Y:S02]  /*11f50*/  FSEL R101, R96, -INF , !P0 ;  /* 0xff80000060657808 */ /* 0x000fe40004000000 */
[----:B------:R-:W-:Y:S02]  /*11f60*/  FSEL R96, R93, -INF , !P6 ;  /* 0xff8000005d607808 */ /* 0x000fe40007000000 */
[----:B------:R-:W-:Y:S02]  /*11f70*/  FSEL R93, R92, -INF , !P5 ;  /* 0xff8000005c5d7808 */ /* 0x000fe40006800000 */
[----:B------:R-:W-:Y:S02]  /*11f80*/  FSEL R92, R89, -INF , !P4 ;  /* 0xff800000595c7808 */ /* 0x000fe40006000000 */
[-C--:B------:R-:W-:Y:S02]  /*11f90*/  ISETP.GE.AND P4, PT, R249, R223.reuse, PT ;  /* 0x000000dff900720c */ /* 0x080fe40003f86270 */
[----:B------:R-:W-:Y:S02]  /*11fa0*/  FSEL R73, R73, -INF , !P2 ;  /* 0xff80000049497808 */ /* 0x000fe40005000000 */
[----:B------:R-:W-:Y:S02]  /*11fb0*/  ISETP.GE.AND P2, PT, R246, R223, PT ;  /* 0x000000dff600720c */ /* 0x000fe40003f46270 */
[----:B------:R-:W-:Y:S02]  /*11fc0*/  FSEL R116, R81, -INF , !P4 ;  /* 0xff80000051747808 */ /* 0x000fe40006000000 */
[----:B------:R-:W-:Y:S02]  /*11fd0*/  FMNMX3.FTZ R81, R149, R5, R16, !PT ;  /* 0x0000000595517276 */ /* 0x000fe40007810010 */
[----:B------:R-:W-:Y:S02]  /*11fe0*/  FSEL R108, R60, -INF , !P2 ;  /* 0xff8000003c6c7808 */ /* 0x000fe40005000000 */
[----:B------:R-:W-:Y:S02]  /*11ff0*/  FMNMX3.FTZ R60, R81, R128, R120, !PT ;  /* 0x00000080513c7276 */ /* 0x000fe40007810078 */
[----:B------:R-:W-:Y:S02]  /*12000*/  ISETP.GE.AND P3, PT, R212, R223, PT ;  /* 0x000000dfd400720c */ /* 0x000fe40003f66270 */
[----:B------:R-:W-:Y:S02]  /*12010*/  FMNMX3.FTZ R60, R60, R113, R105, !PT ;  /* 0x000000713c3c7276 */ /* 0x000fe40007810069 */
[----:B------:R-:W-:Y:S02]  /*12020*/  ISETP.GE.AND P6, PT, R251, R223, PT ;  /* 0x000000dffb00720c */ /* 0x000fe40003fc6270 */
[----:B------:R-:W-:Y:S02]  /*12030*/  FMNMX3.FTZ R60, R60, R101, R96, !PT ;  /* 0x000000653c3c7276 */ /* 0x000fe40007810060 */
[----:B------:R-:W-:Y:S02]  /*12040*/  ISETP.GE.AND P0, PT, R252, R223, PT ;  /* 0x000000dffc00720c */ /* 0x000fe40003f06270 */
[----:B------:R-:W-:Y:S02]  /*12050*/  FMNMX3.FTZ R60, R60, R93, R92, !PT ;  /* 0x0000005d3c3c7276 */ /* 0x000fe4000781005c */
[----:B------:R-:W-:Y:S02]  /*12060*/  FSEL R77, R77, -INF , !P3 ;  /* 0xff8000004d4d7808 */ /* 0x000fe40005800000 */
[----:B------:R-:W-:Y:S02]  /*12070*/  ISETP.GE.AND P4, PT, R206, R223, PT ;  /* 0x000000dfce00720c */ /* 0x000fe40003f86270 */
[----:B------:R-:W-:Y:S02]  /*12080*/  FSEL R37, R37, -INF , !P6 ;  /* 0xff80000025257808 */ /* 0x000fe40007000000 */
[----:B------:R-:W-:Y:S02]  /*12090*/  FSEL R12, R12, -INF , !P0 ;  /* 0xff8000000c0c7808 */ /* 0x000fe40004000000 */
[----:B------:R-:W-:Y:S02]  /*120a0*/  FMNMX3.FTZ R60, R60, R77, R73, !PT ;  /* 0x0000004d3c3c7276 */ /* 0x000fe40007810049 */
[-C--:B------:R-:W-:Y:S02]  /*120b0*/  ISETP.GE.AND P5, PT, R250, R223.reuse, PT ;  /* 0x000000dffa00720c */ /* 0x080fe40003fa6270 */
[----:B------:R-:W-:Y:S02]  /*120c0*/  FSEL R32, R32, -INF , !P4 ;  /* 0xff80000020207808 */ /* 0x000fe40006000000 */
[-C--:B------:R-:W-:Y:S02]  /*120d0*/  ISETP.GE.AND P6, PT, R213, R223.reuse, PT ;  /* 0x000000dfd500720c */ /* 0x080fe40003fc6270 */
[-C--:B------:R-:W-:Y:S02]  /*120e0*/  ISETP.GE.AND P4, PT, R199, R223.reuse, PT ;  /* 0x000000dfc700720c */ /* 0x080fe40003f86270 */
[----:B------:R-:W-:Y:S02]  /*120f0*/  FMNMX3.FTZ R60, R60, R12, R37, !PT ;  /* 0x0000000c3c3c7276 */ /* 0x000fe40007810025 */
[----:B------:R-:W-:Y:S02]  /*12100*/  FSEL R125, R84, -INF , !P5 ;  /* 0xff800000547d7808 */ /* 0x000fe40006800000 */
[-C--:B------:R-:W-:Y:S02]  /*12110*/  ISETP.GE.AND P3, PT, R248, R223.reuse, PT ;  /* 0x000000dff800720c */ /* 0x080fe40003f66270 */
[----:B------:R-:W-:Y:S02]  /*12120*/  FSEL R100, R76, -INF , !P6 ;  /* 0xff8000004c647808 */ /* 0x000fe40007000000 */
[----:B------:R-:W-:Y:S02]  /*12130*/  FSEL R76, R52, -INF , !P4 ;  /* 0xff800000344c7808 */ /* 0x000fe40006000000 */
[----:B------:R-:W-:Y:S02]  /*12140*/  ISETP.GE.AND P0, PT, R244, R223, PT ;  /* 0x000000dff400720c */ /* 0x000fe40003f06270 */
[----:B------:R-:W-:Y:S02]  /*12150*/  FMNMX3.FTZ R52, R60, R125, R116, !PT ;  /* 0x0000007d3c347276 */ /* 0x000fe40007810074 */
[----:B------:R-:W-:Y:S02]  /*12160*/  FSEL R117, R80, -INF , !P3 ;  /* 0xff80000050757808 */ /* 0x000fe40005800000 */
[----:B------:R-:W-:Y:S02]  /*12170*/  FSEL R36, R36, -INF , !P0 ;  /* 0xff80000024247808 */ /* 0x000fe40004000000 */
[----:B------:R-:W-:Y:S02]  /*12180*/  ISETP.GE.AND P5, PT, R207, R223, PT ;  /* 0x000000dfcf00720c */ /* 0x000fe40003fa6270 */
[----:B------:R-:W-:Y:S02]  /*12190*/  FMNMX3.FTZ R121, R52, R117, R108, !PT ;  /* 0x0000007534797276 */ /* 0x000fe4000781006c */
[----:B------:R-:W-:Y:S02]  /*121a0*/  FSEL R33, R33, -INF , !P5 ;  /* 0xff80000021217808 */ /* 0x000fe40006800000 */
[----:B------:R-:W-:Y:S02]  /*121b0*/  FMNMX3.FTZ R52, R121, R36, R100, !PT ;  /* 0x0000002479347276 */ /* 0x000fe40007810064 */
[-C--:B------:R-:W-:Y:S02]  /*121c0*/  ISETP.GE.AND P2, PT, R203, R223.reuse, PT ;  /* 0x000000dfcb00720c */ /* 0x080fe40003f46270 */
[-C--:B------:R-:W-:Y:S02]  /*121d0*/  ISETP.GE.AND P3, PT, R205, R223.reuse, PT ;  /* 0x000000dfcd00720c */ /* 0x080fe40003f66270 */
[----:B------:R-:W-:Y:S02]  /*121e0*/  ISETP.GE.AND P0, PT, R202, R223, PT ;  /* 0x000000dfca00720c */ /* 0x000fe40003f06270 */
[----:B------:R-:W-:Y:S02]  /*121f0*/  FMNMX3.FTZ R52, R52, R33, R32, !PT ;  /* 0x0000002134347276 */ /* 0x000fe40007810020 */
[-C--:B------:R-:W-:Y:S02]  /*12200*/  ISETP.GE.AND P6, PT, R201, R223.reuse, PT ;  /* 0x000000dfc900720c */ /* 0x080fe40003fc6270 */
[----:B------:R-:W-:Y:S02]  /*12210*/  FSEL R97, R68, -INF , !P3 ;  /* 0xff80000044617808 */ /* 0x000fe40005800000 */
[----:B------:R-:W-:Y:S02]  /*12220*/  FSEL R24, R24, -INF , !P2 ;  /* 0xff80000018187808 */ /* 0x000fe40005000000 */
[----:B------:R-:W-:Y:S02]  /*12230*/  FSEL R89, R64, -INF , !P0 ;  /* 0xff80000040597808 */ /* 0x000fe40004000000 */
[-C--:B------:R-:W-:Y:S02]  /*12240*/  ISETP.GE.AND P0, PT, R196, R223.reuse, PT ;  /* 0x000000dfc400720c */ /* 0x080fe40003f06270 */
[----:B------:R-:W-:Y:S02]  /*12250*/  ISETP.GE.AND P5, PT, R200, R223, PT ;  /* 0x000000dfc800720c */ /* 0x000fe40003fa6270 */
[----:B------:R-:W-:Y:S02]  /*12260*/  FSEL R80, R230, -INF , !P6 ;  /* 0xff800000e6507808 */ /* 0x000fe40007000000 */
[----:B------:R-:W-:Y:S02]  /*12270*/  FMNMX3.FTZ R52, R52, R97, R24, !PT ;  /* 0x0000006134347276 */ /* 0x000fe40007810018 */
[----:B------:R-:W-:Y:S02]  /*12280*/  FSEL R41, R41, -INF , !P0 ;  /* 0xff80000029297808 */ /* 0x000fe40004000000 */
[-C--:B------:R-:W-:Y:S02]  /*12290*/  ISETP.GE.AND P0, PT, R190, R223.reuse, PT ;  /* 0x000000dfbe00720c */ /* 0x080fe40003f06270 */
[-C--:B------:R-:W-:Y:S02]  /*122a0*/  ISETP.GE.AND P2, PT, R197, R223.reuse, PT ;  /* 0x000000dfc500720c */ /* 0x080fe40003f46270 */
[----:B------:R-:W-:Y:S02]  /*122b0*/  FSEL R81, R56, -INF , !P5 ;  /* 0xff80000038517808 */ /* 0x000fe40006800000 */
[----:B------:R-:W-:Y:S02]  /*122c0*/  ISETP.GE.AND P3, PT, R198, R223, PT ;  /* 0x000000dfc600720c */ /* 0x000fe40003f66270 */
[----:B------:R-:W-:Y:S02]  /*122d0*/  FMNMX3.FTZ R52, R52, R89, R80, !PT ;  /* 0x0000005934347276 */ /* 0x000fe40007810050 */
[----:B------:R-:W-:Y:S02]  /*122e0*/  FSEL R121, R21, -INF , !P0 ;  /* 0xff80000015797808 */ /* 0x000fe40004000000 */
[----:B------:R-:W-:Y:S02]  /*122f0*/  ISETP.GE.AND P6, PT, R195, R223, PT ;  /* 0x000000dfc300720c */ /* 0x000fe40003fc6270 */
[----:B------:R-:W-:Y:S02]  /*12300*/  FSEL R29, R29, -INF , !P3 ;  /* 0xff8000001d1d7808 */ /* 0x000fe40005800000 */
[----:B------:R-:W-:Y:S02]  /*12310*/  FSEL R28, R28, -INF , !P2 ;  /* 0xff8000001c1c7808 */ /* 0x000fe40005000000 */
[----:B------:R-:W-:Y:S02]  /*12320*/  FMNMX3.FTZ R21, R52, R81, R76, !PT ;  /* 0x0000005134157276 */ /* 0x000fe4000781004c */
[----:B------:R-:W-:Y:S02]  /*12330*/  FSEL R40, R40, -INF , !P6 ;  /* 0xff80000028287808 */ /* 0x000fe40007000000 */
[-C--:B------:R-:W-:Y:S02]  /*12340*/  ISETP.GE.AND P5, PT, R194, R223.reuse, PT ;  /* 0x000000dfc200720c */ /* 0x080fe40003fa6270 */
[----:B------:R-:W-:Y:S02]  /*12350*/  ISETP.GE.AND P4, PT, R193, R223, PT ;  /* 0x000000dfc100720c */ /* 0x000fe40003f86270 */
[----:B------:R-:W-:Y:S02]  /*12360*/  FMNMX3.FTZ R21, R21, R29, R28, !PT ;  /* 0x0000001d15157276 */ /* 0x000fe4000781001c */
[----:B------:R-:W-:Y:S02]  /*12370*/  FSEL R45, R45, -INF , !P5 ;  /* 0xff8000002d2d7808 */ /* 0x000fe40006800000 */
[----:B------:R-:W-:Y:S02]  /*12380*/  FSEL R44, R44, -INF , !P4 ;  /* 0xff8000002c2c7808 */ /* 0x000fe40006000000 */
[----:B------:R-:W-:Y:S02]  /*12390*/  FMNMX3.FTZ R21, R21, R41, R40, !PT ;  /* 0x0000002915157276 */ /* 0x000fe40007810028 */
[-C--:B------:R-:W-:Y:S02]  /*123a0*/  ISETP.GE.AND P3, PT, R192, R223.reuse, PT ;  /* 0x000000dfc000720c */ /* 0x080fe40003f66270 */
[----:B------:R-:W-:Y:S02]  /*123b0*/  ISETP.GE.AND P2, PT, R191, R223, PT ;  /* 0x000000dfbf00720c */ /* 0x000fe40003f46270 */
[----:B------:R-:W-:Y:S02]  /*123c0*/  FMNMX3.FTZ R21, R21, R45, R44, !PT ;  /* 0x0000002d15157276 */ /* 0x000fe4000781002c */
[-C--:B------:R-:W-:Y:S02]  /*123d0*/  ISETP.GE.AND P6, PT, R189, R223.reuse, PT ;  /* 0x000000dfbd00720c */ /* 0x080fe40003fc6270 */
[----:B------:R-:W-:Y:S02]  /*123e0*/  FSEL R84, R48, -INF , !P3 ;  /* 0xff80000030547808 */ /* 0x000fe40005800000 */
[----:B------:R-:W-:Y:S02]  /*123f0*/  FSEL R180, R180, -INF , !P2 ;  /* 0xff800000b4b47808 */ /* 0x000fe40005000000 */
[-C--:B------:R-:W-:Y:S02]  /*12400*/  ISETP.GE.AND P5, PT, R188, R223.reuse, PT ;  /* 0x000000dfbc00720c */ /* 0x080fe40003fa6270 */
[-C--:B------:R-:W-:Y:S02]  /*12410*/  ISETP.GE.AND P4, PT, R187, R223.reuse, PT ;  /* 0x000000dfbb00720c */ /* 0x080fe40003f86270 */
[----:B------:R-:W-:Y:S02]  /*12420*/  FSEL R178, R178, -INF , !P6 ;  /* 0xff800000b2b27808 */ /* 0x000fe40007000000 */
[----:B------:R-:W-:Y:S02]  /*12430*/  FMNMX3.FTZ R21, R21, R84, R180, !PT ;  /* 0x0000005415157276 */ /* 0x000fe400078100b4 */
[-C--:B------:R-:W-:Y:S02]  /*12440*/  ISETP.GE.AND P3, PT, R186, R223.reuse, PT ;  /* 0x000000dfba00720c */ /* 0x080fe40003f66270 */
[----:B------:R-:W-:Y:S02]  /*12450*/  ISETP.GE.AND P2, PT, R185, R223, PT ;  /* 0x000000dfb900720c */ /* 0x000fe40003f46270 */
[----:B------:R-:W-:Y:S02]  /*12460*/  FSEL R176, R176, -INF , !P5 ;  /* 0xff800000b0b07808 */ /* 0x000fe40006800000 */
[----:B------:R-:W-:Y:S02]  /*12470*/  FSEL R174, R174, -INF , !P4 ;  /* 0xff800000aeae7808 */ /* 0x000fe40006000000 */
[----:B------:R-:W-:Y:S02]  /*12480*/  FMNMX3.FTZ R21, R21, R121, R178, !PT ;  /* 0x0000007915157276 */ /* 0x000fe400078100b2 */
[-C--:B------:R-:W-:Y:S02]  /*12490*/  ISETP.GE.AND P0, PT, R184, R223.reuse, PT ;  /* 0x000000dfb800720c */ /* 0x080fe40003f06270 */
[----:B------:R-:W-:Y:S02]  /*124a0*/  FSEL R173, R173, -INF , !P3 ;  /* 0xff800000adad7808 */ /* 0x000fe40005800000 */
[----:B------:R-:W-:Y:S02]  /*124b0*/  FSEL R172, R172, -INF , !P2 ;  /* 0xff800000acac7808 */ /* 0x000fe40005000000 */
[----:B------:R-:W-:Y:S02]  /*124c0*/  FMNMX3.FTZ R21, R21, R176, R174, !PT ;  /* 0x000000b015157276 */ /* 0x000fe400078100ae */
[-C--:B------:R-:W-:Y:S02]  /*124d0*/  ISETP.GE.AND P6, PT, R183, R223.reuse, PT ;  /* 0x000000dfb700720c */ /* 0x080fe40003fc6270 */
[----:B------:R-:W-:Y:S02]  /*124e0*/  FSEL R170, R170, -INF , !P0 ;  /* 0xff800000aaaa7808 */ /* 0x000fe40004000000 */
[----:B------:R-:W-:Y:S02]  /*124f0*/  ISETP.GE.AND P0, PT, R175, R223, PT ;  /* 0x000000dfaf00720c */ /* 0x000fe40003f06270 */
[----:B------:R-:W-:Y:S02]  /*12500*/  FMNMX3.FTZ R21, R21, R173, R172, !PT ;  /* 0x000000ad15157276 */ /* 0x000fe400078100ac */
[----:B------:R-:W-:Y:S02]  /*12510*/  FSEL R168, R168, -INF , !P6 ;  /* 0xff800000a8a87808 */ /* 0x000fe40007000000 */
[----:B------:R-:W-:Y:S02]  /*12520*/  FSEL R112, R9, -INF , !P0 ;  /* 0xff80000009707808 */ /* 0x000fe40004000000 */
[----:B------:R-:W-:Y:S02]  /*12530*/  FMNMX3.FTZ R9, R21, R170, R168, !PT ;  /* 0x000000aa15097276 */ /* 0x000fe400078100a8 */
[----:B------:R-:W2:Y:S01]  /*12540*/  LD.E R21, desc[UR4][R2.64+0xdc] ;  /* 0x0000dc0402157980 */ /* 0x000ea2000c101900 */
[-C--:B------:R-:W-:Y:S02]  /*12550*/  ISETP.GE.AND P4, PT, R181, R223.reuse, PT ;  /* 0x000000dfb500720c */ /* 0x080fe40003f86270 */
[-C--:B------:R-:W-:Y:S02]  /*12560*/  ISETP.GE.AND P5, PT, R182, R223.reuse, PT ;  /* 0x000000dfb600720c */ /* 0x080fe40003fa6270 */
[-C--:B------:R-:W-:Y:S02]  /*12570*/  ISETP.GE.AND P2, PT, R177, R223.reuse, PT ;  /* 0x000000dfb100720c */ /* 0x080fe40003f46270 */
[----:B------:R-:W-:Y:S02]  /*12580*/  FSEL R156, R156, -INF , !P4 ;  /* 0xff8000009c9c7808 */ /* 0x000fe40006000000 */
[-C--:B------:R-:W-:Y:S02]  /*12590*/  ISETP.GE.AND P3, PT, R179, R223.reuse, PT ;  /* 0x000000dfb300720c */ /* 0x080fe40003f66270 */
[----:B------:R-:W-:Y:S02]  /*125a0*/  FSEL R162, R162, -INF , !P5 ;  /* 0xff800000a2a27808 */ /* 0x000fe40006800000 */
[-C--:B------:R-:W-:Y:S02]  /*125b0*/  ISETP.GE.AND P6, PT, R171, R223.reuse, PT ;  /* 0x000000dfab00720c */ /* 0x080fe40003fc6270 */
[----:B------:R-:W-:Y:S02]  /*125c0*/  FSEL R8, R8, -INF , !P3 ;  /* 0xff80000008087808 */ /* 0x000fe40005800000 */
[----:B------:R-:W-:Y:S02]  /*125d0*/  FSEL R124, R20, -INF , !P2 ;  /* 0xff800000147c7808 */ /* 0x000fe40005000000 */
[----:B------:R-:W-:Y:S02]  /*125e0*/  FMNMX3.FTZ R9, R9, R162, R156, !PT ;  /* 0x000000a209097276 */ /* 0x000fe4000781009c */
[-C--:B------:R-:W-:Y:S02]  /*125f0*/  ISETP.GE.AND P4, PT, R167, R223.reuse, PT ;  /* 0x000000dfa700720c */ /* 0x080fe40003f86270 */
[-C--:B------:R-:W-:Y:S02]  /*12600*/  ISETP.GE.AND P5, PT, R169, R223.reuse, PT ;  /* 0x000000dfa900720c */ /* 0x080fe40003fa6270 */
[----:B------:R-:W-:Y:S02]  /*12610*/  FSEL R104, R4, -INF , !P6 ;  /* 0xff80000004687808 */ /* 0x000fe40007000000 */
[----:B------:R-:W-:Y:S02]  /*12620*/  FMNMX3.FTZ R9, R9, R8, R124, !PT ;  /* 0x0000000809097276 */ /* 0x000fe4000781007c */
[----:B------:R-:W-:Y:S02]  /*12630*/  FSEL R25, R25, -INF , !P4 ;  /* 0xff80000019197808 */ /* 0x000fe40006000000 */
[-C--:B------:R-:W-:Y:S02]  /*12640*/  ISETP.GE.AND P3, PT, R166, R223.reuse, PT ;  /* 0x000000dfa600720c */ /* 0x080fe40003f66270 */
[----:B------:R-:W-:Y:S02]  /*12650*/  FMNMX3.FTZ R4, R9, R112, R104, !PT ;  /* 0x0000007009047276 */ /* 0x000fe40007810068 */
[-C--:B------:R-:W-:Y:S02]  /*12660*/  ISETP.GE.AND P2, PT, R165, R223.reuse, PT ;  /* 0x000000dfa500720c */ /* 0x080fe40003f46270 */
[----:B------:R-:W-:Y:S02]  /*12670*/  FSEL R88, R88, -INF , !P5 ;  /* 0xff80000058587808 */ /* 0x000fe40006800000 */
[-C--:B------:R-:W-:Y:S02]  /*12680*/  ISETP.GE.AND P6, PT, R155, R223.reuse, PT ;  /* 0x000000df9b00720c */ /* 0x080fe40003fc6270 */
[-C--:B------:R-:W-:Y:S02]  /*12690*/  ISETP.GE.AND P0, PT, R164, R223.reuse, PT ;  /* 0x000000dfa400720c */ /* 0x080fe40003f06270 */
[----:B------:R-:W-:Y:S02]  /*126a0*/  FSEL R109, R109, -INF , !P2 ;  /* 0xff8000006d6d7808 */ /* 0x000fe40005000000 */
[----:B------:R-:W-:Y:S02]  /*126b0*/  FMNMX3.FTZ R4, R4, R88, R25, !PT ;  /* 0x0000005804047276 */ /* 0x000fe40007810019 */
[----:B------:R-:W-:Y:S02]  /*126c0*/  FSEL R72, R72, -INF , !P3 ;  /* 0xff80000048487808 */ /* 0x000fe40005800000 */
[-C--:B------:R-:W-:Y:S02]  /*126d0*/  ISETP.GE.AND P4, PT, R161, R223.reuse, PT ;  /* 0x000000dfa100720c */ /* 0x080fe40003f86270 */
[----:B------:R-:W-:Y:S02]  /*126e0*/  FSEL R85, R85, -INF , !P6 ;  /* 0xff80000055557808 */ /* 0x000fe40007000000 */
        /* <DEDUP_REMOVED lines=9> */
[----:B------:R-:W-:Y:S02]  /*12780*/  ISETP.GE.AND P0, PT, R0, R224, PT ;  /* 0x000000e00000720c */ /* 0x000fe40003f06270 */
[----:B------:R-:W-:Y:S02]  /*12790*/  ISETP.GE.AND P5, PT, R157, R223, PT ;  /* 0x000000df9d00720c */ /* 0x000fe40003fa6270 */
[----:B------:R-:W-:Y:S02]  /*127a0*/  FSEL R57, R57, -INF , !P3 ;  /* 0xff80000039397808 */ /* 0x000fe40005800000 */
[----:B------:R-:W-:Y:S02]  /*127b0*/  FSEL R17, R17, -INF , !P2 ;  /* 0xff80000011117808 */ /* 0x000fe40005000000 */
[----:B------:R-:W-:Y:S02]  /*127c0*/  FMNMX3.FTZ R4, R4, R61, R69, !PT ;  /* 0x0000003d04047276 */ /* 0x000fe40007810045 */
[-C--:B------:R-:W-:Y:S02]  /*127d0*/  ISETP.GE.AND P3, PT, R0, R223.reuse, PT ;  /* 0x000000df0000720c */ /* 0x080fe40003f66270 */
[----:B------:R-:W-:Y:S02]  /*127e0*/  FSEL R13, R13, -INF , !P5 ;  /* 0xff8000000d0d7808 */ /* 0x000fe40006800000 */
[----:B------:R-:W-:Y:S02]  /*127f0*/  ISETP.GE.AND P4, PT, R154, R223, PT ;  /* 0x000000df9a00720c */ /* 0x000fe40003f86270 */
[----:B------:R-:W-:Y:S02]  /*12800*/  FSEL R9, R129, -INF , P0 ;  /* 0xff80000081097808 */ /* 0x000fe40000000000 */
[----:B------:R-:W-:Y:S02]  /*12810*/  FMNMX3.FTZ R4, R4, R57, R17, !PT ;  /* 0x0000003904047276 */ /* 0x000fe40007810011 */
[----:B------:R-:W-:Y:S02]  /*12820*/  FSEL R53, R53, -INF , !P6 ;  /* 0xff80000035357808 */ /* 0x000fe40007000000 */
[----:B------:R-:W-:Y:S02]  /*12830*/  FSEL R9, R9, -INF , !P3 ;  /* 0xff80000009097808 */ /* 0x000fe40005800000 */
[----:B------:R-:W-:Y:S02]  /*12840*/  FMNMX3.FTZ R4, R4, R53, R13, !PT ;  /* 0x0000003504047276 */ /* 0x000fe4000781000d */
[----:B------:R-:W-:Y:S04]  /*12850*/  FSEL R49, R49, -INF , !P4 ;  /* 0xff80000031317808 */ /* 0x000fe80006000000 */
[----:B------:R-:W-:Y:S05]  /*12860*/  FMNMX3.FTZ R52, R4, R49, R9, !PT ;  /* 0x0000003104347276 */ /* 0x000fea0007810009 */
[----:B------:R-:W1:Y:S02]  /*12870*/  SHFL.BFLY PT, R4, R52, 0x2, 0x1f ;  /* 0x0c401f0034047f89 */ /* 0x000e6400000e0000 */
[----:B-1----:R-:W-:Y:S06]  /*12880*/  FMNMX.FTZ R129, R52, R4, !PT ;  /* 0x0000000434817209 */ /* 0x002fec0007810000 */
[----:B------:R-:W1:Y:S02]  /*12890*/  SHFL.BFLY PT, R20, R129, 0x1, 0x1f ;  /* 0x0c201f0081147f89 */ /* 0x000e6400000e0000 */
[----:B-1----:R-:W-:Y:S04]  /*128a0*/  FMNMX.FTZ R20, R129, R20, !PT ;  /* 0x0000001481147209 */ /* 0x002fe80007810000 */
[C---:B------:R-:W-:Y:S04]  /*128b0*/  FSETP.NEU.FTZ.AND P0, PT, R20.reuse, -INF , PT ;  /* 0xff8000001400780b */ /* 0x040fe80003f1d000 */
[----:B------:R-:W-:Y:S05]  /*128c0*/  FSEL R4, R20, RZ, P0 ;  /* 0x000000ff14047208 */ /* 0x000fea0000000000 */
[----:B------:R-:W-:Y:S01]  /*128d0*/  FADD.FTZ R4, -R4, R149 ;  /* 0x0000009504047221 */ /* 0x000fe20000010100 */
[----:B--2---:R-:W-:Y:S05]  /*128e0*/  FMUL.FTZ R48, R21, R20 ;  /* 0x0000001415307220 */ /* 0x004fea0000410000 */
[----:B------:R-:W-:Y:S05]  /*128f0*/  FSEL R48, R48, RZ, P0 ;  /* 0x000000ff30307208 */ /* 0x000fea0000000000 */
        /* <DEDUP_REMOVED lines=26> */
[-C--:B------:R-:W-:Y:S01]  /*12aa0*/  FFMA.FTZ R149, R8, R21.reuse, -R48 ;  /* 0x0000001508957223 */ /* 0x080fe20000010830 */
[----:B------:R-:W-:Y:S02]  /*12ab0*/  IMAD R8, R234, 0x100, R204 ;  /* 0x00000100ea087824 */ /* 0x000fe400078e02cc */
[-CC-:B------:R-:W-:Y:S02]  /*12ac0*/  FFMA.FTZ R128, R128, R21.reuse, -R48.reuse ;  /* 0x0000001580807223 */ /* 0x180fe40000010830 */
[----:B------:R-:W-:Y:S01]  /*12ad0*/  MUFU.EX2 R124, R124 ;  /* 0x0000007c007c7308 */ /* 0x000fe20000000800 */
[-CC-:B------:R-:W-:Y:S01]  /*12ae0*/  FFMA.FTZ R120, R120, R21.reuse, -R48.reuse ;  /* 0x0000001578787223 */ /* 0x180fe20000010830 */
[--C-:B------:R-:W-:Y:S01]  /*12af0*/  FFMA.FTZ R113, R113, R21, -R48.reuse ;  /* 0x0000001571717223 */ /* 0x100fe20000010830 */
[C---:B------:R-:W-:Y:S01]  /*12b00*/  ISETP.GE.AND P5, PT, R8.reuse, R221, PT ;  /* 0x000000dd0800720c */ /* 0x040fe20003fa6270 */
[-CC-:B------:R-:W-:Y:S01]  /*12b10*/  FFMA.FTZ R105, R105, R21.reuse, -R48.reuse ;  /* 0x0000001569697223 */ /* 0x180fe20000010830 */
[-C--:B------:R-:W-:Y:S01]  /*12b20*/  ISETP.GE.AND P6, PT, R8, R222.reuse, PT ;  /* 0x000000de0800720c */ /* 0x080fe20003fc6270 */
[-CC-:B------:R-:W-:Y:S01]  /*12b30*/  FFMA.FTZ R101, R101, R21.reuse, -R48.reuse ;  /* 0x0000001565657223 */ /* 0x180fe20000010830 */
[-CC-:B------:R-:W-:Y:S03]  /*12b40*/  FFMA.FTZ R92, R92, R21.reuse, -R48.reuse ;  /* 0x000000155c5c7223 */ /* 0x180fe60000010830 */
[----:B------:R-:W-:Y:S01]  /*12b50*/  MUFU.EX2 R129, R129 ;  /* 0x0000008100817308 */ /* 0x000fe20000000800 */
[----:B------:R-:W-:Y:S01]  /*12b60*/  FSEL R6, R6, -INF , P6 ;  /* 0xff80000006067808 */ /* 0x000fe20003000000 */
        /* <DEDUP_REMOVED lines=28> */
[-C--:B------:R-:W-:Y:S01]  /*12d30*/  FFMA.FTZ R56, R17, R21.reuse, -R48 ;  /* 0x0000001511387223 */ /* 0x080fe20000010830 */
[C-C-:B------:R-:W-:Y:S03]  /*12d40*/  IMAD R16, R234.reuse, 0x100, R204.reuse ;  /* 0x00000100ea107824 */ /* 0x140fe600078e02cc */
[----:B------:R-:W-:Y:S01]  /*12d50*/  MUFU.EX2 R108, R108 ;  /* 0x0000006c006c7308 */ /* 0x000fe20000000800 */
[----:B------:R-:W-:Y:S02]  /*12d60*/  IMAD R12, R234, 0x100, R204 ;  /* 0x00000100ea0c7824 */ /* 0x000fe400078e02cc */
[-CC-:B------:R-:W-:Y:S01]  /*12d70*/  FFMA.FTZ R52, R13, R21.reuse, -R48.reuse ;  /* 0x000000150d347223 */ /* 0x180fe20000010830 */
[----:B------:R-:W-:Y:S02]  /*12d80*/  VIADD R16, R16, 0x8 ;  /* 0x0000000810107836 */ /* 0x000fe40000000000 */
[-CC-:B------:R-:W-:Y:S01]  /*12d90*/  FFMA.FTZ R61, R61, R21.reuse, -R48.reuse ;  /* 0x000000153d3d7223 */ /* 0x180fe20000010830 */
[----:B------:R-:W-:Y:S02]  /*12da0*/  VIADD R12, R12, 0x1 ;  /* 0x000000010c0c7836 */ /* 0x000fe40000000000 */
[----:B------:R-:W-:Y:S01]  /*12db0*/  FFMA.FTZ R57, R57, R21, -R48 ;  /* 0x0000001539397223 */ /* 0x000fe20000010830 */
[----:B------:R-:W-:Y:S01]  /*12dc0*/  IMAD R85, R234, 0x100, R204 ;  /* 0x00000100ea557824 */ /* 0x000fe200078e02cc */
[----:B------:R-:W-:Y:S01]  /*12dd0*/  MUFU.EX2 R100, R100 ;  /* 0x0000006400647308 */ /* 0x000fe20000000800 */
[----:B------:R-:W-:Y:S01]  /*12de0*/  ISETP.GE.AND P2, PT, R16, R221, PT ;  /* 0x000000dd1000720c */ /* 0x000fe20003f46270 */
[--C-:B------:R-:W-:Y:S01]  /*12df0*/  FFMA.FTZ R53, R53, R21, -R48.reuse ;  /* 0x0000001535357223 */ /* 0x100fe20000010830 */
[----:B------:R-:W-:Y:S01]  /*12e00*/  ISETP.GE.AND P3, PT, R12, R221, PT ;  /* 0x000000dd0c00720c */ /* 0x000fe20003f66270 */
[----:B------:R-:W-:Y:S01]  /*12e10*/  VIADD R85, R85, 0x19 ;  /* 0x0000001955557836 */ /* 0x000fe20000000000 */
[-C--:B------:R-:W-:Y:S01]  /*12e20*/  ISETP.GE.AND P4, PT, R16, R222.reuse, PT ;  /* 0x000000de1000720c */ /* 0x080fe20003f86270 */
[-CC-:B------:R-:W-:Y:S01]  /*12e30*/  FFMA.FTZ R49, R49, R21.reuse, -R48.reuse ;  /* 0x0000001531317223 */ /* 0x180fe20000010830 */
[-C--:B------:R-:W-:Y:S03]  /*12e40*/  ISETP.GE.AND P0, PT, R12, R222.reuse, PT ;  /* 0x000000de0c00720c */ /* 0x080fe60003f06270 */
[----:B------:R-:W-:Y:S01]  /*12e50*/  MUFU.EX2 R97, R97 ;  /* 0x0000006100617308 */ /* 0x000fe20000000800 */
[----:B------:R-:W-:Y:S01]  /*12e60*/  FSEL R13, R10, -INF , P4 ;  /* 0xff8000000a0d7808 */ /* 0x000fe20002000000 */
[----:B------:R-:W-:Y:S01]  /*12e70*/  FFMA.FTZ R48, R9, R21, -R48 ;  /* 0x0000001509307223 */ /* 0x000fe20000010830 */
[----:B------:R-:W-:Y:S01]  /*12e80*/  FSEL R9, R7, -INF , P0 ;  /* 0xff80000007097808 */ /* 0x000fe20000000000 */
[--C-:B------:R-:W-:Y:S02]  /*12e90*/  IMAD R12, R234, 0x100, R204.reuse ;  /* 0x00000100ea0c7824 */ /* 0x100fe400078e02cc */
[----:B------:R-:W-:Y:S04]  /*12ea0*/  VIADD R8, R8, 0x20 ;  /* 0x0000002008087836 */ /* 0x000fe80000000000 */
[----:B------:R-:W-:Y:S01]  /*12eb0*/  MUFU.EX2 R89, R89 ;  /* 0x0000005900597308 */ /* 0x000fe20000000800 */
[----:B------:R-:W-:Y:S02]  /*12ec0*/  VIADD R12, R12, 0x9 ;  /* 0x000000090c0c7836 */ /* 0x000fe40000000000 */
[--C-:B------:R-:W-:Y:S03]  /*12ed0*/  IMAD R16, R234, 0x100, R204.reuse ;  /* 0x00000100ea107824 */ /* 0x100fe600078e02cc */
[-C--:B------:R-:W-:Y:S01]  /*12ee0*/  ISETP.GE.AND P0, PT, R12, R222.reuse, PT ;  /* 0x000000de0c00720c */ /* 0x080fe20003f06270 */
[----:B------:R-:W-:Y:S03]  /*12ef0*/  VIADD R16, R16, 0x10 ;  /* 0x0000001010107836 */ /* 0x000fe60000000000 */
[----:B------:R-:W-:Y:S01]  /*12f00*/  MUFU.EX2 R80, R80 ;  /* 0x0000005000507308 */ /* 0x000fe20000000800 */
[--C-:B------:R-:W-:Y:S01]  /*12f10*/  IMAD R12, R234, 0x100, R204.reuse ;  /* 0x00000100ea0c7824 */ /* 0x100fe200078e02cc */
[----:B------:R-:W-:Y:S02]  /*12f20*/  FSEL R109, R11, -INF , P0 ;  /* 0xff8000000b6d7808 */ /* 0x000fe40000000000 */
[-C--:B------:R-:W-:Y:S01]  /*12f30*/  ISETP.GE.AND P6, PT, R16, R222.reuse, PT ;  /* 0x000000de1000720c */ /* 0x080fe20003fc6270 */
[----:B------:R-:W-:Y:S02]  /*12f40*/  VIADD R12, R12, 0x11 ;  /* 0x000000110c0c7836 */ /* 0x000fe40000000000 */
[--C-:B------:R-:W-:Y:S03]  /*12f50*/  IMAD R16, R234, 0x100, R204.reuse ;  /* 0x00000100ea107824 */ /* 0x100fe600078e02cc */
[----:B------:R-:W-:Y:S01]  /*12f60*/  MUFU.EX2 R81, R81 ;  /* 0x0000005100517308 */ /* 0x000fe20000000800 */
[-C--:B------:R-:W-:Y:S01]  /*12f70*/  ISETP.GE.AND P4, PT, R12, R222.reuse, PT ;  /* 0x000000de0c00720c */ /* 0x080fe20003f86270 */
[----:B------:R-:W-:Y:S01]  /*12f80*/  VIADD R16, R16, 0x18 ;  /* 0x0000001810107836 */ /* 0x000fe20000000000 */
[----:B------:R-:W-:Y:S02]  /*12f90*/  FSEL R12, R14, -INF , P6 ;  /* 0xff8000000e0c7808 */ /* 0x000fe40003000000 */
[----:B------:R-:W-:Y:S05]  /*12fa0*/  FSEL R15, R15, -INF , P4 ;  /* 0xff8000000f0f7808 */ /* 0x000fea0002000000 */
[----:B------:R-:W-:Y:S01]  /*12fb0*/  MUFU.EX2 R76, R76 ;  /* 0x0000004c004c7308 */ /* 0x000fe20000000800 */
[-C--:B------:R-:W-:Y:S02]  /*12fc0*/  ISETP.GE.AND P4, PT, R85, R222.reuse, PT ;  /* 0x000000de5500720c */ /* 0x080fe40003f86270 */
[-C--:B------:R-:W-:Y:S01]  /*12fd0*/  ISETP.GE.AND P0, PT, R16, R222.reuse, PT ;  /* 0x000000de1000720c */ /* 0x080fe20003f06270 */
[----:B------:R-:W-:Y:S01]  /*12fe0*/  IMAD R16, R234, 0x100, R204 ;  /* 0x00000100ea107824 */ /* 0x000fe200078e02cc */
[----:B------:R-:W-:Y:S02]  /*12ff0*/  FSEL R7, R19, -INF , P4 ;  /* 0xff80000013077808 */ /* 0x000fe40002000000 */
[-C--:B------:R-:W-:Y:S03]  /*13000*/  ISETP.GE.AND P6, PT, R8, R222.reuse, PT ;  /* 0x000000de0800720c */ /* 0x080fe60003fc6270 */
[----:B------:R-:W-:Y:S01]  /*13010*/  MUFU.EX2 R162, R162 ;  /* 0x000000a200a27308 */ /* 0x000fe20000000800 */
[----:B------:R-:W-:Y:S01]  /*13020*/  VIADD R16, R16, 0x21 ;  /* 0x0000002110107836 */ /* 0x000fe20000000000 */
[----:B------:R-:W-:Y:S02]  /*13030*/  FSEL R8, R18, -INF , P0 ;  /* 0xff80000012087808 */ /* 0x000fe40000000000 */
[----:B------:R-:W-:Y:S02]  /*13040*/  FSEL R18, R22, -INF , P6 ;  /* 0xff80000016127808 */ /* 0x000fe40003000000 */
[-C--:B------:R-:W-:Y:S04]  /*13050*/  ISETP.GE.AND P0, PT, R16, R222.reuse, PT ;  /* 0x000000de1000720c */ /* 0x080fe80003f06270 */
[----:B------:R-:W-:Y:S01]  /*13060*/  MUFU.EX2 R149, R149 ;  /* 0x0000009500957308 */ /* 0x000fe20000000800 */
[-C--:B------:R-:W-:Y:S02]  /*13070*/  ISETP.GE.AND P6, PT, R252, R222.reuse, PT ;  /* 0x000000defc00720c */ /* 0x080fe40003fc6270 */
[----:B------:R-:W-:Y:S02]  /*13080*/  FSEL R14, R23, -INF , P0 ;  /* 0xff800000170e7808 */ /* 0x000fe40000000000 */
[-C--:B------:R-:W-:Y:S02]  /*13090*/  ISETP.GE.AND P0, PT, R211, R222.reuse, PT ;  /* 0x000000ded300720c */ /* 0x080fe40003f06270 */
[-C--:B------:R-:W-:Y:S03]  /*130a0*/  ISETP.GE.AND P4, PT, R212, R222.reuse, PT ;  /* 0x000000ded400720c */ /* 0x080fe60003f86270 */
[----:B------:R-:W-:Y:S01]  /*130b0*/  MUFU.EX2 R112, R112 ;  /* 0x0000007000707308 */ /* 0x000fe20000000800 */
[----:B------:R-:W-:Y:S02]  /*130c0*/  FSEL R27, R27, -INF , P0 ;  /* 0xff8000001b1b7808 */ /* 0x000fe40000000000 */
[----:B------:R-:W-:Y:S01]  /*130d0*/  FSEL R10, R26, -INF , P4 ;  /* 0xff8000001a0a7808 */ /* 0x000fe20002000000 */
[----:B------:R-:W-:Y:S01]  /*130e0*/  IMAD.MOV.U32 R26, RZ, RZ, R7 ;  /* 0x000000ffff1a7224 */ /* 0x000fe200078e0007 */
[-C--:B------:R-:W-:Y:S02]  /*130f0*/  ISETP.GE.AND P0, PT, R250, R222.reuse, PT ;  /* 0x000000defa00720c */ /* 0x080fe40003f06270 */
[-C--:B------:R-:W-:Y:S03]  /*13100*/  ISETP.GE.AND P4, PT, R251, R222.reuse, PT ;  /* 0x000000defb00720c */ /* 0x080fe60003f86270 */
[----:B------:R-:W-:Y:S01]  /*13110*/  MUFU.EX2 R88, R88 ;  /* 0x0000005800587308 */ /* 0x000fe20000000800 */
[----:B------:R-:W-:Y:S01]  /*13120*/  FSEL R7, R30, -INF , P6 ;  /* 0xff8000001e077808 */ /* 0x000fe20003000000 */
[----:B------:R-:W-:Y:S01]  /*13130*/  IMAD.MOV.U32 R30, RZ, RZ, R8 ;  /* 0x000000ffff1e7224 */ /* 0x000fe200078e0008 */
[----:B------:R-:W-:Y:S02]  /*13140*/  FSEL R8, R31, -INF , P4 ;  /* 0xff8000001f087808 */ /* 0x000fe40002000000 */
[-C--:B------:R-:W-:Y:S02]  /*13150*/  ISETP.GE.AND P4, PT, R249, R222.reuse, PT ;  /* 0x000000def900720c */ /* 0x080fe40003f86270 */
[----:B------:R-:W-:Y:S03]  /*13160*/  FSEL R11, R34, -INF , P0 ;  /* 0xff800000220b7808 */ /* 0x000fe60000000000 */
[----:B------:R-:W-:Y:S01]  /*13170*/  MUFU.EX2 R72, R72 ;  /* 0x0000004800487308 */ /* 0x000fe20000000800 */
[----:B------:R-:W-:Y:S01]  /*13180*/  IMAD.MOV.U32 R34, RZ, RZ, R15 ;  /* 0x000000ffff227224 */ /* 0x000fe200078e000f */
[-C--:B------:R-:W-:Y:S01]  /*13190*/  ISETP.GE.AND P0, PT, R246, R222.reuse, PT ;  /* 0x000000def600720c */ /* 0x080fe20003f06270 */
[----:B------:R-:W-:Y:S01]  /*131a0*/  IMAD.MOV.U32 R15, RZ, RZ, R12 ;  /* 0x000000ffff0f7224 */ /* 0x000fe200078e000c */
[----:B------:R-:W-:Y:S02]  /*131b0*/  FSEL R12, R35, -INF , P4 ;  /* 0xff800000230c7808 */ /* 0x000fe40002000000 */
[-C--:B------:R-:W-:Y:S04]  /*131c0*/  ISETP.GE.AND P4, PT, R244, R222.reuse, PT ;  /* 0x000000def400720c */ /* 0x080fe80003f86270 */
[----:B------:R-:W-:Y:S01]  /*131d0*/  MUFU.EX2 R65, R65 ;  /* 0x0000004100417308 */ /* 0x000fe20000000800 */
[----:B------:R-:W-:Y:S02]  /*131e0*/  FSEL R85, R39, -INF , P0 ;  /* 0xff80000027557808 */ /* 0x000fe40000000000 */
[-C--:B------:R-:W-:Y:S02]  /*131f0*/  ISETP.GE.AND P0, PT, R213, R222.reuse, PT ;  /* 0x000000ded500720c */ /* 0x080fe40003f06270 */
[----:B------:R-:W-:Y:S02]  /*13200*/  FSEL R42, R42, -INF , P4 ;  /* 0xff8000002a2a7808 */ /* 0x000fe40002000000 */
[-C--:B------:R-:W-:Y:S03]  /*13210*/  ISETP.GE.AND P4, PT, R206, R222.reuse, PT ;  /* 0x000000dece00720c */ /* 0x080fe60003f86270 */
        /* <DEDUP_REMOVED lines=13> */
[----:B------:R-:W-:Y:S01]  /*132f0*/  FSEL R16, R58, -INF , P4 ;  /* 0xff8000003a107808 */ /* 0x000fe20002000000 */
[----:B------:R-:W-:Y:S01]  /*13300*/  IMAD.MOV.U32 R58, RZ, RZ, R9 ;  /* 0x000000ffff3a7224 */ /* 0x000fe200078e0009 */
[-C--:B------:R-:W-:Y:S03]  /*13310*/  ISETP.GE.AND P4, PT, R197, R222.reuse, PT ;  /* 0x000000dec500720c */ /* 0x080fe60003f86270 */
[----:B------:R-:W-:Y:S01]  /*13320*/  MUFU.EX2 R57, R57 ;  /* 0x0000003900397308 */ /* 0x000fe20000000800 */
[----:B------:R-:W-:Y:S02]  /*13330*/  FSEL R35, R59, -INF , P0 ;  /* 0xff8000003b237808 */ /* 0x000fe40000000000 */
[-C--:B------:R-:W-:Y:S02]  /*13340*/  ISETP.GE.AND P0, PT, R196, R222.reuse, PT ;  /* 0x000000dec400720c */ /* 0x080fe40003f06270 */
[-C--:B------:R-:W-:Y:S02]  /*13350*/  ISETP.GE.AND P6, PT, R248, R222.reuse, PT ;  /* 0x000000def800720c */ /* 0x080fe40003fc6270 */
[----:B------:R-:W-:Y:S03]  /*13360*/  FSEL R31, R63, -INF , P4 ;  /* 0xff8000003f1f7808 */ /* 0x000fe60002000000 */
[----:B------:R-:W-:Y:S01]  /*13370*/  MUFU.EX2 R56, R56 ;  /* 0x0000003800387308 */ /* 0x000fe20000000800 */
[-C--:B------:R-:W-:Y:S02]  /*13380*/  ISETP.GE.AND P4, PT, R195, R222.reuse, PT ;  /* 0x000000dec300720c */ /* 0x080fe40003f86270 */
[----:B------:R-:W-:Y:S01]  /*13390*/  FSEL R43, R66, -INF , P0 ;  /* 0xff800000422b7808 */ /* 0x000fe20000000000 */
[----:B------:R-:W-:Y:S01]  /*133a0*/  IMAD.MOV.U32 R66, RZ, RZ, R19 ;  /* 0x000000ffff427224 */ /* 0x000fe200078e0013 */
[----:B------:R-:W-:Y:S01]  /*133b0*/  FSEL R69, R38, -INF , P6 ;  /* 0xff80000026457808 */ /* 0x000fe20003000000 */
[----:B------:R-:W-:Y:S01]  /*133c0*/  IMAD.MOV.U32 R38, RZ, RZ, R15 ;  /* 0x000000ffff267224 */ /* 0x000fe200078e000f */
[-C--:B------:R-:W-:Y:S03]  /*133d0*/  ISETP.GE.AND P0, PT, R193, R222.reuse, PT ;  /* 0x000000dec100720c */ /* 0x080fe60003f06270 */
[----:B------:R-:W-:Y:S01]  /*133e0*/  MUFU.EX2 R53, R53 ;  /* 0x0000003500357308 */ /* 0x000fe20000000800 */
[-C--:B------:R-:W-:Y:S02]  /*133f0*/  ISETP.GE.AND P6, PT, R207, R222.reuse, PT ;  /* 0x000000decf00720c */ /* 0x080fe40003fc6270 */
[----:B------:R-:W-:Y:S02]  /*13400*/  FSEL R15, R67, -INF , P4 ;  /* 0xff800000430f7808 */ /* 0x000fe40002000000 */
[-C--:B------:R-:W-:Y:S02]  /*13410*/  ISETP.GE.AND P4, PT, R192, R222.reuse, PT ;  /* 0x000000dec000720c */ /* 0x080fe40003f86270 */
[----:B------:R-:W-:Y:S03]  /*13420*/  FSEL R47, R71, -INF , P0 ;  /* 0xff800000472f7808 */ /* 0x000fe60000000000 */
[----:B------:R-:W-:Y:S01]  /*13430*/  MUFU.EX2 R52, R52 ;  /* 0x0000003400347308 */ /* 0x000fe20000000800 */
[----:B------:R-:W-:Y:S01]  /*13440*/  FSEL R23, R46, -INF , P6 ;  /* 0xff8000002e177808 */ /* 0x000fe20003000000 */
[----:B------:R-:W-:Y:S01]  /*13450*/  IMAD.MOV.U32 R46, RZ, RZ, R109 ;  /* 0x000000ffff2e7224 */ /* 0x000fe200078e006d */
[-C--:B------:R-:W-:Y:S01]  /*13460*/  ISETP.GE.AND P6, PT, R202, R222.reuse, PT ;  /* 0x000000deca00720c */ /* 0x080fe20003fc6270 */
[----:B------:R-:W-:Y:S01]  /*13470*/  IMAD.MOV.U32 R71, RZ, RZ, R85 ;  /* 0x000000ffff477224 */ /* 0x000fe200078e0055 */
        /* <DEDUP_REMOVED lines=10> */
[----:B------:R-:W-:Y:S01]  /*13520*/  FSEL R13, R79, -INF , P4 ;  /* 0xff8000004f0d7808 */ /* 0x000fe20002000000 */
[----:B------:R-:W-:Y:S01]  /*13530*/  IMAD.MOV.U32 R79, RZ, RZ, R12 ;  /* 0x000000ffff4f7224 */ /* 0x000fe200078e000c */
[-C--:B------:R-:W-:Y:S02]  /*13540*/  ISETP.GE.AND P4, PT, R187, R222.reuse, PT ;  /* 0x000000debb00720c */ /* 0x080fe40003f86270 */
[----:B------:R-:W-:Y:S02]  /*13550*/  FSEL R82, R82, -INF , P0 ;  /* 0xff80000052527808 */ /* 0x000fe40000000000 */
[-C--:B------:R-:W-:Y:S02]  /*13560*/  ISETP.GE.AND P0, PT, R185, R222.reuse, PT ;  /* 0x000000deb900720c */ /* 0x080fe40003f06270 */
[----:B------:R-:W-:Y:S01]  /*13570*/  FSEL R12, R83, -INF , P4 ;  /* 0xff800000530c7808 */ /* 0x000fe20002000000 */
[----:B------:R-:W-:Y:S01]  /*13580*/  IMAD.MOV.U32 R83, RZ, RZ, R11 ;  /* 0x000000ffff537224 */ /* 0x000fe200078e000b */
[-C--:B------:R-:W-:Y:S02]  /*13590*/  ISETP.GE.AND P4, PT, R184, R222.reuse, PT ;  /* 0x000000deb800720c */ /* 0x080fe40003f86270 */
[----:B------:R-:W-:Y:S01]  /*135a0*/  FSEL R11, R87, -INF , P0 ;  /* 0xff800000570b7808 */ /* 0x000fe20000000000 */
[----:B------:R-:W-:Y:S01]  /*135b0*/  IMAD.MOV.U32 R87, RZ, RZ, R8 ;  /* 0x000000ffff577224 */ /* 0x000fe200078e0008 */
[-C--:B------:R-:W-:Y:S02]  /*135c0*/  ISETP.GE.AND P0, PT, R183, R222.reuse, PT ;  /* 0x000000deb700720c */ /* 0x080fe40003f06270 */
[----:B------:R-:W-:Y:S02]  /*135d0*/  FSEL R90, R90, -INF , P4 ;  /* 0xff8000005a5a7808 */ /* 0x000fe40002000000 */
[-C--:B------:R-:W-:Y:S02]  /*135e0*/  ISETP.GE.AND P6, PT, R198, R222.reuse, PT ;  /* 0x000000dec600720c */ /* 0x080fe40003fc6270 */
[-C--:B------:R-:W-:Y:S02]  /*135f0*/  ISETP.GE.AND P4, PT, R181, R222.reuse, PT ;  /* 0x000000deb500720c */ /* 0x080fe40003f86270 */
[----:B------:R-:W-:Y:S02]  /*13600*/  FSEL R9, R91, -INF , P0 ;  /* 0xff8000005b097808 */ /* 0x000fe40000000000 */
[-C--:B------:R-:W-:Y:S02]  /*13610*/  ISETP.GE.AND P0, PT, R179, R222.reuse, PT ;  /* 0x000000deb300720c */ /* 0x080fe40003f06270 */
[----:B------:R-:W-:Y:S01]  /*13620*/  FSEL R39, R62, -INF , P6 ;  /* 0xff8000003e277808 */ /* 0x000fe20003000000 */
[----:B------:R-:W-:Y:S01]  /*13630*/  IMAD R62, R234, 0x100, R204 ;  /* 0x00000100ea3e7824 */ /* 0x000fe200078e02cc */
[----:B------:R-:W-:Y:S01]  /*13640*/  FSEL R8, R95, -INF , P4 ;  /* 0xff8000005f087808 */ /* 0x000fe20002000000 */
[----:B------:R-:W-:Y:S01]  /*13650*/  IMAD.MOV.U32 R95, RZ, RZ, R7 ;  /* 0x000000ffff5f7224 */ /* 0x000fe200078e0007 */
[-C--:B------:R-:W-:Y:S01]  /*13660*/  ISETP.GE.AND P6, PT, R194, R222.reuse, PT ;  /* 0x000000dec200720c */ /* 0x080fe20003fc6270 */
[----:B------:R-:W-:Y:S01]  /*13670*/  VIADD R62, R62, 0x9 ;  /* 0x000000093e3e7836 */ /* 0x000fe20000000000 */
[-C--:B------:R-:W-:Y:S02]  /*13680*/  ISETP.GE.AND P4, PT, R177, R222.reuse, PT ;  /* 0x000000deb100720c */ /* 0x080fe40003f86270 */
[----:B------:R-:W-:Y:S02]  /*13690*/  FSEL R98, R98, -INF , P0 ;  /* 0xff80000062627808 */ /* 0x000fe40000000000 */
[-C--:B------:R-:W-:Y:S02]  /*136a0*/  ISETP.GE.AND P0, PT, R171, R222.reuse, PT ;  /* 0x000000deab00720c */ /* 0x080fe40003f06270 */
[----:B------:R-:W-:Y:S01]  /*136b0*/  FSEL R19, R70, -INF , P6 ;  /* 0xff80000046137808 */ /* 0x000fe20003000000 */
[----:B------:R-:W-:Y:S01]  /*136c0*/  IMAD.MOV.U32 R70, RZ, RZ, R42 ;  /* 0x000000ffff467224 */ /* 0x000fe200078e002a */
[----:B------:R-:W-:Y:S01]  /*136d0*/  FSEL R7, R99, -INF , P4 ;  /* 0xff80000063077808 */ /* 0x000fe20002000000 */
[----:B------:R-:W-:Y:S01]  /*136e0*/  IMAD.MOV.U32 R42, RZ, RZ, R6 ;  /* 0x000000ffff2a7224 */ /* 0x000fe200078e0006 */
[-C--:B------:R-:W-:Y:S01]  /*136f0*/  ISETP.GE.AND P4, PT, R169, R222.reuse, PT ;  /* 0x000000dea900720c */ /* 0x080fe20003f86270 */
[----:B------:R-:W-:Y:S01]  /*13700*/  IMAD.MOV.U32 R99, RZ, RZ, R27 ;  /* 0x000000ffff637224 */ /* 0x000fe200078e001b */
[----:B------:R-:W-:Y:S01]  /*13710*/  FSEL R6, R103, -INF , P0 ;  /* 0xff80000067067808 */ /* 0x000fe20000000000 */
[--C-:B------:R-:W-:Y:S01]  /*13720*/  IMAD R103, R234, 0x100, R204.reuse ;  /* 0x00000100ea677824 */ /* 0x100fe200078e02cc */
[-C--:B------:R-:W-:Y:S02]  /*13730*/  ISETP.GE.AND P0, PT, R167, R222.reuse, PT ;  /* 0x000000dea700720c */ /* 0x080fe40003f06270 */
[----:B------:R-:W-:Y:S01]  /*13740*/  FSEL R106, R106, -INF , P4 ;  /* 0xff8000006a6a7808 */ /* 0x000fe20002000000 */
[----:B------:R-:W-:Y:S01]  /*13750*/  VIADD R103, R103, 0x11 ;  /* 0x0000001167677836 */ /* 0x000fe20000000000 */
[-C--:B------:R-:W-:Y:S02]  /*13760*/  ISETP.GE.AND P6, PT, R190, R222.reuse, PT ;  /* 0x000000debe00720c */ /* 0x080fe40003fc6270 */
[-C--:B------:R-:W-:Y:S02]  /*13770*/  ISETP.GE.AND P4, PT, R165, R222.reuse, PT ;  /* 0x000000dea500720c */ /* 0x080fe40003f86270 */
[----:B------:R-:W-:Y:S01]  /*13780*/  FSEL R27, R107, -INF , P0 ;  /* 0xff8000006b1b7808 */ /* 0x000fe20000000000 */
[--C-:B------:R-:W-:Y:S01]  /*13790*/  IMAD R107, R234, 0x100, R204.reuse ;  /* 0x00000100ea6b7824 */ /* 0x100fe200078e02cc */
[-C--:B------:R-:W-:Y:S02]  /*137a0*/  ISETP.GE.AND P0, PT, R164, R222.reuse, PT ;  /* 0x000000dea400720c */ /* 0x080fe40003f06270 */
[----:B------:R-:W-:Y:S01]  /*137b0*/  FSEL R78, R78, -INF , P6 ;  /* 0xff8000004e4e7808 */ /* 0x000fe20003000000 */
[----:B------:R-:W-:Y:S01]  /*137c0*/  VIADD R107, R107, 0x10 ;  /* 0x000000106b6b7836 */ /* 0x000fe20000000000 */
[----:B------:R-:W-:Y:S02]  /*137d0*/  FSEL R111, R111, -INF , P4 ;  /* 0xff8000006f6f7808 */ /* 0x000fe40002000000 */
[-C--:B------:R-:W-:Y:S02]  /*137e0*/  ISETP.GE.AND P6, PT, R186, R222.reuse, PT ;  /* 0x000000deba00720c */ /* 0x080fe40003fc6270 */
[-C--:B------:R-:W-:Y:S02]  /*137f0*/  ISETP.GE.AND P4, PT, R155, R222.reuse, PT ;  /* 0x000000de9b00720c */ /* 0x080fe40003f86270 */
[----:B------:R-:W-:Y:S02]  /*13800*/  FSEL R91, R114, -INF , P0 ;  /* 0xff800000725b7808 */ /* 0x000fe40000000000 */
[-C--:B------:R-:W-:Y:S02]  /*13810*/  ISETP.GE.AND P0, PT, R161, R222.reuse, PT ;  /* 0x000000dea100720c */ /* 0x080fe40003f06270 */
[----:B------:R-:W-:Y:S02]  /*13820*/  FSEL R85, R115, -INF , P4 ;  /* 0xff80000073557808 */ /* 0x000fe40002000000 */
[----:B------:R-:W-:Y:S02]  /*13830*/  FSEL R86, R86, -INF , P6 ;  /* 0xff80000056567808 */ /* 0x000fe40003000000 */
[-C--:B------:R-:W-:Y:S02]  /*13840*/  ISETP.GE.AND P6, PT, R182, R222.reuse, PT ;  /* 0x000000deb600720c */ /* 0x080fe40003fc6270 */
[-C--:B------:R-:W-:Y:S02]  /*13850*/  ISETP.GE.AND P4, PT, R160, R222.reuse, PT ;  /* 0x000000dea000720c */ /* 0x080fe40003f86270 */
[----:B------:R-:W-:Y:S02]  /*13860*/  FSEL R67, R119, -INF , P0 ;  /* 0xff80000077437808 */ /* 0x000fe40000000000 */
[-C--:B------:R-:W-:Y:S02]  /*13870*/  ISETP.GE.AND P0, PT, R159, R222.reuse, PT ;  /* 0x000000de9f00720c */ /* 0x080fe40003f06270 */
[----:B------:R-:W-:Y:S02]  /*13880*/  FSEL R42, R42, -INF , !P5 ;  /* 0xff8000002a2a7808 */ /* 0x000fe40006800000 */
[----:B------:R-:W-:Y:S02]  /*13890*/  FSEL R94, R94, -INF , P6 ;  /* 0xff8000005e5e7808 */ /* 0x000fe40003000000 */
[----:B------:R-:W-:Y:S02]  /*138a0*/  FSEL R63, R122, -INF , P4 ;  /* 0xff8000007a3f7808 */ /* 0x000fe40002000000 */
[----:B------:R-:W-:Y:S01]  /*138b0*/  MUFU.EX2 R122, R37 ;  /* 0x00000025007a7308 */ /* 0x000fe20000000800 */
[-C--:B------:R-:W-:Y:S02]  /*138c0*/  ISETP.GE.AND P6, PT, R175, R222.reuse, PT ;  /* 0x000000deaf00720c */ /* 0x080fe40003fc6270 */
[-C--:B------:R-:W-:Y:S01]  /*138d0*/  ISETP.GE.AND P5, PT, R103, R221.reuse, PT ;  /* 0x000000dd6700720c */ /* 0x080fe20003fa6270 */
[--C-:B------:R-:W-:Y:S01]  /*138e0*/  IMAD R103, R234, 0x100, R204.reuse ;  /* 0x00000100ea677824 */ /* 0x100fe200078e02cc */
[-C--:B------:R-:W-:Y:S02]  /*138f0*/  ISETP.GE.AND P4, PT, R157, R222.reuse, PT ;  /* 0x000000de9d00720c */ /* 0x080fe40003f86270 */
[----:B------:R-:W-:Y:S01]  /*13900*/  FSEL R59, R123, -INF , P0 ;  /* 0xff8000007b3b7808 */ /* 0x000fe20000000000 */
[----:B------:R-:W-:Y:S01]  /*13910*/  VIADD R103, R103, 0x18 ;  /* 0x0000001867677836 */ /* 0x000fe20000000000 */
[-C--:B------:R-:W-:Y:S02]  /*13920*/  ISETP.GE.AND P0, PT, R62, R221.reuse, PT ;  /* 0x000000dd3e00720c */ /* 0x080fe40003f06270 */
[----:B------:R-:W-:Y:S02]  /*13930*/  FSEL R102, R102, -INF , P6 ;  /* 0xff80000066667808 */ /* 0x000fe40003000000 */
[----:B------:R-:W-:Y:S02]  /*13940*/  FSEL R62, R127, -INF , P4 ;  /* 0xff8000007f3e7808 */ /* 0x000fe40002000000 */
[-C--:B------:R-:W-:Y:S02]  /*13950*/  ISETP.GE.AND P6, PT, R166, R222.reuse, PT ;  /* 0x000000dea600720c */ /* 0x080fe40003fc6270 */
[-C--:B------:R-:W-:Y:S02]  /*13960*/  ISETP.GE.AND P4, PT, R154, R222.reuse, PT ;  /* 0x000000de9a00720c */ /* 0x080fe40003f86270 */
[----:B------:R-:W-:Y:S02]  /*13970*/  FSEL R110, R110, -INF , P6 ;  /* 0xff8000006e6e7808 */ /* 0x000fe40003000000 */
[----:B------:R-:W-:Y:S02]  /*13980*/  FSEL R130, R130, -INF , P4 ;  /* 0xff80000082827808 */ /* 0x000fe40002000000 */
[-C--:B------:R-:W-:Y:S02]  /*13990*/  ISETP.GE.AND P6, PT, R163, R222.reuse, PT ;  /* 0x000000dea300720c */ /* 0x080fe40003fc6270 */
[-C--:B------:R-:W-:Y:S01]  /*139a0*/  ISETP.GE.AND P4, PT, R103, R221.reuse, PT ;  /* 0x000000dd6700720c */ /* 0x080fe20003f86270 */
[--C-:B------:R-:W-:Y:S01]  /*139b0*/  IMAD R103, R234, 0x100, R204.reuse ;  /* 0x00000100ea677824 */ /* 0x100fe200078e02cc */
[----:B------:R-:W-:Y:S02]  /*139c0*/  FSEL R34, R34, -INF , !P5 ;  /* 0xff80000022227808 */ /* 0x000fe40006800000 */
[----:B------:R-:W-:Y:S01]  /*139d0*/  FSEL R46, R46, -INF , !P0 ;  /* 0xff8000002e2e7808 */ /* 0x000fe20004000000 */
[----:B------:R-:W-:Y:S01]  /*139e0*/  VIADD R103, R103, 0x19 ;  /* 0x0000001967677836 */ /* 0x000fe20000000000 */
[----:B------:R-:W-:Y:S02]  /*139f0*/  FSEL R58, R58, -INF , !P3 ;  /* 0xff8000003a3a7808 */ /* 0x000fe40005800000 */
[----:B------:R-:W-:Y:S02]  /*13a00*/  FSEL R54, R54, -INF , !P2 ;  /* 0xff80000036367808 */ /* 0x000fe40005000000 */
[----:B------:R-:W-:Y:S02]  /*13a10*/  FSEL R69, R118, -INF , P6 ;  /* 0xff80000076457808 */ /* 0x000fe40003000000 */
[----:B------:R-:W-:Y:S01]  /*13a20*/  MUFU.EX2 R118, R176 ;  /* 0x000000b000767308 */ /* 0x000fe20000000800 */
[----:B------:R-:W-:Y:S02]  /*13a30*/  ISETP.GE.AND P6, PT, R158, R222, PT ;  /* 0x000000de9e00720c */ /* 0x000fe40003fc6270 */
[-C--:B------:R-:W-:Y:S01]  /*13a40*/  ISETP.GE.AND P3, PT, R103, R221.reuse, PT ;  /* 0x000000dd6700720c */ /* 0x080fe20003f66270 */
[--C-:B------:R-:W-:Y:S01]  /*13a50*/  IMAD R103, R234, 0x100, R204.reuse ;  /* 0x00000100ea677824 */ /* 0x100fe200078e02cc */
[----:B------:R-:W-:Y:S02]  /*13a60*/  FSEL R126, R126, -INF , P6 ;  /* 0xff8000007e7e7808 */ /* 0x000fe40003000000 */
[-C--:B------:R-:W-:Y:S01]  /*13a70*/  ISETP.GE.AND P6, PT, R107, R221.reuse, PT ;  /* 0x000000dd6b00720c */ /* 0x080fe20003fc6270 */
[----:B------:R-:W-:Y:S01]  /*13a80*/  IMAD R107, R234, 0x100, R204 ;  /* 0x00000100ea6b7824 */ /* 0x000fe200078e02cc */
[----:B------:R-:W-:Y:S01]  /*13a90*/  FSEL R30, R30, -INF , !P4 ;  /* 0xff8000001e1e7808 */ /* 0x000fe20006000000 */
[----:B------:R-:W-:Y:S01]  /*13aa0*/  VIADD R103, R103, 0x21 ;  /* 0x0000002167677836 */ /* 0x000fe20000000000 */
[----:B------:R-:W-:Y:S01]  /*13ab0*/  FSEL R38, R38, -INF , !P6 ;  /* 0xff80000026267808 */ /* 0x000fe20007000000 */
[----:B------:R-:W-:Y:S01]  /*13ac0*/  VIADD R107, R107, 0x20 ;  /* 0x000000206b6b7836 */ /* 0x000fe20000000000 */
[-C--:B------:R-:W-:Y:S02]  /*13ad0*/  ISETP.GE.AND P5, PT, R211, R221.reuse, PT ;  /* 0x000000ddd300720c */ /* 0x080fe40003fa6270 */
[-C--:B------:R-:W-:Y:S02]  /*13ae0*/  ISETP.GE.AND P0, PT, R103, R221.reuse, PT ;  /* 0x000000dd6700720c */ /* 0x080fe40003f06270 */
[-C--:B------:R-:W-:Y:S02]  /*13af0*/  ISETP.GE.AND P2, PT, R107, R221.reuse, PT ;  /* 0x000000dd6b00720c */ /* 0x080fe40003f46270 */
[----:B------:R-:W-:Y:S02]  /*13b00*/  FSEL R14, R14, -INF , !P0 ;  /* 0xff8000000e0e7808 */ /* 0x000fe40004000000 */
[----:B------:R-:W-:Y:S02]  /*13b10*/  FSEL R18, R18, -INF , !P2 ;  /* 0xff80000012127808 */ /* 0x000fe40005000000 */
[----:B------:R-:W-:Y:S02]  /*13b20*/  FSEL R26, R26, -INF , !P3 ;  /* 0xff8000001a1a7808 */ /* 0x000fe40005800000 */
[-C--:B------:R-:W-:Y:S02]  /*13b30*/  ISETP.GE.AND P3, PT, R251, R221.reuse, PT ;  /* 0x000000ddfb00720c */ /* 0x080fe40003f66270 */
[----:B------:R-:W-:Y:S02]  /*13b40*/  FSEL R251, R99, -INF , !P5 ;  /* 0xff80000063fb7808 */ /* 0x000fe40006800000 */
[-C--:B------:R-:W-:Y:S02]  /*13b50*/  ISETP.GE.AND P5, PT, R246, R221.reuse, PT ;  /* 0x000000ddf600720c */ /* 0x080fe40003fa6270 */
[-C--:B------:R-:W-:Y:S02]  /*13b60*/  ISETP.GE.AND P0, PT, R249, R221.reuse, PT ;  /* 0x000000ddf900720c */ /* 0x080fe40003f06270 */
[----:B------:R-:W-:Y:S02]  /*13b70*/  FSEL R107, R71, -INF , !P5 ;  /* 0xff800000476b7808 */ /* 0x000fe40006800000 */
[----:B------:R-:W-:Y:S02]  /*13b80*/  FMNMX3.FTZ R71, R148, R42, R58, !PT ;  /* 0x0000002a94477276 */ /* 0x000fe4000781003a */
[-C--:B------:R-:W-:Y:S02]  /*13b90*/  ISETP.GE.AND P5, PT, R203, R221.reuse, PT ;  /* 0x000000ddcb00720c */ /* 0x080fe40003fa6270 */
[----:B------:R-:W-:Y:S02]  /*13ba0*/  FMNMX3.FTZ R71, R71, R54, R46, !PT ;  /* 0x0000003647477276 */ /* 0x000fe4000781002e */
[----:B------:R-:W-:Y:S02]  /*13bb0*/  FSEL R249, R87, -INF , !P3 ;  /* 0xff80000057f97808 */ /* 0x000fe40005800000 */
[----:B------:R-:W-:Y:S02]  /*13bc0*/  FMNMX3.FTZ R71, R71, R38, R34, !PT ;  /* 0x0000002647477276 */ /* 0x000fe40007810022 */
[-C--:B------:R-:W-:Y:S02]  /*13bd0*/  ISETP.GE.AND P3, PT, R213, R221.reuse, PT ;  /* 0x000000ddd500720c */ /* 0x080fe40003f66270 */
[----:B------:R-:W-:Y:S02]  /*13be0*/  FMNMX3.FTZ R71, R71, R30, R26, !PT ;  /* 0x0000001e47477276 */ /* 0x000fe4000781001a */
[----:B------:R-:W-:Y:S02]  /*13bf0*/  FSEL R103, R66, -INF , !P3 ;  /* 0xff80000042677808 */ /* 0x000fe40005800000 */
[----:B------:R-:W-:Y:S01]  /*13c00*/  MUFU.EX2 R66, R44 ;  /* 0x0000002c00427308 */ /* 0x000fe20000000800 */
[----:B------:R-:W-:Y:S02]  /*13c10*/  FSEL R213, R79, -INF , !P0 ;  /* 0xff8000004fd57808 */ /* 0x000fe40004000000 */
[-C--:B------:R-:W-:Y:S02]  /*13c20*/  ISETP.GE.AND P0, PT, R206, R221.reuse, PT ;  /* 0x000000ddce00720c */ /* 0x080fe40003f06270 */
[----:B------:R-:W-:Y:S02]  /*13c30*/  FMNMX3.FTZ R71, R71, R18, R14, !PT ;  /* 0x0000001247477276 */ /* 0x000fe4000781000e */
[-C--:B------:R-:W-:Y:S02]  /*13c40*/  ISETP.GE.AND P4, PT, R252, R221.reuse, PT ;  /* 0x000000ddfc00720c */ /* 0x080fe40003f86270 */
[-C--:B------:R-:W-:Y:S02]  /*13c50*/  ISETP.GE.AND P3, PT, R201, R221.reuse, PT ;  /* 0x000000ddc900720c */ /* 0x080fe40003f66270 */
[----:B------:R-:W-:Y:S01]  /*13c60*/  MUFU.EX2 R201, R5 ;  /* 0x0000000500c97308 */ /* 0x000fe20000000800 */
[----:B------:R-:W-:Y:S02]  /*13c70*/  FSEL R127, R95, -INF , !P4 ;  /* 0xff8000005f7f7808 */ /* 0x000fe40006000000 */
[----:B------:R-:W-:Y:S02]  /*13c80*/  FSEL R95, R22, -INF , !P0 ;  /* 0xff800000165f7808 */ /* 0x000fe40004000000 */
[-C--:B------:R-:W-:Y:S02]  /*13c90*/  ISETP.GE.AND P0, PT, R199, R221.reuse, PT ;  /* 0x000000ddc700720c */ /* 0x080fe40003f06270 */
[-C--:B------:R-:W-:Y:S02]  /*13ca0*/  ISETP.GE.AND P4, PT, R244, R221.reuse, PT ;  /* 0x000000ddf400720c */ /* 0x080fe40003f86270 */
        /* <DEDUP_REMOVED lines=13> */
[-C--:B------:R-:W-:Y:S02]  /*13d80*/  ISETP.GE.AND P4, PT, R184, R221.reuse, PT ;  /* 0x000000ddb800720c */ /* 0x080fe40003f86270 */
[-C--:B------:R-:W-:Y:S02]  /*13d90*/  ISETP.GE.AND P6, PT, R212, R221.reuse, PT ;  /* 0x000000ddd400720c */ /* 0x080fe40003fc6270 */
[----:B------:R-:W-:Y:S02]  /*13da0*/  FSEL R187, R90, -INF , !P4 ;  /* 0xff8000005abb7808 */ /* 0x000fe40006000000 */
[----:B------:R-:W-:Y:S01]  /*13db0*/  MUFU.EX2 R90, R24 ;  /* 0x00000018005a7308 */ /* 0x000fe20000000800 */
[-C--:B------:R-:W-:Y:S02]  /*13dc0*/  ISETP.GE.AND P4, PT, R175, R221.reuse, PT ;  /* 0x000000ddaf00720c */ /* 0x080fe40003f86270 */
[----:B------:R-:W-:Y:S02]  /*13dd0*/  FSEL R10, R10, -INF , !P6 ;  /* 0xff8000000a0a7808 */ /* 0x000fe40007000000 */
[-C--:B------:R-:W-:Y:S02]  /*13de0*/  ISETP.GE.AND P6, PT, R248, R221.reuse, PT ;  /* 0x000000ddf800720c */ /* 0x080fe40003fc6270 */
[----:B------:R-:W-:Y:S02]  /*13df0*/  FMNMX3.FTZ R22, R71, R10, R251, !PT ;  /* 0x0000000a47167276 */ /* 0x000fe400078100fb */
[----:B------:R-:W-:Y:S02]  /*13e00*/  ISETP.GE.AND P2, PT, R250, R221, PT ;  /* 0x000000ddfa00720c */ /* 0x000fe40003f46270 */
[----:B------:R-:W-:Y:S02]  /*13e10*/  FMNMX3.FTZ R22, R22, R127, R249, !PT ;  /* 0x0000007f16167276 */ /* 0x000fe400078100f9 */
[----:B------:R-:W-:Y:S02]  /*13e20*/  FSEL R123, R83, -INF , !P2 ;  /* 0xff800000537b7808 */ /* 0x000fe40005000000 */
[----:B------:R-:W-:Y:S02]  /*13e30*/  ISETP.GE.AND P2, PT, R207, R221, PT ;  /* 0x000000ddcf00720c */ /* 0x000fe40003f46270 */
[----:B------:R-:W-:Y:S02]  /*13e40*/  FSEL R207, R75, -INF , !P6 ;  /* 0xff8000004bcf7808 */ /* 0x000fe40007000000 */
[----:B------:R-:W-:Y:S02]  /*13e50*/  FMNMX3.FTZ R22, R22, R123, R213, !PT ;  /* 0x0000007b16167276 */ /* 0x000fe400078100d5 */
[----:B------:R-:W-:Y:S02]  /*13e60*/  ISETP.GE.AND P6, PT, R205, R221, PT ;  /* 0x000000ddcd00720c */ /* 0x000fe40003fc6270 */
[----:B------:R-:W-:Y:S02]  /*13e70*/  FMNMX3.FTZ R22, R22, R207, R107, !PT ;  /* 0x000000cf16167276 */ /* 0x000fe4000781006b */
[----:B------:R-:W-:Y:S02]  /*13e80*/  FSEL R99, R23, -INF , !P2 ;  /* 0xff80000017637808 */ /* 0x000fe40005000000 */
[----:B------:R-:W-:Y:S02]  /*13e90*/  FMNMX3.FTZ R22, R22, R203, R103, !PT ;  /* 0x000000cb16167276 */ /* 0x000fe40007810067 */
[----:B------:R-:W-:Y:S02]  /*13ea0*/  FSEL R87, R50, -INF , !P6 ;  /* 0xff80000032577808 */ /* 0x000fe40007000000 */
[----:B------:R-:W-:Y:S02]  /*13eb0*/  ISETP.GE.AND P6, PT, R198, R221, PT ;  /* 0x000000ddc600720c */ /* 0x000fe40003fc6270 */
[----:B------:R-:W-:Y:S02]  /*13ec0*/  FMNMX3.FTZ R22, R22, R99, R95, !PT ;  /* 0x0000006316167276 */ /* 0x000fe4000781005f */
[----:B------:R-:W-:Y:S02]  /*13ed0*/  FSEL R39, R39, -INF , !P6 ;  /* 0xff80000027277808 */ /* 0x000fe40007000000 */
[-C--:B------:R-:W-:Y:S02]  /*13ee0*/  ISETP.GE.AND P2, PT, R200, R221.reuse, PT ;  /* 0x000000ddc800720c */ /* 0x080fe40003f46270 */
[----:B------:R-:W-:Y:S02]  /*13ef0*/  FSEL R75, R55, -INF , !P3 ;  /* 0xff800000374b7808 */ /* 0x000fe40005800000 */
[----:B------:R-:W-:Y:S02]  /*13f00*/  FSEL R71, R16, -INF , !P2 ;  /* 0xff80000010477808 */ /* 0x000fe40005000000 */
[-C--:B------:R-:W-:Y:S02]  /*13f10*/  ISETP.GE.AND P3, PT, R195, R221.reuse, PT ;  /* 0x000000ddc300720c */ /* 0x080fe40003f66270 */
[-C--:B------:R-:W-:Y:S02]  /*13f20*/  ISETP.GE.AND P2, PT, R194, R221.reuse, PT ;  /* 0x000000ddc200720c */ /* 0x080fe40003f46270 */
[----:B------:R-:W-:Y:S02]  /*13f30*/  FSEL R15, R15, -INF , !P3 ;  /* 0xff8000000f0f7808 */ /* 0x000fe40005800000 */
[----:B------:R-:W-:Y:S02]  /*13f40*/  FSEL R19, R19, -INF , !P2 ;  /* 0xff80000013137808 */ /* 0x000fe40005000000 */
[----:B------:R-:W-:Y:S02]  /*13f50*/  ISETP.GE.AND P6, PT, R192, R221, PT ;  /* 0x000000ddc000720c */ /* 0x000fe40003fc6270 */
[----:B------:R-:W-:Y:S02]  /*13f60*/  FSEL R83, R51, -INF , !P5 ;  /* 0xff80000033537808 */ /* 0x000fe40006800000 */
[----:B------:R-:W-:Y:S02]  /*13f70*/  FSEL R115, R74, -INF , !P6 ;  /* 0xff8000004a737808 */ /* 0x000fe40007000000 */
[----:B------:R-:W-:Y:S02]  /*13f80*/  FMNMX3.FTZ R22, R22, R87, R83, !PT ;  /* 0x0000005716167276 */ /* 0x000fe40007810053 */
[----:B------:R-:W-:Y:S02]  /*13f90*/  ISETP.GE.AND P5, PT, R197, R221, PT ;  /* 0x000000ddc500720c */ /* 0x000fe40003fa6270 */
[----:B------:R-:W-:Y:S02]  /*13fa0*/  FMNMX3.FTZ R22, R22, R79, R75, !PT ;  /* 0x0000004f16167276 */ /* 0x000fe4000781004b */
[----:B------:R-:W-:Y:S02]  /*13fb0*/  FSEL R31, R31, -INF , !P5 ;  /* 0xff8000001f1f7808 */ /* 0x000fe40006800000 */
[----:B------:R-:W-:Y:S02]  /*13fc0*/  FMNMX3.FTZ R22, R22, R71, R35, !PT ;  /* 0x0000004716167276 */ /* 0x000fe40007810023 */
[----:B------:R-:W-:Y:S02]  /*13fd0*/  ISETP.GE.AND P5, PT, R191, R221, PT ;  /* 0x000000ddbf00720c */ /* 0x000fe40003fa6270 */
        /* <DEDUP_REMOVED lines=16> */
[----:B------:R-:W-:Y:S01]  /*140e0*/  MUFU.EX2 R94, R32 ;  /* 0x00000020005e7308 */ /* 0x000fe20000000800 */
[-C--:B------:R-:W-:Y:S02]  /*140f0*/  ISETP.GE.AND P0, PT, R161, R221.reuse, PT ;  /* 0x000000dda100720c */ /* 0x080fe40003f06270 */
[----:B------:R-:W-:Y:S02]  /*14100*/  FSEL R189, R11, -INF , !P5 ;  /* 0xff8000000bbd7808 */ /* 0x000fe40006800000 */
[-C--:B------:R-:W-:Y:S02]  /*14110*/  ISETP.GE.AND P5, PT, R177, R221.reuse, PT ;  /* 0x000000ddb100720c */ /* 0x080fe40003fa6270 */
[----:B------:R-:W-:Y:S02]  /*14120*/  FSEL R177, R9, -INF , !P3 ;  /* 0xff80000009b17808 */ /* 0x000fe40005800000 */
[-C--:B------:R-:W-:Y:S02]  /*14130*/  ISETP.GE.AND P3, PT, R171, R221.reuse, PT ;  /* 0x000000ddab00720c */ /* 0x080fe40003f66270 */
[----:B------:R-:W-:Y:S02]  /*14140*/  FSEL R171, R102, -INF , !P4 ;  /* 0xff80000066ab7808 */ /* 0x000fe40006000000 */
[-C--:B------:R-:W-:Y:S02]  /*14150*/  ISETP.GE.AND P4, PT, R164, R221.reuse, PT ;  /* 0x000000dda400720c */ /* 0x080fe40003f86270 */
[-C--:B------:R-:W-:Y:S02]  /*14160*/  ISETP.GE.AND P2, PT, R169, R221.reuse, PT ;  /* 0x000000dda900720c */ /* 0x080fe40003f46270 */
[----:B------:R-:W-:Y:S01]  /*14170*/  MUFU.EX2 R169, R128 ;  /* 0x0000008000a97308 */ /* 0x000fe20000000800 */
[----:B------:R-:W-:Y:S02]  /*14180*/  FSEL R91, R91, -INF , !P4 ;  /* 0xff8000005b5b7808 */ /* 0x000fe40006000000 */
[-C--:B------:R-:W-:Y:S02]  /*14190*/  ISETP.GE.AND P4, PT, R158, R221.reuse, PT ;  /* 0x000000dd9e00720c */ /* 0x080fe40003f86270 */
[----:B------:R-:W-:Y:S02]  /*141a0*/  FSEL R67, R67, -INF , !P0 ;  /* 0xff80000043437808 */ /* 0x000fe40004000000 */
[----:B------:R-:W-:Y:S02]  /*141b0*/  ISETP.GE.AND P0, PT, R0, R222, PT ;  /* 0x000000de0000720c */ /* 0x000fe40003f06270 */
[-C--:B------:R-:W-:Y:S02]  /*141c0*/  ISETP.GE.AND P6, PT, R186, R221.reuse, PT ;  /* 0x000000ddba00720c */ /* 0x080fe40003fc6270 */
[----:B------:R-:W-:Y:S02]  /*141d0*/  FSEL R55, R126, -INF , !P4 ;  /* 0xff8000007e377808 */ /* 0x000fe40006000000 */
[----:B------:R-:W-:Y:S02]  /*141e0*/  FSEL R191, R86, -INF , !P6 ;  /* 0xff80000056bf7808 */ /* 0x000fe40007000000 */
[-C--:B------:R-:W-:Y:S02]  /*141f0*/  ISETP.GE.AND P6, PT, R179, R221.reuse, PT ;  /* 0x000000ddb300720c */ /* 0x080fe40003fc6270 */
[----:B------:R-:W-:Y:S02]  /*14200*/  FSEL R179, R7, -INF , !P5 ;  /* 0xff80000007b37808 */ /* 0x000fe40006800000 */
[----:B------:R-:W-:Y:S02]  /*14210*/  FSEL R181, R98, -INF , !P6 ;  /* 0xff80000062b57808 */ /* 0x000fe40007000000 */
[-C--:B------:R-:W-:Y:S02]  /*14220*/  ISETP.GE.AND P6, PT, R166, R221.reuse, PT ;  /* 0x000000dda600720c */ /* 0x080fe40003fc6270 */
[----:B------:R1:W-:Y:S01]  /*14230*/  MUFU.EX2 R166, R230 ;  /* 0x000000e600a67308 */ /* 0x0003e20000000800 */
[-C--:B------:R-:W-:Y:S02]  /*14240*/  ISETP.GE.AND P5, PT, R165, R221.reuse, PT ;  /* 0x000000dda500720c */ /* 0x080fe40003fa6270 */
[----:B------:R-:W-:Y:S02]  /*14250*/  FSEL R119, R110, -INF , !P6 ;  /* 0xff8000006e777808 */ /* 0x000fe40007000000 */
[-C--:B------:R-:W-:Y:S02]  /*14260*/  ISETP.GE.AND P6, PT, R160, R221.reuse, PT ;  /* 0x000000dda000720c */ /* 0x080fe40003fc6270 */
[----:B------:R-:W-:Y:S03]  /*14270*/  FSEL R165, R6, -INF , !P3 ;  /* 0xff80000006a57808 */ /* 0x000fe60005800000 */
[----:B------:R-:W-:Y:S01]  /*14280*/  MUFU.EX2 R160, R120 ;  /* 0x0000007800a07308 */ /* 0x000fe20000000800 */
[----:B------:R-:W-:Y:S02]  /*14290*/  FSEL R63, R63, -INF , !P6 ;  /* 0xff8000003f3f7808 */ /* 0x000fe40007000000 */
[-C--:B------:R-:W-:Y:S02]  /*142a0*/  ISETP.GE.AND P6, PT, R0, R221.reuse, PT ;  /* 0x000000dd0000720c */ /* 0x080fe40003fc6270 */
[-C--:B------:R-:W-:Y:S02]  /*142b0*/  ISETP.GE.AND P3, PT, R155, R221.reuse, PT ;  /* 0x000000dd9b00720c */ /* 0x080fe40003f66270 */
[----:B------:R-:W-:Y:S03]  /*142c0*/  FSEL R155, R106, -INF , !P2 ;  /* 0xff8000006a9b7808 */ /* 0x000fe60005000000 */
[----:B------:R-:W-:Y:S01]  /*142d0*/  MUFU.EX2 R106, R178 ;  /* 0x000000b2006a7308 */ /* 0x000fe20000000800 */
[-C--:B------:R-:W-:Y:S02]  /*142e0*/  ISETP.GE.AND P2, PT, R163, R221.reuse, PT ;  /* 0x000000dda300720c */ /* 0x080fe40003f46270 */
[----:B------:R-:W-:Y:S02]  /*142f0*/  FSEL R111, R111, -INF , !P5 ;  /* 0xff8000006f6f7808 */ /* 0x000fe40006800000 */
[-C--:B------:R-:W-:Y:S02]  /*14300*/  ISETP.GE.AND P5, PT, R159, R221.reuse, PT ;  /* 0x000000dd9f00720c */ /* 0x080fe40003fa6270 */
[----:B------:R-:W-:Y:S03]  /*14310*/  FSEL R69, R69, -INF , !P2 ;  /* 0xff80000045457808 */ /* 0x000fe60005000000 */
[----:B------:R-:W-:Y:S01]  /*14320*/  MUFU.EX2 R163, R113 ;  /* 0x0000007100a37308 */ /* 0x000fe20000000800 */
[----:B------:R-:W-:Y:S02]  /*14330*/  FSEL R59, R59, -INF , !P5 ;  /* 0xff8000003b3b7808 */ /* 0x000fe40006800000 */
[-C--:B------:R-:W-:Y:S02]  /*14340*/  ISETP.GE.AND P2, PT, R154, R221.reuse, PT ;  /* 0x000000dd9a00720c */ /* 0x080fe40003f46270 */
[----:B------:R-:W-:Y:S02]  /*14350*/  FSEL R85, R85, -INF , !P3 ;  /* 0xff80000055557808 */ /* 0x000fe40005800000 */
[----:B------:R-:W-:Y:S03]  /*14360*/  FSEL R23, R130, -INF , !P2 ;  /* 0xff80000082177808 */ /* 0x000fe60005000000 */
[----:B------:R-:W-:Y:S01]  /*14370*/  MUFU.EX2 R154, R105 ;  /* 0x00000069009a7308 */ /* 0x000fe20000000800 */
[----:B------:R-:W-:Y:S02]  /*14380*/  ISETP.GE.AND P3, PT, R157, R221, PT ;  /* 0x000000dd9d00720c */ /* 0x000fe40003f66270 */
[----:B------:R-:W-:Y:S02]  /*14390*/  FMNMX3.FTZ R22, R22, R199, R197, !PT ;  /* 0x000000c716167276 */ /* 0x000fe400078100c5 */
[----:B------:R-:W-:Y:S02]  /*143a0*/  FSEL R51, R62, -INF , !P3 ;  /* 0xff8000003e337808 */ /* 0x000fe40005800000 */
[----:B------:R-:W-:Y:S03]  /*143b0*/  FMNMX3.FTZ R22, R22, R195, R193, !PT ;  /* 0x000000c316167276 */ /* 0x000fe600078100c1 */
[----:B------:R-:W-:Y:S01]  /*143c0*/  MUFU.EX2 R130, R73 ;  /* 0x0000004900827308 */ /* 0x000fe20000000800 */
[----:B-1----:R-:W-:Y:S02]  /*143d0*/  MOV R230, 0x80 ;  /* 0x0000008000e67802 */ /* 0x002fe40000000f00 */
[----:B------:R-:W-:Y:S04]  /*143e0*/  FMNMX3.FTZ R22, R22, R191, R189, !PT ;  /* 0x000000bf16167276 */ /* 0x000fe800078100bd */
[----:B------:R-:W-:Y:S03]  /*143f0*/  FMNMX3.FTZ R22, R22, R187, R177, !PT ;  /* 0x000000bb16167276 */ /* 0x000fe600078100b1 */
[----:B------:R-:W-:Y:S01]  /*14400*/  MUFU.EX2 R159, R101 ;  /* 0x00000065009f7308 */ /* 0x000fe20000000800 */
[----:B------:R-:W-:Y:S04]  /*14410*/  FMNMX3.FTZ R22, R22, R185, R183, !PT ;  /* 0x000000b916167276 */ /* 0x000fe800078100b7 */
[----:B------:R-:W-:Y:S04]  /*14420*/  FMNMX3.FTZ R22, R22, R181, R179, !PT ;  /* 0x000000b516167276 */ /* 0x000fe800078100b3 */
[----:B------:R-:W-:Y:S04]  /*14430*/  FMNMX3.FTZ R22, R22, R171, R165, !PT ;  /* 0x000000ab16167276 */ /* 0x000fe800078100a5 */
[----:B------:R-:W-:Y:S04]  /*14440*/  FMNMX3.FTZ R22, R22, R155, R27, !PT ;  /* 0x0000009b16167276 */ /* 0x000fe8000781001b */
[----:B------:R-:W-:Y:S02]  /*14450*/  FMNMX3.FTZ R6, R22, R119, R111, !PT ;  /* 0x0000007716067276 */ /* 0x000fe4000781006f */
[----:B------:R-:W-:Y:S02]  /*14460*/  FSEL R22, R131, -INF , P0 ;  /* 0xff80000083167808 */ /* 0x000fe40000000000 */
[----:B------:R-:W-:Y:S02]  /*14470*/  FMNMX3.FTZ R6, R6, R91, R85, !PT ;  /* 0x0000005b06067276 */ /* 0x000fe40007810055 */
[----:B------:R-:W-:Y:S02]  /*14480*/  FSEL R22, R22, -INF , !P6 ;  /* 0xff80000016167808 */ /* 0x000fe40007000000 */
[----:B------:R-:W-:Y:S04]  /*14490*/  FMNMX3.FTZ R6, R6, R69, R67, !PT ;  /* 0x0000004506067276 */ /* 0x000fe80007810043 */
[----:B------:R-:W-:Y:S01]  /*144a0*/  FMNMX3.FTZ R0, R6, R63, R59, !PT ;  /* 0x0000003f06007276 */ /* 0x000fe2000781003b */
[----:B------:R-:W-:Y:S03]  /*144b0*/  FMUL.FTZ R6, R21, R4 ;  /* 0x0000000415067220 */ /* 0x000fe60000410000 */
[----:B------:R-:W-:Y:S03]  /*144c0*/  FMNMX3.FTZ R0, R0, R55, R51, !PT ;  /* 0x0000003700007276 */ /* 0x000fe60007810033 */
[----:B------:R-:W1:Y:S01]  /*144d0*/  MUFU.EX2 R6, R6 ;  /* 0x0000000600067308 */ /* 0x000e620000000800 */
[----:B------:R-:W-:Y:S05]  /*144e0*/  FMNMX3.FTZ R11, R0, R23, R22, !PT ;  /* 0x00000017000b7276 */ /* 0x000fea0007810016 */
[----:B------:R-:W2:Y:S01]  /*144f0*/  SHFL.BFLY PT, R0, R11, 0x2, 0x1f ;  /* 0x0c401f000b007f89 */ /* 0x000ea200000e0000 */
[C---:B-1----:R-:W-:Y:S01]  /*14500*/  FMUL.FTZ R13, R6.reuse, R137 ;  /* 0x00000089060d7220 */ /* 0x042fe20000410000 */
[C---:B------:R-:W-:Y:S02]  /*14510*/  FMUL.FTZ R4, R6.reuse, R144 ;  /* 0x0000009006047220 */ /* 0x040fe40000410000 */
[----:B------:R-:W-:Y:S01]  /*14520*/  MUFU.EX2 R137, R77 ;  /* 0x0000004d00897308 */ /* 0x000fe20000000800 */
[C---:B------:R-:W-:Y:S01]  /*14530*/  FMUL.FTZ R5, R6.reuse, R145 ;  /* 0x0000009106057220 */ /* 0x040fe20000410000 */
[C---:B------:R-:W-:Y:S01]  /*14540*/  FMUL.FTZ R8, R6.reuse, R140 ;  /* 0x0000008c06087220 */ /* 0x040fe20000410000 */
[C---:B------:R-:W-:Y:S01]  /*14550*/  FMUL.FTZ R9, R6.reuse, R141 ;  /* 0x0000008d06097220 */ /* 0x040fe20000410000 */
[C---:B------:R-:W-:Y:S01]  /*14560*/  FMUL.FTZ R12, R6.reuse, R136 ;  /* 0x00000088060c7220 */ /* 0x040fe20000410000 */
[C---:B------:R-:W-:Y:S01]  /*14570*/  FMUL.FTZ R16, R6.reuse, R132 ;  /* 0x0000008406107220 */ /* 0x040fe20000410000 */
[C---:B------:R-:W-:Y:S01]  /*14580*/  FMUL.FTZ R17, R6.reuse, R133 ;  /* 0x0000008506117220 */ /* 0x040fe20000410000 */
[----:B------:R-:W-:Y:S03]  /*14590*/  FFMA.FTZ R247, R6, R247, R201 ;  /* 0x000000f706f77223 */ /* 0x000fe600000100c9 */
[----:B------:R-:W-:Y:S01]  /*145a0*/  MUFU.EX2 R136, R92 ;  /* 0x0000005c00887308 */ /* 0x000fe20000000800 */
[----:B--2---:R-:W-:Y:S09]  /*145b0*/  FMNMX.FTZ R7, R11, R0, !PT ;  /* 0x000000000b077209 */ /* 0x004ff20007810000 */
[----:B------:R-:W-:Y:S01]  /*145c0*/  MUFU.EX2 R140, R96 ;  /* 0x00000060008c7308 */ /* 0x000fe20000000800 */
[----:B------:R-:W1:Y:S09]  /*145d0*/  SHFL.BFLY PT, R0, R7, 0x1, 0x1f ;  /* 0x0c201f0007007f89 */ /* 0x000e7200000e0000 */
[----:B------:R2:W-:Y:S10]  /*145e0*/  MUFU.EX2 R145, R93 ;  /* 0x0000005d00917308 */ /* 0x0005f40000000800 */
[----:B------:R-:W-:Y:S01]  /*145f0*/  MUFU.EX2 R133, R174 ;  /* 0x000000ae00857308 */ /* 0x000fe20000000800 */
[----:B-1----:R-:W-:Y:S04]  /*14600*/  FMNMX.FTZ R0, R7, R0, !PT ;  /* 0x0000000007007209 */ /* 0x002fe80007810000 */
[C---:B------:R-:W-:Y:S01]  /*14610*/  FSETP.NEU.FTZ.AND P0, PT, R0.reuse, -INF , PT ;  /* 0xff8000000000780b */ /* 0x040fe20003f1d000 */
[----:B------:R-:W-:Y:S03]  /*14620*/  FMUL.FTZ R50, R21, R0 ;  /* 0x0000000015327220 */ /* 0x000fe60000410000 */
[----:B------:R-:W-:Y:S02]  /*14630*/  FSEL R7, R0, RZ, P0 ;  /* 0x000000ff00077208 */ /* 0x000fe40000000000 */
[----:B------:R-:W-:Y:S02]  /*14640*/  FSEL R50, R50, RZ, P0 ;  /* 0x000000ff32327208 */ /* 0x000fe40000000000 */
[C---:B------:R-:W-:Y:S01]  /*14650*/  ISETP.GT.AND P0, PT, R234.reuse, R225, PT ;  /* 0x000000e1ea00720c */ /* 0x040fe20003f04270 */
[----:B------:R-:W-:Y:S01]  /*14660*/  FADD.FTZ R6, -R7, R148 ;  /* 0x0000009407067221 */ /* 0x000fe20000010100 */
[----:B------:R-:W-:Y:S02]  /*14670*/  VIADD R234, R234, 0xffffffff ;  /* 0xffffffffeaea7836 */ /* 0x000fe40000000000 */
        /* <DEDUP_REMOVED lines=8> */
[-CC-:B--2---:R-:W-:Y:S01]  /*14700*/  FFMA.FTZ R93, R47, R21.reuse, -R50.reuse ;  /* 0x000000152f5d7223 */ /* 0x184fe20000010832 */
[-CC-:B------:R-:W-:Y:S01]  /*14710*/  FFMA.FTZ R98, R103, R21.reuse, -R50.reuse ;  /* 0x0000001567627223 */ /* 0x180fe20000010832 */
[-CC-:B------:R-:W-:Y:S01]  /*14720*/  FFMA.FTZ R102, R107, R21.reuse, -R50.reuse ;  /* 0x000000156b667223 */ /* 0x180fe20000010832 */
[-CC-:B------:R-:W-:Y:S01]  /*14730*/  FFMA.FTZ R167, R54, R21.reuse, -R50.reuse ;  /* 0x0000001536a77223 */ /* 0x180fe20000010832 */
[-CC-:B------:R-:W-:Y:S01]  /*14740*/  FFMA.FTZ R77, R71, R21.reuse, -R50.reuse ;  /* 0x00000015474d7223 */ /* 0x180fe20000010832 */
[--C-:B------:R-:W-:Y:S03]  /*14750*/  FFMA.FTZ R157, R30, R21, -R50.reuse ;  /* 0x000000151e9d7223 */ /* 0x100fe60000010832 */
[----:B------:R1:W-:Y:S01]  /*14760*/  MUFU.EX2 R103, R33 ;  /* 0x0000002100677308 */ /* 0x0003e20000000800 */
[----:B------:R-:W-:Y:S01]  /*14770*/  F2FP.BF16.F32.PACK_AB R30, R160, R169 ;  /* 0x000000a9a01e723e */ /* 0x000fe200000010ff */
[-CC-:B------:R-:W-:Y:S01]  /*14780*/  FFMA.FTZ R62, R31, R21.reuse, -R50.reuse ;  /* 0x000000151f3e7223 */ /* 0x180fe20000010832 */
[-CC-:B------:R-:W-:Y:S01]  /*14790*/  FFMA.FTZ R26, R26, R21.reuse, -R50.reuse ;  /* 0x000000151a1a7223 */ /* 0x180fe20000010832 */
[-CC-:B------:R-:W-:Y:S01]  /*147a0*/  FFMA.FTZ R132, R14, R21.reuse, -R50.reuse ;  /* 0x000000150e847223 */ /* 0x180fe20000010832 */
[-CC-:B------:R-:W-:Y:S01]  /*147b0*/  FFMA.FTZ R141, R18, R21.reuse, -R50.reuse ;  /* 0x00000015128d7223 */ /* 0x180fe20000010832 */
[-CC-:B------:R-:W-:Y:S01]  /*147c0*/  FFMA.FTZ R82, R19, R21.reuse, -R50.reuse ;  /* 0x0000001513527223 */ /* 0x180fe20000010832 */
[-CC-:B------:R-:W-:Y:S03]  /*147d0*/  FFMA.FTZ R101, R99, R21.reuse, -R50.reuse ;  /* 0x0000001563657223 */ /* 0x180fe60000010832 */
[----:B------:R2:W-:Y:S01]  /*147e0*/  MUFU.EX2 R107, R36 ;  /* 0x00000024006b7308 */ /* 0x0005e20000000800 */
[-CC-:B------:R-:W-:Y:S01]  /*147f0*/  FFMA.FTZ R96, R115, R21.reuse, -R50.reuse ;  /* 0x0000001573607223 */ /* 0x180fe20000010832 */
[-CC-:B------:R-:W-:Y:S01]  /*14800*/  FFMA.FTZ R109, R109, R21.reuse, -R50.reuse ;  /* 0x000000156d6d7223 */ /* 0x180fe20000010832 */
[-CC-:B------:R-:W-:Y:S01]  /*14810*/  FFMA.FTZ R164, R58, R21.reuse, -R50.reuse ;  /* 0x000000153aa47223 */ /* 0x180fe20000010832 */
[-CC-:B------:R-:W-:Y:S01]  /*14820*/  FFMA.FTZ R131, R10, R21.reuse, -R50.reuse ;  /* 0x000000150a837223 */ /* 0x180fe20000010832 */
[----:B------:R-:W-:Y:S01]  /*14830*/  FMUL.FTZ R10, R21, R6 ;  /* 0x00000006150a7220 */ /* 0x000fe20000410000 */
[-CC-:B------:R-:W-:Y:S01]  /*14840*/  FFMA.FTZ R78, R75, R21.reuse, -R50.reuse ;  /* 0x000000154b4e7223 */ /* 0x180fe20000010832 */
[-CC-:B------:R-:W-:Y:S03]  /*14850*/  FFMA.FTZ R86, R83, R21.reuse, -R50.reuse ;  /* 0x0000001553567223 */ /* 0x180fe60000010832 */
[----:B------:R-:W-:Y:S01]  /*14860*/  MUFU.EX2 R175, R175 ;  /* 0x000000af00af7308 */ /* 0x000fe20000000800 */
[----:B-1----:R-:W1:Y:S01]  /*14870*/  LDSM.16.MT88.4 R32, [R153+0x5000] ;  /* 0x005000009920783b */ /* 0x002e620000004200 */
[-CC-:B------:R-:W-:Y:S01]  /*14880*/  FFMA.FTZ R83, R15, R21.reuse, -R50.reuse ;  /* 0x000000150f537223 */ /* 0x180fe20000010832 */
[-CC-:B------:R-:W-:Y:S01]  /*14890*/  FFMA.FTZ R92, R95, R21.reuse, -R50.reuse ;  /* 0x000000155f5c7223 */ /* 0x180fe20000010832 */
[-CC-:B------:R-:W-:Y:S01]  /*148a0*/  FFMA.FTZ R95, R87, R21.reuse, -R50.reuse ;  /* 0x00000015575f7223 */ /* 0x180fe20000010832 */
[-CC-:B------:R-:W-:Y:S01]  /*148b0*/  FFMA.FTZ R87, R79, R21.reuse, -R50.reuse ;  /* 0x000000154f577223 */ /* 0x180fe20000010832 */
[-CC-:B------:R-:W-:Y:S01]  /*148c0*/  FFMA.FTZ R128, R251, R21.reuse, -R50.reuse ;  /* 0x00000015fb807223 */ /* 0x180fe20000010832 */
[-CC-:B------:R-:W-:Y:S03]  /*148d0*/  FFMA.FTZ R127, R127, R21.reuse, -R50.reuse ;  /* 0x000000157f7f7223 */ /* 0x180fe60000010832 */
[----:B------:R-:W-:Y:S01]  /*148e0*/  MUFU.EX2 R164, R164 ;  /* 0x000000a400a47308 */ /* 0x000fe20000000800 */
[----:B--2---:R-:W2:Y:S01]  /*148f0*/  LDSM.16.MT88.4 R36, [R152] ;  /* 0x000000009824783b */ /* 0x004ea20000004200 */
        /* <DEDUP_REMOVED lines=14> */
[----:B------:R-:W3:Y:S01]  /*149e0*/  MUFU.EX2 R158, R158 ;  /* 0x0000009e009e7308 */ /* 0x000ee20000000800 */
[-CC-:B------:R-:W-:Y:S01]  /*149f0*/  FFMA.FTZ R55, R55, R21.reuse, -R50.reuse ;  /* 0x0000001537377223 */ /* 0x180fe20000010832 */
[----:B------:R-:W-:Y:S08]  /*14a00*/  FFMA.FTZ R23, R23, R21, -R50 ;  /* 0x0000001517177223 */ /* 0x000ff00000010832 */
[----:B------:R4:W-:Y:S10]  /*14a10*/  MUFU.EX2 R75, R29 ;  /* 0x0000001d004b7308 */ /* 0x0009f40000000800 */
[----:B------:R5:W-:Y:S01]  /*14a20*/  MUFU.EX2 R58, R28 ;  /* 0x0000001c003a7308 */ /* 0x000be20000000800 */
[----:B---3--:R-:W-:Y:S09]  /*14a30*/  F2FP.BF16.F32.PACK_AB R31, R158, R167 ;  /* 0x000000a79e1f723e */ /* 0x008ff200000010ff */
[----:B------:R-:W3:Y:S01]  /*14a40*/  MUFU.EX2 R24, R10 ;  /* 0x0000000a00187308 */ /* 0x000ee20000000800 */
[----:B----4-:R-:W-:Y:S09]  /*14a50*/  F2FP.BF16.F32.PACK_AB R29, R164, R175 ;  /* 0x000000afa41d723e */ /* 0x010ff200000010ff */
[----:B------:R-:W-:Y:S01]  /*14a60*/  MUFU.EX2 R71, R41 ;  /* 0x0000002900477308 */ /* 0x000fe20000000800 */
[C---:B-----5:R-:W-:Y:S01]  /*14a70*/  F2FP.BF16.F32.PACK_AB R28, R166.reuse, R201 ;  /* 0x000000c9a61c723e */ /* 0x060fe200000010ff */
[----:B------:R-:W-:Y:S04]  /*14a80*/  FADD.FTZ R166, R166, R247 ;  /* 0x000000f7a6a67221 */ /* 0x000fe80000010000 */
[----:B------:R-:W-:Y:S04]  /*14a90*/  FADD.FTZ R169, R169, R166 ;  /* 0x000000a6a9a97221 */ /* 0x000fe80000010000 */
[----:B------:R4:W-:Y:S01]  /*14aa0*/  MUFU.EX2 R54, R40 ;  /* 0x0000002800367308 */ /* 0x0009e20000000800 */
[C---:B---3--:R-:W-:Y:S01]  /*14ab0*/  FMUL.FTZ R6, R24.reuse, R146 ;  /* 0x0000009218067220 */ /* 0x048fe20000410000 */
[C---:B------:R-:W-:Y:S01]  /*14ac0*/  FMUL.FTZ R7, R24.reuse, R147 ;  /* 0x0000009318077220 */ /* 0x040fe20000410000 */
[C---:B------:R-:W-:Y:S01]  /*14ad0*/  FMUL.FTZ R10, R24.reuse, R142 ;  /* 0x0000008e180a7220 */ /* 0x040fe20000410000 */
[C---:B------:R-:W-:Y:S01]  /*14ae0*/  FMUL.FTZ R11, R24.reuse, R143 ;  /* 0x0000008f180b7220 */ /* 0x040fe20000410000 */
[C---:B------:R-:W-:Y:S01]  /*14af0*/  FMUL.FTZ R14, R24.reuse, R138 ;  /* 0x0000008a180e7220 */ /* 0x040fe20000410000 */
[C---:B------:R-:W-:Y:S01]  /*14b00*/  FMUL.FTZ R15, R24.reuse, R139 ;  /* 0x0000008b180f7220 */ /* 0x040fe20000410000 */
[C---:B------:R-:W-:Y:S03]  /*14b10*/  FMUL.FTZ R18, R24.reuse, R134 ;  /* 0x0000008618127220 */ /* 0x040fe60000410000 */
[----:B------:R-:W3:Y:S01]  /*14b20*/  MUFU.EX2 R161, R161 ;  /* 0x000000a100a17308 */ /* 0x000ee20000000800 */
[C---:B-1----:R-:W-:Y:S05]  /*14b30*/  HMMA.16816.F32.BF16 R4, R28.reuse, R32, R4 ;  /* 0x000000201c04723c */ /* 0x042fea0000041804 */
[C---:B------:R-:W-:Y:S01]  /*14b40*/  FMUL.FTZ R19, R24.reuse, R135 ;  /* 0x0000008718137220 */ /* 0x040fe20000410000 */
[----:B------:R-:W-:Y:S03]  /*14b50*/  FFMA.FTZ R175, R24, R245, R175 ;  /* 0x000000f518af7223 */ /* 0x000fe600000100af */
[----:B------:R-:W-:Y:S01]  /*14b60*/  MUFU.EX2 R157, R157 ;  /* 0x0000009d009d7308 */ /* 0x000fe20000000800 */
[----:B----4-:R-:W1:Y:S01]  /*14b70*/  LDSM.16.MT88.4 R40, [R153+0x5400] ;  /* 0x005400009928783b */ /* 0x010e620000004200 */
[C---:B------:R-:W-:Y:S03]  /*14b80*/  HMMA.16816.F32.BF16 R8, R28.reuse, R34, R8 ;  /* 0x000000221c08723c */ /* 0x040fe60000041808 */
[-CC-:B------:R-:W-:Y:S01]  /*14b90*/  FFMA.FTZ R143, R189, R21.reuse, -R50.reuse ;  /* 0x00000015bd8f7223 */ /* 0x180fe20000010832 */
[-CC-:B------:R-:W-:Y:S01]  /*14ba0*/  FFMA.FTZ R146, R187, R21.reuse, -R50.reuse ;  /* 0x00000015bb927223 */ /* 0x180fe20000010832 */
[-CC-:B------:R-:W-:Y:S03]  /*14bb0*/  FFMA.FTZ R135, R193, R21.reuse, -R50.reuse ;  /* 0x00000015c1877223 */ /* 0x180fe60000010832 */
[----:B------:R-:W4:Y:S01]  /*14bc0*/  MUFU.EX2 R26, R26 ;  /* 0x0000001a001a7308 */ /* 0x000f220000000800 */
[----:B------:R-:W5:Y:S01]  /*14bd0*/  LDSM.16.MT88.4 R32, [R152+0x400] ;  /* 0x000400009820783b */ /* 0x000f620000004200 */
[C---:B--2---:R-:W-:Y:S03]  /*14be0*/  HMMA.16816.F32.BF16 R12, R28.reuse, R36, R12 ;  /* 0x000000241c0c723c */ /* 0x044fe6000004180c */
[----:B------:R-:W-:Y:S01]  /*14bf0*/  FFMA.FTZ R138, R191, R21, -R50 ;  /* 0x00000015bf8a7223 */ /* 0x000fe20000010832 */
[----:B------:R-:W-:Y:S01]  /*14c00*/  FADD.FTZ R160, R160, R169 ;  /* 0x000000a9a0a07221 */ /* 0x000fe20000010000 */
[----:B------:R-:W-:Y:S03]  /*14c10*/  FADD.FTZ R164, R164, R175 ;  /* 0x000000afa4a47221 */ /* 0x000fe60000010000 */
[----:B------:R2:W-:Y:S01]  /*14c20*/  MUFU.EX2 R79, R45 ;  /* 0x0000002d004f7308 */ /* 0x0005e20000000800 */
[----:B------:R-:W-:Y:S01]  /*14c30*/  HMMA.16816.F32.BF16 R16, R28, R38, R16 ;  /* 0x000000261c10723c */ /* 0x000fe20000041810 */
[----:B------:R-:W5:Y:S02]  /*14c40*/  LDSM.16.MT88.4 R36, [R153+0x5800] ;  /* 0x005800009924783b */ /* 0x000f640000004200 */
[----:B------:R-:W-:Y:S01]  /*14c50*/  F2FP.BF16.F32.PACK_AB R28, R154, R163 ;  /* 0x000000a39a1c723e */ /* 0x000fe200000010ff */
[----:B------:R-:W-:Y:S01]  /*14c60*/  FADD.FTZ R163, R163, R160 ;  /* 0x000000a0a3a37221 */ /* 0x000fe20000010000 */
[----:B---3--:R-:W-:Y:S04]  /*14c70*/  F2FP.BF16.F32.PACK_AB R29, R144, R161 ;  /* 0x000000a1901d723e */ /* 0x008fe800000010ff */
[----:B------:R-:W-:Y:S01]  /*14c80*/  MUFU.EX2 R141, R141 ;  /* 0x0000008d008d7308 */ /* 0x000fe20000000800 */
[----:B------:R-:W-:Y:S01]  /*14c90*/  F2FP.BF16.F32.PACK_AB R30, R140, R159 ;  /* 0x0000009f8c1e723e */ /* 0x000fe200000010ff */
[----:B------:R-:W-:Y:S01]  /*14ca0*/  FADD.FTZ R154, R154, R163 ;  /* 0x000000a39a9a7221 */ /* 0x000fe20000010000 */
[----:B----4-:R-:W-:Y:S01]  /*14cb0*/  F2FP.BF16.F32.PACK_AB R31, R26, R157 ;  /* 0x0000009d1a1f723e */ /* 0x010fe200000010ff */
[----:B------:R-:W-:Y:S02]  /*14cc0*/  FADD.FTZ R167, R167, R164 ;  /* 0x000000a4a7a77221 */ /* 0x000fe40000010000 */
[----:B------:R-:W-:Y:S04]  /*14cd0*/  FADD.FTZ R159, R159, R154 ;  /* 0x0000009a9f9f7221 */ /* 0x000fe80000010000 */
[----:B------:R-:W3:Y:S01]  /*14ce0*/  MUFU.EX2 R132, R132 ;  /* 0x0000008400847308 */ /* 0x000ee20000000800 */
[----:B--2---:R-:W2:Y:S01]  /*14cf0*/  LDSM.16.MT88.4 R44, [R152+0x800] ;  /* 0x00080000982c783b */ /* 0x004ea20000004200 */
[----:B------:R-:W-:Y:S01]  /*14d00*/  FADD.FTZ R140, R140, R159 ;  /* 0x0000009f8c8c7221 */ /* 0x000fe20000010000 */
[----:B------:R-:W-:Y:S04]  /*14d10*/  FADD.FTZ R158, R158, R167 ;  /* 0x000000a79e9e7221 */ /* 0x000fe80000010000 */
[----:B------:R-:W-:Y:S03]  /*14d20*/  FADD.FTZ R161, R161, R158 ;  /* 0x0000009ea1a17221 */ /* 0x000fe60000010000 */
[----:B------:R-:W-:Y:S01]  /*14d30*/  MUFU.EX2 R131, R131 ;  /* 0x0000008300837308 */ /* 0x000fe20000000800 */
[C---:B-1----:R-:W-:Y:S03]  /*14d40*/  HMMA.16816.F32.BF16 R4, R28.reuse, R40, R4 ;  /* 0x000000281c04723c */ /* 0x042fe60000041804 */
[----:B------:R-:W-:Y:S06]  /*14d50*/  FADD.FTZ R144, R144, R161 ;  /* 0x000000a190907221 */ /* 0x000fec0000010000 */
[----:B------:R-:W1:Y:S01]  /*14d60*/  MUFU.EX2 R128, R128 ;  /* 0x0000008000807308 */ /* 0x000e620000000800 */
[C---:B------:R-:W-:Y:S01]  /*14d70*/  HMMA.16816.F32.BF16 R8, R28.reuse, R42, R8 ;  /* 0x0000002a1c08723c */ /* 0x040fe20000041808 */
[----:B------:R-:W-:Y:S02]  /*14d80*/  LDSM.16.MT88.4 R40, [R152+0xc00] ;  /* 0x000c00009828783b */ /* 0x000fe40000004200 */
[----:B------:R-:W-:Y:S06]  /*14d90*/  FADD.FTZ R157, R157, R144 ;  /* 0x000000909d9d7221 */ /* 0x000fec0000010000 */
[----:B------:R-:W-:Y:S01]  /*14da0*/  MUFU.EX2 R127, R127 ;  /* 0x0000007f007f7308 */ /* 0x000fe20000000800 */
[C---:B-----5:R-:W-:Y:S09]  /*14db0*/  HMMA.16816.F32.BF16 R12, R28.reuse, R32, R12 ;  /* 0x000000201c0c723c */ /* 0x060ff2000004180c */
[----:B------:R-:W4:Y:S01]  /*14dc0*/  MUFU.EX2 R120, R120 ;  /* 0x0000007800787308 */ /* 0x000f220000000800 */
        /* <DEDUP_REMOVED lines=8> */
[----:B-1----:R-:W-:Y:S03]  /*14e50*/  F2FP.BF16.F32.PACK_AB R31, R128, R131 ;  /* 0x00000083801f723e */ /* 0x002fe600000010ff */
[----:B------:R-:W-:Y:S04]  /*14e60*/  FADD.FTZ R137, R137, R136 ;  /* 0x0000008889897221 */ /* 0x000fe80000010000 */
[----:B------:R-:W1:Y:S01]  /*14e70*/  MUFU.EX2 R114, R114 ;  /* 0x0000007200727308 */ /* 0x000e620000000800 */
[C---:B------:R-:W-:Y:S03]  /*14e80*/  HMMA.16816.F32.BF16 R4, R28.reuse, R36, R4 ;  /* 0x000000241c04723c */ /* 0x040fe60000041804 */
[----:B------:R-:W-:Y:S06]  /*14e90*/  FADD.FTZ R130, R130, R137 ;  /* 0x0000008982827221 */ /* 0x000fec0000010000 */
[----:B------:R-:W-:Y:S01]  /*14ea0*/  MUFU.EX2 R113, R113 ;  /* 0x0000007100717308 */ /* 0x000fe20000000800 */
[C---:B------:R-:W-:Y:S01]  /*14eb0*/  HMMA.16816.F32.BF16 R8, R28.reuse, R38, R8 ;  /* 0x000000261c08723c */ /* 0x040fe20000041808 */
[----:B------:R-:W3:Y:S08]  /*14ec0*/  LDSM.16.MT88.4 R36, [R153+0x6000] ;  /* 0x006000009924783b */ /* 0x000ef00000004200 */
[----:B------:R-:W3:Y:S01]  /*14ed0*/  MUFU.EX2 R102, R102 ;  /* 0x0000006600667308 */ /* 0x000ee20000000800 */
[C---:B--2---:R-:W-:Y:S09]  /*14ee0*/  HMMA.16816.F32.BF16 R12, R28.reuse, R44, R12 ;  /* 0x0000002c1c0c723c */ /* 0x044ff2000004180c */
[----:B------:R-:W-:Y:S01]  /*14ef0*/  MUFU.EX2 R105, R105 ;  /* 0x0000006900697308 */ /* 0x000fe20000000800 */
[----:B------:R-:W-:Y:S01]  /*14f00*/  HMMA.16816.F32.BF16 R16, R28, R46, R16 ;  /* 0x0000002e1c10723c */ /* 0x000fe20000041810 */
[----:B------:R-:W2:Y:S02]  /*14f10*/  LDSM.16.MT88.4 R44, [R152+0x1000] ;  /* 0x00100000982c783b */ /* 0x000ea40000004200 */
[----:B------:R-:W-:Y:S01]  /*14f20*/  F2FP.BF16.F32.PACK_AB R28, R122, R129 ;  /* 0x000000817a1c723e */ /* 0x000fe200000010ff */
[----:B------:R-:W-:Y:S01]  /*14f30*/  FADD.FTZ R129, R129, R130 ;  /* 0x0000008281817221 */ /* 0x000fe20000010000 */
[----:B----4-:R-:W-:Y:S04]  /*14f40*/  F2FP.BF16.F32.PACK_AB R29, R120, R127 ;  /* 0x0000007f781d723e */ /* 0x010fe800000010ff */
[----:B------:R-:W4:Y:S01]  /*14f50*/  MUFU.EX2 R98, R98 ;  /* 0x0000006200627308 */ /* 0x000f220000000800 */
[----:B------:R-:W-:Y:S01]  /*14f60*/  F2FP.BF16.F32.PACK_AB R30, R116, R125 ;  /* 0x0000007d741e723e */ /* 0x000fe200000010ff */
[----:B------:R-:W-:Y:S01]  /*14f70*/  FADD.FTZ R122, R122, R129 ;  /* 0x000000817a7a7221 */ /* 0x000fe20000010000 */
[----:B-1----:R-:W-:Y:S03]  /*14f80*/  F2FP.BF16.F32.PACK_AB R31, R114, R123 ;  /* 0x0000007b721f723e */ /* 0x002fe600000010ff */
[----:B------:R-:W-:Y:S04]  /*14f90*/  FADD.FTZ R125, R125, R122 ;  /* 0x0000007a7d7d7221 */ /* 0x000fe80000010000 */
[----:B------:R-:W-:Y:S01]  /*14fa0*/  MUFU.EX2 R101, R101 ;  /* 0x0000006500657308 */ /* 0x000fe20000000800 */
[C---:B-----5:R-:W-:Y:S03]  /*14fb0*/  HMMA.16816.F32.BF16 R4, R28.reuse, R32, R4 ;  /* 0x000000201c04723c */ /* 0x060fe60000041804 */
[----:B------:R-:W-:Y:S06]  /*14fc0*/  FADD.FTZ R116, R116, R125 ;  /* 0x0000007d74747221 */ /* 0x000fec0000010000 */
[----:B------:R-:W1:Y:S01]  /*14fd0*/  MUFU.EX2 R92, R92 ;  /* 0x0000005c005c7308 */ /* 0x000e620000000800 */
[C---:B------:R-:W-:Y:S01]  /*14fe0*/  HMMA.16816.F32.BF16 R8, R28.reuse, R34, R8 ;  /* 0x000000221c08723c */ /* 0x040fe20000041808 */
[----:B------:R-:W5:Y:S08]  /*14ff0*/  LDSM.16.MT88.4 R32, [R153+0x6400] ;  /* 0x006400009920783b */ /* 0x000f700000004200 */
[----:B------:R-:W-:Y:S01]  /*15000*/  MUFU.EX2 R95, R95 ;  /* 0x0000005f005f7308 */ /* 0x000fe20000000800 */
[C---:B------:R-:W-:Y:S09]  /*15010*/  HMMA.16816.F32.BF16 R12, R28.reuse, R40, R12 ;  /* 0x000000281c0c723c */ /* 0x040ff2000004180c */
[----:B------:R-:W5:Y:S01]  /*15020*/  MUFU.EX2 R86, R86 ;  /* 0x0000005600567308 */ /* 0x000f620000000800 */
        /* <DEDUP_REMOVED lines=8> */
[----:B----4-:R-:W-:Y:S03]  /*150b0*/  F2FP.BF16.F32.PACK_AB R31, R98, R105 ;  /* 0x00000069621f723e */ /* 0x010fe600000010ff */
[----:B------:R-:W-:Y:S04]  /*150c0*/  FADD.FTZ R107, R107, R108 ;  /* 0x0000006c6b6b7221 */ /* 0x000fe80000010000 */
[----:B------:R-:W3:Y:S01]  /*150d0*/  MUFU.EX2 R78, R78 ;  /* 0x0000004e004e7308 */ /* 0x000ee20000000800 */
[C---:B------:R-:W-:Y:S03]  /*150e0*/  HMMA.16816.F32.BF16 R4, R28.reuse, R36, R4 ;  /* 0x000000241c04723c */ /* 0x040fe60000041804 */
[----:B------:R-:W-:Y:S06]  /*150f0*/  FADD.FTZ R100, R100, R107 ;  /* 0x0000006b64647221 */ /* 0x000fec0000010000 */
[----:B------:R-:W-:Y:S01]  /*15100*/  MUFU.EX2 R77, R77 ;  /* 0x0000004d004d7308 */ /* 0x000fe20000000800 */
[C---:B------:R-:W-:Y:S01]  /*15110*/  HMMA.16816.F32.BF16 R8, R28.reuse, R38, R8 ;  /* 0x000000261c08723c */ /* 0x040fe20000041808 */
[----:B------:R-:W4:Y:S08]  /*15120*/  LDSM.16.MT88.4 R36, [R153+0x6800] ;  /* 0x006800009924783b */ /* 0x000f300000004200 */
[----:B------:R-:W3:Y:S01]  /*15130*/  MUFU.EX2 R74, R74 ;  /* 0x0000004a004a7308 */ /* 0x000ee20000000800 */
[C---:B--2---:R-:W-:Y:S09]  /*15140*/  HMMA.16816.F32.BF16 R12, R28.reuse, R44, R12 ;  /* 0x0000002c1c0c723c */ /* 0x044ff2000004180c */
[----:B------:R-:W-:Y:S01]  /*15150*/  MUFU.EX2 R73, R73 ;  /* 0x0000004900497308 */ /* 0x000fe20000000800 */
[----:B------:R-:W-:Y:S01]  /*15160*/  HMMA.16816.F32.BF16 R16, R28, R46, R16 ;  /* 0x0000002e1c10723c */ /* 0x000fe20000041810 */
[----:B------:R-:W-:Y:S02]  /*15170*/  LDSM.16.MT88.4 R44, [R152+0x1c00] ;  /* 0x001c0000982c783b */ /* 0x000fe40000004200 */
[----:B------:R-:W-:Y:S01]  /*15180*/  F2FP.BF16.F32.PACK_AB R28, R94, R103 ;  /* 0x000000675e1c723e */ /* 0x000fe200000010ff */
[----:B------:R-:W-:Y:S01]  /*15190*/  FADD.FTZ R103, R103, R100 ;  /* 0x0000006467677221 */ /* 0x000fe20000010000 */
[----:B-1----:R-:W-:Y:S04]  /*151a0*/  F2FP.BF16.F32.PACK_AB R29, R92, R101 ;  /* 0x000000655c1d723e */ /* 0x002fe800000010ff */
[----:B------:R-:W1:Y:S01]  /*151b0*/  MUFU.EX2 R62, R62 ;  /* 0x0000003e003e7308 */ /* 0x000e620000000800 */
[----:B------:R-:W-:Y:S01]  /*151c0*/  F2FP.BF16.F32.PACK_AB R30, R90, R97 ;  /* 0x000000615a1e723e */ /* 0x000fe200000010ff */
[----:B------:R-:W-:Y:S01]  /*151d0*/  FADD.FTZ R94, R94, R103 ;  /* 0x000000675e5e7221 */ /* 0x000fe20000010000 */
[----:B-----5:R-:W-:Y:S03]  /*151e0*/  F2FP.BF16.F32.PACK_AB R31, R86, R95 ;  /* 0x0000005f561f723e */ /* 0x020fe600000010ff */
[----:B------:R-:W-:Y:S04]  /*151f0*/  FADD.FTZ R97, R97, R94 ;  /* 0x0000005e61617221 */ /* 0x000fe80000010000 */
[----:B------:R-:W-:Y:S01]  /*15200*/  MUFU.EX2 R70, R70 ;  /* 0x0000004600467308 */ /* 0x000fe20000000800 */
[C---:B------:R-:W-:Y:S03]  /*15210*/  HMMA.16816.F32.BF16 R4, R28.reuse, R32, R4 ;  /* 0x000000201c04723c */ /* 0x040fe60000041804 */
[----:B------:R-:W-:Y:S06]  /*15220*/  FADD.FTZ R90, R90, R97 ;  /* 0x000000615a5a7221 */ /* 0x000fec0000010000 */
[----:B------:R-:W2:Y:S01]  /*15230*/  MUFU.EX2 R83, R83 ;  /* 0x0000005300537308 */ /* 0x000ea20000000800 */
[C---:B------:R-:W-:Y:S01]  /*15240*/  HMMA.16816.F32.BF16 R8, R28.reuse, R34, R8 ;  /* 0x000000221c08723c */ /* 0x040fe20000041808 */
[----:B------:R-:W5:Y:S08]  /*15250*/  LDSM.16.MT88.4 R32, [R152+0x1800] ;  /* 0x001800009820783b */ /* 0x000f700000004200 */
[----:B------:R-:W-:Y:S01]  /*15260*/  MUFU.EX2 R82, R82 ;  /* 0x0000005200527308 */ /* 0x000fe20000000800 */
[C---:B------:R-:W-:Y:S09]  /*15270*/  HMMA.16816.F32.BF16 R12, R28.reuse, R40, R12 ;  /* 0x000000281c0c723c */ /* 0x040ff2000004180c */
[----:B------:R-:W-:Y:S01]  /*15280*/  MUFU.EX2 R93, R93 ;  /* 0x0000005d005d7308 */ /* 0x000fe20000000800 */
[----:B------:R-:W-:Y:S01]  /*15290*/  HMMA.16816.F32.BF16 R16, R28, R42, R16 ;  /* 0x0000002a1c10723c */ /* 0x000fe20000041810 */
[----:B------:R-:W2:Y:S02]  /*152a0*/  LDSM.16.MT88.4 R40, [R153+0x6c00] ;  /* 0x006c00009928783b */ /* 0x000ea40000004200 */
[----:B------:R-:W-:Y:S01]  /*152b0*/  F2FP.BF16.F32.PACK_AB R28, R80, R89 ;  /* 0x00000059501c723e */ /* 0x000fe200000010ff */
[----:B------:R-:W-:Y:S01]  /*152c0*/  FADD.FTZ R89, R89, R90 ;  /* 0x0000005a59597221 */ /* 0x000fe20000010000 */
[----:B---3--:R-:W-:Y:S04]  /*152d0*/  F2FP.BF16.F32.PACK_AB R29, R78, R87 ;  /* 0x000000574e1d723e */ /* 0x008fe800000010ff */
[----:B------:R-:W-:Y:S01]  /*152e0*/  MUFU.EX2 R99, R180 ;  /* 0x000000b400637308 */ /* 0x000fe20000000800 */
[----:B------:R-:W-:Y:S01]  /*152f0*/  F2FP.BF16.F32.PACK_AB R30, R76, R81 ;  /* 0x000000514c1e723e */ /* 0x000fe200000010ff */
[----:B------:R-:W-:Y:S01]  /*15300*/  FADD.FTZ R80, R80, R89 ;  /* 0x0000005950507221 */ /* 0x000fe20000010000 */
[----:B------:R-:W-:Y:S03]  /*15310*/  F2FP.BF16.F32.PACK_AB R31, R74, R77 ;  /* 0x0000004d4a1f723e */ /* 0x000fe600000010ff */
[----:B------:R-:W-:Y:S04]  /*15320*/  FADD.FTZ R81, R81, R80 ;  /* 0x0000005051517221 */ /* 0x000fe80000010000 */
[----:B------:R-:W-:Y:S01]  /*15330*/  MUFU.EX2 R96, R96 ;  /* 0x0000006000607308 */ /* 0x000fe20000000800 */
[C---:B----4-:R-:W-:Y:S03]  /*15340*/  HMMA.16816.F32.BF16 R4, R28.reuse, R36, R4 ;  /* 0x000000241c04723c */ /* 0x050fe60000041804 */
[----:B------:R-:W-:Y:S06]  /*15350*/  FADD.FTZ R76, R76, R81 ;  /* 0x000000514c4c7221 */ /* 0x000fec0000010000 */
[----:B------:R-:W-:Y:S01]  /*15360*/  MUFU.EX2 R109, R109 ;  /* 0x0000006d006d7308 */ /* 0x000fe20000000800 */
[C---:B------:R-:W-:Y:S01]  /*15370*/  HMMA.16816.F32.BF16 R8, R28.reuse, R38, R8 ;  /* 0x000000261c08723c */ /* 0x040fe20000041808 */
[----:B------:R-:W3:Y:S08]  /*15380*/  LDSM.16.MT88.4 R36, [R153+0x7000] ;  /* 0x007000009924783b */ /* 0x000ef00000004200 */
[----:B------:R4:W2:Y:S01]  /*15390*/  MUFU.EX2 R115, R121 ;  /* 0x0000007900737308 */ /* 0x0008a20000000800 */
[C---:B-----5:R-:W-:Y:S09]  /*153a0*/  HMMA.16816.F32.BF16 R12, R28.reuse, R32, R12 ;  /* 0x000000201c0c723c */ /* 0x060ff2000004180c */
[----:B------:R-:W-:Y:S01]  /*153b0*/  MUFU.EX2 R143, R143 ;  /* 0x0000008f008f7308 */ /* 0x000fe20000000800 */
[----:B------:R-:W-:Y:S01]  /*153c0*/  HMMA.16816.F32.BF16 R16, R28, R34, R16 ;  /* 0x000000221c10723c */ /* 0x000fe20000041810 */
[----:B------:R-:W5:Y:S02]  /*153d0*/  LDSM.16.MT88.4 R32, [R152+0x2000] ;  /* 0x002000009820783b */ /* 0x000f640000004200 */
[----:B------:R-:W-:Y:S01]  /*153e0*/  F2FP.BF16.F32.PACK_AB R28, R58, R75 ;  /* 0x0000004b3a1c723e */ /* 0x000fe200000010ff */
[----:B------:R-:W-:Y:S01]  /*153f0*/  FADD.FTZ R75, R75, R76 ;  /* 0x0000004c4b4b7221 */ /* 0x000fe20000010000 */
[----:B-1----:R-:W-:Y:S04]  /*15400*/  F2FP.BF16.F32.PACK_AB R29, R62, R73 ;  /* 0x000000493e1d723e */ /* 0x002fe800000010ff */
[----:B------:R-:W-:Y:S01]  /*15410*/  MUFU.EX2 R142, R170 ;  /* 0x000000aa008e7308 */ /* 0x000fe20000000800 */
[----:B------:R-:W-:Y:S01]  /*15420*/  F2FP.BF16.F32.PACK_AB R30, R54, R71 ;  /* 0x00000047361e723e */ /* 0x000fe200000010ff */
[----:B----4-:R-:W-:Y:S01]  /*15430*/  FFMA.FTZ R121, R197, R21, -R50 ;  /* 0x00000015c5797223 */ /* 0x010fe20000010832 */
[----:B--2---:R-:W-:Y:S01]  /*15440*/  F2FP.BF16.F32.PACK_AB R31, R83, R70 ;  /* 0x00000046531f723e */ /* 0x004fe200000010ff */
[----:B------:R-:W-:Y:S01]  /*15450*/  FADD.FTZ R58, R58, R75 ;  /* 0x0000004b3a3a7221 */ /* 0x000fe20000010000 */
[----:B------:R-:W-:Y:S05]  /*15460*/  F2FP.BF16.F32.PACK_AB R24, R106, R115 ;  /* 0x000000736a18723e */ /* 0x000fea00000010ff */
[----:B------:R1:W-:Y:S01]  /*15470*/  MUFU.EX2 R147, R168 ;  /* 0x000000a800937308 */ /* 0x0003e20000000800 */
[----:B------:R-:W-:Y:S01]  /*15480*/  FADD.FTZ R71, R71, R58 ;  /* 0x0000003a47477221 */ /* 0x000fe20000010000 */
[C---:B------:R-:W-:Y:S03]  /*15490*/  HMMA.16816.F32.BF16 R4, R28.reuse, R40, R4 ;  /* 0x000000281c04723c */ /* 0x040fe60000041804 */
[----:B------:R-:W-:Y:S01]  /*154a0*/  FADD.FTZ R54, R54, R71 ;  /* 0x0000004736367221 */ /* 0x000fe20000010000 */
[-CC-:B------:R-:W-:Y:S04]  /*154b0*/  FFMA.FTZ R58, R51, R21.reuse, -R50.reuse ;  /* 0x00000015333a7223 */ /* 0x180fe80000010832 */
[----:B------:R-:W-:Y:S01]  /*154c0*/  MUFU.EX2 R146, R146 ;  /* 0x0000009200927308 */ /* 0x000fe20000000800 */
[C---:B------:R-:W-:Y:S01]  /*154d0*/  HMMA.16816.F32.BF16 R8, R28.reuse, R42, R8 ;  /* 0x0000002a1c08723c */ /* 0x040fe20000041808 */
[----:B------:R-:W2:Y:S08]  /*154e0*/  LDSM.16.MT88.4 R40, [R153+0x7400] ;  /* 0x007400009928783b */ /* 0x000eb00000004200 */
[----:B------:R-:W-:Y:S01]  /*154f0*/  MUFU.EX2 R110, R110 ;  /* 0x0000006e006e7308 */ /* 0x000fe20000000800 */
[-CC-:B-1----:R-:W-:Y:S01]  /*15500*/  FFMA.FTZ R168, R171, R21.reuse, -R50.reuse ;  /* 0x00000015aba87223 */ /* 0x182fe20000010832 */
[C---:B------:R-:W-:Y:S03]  /*15510*/  HMMA.16816.F32.BF16 R12, R28.reuse, R44, R12 ;  /* 0x0000002c1c0c723c */ /* 0x040fe6000004180c */
[-CC-:B------:R-:W-:Y:S01]  /*15520*/  FFMA.FTZ R44, R155, R21.reuse, -R50.reuse ;  /* 0x000000159b2c7223 */ /* 0x180fe20000010832 */
[-CC-:B------:R-:W-:Y:S01]  /*15530*/  FFMA.FTZ R155, R27, R21.reuse, -R50.reuse ;  /* 0x000000151b9b7223 */ /* 0x180fe20000010832 */
[--C-:B------:R-:W-:Y:S03]  /*15540*/  FFMA.FTZ R45, R165, R21, -R50.reuse ;  /* 0x00000015a52d7223 */ /* 0x100fe60000010832 */
[----:B------:R-:W-:Y:S01]  /*15550*/  MUFU.EX2 R121, R121 ;  /* 0x0000007900797308 */ /* 0x000fe20000000800 */
[----:B------:R-:W-:Y:S03]  /*15560*/  HMMA.16816.F32.BF16 R16, R28, R46, R16 ;  /* 0x0000002e1c10723c */ /* 0x000fe60000041810 */
[----:B------:R-:W-:Y:S01]  /*15570*/  F2FP.BF16.F32.PACK_AB R28, R66, R79 ;  /* 0x0000004f421c723e */ /* 0x000fe200000010ff */
[-C--:B------:R-:W-:Y:S01]  /*15580*/  FFMA.FTZ R46, R69, R21.reuse, -R50 ;  /* 0x00000015452e7223 */ /* 0x080fe20000010832 */
[----:B------:R-:W-:Y:S04]  /*15590*/  F2FP.BF16.F32.PACK_AB R29, R93, R82 ;  /* 0x000000525d1d723e */ /* 0x000fe800000010ff */
[----:B------:R-:W-:Y:S01]  /*155a0*/  MUFU.EX2 R126, R126 ;  /* 0x0000007e007e7308 */ /* 0x000fe20000000800 */
[----:B------:R-:W-:Y:S02]  /*155b0*/  F2FP.BF16.F32.PACK_AB R30, R99, R84 ;  /* 0x00000054631e723e */ /* 0x000fe400000010ff */
[----:B------:R-:W-:Y:S07]  /*155c0*/  F2FP.BF16.F32.PACK_AB R31, R109, R96 ;  /* 0x000000606d1f723e */ /* 0x000fee00000010ff */
[----:B------:R-:W1:Y:S01]  /*155d0*/  MUFU.EX2 R135, R135 ;  /* 0x0000008700877308 */ /* 0x000e620000000800 */
[C---:B---3--:R-:W-:Y:S09]  /*155e0*/  HMMA.16816.F32.BF16 R4, R28.reuse, R36, R4 ;  /* 0x000000241c04723c */ /* 0x048ff20000041804 */
[----:B------:R3:W-:Y:S01]  /*155f0*/  MUFU.EX2 R47, R25 ;  /* 0x00000019002f7308 */ /* 0x0007e20000000800 */
[C---:B------:R-:W-:Y:S01]  /*15600*/  HMMA.16816.F32.BF16 R8, R28.reuse, R38, R8 ;  /* 0x000000261c08723c */ /* 0x040fe20000041808 */
[----:B------:R-:W4:Y:S08]  /*15610*/  LDSM.16.MT88.4 R36, [R152+0x2400] ;  /* 0x002400009824783b */ /* 0x000f300000004200 */
[----:B------:R2:W-:Y:S01]  /*15620*/  MUFU.EX2 R134, R173 ;  /* 0x000000ad00867308 */ /* 0x0005e20000000800 */
[----:B-1----:R-:W-:Y:S01]  /*15630*/  F2FP.BF16.F32.PACK_AB R27, R135, R126 ;  /* 0x0000007e871b723e */ /* 0x002fe200000010ff */
[C---:B-----5:R-:W-:Y:S03]  /*15640*/  HMMA.16816.F32.BF16 R12, R28.reuse, R32, R12 ;  /* 0x000000201c0c723c */ /* 0x060fe6000004180c */
[----:B------:R-:W-:Y:S01]  /*15650*/  FADD.FTZ R32, R26, R157 ;  /* 0x0000009d1a207221 */ /* 0x000fe20000010000 */
[----:B------:R-:W-:Y:S04]  /*15660*/  F2FP.BF16.F32.PACK_AB R26, R133, R118 ;  /* 0x00000076851a723e */ /* 0x000fe800000010ff */
[----:B------:R-:W1:Y:S01]  /*15670*/  MUFU.EX2 R139, R172 ;  /* 0x000000ac008b7308 */ /* 0x000e620000000800 */
[----:B------:R-:W-:Y:S01]  /*15680*/  FADD.FTZ R141, R141, R32 ;  /* 0x000000208d8d7221 */ /* 0x000fe20000010000 */
[----:B------:R-:W-:Y:S01]  /*15690*/  HMMA.16816.F32.BF16 R16, R28, R34, R16 ;  /* 0x000000221c10723c */ /* 0x000fe20000041810 */
[----:B------:R-:W5:Y:S02]  /*156a0*/  LDSM.16.MT88.4 R28, [R153+0x7800] ;  /* 0x00780000991c783b */ /* 0x000f640000004200 */
[----:B---3--:R-:W-:Y:S01]  /*156b0*/  F2FP.BF16.F32.PACK_AB R25, R121, R110 ;  /* 0x0000006e7919723e */ /* 0x008fe200000010ff */
[----:B------:R-:W-:Y:S04]  /*156c0*/  FADD.FTZ R132, R132, R141 ;  /* 0x0000008d84847221 */ /* 0x000fe80000010000 */
[----:B------:R-:W3:Y:S01]  /*156d0*/  MUFU.EX2 R138, R138 ;  /* 0x0000008a008a7308 */ /* 0x000ee20000000800 */
[-C--:B--2---:R-:W-:Y:S01]  /*156e0*/  FFMA.FTZ R173, R177, R21.reuse, -R50 ;  /* 0x00000015b1ad7223 */ /* 0x084fe20000010832 */
[----:B------:R-:W-:Y:S01]  /*156f0*/  FADD.FTZ R131, R131, R132 ;  /* 0x0000008483837221 */ /* 0x000fe20000010000 */
[----:B------:R-:W2:Y:S01]  /*15700*/  LDSM.16.MT88.4 R32, [R152+0x2800] ;  /* 0x002800009820783b */ /* 0x000ea20000004200 */
[C---:B------:R-:W-:Y:S06]  /*15710*/  HMMA.16816.F32.BF16 R4, R24.reuse, R40, R4 ;  /* 0x000000281804723c */ /* 0x040fec0000041804 */
[----:B------:R-:W3:Y:S01]  /*15720*/  MUFU.EX2 R173, R173 ;  /* 0x000000ad00ad7308 */ /* 0x000ee20000000800 */
[--C-:B------:R-:W-:Y:S01]  /*15730*/  FFMA.FTZ R40, R119, R21, -R50.reuse ;  /* 0x0000001577287223 */ /* 0x100fe20000010832 */
[----:B------:R-:W-:Y:S01]  /*15740*/  FADD.FTZ R128, R128, R131 ;  /* 0x0000008380807221 */ /* 0x000fe20000010000 */
[----:B------:R-:W-:Y:S01]  /*15750*/  F2FP.BF16.F32.PACK_AB R132, R52, R53 ;  /* 0x000000353484723e */ /* 0x000fe200000010ff */
[C---:B------:R-:W-:Y:S03]  /*15760*/  HMMA.16816.F32.BF16 R8, R24.reuse, R42, R8 ;  /* 0x0000002a1808723c */ /* 0x040fe60000041808 */
[-CC-:B------:R-:W-:Y:S03]  /*15770*/  FFMA.FTZ R43, R111, R21.reuse, -R50.reuse ;  /* 0x000000156f2b7223 */ /* 0x180fe60000010832 */
[----:B------:R5:W2:Y:S01]  /*15780*/  MUFU.EX2 R177, R156 ;  /* 0x0000009c00b17308 */ /* 0x000aa20000000800 */
[-C--:B------:R-:W-:Y:S01]  /*15790*/  FFMA.FTZ R42, R91, R21.reuse, -R50 ;  /* 0x000000155b2a7223 */ /* 0x080fe20000010832 */
[----:B------:R-:W-:Y:S01]  /*157a0*/  FADD.FTZ R127, R127, R128 ;  /* 0x000000807f7f7221 */ /* 0x000fe20000010000 */
[C---:B----4-:R-:W-:Y:S03]  /*157b0*/  HMMA.16816.F32.BF16 R12, R24.reuse, R36, R12 ;  /* 0x00000024180c723c */ /* 0x050fe6000004180c */
[----:B------:R-:W-:Y:S04]  /*157c0*/  FADD.FTZ R120, R120, R127 ;  /* 0x0000007f78787221 */ /* 0x000fe80000010000 */
[----:B------:R-:W-:Y:S01]  /*157d0*/  MUFU.EX2 R148, R148 ;  /* 0x0000009400947308 */ /* 0x000fe20000000800 */
[----:B------:R-:W-:Y:S01]  /*157e0*/  FADD.FTZ R123, R123, R120 ;  /* 0x000000787b7b7221 */ /* 0x000fe20000010000 */
[----:B------:R-:W-:Y:S01]  /*157f0*/  HMMA.16816.F32.BF16 R16, R24, R38, R16 ;  /* 0x000000261810723c */ /* 0x000fe20000041810 */
[----:B------:R-:W4:Y:S02]  /*15800*/  LDSM.16.MT88.4 R36, [R153+0x7c00] ;  /* 0x007c00009924783b */ /* 0x000f240000004200 */
[----:B-1----:R-:W-:Y:S01]  /*15810*/  F2FP.BF16.F32.PACK_AB R24, R139, R134 ;  /* 0x000000868b18723e */ /* 0x002fe200000010ff */
[----:B------:R-:W-:Y:S01]  /*15820*/  FADD.FTZ R114, R114, R123 ;  /* 0x0000007b72727221 */ /* 0x000fe20000010000 */
[----:B---3--:R-:W-:Y:S01]  /*15830*/  F2FP.BF16.F32.PACK_AB R25, R143, R138 ;  /* 0x0000008a8f19723e */ /* 0x008fe200000010ff */
[----:B-----5:R-:W-:Y:S01]  /*15840*/  FFMA.FTZ R156, R179, R21, -R50 ;  /* 0x00000015b39c7223 */ /* 0x020fe20000010832 */
[----:B------:R-:W-:Y:S01]  /*15850*/  F2FP.BF16.F32.PACK_AB R26, R147, R142 ;  /* 0x0000008e931a723e */ /* 0x000fe200000010ff */
[----:B------:R-:W-:Y:S01]  /*15860*/  FADD.FTZ R113, R113, R114 ;  /* 0x0000007271717221 */ /* 0x000fe20000010000 */
[----:B------:R-:W-:Y:S01]  /*15870*/  F2FP.BF16.F32.PACK_AB R27, R173, R146 ;  /* 0x00000092ad1b723e */ /* 0x000fe200000010ff */
[----:B------:R-:W1:Y:S02]  /*15880*/  MUFU.EX2 R183, R183 ;  /* 0x000000b700b77308 */ /* 0x000e640000000800 */
[----:B------:R-:W-:Y:S04]  /*15890*/  FADD.FTZ R102, R102, R113 ;  /* 0x0000007166667221 */ /* 0x000fe80000010000 */
[C---:B------:R-:W-:Y:S04]  /*158a0*/  HMMA.16816.F32.BF16 R4, R24.reuse, R28, R4 ;  /* 0x0000001c1804723c */ /* 0x040fe80000041804 */
[----:B------:R-:W-:Y:S01]  /*158b0*/  MUFU.EX2 R181, R181 ;  /* 0x000000b500b57308 */ /* 0x000fe20000000800 */
[----:B------:R-:W-:Y:S04]  /*158c0*/  FADD.FTZ R105, R105, R102 ;  /* 0x0000006669697221 */ /* 0x000fe80000010000 */
[----:B------:R-:W-:Y:S01]  /*158d0*/  FADD.FTZ R98, R98, R105 ;  /* 0x0000006962627221 */ /* 0x000fe20000010000 */
[C---:B------:R-:W-:Y:S01]  /*158e0*/  HMMA.16816.F32.BF16 R8, R24.reuse, R30, R8 ;  /* 0x0000001e1808723c */ /* 0x040fe20000041808 */
[----:B------:R-:W3:Y:S03]  /*158f0*/  LDSM.16.MT88.4 R28, [R152+0x2c00] ;  /* 0x002c0000981c783b */ /* 0x000ee60000004200 */
[----:B------:R-:W5:Y:S01]  /*15900*/  MUFU.EX2 R156, R156 ;  /* 0x0000009c009c7308 */ /* 0x000f620000000800 */
[----:B------:R-:W-:Y:S04]  /*15910*/  FADD.FTZ R101, R101, R98 ;  /* 0x0000006265657221 */ /* 0x000fe80000010000 */
[----:B------:R-:W-:Y:S01]  /*15920*/  FADD.FTZ R92, R92, R101 ;  /* 0x000000655c5c7221 */ /* 0x000fe20000010000 */
[C---:B--2---:R-:W-:Y:S04]  /*15930*/  HMMA.16816.F32.BF16 R12, R24.reuse, R32, R12 ;  /* 0x00000020180c723c */ /* 0x044fe8000004180c */
[----:B------:R-:W2:Y:S01]  /*15940*/  MUFU.EX2 R179, R104 ;  /* 0x0000006800b37308 */ /* 0x000ea20000000800 */
[----:B------:R-:W-:Y:S04]  /*15950*/  FADD.FTZ R95, R95, R92 ;  /* 0x0000005c5f5f7221 */ /* 0x000fe80000010000 */
[----:B------:R-:W-:Y:S01]  /*15960*/  FADD.FTZ R86, R86, R95 ;  /* 0x0000005f56567221 */ /* 0x000fe20000010000 */
[----:B------:R-:W-:Y:S01]  /*15970*/  HMMA.16816.F32.BF16 R16, R24, R34, R16 ;  /* 0x000000221810723c */ /* 0x000fe20000041810 */
[----:B------:R-:W2:Y:S03]  /*15980*/  LDSM.16.MT88.4 R32, [R153+0x8000] ;  /* 0x008000009920783b */ /* 0x000ea60000004200 */
[----:B------:R-:W-:Y:S01]  /*15990*/  MUFU.EX2 R168, R168 ;  /* 0x000000a800a87308 */ /* 0x000fe20000000800 */
[----:B------:R-:W-:Y:S01]  /*159a0*/  F2FP.BF16.F32.PACK_AB R24, R177, R162 ;  /* 0x000000a2b118723e */ /* 0x000fe200000010ff */
[----:B------:R-:W-:Y:S01]  /*159b0*/  FADD.FTZ R87, R87, R86 ;  /* 0x0000005657577221 */ /* 0x000fe20000010000 */
[----:B-1----:R-:W-:Y:S02]  /*159c0*/  F2FP.BF16.F32.PACK_AB R25, R183, R148 ;  /* 0x00000094b719723e */ /* 0x002fe400000010ff */
[----:B------:R-:W-:Y:S01]  /*159d0*/  F2FP.BF16.F32.PACK_AB R26, R124, R149 ;  /* 0x000000957c1a723e */ /* 0x000fe200000010ff */
[----:B------:R-:W-:Y:S01]  /*159e0*/  FADD.FTZ R78, R78, R87 ;  /* 0x000000574e4e7221 */ /* 0x000fe20000010000 */
[----:B-----5:R-:W-:Y:S03]  /*159f0*/  F2FP.BF16.F32.PACK_AB R27, R156, R181 ;  /* 0x000000b59c1b723e */ /* 0x020fe600000010ff */
[----:B------:R-:W1:Y:S01]  /*15a00*/  MUFU.EX2 R45, R45 ;  /* 0x0000002d002d7308 */ /* 0x000e620000000800 */
[----:B------:R-:W-:Y:S03]  /*15a10*/  FADD.FTZ R77, R77, R78 ;  /* 0x0000004e4d4d7221 */ /* 0x000fe60000010000 */
[C---:B----4-:R-:W-:Y:S06]  /*15a20*/  HMMA.16816.F32.BF16 R4, R24.reuse, R36, R4 ;  /* 0x000000241804723c */ /* 0x050fec0000041804 */
[----:B------:R-:W-:Y:S01]  /*15a30*/  MUFU.EX2 R44, R44 ;  /* 0x0000002c002c7308 */ /* 0x000fe20000000800 */
[----:B------:R-:W-:Y:S04]  /*15a40*/  FADD.FTZ R74, R74, R77 ;  /* 0x0000004d4a4a7221 */ /* 0x000fe80000010000 */
[----:B------:R-:W-:Y:S01]  /*15a50*/  FADD.FTZ R69, R73, R74 ;  /* 0x0000004a49457221 */ /* 0x000fe20000010000 */
[C---:B------:R-:W-:Y:S01]  /*15a60*/  HMMA.16816.F32.BF16 R8, R24.reuse, R38, R8 ;  /* 0x000000261808723c */ /* 0x040fe20000041808 */
[----:B------:R-:W4:Y:S03]  /*15a70*/  LDSM.16.MT88.4 R36, [R152+0x3000] ;  /* 0x003000009824783b */ /* 0x000f260000004200 */
[----:B------:R-:W5:Y:S01]  /*15a80*/  MUFU.EX2 R155, R155 ;  /* 0x0000009b009b7308 */ /* 0x000f620000000800 */
[----:B------:R-:W-:Y:S04]  /*15a90*/  FADD.FTZ R69, R62, R69 ;  /* 0x000000453e457221 */ /* 0x000fe80000010000 */
[----:B------:R-:W-:Y:S01]  /*15aa0*/  FADD.FTZ R70, R70, R69 ;  /* 0x0000004546467221 */ /* 0x000fe20000010000 */
[C---:B---3--:R-:W-:Y:S04]  /*15ab0*/  HMMA.16816.F32.BF16 R12, R24.reuse, R28, R12 ;  /* 0x0000001c180c723c */ /* 0x048fe8000004180c */
[----:B------:R-:W3:Y:S01]  /*15ac0*/  MUFU.EX2 R41, R68 ;  /* 0x0000004400297308 */ /* 0x000ee20000000800 */
[----:B------:R-:W-:Y:S01]  /*15ad0*/  FADD.FTZ R69, R79, R54 ;  /* 0x000000364f457221 */ /* 0x000fe20000010000 */
[-C--:B------:R-:W-:Y:S01]  /*15ae0*/  FFMA.FTZ R54, R63, R21.reuse, -R50 ;  /* 0x000000153f367223 */ /* 0x080fe20000010832 */
[----:B------:R-:W-:Y:S01]  /*15af0*/  FADD.FTZ R83, R83, R70 ;  /* 0x0000004653537221 */ /* 0x000fe20000010000 */
[----:B------:R-:W-:Y:S01]  /*15b00*/  FFMA.FTZ R50, R22, R21, -R50 ;  /* 0x0000001516327223 */ /* 0x000fe20000010832 */
[----:B------:R-:W-:Y:S01]  /*15b10*/  FADD.FTZ R69, R66, R69 ;  /* 0x0000004542457221 */ /* 0x000fe20000010000 */
[----:B------:R-:W-:Y:S01]  /*15b20*/  HMMA.16816.F32.BF16 R16, R24, R30, R16 ;  /* 0x0000001e1810723c */ /* 0x000fe20000041810 */
[----:B------:R-:W3:Y:S03]  /*15b30*/  LDSM.16.MT88.4 R28, [R153+0x8400] ;  /* 0x00840000991c783b */ /* 0x000ee60000004200 */
[----:B------:R-:W-:Y:S01]  /*15b40*/  MUFU.EX2 R40, R40 ;  /* 0x0000002800287308 */ /* 0x000fe20000000800 */
[----:B--2---:R-:W-:Y:S01]  /*15b50*/  F2FP.BF16.F32.PACK_AB R24, R179, R112 ;  /* 0x00000070b318723e */ /* 0x004fe200000010ff */
[----:B------:R-:W-:Y:S01]  /*15b60*/  FADD.FTZ R82, R82, R83 ;  /* 0x0000005352527221 */ /* 0x000fe20000010000 */
[----:B-1----:R-:W-:Y:S02]  /*15b70*/  F2FP.BF16.F32.PACK_AB R25, R45, R168 ;  /* 0x000000a82d19723e */ /* 0x002fe400000010ff */
[----:B------:R-:W-:Y:S01]  /*15b80*/  F2FP.BF16.F32.PACK_AB R26, R47, R88 ;  /* 0x000000582f1a723e */ /* 0x000fe200000010ff */
[----:B------:R-:W-:Y:S01]  /*15b90*/  FADD.FTZ R93, R93, R82 ;  /* 0x000000525d5d7221 */ /* 0x000fe20000010000 */
[----:B-----5:R-:W-:Y:S03]  /*15ba0*/  F2FP.BF16.F32.PACK_AB R27, R155, R44 ;  /* 0x0000002c9b1b723e */ /* 0x020fe600000010ff */
[----:B------:R-:W1:Y:S01]  /*15bb0*/  MUFU.EX2 R43, R43 ;  /* 0x0000002b002b7308 */ /* 0x000e620000000800 */
[----:B------:R-:W-:Y:S03]  /*15bc0*/  FADD.FTZ R96, R96, R93 ;  /* 0x0000005d60607221 */ /* 0x000fe60000010000 */
[C---:B------:R-:W-:Y:S06]  /*15bd0*/  HMMA.16816.F32.BF16 R4, R24.reuse, R32, R4 ;  /* 0x000000201804723c */ /* 0x040fec0000041804 */
[----:B------:R-:W-:Y:S01]  /*15be0*/  MUFU.EX2 R42, R42 ;  /* 0x0000002a002a7308 */ /* 0x000fe20000000800 */
[----:B------:R-:W-:Y:S01]  /*15bf0*/  FADD.FTZ R32, R84, R69 ;  /* 0x0000004554207221 */ /* 0x000fe20000010000 */
[----:B------:R-:W-:Y:S03]  /*15c00*/  FADD.FTZ R109, R109, R96 ;  /* 0x000000606d6d7221 */ /* 0x000fe60000010000 */
[----:B------:R-:W-:Y:S01]  /*15c10*/  FADD.FTZ R32, R99, R32 ;  /* 0x0000002063207221 */ /* 0x000fe20000010000 */
[C---:B------:R-:W-:Y:S04]  /*15c20*/  HMMA.16816.F32.BF16 R8, R24.reuse, R34, R8 ;  /* 0x000000221808723c */ /* 0x040fe80000041808 */
[----:B------:R-:W2:Y:S01]  /*15c30*/  MUFU.EX2 R85, R85 ;  /* 0x0000005500557308 */ /* 0x000ea20000000800 */
[----:B------:R-:W-:Y:S01]  /*15c40*/  FADD.FTZ R63, R115, R32 ;  /* 0x00000020733f7221 */ /* 0x000fe20000010000 */
[----:B------:R-:W-:Y:S01]  /*15c50*/  FADD.FTZ R110, R110, R109 ;  /* 0x0000006d6e6e7221 */ /* 0x000fe20000010000 */
[----:B------:R-:W5:Y:S02]  /*15c60*/  LDSM.16.MT88.4 R32, [R152+0x3400] ;  /* 0x003400009820783b */ /* 0x000f640000004200 */
[----:B------:R-:W-:Y:S01]  /*15c70*/  FADD.FTZ R63, R106, R63 ;  /* 0x0000003f6a3f7221 */ /* 0x000fe20000010000 */
[C---:B----4-:R-:W-:Y:S04]  /*15c80*/  HMMA.16816.F32.BF16 R12, R24.reuse, R36, R12 ;  /* 0x00000024180c723c */ /* 0x050fe8000004180c */
[----:B------:R-:W-:Y:S01]  /*15c90*/  MUFU.EX2 R46, R46 ;  /* 0x0000002e002e7308 */ /* 0x000fe20000000800 */
[----:B------:R-:W-:Y:S01]  /*15ca0*/  FADD.FTZ R118, R118, R63 ;  /* 0x0000003f76767221 */ /* 0x000fe20000010000 */
[----:B------:R-:W-:Y:S03]  /*15cb0*/  FADD.FTZ R121, R121, R110 ;  /* 0x0000006e79797221 */ /* 0x000fe60000010000 */
[----:B------:R-:W-:Y:S01]  /*15cc0*/  FADD.FTZ R133, R133, R118 ;  /* 0x0000007685857221 */ /* 0x000fe20000010000 */
[----:B------:R-:W-:Y:S01]  /*15cd0*/  HMMA.16816.F32.BF16 R16, R24, R38, R16 ;  /* 0x000000261810723c */ /* 0x000fe20000041810 */
[----:B------:R-:W4:Y:S03]  /*15ce0*/  LDSM.16.MT88.4 R36, [R153+0x8800] ;  /* 0x008800009924783b */ /* 0x000f260000004200 */
[----:B------:R-:W5:Y:S01]  /*15cf0*/  MUFU.EX2 R67, R67 ;  /* 0x0000004300437308 */ /* 0x000f620000000800 */
[----:B---3--:R-:W-:Y:S01]  /*15d00*/  F2FP.BF16.F32.PACK_AB R24, R41, R72 ;  /* 0x000000482918723e */ /* 0x008fe200000010ff */
[----:B------:R-:W-:Y:S01]  /*15d10*/  FADD.FTZ R134, R134, R133 ;  /* 0x0000008586867221 */ /* 0x000fe20000010000 */
[----:B-1----:R-:W-:Y:S01]  /*15d20*/  F2FP.BF16.F32.PACK_AB R25, R43, R40 ;  /* 0x000000282b19723e */ /* 0x002fe200000010ff */
[----:B------:R-:W-:Y:S01]  /*15d30*/  FADD.FTZ R126, R126, R121 ;  /* 0x000000797e7e7221 */ /* 0x000fe20000010000 */
[----:B------:R-:W-:Y:S01]  /*15d40*/  F2FP.BF16.F32.PACK_AB R26, R64, R65 ;  /* 0x00000041401a723e */ /* 0x000fe200000010ff */
[----:B------:R-:W-:Y:S01]  /*15d50*/  FADD.FTZ R139, R139, R134 ;  /* 0x000000868b8b7221 */ /* 0x000fe20000010000 */
[----:B--2---:R-:W-:Y:S01]  /*15d60*/  F2FP.BF16.F32.PACK_AB R27, R85, R42 ;  /* 0x0000002a551b723e */ /* 0x004fe200000010ff */
[----:B------:R-:W-:Y:S01]  /*15d70*/  FADD.FTZ R135, R135, R126 ;  /* 0x0000007e87877221 */ /* 0x000fe20000010000 */
[----:B------:R-:W-:Y:S01]  /*15d80*/  F2FP.BF16.F32.PACK_AB R134, R48, R49 ;  /* 0x000000313086723e */ /* 0x000fe200000010ff */
[----:B------:R-:W-:Y:S01]  /*15d90*/  FADD.FTZ R142, R142, R139 ;  /* 0x0000008b8e8e7221 */ /* 0x000fe20000010000 */
[----:B------:R-:W-:Y:S01]  /*15da0*/  MUFU.EX2 R54, R54 ;  /* 0x0000003600367308 */ /* 0x000fe20000000800 */
[----:B------:R-:W-:Y:S02]  /*15db0*/  FADD.FTZ R138, R138, R135 ;  /* 0x000000878a8a7221 */ /* 0x000fe40000010000 */
[C---:B------:R-:W-:Y:S03]  /*15dc0*/  HMMA.16816.F32.BF16 R4, R24.reuse, R28, R4 ;  /* 0x0000001c1804723c */ /* 0x040fe60000041804 */
[----:B------:R-:W-:Y:S01]  /*15dd0*/  FADD.FTZ R143, R143, R138 ;  /* 0x0000008a8f8f7221 */ /* 0x000fe20000010000 */
[----:B------:R-:W-:Y:S03]  /*15de0*/  FADD.FTZ R147, R147, R142 ;  /* 0x0000008e93937221 */ /* 0x000fe60000010000 */
[----:B------:R-:W1:Y:S01]  /*15df0*/  MUFU.EX2 R59, R59 ;  /* 0x0000003b003b7308 */ /* 0x000e620000000800 */
[----:B------:R-:W-:Y:S01]  /*15e00*/  FADD.FTZ R146, R146, R143 ;  /* 0x0000008f92927221 */ /* 0x000fe20000010000 */
[C---:B------:R-:W-:Y:S01]  /*15e10*/  HMMA.16816.F32.BF16 R8, R24.reuse, R30, R8 ;  /* 0x0000001e1808723c */ /* 0x040fe20000041808 */
[----:B------:R-:W2:Y:S02]  /*15e20*/  LDSM.16.MT88.4 R28, [R152+0x3800] ;  /* 0x00380000981c783b */ /* 0x000ea40000004200 */
[----:B------:R-:W-:Y:S01]  /*15e30*/  FADD.FTZ R62, R162, R147 ;  /* 0x00000093a23e7221 */ /* 0x000fe20000010000 */
[----:B------:R-:W-:Y:S04]  /*15e40*/  FADD.FTZ R173, R173, R146 ;  /* 0x00000092adad7221 */ /* 0x000fe80000010000 */
[----:B------:R-:W-:Y:S01]  /*15e50*/  MUFU.EX2 R55, R55 ;  /* 0x0000003700377308 */ /* 0x000fe20000000800 */
[----:B------:R-:W-:Y:S01]  /*15e60*/  FADD.FTZ R62, R177, R62 ;  /* 0x0000003eb13e7221 */ /* 0x000fe20000010000 */
[C---:B-----5:R-:W-:Y:S01]  /*15e70*/  HMMA.16816.F32.BF16 R12, R24.reuse, R32, R12 ;  /* 0x00000020180c723c */ /* 0x060fe2000004180c */
[----:B------:R-:W3:Y:S02]  /*15e80*/  LDSM.16.MT88.4 R140, [R153+0x8c00] ;  /* 0x008c0000998c783b */ /* 0x000ee40000004200 */
[----:B------:R-:W-:Y:S01]  /*15e90*/  FADD.FTZ R33, R149, R62 ;  /* 0x0000003e95217221 */ /* 0x000fe20000010000 */
[----:B------:R-:W-:Y:S04]  /*15ea0*/  FADD.FTZ R148, R148, R173 ;  /* 0x000000ad94947221 */ /* 0x000fe80000010000 */
[----:B------:R-:W5:Y:S01]  /*15eb0*/  MUFU.EX2 R58, R58 ;  /* 0x0000003a003a7308 */ /* 0x000f620000000800 */
[----:B------:R-:W-:Y:S02]  /*15ec0*/  IMAD.MOV.U32 R149, RZ, RZ, R20 ;  /* 0x000000ffff957224 */ /* 0x000fe400078e0014 */
[----:B------:R-:W-:Y:S01]  /*15ed0*/  FADD.FTZ R33, R124, R33 ;  /* 0x000000217c217221 */ /* 0x000fe20000010000 */
[----:B------:R-:W-:Y:S03]  /*15ee0*/  HMMA.16816.F32.BF16 R16, R24, R34, R16 ;  /* 0x000000221810723c */ /* 0x000fe60000041810 */
[----:B------:R-:W-:Y:S01]  /*15ef0*/  F2FP.BF16.F32.PACK_AB R24, R60, R61 ;  /* 0x0000003d3c18723e */ /* 0x000fe200000010ff */
[----:B------:R-:W-:Y:S01]  /*15f00*/  FADD.FTZ R148, R183, R148 ;  /* 0x00000094b7947221 */ /* 0x000fe20000010000 */
[----:B------:R-:W-:Y:S01]  /*15f10*/  F2FP.BF16.F32.PACK_AB R25, R67, R46 ;  /* 0x0000002e4319723e */ /* 0x000fe200000010ff */
[----:B------:R-:W-:Y:S01]  /*15f20*/  FADD.FTZ R112, R112, R33 ;  /* 0x0000002170707221 */ /* 0x000fe20000010000 */
[----:B------:R-:W-:Y:S01]  /*15f30*/  F2FP.BF16.F32.PACK_AB R26, R56, R57 ;  /* 0x00000039381a723e */ /* 0x000fe200000010ff */
[----:B------:R-:W-:Y:S01]  /*15f40*/  FADD.FTZ R181, R181, R148 ;  /* 0x00000094b5b57221 */ /* 0x000fe20000010000 */
[----:B-1----:R-:W-:Y:S01]  /*15f50*/  F2FP.BF16.F32.PACK_AB R27, R59, R54 ;  /* 0x000000363b1b723e */ /* 0x002fe200000010ff */
[----:B------:R-:W1:Y:S01]  /*15f60*/  LDSM.16.MT88.4 R32, [R152+0x3c00] ;  /* 0x003c00009820783b */ /* 0x000e620000004200 */
[----:B------:R-:W-:Y:S01]  /*15f70*/  MUFU.EX2 R23, R23 ;  /* 0x0000001700177308 */ /* 0x000fe20000000800 */
[----:B------:R-:W-:Y:S01]  /*15f80*/  FADD.FTZ R181, R156, R181 ;  /* 0x000000b59cb57221 */ /* 0x000fe20000010000 */
[----:B------:R-:W-:Y:S01]  /*15f90*/  FADD.FTZ R179, R179, R112 ;  /* 0x00000070b3b37221 */ /* 0x000fe20000010000 */
[----:B-----5:R-:W-:Y:S01]  /*15fa0*/  F2FP.BF16.F32.PACK_AB R133, R58, R55 ;  /* 0x000000373a85723e */ /* 0x020fe200000010ff */
[----:B------:R-:W-:Y:S01]  /*15fb0*/  IMAD.MOV.U32 R148, RZ, RZ, R0 ;  /* 0x000000ffff947224 */ /* 0x000fe200078e0000 */
[C---:B----4-:R-:W-:Y:S05]  /*15fc0*/  HMMA.16816.F32.BF16 R4, R24.reuse, R36, R4 ;  /* 0x000000241804723c */ /* 0x050fea0000041804 */
[----:B------:R-:W4:Y:S01]  /*15fd0*/  MUFU.EX2 R50, R50 ;  /* 0x0000003200327308 */ /* 0x000f220000000800 */
[----:B------:R-:W-:Y:S01]  /*15fe0*/  FADD.FTZ R168, R168, R181 ;  /* 0x000000b5a8a87221 */ /* 0x000fe20000010000 */
[----:B------:R-:W-:Y:S01]  /*15ff0*/  FADD.FTZ R88, R88, R179 ;  /* 0x000000b358587221 */ /* 0x000fe20000010000 */
[C---:B------:R-:W-:Y:S03]  /*16000*/  HMMA.16816.F32.BF16 R8, R24.reuse, R38, R8 ;  /* 0x000000261808723c */ /* 0x040fe60000041808 */
[----:B------:R-:W-:Y:S01]  /*16010*/  FADD.FTZ R45, R45, R168 ;  /* 0x000000a82d2d7221 */ /* 0x000fe20000010000 */
[----:B------:R-:W-:Y:S03]  /*16020*/  FADD.FTZ R47, R47, R88 ;  /* 0x000000582f2f7221 */ /* 0x000fe60000010000 */
[----:B------:R-:W-:Y:S01]  /*16030*/  FADD.FTZ R44, R44, R45 ;  /* 0x0000002d2c2c7221 */ /* 0x000fe20000010000 */
[C---:B--2---:R-:W-:Y:S03]  /*16040*/  HMMA.16816.F32.BF16 R12, R24.reuse, R28, R12 ;  /* 0x0000001c180c723c */ /* 0x044fe6000004180c */
[----:B------:R-:W-:Y:S01]  /*16050*/  FADD.FTZ R155, R155, R44 ;  /* 0x0000002c9b9b7221 */ /* 0x000fe20000010000 */
[----:B----4-:R-:W-:Y:S01]  /*16060*/  F2FP.BF16.F32.PACK_AB R135, R50, R23 ;  /* 0x000000173287723e */ /* 0x010fe200000010ff */
[----:B------:R-:W-:Y:S02]  /*16070*/  FADD.FTZ R22, R72, R47 ;  /* 0x0000002f48167221 */ /* 0x000fe40000010000 */
[----:B------:R-:W-:Y:S01]  /*16080*/  FADD.FTZ R40, R40, R155 ;  /* 0x0000009b28287221 */ /* 0x000fe20000010000 */
[----:B------:R-:W-:Y:S03]  /*16090*/  HMMA.16816.F32.BF16 R16, R24, R30, R16 ;  /* 0x0000001e1810723c */ /* 0x000fe60000041810 */
[----:B------:R-:W-:Y:S01]  /*160a0*/  FADD.FTZ R22, R41, R22 ;  /* 0x0000001629167221 */ /* 0x000fe20000010000 */
[----:B------:R-:W-:Y:S03]  /*160b0*/  FADD.FTZ R43, R43, R40 ;  /* 0x000000282b2b7221 */ /* 0x000fe60000010000 */
[----:B------:R-:W-:Y:S01]  /*160c0*/  FADD.FTZ R65, R65, R22 ;  /* 0x0000001641417221 */ /* 0x000fe20000010000 */
[C---:B---3--:R-:W-:Y:S05]  /*160d0*/  HMMA.16816.F32.BF16 R144, R132.reuse, R140, R4 ;  /* 0x0000008c8490723c */ /* 0x048fea0000041804 */
        /* <DEDUP_REMOVED lines=10> */
[----:B------:R-:W-:Y:S01]  /*16180*/  FADD.FTZ R54, R54, R67 ;  /* 0x0000004336367221 */ /* 0x000fe20000010000 */
[----:B------:R-:W-:Y:S03]  /*16190*/  HMMA.16816.F32.BF16 R132, R132, R34, R16 ;  /* 0x000000228484723c */ /* 0x000fe60000041810 */
        /* <DEDUP_REMOVED lines=10> */
[----:B------:R-:W-:Y:S06]  /*16240*/  @P0 BRA `(.L_x_1645) ;  /* 0xffffff90006c0947 */ /* 0x000fec000383ffff */
.L_x_1638:
        /* <DEDUP_REMOVED lines=10> */
.L_x_1655:
[----:B----4-:R-:W-:Y:S01]  /*162f0*/  FADD.FTZ R11, R10, R11 ;  /* 0x0000000b0a0b7221 */ /* 0x010fe20000010000 */
[----:B------:R-:W2:Y:S01]  /*16300*/  MUFU.RCP R4, R8 ;  /* 0x0000000800047308 */ /* 0x000ea20000001000 */
[----:B------:R-:W-:Y:S02]  /*16310*/  LOP3.LUT R209, R204, R209, RZ, 0xfc, !PT ;  /* 0x000000d1ccd17212 */ /* 0x000fe400078efcff */
[----:B------:R-:W-:Y:S02]  /*16320*/  SHF.L.U32 R6, R150, 0x3, RZ ;  /* 0x0000000396067819 */ /* 0x000fe400000006ff */
[----:B------:R-:W-:Y:S02]  /*16330*/  FSETP.NE.FTZ.AND P3, PT, R8, RZ, PT ;  /* 0x000000ff0800720b */ /* 0x000fe40003f75000 */
[----:B------:R-:W-:Y:S01]  /*16340*/  FSETP.NE.FTZ.AND P2, PT, R11, RZ, PT ;  /* 0x000000ff0b00720b */ /* 0x000fe20003f55000 */
[----:B------:R-:W4:Y:S01]  /*16350*/  MUFU.RCP R5, R11 ;  /* 0x0000000b00057308 */ /* 0x000f220000001000 */
[----:B------:R-:W-:-:S04]  /*16360*/  LOP3.LUT R6, R209, 0x20, R6, 0xf8, !PT ;  /* 0x00000020d1067812 */ /* 0x000fc800078ef806 */
[----:B------:R-:W-:Y:S02]  /*16370*/  LOP3.LUT R237, R6, R237, RZ, 0xfc, !PT ;  /* 0x000000ed06ed7212 */ /* 0x000fe400078efcff */
[----:B------:R-:W-:Y:S02]  /*16380*/  LOP3.LUT R6, R151, 0x20, RZ, 0xc0, !PT ;  /* 0x0000002097067812 */ /* 0x000fe400078ec0ff */
[----:B--2---:R-:W-:Y:S02]  /*16390*/  FSEL R4, R4, 1, P3 ;  /* 0x3f80000004047808 */ /* 0x004fe40001800000 */
[----:B------:R-:W-:-:S03]  /*163a0*/  LEA R237, R237, R210, 0x1 ;  /* 0x000000d2eded7211 */ /* 0x000fc600078e08ff */
[C---:B------:R-:W-:Y:S01]  /*163b0*/  FMUL.FTZ R144, R4.reuse, R144 ;  /* 0x0000009004907220 */ /* 0x040fe20000410000 */
[C---:B------:R-:W-:Y:S01]  /*163c0*/  FMUL.FTZ R145, R4.reuse, R145 ;  /* 0x0000009104917220 */ /* 0x040fe20000410000 */
[C---:B------:R-:W-:Y:S01]  /*163d0*/  FMUL.FTZ R140, R4.reuse, R140 ;  /* 0x0000008c048c7220 */ /* 0x040fe20000410000 */
[----:B----4-:R-:W-:Y:S01]  /*163e0*/  FSEL R5, R5, 1, P2 ;  /* 0x3f80000005057808 */ /* 0x010fe20001000000 */
        /* <DEDUP_REMOVED lines=8> */
[C---:B------:R-:W-:Y:S01]  /*16470*/  FMUL.FTZ R142, R5.reuse, R142 ;  /* 0x0000008e058e7220 */ /* 0x040fe20000410000 */
[C---:B------:R-:W-:Y:S01]  /*16480*/  FMUL.FTZ R143, R5.reuse, R143 ;  /* 0x0000008f058f7220 */ /* 0x040fe20000410000 */
[C---:B------:R-:W-:Y:S01]  /*16490*/  FMUL.FTZ R138, R5.reuse, R138 ;  /* 0x0000008a058a7220 */ /* 0x040fe20000410000 */
[C---:B------:R-:W-:Y:S01]  /*164a0*/  FMUL.FTZ R139, R5.reuse, R139 ;  /* 0x0000008b058b7220 */ /* 0x040fe20000410000 */
[C---:B------:R-:W-:Y:S01]  /*164b0*/  FMUL.FTZ R134, R5.reuse, R134 ;  /* 0x0000008605867220 */ /* 0x040fe20000410000 */
[----:B------:R-:W-:Y:S01]  /*164c0*/  FMUL.FTZ R5, R5, R135 ;  /* 0x0000008705057220 */ /* 0x000fe20000410000 */
[----:B------:R-:W-:-:S02]  /*164d0*/  IADD3 R9, PT, PT, R237, -R4, RZ ;  /* 0x80000004ed097210 */ /* 0x000fc40007ffe0ff */
[----:B------:R-:W-:Y:S02]  /*164e0*/  F2FP.BF16.F32.PACK_AB R144, R145, R144 ;  /* 0x000000909190723e */ /* 0x000fe400000010ff */
[----:B------:R-:W-:Y:S02]  /*164f0*/  F2FP.BF16.F32.PACK_AB R146, R147, R146 ;  /* 0x000000929392723e */ /* 0x000fe400000010ff */
[----:B------:R-:W-:Y:S01]  /*16500*/  F2FP.BF16.F32.PACK_AB R140, R141, R140 ;  /* 0x0000008c8d8c723e */ /* 0x000fe200000010ff */
[----:B------:R-:W-:Y:S01]  /*16510*/  STS [R237], R144 ;  /* 0x00000090ed007388 */ /* 0x000fe20000000800 */
[----:B------:R-:W-:Y:S02]  /*16520*/  F2FP.BF16.F32.PACK_AB R142, R143, R142 ;  /* 0x0000008e8f8e723e */ /* 0x000fe400000010ff */
[----:B------:R-:W-:Y:S01]  /*16530*/  IADD3 R13, PT, PT, R237, -R6, RZ ;  /* 0x80000006ed0d7210 */ /* 0x000fe20007ffe0ff */
[----:B------:R-:W-:Y:S01]  /*16540*/  STS [R237+0x200], R146 ;  /* 0x00020092ed007388 */ /* 0x000fe20000000800 */
[----:B------:R-:W-:-:S02]  /*16550*/  F2FP.BF16.F32.PACK_AB R136, R137, R136 ;  /* 0x000000888988723e */ /* 0x000fc400000010ff */
[----:B------:R-:W-:Y:S01]  /*16560*/  F2FP.BF16.F32.PACK_AB R138, R139, R138 ;  /* 0x0000008a8b8a723e */ /* 0x000fe200000010ff */
[----:B------:R-:W-:Y:S01]  /*16570*/  STS [R13+0x10], R140 ;  /* 0x0000108c0d007388 */ /* 0x000fe20000000800 */
[----:B------:R-:W-:Y:S02]  /*16580*/  F2FP.BF16.F32.PACK_AB R132, R133, R132 ;  /* 0x000000848584723e */ /* 0x000fe400000010ff */
[----:B------:R-:W-:Y:S01]  /*16590*/  F2FP.BF16.F32.PACK_AB R5, R5, R134 ;  /* 0x000000860505723e */ /* 0x000fe200000010ff */
[----:B------:R-:W-:Y:S01]  /*165a0*/  STS [R13+0x210], R142 ;  /* 0x0002108e0d007388 */ /* 0x000fe20000000800 */
[----:B------:R-:W-:-:S03]  /*165b0*/  IADD3 R6, PT, PT, -R6, R9, RZ ;  /* 0x0000000906067210 */ /* 0x000fc60007ffe1ff */
[----:B------:R-:W-:Y:S04]  /*165c0*/  STS [R9+0x20], R136 ;  /* 0x0000208809007388 */ /* 0x000fe80000000800 */
[----:B------:R-:W-:Y:S04]  /*165d0*/  STS [R9+0x220], R138 ;  /* 0x0002208a09007388 */ /* 0x000fe80000000800 */
[----:B------:R-:W-:Y:S04]  /*165e0*/  STS [R6+0x30], R132 ;  /* 0x0000308406007388 */ /* 0x000fe80000000800 */
[----:B------:R2:W-:Y:S04]  /*165f0*/  STS [R6+0x230], R5 ;  /* 0x0002300506007388 */ /* 0x0005e80000000800 */
[----:B------:R-:W4:Y:S04]  /*16600*/  LD.E.U8 R4, desc[UR4][R2.64+0x1c8] ;  /* 0x0001c80402047980 */ /* 0x000f28000c101100 */
[----:B------:R-:W3:Y:S01]  /*16610*/  LD.E.64 R16, desc[UR4][R2.64+0x88] ;  /* 0x0000880402107980 */ /* 0x000ee2000c101b00 */
[----:B------:R-:W2:Y:S01]  /*16620*/  @P2 MUFU.LG2 R11, R11 ;  /* 0x0000000b000b2308 */ /* 0x000ea20000000c00 */
[----:B----4-:R-:W-:-:S13]  /*16630*/  ISETP.NE.AND P1, PT, R4, RZ, PT ;  /* 0x000000ff0400720c */ /* 0x010fda0003f25270 */
[----:B------:R-:W4:Y:S04]  /*16640*/  @!P1 LD.E R4, desc[UR4][R2.64+0x60] ;  /* 0x0000600402049980 */ /* 0x000f28000c101900 */
[----:B------:R-:W4:Y:S01]  /*16650*/  @!P1 LD.E R14, desc[UR4][R2.64+0xb4] ;  /* 0x0000b404020e9980 */ /* 0x000f22000c101900 */
[----:B------:R-:W1:Y:S01]  /*16660*/  @P3 MUFU.LG2 R8, R8 ;  /* 0x0000000800083308 */ /* 0x000e620000000c00 */
[----:B------:R-:W-:Y:S01]  /*16670*/  ISETP.NE.AND P0, PT, R238, -0x1, PT ;  /* 0xffffffffee00780c */ /* 0x000fe20003f05270 */
[----:B--2---:R-:W-:Y:S01]  /*16680*/  @P2 FMUL.FTZ R5, R11, 0.69314718246459960938 ;  /* 0x3f3172180b052820 */ /* 0x004fe20000410000 */
[----:B------:R-:W-:Y:S01]  /*16690*/  BSSY.RECONVERGENT B0, `(.L_x_1647) ;  /* 0x0000010000007945 */ /* 0x000fe20003800200 */
[----:B------:R-:W-:Y:S02]  /*166a0*/  MOV R12, 0x7f800000 ;  /* 0x7f800000000c7802 */ /* 0x000fe40000000f00 */
[----:B------:R-:W-:Y:S01]  /*166b0*/  MOV R13, 0x7f800000 ;  /* 0x7f800000000d7802 */ /* 0x000fe20000000f00 */
[----:B-----5:R-:W-:Y:S01]  /*166c0*/  @P2 FFMA.FTZ R12, R7, R0, R5 ;  /* 0x00000000070c2223 */ /* 0x020fe20000010005 */
[----:B-1----:R-:W-:-:S06]  /*166d0*/  @P3 FMUL.FTZ R6, R8, 0.69314718246459960938 ;  /* 0x3f31721808063820 */ /* 0x002fcc0000410000 */
[-C--:B---3--:R-:W-:Y:S02]  /*166e0*/  @P0 IMAD R0, R17, R238.reuse, RZ ;  /* 0x000000ee11000224 */ /* 0x088fe400078e02ff */
[----:B------:R-:W-:-:S04]  /*166f0*/  @P0 IMAD.WIDE.U32 R22, R16, R238, RZ ;  /* 0x000000ee10160225 */ /* 0x000fc800078e00ff */
[----:B------:R-:W-:Y:S01]  /*16700*/  @P3 FFMA.FTZ R13, R7, R20, R6 ;  /* 0x00000014070d3223 */ /* 0x000fe20000010006 */
        /* <DEDUP_REMOVED lines=8> */
.L_x_1648:
[----:B------:R-:W-:Y:S05]  /*16790*/  BSYNC.RECONVERGENT B0 ;  /* 0x0000000000007941 */ /* 0x000fea0003800200 */
.L_x_1647:
[----:B------:R1:W5:Y:S01]  /*167a0*/  @!P0 LD.E.64 R30, desc[UR4][R2.64+0x80] ;  /* 0x00008004021e8980 */ /* 0x000362000c101b00 */
[----:B------:R-:W-:Y:S05]  /*167b0*/  WARPSYNC.ALL ;  /* 0x0000000000007948 */ /* 0x000fea0003800000 */
[----:B------:R1:W5:Y:S01]  /*167c0*/  LD.E.64 R28, desc[UR4][R2.64+0x90] ;  /* 0x00009004021c7980 */ /* 0x000362000c101b00 */
[----:B------:R-:W-:Y:S01]  /*167d0*/  LOP3.LUT P1, RZ, R150, 0x3, RZ, 0xc0, !PT ;  /* 0x0000000396ff7812 */ /* 0x000fe2000782c0ff */
[----:B------:R-:W-:Y:S01]  /*167e0*/  IMAD.SHL.U32 R233, R233, 0x40, RZ ;  /* 0x00000040e9e97824 */ /* 0x000fe200078e00ff */
        /* <DEDUP_REMOVED lines=20> */
.L_x_1650:
[----:B------:R-:W-:Y:S05]  /*16930*/  BSYNC.RECONVERGENT B0 ;  /* 0x0000000000007941 */ /* 0x000fea0003800200 */
.L_x_1649:
[----:B-1----:R-:W2:Y:S01]  /*16940*/  LD.E R3, desc[UR4][R2.64+0xc0] ;  /* 0x0000c00402037980 */ /* 0x002ea2000c101900 */
[-C--:B----45:R-:W-:Y:S01]  /*16950*/  @!P0 IMAD R12, R31, R232.reuse, RZ ;  /* 0x000000e81f0c8224 */ /* 0x0b0fe200078e02ff */
[----:B------:R-:W-:Y:S01]  /*16960*/  MOV R221, RZ ;  /* 0x000000ff00dd7202 */ /* 0x000fe20000000f00 */
[----:B------:R-:W-:-:S04]  /*16970*/  @!P0 IMAD.WIDE.U32 R30, R30, R232, RZ ;  /* 0x000000e81e1e8225 */ /* 0x000fc800078e00ff */
[----:B------:R-:W-:Y:S01]  /*16980*/  @!P0 IMAD.MOV.U32 R14, RZ, RZ, R30 ;  /* 0x000000ffff0e8224 */ /* 0x000fe200078e001e */
[----:B------:R-:W-:Y:S01]  /*16990*/  @!P0 IADD3 R12, PT, PT, R31, R12, RZ ;  /* 0x0000000c1f0c8210 */ /* 0x000fe20007ffe0ff */
[----:B------:R-:W-:Y:S01]  /*169a0*/  IMAD.WIDE.U32 R18, R233, R16, R220 ;  /* 0x00000010e9127225 */ /* 0x000fe200078e00dc */
[----:B------:R-:W-:-:S03]  /*169b0*/  @P0 IADD3 R12, PT, PT, R23, R0, RZ ;  /* 0x00000000170c0210 */ /* 0x000fc60007ffe0ff */
        /* <DEDUP_REMOVED lines=8> */
[----:B------:R-:W-:Y:S02]  /*16a40*/  IADD3.X R19, PT, PT, R13, R233, R12, P1, P0 ;  /* 0x000000e90d137210 */ /* 0x000fe40000fe040c */
[----:B--2---:R-:W-:Y:S01]  /*16a50*/  ISETP.GE.AND P3, PT, R220, R3, PT ;  /* 0x00000003dc00720c */ /* 0x004fe20003f66270 */
[----:B------:R-:W-:-:S03]  /*16a60*/  VIADD R3, R15, 0x20 ;  /* 0x000000200f037836 */ /* 0x000fc60000000000 */
        /* <DEDUP_REMOVED lines=8> */
[----:B---3--:R-:W-:Y:S05]  /*16af0*/  @P3 RET.REL.NODEC R230 `(_ZN5flash24flash_fwd_splitkv_kernelI23Flash_fwd_kernel_traitsILi32ELi64ELi256ELi4ELb0ELb0EN7cutlass10bfloat16_tE19Flash_kernel_traitsILi32ELi64ELi256ELi4ES3_EELb0ELb1ELb0ELb0ELb0ELb0ELb0ELb0EEEvNS_16Flash_fwd_paramsE) ;  /* 0xfffffe94e6403950 */ /* 0x008fea0003c3ffff */
        /* <DEDUP_REMOVED lines=12> */
[----:B-1----:R-:W-:Y:S05]  /*16bc0*/  RET.REL.NODEC R230 `(_ZN5flash24flash_fwd_splitkv_kernelI23Flash_fwd_kernel_traitsILi32ELi64ELi256ELi4ELb0ELb0EN7cutlass10bfloat16_tE19Flash_kernel_traitsILi32ELi64ELi256ELi4ES3_EELb0ELb1ELb0ELb0ELb0ELb0ELb0ELb0EEEvNS_16Flash_fwd_paramsE) ;  /* 0xfffffe94e60c7950 */ /* 0x002fea0003c3ffff */
.L_x_1646:
[----:B------:R-:W-:Y:S01]  /*16bd0*/  MOV R5, 0x2 ;  /* 0x0000000200057802 */ /* 0x000fe20000000f00 */
[----:B------:R-:W-:Y:S01]  /*16be0*/  IMAD.MOV.U32 R4, RZ, RZ, 0x1f ;  /* 0x0000001fff047424 */ /* 0x000fe200078e00ff */
[----:B------:R-:W-:-:S07]  /*16bf0*/  MOV R6, 0xffffffff ;  /* 0xffffffff00067802 */ /* 0x000fce0000000f00 */
[----:B-1---5:R-:W-:Y:S05]  /*16c00*/  WARPSYNC.COLLECTIVE R6, `(.L_x_1651) ;  /* 0x0000000006087348 */ /* 0x022fea0003c00000 */
[----:B------:R2:W3:Y:S02]  /*16c10*/  SHFL.BFLY P0, R11, R247, R5, R4 ;  /* 0x0c000005f70b7389 */ /* 0x0004e40000000004 */
[----:B-123-5:R-:W-:Y:S05]  /*16c20*/  ENDCOLLECTIVE ;  /* 0x000000000000791b */ /* 0x02efea0003800000 */
.L_x_1651:
[----:B------:R-:W-:Y:S02]  /*16c30*/  IMAD.MOV.U32 R8, RZ, RZ, R11 ;  /* 0x000000ffff087224 */ /* 0x000fe400078e000b */
[----:B------:R-:W-:Y:S02]  /*16c40*/  IMAD.MOV.U32 R5, RZ, RZ, 0x1 ;  /* 0x00000001ff057424 */ /* 0x000fe400078e00ff */
[----:B------:R-:W-:-:S05]  /*16c50*/  FADD.FTZ R9, R8, R247 ;  /* 0x000000f708097221 */ /* 0x000fca0000010000 */
[----:B------:R-:W-:-:S07]  /*16c60*/  MOV R247, R9 ;  /* 0x0000000900f77202 */ /* 0x000fce0000000f00 */
[----:B------:R-:W-:Y:S05]  /*16c70*/  WARPSYNC.COLLECTIVE R6, `(.L_x_1652) ;  /* 0x0000000006087348 */ /* 0x000fea0003c00000 */
[----:B------:R1:W2:Y:S02]  /*16c80*/  SHFL.BFLY P0, R11, R247, R5, R4 ;  /* 0x0c000005f70b7389 */ /* 0x0002a40000000004 */
[----:B-12---:R-:W-:Y:S05]  /*16c90*/  ENDCOLLECTIVE ;  /* 0x000000000000791b */ /* 0x006fea0003800000 */
.L_x_1652:
[----:B------:R-:W-:Y:S01]  /*16ca0*/  MOV R247, R245 ;  /* 0x000000f500f77202 */ /* 0x000fe20000000f00 */
[----:B------:R-:W-:Y:S01]  /*16cb0*/  IMAD.MOV.U32 R5, RZ, RZ, 0x2 ;  /* 0x00000002ff057424 */ /* 0x000fe200078e00ff */
[----:B------:R-:W-:-:S07]  /*16cc0*/  MOV R8, R11 ;  /* 0x0000000b00087202 */ /* 0x000fce0000000f00 */
[----:B------:R-:W-:Y:S05]  /*16cd0*/  WARPSYNC.COLLECTIVE R6, `(.L_x_1653) ;  /* 0x0000000006087348 */ /* 0x000fea0003c00000 */
[----:B------:R1:W2:Y:S02]  /*16ce0*/  SHFL.BFLY P0, R11, R247, R5, R4 ;  /* 0x0c000005f70b7389 */ /* 0x0002a40000000004 */
[----:B-12---:R-:W-:Y:S05]  /*16cf0*/  ENDCOLLECTIVE ;  /* 0x000000000000791b */ /* 0x006fea0003800000 */
.L_x_1653:
[----:B------:R-:W-:Y:S01]  /*16d00*/  FADD.FTZ R8, R9, R8 ;  /* 0x0000000809087221 */ /* 0x000fe20000010000 */
[----:B------:R-:W-:Y:S01]  /*16d10*/  FADD.FTZ R10, R11, R245 ;  /* 0x000000f50b0a7221 */ /* 0x000fe20000010000 */
[----:B------:R-:W-:-:S04]  /*16d20*/  MOV R5, 0x1 ;  /* 0x0000000100057802 */ /* 0x000fc80000000f00 */
[----:B------:R-:W-:-:S07]  /*16d30*/  MOV R247, R10 ;  /* 0x0000000a00f77202 */ /* 0x000fce0000000f00 */
[----:B------:R-:W-:Y:S05]  /*16d40*/  WARPSYNC.COLLECTIVE R6, `(.L_x_1654) ;  /* 0x0000000006087348 */ /* 0x000fea0003c00000 */
[----:B------:R1:W2:Y:S02]  /*16d50*/  SHFL.BFLY P0, R11, R247, R5, R4 ;  /* 0x0c000005f70b7389 */ /* 0x0002a40000000004 */
[----:B-12---:R-:W-:Y:S05]  /*16d60*/  ENDCOLLECTIVE ;  /* 0x000000000000791b */ /* 0x006fea0003800000 */
.L_x_1654:
[----:B------:R-:W-:Y:S05]  /*16d70*/  BRA `(.L_x_1655) ;  /* 0xfffffff4005c7947 */ /* 0x000fea000383ffff */
.L_x_1656:
        /* <DEDUP_REMOVED lines=16> */
.L_x_10234:


//--------------------- .text._ZN5flash24flash_fwd_splitkv_kernelI23Flash_fwd_kernel_traitsILi32ELi64ELi256ELi4ELb0ELb0EN7cutlass10bfloat16_tE19Flash_kernel_traitsILi32ELi64ELi256ELi4ES3_EELb0ELb1ELb0ELb0ELb0ELb1ELb0ELb0EEEvNS_16Flash_fwd_paramsE --------------------------
	.section	.text._ZN5flash24flash_fwd_splitkv_kernelI23Flash_fwd_kernel_traitsILi32ELi64ELi256ELi4ELb0ELb0EN7cutlass10bfloat16_tE19Flash_kernel_traitsILi32ELi64ELi256ELi4ES3_EELb0ELb1ELb0ELb0ELb0ELb1ELb0ELb0EEEvNS_16Flash_fwd_paramsE,"ax",@progbits
	.align	128
        .global         _ZN5flash24flash_fwd_splitkv_kernelI23Flash_fwd_kernel_traitsILi32ELi64ELi256ELi4ELb0ELb0EN7cutlass10bfloat16_tE19Flash_kernel_traitsILi32ELi64ELi256ELi4ES3_EELb0ELb1ELb0ELb0ELb0ELb1ELb0ELb0EEEvNS_16Flash_fwd_paramsE
        .type           _ZN5flash24flash_fwd_splitkv_kernelI23Flash_fwd_kernel_traitsILi32ELi64ELi256ELi4ELb0ELb0EN7cutlass10bfloat16_tE19Flash_kernel_traitsILi32ELi64ELi256ELi4ES3_EELb0ELb1ELb0ELb0ELb0ELb1ELb0ELb0EEEvNS_16Flash_fwd_paramsE,@function
        .size           _ZN5flash24flash_fwd_splitkv_kernelI23Flash_fwd_kernel_traitsILi32ELi64ELi256ELi4ELb0ELb0EN7cutlass10bfloat16_tE19Flash_kernel_traitsILi32ELi64ELi256ELi4ES3_EELb0ELb1ELb0ELb0ELb0ELb1ELb0ELb0EEEvNS_16Flash_fwd_paramsE,(.L_x_10235 - _ZN5flash24flash_fwd_splitkv_kernelI23Flash_fwd_kernel_traitsILi32ELi64ELi256ELi4ELb0ELb0EN7cutlass10bfloat16_tE19Flash_kernel_traitsILi32ELi64ELi256ELi4ES3_EELb0ELb1ELb0ELb0ELb0ELb1ELb0ELb0EEEvNS_16Flash_fwd_paramsE)
        .other          _ZN5flash24flash_fwd_splitkv_kernelI23Flash_fwd_kernel_traitsILi32ELi64ELi256ELi4ELb0ELb0EN7cutlass10bfloat16_tE19Flash_kernel_traitsILi32ELi64ELi256ELi4ES3_EELb0ELb1ELb0ELb0ELb0ELb1ELb0ELb0EEEvNS_16Flash_fwd_paramsE,@"STO_CUDA_ENTRY STV_DEFAULT"
_ZN5flash24flash_fwd_splitkv_kernelI23Flash_fwd_kernel_traitsILi32ELi64ELi256ELi4ELb0ELb0EN7cutlass10bfloat16_tE19Flash_kernel_traitsILi32ELi64ELi256ELi4ES3_EELb0ELb1ELb0ELb0ELb0ELb1ELb0ELb0EEEvNS_16Flash_fwd_paramsE:
.text._ZN5flash24flash_fwd_splitkv_kernelI23Flash_fwd_kernel_traitsILi32ELi64ELi256ELi4ELb0ELb0EN7cutlass10bfloat16_tE19Flash_kernel_traitsILi32ELi64ELi256ELi4ES3_EELb0ELb1ELb0ELb0ELb0ELb1ELb0ELb0EEEvNS_16Flash_fwd_paramsE:
[----:B------:R-:W-:Y:S01]  /*0000*/  LDC R1, c[0x0][0x37c] ;  /* 0x0000df00ff017b82 */ /* 0x000fe20000000800 */
[----:B------:R-:W1:Y:S07]  /*0010*/  S2R R189, SR_CTAID.X ;  /* 0x0000000000bd7919 */ /* 0x000e6e0000002500 */
[----:B------:R-:W2:Y:S01]  /*0020*/  LDC.64 R2, c[0x0][0x348] ;  /* 0x0000d200ff027b82 */ /* 0x000ea20000000a00 */
[----:B------:R-:W-:Y:S01]  /*0030*/  BSSY.RECONVERGENT B3, `(.L_x_1657) ;  /* 0x0000005000037945 */ /* 0x000fe20003800200 */
[----:B------:R-:W-:Y:S01]  /*0040*/  MOV R186, 0x80 ;  /* 0x0000008000ba7802 */ /* 0x000fe20000000f00 */
[----:B------:R-:W3:Y:S01]  /*0050*/  S2R R188, SR_CTAID.Y ;  /* 0x0000000000bc7919 */ /* 0x000ee20000002600 */
[----:B------:R-:W4:Y:S05]  /*0060*/  S2R R187, SR_CTAID.Z ;  /* 0x0000000000bb7919 */ /* 0x000f2a0000002700 */
[----:B-1234-:R-:W-:Y:S05]  /*0070*/  CALL.REL.NOINC `($_ZN5flash24flash_fwd_splitkv_kernelI23Flash_fwd_kernel_traitsILi32ELi64ELi256ELi4ELb0ELb0EN7cutlass10bfloat16_tE19Flash_kernel_traitsILi32ELi64ELi256ELi4ES3_EELb0ELb1ELb0ELb0ELb0ELb1ELb0ELb0EEEvNS_16Flash_fwd_paramsE$_ZN5flash30compute_attn_1rowblock_splitkvI23Flash_fwd_kernel_traitsILi32ELi64ELi256ELi4ELb0ELb0EN7cutlass10bfloat16_tE19Flash_kernel_traitsILi32ELi64ELi256ELi4ES3_EELb0ELb1ELb0ELb0ELb0ELb1ELb0ELb0ENS_16Flash_fwd_paramsEEEvRKT8_iiiii) ;  /* 0x0000000000087944 */ /* 0x01efea0003c00000 */
[----:B------:R-:W-:Y:S05]  /*0080*/  BSYNC.RECONVERGENT B3 ;  /* 0x0000000000037941 */ /* 0x000fea0003800200 */
.L_x_1657:
[----:B------:R-:W-:Y:S05]  /*0090*/  EXIT ;  /* 0x000000000000794d */ /* 0x000fea0003800000 */
        .type           $_ZN5flash24flash_fwd_splitkv_kernelI23Flash_fwd_kernel_traitsILi32ELi64ELi256ELi4ELb0ELb0EN7cutlass10bfloat16_tE19Flash_kernel_traitsILi32ELi64ELi256ELi4ES3_EELb0ELb1ELb0ELb0ELb0ELb1ELb0ELb0EEEvNS_16Flash_fwd_paramsE$_ZN5flash30compute_attn_1rowblock_splitkvI23Flash_fwd_kernel_traitsILi32ELi64ELi256ELi4ELb0ELb0EN7cutlass10bfloat16_tE19Flash_kernel_traitsILi32ELi64ELi256ELi4ES3_EELb0ELb1ELb0ELb0ELb0ELb1ELb0ELb0ENS_16Flash_fwd_paramsEEEvRKT8_iiiii,@function
        .size           $_ZN5flash24flash_fwd_splitkv_kernelI23Flash_fwd_kernel_traitsILi32ELi64ELi256ELi4ELb0ELb0EN7cutlass10bfloat16_tE19Flash_kernel_traitsILi32ELi64ELi256ELi4ES3_EELb0ELb1ELb0ELb0ELb0ELb1ELb0ELb0EEEvNS_16Flash_fwd_paramsE$_ZN5flash30compute_attn_1rowblock_splitkvI23Flash_fwd_kernel_traitsILi32ELi64ELi256ELi4ELb0ELb0EN7cutlass10bfloat16_tE19Flash_kernel_traitsILi32ELi64ELi256ELi4ES3_EELb0ELb1ELb0ELb0ELb0ELb1ELb0ELb0ENS_16Flash_fwd_paramsEEEvRKT8_iiiii,(.L_x_10235 - $_ZN5flash24flash_fwd_splitkv_kernelI23Flash_fwd_kernel_traitsILi32ELi64ELi256ELi4ELb0ELb0EN7cutlass10bfloat16_tE19Flash_kernel_traitsILi32ELi64ELi256ELi4ES3_EELb0ELb1ELb0ELb0ELb0ELb1ELb0ELb0EEEvNS_16Flash_fwd_paramsE$_ZN5flash30compute_attn_1rowblock_splitkvI23Flash_fwd_kernel_traitsILi32ELi64ELi256ELi4ELb0ELb0EN7cutlass10bfloat16_tE19Flash_kernel_traitsILi32ELi64ELi256ELi4ES3_EELb0ELb1ELb0ELb0ELb0ELb1ELb0ELb0ENS_16Flash_fwd_paramsEEEvRKT8_iiiii)
$_ZN5flash24flash_fwd_splitkv_kernelI23Flash_fwd_kernel_traitsILi32ELi64ELi256ELi4ELb0ELb0EN7cutlass10bfloat16_tE19Flash_kernel_traitsILi32ELi64ELi256ELi4ES3_EELb0ELb1ELb0ELb0ELb0ELb1ELb0ELb0EEEvNS_16Flash_fwd_paramsE$_ZN5flash30compute_attn_1rowblock_splitkvI23Flash_fwd_kernel_traitsILi32ELi64ELi256ELi4ELb0ELb0EN7cutlass10bfloat16_tE19Flash_kernel_traitsILi32ELi64ELi256ELi4ES3_EELb0ELb1ELb0ELb0ELb0ELb1ELb0ELb0ENS_16Flash_fwd_paramsEEEvRKT8_iiiii:
        /* <DEDUP_REMOVED lines=9> */
[----:B------:R-:W-:-:S11]  /*0130*/  ISETP.NE.AND.EX P3, PT, R7, RZ, PT, P3 ;  /* 0x000000ff0700720c */ /* 0x000fd60003f65330 */
[----:B------:R-:W5:Y:S04]  /*0140*/  @!P4 LD.E R46, desc[UR4][R2.64+0xb4] ;  /* 0x0000b404022ec980 */ /* 0x000f68000c101900 */
[----:B------:R-:W5:Y:S01]  /*0150*/  @!P3 LD.E R176, desc[UR4][R2.64+0xb8] ;  /* 0x0000b80402b0b980 */ /* 0x000f62000c101900 */
[----:B------:R-:W-:Y:S02]  /*0160*/  ISETP.NE.U32.AND P2, PT, R14, RZ, PT ;  /* 0x000000ff0e00720c */ /* 0x000fe40003f45070 */
[----:B----4-:R-:W-:Y:S02]  /*0170*/  ISETP.NE.U32.AND P1, PT, R10, RZ, PT ;  /* 0x000000ff0a00720c */ /* 0x010fe40003f25070 */
[----:B------:R-:W-:Y:S02]  /*0180*/  ISETP.NE.AND.EX P2, PT, R15, RZ, PT, P2 ;  /* 0x000000ff0f00720c */ /* 0x000fe40003f45320 */
[----:B------:R-:W-:Y:S01]  /*0190*/  ISETP.NE.AND.EX P1, PT, R11, RZ, PT, P1 ;  /* 0x000000ff0b00720c */ /* 0x000fe20003f25310 */
[----:B------:R-:W-:-:S04]  /*01a0*/  IMAD.WIDE.U32 R14, R188, 0x4, R14 ;  /* 0x00000004bc0e7825 */ /* 0x000fc800078e000e */
[----:B------:R-:W-:Y:S01]  /*01b0*/  IMAD.SHL.U32 R4, R188, 0x4, RZ ;  /* 0x00000004bc047824 */ /* 0x000fe200078e00ff */
[----:B------:R-:W-:Y:S01]  /*01c0*/  SHF.R.U32.HI R0, RZ, 0x1e, R188 ;  /* 0x0000001eff007819 */ /* 0x000fe200000116bc */
[----:B------:R-:W5:Y:S04]  /*01d0*/  @P4 LD.E R5, desc[UR4][R14.64+0x4] ;  /* 0x000004040e054980 */ /* 0x000f68000c101900 */
[----:B------:R1:W5:Y:S01]  /*01e0*/  @P2 LD.E R194, desc[UR4][R14.64] ;  /* 0x000000040ec22980 */ /* 0x000362000c101900 */
[----:B------:R-:W-:Y:S02]  /*01f0*/  ISETP.NE.U32.AND P2, PT, R6, RZ, PT ;  /* 0x000000ff0600720c */ /* 0x000fe40003f45070 */
[----:B------:R-:W-:Y:S02]  /*0200*/  @P1 IADD3 R12, P0, PT, R10, R4, RZ ;  /* 0x000000040a0c1210 */ /* 0x000fe40007f1e0ff */
[----:B------:R-:W-:Y:S01]  /*0210*/  ISETP.NE.AND.EX P2, PT, R7, RZ, PT, P2 ;  /* 0x000000ff0700720c */ /* 0x000fe20003f45320 */
[----:B------:R-:W-:-:S02]  /*0220*/  IMAD.MOV.U32 R10, RZ, RZ, RZ ;  /* 0x000000ffff0a7224 */ /* 0x000fc400078e00ff */
[----:B------:R-:W-:Y:S01]  /*0230*/  @P1 IMAD.X R13, R11, 0x1, R0, P0 ;  /* 0x000000010b0d1824 */ /* 0x000fe200000e0600 */
[----:B------:R-:W-:Y:S01]  /*0240*/  ISETP.NE.U32.AND P0, PT, R8, RZ, PT ;  /* 0x000000ff0800720c */ /* 0x000fe20003f05070 */
[----:B------:R-:W-:Y:S03]  /*0250*/  BSSY.RECONVERGENT B0, `(.L_x_1658) ;  /* 0x000000b000007945 */ /* 0x000fe60003800200 */
[----:B------:R2:W5:Y:S01]  /*0260*/  @P1 LD.E R10, desc[UR4][R12.64] ;  /* 0x000000040c0a1980 */ /* 0x000562000c101900 */
[----:B------:R-:W-:Y:S02]  /*0270*/  ISETP.NE.AND.EX P0, PT, R9, RZ, PT, P0 ;  /* 0x000000ff0900720c */ /* 0x000fe40003f05300 */
[----:B-1----:R-:W-:-:S05]  /*0280*/  IADD3 R14, P1, PT, R6, R4, RZ ;  /* 0x00000004060e7210 */ /* 0x002fca0007f3e0ff */
[----:B------:R-:W-:Y:S02]  /*0290*/  IMAD.X R15, R7, 0x1, R0, P1 ;  /* 0x00000001070f7824 */ /* 0x000fe400008e0600 */
[----:B--2---:R-:W-:Y:S01]  /*02a0*/  IMAD.MOV.U32 R12, RZ, RZ, -0x1 ;  /* 0xffffffffff0c7424 */ /* 0x004fe200078e00ff */
[----:B------:R-:W-:Y:S06]  /*02b0*/  @!P2 BRA `(.L_x_1659) ;  /* 0x000000000010a947 */ /* 0x000fec0003800000 */
[----:B------:R-:W2:Y:S02]  /*02c0*/  LD.E.U8 R6, desc[UR4][R2.64+0x1b2] ;  /* 0x0001b20402067980 */ /* 0x000ea4000c101100 */
[----:B--2---:R-:W-:-:S13]  /*02d0*/  ISETP.NE.AND P1, PT, R6, RZ, PT ;  /* 0x000000ff0600720c */ /* 0x004fda0003f25270 */
[----:B------:R-:W-:Y:S05]  /*02e0*/  @!P1 BRA `(.L_x_1659) ;  /* 0x0000000000049947 */ /* 0x000fea0003800000 */
[----:B------:R1:W5:Y:S02]  /*02f0*/  LD.E R12, desc[UR4][R14.64] ;  /* 0x000000040e0c7980 */ /* 0x000364000c101900 */
.L_x_1659:
[----:B------:R-:W-:Y:S05]  /*0300*/  BSYNC.RECONVERGENT B0 ;  /* 0x0000000000007941 */ /* 0x000fea0003800200 */
.L_x_1658:
[----:B------:R-:W-:Y:S04]  /*0310*/  BSSY.RECONVERGENT B0, `(.L_x_1660) ;  /* 0x0000007000007945 */ /* 0x000fe80003800200 */
[----:B------:R-:W-:Y:S05]  /*0320*/  @!P3 BRA `(.L_x_1661) ;  /* 0x000000000014b947 */ /* 0x000fea0003800000 */
[----:B------:R-:W2:Y:S02]  /*0330*/  LD.E.U8 R6, desc[UR4][R2.64+0x1b2] ;  /* 0x0001b20402067980 */ /* 0x000ea4000c101100 */
[----:B--2---:R-:W-:-:S13]  /*0340*/  ISETP.NE.AND P1, PT, R6, RZ, PT ;  /* 0x000000ff0600720c */ /* 0x004fda0003f25270 */
[----:B-----5:R-:W2:Y:S02]  /*0350*/  @P1 LD.E R176, desc[UR4][R14.64+0x4] ;  /* 0x000004040eb01980 */ /* 0x020ea4000c101900 */
[----:B--2---:R-:W-:-:S06]  /*0360*/  @P1 IADD3 R176, PT, PT, R176, -R12, RZ ;  /* 0x8000000cb0b01210 */ /* 0x004fcc0007ffe0ff */
[----:B------:R2:W5:Y:S02]  /*0370*/  @!P1 LD.E R176, desc[UR4][R14.64] ;  /* 0x000000040eb09980 */ /* 0x000564000c101900 */
.L_x_1661:
[----:B------:R-:W-:Y:S05]  /*0380*/  BSYNC.RECONVERGENT B0 ;  /* 0x0000000000007941 */ /* 0x000fea0003800200 */
.L_x_1660:
[----:B------:R-:W-:Y:S01]  /*0390*/  BSSY.RECONVERGENT B1, `(.L_x_1662) ;  /* 0x0000011000017945 */ /* 0x000fe20003800200 */
[----:B-----5:R-:W-:-:S03]  /*03a0*/  @P4 IADD3 R46, PT, PT, -R194, R5, RZ ;  /* 0x00000005c22e4210 */ /* 0x020fc60007ffe1ff */
[----:B------:R-:W-:Y:S05]  /*03b0*/  @!P0 BRA `(.L_x_1663) ;  /* 0x0000000000148947 */ /* 0x000fea0003800000 */
[----:B------:R-:W-:-:S05]  /*03c0*/  IADD3 R176, P0, PT, R8, R4, RZ ;  /* 0x0000000408b07210 */ /* 0x000fca0007f1e0ff */
[----:B------:R-:W-:-:S05]  /*03d0*/  IMAD.X R177, R9, 0x1, R0, P0 ;  /* 0x0000000109b17824 */ /* 0x000fca00000e0600 */
[----:B------:R-:W3:Y:S02]  /*03e0*/  LD.E R176, desc[UR4][R176.64] ;  /* 0x00000004b0b07980 */ /* 0x000ee4000c101900 */
[----:B---3--:R-:W-:Y:S01]  /*03f0*/  IADD3 R176, PT, PT, R176, -R10, RZ ;  /* 0x8000000ab0b07210 */ /* 0x008fe20007ffe0ff */
[----:B------:R-:W-:Y:S05]  /*0400*/  BRA `(.L_x_1664) ;  /* 0x0000000000247947 */ /* 0x000fea0003800000 */
.L_x_1663:
[----:B------:R-:W3:Y:S01]  /*0410*/  LD.E.64 R6, desc[UR4][R2.64+0x108] ;  /* 0x0001080402067980 */ /* 0x000ee2000c101b00 */
[----:B------:R-:W-:Y:S01]  /*0420*/  BSSY.RECONVERGENT B0, `(.L_x_1665) ;  /* 0x0000006000007945 */ /* 0x000fe20003800200 */
[----:B------:R-:W-:Y:S01]  /*0430*/  IMAD.MOV.U32 R5, RZ, RZ, RZ ;  /* 0x000000ffff057224 */ /* 0x000fe200078e00ff */
[----:B---3--:R-:W-:-:S04]  /*0440*/  ISETP.NE.U32.AND P0, PT, R6, RZ, PT ;  /* 0x000000ff0600720c */ /* 0x008fc80003f05070 */
[----:B------:R-:W-:-:S13]  /*0450*/  ISETP.NE.AND.EX P0, PT, R7, RZ, PT, P0 ;  /* 0x000000ff0700720c */ /* 0x000fda0003f05300 */
[----:B------:R-:W-:Y:S05]  /*0460*/  @!P0 BRA `(.L_x_1666) ;  /* 0x0000000000048947 */ /* 0x000fea0003800000 */
[----:B------:R3:W5:Y:S02]  /*0470*/  LD.E R5, desc[UR4][R2.64+0xbc] ;  /* 0x0000bc0402057980 */ /* 0x000764000c101900 */
.L_x_1666:
[----:B------:R-:W-:Y:S05]  /*0480*/  BSYNC.RECONVERGENT B0 ;  /* 0x0000000000007941 */ /* 0x000fea0003800200 */
.L_x_1665:
[----:B-----5:R-:W-:Y:S02]  /*0490*/  IADD3 R176, PT, PT, R5, R176, -R10 ;  /* 0x000000b005b07210 */ /* 0x020fe40007ffe80a */
.L_x_1664:
[----:B------:R-:W-:Y:S05]  /*04a0*/  BSYNC.RECONVERGENT B1 ;  /* 0x0000000000017941 */ /* 0x000fea0003800200 */
.L_x_1662:
[----:B------:R-:W-:Y:S01]  /*04b0*/  IMAD.SHL.U32 R169, R189, 0x40, RZ ;  /* 0x00000040bda97824 */ /* 0x000fe200078e00ff */
[----:B------:R-:W-:Y:S01]  /*04c0*/  MOV R6, R186 ;  /* 0x000000ba00067202 */ /* 0x000fe20000000f00 */
[----:B------:R-:W-:-:S03]  /*04d0*/  IMAD.MOV.U32 R7, RZ, RZ, 0x0 ;  /* 0x00000000ff077424 */ /* 0x000fc600078e00ff */
[----:B------:R-:W-:-:S13]  /*04e0*/  ISETP.GT.AND P0, PT, R46, R169, PT ;  /* 0x000000a92e00720c */ /* 0x000fda0003f04270 */
[----:B-123--:R-:W-:Y:S05]  /*04f0*/  @!P0 RET.REL.NODEC R6 `(_ZN5flash24flash_fwd_splitkv_kernelI23Flash_fwd_kernel_traitsILi32ELi64ELi256ELi4ELb0ELb0EN7cutlass10bfloat16_tE19Flash_kernel_traitsILi32ELi64ELi256ELi4ES3_EELb0ELb1ELb0ELb0ELb0ELb1ELb0ELb0EEEvNS_16Flash_fwd_paramsE) ;  /* 0xfffffff806c08950 */ /* 0x00efea0003c3ffff */
        /* <DEDUP_REMOVED lines=44> */
[-C--:B--2---:R-:W-:Y:S02]  /*07c0*/  @P0 IMAD R2, R13, R194.reuse, RZ ;  /* 0x000000c20d020224 */ /* 0x084fe400078e02ff */
[----:B------:R-:W-:Y:S01]  /*07d0*/  @P0 IMAD.WIDE.U32 R194, R12, R194, RZ ;  /* 0x000000c20cc20225 */ /* 0x000fe200078e00ff */
[----:B---3--:R-:W-:-:S03]  /*07e0*/  ISETP.GE.AND P4, PT, R14, R4, PT ;  /* 0x000000040e00720c */ /* 0x008fc60003f86270 */
[----:B-----5:R-:W-:-:S04]  /*07f0*/  @!P0 IMAD.WIDE.U32 R8, R18, R188, RZ ;  /* 0x000000bc12088225 */ /* 0x020fc800078e00ff */
[----:B------:R-:W-:Y:S02]  /*0800*/  @!P0 IMAD R3, R19, R188, RZ ;  /* 0x000000bc13038224 */ /* 0x000fe400078e02ff */
[----:B------:R-:W-:-:S04]  /*0810*/  IMAD.WIDE.U32 R18, R169, R12, R14 ;  /* 0x0000000ca9127225 */ /* 0x000fc800078e000e */
        /* <DEDUP_REMOVED lines=9> */
[----:B------:R-:W-:Y:S02]  /*08b0*/  IMAD R5, R5, R188, R187 ;  /* 0x000000bc05057224 */ /* 0x000fe400078e02bb */
[----:B------:R-:W-:Y:S01]  /*08c0*/  @!P5 MOV R10, R8 ;  /* 0x00000008000ad202 */ /* 0x000fe20000000f00 */
[----:B------:R-:W-:Y:S02]  /*08d0*/  IMAD.IADD R11, R9, 0x1, R2 ;  /* 0x00000001090b7824 */ /* 0x000fe400078e0202 */
        /* <DEDUP_REMOVED lines=8> */
[----:B------:R-:W-:Y:S02]  /*0960*/  ISETP.GE.OR P4, PT, R3, R46, P4 ;  /* 0x0000002e0300720c */ /* 0x000fe40002786670 */
[----:B------:R-:W-:-:S04]  /*0970*/  IADD3 R2, P0, PT, R5, R150, RZ ;  /* 0x0000009605027210 */ /* 0x000fc80007f1e0ff */
[----:B------:R-:W-:Y:S02]  /*0980*/  LEA.HI.X.SX32 R5, R5, RZ, 0x1, P0 ;  /* 0x000000ff05057211 */ /* 0x000fe400000f0eff */
[C---:B------:R-:W-:Y:S02]  /*0990*/  LEA R4, P0, R2.reuse, R16, 0x2 ;  /* 0x0000001002047211 */ /* 0x040fe400078010ff */
[----:B------:R-:W-:Y:S02]  /*09a0*/  ISETP.GE.OR P2, PT, R3, R46, P2 ;  /* 0x0000002e0300720c */ /* 0x000fe40001746670 */
[----:B------:R-:W-:Y:S02]  /*09b0*/  LEA.HI.X R5, R2, R17, R5, 0x2, P0 ;  /* 0x0000001102057211 */ /* 0x000fe400000f1405 */
[----:B------:R-:W-:Y:S01]  /*09c0*/  @!P3 MOV R0, 0x7f800000 ;  /* 0x7f8000000000b802 */ /* 0x000fe20000000f00 */
        /* <DEDUP_REMOVED lines=11> */
.L_x_1669:
[----:B------:R-:W-:Y:S05]  /*0a80*/  BSYNC.RECONVERGENT B0 ;  /* 0x0000000000007941 */ /* 0x000fea0003800200 */
.L_x_1668:
[----:B------:R-:W-:Y:S01]  /*0a90*/  MOV R2, R186 ;  /* 0x000000ba00027202 */ /* 0x000fe20000000f00 */
[----:B------:R1:W-:Y:S01]  /*0aa0*/  @!P3 ST.E desc[UR4][R4.64], R0 ;  /* 0x000000000400b985 */ /* 0x0003e2000c101904 */
[----:B------:R-:W-:-:S04]  /*0ab0*/  MOV R3, 0x0 ;  /* 0x0000000000037802 */ /* 0x000fc80000000f00 */
[----:B-12---:R-:W-:Y:S05]  /*0ac0*/  @P2 RET.REL.NODEC R2 `(_ZN5flash24flash_fwd_splitkv_kernelI23Flash_fwd_kernel_traitsILi32ELi64ELi256ELi4ELb0ELb0EN7cutlass10bfloat16_tE19Flash_kernel_traitsILi32ELi64ELi256ELi4ES3_EELb0ELb1ELb0ELb0ELb0ELb1ELb0ELb0EEEvNS_16Flash_fwd_paramsE) ;  /* 0xfffffff4024c2950 */ /* 0x006fea0003c3ffff */
[----:B------:R-:W-:Y:S02]  /*0ad0*/  MOV R0, 0x7f800000 ;  /* 0x7f80000000007802 */ /* 0x000fe40000000f00 */
[----:B------:R-:W-:-:S03]  /*0ae0*/  MOV R187, 0x0 ;  /* 0x0000000000bb7802 */ /* 0x000fc60000000f00 */
[----:B------:R1:W-:Y:S02]  /*0af0*/  ST.E desc[UR4][R4.64+0x80], R0 ;  /* 0x0000800004007985 */ /* 0x0003e4000c101904 */
[----:B-1----:R-:W-:Y:S05]  /*0b00*/  RET.REL.NODEC R186 `(_ZN5flash24flash_fwd_splitkv_kernelI23Flash_fwd_kernel_traitsILi32ELi64ELi256ELi4ELb0ELb0EN7cutlass10bfloat16_tE19Flash_kernel_traitsILi32ELi64ELi256ELi4ES3_EELb0ELb1ELb0ELb0ELb0ELb1ELb0ELb0EEEvNS_16Flash_fwd_paramsE) ;  /* 0xfffffff4ba3c7950 */ /* 0x002fea0003c3ffff */
.L_x_1667:
        /* <DEDUP_REMOVED lines=29> */
[----:B------:R-:W-:-:S04]  /*0ce0*/  IMAD R6, R6, R5, RZ ;  /* 0x0000000506067224 */ /* 0x000fc800078e02ff */
        /* <DEDUP_REMOVED lines=14> */
[----:B------:R-:W-:Y:S02]  /*0dd0*/  @P0 IADD3 R6, PT, PT, R6, 0x1, RZ ;  /* 0x0000000106060810 */ /* 0x000fe40007ffe0ff */
[----:B------:R-:W-:Y:S02]  /*0de0*/  IADD3 R0, PT, PT, R13, R0, RZ ;  /* 0x000000000d007210 */ /* 0x000fe40007ffe0ff */
[----:B------:R-:W-:Y:S01]  /*0df0*/  LEA R197, P0, R12, R198, 0x2 ;  /* 0x000000c60cc57211 */ /* 0x000fe200078010ff */
[----:B------:R-:W-:-:S03]  /*0e00*/  IMAD.MOV.U32 R8, RZ, RZ, R6 ;  /* 0x000000ffff087224 */ /* 0x000fc600078e0006 */
[----:B------:R-:W-:Y:S01]  /*0e10*/  LEA.HI.X R196, R12, R199, R0, 0x2, P0 ;  /* 0x000000c70cc47211 */ /* 0x000fe200000f1400 */
[----:B------:R-:W-:Y:S01]  /*0e20*/  @!P1 IMAD.MOV R8, RZ, RZ, -R8 ;  /* 0x000000ffff089224 */ /* 0x000fe200078e0a08 */
[----:B------:R-:W-:Y:S01]  /*0e30*/  @!P2 LOP3.LUT R8, RZ, R9, RZ, 0x33, !PT ;  /* 0x00000009ff08a212 */ /* 0x000fe200078e33ff */
[----:B------:R-:W3:Y:S01]  /*0e40*/  LD.E.64 R12, desc[UR4][R2.64+0x28] ;  /* 0x00002804020c7980 */ /* 0x000ee2000c101b00 */
[----:B------:R-:W-:Y:S01]  /*0e50*/  MOV R4, R197 ;  /* 0x000000c500047202 */ /* 0x000fe20000000f00 */
[----:B------:R-:W-:-:S04]  /*0e60*/  IMAD.MOV.U32 R5, RZ, RZ, R196 ;  /* 0x000000ffff057224 */ /* 0x000fc800078e00c4 */
[----:B------:R-:W-:-:S05]  /*0e70*/  IMAD.WIDE R4, R8, 0x4, R4 ;  /* 0x0000000408047825 */ /* 0x000fca00078e0204 */
[----:B------:R1:W2:Y:S01]  /*0e80*/  LD.E R0, desc[UR4][R4.64] ;  /* 0x0000000404007980 */ /* 0x0002a2000c101900 */
[----:B----4-:R-:W-:-:S04]  /*0e90*/  IABS R7, R19 ;  /* 0x0000001300077213 */ /* 0x010fc80000000000 */
[----:B-1----:R-:W1:Y:S08]  /*0ea0*/  I2F.RP R4, R7 ;  /* 0x0000000700047306 */ /* 0x002e700000209400 */
[----:B-1----:R-:W1:Y:S02]  /*0eb0*/  MUFU.RCP R4, R4 ;  /* 0x0000000400047308 */ /* 0x002e640000001000 */
[----:B-1----:R-:W-:-:S06]  /*0ec0*/  IADD3 R4, PT, PT, R4, 0xffffffe, RZ ;  /* 0x0ffffffe04047810 */ /* 0x002fcc0007ffe0ff */
        /* <DEDUP_REMOVED lines=19> */
[----:B------:R-:W-:-:S04]  /*1000*/  @P2 VIADD R4, R4, 0x1 ;  /* 0x0000000104042836 */ /* 0x000fc80000000000 */
[----:B------:R-:W-:Y:S02]  /*1010*/  IMAD.MOV.U32 R7, RZ, RZ, R4 ;  /* 0x000000ffff077224 */ /* 0x000fe400078e0004 */
[----:B------:R-:W-:-:S03]  /*1020*/  IMAD R4, R171, R11, RZ ;  /* 0x0000000bab047224 */ /* 0x000fc600078e02ff */
[----:B------:R-:W-:Y:S02]  /*1030*/  @!P0 IADD3 R7, PT, PT, -R7, RZ, RZ ;  /* 0x000000ff07078210 */ /* 0x000fe40007ffe1ff */
[----:B------:R-:W-:Y:S02]  /*1040*/  @!P1 LOP3.LUT R7, RZ, R19, RZ, 0x33, !PT ;  /* 0x00000013ff079212 */ /* 0x000fe400078e33ff */
[----:B--2---:R-:W-:Y:S01]  /*1050*/  SHF.R.S32.HI R5, RZ, 0x1f, R0 ;  /* 0x0000001fff057819 */ /* 0x004fe20000011400 */
[-C--:B------:R-:W-:Y:S02]  /*1060*/  IMAD R6, R17, R0.reuse, RZ ;  /* 0x0000000011067224 */ /* 0x080fe400078e02ff */
[----:B------:R-:W-:-:S04]  /*1070*/  IMAD.WIDE.U32 R8, R16, R0, RZ ;  /* 0x0000000010087225 */ /* 0x000fc800078e00ff */
[----:B------:R-:W-:Y:S01]  /*1080*/  IMAD R6, R16, R5, R6 ;  /* 0x0000000510067224 */ /* 0x000fe200078e0206 */
[----:B------:R-:W-:-:S04]  /*1090*/  SHF.R.S32.HI R17, RZ, 0x1f, R11 ;  /* 0x0000001fff117819 */ /* 0x000fc8000001140b */
[----:B------:R-:W-:Y:S01]  /*10a0*/  IADD3 R9, PT, PT, R9, R6, RZ ;  /* 0x0000000609097210 */ /* 0x000fe20007ffe0ff */
[----:B------:R-:W-:Y:S02]  /*10b0*/  IMAD R4, R170, R17, R4 ;  /* 0x00000011aa047224 */ /* 0x000fe400078e0204 */
[----:B------:R-:W-:-:S04]  /*10c0*/  IMAD.WIDE.U32 R8, R11, R170, R8 ;  /* 0x000000aa0b087225 */ /* 0x000fc800078e0008 */
[----:B------:R-:W-:Y:S01]  /*10d0*/  IMAD.IADD R9, R9, 0x1, R4 ;  /* 0x0000000109097824 */ /* 0x000fe200078e0204 */
[----:B------:R-:W-:Y:S01]  /*10e0*/  SHF.R.S32.HI R4, RZ, 0x1f, R7 ;  /* 0x0000001fff047819 */ /* 0x000fe20000011407 */
[----:B------:R-:W-:-:S04]  /*10f0*/  IMAD R6, R15, R7, RZ ;  /* 0x000000070f067224 */ /* 0x000fc800078e02ff */
[----:B------:R-:W-:Y:S02]  /*1100*/  IMAD R6, R14, R4, R6 ;  /* 0x000000040e067224 */ /* 0x000fe400078e0206 */
[----:B---3--:R-:W-:Y:S02]  /*1110*/  IMAD R4, R13, R0, RZ ;  /* 0x000000000d047224 */ /* 0x008fe400078e02ff */
        /* <DEDUP_REMOVED lines=8> */
.L_x_1671:
        /* <DEDUP_REMOVED lines=9> */
[----:B------:R-:W-:Y:S02]  /*1230*/  LEA R11, R35, 0xffffff00, 0x8 ;  /* 0xffffff00230b7811 */ /* 0x000fe400078e40ff */
[----:B------:R-:W-:Y:S02]  /*1240*/  CS2R R196, SRZ ;  /* 0x0000000000c47805 */ /* 0x000fe4000001ff00 */
[----:B--2---:R-:W-:-:S04]  /*1250*/  IABS R0, R19 ;  /* 0x0000001300007213 */ /* 0x004fc80000000000 */
[----:B-1----:R-:W1:Y:S08]  /*1260*/  I2F.RP R4, R0 ;  /* 0x0000000000047306 */ /* 0x002e700000209400 */
[----:B-1----:R-:W1:Y:S02]  /*1270*/  MUFU.RCP R4, R4 ;  /* 0x0000000400047308 */ /* 0x002e640000001000 */
[----:B-1----:R-:W-:-:S06]  /*1280*/  IADD3 R4, PT, PT, R4, 0xffffffe, RZ ;  /* 0x0ffffffe04047810 */ /* 0x002fcc0007ffe0ff */
[----:B------:R-:W1:Y:S01]  /*1290*/  F2I.FTZ.U32.TRUNC.NTZ R7, R4 ;  /* 0x0000000400077305 */ /* 0x000e62000021f000 */
[----:B------:R-:W-:Y:S01]  /*12a0*/  IABS R5, R19 ;  /* 0x0000001300057213 */ /* 0x000fe20000000000 */
[----:B-1----:R-:W-:-:S04]  /*12b0*/  IMAD.MOV R4, RZ, RZ, -R7 ;  /* 0x000000ffff047224 */ /* 0x002fc800078e0a07 */
        /* <DEDUP_REMOVED lines=15> */
[-C--:B------:R-:W-:Y:S01]  /*13b0*/  @!P1 IADD3 R5, PT, PT, R5, -R0.reuse, RZ ;  /* 0x8000000005059210 */ /* 0x080fe20007ffe0ff */
[C---:B------:R-:W-:Y:S02]  /*13c0*/  @!P2 IMAD R6, R20.reuse, R7, R6 ;  /* 0x000000071406a224 */ /* 0x040fe400078e0206 */
[----:B------:R-:W-:Y:S01]  /*13d0*/  @!P2 IMAD.WIDE.U32 R22, R20, R9, R22 ;  /* 0x000000091416a225 */ /* 0x000fe200078e0016 */
[----:B------:R-:W-:-:S03]  /*13e0*/  ISETP.GE.U32.AND P3, PT, R5, R0, PT ;  /* 0x000000000500720c */ /* 0x000fc60003f66070 */
[-C--:B------:R-:W-:Y:S02]  /*13f0*/  @P2 IMAD R0, R171, R4.reuse, RZ ;  /* 0x00000004ab002224 */ /* 0x080fe400078e02ff */
[----:B------:R-:W-:Y:S01]  /*1400*/  @P2 IMAD.WIDE.U32 R20, R170, R4, RZ ;  /* 0x00000004aa142225 */ /* 0x000fe200078e00ff */
[----:B------:R-:W-:-:S03]  /*1410*/  @!P2 MOV R7, R22 ;  /* 0x000000160007a202 */ /* 0x000fc60000000f00 */
[----:B------:R-:W-:Y:S01]  /*1420*/  @!P2 IMAD.IADD R6, R23, 0x1, R6 ;  /* 0x000000011706a824 */ /* 0x000fe200078e0206 */
[----:B------:R-:W-:Y:S01]  /*1430*/  @P2 MOV R7, R20 ;  /* 0x0000001400072202 */ /* 0x000fe20000000f00 */
[----:B------:R-:W-:Y:S01]  /*1440*/  @P2 IMAD.IADD R6, R21, 0x1, R0 ;  /* 0x0000000115062824 */ /* 0x000fe200078e0200 */
[----:B------:R-:W-:Y:S01]  /*1450*/  LOP3.LUT R4, R187, R19, RZ, 0x3c, !PT ;  /* 0x00000013bb047212 */ /* 0x000fe200078e3cff */
[----:B------:R-:W-:Y:S01]  /*1460*/  @!P1 VIADD R8, R8, 0x1 ;  /* 0x0000000108089836 */ /* 0x000fe20000000000 */
[----:B------:R-:W-:Y:S02]  /*1470*/  ISETP.NE.AND P1, PT, R19, RZ, PT ;  /* 0x000000ff1300720c */ /* 0x000fe40003f25270 */
[-C--:B------:R-:W-:Y:S02]  /*1480*/  LOP3.LUT R7, R7, R6.reuse, RZ, 0x3c, !PT ;  /* 0x0000000607077212 */ /* 0x080fe400078e3cff */
[----:B------:R-:W-:Y:S02]  /*1490*/  ISETP.GE.AND P0, PT, R4, RZ, PT ;  /* 0x000000ff0400720c */ /* 0x000fe40003f06270 */
[----:B------:R-:W-:Y:S01]  /*14a0*/  LOP3.LUT R6, R7, R6, RZ, 0x3c, !PT ;  /* 0x0000000607067212 */ /* 0x000fe200078e3cff */
[----:B------:R-:W-:Y:S01]  /*14b0*/  @!P2 IMAD R4, R173, R10, RZ ;  /* 0x0000000aad04a224 */ /* 0x000fe200078e02ff */
[----:B------:R-:W-:-:S02]  /*14c0*/  @!P2 SHF.R.S32.HI R0, RZ, 0x1f, R10 ;  /* 0x0000001fff00a819 */ /* 0x000fc4000001140a */
[----:B------:R-:W-:Y:S01]  /*14d0*/  LOP3.LUT R7, R7, R6, RZ, 0x3c, !PT ;  /* 0x0000000607077212 */ /* 0x000fe200078e3cff */
[----:B------:R-:W-:Y:S01]  /*14e0*/  @!P2 IMAD.WIDE.U32 R20, R172, R10, RZ ;  /* 0x0000000aac14a225 */ /* 0x000fe200078e00ff */
[----:B------:R-:W-:-:S03]  /*14f0*/  @P3 IADD3 R8, PT, PT, R8, 0x1, RZ ;  /* 0x0000000108083810 */ /* 0x000fc60007ffe0ff */
[----:B------:R-:W-:Y:S02]  /*1500*/  @!P2 IMAD R0, R0, R172, R4 ;  /* 0x000000ac0000a224 */ /* 0x000fe400078e0204 */
[----:B------:R-:W-:Y:S01]  /*1510*/  IMAD.WIDE.U32 R6, R170, R11, R6 ;  /* 0x0000000baa067225 */ /* 0x000fe200078e0006 */
[----:B------:R-:W-:Y:S02]  /*1520*/  @!P0 IADD3 R8, PT, PT, -R8, RZ, RZ ;  /* 0x000000ff08088210 */ /* 0x000fe40007ffe1ff */
[----:B------:R-:W-:Y:S01]  /*1530*/  @!P1 LOP3.LUT R8, RZ, R19, RZ, 0x33, !PT ;  /* 0x00000013ff089212 */ /* 0x000fe200078e33ff */
[----:B------:R-:W-:Y:S02]  /*1540*/  IMAD R5, R171, R11, RZ ;  /* 0x0000000bab057224 */ /* 0x000fe400078e02ff */
[----:B------:R-:W-:Y:S01]  /*1550*/  @!P2 IMAD.IADD R21, R21, 0x1, R0 ;  /* 0x000000011515a824 */ /* 0x000fe200078e0200 */
[----:B------:R-:W-:Y:S01]  /*1560*/  @!P2 SHF.R.S32.HI R0, RZ, 0x1f, R9 ;  /* 0x0000001fff00a819 */ /* 0x000fe20000011409 */
[----:B------:R-:W-:Y:S01]  /*1570*/  @!P2 IMAD R4, R17, R9, RZ ;  /* 0x000000091104a224 */ /* 0x000fe200078e02ff */
[----:B------:R-:W-:Y:S01]  /*1580*/  @P2 IADD3 R10, PT, PT, R10, R12, RZ ;  /* 0x0000000c0a0a2210 */ /* 0x000fe20007ffe0ff */
[----:B------:R-:W-:Y:S01]  /*1590*/  IMAD.IADD R13, R7, 0x1, R5 ;  /* 0x00000001070d7824 */ /* 0x000fe200078e0205 */
[----:B------:R-:W-:Y:S01]  /*15a0*/  MOV R12, R6 ;  /* 0x00000006000c7202 */ /* 0x000fe20000000f00 */
[----:B------:R-:W-:Y:S01]  /*15b0*/  IMAD R5, R15, R8, RZ ;  /* 0x000000080f057224 */ /* 0x000fe200078e02ff */
[----:B------:R-:W-:Y:S01]  /*15c0*/  SHF.R.S32.HI R6, RZ, 0x1f, R8 ;  /* 0x0000001fff067819 */ /* 0x000fe20000011408 */
        /* <DEDUP_REMOVED lines=12> */
[----:B------:R-:W-:Y:S02]  /*1690*/  MOV R17, RZ ;  /* 0x000000ff00117202 */ /* 0x000fe40000000f00 */
.L_x_1672:
[----:B------:R-:W-:Y:S05]  /*16a0*/  BSYNC.RECONVERGENT B0 ;  /* 0x0000000000007941 */ /* 0x000fea0003800200 */
.L_x_1670:
        /* <DEDUP_REMOVED lines=28> */
[----:B------:R-:W-:-:S05]  /*1870*/  ISETP.NE.AND P2, PT, R19, RZ, PT ;  /* 0x000000ff1300720c */ /* 0x000fca0003f45270 */
[----:B------:R-:W-:Y:S01]  /*1880*/  @P3 VIADD R18, R18, 0x1 ;  /* 0x0000000112123836 */ /* 0x000fe20000000000 */
[----:B------:R-:W-:Y:S01]  /*1890*/  SHF.L.U32 R175, R150, 0x3, RZ ;  /* 0x0000000396af7819 */ /* 0x000fe200000006ff */
[----:B-----5:R-:W-:-:S04]  /*18a0*/  IMAD R14, R17, R172, RZ ;  /* 0x000000ac110e7224 */ /* 0x020fc800078e02ff */
[----:B------:R-:W-:Y:S02]  /*18b0*/  @!P1 IMAD.MOV R18, RZ, RZ, -R18 ;  /* 0x000000ffff129224 */ /* 0x000fe400078e0a12 */
[----:B------:R-:W-:Y:S01]  /*18c0*/  @!P2 LOP3.LUT R18, RZ, R19, RZ, 0x33, !PT ;  /* 0x00000013ff12a212 */ /* 0x000fe200078e33ff */
[----:B------:R-:W-:Y:S01]  /*18d0*/  IMAD R14, R11, R173, R14 ;  /* 0x000000ad0b0e7224 */ /* 0x000fe200078e020e */
[----:B------:R-:W-:Y:S01]  /*18e0*/  LOP3.LUT R174, R175, 0x18, RZ, 0xc0, !PT ;  /* 0x00000018afae7812 */ /* 0x000fe200078ec0ff */
[----:B------:R-:W-:Y:S01]  /*18f0*/  IMAD.WIDE.U32 R16, R11, R172, RZ ;  /* 0x000000ac0b107225 */ /* 0x000fe200078e00ff */
[----:B------:R-:W-:-:S03]  /*1900*/  SHF.R.S32.HI R15, RZ, 0x1f, R18 ;  /* 0x0000001fff0f7819 */ /* 0x000fc60000011412 */
[----:B------:R-:W-:Y:S01]  /*1910*/  IMAD R11, R27, R18, RZ ;  /* 0x000000121b0b7224 */ /* 0x000fe200078e02ff */
[----:B------:R-:W-:Y:S01]  /*1920*/  IADD3 R10, P2, P1, R16, R10, R174 ;  /* 0x0000000a100a7210 */ /* 0x000fe2000795e0ae */
[----:B------:R-:W-:Y:S02]  /*1930*/  IMAD.IADD R14, R17, 0x1, R14 ;  /* 0x00000001110e7824 */ /* 0x000fe400078e020e */
[----:B------:R-:W-:-:S04]  /*1940*/  IMAD.WIDE.U32 R18, R26, R18, RZ ;  /* 0x000000121a127225 */ /* 0x000fc800078e00ff */
[----:B------:R-:W-:Y:S01]  /*1950*/  IMAD R11, R15, R26, R11 ;  /* 0x0000001a0f0b7224 */ /* 0x000fe200078e020b */
[----:B------:R-:W-:Y:S01]  /*1960*/  IADD3.X R14, PT, PT, R14, R7, RZ, P2, P1 ;  /* 0x000000070e0e7210 */ /* 0x000fe200017e24ff */
[----:B------:R-:W1:Y:S01]  /*1970*/  S2UR UR6, SR_CgaCtaId ;  /* 0x00000000000679c3 */ /* 0x000e620000008800 */
[----:B------:R-:W-:Y:S01]  /*1980*/  IADD3 R16, P1, PT, R10, R18, RZ ;  /* 0x000000120a107210 */ /* 0x000fe20007f3e0ff */
[----:B------:R-:W-:-:S05]  /*1990*/  IMAD.IADD R11, R19, 0x1, R11 ;  /* 0x00000001130b7824 */ /* 0x000fca00078e020b */
[----:B------:R-:W-:Y:S02]  /*19a0*/  IADD3.X R17, PT, PT, R14, R11, RZ, P1, !PT ;  /* 0x0000000b0e117210 */ /* 0x000fe40000ffe4ff */
[----:B------:R-:W-:Y:S02]  /*19b0*/  IADD3 R14, P1, PT, R174, R6, RZ ;  /* 0x00000006ae0e7210 */ /* 0x000fe40007f3e0ff */
[----:B------:R-:W-:Y:S02]  /*19c0*/  SHF.R.U32.HI R62, RZ, 0x2, R150 ;  /* 0x00000002ff3e7819 */ /* 0x000fe40000011696 */
[----:B------:R-:W-:Y:S02]  /*19d0*/  IADD3.X R15, PT, PT, RZ, R0, RZ, P1, !PT ;  /* 0x00000000ff0f7210 */ /* 0x000fe40000ffe4ff */
[----:B------:R-:W-:Y:S01]  /*19e0*/  IADD3 R169, PT, PT, -R169, R46, RZ ;  /* 0x0000002ea9a97210 */ /* 0x000fe20007ffe1ff */
[----:B------:R-:W-:Y:S01]  /*19f0*/  IMAD R0, R173, R62, RZ ;  /* 0x0000003ead007224 */ /* 0x000fe200078e02ff */
[----:B------:R-:W-:Y:S01]  /*1a00*/  LOP3.LUT R193, R175, 0xc0, RZ, 0xc0, !PT ;  /* 0x000000c0afc17812 */ /* 0x000fe200078ec0ff */
[----:B------:R-:W-:Y:S01]  /*1a10*/  IMAD.WIDE.U32 R16, R62, R172, R16 ;  /* 0x000000ac3e107225 */ /* 0x000fe200078e0010 */
[----:B------:R-:W-:-:S02]  /*1a20*/  UMOV UR7, 0x400 ;  /* 0x0000040000077882 */ /* 0x000fc40000000000 */
[----:B------:R-:W-:Y:S01]  /*1a30*/  LOP3.LUT R193, R193, 0x18, R150, 0xf8, !PT ;  /* 0x00000018c1c17812 */ /* 0x000fe200078ef896 */
[----:B------:R-:W-:Y:S01]  /*1a40*/  IMAD.IADD R0, R17, 0x1, R0 ;  /* 0x0000000111007824 */ /* 0x000fe200078e0200 */
[----:B------:R-:W-:Y:S01]  /*1a50*/  LOP3.LUT R183, R175, 0x1f20, RZ, 0xc0, !PT ;  /* 0x00001f20afb77812 */ /* 0x000fe200078ec0ff */
[----:B-1----:R-:W-:Y:S01]  /*1a60*/  ULEA UR6, UR6, UR7, 0x18 ;  /* 0x0000000706067291 */ /* 0x002fe2000f8ec0ff */
[----:B------:R-:W-:Y:S01]  /*1a70*/  IMAD R181, R171, R62, RZ ;  /* 0x0000003eabb57224 */ /* 0x000fe200078e02ff */
[----:B------:R-:W-:Y:S01]  /*1a80*/  LOP3.LUT R192, R193, R174, RZ, 0x3c, !PT ;  /* 0x000000aec1c07212 */ /* 0x000fe200078e3cff */
[----:B------:R-:W-:Y:S01]  /*1a90*/  IMAD.WIDE.U32 R14, R62, R170, R14 ;  /* 0x000000aa3e0e7225 */ /* 0x000fe200078e000e */
[----:B------:R-:W-:Y:S02]  /*1aa0*/  LOP3.LUT R197, R197, R196, RZ, 0x3c, !PT ;  /* 0x000000c4c5c57212 */ /* 0x000fe400078e3cff */
[----:B------:R-:W-:Y:S01]  /*1ab0*/  LOP3.LUT R192, R183, R192, RZ, 0xfc, !PT ;  /* 0x000000c0b7c07212 */ /* 0x000fe200078efcff */
[----:B------:R-:W-:Y:S01]  /*1ac0*/  IMAD.U32 R166, RZ, RZ, UR6 ;  /* 0x00000006ffa67e24 */ /* 0x000fe2000f8e00ff */
[----:B------:R-:W-:Y:S01]  /*1ad0*/  MOV R63, RZ ;  /* 0x000000ff003f7202 */ /* 0x000fe20000000f00 */
[----:B------:R-:W-:Y:S01]  /*1ae0*/  BSSY.RECONVERGENT B0, `(.L_x_1673) ;  /* 0x000002c000007945 */ /* 0x000fe20003800200 */
[----:B------:R-:W-:-:S02]  /*1af0*/  IADD3 R181, PT, PT, R15, R181, RZ ;  /* 0x000000b50fb57210 */ /* 0x000fc40007ffe0ff */
[----:B------:R-:W-:Y:S01]  /*1b00*/  LOP3.LUT R196, R197, R196, RZ, 0x3c, !PT ;  /* 0x000000c4c5c47212 */ /* 0x000fe200078e3cff */
[----:B------:R-:W-:-:S03]  /*1b10*/  IMAD R192, R192, 0x2, R166 ;  /* 0x00000002c0c07824 */ /* 0x000fc600078e02a6 */
[----:B------:R-:W-:Y:S01]  /*1b20*/  LOP3.LUT R197, R197, R196, RZ, 0x3c, !PT ;  /* 0x000000c4c5c57212 */ /* 0x000fe200078e3cff */
[----:B--2---:R-:W-:-:S04]  /*1b30*/  @P0 IMAD.WIDE.U32 R18, R4, R194, RZ ;  /* 0x000000c204120225 */ /* 0x004fc800078e00ff */
[----:B------:R-:W-:Y:S02]  /*1b40*/  @P0 IMAD R10, R5, R194, RZ ;  /* 0x000000c2050a0224 */ /* 0x000fe400078e02ff */
[-C--:B---3--:R-:W-:Y:S02]  /*1b50*/  @!P0 IMAD R7, R25, R188.reuse, RZ ;  /* 0x000000bc19078224 */ /* 0x088fe400078e02ff */
[----:B------:R-:W-:-:S04]  /*1b60*/  @!P0 IMAD.WIDE.U32 R24, R24, R188, RZ ;  /* 0x000000bc18188225 */ /* 0x000fc800078e00ff */
[----:B------:R-:W-:Y:S02]  /*1b70*/  @!P0 IMAD.MOV.U32 R6, RZ, RZ, R24 ;  /* 0x000000ffff068224 */ /* 0x000fe400078e0018 */
[----:B------:R-:W-:Y:S02]  /*1b80*/  @P0 IMAD.MOV.U32 R6, RZ, RZ, R18 ;  /* 0x000000ffff060224 */ /* 0x000fe400078e0012 */
[----:B------:R-:W-:Y:S02]  /*1b90*/  @!P0 IMAD.IADD R7, R25, 0x1, R7 ;  /* 0x0000000119078824 */ /* 0x000fe400078e0207 */
[----:B------:R-:W-:Y:S01]  /*1ba0*/  @P0 IMAD.IADD R7, R19, 0x1, R10 ;  /* 0x0000000113070824 */ /* 0x000fe200078e020a */
[----:B------:R-:W-:-:S05]  /*1bb0*/  IADD3 R6, P1, PT, R174, R6, RZ ;  /* 0x00000006ae067210 */ /* 0x000fca0007f3e0ff */
[----:B------:R-:W-:Y:S01]  /*1bc0*/  IMAD.X R7, RZ, RZ, R7, P1 ;  /* 0x000000ffff077224 */ /* 0x000fe200008e0607 */
[----:B------:R-:W-:Y:S02]  /*1bd0*/  ISETP.GE.AND P1, PT, R62, R169, PT ;  /* 0x000000a93e00720c */ /* 0x000fe40003f26270 */
[----:B------:R-:W-:-:S04]  /*1be0*/  LEA R185, P2, R16, R22, 0x1 ;  /* 0x0000001610b97211 */ /* 0x000fc800078408ff */
[----:B------:R-:W-:Y:S01]  /*1bf0*/  LEA.HI.X R184, R16, R23, R0, 0x1, P2 ;  /* 0x0000001710b87211 */ /* 0x000fe200010f0c00 */
[-C--:B----4-:R-:W-:Y:S01]  /*1c00*/  IMAD R0, R13, R187.reuse, RZ ;  /* 0x000000bb0d007224 */ /* 0x090fe200078e02ff */
[----:B------:R-:W-:Y:S01]  /*1c10*/  LEA R182, P3, R14, R20, 0x1 ;  /* 0x000000140eb67211 */ /* 0x000fe200078608ff */
[----:B------:R-:W-:Y:S01]  /*1c20*/  IMAD.WIDE.U32 R12, R12, R187, R6 ;  /* 0x000000bb0c0c7225 */ /* 0x000fe200078e0006 */
[----:B------:R-:W-:Y:S02]  /*1c30*/  @!P0 MOV R11, R5 ;  /* 0x00000005000b8202 */ /* 0x000fe40000000f00 */
[----:B------:R-:W-:Y:S01]  /*1c40*/  LEA.HI.X R181, R14, R21, R181, 0x1, P3 ;  /* 0x000000150eb57211 */ /* 0x000fe200018f0cb5 */
[----:B------:R-:W-:Y:S01]  /*1c50*/  @!P0 IMAD.MOV.U32 R10, RZ, RZ, R4 ;  /* 0x000000ffff0a8224 */ /* 0x000fe200078e0004 */
[----:B------:R-:W-:Y:S01]  /*1c60*/  @P0 MOV R10, R4 ;  /* 0x00000004000a0202 */ /* 0x000fe20000000f00 */
[----:B------:R-:W-:Y:S01]  /*1c70*/  @P0 IMAD.MOV.U32 R11, RZ, RZ, R5 ;  /* 0x000000ffff0b0224 */ /* 0x000fe200078e0005 */
[----:B------:R-:W-:Y:S01]  /*1c80*/  IADD3 R15, PT, PT, R13, R0, RZ ;  /* 0x000000000d0f7210 */ /* 0x000fe20007ffe0ff */
[----:B------:R-:W-:Y:S01]  /*1c90*/  IMAD.WIDE.U32 R16, R189, 0x40, R62 ;  /* 0x00000040bd107825 */ /* 0x000fe200078e003e */
        /* <DEDUP_REMOVED lines=15> */
.L_x_1675:
[----:B------:R1:W-:Y:S02]  /*1d90*/  STS.128 [R192], RZ ;  /* 0x000000ffc0007388 */ /* 0x0003e40000000c00 */
.L_x_1674:
[----:B------:R-:W-:Y:S05]  /*1da0*/  BSYNC.RECONVERGENT B0 ;  /* 0x0000000000007941 */ /* 0x000fea0003800200 */
.L_x_1673:
        /* <DEDUP_REMOVED lines=23> */
.L_x_1677:
[----:B------:R-:W-:Y:S05]  /*1f20*/  BSYNC.RECONVERGENT B0 ;  /* 0x0000000000007941 */ /* 0x000fea0003800200 */
.L_x_1676:
[----:B------:R-:W-:Y:S01]  /*1f30*/  BSSY.RECONVERGENT B0, `(.L_x_1678) ;  /* 0x000000e000007945 */ /* 0x000fe20003800200 */
[C---:B------:R-:W-:Y:S02]  /*1f40*/  SHF.L.U64.HI R6, R170.reuse, 0x5, R171 ;  /* 0x00000005aa067819 */ /* 0x040fe400000102ab */
[----:B------:R-:W-:Y:S01]  /*1f50*/  SHF.L.U32 R5, R170, 0x5, RZ ;  /* 0x00000005aa057819 */ /* 0x000fe200000006ff */
[----:B------:R-:W-:Y:S05]  /*1f60*/  @P5 BRA `(.L_x_1679) ;  /* 0x0000000000285947 */ /* 0x000fea0003800000 */
[----:B------:R-:W-:-:S13]  /*1f70*/  ISETP.GE.AND P0, PT, R174, R191, PT ;  /* 0x000000bfae00720c */ /* 0x000fda0003f06270 */
        /* <DEDUP_REMOVED lines=8> */
.L_x_1680:
[----:B------:R4:W-:Y:S02]  /*2000*/  STS.128 [R192+0x1000], RZ ;  /* 0x001000ffc0007388 */ /* 0x0009e40000000c00 */
.L_x_1679:
[----:B------:R-:W-:Y:S05]  /*2010*/  BSYNC.RECONVERGENT B0 ;  /* 0x0000000000007941 */ /* 0x000fea0003800200 */
.L_x_1678:
[----:B------:R-:W-:Y:S01]  /*2020*/  ISETP.GE.AND P2, PT, R4, R7, PT ;  /* 0x000000070400720c */ /* 0x000fe20003f46270 */
[C---:B------:R-:W-:Y:S01]  /*2030*/  VIADD R13, R62.reuse, 0x40 ;  /* 0x000000403e0d7836 */ /* 0x040fe20000000000 */
[C---:B------:R-:W-:Y:S01]  /*2040*/  LEA R14, P0, R5.reuse, R182, 0x1 ;  /* 0x000000b6050e7211 */ /* 0x040fe200078008ff */
[C---:B------:R-:W-:Y:S01]  /*2050*/  VIADD R12, R62.reuse, 0x60 ;  /* 0x000000603e0c7836 */ /* 0x040fe20000000000 */
[----:B------:R-:W-:Y:S01]  /*2060*/  BSSY.RECONVERGENT B0, `(.L_x_1681) ;  /* 0x0000011000007945 */ /* 0x000fe20003800200 */
[C---:B------:R-:W-:Y:S01]  /*2070*/  VIADD R11, R62.reuse, 0x80 ;  /* 0x000000803e0b7836 */ /* 0x040fe20000000000 */
[----:B------:R-:W-:Y:S01]  /*2080*/  LEA.HI.X R15, R5, R181, R6, 0x1, P0 ;  /* 0x000000b5050f7211 */ /* 0x000fe200000f0c06 */
[C---:B------:R-:W-:Y:S01]  /*2090*/  VIADD R10, R62.reuse, 0xa0 ;  /* 0x000000a03e0a7836 */ /* 0x040fe20000000000 */
[-C--:B------:R-:W-:Y:S01]  /*20a0*/  ISETP.GE.AND P1, PT, R13, R7.reuse, PT ;  /* 0x000000070d00720c */ /* 0x080fe20003f26270 */
[----:B---34-:R-:W-:Y:S01]  /*20b0*/  VIADD R9, R62, 0xc0 ;  /* 0x000000c03e097836 */ /* 0x018fe20000000000 */
        /* <DEDUP_REMOVED lines=11> */
.L_x_1682:
[----:B------:R-:W-:Y:S05]  /*2170*/  BSYNC.RECONVERGENT B0 ;  /* 0x0000000000007941 */ /* 0x000fea0003800200 */
.L_x_1681:
[----:B------:R-:W-:Y:S01]  /*2180*/  BSSY.RECONVERGENT B0, `(.L_x_1683) ;  /* 0x000000d000007945 */ /* 0x000fe20003800200 */
[----:B------:R-:W-:Y:S02]  /*2190*/  ISETP.GE.AND P2, PT, R9, R7, PT ;  /* 0x000000070900720c */ /* 0x000fe40003f46270 */
[----:B------:R-:W-:Y:S01]  /*21a0*/  IADD3 R8, PT, PT, R62, 0xe0, RZ ;  /* 0x000000e03e087810 */ /* 0x000fe20007ffe0ff */
        /* <DEDUP_REMOVED lines=10> */
.L_x_1684:
[----:B------:R-:W-:Y:S05]  /*2250*/  BSYNC.RECONVERGENT B0 ;  /* 0x0000000000007941 */ /* 0x000fea0003800200 */
.L_x_1683:
        /* <DEDUP_REMOVED lines=12> */
.L_x_1686:
[----:B------:R-:W-:Y:S05]  /*2320*/  BSYNC.RECONVERGENT B0 ;  /* 0x0000000000007941 */ /* 0x000fea0003800200 */
.L_x_1685:
        /* <DEDUP_REMOVED lines=14> */
.L_x_1688:
[----:B------:R-:W-:Y:S05]  /*2410*/  BSYNC.RECONVERGENT B0 ;  /* 0x0000000000007941 */ /* 0x000fea0003800200 */
.L_x_1687:
        /* <DEDUP_REMOVED lines=11> */
.L_x_1690:
[----:B------:R-:W-:Y:S05]  /*24d0*/  BSYNC.RECONVERGENT B0 ;  /* 0x0000000000007941 */ /* 0x000fea0003800200 */
.L_x_1689:
        /* <DEDUP_REMOVED lines=14> */
.L_x_1692:
[----:B------:R-:W-:Y:S05]  /*25c0*/  BSYNC.RECONVERGENT B0 ;  /* 0x0000000000007941 */ /* 0x000fea0003800200 */
.L_x_1691:
[----:B------:R-:W-:Y:S04]  /*25d0*/  BSSY.RECONVERGENT B0, `(.L_x_1693) ;  /* 0x000000c000007945 */ /* 0x000fe80003800200 */
[----:B------:R-:W-:Y:S05]  /*25e0*/  @P1 BRA `(.L_x_1694) ;  /* 0x0000000000281947 */ /* 0x000fea0003800000 */
[----:B------:R-:W-:-:S13]  /*25f0*/  ISETP.GE.AND P0, PT, R174, R191, PT ;  /* 0x000000bfae00720c */ /* 0x000fda0003f06270 */
        /* <DEDUP_REMOVED lines=9> */
.L_x_1694:
[----:B------:R-:W-:Y:S05]  /*2690*/  BSYNC.RECONVERGENT B0 ;  /* 0x0000000000007941 */ /* 0x000fea0003800200 */
.L_x_1693:
[----:B------:R-:W0:Y:S04]  /*26a0*/  LDGDEPBAR ;  /* 0x00000000000079af */ /* 0x000e280000000000 */
[----:B------:R1:W5:Y:S04]  /*26b0*/  LD.E R47, desc[UR4][R2.64+0x184] ;  /* 0x00018404022f7980 */ /* 0x000368000c101900 */
        /* <DEDUP_REMOVED lines=17> */
.L_x_1697:
[----:B------:R1:W-:Y:S01]  /*27d0*/  STS.128 [R192+0x5000], RZ ;  /* 0x005000ffc0007388 */ /* 0x0003e20000000c00 */
[----:B------:R-:W-:Y:S05]  /*27e0*/  BRA `(.L_x_1698) ;  /* 0x0000000000047947 */ /* 0x000fea0003800000 */
.L_x_1696:
[----:B------:R1:W-:Y:S02]  /*27f0*/  STS.128 [R192+0x5000], RZ ;  /* 0x005000ffc0007388 */ /* 0x0003e40000000c00 */
.L_x_1698:
[----:B------:R-:W-:Y:S05]  /*2800*/  BSYNC.RECONVERGENT B0 ;  /* 0x0000000000007941 */ /* 0x000fea0003800200 */
.L_x_1695:
[----:B------:R-:W-:Y:S01]  /*2810*/  ISETP.GE.AND P1, PT, R4, R7, PT ;  /* 0x000000070400720c */ /* 0x000fe20003f26270 */
[----:B------:R-:W-:Y:S01]  /*2820*/  BSSY.RECONVERGENT B0, `(.L_x_1699) ;  /* 0x0000011000007945 */ /* 0x000fe20003800200 */
[----:B------:R-:W-:Y:S02]  /*2830*/  LEA R4, P2, R5, R185, 0x1 ;  /* 0x000000b905047211 */ /* 0x000fe400078408ff */
[-C--:B------:R-:W-:Y:S02]  /*2840*/  ISETP.GE.AND P0, PT, R13, R7.reuse, PT ;  /* 0x000000070d00720c */ /* 0x080fe40003f06270 */
[----:B------:R-:W-:Y:S02]  /*2850*/  LEA.HI.X R5, R5, R184, R6, 0x1, P2 ;  /* 0x000000b805057211 */ /* 0x000fe400010f0c06 */
[-C--:B------:R-:W-:Y:S02]  /*2860*/  ISETP.GE.AND P5, PT, R12, R7.reuse, PT ;  /* 0x000000070c00720c */ /* 0x080fe40003fa6270 */
[----:B------:R-:W-:-:S02]  /*2870*/  ISETP.GE.AND P4, PT, R11, R7, PT ;  /* 0x000000070b00720c */ /* 0x000fc40003f86270 */
[-C--:B------:R-:W-:Y:S01]  /*2880*/  ISETP.GE.AND P3, PT, R10, R7.reuse, PT ;  /* 0x000000070a00720c */ /* 0x080fe20003f66270 */
[----:B------:R1:W-:Y:S01]  /*2890*/  @P1 STS.128 [R192+0x5800], RZ ;  /* 0x005800ffc0001388 */ /* 0x0003e20000000c00 */
        /* <DEDUP_REMOVED lines=9> */
.L_x_1700:
[----:B------:R-:W-:Y:S05]  /*2930*/  BSYNC.RECONVERGENT B0 ;  /* 0x0000000000007941 */ /* 0x000fea0003800200 */
.L_x_1699:
[----:B------:R1:W-:Y:S01]  /*2940*/  @P0 STS.128 [R192+0x6000], RZ ;  /* 0x006000ffc0000388 */ /* 0x0003e20000000c00 */
        /* <DEDUP_REMOVED lines=12> */
.L_x_1702:
[----:B------:R-:W-:Y:S05]  /*2a10*/  BSYNC.RECONVERGENT B0 ;  /* 0x0000000000007941 */ /* 0x000fea0003800200 */
.L_x_1701:
        /* <DEDUP_REMOVED lines=12> */
.L_x_1704:
[----:B------:R-:W-:Y:S05]  /*2ae0*/  BSYNC.RECONVERGENT B0 ;  /* 0x0000000000007941 */ /* 0x000fea0003800200 */
.L_x_1703:
        /* <DEDUP_REMOVED lines=10> */
[----:B------:R-:W-:Y:S02]  /*2b90*/  IADD3 R7, PT, PT, R9, R6, RZ ;  /* 0x0000000609077210 */ /* 0x000fe40007ffe0ff */
[----:B------:R-:W-:-:S05]  /*2ba0*/  MOV R6, R8 ;  /* 0x0000000800067202 */ /* 0x000fca0000000f00 */
[----:B------:R-:W-:Y:S01]  /*2bb0*/  @!PT LDS RZ, [RZ] ;  /* 0x00000000fffff984 */ /* 0x000fe20000000800 */
[----:B------:R-:W-:Y:S01]  /*2bc0*/  @!PT LDS RZ, [RZ] ;  /* 0x00000000fffff984 */ /* 0x000fe20000000800 */
[----:B------:R-:W-:Y:S01]  /*2bd0*/  @!PT LDS RZ, [RZ] ;  /* 0x00000000fffff984 */ /* 0x000fe20000000800 */
[----:B------:R1:W-:Y:S02]  /*2be0*/  LDGSTS.E.BYPASS.LTC128B.128 [R192+0x7000], desc[UR4][R6.64] ;  /* 0x0700000006c07fae */ /* 0x0003e4000b981a04 */
.L_x_1706:
[----:B------:R-:W-:Y:S05]  /*2bf0*/  BSYNC.RECONVERGENT B0 ;  /* 0x0000000000007941 */ /* 0x000fea0003800200 */
.L_x_1705:
        /* <DEDUP_REMOVED lines=12> */
.L_x_1708:
[----:B------:R-:W-:Y:S05]  /*2cc0*/  BSYNC.RECONVERGENT B0 ;  /* 0x0000000000007941 */ /* 0x000fea0003800200 */
.L_x_1707:
        /* <DEDUP_REMOVED lines=16> */
.L_x_1710:
[----:B------:R-:W-:Y:S05]  /*2dd0*/  BSYNC.RECONVERGENT B0 ;  /* 0x0000000000007941 */ /* 0x000fea0003800200 */
.L_x_1709:
        /* <DEDUP_REMOVED lines=16> */
.L_x_1712:
[----:B------:R-:W-:Y:S05]  /*2ee0*/  BSYNC.RECONVERGENT B0 ;  /* 0x0000000000007941 */ /* 0x000fea0003800200 */
.L_x_1711:
[----:B------:R-:W2:Y:S01]  /*2ef0*/  LD.E R32, desc[UR4][R2.64+0x18c] ;  /* 0x00018c0402207980 */ /* 0x000ea2000c101900 */
[C---:B-1----:R-:W-:Y:S01]  /*2f00*/  IMAD.SHL.U32 R5, R150.reuse, 0x10, RZ ;  /* 0x0000001096057824 */ /* 0x042fe200078e00ff */
[----:B------:R-:W-:Y:S01]  /*2f10*/  SHF.R.U32.HI R164, RZ, 0x1, R150 ;  /* 0x00000001ffa47819 */ /* 0x000fe20000011696 */
[C---:B------:R-:W-:Y:S01]  /*2f20*/  IMAD.SHL.U32 R127, R150.reuse, 0x20, RZ ;  /* 0x00000020967f7824 */ /* 0x040fe200078e00ff */
[C---:B------:R-:W-:Y:S01]  /*2f30*/  LOP3.LUT P0, R21, R150.reuse, 0x4, RZ, 0xc0, !PT ;  /* 0x0000000496157812 */ /* 0x040fe2000780c0ff */
[----:B------:R-:W-:Y:S01]  /*2f40*/  IMAD.SHL.U32 R151, R150, 0x4, RZ ;  /* 0x0000000496977824 */ /* 0x000fe200078e00ff */
[----:B------:R-:W-:Y:S01]  /*2f50*/  LOP3.LUT R83, R164, 0x8, RZ, 0xc0, !PT ;  /* 0x00000008a4537812 */ /* 0x000fe200078ec0ff */
[----:B------:R-:W-:Y:S01]  /*2f60*/  IMAD.MOV.U32 R121, RZ, RZ, 0x20 ;  /* 0x00000020ff797424 */ /* 0x000fe200078e00ff */
[----:B------:R-:W-:Y:S01]  /*2f70*/  LOP3.LUT R165, R5, 0x3e00, RZ, 0xc0, !PT ;  /* 0x00003e0005a57812 */ /* 0x000fe200078ec0ff */
[----:B------:R-:W-:Y:S01]  /*2f80*/  VIADD R66, R35, 0xffffffff ;  /* 0xffffffff23427836 */ /* 0x000fe20000000000 */
[----:B------:R-:W-:Y:S01]  /*2f90*/  LOP3.LUT R5, R5, 0x100, RZ, 0xc0, !PT ;  /* 0x0000010005057812 */ /* 0x000fe200078ec0ff */
[----:B------:R-:W0:Y:S01]  /*2fa0*/  LDGDEPBAR ;  /* 0x00000000000079af */ /* 0x000e220000000000 */
[----:B------:R-:W-:Y:S01]  /*2fb0*/  LOP3.LUT R6, R151, 0x18, RZ, 0xc0, !PT ;  /* 0x0000001897067812 */ /* 0x000fe200078ec0ff */
[----:B------:R-:W-:Y:S01]  /*2fc0*/  BSSY.RECONVERGENT B1, `(.L_x_1713) ;  /* 0x0000458000017945 */ /* 0x000fe20003800200 */
[----:B------:R-:W-:-:S02]  /*2fd0*/  LOP3.LUT R83, R83, 0xc0, R127, 0xf8, !PT ;  /* 0x000000c053537812 */ /* 0x000fc400078ef87f */
[--C-:B------:R-:W-:Y:S02]  /*2fe0*/  LOP3.LUT R7, R165, 0x20, R127.reuse, 0xf8, !PT ;  /* 0x00000020a5077812 */ /* 0x100fe400078ef87f */
[----:B------:R-:W-:Y:S02]  /*2ff0*/  LOP3.LUT R4, R127, 0xc0, RZ, 0xc0, !PT ;  /* 0x000000c07f047812 */ /* 0x000fe400078ec0ff */
[--C-:B------:R-:W-:Y:S02]  /*3000*/  LOP3.LUT R5, R5, 0x20, R127.reuse, 0xf8, !PT ;  /* 0x0000002005057812 */ /* 0x100fe400078ef87f */
[----:B------:R-:W-:Y:S02]  /*3010*/  LOP3.LUT R83, R83, R6, RZ, 0x3c, !PT ;  /* 0x0000000653537212 */ /* 0x000fe400078e3cff */
[----:B------:R-:W-:Y:S02]  /*3020*/  LOP3.LUT R7, R7, 0x100, R127, 0xf8, !PT ;  /* 0x0000010007077812 */ /* 0x000fe400078ef87f */
[----:B------:R-:W-:-:S02]  /*3030*/  LOP3.LUT R4, R4, 0x8, R150, 0xf8, !PT ;  /* 0x0000000804047812 */ /* 0x000fc400078ef896 */
[----:B------:R-:W-:Y:S02]  /*3040*/  LOP3.LUT R7, R7, R83, RZ, 0xfc, !PT ;  /* 0x0000005307077212 */ /* 0x000fe400078efcff */
[----:B------:R-:W-:Y:S02]  /*3050*/  LOP3.LUT R4, R5, R4, R6, 0xf6, !PT ;  /* 0x0000000405047212 */ /* 0x000fe400078ef606 */
[----:B------:R-:W-:Y:S01]  /*3060*/  SEL R121, R121, 0xffffffe0, !P0 ;  /* 0xffffffe079797807 */ /* 0x000fe20004000000 */
[--C-:B------:R-:W-:Y:S01]  /*3070*/  IMAD R34, R7, 0x2, R166.reuse ;  /* 0x0000000207227824 */ /* 0x100fe200078e02a6 */
[----:B-----5:R-:W-:Y:S01]  /*3080*/  IADD3 R47, PT, PT, R176, -R46, -R47 ;  /* 0x8000002eb02f7210 */ /* 0x020fe20007ffe82f */
[----:B------:R-:W-:Y:S01]  /*3090*/  IMAD R23, R4, 0x2, R166 ;  /* 0x0000000204177824 */ /* 0x000fe200078e02a6 */
[----:B------:R-:W-:Y:S01]  /*30a0*/  IADD3 R45, PT, PT, R45, R176, -R46 ;  /* 0x000000b02d2d7210 */ /* 0x000fe20007ffe82e */
[----:B------:R-:W-:Y:S01]  /*30b0*/  IMAD.IADD R33, R34, 0x1, R121 ;  /* 0x0000000122217824 */ /* 0x000fe200078e0279 */
[----:B------:R-:W-:Y:S01]  /*30c0*/  LDSM.16.M88.4 R8, [R34] ;  /* 0x000000002208783b */ /* 0x000fe20000000200 */
[----:B------:R-:W-:-:S03]  /*30d0*/  IMAD.IADD R22, R121, 0x1, R23 ;  /* 0x0000000179167824 */ /* 0x000fc600078e0217 */
[----:B------:R-:W1:Y:S04]  /*30e0*/  LDSM.16.M88.4 R16, [R23+0x1000] ;  /* 0x001000001710783b */ /* 0x000e680000000200 */
[----:B------:R-:W-:Y:S04]  /*30f0*/  LDSM.16.M88.4 R4, [R33] ;  /* 0x000000002104783b */ /* 0x000fe80000000200 */
[----:B------:R-:W-:Y:S04]  /*3100*/  LDSM.16.M88.4 R24, [R22+0x1000] ;  /* 0x001000001618783b */ /* 0x000fe80000000200 */
[----:B----4-:R-:W4:Y:S04]  /*3110*/  LDSM.16.M88.4 R12, [R23+0x1400] ;  /* 0x00140000170c783b */ /* 0x010f280000000200 */
[----:B------:R-:W3:Y:S04]  /*3120*/  LDSM.16.M88.4 R36, [R22+0x1400] ;  /* 0x001400001624783b */ /* 0x000ee80000000200 */
[----:B------:R-:W-:Y:S04]  /*3130*/  LDSM.16.M88.4 R40, [R22+0x1800] ;  /* 0x001800001628783b */ /* 0x000fe80000000200 */
[----:B------:R-:W-:Y:S04]  /*3140*/  LDSM.16.M88.4 R48, [R23+0x4c00] ;  /* 0x004c00001730783b */ /* 0x000fe80000000200 */
[----:B------:R-:W-:Y:S01]  /*3150*/  LDSM.16.M88.4 R52, [R23+0x2000] ;  /* 0x002000001734783b */ /* 0x000fe20000000200 */
[C---:B-1----:R-:W-:Y:S08]  /*3160*/  HMMA.16816.F32.BF16 R56, R8.reuse, R16, RZ ;  /* 0x000000100838723c */ /* 0x042ff000000418ff */
[C---:B------:R-:W-:Y:S08]  /*3170*/  HMMA.16816.F32.BF16 R16, R8.reuse, R18, RZ ;  /* 0x000000120810723c */ /* 0x040ff000000418ff */
[----:B----4-:R-:W-:Y:S08]  /*3180*/  HMMA.16816.F32.BF16 R28, R8, R12, RZ ;  /* 0x0000000c081c723c */ /* 0x010ff000000418ff */
[C---:B------:R-:W-:Y:S08]  /*3190*/  HMMA.16816.F32.BF16 R56, R4.reuse, R24, R56 ;  /* 0x000000180438723c */ /* 0x040ff00000041838 */
[----:B------:R-:W-:Y:S01]  /*31a0*/  HMMA.16816.F32.BF16 R16, R4, R26, R16 ;  /* 0x0000001a0410723c */ /* 0x000fe20000041810 */
[----:B------:R-:W1:Y:S07]  /*31b0*/  LDSM.16.M88.4 R24, [R23+0x1800] ;  /* 0x001800001718783b */ /* 0x000e6e0000000200 */
[----:B------:R-:W-:Y:S08]  /*31c0*/  HMMA.16816.F32.BF16 R12, R8, R14, RZ ;  /* 0x0000000e080c723c */ /* 0x000ff000000418ff */
[----:B---3--:R-:W-:-:S12]  /*31d0*/  HMMA.16816.F32.BF16 R28, R4, R36, R28 ;  /* 0x00000024041c723c */ /* 0x008fd8000004181c */
[----:B------:R-:W-:Y:S08]  /*31e0*/  HMMA.16816.F32.BF16 R12, R4, R38, R12 ;  /* 0x00000026040c723c */ /* 0x000ff0000004180c */
[C---:B-1----:R-:W-:Y:S08]  /*31f0*/  HMMA.16816.F32.BF16 R36, R8.reuse, R24, RZ ;  /* 0x000000180824723c */ /* 0x042ff000000418ff */
[----:B------:R-:W-:-:S15]  /*3200*/  HMMA.16816.F32.BF16 R24, R8, R26, RZ ;  /* 0x0000001a0818723c */ /* 0x000fde00000418ff */
[----:B------:R-:W-:-:S05]  /*3210*/  NOP ;  /* 0x0000000000007918 */ /* 0x000fca0000000000 */
[----:B------:R-:W-:Y:S01]  /*3220*/  HMMA.16816.F32.BF16 R24, R4, R42, R24 ;  /* 0x0000002a0418723c */ /* 0x000fe20000041818 */
[-C--:B--2---:R-:W-:Y:S01]  /*3230*/  FMUL.FTZ R59, R59, R32.reuse ;  /* 0x000000203b3b7220 */ /* 0x084fe20000410000 */
        /* <DEDUP_REMOVED lines=13> */
[-C--:B------:R-:W-:Y:S01]  /*3310*/  FMUL.FTZ R13, R13, R32.reuse ;  /* 0x000000200d0d7220 */ /* 0x080fe20000410000 */
[-C--:B------:R-:W-:Y:S01]  /*3320*/  FMUL.FTZ R14, R14, R32.reuse ;  /* 0x000000200e0e7220 */ /* 0x080fe20000410000 */
[----:B------:R-:W-:-:S02]  /*3330*/  FMUL.FTZ R15, R15, R32 ;  /* 0x000000200f0f7220 */ /* 0x000fc40000410000 */
[-C--:B------:R-:W-:Y:S01]  /*3340*/  FMUL.FTZ R24, R24, R32.reuse ;  /* 0x0000002018187220 */ /* 0x080fe20000410000 */
[-C--:B------:R-:W-:Y:S01]  /*3350*/  FMUL.FTZ R25, R25, R32.reuse ;  /* 0x0000002019197220 */ /* 0x080fe20000410000 */
[-C--:B------:R-:W-:Y:S01]  /*3360*/  FMUL.FTZ R26, R26, R32.reuse ;  /* 0x000000201a1a7220 */ /* 0x080fe20000410000 */
[-C--:B------:R-:W-:Y:S01]  /*3370*/  FMUL.FTZ R27, R27, R32.reuse ;  /* 0x000000201b1b7220 */ /* 0x080fe20000410000 */
[----:B------:R-:W-:Y:S01]  /*3380*/  MUFU.TANH R59, R17 ;  /* 0x00000011003b7308 */ /* 0x000fe20000002400 */
[----:B------:R-:W-:-:S07]  /*3390*/  FMUL.FTZ R56, R56, R32 ;  /* 0x0000002038387220 */ /* 0x000fce0000410000 */
[----:B------:R-:W-:Y:S08]  /*33a0*/  MUFU.TANH R60, R18 ;  /* 0x00000012003c7308 */ /* 0x000ff00000002400 */
[----:B------:R1:W-:Y:S08]  /*33b0*/  MUFU.TANH R81, R19 ;  /* 0x0000001300517308 */ /* 0x0003f00000002400 */
[----:B------:R-:W-:Y:S08]  /*33c0*/  MUFU.TANH R63, R58 ;  /* 0x0000003a003f7308 */ /* 0x000ff00000002400 */
[----:B------:R-:W-:Y:S01]  /*33d0*/  MUFU.TANH R76, R28 ;  /* 0x0000001c004c7308 */ /* 0x000fe20000002400 */
[----:B-1----:R-:W1:Y:S07]  /*33e0*/  LDSM.16.M88.4 R16, [R23+0x1c00] ;  /* 0x001c00001710783b */ /* 0x002e6e0000000200 */
[----:B------:R-:W-:Y:S08]  /*33f0*/  MUFU.TANH R57, R29 ;  /* 0x0000001d00397308 */ /* 0x000ff00000002400 */
[----:B------:R2:W-:Y:S08]  /*3400*/  MUFU.TANH R58, R30 ;  /* 0x0000001e003a7308 */ /* 0x0005f00000002400 */
[----:B------:R-:W-:Y:S08]  /*3410*/  MUFU.TANH R84, R12 ;  /* 0x0000000c00547308 */ /* 0x000ff00000002400 */
[----:B------:R-:W-:Y:S01]  /*3420*/  MUFU.TANH R88, R13 ;  /* 0x0000000d00587308 */ /* 0x000fe20000002400 */
[----:B--2---:R-:W-:Y:S01]  /*3430*/  HMMA.16816.F32.BF16 R28, R4, R40, R36 ;  /* 0x00000028041c723c */ /* 0x004fe20000041824 */
[----:B------:R-:W2:Y:S04]  /*3440*/  LDSM.16.M88.4 R36, [R22+0x1c00] ;  /* 0x001c00001624783b */ /* 0x000ea80000000200 */
[----:B------:R-:W3:Y:S02]  /*3450*/  LDSM.16.M88.4 R40, [R22+0x4c00] ;  /* 0x004c00001628783b */ /* 0x000ee40000000200 */
[----:B------:R-:W-:Y:S08]  /*3460*/  MUFU.TANH R91, R14 ;  /* 0x0000000e005b7308 */ /* 0x000ff00000002400 */
[----:B------:R1:W-:Y:S04]  /*3470*/  MUFU.TANH R65, R15 ;  /* 0x0000000f00417308 */ /* 0x0003e80000002400 */
[-C--:B------:R-:W-:Y:S01]  /*3480*/  FMUL.FTZ R28, R28, R32.reuse ;  /* 0x000000201c1c7220 */ /* 0x080fe20000410000 */
[-C--:B------:R-:W-:Y:S01]  /*3490*/  FMUL.FTZ R29, R29, R32.reuse ;  /* 0x000000201d1d7220 */ /* 0x080fe20000410000 */
[-C--:B------:R-:W-:Y:S01]  /*34a0*/  FMUL.FTZ R30, R30, R32.reuse ;  /* 0x000000201e1e7220 */ /* 0x080fe20000410000 */
[----:B------:R-:W-:Y:S01]  /*34b0*/  FMUL.FTZ R31, R31, R32 ;  /* 0x000000201f1f7220 */ /* 0x000fe20000410000 */
[----:B------:R-:W-:Y:S08]  /*34c0*/  MUFU.TANH R64, R28 ;  /* 0x0000001c00407308 */ /* 0x000ff00000002400 */
[----:B------:R-:W-:Y:S01]  /*34d0*/  MUFU.TANH R90, R29 ;  /* 0x0000001d005a7308 */ /* 0x000fe20000002400 */
[C---:B-1----:R-:W-:Y:S07]  /*34e0*/  HMMA.16816.F32.BF16 R12, R8.reuse, R16, RZ ;  /* 0x00000010080c723c */ /* 0x042fee00000418ff */
[----:B------:R-:W-:Y:S01]  /*34f0*/  MUFU.TANH R86, R30 ;  /* 0x0000001e00567308 */ /* 0x000fe20000002400 */
[----:B------:R-:W-:Y:S07]  /*3500*/  HMMA.16816.F32.BF16 R16, R8, R18, RZ ;  /* 0x000000120810723c */ /* 0x000fee00000418ff */
[----:B------:R1:W-:Y:S05]  /*3510*/  MUFU.TANH R68, R31 ;  /* 0x0000001f00447308 */ /* 0x0003ea0000002400 */
[C---:B--2---:R-:W-:Y:S03]  /*3520*/  HMMA.16816.F32.BF16 R12, R4.reuse, R36, R12 ;  /* 0x00000024040c723c */ /* 0x044fe6000004180c */
[----:B------:R-:W-:Y:S05]  /*3530*/  MUFU.TANH R89, R24 ;  /* 0x0000001800597308 */ /* 0x000fea0000002400 */
[----:B------:R-:W-:Y:S03]  /*3540*/  HMMA.16816.F32.BF16 R16, R4, R38, R16 ;  /* 0x000000260410723c */ /* 0x000fe60000041810 */
[----:B------:R-:W-:Y:S01]  /*3550*/  MUFU.TANH R70, R25 ;  /* 0x0000001900467308 */ /* 0x000fe20000002400 */
[----:B-1----:R-:W1:Y:S04]  /*3560*/  LDSM.16.M88.4 R28, [R22+0x2000] ;  /* 0x00200000161c783b */ /* 0x002e680000000200 */
[----:B------:R-:W-:Y:S01]  /*3570*/  HMMA.16816.F32.BF16 R36, R8, R50, RZ ;  /* 0x000000320824723c */ /* 0x000fe200000418ff */
[----:B------:R-:W-:-:S02]  /*3580*/  IMAD.SHL.U32 R50, R150, 0x2, RZ ;  /* 0x0000000296327824 */ /* 0x000fc400078e00ff */
[-C--:B------:R-:W-:Y:S01]  /*3590*/  FMUL.FTZ R12, R12, R32.reuse ;  /* 0x000000200c0c7220 */ /* 0x080fe20000410000 */
[-C--:B------:R-:W-:Y:S01]  /*35a0*/  FMUL.FTZ R13, R13, R32.reuse ;  /* 0x000000200d0d7220 */ /* 0x080fe20000410000 */
[-C--:B------:R-:W-:Y:S01]  /*35b0*/  FMUL.FTZ R14, R14, R32.reuse ;  /* 0x000000200e0e7220 */ /* 0x080fe20000410000 */
[----:B------:R-:W-:Y:S01]  /*35c0*/  FMUL.FTZ R15, R15, R32 ;  /* 0x000000200f0f7220 */ /* 0x000fe20000410000 */
[----:B------:R-:W-:Y:S01]  /*35d0*/  MUFU.TANH R78, R12 ;  /* 0x0000000c004e7308 */ /* 0x000fe20000002400 */
[----:B------:R-:W-:-:S03]  /*35e0*/  LOP3.LUT R50, R50, 0x6, RZ, 0xc0, !PT ;  /* 0x0000000632327812 */ /* 0x000fc600078ec0ff */
[-C--:B------:R-:W-:Y:S01]  /*35f0*/  FMUL.FTZ R16, R16, R32.reuse ;  /* 0x0000002010107220 */ /* 0x080fe20000410000 */
[-C--:B------:R-:W-:Y:S01]  /*3600*/  FMUL.FTZ R17, R17, R32.reuse ;  /* 0x0000002011117220 */ /* 0x080fe20000410000 */
[-C--:B------:R-:W-:Y:S01]  /*3610*/  FMUL.FTZ R18, R18, R32.reuse ;  /* 0x0000002012127220 */ /* 0x080fe20000410000 */
[-C--:B------:R-:W-:Y:S01]  /*3620*/  FMUL.FTZ R19, R19, R32.reuse ;  /* 0x0000002013137220 */ /* 0x080fe20000410000 */
[----:B------:R-:W-:Y:S05]  /*3630*/  MUFU.TANH R71, R13 ;  /* 0x0000000d00477308 */ /* 0x000fea0000002400 */
[----:B---3--:R-:W-:Y:S03]  /*3640*/  HMMA.16816.F32.BF16 R36, R4, R42, R36 ;  /* 0x0000002a0424723c */ /* 0x008fe60000041824 */
[----:B------:R-:W-:Y:S08]  /*3650*/  MUFU.TANH R72, R14 ;  /* 0x0000000e00487308 */ /* 0x000ff00000002400 */
[----:B------:R2:W-:Y:S08]  /*3660*/  MUFU.TANH R87, R15 ;  /* 0x0000000f00577308 */ /* 0x0005f00000002400 */
[----:B------:R-:W-:Y:S01]  /*3670*/  MUFU.TANH R82, R26 ;  /* 0x0000001a00527308 */ /* 0x000fe20000002400 */
[-C--:B------:R-:W-:Y:S01]  /*3680*/  FMUL.FTZ R38, R38, R32.reuse ;  /* 0x0000002026267220 */ /* 0x080fe20000410000 */
[----:B------:R-:W-:-:S06]  /*3690*/  FMUL.FTZ R36, R36, R32 ;  /* 0x0000002024247220 */ /* 0x000fcc0000410000 */
[----:B------:R3:W-:Y:S01]  /*36a0*/  MUFU.TANH R69, R27 ;  /* 0x0000001b00457308 */ /* 0x0007e20000002400 */
[C---:B--2---:R-:W-:Y:S07]  /*36b0*/  HMMA.16816.F32.BF16 R12, R8.reuse, R52, RZ ;  /* 0x00000034080c723c */ /* 0x044fee00000418ff */
[----:B------:R2:W-:Y:S01]  /*36c0*/  MUFU.TANH R79, R16 ;  /* 0x00000010004f7308 */ /* 0x0005e20000002400 */
[----:B------:R-:W-:Y:S07]  /*36d0*/  HMMA.16816.F32.BF16 R52, R8, R54, RZ ;  /* 0x000000360834723c */ /* 0x000fee00000418ff */
[----:B------:R-:W-:Y:S01]  /*36e0*/  MUFU.TANH R73, R17 ;  /* 0x0000001100497308 */ /* 0x000fe20000002400 */
[----:B---3--:R-:W3:Y:S04]  /*36f0*/  LDSM.16.M88.4 R24, [R23+0x2400] ;  /* 0x002400001718783b */ /* 0x008ee80000000200 */
[----:B-1----:R-:W-:Y:S01]  /*3700*/  HMMA.16816.F32.BF16 R12, R4, R28, R12 ;  /* 0x0000001c040c723c */ /* 0x002fe2000004180c */
[-C--:B------:R-:W-:Y:S01]  /*3710*/  FMUL.FTZ R29, R37, R32.reuse ;  /* 0x00000020251d7220 */ /* 0x080fe20000410000 */
[----:B------:R-:W-:Y:S01]  /*3720*/  FMUL.FTZ R28, R39, R32 ;  /* 0x00000020271c7220 */ /* 0x000fe20000410000 */
[----:B------:R-:W-:Y:S01]  /*3730*/  MUFU.TANH R75, R18 ;  /* 0x00000012004b7308 */ /* 0x000fe20000002400 */
[----:B--2---:R-:W-:-:S04]  /*3740*/  LOP3.LUT R16, R164, 0x1f0, RZ, 0xc0, !PT ;  /* 0x000001f0a4107812 */ /* 0x004fc800078ec0ff */
[----:B------:R-:W-:Y:S01]  /*3750*/  LOP3.LUT R16, R16, 0x7, R62, 0xf8, !PT ;  /* 0x0000000710107812 */ /* 0x000fe200078ef83e */
[----:B------:R-:W-:Y:S01]  /*3760*/  IMAD.SHL.U32 R62, R66, 0x100, RZ ;  /* 0x00000100423e7824 */ /* 0x000fe200078e00ff */
[----:B------:R-:W-:Y:S01]  /*3770*/  HMMA.16816.F32.BF16 R52, R4, R30, R52 ;  /* 0x0000001e0434723c */ /* 0x000fe20000041834 */
[----:B------:R-:W1:Y:S02]  /*3780*/  MUFU.TANH R29, R29 ;  /* 0x0000001d001d7308 */ /* 0x000e640000002400 */
[----:B------:R-:W-:Y:S01]  /*3790*/  IMAD R16, R189, 0x40, R16 ;  /* 0x00000040bd107824 */ /* 0x000fe200078e0210 */
[----:B------:R-:W-:-:S03]  /*37a0*/  LOP3.LUT R67, R62, R50, RZ, 0xfc, !PT ;  /* 0x000000323e437212 */ /* 0x000fc600078efcff */
[C---:B------:R-:W-:Y:S02]  /*37b0*/  IMAD.IADD R45, R16.reuse, 0x1, R45 ;  /* 0x00000001102d7824 */ /* 0x040fe400078e022d */
[----:B------:R2:W-:Y:S01]  /*37c0*/  MUFU.TANH R74, R19 ;  /* 0x00000013004a7308 */ /* 0x0005e20000002400 */
[----:B------:R-:W-:Y:S02]  /*37d0*/  IMAD.IADD R47, R16, 0x1, R47 ;  /* 0x00000001102f7824 */ /* 0x000fe400078e022f */
[----:B------:R-:W-:Y:S01]  /*37e0*/  FMUL.FTZ R93, R12, R32 ;  /* 0x000000200c5d7220 */ /* 0x000fe20000410000 */
[----:B------:R-:W-:Y:S01]  /*37f0*/  VIADD R37, R67, 0xf9 ;  /* 0x000000f943257836 */ /* 0x000fe20000000000 */
[--C-:B------:R-:W-:Y:S01]  /*3800*/  VIADDMNMX R178, R45, 0x1, R176.reuse, PT ;  /* 0x000000012db27846 */ /* 0x100fe200038001b0 */
[----:B------:R-:W-:Y:S01]  /*3810*/  VIADD R12, R67, 0x1 ;  /* 0x00000001430c7836 */ /* 0x000fe20000000000 */
[----:B------:R-:W-:Y:S01]  /*3820*/  VIADDMNMX R176, R45, 0x9, R176, PT ;  /* 0x000000092db07846 */ /* 0x000fe200038001b0 */
[C---:B------:R-:W-:Y:S01]  /*3830*/  VIADD R45, R47.reuse, 0x8 ;  /* 0x000000082f2d7836 */ /* 0x040fe20000000000 */
[----:B------:R-:W4:Y:S01]  /*3840*/  MUFU.TANH R28, R28 ;  /* 0x0000001c001c7308 */ /* 0x000f220000002400 */
[-C--:B------:R-:W-:Y:S01]  /*3850*/  ISETP.GT.AND P2, PT, R47, R37.reuse, PT ;  /* 0x000000252f00720c */ /* 0x080fe20003f44270 */
[----:B------:R-:W-:Y:S01]  /*3860*/  VIADD R30, R67, 0x8 ;  /* 0x00000008431e7836 */ /* 0x000fe20000000000 */
[----:B------:R-:W-:Y:S01]  /*3870*/  ISETP.GE.AND P1, PT, R37, R178, PT ;  /* 0x000000b22500720c */ /* 0x000fe20003f26270 */
[-C--:B------:R-:W-:Y:S01]  /*3880*/  FMUL.FTZ R13, R13, R32.reuse ;  /* 0x000000200d0d7220 */ /* 0x080fe20000410000 */
[----:B------:R-:W-:Y:S01]  /*3890*/  ISETP.GT.AND P4, PT, R45, R37, PT ;  /* 0x000000252d00720c */ /* 0x000fe20003f84270 */
[-C--:B------:R-:W-:Y:S01]  /*38a0*/  FMUL.FTZ R100, R14, R32.reuse ;  /* 0x000000200e647220 */ /* 0x080fe20000410000 */
[----:B-1----:R-:W-:Y:S01]  /*38b0*/  FSEL R29, R29, -INF , !P2 ;  /* 0xff8000001d1d7808 */ /* 0x002fe20005000000 */
[----:B------:R-:W1:Y:S01]  /*38c0*/  MUFU.TANH R44, R44 ;  /* 0x0000002c002c7308 */ /* 0x000e620000002400 */
[----:B--2---:R-:W2:Y:S01]  /*38d0*/  LDSM.16.M88.4 R16, [R22+0x2400] ;  /* 0x002400001610783b */ /* 0x004ea20000000200 */
[----:B------:R-:W-:Y:S01]  /*38e0*/  ISETP.GT.AND P0, PT, R45, R67, PT ;  /* 0x000000432d00720c */ /* 0x000fe20003f04270 */
[----:B------:R-:W-:Y:S01]  /*38f0*/  FMUL.FTZ R80, R15, R32 ;  /* 0x000000200f507220 */ /* 0x000fe20000410000 */
[----:B------:R-:W-:Y:S01]  /*3900*/  ISETP.GT.AND P5, PT, R47, R12, PT ;  /* 0x0000000c2f00720c */ /* 0x000fe20003fa4270 */
[----:B------:R-:W-:Y:S01]  /*3910*/  FMUL.FTZ R52, R52, R32 ;  /* 0x0000002034347220 */ /* 0x000fe20000410000 */
[----:B------:R-:W-:Y:S01]  /*3920*/  ISETP.GE.AND P3, PT, R37, R176, PT ;  /* 0x000000b02500720c */ /* 0x000fe20003f66270 */
[----:B------:R-:W-:Y:S01]  /*3930*/  FMUL.FTZ R53, R53, R32 ;  /* 0x0000002035357220 */ /* 0x000fe20000410000 */
[----:B------:R-:W-:Y:S01]  /*3940*/  FSEL R46, R29, -INF , !P1 ;  /* 0xff8000001d2e7808 */ /* 0x000fe20004800000 */
[----:B------:R3:W-:Y:S01]  /*3950*/  MUFU.TANH R96, R13 ;  /* 0x0000000d00607308 */ /* 0x0007e20000002400 */
[----:B----4-:R-:W-:Y:S01]  /*3960*/  FSEL R28, R28, -INF , !P4 ;  /* 0xff8000001c1c7808 */ /* 0x010fe20006000000 */
[----:B------:R-:W-:Y:S01]  /*3970*/  VIADD R29, R67, 0x9 ;  /* 0x00000009431d7836 */ /* 0x000fe20000000000 */
[----:B------:R-:W-:Y:S01]  /*3980*/  ISETP.GT.AND P1, PT, R45, R12, PT ;  /* 0x0000000c2d00720c */ /* 0x000fe20003f24270 */
[----:B------:R-:W-:Y:S01]  /*3990*/  FMUL.FTZ R54, R54, R32 ;  /* 0x0000002036367220 */ /* 0x000fe20000410000 */
[----:B------:R-:W-:Y:S01]  /*39a0*/  ISETP.GT.AND P4, PT, R47, R30, PT ;  /* 0x0000001e2f00720c */ /* 0x000fe20003f84270 */
[----:B------:R-:W-:Y:S01]  /*39b0*/  FMUL.FTZ R55, R55, R32 ;  /* 0x0000002037377220 */ /* 0x000fe20000410000 */
[----:B------:R-:W-:Y:S01]  /*39c0*/  FSEL R63, R63, -INF , !P0 ;  /* 0xff8000003f3f7808 */ /* 0x000fe20004000000 */
[----:B------:R-:W-:Y:S01]  /*39d0*/  MUFU.TANH R95, R53 ;  /* 0x00000035005f7308 */ /* 0x000fe20000002400 */
[----:B------:R-:W-:-:S02]  /*39e0*/  ISETP.GE.AND P2, PT, R12, R178, PT ;  /* 0x000000b20c00720c */ /* 0x000fc40003f46270 */
[----:B------:R-:W-:Y:S02]  /*39f0*/  ISETP.GE.AND P0, PT, R12, R176, PT ;  /* 0x000000b00c00720c */ /* 0x000fe40003f06270 */
[----:B-1----:R-:W-:Y:S02]  /*3a00*/  FSEL R132, R44, -INF , !P5 ;  /* 0xff8000002c847808 */ /* 0x002fe40006800000 */
[----:B------:R-:W-:Y:S01]  /*3a10*/  FSEL R44, R28, -INF , !P3 ;  /* 0xff8000001c2c7808 */ /* 0x000fe20005800000 */
[----:B------:R-:W-:Y:S01]  /*3a20*/  MUFU.TANH R99, R54 ;  /* 0x0000003600637308 */ /* 0x000fe20000002400 */
[----:B---3--:R-:W-:Y:S01]  /*3a30*/  HMMA.16816.F32.BF16 R12, R8, R24, RZ ;  /* 0x00000018080c723c */ /* 0x008fe200000418ff */
[----:B------:R-:W-:Y:S02]  /*3a40*/  ISETP.GE.AND P3, PT, R30, R178, PT ;  /* 0x000000b21e00720c */ /* 0x000fe40003f66270 */
[----:B------:R-:W-:Y:S02]  /*3a50*/  FSEL R61, R61, -INF , !P1 ;  /* 0xff8000003d3d7808 */ /* 0x000fe40004800000 */
[----:B------:R-:W-:-:S02]  /*3a60*/  FSEL R130, R77, -INF , !P4 ;  /* 0xff8000004d827808 */ /* 0x000fc40006000000 */
[----:B------:R-:W-:Y:S01]  /*3a70*/  FSEL R132, R132, -INF , !P2 ;  /* 0xff80000084847808 */ /* 0x000fe20005000000 */
[----:B------:R-:W-:Y:S01]  /*3a80*/  HMMA.16816.F32.BF16 R24, R8, R26, RZ ;  /* 0x0000001a0818723c */ /* 0x000fe200000418ff */
[----:B------:R-:W-:Y:S01]  /*3a90*/  FSEL R61, R61, -INF , !P0 ;  /* 0xff8000003d3d7808 */ /* 0x000fe20004000000 */
[----:B------:R-:W-:Y:S01]  /*3aa0*/  MUFU.TANH R77, R52 ;  /* 0x00000034004d7308 */ /* 0x000fe20000002400 */
[----:B------:R-:W-:Y:S02]  /*3ab0*/  FSEL R130, R130, -INF , !P3 ;  /* 0xff80000082827808 */ /* 0x000fe40005800000 */
[----:B------:R-:W-:Y:S02]  /*3ac0*/  ISETP.GE.AND P5, PT, R30, R176, PT ;  /* 0x000000b01e00720c */ /* 0x000fe40003fa6270 */
[----:B------:R-:W-:Y:S02]  /*3ad0*/  ISETP.GT.AND P2, PT, R45, R30, PT ;  /* 0x0000001e2d00720c */ /* 0x000fe40003f44270 */
[-C--:B------:R-:W-:Y:S01]  /*3ae0*/  ISETP.GT.AND P1, PT, R47, R29.reuse, PT ;  /* 0x0000001d2f00720c */ /* 0x080fe20003f24270 */
[----:B------:R-:W1:Y:S01]  /*3af0*/  MUFU.TANH R20, R20 ;  /* 0x0000001400147308 */ /* 0x000e620000002400 */
[C---:B------:R-:W-:Y:S01]  /*3b00*/  ISETP.GE.AND P4, PT, R29.reuse, R178, PT ;  /* 0x000000b21d00720c */ /* 0x040fe20003f86270 */
[C---:B--2---:R-:W-:Y:S01]  /*3b10*/  HMMA.16816.F32.BF16 R12, R4.reuse, R16, R12 ;  /* 0x00000010040c723c */ /* 0x044fe2000004180c */
[----:B------:R-:W-:Y:S01]  /*3b20*/  ISETP.GE.AND P0, PT, R29, R176, PT ;  /* 0x000000b01d00720c */ /* 0x000fe20003f06270 */
[----:B------:R-:W-:Y:S01]  /*3b30*/  VIADD R17, R67, 0x10 ;  /* 0x0000001043117836 */ /* 0x000fe20000000000 */
[----:B------:R-:W-:Y:S01]  /*3b40*/  ISETP.GT.AND P3, PT, R45, R29, PT ;  /* 0x0000001d2d00720c */ /* 0x000fe20003f64270 */
[----:B------:R-:W-:Y:S01]  /*3b50*/  VIADD R16, R67, 0x11 ;  /* 0x0000001143107836 */ /* 0x000fe20000000000 */
[----:B------:R-:W2:Y:S01]  /*3b60*/  LDSM.16.M88.4 R28, [R23+0x2800] ;  /* 0x00280000171c783b */ /* 0x000ea20000000200 */
[----:B------:R-:W-:Y:S01]  /*3b70*/  FSEL R59, R59, -INF , !P1 ;  /* 0xff8000003b3b7808 */ /* 0x000fe20004800000 */
[----:B------:R-:W3:Y:S01]  /*3b80*/  MUFU.TANH R93, R93 ;  /* 0x0000005d005d7308 */ /* 0x000ee20000002400 */
[----:B------:R-:W-:Y:S01]  /*3b90*/  FSEL R81, R81, -INF , !P3 ;  /* 0xff80000051517808 */ /* 0x000fe20005800000 */
[----:B------:R-:W-:Y:S01]  /*3ba0*/  HMMA.16816.F32.BF16 R24, R4, R18, R24 ;  /* 0x000000120418723c */ /* 0x000fe20000041818 */
[----:B------:R-:W-:-:S02]  /*3bb0*/  FSEL R126, R59, -INF , !P4 ;  /* 0xff8000003b7e7808 */ /* 0x000fc40006000000 */
[----:B------:R-:W-:Y:S02]  /*3bc0*/  FSEL R59, R81, -INF , !P0 ;  /* 0xff800000513b7808 */ /* 0x000fe40004000000 */
[----:B------:R-:W-:Y:S01]  /*3bd0*/  FSEL R60, R60, -INF , !P2 ;  /* 0xff8000003c3c7808 */ /* 0x000fe20005000000 */
[----:B------:R4:W-:Y:S01]  /*3be0*/  MUFU.TANH R81, R55 ;  /* 0x0000003700517308 */ /* 0x0009e20000002400 */
[-C--:B------:R-:W-:Y:S02]  /*3bf0*/  ISETP.GT.AND P2, PT, R47, R17.reuse, PT ;  /* 0x000000112f00720c */ /* 0x080fe40003f44270 */
[----:B------:R-:W-:Y:S01]  /*3c00*/  FSEL R60, R60, -INF , !P5 ;  /* 0xff8000003c3c7808 */ /* 0x000fe20006800000 */
[----:B------:R-:W-:Y:S01]  /*3c10*/  FMUL.FTZ R98, R12, R32 ;  /* 0x000000200c627220 */ /* 0x000fe20000410000 */
[----:B------:R-:W-:Y:S01]  /*3c20*/  ISETP.GE.AND P5, PT, R17, R178, PT ;  /* 0x000000b21100720c */ /* 0x000fe20003fa6270 */
[----:B------:R-:W-:Y:S01]  /*3c30*/  VIADD R12, R67, 0x18 ;  /* 0x00000018430c7836 */ /* 0x000fe20000000000 */
[----:B------:R-:W-:Y:S01]  /*3c40*/  FSEL R76, R76, -INF , !P2 ;  /* 0xff8000004c4c7808 */ /* 0x000fe20005000000 */
[----:B------:R-:W-:Y:S01]  /*3c50*/  FMUL.FTZ R13, R13, R32 ;  /* 0x000000200d0d7220 */ /* 0x000fe20000410000 */
[----:B------:R-:W-:Y:S01]  /*3c60*/  ISETP.GT.AND P3, PT, R47, R16, PT ;  /* 0x000000102f00720c */ /* 0x000fe20003f64270 */
[-C--:B------:R-:W-:Y:S01]  /*3c70*/  FMUL.FTZ R85, R14, R32.reuse ;  /* 0x000000200e557220 */ /* 0x080fe20000410000 */
[----:B------:R-:W-:Y:S01]  /*3c80*/  ISETP.GT.AND P4, PT, R45, R17, PT ;  /* 0x000000112d00720c */ /* 0x000fe20003f84270 */
[----:B------:R-:W-:Y:S01]  /*3c90*/  FMUL.FTZ R18, R15, R32 ;  /* 0x000000200f127220 */ /* 0x000fe20000410000 */
[----:B------:R-:W-:Y:S01]  /*3ca0*/  ISETP.GE.AND P1, PT, R17, R176, PT ;  /* 0x000000b01100720c */ /* 0x000fe20003f26270 */
[----:B------:R-:W-:Y:S01]  /*3cb0*/  VIADD R17, R67, 0x19 ;  /* 0x0000001943117836 */ /* 0x000fe20000000000 */
[----:B------:R-:W-:Y:S01]  /*3cc0*/  FSEL R122, R76, -INF , !P5 ;  /* 0xff8000004c7a7808 */ /* 0x000fe20006800000 */
[----:B------:R-:W-:Y:S01]  /*3cd0*/  FMUL.FTZ R24, R24, R32 ;  /* 0x0000002018187220 */ /* 0x000fe20000410000 */
[----:B----4-:R-:W4:Y:S01]  /*3ce0*/  LDSM.16.M88.4 R52, [R22+0x2800] ;  /* 0x002800001634783b */ /* 0x010f220000000200 */
[----:B------:R-:W-:Y:S01]  /*3cf0*/  ISETP.GE.AND P0, PT, R16, R178, PT ;  /* 0x000000b21000720c */ /* 0x000fe20003f06270 */
[----:B------:R2:W-:Y:S01]  /*3d00*/  MUFU.TANH R76, R13 ;  /* 0x0000000d004c7308 */ /* 0x0005e20000002400 */
[----:B------:R-:W-:Y:S01]  /*3d10*/  ISETP.GT.AND P5, PT, R45, R16, PT ;  /* 0x000000102d00720c */ /* 0x000fe20003fa4270 */
[-C--:B------:R-:W-:Y:S01]  /*3d20*/  FMUL.FTZ R25, R25, R32.reuse ;  /* 0x0000002019197220 */ /* 0x080fe20000410000 */
[----:B------:R-:W-:Y:S01]  /*3d30*/  FSEL R43, R57, -INF , !P3 ;  /* 0xff800000392b7808 */ /* 0x000fe20005800000 */
[-C--:B------:R-:W-:Y:S01]  /*3d40*/  FMUL.FTZ R26, R26, R32.reuse ;  /* 0x000000201a1a7220 */ /* 0x080fe20000410000 */
[----:B------:R-:W-:Y:S01]  /*3d50*/  FSEL R58, R58, -INF , !P4 ;  /* 0xff8000003a3a7808 */ /* 0x000fe20006000000 */
[----:B------:R-:W-:Y:S01]  /*3d60*/  FMUL.FTZ R27, R27, R32 ;  /* 0x000000201b1b7220 */ /* 0x000fe20000410000 */
[----:B------:R-:W-:Y:S01]  /*3d70*/  ISETP.GE.AND P2, PT, R16, R176, PT ;  /* 0x000000b01000720c */ /* 0x000fe20003f46270 */
[----:B------:R-:W-:Y:S01]  /*3d80*/  VIADD R16, R67, 0x20 ;  /* 0x0000002043107836 */ /* 0x000fe20000000000 */
[----:B------:R-:W-:Y:S01]  /*3d90*/  FSEL R43, R43, -INF , !P0 ;  /* 0xff8000002b2b7808 */ /* 0x000fe20004000000 */
[----:B------:R3:W-:Y:S01]  /*3da0*/  MUFU.TANH R92, R24 ;  /* 0x00000018005c7308 */ /* 0x0007e20000002400 */
[----:B-1----:R-:W-:-:S02]  /*3db0*/  FSEL R20, R20, -INF , !P5 ;  /* 0xff80000014147808 */ /* 0x002fc40006800000 */
[-C--:B------:R-:W-:Y:S02]  /*3dc0*/  ISETP.GT.AND P4, PT, R47, R12.reuse, PT ;  /* 0x0000000c2f00720c */ /* 0x080fe40003f84270 */
[----:B------:R-:W-:Y:S02]  /*3dd0*/  FSEL R58, R58, -INF , !P1 ;  /* 0xff8000003a3a7808 */ /* 0x000fe40004800000 */
[----:B------:R-:W-:Y:S01]  /*3de0*/  ISETP.GT.AND P0, PT, R45, R12, PT ;  /* 0x0000000c2d00720c */ /* 0x000fe20003f04270 */
[----:B------:R-:W-:Y:S01]  /*3df0*/  MUFU.TANH R51, R25 ;  /* 0x0000001900337308 */ /* 0x000fe20000002400 */
[----:B------:R-:W-:Y:S02]  /*3e00*/  ISETP.GT.AND P5, PT, R47, R17, PT ;  /* 0x000000112f00720c */ /* 0x000fe40003fa4270 */
[C---:B------:R-:W-:Y:S02]  /*3e10*/  ISETP.GE.AND P3, PT, R12.reuse, R178, PT ;  /* 0x000000b20c00720c */ /* 0x040fe40003f66270 */
[----:B------:R-:W-:-:S02]  /*3e20*/  ISETP.GE.AND P1, PT, R12, R176, PT ;  /* 0x000000b00c00720c */ /* 0x000fc40003f26270 */
[C---:B--2---:R-:W-:Y:S01]  /*3e30*/  HMMA.16816.F32.BF16 R12, R8.reuse, R28, RZ ;  /* 0x0000001c080c723c */ /* 0x044fe200000418ff */
[----:B------:R-:W-:Y:S01]  /*3e40*/  FSEL R57, R20, -INF , !P2 ;  /* 0xff80000014397808 */ /* 0x000fe20005000000 */
[----:B---3--:R-:W-:Y:S01]  /*3e50*/  VIADD R24, R67, 0x21 ;  /* 0x0000002143187836 */ /* 0x008fe20000000000 */
[----:B------:R-:W-:Y:S01]  /*3e60*/  FSEL R42, R84, -INF , !P4 ;  /* 0xff800000542a7808 */ /* 0x000fe20006000000 */
[----:B------:R-:W1:Y:S01]  /*3e70*/  MUFU.TANH R100, R100 ;  /* 0x0000006400647308 */ /* 0x000e620000002400 */
[----:B------:R-:W-:Y:S02]  /*3e80*/  ISETP.GE.AND P2, PT, R17, R178, PT ;  /* 0x000000b21100720c */ /* 0x000fe40003f46270 */
[----:B------:R-:W-:Y:S01]  /*3e90*/  FSEL R20, R91, -INF , !P0 ;  /* 0xff8000005b147808 */ /* 0x000fe20004000000 */
[----:B------:R-:W-:Y:S01]  /*3ea0*/  HMMA.16816.F32.BF16 R28, R8, R30, RZ ;  /* 0x0000001e081c723c */ /* 0x000fe200000418ff */
[----:B------:R-:W-:Y:S02]  /*3eb0*/  FSEL R88, R88, -INF , !P5 ;  /* 0xff80000058587808 */ /* 0x000fe40006800000 */
[----:B------:R-:W-:Y:S01]  /*3ec0*/  FSEL R42, R42, -INF , !P3 ;  /* 0xff8000002a2a7808 */ /* 0x000fe20005800000 */
[----:B------:R2:W-:Y:S01]  /*3ed0*/  MUFU.TANH R84, R18 ;  /* 0x0000001200547308 */ /* 0x0005e20000002400 */
[----:B------:R-:W-:-:S02]  /*3ee0*/  FSEL R20, R20, -INF , !P1 ;  /* 0xff80000014147808 */ /* 0x000fc40004800000 */
[----:B------:R-:W-:Y:S02]  /*3ef0*/  FSEL R120, R88, -INF , !P2 ;  /* 0xff80000058787808 */ /* 0x000fe40005000000 */
[----:B------:R-:W-:Y:S02]  /*3f00*/  ISETP.GE.AND P4, PT, R17, R176, PT ;  /* 0x000000b01100720c */ /* 0x000fe40003f86270 */
[----:B------:R-:W-:Y:S01]  /*3f10*/  ISETP.GT.AND P3, PT, R45, R17, PT ;  /* 0x000000112d00720c */ /* 0x000fe20003f64270 */
[C---:B----4-:R-:W-:Y:S01]  /*3f20*/  HMMA.16816.F32.BF16 R12, R4.reuse, R52, R12 ;  /* 0x00000034040c723c */ /* 0x050fe2000004180c */
[----:B------:R-:W-:Y:S01]  /*3f30*/  ISETP.GT.AND P0, PT, R47, R16, PT ;  /* 0x000000102f00720c */ /* 0x000fe20003f04270 */
[----:B------:R-:W-:Y:S01]  /*3f40*/  MUFU.TANH R88, R26 ;  /* 0x0000001a00587308 */ /* 0x000fe20000002400 */
[C---:B------:R-:W-:Y:S01]  /*3f50*/  ISETP.GE.AND P5, PT, R16.reuse, R178, PT ;  /* 0x000000b21000720c */ /* 0x040fe20003fa6270 */
[C---:B------:R-:W-:Y:S01]  /*3f60*/  VIADD R52, R67.reuse, 0x28 ;  /* 0x0000002843347836 */ /* 0x040fe20000000000 */
[----:B------:R-:W-:Y:S01]  /*3f70*/  ISETP.GE.AND P1, PT, R16, R176, PT ;  /* 0x000000b01000720c */ /* 0x000fe20003f26270 */
[----:B------:R-:W-:Y:S01]  /*3f80*/  VIADD R53, R67, 0x30 ;  /* 0x0000003043357836 */ /* 0x000fe20000000000 */
[----:B------:R-:W-:Y:S01]  /*3f90*/  ISETP.GT.AND P2, PT, R45, R16, PT ;  /* 0x000000102d00720c */ /* 0x000fe20003f44270 */
[----:B------:R-:W-:Y:S01]  /*3fa0*/  HMMA.16816.F32.BF16 R28, R4, R54, R28 ;  /* 0x00000036041c723c */ /* 0x000fe2000004181c */
[----:B--2---:R-:W2:Y:S01]  /*3fb0*/  LDSM.16.M88.4 R16, [R23+0x2c00] ;  /* 0x002c00001710783b */ /* 0x004ea20000000200 */
[----:B------:R-:W-:Y:S01]  /*3fc0*/  FSEL R65, R65, -INF , !P3 ;  /* 0xff80000041417808 */ /* 0x000fe20005800000 */
[----:B------:R-:W3:Y:S01]  /*3fd0*/  MUFU.TANH R80, R80 ;  /* 0x0000005000507308 */ /* 0x000ee20000002400 */
[----:B------:R-:W-:-:S02]  /*3fe0*/  FSEL R39, R64, -INF , !P0 ;  /* 0xff80000040277808 */ /* 0x000fc40004000000 */
[----:B------:R-:W-:Y:S02]  /*3ff0*/  FSEL R65, R65, -INF , !P4 ;  /* 0xff80000041417808 */ /* 0x000fe40006000000 */
[----:B------:R-:W-:Y:S02]  /*4000*/  FSEL R64, R86, -INF , !P2 ;  /* 0xff80000056407808 */ /* 0x000fe40005000000 */
[----:B------:R-:W-:Y:S01]  /*4010*/  FSEL R39, R39, -INF , !P5 ;  /* 0xff80000027277808 */ /* 0x000fe20006800000 */
[----:B------:R4:W-:Y:S01]  /*4020*/  MUFU.TANH R86, R27 ;  /* 0x0000001b00567308 */ /* 0x0009e20000002400 */
[----:B------:R-:W-:Y:S01]  /*4030*/  ISETP.GT.AND P3, PT, R47, R24, PT ;  /* 0x000000182f00720c */ /* 0x000fe20003f64270 */
[----:B------:R-:W-:Y:S01]  /*4040*/  FMUL.FTZ R105, R12, R32 ;  /* 0x000000200c697220 */ /* 0x000fe20000410000 */
[C---:B------:R-:W-:Y:S01]  /*4050*/  ISETP.GE.AND P4, PT, R24.reuse, R178, PT ;  /* 0x000000b21800720c */ /* 0x040fe20003f86270 */
[----:B------:R-:W-:Y:S01]  /*4060*/  VIADD R12, R67, 0x29 ;  /* 0x00000029430c7836 */ /* 0x000fe20000000000 */
[----:B------:R-:W-:Y:S01]  /*4070*/  ISETP.GE.AND P0, PT, R24, R176, PT ;  /* 0x000000b01800720c */ /* 0x000fe20003f06270 */
[----:B------:R-:W-:Y:S01]  /*4080*/  FMUL.FTZ R13, R13, R32 ;  /* 0x000000200d0d7220 */ /* 0x000fe20000410000 */
[----:B------:R-:W-:Y:S01]  /*4090*/  ISETP.GT.AND P5, PT, R45, R24, PT ;  /* 0x000000182d00720c */ /* 0x000fe20003fa4270 */
[----:B------:R-:W-:Y:S01]  /*40a0*/  FMUL.FTZ R97, R14, R32 ;  /* 0x000000200e617220 */ /* 0x000fe20000410000 */
[----:B------:R-:W-:Y:S01]  /*40b0*/  FSEL R37, R90, -INF , !P3 ;  /* 0xff8000005a257808 */ /* 0x000fe20005800000 */
[----:B------:R2:W-:Y:S01]  /*40c0*/  MUFU.TANH R91, R13 ;  /* 0x0000000d005b7308 */ /* 0x0005e20000002400 */
[----:B------:R-:W-:Y:S01]  /*40d0*/  ISETP.GT.AND P2, PT, R47, R52, PT ;  /* 0x000000342f00720c */ /* 0x000fe20003f44270 */
[-C--:B------:R-:W-:Y:S01]  /*40e0*/  FMUL.FTZ R54, R15, R32.reuse ;  /* 0x000000200f367220 */ /* 0x080fe20000410000 */
[----:B------:R-:W-:Y:S01]  /*40f0*/  FSEL R64, R64, -INF , !P1 ;  /* 0xff80000040407808 */ /* 0x000fe20004800000 */
[-C--:B------:R-:W-:Y:S01]  /*4100*/  FMUL.FTZ R28, R28, R32.reuse ;  /* 0x000000201c1c7220 */ /* 0x080fe20000410000 */
[----:B------:R-:W-:Y:S01]  /*4110*/  FSEL R37, R37, -INF , !P4 ;  /* 0xff80000025257808 */ /* 0x000fe20006000000 */
[----:B------:R-:W-:Y:S01]  /*4120*/  FMUL.FTZ R29, R29, R32 ;  /* 0x000000201d1d7220 */ /* 0x000fe20000410000 */
[----:B----4-:R-:W4:Y:S01]  /*4130*/  LDSM.16.M88.4 R24, [R22+0x2c00] ;  /* 0x002c00001618783b */ /* 0x010f220000000200 */
[----:B------:R-:W-:Y:S01]  /*4140*/  ISETP.GE.AND P1, PT, R52, R178, PT ;  /* 0x000000b23400720c */ /* 0x000fe20003f26270 */
[----:B------:R-:W-:Y:S01]  /*4150*/  FMUL.FTZ R30, R30, R32 ;  /* 0x000000201e1e7220 */ /* 0x000fe20000410000 */
[----:B------:R-:W-:Y:S01]  /*4160*/  ISETP.GT.AND P4, PT, R45, R52, PT ;  /* 0x000000342d00720c */ /* 0x000fe20003f84270 */
[----:B------:R-:W-:Y:S01]  /*4170*/  FMUL.FTZ R31, R31, R32 ;  /* 0x000000201f1f7220 */ /* 0x000fe20000410000 */
[----:B------:R-:W-:Y:S01]  /*4180*/  FSEL R68, R68, -INF , !P5 ;  /* 0xff80000044447808 */ /* 0x000fe20006800000 */
[----:B------:R-:W-:Y:S01]  /*4190*/  MUFU.TANH R94, R29 ;  /* 0x0000001d005e7308 */ /* 0x000fe20000002400 */
[----:B------:R-:W-:-:S02]  /*41a0*/  FSEL R89, R89, -INF , !P2 ;  /* 0xff80000059597808 */ /* 0x000fc40005000000 */
[----:B------:R-:W-:Y:S02]  /*41b0*/  ISETP.GT.AND P5, PT, R47, R12, PT ;  /* 0x0000000c2f00720c */ /* 0x000fe40003fa4270 */
[----:B------:R-:W-:Y:S01]  /*41c0*/  ISETP.GE.AND P3, PT, R52, R176, PT ;  /* 0x000000b03400720c */ /* 0x000fe20003f66270 */
[----:B------:R-:W-:Y:S01]  /*41d0*/  VIADD R52, R67, 0x31 ;  /* 0x0000003143347836 */ /* 0x000fe20000000000 */
[----:B------:R-:W-:Y:S01]  /*41e0*/  FSEL R68, R68, -INF , !P0 ;  /* 0xff80000044447808 */ /* 0x000fe20004000000 */
[----:B------:R-:W-:Y:S01]  /*41f0*/  MUFU.TANH R109, R30 ;  /* 0x0000001e006d7308 */ /* 0x000fe20000002400 */
[----:B------:R-:W-:Y:S02]  /*4200*/  FSEL R119, R89, -INF , !P1 ;  /* 0xff80000059777808 */ /* 0x000fe40004800000 */
[----:B------:R-:W-:Y:S02]  /*4210*/  FSEL R82, R82, -INF , !P4 ;  /* 0xff80000052527808 */ /* 0x000fe40006000000 */
[----:B------:R-:W-:-:S02]  /*4220*/  ISETP.GE.AND P2, PT, R12, R178, PT ;  /* 0x000000b20c00720c */ /* 0x000fc40003f46270 */
[----:B------:R-:W-:Y:S01]  /*4230*/  ISETP.GE.AND P0, PT, R12, R176, PT ;  /* 0x000000b00c00720c */ /* 0x000fe20003f06270 */
[----:B------:R-:W-:Y:S01]  /*4240*/  MUFU.TANH R89, R31 ;  /* 0x0000001f00597308 */ /* 0x000fe20000002400 */
[----:B------:R-:W-:Y:S02]  /*4250*/  ISETP.GT.AND P1, PT, R45, R12, PT ;  /* 0x0000000c2d00720c */ /* 0x000fe40003f24270 */
[----:B------:R-:W-:Y:S01]  /*4260*/  ISETP.GT.AND P4, PT, R47, R53, PT ;  /* 0x000000352f00720c */ /* 0x000fe20003f84270 */
[----:B--2---:R-:W-:Y:S01]  /*4270*/  HMMA.16816.F32.BF16 R12, R8, R16, RZ ;  /* 0x00000010080c723c */ /* 0x004fe200000418ff */
[----:B------:R-:W-:Y:S02]  /*4280*/  FSEL R90, R70, -INF , !P5 ;  /* 0xff800000465a7808 */ /* 0x000fe40006800000 */
[----:B------:R-:W-:Y:S01]  /*4290*/  FSEL R70, R82, -INF , !P3 ;  /* 0xff80000052467808 */ /* 0x000fe20005800000 */
[----:B------:R-:W2:Y:S01]  /*42a0*/  MUFU.TANH R98, R98 ;  /* 0x0000006200627308 */ /* 0x000ea20000002400 */
[----:B------:R-:W-:-:S02]  /*42b0*/  ISETP.GE.AND P3, PT, R53, R178, PT ;  /* 0x000000b23500720c */ /* 0x000fc40003f66270 */
[----:B------:R-:W-:Y:S01]  /*42c0*/  FSEL R69, R69, -INF , !P1 ;  /* 0xff80000045457808 */ /* 0x000fe20004800000 */
[----:B------:R-:W-:Y:S01]  /*42d0*/  HMMA.16816.F32.BF16 R16, R8, R18, RZ ;  /* 0x000000120810723c */ /* 0x000fe200000418ff */
[----:B------:R-:W-:Y:S02]  /*42e0*/  FSEL R133, R78, -INF , !P4 ;  /* 0xff8000004e857808 */ /* 0x000fe40006000000 */
[----:B------:R-:W-:Y:S01]  /*42f0*/  FSEL R90, R90, -INF , !P2 ;  /* 0xff8000005a5a7808 */ /* 0x000fe20005000000 */
[----:B------:R1:W-:Y:S01]  /*4300*/  MUFU.TANH R82, R54 ;  /* 0x0000003600527308 */ /* 0x0003e20000002400 */
[----:B------:R-:W-:Y:S02]  /*4310*/  FSEL R69, R69, -INF , !P0 ;  /* 0xff80000045457808 */ /* 0x000fe40004000000 */
[----:B------:R-:W-:Y:S02]  /*4320*/  FSEL R133, R133, -INF , !P3 ;  /* 0xff80000085857808 */ /* 0x000fe40005800000 */
[----:B------:R-:W-:-:S02]  /*4330*/  ISETP.GE.AND P5, PT, R53, R176, PT ;  /* 0x000000b03500720c */ /* 0x000fc40003fa6270 */
[----:B------:R-:W-:Y:S01]  /*4340*/  ISETP.GT.AND P2, PT, R45, R53, PT ;  /* 0x000000352d00720c */ /* 0x000fe20003f44270 */
[C---:B----4-:R-:W-:Y:S01]  /*4350*/  HMMA.16816.F32.BF16 R12, R4.reuse, R24, R12 ;  /* 0x00000018040c723c */ /* 0x050fe2000004180c */
[----:B------:R-:W-:Y:S01]  /*4360*/  ISETP.GT.AND P1, PT, R47, R52, PT ;  /* 0x000000342f00720c */ /* 0x000fe20003f24270 */
[C---:B------:R-:W-:Y:S01]  /*4370*/  VIADD R25, R67.reuse, 0x38 ;  /* 0x0000003843197836 */ /* 0x040fe20000000000 */
[C---:B------:R-:W-:Y:S01]  /*4380*/  ISETP.GE.AND P4, PT, R52.reuse, R178, PT ;  /* 0x000000b23400720c */ /* 0x040fe20003f86270 */
[----:B------:R4:W-:Y:S01]  /*4390*/  MUFU.TANH R78, R28 ;  /* 0x0000001c004e7308 */ /* 0x0009e20000002400 */
[----:B------:R-:W-:Y:S01]  /*43a0*/  ISETP.GE.AND P0, PT, R52, R176, PT ;  /* 0x000000b03400720c */ /* 0x000fe20003f06270 */
[----:B------:R-:W-:Y:S01]  /*43b0*/  VIADD R24, R67, 0x39 ;  /* 0x0000003943187836 */ /* 0x000fe20000000000 */
[----:B------:R-:W-:Y:S01]  /*43c0*/  ISETP.GT.AND P3, PT, R45, R52, PT ;  /* 0x000000342d00720c */ /* 0x000fe20003f64270 */
[----:B------:R-:W-:Y:S01]  /*43d0*/  HMMA.16816.F32.BF16 R16, R4, R26, R16 ;  /* 0x0000001a0410723c */ /* 0x000fe20000041810 */
[----:B-1----:R-:W1:Y:S01]  /*43e0*/  LDSM.16.M88.4 R52, [R23+0x3000] ;  /* 0x003000001734783b */ /* 0x002e620000000200 */
[----:B------:R-:W-:-:S02]  /*43f0*/  FSEL R72, R72, -INF , !P2 ;  /* 0xff80000048487808 */ /* 0x000fc40005000000 */
[-C--:B------:R-:W-:Y:S01]  /*4400*/  ISETP.GT.AND P2, PT, R47, R25.reuse, PT ;  /* 0x000000192f00720c */ /* 0x080fe20003f44270 */
[----:B------:R-:W2:Y:S01]  /*4410*/  MUFU.TANH R85, R85 ;  /* 0x0000005500557308 */ /* 0x000ea20000002400 */
[----:B------:R-:W-:Y:S02]  /*4420*/  FSEL R72, R72, -INF , !P5 ;  /* 0xff80000048487808 */ /* 0x000fe40006800000 */
[----:B------:R-:W-:Y:S02]  /*4430*/  FSEL R71, R71, -INF , !P1 ;  /* 0xff80000047477808 */ /* 0x000fe40004800000 */
[----:B------:R-:W-:Y:S01]  /*4440*/  ISETP.GE.AND P5, PT, R25, R178, PT ;  /* 0x000000b21900720c */ /* 0x000fe20003fa6270 */
[----:B------:R-:W-:Y:S01]  /*4450*/  FMUL.FTZ R104, R12, R32 ;  /* 0x000000200c687220 */ /* 0x000fe20000410000 */
[----:B------:R-:W-:Y:S01]  /*4460*/  FSEL R87, R87, -INF , !P3 ;  /* 0xff80000057577808 */ /* 0x000fe20005800000 */
[----:B----4-:R-:W4:Y:S01]  /*4470*/  LDSM.16.M88.4 R28, [R22+0x3000] ;  /* 0x00300000161c783b */ /* 0x010f220000000200 */
[----:B------:R-:W-:Y:S01]  /*4480*/  FSEL R79, R79, -INF , !P2 ;  /* 0xff8000004f4f7808 */ /* 0x000fe20005000000 */
[----:B------:R-:W-:Y:S01]  /*4490*/  VIADD R12, R67, 0x40 ;  /* 0x00000040430c7836 */ /* 0x000fe20000000000 */
[----:B------:R-:W-:Y:S01]  /*44a0*/  ISETP.GT.AND P3, PT, R47, R24, PT ;  /* 0x000000182f00720c */ /* 0x000fe20003f64270 */
[-C--:B------:R-:W-:Y:S01]  /*44b0*/  FMUL.FTZ R13, R13, R32.reuse ;  /* 0x000000200d0d7220 */ /* 0x080fe20000410000 */
[----:B------:R-:W-:Y:S01]  /*44c0*/  FSEL R138, R71, -INF , !P4 ;  /* 0xff800000478a7808 */ /* 0x000fe20006000000 */
[----:B------:R-:W-:Y:S01]  /*44d0*/  FMUL.FTZ R108, R14, R32 ;  /* 0x000000200e6c7220 */ /* 0x000fe20000410000 */
[----:B------:R-:W-:Y:S01]  /*44e0*/  ISETP.GE.AND P1, PT, R25, R176, PT ;  /* 0x000000b01900720c */ /* 0x000fe20003f26270 */
[----:B------:R1:W-:Y:S01]  /*44f0*/  MUFU.TANH R102, R13 ;  /* 0x0000000d00667308 */ /* 0x0003e20000002400 */
[----:B------:R-:W-:Y:S01]  /*4500*/  ISETP.GT.AND P4, PT, R45, R25, PT ;  /* 0x000000192d00720c */ /* 0x000fe20003f84270 */
[----:B------:R-:W-:Y:S01]  /*4510*/  VIADD R25, R67, 0x41 ;  /* 0x0000004143197836 */ /* 0x000fe20000000000 */
[----:B------:R-:W-:Y:S01]  /*4520*/  FSEL R71, R87, -INF , !P0 ;  /* 0xff80000057477808 */ /* 0x000fe20004000000 */
[-C--:B------:R-:W-:Y:S01]  /*4530*/  FMUL.FTZ R16, R16, R32.reuse ;  /* 0x0000002010107220 */ /* 0x080fe20000410000 */
[----:B------:R-:W-:Y:S01]  /*4540*/  FSEL R137, R79, -INF , !P5 ;  /* 0xff8000004f897808 */ /* 0x000fe20006800000 */
[----:B------:R-:W-:Y:S01]  /*4550*/  FMUL.FTZ R79, R15, R32 ;  /* 0x000000200f4f7220 */ /* 0x000fe20000410000 */
[----:B------:R-:W-:Y:S01]  /*4560*/  ISETP.GE.AND P0, PT, R24, R178, PT ;  /* 0x000000b21800720c */ /* 0x000fe20003f06270 */
[----:B------:R-:W-:Y:S01]  /*4570*/  FMUL.FTZ R17, R17, R32 ;  /* 0x0000002011117220 */ /* 0x000fe20000410000 */
[----:B------:R-:W-:Y:S01]  /*4580*/  ISETP.GT.AND P5, PT, R45, R24, PT ;  /* 0x000000182d00720c */ /* 0x000fe20003fa4270 */
[-C--:B------:R-:W-:Y:S01]  /*4590*/  FMUL.FTZ R18, R18, R32.reuse ;  /* 0x0000002012127220 */ /* 0x080fe20000410000 */
[----:B------:R-:W-:Y:S01]  /*45a0*/  FSEL R101, R73, -INF , !P3 ;  /* 0xff80000049657808 */ /* 0x000fe20005800000 */
[----:B------:R-:W-:Y:S01]  /*45b0*/  FMUL.FTZ R19, R19, R32 ;  /* 0x0000002013137220 */ /* 0x000fe20000410000 */
[----:B------:R-:W-:Y:S01]  /*45c0*/  FSEL R75, R75, -INF , !P4 ;  /* 0xff8000004b4b7808 */ /* 0x000fe20006000000 */
[----:B------:R-:W-:Y:S01]  /*45d0*/  MUFU.TANH R87, R17 ;  /* 0x0000001100577308 */ /* 0x000fe20000002400 */
[----:B------:R-:W-:Y:S01]  /*45e0*/  ISETP.GE.AND P2, PT, R24, R176, PT ;  /* 0x000000b01800720c */ /* 0x000fe20003f46270 */
[----:B------:R-:W-:Y:S01]  /*45f0*/  VIADD R24, R67, 0x48 ;  /* 0x0000004843187836 */ /* 0x000fe20000000000 */
[----:B------:R-:W-:-:S02]  /*4600*/  FSEL R101, R101, -INF , !P0 ;  /* 0xff80000065657808 */ /* 0x000fc40004000000 */
[----:B------:R-:W-:Y:S02]  /*4610*/  FSEL R74, R74, -INF , !P5 ;  /* 0xff8000004a4a7808 */ /* 0x000fe40006800000 */
[-C--:B------:R-:W-:Y:S01]  /*4620*/  ISETP.GT.AND P4, PT, R47, R12.reuse, PT ;  /* 0x0000000c2f00720c */ /* 0x080fe20003f84270 */
[----:B------:R-:W2:Y:S01]  /*4630*/  MUFU.TANH R97, R97 ;  /* 0x0000006100617308 */ /* 0x000ea20000002400 */
[----:B------:R-:W-:Y:S02]  /*4640*/  ISETP.GT.AND P0, PT, R45, R12, PT ;  /* 0x0000000c2d00720c */ /* 0x000fe40003f04270 */
[----:B------:R-:W-:Y:S02]  /*4650*/  ISETP.GT.AND P5, PT, R47, R25, PT ;  /* 0x000000192f00720c */ /* 0x000fe40003fa4270 */
[----:B------:R-:W-:Y:S02]  /*4660*/  FSEL R73, R75, -INF , !P1 ;  /* 0xff8000004b497808 */ /* 0x000fe40004800000 */
[C---:B------:R-:W-:Y:S01]  /*4670*/  ISETP.GE.AND P3, PT, R12.reuse, R178, PT ;  /* 0x000000b20c00720c */ /* 0x040fe20003f66270 */
[----:B------:R-:W2:Y:S01]  /*4680*/  MUFU.TANH R105, R105 ;  /* 0x0000006900697308 */ /* 0x000ea20000002400 */
[----:B------:R-:W-:-:S02]  /*4690*/  ISETP.GE.AND P1, PT, R12, R176, PT ;  /* 0x000000b00c00720c */ /* 0x000fc40003f26270 */
[----:B------:R-:W-:Y:S01]  /*46a0*/  FSEL R75, R74, -INF , !P2 ;  /* 0xff8000004a4b7808 */ /* 0x000fe20005000000 */
[C---:B-1----:R-:W-:Y:S01]  /*46b0*/  HMMA.16816.F32.BF16 R12, R8.reuse, R52, RZ ;  /* 0x00000034080c723c */ /* 0x042fe200000418ff */
[----:B------:R-:W-:Y:S02]  /*46c0*/  FSEL R93, R93, -INF , !P4 ;  /* 0xff8000005d5d7808 */ /* 0x000fe40006000000 */
[----:B------:R-:W-:Y:S01]  /*46d0*/  ISETP.GE.AND P2, PT, R25, R178, PT ;  /* 0x000000b21900720c */ /* 0x000fe20003f46270 */
[----:B------:R-:W1:Y:S01]  /*46e0*/  MUFU.TANH R104, R104 ;  /* 0x0000006800687308 */ /* 0x000e620000002400 */
[----:B------:R-:W-:Y:S02]  /*46f0*/  FSEL R74, R100, -INF , !P0 ;  /* 0xff800000644a7808 */ /* 0x000fe40004000000 */
[----:B------:R-:W-:Y:S01]  /*4700*/  FSEL R152, R96, -INF , !P5 ;  /* 0xff80000060987808 */ /* 0x000fe20006800000 */
[----:B------:R-:W-:Y:S01]  /*4710*/  HMMA.16816.F32.BF16 R52, R8, R54, RZ ;  /* 0x000000360834723c */ /* 0x000fe200000418ff */
[----:B------:R-:W-:-:S02]  /*4720*/  FSEL R148, R93, -INF , !P3 ;  /* 0xff8000005d947808 */ /* 0x000fc40005800000 */
[----:B------:R-:W-:Y:S01]  /*4730*/  FSEL R74, R74, -INF , !P1 ;  /* 0xff8000004a4a7808 */ /* 0x000fe20004800000 */
[----:B------:R2:W-:Y:S01]  /*4740*/  MUFU.TANH R96, R16 ;  /* 0x0000001000607308 */ /* 0x0005e20000002400 */
[----:B------:R-:W-:Y:S02]  /*4750*/  FSEL R152, R152, -INF , !P2 ;  /* 0xff80000098987808 */ /* 0x000fe40005000000 */
[----:B------:R-:W-:Y:S02]  /*4760*/  ISETP.GE.AND P4, PT, R25, R176, PT ;  /* 0x000000b01900720c */ /* 0x000fe40003f86270 */
[----:B------:R-:W-:Y:S02]  /*4770*/  ISETP.GT.AND P3, PT, R45, R25, PT ;  /* 0x000000192d00720c */ /* 0x000fe40003f64270 */
[----:B------:R-:W-:Y:S01]  /*4780*/  ISETP.GT.AND P0, PT, R47, R24, PT ;  /* 0x000000182f00720c */ /* 0x000fe20003f04270 */
[C---:B----4-:R-:W-:Y:S01]  /*4790*/  HMMA.16816.F32.BF16 R12, R4.reuse, R28, R12 ;  /* 0x0000001c040c723c */ /* 0x050fe2000004180c */
[C---:B------:R-:W-:Y:S01]  /*47a0*/  ISETP.GE.AND P5, PT, R24.reuse, R178, PT ;  /* 0x000000b21800720c */ /* 0x040fe20003fa6270 */
[----:B------:R-:W-:Y:S01]  /*47b0*/  MUFU.TANH R100, R18 ;  /* 0x0000001200647308 */ /* 0x000fe20000002400 */
[----:B------:R-:W-:Y:S01]  /*47c0*/  ISETP.GE.AND P1, PT, R24, R176, PT ;  /* 0x000000b01800720c */ /* 0x000fe20003f26270 */
[----:B------:R-:W-:Y:S01]  /*47d0*/  VIADD R28, R67, 0x50 ;  /* 0x00000050431c7836 */ /* 0x000fe20000000000 */
[----:B------:R-:W-:Y:S01]  /*47e0*/  ISETP.GT.AND P2, PT, R45, R24, PT ;  /* 0x000000182d00720c */ /* 0x000fe20003f44270 */
[C---:B------:R-:W-:Y:S01]  /*47f0*/  VIADD R29, R67.reuse, 0x58 ;  /* 0x00000058431d7836 */ /* 0x040fe20000000000 */
[----:B------:R-:W4:Y:S01]  /*4800*/  LDSM.16.M88.4 R24, [R23+0x3400] ;  /* 0x003400001718783b */ /* 0x000f220000000200 */
[----:B---3--:R-:W-:Y:S01]  /*4810*/  FSEL R80, R80, -INF , !P3 ;  /* 0xff80000050507808 */ /* 0x008fe20005800000 */
[----:B--2---:R-:W-:Y:S01]  /*4820*/  VIADD R16, R67, 0x49 ;  /* 0x0000004943107836 */ /* 0x004fe20000000000 */
[----:B------:R-:W-:Y:S01]  /*4830*/  FSEL R77, R77, -INF , !P0 ;  /* 0xff8000004d4d7808 */ /* 0x000fe20004000000 */
[----:B------:R2:W-:Y:S01]  /*4840*/  MUFU.TANH R93, R19 ;  /* 0x00000013005d7308 */ /* 0x0005e20000002400 */
[----:B------:R-:W-:Y:S01]  /*4850*/  FSEL R80, R80, -INF , !P4 ;  /* 0xff80000050507808 */ /* 0x000fe20006000000 */
[----:B------:R-:W-:Y:S01]  /*4860*/  HMMA.16816.F32.BF16 R52, R4, R30, R52 ;  /* 0x0000001e0434723c */ /* 0x000fe20000041834 */
[----:B------:R-:W-:-:S02]  /*4870*/  FSEL R149, R77, -INF , !P5 ;  /* 0xff8000004d957808 */ /* 0x000fc40006800000 */
[----:B------:R-:W-:Y:S02]  /*4880*/  ISETP.GT.AND P3, PT, R47, R16, PT ;  /* 0x000000102f00720c */ /* 0x000fe40003f64270 */
[----:B------:R-:W-:Y:S01]  /*4890*/  ISETP.GE.AND P4, PT, R16, R178, PT ;  /* 0x000000b21000720c */ /* 0x000fe20003f86270 */
[----:B------:R-:W-:Y:S01]  /*48a0*/  FMUL.FTZ R107, R12, R32 ;  /* 0x000000200c6b7220 */ /* 0x000fe20000410000 */
[----:B------:R-:W-:Y:S01]  /*48b0*/  ISETP.GE.AND P0, PT, R16, R176, PT ;  /* 0x000000b01000720c */ /* 0x000fe20003f06270 */
[----:B------:R-:W-:Y:S01]  /*48c0*/  VIADD R12, R67, 0x51 ;  /* 0x00000051430c7836 */ /* 0x000fe20000000000 */
[----:B------:R-:W-:Y:S01]  /*48d0*/  ISETP.GT.AND P5, PT, R45, R16, PT ;  /* 0x000000102d00720c */ /* 0x000fe20003fa4270 */
[----:B------:R-:W-:Y:S01]  /*48e0*/  FMUL.FTZ R13, R13, R32 ;  /* 0x000000200d0d7220 */ /* 0x000fe20000410000 */
[----:B------:R-:W-:Y:S01]  /*48f0*/  FSEL R99, R99, -INF , !P2 ;  /* 0xff80000063637808 */ /* 0x000fe20005000000 */
[----:B------:R-:W3:Y:S01]  /*4900*/  MUFU.TANH R108, R108 ;  /* 0x0000006c006c7308 */ /* 0x000ee20000002400 */
[----:B------:R-:W-:Y:S01]  /*4910*/  ISETP.GT.AND P2, PT, R47, R28, PT ;  /* 0x0000001c2f00720c */ /* 0x000fe20003f44270 */
[----:B--2---:R-:W2:Y:S01]  /*4920*/  LDSM.16.M88.4 R16, [R22+0x3400] ;  /* 0x003400001610783b */ /* 0x004ea20000000200 */
[----:B------:R-:W-:Y:S01]  /*4930*/  FSEL R77, R99, -INF , !P1 ;  /* 0xff800000634d7808 */ /* 0x000fe20004800000 */
[----:B------:R-:W-:Y:S01]  /*4940*/  FMUL.FTZ R99, R14, R32 ;  /* 0x000000200e637220 */ /* 0x000fe20000410000 */
[----:B------:R-:W-:-:S02]  /*4950*/  FSEL R95, R95, -INF , !P3 ;  /* 0xff8000005f5f7808 */ /* 0x000fc40005800000 */
[----:B------:R-:W-:Y:S01]  /*4960*/  FMUL.FTZ R52, R52, R32 ;  /* 0x0000002034347220 */ /* 0x000fe20000410000 */
[----:B------:R-:W-:Y:S01]  /*4970*/  ISETP.GE.AND P1, PT, R28, R178, PT ;  /* 0x000000b21c00720c */ /* 0x000fe20003f26270 */
[-C--:B------:R-:W-:Y:S01]  /*4980*/  FMUL.FTZ R53, R53, R32.reuse ;  /* 0x0000002035357220 */ /* 0x080fe20000410000 */
[----:B------:R-:W-:Y:S01]  /*4990*/  FSEL R81, R81, -INF , !P5 ;  /* 0xff80000051517808 */ /* 0x000fe20006800000 */
[----:B------:R-:W-:Y:S01]  /*49a0*/  FMUL.FTZ R54, R54, R32 ;  /* 0x0000002036367220 */ /* 0x000fe20000410000 */
[----:B------:R-:W-:Y:S01]  /*49b0*/  FSEL R98, R98, -INF , !P2 ;  /* 0xff80000062627808 */ /* 0x000fe20005000000 */
[----:B------:R-:W-:Y:S01]  /*49c0*/  MUFU.TANH R103, R52 ;  /* 0x0000003400677308 */ /* 0x000fe20000002400 */
[----:B------:R-:W-:Y:S02]  /*49d0*/  FSEL R111, R95, -INF , !P4 ;  /* 0xff8000005f6f7808 */ /* 0x000fe40006000000 */
[----:B------:R-:W-:Y:S02]  /*49e0*/  ISETP.GT.AND P4, PT, R45, R28, PT ;  /* 0x0000001c2d00720c */ /* 0x000fe40003f84270 */
[----:B------:R-:W-:-:S02]  /*49f0*/  FSEL R81, R81, -INF , !P0 ;  /* 0xff80000051517808 */ /* 0x000fc40004000000 */
[----:B------:R-:W-:Y:S01]  /*4a00*/  FSEL R158, R98, -INF , !P1 ;  /* 0xff800000629e7808 */ /* 0x000fe20004800000 */
[----:B------:R4:W-:Y:S01]  /*4a10*/  MUFU.TANH R95, R13 ;  /* 0x0000000d005f7308 */ /* 0x0009e20000002400 */
[----:B------:R-:W-:Y:S01]  /*4a20*/  ISETP.GT.AND P5, PT, R47, R12, PT ;  /* 0x0000000c2f00720c */ /* 0x000fe20003fa4270 */
[----:B------:R-:W-:Y:S01]  /*4a30*/  FMUL.FTZ R98, R15, R32 ;  /* 0x000000200f627220 */ /* 0x000fe20000410000 */
[C---:B------:R-:W-:Y:S02]  /*4a40*/  ISETP.GE.AND P2, PT, R12.reuse, R178, PT ;  /* 0x000000b20c00720c */ /* 0x040fe40003f46270 */
[----:B------:R-:W-:Y:S02]  /*4a50*/  ISETP.GE.AND P0, PT, R12, R176, PT ;  /* 0x000000b00c00720c */ /* 0x000fe40003f06270 */
[----:B------:R-:W-:Y:S01]  /*4a60*/  ISETP.GT.AND P1, PT, R45, R12, PT ;  /* 0x0000000c2d00720c */ /* 0x000fe20003f24270 */
[----:B------:R-:W3:Y:S01]  /*4a70*/  MUFU.TANH R79, R79 ;  /* 0x0000004f004f7308 */ /* 0x000ee20000002400 */
[----:B------:R-:W-:Y:S01]  /*4a80*/  ISETP.GE.AND P3, PT, R28, R176, PT ;  /* 0x000000b01c00720c */ /* 0x000fe20003f66270 */
[----:B------:R-:W-:Y:S01]  /*4a90*/  VIADD R28, R67, 0x59 ;  /* 0x00000059431c7836 */ /* 0x000fe20000000000 */
[----:B------:R-:W-:-:S02]  /*4aa0*/  FSEL R85, R85, -INF , !P4 ;  /* 0xff80000055557808 */ /* 0x000fc40006000000 */
[----:B------:R-:W-:Y:S02]  /*4ab0*/  ISETP.GT.AND P4, PT, R47, R29, PT ;  /* 0x0000001d2f00720c */ /* 0x000fe40003f84270 */
[----:B------:R-:W-:Y:S01]  /*4ac0*/  FSEL R85, R85, -INF , !P3 ;  /* 0xff80000055557808 */ /* 0x000fe20005800000 */
[----:B------:R-:W3:Y:S01]  /*4ad0*/  MUFU.TANH R107, R107 ;  /* 0x0000006b006b7308 */ /* 0x000ee20000002400 */
[C---:B----4-:R-:W-:Y:S01]  /*4ae0*/  HMMA.16816.F32.BF16 R12, R8.reuse, R24, RZ ;  /* 0x00000018080c723c */ /* 0x050fe200000418ff */
[----:B------:R-:W-:Y:S02]  /*4af0*/  FSEL R76, R76, -INF , !P5 ;  /* 0xff8000004c4c7808 */ /* 0x000fe40006800000 */
[----:B------:R-:W-:Y:S02]  /*4b00*/  ISETP.GE.AND P3, PT, R29, R178, PT ;  /* 0x000000b21d00720c */ /* 0x000fe40003f66270 */
[----:B------:R-:W-:Y:S02]  /*4b10*/  FSEL R84, R84, -INF , !P1 ;  /* 0xff80000054547808 */ /* 0x000fe40004800000 */
[----:B------:R-:W-:Y:S01]  /*4b20*/  FSEL R92, R92, -INF , !P4 ;  /* 0xff8000005c5c7808 */ /* 0x000fe20006000000 */
[----:B------:R-:W-:Y:S01]  /*4b30*/  HMMA.16816.F32.BF16 R24, R8, R26, RZ ;  /* 0x0000001a0818723c */ /* 0x000fe200000418ff */
[----:B------:R-:W-:Y:S01]  /*4b40*/  FSEL R161, R76, -INF , !P2 ;  /* 0xff8000004ca17808 */ /* 0x000fe20005000000 */
[----:B------:R-:W4:Y:S01]  /*4b50*/  MUFU.TANH R99, R99 ;  /* 0x0000006300637308 */ /* 0x000f220000002400 */
[----:B------:R-:W-:-:S02]  /*4b60*/  FSEL R84, R84, -INF , !P0 ;  /* 0xff80000054547808 */ /* 0x000fc40004000000 */
[----:B------:R-:W-:Y:S02]  /*4b70*/  FSEL R160, R92, -INF , !P3 ;  /* 0xff8000005ca07808 */ /* 0x000fe40005800000 */
[----:B------:R-:W-:Y:S02]  /*4b80*/  ISETP.GE.AND P5, PT, R29, R176, PT ;  /* 0x000000b01d00720c */ /* 0x000fe40003fa6270 */
[----:B------:R-:W-:Y:S01]  /*4b90*/  ISETP.GT.AND P2, PT, R45, R29, PT ;  /* 0x0000001d2d00720c */ /* 0x000fe20003f44270 */
[----:B------:R-:W-:Y:S01]  /*4ba0*/  MUFU.TANH R76, R53 ;  /* 0x00000035004c7308 */ /* 0x000fe20000002400 */
[----:B------:R-:W-:Y:S01]  /*4bb0*/  ISETP.GT.AND P1, PT, R47, R28, PT ;  /* 0x0000001c2f00720c */ /* 0x000fe20003f24270 */
[C---:B--2---:R-:W-:Y:S01]  /*4bc0*/  HMMA.16816.F32.BF16 R12, R4.reuse, R16, R12 ;  /* 0x00000010040c723c */ /* 0x044fe2000004180c */
[C---:B------:R-:W-:Y:S01]  /*4bd0*/  ISETP.GE.AND P4, PT, R28.reuse, R178, PT ;  /* 0x000000b21c00720c */ /* 0x040fe20003f86270 */
[C---:B------:R-:W-:Y:S01]  /*4be0*/  VIADD R17, R67.reuse, 0x60 ;  /* 0x0000006043117836 */ /* 0x040fe20000000000 */
[----:B------:R-:W-:Y:S01]  /*4bf0*/  ISETP.GE.AND P0, PT, R28, R176, PT ;  /* 0x000000b01c00720c */ /* 0x000fe20003f06270 */
[----:B------:R-:W-:Y:S01]  /*4c00*/  VIADD R16, R67, 0x61 ;  /* 0x0000006143107836 */ /* 0x000fe20000000000 */
[----:B------:R-:W-:Y:S01]  /*4c10*/  ISETP.GT.AND P3, PT, R45, R28, PT ;  /* 0x0000001c2d00720c */ /* 0x000fe20003f64270 */
[----:B------:R2:W-:Y:S01]  /*4c20*/  MUFU.TANH R92, R54 ;  /* 0x00000036005c7308 */ /* 0x0005e20000002400 */
[----:B------:R-:W1:Y:S01]  /*4c30*/  LDSM.16.M88.4 R28, [R23+0x3800] ;  /* 0x00380000171c783b */ /* 0x000e620000000200 */
[----:B------:R-:W-:Y:S01]  /*4c40*/  FSEL R51, R51, -INF , !P1 ;  /* 0xff80000033337808 */ /* 0x000fe20004800000 */
[----:B------:R-:W-:Y:S01]  /*4c50*/  HMMA.16816.F32.BF16 R24, R4, R18, R24 ;  /* 0x000000120418723c */ /* 0x000fe20000041818 */
[----:B------:R-:W-:-:S02]  /*4c60*/  FSEL R86, R86, -INF , !P3 ;  /* 0xff80000056567808 */ /* 0x000fc40005800000 */
[----:B------:R-:W-:Y:S01]  /*4c70*/  FSEL R129, R51, -INF , !P4 ;  /* 0xff80000033817808 */ /* 0x000fe20006000000 */
[-C--:B------:R-:W-:Y:S01]  /*4c80*/  FMUL.FTZ R51, R55, R32.reuse ;  /* 0x0000002037337220 */ /* 0x080fe20000410000 */
[-C--:B------:R-:W-:Y:S01]  /*4c90*/  ISETP.GT.AND P3, PT, R45, R17.reuse, PT ;  /* 0x000000112d00720c */ /* 0x080fe20003f64270 */
[----:B------:R-:W4:Y:S01]  /*4ca0*/  MUFU.TANH R98, R98 ;  /* 0x0000006200627308 */ /* 0x000f220000002400 */
[----:B------:R-:W-:Y:S02]  /*4cb0*/  FSEL R88, R88, -INF , !P2 ;  /* 0xff80000058587808 */ /* 0x000fe40005000000 */
[----:B------:R-:W-:Y:S01]  /*4cc0*/  ISETP.GT.AND P2, PT, R47, R17, PT ;  /* 0x000000112f00720c */ /* 0x000fe20003f44270 */
[----:B------:R-:W-:Y:S01]  /*4cd0*/  FMUL.FTZ R13, R13, R32 ;  /* 0x000000200d0d7220 */ /* 0x000fe20000410000 */
[----:B------:R-:W-:Y:S01]  /*4ce0*/  ISETP.GT.AND P4, PT, R47, R16, PT ;  /* 0x000000102f00720c */ /* 0x000fe20003f84270 */
[-C--:B------:R-:W-:Y:S01]  /*4cf0*/  FMUL.FTZ R14, R14, R32.reuse ;  /* 0x000000200e0e7220 */ /* 0x080fe20000410000 */
[----:B------:R-:W-:Y:S01]  /*4d00*/  FSEL R97, R97, -INF , !P3 ;  /* 0xff80000061617808 */ /* 0x000fe20005800000 */
[----:B--2---:R-:W2:Y:S01]  /*4d10*/  LDSM.16.M88.4 R52, [R22+0x3800] ;  /* 0x003800001634783b */ /* 0x004ea20000000200 */
[----:B------:R-:W-:Y:S01]  /*4d20*/  FSEL R88, R88, -INF , !P5 ;  /* 0xff80000058587808 */ /* 0x000fe20006800000 */
[----:B------:R-:W-:Y:S01]  /*4d30*/  FMUL.FTZ R15, R15, R32 ;  /* 0x000000200f0f7220 */ /* 0x000fe20000410000 */
[C---:B------:R-:W-:Y:S01]  /*4d40*/  ISETP.GE.AND P1, PT, R17.reuse, R176, PT ;  /* 0x000000b01100720c */ /* 0x040fe20003f26270 */
[----:B------:R-:W-:Y:S01]  /*4d50*/  MUFU.TANH R106, R14 ;  /* 0x0000000e006a7308 */ /* 0x000fe20000002400 */
[----:B------:R-:W-:Y:S01]  /*4d60*/  ISETP.GE.AND P5, PT, R17, R178, PT ;  /* 0x000000b21100720c */ /* 0x000fe20003fa6270 */
[-C--:B------:R-:W-:Y:S01]  /*4d70*/  FMUL.FTZ R24, R24, R32.reuse ;  /* 0x0000002018187220 */ /* 0x080fe20000410000 */
[----:B------:R-:W-:Y:S01]  /*4d80*/  FSEL R168, R105, -INF , !P2 ;  /* 0xff80000069a87808 */ /* 0x000fe20005000000 */
[-C--:B------:R-:W-:Y:S01]  /*4d90*/  FMUL.FTZ R105, R12, R32.reuse ;  /* 0x000000200c697220 */ /* 0x080fe20000410000 */
[----:B------:R-:W-:Y:S01]  /*4da0*/  FSEL R201, R91, -INF , !P4 ;  /* 0xff8000005bc97808 */ /* 0x000fe20006000000 */
[----:B------:R-:W-:Y:S01]  /*4db0*/  VIADD R12, R67, 0x68 ;  /* 0x00000068430c7836 */ /* 0x000fe20000000000 */
[----:B------:R-:W-:Y:S01]  /*4dc0*/  FSEL R91, R97, -INF , !P1 ;  /* 0xff800000615b7808 */ /* 0x000fe20004800000 */
[-C--:B------:R-:W-:Y:S01]  /*4dd0*/  FMUL.FTZ R25, R25, R32.reuse ;  /* 0x0000002019197220 */ /* 0x080fe20000410000 */
[----:B------:R-:W-:Y:S01]  /*4de0*/  FSEL R86, R86, -INF , !P0 ;  /* 0xff80000056567808 */ /* 0x000fe20004000000 */
[----:B------:R3:W-:Y:S01]  /*4df0*/  MUFU.TANH R97, R13 ;  /* 0x0000000d00617308 */ /* 0x0007e20000002400 */
[----:B------:R-:W-:Y:S01]  /*4e00*/  FSEL R168, R168, -INF , !P5 ;  /* 0xff800000a8a87808 */ /* 0x000fe20006800000 */
[----:B------:R-:W-:Y:S01]  /*4e10*/  FMUL.FTZ R26, R26, R32 ;  /* 0x000000201a1a7220 */ /* 0x000fe20000410000 */
[----:B------:R-:W-:Y:S01]  /*4e20*/  ISETP.GE.AND P0, PT, R16, R178, PT ;  /* 0x000000b21000720c */ /* 0x000fe20003f06270 */
[----:B------:R-:W-:Y:S01]  /*4e30*/  FMUL.FTZ R27, R27, R32 ;  /* 0x000000201b1b7220 */ /* 0x000fe20000410000 */
[----:B------:R-:W-:-:S02]  /*4e40*/  ISETP.GT.AND P5, PT, R45, R16, PT ;  /* 0x000000102d00720c */ /* 0x000fc40003fa4270 */
[----:B------:R-:W-:Y:S01]  /*4e50*/  ISETP.GE.AND P2, PT, R16, R176, PT ;  /* 0x000000b01000720c */ /* 0x000fe20003f46270 */
[----:B------:R-:W4:Y:S01]  /*4e60*/  MUFU.TANH R51, R51 ;  /* 0x0000003300337308 */ /* 0x000f220000002400 */
[-C--:B------:R-:W-:Y:S01]  /*4e70*/  ISETP.GT.AND P3, PT, R47, R12.reuse, PT ;  /* 0x0000000c2f00720c */ /* 0x080fe20003f64270 */
[C---:B-1----:R-:W-:Y:S01]  /*4e80*/  HMMA.16816.F32.BF16 R16, R8.reuse, R28, RZ ;  /* 0x0000001c0810723c */ /* 0x042fe200000418ff */
[----:B------:R-:W-:Y:S02]  /*4e90*/  FSEL R201, R201, -INF , !P0 ;  /* 0xff800000c9c97808 */ /* 0x000fe40004000000 */
[----:B------:R-:W-:Y:S02]  /*4ea0*/  FSEL R82, R82, -INF , !P5 ;  /* 0xff80000052527808 */ /* 0x000fe40006800000 */
[----:B------:R-:W-:Y:S01]  /*4eb0*/  ISETP.GT.AND P0, PT, R45, R12, PT ;  /* 0x0000000c2d00720c */ /* 0x000fe20003f04270 */
[----:B------:R-:W1:Y:S01]  /*4ec0*/  MUFU.TANH R105, R105 ;  /* 0x0000006900697308 */ /* 0x000e620000002400 */
[C---:B---3--:R-:W-:Y:S01]  /*4ed0*/  VIADD R13, R67.reuse, 0x69 ;  /* 0x00000069430d7836 */ /* 0x048fe20000000000 */
[C---:B------:R-:W-:Y:S01]  /*4ee0*/  ISETP.GE.AND P1, PT, R12.reuse, R178, PT ;  /* 0x000000b20c00720c */ /* 0x040fe20003f26270 */
[----:B------:R-:W-:Y:S01]  /*4ef0*/  HMMA.16816.F32.BF16 R28, R8, R30, RZ ;  /* 0x0000001e081c723c */ /* 0x000fe200000418ff */
[----:B------:R-:W-:Y:S01]  /*4f00*/  ISETP.GE.AND P4, PT, R12, R176, PT ;  /* 0x000000b00c00720c */ /* 0x000fe20003f86270 */
[----:B------:R-:W-:Y:S01]  /*4f10*/  VIADD R12, R67, 0x70 ;  /* 0x00000070430c7836 */ /* 0x000fe20000000000 */
[----:B------:R-:W-:-:S02]  /*4f20*/  ISETP.GT.AND P5, PT, R47, R13, PT ;  /* 0x0000000d2f00720c */ /* 0x000fc40003fa4270 */
[----:B------:R-:W-:Y:S02]  /*4f30*/  FSEL R78, R78, -INF , !P3 ;  /* 0xff8000004e4e7808 */ /* 0x000fe40005800000 */
[----:B------:R-:W-:Y:S02]  /*4f40*/  FSEL R140, R82, -INF , !P2 ;  /* 0xff800000528c7808 */ /* 0x000fe40005000000 */
[----:B------:R-:W-:Y:S01]  /*4f50*/  ISETP.GE.AND P2, PT, R13, R178, PT ;  /* 0x000000b20d00720c */ /* 0x000fe20003f46270 */
[----:B------:R3:W-:Y:S01]  /*4f60*/  MUFU.TANH R82, R24 ;  /* 0x0000001800527308 */ /* 0x0007e20000002400 */
[----:B------:R-:W-:Y:S01]  /*4f70*/  FSEL R109, R109, -INF , !P0 ;  /* 0xff8000006d6d7808 */ /* 0x000fe20004000000 */
[C---:B--2---:R-:W-:Y:S01]  /*4f80*/  HMMA.16816.F32.BF16 R16, R4.reuse, R52, R16 ;  /* 0x000000340410723c */ /* 0x044fe20000041810 */
[----:B------:R-:W-:Y:S01]  /*4f90*/  FSEL R94, R94, -INF , !P5 ;  /* 0xff8000005e5e7808 */ /* 0x000fe20006800000 */
[C---:B------:R-:W-:Y:S01]  /*4fa0*/  VIADD R52, R67.reuse, 0x78 ;  /* 0x0000007843347836 */ /* 0x040fe20000000000 */
[----:B------:R-:W-:Y:S01]  /*4fb0*/  FSEL R200, R78, -INF , !P1 ;  /* 0xff8000004ec87808 */ /* 0x000fe20004800000 */
[----:B------:R-:W-:Y:S01]  /*4fc0*/  VIADD R53, R67, 0x80 ;  /* 0x0000008043357836 */ /* 0x000fe20000000000 */
[----:B------:R-:W-:Y:S01]  /*4fd0*/  FSEL R139, R109, -INF , !P4 ;  /* 0xff8000006d8b7808 */ /* 0x000fe20006000000 */
[----:B------:R2:W1:Y:S01]  /*4fe0*/  MUFU.TANH R78, R15 ;  /* 0x0000000f004e7308 */ /* 0x0004620000002400 */
[----:B------:R-:W-:Y:S01]  /*4ff0*/  FSEL R156, R94, -INF , !P2 ;  /* 0xff8000005e9c7808 */ /* 0x000fe20005000000 */
[----:B------:R-:W-:Y:S01]  /*5000*/  HMMA.16816.F32.BF16 R28, R4, R54, R28 ;  /* 0x00000036041c723c */ /* 0x000fe2000004181c */
[----:B------:R-:W-:-:S02]  /*5010*/  ISETP.GE.AND P3, PT, R13, R176, PT ;  /* 0x000000b00d00720c */ /* 0x000fc40003f66270 */
[----:B------:R-:W-:Y:S02]  /*5020*/  ISETP.GT.AND P1, PT, R45, R13, PT ;  /* 0x0000000d2d00720c */ /* 0x000fe40003f24270 */
[----:B------:R-:W-:Y:S01]  /*5030*/  ISETP.GT.AND P0, PT, R47, R12, PT ;  /* 0x0000000c2f00720c */ /* 0x000fe20003f04270 */
[----:B------:R-:W-:Y:S01]  /*5040*/  MUFU.TANH R94, R25 ;  /* 0x00000019005e7308 */ /* 0x000fe20000002400 */
[C---:B------:R-:W-:Y:S01]  /*5050*/  ISETP.GE.AND P5, PT, R12.reuse, R178, PT ;  /* 0x000000b20c00720c */ /* 0x040fe20003fa6270 */
[----:B---3--:R-:W-:Y:S01]  /*5060*/  VIADD R24, R67, 0x71 ;  /* 0x0000007143187836 */ /* 0x008fe20000000000 */
[----:B------:R-:W-:Y:S02]  /*5070*/  ISETP.GE.AND P4, PT, R12, R176, PT ;  /* 0x000000b00c00720c */ /* 0x000fe40003f86270 */
[----:B------:R-:W-:Y:S01]  /*5080*/  ISETP.GT.AND P2, PT, R45, R12, PT ;  /* 0x0000000c2d00720c */ /* 0x000fe20003f44270 */
[-C--:B------:R-:W-:Y:S01]  /*5090*/  FMUL.FTZ R17, R17, R32.reuse ;  /* 0x0000002011117220 */ /* 0x080fe20000410000 */
[----:B------:R-:W-:Y:S01]  /*50a0*/  FSEL R89, R89, -INF , !P1 ;  /* 0xff80000059597808 */ /* 0x000fe20004800000 */
[-C--:B------:R-:W-:Y:S01]  /*50b0*/  FMUL.FTZ R55, R18, R32.reuse ;  /* 0x0000002012377220 */ /* 0x080fe20000410000 */
[----:B--2---:R-:W2:Y:S01]  /*50c0*/  LDSM.16.M88.4 R12, [R23+0x3c00] ;  /* 0x003c0000170c783b */ /* 0x004ea20000000200 */
[----:B------:R-:W-:Y:S01]  /*50d0*/  FSEL R205, R104, -INF , !P0 ;  /* 0xff80000068cd7808 */ /* 0x000fe20004000000 */
[-C--:B------:R-:W-:Y:S01]  /*50e0*/  FMUL.FTZ R54, R19, R32.reuse ;  /* 0x0000002013367220 */ /* 0x080fe20000410000 */
[----:B------:R-:W-:Y:S01]  /*50f0*/  FSEL R144, R89, -INF , !P3 ;  /* 0xff80000059907808 */ /* 0x000fe20005800000 */
[----:B------:R-:W3:Y:S01]  /*5100*/  MUFU.TANH R104, R26 ;  /* 0x0000001a00687308 */ /* 0x000ee20000002400 */
[----:B------:R-:W-:Y:S01]  /*5110*/  FSEL R108, R108, -INF , !P2 ;  /* 0xff8000006c6c7808 */ /* 0x000fe20005000000 */
[----:B------:R-:W-:Y:S01]  /*5120*/  FMUL.FTZ R28, R28, R32 ;  /* 0x000000201c1c7220 */ /* 0x000fe20000410000 */
[----:B------:R-:W-:Y:S01]  /*5130*/  ISETP.GT.AND P1, PT, R47, R24, PT ;  /* 0x000000182f00720c */ /* 0x000fe20003f24270 */
[----:B------:R-:W-:Y:S01]  /*5140*/  FMUL.FTZ R29, R29, R32 ;  /* 0x000000201d1d7220 */ /* 0x000fe20000410000 */
[----:B------:R-:W-:Y:S01]  /*5150*/  ISETP.GE.AND P3, PT, R24, R178, PT ;  /* 0x000000b21800720c */ /* 0x000fe20003f66270 */
[----:B------:R-:W-:Y:S01]  /*5160*/  FMUL.FTZ R30, R30, R32 ;  /* 0x000000201e1e7220 */ /* 0x000fe20000410000 */
[----:B------:R-:W-:Y:S01]  /*5170*/  ISETP.GE.AND P0, PT, R24, R176, PT ;  /* 0x000000b01800720c */ /* 0x000fe20003f06270 */
[----:B------:R4:W-:Y:S01]  /*5180*/  MUFU.TANH R89, R27 ;  /* 0x0000001b00597308 */ /* 0x0009e20000002400 */
[----:B------:R-:W-:Y:S01]  /*5190*/  ISETP.GT.AND P2, PT, R45, R24, PT ;  /* 0x000000182d00720c */ /* 0x000fe20003f44270 */
[----:B------:R-:W-:Y:S01]  /*51a0*/  FMUL.FTZ R31, R31, R32 ;  /* 0x000000201f1f7220 */ /* 0x000fe20000410000 */
[----:B------:R-:W-:-:S02]  /*51b0*/  FSEL R205, R205, -INF , !P5 ;  /* 0xff800000cdcd7808 */ /* 0x000fc40006800000 */
[----:B------:R-:W-:Y:S02]  /*51c0*/  ISETP.GT.AND P5, PT, R47, R52, PT ;  /* 0x000000342f00720c */ /* 0x000fe40003fa4270 */
[----:B------:R-:W-:Y:S01]  /*51d0*/  FSEL R209, R102, -INF , !P1 ;  /* 0xff80000066d17808 */ /* 0x000fe20004800000 */
[----:B------:R-:W-:Y:S01]  /*51e0*/  FMUL.FTZ R102, R16, R32 ;  /* 0x0000002010667220 */ /* 0x000fe20000410000 */
[----:B------:R-:W-:Y:S01]  /*51f0*/  FSEL R141, R108, -INF , !P4 ;  /* 0xff8000006c8d7808 */ /* 0x000fe20006000000 */
[----:B------:R-:W-:Y:S01]  /*5200*/  VIADD R16, R67, 0x79 ;  /* 0x0000007943107836 */ /* 0x000fe20000000000 */
[----:B------:R-:W-:Y:S02]  /*5210*/  FSEL R79, R79, -INF , !P2 ;  /* 0xff8000004f4f7808 */ /* 0x000fe40005000000 */
[----:B------:R-:W-:Y:S01]  /*5220*/  ISETP.GE.AND P4, PT, R52, R178, PT ;  /* 0x000000b23400720c */ /* 0x000fe20003f86270 */
[----:B------:R-:W3:Y:S01]  /*5230*/  MUFU.TANH R102, R102 ;  /* 0x0000006600667308 */ /* 0x000ee20000002400 */
[----:B------:R-:W-:Y:S01]  /*5240*/  FSEL R96, R96, -INF , !P5 ;  /* 0xff80000060607808 */ /* 0x000fe20006800000 */
[----:B----4-:R-:W4:Y:S01]  /*5250*/  LDSM.16.M88.4 R24, [R22+0x3c00] ;  /* 0x003c00001618783b */ /* 0x010f220000000200 */
[----:B------:R-:W-:-:S02]  /*5260*/  FSEL R209, R209, -INF , !P3 ;  /* 0xff800000d1d17808 */ /* 0x000fc40005800000 */
[----:B------:R-:W-:Y:S02]  /*5270*/  ISETP.GT.AND P3, PT, R45, R52, PT ;  /* 0x000000342d00720c */ /* 0x000fe40003f64270 */
[----:B------:R-:W-:Y:S02]  /*5280*/  FSEL R145, R79, -INF , !P0 ;  /* 0xff8000004f917808 */ /* 0x000fe40004000000 */
[----:B------:R-:W-:Y:S01]  /*5290*/  FSEL R208, R96, -INF , !P4 ;  /* 0xff80000060d07808 */ /* 0x000fe20006000000 */
[----:B------:R2:W-:Y:S01]  /*52a0*/  MUFU.TANH R79, R17 ;  /* 0x00000011004f7308 */ /* 0x0005e20000002400 */
[----:B------:R-:W-:Y:S02]  /*52b0*/  ISETP.GT.AND P2, PT, R47, R16, PT ;  /* 0x000000102f00720c */ /* 0x000fe40003f44270 */
[C---:B------:R-:W-:Y:S02]  /*52c0*/  ISETP.GE.AND P5, PT, R16.reuse, R178, PT ;  /* 0x000000b21000720c */ /* 0x040fe40003fa6270 */
[----:B------:R-:W-:-:S02]  /*52d0*/  ISETP.GE.AND P0, PT, R16, R176, PT ;  /* 0x000000b01000720c */ /* 0x000fc40003f06270 */
[----:B------:R-:W-:Y:S01]  /*52e0*/  ISETP.GT.AND P4, PT, R45, R16, PT ;  /* 0x000000102d00720c */ /* 0x000fe20003f84270 */
[----:B------:R-:W-:Y:S01]  /*52f0*/  MUFU.TANH R96, R29 ;  /* 0x0000001d00607308 */ /* 0x000fe20000002400 */
[----:B------:R-:W-:Y:S02]  /*5300*/  FSEL R215, R100, -INF , !P3 ;  /* 0xff80000064d77808 */ /* 0x000fe40005800000 */
[----:B------:R-:W-:Y:S02]  /*5310*/  ISETP.GT.AND P3, PT, R47, R53, PT ;  /* 0x000000352f00720c */ /* 0x000fe40003f64270 */
[----:B------:R-:W-:Y:S01]  /*5320*/  ISETP.GE.AND P1, PT, R52, R176, PT ;  /* 0x000000b03400720c */ /* 0x000fe20003f26270 */
[----:B------:R-:W-:Y:S01]  /*5330*/  VIADD R52, R67, 0x81 ;  /* 0x0000008143347836 */ /* 0x000fe20000000000 */
[----:B------:R-:W-:Y:S01]  /*5340*/  FSEL R87, R87, -INF , !P2 ;  /* 0xff80000057577808 */ /* 0x000fe20005000000 */
[----:B------:R-:W3:Y:S01]  /*5350*/  MUFU.TANH R100, R55 ;  /* 0x0000003700647308 */ /* 0x000ee20000002400 */
[----:B--2---:R-:W-:Y:S01]  /*5360*/  HMMA.16816.F32.BF16 R16, R8, R12, RZ ;  /* 0x0000000c0810723c */ /* 0x004fe200000418ff */
[----:B------:R-:W-:-:S02]  /*5370*/  ISETP.GE.AND P2, PT, R53, R178, PT ;  /* 0x000000b23500720c */ /* 0x000fc40003f46270 */
[----:B------:R-:W-:Y:S02]  /*5380*/  FSEL R93, R93, -INF , !P4 ;  /* 0xff8000005d5d7808 */ /* 0x000fe40006000000 */
[----:B------:R-:W-:Y:S02]  /*5390*/  FSEL R107, R107, -INF , !P3 ;  /* 0xff8000006b6b7808 */ /* 0x000fe40005800000 */
[----:B------:R-:W-:Y:S01]  /*53a0*/  FSEL R215, R215, -INF , !P1 ;  /* 0xff800000d7d77808 */ /* 0x000fe20004800000 */
[----:B------:R-:W-:Y:S01]  /*53b0*/  HMMA.16816.F32.BF16 R12, R8, R14, RZ ;  /* 0x0000000e080c723c */ /* 0x000fe200000418ff */
[----:B------:R-:W-:Y:S02]  /*53c0*/  FSEL R207, R87, -INF , !P5 ;  /* 0xff80000057cf7808 */ /* 0x000fe40006800000 */
[----:B------:R-:W-:Y:S01]  /*53d0*/  FSEL R214, R93, -INF , !P0 ;  /* 0xff8000005dd67808 */ /* 0x000fe20004000000 */
[----:B------:R2:W3:Y:S01]  /*53e0*/  MUFU.TANH R87, R54 ;  /* 0x0000003600577308 */ /* 0x0004e20000002400 */
[----:B------:R-:W-:-:S02]  /*53f0*/  FSEL R211, R107, -INF , !P2 ;  /* 0xff8000006bd37808 */ /* 0x000fc40005000000 */
[----:B------:R-:W-:Y:S02]  /*5400*/  ISETP.GE.AND P1, PT, R53, R176, PT ;  /* 0x000000b03500720c */ /* 0x000fe40003f26270 */
[----:B------:R-:W-:Y:S02]  /*5410*/  ISETP.GT.AND P5, PT, R45, R53, PT ;  /* 0x000000352d00720c */ /* 0x000fe40003fa4270 */
[----:B------:R-:W-:Y:S01]  /*5420*/  ISETP.GT.AND P4, PT, R47, R52, PT ;  /* 0x000000342f00720c */ /* 0x000fe20003f84270 */
[C---:B----4-:R-:W-:Y:S01]  /*5430*/  HMMA.16816.F32.BF16 R16, R4.reuse, R24, R16 ;  /* 0x000000180410723c */ /* 0x050fe20000041810 */
[C---:B------:R-:W-:Y:S01]  /*5440*/  ISETP.GE.AND P3, PT, R52.reuse, R178, PT ;  /* 0x000000b23400720c */ /* 0x040fe20003f66270 */
[----:B------:R-:W-:Y:S01]  /*5450*/  VIADD R25, R67, 0x88 ;  /* 0x0000008843197836 */ /* 0x000fe20000000000 */
[----:B------:R-:W-:Y:S01]  /*5460*/  ISETP.GE.AND P0, PT, R52, R176, PT ;  /* 0x000000b03400720c */ /* 0x000fe20003f06270 */
[----:B------:R-:W4:Y:S01]  /*5470*/  MUFU.TANH R93, R28 ;  /* 0x0000001c005d7308 */ /* 0x000f220000002400 */
[----:B------:R-:W-:Y:S01]  /*5480*/  ISETP.GT.AND P2, PT, R45, R52, PT ;  /* 0x000000342d00720c */ /* 0x000fe20003f44270 */
[----:B------:R-:W-:Y:S01]  /*5490*/  VIADD R24, R67, 0x89 ;  /* 0x0000008943187836 */ /* 0x000fe20000000000 */
[----:B------:R-:W-:Y:S01]  /*54a0*/  FSEL R99, R99, -INF , !P5 ;  /* 0xff80000063637808 */ /* 0x000fe20006800000 */
[----:B------:R-:W-:Y:S01]  /*54b0*/  HMMA.16816.F32.BF16 R12, R4, R26, R12 ;  /* 0x0000001a040c723c */ /* 0x000fe2000004180c */
[----:B--2---:R-:W2:Y:S01]  /*54c0*/  LDSM.16.M88.4 R52, [R23+0x4000] ;  /* 0x004000001734783b */ /* 0x004ea20000000200 */
[----:B------:R-:W-:-:S02]  /*54d0*/  FSEL R98, R98, -INF , !P2 ;  /* 0xff80000062627808 */ /* 0x000fc40005000000 */
[----:B------:R-:W-:Y:S02]  /*54e0*/  FSEL R217, R99, -INF , !P1 ;  /* 0xff80000063d97808 */ /* 0x000fe40004800000 */
[----:B------:R-:W-:Y:S01]  /*54f0*/  FSEL R216, R98, -INF , !P0 ;  /* 0xff80000062d87808 */ /* 0x000fe20004000000 */
[----:B------:R-:W4:Y:S01]  /*5500*/  MUFU.TANH R99, R30 ;  /* 0x0000001e00637308 */ /* 0x000f220000002400 */
[----:B------:R-:W-:Y:S02]  /*5510*/  ISETP.GT.AND P5, PT, R47, R25, PT ;  /* 0x000000192f00720c */ /* 0x000fe40003fa4270 */
[----:B------:R-:W-:Y:S01]  /*5520*/  FSEL R95, R95, -INF , !P4 ;  /* 0xff8000005f5f7808 */ /* 0x000fe20006000000 */
[----:B------:R-:W-:Y:S01]  /*5530*/  FMUL.FTZ R17, R17, R32 ;  /* 0x0000002011117220 */ /* 0x000fe20000410000 */
[----:B------:R-:W-:Y:S01]  /*5540*/  ISETP.GE.AND P4, PT, R25, R178, PT ;  /* 0x000000b21900720c */ /* 0x000fe20003f86270 */
[----:B------:R-:W-:Y:S01]  /*5550*/  FMUL.FTZ R26, R19, R32 ;  /* 0x00000020131a7220 */ /* 0x000fe20000410000 */
[----:B------:R-:W-:Y:S01]  /*5560*/  FSEL R103, R103, -INF , !P5 ;  /* 0xff80000067677808 */ /* 0x000fe20006800000 */
[----:B------:R1:W4:Y:S01]  /*5570*/  MUFU.TANH R98, R31 ;  /* 0x0000001f00627308 */ /* 0x0003220000002400 */
[----:B------:R-:W-:-:S02]  /*5580*/  ISETP.GT.AND P2, PT, R47, R24, PT ;  /* 0x000000182f00720c */ /* 0x000fc40003f44270 */
[----:B------:R-:W-:Y:S01]  /*5590*/  FSEL R210, R95, -INF , !P3 ;  /* 0xff8000005fd27808 */ /* 0x000fe20005800000 */
[----:B------:R-:W-:Y:S01]  /*55a0*/  FMUL.FTZ R95, R16, R32 ;  /* 0x00000020105f7220 */ /* 0x000fe20000410000 */
[----:B------:R-:W-:Y:S01]  /*55b0*/  ISETP.GE.AND P1, PT, R25, R176, PT ;  /* 0x000000b01900720c */ /* 0x000fe20003f26270 */
[----:B------:R-:W-:Y:S01]  /*55c0*/  VIADD R16, R67, 0x90 ;  /* 0x0000009043107836 */ /* 0x000fe20000000000 */
[----:B------:R-:W-:Y:S01]  /*55d0*/  ISETP.GT.AND P3, PT, R45, R25, PT ;  /* 0x000000192d00720c */ /* 0x000fe20003f64270 */
[----:B------:R-:W-:Y:S01]  /*55e0*/  VIADD R25, R67, 0x91 ;  /* 0x0000009143197836 */ /* 0x000fe20000000000 */
        /* <DEDUP_REMOVED lines=8> */
[----:B-1----:R-:W1:Y:S01]  /*5670*/  LDSM.16.M88.4 R28, [R22+0x4000] ;  /* 0x00400000161c783b */ /* 0x002e620000000200 */
[----:B------:R-:W-:Y:S01]  /*5680*/  FSEL R92, R92, -INF , !P3 ;  /* 0xff8000005c5c7808 */ /* 0x000fe20005800000 */
[----:B------:R-:W4:Y:S01]  /*5690*/  MUFU.TANH R95, R95 ;  /* 0x0000005f005f7308 */ /* 0x000f220000002400 */
[----:B------:R-:W-:-:S02]  /*56a0*/  ISETP.GT.AND P3, PT, R47, R16, PT ;  /* 0x000000102f00720c */ /* 0x000fc40003f64270 */
[----:B------:R-:W-:Y:S02]  /*56b0*/  FSEL R204, R76, -INF , !P5 ;  /* 0xff8000004ccc7808 */ /* 0x000fe40006800000 */
[----:B------:R-:W-:Y:S02]  /*56c0*/  FSEL R51, R51, -INF , !P4 ;  /* 0xff80000033337808 */ /* 0x000fe40006000000 */
[----:B------:R-:W-:Y:S01]  /*56d0*/  ISETP.GT.AND P5, PT, R45, R16, PT ;  /* 0x000000102d00720c */ /* 0x000fe20003fa4270 */
[----:B------:R3:W-:Y:S01]  /*56e0*/  MUFU.TANH R76, R12 ;  /* 0x0000000c004c7308 */ /* 0x0007e20000002400 */
[----:B------:R-:W-:Y:S02]  /*56f0*/  ISETP.GT.AND P4, PT, R47, R25, PT ;  /* 0x000000192f00720c */ /* 0x000fe40003f84270 */
[----:B------:R-:W-:Y:S01]  /*5700*/  ISETP.GE.AND P0, PT, R24, R176, PT ;  /* 0x000000b01800720c */ /* 0x000fe20003f06270 */
[----:B------:R-:W-:Y:S01]  /*5710*/  VIADD R24, R67, 0x98 ;  /* 0x0000009843187836 */ /* 0x000fe20000000000 */
[----:B------:R-:W-:-:S02]  /*5720*/  FSEL R218, R92, -INF , !P1 ;  /* 0xff8000005cda7808 */ /* 0x000fc40004800000 */
[----:B------:R-:W-:Y:S01]  /*5730*/  FSEL R105, R105, -INF , !P3 ;  /* 0xff80000069697808 */ /* 0x000fe20005800000 */
[----:B------:R2:W-:Y:S01]  /*5740*/  MUFU.TANH R92, R17 ;  /* 0x00000011005c7308 */ /* 0x0005e20000002400 */
[C---:B------:R-:W-:Y:S02]  /*5750*/  ISETP.GE.AND P1, PT, R16.reuse, R178, PT ;  /* 0x000000b21000720c */ /* 0x040fe40003f26270 */
[----:B------:R-:W-:Y:S02]  /*5760*/  ISETP.GE.AND P2, PT, R16, R176, PT ;  /* 0x000000b01000720c */ /* 0x000fe40003f46270 */
[----:B------:R-:W-:Y:S02]  /*5770*/  ISETP.GE.AND P3, PT, R25, R178, PT ;  /* 0x000000b21900720c */ /* 0x000fe40003f66270 */
[----:B------:R-:W-:Y:S01]  /*5780*/  FSEL R106, R106, -INF , !P5 ;  /* 0xff8000006a6a7808 */ /* 0x000fe20006800000 */
[----:B------:R-:W4:Y:S01]  /*5790*/  MUFU.TANH R103, R103 ;  /* 0x0000006700677308 */ /* 0x000f220000002400 */
[----:B------:R-:W-:Y:S01]  /*57a0*/  FSEL R97, R97, -INF , !P4 ;  /* 0xff80000061617808 */ /* 0x000fe20006000000 */
[----:B---3--:R-:W-:Y:S01]  /*57b0*/  VIADD R12, R67, 0x99 ;  /* 0x00000099430c7836 */ /* 0x008fe20000000000 */
[----:B------:R-:W-:-:S02]  /*57c0*/  FSEL R220, R51, -INF , !P0 ;  /* 0xff80000033dc7808 */ /* 0x000fc40004000000 */
[----:B------:R-:W-:Y:S02]  /*57d0*/  FSEL R195, R105, -INF , !P1 ;  /* 0xff80000069c37808 */ /* 0x000fe40004800000 */
[----:B------:R-:W-:Y:S01]  /*57e0*/  FSEL R219, R106, -INF , !P2 ;  /* 0xff8000006adb7808 */ /* 0x000fe20005000000 */
[----:B------:R3:W4:Y:S01]  /*57f0*/  MUFU.TANH R51, R26 ;  /* 0x0000001a00337308 */ /* 0x0007220000002400 */
[----:B--2---:R-:W-:Y:S01]  /*5800*/  HMMA.16816.F32.BF16 R16, R8, R52, RZ ;  /* 0x000000340810723c */ /* 0x004fe200000418ff */
[----:B------:R-:W-:Y:S02]  /*5810*/  FSEL R190, R97, -INF , !P3 ;  /* 0xff80000061be7808 */ /* 0x000fe40005800000 */
[----:B------:R-:W-:Y:S02]  /*5820*/  ISETP.GE.AND P0, PT, R25, R176, PT ;  /* 0x000000b01900720c */ /* 0x000fe40003f06270 */
[----:B------:R-:W-:Y:S02]  /*5830*/  ISETP.GT.AND P1, PT, R45, R25, PT ;  /* 0x000000192d00720c */ /* 0x000fe40003f24270 */
[----:B------:R-:W-:Y:S01]  /*5840*/  ISETP.GT.AND P5, PT, R47, R24, PT ;  /* 0x000000182f00720c */ /* 0x000fe20003fa4270 */
[----:B------:R-:W-:Y:S01]  /*5850*/  MUFU.TANH R97, R14 ;  /* 0x0000000e00617308 */ /* 0x000fe20000002400 */
[----:B------:R-:W-:-:S02]  /*5860*/  ISETP.GE.AND P2, PT, R24, R178, PT ;  /* 0x000000b21800720c */ /* 0x000fc40003f46270 */
[----:B------:R-:W-:Y:S02]  /*5870*/  ISETP.GE.AND P4, PT, R24, R176, PT ;  /* 0x000000b01800720c */ /* 0x000fe40003f86270 */
[----:B------:R-:W-:Y:S02]  /*5880*/  ISETP.GT.AND P3, PT, R45, R24, PT ;  /* 0x000000182d00720c */ /* 0x000fe40003f64270 */
[----:B------:R-:W-:Y:S01]  /*5890*/  FSEL R221, R78, -INF , !P1 ;  /* 0xff8000004edd7808 */ /* 0x000fe20004800000 */
[----:B---3--:R-:W2:Y:S01]  /*58a0*/  LDSM.16.M88.4 R24, [R23+0x4400] ;  /* 0x004400001718783b */ /* 0x008ea20000000200 */
[----:B------:R-:W-:Y:S01]  /*58b0*/  FSEL R82, R82, -INF , !P5 ;  /* 0xff80000052527808 */ /* 0x000fe20006800000 */
[----:B------:R3:W4:Y:S01]  /*58c0*/  MUFU.TANH R78, R13 ;  /* 0x0000000d004e7308 */ /* 0x0007220000002400 */
[----:B------:R-:W-:Y:S01]  /*58d0*/  FSEL R221, R221, -INF , !P0 ;  /* 0xff800000dddd7808 */ /* 0x000fe20004000000 */
[----:B-1----:R-:W-:Y:S01]  /*58e0*/  HMMA.16816.F32.BF16 R16, R4, R28, R16 ;  /* 0x0000001c0410723c */ /* 0x002fe20000041810 */
[----:B------:R-:W-:Y:S01]  /*58f0*/  FSEL R162, R82, -INF , !P2 ;  /* 0xff80000052a27808 */ /* 0x000fe20005000000 */
[----:B------:R-:W-:Y:S01]  /*5900*/  FMUL.FTZ R82, R15, R32 ;  /* 0x000000200f527220 */ /* 0x000fe20000410000 */
[----:B------:R-:W-:Y:S01]  /*5910*/  ISETP.GT.AND P1, PT, R47, R12, PT ;  /* 0x0000000c2f00720c */ /* 0x000fe20003f24270 */
[C---:B------:R-:W-:Y:S01]  /*5920*/  VIADD R29, R67.reuse, 0xa0 ;  /* 0x000000a0431d7836 */ /* 0x040fe20000000000 */
[C---:B------:R-:W-:Y:S01]  /*5930*/  ISETP.GE.AND P5, PT, R12.reuse, R178, PT ;  /* 0x000000b20c00720c */ /* 0x040fe20003fa6270 */
[----:B------:R-:W-:Y:S01]  /*5940*/  VIADD R28, R67, 0xa1 ;  /* 0x000000a1431c7836 */ /* 0x000fe20000000000 */
[----:B------:R-:W-:Y:S01]  /*5950*/  ISETP.GE.AND P0, PT, R12, R176, PT ;  /* 0x000000b00c00720c */ /* 0x000fe20003f06270 */
[----:B------:R-:W1:Y:S01]  /*5960*/  MUFU.TANH R82, R82 ;  /* 0x0000005200527308 */ /* 0x000e620000002400 */
[----:B------:R-:W-:-:S02]  /*5970*/  ISETP.GT.AND P2, PT, R45, R12, PT ;  /* 0x0000000c2d00720c */ /* 0x000fc40003f44270 */
[----:B------:R-:W-:Y:S02]  /*5980*/  FSEL R104, R104, -INF , !P3 ;  /* 0xff80000068687808 */ /* 0x000fe40005800000 */
[----:B------:R-:W-:Y:S01]  /*5990*/  FSEL R94, R94, -INF , !P1 ;  /* 0xff8000005e5e7808 */ /* 0x000fe20004800000 */
[----:B---3--:R-:W-:Y:S01]  /*59a0*/  HMMA.16816.F32.BF16 R12, R8, R54, RZ ;  /* 0x00000036080c723c */ /* 0x008fe200000418ff */
[----:B------:R-:W3:Y:S01]  /*59b0*/  LDSM.16.M88.4 R52, [R22+0x4400] ;  /* 0x004400001634783b */ /* 0x000ee20000000200 */
[----:B------:R-:W-:Y:S02]  /*59c0*/  ISETP.GT.AND P3, PT, R47, R29, PT ;  /* 0x0000001d2f00720c */ /* 0x000fe40003f64270 */
[----:B------:R-:W-:Y:S01]  /*59d0*/  FSEL R223, R104, -INF , !P4 ;  /* 0xff80000068df7808 */ /* 0x000fe20006000000 */
[-C--:B------:R-:W-:Y:S01]  /*59e0*/  FMUL.FTZ R16, R16, R32.reuse ;  /* 0x0000002010107220 */ /* 0x080fe20000410000 */
[----:B------:R-:W-:Y:S01]  /*59f0*/  FSEL R159, R94, -INF , !P5 ;  /* 0xff8000005e9f7808 */ /* 0x000fe20006800000 */
[----:B------:R-:W-:Y:S01]  /*5a00*/  FMUL.FTZ R17, R17, R32 ;  /* 0x0000002011117220 */ /* 0x000fe20000410000 */
[----:B------:R-:W-:-:S02]  /*5a10*/  ISETP.GE.AND P4, PT, R29, R178, PT ;  /* 0x000000b21d00720c */ /* 0x000fc40003f86270 */
[----:B------:R-:W-:Y:S01]  /*5a20*/  ISETP.GE.AND P1, PT, R29, R176, PT ;  /* 0x000000b01d00720c */ /* 0x000fe20003f26270 */
[----:B------:R-:W-:Y:S01]  /*5a30*/  MUFU.TANH R94, R17 ;  /* 0x00000011005e7308 */ /* 0x000fe20000002400 */
[----:B------:R-:W-:Y:S01]  /*5a40*/  ISETP.GT.AND P5, PT, R45, R29, PT ;  /* 0x0000001d2d00720c */ /* 0x000fe20003fa4270 */
[----:B------:R-:W-:Y:S01]  /*5a50*/  VIADD R29, R67, 0xa8 ;  /* 0x000000a8431d7836 */ /* 0x000fe20000000000 */
[----:B------:R-:W-:Y:S02]  /*5a60*/  FSEL R102, R102, -INF , !P3 ;  /* 0xff80000066667808 */ /* 0x000fe40005800000 */
[----:B------:R-:W-:Y:S02]  /*5a70*/  FSEL R222, R89, -INF , !P2 ;  /* 0xff80000059de7808 */ /* 0x000fe40005000000 */
[----:B------:R-:W-:Y:S01]  /*5a80*/  FSEL R155, R102, -INF , !P4 ;  /* 0xff800000669b7808 */ /* 0x000fe20006000000 */
[----:B------:R2:W1:Y:S01]  /*5a90*/  MUFU.TANH R89, R16 ;  /* 0x0000001000597308 */ /* 0x0004620000002400 */
[----:B------:R-:W-:Y:S01]  /*5aa0*/  HMMA.16816.F32.BF16 R12, R4, R30, R12 ;  /* 0x0000001e040c723c */ /* 0x000fe2000004180c */
[-C--:B------:R-:W-:Y:S01]  /*5ab0*/  FMUL.FTZ R31, R18, R32.reuse ;  /* 0x00000020121f7220 */ /* 0x080fe20000410000 */
[----:B------:R-:W-:Y:S01]  /*5ac0*/  FMUL.FTZ R30, R19, R32 ;  /* 0x00000020131e7220 */ /* 0x000fe20000410000 */
[----:B------:R-:W-:-:S02]  /*5ad0*/  FSEL R226, R100, -INF , !P5 ;  /* 0xff80000064e27808 */ /* 0x000fc40006800000 */
[-C--:B------:R-:W-:Y:S02]  /*5ae0*/  ISETP.GT.AND P2, PT, R47, R28.reuse, PT ;  /* 0x0000001c2f00720c */ /* 0x080fe40003f44270 */
[----:B------:R-:W-:Y:S01]  /*5af0*/  ISETP.GT.AND P4, PT, R45, R28, PT ;  /* 0x0000001c2d00720c */ /* 0x000fe20003f84270 */
[----:B------:R-:W1:Y:S01]  /*5b00*/  MUFU.TANH R100, R31 ;  /* 0x0000001f00647308 */ /* 0x000e620000002400 */
[-C--:B------:R-:W-:Y:S02]  /*5b10*/  ISETP.GT.AND P5, PT, R47, R29.reuse, PT ;  /* 0x0000001d2f00720c */ /* 0x080fe40003fa4270 */
[----:B------:R-:W-:Y:S02]  /*5b20*/  FSEL R222, R222, -INF , !P0 ;  /* 0xff800000dede7808 */ /* 0x000fe40004000000 */
[C---:B------:R-:W-:Y:S02]  /*5b30*/  ISETP.GE.AND P0, PT, R28.reuse, R178, PT ;  /* 0x000000b21c00720c */ /* 0x040fe40003f06270 */
[----:B------:R-:W-:Y:S01]  /*5b40*/  ISETP.GE.AND P3, PT, R28, R176, PT ;  /* 0x000000b01c00720c */ /* 0x000fe20003f66270 */
[C---:B--2---:R-:W-:Y:S01]  /*5b50*/  HMMA.16816.F32.BF16 R16, R8.reuse, R24, RZ ;  /* 0x000000180810723c */ /* 0x044fe200000418ff */
[----:B------:R-:W-:Y:S01]  /*5b60*/  FSEL R226, R226, -INF , !P1 ;  /* 0xff800000e2e27808 */ /* 0x000fe20004800000 */
[----:B------:R-:W-:Y:S01]  /*5b70*/  VIADD R28, R67, 0xa9 ;  /* 0x000000a9431c7836 */ /* 0x000fe20000000000 */
[----:B------:R-:W-:Y:S01]  /*5b80*/  FSEL R79, R79, -INF , !P2 ;  /* 0xff8000004f4f7808 */ /* 0x000fe20005000000 */
[----:B------:R-:W-:Y:S01]  /*5b90*/  FMUL.FTZ R13, R13, R32 ;  /* 0x000000200d0d7220 */ /* 0x000fe20000410000 */
[----:B------:R-:W-:Y:S01]  /*5ba0*/  ISETP.GE.AND P1, PT, R29, R178, PT ;  /* 0x000000b21d00720c */ /* 0x000fe20003f26270 */
[-C--:B------:R-:W-:Y:S01]  /*5bb0*/  FMUL.FTZ R14, R14, R32.reuse ;  /* 0x000000200e0e7220 */ /* 0x080fe20000410000 */
[----:B------:R-:W-:Y:S01]  /*5bc0*/  FSEL R225, R87, -INF , !P4 ;  /* 0xff80000057e17808 */ /* 0x000fe20006000000 */
[-C--:B------:R-:W-:Y:S01]  /*5bd0*/  FMUL.FTZ R15, R15, R32.reuse ;  /* 0x000000200f0f7220 */ /* 0x080fe20000410000 */
[----:B----4-:R-:W-:Y:S01]  /*5be0*/  FSEL R93, R93, -INF , !P5 ;  /* 0xff8000005d5d7808 */ /* 0x010fe20006800000 */
[----:B------:R2:W-:Y:S01]  /*5bf0*/  MUFU.TANH R87, R30 ;  /* 0x0000001e00577308 */ /* 0x0005e20000002400 */
[----:B------:R-:W-:Y:S01]  /*5c00*/  FSEL R154, R79, -INF , !P0 ;  /* 0xff8000004f9a7808 */ /* 0x000fe20004000000 */
[----:B------:R-:W-:Y:S01]  /*5c10*/  FMUL.FTZ R79, R12, R32 ;  /* 0x000000200c4f7220 */ /* 0x000fe20000410000 */
[----:B------:R-:W-:Y:S01]  /*5c20*/  FSEL R225, R225, -INF , !P3 ;  /* 0xff800000e1e17808 */ /* 0x000fe20005800000 */
[----:B------:R-:W-:Y:S01]  /*5c30*/  VIADD R12, R67, 0xb0 ;  /* 0x000000b0430c7836 */ /* 0x000fe20000000000 */
[----:B------:R-:W-:Y:S01]  /*5c40*/  FSEL R142, R93, -INF , !P1 ;  /* 0xff8000005d8e7808 */ /* 0x000fe20004800000 */
[----:B------:R-:W-:Y:S01]  /*5c50*/  HMMA.16816.F32.BF16 R24, R8, R26, RZ ;  /* 0x0000001a0818723c */ /* 0x000fe200000418ff */
[----:B------:R-:W-:Y:S01]  /*5c60*/  ISETP.GE.AND P2, PT, R29, R176, PT ;  /* 0x000000b01d00720c */ /* 0x000fe20003f46270 */
[----:B------:R-:W4:Y:S01]  /*5c70*/  MUFU.TANH R79, R79 ;  /* 0x0000004f004f7308 */ /* 0x000f220000002400 */
[----:B------:R-:W-:-:S02]  /*5c80*/  ISETP.GT.AND P0, PT, R45, R29, PT ;  /* 0x0000001d2d00720c */ /* 0x000fc40003f04270 */
[----:B------:R-:W-:Y:S02]  /*5c90*/  ISETP.GT.AND P4, PT, R47, R28, PT ;  /* 0x0000001c2f00720c */ /* 0x000fe40003f84270 */
[C---:B------:R-:W-:Y:S01]  /*5ca0*/  ISETP.GE.AND P3, PT, R28.reuse, R178, PT ;  /* 0x000000b21c00720c */ /* 0x040fe20003f66270 */
[----:B---3--:R-:W-:Y:S01]  /*5cb0*/  HMMA.16816.F32.BF16 R16, R4, R52, R16 ;  /* 0x000000340410723c */ /* 0x008fe20000041810 */
[----:B------:R-:W-:Y:S01]  /*5cc0*/  ISETP.GE.AND P5, PT, R28, R176, PT ;  /* 0x000000b01c00720c */ /* 0x000fe20003fa6270 */
[----:B------:R-:W-:Y:S01]  /*5cd0*/  MUFU.TANH R53, R13 ;  /* 0x0000000d00357308 */ /* 0x000fe20000002400 */
[----:B------:R-:W-:Y:S02]  /*5ce0*/  ISETP.GT.AND P1, PT, R45, R28, PT ;  /* 0x0000001c2d00720c */ /* 0x000fe40003f24270 */
[----:B--2---:R-:W2:Y:S01]  /*5cf0*/  LDSM.16.M88.4 R28, [R23+0x4800] ;  /* 0x00480000171c783b */ /* 0x004ea20000000200 */
[----:B------:R-:W-:Y:S02]  /*5d00*/  FSEL R99, R99, -INF , !P0 ;  /* 0xff80000063637808 */ /* 0x000fe40004000000 */
[----:B------:R-:W-:-:S02]  /*5d10*/  FSEL R96, R96, -INF , !P4 ;  /* 0xff80000060607808 */ /* 0x000fc40006000000 */
[----:B------:R-:W-:Y:S01]  /*5d20*/  FSEL R227, R99, -INF , !P2 ;  /* 0xff80000063e37808 */ /* 0x000fe20005000000 */
[----:B------:R-:W-:Y:S01]  /*5d30*/  MUFU.TANH R52, R15 ;  /* 0x0000000f00347308 */ /* 0x000fe20000002400 */
[----:B------:R-:W-:Y:S01]  /*5d40*/  FSEL R134, R96, -INF , !P3 ;  /* 0xff80000060867808 */ /* 0x000fe20005800000 */
[----:B------:R-:W-:Y:S01]  /*5d50*/  VIADD R99, R67, 0xb8 ;  /* 0x000000b843637836 */ /* 0x000fe20000000000 */
[----:B------:R-:W-:Y:S01]  /*5d60*/  ISETP.GT.AND P0, PT, R47, R12, PT ;  /* 0x0000000c2f00720c */ /* 0x000fe20003f04270 */
[----:B------:R-:W-:Y:S01]  /*5d70*/  HMMA.16816.F32.BF16 R24, R4, R54, R24 ;  /* 0x000000360418723c */ /* 0x000fe20000041818 */
[C---:B------:R-:W-:Y:S02]  /*5d80*/  ISETP.GE.AND P4, PT, R12.reuse, R178, PT ;  /* 0x000000b20c00720c */ /* 0x040fe40003f86270 */
[----:B------:R-:W-:Y:S01]  /*5d90*/  ISETP.GE.AND P2, PT, R12, R176, PT ;  /* 0x000000b00c00720c */ /* 0x000fe20003f46270 */
[----:B------:R3:W4:Y:S01]  /*5da0*/  MUFU.TANH R96, R14 ;  /* 0x0000000e00607308 */ /* 0x0007220000002400 */
[----:B------:R-:W-:Y:S01]  /*5db0*/  ISETP.GT.AND P3, PT, R45, R12, PT ;  /* 0x0000000c2d00720c */ /* 0x000fe20003f64270 */
[----:B------:R-:W-:Y:S01]  /*5dc0*/  VIADD R12, R67, 0xb1 ;  /* 0x000000b1430c7836 */ /* 0x000fe20000000000 */
[----:B------:R-:W-:Y:S01]  /*5dd0*/  FSEL R98, R98, -INF , !P1 ;  /* 0xff80000062627808 */ /* 0x000fe20004800000 */
[-C--:B------:R-:W-:Y:S01]  /*5de0*/  FMUL.FTZ R16, R16, R32.reuse ;  /* 0x0000002010107220 */ /* 0x080fe20000410000 */
[----:B------:R-:W-:Y:S01]  /*5df0*/  FSEL R95, R95, -INF , !P0 ;  /* 0xff8000005f5f7808 */ /* 0x000fe20004000000 */
[-C--:B------:R-:W-:Y:S01]  /*5e00*/  FMUL.FTZ R17, R17, R32.reuse ;  /* 0x0000002011117220 */ /* 0x080fe20000410000 */
[----:B------:R-:W-:Y:S01]  /*5e10*/  FSEL R229, R98, -INF , !P5 ;  /* 0xff80000062e57808 */ /* 0x000fe20006800000 */
[----:B------:R1:W4:Y:S01]  /*5e20*/  MUFU.TANH R93, R16 ;  /* 0x00000010005d7308 */ /* 0x0003220000002400 */
[----:B------:R-:W-:Y:S01]  /*5e30*/  FSEL R103, R103, -INF , !P3 ;  /* 0xff80000067677808 */ /* 0x000fe20005800000 */
[----:B------:R-:W-:Y:S01]  /*5e40*/  FMUL.FTZ R18, R18, R32 ;  /* 0x0000002012127220 */ /* 0x000fe20000410000 */
[----:B------:R-:W-:-:S02]  /*5e50*/  ISETP.GT.AND P1, PT, R47, R12, PT ;  /* 0x0000000c2f00720c */ /* 0x000fc40003f24270 */
[C---:B------:R-:W-:Y:S02]  /*5e60*/  ISETP.GE.AND P5, PT, R12.reuse, R178, PT ;  /* 0x000000b20c00720c */ /* 0x040fe40003fa6270 */
[----:B------:R-:W-:Y:S01]  /*5e70*/  ISETP.GE.AND P0, PT, R12, R176, PT ;  /* 0x000000b00c00720c */ /* 0x000fe20003f06270 */
[----:B------:R-:W-:Y:S01]  /*5e80*/  MUFU.TANH R54, R17 ;  /* 0x0000001100367308 */ /* 0x000fe20000002400 */
[----:B------:R-:W-:Y:S01]  /*5e90*/  ISETP.GT.AND P3, PT, R45, R12, PT ;  /* 0x0000000c2d00720c */ /* 0x000fe20003f64270 */
[-C--:B------:R-:W-:Y:S01]  /*5ea0*/  FMUL.FTZ R24, R24, R32.reuse ;  /* 0x0000002018187220 */ /* 0x080fe20000410000 */
[----:B---3--:R-:W3:Y:S01]  /*5eb0*/  LDSM.16.M88.4 R12, [R22+0x4800] ;  /* 0x00480000160c783b */ /* 0x008ee20000000200 */
[----:B------:R-:W-:Y:S01]  /*5ec0*/  FSEL R123, R95, -INF , !P4 ;  /* 0xff8000005f7b7808 */ /* 0x000fe20006000000 */
[----:B------:R-:W-:Y:S01]  /*5ed0*/  VIADD R95, R67, 0xc0 ;  /* 0x000000c0435f7836 */ /* 0x000fe20000000000 */
[----:B------:R-:W-:Y:S01]  /*5ee0*/  ISETP.GT.AND P4, PT, R47, R99, PT ;  /* 0x000000632f00720c */ /* 0x000fe20003f84270 */
[-C--:B------:R-:W-:Y:S01]  /*5ef0*/  FMUL.FTZ R26, R26, R32.reuse ;  /* 0x000000201a1a7220 */ /* 0x080fe20000410000 */
[----:B------:R-:W-:Y:S01]  /*5f00*/  FSEL R228, R103, -INF , !P2 ;  /* 0xff80000067e47808 */ /* 0x000fe20005000000 */
[----:B-1----:R-:W-:Y:S01]  /*5f10*/  VIADD R16, R67, 0xb9 ;  /* 0x000000b943107836 */ /* 0x002fe20000000000 */
[----:B------:R-:W-:Y:S01]  /*5f20*/  FSEL R51, R51, -INF , !P3 ;  /* 0xff80000033337808 */ /* 0x000fe20005800000 */
[----:B------:R-:W-:Y:S01]  /*5f30*/  FMUL.FTZ R25, R25, R32 ;  /* 0x0000002019197220 */ /* 0x000fe20000410000 */
[----:B------:R-:W-:Y:S01]  /*5f40*/  ISETP.GE.AND P2, PT, R99, R178, PT ;  /* 0x000000b26300720c */ /* 0x000fe20003f46270 */
[----:B------:R-:W-:Y:S01]  /*5f50*/  FMUL.FTZ R27, R27, R32 ;  /* 0x000000201b1b7220 */ /* 0x000fe20000410000 */
[----:B------:R-:W-:Y:S01]  /*5f60*/  FSEL R76, R76, -INF , !P4 ;  /* 0xff8000004c4c7808 */ /* 0x000fe20006000000 */
[----:B------:R-:W-:Y:S01]  /*5f70*/  MUFU.TANH R26, R26 ;  /* 0x0000001a001a7308 */ /* 0x000fe20000002400 */
[----:B------:R-:W-:Y:S01]  /*5f80*/  FSEL R55, R51, -INF , !P0 ;  /* 0xff80000033377808 */ /* 0x000fe20004000000 */
[----:B------:R-:W-:-:S04]  /*5f90*/  DEPBAR.LE SB0, 0x0 ;  /* 0x000080000000791a */ /* 0x000fc80000000000 */
[----:B------:R-:W-:Y:S01]  /*5fa0*/  FSEL R113, R76, -INF , !P2 ;  /* 0xff8000004c717808 */ /* 0x000fe20005000000 */
[----:B------:R-:W-:Y:S01]  /*5fb0*/  FMUL.FTZ R76, R19, R32 ;  /* 0x00000020134c7220 */ /* 0x000fe20000410000 */
[----:B------:R-:W-:Y:S01]  /*5fc0*/  ISETP.GT.AND P3, PT, R47, R16, PT ;  /* 0x000000102f00720c */ /* 0x000fe20003f64270 */
[----:B------:R2:W1:Y:S01]  /*5fd0*/  MUFU.TANH R51, R18 ;  /* 0x0000001200337308 */ /* 0x0004620000002400 */
[C---:B------:R-:W-:Y:S02]  /*5fe0*/  ISETP.GE.AND P4, PT, R16.reuse, R178, PT ;  /* 0x000000b21000720c */ /* 0x040fe40003f86270 */
[----:B------:R-:W-:Y:S02]  /*5ff0*/  ISETP.GE.AND P0, PT, R16, R176, PT ;  /* 0x000000b01000720c */ /* 0x000fe40003f06270 */
[----:B------:R-:W-:Y:S02]  /*6000*/  ISETP.GT.AND P2, PT, R45, R16, PT ;  /* 0x000000102d00720c */ /* 0x000fe40003f44270 */
[----:B------:R-:W-:Y:S01]  /*6010*/  FSEL R92, R92, -INF , !P1 ;  /* 0xff8000005c5c7808 */ /* 0x000fe20004800000 */
[----:B------:R-:W1:Y:S01]  /*6020*/  MUFU.TANH R76, R76 ;  /* 0x0000004c004c7308 */ /* 0x000e620000002400 */
[----:B------:R-:W-:-:S02]  /*6030*/  FSEL R78, R78, -INF , !P3 ;  /* 0xff8000004e4e7808 */ /* 0x000fc40005800000 */
[----:B------:R-:W-:Y:S01]  /*6040*/  FSEL R118, R92, -INF , !P5 ;  /* 0xff8000005c767808 */ /* 0x000fe20006800000 */
[----:B------:R-:W-:Y:S01]  /*6050*/  VIADD R92, R67, 0xc1 ;  /* 0x000000c1435c7836 */ /* 0x000fe20000000000 */
[----:B------:R-:W-:Y:S02]  /*6060*/  ISETP.GT.AND P5, PT, R45, R99, PT ;  /* 0x000000632d00720c */ /* 0x000fe40003fa4270 */
[----:B------:R-:W-:Y:S01]  /*6070*/  ISETP.GE.AND P1, PT, R99, R176, PT ;  /* 0x000000b06300720c */ /* 0x000fe20003f26270 */
[----:B------:R-:W-:Y:S01]  /*6080*/  MUFU.TANH R25, R25 ;  /* 0x0000001900197308 */ /* 0x000fe20000002400 */
[----:B--2---:R-:W-:Y:S01]  /*6090*/  HMMA.16816.F32.BF16 R16, R8, R28, RZ ;  /* 0x0000001c0810723c */ /* 0x004fe200000418ff */
[----:B------:R-:W-:Y:S01]  /*60a0*/  FSEL R97, R97, -INF , !P5 ;  /* 0xff80000061617808 */ /* 0x000fe20006800000 */
[----:B------:R-:W-:Y:S01]  /*60b0*/  VIADD R28, R67, 0xc8 ;  /* 0x000000c8431c7836 */ /* 0x000fe20000000000 */
[----:B------:R-:W-:Y:S02]  /*60c0*/  ISETP.GT.AND P5, PT, R47, R95, PT ;  /* 0x0000005f2f00720c */ /* 0x000fe40003fa4270 */
[----:B------:R-:W-:-:S02]  /*60d0*/  FSEL R110, R78, -INF , !P4 ;  /* 0xff8000004e6e7808 */ /* 0x000fc40006000000 */
[----:B------:R-:W-:Y:S01]  /*60e0*/  FSEL R82, R82, -INF , !P2 ;  /* 0xff80000052527808 */ /* 0x000fe20005000000 */
[----:B------:R2:W1:Y:S01]  /*60f0*/  MUFU.TANH R78, R24 ;  /* 0x00000018004e7308 */ /* 0x0004620000002400 */
[----:B------:R-:W-:Y:S02]  /*6100*/  ISETP.GT.AND P4, PT, R45, R95, PT ;  /* 0x0000005f2d00720c */ /* 0x000fe40003f84270 */
[----:B------:R-:W-:Y:S02]  /*6110*/  ISETP.GT.AND P2, PT, R47, R92, PT ;  /* 0x0000005c2f00720c */ /* 0x000fe40003f44270 */
[----:B------:R-:W-:Y:S02]  /*6120*/  FSEL R230, R97, -INF , !P1 ;  /* 0xff80000061e67808 */ /* 0x000fe40004800000 */
[----:B------:R-:W-:Y:S01]  /*6130*/  FSEL R89, R89, -INF , !P5 ;  /* 0xff80000059597808 */ /* 0x000fe20006800000 */
[----:B------:R-:W1:Y:S01]  /*6140*/  MUFU.TANH R27, R27 ;  /* 0x0000001b001b7308 */ /* 0x000e620000002400 */
[----:B------:R-:W-:Y:S01]  /*6150*/  ISETP.GE.AND P1, PT, R95, R176, PT ;  /* 0x000000b05f00720c */ /* 0x000fe20003f26270 */
[----:B------:R-:W-:Y:S01]  /*6160*/  BAR.SYNC.DEFER_BLOCKING 0x0 ;  /* 0x0000000000007b1d */ /* 0x000fe20000010000 */
[----:B------:R-:W-:Y:S01]  /*6170*/  ISETP.GE.AND P5, PT, R92, R178, PT ;  /* 0x000000b25c00720c */ /* 0x000fe20003fa6270 */
[----:B---3--:R-:W-:Y:S01]  /*6180*/  HMMA.16816.F32.BF16 R16, R4, R12, R16 ;  /* 0x0000000c0410723c */ /* 0x008fe20000041810 */
        /* <DEDUP_REMOVED lines=8> */
[C---:B------:R-:W-:Y:S01]  /*6210*/  HMMA.16816.F32.BF16 R28, R8.reuse, R30, RZ ;  /* 0x0000001e081c723c */ /* 0x040fe200000418ff */
[----:B------:R-:W-:Y:S01]  /*6220*/  ISETP.GE.AND P3, PT, R95, R178, PT ;  /* 0x000000b25f00720c */ /* 0x000fe20003f66270 */
[----:B------:R-:W-:Y:S01]  /*6230*/  FMUL.FTZ R16, R16, R32 ;  /* 0x0000002010107220 */ /* 0x000fe20000410000 */
[----:B--2---:R-:W-:Y:S01]  /*6240*/  FSEL R24, R82, -INF , !P0 ;  /* 0xff80000052187808 */ /* 0x004fe20004000000 */
[----:B------:R-:W-:Y:S01]  /*6250*/  VIADD R82, R67, 0xd0 ;  /* 0x000000d043527836 */ /* 0x000fe20000000000 */
[----:B------:R-:W-:Y:S01]  /*6260*/  FSEL R107, R89, -INF , !P3 ;  /* 0xff800000596b7808 */ /* 0x000fe20005800000 */
[----:B------:R-:W-:Y:S01]  /*6270*/  VIADD R89, R67, 0xc9 ;  /* 0x000000c943597836 */ /* 0x000fe20000000000 */
[----:B------:R-:W-:Y:S01]  /*6280*/  ISETP.GT.AND P3, PT, R45, R92, PT ;  /* 0x0000005c2d00720c */ /* 0x000fe20003f64270 */
[----:B------:R-:W-:Y:S01]  /*6290*/  HMMA.16816.F32.BF16 R8, R8, R48, RZ ;  /* 0x000000300808723c */ /* 0x000fe200000418ff */
[----:B----4-:R-:W-:Y:S01]  /*62a0*/  FSEL R79, R79, -INF , !P4 ;  /* 0xff8000004f4f7808 */ /* 0x010fe20006000000 */
[----:B------:R-:W2:Y:S01]  /*62b0*/  MUFU.TANH R16, R16 ;  /* 0x0000001000107308 */ /* 0x000ea20000002400 */
[----:B------:R-:W-:-:S02]  /*62c0*/  FSEL R13, R87, -INF , !P3 ;  /* 0xff800000570d7808 */ /* 0x000fc40005800000 */
[-C--:B------:R-:W-:Y:S02]  /*62d0*/  ISETP.GT.AND P3, PT, R47, R89.reuse, PT ;  /* 0x000000592f00720c */ /* 0x080fe40003f64270 */
[----:B------:R-:W-:Y:S02]  /*62e0*/  ISETP.GE.AND P0, PT, R92, R176, PT ;  /* 0x000000b05c00720c */ /* 0x000fe40003f06270 */
[----:B------:R-:W-:Y:S02]  /*62f0*/  ISETP.GE.AND P4, PT, R89, R178, PT ;  /* 0x000000b25900720c */ /* 0x000fe40003f86270 */
[----:B------:R-:W-:Y:S01]  /*6300*/  FSEL R96, R96, -INF , !P5 ;  /* 0xff80000060607808 */ /* 0x000fe20006800000 */
[C---:B------:R-:W-:Y:S01]  /*6310*/  HMMA.16816.F32.BF16 R28, R4.reuse, R14, R28 ;  /* 0x0000000e041c723c */ /* 0x040fe2000004181c */
[----:B------:R-:W-:Y:S01]  /*6320*/  FSEL R98, R53, -INF , !P3 ;  /* 0xff80000035627808 */ /* 0x000fe20005800000 */
[----:B------:R-:W-:Y:S01]  /*6330*/  FMUL.FTZ R53, R17, R32 ;  /* 0x0000002011357220 */ /* 0x000fe20000410000 */
[----:B------:R-:W-:Y:S01]  /*6340*/  ISETP.GT.AND P5, PT, R47, R82, PT ;  /* 0x000000522f00720c */ /* 0x000fe20003fa4270 */
[----:B------:R-:W-:Y:S01]  /*6350*/  VIADD R17, R67, 0xd1 ;  /* 0x000000d143117836 */ /* 0x000fe20000000000 */
[----:B------:R-:W-:Y:S01]  /*6360*/  FSEL R102, R79, -INF , !P2 ;  /* 0xff8000004f667808 */ /* 0x000fe20005000000 */
[----:B------:R-:W-:Y:S01]  /*6370*/  FMUL.FTZ R15, R18, R32 ;  /* 0x00000020120f7220 */ /* 0x000fe20000410000 */
[----:B------:R-:W-:Y:S01]  /*6380*/  FSEL R13, R13, -INF , !P0 ;  /* 0xff8000000d0d7808 */ /* 0x000fe20004000000 */
[----:B------:R-:W-:Y:S01]  /*6390*/  VIADD R18, R67, 0xd8 ;  /* 0x000000d843127836 */ /* 0x000fe20000000000 */
[----:B------:R-:W-:Y:S01]  /*63a0*/  ISETP.GT.AND P2, PT, R45, R89, PT ;  /* 0x000000592d00720c */ /* 0x000fe20003f44270 */
[----:B------:R-:W-:Y:S01]  /*63b0*/  HMMA.16816.F32.BF16 R8, R4, R40, R8 ;  /* 0x000000280408723c */ /* 0x000fe20000041808 */
[----:B------:R-:W-:Y:S01]  /*63c0*/  ISETP.GE.AND P0, PT, R89, R176, PT ;  /* 0x000000b05900720c */ /* 0x000fe20003f06270 */
[----:B------:R-:W3:Y:S01]  /*63d0*/  MUFU.TANH R14, R53 ;  /* 0x00000035000e7308 */ /* 0x000ee20000002400 */
[----:B------:R-:W-:Y:S01]  /*63e0*/  FSEL R98, R98, -INF , !P4 ;  /* 0xff80000062627808 */ /* 0x000fe20006000000 */
[----:B------:R-:W-:Y:S01]  /*63f0*/  VIADD R6, R67, 0xe1 ;  /* 0x000000e143067836 */ /* 0x000fe20000000000 */
[----:B------:R-:W-:-:S02]  /*6400*/  ISETP.GE.AND P3, PT, R82, R178, PT ;  /* 0x000000b25200720c */ /* 0x000fc40003f66270 */
[----:B------:R-:W-:Y:S02]  /*6410*/  ISETP.GT.AND P4, PT, R45, R82, PT ;  /* 0x000000522d00720c */ /* 0x000fe40003f84270 */
[----:B------:R-:W-:Y:S01]  /*6420*/  FSEL R89, R93, -INF , !P5 ;  /* 0xff8000005d597808 */ /* 0x000fe20006800000 */
[-C--:B------:R-:W-:Y:S01]  /*6430*/  FMUL.FTZ R4, R30, R32.reuse ;  /* 0x000000201e047220 */ /* 0x080fe20000410000 */
[----:B------:R-:W-:Y:S01]  /*6440*/  FSEL R52, R52, -INF , !P2 ;  /* 0xff80000034347808 */ /* 0x000fe20005000000 */
[----:B------:R-:W4:Y:S01]  /*6450*/  MUFU.TANH R15, R15 ;  /* 0x0000000f000f7308 */ /* 0x000f220000002400 */
[-C--:B------:R-:W-:Y:S01]  /*6460*/  ISETP.GT.AND P2, PT, R47, R17.reuse, PT ;  /* 0x000000112f00720c */ /* 0x080fe20003f44270 */
[-C--:B------:R-:W-:Y:S01]  /*6470*/  FMUL.FTZ R28, R28, R32.reuse ;  /* 0x000000201c1c7220 */ /* 0x080fe20000410000 */
[----:B------:R-:W-:Y:S01]  /*6480*/  FSEL R89, R89, -INF , !P3 ;  /* 0xff80000059597808 */ /* 0x000fe20005800000 */
[-C--:B------:R-:W-:Y:S01]  /*6490*/  FMUL.FTZ R29, R29, R32.reuse ;  /* 0x000000201d1d7220 */ /* 0x080fe20000410000 */
[----:B-1----:R-:W-:Y:S01]  /*64a0*/  FSEL R51, R51, -INF , !P4 ;  /* 0xff80000033337808 */ /* 0x002fe20006000000 */
[----:B------:R-:W-:Y:S01]  /*64b0*/  FMUL.FTZ R5, R31, R32 ;  /* 0x000000201f057220 */ /* 0x000fe20000410000 */
[----:B------:R-:W-:Y:S01]  /*64c0*/  ISETP.GT.AND P3, PT, R45, R17, PT ;  /* 0x000000112d00720c */ /* 0x000fe20003f64270 */
[----:B------:R-:W-:Y:S01]  /*64d0*/  MUFU.TANH R4, R4 ;  /* 0x0000000400047308 */ /* 0x000fe20000002400 */
[----:B------:R-:W-:Y:S01]  /*64e0*/  ISETP.GT.AND P4, PT, R47, R18, PT ;  /* 0x000000122f00720c */ /* 0x000fe20003f84270 */
[-C--:B------:R-:W-:Y:S01]  /*64f0*/  FMUL.FTZ R8, R8, R32.reuse ;  /* 0x0000002008087220 */ /* 0x080fe20000410000 */
[----:B------:R-:W-:Y:S01]  /*6500*/  FSEL R213, R52, -INF , !P0 ;  /* 0xff80000034d57808 */ /* 0x000fe20004000000 */
[----:B------:R-:W-:Y:S01]  /*6510*/  FMUL.FTZ R10, R10, R32 ;  /* 0x000000200a0a7220 */ /* 0x000fe20000410000 */
[----:B------:R-:W-:Y:S01]  /*6520*/  ISETP.GE.AND P5, PT, R17, R178, PT ;  /* 0x000000b21100720c */ /* 0x000fe20003fa6270 */
[----:B------:R-:W-:Y:S01]  /*6530*/  FMUL.FTZ R7, R9, R32 ;  /* 0x0000002009077220 */ /* 0x000fe20000410000 */
[----:B------:R-:W-:Y:S01]  /*6540*/  ISETP.GE.AND P0, PT, R17, R176, PT ;  /* 0x000000b01100720c */ /* 0x000fe20003f06270 */
[----:B------:R-:W-:Y:S01]  /*6550*/  FMUL.FTZ R17, R19, R32 ;  /* 0x0000002013117220 */ /* 0x000fe20000410000 */
[----:B------:R-:W-:Y:S01]  /*6560*/  FSEL R54, R54, -INF , !P2 ;  /* 0xff80000036367808 */ /* 0x000fe20005000000 */
[C---:B------:R-:W-:Y:S01]  /*6570*/  VIADD R19, R67.reuse, 0xd9 ;  /* 0x000000d943137836 */ /* 0x040fe20000000000 */
[----:B------:R-:W-:Y:S01]  /*6580*/  ISETP.GE.AND P2, PT, R18, R178, PT ;  /* 0x000000b21200720c */ /* 0x000fe20003f46270 */
[----:B------:R-:W-:Y:S01]  /*6590*/  MUFU.TANH R29, R29 ;  /* 0x0000001d001d7308 */ /* 0x000fe20000002400 */
[----:B------:R-:W-:Y:S01]  /*65a0*/  FSEL R76, R76, -INF , !P3 ;  /* 0xff8000004c4c7808 */ /* 0x000fe20005800000 */
[----:B------:R-:W-:Y:S01]  /*65b0*/  VIADD R9, R67, 0xe9 ;  /* 0x000000e943097836 */ /* 0x000fe20000000000 */
[----:B------:R-:W-:Y:S01]  /*65c0*/  FSEL R78, R78, -INF , !P4 ;  /* 0xff8000004e4e7808 */ /* 0x000fe20006000000 */
[----:B------:R-:W-:Y:S01]  /*65d0*/  FMUL.FTZ R11, R11, R32 ;  /* 0x000000200b0b7220 */ /* 0x000fe20000410000 */
[----:B------:R-:W-:Y:S01]  /*65e0*/  FSEL R224, R96, -INF , !P1 ;  /* 0xff80000060e07808 */ /* 0x000fe20004800000 */
[----:B------:R-:W-:Y:S01]  /*65f0*/  IMAD.MOV.U32 R32, RZ, RZ, R66 ;  /* 0x000000ffff207224 */ /* 0x000fe200078e0042 */
[----:B------:R-:W-:Y:S01]  /*6600*/  ISETP.GE.AND P1, PT, R82, R176, PT ;  /* 0x000000b05200720c */ /* 0x000fe20003f26270 */
[----:B------:R-:W1:Y:S01]  /*6610*/  MUFU.TANH R17, R17 ;  /* 0x0000001100117308 */ /* 0x000e620000002400 */
[----:B------:R-:W-:-:S02]  /*6620*/  FSEL R167, R76, -INF , !P0 ;  /* 0xff8000004ca77808 */ /* 0x000fc40004000000 */
[----:B------:R-:W-:Y:S02]  /*6630*/  FSEL R82, R78, -INF , !P2 ;  /* 0xff8000004e527808 */ /* 0x000fe40005000000 */
[----:B------:R-:W-:Y:S02]  /*6640*/  FSEL R87, R54, -INF , !P5 ;  /* 0xff80000036577808 */ /* 0x000fe40006800000 */
[-C--:B------:R-:W-:Y:S01]  /*6650*/  ISETP.GT.AND P3, PT, R47, R19.reuse, PT ;  /* 0x000000132f00720c */ /* 0x080fe20003f64270 */
[----:B------:R-:W-:Y:S01]  /*6660*/  MUFU.TANH R5, R5 ;  /* 0x0000000500057308 */ /* 0x000fe20000002400 */
[C---:B------:R-:W-:Y:S02]  /*6670*/  ISETP.GE.AND P4, PT, R19.reuse, R178, PT ;  /* 0x000000b21300720c */ /* 0x040fe40003f86270 */
[----:B------:R-:W-:Y:S02]  /*6680*/  ISETP.GE.AND P0, PT, R19, R176, PT ;  /* 0x000000b01300720c */ /* 0x000fe40003f06270 */
[----:B------:R-:W-:Y:S01]  /*6690*/  ISETP.GT.AND P2, PT, R45, R19, PT ;  /* 0x000000132d00720c */ /* 0x000fe20003f44270 */
[----:B------:R-:W-:Y:S01]  /*66a0*/  VIADD R19, R67, 0xe0 ;  /* 0x000000e043137836 */ /* 0x000fe20000000000 */
[----:B------:R-:W-:Y:S01]  /*66b0*/  ISETP.GT.AND P5, PT, R45, R18, PT ;  /* 0x000000122d00720c */ /* 0x000fe20003fa4270 */
[----:B------:R-:W-:Y:S01]  /*66c0*/  MUFU.TANH R10, R10 ;  /* 0x0000000a000a7308 */ /* 0x000fe20000002400 */
[----:B------:R-:W-:-:S02]  /*66d0*/  FSEL R25, R25, -INF , !P3 ;  /* 0xff80000019197808 */ /* 0x000fc40005800000 */
[----:B------:R-:W-:Y:S02]  /*66e0*/  FSEL R26, R26, -INF , !P5 ;  /* 0xff8000001a1a7808 */ /* 0x000fe40006800000 */
[----:B------:R-:W-:Y:S02]  /*66f0*/  ISETP.GT.AND P5, PT, R47, R19, PT ;  /* 0x000000132f00720c */ /* 0x000fe40003fa4270 */
[----:B------:R-:W-:Y:S01]  /*6700*/  ISETP.GE.AND P3, PT, R19, R178, PT ;  /* 0x000000b21300720c */ /* 0x000fe20003f66270 */
[----:B------:R-:W-:Y:S01]  /*6710*/  MUFU.TANH R7, R7 ;  /* 0x0000000700077308 */ /* 0x000fe20000002400 */
[----:B------:R-:W-:Y:S02]  /*6720*/  FSEL R27, R27, -INF , !P2 ;  /* 0xff8000001b1b7808 */ /* 0x000fe40005000000 */
[----:B--2---:R-:W-:Y:S02]  /*6730*/  FSEL R16, R16, -INF , !P5 ;  /* 0xff80000010107808 */ /* 0x004fe40006800000 */
[----:B------:R-:W-:-:S02]  /*6740*/  FSEL R153, R51, -INF , !P1 ;  /* 0xff80000033997808 */ /* 0x000fc40004800000 */
[----:B------:R-:W-:Y:S02]  /*6750*/  ISETP.GE.AND P1, PT, R18, R176, PT ;  /* 0x000000b01200720c */ /* 0x000fe40003f26270 */
[----:B------:R-:W2:Y:S01]  /*6760*/  MUFU.TANH R18, R28 ;  /* 0x0000001c00127308 */ /* 0x000ea20000002400 */
[----:B------:R-:W-:Y:S02]  /*6770*/  FSEL R212, R27, -INF , !P0 ;  /* 0xff8000001bd47808 */ /* 0x000fe40004000000 */
[----:B------:R-:W-:Y:S02]  /*6780*/  FSEL R54, R16, -INF , !P3 ;  /* 0xff80000010367808 */ /* 0x000fe40005800000 */
[----:B------:R-:W-:Y:S02]  /*6790*/  ISETP.GT.AND P2, PT, R47, R6, PT ;  /* 0x000000062f00720c */ /* 0x000fe40003f44270 */
[C---:B------:R-:W-:Y:S02]  /*67a0*/  ISETP.GE.AND P5, PT, R6.reuse, R178, PT ;  /* 0x000000b20600720c */ /* 0x040fe40003fa6270 */
[----:B------:R-:W-:-:S02]  /*67b0*/  ISETP.GE.AND P0, PT, R6, R176, PT ;  /* 0x000000b00600720c */ /* 0x000fc40003f06270 */
[----:B------:R-:W-:Y:S02]  /*67c0*/  ISETP.GT.AND P3, PT, R45, R6, PT ;  /* 0x000000062d00720c */ /* 0x000fe40003f64270 */
[----:B------:R1:W2:Y:S01]  /*67d0*/  MUFU.TANH R6, R8 ;  /* 0x0000000800067308 */ /* 0x0002a20000002400 */
[----:B------:R-:W-:Y:S02]  /*67e0*/  FSEL R203, R26, -INF , !P1 ;  /* 0xff8000001acb7808 */ /* 0x000fe40004800000 */
[----:B------:R-:W-:Y:S02]  /*67f0*/  FSEL R78, R25, -INF , !P4 ;  /* 0xff800000194e7808 */ /* 0x000fe40006000000 */
[----:B------:R-:W-:Y:S02]  /*6800*/  ISETP.GE.AND P1, PT, R19, R176, PT ;  /* 0x000000b01300720c */ /* 0x000fe40003f26270 */
[----:B------:R-:W-:Y:S01]  /*6810*/  ISETP.GT.AND P4, PT, R45, R19, PT ;  /* 0x000000132d00720c */ /* 0x000fe20003f84270 */
[----:B------:R-:W-:Y:S01]  /*6820*/  VIADD R19, R67, 0xe8 ;  /* 0x000000e843137836 */ /* 0x000fe20000000000 */
[----:B---3--:R-:W-:-:S02]  /*6830*/  FSEL R14, R14, -INF , !P2 ;  /* 0xff8000000e0e7808 */ /* 0x008fc40005000000 */
[----:B----4-:R-:W-:Y:S02]  /*6840*/  FSEL R15, R15, -INF , !P4 ;  /* 0xff8000000f0f7808 */ /* 0x010fe40006000000 */
[----:B------:R-:W-:Y:S02]  /*6850*/  FSEL R53, R14, -INF , !P5 ;  /* 0xff8000000e357808 */ /* 0x000fe40006800000 */
[-C--:B------:R-:W-:Y:S01]  /*6860*/  ISETP.GT.AND P5, PT, R45, R19.reuse, PT ;  /* 0x000000132d00720c */ /* 0x080fe20003fa4270 */
[----:B-1----:R-:W-:Y:S01]  /*6870*/  VIADD R8, R67, 0xf0 ;  /* 0x000000f043087836 */ /* 0x002fe20000000000 */
[----:B------:R-:W-:Y:S02]  /*6880*/  ISETP.GT.AND P4, PT, R47, R19, PT ;  /* 0x000000132f00720c */ /* 0x000fe40003f84270 */
[----:B------:R-:W-:Y:S02]  /*6890*/  FSEL R17, R17, -INF , !P3 ;  /* 0xff80000011117808 */ /* 0x000fe40005800000 */
[----:B------:R-:W-:-:S02]  /*68a0*/  ISETP.GT.AND P3, PT, R47, R9, PT ;  /* 0x000000092f00720c */ /* 0x000fc40003f64270 */
[----:B------:R-:W-:Y:S02]  /*68b0*/  FSEL R157, R4, -INF , !P5 ;  /* 0xff800000049d7808 */ /* 0x000fe40006800000 */
[----:B------:R-:W-:Y:S01]  /*68c0*/  FSEL R163, R15, -INF , !P1 ;  /* 0xff8000000fa37808 */ /* 0x000fe20004800000 */
[----:B------:R-:W1:Y:S01]  /*68d0*/  MUFU.TANH R4, R11 ;  /* 0x0000000b00047308 */ /* 0x000e620000002400 */
[----:B------:R-:W-:Y:S02]  /*68e0*/  ISETP.GT.AND P5, PT, R47, R8, PT ;  /* 0x000000082f00720c */ /* 0x000fe40003fa4270 */
[----:B------:R-:W-:Y:S02]  /*68f0*/  ISETP.GE.AND P1, PT, R19, R178, PT ;  /* 0x000000b21300720c */ /* 0x000fe40003f26270 */
[----:B--2---:R-:W-:Y:S02]  /*6900*/  FSEL R18, R18, -INF , !P4 ;  /* 0xff80000012127808 */ /* 0x004fe40006000000 */
[----:B------:R-:W-:-:S02]  /*6910*/  FSEL R202, R17, -INF , !P0 ;  /* 0xff80000011ca7808 */ /* 0x000fc40004000000 */
[----:B------:R-:W-:Y:S02]  /*6920*/  ISETP.GE.AND P0, PT, R9, R178, PT ;  /* 0x000000b20900720c */ /* 0x000fe40003f06270 */
[----:B------:R-:W-:Y:S02]  /*6930*/  FSEL R29, R29, -INF , !P3 ;  /* 0xff8000001d1d7808 */ /* 0x000fe40005800000 */
[----:B------:R-:W-:Y:S02]  /*6940*/  FSEL R49, R6, -INF , !P5 ;  /* 0xff80000006317808 */ /* 0x000fe40006800000 */
[----:B------:R-:W-:Y:S01]  /*6950*/  FSEL R52, R18, -INF , !P1 ;  /* 0xff80000012347808 */ /* 0x000fe20004800000 */
[----:B------:R-:W2:Y:S01]  /*6960*/  MUFU.TANH R6, R38 ;  /* 0x0000002600067308 */ /* 0x000ea20000002400 */
[----:B------:R-:W-:Y:S02]  /*6970*/  ISETP.GE.AND P4, PT, R9, R176, PT ;  /* 0x000000b00900720c */ /* 0x000fe40003f86270 */
[----:B------:R-:W-:Y:S01]  /*6980*/  ISETP.GT.AND P1, PT, R45, R9, PT ;  /* 0x000000092d00720c */ /* 0x000fe20003f24270 */
[----:B------:R-:W-:Y:S01]  /*6990*/  VIADD R9, R67, 0xf1 ;  /* 0x000000f143097836 */ /* 0x000fe20000000000 */
[----:B------:R-:W-:-:S02]  /*69a0*/  FSEL R51, R29, -INF , !P0 ;  /* 0xff8000001d337808 */ /* 0x000fc40004000000 */
[----:B------:R-:W-:Y:S02]  /*69b0*/  ISETP.GT.AND P0, PT, R45, R8, PT ;  /* 0x000000082d00720c */ /* 0x000fe40003f04270 */
[----:B------:R-:W-:Y:S02]  /*69c0*/  ISETP.GE.AND P2, PT, R19, R176, PT ;  /* 0x000000b01300720c */ /* 0x000fe40003f46270 */
[----:B------:R-:W-:Y:S01]  /*69d0*/  FSEL R128, R5, -INF , !P1 ;  /* 0xff80000005807808 */ /* 0x000fe20004800000 */
[----:B------:R-:W-:Y:S01]  /*69e0*/  VIADD R5, R67, 0xf8 ;  /* 0x000000f843057836 */ /* 0x000fe20000000000 */
[-C--:B------:R-:W-:Y:S02]  /*69f0*/  ISETP.GT.AND P1, PT, R47, R9.reuse, PT ;  /* 0x000000092f00720c */ /* 0x080fe40003f24270 */
[----:B------:R-:W-:Y:S02]  /*6a00*/  FSEL R10, R10, -INF , !P0 ;  /* 0xff8000000a0a7808 */ /* 0x000fe40004000000 */
[----:B------:R-:W-:-:S02]  /*6a10*/  ISETP.GT.AND P0, PT, R45, R9, PT ;  /* 0x000000092d00720c */ /* 0x000fc40003f04270 */
[----:B------:R-:W-:Y:S02]  /*6a20*/  FSEL R157, R157, -INF , !P2 ;  /* 0xff8000009d9d7808 */ /* 0x000fe40005000000 */
[C---:B------:R-:W-:Y:S02]  /*6a30*/  ISETP.GE.AND P2, PT, R8.reuse, R178, PT ;  /* 0x000000b20800720c */ /* 0x040fe40003f46270 */
[----:B------:R-:W-:Y:S02]  /*6a40*/  ISETP.GE.AND P3, PT, R8, R176, PT ;  /* 0x000000b00800720c */ /* 0x000fe40003f66270 */
[----:B------:R-:W3:Y:S01]  /*6a50*/  MUFU.TANH R8, R36 ;  /* 0x0000002400087308 */ /* 0x000ee20000002400 */
[----:B------:R-:W-:Y:S02]  /*6a60*/  FSEL R48, R7, -INF , !P1 ;  /* 0xff80000007307808 */ /* 0x000fe40004800000 */
[----:B-1----:R-:W-:Y:S02]  /*6a70*/  FSEL R4, R4, -INF , !P0 ;  /* 0xff80000004047808 */ /* 0x002fe40004000000 */
[----:B------:R-:W-:-:S02]  /*6a80*/  ISETP.GT.AND P0, PT, R45, R5, PT ;  /* 0x000000052d00720c */ /* 0x000fc40003f04270 */
[----:B------:R-:W-:Y:S01]  /*6a90*/  FSEL R128, R128, -INF , !P4 ;  /* 0xff80000080807808 */ /* 0x000fe20006000000 */
[----:B------:R-:W1:Y:S01]  /*6aa0*/  MUFU.TANH R7, R56 ;  /* 0x0000003800077308 */ /* 0x000e620000002400 */
[----:B--2---:R-:W-:Y:S02]  /*6ab0*/  FSEL R6, R6, -INF , !P0 ;  /* 0xff80000006067808 */ /* 0x004fe40004000000 */
[----:B------:R-:W-:Y:S02]  /*6ac0*/  ISETP.GT.AND P0, PT, R66, R180, PT ;  /* 0x000000b44200720c */ /* 0x000fe40003f04270 */
[----:B------:R-:W-:Y:S02]  /*6ad0*/  ISETP.GE.AND P4, PT, R9, R178, PT ;  /* 0x000000b20900720c */ /* 0x000fe40003f86270 */
[----:B------:R-:W-:Y:S02]  /*6ae0*/  FSEL R49, R49, -INF , !P2 ;  /* 0xff80000031317808 */ /* 0x000fe40005000000 */
[----:B------:R-:W-:-:S02]  /*6af0*/  ISETP.GE.AND P5, PT, R9, R176, PT ;  /* 0x000000b00900720c */ /* 0x000fc40003fa6270 */
[C---:B------:R-:W-:Y:S02]  /*6b00*/  ISETP.GT.AND P2, PT, R47.reuse, R5, PT ;  /* 0x000000052f00720c */ /* 0x040fe40003f44270 */
[----:B------:R-:W-:Y:S02]  /*6b10*/  FSEL R48, R48, -INF , !P4 ;  /* 0xff80000030307808 */ /* 0x000fe40006000000 */
[----:B------:R-:W-:Y:S02]  /*6b20*/  ISETP.GT.AND P4, PT, R47, R67, PT ;  /* 0x000000432f00720c */ /* 0x000fe40003f84270 */
[----:B------:R-:W-:Y:S02]  /*6b30*/  FSEL R95, R10, -INF , !P3 ;  /* 0xff8000000a5f7808 */ /* 0x000fe40005800000 */
[----:B------:R-:W-:Y:S02]  /*6b40*/  FSEL R92, R4, -INF , !P5 ;  /* 0xff800000045c7808 */ /* 0x000fe40006800000 */
[----:B---3--:R-:W-:-:S02]  /*6b50*/  FSEL R8, R8, -INF , !P2 ;  /* 0xff80000008087808 */ /* 0x008fc40005000000 */
[C---:B------:R-:W-:Y:S02]  /*6b60*/  ISETP.GE.AND P3, PT, R5.reuse, R178, PT ;  /* 0x000000b20500720c */ /* 0x040fe40003f66270 */
[----:B------:R-:W-:Y:S02]  /*6b70*/  ISETP.GE.AND P1, PT, R5, R176, PT ;  /* 0x000000b00500720c */ /* 0x000fe40003f26270 */
[C---:B------:R-:W-:Y:S02]  /*6b80*/  ISETP.GE.AND P5, PT, R67.reuse, R178, PT ;  /* 0x000000b24300720c */ /* 0x040fe40003fa6270 */
[----:B------:R-:W-:Y:S02]  /*6b90*/  ISETP.GE.AND P2, PT, R67, R176, PT ;  /* 0x000000b04300720c */ /* 0x000fe40003f46270 */
[----:B-1----:R-:W-:Y:S02]  /*6ba0*/  FSEL R4, R7, -INF , !P4 ;  /* 0xff80000007047808 */ /* 0x002fe40006000000 */
[----:B------:R-:W-:-:S02]  /*6bb0*/  VIMNMX R179, PT, PT, RZ, R47, !PT ;  /* 0x0000002fffb37248 */ /* 0x000fc40007fe0100 */
[----:B------:R-:W-:Y:S02]  /*6bc0*/  VIMNMX R177, PT, PT, RZ, R45, !PT ;  /* 0x0000002dffb17248 */ /* 0x000fe40007fe0100 */
        /* <DEDUP_REMOVED lines=18> */
.L_x_1716:
        /* <DEDUP_REMOVED lines=20> */
[----:B------:R-:W-:Y:S02]  /*6e30*/  IMAD R0, R9, R7, R0 ;  /* 0x0000000709007224 */ /* 0x000fe400078e0200 */
[----:B------:R-:W-:-:S03]  /*6e40*/  IMAD.HI.U32 R11, R11, R8, RZ ;  /* 0x000000080b0b7227 */ /* 0x000fc600078e00ff */
[----:B------:R-:W-:Y:S01]  /*6e50*/  ISETP.GT.U32.AND P1, PT, R5, R0, PT ;  /* 0x000000000500720c */ /* 0x000fe20003f24070 */
[----:B------:R-:W-:-:S05]  /*6e60*/  IMAD R7, R11, R7, R8 ;  /* 0x000000070b077224 */ /* 0x000fca00078e0208 */
[----:B------:R-:W-:-:S07]  /*6e70*/  ISETP.GT.U32.AND P3, PT, R5, R7, PT ;  /* 0x000000070500720c */ /* 0x000fce0003f64070 */
[-C--:B------:R-:W-:Y:S02]  /*6e80*/  @!P1 IADD3 R0, PT, PT, R0, -R5.reuse, RZ ;  /* 0x8000000500009210 */ /* 0x080fe40007ffe0ff */
[----:B------:R-:W-:Y:S02]  /*6e90*/  @!P1 IADD3 R9, PT, PT, R9, 0x1, RZ ;  /* 0x0000000109099810 */ /* 0x000fe40007ffe0ff */
[----:B------:R-:W-:Y:S02]  /*6ea0*/  ISETP.GE.U32.AND P4, PT, R0, R5, PT ;  /* 0x000000050000720c */ /* 0x000fe40003f86070 */
[----:B------:R-:W-:Y:S01]  /*6eb0*/  @!P3 IMAD.IADD R7, R7, 0x1, -R5 ;  /* 0x000000010707b824 */ /* 0x000fe200078e0a05 */
[----:B------:R-:W-:Y:S01]  /*6ec0*/  ISETP.NE.AND P1, PT, R6, RZ, PT ;  /* 0x000000ff0600720c */ /* 0x000fe20003f25270 */
[----:B------:R-:W-:-:S03]  /*6ed0*/  @!P3 VIADD R11, R11, 0x1 ;  /* 0x000000010b0bb836 */ /* 0x000fc60000000000 */
[----:B------:R-:W-:Y:S02]  /*6ee0*/  ISETP.GE.U32.AND P5, PT, R7, R5, PT ;  /* 0x000000050700720c */ /* 0x000fe40003fa6070 */
[----:B------:R-:W-:-:S04]  /*6ef0*/  LOP3.LUT R7, RZ, R6, RZ, 0x33, !PT ;  /* 0x00000006ff077212 */ /* 0x000fc800078e33ff */
[----:B------:R-:W-:-:S04]  /*6f00*/  @P4 IADD3 R9, PT, PT, R9, 0x1, RZ ;  /* 0x0000000109094810 */ /* 0x000fc80007ffe0ff */
[----:B------:R-:W-:-:S03]  /*6f10*/  MOV R8, R9 ;  /* 0x0000000900087202 */ /* 0x000fc60000000f00 */
[----:B------:R-:W-:Y:S02]  /*6f20*/  @P5 VIADD R11, R11, 0x1 ;  /* 0x000000010b0b5836 */ /* 0x000fe40000000000 */
[----:B------:R-:W-:-:S03]  /*6f30*/  @!P0 IMAD.MOV R8, RZ, RZ, -R8 ;  /* 0x000000ffff088224 */ /* 0x000fc600078e0a08 */
[----:B------:R-:W-:Y:S02]  /*6f40*/  @!P2 IADD3 R11, PT, PT, -R11, RZ, RZ ;  /* 0x000000ff0b0ba210 */ /* 0x000fe40007ffe1ff */
[C---:B------:R-:W-:Y:S02]  /*6f50*/  SEL R8, R7.reuse, R8, !P1 ;  /* 0x0000000807087207 */ /* 0x040fe40004800000 */
[----:B------:R-:W-:Y:S02]  /*6f60*/  SEL R7, R7, R11, !P1 ;  /* 0x0000000b07077207 */ /* 0x000fe40004800000 */
[----:B------:R-:W2:Y:S01]  /*6f70*/  LD.E.64 R10, desc[UR4][R2.64+0x38] ;  /* 0x00003804020a7980 */ /* 0x000ea2000c101b00 */
[----:B------:R-:W-:-:S04]  /*6f80*/  IMAD.WIDE R16, R8, 0x4, R196 ;  /* 0x0000000408107825 */ /* 0x000fc800078e02c4 */
[C---:B------:R-:W-:Y:S01]  /*6f90*/  IMAD.WIDE R14, R7.reuse, 0x4, R196 ;  /* 0x00000004070e7825 */ /* 0x040fe200078e02c4 */
[----:B------:R-:W3:Y:S04]  /*6fa0*/  LD.E R5, desc[UR4][R16.64] ;  /* 0x0000000410057980 */ /* 0x000ee8000c101900 */
[----:B------:R-:W3:Y:S04]  /*6fb0*/  LD.E R0, desc[UR4][R14.64] ;  /* 0x000000040e007980 */ /* 0x000ee8000c101900 */
[----:B------:R-:W4:Y:S01]  /*6fc0*/  LD.E.64 R14, desc[UR4][R2.64+0x20] ;  /* 0x00002004020e7980 */ /* 0x000f22000c101b00 */
[----:B------:R-:W-:-:S04]  /*6fd0*/  IMAD.IADD R8, R7, 0x1, -R8 ;  /* 0x0000000107087824 */ /* 0x000fc800078e0a08 */
[----:B------:R-:W-:-:S05]  /*6fe0*/  IMAD R8, R6, R8, -0x100 ;  /* 0xffffff0006087424 */ /* 0x000fca00078e0208 */
[----:B------:R-:W-:Y:S01]  /*6ff0*/  SHF.R.S32.HI R7, RZ, 0x1f, R8 ;  /* 0x0000001fff077819 */ /* 0x000fe20000011408 */
[-C--:B--2---:R-:W-:Y:S02]  /*7000*/  IMAD R6, R11, R8.reuse, RZ ;  /* 0x000000080b067224 */ /* 0x084fe400078e02ff */
[----:B------:R-:W-:-:S04]  /*7010*/  IMAD.WIDE.U32 R8, R10, R8, RZ ;  /* 0x000000080a087225 */ /* 0x000fc800078e00ff */
[----:B------:R-:W-:Y:S01]  /*7020*/  IMAD R6, R10, R7, R6 ;  /* 0x000000070a067224 */ /* 0x000fe200078e0206 */
[----:B---3--:R-:W-:-:S03]  /*7030*/  IADD3 R0, PT, PT, R5, -R0, RZ ;  /* 0x8000000005007210 */ /* 0x008fc60007ffe0ff */
[----:B------:R-:W-:Y:S01]  /*7040*/  IMAD.IADD R9, R9, 0x1, R6 ;  /* 0x0000000109097824 */ /* 0x000fe200078e0206 */
[----:B------:R-:W-:Y:S01]  /*7050*/  SHF.R.S32.HI R6, RZ, 0x1f, R0 ;  /* 0x0000001fff067819 */ /* 0x000fe20000011400 */
[----:B----4-:R-:W-:Y:S02]  /*7060*/  IMAD R5, R15, R0, RZ ;  /* 0x000000000f057224 */ /* 0x010fe400078e02ff */
[----:B------:R-:W-:-:S04]  /*7070*/  IMAD.WIDE.U32 R8, R0, R14, R8 ;  /* 0x0000000e00087225 */ /* 0x000fc800078e0008 */
[----:B------:R-:W-:Y:S01]  /*7080*/  IMAD R5, R14, R6, R5 ;  /* 0x000000060e057224 */ /* 0x000fe200078e0205 */
[----:B------:R-:W-:-:S04]  /*7090*/  LEA R182, P0, R8, R182, 0x1 ;  /* 0x000000b608b67211 */ /* 0x000fc800078008ff */
[----:B------:R-:W-:-:S04]  /*70a0*/  IADD3 R5, PT, PT, R9, R5, RZ ;  /* 0x0000000509057210 */ /* 0x000fc80007ffe0ff */
[----:B------:R-:W-:Y:S02]  /*70b0*/  LEA.HI.X R181, R8, R181, R5, 0x1, P0 ;  /* 0x000000b508b57211 */ /* 0x000fe400000f0c05 */
.L_x_1717:
[----:B------:R-:W-:Y:S05]  /*70c0*/  BSYNC.RECONVERGENT B0 ;  /* 0x0000000000007941 */ /* 0x000fea0003800200 */
.L_x_1715:
[-C--:B------:R-:W-:Y:S01]  /*70d0*/  ISETP.GE.AND P1, PT, R174, R191.reuse, PT ;  /* 0x000000bfae00720c */ /* 0x080fe20003f26270 */
[----:B------:R-:W-:Y:S01]  /*70e0*/  IMAD.SHL.U32 R0, R170, 0x40, RZ ;  /* 0x00000040aa007824 */ /* 0x000fe200078e00ff */
[----:B------:R-:W-:Y:S01]  /*70f0*/  ISETP.GE.AND P0, PT, R174, R191, PT ;  /* 0x000000bfae00720c */ /* 0x000fe20003f06270 */
[----:B------:R-:W-:Y:S01]  /*7100*/  BSSY.RECONVERGENT B0, `(.L_x_1718) ;  /* 0x0000042000007945 */ /* 0x000fe20003800200 */
[----:B------:R-:W-:Y:S02]  /*7110*/  SHF.L.U64.HI R6, R170, 0x6, R171 ;  /* 0x00000006aa067819 */ /* 0x000fe400000102ab */
[----:B------:R-:W-:-:S05]  /*7120*/  IADD3 R8, P2, PT, R0, R182, RZ ;  /* 0x000000b600087210 */ /* 0x000fca0007f5e0ff */
[----:B------:R-:W-:Y:S02]  /*7130*/  IMAD.X R9, R6, 0x1, R181, P2 ;  /* 0x0000000106097824 */ /* 0x000fe400010e06b5 */
[----:B------:R-:W-:Y:S01]  /*7140*/  @!P1 IMAD.MOV.U32 R10, RZ, RZ, R182 ;  /* 0x000000ffff0a9224 */ /* 0x000fe200078e00b6 */
[----:B------:R-:W-:Y:S01]  /*7150*/  @!P1 MOV R11, R181 ;  /* 0x000000b5000b9202 */ /* 0x000fe20000000f00 */
[----:B------:R-:W-:Y:S01]  /*7160*/  @!P0 IMAD.MOV.U32 R19, RZ, RZ, R9 ;  /* 0x000000ffff138224 */ /* 0x000fe200078e0009 */
[----:B------:R-:W-:Y:S01]  /*7170*/  @!P0 IADD3 R14, P2, PT, R8, R0, RZ ;  /* 0x00000000080e8210 */ /* 0x000fe20007f5e0ff */
[----:B------:R-:W-:Y:S01]  /*7180*/  @!P0 IMAD R5, R171, 0xc0, RZ ;  /* 0x000000c0ab058824 */ /* 0x000fe200078e02ff */
[-C--:B------:R-:W-:Y:S01]  /*7190*/  @!P0 MOV R18, R8.reuse ;  /* 0x0000000800128202 */ /* 0x080fe20000000f00 */
[----:B------:R-:W-:Y:S01]  /*71a0*/  @!PT LDS RZ, [RZ] ;  /* 0x00000000fffff984 */ /* 0x000fe20000000800 */
[----:B------:R-:W-:Y:S01]  /*71b0*/  @!PT LDS RZ, [RZ] ;  /* 0x00000000fffff984 */ /* 0x000fe20000000800 */
[----:B------:R-:W-:Y:S01]  /*71c0*/  @!PT LDS RZ, [RZ] ;  /* 0x00000000fffff984 */ /* 0x000fe20000000800 */
[----:B------:R1:W-:Y:S01]  /*71d0*/  @!P1 LDGSTS.E.BYPASS.LTC128B.128 [R192+0x1000], desc[UR4][R10.64] ;  /* 0x010000000ac09fae */ /* 0x0003e2000b981a04 */
[----:B------:R-:W-:Y:S01]  /*71e0*/  @!P0 MOV R7, R9 ;  /* 0x0000000900078202 */ /* 0x000fe20000000f00 */
[----:B------:R-:W-:Y:S01]  /*71f0*/  @!P0 IMAD.X R15, R9, 0x1, R6, P2 ;  /* 0x00000001090f8824 */ /* 0x000fe200010e0606 */
[----:B------:R-:W-:Y:S01]  /*7200*/  @!P0 LEA R16, P2, R170, R8, 0x8 ;  /* 0x00000008aa108211 */ /* 0x000fe200078440ff */
[----:B------:R2:W-:Y:S01]  /*7210*/  @P1 STS.128 [R192+0x1000], RZ ;  /* 0x001000ffc0001388 */ /* 0x0005e20000000c00 */
[----:B------:R-:W-:-:S02]  /*7220*/  @!P0 IMAD.MOV.U32 R6, RZ, RZ, R8 ;  /* 0x000000ffff068224 */ /* 0x000fc400078e0008 */
[C---:B------:R-:W-:Y:S01]  /*7230*/  @!P0 IMAD.WIDE.U32 R18, R170.reuse, 0xc0, R18 ;  /* 0x000000c0aa128825 */ /* 0x040fe200078e0012 */
[----:B------:R2:W-:Y:S01]  /*7240*/  @P0 STS.128 [R192+0x1800], RZ ;  /* 0x001800ffc0000388 */ /* 0x0005e20000000c00 */
[C---:B------:R-:W-:Y:S02]  /*7250*/  @!P0 LEA.HI.X R17, R170.reuse, R9, R171, 0x8, P2 ;  /* 0x00000009aa118211 */ /* 0x040fe400010f44ab */
[----:B------:R-:W-:Y:S01]  /*7260*/  @!P0 IMAD R0, R171, 0x140, RZ ;  /* 0x00000140ab008824 */ /* 0x000fe200078e02ff */
[----:B------:R-:W-:Y:S01]  /*7270*/  @!PT LDS RZ, [RZ] ;  /* 0x00000000fffff984 */ /* 0x000fe20000000800 */
[----:B------:R-:W-:Y:S01]  /*7280*/  @!PT LDS RZ, [RZ] ;  /* 0x00000000fffff984 */ /* 0x000fe20000000800 */
[----:B------:R-:W-:Y:S01]  /*7290*/  @!PT LDS RZ, [RZ] ;  /* 0x00000000fffff984 */ /* 0x000fe20000000800 */
[----:B------:R2:W-:Y:S01]  /*72a0*/  @!P0 LDGSTS.E.BYPASS.LTC128B.128 [R192+0x1800], desc[UR4][R8.64] ;  /* 0x0180000008c08fae */ /* 0x0005e2000b981a04 */
[----:B------:R-:W-:-:S03]  /*72b0*/  @!P0 IMAD.WIDE.U32 R6, R170, 0x140, R6 ;  /* 0x00000140aa068825 */ /* 0x000fc600078e0006 */
[----:B------:R2:W-:Y:S01]  /*72c0*/  @P0 STS.128 [R192+0x2000], RZ ;  /* 0x002000ffc0000388 */ /* 0x0005e20000000c00 */
[----:B------:R-:W-:Y:S01]  /*72d0*/  @!P0 IMAD.IADD R19, R5, 0x1, R19 ;  /* 0x0000000105138824 */ /* 0x000fe200078e0213 */
[----:B------:R-:W-:Y:S02]  /*72e0*/  @!P0 IADD3 R7, PT, PT, R0, R7, RZ ;  /* 0x0000000700078210 */ /* 0x000fe40007ffe0ff */
[----:B------:R-:W-:Y:S01]  /*72f0*/  @!PT LDS RZ, [RZ] ;  /* 0x00000000fffff984 */ /* 0x000fe20000000800 */
[----:B------:R-:W-:Y:S01]  /*7300*/  @!PT LDS RZ, [RZ] ;  /* 0x00000000fffff984 */ /* 0x000fe20000000800 */
[----:B------:R-:W-:Y:S01]  /*7310*/  @!PT LDS RZ, [RZ] ;  /* 0x00000000fffff984 */ /* 0x000fe20000000800 */
[----:B------:R2:W-:Y:S04]  /*7320*/  @!P0 LDGSTS.E.BYPASS.LTC128B.128 [R192+0x2000], desc[UR4][R14.64] ;  /* 0x020000000ec08fae */ /* 0x0005e8000b981a04 */
[----:B------:R2:W-:Y:S01]  /*7330*/  @P0 STS.128 [R192+0x2800], RZ ;  /* 0x002800ffc0000388 */ /* 0x0005e20000000c00 */
[----:B-1----:R-:W-:-:S04]  /*7340*/  @!P0 LEA R10, P1, R170, R8, 0x7 ;  /* 0x00000008aa0a8211 */ /* 0x002fc800078238ff */
[----:B------:R-:W-:-:S05]  /*7350*/  @!P0 LEA.HI.X R11, R170, R9, R171, 0x7, P1 ;  /* 0x00000009aa0b8211 */ /* 0x000fca00008f3cab */
        /* <DEDUP_REMOVED lines=28> */
.L_x_1719:
[----:B------:R-:W-:Y:S05]  /*7520*/  BSYNC.RECONVERGENT B0 ;  /* 0x0000000000007941 */ /* 0x000fea0003800200 */
.L_x_1718:
[----:B------:R-:W0:Y:S02]  /*7530*/  LDGDEPBAR ;  /* 0x00000000000079af */ /* 0x000e240000000000 */
.L_x_1714:
[----:B------:R-:W-:Y:S05]  /*7540*/  BSYNC.RECONVERGENT B1 ;  /* 0x0000000000017941 */ /* 0x000fea0003800200 */
.L_x_1713:
[----:B------:R-:W3:Y:S01]  /*7550*/  LD.E R79, desc[UR4][R2.64+0xdc] ;  /* 0x0000dc04024f7980 */ /* 0x000ee2000c101900 */
[----:B------:R-:W-:Y:S01]  /*7560*/  FMNMX3.FTZ R0, R63, R61, R60, !PT ;  /* 0x0000003d3f007276 */ /* 0x000fe2000781003c */
[----:B------:R-:W-:Y:S01]  /*7570*/  BSSY B2, `(.L_x_1720) ;  /* 0x0000a00000027945 */ /* 0x000fe20003800000 */
[----:B------:R-:W-:Y:S02]  /*7580*/  LOP3.LUT R83, R83, 0x120, R127, 0xf8, !PT ;  /* 0x0000012053537812 */ /* 0x000fe400078ef87f */
[----:B------:R-:W-:Y:S02]  /*7590*/  FMNMX3.FTZ R0, R0, R59, R58, !PT ;  /* 0x0000003b00007276 */ /* 0x000fe4000781003a */
[----:B------:R-:W-:Y:S02]  /*75a0*/  LEA R83, R83, R166, 0x1 ;  /* 0x000000a653537211 */ /* 0x000fe400078e08ff */
        /* <DEDUP_REMOVED lines=30> */
[----:B------:R-:W4:Y:S02]  /*7790*/  SHFL.BFLY PT, R5, R0, 0x2, 0x1f ;  /* 0x0c401f0000057f89 */ /* 0x000f2400000e0000 */
[----:B----4-:R-:W-:-:S05]  /*77a0*/  FMNMX.FTZ R5, R0, R5, !PT ;  /* 0x0000000500057209 */ /* 0x010fca0007810000 */
[----:B------:R-:W4:Y:S02]  /*77b0*/  SHFL.BFLY PT, R0, R5, 0x1, 0x1f ;  /* 0x0c201f0005007f89 */ /* 0x000f2400000e0000 */
[----:B----4-:R-:W-:-:S04]  /*77c0*/  FMNMX.FTZ R0, R5, R0, !PT ;  /* 0x0000000005007209 */ /* 0x010fc80007810000 */
[----:B------:R-:W-:Y:S01]  /*77d0*/  FSETP.NEU.FTZ.AND P0, PT, R0, -INF , PT ;  /* 0xff8000000000780b */ /* 0x000fe20003f1d000 */
[----:B---3--:R-:W-:-:S05]  /*77e0*/  FMUL.FTZ R76, R79, R0 ;  /* 0x000000004f4c7220 */ /* 0x008fca0000410000 */
[----:B------:R-:W-:-:S05]  /*77f0*/  FSEL R76, R76, RZ, P0 ;  /* 0x000000ff4c4c7208 */ /* 0x000fca0000000000 */
[-C--:B------:R-:W-:Y:S01]  /*7800*/  FFMA.FTZ R125, R20, R79.reuse, -R76 ;  /* 0x0000004f147d7223 */ /* 0x080fe2000001084c */
[----:B------:R-:W-:Y:S01]  /*7810*/  FMNMX3.FTZ R20, R4, R132, R130, !PT ;  /* 0x0000008404147276 */ /* 0x000fe20007810082 */
[-CC-:B------:R-:W-:Y:S01]  /*7820*/  FFMA.FTZ R100, R77, R79.reuse, -R76.reuse ;  /* 0x0000004f4d647223 */ /* 0x180fe2000001084c */
[-CC-:B------:R-:W-:Y:S01]  /*7830*/  FFMA.FTZ R99, R81, R79.reuse, -R76.reuse ;  /* 0x0000004f51637223 */ /* 0x180fe2000001084c */
[-C--:B------:R-:W-:Y:S01]  /*7840*/  FFMA.FTZ R81, R145, R79.reuse, -R76 ;  /* 0x0000004f91517223 */ /* 0x080fe2000001084c */
[----:B------:R-:W-:Y:S01]  /*7850*/  FMNMX3.FTZ R20, R20, R126, R122, !PT ;  /* 0x0000007e14147276 */ /* 0x000fe2000781007a */
[-CC-:B------:R-:W-:Y:S01]  /*7860*/  FFMA.FTZ R146, R61, R79.reuse, -R76.reuse ;  /* 0x0000004f3d927223 */ /* 0x180fe2000001084c */
[--C-:B------:R-:W-:Y:S01]  /*7870*/  FFMA.FTZ R61, R55, R79, -R76.reuse ;  /* 0x0000004f373d7223 */ /* 0x100fe2000001084c */
[----:B------:R-:W-:Y:S01]  /*7880*/  IADD3 R55, PT, PT, R121, R83, RZ ;  /* 0x0000005379377210 */ /* 0x000fe20007ffe0ff */
[----:B------:R-:W-:Y:S01]  /*7890*/  FFMA.FTZ R97, R85, R79, -R76 ;  /* 0x0000004f55617223 */ /* 0x000fe2000001084c */
[----:B------:R-:W-:Y:S01]  /*78a0*/  FMNMX3.FTZ R20, R20, R43, R42, !PT ;  /* 0x0000002b14147276 */ /* 0x000fe2000781002a */
[-CC-:B------:R-:W-:Y:S01]  /*78b0*/  FFMA.FTZ R94, R88, R79.reuse, -R76.reuse ;  /* 0x0000004f585e7223 */ /* 0x180fe2000001084c */
[-CC-:B------:R-:W-:Y:S01]  /*78c0*/  FFMA.FTZ R93, R86, R79.reuse, -R76.reuse ;  /* 0x0000004f565d7223 */ /* 0x180fe2000001084c */
[-CC-:B------:R-:W-:Y:S01]  /*78d0*/  FFMA.FTZ R88, R140, R79.reuse, -R76.reuse ;  /* 0x0000004f8c587223 */ /* 0x180fe2000001084c */
[----:B------:R-:W-:Y:S01]  /*78e0*/  FMNMX3.FTZ R20, R20, R120, R39, !PT ;  /* 0x0000007814147276 */ /* 0x000fe20007810027 */
[-CC-:B------:R-:W-:Y:S01]  /*78f0*/  FFMA.FTZ R86, R139, R79.reuse, -R76.reuse ;  /* 0x0000004f8b567223 */ /* 0x180fe2000001084c */
[-CC-:B------:R-:W-:Y:S01]  /*7900*/  FFMA.FTZ R85, R144, R79.reuse, -R76.reuse ;  /* 0x0000004f90557223 */ /* 0x180fe2000001084c */
[--C-:B------:R-:W-:Y:S01]  /*7910*/  FFMA.FTZ R147, R63, R79, -R76.reuse ;  /* 0x0000004f3f937223 */ /* 0x100fe2000001084c */
[----:B------:R-:W-:Y:S01]  /*7920*/  FMNMX3.FTZ R20, R20, R37, R119, !PT ;  /* 0x0000002514147276 */ /* 0x000fe20007810077 */
[-CC-:B------:R-:W-:Y:S01]  /*7930*/  FFMA.FTZ R143, R60, R79.reuse, -R76.reuse ;  /* 0x0000004f3c8f7223 */ /* 0x180fe2000001084c */
[-CC-:B------:R-:W-:Y:S01]  /*7940*/  FFMA.FTZ R136, R59, R79.reuse, -R76.reuse ;  /* 0x0000004f3b887223 */ /* 0x180fe2000001084c */
[-CC-:B------:R-:W-:Y:S01]  /*7950*/  FFMA.FTZ R135, R58, R79.reuse, -R76.reuse ;  /* 0x0000004f3a877223 */ /* 0x180fe2000001084c */
[----:B------:R-:W-:Y:S01]  /*7960*/  FMNMX3.FTZ R20, R20, R90, R133, !PT ;  /* 0x0000005a14147276 */ /* 0x000fe20007810085 */
[-CC-:B------:R-:W-:Y:S01]  /*7970*/  FFMA.FTZ R131, R57, R79.reuse, -R76.reuse ;  /* 0x0000004f39837223 */ /* 0x180fe2000001084c */
[-CC-:B------:R-:W-:Y:S01]  /*7980*/  FFMA.FTZ R58, R12, R79.reuse, -R76.reuse ;  /* 0x0000004f0c3a7223 */ /* 0x180fe2000001084c */
[-CC-:B------:R-:W-:Y:S01]  /*7990*/  FFMA.FTZ R57, R13, R79.reuse, -R76.reuse ;  /* 0x0000004f0d397223 */ /* 0x180fe2000001084c */
[----:B------:R-:W-:Y:S01]  /*79a0*/  FMNMX3.FTZ R20, R20, R138, R137, !PT ;  /* 0x0000008a14147276 */ /* 0x000fe20007810089 */
[----:B--2---:R-:W-:Y:S01]  /*79b0*/  LDSM.16.MT88.4 R12, [R55+0x5000] ;  /* 0x00500000370c783b */ /* 0x004fe20000004200 */
[----:B------:R-:W-:Y:S01]  /*79c0*/  MUFU.EX2 R147, R147 ;  /* 0x0000009300937308 */ /* 0x000fe20000000800 */
[----:B------:R-:W-:Y:S01]  /*79d0*/  FFMA.FTZ R124, R65, R79, -R76 ;  /* 0x0000004f417c7223 */ /* 0x000fe2000001084c */
[----:B------:R-:W-:Y:S01]  /*79e0*/  FMNMX3.FTZ R20, R20, R101, R148, !PT ;  /* 0x0000006514147276 */ /* 0x000fe20007810094 */
[-CC-:B------:R-:W-:Y:S01]  /*79f0*/  FFMA.FTZ R59, R24, R79.reuse, -R76.reuse ;  /* 0x0000004f183b7223 */ /* 0x180fe2000001084c */
[----:B------:R-:W-:Y:S01]  /*7a00*/  LDSM.16.MT88.4 R16, [R55+0x5400] ;  /* 0x005400003710783b */ /* 0x000fe20000004200 */
[-CC-:B------:R-:W-:Y:S01]  /*7a10*/  FFMA.FTZ R117, R64, R79.reuse, -R76.reuse ;  /* 0x0000004f40757223 */ /* 0x180fe2000001084c */
[----:B------:R-:W-:Y:S01]  /*7a20*/  FMNMX3.FTZ R20, R20, R152, R149, !PT ;  /* 0x0000009814147276 */ /* 0x000fe20007810095 */
[-CC-:B------:R-:W-:Y:S01]  /*7a30*/  FFMA.FTZ R116, R68, R79.reuse, -R76.reuse ;  /* 0x0000004f44747223 */ /* 0x180fe2000001084c */
[----:B------:R-:W2:Y:S01]  /*7a40*/  MUFU.EX2 R146, R146 ;  /* 0x0000009200927308 */ /* 0x000ea20000000800 */
[----:B------:R-:W-:Y:S01]  /*7a50*/  FFMA.FTZ R115, R70, R79, -R76 ;  /* 0x0000004f46737223 */ /* 0x000fe2000001084c */
[----:B------:R-:W-:Y:S01]  /*7a60*/  FMNMX3.FTZ R20, R20, R111, R158, !PT ;  /* 0x0000006f14147276 */ /* 0x000fe2000781009e */
[-CC-:B------:R-:W-:Y:S01]  /*7a70*/  FFMA.FTZ R114, R69, R79.reuse, -R76.reuse ;  /* 0x0000004f45727223 */ /* 0x180fe2000001084c */
[-CC-:B------:R-:W-:Y:S01]  /*7a80*/  FFMA.FTZ R96, R84, R79.reuse, -R76.reuse ;  /* 0x0000004f54607223 */ /* 0x180fe2000001084c */
[----:B------:R-:W-:Y:S01]  /*7a90*/  FFMA.FTZ R84, R141, R79, -R76 ;  /* 0x0000004f8d547223 */ /* 0x000fe2000001084c */
[----:B------:R-:W-:Y:S01]  /*7aa0*/  FMNMX3.FTZ R20, R20, R161, R160, !PT ;  /* 0x000000a114147276 */ /* 0x000fe200078100a0 */
[-CC-:B------:R-:W-:Y:S01]  /*7ab0*/  FFMA.FTZ R112, R72, R79.reuse, -R76.reuse ;  /* 0x0000004f48707223 */ /* 0x180fe2000001084c */
[----:B------:R-:W-:Y:S01]  /*7ac0*/  MUFU.EX2 R143, R143 ;  /* 0x0000008f008f7308 */ /* 0x000fe20000000800 */
[----:B------:R-:W-:Y:S01]  /*7ad0*/  FFMA.FTZ R109, R71, R79, -R76 ;  /* 0x0000004f476d7223 */ /* 0x000fe2000001084c */
[----:B------:R-:W-:Y:S01]  /*7ae0*/  FMNMX3.FTZ R20, R20, R129, R168, !PT ;  /* 0x0000008114147276 */ /* 0x000fe200078100a8 */
[-CC-:B------:R-:W-:Y:S01]  /*7af0*/  FFMA.FTZ R108, R73, R79.reuse, -R76.reuse ;  /* 0x0000004f496c7223 */ /* 0x180fe2000001084c */
[-CC-:B------:R-:W-:Y:S01]  /*7b00*/  FFMA.FTZ R105, R75, R79.reuse, -R76.reuse ;  /* 0x0000004f4b697223 */ /* 0x180fe2000001084c */
[----:B------:R-:W-:Y:S01]  /*7b10*/  FFMA.FTZ R104, R74, R79, -R76 ;  /* 0x0000004f4a687223 */ /* 0x000fe2000001084c */
[----:B------:R-:W-:Y:S01]  /*7b20*/  FMNMX3.FTZ R20, R20, R201, R200, !PT ;  /* 0x000000c914147276 */ /* 0x000fe200078100c8 */
[--C-:B------:R-:W-:Y:S01]  /*7b30*/  FFMA.FTZ R103, R80, R79, -R76.reuse ;  /* 0x0000004f50677223 */ /* 0x100fe2000001084c */
[----:B------:R-:W3:Y:S01]  /*7b40*/  MUFU.EX2 R136, R136 ;  /* 0x0000008800887308 */ /* 0x000ee20000000800 */
[----:B--2---:R-:W-:Y:S01]  /*7b50*/  F2FP.BF16.F32.PACK_AB R25, R146, R147 ;  /* 0x000000939219723e */ /* 0x004fe200000010ff */
[-CC-:B------:R-:W-:Y:S01]  /*7b60*/  FFMA.FTZ R91, R91, R79.reuse, -R76.reuse ;  /* 0x0000004f5b5b7223 */ /* 0x180fe2000001084c */
[----:B------:R-:W-:Y:S01]  /*7b70*/  FMNMX3.FTZ R20, R20, R156, R205, !PT ;  /* 0x0000009c14147276 */ /* 0x000fe200078100cd */
[-CC-:B------:R-:W-:Y:S01]  /*7b80*/  FFMA.FTZ R80, R215, R79.reuse, -R76.reuse ;  /* 0x0000004fd7507223 */ /* 0x180fe2000001084c */
[----:B------:R-:W-:Y:S01]  /*7b90*/  FFMA.FTZ R75, R214, R79, -R76 ;  /* 0x0000004fd64b7223 */ /* 0x000fe2000001084c */
[----:B------:R-:W-:Y:S01]  /*7ba0*/  FADD.FTZ R146, R147, R146 ;  /* 0x0000009293927221 */ /* 0x000fe20000010000 */
[----:B------:R-:W-:Y:S01]  /*7bb0*/  FMNMX3.FTZ R20, R20, R209, R208, !PT ;  /* 0x000000d114147276 */ /* 0x000fe200078100d0 */
[----:B------:R-:W-:Y:S01]  /*7bc0*/  MUFU.EX2 R135, R135 ;  /* 0x0000008700877308 */ /* 0x000fe20000000800 */
[-CC-:B------:R-:W-:Y:S01]  /*7bd0*/  FFMA.FTZ R74, R217, R79.reuse, -R76.reuse ;  /* 0x0000004fd94a7223 */ /* 0x180fe2000001084c */
[--C-:B------:R-:W-:Y:S01]  /*7be0*/  FFMA.FTZ R73, R216, R79, -R76.reuse ;  /* 0x0000004fd8497223 */ /* 0x100fe2000001084c */
[----:B------:R-:W-:Y:S01]  /*7bf0*/  FMNMX3.FTZ R20, R20, R207, R211, !PT ;  /* 0x000000cf14147276 */ /* 0x000fe200078100d3 */
[-CC-:B------:R-:W-:Y:S01]  /*7c00*/  FFMA.FTZ R72, R218, R79.reuse, -R76.reuse ;  /* 0x0000004fda487223 */ /* 0x180fe2000001084c */
[-CC-:B------:R-:W-:Y:S01]  /*7c10*/  FFMA.FTZ R71, R220, R79.reuse, -R76.reuse ;  /* 0x0000004fdc477223 */ /* 0x180fe2000001084c */
[----:B------:R-:W-:Y:S01]  /*7c20*/  FFMA.FTZ R70, R219, R79, -R76 ;  /* 0x0000004fdb467223 */ /* 0x000fe2000001084c */
[----:B------:R-:W-:Y:S01]  /*7c30*/  FMNMX3.FTZ R20, R20, R210, R206, !PT ;  /* 0x000000d214147276 */ /* 0x000fe200078100ce */
[----:B------:R-:W-:Y:S01]  /*7c40*/  MUFU.EX2 R131, R131 ;  /* 0x0000008300837308 */ /* 0x000fe20000000800 */
[----:B---3--:R-:W-:Y:S01]  /*7c50*/  F2FP.BF16.F32.PACK_AB R27, R136, R143 ;  /* 0x0000008f881b723e */ /* 0x008fe200000010ff */
[----:B------:R-:W-:Y:S01]  /*7c60*/  FADD.FTZ R143, R143, R146 ;  /* 0x000000928f8f7221 */ /* 0x000fe20000010000 */
[----:B------:R-:W-:Y:S01]  /*7c70*/  FMNMX3.FTZ R20, R20, R204, R195, !PT ;  /* 0x000000cc14147276 */ /* 0x000fe200078100c3 */
[-CC-:B------:R-:W-:Y:S01]  /*7c80*/  FFMA.FTZ R69, R221, R79.reuse, -R76.reuse ;  /* 0x0000004fdd457223 */ /* 0x180fe2000001084c */
[-C--:B------:R-:W-:Y:S01]  /*7c90*/  FFMA.FTZ R68, R223, R79.reuse, -R76 ;  /* 0x0000004fdf447223 */ /* 0x080fe2000001084c */
        /* <DEDUP_REMOVED lines=8> */
[-C--:B------:R-:W-:Y:S01]  /*7d20*/  FFMA.FTZ R63, R229, R79.reuse, -R76 ;  /* 0x0000004fe53f7223 */ /* 0x080fe2000001084c */
[----:B------:R-:W-:Y:S01]  /*7d30*/  FMNMX3.FTZ R20, R20, R154, R142, !PT ;  /* 0x0000009a14147276 */ /* 0x000fe2000781008e */
[----:B------:R-:W-:Y:S01]  /*7d40*/  MUFU.EX2 R124, R124 ;  /* 0x0000007c007c7308 */ /* 0x000fe20000000800 */
[-CC-:B------:R-:W-:Y:S01]  /*7d50*/  FFMA.FTZ R62, R228, R79.reuse, -R76.reuse ;  /* 0x0000004fe43e7223 */ /* 0x180fe2000001084c */
[-CC-:B------:R-:W-:Y:S01]  /*7d60*/  FFMA.FTZ R60, R230, R79.reuse, -R76.reuse ;  /* 0x0000004fe63c7223 */ /* 0x180fe2000001084c */
[----:B------:R-:W-:Y:S01]  /*7d70*/  FMNMX3.FTZ R20, R20, R134, R123, !PT ;  /* 0x0000008614147276 */ /* 0x000fe2000781007b */
[-CC-:B------:R-:W-:Y:S01]  /*7d80*/  FFMA.FTZ R56, R224, R79.reuse, -R76.reuse ;  /* 0x0000004fe0387223 */ /* 0x180fe2000001084c */
[-CC-:B------:R-:W-:Y:S01]  /*7d90*/  FFMA.FTZ R163, R163, R79.reuse, -R76.reuse ;  /* 0x0000004fa3a37223 */ /* 0x180fe2000001084c */
[-CC-:B------:R-:W-:Y:S01]  /*7da0*/  FFMA.FTZ R202, R202, R79.reuse, -R76.reuse ;  /* 0x0000004fcaca7223 */ /* 0x180fe2000001084c */
[----:B------:R-:W-:Y:S01]  /*7db0*/  FMNMX3.FTZ R20, R20, R118, R113, !PT ;  /* 0x0000007614147276 */ /* 0x000fe20007810071 */
[----:B------:R-:W-:Y:S01]  /*7dc0*/  MUFU.EX2 R117, R117 ;  /* 0x0000007500757308 */ /* 0x000fe20000000800 */
[-CC-:B------:R-:W-:Y:S01]  /*7dd0*/  FFMA.FTZ R157, R157, R79.reuse, -R76.reuse ;  /* 0x0000004f9d9d7223 */ /* 0x180fe2000001084c */
[-CC-:B------:R-:W-:Y:S01]  /*7de0*/  FFMA.FTZ R128, R128, R79.reuse, -R76.reuse ;  /* 0x0000004f80807223 */ /* 0x180fe2000001084c */
[----:B------:R-:W-:Y:S01]  /*7df0*/  FMNMX3.FTZ R20, R20, R110, R107, !PT ;  /* 0x0000006e14147276 */ /* 0x000fe2000781006b */
[-CC-:B------:R-:W-:Y:S01]  /*7e00*/  FFMA.FTZ R95, R95, R79.reuse, -R76.reuse ;  /* 0x0000004f5f5f7223 */ /* 0x180fe2000001084c */
[-CC-:B------:R-:W-:Y:S01]  /*7e10*/  FFMA.FTZ R92, R92, R79.reuse, -R76.reuse ;  /* 0x0000004f5c5c7223 */ /* 0x180fe2000001084c */
[----:B------:R-:W-:Y:S01]  /*7e20*/  FFMA.FTZ R45, R45, R79, -R76 ;  /* 0x0000004f2d2d7223 */ /* 0x000fe2000001084c */
[----:B------:R-:W-:Y:S01]  /*7e30*/  FMNMX3.FTZ R20, R20, R106, R102, !PT ;  /* 0x0000006a14147276 */ /* 0x000fe20007810066 */
[----:B------:R-:W-:Y:S03]  /*7e40*/  MUFU.EX2 R116, R116 ;  /* 0x0000007400747308 */ /* 0x000fe60000000800 */
[----:B------:R-:W-:-:S04]  /*7e50*/  FMNMX3.FTZ R20, R20, R98, R89, !PT ;  /* 0x0000006214147276 */ /* 0x000fc80007810059 */
        /* <DEDUP_REMOVED lines=8> */
[----:B------:R-:W-:-:S05]  /*7ee0*/  FMNMX.FTZ R20, R46, R20, !PT ;  /* 0x000000142e147209 */ /* 0x000fca0007810000 */
[----:B------:R-:W2:Y:S01]  /*7ef0*/  SHFL.BFLY PT, R5, R20, 0x2, 0x1f ;  /* 0x0c401f0014057f89 */ /* 0x000ea200000e0000 */
[----:B------:R-:W-:Y:S08]  /*7f00*/  MUFU.EX2 R109, R109 ;  /* 0x0000006d006d7308 */ /* 0x000ff00000000800 */
[----:B------:R-:W-:Y:S08]  /*7f10*/  MUFU.EX2 R108, R108 ;  /* 0x0000006c006c7308 */ /* 0x000ff00000000800 */
[----:B------:R-:W-:Y:S01]  /*7f20*/  MUFU.EX2 R105, R105 ;  /* 0x0000006900697308 */ /* 0x000fe20000000800 */
[----:B--2---:R-:W-:-:S07]  /*7f30*/  FMNMX.FTZ R20, R20, R5, !PT ;  /* 0x0000000514147209 */ /* 0x004fce0007810000 */
[----:B------:R-:W-:Y:S01]  /*7f40*/  MUFU.EX2 R104, R104 ;  /* 0x0000006800687308 */ /* 0x000fe20000000800 */
[----:B------:R-:W2:Y:S07]  /*7f50*/  SHFL.BFLY PT, R5, R20, 0x1, 0x1f ;  /* 0x0c201f0014057f89 */ /* 0x000eae00000e0000 */
[----:B------:R-:W-:Y:S08]  /*7f60*/  MUFU.EX2 R103, R103 ;  /* 0x0000006700677308 */ /* 0x000ff00000000800 */
[----:B------:R-:W-:Y:S08]  /*7f70*/  MUFU.EX2 R100, R100 ;  /* 0x0000006400647308 */ /* 0x000ff00000000800 */
[----:B------:R-:W-:Y:S01]  /*7f80*/  MUFU.EX2 R99, R99 ;  /* 0x0000006300637308 */ /* 0x000fe20000000800 */
[----:B--2---:R-:W-:-:S04]  /*7f90*/  FMNMX.FTZ R20, R20, R5, !PT ;  /* 0x0000000514147209 */ /* 0x004fc80007810000 */
[----:B------:R-:W-:Y:S01]  /*7fa0*/  FSETP.NEU.FTZ.AND P0, PT, R20, -INF , PT ;  /* 0xff8000001400780b */ /* 0x000fe20003f1d000 */
[----:B------:R-:W-:Y:S02]  /*7fb0*/  FMUL.FTZ R77, R79, R20 ;  /* 0x000000144f4d7220 */ /* 0x000fe40000410000 */
[----:B------:R-:W-:Y:S03]  /*7fc0*/  MUFU.EX2 R97, R97 ;  /* 0x0000006100617308 */ /* 0x000fe60000000800 */
[----:B------:R-:W-:Y:S02]  /*7fd0*/  FSEL R77, R77, RZ, P0 ;  /* 0x000000ff4d4d7208 */ /* 0x000fe40000000000 */
[----:B------:R-:W-:-:S03]  /*7fe0*/  ISETP.GT.AND P0, PT, R32, R180, PT ;  /* 0x000000b42000720c */ /* 0x000fc60003f04270 */
[----:B------:R-:W-:Y:S01]  /*7ff0*/  MUFU.EX2 R96, R96 ;  /* 0x0000006000607308 */ /* 0x000fe20000000800 */
[-CC-:B------:R-:W-:Y:S01]  /*8000*/  FFMA.FTZ R145, R4, R79.reuse, -R77.reuse ;  /* 0x0000004f04917223 */ /* 0x180fe2000001084d */
[-CC-:B------:R-:W-:Y:S01]  /*8010*/  FFMA.FTZ R144, R132, R79.reuse, -R77.reuse ;  /* 0x0000004f84907223 */ /* 0x180fe2000001084d */
[----:B------:R-:W1:Y:S01]  /*8020*/  LDSM.16.MT88.4 R4, [R83+0x5000] ;  /* 0x005000005304783b */ /* 0x000e620000004200 */
[-CC-:B------:R-:W-:Y:S01]  /*8030*/  FFMA.FTZ R140, R130, R79.reuse, -R77.reuse ;  /* 0x0000004f828c7223 */ /* 0x180fe2000001084d */
[-CC-:B------:R-:W-:Y:S01]  /*8040*/  FFMA.FTZ R139, R126, R79.reuse, -R77.reuse ;  /* 0x0000004f7e8b7223 */ /* 0x180fe2000001084d */
[-CC-:B------:R-:W-:Y:S01]  /*8050*/  FFMA.FTZ R130, R43, R79.reuse, -R77.reuse ;  /* 0x0000004f2b827223 */ /* 0x180fe2000001084d */
[-CC-:B------:R-:W-:Y:S01]  /*8060*/  FFMA.FTZ R126, R42, R79.reuse, -R77.reuse ;  /* 0x0000004f2a7e7223 */ /* 0x180fe2000001084d */
[----:B------:R-:W-:Y:S01]  /*8070*/  MUFU.EX2 R145, R145 ;  /* 0x0000009100917308 */ /* 0x000fe20000000800 */
[----:B------:R-:W2:Y:S01]  /*8080*/  LDSM.16.MT88.4 R40, [R83+0x5400] ;  /* 0x005400005328783b */ /* 0x000ea20000004200 */
[-CC-:B------:R-:W-:Y:S01]  /*8090*/  FFMA.FTZ R132, R122, R79.reuse, -R77.reuse ;  /* 0x0000004f7a847223 */ /* 0x180fe2000001084d */
[-CC-:B------:R-:W-:Y:S01]  /*80a0*/  FFMA.FTZ R127, R120, R79.reuse, -R77.reuse ;  /* 0x0000004f787f7223 */ /* 0x180fe2000001084d */
[-CC-:B------:R-:W-:Y:S01]  /*80b0*/  FFMA.FTZ R122, R39, R79.reuse, -R77.reuse ;  /* 0x0000004f277a7223 */ /* 0x180fe2000001084d */
[-CC-:B------:R-:W-:Y:S01]  /*80c0*/  FFMA.FTZ R120, R37, R79.reuse, -R77.reuse ;  /* 0x0000004f25787223 */ /* 0x180fe2000001084d */
[-CC-:B------:R-:W-:Y:S01]  /*80d0*/  FFMA.FTZ R119, R119, R79.reuse, -R77.reuse ;  /* 0x0000004f77777223 */ /* 0x180fe2000001084d */
[----:B------:R-:W3:Y:S01]  /*80e0*/  LDSM.16.MT88.4 R36, [R83+0x5800] ;  /* 0x005800005324783b */ /* 0x000ee20000004200 */
        /* <DEDUP_REMOVED lines=16> */
[----:B------:R-:W5:Y:S01]  /*81f0*/  MUFU.EX2 R139, R139 ;  /* 0x0000008b008b7308 */ /* 0x000f620000000800 */
[----:B----4-:R-:W-:Y:S01]  /*8200*/  F2FP.BF16.F32.PACK_AB R24, R144, R145 ;  /* 0x000000919018723e */ /* 0x010fe200000010ff */
[-CC-:B------:R-:W-:Y:S01]  /*8210*/  FFMA.FTZ R161, R129, R79.reuse, -R77.reuse ;  /* 0x0000004f81a17223 */ /* 0x180fe2000001084d */
[-C--:B------:R-:W-:Y:S01]  /*8220*/  FFMA.FTZ R129, R203, R79.reuse, -R76 ;  /* 0x0000004fcb817223 */ /* 0x080fe2000001084c */
[-CC-:B------:R-:W-:Y:S01]  /*8230*/  FFMA.FTZ R203, R201, R79.reuse, -R77.reuse ;  /* 0x0000004fc9cb7223 */ /* 0x180fe2000001084d */
[-CC-:B------:R-:W-:Y:S01]  /*8240*/  FFMA.FTZ R168, R168, R79.reuse, -R77.reuse ;  /* 0x0000004fa8a87223 */ /* 0x180fe2000001084d */
[-CC-:B------:R-:W-:Y:S01]  /*8250*/  FFMA.FTZ R200, R200, R79.reuse, -R77.reuse ;  /* 0x0000004fc8c87223 */ /* 0x180fe2000001084d */
[-CC-:B------:R-:W-:Y:S01]  /*8260*/  FFMA.FTZ R201, R156, R79.reuse, -R77.reuse ;  /* 0x0000004f9cc97223 */ /* 0x180fe2000001084d */
[----:B------:R-:W4:Y:S01]  /*8270*/  MUFU.EX2 R132, R132 ;  /* 0x0000008400847308 */ /* 0x000f220000000800 */
[-CC-:B------:R-:W-:Y:S01]  /*8280*/  FFMA.FTZ R205, R205, R79.reuse, -R77.reuse ;  /* 0x0000004fcdcd7223 */ /* 0x180fe2000001084d */
[-CC-:B------:R-:W-:Y:S01]  /*8290*/  FFMA.FTZ R209, R209, R79.reuse, -R77.reuse ;  /* 0x0000004fd1d17223 */ /* 0x180fe2000001084d */
[-CC-:B------:R-:W-:Y:S01]  /*82a0*/  FFMA.FTZ R208, R208, R79.reuse, -R77.reuse ;  /* 0x0000004fd0d07223 */ /* 0x180fe2000001084d */
[-CC-:B------:R-:W-:Y:S01]  /*82b0*/  FFMA.FTZ R207, R207, R79.reuse, -R77.reuse ;  /* 0x0000004fcfcf7223 */ /* 0x180fe2000001084d */
[----:B------:R-:W-:Y:S01]  /*82c0*/  FADD.FTZ R144, R145, R144 ;  /* 0x0000009091907221 */ /* 0x000fe20000010000 */
[-CC-:B------:R-:W-:Y:S01]  /*82d0*/  FFMA.FTZ R211, R211, R79.reuse, -R77.reuse ;  /* 0x0000004fd3d37223 */ /* 0x180fe2000001084d */
[-CC-:B------:R-:W-:Y:S01]  /*82e0*/  FFMA.FTZ R210, R210, R79.reuse, -R77.reuse ;  /* 0x0000004fd2d27223 */ /* 0x180fe2000001084d */
[----:B------:R-:W2:Y:S01]  /*82f0*/  MUFU.EX2 R130, R130 ;  /* 0x0000008200827308 */ /* 0x000ea20000000800 */
[----:B-----5:R-:W-:Y:S01]  /*8300*/  F2FP.BF16.F32.PACK_AB R26, R139, R140 ;  /* 0x0000008c8b1a723e */ /* 0x020fe200000010ff */
[----:B------:R-:W-:Y:S01]  /*8310*/  FADD.FTZ R144, R140, R144 ;  /* 0x000000908c907221 */ /* 0x000fe20000010000 */
[-CC-:B------:R-:W-:Y:S01]  /*8320*/  FFMA.FTZ R206, R206, R79.reuse, -R77.reuse ;  /* 0x0000004fcece7223 */ /* 0x180fe2000001084d */
[-CC-:B------:R-:W-:Y:S01]  /*8330*/  FFMA.FTZ R204, R204, R79.reuse, -R77.reuse ;  /* 0x0000004fcccc7223 */ /* 0x180fe2000001084d */
[-CC-:B------:R-:W-:Y:S01]  /*8340*/  FFMA.FTZ R195, R195, R79.reuse, -R77.reuse ;  /* 0x0000004fc3c37223 */ /* 0x180fe2000001084d */
[----:B------:R-:W-:Y:S01]  /*8350*/  FADD.FTZ R139, R139, R144 ;  /* 0x000000908b8b7221 */ /* 0x000fe20000010000 */
[-C--:B------:R-:W-:Y:S01]  /*8360*/  FFMA.FTZ R190, R190, R79.reuse, -R77 ;  /* 0x0000004fbebe7223 */ /* 0x080fe2000001084d */
[----:B------:R-:W5:Y:S01]  /*8370*/  MUFU.EX2 R126, R126 ;  /* 0x0000007e007e7308 */ /* 0x000f620000000800 */
[C---:B-1----:R-:W-:Y:S01]  /*8380*/  HMMA.16816.F32.BF16 R8, R24.reuse, R4, RZ ;  /* 0x000000041808723c */ /* 0x042fe200000418ff */
[----:B----4-:R-:W-:Y:S01]  /*8390*/  FADD.FTZ R139, R132, R139 ;  /* 0x0000008b848b7221 */ /* 0x010fe20000010000 */
        /* <DEDUP_REMOVED lines=11> */
[-C--:B------:R-:W-:Y:S01]  /*8450*/  FFMA.FTZ R90, R213, R79.reuse, -R76 ;  /* 0x0000004fd55a7223 */ /* 0x080fe2000001084c */
[----:B------:R-:W-:Y:S01]  /*8460*/  FFMA.FTZ R107, R107, R79, -R77 ;  /* 0x0000004f6b6b7223 */ /* 0x000fe2000001084d */
[----:B------:R-:W4:Y:S01]  /*8470*/  MUFU.EX2 R122, R122 ;  /* 0x0000007a007a7308 */ /* 0x000f220000000800 */
[C---:B------:R-:W-:Y:S01]  /*8480*/  HMMA.16816.F32.BF16 R28, R24.reuse, R12, RZ ;  /* 0x0000000c181c723c */ /* 0x040fe200000418ff */
[C---:B--2---:R-:W-:Y:S01]  /*8490*/  F2FP.BF16.F32.PACK_AB R12, R130.reuse, R132 ;  /* 0x00000084820c723e */ /* 0x044fe200000010ff */
[----:B------:R-:W-:Y:S01]  /*84a0*/  FADD.FTZ R130, R130, R139 ;  /* 0x0000008b82827221 */ /* 0x000fe20000010000 */
[----:B------:R-:W-:Y:S01]  /*84b0*/  F2FP.BF16.F32.PACK_AB R13, R131, R135 ;  /* 0x00000087830d723e */ /* 0x000fe200000010ff */
[----:B------:R-:W-:Y:S01]  /*84c0*/  FADD.FTZ R135, R135, R143 ;  /* 0x0000008f87877221 */ /* 0x000fe20000010000 */
[----:B------:R-:W-:Y:S01]  /*84d0*/  FFMA.FTZ R102, R102, R79, -R77 ;  /* 0x0000004f66667223 */ /* 0x000fe2000001084d */
[----:B-----5:R-:W-:Y:S01]  /*84e0*/  FADD.FTZ R130, R126, R130 ;  /* 0x000000827e827221 */ /* 0x020fe20000010000 */
[----:B------:R-:W2:Y:S01]  /*84f0*/  MUFU.EX2 R120, R120 ;  /* 0x0000007800787308 */ /* 0x000ea20000000800 */
[----:B------:R-:W-:Y:S01]  /*8500*/  HMMA.16816.F32.BF16 R24, R24, R14, RZ ;  /* 0x0000000e1818723c */ /* 0x000fe200000418ff */
[----:B-1----:R-:W-:Y:S01]  /*8510*/  F2FP.BF16.F32.PACK_AB R14, R127, R126 ;  /* 0x0000007e7f0e723e */ /* 0x002fe200000010ff */
[----:B------:R-:W-:Y:S01]  /*8520*/  FADD.FTZ R135, R131, R135 ;  /* 0x0000008783877221 */ /* 0x000fe20000010000 */
[----:B------:R-:W-:Y:S01]  /*8530*/  F2FP.BF16.F32.PACK_AB R15, R124, R125 ;  /* 0x0000007d7c0f723e */ /* 0x000fe200000010ff */
[----:B------:R-:W-:Y:S01]  /*8540*/  FADD.FTZ R127, R127, R130 ;  /* 0x000000827f7f7221 */ /* 0x000fe20000010000 */
[-C--:B------:R-:W-:Y:S01]  /*8550*/  FFMA.FTZ R98, R98, R79.reuse, -R77 ;  /* 0x0000004f62627223 */ /* 0x080fe2000001084d */
[----:B------:R-:W-:Y:S01]  /*8560*/  FADD.FTZ R135, R125, R135 ;  /* 0x000000877d877221 */ /* 0x000fe20000010000 */
[----:B------:R-:W-:Y:S01]  /*8570*/  MUFU.EX2 R119, R119 ;  /* 0x0000007700777308 */ /* 0x000fe20000000800 */
[----:B----4-:R-:W-:Y:S01]  /*8580*/  FADD.FTZ R127, R122, R127 ;  /* 0x0000007f7a7f7221 */ /* 0x010fe20000010000 */
[-C--:B------:R-:W-:Y:S01]  /*8590*/  FFMA.FTZ R106, R106, R79.reuse, -R77 ;  /* 0x0000004f6a6a7223 */ /* 0x080fe2000001084d */
[C---:B------:R-:W-:Y:S01]  /*85a0*/  HMMA.16816.F32.BF16 R8, R12.reuse, R40, R8 ;  /* 0x000000280c08723c */ /* 0x040fe20000041808 */
[----:B------:R-:W-:Y:S01]  /*85b0*/  FADD.FTZ R124, R124, R135 ;  /* 0x000000877c7c7221 */ /* 0x000fe20000010000 */
[-C--:B------:R-:W-:Y:S01]  /*85c0*/  FFMA.FTZ R156, R212, R79.reuse, -R76 ;  /* 0x0000004fd49c7223 */ /* 0x080fe2000001084c */
[-CC-:B------:R-:W-:Y:S01]  /*85d0*/  FFMA.FTZ R89, R89, R79.reuse, -R77.reuse ;  /* 0x0000004f59597223 */ /* 0x180fe2000001084d */
[-C--:B------:R-:W-:Y:S01]  /*85e0*/  FFMA.FTZ R82, R82, R79.reuse, -R77 ;  /* 0x0000004f52527223 */ /* 0x080fe2000001084d */
[----:B------:R-:W1:Y:S01]  /*85f0*/  MUFU.EX2 R121, R121 ;  /* 0x0000007900797308 */ /* 0x000e620000000800 */
[----:B------:R-:W-:Y:S01]  /*8600*/  FADD.FTZ R124, R117, R124 ;  /* 0x0000007c757c7221 */ /* 0x000fe20000010000 */
[----:B--2---:R-:W-:Y:S01]  /*8610*/  FADD.FTZ R127, R120, R127 ;  /* 0x0000007f787f7221 */ /* 0x004fe20000010000 */
[C---:B------:R-:W-:Y:S01]  /*8620*/  HMMA.16816.F32.BF16 R4, R12.reuse, R42, R4 ;  /* 0x0000002a0c04723c */ /* 0x040fe20000041804 */
[----:B------:R-:W2:Y:S01]  /*8630*/  LDSM.16.MT88.4 R40, [R55+0x5800] ;  /* 0x005800003728783b */ /* 0x000ea20000004200 */
[-CC-:B------:R-:W-:Y:S01]  /*8640*/  FFMA.FTZ R78, R78, R79.reuse, -R77.reuse ;  /* 0x0000004f4e4e7223 */ /* 0x180fe2000001084d */
[-CC-:B------:R-:W-:Y:S01]  /*8650*/  FFMA.FTZ R87, R87, R79.reuse, -R77.reuse ;  /* 0x0000004f57577223 */ /* 0x180fe2000001084d */
[-CC-:B------:R-:W-:Y:S01]  /*8660*/  FFMA.FTZ R54, R54, R79.reuse, -R77.reuse ;  /* 0x0000004f36367223 */ /* 0x180fe2000001084d */
[----:B------:R-:W-:Y:S01]  /*8670*/  MUFU.EX2 R133, R133 ;  /* 0x0000008500857308 */ /* 0x000fe20000000800 */
[-CC-:B------:R-:W-:Y:S01]  /*8680*/  FFMA.FTZ R53, R53, R79.reuse, -R77.reuse ;  /* 0x0000004f35357223 */ /* 0x180fe2000001084d */
[-CC-:B------:R-:W-:Y:S01]  /*8690*/  FFMA.FTZ R52, R52, R79.reuse, -R77.reuse ;  /* 0x0000004f34347223 */ /* 0x180fe2000001084d */
[----:B------:R-:W-:Y:S01]  /*86a0*/  HMMA.16816.F32.BF16 R28, R12, R16, R28 ;  /* 0x000000100c1c723c */ /* 0x000fe2000004181c */
[-CC-:B------:R-:W-:Y:S01]  /*86b0*/  FFMA.FTZ R51, R51, R79.reuse, -R77.reuse ;  /* 0x0000004f33337223 */ /* 0x180fe2000001084d */
[----:B------:R-:W-:-:S03]  /*86c0*/  FFMA.FTZ R49, R49, R79, -R77 ;  /* 0x0000004f31317223 */ /* 0x000fc6000001084d */
[----:B------:R-:W4:Y:S03]  /*86d0*/  MUFU.EX2 R138, R138 ;  /* 0x0000008a008a7308 */ /* 0x000f260000000800 */
[----:B------:R-:W-:Y:S01]  /*86e0*/  HMMA.16816.F32.BF16 R24, R12, R18, R24 ;  /* 0x000000120c18723c */ /* 0x000fe20000041818 */
[----:B------:R-:W-:Y:S01]  /*86f0*/  F2FP.BF16.F32.PACK_AB R12, R120, R122 ;  /* 0x0000007a780c723e */ /* 0x000fe200000010ff */
[----:B------:R-:W5:Y:S01]  /*8700*/  LDSM.16.MT88.4 R16, [R83+0x5c00] ;  /* 0x005c00005310783b */ /* 0x000f620000004200 */
[C---:B------:R-:W-:Y:S01]  /*8710*/  F2FP.BF16.F32.PACK_AB R13, R116.reuse, R117 ;  /* 0x00000075740d723e */ /* 0x040fe200000010ff */
[----:B------:R-:W-:Y:S01]  /*8720*/  FADD.FTZ R116, R116, R124 ;  /* 0x0000007c74747221 */ /* 0x000fe20000010000 */
[----:B-1----:R-:W-:Y:S01]  /*8730*/  F2FP.BF16.F32.PACK_AB R14, R121, R119 ;  /* 0x00000077790e723e */ /* 0x002fe200000010ff */
[----:B------:R-:W-:Y:S01]  /*8740*/  MUFU.EX2 R137, R137 ;  /* 0x0000008900897308 */ /* 0x000fe20000000800 */
[----:B------:R-:W-:Y:S01]  /*8750*/  F2FP.BF16.F32.PACK_AB R15, R114, R115 ;  /* 0x00000073720f723e */ /* 0x000fe200000010ff */
[----:B------:R-:W-:Y:S01]  /*8760*/  FADD.FTZ R116, R115, R116 ;  /* 0x0000007473747221 */ /* 0x000fe20000010000 */
[----:B------:R-:W-:-:S03]  /*8770*/  FADD.FTZ R119, R119, R127 ;  /* 0x0000007f77777221 */ /* 0x000fc60000010000 */
[----:B------:R-:W-:Y:S01]  /*8780*/  FADD.FTZ R114, R114, R116 ;  /* 0x0000007472727221 */ /* 0x000fe20000010000 */
[----:B------:R-:W-:Y:S01]  /*8790*/  FADD.FTZ R119, R121, R119 ;  /* 0x0000007779777221 */ /* 0x000fe20000010000 */
[----:B---3--:R-:W-:Y:S01]  /*87a0*/  HMMA.16816.F32.BF16 R8, R12, R36, R8 ;  /* 0x000000240c08723c */ /* 0x008fe20000041808 */
[----:B------:R-:W1:Y:S01]  /*87b0*/  MUFU.EX2 R141, R141 ;  /* 0x0000008d008d7308 */ /* 0x000e620000000800 */
[----:B------:R-:W-:-:S04]  /*87c0*/  FADD.FTZ R114, R112, R114 ;  /* 0x0000007270727221 */ /* 0x000fc80000010000 */
[C---:B------:R-:W-:Y:S02]  /*87d0*/  FADD.FTZ R114, R109.reuse, R114 ;  /* 0x000000726d727221 */ /* 0x040fe40000010000 */
[C---:B------:R-:W-:Y:S01]  /*87e0*/  HMMA.16816.F32.BF16 R4, R12.reuse, R38, R4 ;  /* 0x000000260c04723c */ /* 0x040fe20000041804 */
[----:B------:R-:W3:Y:S01]  /*87f0*/  LDSM.16.MT88.4 R36, [R55+0x5c00] ;  /* 0x005c00003724783b */ /* 0x000ee20000004200 */
[----:B------:R-:W-:Y:S06]  /*8800*/  MUFU.EX2 R148, R148 ;  /* 0x0000009400947308 */ /* 0x000fec0000000800 */
[C---:B--2---:R-:W-:Y:S02]  /*8810*/  HMMA.16816.F32.BF16 R28, R12.reuse, R40, R28 ;  /* 0x000000280c1c723c */ /* 0x044fe4000004181c */
[----:B------:R-:W2:Y:S06]  /*8820*/  MUFU.EX2 R152, R152 ;  /* 0x0000009800987308 */ /* 0x000eac0000000800 */
[----:B------:R-:W-:Y:S01]  /*8830*/  HMMA.16816.F32.BF16 R24, R12, R42, R24 ;  /* 0x0000002a0c18723c */ /* 0x000fe20000041818 */
[----:B------:R-:W2:Y:S01]  /*8840*/  LDSM.16.MT88.4 R40, [R83+0x6000] ;  /* 0x006000005328783b */ /* 0x000ea20000004200 */
[----:B----4-:R-:W-:Y:S01]  /*8850*/  F2FP.BF16.F32.PACK_AB R12, R138, R133 ;  /* 0x000000858a0c723e */ /* 0x010fe200000010ff */
[----:B------:R-:W-:Y:S01]  /*8860*/  MUFU.EX2 R149, R149 ;  /* 0x0000009500957308 */ /* 0x000fe20000000800 */
[----:B------:R-:W-:Y:S01]  /*8870*/  F2FP.BF16.F32.PACK_AB R13, R109, R112 ;  /* 0x000000706d0d723e */ /* 0x000fe200000010ff */
[----:B------:R-:W-:Y:S01]  /*8880*/  FADD.FTZ R133, R133, R119 ;  /* 0x0000007785857221 */ /* 0x000fe20000010000 */
[----:B-1----:R-:W-:-:S02]  /*8890*/  F2FP.BF16.F32.PACK_AB R14, R141, R137 ;  /* 0x000000898d0e723e */ /* 0x002fc400000010ff */
[----:B------:R-:W-:Y:S01]  /*88a0*/  F2FP.BF16.F32.PACK_AB R15, R105, R108 ;  /* 0x0000006c690f723e */ /* 0x000fe200000010ff */
[----:B------:R-:W-:Y:S01]  /*88b0*/  FADD.FTZ R133, R138, R133 ;  /* 0x000000858a857221 */ /* 0x000fe20000010000 */
[----:B------:R-:W-:Y:S01]  /*88c0*/  FADD.FTZ R108, R108, R114 ;  /* 0x000000726c6c7221 */ /* 0x000fe20000010000 */
[----:B------:R-:W1:Y:S02]  /*88d0*/  MUFU.EX2 R153, R153 ;  /* 0x0000009900997308 */ /* 0x000e640000000800 */
[----:B------:R-:W-:Y:S01]  /*88e0*/  FADD.FTZ R137, R137, R133 ;  /* 0x0000008589897221 */ /* 0x000fe20000010000 */
[----:B------:R-:W-:Y:S01]  /*88f0*/  FADD.FTZ R108, R105, R108 ;  /* 0x0000006c696c7221 */ /* 0x000fe20000010000 */
[C---:B-----5:R-:W-:Y:S02]  /*8900*/  HMMA.16816.F32.BF16 R8, R12.reuse, R16, R8 ;  /* 0x000000100c08723c */ /* 0x060fe40000041808 */
[----:B------:R-:W-:Y:S01]  /*8910*/  FADD.FTZ R137, R141, R137 ;  /* 0x000000898d897221 */ /* 0x000fe20000010000 */
[----:B------:R-:W-:Y:S01]  /*8920*/  FADD.FTZ R108, R104, R108 ;  /* 0x0000006c686c7221 */ /* 0x000fe20000010000 */
[----:B------:R-:W-:Y:S04]  /*8930*/  MUFU.EX2 R94, R94 ;  /* 0x0000005e005e7308 */ /* 0x000fe80000000800 */
[C---:B------:R-:W-:Y:S01]  /*8940*/  HMMA.16816.F32.BF16 R4, R12.reuse, R18, R4 ;  /* 0x000000120c04723c */ /* 0x040fe20000041804 */
[----:B------:R-:W4:Y:S03]  /*8950*/  LDSM.16.MT88.4 R16, [R55+0x6000] ;  /* 0x006000003710783b */ /* 0x000f260000004200 */
[----:B------:R-:W-:Y:S04]  /*8960*/  MUFU.EX2 R93, R93 ;  /* 0x0000005d005d7308 */ /* 0x000fe80000000800 */
[C---:B---3--:R-:W-:Y:S04]  /*8970*/  HMMA.16816.F32.BF16 R28, R12.reuse, R36, R28 ;  /* 0x000000240c1c723c */ /* 0x048fe8000004181c */
[----:B------:R-:W-:Y:S04]  /*8980*/  MUFU.EX2 R158, R158 ;  /* 0x0000009e009e7308 */ /* 0x000fe80000000800 */
[----:B------:R-:W-:Y:S01]  /*8990*/  HMMA.16816.F32.BF16 R24, R12, R38, R24 ;  /* 0x000000260c18723c */ /* 0x000fe20000041818 */
[----:B------:R-:W3:Y:S01]  /*89a0*/  LDSM.16.MT88.4 R36, [R83+0x6400] ;  /* 0x006400005324783b */ /* 0x000ee20000004200 */
[----:B--2---:R-:W-:Y:S01]  /*89b0*/  F2FP.BF16.F32.PACK_AB R12, R152, R148 ;  /* 0x00000094980c723e */ /* 0x004fe200000010ff */
[----:B------:R-:W-:Y:S01]  /*89c0*/  FADD.FTZ R148, R148, R137 ;  /* 0x0000008994947221 */ /* 0x000fe20000010000 */
[----:B------:R-:W-:Y:S01]  /*89d0*/  F2FP.BF16.F32.PACK_AB R13, R103, R104 ;  /* 0x00000068670d723e */ /* 0x000fe200000010ff */
[----:B------:R-:W2:Y:S01]  /*89e0*/  MUFU.EX2 R167, R167 ;  /* 0x000000a700a77308 */ /* 0x000ea20000000800 */
[----:B-1----:R-:W-:Y:S01]  /*89f0*/  F2FP.BF16.F32.PACK_AB R14, R153, R149 ;  /* 0x00000095990e723e */ /* 0x002fe200000010ff */
[----:B------:R-:W-:Y:S01]  /*8a00*/  FADD.FTZ R103, R103, R108 ;  /* 0x0000006c67677221 */ /* 0x000fe20000010000 */
[----:B------:R-:W-:Y:S01]  /*8a10*/  F2FP.BF16.F32.PACK_AB R15, R99, R100 ;  /* 0x00000064630f723e */ /* 0x000fe200000010ff */
[----:B------:R-:W-:-:S02]  /*8a20*/  FADD.FTZ R148, R152, R148 ;  /* 0x0000009498947221 */ /* 0x000fc40000010000 */
[----:B------:R-:W-:Y:S02]  /*8a30*/  FADD.FTZ R103, R100, R103 ;  /* 0x0000006764677221 */ /* 0x000fe40000010000 */
[----:B------:R-:W-:Y:S01]  /*8a40*/  MUFU.EX2 R160, R160 ;  /* 0x000000a000a07308 */ /* 0x000fe20000000800 */
[----:B------:R-:W-:Y:S01]  /*8a50*/  FADD.FTZ R149, R149, R148 ;  /* 0x0000009495957221 */ /* 0x000fe20000010000 */
[C---:B------:R-:W-:Y:S01]  /*8a60*/  HMMA.16816.F32.BF16 R8, R12.reuse, R40, R8 ;  /* 0x000000280c08723c */ /* 0x040fe20000041808 */
[----:B------:R-:W-:Y:S02]  /*8a70*/  FADD.FTZ R99, R99, R103 ;  /* 0x0000006763637221 */ /* 0x000fe40000010000 */
[----:B------:R-:W-:Y:S02]  /*8a80*/  FADD.FTZ R149, R153, R149 ;  /* 0x0000009599957221 */ /* 0x000fe40000010000 */
[----:B------:R-:W-:Y:S01]  /*8a90*/  FADD.FTZ R99, R97, R99 ;  /* 0x0000006361637221 */ /* 0x000fe20000010000 */
[----:B------:R-:W1:Y:S02]  /*8aa0*/  MUFU.EX2 R161, R161 ;  /* 0x000000a100a17308 */ /* 0x000e640000000800 */
[C---:B------:R-:W-:Y:S01]  /*8ab0*/  HMMA.16816.F32.BF16 R4, R12.reuse, R42, R4 ;  /* 0x0000002a0c04723c */ /* 0x040fe20000041804 */
[----:B------:R-:W5:Y:S05]  /*8ac0*/  LDSM.16.MT88.4 R40, [R55+0x6400] ;  /* 0x006400003728783b */ /* 0x000f6a0000004200 */
[----:B------:R-:W3:Y:S02]  /*8ad0*/  MUFU.EX2 R91, R91 ;  /* 0x0000005b005b7308 */ /* 0x000ee40000000800 */
[C---:B----4-:R-:W-:Y:S06]  /*8ae0*/  HMMA.16816.F32.BF16 R28, R12.reuse, R16, R28 ;  /* 0x000000100c1c723c */ /* 0x050fec000004181c */
[----:B------:R-:W4:Y:S02]  /*8af0*/  MUFU.EX2 R88, R88 ;  /* 0x0000005800587308 */ /* 0x000f240000000800 */
[----:B------:R-:W-:Y:S01]  /*8b00*/  HMMA.16816.F32.BF16 R24, R12, R18, R24 ;  /* 0x000000120c18723c */ /* 0x000fe20000041818 */
[----:B--2---:R-:W-:Y:S01]  /*8b10*/  F2FP.BF16.F32.PACK_AB R12, R167, R158 ;  /* 0x0000009ea70c723e */ /* 0x004fe200000010ff */
[----:B------:R-:W2:Y:S01]  /*8b20*/  LDSM.16.MT88.4 R16, [R83+0x6800] ;  /* 0x006800005310783b */ /* 0x000ea20000004200 */
[----:B------:R-:W-:Y:S01]  /*8b30*/  F2FP.BF16.F32.PACK_AB R13, R96, R97 ;  /* 0x00000061600d723e */ /* 0x000fe200000010ff */
        /* <DEDUP_REMOVED lines=9> */
[----:B------:R-:W-:Y:S01]  /*8bd0*/  MUFU.EX2 R85, R85 ;  /* 0x0000005500557308 */ /* 0x000fe20000000800 */
[----:B------:R-:W-:Y:S01]  /*8be0*/  FADD.FTZ R93, R93, R96 ;  /* 0x000000605d5d7221 */ /* 0x000fe20000010000 */
[----:B------:R-:W-:-:S03]  /*8bf0*/  FADD.FTZ R160, R161, R160 ;  /* 0x000000a0a1a07221 */ /* 0x000fc60000010000 */
[----:B------:R-:W-:Y:S02]  /*8c00*/  FADD.FTZ R93, R91, R93 ;  /* 0x0000005d5b5d7221 */ /* 0x000fe40000010000 */
[C---:B------:R-:W-:Y:S01]  /*8c10*/  HMMA.16816.F32.BF16 R4, R12.reuse, R38, R4 ;  /* 0x000000260c04723c */ /* 0x040fe20000041804 */
[----:B------:R-:W1:Y:S01]  /*8c20*/  LDSM.16.MT88.4 R36, [R55+0x6800] ;  /* 0x006800003724783b */ /* 0x000e620000004200 */
[----:B------:R-:W3:Y:S06]  /*8c30*/  MUFU.EX2 R168, R168 ;  /* 0x000000a800a87308 */ /* 0x000eec0000000800 */
[C---:B-----5:R-:W-:Y:S02]  /*8c40*/  HMMA.16816.F32.BF16 R28, R12.reuse, R40, R28 ;  /* 0x000000280c1c723c */ /* 0x060fe4000004181c */
[----:B------:R-:W5:Y:S06]  /*8c50*/  MUFU.EX2 R203, R203 ;  /* 0x000000cb00cb7308 */ /* 0x000f6c0000000800 */
[----:B------:R-:W-:Y:S01]  /*8c60*/  HMMA.16816.F32.BF16 R24, R12, R42, R24 ;  /* 0x0000002a0c18723c */ /* 0x000fe20000041818 */
[----:B------:R-:W1:Y:S01]  /*8c70*/  LDSM.16.MT88.4 R40, [R83+0x6c00] ;  /* 0x006c00005328783b */ /* 0x000e620000004200 */
[----:B------:R-:W2:Y:S01]  /*8c80*/  MUFU.EX2 R200, R200 ;  /* 0x000000c800c87308 */ /* 0x000ea20000000800 */
[----:B----4-:R-:W-:Y:S01]  /*8c90*/  F2FP.BF16.F32.PACK_AB R13, R88, R91 ;  /* 0x0000005b580d723e */ /* 0x010fe200000010ff */
[----:B---3--:R-:W-:Y:S01]  /*8ca0*/  FADD.FTZ R160, R168, R160 ;  /* 0x000000a0a8a07221 */ /* 0x008fe20000010000 */
[----:B------:R-:W-:Y:S01]  /*8cb0*/  F2FP.BF16.F32.PACK_AB R15, R85, R86 ;  /* 0x00000056550f723e */ /* 0x000fe200000010ff */
[----:B------:R-:W-:-:S04]  /*8cc0*/  FADD.FTZ R88, R88, R93 ;  /* 0x0000005d58587221 */ /* 0x000fc80000010000 */
[----:B------:R-:W3:Y:S01]  /*8cd0*/  MUFU.EX2 R201, R201 ;  /* 0x000000c900c97308 */ /* 0x000ee20000000800 */
[C---:B-----5:R-:W-:Y:S01]  /*8ce0*/  F2FP.BF16.F32.PACK_AB R12, R203.reuse, R168 ;  /* 0x000000a8cb0c723e */ /* 0x060fe200000010ff */
[----:B------:R-:W-:Y:S01]  /*8cf0*/  FADD.FTZ R203, R203, R160 ;  /* 0x000000a0cbcb7221 */ /* 0x000fe20000010000 */
[----:B------:R-:W-:-:S04]  /*8d00*/  FADD.FTZ R88, R86, R88 ;  /* 0x0000005856587221 */ /* 0x000fc80000010000 */
[----:B------:R-:W-:Y:S01]  /*8d10*/  FADD.FTZ R88, R85, R88 ;  /* 0x0000005855587221 */ /* 0x000fe20000010000 */
[----:B------:R-:W-:Y:S01]  /*8d20*/  MUFU.EX2 R84, R84 ;  /* 0x0000005400547308 */ /* 0x000fe20000000800 */
[----:B--2---:R-:W-:-:S07]  /*8d30*/  FADD.FTZ R203, R200, R203 ;  /* 0x000000cbc8cb7221 */ /* 0x004fce0000010000 */
[----:B------:R-:W2:Y:S01]  /*8d40*/  MUFU.EX2 R81, R81 ;  /* 0x0000005100517308 */ /* 0x000ea20000000800 */
[C---:B---3--:R-:W-:Y:S01]  /*8d50*/  F2FP.BF16.F32.PACK_AB R14, R201.reuse, R200 ;  /* 0x000000c8c90e723e */ /* 0x048fe200000010ff */
[----:B------:R-:W-:Y:S01]  /*8d60*/  FADD.FTZ R203, R201, R203 ;  /* 0x000000cbc9cb7221 */ /* 0x000fe20000010000 */
[----:B------:R-:W-:-:S05]  /*8d70*/  FFMA.FTZ R200, R46, R79, -R77 ;  /* 0x0000004f2ec87223 */ /* 0x000fca000001084d */
[----:B------:R-:W-:Y:S01]  /*8d80*/  MUFU.EX2 R80, R80 ;  /* 0x0000005000507308 */ /* 0x000fe20000000800 */
[C---:B------:R-:W-:Y:S07]  /*8d90*/  HMMA.16816.F32.BF16 R8, R12.reuse, R16, R8 ;  /* 0x000000100c08723c */ /* 0x040fee0000041808 */
[----:B------:R-:W3:Y:S01]  /*8da0*/  MUFU.EX2 R75, R75 ;  /* 0x0000004b004b7308 */ /* 0x000ee20000000800 */
[C---:B------:R-:W-:Y:S01]  /*8db0*/  HMMA.16816.F32.BF16 R4, R12.reuse, R18, R4 ;  /* 0x000000120c04723c */ /* 0x040fe20000041804 */
[----:B------:R-:W4:Y:S06]  /*8dc0*/  LDSM.16.MT88.4 R16, [R55+0x6c00] ;  /* 0x006c00003710783b */ /* 0x000f2c0000004200 */
[----:B------:R-:W-:Y:S01]  /*8dd0*/  MUFU.EX2 R205, R205 ;  /* 0x000000cd00cd7308 */ /* 0x000fe20000000800 */
[C---:B-1----:R-:W-:Y:S07]  /*8de0*/  HMMA.16816.F32.BF16 R28, R12.reuse, R36, R28 ;  /* 0x000000240c1c723c */ /* 0x042fee000004181c */
[----:B------:R-:W1:Y:S01]  /*8df0*/  MUFU.EX2 R209, R209 ;  /* 0x000000d100d17308 */ /* 0x000e620000000800 */
[----:B------:R-:W-:Y:S01]  /*8e00*/  HMMA.16816.F32.BF16 R24, R12, R38, R24 ;  /* 0x000000260c18723c */ /* 0x000fe20000041818 */
[----:B------:R-:W5:Y:S01]  /*8e10*/  LDSM.16.MT88.4 R36, [R83+0x7000] ;  /* 0x007000005324783b */ /* 0x000f620000004200 */
[----:B--2---:R-:W-:Y:S01]  /*8e20*/  F2FP.BF16.F32.PACK_AB R13, R81, R84 ;  /* 0x00000054510d723e */ /* 0x004fe200000010ff */
[----:B------:R-:W-:Y:S01]  /*8e30*/  FADD.FTZ R84, R84, R88 ;  /* 0x0000005854547221 */ /* 0x000fe20000010000 */
[----:B---3--:R-:W-:-:S03]  /*8e40*/  F2FP.BF16.F32.PACK_AB R15, R75, R80 ;  /* 0x000000504b0f723e */ /* 0x008fc600000010ff */
[----:B------:R-:W-:Y:S01]  /*8e50*/  MUFU.EX2 R208, R208 ;  /* 0x000000d000d07308 */ /* 0x000fe20000000800 */
[----:B------:R-:W-:-:S04]  /*8e60*/  FADD.FTZ R84, R81, R84 ;  /* 0x0000005451547221 */ /* 0x000fc80000010000 */
[----:B------:R-:W-:-:S03]  /*8e70*/  FADD.FTZ R80, R80, R84 ;  /* 0x0000005450507221 */ /* 0x000fc60000010000 */
[----:B------:R-:W2:Y:S01]  /*8e80*/  MUFU.EX2 R207, R207 ;  /* 0x000000cf00cf7308 */ /* 0x000ea20000000800 */
[----:B-1----:R-:W-:Y:S01]  /*8e90*/  F2FP.BF16.F32.PACK_AB R12, R209, R205 ;  /* 0x000000cdd10c723e */ /* 0x002fe200000010ff */
[----:B------:R-:W-:Y:S01]  /*8ea0*/  FADD.FTZ R205, R205, R203 ;  /* 0x000000cbcdcd7221 */ /* 0x000fe20000010000 */
[----:B------:R-:W-:-:S03]  /*8eb0*/  FADD.FTZ R80, R75, R80 ;  /* 0x000000504b507221 */ /* 0x000fc60000010000 */
[----:B------:R-:W-:Y:S02]  /*8ec0*/  FADD.FTZ R205, R209, R205 ;  /* 0x000000cdd1cd7221 */ /* 0x000fe40000010000 */
[----:B------:R-:W-:Y:S08]  /*8ed0*/  MUFU.EX2 R74, R74 ;  /* 0x0000004a004a7308 */ /* 0x000ff00000000800 */
[----:B------:R-:W1:Y:S01]  /*8ee0*/  MUFU.EX2 R73, R73 ;  /* 0x0000004900497308 */ /* 0x000e620000000800 */
[----:B--2---:R-:W-:Y:S01]  /*8ef0*/  F2FP.BF16.F32.PACK_AB R14, R207, R208 ;  /* 0x000000d0cf0e723e */ /* 0x004fe200000010ff */
[----:B------:R-:W-:-:S04]  /*8f00*/  FADD.FTZ R208, R208, R205 ;  /* 0x000000cdd0d07221 */ /* 0x000fc80000010000 */
[----:B------:R-:W-:Y:S02]  /*8f10*/  FADD.FTZ R208, R207, R208 ;  /* 0x000000d0cfd07221 */ /* 0x000fe40000010000 */
[C---:B------:R-:W-:Y:S01]  /*8f20*/  HMMA.16816.F32.BF16 R8, R12.reuse, R40, R8 ;  /* 0x000000280c08723c */ /* 0x040fe20000041808 */
[----:B------:R-:W-:Y:S07]  /*8f30*/  MUFU.EX2 R72, R72 ;  /* 0x0000004800487308 */ /* 0x000fee0000000800 */
[C---:B------:R-:W-:Y:S01]  /*8f40*/  HMMA.16816.F32.BF16 R4, R12.reuse, R42, R4 ;  /* 0x0000002a0c04723c */ /* 0x040fe20000041804 */
[----:B------:R-:W2:Y:S01]  /*8f50*/  LDSM.16.MT88.4 R40, [R55+0x7000] ;  /* 0x007000003728783b */ /* 0x000ea20000004200 */
[----:B------:R-:W3:Y:S06]  /*8f60*/  MUFU.EX2 R71, R71 ;  /* 0x0000004700477308 */ /* 0x000eec0000000800 */
[C---:B----4-:R-:W-:Y:S02]  /*8f70*/  HMMA.16816.F32.BF16 R28, R12.reuse, R16, R28 ;  /* 0x000000100c1c723c */ /* 0x050fe4000004181c */
[----:B------:R-:W-:Y:S06]  /*8f80*/  MUFU.EX2 R211, R211 ;  /* 0x000000d300d37308 */ /* 0x000fec0000000800 */
[----:B------:R-:W-:Y:S01]  /*8f90*/  HMMA.16816.F32.BF16 R24, R12, R18, R24 ;  /* 0x000000120c18723c */ /* 0x000fe20000041818 */
[----:B-1----:R-:W-:Y:S01]  /*8fa0*/  F2FP.BF16.F32.PACK_AB R13, R73, R74 ;  /* 0x0000004a490d723e */ /* 0x002fe200000010ff */
[----:B------:R-:W1:Y:S01]  /*8fb0*/  MUFU.EX2 R210, R210 ;  /* 0x000000d200d27308 */ /* 0x000e620000000800 */
[----:B---3--:R-:W-:Y:S01]  /*8fc0*/  F2FP.BF16.F32.PACK_AB R15, R71, R72 ;  /* 0x00000048470f723e */ /* 0x008fe200000010ff */
[----:B------:R-:W3:Y:S01]  /*8fd0*/  LDSM.16.MT88.4 R16, [R83+0x7400] ;  /* 0x007400005310783b */ /* 0x000ee20000004200 */
[----:B------:R-:W-:-:S04]  /*8fe0*/  FADD.FTZ R74, R74, R80 ;  /* 0x000000504a4a7221 */ /* 0x000fc80000010000 */
[----:B------:R-:W-:Y:S01]  /*8ff0*/  FADD.FTZ R74, R73, R74 ;  /* 0x0000004a494a7221 */ /* 0x000fe20000010000 */
[----:B------:R-:W4:Y:S03]  /*9000*/  MUFU.EX2 R206, R206 ;  /* 0x000000ce00ce7308 */ /* 0x000f260000000800 */
[----:B------:R-:W-:-:S04]  /*9010*/  FADD.FTZ R74, R72, R74 ;  /* 0x0000004a484a7221 */ /* 0x000fc80000010000 */
[----:B------:R-:W-:Y:S01]  /*9020*/  FADD.FTZ R71, R71, R74 ;  /* 0x0000004a47477221 */ /* 0x000fe20000010000 */
[----:B------:R-:W5:Y:S01]  /*9030*/  MUFU.EX2 R204, R204 ;  /* 0x000000cc00cc7308 */ /* 0x000f620000000800 */
[----:B-1----:R-:W-:Y:S01]  /*9040*/  F2FP.BF16.F32.PACK_AB R12, R210, R211 ;  /* 0x000000d3d20c723e */ /* 0x002fe200000010ff */
[----:B------:R-:W-:-:S04]  /*9050*/  FADD.FTZ R211, R211, R208 ;  /* 0x000000d0d3d37221 */ /* 0x000fc80000010000 */
[----:B------:R-:W-:Y:S02]  /*9060*/  FADD.FTZ R211, R210, R211 ;  /* 0x000000d3d2d37221 */ /* 0x000fe40000010000 */
[----:B------:R-:W1:Y:S02]  /*9070*/  MUFU.EX2 R70, R70 ;  /* 0x0000004600467308 */ /* 0x000e640000000800 */
[----:B----4-:R-:W-:-:S06]  /*9080*/  FADD.FTZ R211, R206, R211 ;  /* 0x000000d3ced37221 */ /* 0x010fcc0000010000 */
[----:B------:R-:W4:Y:S01]  /*9090*/  MUFU.EX2 R69, R69 ;  /* 0x0000004500457308 */ /* 0x000f220000000800 */
[C---:B-----5:R-:W-:Y:S01]  /*90a0*/  F2FP.BF16.F32.PACK_AB R14, R204.reuse, R206 ;  /* 0x000000cecc0e723e */ /* 0x060fe200000010ff */
[----:B------:R-:W-:-:S06]  /*90b0*/  FADD.FTZ R204, R204, R211 ;  /* 0x000000d3cccc7221 */ /* 0x000fcc0000010000 */
[----:B------:R-:W-:Y:S01]  /*90c0*/  HMMA.16816.F32.BF16 R8, R12, R36, R8 ;  /* 0x000000240c08723c */ /* 0x000fe20000041808 */
[----:B------:R-:W-:Y:S01]  /*90d0*/  MUFU.EX2 R68, R68 ;  /* 0x0000004400447308 */ /* 0x000fe20000000800 */
[----:B-1----:R-:W-:-:S06]  /*90e0*/  FADD.FTZ R71, R70, R71 ;  /* 0x0000004746477221 */ /* 0x002fcc0000010000 */
[C---:B------:R-:W-:Y:S01]  /*90f0*/  HMMA.16816.F32.BF16 R4, R12.reuse, R38, R4 ;  /* 0x000000260c04723c */ /* 0x040fe20000041804 */
[----:B------:R-:W1:Y:S01]  /*9100*/  LDSM.16.MT88.4 R36, [R55+0x7400] ;  /* 0x007400003724783b */ /* 0x000e620000004200 */
[----:B------:R-:W5:Y:S06]  /*9110*/  MUFU.EX2 R67, R67 ;  /* 0x0000004300437308 */ /* 0x000f6c0000000800 */
[C---:B--2---:R-:W-:Y:S02]  /*9120*/  HMMA.16816.F32.BF16 R28, R12.reuse, R40, R28 ;  /* 0x000000280c1c723c */ /* 0x044fe4000004181c */
[----:B------:R-:W2:Y:S06]  /*9130*/  MUFU.EX2 R195, R195 ;  /* 0x000000c300c37308 */ /* 0x000eac0000000800 */
[----:B------:R-:W-:Y:S01]  /*9140*/  HMMA.16816.F32.BF16 R24, R12, R42, R24 ;  /* 0x0000002a0c18723c */ /* 0x000fe20000041818 */
[----:B------:R-:W1:Y:S01]  /*9150*/  LDSM.16.MT88.4 R40, [R83+0x7800] ;  /* 0x007800005328783b */ /* 0x000e620000004200 */
[----:B------:R-:W3:Y:S01]  /*9160*/  MUFU.EX2 R190, R190 ;  /* 0x000000be00be7308 */ /* 0x000ee20000000800 */
[C---:B----4-:R-:W-:Y:S01]  /*9170*/  F2FP.BF16.F32.PACK_AB R13, R69.reuse, R70 ;  /* 0x00000046450d723e */ /* 0x050fe200000010ff */
[----:B------:R-:W-:Y:S01]  /*9180*/  FADD.FTZ R69, R69, R71 ;  /* 0x0000004745457221 */ /* 0x000fe20000010000 */
[----:B-----5:R-:W-:-:S03]  /*9190*/  F2FP.BF16.F32.PACK_AB R15, R67, R68 ;  /* 0x00000044430f723e */ /* 0x020fc600000010ff */
[----:B------:R-:W-:Y:S02]  /*91a0*/  FADD.FTZ R69, R68, R69 ;  /* 0x0000004544457221 */ /* 0x000fe40000010000 */
[----:B------:R-:W4:Y:S01]  /*91b0*/  MUFU.EX2 R162, R162 ;  /* 0x000000a200a27308 */ /* 0x000f220000000800 */
[----:B--2---:R-:W-:Y:S01]  /*91c0*/  FADD.FTZ R204, R195, R204 ;  /* 0x000000ccc3cc7221 */ /* 0x004fe20000010000 */
[----:B------:R-:W-:-:S06]  /*91d0*/  FADD.FTZ R67, R67, R69 ;  /* 0x0000004543437221 */ /* 0x000fcc0000010000 */
[----:B------:R-:W2:Y:S01]  /*91e0*/  MUFU.EX2 R159, R159 ;  /* 0x0000009f009f7308 */ /* 0x000ea20000000800 */
[C---:B---3--:R-:W-:Y:S01]  /*91f0*/  F2FP.BF16.F32.PACK_AB R12, R190.reuse, R195 ;  /* 0x000000c3be0c723e */ /* 0x048fe200000010ff */
[----:B------:R-:W-:Y:S01]  /*9200*/  FADD.FTZ R190, R190, R204 ;  /* 0x000000ccbebe7221 */ /* 0x000fe20000010000 */
[----:B------:R-:W-:-:S05]  /*9210*/  FFMA.FTZ R195, R44, R79, -R76 ;  /* 0x0000004f2cc37223 */ /* 0x000fca000001084c */
[----:B------:R-:W3:Y:S01]  /*9220*/  MUFU.EX2 R66, R66 ;  /* 0x0000004200427308 */ /* 0x000ee20000000800 */
[----:B----4-:R-:W-:-:S07]  /*9230*/  FADD.FTZ R190, R162, R190 ;  /* 0x000000bea2be7221 */ /* 0x010fce0000010000 */
[----:B------:R-:W4:Y:S01]  /*9240*/  MUFU.EX2 R65, R65 ;  /* 0x0000004100417308 */ /* 0x000f220000000800 */
[C---:B--2---:R-:W-:Y:S01]  /*9250*/  F2FP.BF16.F32.PACK_AB R14, R159.reuse, R162 ;  /* 0x000000a29f0e723e */ /* 0x044fe200000010ff */
[----:B------:R-:W-:-:S06]  /*9260*/  FADD.FTZ R159, R159, R190 ;  /* 0x000000be9f9f7221 */ /* 0x000fcc0000010000 */
[----:B------:R-:W-:Y:S01]  /*9270*/  MUFU.EX2 R64, R64 ;  /* 0x0000004000407308 */ /* 0x000fe20000000800 */
[----:B------:R-:W-:Y:S01]  /*9280*/  HMMA.16816.F32.BF16 R8, R12, R16, R8 ;  /* 0x000000100c08723c */ /* 0x000fe20000041808 */
[----:B---3--:R-:W-:-:S06]  /*9290*/  FADD.FTZ R67, R66, R67 ;  /* 0x0000004342437221 */ /* 0x008fcc0000010000 */
[----:B------:R-:W2:Y:S01]  /*92a0*/  MUFU.EX2 R63, R63 ;  /* 0x0000003f003f7308 */ /* 0x000ea20000000800 */
[----:B------:R-:W-:Y:S01]  /*92b0*/  HMMA.16816.F32.BF16 R4, R12, R18, R4 ;  /* 0x000000120c04723c */ /* 0x000fe20000041804 */
[----:B------:R-:W3:Y:S01]  /*92c0*/  LDSM.16.MT88.4 R16, [R55+0x7800] ;  /* 0x007800003710783b */ /* 0x000ee20000004200 */
[----:B----4-:R-:W-:-:S05]  /*92d0*/  FADD.FTZ R67, R65, R67 ;  /* 0x0000004341437221 */ /* 0x010fca0000010000 */
[----:B------:R-:W4:Y:S01]  /*92e0*/  MUFU.EX2 R155, R155 ;  /* 0x0000009b009b7308 */ /* 0x000f220000000800 */
[----:B-1----:R-:W-:Y:S01]  /*92f0*/  HMMA.16816.F32.BF16 R28, R12, R36, R28 ;  /* 0x000000240c1c723c */ /* 0x002fe2000004181c */
[----:B------:R-:W-:-:S06]  /*9300*/  FFMA.FTZ R36, R118, R79, -R77 ;  /* 0x0000004f76247223 */ /* 0x000fcc000001084d */
[----:B------:R-:W1:Y:S01]  /*9310*/  MUFU.EX2 R154, R154 ;  /* 0x0000009a009a7308 */ /* 0x000e620000000800 */
[----:B------:R-:W-:Y:S01]  /*9320*/  HMMA.16816.F32.BF16 R24, R12, R38, R24 ;  /* 0x000000260c18723c */ /* 0x000fe20000041818 */
[----:B------:R-:W-:Y:S02]  /*9330*/  F2FP.BF16.F32.PACK_AB R13, R65, R66 ;  /* 0x00000042410d723e */ /* 0x000fe400000010ff */
[----:B--2---:R-:W-:Y:S01]  /*9340*/  F2FP.BF16.F32.PACK_AB R15, R63, R64 ;  /* 0x000000403f0f723e */ /* 0x004fe200000010ff */
[----:B------:R-:W-:-:S03]  /*9350*/  FADD.FTZ R64, R64, R67 ;  /* 0x0000004340407221 */ /* 0x000fc60000010000 */
[----:B------:R-:W-:Y:S01]  /*9360*/  MUFU.EX2 R142, R142 ;  /* 0x0000008e008e7308 */ /* 0x000fe20000000800 */
[----:B----4-:R-:W-:Y:S01]  /*9370*/  FADD.FTZ R159, R155, R159 ;  /* 0x0000009f9b9f7221 */ /* 0x010fe20000010000 */
[----:B------:R-:W-:-:S06]  /*9380*/  FADD.FTZ R64, R63, R64 ;  /* 0x000000403f407221 */ /* 0x000fcc0000010000 */
[----:B------:R-:W2:Y:S01]  /*9390*/  MUFU.EX2 R134, R134 ;  /* 0x0000008600867308 */ /* 0x000ea20000000800 */
[C---:B-1----:R-:W-:Y:S01]  /*93a0*/  F2FP.BF16.F32.PACK_AB R12, R154.reuse, R155 ;  /* 0x0000009b9a0c723e */ /* 0x042fe200000010ff */
[----:B------:R-:W-:-:S06]  /*93b0*/  FADD.FTZ R159, R154, R159 ;  /* 0x0000009f9a9f7221 */ /* 0x000fcc0000010000 */
[----:B------:R1:W-:Y:S08]  /*93c0*/  MUFU.EX2 R117, R36 ;  /* 0x0000002400757308 */ /* 0x0003f00000000800 */
[----:B------:R-:W-:Y:S01]  /*93d0*/  MUFU.EX2 R62, R62 ;  /* 0x0000003e003e7308 */ /* 0x000fe20000000800 */
[----:B--2---:R-:W-:Y:S01]  /*93e0*/  F2FP.BF16.F32.PACK_AB R14, R134, R142 ;  /* 0x0000008e860e723e */ /* 0x004fe200000010ff */
[----:B------:R-:W-:-:S04]  /*93f0*/  FADD.FTZ R142, R142, R159 ;  /* 0x0000009f8e8e7221 */ /* 0x000fc80000010000 */
[----:B------:R-:W-:Y:S02]  /*9400*/  FADD.FTZ R142, R134, R142 ;  /* 0x0000008e868e7221 */ /* 0x000fe40000010000 */
[C---:B------:R-:W-:Y:S01]  /*9410*/  HMMA.16816.F32.BF16 R8, R12.reuse, R40, R8 ;  /* 0x000000280c08723c */ /* 0x040fe20000041808 */
[----:B-1----:R-:W1:Y:S01]  /*9420*/  LDSM.16.MT88.4 R36, [R83+0x7c00] ;  /* 0x007c00005324783b */ /* 0x002e620000004200 */
[----:B------:R-:W2:Y:S03]  /*9430*/  MUFU.EX2 R61, R61 ;  /* 0x0000003d003d7308 */ /* 0x000ea60000000800 */
[----:B------:R-:W-:Y:S03]  /*9440*/  LDSM.16.MT88.4 R132, [R55+0x8c00] ;  /* 0x008c00003784783b */ /* 0x000fe60000004200 */
[C---:B------:R-:W-:Y:S01]  /*9450*/  HMMA.16816.F32.BF16 R4, R12.reuse, R42, R4 ;  /* 0x0000002a0c04723c */ /* 0x040fe20000041804 */
[----:B------:R-:W4:Y:S01]  /*9460*/  LDSM.16.MT88.4 R40, [R55+0x7c00] ;  /* 0x007c00003728783b */ /* 0x000f220000004200 */
[----:B------:R-:W5:Y:S06]  /*9470*/  MUFU.EX2 R60, R60 ;  /* 0x0000003c003c7308 */ /* 0x000f6c0000000800 */
[----:B---3--:R-:W-:Y:S02]  /*9480*/  HMMA.16816.F32.BF16 R28, R12, R16, R28 ;  /* 0x000000100c1c723c */ /* 0x008fe4000004181c */
[----:B------:R-:W3:Y:S01]  /*9490*/  MUFU.EX2 R59, R59 ;  /* 0x0000003b003b7308 */ /* 0x000ee20000000800 */
[----:B--2---:R-:W-:Y:S01]  /*94a0*/  F2FP.BF16.F32.PACK_AB R17, R61, R62 ;  /* 0x0000003e3d11723e */ /* 0x004fe200000010ff */
[----:B------:R-:W-:-:S04]  /*94b0*/  FADD.FTZ R62, R62, R64 ;  /* 0x000000403e3e7221 */ /* 0x000fc80000010000 */
[----:B------:R-:W-:Y:S01]  /*94c0*/  HMMA.16816.F32.BF16 R24, R12, R18, R24 ;  /* 0x000000120c18723c */ /* 0x000fe20000041818 */
[----:B------:R-:W2:Y:S01]  /*94d0*/  LDSM.16.MT88.4 R12, [R83+0x8000] ;  /* 0x00800000530c783b */ /* 0x000ea20000004200 */
[----:B------:R-:W1:Y:S01]  /*94e0*/  MUFU.EX2 R118, R123 ;  /* 0x0000007b00767308 */ /* 0x000e620000000800 */
[----:B------:R-:W-:-:S04]  /*94f0*/  FADD.FTZ R61, R61, R62 ;  /* 0x0000003e3d3d7221 */ /* 0x000fc80000010000 */
[----:B-----5:R-:W-:-:S03]  /*9500*/  FADD.FTZ R61, R60, R61 ;  /* 0x0000003d3c3d7221 */ /* 0x020fc60000010000 */
[----:B------:R-:W5:Y:S01]  /*9510*/  MUFU.EX2 R113, R113 ;  /* 0x0000007100717308 */ /* 0x000f620000000800 */
[C---:B---3--:R-:W-:Y:S01]  /*9520*/  F2FP.BF16.F32.PACK_AB R19, R59.reuse, R60 ;  /* 0x0000003c3b13723e */ /* 0x048fe200000010ff */
[----:B------:R-:W-:-:S06]  /*9530*/  FADD.FTZ R59, R59, R61 ;  /* 0x0000003d3b3b7221 */ /* 0x000fcc0000010000 */
[----:B------:R-:W3:Y:S01]  /*9540*/  MUFU.EX2 R110, R110 ;  /* 0x0000006e006e7308 */ /* 0x000ee20000000800 */
[C---:B-1----:R-:W-:Y:S01]  /*9550*/  F2FP.BF16.F32.PACK_AB R16, R117.reuse, R118 ;  /* 0x000000767510723e */ /* 0x042fe200000010ff */
[----:B------:R-:W-:Y:S02]  /*9560*/  FADD.FTZ R118, R118, R142 ;  /* 0x0000008e76767221 */ /* 0x000fe40000010000 */
[----:B------:R-:W-:Y:S02]  /*9570*/  LDSM.16.MT88.4 R140, [R83+0x8c00] ;  /* 0x008c0000538c783b */ /* 0x000fe40000004200 */
[----:B------:R-:W-:Y:S02]  /*9580*/  FADD.FTZ R117, R117, R118 ;  /* 0x0000007675757221 */ /* 0x000fe40000010000 */
[----:B------:R-:W1:Y:S02]  /*9590*/  MUFU.EX2 R58, R58 ;  /* 0x0000003a003a7308 */ /* 0x000e640000000800 */
[----:B-----5:R-:W-:-:S06]  /*95a0*/  FADD.FTZ R117, R113, R117 ;  /* 0x0000007571757221 */ /* 0x020fcc0000010000 */
[----:B------:R-:W5:Y:S01]  /*95b0*/  MUFU.EX2 R57, R57 ;  /* 0x0000003900397308 */ /* 0x000f620000000800 */
[C---:B---3--:R-:W-:Y:S01]  /*95c0*/  F2FP.BF16.F32.PACK_AB R18, R110.reuse, R113 ;  /* 0x000000716e12723e */ /* 0x048fe200000010ff */
[----:B------:R-:W-:-:S06]  /*95d0*/  FADD.FTZ R110, R110, R117 ;  /* 0x000000756e6e7221 */ /* 0x000fcc0000010000 */
[----:B------:R-:W-:Y:S01]  /*95e0*/  HMMA.16816.F32.BF16 R8, R16, R36, R8 ;  /* 0x000000241008723c */ /* 0x000fe20000041808 */
[----:B------:R-:W3:Y:S01]  /*95f0*/  MUFU.EX2 R56, R56 ;  /* 0x0000003800387308 */ /* 0x000ee20000000800 */
[----:B-1----:R-:W-:-:S06]  /*9600*/  FADD.FTZ R59, R58, R59 ;  /* 0x0000003b3a3b7221 */ /* 0x002fcc0000010000 */
[----:B------:R-:W-:Y:S01]  /*9610*/  HMMA.16816.F32.BF16 R4, R16, R38, R4 ;  /* 0x000000261004723c */ /* 0x000fe20000041804 */
[----:B------:R-:W1:Y:S01]  /*9620*/  LDSM.16.MT88.4 R36, [R55+0x8000] ;  /* 0x008000003724783b */ /* 0x000e620000004200 */
[----:B------:R-:W2:Y:S01]  /*9630*/  MUFU.EX2 R90, R90 ;  /* 0x0000005a005a7308 */ /* 0x000ea20000000800 */
[----:B-----5:R-:W-:-:S05]  /*9640*/  FADD.FTZ R59, R57, R59 ;  /* 0x0000003b393b7221 */ /* 0x020fca0000010000 */
[----:B----4-:R-:W-:Y:S01]  /*9650*/  HMMA.16816.F32.BF16 R28, R16, R40, R28 ;  /* 0x00000028101c723c */ /* 0x010fe2000004181c */
[----:B------:R-:W-:Y:S01]  /*9660*/  F2FP.BF16.F32.PACK_AB R41, R57, R58 ;  /* 0x0000003a3929723e */ /* 0x000fe200000010ff */
[----:B------:R-:W4:Y:S01]  /*9670*/  MUFU.EX2 R107, R107 ;  /* 0x0000006b006b7308 */ /* 0x000f220000000800 */
[----:B---3--:R-:W-:-:S05]  /*9680*/  FADD.FTZ R59, R56, R59 ;  /* 0x0000003b383b7221 */ /* 0x008fca0000010000 */
[----:B------:R-:W-:Y:S01]  /*9690*/  HMMA.16816.F32.BF16 R24, R16, R42, R24 ;  /* 0x0000002a1018723c */ /* 0x000fe20000041818 */
[----:B------:R-:W3:Y:S01]  /*96a0*/  LDSM.16.MT88.4 R16, [R83+0x8400] ;  /* 0x008400005310783b */ /* 0x000ee20000004200 */
[----:B------:R-:W5:Y:S01]  /*96b0*/  MUFU.EX2 R105, R106 ;  /* 0x0000006a00697308 */ /* 0x000f620000000800 */
[C---:B--2---:R-:W-:Y:S01]  /*96c0*/  F2FP.BF16.F32.PACK_AB R43, R90.reuse, R56 ;  /* 0x000000385a2b723e */ /* 0x044fe200000010ff */
[----:B------:R-:W-:-:S06]  /*96d0*/  FADD.FTZ R90, R90, R59 ;  /* 0x0000003b5a5a7221 */ /* 0x000fcc0000010000 */
[----:B------:R-:W-:Y:S01]  /*96e0*/  MUFU.EX2 R102, R102 ;  /* 0x0000006600667308 */ /* 0x000fe20000000800 */
[----:B----4-:R-:W-:-:S07]  /*96f0*/  FADD.FTZ R110, R107, R110 ;  /* 0x0000006e6b6e7221 */ /* 0x010fce0000010000 */
[----:B------:R-:W2:Y:S01]  /*9700*/  MUFU.EX2 R98, R98 ;  /* 0x0000006200627308 */ /* 0x000ea20000000800 */
[C---:B-----5:R-:W-:Y:S01]  /*9710*/  F2FP.BF16.F32.PACK_AB R40, R105.reuse, R107 ;  /* 0x0000006b6928723e */ /* 0x060fe200000010ff */
[----:B------:R-:W-:-:S06]  /*9720*/  FADD.FTZ R110, R105, R110 ;  /* 0x0000006e696e7221 */ /* 0x000fcc0000010000 */
[----:B------:R-:W4:Y:S08]  /*9730*/  MUFU.EX2 R101, R101 ;  /* 0x0000006500657308 */ /* 0x000f300000000800 */
[----:B------:R-:W5:Y:S01]  /*9740*/  MUFU.EX2 R111, R111 ;  /* 0x0000006f006f7308 */ /* 0x000f620000000800 */
[----:B--2---:R-:W-:Y:S01]  /*9750*/  F2FP.BF16.F32.PACK_AB R42, R98, R102 ;  /* 0x00000066622a723e */ /* 0x004fe200000010ff */
[----:B------:R-:W-:-:S04]  /*9760*/  FADD.FTZ R102, R102, R110 ;  /* 0x0000006e66667221 */ /* 0x000fc80000010000 */
[----:B------:R-:W-:Y:S02]  /*9770*/  FADD.FTZ R102, R98, R102 ;  /* 0x0000006662667221 */ /* 0x000fe40000010000 */
[----:B------:R-:W2:Y:S01]  /*9780*/  MUFU.EX2 R129, R129 ;  /* 0x0000008100817308 */ /* 0x000ea20000000800 */
[----:B------:R-:W-:Y:S01]  /*9790*/  HMMA.16816.F32.BF16 R8, R40, R12, R8 ;  /* 0x0000000c2808723c */ /* 0x000fe20000041808 */
[----:B----4-:R-:W-:-:S06]  /*97a0*/  FADD.FTZ R90, R101, R90 ;  /* 0x0000005a655a7221 */ /* 0x010fcc0000010000 */
[----:B------:R-:W4:Y:S01]  /*97b0*/  MUFU.EX2 R156, R156 ;  /* 0x0000009c009c7308 */ /* 0x000f220000000800 */
[C---:B------:R-:W-:Y:S01]  /*97c0*/  HMMA.16816.F32.BF16 R4, R40.reuse, R14, R4 ;  /* 0x0000000e2804723c */ /* 0x040fe20000041804 */
[----:B------:R-:W3:Y:S06]  /*97d0*/  LDSM.16.MT88.4 R12, [R55+0x8400] ;  /* 0x00840000370c783b */ /* 0x000eec0000004200 */
[----:B------:R-:W4:Y:S01]  /*97e0*/  MUFU.EX2 R89, R89 ;  /* 0x0000005900597308 */ /* 0x000f220000000800 */
[----:B-1----:R-:W-:Y:S01]  /*97f0*/  HMMA.16816.F32.BF16 R28, R40, R36, R28 ;  /* 0x00000024281c723c */ /* 0x002fe2000004181c */
[C---:B-----5:R-:W-:Y:S01]  /*9800*/  F2FP.BF16.F32.PACK_AB R37, R111.reuse, R101 ;  /* 0x000000656f25723e */ /* 0x060fe200000010ff */
[----:B------:R-:W-:-:S04]  /*9810*/  FADD.FTZ R111, R111, R90 ;  /* 0x0000005a6f6f7221 */ /* 0x000fc80000010000 */
[----:B--2---:R-:W-:Y:S01]  /*9820*/  FADD.FTZ R111, R129, R111 ;  /* 0x0000006f816f7221 */ /* 0x004fe20000010000 */
[----:B------:R-:W1:Y:S01]  /*9830*/  MUFU.EX2 R86, R87 ;  /* 0x0000005700567308 */ /* 0x000e620000000800 */
[----:B------:R-:W-:Y:S01]  /*9840*/  HMMA.16816.F32.BF16 R24, R40, R38, R24 ;  /* 0x000000262818723c */ /* 0x000fe20000041818 */
[C---:B----4-:R-:W-:Y:S01]  /*9850*/  F2FP.BF16.F32.PACK_AB R39, R156.reuse, R129 ;  /* 0x000000819c27723e */ /* 0x050fe200000010ff */
[----:B------:R-:W2:Y:S01]  /*9860*/  LDSM.16.MT88.4 R40, [R83+0x8800] ;  /* 0x008800005328783b */ /* 0x000ea20000004200 */
[----:B------:R-:W-:-:S04]  /*9870*/  FADD.FTZ R156, R156, R111 ;  /* 0x0000006f9c9c7221 */ /* 0x000fc80000010000 */
[----:B------:R-:W4:Y:S01]  /*9880*/  MUFU.EX2 R82, R82 ;  /* 0x0000005200527308 */ /* 0x000f220000000800 */
[----:B------:R-:W-:-:S07]  /*9890*/  FADD.FTZ R102, R89, R102 ;  /* 0x0000006659667221 */ /* 0x000fce0000010000 */
[----:B------:R-:W5:Y:S01]  /*98a0*/  MUFU.EX2 R78, R78 ;  /* 0x0000004e004e7308 */ /* 0x000f620000000800 */
[C---:B-1----:R-:W-:Y:S01]  /*98b0*/  F2FP.BF16.F32.PACK_AB R36, R86.reuse, R89 ;  /* 0x000000595624723e */ /* 0x042fe200000010ff */
[----:B------:R-:W-:-:S06]  /*98c0*/  FADD.FTZ R86, R86, R102 ;  /* 0x0000006656567221 */ /* 0x000fcc0000010000 */
[----:B------:R-:W1:Y:S01]  /*98d0*/  MUFU.EX2 R163, R163 ;  /* 0x000000a300a37308 */ /* 0x000e620000000800 */
[----:B----4-:R-:W-:-:S07]  /*98e0*/  FADD.FTZ R86, R82, R86 ;  /* 0x0000005652567221 */ /* 0x010fce0000010000 */
[----:B------:R-:W4:Y:S01]  /*98f0*/  MUFU.EX2 R202, R202 ;  /* 0x000000ca00ca7308 */ /* 0x000f220000000800 */
[C---:B-----5:R-:W-:Y:S01]  /*9900*/  F2FP.BF16.F32.PACK_AB R38, R78.reuse, R82 ;  /* 0x000000524e26723e */ /* 0x060fe200000010ff */
[----:B------:R-:W-:-:S06]  /*9910*/  FADD.FTZ R78, R78, R86 ;  /* 0x000000564e4e7221 */ /* 0x000fcc0000010000 */
[----:B---3--:R-:W-:Y:S01]  /*9920*/  HMMA.16816.F32.BF16 R8, R36, R16, R8 ;  /* 0x000000102408723c */ /* 0x008fe20000041808 */
[----:B------:R-:W3:Y:S01]  /*9930*/  MUFU.EX2 R157, R157 ;  /* 0x0000009d009d7308 */ /* 0x000ee20000000800 */
[----:B-1----:R-:W-:-:S06]  /*9940*/  FADD.FTZ R156, R163, R156 ;  /* 0x0000009ca39c7221 */ /* 0x002fcc0000010000 */
[C---:B------:R-:W-:Y:S01]  /*9950*/  HMMA.16816.F32.BF16 R4, R36.reuse, R18, R4 ;  /* 0x000000122404723c */ /* 0x040fe20000041804 */
[----:B------:R-:W1:Y:S01]  /*9960*/  LDSM.16.MT88.4 R16, [R55+0x8800] ;  /* 0x008800003710783b */ /* 0x000e620000004200 */
[----:B------:R-:W5:Y:S06]  /*9970*/  MUFU.EX2 R125, R128 ;  /* 0x00000080007d7308 */ /* 0x000f6c0000000800 */
[----:B------:R-:W-:Y:S01]  /*9980*/  HMMA.16816.F32.BF16 R28, R36, R12, R28 ;  /* 0x0000000c241c723c */ /* 0x000fe2000004181c */
[C---:B----4-:R-:W-:Y:S01]  /*9990*/  F2FP.BF16.F32.PACK_AB R13, R202.reuse, R163 ;  /* 0x000000a3ca0d723e */ /* 0x050fe200000010ff */
[----:B------:R-:W4:Y:S01]  /*99a0*/  MUFU.EX2 R54, R54 ;  /* 0x0000003600367308 */ /* 0x000f220000000800 */
[----:B------:R-:W-:-:S04]  /*99b0*/  FADD.FTZ R202, R202, R156 ;  /* 0x0000009ccaca7221 */ /* 0x000fc80000010000 */
[----:B---3--:R-:W-:Y:S01]  /*99c0*/  FADD.FTZ R202, R157, R202 ;  /* 0x000000ca9dca7221 */ /* 0x008fe20000010000 */
[----:B------:R-:W-:Y:S01]  /*99d0*/  HMMA.16816.F32.BF16 R24, R36, R14, R24 ;  /* 0x0000000e2418723c */ /* 0x000fe20000041818 */
[-CC-:B------:R-:W-:Y:S01]  /*99e0*/  FFMA.FTZ R36, R48, R79.reuse, -R77.reuse ;  /* 0x0000004f30247223 */ /* 0x180fe2000001084d */
[----:B------:R-:W3:Y:S01]  /*99f0*/  MUFU.EX2 R53, R53 ;  /* 0x0000003500357308 */ /* 0x000ee20000000800 */
[----:B------:R-:W-:Y:S01]  /*9a00*/  FFMA.FTZ R37, R47, R79, -R77 ;  /* 0x0000004f2f257223 */ /* 0x000fe2000001084d */
[C---:B-----5:R-:W-:Y:S01]  /*9a10*/  F2FP.BF16.F32.PACK_AB R15, R125.reuse, R157 ;  /* 0x0000009d7d0f723e */ /* 0x060fe200000010ff */
[----:B------:R-:W-:-:S05]  /*9a20*/  FADD.FTZ R125, R125, R202 ;  /* 0x000000ca7d7d7221 */ /* 0x000fca0000010000 */
[----:B------:R-:W5:Y:S01]  /*9a30*/  MUFU.EX2 R52, R52 ;  /* 0x0000003400347308 */ /* 0x000f620000000800 */
[----:B----4-:R-:W-:-:S07]  /*9a40*/  FADD.FTZ R78, R54, R78 ;  /* 0x0000004e364e7221 */ /* 0x010fce0000010000 */
[----:B------:R-:W4:Y:S01]  /*9a50*/  MUFU.EX2 R51, R51 ;  /* 0x0000003300337308 */ /* 0x000f220000000800 */
[C---:B---3--:R-:W-:Y:S01]  /*9a60*/  F2FP.BF16.F32.PACK_AB R12, R53.reuse, R54 ;  /* 0x00000036350c723e */ /* 0x048fe200000010ff */
[----:B------:R-:W-:-:S06]  /*9a70*/  FADD.FTZ R53, R53, R78 ;  /* 0x0000004e35357221 */ /* 0x000fcc0000010000 */
[----:B------:R-:W3:Y:S01]  /*9a80*/  MUFU.EX2 R95, R95 ;  /* 0x0000005f005f7308 */ /* 0x000ee20000000800 */
[----:B-----5:R-:W-:-:S07]  /*9a90*/  FADD.FTZ R53, R52, R53 ;  /* 0x0000003534357221 */ /* 0x020fce0000010000 */
[----:B------:R-:W5:Y:S01]  /*9aa0*/  MUFU.EX2 R49, R49 ;  /* 0x0000003100317308 */ /* 0x000f620000000800 */
[C---:B----4-:R-:W-:Y:S01]  /*9ab0*/  F2FP.BF16.F32.PACK_AB R14, R51.reuse, R52 ;  /* 0x00000034330e723e */ /* 0x050fe200000010ff */
[----:B------:R-:W-:-:S06]  /*9ac0*/  FADD.FTZ R51, R51, R53 ;  /* 0x0000003533337221 */ /* 0x000fcc0000010000 */
[----:B------:R-:W4:Y:S01]  /*9ad0*/  MUFU.EX2 R92, R92 ;  /* 0x0000005c005c7308 */ /* 0x000f220000000800 */
[----:B--2---:R-:W-:Y:S01]  /*9ae0*/  HMMA.16816.F32.BF16 R8, R12, R40, R8 ;  /* 0x000000280c08723c */ /* 0x004fe20000041808 */
[----:B---3--:R-:W-:-:S06]  /*9af0*/  FADD.FTZ R125, R95, R125 ;  /* 0x0000007d5f7d7221 */ /* 0x008fcc0000010000 */
[----:B------:R-:W2:Y:S01]  /*9b00*/  MUFU.EX2 R45, R45 ;  /* 0x0000002d002d7308 */ /* 0x000ea20000000800 */
[----:B-1----:R-:W-:Y:S01]  /*9b10*/  HMMA.16816.F32.BF16 R28, R12, R16, R28 ;  /* 0x000000100c1c723c */ /* 0x002fe2000004181c */
[----:B-----5:R-:W-:-:S06]  /*9b20*/  FADD.FTZ R51, R49, R51 ;  /* 0x0000003331337221 */ /* 0x020fcc0000010000 */
[----:B------:R-:W1:Y:S01]  /*9b30*/  MUFU.EX2 R36, R36 ;  /* 0x0000002400247308 */ /* 0x000e620000000800 */
[----:B------:R-:W-:Y:S01]  /*9b40*/  HMMA.16816.F32.BF16 R4, R12, R42, R4 ;  /* 0x0000002a0c04723c */ /* 0x000fe20000041804 */
[----:B----4-:R-:W-:-:S06]  /*9b50*/  FADD.FTZ R125, R92, R125 ;  /* 0x0000007d5c7d7221 */ /* 0x010fcc0000010000 */
[----:B------:R-:W3:Y:S01]  /*9b60*/  MUFU.EX2 R37, R37 ;  /* 0x0000002500257308 */ /* 0x000ee20000000800 */
[----:B------:R-:W-:Y:S01]  /*9b70*/  HMMA.16816.F32.BF16 R24, R12, R18, R24 ;  /* 0x000000120c18723c */ /* 0x000fe20000041818 */
[----:B------:R-:W-:Y:S01]  /*9b80*/  F2FP.BF16.F32.PACK_AB R13, R92, R95 ;  /* 0x0000005f5c0d723e */ /* 0x000fe200000010ff */
[----:B--2---:R-:W-:-:S05]  /*9b90*/  FADD.FTZ R125, R45, R125 ;  /* 0x0000007d2d7d7221 */ /* 0x004fca0000010000 */
[----:B------:R-:W2:Y:S01]  /*9ba0*/  MUFU.EX2 R200, R200 ;  /* 0x000000c800c87308 */ /* 0x000ea20000000800 */
[C---:B-1----:R-:W-:Y:S01]  /*9bb0*/  F2FP.BF16.F32.PACK_AB R12, R36.reuse, R49 ;  /* 0x00000031240c723e */ /* 0x042fe200000010ff */
[----:B------:R-:W-:-:S06]  /*9bc0*/  FADD.FTZ R51, R36, R51 ;  /* 0x0000003324337221 */ /* 0x000fcc0000010000 */
[----:B------:R-:W1:Y:S01]  /*9bd0*/  MUFU.EX2 R195, R195 ;  /* 0x000000c300c37308 */ /* 0x000e620000000800 */
[----:B---3--:R-:W-:Y:S01]  /*9be0*/  FADD.FTZ R51, R37, R51 ;  /* 0x0000003325337221 */ /* 0x008fe20000010000 */
[----:B--2---:R-:W-:-:S03]  /*9bf0*/  F2FP.BF16.F32.PACK_AB R14, R200, R37 ;  /* 0x00000025c80e723e */ /* 0x004fc600000010ff */
[----:B------:R-:W-:Y:S01]  /*9c00*/  FADD.FTZ R200, R200, R51 ;  /* 0x00000033c8c87221 */ /* 0x000fe20000010000 */
[C---:B-1----:R-:W-:Y:S01]  /*9c10*/  F2FP.BF16.F32.PACK_AB R15, R195.reuse, R45 ;  /* 0x0000002dc30f723e */ /* 0x042fe200000010ff */
[----:B------:R-:W-:-:S06]  /*9c20*/  FADD.FTZ R195, R195, R125 ;  /* 0x0000007dc3c37221 */ /* 0x000fcc0000010000 */
[C---:B------:R-:W-:Y:S08]  /*9c30*/  HMMA.16816.F32.BF16 R144, R12.reuse, R140, R8 ;  /* 0x0000008c0c90723c */ /* 0x040ff00000041808 */
[C---:B------:R-:W-:Y:S08]  /*9c40*/  HMMA.16816.F32.BF16 R136, R12.reuse, R132, R28 ;  /* 0x000000840c88723c */ /* 0x040ff0000004181c */
[C---:B------:R-:W-:Y:S08]  /*9c50*/  HMMA.16816.F32.BF16 R140, R12.reuse, R142, R4 ;  /* 0x0000008e0c8c723c */ /* 0x040ff00000041804 */
[----:B------:R-:W-:Y:S01]  /*9c60*/  HMMA.16816.F32.BF16 R132, R12, R134, R24 ;  /* 0x000000860c84723c */ /* 0x000fe20000041818 */
[----:B------:R-:W-:-:S04]  /*9c70*/  NOP ;  /* 0x0000000000007918 */ /* 0x000fc80000000000 */
[----:B------:R-:W-:-:S15]  /*9c80*/  @!P0 BRA `(.L_x_1721) ;  /* 0x0000007800348947 */ /* 0x000fde0003800000 */
        /* <DEDUP_REMOVED lines=9> */
[----:B------:R-:W-:-:S05]  /*9d20*/  VIADD R12, R4, 0x100 ;  /* 0x00000100040c7836 */ /* 0x000fca0000000000 */
[----:B------:R-:W-:Y:S02]  /*9d30*/  IABS R7, R12 ;  /* 0x0000000c00077213 */ /* 0x000fe40000000000 */
[-C--:B--2---:R-:W-:Y:S02]  /*9d40*/  IABS R8, R11.reuse ;  /* 0x0000000b00087213 */ /* 0x084fe40000000000 */
[-C--:B------:R-:W-:Y:S02]  /*9d50*/  IABS R6, R11.reuse ;  /* 0x0000000b00067213 */ /* 0x080fe40000000000 */
[----:B------:R-:W1:Y:S01]  /*9d60*/  I2F.RP R14, R8 ;  /* 0x00000008000e7306 */ /* 0x000e620000209400 */
[-C--:B------:R-:W-:Y:S02]  /*9d70*/  LOP3.LUT R4, R4, R11.reuse, RZ, 0x3c, !PT ;  /* 0x0000000b04047212 */ /* 0x080fe400078e3cff */
[----:B------:R-:W-:Y:S02]  /*9d80*/  IADD3 R6, PT, PT, RZ, -R6, RZ ;  /* 0x80000006ff067210 */ /* 0x000fe40007ffe0ff */
[----:B------:R-:W-:-:S02]  /*9d90*/  LOP3.LUT R12, R12, R11, RZ, 0x3c, !PT ;  /* 0x0000000b0c0c7212 */ /* 0x000fc400078e3cff */
        /* <DEDUP_REMOVED lines=15> */
[----:B------:R-:W-:Y:S02]  /*9e90*/  @!P1 IMAD.IADD R5, R5, 0x1, -R8 ;  /* 0x0000000105059824 */ /* 0x000fe400078e0a08 */
[----:B------:R-:W-:Y:S01]  /*9ea0*/  @!P1 VIADD R9, R9, 0x1 ;  /* 0x0000000109099836 */ /* 0x000fe20000000000 */
[----:B------:R-:W-:Y:S02]  /*9eb0*/  ISETP.NE.AND P1, PT, R11, RZ, PT ;  /* 0x000000ff0b00720c */ /* 0x000fe40003f25270 */
[-C--:B------:R-:W-:Y:S02]  /*9ec0*/  ISETP.GE.U32.AND P4, PT, R5, R8.reuse, PT ;  /* 0x000000080500720c */ /* 0x080fe40003f86070 */
[-C--:B------:R-:W-:Y:S02]  /*9ed0*/  @!P3 IADD3 R6, PT, PT, R6, -R8.reuse, RZ ;  /* 0x800000080606b210 */ /* 0x080fe40007ffe0ff */
[----:B------:R-:W-:Y:S02]  /*9ee0*/  @!P3 IADD3 R10, PT, PT, R10, 0x1, RZ ;  /* 0x000000010a0ab810 */ /* 0x000fe40007ffe0ff */
[----:B------:R-:W-:-:S02]  /*9ef0*/  ISETP.GE.U32.AND P5, PT, R6, R8, PT ;  /* 0x000000080600720c */ /* 0x000fc40003fa6070 */
[----:B------:R-:W-:-:S05]  /*9f00*/  LOP3.LUT R6, RZ, R11, RZ, 0x33, !PT ;  /* 0x0000000bff067212 */ /* 0x000fca00078e33ff */
[----:B------:R-:W-:-:S04]  /*9f10*/  @P4 VIADD R9, R9, 0x1 ;  /* 0x0000000109094836 */ /* 0x000fc80000000000 */
[----:B------:R-:W-:Y:S02]  /*9f20*/  IMAD.MOV.U32 R7, RZ, RZ, R9 ;  /* 0x000000ffff077224 */ /* 0x000fe400078e0009 */
[----:B------:R-:W-:Y:S01]  /*9f30*/  @P5 IADD3 R10, PT, PT, R10, 0x1, RZ ;  /* 0x000000010a0a5810 */ /* 0x000fe20007ffe0ff */
[----:B------:R-:W2:Y:S02]  /*9f40*/  LD.E.64 R8, desc[UR4][R2.64+0x40] ;  /* 0x0000400402087980 */ /* 0x000ea4000c101b00 */
[----:B------:R-:W-:Y:S02]  /*9f50*/  @!P0 IADD3 R7, PT, PT, -R7, RZ, RZ ;  /* 0x000000ff07078210 */ /* 0x000fe40007ffe1ff */
[----:B------:R-:W-:Y:S02]  /*9f60*/  @!P2 IMAD.MOV R10, RZ, RZ, -R10 ;  /* 0x000000ffff0aa224 */ /* 0x000fe400078e0a0a */
[----:B------:R-:W-:-:S03]  /*9f70*/  SEL R7, R6, R7, !P1 ;  /* 0x0000000706077207 */ /* 0x000fc60004800000 */
[----:B------:R-:W-:Y:S02]  /*9f80*/  SEL R6, R6, R10, !P1 ;  /* 0x0000000a06067207 */ /* 0x000fe40004800000 */
[----:B------:R-:W-:-:S04]  /*9f90*/  IMAD.WIDE R4, R7, 0x4, R196 ;  /* 0x0000000407047825 */ /* 0x000fc800078e02c4 */
[C---:B------:R-:W-:Y:S02]  /*9fa0*/  IMAD.WIDE R12, R6.reuse, 0x4, R196 ;  /* 0x00000004060c7825 */ /* 0x040fe400078e02c4 */
[----:B------:R-:W3:Y:S04]  /*9fb0*/  LD.E R5, desc[UR4][R4.64] ;  /* 0x0000000404057980 */ /* 0x000ee8000c101900 */
[----:B------:R-:W3:Y:S04]  /*9fc0*/  LD.E R4, desc[UR4][R12.64] ;  /* 0x000000040c047980 */ /* 0x000ee8000c101900 */
[----:B------:R-:W4:Y:S01]  /*9fd0*/  LD.E.64 R12, desc[UR4][R2.64+0x28] ;  /* 0x00002804020c7980 */ /* 0x000f22000c101b00 */
[----:B------:R-:W-:-:S05]  /*9fe0*/  IADD3 R6, PT, PT, R6, -R7, RZ ;  /* 0x8000000706067210 */ /* 0x000fca0007ffe0ff */
[----:B------:R-:W-:-:S05]  /*9ff0*/  IMAD R11, R11, R6, -0x100 ;  /* 0xffffff000b0b7424 */ /* 0x000fca00078e0206 */
[----:B------:R-:W-:Y:S01]  /*a000*/  SHF.R.S32.HI R7, RZ, 0x1f, R11 ;  /* 0x0000001fff077819 */ /* 0x000fe2000001140b */
[-C--:B--2---:R-:W-:Y:S02]  /*a010*/  IMAD R6, R9, R11.reuse, RZ ;  /* 0x0000000b09067224 */ /* 0x084fe400078e02ff */
[----:B------:R-:W-:-:S04]  /*a020*/  IMAD.WIDE.U32 R10, R8, R11, RZ ;  /* 0x0000000b080a7225 */ /* 0x000fc800078e00ff */
[----:B------:R-:W-:Y:S02]  /*a030*/  IMAD R6, R8, R7, R6 ;  /* 0x0000000708067224 */ /* 0x000fe400078e0206 */
[----:B------:R-:W-:-:S03]  /*a040*/  IMAD.MOV.U32 R8, RZ, RZ, R10 ;  /* 0x000000ffff087224 */ /* 0x000fc600078e000a */
[----:B------:R-:W-:Y:S01]  /*a050*/  IADD3 R9, PT, PT, R11, R6, RZ ;  /* 0x000000060b097210 */ /* 0x000fe20007ffe0ff */
[----:B---3--:R-:W-:-:S05]  /*a060*/  IMAD.IADD R4, R5, 0x1, -R4 ;  /* 0x0000000105047824 */ /* 0x008fca00078e0a04 */
[----:B------:R-:W-:Y:S01]  /*a070*/  SHF.R.S32.HI R6, RZ, 0x1f, R4 ;  /* 0x0000001fff067819 */ /* 0x000fe20000011404 */
[----:B----4-:R-:W-:Y:S02]  /*a080*/  IMAD R5, R13, R4, RZ ;  /* 0x000000040d057224 */ /* 0x010fe400078e02ff */
[----:B------:R-:W-:-:S04]  /*a090*/  IMAD.WIDE.U32 R8, R4, R12, R8 ;  /* 0x0000000c04087225 */ /* 0x000fc800078e0008 */
[----:B------:R-:W-:Y:S01]  /*a0a0*/  IMAD R5, R12, R6, R5 ;  /* 0x000000060c057224 */ /* 0x000fe200078e0205 */
[----:B------:R-:W-:-:S04]  /*a0b0*/  LEA R185, P0, R8, R185, 0x1 ;  /* 0x000000b908b97211 */ /* 0x000fc800078008ff */
[----:B------:R-:W-:-:S04]  /*a0c0*/  IADD3 R5, PT, PT, R9, R5, RZ ;  /* 0x0000000509057210 */ /* 0x000fc80007ffe0ff */
[----:B------:R-:W-:Y:S01]  /*a0d0*/  LEA.HI.X R184, R8, R184, R5, 0x1, P0 ;  /* 0x000000b808b87211 */ /* 0x000fe200000f0c05 */
[----:B------:R-:W-:Y:S05]  /*a0e0*/  BRA `(.L_x_1724) ;  /* 0x0000000000207947 */ /* 0x000fea0003800000 */
.L_x_1723:
        /* <DEDUP_REMOVED lines=8> */
.L_x_1724:
[----:B------:R-:W-:Y:S05]  /*a170*/  BSYNC.RECONVERGENT B0 ;  /* 0x0000000000007941 */ /* 0x000fea0003800200 */
.L_x_1722:
[----:B------:R-:W-:Y:S02]  /*a180*/  ISETP.GE.AND P1, PT, R174, R191, PT ;  /* 0x000000bfae00720c */ /* 0x000fe40003f26270 */
[C---:B------:R-:W-:Y:S02]  /*a190*/  SHF.L.U32 R5, R172.reuse, 0x6, RZ ;  /* 0x00000006ac057819 */ /* 0x040fe400000006ff */
[----:B------:R-:W-:Y:S02]  /*a1a0*/  SHF.L.U64.HI R4, R172, 0x6, R173 ;  /* 0x00000006ac047819 */ /* 0x000fe400000102ad */
[----:B------:R-:W-:-:S04]  /*a1b0*/  IADD3 R8, P0, PT, R5, R185, RZ ;  /* 0x000000b905087210 */ /* 0x000fc80007f1e0ff */
[----:B------:R-:W-:-:S03]  /*a1c0*/  IADD3.X R9, PT, PT, R4, R184, RZ, P0, !PT ;  /* 0x000000b804097210 */ /* 0x000fc600007fe4ff */
[----:B------:R-:W-:Y:S01]  /*a1d0*/  @!P1 MOV R10, R185 ;  /* 0x000000b9000a9202 */ /* 0x000fe20000000f00 */
[----:B------:R-:W-:Y:S01]  /*a1e0*/  @P1 STS.128 [R192+0x5000], RZ ;  /* 0x005000ffc0001388 */ /* 0x000fe20000000c00 */
[----:B------:R-:W-:Y:S01]  /*a1f0*/  @!P1 MOV R11, R184 ;  /* 0x000000b8000b9202 */ /* 0x000fe20000000f00 */
[----:B------:R-:W-:Y:S01]  /*a200*/  @!P1 IMAD R6, R173, 0xc0, RZ ;  /* 0x000000c0ad069824 */ /* 0x000fe200078e02ff */
[-C--:B------:R-:W-:Y:S02]  /*a210*/  @!P1 MOV R12, R8.reuse ;  /* 0x00000008000c9202 */ /* 0x080fe40000000f00 */
[-C--:B------:R-:W-:Y:S01]  /*a220*/  @!P1 MOV R13, R9.reuse ;  /* 0x00000009000d9202 */ /* 0x080fe20000000f00 */
[----:B------:R-:W-:Y:S01]  /*a230*/  @!PT LDS RZ, [RZ] ;  /* 0x00000000fffff984 */ /* 0x000fe20000000800 */
[----:B------:R-:W-:Y:S01]  /*a240*/  @!PT LDS RZ, [RZ] ;  /* 0x00000000fffff984 */ /* 0x000fe20000000800 */
[----:B------:R-:W-:Y:S01]  /*a250*/  @!PT LDS RZ, [RZ] ;  /* 0x00000000fffff984 */ /* 0x000fe20000000800 */
[----:B------:R1:W-:Y:S01]  /*a260*/  @!P1 LDGSTS.E.BYPASS.LTC128B.128 [R192+0x5000], desc[UR4][R10.64] ;  /* 0x050000000ac09fae */ /* 0x0003e2000b981a04 */
[-C--:B------:R-:W-:Y:S02]  /*a270*/  @!P1 MOV R16, R8.reuse ;  /* 0x0000000800109202 */ /* 0x080fe40000000f00 */
[-C--:B------:R-:W-:Y:S01]  /*a280*/  @!P1 MOV R17, R9.reuse ;  /* 0x0000000900119202 */ /* 0x080fe20000000f00 */
[----:B------:R-:W-:Y:S01]  /*a290*/  @P1 STS.128 [R192+0x5800], RZ ;  /* 0x005800ffc0001388 */ /* 0x000fe20000000c00 */
[----:B------:R-:W-:Y:S01]  /*a2a0*/  @!P1 MOV R14, R8 ;  /* 0x00000008000e9202 */ /* 0x000fe20000000f00 */
[C---:B------:R-:W-:Y:S01]  /*a2b0*/  @!P1 IMAD.WIDE.U32 R12, R172.reuse, 0x180, R12 ;  /* 0x00000180ac0c9825 */ /* 0x040fe200078e000c */
[----:B------:R-:W-:Y:S01]  /*a2c0*/  @!P1 MOV R15, R9 ;  /* 0x00000009000f9202 */ /* 0x000fe20000000f00 */
[----:B------:R-:W-:Y:S01]  /*a2d0*/  @!PT LDS RZ, [RZ] ;  /* 0x00000000fffff984 */ /* 0x000fe20000000800 */
[----:B------:R-:W-:Y:S01]  /*a2e0*/  @!PT LDS RZ, [RZ] ;  /* 0x00000000fffff984 */ /* 0x000fe20000000800 */
[----:B------:R-:W-:Y:S01]  /*a2f0*/  @!PT LDS RZ, [RZ] ;  /* 0x00000000fffff984 */ /* 0x000fe20000000800 */
[----:B------:R-:W-:Y:S02]  /*a300*/  @!P1 LDGSTS.E.BYPASS.LTC128B.128 [R192+0x5800], desc[UR4][R8.64] ;  /* 0x0580000008c09fae */ /* 0x000fe4000b981a04 */
[----:B------:R-:W-:-:S02]  /*a310*/  @!P1 IMAD.WIDE.U32 R16, R172, 0xc0, R16 ;  /* 0x000000c0ac109825 */ /* 0x000fc400078e0010 */
[----:B------:R-:W-:Y:S02]  /*a320*/  @P1 STS.128 [R192+0x6000], RZ ;  /* 0x006000ffc0001388 */ /* 0x000fe40000000c00 */
[----:B------:R-:W-:Y:S01]  /*a330*/  @!P1 IMAD.WIDE.U32 R14, R172, 0x140, R14 ;  /* 0x00000140ac0e9825 */ /* 0x000fe200078e000e */
[----:B------:R-:W-:Y:S02]  /*a340*/  @!P1 IADD3 R7, PT, PT, R6, R17, RZ ;  /* 0x0000001106079210 */ /* 0x000fe40007ffe0ff */
[----:B------:R-:W-:Y:S02]  /*a350*/  @!P1 MOV R6, R16 ;  /* 0x0000001000069202 */ /* 0x000fe40000000f00 */
[----:B-1----:R-:W-:Y:S01]  /*a360*/  @!P1 IADD3 R10, P0, PT, R8, R5, RZ ;  /* 0x00000005080a9210 */ /* 0x002fe20007f1e0ff */
[----:B------:R-:W-:-:S03]  /*a370*/  @!P1 IMAD R5, R173, 0x140, RZ ;  /* 0x00000140ad059824 */ /* 0x000fc600078e02ff */
[----:B------:R-:W-:Y:S01]  /*a380*/  @!P1 IADD3.X R11, PT, PT, R9, R4, RZ, P0, !PT ;  /* 0x00000004090b9210 */ /* 0x000fe200007fe4ff */
[----:B------:R-:W-:Y:S01]  /*a390*/  @!P1 IMAD R4, R173, 0x180, RZ ;  /* 0x00000180ad049824 */ /* 0x000fe200078e02ff */
[----:B------:R-:W-:-:S03]  /*a3a0*/  @!P1 IADD3 R15, PT, PT, R5, R15, RZ ;  /* 0x0000000f050f9210 */ /* 0x000fc60007ffe0ff */
[----:B------:R-:W-:Y:S01]  /*a3b0*/  @!PT LDS RZ, [RZ] ;  /* 0x00000000fffff984 */ /* 0x000fe20000000800 */
[----:B------:R-:W-:Y:S01]  /*a3c0*/  @!PT LDS RZ, [RZ] ;  /* 0x00000000fffff984 */ /* 0x000fe20000000800 */
[----:B------:R-:W-:Y:S01]  /*a3d0*/  @!PT LDS RZ, [RZ] ;  /* 0x00000000fffff984 */ /* 0x000fe20000000800 */
[----:B------:R1:W-:Y:S01]  /*a3e0*/  @!P1 LDGSTS.E.BYPASS.LTC128B.128 [R192+0x6000], desc[UR4][R10.64] ;  /* 0x060000000ac09fae */ /* 0x0003e2000b981a04 */
[----:B------:R-:W-:Y:S02]  /*a3f0*/  @!P1 IADD3 R13, PT, PT, R4, R13, RZ ;  /* 0x0000000d040d9210 */ /* 0x000fe40007ffe0ff */
[CC--:B------:R-:W-:Y:S01]  /*a400*/  @!P1 LEA R4, P0, R172.reuse, R8.reuse, 0x8 ;  /* 0x00000008ac049211 */ /* 0x0c0fe200078040ff */
[----:B------:R-:W-:Y:S03]  /*a410*/  @P1 STS.128 [R192+0x6800], RZ ;  /* 0x006800ffc0001388 */ /* 0x000fe60000000c00 */
[C---:B------:R-:W-:Y:S02]  /*a420*/  @!P1 LEA.HI.X R5, R172.reuse, R9, R173, 0x8, P0 ;  /* 0x00000009ac059211 */ /* 0x040fe400000f44ad */
[----:B-1----:R-:W-:-:S04]  /*a430*/  @!P1 LEA R10, P2, R172, R8, 0x7 ;  /* 0x00000008ac0a9211 */ /* 0x002fc800078438ff */
[----:B------:R-:W-:-:S05]  /*a440*/  @!P1 LEA.HI.X R11, R172, R9, R173, 0x7, P2 ;  /* 0x00000009ac0b9211 */ /* 0x000fca00010f3cad */
        /* <DEDUP_REMOVED lines=25> */
[----:B------:R-:W-:Y:S01]  /*a5e0*/  ISETP.GT.AND P0, PT, R32, R180, PT ;  /* 0x000000b42000720c */ /* 0x000fe20003f04270 */
[----:B------:R-:W-:Y:S01]  /*a5f0*/  BSSY.RECONVERGENT B1, `(.L_x_1725) ;  /* 0x00001fa000017945 */ /* 0x000fe20003800200 */
[----:B------:R-:W-:Y:S01]  /*a600*/  SHF.L.U32 R223, R35, 0x8, RZ ;  /* 0x0000000823df7819 */ /* 0x000fe200000006ff */
[----:B------:R-:W-:Y:S04]  /*a610*/  LDSM.16.M88.4 R24, [R33] ;  /* 0x000000002118783b */ /* 0x000fe80000000200 */
[----:B-1----:R-:W-:Y:S04]  /*a620*/  LDSM.16.M88.4 R4, [R34] ;  /* 0x000000002204783b */ /* 0x002fe80000000200 */
[----:B------:R-:W-:Y:S04]  /*a630*/  LDSM.16.M88.4 R36, [R22+0x1000] ;  /* 0x001000001624783b */ /* 0x000fe80000000200 */
[----:B------:R-:W-:Y:S04]  /*a640*/  LDSM.16.M88.4 R8, [R23+0x1400] ;  /* 0x001400001708783b */ /* 0x000fe80000000200 */
[----:B------:R-:W-:Y:S04]  /*a650*/  LDSM.16.M88.4 R28, [R22+0x1400] ;  /* 0x00140000161c783b */ /* 0x000fe80000000200 */
[----:B--2---:R-:W1:Y:S04]  /*a660*/  LDSM.16.M88.4 R12, [R23+0x1000] ;  /* 0x00100000170c783b */ /* 0x004e680000000200 */
[----:B------:R-:W2:Y:S04]  /*a670*/  LDSM.16.M88.4 R40, [R23+0x1800] ;  /* 0x001800001728783b */ /* 0x000ea80000000200 */
[----:B------:R-:W0:Y:S01]  /*a680*/  LDGDEPBAR ;  /* 0x00000000000079af */ /* 0x000e220000000000 */
[C---:B-1----:R-:W-:Y:S08]  /*a690*/  HMMA.16816.F32.BF16 R16, R4.reuse, R12, RZ ;  /* 0x0000000c0410723c */ /* 0x042ff000000418ff */
[----:B------:R-:W-:-:S12]  /*a6a0*/  HMMA.16816.F32.BF16 R12, R4, R14, RZ ;  /* 0x0000000e040c723c */ /* 0x000fd800000418ff */
[C---:B------:R-:W-:Y:S08]  /*a6b0*/  HMMA.16816.F32.BF16 R16, R24.reuse, R36, R16 ;  /* 0x000000241810723c */ /* 0x040ff00000041810 */
[----:B------:R-:W-:Y:S08]  /*a6c0*/  HMMA.16816.F32.BF16 R12, R24, R38, R12 ;  /* 0x00000026180c723c */ /* 0x000ff0000004180c */
[C---:B------:R-:W-:Y:S08]  /*a6d0*/  HMMA.16816.F32.BF16 R36, R4.reuse, R8, RZ ;  /* 0x000000080424723c */ /* 0x040ff000000418ff */
[----:B------:R-:W-:-:S12]  /*a6e0*/  HMMA.16816.F32.BF16 R8, R4, R10, RZ ;  /* 0x0000000a0408723c */ /* 0x000fd800000418ff */
[C---:B------:R-:W-:Y:S08]  /*a6f0*/  HMMA.16816.F32.BF16 R36, R24.reuse, R28, R36 ;  /* 0x0000001c1824723c */ /* 0x040ff00000041824 */
[----:B------:R-:W-:Y:S01]  /*a700*/  HMMA.16816.F32.BF16 R8, R24, R30, R8 ;  /* 0x0000001e1808723c */ /* 0x000fe20000041808 */
[----:B------:R-:W-:Y:S01]  /*a710*/  LDSM.16.M88.4 R28, [R23+0x1c00] ;  /* 0x001c0000171c783b */ /* 0x000fe20000000200 */
[-C--:B---3--:R-:W-:Y:S01]  /*a720*/  FMUL.FTZ R16, R16, R44.reuse ;  /* 0x0000002c10107220 */ /* 0x088fe20000410000 */
[-C--:B------:R-:W-:Y:S01]  /*a730*/  FMUL.FTZ R17, R17, R44.reuse ;  /* 0x0000002c11117220 */ /* 0x080fe20000410000 */
[-C--:B------:R-:W-:Y:S01]  /*a740*/  FMUL.FTZ R18, R18, R44.reuse ;  /* 0x0000002c12127220 */ /* 0x080fe20000410000 */
[-C--:B------:R-:W-:Y:S01]  /*a750*/  FMUL.FTZ R19, R19, R44.reuse ;  /* 0x0000002c13137220 */ /* 0x080fe20000410000 */
[----:B------:R-:W1:Y:S01]  /*a760*/  MUFU.TANH R51, R16 ;  /* 0x0000001000337308 */ /* 0x000e620000002400 */
[-C--:B------:R-:W-:Y:S01]  /*a770*/  FMUL.FTZ R12, R12, R44.reuse ;  /* 0x0000002c0c0c7220 */ /* 0x080fe20000410000 */
[-C--:B------:R-:W-:Y:S01]  /*a780*/  FMUL.FTZ R13, R13, R44.reuse ;  /* 0x0000002c0d0d7220 */ /* 0x080fe20000410000 */
[-C--:B------:R-:W-:Y:S01]  /*a790*/  FMUL.FTZ R14, R14, R44.reuse ;  /* 0x0000002c0e0e7220 */ /* 0x080fe20000410000 */
[-C--:B------:R-:W-:Y:S01]  /*a7a0*/  FMUL.FTZ R15, R15, R44.reuse ;  /* 0x0000002c0f0f7220 */ /* 0x080fe20000410000 */
[-C--:B------:R-:W-:Y:S01]  /*a7b0*/  FMUL.FTZ R36, R36, R44.reuse ;  /* 0x0000002c24247220 */ /* 0x080fe20000410000 */
[-C--:B------:R-:W-:Y:S01]  /*a7c0*/  FMUL.FTZ R37, R37, R44.reuse ;  /* 0x0000002c25257220 */ /* 0x080fe20000410000 */
[-C--:B------:R-:W-:Y:S01]  /*a7d0*/  FMUL.FTZ R38, R38, R44.reuse ;  /* 0x0000002c26267220 */ /* 0x080fe20000410000 */
[----:B------:R-:W3:Y:S01]  /*a7e0*/  MUFU.TANH R49, R17 ;  /* 0x0000001100317308 */ /* 0x000ee20000002400 */
[----:B------:R-:W-:-:S04]  /*a7f0*/  FMUL.FTZ R39, R39, R44 ;  /* 0x0000002c27277220 */ /* 0x000fc80000410000 */
[-C--:B------:R-:W-:Y:S01]  /*a800*/  FMUL.FTZ R8, R8, R44.reuse ;  /* 0x0000002c08087220 */ /* 0x080fe20000410000 */
[-C--:B------:R-:W-:Y:S01]  /*a810*/  FMUL.FTZ R9, R9, R44.reuse ;  /* 0x0000002c09097220 */ /* 0x080fe20000410000 */
[-C--:B------:R-:W-:Y:S01]  /*a820*/  FMUL.FTZ R10, R10, R44.reuse ;  /* 0x0000002c0a0a7220 */ /* 0x080fe20000410000 */
[-C--:B------:R-:W-:Y:S01]  /*a830*/  FMUL.FTZ R11, R11, R44.reuse ;  /* 0x0000002c0b0b7220 */ /* 0x080fe20000410000 */
[----:B------:R-:W4:Y:S08]  /*a840*/  MUFU.TANH R48, R18 ;  /* 0x0000001200307308 */ /* 0x000f300000002400 */
[----:B------:R5:W1:Y:S08]  /*a850*/  MUFU.TANH R47, R19 ;  /* 0x00000013002f7308 */ /* 0x000a700000002400 */
[----:B------:R-:W1:Y:S08]  /*a860*/  MUFU.TANH R46, R12 ;  /* 0x0000000c002e7308 */ /* 0x000e700000002400 */
[----:B------:R-:W1:Y:S01]  /*a870*/  MUFU.TANH R45, R13 ;  /* 0x0000000d002d7308 */ /* 0x000e620000002400 */
[----:B-----5:R-:W5:Y:S07]  /*a880*/  LDSM.16.M88.4 R16, [R22+0x1800] ;  /* 0x001800001610783b */ /* 0x020f6e0000000200 */
[----:B------:R-:W1:Y:S08]  /*a890*/  MUFU.TANH R34, R14 ;  /* 0x0000000e00227308 */ /* 0x000e700000002400 */
[----:B------:R2:W1:Y:S08]  /*a8a0*/  MUFU.TANH R33, R15 ;  /* 0x0000000f00217308 */ /* 0x0004700000002400 */
[----:B------:R-:W1:Y:S08]  /*a8b0*/  MUFU.TANH R52, R36 ;  /* 0x0000002400347308 */ /* 0x000e700000002400 */
[----:B------:R-:W1:Y:S01]  /*a8c0*/  MUFU.TANH R53, R37 ;  /* 0x0000002500357308 */ /* 0x000e620000002400 */
[C---:B--2---:R-:W-:Y:S07]  /*a8d0*/  HMMA.16816.F32.BF16 R12, R4.reuse, R40, RZ ;  /* 0x00000028040c723c */ /* 0x044fee00000418ff */
[----:B------:R-:W2:Y:S01]  /*a8e0*/  MUFU.TANH R55, R38 ;  /* 0x0000002600377308 */ /* 0x000ea20000002400 */
[----:B------:R-:W-:Y:S07]  /*a8f0*/  HMMA.16816.F32.BF16 R40, R4, R42, RZ ;  /* 0x0000002a0428723c */ /* 0x000fee00000418ff */
[----:B------:R3:W1:Y:S05]  /*a900*/  MUFU.TANH R54, R39 ;  /* 0x0000002700367308 */ /* 0x00066a0000002400 */
[C---:B-----5:R-:W-:Y:S03]  /*a910*/  HMMA.16816.F32.BF16 R12, R24.reuse, R16, R12 ;  /* 0x00000010180c723c */ /* 0x060fe6000004180c */
[----:B------:R-:W1:Y:S05]  /*a920*/  MUFU.TANH R57, R8 ;  /* 0x0000000800397308 */ /* 0x000e6a0000002400 */
[----:B------:R-:W-:Y:S01]  /*a930*/  HMMA.16816.F32.BF16 R40, R24, R18, R40 ;  /* 0x000000121828723c */ /* 0x000fe20000041828 */
[----:B------:R-:W-:Y:S02]  /*a940*/  LDSM.16.M88.4 R16, [R23+0x2000] ;  /* 0x002000001710783b */ /* 0x000fe40000000200 */
[----:B------:R-:W1:Y:S02]  /*a950*/  MUFU.TANH R58, R9 ;  /* 0x00000009003a7308 */ /* 0x000e640000002400 */
[----:B---3--:R-:W3:Y:S06]  /*a960*/  LDSM.16.M88.4 R36, [R22+0x1c00] ;  /* 0x001c00001624783b */ /* 0x008eec0000000200 */
[----:B------:R-:W1:Y:S01]  /*a970*/  MUFU.TANH R59, R10 ;  /* 0x0000000a003b7308 */ /* 0x000e620000002400 */
[-C--:B------:R-:W-:Y:S01]  /*a980*/  FMUL.FTZ R12, R12, R44.reuse ;  /* 0x0000002c0c0c7220 */ /* 0x080fe20000410000 */
[-C--:B------:R-:W-:Y:S01]  /*a990*/  FMUL.FTZ R13, R13, R44.reuse ;  /* 0x0000002c0d0d7220 */ /* 0x080fe20000410000 */
[-C--:B------:R-:W-:Y:S01]  /*a9a0*/  FMUL.FTZ R14, R14, R44.reuse ;  /* 0x0000002c0e0e7220 */ /* 0x080fe20000410000 */
[----:B------:R-:W-:-:S04]  /*a9b0*/  FMUL.FTZ R15, R15, R44 ;  /* 0x0000002c0f0f7220 */ /* 0x000fc80000410000 */
[----:B------:R5:W1:Y:S01]  /*a9c0*/  MUFU.TANH R56, R11 ;  /* 0x0000000b00387308 */ /* 0x000a620000002400 */
[-C--:B------:R-:W-:Y:S01]  /*a9d0*/  FMUL.FTZ R40, R40, R44.reuse ;  /* 0x0000002c28287220 */ /* 0x080fe20000410000 */
[-C--:B------:R-:W-:Y:S01]  /*a9e0*/  FMUL.FTZ R41, R41, R44.reuse ;  /* 0x0000002c29297220 */ /* 0x080fe20000410000 */
[-C--:B------:R-:W-:Y:S01]  /*a9f0*/  FMUL.FTZ R42, R42, R44.reuse ;  /* 0x0000002c2a2a7220 */ /* 0x080fe20000410000 */
[----:B------:R-:W-:-:S04]  /*aa00*/  FMUL.FTZ R43, R43, R44 ;  /* 0x0000002c2b2b7220 */ /* 0x000fc80000410000 */
[----:B------:R-:W1:Y:S08]  /*aa10*/  MUFU.TANH R60, R12 ;  /* 0x0000000c003c7308 */ /* 0x000e700000002400 */
[----:B------:R-:W1:Y:S01]  /*aa20*/  MUFU.TANH R63, R13 ;  /* 0x0000000d003f7308 */ /* 0x000e620000002400 */
[C---:B-----5:R-:W-:Y:S07]  /*aa30*/  HMMA.16816.F32.BF16 R8, R4.reuse, R28, RZ ;  /* 0x0000001c0408723c */ /* 0x060fee00000418ff */
[----:B------:R-:W1:Y:S01]  /*aa40*/  MUFU.TANH R61, R14 ;  /* 0x0000000e003d7308 */ /* 0x000e620000002400 */
[----:B------:R-:W-:Y:S07]  /*aa50*/  HMMA.16816.F32.BF16 R28, R4, R30, RZ ;  /* 0x0000001e041c723c */ /* 0x000fee00000418ff */
[----:B------:R5:W1:Y:S05]  /*aa60*/  MUFU.TANH R62, R15 ;  /* 0x0000000f003e7308 */ /* 0x000a6a0000002400 */
[C---:B---3--:R-:W-:Y:S03]  /*aa70*/  HMMA.16816.F32.BF16 R8, R24.reuse, R36, R8 ;  /* 0x000000241808723c */ /* 0x048fe60000041808 */
[----:B------:R-:W3:Y:S05]  /*aa80*/  MUFU.TANH R66, R40 ;  /* 0x0000002800427308 */ /* 0x000eea0000002400 */
[----:B------:R-:W-:Y:S03]  /*aa90*/  HMMA.16816.F32.BF16 R28, R24, R38, R28 ;  /* 0x00000026181c723c */ /* 0x000fe6000004181c */
[----:B------:R-:W1:Y:S01]  /*aaa0*/  MUFU.TANH R68, R41 ;  /* 0x0000002900447308 */ /* 0x000e620000002400 */
[----:B-----5:R-:W5:Y:S04]  /*aab0*/  LDSM.16.M88.4 R12, [R22+0x2000] ;  /* 0x00200000160c783b */ /* 0x020f680000000200 */
[C---:B------:R-:W-:Y:S03]  /*aac0*/  HMMA.16816.F32.BF16 R36, R4.reuse, R16, RZ ;  /* 0x000000100424723c */ /* 0x040fe600000418ff */
[----:B------:R-:W1:Y:S01]  /*aad0*/  MUFU.TANH R64, R42 ;  /* 0x0000002a00407308 */ /* 0x000e620000002400 */
[-C--:B------:R-:W-:Y:S01]  /*aae0*/  FMUL.FTZ R8, R8, R44.reuse ;  /* 0x0000002c08087220 */ /* 0x080fe20000410000 */
[-C--:B------:R-:W-:Y:S01]  /*aaf0*/  FMUL.FTZ R9, R9, R44.reuse ;  /* 0x0000002c09097220 */ /* 0x080fe20000410000 */
[-C--:B------:R-:W-:Y:S01]  /*ab00*/  FMUL.FTZ R10, R10, R44.reuse ;  /* 0x0000002c0a0a7220 */ /* 0x080fe20000410000 */
[-C--:B------:R-:W-:Y:S01]  /*ab10*/  FMUL.FTZ R11, R11, R44.reuse ;  /* 0x0000002c0b0b7220 */ /* 0x080fe20000410000 */
[----:B------:R-:W-:Y:S03]  /*ab20*/  HMMA.16816.F32.BF16 R16, R4, R18, RZ ;  /* 0x000000120410723c */ /* 0x000fe600000418ff */
[----:B------:R4:W1:Y:S01]  /*ab30*/  MUFU.TANH R65, R43 ;  /* 0x0000002b00417308 */ /* 0x0008620000002400 */
[-C--:B------:R-:W-:Y:S01]  /*ab40*/  FMUL.FTZ R28, R28, R44.reuse ;  /* 0x0000002c1c1c7220 */ /* 0x080fe20000410000 */
[-C--:B------:R-:W-:Y:S01]  /*ab50*/  FMUL.FTZ R29, R29, R44.reuse ;  /* 0x0000002c1d1d7220 */ /* 0x080fe20000410000 */
[-C--:B------:R-:W-:Y:S01]  /*ab60*/  FMUL.FTZ R30, R30, R44.reuse ;  /* 0x0000002c1e1e7220 */ /* 0x080fe20000410000 */
[----:B------:R-:W-:-:S04]  /*ab70*/  FMUL.FTZ R31, R31, R44 ;  /* 0x0000002c1f1f7220 */ /* 0x000fc80000410000 */
[----:B------:R-:W1:Y:S08]  /*ab80*/  MUFU.TANH R69, R8 ;  /* 0x0000000800457308 */ /* 0x000e700000002400 */
[----:B------:R-:W1:Y:S01]  /*ab90*/  MUFU.TANH R72, R9 ;  /* 0x0000000900487308 */ /* 0x000e620000002400 */
[----:B----4-:R-:W4:Y:S07]  /*aba0*/  LDSM.16.M88.4 R40, [R23+0x2400] ;  /* 0x002400001728783b */ /* 0x010f2e0000000200 */
[----:B------:R-:W1:Y:S01]  /*abb0*/  MUFU.TANH R70, R10 ;  /* 0x0000000a00467308 */ /* 0x000e620000002400 */
[C---:B-----5:R-:W-:Y:S07]  /*abc0*/  HMMA.16816.F32.BF16 R36, R24.reuse, R12, R36 ;  /* 0x0000000c1824723c */ /* 0x060fee0000041824 */
[----:B------:R5:W1:Y:S01]  /*abd0*/  MUFU.TANH R71, R11 ;  /* 0x0000000b00477308 */ /* 0x000a620000002400 */
[----:B------:R-:W-:Y:S07]  /*abe0*/  HMMA.16816.F32.BF16 R16, R24, R14, R16 ;  /* 0x0000000e1810723c */ /* 0x000fee0000041810 */
[----:B------:R-:W1:Y:S04]  /*abf0*/  MUFU.TANH R74, R28 ;  /* 0x0000001c004a7308 */ /* 0x000e680000002400 */
[-C--:B------:R-:W-:Y:S01]  /*ac00*/  FMUL.FTZ R36, R36, R44.reuse ;  /* 0x0000002c24247220 */ /* 0x080fe20000410000 */
[-C--:B------:R-:W-:Y:S01]  /*ac10*/  FMUL.FTZ R37, R37, R44.reuse ;  /* 0x0000002c25257220 */ /* 0x080fe20000410000 */
[-C--:B------:R-:W-:Y:S01]  /*ac20*/  FMUL.FTZ R38, R38, R44.reuse ;  /* 0x0000002c26267220 */ /* 0x080fe20000410000 */
[-C--:B------:R-:W-:Y:S01]  /*ac30*/  FMUL.FTZ R39, R39, R44.reuse ;  /* 0x0000002c27277220 */ /* 0x080fe20000410000 */
[----:B------:R-:W1:Y:S01]  /*ac40*/  MUFU.TANH R76, R29 ;  /* 0x0000001d004c7308 */ /* 0x000e620000002400 */
[----:B-----5:R-:W5:Y:S03]  /*ac50*/  LDSM.16.M88.4 R8, [R22+0x2400] ;  /* 0x002400001608783b */ /* 0x020f660000000200 */
[-C--:B------:R-:W-:Y:S01]  /*ac60*/  FMUL.FTZ R16, R16, R44.reuse ;  /* 0x0000002c10107220 */ /* 0x080fe20000410000 */
[-C--:B------:R-:W-:Y:S01]  /*ac70*/  FMUL.FTZ R17, R17, R44.reuse ;  /* 0x0000002c11117220 */ /* 0x080fe20000410000 */
[-C--:B------:R-:W-:Y:S01]  /*ac80*/  FMUL.FTZ R18, R18, R44.reuse ;  /* 0x0000002c12127220 */ /* 0x080fe20000410000 */
[-C--:B------:R-:W-:Y:S01]  /*ac90*/  FMUL.FTZ R19, R19, R44.reuse ;  /* 0x0000002c13137220 */ /* 0x080fe20000410000 */
[----:B------:R-:W1:Y:S01]  /*aca0*/  MUFU.TANH R73, R30 ;  /* 0x0000001e00497308 */ /* 0x000e620000002400 */
[C---:B----4-:R-:W-:Y:S07]  /*acb0*/  HMMA.16816.F32.BF16 R12, R4.reuse, R40, RZ ;  /* 0x00000028040c723c */ /* 0x050fee00000418ff */
[----:B------:R4:W1:Y:S01]  /*acc0*/  MUFU.TANH R75, R31 ;  /* 0x0000001f004b7308 */ /* 0x0008620000002400 */
[----:B------:R-:W-:Y:S07]  /*acd0*/  HMMA.16816.F32.BF16 R40, R4, R42, RZ ;  /* 0x0000002a0428723c */ /* 0x000fee00000418ff */
[----:B------:R-:W1:Y:S08]  /*ace0*/  MUFU.TANH R79, R36 ;  /* 0x00000024004f7308 */ /* 0x000e700000002400 */
[----:B------:R-:W1:Y:S01]  /*acf0*/  MUFU.TANH R80, R37 ;  /* 0x0000002500507308 */ /* 0x000e620000002400 */
[----:B----4-:R-:W4:Y:S07]  /*ad00*/  LDSM.16.M88.4 R28, [R23+0x2800] ;  /* 0x00280000171c783b */ /* 0x010f2e0000000200 */
[----:B------:R-:W1:Y:S01]  /*ad10*/  MUFU.TANH R78, R38 ;  /* 0x00000026004e7308 */ /* 0x000e620000002400 */
[C---:B-----5:R-:W-:Y:S07]  /*ad20*/  HMMA.16816.F32.BF16 R12, R24.reuse, R8, R12 ;  /* 0x00000008180c723c */ /* 0x060fee000004180c */
[----:B------:R5:W1:Y:S01]  /*ad30*/  MUFU.TANH R77, R39 ;  /* 0x00000027004d7308 */ /* 0x000a620000002400 */
[----:B------:R-:W-:Y:S01]  /*ad40*/  HMMA.16816.F32.BF16 R40, R24, R10, R40 ;  /* 0x0000000a1828723c */ /* 0x000fe20000041828 */
[----:B------:R-:W-:Y:S06]  /*ad50*/  LDSM.16.M88.4 R8, [R23+0x2c00] ;  /* 0x002c00001708783b */ /* 0x000fec0000000200 */
        /* <DEDUP_REMOVED lines=11> */
[----:B------:R-:W1:Y:S08]  /*ae10*/  MUFU.TANH R85, R18 ;  /* 0x0000001200557308 */ /* 0x000e700000002400 */
[----:B------:R4:W1:Y:S08]  /*ae20*/  MUFU.TANH R84, R19 ;  /* 0x0000001300547308 */ /* 0x0008700000002400 */
[----:B------:R-:W1:Y:S08]  /*ae30*/  MUFU.TANH R87, R12 ;  /* 0x0000000c00577308 */ /* 0x000e700000002400 */
[----:B------:R-:W1:Y:S01]  /*ae40*/  MUFU.TANH R91, R13 ;  /* 0x0000000d005b7308 */ /* 0x000e620000002400 */
[C---:B----4-:R-:W-:Y:S07]  /*ae50*/  HMMA.16816.F32.BF16 R16, R4.reuse, R28, RZ ;  /* 0x0000001c0410723c */ /* 0x050fee00000418ff */
[----:B------:R-:W4:Y:S01]  /*ae60*/  MUFU.TANH R86, R14 ;  /* 0x0000000e00567308 */ /* 0x000f220000002400 */
[----:B------:R-:W-:Y:S07]  /*ae70*/  HMMA.16816.F32.BF16 R28, R4, R30, RZ ;  /* 0x0000001e041c723c */ /* 0x000fee00000418ff */
[----:B------:R2:W1:Y:S05]  /*ae80*/  MUFU.TANH R88, R15 ;  /* 0x0000000f00587308 */ /* 0x00046a0000002400 */
[C---:B-----5:R-:W-:Y:S03]  /*ae90*/  HMMA.16816.F32.BF16 R16, R24.reuse, R36, R16 ;  /* 0x000000241810723c */ /* 0x060fe60000041810 */
[----:B------:R-:W1:Y:S05]  /*aea0*/  MUFU.TANH R94, R40 ;  /* 0x00000028005e7308 */ /* 0x000e6a0000002400 */
[----:B------:R-:W-:Y:S03]  /*aeb0*/  HMMA.16816.F32.BF16 R28, R24, R38, R28 ;  /* 0x00000026181c723c */ /* 0x000fe6000004181c */
[----:B------:R-:W1:Y:S01]  /*aec0*/  MUFU.TANH R95, R41 ;  /* 0x00000029005f7308 */ /* 0x000e620000002400 */
[----:B--2---:R-:W2:Y:S04]  /*aed0*/  LDSM.16.M88.4 R12, [R22+0x2c00] ;  /* 0x002c0000160c783b */ /* 0x004ea80000000200 */
        /* <DEDUP_REMOVED lines=14> */
[----:B-----5:R-:W5:Y:S07]  /*afc0*/  LDSM.16.M88.4 R40, [R23+0x3000] ;  /* 0x003000001728783b */ /* 0x020f6e0000000200 */
[----:B------:R-:W1:Y:S01]  /*afd0*/  MUFU.TANH R93, R18 ;  /* 0x00000012005d7308 */ /* 0x000e620000002400 */
[C---:B--2---:R-:W-:Y:S07]  /*afe0*/  HMMA.16816.F32.BF16 R36, R24.reuse, R12, R36 ;  /* 0x0000000c1824723c */ /* 0x044fee0000041824 */
        /* <DEDUP_REMOVED lines=8> */
[----:B--2---:R-:W2:Y:S03]  /*b070*/  LDSM.16.M88.4 R16, [R22+0x3000] ;  /* 0x003000001610783b */ /* 0x004ea60000000200 */
[-C--:B------:R-:W-:Y:S01]  /*b080*/  FMUL.FTZ R8, R8, R44.reuse ;  /* 0x0000002c08087220 */ /* 0x080fe20000410000 */
[-C--:B------:R-:W-:Y:S01]  /*b090*/  FMUL.FTZ R9, R9, R44.reuse ;  /* 0x0000002c09097220 */ /* 0x080fe20000410000 */
[-C--:B------:R-:W-:Y:S01]  /*b0a0*/  FMUL.FTZ R10, R10, R44.reuse ;  /* 0x0000002c0a0a7220 */ /* 0x080fe20000410000 */
[-C--:B------:R-:W-:Y:S01]  /*b0b0*/  FMUL.FTZ R11, R11, R44.reuse ;  /* 0x0000002c0b0b7220 */ /* 0x080fe20000410000 */
[----:B------:R-:W1:Y:S01]  /*b0c0*/  MUFU.TANH R97, R30 ;  /* 0x0000001e00617308 */ /* 0x000e620000002400 */
[C---:B-----5:R-:W-:Y:S07]  /*b0d0*/  HMMA.16816.F32.BF16 R12, R4.reuse, R40, RZ ;  /* 0x00000028040c723c */ /* 0x060fee00000418ff */
[----:B------:R5:W1:Y:S01]  /*b0e0*/  MUFU.TANH R99, R31 ;  /* 0x0000001f00637308 */ /* 0x000a620000002400 */
[----:B------:R-:W-:Y:S07]  /*b0f0*/  HMMA.16816.F32.BF16 R40, R4, R42, RZ ;  /* 0x0000002a0428723c */ /* 0x000fee00000418ff */
[----:B------:R-:W1:Y:S08]  /*b100*/  MUFU.TANH R107, R36 ;  /* 0x00000024006b7308 */ /* 0x000e700000002400 */
[----:B------:R-:W1:Y:S01]  /*b110*/  MUFU.TANH R109, R37 ;  /* 0x00000025006d7308 */ /* 0x000e620000002400 */
[----:B-----5:R-:W5:Y:S07]  /*b120*/  LDSM.16.M88.4 R28, [R23+0x3400] ;  /* 0x00340000171c783b */ /* 0x020f6e0000000200 */
[----:B------:R-:W1:Y:S01]  /*b130*/  MUFU.TANH R100, R38 ;  /* 0x0000002600647308 */ /* 0x000e620000002400 */
[C---:B--2---:R-:W-:Y:S07]  /*b140*/  HMMA.16816.F32.BF16 R12, R24.reuse, R16, R12 ;  /* 0x00000010180c723c */ /* 0x044fee000004180c */
        /* <DEDUP_REMOVED lines=18> */
[C---:B-----5:R-:W-:Y:S07]  /*b270*/  HMMA.16816.F32.BF16 R8, R4.reuse, R28, RZ ;  /* 0x0000001c0408723c */ /* 0x060fee00000418ff */
[----:B------:R-:W1:Y:S01]  /*b280*/  MUFU.TANH R106, R14 ;  /* 0x0000000e006a7308 */ /* 0x000e620000002400 */
[----:B------:R-:W-:Y:S07]  /*b290*/  HMMA.16816.F32.BF16 R28, R4, R30, RZ ;  /* 0x0000001e041c723c */ /* 0x000fee00000418ff */
[----:B------:R5:W1:Y:S05]  /*b2a0*/  MUFU.TANH R108, R15 ;  /* 0x0000000f006c7308 */ /* 0x000a6a0000002400 */
[C---:B--2---:R-:W-:Y:S03]  /*b2b0*/  HMMA.16816.F32.BF16 R8, R24.reuse, R36, R8 ;  /* 0x000000241808723c */ /* 0x044fe60000041808 */
[----:B------:R-:W2:Y:S05]  /*b2c0*/  MUFU.TANH R118, R40 ;  /* 0x0000002800767308 */ /* 0x000eaa0000002400 */
        /* <DEDUP_REMOVED lines=17> */
[----:B---3--:R-:W3:Y:S07]  /*b3e0*/  LDSM.16.M88.4 R40, [R23+0x3c00] ;  /* 0x003c00001728783b */ /* 0x008eee0000000200 */
        /* <DEDUP_REMOVED lines=16> */
[C---:B---3--:R-:W-:Y:S07]  /*b4f0*/  HMMA.16816.F32.BF16 R12, R4.reuse, R40, RZ ;  /* 0x00000028040c723c */ /* 0x048fee00000418ff */
[----:B------:R3:W1:Y:S01]  /*b500*/  MUFU.TANH R121, R31 ;  /* 0x0000001f00797308 */ /* 0x0006620000002400 */
[----:B------:R-:W-:Y:S07]  /*b510*/  HMMA.16816.F32.BF16 R40, R4, R42, RZ ;  /* 0x0000002a0428723c */ /* 0x000fee00000418ff */
[----:B------:R-:W1:Y:S08]  /*b520*/  MUFU.TANH R148, R36 ;  /* 0x0000002400947308 */ /* 0x000e700000002400 */
[----:B------:R-:W1:Y:S01]  /*b530*/  MUFU.TANH R152, R37 ;  /* 0x0000002500987308 */ /* 0x000e620000002400 */
[----:B---3--:R-:W3:Y:S07]  /*b540*/  LDSM.16.M88.4 R28, [R23+0x4000] ;  /* 0x00400000171c783b */ /* 0x008eee0000000200 */
        /* <DEDUP_REMOVED lines=20> */
[C---:B---3--:R-:W-:Y:S07]  /*b690*/  HMMA.16816.F32.BF16 R16, R4.reuse, R28, RZ ;  /* 0x0000001c0410723c */ /* 0x048fee00000418ff */
[----:B------:R-:W3:Y:S01]  /*b6a0*/  MUFU.TANH R128, R14 ;  /* 0x0000000e00807308 */ /* 0x000ee20000002400 */
[----:B------:R-:W-:Y:S07]  /*b6b0*/  HMMA.16816.F32.BF16 R28, R4, R30, RZ ;  /* 0x0000001e041c723c */ /* 0x000fee00000418ff */
[----:B------:R4:W1:Y:S05]  /*b6c0*/  MUFU.TANH R129, R15 ;  /* 0x0000000f00817308 */ /* 0x00086a0000002400 */
[C---:B-----5:R-:W-:Y:S03]  /*b6d0*/  HMMA.16816.F32.BF16 R16, R24.reuse, R36, R16 ;  /* 0x000000241810723c */ /* 0x060fe60000041810 */
[----:B------:R-:W1:Y:S05]  /*b6e0*/  MUFU.TANH R157, R40 ;  /* 0x00000028009d7308 */ /* 0x000e6a0000002400 */
[----:B------:R-:W-:Y:S03]  /*b6f0*/  HMMA.16816.F32.BF16 R28, R24, R38, R28 ;  /* 0x00000026181c723c */ /* 0x000fe6000004181c */
[----:B------:R-:W1:Y:S01]  /*b700*/  MUFU.TANH R158, R41 ;  /* 0x00000029009e7308 */ /* 0x000e620000002400 */
[----:B----4-:R-:W4:Y:S04]  /*b710*/  LDSM.16.M88.4 R12, [R22+0x4400] ;  /* 0x00440000160c783b */ /* 0x010f280000000200 */
        /* <DEDUP_REMOVED lines=16> */
[C---:B----4-:R-:W-:Y:S07]  /*b820*/  HMMA.16816.F32.BF16 R36, R24.reuse, R12, R36 ;  /* 0x0000000c1824723c */ /* 0x050fee0000041824 */
[----:B------:R4:W1:Y:S01]  /*b830*/  MUFU.TANH R221, R19 ;  /* 0x0000001300dd7308 */ /* 0x0008620000002400 */
[----:B------:R-:W-:Y:S07]  /*b840*/  HMMA.16816.F32.BF16 R8, R24, R14, R8 ;  /* 0x0000000e1808723c */ /* 0x000fee0000041808 */
[----:B------:R-:W1:Y:S04]  /*b850*/  MUFU.TANH R161, R28 ;  /* 0x0000001c00a17308 */ /* 0x000e680000002400 */
[-C--:B------:R-:W-:Y:S01]  /*b860*/  FMUL.FTZ R36, R36, R44.reuse ;  /* 0x0000002c24247220 */ /* 0x080fe20000410000 */
[-C--:B------:R-:W-:Y:S01]  /*b870*/  FMUL.FTZ R37, R37, R44.reuse ;  /* 0x0000002c25257220 */ /* 0x080fe20000410000 */
[----:B------:R-:W-:-:S02]  /*b880*/  FMUL.FTZ R38, R38, R44 ;  /* 0x0000002c26267220 */ /* 0x000fc40000410000 */
[----:B------:R-:W1:Y:S01]  /*b890*/  MUFU.TANH R162, R29 ;  /* 0x0000001d00a27308 */ /* 0x000e620000002400 */
[----:B----4-:R-:W4:Y:S03]  /*b8a0*/  LDSM.16.M88.4 R16, [R22+0x4800] ;  /* 0x004800001610783b */ /* 0x010f260000000200 */
        /* <DEDUP_REMOVED lines=10> */
[----:B-----5:R5:W2:Y:S07]  /*b950*/  LDSM.16.M88.4 R28, [R23+0x4c00] ;  /* 0x004c0000171c783b */ /* 0x020aae0000000200 */
[----:B------:R3:W1:Y:S01]  /*b960*/  MUFU.TANH R228, R38 ;  /* 0x0000002600e47308 */ /* 0x0006620000002400 */
[C---:B----4-:R-:W-:Y:S07]  /*b970*/  HMMA.16816.F32.BF16 R12, R24.reuse, R16, R12 ;  /* 0x00000010180c723c */ /* 0x050fee000004180c */
[----:B------:R-:W4:Y:S01]  /*b980*/  MUFU.TANH R168, R8 ;  /* 0x0000000800a87308 */ /* 0x000f220000002400 */
[----:B------:R-:W-:Y:S01]  /*b990*/  HMMA.16816.F32.BF16 R40, R24, R18, R40 ;  /* 0x000000121828723c */ /* 0x000fe20000041828 */
[----:B-----5:R-:W-:-:S06]  /*b9a0*/  FMUL.FTZ R23, R39, R44 ;  /* 0x0000002c27177220 */ /* 0x020fcc0000410000 */
[----:B------:R-:W1:Y:S01]  /*b9b0*/  MUFU.TANH R17, R10 ;  /* 0x0000000a00117308 */ /* 0x000e620000002400 */
[----:B---3--:R3:W5:Y:S01]  /*b9c0*/  LDSM.16.M88.4 R36, [R22+0x4c00] ;  /* 0x004c00001624783b */ /* 0x0087620000000200 */
[----:B------:R-:W-:-:S04]  /*b9d0*/  DEPBAR.LE SB0, 0x0 ;  /* 0x000080000000791a */ /* 0x000fc80000000000 */
[-C--:B------:R-:W-:Y:S01]  /*b9e0*/  FMUL.FTZ R12, R12, R44.reuse ;  /* 0x0000002c0c0c7220 */ /* 0x080fe20000410000 */
[-C--:B------:R-:W-:Y:S01]  /*b9f0*/  FMUL.FTZ R13, R13, R44.reuse ;  /* 0x0000002c0d0d7220 */ /* 0x080fe20000410000 */
[----:B------:R-:W1:Y:S04]  /*ba00*/  MUFU.TANH R16, R11 ;  /* 0x0000000b00107308 */ /* 0x000e680000002400 */
[-C--:B------:R-:W-:Y:S01]  /*ba10*/  FMUL.FTZ R40, R40, R44.reuse ;  /* 0x0000002c28287220 */ /* 0x080fe20000410000 */
[----:B------:R-:W-:-:S03]  /*ba20*/  FMUL.FTZ R41, R41, R44 ;  /* 0x0000002c29297220 */ /* 0x000fc60000410000 */
[----:B------:R4:W1:Y:S08]  /*ba30*/  MUFU.TANH R190, R13 ;  /* 0x0000000d00be7308 */ /* 0x0008700000002400 */
[----:B---3--:R2:W3:Y:S08]  /*ba40*/  MUFU.TANH R22, R9 ;  /* 0x0000000900167308 */ /* 0x0084f00000002400 */
[----:B------:R-:W1:Y:S01]  /*ba50*/  MUFU.TANH R23, R23 ;  /* 0x0000001700177308 */ /* 0x000e620000002400 */
[-C--:B----4-:R-:W-:Y:S01]  /*ba60*/  FMUL.FTZ R13, R14, R44.reuse ;  /* 0x0000002c0e0d7220 */ /* 0x090fe20000410000 */
[----:B------:R-:W-:-:S06]  /*ba70*/  FMUL.FTZ R14, R43, R44 ;  /* 0x0000002c2b0e7220 */ /* 0x000fcc0000410000 */
[----:B------:R-:W4:Y:S01]  /*ba80*/  MUFU.TANH R13, R13 ;  /* 0x0000000d000d7308 */ /* 0x000f220000002400 */
[C---:B--2---:R-:W-:Y:S07]  /*ba90*/  HMMA.16816.F32.BF16 R8, R4.reuse, R28, RZ ;  /* 0x0000001c0408723c */ /* 0x044fee00000418ff */
[----:B------:R2:W1:Y:S01]  /*baa0*/  MUFU.TANH R28, R12 ;  /* 0x0000000c001c7308 */ /* 0x0004620000002400 */
[----:B------:R-:W-:Y:S07]  /*bab0*/  HMMA.16816.F32.BF16 R4, R4, R30, RZ ;  /* 0x0000001e0404723c */ /* 0x000fee00000418ff */
[----:B------:R-:W1:Y:S05]  /*bac0*/  MUFU.TANH R201, R40 ;  /* 0x0000002800c97308 */ /* 0x000e6a0000002400 */
[----:B-----5:R-:W-:Y:S03]  /*bad0*/  HMMA.16816.F32.BF16 R8, R24, R36, R8 ;  /* 0x000000241808723c */ /* 0x020fe60000041808 */
[----:B------:R-:W1:Y:S01]  /*bae0*/  MUFU.TANH R212, R41 ;  /* 0x0000002900d47308 */ /* 0x000e620000002400 */
[-C--:B--2---:R-:W-:Y:S01]  /*baf0*/  FMUL.FTZ R12, R15, R44.reuse ;  /* 0x0000002c0f0c7220 */ /* 0x084fe20000410000 */
[----:B------:R-:W-:-:S03]  /*bb00*/  FMUL.FTZ R15, R42, R44 ;  /* 0x0000002c2a0f7220 */ /* 0x000fc60000410000 */
[----:B------:R-:W-:Y:S03]  /*bb10*/  HMMA.16816.F32.BF16 R4, R24, R38, R4 ;  /* 0x000000261804723c */ /* 0x000fe60000041804 */
[----:B------:R-:W2:Y:S08]  /*bb20*/  MUFU.TANH R12, R12 ;  /* 0x0000000c000c7308 */ /* 0x000eb00000002400 */
[-C--:B------:R-:W-:Y:S01]  /*bb30*/  FMUL.FTZ R9, R9, R44.reuse ;  /* 0x0000002c09097220 */ /* 0x080fe20000410000 */
[-C--:B------:R-:W-:Y:S01]  /*bb40*/  FMUL.FTZ R10, R10, R44.reuse ;  /* 0x0000002c0a0a7220 */ /* 0x080fe20000410000 */
[-C--:B------:R-:W-:Y:S01]  /*bb50*/  FMUL.FTZ R8, R8, R44.reuse ;  /* 0x0000002c08087220 */ /* 0x080fe20000410000 */
[----:B------:R-:W1:Y:S05]  /*bb60*/  MUFU.TANH R15, R15 ;  /* 0x0000000f000f7308 */ /* 0x000e6a0000002400 */
[-C--:B------:R-:W-:Y:S01]  /*bb70*/  FMUL.FTZ R4, R4, R44.reuse ;  /* 0x0000002c04047220 */ /* 0x080fe20000410000 */
[-C--:B------:R-:W-:Y:S01]  /*bb80*/  FMUL.FTZ R5, R5, R44.reuse ;  /* 0x0000002c05057220 */ /* 0x080fe20000410000 */
[-C--:B------:R-:W-:Y:S01]  /*bb90*/  FMUL.FTZ R6, R6, R44.reuse ;  /* 0x0000002c06067220 */ /* 0x080fe20000410000 */
[----:B------:R5:W1:Y:S01]  /*bba0*/  MUFU.TANH R215, R9 ;  /* 0x0000000900d77308 */ /* 0x000a620000002400 */
[----:B------:R-:W-:-:S07]  /*bbb0*/  FMUL.FTZ R7, R7, R44 ;  /* 0x0000002c07077220 */ /* 0x000fce0000410000 */
[----:B------:R-:W1:Y:S08]  /*bbc0*/  MUFU.TANH R14, R14 ;  /* 0x0000000e000e7308 */ /* 0x000e700000002400 */
[----:B------:R1:W1:Y:S01]  /*bbd0*/  MUFU.TANH R211, R8 ;  /* 0x0000000800d37308 */ /* 0x0002620000002400 */
[----:B-----5:R-:W-:-:S07]  /*bbe0*/  FMUL.FTZ R9, R11, R44 ;  /* 0x0000002c0b097220 */ /* 0x020fce0000410000 */
[----:B------:R-:W1:Y:S08]  /*bbf0*/  MUFU.TANH R10, R10 ;  /* 0x0000000a000a7308 */ /* 0x000e700000002400 */
[----:B------:R-:W1:Y:S08]  /*bc00*/  MUFU.TANH R9, R9 ;  /* 0x0000000900097308 */ /* 0x000e700000002400 */
[----:B------:R1:W1:Y:S08]  /*bc10*/  MUFU.TANH R26, R4 ;  /* 0x00000004001a7308 */ /* 0x0002700000002400 */
[----:B------:R1:W1:Y:S08]  /*bc20*/  MUFU.TANH R25, R5 ;  /* 0x0000000500197308 */ /* 0x0002700000002400 */
[----:B------:R1:W1:Y:S08]  /*bc30*/  MUFU.TANH R11, R6 ;  /* 0x00000006000b7308 */ /* 0x0002700000002400 */
[----:B------:R1:W1:Y:S01]  /*bc40*/  MUFU.TANH R18, R7 ;  /* 0x0000000700127308 */ /* 0x0002620000002400 */
[----:B------:R-:W-:Y:S06]  /*bc50*/  BAR.SYNC.DEFER_BLOCKING 0x0 ;  /* 0x0000000000007b1d */ /* 0x000fec0000010000 */
[----:B--234-:R-:W-:Y:S05]  /*bc60*/  @!P0 BRA `(.L_x_1726) ;  /* 0x0000000800488947 */ /* 0x01cfea0003800000 */
[----:B------:R-:W-:Y:S04]  /*bc70*/  BSSY.RECONVERGENT B0, `(.L_x_1727) ;  /* 0x000004a000007945 */ /* 0x000fe80003800200 */
[----:B------:R-:W-:Y:S05]  /*bc80*/  @!P6 BRA `(.L_x_1728) ;  /* 0x000000040000e947 */ /* 0x000fea0003800000 */
[----:B------:R-:W2:Y:S01]  /*bc90*/  LD.E R29, desc[UR4][R2.64+0x170] ;  /* 0x00017004021d7980 */ /* 0x000ea2000c101900 */
[C---:B------:R-:W-:Y:S01]  /*bca0*/  VIADD R24, R223.reuse, 0xfffffd00 ;  /* 0xfffffd00df187836 */ /* 0x040fe20000000000 */
[----:B-1----:R-:W-:-:S04]  /*bcb0*/  IADD3 R5, PT, PT, R223, -0x200, RZ ;  /* 0xfffffe00df057810 */ /* 0x002fc80007ffe0ff */
[----:B------:R-:W-:Y:S02]  /*bcc0*/  IABS R6, R24 ;  /* 0x0000001800067213 */ /* 0x000fe40000000000 */
[----:B------:R-:W-:Y:S02]  /*bcd0*/  IABS R4, R5 ;  /* 0x0000000500047213 */ /* 0x000fe40000000000 */
[-C--:B--2---:R-:W-:Y:S02]  /*bce0*/  IABS R8, R29.reuse ;  /* 0x0000001d00087213 */ /* 0x084fe40000000000 */
[-C--:B------:R-:W-:Y:S02]  /*bcf0*/  IABS R7, R29.reuse ;  /* 0x0000001d00077213 */ /* 0x080fe40000000000 */
[----:B------:R-:W1:Y:S01]  /*bd00*/  I2F.RP R30, R8 ;  /* 0x00000008001e7306 */ /* 0x000e620000209400 */
[----:B------:R-:W-:Y:S02]  /*bd10*/  LOP3.LUT R5, R5, R29, RZ, 0x3c, !PT ;  /* 0x0000001d05057212 */ /* 0x000fe400078e3cff */
[----:B------:R-:W-:-:S02]  /*bd20*/  IADD3 R7, PT, PT, RZ, -R7, RZ ;  /* 0x80000007ff077210 */ /* 0x000fc40007ffe0ff */
[----:B------:R-:W-:Y:S02]  /*bd30*/  LOP3.LUT R24, R24, R29, RZ, 0x3c, !PT ;  /* 0x0000001d18187212 */ /* 0x000fe400078e3cff */
[----:B------:R-:W-:Y:S01]  /*bd40*/  ISETP.GE.AND P4, PT, R5, RZ, PT ;  /* 0x000000ff0500720c */ /* 0x000fe20003f86270 */
        /* <DEDUP_REMOVED lines=9> */
[----:B------:R-:W-:Y:S02]  /*bde0*/  IMAD R6, R19, R7, R6 ;  /* 0x0000000713067224 */ /* 0x000fe400078e0206 */
[----:B------:R-:W-:-:S03]  /*bdf0*/  IMAD.HI.U32 R27, R27, R4, RZ ;  /* 0x000000041b1b7227 */ /* 0x000fc600078e00ff */
[----:B------:R-:W-:Y:S01]  /*be00*/  ISETP.GT.U32.AND P3, PT, R8, R6, PT ;  /* 0x000000060800720c */ /* 0x000fe20003f64070 */
[----:B------:R-:W-:-:S05]  /*be10*/  IMAD R4, R27, R7, R4 ;  /* 0x000000071b047224 */ /* 0x000fca00078e0204 */
[----:B------:R-:W-:-:S07]  /*be20*/  ISETP.GT.U32.AND P2, PT, R8, R4, PT ;  /* 0x000000040800720c */ /* 0x000fce0003f44070 */
[----:B------:R-:W-:Y:S01]  /*be30*/  @!P3 IMAD.IADD R6, R6, 0x1, -R8 ;  /* 0x000000010606b824 */ /* 0x000fe200078e0a08 */
[----:B------:R-:W-:Y:S02]  /*be40*/  @!P3 IADD3 R19, PT, PT, R19, 0x1, RZ ;  /* 0x000000011313b810 */ /* 0x000fe40007ffe0ff */
[----:B------:R-:W-:Y:S02]  /*be50*/  ISETP.NE.AND P3, PT, R29, RZ, PT ;  /* 0x000000ff1d00720c */ /* 0x000fe40003f65270 */
[-C--:B------:R-:W-:Y:S01]  /*be60*/  ISETP.GE.U32.AND P5, PT, R6, R8.reuse, PT ;  /* 0x000000080600720c */ /* 0x080fe20003fa6070 */
[----:B------:R-:W-:Y:S01]  /*be70*/  @!P2 VIADD R27, R27, 0x1 ;  /* 0x000000011b1ba836 */ /* 0x000fe20000000000 */
[-C--:B------:R-:W-:Y:S02]  /*be80*/  @!P2 IADD3 R4, PT, PT, R4, -R8.reuse, RZ ;  /* 0x800000080404a210 */ /* 0x080fe40007ffe0ff */
[----:B------:R-:W-:Y:S02]  /*be90*/  ISETP.GE.AND P2, PT, R24, RZ, PT ;  /* 0x000000ff1800720c */ /* 0x000fe40003f46270 */
[----:B------:R-:W-:-:S02]  /*bea0*/  ISETP.GE.U32.AND P6, PT, R4, R8, PT ;  /* 0x000000080400720c */ /* 0x000fc40003fc6070 */
[----:B------:R-:W-:-:S05]  /*beb0*/  LOP3.LUT R4, RZ, R29, RZ, 0x33, !PT ;  /* 0x0000001dff047212 */ /* 0x000fca00078e33ff */
[----:B------:R-:W-:-:S04]  /*bec0*/  @P5 VIADD R19, R19, 0x1 ;  /* 0x0000000113135836 */ /* 0x000fc80000000000 */
[----:B------:R-:W-:Y:S02]  /*bed0*/  IMAD.MOV.U32 R7, RZ, RZ, R19 ;  /* 0x000000ffff077224 */ /* 0x000fe400078e0013 */
[----:B------:R-:W-:-:S03]  /*bee0*/  @P6 IADD3 R27, PT, PT, R27, 0x1, RZ ;  /* 0x000000011b1b6810 */ /* 0x000fc60007ffe0ff */
[----:B------:R-:W-:Y:S02]  /*bef0*/  @!P2 IADD3 R7, PT, PT, -R7, RZ, RZ ;  /* 0x000000ff0707a210 */ /* 0x000fe40007ffe1ff */
[----:B------:R-:W-:Y:S02]  /*bf00*/  @!P4 IMAD.MOV R27, RZ, RZ, -R27 ;  /* 0x000000ffff1bc224 */ /* 0x000fe400078e0a1b */
[----:B------:R-:W-:-:S03]  /*bf10*/  SEL R7, R4, R7, !P3 ;  /* 0x0000000704077207 */ /* 0x000fc60005800000 */
[----:B------:R-:W-:Y:S02]  /*bf20*/  SEL R4, R4, R27, !P3 ;  /* 0x0000001b04047207 */ /* 0x000fe40005800000 */
[----:B------:R-:W-:-:S04]  /*bf30*/  IMAD.WIDE R38, R7, 0x4, R196 ;  /* 0x0000000407267825 */ /* 0x000fc800078e02c4 */
[C---:B------:R-:W-:Y:S01]  /*bf40*/  IMAD.WIDE R36, R4.reuse, 0x4, R196 ;  /* 0x0000000404247825 */ /* 0x040fe200078e02c4 */
[----:B------:R1:W3:Y:S04]  /*bf50*/  LD.E R6, desc[UR4][R38.64] ;  /* 0x0000000426067980 */ /* 0x0002e8000c101900 */
[----:B------:R-:W3:Y:S04]  /*bf60*/  LD.E R5, desc[UR4][R36.64] ;  /* 0x0000000424057980 */ /* 0x000ee8000c101900 */
[----:B------:R-:W4:Y:S01]  /*bf70*/  LD.E.64 R36, desc[UR4][R2.64+0x20] ;  /* 0x0000200402247980 */ /* 0x000f22000c101b00 */
[----:B------:R-:W-:-:S05]  /*bf80*/  IADD3 R4, PT, PT, R4, -R7, RZ ;  /* 0x8000000704047210 */ /* 0x000fca0007ffe0ff */
[----:B------:R-:W-:-:S05]  /*bf90*/  IMAD R29, R29, R4, -0x100 ;  /* 0xffffff001d1d7424 */ /* 0x000fca00078e0204 */
[----:B------:R-:W-:Y:S01]  /*bfa0*/  SHF.R.S32.HI R7, RZ, 0x1f, R29 ;  /* 0x0000001fff077819 */ /* 0x000fe2000001141d */
[-C--:B--2---:R-:W-:Y:S02]  /*bfb0*/  IMAD R4, R31, R29.reuse, RZ ;  /* 0x0000001d1f047224 */ /* 0x084fe400078e02ff */
[----:B-1----:R-:W-:-:S04]  /*bfc0*/  IMAD.WIDE.U32 R38, R30, R29, RZ ;  /* 0x0000001d1e267225 */ /* 0x002fc800078e00ff */
        /* <DEDUP_REMOVED lines=12> */
.L_x_1728:
[----:B-1----:R-:W2:Y:S01]  /*c090*/  LD.E R4, desc[UR4][R2.64+0x38] ;  /* 0x0000380402047980 */ /* 0x002ea2000c101900 */
[----:B------:R-:W-:Y:S02]  /*c0a0*/  UMOV UR6, URZ ;  /* 0x000000ff00067c82 */ /* 0x000fe40008000000 */
[----:B------:R-:W-:Y:S01]  /*c0b0*/  IADD3 R5, P2, PT, RZ, -UR6, RZ ;  /* 0x80000006ff057c10 */ /* 0x000fe2000ff5e0ff */
[----:B--2---:R-:W-:-:S04]  /*c0c0*/  IMAD.SHL.U32 R4, R4, 0x100, RZ ;  /* 0x0000010004047824 */ /* 0x004fc800078e00ff */
[----:B------:R-:W-:-:S05]  /*c0d0*/  IMAD.X R4, RZ, RZ, ~R4, P2 ;  /* 0x000000ffff047224 */ /* 0x000fca00010e0e04 */
[----:B------:R-:W-:-:S04]  /*c0e0*/  SHF.R.S64 R5, R5, 0x1f, R4 ;  /* 0x0000001f05057819 */ /* 0x000fc80000001004 */
[----:B------:R-:W-:-:S04]  /*c0f0*/  IADD3 R182, P2, PT, R5, R182, RZ ;  /* 0x000000b605b67210 */ /* 0x000fc80007f5e0ff */
[----:B------:R-:W-:-:S09]  /*c100*/  LEA.HI.X.SX32 R181, R4, R181, 0x1, P2 ;  /* 0x000000b504b57211 */ /* 0x000fd200010f0eff */
.L_x_1729:
[----:B------:R-:W-:Y:S05]  /*c110*/  BSYNC.RECONVERGENT B0 ;  /* 0x0000000000007941 */ /* 0x000fea0003800200 */
.L_x_1727:
[C---:B------:R-:W-:Y:S01]  /*c120*/  IMAD.SHL.U32 R4, R170.reuse, 0x40, RZ ;  /* 0x00000040aa047824 */ /* 0x040fe200078e00ff */
[----:B------:R-:W-:Y:S01]  /*c130*/  SHF.L.U64.HI R6, R170, 0x6, R171 ;  /* 0x00000006aa067819 */ /* 0x000fe200000102ab */
[--C-:B------:R-:W-:Y:S01]  /*c140*/  @!P1 IMAD.MOV.U32 R37, RZ, RZ, R181.reuse ;  /* 0x000000ffff259224 */ /* 0x100fe200078e00b5 */
[-C--:B------:R-:W-:Y:S01]  /*c150*/  @!P1 MOV R36, R182.reuse ;  /* 0x000000b600249202 */ /* 0x080fe20000000f00 */
[----:B------:R1:W-:Y:S01]  /*c160*/  @P1 STS.128 [R192+0x1000], RZ ;  /* 0x001000ffc0001388 */ /* 0x0003e20000000c00 */
[----:B------:R-:W-:Y:S01]  /*c170*/  IADD3 R30, P2, PT, R4, R182, RZ ;  /* 0x000000b6041e7210 */ /* 0x000fe20007f5e0ff */
[C---:B------:R-:W-:Y:S01]  /*c180*/  @!P1 IMAD R5, R171.reuse, 0xc0, RZ ;  /* 0x000000c0ab059824 */ /* 0x040fe200078e02ff */
[----:B------:R-:W-:Y:S01]  /*c190*/  BSSY.RECONVERGENT B0, `(.L_x_1730) ;  /* 0x000003e000007945 */ /* 0x000fe20003800200 */
[----:B------:R-:W-:Y:S01]  /*c1a0*/  @!PT LDS RZ, [RZ] ;  /* 0x00000000fffff984 */ /* 0x000fe20000000800 */
[----:B------:R-:W-:Y:S01]  /*c1b0*/  @!PT LDS RZ, [RZ] ;  /* 0x00000000fffff984 */ /* 0x000fe20000000800 */
[----:B------:R-:W-:Y:S01]  /*c1c0*/  @!PT LDS RZ, [RZ] ;  /* 0x00000000fffff984 */ /* 0x000fe20000000800 */
[----:B------:R2:W-:Y:S02]  /*c1d0*/  @!P1 LDGSTS.E.BYPASS.LTC128B.128 [R192+0x1000], desc[UR4][R36.64] ;  /* 0x0100000024c09fae */ /* 0x0005e4000b981a04 */
        /* <DEDUP_REMOVED lines=14> */
[----:B------:R1:W-:Y:S02]  /*c2c0*/  @!P1 LDGSTS.E.BYPASS.LTC128B.128 [R192+0x1800], desc[UR4][R30.64] ;  /* 0x018000001ec09fae */ /* 0x0003e4000b981a04 */
        /* <DEDUP_REMOVED lines=8> */
[----:B------:R1:W-:Y:S01]  /*c350*/  @!P1 LDGSTS.E.BYPASS.LTC128B.128 [R192+0x2000], desc[UR4][R38.64] ;  /* 0x0200000026c09fae */ /* 0x0003e2000b981a04 */
[----:B------:R-:W-:-:S03]  /*c360*/  @!P1 IMAD.MOV.U32 R4, RZ, RZ, R6 ;  /* 0x000000ffff049224 */ /* 0x000fc600078e0006 */
[----:B------:R1:W-:Y:S01]  /*c370*/  @P1 STS.128 [R192+0x2800], RZ ;  /* 0x002800ffc0001388 */ /* 0x0003e20000000c00 */
[----:B--2---:R-:W-:-:S04]  /*c380*/  @!P1 LEA R36, P3, R170, R30, 0x7 ;  /* 0x0000001eaa249211 */ /* 0x004fc800078638ff */
        /* <DEDUP_REMOVED lines=22> */
[----:B-1----:R-:W-:Y:S02]  /*c4f0*/  IMAD R4, R171, 0x180, RZ ;  /* 0x00000180ab047824 */ /* 0x002fe400078e02ff */
[----:B------:R-:W-:-:S05]  /*c500*/  IMAD.WIDE.U32 R30, R170, 0x180, R30 ;  /* 0x00000180aa1e7825 */ /* 0x000fca00078e001e */
[----:B------:R-:W-:Y:S02]  /*c510*/  IADD3 R5, PT, PT, R4, R31, RZ ;  /* 0x0000001f04057210 */ /* 0x000fe40007ffe0ff */
[----:B------:R-:W-:-:S05]  /*c520*/  MOV R4, R30 ;  /* 0x0000001e00047202 */ /* 0x000fca0000000f00 */
[----:B------:R-:W-:Y:S01]  /*c530*/  @!PT LDS RZ, [RZ] ;  /* 0x00000000fffff984 */ /* 0x000fe20000000800 */
[----:B------:R-:W-:Y:S01]  /*c540*/  @!PT LDS RZ, [RZ] ;  /* 0x00000000fffff984 */ /* 0x000fe20000000800 */
[----:B------:R-:W-:Y:S01]  /*c550*/  @!PT LDS RZ, [RZ] ;  /* 0x00000000fffff984 */ /* 0x000fe20000000800 */
[----:B------:R2:W-:Y:S02]  /*c560*/  LDGSTS.E.BYPASS.LTC128B.128 [R192+0x4800], desc[UR4][R4.64] ;  /* 0x0480000004c07fae */ /* 0x0005e4000b981a04 */
.L_x_1731:
[----:B------:R-:W-:Y:S05]  /*c570*/  BSYNC.RECONVERGENT B0 ;  /* 0x0000000000007941 */ /* 0x000fea0003800200 */
.L_x_1730:
[----:B------:R-:W0:Y:S02]  /*c580*/  LDGDEPBAR ;  /* 0x00000000000079af */ /* 0x000e240000000000 */
.L_x_1726:
[----:B------:R-:W-:Y:S05]  /*c590*/  BSYNC.RECONVERGENT B1 ;  /* 0x0000000000017941 */ /* 0x000fea0003800200 */
.L_x_1725:
[----:B------:R-:W-:Y:S01]  /*c5a0*/  LOP3.LUT R223, R223, R50, RZ, 0xfc, !PT ;  /* 0x00000032dfdf7212 */ /* 0x000fe200078efcff */
[----:B------:R-:W3:Y:S04]  /*c5b0*/  LD.E R67, desc[UR4][R2.64+0xdc] ;  /* 0x0000dc0402437980 */ /* 0x000ee8000c101900 */
[C---:B-12---:R-:W-:Y:S02]  /*c5c0*/  VIADD R5, R223.reuse, 0xfffffe00 ;  /* 0xfffffe00df057836 */ /* 0x046fe40000000000 */
[C---:B------:R-:W-:Y:S02]  /*c5d0*/  VIADD R4, R223.reuse, 0xfffffe01 ;  /* 0xfffffe01df047836 */ /* 0x040fe40000000000 */
[----:B------:R-:W-:Y:S01]  /*c5e0*/  VIADD R6, R223, 0xfffffe08 ;  /* 0xfffffe08df067836 */ /* 0x000fe20000000000 */
[----:B------:R-:W-:Y:S01]  /*c5f0*/  ISETP.GE.AND P1, PT, R5, R179, PT ;  /* 0x000000b30500720c */ /* 0x000fe20003f26270 */
[----:B------:R-:W-:Y:S01]  /*c600*/  VIADD R8, R223, 0xfffffe10 ;  /* 0xfffffe10df087836 */ /* 0x000fe20000000000 */
[----:B------:R-:W-:Y:S01]  /*c610*/  ISETP.GE.AND P5, PT, R5, R178, PT ;  /* 0x000000b20500720c */ /* 0x000fe20003fa6270 */
[----:B------:R-:W-:Y:S01]  /*c620*/  VIADD R19, R223, 0xfffffe18 ;  /* 0xfffffe18df137836 */ /* 0x000fe20000000000 */
[----:B------:R-:W-:-:S02]  /*c630*/  FSEL R51, R51, -INF , P1 ;  /* 0xff80000033337808 */ /* 0x000fc40000800000 */
[C---:B------:R-:W-:Y:S02]  /*c640*/  ISETP.GE.AND P3, PT, R5.reuse, R177, PT ;  /* 0x000000b10500720c */ /* 0x040fe40003f66270 */
[C---:B------:R-:W-:Y:S02]  /*c650*/  ISETP.GE.AND P1, PT, R4.reuse, R179, PT ;  /* 0x000000b30400720c */ /* 0x040fe40003f26270 */
[----:B------:R-:W-:Y:S02]  /*c660*/  ISETP.GE.AND P2, PT, R5, R176, PT ;  /* 0x000000b00500720c */ /* 0x000fe40003f46270 */
[----:B------:R-:W-:Y:S02]  /*c670*/  ISETP.GE.AND P6, PT, R4, R178, PT ;  /* 0x000000b20400720c */ /* 0x000fe40003fc6270 */
[----:B------:R-:W-:Y:S02]  /*c680*/  FSEL R214, R51, -INF , !P5 ;  /* 0xff80000033d67808 */ /* 0x000fe40006800000 */
[----:B------:R-:W-:-:S02]  /*c690*/  FSEL R5, R48, -INF , P3 ;  /* 0xff80000030057808 */ /* 0x000fc40001800000 */
[----:B------:R-:W-:Y:S02]  /*c6a0*/  FSEL R49, R49, -INF , P1 ;  /* 0xff80000031317808 */ /* 0x000fe40000800000 */
[C---:B------:R-:W-:Y:S02]  /*c6b0*/  ISETP.GE.AND P4, PT, R4.reuse, R177, PT ;  /* 0x000000b10400720c */ /* 0x040fe40003f86270 */
[----:B------:R-:W-:Y:S01]  /*c6c0*/  ISETP.GE.AND P5, PT, R4, R176, PT ;  /* 0x000000b00400720c */ /* 0x000fe20003fa6270 */
[----:B------:R-:W-:Y:S01]  /*c6d0*/  VIADD R4, R223, 0xfffffe09 ;  /* 0xfffffe09df047836 */ /* 0x000fe20000000000 */
[----:B------:R-:W-:Y:S02]  /*c6e0*/  FSEL R5, R5, -INF , !P2 ;  /* 0xff80000005057808 */ /* 0x000fe40005000000 */
[----:B------:R-:W-:Y:S02]  /*c6f0*/  FSEL R213, R49, -INF , !P6 ;  /* 0xff80000031d57808 */ /* 0x000fe40007000000 */
[----:B------:R-:W-:-:S02]  /*c700*/  ISETP.GE.AND P3, PT, R6, R179, PT ;  /* 0x000000b30600720c */ /* 0x000fc40003f66270 */
[C---:B------:R-:W-:Y:S02]  /*c710*/  ISETP.GE.AND P2, PT, R6.reuse, R178, PT ;  /* 0x000000b20600720c */ /* 0x040fe40003f46270 */
[C---:B------:R-:W-:Y:S02]  /*c720*/  ISETP.GE.AND P1, PT, R6.reuse, R177, PT ;  /* 0x000000b10600720c */ /* 0x040fe40003f26270 */
[----:B------:R-:W-:Y:S02]  /*c730*/  ISETP.GE.AND P6, PT, R6, R176, PT ;  /* 0x000000b00600720c */ /* 0x000fe40003fc6270 */
[----:B------:R-:W-:Y:S02]  /*c740*/  FSEL R6, R47, -INF , P4 ;  /* 0xff8000002f067808 */ /* 0x000fe40002000000 */
[----:B------:R-:W-:Y:S02]  /*c750*/  ISETP.GE.AND P4, PT, R4, R179, PT ;  /* 0x000000b30400720c */ /* 0x000fe40003f86270 */
[----:B------:R-:W-:-:S02]  /*c760*/  FSEL R46, R46, -INF , P3 ;  /* 0xff8000002e2e7808 */ /* 0x000fc40001800000 */
[----:B------:R-:W-:Y:S02]  /*c770*/  FSEL R6, R6, -INF , !P5 ;  /* 0xff80000006067808 */ /* 0x000fe40006800000 */
[----:B------:R-:W-:Y:S02]  /*c780*/  ISETP.GE.AND P5, PT, R4, R178, PT ;  /* 0x000000b20400720c */ /* 0x000fe40003fa6270 */
[----:B------:R-:W-:Y:S02]  /*c790*/  FSEL R7, R34, -INF , P1 ;  /* 0xff80000022077808 */ /* 0x000fe40000800000 */
[----:B------:R-:W-:Y:S02]  /*c7a0*/  FSEL R45, R45, -INF , P4 ;  /* 0xff8000002d2d7808 */ /* 0x000fe40002000000 */
[----:B------:R-:W-:Y:S02]  /*c7b0*/  ISETP.GE.AND P3, PT, R4, R177, PT ;  /* 0x000000b10400720c */ /* 0x000fe40003f66270 */
[----:B------:R-:W-:-:S02]  /*c7c0*/  FSEL R36, R46, -INF , !P2 ;  /* 0xff8000002e247808 */ /* 0x000fc40005000000 */
[----:B------:R-:W-:Y:S01]  /*c7d0*/  ISETP.GE.AND P2, PT, R4, R176, PT ;  /* 0x000000b00400720c */ /* 0x000fe20003f46270 */
[----:B------:R-:W-:Y:S01]  /*c7e0*/  VIADD R4, R223, 0xfffffe11 ;  /* 0xfffffe11df047836 */ /* 0x000fe20000000000 */
[----:B------:R-:W-:Y:S02]  /*c7f0*/  FSEL R7, R7, -INF , !P6 ;  /* 0xff80000007077808 */ /* 0x000fe40007000000 */
[C---:B------:R-:W-:Y:S02]  /*c800*/  ISETP.GE.AND P4, PT, R8.reuse, R177, PT ;  /* 0x000000b10800720c */ /* 0x040fe40003f86270 */
[----:B------:R-:W-:Y:S02]  /*c810*/  FSEL R37, R45, -INF , !P5 ;  /* 0xff8000002d257808 */ /* 0x000fe40006800000 */
[C---:B------:R-:W-:Y:S02]  /*c820*/  ISETP.GE.AND P1, PT, R8.reuse, R179, PT ;  /* 0x000000b30800720c */ /* 0x040fe40003f26270 */
[----:B------:R-:W-:-:S02]  /*c830*/  ISETP.GE.AND P6, PT, R8, R178, PT ;  /* 0x000000b20800720c */ /* 0x000fc40003fc6270 */
[----:B------:R-:W-:Y:S02]  /*c840*/  ISETP.GE.AND P5, PT, R8, R176, PT ;  /* 0x000000b00800720c */ /* 0x000fe40003fa6270 */
[----:B------:R-:W-:Y:S02]  /*c850*/  FSEL R8, R33, -INF , P3 ;  /* 0xff80000021087808 */ /* 0x000fe40001800000 */
[----:B------:R-:W-:Y:S02]  /*c860*/  FSEL R55, R55, -INF , P4 ;  /* 0xff80000037377808 */ /* 0x000fe40002000000 */
[----:B------:R-:W-:Y:S02]  /*c870*/  ISETP.GE.AND P3, PT, R4, R179, PT ;  /* 0x000000b30400720c */ /* 0x000fe40003f66270 */
[----:B------:R-:W-:Y:S02]  /*c880*/  FSEL R52, R52, -INF , P1 ;  /* 0xff80000034347808 */ /* 0x000fe40000800000 */
[----:B------:R-:W-:-:S02]  /*c890*/  FSEL R8, R8, -INF , !P2 ;  /* 0xff80000008087808 */ /* 0x000fc40005000000 */
[C---:B------:R-:W-:Y:S02]  /*c8a0*/  ISETP.GE.AND P2, PT, R4.reuse, R178, PT ;  /* 0x000000b20400720c */ /* 0x040fe40003f46270 */
[CC--:B------:R-:W-:Y:S02]  /*c8b0*/  ISETP.GE.AND P1, PT, R4.reuse, R177.reuse, PT ;  /* 0x000000b10400720c */ /* 0x0c0fe40003f26270 */
[----:B------:R-:W-:Y:S01]  /*c8c0*/  ISETP.GE.AND P4, PT, R4, R176, PT ;  /* 0x000000b00400720c */ /* 0x000fe20003f86270 */
[----:B------:R-:W-:Y:S01]  /*c8d0*/  VIADD R246, R223, 0xfffffe20 ;  /* 0xfffffe20dff67836 */ /* 0x000fe20000000000 */
[----:B------:R-:W-:Y:S02]  /*c8e0*/  FSEL R4, R55, -INF , !P5 ;  /* 0xff80000037047808 */ /* 0x000fe40006800000 */
[----:B------:R-:W-:Y:S02]  /*c8f0*/  FSEL R53, R53, -INF , P3 ;  /* 0xff80000035357808 */ /* 0x000fe40001800000 */
[----:B------:R-:W-:Y:S01]  /*c900*/  ISETP.GE.AND P5, PT, R19, R177, PT ;  /* 0x000000b11300720c */ /* 0x000fe20003fa6270 */
[----:B------:R-:W-:Y:S01]  /*c910*/  VIADD R24, R223, 0xfffffe28 ;  /* 0xfffffe28df187836 */ /* 0x000fe20000000000 */
[----:B------:R-:W-:-:S02]  /*c920*/  FSEL R38, R52, -INF , !P6 ;  /* 0xff80000034267808 */ /* 0x000fc40007000000 */
[----:B------:R-:W-:Y:S02]  /*c930*/  FSEL R39, R53, -INF , !P2 ;  /* 0xff80000035277808 */ /* 0x000fe40005000000 */
[----:B------:R-:W-:Y:S02]  /*c940*/  FSEL R248, R59, -INF , P5 ;  /* 0xff8000003bf87808 */ /* 0x000fe40002800000 */
[CC--:B------:R-:W-:Y:S02]  /*c950*/  ISETP.GE.AND P6, PT, R19.reuse, R179.reuse, PT ;  /* 0x000000b31300720c */ /* 0x0c0fe40003fc6270 */
[C---:B------:R-:W-:Y:S02]  /*c960*/  ISETP.GE.AND P3, PT, R19.reuse, R178, PT ;  /* 0x000000b21300720c */ /* 0x040fe40003f66270 */
[----:B------:R-:W-:Y:S01]  /*c970*/  ISETP.GE.AND P2, PT, R19, R176, PT ;  /* 0x000000b01300720c */ /* 0x000fe20003f46270 */
[C---:B------:R-:W-:Y:S01]  /*c980*/  VIADD R19, R223.reuse, 0xfffffe19 ;  /* 0xfffffe19df137836 */ /* 0x040fe20000000000 */
[----:B------:R-:W-:Y:S01]  /*c990*/  ISETP.GE.AND P5, PT, R246, R179, PT ;  /* 0x000000b3f600720c */ /* 0x000fe20003fa6270 */
[----:B------:R-:W-:Y:S01]  /*c9a0*/  VIADD R225, R223, 0xfffffe30 ;  /* 0xfffffe30dfe17836 */ /* 0x000fe20000000000 */
[----:B------:R-:W-:-:S02]  /*c9b0*/  FSEL R57, R57, -INF , P6 ;  /* 0xff80000039397808 */ /* 0x000fc40003000000 */
[----:B------:R-:W-:Y:S01]  /*c9c0*/  FSEL R60, R60, -INF , P5 ;  /* 0xff8000003c3c7808 */ /* 0x000fe20002800000 */
[----:B------:R-:W-:Y:S01]  /*c9d0*/  VIADD R218, R223, 0xfffffe21 ;  /* 0xfffffe21dfda7836 */ /* 0x000fe20000000000 */
[----:B------:R-:W-:Y:S02]  /*c9e0*/  FSEL R243, R54, -INF , P1 ;  /* 0xff80000036f37808 */ /* 0x000fe40000800000 */
[-C--:B------:R-:W-:Y:S02]  /*c9f0*/  ISETP.GE.AND P5, PT, R24, R179.reuse, PT ;  /* 0x000000b31800720c */ /* 0x080fe40003fa6270 */
[----:B------:R-:W-:Y:S02]  /*ca00*/  ISETP.GE.AND P1, PT, R19, R179, PT ;  /* 0x000000b31300720c */ /* 0x000fe40003f26270 */
[----:B------:R-:W-:Y:S01]  /*ca10*/  FSEL R43, R57, -INF , !P3 ;  /* 0xff800000392b7808 */ /* 0x000fe20005800000 */
[----:B------:R-:W-:Y:S01]  /*ca20*/  VIADD R220, R223, 0xfffffe38 ;  /* 0xfffffe38dfdc7836 */ /* 0x000fe20000000000 */
[----:B------:R-:W-:-:S02]  /*ca30*/  ISETP.GE.AND P3, PT, R246, R178, PT ;  /* 0x000000b2f600720c */ /* 0x000fc40003f66270 */
        /* <DEDUP_REMOVED lines=12> */
[-C--:B------:R-:W-:Y:S02]  /*cb00*/  ISETP.GE.AND P6, PT, R19, R178.reuse, PT ;  /* 0x000000b21300720c */ /* 0x080fe40003fc6270 */
[----:B------:R-:W-:Y:S02]  /*cb10*/  ISETP.GE.AND P1, PT, R227, R179, PT ;  /* 0x000000b3e300720c */ /* 0x000fe40003f26270 */
[----:B------:R-:W-:Y:S01]  /*cb20*/  FSEL R252, R66, -INF , !P3 ;  /* 0xff80000042fc7808 */ /* 0x000fe20005800000 */
[----:B------:R-:W-:Y:S01]  /*cb30*/  VIADD R66, R223, 0xfffffe48 ;  /* 0xfffffe48df427836 */ /* 0x000fe20000000000 */
[----:B------:R-:W-:-:S02]  /*cb40*/  ISETP.GE.AND P3, PT, R225, R178, PT ;  /* 0x000000b2e100720c */ /* 0x000fc40003f66270 */
[----:B------:R-:W-:Y:S01]  /*cb50*/  FSEL R74, R74, -INF , P5 ;  /* 0xff8000004a4a7808 */ /* 0x000fe20002800000 */
[----:B------:R-:W-:Y:S01]  /*cb60*/  VIADD R217, R223, 0xfffffe39 ;  /* 0xfffffe39dfd97836 */ /* 0x000fe20000000000 */
[----:B------:R-:W-:Y:S02]  /*cb70*/  FSEL R42, R58, -INF , !P6 ;  /* 0xff8000003a2a7808 */ /* 0x000fe40007000000 */
[----:B------:R-:W-:Y:S02]  /*cb80*/  FSEL R68, R68, -INF , P1 ;  /* 0xff80000044447808 */ /* 0x000fe40000800000 */
[-C--:B------:R-:W-:Y:S02]  /*cb90*/  ISETP.GE.AND P5, PT, R216, R179.reuse, PT ;  /* 0x000000b3d800720c */ /* 0x080fe40003fa6270 */
[----:B------:R-:W-:Y:S02]  /*cba0*/  ISETP.GE.AND P6, PT, R218, R178, PT ;  /* 0x000000b2da00720c */ /* 0x000fe40003fc6270 */
[----:B------:R-:W-:-:S02]  /*cbb0*/  ISETP.GE.AND P1, PT, R44, R179, PT ;  /* 0x000000b32c00720c */ /* 0x000fc40003f26270 */
[----:B------:R-:W-:Y:S01]  /*cbc0*/  FSEL R249, R69, -INF , !P3 ;  /* 0xff80000045f97808 */ /* 0x000fe20005800000 */
[----:B------:R-:W-:Y:S01]  /*cbd0*/  VIADD R186, R223, 0xfffffe50 ;  /* 0xfffffe50dfba7836 */ /* 0x000fe20000000000 */
[----:B------:R-:W-:Y:S02]  /*cbe0*/  ISETP.GE.AND P3, PT, R220, R178, PT ;  /* 0x000000b2dc00720c */ /* 0x000fe40003f66270 */
[----:B------:R-:W-:Y:S01]  /*cbf0*/  FSEL R79, R79, -INF , P5 ;  /* 0xff8000004f4f7808 */ /* 0x000fe20002800000 */
[----:B------:R-:W-:Y:S01]  /*cc00*/  VIADD R34, R223, 0xfffffe41 ;  /* 0xfffffe41df227836 */ /* 0x000fe20000000000 */
[----:B------:R-:W-:Y:S02]  /*cc10*/  FSEL R40, R63, -INF , !P6 ;  /* 0xff8000003f287808 */ /* 0x000fe40007000000 */
[----:B------:R-:W-:Y:S02]  /*cc20*/  FSEL R72, R72, -INF , P1 ;  /* 0xff80000048487808 */ /* 0x000fe40000800000 */
[----:B------:R-:W-:-:S02]  /*cc30*/  ISETP.GE.AND P5, PT, R66, R179, PT ;  /* 0x000000b34200720c */ /* 0x000fc40003fa6270 */
[-C--:B------:R-:W-:Y:S02]  /*cc40*/  ISETP.GE.AND P6, PT, R227, R178.reuse, PT ;  /* 0x000000b2e300720c */ /* 0x080fe40003fc6270 */
[----:B------:R-:W-:Y:S02]  /*cc50*/  ISETP.GE.AND P1, PT, R217, R179, PT ;  /* 0x000000b3d900720c */ /* 0x000fe40003f26270 */
[----:B------:R-:W-:Y:S01]  /*cc60*/  FSEL R245, R74, -INF , !P3 ;  /* 0xff8000004af57808 */ /* 0x000fe20005800000 */
[----:B------:R-:W-:Y:S01]  /*cc70*/  VIADD R30, R223, 0xfffffe58 ;  /* 0xfffffe58df1e7836 */ /* 0x000fe20000000000 */
[----:B------:R-:W-:Y:S02]  /*cc80*/  ISETP.GE.AND P3, PT, R216, R178, PT ;  /* 0x000000b2d800720c */ /* 0x000fe40003f66270 */
[----:B------:R-:W-:Y:S01]  /*cc90*/  FSEL R81, R81, -INF , P5 ;  /* 0xff80000051517808 */ /* 0x000fe20002800000 */
[----:B------:R-:W-:Y:S01]  /*cca0*/  VIADD R187, R223, 0xfffffe49 ;  /* 0xfffffe49dfbb7836 */ /* 0x000fe20000000000 */
[----:B------:R-:W-:-:S02]  /*ccb0*/  FSEL R251, R68, -INF , !P6 ;  /* 0xff80000044fb7808 */ /* 0x000fc40007000000 */
[----:B------:R-:W-:Y:S02]  /*ccc0*/  FSEL R76, R76, -INF , P1 ;  /* 0xff8000004c4c7808 */ /* 0x000fe40000800000 */
[-C--:B------:R-:W-:Y:S02]  /*ccd0*/  ISETP.GE.AND P5, PT, R186, R179.reuse, PT ;  /* 0x000000b3ba00720c */ /* 0x080fe40003fa6270 */
[----:B------:R-:W-:Y:S02]  /*cce0*/  ISETP.GE.AND P6, PT, R44, R178, PT ;  /* 0x000000b22c00720c */ /* 0x000fe40003fc6270 */
[----:B------:R-:W-:Y:S02]  /*ccf0*/  ISETP.GE.AND P1, PT, R34, R179, PT ;  /* 0x000000b32200720c */ /* 0x000fe40003f26270 */
[----:B------:R-:W-:Y:S01]  /*cd00*/  FSEL R242, R79, -INF , !P3 ;  /* 0xff8000004ff27808 */ /* 0x000fe20005800000 */
[----:B------:R-:W-:Y:S01]  /*cd10*/  VIADD R250, R223, 0xfffffe60 ;  /* 0xfffffe60dffa7836 */ /* 0x000fe20000000000 */
[----:B------:R-:W-:Y:S01]  /*cd20*/  FSEL R79, R87, -INF , P5 ;  /* 0xff800000574f7808 */ /* 0x000fe20002800000 */
[----:B------:R-:W-:Y:S01]  /*cd30*/  VIADD R150, R223, 0xfffffe51 ;  /* 0xfffffe51df967836 */ /* 0x000fe20000000000 */
[----:B------:R-:W-:-:S02]  /*cd40*/  FSEL R247, R72, -INF , !P6 ;  /* 0xff80000048f77808 */ /* 0x000fc40007000000 */
[----:B------:R-:W-:Y:S02]  /*cd50*/  FSEL R80, R80, -INF , P1 ;  /* 0xff80000050507808 */ /* 0x000fe40000800000 */
[-C--:B------:R-:W-:Y:S02]  /*cd60*/  ISETP.GE.AND P5, PT, R30, R179.reuse, PT ;  /* 0x000000b31e00720c */ /* 0x080fe40003fa6270 */
[----:B------:R-:W-:Y:S02]  /*cd70*/  ISETP.GE.AND P6, PT, R217, R178, PT ;  /* 0x000000b2d900720c */ /* 0x000fe40003fc6270 */
[----:B------:R-:W-:Y:S01]  /*cd80*/  ISETP.GE.AND P1, PT, R187, R179, PT ;  /* 0x000000b3bb00720c */ /* 0x000fe20003f26270 */
[C---:B------:R-:W-:Y:S01]  /*cd90*/  VIADD R205, R223.reuse, 0xfffffe68 ;  /* 0xfffffe68dfcd7836 */ /* 0x040fe20000000000 */
[----:B------:R-:W-:Y:S01]  /*cda0*/  FSEL R74, R94, -INF , P5 ;  /* 0xff8000005e4a7808 */ /* 0x000fe20002800000 */
[----:B------:R-:W-:Y:S01]  /*cdb0*/  VIADD R27, R223, 0xfffffe59 ;  /* 0xfffffe59df1b7836 */ /* 0x000fe20000000000 */
[----:B------:R-:W-:-:S02]  /*cdc0*/  FSEL R244, R76, -INF , !P6 ;  /* 0xff8000004cf47808 */ /* 0x000fc40007000000 */
[----:B------:R-:W-:Y:S02]  /*cdd0*/  FSEL R82, R82, -INF , P1 ;  /* 0xff80000052527808 */ /* 0x000fe40000800000 */
[-C--:B------:R-:W-:Y:S02]  /*cde0*/  ISETP.GE.AND P5, PT, R250, R179.reuse, PT ;  /* 0x000000b3fa00720c */ /* 0x080fe40003fa6270 */
        /* <DEDUP_REMOVED lines=10> */
[----:B------:R-:W-:Y:S02]  /*ce90*/  FSEL R239, R81, -INF , !P3 ;  /* 0xff80000051ef7808 */ /* 0x000fe40005800000 */
        /* <DEDUP_REMOVED lines=12> */
[----:B------:R-:W-:Y:S01]  /*cf60*/  VIADD R207, R223, 0xfffffe80 ;  /* 0xfffffe80dfcf7836 */ /* 0x000fe20000000000 */
        /* <DEDUP_REMOVED lines=57> */
[----:B------:R-:W-:Y:S01]  /*d300*/  ISETP.GE.AND P1, PT, R236, R179, PT ;  /* 0x000000b3ec00720c */ /* 0x000fe20003f26270 */
[----:B------:R-:W-:Y:S01]  /*d310*/  IMAD.MOV.U32 R81, RZ, RZ, R42 ;  /* 0x000000ffff517224 */ /* 0x000fe200078e002a */
        /* <DEDUP_REMOVED lines=12> */
[----:B------:R-:W-:Y:S01]  /*d3e0*/  IMAD.MOV.U32 R80, RZ, RZ, R43 ;  /* 0x000000ffff507224 */ /* 0x000fe200078e002b */
        /* <DEDUP_REMOVED lines=9> */
[-C--:B------:R-:W-:Y:S01]  /*d480*/  ISETP.GE.AND P3, PT, R235, R178.reuse, PT ;  /* 0x000000b2eb00720c */ /* 0x080fe20003f66270 */
[----:B------:R-:W-:Y:S01]  /*d490*/  IMAD.MOV.U32 R87, RZ, RZ, R41 ;  /* 0x000000ffff577224 */ /* 0x000fe200078e0029 */
[----:B------:R-:W-:Y:S01]  /*d4a0*/  FSEL R38, R155, -INF , P5 ;  /* 0xff8000009b267808 */ /* 0x000fe20002800000 */
[----:B------:R-:W-:Y:S01]  /*d4b0*/  IMAD.MOV.U32 R118, RZ, RZ, R37 ;  /* 0x000000ffff767224 */ /* 0x000fe200078e0025 */
[----:B------:R-:W-:Y:S01]  /*d4c0*/  FSEL R45, R45, -INF , !P6 ;  /* 0xff8000002d2d7808 */ /* 0x000fe20007000000 */
[----:B------:R-:W-:Y:S01]  /*d4d0*/  IMAD.MOV.U32 R119, RZ, RZ, R36 ;  /* 0x000000ffff777224 */ /* 0x000fe200078e0024 */
[----:B------:R-:W-:Y:S01]  /*d4e0*/  FSEL R41, R152, -INF , P1 ;  /* 0xff80000098297808 */ /* 0x000fe20000800000 */
[----:B------:R-:W-:Y:S01]  /*d4f0*/  IMAD.MOV.U32 R155, RZ, RZ, R66 ;  /* 0x000000ffff9b7224 */ /* 0x000fe200078e0042 */
[----:B------:R-:W-:Y:S01]  /*d500*/  ISETP.GE.AND P6, PT, R234, R178, PT ;  /* 0x000000b2ea00720c */ /* 0x000fe20003fc6270 */
[----:B------:R-:W-:Y:S01]  /*d510*/  VIADD R53, R223, 0xfffffeb1 ;  /* 0xfffffeb1df357836 */ /* 0x000fe20000000000 */
[----:B------:R-:W-:-:S02]  /*d520*/  FSEL R44, R44, -INF , !P3 ;  /* 0xff8000002c2c7808 */ /* 0x000fc40005800000 */
[----:B------:R-:W-:Y:S02]  /*d530*/  ISETP.GE.AND P1, PT, R230, R179, PT ;  /* 0x000000b3e600720c */ /* 0x000fe40003f26270 */
[----:B------:R-:W-:Y:S01]  /*d540*/  FMNMX3.FTZ R66, R20, R214, R213, !PT ;  /* 0x000000d614427276 */ /* 0x000fe200078100d5 */
[----:B------:R-:W-:Y:S01]  /*d550*/  VIADD R48, R223, 0xfffffeb8 ;  /* 0xfffffeb8df307836 */ /* 0x000fe20000000000 */
[----:B------:R-:W-:Y:S01]  /*d560*/  ISETP.GE.AND P3, PT, R233, R178, PT ;  /* 0x000000b2e900720c */ /* 0x000fe20003f66270 */
[----:B------:R-:W-:Y:S01]  /*d570*/  IMAD.MOV.U32 R113, RZ, RZ, R39 ;  /* 0x000000ffff717224 */ /* 0x000fe200078e0027 */
[----:B------:R-:W-:Y:S01]  /*d580*/  FSEL R43, R43, -INF , !P6 ;  /* 0xff8000002b2b7808 */ /* 0x000fe20007000000 */
[----:B------:R-:W-:Y:S01]  /*d590*/  VIADD R47, R223, 0xfffffeb9 ;  /* 0xfffffeb9df2f7836 */ /* 0x000fe20000000000 */
[----:B------:R-:W-:Y:S02]  /*d5a0*/  FSEL R39, R154, -INF , P1 ;  /* 0xff8000009a277808 */ /* 0x000fe40000800000 */
[----:B------:R-:W-:-:S02]  /*d5b0*/  FMNMX3.FTZ R66, R66, R119, R118, !PT ;  /* 0x0000007742427276 */ /* 0x000fc40007810076 */
[-C--:B------:R-:W-:Y:S02]  /*d5c0*/  ISETP.GE.AND P6, PT, R232, R178.reuse, PT ;  /* 0x000000b2e800720c */ /* 0x080fe40003fc6270 */
[----:B------:R-:W-:Y:S02]  /*d5d0*/  FSEL R42, R42, -INF , !P3 ;  /* 0xff8000002a2a7808 */ /* 0x000fe40005800000 */
[-C--:B------:R-:W-:Y:S01]  /*d5e0*/  ISETP.GE.AND P1, PT, R53, R179.reuse, PT ;  /* 0x000000b33500720c */ /* 0x080fe20003f26270 */
[----:B------:R-:W-:Y:S01]  /*d5f0*/  VIADD R31, R223, 0xfffffec0 ;  /* 0xfffffec0df1f7836 */ /* 0x000fe20000000000 */
[----:B------:R-:W-:Y:S01]  /*d600*/  ISETP.GE.AND P3, PT, R231, R178, PT ;  /* 0x000000b2e700720c */ /* 0x000fe20003f66270 */
[----:B------:R-:W-:Y:S01]  /*d610*/  IMAD.MOV.U32 R109, RZ, RZ, R81 ;  /* 0x000000ffff6d7224 */ /* 0x000fe200078e0051 */
[----:B------:R-:W-:Y:S01]  /*d620*/  ISETP.GE.AND P5, PT, R48, R179, PT ;  /* 0x000000b33000720c */ /* 0x000fe20003fa6270 */
[----:B------:R-:W-:Y:S01]  /*d630*/  IMAD.MOV.U32 R110, RZ, RZ, R80 ;  /* 0x000000ffff6e7224 */ /* 0x000fe200078e0050 */
[----:B------:R-:W-:-:S02]  /*d640*/  FMNMX3.FTZ R66, R66, R114, R113, !PT ;  /* 0x0000007242427276 */ /* 0x000fc40007810071 */
[----:B------:R-:W-:Y:S02]  /*d650*/  FSEL R41, R41, -INF , !P6 ;  /* 0xff80000029297808 */ /* 0x000fe40007000000 */
[----:B------:R-:W-:Y:S01]  /*d660*/  FSEL R37, R156, -INF , P1 ;  /* 0xff8000009c257808 */ /* 0x000fe20000800000 */
[----:B------:R-:W-:Y:S01]  /*d670*/  IMAD.MOV.U32 R153, RZ, RZ, R82 ;  /* 0x000000ffff997224 */ /* 0x000fe200078e0052 */
[-C--:B------:R-:W-:Y:S01]  /*d680*/  ISETP.GE.AND P6, PT, R230, R178.reuse, PT ;  /* 0x000000b2e600720c */ /* 0x080fe20003fc6270 */
[----:B------:R-:W-:Y:S01]  /*d690*/  IMAD.MOV.U32 R107, RZ, RZ, R87 ;  /* 0x000000ffff6b7224 */ /* 0x000fe200078e0057 */
[----:B------:R-:W-:Y:S02]  /*d6a0*/  FSEL R40, R40, -INF , !P3 ;  /* 0xff80000028287808 */ /* 0x000fe40005800000 */
[----:B------:R-:W-:Y:S01]  /*d6b0*/  ISETP.GE.AND P1, PT, R47, R179, PT ;  /* 0x000000b32f00720c */ /* 0x000fe20003f26270 */
[----:B------:R-:W-:Y:S01]  /*d6c0*/  VIADD R29, R223, 0xfffffec1 ;  /* 0xfffffec1df1d7836 */ /* 0x000fe20000000000 */
[----:B------:R-:W-:-:S02]  /*d6d0*/  ISETP.GE.AND P3, PT, R229, R178, PT ;  /* 0x000000b2e500720c */ /* 0x000fc40003f66270 */
[----:B------:R-:W-:Y:S01]  /*d6e0*/  FSEL R36, R157, -INF , P5 ;  /* 0xff8000009d247808 */ /* 0x000fe20002800000 */
[----:B------:R-:W-:Y:S01]  /*d6f0*/  IMAD.MOV.U32 R126, RZ, RZ, R33 ;  /* 0x000000ffff7e7224 */ /* 0x000fe200078e0021 */
[----:B------:R-:W-:Y:S02]  /*d700*/  ISETP.GE.AND P5, PT, R31, R179, PT ;  /* 0x000000b31f00720c */ /* 0x000fe40003fa6270 */
[----:B------:R-:W-:Y:S02]  /*d710*/  FMNMX3.FTZ R66, R66, R110, R109, !PT ;  /* 0x0000006e42427276 */ /* 0x000fe4000781006d */
[----:B------:R-:W-:Y:S02]  /*d720*/  FSEL R39, R39, -INF , !P6 ;  /* 0xff80000027277808 */ /* 0x000fe40007000000 */
[----:B------:R-:W-:Y:S01]  /*d730*/  FSEL R33, R158, -INF , P1 ;  /* 0xff8000009e217808 */ /* 0x000fe20000800000 */
[----:B------:R-:W-:Y:S01]  /*d740*/  IMAD.MOV.U32 R158, RZ, RZ, R30 ;  /* 0x000000ffff9e7224 */ /* 0x000fe200078e001e */
[----:B------:R-:W-:-:S02]  /*d750*/  ISETP.GE.AND P6, PT, R53, R178, PT ;  /* 0x000000b23500720c */ /* 0x000fc40003fc6270 */
[----:B------:R-:W-:Y:S01]  /*d760*/  FSEL R38, R38, -INF , !P3 ;  /* 0xff80000026267808 */ /* 0x000fe20005800000 */
[----:B------:R-:W-:Y:S01]  /*d770*/  VIADD R91, R223, 0xfffffec8 ;  /* 0xfffffec8df5b7836 */ /* 0x000fe20000000000 */
[----:B------:R-:W-:Y:S02]  /*d780*/  ISETP.GE.AND P3, PT, R48, R178, PT ;  /* 0x000000b23000720c */ /* 0x000fe40003f66270 */
[----:B------:R-:W-:Y:S02]  /*d790*/  FSEL R30, R159, -INF , P5 ;  /* 0xff8000009f1e7808 */ /* 0x000fe40002800000 */
[----:B------:R-:W-:Y:S02]  /*d7a0*/  FMNMX3.FTZ R66, R66, R107, R153, !PT ;  /* 0x0000006b42427276 */ /* 0x000fe40007810099 */
[----:B------:R-:W-:Y:S01]  /*d7b0*/  ISETP.GE.AND P5, PT, R29, R179, PT ;  /* 0x000000b31d00720c */ /* 0x000fe20003fa6270 */
[----:B------:R-:W-:Y:S01]  /*d7c0*/  IMAD.MOV.U32 R130, RZ, RZ, R27 ;  /* 0x000000ffff827224 */ /* 0x000fe200078e001b */
[----:B------:R-:W-:-:S02]  /*d7d0*/  FSEL R37, R37, -INF , !P6 ;  /* 0xff80000025257808 */ /* 0x000fc40007000000 */
[----:B------:R-:W-:Y:S02]  /*d7e0*/  ISETP.GE.AND P6, PT, R47, R178, PT ;  /* 0x000000b22f00720c */ /* 0x000fe40003fc6270 */
[----:B------:R-:W-:Y:S02]  /*d7f0*/  FSEL R36, R36, -INF , !P3 ;  /* 0xff80000024247808 */ /* 0x000fe40005800000 */
[----:B------:R-:W-:Y:S01]  /*d800*/  FMNMX3.FTZ R66, R66, R252, R251, !PT ;  /* 0x000000fc42427276 */ /* 0x000fe200078100fb */
[----:B------:R-:W-:Y:S01]  /*d810*/  VIADD R98, R223, 0xfffffec9 ;  /* 0xfffffec9df627836 */ /* 0x000fe20000000000 */
[----:B------:R-:W-:Y:S02]  /*d820*/  ISETP.GE.AND P3, PT, R31, R178, PT ;  /* 0x000000b21f00720c */ /* 0x000fe40003f66270 */
[----:B------:R-:W-:Y:S02]  /*d830*/  FSEL R27, R160, -INF , P5 ;  /* 0xff800000a01b7808 */ /* 0x000fe40002800000 */
[----:B------:R-:W-:-:S02]  /*d840*/  ISETP.GE.AND P5, PT, R91, R179, PT ;  /* 0x000000b35b00720c */ /* 0x000fc40003fa6270 */
[----:B------:R-:W-:Y:S02]  /*d850*/  FSEL R33, R33, -INF , !P6 ;  /* 0xff80000021217808 */ /* 0x000fe40007000000 */
[----:B------:R-:W-:Y:S02]  /*d860*/  FMNMX3.FTZ R66, R66, R249, R247, !PT ;  /* 0x000000f942427276 */ /* 0x000fe400078100f7 */
[C---:B------:R-:W-:Y:S02]  /*d870*/  ISETP.GE.AND P1, PT, R19.reuse, R177, PT ;  /* 0x000000b11300720c */ /* 0x040fe40003f26270 */
[----:B------:R-:W-:Y:S02]  /*d880*/  ISETP.GE.AND P6, PT, R19, R176, PT ;  /* 0x000000b01300720c */ /* 0x000fe40003fc6270 */
[----:B------:R-:W-:Y:S01]  /*d890*/  FSEL R30, R30, -INF , !P3 ;  /* 0xff8000001e1e7808 */ /* 0x000fe20005800000 */
[----:B------:R-:W-:Y:S01]  /*d8a0*/  VIADD R105, R223, 0xfffffed0 ;  /* 0xfffffed0df697836 */ /* 0x000fe20000000000 */
[----:B------:R-:W-:-:S02]  /*d8b0*/  ISETP.GE.AND P3, PT, R29, R178, PT ;  /* 0x000000b21d00720c */ /* 0x000fc40003f66270 */
[----:B------:R-:W-:Y:S02]  /*d8c0*/  FSEL R19, R161, -INF , P5 ;  /* 0xff800000a1137808 */ /* 0x000fe40002800000 */
[----:B------:R-:W-:Y:S02]  /*d8d0*/  ISETP.GE.AND P5, PT, R98, R179, PT ;  /* 0x000000b36200720c */ /* 0x000fe40003fa6270 */
[----:B------:R-:W-:Y:S01]  /*d8e0*/  FMNMX3.FTZ R66, R66, R245, R244, !PT ;  /* 0x000000f542427276 */ /* 0x000fe200078100f4 */
[----:B------:R-:W-:Y:S01]  /*d8f0*/  IMAD.MOV.U32 R160, RZ, RZ, R24 ;  /* 0x000000ffffa07224 */ /* 0x000fe200078e0018 */
[----:B------:R-:W-:Y:S01]  /*d900*/  FSEL R27, R27, -INF , !P3 ;  /* 0xff8000001b1b7808 */ /* 0x000fe20005800000 */
[----:B------:R-:W-:Y:S01]  /*d910*/  VIADD R148, R223, 0xfffffed1 ;  /* 0xfffffed1df947836 */ /* 0x000fe20000000000 */
[----:B------:R-:W-:Y:S02]  /*d920*/  ISETP.GE.AND P3, PT, R91, R178, PT ;  /* 0x000000b25b00720c */ /* 0x000fe40003f66270 */
[----:B------:R-:W-:-:S02]  /*d930*/  FSEL R24, R162, -INF , P5 ;  /* 0xff800000a2187808 */ /* 0x000fc40002800000 */
[----:B------:R-:W-:Y:S02]  /*d940*/  ISETP.GE.AND P5, PT, R105, R179, PT ;  /* 0x000000b36900720c */ /* 0x000fe40003fa6270 */
[----:B------:R-:W-:Y:S02]  /*d950*/  FMNMX3.FTZ R66, R66, R242, R241, !PT ;  /* 0x000000f242427276 */ /* 0x000fe400078100f1 */
[----:B------:R-:W-:Y:S01]  /*d960*/  FSEL R19, R19, -INF , !P3 ;  /* 0xff80000013137808 */ /* 0x000fe20005800000 */
[----:B------:R-:W-:Y:S01]  /*d970*/  VIADD R96, R223, 0xfffffed8 ;  /* 0xfffffed8df607836 */ /* 0x000fe20000000000 */
[----:B------:R-:W-:Y:S02]  /*d980*/  ISETP.GE.AND P3, PT, R98, R178, PT ;  /* 0x000000b26200720c */ /* 0x000fe40003f66270 */
[----:B------:R-:W-:Y:S02]  /*d990*/  FSEL R163, R163, -INF , P5 ;  /* 0xff800000a3a37808 */ /* 0x000fe40002800000 */
[----:B------:R-:W-:-:S02]  /*d9a0*/  FMNMX3.FTZ R66, R66, R239, R238, !PT ;  /* 0x000000ef42427276 */ /* 0x000fc400078100ee */
[----:B------:R-:W-:Y:S02]  /*d9b0*/  ISETP.GE.AND P5, PT, R148, R179, PT ;  /* 0x000000b39400720c */ /* 0x000fe40003fa6270 */
[----:B------:R-:W-:Y:S02]  /*d9c0*/  FSEL R24, R24, -INF , !P3 ;  /* 0xff80000018187808 */ /* 0x000fe40005800000 */
[----:B------:R-:W-:Y:S01]  /*d9d0*/  FMNMX3.FTZ R66, R66, R79, R76, !PT ;  /* 0x0000004f42427276 */ /* 0x000fe2000781004c */
[----:B------:R-:W-:Y:S01]  /*d9e0*/  VIADD R102, R223, 0xfffffed9 ;  /* 0xfffffed9df667836 */ /* 0x000fe20000000000 */
[----:B------:R-:W-:Y:S02]  /*d9f0*/  ISETP.GE.AND P3, PT, R105, R178, PT ;  /* 0x000000b26900720c */ /* 0x000fe40003f66270 */
[----:B------:R-:W-:Y:S02]  /*da00*/  FSEL R123, R167, -INF , P5 ;  /* 0xff800000a77b7808 */ /* 0x000fe40002800000 */
[----:B------:R-:W-:Y:S01]  /*da10*/  ISETP.GE.AND P5, PT, R96, R179, PT ;  /* 0x000000b36000720c */ /* 0x000fe20003fa6270 */
[----:B------:R-:W-:Y:S01]  /*da20*/  IMAD.MOV.U32 R162, RZ, RZ, R218 ;  /* 0x000000ffffa27224 */ /* 0x000fe200078e00da */
[----:B------:R-:W-:-:S02]  /*da30*/  FMNMX3.FTZ R66, R66, R74, R72, !PT ;  /* 0x0000004a42427276 */ /* 0x000fc40007810048 */
[----:B------:R-:W-:Y:S02]  /*da40*/  FSEL R218, R163, -INF , !P3 ;  /* 0xff800000a3da7808 */ /* 0x000fe40005800000 */
[----:B------:R-:W-:Y:S02]  /*da50*/  FSEL R163, R168, -INF , P5 ;  /* 0xff800000a8a37808 */ /* 0x000fe40002800000 */
[----:B------:R-:W-:Y:S02]  /*da60*/  ISETP.GE.AND P5, PT, R102, R179, PT ;  /* 0x000000b36600720c */ /* 0x000fe40003fa6270 */
[----:B------:R-:W-:Y:S02]  /*da70*/  FMNMX3.FTZ R66, R66, R69, R63, !PT ;  /* 0x0000004542427276 */ /* 0x000fe4000781003f */
[----:B------:R-:W-:Y:S02]  /*da80*/  FSEL R157, R22, -INF , P5 ;  /* 0xff800000169d7808 */ /* 0x000fe40002800000 */
[----:B------:R-:W-:-:S04]  /*da90*/  FMNMX3.FTZ R22, R66, R68, R60, !PT ;  /* 0x0000004442167276 */ /* 0x000fc8000781003c */
[----:B------:R-:W-:-:S04]  /*daa0*/  FMNMX3.FTZ R22, R22, R59, R58, !PT ;  /* 0x0000003b16167276 */ /* 0x000fc8000781003a */
[----:B------:R-:W-:Y:S02]  /*dab0*/  FMNMX3.FTZ R22, R22, R57, R55, !PT ;  /* 0x0000003916167276 */ /* 0x000fe40007810037 */
[----:B------:R-:W-:Y:S02]  /*dac0*/  ISETP.GE.AND P3, PT, R148, R178, PT ;  /* 0x000000b29400720c */ /* 0x000fe40003f66270 */
[----:B------:R-:W-:Y:S02]  /*dad0*/  FMNMX3.FTZ R22, R22, R54, R52, !PT ;  /* 0x0000003616167276 */ /* 0x000fe40007810034 */
[----:B------:R-:W-:Y:S02]  /*dae0*/  FSEL R123, R123, -INF , !P3 ;  /* 0xff8000007b7b7808 */ /* 0x000fe40005800000 */
[----:B------:R-:W-:Y:S01]  /*daf0*/  FMNMX3.FTZ R22, R22, R51, R49, !PT ;  /* 0x0000003316167276 */ /* 0x000fe20007810031 */
[----:B------:R-:W-:Y:S01]  /*db00*/  VIADD R95, R223, 0xfffffee0 ;  /* 0xfffffee0df5f7836 */ /* 0x000fe20000000000 */
[----:B------:R-:W-:-:S02]  /*db10*/  ISETP.GE.AND P3, PT, R96, R178, PT ;  /* 0x000000b26000720c */ /* 0x000fc40003f66270 */
[----:B------:R-:W-:Y:S02]  /*db20*/  FMNMX3.FTZ R22, R22, R46, R45, !PT ;  /* 0x0000002e16167276 */ /* 0x000fe4000781002d */
[----:B------:R-:W-:Y:S01]  /*db30*/  FSEL R163, R163, -INF , !P3 ;  /* 0xff800000a3a37808 */ /* 0x000fe20005800000 */
[----:B------:R-:W-:Y:S01]  /*db40*/  VIADD R131, R223, 0xfffffee1 ;  /* 0xfffffee1df837836 */ /* 0x000fe20000000000 */
[----:B------:R-:W-:Y:S02]  /*db50*/  ISETP.GE.AND P3, PT, R102, R178, PT ;  /* 0x000000b26600720c */ /* 0x000fe40003f66270 */
[----:B------:R-:W-:Y:S02]  /*db60*/  FMNMX3.FTZ R22, R22, R44, R43, !PT ;  /* 0x0000002c16167276 */ /* 0x000fe4000781002b */
[----:B------:R-:W-:Y:S02]  /*db70*/  ISETP.GE.AND P5, PT, R95, R179, PT ;  /* 0x000000b35f00720c */ /* 0x000fe40003fa6270 */
[----:B------:R-:W-:-:S02]  /*db80*/  FSEL R157, R157, -INF , !P3 ;  /* 0xff8000009d9d7808 */ /* 0x000fc40005800000 */
[----:B------:R-:W-:Y:S01]  /*db90*/  FMNMX3.FTZ R22, R22, R42, R41, !PT ;  /* 0x0000002a16167276 */ /* 0x000fe20007810029 */
[----:B------:R-:W-:Y:S01]  /*dba0*/  VIADD R152, R223, 0xfffffee8 ;  /* 0xfffffee8df987836 */ /* 0x000fe20000000000 */
        /* <DEDUP_REMOVED lines=17> */
[----:B------:R-:W-:Y:S01]  /*dcc0*/  FMNMX3.FTZ R22, R22, R36, R33, !PT ;  /* 0x0000002416167276 */ /* 0x000fe20007810021 */
[----:B------:R-:W-:Y:S01]  /*dcd0*/  IMAD.MOV.U32 R28, RZ, RZ, R246 ;  /* 0x000000ffff1c7224 */ /* 0x000fe200078e00f6 */
[----:B------:R-:W-:Y:S01]  /*dce0*/  FSEL R156, R156, -INF , !P3 ;  /* 0xff8000009c9c7808 */ /* 0x000fe20005800000 */
[----:B------:R-:W-:Y:S01]  /*dcf0*/  VIADD R246, R223, 0xfffffef1 ;  /* 0xfffffef1dff67836 */ /* 0x000fe20000000000 */
[----:B------:R-:W-:Y:S02]  /*dd00*/  ISETP.GE.AND P3, PT, R250, R178, PT ;  /* 0x000000b2fa00720c */ /* 0x000fe40003f66270 */
[----:B------:R-:W-:Y:S02]  /*dd10*/  FSEL R115, R212, -INF , P5 ;  /* 0xff800000d4737808 */ /* 0x000fe40002800000 */
[----:B------:R-:W-:-:S02]  /*dd20*/  FMNMX3.FTZ R22, R22, R30, R27, !PT ;  /* 0x0000001e16167276 */ /* 0x000fc4000781001b */
[----:B------:R-:W-:Y:S01]  /*dd30*/  ISETP.GE.AND P5, PT, R248, R179, PT ;  /* 0x000000b3f800720c */ /* 0x000fe20003fa6270 */
[----:B------:R-:W-:Y:S01]  /*dd40*/  IMAD.MOV.U32 R190, RZ, RZ, R243 ;  /* 0x000000ffffbe7224 */ /* 0x000fe200078e00f3 */
[----:B------:R-:W-:Y:S02]  /*dd50*/  FSEL R115, R115, -INF , !P3 ;  /* 0xff80000073737808 */ /* 0x000fe40005800000 */
[----:B------:R-:W-:Y:S01]  /*dd60*/  FMNMX3.FTZ R22, R22, R19, R24, !PT ;  /* 0x0000001316167276 */ /* 0x000fe20007810018 */
[----:B------:R-:W-:Y:S01]  /*dd70*/  VIADD R243, R223, 0xfffffef8 ;  /* 0xfffffef8dff37836 */ /* 0x000fe20000000000 */
[----:B------:R-:W-:Y:S02]  /*dd80*/  ISETP.GE.AND P3, PT, R248, R178, PT ;  /* 0x000000b2f800720c */ /* 0x000fe40003f66270 */
[----:B------:R-:W-:Y:S02]  /*dd90*/  FSEL R87, R211, -INF , P5 ;  /* 0xff800000d3577808 */ /* 0x000fe40002800000 */
[----:B------:R-:W-:-:S02]  /*dda0*/  ISETP.GE.AND P5, PT, R246, R179, PT ;  /* 0x000000b3f600720c */ /* 0x000fc40003fa6270 */
[----:B------:R-:W-:Y:S02]  /*ddb0*/  FMNMX3.FTZ R22, R22, R218, R123, !PT ;  /* 0x000000da16167276 */ /* 0x000fe4000781007b */
[----:B------:R-:W-:Y:S01]  /*ddc0*/  FSEL R87, R87, -INF , !P3 ;  /* 0xff80000057577808 */ /* 0x000fe20005800000 */
[----:B------:R-:W-:Y:S01]  /*ddd0*/  VIADD R94, R223, 0xfffffef9 ;  /* 0xfffffef9df5e7836 */ /* 0x000fe20000000000 */
[----:B------:R-:W-:Y:S02]  /*dde0*/  ISETP.GE.AND P3, PT, R246, R178, PT ;  /* 0x000000b2f600720c */ /* 0x000fe40003f66270 */
[----:B------:R-:W-:Y:S02]  /*ddf0*/  FSEL R82, R215, -INF , P5 ;  /* 0xff800000d7527808 */ /* 0x000fe40002800000 */
[----:B------:R-:W-:Y:S02]  /*de00*/  ISETP.GE.AND P5, PT, R243, R179, PT ;  /* 0x000000b3f300720c */ /* 0x000fe40003fa6270 */
[----:B------:R-:W-:-:S02]  /*de10*/  FMNMX3.FTZ R22, R22, R163, R157, !PT ;  /* 0x000000a316167276 */ /* 0x000fc4000781009d */
[----:B------:R-:W-:Y:S02]  /*de20*/  FSEL R82, R82, -INF , !P3 ;  /* 0xff80000052527808 */ /* 0x000fe40005800000 */
[----:B------:R-:W-:Y:S02]  /*de30*/  ISETP.GE.AND P3, PT, R243, R178, PT ;  /* 0x000000b2f300720c */ /* 0x000fe40003f66270 */
[----:B------:R-:W-:Y:S02]  /*de40*/  FSEL R26, R26, -INF , P5 ;  /* 0xff8000001a1a7808 */ /* 0x000fe40002800000 */
[----:B------:R-:W-:Y:S02]  /*de50*/  ISETP.GE.AND P5, PT, R94, R179, PT ;  /* 0x000000b35e00720c */ /* 0x000fe40003fa6270 */
[----:B------:R-:W-:Y:S01]  /*de60*/  FMNMX3.FTZ R66, R22, R161, R168, !PT ;  /* 0x000000a116427276 */ /* 0x000fe200078100a8 */
[----:B------:R-:W-:Y:S01]  /*de70*/  VIADD R80, R223, 0xfffffe31 ;  /* 0xfffffe31df507836 */ /* 0x000fe20000000000 */
[----:B------:R-:W-:-:S02]  /*de80*/  FSEL R81, R26, -INF , !P3 ;  /* 0xff8000001a517808 */ /* 0x000fc40005800000 */
[----:B------:R-:W-:Y:S02]  /*de90*/  ISETP.GE.AND P3, PT, R94, R178, PT ;  /* 0x000000b25e00720c */ /* 0x000fe40003f66270 */
[----:B------:R-:W-:Y:S02]  /*dea0*/  FSEL R25, R25, -INF , P5 ;  /* 0xff80000019197808 */ /* 0x000fe40002800000 */
[----:B------:R-:W-:Y:S01]  /*deb0*/  FMNMX3.FTZ R66, R66, R156, R115, !PT ;  /* 0x0000009c42427276 */ /* 0x000fe20007810073 */
[----:B------:R-:W-:Y:S01]  /*dec0*/  IMAD.MOV.U32 R159, RZ, RZ, R80 ;  /* 0x000000ffff9f7224 */ /* 0x000fe200078e0050 */
[----:B------:R-:W-:Y:S02]  /*ded0*/  FSEL R80, R25, -INF , !P3 ;  /* 0xff80000019507808 */ /* 0x000fe40005800000 */
[----:B------:R-:W-:-:S04]  /*dee0*/  FMNMX3.FTZ R66, R66, R87, R82, !PT ;  /* 0x0000005742427276 */ /* 0x000fc80007810052 */
[----:B------:R-:W-:Y:S02]  /*def0*/  FMNMX3.FTZ R66, R66, R81, R80, !PT ;  /* 0x0000005142427276 */ /* 0x000fe40007810050 */
[----:B------:R-:W-:-:S03]  /*df00*/  FSEL R25, R56, -INF , P1 ;  /* 0xff80000038197808 */ /* 0x000fc60000800000 */
[----:B------:R-:W1:Y:S01]  /*df10*/  SHFL.BFLY PT, R56, R66, 0x2, 0x1f ;  /* 0x0c401f0042387f89 */ /* 0x000e6200000e0000 */
[CC--:B------:R-:W-:Y:S02]  /*df20*/  ISETP.GE.AND P3, PT, R28.reuse, R177.reuse, PT ;  /* 0x000000b11c00720c */ /* 0x0c0fe40003f66270 */
[----:B------:R-:W-:Y:S02]  /*df30*/  ISETP.GE.AND P5, PT, R28, R176, PT ;  /* 0x000000b01c00720c */ /* 0x000fe40003fa6270 */
[----:B------:R-:W-:Y:S02]  /*df40*/  FSEL R28, R61, -INF , P3 ;  /* 0xff8000003d1c7808 */ /* 0x000fe40001800000 */
[----:B------:R-:W-:Y:S02]  /*df50*/  FSEL R26, R190, -INF , !P4 ;  /* 0xff800000be1a7808 */ /* 0x000fe40006000000 */
[-C--:B------:R-:W-:Y:S02]  /*df60*/  ISETP.GE.AND P4, PT, R162, R177.reuse, PT ;  /* 0x000000b1a200720c */ /* 0x080fe40003f86270 */
[----:B------:R-:W-:-:S02]  /*df70*/  ISETP.GE.AND P1, PT, R160, R177, PT ;  /* 0x000000b1a000720c */ /* 0x000fc40003f26270 */
[----:B-1----:R-:W-:-:S05]  /*df80*/  FMNMX.FTZ R56, R66, R56, !PT ;  /* 0x0000003842387209 */ /* 0x002fca0007810000 */
[----:B------:R-:W1:Y:S01]  /*df90*/  SHFL.BFLY PT, R61, R56, 0x1, 0x1f ;  /* 0x0c201f00383d7f89 */ /* 0x000e6200000e0000 */
[----:B------:R-:W-:Y:S02]  /*dfa0*/  FSEL R22, R167, -INF , !P2 ;  /* 0xff800000a7167808 */ /* 0x000fe40005000000 */
[-C--:B------:R-:W-:Y:S02]  /*dfb0*/  ISETP.GE.AND P3, PT, R227, R177.reuse, PT ;  /* 0x000000b1e300720c */ /* 0x080fe40003f66270 */
[----:B------:R-:W-:Y:S02]  /*dfc0*/  ISETP.GE.AND P2, PT, R162, R176, PT ;  /* 0x000000b0a200720c */ /* 0x000fe40003f46270 */
[----:B------:R-:W-:Y:S02]  /*dfd0*/  FSEL R62, R62, -INF , P4 ;  /* 0xff8000003e3e7808 */ /* 0x000fe40002000000 */
[----:B------:R-:W-:Y:S02]  /*dfe0*/  FSEL R25, R25, -INF , !P6 ;  /* 0xff80000019197808 */ /* 0x000fe40007000000 */
[----:B------:R-:W-:-:S02]  /*dff0*/  ISETP.GE.AND P4, PT, R225, R177, PT ;  /* 0x000000b1e100720c */ /* 0x000fc40003f86270 */
[-C--:B------:R-:W-:Y:S02]  /*e000*/  ISETP.GE.AND P6, PT, R160, R176.reuse, PT ;  /* 0x000000b0a000720c */ /* 0x080fe40003fc6270 */
[----:B------:R-:W-:Y:S02]  /*e010*/  FSEL R28, R28, -INF , !P5 ;  /* 0xff8000001c1c7808 */ /* 0x000fe40006800000 */
[----:B------:R-:W-:Y:S02]  /*e020*/  FSEL R64, R64, -INF , P1 ;  /* 0xff80000040407808 */ /* 0x000fe40000800000 */
[----:B------:R-:W-:Y:S02]  /*e030*/  ISETP.GE.AND P5, PT, R227, R176, PT ;  /* 0x000000b0e300720c */ /* 0x000fe40003fa6270 */
[----:B------:R-:W-:Y:S02]  /*e040*/  ISETP.GE.AND P1, PT, R159, R177, PT ;  /* 0x000000b19f00720c */ /* 0x000fe40003f26270 */
[----:B------:R-:W-:-:S02]  /*e050*/  FSEL R65, R65, -INF , P3 ;  /* 0xff80000041417808 */ /* 0x000fc40001800000 */
[----:B------:R-:W-:Y:S02]  /*e060*/  FSEL R227, R62, -INF , !P2 ;  /* 0xff8000003ee37808 */ /* 0x000fe40005000000 */
[-C--:B------:R-:W-:Y:S02]  /*e070*/  ISETP.GE.AND P2, PT, R225, R176.reuse, PT ;  /* 0x000000b0e100720c */ /* 0x080fe40003f46270 */
[----:B------:R-:W-:Y:S02]  /*e080*/  ISETP.GE.AND P3, PT, R220, R177, PT ;  /* 0x000000b1dc00720c */ /* 0x000fe40003f66270 */
[----:B------:R-:W-:Y:S02]  /*e090*/  FSEL R70, R70, -INF , P4 ;  /* 0xff80000046467808 */ /* 0x000fe40002000000 */
[----:B------:R-:W-:Y:S02]  /*e0a0*/  FSEL R225, R64, -INF , !P6 ;  /* 0xff80000040e17808 */ /* 0x000fe40007000000 */
[----:B------:R-:W-:-:S02]  /*e0b0*/  ISETP.GE.AND P6, PT, R159, R176, PT ;  /* 0x000000b09f00720c */ /* 0x000fc40003fc6270 */
[----:B------:R-:W-:Y:S02]  /*e0c0*/  FSEL R223, R65, -INF , !P5 ;  /* 0xff80000041df7808 */ /* 0x000fe40006800000 */
[----:B------:R-:W-:Y:S02]  /*e0d0*/  FSEL R71, R71, -INF , P1 ;  /* 0xff80000047477808 */ /* 0x000fe40000800000 */
[----:B------:R-:W-:Y:S02]  /*e0e0*/  ISETP.GE.AND P5, PT, R220, R176, PT ;  /* 0x000000b0dc00720c */ /* 0x000fe40003fa6270 */
[----:B------:R-:W-:Y:S02]  /*e0f0*/  FSEL R220, R70, -INF , !P2 ;  /* 0xff80000046dc7808 */ /* 0x000fe40005000000 */
[----:B------:R-:W-:Y:S02]  /*e100*/  FSEL R73, R73, -INF , P3 ;  /* 0xff80000049497808 */ /* 0x000fe40001800000 */
[----:B------:R-:W-:-:S02]  /*e110*/  ISETP.GE.AND P4, PT, R217, R177, PT ;  /* 0x000000b1d900720c */ /* 0x000fc40003f86270 */
[-C--:B------:R-:W-:Y:S02]  /*e120*/  ISETP.GE.AND P2, PT, R217, R176.reuse, PT ;  /* 0x000000b0d900720c */ /* 0x080fe40003f46270 */
[----:B------:R-:W-:Y:S02]  /*e130*/  FSEL R217, R71, -INF , !P6 ;  /* 0xff80000047d97808 */ /* 0x000fe40007000000 */
[CC--:B------:R-:W-:Y:S02]  /*e140*/  ISETP.GE.AND P1, PT, R216.reuse, R177.reuse, PT ;  /* 0x000000b1d800720c */ /* 0x0c0fe40003f26270 */
[----:B------:R-:W-:Y:S02]  /*e150*/  ISETP.GE.AND P6, PT, R216, R176, PT ;  /* 0x000000b0d800720c */ /* 0x000fe40003fc6270 */
[----:B------:R-:W-:Y:S02]  /*e160*/  FSEL R216, R73, -INF , !P5 ;  /* 0xff80000049d87808 */ /* 0x000fe40006800000 */
[----:B------:R-:W-:-:S02]  /*e170*/  ISETP.GE.AND P3, PT, R34, R177, PT ;  /* 0x000000b12200720c */ /* 0x000fc40003f66270 */
[----:B------:R-:W-:Y:S02]  /*e180*/  ISETP.GE.AND P5, PT, R34, R176, PT ;  /* 0x000000b02200720c */ /* 0x000fe40003fa6270 */
[----:B-1----:R-:W-:Y:S02]  /*e190*/  FMNMX.FTZ R34, R56, R61, !PT ;  /* 0x0000003d38227209 */ /* 0x002fe40007810000 */
[----:B------:R-:W-:Y:S02]  /*e1a0*/  FSEL R78, R78, -INF , P1 ;  /* 0xff8000004e4e7808 */ /* 0x000fe40000800000 */
[----:B------:R-:W-:Y:S01]  /*e1b0*/  FSETP.NEU.FTZ.AND P1, PT, R34, -INF , PT ;  /* 0xff8000002200780b */ /* 0x000fe20003f3d000 */
[----:B---3--:R-:W-:Y:S01]  /*e1c0*/  FMUL.FTZ R66, R67, R34 ;  /* 0x0000002243427220 */ /* 0x008fe20000410000 */
[----:B------:R-:W-:Y:S02]  /*e1d0*/  FSEL R75, R75, -INF , P4 ;  /* 0xff8000004b4b7808 */ /* 0x000fe40002000000 */
[----:B------:R-:W-:-:S02]  /*e1e0*/  ISETP.GE.AND P4, PT, R155, R177, PT ;  /* 0x000000b19b00720c */ /* 0x000fc40003f86270 */
[----:B------:R-:W-:Y:S02]  /*e1f0*/  FSEL R66, R66, RZ, P1 ;  /* 0x000000ff42427208 */ /* 0x000fe40000800000 */
[----:B------:R-:W-:Y:S01]  /*e200*/  FSEL R215, R75, -INF , !P2 ;  /* 0xff8000004bd77808 */ /* 0x000fe20005000000 */
[----:B------:R-:W-:Y:S01]  /*e210*/  IMAD.MOV.U32 R160, RZ, RZ, R158 ;  /* 0x000000ffffa07224 */ /* 0x000fe200078e009e */
[----:B------:R-:W-:Y:S01]  /*e220*/  ISETP.GE.AND P2, PT, R155, R176, PT ;  /* 0x000000b09b00720c */ /* 0x000fe20003f46270 */
[----:B------:R-:W-:Y:S01]  /*e230*/  IMAD.MOV.U32 R155, RZ, RZ, R154 ;  /* 0x000000ffff9b7224 */ /* 0x000fe200078e009a */
[----:B------:R-:W-:Y:S02]  /*e240*/  FSEL R77, R77, -INF , P3 ;  /* 0xff8000004d4d7808 */ /* 0x000fe40001800000 */
[----:B------:R-:W-:Y:S01]  /*e250*/  FSEL R85, R85, -INF , P4 ;  /* 0xff80000055557808 */ /* 0x000fe20002000000 */
[----:B------:R-:W-:Y:S01]  /*e260*/  IMAD.MOV.U32 R158, RZ, RZ, R130 ;  /* 0x000000ffff9e7224 */ /* 0x000fe200078e0082 */
[----:B------:R-:W-:Y:S01]  /*e270*/  FSEL R159, R78, -INF , !P6 ;  /* 0xff8000004e9f7808 */ /* 0x000fe20007000000 */
[----:B------:R-:W-:Y:S01]  /*e280*/  IMAD.MOV.U32 R154, RZ, RZ, R126 ;  /* 0x000000ffff9a7224 */ /* 0x000fe200078e007e */
[----:B------:R-:W-:Y:S01]  /*e290*/  ISETP.GE.AND P6, PT, R187, R177, PT ;  /* 0x000000b1bb00720c */ /* 0x000fe20003fc6270 */
[-CC-:B------:R-:W-:Y:S01]  /*e2a0*/  FFMA.FTZ R130, R214, R67.reuse, -R66.reuse ;  /* 0x00000043d6827223 */ /* 0x180fe20000010842 */
[----:B------:R-:W-:Y:S01]  /*e2b0*/  FFMA.FTZ R126, R213, R67, -R66 ;  /* 0x00000043d57e7223 */ /* 0x000fe20000010842 */
[----:B------:R-:W-:-:S02]  /*e2c0*/  FSEL R214, R77, -INF , !P5 ;  /* 0xff8000004dd67808 */ /* 0x000fc40006800000 */
[----:B------:R-:W-:Y:S02]  /*e2d0*/  FSEL R213, R85, -INF , !P2 ;  /* 0xff80000055d57808 */ /* 0x000fe40005000000 */
[-C--:B------:R-:W-:Y:S02]  /*e2e0*/  ISETP.GE.AND P5, PT, R186, R177.reuse, PT ;  /* 0x000000b1ba00720c */ /* 0x080fe40003fa6270 */
[----:B------:R-:W-:Y:S02]  /*e2f0*/  ISETP.GE.AND P2, PT, R150, R177, PT ;  /* 0x000000b19600720c */ /* 0x000fe40003f46270 */
[-C--:B------:R-:W-:Y:S02]  /*e300*/  ISETP.GE.AND P3, PT, R187, R176.reuse, PT ;  /* 0x000000b0bb00720c */ /* 0x080fe40003f66270 */
[----:B------:R-:W-:Y:S02]  /*e310*/  FSEL R84, R84, -INF , P6 ;  /* 0xff80000054547808 */ /* 0x000fe40003000000 */
[----:B------:R-:W-:-:S02]  /*e320*/  ISETP.GE.AND P4, PT, R186, R176, PT ;  /* 0x000000b0ba00720c */ /* 0x000fc40003f86270 */
[----:B------:R-:W-:Y:S02]  /*e330*/  FSEL R86, R86, -INF , P5 ;  /* 0xff80000056567808 */ /* 0x000fe40002800000 */
[----:B------:R-:W-:Y:S02]  /*e340*/  FSEL R88, R88, -INF , P2 ;  /* 0xff80000058587808 */ /* 0x000fe40001000000 */
[----:B------:R-:W-:Y:S02]  /*e350*/  ISETP.GE.AND P6, PT, R150, R176, PT ;  /* 0x000000b09600720c */ /* 0x000fe40003fc6270 */
[-C--:B------:R-:W-:Y:S02]  /*e360*/  ISETP.GE.AND P2, PT, R158, R177.reuse, PT ;  /* 0x000000b19e00720c */ /* 0x080fe40003f46270 */
[----:B------:R-:W-:Y:S02]  /*e370*/  FSEL R212, R84, -INF , !P3 ;  /* 0xff80000054d47808 */ /* 0x000fe40005800000 */
[----:B------:R-:W-:-:S02]  /*e380*/  ISETP.GE.AND P3, PT, R160, R177, PT ;  /* 0x000000b1a000720c */ /* 0x000fc40003f66270 */
[----:B------:R-:W-:Y:S02]  /*e390*/  FSEL R201, R86, -INF , !P4 ;  /* 0xff80000056c97808 */ /* 0x000fe40006000000 */
[-C--:B------:R-:W-:Y:S02]  /*e3a0*/  ISETP.GE.AND P4, PT, R158, R176.reuse, PT ;  /* 0x000000b09e00720c */ /* 0x080fe40003f86270 */
[----:B------:R-:W-:Y:S02]  /*e3b0*/  FSEL R211, R88, -INF , !P6 ;  /* 0xff80000058d37808 */ /* 0x000fe40007000000 */
[----:B------:R-:W-:Y:S02]  /*e3c0*/  FSEL R90, R90, -INF , P2 ;  /* 0xff8000005a5a7808 */ /* 0x000fe40001000000 */
[----:B------:R-:W-:Y:S02]  /*e3d0*/  ISETP.GE.AND P6, PT, R155, R177, PT ;  /* 0x000000b19b00720c */ /* 0x000fe40003fc6270 */
[----:B------:R-:W-:-:S02]  /*e3e0*/  ISETP.GE.AND P5, PT, R160, R176, PT ;  /* 0x000000b0a000720c */ /* 0x000fc40003fa6270 */
[----:B------:R-:W-:Y:S02]  /*e3f0*/  FSEL R89, R89, -INF , P3 ;  /* 0xff80000059597808 */ /* 0x000fe40001800000 */
[-C--:B------:R-:W-:Y:S02]  /*e400*/  ISETP.GE.AND P2, PT, R154, R177.reuse, PT ;  /* 0x000000b19a00720c */ /* 0x080fe40003f46270 */
[----:B------:R-:W-:Y:S02]  /*e410*/  FSEL R190, R90, -INF , !P4 ;  /* 0xff8000005abe7808 */ /* 0x000fe40006000000 */
[----:B------:R-:W-:Y:S02]  /*e420*/  ISETP.GE.AND P3, PT, R155, R176, PT ;  /* 0x000000b09b00720c */ /* 0x000fe40003f66270 */
[----:B------:R-:W-:Y:S02]  /*e430*/  ISETP.GE.AND P4, PT, R205, R177, PT ;  /* 0x000000b1cd00720c */ /* 0x000fe40003f86270 */
[----:B------:R-:W-:-:S02]  /*e440*/  FSEL R93, R93, -INF , P6 ;  /* 0xff8000005d5d7808 */ /* 0x000fc40003000000 */
[----:B------:R-:W-:Y:S02]  /*e450*/  FSEL R167, R89, -INF , !P5 ;  /* 0xff80000059a77808 */ /* 0x000fe40006800000 */
[----:B------:R-:W-:Y:S02]  /*e460*/  FSEL R92, R92, -INF , P2 ;  /* 0xff8000005c5c7808 */ /* 0x000fe40001000000 */
[-C--:B------:R-:W-:Y:S02]  /*e470*/  ISETP.GE.AND P5, PT, R154, R176.reuse, PT ;  /* 0x000000b09a00720c */ /* 0x080fe40003fa6270 */
[----:B------:R-:W-:Y:S02]  /*e480*/  ISETP.GE.AND P2, PT, R204, R177, PT ;  /* 0x000000b1cc00720c */ /* 0x000fe40003f46270 */
[----:B------:R-:W-:Y:S02]  /*e490*/  ISETP.GE.AND P6, PT, R205, R176, PT ;  /* 0x000000b0cd00720c */ /* 0x000fe40003fc6270 */
[----:B------:R-:W-:-:S02]  /*e4a0*/  FSEL R205, R93, -INF , !P3 ;  /* 0xff8000005dcd7808 */ /* 0x000fc40005800000 */
[----:B------:R-:W-:Y:S02]  /*e4b0*/  FSEL R97, R97, -INF , P4 ;  /* 0xff80000061617808 */ /* 0x000fe40002000000 */
[-C--:B------:R-:W-:Y:S02]  /*e4c0*/  ISETP.GE.AND P3, PT, R204, R176.reuse, PT ;  /* 0x000000b0cc00720c */ /* 0x080fe40003f66270 */
[----:B------:R-:W-:Y:S02]  /*e4d0*/  FSEL R204, R92, -INF , !P5 ;  /* 0xff8000005ccc7808 */ /* 0x000fe40006800000 */
[----:B------:R-:W-:Y:S02]  /*e4e0*/  FSEL R99, R99, -INF , P2 ;  /* 0xff80000063637808 */ /* 0x000fe40001000000 */
[C---:B------:R-:W-:Y:S02]  /*e4f0*/  ISETP.GE.AND P5, PT, R206.reuse, R177, PT ;  /* 0x000000b1ce00720c */ /* 0x040fe40003fa6270 */
[----:B------:R-:W-:-:S02]  /*e500*/  ISETP.GE.AND P4, PT, R206, R176, PT ;  /* 0x000000b0ce00720c */ /* 0x000fc40003f86270 */
[CC--:B------:R-:W-:Y:S02]  /*e510*/  ISETP.GE.AND P2, PT, R208.reuse, R177.reuse, PT ;  /* 0x000000b1d000720c */ /* 0x0c0fe40003f46270 */
[----:B------:R-:W-:Y:S02]  /*e520*/  FSEL R206, R97, -INF , !P6 ;  /* 0xff80000061ce7808 */ /* 0x000fe40007000000 */
[----:B------:R-:W-:Y:S02]  /*e530*/  ISETP.GE.AND P6, PT, R208, R176, PT ;  /* 0x000000b0d000720c */ /* 0x000fe40003fc6270 */
[----:B------:R-:W-:Y:S02]  /*e540*/  FSEL R208, R99, -INF , !P3 ;  /* 0xff80000063d07808 */ /* 0x000fe40005800000 */
[----:B------:R-:W-:Y:S02]  /*e550*/  ISETP.GE.AND P3, PT, R210, R177, PT ;  /* 0x000000b1d200720c */ /* 0x000fe40003f66270 */
[----:B------:R-:W-:-:S02]  /*e560*/  FSEL R100, R100, -INF , P5 ;  /* 0xff80000064647808 */ /* 0x000fc40002800000 */
[----:B------:R-:W-:Y:S02]  /*e570*/  FSEL R101, R101, -INF , P2 ;  /* 0xff80000065657808 */ /* 0x000fe40001000000 */
[C---:B------:R-:W-:Y:S02]  /*e580*/  ISETP.GE.AND P2, PT, R209.reuse, R177, PT ;  /* 0x000000b1d100720c */ /* 0x040fe40003f46270 */
[-C--:B------:R-:W-:Y:S02]  /*e590*/  ISETP.GE.AND P5, PT, R210, R176.reuse, PT ;  /* 0x000000b0d200720c */ /* 0x080fe40003fa6270 */
[----:B------:R-:W-:Y:S02]  /*e5a0*/  FSEL R210, R100, -INF , !P4 ;  /* 0xff80000064d27808 */ /* 0x000fe40006000000 */
[----:B------:R-:W-:Y:S02]  /*e5b0*/  FSEL R61, R104, -INF , P3 ;  /* 0xff800000683d7808 */ /* 0x000fe40001800000 */
[----:B------:R-:W-:-:S02]  /*e5c0*/  ISETP.GE.AND P4, PT, R209, R176, PT ;  /* 0x000000b0d100720c */ /* 0x000fc40003f86270 */
[----:B------:R-:W-:Y:S02]  /*e5d0*/  FSEL R103, R103, -INF , P2 ;  /* 0xff80000067677808 */ /* 0x000fe40001000000 */
[----:B------:R-:W-:Y:S02]  /*e5e0*/  FSEL R209, R101, -INF , !P6 ;  /* 0xff80000065d17808 */ /* 0x000fe40007000000 */
[-C--:B------:R-:W-:Y:S02]  /*e5f0*/  ISETP.GE.AND P2, PT, R203, R177.reuse, PT ;  /* 0x000000b1cb00720c */ /* 0x080fe40003f46270 */
[C---:B------:R-:W-:Y:S02]  /*e600*/  ISETP.GE.AND P6, PT, R207.reuse, R177, PT ;  /* 0x000000b1cf00720c */ /* 0x040fe40003fc6270 */
[----:B------:R-:W-:Y:S02]  /*e610*/  ISETP.GE.AND P3, PT, R207, R176, PT ;  /* 0x000000b0cf00720c */ /* 0x000fe40003f66270 */
[----:B------:R-:W-:-:S02]  /*e620*/  FSEL R207, R61, -INF , !P5 ;  /* 0xff8000003dcf7808 */ /* 0x000fc40006800000 */
[----:B------:R-:W-:Y:S02]  /*e630*/  ISETP.GE.AND P5, PT, R203, R176, PT ;  /* 0x000000b0cb00720c */ /* 0x000fe40003fa6270 */
[----:B------:R-:W-:Y:S02]  /*e640*/  FSEL R203, R103, -INF , !P4 ;  /* 0xff80000067cb7808 */ /* 0x000fe40006000000 */
[----:B------:R-:W-:Y:S02]  /*e650*/  FSEL R108, R108, -INF , P2 ;  /* 0xff8000006c6c7808 */ /* 0x000fe40001000000 */
[-C--:B------:R-:W-:Y:S02]  /*e660*/  ISETP.GE.AND P4, PT, R202, R177.reuse, PT ;  /* 0x000000b1ca00720c */ /* 0x080fe40003f86270 */
[----:B------:R-:W-:Y:S02]  /*e670*/  ISETP.GE.AND P2, PT, R240, R177, PT ;  /* 0x000000b1f000720c */ /* 0x000fe40003f46270 */
[----:B------:R-:W-:-:S02]  /*e680*/  FSEL R106, R106, -INF , P6 ;  /* 0xff8000006a6a7808 */ /* 0x000fc40003000000 */
[-C--:B------:R-:W-:Y:S02]  /*e690*/  ISETP.GE.AND P6, PT, R202, R176.reuse, PT ;  /* 0x000000b0ca00720c */ /* 0x080fe40003fc6270 */
[----:B------:R-:W-:Y:S02]  /*e6a0*/  FSEL R111, R111, -INF , P4 ;  /* 0xff8000006f6f7808 */ /* 0x000fe40002000000 */
[----:B------:R-:W-:Y:S02]  /*e6b0*/  FSEL R112, R112, -INF , P2 ;  /* 0xff80000070707808 */ /* 0x000fe40001000000 */
[----:B------:R-:W-:Y:S02]  /*e6c0*/  ISETP.GE.AND P2, PT, R236, R177, PT ;  /* 0x000000b1ec00720c */ /* 0x000fe40003f46270 */
[----:B------:R-:W-:Y:S02]  /*e6d0*/  FSEL R202, R106, -INF , !P3 ;  /* 0xff8000006aca7808 */ /* 0x000fe40005800000 */
[----:B------:R-:W-:-:S02]  /*e6e0*/  ISETP.GE.AND P3, PT, R240, R176, PT ;  /* 0x000000b0f000720c */ /* 0x000fc40003f66270 */
[----:B------:R-:W-:Y:S02]  /*e6f0*/  FSEL R160, R111, -INF , !P6 ;  /* 0xff8000006fa07808 */ /* 0x000fe40007000000 */
[----:B------:R-:W-:Y:S02]  /*e700*/  ISETP.GE.AND P6, PT, R236, R176, PT ;  /* 0x000000b0ec00720c */ /* 0x000fe40003fc6270 */
[----:B------:R-:W-:Y:S02]  /*e710*/  FSEL R116, R116, -INF , P2 ;  /* 0xff80000074747808 */ /* 0x000fe40001000000 */
[----:B------:R-:W-:Y:S02]  /*e720*/  FSEL R158, R112, -INF , !P3 ;  /* 0xff800000709e7808 */ /* 0x000fe40005800000 */
[----:B------:R-:W-:Y:S02]  /*e730*/  ISETP.GE.AND P3, PT, R235, R177, PT ;  /* 0x000000b1eb00720c */ /* 0x000fe40003f66270 */
[----:B------:R-:W-:-:S02]  /*e740*/  FSEL R154, R116, -INF , !P6 ;  /* 0xff800000749a7808 */ /* 0x000fc40007000000 */
[-C--:B------:R-:W-:Y:S02]  /*e750*/  ISETP.GE.AND P6, PT, R233, R177.reuse, PT ;  /* 0x000000b1e900720c */ /* 0x080fe40003fc6270 */
[----:B------:R-:W-:Y:S02]  /*e760*/  FSEL R162, R108, -INF , !P5 ;  /* 0xff8000006ca27808 */ /* 0x000fe40006800000 */
[-C--:B------:R-:W-:Y:S02]  /*e770*/  ISETP.GE.AND P5, PT, R237, R177.reuse, PT ;  /* 0x000000b1ed00720c */ /* 0x080fe40003fa6270 */
[----:B------:R-:W-:Y:S02]  /*e780*/  ISETP.GE.AND P2, PT, R234, R177, PT ;  /* 0x000000b1ea00720c */ /* 0x000fe40003f46270 */
[----:B------:R-:W-:Y:S02]  /*e790*/  FSEL R120, R120, -INF , P3 ;  /* 0xff80000078787808 */ /* 0x000fe40001800000 */
[----:B------:R-:W-:-:S02]  /*e7a0*/  ISETP.GE.AND P3, PT, R233, R176, PT ;  /* 0x000000b0e900720c */ /* 0x000fc40003f66270 */
[----:B------:R-:W-:Y:S01]  /*e7b0*/  FSEL R122, R122, -INF , P6 ;  /* 0xff8000007a7a7808 */ /* 0x000fe20003000000 */
[----:B------:R-:W-:Y:S01]  /*e7c0*/  IMAD.MOV.U32 R78, RZ, RZ, R148 ;  /* 0x000000ffff4e7224 */ /* 0x000fe200078e0094 */
[----:B------:R-:W-:Y:S02]  /*e7d0*/  FSEL R117, R117, -INF , P5 ;  /* 0xff80000075757808 */ /* 0x000fe40002800000 */
[----:B------:R-:W-:Y:S02]  /*e7e0*/  ISETP.GE.AND P5, PT, R235, R176, PT ;  /* 0x000000b0eb00720c */ /* 0x000fe40003fa6270 */
[----:B------:R-:W-:Y:S02]  /*e7f0*/  FSEL R121, R121, -INF , P2 ;  /* 0xff80000079797808 */ /* 0x000fe40001000000 */
[----:B------:R-:W-:Y:S02]  /*e800*/  ISETP.GE.AND P2, PT, R232, R177, PT ;  /* 0x000000b1e800720c */ /* 0x000fe40003f46270 */
[----:B------:R-:W-:Y:S01]  /*e810*/  FSEL R148, R122, -INF , !P3 ;  /* 0xff8000007a947808 */ /* 0x000fe20005800000 */
[----:B------:R-:W-:Y:S01]  /*e820*/  FFMA.FTZ R56, R153, R67, -R66 ;  /* 0x0000004399387223 */ /* 0x000fe20000010842 */
[----:B------:R-:W-:-:S02]  /*e830*/  ISETP.GE.AND P3, PT, R230, R177, PT ;  /* 0x000000b1e600720c */ /* 0x000fc40003f66270 */
[----:B------:R-:W-:Y:S02]  /*e840*/  FSEL R153, R120, -INF , !P5 ;  /* 0xff80000078997808 */ /* 0x000fe40006800000 */
[-C--:B------:R-:W-:Y:S02]  /*e850*/  ISETP.GE.AND P5, PT, R232, R176.reuse, PT ;  /* 0x000000b0e800720c */ /* 0x080fe40003fa6270 */
[----:B------:R-:W-:Y:S02]  /*e860*/  FSEL R124, R124, -INF , P2 ;  /* 0xff8000007c7c7808 */ /* 0x000fe40001000000 */
[----:B------:R-:W-:Y:S02]  /*e870*/  ISETP.GE.AND P2, PT, R230, R176, PT ;  /* 0x000000b0e600720c */ /* 0x000fe40003f46270 */
[----:B------:R-:W-:Y:S01]  /*e880*/  FSEL R120, R125, -INF , P3 ;  /* 0xff8000007d787808 */ /* 0x000fe20001800000 */
[----:B------:R-:W-:Y:S01]  /*e890*/  IMAD.MOV.U32 R64, RZ, RZ, R131 ;  /* 0x000000ffff407224 */ /* 0x000fe200078e0083 */
[----:B------:R-:W-:-:S02]  /*e8a0*/  FSEL R131, R124, -INF , !P5 ;  /* 0xff8000007c837808 */ /* 0x000fc40006800000 */
[-C--:B------:R-:W-:Y:S02]  /*e8b0*/  ISETP.GE.AND P5, PT, R229, R177.reuse, PT ;  /* 0x000000b1e500720c */ /* 0x080fe40003fa6270 */
[-C--:B------:R-:W-:Y:S02]  /*e8c0*/  ISETP.GE.AND P3, PT, R53, R177.reuse, PT ;  /* 0x000000b13500720c */ /* 0x080fe40003f66270 */
[----:B------:R-:W-:Y:S02]  /*e8d0*/  FSEL R120, R120, -INF , !P2 ;  /* 0xff80000078787808 */ /* 0x000fe40005000000 */
[----:B------:R-:W-:Y:S01]  /*e8e0*/  ISETP.GE.AND P2, PT, R48, R177, PT ;  /* 0x000000b13000720c */ /* 0x000fe20003f46270 */
[----:B------:R-:W-:Y:S01]  /*e8f0*/  IMAD.MOV.U32 R71, RZ, RZ, R105 ;  /* 0x000000ffff477224 */ /* 0x000fe200078e0069 */
[----:B------:R-:W-:Y:S02]  /*e900*/  FSEL R111, R128, -INF , P5 ;  /* 0xff800000806f7808 */ /* 0x000fe40002800000 */
[----:B------:R-:W-:-:S02]  /*e910*/  FSEL R108, R129, -INF , P3 ;  /* 0xff800000816c7808 */ /* 0x000fc40001800000 */
[----:B------:R-:W-:Y:S02]  /*e920*/  ISETP.GE.AND P5, PT, R48, R176, PT ;  /* 0x000000b03000720c */ /* 0x000fe40003fa6270 */
[-C--:B------:R-:W-:Y:S02]  /*e930*/  ISETP.GE.AND P3, PT, R47, R177.reuse, PT ;  /* 0x000000b12f00720c */ /* 0x080fe40003f66270 */
[----:B------:R-:W-:Y:S01]  /*e940*/  FSEL R105, R149, -INF , P2 ;  /* 0xff80000095697808 */ /* 0x000fe20001000000 */
[----:B------:R-:W-:Y:S01]  /*e950*/  IMAD.MOV.U32 R65, RZ, RZ, R102 ;  /* 0x000000ffff417224 */ /* 0x000fe200078e0066 */
[----:B------:R-:W-:Y:S02]  /*e960*/  FSEL R102, R219, -INF , P3 ;  /* 0xff800000db667808 */ /* 0x000fe40001800000 */
[----:B------:R-:W-:Y:S02]  /*e970*/  FSEL R105, R105, -INF , !P5 ;  /* 0xff80000069697808 */ /* 0x000fe40006800000 */
[----:B------:R-:W-:-:S02]  /*e980*/  ISETP.GE.AND P5, PT, R29, R177, PT ;  /* 0x000000b11d00720c */ /* 0x000fc40003fa6270 */
[----:B------:R-:W-:Y:S02]  /*e990*/  ISETP.GE.AND P3, PT, R29, R176, PT ;  /* 0x000000b01d00720c */ /* 0x000fe40003f66270 */
        /* <DEDUP_REMOVED lines=11> */
[-C--:B------:R-:W-:Y:S02]  /*ea50*/  ISETP.GE.AND P4, PT, R237, R176.reuse, PT ;  /* 0x000000b0ed00720c */ /* 0x080fe40003f86270 */
[----:B------:R-:W-:Y:S02]  /*ea60*/  FMNMX3.FTZ R29, R29, R167, R190, !PT ;  /* 0x000000a71d1d7276 */ /* 0x000fe400078100be */
[----:B------:R-:W-:Y:S02]  /*ea70*/  FSEL R155, R117, -INF , !P4 ;  /* 0xff800000759b7808 */ /* 0x000fe40006000000 */
[----:B------:R-:W-:Y:S02]  /*ea80*/  FMNMX3.FTZ R29, R29, R205, R204, !PT ;  /* 0x000000cd1d1d7276 */ /* 0x000fe400078100cc */
[----:B------:R-:W-:Y:S01]  /*ea90*/  ISETP.GE.AND P4, PT, R234, R176, PT ;  /* 0x000000b0ea00720c */ /* 0x000fe20003f86270 */
[----:B------:R-:W-:Y:S01]  /*eaa0*/  IMAD.MOV.U32 R70, RZ, RZ, R152 ;  /* 0x000000ffff467224 */ /* 0x000fe200078e0098 */
[----:B------:R-:W-:-:S02]  /*eab0*/  FMNMX3.FTZ R29, R29, R206, R208, !PT ;  /* 0x000000ce1d1d7276 */ /* 0x000fc400078100d0 */
[----:B------:R-:W-:Y:S02]  /*eac0*/  FSEL R152, R121, -INF , !P4 ;  /* 0xff80000079987808 */ /* 0x000fe40006000000 */
[----:B------:R-:W-:Y:S02]  /*ead0*/  ISETP.GE.AND P4, PT, R231, R177, PT ;  /* 0x000000b1e700720c */ /* 0x000fe40003f86270 */
[----:B------:R-:W-:Y:S02]  /*eae0*/  FMNMX3.FTZ R29, R29, R210, R209, !PT ;  /* 0x000000d21d1d7276 */ /* 0x000fe400078100d1 */
[----:B------:R-:W-:Y:S02]  /*eaf0*/  ISETP.GE.AND P6, PT, R231, R176, PT ;  /* 0x000000b0e700720c */ /* 0x000fe40003fc6270 */
[----:B------:R-:W-:Y:S02]  /*eb00*/  FSEL R127, R127, -INF , P4 ;  /* 0xff8000007f7f7808 */ /* 0x000fe40002000000 */
[----:B------:R-:W-:-:S02]  /*eb10*/  FMNMX3.FTZ R29, R29, R207, R203, !PT ;  /* 0x000000cf1d1d7276 */ /* 0x000fc400078100cb */
[----:B------:R-:W-:Y:S02]  /*eb20*/  FSEL R127, R127, -INF , !P6 ;  /* 0xff8000007f7f7808 */ /* 0x000fe40007000000 */
[----:B------:R-:W-:Y:S02]  /*eb30*/  ISETP.GE.AND P6, PT, R53, R176, PT ;  /* 0x000000b03500720c */ /* 0x000fe40003fc6270 */
[----:B------:R-:W-:Y:S02]  /*eb40*/  FMNMX3.FTZ R29, R29, R202, R162, !PT ;  /* 0x000000ca1d1d7276 */ /* 0x000fe400078100a2 */
[----:B------:R-:W-:Y:S02]  /*eb50*/  ISETP.GE.AND P4, PT, R229, R176, PT ;  /* 0x000000b0e500720c */ /* 0x000fe40003f86270 */
[----:B------:R-:W-:Y:S02]  /*eb60*/  FSEL R108, R108, -INF , !P6 ;  /* 0xff8000006c6c7808 */ /* 0x000fe40007000000 */
[----:B------:R-:W-:-:S02]  /*eb70*/  ISETP.GE.AND P6, PT, R31, R177, PT ;  /* 0x000000b11f00720c */ /* 0x000fc40003fc6270 */
[----:B------:R-:W-:Y:S01]  /*eb80*/  FMNMX3.FTZ R29, R29, R160, R158, !PT ;  /* 0x000000a01d1d7276 */ /* 0x000fe2000781009e */
[----:B------:R-:W-:Y:S01]  /*eb90*/  IMAD.MOV.U32 R75, RZ, RZ, R91 ;  /* 0x000000ffff4b7224 */ /* 0x000fe200078e005b */
[----:B------:R-:W-:Y:S02]  /*eba0*/  FSEL R111, R111, -INF , !P4 ;  /* 0xff8000006f6f7808 */ /* 0x000fe40006000000 */
[-C--:B------:R-:W-:Y:S02]  /*ebb0*/  ISETP.GE.AND P4, PT, R47, R176.reuse, PT ;  /* 0x000000b02f00720c */ /* 0x080fe40003f86270 */
[----:B------:R-:W-:Y:S02]  /*ebc0*/  ISETP.GE.AND P2, PT, R31, R176, PT ;  /* 0x000000b01f00720c */ /* 0x000fe40003f46270 */
[----:B------:R-:W-:Y:S02]  /*ebd0*/  FSEL R99, R222, -INF , P6 ;  /* 0xff800000de637808 */ /* 0x000fe40003000000 */
[----:B------:R-:W-:-:S02]  /*ebe0*/  FMNMX3.FTZ R29, R29, R155, R154, !PT ;  /* 0x0000009b1d1d7276 */ /* 0x000fc4000781009a */
[----:B------:R-:W-:Y:S02]  /*ebf0*/  FSEL R102, R102, -INF , !P4 ;  /* 0xff80000066667808 */ /* 0x000fe40006000000 */
[----:B------:R-:W-:Y:S02]  /*ec00*/  ISETP.GE.AND P4, PT, R75, R177, PT ;  /* 0x000000b14b00720c */ /* 0x000fe40003f86270 */
[----:B------:R-:W-:Y:S02]  /*ec10*/  FSEL R221, R221, -INF , P5 ;  /* 0xff800000dddd7808 */ /* 0x000fe40002800000 */
[----:B------:R-:W-:Y:S02]  /*ec20*/  FSEL R99, R99, -INF , !P2 ;  /* 0xff80000063637808 */ /* 0x000fe40005000000 */
[----:B------:R-:W-:Y:S02]  /*ec30*/  FMNMX3.FTZ R29, R29, R153, R152, !PT ;  /* 0x000000991d1d7276 */ /* 0x000fe40007810098 */
[----:B------:R-:W-:-:S02]  /*ec40*/  ISETP.GE.AND P2, PT, R98, R177, PT ;  /* 0x000000b16200720c */ /* 0x000fc40003f46270 */
[-C--:B------:R-:W-:Y:S02]  /*ec50*/  ISETP.GE.AND P5, PT, R98, R176.reuse, PT ;  /* 0x000000b06200720c */ /* 0x080fe40003fa6270 */
[----:B------:R-:W-:Y:S02]  /*ec60*/  ISETP.GE.AND P6, PT, R75, R176, PT ;  /* 0x000000b04b00720c */ /* 0x000fe40003fc6270 */
[----:B------:R-:W-:Y:S02]  /*ec70*/  FSEL R98, R221, -INF , !P3 ;  /* 0xff800000dd627808 */ /* 0x000fe40005800000 */
[----:B------:R-:W-:Y:S01]  /*ec80*/  FSEL R93, R224, -INF , P4 ;  /* 0xff800000e05d7808 */ /* 0x000fe20002000000 */
[----:B------:R-:W-:Y:S01]  /*ec90*/  IMAD.MOV.U32 R62, RZ, RZ, R96 ;  /* 0x000000ffff3e7224 */ /* 0x000fe200078e0060 */
[----:B------:R-:W-:Y:S02]  /*eca0*/  ISETP.GE.AND P3, PT, R71, R177, PT ;  /* 0x000000b14700720c */ /* 0x000fe40003f66270 */
[----:B------:R-:W-:-:S02]  /*ecb0*/  FMNMX3.FTZ R29, R29, R148, R131, !PT ;  /* 0x000000941d1d7276 */ /* 0x000fc40007810083 */
[----:B------:R-:W-:Y:S01]  /*ecc0*/  FSEL R90, R226, -INF , P2 ;  /* 0xff800000e25a7808 */ /* 0x000fe20001000000 */
[----:B------:R-:W-:Y:S01]  /*ecd0*/  FFMA.FTZ R86, R79, R67, -R66 ;  /* 0x000000434f567223 */ /* 0x000fe20000010842 */
[----:B------:R-:W-:Y:S01]  /*ece0*/  FSEL R93, R93, -INF , !P6 ;  /* 0xff8000005d5d7808 */ /* 0x000fe20007000000 */
[----:B------:R-:W-:Y:S01]  /*ecf0*/  IMAD.MOV.U32 R75, RZ, RZ, R65 ;  /* 0x000000ffff4b7224 */ /* 0x000fe200078e0041 */
[----:B------:R-:W-:Y:S02]  /*ed00*/  ISETP.GE.AND P4, PT, R71, R176, PT ;  /* 0x000000b04700720c */ /* 0x000fe40003f86270 */
[----:B------:R-:W-:Y:S02]  /*ed10*/  ISETP.GE.AND P6, PT, R78, R177, PT ;  /* 0x000000b14e00720c */ /* 0x000fe40003fc6270 */
[----:B------:R-:W-:Y:S02]  /*ed20*/  FSEL R79, R228, -INF , P3 ;  /* 0xff800000e44f7808 */ /* 0x000fe40001800000 */
[----:B------:R-:W-:-:S02]  /*ed30*/  FMNMX3.FTZ R29, R29, R127, R120, !PT ;  /* 0x0000007f1d1d7276 */ /* 0x000fc40007810078 */
[----:B------:R-:W-:Y:S02]  /*ed40*/  FSEL R90, R90, -INF , !P5 ;  /* 0xff8000005a5a7808 */ /* 0x000fe40006800000 */
[----:B------:R-:W-:Y:S01]  /*ed50*/  ISETP.GE.AND P5, PT, R62, R177, PT ;  /* 0x000000b13e00720c */ /* 0x000fe20003fa6270 */
[----:B------:R-:W-:Y:S01]  /*ed60*/  IMAD.MOV.U32 R73, RZ, RZ, R95 ;  /* 0x000000ffff497224 */ /* 0x000fe200078e005f */
[----:B------:R-:W-:Y:S02]  /*ed70*/  ISETP.GE.AND P2, PT, R78, R176, PT ;  /* 0x000000b04e00720c */ /* 0x000fe40003f46270 */
[----:B------:R-:W-:Y:S02]  /*ed80*/  FSEL R79, R79, -INF , !P4 ;  /* 0xff8000004f4f7808 */ /* 0x000fe40006000000 */
[----:B------:R-:W-:Y:S02]  /*ed90*/  FSEL R23, R23, -INF , P6 ;  /* 0xff80000017177808 */ /* 0x000fe40003000000 */
[----:B------:R-:W-:Y:S01]  /*eda0*/  FMNMX3.FTZ R29, R29, R111, R108, !PT ;  /* 0x0000006f1d1d7276 */ /* 0x000fe2000781006c */
[----:B------:R-:W-:Y:S01]  /*edb0*/  IMAD.MOV.U32 R71, RZ, RZ, R64 ;  /* 0x000000ffff477224 */ /* 0x000fe200078e0040 */
[----:B------:R-:W-:-:S02]  /*edc0*/  ISETP.GE.AND P4, PT, R75, R177, PT ;  /* 0x000000b14b00720c */ /* 0x000fc40003f86270 */
[-C--:B------:R-:W-:Y:S02]  /*edd0*/  ISETP.GE.AND P3, PT, R62, R176.reuse, PT ;  /* 0x000000b03e00720c */ /* 0x080fe40003f66270 */
[----:B------:R-:W-:Y:S02]  /*ede0*/  FSEL R17, R17, -INF , P5 ;  /* 0xff80000011117808 */ /* 0x000fe40002800000 */
[----:B------:R-:W-:Y:S02]  /*edf0*/  FSEL R78, R23, -INF , !P2 ;  /* 0xff800000174e7808 */ /* 0x000fe40005000000 */
[----:B------:R-:W-:Y:S02]  /*ee00*/  FMNMX3.FTZ R29, R29, R105, R102, !PT ;  /* 0x000000691d1d7276 */ /* 0x000fe40007810066 */
[----:B------:R-:W-:Y:S02]  /*ee10*/  ISETP.GE.AND P6, PT, R75, R176, PT ;  /* 0x000000b04b00720c */ /* 0x000fe40003fc6270 */
[----:B------:R-:W-:-:S02]  /*ee20*/  ISETP.GE.AND P2, PT, R73, R177, PT ;  /* 0x000000b14900720c */ /* 0x000fc40003f46270 */
[----:B------:R-:W-:Y:S02]  /*ee30*/  FSEL R16, R16, -INF , P4 ;  /* 0xff80000010107808 */ /* 0x000fe40002000000 */
[----:B------:R-:W-:Y:S01]  /*ee40*/  FSEL R77, R17, -INF , !P3 ;  /* 0xff800000114d7808 */ /* 0x000fe20005800000 */
[----:B------:R-:W-:Y:S01]  /*ee50*/  FFMA.FTZ R85, R76, R67, -R66 ;  /* 0x000000434c557223 */ /* 0x000fe20000010842 */
[----:B------:R-:W-:Y:S02]  /*ee60*/  ISETP.GE.AND P3, PT, R71, R177, PT ;  /* 0x000000b14700720c */ /* 0x000fe40003f66270 */
[----:B------:R-:W-:Y:S02]  /*ee70*/  FMNMX3.FTZ R29, R29, R99, R98, !PT ;  /* 0x000000631d1d7276 */ /* 0x000fe40007810062 */
[----:B------:R-:W-:Y:S02]  /*ee80*/  ISETP.GE.AND P5, PT, R73, R176, PT ;  /* 0x000000b04900720c */ /* 0x000fe40003fa6270 */
[----:B------:R-:W-:-:S02]  /*ee90*/  FSEL R76, R16, -INF , !P6 ;  /* 0xff800000104c7808 */ /* 0x000fc40007000000 */
[----:B------:R-:W-:Y:S02]  /*eea0*/  FSEL R13, R13, -INF , P2 ;  /* 0xff8000000d0d7808 */ /* 0x000fe40001000000 */
[----:B------:R-:W-:Y:S02]  /*eeb0*/  ISETP.GE.AND P6, PT, R70, R177, PT ;  /* 0x000000b14600720c */ /* 0x000fe40003fc6270 */
[----:B------:R-:W-:Y:S02]  /*eec0*/  ISETP.GE.AND P4, PT, R71, R176, PT ;  /* 0x000000b04700720c */ /* 0x000fe40003f86270 */
[----:B------:R-:W-:Y:S02]  /*eed0*/  FSEL R12, R12, -INF , P3 ;  /* 0xff8000000c0c7808 */ /* 0x000fe40001800000 */
[----:B------:R-:W-:Y:S01]  /*eee0*/  FMNMX3.FTZ R29, R29, R93, R90, !PT ;  /* 0x0000005d1d1d7276 */ /* 0x000fe2000781005a */
[----:B------:R-:W-:Y:S01]  /*eef0*/  FFMA.FTZ R84, R74, R67, -R66 ;  /* 0x000000434a547223 */ /* 0x000fe20000010842 */
[----:B------:R-:W-:-:S02]  /*ef00*/  FSEL R75, R13, -INF , !P5 ;  /* 0xff8000000d4b7808 */ /* 0x000fc40006800000 */
[-C--:B------:R-:W-:Y:S02]  /*ef10*/  ISETP.GE.AND P2, PT, R70, R176.reuse, PT ;  /* 0x000000b04600720c */ /* 0x080fe40003f46270 */
[----:B------:R-:W-:Y:S02]  /*ef20*/  ISETP.GE.AND P5, PT, R250, R177, PT ;  /* 0x000000b1fa00720c */ /* 0x000fe40003fa6270 */
[----:B------:R-:W-:Y:S02]  /*ef30*/  FSEL R15, R15, -INF , P6 ;  /* 0xff8000000f0f7808 */ /* 0x000fe40003000000 */
[----:B------:R-:W-:Y:S02]  /*ef40*/  FSEL R74, R12, -INF , !P4 ;  /* 0xff8000000c4a7808 */ /* 0x000fe40006000000 */
[----:B------:R-:W-:Y:S02]  /*ef50*/  FMNMX3.FTZ R12, R29, R79, R78, !PT ;  /* 0x0000004f1d0c7276 */ /* 0x000fe4000781004e */
[----:B------:R-:W-:-:S02]  /*ef60*/  ISETP.GE.AND P3, PT, R250, R176, PT ;  /* 0x000000b0fa00720c */ /* 0x000fc40003f66270 */
[----:B------:R-:W-:Y:S02]  /*ef70*/  FSEL R73, R15, -INF , !P2 ;  /* 0xff8000000f497808 */ /* 0x000fe40005000000 */
[----:B------:R-:W-:Y:S02]  /*ef80*/  FSEL R14, R14, -INF , P5 ;  /* 0xff8000000e0e7808 */ /* 0x000fe40002800000 */
[----:B------:R-:W-:Y:S01]  /*ef90*/  ISETP.GE.AND P2, PT, R246, R177, PT ;  /* 0x000000b1f600720c */ /* 0x000fe20003f46270 */
[----:B------:R-:W-:Y:S01]  /*efa0*/  FFMA.FTZ R65, R72, R67, -R66 ;  /* 0x0000004348417223 */ /* 0x000fe20000010842 */
[----:B------:R-:W-:Y:S02]  /*efb0*/  ISETP.GE.AND P4, PT, R248, R177, PT ;  /* 0x000000b1f800720c */ /* 0x000fe40003f86270 */
[----:B------:R-:W-:Y:S02]  /*efc0*/  FMNMX3.FTZ R12, R12, R77, R76, !PT ;  /* 0x0000004d0c0c7276 */ /* 0x000fe4000781004c */
[----:B------:R-:W-:-:S02]  /*efd0*/  FSEL R72, R14, -INF , !P3 ;  /* 0xff8000000e487808 */ /* 0x000fc40005800000 */
[-C--:B------:R-:W-:Y:S02]  /*efe0*/  ISETP.GE.AND P3, PT, R243, R177.reuse, PT ;  /* 0x000000b1f300720c */ /* 0x080fe40003f66270 */
[----:B------:R-:W-:Y:S02]  /*eff0*/  FSEL R9, R9, -INF , P2 ;  /* 0xff80000009097808 */ /* 0x000fe40001000000 */
[-C--:B------:R-:W-:Y:S02]  /*f000*/  ISETP.GE.AND P6, PT, R248, R176.reuse, PT ;  /* 0x000000b0f800720c */ /* 0x080fe40003fc6270 */
[----:B------:R-:W-:Y:S02]  /*f010*/  ISETP.GE.AND P5, PT, R246, R176, PT ;  /* 0x000000b0f600720c */ /* 0x000fe40003fa6270 */
[----:B------:R-:W-:Y:S02]  /*f020*/  FSEL R10, R10, -INF , P4 ;  /* 0xff8000000a0a7808 */ /* 0x000fe40002000000 */
[----:B------:R-:W-:-:S02]  /*f030*/  ISETP.GE.AND P2, PT, R94, R177, PT ;  /* 0x000000b15e00720c */ /* 0x000fc40003f46270 */
[----:B------:R-:W-:Y:S02]  /*f040*/  FMNMX3.FTZ R12, R12, R75, R74, !PT ;  /* 0x0000004b0c0c7276 */ /* 0x000fe4000781004a */
[----:B------:R-:W-:Y:S02]  /*f050*/  FSEL R11, R11, -INF , P3 ;  /* 0xff8000000b0b7808 */ /* 0x000fe40001800000 */
[-C--:B------:R-:W-:Y:S02]  /*f060*/  ISETP.GE.AND P4, PT, R243, R176.reuse, PT ;  /* 0x000000b0f300720c */ /* 0x080fe40003f86270 */
[----:B------:R-:W-:Y:S02]  /*f070*/  ISETP.GE.AND P3, PT, R94, R176, PT ;  /* 0x000000b05e00720c */ /* 0x000fe40003f66270 */
[----:B------:R-:W-:Y:S02]  /*f080*/  FSEL R18, R18, -INF , P2 ;  /* 0xff80000012127808 */ /* 0x000fe40001000000 */
[----:B------:R-:W-:-:S02]  /*f090*/  FSEL R71, R10, -INF , !P6 ;  /* 0xff8000000a477808 */ /* 0x000fc40007000000 */
[----:B------:R-:W-:Y:S02]  /*f0a0*/  FSEL R70, R9, -INF , !P5 ;  /* 0xff80000009467808 */ /* 0x000fe40006800000 */
[----:B------:R-:W-:Y:S01]  /*f0b0*/  FMNMX3.FTZ R12, R12, R73, R72, !PT ;  /* 0x000000490c0c7276 */ /* 0x000fe20007810048 */
[-CC-:B------:R-:W-:Y:S01]  /*f0c0*/  FFMA.FTZ R64, R69, R67.reuse, -R66.reuse ;  /* 0x0000004345407223 */ /* 0x180fe20000010842 */
[----:B------:R-:W-:Y:S01]  /*f0d0*/  FFMA.FTZ R62, R68, R67, -R66 ;  /* 0x00000043443e7223 */ /* 0x000fe20000010842 */
[----:B------:R-:W-:Y:S02]  /*f0e0*/  FSEL R69, R11, -INF , !P4 ;  /* 0xff8000000b457808 */ /* 0x000fe40006000000 */
[----:B------:R-:W-:Y:S02]  /*f0f0*/  FSEL R68, R18, -INF , !P3 ;  /* 0xff80000012447808 */ /* 0x000fe40005800000 */
[----:B------:R-:W-:-:S04]  /*f100*/  FMNMX3.FTZ R9, R12, R71, R70, !PT ;  /* 0x000000470c097276 */ /* 0x000fc80007810046 */
[----:B------:R-:W-:-:S05]  /*f110*/  FMNMX3.FTZ R9, R9, R69, R68, !PT ;  /* 0x0000004509097276 */ /* 0x000fca0007810044 */
[----:B------:R-:W1:Y:S01]  /*f120*/  SHFL.BFLY PT, R10, R9, 0x2, 0x1f ;  /* 0x0c401f00090a7f89 */ /* 0x000e6200000e0000 */
[----:B------:R2:W-:Y:S01]  /*f130*/  MUFU.EX2 R104, R56 ;  /* 0x0000003800687308 */ /* 0x0005e20000000800 */
[----:B-1----:R-:W-:-:S05]  /*f140*/  FMNMX.FTZ R9, R9, R10, !PT ;  /* 0x0000000a09097209 */ /* 0x002fca0007810000 */
[----:B------:R-:W1:Y:S01]  /*f150*/  SHFL.BFLY PT, R10, R9, 0x1, 0x1f ;  /* 0x0c201f00090a7f89 */ /* 0x000e6200000e0000 */
[-CC-:B--2---:R-:W-:Y:S01]  /*f160*/  FFMA.FTZ R56, R54, R67.reuse, -R66.reuse ;  /* 0x0000004336387223 */ /* 0x184fe20000010842 */
        /* <DEDUP_REMOVED lines=12> */
[----:B------:R-:W-:Y:S01]  /*f230*/  FFMA.FTZ R41, R36, R67, -R66 ;  /* 0x0000004324297223 */ /* 0x000fe20000010842 */
[----:B-1----:R-:W-:-:S04]  /*f240*/  FMNMX.FTZ R33, R9, R10, !PT ;  /* 0x0000000a09217209 */ /* 0x002fc80007810000 */
[----:B------:R-:W-:Y:S01]  /*f250*/  FSETP.NEU.FTZ.AND P2, PT, R33, -INF , PT ;  /* 0xff8000002100780b */ /* 0x000fe20003f5d000 */
[----:B------:R-:W-:-:S05]  /*f260*/  FMUL.FTZ R36, R67, R33 ;  /* 0x0000002143247220 */ /* 0x000fca0000410000 */
[----:B------:R-:W-:Y:S02]  /*f270*/  FSEL R36, R36, RZ, P2 ;  /* 0x000000ff24247208 */ /* 0x000fe40001000000 */
[----:B------:R-:W-:-:S03]  /*f280*/  FSEL R149, R34, RZ, P1 ;  /* 0x000000ff22957208 */ /* 0x000fc60000800000 */
[-C--:B------:R-:W-:Y:S01]  /*f290*/  FFMA.FTZ R128, R5, R67.reuse, -R36 ;  /* 0x0000004305807223 */ /* 0x080fe20000010824 */
[----:B------:R-:W-:Y:S02]  /*f2a0*/  FSEL R5, R33, RZ, P2 ;  /* 0x000000ff21057208 */ /* 0x000fe40001000000 */
[----:B------:R-:W-:Y:S01]  /*f2b0*/  ISETP.NE.AND P1, PT, R21, RZ, PT ;  /* 0x000000ff1500720c */ /* 0x000fe20003f25270 */
[-CC-:B------:R-:W-:Y:S01]  /*f2c0*/  FFMA.FTZ R47, R42, R67.reuse, -R66.reuse ;  /* 0x000000432a2f7223 */ /* 0x180fe20000010842 */
[-CC-:B------:R-:W-:Y:S01]  /*f2d0*/  FFMA.FTZ R42, R37, R67.reuse, -R66.reuse ;  /* 0x00000043252a7223 */ /* 0x180fe20000010842 */
[----:B------:R-:W-:Y:S01]  /*f2e0*/  FADD.FTZ R0, R0, -R5 ;  /* 0x8000000500007221 */ /* 0x000fe20000010000 */
[----:B------:R-:W-:Y:S02]  /*f2f0*/  FFMA.FTZ R37, R19, R67, -R66 ;  /* 0x0000004313257223 */ /* 0x000fe40000010842 */
[----:B------:R-:W1:Y:S01]  /*f300*/  LDSM.16.MT88.4 R16, [R83+0x5000] ;  /* 0x005000005310783b */ /* 0x000e620000004200 */
[----:B------:R-:W-:Y:S01]  /*f310*/  FMUL.FTZ R0, R67, R0 ;  /* 0x0000000043007220 */ /* 0x000fe20000410000 */
[----:B------:R-:W-:-:S02]  /*f320*/  VIADD R5, R83, 0x5000 ;  /* 0x0000500053057836 */ /* 0x000fc40000000000 */
[----:B------:R-:W-:Y:S01]  /*f330*/  FADD.FTZ R149, R20, -R149 ;  /* 0x8000009514957221 */ /* 0x000fe20000010000 */
[----:B------:R2:W-:Y:S01]  /*f340*/  MUFU.EX2 R129, R0 ;  /* 0x0000000000817308 */ /* 0x0005e20000000800 */
[-CC-:B------:R-:W-:Y:S01]  /*f350*/  FFMA.FTZ R119, R119, R67.reuse, -R66.reuse ;  /* 0x0000004377777223 */ /* 0x180fe20000010842 */
[-C--:B------:R-:W-:Y:S01]  /*f360*/  FFMA.FTZ R118, R118, R67.reuse, -R66 ;  /* 0x0000004376767223 */ /* 0x080fe20000010842 */
[-CC-:B------:R-:W-:Y:S01]  /*f370*/  FFMA.FTZ R125, R6, R67.reuse, -R36.reuse ;  /* 0x00000043067d7223 */ /* 0x180fe20000010824 */
[-CC-:B------:R-:W-:Y:S01]  /*f380*/  FFMA.FTZ R117, R7, R67.reuse, -R36.reuse ;  /* 0x0000004307757223 */ /* 0x180fe20000010824 */
[--C-:B------:R-:W-:Y:S01]  /*f390*/  FFMA.FTZ R122, R8, R67, -R36.reuse ;  /* 0x00000043087a7223 */ /* 0x100fe20000010824 */
[----:B------:R-:W-:Y:S01]  /*f3a0*/  FMUL.FTZ R149, R67, R149 ;  /* 0x0000009543957220 */ /* 0x000fe20000410000 */
[-CC-:B------:R-:W-:Y:S01]  /*f3b0*/  FFMA.FTZ R116, R4, R67.reuse, -R36.reuse ;  /* 0x0000004304747223 */ /* 0x180fe20000010824 */
[----:B--2---:R-:W-:Y:S02]  /*f3c0*/  VIADD R0, R83, 0x5020 ;  /* 0x0000502053007836 */ /* 0x004fe40000000000 */
[----:B------:R-:W-:Y:S01]  /*f3d0*/  @P1 VIADD R0, R5, 0xffffffe0 ;  /* 0xffffffe005001836 */ /* 0x000fe20000000000 */
[----:B------:R-:W-:Y:S04]  /*f3e0*/  MUFU.EX2 R130, R130 ;  /* 0x0000008200827308 */ /* 0x000fe80000000800 */
[----:B------:R-:W2:Y:S04]  /*f3f0*/  LDSM.16.MT88.4 R4, [R0] ;  /* 0x000000000004783b */ /* 0x000ea80000004200 */
[----:B------:R-:W3:Y:S01]  /*f400*/  MUFU.EX2 R126, R126 ;  /* 0x0000007e007e7308 */ /* 0x000ee20000000800 */
[----:B------:R-:W-:-:S02]  /*f410*/  FFMA.FTZ R121, R22, R67, -R36 ;  /* 0x0000004316797223 */ /* 0x000fc40000010824 */
[----:B------:R-:W4:Y:S05]  /*f420*/  LDSM.16.MT88.4 R20, [R83+0x5400] ;  /* 0x005400005314783b */ /* 0x000f2a0000004200 */
[----:B------:R-:W-:Y:S08]  /*f430*/  MUFU.EX2 R119, R119 ;  /* 0x0000007700777308 */ /* 0x000ff00000000800 */
[----:B------:R-:W5:Y:S08]  /*f440*/  MUFU.EX2 R118, R118 ;  /* 0x0000007600767308 */ /* 0x000f700000000800 */
[----:B------:R-:W-:Y:S08]  /*f450*/  MUFU.EX2 R128, R128 ;  /* 0x0000008000807308 */ /* 0x000ff00000000800 */
[----:B------:R-:W1:Y:S08]  /*f460*/  MUFU.EX2 R125, R125 ;  /* 0x0000007d007d7308 */ /* 0x000e700000000800 */
[----:B------:R-:W-:Y:S08]  /*f470*/  MUFU.EX2 R117, R117 ;  /* 0x0000007500757308 */ /* 0x000ff00000000800 */
[----:B------:R-:W2:Y:S08]  /*f480*/  MUFU.EX2 R122, R122 ;  /* 0x0000007a007a7308 */ /* 0x000eb00000000800 */
[----:B------:R-:W4:Y:S01]  /*f490*/  MUFU.EX2 R149, R149 ;  /* 0x0000009500957308 */ /* 0x000f220000000800 */
[-CC-:B------:R-:W-:Y:S01]  /*f4a0*/  FFMA.FTZ R114, R114, R67.reuse, -R66.reuse ;  /* 0x0000004372727223 */ /* 0x180fe20000010842 */
[-CC-:B------:R-:W-:Y:S01]  /*f4b0*/  FFMA.FTZ R113, R113, R67.reuse, -R66.reuse ;  /* 0x0000004371717223 */ /* 0x180fe20000010842 */
[-CC-:B------:R-:W-:Y:S01]  /*f4c0*/  FFMA.FTZ R110, R110, R67.reuse, -R66.reuse ;  /* 0x000000436e6e7223 */ /* 0x180fe20000010842 */
[-C--:B------:R-:W-:Y:S01]  /*f4d0*/  FFMA.FTZ R109, R109, R67.reuse, -R66 ;  /* 0x000000436d6d7223 */ /* 0x080fe20000010842 */
[-CC-:B------:R-:W-:Y:S01]  /*f4e0*/  FFMA.FTZ R112, R26, R67.reuse, -R36.reuse ;  /* 0x000000431a707223 */ /* 0x180fe20000010824 */
[----:B------:R-:W-:Y:S01]  /*f4f0*/  FFMA.FTZ R124, R25, R67, -R36 ;  /* 0x00000043197c7223 */ /* 0x000fe20000010824 */
[----:B---3--:R-:W-:Y:S01]  /*f500*/  F2FP.BF16.F32.PACK_AB R8, R126, R130 ;  /* 0x000000827e08723e */ /* 0x008fe200000010ff */
[----:B------:R-:W-:Y:S01]  /*f510*/  FMUL.FTZ R14, R146, R129 ;  /* 0x00000081920e7220 */ /* 0x000fe20000410000 */
[----:B-----5:R-:W-:Y:S01]  /*f520*/  F2FP.BF16.F32.PACK_AB R10, R118, R119 ;  /* 0x00000077760a723e */ /* 0x020fe200000010ff */
[-C--:B------:R-:W-:Y:S01]  /*f530*/  FMUL.FTZ R15, R147, R129.reuse ;  /* 0x00000081930f7220 */ /* 0x080fe20000410000 */
[----:B-1----:R-:W-:Y:S01]  /*f540*/  F2FP.BF16.F32.PACK_AB R9, R125, R128 ;  /* 0x000000807d09723e */ /* 0x002fe200000010ff */
[----:B------:R-:W-:Y:S01]  /*f550*/  FMUL.FTZ R142, R142, R129 ;  /* 0x000000818e8e7220 */ /* 0x000fe20000410000 */
[----:B--2---:R-:W-:Y:S01]  /*f560*/  F2FP.BF16.F32.PACK_AB R11, R122, R117 ;  /* 0x000000757a0b723e */ /* 0x004fe200000010ff */
[----:B------:R-:W-:Y:S01]  /*f570*/  FMUL.FTZ R143, R143, R129 ;  /* 0x000000818f8f7220 */ /* 0x000fe20000410000 */
[-C--:B----4-:R-:W-:Y:S01]  /*f580*/  FMUL.FTZ R12, R144, R149.reuse ;  /* 0x00000095900c7220 */ /* 0x090fe20000410000 */
[-C--:B------:R-:W-:Y:S01]  /*f590*/  FMUL.FTZ R13, R145, R149.reuse ;  /* 0x00000095910d7220 */ /* 0x080fe20000410000 */
[-C--:B------:R-:W-:Y:S01]  /*f5a0*/  FMUL.FTZ R140, R140, R149.reuse ;  /* 0x000000958c8c7220 */ /* 0x080fe20000410000 */
[----:B------:R-:W-:Y:S01]  /*f5b0*/  FMUL.FTZ R141, R141, R149 ;  /* 0x000000958d8d7220 */ /* 0x000fe20000410000 */
[----:B------:R-:W-:Y:S01]  /*f5c0*/  MUFU.EX2 R114, R114 ;  /* 0x0000007200727308 */ /* 0x000fe20000000800 */
[-CC-:B------:R-:W-:Y:S01]  /*f5d0*/  FFMA.FTZ R48, R43, R67.reuse, -R66.reuse ;  /* 0x000000432b307223 */ /* 0x180fe20000010842 */
[-CC-:B------:R-:W-:Y:S01]  /*f5e0*/  FFMA.FTZ R43, R38, R67.reuse, -R66.reuse ;  /* 0x00000043262b7223 */ /* 0x180fe20000010842 */
[-CC-:B------:R-:W-:Y:S01]  /*f5f0*/  FFMA.FTZ R38, R27, R67.reuse, -R66.reuse ;  /* 0x000000431b267223 */ /* 0x180fe20000010842 */
[----:B------:R-:W-:Y:S01]  /*f600*/  HMMA.16816.F32.BF16 R12, R8, R16, R12 ;  /* 0x00000010080c723c */ /* 0x000fe2000004180c */
[----:B------:R-:W-:-:S02]  /*f610*/  FFMA.FTZ R94, R24, R67, -R66 ;  /* 0x00000043185e7223 */ /* 0x000fc40000010842 */
[----:B------:R-:W1:Y:S01]  /*f620*/  LDSM.16.MT88.4 R24, [R0+0x400] ;  /* 0x000400000018783b */ /* 0x000e620000004200 */
[----:B------:R-:W2:Y:S04]  /*f630*/  MUFU.EX2 R113, R113 ;  /* 0x0000007100717308 */ /* 0x000ea80000000800 */
[C---:B------:R-:W-:Y:S04]  /*f640*/  HMMA.16816.F32.BF16 R16, R8.reuse, R18, R140 ;  /* 0x000000120810723c */ /* 0x040fe8000004188c */
[----:B------:R-:W-:Y:S08]  /*f650*/  MUFU.EX2 R110, R110 ;  /* 0x0000006e006e7308 */ /* 0x000ff00000000800 */
[----:B------:R-:W-:Y:S08]  /*f660*/  MUFU.EX2 R109, R109 ;  /* 0x0000006d006d7308 */ /* 0x000ff00000000800 */
[----:B------:R-:W-:Y:S08]  /*f670*/  MUFU.EX2 R116, R116 ;  /* 0x0000007400747308 */ /* 0x000ff00000000800 */
[----:B------:R-:W3:Y:S08]  /*f680*/  MUFU.EX2 R112, R112 ;  /* 0x0000007000707308 */ /* 0x000ef00000000800 */
[----:B------:R-:W-:Y:S08]  /*f690*/  MUFU.EX2 R121, R121 ;  /* 0x0000007900797308 */ /* 0x000ff00000000800 */
[----:B------:R-:W4:Y:S01]  /*f6a0*/  MUFU.EX2 R124, R124 ;  /* 0x0000007c007c7308 */ /* 0x000f220000000800 */
[-C--:B------:R-:W-:Y:S01]  /*f6b0*/  FMUL.FTZ R136, R136, R149.reuse ;  /* 0x0000009588887220 */ /* 0x080fe20000410000 */
[----:B------:R-:W-:Y:S01]  /*f6c0*/  FMUL.FTZ R137, R137, R149 ;  /* 0x0000009589897220 */ /* 0x000fe20000410000 */
[-C--:B------:R-:W-:Y:S01]  /*f6d0*/  FMUL.FTZ R138, R138, R129.reuse ;  /* 0x000000818a8a7220 */ /* 0x080fe20000410000 */
[----:B------:R-:W-:Y:S01]  /*f6e0*/  FMUL.FTZ R139, R139, R129 ;  /* 0x000000818b8b7220 */ /* 0x000fe20000410000 */
[-C--:B------:R-:W-:Y:S01]  /*f6f0*/  FMUL.FTZ R132, R132, R149.reuse ;  /* 0x0000009584847220 */ /* 0x080fe20000410000 */
[----:B------:R-:W-:Y:S01]  /*f700*/  FMUL.FTZ R133, R133, R149 ;  /* 0x0000009585857220 */ /* 0x000fe20000410000 */
[-C--:B------:R-:W-:Y:S01]  /*f710*/  FMUL.FTZ R134, R134, R129.reuse ;  /* 0x0000008186867220 */ /* 0x080fe20000410000 */
[----:B------:R-:W-:Y:S01]  /*f720*/  FMUL.FTZ R135, R135, R129 ;  /* 0x0000008187877220 */ /* 0x000fe20000410000 */
[-CC-:B------:R-:W-:Y:S01]  /*f730*/  FFMA.FTZ R53, R49, R67.reuse, -R66.reuse ;  /* 0x0000004331357223 */ /* 0x180fe20000010842 */
[-CC-:B------:R-:W-:Y:S01]  /*f740*/  FFMA.FTZ R49, R44, R67.reuse, -R66.reuse ;  /* 0x000000432c317223 */ /* 0x180fe20000010842 */
[-CC-:B------:R-:W-:Y:S01]  /*f750*/  FFMA.FTZ R44, R39, R67.reuse, -R66.reuse ;  /* 0x00000043272c7223 */ /* 0x180fe20000010842 */
[----:B------:R-:W-:Y:S01]  /*f760*/  HMMA.16816.F32.BF16 R136, R8, R4, R136 ;  /* 0x000000040888723c */ /* 0x000fe20000041888 */
[-C--:B------:R-:W-:Y:S01]  /*f770*/  FFMA.FTZ R39, R30, R67.reuse, -R66 ;  /* 0x000000431e277223 */ /* 0x080fe20000010842 */
[----:B------:R-:W-:Y:S01]  /*f780*/  FFMA.FTZ R140, R28, R67, -R36 ;  /* 0x000000431c8c7223 */ /* 0x000fe20000010824 */
[----:B--2---:R-:W-:-:S02]  /*f790*/  F2FP.BF16.F32.PACK_AB R28, R113, R114 ;  /* 0x00000072711c723e */ /* 0x004fc400000010ff */
[----:B---3--:R-:W-:Y:S02]  /*f7a0*/  F2FP.BF16.F32.PACK_AB R29, R112, R116 ;  /* 0x00000074701d723e */ /* 0x008fe400000010ff */
[----:B------:R-:W-:Y:S01]  /*f7b0*/  F2FP.BF16.F32.PACK_AB R30, R109, R110 ;  /* 0x0000006e6d1e723e */ /* 0x000fe200000010ff */
[----:B------:R-:W-:Y:S01]  /*f7c0*/  HMMA.16816.F32.BF16 R8, R8, R6, R132 ;  /* 0x000000060808723c */ /* 0x000fe20000041884 */
[----:B----4-:R-:W-:Y:S01]  /*f7d0*/  F2FP.BF16.F32.PACK_AB R31, R124, R121 ;  /* 0x000000797c1f723e */ /* 0x010fe200000010ff */
[----:B------:R-:W2:Y:S01]  /*f7e0*/  LDSM.16.MT88.4 R4, [R83+0x5800] ;  /* 0x005800005304783b */ /* 0x000ea20000004200 */
[-CC-:B------:R-:W-:Y:S01]  /*f7f0*/  FFMA.FTZ R107, R107, R67.reuse, -R66.reuse ;  /* 0x000000436b6b7223 */ /* 0x180fe20000010842 */
[-C--:B------:R-:W-:Y:S01]  /*f800*/  FFMA.FTZ R101, R251, R67.reuse, -R66 ;  /* 0x00000043fb657223 */ /* 0x080fe20000010842 */
[----:B------:R-:W-:-:S03]  /*f810*/  FFMA.FTZ R132, R227, R67, -R36 ;  /* 0x00000043e3847223 */ /* 0x000fc60000010824 */
[----:B------:R-:W-:Y:S01]  /*f820*/  HMMA.16816.F32.BF16 R12, R28, R20, R12 ;  /* 0x000000141c0c723c */ /* 0x000fe2000004180c */
[-CC-:B------:R-:W-:Y:S01]  /*f830*/  FFMA.FTZ R134, R225, R67.reuse, -R36.reuse ;  /* 0x00000043e1867223 */ /* 0x180fe20000010824 */
[-C--:B------:R-:W-:Y:S01]  /*f840*/  FFMA.FTZ R135, R223, R67.reuse, -R36 ;  /* 0x00000043df877223 */ /* 0x080fe20000010824 */
[----:B------:R-:W-:-:S05]  /*f850*/  FFMA.FTZ R252, R252, R67, -R66 ;  /* 0x00000043fcfc7223 */ /* 0x000fca0000010842 */
[C---:B------:R-:W-:Y:S01]  /*f860*/  HMMA.16816.F32.BF16 R16, R28.reuse, R22, R16 ;  /* 0x000000161c10723c */ /* 0x040fe20000041810 */
[----:B------:R-:W3:Y:S01]  /*f870*/  LDSM.16.MT88.4 R20, [R0+0x800] ;  /* 0x000800000014783b */ /* 0x000ee20000004200 */
[----:B------:R-:W4:Y:S08]  /*f880*/  MUFU.EX2 R107, R107 ;  /* 0x0000006b006b7308 */ /* 0x000f300000000800 */
[----:B------:R-:W-:Y:S08]  /*f890*/  MUFU.EX2 R103, R252 ;  /* 0x000000fc00677308 */ /* 0x000ff00000000800 */
[----:B------:R-:W-:Y:S08]  /*f8a0*/  MUFU.EX2 R101, R101 ;  /* 0x0000006500657308 */ /* 0x000ff00000000800 */
[----:B------:R-:W-:Y:S08]  /*f8b0*/  MUFU.EX2 R140, R140 ;  /* 0x0000008c008c7308 */ /* 0x000ff00000000800 */
[----:B------:R-:W5:Y:S08]  /*f8c0*/  MUFU.EX2 R132, R132 ;  /* 0x0000008400847308 */ /* 0x000f700000000800 */
[----:B------:R-:W-:Y:S08]  /*f8d0*/  MUFU.EX2 R134, R134 ;  /* 0x0000008600867308 */ /* 0x000ff00000000800 */
[----:B------:R-:W2:Y:S01]  /*f8e0*/  MUFU.EX2 R135, R135 ;  /* 0x0000008700877308 */ /* 0x000ea20000000800 */
[C---:B-1----:R-:W-:Y:S08]  /*f8f0*/  HMMA.16816.F32.BF16 R136, R28.reuse, R24, R136 ;  /* 0x000000181c88723c */ /* 0x042ff00000041888 */
[----:B------:R-:W-:Y:S01]  /*f900*/  HMMA.16816.F32.BF16 R24, R28, R26, R8 ;  /* 0x0000001a1c18723c */ /* 0x000fe20000041808 */
[----:B------:R-:W1:Y:S01]  /*f910*/  LDSM.16.MT88.4 R8, [R83+0x5c00] ;  /* 0x005c00005308783b */ /* 0x000e620000004200 */
[----:B----4-:R-:W-:-:S02]  /*f920*/  F2FP.BF16.F32.PACK_AB R28, R104, R107 ;  /* 0x0000006b681c723e */ /* 0x010fc400000010ff */
[----:B-----5:R-:W-:Y:S02]  /*f930*/  F2FP.BF16.F32.PACK_AB R29, R132, R140 ;  /* 0x0000008c841d723e */ /* 0x020fe400000010ff */
[----:B------:R-:W-:Y:S02]  /*f940*/  F2FP.BF16.F32.PACK_AB R30, R101, R103 ;  /* 0x00000067651e723e */ /* 0x000fe400000010ff */
[----:B--2---:R-:W-:Y:S01]  /*f950*/  F2FP.BF16.F32.PACK_AB R31, R135, R134 ;  /* 0x00000086871f723e */ /* 0x004fe200000010ff */
        /* <DEDUP_REMOVED lines=9> */
[----:B------:R-:W-:Y:S07]  /*f9f0*/  MUFU.EX2 R100, R100 ;  /* 0x0000006400647308 */ /* 0x000fee0000000800 */
[C---:B------:R-:W-:Y:S01]  /*fa00*/  HMMA.16816.F32.BF16 R16, R28.reuse, R6, R16 ;  /* 0x000000061c10723c */ /* 0x040fe20000041810 */
[----:B------:R-:W2:Y:S01]  /*fa10*/  LDSM.16.MT88.4 R4, [R0+0xc00] ;  /* 0x000c00000004783b */ /* 0x000ea20000004200 */
        /* <DEDUP_REMOVED lines=9> */
[----:B------:R-:W1:Y:S01]  /*fab0*/  MUFU.EX2 R143, R143 ;  /* 0x0000008f008f7308 */ /* 0x000e620000000800 */
        /* <DEDUP_REMOVED lines=12> */
[----:B-1----:R-:W-:-:S07]  /*fb80*/  F2FP.BF16.F32.PACK_AB R31, R143, R142 ;  /* 0x0000008e8f1f723e */ /* 0x002fce00000010ff */
[----:B------:R-:W1:Y:S01]  /*fb90*/  MUFU.EX2 R91, R91 ;  /* 0x0000005b005b7308 */ /* 0x000e620000000800 */
        /* <DEDUP_REMOVED lines=9> */
[C---:B--2---:R-:W-:Y:S08]  /*fc30*/  HMMA.16816.F32.BF16 R136, R28.reuse, R4, R136 ;  /* 0x000000041c88723c */ /* 0x044ff00000041888 */
[----:B------:R-:W-:Y:S01]  /*fc40*/  HMMA.16816.F32.BF16 R24, R28, R6, R24 ;  /* 0x000000061c18723c */ /* 0x000fe20000041818 */
[----:B-1----:R-:W-:Y:S01]  /*fc50*/  F2FP.BF16.F32.PACK_AB R28, R91, R92 ;  /* 0x0000005c5b1c723e */ /* 0x002fe200000010ff */
[----:B------:R-:W1:Y:S01]  /*fc60*/  LDSM.16.MT88.4 R4, [R83+0x6400] ;  /* 0x006400005304783b */ /* 0x000e620000004200 */
[----:B-----5:R-:W-:-:S02]  /*fc70*/  F2FP.BF16.F32.PACK_AB R29, R145, R159 ;  /* 0x0000009f911d723e */ /* 0x020fc400000010ff */
[----:B------:R-:W-:Y:S02]  /*fc80*/  F2FP.BF16.F32.PACK_AB R30, R88, R89 ;  /* 0x00000059581e723e */ /* 0x000fe400000010ff */
[----:B---3--:R-:W-:Y:S01]  /*fc90*/  F2FP.BF16.F32.PACK_AB R31, R147, R146 ;  /* 0x00000092931f723e */ /* 0x008fe200000010ff */
[-C--:B------:R-:W-:Y:S01]  /*fca0*/  FFMA.FTZ R133, R163, R67.reuse, -R66 ;  /* 0x00000043a3857223 */ /* 0x080fe20000010842 */
[-CC-:B------:R-:W-:Y:S01]  /*fcb0*/  FFMA.FTZ R201, R201, R67.reuse, -R36.reuse ;  /* 0x00000043c9c97223 */ /* 0x180fe20000010824 */
[-CC-:B------:R-:W-:Y:S01]  /*fcc0*/  FFMA.FTZ R163, R211, R67.reuse, -R36.reuse ;  /* 0x00000043d3a37223 */ /* 0x180fe20000010824 */
[----:B------:R-:W-:-:S03]  /*fcd0*/  FFMA.FTZ R167, R167, R67, -R36 ;  /* 0x00000043a7a77223 */ /* 0x000fc60000010824 */
[----:B------:R-:W-:Y:S01]  /*fce0*/  HMMA.16816.F32.BF16 R12, R28, R20, R12 ;  /* 0x000000141c0c723c */ /* 0x000fe2000004180c */
[----:B------:R-:W-:-:S07]  /*fcf0*/  FFMA.FTZ R190, R190, R67, -R36 ;  /* 0x00000043bebe7223 */ /* 0x000fce0000010824 */
[C---:B------:R-:W-:Y:S01]  /*fd00*/  HMMA.16816.F32.BF16 R16, R28.reuse, R22, R16 ;  /* 0x000000161c10723c */ /* 0x040fe20000041810 */
[----:B------:R-:W2:Y:S01]  /*fd10*/  LDSM.16.MT88.4 R20, [R0+0x1400] ;  /* 0x001400000014783b */ /* 0x000ea20000004200 */
        /* <DEDUP_REMOVED lines=15> */
[-C--:B------:R-:W-:Y:S01]  /*fe10*/  FFMA.FTZ R63, R63, R67.reuse, -R66 ;  /* 0x000000433f3f7223 */ /* 0x080fe20000010842 */
[-CC-:B------:R-:W-:Y:S01]  /*fe20*/  FFMA.FTZ R205, R205, R67.reuse, -R36.reuse ;  /* 0x00000043cdcd7223 */ /* 0x180fe20000010824 */
[-CC-:B------:R-:W-:Y:S01]  /*fe30*/  FFMA.FTZ R204, R204, R67.reuse, -R36.reuse ;  /* 0x00000043cccc7223 */ /* 0x180fe20000010824 */
[-CC-:B------:R-:W-:Y:S01]  /*fe40*/  FFMA.FTZ R206, R206, R67.reuse, -R36.reuse ;  /* 0x00000043cece7223 */ /* 0x180fe20000010824 */
[-CC-:B------:R-:W-:Y:S02]  /*fe50*/  FFMA.FTZ R208, R208, R67.reuse, -R36.reuse ;  /* 0x00000043d0d07223 */ /* 0x180fe40000010824 */
[C---:B------:R-:W-:Y:S01]  /*fe60*/  HMMA.16816.F32.BF16 R12, R28.reuse, R4, R12 ;  /* 0x000000041c0c723c */ /* 0x040fe2000004180c */
[----:B------:R-:W-:Y:S07]  /*fe70*/  MUFU.EX2 R64, R64 ;  /* 0x0000004000407308 */ /* 0x000fee0000000800 */
[C---:B------:R-:W-:Y:S01]  /*fe80*/  HMMA.16816.F32.BF16 R16, R28.reuse, R6, R16 ;  /* 0x000000061c10723c */ /* 0x040fe20000041810 */
[----:B------:R-:W1:Y:S01]  /*fe90*/  LDSM.16.MT88.4 R4, [R0+0x1800] ;  /* 0x001800000004783b */ /* 0x000e620000004200 */
[----:B------:R-:W3:Y:S08]  /*fea0*/  MUFU.EX2 R63, R63 ;  /* 0x0000003f003f7308 */ /* 0x000ef00000000800 */
[----:B------:R-:W-:Y:S01]  /*feb0*/  MUFU.EX2 R62, R62 ;  /* 0x0000003e003e7308 */ /* 0x000fe20000000800 */
[C---:B--2---:R-:W-:Y:S07]  /*fec0*/  HMMA.16816.F32.BF16 R136, R28.reuse, R20, R136 ;  /* 0x000000141c88723c */ /* 0x044fee0000041888 */
[----:B------:R-:W-:Y:S01]  /*fed0*/  MUFU.EX2 R61, R61 ;  /* 0x0000003d003d7308 */ /* 0x000fe20000000800 */
[----:B------:R-:W-:Y:S01]  /*fee0*/  HMMA.16816.F32.BF16 R24, R28, R22, R24 ;  /* 0x000000161c18723c */ /* 0x000fe20000041818 */
[----:B------:R-:W2:Y:S06]  /*fef0*/  LDSM.16.MT88.4 R20, [R83+0x6c00] ;  /* 0x006c00005314783b */ /* 0x000eac0000004200 */
[----:B------:R-:W-:Y:S08]  /*ff00*/  MUFU.EX2 R205, R205 ;  /* 0x000000cd00cd7308 */ /* 0x000ff00000000800 */
[----:B------:R-:W5:Y:S08]  /*ff10*/  MUFU.EX2 R204, R204 ;  /* 0x000000cc00cc7308 */ /* 0x000f700000000800 */
[----:B------:R-:W-:Y:S08]  /*ff20*/  MUFU.EX2 R206, R206 ;  /* 0x000000ce00ce7308 */ /* 0x000ff00000000800 */
[----:B------:R-:W4:Y:S01]  /*ff30*/  MUFU.EX2 R208, R208 ;  /* 0x000000d000d07308 */ /* 0x000f220000000800 */
        /* <DEDUP_REMOVED lines=9> */
[----:B------:R-:W3:Y:S08]  /*ffd0*/  MUFU.EX2 R59, R59 ;  /* 0x0000003b003b7308 */ /* 0x000ef00000000800 */
[----:B------:R-:W-:Y:S01]  /*ffe0*/  MUFU.EX2 R58, R58 ;  /* 0x0000003a003a7308 */ /* 0x000fe20000000800 */
[C---:B------:R-:W-:Y:S07]  /*fff0*/  HMMA.16816.F32.BF16 R12, R28.reuse, R8, R12 ;  /* 0x000000081c0c723c */ /* 0x040fee000004180c */
[----:B------:R-:W-:Y:S01]  /*10000*/  MUFU.EX2 R57, R57 ;  /* 0x0000003900397308 */ /* 0x000fe20000000800 */
[C---:B------:R-:W-:Y:S01]  /*10010*/  HMMA.16816.F32.BF16 R16, R28.reuse, R10, R16 ;  /* 0x0000000a1c10723c */ /* 0x040fe20000041810 */
[----:B------:R-:W4:Y:S06]  /*10020*/  LDSM.16.MT88.4 R8, [R0+0x1c00] ;  /* 0x001c00000008783b */ /* 0x000f2c0000004200 */
[----:B------:R-:W-:Y:S08]  /*10030*/  MUFU.EX2 R210, R210 ;  /* 0x000000d200d27308 */ /* 0x000ff00000000800 */
[----:B------:R-:W5:Y:S08]  /*10040*/  MUFU.EX2 R209, R209 ;  /* 0x000000d100d17308 */ /* 0x000f700000000800 */
[----:B------:R-:W-:Y:S08]  /*10050*/  MUFU.EX2 R207, R207 ;  /* 0x000000cf00cf7308 */ /* 0x000ff00000000800 */
[----:B------:R-:W2:Y:S01]  /*10060*/  MUFU.EX2 R203, R203 ;  /* 0x000000cb00cb7308 */ /* 0x000ea20000000800 */
[C---:B-1----:R-:W-:Y:S08]  /*10070*/  HMMA.16816.F32.BF16 R136, R28.reuse, R4, R136 ;  /* 0x000000041c88723c */ /* 0x042ff00000041888 */
[----:B------:R-:W-:Y:S01]  /*10080*/  HMMA.16816.F32.BF16 R24, R28, R6, R24 ;  /* 0x000000061c18723c */ /* 0x000fe20000041818 */
[----:B---3--:R-:W-:Y:S01]  /*10090*/  F2FP.BF16.F32.PACK_AB R28, R59, R60 ;  /* 0x0000003c3b1c723e */ /* 0x008fe200000010ff */
[----:B------:R-:W1:Y:S01]  /*100a0*/  LDSM.16.MT88.4 R4, [R83+0x7000] ;  /* 0x007000005304783b */ /* 0x000e620000004200 */
[----:B-----5:R-:W-:-:S02]  /*100b0*/  F2FP.BF16.F32.PACK_AB R29, R209, R210 ;  /* 0x000000d2d11d723e */ /* 0x020fc400000010ff */
[----:B------:R-:W-:Y:S02]  /*100c0*/  F2FP.BF16.F32.PACK_AB R30, R57, R58 ;  /* 0x0000003a391e723e */ /* 0x000fe400000010ff */
[----:B--2---:R-:W-:Y:S01]  /*100d0*/  F2FP.BF16.F32.PACK_AB R31, R203, R207 ;  /* 0x000000cfcb1f723e */ /* 0x004fe200000010ff */
[-CC-:B------:R-:W-:Y:S01]  /*100e0*/  FFMA.FTZ R202, R202, R67.reuse, -R36.reuse ;  /* 0x00000043caca7223 */ /* 0x180fe20000010824 */
[-CC-:B------:R-:W-:Y:S01]  /*100f0*/  FFMA.FTZ R162, R162, R67.reuse, -R36.reuse ;  /* 0x00000043a2a27223 */ /* 0x180fe20000010824 */
[-CC-:B------:R-:W-:Y:S01]  /*10100*/  FFMA.FTZ R160, R160, R67.reuse, -R36.reuse ;  /* 0x00000043a0a07223 */ /* 0x180fe20000010824 */
[----:B------:R-:W-:-:S03]  /*10110*/  FFMA.FTZ R158, R158, R67, -R36 ;  /* 0x000000439e9e7223 */ /* 0x000fc60000010824 */
[C---:B------:R-:W-:Y:S08]  /*10120*/  HMMA.16816.F32.BF16 R12, R28.reuse, R20, R12 ;  /* 0x000000141c0c723c */ /* 0x040ff0000004180c */
        /* <DEDUP_REMOVED lines=18> */
[-CC-:B------:R-:W-:Y:S01]  /*10250*/  FFMA.FTZ R154, R154, R67.reuse, -R36.reuse ;  /* 0x000000439a9a7223 */ /* 0x180fe20000010824 */
[-CC-:B------:R-:W-:Y:S01]  /*10260*/  FFMA.FTZ R153, R153, R67.reuse, -R36.reuse ;  /* 0x0000004399997223 */ /* 0x180fe20000010824 */
[----:B------:R-:W-:-:S03]  /*10270*/  FFMA.FTZ R152, R152, R67, -R36 ;  /* 0x0000004398987223 */ /* 0x000fc60000010824 */
[C---:B------:R-:W-:Y:S01]  /*10280*/  HMMA.16816.F32.BF16 R12, R28.reuse, R4, R12 ;  /* 0x000000041c0c723c */ /* 0x040fe2000004180c */
[----:B------:R-:W-:Y:S07]  /*10290*/  MUFU.EX2 R52, R52 ;  /* 0x0000003400347308 */ /* 0x000fee0000000800 */
[----:B------:R-:W-:Y:S01]  /*102a0*/  HMMA.16816.F32.BF16 R16, R28, R6, R16 ;  /* 0x000000061c10723c */ /* 0x000fe20000041810 */
[----:B------:R-:W1:Y:S01]  /*102b0*/  LDSM.16.MT88.4 R4, [R0+0x2400] ;  /* 0x002400000004783b */ /* 0x000e620000004200 */
[----:B------:R-:W3:Y:S01]  /*102c0*/  MUFU.EX2 R51, R51 ;  /* 0x0000003300337308 */ /* 0x000ee20000000800 */
[----:B------:R-:W-:Y:S01]  /*102d0*/  FFMA.FTZ R149, R200, R149, R130 ;  /* 0x00000095c8957223 */ /* 0x000fe20000010082 */
[----:B------:R-:W-:-:S06]  /*102e0*/  FFMA.FTZ R128, R195, R129, R128 ;  /* 0x00000081c3807223 */ /* 0x000fcc0000010080 */
        /* <DEDUP_REMOVED lines=9> */
[----:B------:R-:W-:Y:S01]  /*10380*/  FADD.FTZ R149, R126, R149 ;  /* 0x000000957e957221 */ /* 0x000fe20000010000 */
[----:B------:R-:W-:Y:S01]  /*10390*/  FADD.FTZ R126, R125, R128 ;  /* 0x000000807d7e7221 */ /* 0x000fe20000010000 */
[----:B------:R-:W-:-:S03]  /*103a0*/  FFMA.FTZ R148, R148, R67, -R36 ;  /* 0x0000004394947223 */ /* 0x000fc60000010824 */
[----:B------:R-:W-:Y:S01]  /*103b0*/  FADD.FTZ R126, R117, R126 ;  /* 0x0000007e757e7221 */ /* 0x000fe20000010000 */
[-CC-:B------:R-:W-:Y:S01]  /*103c0*/  FFMA.FTZ R117, R120, R67.reuse, -R36.reuse ;  /* 0x0000004378757223 */ /* 0x180fe20000010824 */
[-CC-:B------:R-:W-:Y:S01]  /*103d0*/  FFMA.FTZ R131, R131, R67.reuse, -R36.reuse ;  /* 0x0000004383837223 */ /* 0x180fe20000010824 */
[----:B------:R-:W-:Y:S01]  /*103e0*/  FFMA.FTZ R127, R127, R67, -R36 ;  /* 0x000000437f7f7223 */ /* 0x000fe20000010824 */
[----:B---3--:R-:W-:Y:S01]  /*103f0*/  F2FP.BF16.F32.PACK_AB R20, R51, R52 ;  /* 0x000000343314723e */ /* 0x008fe200000010ff */
[----:B------:R-:W-:Y:S01]  /*10400*/  FADD.FTZ R149, R119, R149 ;  /* 0x0000009577957221 */ /* 0x000fe20000010000 */
[----:B-----5:R-:W-:Y:S02]  /*10410*/  F2FP.BF16.F32.PACK_AB R21, R154, R155 ;  /* 0x0000009b9a15723e */ /* 0x020fe400000010ff */
[----:B------:R-:W-:Y:S02]  /*10420*/  F2FP.BF16.F32.PACK_AB R22, R48, R49 ;  /* 0x000000313016723e */ /* 0x000fe400000010ff */
[----:B----4-:R-:W-:Y:S01]  /*10430*/  F2FP.BF16.F32.PACK_AB R23, R152, R153 ;  /* 0x000000999817723e */ /* 0x010fe200000010ff */
[----:B------:R-:W-:Y:S01]  /*10440*/  MUFU.EX2 R47, R47 ;  /* 0x0000002f002f7308 */ /* 0x000fe20000000800 */
[----:B------:R-:W-:Y:S01]  /*10450*/  FADD.FTZ R118, R118, R149 ;  /* 0x0000009576767221 */ /* 0x000fe20000010000 */
[----:B------:R-:W-:-:S06]  /*10460*/  FADD.FTZ R122, R122, R126 ;  /* 0x0000007e7a7a7221 */ /* 0x000fcc0000010000 */
[----:B------:R-:W3:Y:S01]  /*10470*/  MUFU.EX2 R46, R46 ;  /* 0x0000002e002e7308 */ /* 0x000ee20000000800 */
[----:B------:R-:W-:Y:S01]  /*10480*/  HMMA.16816.F32.BF16 R12, R20, R8, R12 ;  /* 0x00000008140c723c */ /* 0x000fe2000004180c */
[----:B------:R-:W-:-:S06]  /*10490*/  FADD.FTZ R114, R114, R118 ;  /* 0x0000007672727221 */ /* 0x000fcc0000010000 */
[----:B------:R-:W-:Y:S08]  /*104a0*/  MUFU.EX2 R45, R45 ;  /* 0x0000002d002d7308 */ /* 0x000ff00000000800 */
[----:B------:R-:W-:Y:S08]  /*104b0*/  MUFU.EX2 R44, R44 ;  /* 0x0000002c002c7308 */ /* 0x000ff00000000800 */
[----:B------:R-:W-:Y:S08]  /*104c0*/  MUFU.EX2 R148, R148 ;  /* 0x0000009400947308 */ /* 0x000ff00000000800 */
[----:B------:R-:W4:Y:S08]  /*104d0*/  MUFU.EX2 R130, R131 ;  /* 0x0000008300827308 */ /* 0x000f300000000800 */
[----:B------:R-:W-:Y:S08]  /*104e0*/  MUFU.EX2 R125, R127 ;  /* 0x0000007f007d7308 */ /* 0x000ff00000000800 */
[----:B------:R-:W5:Y:S01]  /*104f0*/  MUFU.EX2 R117, R117 ;  /* 0x0000007500757308 */ /* 0x000f620000000800 */
[----:B------:R-:W-:Y:S01]  /*10500*/  FADD.FTZ R122, R116, R122 ;  /* 0x0000007a747a7221 */ /* 0x000fe20000010000 */
[----:B------:R-:W-:Y:S01]  /*10510*/  FADD.FTZ R114, R113, R114 ;  /* 0x0000007271727221 */ /* 0x000fe20000010000 */
[----:B------:R-:W-:Y:S01]  /*10520*/  HMMA.16816.F32.BF16 R16, R20, R10, R16 ;  /* 0x0000000a1410723c */ /* 0x000fe20000041810 */
[----:B------:R-:W2:Y:S01]  /*10530*/  LDSM.16.MT88.4 R8, [R0+0x2800] ;  /* 0x002800000008783b */ /* 0x000ea20000004200 */
[----:B------:R-:W-:Y:S01]  /*10540*/  FADD.FTZ R122, R112, R122 ;  /* 0x0000007a707a7221 */ /* 0x000fe20000010000 */
[----:B------:R-:W-:-:S03]  /*10550*/  FADD.FTZ R110, R110, R114 ;  /* 0x000000726e6e7221 */ /* 0x000fc60000010000 */
[----:B------:R-:W-:Y:S01]  /*10560*/  FADD.FTZ R121, R121, R122 ;  /* 0x0000007a79797221 */ /* 0x000fe20000010000 */
[----:B------:R-:W-:Y:S01]  /*10570*/  FADD.FTZ R110, R109, R110 ;  /* 0x0000006e6d6e7221 */ /* 0x000fe20000010000 */
        /* <DEDUP_REMOVED lines=8> */
[----:B------:R-:W1:Y:S01]  /*10600*/  LDSM.16.MT88.4 R20, [R83+0x7c00] ;  /* 0x007c00005314783b */ /* 0x000e620000004200 */
[----:B------:R-:W-:-:S04]  /*10610*/  FADD.FTZ R140, R140, R121 ;  /* 0x000000798c8c7221 */ /* 0x000fc80000010000 */
[----:B--2---:R-:W-:Y:S01]  /*10620*/  HMMA.16816.F32.BF16 R12, R4, R28, R12 ;  /* 0x0000001c040c723c */ /* 0x004fe2000004180c */
[----:B------:R-:W-:Y:S01]  /*10630*/  FADD.FTZ R28, R104, R110 ;  /* 0x0000006e681c7221 */ /* 0x000fe20000010000 */
[----:B------:R-:W-:-:S03]  /*10640*/  FADD.FTZ R140, R132, R140 ;  /* 0x0000008c848c7221 */ /* 0x000fc60000010000 */
[----:B------:R-:W-:Y:S01]  /*10650*/  FADD.FTZ R28, R103, R28 ;  /* 0x0000001c671c7221 */ /* 0x000fe20000010000 */
[----:B------:R-:W-:Y:S01]  /*10660*/  FADD.FTZ R134, R134, R140 ;  /* 0x0000008c86867221 */ /* 0x000fe20000010000 */
[-CC-:B------:R-:W-:Y:S01]  /*10670*/  FFMA.FTZ R111, R111, R67.reuse, -R36.reuse ;  /* 0x000000436f6f7223 */ /* 0x180fe20000010824 */
[-C--:B------:R-:W-:Y:S01]  /*10680*/  FFMA.FTZ R108, R108, R67.reuse, -R36 ;  /* 0x000000436c6c7223 */ /* 0x080fe20000010824 */
[----:B------:R-:W-:Y:S01]  /*10690*/  FADD.FTZ R101, R101, R28 ;  /* 0x0000001c65657221 */ /* 0x000fe20000010000 */
[-CC-:B------:R-:W-:Y:S01]  /*106a0*/  FFMA.FTZ R105, R105, R67.reuse, -R36.reuse ;  /* 0x0000004369697223 */ /* 0x180fe20000010824 */
[----:B------:R-:W-:Y:S01]  /*106b0*/  FFMA.FTZ R102, R102, R67, -R36 ;  /* 0x0000004366667223 */ /* 0x000fe20000010824 */
[----:B------:R-:W-:Y:S01]  /*106c0*/  HMMA.16816.F32.BF16 R16, R4, R30, R16 ;  /* 0x0000001e0410723c */ /* 0x000fe20000041810 */
[----:B------:R-:W-:Y:S01]  /*106d0*/  FADD.FTZ R134, R135, R134 ;  /* 0x0000008687867221 */ /* 0x000fe20000010000 */
[----:B------:R-:W-:Y:S01]  /*106e0*/  FADD.FTZ R101, R100, R101 ;  /* 0x0000006564657221 */ /* 0x000fe20000010000 */
[----:B------:R-:W-:Y:S01]  /*106f0*/  MUFU.EX2 R43, R43 ;  /* 0x0000002b002b7308 */ /* 0x000fe20000000800 */
[----:B------:R-:W2:Y:S01]  /*10700*/  LDSM.16.MT88.4 R28, [R0+0x2c00] ;  /* 0x002c0000001c783b */ /* 0x000ea20000004200 */
[----:B------:R-:W-:Y:S01]  /*10710*/  FADD.FTZ R144, R144, R134 ;  /* 0x0000008690907221 */ /* 0x000fe20000010000 */
[----:B------:R-:W-:-:S05]  /*10720*/  FADD.FTZ R101, R97, R101 ;  /* 0x0000006561657221 */ /* 0x000fca0000010000 */
[----:B------:R-:W3:Y:S01]  /*10730*/  MUFU.EX2 R42, R42 ;  /* 0x0000002a002a7308 */ /* 0x000ee20000000800 */
[----:B------:R-:W-:-:S07]  /*10740*/  FADD.FTZ R144, R141, R144 ;  /* 0x000000908d907221 */ /* 0x000fce0000010000 */
[----:B------:R-:W-:Y:S08]  /*10750*/  MUFU.EX2 R41, R41 ;  /* 0x0000002900297308 */ /* 0x000ff00000000800 */
[----:B------:R-:W-:Y:S08]  /*10760*/  MUFU.EX2 R40, R40 ;  /* 0x0000002800287308 */ /* 0x000ff00000000800 */
[----:B------:R-:W-:Y:S08]  /*10770*/  MUFU.EX2 R109, R111 ;  /* 0x0000006f006d7308 */ /* 0x000ff00000000800 */
[----:B------:R-:W4:Y:S08]  /*10780*/  MUFU.EX2 R107, R108 ;  /* 0x0000006c006b7308 */ /* 0x000f300000000800 */
[----:B------:R-:W-:Y:S08]  /*10790*/  MUFU.EX2 R103, R105 ;  /* 0x0000006900677308 */ /* 0x000ff00000000800 */
[----:B------:R-:W5:Y:S01]  /*107a0*/  MUFU.EX2 R100, R102 ;  /* 0x0000006600647308 */ /* 0x000f620000000800 */
[----:B------:R-:W-:Y:S01]  /*107b0*/  FADD.FTZ R96, R96, R101 ;  /* 0x0000006560607221 */ /* 0x000fe20000010000 */
[----:B------:R-:W-:-:S03]  /*107c0*/  FADD.FTZ R142, R142, R144 ;  /* 0x000000908e8e7221 */ /* 0x000fc60000010000 */
[----:B------:R-:W-:Y:S01]  /*107d0*/  FADD.FTZ R96, R95, R96 ;  /* 0x000000605f607221 */ /* 0x000fe20000010000 */
[----:B------:R-:W-:Y:S01]  /*107e0*/  FADD.FTZ R142, R143, R142 ;  /* 0x0000008e8f8e7221 */ /* 0x000fe20000010000 */
[----:B------:R-:W-:Y:S01]  /*107f0*/  HMMA.16816.F32.BF16 R136, R4, R8, R136 ;  /* 0x000000080488723c */ /* 0x000fe20000041888 */
[----:B---3--:R-:W-:Y:S01]  /*10800*/  F2FP.BF16.F32.PACK_AB R8, R42, R43 ;  /* 0x0000002b2a08723e */ /* 0x008fe200000010ff */
[----:B------:R-:W-:Y:S01]  /*10810*/  FADD.FTZ R92, R92, R96 ;  /* 0x000000605c5c7221 */ /* 0x000fe20000010000 */
[----:B----4-:R-:W-:Y:S01]  /*10820*/  F2FP.BF16.F32.PACK_AB R9, R107, R109 ;  /* 0x0000006d6b09723e */ /* 0x010fe200000010ff */
[----:B------:R-:W-:-:S04]  /*10830*/  FADD.FTZ R159, R159, R142 ;  /* 0x0000008e9f9f7221 */ /* 0x000fc80000010000 */
[----:B------:R-:W-:Y:S01]  /*10840*/  HMMA.16816.F32.BF16 R24, R4, R10, R24 ;  /* 0x0000000a0418723c */ /* 0x000fe20000041818 */
[----:B------:R-:W-:Y:S01]  /*10850*/  F2FP.BF16.F32.PACK_AB R10, R40, R41 ;  /* 0x00000029280a723e */ /* 0x000fe200000010ff */
[----:B------:R-:W3:Y:S01]  /*10860*/  LDSM.16.MT88.4 R4, [R83+0x8000] ;  /* 0x008000005304783b */ /* 0x000ee20000004200 */
[----:B-----5:R-:W-:Y:S01]  /*10870*/  F2FP.BF16.F32.PACK_AB R11, R100, R103 ;  /* 0x00000067640b723e */ /* 0x020fe200000010ff */
[----:B------:R-:W-:Y:S01]  /*10880*/  FADD.FTZ R92, R91, R92 ;  /* 0x0000005c5b5c7221 */ /* 0x000fe20000010000 */
[----:B------:R-:W-:Y:S01]  /*10890*/  FADD.FTZ R159, R145, R159 ;  /* 0x0000009f919f7221 */ /* 0x000fe20000010000 */
[-CC-:B------:R-:W-:Y:S01]  /*108a0*/  FFMA.FTZ R99, R99, R67.reuse, -R36.reuse ;  /* 0x0000004363637223 */ /* 0x180fe20000010824 */
[-CC-:B------:R-:W-:Y:S01]  /*108b0*/  FFMA.FTZ R98, R98, R67.reuse, -R36.reuse ;  /* 0x0000004362627223 */ /* 0x180fe20000010824 */
[-CC-:B------:R-:W-:Y:S01]  /*108c0*/  FFMA.FTZ R93, R93, R67.reuse, -R36.reuse ;  /* 0x000000435d5d7223 */ /* 0x180fe20000010824 */
[-C--:B------:R-:W-:Y:S01]  /*108d0*/  FFMA.FTZ R90, R90, R67.reuse, -R36 ;  /* 0x000000435a5a7223 */ /* 0x080fe20000010824 */
[C---:B-1----:R-:W-:Y:S01]  /*108e0*/  HMMA.16816.F32.BF16 R12, R8.reuse, R20, R12 ;  /* 0x00000014080c723c */ /* 0x042fe2000004180c */
[----:B------:R-:W-:Y:S01]  /*108f0*/  FADD.FTZ R20, R89, R92 ;  /* 0x0000005c59147221 */ /* 0x000fe20000010000 */
[----:B------:R-:W-:Y:S01]  /*10900*/  FADD.FTZ R146, R146, R159 ;  /* 0x0000009f92927221 */ /* 0x000fe20000010000 */
[----:B------:R-:W-:Y:S01]  /*10910*/  MUFU.EX2 R39, R39 ;  /* 0x0000002700277308 */ /* 0x000fe20000000800 */
[-C--:B------:R-:W-:Y:S01]  /*10920*/  FFMA.FTZ R106, R218, R67.reuse, -R66 ;  /* 0x00000043da6a7223 */ /* 0x080fe20000010842 */
[----:B------:R-:W-:Y:S01]  /*10930*/  FADD.FTZ R20, R88, R20 ;  /* 0x0000001458147221 */ /* 0x000fe20000010000 */
[----:B------:R-:W-:Y:S01]  /*10940*/  FADD.FTZ R146, R147, R146 ;  /* 0x0000009293927221 */ /* 0x000fe20000010000 */
[-CC-:B------:R-:W-:Y:S01]  /*10950*/  FFMA.FTZ R123, R123, R67.reuse, -R66.reuse ;  /* 0x000000437b7b7223 */ /* 0x180fe20000010842 */
[-C--:B------:R-:W-:Y:S01]  /*10960*/  FFMA.FTZ R157, R157, R67.reuse, -R66 ;  /* 0x000000439d9d7223 */ /* 0x080fe20000010842 */
[----:B------:R-:W-:Y:S01]  /*10970*/  FADD.FTZ R20, R86, R20 ;  /* 0x0000001456147221 */ /* 0x000fe20000010000 */
[----:B------:R-:W-:Y:S01]  /*10980*/  FADD.FTZ R201, R201, R146 ;  /* 0x00000092c9c97221 */ /* 0x000fe20000010000 */
[----:B------:R-:W1:Y:S01]  /*10990*/  MUFU.EX2 R38, R38 ;  /* 0x0000002600267308 */ /* 0x000e620000000800 */
[-C--:B------:R-:W-:Y:S01]  /*109a0*/  FFMA.FTZ R78, R78, R67.reuse, -R36 ;  /* 0x000000434e4e7223 */ /* 0x080fe20000010824 */
[----:B------:R-:W-:Y:S01]  /*109b0*/  FADD.FTZ R20, R85, R20 ;  /* 0x0000001455147221 */ /* 0x000fe20000010000 */
[----:B------:R-:W-:Y:S01]  /*109c0*/  FADD.FTZ R201, R163, R201 ;  /* 0x000000c9a3c97221 */ /* 0x000fe20000010000 */
[C---:B--2---:R-:W-:Y:S01]  /*109d0*/  HMMA.16816.F32.BF16 R136, R8.reuse, R28, R136 ;  /* 0x0000001c0888723c */ /* 0x044fe20000041888 */
[-CC-:B------:R-:W-:Y:S01]  /*109e0*/  FFMA.FTZ R77, R77, R67.reuse, -R36.reuse ;  /* 0x000000434d4d7223 */ /* 0x180fe20000010824 */
[-C--:B------:R-:W-:Y:S01]  /*109f0*/  FFMA.FTZ R76, R76, R67.reuse, -R36 ;  /* 0x000000434c4c7223 */ /* 0x080fe20000010824 */
[-C--:B------:R-:W-:Y:S01]  /*10a00*/  FFMA.FTZ R161, R161, R67.reuse, -R66 ;  /* 0x00000043a1a17223 */ /* 0x080fe20000010842 */
[----:B------:R-:W-:Y:S01]  /*10a10*/  MUFU.EX2 R37, R37 ;  /* 0x0000002500257308 */ /* 0x000fe20000000800 */
[----:B------:R-:W-:Y:S01]  /*10a20*/  FADD.FTZ R28, R84, R20 ;  /* 0x00000014541c7221 */ /* 0x000fe20000010000 */
[-CC-:B------:R-:W-:Y:S01]  /*10a30*/  FFMA.FTZ R168, R168, R67.reuse, -R66.reuse ;  /* 0x00000043a8a87223 */ /* 0x180fe20000010842 */
[-CC-:B------:R-:W-:Y:S01]  /*10a40*/  FFMA.FTZ R156, R156, R67.reuse, -R66.reuse ;  /* 0x000000439c9c7223 */ /* 0x180fe20000010842 */
[-C--:B------:R-:W-:Y:S01]  /*10a50*/  FFMA.FTZ R115, R115, R67.reuse, -R66 ;  /* 0x0000004373737223 */ /* 0x080fe20000010842 */
[-CC-:B------:R-:W-:Y:S01]  /*10a60*/  FFMA.FTZ R75, R75, R67.reuse, -R36.reuse ;  /* 0x000000434b4b7223 */ /* 0x180fe20000010824 */
[-CC-:B------:R-:W-:Y:S01]  /*10a70*/  FFMA.FTZ R74, R74, R67.reuse, -R36.reuse ;  /* 0x000000434a4a7223 */ /* 0x180fe20000010824 */
[-CC-:B------:R-:W-:Y:S01]  /*10a80*/  FFMA.FTZ R73, R73, R67.reuse, -R36.reuse ;  /* 0x0000004349497223 */ /* 0x180fe20000010824 */
[----:B------:R-:W-:Y:S01]  /*10a90*/  MUFU.EX2 R94, R94 ;  /* 0x0000005e005e7308 */ /* 0x000fe20000000800 */
[----:B------:R-:W-:Y:S01]  /*10aa0*/  FADD.FTZ R167, R167, R201 ;  /* 0x000000c9a7a77221 */ /* 0x000fe20000010000 */
[----:B------:R-:W-:Y:S01]  /*10ab0*/  FFMA.FTZ R72, R72, R67, -R36 ;  /* 0x0000004348487223 */ /* 0x000fe20000010824 */
[----:B------:R-:W-:Y:S05]  /*10ac0*/  LDSM.16.MT88.4 R140, [R83+0x8c00] ;  /* 0x008c0000538c783b */ /* 0x000fea0000004200 */
[----:B------:R-:W-:Y:S08]  /*10ad0*/  MUFU.EX2 R97, R99 ;  /* 0x0000006300617308 */ /* 0x000ff00000000800 */
[----:B------:R-:W2:Y:S08]  /*10ae0*/  MUFU.EX2 R95, R98 ;  /* 0x00000062005f7308 */ /* 0x000eb00000000800 */
[----:B------:R-:W-:Y:S08]  /*10af0*/  MUFU.EX2 R91, R93 ;  /* 0x0000005d005b7308 */ /* 0x000ff00000000800 */
[----:B------:R-:W4:Y:S01]  /*10b00*/  MUFU.EX2 R88, R90 ;  /* 0x0000005a00587308 */ /* 0x000f220000000800 */
[----:B------:R-:W-:Y:S01]  /*10b10*/  FADD.FTZ R28, R65, R28 ;  /* 0x0000001c411c7221 */ /* 0x000fe20000010000 */
[----:B------:R-:W-:Y:S01]  /*10b20*/  FADD.FTZ R167, R190, R167 ;  /* 0x000000a7bea77221 */ /* 0x000fe20000010000 */
[----:B------:R-:W-:Y:S01]  /*10b30*/  HMMA.16816.F32.BF16 R16, R8, R22, R16 ;  /* 0x000000160810723c */ /* 0x000fe20000041810 */
[----:B------:R-:W5:Y:S01]  /*10b40*/  LDSM.16.MT88.4 R20, [R0+0x3000] ;  /* 0x003000000014783b */ /* 0x000f620000004200 */
[----:B------:R-:W-:Y:S01]  /*10b50*/  FADD.FTZ R28, R64, R28 ;  /* 0x0000001c401c7221 */ /* 0x000fe20000010000 */
[----:B------:R-:W-:-:S03]  /*10b60*/  FADD.FTZ R167, R205, R167 ;  /* 0x000000a7cda77221 */ /* 0x000fc60000010000 */
[----:B------:R-:W-:Y:S02]  /*10b70*/  FADD.FTZ R63, R63, R28 ;  /* 0x0000001c3f3f7221 */ /* 0x000fe40000010000 */
[----:B------:R-:W-:Y:S01]  /*10b80*/  HMMA.16816.F32.BF16 R24, R8, R30, R24 ;  /* 0x0000001e0818723c */ /* 0x000fe20000041818 */
[----:B-1----:R-:W-:Y:S01]  /*10b90*/  F2FP.BF16.F32.PACK_AB R8, R38, R39 ;  /* 0x000000272608723e */ /* 0x002fe200000010ff */
[----:B------:R-:W-:Y:S01]  /*10ba0*/  FADD.FTZ R204, R204, R167 ;  /* 0x000000a7cccc7221 */ /* 0x000fe20000010000 */
[----:B--2---:R-:W-:Y:S01]  /*10bb0*/  F2FP.BF16.F32.PACK_AB R9, R95, R97 ;  /* 0x000000615f09723e */ /* 0x004fe200000010ff */
[----:B------:R-:W-:Y:S01]  /*10bc0*/  FADD.FTZ R63, R62, R63 ;  /* 0x0000003f3e3f7221 */ /* 0x000fe20000010000 */
[----:B------:R-:W-:Y:S01]  /*10bd0*/  F2FP.BF16.F32.PACK_AB R10, R94, R37 ;  /* 0x000000255e0a723e */ /* 0x000fe200000010ff */
[----:B------:R-:W1:Y:S01]  /*10be0*/  LDSM.16.MT88.4 R28, [R83+0x8400] ;  /* 0x00840000531c783b */ /* 0x000e620000004200 */
[----:B----4-:R-:W-:Y:S01]  /*10bf0*/  F2FP.BF16.F32.PACK_AB R11, R88, R91 ;  /* 0x0000005b580b723e */ /* 0x010fe200000010ff */
[----:B------:R-:W-:-:S06]  /*10c00*/  FADD.FTZ R204, R206, R204 ;  /* 0x000000cccecc7221 */ /* 0x000fcc0000010000 */
[----:B---3--:R-:W-:Y:S01]  /*10c10*/  HMMA.16816.F32.BF16 R12, R8, R4, R12 ;  /* 0x00000004080c723c */ /* 0x008fe2000004180c */
[----:B------:R-:W-:Y:S01]  /*10c20*/  FADD.FTZ R4, R61, R63 ;  /* 0x0000003f3d047221 */ /* 0x000fe20000010000 */
[----:B------:R-:W-:-:S03]  /*10c30*/  FADD.FTZ R204, R208, R204 ;  /* 0x000000ccd0cc7221 */ /* 0x000fc60000010000 */
[----:B------:R-:W-:Y:S01]  /*10c40*/  FADD.FTZ R4, R60, R4 ;  /* 0x000000043c047221 */ /* 0x000fe20000010000 */
[----:B------:R-:W-:Y:S01]  /*10c50*/  FADD.FTZ R210, R210, R204 ;  /* 0x000000ccd2d27221 */ /* 0x000fe20000010000 */
[----:B------:R-:W-:Y:S02]  /*10c60*/  FFMA.FTZ R64, R79, R67, -R36 ;  /* 0x000000434f407223 */ /* 0x000fe40000010824 */
[----:B------:R-:W-:Y:S01]  /*10c70*/  FADD.FTZ R59, R59, R4 ;  /* 0x000000043b3b7221 */ /* 0x000fe20000010000 */
[----:B------:R-:W-:Y:S01]  /*10c80*/  FADD.FTZ R210, R209, R210 ;  /* 0x000000d2d1d27221 */ /* 0x000fe20000010000 */
[----:B------:R-:W-:Y:S02]  /*10c90*/  MUFU.EX2 R106, R106 ;  /* 0x0000006a006a7308 */ /* 0x000fe40000000800 */
[----:B------:R-:W-:Y:S01]  /*10ca0*/  FADD.FTZ R59, R58, R59 ;  /* 0x0000003b3a3b7221 */ /* 0x000fe20000010000 */
[----:B------:R-:W-:-:S05]  /*10cb0*/  FADD.FTZ R207, R207, R210 ;  /* 0x000000d2cfcf7221 */ /* 0x000fca0000010000 */
        /* <DEDUP_REMOVED lines=10> */
[----:B------:R-:W-:Y:S01]  /*10d60*/  FADD.FTZ R202, R202, R207 ;  /* 0x000000cfcaca7221 */ /* 0x000fe20000010000 */
[----:B------:R-:W-:Y:S01]  /*10d70*/  HMMA.16816.F32.BF16 R16, R8, R6, R16 ;  /* 0x000000060810723c */ /* 0x000fe20000041810 */
[----:B------:R-:W1:Y:S01]  /*10d80*/  LDSM.16.MT88.4 R4, [R0+0x3400] ;  /* 0x003400000004783b */ /* 0x000e620000004200 */
[----:B------:R-:W-:Y:S01]  /*10d90*/  FADD.FTZ R56, R55, R56 ;  /* 0x0000003837387221 */ /* 0x000fe20000010000 */
[----:B------:R-:W-:-:S04]  /*10da0*/  FADD.FTZ R202, R162, R202 ;  /* 0x000000caa2ca7221 */ /* 0x000fc80000010000 */
[----:B------:R-:W-:Y:S01]  /*10db0*/  FADD.FTZ R202, R160, R202 ;  /* 0x000000caa0ca7221 */ /* 0x000fe20000010000 */
[----:B-----5:R-:W-:Y:S01]  /*10dc0*/  HMMA.16816.F32.BF16 R136, R8, R20, R136 ;  /* 0x000000140888723c */ /* 0x020fe20000041888 */
[----:B------:R-:W-:Y:S02]  /*10dd0*/  FADD.FTZ R20, R54, R56 ;  /* 0x0000003836147221 */ /* 0x000fe40000010000 */
[----:B------:R-:W-:-:S05]  /*10de0*/  FADD.FTZ R158, R158, R202 ;  /* 0x000000ca9e9e7221 */ /* 0x000fca0000010000 */
[----:B------:R-:W-:Y:S01]  /*10df0*/  HMMA.16816.F32.BF16 R24, R8, R22, R24 ;  /* 0x000000160818723c */ /* 0x000fe20000041818 */
[----:B--2---:R-:W-:Y:S02]  /*10e00*/  F2FP.BF16.F32.PACK_AB R8, R123, R106 ;  /* 0x0000006a7b08723e */ /* 0x004fe400000010ff */
[----:B---3--:R-:W-:Y:S02]  /*10e10*/  F2FP.BF16.F32.PACK_AB R9, R62, R64 ;  /* 0x000000403e09723e */ /* 0x008fe400000010ff */
[----:B------:R-:W-:Y:S02]  /*10e20*/  F2FP.BF16.F32.PACK_AB R10, R157, R133 ;  /* 0x000000859d0a723e */ /* 0x000fe400000010ff */
[----:B----4-:R-:W-:Y:S01]  /*10e30*/  F2FP.BF16.F32.PACK_AB R11, R58, R60 ;  /* 0x0000003c3a0b723e */ /* 0x010fe200000010ff */
[----:B------:R-:W-:Y:S01]  /*10e40*/  FADD.FTZ R20, R53, R20 ;  /* 0x0000001435147221 */ /* 0x000fe20000010000 */
[----:B------:R-:W-:-:S05]  /*10e50*/  FADD.FTZ R158, R155, R158 ;  /* 0x0000009e9b9e7221 */ /* 0x000fca0000010000 */
[----:B-1----:R-:W-:Y:S01]  /*10e60*/  HMMA.16816.F32.BF16 R12, R8, R28, R12 ;  /* 0x0000001c080c723c */ /* 0x002fe2000004180c */
[----:B------:R-:W-:Y:S01]  /*10e70*/  FADD.FTZ R28, R52, R20 ;  /* 0x00000014341c7221 */ /* 0x000fe20000010000 */
[----:B------:R-:W-:Y:S01]  /*10e80*/  FADD.FTZ R154, R154, R158 ;  /* 0x0000009e9a9a7221 */ /* 0x000fe20000010000 */
[----:B------:R-:W1:Y:S02]  /*10e90*/  LDSM.16.MT88.4 R20, [R83+0x8800] ;  /* 0x008800005314783b */ /* 0x000e640000004200 */
        /* <DEDUP_REMOVED lines=12> */
[----:B------:R-:W-:Y:S01]  /*10f60*/  FADD.FTZ R125, R117, R125 ;  /* 0x0000007d757d7221 */ /* 0x000fe20000010000 */
[----:B------:R-:W2:Y:S06]  /*10f70*/  LDSM.16.MT88.4 R28, [R0+0x3800] ;  /* 0x00380000001c783b */ /* 0x000eac0000004200 */
[----:B------:R-:W-:Y:S01]  /*10f80*/  HMMA.16816.F32.BF16 R136, R8, R4, R136 ;  /* 0x000000040888723c */ /* 0x000fe20000041888 */
[----:B------:R-:W-:-:S07]  /*10f90*/  FADD.FTZ R109, R109, R125 ;  /* 0x0000007d6d6d7221 */ /* 0x000fce0000010000 */
[----:B------:R-:W-:Y:S01]  /*10fa0*/  HMMA.16816.F32.BF16 R24, R8, R6, R24 ;  /* 0x000000060818723c */ /* 0x000fe20000041818 */
[----:B------:R-:W-:-:S04]  /*10fb0*/  FADD.FTZ R8, R44, R45 ;  /* 0x0000002d2c087221 */ /* 0x000fc80000010000 */
[----:B------:R-:W-:Y:S01]  /*10fc0*/  FADD.FTZ R8, R43, R8 ;  /* 0x000000082b087221 */ /* 0x000fe20000010000 */
[----:B------:R-:W-:-:S03]  /*10fd0*/  FADD.FTZ R109, R107, R109 ;  /* 0x0000006d6b6d7221 */ /* 0x000fc60000010000 */
[----:B------:R-:W-:Y:S01]  /*10fe0*/  FADD.FTZ R42, R42, R8 ;  /* 0x000000082a2a7221 */ /* 0x000fe20000010000 */
[----:B------:R-:W-:Y:S01]  /*10ff0*/  FADD.FTZ R109, R103, R109 ;  /* 0x0000006d676d7221 */ /* 0x000fe20000010000 */
[----:B------:R-:W-:Y:S01]  /*11000*/  MUFU.EX2 R161, R161 ;  /* 0x000000a100a17308 */ /* 0x000fe20000000800 */
[----:B------:R3:W4:Y:S01]  /*11010*/  LDSM.16.MT88.4 R8, [R0+0x3c00] ;  /* 0x003c00000008783b */ /* 0x0007220000004200 */
[----:B------:R-:W-:Y:S01]  /*11020*/  FADD.FTZ R42, R41, R42 ;  /* 0x0000002a292a7221 */ /* 0x000fe20000010000 */
[----:B------:R-:W-:-:S03]  /*11030*/  FADD.FTZ R100, R100, R109 ;  /* 0x0000006d64647221 */ /* 0x000fc60000010000 */
[----:B------:R-:W-:Y:S01]  /*11040*/  FADD.FTZ R40, R40, R42 ;  /* 0x0000002a28287221 */ /* 0x000fe20000010000 */
[----:B------:R-:W-:Y:S01]  /*11050*/  FADD.FTZ R100, R97, R100 ;  /* 0x0000006461647221 */ /* 0x000fe20000010000 */
[----:B------:R-:W5:Y:S02]  /*11060*/  MUFU.EX2 R168, R168 ;  /* 0x000000a800a87308 */ /* 0x000f640000000800 */
[----:B------:R-:W-:Y:S01]  /*11070*/  FADD.FTZ R40, R39, R40 ;  /* 0x0000002827287221 */ /* 0x000fe20000010000 */
[----:B------:R-:W-:-:S05]  /*11080*/  FADD.FTZ R100, R95, R100 ;  /* 0x000000645f647221 */ /* 0x000fca0000010000 */
[----:B------:R-:W-:Y:S01]  /*11090*/  MUFU.EX2 R156, R156 ;  /* 0x0000009c009c7308 */ /* 0x000fe20000000800 */
[----:B------:R-:W-:-:S07]  /*110a0*/  FADD.FTZ R40, R38, R40 ;  /* 0x0000002826287221 */ /* 0x000fce0000010000 */
[----:B------:R-:W-:Y:S01]  /*110b0*/  MUFU.EX2 R113, R115 ;  /* 0x0000007300717308 */ /* 0x000fe20000000800 */
[----:B------:R-:W-:-:S07]  /*110c0*/  FADD.FTZ R40, R37, R40 ;  /* 0x0000002825287221 */ /* 0x000fce0000010000 */
[----:B------:R-:W-:Y:S01]  /*110d0*/  MUFU.EX2 R55, R75 ;  /* 0x0000004b00377308 */ /* 0x000fe20000000800 */
[----:B------:R-:W-:-:S07]  /*110e0*/  FADD.FTZ R91, R91, R100 ;  /* 0x000000645b5b7221 */ /* 0x000fce0000010000 */
[----:B------:R-:W1:Y:S08]  /*110f0*/  MUFU.EX2 R53, R74 ;  /* 0x0000004a00357308 */ /* 0x000e700000000800 */
[----:B------:R-:W-:Y:S08]  /*11100*/  MUFU.EX2 R51, R73 ;  /* 0x0000004900337308 */ /* 0x000ff00000000800 */
[----:B------:R-:W2:Y:S01]  /*11110*/  MUFU.EX2 R48, R72 ;  /* 0x0000004800307308 */ /* 0x000ea20000000800 */
[----:B------:R-:W-:Y:S01]  /*11120*/  FADD.FTZ R94, R94, R40 ;  /* 0x000000285e5e7221 */ /* 0x000fe20000010000 */
[----:B------:R-:W-:Y:S01]  /*11130*/  FADD.FTZ R91, R88, R91 ;  /* 0x0000005b585b7221 */ /* 0x000fe20000010000 */
[----:B-----5:R-:W-:-:S02]  /*11140*/  F2FP.BF16.F32.PACK_AB R4, R168, R161 ;  /* 0x000000a1a804723e */ /* 0x020fc400000010ff */
[----:B------:R-:W-:Y:S01]  /*11150*/  FADD.FTZ R94, R106, R94 ;  /* 0x0000005e6a5e7221 */ /* 0x000fe20000010000 */
[----:B------:R-:W-:Y:S01]  /*11160*/  FADD.FTZ R91, R64, R91 ;  /* 0x0000005b405b7221 */ /* 0x000fe20000010000 */
[----:B-1----:R-:W-:Y:S02]  /*11170*/  F2FP.BF16.F32.PACK_AB R5, R53, R55 ;  /* 0x000000373505723e */ /* 0x002fe400000010ff */
[----:B------:R-:W-:Y:S01]  /*11180*/  F2FP.BF16.F32.PACK_AB R6, R113, R156 ;  /* 0x0000009c7106723e */ /* 0x000fe200000010ff */
[----:B------:R-:W-:Y:S01]  /*11190*/  FADD.FTZ R123, R123, R94 ;  /* 0x0000005e7b7b7221 */ /* 0x000fe20000010000 */
[----:B------:R-:W-:Y:S01]  /*111a0*/  FADD.FTZ R62, R62, R91 ;  /* 0x0000005b3e3e7221 */ /* 0x000fe20000010000 */
[----:B--2---:R-:W-:Y:S02]  /*111b0*/  F2FP.BF16.F32.PACK_AB R7, R48, R51 ;  /* 0x000000333007723e */ /* 0x004fe400000010ff */
[----:B------:R-:W-:Y:S01]  /*111c0*/  FADD.FTZ R123, R133, R123 ;  /* 0x0000007b857b7221 */ /* 0x000fe20000010000 */
[----:B------:R-:W-:Y:S01]  /*111d0*/  FADD.FTZ R62, R60, R62 ;  /* 0x0000003e3c3e7221 */ /* 0x000fe20000010000 */
[-C--:B------:R-:W-:Y:S01]  /*111e0*/  FFMA.FTZ R200, R80, R67.reuse, -R66 ;  /* 0x0000004350c87223 */ /* 0x080fe20000010842 */
[-C--:B------:R-:W-:Y:S01]  /*111f0*/  FFMA.FTZ R195, R68, R67.reuse, -R36 ;  /* 0x0000004344c37223 */ /* 0x080fe20000010824 */
[-C--:B------:R-:W-:Y:S01]  /*11200*/  FFMA.FTZ R87, R87, R67.reuse, -R66 ;  /* 0x0000004357577223 */ /* 0x080fe20000010842 */
[----:B------:R-:W-:Y:S01]  /*11210*/  HMMA.16816.F32.BF16 R12, R4, R20, R12 ;  /* 0x00000014040c723c */ /* 0x000fe2000004180c */
[-CC-:B------:R-:W-:Y:S01]  /*11220*/  FFMA.FTZ R21, R69, R67.reuse, -R36.reuse ;  /* 0x0000004345157223 */ /* 0x180fe20000010824 */
[-C--:B------:R-:W-:Y:S01]  /*11230*/  FFMA.FTZ R71, R71, R67.reuse, -R36 ;  /* 0x0000004347477223 */ /* 0x080fe20000010824 */
[-CC-:B------:R-:W-:Y:S01]  /*11240*/  FFMA.FTZ R82, R82, R67.reuse, -R66.reuse ;  /* 0x0000004352527223 */ /* 0x180fe20000010842 */
[-C--:B------:R-:W-:Y:S01]  /*11250*/  FFMA.FTZ R81, R81, R67.reuse, -R66 ;  /* 0x0000004351517223 */ /* 0x080fe20000010842 */
[----:B------:R-:W-:Y:S01]  /*11260*/  FFMA.FTZ R70, R70, R67, -R36 ;  /* 0x0000004346467223 */ /* 0x000fe20000010824 */
[----:B------:R-:W-:Y:S01]  /*11270*/  FADD.FTZ R157, R157, R123 ;  /* 0x0000007b9d9d7221 */ /* 0x000fe20000010000 */
[----:B------:R-:W-:Y:S01]  /*11280*/  FADD.FTZ R58, R58, R62 ;  /* 0x0000003e3a3a7221 */ /* 0x000fe20000010000 */
[----:B------:R-:W-:Y:S02]  /*11290*/  MUFU.EX2 R85, R87 ;  /* 0x0000005700557308 */ /* 0x000fe40000000800 */
[----:B------:R-:W-:Y:S01]  /*112a0*/  FADD.FTZ R157, R161, R157 ;  /* 0x0000009da19d7221 */ /* 0x000fe20000010000 */
[----:B------:R-:W-:-:S05]  /*112b0*/  FADD.FTZ R58, R55, R58 ;  /* 0x0000003a373a7221 */ /* 0x000fca0000010000 */
[----:B------:R-:W-:Y:S01]  /*112c0*/  MUFU.EX2 R44, R71 ;  /* 0x00000047002c7308 */ /* 0x000fe20000000800 */
[----:B------:R-:W-:Y:S01]  /*112d0*/  FADD.FTZ R168, R168, R157 ;  /* 0x0000009da8a87221 */ /* 0x000fe20000010000 */
[----:B------:R-:W-:Y:S01]  /*112e0*/  FADD.FTZ R53, R53, R58 ;  /* 0x0000003a35357221 */ /* 0x000fe20000010000 */
[C---:B------:R-:W-:Y:S05]  /*112f0*/  HMMA.16816.F32.BF16 R16, R4.reuse, R22, R16 ;  /* 0x000000160410723c */ /* 0x040fea0000041810 */
[----:B------:R-:W1:Y:S03]  /*11300*/  MUFU.EX2 R65, R82 ;  /* 0x0000005200417308 */ /* 0x000e660000000800 */
[C---:B------:R-:W-:Y:S05]  /*11310*/  HMMA.16816.F32.BF16 R136, R4.reuse, R28, R136 ;  /* 0x0000001c0488723c */ /* 0x040fea0000041888 */
[----:B------:R-:W-:Y:S03]  /*11320*/  MUFU.EX2 R57, R81 ;  /* 0x0000005100397308 */ /* 0x000fe60000000800 */
[----:B------:R-:W-:Y:S05]  /*11330*/  HMMA.16816.F32.BF16 R24, R4, R30, R24 ;  /* 0x0000001e0418723c */ /* 0x000fea0000041818 */
[----:B------:R-:W-:Y:S08]  /*11340*/  MUFU.EX2 R200, R200 ;  /* 0x000000c800c87308 */ /* 0x000ff00000000800 */
[----:B------:R-:W2:Y:S08]  /*11350*/  MUFU.EX2 R43, R70 ;  /* 0x00000046002b7308 */ /* 0x000eb00000000800 */
[----:B------:R-:W-:Y:S08]  /*11360*/  MUFU.EX2 R21, R21 ;  /* 0x0000001500157308 */ /* 0x000ff00000000800 */
[----:B------:R-:W5:Y:S01]  /*11370*/  MUFU.EX2 R195, R195 ;  /* 0x000000c300c37308 */ /* 0x000f620000000800 */
[----:B------:R-:W4:Y:S01]  /*11380*/  S2R R187, SR_CTAID.Z ;  /* 0x0000000000bb7919 */ /* 0x000f220000002700 */
[----:B------:R-:W-:Y:S01]  /*11390*/  FADD.FTZ R168, R156, R168 ;  /* 0x000000a89ca87221 */ /* 0x000fe20000010000 */
[----:B------:R-:W-:Y:S01]  /*113a0*/  FADD.FTZ R53, R51, R53 ;  /* 0x0000003533357221 */ /* 0x000fe20000010000 */
[----:B------:R-:W4:Y:S02]  /*113b0*/  S2R R150, SR_TID.X ;  /* 0x0000000000967919 */ /* 0x000f240000002100 */
[----:B------:R-:W-:Y:S01]  /*113c0*/  FADD.FTZ R113, R113, R168 ;  /* 0x000000a871717221 */ /* 0x000fe20000010000 */
[----:B------:R-:W-:Y:S01]  /*113d0*/  FADD.FTZ R48, R48, R53 ;  /* 0x0000003530307221 */ /* 0x000fe20000010000 */
[----:B-1----:R-:W-:-:S02]  /*113e0*/  F2FP.BF16.F32.PACK_AB R4, R65, R85 ;  /* 0x000000554104723e */ /* 0x002fc400000010ff */
[----:B------:R-:W-:Y:S01]  /*113f0*/  FADD.FTZ R113, R85, R113 ;  /* 0x0000007155717221 */ /* 0x000fe20000010000 */
[----:B------:R-:W-:Y:S01]  /*11400*/  FADD.FTZ R48, R44, R48 ;  /* 0x000000302c307221 */ /* 0x000fe20000010000 */
[----:B--2---:R-:W-:Y:S02]  /*11410*/  F2FP.BF16.F32.PACK_AB R5, R43, R44 ;  /* 0x0000002c2b05723e */ /* 0x004fe400000010ff */
[----:B------:R-:W-:Y:S02]  /*11420*/  F2FP.BF16.F32.PACK_AB R6, R200, R57 ;  /* 0x00000039c806723e */ /* 0x000fe400000010ff */
[----:B-----5:R-:W-:Y:S01]  /*11430*/  F2FP.BF16.F32.PACK_AB R7, R195, R21 ;  /* 0x00000015c307723e */ /* 0x020fe200000010ff */
[----:B------:R-:W-:Y:S01]  /*11440*/  FADD.FTZ R113, R65, R113 ;  /* 0x0000007141717221 */ /* 0x000fe20000010000 */
[----:B------:R-:W-:-:S03]  /*11450*/  FADD.FTZ R48, R43, R48 ;  /* 0x000000302b307221 */ /* 0x000fc60000010000 */
[----:B------:R-:W-:Y:S01]  /*11460*/  FADD.FTZ R113, R57, R113 ;  /* 0x0000007139717221 */ /* 0x000fe20000010000 */
[----:B------:R-:W-:Y:S01]  /*11470*/  FADD.FTZ R48, R21, R48 ;  /* 0x0000003015307221 */ /* 0x000fe20000010000 */
[C---:B------:R-:W-:Y:S01]  /*11480*/  HMMA.16816.F32.BF16 R144, R4.reuse, R140, R12 ;  /* 0x0000008c0490723c */ /* 0x040fe2000004180c */
[----:B---3--:R-:W-:Y:S01]  /*11490*/  IMAD.MOV.U32 R0, RZ, RZ, R33 ;  /* 0x000000ffff007224 */ /* 0x008fe200078e0021 */
[----:B------:R-:W-:Y:S01]  /*114a0*/  MOV R186, 0x80 ;  /* 0x0000008000ba7802 */ /* 0x000fe20000000f00 */
[--C-:B------:R-:W-:Y:S02]  /*114b0*/  IMAD.MOV.U32 R20, RZ, RZ, R34.reuse ;  /* 0x000000ffff147224 */ /* 0x100fe400078e0022 */
[----:B------:R-:W-:Y:S01]  /*114c0*/  FADD.FTZ R200, R200, R113 ;  /* 0x00000071c8c87221 */ /* 0x000fe20000010000 */
[----:B------:R-:W-:Y:S02]  /*114d0*/  @P0 IMAD.MOV.U32 R0, RZ, RZ, R33 ;  /* 0x000000ffff000224 */ /* 0x000fe400078e0021 */
[----:B------:R-:W-:Y:S01]  /*114e0*/  HMMA.16816.F32.BF16 R140, R4, R142, R16 ;  /* 0x0000008e048c723c */ /* 0x000fe20000041810 */
[----:B------:R-:W-:-:S02]  /*114f0*/  @P0 IMAD.MOV.U32 R20, RZ, RZ, R34 ;  /* 0x000000ffff140224 */ /* 0x000fc400078e0022 */
[----:B------:R-:W-:Y:S01]  /*11500*/  FADD.FTZ R195, R195, R48 ;  /* 0x00000030c3c37221 */ /* 0x000fe20000010000 */
[----:B------:R-:W-:-:S04]  /*11510*/  @P0 VIADD R190, R35, 0xfffffffd ;  /* 0xfffffffd23be0836 */ /* 0x000fc80000000000 */
[C---:B----4-:R-:W-:Y:S08]  /*11520*/  HMMA.16816.F32.BF16 R136, R4.reuse, R8, R136 ;  /* 0x000000080488723c */ /* 0x050ff00000041888 */
[----:B------:R-:W-:Y:S01]  /*11530*/  HMMA.16816.F32.BF16 R132, R4, R10, R24 ;  /* 0x0000000a0484723c */ /* 0x000fe20000041818 */
[----:B------:R-:W-:-:S04]  /*11540*/  NOP ;  /* 0x0000000000007918 */ /* 0x000fc80000000000 */
[----:B------:R-:W-:-:S15]  /*11550*/  @P0 BRA `(.L_x_1732) ;  /* 0x0000000000040947 */ /* 0x000fde0003800000 */
.L_x_1721:
[----:B------:R-:W-:-:S07]  /*11560*/  IADD3 R190, PT, PT, R32, -0x1, RZ ;  /* 0xffffffff20be7810 */ /* 0x000fce0007ffe0ff */
.L_x_1732:
[----:B------:R-:W-:Y:S05]  /*11570*/  BSYNC B2 ;  /* 0x0000000000027941 */ /* 0x000fea0003800000 */
.L_x_1720:
[----:B------:R-:W-:-:S13]  /*11580*/  ISETP.GE.AND P0, PT, R190, R180, PT ;  /* 0x000000b4be00720c */ /* 0x000fda0003f06270 */
[----:B------:R-:W-:Y:S05]  /*11590*/  @!P0 BRA `(.L_x_1733) ;  /* 0x0000007c009c8947 */ /* 0x000fea0003800000 */
[----:B------:R-:W-:Y:S01]  /*115a0*/  ISETP.NE.U32.AND P1, PT, R198, RZ, PT ;  /* 0x000000ffc600720c */ /* 0x000fe20003f25070 */
[----:B------:R-:W-:Y:S02]  /*115b0*/  IMAD.MOV.U32 R148, RZ, RZ, R0 ;  /* 0x000000ffff947224 */ /* 0x000fe400078e0000 */
[----:B------:R-:W-:Y:S01]  /*115c0*/  IMAD.MOV.U32 R149, RZ, RZ, R20 ;  /* 0x000000ffff957224 */ /* 0x000fe200078e0014 */
[----:B------:R-:W-:-:S13]  /*115d0*/  ISETP.NE.AND.EX P1, PT, R199, RZ, PT, P1 ;  /* 0x000000ffc700720c */ /* 0x000fda0003f25310 */
.L_x_1740:
        /* <DEDUP_REMOVED lines=11> */
[----:B------:R-:W-:Y:S02]  /*11690*/  @!P1 IADD3 R185, P0, PT, R185, R0, RZ ;  /* 0x00000000b9b99210 */ /* 0x000fe40007f1e0ff */
[-C--:B------:R-:W-:Y:S02]  /*116a0*/  MOV R0, R184.reuse ;  /* 0x000000b800007202 */ /* 0x080fe40000000f00 */
[----:B------:R-:W-:Y:S01]  /*116b0*/  @!P1 LEA.HI.X.SX32 R184, R5, R184, 0x1, P0 ;  /* 0x000000b805b89211 */ /* 0x000fe200000f0eff */
[----:B------:R-:W-:Y:S08]  /*116c0*/  @!P1 BRA `(.L_x_1735) ;  /* 0x0000000000fc9947 */ /* 0x000ff00003800000 */
[----:B------:R-:W-:Y:S01]  /*116d0*/  IMAD.SHL.U32 R5, R190, 0x100, RZ ;  /* 0x00000100be057824 */ /* 0x000fe200078e00ff */
[----:B------:R-:W2:Y:S04]  /*116e0*/  LD.E R12, desc[UR4][R2.64+0x170] ;  /* 0x00017004020c7980 */ /* 0x000ea8000c101900 */
[C---:B------:R-:W-:Y:S01]  /*116f0*/  IADD3 R13, PT, PT, R5.reuse, 0x100, RZ ;  /* 0x00000100050d7810 */ /* 0x040fe20007ffe0ff */
[----:B------:R-:W3:Y:S01]  /*11700*/  LD.E.64 R16, desc[UR4][R2.64+0x28] ;  /* 0x0000280402107980 */ /* 0x000ee2000c101b00 */
[----:B------:R-:W-:Y:S02]  /*11710*/  IABS R6, R5 ;  /* 0x0000000500067213 */ /* 0x000fe40000000000 */
[----:B------:R-:W-:Y:S02]  /*11720*/  IABS R8, R13 ;  /* 0x0000000d00087213 */ /* 0x000fe40000000000 */
[-C--:B--2---:R-:W-:Y:S02]  /*11730*/  IABS R9, R12.reuse ;  /* 0x0000000c00097213 */ /* 0x084fe40000000000 */
[-C--:B------:R-:W-:Y:S02]  /*11740*/  IABS R7, R12.reuse ;  /* 0x0000000c00077213 */ /* 0x080fe40000000000 */
[----:B------:R-:W1:Y:S01]  /*11750*/  I2F.RP R10, R9 ;  /* 0x00000009000a7306 */ /* 0x000e620000209400 */
[-C--:B------:R-:W-:Y:S02]  /*11760*/  LOP3.LUT R5, R5, R12.reuse, RZ, 0x3c, !PT ;  /* 0x0000000c05057212 */ /* 0x080fe400078e3cff */
[----:B------:R-:W-:Y:S01]  /*11770*/  IMAD.MOV R7, RZ, RZ, -R7 ;  /* 0x000000ffff077224 */ /* 0x000fe200078e0a07 */
[-C--:B------:R-:W-:Y:S02]  /*11780*/  LOP3.LUT R13, R13, R12.reuse, RZ, 0x3c, !PT ;  /* 0x0000000c0d0d7212 */ /* 0x080fe400078e3cff */
[----:B------:R-:W-:Y:S02]  /*11790*/  ISETP.GE.AND P0, PT, R5, RZ, PT ;  /* 0x000000ff0500720c */ /* 0x000fe40003f06270 */
[----:B------:R-:W-:Y:S02]  /*117a0*/  ISETP.GE.AND P3, PT, R13, RZ, PT ;  /* 0x000000ff0d00720c */ /* 0x000fe40003f66270 */
[----:B------:R-:W-:Y:S01]  /*117b0*/  LOP3.LUT R5, RZ, R12, RZ, 0x33, !PT ;  /* 0x0000000cff057212 */ /* 0x000fe200078e33ff */
[----:B-1----:R-:W1:Y:S02]  /*117c0*/  MUFU.RCP R10, R10 ;  /* 0x0000000a000a7308 */ /* 0x002e640000001000 */
[----:B-1----:R-:W-:Y:S08]  /*117d0*/  VIADD R10, R10, 0xffffffe ;  /* 0x0ffffffe0a0a7836 */ /* 0x002ff00000000000 */
[----:B------:R-:W1:Y:S02]  /*117e0*/  F2I.FTZ.U32.TRUNC.NTZ R11, R10 ;  /* 0x0000000a000b7305 */ /* 0x000e64000021f000 */
[--C-:B-1----:R-:W-:Y:S02]  /*117f0*/  IMAD.MOV R14, RZ, RZ, -R11.reuse ;  /* 0x000000ffff0e7224 */ /* 0x102fe400078e0a0b */
[----:B------:R-:W-:Y:S02]  /*11800*/  IMAD.MOV.U32 R10, RZ, RZ, RZ ;  /* 0x000000ffff0a7224 */ /* 0x000fe400078e00ff */
[----:B------:R-:W-:Y:S04]  /*11810*/  IMAD R14, R14, R9, RZ ;  /* 0x000000090e0e7224 */ /* 0x000fe800078e02ff */
        /* <DEDUP_REMOVED lines=21> */
[CC--:B------:R-:W-:Y:S02]  /*11970*/  LEA R6, P2, R10.reuse, R196.reuse, 0x2 ;  /* 0x000000c40a067211 */ /* 0x0c0fe400078410ff */
[C---:B------:R-:W-:Y:S02]  /*11980*/  LEA R8, P0, R11.reuse, R196, 0x2 ;  /* 0x000000c40b087211 */ /* 0x040fe400078010ff */
[-C--:B------:R-:W-:Y:S01]  /*11990*/  LEA.HI.X.SX32 R7, R10, R197.reuse, 0x2, P2 ;  /* 0x000000c50a077211 */ /* 0x080fe200010f16ff */
[C---:B------:R-:W-:Y:S01]  /*119a0*/  IMAD.IADD R10, R11.reuse, 0x1, -R10 ;  /* 0x000000010b0a7824 */ /* 0x040fe200078e0a0a */
[----:B------:R-:W-:Y:S03]  /*119b0*/  LEA.HI.X.SX32 R9, R11, R197, 0x2, P0 ;  /* 0x000000c50b097211 */ /* 0x000fe600000f16ff */
[----:B------:R-:W-:Y:S01]  /*119c0*/  IMAD R12, R12, R10, -0x100 ;  /* 0xffffff000c0c7424 */ /* 0x000fe200078e020a */
[----:B------:R-:W4:Y:S04]  /*119d0*/  LD.E R6, desc[UR4][R6.64] ;  /* 0x0000000406067980 */ /* 0x000f28000c101900 */
[----:B------:R1:W4:Y:S02]  /*119e0*/  LD.E R5, desc[UR4][R8.64] ;  /* 0x0000000408057980 */ /* 0x000324000c101900 */
[----:B-1----:R-:W-:Y:S01]  /*119f0*/  SHF.R.S32.HI R8, RZ, 0x1f, R12 ;  /* 0x0000001fff087819 */ /* 0x002fe2000001140c */
        /* <DEDUP_REMOVED lines=12> */
.L_x_1735:
[----:B------:R-:W-:Y:S05]  /*11ac0*/  BSYNC.RECONVERGENT B0 ;  /* 0x0000000000007941 */ /* 0x000fea0003800200 */
.L_x_1734:
[----:B------:R-:W-:Y:S01]  /*11ad0*/  LOP3.LUT R174, R175, 0x18, RZ, 0xc0, !PT ;  /* 0x00000018afae7812 */ /* 0x000fe200078ec0ff */
[----:B------:R-:W1:Y:S01]  /*11ae0*/  S2UR UR6, SR_CgaCtaId ;  /* 0x00000000000679c3 */ /* 0x000e620000008800 */
[----:B------:R-:W-:Y:S01]  /*11af0*/  SHF.L.U32 R6, R172, 0x6, RZ ;  /* 0x00000006ac067819 */ /* 0x000fe200000006ff */
[----:B------:R-:W-:Y:S01]  /*11b00*/  UMOV UR7, 0x400 ;  /* 0x0000040000077882 */ /* 0x000fe20000000000 */
[CC--:B------:R-:W-:Y:S01]  /*11b10*/  ISETP.GE.AND P3, PT, R174.reuse, R191.reuse, PT ;  /* 0x000000bfae00720c */ /* 0x0c0fe20003f66270 */
[----:B------:R-:W-:Y:S01]  /*11b20*/  BSSY.RECONVERGENT B1, `(.L_x_1736) ;  /* 0x0000258000017945 */ /* 0x000fe20003800200 */
[----:B------:R-:W-:Y:S02]  /*11b30*/  ISETP.GE.AND P2, PT, R174, R191, PT ;  /* 0x000000bfae00720c */ /* 0x000fe40003f46270 */
[-C--:B------:R-:W-:Y:S02]  /*11b40*/  IADD3 R8, P0, PT, R6, R185.reuse, RZ ;  /* 0x000000b906087210 */ /* 0x080fe40007f1e0ff */
[C---:B------:R-:W-:Y:S02]  /*11b50*/  SHF.L.U64.HI R7, R172.reuse, 0x6, R173 ;  /* 0x00000006ac077819 */ /* 0x040fe400000102ad */
[----:B------:R-:W-:Y:S02]  /*11b60*/  MOV R168, 0x20 ;  /* 0x0000002000a87802 */ /* 0x000fe40000000f00 */
[-C--:B------:R-:W-:Y:S02]  /*11b70*/  IADD3.X R9, PT, PT, R7, R184.reuse, RZ, P0, !PT ;  /* 0x000000b807097210 */ /* 0x080fe400007fe4ff */
[----:B------:R-:W-:Y:S02]  /*11b80*/  LOP3.LUT R193, R175, 0xc0, RZ, 0xc0, !PT ;  /* 0x000000c0afc17812 */ /* 0x000fe400078ec0ff */
[----:B------:R-:W-:Y:S01]  /*11b90*/  @!P3 MOV R16, R185 ;  /* 0x000000b90010b202 */ /* 0x000fe20000000f00 */
[--C-:B------:R-:W-:Y:S01]  /*11ba0*/  @!P2 IMAD.WIDE.U32 R12, R172, 0x140, R8.reuse ;  /* 0x00000140ac0ca825 */ /* 0x100fe200078e0008 */
[----:B------:R-:W-:Y:S02]  /*11bb0*/  @!P3 MOV R17, R184 ;  /* 0x000000b80011b202 */ /* 0x000fe40000000f00 */
[----:B------:R-:W-:Y:S01]  /*11bc0*/  @!P2 IADD3 R6, P0, PT, R8, R6, RZ ;  /* 0x000000060806a210 */ /* 0x000fe20007f1e0ff */
[----:B------:R-:W-:Y:S01]  /*11bd0*/  @!P2 IMAD.WIDE.U32 R14, R172, 0xc0, R8 ;  /* 0x000000c0ac0ea825 */ /* 0x000fe200078e0008 */
[-C--:B------:R-:W-:Y:S01]  /*11be0*/  @!P2 MOV R10, R8.reuse ;  /* 0x00000008000aa202 */ /* 0x080fe20000000f00 */
[----:B-1----:R-:W-:Y:S01]  /*11bf0*/  ULEA UR6, UR6, UR7, 0x18 ;  /* 0x0000000706067291 */ /* 0x002fe2000f8ec0ff */
[----:B------:R-:W-:Y:S01]  /*11c00*/  @!P2 IADD3.X R7, PT, PT, R9, R7, RZ, P0, !PT ;  /* 0x000000070907a210 */ /* 0x000fe200007fe4ff */
[C---:B------:R-:W-:Y:S01]  /*11c10*/  @!P2 IMAD R4, R173.reuse, 0x140, RZ ;  /* 0x00000140ad04a824 */ /* 0x040fe200078e02ff */
[----:B------:R-:W-:Y:S01]  /*11c20*/  @!P2 MOV R11, R9 ;  /* 0x00000009000ba202 */ /* 0x000fe20000000f00 */
[----:B------:R-:W-:Y:S01]  /*11c30*/  @!P2 IMAD R5, R173, 0xc0, RZ ;  /* 0x000000c0ad05a824 */ /* 0x000fe200078e02ff */
[----:B------:R-:W-:Y:S01]  /*11c40*/  LOP3.LUT R193, R193, 0x18, R150, 0xf8, !PT ;  /* 0x00000018c1c17812 */ /* 0x000fe200078ef896 */
[----:B------:R-:W-:Y:S01]  /*11c50*/  @!P2 IMAD R0, R173, 0x180, RZ ;  /* 0x00000180ad00a824 */ /* 0x000fe200078e02ff */
[----:B------:R-:W-:Y:S01]  /*11c60*/  @!P2 IADD3 R13, PT, PT, R4, R13, RZ ;  /* 0x0000000d040da210 */ /* 0x000fe20007ffe0ff */
[C---:B------:R-:W-:Y:S01]  /*11c70*/  @!P2 IMAD.WIDE.U32 R10, R172.reuse, 0x180, R10 ;  /* 0x00000180ac0aa825 */ /* 0x040fe200078e000a */
[C---:B------:R-:W-:Y:S01]  /*11c80*/  @!P2 LEA R4, P4, R172.reuse, R8, 0x7 ;  /* 0x00000008ac04a211 */ /* 0x040fe200078838ff */
[----:B------:R-:W1:Y:S01]  /*11c90*/  S2R R150, SR_TID.X ;  /* 0x0000000000967919 */ /* 0x000e620000002100 */
[----:B------:R-:W-:Y:S02]  /*11ca0*/  @!P2 IADD3 R15, PT, PT, R5, R15, RZ ;  /* 0x0000000f050fa210 */ /* 0x000fe40007ffe0ff */
[----:B------:R-:W-:Y:S02]  /*11cb0*/  @!P2 LEA.HI.X R5, R172, R9, R173, 0x7, P4 ;  /* 0x00000009ac05a211 */ /* 0x000fe400020f3cad */
[----:B------:R-:W-:Y:S02]  /*11cc0*/  @!P2 IADD3 R11, PT, PT, R0, R11, RZ ;  /* 0x0000000b000ba210 */ /* 0x000fe40007ffe0ff */
[----:B------:R-:W-:Y:S02]  /*11cd0*/  MOV R166, UR6 ;  /* 0x0000000600a67c02 */ /* 0x000fe40008000f00 */
[----:B------:R-:W-:Y:S02]  /*11ce0*/  LOP3.LUT R192, R193, R174, RZ, 0x3c, !PT ;  /* 0x000000aec1c07212 */ /* 0x000fe400078e3cff */
[----:B------:R-:W-:Y:S02]  /*11cf0*/  ISETP.GT.AND P4, PT, R190, R180, PT ;  /* 0x000000b4be00720c */ /* 0x000fe40003f84270 */
[----:B------:R-:W-:Y:S04]  /*11d00*/  LOP3.LUT R192, R183, R192, RZ, 0xfc, !PT ;  /* 0x000000c0b7c07212 */ /* 0x000fe800078efcff */
[----:B------:R-:W-:Y:S05]  /*11d10*/  LEA R192, R192, R166, 0x1 ;  /* 0x000000a6c0c07211 */ /* 0x000fea00078e08ff */
[----:B------:R-:W-:Y:S01]  /*11d20*/  @!PT LDS RZ, [RZ] ;  /* 0x00000000fffff984 */ /* 0x000fe20000000800 */
[----:B------:R-:W-:Y:S01]  /*11d30*/  @!PT LDS RZ, [RZ] ;  /* 0x00000000fffff984 */ /* 0x000fe20000000800 */
[----:B------:R-:W-:Y:S01]  /*11d40*/  @!PT LDS RZ, [RZ] ;  /* 0x00000000fffff984 */ /* 0x000fe20000000800 */
[----:B------:R-:W-:Y:S08]  /*11d50*/  @!P3 LDGSTS.E.BYPASS.LTC128B.128 [R192+0x5000], desc[UR4][R16.64] ;  /* 0x0500000010c0bfae */ /* 0x000ff0000b981a04 */
[----:B------:R-:W-:Y:S01]  /*11d60*/  @P3 STS.128 [R192+0x5000], RZ ;  /* 0x005000ffc0003388 */ /* 0x000fe20000000c00 */
[C---:B-1----:R-:W-:Y:S02]  /*11d70*/  SHF.L.U32 R151, R150.reuse, 0x2, RZ ;  /* 0x0000000296977819 */ /* 0x042fe400000006ff */
[----:B------:R-:W-:Y:S02]  /*11d80*/  SHF.L.U32 R167, R150, 0x5, RZ ;  /* 0x0000000596a77819 */ /* 0x000fe400000006ff */
[----:B------:R-:W-:Y:S03]  /*11d90*/  SHF.R.U32.HI R164, RZ, 0x1, R150 ;  /* 0x00000001ffa47819 */ /* 0x000fe60000011696 */
[----:B------:R-:W-:Y:S01]  /*11da0*/  @P2 STS.128 [R192+0x5800], RZ ;  /* 0x005800ffc0002388 */ /* 0x000fe20000000c00 */
[----:B------:R-:W-:Y:S04]  /*11db0*/  LOP3.LUT R0, R164, 0x8, RZ, 0xc0, !PT ;  /* 0x00000008a4007812 */ /* 0x000fe800078ec0ff */
[----:B------:R-:W-:Y:S03]  /*11dc0*/  LOP3.LUT R0, R0, 0xc0, R167, 0xf8, !PT ;  /* 0x000000c000007812 */ /* 0x000fe600078ef8a7 */
        /* <DEDUP_REMOVED lines=10> */
[C---:B-1----:R-:W-:Y:S04]  /*11e70*/  @!P2 LEA R8, P0, R172.reuse, R8, 0x8 ;  /* 0x00000008ac08a211 */ /* 0x042fe800078040ff */
[----:B------:R-:W-:Y:S03]  /*11e80*/  @!P2 LEA.HI.X R9, R172, R9, R173, 0x8, P0 ;  /* 0x00000009ac09a211 */ /* 0x000fe600000f44ad */
[----:B------:R-:W-:Y:S01]  /*11e90*/  @!PT LDS RZ, [RZ] ;  /* 0x00000000fffff984 */ /* 0x000fe20000000800 */
[----:B------:R-:W-:Y:S01]  /*11ea0*/  @!PT LDS RZ, [RZ] ;  /* 0x00000000fffff984 */ /* 0x000fe20000000800 */
[----:B------:R-:W-:Y:S01]  /*11eb0*/  @!PT LDS RZ, [RZ] ;  /* 0x00000000fffff984 */ /* 0x000fe20000000800 */
[----:B------:R1:W-:Y:S01]  /*11ec0*/  @!P2 LDGSTS.E.BYPASS.LTC128B.128 [R192+0x6800], desc[UR4][R4.64] ;  /* 0x0680000004c0afae */ /* 0x0003e2000b981a04 */
[----:B------:R-:W-:Y:S04]  /*11ed0*/  LOP3.LUT P0, RZ, R150, 0x4, RZ, 0xc0, !PT ;  /* 0x0000000496ff7812 */ /* 0x000fe8000780c0ff */
[----:B------:R-:W-:Y:S03]  /*11ee0*/  SEL R168, R168, 0xffffffe0, !P0 ;  /* 0xffffffe0a8a87807 */ /* 0x000fe60004000000 */
[----:B------:R-:W-:Y:S01]  /*11ef0*/  @P2 STS.128 [R192+0x7000], RZ ;  /* 0x007000ffc0002388 */ /* 0x000fe20000000c00 */
[----:B--2---:R-:W-:Y:S04]  /*11f00*/  SHF.L.U32 R6, R150, 0x4, RZ ;  /* 0x0000000496067819 */ /* 0x004fe800000006ff */
[C---:B------:R-:W-:Y:S03]  /*11f10*/  LOP3.LUT R165, R6.reuse, 0x3e00, RZ, 0xc0, !PT ;  /* 0x00003e0006a57812 */ /* 0x040fe600078ec0ff */
[----:B------:R-:W-:Y:S01]  /*11f20*/  @!PT LDS RZ, [RZ] ;  /* 0x00000000fffff984 */ /* 0x000fe20000000800 */
[----:B------:R-:W-:Y:S01]  /*11f30*/  @!PT LDS RZ, [RZ] ;  /* 0x00000000fffff984 */ /* 0x000fe20000000800 */
[----:B------:R-:W-:Y:S01]  /*11f40*/  @!PT LDS RZ, [RZ] ;  /* 0x00000000fffff984 */ /* 0x000fe20000000800 */
[----:B------:R-:W-:Y:S01]  /*11f50*/  @!P2 LDGSTS.E.BYPASS.LTC128B.128 [R192+0x7000], desc[UR4][R14.64] ;  /* 0x070000000ec0afae */ /* 0x000fe2000b981a04 */
[----:B------:R-:W-:Y:S02]  /*11f60*/  LOP3.LUT R6, R6, 0x100, RZ, 0xc0, !PT ;  /* 0x0000010006067812 */ /* 0x000fe400078ec0ff */
[--C-:B------:R-:W-:Y:S02]  /*11f70*/  LOP3.LUT R156, R165, 0x20, R167.reuse, 0xf8, !PT ;  /* 0x00000020a59c7812 */ /* 0x100fe400078ef8a7 */
[--C-:B------:R-:W-:Y:S02]  /*11f80*/  LOP3.LUT R6, R6, 0x20, R167.reuse, 0xf8, !PT ;  /* 0x0000002006067812 */ /* 0x100fe400078ef8a7 */
[--C-:B------:R-:W-:Y:S01]  /*11f90*/  LOP3.LUT R156, R156, 0x100, R167.reuse, 0xf8, !PT ;  /* 0x000001009c9c7812 */ /* 0x100fe200078ef8a7 */
[----:B------:R-:W-:Y:S01]  /*11fa0*/  @P2 STS.128 [R192+0x7800], RZ ;  /* 0x007800ffc0002388 */ /* 0x000fe20000000c00 */
[----:B-1----:R-:W-:Y:S02]  /*11fb0*/  LOP3.LUT R4, R151, 0x18, RZ, 0xc0, !PT ;  /* 0x0000001897047812 */ /* 0x002fe400078ec0ff */
[----:B------:R-:W-:Y:S02]  /*11fc0*/  LOP3.LUT R5, R150, 0x8, RZ, 0xc0, !PT ;  /* 0x0000000896057812 */ /* 0x000fe400078ec0ff */
[----:B------:R-:W-:Y:S03]  /*11fd0*/  LOP3.LUT R0, R0, R4, RZ, 0x3c, !PT ;  /* 0x0000000400007212 */ /* 0x000fe600078e3cff */
[----:B------:R-:W-:Y:S01]  /*11fe0*/  @!PT LDS RZ, [RZ] ;  /* 0x00000000fffff984 */ /* 0x000fe20000000800 */
[----:B------:R-:W-:Y:S01]  /*11ff0*/  @!PT LDS RZ, [RZ] ;  /* 0x00000000fffff984 */ /* 0x000fe20000000800 */
[----:B------:R-:W-:Y:S01]  /*12000*/  @!PT LDS RZ, [RZ] ;  /* 0x00000000fffff984 */ /* 0x000fe20000000800 */
[----:B------:R-:W-:Y:S01]  /*12010*/  @!P2 LDGSTS.E.BYPASS.LTC128B.128 [R192+0x7800], desc[UR4][R8.64] ;  /* 0x0780000008c0afae */ /* 0x000fe2000b981a04 */
[----:B------:R-:W-:Y:S02]  /*12020*/  LOP3.LUT R5, R5, 0xc0, R167, 0xf8, !PT ;  /* 0x000000c005057812 */ /* 0x000fe400078ef8a7 */
[----:B------:R-:W-:Y:S02]  /*12030*/  LOP3.LUT R156, R156, R0, RZ, 0xfc, !PT ;  /* 0x000000009c9c7212 */ /* 0x000fe400078efcff */
[----:B------:R-:W-:Y:S02]  /*12040*/  LOP3.LUT R5, R6, R5, R4, 0xf6, !PT ;  /* 0x0000000506057212 */ /* 0x000fe400078ef604 */
[-C--:B------:R-:W-:Y:S01]  /*12050*/  LEA R156, R156, R166.reuse, 0x1 ;  /* 0x000000a69c9c7211 */ /* 0x080fe200078e08ff */
[----:B------:R-:W-:Y:S01]  /*12060*/  @P2 STS.128 [R192+0x8000], RZ ;  /* 0x008000ffc0002388 */ /* 0x000fe20000000c00 */
[----:B------:R-:W-:Y:S07]  /*12070*/  LEA R152, R5, R166, 0x1 ;  /* 0x000000a605987211 */ /* 0x000fee00078e08ff */
        /* <DEDUP_REMOVED lines=9> */
[----:B------:R2:W-:Y:S08]  /*12110*/  LDSM.16.M88.4 R128, [R156] ;  /* 0x000000009c80783b */ /* 0x0005f00000000200 */
[----:B------:R-:W0:Y:S08]  /*12120*/  LDGDEPBAR ;  /* 0x00000000000079af */ /* 0x000e300000000000 */
[----:B------:R-:W3:Y:S04]  /*12130*/  LD.E R201, desc[UR4][R2.64+0x18c] ;  /* 0x00018c0402c97980 */ /* 0x000ee8000c101900 */
[----:B------:R-:W-:Y:S01]  /*12140*/  LDSM.16.M88.4 R16, [R152+0x1400] ;  /* 0x001400009810783b */ /* 0x000fe20000000200 */
[----:B--2---:R-:W-:Y:S07]  /*12150*/  IADD3 R156, PT, PT, R156, R168, RZ ;  /* 0x000000a89c9c7210 */ /* 0x004fee0007ffe0ff */
[----:B-1----:R-:W1:Y:S01]  /*12160*/  LDSM.16.M88.4 R8, [R152+0x1000] ;  /* 0x001000009808783b */ /* 0x002e620000000200 */
[----:B------:R-:W-:Y:S07]  /*12170*/  IADD3 R168, PT, PT, R168, R152, RZ ;  /* 0x00000098a8a87210 */ /* 0x000fee0007ffe0ff */
[----:B------:R-:W2:Y:S08]  /*12180*/  LDSM.16.M88.4 R24, [R152+0x1800] ;  /* 0x001800009818783b */ /* 0x000eb00000000200 */
        /* <DEDUP_REMOVED lines=65> */
[-C--:B------:R-:W-:Y:S08]  /*125a0*/  FMUL.FTZ R13, R13, R201.reuse ;  /* 0x000000c90d0d7220 */ /* 0x080ff00000410000 */
[----:B------:R-:W1:Y:S01]  /*125b0*/  MUFU.TANH R202, R8 ;  /* 0x0000000800ca7308 */ /* 0x000e620000002400 */
[-C--:B------:R-:W-:Y:S01]  /*125c0*/  FMUL.FTZ R17, R17, R201.reuse ;  /* 0x000000c911117220 */ /* 0x080fe20000410000 */
[-C--:B------:R-:W-:Y:S08]  /*125d0*/  FMUL.FTZ R16, R16, R201.reuse ;  /* 0x000000c910107220 */ /* 0x080ff00000410000 */
[----:B------:R-:W1:Y:S01]  /*125e0*/  MUFU.TANH R203, R9 ;  /* 0x0000000900cb7308 */ /* 0x000e620000002400 */
[----:B----4-:R-:W4:Y:S09]  /*125f0*/  LDSM.16.M88.4 R4, [R168+0x1800] ;  /* 0x00180000a804783b */ /* 0x010f320000000200 */
[----:B------:R-:W1:Y:S10]  /*12600*/  MUFU.TANH R152, R10 ;  /* 0x0000000a00987308 */ /* 0x000e740000002400 */
[----:B------:R5:W1:Y:S10]  /*12610*/  MUFU.TANH R153, R11 ;  /* 0x0000000b00997308 */ /* 0x000a740000002400 */
[----:B------:R2:W1:Y:S10]  /*12620*/  MUFU.TANH R154, R12 ;  /* 0x0000000c009a7308 */ /* 0x0004740000002400 */
[----:B------:R3:W1:Y:S01]  /*12630*/  MUFU.TANH R205, R17 ;  /* 0x0000001100cd7308 */ /* 0x0006620000002400 */
[----:B-----5:R-:W5:Y:S09]  /*12640*/  LDSM.16.M88.4 R8, [R168+0x1c00] ;  /* 0x001c0000a808783b */ /* 0x020f720000000200 */
[----:B------:R1:W1:Y:S01]  /*12650*/  MUFU.TANH R204, R16 ;  /* 0x0000001000cc7308 */ /* 0x0002620000002400 */
[C---:B----4-:R-:W-:Y:S03]  /*12660*/  HMMA.16816.F32.BF16 R20, R156.reuse, R4, R20 ;  /* 0x000000049c14723c */ /* 0x050fe60000041814 */
[-C--:B--2---:R-:W-:Y:S01]  /*12670*/  FMUL.FTZ R12, R14, R201.reuse ;  /* 0x000000c90e0c7220 */ /* 0x084fe20000410000 */
[-C--:B------:R-:W-:Y:S05]  /*12680*/  FMUL.FTZ R14, R18, R201.reuse ;  /* 0x000000c9120e7220 */ /* 0x080fea0000410000 */
[----:B------:R2:W4:Y:S01]  /*12690*/  MUFU.TANH R155, R13 ;  /* 0x0000000d009b7308 */ /* 0x0005220000002400 */
[C---:B------:R-:W-:Y:S01]  /*126a0*/  HMMA.16816.F32.BF16 R24, R156.reuse, R6, R24 ;  /* 0x000000069c18723c */ /* 0x040fe20000041818 */
[----:B------:R-:W4:Y:S08]  /*126b0*/  LDSM.16.M88.4 R4, [R168+0x2000] ;  /* 0x00200000a804783b */ /* 0x000f300000000200 */
[----:B------:R-:W4:Y:S01]  /*126c0*/  MUFU.TANH R12, R12 ;  /* 0x0000000c000c7308 */ /* 0x000f220000002400 */
[-C--:B---3--:R-:W-:Y:S01]  /*126d0*/  FMUL.FTZ R17, R23, R201.reuse ;  /* 0x000000c917117220 */ /* 0x088fe20000410000 */
[-C--:B-1----:R-:W-:Y:S01]  /*126e0*/  FMUL.FTZ R16, R22, R201.reuse ;  /* 0x000000c916107220 */ /* 0x082fe20000410000 */
[-C--:B------:R-:W-:Y:S01]  /*126f0*/  FMUL.FTZ R20, R20, R201.reuse ;  /* 0x000000c914147220 */ /* 0x080fe20000410000 */
[-C--:B------:R-:W-:Y:S06]  /*12700*/  FMUL.FTZ R21, R21, R201.reuse ;  /* 0x000000c915157220 */ /* 0x080fec0000410000 */
[----:B------:R-:W1:Y:S01]  /*12710*/  MUFU.TANH R14, R14 ;  /* 0x0000000e000e7308 */ /* 0x000e620000002400 */
[-C--:B--2---:R-:W-:Y:S01]  /*12720*/  FMUL.FTZ R13, R15, R201.reuse ;  /* 0x000000c90f0d7220 */ /* 0x084fe20000410000 */
[-C--:B------:R-:W-:Y:S01]  /*12730*/  FMUL.FTZ R15, R19, R201.reuse ;  /* 0x000000c9130f7220 */ /* 0x080fe20000410000 */
[-C--:B------:R-:W-:Y:S01]  /*12740*/  FMUL.FTZ R24, R24, R201.reuse ;  /* 0x000000c918187220 */ /* 0x080fe20000410000 */
[-C--:B------:R-:W-:Y:S01]  /*12750*/  FMUL.FTZ R18, R26, R201.reuse ;  /* 0x000000c91a127220 */ /* 0x080fe20000410000 */
[-C--:B------:R-:W-:Y:S01]  /*12760*/  FMUL.FTZ R19, R27, R201.reuse ;  /* 0x000000c91b137220 */ /* 0x080fe20000410000 */
[-C--:B------:R-:W-:Y:S04]  /*12770*/  FMUL.FTZ R25, R25, R201.reuse ;  /* 0x000000c919197220 */ /* 0x080fe80000410000 */
[----:B------:R2:W3:Y:S01]  /*12780*/  MUFU.TANH R206, R24 ;  /* 0x0000001800ce7308 */ /* 0x0004e20000002400 */
[C---:B-----5:R-:W-:Y:S09]  /*12790*/  HMMA.16816.F32.BF16 R28, R156.reuse, R8, R28 ;  /* 0x000000089c1c723c */ /* 0x060ff2000004181c */
[----:B------:R-:W1:Y:S01]  /*127a0*/  MUFU.TANH R13, R13 ;  /* 0x0000000d000d7308 */ /* 0x000e620000002400 */
[C---:B------:R-:W-:Y:S01]  /*127b0*/  HMMA.16816.F32.BF16 R32, R156.reuse, R10, R32 ;  /* 0x0000000a9c20723c */ /* 0x040fe20000041820 */
[----:B------:R-:W5:Y:S08]  /*127c0*/  LDSM.16.M88.4 R8, [R168+0x2400] ;  /* 0x00240000a808783b */ /* 0x000f700000000200 */
[----:B------:R-:W1:Y:S01]  /*127d0*/  MUFU.TANH R15, R15 ;  /* 0x0000000f000f7308 */ /* 0x000e620000002400 */
[C---:B----4-:R-:W-:Y:S03]  /*127e0*/  HMMA.16816.F32.BF16 R36, R156.reuse, R4, R36 ;  /* 0x000000049c24723c */ /* 0x050fe60000041824 */
[-C--:B------:R-:W-:Y:S01]  /*127f0*/  FMUL.FTZ R29, R29, R201.reuse ;  /* 0x000000c91d1d7220 */ /* 0x080fe20000410000 */
[-C--:B------:R-:W-:Y:S01]  /*12800*/  FMUL.FTZ R23, R31, R201.reuse ;  /* 0x000000c91f177220 */ /* 0x080fe20000410000 */
[-C--:B------:R-:W-:Y:S04]  /*12810*/  FMUL.FTZ R22, R30, R201.reuse ;  /* 0x000000c91e167220 */ /* 0x080fe80000410000 */
[----:B------:R-:W4:Y:S01]  /*12820*/  MUFU.TANH R20, R20 ;  /* 0x0000001400147308 */ /* 0x000f220000002400 */
[-C--:B------:R-:W-:Y:S01]  /*12830*/  FMUL.FTZ R27, R28, R201.reuse ;  /* 0x000000c91c1b7220 */ /* 0x080fe20000410000 */
[C---:B------:R-:W-:Y:S01]  /*12840*/  HMMA.16816.F32.BF16 R40, R156.reuse, R6, R40 ;  /* 0x000000069c28723c */ /* 0x040fe20000041828 */
[----:B------:R-:W3:Y:S02]  /*12850*/  LDSM.16.M88.4 R4, [R168+0x2800] ;  /* 0x00280000a804783b */ /* 0x000ee40000000200 */
[-C--:B------:R-:W-:Y:S01]  /*12860*/  FMUL.FTZ R26, R35, R201.reuse ;  /* 0x000000c9231a7220 */ /* 0x080fe20000410000 */
[-C--:B--2---:R-:W-:Y:S01]  /*12870*/  FMUL.FTZ R24, R34, R201.reuse ;  /* 0x000000c922187220 */ /* 0x084fe20000410000 */
[-C--:B------:R-:W-:Y:S03]  /*12880*/  FMUL.FTZ R32, R32, R201.reuse ;  /* 0x000000c920207220 */ /* 0x080fe60000410000 */
[----:B------:R2:W1:Y:S01]  /*12890*/  MUFU.TANH R207, R29 ;  /* 0x0000001d00cf7308 */ /* 0x0004620000002400 */
        /* <DEDUP_REMOVED lines=8> */
[----:B------:R-:W1:Y:S01]  /*12920*/  MUFU.TANH R16, R16 ;  /* 0x0000001000107308 */ /* 0x000e620000002400 */
[-C--:B--2---:R-:W-:Y:S01]  /*12930*/  FMUL.FTZ R29, R39, R201.reuse ;  /* 0x000000c9271d7220 */ /* 0x084fe20000410000 */
[C---:B-----5:R-:W-:Y:S03]  /*12940*/  HMMA.16816.F32.BF16 R44, R156.reuse, R8, R44 ;  /* 0x000000089c2c723c */ /* 0x060fe6000004182c */
[-C--:B------:R-:W-:Y:S05]  /*12950*/  FMUL.FTZ R41, R41, R201.reuse ;  /* 0x000000c929297220 */ /* 0x080fea0000410000 */
[----:B------:R-:W2:Y:S01]  /*12960*/  MUFU.TANH R17, R17 ;  /* 0x0000001100117308 */ /* 0x000ea20000002400 */
        /* <DEDUP_REMOVED lines=51> */
[-C--:B------:R-:W-:Y:S01]  /*12ca0*/  FMUL.FTZ R64, R74, R201.reuse ;  /* 0x000000c94a407220 */ /* 0x080fe20000410000 */
[-C--:B------:R-:W-:Y:S01]  /*12cb0*/  FMUL.FTZ R73, R73, R201.reuse ;  /* 0x000000c949497220 */ /* 0x080fe20000410000 */
[C---:B-----5:R-:W-:Y:S07]  /*12cc0*/  HMMA.16816.F32.BF16 R76, R156.reuse, R8, R76 ;  /* 0x000000089c4c723c */ /* 0x060fee000004184c */
[----:B------:R5:W1:Y:S01]  /*12cd0*/  MUFU.TANH R212, R72 ;  /* 0x0000004800d47308 */ /* 0x000a620000002400 */
[-C--:B---3--:R-:W-:Y:S01]  /*12ce0*/  FMUL.FTZ R65, R75, R201.reuse ;  /* 0x000000c94b417220 */ /* 0x088fe20000410000 */
[C---:B------:R-:W-:Y:S01]  /*12cf0*/  HMMA.16816.F32.BF16 R80, R156.reuse, R10, R80 ;  /* 0x0000000a9c50723c */ /* 0x040fe20000041850 */
[----:B------:R-:W3:Y:S07]  /*12d00*/  LDSM.16.M88.4 R8, [R168+0x3c00] ;  /* 0x003c0000a808783b */ /* 0x000eee0000000200 */
        /* <DEDUP_REMOVED lines=8> */
[----:B------:R-:W1:Y:S04]  /*12d90*/  LDSM.16.M88.4 R4, [R168+0x4000] ;  /* 0x00400000a804783b */ /* 0x000e680000000200 */
[----:B------:R-:W1:Y:S01]  /*12da0*/  MUFU.TANH R37, R37 ;  /* 0x0000002500257308 */ /* 0x000e620000002400 */
[-C--:B------:R-:W-:Y:S01]  /*12db0*/  FMUL.FTZ R70, R83, R201.reuse ;  /* 0x000000c953467220 */ /* 0x080fe20000410000 */
[-C--:B----4-:R-:W-:Y:S01]  /*12dc0*/  FMUL.FTZ R68, R82, R201.reuse ;  /* 0x000000c952447220 */ /* 0x090fe20000410000 */
[-C--:B------:R-:W-:Y:S01]  /*12dd0*/  FMUL.FTZ R80, R80, R201.reuse ;  /* 0x000000c950507220 */ /* 0x080fe20000410000 */
[-C--:B------:R-:W-:Y:S06]  /*12de0*/  FMUL.FTZ R81, R81, R201.reuse ;  /* 0x000000c951517220 */ /* 0x080fec0000410000 */
[----:B------:R-:W4:Y:S01]  /*12df0*/  MUFU.TANH R28, R28 ;  /* 0x0000001c001c7308 */ /* 0x000f220000002400 */
[-C--:B------:R-:W-:Y:S01]  /*12e00*/  FMUL.FTZ R71, R86, R201.reuse ;  /* 0x000000c956477220 */ /* 0x080fe20000410000 */
[-C--:B-----5:R-:W-:Y:S01]  /*12e10*/  FMUL.FTZ R72, R87, R201.reuse ;  /* 0x000000c957487220 */ /* 0x0a0fe20000410000 */
[-C--:B------:R-:W-:Y:S01]  /*12e20*/  FMUL.FTZ R84, R84, R201.reuse ;  /* 0x000000c954547220 */ /* 0x080fe20000410000 */
[-C--:B------:R-:W-:Y:S06]  /*12e30*/  FMUL.FTZ R85, R85, R201.reuse ;  /* 0x000000c955557220 */ /* 0x080fec0000410000 */
[----:B------:R-:W1:Y:S01]  /*12e40*/  MUFU.TANH R29, R29 ;  /* 0x0000001d001d7308 */ /* 0x000e620000002400 */
[-C--:B------:R-:W-:Y:S01]  /*12e50*/  FMUL.FTZ R86, R88, R201.reuse ;  /* 0x000000c958567220 */ /* 0x080fe20000410000 */
[-C--:B------:R-:W-:Y:S01]  /*12e60*/  FMUL.FTZ R88, R89, R201.reuse ;  /* 0x000000c959587220 */ /* 0x080fe20000410000 */
[-C--:B------:R-:W-:Y:S01]  /*12e70*/  FMUL.FTZ R74, R90, R201.reuse ;  /* 0x000000c95a4a7220 */ /* 0x080fe20000410000 */
[-C--:B------:R-:W-:Y:S01]  /*12e80*/  FMUL.FTZ R75, R91, R201.reuse ;  /* 0x000000c95b4b7220 */ /* 0x080fe20000410000 */
[C---:B---3--:R-:W-:Y:S05]  /*12e90*/  HMMA.16816.F32.BF16 R92, R156.reuse, R8, R92 ;  /* 0x000000089c5c723c */ /* 0x048fea000004185c */
[----:B------:R-:W3:Y:S03]  /*12ea0*/  MUFU.TANH R40, R40 ;  /* 0x0000002800287308 */ /* 0x000ee60000002400 */
[C---:B------:R-:W-:Y:S01]  /*12eb0*/  HMMA.16816.F32.BF16 R96, R156.reuse, R10, R96 ;  /* 0x0000000a9c60723c */ /* 0x040fe20000041860 */
[----:B------:R-:W5:Y:S06]  /*12ec0*/  LDSM.16.M88.4 R8, [R168+0x4400] ;  /* 0x00440000a808783b */ /* 0x000f6c0000000200 */
[----:B------:R-:W2:Y:S01]  /*12ed0*/  MUFU.TANH R41, R41 ;  /* 0x0000002900297308 */ /* 0x000ea20000002400 */
[C---:B-1----:R-:W-:Y:S09]  /*12ee0*/  HMMA.16816.F32.BF16 R100, R156.reuse, R4, R100 ;  /* 0x000000049c64723c */ /* 0x042ff20000041864 */
[----:B------:R-:W1:Y:S01]  /*12ef0*/  MUFU.TANH R30, R30 ;  /* 0x0000001e001e7308 */ /* 0x000e620000002400 */
        /* <DEDUP_REMOVED lines=49> */
[----:B------:R5:W1:Y:S01]  /*13210*/  MUFU.TANH R6, R116 ;  /* 0x0000007400067308 */ /* 0x000a620000002400 */
[-C--:B---3--:R-:W-:Y:S01]  /*13220*/  FMUL.FTZ R101, R122, R201.reuse ;  /* 0x000000c97a657220 */ /* 0x088fe20000410000 */
[-C--:B------:R-:W-:Y:S01]  /*13230*/  FMUL.FTZ R105, R123, R201.reuse ;  /* 0x000000c97b697220 */ /* 0x080fe20000410000 */
[----:B------:R-:W-:Y:S07]  /*13240*/  HMMA.16816.F32.BF16 R128, R156, R10, R128 ;  /* 0x0000000a9c80723c */ /* 0x000fee0000041880 */
[----:B------:R-:W3:Y:S10]  /*13250*/  MUFU.TANH R39, R39 ;  /* 0x0000002700277308 */ /* 0x000ef40000002400 */
[----:B------:R-:W1:Y:S01]  /*13260*/  MUFU.TANH R51, R51 ;  /* 0x0000003300337308 */ /* 0x000e620000002400 */
[-C--:B------:R-:W-:Y:S01]  /*13270*/  FMUL.FTZ R115, R126, R201.reuse ;  /* 0x000000c97e737220 */ /* 0x080fe20000410000 */
[-C--:B------:R-:W-:Y:S01]  /*13280*/  FMUL.FTZ R120, R124, R201.reuse ;  /* 0x000000c97c787220 */ /* 0x080fe20000410000 */
[-C--:B------:R-:W-:Y:S01]  /*13290*/  FMUL.FTZ R10, R125, R201.reuse ;  /* 0x000000c97d0a7220 */ /* 0x080fe20000410000 */
[-C--:B-----5:R-:W-:Y:S06]  /*132a0*/  FMUL.FTZ R116, R127, R201.reuse ;  /* 0x000000c97f747220 */ /* 0x0a0fec0000410000 */
[----:B------:R-:W1:Y:S01]  /*132b0*/  MUFU.TANH R52, R52 ;  /* 0x0000003400347308 */ /* 0x000e620000002400 */
[-C--:B------:R-:W-:Y:S01]  /*132c0*/  FMUL.FTZ R11, R128, R201.reuse ;  /* 0x000000c9800b7220 */ /* 0x080fe20000410000 */
[-C--:B------:R-:W-:Y:S01]  /*132d0*/  FMUL.FTZ R121, R129, R201.reuse ;  /* 0x000000c981797220 */ /* 0x080fe20000410000 */
[-C--:B------:R-:W-:Y:S01]  /*132e0*/  FMUL.FTZ R126, R130, R201.reuse ;  /* 0x000000c9827e7220 */ /* 0x080fe20000410000 */
[----:B------:R-:W-:Y:S06]  /*132f0*/  FMUL.FTZ R8, R131, R201 ;  /* 0x000000c983087220 */ /* 0x000fec0000410000 */
        /* <DEDUP_REMOVED lines=72> */
[----:B------:R-:W1:Y:S01]  /*13780*/  MUFU.TANH R8, R8 ;  /* 0x0000000800087308 */ /* 0x000e620000002400 */
[----:B--234-:R-:W-:Y:S05]  /*13790*/  @!P4 BRA `(.L_x_1737) ;  /* 0x000000080040c947 */ /* 0x01cfea0003800000 */
        /* <DEDUP_REMOVED lines=17> */
[C---:B------:R-:W-:Y:S02]  /*138b0*/  IADD3 R114, PT, PT, R50.reuse, -0x100, RZ ;  /* 0xffffff0032727810 */ /* 0x040fe40007ffe0ff */
[----:B------:R-:W-:Y:S02]  /*138c0*/  IABS R9, R50 ;  /* 0x0000003200097213 */ /* 0x000fe40000000000 */
[----:B------:R-:W-:Y:S02]  /*138d0*/  IABS R102, R114 ;  /* 0x0000007200667213 */ /* 0x000fe40000000000 */
[-C--:B--2---:R-:W-:Y:S02]  /*138e0*/  IABS R107, R118.reuse ;  /* 0x00000076006b7213 */ /* 0x084fe40000000000 */
[-C--:B------:R-:W-:Y:S02]  /*138f0*/  IABS R106, R118.reuse ;  /* 0x00000076006a7213 */ /* 0x080fe40000000000 */
[----:B------:R-:W2:Y:S01]  /*13900*/  I2F.RP R122, R107 ;  /* 0x0000006b007a7306 */ /* 0x000ea20000209400 */
[-C--:B------:R-:W-:Y:S02]  /*13910*/  LOP3.LUT R50, R50, R118.reuse, RZ, 0x3c, !PT ;  /* 0x0000007632327212 */ /* 0x080fe400078e3cff */
[----:B------:R-:W-:Y:S01]  /*13920*/  IMAD.MOV R106, RZ, RZ, -R106 ;  /* 0x000000ffff6a7224 */ /* 0x000fe200078e0a6a */
[----:B------:R-:W-:Y:S06]  /*13930*/  LOP3.LUT R114, R114, R118, RZ, 0x3c, !PT ;  /* 0x0000007672727212 */ /* 0x000fec00078e3cff */
[----:B--2---:R-:W2:Y:S02]  /*13940*/  MUFU.RCP R122, R122 ;  /* 0x0000007a007a7308 */ /* 0x004ea40000001000 */
[----:B--2---:R-:W-:Y:S08]  /*13950*/  VIADD R122, R122, 0xffffffe ;  /* 0x0ffffffe7a7a7836 */ /* 0x004ff00000000000 */
[----:B------:R-:W2:Y:S02]  /*13960*/  F2I.FTZ.U32.TRUNC.NTZ R123, R122 ;  /* 0x0000007a007b7305 */ /* 0x000ea4000021f000 */
[--C-:B--2---:R-:W-:Y:S02]  /*13970*/  IMAD.MOV R117, RZ, RZ, -R123.reuse ;  /* 0x000000ffff757224 */ /* 0x104fe400078e0a7b */
[----:B------:R-:W-:Y:S02]  /*13980*/  IMAD.MOV.U32 R122, RZ, RZ, RZ ;  /* 0x000000ffff7a7224 */ /* 0x000fe400078e00ff */
[----:B------:R-:W-:Y:S04]  /*13990*/  IMAD R117, R117, R107, RZ ;  /* 0x0000006b75757224 */ /* 0x000fe800078e02ff */
[----:B------:R-:W-:Y:S02]  /*139a0*/  IMAD.HI.U32 R117, R123, R117, R122 ;  /* 0x000000757b757227 */ /* 0x000fe400078e007a */
[----:B------:R-:W2:Y:S04]  /*139b0*/  LD.E.64 R122, desc[UR4][R2.64+0x38] ;  /* 0x00003804027a7980 */ /* 0x000ea8000c101b00 */
[C---:B------:R-:W-:Y:S04]  /*139c0*/  IMAD.HI.U32 R110, R117.reuse, R102, RZ ;  /* 0x00000066756e7227 */ /* 0x040fe800078e00ff */
        /* <DEDUP_REMOVED lines=20> */
[CC--:B------:R-:W-:Y:S02]  /*13b10*/  LEA R124, P5, R110.reuse, R196.reuse, 0x2 ;  /* 0x000000c46e7c7211 */ /* 0x0c0fe400078a10ff */
[----:B------:R-:W-:Y:S02]  /*13b20*/  SEL R117, R9, R117, !P6 ;  /* 0x0000007509757207 */ /* 0x000fe40007000000 */
[-C--:B------:R-:W-:Y:S02]  /*13b30*/  LEA.HI.X.SX32 R125, R110, R197.reuse, 0x2, P5 ;  /* 0x000000c56e7d7211 */ /* 0x080fe400028f16ff */
[C---:B------:R-:W-:Y:S01]  /*13b40*/  LEA R106, P4, R117.reuse, R196, 0x2 ;  /* 0x000000c4756a7211 */ /* 0x040fe200078810ff */
[C---:B------:R-:W-:Y:S02]  /*13b50*/  IMAD.IADD R110, R117.reuse, 0x1, -R110 ;  /* 0x00000001756e7824 */ /* 0x040fe400078e0a6e */
[----:B------:R-:W3:Y:S01]  /*13b60*/  LD.E R50, desc[UR4][R124.64] ;  /* 0x000000047c327980 */ /* 0x000ee2000c101900 */
[----:B------:R-:W-:Y:S01]  /*13b70*/  LEA.HI.X.SX32 R107, R117, R197, 0x2, P4 ;  /* 0x000000c5756b7211 */ /* 0x000fe200020f16ff */
[----:B------:R-:W-:Y:S04]  /*13b80*/  IMAD R118, R118, R110, -0x100 ;  /* 0xffffff0076767424 */ /* 0x000fe800078e026e */
[----:B------:R4:W3:Y:S04]  /*13b90*/  LD.E R9, desc[UR4][R106.64] ;  /* 0x000000046a097980 */ /* 0x0008e8000c101900 */
[----:B------:R-:W5:Y:S01]  /*13ba0*/  LD.E.64 R124, desc[UR4][R2.64+0x20] ;  /* 0x00002004027c7980 */ /* 0x000f62000c101b00 */
[----:B----4-:R-:W-:Y:S01]  /*13bb0*/  SHF.R.S32.HI R106, RZ, 0x1f, R118 ;  /* 0x0000001fff6a7819 */ /* 0x010fe20000011476 */
[-C--:B--2---:R-:W-:Y:S02]  /*13bc0*/  IMAD R102, R123, R118.reuse, RZ ;  /* 0x000000767b667224 */ /* 0x084fe400078e02ff */
[C---:B------:R-:W-:Y:S04]  /*13bd0*/  IMAD.WIDE.U32 R128, R122.reuse, R118, RZ ;  /* 0x000000767a807225 */ /* 0x040fe800078e00ff */
[----:B------:R-:W-:Y:S05]  /*13be0*/  IMAD R102, R122, R106, R102 ;  /* 0x0000006a7a667224 */ /* 0x000fea00078e0266 */
[----:B------:R-:W-:Y:S01]  /*13bf0*/  IADD3 R129, PT, PT, R129, R102, RZ ;  /* 0x0000006681817210 */ /* 0x000fe20007ffe0ff */
[----:B---3--:R-:W-:Y:S05]  /*13c00*/  IMAD.IADD R9, R50, 0x1, -R9 ;  /* 0x0000000132097824 */ /* 0x008fea00078e0a09 */
[----:B------:R-:W-:Y:S01]  /*13c10*/  SHF.R.S32.HI R102, RZ, 0x1f, R9 ;  /* 0x0000001fff667819 */ /* 0x000fe20000011409 */
[----:B-----5:R-:W-:Y:S02]  /*13c20*/  IMAD R50, R125, R9, RZ ;  /* 0x000000097d327224 */ /* 0x020fe400078e02ff */
[----:B------:R-:W-:Y:S04]  /*13c30*/  IMAD.WIDE.U32 R128, R9, R124, R128 ;  /* 0x0000007c09807225 */ /* 0x000fe800078e0080 */
[----:B------:R-:W-:Y:S01]  /*13c40*/  IMAD R50, R124, R102, R50 ;  /* 0x000000667c327224 */ /* 0x000fe200078e0232 */
[C---:B------:R-:W-:Y:S03]  /*13c50*/  LEA R182, P4, R128.reuse, R182, 0x1 ;  /* 0x000000b680b67211 */ /* 0x040fe600078808ff */
[----:B------:R-:W-:Y:S05]  /*13c60*/  IMAD.IADD R50, R129, 0x1, R50 ;  /* 0x0000000181327824 */ /* 0x000fea00078e0232 */
[----:B------:R-:W-:Y:S02]  /*13c70*/  LEA.HI.X R181, R128, R181, R50, 0x1, P4 ;  /* 0x000000b580b57211 */ /* 0x000fe400020f0c32 */
.L_x_1739:
[----:B------:R-:W-:Y:S05]  /*13c80*/  BSYNC.RECONVERGENT B0 ;  /* 0x0000000000007941 */ /* 0x000fea0003800200 */
.L_x_1738:
[----:B------:R-:W-:Y:S01]  /*13c90*/  @!P3 IMAD.MOV.U32 R183, RZ, RZ, R181 ;  /* 0x000000ffffb7b224 */ /* 0x000fe200078e00b5 */
[----:B------:R-:W-:Y:S01]  /*13ca0*/  IADD3 R106, P4, PT, R48, R182, RZ ;  /* 0x000000b6306a7210 */ /* 0x000fe20007f9e0ff */
[----:B------:R-:W-:Y:S02]  /*13cb0*/  @!P2 IMAD R9, R171, 0xc0, RZ ;  /* 0x000000c0ab09a824 */ /* 0x000fe400078e02ff */
[----:B------:R-:W-:Y:S01]  /*13cc0*/  IMAD.SHL.U32 R175, R150, 0x8, RZ ;  /* 0x0000000896af7824 */ /* 0x000fe200078e00ff */
[----:B------:R-:W-:Y:S01]  /*13cd0*/  @!PT LDS RZ, [RZ] ;  /* 0x00000000fffff984 */ /* 0x000fe20000000800 */
[----:B------:R-:W-:Y:S01]  /*13ce0*/  @!PT LDS RZ, [RZ] ;  /* 0x00000000fffff984 */ /* 0x000fe20000000800 */
[----:B------:R-:W-:Y:S01]  /*13cf0*/  @!PT LDS RZ, [RZ] ;  /* 0x00000000fffff984 */ /* 0x000fe20000000800 */
[----:B------:R2:W-:Y:S01]  /*13d00*/  @!P3 LDGSTS.E.BYPASS.LTC128B.128 [R192+0x1000], desc[UR4][R182.64] ;  /* 0x01000000b6c0bfae */ /* 0x0005e2000b981a04 */
[----:B------:R-:W-:Y:S02]  /*13d10*/  IADD3.X R107, PT, PT, R49, R181, RZ, P4, !PT ;  /* 0x000000b5316b7210 */ /* 0x000fe400027fe4ff */
[----:B------:R-:W-:Y:S01]  /*13d20*/  @!P2 IADD3 R122, P4, PT, R106, R48, RZ ;  /* 0x000000306a7aa210 */ /* 0x000fe20007f9e0ff */
[----:B------:R3:W-:Y:S01]  /*13d30*/  @P3 STS.128 [R192+0x1000], RZ ;  /* 0x001000ffc0003388 */ /* 0x0007e20000000c00 */
[-C--:B------:R-:W-:Y:S01]  /*13d40*/  @!P2 MOV R128, R106.reuse ;  /* 0x0000006a0080a202 */ /* 0x080fe20000000f00 */
[C---:B------:R-:W-:Y:S01]  /*13d50*/  @!P2 IMAD.WIDE.U32 R130, R170.reuse, 0xc0, R106 ;  /* 0x000000c0aa82a825 */ /* 0x040fe200078e006a */
[-C--:B------:R-:W-:Y:S01]  /*13d60*/  @!P2 MOV R124, R106.reuse ;  /* 0x0000006a007ca202 */ /* 0x080fe20000000f00 */
[----:B------:R3:W-:Y:S02]  /*13d70*/  @P2 STS.128 [R192+0x1800], RZ ;  /* 0x001800ffc0002388 */ /* 0x0007e40000000c00 */
[----:B------:R-:W-:Y:S01]  /*13d80*/  @!P2 IMAD.X R123, R107, 0x1, R49, P4 ;  /* 0x000000016b7ba824 */ /* 0x000fe200020e0631 */
[----:B------:R-:W-:Y:S01]  /*13d90*/  @!P2 IADD3 R131, PT, PT, R9, R131, RZ ;  /* 0x000000830983a210 */ /* 0x000fe20007ffe0ff */
[----:B------:R-:W-:Y:S01]  /*13da0*/  @!PT LDS RZ, [RZ] ;  /* 0x00000000fffff984 */ /* 0x000fe20000000800 */
[----:B------:R-:W-:Y:S01]  /*13db0*/  @!PT LDS RZ, [RZ] ;  /* 0x00000000fffff984 */ /* 0x000fe20000000800 */
[----:B------:R-:W-:Y:S01]  /*13dc0*/  @!PT LDS RZ, [RZ] ;  /* 0x00000000fffff984 */ /* 0x000fe20000000800 */
[----:B------:R-:W-:Y:S01]  /*13dd0*/  @!P2 LDGSTS.E.BYPASS.LTC128B.128 [R192+0x1800], desc[UR4][R106.64] ;  /* 0x018000006ac0afae */ /* 0x000fe2000b981a04 */
[--C-:B------:R-:W-:Y:S02]  /*13de0*/  @!P2 IMAD.MOV.U32 R129, RZ, RZ, R107.reuse ;  /* 0x000000ffff81a224 */ /* 0x100fe400078e006b */
[----:B------:R-:W-:Y:S01]  /*13df0*/  @!P2 IMAD.MOV.U32 R125, RZ, RZ, R107 ;  /* 0x000000ffff7da224 */ /* 0x000fe200078e006b */
[----:B------:R3:W-:Y:S01]  /*13e00*/  @P2 STS.128 [R192+0x2000], RZ ;  /* 0x002000ffc0002388 */ /* 0x0007e20000000c00 */
[C---:B------:R-:W-:Y:S03]  /*13e10*/  @!P2 IMAD.WIDE.U32 R128, R170.reuse, 0x140, R128 ;  /* 0x00000140aa80a825 */ /* 0x040fe600078e0080 */
[----:B------:R-:W-:Y:S01]  /*13e20*/  @!PT LDS RZ, [RZ] ;  /* 0x00000000fffff984 */ /* 0x000fe20000000800 */
[----:B------:R-:W-:Y:S01]  /*13e30*/  @!PT LDS RZ, [RZ] ;  /* 0x00000000fffff984 */ /* 0x000fe20000000800 */
[----:B------:R-:W-:Y:S01]  /*13e40*/  @!PT LDS RZ, [RZ] ;  /* 0x00000000fffff984 */ /* 0x000fe20000000800 */
[----:B------:R4:W-:Y:S01]  /*13e50*/  @!P2 LDGSTS.E.BYPASS.LTC128B.128 [R192+0x2000], desc[UR4][R122.64] ;  /* 0x020000007ac0afae */ /* 0x0009e2000b981a04 */
[----:B------:R-:W-:Y:S03]  /*13e60*/  @!P2 IMAD.WIDE.U32 R124, R170, 0x180, R124 ;  /* 0x00000180aa7ca825 */ /* 0x000fe600078e007c */
[----:B------:R3:W-:Y:S01]  /*13e70*/  @P2 STS.128 [R192+0x2800], RZ ;  /* 0x002800ffc0002388 */ /* 0x0007e20000000c00 */
[C---:B------:R-:W-:Y:S02]  /*13e80*/  @!P2 IMAD R48, R171.reuse, 0x140, RZ ;  /* 0x00000140ab30a824 */ /* 0x040fe400078e02ff */
[----:B------:R-:W-:Y:S01]  /*13e90*/  @!P2 IMAD R49, R171, 0x180, RZ ;  /* 0x00000180ab31a824 */ /* 0x000fe200078e02ff */
[----:B--2---:R-:W-:Y:S01]  /*13ea0*/  LOP3.LUT R183, R175, 0x1f20, RZ, 0xc0, !PT ;  /* 0x00001f20afb77812 */ /* 0x004fe200078ec0ff */
[----:B------:R-:W-:Y:S01]  /*13eb0*/  @!P2 IMAD.IADD R129, R48, 0x1, R129 ;  /* 0x000000013081a824 */ /* 0x000fe200078e0281 */
[CC--:B------:R-:W-:Y:S02]  /*13ec0*/  @!P2 LEA R48, P3, R170.reuse, R106.reuse, 0x8 ;  /* 0x0000006aaa30a211 */ /* 0x0c0fe400078640ff */
[----:B------:R-:W-:Y:S02]  /*13ed0*/  @!P2 IADD3 R125, PT, PT, R49, R125, RZ ;  /* 0x0000007d317da210 */ /* 0x000fe40007ffe0ff */
[CCC-:B------:R-:W-:Y:S02]  /*13ee0*/  @!P2 LEA.HI.X R49, R170.reuse, R107.reuse, R171.reuse, 0x8, P3 ;  /* 0x0000006baa31a211 */ /* 0x1c0fe400018f44ab */
[C---:B----4-:R-:W-:Y:S04]  /*13ef0*/  @!P2 LEA R122, P4, R170.reuse, R106, 0x7 ;  /* 0x0000006aaa7aa211 */ /* 0x050fe800078838ff */
[----:B------:R-:W-:Y:S05]  /*13f00*/  @!P2 LEA.HI.X R123, R170, R107, R171, 0x7, P4 ;  /* 0x0000006baa7ba211 */ /* 0x000fea00020f3cab */
        /* <DEDUP_REMOVED lines=25> */
.L_x_1737:
[----:B------:R-:W-:Y:S05]  /*140a0*/  BSYNC.RECONVERGENT B1 ;  /* 0x0000000000017941 */ /* 0x000fea0003800200 */
.L_x_1736:
[----:B---3--:R-:W-:Y:S01]  /*140b0*/  LOP3.LUT R49, R0, 0x120, R167, 0xf8, !PT ;  /* 0x0000012000317812 */ /* 0x008fe200078ef8a7 */
[----:B------:R-:W-:Y:S04]  /*140c0*/  IMAD.SHL.U32 R50, R150, 0x2, RZ ;  /* 0x0000000296327824 */ /* 0x000fe800078e00ff */
[----:B------:R-:W-:Y:S01]  /*140d0*/  IMAD R49, R49, 0x2, R166 ;  /* 0x0000000231317824 */ /* 0x000fe200078e02a6 */
[----:B------:R-:W-:Y:S03]  /*140e0*/  LOP3.LUT R50, R50, 0x6, RZ, 0xc0, !PT ;  /* 0x0000000632327812 */ /* 0x000fe600078ec0ff */
[C---:B------:R-:W-:Y:S02]  /*140f0*/  VIADD R0, R49.reuse, 0x5000 ;  /* 0x0000500031007836 */ /* 0x040fe40000000000 */
[----:B------:R-:W-:Y:S02]  /*14100*/  IMAD R187, R190, 0x100, R50 ;  /* 0x00000100bebb7824 */ /* 0x000fe400078e0232 */
[----:B------:R-:W-:Y:S02]  /*14110*/  VIADD R48, R49, 0x5020 ;  /* 0x0000502031307836 */ /* 0x000fe40000000000 */
[C---:B------:R-:W-:Y:S01]  /*14120*/  VIADD R129, R187.reuse, 0x10 ;  /* 0x00000010bb817836 */ /* 0x040fe20000000000 */
[CC--:B------:R-:W-:Y:S01]  /*14130*/  ISETP.GE.AND P4, PT, R187.reuse, R178.reuse, PT ;  /* 0x000000b2bb00720c */ /* 0x0c0fe20003f86270 */
[C---:B------:R-:W-:Y:S02]  /*14140*/  VIADD R186, R187.reuse, 0x1 ;  /* 0x00000001bbba7836 */ /* 0x040fe40000000000 */
[----:B------:R-:W-:Y:S01]  /*14150*/  VIADD R131, R187, 0x8 ;  /* 0x00000008bb837836 */ /* 0x000fe20000000000 */
[-C--:B------:R-:W-:Y:S01]  /*14160*/  ISETP.GE.AND P2, PT, R129, R179.reuse, PT ;  /* 0x000000b38100720c */ /* 0x080fe20003f46270 */
[----:B------:R-:W-:Y:S01]  /*14170*/  @P0 VIADD R48, R0, 0xffffffe0 ;  /* 0xffffffe000300836 */ /* 0x000fe20000000000 */
[CC--:B------:R-:W-:Y:S01]  /*14180*/  ISETP.GE.AND P0, PT, R187.reuse, R179.reuse, PT ;  /* 0x000000b3bb00720c */ /* 0x0c0fe20003f06270 */
        /* <DEDUP_REMOVED lines=23> */
[-C--:B------:R-:W-:Y:S01]  /*14300*/  ISETP.GE.AND P5, PT, R252, R179.reuse, PT ;  /* 0x000000b3fc00720c */ /* 0x080fe20003fa6270 */
[C---:B------:R-:W-:Y:S01]  /*14310*/  VIADD R251, R187.reuse, 0x20 ;  /* 0x00000020bbfb7836 */ /* 0x040fe20000000000 */
[----:B------:R-:W-:Y:S01]  /*14320*/  FSEL R216, R204, -INF , P6 ;  /* 0xff800000ccd87808 */ /* 0x000fe20003000000 */
[C---:B------:R-:W-:Y:S01]  /*14330*/  VIADD R247, R187.reuse, 0x30 ;  /* 0x00000030bbf77836 */ /* 0x040fe20000000000 */
[-C--:B------:R-:W-:Y:S01]  /*14340*/  ISETP.GE.AND P6, PT, R248, R179.reuse, PT ;  /* 0x000000b3f800720c */ /* 0x080fe20003fc6270 */
[C---:B------:R-:W-:Y:S01]  /*14350*/  VIADD R243, R187.reuse, 0x40 ;  /* 0x00000040bbf37836 */ /* 0x040fe20000000000 */
[----:B------:R-:W-:Y:S01]  /*14360*/  FSEL R131, R206, -INF , P0 ;  /* 0xff800000ce837808 */ /* 0x000fe20000000000 */
[----:B------:R-:W-:Y:S01]  /*14370*/  VIADD R238, R187, 0x51 ;  /* 0x00000051bbee7836 */ /* 0x000fe20000000000 */
[----:B------:R-:W-:Y:S01]  /*14380*/  FSEL R123, R203, -INF , P3 ;  /* 0xff800000cb7b7808 */ /* 0x000fe20001800000 */
[C---:B------:R-:W-:Y:S01]  /*14390*/  VIADD R237, R187.reuse, 0x58 ;  /* 0x00000058bbed7836 */ /* 0x040fe20000000000 */
[-C--:B------:R-:W-:Y:S01]  /*143a0*/  ISETP.GE.AND P2, PT, R250, R179.reuse, PT ;  /* 0x000000b3fa00720c */ /* 0x080fe20003f46270 */
        /* <DEDUP_REMOVED lines=8> */
[----:B------:R-:W-:Y:S01]  /*14430*/  VIADD R159, R187, 0xb9 ;  /* 0x000000b9bb9f7836 */ /* 0x000fe20000000000 */
[----:B------:R-:W-:Y:S01]  /*14440*/  FSEL R163, R21, -INF , P2 ;  /* 0xff80000015a37808 */ /* 0x000fe20001000000 */
        /* <DEDUP_REMOVED lines=8> */
[C---:B------:R-:W-:Y:S01]  /*144d0*/  VIADD R9, R187.reuse, 0xf8 ;  /* 0x000000f8bb097836 */ /* 0x040fe20000000000 */
[-C--:B------:R-:W-:Y:S01]  /*144e0*/  ISETP.GE.AND P6, PT, R238, R179.reuse, PT ;  /* 0x000000b3ee00720c */ /* 0x080fe20003fc6270 */
[C---:B------:R-:W-:Y:S01]  /*144f0*/  VIADD R246, R187.reuse, 0x31 ;  /* 0x00000031bbf67836 */ /* 0x040fe20000000000 */
[----:B-1----:R-:W-:Y:S01]  /*14500*/  FSEL R44, R44, -INF , P0 ;  /* 0xff8000002c2c7808 */ /* 0x002fe20000000000 */
[C---:B------:R-:W-:Y:S02]  /*14510*/  VIADD R245, R187.reuse, 0x38 ;  /* 0x00000038bbf57836 */ /* 0x040fe40000000000 */
[C---:B------:R-:W-:Y:S01]  /*14520*/  VIADD R242, R187.reuse, 0x41 ;  /* 0x00000041bbf27836 */ /* 0x040fe20000000000 */
[-C--:B------:R-:W-:Y:S01]  /*14530*/  ISETP.GE.AND P3, PT, R246, R179.reuse, PT ;  /* 0x000000b3f600720c */ /* 0x080fe20003f66270 */
[----:B------:R-:W-:Y:S01]  /*14540*/  VIADD R234, R187, 0x61 ;  /* 0x00000061bbea7836 */ /* 0x000fe20000000000 */
[-C--:B------:R-:W-:Y:S01]  /*14550*/  ISETP.GE.AND P2, PT, R245, R179.reuse, PT ;  /* 0x000000b3f500720c */ /* 0x080fe20003f46270 */
[C---:B------:R-:W-:Y:S02]  /*14560*/  VIADD R233, R187.reuse, 0x68 ;  /* 0x00000068bbe97836 */ /* 0x040fe40000000000 */
[C---:B------:R-:W-:Y:S01]  /*14570*/  VIADD R232, R187.reuse, 0x69 ;  /* 0x00000069bbe87836 */ /* 0x040fe20000000000 */
[----:B------:R-:W-:Y:S01]  /*14580*/  FSEL R20, R32, -INF , P2 ;  /* 0xff80000020147808 */ /* 0x000fe20001000000 */
[C---:B------:R-:W-:Y:S01]  /*14590*/  VIADD R231, R187.reuse, 0x70 ;  /* 0x00000070bbe77836 */ /* 0x040fe20000000000 */
[-C--:B------:R-:W-:Y:S01]  /*145a0*/  ISETP.GE.AND P2, PT, R240, R179.reuse, PT ;  /* 0x000000b3f000720c */ /* 0x080fe20003f46270 */
[----:B------:R-:W-:Y:S01]  /*145b0*/  VIADD R227, R187, 0x80 ;  /* 0x00000080bbe37836 */ /* 0x000fe20000000000 */
[-C--:B------:R-:W-:Y:S01]  /*145c0*/  ISETP.GE.AND P0, PT, R233, R179.reuse, PT ;  /* 0x000000b3e900720c */ /* 0x080fe20003f06270 */
[----:B------:R-:W-:Y:S01]  /*145d0*/  VIADD R221, R187, 0x98 ;  /* 0x00000098bbdd7836 */ /* 0x000fe20000000000 */
[----:B------:R-:W-:Y:S01]  /*145e0*/  FSEL R32, R129, -INF , !P4 ;  /* 0xff80000081207808 */ /* 0x000fe20006000000 */
        /* <DEDUP_REMOVED lines=12> */
[C---:B------:R-:W-:Y:S01]  /*146b0*/  VIADD R117, R187.reuse, 0xe0 ;  /* 0x000000e0bb757836 */ /* 0x040fe20000000000 */
[----:B------:R-:W-:Y:S01]  /*146c0*/  FSEL R36, R52, -INF , P2 ;  /* 0xff80000034247808 */ /* 0x000fe20001000000 */
[----:B------:R-:W-:Y:S01]  /*146d0*/  VIADD R114, R187, 0xe1 ;  /* 0x000000e1bb727836 */ /* 0x000fe20000000000 */
[----:B------:R-:W-:Y:S01]  /*146e0*/  FSEL R209, R211, -INF , P0 ;  /* 0xff800000d3d17808 */ /* 0x000fe20000000000 */
[----:B------:R-:W-:Y:S01]  /*146f0*/  VIADD R230, R187, 0x71 ;  /* 0x00000071bbe67836 */ /* 0x000fe20000000000 */
[-C--:B------:R-:W-:Y:S01]  /*14700*/  ISETP.GE.AND P0, PT, R221, R179.reuse, PT ;  /* 0x000000b3dd00720c */ /* 0x080fe20003f06270 */
[C---:B------:R-:W-:Y:S02]  /*14710*/  VIADD R229, R187.reuse, 0x78 ;  /* 0x00000078bbe57836 */ /* 0x040fe40000000000 */
[C---:B------:R-:W-:Y:S01]  /*14720*/  VIADD R228, R187.reuse, 0x79 ;  /* 0x00000079bbe47836 */ /* 0x040fe20000000000 */
[-C--:B------:R-:W-:Y:S01]  /*14730*/  ISETP.GE.AND P4, PT, R230, R179.reuse, PT ;  /* 0x000000b3e600720c */ /* 0x080fe20003f86270 */
[C---:B------:R-:W-:Y:S01]  /*14740*/  VIADD R225, R187.reuse, 0x88 ;  /* 0x00000088bbe17836 */ /* 0x040fe20000000000 */
[----:B------:R-:W-:Y:S01]  /*14750*/  FSEL R80, R80, -INF , P0 ;  /* 0xff80000050507808 */ /* 0x000fe20000000000 */
        /* <DEDUP_REMOVED lines=9> */
[C---:B------:R-:W-:Y:S02]  /*147f0*/  VIADD R217, R187.reuse, 0xa1 ;  /* 0x000000a1bbd97836 */ /* 0x040fe40000000000 */
[C---:B------:R-:W-:Y:S02]  /*14800*/  VIADD R215, R187.reuse, 0xa8 ;  /* 0x000000a8bbd77836 */ /* 0x040fe40000000000 */
[C---:B------:R-:W-:Y:S02]  /*14810*/  VIADD R128, R187.reuse, 0xc9 ;  /* 0x000000c9bb807836 */ /* 0x040fe40000000000 */
[C---:B------:R-:W-:Y:S02]  /*14820*/  VIADD R122, R187.reuse, 0xd8 ;  /* 0x000000d8bb7a7836 */ /* 0x040fe40000000000 */
[C---:B------:R-:W-:Y:S02]  /*14830*/  VIADD R110, R187.reuse, 0xe9 ;  /* 0x000000e9bb6e7836 */ /* 0x040fe40000000000 */
[C---:B------:R-:W-:Y:S02]  /*14840*/  VIADD R107, R187.reuse, 0xf0 ;  /* 0x000000f0bb6b7836 */ /* 0x040fe40000000000 */
[----:B------:R-:W-:Y:S01]  /*14850*/  VIADD R0, R187, 0xf9 ;  /* 0x000000f9bb007836 */ /* 0x000fe20000000000 */
[----:B------:R-:W-:Y:S01]  /*14860*/  FSEL R187, R205, -INF , P5 ;  /* 0xff800000cdbb7808 */ /* 0x000fe20002800000 */
[----:B------:R-:W-:Y:S01]  /*14870*/  IMAD.MOV.U32 R206, RZ, RZ, R125 ;  /* 0x000000ffffce7224 */ /* 0x000fe200078e007d */
[-C--:B------:R-:W-:Y:S01]  /*14880*/  ISETP.GE.AND P5, PT, R247, R179.reuse, PT ;  /* 0x000000b3f700720c */ /* 0x080fe20003fa6270 */
[----:B------:R-:W-:Y:S01]  /*14890*/  IMAD.MOV.U32 R204, RZ, RZ, R123 ;  /* 0x000000ffffcc7224 */ /* 0x000fe200078e007b */
[----:B------:R-:W-:Y:S01]  /*148a0*/  FSEL R123, R207, -INF , P3 ;  /* 0xff800000cf7b7808 */ /* 0x000fe20001800000 */
[----:B------:R-:W-:Y:S01]  /*148b0*/  IMAD.MOV.U32 R56, RZ, RZ, R44 ;  /* 0x000000ffff387224 */ /* 0x000fe200078e002c */
[----:B------:R-:W-:Y:S02]  /*148c0*/  FSEL R125, R27, -INF , P5 ;  /* 0xff8000001b7d7808 */ /* 0x000fe40002800000 */
[-C--:B------:R-:W-:Y:S02]  /*148d0*/  ISETP.GE.AND P5, PT, R242, R179.reuse, PT ;  /* 0x000000b3f200720c */ /* 0x080fe40003fa6270 */
[-C--:B------:R-:W-:Y:S02]  /*148e0*/  ISETP.GE.AND P3, PT, R241, R179.reuse, PT ;  /* 0x000000b3f100720c */ /* 0x080fe40003f66270 */
[----:B------:R-:W-:Y:S02]  /*148f0*/  FSEL R218, R37, -INF , P5 ;  /* 0xff80000025da7808 */ /* 0x000fe40002800000 */
[-C--:B------:R-:W-:Y:S02]  /*14900*/  ISETP.GE.AND P5, PT, R237, R179.reuse, PT ;  /* 0x000000b3ed00720c */ /* 0x080fe40003fa6270 */
[----:B------:R-:W-:Y:S01]  /*14910*/  FSEL R37, R45, -INF , P6 ;  /* 0xff8000002d257808 */ /* 0x000fe20003000000 */
[----:B------:R-:W-:Y:S01]  /*14920*/  IMAD.MOV.U32 R45, RZ, RZ, R187 ;  /* 0x000000ffff2d7224 */ /* 0x000fe200078e00bb */
[-C--:B------:R-:W-:Y:S02]  /*14930*/  ISETP.GE.AND P6, PT, R232, R179.reuse, PT ;  /* 0x000000b3e800720c */ /* 0x080fe40003fc6270 */
[----:B------:R-:W-:Y:S02]  /*14940*/  FSEL R40, R40, -INF , P3 ;  /* 0xff80000028287808 */ /* 0x000fe40001800000 */
[----:B------:R-:W-:Y:S02]  /*14950*/  FSEL R205, R208, -INF , P5 ;  /* 0xff800000d0cd7808 */ /* 0x000fe40002800000 */
[-C--:B------:R-:W-:Y:S01]  /*14960*/  ISETP.GE.AND P3, PT, R235, R179.reuse, PT ;  /* 0x000000b3eb00720c */ /* 0x080fe20003f66270 */
[----:B------:R-:W-:Y:S01]  /*14970*/  IMAD.MOV.U32 R208, RZ, RZ, R40 ;  /* 0x000000ffffd07224 */ /* 0x000fe200078e0028 */
[-C--:B------:R-:W-:Y:S01]  /*14980*/  ISETP.GE.AND P5, PT, R231, R179.reuse, PT ;  /* 0x000000b3e700720c */ /* 0x080fe20003fa6270 */
[----:B------:R-:W-:Y:S01]  /*14990*/  IMAD.MOV.U32 R40, RZ, RZ, R163 ;  /* 0x000000ffff287224 */ /* 0x000fe200078e00a3 */
[----:B------:R-:W-:Y:S01]  /*149a0*/  FSEL R25, R57, -INF , P6 ;  /* 0xff80000039197808 */ /* 0x000fe20003000000 */
[----:B------:R-:W-:Y:S01]  /*149b0*/  IMAD.MOV.U32 R52, RZ, RZ, R205 ;  /* 0x000000ffff347224 */ /* 0x000fe200078e00cd */
[-C--:B------:R-:W-:Y:S01]  /*149c0*/  ISETP.GE.AND P6, PT, R226, R179.reuse, PT ;  /* 0x000000b3e200720c */ /* 0x080fe20003fc6270 */
[----:B------:R-:W-:Y:S01]  /*149d0*/  IMAD.MOV.U32 R57, RZ, RZ, R216 ;  /* 0x000000ffff397224 */ /* 0x000fe200078e00d8 */
[----:B------:R-:W-:Y:S02]  /*149e0*/  FSEL R51, R51, -INF , P3 ;  /* 0xff80000033337808 */ /* 0x000fe40001800000 */
[-C--:B------:R-:W-:Y:S02]  /*149f0*/  ISETP.GE.AND P3, PT, R229, R179.reuse, PT ;  /* 0x000000b3e500720c */ /* 0x080fe40003f66270 */
[----:B------:R-:W-:Y:S01]  /*14a00*/  FSEL R205, R59, -INF , P5 ;  /* 0xff8000003bcd7808 */ /* 0x000fe20002800000 */
[----:B------:R-:W-:Y:S01]  /*14a10*/  IMAD.MOV.U32 R59, RZ, RZ, R41 ;  /* 0x000000ffff3b7224 */ /* 0x000fe200078e0029 */
[----:B------:R-:W-:Y:S01]  /*14a20*/  FSEL R27, R61, -INF , P4 ;  /* 0xff8000003d1b7808 */ /* 0x000fe20002000000 */
[----:B------:R-:W-:Y:S01]  /*14a30*/  IMAD.MOV.U32 R41, RZ, RZ, R186 ;  /* 0x000000ffff297224 */ /* 0x000fe200078e00ba */
[----:B------:R-:W-:Y:S01]  /*14a40*/  FSEL R44, R69, -INF , P6 ;  /* 0xff800000452c7808 */ /* 0x000fe20003000000 */
[----:B------:R-:W-:Y:S01]  /*14a50*/  IMAD.MOV.U32 R61, RZ, RZ, R218 ;  /* 0x000000ffff3d7224 */ /* 0x000fe200078e00da */
[-C--:B------:R-:W-:Y:S01]  /*14a60*/  ISETP.GE.AND P5, PT, R225, R179.reuse, PT ;  /* 0x000000b3e100720c */ /* 0x080fe20003fa6270 */
[----:B------:R-:W-:Y:S01]  /*14a70*/  IMAD.MOV.U32 R92, RZ, RZ, R59 ;  /* 0x000000ffff5c7224 */ /* 0x000fe200078e003b */
[-C--:B------:R-:W-:Y:S01]  /*14a80*/  ISETP.GE.AND P4, PT, R224, R179.reuse, PT ;  /* 0x000000b3e000720c */ /* 0x080fe20003f86270 */
[----:B------:R-:W-:Y:S01]  /*14a90*/  IMAD.MOV.U32 R59, RZ, RZ, R203 ;  /* 0x000000ffff3b7224 */ /* 0x000fe200078e00cb */
[-C--:B------:R-:W-:Y:S02]  /*14aa0*/  ISETP.GE.AND P6, PT, R220, R179.reuse, PT ;  /* 0x000000b3dc00720c */ /* 0x080fe40003fc6270 */
[----:B------:R-:W-:Y:S01]  /*14ab0*/  FSEL R186, R210, -INF , P2 ;  /* 0xff800000d2ba7808 */ /* 0x000fe20001000000 */
[----:B------:R-:W-:Y:S01]  /*14ac0*/  IMAD.MOV.U32 R210, RZ, RZ, R21 ;  /* 0x000000ffffd27224 */ /* 0x000fe200078e0015 */
[----:B------:R-:W-:Y:S01]  /*14ad0*/  FSEL R187, R63, -INF , P3 ;  /* 0xff8000003fbb7808 */ /* 0x000fe20001800000 */
[----:B------:R-:W-:Y:S01]  /*14ae0*/  IMAD.MOV.U32 R63, RZ, RZ, R51 ;  /* 0x000000ffff3f7224 */ /* 0x000fe200078e0033 */
[-C--:B------:R-:W-:Y:S02]  /*14af0*/  ISETP.GE.AND P2, PT, R222, R179.reuse, PT ;  /* 0x000000b3de00720c */ /* 0x080fe40003f46270 */
[-C--:B------:R-:W-:Y:S02]  /*14b00*/  ISETP.GE.AND P3, PT, R223, R179.reuse, PT ;  /* 0x000000b3df00720c */ /* 0x080fe40003f66270 */
[----:B------:R-:W-:Y:S02]  /*14b10*/  FSEL R207, R212, -INF , P5 ;  /* 0xff800000d4cf7808 */ /* 0x000fe40002800000 */
[----:B------:R-:W-:Y:S01]  /*14b20*/  FSEL R163, R73, -INF , P4 ;  /* 0xff80000049a37808 */ /* 0x000fe20002000000 */
[----:B------:R-:W-:Y:S01]  /*14b30*/  IMAD.MOV.U32 R73, RZ, RZ, R208 ;  /* 0x000000ffff497224 */ /* 0x000fe200078e00d0 */
[----:B------:R-:W-:Y:S01]  /*14b40*/  FSEL R129, R81, -INF , P6 ;  /* 0xff80000051817808 */ /* 0x000fe20003000000 */
[----:B------:R-:W-:Y:S01]  /*14b50*/  IMAD.MOV.U32 R81, RZ, RZ, R202 ;  /* 0x000000ffff517224 */ /* 0x000fe200078e00ca */
[-C--:B------:R-:W-:Y:S02]  /*14b60*/  ISETP.GE.AND P5, PT, R219, R179.reuse, PT ;  /* 0x000000b3db00720c */ /* 0x080fe40003fa6270 */
[-C--:B------:R-:W-:Y:S02]  /*14b70*/  ISETP.GE.AND P4, PT, R217, R179.reuse, PT ;  /* 0x000000b3d900720c */ /* 0x080fe40003f86270 */
[-C--:B------:R-:W-:Y:S02]  /*14b80*/  ISETP.GE.AND P6, PT, R168, R179.reuse, PT ;  /* 0x000000b3a800720c */ /* 0x080fe40003fc6270 */
[----:B------:R-:W-:Y:S01]  /*14b90*/  FSEL R51, R77, -INF , P2 ;  /* 0xff8000004d337808 */ /* 0x000fe20001000000 */
[----:B------:R-:W-:Y:S01]  /*14ba0*/  IMAD.MOV.U32 R77, RZ, RZ, R25 ;  /* 0x000000ffff4d7224 */ /* 0x000fe200078e0019 */
[----:B------:R-:W-:Y:S01]  /*14bb0*/  FSEL R69, R76, -INF , P3 ;  /* 0xff8000004c457808 */ /* 0x000fe20001800000 */
[----:B------:R-:W-:Y:S01]  /*14bc0*/  IMAD.MOV.U32 R76, RZ, RZ, R27 ;  /* 0x000000ffff4c7224 */ /* 0x000fe200078e001b */
[-C--:B------:R-:W-:Y:S02]  /*14bd0*/  ISETP.GE.AND P2, PT, R214, R179.reuse, PT ;  /* 0x000000b3d600720c */ /* 0x080fe40003f46270 */
[-C--:B------:R-:W-:Y:S02]  /*14be0*/  ISETP.GE.AND P3, PT, R215, R179.reuse, PT ;  /* 0x000000b3d700720c */ /* 0x080fe40003f66270 */
[----:B------:R-:W-:Y:S01]  /*14bf0*/  FSEL R218, R84, -INF , P5 ;  /* 0xff80000054da7808 */ /* 0x000fe20002800000 */
[----:B------:R-:W-:Y:S01]  /*14c00*/  IMAD.MOV.U32 R84, RZ, RZ, R63 ;  /* 0x000000ffff547224 */ /* 0x000fe200078e003f */
[----:B------:R-:W-:Y:S01]  /*14c10*/  FSEL R216, R85, -INF , P4 ;  /* 0xff80000055d87808 */ /* 0x000fe20002000000 */
[----:B------:R-:W-:Y:S01]  /*14c20*/  IMAD R85, R190, 0x100, R50 ;  /* 0x00000100be557824 */ /* 0x000fe200078e0232 */
[----:B------:R-:W-:Y:S01]  /*14c30*/  FSEL R203, R93, -INF , P6 ;  /* 0xff8000005dcb7808 */ /* 0x000fe20003000000 */
[----:B------:R-:W-:Y:S01]  /*14c40*/  IMAD.MOV.U32 R93, RZ, RZ, R155 ;  /* 0x000000ffff5d7224 */ /* 0x000fe200078e009b */
[-C--:B------:R-:W-:Y:S01]  /*14c50*/  ISETP.GE.AND P5, PT, R167, R179.reuse, PT ;  /* 0x000000b3a700720c */ /* 0x080fe20003fa6270 */
[----:B------:R-:W-:Y:S01]  /*14c60*/  VIADD R85, R85, 0x1 ;  /* 0x0000000155557836 */ /* 0x000fe20000000000 */
[-C--:B------:R-:W-:Y:S02]  /*14c70*/  ISETP.GE.AND P4, PT, R159, R179.reuse, PT ;  /* 0x000000b39f00720c */ /* 0x080fe40003f86270 */
[-C--:B------:R-:W-:Y:S02]  /*14c80*/  ISETP.GE.AND P6, PT, R128, R179.reuse, PT ;  /* 0x000000b38000720c */ /* 0x080fe40003fc6270 */
[----:B------:R-:W-:Y:S01]  /*14c90*/  FSEL R212, R88, -INF , P2 ;  /* 0xff80000058d47808 */ /* 0x000fe20001000000 */
[----:B------:R-:W-:Y:S01]  /*14ca0*/  IMAD.MOV.U32 R88, RZ, RZ, R210 ;  /* 0x000000ffff587224 */ /* 0x000fe200078e00d2 */
[----:B------:R-:W-:Y:S02]  /*14cb0*/  FSEL R21, R86, -INF , P3 ;  /* 0xff80000056157808 */ /* 0x000fe40001800000 */
[-C--:B------:R-:W-:Y:S02]  /*14cc0*/  ISETP.GE.AND P2, PT, R157, R179.reuse, PT ;  /* 0x000000b39d00720c */ /* 0x080fe40003f46270 */
        /* <DEDUP_REMOVED lines=8> */
[--C-:B------:R-:W-:Y:S01]  /*14d50*/  IMAD R93, R190, 0x100, R50.reuse ;  /* 0x00000100be5d7824 */ /* 0x100fe200078e0232 */
[-C--:B------:R-:W-:Y:S02]  /*14d60*/  ISETP.GE.AND P5, PT, R127, R179.reuse, PT ;  /* 0x000000b37f00720c */ /* 0x080fe40003fa6270 */
[----:B------:R-:W-:Y:S01]  /*14d70*/  FSEL R202, R213, -INF , P2 ;  /* 0xff800000d5ca7808 */ /* 0x000fe20001000000 */
[----:B------:R-:W-:Y:S01]  /*14d80*/  VIADD R93, R93, 0x9 ;  /* 0x000000095d5d7836 */ /* 0x000fe20000000000 */
[----:B------:R-:W-:Y:S01]  /*14d90*/  FSEL R204, R100, -INF , P3 ;  /* 0xff80000064cc7808 */ /* 0x000fe20001800000 */
[----:B------:R-:W-:Y:S01]  /*14da0*/  IMAD R213, R190, 0x100, R50 ;  /* 0x00000100bed57824 */ /* 0x000fe200078e0232 */
[-C--:B------:R-:W-:Y:S01]  /*14db0*/  ISETP.GE.AND P6, PT, R114, R179.reuse, PT ;  /* 0x000000b37200720c */ /* 0x080fe20003fc6270 */
[----:B------:R-:W-:Y:S01]  /*14dc0*/  IMAD.MOV.U32 R100, RZ, RZ, R20 ;  /* 0x000000ffff647224 */ /* 0x000fe200078e0014 */
[----:B------:R-:W-:Y:S01]  /*14dd0*/  FSEL R20, R109, -INF , P4 ;  /* 0xff8000006d147808 */ /* 0x000fe20002000000 */
[----:B------:R-:W-:Y:S01]  /*14de0*/  VIADD R213, R213, 0x8 ;  /* 0x00000008d5d57836 */ /* 0x000fe20000000000 */
[----:B------:R-:W-:Y:S01]  /*14df0*/  FSEL R25, R108, -INF , P5 ;  /* 0xff8000006c197808 */ /* 0x000fe20002800000 */
[----:B------:R-:W-:Y:S01]  /*14e00*/  IMAD.MOV.U32 R108, RZ, RZ, R100 ;  /* 0x000000ffff6c7224 */ /* 0x000fe200078e0064 */
[-C--:B------:R-:W-:Y:S01]  /*14e10*/  ISETP.GE.AND P4, PT, R110, R179.reuse, PT ;  /* 0x000000b36e00720c */ /* 0x080fe20003f86270 */
[----:B------:R-:W-:Y:S01]  /*14e20*/  IMAD.MOV.U32 R100, RZ, RZ, R73 ;  /* 0x000000ffff647224 */ /* 0x000fe200078e0049 */
[-C--:B------:R-:W-:Y:S01]  /*14e30*/  ISETP.GE.AND P5, PT, R106, R179.reuse, PT ;  /* 0x000000b36a00720c */ /* 0x080fe20003fa6270 */
[----:B------:R-:W-:Y:S01]  /*14e40*/  IMAD.MOV.U32 R73, RZ, RZ, R57 ;  /* 0x000000ffff497224 */ /* 0x000fe200078e0039 */
[----:B------:R-:W-:Y:S01]  /*14e50*/  FSEL R155, R103, -INF , P0 ;  /* 0xff800000679b7808 */ /* 0x000fe20000000000 */
[----:B------:R-:W-:Y:S01]  /*14e60*/  IMAD.MOV.U32 R103, RZ, RZ, R59 ;  /* 0x000000ffff677224 */ /* 0x000fe200078e003b */
[----:B------:R-:W-:Y:S01]  /*14e70*/  FSEL R63, R7, -INF , P6 ;  /* 0xff800000073f7808 */ /* 0x000fe20003000000 */
[--C-:B------:R-:W-:Y:S01]  /*14e80*/  IMAD R109, R190, 0x100, R50.reuse ;  /* 0x00000100be6d7824 */ /* 0x100fe200078e0232 */
[-C--:B------:R-:W-:Y:S01]  /*14e90*/  ISETP.GE.AND P6, PT, R85, R178.reuse, PT ;  /* 0x000000b25500720c */ /* 0x080fe20003fc6270 */
[----:B------:R-:W-:Y:S01]  /*14ea0*/  IMAD.MOV.U32 R85, RZ, RZ, R61 ;  /* 0x000000ffff557224 */ /* 0x000fe200078e003d */
[----:B------:R-:W-:Y:S01]  /*14eb0*/  FSEL R59, R119, -INF , P4 ;  /* 0xff800000773b7808 */ /* 0x000fe20002000000 */
[----:B------:R-:W-:Y:S01]  /*14ec0*/  VIADD R109, R109, 0x18 ;  /* 0x000000186d6d7836 */ /* 0x000fe20000000000 */
[-C--:B------:R-:W-:Y:S02]  /*14ed0*/  ISETP.GE.AND P3, PT, R122, R179.reuse, PT ;  /* 0x000000b37a00720c */ /* 0x080fe40003f66270 */
[----:B------:R-:W-:Y:S02]  /*14ee0*/  FSEL R61, R113, -INF , P5 ;  /* 0xff800000713d7808 */ /* 0x000fe40002800000 */
[-C--:B------:R-:W-:Y:S01]  /*14ef0*/  ISETP.GE.AND P4, PT, R93, R178.reuse, PT ;  /* 0x000000b25d00720c */ /* 0x080fe20003f86270 */
[----:B------:R-:W-:Y:S01]  /*14f00*/  IMAD R93, R190, 0x100, R50 ;  /* 0x00000100be5d7824 */ /* 0x000fe200078e0232 */
[-C--:B------:R-:W-:Y:S01]  /*14f10*/  ISETP.GE.AND P5, PT, R213, R178.reuse, PT ;  /* 0x000000b2d500720c */ /* 0x080fe20003fa6270 */
[----:B------:R-:W-:Y:S01]  /*14f20*/  IMAD.MOV.U32 R213, RZ, RZ, R94 ;  /* 0x000000ffffd57224 */ /* 0x000fe200078e005e */
[-C--:B------:R-:W-:Y:S01]  /*14f30*/  ISETP.GE.AND P2, PT, R118, R179.reuse, PT ;  /* 0x000000b37600720c */ /* 0x080fe20003f46270 */
[----:B------:R-:W-:Y:S01]  /*14f40*/  IMAD.MOV.U32 R94, RZ, RZ, R92 ;  /* 0x000000ffff5e7224 */ /* 0x000fe200078e005c */
[----:B------:R-:W-:Y:S01]  /*14f50*/  FSEL R97, R111, -INF , P3 ;  /* 0xff8000006f617808 */ /* 0x000fe20001800000 */
[----:B------:R-:W-:Y:S01]  /*14f60*/  IMAD R92, R190, 0x100, R50 ;  /* 0x00000100be5c7824 */ /* 0x000fe200078e0232 */
[-C--:B------:R-:W-:Y:S01]  /*14f70*/  ISETP.GE.AND P3, PT, R107, R179.reuse, PT ;  /* 0x000000b36b00720c */ /* 0x080fe20003f66270 */
[----:B------:R-:W-:Y:S01]  /*14f80*/  VIADD R93, R93, 0x10 ;  /* 0x000000105d5d7836 */ /* 0x000fe20000000000 */
[-C--:B------:R-:W-:Y:S01]  /*14f90*/  ISETP.GE.AND P0, PT, R117, R179.reuse, PT ;  /* 0x000000b37500720c */ /* 0x080fe20003f06270 */
[----:B------:R-:W-:Y:S01]  /*14fa0*/  VIADD R92, R92, 0x11 ;  /* 0x000000115c5c7836 */ /* 0x000fe20000000000 */
[----:B------:R-:W-:Y:S02]  /*14fb0*/  FSEL R86, R112, -INF , P2 ;  /* 0xff80000070567808 */ /* 0x000fe40001000000 */
[-C--:B------:R-:W-:Y:S02]  /*14fc0*/  ISETP.GE.AND P2, PT, R102, R179.reuse, PT ;  /* 0x000000b36600720c */ /* 0x080fe40003f46270 */
[----:B------:R-:W-:Y:S02]  /*14fd0*/  FSEL R57, R120, -INF , P3 ;  /* 0xff80000078397808 */ /* 0x000fe40001800000 */
[----:B------:R-:W-:Y:S02]  /*14fe0*/  FSEL R206, R206, -INF , !P6 ;  /* 0xff800000cece7808 */ /* 0x000fe40007000000 */
[----:B------:R-:W-:Y:S01]  /*14ff0*/  ISETP.GE.AND P3, PT, R93, R178, PT ;  /* 0x000000b25d00720c */ /* 0x000fe20003f66270 */
[----:B------:R-:W-:Y:S01]  /*15000*/  IMAD.MOV.U32 R93, RZ, RZ, R56 ;  /* 0x000000ffff5d7224 */ /* 0x000fe200078e0038 */
[----:B------:R-:W-:Y:S02]  /*15010*/  FSEL R6, R6, -INF , P0 ;  /* 0xff80000006067808 */ /* 0x000fe40000000000 */
[----:B------:R-:W-:Y:S02]  /*15020*/  ISETP.GE.AND P0, PT, R9, R179, PT ;  /* 0x000000b30900720c */ /* 0x000fe40003f06270 */
[----:B------:R-:W-:Y:S02]  /*15030*/  FSEL R56, R10, -INF , P2 ;  /* 0xff8000000a387808 */ /* 0x000fe40001000000 */
[----:B------:R-:W-:Y:S02]  /*15040*/  FMNMX3.FTZ R7, R149, R32, R206, !PT ;  /* 0x0000002095077276 */ /* 0x000fe400078100ce */
[----:B------:R-:W-:Y:S02]  /*15050*/  FSEL R162, R162, -INF , !P5 ;  /* 0xff800000a2a27808 */ /* 0x000fe40006800000 */
[----:B------:R-:W-:Y:S02]  /*15060*/  FSEL R85, R85, -INF , !P4 ;  /* 0xff80000055557808 */ /* 0x000fe40006000000 */
[-C--:B------:R-:W-:Y:S01]  /*15070*/  ISETP.GE.AND P2, PT, R92, R178.reuse, PT ;  /* 0x000000b25c00720c */ /* 0x080fe20003f46270 */
[----:B------:R-:W-:Y:S01]  /*15080*/  IMAD.MOV.U32 R92, RZ, RZ, R52 ;  /* 0x000000ffff5c7224 */ /* 0x000fe200078e0034 */
[----:B------:R-:W-:Y:S02]  /*15090*/  FSEL R52, R11, -INF , P0 ;  /* 0xff8000000b347808 */ /* 0x000fe40000000000 */
[-C--:B------:R-:W-:Y:S02]  /*150a0*/  ISETP.GE.AND P6, PT, R252, R178.reuse, PT ;  /* 0x000000b2fc00720c */ /* 0x080fe40003fc6270 */
[----:B------:R-:W-:Y:S02]  /*150b0*/  ISETP.GE.AND P0, PT, R109, R178, PT ;  /* 0x000000b26d00720c */ /* 0x000fe40003f06270 */
[----:B------:R-:W-:Y:S02]  /*150c0*/  FSEL R81, R81, -INF , !P3 ;  /* 0xff80000051517808 */ /* 0x000fe40005800000 */
[----:B------:R-:W-:Y:S02]  /*150d0*/  FSEL R154, R154, -INF , !P2 ;  /* 0xff8000009a9a7808 */ /* 0x000fe40005000000 */
[----:B------:R-:W-:Y:S02]  /*150e0*/  FMNMX3.FTZ R7, R7, R162, R85, !PT ;  /* 0x000000a207077276 */ /* 0x000fe40007810055 */
[----:B------:R-:W-:Y:S02]  /*150f0*/  FSEL R45, R45, -INF , !P6 ;  /* 0xff8000002d2d7808 */ /* 0x000fe40007000000 */
[-C--:B------:R-:W-:Y:S02]  /*15100*/  ISETP.GE.AND P5, PT, R251, R178.reuse, PT ;  /* 0x000000b2fb00720c */ /* 0x080fe40003fa6270 */
[-C--:B------:R-:W-:Y:S02]  /*15110*/  ISETP.GE.AND P4, PT, R250, R178.reuse, PT ;  /* 0x000000b2fa00720c */ /* 0x080fe40003f86270 */
[----:B------:R-:W-:Y:S02]  /*15120*/  FSEL R73, R73, -INF , !P0 ;  /* 0xff80000049497808 */ /* 0x000fe40004000000 */
[----:B------:R-:W-:Y:S02]  /*15130*/  FMNMX3.FTZ R7, R7, R81, R154, !PT ;  /* 0x0000005107077276 */ /* 0x000fe4000781009a */
[----:B------:R-:W-:Y:S02]  /*15140*/  FSEL R41, R41, -INF , !P5 ;  /* 0xff80000029297808 */ /* 0x000fe40006800000 */
[----:B------:R-:W-:Y:S02]  /*15150*/  FSEL R40, R40, -INF , !P4 ;  /* 0xff80000028287808 */ /* 0x000fe40006000000 */
[----:B------:R-:W-:Y:S02]  /*15160*/  FMNMX3.FTZ R7, R7, R73, R45, !PT ;  /* 0x0000004907077276 */ /* 0x000fe4000781002d */
[-C--:B------:R-:W-:Y:S02]  /*15170*/  ISETP.GE.AND P3, PT, R249, R178.reuse, PT ;  /* 0x000000b2f900720c */ /* 0x080fe40003f66270 */
[-C--:B------:R-:W-:Y:S02]  /*15180*/  ISETP.GE.AND P2, PT, R248, R178.reuse, PT ;  /* 0x000000b2f800720c */ /* 0x080fe40003f46270 */
[----:B------:R-:W-:Y:S02]  /*15190*/  FMNMX3.FTZ R7, R7, R41, R40, !PT ;  /* 0x0000002907077276 */ /* 0x000fe40007810028 */
[-C--:B------:R-:W-:Y:S02]  /*151a0*/  ISETP.GE.AND P6, PT, R246, R178.reuse, PT ;  /* 0x000000b2f600720c */ /* 0x080fe40003fc6270 */
[----:B------:R-:W-:Y:S02]  /*151b0*/  FSEL R131, R131, -INF , !P3 ;  /* 0xff80000083837808 */ /* 0x000fe40005800000 */
[----:B------:R-:W-:Y:S02]  /*151c0*/  FSEL R130, R130, -INF , !P2 ;  /* 0xff80000082827808 */ /* 0x000fe40005000000 */
[-C--:B------:R-:W-:Y:S02]  /*151d0*/  ISETP.GE.AND P0, PT, R247, R178.reuse, PT ;  /* 0x000000b2f700720c */ /* 0x080fe40003f06270 */
[-C--:B------:R-:W-:Y:S02]  /*151e0*/  ISETP.GE.AND P4, PT, R244, R178.reuse, PT ;  /* 0x000000b2f400720c */ /* 0x080fe40003f86270 */
[-C--:B------:R-:W-:Y:S02]  /*151f0*/  ISETP.GE.AND P5, PT, R245, R178.reuse, PT ;  /* 0x000000b2f500720c */ /* 0x080fe40003fa6270 */
[----:B------:R-:W-:Y:S02]  /*15200*/  FSEL R125, R125, -INF , !P0 ;  /* 0xff8000007d7d7808 */ /* 0x000fe40004000000 */
[----:B------:R-:W-:Y:S02]  /*15210*/  FSEL R123, R123, -INF , !P6 ;  /* 0xff8000007b7b7808 */ /* 0x000fe40007000000 */
[----:B------:R-:W-:Y:S02]  /*15220*/  FMNMX3.FTZ R7, R7, R131, R130, !PT ;  /* 0x0000008307077276 */ /* 0x000fe40007810082 */
[----:B------:R-:W-:Y:S02]  /*15230*/  FSEL R120, R108, -INF , !P5 ;  /* 0xff8000006c787808 */ /* 0x000fe40006800000 */
[----:B------:R-:W-:Y:S02]  /*15240*/  FSEL R119, R104, -INF , !P4 ;  /* 0xff80000068777808 */ /* 0x000fe40006000000 */
[-C--:B------:R-:W-:Y:S02]  /*15250*/  ISETP.GE.AND P3, PT, R243, R178.reuse, PT ;  /* 0x000000b2f300720c */ /* 0x080fe40003f66270 */
[-C--:B------:R-:W-:Y:S02]  /*15260*/  ISETP.GE.AND P2, PT, R242, R178.reuse, PT ;  /* 0x000000b2f200720c */ /* 0x080fe40003f46270 */
[----:B------:R-:W-:Y:S02]  /*15270*/  FMNMX3.FTZ R7, R7, R125, R123, !PT ;  /* 0x0000007d07077276 */ /* 0x000fe4000781007b */
[-C--:B------:R-:W-:Y:S02]  /*15280*/  ISETP.GE.AND P6, PT, R240, R178.reuse, PT ;  /* 0x000000b2f000720c */ /* 0x080fe40003fc6270 */
[----:B------:R-:W-:Y:S02]  /*15290*/  FSEL R109, R213, -INF , !P2 ;  /* 0xff800000d56d7808 */ /* 0x000fe40005000000 */
[----:B------:R-:W-:Y:S02]  /*152a0*/  ISETP.GE.AND P0, PT, R241, R178, PT ;  /* 0x000000b2f100720c */ /* 0x000fe40003f06270 */
[----:B------:R-:W-:Y:S02]  /*152b0*/  FSEL R112, R103, -INF , !P3 ;  /* 0xff80000067707808 */ /* 0x000fe40005800000 */
[----:B------:R-:W-:Y:S02]  /*152c0*/  FMNMX3.FTZ R7, R7, R120, R119, !PT ;  /* 0x0000007807077276 */ /* 0x000fe40007810077 */
[-C--:B------:R-:W-:Y:S02]  /*152d0*/  ISETP.GE.AND P5, PT, R239, R178.reuse, PT ;  /* 0x000000b2ef00720c */ /* 0x080fe40003fa6270 */
[-C--:B------:R-:W-:Y:S02]  /*152e0*/  ISETP.GE.AND P3, PT, R237, R178.reuse, PT ;  /* 0x000000b2ed00720c */ /* 0x080fe40003f66270 */
[-C--:B------:R-:W-:Y:S02]  /*152f0*/  ISETP.GE.AND P2, PT, R236, R178.reuse, PT ;  /* 0x000000b2ec00720c */ /* 0x080fe40003f46270 */
[----:B------:R-:W-:Y:S02]  /*15300*/  ISETP.GE.AND P4, PT, R238, R178, PT ;  /* 0x000000b2ee00720c */ /* 0x000fe40003f86270 */
[----:B------:R-:W-:Y:S02]  /*15310*/  FSEL R104, R100, -INF , !P0 ;  /* 0xff80000064687808 */ /* 0x000fe40004000000 */
[----:B------:R-:W-:Y:S02]  /*15320*/  FSEL R103, R94, -INF , !P6 ;  /* 0xff8000005e677808 */ /* 0x000fe40007000000 */
[----:B------:R-:W-:Y:S02]  /*15330*/  FMNMX3.FTZ R7, R7, R112, R109, !PT ;  /* 0x0000007007077276 */ /* 0x000fe4000781006d */
[----:B------:R-:W-:Y:S02]  /*15340*/  FSEL R100, R93, -INF , !P5 ;  /* 0xff8000005d647808 */ /* 0x000fe40006800000 */
[----:B------:R-:W-:Y:S02]  /*15350*/  FSEL R93, R92, -INF , !P3 ;  /* 0xff8000005c5d7808 */ /* 0x000fe40005800000 */
[----:B------:R-:W-:Y:S02]  /*15360*/  FSEL R92, R88, -INF , !P2 ;  /* 0xff800000585c7808 */ /* 0x000fe40005000000 */
[----:B------:R-:W-:Y:S02]  /*15370*/  FSEL R37, R37, -INF , !P4 ;  /* 0xff80000025257808 */ /* 0x000fe40006000000 */
[----:B------:R-:W-:Y:S02]  /*15380*/  FMNMX3.FTZ R88, R7, R104, R103, !PT ;  /* 0x0000006807587276 */ /* 0x000fe40007810067 */
[----:B------:R-:W-:Y:S02]  /*15390*/  ISETP.GE.AND P0, PT, R235, R178, PT ;  /* 0x000000b2eb00720c */ /* 0x000fe40003f06270 */
[----:B------:R-:W-:Y:S02]  /*153a0*/  FMNMX3.FTZ R88, R88, R100, R37, !PT ;  /* 0x0000006458587276 */ /* 0x000fe40007810025 */
[-C--:B------:R-:W-:Y:S02]  /*153b0*/  ISETP.GE.AND P6, PT, R234, R178.reuse, PT ;  /* 0x000000b2ea00720c */ /* 0x080fe40003fc6270 */
[----:B------:R-:W-:Y:S02]  /*153c0*/  FSEL R84, R84, -INF , !P0 ;  /* 0xff80000054547808 */ /* 0x000fe40004000000 */
[-C--:B------:R-:W-:Y:S02]  /*153d0*/  ISETP.GE.AND P0, PT, R229, R178.reuse, PT ;  /* 0x000000b2e500720c */ /* 0x080fe40003f06270 */
[----:B------:R-:W-:Y:S02]  /*153e0*/  FSEL R36, R36, -INF , !P6 ;  /* 0xff80000024247808 */ /* 0x000fe40007000000 */
[-C--:B------:R-:W-:Y:S02]  /*153f0*/  ISETP.GE.AND P5, PT, R233, R178.reuse, PT ;  /* 0x000000b2e900720c */ /* 0x080fe40003fa6270 */
[----:B------:R-:W-:Y:S02]  /*15400*/  FMNMX3.FTZ R108, R88, R93, R92, !PT ;  /* 0x0000005d586c7276 */ /* 0x000fe4000781005c */
[-C--:B------:R-:W-:Y:S02]  /*15410*/  ISETP.GE.AND P4, PT, R232, R178.reuse, PT ;  /* 0x000000b2e800720c */ /* 0x080fe40003f86270 */
[----:B------:R-:W-:Y:S02]  /*15420*/  FSEL R10, R187, -INF , !P0 ;  /* 0xff800000bb0a7808 */ /* 0x000fe40004000000 */
[-C--:B------:R-:W-:Y:S02]  /*15430*/  ISETP.GE.AND P6, PT, R228, R178.reuse, PT ;  /* 0x000000b2e400720c */ /* 0x080fe40003fc6270 */
[----:B------:R-:W-:Y:S02]  /*15440*/  ISETP.GE.AND P0, PT, R223, R178, PT ;  /* 0x000000b2df00720c */ /* 0x000fe40003f06270 */
[----:B------:R-:W-:Y:S02]  /*15450*/  FSEL R33, R33, -INF , !P5 ;  /* 0xff80000021217808 */ /* 0x000fe40006800000 */
[----:B------:R-:W-:Y:S02]  /*15460*/  FMNMX3.FTZ R108, R108, R84, R36, !PT ;  /* 0x000000546c6c7276 */ /* 0x000fe40007810024 */
[-C--:B------:R-:W-:Y:S02]  /*15470*/  ISETP.GE.AND P3, PT, R231, R178.reuse, PT ;  /* 0x000000b2e700720c */ /* 0x080fe40003f66270 */
[----:B------:R-:W-:Y:S02]  /*15480*/  FSEL R77, R77, -INF , !P4 ;  /* 0xff8000004d4d7808 */ /* 0x000fe40006000000 */
[-C--:B------:R-:W-:Y:S02]  /*15490*/  ISETP.GE.AND P2, PT, R230, R178.reuse, PT ;  /* 0x000000b2e600720c */ /* 0x080fe40003f46270 */
[----:B------:R-:W-:Y:S02]  /*154a0*/  FSEL R7, R186, -INF , !P6 ;  /* 0xff800000ba077808 */ /* 0x000fe40007000000 */
[----:B------:R-:W-:Y:S02]  /*154b0*/  FSEL R111, R69, -INF , !P0 ;  /* 0xff800000456f7808 */ /* 0x000fe40004000000 */
[-C--:B------:R-:W-:Y:S02]  /*154c0*/  ISETP.GE.AND P6, PT, R222, R178.reuse, PT ;  /* 0x000000b2de00720c */ /* 0x080fe40003fc6270 */
[----:B------:R-:W-:Y:S02]  /*154d0*/  FSEL R205, R205, -INF , !P3 ;  /* 0xff800000cdcd7808 */ /* 0x000fe40005800000 */
[----:B------:R-:W-:Y:S02]  /*154e0*/  FMNMX3.FTZ R69, R108, R33, R77, !PT ;  /* 0x000000216c457276 */ /* 0x000fe4000781004d */
[----:B------:R-:W-:Y:S02]  /*154f0*/  FSEL R11, R76, -INF , !P2 ;  /* 0xff8000004c0b7808 */ /* 0x000fe40005000000 */
[----:B------:R-:W-:Y:S02]  /*15500*/  FSEL R108, R51, -INF , !P6 ;  /* 0xff800000336c7808 */ /* 0x000fe40007000000 */
[-C--:B------:R-:W-:Y:S02]  /*15510*/  ISETP.GE.AND P4, PT, R226, R178.reuse, PT ;  /* 0x000000b2e200720c */ /* 0x080fe40003f86270 */
[----:B------:R-:W-:Y:S02]  /*15520*/  ISETP.GE.AND P5, PT, R227, R178, PT ;  /* 0x000000b2e300720c */ /* 0x000fe40003fa6270 */
[----:B------:R-:W-:Y:S02]  /*15530*/  FMNMX3.FTZ R51, R69, R205, R11, !PT ;  /* 0x000000cd45337276 */ /* 0x000fe4000781000b */
[----:B------:R-:W-:Y:S02]  /*15540*/  FSEL R44, R44, -INF , !P4 ;  /* 0xff8000002c2c7808 */ /* 0x000fe40006000000 */
[----:B------:R-:W-:Y:S01]  /*15550*/  FSEL R76, R209, -INF , !P5 ;  /* 0xff800000d14c7808 */ /* 0x000fe20006800000 */
[----:B------:R-:W-:Y:S01]  /*15560*/  IMAD R209, R190, 0x100, R50 ;  /* 0x00000100bed17824 */ /* 0x000fe200078e0232 */
[----:B------:R-:W-:Y:S02]  /*15570*/  FMNMX3.FTZ R51, R51, R10, R7, !PT ;  /* 0x0000000a33337276 */ /* 0x000fe40007810007 */
[-C--:B------:R-:W-:Y:S01]  /*15580*/  ISETP.GE.AND P3, PT, R225, R178.reuse, PT ;  /* 0x000000b2e100720c */ /* 0x080fe20003f66270 */
[----:B------:R-:W-:Y:S01]  /*15590*/  VIADD R209, R209, 0x1 ;  /* 0x00000001d1d17836 */ /* 0x000fe20000000000 */
[-C--:B------:R-:W-:Y:S02]  /*155a0*/  ISETP.GE.AND P2, PT, R224, R178.reuse, PT ;  /* 0x000000b2e000720c */ /* 0x080fe40003f46270 */
[----:B------:R-:W-:Y:S02]  /*155b0*/  ISETP.GE.AND P0, PT, R215, R178, PT ;  /* 0x000000b2d700720c */ /* 0x000fe40003f06270 */
[----:B------:R-:W-:Y:S02]  /*155c0*/  FMNMX3.FTZ R51, R51, R76, R44, !PT ;  /* 0x0000004c33337276 */ /* 0x000fe4000781002c */
[----:B------:R-:W-:Y:S01]  /*155d0*/  FSEL R88, R207, -INF , !P3 ;  /* 0xff800000cf587808 */ /* 0x000fe20005800000 */
[----:B------:R-:W-:Y:S01]  /*155e0*/  IMAD R207, R190, 0x100, R50 ;  /* 0x00000100becf7824 */ /* 0x000fe200078e0232 */
[----:B------:R-:W-:Y:S02]  /*155f0*/  FSEL R94, R163, -INF , !P2 ;  /* 0xff800000a35e7808 */ /* 0x000fe40005000000 */
[----:B------:R-:W-:Y:S02]  /*15600*/  FSEL R213, R21, -INF , !P0 ;  /* 0xff80000015d57808 */ /* 0x000fe40004000000 */
[----:B------:R-:W-:Y:S02]  /*15610*/  ISETP.GE.AND P5, PT, R221, R178, PT ;  /* 0x000000b2dd00720c */ /* 0x000fe40003fa6270 */
[----:B------:R-:W-:Y:S02]  /*15620*/  FMNMX3.FTZ R21, R51, R88, R94, !PT ;  /* 0x0000005833157276 */ /* 0x000fe4000781005e */
[-C--:B------:R-:W-:Y:S02]  /*15630*/  ISETP.GE.AND P4, PT, R220, R178.reuse, PT ;  /* 0x000000b2dc00720c */ /* 0x080fe40003f86270 */
[-C--:B------:R-:W-:Y:S02]  /*15640*/  ISETP.GE.AND P3, PT, R219, R178.reuse, PT ;  /* 0x000000b2db00720c */ /* 0x080fe40003f66270 */
[-C--:B------:R-:W-:Y:S02]  /*15650*/  ISETP.GE.AND P2, PT, R217, R178.reuse, PT ;  /* 0x000000b2d900720c */ /* 0x080fe40003f46270 */
        /* <DEDUP_REMOVED lines=8> */
[----:B------:R-:W-:Y:S02]  /*156e0*/  ISETP.GE.AND P4, PT, R168, R178, PT ;  /* 0x000000b2a800720c */ /* 0x000fe40003f86270 */
[----:B------:R-:W-:Y:S02]  /*156f0*/  FSEL R212, R212, -INF , !P6 ;  /* 0xff800000d4d47808 */ /* 0x000fe40007000000 */
[----:B------:R-:W-:Y:S02]  /*15700*/  FMNMX3.FTZ R21, R21, R218, R216, !PT ;  /* 0x000000da15157276 */ /* 0x000fe400078100d8 */
[-C--:B------:R-:W-:Y:S02]  /*15710*/  ISETP.GE.AND P3, PT, R167, R178.reuse, PT ;  /* 0x000000b2a700720c */ /* 0x080fe40003f66270 */
[-C--:B------:R-:W-:Y:S02]  /*15720*/  ISETP.GE.AND P2, PT, R159, R178.reuse, PT ;  /* 0x000000b29f00720c */ /* 0x080fe40003f46270 */
[----:B------:R-:W-:Y:S02]  /*15730*/  FSEL R211, R211, -INF , !P5 ;  /* 0xff800000d3d37808 */ /* 0x000fe40006800000 */
[----:B------:R-:W-:Y:S02]  /*15740*/  FSEL R203, R203, -INF , !P4 ;  /* 0xff800000cbcb7808 */ /* 0x000fe40006000000 */
[----:B------:R-:W-:Y:S02]  /*15750*/  FMNMX3.FTZ R21, R21, R213, R212, !PT ;  /* 0x000000d515157276 */ /* 0x000fe400078100d4 */
[----:B------:R-:W-:Y:S02]  /*15760*/  FSEL R208, R208, -INF , !P3 ;  /* 0xff800000d0d07808 */ /* 0x000fe40005800000 */
[----:B------:R-:W-:Y:S02]  /*15770*/  FSEL R210, R210, -INF , !P2 ;  /* 0xff800000d2d27808 */ /* 0x000fe40005000000 */
[----:B------:R-:W-:Y:S02]  /*15780*/  FMNMX3.FTZ R21, R21, R211, R203, !PT ;  /* 0x000000d315157276 */ /* 0x000fe400078100cb */
[-C--:B------:R-:W-:Y:S02]  /*15790*/  ISETP.GE.AND P0, PT, R158, R178.reuse, PT ;  /* 0x000000b29e00720c */ /* 0x080fe40003f06270 */
[-C--:B------:R-:W-:Y:S02]  /*157a0*/  ISETP.GE.AND P6, PT, R157, R178.reuse, PT ;  /* 0x000000b29d00720c */ /* 0x080fe40003fc6270 */
[----:B------:R-:W-:Y:S02]  /*157b0*/  ISETP.GE.AND P2, PT, R124, R178, PT ;  /* 0x000000b27c00720c */ /* 0x000fe40003f46270 */
[----:B------:R-:W-:Y:S02]  /*157c0*/  FMNMX3.FTZ R21, R21, R208, R210, !PT ;  /* 0x000000d015157276 */ /* 0x000fe400078100d2 */
[----:B------:R-:W-:Y:S02]  /*157d0*/  FSEL R204, R204, -INF , !P0 ;  /* 0xff800000cccc7808 */ /* 0x000fe40004000000 */
[----:B------:R-:W-:Y:S02]  /*157e0*/  FSEL R202, R202, -INF , !P6 ;  /* 0xff800000caca7808 */ /* 0x000fe40007000000 */
[----:B------:R-:W-:Y:S02]  /*157f0*/  FSEL R113, R20, -INF , !P2 ;  /* 0xff80000014717808 */ /* 0x000fe40005000000 */
[----:B------:R-:W-:Y:S02]  /*15800*/  FMNMX3.FTZ R20, R21, R204, R202, !PT ;  /* 0x000000cc15147276 */ /* 0x000fe400078100ca */
[----:B------:R-:W2:Y:S01]  /*15810*/  LD.E R21, desc[UR4][R2.64+0xdc] ;  /* 0x0000dc0402157980 */ /* 0x000ea2000c101900 */
[-C--:B------:R-:W-:Y:S02]  /*15820*/  ISETP.GE.AND P5, PT, R156, R178.reuse, PT ;  /* 0x000000b29c00720c */ /* 0x080fe40003fa6270 */
[-C--:B------:R-:W-:Y:S02]  /*15830*/  ISETP.GE.AND P3, PT, R127, R178.reuse, PT ;  /* 0x000000b27f00720c */ /* 0x080fe40003f66270 */
[----:B------:R-:W-:Y:S02]  /*15840*/  FSEL R155, R155, -INF , !P5 ;  /* 0xff8000009b9b7808 */ /* 0x000fe40006800000 */
[-C--:B------:R-:W-:Y:S02]  /*15850*/  ISETP.GE.AND P5, PT, R117, R178.reuse, PT ;  /* 0x000000b27500720c */ /* 0x080fe40003fa6270 */
[----:B------:R-:W-:Y:S02]  /*15860*/  FSEL R25, R25, -INF , !P3 ;  /* 0xff80000019197808 */ /* 0x000fe40005800000 */
[----:B------:R-:W-:Y:S02]  /*15870*/  FSEL R69, R6, -INF , !P5 ;  /* 0xff80000006457808 */ /* 0x000fe40006800000 */
[-C--:B------:R-:W-:Y:S02]  /*15880*/  ISETP.GE.AND P5, PT, R102, R178.reuse, PT ;  /* 0x000000b26600720c */ /* 0x080fe40003fa6270 */
[-C--:B------:R-:W-:Y:S02]  /*15890*/  ISETP.GE.AND P3, PT, R106, R178.reuse, PT ;  /* 0x000000b26a00720c */ /* 0x080fe40003f66270 */
[-C--:B------:R-:W-:Y:S02]  /*158a0*/  ISETP.GE.AND P2, PT, R110, R178.reuse, PT ;  /* 0x000000b26e00720c */ /* 0x080fe40003f46270 */
[-C--:B------:R-:W-:Y:S02]  /*158b0*/  ISETP.GE.AND P4, PT, R128, R178.reuse, PT ;  /* 0x000000b28000720c */ /* 0x080fe40003f86270 */
[----:B------:R-:W-:Y:S02]  /*158c0*/  FSEL R59, R59, -INF , !P2 ;  /* 0xff8000003b3b7808 */ /* 0x000fe40005000000 */
[----:B------:R-:W-:Y:S02]  /*158d0*/  FSEL R27, R27, -INF , !P4 ;  /* 0xff8000001b1b7808 */ /* 0x000fe40006000000 */
[-C--:B------:R-:W-:Y:S02]  /*158e0*/  ISETP.GE.AND P4, PT, R114, R178.reuse, PT ;  /* 0x000000b27200720c */ /* 0x080fe40003f86270 */
[----:B------:R-:W-:Y:S02]  /*158f0*/  FMNMX3.FTZ R20, R20, R155, R27, !PT ;  /* 0x0000009b14147276 */ /* 0x000fe4000781001b */
[----:B------:R-:W-:Y:S02]  /*15900*/  FSEL R63, R63, -INF , !P4 ;  /* 0xff8000003f3f7808 */ /* 0x000fe40006000000 */
[-C--:B------:R-:W-:Y:S02]  /*15910*/  ISETP.GE.AND P4, PT, R9, R178.reuse, PT ;  /* 0x000000b20900720c */ /* 0x080fe40003f86270 */
[----:B------:R-:W-:Y:S02]  /*15920*/  FMNMX3.FTZ R6, R20, R25, R113, !PT ;  /* 0x0000001914067276 */ /* 0x000fe40007810071 */
[-C--:B------:R-:W-:Y:S02]  /*15930*/  ISETP.GE.AND P0, PT, R122, R178.reuse, PT ;  /* 0x000000b27a00720c */ /* 0x080fe40003f06270 */
[-C--:B------:R-:W-:Y:S02]  /*15940*/  ISETP.GE.AND P6, PT, R118, R178.reuse, PT ;  /* 0x000000b27600720c */ /* 0x080fe40003fc6270 */
[----:B------:R-:W-:Y:S02]  /*15950*/  FSEL R97, R97, -INF , !P0 ;  /* 0xff80000061617808 */ /* 0x000fe40004000000 */
[----:B------:R-:W-:Y:S02]  /*15960*/  ISETP.GE.AND P0, PT, R0, R179, PT ;  /* 0x000000b30000720c */ /* 0x000fe40003f06270 */
[----:B------:R-:W-:Y:S02]  /*15970*/  FSEL R86, R86, -INF , !P6 ;  /* 0xff80000056567808 */ /* 0x000fe40007000000 */
[----:B------:R-:W-:Y:S02]  /*15980*/  FSEL R80, R121, -INF , P0 ;  /* 0xff80000079507808 */ /* 0x000fe40000000000 */
[----:B------:R-:W-:Y:S02]  /*15990*/  FMNMX3.FTZ R6, R6, R97, R86, !PT ;  /* 0x0000006106067276 */ /* 0x000fe40007810056 */
[-C--:B------:R-:W-:Y:S02]  /*159a0*/  ISETP.GE.AND P6, PT, R107, R178.reuse, PT ;  /* 0x000000b26b00720c */ /* 0x080fe40003fc6270 */
[----:B------:R-:W-:Y:S02]  /*159b0*/  FSEL R61, R61, -INF , !P3 ;  /* 0xff8000003d3d7808 */ /* 0x000fe40005800000 */
[----:B------:R-:W-:Y:S02]  /*159c0*/  ISETP.GE.AND P3, PT, R0, R178, PT ;  /* 0x000000b20000720c */ /* 0x000fe40003f66270 */
[----:B------:R-:W-:Y:S02]  /*159d0*/  FSEL R57, R57, -INF , !P6 ;  /* 0xff80000039397808 */ /* 0x000fe40007000000 */
[----:B------:R-:W-:Y:S02]  /*159e0*/  FSEL R80, R80, -INF , !P3 ;  /* 0xff80000050507808 */ /* 0x000fe40005800000 */
[CC--:B------:R-:W-:Y:S02]  /*159f0*/  ISETP.GE.AND P3, PT, R209.reuse, R176.reuse, PT ;  /* 0x000000b0d100720c */ /* 0x0c0fe40003f66270 */
[----:B------:R-:W-:Y:S01]  /*15a00*/  ISETP.GE.AND P6, PT, R209, R177, PT ;  /* 0x000000b1d100720c */ /* 0x000fe20003fc6270 */
[----:B------:R-:W-:Y:S01]  /*15a10*/  IMAD R209, R190, 0x100, R50 ;  /* 0x00000100bed17824 */ /* 0x000fe200078e0232 */
[----:B------:R-:W-:Y:S02]  /*15a20*/  FSEL R56, R56, -INF , !P5 ;  /* 0xff80000038387808 */ /* 0x000fe40006800000 */
[----:B------:R-:W-:Y:S01]  /*15a30*/  FSEL R161, R161, -INF , P6 ;  /* 0xff800000a1a17808 */ /* 0x000fe20003000000 */
[----:B------:R-:W-:Y:S01]  /*15a40*/  VIADD R209, R209, 0x9 ;  /* 0x00000009d1d17836 */ /* 0x000fe20000000000 */
[----:B------:R-:W-:Y:S02]  /*15a50*/  FSEL R52, R52, -INF , !P4 ;  /* 0xff80000034347808 */ /* 0x000fe40006000000 */
[----:B------:R-:W-:Y:S02]  /*15a60*/  ISETP.GE.AND P4, PT, R207, R176, PT ;  /* 0x000000b0cf00720c */ /* 0x000fe40003f86270 */
[----:B------:R-:W-:Y:S04]  /*15a70*/  FMNMX3.FTZ R6, R6, R69, R63, !PT ;  /* 0x0000004506067276 */ /* 0x000fe8000781003f */
[----:B------:R-:W-:Y:S04]  /*15a80*/  FMNMX3.FTZ R6, R6, R61, R59, !PT ;  /* 0x0000003d06067276 */ /* 0x000fe8000781003b */
[----:B------:R-:W-:Y:S04]  /*15a90*/  FMNMX3.FTZ R6, R6, R57, R56, !PT ;  /* 0x0000003906067276 */ /* 0x000fe80007810038 */
        /* <DEDUP_REMOVED lines=8> */
[--C-:B------:R-:W-:Y:S04]  /*15b20*/  IMAD R149, R190, 0x100, R50.reuse ;  /* 0x00000100be957824 */ /* 0x100fe800078e0232 */
[----:B------:R-:W-:Y:S02]  /*15b30*/  VIADD R149, R149, 0x11 ;  /* 0x0000001195957836 */ /* 0x000fe40000000000 */
[C---:B--2---:R-:W-:Y:S01]  /*15b40*/  FMUL.FTZ R51, R21.reuse, R20 ;  /* 0x0000001415337220 */ /* 0x044fe20000410000 */
[----:B------:R-:W-:Y:S04]  /*15b50*/  FMUL.FTZ R6, R21, R6 ;  /* 0x0000000615067220 */ /* 0x000fe80000410000 */
[----:B------:R-:W-:Y:S02]  /*15b60*/  FSEL R51, R51, RZ, P0 ;  /* 0x000000ff33337208 */ /* 0x000fe40000000000 */
[----:B------:R-:W1:Y:S01]  /*15b70*/  MUFU.EX2 R6, R6 ;  /* 0x0000000600067308 */ /* 0x000e620000000800 */
[C---:B------:R-:W-:Y:S01]  /*15b80*/  ISETP.GE.AND P0, PT, R207.reuse, R177, PT ;  /* 0x000000b1cf00720c */ /* 0x040fe20003f06270 */
[----:B------:R-:W-:Y:S02]  /*15b90*/  VIADD R207, R207, 0x8 ;  /* 0x00000008cfcf7836 */ /* 0x000fe40000000000 */
        /* <DEDUP_REMOVED lines=10> */
[-C--:B------:R-:W-:Y:S01]  /*15c40*/  ISETP.GE.AND P2, PT, R207, R176.reuse, PT ;  /* 0x000000b0cf00720c */ /* 0x080fe20003f46270 */
        /* <DEDUP_REMOVED lines=12> */
[----:B------:R-:W-:Y:S01]  /*15d10*/  ISETP.GE.AND P5, PT, R207, R177, PT ;  /* 0x000000b1cf00720c */ /* 0x000fe20003fa6270 */
[-CC-:B------:R-:W-:Y:S01]  /*15d20*/  FFMA.FTZ R186, R206, R21.reuse, -R51.reuse ;  /* 0x00000015ceba7223 */ /* 0x180fe20000010833 */
[-CC-:B------:R-:W-:Y:S01]  /*15d30*/  FFMA.FTZ R162, R162, R21.reuse, -R51.reuse ;  /* 0x00000015a2a27223 */ /* 0x180fe20000010833 */
[-CC-:B------:R-:W-:Y:S01]  /*15d40*/  FFMA.FTZ R85, R85, R21.reuse, -R51.reuse ;  /* 0x0000001555557223 */ /* 0x180fe20000010833 */
[----:B------:R-:W-:Y:S03]  /*15d50*/  FSEL R152, R152, -INF , P5 ;  /* 0xff80000098987808 */ /* 0x000fe60002800000 */
        /* <DEDUP_REMOVED lines=36> */
[--C-:B------:R-:W-:Y:S01]  /*15fa0*/  FFMA.FTZ R86, R86, R21, -R51.reuse ;  /* 0x0000001556567223 */ /* 0x100fe20000010833 */
[----:B------:R-:W-:Y:S01]  /*15fb0*/  ISETP.GE.AND P5, PT, R149, R177, PT ;  /* 0x000000b19500720c */ /* 0x000fe20003fa6270 */
[-CC-:B------:R-:W-:Y:S01]  /*15fc0*/  FFMA.FTZ R69, R69, R21.reuse, -R51.reuse ;  /* 0x0000001545457223 */ /* 0x180fe20000010833 */
[----:B------:R-:W-:Y:S03]  /*15fd0*/  FSEL R160, R160, -INF , P0 ;  /* 0xff800000a0a07808 */ /* 0x000fe60000000000 */
[----:B------:R-:W-:Y:S01]  /*15fe0*/  MUFU.EX2 R125, R125 ;  /* 0x0000007d007d7308 */ /* 0x000fe20000000800 */
[----:B------:R-:W-:Y:S01]  /*15ff0*/  FSEL R13, R13, -INF , P5 ;  /* 0xff8000000d0d7808 */ /* 0x000fe20002800000 */
[--C-:B------:R-:W-:Y:S01]  /*16000*/  FFMA.FTZ R63, R63, R21, -R51.reuse ;  /* 0x000000153f3f7223 */ /* 0x100fe20000010833 */
[----:B------:R-:W-:Y:S01]  /*16010*/  ISETP.GE.AND P0, PT, R209, R177, PT ;  /* 0x000000b1d100720c */ /* 0x000fe20003f06270 */
        /* <DEDUP_REMOVED lines=8> */
[-CC-:B------:R-:W-:Y:S01]  /*160a0*/  FFMA.FTZ R56, R56, R21.reuse, -R51.reuse ;  /* 0x0000001538387223 */ /* 0x180fe20000010833 */
[-CC-:B------:R-:W-:Y:S01]  /*160b0*/  FFMA.FTZ R52, R52, R21.reuse, -R51.reuse ;  /* 0x0000001534347223 */ /* 0x180fe20000010833 */
[----:B------:R-:W-:Y:S01]  /*160c0*/  FFMA.FTZ R51, R80, R21, -R51 ;  /* 0x0000001550337223 */ /* 0x000fe20000010833 */
[----:B------:R-:W-:Y:S03]  /*160d0*/  FSEL R19, R19, -INF , P5 ;  /* 0xff80000013137808 */ /* 0x000fe60002800000 */
[----:B------:R-:W-:Y:S01]  /*160e0*/  MUFU.EX2 R120, R120 ;  /* 0x0000007800787308 */ /* 0x000fe20000000800 */
[-C--:B------:R-:W-:Y:S01]  /*160f0*/  ISETP.GE.AND P5, PT, R245, R177.reuse, PT ;  /* 0x000000b1f500720c */ /* 0x080fe20003fa6270 */
[--C-:B------:R-:W-:Y:S03]  /*16100*/  IMAD R207, R190, 0x100, R50.reuse ;  /* 0x00000100becf7824 */ /* 0x100fe600078e0232 */
[----:B------:R-:W-:Y:S01]  /*16110*/  FSEL R24, R24, -INF , P5 ;  /* 0xff80000018187808 */ /* 0x000fe20002800000 */
[----:B------:R-:W-:Y:S01]  /*16120*/  VIADD R207, R207, 0x10 ;  /* 0x00000010cfcf7836 */ /* 0x000fe20000000000 */
[-C--:B------:R-:W-:Y:S03]  /*16130*/  ISETP.GE.AND P5, PT, R242, R177.reuse, PT ;  /* 0x000000b1f200720c */ /* 0x080fe60003fa6270 */
[----:B------:R-:W-:Y:S01]  /*16140*/  MUFU.EX2 R119, R119 ;  /* 0x0000007700777308 */ /* 0x000fe20000000800 */
[-C--:B------:R-:W-:Y:S01]  /*16150*/  ISETP.GE.AND P6, PT, R207, R177.reuse, PT ;  /* 0x000000b1cf00720c */ /* 0x080fe20003fc6270 */
[----:B------:R-:W-:Y:S01]  /*16160*/  IMAD R207, R190, 0x100, R50 ;  /* 0x00000100becf7824 */ /* 0x000fe200078e0232 */
[----:B------:R-:W-:Y:S02]  /*16170*/  FSEL R29, R29, -INF , P5 ;  /* 0xff8000001d1d7808 */ /* 0x000fe40002800000 */
[----:B------:R-:W-:Y:S05]  /*16180*/  FSEL R80, R12, -INF , P6 ;  /* 0xff8000000c507808 */ /* 0x000fea0003000000 */
[----:B------:R-:W-:Y:S01]  /*16190*/  MUFU.EX2 R112, R112 ;  /* 0x0000007000707308 */ /* 0x000fe20000000800 */
[-C--:B------:R-:W-:Y:S01]  /*161a0*/  ISETP.GE.AND P6, PT, R252, R177.reuse, PT ;  /* 0x000000b1fc00720c */ /* 0x080fe20003fc6270 */
[----:B------:R-:W-:Y:S01]  /*161b0*/  VIADD R207, R207, 0x18 ;  /* 0x00000018cfcf7836 */ /* 0x000fe20000000000 */
[-C--:B------:R-:W-:Y:S02]  /*161c0*/  ISETP.GE.AND P5, PT, R240, R177.reuse, PT ;  /* 0x000000b1f000720c */ /* 0x080fe40003fa6270 */
[----:B------:R-:W-:Y:S02]  /*161d0*/  FSEL R12, R15, -INF , P6 ;  /* 0xff8000000f0c7808 */ /* 0x000fe40003000000 */
[----:B------:R-:W-:Y:S03]  /*161e0*/  FSEL R15, R160, -INF , !P4 ;  /* 0xff800000a00f7808 */ /* 0x000fe60006000000 */
[----:B------:R-:W-:Y:S01]  /*161f0*/  MUFU.EX2 R109, R109 ;  /* 0x0000006d006d7308 */ /* 0x000fe20000000800 */
[-C--:B------:R-:W-:Y:S01]  /*16200*/  ISETP.GE.AND P6, PT, R249, R177.reuse, PT ;  /* 0x000000b1f900720c */ /* 0x080fe20003fc6270 */
[----:B------:R-:W-:Y:S01]  /*16210*/  IMAD.MOV.U32 R160, RZ, RZ, R29 ;  /* 0x000000ffffa07224 */ /* 0x000fe200078e001d */
[-C--:B------:R-:W-:Y:S02]  /*16220*/  ISETP.GE.AND P0, PT, R207, R177.reuse, PT ;  /* 0x000000b1cf00720c */ /* 0x080fe40003f06270 */
[----:B------:R-:W-:Y:S02]  /*16230*/  FSEL R18, R18, -INF , P6 ;  /* 0xff80000012127808 */ /* 0x000fe40003000000 */
[----:B------:R-:W-:Y:S03]  /*16240*/  FSEL R14, R14, -INF , P0 ;  /* 0xff8000000e0e7808 */ /* 0x000fe60000000000 */
[----:B------:R-:W-:Y:S01]  /*16250*/  MUFU.EX2 R104, R104 ;  /* 0x0000006800687308 */ /* 0x000fe20000000800 */
[-C--:B------:R-:W-:Y:S02]  /*16260*/  ISETP.GE.AND P6, PT, R246, R177.reuse, PT ;  /* 0x000000b1f600720c */ /* 0x080fe40003fc6270 */
[-C--:B------:R-:W-:Y:S02]  /*16270*/  ISETP.GE.AND P0, PT, R250, R177.reuse, PT ;  /* 0x000000b1fa00720c */ /* 0x080fe40003f06270 */
[----:B------:R-:W-:Y:S02]  /*16280*/  FSEL R23, R23, -INF , P6 ;  /* 0xff80000017177808 */ /* 0x000fe40003000000 */
[----:B------:R-:W-:Y:S03]  /*16290*/  FSEL R17, R17, -INF , P0 ;  /* 0xff80000011117808 */ /* 0x000fe60000000000 */
[----:B------:R-:W-:Y:S01]  /*162a0*/  MUFU.EX2 R103, R103 ;  /* 0x0000006700677308 */ /* 0x000fe20000000800 */
[-C--:B------:R-:W-:Y:S02]  /*162b0*/  ISETP.GE.AND P0, PT, R247, R177.reuse, PT ;  /* 0x000000b1f700720c */ /* 0x080fe40003f06270 */
[-C--:B------:R-:W-:Y:S02]  /*162c0*/  ISETP.GE.AND P4, PT, R239, R177.reuse, PT ;  /* 0x000000b1ef00720c */ /* 0x080fe40003f86270 */
[----:B------:R-:W-:Y:S02]  /*162d0*/  FSEL R22, R22, -INF , P0 ;  /* 0xff80000016167808 */ /* 0x000fe40000000000 */
[-C--:B------:R-:W-:Y:S03]  /*162e0*/  ISETP.GE.AND P0, PT, R244, R177.reuse, PT ;  /* 0x000000b1f400720c */ /* 0x080fe60003f06270 */
[----:B------:R-:W-:Y:S01]  /*162f0*/  MUFU.EX2 R100, R100 ;  /* 0x0000006400647308 */ /* 0x000fe20000000800 */
[----:B------:R-:W-:Y:S02]  /*16300*/  FSEL R207, R31, -INF , P5 ;  /* 0xff8000001fcf7808 */ /* 0x000fe40002800000 */
[-C--:B------:R-:W-:Y:S02]  /*16310*/  ISETP.GE.AND P5, PT, R237, R177.reuse, PT ;  /* 0x000000b1ed00720c */ /* 0x080fe40003fa6270 */
[----:B------:R-:W-:Y:S02]  /*16320*/  FSEL R26, R26, -INF , P0 ;  /* 0xff8000001a1a7808 */ /* 0x000fe40000000000 */
[----:B------:R-:W-:Y:S03]  /*16330*/  FSEL R38, R38, -INF , P5 ;  /* 0xff80000026267808 */ /* 0x000fe60002800000 */
[----:B------:R-:W-:Y:S01]  /*16340*/  MUFU.EX2 R93, R93 ;  /* 0x0000005d005d7308 */ /* 0x000fe20000000800 */
[-C--:B------:R-:W-:Y:S02]  /*16350*/  ISETP.GE.AND P0, PT, R209, R176.reuse, PT ;  /* 0x000000b0d100720c */ /* 0x080fe40003f06270 */
[----:B------:R-:W-:Y:S02]  /*16360*/  FSEL R209, R34, -INF , P4 ;  /* 0xff80000022d17808 */ /* 0x000fe40002000000 */
[-C--:B------:R-:W-:Y:S02]  /*16370*/  ISETP.GE.AND P4, PT, R236, R177.reuse, PT ;  /* 0x000000b1ec00720c */ /* 0x080fe40003f86270 */
[-C--:B------:R-:W-:Y:S03]  /*16380*/  ISETP.GE.AND P5, PT, R234, R177.reuse, PT ;  /* 0x000000b1ea00720c */ /* 0x080fe60003fa6270 */
[----:B------:R-:W-:Y:S01]  /*16390*/  MUFU.EX2 R92, R92 ;  /* 0x0000005c005c7308 */ /* 0x000fe20000000800 */
[-C--:B------:R-:W-:Y:S02]  /*163a0*/  ISETP.GE.AND P6, PT, R243, R177.reuse, PT ;  /* 0x000000b1f300720c */ /* 0x080fe40003fc6270 */
[----:B------:R-:W-:Y:S02]  /*163b0*/  FSEL R31, R43, -INF , P5 ;  /* 0xff8000002b1f7808 */ /* 0x000fe40002800000 */
[----:B------:R-:W-:Y:S02]  /*163c0*/  FSEL R205, R28, -INF , P6 ;  /* 0xff8000001ccd7808 */ /* 0x000fe40003000000 */
[-C--:B------:R-:W-:Y:S03]  /*163d0*/  ISETP.GE.AND P6, PT, R241, R177.reuse, PT ;  /* 0x000000b1f100720c */ /* 0x080fe60003fc6270 */
[----:B------:R-:W-:Y:S01]  /*163e0*/  MUFU.EX2 R84, R84 ;  /* 0x0000005400547308 */ /* 0x000fe20000000800 */
[-C--:B------:R-:W-:Y:S02]  /*163f0*/  ISETP.GE.AND P5, PT, R231, R177.reuse, PT ;  /* 0x000000b1e700720c */ /* 0x080fe40003fa6270 */
[----:B------:R-:W-:Y:S02]  /*16400*/  FSEL R163, R30, -INF , P6 ;  /* 0xff8000001ea37808 */ /* 0x000fe40003000000 */
[-C--:B------:R-:W-:Y:S02]  /*16410*/  ISETP.GE.AND P6, PT, R238, R177.reuse, PT ;  /* 0x000000b1ee00720c */ /* 0x080fe40003fc6270 */
[----:B------:R-:W-:Y:S03]  /*16420*/  FSEL R28, R53, -INF , P5 ;  /* 0xff800000351c7808 */ /* 0x000fe60002800000 */
        /* <DEDUP_REMOVED lines=23> */
[-C--:B------:R-:W-:Y:S02]  /*165a0*/  ISETP.GE.AND P4, PT, R230, R177.reuse, PT ;  /* 0x000000b1e600720c */ /* 0x080fe40003f86270 */
[----:B------:R-:W-:Y:S01]  /*165b0*/  FSEL R47, R66, -INF , P6 ;  /* 0xff800000422f7808 */ /* 0x000fe20003000000 */
[----:B------:R-:W-:Y:S01]  /*165c0*/  IMAD.MOV.U32 R66, RZ, RZ, R205 ;  /* 0x000000ffff427224 */ /* 0x000fe200078e00cd */
        /* <DEDUP_REMOVED lines=10> */
[----:B------:R-:W-:Y:S01]  /*16670*/  FSEL R206, R65, -INF , P4 ;  /* 0xff80000041ce7808 */ /* 0x000fe20002000000 */
[----:B------:R-:W-:Y:S01]  /*16680*/  IMAD.MOV.U32 R65, RZ, RZ, R160 ;  /* 0x000000ffff417224 */ /* 0x000fe200078e00a0 */
[-C--:B------:R-:W-:Y:S03]  /*16690*/  ISETP.GE.AND P4, PT, R221, R177.reuse, PT ;  /* 0x000000b1dd00720c */ /* 0x080fe60003f86270 */
[----:B------:R-:W-:Y:S01]  /*166a0*/  MUFU.EX2 R208, R208 ;  /* 0x000000d000d07308 */ /* 0x000fe20000000800 */
[-C--:B------:R-:W-:Y:S02]  /*166b0*/  ISETP.GE.AND P6, PT, R215, R177.reuse, PT ;  /* 0x000000b1d700720c */ /* 0x080fe40003fc6270 */
[----:B------:R-:W-:Y:S01]  /*166c0*/  FSEL R53, R67, -INF , P5 ;  /* 0xff80000043357808 */ /* 0x000fe20002800000 */
[----:B------:R-:W-:Y:S01]  /*166d0*/  IMAD.MOV.U32 R67, RZ, RZ, R54 ;  /* 0x000000ffff437224 */ /* 0x000fe200078e0036 */
[-C--:B------:R-:W-:Y:S02]  /*166e0*/  ISETP.GE.AND P5, PT, R219, R177.reuse, PT ;  /* 0x000000b1db00720c */ /* 0x080fe40003fa6270 */
[----:B------:R-:W-:Y:S03]  /*166f0*/  FSEL R43, R74, -INF , P6 ;  /* 0xff8000004a2b7808 */ /* 0x000fe60003000000 */
[----:B------:R-:W-:Y:S01]  /*16700*/  MUFU.EX2 R210, R210 ;  /* 0x000000d200d27308 */ /* 0x000fe20000000800 */
[----:B------:R-:W-:Y:S01]  /*16710*/  FSEL R68, R68, -INF , P4 ;  /* 0xff80000044447808 */ /* 0x000fe20002000000 */
[----:B------:R-:W-:Y:S01]  /*16720*/  IMAD.MOV.U32 R74, RZ, RZ, R53 ;  /* 0x000000ffff4a7224 */ /* 0x000fe200078e0035 */
[-C--:B------:R-:W-:Y:S02]  /*16730*/  ISETP.GE.AND P4, PT, R217, R177.reuse, PT ;  /* 0x000000b1d900720c */ /* 0x080fe40003f86270 */
[-C--:B------:R-:W-:Y:S02]  /*16740*/  ISETP.GE.AND P6, PT, R168, R177.reuse, PT ;  /* 0x000000b1a800720c */ /* 0x080fe40003fc6270 */
[----:B------:R-:W-:Y:S03]  /*16750*/  FSEL R71, R71, -INF , P5 ;  /* 0xff80000047477808 */ /* 0x000fe60002800000 */
[----:B------:R-:W-:Y:S01]  /*16760*/  MUFU.EX2 R204, R204 ;  /* 0x000000cc00cc7308 */ /* 0x000fe20000000800 */
[-C--:B------:R-:W-:Y:S02]  /*16770*/  ISETP.GE.AND P5, PT, R214, R177.reuse, PT ;  /* 0x000000b1d600720c */ /* 0x080fe40003fa6270 */
[----:B------:R-:W-:Y:S02]  /*16780*/  FSEL R72, R72, -INF , P4 ;  /* 0xff80000048487808 */ /* 0x000fe40002000000 */
[----:B------:R-:W-:Y:S01]  /*16790*/  FSEL R207, R79, -INF , P6 ;  /* 0xff8000004fcf7808 */ /* 0x000fe20003000000 */
[----:B------:R-:W-:Y:S01]  /*167a0*/  IMAD.MOV.U32 R79, RZ, RZ, R43 ;  /* 0x000000ffff4f7224 */ /* 0x000fe200078e002b */
[-C--:B------:R-:W-:Y:S03]  /*167b0*/  ISETP.GE.AND P4, PT, R201, R177.reuse, PT ;  /* 0x000000b1c900720c */ /* 0x080fe60003f86270 */
[----:B------:R-:W-:Y:S01]  /*167c0*/  MUFU.EX2 R202, R202 ;  /* 0x000000ca00ca7308 */ /* 0x000fe20000000800 */
[-C--:B------:R-:W-:Y:S01]  /*167d0*/  ISETP.GE.AND P6, PT, R158, R177.reuse, PT ;  /* 0x000000b19e00720c */ /* 0x080fe20003fc6270 */
[----:B------:R-:W-:Y:S01]  /*167e0*/  IMAD.MOV.U32 R43, RZ, RZ, R42 ;  /* 0x000000ffff2b7224 */ /* 0x000fe200078e002a */
[----:B------:R-:W-:Y:S01]  /*167f0*/  FSEL R160, R75, -INF , P5 ;  /* 0xff8000004ba07808 */ /* 0x000fe20002800000 */
[----:B------:R-:W-:Y:S01]  /*16800*/  IMAD.MOV.U32 R75, RZ, RZ, R47 ;  /* 0x000000ffff4b7224 */ /* 0x000fe200078e002f */
[-C--:B------:R-:W-:Y:S01]  /*16810*/  ISETP.GE.AND P5, PT, R167, R177.reuse, PT ;  /* 0x000000b1a700720c */ /* 0x080fe20003fa6270 */
[----:B------:R-:W-:Y:S01]  /*16820*/  IMAD.MOV.U32 R47, RZ, RZ, R163 ;  /* 0x000000ffff2f7224 */ /* 0x000fe200078e00a3 */
[----:B------:R-:W-:Y:S03]  /*16830*/  FSEL R205, R78, -INF , P4 ;  /* 0xff8000004ecd7808 */ /* 0x000fe60002000000 */
[----:B------:R-:W-:Y:S01]  /*16840*/  MUFU.EX2 R155, R155 ;  /* 0x0000009b009b7308 */ /* 0x000fe20000000800 */
[----:B------:R-:W-:Y:S01]  /*16850*/  FSEL R163, R87, -INF , P6 ;  /* 0xff80000057a37808 */ /* 0x000fe20003000000 */
[----:B------:R-:W-:Y:S01]  /*16860*/  IMAD.MOV.U32 R42, RZ, RZ, R39 ;  /* 0x000000ffff2a7224 */ /* 0x000fe200078e0027 */
[-C--:B------:R-:W-:Y:S01]  /*16870*/  ISETP.GE.AND P4, PT, R159, R177.reuse, PT ;  /* 0x000000b19f00720c */ /* 0x080fe20003f86270 */
[----:B------:R-:W-:Y:S01]  /*16880*/  IMAD.MOV.U32 R39, RZ, RZ, R149 ;  /* 0x000000ffff277224 */ /* 0x000fe200078e0095 */
[-C--:B------:R-:W-:Y:S01]  /*16890*/  ISETP.GE.AND P6, PT, R128, R177.reuse, PT ;  /* 0x000000b18000720c */ /* 0x080fe20003fc6270 */
[----:B------:R-:W-:Y:S01]  /*168a0*/  IMAD.MOV.U32 R78, RZ, RZ, R55 ;  /* 0x000000ffff4e7224 */ /* 0x000fe200078e0037 */
[----:B------:R-:W-:Y:S03]  /*168b0*/  FSEL R209, R82, -INF , P5 ;  /* 0xff80000052d17808 */ /* 0x000fe60002800000 */
[----:B------:R-:W-:Y:S01]  /*168c0*/  MUFU.EX2 R113, R113 ;  /* 0x0000007100717308 */ /* 0x000fe20000000800 */
[----:B------:R-:W-:Y:S01]  /*168d0*/  IMAD.MOV.U32 R82, RZ, RZ, R206 ;  /* 0x000000ffff527224 */ /* 0x000fe200078e00ce */
[----:B------:R-:W-:Y:S01]  /*168e0*/  FSEL R206, R83, -INF , P4 ;  /* 0xff80000053ce7808 */ /* 0x000fe20002000000 */
[----:B------:R-:W-:Y:S01]  /*168f0*/  IMAD.MOV.U32 R83, RZ, RZ, R64 ;  /* 0x000000ffff537224 */ /* 0x000fe200078e0040 */
[----:B------:R-:W-:Y:S01]  /*16900*/  FSEL R54, R91, -INF , P6 ;  /* 0xff8000005b367808 */ /* 0x000fe20003000000 */
[----:B------:R-:W-:Y:S01]  /*16910*/  IMAD R91, R190, 0x100, R50 ;  /* 0x00000100be5b7824 */ /* 0x000fe200078e0232 */
[-C--:B------:R-:W-:Y:S04]  /*16920*/  ISETP.GE.AND P4, PT, R156, R177.reuse, PT ;  /* 0x000000b19c00720c */ /* 0x080fe80003f86270 */
[----:B------:R-:W-:Y:S01]  /*16930*/  MUFU.EX2 R97, R97 ;  /* 0x0000006100617308 */ /* 0x000fe20000000800 */
[-C--:B------:R-:W-:Y:S01]  /*16940*/  ISETP.GE.AND P5, PT, R157, R177.reuse, PT ;  /* 0x000000b19d00720c */ /* 0x080fe20003fa6270 */
[----:B------:R-:W-:Y:S01]  /*16950*/  VIADD R91, R91, 0x11 ;  /* 0x000000115b5b7836 */ /* 0x000fe20000000000 */
[-C--:B------:R-:W-:Y:S02]  /*16960*/  ISETP.GE.AND P6, PT, R122, R177.reuse, PT ;  /* 0x000000b17a00720c */ /* 0x080fe40003fc6270 */
[----:B------:R-:W-:Y:S01]  /*16970*/  FSEL R87, R89, -INF , P5 ;  /* 0xff80000059577808 */ /* 0x000fe20002800000 */
[----:B------:R-:W-:Y:S01]  /*16980*/  IMAD.MOV.U32 R89, RZ, RZ, R58 ;  /* 0x000000ffff597224 */ /* 0x000fe200078e003a */
[----:B------:R-:W-:Y:S03]  /*16990*/  FSEL R149, R90, -INF , P4 ;  /* 0xff8000005a957808 */ /* 0x000fe60002000000 */
[----:B------:R-:W-:Y:S01]  /*169a0*/  MUFU.EX2 R86, R86 ;  /* 0x0000005600567308 */ /* 0x000fe20000000800 */
[----:B------:R-:W-:Y:S01]  /*169b0*/  FSEL R4, R4, -INF , P6 ;  /* 0xff80000004047808 */ /* 0x000fe20003000000 */
[----:B------:R-:W-:Y:S01]  /*169c0*/  IMAD R90, R190, 0x100, R50 ;  /* 0x00000100be5a7824 */ /* 0x000fe200078e0232 */
[-C--:B------:R-:W-:Y:S02]  /*169d0*/  ISETP.GE.AND P5, PT, R127, R177.reuse, PT ;  /* 0x000000b17f00720c */ /* 0x080fe40003fa6270 */
[-C--:B------:R-:W-:Y:S01]  /*169e0*/  ISETP.GE.AND P4, PT, R124, R177.reuse, PT ;  /* 0x000000b17c00720c */ /* 0x080fe20003f86270 */
[----:B------:R-:W-:Y:S01]  /*169f0*/  VIADD R90, R90, 0x10 ;  /* 0x000000105a5a7836 */ /* 0x000fe20000000000 */
[-C--:B------:R-:W-:Y:S03]  /*16a00*/  ISETP.GE.AND P6, PT, R114, R177.reuse, PT ;  /* 0x000000b17200720c */ /* 0x080fe60003fc6270 */
[----:B------:R-:W-:Y:S01]  /*16a10*/  MUFU.EX2 R69, R69 ;  /* 0x0000004500457308 */ /* 0x000fe20000000800 */
[----:B------:R-:W-:Y:S02]  /*16a20*/  FSEL R96, R96, -INF , P4 ;  /* 0xff80000060607808 */ /* 0x000fe40002000000 */
[----:B------:R-:W-:Y:S02]  /*16a30*/  FSEL R53, R95, -INF , P5 ;  /* 0xff8000005f357808 */ /* 0x000fe40002800000 */
[----:B------:R-:W-:Y:S02]  /*16a40*/  FSEL R62, R99, -INF , P6 ;  /* 0xff800000633e7808 */ /* 0x000fe40003000000 */
[-C--:B------:R-:W-:Y:S03]  /*16a50*/  ISETP.GE.AND P5, PT, R118, R177.reuse, PT ;  /* 0x000000b17600720c */ /* 0x080fe60003fa6270 */
[----:B------:R-:W-:Y:S01]  /*16a60*/  MUFU.EX2 R63, R63 ;  /* 0x0000003f003f7308 */ /* 0x000fe20000000800 */
[-C--:B------:R-:W-:Y:S02]  /*16a70*/  ISETP.GE.AND P6, PT, R107, R177.reuse, PT ;  /* 0x000000b16b00720c */ /* 0x080fe40003fc6270 */
[-C--:B------:R-:W-:Y:S02]  /*16a80*/  ISETP.GE.AND P4, PT, R117, R177.reuse, PT ;  /* 0x000000b17500720c */ /* 0x080fe40003f86270 */
[----:B------:R-:W-:Y:S02]  /*16a90*/  FSEL R5, R5, -INF , P5 ;  /* 0xff80000005057808 */ /* 0x000fe40002800000 */
[----:B------:R-:W-:Y:S03]  /*16aa0*/  FSEL R55, R115, -INF , P6 ;  /* 0xff80000073377808 */ /* 0x000fe60003000000 */
[----:B------:R-:W-:Y:S01]  /*16ab0*/  MUFU.EX2 R61, R61 ;  /* 0x0000003d003d7308 */ /* 0x000fe20000000800 */
[----:B------:R-:W-:Y:S01]  /*16ac0*/  FSEL R64, R98, -INF , P4 ;  /* 0xff80000062407808 */ /* 0x000fe20002000000 */
[----:B------:R-:W-:Y:S01]  /*16ad0*/  IMAD.MOV.U32 R98, RZ, RZ, R60 ;  /* 0x000000ffff627224 */ /* 0x000fe200078e003c */
[-C--:B------:R-:W-:Y:S01]  /*16ae0*/  ISETP.GE.AND P5, PT, R106, R177.reuse, PT ;  /* 0x000000b16a00720c */ /* 0x080fe20003fa6270 */
[----:B------:R-:W-:Y:S01]  /*16af0*/  IMAD.MOV.U32 R115, RZ, RZ, R75 ;  /* 0x000000ffff737224 */ /* 0x000fe200078e004b */
[-C--:B------:R-:W-:Y:S01]  /*16b00*/  ISETP.GE.AND P6, PT, R90, R176.reuse, PT ;  /* 0x000000b05a00720c */ /* 0x080fe20003fc6270 */
[----:B------:R-:W-:Y:S01]  /*16b10*/  IMAD R90, R190, 0x100, R50 ;  /* 0x00000100be5a7824 */ /* 0x000fe200078e0232 */
[-C--:B------:R-:W-:Y:S03]  /*16b20*/  ISETP.GE.AND P4, PT, R110, R177.reuse, PT ;  /* 0x000000b16e00720c */ /* 0x080fe60003f86270 */
[----:B------:R-:W-:Y:S01]  /*16b30*/  MUFU.EX2 R59, R59 ;  /* 0x0000003b003b7308 */ /* 0x000fe20000000800 */
[----:B------:R-:W-:Y:S01]  /*16b40*/  FSEL R60, R101, -INF , P5 ;  /* 0xff800000653c7808 */ /* 0x000fe20002800000 */
[----:B------:R-:W-:Y:S01]  /*16b50*/  VIADD R90, R90, 0x18 ;  /* 0x000000185a5a7836 */ /* 0x000fe20000000000 */
[----:B------:R-:W-:Y:S01]  /*16b60*/  FSEL R58, R105, -INF , P4 ;  /* 0xff800000693a7808 */ /* 0x000fe20002000000 */
[----:B------:R-:W-:Y:S01]  /*16b70*/  IMAD.MOV.U32 R105, RZ, RZ, R82 ;  /* 0x000000ffff697224 */ /* 0x000fe200078e0052 */
[-C--:B------:R-:W-:Y:S02]  /*16b80*/  ISETP.GE.AND P5, PT, R102, R177.reuse, PT ;  /* 0x000000b16600720c */ /* 0x080fe40003fa6270 */
[----:B------:R-:W-:Y:S03]  /*16b90*/  FSEL R95, R161, -INF , !P3 ;  /* 0xff800000a15f7808 */ /* 0x000fe60005800000 */
[----:B------:R-:W-:Y:S01]  /*16ba0*/  MUFU.EX2 R57, R57 ;  /* 0x0000003900397308 */ /* 0x000fe20000000800 */
[----:B------:R-:W-:Y:S01]  /*16bb0*/  ISETP.GE.AND P4, PT, R9, R177, PT ;  /* 0x000000b10900720c */ /* 0x000fe20003f86270 */
[----:B------:R-:W-:Y:S01]  /*16bc0*/  IMAD.MOV.U32 R161, RZ, RZ, R79 ;  /* 0x000000ffffa17224 */ /* 0x000fe200078e004f */
[-C--:B------:R-:W-:Y:S01]  /*16bd0*/  ISETP.GE.AND P3, PT, R252, R176.reuse, PT ;  /* 0x000000b0fc00720c */ /* 0x080fe20003f66270 */
[----:B------:R-:W-:Y:S01]  /*16be0*/  IMAD.MOV.U32 R252, RZ, RZ, R72 ;  /* 0x000000fffffc7224 */ /* 0x000fe200078e0048 */
[----:B------:R-:W-:Y:S01]  /*16bf0*/  FSEL R99, R116, -INF , P5 ;  /* 0xff80000074637808 */ /* 0x000fe20002800000 */
[----:B------:R-:W-:Y:S01]  /*16c00*/  IMAD.MOV.U32 R116, RZ, RZ, R74 ;  /* 0x000000ffff747224 */ /* 0x000fe200078e004a */
[----:B------:R-:W-:Y:S03]  /*16c10*/  FSEL R101, R126, -INF , P4 ;  /* 0xff8000007e657808 */ /* 0x000fe60002000000 */
[----:B------:R-:W-:Y:S01]  /*16c20*/  MUFU.EX2 R56, R56 ;  /* 0x0000003800387308 */ /* 0x000fe20000000800 */
[-C--:B------:R-:W-:Y:S01]  /*16c30*/  ISETP.GE.AND P5, PT, R91, R176.reuse, PT ;  /* 0x000000b05b00720c */ /* 0x080fe20003fa6270 */
[----:B------:R-:W-:Y:S01]  /*16c40*/  IMAD.MOV.U32 R126, RZ, RZ, R68 ;  /* 0x000000ffff7e7224 */ /* 0x000fe200078e0044 */
[-C--:B------:R-:W-:Y:S02]  /*16c50*/  ISETP.GE.AND P4, PT, R90, R176.reuse, PT ;  /* 0x000000b05a00720c */ /* 0x080fe40003f86270 */
[----:B------:R-:W-:Y:S02]  /*16c60*/  FSEL R79, R12, -INF , !P3 ;  /* 0xff8000000c4f7808 */ /* 0x000fe40005800000 */
[----:B------:R-:W-:Y:S03]  /*16c70*/  FSEL R91, R152, -INF , !P2 ;  /* 0xff800000985b7808 */ /* 0x000fe60005000000 */
[----:B------:R-:W-:Y:S01]  /*16c80*/  MUFU.EX2 R52, R52 ;  /* 0x0000003400347308 */ /* 0x000fe20000000800 */
[----:B------:R-:W-:Y:S01]  /*16c90*/  FSEL R90, R153, -INF , !P0 ;  /* 0xff800000995a7808 */ /* 0x000fe20004000000 */
[----:B------:R-:W-:Y:S01]  /*16ca0*/  IMAD.MOV.U32 R153, RZ, RZ, R98 ;  /* 0x000000ffff997224 */ /* 0x000fe200078e0062 */
[----:B------:R-:W-:Y:S01]  /*16cb0*/  FMNMX3.FTZ R12, R148, R15, R95, !PT ;  /* 0x0000000f940c7276 */ /* 0x000fe2000781005f */
[----:B------:R-:W-:Y:S01]  /*16cc0*/  IMAD.MOV.U32 R98, RZ, RZ, R83 ;  /* 0x000000ffff627224 */ /* 0x000fe200078e0053 */
[-C--:B------:R-:W-:Y:S01]  /*16cd0*/  ISETP.GE.AND P0, PT, R250, R176.reuse, PT ;  /* 0x000000b0fa00720c */ /* 0x080fe20003f06270 */
[----:B------:R-:W-:Y:S01]  /*16ce0*/  IMAD.MOV.U32 R250, RZ, RZ, R89 ;  /* 0x000000fffffa7224 */ /* 0x000fe200078e0059 */
[----:B------:R-:W-:Y:S03]  /*16cf0*/  FSEL R89, R80, -INF , !P6 ;  /* 0xff80000050597808 */ /* 0x000fe60007000000 */
[----:B------:R-:W-:Y:S01]  /*16d00*/  MUFU.EX2 R51, R51 ;  /* 0x0000003300337308 */ /* 0x000fe20000000800 */
[----:B------:R-:W-:Y:S01]  /*16d10*/  FSEL R83, R13, -INF , !P5 ;  /* 0xff8000000d537808 */ /* 0x000fe20006800000 */
[----:B------:R-:W-:Y:S01]  /*16d20*/  IMAD.MOV.U32 R80, RZ, RZ, R78 ;  /* 0x000000ffff507224 */ /* 0x000fe200078e004e */
[----:B------:R-:W-:Y:S01]  /*16d30*/  FMNMX3.FTZ R12, R12, R91, R90, !PT ;  /* 0x0000005b0c0c7276 */ /* 0x000fe2000781005a */
[----:B------:R-:W-:Y:S01]  /*16d40*/  IMAD.MOV.U32 R152, RZ, RZ, R71 ;  /* 0x000000ffff987224 */ /* 0x000fe200078e0047 */
[----:B------:R-:W-:Y:S01]  /*16d50*/  FSEL R82, R14, -INF , !P4 ;  /* 0xff8000000e527808 */ /* 0x000fe20006000000 */
[----:B-1----:R-:W-:Y:S01]  /*16d60*/  FMUL.FTZ R13, R6, R137 ;  /* 0x00000089060d7220 */ /* 0x002fe20000410000 */
[----:B------:R-:W-:Y:S02]  /*16d70*/  FMNMX3.FTZ R12, R12, R89, R83, !PT ;  /* 0x000000590c0c7276 */ /* 0x000fe40007810053 */
[----:B------:R-:W-:Y:S01]  /*16d80*/  ISETP.GE.AND P2, PT, R251, R176, PT ;  /* 0x000000b0fb00720c */ /* 0x000fe20003f46270 */
[----:B------:R-:W-:Y:S01]  /*16d90*/  IMAD.MOV.U32 R251, RZ, RZ, R70 ;  /* 0x000000fffffb7224 */ /* 0x000fe200078e0046 */
[----:B------:R-:W-:Y:S02]  /*16da0*/  FMNMX3.FTZ R12, R12, R82, R79, !PT ;  /* 0x000000520c0c7276 */ /* 0x000fe4000781004f */
[----:B------:R-:W-:Y:S01]  /*16db0*/  FSEL R78, R16, -INF , !P2 ;  /* 0xff800000104e7808 */ /* 0x000fe20005000000 */
[----:B------:R-:W-:Y:S01]  /*16dc0*/  FMUL.FTZ R16, R6, R132 ;  /* 0x0000008406107220 */ /* 0x000fe20000410000 */
[-C--:B------:R-:W-:Y:S02]  /*16dd0*/  ISETP.GE.AND P5, PT, R248, R176.reuse, PT ;  /* 0x000000b0f800720c */ /* 0x080fe40003fa6270 */
[----:B------:R-:W-:Y:S01]  /*16de0*/  FSEL R75, R17, -INF , !P0 ;  /* 0xff800000114b7808 */ /* 0x000fe20004000000 */
[----:B------:R-:W-:Y:S01]  /*16df0*/  FMUL.FTZ R17, R6, R133 ;  /* 0x0000008506117220 */ /* 0x000fe20000410000 */
[----:B------:R-:W-:Y:S01]  /*16e00*/  ISETP.GE.AND P6, PT, R249, R176, PT ;  /* 0x000000b0f900720c */ /* 0x000fe20003fc6270 */
[----:B------:R-:W-:Y:S01]  /*16e10*/  MUFU.EX2 R133, R218 ;  /* 0x000000da00857308 */ /* 0x000fe20000000800 */
[----:B------:R-:W-:Y:S01]  /*16e20*/  FSEL R72, R19, -INF , !P5 ;  /* 0xff80000013487808 */ /* 0x000fe20006800000 */
[----:B------:R-:W-:Y:S01]  /*16e30*/  IMAD.MOV.U32 R249, RZ, RZ, R67 ;  /* 0x000000fffff97224 */ /* 0x000fe200078e0043 */
[----:B------:R-:W-:Y:S02]  /*16e40*/  FMNMX3.FTZ R12, R12, R78, R75, !PT ;  /* 0x0000004e0c0c7276 */ /* 0x000fe4000781004b */
[-C--:B------:R-:W-:Y:S02]  /*16e50*/  ISETP.GE.AND P4, PT, R247, R176.reuse, PT ;  /* 0x000000b0f700720c */ /* 0x080fe40003f86270 */
[----:B------:R-:W-:Y:S02]  /*16e60*/  ISETP.GE.AND P3, PT, R246, R176, PT ;  /* 0x000000b0f600720c */ /* 0x000fe40003f66270 */
[----:B------:R-:W-:Y:S02]  /*16e70*/  FSEL R74, R18, -INF , !P6 ;  /* 0xff800000124a7808 */ /* 0x000fe40007000000 */
[----:B------:R-:W-:Y:S02]  /*16e80*/  FSEL R71, R22, -INF , !P4 ;  /* 0xff80000016477808 */ /* 0x000fe40006000000 */
[----:B------:R-:W-:Y:S02]  /*16e90*/  FMNMX3.FTZ R12, R12, R74, R72, !PT ;  /* 0x0000004a0c0c7276 */ /* 0x000fe40007810048 */
[-C--:B------:R-:W-:Y:S02]  /*16ea0*/  ISETP.GE.AND P2, PT, R245, R176.reuse, PT ;  /* 0x000000b0f500720c */ /* 0x080fe40003f46270 */
[-C--:B------:R-:W-:Y:S02]  /*16eb0*/  ISETP.GE.AND P0, PT, R244, R176.reuse, PT ;  /* 0x000000b0f400720c */ /* 0x080fe40003f06270 */
[----:B------:R-:W-:Y:S02]  /*16ec0*/  FSEL R70, R23, -INF , !P3 ;  /* 0xff80000017467808 */ /* 0x000fe40005800000 */
[-C--:B------:R-:W-:Y:S02]  /*16ed0*/  ISETP.GE.AND P6, PT, R243, R176.reuse, PT ;  /* 0x000000b0f300720c */ /* 0x080fe40003fc6270 */
[----:B------:R-:W-:Y:S02]  /*16ee0*/  FMNMX3.FTZ R12, R12, R71, R70, !PT ;  /* 0x000000470c0c7276 */ /* 0x000fe40007810046 */
[-C--:B------:R-:W-:Y:S02]  /*16ef0*/  ISETP.GE.AND P5, PT, R242, R176.reuse, PT ;  /* 0x000000b0f200720c */ /* 0x080fe40003fa6270 */
[----:B------:R-:W-:Y:S02]  /*16f00*/  FSEL R68, R24, -INF , !P2 ;  /* 0xff80000018447808 */ /* 0x000fe40005000000 */
[----:B------:R-:W-:Y:S02]  /*16f10*/  FSEL R67, R26, -INF , !P0 ;  /* 0xff8000001a437808 */ /* 0x000fe40004000000 */
[-C--:B------:R-:W-:Y:S02]  /*16f20*/  ISETP.GE.AND P4, PT, R241, R176.reuse, PT ;  /* 0x000000b0f100720c */ /* 0x080fe40003f86270 */
[----:B------:R-:W-:Y:S02]  /*16f30*/  ISETP.GE.AND P3, PT, R240, R176, PT ;  /* 0x000000b0f000720c */ /* 0x000fe40003f66270 */
[----:B------:R-:W-:Y:S02]  /*16f40*/  FSEL R66, R66, -INF , !P6 ;  /* 0xff80000042427808 */ /* 0x000fe40007000000 */
        /* <DEDUP_REMOVED lines=25> */
[-C--:B------:R-:W-:Y:S02]  /*170e0*/  ISETP.GE.AND P6, PT, R231, R176.reuse, PT ;  /* 0x000000b0e700720c */ /* 0x080fe40003fc6270 */
[----:B------:R-:W-:Y:S02]  /*170f0*/  ISETP.GE.AND P5, PT, R230, R176, PT ;  /* 0x000000b0e600720c */ /* 0x000fe40003fa6270 */
[----:B------:R-:W-:Y:S02]  /*17100*/  FSEL R28, R28, -INF , !P6 ;  /* 0xff8000001c1c7808 */ /* 0x000fe40007000000 */
[----:B------:R-:W-:Y:S02]  /*17110*/  FMNMX3.FTZ R12, R12, R30, R29, !PT ;  /* 0x0000001e0c0c7276 */ /* 0x000fe4000781001d */
[-C--:B------:R-:W-:Y:S02]  /*17120*/  ISETP.GE.AND P4, PT, R229, R176.reuse, PT ;  /* 0x000000b0e500720c */ /* 0x080fe40003f86270 */
[-C--:B------:R-:W-:Y:S02]  /*17130*/  ISETP.GE.AND P3, PT, R228, R176.reuse, PT ;  /* 0x000000b0e400720c */ /* 0x080fe40003f66270 */
        /* <DEDUP_REMOVED lines=8> */
[----:B------:R-:W-:Y:S02]  /*171c0*/  FMNMX3.FTZ R12, R12, R19, R14, !PT ;  /* 0x000000130c0c7276 */ /* 0x000fe4000781000e */
[-C--:B------:R-:W-:Y:S02]  /*171d0*/  ISETP.GE.AND P6, PT, R225, R176.reuse, PT ;  /* 0x000000b0e100720c */ /* 0x080fe40003fc6270 */
[----:B------:R-:W-:Y:S02]  /*171e0*/  ISETP.GE.AND P5, PT, R224, R176, PT ;  /* 0x000000b0e000720c */ /* 0x000fe40003fa6270 */
[----:B------:R-:W-:Y:S02]  /*171f0*/  FMNMX3.FTZ R12, R12, R18, R46, !PT ;  /* 0x000000120c0c7276 */ /* 0x000fe4000781002e */
[----:B------:R-:W-:Y:S02]  /*17200*/  FSEL R98, R98, -INF , !P6 ;  /* 0xff80000062627808 */ /* 0x000fe40007000000 */
[----:B------:R-:W-:Y:S02]  /*17210*/  FSEL R105, R105, -INF , !P5 ;  /* 0xff80000069697808 */ /* 0x000fe40006800000 */
[-C--:B------:R-:W-:Y:S02]  /*17220*/  ISETP.GE.AND P3, PT, R222, R176.reuse, PT ;  /* 0x000000b0de00720c */ /* 0x080fe40003f66270 */
[-C--:B------:R-:W-:Y:S02]  /*17230*/  ISETP.GE.AND P4, PT, R223, R176.reuse, PT ;  /* 0x000000b0df00720c */ /* 0x080fe40003f86270 */
[----:B------:R-:W-:Y:S02]  /*17240*/  ISETP.GE.AND P2, PT, R221, R176, PT ;  /* 0x000000b0dd00720c */ /* 0x000fe40003f46270 */
[----:B------:R-:W1:Y:S01]  /*17250*/  MUFU.EX2 R221, R187 ;  /* 0x000000bb00dd7308 */ /* 0x000e620000000800 */
        /* <DEDUP_REMOVED lines=8> */
[----:B------:R-:W-:Y:S01]  /*172e0*/  FMNMX3.FTZ R12, R12, R115, R116, !PT ;  /* 0x000000730c0c7276 */ /* 0x000fe20007810074 */
[----:B-1----:R-:W-:Y:S01]  /*172f0*/  FFMA.FTZ R200, R6, R200, R221 ;  /* 0x000000c806c87223 */ /* 0x002fe200000100dd */
[-C--:B------:R-:W-:Y:S01]  /*17300*/  ISETP.GE.AND P3, PT, R214, R176.reuse, PT ;  /* 0x000000b0d600720c */ /* 0x080fe20003f66270 */
[----:B------:R-:W1:Y:S01]  /*17310*/  S2R R187, SR_CTAID.Z ;  /* 0x0000000000bb7919 */ /* 0x000e620000002700 */
[----:B------:R-:W-:Y:S02]  /*17320*/  FSEL R219, R152, -INF , !P6 ;  /* 0xff80000098db7808 */ /* 0x000fe40007000000 */
[----:B------:R-:W-:Y:S01]  /*17330*/  MUFU.EX2 R152, R73 ;  /* 0x0000004900987308 */ /* 0x000fe20000000800 */
[----:B------:R-:W-:Y:S02]  /*17340*/  FSEL R217, R252, -INF , !P5 ;  /* 0xff800000fcd97808 */ /* 0x000fe40006800000 */
[----:B------:R-:W-:Y:S02]  /*17350*/  ISETP.GE.AND P4, PT, R215, R176, PT ;  /* 0x000000b0d700720c */ /* 0x000fe40003f86270 */
[----:B------:R-:W-:Y:S02]  /*17360*/  FMNMX3.FTZ R12, R12, R126, R220, !PT ;  /* 0x0000007e0c0c7276 */ /* 0x000fe400078100dc */
[----:B------:R-:W-:Y:S02]  /*17370*/  FSEL R214, R160, -INF , !P3 ;  /* 0xff800000a0d67808 */ /* 0x000fe40005800000 */
[-C--:B------:R-:W-:Y:S02]  /*17380*/  ISETP.GE.AND P2, PT, R201, R176.reuse, PT ;  /* 0x000000b0c900720c */ /* 0x080fe40003f46270 */
[-C--:B------:R-:W-:Y:S02]  /*17390*/  ISETP.GE.AND P0, PT, R168, R176.reuse, PT ;  /* 0x000000b0a800720c */ /* 0x080fe40003f06270 */
[----:B------:R-:W2:Y:S01]  /*173a0*/  MUFU.EX2 R168, R186 ;  /* 0x000000ba00a87308 */ /* 0x000ea20000000800 */
[----:B------:R-:W-:Y:S02]  /*173b0*/  FSEL R215, R161, -INF , !P4 ;  /* 0xff800000a1d77808 */ /* 0x000fe40006000000 */
[----:B------:R-:W-:Y:S02]  /*173c0*/  FMNMX3.FTZ R12, R12, R219, R217, !PT ;  /* 0x000000db0c0c7276 */ /* 0x000fe400078100d9 */
[-C--:B------:R-:W-:Y:S02]  /*173d0*/  ISETP.GE.AND P6, PT, R167, R176.reuse, PT ;  /* 0x000000b0a700720c */ /* 0x080fe40003fc6270 */
[-C--:B------:R-:W-:Y:S03]  /*173e0*/  ISETP.GE.AND P5, PT, R159, R176.reuse, PT ;  /* 0x000000b09f00720c */ /* 0x080fe60003fa6270 */
[----:B------:R-:W3:Y:S01]  /*173f0*/  MUFU.EX2 R161, R85 ;  /* 0x0000005500a17308 */ /* 0x000ee20000000800 */
[----:B------:R-:W-:Y:S02]  /*17400*/  FSEL R205, R205, -INF , !P2 ;  /* 0xff800000cdcd7808 */ /* 0x000fe40005000000 */
[----:B------:R-:W-:Y:S02]  /*17410*/  FSEL R207, R207, -INF , !P0 ;  /* 0xff800000cfcf7808 */ /* 0x000fe40004000000 */
[----:B------:R-:W-:Y:S02]  /*17420*/  FMNMX3.FTZ R12, R12, R215, R214, !PT ;  /* 0x000000d70c0c7276 */ /* 0x000fe400078100d6 */
[-C--:B------:R-:W-:Y:S03]  /*17430*/  ISETP.GE.AND P3, PT, R157, R176.reuse, PT ;  /* 0x000000b09d00720c */ /* 0x080fe60003f66270 */
[----:B------:R-:W-:Y:S01]  /*17440*/  MUFU.EX2 R157, R81 ;  /* 0x00000051009d7308 */ /* 0x000fe20000000800 */
[----:B------:R-:W-:Y:S01]  /*17450*/  FSEL R209, R209, -INF , !P6 ;  /* 0xff800000d1d17808 */ /* 0x000fe20007000000 */
[----:B--2---:R-:W-:Y:S01]  /*17460*/  FADD.FTZ R200, R168, R200 ;  /* 0x000000c8a8c87221 */ /* 0x004fe20000010000 */
[----:B------:R-:W-:Y:S02]  /*17470*/  FSEL R206, R206, -INF , !P5 ;  /* 0xff800000cece7808 */ /* 0x000fe40006800000 */
[-C--:B------:R-:W-:Y:S01]  /*17480*/  ISETP.GE.AND P4, PT, R158, R176.reuse, PT ;  /* 0x000000b09e00720c */ /* 0x080fe20003f86270 */
[----:B------:R-:W-:Y:S01]  /*17490*/  FADD.FTZ R200, R162, R200 ;  /* 0x000000c8a2c87221 */ /* 0x000fe20000010000 */
[----:B------:R-:W-:Y:S02]  /*174a0*/  FMNMX3.FTZ R12, R12, R205, R207, !PT ;  /* 0x000000cd0c0c7276 */ /* 0x000fe400078100cf */
[-C--:B------:R-:W-:Y:S02]  /*174b0*/  ISETP.GE.AND P2, PT, R156, R176.reuse, PT ;  /* 0x000000b09c00720c */ /* 0x080fe40003f46270 */
[-C--:B------:R-:W-:Y:S02]  /*174c0*/  ISETP.GE.AND P0, PT, R128, R176.reuse, PT ;  /* 0x000000b08000720c */ /* 0x080fe40003f06270 */
[----:B------:R-:W-:Y:S02]  /*174d0*/  FSEL R158, R87, -INF , !P3 ;  /* 0xff800000579e7808 */ /* 0x000fe40005800000 */
[----:B------:R-:W-:Y:S02]  /*174e0*/  FSEL R163, R163, -INF , !P4 ;  /* 0xff800000a3a37808 */ /* 0x000fe40006000000 */
[----:B------:R-:W-:Y:S02]  /*174f0*/  FMNMX3.FTZ R12, R12, R209, R206, !PT ;  /* 0x000000d10c0c7276 */ /* 0x000fe400078100ce */
[-C--:B------:R-:W-:Y:S02]  /*17500*/  ISETP.GE.AND P6, PT, R127, R176.reuse, PT ;  /* 0x000000b07f00720c */ /* 0x080fe40003fc6270 */
[-C--:B------:R-:W-:Y:S02]  /*17510*/  ISETP.GE.AND P5, PT, R124, R176.reuse, PT ;  /* 0x000000b07c00720c */ /* 0x080fe40003fa6270 */
[----:B------:R-:W-:Y:S02]  /*17520*/  FSEL R26, R54, -INF , !P0 ;  /* 0xff800000361a7808 */ /* 0x000fe40004000000 */
[----:B------:R-:W-:Y:S02]  /*17530*/  FSEL R149, R149, -INF , !P2 ;  /* 0xff80000095957808 */ /* 0x000fe40005000000 */
[----:B------:R-:W-:Y:S02]  /*17540*/  FMNMX3.FTZ R12, R12, R163, R158, !PT ;  /* 0x000000a30c0c7276 */ /* 0x000fe4000781009e */
[-C--:B------:R-:W-:Y:S02]  /*17550*/  ISETP.GE.AND P0, PT, R114, R176.reuse, PT ;  /* 0x000000b07200720c */ /* 0x080fe40003f06270 */
[----:B------:R-:W-:Y:S02]  /*17560*/  FSEL R114, R53, -INF , !P6 ;  /* 0xff80000035727808 */ /* 0x000fe40007000000 */
[-C--:B------:R-:W-:Y:S02]  /*17570*/  ISETP.GE.AND P6, PT, R106, R176.reuse, PT ;  /* 0x000000b06a00720c */ /* 0x080fe40003fc6270 */
[-C--:B------:R-:W-:Y:S02]  /*17580*/  ISETP.GE.AND P4, PT, R122, R176.reuse, PT ;  /* 0x000000b07a00720c */ /* 0x080fe40003f86270 */
[----:B------:R-:W-:Y:S02]  /*17590*/  FSEL R106, R96, -INF , !P5 ;  /* 0xff800000606a7808 */ /* 0x000fe40006800000 */
[----:B------:R-:W-:Y:S01]  /*175a0*/  MUFU.EX2 R96, R37 ;  /* 0x0000002500607308 */ /* 0x000fe20000000800 */
[----:B------:R-:W-:Y:S02]  /*175b0*/  ISETP.GE.AND P3, PT, R118, R176, PT ;  /* 0x000000b07600720c */ /* 0x000fe40003f66270 */
[----:B------:R-:W-:Y:S02]  /*175c0*/  FMNMX3.FTZ R12, R12, R149, R26, !PT ;  /* 0x000000950c0c7276 */ /* 0x000fe4000781001a */
[----:B------:R-:W-:Y:S02]  /*175d0*/  FSEL R87, R4, -INF , !P4 ;  /* 0xff80000004577808 */ /* 0x000fe40006000000 */
[----:B------:R-:W-:Y:S01]  /*175e0*/  FSEL R80, R5, -INF , !P3 ;  /* 0xff80000005507808 */ /* 0x000fe20005800000 */
[----:B------:R-:W-:Y:S01]  /*175f0*/  FMUL.FTZ R5, R6, R145 ;  /* 0x0000009106057220 */ /* 0x000fe20000410000 */
[----:B------:R-:W-:Y:S01]  /*17600*/  FMNMX3.FTZ R4, R12, R114, R106, !PT ;  /* 0x000000720c047276 */ /* 0x000fe2000781006a */
[----:B------:R-:W-:Y:S01]  /*17610*/  MUFU.EX2 R145, R45 ;  /* 0x0000002d00917308 */ /* 0x000fe20000000800 */
[----:B------:R-:W-:Y:S01]  /*17620*/  ISETP.GE.AND P2, PT, R117, R176, PT ;  /* 0x000000b07500720c */ /* 0x000fe20003f46270 */
[----:B------:R-:W-:Y:S01]  /*17630*/  FMUL.FTZ R12, R6, R136 ;  /* 0x00000088060c7220 */ /* 0x000fe20000410000 */
[-C--:B------:R-:W-:Y:S02]  /*17640*/  ISETP.GE.AND P5, PT, R110, R176.reuse, PT ;  /* 0x000000b06e00720c */ /* 0x080fe40003fa6270 */
[----:B------:R-:W-:Y:S02]  /*17650*/  FSEL R64, R64, -INF , !P2 ;  /* 0xff80000040407808 */ /* 0x000fe40005000000 */
[----:B------:R-:W-:Y:S03]  /*17660*/  FSEL R62, R62, -INF , !P0 ;  /* 0xff8000003e3e7808 */ /* 0x000fe60004000000 */
[----:B------:R-:W-:Y:S01]  /*17670*/  MUFU.EX2 R136, R40 ;  /* 0x0000002800887308 */ /* 0x000fe20000000800 */
[----:B------:R-:W-:Y:S02]  /*17680*/  FMNMX3.FTZ R4, R4, R87, R80, !PT ;  /* 0x0000005704047276 */ /* 0x000fe40007810050 */
[-C--:B------:R-:W-:Y:S02]  /*17690*/  ISETP.GE.AND P3, PT, R102, R176.reuse, PT ;  /* 0x000000b06600720c */ /* 0x080fe40003f66270 */
[----:B------:R-:W-:Y:S02]  /*176a0*/  ISETP.GE.AND P0, PT, R0, R177, PT ;  /* 0x000000b10000720c */ /* 0x000fe40003f06270 */
[----:B------:R-:W-:Y:S02]  /*176b0*/  ISETP.GE.AND P4, PT, R107, R176, PT ;  /* 0x000000b06b00720c */ /* 0x000fe40003f86270 */
[----:B------:R-:W-:Y:S02]  /*176c0*/  FSEL R60, R60, -INF , !P6 ;  /* 0xff8000003c3c7808 */ /* 0x000fe40007000000 */
[----:B------:R-:W-:Y:S02]  /*176d0*/  FMNMX3.FTZ R4, R4, R64, R62, !PT ;  /* 0x0000004004047276 */ /* 0x000fe4000781003e */
[----:B------:R-:W-:Y:S02]  /*176e0*/  FSEL R58, R58, -INF , !P5 ;  /* 0xff8000003a3a7808 */ /* 0x000fe40006800000 */
[-C--:B------:R-:W-:Y:S02]  /*176f0*/  ISETP.GE.AND P6, PT, R0, R176.reuse, PT ;  /* 0x000000b00000720c */ /* 0x080fe40003fc6270 */
[----:B------:R-:W-:Y:S02]  /*17700*/  FSEL R53, R99, -INF , !P3 ;  /* 0xff80000063357808 */ /* 0x000fe40005800000 */
[----:B------:R-:W-:Y:S01]  /*17710*/  ISETP.GE.AND P2, PT, R9, R176, PT ;  /* 0x000000b00900720c */ /* 0x000fe20003f46270 */
[----:B------:R-:W-:Y:S01]  /*17720*/  FMUL.FTZ R9, R6, R141 ;  /* 0x0000008d06097220 */ /* 0x000fe20000410000 */
[----:B------:R-:W-:Y:S02]  /*17730*/  FSEL R8, R8, -INF , P0 ;  /* 0xff80000008087808 */ /* 0x000fe40000000000 */
[----:B------:R-:W-:Y:S02]  /*17740*/  FMNMX3.FTZ R0, R4, R60, R58, !PT ;  /* 0x0000003c04007276 */ /* 0x000fe4000781003a */
[----:B------:R-:W-:Y:S02]  /*17750*/  FSEL R55, R55, -INF , !P4 ;  /* 0xff80000037377808 */ /* 0x000fe40006000000 */
[----:B------:R-:W-:Y:S02]  /*17760*/  FSEL R23, R101, -INF , !P2 ;  /* 0xff80000065177808 */ /* 0x000fe40005000000 */
[----:B------:R-:W-:Y:S01]  /*17770*/  FSEL R22, R8, -INF , !P6 ;  /* 0xff80000008167808 */ /* 0x000fe20007000000 */
[----:B------:R-:W-:Y:S01]  /*17780*/  FMUL.FTZ R8, R6, R140 ;  /* 0x0000008c06087220 */ /* 0x000fe20000410000 */
[----:B------:R-:W-:Y:S01]  /*17790*/  FMNMX3.FTZ R0, R0, R55, R53, !PT ;  /* 0x0000003700007276 */ /* 0x000fe20007810035 */
[----:B------:R2:W-:Y:S01]  /*177a0*/  MUFU.EX2 R140, R41 ;  /* 0x00000029008c7308 */ /* 0x0005e20000000800 */
[----:B------:R-:W-:Y:S02]  /*177b0*/  MOV R186, 0x80 ;  /* 0x0000008000ba7802 */ /* 0x000fe40000000f00 */
[----:B------:R-:W-:Y:S05]  /*177c0*/  FMNMX3.FTZ R0, R0, R23, R22, !PT ;  /* 0x0000001700007276 */ /* 0x000fea0007810016 */
[----:B------:R-:W4:Y:S02]  /*177d0*/  SHFL.BFLY PT, R4, R0, 0x2, 0x1f ;  /* 0x0c401f0000047f89 */ /* 0x000f2400000e0000 */
[----:B----4-:R-:W-:Y:S06]  /*177e0*/  FMNMX.FTZ R4, R0, R4, !PT ;  /* 0x0000000400047209 */ /* 0x010fec0007810000 */
[----:B------:R-:W4:Y:S02]  /*177f0*/  SHFL.BFLY PT, R0, R4, 0x1, 0x1f ;  /* 0x0c201f0004007f89 */ /* 0x000f2400000e0000 */
[----:B----4-:R-:W-:Y:S01]  /*17800*/  FMNMX.FTZ R0, R4, R0, !PT ;  /* 0x0000000004007209 */ /* 0x010fe20007810000 */
[----:B------:R-:W-:Y:S03]  /*17810*/  FMUL.FTZ R4, R6, R144 ;  /* 0x0000009006047220 */ /* 0x000fe60000410000 */
[C---:B------:R-:W-:Y:S01]  /*17820*/  FSETP.NEU.FTZ.AND P0, PT, R0.reuse, -INF , PT ;  /* 0xff8000000000780b */ /* 0x040fe20003f1d000 */
[----:B------:R-:W-:Y:S03]  /*17830*/  FMUL.FTZ R54, R21, R0 ;  /* 0x0000000015367220 */ /* 0x000fe60000410000 */
[----:B------:R-:W-:Y:S02]  /*17840*/  FSEL R6, R0, RZ, P0 ;  /* 0x000000ff00067208 */ /* 0x000fe40000000000 */
[----:B------:R-:W-:Y:S02]  /*17850*/  FSEL R54, R54, RZ, P0 ;  /* 0x000000ff36367208 */ /* 0x000fe40000000000 */
[----:B------:R-:W-:Y:S01]  /*17860*/  ISETP.GT.AND P0, PT, R190, R180, PT ;  /* 0x000000b4be00720c */ /* 0x000fe20003f04270 */
[----:B------:R-:W-:Y:S01]  /*17870*/  FADD.FTZ R6, -R6, R148 ;  /* 0x0000009406067221 */ /* 0x000fe20000010100 */
[----:B------:R-:W-:Y:S01]  /*17880*/  VIADD R190, R190, 0xffffffff ;  /* 0xffffffffbebe7836 */ /* 0x000fe20000000000 */
[----:B------:R-:W-:Y:S01]  /*17890*/  MUFU.EX2 R148, R211 ;  /* 0x000000d300947308 */ /* 0x000fe20000000800 */
[-CC-:B------:R-:W-:Y:S01]  /*178a0*/  FFMA.FTZ R101, R43, R21.reuse, -R54.reuse ;  /* 0x000000152b657223 */ /* 0x180fe20000010836 */
[-CC-:B------:R-:W-:Y:S01]  /*178b0*/  FFMA.FTZ R99, R42, R21.reuse, -R54.reuse ;  /* 0x000000152a637223 */ /* 0x180fe20000010836 */
[-CC-:B------:R-:W-:Y:S01]  /*178c0*/  FFMA.FTZ R102, R47, R21.reuse, -R54.reuse ;  /* 0x000000152f667223 */ /* 0x180fe20000010836 */
[----:B--2---:R-:W-:Y:S01]  /*178d0*/  LDSM.16.MT88.4 R40, [R49+0x5400] ;  /* 0x005400003128783b */ /* 0x004fe20000004200 */
        /* <DEDUP_REMOVED lines=16> */
[-CC-:B------:R-:W-:Y:S01]  /*179e0*/  FFMA.FTZ R201, R15, R21.reuse, -R54.reuse ;  /* 0x000000150fc97223 */ /* 0x180fe20000010836 */
[----:B------:R-:W-:Y:S01]  /*179f0*/  FMUL.FTZ R6, R21, R6 ;  /* 0x0000000615067220 */ /* 0x000fe20000410000 */
[-CC-:B------:R-:W-:Y:S03]  /*17a00*/  FFMA.FTZ R132, R75, R21.reuse, -R54.reuse ;  /* 0x000000154b847223 */ /* 0x180fe60000010836 */
[----:B------:R4:W-:Y:S01]  /*17a10*/  MUFU.EX2 R82, R36 ;  /* 0x0000002400527308 */ /* 0x0009e20000000800 */
[-CC-:B------:R-:W-:Y:S01]  /*17a20*/  FFMA.FTZ R81, R31, R21.reuse, -R54.reuse ;  /* 0x000000151f517223 */ /* 0x180fe20000010836 */
[-CC-:B------:R-:W-:Y:S01]  /*17a30*/  FFMA.FTZ R75, R30, R21.reuse, -R54.reuse ;  /* 0x000000151e4b7223 */ /* 0x180fe20000010836 */
[----:B---3--:R-:W-:Y:S01]  /*17a40*/  F2FP.BF16.F32.PACK_AB R30, R161, R162 ;  /* 0x000000a2a11e723e */ /* 0x008fe200000010ff */
[-CC-:B------:R-:W-:Y:S01]  /*17a50*/  FFMA.FTZ R73, R19, R21.reuse, -R54.reuse ;  /* 0x0000001513497223 */ /* 0x180fe20000010836 */
[-CC-:B------:R-:W-:Y:S01]  /*17a60*/  FFMA.FTZ R85, R18, R21.reuse, -R54.reuse ;  /* 0x0000001512557223 */ /* 0x180fe20000010836 */
[-CC-:B------:R-:W-:Y:S01]  /*17a70*/  FFMA.FTZ R98, R98, R21.reuse, -R54.reuse ;  /* 0x0000001562627223 */ /* 0x180fe20000010836 */
[-CC-:B------:R-:W-:Y:S03]  /*17a80*/  FFMA.FTZ R105, R105, R21.reuse, -R54.reuse ;  /* 0x0000001569697223 */ /* 0x180fe60000010836 */
[----:B------:R-:W-:Y:S01]  /*17a90*/  MUFU.EX2 R201, R201 ;  /* 0x000000c900c97308 */ /* 0x000fe20000000800 */
[----:B--2---:R-:W2:Y:S01]  /*17aa0*/  LDSM.16.MT88.4 R32, [R49+0x5000] ;  /* 0x005000003120783b */ /* 0x004ea20000004200 */
[-CC-:B------:R-:W-:Y:S01]  /*17ab0*/  FFMA.FTZ R118, R68, R21.reuse, -R54.reuse ;  /* 0x0000001544767223 */ /* 0x180fe20000010836 */
[-CC-:B------:R-:W-:Y:S01]  /*17ac0*/  FFMA.FTZ R107, R65, R21.reuse, -R54.reuse ;  /* 0x00000015416b7223 */ /* 0x180fe20000010836 */
[-CC-:B------:R-:W-:Y:S01]  /*17ad0*/  FFMA.FTZ R68, R24, R21.reuse, -R54.reuse ;  /* 0x0000001518447223 */ /* 0x180fe20000010836 */
[-CC-:B------:R-:W-:Y:S01]  /*17ae0*/  FFMA.FTZ R117, R67, R21.reuse, -R54.reuse ;  /* 0x0000001543757223 */ /* 0x180fe20000010836 */
[-CC-:B------:R-:W-:Y:S01]  /*17af0*/  FFMA.FTZ R110, R66, R21.reuse, -R54.reuse ;  /* 0x00000015426e7223 */ /* 0x180fe20000010836 */
[-CC-:B------:R-:W-:Y:S03]  /*17b00*/  FFMA.FTZ R128, R74, R21.reuse, -R54.reuse ;  /* 0x000000154a807223 */ /* 0x180fe60000010836 */
[----:B------:R-:W3:Y:S01]  /*17b10*/  MUFU.EX2 R167, R167 ;  /* 0x000000a700a77308 */ /* 0x000ee20000000800 */
[----:B----4-:R-:W4:Y:S01]  /*17b20*/  LDSM.16.MT88.4 R36, [R48] ;  /* 0x000000003024783b */ /* 0x010f220000004200 */
[-CC-:B------:R-:W-:Y:S01]  /*17b30*/  FFMA.FTZ R74, R29, R21.reuse, -R54.reuse ;  /* 0x000000151d4a7223 */ /* 0x180fe20000010836 */
[-CC-:B------:R-:W-:Y:S01]  /*17b40*/  FFMA.FTZ R122, R70, R21.reuse, -R54.reuse ;  /* 0x00000015467a7223 */ /* 0x180fe20000010836 */
[--C-:B------:R-:W-:Y:S01]  /*17b50*/  FFMA.FTZ R70, R28, R21, -R54.reuse ;  /* 0x000000151c467223 */ /* 0x100fe20000010836 */
[----:B------:R-:W-:Y:S01]  /*17b60*/  F2FP.BF16.F32.PACK_AB R28, R168, R221 ;  /* 0x000000dda81c723e */ /* 0x000fe200000010ff */
        /* <DEDUP_REMOVED lines=9> */
[--C-:B------:R-:W-:Y:S03]  /*17c00*/  FFMA.FTZ R206, R206, R21, -R54.reuse ;  /* 0x00000015cece7223 */ /* 0x100fe60000010836 */
[----:B------:R-:W5:Y:S01]  /*17c10*/  MUFU.EX2 R159, R159 ;  /* 0x0000009f009f7308 */ /* 0x000f620000000800 */
[----:B---3--:R-:W-:Y:S01]  /*17c20*/  F2FP.BF16.F32.PACK_AB R29, R167, R201 ;  /* 0x000000c9a71d723e */ /* 0x008fe200000010ff */
[-C--:B------:R-:W-:Y:S01]  /*17c30*/  FFMA.FTZ R163, R163, R21.reuse, -R54 ;  /* 0x00000015a3a37223 */ /* 0x080fe20000010836 */
[----:B------:R-:W-:Y:S01]  /*17c40*/  FADD.FTZ R161, R161, R200 ;  /* 0x000000c8a1a17221 */ /* 0x000fe20000010000 */
[-CC-:B------:R-:W-:Y:S01]  /*17c50*/  FFMA.FTZ R64, R64, R21.reuse, -R54.reuse ;  /* 0x0000001540407223 */ /* 0x180fe20000010836 */
[-CC-:B------:R-:W-:Y:S01]  /*17c60*/  FFMA.FTZ R62, R62, R21.reuse, -R54.reuse ;  /* 0x000000153e3e7223 */ /* 0x180fe20000010836 */
[-CC-:B------:R-:W-:Y:S01]  /*17c70*/  FFMA.FTZ R60, R60, R21.reuse, -R54.reuse ;  /* 0x000000153c3c7223 */ /* 0x180fe20000010836 */
[----:B------:R-:W-:Y:S03]  /*17c80*/  FADD.FTZ R161, R157, R161 ;  /* 0x000000a19da17221 */ /* 0x000fe60000010000 */
[----:B------:R-:W3:Y:S01]  /*17c90*/  MUFU.EX2 R24, R6 ;  /* 0x0000000600187308 */ /* 0x000ee20000000800 */
[-CC-:B------:R-:W-:Y:S01]  /*17ca0*/  FFMA.FTZ R58, R58, R21.reuse, -R54.reuse ;  /* 0x000000153a3a7223 */ /* 0x180fe20000010836 */
[-CC-:B------:R-:W-:Y:S01]  /*17cb0*/  FFMA.FTZ R55, R55, R21.reuse, -R54.reuse ;  /* 0x0000001537377223 */ /* 0x180fe20000010836 */
[-CC-:B------:R-:W-:Y:S01]  /*17cc0*/  FFMA.FTZ R53, R53, R21.reuse, -R54.reuse ;  /* 0x0000001535357223 */ /* 0x180fe20000010836 */
[--C-:B------:R-:W-:Y:S06]  /*17cd0*/  FFMA.FTZ R23, R23, R21, -R54.reuse ;  /* 0x0000001517177223 */ /* 0x100fec0000010836 */
[----:B------:R1:W-:Y:S01]  /*17ce0*/  MUFU.EX2 R65, R7 ;  /* 0x0000000700417308 */ /* 0x0003e20000000800 */
[----:B-----5:R-:W-:Y:S09]  /*17cf0*/  F2FP.BF16.F32.PACK_AB R31, R159, R160 ;  /* 0x000000a09f1f723e */ /* 0x020ff200000010ff */
[----:B------:R5:W-:Y:S01]  /*17d00*/  MUFU.EX2 R67, R11 ;  /* 0x0000000b00437308 */ /* 0x000be20000000800 */
[C---:B---3--:R-:W-:Y:S01]  /*17d10*/  FMUL.FTZ R6, R24.reuse, R146 ;  /* 0x0000009218067220 */ /* 0x048fe20000410000 */
[C---:B------:R-:W-:Y:S01]  /*17d20*/  FMUL.FTZ R14, R24.reuse, R138 ;  /* 0x0000008a180e7220 */ /* 0x040fe20000410000 */
[C---:B------:R-:W-:Y:S01]  /*17d30*/  FMUL.FTZ R15, R24.reuse, R139 ;  /* 0x0000008b180f7220 */ /* 0x040fe20000410000 */
[C---:B------:R-:W-:Y:S01]  /*17d40*/  FMUL.FTZ R18, R24.reuse, R134 ;  /* 0x0000008618127220 */ /* 0x040fe20000410000 */
[C---:B------:R-:W-:Y:S01]  /*17d50*/  FMUL.FTZ R19, R24.reuse, R135 ;  /* 0x0000008718137220 */ /* 0x040fe20000410000 */
[----:B------:R-:W-:Y:S01]  /*17d60*/  FFMA.FTZ R201, R24, R195, R201 ;  /* 0x000000c318c97223 */ /* 0x000fe200000100c9 */
[--C-:B------:R-:W-:Y:S03]  /*17d70*/  FFMA.FTZ R134, R220, R21, -R54.reuse ;  /* 0x00000015dc867223 */ /* 0x100fe60000010836 */
[----:B------:R3:W-:Y:S01]  /*17d80*/  MUFU.EX2 R66, R10 ;  /* 0x0000000a00427308 */ /* 0x0007e20000000800 */
[----:B-1----:R-:W-:Y:S01]  /*17d90*/  FMUL.FTZ R7, R24, R147 ;  /* 0x0000009318077220 */ /* 0x002fe20000410000 */
[-CC-:B------:R-:W-:Y:S01]  /*17da0*/  FFMA.FTZ R138, R219, R21.reuse, -R54.reuse ;  /* 0x00000015db8a7223 */ /* 0x180fe20000010836 */
[-CC-:B------:R-:W-:Y:S01]  /*17db0*/  FFMA.FTZ R139, R217, R21.reuse, -R54.reuse ;  /* 0x00000015d98b7223 */ /* 0x180fe20000010836 */
[-CC-:B------:R-:W-:Y:S01]  /*17dc0*/  FFMA.FTZ R146, R215, R21.reuse, -R54.reuse ;  /* 0x00000015d7927223 */ /* 0x180fe20000010836 */
[----:B------:R-:W-:Y:S01]  /*17dd0*/  FFMA.FTZ R147, R214, R21, -R54 ;  /* 0x00000015d6937223 */ /* 0x000fe20000010836 */
[----:B------:R-:W-:Y:S04]  /*17de0*/  FADD.FTZ R201, R167, R201 ;  /* 0x000000c9a7c97221 */ /* 0x000fe80000010000 */
[----:B------:R-:W1:Y:S01]  /*17df0*/  MUFU.EX2 R156, R156 ;  /* 0x0000009c009c7308 */ /* 0x000e620000000800 */
[C---:B--2---:R-:W-:Y:S05]  /*17e00*/  HMMA.16816.F32.BF16 R4, R28.reuse, R32, R4 ;  /* 0x000000201c04723c */ /* 0x044fea0000041804 */
[----:B-----5:R-:W-:Y:S01]  /*17e10*/  FMUL.FTZ R11, R24, R143 ;  /* 0x0000008f180b7220 */ /* 0x020fe20000410000 */
[----:B------:R-:W-:Y:S03]  /*17e20*/  FADD.FTZ R201, R160, R201 ;  /* 0x000000c9a0c97221 */ /* 0x000fe60000010000 */
[----:B------:R-:W2:Y:S01]  /*17e30*/  MUFU.EX2 R153, R153 ;  /* 0x0000009900997308 */ /* 0x000ea20000000800 */
[----:B---3--:R-:W-:Y:S01]  /*17e40*/  FMUL.FTZ R10, R24, R142 ;  /* 0x0000008e180a7220 */ /* 0x008fe20000410000 */
[----:B------:R-:W-:Y:S01]  /*17e50*/  F2FP.BF16.F32.PACK_AB R24, R108, R111 ;  /* 0x0000006f6c18723e */ /* 0x000fe200000010ff */
[----:B------:R-:W-:Y:S07]  /*17e60*/  FADD.FTZ R159, R159, R201 ;  /* 0x000000c99f9f7221 */ /* 0x000fee0000010000 */
[----:B------:R-:W-:Y:S01]  /*17e70*/  MUFU.EX2 R144, R144 ;  /* 0x0000009000907308 */ /* 0x000fe20000000800 */
[C---:B------:R-:W-:Y:S01]  /*17e80*/  HMMA.16816.F32.BF16 R8, R28.reuse, R34, R8 ;  /* 0x000000221c08723c */ /* 0x040fe20000041808 */
[----:B------:R-:W3:Y:S02]  /*17e90*/  LDSM.16.MT88.4 R32, [R48+0x400] ;  /* 0x000400003020783b */ /* 0x000ee40000004200 */
[----:B-1----:R-:W-:Y:S06]  /*17ea0*/  FADD.FTZ R159, R156, R159 ;  /* 0x0000009f9c9f7221 */ /* 0x002fec0000010000 */
[----:B------:R-:W1:Y:S01]  /*17eb0*/  MUFU.EX2 R141, R141 ;  /* 0x0000008d008d7308 */ /* 0x000e620000000800 */
[C---:B----4-:R-:W-:Y:S09]  /*17ec0*/  HMMA.16816.F32.BF16 R12, R28.reuse, R36, R12 ;  /* 0x000000241c0c723c */ /* 0x050ff2000004180c */
[----:B------:R4:W-:Y:S01]  /*17ed0*/  MUFU.EX2 R72, R44 ;  /* 0x0000002c00487308 */ /* 0x0009e20000000800 */
[----:B------:R-:W-:Y:S01]  /*17ee0*/  HMMA.16816.F32.BF16 R16, R28, R38, R16 ;  /* 0x000000261c10723c */ /* 0x000fe20000041810 */
[----:B------:R-:W5:Y:S02]  /*17ef0*/  LDSM.16.MT88.4 R36, [R49+0x5800] ;  /* 0x005800003124783b */ /* 0x000f640000004200 */
[C---:B------:R-:W-:Y:S01]  /*17f00*/  F2FP.BF16.F32.PACK_AB R28, R154.reuse, R157 ;  /* 0x0000009d9a1c723e */ /* 0x040fe200000010ff */
[----:B------:R-:W-:Y:S01]  /*17f10*/  FADD.FTZ R154, R154, R161 ;  /* 0x000000a19a9a7221 */ /* 0x000fe20000010000 */
[C---:B--2---:R-:W-:Y:S01]  /*17f20*/  F2FP.BF16.F32.PACK_AB R29, R153.reuse, R156 ;  /* 0x0000009c991d723e */ /* 0x044fe200000010ff */
[----:B------:R-:W-:Y:S03]  /*17f30*/  FADD.FTZ R153, R153, R159 ;  /* 0x0000009f99997221 */ /* 0x000fe60000010000 */
[----:B------:R-:W2:Y:S01]  /*17f40*/  MUFU.EX2 R137, R137 ;  /* 0x0000008900897308 */ /* 0x000ea20000000800 */
[----:B------:R-:W-:Y:S01]  /*17f50*/  F2FP.BF16.F32.PACK_AB R30, R145, R152 ;  /* 0x00000098911e723e */ /* 0x000fe200000010ff */
[----:B------:R-:W-:Y:S01]  /*17f60*/  FADD.FTZ R154, R152, R154 ;  /* 0x0000009a989a7221 */ /* 0x000fe20000010000 */
[----:B-1----:R-:W-:Y:S01]  /*17f70*/  F2FP.BF16.F32.PACK_AB R31, R141, R144 ;  /* 0x000000908d1f723e */ /* 0x002fe200000010ff */
[----:B------:R-:W-:Y:S02]  /*17f80*/  FADD.FTZ R153, R144, R153 ;  /* 0x0000009990997221 */ /* 0x000fe40000010000 */
[----:B------:R-:W-:Y:S04]  /*17f90*/  FADD.FTZ R145, R145, R154 ;  /* 0x0000009a91917221 */ /* 0x000fe80000010000 */
[----:B------:R-:W1:Y:S01]  /*17fa0*/  MUFU.EX2 R132, R132 ;  /* 0x0000008400847308 */ /* 0x000e620000000800 */
[----:B----4-:R-:W4:Y:S01]  /*17fb0*/  LDSM.16.MT88.4 R44, [R48+0x800] ;  /* 0x00080000302c783b */ /* 0x010f220000004200 */
[C---:B------:R-:W-:Y:S03]  /*17fc0*/  HMMA.16816.F32.BF16 R4, R28.reuse, R40, R4 ;  /* 0x000000281c04723c */ /* 0x040fe60000041804 */
[----:B------:R-:W-:Y:S01]  /*17fd0*/  FADD.FTZ R145, R140, R145 ;  /* 0x000000918c917221 */ /* 0x000fe20000010000 */
[----:B------:R-:W-:Y:S04]  /*17fe0*/  FADD.FTZ R141, R141, R153 ;  /* 0x000000998d8d7221 */ /* 0x000fe80000010000 */
[----:B------:R-:W-:Y:S01]  /*17ff0*/  MUFU.EX2 R128, R128 ;  /* 0x0000008000807308 */ /* 0x000fe20000000800 */
[C---:B------:R-:W-:Y:S01]  /*18000*/  HMMA.16816.F32.BF16 R8, R28.reuse, R42, R8 ;  /* 0x0000002a1c08723c */ /* 0x040fe20000041808 */
[----:B------:R-:W-:Y:S02]  /*18010*/  LDSM.16.MT88.4 R40, [R48+0xc00] ;  /* 0x000c00003028783b */ /* 0x000fe40000004200 */
[----:B--2---:R-:W-:Y:S06]  /*18020*/  FADD.FTZ R141, R137, R141 ;  /* 0x0000008d898d7221 */ /* 0x004fec0000010000 */
[----:B------:R-:W2:Y:S01]  /*18030*/  MUFU.EX2 R127, R127 ;  /* 0x0000007f007f7308 */ /* 0x000ea20000000800 */
[C---:B---3--:R-:W-:Y:S09]  /*18040*/  HMMA.16816.F32.BF16 R12, R28.reuse, R32, R12 ;  /* 0x000000201c0c723c */ /* 0x048ff2000004180c */
[----:B------:R-:W3:Y:S01]  /*18050*/  MUFU.EX2 R124, R124 ;  /* 0x0000007c007c7308 */ /* 0x000ee20000000800 */
[----:B------:R-:W-:Y:S01]  /*18060*/  HMMA.16816.F32.BF16 R16, R28, R34, R16 ;  /* 0x000000221c10723c */ /* 0x000fe20000041810 */
[----:B------:R-:W4:Y:S02]  /*18070*/  LDSM.16.MT88.4 R32, [R49+0x5c00] ;  /* 0x005c00003120783b */ /* 0x000f240000004200 */
[C---:B------:R-:W-:Y:S01]  /*18080*/  F2FP.BF16.F32.PACK_AB R28, R136.reuse, R140 ;  /* 0x0000008c881c723e */ /* 0x040fe200000010ff */
[----:B------:R-:W-:Y:S01]  /*18090*/  FADD.FTZ R136, R136, R145 ;  /* 0x0000009188887221 */ /* 0x000fe20000010000 */
[----:B-1----:R-:W-:Y:S04]  /*180a0*/  F2FP.BF16.F32.PACK_AB R29, R132, R137 ;  /* 0x00000089841d723e */ /* 0x002fe800000010ff */
[----:B------:R-:W1:Y:S01]  /*180b0*/  MUFU.EX2 R122, R122 ;  /* 0x0000007a007a7308 */ /* 0x000e620000000800 */
[----:B------:R-:W-:Y:S01]  /*180c0*/  F2FP.BF16.F32.PACK_AB R30, R130, R131 ;  /* 0x00000083821e723e */ /* 0x000fe200000010ff */
[----:B------:R-:W-:Y:S01]  /*180d0*/  FADD.FTZ R132, R132, R141 ;  /* 0x0000008d84847221 */ /* 0x000fe20000010000 */
[----:B--2---:R-:W-:Y:S01]  /*180e0*/  F2FP.BF16.F32.PACK_AB R31, R127, R128 ;  /* 0x000000807f1f723e */ /* 0x004fe200000010ff */
[----:B------:R-:W-:Y:S02]  /*180f0*/  FADD.FTZ R136, R131, R136 ;  /* 0x0000008883887221 */ /* 0x000fe40000010000 */
[----:B------:R-:W-:Y:S04]  /*18100*/  FADD.FTZ R132, R128, R132 ;  /* 0x0000008480847221 */ /* 0x000fe80000010000 */
[----:B------:R-:W-:Y:S01]  /*18110*/  MUFU.EX2 R142, R213 ;  /* 0x000000d5008e7308 */ /* 0x000fe20000000800 */
[----:B------:R-:W-:Y:S01]  /*18120*/  FADD.FTZ R130, R130, R136 ;  /* 0x0000008882827221 */ /* 0x000fe20000010000 */
[C---:B-----5:R-:W-:Y:S03]  /*18130*/  HMMA.16816.F32.BF16 R4, R28.reuse, R36, R4 ;  /* 0x000000241c04723c */ /* 0x060fe60000041804 */
[----:B------:R-:W-:Y:S01]  /*18140*/  FADD.FTZ R130, R125, R130 ;  /* 0x000000827d827221 */ /* 0x000fe20000010000 */
[----:B------:R-:W-:Y:S01]  /*18150*/  FADD.FTZ R127, R127, R132 ;  /* 0x000000847f7f7221 */ /* 0x000fe20000010000 */
[----:B------:R-:W-:Y:S03]  /*18160*/  F2FP.BF16.F32.PACK_AB R132, R56, R57 ;  /* 0x000000393884723e */ /* 0x000fe600000010ff */
[----:B------:R-:W-:Y:S01]  /*18170*/  MUFU.EX2 R85, R85 ;  /* 0x0000005500557308 */ /* 0x000fe20000000800 */
[C---:B------:R-:W-:Y:S01]  /*18180*/  HMMA.16816.F32.BF16 R8, R28.reuse, R38, R8 ;  /* 0x000000261c08723c */ /* 0x040fe20000041808 */
[----:B------:R-:W2:Y:S02]  /*18190*/  LDSM.16.MT88.4 R36, [R49+0x6000] ;  /* 0x006000003124783b */ /* 0x000ea40000004200 */
[----:B---3--:R-:W-:Y:S06]  /*181a0*/  FADD.FTZ R127, R124, R127 ;  /* 0x0000007f7c7f7221 */ /* 0x008fec0000010000 */
[----:B------:R-:W3:Y:S01]  /*181b0*/  MUFU.EX2 R118, R118 ;  /* 0x0000007600767308 */ /* 0x000ee20000000800 */
[C---:B----4-:R-:W-:Y:S09]  /*181c0*/  HMMA.16816.F32.BF16 R12, R28.reuse, R44, R12 ;  /* 0x0000002c1c0c723c */ /* 0x050ff2000004180c */
[----:B------:R-:W4:Y:S01]  /*181d0*/  MUFU.EX2 R117, R117 ;  /* 0x0000007500757308 */ /* 0x000f220000000800 */
[----:B------:R-:W-:Y:S01]  /*181e0*/  HMMA.16816.F32.BF16 R16, R28, R46, R16 ;  /* 0x0000002e1c10723c */ /* 0x000fe20000041810 */
[----:B------:R-:W5:Y:S02]  /*181f0*/  LDSM.16.MT88.4 R44, [R48+0x1000] ;  /* 0x00100000302c783b */ /* 0x000f640000004200 */
[C---:B------:R-:W-:Y:S01]  /*18200*/  F2FP.BF16.F32.PACK_AB R28, R123.reuse, R125 ;  /* 0x0000007d7b1c723e */ /* 0x040fe200000010ff */
[----:B------:R-:W-:Y:S01]  /*18210*/  FADD.FTZ R123, R123, R130 ;  /* 0x000000827b7b7221 */ /* 0x000fe20000010000 */
[----:B-1----:R-:W-:Y:S04]  /*18220*/  F2FP.BF16.F32.PACK_AB R29, R122, R124 ;  /* 0x0000007c7a1d723e */ /* 0x002fe800000010ff */
[----:B------:R-:W1:Y:S01]  /*18230*/  MUFU.EX2 R110, R110 ;  /* 0x0000006e006e7308 */ /* 0x000e620000000800 */
[C---:B------:R-:W-:Y:S01]  /*18240*/  F2FP.BF16.F32.PACK_AB R30, R119.reuse, R120 ;  /* 0x00000078771e723e */ /* 0x040fe200000010ff */
[----:B------:R-:W-:Y:S01]  /*18250*/  FADD.FTZ R123, R120, R123 ;  /* 0x0000007b787b7221 */ /* 0x000fe20000010000 */
[----:B------:R-:W-:Y:S03]  /*18260*/  FADD.FTZ R122, R122, R127 ;  /* 0x0000007f7a7a7221 */ /* 0x000fe60000010000 */
[----:B------:R-:W-:Y:S01]  /*18270*/  FADD.FTZ R119, R119, R123 ;  /* 0x0000007b77777221 */ /* 0x000fe20000010000 */
[----:B---3--:R-:W-:Y:S03]  /*18280*/  FADD.FTZ R122, R118, R122 ;  /* 0x0000007a767a7221 */ /* 0x008fe60000010000 */
[----:B------:R-:W3:Y:S01]  /*18290*/  MUFU.EX2 R107, R107 ;  /* 0x0000006b006b7308 */ /* 0x000ee20000000800 */
[C---:B----4-:R-:W-:Y:S01]  /*182a0*/  F2FP.BF16.F32.PACK_AB R31, R117.reuse, R118 ;  /* 0x00000076751f723e */ /* 0x050fe200000010ff */
[----:B------:R-:W-:Y:S01]  /*182b0*/  FADD.FTZ R119, R112, R119 ;  /* 0x0000007770777221 */ /* 0x000fe20000010000 */
[----:B------:R-:W-:Y:S05]  /*182c0*/  FADD.FTZ R117, R117, R122 ;  /* 0x0000007a75757221 */ /* 0x000fea0000010000 */
[C---:B------:R-:W-:Y:S02]  /*182d0*/  HMMA.16816.F32.BF16 R4, R28.reuse, R32, R4 ;  /* 0x000000201c04723c */ /* 0x040fe40000041804 */
[----:B------:R-:W-:Y:S01]  /*182e0*/  MUFU.EX2 R89, R89 ;  /* 0x0000005900597308 */ /* 0x000fe20000000800 */
[----:B-1----:R-:W-:Y:S05]  /*182f0*/  FADD.FTZ R117, R110, R117 ;  /* 0x000000756e757221 */ /* 0x002fea0000010000 */
[C---:B------:R-:W-:Y:S04]  /*18300*/  HMMA.16816.F32.BF16 R8, R28.reuse, R34, R8 ;  /* 0x000000221c08723c */ /* 0x040fe80000041808 */
[----:B------:R-:W-:Y:S01]  /*18310*/  MUFU.EX2 R102, R102 ;  /* 0x0000006600667308 */ /* 0x000fe20000000800 */
[----:B------:R-:W1:Y:S03]  /*18320*/  LDSM.16.MT88.4 R32, [R49+0x6400] ;  /* 0x006400003120783b */ /* 0x000e660000004200 */
[C---:B------:R-:W-:Y:S06]  /*18330*/  HMMA.16816.F32.BF16 R12, R28.reuse, R40, R12 ;  /* 0x000000281c0c723c */ /* 0x040fec000004180c */
[----:B------:R-:W4:Y:S02]  /*18340*/  MUFU.EX2 R101, R101 ;  /* 0x0000006500657308 */ /* 0x000f240000000800 */
[----:B------:R-:W-:Y:S01]  /*18350*/  HMMA.16816.F32.BF16 R16, R28, R42, R16 ;  /* 0x0000002a1c10723c */ /* 0x000fe20000041810 */
[----:B------:R-:W1:Y:S07]  /*18360*/  LDSM.16.MT88.4 R40, [R48+0x1400] ;  /* 0x001400003028783b */ /* 0x000e6e0000004200 */
[----:B------:R-:W5:Y:S01]  /*18370*/  MUFU.EX2 R99, R99 ;  /* 0x0000006300637308 */ /* 0x000f620000000800 */
[C---:B------:R-:W-:Y:S01]  /*18380*/  F2FP.BF16.F32.PACK_AB R28, R109.reuse, R112 ;  /* 0x000000706d1c723e */ /* 0x040fe200000010ff */
[----:B------:R-:W-:Y:S01]  /*18390*/  FADD.FTZ R109, R109, R119 ;  /* 0x000000776d6d7221 */ /* 0x000fe20000010000 */
[C---:B---3--:R-:W-:Y:S01]  /*183a0*/  F2FP.BF16.F32.PACK_AB R29, R107.reuse, R110 ;  /* 0x0000006e6b1d723e */ /* 0x048fe200000010ff */
[----:B------:R-:W-:Y:S01]  /*183b0*/  FADD.FTZ R107, R107, R117 ;  /* 0x000000756b6b7221 */ /* 0x000fe20000010000 */
[----:B------:R-:W-:Y:S01]  /*183c0*/  F2FP.BF16.F32.PACK_AB R30, R103, R104 ;  /* 0x00000068671e723e */ /* 0x000fe200000010ff */
[----:B------:R-:W-:Y:S01]  /*183d0*/  FADD.FTZ R109, R104, R109 ;  /* 0x0000006d686d7221 */ /* 0x000fe20000010000 */
[----:B----4-:R-:W-:Y:S03]  /*183e0*/  F2FP.BF16.F32.PACK_AB R31, R101, R102 ;  /* 0x00000066651f723e */ /* 0x010fe600000010ff */
[----:B------:R-:W-:Y:S01]  /*183f0*/  MUFU.EX2 R98, R98 ;  /* 0x0000006200627308 */ /* 0x000fe20000000800 */
[----:B------:R-:W-:Y:S01]  /*18400*/  FADD.FTZ R103, R103, R109 ;  /* 0x0000006d67677221 */ /* 0x000fe20000010000 */
[----:B------:R-:W-:Y:S03]  /*18410*/  FADD.FTZ R107, R102, R107 ;  /* 0x0000006b666b7221 */ /* 0x000fe60000010000 */
[----:B------:R-:W-:Y:S01]  /*18420*/  FADD.FTZ R103, R100, R103 ;  /* 0x0000006764677221 */ /* 0x000fe20000010000 */
[C---:B--2---:R-:W-:Y:S04]  /*18430*/  HMMA.16816.F32.BF16 R4, R28.reuse, R36, R4 ;  /* 0x000000241c04723c */ /* 0x044fe80000041804 */
[----:B------:R-:W-:Y:S01]  /*18440*/  MUFU.EX2 R105, R105 ;  /* 0x0000006900697308 */ /* 0x000fe20000000800 */
[----:B------:R-:W-:Y:S04]  /*18450*/  FADD.FTZ R101, R101, R107 ;  /* 0x0000006b65657221 */ /* 0x000fe80000010000 */
[----:B-----5:R-:W-:Y:S01]  /*18460*/  FADD.FTZ R101, R99, R101 ;  /* 0x0000006563657221 */ /* 0x020fe20000010000 */
[C---:B------:R-:W-:Y:S01]  /*18470*/  HMMA.16816.F32.BF16 R8, R28.reuse, R38, R8 ;  /* 0x000000261c08723c */ /* 0x040fe20000041808 */
[----:B------:R-:W2:Y:S03]  /*18480*/  LDSM.16.MT88.4 R36, [R49+0x6800] ;  /* 0x006800003124783b */ /* 0x000ea60000004200 */
[----:B------:R-:W3:Y:S04]  /*18490*/  MUFU.EX2 R95, R95 ;  /* 0x0000005f005f7308 */ /* 0x000ee80000000800 */
[C---:B------:R-:W-:Y:S06]  /*184a0*/  HMMA.16816.F32.BF16 R12, R28.reuse, R44, R12 ;  /* 0x0000002c1c0c723c */ /* 0x040fec000004180c */
[----:B------:R-:W4:Y:S02]  /*184b0*/  MUFU.EX2 R91, R91 ;  /* 0x0000005b005b7308 */ /* 0x000f240000000800 */
[----:B------:R-:W-:Y:S01]  /*184c0*/  HMMA.16816.F32.BF16 R16, R28, R46, R16 ;  /* 0x0000002e1c10723c */ /* 0x000fe20000041810 */
[----:B------:R-:W-:Y:S07]  /*184d0*/  LDSM.16.MT88.4 R44, [R48+0x1c00] ;  /* 0x001c0000302c783b */ /* 0x000fee0000004200 */
[----:B------:R-:W5:Y:S01]  /*184e0*/  MUFU.EX2 R90, R90 ;  /* 0x0000005a005a7308 */ /* 0x000f620000000800 */
[C---:B------:R-:W-:Y:S01]  /*184f0*/  F2FP.BF16.F32.PACK_AB R28, R96.reuse, R100 ;  /* 0x00000064601c723e */ /* 0x040fe200000010ff */
[----:B------:R-:W-:Y:S01]  /*18500*/  FADD.FTZ R96, R96, R103 ;  /* 0x0000006760607221 */ /* 0x000fe20000010000 */
[C---:B---3--:R-:W-:Y:S01]  /*18510*/  F2FP.BF16.F32.PACK_AB R29, R95.reuse, R99 ;  /* 0x000000635f1d723e */ /* 0x048fe200000010ff */
[----:B------:R-:W-:Y:S01]  /*18520*/  FADD.FTZ R95, R95, R101 ;  /* 0x000000655f5f7221 */ /* 0x000fe20000010000 */
[C---:B------:R-:W-:Y:S01]  /*18530*/  F2FP.BF16.F32.PACK_AB R30, R92.reuse, R93 ;  /* 0x0000005d5c1e723e */ /* 0x040fe200000010ff */
[----:B------:R-:W-:Y:S04]  /*18540*/  FADD.FTZ R96, R93, R96 ;  /* 0x000000605d607221 */ /* 0x000fe80000010000 */
[----:B------:R-:W3:Y:S01]  /*18550*/  MUFU.EX2 R83, R83 ;  /* 0x0000005300537308 */ /* 0x000ee20000000800 */
[----:B----4-:R-:W-:Y:S01]  /*18560*/  FADD.FTZ R95, R91, R95 ;  /* 0x0000005f5b5f7221 */ /* 0x010fe20000010000 */
[----:B------:R-:W-:Y:S04]  /*18570*/  FADD.FTZ R92, R92, R96 ;  /* 0x000000605c5c7221 */ /* 0x000fe80000010000 */
[----:B------:R-:W-:Y:S04]  /*18580*/  FADD.FTZ R92, R84, R92 ;  /* 0x0000005c545c7221 */ /* 0x000fe80000010000 */
[----:B------:R-:W4:Y:S01]  /*18590*/  MUFU.EX2 R81, R81 ;  /* 0x0000005100517308 */ /* 0x000f220000000800 */
[C---:B-----5:R-:W-:Y:S01]  /*185a0*/  F2FP.BF16.F32.PACK_AB R31, R90.reuse, R91 ;  /* 0x0000005b5a1f723e */ /* 0x060fe200000010ff */
[----:B------:R-:W-:Y:S06]  /*185b0*/  FADD.FTZ R90, R90, R95 ;  /* 0x0000005f5a5a7221 */ /* 0x000fec0000010000 */
[C---:B-1----:R-:W-:Y:S02]  /*185c0*/  HMMA.16816.F32.BF16 R4, R28.reuse, R32, R4 ;  /* 0x000000201c04723c */ /* 0x042fe40000041804 */
[----:B------:R-:W-:Y:S01]  /*185d0*/  MUFU.EX2 R143, R212 ;  /* 0x000000d4008f7308 */ /* 0x000fe20000000800 */
[----:B---3--:R-:W-:Y:S05]  /*185e0*/  FADD.FTZ R90, R83, R90 ;  /* 0x0000005a535a7221 */ /* 0x008fea0000010000 */
[C---:B------:R-:W-:Y:S01]  /*185f0*/  HMMA.16816.F32.BF16 R8, R28.reuse, R34, R8 ;  /* 0x000000221c08723c */ /* 0x040fe20000041808 */
[----:B------:R-:W1:Y:S03]  /*18600*/  LDSM.16.MT88.4 R32, [R48+0x1800] ;  /* 0x001800003020783b */ /* 0x000e660000004200 */
[----:B------:R-:W-:Y:S04]  /*18610*/  MUFU.EX2 R75, R75 ;  /* 0x0000004b004b7308 */ /* 0x000fe80000000800 */
[C---:B------:R-:W-:Y:S06]  /*18620*/  HMMA.16816.F32.BF16 R12, R28.reuse, R40, R12 ;  /* 0x000000281c0c723c */ /* 0x040fec000004180c */
[----:B------:R-:W3:Y:S02]  /*18630*/  MUFU.EX2 R74, R74 ;  /* 0x0000004a004a7308 */ /* 0x000ee40000000800 */
[----:B------:R-:W-:Y:S01]  /*18640*/  HMMA.16816.F32.BF16 R16, R28, R42, R16 ;  /* 0x0000002a1c10723c */ /* 0x000fe20000041810 */
[----:B------:R-:W5:Y:S07]  /*18650*/  LDSM.16.MT88.4 R40, [R49+0x6c00] ;  /* 0x006c00003128783b */ /* 0x000f6e0000004200 */
[----:B------:R-:W1:Y:S01]  /*18660*/  MUFU.EX2 R70, R70 ;  /* 0x0000004600467308 */ /* 0x000e620000000800 */
[C---:B------:R-:W-:Y:S01]  /*18670*/  F2FP.BF16.F32.PACK_AB R28, R82.reuse, R84 ;  /* 0x00000054521c723e */ /* 0x040fe200000010ff */
[----:B------:R-:W-:Y:S01]  /*18680*/  FADD.FTZ R82, R82, R92 ;  /* 0x0000005c52527221 */ /* 0x000fe20000010000 */
[C---:B----4-:R-:W-:Y:S01]  /*18690*/  F2FP.BF16.F32.PACK_AB R29, R81.reuse, R83 ;  /* 0x00000053511d723e */ /* 0x050fe200000010ff */
[----:B------:R-:W-:Y:S01]  /*186a0*/  FADD.FTZ R81, R81, R90 ;  /* 0x0000005a51517221 */ /* 0x000fe20000010000 */
[C---:B------:R-:W-:Y:S01]  /*186b0*/  F2FP.BF16.F32.PACK_AB R30, R77.reuse, R78 ;  /* 0x0000004e4d1e723e */ /* 0x040fe200000010ff */
[----:B------:R-:W-:Y:S04]  /*186c0*/  FADD.FTZ R82, R78, R82 ;  /* 0x000000524e527221 */ /* 0x000fe80000010000 */
[----:B------:R-:W4:Y:S01]  /*186d0*/  MUFU.EX2 R68, R68 ;  /* 0x0000004400447308 */ /* 0x000f220000000800 */
[C---:B---3--:R-:W-:Y:S01]  /*186e0*/  F2FP.BF16.F32.PACK_AB R31, R74.reuse, R75 ;  /* 0x0000004b4a1f723e */ /* 0x048fe200000010ff */
[----:B------:R-:W-:Y:S01]  /*186f0*/  FADD.FTZ R77, R77, R82 ;  /* 0x000000524d4d7221 */ /* 0x000fe20000010000 */
[----:B------:R-:W-:Y:S03]  /*18700*/  FADD.FTZ R81, R75, R81 ;  /* 0x000000514b517221 */ /* 0x000fe60000010000 */
[----:B------:R-:W-:Y:S01]  /*18710*/  FADD.FTZ R77, R71, R77 ;  /* 0x0000004d474d7221 */ /* 0x000fe20000010000 */
[----:B------:R-:W-:Y:S01]  /*18720*/  FADD.FTZ R74, R74, R81 ;  /* 0x000000514a4a7221 */ /* 0x000fe20000010000 */
[C---:B--2---:R-:W-:Y:S02]  /*18730*/  HMMA.16816.F32.BF16 R4, R28.reuse, R36, R4 ;  /* 0x000000241c04723c */ /* 0x044fe40000041804 */
[----:B------:R-:W-:Y:S01]  /*18740*/  MUFU.EX2 R73, R73 ;  /* 0x0000004900497308 */ /* 0x000fe20000000800 */
[----:B-1----:R-:W-:Y:S05]  /*18750*/  FADD.FTZ R74, R70, R74 ;  /* 0x0000004a464a7221 */ /* 0x002fea0000010000 */
[C---:B------:R-:W-:Y:S04]  /*18760*/  HMMA.16816.F32.BF16 R8, R28.reuse, R38, R8 ;  /* 0x000000261c08723c */ /* 0x040fe80000041808 */
[----:B------:R-:W1:Y:S01]  /*18770*/  MUFU.EX2 R79, R79 ;  /* 0x0000004f004f7308 */ /* 0x000e620000000800 */
[----:B------:R-:W2:Y:S03]  /*18780*/  LDSM.16.MT88.4 R36, [R49+0x7000] ;  /* 0x007000003124783b */ /* 0x000ea60000004200 */
[C---:B------:R-:W-:Y:S06]  /*18790*/  HMMA.16816.F32.BF16 R12, R28.reuse, R32, R12 ;  /* 0x000000201c0c723c */ /* 0x040fec000004180c */
[----:B------:R-:W-:Y:S02]  /*187a0*/  MUFU.EX2 R115, R115 ;  /* 0x0000007300737308 */ /* 0x000fe40000000800 */
[----:B------:R-:W-:Y:S01]  /*187b0*/  HMMA.16816.F32.BF16 R16, R28, R34, R16 ;  /* 0x000000221c10723c */ /* 0x000fe20000041810 */
[----:B------:R-:W3:Y:S07]  /*187c0*/  LDSM.16.MT88.4 R32, [R48+0x2000] ;  /* 0x002000003020783b */ /* 0x000eee0000004200 */
[----:B------:R-:W2:Y:S01]  /*187d0*/  MUFU.EX2 R116, R116 ;  /* 0x0000007400747308 */ /* 0x000ea20000000800 */
[C---:B------:R-:W-:Y:S01]  /*187e0*/  F2FP.BF16.F32.PACK_AB R28, R67.reuse, R71 ;  /* 0x00000047431c723e */ /* 0x040fe200000010ff */
[----:B------:R-:W-:Y:S01]  /*187f0*/  FADD.FTZ R67, R67, R77 ;  /* 0x0000004d43437221 */ /* 0x000fe20000010000 */
[C---:B----4-:R-:W-:Y:S01]  /*18800*/  F2FP.BF16.F32.PACK_AB R29, R68.reuse, R70 ;  /* 0x00000046441d723e */ /* 0x050fe200000010ff */
[----:B------:R-:W-:Y:S01]  /*18810*/  FADD.FTZ R68, R68, R74 ;  /* 0x0000004a44447221 */ /* 0x000fe20000010000 */
[----:B------:R-:W-:Y:S01]  /*18820*/  F2FP.BF16.F32.PACK_AB R30, R65, R66 ;  /* 0x00000042411e723e */ /* 0x000fe200000010ff */
[----:B------:R-:W-:Y:S01]  /*18830*/  FADD.FTZ R67, R66, R67 ;  /* 0x0000004342437221 */ /* 0x000fe20000010000 */
[----:B-1----:R-:W-:Y:S03]  /*18840*/  F2FP.BF16.F32.PACK_AB R31, R79, R73 ;  /* 0x000000494f1f723e */ /* 0x002fe600000010ff */
[----:B------:R-:W-:Y:S01]  /*18850*/  MUFU.EX2 R126, R126 ;  /* 0x0000007e007e7308 */ /* 0x000fe20000000800 */
[----:B------:R-:W-:Y:S01]  /*18860*/  FADD.FTZ R68, R73, R68 ;  /* 0x0000004449447221 */ /* 0x000fe20000010000 */
[----:B------:R-:W-:Y:S03]  /*18870*/  FADD.FTZ R65, R65, R67 ;  /* 0x0000004341417221 */ /* 0x000fe60000010000 */
[----:B------:R-:W-:Y:S01]  /*18880*/  FADD.FTZ R79, R79, R68 ;  /* 0x000000444f4f7221 */ /* 0x000fe20000010000 */
[C---:B-----5:R-:W-:Y:S04]  /*18890*/  HMMA.16816.F32.BF16 R4, R28.reuse, R40, R4 ;  /* 0x000000281c04723c */ /* 0x060fe80000041804 */
[----:B------:R-:W1:Y:S01]  /*188a0*/  MUFU.EX2 R134, R134 ;  /* 0x0000008600867308 */ /* 0x000e620000000800 */
[----:B------:R-:W-:Y:S01]  /*188b0*/  FADD.FTZ R65, R76, R65 ;  /* 0x000000414c417221 */ /* 0x000fe20000010000 */
[----:B------:R-:W-:Y:S02]  /*188c0*/  FADD.FTZ R79, R85, R79 ;  /* 0x0000004f554f7221 */ /* 0x000fe40000010000 */
[C---:B------:R-:W-:Y:S01]  /*188d0*/  HMMA.16816.F32.BF16 R8, R28.reuse, R42, R8 ;  /* 0x0000002a1c08723c */ /* 0x040fe20000041808 */
[----:B------:R-:W4:Y:S05]  /*188e0*/  LDSM.16.MT88.4 R40, [R49+0x7400] ;  /* 0x007400003128783b */ /* 0x000f2a0000004200 */
[----:B------:R2:W-:Y:S02]  /*188f0*/  MUFU.EX2 R144, R25 ;  /* 0x0000001900907308 */ /* 0x0005e40000000800 */
[C---:B------:R-:W-:Y:S08]  /*18900*/  HMMA.16816.F32.BF16 R12, R28.reuse, R44, R12 ;  /* 0x0000002c1c0c723c */ /* 0x040ff0000004180c */
[----:B------:R1:W-:Y:S01]  /*18910*/  MUFU.EX2 R45, R27 ;  /* 0x0000001b002d7308 */ /* 0x0003e20000000800 */
[-CC-:B------:R-:W-:Y:S01]  /*18920*/  FFMA.FTZ R44, R158, R21.reuse, -R54.reuse ;  /* 0x000000159e2c7223 */ /* 0x180fe20000010836 */
[----:B------:R-:W-:Y:S08]  /*18930*/  HMMA.16816.F32.BF16 R16, R28, R46, R16 ;  /* 0x0000002e1c10723c */ /* 0x000ff00000041810 */
[----:B------:R-:W-:Y:S01]  /*18940*/  MUFU.EX2 R135, R216 ;  /* 0x000000d800877308 */ /* 0x000fe20000000800 */
[----:B------:R-:W-:Y:S01]  /*18950*/  F2FP.BF16.F32.PACK_AB R28, R72, R76 ;  /* 0x0000004c481c723e */ /* 0x000fe200000010ff */
[--C-:B------:R-:W-:Y:S01]  /*18960*/  FFMA.FTZ R47, R26, R21, -R54.reuse ;  /* 0x000000151a2f7223 */ /* 0x100fe20000010836 */
[----:B------:R-:W-:Y:S01]  /*18970*/  F2FP.BF16.F32.PACK_AB R29, R89, R85 ;  /* 0x00000055591d723e */ /* 0x000fe200000010ff */
[----:B------:R-:W-:Y:S01]  /*18980*/  FFMA.FTZ R46, R149, R21, -R54 ;  /* 0x00000015952e7223 */ /* 0x000fe20000010836 */
[----:B------:R-:W-:Y:S01]  /*18990*/  F2FP.BF16.F32.PACK_AB R30, R94, R88 ;  /* 0x000000585e1e723e */ /* 0x000fe200000010ff */
[----:B------:R-:W-:Y:S01]  /*189a0*/  FADD.FTZ R72, R72, R65 ;  /* 0x0000004148487221 */ /* 0x000fe20000010000 */
[----:B------:R-:W-:Y:S03]  /*189b0*/  F2FP.BF16.F32.PACK_AB R31, R105, R98 ;  /* 0x00000062691f723e */ /* 0x000fe600000010ff */
[----:B------:R-:W5:Y:S01]  /*189c0*/  MUFU.EX2 R138, R138 ;  /* 0x0000008a008a7308 */ /* 0x000f620000000800 */
[----:B--2---:R-:W-:Y:S01]  /*189d0*/  F2FP.BF16.F32.PACK_AB R25, R116, R115 ;  /* 0x000000737419723e */ /* 0x004fe200000010ff */
[----:B------:R-:W-:Y:S01]  /*189e0*/  FADD.FTZ R72, R88, R72 ;  /* 0x0000004858487221 */ /* 0x000fe20000010000 */
[----:B------:R-:W-:Y:S01]  /*189f0*/  F2FP.BF16.F32.PACK_AB R26, R129, R121 ;  /* 0x00000079811a723e */ /* 0x000fe200000010ff */
[----:B------:R-:W-:Y:S01]  /*18a00*/  FADD.FTZ R89, R89, R79 ;  /* 0x0000004f59597221 */ /* 0x000fe20000010000 */
[----:B-1----:R-:W-:Y:S01]  /*18a10*/  F2FP.BF16.F32.PACK_AB R27, R134, R126 ;  /* 0x0000007e861b723e */ /* 0x002fe200000010ff */
[C---:B------:R-:W-:Y:S04]  /*18a20*/  HMMA.16816.F32.BF16 R4, R28.reuse, R36, R4 ;  /* 0x000000241c04723c */ /* 0x040fe80000041804 */
[----:B------:R-:W1:Y:S01]  /*18a30*/  MUFU.EX2 R139, R139 ;  /* 0x0000008b008b7308 */ /* 0x000e620000000800 */
[----:B------:R-:W-:Y:S01]  /*18a40*/  FADD.FTZ R94, R94, R72 ;  /* 0x000000485e5e7221 */ /* 0x000fe20000010000 */
[----:B------:R-:W-:Y:S01]  /*18a50*/  FADD.FTZ R89, R98, R89 ;  /* 0x0000005962597221 */ /* 0x000fe20000010000 */
[----:B------:R-:W-:Y:S02]  /*18a60*/  IMAD.MOV.U32 R149, RZ, RZ, R20 ;  /* 0x000000ffff957224 */ /* 0x000fe400078e0014 */
[----:B------:R-:W-:Y:S01]  /*18a70*/  FADD.FTZ R94, R111, R94 ;  /* 0x0000005e6f5e7221 */ /* 0x000fe20000010000 */
[C---:B------:R-:W-:Y:S01]  /*18a80*/  HMMA.16816.F32.BF16 R8, R28.reuse, R38, R8 ;  /* 0x000000261c08723c */ /* 0x040fe20000041808 */
[----:B------:R-:W2:Y:S03]  /*18a90*/  LDSM.16.MT88.4 R36, [R48+0x2400] ;  /* 0x002400003024783b */ /* 0x000ea60000004200 */
[----:B------:R-:W-:Y:S01]  /*18aa0*/  MUFU.EX2 R146, R146 ;  /* 0x0000009200927308 */ /* 0x000fe20000000800 */
[----:B------:R-:W-:Y:S01]  /*18ab0*/  FADD.FTZ R108, R108, R94 ;  /* 0x0000005e6c6c7221 */ /* 0x000fe20000010000 */
[----:B------:R-:W-:Y:S03]  /*18ac0*/  FADD.FTZ R105, R105, R89 ;  /* 0x0000005969697221 */ /* 0x000fe60000010000 */
[----:B------:R-:W-:Y:S01]  /*18ad0*/  FADD.FTZ R108, R121, R108 ;  /* 0x0000006c796c7221 */ /* 0x000fe20000010000 */
[C---:B---3--:R-:W-:Y:S04]  /*18ae0*/  HMMA.16816.F32.BF16 R12, R28.reuse, R32, R12 ;  /* 0x000000201c0c723c */ /* 0x048fe8000004180c */
[----:B------:R-:W3:Y:S01]  /*18af0*/  MUFU.EX2 R147, R147 ;  /* 0x0000009300937308 */ /* 0x000ee20000000800 */
[----:B------:R-:W-:Y:S01]  /*18b00*/  FADD.FTZ R129, R129, R108 ;  /* 0x0000006c81817221 */ /* 0x000fe20000010000 */
[----:B------:R-:W-:Y:S03]  /*18b10*/  FADD.FTZ R105, R115, R105 ;  /* 0x0000006973697221 */ /* 0x000fe60000010000 */
[----:B------:R-:W-:Y:S01]  /*18b20*/  FADD.FTZ R129, R133, R129 ;  /* 0x0000008185817221 */ /* 0x000fe20000010000 */
[----:B------:R-:W-:Y:S01]  /*18b30*/  HMMA.16816.F32.BF16 R16, R28, R34, R16 ;  /* 0x000000221c10723c */ /* 0x000fe20000041810 */
[----:B------:R-:W3:Y:S03]  /*18b40*/  LDSM.16.MT88.4 R28, [R49+0x7800] ;  /* 0x00780000311c783b */ /* 0x000ee60000004200 */
[----:B------:R-:W-:Y:S01]  /*18b50*/  MUFU.EX2 R205, R205 ;  /* 0x000000cd00cd7308 */ /* 0x000fe20000000800 */
[----:B------:R-:W-:Y:S04]  /*18b60*/  FADD.FTZ R116, R116, R105 ;  /* 0x0000006974747221 */ /* 0x000fe80000010000 */
[----:B------:R-:W-:Y:S01]  /*18b70*/  FADD.FTZ R116, R126, R116 ;  /* 0x000000747e747221 */ /* 0x000fe20000010000 */
[C---:B----4-:R-:W-:Y:S01]  /*18b80*/  HMMA.16816.F32.BF16 R4, R24.reuse, R40, R4 ;  /* 0x000000281804723c */ /* 0x050fe20000041804 */
[----:B------:R-:W4:Y:S03]  /*18b90*/  LDSM.16.MT88.4 R32, [R48+0x2800] ;  /* 0x002800003020783b */ /* 0x000f260000004200 */
[----:B------:R-:W4:Y:S01]  /*18ba0*/  MUFU.EX2 R207, R207 ;  /* 0x000000cf00cf7308 */ /* 0x000f220000000800 */
[-CC-:B------:R-:W-:Y:S01]  /*18bb0*/  FFMA.FTZ R40, R114, R21.reuse, -R54.reuse ;  /* 0x0000001572287223 */ /* 0x180fe20000010836 */
[-C--:B------:R-:W-:Y:S01]  /*18bc0*/  FFMA.FTZ R41, R106, R21.reuse, -R54 ;  /* 0x000000156a297223 */ /* 0x080fe20000010836 */
[----:B------:R-:W-:Y:S01]  /*18bd0*/  FADD.FTZ R134, R134, R116 ;  /* 0x0000007486867221 */ /* 0x000fe20000010000 */
[C---:B------:R-:W-:Y:S06]  /*18be0*/  HMMA.16816.F32.BF16 R8, R24.reuse, R42, R8 ;  /* 0x0000002a1808723c */ /* 0x040fec0000041808 */
[----:B------:R-:W-:Y:S01]  /*18bf0*/  MUFU.EX2 R209, R209 ;  /* 0x000000d100d17308 */ /* 0x000fe20000000800 */
[-CC-:B------:R-:W-:Y:S01]  /*18c00*/  FFMA.FTZ R42, R87, R21.reuse, -R54.reuse ;  /* 0x00000015572a7223 */ /* 0x180fe20000010836 */
[-C--:B------:R-:W-:Y:S01]  /*18c10*/  FFMA.FTZ R43, R80, R21.reuse, -R54 ;  /* 0x00000015502b7223 */ /* 0x080fe20000010836 */
[----:B-----5:R-:W-:Y:S01]  /*18c20*/  FADD.FTZ R134, R138, R134 ;  /* 0x000000868a867221 */ /* 0x020fe20000010000 */
[----:B------:R-:W-:Y:S01]  /*18c30*/  FFMA.FTZ R54, R22, R21, -R54 ;  /* 0x0000001516367223 */ /* 0x000fe20000010836 */
[C---:B--2---:R-:W-:Y:S05]  /*18c40*/  HMMA.16816.F32.BF16 R12, R24.reuse, R36, R12 ;  /* 0x00000024180c723c */ /* 0x044fea000004180c */
[----:B------:R-:W2:Y:S01]  /*18c50*/  MUFU.EX2 R206, R206 ;  /* 0x000000ce00ce7308 */ /* 0x000ea20000000800 */
[----:B-1----:R-:W-:Y:S02]  /*18c60*/  FADD.FTZ R134, R139, R134 ;  /* 0x000000868b867221 */ /* 0x002fe40000010000 */
[----:B------:R-:W-:Y:S01]  /*18c70*/  HMMA.16816.F32.BF16 R16, R24, R38, R16 ;  /* 0x000000261810723c */ /* 0x000fe20000041810 */
[----:B------:R-:W1:Y:S06]  /*18c80*/  LDSM.16.MT88.4 R36, [R49+0x7c00] ;  /* 0x007c00003124783b */ /* 0x000e6c0000004200 */
[----:B------:R-:W-:Y:S01]  /*18c90*/  MUFU.EX2 R163, R163 ;  /* 0x000000a300a37308 */ /* 0x000fe20000000800 */
[----:B------:R-:W-:Y:S02]  /*18ca0*/  F2FP.BF16.F32.PACK_AB R26, R143, R142 ;  /* 0x0000008e8f1a723e */ /* 0x000fe400000010ff */
[C---:B------:R-:W-:Y:S01]  /*18cb0*/  F2FP.BF16.F32.PACK_AB R24, R135.reuse, R133 ;  /* 0x000000858718723e */ /* 0x040fe200000010ff */
[----:B------:R-:W-:Y:S01]  /*18cc0*/  FADD.FTZ R135, R135, R129 ;  /* 0x0000008187877221 */ /* 0x000fe20000010000 */
[----:B------:R-:W-:Y:S02]  /*18cd0*/  F2FP.BF16.F32.PACK_AB R25, R139, R138 ;  /* 0x0000008a8b19723e */ /* 0x000fe400000010ff */
[----:B---3--:R-:W-:Y:S01]  /*18ce0*/  F2FP.BF16.F32.PACK_AB R27, R147, R146 ;  /* 0x00000092931b723e */ /* 0x008fe200000010ff */
[----:B------:R-:W-:Y:S02]  /*18cf0*/  FADD.FTZ R135, R142, R135 ;  /* 0x000000878e877221 */ /* 0x000fe40000010000 */
[----:B------:R-:W3:Y:S01]  /*18d00*/  MUFU.EX2 R44, R44 ;  /* 0x0000002c002c7308 */ /* 0x000ee20000000800 */
[----:B------:R-:W-:Y:S01]  /*18d10*/  FADD.FTZ R146, R146, R134 ;  /* 0x0000008692927221 */ /* 0x000fe20000010000 */
[----:B------:R-:W-:Y:S01]  /*18d20*/  F2FP.BF16.F32.PACK_AB R134, R51, R52 ;  /* 0x000000343386723e */ /* 0x000fe200000010ff */
[----:B------:R-:W-:Y:S01]  /*18d30*/  FADD.FTZ R143, R143, R135 ;  /* 0x000000878f8f7221 */ /* 0x000fe20000010000 */
[C---:B------:R-:W-:Y:S03]  /*18d40*/  HMMA.16816.F32.BF16 R4, R24.reuse, R28, R4 ;  /* 0x0000001c1804723c */ /* 0x040fe60000041804 */
[----:B------:R-:W-:Y:S03]  /*18d50*/  FADD.FTZ R143, R148, R143 ;  /* 0x0000008f948f7221 */ /* 0x000fe60000010000 */
[----:B------:R-:W-:Y:S01]  /*18d60*/  MUFU.EX2 R46, R46 ;  /* 0x0000002e002e7308 */ /* 0x000fe20000000800 */
[----:B------:R-:W-:Y:S01]  /*18d70*/  FADD.FTZ R146, R147, R146 ;  /* 0x0000009293927221 */ /* 0x000fe20000010000 */
[C---:B------:R-:W-:Y:S01]  /*18d80*/  HMMA.16816.F32.BF16 R8, R24.reuse, R30, R8 ;  /* 0x0000001e1808723c */ /* 0x040fe20000041808 */
[----:B------:R-:W5:Y:S07]  /*18d90*/  LDSM.16.MT88.4 R28, [R48+0x2c00] ;  /* 0x002c0000301c783b */ /* 0x000f6e0000004200 */
[----:B------:R-:W3:Y:S01]  /*18da0*/  MUFU.EX2 R47, R47 ;  /* 0x0000002f002f7308 */ /* 0x000ee20000000800 */
[C---:B----4-:R-:W-:Y:S09]  /*18db0*/  HMMA.16816.F32.BF16 R12, R24.reuse, R32, R12 ;  /* 0x00000020180c723c */ /* 0x050ff2000004180c */
[----:B------:R-:W4:Y:S01]  /*18dc0*/  MUFU.EX2 R40, R40 ;  /* 0x0000002800287308 */ /* 0x000f220000000800 */
[----:B------:R-:W-:Y:S01]  /*18dd0*/  HMMA.16816.F32.BF16 R16, R24, R34, R16 ;  /* 0x000000221810723c */ /* 0x000fe20000041810 */
[----:B------:R-:W4:Y:S02]  /*18de0*/  LDSM.16.MT88.4 R32, [R49+0x8000] ;  /* 0x008000003120783b */ /* 0x000f240000004200 */
[C---:B------:R-:W-:Y:S01]  /*18df0*/  F2FP.BF16.F32.PACK_AB R24, R203.reuse, R148 ;  /* 0x00000094cb18723e */ /* 0x040fe200000010ff */
[----:B------:R-:W-:Y:S01]  /*18e00*/  FADD.FTZ R203, R203, R143 ;  /* 0x0000008fcbcb7221 */ /* 0x000fe20000010000 */
[----:B------:R-:W-:Y:S04]  /*18e10*/  F2FP.BF16.F32.PACK_AB R25, R207, R205 ;  /* 0x000000cdcf19723e */ /* 0x000fe800000010ff */
[----:B------:R-:W4:Y:S01]  /*18e20*/  MUFU.EX2 R41, R41 ;  /* 0x0000002900297308 */ /* 0x000f220000000800 */
[----:B------:R-:W-:Y:S01]  /*18e30*/  F2FP.BF16.F32.PACK_AB R26, R210, R208 ;  /* 0x000000d0d21a723e */ /* 0x000fe200000010ff */
[----:B------:R-:W-:Y:S01]  /*18e40*/  FADD.FTZ R205, R205, R146 ;  /* 0x00000092cdcd7221 */ /* 0x000fe20000010000 */
[----:B--2---:R-:W-:Y:S01]  /*18e50*/  F2FP.BF16.F32.PACK_AB R27, R206, R209 ;  /* 0x000000d1ce1b723e */ /* 0x004fe200000010ff */
[----:B------:R-:W-:Y:S01]  /*18e60*/  LDSM.16.MT88.4 R140, [R49+0x8c00] ;  /* 0x008c0000318c783b */ /* 0x000fe20000004200 */
[----:B------:R-:W-:Y:S01]  /*18e70*/  FADD.FTZ R203, R208, R203 ;  /* 0x000000cbd0cb7221 */ /* 0x000fe20000010000 */
[----:B------:R-:W-:Y:S01]  /*18e80*/  FADD.FTZ R205, R207, R205 ;  /* 0x000000cdcfcd7221 */ /* 0x000fe20000010000 */
[----:B------:R-:W-:Y:S03]  /*18e90*/  IMAD.MOV.U32 R148, RZ, RZ, R0 ;  /* 0x000000ffff947224 */ /* 0x000fe600078e0000 */
[----:B------:R-:W-:Y:S01]  /*18ea0*/  MUFU.EX2 R42, R42 ;  /* 0x0000002a002a7308 */ /* 0x000fe20000000800 */
[----:B------:R-:W-:Y:S01]  /*18eb0*/  FADD.FTZ R210, R210, R203 ;  /* 0x000000cbd2d27221 */ /* 0x000fe20000010000 */
[C---:B-1----:R-:W-:Y:S03]  /*18ec0*/  HMMA.16816.F32.BF16 R4, R24.reuse, R36, R4 ;  /* 0x000000241804723c */ /* 0x042fe60000041804 */
[----:B------:R-:W-:Y:S01]  /*18ed0*/  FADD.FTZ R209, R209, R205 ;  /* 0x000000cdd1d17221 */ /* 0x000fe20000010000 */
[----:B------:R-:W-:Y:S04]  /*18ee0*/  FADD.FTZ R210, R204, R210 ;  /* 0x000000d2ccd27221 */ /* 0x000fe80000010000 */
[----:B------:R-:W1:Y:S01]  /*18ef0*/  MUFU.EX2 R43, R43 ;  /* 0x0000002b002b7308 */ /* 0x000e620000000800 */
[----:B------:R-:W-:Y:S01]  /*18f00*/  FADD.FTZ R209, R206, R209 ;  /* 0x000000d1ced17221 */ /* 0x000fe20000010000 */
[C---:B------:R-:W-:Y:S01]  /*18f10*/  HMMA.16816.F32.BF16 R8, R24.reuse, R38, R8 ;  /* 0x000000261808723c */ /* 0x040fe20000041808 */
[----:B------:R-:W2:Y:S02]  /*18f20*/  LDSM.16.MT88.4 R36, [R48+0x3000] ;  /* 0x003000003024783b */ /* 0x000ea40000004200 */
[C---:B------:R-:W-:Y:S05]  /*18f30*/  FADD.FTZ R210, R202.reuse, R210 ;  /* 0x000000d2cad27221 */ /* 0x040fea0000010000 */
[----:B------:R-:W-:Y:S01]  /*18f40*/  MUFU.EX2 R64, R64 ;  /* 0x0000004000407308 */ /* 0x000fe20000000800 */
[C---:B-----5:R-:W-:Y:S09]  /*18f50*/  HMMA.16816.F32.BF16 R12, R24.reuse, R28, R12 ;  /* 0x0000001c180c723c */ /* 0x060ff2000004180c */
[----:B------:R-:W-:Y:S01]  /*18f60*/  MUFU.EX2 R62, R62 ;  /* 0x0000003e003e7308 */ /* 0x000fe20000000800 */
[----:B------:R-:W-:Y:S01]  /*18f70*/  HMMA.16816.F32.BF16 R16, R24, R30, R16 ;  /* 0x0000001e1810723c */ /* 0x000fe20000041810 */
[----:B------:R-:W5:Y:S02]  /*18f80*/  LDSM.16.MT88.4 R28, [R49+0x8400] ;  /* 0x00840000311c783b */ /* 0x000f640000004200 */
[----:B------:R-:W-:Y:S02]  /*18f90*/  F2FP.BF16.F32.PACK_AB R24, R202, R204 ;  /* 0x000000ccca18723e */ /* 0x000fe400000010ff */
[C---:B---3--:R-:W-:Y:S04]  /*18fa0*/  F2FP.BF16.F32.PACK_AB R25, R44.reuse, R163 ;  /* 0x000000a32c19723e */ /* 0x048fe800000010ff */
[----:B------:R-:W-:Y:S01]  /*18fb0*/  MUFU.EX2 R60, R60 ;  /* 0x0000003c003c7308 */ /* 0x000fe20000000800 */
[----:B------:R-:W-:Y:S01]  /*18fc0*/  F2FP.BF16.F32.PACK_AB R26, R45, R155 ;  /* 0x0000009b2d1a723e */ /* 0x000fe200000010ff */
[----:B------:R-:W-:Y:S01]  /*18fd0*/  FADD.FTZ R163, R163, R209 ;  /* 0x000000d1a3a37221 */ /* 0x000fe20000010000 */
[----:B------:R-:W-:Y:S01]  /*18fe0*/  F2FP.BF16.F32.PACK_AB R27, R47, R46 ;  /* 0x0000002e2f1b723e */ /* 0x000fe200000010ff */
[----:B------:R-:W-:Y:S02]  /*18ff0*/  FADD.FTZ R155, R155, R210 ;  /* 0x000000d29b9b7221 */ /* 0x000fe40000010000 */
[----:B------:R-:W-:Y:S04]  /*19000*/  FADD.FTZ R163, R44, R163 ;  /* 0x000000a32ca37221 */ /* 0x000fe80000010000 */
[----:B------:R-:W-:Y:S01]  /*19010*/  MUFU.EX2 R58, R58 ;  /* 0x0000003a003a7308 */ /* 0x000fe20000000800 */
[----:B------:R-:W-:Y:S01]  /*19020*/  FADD.FTZ R155, R45, R155 ;  /* 0x0000009b2d9b7221 */ /* 0x000fe20000010000 */
[C---:B----4-:R-:W-:Y:S03]  /*19030*/  HMMA.16816.F32.BF16 R4, R24.reuse, R32, R4 ;  /* 0x000000201804723c */ /* 0x050fe60000041804 */
[----:B------:R-:W-:Y:S01]  /*19040*/  FADD.FTZ R46, R46, R163 ;  /* 0x000000a32e2e7221 */ /* 0x000fe20000010000 */
[----:B------:R-:W-:Y:S04]  /*19050*/  FADD.FTZ R155, R144, R155 ;  /* 0x0000009b909b7221 */ /* 0x000fe80000010000 */
[----:B------:R-:W-:Y:S01]  /*19060*/  MUFU.EX2 R55, R55 ;  /* 0x0000003700377308 */ /* 0x000fe20000000800 */
[----:B------:R-:W-:Y:S01]  /*19070*/  FADD.FTZ R46, R47, R46 ;  /* 0x0000002e2f2e7221 */ /* 0x000fe20000010000 */
[C---:B------:R-:W-:Y:S01]  /*19080*/  HMMA.16816.F32.BF16 R8, R24.reuse, R34, R8 ;  /* 0x000000221808723c */ /* 0x040fe20000041808 */
[----:B------:R-:W3:Y:S02]  /*19090*/  LDSM.16.MT88.4 R32, [R48+0x3400] ;  /* 0x003400003020783b */ /* 0x000ee40000004200 */
[----:B------:R-:W-:Y:S05]  /*190a0*/  FADD.FTZ R46, R40, R46 ;  /* 0x0000002e282e7221 */ /* 0x000fea0000010000 */
[----:B------:R-:W4:Y:S01]  /*190b0*/  MUFU.EX2 R53, R53 ;  /* 0x0000003500357308 */ /* 0x000f220000000800 */
[C---:B--2---:R-:W-:Y:S09]  /*190c0*/  HMMA.16816.F32.BF16 R12, R24.reuse, R36, R12 ;  /* 0x00000024180c723c */ /* 0x044ff2000004180c */
[----:B------:R-:W-:Y:S01]  /*190d0*/  MUFU.EX2 R23, R23 ;  /* 0x0000001700177308 */ /* 0x000fe20000000800 */
[----:B------:R-:W-:Y:S01]  /*190e0*/  HMMA.16816.F32.BF16 R16, R24, R38, R16 ;  /* 0x000000261810723c */ /* 0x000fe20000041810 */
[----:B------:R-:W2:Y:S02]  /*190f0*/  LDSM.16.MT88.4 R36, [R49+0x8800] ;  /* 0x008800003124783b */ /* 0x000ea40000004200 */
[C---:B------:R-:W-:Y:S01]  /*19100*/  F2FP.BF16.F32.PACK_AB R24, R113.reuse, R144 ;  /* 0x000000907118723e */ /* 0x040fe200000010ff */
[----:B------:R-:W-:Y:S01]  /*19110*/  FADD.FTZ R113, R113, R155 ;  /* 0x0000009b71717221 */ /* 0x000fe20000010000 */
[C---:B------:R-:W-:Y:S04]  /*19120*/  F2FP.BF16.F32.PACK_AB R25, R41.reuse, R40 ;  /* 0x000000282919723e */ /* 0x040fe800000010ff */
[----:B------:R-:W3:Y:S01]  /*19130*/  MUFU.EX2 R54, R54 ;  /* 0x0000003600367308 */ /* 0x000ee20000000800 */
[----:B------:R-:W-:Y:S01]  /*19140*/  F2FP.BF16.F32.PACK_AB R26, R86, R97 ;  /* 0x00000061561a723e */ /* 0x000fe200000010ff */
[----:B------:R-:W-:Y:S01]  /*19150*/  FADD.FTZ R41, R41, R46 ;  /* 0x0000002e29297221 */ /* 0x000fe20000010000 */
[----:B-1----:R-:W-:Y:S01]  /*19160*/  F2FP.BF16.F32.PACK_AB R27, R43, R42 ;  /* 0x0000002a2b1b723e */ /* 0x002fe200000010ff */
[----:B------:R-:W-:Y:S01]  /*19170*/  FADD.FTZ R113, R97, R113 ;  /* 0x0000007161717221 */ /* 0x000fe20000010000 */
[----:B----4-:R-:W-:Y:S01]  /*19180*/  F2FP.BF16.F32.PACK_AB R133, R53, R55 ;  /* 0x000000373585723e */ /* 0x010fe200000010ff */
[----:B------:R-:W-:Y:S02]  /*19190*/  FADD.FTZ R41, R42, R41 ;  /* 0x000000292a297221 */ /* 0x000fe40000010000 */
[----:B------:R-:W-:Y:S02]  /*191a0*/  FADD.FTZ R86, R86, R113 ;  /* 0x0000007156567221 */ /* 0x000fe40000010000 */
[C---:B-----5:R-:W-:Y:S03]  /*191b0*/  HMMA.16816.F32.BF16 R4, R24.reuse, R28, R4 ;  /* 0x0000001c1804723c */ /* 0x060fe60000041804 */
[----:B------:R-:W-:Y:S01]  /*191c0*/  FADD.FTZ R41, R43, R41 ;  /* 0x000000292b297221 */ /* 0x000fe20000010000 */
[----:B------:R-:W-:Y:S01]  /*191d0*/  FADD.FTZ R86, R69, R86 ;  /* 0x0000005645567221 */ /* 0x000fe20000010000 */
[----:B---3--:R-:W-:Y:S03]  /*191e0*/  F2FP.BF16.F32.PACK_AB R135, R54, R23 ;  /* 0x000000173687723e */ /* 0x008fe600000010ff */
[C---:B------:R-:W-:Y:S01]  /*191f0*/  HMMA.16816.F32.BF16 R8, R24.reuse, R30, R8 ;  /* 0x0000001e1808723c */ /* 0x040fe20000041808 */
[----:B------:R-:W1:Y:S07]  /*19200*/  LDSM.16.MT88.4 R28, [R48+0x3800] ;  /* 0x00380000301c783b */ /* 0x000e6e0000004200 */
[C---:B------:R-:W-:Y:S08]  /*19210*/  HMMA.16816.F32.BF16 R12, R24.reuse, R32, R12 ;  /* 0x00000020180c723c */ /* 0x040ff0000004180c */
[----:B------:R-:W-:Y:S01]  /*19220*/  HMMA.16816.F32.BF16 R16, R24, R34, R16 ;  /* 0x000000221810723c */ /* 0x000fe20000041810 */
[----:B------:R-:W3:Y:S02]  /*19230*/  LDSM.16.MT88.4 R32, [R48+0x3c00] ;  /* 0x003c00003020783b */ /* 0x000ee40000004200 */
[C---:B------:R-:W-:Y:S01]  /*19240*/  F2FP.BF16.F32.PACK_AB R24, R63.reuse, R69 ;  /* 0x000000453f18723e */ /* 0x040fe200000010ff */
[----:B------:R-:W-:Y:S01]  /*19250*/  FADD.FTZ R63, R63, R86 ;  /* 0x000000563f3f7221 */ /* 0x000fe20000010000 */
        /* <DEDUP_REMOVED lines=8> */
[C---:B--2---:R-:W-:Y:S03]  /*192e0*/  HMMA.16816.F32.BF16 R4, R24.reuse, R36, R4 ;  /* 0x000000241804723c */ /* 0x044fe60000041804 */
[----:B------:R-:W-:Y:S01]  /*192f0*/  FADD.FTZ R60, R58, R60 ;  /* 0x0000003c3a3c7221 */ /* 0x000fe20000010000 */
[----:B------:R-:W-:Y:S03]  /*19300*/  FADD.FTZ R59, R57, R59 ;  /* 0x0000003b393b7221 */ /* 0x000fe60000010000 */
[----:B------:R-:W-:Y:S01]  /*19310*/  FADD.FTZ R55, R55, R60 ;  /* 0x0000003c37377221 */ /* 0x000fe20000010000 */
        /* <DEDUP_REMOVED lines=8> */
[----:B------:R-:W-:Y:S08]  /*193a0*/  HMMA.16816.F32.BF16 R16, R24, R30, R16 ;  /* 0x0000001e1810723c */ /* 0x000ff00000041810 */
[C---:B------:R-:W-:Y:S08]  /*193b0*/  HMMA.16816.F32.BF16 R144, R132.reuse, R140, R4 ;  /* 0x0000008c8490723c */ /* 0x040ff00000041804 */
[C---:B------:R-:W-:Y:S08]  /*193c0*/  HMMA.16816.F32.BF16 R140, R132.reuse, R142, R8 ;  /* 0x0000008e848c723c */ /* 0x040ff00000041808 */
[C---:B---3--:R-:W-:Y:S08]  /*193d0*/  HMMA.16816.F32.BF16 R136, R132.reuse, R32, R12 ;  /* 0x000000208488723c */ /* 0x048ff0000004180c */
[----:B------:R-:W-:Y:S01]  /*193e0*/  HMMA.16816.F32.BF16 R132, R132, R34, R16 ;  /* 0x000000228484723c */ /* 0x000fe20000041810 */
[----:B------:R-:W-:Y:S08]  /*193f0*/  @!UPT UIADD3 URZ, UPT, UPT, URZ, URZ, URZ ;  /* 0x000000fffffff290 */ /* 0x000ff0000fffe0ff */
[----:B------:R-:W-:Y:S11]  /*19400*/  @P0 BRA `(.L_x_1740) ;  /* 0xffffff8000740947 */ /* 0x000ff6000383ffff */
.L_x_1733:
        /* <DEDUP_REMOVED lines=11> */
.L_x_1750:
[----:B----4-:R-:W-:Y:S01]  /*194c0*/  FADD.FTZ R4, R195, R4 ;  /* 0x00000004c3047221 */ /* 0x010fe20000010000 */
[----:B------:R-:W2:Y:S01]  /*194d0*/  MUFU.RCP R5, R9 ;  /* 0x0000000900057308 */ /* 0x000ea20000001000 */
[----:B------:R-:W-:Y:S02]  /*194e0*/  LOP3.LUT R50, R50, R165, RZ, 0xfc, !PT ;  /* 0x000000a532327212 */ /* 0x000fe400078efcff */
[----:B------:R-:W-:Y:S02]  /*194f0*/  SHF.L.U32 R8, R150, 0x3, RZ ;  /* 0x0000000396087819 */ /* 0x000fe400000006ff */
[----:B------:R-:W-:Y:S02]  /*19500*/  FSETP.NE.FTZ.AND P3, PT, R9, RZ, PT ;  /* 0x000000ff0900720b */ /* 0x000fe40003f75000 */
[----:B------:R-:W-:Y:S01]  /*19510*/  FSETP.NE.FTZ.AND P2, PT, R4, RZ, PT ;  /* 0x000000ff0400720b */ /* 0x000fe20003f55000 */
[----:B------:R-:W4:Y:S01]  /*19520*/  MUFU.RCP R6, R4 ;  /* 0x0000000400067308 */ /* 0x000f220000001000 */
[----:B------:R-:W-:-:S02]  /*19530*/  LOP3.LUT R8, R50, 0x20, R8, 0xf8, !PT ;  /* 0x0000002032087812 */ /* 0x000fc400078ef808 */
[C---:B------:R-:W-:Y:S02]  /*19540*/  LOP3.LUT R10, R151.reuse, 0x40, RZ, 0xc0, !PT ;  /* 0x00000040970a7812 */ /* 0x040fe400078ec0ff */
        /* <DEDUP_REMOVED lines=38> */
[----:B------:R2:W-:Y:S04]  /*197b0*/  STS [R151+0x30], R5 ;  /* 0x0000300597007388 */ /* 0x0005e80000000800 */
[----:B------:R4:W-:Y:S04]  /*197c0*/  STS [R151+0x230], R6 ;  /* 0x0002300697007388 */ /* 0x0009e80000000800 */
[----:B------:R-:W3:Y:S04]  /*197d0*/  LD.E.64 R12, desc[UR4][R2.64+0x88] ;  /* 0x00008804020c7980 */ /* 0x000ee8000c101b00 */
[----:B--2---:R-:W2:Y:S01]  /*197e0*/  LD.E.U8 R5, desc[UR4][R2.64+0x1c8] ;  /* 0x0001c80402057980 */ /* 0x004ea2000c101100 */
[----:B------:R-:W1:Y:S01]  /*197f0*/  @P2 MUFU.LG2 R4, R4 ;  /* 0x0000000400042308 */ /* 0x000e620000000c00 */
[----:B--2---:R-:W-:-:S13]  /*19800*/  ISETP.NE.AND P1, PT, R5, RZ, PT ;  /* 0x000000ff0500720c */ /* 0x004fda0003f25270 */
[----:B------:R-:W2:Y:S04]  /*19810*/  @!P1 LD.E R5, desc[UR4][R2.64+0x60] ;  /* 0x0000600402059980 */ /* 0x000ea8000c101900 */
[----:B------:R-:W2:Y:S01]  /*19820*/  @!P1 LD.E R10, desc[UR4][R2.64+0xb4] ;  /* 0x0000b404020a9980 */ /* 0x000ea2000c101900 */
[----:B----4-:R-:W4:Y:S01]  /*19830*/  @P3 MUFU.LG2 R6, R9 ;  /* 0x0000000900063308 */ /* 0x010f220000000c00 */
[----:B------:R-:W-:Y:S01]  /*19840*/  ISETP.NE.AND P0, PT, R194, -0x1, PT ;  /* 0xffffffffc200780c */ /* 0x000fe20003f05270 */
[----:B-1----:R-:W-:Y:S01]  /*19850*/  @P2 FMUL.FTZ R4, R4, 0.69314718246459960938 ;  /* 0x3f31721804042820 */ /* 0x002fe20000410000 */
[----:B------:R-:W-:Y:S01]  /*19860*/  BSSY.RECONVERGENT B0, `(.L_x_1742) ;  /* 0x0000010000007945 */ /* 0x000fe20003800200 */
[----:B------:R-:W-:Y:S02]  /*19870*/  MOV R8, 0x7f800000 ;  /* 0x7f80000000087802 */ /* 0x000fe40000000f00 */
[----:B-----5:R-:W-:Y:S01]  /*19880*/  @P2 FFMA.FTZ R8, R7, R0, R4 ;  /* 0x0000000007082223 */ /* 0x020fe20000010004 */
[----:B----4-:R-:W-:Y:S01]  /*19890*/  @P3 FMUL.FTZ R6, R6, 0.69314718246459960938 ;  /* 0x3f31721806063820 */ /* 0x010fe20000410000 */
[----:B------:R-:W-:-:S06]  /*198a0*/  MOV R9, 0x7f800000 ;  /* 0x7f80000000097802 */ /* 0x000fcc0000000f00 */
[----:B---3--:R-:W-:Y:S02]  /*198b0*/  @P0 IMAD R0, R13, R194, RZ ;  /* 0x000000c20d000224 */ /* 0x008fe400078e02ff */
[----:B------:R-:W-:Y:S01]  /*198c0*/  @P3 FFMA.FTZ R9, R7, R20, R6 ;  /* 0x0000001407093223 */ /* 0x000fe20000010006 */
[----:B------:R-:W-:-:S04]  /*198d0*/  @P0 IMAD.WIDE.U32 R16, R12, R194, RZ ;  /* 0x000000c20c100225 */ /* 0x000fc800078e00ff */
[----:B--2---:R-:W-:-:S04]  /*198e0*/  @!P1 IMAD R5, R5, R188, R187 ;  /* 0x000000bc05059224 */ /* 0x004fc800078e02bb */
[----:B------:R-:W-:Y:S01]  /*198f0*/  @!P1 IMAD R10, R5, R10, RZ ;  /* 0x0000000a050a9224 */ /* 0x000fe200078e02ff */
[----:B------:R-:W-:Y:S06]  /*19900*/  @!P1 BRA `(.L_x_1743) ;  /* 0x0000000000149947 */ /* 0x000fec0003800000 */
[----:B------:R-:W2:Y:S04]  /*19910*/  @!P0 LD.E R4, desc[UR4][R2.64+0xb4] ;  /* 0x0000b40402048980 */ /* 0x000ea8000c101900 */
[----:B------:R-:W3:Y:S01]  /*19920*/  LD.E R5, desc[UR4][R2.64+0xd4] ;  /* 0x0000d40402057980 */ /* 0x000ee2000c101900 */
[----:B--2---:R-:W-:Y:S02]  /*19930*/  @!P0 IMAD R194, R4, R188, RZ ;  /* 0x000000bc04c28224 */ /* 0x004fe400078e02ff */
[----:B---3--:R-:W-:-:S05]  /*19940*/  IMAD R5, R5, R187, RZ ;  /* 0x000000bb05057224 */ /* 0x008fca00078e02ff */
[----:B------:R-:W-:Y:S02]  /*19950*/  IADD3 R10, PT, PT, R5, R194, RZ ;  /* 0x000000c2050a7210 */ /* 0x000fe40007ffe0ff */
.L_x_1743:
[----:B------:R-:W-:Y:S05]  /*19960*/  BSYNC.RECONVERGENT B0 ;  /* 0x0000000000007941 */ /* 0x000fea0003800200 */
.L_x_1742:
[----:B------:R1:W5:Y:S01]  /*19970*/  @!P0 LD.E.64 R24, desc[UR4][R2.64+0x80] ;  /* 0x0000800402188980 */ /* 0x000362000c101b00 */
[----:B------:R-:W-:Y:S05]  /*19980*/  WARPSYNC.ALL ;  /* 0x0000000000007948 */ /* 0x000fea0003800000 */
[----:B------:R1:W5:Y:S01]  /*19990*/  LD.E.64 R22, desc[UR4][R2.64+0x90] ;  /* 0x0000900402167980 */ /* 0x000362000c101b00 */
[----:B------:R-:W-:Y:S01]  /*199a0*/  LOP3.LUT P1, RZ, R150, 0x3, RZ, 0xc0, !PT ;  /* 0x0000000396ff7812 */ /* 0x000fe2000782c0ff */
[----:B------:R-:W-:Y:S02]  /*199b0*/  IMAD.SHL.U32 R189, R189, 0x40, RZ ;  /* 0x00000040bdbd7824 */ /* 0x000fe400078e00ff */
[----:B------:R1:W5:Y:S04]  /*199c0*/  LD.E.64 R20, desc[UR4][R2.64+0x70] ;  /* 0x0000700402147980 */ /* 0x000368000c101b00 */
[----:B------:R1:W5:Y:S01]  /*199d0*/  LD.E.64 R18, desc[UR4][R2.64+0xa0] ;  /* 0x0000a00402127980 */ /* 0x000362000c101b00 */
[----:B------:R-:W-:Y:S01]  /*199e0*/  BSSY.RECONVERGENT B0, `(.L_x_1744) ;  /* 0x0000012000007945 */ /* 0x000fe20003800200 */
[----:B------:R-:W-:Y:S01]  /*199f0*/  SHF.R.U32.HI R150, RZ, 0x2, R150 ;  /* 0x00000002ff967819 */ /* 0x000fe20000011696 */
[----:B------:R-:W-:Y:S06]  /*19a00*/  BAR.SYNC.DEFER_BLOCKING 0x0 ;  /* 0x0000000000007b1d */ /* 0x000fec0000010000 */
[----:B------:R1:W2:Y:S04]  /*19a10*/  LDS.128 R4, [R192] ;  /* 0x00000000c0047984 */ /* 0x0002a80000000c00 */
[----:B------:R-:W3:Y:S01]  /*19a20*/  LDS.128 R192, [R192+0x800] ;  /* 0x00080000c0c07984 */ /* 0x000ee20000000c00 */
        /* <DEDUP_REMOVED lines=13> */
.L_x_1745:
[----:B------:R-:W-:Y:S05]  /*19b00*/  BSYNC.RECONVERGENT B0 ;  /* 0x0000000000007941 */ /* 0x000fea0003800200 */
.L_x_1744:
[----:B-1----:R1:W2:Y:S01]  /*19b10*/  LD.E R3, desc[UR4][R2.64+0xc0] ;  /* 0x0000c00402037980 */ /* 0x0022a2000c101900 */
[----:B------:R-:W-:Y:S01]  /*19b20*/  MOV R10, R174 ;  /* 0x000000ae000a7202 */ /* 0x000fe20000000f00 */
[----:B------:R-:W-:Y:S02]  /*19b30*/  IMAD.MOV.U32 R11, RZ, RZ, RZ ;  /* 0x000000ffff0b7224 */ /* 0x000fe400078e00ff */
[----:B----45:R-:W-:Y:S01]  /*19b40*/  @!P0 IMAD.WIDE.U32 R8, R24, R188, RZ ;  /* 0x000000bc18088225 */ /* 0x030fe200078e00ff */
[----:B------:R-:W-:-:S03]  /*19b50*/  @P0 MOV R8, R16 ;  /* 0x0000001000080202 */ /* 0x000fc60000000f00 */
[----:B------:R-:W-:-:S04]  /*19b60*/  IMAD.WIDE.U32 R10, R189, R12, R10 ;  /* 0x0000000cbd0a7225 */ /* 0x000fc800078e000a */
[----:B------:R-:W-:-:S05]  /*19b70*/  IMAD R189, R13, R189, RZ ;  /* 0x000000bd0dbd7224 */ /* 0x000fca00078e02ff */
[----:B------:R-:W-:Y:S01]  /*19b80*/  IADD3 R189, PT, PT, R11, R189, RZ ;  /* 0x000000bd0bbd7210 */ /* 0x000fe20007ffe0ff */
[----:B-1----:R-:W-:-:S05]  /*19b90*/  @!P0 IMAD R2, R25, R188, RZ ;  /* 0x000000bc19028224 */ /* 0x002fca00078e02ff */
[----:B------:R-:W-:Y:S01]  /*19ba0*/  @!P0 IADD3 R2, PT, PT, R9, R2, RZ ;  /* 0x0000000209028210 */ /* 0x000fe20007ffe0ff */
[----:B------:R-:W-:Y:S01]  /*19bb0*/  @P0 IMAD.IADD R2, R17, 0x1, R0 ;  /* 0x0000000111020824 */ /* 0x000fe200078e0200 */
[----:B------:R-:W-:Y:S02]  /*19bc0*/  IADD3 R0, PT, PT, R150, 0x20, RZ ;  /* 0x0000002096007810 */ /* 0x000fe40007ffe0ff */
[----:B--2---:R-:W-:Y:S01]  /*19bd0*/  ISETP.GE.AND P3, PT, R174, R3, PT ;  /* 0x00000003ae00720c */ /* 0x004fe20003f66270 */
[-C--:B------:R-:W-:Y:S02]  /*19be0*/  IMAD R3, R23, R187.reuse, RZ ;  /* 0x000000bb17037224 */ /* 0x080fe400078e02ff */
[----:B------:R-:W-:Y:S01]  /*19bf0*/  IMAD.WIDE.U32 R22, R22, R187, RZ ;  /* 0x000000bb16167225 */ /* 0x000fe200078e00ff */
[-C--:B------:R-:W-:Y:S02]  /*19c00*/  ISETP.GE.OR P2, PT, R150, R169.reuse, P3 ;  /* 0x000000a99600720c */ /* 0x080fe40001f46670 */
[----:B------:R-:W-:Y:S01]  /*19c10*/  ISETP.GE.OR P3, PT, R0, R169, P3 ;  /* 0x000000a90000720c */ /* 0x000fe20001f66670 */
[----:B------:R-:W-:Y:S01]  /*19c20*/  IMAD.IADD R3, R23, 0x1, R3 ;  /* 0x0000000117037824 */ /* 0x000fe200078e0203 */
[----:B------:R-:W-:-:S04]  /*19c30*/  IADD3 R8, P1, P0, R22, R10, R8 ;  /* 0x0000000a16087210 */ /* 0x000fc8000783e008 */
[----:B------:R-:W-:Y:S01]  /*19c40*/  IADD3.X R9, PT, PT, R3, R189, R2, P1, P0 ;  /* 0x000000bd03097210 */ /* 0x000fe20000fe0402 */
[----:B------:R-:W-:-:S04]  /*19c50*/  IMAD.MOV.U32 R3, RZ, RZ, 0x0 ;  /* 0x00000000ff037424 */ /* 0x000fc800078e00ff */
[----:B------:R-:W-:Y:S02]  /*19c60*/  @!P2 IMAD R2, R13, R150, RZ ;  /* 0x000000960d02a224 */ /* 0x000fe400078e02ff */
[----:B------:R-:W-:-:S04]  /*19c70*/  @!P2 IMAD.WIDE.U32 R10, R150, R12, R8 ;  /* 0x0000000c960aa225 */ /* 0x000fc800078e0008 */
[----:B------:R-:W-:Y:S01]  /*19c80*/  @!P2 IMAD.IADD R2, R11, 0x1, R2 ;  /* 0x000000010b02a824 */ /* 0x000fe200078e0202 */
[----:B------:R-:W-:-:S04]  /*19c90*/  @!P2 LEA R14, P0, R10, R20, 0x1 ;  /* 0x000000140a0ea211 */ /* 0x000fc800078008ff */
[----:B------:R-:W-:Y:S02]  /*19ca0*/  @!P2 LEA.HI.X R15, R10, R21, R2, 0x1, P0 ;  /* 0x000000150a0fa211 */ /* 0x000fe400000f0c02 */
[----:B------:R-:W-:-:S03]  /*19cb0*/  MOV R2, R186 ;  /* 0x000000ba00027202 */ /* 0x000fc60000000f00 */
[----:B------:R3:W-:Y:S02]  /*19cc0*/  @!P2 ST.E.128 desc[UR4][R14.64], R4 ;  /* 0x000000040e00a985 */ /* 0x0007e4000c101d04 */
[----:B---3--:R-:W-:Y:S05]  /*19cd0*/  @P3 RET.REL.NODEC R2 `(_ZN5flash24flash_fwd_splitkv_kernelI23Flash_fwd_kernel_traitsILi32ELi64ELi256ELi4ELb0ELb0EN7cutlass10bfloat16_tE19Flash_kernel_traitsILi32ELi64ELi256ELi4ES3_EELb0ELb1ELb0ELb0ELb0ELb1ELb0ELb0EEEvNS_16Flash_fwd_paramsE) ;  /* 0xfffffe6002c83950 */ /* 0x008fea0003c3ffff */
        /* <DEDUP_REMOVED lines=12> */
[----:B-1----:R-:W-:Y:S05]  /*19da0*/  RET.REL.NODEC R186 `(_ZN5flash24flash_fwd_splitkv_kernelI23Flash_fwd_kernel_traitsILi32ELi64ELi256ELi4ELb0ELb0EN7cutlass10bfloat16_tE19Flash_kernel_traitsILi32ELi64ELi256ELi4ES3_EELb0ELb1ELb0ELb0ELb0ELb1ELb0ELb0EEEvNS_16Flash_fwd_paramsE) ;  /* 0xfffffe60ba947950 */ /* 0x002fea0003c3ffff */
.L_x_1741:
[----:B------:R-:W-:Y:S01]  /*19db0*/  MOV R4, 0x1f ;  /* 0x0000001f00047802 */ /* 0x000fe20000000f00 */
[----:B------:R-:W-:Y:S01]  /*19dc0*/  IMAD.MOV.U32 R5, RZ, RZ, 0x2 ;  /* 0x00000002ff057424 */ /* 0x000fe200078e00ff */
[----:B------:R-:W-:Y:S01]  /*19dd0*/  MOV R8, R200 ;  /* 0x000000c800087202 */ /* 0x000fe20000000f00 */
[----:B------:R-:W-:-:S07]  /*19de0*/  IMAD.MOV.U32 R6, RZ, RZ, -0x1 ;  /* 0xffffffffff067424 */ /* 0x000fce00078e00ff */
[----:B-1---5:R-:W-:Y:S05]  /*19df0*/  WARPSYNC.COLLECTIVE R6, `(.L_x_1746) ;  /* 0x0000000006087348 */ /* 0x022fea0003c00000 */
[----:B------:R2:W3:Y:S02]  /*19e00*/  SHFL.BFLY P0, R4, R8, R5, R4 ;  /* 0x0c00000508047389 */ /* 0x0004e40000000004 */
[----:B-123-5:R-:W-:Y:S05]  /*19e10*/  ENDCOLLECTIVE ;  /* 0x000000000000791b */ /* 0x02efea0003800000 */
.L_x_1746:
[----:B------:R-:W-:Y:S01]  /*19e20*/  MOV R5, R4 ;  /* 0x0000000400057202 */ /* 0x000fe20000000f00 */
[----:B------:R-:W-:-:S04]  /*19e30*/  IMAD.MOV.U32 R4, RZ, RZ, 0x1f ;  /* 0x0000001fff047424 */ /* 0x000fc800078e00ff */
[----:B------:R-:W-:Y:S01]  /*19e40*/  FADD.FTZ R200, R5, R200 ;  /* 0x000000c805c87221 */ /* 0x000fe20000010000 */
[----:B------:R-:W-:-:S03]  /*19e50*/  MOV R5, 0x1 ;  /* 0x0000000100057802 */ /* 0x000fc60000000f00 */
[----:B------:R-:W-:-:S07]  /*19e60*/  IMAD.MOV.U32 R8, RZ, RZ, R200 ;  /* 0x000000ffff087224 */ /* 0x000fce00078e00c8 */
[----:B------:R-:W-:Y:S05]  /*19e70*/  WARPSYNC.COLLECTIVE R6, `(.L_x_1747) ;  /* 0x0000000006087348 */ /* 0x000fea0003c00000 */
[----:B------:R1:W2:Y:S02]  /*19e80*/  SHFL.BFLY P0, R4, R8, R5, R4 ;  /* 0x0c00000508047389 */ /* 0x0002a40000000004 */
[----:B-12---:R-:W-:Y:S05]  /*19e90*/  ENDCOLLECTIVE ;  /* 0x000000000000791b */ /* 0x006fea0003800000 */
.L_x_1747:
[----:B------:R-:W-:Y:S01]  /*19ea0*/  MOV R9, R4 ;  /* 0x0000000400097202 */ /* 0x000fe20000000f00 */
[----:B------:R-:W-:Y:S01]  /*19eb0*/  IMAD.MOV.U32 R8, RZ, RZ, R195 ;  /* 0x000000ffff087224 */ /* 0x000fe200078e00c3 */
[----:B------:R-:W-:Y:S02]  /*19ec0*/  MOV R4, 0x1f ;  /* 0x0000001f00047802 */ /* 0x000fe40000000f00 */
[----:B------:R-:W-:Y:S01]  /*19ed0*/  MOV R5, 0x2 ;  /* 0x0000000200057802 */ /* 0x000fe20000000f00 */
[----:B------:R-:W-:-:S07]  /*19ee0*/  FADD.FTZ R9, R200, R9 ;  /* 0x00000009c8097221 */ /* 0x000fce0000010000 */
[----:B------:R-:W-:Y:S05]  /*19ef0*/  WARPSYNC.COLLECTIVE R6, `(.L_x_1748) ;  /* 0x0000000006087348 */ /* 0x000fea0003c00000 */
[----:B------:R1:W2:Y:S02]  /*19f00*/  SHFL.BFLY P0, R4, R8, R5, R4 ;  /* 0x0c00000508047389 */ /* 0x0002a40000000004 */
[----:B-12---:R-:W-:Y:S05]  /*19f10*/  ENDCOLLECTIVE ;  /* 0x000000000000791b */ /* 0x006fea0003800000 */
.L_x_1748:
[----:B------:R-:W-:Y:S01]  /*19f20*/  FADD.FTZ R195, R4, R195 ;  /* 0x000000c304c37221 */ /* 0x000fe20000010000 */
[----:B------:R-:W-:Y:S02]  /*19f30*/  MOV R4, 0x1f ;  /* 0x0000001f00047802 */ /* 0x000fe40000000f00 */
[----:B------:R-:W-:Y:S01]  /*19f40*/  MOV R5, 0x1 ;  /* 0x0000000100057802 */ /* 0x000fe20000000f00 */
[----:B------:R-:W-:-:S07]  /*19f50*/  IMAD.MOV.U32 R8, RZ, RZ, R195 ;  /* 0x000000ffff087224 */ /* 0x000fce00078e00c3 */
[----:B------:R-:W-:Y:S05]  /*19f60*/  WARPSYNC.COLLECTIVE R6, `(.L_x_1749) ;  /* 0x0000000006087348 */ /* 0x000fea0003c00000 */
[----:B------:R1:W2:Y:S02]  /*19f70*/  SHFL.BFLY P0, R4, R8, R5, R4 ;  /* 0x0c00000508047389 */ /* 0x0002a40000000004 */
[----:B-12---:R-:W-:Y:S05]  /*19f80*/  ENDCOLLECTIVE ;  /* 0x000000000000791b */ /* 0x006fea0003800000 */
.L_x_1749:
[----:B------:R-:W-:Y:S05]  /*19f90*/  BRA `(.L_x_1750) ;  /* 0xfffffff400487947 */ /* 0x000fea000383ffff */
.L_x_1751:
        /* <DEDUP_REMOVED lines=14> */
.L_x_10235:


//--------------------- .text._ZN5flash24flash_fwd_splitkv_kernelI23Flash_fwd_kernel_traitsILi32ELi64ELi256ELi4ELb0ELb0EN7cutlass10bfloat16_tE19Flash_kernel_traitsILi32ELi64ELi256ELi4ES3_EELb0ELb1ELb0ELb0ELb0ELb0ELb0ELb1EEEvNS_16Flash_fwd_paramsE --------------------------
	.section	.text._ZN5flash24flash_fwd_splitkv_kernelI23Flash_fwd_kernel_traitsILi32ELi64ELi256ELi4ELb0ELb0EN7cutlass10bfloat16_tE19Flash_kernel_traitsILi32ELi64ELi256ELi4ES3_EELb0ELb1ELb0ELb0ELb0ELb0ELb0ELb1EEEvNS_16Flash_fwd_paramsE,"ax",@progbits
	.align	128
        .global         _ZN5flash24flash_fwd_splitkv_kernelI23Flash_fwd_kernel_traitsILi32ELi64ELi256ELi4ELb0ELb0EN7cutlass10bfloat16_tE19Flash_kernel_traitsILi32ELi64ELi256ELi4ES3_EELb0ELb1ELb0ELb0ELb0ELb0ELb0ELb1EEEvNS_16Flash_fwd_paramsE
        .type           _ZN5flash24flash_fwd_splitkv_kernelI23Flash_fwd_kernel_traitsILi32ELi64ELi256ELi4ELb0ELb0EN7cutlass10bfloat16_tE19Flash_kernel_traitsILi32ELi64ELi256ELi4ES3_EELb0ELb1ELb0ELb0ELb0ELb0ELb0ELb1EEEvNS_16Flash_fwd_paramsE,@function
        .size           _ZN5flash24flash_fwd_splitkv_kernelI23Flash_fwd_kernel_traitsILi32ELi64ELi256ELi4ELb0ELb0EN7cutlass10bfloat16_tE19Flash_kernel_traitsILi32ELi64ELi256ELi4ES3_EELb0ELb1ELb0ELb0ELb0ELb0ELb0ELb1EEEvNS_16Flash_fwd_paramsE,(.L_x_10236 - _ZN5flash24flash_fwd_splitkv_kernelI23Flash_fwd_kernel_traitsILi32ELi64ELi256ELi4ELb0ELb0EN7cutlass10bfloat16_tE19Flash_kernel_traitsILi32ELi64ELi256ELi4ES3_EELb0ELb1ELb0ELb0ELb0ELb0ELb0ELb1EEEvNS_16Flash_fwd_paramsE)
        .other          _ZN5flash24flash_fwd_splitkv_kernelI23Flash_fwd_kernel_traitsILi32ELi64ELi256ELi4ELb0ELb0EN7cutlass10bfloat16_tE19Flash_kernel_traitsILi32ELi64ELi256ELi4ES3_EELb0ELb1ELb0ELb0ELb0ELb0ELb0ELb1EEEvNS_16Flash_fwd_paramsE,@"STO_CUDA_ENTRY STV_DEFAULT"
_ZN5flash24flash_fwd_splitkv_kernelI23Flash_fwd_kernel_traitsILi32ELi64ELi256ELi4ELb0ELb0EN7cutlass10bfloat16_tE19Flash_kernel_traitsILi32ELi64ELi256ELi4ES3_EELb0ELb1ELb0ELb0ELb0ELb0ELb0ELb1EEEvNS_16Flash_fwd_paramsE:
.text._ZN5flash24flash_fwd_splitkv_kernelI23Flash_fwd_kernel_traitsILi32ELi64ELi256ELi4ELb0ELb0EN7cutlass10bfloat16_tE19Flash_kernel_traitsILi32ELi64ELi256ELi4ES3_EELb0ELb1ELb0ELb0ELb0ELb0ELb0ELb1EEEvNS_16Flash_fwd_paramsE:
[----:B------:R-:W-:Y:S01]  /*0000*/  LDC R1, c[0x0][0x37c] ;  /* 0x0000df00ff017b82 */ /* 0x000fe20000000800 */
[----:B------:R-:W1:Y:S07]  /*0010*/  S2R R225, SR_CTAID.X ;  /* 0x0000000000e17919 */ /* 0x000e6e0000002500 */
[----:B------:R-:W2:Y:S01]  /*0020*/  LDC.64 R148, c[0x0][0x348] ;  /* 0x0000d200ff947b82 */ /* 0x000ea20000000a00 */
[----:B------:R-:W-:Y:S01]  /*0030*/  BSSY.RECONVERGENT B3, `(.L_x_1752) ;  /* 0x0000005000037945 */ /* 0x000fe20003800200 */
[----:B------:R-:W-:Y:S01]  /*0040*/  MOV R222, 0x80 ;  /* 0x0000008000de7802 */ /* 0x000fe20000000f00 */
[----:B------:R-:W3:Y:S01]  /*0050*/  S2R R224, SR_CTAID.Y ;  /* 0x0000000000e07919 */ /* 0x000ee20000002600 */
[----:B------:R-:W4:Y:S05]  /*0060*/  S2R R223, SR_CTAID.Z ;  /* 0x0000000000df7919 */ /* 0x000f2a0000002700 */
[----:B-1234-:R-:W-:Y:S05]  /*0070*/  CALL.REL.NOINC `($_ZN5flash24flash_fwd_splitkv_kernelI23Flash_fwd_kernel_traitsILi32ELi64ELi256ELi4ELb0ELb0EN7cutlass10bfloat16_tE19Flash_kernel_traitsILi32ELi64ELi256ELi4ES3_EELb0ELb1ELb0ELb0ELb0ELb0ELb0ELb1EEEvNS_16Flash_fwd_paramsE$_ZN5flash30compute_attn_1rowblock_splitkvI23Flash_fwd_kernel_traitsILi32ELi64ELi256ELi4ELb0ELb0EN7cutlass10bfloat16_tE19Flash_kernel_traitsILi32ELi64ELi256ELi4ES3_EELb0ELb1ELb0ELb0ELb0ELb0ELb0ELb1ENS_16Flash_fwd_paramsEEEvRKT8_iiiii) ;  /* 0x0000000000087944 */ /* 0x01efea0003c00000 */
[----:B------:R-:W-:Y:S05]  /*0080*/  BSYNC.RECONVERGENT B3 ;  /* 0x0000000000037941 */ /* 0x000fea0003800200 */
.L_x_1752:
[----:B------:R-:W-:Y:S05]  /*0090*/  EXIT ;  /* 0x000000000000794d */ /* 0x000fea0003800000 */
        .type           $_ZN5flash24flash_fwd_splitkv_kernelI23Flash_fwd_kernel_traitsILi32ELi64ELi256ELi4ELb0ELb0EN7cutlass10bfloat16_tE19Flash_kernel_traitsILi32ELi64ELi256ELi4ES3_EELb0ELb1ELb0ELb0ELb0ELb0ELb0ELb1EEEvNS_16Flash_fwd_paramsE$_ZN5flash30compute_attn_1rowblock_splitkvI23Flash_fwd_kernel_traitsILi32ELi64ELi256ELi4ELb0ELb0EN7cutlass10bfloat16_tE19Flash_kernel_traitsILi32ELi64ELi256ELi4ES3_EELb0ELb1ELb0ELb0ELb0ELb0ELb0ELb1ENS_16Flash_fwd_paramsEEEvRKT8_iiiii,@function
        .size           $_ZN5flash24flash_fwd_splitkv_kernelI23Flash_fwd_kernel_traitsILi32ELi64ELi256ELi4ELb0ELb0EN7cutlass10bfloat16_tE19Flash_kernel_traitsILi32ELi64ELi256ELi4ES3_EELb0ELb1ELb0ELb0ELb0ELb0ELb0ELb1EEEvNS_16Flash_fwd_paramsE$_ZN5flash30compute_attn_1rowblock_splitkvI23Flash_fwd_kernel_traitsILi32ELi64ELi256ELi4ELb0ELb0EN7cutlass10bfloat16_tE19Flash_kernel_traitsILi32ELi64ELi256ELi4ES3_EELb0ELb1ELb0ELb0ELb0ELb0ELb0ELb1ENS_16Flash_fwd_paramsEEEvRKT8_iiiii,(.L_x_10236 - $_ZN5flash24flash_fwd_splitkv_kernelI23Flash_fwd_kernel_traitsILi32ELi64ELi256ELi4ELb0ELb0EN7cutlass10bfloat16_tE19Flash_kernel_traitsILi32ELi64ELi256ELi4ES3_EELb0ELb1ELb0ELb0ELb0ELb0ELb0ELb1EEEvNS_16Flash_fwd_paramsE$_ZN5flash30compute_attn_1rowblock_splitkvI23Flash_fwd_kernel_traitsILi32ELi64ELi256ELi4ELb0ELb0EN7cutlass10bfloat16_tE19Flash_kernel_traitsILi32ELi64ELi256ELi4ES3_EELb0ELb1ELb0ELb0ELb0ELb0ELb0ELb1ENS_16Flash_fwd_paramsEEEvRKT8_iiiii)
$_ZN5flash24flash_fwd_splitkv_kernelI23Flash_fwd_kernel_traitsILi32ELi64ELi256ELi4ELb0ELb0EN7cutlass10bfloat16_tE19Flash_kernel_traitsILi32ELi64ELi256ELi4ES3_EELb0ELb1ELb0ELb0ELb0ELb0ELb0ELb1EEEvNS_16Flash_fwd_paramsE$_ZN5flash30compute_attn_1rowblock_splitkvI23Flash_fwd_kernel_traitsILi32ELi64ELi256ELi4ELb0ELb0EN7cutlass10bfloat16_tE19Flash_kernel_traitsILi32ELi64ELi256ELi4ES3_EELb0ELb1ELb0ELb0ELb0ELb0ELb0ELb1ENS_16Flash_fwd_paramsEEEvRKT8_iiiii:
        /* <DEDUP_REMOVED lines=13> */
[C---:B----4-:R-:W-:Y:S02]  /*0170*/  ISETP.NE.U32.AND P4, PT, R2.reuse, RZ, PT ;  /* 0x000000ff0200720c */ /* 0x050fe40003f85070 */
[----:B------:R-:W-:Y:S02]  /*0180*/  ISETP.NE.AND.EX P3, PT, R7, RZ, PT, P3 ;  /* 0x000000ff0700720c */ /* 0x000fe40003f65330 */
[----:B------:R-:W-:Y:S02]  /*0190*/  ISETP.NE.AND.EX P4, PT, R3, RZ, PT, P4 ;  /* 0x000000ff0300720c */ /* 0x000fe40003f85340 */
[----:B------:R-:W-:Y:S02]  /*01a0*/  IADD3 R18, P0, PT, R2, R75, RZ ;  /* 0x0000004b02127210 */ /* 0x000fe40007f1e0ff */
[----:B------:R-:W-:Y:S01]  /*01b0*/  ISETP.NE.AND.EX P1, PT, R9, RZ, PT, P1 ;  /* 0x000000ff0900720c */ /* 0x000fe20003f25310 */
[----:B------:R-:W-:Y:S02]  /*01c0*/  IMAD.WIDE.U32 R8, R224, 0x4, R8 ;  /* 0x00000004e0087825 */ /* 0x000fe400078e0008 */
[----:B------:R1:W5:Y:S02]  /*01d0*/  @!P5 LD.E R226, desc[UR4][R148.64+0xb4] ;  /* 0x0000b40494e2d980 */ /* 0x000364000c101900 */
[----:B------:R-:W-:-:S02]  /*01e0*/  IMAD.X R19, R3, 0x1, R74, P0 ;  /* 0x0000000103137824 */ /* 0x000fc400000e064a */
        /* <DEDUP_REMOVED lines=17> */
.L_x_1754:
[----:B------:R-:W-:Y:S05]  /*0300*/  BSYNC.RECONVERGENT B0 ;  /* 0x0000000000007941 */ /* 0x000fea0003800200 */
.L_x_1753:
[----:B------:R-:W-:Y:S04]  /*0310*/  BSSY.RECONVERGENT B0, `(.L_x_1755) ;  /* 0x0000007000007945 */ /* 0x000fe80003800200 */
[----:B------:R-:W-:Y:S05]  /*0320*/  @!P3 BRA `(.L_x_1756) ;  /* 0x000000000014b947 */ /* 0x000fea0003800000 */
[----:B------:R-:W3:Y:S02]  /*0330*/  LD.E.U8 R0, desc[UR4][R148.64+0x1b2] ;  /* 0x0001b20494007980 */ /* 0x000ee4000c101100 */
[----:B---3--:R-:W-:-:S13]  /*0340*/  ISETP.NE.AND P1, PT, R0, RZ, PT ;  /* 0x000000ff0000720c */ /* 0x008fda0003f25270 */
[----:B------:R-:W3:Y:S02]  /*0350*/  @P1 LD.E R0, desc[UR4][R6.64+0x4] ;  /* 0x0000040406001980 */ /* 0x000ee4000c101900 */
[----:B---3-5:R-:W-:-:S06]  /*0360*/  @P1 IADD3 R73, PT, PT, R0, -R11, RZ ;  /* 0x8000000b00491210 */ /* 0x028fcc0007ffe0ff */
[----:B------:R3:W5:Y:S02]  /*0370*/  @!P1 LD.E R73, desc[UR4][R6.64] ;  /* 0x0000000406499980 */ /* 0x000764000c101900 */
.L_x_1756:
[----:B------:R-:W-:Y:S05]  /*0380*/  BSYNC.RECONVERGENT B0 ;  /* 0x0000000000007941 */ /* 0x000fea0003800200 */
.L_x_1755:
        /* <DEDUP_REMOVED lines=9> */
.L_x_1758:
[----:B------:R-:W4:Y:S01]  /*0420*/  LD.E.64 R2, desc[UR4][R148.64+0x108] ;  /* 0x0001080494027980 */ /* 0x000f22000c101b00 */
[----:B------:R-:W-:Y:S01]  /*0430*/  BSSY.RECONVERGENT B0, `(.L_x_1760) ;  /* 0x0000006000007945 */ /* 0x000fe20003800200 */
[----:B------:R-:W-:Y:S01]  /*0440*/  IMAD.MOV.U32 R0, RZ, RZ, RZ ;  /* 0x000000ffff007224 */ /* 0x000fe200078e00ff */
[----:B----4-:R-:W-:-:S04]  /*0450*/  ISETP.NE.U32.AND P0, PT, R2, RZ, PT ;  /* 0x000000ff0200720c */ /* 0x010fc80003f05070 */
[----:B------:R-:W-:-:S13]  /*0460*/  ISETP.NE.AND.EX P0, PT, R3, RZ, PT, P0 ;  /* 0x000000ff0300720c */ /* 0x000fda0003f05300 */
[----:B------:R-:W-:Y:S05]  /*0470*/  @!P0 BRA `(.L_x_1761) ;  /* 0x0000000000048947 */ /* 0x000fea0003800000 */
[----:B------:R4:W5:Y:S02]  /*0480*/  LD.E R0, desc[UR4][R148.64+0xbc] ;  /* 0x0000bc0494007980 */ /* 0x000964000c101900 */
.L_x_1761:
[----:B------:R-:W-:Y:S05]  /*0490*/  BSYNC.RECONVERGENT B0 ;  /* 0x0000000000007941 */ /* 0x000fea0003800200 */
.L_x_1760:
[----:B-----5:R-:W-:Y:S02]  /*04a0*/  IADD3 R63, PT, PT, R73, R0, RZ ;  /* 0x00000000493f7210 */ /* 0x020fe40007ffe0ff */
.L_x_1759:
[----:B------:R-:W-:Y:S05]  /*04b0*/  BSYNC.RECONVERGENT B1 ;  /* 0x0000000000017941 */ /* 0x000fea0003800200 */
.L_x_1757:
[----:B------:R-:W-:Y:S01]  /*04c0*/  IMAD.SHL.U32 R77, R225, 0x40, RZ ;  /* 0x00000040e14d7824 */ /* 0x000fe200078e00ff */
[----:B------:R-:W-:Y:S01]  /*04d0*/  MOV R2, R222 ;  /* 0x000000de00027202 */ /* 0x000fe20000000f00 */
[----:B------:R-:W-:-:S03]  /*04e0*/  IMAD.MOV.U32 R3, RZ, RZ, 0x0 ;  /* 0x00000000ff037424 */ /* 0x000fc600078e00ff */
[----:B------:R-:W-:-:S13]  /*04f0*/  ISETP.GT.AND P0, PT, R226, R77, PT ;  /* 0x0000004de200720c */ /* 0x000fda0003f04270 */
[----:B-1234-:R-:W-:Y:S05]  /*0500*/  @!P0 RET.REL.NODEC R2 `(_ZN5flash24flash_fwd_splitkv_kernelI23Flash_fwd_kernel_traitsILi32ELi64ELi256ELi4ELb0ELb0EN7cutlass10bfloat16_tE19Flash_kernel_traitsILi32ELi64ELi256ELi4ES3_EELb0ELb1ELb0ELb0ELb0ELb0ELb0ELb1EEEvNS_16Flash_fwd_paramsE) ;  /* 0xfffffff802bc8950 */ /* 0x01efea0003c3ffff */
        /* <DEDUP_REMOVED lines=39> */
[C---:B------:R-:W-:Y:S02]  /*0780*/  IADD3 R226, PT, PT, -R77.reuse, R226, RZ ;  /* 0x000000e24de27210 */ /* 0x040fe40007ffe1ff */
[C---:B------:R-:W-:Y:S01]  /*0790*/  ISETP.NE.AND P2, PT, R14.reuse, RZ, PT ;  /* 0x000000ff0e00720c */ /* 0x040fe20003f45270 */
[----:B------:R-:W-:Y:S01]  /*07a0*/  BSSY.RECONVERGENT B0, `(.L_x_1763) ;  /* 0x000002f000007945 */ /* 0x000fe20003800200 */
[----:B--2---:R-:W-:Y:S01]  /*07b0*/  IMAD.WIDE.U32 R18, R77, R12, R14 ;  /* 0x0000000c4d127225 */ /* 0x004fe200078e000e */
[----:B---3--:R-:W-:-:S03]  /*07c0*/  ISETP.GE.AND P4, PT, R14, R2, PT ;  /* 0x000000020e00720c */ /* 0x008fc60003f86270 */
[----:B-----5:R-:W-:-:S04]  /*07d0*/  @!P0 IMAD.WIDE.U32 R8, R4, R224, RZ ;  /* 0x000000e004088225 */ /* 0x020fc800078e00ff */
[-C--:B------:R-:W-:Y:S02]  /*07e0*/  @P0 IMAD R4, R13, R228.reuse, RZ ;  /* 0x000000e40d040224 */ /* 0x080fe400078e02ff */
[----:B------:R-:W-:-:S04]  /*07f0*/  @P0 IMAD.WIDE.U32 R228, R12, R228, RZ ;  /* 0x000000e40ce40225 */ /* 0x000fc800078e00ff */
[----:B------:R-:W-:Y:S02]  /*0800*/  @!P0 IMAD R5, R5, R224, RZ ;  /* 0x000000e005058224 */ /* 0x000fe400078e02ff */
[----:B------:R-:W-:Y:S02]  /*0810*/  @P0 IMAD.MOV.U32 R8, RZ, RZ, R228 ;  /* 0x000000ffff080224 */ /* 0x000fe400078e00e4 */
[----:B------:R-:W-:Y:S01]  /*0820*/  @!P0 IMAD.IADD R5, R9, 0x1, R5 ;  /* 0x0000000109058824 */ /* 0x000fe200078e0205 */
[----:B------:R-:W-:Y:S01]  /*0830*/  SHF.R.U32.HI R9, RZ, 0x2, R208 ;  /* 0x00000002ff097819 */ /* 0x000fe200000116d0 */
        /* <DEDUP_REMOVED lines=37> */
.L_x_1764:
[----:B------:R-:W-:Y:S05]  /*0a90*/  BSYNC.RECONVERGENT B0 ;  /* 0x0000000000007941 */ /* 0x000fea0003800200 */
.L_x_1763:
[----:B------:R-:W-:Y:S01]  /*0aa0*/  MOV R223, 0x0 ;  /* 0x0000000000df7802 */ /* 0x000fe20000000f00 */
[----:B------:R1:W-:Y:S03]  /*0ab0*/  @!P3 ST.E desc[UR4][R16.64], R0 ;  /* 0x000000001000b985 */ /* 0x0003e6000c101904 */
[----:B-12---:R-:W-:Y:S05]  /*0ac0*/  @P2 RET.REL.NODEC R222 `(_ZN5flash24flash_fwd_splitkv_kernelI23Flash_fwd_kernel_traitsILi32ELi64ELi256ELi4ELb0ELb0EN7cutlass10bfloat16_tE19Flash_kernel_traitsILi32ELi64ELi256ELi4ES3_EELb0ELb1ELb0ELb0ELb0ELb0ELb0ELb1EEEvNS_16Flash_fwd_paramsE) ;  /* 0xfffffff4de4c2950 */ /* 0x006fea0003c3ffff */
[----:B------:R-:W-:Y:S02]  /*0ad0*/  MOV R3, 0x7f800000 ;  /* 0x7f80000000037802 */ /* 0x000fe40000000f00 */
[----:B------:R-:W-:-:S03]  /*0ae0*/  MOV R223, 0x0 ;  /* 0x0000000000df7802 */ /* 0x000fc60000000f00 */
[----:B------:R1:W-:Y:S02]  /*0af0*/  ST.E desc[UR4][R16.64+0x80], R3 ;  /* 0x0000800310007985 */ /* 0x0003e4000c101904 */
[----:B-1----:R-:W-:Y:S05]  /*0b00*/  RET.REL.NODEC R222 `(_ZN5flash24flash_fwd_splitkv_kernelI23Flash_fwd_kernel_traitsILi32ELi64ELi256ELi4ELb0ELb0EN7cutlass10bfloat16_tE19Flash_kernel_traitsILi32ELi64ELi256ELi4ES3_EELb0ELb1ELb0ELb0ELb0ELb0ELb0ELb1EEEvNS_16Flash_fwd_paramsE) ;  /* 0xfffffff4de3c7950 */ /* 0x002fea0003c3ffff */
.L_x_1762:
        /* <DEDUP_REMOVED lines=13> */
[----:B------:R-:W3:Y:S01]  /*0be0*/  LD.E.64 R12, desc[UR4][R148.64+0x168] ;  /* 0x00016804940c7980 */ /* 0x000ee2000c101b00 */
[----:B------:R-:W-:Y:S02]  /*0bf0*/  IMAD.MOV.U32 R16, RZ, RZ, R148 ;  /* 0x000000ffff107224 */ /* 0x000fe400078e0094 */
[----:B------:R-:W-:-:S05]  /*0c00*/  IMAD.MOV.U32 R17, RZ, RZ, R149 ;  /* 0x000000ffff117224 */ /* 0x000fca00078e0095 */
        /* <DEDUP_REMOVED lines=8> */
[----:B------:R-:W2:Y:S08]  /*0c90*/  I2F.RP R7, R4 ;  /* 0x0000000400077306 */ /* 0x000eb00000209400 */
[----:B--2---:R-:W2:Y:S02]  /*0ca0*/  MUFU.RCP R8, R7 ;  /* 0x0000000700087308 */ /* 0x004ea40000001000 */
[----:B--2---:R-:W-:-:S06]  /*0cb0*/  IADD3 R8, PT, PT, R8, 0xffffffe, RZ ;  /* 0x0ffffffe08087810 */ /* 0x004fcc0007ffe0ff */
[----:B-----5:R-:W2:Y:S01]  /*0cc0*/  F2I.FTZ.U32.TRUNC.NTZ R9, R8 ;  /* 0x0000000800097305 */ /* 0x020ea2000021f000 */
[----:B-1----:R-:W-:Y:S01]  /*0cd0*/  IABS R2, R10 ;  /* 0x0000000a00027213 */ /* 0x002fe20000000000 */
[----:B--2---:R-:W-:Y:S01]  /*0ce0*/  IMAD.MOV R3, RZ, RZ, -R9 ;  /* 0x000000ffff037224 */ /* 0x004fe200078e0a09 */
[----:B------:R-:W-:-:S03]  /*0cf0*/  MOV R8, RZ ;  /* 0x000000ff00087202 */ /* 0x000fc60000000f00 */
        /* <DEDUP_REMOVED lines=13> */
[-C--:B---3--:R-:W-:Y:S02]  /*0dd0*/  IMAD R2, R13, R224.reuse, RZ ;  /* 0x000000e00d027224 */ /* 0x088fe400078e02ff */
[----:B------:R-:W-:-:S04]  /*0de0*/  IMAD.WIDE.U32 R12, R12, R224, RZ ;  /* 0x000000e00c0c7225 */ /* 0x000fc800078e00ff */
[----:B------:R-:W-:Y:S02]  /*0df0*/  IMAD.IADD R231, R13, 0x1, R2 ;  /* 0x000000010de77824 */ /* 0x000fe400078e0202 */
[----:B------:R-:W-:Y:S02]  /*0e00*/  @P0 IADD3 R8, PT, PT, R8, 0x1, RZ ;  /* 0x0000000108080810 */ /* 0x000fe40007ffe0ff */
[----:B------:R-:W-:Y:S02]  /*0e10*/  LEA R230, P0, R12, R232, 0x2 ;  /* 0x000000e80ce67211 */ /* 0x000fe400078010ff */
[----:B------:R-:W-:Y:S02]  /*0e20*/  @!P1 IADD3 R8, PT, PT, -R8, RZ, RZ ;  /* 0x000000ff08089210 */ /* 0x000fe40007ffe1ff */
[----:B------:R-:W-:Y:S02]  /*0e30*/  LEA.HI.X R231, R12, R233, R231, 0x2, P0 ;  /* 0x000000e90ce77211 */ /* 0x000fe400000f14e7 */
[----:B------:R-:W-:Y:S01]  /*0e40*/  @!P2 LOP3.LUT R8, RZ, R10, RZ, 0x33, !PT ;  /* 0x0000000aff08a212 */ /* 0x000fe200078e33ff */
[----:B------:R-:W2:Y:S04]  /*0e50*/  LD.E.64 R12, desc[UR4][R16.64+0x28] ;  /* 0x00002804100c7980 */ /* 0x000ea8000c101b00 */
[----:B------:R-:W-:-:S06]  /*0e60*/  IMAD.WIDE R2, R8, 0x4, R230 ;  /* 0x0000000408027825 */ /* 0x000fcc00078e02e6 */
[----:B------:R1:W3:Y:S01]  /*0e70*/  LD.E R2, desc[UR4][R2.64] ;  /* 0x0000000402027980 */ /* 0x0002e2000c101900 */
[----:B----4-:R-:W-:-:S04]  /*0e80*/  IABS R7, R0 ;  /* 0x0000000000077213 */ /* 0x010fc80000000000 */
[----:B------:R-:W4:Y:S08]  /*0e90*/  I2F.RP R11, R7 ;  /* 0x00000007000b7306 */ /* 0x000f300000209400 */
[----:B----4-:R-:W4:Y:S02]  /*0ea0*/  MUFU.RCP R9, R11 ;  /* 0x0000000b00097308 */ /* 0x010f240000001000 */
[----:B----4-:R-:W-:-:S06]  /*0eb0*/  VIADD R9, R9, 0xffffffe ;  /* 0x0ffffffe09097836 */ /* 0x010fcc0000000000 */
[----:B------:R-:W1:Y:S01]  /*0ec0*/  F2I.FTZ.U32.TRUNC.NTZ R23, R9 ;  /* 0x0000000900177305 */ /* 0x000e62000021f000 */
[----:B------:R-:W-:Y:S01]  /*0ed0*/  IMAD.MOV.U32 R22, RZ, RZ, RZ ;  /* 0x000000ffff167224 */ /* 0x000fe200078e00ff */
[----:B------:R-:W-:Y:S02]  /*0ee0*/  IABS R6, R223 ;  /* 0x000000df00067213 */ /* 0x000fe40000000000 */
[----:B------:R-:W-:Y:S02]  /*0ef0*/  IABS R4, R0 ;  /* 0x0000000000047213 */ /* 0x000fe40000000000 */
[----:B-1----:R-:W-:-:S05]  /*0f00*/  IADD3 R3, PT, PT, RZ, -R23, RZ ;  /* 0x80000017ff037210 */ /* 0x002fca0007ffe0ff */
[----:B------:R-:W-:-:S04]  /*0f10*/  IMAD R3, R3, R7, RZ ;  /* 0x0000000703037224 */ /* 0x000fc800078e02ff */
[----:B------:R-:W-:Y:S01]  /*0f20*/  IMAD.HI.U32 R3, R23, R3, R22 ;  /* 0x0000000317037227 */ /* 0x000fe200078e0016 */
[----:B------:R-:W-:-:S05]  /*0f30*/  IADD3 R4, PT, PT, RZ, -R4, RZ ;  /* 0x80000004ff047210 */ /* 0x000fca0007ffe0ff */
        /* <DEDUP_REMOVED lines=13> */
[----:B------:R-:W-:Y:S01]  /*1010*/  MOV R9, R3 ;  /* 0x0000000300097202 */ /* 0x000fe20000000f00 */
[----:B------:R-:W-:-:S04]  /*1020*/  IMAD R3, R213, R5, RZ ;  /* 0x00000005d5037224 */ /* 0x000fc800078e02ff */
[----:B------:R-:W-:Y:S01]  /*1030*/  @!P0 IMAD.MOV R9, RZ, RZ, -R9 ;  /* 0x000000ffff098224 */ /* 0x000fe200078e0a09 */
[----:B------:R-:W-:Y:S01]  /*1040*/  @!P1 LOP3.LUT R9, RZ, R0, RZ, 0x33, !PT ;  /* 0x00000000ff099212 */ /* 0x000fe200078e33ff */
[----:B------:R-:W-:Y:S01]  /*1050*/  IMAD R3, R212, R11, R3 ;  /* 0x0000000bd4037224 */ /* 0x000fe200078e0203 */
[----:B---3--:R-:W-:Y:S01]  /*1060*/  SHF.R.S32.HI R7, RZ, 0x1f, R2 ;  /* 0x0000001fff077819 */ /* 0x008fe20000011402 */
[----:B------:R-:W-:-:S04]  /*1070*/  IMAD R4, R21, R2, RZ ;  /* 0x0000000215047224 */ /* 0x000fc800078e02ff */
[C---:B------:R-:W-:Y:S02]  /*1080*/  IMAD R4, R20.reuse, R7, R4 ;  /* 0x0000000714047224 */ /* 0x040fe400078e0204 */
[----:B------:R-:W-:-:S04]  /*1090*/  IMAD.WIDE.U32 R20, R20, R2, RZ ;  /* 0x0000000214147225 */ /* 0x000fc800078e00ff */
[----:B------:R-:W-:Y:S02]  /*10a0*/  IMAD.IADD R21, R21, 0x1, R4 ;  /* 0x0000000115157824 */ /* 0x000fe400078e0204 */
[----:B------:R-:W-:Y:S01]  /*10b0*/  IMAD.WIDE.U32 R20, R5, R212, R20 ;  /* 0x000000d405147225 */ /* 0x000fe200078e0014 */
[----:B------:R-:W-:-:S04]  /*10c0*/  SHF.R.S32.HI R4, RZ, 0x1f, R9 ;  /* 0x0000001fff047819 */ /* 0x000fc80000011409 */
[----:B------:R-:W-:Y:S01]  /*10d0*/  IADD3 R21, PT, PT, R21, R3, RZ ;  /* 0x0000000315157210 */ /* 0x000fe20007ffe0ff */
[----:B------:R-:W-:-:S04]  /*10e0*/  IMAD R3, R15, R9, RZ ;  /* 0x000000090f037224 */ /* 0x000fc800078e02ff */
[----:B------:R-:W-:Y:S02]  /*10f0*/  IMAD R4, R14, R4, R3 ;  /* 0x000000040e047224 */ /* 0x000fe400078e0203 */
[----:B--2---:R-:W-:Y:S02]  /*1100*/  IMAD R3, R13, R2, RZ ;  /* 0x000000020d037224 */ /* 0x004fe400078e02ff */
[----:B------:R-:W-:-:S04]  /*1110*/  IMAD.WIDE.U32 R8, R9, R14, R20 ;  /* 0x0000000e09087225 */ /* 0x000fc800078e0014 */
[----:B------:R-:W-:-:S04]  /*1120*/  IMAD.WIDE.U32 R14, R12, R2, RZ ;  /* 0x000000020c0e7225 */ /* 0x000fc800078e00ff */
[----:B------:R-:W-:Y:S01]  /*1130*/  IMAD R3, R12, R7, R3 ;  /* 0x000000070c037224 */ /* 0x000fe200078e0203 */
[----:B------:R-:W-:Y:S01]  /*1140*/  MOV R12, R14 ;  /* 0x0000000e000c7202 */ /* 0x000fe20000000f00 */
[----:B------:R-:W-:-:S03]  /*1150*/  IMAD.IADD R4, R9, 0x1, R4 ;  /* 0x0000000109047824 */ /* 0x000fc600078e0204 */
[----:B------:R-:W-:Y:S01]  /*1160*/  IADD3 R6, PT, PT, R15, R3, RZ ;  /* 0x000000030f067210 */ /* 0x000fe20007ffe0ff */
[----:B------:R-:W-:Y:S05]  /*1170*/  BRA `(.L_x_1767) ;  /* 0x0000000400387947 */ /* 0x000fea0003800000 */
.L_x_1766:
[----:B------:R-:W1:Y:S01]  /*1180*/  LD.E R0, desc[UR4][R148.64+0x68] ;  /* 0x0000680494007980 */ /* 0x000e62000c101900 */
[----:B------:R-:W-:-:S03]  /*1190*/  ISETP.NE.AND P2, PT, R11, -0x1, PT ;  /* 0xffffffff0b00780c */ /* 0x000fc60003f45270 */
[----:B------:R-:W2:Y:S01]  /*11a0*/  LD.E.64 R212, desc[UR4][R148.64+0x38] ;  /* 0x0000380494d47980 */ /* 0x000ea2000c101b00 */
[----:B------:R-:W-:Y:S01]  /*11b0*/  MOV R16, R148 ;  /* 0x0000009400107202 */ /* 0x000fe20000000f00 */
[----:B------:R-:W-:Y:S02]  /*11c0*/  IMAD.MOV.U32 R17, RZ, RZ, R149 ;  /* 0x000000ffff117224 */ /* 0x000fe400078e0095 */
[----:B------:R3:W5:Y:S04]  /*11d0*/  LD.E.64 R24, desc[UR4][R148.64+0x58] ;  /* 0x0000580494187980 */ /* 0x000768000c101b00 */
[----:B------:R-:W4:Y:S04]  /*11e0*/  LD.E.64 R214, desc[UR4][R16.64+0x40] ;  /* 0x0000400410d67980 */ /* 0x000f28000c101b00 */
[----:B------:R-:W3:Y:S04]  /*11f0*/  @!P2 LD.E.64 R6, desc[UR4][R148.64+0x20] ;  /* 0x000020049406a980 */ /* 0x000ee8000c101b00 */
[----:B------:R-:W4:Y:S04]  /*1200*/  @!P2 LD.E.64 R14, desc[UR4][R148.64+0x28] ;  /* 0x00002804940ea980 */ /* 0x000f28000c101b00 */
[----:B------:R-:W4:Y:S01]  /*1210*/  LD.E.64 R12, desc[UR4][R16.64+0x50] ;  /* 0x00005004100c7980 */ /* 0x000f22000c101b00 */
[----:B------:R-:W-:-:S02]  /*1220*/  MOV R22, RZ ;  /* 0x000000ff00167202 */ /* 0x000fc40000000f00 */
[----:B------:R-:W-:Y:S02]  /*1230*/  CS2R R230, SRZ ;  /* 0x0000000000e67805 */ /* 0x000fe4000001ff00 */
[----:B-1----:R-:W-:-:S04]  /*1240*/  IABS R2, R0 ;  /* 0x0000000000027213 */ /* 0x002fc80000000000 */
[----:B------:R-:W1:Y:S08]  /*1250*/  I2F.RP R20, R2 ;  /* 0x0000000200147306 */ /* 0x000e700000209400 */
        /* <DEDUP_REMOVED lines=11> */
[----:B------:R-:W-:-:S04]  /*1310*/  @!P2 SHF.R.S32.HI R4, RZ, 0x1f, R10 ;  /* 0x0000001fff04a819 */ /* 0x000fc8000001140a */
[----:B------:R-:W-:Y:S01]  /*1320*/  ISETP.GT.U32.AND P1, PT, R2, R5, PT ;  /* 0x000000050200720c */ /* 0x000fe20003f24070 */
[-C--:B--2---:R-:W-:Y:S02]  /*1330*/  @!P2 IMAD R3, R213, R10.reuse, RZ ;  /* 0x0000000ad503a224 */ /* 0x084fe400078e02ff */
[----:B------:R-:W-:-:S04]  /*1340*/  @!P2 IMAD.WIDE.U32 R20, R212, R10, RZ ;  /* 0x0000000ad414a225 */ /* 0x000fc800078e00ff */
[----:B------:R-:W-:-:S05]  /*1350*/  @!P2 IMAD R3, R4, R212, R3 ;  /* 0x000000d40403a224 */ /* 0x000fca00078e0203 */
[----:B------:R-:W-:Y:S01]  /*1360*/  @!P2 IADD3 R21, PT, PT, R21, R3, RZ ;  /* 0x000000031515a210 */ /* 0x000fe20007ffe0ff */
[----:B------:R-:W-:Y:S01]  /*1370*/  @!P1 IMAD.IADD R5, R5, 0x1, -R2 ;  /* 0x0000000105059824 */ /* 0x000fe200078e0a02 */
[----:B------:R-:W-:Y:S01]  /*1380*/  @P2 IADD3 R3, PT, PT, R10, R11, RZ ;  /* 0x0000000b0a032210 */ /* 0x000fe20007ffe0ff */
[-C--:B---3-5:R-:W-:Y:S01]  /*1390*/  @!P2 IMAD R7, R7, R9.reuse, RZ ;  /* 0x000000090707a224 */ /* 0x0a8fe200078e02ff */
[----:B------:R-:W-:Y:S01]  /*13a0*/  @!P2 SHF.R.S32.HI R4, RZ, 0x1f, R9 ;  /* 0x0000001fff04a819 */ /* 0x000fe20000011409 */
[----:B------:R-:W-:Y:S01]  /*13b0*/  @!P2 IMAD.WIDE.U32 R22, R6, R9, R20 ;  /* 0x000000090616a225 */ /* 0x000fe200078e0014 */
[----:B------:R-:W-:-:S03]  /*13c0*/  ISETP.GE.U32.AND P3, PT, R5, R2, PT ;  /* 0x000000020500720c */ /* 0x000fc60003f66070 */
[-C--:B------:R-:W-:Y:S02]  /*13d0*/  @P2 IMAD R2, R213, R3.reuse, RZ ;  /* 0x00000003d5022224 */ /* 0x080fe400078e02ff */
[----:B------:R-:W-:Y:S01]  /*13e0*/  @P2 IMAD.WIDE.U32 R20, R212, R3, RZ ;  /* 0x00000003d4142225 */ /* 0x000fe200078e00ff */
[----:B------:R-:W-:Y:S02]  /*13f0*/  LOP3.LUT R3, R223, R0, RZ, 0x3c, !PT ;  /* 0x00000000df037212 */ /* 0x000fe400078e3cff */
[----:B------:R-:W-:Y:S01]  /*1400*/  @!P1 IADD3 R8, PT, PT, R8, 0x1, RZ ;  /* 0x0000000108089810 */ /* 0x000fe20007ffe0ff */
[----:B------:R-:W-:Y:S01]  /*1410*/  @!P2 IMAD R7, R6, R4, R7 ;  /* 0x000000040607a224 */ /* 0x000fe200078e0207 */
[----:B------:R-:W-:Y:S02]  /*1420*/  ISETP.GE.AND P0, PT, R3, RZ, PT ;  /* 0x000000ff0300720c */ /* 0x000fe40003f06270 */
[----:B------:R-:W-:Y:S02]  /*1430*/  ISETP.NE.AND P1, PT, R0, RZ, PT ;  /* 0x000000ff0000720c */ /* 0x000fe40003f25270 */
[----:B------:R-:W-:-:S02]  /*1440*/  @!P2 MOV R6, R22 ;  /* 0x000000160006a202 */ /* 0x000fc40000000f00 */
[----:B------:R-:W-:Y:S01]  /*1450*/  @!P2 IADD3 R7, PT, PT, R23, R7, RZ ;  /* 0x000000071707a210 */ /* 0x000fe20007ffe0ff */
[----:B------:R-:W-:Y:S01]  /*1460*/  @P2 IMAD.IADD R7, R21, 0x1, R2 ;  /* 0x0000000115072824 */ /* 0x000fe200078e0202 */
[----:B------:R-:W-:Y:S02]  /*1470*/  LEA R5, R60, 0xffffff00, 0x8 ;  /* 0xffffff003c057811 */ /* 0x000fe400078e40ff */
[----:B------:R-:W-:Y:S01]  /*1480*/  @P2 MOV R6, R20 ;  /* 0x0000001400062202 */ /* 0x000fe20000000f00 */
[----:B----4-:R-:W-:Y:S01]  /*1490*/  @!P2 IMAD R2, R215, R10, RZ ;  /* 0x0000000ad702a224 */ /* 0x010fe200078e02ff */
[----:B------:R-:W-:Y:S01]  /*14a0*/  @!P2 SHF.R.S32.HI R3, RZ, 0x1f, R10 ;  /* 0x0000001fff03a819 */ /* 0x000fe2000001140a */
[----:B------:R-:W-:Y:S02]  /*14b0*/  @P3 VIADD R8, R8, 0x1 ;  /* 0x0000000108083836 */ /* 0x000fe40000000000 */
[----:B------:R-:W-:-:S04]  /*14c0*/  IMAD.WIDE.U32 R20, R212, R5, R6 ;  /* 0x00000005d4147225 */ /* 0x000fc800078e0006 */
[----:B------:R-:W-:Y:S02]  /*14d0*/  @!P2 IMAD R2, R3, R214, R2 ;  /* 0x000000d60302a224 */ /* 0x000fe400078e0202 */
[----:B------:R-:W-:Y:S01]  /*14e0*/  @!P2 IMAD.WIDE.U32 R6, R214, R10, RZ ;  /* 0x0000000ad606a225 */ /* 0x000fe200078e00ff */
[----:B------:R-:W-:-:S03]  /*14f0*/  @!P0 IADD3 R8, PT, PT, -R8, RZ, RZ ;  /* 0x000000ff08088210 */ /* 0x000fc60007ffe1ff */
[----:B------:R-:W-:Y:S01]  /*1500*/  IMAD R4, R213, R5, RZ ;  /* 0x00000005d5047224 */ /* 0x000fe200078e02ff */
[----:B------:R-:W-:Y:S02]  /*1510*/  @!P1 LOP3.LUT R8, RZ, R0, RZ, 0x33, !PT ;  /* 0x00000000ff089212 */ /* 0x000fe400078e33ff */
[----:B------:R-:W-:Y:S01]  /*1520*/  @!P2 IADD3 R23, PT, PT, R7, R2, RZ ;  /* 0x000000020717a210 */ /* 0x000fe20007ffe0ff */
[----:B------:R-:W-:Y:S01]  /*1530*/  @!P2 IMAD R2, R15, R9, RZ ;  /* 0x000000090f02a224 */ /* 0x000fe200078e02ff */
[----:B------:R-:W-:Y:S01]  /*1540*/  @!P2 SHF.R.S32.HI R3, RZ, 0x1f, R9 ;  /* 0x0000001fff03a819 */ /* 0x000fe20000011409 */
[----:B------:R-:W-:Y:S01]  /*1550*/  @P2 IMAD.IADD R10, R10, 0x1, R11 ;  /* 0x000000010a0a2824 */ /* 0x000fe200078e020b */
[----:B------:R-:W-:Y:S02]  /*1560*/  IADD3 R21, PT, PT, R21, R4, RZ ;  /* 0x0000000415157210 */ /* 0x000fe40007ffe0ff */
[----:B------:R-:W-:Y:S01]  /*1570*/  @!P2 MOV R22, R6 ;  /* 0x000000060016a202 */ /* 0x000fe20000000f00 */
[----:B------:R-:W-:Y:S01]  /*1580*/  IMAD R7, R13, R8, RZ ;  /* 0x000000080d077224 */ /* 0x000fe200078e02ff */
[----:B------:R-:W-:Y:S01]  /*1590*/  SHF.R.S32.HI R4, RZ, 0x1f, R8 ;  /* 0x0000001fff047819 */ /* 0x000fe20000011408 */
[----:B------:R-:W-:-:S02]  /*15a0*/  @!P2 IMAD R2, R14, R3, R2 ;  /* 0x000000030e02a224 */ /* 0x000fc400078e0202 */
[----:B------:R-:W-:-:S04]  /*15b0*/  @!P2 IMAD.WIDE.U32 R14, R14, R9, R22 ;  /* 0x000000090e0ea225 */ /* 0x000fc800078e0016 */
[----:B------:R-:W-:Y:S02]  /*15c0*/  @P2 IMAD R3, R215, R10, RZ ;  /* 0x0000000ad7032224 */ /* 0x000fe400078e02ff */
[----:B------:R-:W-:-:S04]  /*15d0*/  IMAD.WIDE.U32 R8, R12, R8, R20 ;  /* 0x000000080c087225 */ /* 0x000fc800078e0014 */
[----:B------:R-:W-:Y:S02]  /*15e0*/  IMAD R4, R12, R4, R7 ;  /* 0x000000040c047224 */ /* 0x000fe400078e0207 */
[----:B------:R-:W-:Y:S01]  /*15f0*/  @P2 IMAD.WIDE.U32 R10, R214, R10, RZ ;  /* 0x0000000ad60a2225 */ /* 0x000fe200078e00ff */
[----:B------:R-:W-:-:S03]  /*1600*/  @!P2 MOV R12, R14 ;  /* 0x0000000e000ca202 */ /* 0x000fc60000000f00 */
[----:B------:R-:W-:Y:S01]  /*1610*/  @!P2 IMAD.IADD R6, R15, 0x1, R2 ;  /* 0x000000010f06a824 */ /* 0x000fe200078e0202 */
[----:B------:R-:W-:Y:S01]  /*1620*/  IADD3 R4, PT, PT, R9, R4, RZ ;  /* 0x0000000409047210 */ /* 0x000fe20007ffe0ff */
[----:B------:R-:W-:Y:S01]  /*1630*/  @P2 IMAD.IADD R6, R11, 0x1, R3 ;  /* 0x000000010b062824 */ /* 0x000fe200078e0203 */
[----:B------:R-:W-:Y:S02]  /*1640*/  @P2 MOV R12, R10 ;  /* 0x0000000a000c2202 */ /* 0x000fe40000000f00 */
[----:B------:R-:W-:Y:S02]  /*1650*/  MOV R11, RZ ;  /* 0x000000ff000b7202 */ /* 0x000fe40000000f00 */
.L_x_1767:
[----:B------:R-:W-:Y:S05]  /*1660*/  BSYNC.RECONVERGENT B0 ;  /* 0x0000000000007941 */ /* 0x000fea0003800200 */
.L_x_1765:
        /* <DEDUP_REMOVED lines=14> */
[----:B------:R-:W-:Y:S01]  /*1750*/  IMAD.MOV.U32 R7, RZ, RZ, RZ ;  /* 0x000000ffff077224 */ /* 0x000fe200078e00ff */
[----:B------:R-:W-:-:S05]  /*1760*/  MOV R30, RZ ;  /* 0x000000ff001e7202 */ /* 0x000fca0000000f00 */
[----:B------:R1:W5:Y:S02]  /*1770*/  @P4 LD.E R7, desc[UR4][R18.64] ;  /* 0x0000000412074980 */ /* 0x000364000c101900 */
[----:B-1----:R-:W-:-:S04]  /*1780*/  IMAD.MOV R9, RZ, RZ, -R31 ;  /* 0x000000ffff097224 */ /* 0x002fc800078e0a1f */
[----:B------:R-:W-:-:S04]  /*1790*/  IMAD R9, R9, R10, RZ ;  /* 0x0000000a09097224 */ /* 0x000fc800078e02ff */
[----:B------:R-:W-:Y:S01]  /*17a0*/  IMAD.HI.U32 R9, R31, R9, R30 ;  /* 0x000000091f097227 */ /* 0x000fe200078e001e */
[----:B------:R-:W-:Y:S02]  /*17b0*/  IABS R18, R223 ;  /* 0x000000df00127213 */ /* 0x000fe40000000000 */
[----:B------:R-:W-:-:S03]  /*17c0*/  IABS R19, R0 ;  /* 0x0000000000137213 */ /* 0x000fc60000000000 */
[----:B------:R-:W-:-:S04]  /*17d0*/  IMAD.HI.U32 R9, R9, R18, RZ ;  /* 0x0000001209097227 */ /* 0x000fc800078e00ff */
[----:B------:R-:W-:-:S04]  /*17e0*/  IMAD.MOV R19, RZ, RZ, -R19 ;  /* 0x000000ffff137224 */ /* 0x000fc800078e0a13 */
[----:B------:R-:W-:-:S05]  /*17f0*/  IMAD R19, R9, R19, R18 ;  /* 0x0000001309137224 */ /* 0x000fca00078e0212 */
[----:B------:R-:W-:Y:S02]  /*1800*/  ISETP.GT.U32.AND P3, PT, R10, R19, PT ;  /* 0x000000130a00720c */ /* 0x000fe40003f64070 */
[----:B------:R-:W-:-:S11]  /*1810*/  SHF.L.U32 R216, R208, 0x3, RZ ;  /* 0x00000003d0d87819 */ /* 0x000fd600000006ff */
[----:B------:R-:W-:-:S05]  /*1820*/  @!P3 IMAD.IADD R19, R19, 0x1, -R10 ;  /* 0x000000011313b824 */ /* 0x000fca00078e0a0a */
[----:B------:R-:W-:Y:S02]  /*1830*/  ISETP.GE.U32.AND P4, PT, R19, R10, PT ;  /* 0x0000000a1300720c */ /* 0x000fe40003f86070 */
[----:B------:R-:W-:Y:S02]  /*1840*/  LOP3.LUT R10, R216, 0x18, RZ, 0xc0, !PT ;  /* 0x00000018d80a7812 */ /* 0x000fe400078ec0ff */
[----:B------:R-:W-:Y:S02]  /*1850*/  LOP3.LUT R18, R223, R0, RZ, 0x3c, !PT ;  /* 0x00000000df127212 */ /* 0x000fe400078e3cff */
[----:B------:R-:W-:Y:S01]  /*1860*/  IADD3 R28, P1, PT, R10, R12, RZ ;  /* 0x0000000c0a1c7210 */ /* 0x000fe20007f3e0ff */
[----:B------:R-:W-:Y:S01]  /*1870*/  @!P3 VIADD R9, R9, 0x1 ;  /* 0x000000010909b836 */ /* 0x000fe20000000000 */
[----:B------:R-:W-:Y:S01]  /*1880*/  ISETP.GE.AND P2, PT, R18, RZ, PT ;  /* 0x000000ff1200720c */ /* 0x000fe20003f46270 */
[-C--:B------:R-:W-:Y:S02]  /*1890*/  IMAD R12, R11, R214.reuse, RZ ;  /* 0x000000d60b0c7224 */ /* 0x080fe400078e02ff */
[----:B------:R-:W-:Y:S01]  /*18a0*/  IMAD.X R29, RZ, RZ, R6, P1 ;  /* 0x000000ffff1d7224 */ /* 0x000fe200008e0606 */
[----:B------:R-:W-:Y:S01]  /*18b0*/  ISETP.NE.AND P1, PT, R0, RZ, PT ;  /* 0x000000ff0000720c */ /* 0x000fe20003f25270 */
[----:B------:R-:W-:Y:S01]  /*18c0*/  IMAD R12, R5, R215, R12 ;  /* 0x000000d7050c7224 */ /* 0x000fe200078e020c */
[----:B------:R-:W-:Y:S01]  /*18d0*/  @P4 IADD3 R9, PT, PT, R9, 0x1, RZ ;  /* 0x0000000109094810 */ /* 0x000fe20007ffe0ff */
[----:B------:R-:W-:-:S04]  /*18e0*/  IMAD.WIDE.U32 R28, R5, R214, R28 ;  /* 0x000000d6051c7225 */ /* 0x000fc800078e001c */
[----:B------:R-:W-:-:S04]  /*18f0*/  IMAD.MOV.U32 R6, RZ, RZ, R9 ;  /* 0x000000ffff067224 */ /* 0x000fc800078e0009 */
[----:B------:R-:W-:Y:S02]  /*1900*/  @!P2 IMAD.MOV R6, RZ, RZ, -R6 ;  /* 0x000000ffff06a224 */ /* 0x000fe400078e0a06 */
[----:B------:R-:W-:Y:S01]  /*1910*/  @!P1 LOP3.LUT R6, RZ, R0, RZ, 0x33, !PT ;  /* 0x00000000ff069212 */ /* 0x000fe200078e33ff */
[----:B------:R-:W-:Y:S01]  /*1920*/  IMAD.IADD R29, R29, 0x1, R12 ;  /* 0x000000011d1d7824 */ /* 0x000fe200078e020c */
[----:B------:R-:W-:Y:S02]  /*1930*/  SHF.R.U32.HI R130, RZ, 0x2, R208 ;  /* 0x00000002ff827819 */ /* 0x000fe400000116d0 */
[----:B------:R-:W-:Y:S01]  /*1940*/  SHF.R.S32.HI R0, RZ, 0x1f, R6 ;  /* 0x0000001fff007819 */ /* 0x000fe20000011406 */
[----:B------:R-:W-:Y:S01]  /*1950*/  IMAD.MOV.U32 R131, RZ, RZ, RZ ;  /* 0x000000ffff837224 */ /* 0x000fe200078e00ff */
[----:B------:R-:W1:Y:S01]  /*1960*/  S2R R61, SR_CgaCtaId ;  /* 0x00000000003d7919 */ /* 0x000e620000008800 */
[-C--:B------:R-:W-:Y:S01]  /*1970*/  IMAD R221, R215, R130.reuse, RZ ;  /* 0x00000082d7dd7224 */ /* 0x080fe200078e02ff */
[----:B------:R-:W-:Y:S01]  /*1980*/  MOV R12, 0x400 ;  /* 0x00000400000c7802 */ /* 0x000fe20000000f00 */
[----:B------:R-:W-:Y:S01]  /*1990*/  IMAD R219, R213, R130, RZ ;  /* 0x00000082d5db7224 */ /* 0x000fe200078e02ff */
[----:B------:R-:W-:Y:S01]  /*19a0*/  LOP3.LUT R229, R216, 0x1f20, RZ, 0xc0, !PT ;  /* 0x00001f20d8e57812 */ /* 0x000fe200078ec0ff */
[----:B------:R-:W-:Y:S01]  /*19b0*/  IMAD.SHL.U32 R64, R208, 0x4, RZ ;  /* 0x00000004d0407824 */ /* 0x000fe200078e00ff */
[----:B------:R-:W-:Y:S01]  /*19c0*/  SHF.L.U32 R62, R60, 0x8, RZ ;  /* 0x000000083c3e7819 */ /* 0x000fe200000006ff */
[C---:B------:R-:W-:Y:S01]  /*19d0*/  IMAD.SHL.U32 R67, R214.reuse, 0x20, RZ ;  /* 0x00000020d6437824 */ /* 0x040fe200078e00ff */
[----:B------:R-:W-:-:S02]  /*19e0*/  SHF.L.U64.HI R68, R214, 0x5, R215 ;  /* 0x00000005d6447819 */ /* 0x000fc400000102d7 */
[----:B------:R-:W-:Y:S01]  /*19f0*/  SHF.L.U64.HI R66, R212, 0x5, R213 ;  /* 0x00000005d4427819 */ /* 0x000fe200000102d5 */
[----:B------:R-:W-:Y:S01]  /*1a00*/  VIADD R70, R62, 0xffffff00 ;  /* 0xffffff003e467836 */ /* 0x000fe20000000000 */
[----:B------:R-:W-:Y:S02]  /*1a10*/  SHF.L.U32 R65, R212, 0x5, RZ ;  /* 0x00000005d4417819 */ /* 0x000fe400000006ff */
[----:B------:R-:W-:Y:S02]  /*1a20*/  LOP3.LUT R76, R64, 0xc, RZ, 0xc0, !PT ;  /* 0x0000000c404c7812 */ /* 0x000fe400078ec0ff */
[----:B-1----:R-:W-:Y:S01]  /*1a30*/  LEA R61, R61, R12, 0x18 ;  /* 0x0000000c3d3d7211 */ /* 0x002fe200078ec0ff */
[----:B--2---:R-:W-:Y:S02]  /*1a40*/  @P0 IMAD R9, R21, R228, RZ ;  /* 0x000000e415090224 */ /* 0x004fe400078e02ff */
[----:B---3--:R-:W-:-:S04]  /*1a50*/  @!P0 IMAD.WIDE.U32 R18, R26, R224, RZ ;  /* 0x000000e01a128225 */ /* 0x008fc800078e00ff */
[----:B------:R-:W-:Y:S02]  /*1a60*/  @!P0 IMAD R5, R27, R224, RZ ;  /* 0x000000e01b058224 */ /* 0x000fe400078e02ff */
[----:B------:R-:W-:-:S04]  /*1a70*/  @P0 IMAD.WIDE.U32 R26, R20, R228, RZ ;  /* 0x000000e4141a0225 */ /* 0x000fc800078e00ff */
[----:B------:R-:W-:Y:S01]  /*1a80*/  @P0 IMAD.MOV.U32 R18, RZ, RZ, R26 ;  /* 0x000000ffff120224 */ /* 0x000fe200078e001a */
[----:B------:R-:W-:Y:S02]  /*1a90*/  @!P0 IADD3 R5, PT, PT, R19, R5, RZ ;  /* 0x0000000513058210 */ /* 0x000fe40007ffe0ff */
[----:B------:R-:W-:Y:S02]  /*1aa0*/  @P0 IADD3 R5, PT, PT, R27, R9, RZ ;  /* 0x000000091b050210 */ /* 0x000fe40007ffe0ff */
[----:B------:R-:W-:Y:S01]  /*1ab0*/  IADD3 R18, P1, PT, R10, R18, RZ ;  /* 0x000000120a127210 */ /* 0x000fe20007f3e0ff */
[----:B------:R-:W-:-:S04]  /*1ac0*/  IMAD R9, R25, R6, RZ ;  /* 0x0000000619097224 */ /* 0x000fc800078e02ff */
[----:B------:R-:W-:Y:S02]  /*1ad0*/  IMAD.X R19, RZ, RZ, R5, P1 ;  /* 0x000000ffff137224 */ /* 0x000fe400008e0605 */
[----:B------:R-:W-:-:S04]  /*1ae0*/  IMAD.WIDE.U32 R26, R6, R24, R28 ;  /* 0x00000018061a7225 */ /* 0x000fc800078e001c */
[----:B------:R-:W-:Y:S01]  /*1af0*/  IMAD.WIDE.U32 R28, R22, R223, R18 ;  /* 0x000000df161c7225 */ /* 0x000fe200078e0012 */
[----:B------:R-:W-:-:S03]  /*1b00*/  IADD3 R18, P0, PT, R10, R8, RZ ;  /* 0x000000080a127210 */ /* 0x000fc60007f1e0ff */
[----:B------:R-:W-:Y:S02]  /*1b10*/  IMAD R9, R0, R24, R9 ;  /* 0x0000001800097224 */ /* 0x000fe400078e0209 */
[----:B------:R-:W-:Y:S02]  /*1b20*/  IMAD R5, R23, R223, RZ ;  /* 0x000000df17057224 */ /* 0x000fe400078e02ff */
[----:B------:R-:W-:Y:S01]  /*1b30*/  IMAD.WIDE.U32 R24, R225, 0x40, R130 ;  /* 0x00000040e1187825 */ /* 0x000fe200078e0082 */
[----:B------:R-:W-:-:S03]  /*1b40*/  MOV R8, R28 ;  /* 0x0000001c00087202 */ /* 0x000fc60000000f00 */
[----:B------:R-:W-:Y:S02]  /*1b50*/  IMAD.IADD R23, R27, 0x1, R9 ;  /* 0x000000011b177824 */ /* 0x000fe400078e0209 */
[----:B------:R-:W-:Y:S02]  /*1b60*/  IMAD.IADD R9, R29, 0x1, R5 ;  /* 0x000000011d097824 */ /* 0x000fe400078e0205 */
[----:B------:R-:W-:Y:S01]  /*1b70*/  IMAD.X R19, RZ, RZ, R4, P0 ;  /* 0x000000ffff137224 */ /* 0x000fe200000e0604 */
[----:B------:R-:W-:Y:S01]  /*1b80*/  SHF.R.S32.HI R4, RZ, 0x1f, R73 ;  /* 0x0000001fff047819 */ /* 0x000fe20000011449 */
[----:B------:R-:W-:Y:S01]  /*1b90*/  IMAD R5, R25, R20, RZ ;  /* 0x0000001419057224 */ /* 0x000fe200078e02ff */
[----:B------:R-:W-:Y:S01]  /*1ba0*/  MOV R22, R26 ;  /* 0x0000001a00167202 */ /* 0x000fe20000000f00 */
[C---:B------:R-:W-:Y:S01]  /*1bb0*/  IMAD.SHL.U32 R71, R20.reuse, 0x20, RZ ;  /* 0x0000002014477824 */ /* 0x040fe200078e00ff */
[----:B------:R-:W-:Y:S01]  /*1bc0*/  SHF.L.U64.HI R72, R20, 0x5, R21 ;  /* 0x0000000514487819 */ /* 0x000fe20000010215 */
[----:B------:R-:W-:Y:S01]  /*1bd0*/  IMAD R5, R24, R21, R5 ;  /* 0x0000001518057224 */ /* 0x000fe200078e0205 */
[----:B------:R-:W-:Y:S01]  /*1be0*/  LEA.HI R4, R4, R73, RZ, 0x8 ;  /* 0x0000004904047211 */ /* 0x000fe200078f40ff */
[----:B------:R-:W-:-:S04]  /*1bf0*/  IMAD.WIDE.U32 R20, R24, R20, R8 ;  /* 0x0000001418147225 */ /* 0x000fc800078e0008 */
[----:B------:R-:W-:Y:S01]  /*1c00*/  IMAD.WIDE.U32 R8, R130, R214, R22 ;  /* 0x000000d682087225 */ /* 0x000fe200078e0016 */
[----:B------:R-:W-:-:S03]  /*1c10*/  SHF.R.S32.HI R4, RZ, 0x8, R4 ;  /* 0x00000008ff047819 */ /* 0x000fc60000011404 */
[----:B------:R-:W-:Y:S01]  /*1c20*/  IMAD.IADD R221, R9, 0x1, R221 ;  /* 0x0000000109dd7824 */ /* 0x000fe200078e02dd */
[C---:B----4-:R-:W-:Y:S02]  /*1c30*/  LEA R220, P0, R8.reuse, R2, 0x1 ;  /* 0x0000000208dc7211 */ /* 0x050fe400078008ff */
[----:B------:R-:W-:Y:S02]  /*1c40*/  VIMNMX R69, PT, PT, R217, R4, !PT ;  /* 0x00000004d9457248 */ /* 0x000fe40007fe0100 */
[----:B------:R-:W-:Y:S02]  /*1c50*/  LEA.HI.X R221, R8, R3, R221, 0x1, P0 ;  /* 0x0000000308dd7211 */ /* 0x000fe400000f0cdd */
[----:B------:R-:W-:Y:S02]  /*1c60*/  ISETP.GT.U32.AND P0, PT, R60, R69, PT ;  /* 0x000000453c00720c */ /* 0x000fe40003f04070 */
[----:B------:R-:W-:Y:S01]  /*1c70*/  LOP3.LUT R3, R216, 0xc0, RZ, 0xc0, !PT ;  /* 0x000000c0d8037812 */ /* 0x000fe200078ec0ff */
[----:B------:R-:W-:-:S03]  /*1c80*/  IMAD.WIDE.U32 R18, R130, R212, R18 ;  /* 0x000000d482127225 */ /* 0x000fc600078e0012 */
[----:B------:R-:W-:Y:S01]  /*1c90*/  LOP3.LUT R2, R3, 0x18, R208, 0xf8, !PT ;  /* 0x0000001803027812 */ /* 0x000fe200078ef8d0 */
[----:B------:R-:W-:Y:S01]  /*1ca0*/  IMAD.IADD R5, R21, 0x1, R5 ;  /* 0x0000000115057824 */ /* 0x000fe200078e0205 */
[----:B------:R-:W-:Y:S02]  /*1cb0*/  IADD3 R219, PT, PT, R19, R219, RZ ;  /* 0x000000db13db7210 */ /* 0x000fe40007ffe0ff */
[----:B------:R-:W-:Y:S02]  /*1cc0*/  LEA R132, P2, R20, R16, 0x1 ;  /* 0x0000001014847211 */ /* 0x000fe400078408ff */
[----:B------:R-:W-:Y:S02]  /*1cd0*/  LEA R218, P1, R18, R14, 0x1 ;  /* 0x0000000e12da7211 */ /* 0x000fe400078208ff */
[----:B------:R-:W-:Y:S02]  /*1ce0*/  LOP3.LUT R2, R229, R2, R10, 0xf6, !PT ;  /* 0x00000002e5027212 */ /* 0x000fe400078ef60a */
[----:B------:R-:W-:-:S02]  /*1cf0*/  LEA.HI.X R133, R20, R17, R5, 0x1, P2 ;  /* 0x0000001114857211 */ /* 0x000fc400010f0c05 */
[----:B------:R-:W-:Y:S02]  /*1d00*/  LEA.HI.X R219, R18, R15, R219, 0x1, P1 ;  /* 0x0000000f12db7211 */ /* 0x000fe400008f0cdb */
[----:B------:R-:W-:Y:S02]  /*1d10*/  LEA.HI R13, R13, R13, RZ, 0x1 ;  /* 0x0000000d0d0d7211 */ /* 0x000fe400078f08ff */
[----:B------:R-:W-:Y:S01]  /*1d20*/  LEA R49, R2, R61, 0x1 ;  /* 0x0000003d02317211 */ /* 0x000fe200078e08ff */
[----:B------:R-:W-:Y:S06]  /*1d30*/  @!P0 BRA `(.L_x_1768) ;  /* 0x0000006000e48947 */ /* 0x000fec0003800000 */
        /* <DEDUP_REMOVED lines=11> */
[----:B------:R-:W-:Y:S01]  /*1df0*/  SHF.R.S32.HI R13, RZ, 0x1, R13 ;  /* 0x00000001ff0d7819 */ /* 0x000fe2000001140d */
[----:B-----5:R-:W-:Y:S01]  /*1e00*/  IMAD.IADD R12, R70, 0x1, R7 ;  /* 0x00000001460c7824 */ /* 0x020fe200078e0207 */
[C---:B------:R-:W-:Y:S01]  /*1e10*/  IADD3 R126, PT, PT, R130.reuse, 0x40, RZ ;  /* 0x00000040827e7810 */ /* 0x040fe20007ffe0ff */
[C---:B------:R-:W-:Y:S01]  /*1e20*/  VIADD R78, R130.reuse, 0x20 ;  /* 0x00000020824e7836 */ /* 0x040fe20000000000 */
[C---:B------:R-:W-:Y:S01]  /*1e30*/  SHF.L.U32 R115, R13.reuse, 0x5, RZ ;  /* 0x000000050d737819 */ /* 0x040fe200000006ff */
[C---:B------:R-:W-:Y:S01]  /*1e40*/  IMAD R114, R13.reuse, 0x60, RZ ;  /* 0x000000600d727824 */ /* 0x040fe200078e02ff */
[C---:B------:R-:W-:Y:S01]  /*1e50*/  SHF.L.U32 R109, R13.reuse, 0x7, RZ ;  /* 0x000000070d6d7819 */ /* 0x040fe200000006ff */
[C---:B------:R-:W-:Y:S01]  /*1e60*/  IMAD R113, R13.reuse, 0xa0, RZ ;  /* 0x000000a00d717824 */ /* 0x040fe200078e02ff */
[C---:B------:R-:W-:Y:S01]  /*1e70*/  IADD3 R122, PT, PT, R130.reuse, 0x80, RZ ;  /* 0x00000080827a7810 */ /* 0x040fe20007ffe0ff */
[C---:B------:R-:W-:Y:S01]  /*1e80*/  IMAD R112, R13.reuse, 0xc0, RZ ;  /* 0x000000c00d707824 */ /* 0x040fe200078e02ff */
[C---:B------:R-:W-:Y:S01]  /*1e90*/  IADD3 R118, PT, PT, R130.reuse, 0xc0, RZ ;  /* 0x000000c082767810 */ /* 0x040fe20007ffe0ff */
[----:B------:R-:W-:Y:S01]  /*1ea0*/  IMAD R111, R13, 0xe0, RZ ;  /* 0x000000e00d6f7824 */ /* 0x000fe200078e02ff */
[----:B------:R-:W-:Y:S01]  /*1eb0*/  IADD3 R107, PT, PT, R73, -R62, RZ ;  /* 0x8000003e496b7210 */ /* 0x000fe20007ffe0ff */
[----:B------:R-:W-:Y:S01]  /*1ec0*/  IMAD.SHL.U32 R110, R13, 0x40, RZ ;  /* 0x000000400d6e7824 */ /* 0x000fe200078e00ff */
[----:B------:R-:W-:Y:S01]  /*1ed0*/  MOV R108, R70 ;  /* 0x00000046006c7202 */ /* 0x000fe20000000f00 */
[C---:B------:R-:W-:Y:S01]  /*1ee0*/  VIADD R124, R130.reuse, 0x60 ;  /* 0x00000060827c7836 */ /* 0x040fe20000000000 */
[----:B------:R-:W-:Y:S01]  /*1ef0*/  MOV R96, R218 ;  /* 0x000000da00607202 */ /* 0x000fe20000000f00 */
[C---:B------:R-:W-:Y:S01]  /*1f00*/  VIADD R120, R130.reuse, 0xa0 ;  /* 0x000000a082787836 */ /* 0x040fe20000000000 */
[----:B------:R-:W-:Y:S01]  /*1f10*/  MOV R98, R220 ;  /* 0x000000dc00627202 */ /* 0x000fe20000000f00 */
[----:B------:R-:W-:Y:S01]  /*1f20*/  VIADD R116, R130, 0xe0 ;  /* 0x000000e082747836 */ /* 0x000fe20000000000 */
[----:B------:R-:W-:Y:S01]  /*1f30*/  SHF.R.S32.HI R104, RZ, 0x1f, R115 ;  /* 0x0000001fff687819 */ /* 0x000fe20000011473 */
[----:B------:R-:W-:Y:S01]  /*1f40*/  IMAD.IADD R105, R63, 0x1, -R62 ;  /* 0x000000013f697824 */ /* 0x000fe200078e0a3e */
        /* <DEDUP_REMOVED lines=8> */
[----:B------:R-:W-:Y:S01]  /*1fd0*/  SHF.R.S32.HI R86, RZ, 0x1f, R111 ;  /* 0x0000001fff567819 */ /* 0x000fe2000001146f */
[----:B--2---:R-:W-:Y:S02]  /*1fe0*/  IMAD R8, R21, R224, RZ ;  /* 0x000000e015087224 */ /* 0x004fe400078e02ff */
[----:B------:R-:W-:-:S04]  /*1ff0*/  IMAD.WIDE.U32 R20, R224, R20, R10 ;  /* 0x00000014e0147225 */ /* 0x000fc800078e000a */
[----:B---3--:R-:W-:Y:S01]  /*2000*/  IMAD.WIDE.U32 R14, R224, R26, R10 ;  /* 0x0000001ae00e7225 */ /* 0x008fe200078e000a */
[----:B------:R-:W-:Y:S02]  /*2010*/  IADD3 R21, PT, PT, R21, R8, RZ ;  /* 0x0000000815157210 */ /* 0x000fe40007ffe0ff */
[----:B----4-:R-:W-:Y:S01]  /*2020*/  SHF.L.U64.HI R79, R134, 0x6, R135 ;  /* 0x00000006864f7819 */ /* 0x010fe20000010287 */
[----:B------:R-:W-:Y:S02]  /*2030*/  IMAD R8, R27, R224, RZ ;  /* 0x000000e01b087224 */ /* 0x000fe400078e02ff */
[----:B------:R-:W-:Y:S01]  /*2040*/  IMAD R9, R135, R70, RZ ;  /* 0x0000004687097224 */ /* 0x000fe200078e02ff */
[C---:B------:R-:W-:Y:S01]  /*2050*/  SHF.L.U64.HI R83, R136.reuse, 0x6, R137 ;  /* 0x0000000688537819 */ /* 0x040fe20000010289 */
[----:B------:R-:W-:Y:S01]  /*2060*/  IMAD.IADD R15, R15, 0x1, R8 ;  /* 0x000000010f0f7824 */ /* 0x000fe200078e0208 */
[----:B------:R-:W-:Y:S01]  /*2070*/  SHF.L.U32 R85, R136, 0x6, RZ ;  /* 0x0000000688557819 */ /* 0x000fe200000006ff */
[----:B------:R-:W-:Y:S01]  /*2080*/  IMAD.WIDE.U32 R20, R70, R134, R20 ;  /* 0x0000008646147225 */ /* 0x000fe200078e0014 */
[----:B------:R-:W-:-:S02]  /*2090*/  SHF.L.U64.HI R87, R136, 0x7, R137 ;  /* 0x0000000788577819 */ /* 0x000fc40000010289 */
[----:B------:R-:W-:Y:S01]  /*20a0*/  SHF.L.U64.HI R84, R136, 0x5, R137 ;  /* 0x0000000588547819 */ /* 0x000fe20000010289 */
[----:B------:R-:W-:Y:S01]  /*20b0*/  IMAD R8, R137, R70, RZ ;  /* 0x0000004689087224 */ /* 0x000fe200078e02ff */
[----:B------:R-:W-:Y:S01]  /*20c0*/  IADD3 R21, PT, PT, R21, R9, RZ ;  /* 0x0000000915157210 */ /* 0x000fe20007ffe0ff */
[----:B------:R-:W-:Y:S01]  /*20d0*/  IMAD.WIDE.U32 R14, R70, R136, R14 ;  /* 0x00000088460e7225 */ /* 0x000fe200078e000e */
[----:B------:R-:W-:-:S03]  /*20e0*/  SHF.L.U32 R101, R136, 0x5, RZ ;  /* 0x0000000588657819 */ /* 0x000fc600000006ff */
[----:B------:R-:W-:Y:S01]  /*20f0*/  IMAD R7, R23, R6, RZ ;  /* 0x0000000617077224 */ /* 0x000fe200078e02ff */
[----:B------:R-:W-:Y:S01]  /*2100*/  IADD3 R15, PT, PT, R15, R8, RZ ;  /* 0x000000080f0f7210 */ /* 0x000fe20007ffe0ff */
[----:B------:R-:W-:Y:S02]  /*2110*/  IMAD R9, R25, R6, RZ ;  /* 0x0000000619097224 */ /* 0x000fe400078e02ff */
[-C--:B------:R-:W-:Y:S02]  /*2120*/  IMAD R7, R22, R0.reuse, R7 ;  /* 0x0000000016077224 */ /* 0x080fe400078e0207 */
[----:B------:R-:W-:Y:S01]  /*2130*/  IMAD R0, R24, R0, R9 ;  /* 0x0000000018007224 */ /* 0x000fe200078e0209 */
[----:B------:R-:W-:Y:S01]  /*2140*/  SHF.R.S32.HI R9, RZ, 0x1f, R73 ;  /* 0x0000001fff097819 */ /* 0x000fe20000011449 */
[----:B------:R-:W-:Y:S01]  /*2150*/  IMAD.WIDE.U32 R24, R6, R24, R14 ;  /* 0x0000001806187225 */ /* 0x000fe200078e000e */
[----:B------:R-:W-:-:S03]  /*2160*/  IADD3 R15, P0, PT, -R73, R130, RZ ;  /* 0x00000082490f7210 */ /* 0x000fc60007f1e1ff */
[----:B------:R-:W-:Y:S01]  /*2170*/  IMAD R8, R130, R13, R76 ;  /* 0x0000000d82087224 */ /* 0x000fe200078e024c */
[----:B------:R-:W-:Y:S01]  /*2180*/  IADD3.X R9, PT, PT, RZ, ~R9, RZ, P0, !PT ;  /* 0x80000009ff097210 */ /* 0x000fe200007fe4ff */
[----:B------:R-:W-:Y:S01]  /*2190*/  IMAD.WIDE.U32 R22, R6, R22, R20 ;  /* 0x0000001606167225 */ /* 0x000fe200078e0014 */
[----:B------:R-:W-:-:S03]  /*21a0*/  IADD3 R25, PT, PT, R25, R0, RZ ;  /* 0x0000000019197210 */ /* 0x000fc60007ffe0ff */
[----:B------:R-:W-:Y:S02]  /*21b0*/  IMAD R21, R12, R13, RZ ;  /* 0x0000000d0c157224 */ /* 0x000fe400078e02ff */
[----:B------:R-:W-:Y:S02]  /*21c0*/  IMAD.IADD R6, R76, 0x1, R8 ;  /* 0x000000014c067824 */ /* 0x000fe400078e0208 */
[----:B------:R-:W-:Y:S01]  /*21d0*/  IMAD.IADD R23, R23, 0x1, R7 ;  /* 0x0000000117177824 */ /* 0x000fe200078e0207 */
[----:B------:R-:W-:Y:S01]  /*21e0*/  SHF.R.S32.HI R95, RZ, 0x1f, R21 ;  /* 0x0000001fff5f7819 */ /* 0x000fe20000011415 */
[----:B------:R-:W-:Y:S01]  /*21f0*/  IMAD R82, R9, R134, RZ ;  /* 0x0000008609527224 */ /* 0x000fe200078e02ff */
[----:B------:R-:W-:Y:S01]  /*2200*/  IADD3 R14, P1, PT, R21, R8, RZ ;  /* 0x00000008150e7210 */ /* 0x000fe20007f3e0ff */
[----:B------:R-:W-:Y:S01]  /*2210*/  IMAD R9, R9, R136, RZ ;  /* 0x0000008809097224 */ /* 0x000fe200078e02ff */
[----:B------:R-:W-:Y:S01]  /*2220*/  IADD3 R94, P0, PT, R21, R6, RZ ;  /* 0x00000006155e7210 */ /* 0x000fe20007f1e0ff */
[----:B------:R-:W-:Y:S01]  /*2230*/  IMAD R82, R135, R15, R82 ;  /* 0x0000000f87527224 */ /* 0x000fe200078e0252 */
[----:B------:R-:W-:Y:S01]  /*2240*/  LEA.HI.X.SX32 R7, R8, R95, 0x1, P1 ;  /* 0x0000005f08077211 */ /* 0x000fe200008f0eff */
[----:B------:R-:W-:Y:S01]  /*2250*/  IMAD.WIDE.U32 R20, R134, R15, R22 ;  /* 0x0000000f86147225 */ /* 0x000fe200078e0016 */
[----:B------:R-:W-:-:S02]  /*2260*/  LEA.HI.X.SX32 R95, R6, R95, 0x1, P0 ;  /* 0x0000005f065f7211 */ /* 0x000fc400000f0eff */
[----:B------:R-:W-:Y:S01]  /*2270*/  SHF.L.U64.HI R0, R14, 0x1, R7 ;  /* 0x000000010e007819 */ /* 0x000fe20000010207 */
[-C--:B------:R-:W-:Y:S01]  /*2280*/  IMAD R9, R137, R15.reuse, R9 ;  /* 0x0000000f89097224 */ /* 0x080fe200078e0209 */
[----:B------:R-:W-:Y:S01]  /*2290*/  IADD3 R82, PT, PT, R21, R82, RZ ;  /* 0x0000005215527210 */ /* 0x000fe20007ffe0ff */
[----:B------:R-:W-:Y:S01]  /*22a0*/  IMAD.WIDE.U32 R22, R136, R15, R24 ;  /* 0x0000000f88167225 */ /* 0x000fe200078e0018 */
[----:B------:R-:W-:Y:S02]  /*22b0*/  LEA R91, P1, R20, R18, 0x1 ;  /* 0x00000012145b7211 */ /* 0x000fe400078208ff */
[----:B------:R-:W-:Y:S01]  /*22c0*/  SHF.L.U64.HI R95, R94, 0x1, R95 ;  /* 0x000000015e5f7819 */ /* 0x000fe2000001025f */
[----:B------:R-:W-:Y:S01]  /*22d0*/  IMAD.SHL.U32 R14, R14, 0x2, RZ ;  /* 0x000000020e0e7824 */ /* 0x000fe200078e00ff */
[----:B------:R-:W-:Y:S01]  /*22e0*/  LEA R12, P0, R22, R16, 0x1 ;  /* 0x00000010160c7211 */ /* 0x000fe200078008ff */
[----:B------:R-:W-:Y:S01]  /*22f0*/  IMAD.IADD R9, R23, 0x1, R9 ;  /* 0x0000000117097824 */ /* 0x000fe200078e0209 */
[----:B------:R-:W-:Y:S01]  /*2300*/  SHF.L.U32 R94, R94, 0x1, RZ ;  /* 0x000000015e5e7819 */ /* 0x000fe200000006ff */
[----:B------:R-:W-:Y:S01]  /*2310*/  IMAD R81, R137, 0xc0, RZ ;  /* 0x000000c089517824 */ /* 0x000fe200078e02ff */
[----:B------:R-:W-:Y:S01]  /*2320*/  LEA.HI.X R82, R20, R19, R82, 0x1, P1 ;  /* 0x0000001314527211 */ /* 0x000fe200008f0c52 */
[----:B------:R-:W-:Y:S01]  /*2330*/  IMAD.WIDE.U32 R138, R136, 0xc0, RZ ;  /* 0x000000c0888a7825 */ /* 0x000fe200078e00ff */
[----:B------:R-:W-:-:S02]  /*2340*/  LEA.HI.X R9, R22, R17, R9, 0x1, P0 ;  /* 0x0000001116097211 */ /* 0x000fc400000f0c09 */
[----:B------:R-:W-:Y:S01]  /*2350*/  IADD3 R50, P1, PT, R4, R14, RZ ;  /* 0x0000000e04327210 */ /* 0x000fe20007f3e0ff */
[----:B------:R-:W-:Y:S01]  /*2360*/  IMAD.SHL.U32 R80, R134, 0x40, RZ ;  /* 0x0000004086507824 */ /* 0x000fe200078e00ff */
[----:B------:R-:W-:Y:S01]  /*2370*/  IADD3 R92, P3, PT, R4, R94, RZ ;  /* 0x0000005e045c7210 */ /* 0x000fe20007f7e0ff */
[----:B------:R-:W-:Y:S01]  /*2380*/  IMAD.SHL.U32 R89, R136, 0x80, RZ ;  /* 0x0000008088597824 */ /* 0x000fe200078e00ff */
[C---:B------:R-:W-:Y:S01]  /*2390*/  IADD3 R14, P0, PT, R2.reuse, R14, RZ ;  /* 0x0000000e020e7210 */ /* 0x040fe20007f1e0ff */
[--C-:B------:R-:W-:Y:S01]  /*23a0*/  IMAD.X R51, R5, 0x1, R0.reuse, P1 ;  /* 0x0000000105337824 */ /* 0x100fe200008e0600 */
[----:B------:R-:W-:Y:S01]  /*23b0*/  IADD3 R94, P2, PT, R2, R94, RZ ;  /* 0x0000005e025e7210 */ /* 0x000fe20007f5e0ff */
[----:B------:R-:W-:Y:S01]  /*23c0*/  IMAD.IADD R81, R139, 0x1, R81 ;  /* 0x000000018b517824 */ /* 0x000fe200078e0251 */
[-C--:B------:R-:W-:Y:S01]  /*23d0*/  IADD3.X R93, PT, PT, R5, R95.reuse, RZ, P3, !PT ;  /* 0x0000005f055d7210 */ /* 0x080fe20001ffe4ff */
[C---:B------:R-:W-:Y:S01]  /*23e0*/  IMAD.X R15, R3.reuse, 0x1, R0, P0 ;  /* 0x00000001030f7824 */ /* 0x040fe200000e0600 */
[----:B------:R-:W-:-:S02]  /*23f0*/  IADD3.X R95, PT, PT, R3, R95, RZ, P2, !PT ;  /* 0x0000005f035f7210 */ /* 0x000fc400017fe4ff */
[----:B------:R-:W-:-:S13]  /*2400*/  ISETP.GE.AND P3, PT, R10, R227, PT ;  /* 0x000000e30a00720c */ /* 0x000fda0003f66270 */
.L_x_1807:
[----:B------:R-:W-:Y:S01]  /*2410*/  LEA R28, P1, R67, R98, 0x1 ;  /* 0x00000062431c7211 */ /* 0x000fe200078208ff */
[----:B------:R-:W-:Y:S01]  /*2420*/  VIADD R105, R105, 0x100 ;  /* 0x0000010069697836 */ /* 0x000fe20000000000 */
[----:B------:R-:W-:Y:S01]  /*2430*/  UMOV UR6, URZ ;  /* 0x000000ff00067c82 */ /* 0x000fe20008000000 */
[----:B------:R-:W-:Y:S01]  /*2440*/  VIADD R107, R107, 0x100 ;  /* 0x000001006b6b7836 */ /* 0x000fe20000000000 */
[----:B------:R-:W-:Y:S01]  /*2450*/  LEA.HI.X R29, R67, R99, R68, 0x1, P1 ;  /* 0x00000063431d7211 */ /* 0x000fe200008f0c44 */
[----:B------:R-:W-:Y:S01]  /*2460*/  VIADD R106, R106, 0xffffffff ;  /* 0xffffffff6a6a7836 */ /* 0x000fe20000000000 */
[----:B------:R-:W-:Y:S01]  /*2470*/  ISETP.GE.OR P5, PT, R130, R105, P3 ;  /* 0x000000698200720c */ /* 0x000fe20001fa6670 */
[----:B------:R-:W-:Y:S01]  /*2480*/  BSSY.RECONVERGENT B1, `(.L_x_1769) ;  /* 0x000055d000017945 */ /* 0x000fe20003800200 */
[----:B------:R-:W-:Y:S01]  /*2490*/  ISETP.GE.AND P3, PT, R10, R227, PT ;  /* 0x000000e30a00720c */ /* 0x000fe20003f66270 */
[----:B------:R-:W-:Y:S01]  /*24a0*/  IMAD.MOV.U32 R128, RZ, RZ, R108 ;  /* 0x000000ffff807224 */ /* 0x000fe200078e006c */
[----:B------:R-:W-:Y:S01]  /*24b0*/  ISETP.LT.OR P5, PT, R130, R107, P5 ;  /* 0x0000006b8200720c */ /* 0x000fe20002fa1670 */
[----:B------:R-:W-:Y:S01]  /*24c0*/  VIADD R108, R108, 0xffffff00 ;  /* 0xffffff006c6c7836 */ /* 0x000fe20000000000 */
[C---:B------:R-:W-:Y:S04]  /*24d0*/  ISETP.GE.OR P0, PT, R78.reuse, R105, P3 ;  /* 0x000000694e00720c */ /* 0x040fe80001f06670 */
[----:B------:R-:W-:Y:S02]  /*24e0*/  ISETP.LT.OR P2, PT, R78, R107, P0 ;  /* 0x0000006b4e00720c */ /* 0x000fe40000741670 */
[-C--:B------:R-:W-:Y:S02]  /*24f0*/  IADD3 R30, P0, PT, R91, R80.reuse, RZ ;  /* 0x000000505b1e7210 */ /* 0x080fe40007f1e0ff */
[----:B------:R-:W-:Y:S03]  /*2500*/  P2R R0, PR, RZ, 0x4 ;  /* 0x00000004ff007803 */ /* 0x000fe60000000000 */
[----:B------:R-:W-:Y:S02]  /*2510*/  @!P5 IMAD.MOV.U32 R2, RZ, RZ, R91 ;  /* 0x000000ffff02d224 */ /* 0x000fe400078e005b */
[----:B------:R-:W-:Y:S02]  /*2520*/  @!P5 IMAD.MOV.U32 R3, RZ, RZ, R82 ;  /* 0x000000ffff03d224 */ /* 0x000fe400078e0052 */
[--C-:B------:R-:W-:Y:S01]  /*2530*/  IMAD.X R31, R82, 0x1, R79.reuse, P0 ;  /* 0x00000001521f7824 */ /* 0x100fe200000e064f */
[C---:B------:R-:W-:Y:S02]  /*2540*/  ISETP.GE.OR P0, PT, R126.reuse, R105, P3 ;  /* 0x000000697e00720c */ /* 0x040fe40001f06670 */
[----:B----4-:R1:W2:Y:S02]  /*2550*/  @!P5 LD.E.128 R20, desc[UR4][R2.64] ;  /* 0x000000040214d980 */ /* 0x0102a4000c101d00 */
[----:B------:R-:W-:Y:S11]  /*2560*/  ISETP.LT.OR P4, PT, R126, R107, P0 ;  /* 0x0000006b7e00720c */ /* 0x000ff60000781670 */
[----:B------:R-:W-:Y:S02]  /*2570*/  @!UPT UIADD3 URZ, UPT, UPT, URZ, URZ, URZ ;  /* 0x000000fffffff290 */ /* 0x000fe4000fffe0ff */
[----:B------:R-:W-:Y:S02]  /*2580*/  @!P4 IADD3 R18, P0, PT, R30, R80, RZ ;  /* 0x000000501e12c210 */ /* 0x000fe40007f1e0ff */
[C---:B------:R-:W-:Y:S03]  /*2590*/  @!P4 LEA R36, P1, R214.reuse, R28, 0x6 ;  /* 0x0000001cd624c211 */ /* 0x040fe600078230ff */
[----:B------:R-:W-:Y:S01]  /*25a0*/  @!P4 IMAD.X R19, R31, 0x1, R79, P0 ;  /* 0x000000011f13c824 */ /* 0x000fe200000e064f */
[----:B------:R-:W-:Y:S02]  /*25b0*/  @!P4 LEA.HI.X R37, R214, R29, R215, 0x6, P1 ;  /* 0x0000001dd625c211 */ /* 0x000fe400008f34d7 */
[C---:B------:R-:W-:Y:S02]  /*25c0*/  ISETP.GE.OR P0, PT, R124.reuse, R105, P3 ;  /* 0x000000697c00720c */ /* 0x040fe40001f06670 */
[----:B-1----:R-:W-:Y:S01]  /*25d0*/  P2R R2, PR, RZ, 0x10 ;  /* 0x00000010ff027803 */ /* 0x002fe20000000000 */
[----:B--2---:R1:W-:Y:S04]  /*25e0*/  @!P5 ST.E.128 desc[UR4][R98.64], R20 ;  /* 0x000000146200d985 */ /* 0x0043e8000c101d04 */
[----:B------:R-:W2:Y:S04]  /*25f0*/  @!P2 LD.E.128 R24, desc[UR4][R30.64] ;  /* 0x000000041e18a980 */ /* 0x000ea8000c101d00 */
[----:B--2---:R-:W-:Y:S01]  /*2600*/  @!P2 ST.E.128 desc[UR4][R28.64], R24 ;  /* 0x000000181c00a985 */ /* 0x004fe2000c101d04 */
[----:B------:R-:W-:Y:S03]  /*2610*/  ISETP.LT.OR P2, PT, R124, R107, P0 ;  /* 0x0000006b7c00720c */ /* 0x000fe60000741670 */
[----:B------:R-:W2:Y:S01]  /*2620*/  @!P4 LD.E.128 R4, desc[UR4][R18.64] ;  /* 0x000000041204c980 */ /* 0x000ea2000c101d00 */
[----:B------:R-:W-:Y:S09]  /*2630*/  P2R R3, PR, RZ, 0x4 ;  /* 0x00000004ff037803 */ /* 0x000ff20000000000 */
[C---:B-1----:R-:W-:Y:S04]  /*2640*/  @!P2 LEA R20, P0, R134.reuse, R30, 0x7 ;  /* 0x0000001e8614a211 */ /* 0x042fe800078038ff */
[----:B------:R-:W-:Y:S02]  /*2650*/  @!P2 LEA.HI.X R21, R134, R31, R135, 0x7, P0 ;  /* 0x0000001f8615a211 */ /* 0x000fe400000f3c87 */
[C---:B------:R-:W-:Y:S04]  /*2660*/  @!P2 LEA R34, P0, R214.reuse, R28, 0x7 ;  /* 0x0000001cd622a211 */ /* 0x040fe800078038ff */
[----:B------:R-:W-:Y:S01]  /*2670*/  @!P2 LEA.HI.X R35, R214, R29, R215, 0x7, P0 ;  /* 0x0000001dd623a211 */ /* 0x000fe200000f3cd7 */
[----:B--2---:R1:W-:Y:S01]  /*2680*/  @!P4 ST.E.128 desc[UR4][R36.64], R4 ;  /* 0x000000042400c985 */ /* 0x0043e2000c101d04 */
[C---:B------:R-:W-:Y:S03]  /*2690*/  ISETP.GE.OR P4, PT, R120.reuse, R105, P3 ;  /* 0x000000697800720c */ /* 0x040fe60001f86670 */
[----:B------:R-:W2:Y:S01]  /*26a0*/  @!P2 LD.E.128 R20, desc[UR4][R20.64] ;  /* 0x000000041414a980 */ /* 0x000ea2000c101d00 */
[----:B------:R-:W-:Y:S11]  /*26b0*/  ISETP.LT.OR P4, PT, R120, R107, P4 ;  /* 0x0000006b7800720c */ /* 0x000ff60002781670 */
[----:B------:R-:W-:Y:S02]  /*26c0*/  @!UPT UIADD3 URZ, UPT, UPT, URZ, URZ, URZ ;  /* 0x000000fffffff290 */ /* 0x000fe4000fffe0ff */
[C---:B------:R-:W-:Y:S04]  /*26d0*/  @!P4 LEA R18, P0, R134.reuse, R30, 0x8 ;  /* 0x0000001e8612c211 */ /* 0x040fe800078040ff */
[----:B------:R-:W-:Y:S02]  /*26e0*/  @!P4 LEA.HI.X R19, R134, R31, R135, 0x8, P0 ;  /* 0x0000001f8613c211 */ /* 0x000fe400000f4487 */
[C---:B------:R-:W-:Y:S04]  /*26f0*/  @!P4 LEA R32, P0, R214.reuse, R28, 0x8 ;  /* 0x0000001cd620c211 */ /* 0x040fe800078040ff */
[----:B------:R-:W-:Y:S02]  /*2700*/  @!P4 LEA.HI.X R33, R214, R29, R215, 0x8, P0 ;  /* 0x0000001dd621c211 */ /* 0x000fe400000f44d7 */
[C---:B------:R-:W-:Y:S04]  /*2710*/  ISETP.GE.OR P0, PT, R122.reuse, R105, P3 ;  /* 0x000000697a00720c */ /* 0x040fe80001f06670 */
[----:B------:R-:W-:Y:S02]  /*2720*/  ISETP.LT.OR P1, PT, R122, R107, P0 ;  /* 0x0000006b7a00720c */ /* 0x000fe40000721670 */
[C---:B------:R-:W-:Y:S02]  /*2730*/  ISETP.GE.OR P0, PT, R116.reuse, R105, P3 ;  /* 0x000000697400720c */ /* 0x040fe40001f06670 */
[----:B------:R-:W-:Y:S02]  /*2740*/  P2R R8, PR, RZ, 0x2 ;  /* 0x00000002ff087803 */ /* 0x000fe40000000000 */
[----:B------:R-:W-:Y:S07]  /*2750*/  ISETP.LT.OR P0, PT, R116, R107, P0 ;  /* 0x0000006b7400720c */ /* 0x000fee0000701670 */
[----:B-1----:R-:W-:Y:S02]  /*2760*/  @!P1 IMAD R4, R135, 0xc0, RZ ;  /* 0x000000c087049824 */ /* 0x002fe400078e02ff */
[----:B------:R-:W-:Y:S04]  /*2770*/  @!P1 IMAD.WIDE.U32 R6, R134, 0xc0, R30 ;  /* 0x000000c086069825 */ /* 0x000fe800078e001e */
[----:B------:R-:W-:Y:S02]  /*2780*/  @!P1 IMAD.IADD R7, R7, 0x1, R4 ;  /* 0x0000000107079824 */ /* 0x000fe400078e0204 */
[----:B------:R-:W-:Y:S02]  /*2790*/  @!P1 IMAD R4, R215, 0xc0, RZ ;  /* 0x000000c0d7049824 */ /* 0x000fe400078e02ff */
[----:B------:R-:W-:Y:S04]  /*27a0*/  @!P1 IMAD.WIDE.U32 R36, R214, 0xc0, R28 ;  /* 0x000000c0d6249825 */ /* 0x000fe800078e001c */
[----:B------:R-:W-:Y:S01]  /*27b0*/  @!P1 IMAD.IADD R37, R37, 0x1, R4 ;  /* 0x0000000125259824 */ /* 0x000fe200078e0204 */
[----:B--2---:R1:W-:Y:S04]  /*27c0*/  @!P2 ST.E.128 desc[UR4][R34.64], R20 ;  /* 0x000000142200a985 */ /* 0x0043e8000c101d04 */
[----:B------:R-:W2:Y:S04]  /*27d0*/  @!P1 LD.E.128 R24, desc[UR4][R6.64] ;  /* 0x0000000406189980 */ /* 0x000ea8000c101d00 */
[----:B--2---:R2:W-:Y:S01]  /*27e0*/  @!P1 ST.E.128 desc[UR4][R36.64], R24 ;  /* 0x0000001824009985 */ /* 0x0045e2000c101d04 */
[C---:B------:R-:W-:Y:S03]  /*27f0*/  ISETP.GE.OR P1, PT, R118.reuse, R105, P3 ;  /* 0x000000697600720c */ /* 0x040fe60001f26670 */
[----:B------:R3:W4:Y:S01]  /*2800*/  @!P4 LD.E.128 R4, desc[UR4][R18.64] ;  /* 0x000000041204c980 */ /* 0x000722000c101d00 */
[----:B------:R-:W-:Y:S11]  /*2810*/  ISETP.LT.OR P1, PT, R118, R107, P1 ;  /* 0x0000006b7600720c */ /* 0x000ff60000f21670 */
[----:B------:R-:W-:Y:S02]  /*2820*/  @!UPT UIADD3 URZ, UPT, UPT, URZ, URZ, URZ ;  /* 0x000000fffffff290 */ /* 0x000fe4000fffe0ff */
[----:B------:R-:W-:Y:S02]  /*2830*/  @!P1 IMAD R16, R135, 0x140, RZ ;  /* 0x0000014087109824 */ /* 0x000fe400078e02ff */
[C---:B-1----:R-:W-:Y:S04]  /*2840*/  @!P1 IMAD.WIDE.U32 R20, R134.reuse, 0x140, R30 ;  /* 0x0000014086149825 */ /* 0x042fe800078e001e */
[----:B------:R-:W-:Y:S02]  /*2850*/  @!P1 IMAD.IADD R21, R21, 0x1, R16 ;  /* 0x0000000115159824 */ /* 0x000fe400078e0210 */
[----:B------:R-:W-:Y:S04]  /*2860*/  @!P0 IMAD.WIDE.U32 R30, R134, 0x180, R30 ;  /* 0x00000180861e8825 */ /* 0x000fe800078e001e */
[----:B---3--:R-:W-:Y:S02]  /*2870*/  @!P0 IMAD R19, R215, 0x180, RZ ;  /* 0x00000180d7138824 */ /* 0x008fe400078e02ff */
[----:B------:R-:W-:Y:S02]  /*2880*/  @!P0 IMAD R16, R135, 0x180, RZ ;  /* 0x0000018087108824 */ /* 0x000fe400078e02ff */
[C---:B--2---:R-:W-:Y:S04]  /*2890*/  @!P1 IMAD.WIDE.U32 R24, R214.reuse, 0x140, R28 ;  /* 0x00000140d6189825 */ /* 0x044fe800078e001c */
[----:B------:R-:W-:Y:S01]  /*28a0*/  @!P0 IMAD.IADD R31, R31, 0x1, R16 ;  /* 0x000000011f1f8824 */ /* 0x000fe200078e0210 */
[----:B------:R-:W-:Y:S01]  /*28b0*/  IADD3 R16, P2, PT, RZ, -UR6, RZ ;  /* 0x80000006ff107c10 */ /* 0x000fe2000ff5e0ff */
[----:B------:R-:W-:Y:S04]  /*28c0*/  @!P0 IMAD.WIDE.U32 R28, R214, 0x180, R28 ;  /* 0x00000180d61c8825 */ /* 0x000fe800078e001c */
[----:B------:R-:W-:Y:S02]  /*28d0*/  @!P0 IMAD.IADD R29, R29, 0x1, R19 ;  /* 0x000000011d1d8824 */ /* 0x000fe400078e0213 */
[----:B------:R-:W-:Y:S04]  /*28e0*/  @!P1 IMAD R18, R215, 0x140, RZ ;  /* 0x00000140d7129824 */ /* 0x000fe800078e02ff */
[----:B------:R-:W-:Y:S01]  /*28f0*/  @!P1 IMAD.IADD R25, R25, 0x1, R18 ;  /* 0x0000000119199824 */ /* 0x000fe200078e0212 */
[----:B----4-:R1:W-:Y:S04]  /*2900*/  @!P4 ST.E.128 desc[UR4][R32.64], R4 ;  /* 0x000000042000c985 */ /* 0x0103e8000c101d04 */
[----:B------:R-:W2:Y:S04]  /*2910*/  @!P1 LD.E.128 R20, desc[UR4][R20.64] ;  /* 0x0000000414149980 */ /* 0x000ea8000c101d00 */
[----:B--2---:R2:W-:Y:S04]  /*2920*/  @!P1 ST.E.128 desc[UR4][R24.64], R20 ;  /* 0x0000001418009985 */ /* 0x0045e8000c101d04 */
[----:B-1----:R-:W3:Y:S04]  /*2930*/  @!P0 LD.E.128 R4, desc[UR4][R30.64] ;  /* 0x000000041e048980 */ /* 0x002ee8000c101d00 */
[----:B---3--:R2:W-:Y:S04]  /*2940*/  @!P0 ST.E.128 desc[UR4][R28.64], R4 ;  /* 0x000000041c008985 */ /* 0x0085e8000c101d04 */
[----:B------:R-:W3:Y:S04]  /*2950*/  LD.E R19, desc[UR4][R148.64+0x130] ;  /* 0x0001300494137980 */ /* 0x000ee8000c101900 */
[----:B------:R-:W4:Y:S01]  /*2960*/  LD.E R17, desc[UR4][R148.64+0xd0] ;  /* 0x0000d00494117980 */ /* 0x000f22000c101900 */
[----:B---3--:R-:W-:Y:S01]  /*2970*/  IMAD.SHL.U32 R19, R19, 0x100, RZ ;  /* 0x0000010013137824 */ /* 0x008fe200078e00ff */
[----:B----4-:R-:W-:Y:S03]  /*2980*/  ISETP.NE.AND P6, PT, R17, RZ, PT ;  /* 0x000000ff1100720c */ /* 0x010fe60003fc5270 */
[----:B------:R-:W-:Y:S05]  /*2990*/  IMAD.X R19, RZ, RZ, ~R19, P2 ;  /* 0x000000ffff137224 */ /* 0x000fea00010e0e13 */
[----:B------:R-:W-:Y:S04]  /*29a0*/  SHF.R.S64 R16, R16, 0x1f, R19 ;  /* 0x0000001f10107819 */ /* 0x000fe80000001013 */
[----:B------:R-:W-:Y:S04]  /*29b0*/  IADD3 R91, P2, PT, R91, R16, RZ ;  /* 0x000000105b5b7210 */ /* 0x000fe80007f5e0ff */
[----:B------:R-:W-:Y:S02]  /*29c0*/  LEA.HI.X.SX32 R82, R19, R82, 0x1, P2 ;  /* 0x0000005213527211 */ /* 0x000fe400010f0eff */
[----:B------:R-:W-:Y:S01]  /*29d0*/  ISETP.GT.AND P2, PT, R106, R69, PT ;  /* 0x000000456a00720c */ /* 0x000fe20003f44270 */
[----:B------:R-:W-:Y:S01]  /*29e0*/  @!UPT UIADD3 URZ, UPT, UPT, URZ, URZ, URZ ;  /* 0x000000fffffff290 */ /* 0x000fe2000fffe0ff */
[----:B--2---:R-:W-:Y:S11]  /*29f0*/  @P6 BRA `(.L_x_1770) ;  /* 0x0000000000f46947 */ /* 0x004ff60003800000 */
[C---:B------:R-:W-:Y:S02]  /*2a00*/  LEA R28, P6, R101.reuse, R12, 0x1 ;  /* 0x0000000c651c7211 */ /* 0x040fe400078c08ff */
[----:B------:R-:W-:Y:S02]  /*2a10*/  P2R R24, PR, RZ, 0x8 ;  /* 0x00000008ff187803 */ /* 0x000fe40000000000 */
[----:B------:R-:W-:Y:S02]  /*2a20*/  LEA.HI.X R29, R101, R9, R84, 0x1, P6 ;  /* 0x00000009651d7211 */ /* 0x000fe400030f0c54 */
[C---:B------:R-:W-:Y:S02]  /*2a30*/  LEA R26, P6, R65.reuse, R96, 0x1 ;  /* 0x00000060411a7211 */ /* 0x040fe400078c08ff */
[----:B------:R-:W-:Y:S02]  /*2a40*/  ISETP.NE.AND P3, PT, R2, RZ, PT ;  /* 0x000000ff0200720c */ /* 0x000fe40003f65270 */
[----:B------:R-:W-:Y:S02]  /*2a50*/  LEA.HI.X R27, R65, R97, R66, 0x1, P6 ;  /* 0x00000061411b7211 */ /* 0x000fe400030f0c42 */
[----:B------:R-:W-:Y:S01]  /*2a60*/  ISETP.NE.AND P6, PT, R8, RZ, PT ;  /* 0x000000ff0800720c */ /* 0x000fe20003fc5270 */
[----:B------:R-:W-:Y:S01]  /*2a70*/  @!P5 IMAD.MOV.U32 R8, RZ, RZ, R12 ;  /* 0x000000ffff08d224 */ /* 0x000fe200078e000c */
[----:B------:R-:W-:Y:S02]  /*2a80*/  P2R R2, PR, RZ, 0x4 ;  /* 0x00000004ff027803 */ /* 0x000fe40000000000 */
[----:B------:R-:W-:Y:S02]  /*2a90*/  ISETP.NE.AND P2, PT, R3, RZ, PT ;  /* 0x000000ff0300720c */ /* 0x000fe40003f45270 */
        /* <DEDUP_REMOVED lines=10> */
[----:B--2---:R2:W-:Y:S01]  /*2b40*/  @!P5 ST.E.128 desc[UR4][R26.64], R20 ;  /* 0x000000141a00d985 */ /* 0x0045e2000c101d04 */
[----:B------:R-:W-:Y:S03]  /*2b50*/  @!P2 IADD3 R36, P5, PT, R28, R89, RZ ;  /* 0x000000591c24a210 */ /* 0x000fe60007fbe0ff */
[----:B------:R-:W3:Y:S02]  /*2b60*/  @!P3 LD.E.128 R16, desc[UR4][R34.64] ;  /* 0x000000042210b980 */ /* 0x000ee4000c101d00 */
[C---:B------:R-:W-:Y:S01]  /*2b70*/  @!P2 IMAD.X R37, R29.reuse, 0x1, R87, P5 ;  /* 0x000000011d25a824 */ /* 0x040fe200028e0657 */
[C---:B------:R-:W-:Y:S04]  /*2b80*/  @!P2 LEA R32, P5, R212.reuse, R26, 0x7 ;  /* 0x0000001ad420a211 */ /* 0x040fe800078a38ff */
[----:B------:R-:W-:Y:S01]  /*2b90*/  @!P2 LEA.HI.X R33, R212, R27, R213, 0x7, P5 ;  /* 0x0000001bd421a211 */ /* 0x000fe200028f3cd5 */
[----:B---3--:R3:W-:Y:S01]  /*2ba0*/  @!P3 ST.E.128 desc[UR4][R30.64], R16 ;  /* 0x000000101e00b985 */ /* 0x0087e2000c101d04 */
[----:B------:R-:W-:Y:S02]  /*2bb0*/  ISETP.NE.AND P3, PT, R24, RZ, PT ;  /* 0x000000ff1800720c */ /* 0x000fe40003f65270 */
[----:B------:R-:W-:Y:S01]  /*2bc0*/  @!P6 IADD3 R24, P5, PT, R28, R138, RZ ;  /* 0x0000008a1c18e210 */ /* 0x000fe20007fbe0ff */
[----:B-1----:R-:W4:Y:S04]  /*2bd0*/  @!P2 LD.E.128 R4, desc[UR4][R36.64] ;  /* 0x000000042404a980 */ /* 0x002f28000c101d00 */
[----:B------:R-:W-:Y:S01]  /*2be0*/  @!P6 IMAD.X R25, R29, 0x1, R81, P5 ;  /* 0x000000011d19e824 */ /* 0x000fe200028e0651 */
[C---:B------:R-:W-:Y:S04]  /*2bf0*/  @!P4 LEA R38, P5, R136.reuse, R28, 0x8 ;  /* 0x0000001c8826c211 */ /* 0x040fe800078a40ff */
[----:B------:R-:W-:Y:S01]  /*2c00*/  @!P4 LEA.HI.X R39, R136, R29, R137, 0x8, P5 ;  /* 0x0000001d8827c211 */ /* 0x000fe200028f4489 */
[----:B----4-:R-:W-:Y:S01]  /*2c10*/  @!P2 ST.E.128 desc[UR4][R32.64], R4 ;  /* 0x000000042000a985 */ /* 0x010fe2000c101d04 */
[----:B------:R-:W-:Y:S01]  /*2c20*/  ISETP.NE.AND P2, PT, R2, RZ, PT ;  /* 0x000000ff0200720c */ /* 0x000fe20003f45270 */
[C---:B------:R-:W-:Y:S02]  /*2c30*/  @!P6 IMAD.WIDE.U32 R2, R212.reuse, 0xc0, R26 ;  /* 0x000000c0d402e825 */ /* 0x040fe400078e001a */
[----:B--2---:R1:W2:Y:S02]  /*2c40*/  @!P6 LD.E.128 R20, desc[UR4][R24.64] ;  /* 0x000000041814e980 */ /* 0x0042a4000c101d00 */
[----:B------:R-:W-:Y:S02]  /*2c50*/  @!P6 IMAD.IADD R3, R3, 0x1, R0 ;  /* 0x000000010303e824 */ /* 0x000fe400078e0200 */
[----:B------:R-:W-:Y:S01]  /*2c60*/  @!P1 IMAD R0, R137, 0x140, RZ ;  /* 0x0000014089009824 */ /* 0x000fe200078e02ff */
[C---:B-1----:R-:W-:Y:S04]  /*2c70*/  @!P4 LEA R24, P5, R212.reuse, R26, 0x8 ;  /* 0x0000001ad418c211 */ /* 0x042fe800078a40ff */
[----:B------:R-:W-:Y:S01]  /*2c80*/  @!P4 LEA.HI.X R25, R212, R27, R213, 0x8, P5 ;  /* 0x0000001bd419c211 */ /* 0x000fe200028f44d5 */
[----:B--2---:R1:W-:Y:S04]  /*2c90*/  @!P6 ST.E.128 desc[UR4][R2.64], R20 ;  /* 0x000000140200e985 */ /* 0x0043e8000c101d04 */
[----:B---3--:R-:W2:Y:S01]  /*2ca0*/  @!P4 LD.E.128 R16, desc[UR4][R38.64] ;  /* 0x000000042610c980 */ /* 0x008ea2000c101d00 */
        /* <DEDUP_REMOVED lines=18> */
.L_x_1770:
        /* <DEDUP_REMOVED lines=21> */
[----:B------:R-:W-:Y:S02]  /*2f20*/  P2R R34, PR, RZ, 0x10 ;  /* 0x00000010ff227803 */ /* 0x000fe40000000000 */
        /* <DEDUP_REMOVED lines=48> */
.L_x_1774:
[----:B------:R-:W-:Y:S05]  /*3230*/  BSYNC.RECONVERGENT B0 ;  /* 0x0000000000007941 */ /* 0x000fea0003800200 */
.L_x_1773:
[----:B------:R-:W-:Y:S01]  /*3240*/  ISETP.NE.AND P0, PT, R34, RZ, PT ;  /* 0x000000ff2200720c */ /* 0x000fe20003f05270 */
[----:B------:R-:W-:Y:S01]  /*3250*/  BSSY.RECONVERGENT B0, `(.L_x_1775) ;  /* 0x0000034000007945 */ /* 0x000fe20003800200 */
[----:B------:R-:W-:Y:S02]  /*3260*/  ISETP.GE.OR P4, PT, R122, R105, P1 ;  /* 0x000000697a00720c */ /* 0x000fe40000f86670 */
[-C--:B------:R-:W-:Y:S02]  /*3270*/  ISETP.LT.OR P0, PT, R78, R107.reuse, P0 ;  /* 0x0000006b4e00720c */ /* 0x080fe40000701670 */
[-C--:B------:R-:W-:Y:S02]  /*3280*/  ISETP.LT.OR P5, PT, R126, R107.reuse, P5 ;  /* 0x0000006b7e00720c */ /* 0x080fe40002fa1670 */
        /* <DEDUP_REMOVED lines=48> */
.L_x_1776:
[----:B------:R-:W-:Y:S05]  /*3590*/  BSYNC.RECONVERGENT B0 ;  /* 0x0000000000007941 */ /* 0x000fea0003800200 */
.L_x_1775:
        /* <DEDUP_REMOVED lines=53> */
.L_x_1778:
[----:B------:R-:W-:Y:S05]  /*38f0*/  BSYNC.RECONVERGENT B0 ;  /* 0x0000000000007941 */ /* 0x000fea0003800200 */
.L_x_1777:
[----:B------:R-:W-:Y:S01]  /*3900*/  ISETP.GE.OR P5, PT, R120, R105, P1 ;  /* 0x000000697800720c */ /* 0x000fe20000fa6670 */
[----:B------:R-:W-:Y:S04]  /*3910*/  BSSY.RECONVERGENT B0, `(.L_x_1779) ;  /* 0x0000035000007945 */ /* 0x000fe80003800200 */
[----:B------:R-:W-:Y:S08]  /*3920*/  @P6 BRA `(.L_x_1780) ;  /* 0x0000000000cc6947 */ /* 0x000ff00003800000 */
        /* <DEDUP_REMOVED lines=51> */
.L_x_1780:
[----:B------:R-:W-:Y:S05]  /*3c60*/  BSYNC.RECONVERGENT B0 ;  /* 0x0000000000007941 */ /* 0x000fea0003800200 */
.L_x_1779:
[----:B------:R-:W-:Y:S01]  /*3c70*/  ISETP.LT.OR P6, PT, R122, R107, P4 ;  /* 0x0000006b7a00720c */ /* 0x000fe200027c1670 */
[----:B------:R-:W-:Y:S01]  /*3c80*/  BSSY.RECONVERGENT B0, `(.L_x_1781) ;  /* 0x000003b000007945 */ /* 0x000fe20003800200 */
[-C--:B------:R-:W-:Y:S02]  /*3c90*/  ISETP.GE.OR P0, PT, R118, R105.reuse, P1 ;  /* 0x000000697600720c */ /* 0x080fe40000f06670 */
[----:B------:R-:W-:Y:S02]  /*3ca0*/  ISETP.GE.OR P1, PT, R116, R105, P1 ;  /* 0x000000697400720c */ /* 0x000fe40000f26670 */
[-C--:B------:R-:W-:Y:S02]  /*3cb0*/  ISETP.LT.OR P5, PT, R120, R107.reuse, P5 ;  /* 0x0000006b7800720c */ /* 0x080fe40002fa1670 */
[-C--:B------:R-:W-:Y:S02]  /*3cc0*/  ISETP.LT.OR P4, PT, R118, R107.reuse, P0 ;  /* 0x0000006b7600720c */ /* 0x080fe40000781670 */
[----:B------:R-:W-:Y:S03]  /*3cd0*/  ISETP.LT.OR P1, PT, R116, R107, P1 ;  /* 0x0000006b7400720c */ /* 0x000fe60000f21670 */
[----:B------:R-:W-:Y:S10]  /*3ce0*/  @P6 BRA `(.L_x_1782) ;  /* 0x0000000000d06947 */ /* 0x000ff40003800000 */
        /* <DEDUP_REMOVED lines=52> */
.L_x_1782:
[----:B------:R-:W-:Y:S05]  /*4030*/  BSYNC.RECONVERGENT B0 ;  /* 0x0000000000007941 */ /* 0x000fea0003800200 */
.L_x_1781:
        /* <DEDUP_REMOVED lines=53> */
.L_x_1784:
[----:B------:R-:W-:Y:S05]  /*4390*/  BSYNC.RECONVERGENT B0 ;  /* 0x0000000000007941 */ /* 0x000fea0003800200 */
.L_x_1783:
        /* <DEDUP_REMOVED lines=55> */
.L_x_1786:
[----:B------:R-:W-:Y:S05]  /*4710*/  BSYNC.RECONVERGENT B0 ;  /* 0x0000000000007941 */ /* 0x000fea0003800200 */
.L_x_1785:
        /* <DEDUP_REMOVED lines=55> */
.L_x_1788:
[----:B------:R-:W-:Y:S05]  /*4a90*/  BSYNC.RECONVERGENT B0 ;  /* 0x0000000000007941 */ /* 0x000fea0003800200 */
.L_x_1787:
[----:B------:R-:W5:Y:S02]  /*4aa0*/  LD.E R3, desc[UR4][R148.64+0xd0] ;  /* 0x0000d00494037980 */ /* 0x000f64000c101900 */
[----:B-----5:R-:W-:Y:S05]  /*4ab0*/  IMAD.U32 R3, R3, -0x80, RZ ;  /* 0xffffff8003037824 */ /* 0x020fea00078e00ff */
[C---:B------:R-:W-:Y:S02]  /*4ac0*/  LEA R14, P1, R3.reuse, R14, 0x1 ;  /* 0x0000000e030e7211 */ /* 0x040fe400078208ff */
[C---:B------:R-:W-:Y:S02]  /*4ad0*/  LEA R50, P0, R3.reuse, R50, 0x1 ;  /* 0x0000003203327211 */ /* 0x040fe400078008ff */
[C---:B------:R-:W-:Y:S02]  /*4ae0*/  LEA.HI.X.SX32 R15, R3.reuse, R15, 0x1, P1 ;  /* 0x0000000f030f7211 */ /* 0x040fe400008f0eff */
[----:B------:R-:W-:Y:S01]  /*4af0*/  LEA.HI.X.SX32 R51, R3, R51, 0x1, P0 ;  /* 0x0000003303337211 */ /* 0x000fe200000f0eff */
[----:B------:R-:W-:Y:S05]  /*4b00*/  BRA `(.L_x_1771) ;  /* 0x0000002c00d07947 */ /* 0x000fea0003800000 */
.L_x_1772:
        /* <DEDUP_REMOVED lines=95> */
.L_x_1790:
[----:B------:R-:W-:Y:S05]  /*5100*/  BSYNC.RECONVERGENT B0 ;  /* 0x0000000000007941 */ /* 0x000fea0003800200 */
.L_x_1789:
        /* <DEDUP_REMOVED lines=92> */
.L_x_1792:
[----:B------:R-:W-:Y:S05]  /*56d0*/  BSYNC.RECONVERGENT B0 ;  /* 0x0000000000007941 */ /* 0x000fea0003800200 */
.L_x_1791:
[-C--:B------:R-:W-:Y:S01]  /*56e0*/  ISETP.GE.OR P0, PT, R126, R105.reuse, P4 ;  /* 0x000000697e00720c */ /* 0x080fe20002706670 */
[----:B------:R-:W-:Y:S01]  /*56f0*/  BSSY.RECONVERGENT B0, `(.L_x_1793) ;  /* 0x000005d000007945 */ /* 0x000fe20003800200 */
[----:B------:R-:W-:Y:S02]  /*5700*/  ISETP.GE.OR P6, PT, R124, R105, P4 ;  /* 0x000000697c00720c */ /* 0x000fe400027c6670 */
[----:B------:R-:W-:Y:S11]  /*5710*/  ISETP.LT.OR P0, PT, R126, R107, P0 ;  /* 0x0000006b7e00720c */ /* 0x000ff60000701670 */
[----:B------:R-:W-:Y:S02]  /*5720*/  @!UPT UIADD3 URZ, UPT, UPT, URZ, URZ, URZ ;  /* 0x000000fffffff290 */ /* 0x000fe4000fffe0ff */
[----:B------:R-:W-:Y:S05]  /*5730*/  @P0 BRA `(.L_x_1794) ;  /* 0x0000000400600947 */ /* 0x000fea0003800000 */
        /* <DEDUP_REMOVED lines=21> */
[----:B---3--:R-:W-:Y:S01]  /*5890*/  @!P0 SHF.L.U32 R36, R144, 0x10, RZ ;  /* 0x0000001090248819 */ /* 0x008fe200000006ff */
[----:B------:R-:W-:Y:S01]  /*58a0*/  @!P0 IMAD.U32 R28, R146, 0x10000, RZ ;  /* 0x00010000921c8824 */ /* 0x000fe200078e00ff */
[----:B------:R-:W-:Y:S01]  /*58b0*/  @!P0 LOP3.LUT R32, R144, 0xffff0000, RZ, 0xc0, !PT ;  /* 0xffff000090208812 */ /* 0x000fe200078ec0ff */
[C---:B------:R-:W-:Y:S01]  /*58c0*/  @!P0 IMAD.U32 R30, R145.reuse, 0x10000, RZ ;  /* 0x00010000911e8824 */ /* 0x040fe200078e00ff */
        /* <DEDUP_REMOVED lines=63> */
.L_x_1794:
[----:B------:R-:W-:Y:S05]  /*5cc0*/  BSYNC.RECONVERGENT B0 ;  /* 0x0000000000007941 */ /* 0x000fea0003800200 */
.L_x_1793:
[----:B------:R-:W-:Y:S01]  /*5cd0*/  ISETP.LT.OR P5, PT, R124, R107, P6 ;  /* 0x0000006b7c00720c */ /* 0x000fe200037a1670 */
[----:B------:R-:W-:Y:S01]  /*5ce0*/  BSSY.RECONVERGENT B0, `(.L_x_1795) ;  /* 0x000005c000007945 */ /* 0x000fe20003800200 */
[C---:B------:R-:W-:Y:S04]  /*5cf0*/  ISETP.GE.OR P0, PT, R122.reuse, R105, P4 ;  /* 0x000000697a00720c */ /* 0x040fe80002706670 */
        /* <DEDUP_REMOVED lines=13> */
[----:B---3--:R-:W3:Y:S01]  /*5dd0*/  @!P0 LD.E.128 R144, desc[UR4][R144.64] ;  /* 0x0000000490908980 */ /* 0x008ee2000c101d00 */
        /* <DEDUP_REMOVED lines=76> */
.L_x_1796:
[----:B------:R-:W-:Y:S05]  /*62a0*/  BSYNC.RECONVERGENT B0 ;  /* 0x0000000000007941 */ /* 0x000fea0003800200 */
.L_x_1795:
        /* <DEDUP_REMOVED lines=20> */
[----:B------:R-:W-:Y:S02]  /*63f0*/  PLOP3.LUT P5, PT, PT, PT, PT, 0x80, 0x8 ;  /* 0x000000000008781c */ /* 0x000fe40003faf070 */
[----:B------:R-:W-:Y:S05]  /*6400*/  @!P0 PLOP3.LUT P5, PT, P1, PT, PT, 0x80, 0x8 ;  /* 0x000000000008881c */ /* 0x000fea0000faf070 */
        /* <DEDUP_REMOVED lines=30> */
[----:B------:R-:W-:Y:S01]  /*65f0*/  IMAD.WIDE.U32 R146, R212, 0xc0, R140 ;  /* 0x000000c0d4927825 */ /* 0x000fe200078e008c */
[----:B------:R-:W-:Y:S02]  /*6600*/  @!P0 SHF.L.U32 R36, R53, 0x10, RZ ;  /* 0x0000001035248819 */ /* 0x000fe400000006ff */
[----:B------:R-:W-:Y:S01]  /*6610*/  @!P0 LOP3.LUT R42, R57, 0xffff0000, RZ, 0xc0, !PT ;  /* 0xffff0000392a8812 */ /* 0x000fe200078ec0ff */
[----:B------:R-:W-:Y:S01]  /*6620*/  @!P0 FMUL.FTZ R2, R31, R34 ;  /* 0x000000221f028220 */ /* 0x000fe20000410000 */
[C---:B------:R-:W-:Y:S01]  /*6630*/  @!P0 SHF.L.U32 R43, R58.reuse, 0x10, RZ ;  /* 0x000000103a2b8819 */ /* 0x040fe200000006ff */
[----:B------:R-:W-:Y:S01]  /*6640*/  @!P5 FADD.FTZ R35, -R35, -RZ ;  /* 0x800000ff2323d221 */ /* 0x000fe20000010100 */
[----:B------:R-:W-:Y:S01]  /*6650*/  @!P0 LOP3.LUT R46, R58, 0xffff0000, RZ, 0xc0, !PT ;  /* 0xffff00003a2e8812 */ /* 0x000fe200078ec0ff */
[----:B------:R-:W-:Y:S01]  /*6660*/  @!P0 FMUL.FTZ R3, R29, R26 ;  /* 0x0000001a1d038220 */ /* 0x000fe20000410000 */
[----:B------:R-:W-:Y:S01]  /*6670*/  @!P0 LOP3.LUT R48, R59, 0xffff0000, RZ, 0xc0, !PT ;  /* 0xffff00003b308812 */ /* 0x000fe200078ec0ff */
[----:B------:R-:W-:Y:S02]  /*6680*/  IMAD.IADD R147, R119, 0x1, R147 ;  /* 0x0000000177937824 */ /* 0x000fe400078e0293 */
[----:B------:R-:W-:Y:S01]  /*6690*/  @!P0 FFMA.FTZ R2, R39, R38, R2 ;  /* 0x0000002627028223 */ /* 0x000fe20000010002 */
[C---:B------:R-:W-:Y:S01]  /*66a0*/  @!P0 LOP3.LUT R39, R55.reuse, 0xffff0000, RZ, 0xc0, !PT ;  /* 0xffff000037278812 */ /* 0x040fe200078ec0ff */
[----:B------:R-:W-:Y:S01]  /*66b0*/  @!P0 FFMA.FTZ R3, R36, R40, R3 ;  /* 0x0000002824038223 */ /* 0x000fe20000010003 */
[----:B------:R-:W-:Y:S01]  /*66c0*/  @!P0 SHF.L.U32 R36, R55, 0x10, RZ ;  /* 0x0000001037248819 */ /* 0x000fe200000006ff */
[----:B------:R-:W-:Y:S01]  /*66d0*/  @!P0 FMUL.FTZ R4, R30, R35 ;  /* 0x000000231e048220 */ /* 0x000fe20000410000 */
[----:B------:R-:W-:Y:S01]  /*66e0*/  @!P0 F2FP.BF16.F32.PACK_AB R121, R2, R0 ;  /* 0x000000000279823e */ /* 0x000fe200000010ff */
[----:B------:R-:W-:Y:S02]  /*66f0*/  @!P0 IMAD.U32 R47, R59, 0x10000, RZ ;  /* 0x000100003b2f8824 */ /* 0x000fe400078e00ff */
[----:B------:R-:W-:Y:S01]  /*6700*/  @!P5 FADD.FTZ R33, -R33, -RZ ;  /* 0x800000ff2121d221 */ /* 0x000fe20000010100 */
[----:B------:R-:W-:Y:S01]  /*6710*/  @!P0 FFMA.FTZ R4, R41, R42, R4 ;  /* 0x0000002a29048223 */ /* 0x000fe20000010004 */
[----:B------:R-:W-:Y:S01]  /*6720*/  @!P0 MOV R52, R121 ;  /* 0x0000007900348202 */ /* 0x000fe20000000f00 */
[----:B------:R-:W-:Y:S01]  /*6730*/  @!P5 FADD.FTZ R27, -R27, -RZ ;  /* 0x800000ff1b1bd221 */ /* 0x000fe20000010100 */
[----:B------:R-:W-:Y:S01]  /*6740*/  @!P0 FMUL.FTZ R5, R28, R33 ;  /* 0x000000211c058220 */ /* 0x000fe20000410000 */
[----:B------:R-:W-:Y:S01]  /*6750*/  @!P5 FADD.FTZ R25, -R25, -RZ ;  /* 0x800000ff1919d221 */ /* 0x000fe20000010100 */
[----:B------:R-:W-:Y:S01]  /*6760*/  @!P0 F2FP.BF16.F32.PACK_AB R142, R4, R3 ;  /* 0x00000003048e823e */ /* 0x000fe200000010ff */
[----:B------:R-:W-:Y:S01]  /*6770*/  @!P0 FMUL.FTZ R6, R24, R27 ;  /* 0x0000001b18068220 */ /* 0x000fe20000410000 */
[----:B------:R-:W-:Y:S01]  /*6780*/  @!P5 FADD.FTZ R22, -R22, -RZ ;  /* 0x800000ff1616d221 */ /* 0x000fe20000010100 */
[----:B------:R-:W-:Y:S01]  /*6790*/  @!P0 FMUL.FTZ R7, R18, R25 ;  /* 0x0000001912078220 */ /* 0x000fe20000410000 */
[----:B------:R-:W-:Y:S01]  /*67a0*/  @!P0 FFMA.FTZ R5, R44, R43, R5 ;  /* 0x0000002b2c058223 */ /* 0x000fe20000010005 */
[----:B------:R-:W-:Y:S01]  /*67b0*/  @!P0 FFMA.FTZ R6, R45, R46, R6 ;  /* 0x0000002e2d068223 */ /* 0x000fe20000010006 */
[----:B------:R-:W-:Y:S01]  /*67c0*/  @!P0 FMUL.FTZ R8, R23, R22 ;  /* 0x0000001617088220 */ /* 0x000fe20000410000 */
[----:B------:R-:W-:Y:S01]  /*67d0*/  @!P0 FFMA.FTZ R7, R36, R47, R7 ;  /* 0x0000002f24078223 */ /* 0x000fe20000010007 */
[----:B------:R-:W-:Y:S02]  /*67e0*/  @!P0 IMAD.MOV.U32 R53, RZ, RZ, R142 ;  /* 0x000000ffff358224 */ /* 0x000fe400078e008e */
[----:B------:R-:W-:Y:S01]  /*67f0*/  @!P0 FFMA.FTZ R8, R39, R48, R8 ;  /* 0x0000003027088223 */ /* 0x000fe20000010008 */
[----:B------:R-:W-:Y:S04]  /*6800*/  @!P0 F2FP.BF16.F32.PACK_AB R119, R6, R5 ;  /* 0x000000050677823e */ /* 0x000fe800000010ff */
[----:B------:R-:W-:Y:S02]  /*6810*/  @!P0 F2FP.BF16.F32.PACK_AB R144, R8, R7 ;  /* 0x000000070890823e */ /* 0x000fe400000010ff */
[----:B------:R-:W-:Y:S03]  /*6820*/  @!P0 MOV R54, R119 ;  /* 0x0000007700368202 */ /* 0x000fe60000000f00 */
[----:B------:R-:W-:Y:S05]  /*6830*/  @!P0 IMAD.MOV.U32 R55, RZ, RZ, R144 ;  /* 0x000000ffff378224 */ /* 0x000fea00078e0090 */
[----:B------:R1:W-:Y:S02]  /*6840*/  ST.E.128 desc[UR4][R146.64], R52 ;  /* 0x0000003492007985 */ /* 0x0003e4000c101d04 */
.L_x_1798:
[----:B------:R-:W-:Y:S05]  /*6850*/  BSYNC.RECONVERGENT B0 ;  /* 0x0000000000007941 */ /* 0x000fea0003800200 */
.L_x_1797:
        /* <DEDUP_REMOVED lines=16> */
[C---:B------:R-:W-:Y:S04]  /*6960*/  @!P0 IADD3 R144, P5, PT, R119.reuse, R92, RZ ;  /* 0x0000005c77908210 */ /* 0x040fe80007fbe0ff */
[----:B------:R-:W-:Y:S02]  /*6970*/  @!P0 IADD3.X R145, PT, PT, R142, R93, RZ, P5, !PT ;  /* 0x0000005d8e918210 */ /* 0x000fe40002ffe4ff */
[C---:B------:R-:W-:Y:S04]  /*6980*/  LEA R34, P5, R136.reuse, R20, 0x8 ;  /* 0x0000001488227211 */ /* 0x040fe800078a40ff */
[----:B------:R-:W-:Y:S01]  /*6990*/  LEA.HI.X R35, R136, R21, R137, 0x8, P5 ;  /* 0x0000001588237211 */ /* 0x000fe200028f4489 */
[----:B-1-34-:R-:W3:Y:S01]  /*69a0*/  @!P0 LD.E.128 R144, desc[UR4][R144.64] ;  /* 0x0000000490908980 */ /* 0x01aee2000c101d00 */
[----:B------:R-:W-:Y:S01]  /*69b0*/  @!P0 IADD3 R38, P5, PT, R119, R94, RZ ;  /* 0x0000005e77268210 */ /* 0x000fe20007fbe0ff */
[----:B------:R-:W-:Y:S04]  /*69c0*/  @!P0 IMAD.WIDE R22, R19, 0x2, R34 ;  /* 0x0000000213168825 */ /* 0x000fe800078e0222 */
[----:B------:R-:W-:Y:S01]  /*69d0*/  @!P0 IMAD.X R39, R142, 0x1, R95, P5 ;  /* 0x000000018e278824 */ /* 0x000fe200028e065f */
[----:B------:R-:W-:Y:S01]  /*69e0*/  PLOP3.LUT P5, PT, PT, PT, PT, 0x80, 0x8 ;  /* 0x000000000008781c */ /* 0x000fe20003faf070 */
[----:B------:R1:W4:Y:S01]  /*69f0*/  @!P0 LD.E.128 R24, desc[UR4][R22.64] ;  /* 0x0000000416188980 */ /* 0x000322000c101d00 */
[----:B------:R-:W-:Y:S07]  /*6a00*/  @!P0 PLOP3.LUT P5, PT, P1, PT, PT, 0x80, 0x8 ;  /* 0x000000000008881c */ /* 0x000fee0000faf070 */
[----:B--2---:R2:W5:Y:S08]  /*6a10*/  LD.E.128 R52, desc[UR4][R34.64] ;  /* 0x0000000422347980 */ /* 0x004570000c101d00 */
[----:B------:R5:W5:Y:S01]  /*6a20*/  @!P0 LD.E.128 R56, desc[UR4][R38.64] ;  /* 0x0000000426388980 */ /* 0x000b62000c101d00 */
[C---:B---3--:R-:W-:Y:S01]  /*6a30*/  @!P0 LOP3.LUT R32, R144.reuse, 0xffff0000, RZ, 0xc0, !PT ;  /* 0xffff000090208812 */ /* 0x048fe200078ec0ff */
[----:B------:R-:W-:Y:S01]  /*6a40*/  @!P0 IMAD.U32 R36, R144, 0x10000, RZ ;  /* 0x0001000090248824 */ /* 0x000fe200078e00ff */
[C---:B------:R-:W-:Y:S01]  /*6a50*/  @!P0 SHF.L.U32 R30, R145.reuse, 0x10, RZ ;  /* 0x00000010911e8819 */ /* 0x040fe200000006ff */
[----:B------:R-:W-:Y:S01]  /*6a60*/  @!P0 IMAD.U32 R28, R146, 0x10000, RZ ;  /* 0x00010000921c8824 */ /* 0x000fe200078e00ff */
[----:B------:R-:W-:Y:S01]  /*6a70*/  @!P0 LOP3.LUT R29, R145, 0xffff0000, RZ, 0xc0, !PT ;  /* 0xffff0000911d8812 */ /* 0x000fe200078ec0ff */
[----:B------:R-:W-:Y:S01]  /*6a80*/  @!P5 FADD.FTZ R36, -R36, -RZ ;  /* 0x800000ff2424d221 */ /* 0x000fe20000010100 */
[----:B-1----:R-:W-:Y:S01]  /*6a90*/  @!P0 LOP3.LUT R23, R146, 0xffff0000, RZ, 0xc0, !PT ;  /* 0xffff000092178812 */ /* 0x002fe200078ec0ff */
[----:B------:R-:W-:Y:S01]  /*6aa0*/  @!P5 FADD.FTZ R32, -R32, -RZ ;  /* 0x800000ff2020d221 */ /* 0x000fe20000010100 */
[----:B------:R-:W-:Y:S01]  /*6ab0*/  @!P0 LOP3.LUT R18, R147, 0xffff0000, RZ, 0xc0, !PT ;  /* 0xffff000093128812 */ /* 0x000fe200078ec0ff */
[----:B------:R-:W-:Y:S01]  /*6ac0*/  @!P5 FADD.FTZ R30, -R30, -RZ ;  /* 0x800000ff1e1ed221 */ /* 0x000fe20000010100 */
[C---:B----4-:R-:W-:Y:S01]  /*6ad0*/  @!P0 SHF.L.U32 R37, R24.reuse, 0x10, RZ ;  /* 0x0000001018258819 */ /* 0x050fe200000006ff */
[----:B------:R-:W-:Y:S01]  /*6ae0*/  @!P5 FADD.FTZ R29, -R29, -RZ ;  /* 0x800000ff1d1dd221 */ /* 0x000fe20000010100 */
[----:B--2---:R-:W-:Y:S01]  /*6af0*/  @!P0 LOP3.LUT R35, R24, 0xffff0000, RZ, 0xc0, !PT ;  /* 0xffff000018238812 */ /* 0x004fe200078ec0ff */
[----:B------:R-:W-:Y:S01]  /*6b00*/  @!P0 IMAD.U32 R22, R147, 0x10000, RZ ;  /* 0x0001000093168824 */ /* 0x000fe200078e00ff */
[----:B------:R-:W-:Y:S01]  /*6b10*/  @!P0 LOP3.LUT R34, R25, 0xffff0000, RZ, 0xc0, !PT ;  /* 0xffff000019228812 */ /* 0x000fe200078ec0ff */
[----:B------:R-:W-:Y:S01]  /*6b20*/  @!P5 FADD.FTZ R28, -R28, -RZ ;  /* 0x800000ff1c1cd221 */ /* 0x000fe20000010100 */
[----:B------:R-:W-:Y:S01]  /*6b30*/  @!P0 LOP3.LUT R24, R26, 0xffff0000, RZ, 0xc0, !PT ;  /* 0xffff00001a188812 */ /* 0x000fe200078ec0ff */
[----:B------:R-:W-:Y:S01]  /*6b40*/  @!P5 FADD.FTZ R23, -R23, -RZ ;  /* 0x800000ff1717d221 */ /* 0x000fe20000010100 */
[C---:B-----5:R-:W-:Y:S01]  /*6b50*/  @!P0 SHF.L.U32 R39, R52.reuse, 0x10, RZ ;  /* 0x0000001034278819 */ /* 0x060fe200000006ff */
[----:B------:R-:W-:Y:S01]  /*6b60*/  @!P0 FMUL.FTZ R0, R37, R36 ;  /* 0x0000002425008220 */ /* 0x000fe20000410000 */
[----:B------:R-:W-:Y:S01]  /*6b70*/  @!P0 LOP3.LUT R41, R52, 0xffff0000, RZ, 0xc0, !PT ;  /* 0xffff000034298812 */ /* 0x000fe200078ec0ff */
[----:B------:R-:W-:Y:S01]  /*6b80*/  @!P0 IMAD.U32 R33, R25, 0x10000, RZ ;  /* 0x0001000019218824 */ /* 0x000fe200078e00ff */
[----:B------:R-:W-:Y:S01]  /*6b90*/  @!P0 SHF.L.U32 R25, R27, 0x10, RZ ;  /* 0x000000101b198819 */ /* 0x000fe200000006ff */
[----:B------:R-:W-:Y:S01]  /*6ba0*/  @!P0 IMAD.U32 R42, R53, 0x10000, RZ ;  /* 0x00010000352a8824 */ /* 0x000fe200078e00ff */
[----:B------:R-:W-:Y:S01]  /*6bb0*/  @!P0 LOP3.LUT R27, R27, 0xffff0000, RZ, 0xc0, !PT ;  /* 0xffff00001b1b8812 */ /* 0x000fe200078ec0ff */
[----:B------:R-:W-:Y:S01]  /*6bc0*/  @!P5 FADD.FTZ R22, -R22, -RZ ;  /* 0x800000ff1616d221 */ /* 0x000fe20000010100 */
[C---:B------:R-:W-:Y:S01]  /*6bd0*/  @!P0 LOP3.LUT R40, R56.reuse, 0xffff0000, RZ, 0xc0, !PT ;  /* 0xffff000038288812 */ /* 0x040fe200078ec0ff */
[----:B------:R-:W-:Y:S01]  /*6be0*/  @!P0 IMAD.U32 R38, R56, 0x10000, RZ ;  /* 0x0001000038268824 */ /* 0x000fe200078e00ff */
[----:B------:R-:W-:Y:S01]  /*6bf0*/  @!P0 LOP3.LUT R44, R57, 0xffff0000, RZ, 0xc0, !PT ;  /* 0xffff0000392c8812 */ /* 0x000fe200078ec0ff */
[----:B------:R-:W-:Y:S01]  /*6c00*/  @!P0 FMUL.FTZ R2, R35, R32 ;  /* 0x0000002023028220 */ /* 0x000fe20000410000 */
[----:B------:R-:W-:Y:S01]  /*6c10*/  @!P0 LOP3.LUT R46, R58, 0xffff0000, RZ, 0xc0, !PT ;  /* 0xffff00003a2e8812 */ /* 0x000fe200078ec0ff */
[----:B------:R-:W-:Y:S01]  /*6c20*/  @!P0 FFMA.FTZ R0, R39, R38, R0 ;  /* 0x0000002627008223 */ /* 0x000fe20000010000 */
[----:B------:R-:W-:Y:S01]  /*6c30*/  @!P0 LOP3.LUT R39, R53, 0xffff0000, RZ, 0xc0, !PT ;  /* 0xffff000035278812 */ /* 0x000fe200078ec0ff */
[----:B------:R-:W-:Y:S01]  /*6c40*/  @!P0 FMUL.FTZ R3, R33, R30 ;  /* 0x0000001e21038220 */ /* 0x000fe20000410000 */
[----:B------:R-:W-:Y:S01]  /*6c50*/  @!P0 SHF.L.U32 R47, R59, 0x10, RZ ;  /* 0x000000103b2f8819 */ /* 0x000fe200000006ff */
[----:B------:R-:W-:Y:S01]  /*6c60*/  @!P0 IMAD.U32 R43, R57, 0x10000, RZ ;  /* 0x00010000392b8824 */ /* 0x000fe200078e00ff */
[----:B------:R-:W-:Y:S01]  /*6c70*/  @!P0 LOP3.LUT R48, R59, 0xffff0000, RZ, 0xc0, !PT ;  /* 0xffff00003b308812 */ /* 0x000fe200078ec0ff */
[----:B------:R-:W-:Y:S02]  /*6c80*/  @!P0 IMAD.U32 R31, R26, 0x10000, RZ ;  /* 0x000100001a1f8824 */ /* 0x000fe400078e00ff */
[----:B------:R-:W-:Y:S01]  /*6c90*/  @!P0 FMUL.FTZ R4, R34, R29 ;  /* 0x0000001d22048220 */ /* 0x000fe20000410000 */
        /* <DEDUP_REMOVED lines=28> */
.L_x_1800:
[----:B------:R-:W-:Y:S05]  /*6e60*/  BSYNC.RECONVERGENT B0 ;  /* 0x0000000000007941 */ /* 0x000fea0003800200 */
.L_x_1799:
        /* <DEDUP_REMOVED lines=62> */
[----:B------:R-:W-:Y:S01]  /*7250*/  @!P5 FADD.FTZ R33, -R33, -RZ ;  /* 0x800000ff2121d221 */ /* 0x000fe20000010100 */
        /* <DEDUP_REMOVED lines=28> */
.L_x_1802:
[----:B------:R-:W-:Y:S05]  /*7420*/  BSYNC.RECONVERGENT B0 ;  /* 0x0000000000007941 */ /* 0x000fea0003800200 */
.L_x_1801:
        /* <DEDUP_REMOVED lines=91> */
.L_x_1804:
[----:B------:R-:W-:Y:S05]  /*79e0*/  BSYNC.RECONVERGENT B0 ;  /* 0x0000000000007941 */ /* 0x000fea0003800200 */
.L_x_1803:
[----:B------:R-:W5:Y:S02]  /*79f0*/  LD.E R3, desc[UR4][R148.64+0xd0] ;  /* 0x0000d00494037980 */ /* 0x000f64000c101900 */
[----:B-----5:R-:W-:Y:S05]  /*7a00*/  IMAD.U32 R3, R3, -0x80, RZ ;  /* 0xffffff8003037824 */ /* 0x020fea00078e00ff */
[C---:B------:R-:W-:Y:S02]  /*7a10*/  LEA R94, P1, R3.reuse, R94, 0x1 ;  /* 0x0000005e035e7211 */ /* 0x040fe400078208ff */
[C---:B------:R-:W-:Y:S02]  /*7a20*/  LEA R92, P0, R3.reuse, R92, 0x1 ;  /* 0x0000005c035c7211 */ /* 0x040fe400078008ff */
[C---:B------:R-:W-:Y:S02]  /*7a30*/  LEA.HI.X.SX32 R95, R3.reuse, R95, 0x1, P1 ;  /* 0x0000005f035f7211 */ /* 0x040fe400008f0eff */
[----:B------:R-:W-:Y:S09]  /*7a40*/  LEA.HI.X.SX32 R93, R3, R93, 0x1, P0 ;  /* 0x0000005d035d7211 */ /* 0x000ff200000f0eff */
.L_x_1771:
[----:B------:R-:W-:Y:S05]  /*7a50*/  BSYNC.RECONVERGENT B1 ;  /* 0x0000000000017941 */ /* 0x000fea0003800200 */
.L_x_1769:
        /* <DEDUP_REMOVED lines=52> */
[----:B------:R-:W-:Y:S11]  /*7da0*/  ISETP.GT.U32.AND P0, PT, R19, R16, PT ;  /* 0x000000101300720c */ /* 0x000ff60003f04070 */
[----:B------:R-:W-:Y:S02]  /*7db0*/  @!P4 IMAD.IADD R6, R6, 0x1, -R19 ;  /* 0x000000010606c824 */ /* 0x000fe400078e0a13 */
[----:B------:R-:W-:Y:S01]  /*7dc0*/  @!P4 VIADD R7, R7, 0x1 ;  /* 0x000000010707c836 */ /* 0x000fe20000000000 */
[-C--:B------:R-:W-:Y:S01]  /*7dd0*/  @!P0 IADD3 R16, PT, PT, R16, -R19.reuse, RZ ;  /* 0x8000001310108210 */ /* 0x080fe20007ffe0ff */
[----:B------:R-:W-:Y:S01]  /*7de0*/  @!P0 VIADD R5, R5, 0x1 ;  /* 0x0000000105058836 */ /* 0x000fe20000000000 */
[-C--:B------:R-:W-:Y:S02]  /*7df0*/  ISETP.GE.U32.AND P5, PT, R6, R19.reuse, PT ;  /* 0x000000130600720c */ /* 0x080fe40003fa6070 */
[----:B------:R-:W-:Y:S02]  /*7e00*/  ISETP.GE.U32.AND P6, PT, R16, R19, PT ;  /* 0x000000131000720c */ /* 0x000fe40003fc6070 */
[----:B------:R-:W-:Y:S02]  /*7e10*/  LOP3.LUT R6, R108, R3, RZ, 0x3c, !PT ;  /* 0x000000036c067212 */ /* 0x000fe400078e3cff */
[----:B------:R-:W-:Y:S02]  /*7e20*/  ISETP.GE.AND P4, PT, R8, RZ, PT ;  /* 0x000000ff0800720c */ /* 0x000fe40003f86270 */
[----:B------:R-:W-:Y:S02]  /*7e30*/  ISETP.GE.AND P1, PT, R6, RZ, PT ;  /* 0x000000ff0600720c */ /* 0x000fe40003f26270 */
[----:B------:R-:W-:Y:S03]  /*7e40*/  ISETP.NE.AND P0, PT, R3, RZ, PT ;  /* 0x000000ff0300720c */ /* 0x000fe60003f05270 */
        /* <DEDUP_REMOVED lines=38> */
.L_x_1806:
[----:B------:R-:W-:Y:S05]  /*80b0*/  BSYNC.RECONVERGENT B0 ;  /* 0x0000000000007941 */ /* 0x000fea0003800200 */
.L_x_1805:
[----:B------:R-:W-:Y:S05]  /*80c0*/  @P2 BRA `(.L_x_1807) ;  /* 0xffffffa000d02947 */ /* 0x000fea000383ffff */
.L_x_1768:
        /* <DEDUP_REMOVED lines=17> */
.L_x_1812:
[----:B------:R2:W-:Y:S02]  /*81e0*/  STS.128 [R49], RZ ;  /* 0x000000ff31007388 */ /* 0x0005e40000000c00 */
.L_x_1811:
[----:B------:R-:W-:Y:S05]  /*81f0*/  BSYNC.RECONVERGENT B0 ;  /* 0x0000000000007941 */ /* 0x000fea0003800200 */
.L_x_1810:
        /* <DEDUP_REMOVED lines=13> */
.L_x_1809:
[----:B------:R-:W2:Y:S01]  /*82d0*/  LD.E.64 R2, desc[UR4][R148.64+0xf0] ;  /* 0x0000f00494027980 */ /* 0x000ea2000c101b00 */
[----:B------:R-:W-:-:S03]  /*82e0*/  IMAD.MOV.U32 R0, RZ, RZ, RZ ;  /* 0x000000ffff007224 */ /* 0x000fc600078e00ff */
[----:B------:R1:W5:Y:S04]  /*82f0*/  LD.E.64 R26, desc[UR4][R148.64+0x148] ;  /* 0x00014804941a7980 */ /* 0x000368000c101b00 */
[----:B------:R1:W5:Y:S01]  /*8300*/  LD.E.64 R32, desc[UR4][R148.64+0x150] ;  /* 0x0001500494207980 */ /* 0x000362000c101b00 */
[----:B--2---:R-:W-:-:S04]  /*8310*/  ISETP.NE.U32.AND P1, PT, R2, RZ, PT ;  /* 0x000000ff0200720c */ /* 0x004fc80003f25070 */
[----:B------:R-:W-:-:S13]  /*8320*/  ISETP.NE.AND.EX P1, PT, R3, RZ, PT, P1 ;  /* 0x000000ff0300720c */ /* 0x000fda0003f25310 */
[----:B------:R-:W-:Y:S02]  /*8330*/  @P1 IADD3 R12, P0, PT, R2, R75, RZ ;  /* 0x0000004b020c1210 */ /* 0x000fe40007f1e0ff */
[----:B------:R-:W2:Y:S03]  /*8340*/  LD.E.U8 R2, desc[UR4][R148.64+0x1b3] ;  /* 0x0001b30494027980 */ /* 0x000ea6000c101100 */
[----:B------:R-:W-:-:S05]  /*8350*/  @P1 IMAD.X R13, R3, 0x1, R74, P0 ;  /* 0x00000001030d1824 */ /* 0x000fca00000e064a */
[----:B------:R-:W3:Y:S01]  /*8360*/  @P1 LD.E R0, desc[UR4][R12.64] ;  /* 0x000000040c001980 */ /* 0x000ee2000c101900 */
[----:B------:R-:W-:-:S04]  /*8370*/  LEA.HI R25, R9, R9, RZ, 0x1 ;  /* 0x0000000909197211 */ /* 0x000fc800078f08ff */
[----:B------:R-:W-:-:S05]  /*8380*/  SHF.R.S32.HI R25, RZ, 0x1, R25 ;  /* 0x00000001ff197819 */ /* 0x000fca0000011419 */
[----:B-----5:R-:W-:-:S04]  /*8390*/  IMAD R7, R130, R25, R76 ;  /* 0x0000001982077224 */ /* 0x020fc800078e024c */
[----:B------:R-:W-:Y:S01]  /*83a0*/  IMAD.IADD R5, R76, 0x1, R7 ;  /* 0x000000014c057824 */ /* 0x000fe200078e0207 */
[----:B--2---:R-:W-:Y:S02]  /*83b0*/  ISETP.NE.AND P2, PT, R2, RZ, PT ;  /* 0x000000ff0200720c */ /* 0x004fe40003f45270 */
[----:B---3--:R-:W-:-:S05]  /*83c0*/  IADD3 R0, PT, PT, R0, R73, R77 ;  /* 0x0000004900007210 */ /* 0x008fca0007ffe04d */
[----:B------:R-:W-:-:S05]  /*83d0*/  IMAD R0, R0, R25, RZ ;  /* 0x0000001900007224 */ /* 0x000fca00078e02ff */
[----:B------:R-:W-:Y:S02]  /*83e0*/  SHF.R.S32.HI R2, RZ, 0x1f, R0 ;  /* 0x0000001fff027819 */ /* 0x000fe40000011400 */
[C---:B------:R-:W-:Y:S02]  /*83f0*/  IADD3 R6, P1, PT, R0.reuse, R7, RZ ;  /* 0x0000000700067210 */ /* 0x040fe40007f3e0ff */
[----:B------:R-:W-:Y:S01]  /*8400*/  IADD3 R3, P0, PT, R0, R5, RZ ;  /* 0x0000000500037210 */ /* 0x000fe20007f1e0ff */
[----:B------:R-:W-:Y:S01]  /*8410*/  IMAD.SHL.U32 R0, R25, 0x20, RZ ;  /* 0x0000002019007824 */ /* 0x000fe200078e00ff */
[-C--:B------:R-:W-:Y:S02]  /*8420*/  LEA.HI.X.SX32 R7, R7, R2.reuse, 0x1, P1 ;  /* 0x0000000207077211 */ /* 0x080fe400008f0eff */
[----:B------:R-:W-:Y:S01]  /*8430*/  LEA.HI.X.SX32 R2, R5, R2, 0x1, P0 ;  /* 0x0000000205027211 */ /* 0x000fe200000f0eff */
[----:B-1----:R-:W-:Y:S08]  /*8440*/  @!P2 BRA `(.L_x_1814) ;  /* 0x0000000400eca947 */ /* 0x002ff00003800000 */
[----:B------:R1:W5:Y:S01]  /*8450*/  LD.E R17, desc[UR4][R148.64+0xc0] ;  /* 0x0000c00494117980 */ /* 0x000362000c101900 */
[----:B------:R-:W-:Y:S01]  /*8460*/  IADD3 R77, PT, PT, -R77, R226, RZ ;  /* 0x000000e24d4d7210 */ /* 0x000fe20007ffe1ff */
[----:B------:R-:W-:Y:S03]  /*8470*/  BSSY.RECONVERGENT B1, `(.L_x_1815) ;  /* 0x000003b000017945 */ /* 0x000fe60003800200 */
[----:B------:R-:W-:-:S13]  /*8480*/  ISETP.GE.AND P0, PT, R130, R77, PT ;  /* 0x0000004d8200720c */ /* 0x000fda0003f06270 */
        /* <DEDUP_REMOVED lines=9> */
[C---:B------:R-:W-:Y:S02]  /*8520*/  SHF.L.U32 R5, R6.reuse, 0x1, RZ ;  /* 0x0000000106057819 */ /* 0x040fe400000006ff */
[----:B------:R-:W-:Y:S02]  /*8530*/  SHF.L.U64.HI R3, R6, 0x1, R7 ;  /* 0x0000000106037819 */ /* 0x000fe40000010207 */
[-C--:B------:R-:W-:Y:S02]  /*8540*/  IADD3 R4, P1, PT, R26, R5.reuse, RZ ;  /* 0x000000051a047210 */ /* 0x080fe40007f3e0ff */
[----:B------:R-:W-:Y:S02]  /*8550*/  IADD3 R2, P0, PT, R32, R5, RZ ;  /* 0x0000000520027210 */ /* 0x000fe40007f1e0ff */
[----:B------:R-:W-:-:S03]  /*8560*/  IADD3.X R5, PT, PT, R27, R3, RZ, P1, !PT ;  /* 0x000000031b057210 */ /* 0x000fc60000ffe4ff */
[----:B------:R-:W-:-:S03]  /*8570*/  IMAD.X R3, R33, 0x1, R3, P0 ;  /* 0x0000000121037824 */ /* 0x000fc600000e0603 */
[----:B------:R-:W2:Y:S04]  /*8580*/  LD.E.64 R4, desc[UR4][R4.64] ;  /* 0x0000000404047980 */ /* 0x000ea8000c101b00 */
[----:B------:R-:W3:Y:S01]  /*8590*/  LD.E.64 R2, desc[UR4][R2.64] ;  /* 0x0000000402027980 */ /* 0x000ee2000c101b00 */
[C---:B-----5:R-:W-:Y:S02]  /*85a0*/  LOP3.LUT R8, R13.reuse, 0xffff0000, RZ, 0xc0, !PT ;  /* 0xffff00000d087812 */ /* 0x060fe400078ec0ff */
[----:B------:R-:W-:Y:S01]  /*85b0*/  SHF.L.U32 R16, R13, 0x10, RZ ;  /* 0x000000100d107819 */ /* 0x000fe200000006ff */
[C---:B------:R-:W-:Y:S01]  /*85c0*/  IMAD.U32 R13, R12.reuse, 0x10000, RZ ;  /* 0x000100000c0d7824 */ /* 0x040fe200078e00ff */
[----:B----4-:R-:W-:Y:S02]  /*85d0*/  LOP3.LUT R22, R12, 0xffff0000, RZ, 0xc0, !PT ;  /* 0xffff00000c167812 */ /* 0x010fe400078ec0ff */
[----:B------:R-:W-:-:S02]  /*85e0*/  SHF.L.U32 R25, R15, 0x10, RZ ;  /* 0x000000100f197819 */ /* 0x000fc400000006ff */
[----:B------:R-:W-:Y:S01]  /*85f0*/  LOP3.LUT R23, R15, 0xffff0000, RZ, 0xc0, !PT ;  /* 0xffff00000f177812 */ /* 0x000fe200078ec0ff */
[C---:B------:R-:W-:Y:S01]  /*8600*/  IMAD.U32 R20, R14.reuse, 0x10000, RZ ;  /* 0x000100000e147824 */ /* 0x040fe200078e00ff */
[----:B------:R-:W-:Y:S02]  /*8610*/  LOP3.LUT R24, R14, 0xffff0000, RZ, 0xc0, !PT ;  /* 0xffff00000e187812 */ /* 0x000fe400078ec0ff */
[----:B--2---:R-:W-:Y:S02]  /*8620*/  LOP3.LUT R21, R4, 0xffff0000, RZ, 0xc0, !PT ;  /* 0xffff000004157812 */ /* 0x004fe400078ec0ff */
[----:B---3--:R-:W-:Y:S02]  /*8630*/  LOP3.LUT R19, R2, 0xffff0000, RZ, 0xc0, !PT ;  /* 0xffff000002137812 */ /* 0x008fe400078ec0ff */
[----:B------:R-:W-:Y:S02]  /*8640*/  LOP3.LUT R12, R3, 0xffff0000, RZ, 0xc0, !PT ;  /* 0xffff0000030c7812 */ /* 0x000fe400078ec0ff */
[----:B------:R-:W-:Y:S01]  /*8650*/  LOP3.LUT R18, R5, 0xffff0000, RZ, 0xc0, !PT ;  /* 0xffff000005127812 */ /* 0x000fe200078ec0ff */
[C---:B------:R-:W-:Y:S01]  /*8660*/  FMUL.FTZ R15, R8.reuse, R19 ;  /* 0x00000013080f7220 */ /* 0x040fe20000410000 */
[-C--:B------:R-:W-:Y:S01]  /*8670*/  FMUL.FTZ R8, R8, R21.reuse ;  /* 0x0000001508087220 */ /* 0x080fe20000410000 */
[----:B------:R-:W-:Y:S01]  /*8680*/  FMUL.FTZ R14, R23, R12 ;  /* 0x0000000c170e7220 */ /* 0x000fe20000410000 */
[----:B------:R-:W-:Y:S01]  /*8690*/  SHF.L.U32 R3, R3, 0x10, RZ ;  /* 0x0000001003037819 */ /* 0x000fe200000006ff */
[C---:B------:R-:W-:Y:S01]  /*86a0*/  FFMA.FTZ R15, R16.reuse, R21, -R15 ;  /* 0x00000015100f7223 */ /* 0x040fe2000001080f */
[----:B------:R-:W-:Y:S01]  /*86b0*/  FFMA.FTZ R8, R16, R19, R8 ;  /* 0x0000001310087223 */ /* 0x000fe20000010008 */
[----:B------:R-:W-:Y:S01]  /*86c0*/  FMUL.FTZ R16, R23, R18 ;  /* 0x0000001217107220 */ /* 0x000fe20000410000 */
[----:B------:R-:W-:Y:S01]  /*86d0*/  SHF.L.U32 R2, R2, 0x10, RZ ;  /* 0x0000001002027819 */ /* 0x000fe200000006ff */
[----:B------:R-:W-:-:S02]  /*86e0*/  IMAD.U32 R4, R4, 0x10000, RZ ;  /* 0x0001000004047824 */ /* 0x000fc400078e00ff */
[----:B------:R-:W-:Y:S02]  /*86f0*/  IMAD.U32 R5, R5, 0x10000, RZ ;  /* 0x0001000005057824 */ /* 0x000fe400078e00ff */
[C---:B------:R-:W-:Y:S01]  /*8700*/  FFMA.FTZ R14, R25.reuse, R18, -R14 ;  /* 0x00000012190e7223 */ /* 0x040fe2000001080e */
[----:B------:R-:W-:Y:S01]  /*8710*/  FFMA.FTZ R25, R25, R12, R16 ;  /* 0x0000000c19197223 */ /* 0x000fe20000010010 */
[----:B------:R-:W-:Y:S01]  /*8720*/  FMUL.FTZ R19, R24, R3 ;  /* 0x0000000318137220 */ /* 0x000fe20000410000 */
        /* <DEDUP_REMOVED lines=11> */
.L_x_1819:
[----:B------:R-:W-:Y:S05]  /*87e0*/  BSYNC.RECONVERGENT B0 ;  /* 0x0000000000007941 */ /* 0x000fea0003800200 */
.L_x_1818:
[----:B-----5:R3:W-:Y:S01]  /*87f0*/  STS.128 [R49], R12 ;  /* 0x0000000c31007388 */ /* 0x0207e20000000c00 */
[----:B------:R-:W-:Y:S05]  /*8800*/  BRA `(.L_x_1816) ;  /* 0x0000000000047947 */ /* 0x000fea0003800000 */
.L_x_1817:
[----:B------:R2:W-:Y:S02]  /*8810*/  STS.128 [R49], RZ ;  /* 0x000000ff31007388 */ /* 0x0005e40000000c00 */
.L_x_1816:
[----:B------:R-:W-:Y:S05]  /*8820*/  BSYNC.RECONVERGENT B1 ;  /* 0x0000000000017941 */ /* 0x000fea0003800200 */
.L_x_1815:
        /* <DEDUP_REMOVED lines=12> */
[----:B------:R-:W-:-:S04]  /*88f0*/  IADD3 R6, P0, PT, R0, R6, RZ ;  /* 0x0000000600067210 */ /* 0x000fc80007f1e0ff */
[----:B------:R-:W-:Y:S01]  /*8900*/  LEA.HI.X.SX32 R7, R0, R7, 0x1, P0 ;  /* 0x0000000700077211 */ /* 0x000fe200000f0eff */
[----:B------:R-:W-:-:S03]  /*8910*/  IMAD.SHL.U32 R3, R6, 0x2, RZ ;  /* 0x0000000206037824 */ /* 0x000fc600078e00ff */
[----:B------:R-:W-:Y:S02]  /*8920*/  SHF.L.U64.HI R7, R6, 0x1, R7 ;  /* 0x0000000106077819 */ /* 0x000fe40000010207 */
[-C--:B------:R-:W-:Y:S02]  /*8930*/  IADD3 R4, P1, PT, R26, R3.reuse, RZ ;  /* 0x000000031a047210 */ /* 0x080fe40007f3e0ff */
[----:B------:R-:W-:Y:S02]  /*8940*/  IADD3 R2, P0, PT, R32, R3, RZ ;  /* 0x0000000320027210 */ /* 0x000fe40007f1e0ff */
[----:B------:R-:W-:-:S03]  /*8950*/  IADD3.X R5, PT, PT, R27, R7, RZ, P1, !PT ;  /* 0x000000071b057210 */ /* 0x000fc60000ffe4ff */
[----:B------:R-:W-:-:S03]  /*8960*/  IMAD.X R3, R33, 0x1, R7, P0 ;  /* 0x0000000121037824 */ /* 0x000fc600000e0607 */
[----:B------:R-:W3:Y:S04]  /*8970*/  LD.E.64 R4, desc[UR4][R4.64] ;  /* 0x0000000404047980 */ /* 0x000ee8000c101b00 */
[----:B------:R-:W2:Y:S01]  /*8980*/  LD.E.64 R2, desc[UR4][R2.64] ;  /* 0x0000000402027980 */ /* 0x000ea2000c101b00 */
[----:B-----5:R-:W-:Y:S01]  /*8990*/  LOP3.LUT R6, R12, 0xffff0000, RZ, 0xc0, !PT ;  /* 0xffff00000c067812 */ /* 0x020fe200078ec0ff */
[C---:B------:R-:W-:Y:S01]  /*89a0*/  IMAD.U32 R17, R13.reuse, 0x10000, RZ ;  /* 0x000100000d117824 */ /* 0x040fe200078e00ff */
[----:B------:R-:W-:Y:S02]  /*89b0*/  LOP3.LUT R0, R13, 0xffff0000, RZ, 0xc0, !PT ;  /* 0xffff00000d007812 */ /* 0x000fe400078ec0ff */
[C---:B------:R-:W-:Y:S02]  /*89c0*/  SHF.L.U32 R16, R14.reuse, 0x10, RZ ;  /* 0x000000100e107819 */ /* 0x040fe400000006ff */
[----:B------:R-:W-:-:S02]  /*89d0*/  LOP3.LUT R13, R14, 0xffff0000, RZ, 0xc0, !PT ;  /* 0xffff00000e0d7812 */ /* 0x000fc400078ec0ff */
[----:B------:R-:W-:Y:S02]  /*89e0*/  SHF.L.U32 R7, R12, 0x10, RZ ;  /* 0x000000100c077819 */ /* 0x000fe400000006ff */
[C---:B------:R-:W-:Y:S01]  /*89f0*/  LOP3.LUT R12, R15.reuse, 0xffff0000, RZ, 0xc0, !PT ;  /* 0xffff00000f0c7812 */ /* 0x040fe200078ec0ff */
[----:B------:R-:W-:Y:S01]  /*8a00*/  IMAD.U32 R15, R15, 0x10000, RZ ;  /* 0x000100000f0f7824 */ /* 0x000fe200078e00ff */
[----:B---3--:R-:W-:Y:S01]  /*8a10*/  SHF.L.U32 R9, R4, 0x10, RZ ;  /* 0x0000001004097819 */ /* 0x008fe200000006ff */
[----:B--2---:R-:W-:Y:S01]  /*8a20*/  IMAD.U32 R8, R2, 0x10000, RZ ;  /* 0x0001000002087824 */ /* 0x004fe200078e00ff */
[----:B------:R-:W-:-:S03]  /*8a30*/  LOP3.LUT R14, R4, 0xffff0000, RZ, 0xc0, !PT ;  /* 0xffff0000040e7812 */ /* 0x000fc600078ec0ff */
[-C--:B------:R-:W-:Y:S01]  /*8a40*/  FMUL.FTZ R19, R6, R9.reuse ;  /* 0x0000000906137220 */ /* 0x080fe20000410000 */
[----:B------:R-:W-:Y:S01]  /*8a50*/  LOP3.LUT R2, R2, 0xffff0000, RZ, 0xc0, !PT ;  /* 0xffff000002027812 */ /* 0x000fe200078ec0ff */
[-C--:B------:R-:W-:Y:S02]  /*8a60*/  FMUL.FTZ R4, R6, R8.reuse ;  /* 0x0000000806047220 */ /* 0x080fe40000410000 */
[C---:B------:R-:W-:Y:S02]  /*8a70*/  FFMA.FTZ R19, R7.reuse, R8, R19 ;  /* 0x0000000807137223 */ /* 0x040fe40000010013 */
[----:B------:R-:W-:Y:S01]  /*8a80*/  FFMA.FTZ R4, R7, R9, -R4 ;  /* 0x0000000907047223 */ /* 0x000fe20000010804 */
[C---:B------:R-:W-:Y:S01]  /*8a90*/  FMUL.FTZ R6, R0.reuse, R2 ;  /* 0x0000000200067220 */ /* 0x040fe20000410000 */
[----:B------:R-:W-:Y:S01]  /*8aa0*/  SHF.L.U32 R7, R3, 0x10, RZ ;  /* 0x0000001003077819 */ /* 0x000fe200000006ff */
[----:B------:R-:W-:Y:S01]  /*8ab0*/  FMUL.FTZ R0, R0, R14 ;  /* 0x0000000e00007220 */ /* 0x000fe20000410000 */
[----:B------:R-:W-:Y:S01]  /*8ac0*/  IMAD.U32 R8, R5, 0x10000, RZ ;  /* 0x0001000005087824 */ /* 0x000fe200078e00ff */
[----:B------:R-:W-:-:S02]  /*8ad0*/  LOP3.LUT R3, R3, 0xffff0000, RZ, 0xc0, !PT ;  /* 0xffff000003037812 */ /* 0x000fc400078ec0ff */
[----:B------:R-:W-:Y:S01]  /*8ae0*/  LOP3.LUT R5, R5, 0xffff0000, RZ, 0xc0, !PT ;  /* 0xffff000005057812 */ /* 0x000fe200078ec0ff */
[C---:B------:R-:W-:Y:S01]  /*8af0*/  FFMA.FTZ R6, R17.reuse, R14, -R6 ;  /* 0x0000000e11067223 */ /* 0x040fe20000010806 */
[----:B------:R-:W-:Y:S01]  /*8b00*/  FFMA.FTZ R17, R17, R2, R0 ;  /* 0x0000000211117223 */ /* 0x000fe20000010000 */
[C---:B------:R-:W-:Y:S01]  /*8b10*/  FMUL.FTZ R0, R12.reuse, R3 ;  /* 0x000000030c007220 */ /* 0x040fe20000410000 */
        /* <DEDUP_REMOVED lines=11> */
.L_x_1821:
[----:B------:R-:W-:Y:S05]  /*8bd0*/  BSYNC.RECONVERGENT B0 ;  /* 0x0000000000007941 */ /* 0x000fea0003800200 */
.L_x_1820:
[----:B-----5:R3:W-:Y:S01]  /*8be0*/  STS.128 [R49+0x800], R12 ;  /* 0x0008000c31007388 */ /* 0x0207e20000000c00 */
[----:B------:R-:W-:Y:S05]  /*8bf0*/  BRA `(.L_x_1813) ;  /* 0x0000000800e47947 */ /* 0x000fea0003800000 */
.L_x_1814:
        /* <DEDUP_REMOVED lines=13> */
[----:B----4-:R2:W5:Y:S01]  /*8cd0*/  LD.E.128 R20, desc[UR4][R16.64] ;  /* 0x0000000410147980 */ /* 0x010562000c101d00 */
        /* <DEDUP_REMOVED lines=38> */
[----:B------:R-:W-:Y:S01]  /*8f40*/  SHF.L.U32 R40, R16, 0x10, RZ ;  /* 0x0000001010287819 */ /* 0x000fe200000006ff */
[----:B------:R-:W-:Y:S01]  /*8f50*/  @!P2 FADD.FTZ R6, -R6, -RZ ;  /* 0x800000ff0606a221 */ /* 0x000fe20000010100 */
[C---:B------:R-:W-:Y:S01]  /*8f60*/  SHF.L.U32 R42, R18.reuse, 0x10, RZ ;  /* 0x00000010122a7819 */ /* 0x040fe200000006ff */
[----:B------:R-:W-:Y:S01]  /*8f70*/  @!P2 FADD.FTZ R7, -R7, -RZ ;  /* 0x800000ff0707a221 */ /* 0x000fe20000010100 */
[----:B------:R-:W-:Y:S01]  /*8f80*/  LOP3.LUT R17, R18, 0xffff0000, RZ, 0xc0, !PT ;  /* 0xffff000012117812 */ /* 0x000fe200078ec0ff */
[----:B------:R-:W-:Y:S01]  /*8f90*/  IMAD.U32 R18, R19, 0x10000, RZ ;  /* 0x0001000013127824 */ /* 0x000fe200078e00ff */
[----:B------:R-:W-:Y:S01]  /*8fa0*/  LOP3.LUT R16, R16, 0xffff0000, RZ, 0xc0, !PT ;  /* 0xffff000010107812 */ /* 0x000fe200078ec0ff */
        /* <DEDUP_REMOVED lines=8> */
[----:B------:R-:W-:Y:S01]  /*9030*/  FMUL.FTZ R44, R44, R7 ;  /* 0x000000072c2c7220 */ /* 0x000fe20000410000 */
[C---:B----4-:R-:W-:Y:S01]  /*9040*/  IMAD.U32 R4, R13.reuse, 0x10000, RZ ;  /* 0x000100000d047824 */ /* 0x050fe200078e00ff */
[----:B------:R-:W-:Y:S01]  /*9050*/  LOP3.LUT R18, R13, 0xffff0000, RZ, 0xc0, !PT ;  /* 0xffff00000d127812 */ /* 0x000fe200078ec0ff */
[----:B------:R-:W-:Y:S01]  /*9060*/  FMUL.FTZ R35, R40, R35 ;  /* 0x0000002328237220 */ /* 0x000fe20000410000 */
[C---:B------:R-:W-:Y:S01]  /*9070*/  SHF.L.U32 R7, R12.reuse, 0x10, RZ ;  /* 0x000000100c077819 */ /* 0x040fe200000006ff */
[----:B------:R-:W-:Y:S01]  /*9080*/  FMUL.FTZ R41, R41, R38 ;  /* 0x0000002629297220 */ /* 0x000fe20000410000 */
[----:B------:R-:W-:Y:S01]  /*9090*/  LOP3.LUT R6, R12, 0xffff0000, RZ, 0xc0, !PT ;  /* 0xffff00000c067812 */ /* 0x000fe200078ec0ff */
[----:B------:R-:W-:Y:S01]  /*90a0*/  FMUL.FTZ R42, R42, R37 ;  /* 0x000000252a2a7220 */ /* 0x000fe20000410000 */
[----:B------:R-:W-:Y:S01]  /*90b0*/  SHF.L.U32 R16, R14, 0x10, RZ ;  /* 0x000000100e107819 */ /* 0x000fe200000006ff */
[----:B------:R-:W-:Y:S01]  /*90c0*/  FFMA.FTZ R7, R30, R7, R35 ;  /* 0x000000071e077223 */ /* 0x000fe20000010023 */
[----:B------:R-:W-:Y:S01]  /*90d0*/  LOP3.LUT R13, R14, 0xffff0000, RZ, 0xc0, !PT ;  /* 0xffff00000e0d7812 */ /* 0x000fe200078ec0ff */
[----:B------:R-:W-:Y:S01]  /*90e0*/  FFMA.FTZ R6, R28, R6, R23 ;  /* 0x000000061c067223 */ /* 0x000fe20000010017 */
[C---:B------:R-:W-:Y:S01]  /*90f0*/  SHF.L.U32 R12, R15.reuse, 0x10, RZ ;  /* 0x000000100f0c7819 */ /* 0x040fe200000006ff */
[----:B------:R-:W-:Y:S01]  /*9100*/  FFMA.FTZ R4, R34, R4, R39 ;  /* 0x0000000422047223 */ /* 0x000fe20000010027 */
[----:B------:R-:W-:Y:S01]  /*9110*/  LOP3.LUT R14, R15, 0xffff0000, RZ, 0xc0, !PT ;  /* 0xffff00000f0e7812 */ /* 0x000fe200078ec0ff */
        /* <DEDUP_REMOVED lines=9> */
.L_x_1826:
[----:B------:R-:W-:Y:S05]  /*91b0*/  BSYNC.RECONVERGENT B0 ;  /* 0x0000000000007941 */ /* 0x000fea0003800200 */
.L_x_1825:
[----:B-----5:R3:W-:Y:S01]  /*91c0*/  STS.128 [R49], R20 ;  /* 0x0000001431007388 */ /* 0x0207e20000000c00 */
[----:B------:R-:W-:Y:S05]  /*91d0*/  BRA `(.L_x_1823) ;  /* 0x0000000000047947 */ /* 0x000fea0003800000 */
.L_x_1824:
[----:B------:R2:W-:Y:S02]  /*91e0*/  STS.128 [R49], RZ ;  /* 0x000000ff31007388 */ /* 0x0005e40000000c00 */
.L_x_1823:
[----:B------:R-:W-:Y:S05]  /*91f0*/  BSYNC.RECONVERGENT B1 ;  /* 0x0000000000017941 */ /* 0x000fea0003800200 */
.L_x_1822:
        /* <DEDUP_REMOVED lines=8> */
[----:B---34-:R3:W5:Y:S01]  /*9280*/  LD.E.128 R20, desc[UR4][R6.64] ;  /* 0x0000000406147980 */ /* 0x018762000c101d00 */
[----:B------:R-:W-:Y:S01]  /*9290*/  ISETP.GE.AND P0, PT, R10, R9, PT ;  /* 0x000000090a00720c */ /* 0x000fe20003f06270 */
[----:B------:R-:W-:-:S12]  /*92a0*/  BSSY.RECONVERGENT B0, `(.L_x_1827) ;  /* 0x000004d000007945 */ /* 0x000fd80003800200 */
[----:B------:R-:W-:Y:S05]  /*92b0*/  @P0 BRA `(.L_x_1828) ;  /* 0x00000004002c0947 */ /* 0x000fea0003800000 */
[----:B------:R-:W-:Y:S01]  /*92c0*/  SEL R8, R8, RZ, P2 ;  /* 0x000000ff08087207 */ /* 0x000fe20001000000 */
[----:B--2---:R-:W-:Y:S01]  /*92d0*/  IMAD.WIDE R16, R25, 0x2, R6 ;  /* 0x0000000219107825 */ /* 0x004fe200078e0206 */
[----:B------:R-:W-:Y:S02]  /*92e0*/  SEL R5, R24, RZ, P2 ;  /* 0x000000ff18057207 */ /* 0x000fe40001000000 */
[--C-:B------:R-:W-:Y:S02]  /*92f0*/  IADD3 R8, P1, P0, R8, R3, R0.reuse ;  /* 0x0000000308087210 */ /* 0x100fe4000783e000 */
[----:B------:R-:W-:Y:S01]  /*9300*/  SHF.R.S32.HI R4, RZ, 0x1f, R0 ;  /* 0x0000001fff047819 */ /* 0x000fe20000011400 */
[----:B------:R-:W2:Y:S02]  /*9310*/  LD.E.128 R16, desc[UR4][R16.64] ;  /* 0x0000000410107980 */ /* 0x000ea4000c101d00 */
[----:B------:R-:W-:Y:S01]  /*9320*/  IMAD.SHL.U32 R3, R8, 0x2, RZ ;  /* 0x0000000208037824 */ /* 0x000fe200078e00ff */
[----:B------:R-:W-:-:S04]  /*9330*/  IADD3.X R5, PT, PT, R5, R2, R4, P1, P0 ;  /* 0x0000000205057210 */ /* 0x000fc80000fe0404 */
[----:B------:R-:W-:Y:S02]  /*9340*/  SHF.L.U64.HI R9, R8, 0x1, R5 ;  /* 0x0000000108097819 */ /* 0x000fe40000010205 */
[----:B------:R-:W-:-:S05]  /*9350*/  IADD3 R4, P0, PT, R32, R3, RZ ;  /* 0x0000000320047210 */ /* 0x000fca0007f1e0ff */
[----:B------:R-:W-:Y:S01]  /*9360*/  IMAD.X R5, R33, 0x1, R9, P0 ;  /* 0x0000000121057824 */ /* 0x000fe200000e0609 */
[----:B------:R-:W-:-:S05]  /*9370*/  IADD3 R12, P0, PT, R26, R3, RZ ;  /* 0x000000031a0c7210 */ /* 0x000fca0007f1e0ff */
[----:B---3--:R-:W3:Y:S01]  /*9380*/  LD.E.128 R4, desc[UR4][R4.64] ;  /* 0x0000000404047980 */ /* 0x008ee2000c101d00 */
[----:B------:R-:W-:-:S06]  /*9390*/  IADD3.X R13, PT, PT, R27, R9, RZ, P0, !PT ;  /* 0x000000091b0d7210 */ /* 0x000fcc00007fe4ff */
[----:B------:R-:W4:Y:S01]  /*93a0*/  LD.E.128 R12, desc[UR4][R12.64] ;  /* 0x000000040c0c7980 */ /* 0x000f22000c101d00 */
[C---:B-----5:R-:W-:Y:S01]  /*93b0*/  IMAD.U32 R3, R20.reuse, 0x10000, RZ ;  /* 0x0001000014037824 */ /* 0x060fe200078e00ff */
[----:B------:R-:W-:Y:S01]  /*93c0*/  LOP3.LUT R2, R20, 0xffff0000, RZ, 0xc0, !PT ;  /* 0xffff000014027812 */ /* 0x000fe200078ec0ff */
[C---:B------:R-:W-:Y:S01]  /*93d0*/  IMAD.U32 R20, R22.reuse, 0x10000, RZ ;  /* 0x0001000016147824 */ /* 0x040fe200078e00ff */
[----:B------:R-:W-:Y:S02]  /*93e0*/  LOP3.LUT R9, R22, 0xffff0000, RZ, 0xc0, !PT ;  /* 0xffff000016097812 */ /* 0x000fe400078ec0ff */
[C---:B------:R-:W-:Y:S02]  /*93f0*/  LOP3.LUT R8, R23.reuse, 0xffff0000, RZ, 0xc0, !PT ;  /* 0xffff000017087812 */ /* 0x040fe400078ec0ff */
[----:B------:R-:W-:Y:S02]  /*9400*/  SHF.L.U32 R24, R23, 0x10, RZ ;  /* 0x0000001017187819 */ /* 0x000fe400000006ff */
[----:B------:R-:W-:-:S02]  /*9410*/  LOP3.LUT R0, R21, 0xffff0000, RZ, 0xc0, !PT ;  /* 0xffff000015007812 */ /* 0x000fc400078ec0ff */
[----:B------:R-:W-:Y:S01]  /*9420*/  SHF.L.U32 R21, R21, 0x10, RZ ;  /* 0x0000001015157819 */ /* 0x000fe200000006ff */
[C---:B--2---:R-:W-:Y:S01]  /*9430*/  IMAD.U32 R23, R16.reuse, 0x10000, RZ ;  /* 0x0001000010177824 */ /* 0x044fe200078e00ff */
[----:B------:R-:W-:Y:S02]  /*9440*/  LOP3.LUT R22, R16, 0xffff0000, RZ, 0xc0, !PT ;  /* 0xffff000010167812 */ /* 0x000fe400078ec0ff */
[C---:B------:R-:W-:Y:S02]  /*9450*/  SHF.L.U32 R16, R17.reuse, 0x10, RZ ;  /* 0x0000001011107819 */ /* 0x040fe400000006ff */
[----:B------:R-:W-:Y:S02]  /*9460*/  LOP3.LUT R26, R17, 0xffff0000, RZ, 0xc0, !PT ;  /* 0xffff0000111a7812 */ /* 0x000fe400078ec0ff */
[C---:B------:R-:W-:Y:S02]  /*9470*/  SHF.L.U32 R17, R19.reuse, 0x10, RZ ;  /* 0x0000001013117819 */ /* 0x040fe400000006ff */
[----:B------:R-:W-:Y:S01]  /*9480*/  LOP3.LUT R29, R19, 0xffff0000, RZ, 0xc0, !PT ;  /* 0xffff0000131d7812 */ /* 0x000fe200078ec0ff */
[C---:B------:R-:W-:Y:S01]  /*9490*/  IMAD.U32 R25, R18.reuse, 0x10000, RZ ;  /* 0x0001000012197824 */ /* 0x040fe200078e00ff */
[----:B------:R-:W-:-:S02]  /*94a0*/  LOP3.LUT R18, R18, 0xffff0000, RZ, 0xc0, !PT ;  /* 0xffff000012127812 */ /* 0x000fc400078ec0ff */
[C---:B---3--:R-:W-:Y:S01]  /*94b0*/  SHF.L.U32 R19, R5.reuse, 0x10, RZ ;  /* 0x0000001005137819 */ /* 0x048fe200000006ff */
[----:B------:R-:W-:Y:S01]  /*94c0*/  IMAD.U32 R30, R4, 0x10000, RZ ;  /* 0x00010000041e7824 */ /* 0x000fe200078e00ff */
[----:B------:R-:W-:Y:S01]  /*94d0*/  LOP3.LUT R31, R5, 0xffff0000, RZ, 0xc0, !PT ;  /* 0xffff0000051f7812 */ /* 0x000fe200078ec0ff */
[----:B------:R-:W-:Y:S01]  /*94e0*/  IMAD.U32 R32, R6, 0x10000, RZ ;  /* 0x0001000006207824 */ /* 0x000fe200078e00ff */
[----:B------:R-:W-:Y:S02]  /*94f0*/  LOP3.LUT R27, R4, 0xffff0000, RZ, 0xc0, !PT ;  /* 0xffff0000041b7812 */ /* 0x000fe400078ec0ff */
[----:B------:R-:W-:Y:S02]  /*9500*/  LOP3.LUT R5, R6, 0xffff0000, RZ, 0xc0, !PT ;  /* 0xffff000006057812 */ /* 0x000fe400078ec0ff */
[C---:B------:R-:W-:Y:S02]  /*9510*/  SHF.L.U32 R4, R7.reuse, 0x10, RZ ;  /* 0x0000001007047819 */ /* 0x040fe400000006ff */
[----:B------:R-:W-:Y:S01]  /*9520*/  LOP3.LUT R6, R7, 0xffff0000, RZ, 0xc0, !PT ;  /* 0xffff000007067812 */ /* 0x000fe200078ec0ff */
[----:B------:R-:W-:Y:S01]  /*9530*/  @!P2 FADD.FTZ R19, -R19, -RZ ;  /* 0x800000ff1313a221 */ /* 0x000fe20000010100 */
[----:B------:R-:W-:Y:S01]  /*9540*/  @!P2 FADD.FTZ R5, -R5, -RZ ;  /* 0x800000ff0505a221 */ /* 0x000fe20000010100 */
[----:B------:R-:W-:-:S02]  /*9550*/  @!P2 FADD.FTZ R4, -R4, -RZ ;  /* 0x800000ff0404a221 */ /* 0x000fc40000010100 */
[----:B------:R-:W-:Y:S01]  /*9560*/  @!P2 FADD.FTZ R6, -R6, -RZ ;  /* 0x800000ff0606a221 */ /* 0x000fe20000010100 */
[----:B------:R-:W-:Y:S01]  /*9570*/  @!P2 FADD.FTZ R30, -R30, -RZ ;  /* 0x800000ff1e1ea221 */ /* 0x000fe20000010100 */
[----:B------:R-:W-:Y:S01]  /*9580*/  @!P2 FADD.FTZ R27, -R27, -RZ ;  /* 0x800000ff1b1ba221 */ /* 0x000fe20000010100 */
[----:B------:R-:W-:Y:S01]  /*9590*/  @!P2 FADD.FTZ R31, -R31, -RZ ;  /* 0x800000ff1f1fa221 */ /* 0x000fe20000010100 */
[----:B------:R-:W-:Y:S01]  /*95a0*/  FMUL.FTZ R16, R16, R19 ;  /* 0x0000001310107220 */ /* 0x000fe20000410000 */
[----:B------:R-:W-:Y:S01]  /*95b0*/  @!P2 FADD.FTZ R32, -R32, -RZ ;  /* 0x800000ff2020a221 */ /* 0x000fe20000010100 */
[----:B------:R-:W-:Y:S01]  /*95c0*/  FMUL.FTZ R18, R18, R5 ;  /* 0x0000000512127220 */ /* 0x000fe20000410000 */
[----:B------:R-:W-:Y:S01]  /*95d0*/  FMUL.FTZ R17, R17, R4 ;  /* 0x0000000411117220 */ /* 0x000fe20000410000 */
[----:B------:R-:W-:Y:S01]  /*95e0*/  FMUL.FTZ R29, R29, R6 ;  /* 0x000000061d1d7220 */ /* 0x000fe20000410000 */
[C---:B----4-:R-:W-:Y:S01]  /*95f0*/  IMAD.U32 R6, R12.reuse, 0x10000, RZ ;  /* 0x000100000c067824 */ /* 0x050fe200078e00ff */
[----:B------:R-:W-:-:S02]  /*9600*/  LOP3.LUT R5, R12, 0xffff0000, RZ, 0xc0, !PT ;  /* 0xffff00000c057812 */ /* 0x000fc400078ec0ff */
[C---:B------:R-:W-:Y:S02]  /*9610*/  SHF.L.U32 R4, R13.reuse, 0x10, RZ ;  /* 0x000000100d047819 */ /* 0x040fe400000006ff */
[----:B------:R-:W-:Y:S01]  /*9620*/  LOP3.LUT R19, R13, 0xffff0000, RZ, 0xc0, !PT ;  /* 0xffff00000d137812 */ /* 0x000fe200078ec0ff */
[C---:B------:R-:W-:Y:S01]  /*9630*/  IMAD.U32 R13, R14.reuse, 0x10000, RZ ;  /* 0x000100000e0d7824 */ /* 0x040fe200078e00ff */
[----:B------:R-:W-:Y:S01]  /*9640*/  LOP3.LUT R12, R14, 0xffff0000, RZ, 0xc0, !PT ;  /* 0xffff00000e0c7812 */ /* 0x000fe200078ec0ff */
[----:B------:R-:W-:Y:S01]  /*9650*/  FMUL.FTZ R30, R23, R30 ;  /* 0x0000001e171e7220 */ /* 0x000fe20000410000 */
[C---:B------:R-:W-:Y:S01]  /*9660*/  SHF.L.U32 R7, R15.reuse, 0x10, RZ ;  /* 0x000000100f077819 */ /* 0x040fe200000006ff */
[----:B------:R-:W-:Y:S01]  /*9670*/  FMUL.FTZ R27, R22, R27 ;  /* 0x0000001b161b7220 */ /* 0x000fe20000410000 */
[----:B------:R-:W-:Y:S01]  /*9680*/  LOP3.LUT R14, R15, 0xffff0000, RZ, 0xc0, !PT ;  /* 0xffff00000f0e7812 */ /* 0x000fe200078ec0ff */
        /* <DEDUP_REMOVED lines=14> */
.L_x_1828:
[----:B------:R-:W-:Y:S05]  /*9770*/  BSYNC.RECONVERGENT B0 ;  /* 0x0000000000007941 */ /* 0x000fea0003800200 */
.L_x_1827:
[----:B-----5:R4:W-:Y:S02]  /*9780*/  STS.128 [R49+0x800], R20 ;  /* 0x0008001431007388 */ /* 0x0209e40000000c00 */
.L_x_1813:
[----:B------:R-:W-:Y:S05]  /*9790*/  BSYNC.RECONVERGENT B2 ;  /* 0x0000000000027941 */ /* 0x000fea0003800200 */
.L_x_1808:
[----:B-1----:R-:W-:Y:S01]  /*97a0*/  IADD3 R3, PT, PT, -R70, R63, RZ ;  /* 0x0000003f46037210 */ /* 0x002fe20007ffe1ff */
        /* <DEDUP_REMOVED lines=8> */
[----:B------:R1:W-:Y:S01]  /*9830*/  LDGSTS.E.BYPASS.LTC128B.128 [R49+0x1000], desc[UR4][R218.64] ;  /* 0x01000000da317fae */ /* 0x0003e2000b981a04 */
[----:B------:R-:W-:Y:S05]  /*9840*/  BRA `(.L_x_1830) ;  /* 0x0000000000047947 */ /* 0x000fea0003800000 */
.L_x_1831:
[----:B------:R1:W-:Y:S02]  /*9850*/  STS.128 [R49+0x1000], RZ ;  /* 0x001000ff31007388 */ /* 0x0003e40000000c00 */
.L_x_1830:
[----:B------:R-:W-:Y:S05]  /*9860*/  BSYNC.RECONVERGENT B0 ;  /* 0x0000000000007941 */ /* 0x000fea0003800200 */
.L_x_1829:
[----:B------:R-:W-:Y:S01]  /*9870*/  ISETP.GE.AND P1, PT, R28, R3, PT ;  /* 0x000000031c00720c */ /* 0x000fe20003f26270 */
[C---:B------:R-:W-:Y:S01]  /*9880*/  IMAD.SHL.U32 R19, R65.reuse, 0x2, RZ ;  /* 0x0000000241137824 */ /* 0x040fe200078e00ff */
[----:B------:R-:W-:Y:S01]  /*9890*/  SHF.L.U64.HI R66, R65, 0x1, R66 ;  /* 0x0000000141427819 */ /* 0x000fe20000010242 */
[----:B------:R-:W-:Y:S03]  /*98a0*/  BSSY.RECONVERGENT B0, `(.L_x_1832) ;  /* 0x000000c000007945 */ /* 0x000fe60003800200 */
[----:B------:R-:W-:-:S05]  /*98b0*/  IADD3 R18, P0, PT, R19, R218, RZ ;  /* 0x000000da13127210 */ /* 0x000fca0007f1e0ff */
[----:B------:R-:W-:Y:S02]  /*98c0*/  IMAD.X R19, R66, 0x1, R219, P0 ;  /* 0x0000000142137824 */ /* 0x000fe400000e06db */
[----:B------:R-:W-:Y:S06]  /*98d0*/  @P1 BRA `(.L_x_1833) ;  /* 0x0000000000201947 */ /* 0x000fec0003800000 */
[----:B-----5:R-:W-:-:S13]  /*98e0*/  ISETP.GE.AND P0, PT, R10, R227, PT ;  /* 0x000000e30a00720c */ /* 0x020fda0003f06270 */
[----:B------:R-:W-:Y:S05]  /*98f0*/  @P0 BRA `(.L_x_1834) ;  /* 0x0000000000140947 */ /* 0x000fea0003800000 */
[----:B------:R-:W-:Y:S01]  /*9900*/  @!PT LDS RZ, [RZ] ;  /* 0x00000000fffff984 */ /* 0x000fe20000000800 */
[----:B------:R-:W-:Y:S01]  /*9910*/  @!PT LDS RZ, [RZ] ;  /* 0x00000000fffff984 */ /* 0x000fe20000000800 */
[----:B------:R-:W-:Y:S01]  /*9920*/  @!PT LDS RZ, [RZ] ;  /* 0x00000000fffff984 */ /* 0x000fe20000000800 */
[----:B------:R1:W-:Y:S01]  /*9930*/  LDGSTS.E.BYPASS.LTC128B.128 [R49+0x1800], desc[UR4][R18.64] ;  /* 0x0180000012317fae */ /* 0x0003e2000b981a04 */
[----:B------:R-:W-:Y:S05]  /*9940*/  BRA `(.L_x_1833) ;  /* 0x0000000000047947 */ /* 0x000fea0003800000 */
.L_x_1834:
[----:B------:R1:W-:Y:S02]  /*9950*/  STS.128 [R49+0x1800], RZ ;  /* 0x001800ff31007388 */ /* 0x0003e40000000c00 */
.L_x_1833:
[----:B------:R-:W-:Y:S05]  /*9960*/  BSYNC.RECONVERGENT B0 ;  /* 0x0000000000007941 */ /* 0x000fea0003800200 */
.L_x_1832:
[----:B--2---:R-:W-:Y:S01]  /*9970*/  IADD3 R16, PT, PT, R130, 0x40, RZ ;  /* 0x0000004082107810 */ /* 0x004fe20007ffe0ff */
[----:B------:R-:W-:Y:S03]  /*9980*/  BSSY.RECONVERGENT B0, `(.L_x_1835) ;  /* 0x000000d000007945 */ /* 0x000fe60003800200 */
[----:B------:R-:W-:-:S13]  /*9990*/  ISETP.GE.AND P0, PT, R16, R3, PT ;  /* 0x000000031000720c */ /* 0x000fda0003f06270 */
[----:B------:R-:W-:Y:S05]  /*99a0*/  @P0 BRA `(.L_x_1836) ;  /* 0x0000000000280947 */ /* 0x000fea0003800000 */
[----:B-----5:R-:W-:-:S13]  /*99b0*/  ISETP.GE.AND P0, PT, R10, R227, PT ;  /* 0x000000e30a00720c */ /* 0x020fda0003f06270 */
        /* <DEDUP_REMOVED lines=8> */
.L_x_1837:
[----:B------:R2:W-:Y:S02]  /*9a40*/  STS.128 [R49+0x2000], RZ ;  /* 0x002000ff31007388 */ /* 0x0005e40000000c00 */
.L_x_1836:
[----:B------:R-:W-:Y:S05]  /*9a50*/  BSYNC.RECONVERGENT B0 ;  /* 0x0000000000007941 */ /* 0x000fea0003800200 */
.L_x_1835:
[----:B---3--:R-:W-:Y:S01]  /*9a60*/  IADD3 R14, PT, PT, R130, 0x60, RZ ;  /* 0x00000060820e7810 */ /* 0x008fe20007ffe0ff */
[----:B------:R-:W-:Y:S03]  /*9a70*/  BSSY.RECONVERGENT B0, `(.L_x_1838) ;  /* 0x000000d000007945 */ /* 0x000fe60003800200 */
[----:B------:R-:W-:-:S13]  /*9a80*/  ISETP.GE.AND P0, PT, R14, R3, PT ;  /* 0x000000030e00720c */ /* 0x000fda0003f06270 */
[----:B------:R-:W-:Y:S05]  /*9a90*/  @P0 BRA `(.L_x_1839) ;  /* 0x0000000000280947 */ /* 0x000fea0003800000 */
[----:B-----5:R-:W-:-:S13]  /*9aa0*/  ISETP.GE.AND P0, PT, R10, R227, PT ;  /* 0x000000e30a00720c */ /* 0x020fda0003f06270 */
        /* <DEDUP_REMOVED lines=8> */
.L_x_1840:
[----:B------:R3:W-:Y:S02]  /*9b30*/  STS.128 [R49+0x2800], RZ ;  /* 0x002800ff31007388 */ /* 0x0007e40000000c00 */
.L_x_1839:
[----:B------:R-:W-:Y:S05]  /*9b40*/  BSYNC.RECONVERGENT B0 ;  /* 0x0000000000007941 */ /* 0x000fea0003800200 */
.L_x_1838:
[----:B------:R-:W-:Y:S01]  /*9b50*/  IADD3 R12, PT, PT, R130, 0x80, RZ ;  /* 0x00000080820c7810 */ /* 0x000fe20007ffe0ff */
[----:B------:R-:W-:Y:S03]  /*9b60*/  BSSY.RECONVERGENT B0, `(.L_x_1841) ;  /* 0x0000010000007945 */ /* 0x000fe60003800200 */
[----:B------:R-:W-:-:S13]  /*9b70*/  ISETP.GE.AND P0, PT, R12, R3, PT ;  /* 0x000000030c00720c */ /* 0x000fda0003f06270 */
[----:B------:R-:W-:Y:S05]  /*9b80*/  @P0 BRA `(.L_x_1842) ;  /* 0x0000000000340947 */ /* 0x000fea0003800000 */
[----:B-----5:R-:W-:-:S13]  /*9b90*/  ISETP.GE.AND P0, PT, R10, R227, PT ;  /* 0x000000e30a00720c */ /* 0x020fda0003f06270 */
        /* <DEDUP_REMOVED lines=11> */
.L_x_1843:
[----:B------:R1:W-:Y:S02]  /*9c50*/  STS.128 [R49+0x3000], RZ ;  /* 0x003000ff31007388 */ /* 0x0003e40000000c00 */
.L_x_1842:
[----:B------:R-:W-:Y:S05]  /*9c60*/  BSYNC.RECONVERGENT B0 ;  /* 0x0000000000007941 */ /* 0x000fea0003800200 */
.L_x_1841:
[----:B------:R-:W-:Y:S01]  /*9c70*/  IADD3 R8, PT, PT, R130, 0xa0, RZ ;  /* 0x000000a082087810 */ /* 0x000fe20007ffe0ff */
[----:B------:R-:W-:Y:S03]  /*9c80*/  BSSY.RECONVERGENT B0, `(.L_x_1844) ;  /* 0x000000d000007945 */ /* 0x000fe60003800200 */
[----:B------:R-:W-:-:S13]  /*9c90*/  ISETP.GE.AND P0, PT, R8, R3, PT ;  /* 0x000000030800720c */ /* 0x000fda0003f06270 */
[----:B------:R-:W-:Y:S05]  /*9ca0*/  @P0 BRA `(.L_x_1845) ;  /* 0x0000000000280947 */ /* 0x000fea0003800000 */
[----:B-----5:R-:W-:-:S13]  /*9cb0*/  ISETP.GE.AND P0, PT, R10, R227, PT ;  /* 0x000000e30a00720c */ /* 0x020fda0003f06270 */
[----:B------:R-:W-:Y:S05]  /*9cc0*/  @P0 BRA `(.L_x_1846) ;  /* 0x00000000001c0947 */ /* 0x000fea0003800000 */
[----:B--23--:R-:W-:-:S04]  /*9cd0*/  LEA R4, P0, R212, R18, 0x8 ;  /* 0x00000012d4047211 */ /* 0x00cfc800078040ff */
[----:B------:R-:W-:-:S05]  /*9ce0*/  LEA.HI.X R5, R212, R19, R213, 0x8, P0 ;  /* 0x00000013d4057211 */ /* 0x000fca00000f44d5 */
[----:B------:R-:W-:Y:S01]  /*9cf0*/  @!PT LDS RZ, [RZ] ;  /* 0x00000000fffff984 */ /* 0x000fe20000000800 */
[----:B------:R-:W-:Y:S01]  /*9d00*/  @!PT LDS RZ, [RZ] ;  /* 0x00000000fffff984 */ /* 0x000fe20000000800 */
[----:B------:R-:W-:Y:S01]  /*9d10*/  @!PT LDS RZ, [RZ] ;  /* 0x00000000fffff984 */ /* 0x000fe20000000800 */
[----:B------:R2:W-:Y:S01]  /*9d20*/  LDGSTS.E.BYPASS.LTC128B.128 [R49+0x3800], desc[UR4][R4.64] ;  /* 0x0380000004317fae */ /* 0x0005e2000b981a04 */
[----:B------:R-:W-:Y:S05]  /*9d30*/  BRA `(.L_x_1845) ;  /* 0x0000000000047947 */ /* 0x000fea0003800000 */
.L_x_1846:
[----:B------:R1:W-:Y:S02]  /*9d40*/  STS.128 [R49+0x3800], RZ ;  /* 0x003800ff31007388 */ /* 0x0003e40000000c00 */
.L_x_1845:
[----:B------:R-:W-:Y:S05]  /*9d50*/  BSYNC.RECONVERGENT B0 ;  /* 0x0000000000007941 */ /* 0x000fea0003800200 */
.L_x_1844:
        /* <DEDUP_REMOVED lines=16> */
.L_x_1849:
[----:B------:R1:W-:Y:S02]  /*9e60*/  STS.128 [R49+0x4000], RZ ;  /* 0x004000ff31007388 */ /* 0x0003e40000000c00 */
.L_x_1848:
[----:B------:R-:W-:Y:S05]  /*9e70*/  BSYNC.RECONVERGENT B0 ;  /* 0x0000000000007941 */ /* 0x000fea0003800200 */
.L_x_1847:
[----:B--23--:R-:W-:Y:S01]  /*9e80*/  IADD3 R4, PT, PT, R130, 0xe0, RZ ;  /* 0x000000e082047810 */ /* 0x00cfe20007ffe0ff */
[----:B------:R-:W-:Y:S03]  /*9e90*/  BSSY.RECONVERGENT B0, `(.L_x_1850) ;  /* 0x000000e000007945 */ /* 0x000fe60003800200 */
[----:B------:R-:W-:-:S13]  /*9ea0*/  ISETP.GE.AND P0, PT, R4, R3, PT ;  /* 0x000000030400720c */ /* 0x000fda0003f06270 */
[----:B------:R-:W-:Y:S05]  /*9eb0*/  @P0 BRA `(.L_x_1851) ;  /* 0x00000000002c0947 */ /* 0x000fea0003800000 */
[----:B-----5:R-:W-:-:S13]  /*9ec0*/  ISETP.GE.AND P0, PT, R10, R227, PT ;  /* 0x000000e30a00720c */ /* 0x020fda0003f06270 */
        /* <DEDUP_REMOVED lines=9> */
.L_x_1852:
[----:B------:R2:W-:Y:S02]  /*9f60*/  STS.128 [R49+0x4800], RZ ;  /* 0x004800ff31007388 */ /* 0x0005e40000000c00 */
.L_x_1851:
[----:B------:R-:W-:Y:S05]  /*9f70*/  BSYNC.RECONVERGENT B0 ;  /* 0x0000000000007941 */ /* 0x000fea0003800200 */
.L_x_1850:
[----:B------:R-:W0:Y:S01]  /*9f80*/  LDGDEPBAR ;  /* 0x00000000000079af */ /* 0x000e220000000000 */
[----:B------:R-:W-:Y:S03]  /*9f90*/  BSSY.RECONVERGENT B0, `(.L_x_1853) ;  /* 0x0000010000007945 */ /* 0x000fe60003800200 */
[----:B------:R1:W5:Y:S04]  /*9fa0*/  LD.E R2, desc[UR4][R148.64+0x184] ;  /* 0x0001840494027980 */ /* 0x000368000c101900 */
[----:B------:R1:W5:Y:S01]  /*9fb0*/  LD.E R0, desc[UR4][R148.64+0x188] ;  /* 0x0001880494007980 */ /* 0x000362000c101900 */
[----:B------:R-:W-:-:S04]  /*9fc0*/  DEPBAR.LE SB0, 0x0 ;  /* 0x000080000000791a */ /* 0x000fc80000000000 */
[----:B------:R-:W-:Y:S06]  /*9fd0*/  BAR.SYNC.DEFER_BLOCKING 0x0 ;  /* 0x0000000000007b1d */ /* 0x000fec0000010000 */
        /* <DEDUP_REMOVED lines=8> */
.L_x_1855:
[----:B------:R1:W-:Y:S01]  /*a060*/  STS.128 [R49+0x5000], RZ ;  /* 0x005000ff31007388 */ /* 0x0003e20000000c00 */
[----:B------:R-:W-:Y:S05]  /*a070*/  BRA `(.L_x_1856) ;  /* 0x0000000000047947 */ /* 0x000fea0003800000 */
.L_x_1854:
[----:B------:R1:W-:Y:S02]  /*a080*/  STS.128 [R49+0x5000], RZ ;  /* 0x005000ff31007388 */ /* 0x0003e40000000c00 */
.L_x_1856:
[----:B------:R-:W-:Y:S05]  /*a090*/  BSYNC.RECONVERGENT B0 ;  /* 0x0000000000007941 */ /* 0x000fea0003800200 */
.L_x_1853:
[----:B------:R-:W-:Y:S01]  /*a0a0*/  ISETP.GE.AND P1, PT, R28, R3, PT ;  /* 0x000000031c00720c */ /* 0x000fe20003f26270 */
[----:B------:R-:W-:Y:S01]  /*a0b0*/  BSSY.RECONVERGENT B0, `(.L_x_1857) ;  /* 0x000000d000007945 */ /* 0x000fe20003800200 */
[----:B-1-3--:R-:W-:-:S04]  /*a0c0*/  LEA R18, P0, R67, R220, 0x1 ;  /* 0x000000dc43127211 */ /* 0x00afc800078008ff */
[----:B------:R-:W-:-:S07]  /*a0d0*/  LEA.HI.X R19, R67, R221, R68, 0x1, P0 ;  /* 0x000000dd43137211 */ /* 0x000fce00000f0c44 */
[----:B------:R1:W-:Y:S01]  /*a0e0*/  @P1 STS.128 [R49+0x5800], RZ ;  /* 0x005800ff31001388 */ /* 0x0003e20000000c00 */
        /* <DEDUP_REMOVED lines=8> */
.L_x_1859:
[----:B------:R3:W-:Y:S02]  /*a170*/  STS.128 [R49+0x5800], RZ ;  /* 0x005800ff31007388 */ /* 0x0007e40000000c00 */
.L_x_1858:
[----:B------:R-:W-:Y:S05]  /*a180*/  BSYNC.RECONVERGENT B0 ;  /* 0x0000000000007941 */ /* 0x000fea0003800200 */
.L_x_1857:
[----:B------:R-:W-:Y:S01]  /*a190*/  ISETP.GE.AND P0, PT, R16, R3, PT ;  /* 0x000000031000720c */ /* 0x000fe20003f06270 */
[----:B------:R-:W-:-:S12]  /*a1a0*/  BSSY.RECONVERGENT B0, `(.L_x_1860) ;  /* 0x000000d000007945 */ /* 0x000fd80003800200 */
[----:B------:R1:W-:Y:S01]  /*a1b0*/  @P0 STS.128 [R49+0x6000], RZ ;  /* 0x006000ff31000388 */ /* 0x0003e20000000c00 */
        /* <DEDUP_REMOVED lines=10> */
.L_x_1862:
[----:B------:R1:W-:Y:S02]  /*a260*/  STS.128 [R49+0x6000], RZ ;  /* 0x006000ff31007388 */ /* 0x0003e40000000c00 */
.L_x_1861:
[----:B------:R-:W-:Y:S05]  /*a270*/  BSYNC.RECONVERGENT B0 ;  /* 0x0000000000007941 */ /* 0x000fea0003800200 */
.L_x_1860:
        /* <DEDUP_REMOVED lines=13> */
.L_x_1865:
[----:B------:R1:W-:Y:S02]  /*a350*/  STS.128 [R49+0x6800], RZ ;  /* 0x006800ff31007388 */ /* 0x0003e40000000c00 */
.L_x_1864:
[----:B------:R-:W-:Y:S05]  /*a360*/  BSYNC.RECONVERGENT B0 ;  /* 0x0000000000007941 */ /* 0x000fea0003800200 */
.L_x_1863:
[----:B------:R-:W-:Y:S01]  /*a370*/  ISETP.GE.AND P0, PT, R12, R3, PT ;  /* 0x000000030c00720c */ /* 0x000fe20003f06270 */
[----:B------:R-:W-:-:S12]  /*a380*/  BSSY.RECONVERGENT B0, `(.L_x_1866) ;  /* 0x0000010000007945 */ /* 0x000fd80003800200 */
[----:B------:R1:W-:Y:S01]  /*a390*/  @P0 STS.128 [R49+0x7000], RZ ;  /* 0x007000ff31000388 */ /* 0x0003e20000000c00 */
[----:B------:R-:W-:Y:S05]  /*a3a0*/  @P0 BRA `(.L_x_1867) ;  /* 0x0000000000340947 */ /* 0x000fea0003800000 */
[----:B-----5:R-:W-:-:S13]  /*a3b0*/  ISETP.GE.AND P0, PT, R10, R227, PT ;  /* 0x000000e30a00720c */ /* 0x020fda0003f06270 */
        /* <DEDUP_REMOVED lines=11> */
.L_x_1868:
[----:B------:R1:W-:Y:S02]  /*a470*/  STS.128 [R49+0x7000], RZ ;  /* 0x007000ff31007388 */ /* 0x0003e40000000c00 */
.L_x_1867:
[----:B------:R-:W-:Y:S05]  /*a480*/  BSYNC.RECONVERGENT B0 ;  /* 0x0000000000007941 */ /* 0x000fea0003800200 */
.L_x_1866:
        /* <DEDUP_REMOVED lines=13> */
.L_x_1871:
[----:B------:R1:W-:Y:S02]  /*a560*/  STS.128 [R49+0x7800], RZ ;  /* 0x007800ff31007388 */ /* 0x0003e40000000c00 */
.L_x_1870:
[----:B------:R-:W-:Y:S05]  /*a570*/  BSYNC.RECONVERGENT B0 ;  /* 0x0000000000007941 */ /* 0x000fea0003800200 */
.L_x_1869:
        /* <DEDUP_REMOVED lines=16> */
.L_x_1874:
[----:B------:R1:W-:Y:S02]  /*a680*/  STS.128 [R49+0x8000], RZ ;  /* 0x008000ff31007388 */ /* 0x0003e40000000c00 */
.L_x_1873:
[----:B------:R-:W-:Y:S05]  /*a690*/  BSYNC.RECONVERGENT B0 ;  /* 0x0000000000007941 */ /* 0x000fea0003800200 */
.L_x_1872:
[----:B------:R-:W-:Y:S01]  /*a6a0*/  ISETP.GE.AND P0, PT, R4, R3, PT ;  /* 0x000000030400720c */ /* 0x000fe20003f06270 */
[----:B------:R-:W-:-:S12]  /*a6b0*/  BSSY.RECONVERGENT B0, `(.L_x_1875) ;  /* 0x000000e000007945 */ /* 0x000fd80003800200 */
[----:B------:R1:W-:Y:S01]  /*a6c0*/  @P0 STS.128 [R49+0x8800], RZ ;  /* 0x008800ff31000388 */ /* 0x0003e20000000c00 */
[----:B------:R-:W-:Y:S05]  /*a6d0*/  @P0 BRA `(.L_x_1876) ;  /* 0x00000000002c0947 */ /* 0x000fea0003800000 */
[----:B-----5:R-:W-:-:S13]  /*a6e0*/  ISETP.GE.AND P0, PT, R10, R227, PT ;  /* 0x000000e30a00720c */ /* 0x020fda0003f06270 */
[----:B------:R-:W-:Y:S05]  /*a6f0*/  @P0 BRA `(.L_x_1877) ;  /* 0x0000000000200947 */ /* 0x000fea0003800000 */
[----:B------:R-:W-:Y:S02]  /*a700*/  IMAD R3, R215, 0x180, RZ ;  /* 0x00000180d7037824 */ /* 0x000fe400078e02ff */
[----:B---3--:R-:W-:-:S05]  /*a710*/  IMAD.WIDE.U32 R18, R214, 0x180, R18 ;  /* 0x00000180d6127825 */ /* 0x008fca00078e0012 */
[----:B------:R-:W-:-:S05]  /*a720*/  IADD3 R19, PT, PT, R3, R19, RZ ;  /* 0x0000001303137210 */ /* 0x000fca0007ffe0ff */
[----:B------:R-:W-:Y:S01]  /*a730*/  @!PT LDS RZ, [RZ] ;  /* 0x00000000fffff984 */ /* 0x000fe20000000800 */
[----:B------:R-:W-:Y:S01]  /*a740*/  @!PT LDS RZ, [RZ] ;  /* 0x00000000fffff984 */ /* 0x000fe20000000800 */
[----:B------:R-:W-:Y:S01]  /*a750*/  @!PT LDS RZ, [RZ] ;  /* 0x00000000fffff984 */ /* 0x000fe20000000800 */
[----:B------:R3:W-:Y:S01]  /*a760*/  LDGSTS.E.BYPASS.LTC128B.128 [R49+0x8800], desc[UR4][R18.64] ;  /* 0x0880000012317fae */ /* 0x0007e2000b981a04 */
[----:B------:R-:W-:Y:S05]  /*a770*/  BRA `(.L_x_1876) ;  /* 0x0000000000047947 */ /* 0x000fea0003800000 */
.L_x_1877:
[----:B------:R1:W-:Y:S02]  /*a780*/  STS.128 [R49+0x8800], RZ ;  /* 0x008800ff31007388 */ /* 0x0003e40000000c00 */
.L_x_1876:
[----:B------:R-:W-:Y:S05]  /*a790*/  BSYNC.RECONVERGENT B0 ;  /* 0x0000000000007941 */ /* 0x000fea0003800200 */
.L_x_1875:
[----:B------:R-:W-:Y:S01]  /*a7a0*/  SHF.R.U32.HI R209, RZ, 0x1, R208 ;  /* 0x00000001ffd17819 */ /* 0x000fe200000116d0 */
[C---:B------:R-:W-:Y:S01]  /*a7b0*/  IMAD.SHL.U32 R103, R208.reuse, 0x20, RZ ;  /* 0x00000020d0677824 */ /* 0x040fe200078e00ff */
[----:B-1---5:R-:W-:Y:S01]  /*a7c0*/  IADD3 R17, PT, PT, R63, -R226, -R2 ;  /* 0x800000e23f117210 */ /* 0x022fe20007ffe802 */
[C---:B------:R-:W-:Y:S01]  /*a7d0*/  IMAD.SHL.U32 R4, R208.reuse, 0x10, RZ ;  /* 0x00000010d0047824 */ /* 0x040fe200078e00ff */
[----:B------:R-:W-:Y:S01]  /*a7e0*/  LOP3.LUT R6, R209, 0x8, RZ, 0xc0, !PT ;  /* 0x00000008d1067812 */ /* 0x000fe200078ec0ff */
[----:B------:R-:W-:Y:S01]  /*a7f0*/  IMAD.MOV.U32 R87, RZ, RZ, 0x20 ;  /* 0x00000020ff577424 */ /* 0x000fe200078e00ff */
[----:B------:R-:W-:Y:S01]  /*a800*/  LOP3.LUT R3, R103, 0xc0, RZ, 0xc0, !PT ;  /* 0x000000c067037812 */ /* 0x000fe200078ec0ff */
[----:B------:R-:W-:Y:S01]  /*a810*/  IMAD.SHL.U32 R245, R208, 0x2, RZ ;  /* 0x00000002d0f57824 */ /* 0x000fe200078e00ff */
[----:B------:R-:W-:Y:S01]  /*a820*/  LOP3.LUT R210, R4, 0x3e00, RZ, 0xc0, !PT ;  /* 0x00003e0004d27812 */ /* 0x000fe200078ec0ff */
[----:B------:R-:W-:Y:S01]  /*a830*/  VIADD R48, R60, 0xffffffff ;  /* 0xffffffff3c307836 */ /* 0x000fe20000000000 */
[--C-:B------:R-:W-:Y:S01]  /*a840*/  LOP3.LUT R5, R6, 0xc0, R103.reuse, 0xf8, !PT ;  /* 0x000000c006057812 */ /* 0x100fe200078ef867 */
[----:B------:R-:W0:Y:S01]  /*a850*/  LDGDEPBAR ;  /* 0x00000000000079af */ /* 0x000e220000000000 */
[----:B------:R-:W-:Y:S01]  /*a860*/  LOP3.LUT R3, R3, 0x8, R208, 0xf8, !PT ;  /* 0x0000000803037812 */ /* 0x000fe200078ef8d0 */
[----:B------:R-:W-:Y:S01]  /*a870*/  BSSY.RECONVERGENT B1, `(.L_x_1878) ;  /* 0x0000346000017945 */ /* 0x000fe20003800200 */
[----:B------:R-:W-:-:S02]  /*a880*/  LOP3.LUT R6, R210, 0x20, R103, 0xf8, !PT ;  /* 0x00000020d2067812 */ /* 0x000fc400078ef867 */
[----:B------:R-:W-:Y:S02]  /*a890*/  LOP3.LUT R4, R4, 0x100, RZ, 0xc0, !PT ;  /* 0x0000010004047812 */ /* 0x000fe400078ec0ff */
[--C-:B------:R-:W-:Y:S02]  /*a8a0*/  LOP3.LUT R50, R5, 0x18, R64.reuse, 0x78, !PT ;  /* 0x0000001805327812 */ /* 0x100fe400078e7840 */
[----:B------:R-:W-:Y:S02]  /*a8b0*/  LOP3.LUT R3, R3, 0x18, R64, 0x78, !PT ;  /* 0x0000001803037812 */ /* 0x000fe400078e7840 */
[--C-:B------:R-:W-:Y:S02]  /*a8c0*/  LOP3.LUT R5, R6, 0x100, R103.reuse, 0xf8, !PT ;  /* 0x0000010006057812 */ /* 0x100fe400078ef867 */
[----:B------:R-:W-:Y:S02]  /*a8d0*/  LOP3.LUT R4, R4, 0x20, R103, 0xf8, !PT ;  /* 0x0000002004047812 */ /* 0x000fe400078ef867 */
[----:B------:R-:W-:-:S02]  /*a8e0*/  LOP3.LUT R8, R5, R50, RZ, 0xfc, !PT ;  /* 0x0000003205087212 */ /* 0x000fc400078efcff */
[----:B------:R-:W-:Y:S02]  /*a8f0*/  LOP3.LUT R4, R4, R3, RZ, 0xfc, !PT ;  /* 0x0000000304047212 */ /* 0x000fe400078efcff */
[----:B------:R-:W-:Y:S01]  /*a900*/  LOP3.LUT P0, R3, R208, 0x4, RZ, 0xc0, !PT ;  /* 0x00000004d0037812 */ /* 0x000fe2000780c0ff */
[--C-:B------:R-:W-:Y:S01]  /*a910*/  IMAD R8, R8, 0x2, R61.reuse ;  /* 0x0000000208087824 */ /* 0x100fe200078e023d */
[----:B------:R-:W-:Y:S01]  /*a920*/  LOP3.LUT R9, R209, 0x1f0, RZ, 0xc0, !PT ;  /* 0x000001f0d1097812 */ /* 0x000fe200078ec0ff */
[----:B----4-:R-:W-:Y:S01]  /*a930*/  IMAD R53, R4, 0x2, R61 ;  /* 0x0000000204357824 */ /* 0x010fe200078e023d */
[----:B------:R-:W-:Y:S02]  /*a940*/  SEL R87, R87, 0xffffffe0, !P0 ;  /* 0xffffffe057577807 */ /* 0x000fe40004000000 */
[----:B------:R-:W-:Y:S01]  /*a950*/  LDSM.16.M88.4 R12, [R8] ;  /* 0x00000000080c783b */ /* 0x000fe20000000200 */
[----:B------:R-:W-:Y:S02]  /*a960*/  LOP3.LUT R245, R245, 0x6, RZ, 0xc0, !PT ;  /* 0x00000006f5f57812 */ /* 0x000fe400078ec0ff */
[----:B------:R-:W-:Y:S01]  /*a970*/  IMAD.IADD R52, R8, 0x1, R87 ;  /* 0x0000000108347824 */ /* 0x000fe200078e0257 */
[----:B------:R-:W1:Y:S01]  /*a980*/  LDSM.16.M88.4 R24, [R53+0x1000] ;  /* 0x001000003518783b */ /* 0x000e620000000200 */
[----:B------:R-:W-:-:S03]  /*a990*/  IMAD.IADD R51, R87, 0x1, R53 ;  /* 0x0000000157337824 */ /* 0x000fc600078e0235 */
[----:B------:R-:W4:Y:S04]  /*a9a0*/  LDSM.16.M88.4 R64, [R53+0x4c00] ;  /* 0x004c00003540783b */ /* 0x000f280000000200 */
[----:B------:R-:W-:Y:S04]  /*a9b0*/  LDSM.16.M88.4 R4, [R52] ;  /* 0x000000003404783b */ /* 0x000fe80000000200 */
[----:B------:R-:W2:Y:S04]  /*a9c0*/  LDSM.16.M88.4 R32, [R51+0x1000] ;  /* 0x001000003320783b */ /* 0x000ea80000000200 */
[----:B------:R-:W2:Y:S04]  /*a9d0*/  LDSM.16.M88.4 R56, [R51+0x4c00] ;  /* 0x004c00003338783b */ /* 0x000ea80000000200 */
[----:B------:R-:W2:Y:S04]  /*a9e0*/  LDSM.16.M88.4 R20, [R53+0x1400] ;  /* 0x001400003514783b */ /* 0x000ea80000000200 */
[----:B------:R-:W2:Y:S01]  /*a9f0*/  LDSM.16.M88.4 R28, [R51+0x1400] ;  /* 0x00140000331c783b */ /* 0x000ea20000000200 */
[C---:B-1----:R-:W-:Y:S08]  /*aa00*/  HMMA.16816.F32.BF16 R68, R12.reuse, R24, RZ ;  /* 0x000000180c44723c */ /* 0x042ff000000418ff */
[----:B----4-:R-:W-:Y:S01]  /*aa10*/  HMMA.16816.F32.BF16 R40, R12, R66, RZ ;  /* 0x000000420c28723c */ /* 0x010fe200000418ff */
[----:B------:R-:W-:-:S02]  /*aa20*/  LOP3.LUT R66, R9, 0x7, R130, 0xf8, !PT ;  /* 0x0000000709427812 */ /* 0x000fc400078ef882 */
[----:B------:R-:W-:Y:S01]  /*aa30*/  IADD3 R9, PT, PT, R0, R63, -R226 ;  /* 0x0000003f00097210 */ /* 0x000fe20007ffe8e2 */
[----:B------:R-:W-:Y:S02]  /*aa40*/  IMAD.SHL.U32 R0, R48, 0x100, RZ ;  /* 0x0000010030007824 */ /* 0x000fe400078e00ff */
[----:B------:R-:W-:Y:S02]  /*aa50*/  IMAD R66, R225, 0x40, R66 ;  /* 0x00000040e1427824 */ /* 0x000fe400078e0242 */
[----:B------:R-:W-:Y:S01]  /*aa60*/  HMMA.16816.F32.BF16 R24, R12, R26, RZ ;  /* 0x0000001a0c18723c */ /* 0x000fe200000418ff */
[----:B------:R-:W-:Y:S01]  /*aa70*/  LOP3.LUT R79, R0, R245, RZ, 0xfc, !PT ;  /* 0x000000f5004f7212 */ /* 0x000fe200078efcff */
[C---:B------:R-:W-:Y:S02]  /*aa80*/  IMAD.IADD R234, R66.reuse, 0x1, R9 ;  /* 0x0000000142ea7824 */ /* 0x040fe400078e0209 */
[----:B------:R-:W-:Y:S02]  /*aa90*/  IMAD.IADD R66, R66, 0x1, R17 ;  /* 0x0000000142427824 */ /* 0x000fe400078e0211 */
[----:B---3--:R-:W1:Y:S01]  /*aaa0*/  LDSM.16.M88.4 R16, [R53+0x1800] ;  /* 0x001800003510783b */ /* 0x008e620000000200 */
[C---:B------:R-:W-:Y:S01]  /*aab0*/  VIADD R9, R79.reuse, 0xf9 ;  /* 0x000000f94f097836 */ /* 0x040fe20000000000 */
[----:B--2---:R-:W-:Y:S05]  /*aac0*/  HMMA.16816.F32.BF16 R68, R4, R32, R68 ;  /* 0x000000200444723c */ /* 0x004fea0000041844 */
[C-C-:B------:R-:W-:Y:S01]  /*aad0*/  VIADDMNMX R236, R234.reuse, 0x1, R63.reuse, PT ;  /* 0x00000001eaec7846 */ /* 0x140fe2000380013f */
[----:B------:R-:W-:Y:S01]  /*aae0*/  VIADD R33, R79, 0x8 ;  /* 0x000000084f217836 */ /* 0x000fe20000000000 */
[----:B------:R-:W-:-:S02]  /*aaf0*/  VIADDMNMX R234, R234, 0x9, R63, PT ;  /* 0x00000009eaea7846 */ /* 0x000fc4000380013f */
[CC--:B------:R-:W-:Y:S02]  /*ab00*/  ISETP.GT.AND P1, PT, R66.reuse, R9.reuse, PT ;  /* 0x000000094200720c */ /* 0x0c0fe40003f24270 */
[C---:B------:R-:W-:Y:S01]  /*ab10*/  ISETP.GE.AND P4, PT, R9.reuse, R236, PT ;  /* 0x000000ec0900720c */ /* 0x040fe20003f86270 */
[----:B------:R-:W-:Y:S03]  /*ab20*/  HMMA.16816.F32.BF16 R40, R4, R58, R40 ;  /* 0x0000003a0428723c */ /* 0x000fe60000041828 */
[----:B------:R-:W-:Y:S01]  /*ab30*/  VIADD R58, R66, 0x8 ;  /* 0x00000008423a7836 */ /* 0x000fe20000000000 */
[----:B------:R-:W-:Y:S02]  /*ab40*/  ISETP.GE.AND P0, PT, R9, R234, PT ;  /* 0x000000ea0900720c */ /* 0x000fe40003f06270 */
[----:B------:R-:W-:Y:S02]  /*ab50*/  VIMNMX R237, PT, PT, RZ, R66, !PT ;  /* 0x00000042ffed7248 */ /* 0x000fe40007fe0100 */
[C---:B------:R-:W-:Y:S01]  /*ab60*/  ISETP.GT.AND P3, PT, R58.reuse, R9, PT ;  /* 0x000000093a00720c */ /* 0x040fe20003f64270 */
[----:B------:R-:W-:Y:S01]  /*ab70*/  VIADD R9, R79, 0x1 ;  /* 0x000000014f097836 */ /* 0x000fe20000000000 */
[----:B------:R-:W-:Y:S03]  /*ab80*/  HMMA.16816.F32.BF16 R36, R12, R20, RZ ;  /* 0x000000140c24723c */ /* 0x000fe600000418ff */
[----:B------:R-:W-:-:S02]  /*ab90*/  ISETP.GT.AND P2, PT, R58, R79, PT ;  /* 0x0000004f3a00720c */ /* 0x000fc40003f44270 */
[----:B------:R-:W-:Y:S02]  /*aba0*/  VIMNMX R235, PT, PT, RZ, R58, !PT ;  /* 0x0000003affeb7248 */ /* 0x000fe40007fe0100 */
[----:B------:R-:W-:Y:S02]  /*abb0*/  FSEL R2, R70, -INF , !P2 ;  /* 0xff80000046027808 */ /* 0x000fe40005000000 */
[----:B------:R-:W-:Y:S01]  /*abc0*/  ISETP.GT.AND P5, PT, R66, R9, PT ;  /* 0x000000094200720c */ /* 0x000fe20003fa4270 */
[----:B------:R-:W-:Y:S05]  /*abd0*/  HMMA.16816.F32.BF16 R24, R4, R34, R24 ;  /* 0x000000220418723c */ /* 0x000fea0000041818 */
[----:B------:R-:W-:-:S02]  /*abe0*/  ISETP.GE.AND P6, PT, R9, R236, PT ;  /* 0x000000ec0900720c */ /* 0x000fc40003fc6270 */
[----:B------:R-:W-:Y:S02]  /*abf0*/  FSEL R41, R41, -INF , !P1 ;  /* 0xff80000029297808 */ /* 0x000fe40004800000 */
[----:B------:R-:W-:Y:S02]  /*ac00*/  ISETP.GE.AND P2, PT, R9, R234, PT ;  /* 0x000000ea0900720c */ /* 0x000fe40003f46270 */
[----:B------:R-:W-:Y:S01]  /*ac10*/  ISETP.GT.AND P1, PT, R58, R9, PT ;  /* 0x000000093a00720c */ /* 0x000fe20003f24270 */
[----:B------:R-:W-:Y:S03]  /*ac20*/  HMMA.16816.F32.BF16 R20, R12, R22, RZ ;  /* 0x000000160c14723c */ /* 0x000fe600000418ff */
[----:B------:R-:W-:Y:S02]  /*ac30*/  FSEL R9, R43, -INF , !P3 ;  /* 0xff8000002b097808 */ /* 0x000fe40005800000 */
[----:B------:R-:W-:-:S02]  /*ac40*/  FSEL R41, R41, -INF , !P4 ;  /* 0xff80000029297808 */ /* 0x000fc40006000000 */
[----:B------:R-:W-:Y:S02]  /*ac50*/  FSEL R9, R9, -INF , !P0 ;  /* 0xff80000009097808 */ /* 0x000fe40004000000 */
[----:B------:R-:W-:Y:S01]  /*ac60*/  FSEL R69, R69, -INF , !P5 ;  /* 0xff80000045457808 */ /* 0x000fe20006800000 */
[----:B------:R-:W-:Y:S05]  /*ac70*/  HMMA.16816.F32.BF16 R36, R4, R28, R36 ;  /* 0x0000001c0424723c */ /* 0x000fea0000041824 */
[----:B------:R-:W-:Y:S01]  /*ac80*/  ISETP.GT.AND P3, PT, R66, R33, PT ;  /* 0x000000214200720c */ /* 0x000fe20003f64270 */
[----:B------:R-:W-:Y:S01]  /*ac90*/  VIADD R29, R79, 0x9 ;  /* 0x000000094f1d7836 */ /* 0x000fe20000000000 */
[----:B------:R-:W-:-:S02]  /*aca0*/  ISETP.GE.AND P4, PT, R33, R236, PT ;  /* 0x000000ec2100720c */ /* 0x000fc40003f86270 */
[----:B------:R-:W-:Y:S02]  /*acb0*/  ISETP.GE.AND P0, PT, R33, R234, PT ;  /* 0x000000ea2100720c */ /* 0x000fe40003f06270 */
[----:B------:R-:W-:Y:S01]  /*acc0*/  ISETP.GT.AND P5, PT, R58, R33, PT ;  /* 0x000000213a00720c */ /* 0x000fe20003fa4270 */
[----:B-1----:R-:W-:Y:S01]  /*acd0*/  HMMA.16816.F32.BF16 R44, R12, R16, RZ ;  /* 0x000000100c2c723c */ /* 0x002fe200000418ff */
[----:B------:R-:W1:Y:S02]  /*ace0*/  LDSM.16.M88.4 R32, [R51+0x1800] ;  /* 0x001800003320783b */ /* 0x000e640000000200 */
[----:B------:R-:W-:Y:S02]  /*acf0*/  FSEL R71, R71, -INF , !P1 ;  /* 0xff80000047477808 */ /* 0x000fe40004800000 */
[----:B------:R-:W-:Y:S02]  /*ad00*/  FSEL R24, R24, -INF , !P3 ;  /* 0xff80000018187808 */ /* 0x000fe40005800000 */
[----:B------:R-:W-:-:S02]  /*ad10*/  FSEL R26, R26, -INF , !P5 ;  /* 0xff8000001a1a7808 */ /* 0x000fc40006800000 */
[-C--:B------:R-:W-:Y:S01]  /*ad20*/  ISETP.GT.AND P1, PT, R66, R29.reuse, PT ;  /* 0x0000001d4200720c */ /* 0x080fe20003f24270 */
[----:B------:R-:W-:Y:S05]  /*ad30*/  HMMA.16816.F32.BF16 R20, R4, R30, R20 ;  /* 0x0000001e0414723c */ /* 0x000fea0000041814 */
[----:B------:R-:W-:Y:S02]  /*ad40*/  ISETP.GT.AND P3, PT, R58, R29, PT ;  /* 0x0000001d3a00720c */ /* 0x000fe40003f64270 */
[----:B------:R-:W-:Y:S02]  /*ad50*/  FSEL R146, R24, -INF , !P4 ;  /* 0xff80000018927808 */ /* 0x000fe40006000000 */
[----:B------:R-:W-:-:S02]  /*ad60*/  FSEL R85, R26, -INF , !P0 ;  /* 0xff8000001a557808 */ /* 0x000fc40004000000 */
[----:B------:R-:W-:Y:S01]  /*ad70*/  FSEL R250, R25, -INF , !P1 ;  /* 0xff80000019fa7808 */ /* 0x000fe20004800000 */
[----:B------:R-:W-:Y:S03]  /*ad80*/  HMMA.16816.F32.BF16 R16, R12, R18, RZ ;  /* 0x000000120c10723c */ /* 0x000fe600000418ff */
[----:B------:R-:W-:Y:S02]  /*ad90*/  FSEL R83, R27, -INF , !P3 ;  /* 0xff8000001b537808 */ /* 0x000fe40005800000 */
[----:B------:R-:W-:Y:S01]  /*ada0*/  FSEL R156, R69, -INF , !P6 ;  /* 0xff800000459c7808 */ /* 0x000fe20007000000 */
[----:B------:R-:W2:Y:S01]  /*adb0*/  LDSM.16.M88.4 R24, [R53+0x1c00] ;  /* 0x001c00003518783b */ /* 0x000ea20000000200 */
[----:B------:R-:W-:Y:S02]  /*adc0*/  FSEL R91, R71, -INF , !P2 ;  /* 0xff800000475b7808 */ /* 0x000fe40005000000 */
[----:B------:R-:W-:-:S02]  /*add0*/  ISETP.GE.AND P6, PT, R29, R236, PT ;  /* 0x000000ec1d00720c */ /* 0x000fc40003fc6270 */
[----:B------:R-:W-:Y:S01]  /*ade0*/  ISETP.GE.AND P2, PT, R29, R234, PT ;  /* 0x000000ea1d00720c */ /* 0x000fe20003f46270 */
[----:B------:R-:W-:Y:S01]  /*adf0*/  VIADD R29, R79, 0x10 ;  /* 0x000000104f1d7836 */ /* 0x000fe20000000000 */
[----:B------:R-:W-:Y:S02]  /*ae00*/  FSEL R250, R250, -INF , !P6 ;  /* 0xff800000fafa7808 */ /* 0x000fe40007000000 */
[----:B------:R-:W-:Y:S02]  /*ae10*/  FSEL R83, R83, -INF , !P2 ;  /* 0xff80000053537808 */ /* 0x000fe40005000000 */
[----:B------:R-:W-:Y:S02]  /*ae20*/  ISETP.GT.AND P4, PT, R66, R29, PT ;  /* 0x0000001d4200720c */ /* 0x000fe40003f84270 */
[C---:B------:R-:W-:Y:S02]  /*ae30*/  ISETP.GE.AND P5, PT, R29.reuse, R236, PT ;  /* 0x000000ec1d00720c */ /* 0x040fe40003fa6270 */
[----:B------:R-:W-:-:S02]  /*ae40*/  ISETP.GE.AND P0, PT, R29, R234, PT ;  /* 0x000000ea1d00720c */ /* 0x000fc40003f06270 */
[----:B------:R-:W-:Y:S01]  /*ae50*/  ISETP.GT.AND P1, PT, R58, R29, PT ;  /* 0x0000001d3a00720c */ /* 0x000fe20003f24270 */
[C---:B------:R-:W-:Y:S01]  /*ae60*/  VIADD R29, R79.reuse, 0x11 ;  /* 0x000000114f1d7836 */ /* 0x040fe20000000000 */
[----:B------:R-:W-:Y:S01]  /*ae70*/  FSEL R36, R36, -INF , !P4 ;  /* 0xff80000024247808 */ /* 0x000fe20006000000 */
[----:B-1----:R-:W-:Y:S05]  /*ae80*/  HMMA.16816.F32.BF16 R44, R4, R32, R44 ;  /* 0x00000020042c723c */ /* 0x002fea000004182c */
[----:B------:R-:W-:Y:S01]  /*ae90*/  FSEL R38, R38, -INF , !P1 ;  /* 0xff80000026267808 */ /* 0x000fe20004800000 */
[----:B------:R-:W-:Y:S01]  /*aea0*/  VIADD R33, R79, 0x19 ;  /* 0x000000194f217836 */ /* 0x000fe20000000000 */
[----:B------:R-:W-:-:S02]  /*aeb0*/  ISETP.GT.AND P3, PT, R66, R29, PT ;  /* 0x0000001d4200720c */ /* 0x000fc40003f64270 */
[C---:B------:R-:W-:Y:S02]  /*aec0*/  ISETP.GE.AND P6, PT, R29.reuse, R236, PT ;  /* 0x000000ec1d00720c */ /* 0x040fe40003fc6270 */
[----:B------:R-:W-:Y:S01]  /*aed0*/  ISETP.GE.AND P2, PT, R29, R234, PT ;  /* 0x000000ea1d00720c */ /* 0x000fe20003f46270 */
[----:B------:R-:W-:Y:S03]  /*aee0*/  HMMA.16816.F32.BF16 R16, R4, R34, R16 ;  /* 0x000000220410723c */ /* 0x000fe60000041810 */
[----:B------:R-:W-:Y:S01]  /*aef0*/  ISETP.GT.AND P4, PT, R58, R29, PT ;  /* 0x0000001d3a00720c */ /* 0x000fe20003f84270 */
[----:B------:R-:W-:Y:S01]  /*af00*/  VIADD R29, R79, 0x18 ;  /* 0x000000184f1d7836 */ /* 0x000fe20000000000 */
[----:B------:R-:W-:Y:S02]  /*af10*/  FSEL R138, R36, -INF , !P5 ;  /* 0xff800000248a7808 */ /* 0x000fe40006800000 */
[----:B------:R-:W-:-:S02]  /*af20*/  FSEL R77, R38, -INF , !P0 ;  /* 0xff800000264d7808 */ /* 0x000fc40004000000 */
[----:B------:R-:W-:Y:S02]  /*af30*/  FSEL R37, R37, -INF , !P3 ;  /* 0xff80000025257808 */ /* 0x000fe40005800000 */
[-C--:B------:R-:W-:Y:S02]  /*af40*/  ISETP.GT.AND P1, PT, R66, R29.reuse, PT ;  /* 0x0000001d4200720c */ /* 0x080fe40003f24270 */
[C---:B------:R-:W-:Y:S02]  /*af50*/  ISETP.GE.AND P5, PT, R29.reuse, R236, PT ;  /* 0x000000ec1d00720c */ /* 0x040fe40003fa6270 */
[----:B------:R-:W-:Y:S02]  /*af60*/  ISETP.GE.AND P0, PT, R29, R234, PT ;  /* 0x000000ea1d00720c */ /* 0x000fe40003f06270 */
[----:B------:R-:W-:Y:S02]  /*af70*/  ISETP.GT.AND P3, PT, R58, R29, PT ;  /* 0x0000001d3a00720c */ /* 0x000fe40003f64270 */
[----:B------:R-:W1:Y:S01]  /*af80*/  LDSM.16.M88.4 R28, [R51+0x1c00] ;  /* 0x001c0000331c783b */ /* 0x000e620000000200 */
[----:B------:R-:W-:-:S02]  /*af90*/  FSEL R39, R39, -INF , !P4 ;  /* 0xff80000027277808 */ /* 0x000fc40006000000 */
[----:B------:R-:W-:Y:S02]  /*afa0*/  FSEL R20, R20, -INF , !P1 ;  /* 0xff80000014147808 */ /* 0x000fe40004800000 */
[----:B------:R-:W-:Y:S02]  /*afb0*/  FSEL R22, R22, -INF , !P3 ;  /* 0xff80000016167808 */ /* 0x000fe40005800000 */
[-C--:B------:R-:W-:Y:S02]  /*afc0*/  ISETP.GT.AND P4, PT, R66, R33.reuse, PT ;  /* 0x000000214200720c */ /* 0x080fe40003f84270 */
[----:B------:R-:W-:Y:S02]  /*afd0*/  ISETP.GT.AND P1, PT, R58, R33, PT ;  /* 0x000000213a00720c */ /* 0x000fe40003f24270 */
[----:B------:R-:W-:Y:S02]  /*afe0*/  FSEL R136, R20, -INF , !P5 ;  /* 0xff80000014887808 */ /* 0x000fe40006800000 */
[----:B------:R-:W-:-:S02]  /*aff0*/  FSEL R73, R22, -INF , !P0 ;  /* 0xff80000016497808 */ /* 0x000fc40004000000 */
[----:B------:R-:W-:Y:S02]  /*b000*/  FSEL R78, R21, -INF , !P4 ;  /* 0xff800000154e7808 */ /* 0x000fe40006000000 */
[----:B------:R-:W-:Y:S02]  /*b010*/  FSEL R71, R23, -INF , !P1 ;  /* 0xff80000017477808 */ /* 0x000fe40004800000 */
[----:B------:R-:W-:Y:S01]  /*b020*/  FSEL R248, R37, -INF , !P6 ;  /* 0xff80000025f87808 */ /* 0x000fe20007000000 */
[----:B------:R-:W3:Y:S01]  /*b030*/  LDSM.16.M88.4 R20, [R53+0x2000] ;  /* 0x002000003514783b */ /* 0x000ee20000000200 */
[----:B------:R-:W-:Y:S02]  /*b040*/  FSEL R75, R39, -INF , !P2 ;  /* 0xff800000274b7808 */ /* 0x000fe40005000000 */
[C---:B------:R-:W-:Y:S01]  /*b050*/  ISETP.GE.AND P6, PT, R33.reuse, R236, PT ;  /* 0x000000ec2100720c */ /* 0x040fe20003fc6270 */
[----:B--2---:R-:W-:Y:S03]  /*b060*/  HMMA.16816.F32.BF16 R36, R12, R24, RZ ;  /* 0x000000180c24723c */ /* 0x004fe600000418ff */
[----:B------:R-:W-:Y:S01]  /*b070*/  ISETP.GE.AND P2, PT, R33, R234, PT ;  /* 0x000000ea2100720c */ /* 0x000fe20003f46270 */
[----:B------:R-:W-:Y:S01]  /*b080*/  VIADD R33, R79, 0x20 ;  /* 0x000000204f217836 */ /* 0x000fe20000000000 */
[----:B------:R-:W-:-:S02]  /*b090*/  FSEL R78, R78, -INF , !P6 ;  /* 0xff8000004e4e7808 */ /* 0x000fc40007000000 */
[----:B------:R-:W-:Y:S02]  /*b0a0*/  FSEL R71, R71, -INF , !P2 ;  /* 0xff80000047477808 */ /* 0x000fe40005000000 */
[-C--:B------:R-:W-:Y:S01]  /*b0b0*/  ISETP.GT.AND P3, PT, R66, R33.reuse, PT ;  /* 0x000000214200720c */ /* 0x080fe20003f64270 */
[----:B------:R-:W-:Y:S01]  /*b0c0*/  HMMA.16816.F32.BF16 R24, R12, R26, RZ ;  /* 0x0000001a0c18723c */ /* 0x000fe200000418ff */
[C---:B------:R-:W-:Y:S02]  /*b0d0*/  ISETP.GE.AND P5, PT, R33.reuse, R236, PT ;  /* 0x000000ec2100720c */ /* 0x040fe40003fa6270 */
[----:B------:R-:W-:Y:S02]  /*b0e0*/  ISETP.GE.AND P0, PT, R33, R234, PT ;  /* 0x000000ea2100720c */ /* 0x000fe40003f06270 */
[----:B------:R-:W-:Y:S01]  /*b0f0*/  ISETP.GT.AND P4, PT, R58, R33, PT ;  /* 0x000000213a00720c */ /* 0x000fe20003f84270 */
[----:B------:R-:W-:Y:S01]  /*b100*/  VIADD R33, R79, 0x21 ;  /* 0x000000214f217836 */ /* 0x000fe20000000000 */
[----:B------:R-:W-:-:S02]  /*b110*/  FSEL R44, R44, -INF , !P3 ;  /* 0xff8000002c2c7808 */ /* 0x000fc40005800000 */
[----:B------:R-:W-:Y:S02]  /*b120*/  FSEL R46, R46, -INF , !P4 ;  /* 0xff8000002e2e7808 */ /* 0x000fe40006000000 */
[----:B------:R-:W-:Y:S01]  /*b130*/  ISETP.GT.AND P1, PT, R66, R33, PT ;  /* 0x000000214200720c */ /* 0x000fe20003f24270 */
[----:B-1----:R-:W-:Y:S05]  /*b140*/  HMMA.16816.F32.BF16 R36, R4, R28, R36 ;  /* 0x0000001c0424723c */ /* 0x002fea0000041824 */
[----:B------:R-:W-:Y:S01]  /*b150*/  ISETP.GE.AND P6, PT, R33, R236, PT ;  /* 0x000000ec2100720c */ /* 0x000fe20003fc6270 */
[----:B------:R-:W-:Y:S01]  /*b160*/  VIADD R29, R79, 0x29 ;  /* 0x000000294f1d7836 */ /* 0x000fe20000000000 */
[----:B------:R-:W-:-:S02]  /*b170*/  ISETP.GE.AND P2, PT, R33, R234, PT ;  /* 0x000000ea2100720c */ /* 0x000fc40003f46270 */
[----:B------:R-:W-:Y:S01]  /*b180*/  ISETP.GT.AND P3, PT, R58, R33, PT ;  /* 0x000000213a00720c */ /* 0x000fe20003f64270 */
[----:B------:R-:W-:Y:S01]  /*b190*/  VIADD R33, R79, 0x28 ;  /* 0x000000284f217836 */ /* 0x000fe20000000000 */
[----:B------:R-:W-:Y:S01]  /*b1a0*/  FSEL R132, R44, -INF , !P5 ;  /* 0xff8000002c847808 */ /* 0x000fe20006800000 */
[----:B------:R-:W-:Y:S03]  /*b1b0*/  HMMA.16816.F32.BF16 R24, R4, R30, R24 ;  /* 0x0000001e0418723c */ /* 0x000fe60000041818 */
[----:B------:R-:W-:Y:S02]  /*b1c0*/  FSEL R69, R46, -INF , !P0 ;  /* 0xff8000002e457808 */ /* 0x000fe40004000000 */
        /* <DEDUP_REMOVED lines=9> */
[-C--:B------:R-:W-:Y:S02]  /*b260*/  ISETP.GT.AND P3, PT, R66, R29.reuse, PT ;  /* 0x0000001d4200720c */ /* 0x080fe40003f64270 */
[----:B------:R-:W-:Y:S02]  /*b270*/  ISETP.GT.AND P4, PT, R58, R29, PT ;  /* 0x0000001d3a00720c */ /* 0x000fe40003f84270 */
[----:B------:R-:W-:Y:S02]  /*b280*/  FSEL R244, R16, -INF , !P5 ;  /* 0xff80000010f47808 */ /* 0x000fe40006800000 */
[----:B------:R-:W-:Y:S02]  /*b290*/  FSEL R63, R18, -INF , !P0 ;  /* 0xff800000123f7808 */ /* 0x000fe40004000000 */
[----:B------:R-:W-:Y:S02]  /*b2a0*/  FSEL R130, R17, -INF , !P3 ;  /* 0xff80000011827808 */ /* 0x000fe40005800000 */
[----:B------:R-:W-:-:S02]  /*b2b0*/  FSEL R59, R19, -INF , !P4 ;  /* 0xff800000133b7808 */ /* 0x000fc40006000000 */
[----:B------:R-:W-:Y:S01]  /*b2c0*/  FSEL R246, R45, -INF , !P6 ;  /* 0xff8000002df67808 */ /* 0x000fe20007000000 */
[----:B------:R-:W2:Y:S01]  /*b2d0*/  LDSM.16.M88.4 R16, [R53+0x2400] ;  /* 0x002400003510783b */ /* 0x000ea20000000200 */
[----:B------:R-:W-:Y:S02]  /*b2e0*/  FSEL R67, R47, -INF , !P2 ;  /* 0xff8000002f437808 */ /* 0x000fe40005000000 */
[C---:B------:R-:W-:Y:S01]  /*b2f0*/  ISETP.GE.AND P6, PT, R29.reuse, R236, PT ;  /* 0x000000ec1d00720c */ /* 0x040fe20003fc6270 */
[----:B---3--:R-:W-:Y:S03]  /*b300*/  HMMA.16816.F32.BF16 R44, R12, R20, RZ ;  /* 0x000000140c2c723c */ /* 0x008fe600000418ff */
        /* <DEDUP_REMOVED lines=284> */
[----:B------:R-:W3:Y:S01]  /*c4d0*/  LDSM.16.M88.4 R36, [R53+0x4000] ;  /* 0x004000003524783b */ /* 0x000ee20000000200 */
[-C--:B------:R-:W-:Y:S02]  /*c4e0*/  ISETP.GT.AND P1, PT, R66, R33.reuse, PT ;  /* 0x000000214200720c */ /* 0x080fe40003f24270 */
[C---:B------:R-:W-:Y:S02]  /*c4f0*/  ISETP.GE.AND P6, PT, R33.reuse, R236, PT ;  /* 0x000000ec2100720c */ /* 0x040fe40003fc6270 */
[----:B------:R-:W-:Y:S02]  /*c500*/  ISETP.GE.AND P2, PT, R33, R234, PT ;  /* 0x000000ea2100720c */ /* 0x000fe40003f46270 */
[----:B------:R-:W-:Y:S01]  /*c510*/  ISETP.GT.AND P3, PT, R58, R33, PT ;  /* 0x000000213a00720c */ /* 0x000fe20003f64270 */
[----:B------:R-:W-:Y:S01]  /*c520*/  VIADD R33, R79, 0xa0 ;  /* 0x000000a04f217836 */ /* 0x000fe20000000000 */
[----:B------:R-:W-:-:S02]  /*c530*/  FSEL R26, R26, -INF , !P4 ;  /* 0xff8000001a1a7808 */ /* 0x000fc40006000000 */
[----:B------:R-:W-:Y:S02]  /*c540*/  FSEL R170, R24, -INF , !P5 ;  /* 0xff80000018aa7808 */ /* 0x000fe40006800000 */
[----:B------:R-:W-:Y:S02]  /*c550*/  FSEL R181, R26, -INF , !P0 ;  /* 0xff8000001ab57808 */ /* 0x000fe40004000000 */
[----:B------:R-:W-:Y:S01]  /*c560*/  FSEL R168, R25, -INF , !P1 ;  /* 0xff80000019a87808 */ /* 0x000fe20004800000 */
[----:B------:R-:W-:Y:S01]  /*c570*/  VIADD R25, R79, 0xa1 ;  /* 0x000000a14f197836 */ /* 0x000fe20000000000 */
[----:B------:R-:W-:Y:S02]  /*c580*/  ISETP.GT.AND P4, PT, R66, R33, PT ;  /* 0x000000214200720c */ /* 0x000fe40003f84270 */
[C---:B------:R-:W-:Y:S02]  /*c590*/  ISETP.GE.AND P5, PT, R33.reuse, R236, PT ;  /* 0x000000ec2100720c */ /* 0x040fe40003fa6270 */
[----:B------:R-:W-:-:S02]  /*c5a0*/  ISETP.GE.AND P0, PT, R33, R234, PT ;  /* 0x000000ea2100720c */ /* 0x000fc40003f06270 */
[----:B------:R-:W-:Y:S02]  /*c5b0*/  ISETP.GT.AND P1, PT, R58, R33, PT ;  /* 0x000000213a00720c */ /* 0x000fe40003f24270 */
[C---:B--2---:R-:W-:Y:S03]  /*c5c0*/  HMMA.16816.F32.BF16 R32, R12.reuse, R16, RZ ;  /* 0x000000100c20723c */ /* 0x044fe600000418ff */
[----:B------:R-:W-:Y:S02]  /*c5d0*/  FSEL R27, R27, -INF , !P3 ;  /* 0xff8000001b1b7808 */ /* 0x000fe40005800000 */
[----:B------:R-:W-:Y:S02]  /*c5e0*/  FSEL R168, R168, -INF , !P6 ;  /* 0xff800000a8a87808 */ /* 0x000fe40007000000 */
[----:B------:R-:W-:Y:S02]  /*c5f0*/  FSEL R183, R27, -INF , !P2 ;  /* 0xff8000001bb77808 */ /* 0x000fe40005000000 */
[----:B------:R-:W-:Y:S01]  /*c600*/  FSEL R44, R44, -INF , !P4 ;  /* 0xff8000002c2c7808 */ /* 0x000fe20006000000 */
[----:B------:R-:W-:Y:S01]  /*c610*/  HMMA.16816.F32.BF16 R16, R12, R18, RZ ;  /* 0x000000120c10723c */ /* 0x000fe200000418ff */
[----:B------:R-:W-:-:S02]  /*c620*/  ISETP.GT.AND P3, PT, R66, R25, PT ;  /* 0x000000194200720c */ /* 0x000fc40003f64270 */
[C---:B------:R-:W-:Y:S02]  /*c630*/  ISETP.GE.AND P6, PT, R25.reuse, R236, PT ;  /* 0x000000ec1900720c */ /* 0x040fe40003fc6270 */
[----:B------:R-:W-:Y:S02]  /*c640*/  ISETP.GE.AND P2, PT, R25, R234, PT ;  /* 0x000000ea1900720c */ /* 0x000fe40003f46270 */
[----:B------:R-:W-:Y:S01]  /*c650*/  ISETP.GT.AND P4, PT, R58, R25, PT ;  /* 0x000000193a00720c */ /* 0x000fe20003f84270 */
[C---:B------:R-:W-:Y:S01]  /*c660*/  VIADD R25, R79.reuse, 0xa8 ;  /* 0x000000a84f197836 */ /* 0x040fe20000000000 */
[----:B------:R-:W-:Y:S02]  /*c670*/  FSEL R46, R46, -INF , !P1 ;  /* 0xff8000002e2e7808 */ /* 0x000fe40004800000 */
[----:B------:R-:W-:Y:S01]  /*c680*/  FSEL R164, R44, -INF , !P5 ;  /* 0xff8000002ca47808 */ /* 0x000fe20006800000 */
[----:B-1----:R-:W-:Y:S05]  /*c690*/  HMMA.16816.F32.BF16 R32, R4, R28, R32 ;  /* 0x0000001c0420723c */ /* 0x002fea0000041820 */
[----:B------:R-:W-:Y:S01]  /*c6a0*/  FSEL R185, R46, -INF , !P0 ;  /* 0xff8000002eb97808 */ /* 0x000fe20004000000 */
[----:B------:R-:W-:Y:S01]  /*c6b0*/  VIADD R29, R79, 0xa9 ;  /* 0x000000a94f1d7836 */ /* 0x000fe20000000000 */
[----:B------:R-:W-:-:S02]  /*c6c0*/  FSEL R45, R45, -INF , !P3 ;  /* 0xff8000002d2d7808 */ /* 0x000fc40005800000 */
[-C--:B------:R-:W-:Y:S02]  /*c6d0*/  ISETP.GT.AND P1, PT, R66, R25.reuse, PT ;  /* 0x000000194200720c */ /* 0x080fe40003f24270 */
[C---:B------:R-:W-:Y:S01]  /*c6e0*/  ISETP.GE.AND P5, PT, R25.reuse, R236, PT ;  /* 0x000000ec1900720c */ /* 0x040fe20003fa6270 */
[----:B------:R-:W-:Y:S03]  /*c6f0*/  HMMA.16816.F32.BF16 R16, R4, R30, R16 ;  /* 0x0000001e0410723c */ /* 0x000fe60000041810 */
        /* <DEDUP_REMOVED lines=87> */
[----:B------:R-:W-:Y:S01]  /*cc70*/  FSEL R47, R47, -INF , !P1 ;  /* 0xff8000002f2f7808 */ /* 0x000fe20004800000 */
[----:B------:R-:W-:-:S04]  /*cc80*/  DEPBAR.LE SB0, 0x0 ;  /* 0x000080000000791a */ /* 0x000fc80000000000 */
[----:B------:R-:W-:Y:S02]  /*cc90*/  FSEL R108, R45, -INF , !P6 ;  /* 0xff8000002d6c7808 */ /* 0x000fe40007000000 */
[----:B------:R-:W-:Y:S02]  /*cca0*/  FSEL R205, R47, -INF , !P2 ;  /* 0xff8000002fcd7808 */ /* 0x000fe40005000000 */
[----:B------:R-:W-:Y:S01]  /*ccb0*/  FSEL R36, R36, -INF , !P3 ;  /* 0xff80000024247808 */ /* 0x000fe20005800000 */
[----:B------:R-:W-:Y:S01]  /*ccc0*/  BAR.SYNC.DEFER_BLOCKING 0x0 ;  /* 0x0000000000007b1d */ /* 0x000fe20000010000 */
[----:B------:R-:W-:Y:S02]  /*ccd0*/  ISETP.GT.AND P1, PT, R66, R29, PT ;  /* 0x0000001d4200720c */ /* 0x000fe40003f24270 */
[C---:B------:R-:W-:Y:S02]  /*cce0*/  ISETP.GE.AND P6, PT, R29.reuse, R236, PT ;  /* 0x000000ec1d00720c */ /* 0x040fe40003fc6270 */
[----:B------:R-:W-:-:S02]  /*ccf0*/  ISETP.GE.AND P2, PT, R29, R234, PT ;  /* 0x000000ea1d00720c */ /* 0x000fc40003f46270 */
[----:B------:R-:W-:Y:S01]  /*cd00*/  ISETP.GT.AND P3, PT, R58, R29, PT ;  /* 0x0000001d3a00720c */ /* 0x000fe20003f64270 */
[----:B------:R-:W-:Y:S01]  /*cd10*/  VIADD R29, R79, 0xd0 ;  /* 0x000000d04f1d7836 */ /* 0x000fe20000000000 */
        /* <DEDUP_REMOVED lines=9> */
[----:B---3--:R-:W-:Y:S03]  /*cdb0*/  HMMA.16816.F32.BF16 R28, R12, R16, RZ ;  /* 0x000000100c1c723c */ /* 0x008fe600000418ff */
[----:B------:R-:W-:Y:S02]  /*cdc0*/  FSEL R39, R39, -INF , !P3 ;  /* 0xff80000027277808 */ /* 0x000fe40005800000 */
[----:B------:R-:W-:-:S02]  /*cdd0*/  FSEL R100, R100, -INF , !P6 ;  /* 0xff80000064647808 */ /* 0x000fc40007000000 */
[----:B------:R-:W-:Y:S02]  /*cde0*/  FSEL R177, R39, -INF , !P2 ;  /* 0xff80000027b17808 */ /* 0x000fe40005000000 */
[----:B------:R-:W-:Y:S01]  /*cdf0*/  FSEL R32, R32, -INF , !P4 ;  /* 0xff80000020207808 */ /* 0x000fe20006000000 */
[C---:B------:R-:W-:Y:S01]  /*ce00*/  HMMA.16816.F32.BF16 R16, R12.reuse, R18, RZ ;  /* 0x000000120c10723c */ /* 0x040fe200000418ff */
[-C--:B------:R-:W-:Y:S02]  /*ce10*/  ISETP.GT.AND P3, PT, R66, R37.reuse, PT ;  /* 0x000000254200720c */ /* 0x080fe40003f64270 */
[C---:B------:R-:W-:Y:S02]  /*ce20*/  ISETP.GE.AND P6, PT, R37.reuse, R236, PT ;  /* 0x000000ec2500720c */ /* 0x040fe40003fc6270 */
[----:B------:R-:W-:Y:S02]  /*ce30*/  ISETP.GE.AND P2, PT, R37, R234, PT ;  /* 0x000000ea2500720c */ /* 0x000fe40003f46270 */
[----:B------:R-:W-:Y:S01]  /*ce40*/  ISETP.GT.AND P4, PT, R58, R37, PT ;  /* 0x000000253a00720c */ /* 0x000fe20003f84270 */
[----:B------:R-:W-:Y:S01]  /*ce50*/  HMMA.16816.F32.BF16 R12, R12, R64, RZ ;  /* 0x000000400c0c723c */ /* 0x000fe200000418ff */
[----:B------:R-:W-:Y:S01]  /*ce60*/  VIADD R37, R79, 0xd8 ;  /* 0x000000d84f257836 */ /* 0x000fe20000000000 */
[----:B------:R-:W-:Y:S01]  /*ce70*/  FSEL R90, R33, -INF , !P3 ;  /* 0xff800000215a7808 */ /* 0x000fe20005800000 */
[----:B------:R-:W-:Y:S01]  /*ce80*/  VIADD R33, R79, 0xd9 ;  /* 0x000000d94f217836 */ /* 0x000fe20000000000 */
[----:B------:R-:W-:-:S02]  /*ce90*/  FSEL R34, R34, -INF , !P1 ;  /* 0xff80000022227808 */ /* 0x000fc40004800000 */
[-C--:B------:R-:W-:Y:S02]  /*cea0*/  ISETP.GT.AND P1, PT, R66, R37.reuse, PT ;  /* 0x000000254200720c */ /* 0x080fe40003f24270 */
[----:B------:R-:W-:Y:S01]  /*ceb0*/  ISETP.GT.AND P3, PT, R58, R37, PT ;  /* 0x000000253a00720c */ /* 0x000fe20003f64270 */
[----:B-1----:R-:W-:Y:S05]  /*cec0*/  HMMA.16816.F32.BF16 R28, R4, R24, R28 ;  /* 0x00000018041c723c */ /* 0x002fea000004181c */
[----:B------:R-:W-:Y:S01]  /*ced0*/  FSEL R92, R32, -INF , !P5 ;  /* 0xff800000205c7808 */ /* 0x000fe20006800000 */
[----:B------:R-:W-:Y:S01]  /*cee0*/  VIADD R25, R79, 0xe0 ;  /* 0x000000e04f197836 */ /* 0x000fe20000000000 */
[----:B------:R-:W-:-:S02]  /*cef0*/  FSEL R163, R34, -INF , !P0 ;  /* 0xff80000022a37808 */ /* 0x000fc40004000000 */
[----:B------:R-:W-:Y:S02]  /*cf00*/  FSEL R35, R35, -INF , !P4 ;  /* 0xff80000023237808 */ /* 0x000fe40006000000 */
[C---:B------:R-:W-:Y:S01]  /*cf10*/  ISETP.GE.AND P5, PT, R37.reuse, R236, PT ;  /* 0x000000ec2500720c */ /* 0x040fe20003fa6270 */
[----:B------:R-:W-:Y:S03]  /*cf20*/  HMMA.16816.F32.BF16 R16, R4, R26, R16 ;  /* 0x0000001a0410723c */ /* 0x000fe60000041810 */
[----:B------:R-:W-:Y:S02]  /*cf30*/  ISETP.GE.AND P0, PT, R37, R234, PT ;  /* 0x000000ea2500720c */ /* 0x000fe40003f06270 */
[----:B------:R-:W-:Y:S02]  /*cf40*/  ISETP.GT.AND P4, PT, R66, R33, PT ;  /* 0x000000214200720c */ /* 0x000fe40003f84270 */
[----:B------:R-:W-:-:S02]  /*cf50*/  FSEL R20, R20, -INF , !P1 ;  /* 0xff80000014147808 */ /* 0x000fc40004800000 */
[----:B------:R-:W-:Y:S01]  /*cf60*/  FSEL R22, R22, -INF , !P3 ;  /* 0xff80000016167808 */ /* 0x000fe20005800000 */
[----:B------:R-:W-:Y:S03]  /*cf70*/  HMMA.16816.F32.BF16 R12, R4, R56, R12 ;  /* 0x00000038040c723c */ /* 0x000fe6000004180c */
[----:B------:R-:W-:Y:S01]  /*cf80*/  FSEL R84, R20, -INF , !P5 ;  /* 0xff80000014547808 */ /* 0x000fe20006800000 */
[C---:B------:R-:W-:Y:S01]  /*cf90*/  VIADD R5, R79.reuse, 0xf0 ;  /* 0x000000f04f057836 */ /* 0x040fe20000000000 */
[----:B------:R-:W-:Y:S01]  /*cfa0*/  FSEL R137, R22, -INF , !P0 ;  /* 0xff80000016897808 */ /* 0x000fe20004000000 */
[----:B------:R-:W-:Y:S01]  /*cfb0*/  VIADD R7, R79, 0xf1 ;  /* 0x000000f14f077836 */ /* 0x000fe20000000000 */
[----:B------:R-:W-:Y:S02]  /*cfc0*/  FSEL R21, R21, -INF , !P4 ;  /* 0xff80000015157808 */ /* 0x000fe40006000000 */
[----:B------:R-:W-:-:S02]  /*cfd0*/  ISETP.GT.AND P3, PT, R66, R25, PT ;  /* 0x000000194200720c */ /* 0x000fc40003f64270 */
[C---:B------:R-:W-:Y:S02]  /*cfe0*/  ISETP.GE.AND P5, PT, R25.reuse, R236, PT ;  /* 0x000000ec1900720c */ /* 0x040fe40003fa6270 */
[----:B------:R-:W-:Y:S02]  /*cff0*/  ISETP.GE.AND P0, PT, R25, R234, PT ;  /* 0x000000ea1900720c */ /* 0x000fe40003f06270 */
[C---:B------:R-:W-:Y:S01]  /*d000*/  ISETP.GT.AND P4, PT, R58.reuse, R25, PT ;  /* 0x000000193a00720c */ /* 0x040fe20003f84270 */
[----:B------:R-:W-:Y:S01]  /*d010*/  VIADD R25, R79, 0xe1 ;  /* 0x000000e14f197836 */ /* 0x000fe20000000000 */
[----:B------:R-:W-:Y:S02]  /*d020*/  ISETP.GT.AND P1, PT, R58, R33, PT ;  /* 0x000000213a00720c */ /* 0x000fe40003f24270 */
[----:B------:R-:W-:Y:S02]  /*d030*/  FSEL R90, R90, -INF , !P6 ;  /* 0xff8000005a5a7808 */ /* 0x000fe40007000000 */
[----:B------:R-:W-:-:S02]  /*d040*/  FSEL R151, R35, -INF , !P2 ;  /* 0xff80000023977808 */ /* 0x000fc40005000000 */
[C---:B------:R-:W-:Y:S02]  /*d050*/  ISETP.GE.AND P6, PT, R33.reuse, R236, PT ;  /* 0x000000ec2100720c */ /* 0x040fe40003fc6270 */
[----:B------:R-:W-:Y:S02]  /*d060*/  ISETP.GE.AND P2, PT, R33, R234, PT ;  /* 0x000000ea2100720c */ /* 0x000fe40003f46270 */
[----:B------:R-:W-:Y:S01]  /*d070*/  FSEL R155, R23, -INF , !P1 ;  /* 0xff800000179b7808 */ /* 0x000fe20004800000 */
[----:B------:R-:W-:Y:S01]  /*d080*/  VIADD R23, R79, 0xe8 ;  /* 0x000000e84f177836 */ /* 0x000fe20000000000 */
[----:B------:R-:W-:Y:S02]  /*d090*/  ISETP.GT.AND P1, PT, R66, R25, PT ;  /* 0x000000194200720c */ /* 0x000fe40003f24270 */
[----:B------:R-:W-:Y:S01]  /*d0a0*/  FSEL R80, R21, -INF , !P6 ;  /* 0xff80000015507808 */ /* 0x000fe20007000000 */
[----:B------:R-:W-:Y:S01]  /*d0b0*/  VIADD R21, R79, 0xe9 ;  /* 0x000000e94f157836 */ /* 0x000fe20000000000 */
[----:B------:R-:W-:-:S02]  /*d0c0*/  FSEL R155, R155, -INF , !P2 ;  /* 0xff8000009b9b7808 */ /* 0x000fc40005000000 */
[----:B------:R-:W-:Y:S02]  /*d0d0*/  FSEL R28, R28, -INF , !P3 ;  /* 0xff8000001c1c7808 */ /* 0x000fe40005800000 */
[----:B------:R-:W-:Y:S02]  /*d0e0*/  ISETP.GT.AND P2, PT, R58, R25, PT ;  /* 0x000000193a00720c */ /* 0x000fe40003f44270 */
[----:B------:R-:W-:Y:S02]  /*d0f0*/  FSEL R30, R30, -INF , !P4 ;  /* 0xff8000001e1e7808 */ /* 0x000fe40006000000 */
[----:B------:R-:W-:Y:S02]  /*d100*/  FSEL R29, R29, -INF , !P1 ;  /* 0xff8000001d1d7808 */ /* 0x000fe40004800000 */
[-C--:B------:R-:W-:Y:S02]  /*d110*/  ISETP.GT.AND P4, PT, R66, R23.reuse, PT ;  /* 0x000000174200720c */ /* 0x080fe40003f84270 */
[----:B------:R-:W-:-:S02]  /*d120*/  ISETP.GT.AND P1, PT, R58, R23, PT ;  /* 0x000000173a00720c */ /* 0x000fc40003f24270 */
[----:B------:R-:W-:Y:S02]  /*d130*/  FSEL R54, R28, -INF , !P5 ;  /* 0xff8000001c367808 */ /* 0x000fe40006800000 */
[----:B------:R-:W-:Y:S02]  /*d140*/  FSEL R147, R30, -INF , !P0 ;  /* 0xff8000001e937808 */ /* 0x000fe40004000000 */
[----:B------:R-:W-:Y:S02]  /*d150*/  FSEL R31, R31, -INF , !P2 ;  /* 0xff8000001f1f7808 */ /* 0x000fe40005000000 */
[C---:B------:R-:W-:Y:S02]  /*d160*/  ISETP.GE.AND P5, PT, R23.reuse, R236, PT ;  /* 0x000000ec1700720c */ /* 0x040fe40003fa6270 */
[----:B------:R-:W-:Y:S02]  /*d170*/  ISETP.GE.AND P0, PT, R23, R234, PT ;  /* 0x000000ea1700720c */ /* 0x000fe40003f06270 */
[----:B------:R-:W-:-:S02]  /*d180*/  ISETP.GT.AND P2, PT, R66, R21, PT ;  /* 0x000000154200720c */ /* 0x000fc40003f44270 */
[----:B------:R-:W-:Y:S02]  /*d190*/  FSEL R16, R16, -INF , !P4 ;  /* 0xff80000010107808 */ /* 0x000fe40006000000 */
[----:B------:R-:W-:Y:S02]  /*d1a0*/  FSEL R18, R18, -INF , !P1 ;  /* 0xff80000012127808 */ /* 0x000fe40004800000 */
[----:B------:R-:W-:Y:S02]  /*d1b0*/  ISETP.GT.AND P1, PT, R66, R5, PT ;  /* 0x000000054200720c */ /* 0x000fe40003f24270 */
[----:B------:R-:W-:Y:S02]  /*d1c0*/  FSEL R46, R16, -INF , !P5 ;  /* 0xff800000102e7808 */ /* 0x000fe40006800000 */
[----:B------:R-:W-:Y:S02]  /*d1d0*/  FSEL R143, R18, -INF , !P0 ;  /* 0xff800000128f7808 */ /* 0x000fe40004000000 */
[----:B------:R-:W-:-:S02]  /*d1e0*/  FSEL R17, R17, -INF , !P2 ;  /* 0xff80000011117808 */ /* 0x000fc40005000000 */
[C---:B------:R-:W-:Y:S02]  /*d1f0*/  ISETP.GE.AND P5, PT, R5.reuse, R236, PT ;  /* 0x000000ec0500720c */ /* 0x040fe40003fa6270 */
[----:B------:R-:W-:Y:S02]  /*d200*/  ISETP.GE.AND P0, PT, R5, R234, PT ;  /* 0x000000ea0500720c */ /* 0x000fe40003f06270 */
[----:B------:R-:W-:Y:S01]  /*d210*/  ISETP.GT.AND P2, PT, R58, R5, PT ;  /* 0x000000053a00720c */ /* 0x000fe20003f44270 */
[----:B------:R-:W-:Y:S01]  /*d220*/  VIADD R5, R79, 0xf8 ;  /* 0x000000f84f057836 */ /* 0x000fe20000000000 */
[----:B------:R-:W-:Y:S02]  /*d230*/  FSEL R12, R12, -INF , !P1 ;  /* 0xff8000000c0c7808 */ /* 0x000fe40004800000 */
[----:B------:R-:W-:Y:S02]  /*d240*/  ISETP.GT.AND P1, PT, R58, R7, PT ;  /* 0x000000073a00720c */ /* 0x000fe40003f24270 */
[----:B------:R-:W-:-:S02]  /*d250*/  ISETP.GE.AND P6, PT, R25, R236, PT ;  /* 0x000000ec1900720c */ /* 0x000fc40003fc6270 */
[----:B------:R-:W-:Y:S02]  /*d260*/  FSEL R15, R15, -INF , !P1 ;  /* 0xff8000000f0f7808 */ /* 0x000fe40004800000 */
[-C--:B------:R-:W-:Y:S02]  /*d270*/  ISETP.GT.AND P1, PT, R66, R5.reuse, PT ;  /* 0x000000054200720c */ /* 0x080fe40003f24270 */
[----:B------:R-:W-:Y:S02]  /*d280*/  ISETP.GE.AND P3, PT, R25, R234, PT ;  /* 0x000000ea1900720c */ /* 0x000fe40003f66270 */
[----:B------:R-:W-:Y:S02]  /*d290*/  FSEL R4, R40, -INF , !P1 ;  /* 0xff80000028047808 */ /* 0x000fe40004800000 */
[C---:B------:R-:W-:Y:S02]  /*d2a0*/  ISETP.GT.AND P1, PT, R58.reuse, R5, PT ;  /* 0x000000053a00720c */ /* 0x040fe40003f24270 */
[----:B------:R-:W-:-:S02]  /*d2b0*/  ISETP.GT.AND P4, PT, R58, R21, PT ;  /* 0x000000153a00720c */ /* 0x000fc40003f84270 */
[----:B------:R-:W-:Y:S02]  /*d2c0*/  FSEL R40, R42, -INF , !P1 ;  /* 0xff8000002a287808 */ /* 0x000fe40004800000 */
[----:B------:R-:W-:Y:S02]  /*d2d0*/  ISETP.GT.AND P1, PT, R66, R79, PT ;  /* 0x0000004f4200720c */ /* 0x000fe40003f24270 */
[----:B------:R-:W-:Y:S02]  /*d2e0*/  FSEL R47, R29, -INF , !P6 ;  /* 0xff8000001d2f7808 */ /* 0x000fe40007000000 */
[----:B------:R-:W-:Y:S02]  /*d2f0*/  FSEL R68, R68, -INF , !P1 ;  /* 0xff80000044447808 */ /* 0x000fe40004800000 */
[----:B------:R-:W-:Y:S02]  /*d300*/  ISETP.GT.AND P1, PT, R48, R217, PT ;  /* 0x000000d93000720c */ /* 0x000fe40003f24270 */
[----:B------:R-:W-:-:S02]  /*d310*/  ISETP.GE.AND P6, PT, R21, R236, PT ;  /* 0x000000ec1500720c */ /* 0x000fc40003fc6270 */
[----:B------:R-:W-:Y:S02]  /*d320*/  FSEL R145, R31, -INF , !P3 ;  /* 0xff8000001f917808 */ /* 0x000fe40005800000 */
[----:B------:R-:W-:Y:S02]  /*d330*/  FSEL R19, R19, -INF , !P4 ;  /* 0xff80000013137808 */ /* 0x000fe40006000000 */
[----:B------:R-:W-:Y:S02]  /*d340*/  ISETP.GE.AND P3, PT, R21, R234, PT ;  /* 0x000000ea1500720c */ /* 0x000fe40003f66270 */
[----:B------:R-:W-:Y:S02]  /*d350*/  ISETP.GT.AND P4, PT, R66, R7, PT ;  /* 0x000000074200720c */ /* 0x000fe40003f84270 */
[----:B------:R-:W-:Y:S02]  /*d360*/  FSEL R14, R14, -INF , !P2 ;  /* 0xff8000000e0e7808 */ /* 0x000fe40005000000 */
[----:B------:R-:W-:-:S02]  /*d370*/  FSEL R45, R17, -INF , !P6 ;  /* 0xff800000112d7808 */ /* 0x000fc40007000000 */
[----:B------:R-:W-:Y:S02]  /*d380*/  FSEL R13, R13, -INF , !P4 ;  /* 0xff8000000d0d7808 */ /* 0x000fe40006000000 */
[----:B------:R-:W-:Y:S02]  /*d390*/  FSEL R119, R19, -INF , !P3 ;  /* 0xff80000013777808 */ /* 0x000fe40005800000 */
[-C--:B------:R-:W-:Y:S02]  /*d3a0*/  ISETP.GE.AND P6, PT, R5, R236.reuse, PT ;  /* 0x000000ec0500720c */ /* 0x080fe40003fc6270 */
[----:B------:R-:W-:Y:S02]  /*d3b0*/  FSEL R44, R12, -INF , !P5 ;  /* 0xff8000000c2c7808 */ /* 0x000fe40006800000 */
[----:B------:R-:W-:Y:S02]  /*d3c0*/  FSEL R93, R14, -INF , !P0 ;  /* 0xff8000000e5d7808 */ /* 0x000fe40004000000 */
[----:B------:R-:W-:-:S02]  /*d3d0*/  ISETP.GE.AND P2, PT, R7, R236, PT ;  /* 0x000000ec0700720c */ /* 0x000fc40003f46270 */
[-C--:B------:R-:W-:Y:S02]  /*d3e0*/  ISETP.GE.AND P4, PT, R7, R234.reuse, PT ;  /* 0x000000ea0700720c */ /* 0x080fe40003f86270 */
[----:B------:R-:W-:Y:S02]  /*d3f0*/  ISETP.GE.AND P3, PT, R5, R234, PT ;  /* 0x000000ea0500720c */ /* 0x000fe40003f66270 */
[C---:B------:R-:W-:Y:S02]  /*d400*/  ISETP.GE.AND P5, PT, R79.reuse, R236, PT ;  /* 0x000000ec4f00720c */ /* 0x040fe40003fa6270 */
[----:B------:R-:W-:Y:S02]  /*d410*/  ISETP.GE.AND P0, PT, R79, R234, PT ;  /* 0x000000ea4f00720c */ /* 0x000fe40003f06270 */
[----:B------:R-:W-:Y:S02]  /*d420*/  FSEL R42, R4, -INF , !P6 ;  /* 0xff800000042a7808 */ /* 0x000fe40007000000 */
[----:B------:R-:W-:-:S02]  /*d430*/  FSEL R43, R13, -INF , !P2 ;  /* 0xff8000000d2b7808 */ /* 0x000fc40005000000 */
        /* <DEDUP_REMOVED lines=18> */
.L_x_1881:
[----:B------:R-:W2:Y:S01]  /*d560*/  LD.E R7, desc[UR4][R148.64+0x170] ;  /* 0x0001700494077980 */ /* 0x000ea2000c101900 */
[----:B------:R-:W-:Y:S02]  /*d570*/  IADD3 R62, PT, PT, R62, -0x200, RZ ;  /* 0xfffffe003e3e7810 */ /* 0x000fe40007ffe0ff */
        /* <DEDUP_REMOVED lines=15> */
[----:B------:R-:W-:-:S02]  /*d670*/  IMAD.HI.U32 R15, R17, R15, R16 ;  /* 0x0000000f110f7227 */ /* 0x000fc400078e0010 */
[----:B------:R-:W2:Y:S01]  /*d680*/  LD.E.64 R16, desc[UR4][R148.64+0x20] ;  /* 0x0000200494107980 */ /* 0x000ea2000c101b00 */
[----:B------:R-:W-:-:S03]  /*d690*/  ISETP.GE.AND P0, PT, R62, RZ, PT ;  /* 0x000000ff3e00720c */ /* 0x000fc60003f06270 */
[----:B------:R-:W-:-:S04]  /*d6a0*/  IMAD.HI.U32 R14, R15, R6, RZ ;  /* 0x000000060f0e7227 */ /* 0x000fc800078e00ff */
[----:B------:R-:W-:-:S04]  /*d6b0*/  IMAD.HI.U32 R15, R15, R12, RZ ;  /* 0x0000000c0f0f7227 */ /* 0x000fc800078e00ff */
[-C--:B------:R-:W-:Y:S02]  /*d6c0*/  IMAD R6, R14, R13.reuse, R6 ;  /* 0x0000000d0e067224 */ /* 0x080fe400078e0206 */
[----:B------:R-:W-:Y:S01]  /*d6d0*/  IMAD R12, R15, R13, R12 ;  /* 0x0000000d0f0c7224 */ /* 0x000fe200078e020c */
[----:B------:R-:W-:Y:S02]  /*d6e0*/  LOP3.LUT R13, RZ, R7, RZ, 0x33, !PT ;  /* 0x00000007ff0d7212 */ /* 0x000fe400078e33ff */
        /* <DEDUP_REMOVED lines=35> */
.L_x_1882:
[----:B------:R-:W-:Y:S05]  /*d920*/  BSYNC.RECONVERGENT B0 ;  /* 0x0000000000007941 */ /* 0x000fea0003800200 */
.L_x_1880:
[C---:B------:R-:W-:Y:S01]  /*d930*/  IMAD.SHL.U32 R5, R212.reuse, 0x40, RZ ;  /* 0x00000040d4057824 */ /* 0x040fe200078e00ff */
[----:B------:R-:W-:Y:S02]  /*d940*/  SHF.L.U64.HI R0, R212, 0x6, R213 ;  /* 0x00000006d4007819 */ /* 0x000fe400000102d5 */
[----:B------:R-:W-:Y:S02]  /*d950*/  ISETP.GE.AND P0, PT, R10, R227, PT ;  /* 0x000000e30a00720c */ /* 0x000fe40003f06270 */
[----:B------:R-:W-:-:S04]  /*d960*/  IADD3 R20, P1, PT, R5, R218, RZ ;  /* 0x000000da05147210 */ /* 0x000fc80007f3e0ff */
        /* <DEDUP_REMOVED lines=17> */
[----:B------:R-:W-:Y:S01]  /*da80*/  IADD3 R6, P2, PT, R12, R5, RZ ;  /* 0x000000050c067210 */ /* 0x000fe20007f5e0ff */
[----:B------:R-:W-:-:S02]  /*da90*/  IMAD.X R13, R15, 0x1, R0, P1 ;  /* 0x000000010f0d7824 */ /* 0x000fc400008e0600 */
[----:B------:R1:W-:Y:S01]  /*daa0*/  @P0 STS.128 [R49+0x1800], RZ ;  /* 0x001800ff31000388 */ /* 0x0003e20000000c00 */
[----:B------:R-:W-:Y:S01]  /*dab0*/  @!P0 IADD3 R22, P1, PT, R6, R5, RZ ;  /* 0x0000000506168210 */ /* 0x000fe20007f3e0ff */
[--C-:B------:R-:W-:Y:S02]  /*dac0*/  IMAD.X R7, R13, 0x1, R0.reuse, P2 ;  /* 0x000000010d077824 */ /* 0x100fe400010e0600 */
[----:B------:R-:W-:Y:S01]  /*dad0*/  @!PT LDS RZ, [RZ] ;  /* 0x00000000fffff984 */ /* 0x000fe20000000800 */
[----:B------:R-:W-:Y:S01]  /*dae0*/  @!PT LDS RZ, [RZ] ;  /* 0x00000000fffff984 */ /* 0x000fe20000000800 */
[----:B------:R-:W-:Y:S01]  /*daf0*/  @!PT LDS RZ, [RZ] ;  /* 0x00000000fffff984 */ /* 0x000fe20000000800 */
[----:B------:R1:W-:Y:S02]  /*db00*/  @!P0 LDGSTS.E.BYPASS.LTC128B.128 [R49+0x2000], desc[UR4][R18.64] ;  /* 0x0200000012318fae */ /* 0x0003e4000b981a04 */
[----:B------:R-:W-:Y:S02]  /*db10*/  @!P0 IMAD.X R23, R7, 0x1, R0, P1 ;  /* 0x0000000107178824 */ /* 0x000fe400008e0600 */
        /* <DEDUP_REMOVED lines=27> */
.L_x_1879:
[----:B------:R-:W-:Y:S05]  /*dcd0*/  BSYNC.RECONVERGENT B1 ;  /* 0x0000000000017941 */ /* 0x000fea0003800200 */
.L_x_1878:
[----:B------:R-:W2:Y:S01]  /*dce0*/  LD.E R79, desc[UR4][R148.64+0xdc] ;  /* 0x0000dc04944f7980 */ /* 0x000ea2000c101900 */
[----:B-1----:R-:W-:Y:S01]  /*dcf0*/  FMNMX3.FTZ R6, R2, R91, R85, !PT ;  /* 0x0000005b02067276 */ /* 0x002fe20007810055 */
[----:B------:R-:W-:Y:S01]  /*dd00*/  BSSY B2, `(.L_x_1883) ;  /* 0x00008e0000027945 */ /* 0x000fe20003800000 */
[----:B------:R-:W-:Y:S02]  /*dd10*/  LOP3.LUT R50, R50, 0x120, R103, 0xf8, !PT ;  /* 0x0000012032327812 */ /* 0x000fe400078ef867 */
[----:B------:R-:W-:Y:S02]  /*dd20*/  FMNMX3.FTZ R6, R6, R83, R77, !PT ;  /* 0x0000005306067276 */ /* 0x000fe4000781004d */
[----:B------:R-:W-:Y:S02]  /*dd30*/  LEA R50, R50, R61, 0x1 ;  /* 0x0000003d32327211 */ /* 0x000fe400078e08ff */
        /* <DEDUP_REMOVED lines=67> */
[----:B--2---:R-:W-:-:S05]  /*e170*/  FMUL.FTZ R76, R79, R0 ;  /* 0x000000004f4c7220 */ /* 0x004fca0000410000 */
[----:B------:R-:W-:-:S05]  /*e180*/  FSEL R76, R76, RZ, P0 ;  /* 0x000000ff4c4c7208 */ /* 0x000fca0000000000 */
[-C--:B------:R-:W-:Y:S01]  /*e190*/  FFMA.FTZ R158, R2, R79.reuse, -R76 ;  /* 0x0000004f029e7223 */ /* 0x080fe2000001084c */
[----:B------:R-:W-:Y:S01]  /*e1a0*/  FMNMX3.FTZ R2, R5, R80, R54, !PT ;  /* 0x0000005005027276 */ /* 0x000fe20007810036 */
[-CC-:B------:R-:W-:Y:S01]  /*e1b0*/  FFMA.FTZ R142, R77, R79.reuse, -R76.reuse ;  /* 0x0000004f4d8e7223 */ /* 0x180fe2000001084c */
[-CC-:B------:R-:W-:Y:S01]  /*e1c0*/  FFMA.FTZ R94, R133, R79.reuse, -R76.reuse ;  /* 0x0000004f855e7223 */ /* 0x180fe2000001084c */
[----:B------:R-:W-:Y:S01]  /*e1d0*/  FFMA.FTZ R135, R91, R79, -R76 ;  /* 0x0000004f5b877223 */ /* 0x000fe2000001084c */
[----:B------:R-:W-:Y:S01]  /*e1e0*/  FMNMX3.FTZ R2, R2, R47, R46, !PT ;  /* 0x0000002f02027276 */ /* 0x000fe2000781002e */
[-CC-:B------:R-:W-:Y:S01]  /*e1f0*/  FFMA.FTZ R91, R131, R79.reuse, -R76.reuse ;  /* 0x0000004f835b7223 */ /* 0x180fe2000001084c */
[-CC-:B------:R-:W-:Y:S01]  /*e200*/  FFMA.FTZ R154, R85, R79.reuse, -R76.reuse ;  /* 0x0000004f559a7223 */ /* 0x180fe2000001084c */
[----:B------:R-:W-:Y:S01]  /*e210*/  FFMA.FTZ R127, R83, R79, -R76 ;  /* 0x0000004f537f7223 */ /* 0x000fe2000001084c */
[----:B------:R-:W-:Y:S01]  /*e220*/  FMNMX3.FTZ R2, R2, R45, R44, !PT ;  /* 0x0000002d02027276 */ /* 0x000fe2000781002c */
[----:B------:R-:W-:Y:S01]  /*e230*/  MUFU.EX2 R158, R158 ;  /* 0x0000009e009e7308 */ /* 0x000fe20000000800 */
[-CC-:B------:R-:W-:Y:S01]  /*e240*/  FFMA.FTZ R101, R97, R79.reuse, -R76.reuse ;  /* 0x0000004f61657223 */ /* 0x180fe2000001084c */
[----:B------:R-:W-:Y:S01]  /*e250*/  FFMA.FTZ R97, R117, R79, -R76 ;  /* 0x0000004f75617223 */ /* 0x000fe2000001084c */
[----:B------:R-:W-:Y:S01]  /*e260*/  FMNMX3.FTZ R2, R2, R43, R42, !PT ;  /* 0x0000002b02027276 */ /* 0x000fe2000781002a */
[-CC-:B------:R-:W-:Y:S01]  /*e270*/  FFMA.FTZ R98, R121, R79.reuse, -R76.reuse ;  /* 0x0000004f79627223 */ /* 0x180fe2000001084c */
[-CC-:B------:R-:W-:Y:S01]  /*e280*/  FFMA.FTZ R123, R75, R79.reuse, -R76.reuse ;  /* 0x0000004f4b7b7223 */ /* 0x180fe2000001084c */
[-CC-:B------:R-:W-:Y:S01]  /*e290*/  FFMA.FTZ R134, R73, R79.reuse, -R76.reuse ;  /* 0x0000004f49867223 */ /* 0x180fe2000001084c */
[----:B------:R-:W-:Y:S01]  /*e2a0*/  FMNMX.FTZ R2, R41, R2, !PT ;  /* 0x0000000229027209 */ /* 0x000fe20007810000 */
[----:B------:R-:W1:Y:S01]  /*e2b0*/  MUFU.EX2 R135, R135 ;  /* 0x0000008700877308 */ /* 0x000e620000000800 */
[-CC-:B------:R-:W-:Y:S01]  /*e2c0*/  FFMA.FTZ R115, R71, R79.reuse, -R76.reuse ;  /* 0x0000004f47737223 */ /* 0x180fe2000001084c */
[-CC-:B------:R-:W-:Y:S01]  /*e2d0*/  FFMA.FTZ R106, R99, R79.reuse, -R76.reuse ;  /* 0x0000004f636a7223 */ /* 0x180fe2000001084c */
[-CC-:B------:R-:W-:Y:S01]  /*e2e0*/  FFMA.FTZ R99, R111, R79.reuse, -R76.reuse ;  /* 0x0000004f6f637223 */ /* 0x180fe2000001084c */
[----:B------:R-:W2:Y:S01]  /*e2f0*/  SHFL.BFLY PT, R5, R2, 0x2, 0x1f ;  /* 0x0c401f0002057f89 */ /* 0x000ea200000e0000 */
        /* <DEDUP_REMOVED lines=22> */
[--C-:B------:R-:W-:Y:S01]  /*e460*/  FFMA.FTZ R74, R167, R79, -R76.reuse ;  /* 0x0000004fa74a7223 */ /* 0x100fe2000001084c */
[----:B--2---:R-:W-:Y:S01]  /*e470*/  FMNMX.FTZ R5, R2, R5, !PT ;  /* 0x0000000502057209 */ /* 0x004fe20007810000 */
[-CC-:B------:R-:W-:Y:S01]  /*e480*/  FFMA.FTZ R73, R169, R79.reuse, -R76.reuse ;  /* 0x0000004fa9497223 */ /* 0x180fe2000001084c */
[-CC-:B------:R-:W-:Y:S01]  /*e490*/  FFMA.FTZ R72, R171, R79.reuse, -R76.reuse ;  /* 0x0000004fab487223 */ /* 0x180fe2000001084c */
[-CC-:B------:R-:W-:Y:S01]  /*e4a0*/  FFMA.FTZ R71, R173, R79.reuse, -R76.reuse ;  /* 0x0000004fad477223 */ /* 0x180fe2000001084c */
[----:B------:R-:W-:Y:S01]  /*e4b0*/  MUFU.EX2 R123, R123 ;  /* 0x0000007b007b7308 */ /* 0x000fe20000000800 */
[----:B------:R-:W1:Y:S01]  /*e4c0*/  SHFL.BFLY PT, R2, R5, 0x1, 0x1f ;  /* 0x0c201f0005027f89 */ /* 0x000e6200000e0000 */
[----:B---3--:R-:W-:Y:S01]  /*e4d0*/  F2FP.BF16.F32.PACK_AB R27, R127, R154 ;  /* 0x0000009a7f1b723e */ /* 0x008fe200000010ff */
[-CC-:B------:R-:W-:Y:S01]  /*e4e0*/  FFMA.FTZ R70, R175, R79.reuse, -R76.reuse ;  /* 0x0000004faf467223 */ /* 0x180fe2000001084c */
[-CC-:B------:R-:W-:Y:S01]  /*e4f0*/  FFMA.FTZ R69, R179, R79.reuse, -R76.reuse ;  /* 0x0000004fb3457223 */ /* 0x180fe2000001084c */
[-CC-:B------:R-:W-:Y:S01]  /*e500*/  FFMA.FTZ R68, R181, R79.reuse, -R76.reuse ;  /* 0x0000004fb5447223 */ /* 0x180fe2000001084c */
[-CC-:B------:R-:W-:Y:S01]  /*e510*/  FFMA.FTZ R67, R183, R79.reuse, -R76.reuse ;  /* 0x0000004fb7437223 */ /* 0x180fe2000001084c */
[----:B------:R-:W-:Y:S01]  /*e520*/  FADD.FTZ R171, R158, R135 ;  /* 0x000000879eab7221 */ /* 0x000fe20000010000 */
[----:B------:R-:W-:Y:S01]  /*e530*/  MUFU.EX2 R134, R134 ;  /* 0x0000008600867308 */ /* 0x000fe20000000800 */
[-CC-:B------:R-:W-:Y:S01]  /*e540*/  FFMA.FTZ R165, R143, R79.reuse, -R76.reuse ;  /* 0x0000004f8fa57223 */ /* 0x180fe2000001084c */
[-CC-:B------:R-:W-:Y:S01]  /*e550*/  FFMA.FTZ R66, R185, R79.reuse, -R76.reuse ;  /* 0x0000004fb9427223 */ /* 0x180fe2000001084c */
[----:B------:R-:W-:Y:S01]  /*e560*/  FADD.FTZ R154, R154, R171 ;  /* 0x000000ab9a9a7221 */ /* 0x000fe20000010000 */
[-CC-:B------:R-:W-:Y:S01]  /*e570*/  FFMA.FTZ R65, R187, R79.reuse, -R76.reuse ;  /* 0x0000004fbb417223 */ /* 0x180fe2000001084c */
[-CC-:B------:R-:W-:Y:S01]  /*e580*/  FFMA.FTZ R64, R189, R79.reuse, -R76.reuse ;  /* 0x0000004fbd407223 */ /* 0x180fe2000001084c */
[-C--:B------:R-:W-:Y:S01]  /*e590*/  FFMA.FTZ R63, R191, R79.reuse, -R76 ;  /* 0x0000004fbf3f7223 */ /* 0x080fe2000001084c */
[----:B------:R-:W-:Y:S01]  /*e5a0*/  FADD.FTZ R127, R127, R154 ;  /* 0x0000009a7f7f7221 */ /* 0x000fe20000010000 */
        /* <DEDUP_REMOVED lines=9> */
[----:B-1----:R-:W-:Y:S01]  /*e640*/  FMNMX.FTZ R2, R5, R2, !PT ;  /* 0x0000000205027209 */ /* 0x002fe20007810000 */
[-CC-:B------:R-:W-:Y:S01]  /*e650*/  FFMA.FTZ R137, R137, R79.reuse, -R76.reuse ;  /* 0x0000004f89897223 */ /* 0x180fe2000001084c */
[-CC-:B------:R-:W-:Y:S01]  /*e660*/  FFMA.FTZ R239, R9, R79.reuse, -R76.reuse ;  /* 0x0000004f09ef7223 */ /* 0x180fe2000001084c */
[-CC-:B------:R-:W-:Y:S01]  /*e670*/  FFMA.FTZ R93, R93, R79.reuse, -R76.reuse ;  /* 0x0000004f5d5d7223 */ /* 0x180fe2000001084c */
[----:B------:R-:W-:Y:S01]  /*e680*/  FSETP.NEU.FTZ.AND P0, PT, R2, -INF , PT ;  /* 0xff8000000200780b */ /* 0x000fe20003f1d000 */
[----:B------:R-:W-:Y:S01]  /*e690*/  FMUL.FTZ R77, R79, R2 ;  /* 0x000000024f4d7220 */ /* 0x000fe20000410000 */
[----:B------:R-:W-:Y:S01]  /*e6a0*/  FFMA.FTZ R40, R40, R79, -R76 ;  /* 0x0000004f28287223 */ /* 0x000fe2000001084c */
[----:B------:R-:W-:Y:S03]  /*e6b0*/  MUFU.EX2 R109, R109 ;  /* 0x0000006d006d7308 */ /* 0x000fe60000000800 */
[----:B------:R-:W-:-:S02]  /*e6c0*/  FSEL R77, R77, RZ, P0 ;  /* 0x000000ff4d4d7208 */ /* 0x000fc40000000000 */
[----:B------:R-:W-:-:S03]  /*e6d0*/  ISETP.GT.AND P0, PT, R48, R217, PT ;  /* 0x000000d93000720c */ /* 0x000fc60003f04270 */
[-CC-:B------:R-:W-:Y:S01]  /*e6e0*/  FFMA.FTZ R133, R4, R79.reuse, -R77.reuse ;  /* 0x0000004f04857223 */ /* 0x180fe2000001084d */
[-CC-:B------:R-:W-:Y:S01]  /*e6f0*/  FFMA.FTZ R156, R156, R79.reuse, -R77.reuse ;  /* 0x0000004f9c9c7223 */ /* 0x180fe2000001084d */
[----:B------:R-:W1:Y:S01]  /*e700*/  LDSM.16.MT88.4 R4, [R50+0x5000] ;  /* 0x005000003204783b */ /* 0x000e620000004200 */
        /* <DEDUP_REMOVED lines=45> */
[-C--:B------:R-:W-:Y:S01]  /*e9e0*/  FFMA.FTZ R176, R145, R79.reuse, -R76 ;  /* 0x0000004f91b07223 */ /* 0x080fe2000001084c */
[-CC-:B------:R-:W-:Y:S01]  /*e9f0*/  FFMA.FTZ R145, R174, R79.reuse, -R77.reuse ;  /* 0x0000004fae917223 */ /* 0x180fe2000001084d */
[-CC-:B------:R-:W-:Y:S01]  /*ea00*/  FFMA.FTZ R172, R172, R79.reuse, -R77.reuse ;  /* 0x0000004facac7223 */ /* 0x180fe2000001084d */
[-CC-:B------:R-:W-:Y:S01]  /*ea10*/  FFMA.FTZ R169, R170, R79.reuse, -R77.reuse ;  /* 0x0000004faaa97223 */ /* 0x180fe2000001084d */
[-CC-:B------:R-:W-:Y:S01]  /*ea20*/  FFMA.FTZ R168, R168, R79.reuse, -R77.reuse ;  /* 0x0000004fa8a87223 */ /* 0x180fe2000001084d */
[----:B------:R-:W-:Y:S01]  /*ea30*/  FADD.FTZ R135, R133, R156 ;  /* 0x0000009c85877221 */ /* 0x000fe20000010000 */
[----:B------:R-:W-:Y:S01]  /*ea40*/  MUFU.EX2 R117, R117 ;  /* 0x0000007500757308 */ /* 0x000fe20000000800 */
[C---:B-1----:R-:W-:Y:S03]  /*ea50*/  HMMA.16816.F32.BF16 R12, R24.reuse, R4, RZ ;  /* 0x00000004180c723c */ /* 0x042fe600000418ff */
[-C--:B------:R-:W-:Y:S01]  /*ea60*/  FFMA.FTZ R143, R164, R79.reuse, -R77 ;  /* 0x0000004fa48f7223 */ /* 0x080fe2000001084d */
[----:B------:R-:W-:Y:S01]  /*ea70*/  FADD.FTZ R146, R146, R135 ;  /* 0x0000008792927221 */ /* 0x000fe20000010000 */
[-CC-:B------:R-:W-:Y:S01]  /*ea80*/  FFMA.FTZ R162, R162, R79.reuse, -R77.reuse ;  /* 0x0000004fa2a27223 */ /* 0x180fe2000001084d */
[-CC-:B------:R-:W-:Y:S01]  /*ea90*/  FFMA.FTZ R140, R140, R79.reuse, -R77.reuse ;  /* 0x0000004f8c8c7223 */ /* 0x180fe2000001084d */
[-CC-:B------:R-:W-:Y:S01]  /*eaa0*/  FFMA.FTZ R150, R150, R79.reuse, -R77.reuse ;  /* 0x0000004f96967223 */ /* 0x180fe2000001084d */
[----:B------:R-:W-:Y:S01]  /*eab0*/  FADD.FTZ R131, R131, R146 ;  /* 0x0000009283837221 */ /* 0x000fe20000010000 */
[----:B------:R-:W1:Y:S01]  /*eac0*/  MUFU.EX2 R136, R136 ;  /* 0x0000008800887308 */ /* 0x000e620000000800 */
[C---:B------:R-:W-:Y:S01]  /*ead0*/  HMMA.16816.F32.BF16 R4, R24.reuse, R6, RZ ;  /* 0x000000061804723c */ /* 0x040fe200000418ff */
[-CC-:B------:R-:W-:Y:S01]  /*eae0*/  FFMA.FTZ R114, R114, R79.reuse, -R77.reuse ;  /* 0x0000004f72727223 */ /* 0x180fe2000001084d */
[-CC-:B------:R-:W-:Y:S01]  /*eaf0*/  FFMA.FTZ R128, R128, R79.reuse, -R77.reuse ;  /* 0x0000004f80807223 */ /* 0x180fe2000001084d */
[-CC-:B------:R-:W-:Y:S01]  /*eb00*/  FFMA.FTZ R118, R118, R79.reuse, -R77.reuse ;  /* 0x0000004f76767223 */ /* 0x180fe2000001084d */
[-C--:B------:R-:W-:Y:S01]  /*eb10*/  FFMA.FTZ R78, R193, R79.reuse, -R76 ;  /* 0x0000004fc14e7223 */ /* 0x080fe2000001084c */
[-CC-:B------:R-:W-:Y:S01]  /*eb20*/  FFMA.FTZ R108, R108, R79.reuse, -R77.reuse ;  /* 0x0000004f6c6c7223 */ /* 0x180fe2000001084d */
[-C--:B------:R-:W-:Y:S01]  /*eb30*/  FFMA.FTZ R100, R100, R79.reuse, -R77 ;  /* 0x0000004f64647223 */ /* 0x080fe2000001084d */
[----:B------:R-:W-:Y:S01]  /*eb40*/  MUFU.EX2 R120, R120 ;  /* 0x0000007800787308 */ /* 0x000fe20000000800 */
[C---:B------:R-:W-:Y:S01]  /*eb50*/  HMMA.16816.F32.BF16 R28, R24.reuse, R16, RZ ;  /* 0x00000010181c723c */ /* 0x040fe200000418ff */
[----:B--2---:R-:W-:Y:S01]  /*eb60*/  F2FP.BF16.F32.PACK_AB R16, R121, R138 ;  /* 0x0000008a7910723e */ /* 0x004fe200000010ff */
[----:B------:R-:W-:Y:S01]  /*eb70*/  FADD.FTZ R138, R138, R131 ;  /* 0x000000838a8a7221 */ /* 0x000fe20000010000 */
[----:B------:R-:W-:Y:S01]  /*eb80*/  F2FP.BF16.F32.PACK_AB R17, R123, R142 ;  /* 0x0000008e7b11723e */ /* 0x000fe200000010ff */
[----:B------:R-:W-:Y:S01]  /*eb90*/  FADD.FTZ R142, R142, R127 ;  /* 0x0000007f8e8e7221 */ /* 0x000fe20000010000 */
[--C-:B------:R-:W-:Y:S01]  /*eba0*/  FFMA.FTZ R110, R110, R79, -R77.reuse ;  /* 0x0000004f6e6e7223 */ /* 0x100fe2000001084d */
[----:B------:R-:W-:Y:S01]  /*ebb0*/  FADD.FTZ R138, R121, R138 ;  /* 0x0000008a798a7221 */ /* 0x000fe20000010000 */
[----:B------:R-:W-:Y:S01]  /*ebc0*/  MUFU.EX2 R107, R107 ;  /* 0x0000006b006b7308 */ /* 0x000fe20000000800 */
[----:B------:R-:W-:Y:S01]  /*ebd0*/  HMMA.16816.F32.BF16 R24, R24, R18, RZ ;  /* 0x000000121818723c */ /* 0x000fe200000418ff */
[----:B-1----:R-:W-:Y:S01]  /*ebe0*/  F2FP.BF16.F32.PACK_AB R18, R136, R117 ;  /* 0x000000758812723e */ /* 0x002fe200000010ff */
[----:B------:R-:W-:Y:S01]  /*ebf0*/  FADD.FTZ R123, R123, R142 ;  /* 0x0000008e7b7b7221 */ /* 0x000fe20000010000 */
[C---:B------:R-:W-:Y:S01]  /*ec00*/  F2FP.BF16.F32.PACK_AB R19, R115.reuse, R134 ;  /* 0x000000867313723e */ /* 0x040fe200000010ff */
[-CC-:B------:R-:W-:Y:S01]  /*ec10*/  FFMA.FTZ R104, R104, R79.reuse, -R77.reuse ;  /* 0x0000004f68687223 */ /* 0x180fe2000001084d */
[-C--:B------:R-:W-:Y:S01]  /*ec20*/  FFMA.FTZ R80, R80, R79.reuse, -R77 ;  /* 0x0000004f50507223 */ /* 0x080fe2000001084d */
[----:B------:R-:W-:Y:S01]  /*ec30*/  FADD.FTZ R134, R134, R123 ;  /* 0x0000007b86867221 */ /* 0x000fe20000010000 */
[----:B------:R-:W-:Y:S01]  /*ec40*/  MUFU.EX2 R132, R132 ;  /* 0x0000008400847308 */ /* 0x000fe20000000800 */
[-CC-:B------:R-:W-:Y:S01]  /*ec50*/  FFMA.FTZ R90, R90, R79.reuse, -R77.reuse ;  /* 0x0000004f5a5a7223 */ /* 0x180fe2000001084d */
[-CC-:B------:R-:W-:Y:S01]  /*ec60*/  FFMA.FTZ R84, R84, R79.reuse, -R77.reuse ;  /* 0x0000004f54547223 */ /* 0x180fe2000001084d */
[C---:B------:R-:W-:Y:S05]  /*ec70*/  HMMA.16816.F32.BF16 R12, R16.reuse, R36, R12 ;  /* 0x00000024100c723c */ /* 0x040fea000004180c */
[----:B------:R-:W-:Y:S01]  /*ec80*/  FADD.FTZ R115, R115, R134 ;  /* 0x0000008673737221 */ /* 0x000fe20000010000 */
[-CC-:B------:R-:W-:Y:S01]  /*ec90*/  FFMA.FTZ R54, R54, R79.reuse, -R77.reuse ;  /* 0x0000004f36367223 */ /* 0x180fe2000001084d */
[-CC-:B------:R-:W-:Y:S01]  /*eca0*/  FFMA.FTZ R47, R47, R79.reuse, -R77.reuse ;  /* 0x0000004f2f2f7223 */ /* 0x180fe2000001084d */
[-CC-:B------:R-:W-:Y:S01]  /*ecb0*/  FFMA.FTZ R46, R46, R79.reuse, -R77.reuse ;  /* 0x0000004f2e2e7223 */ /* 0x180fe2000001084d */
[----:B------:R-:W1:Y:S01]  /*ecc0*/  MUFU.EX2 R113, R113 ;  /* 0x0000007100717308 */ /* 0x000e620000000800 */
[-CC-:B------:R-:W-:Y:S01]  /*ecd0*/  FFMA.FTZ R45, R45, R79.reuse, -R77.reuse ;  /* 0x0000004f2d2d7223 */ /* 0x180fe2000001084d */
[----:B------:R-:W-:Y:S01]  /*ece0*/  FFMA.FTZ R44, R44, R79, -R77 ;  /* 0x0000004f2c2c7223 */ /* 0x000fe2000001084d */
[C---:B------:R-:W-:Y:S01]  /*ecf0*/  HMMA.16816.F32.BF16 R4, R16.reuse, R38, R4 ;  /* 0x000000261004723c */ /* 0x040fe20000041804 */
[----:B------:R-:W2:Y:S04]  /*ed00*/  LDSM.16.MT88.4 R36, [R61+0x5800] ;  /* 0x005800003d24783b */ /* 0x000ea80000004200 */
[----:B------:R-:W-:Y:S03]  /*ed10*/  MUFU.EX2 R111, R111 ;  /* 0x0000006f006f7308 */ /* 0x000fe60000000800 */
[C---:B------:R-:W-:Y:S05]  /*ed20*/  HMMA.16816.F32.BF16 R28, R16.reuse, R20, R28 ;  /* 0x00000014101c723c */ /* 0x040fea000004181c */
[----:B------:R-:W3:Y:S03]  /*ed30*/  MUFU.EX2 R130, R130 ;  /* 0x0000008200827308 */ /* 0x000ee60000000800 */
[----:B------:R-:W-:Y:S01]  /*ed40*/  HMMA.16816.F32.BF16 R24, R16, R22, R24 ;  /* 0x000000161018723c */ /* 0x000fe20000041818 */
[----:B------:R-:W4:Y:S02]  /*ed50*/  LDSM.16.MT88.4 R20, [R50+0x5c00] ;  /* 0x005c00003214783b */ /* 0x000f240000004200 */
[----:B-1----:R-:W-:-:S02]  /*ed60*/  F2FP.BF16.F32.PACK_AB R16, R113, R132 ;  /* 0x000000847110723e */ /* 0x002fc400000010ff */
[----:B------:R-:W-:Y:S01]  /*ed70*/  F2FP.BF16.F32.PACK_AB R17, R109, R122 ;  /* 0x0000007a6d11723e */ /* 0x000fe200000010ff */
[----:B------:R-:W-:Y:S01]  /*ed80*/  MUFU.EX2 R116, R116 ;  /* 0x0000007400747308 */ /* 0x000fe20000000800 */
[----:B------:R-:W-:Y:S01]  /*ed90*/  F2FP.BF16.F32.PACK_AB R19, R107, R120 ;  /* 0x000000786b13723e */ /* 0x000fe200000010ff */
[----:B------:R-:W-:-:S04]  /*eda0*/  FADD.FTZ R122, R122, R115 ;  /* 0x000000737a7a7221 */ /* 0x000fc80000010000 */
[----:B------:R-:W-:Y:S02]  /*edb0*/  FADD.FTZ R109, R109, R122 ;  /* 0x0000007a6d6d7221 */ /* 0x000fe40000010000 */
[----:B------:R-:W1:Y:S01]  /*edc0*/  MUFU.EX2 R105, R105 ;  /* 0x0000006900697308 */ /* 0x000e620000000800 */
[----:B---3--:R-:W-:Y:S01]  /*edd0*/  F2FP.BF16.F32.PACK_AB R18, R130, R111 ;  /* 0x0000006f8212723e */ /* 0x008fe200000010ff */
[----:B------:R-:W-:-:S04]  /*ede0*/  FADD.FTZ R120, R120, R109 ;  /* 0x0000006d78787221 */ /* 0x000fc80000010000 */
[----:B------:R-:W-:Y:S02]  /*edf0*/  FADD.FTZ R107, R107, R120 ;  /* 0x000000786b6b7221 */ /* 0x000fe40000010000 */
[C---:B------:R-:W-:Y:S01]  /*ee00*/  HMMA.16816.F32.BF16 R12, R16.reuse, R32, R12 ;  /* 0x00000020100c723c */ /* 0x040fe2000004180c */
[----:B------:R-:W-:Y:S07]  /*ee10*/  MUFU.EX2 R112, R112 ;  /* 0x0000007000707308 */ /* 0x000fee0000000800 */
[C---:B------:R-:W-:Y:S01]  /*ee20*/  HMMA.16816.F32.BF16 R4, R16.reuse, R34, R4 ;  /* 0x000000221004723c */ /* 0x040fe20000041804 */
[----:B------:R-:W3:Y:S01]  /*ee30*/  LDSM.16.MT88.4 R32, [R61+0x5c00] ;  /* 0x005c00003d20783b */ /* 0x000ee20000004200 */
[----:B------:R-:W5:Y:S06]  /*ee40*/  MUFU.EX2 R101, R101 ;  /* 0x0000006500657308 */ /* 0x000f6c0000000800 */
[C---:B--2---:R-:W-:Y:S02]  /*ee50*/  HMMA.16816.F32.BF16 R28, R16.reuse, R36, R28 ;  /* 0x00000024101c723c */ /* 0x044fe4000004181c */
[----:B------:R-:W-:Y:S06]  /*ee60*/  MUFU.EX2 R125, R125 ;  /* 0x0000007d007d7308 */ /* 0x000fec0000000800 */
[----:B------:R-:W-:Y:S03]  /*ee70*/  HMMA.16816.F32.BF16 R24, R16, R38, R24 ;  /* 0x000000261018723c */ /* 0x000fe60000041818 */
[----:B-1----:R-:W-:Y:S01]  /*ee80*/  F2FP.BF16.F32.PACK_AB R17, R105, R116 ;  /* 0x000000746911723e */ /* 0x002fe200000010ff */
[----:B------:R-:W1:Y:S01]  /*ee90*/  MUFU.EX2 R144, R144 ;  /* 0x0000009000907308 */ /* 0x000e620000000800 */
[----:B-----5:R-:W-:Y:S01]  /*eea0*/  F2FP.BF16.F32.PACK_AB R19, R101, R112 ;  /* 0x000000706513723e */ /* 0x020fe200000010ff */
[----:B------:R-:W2:Y:S01]  /*eeb0*/  LDSM.16.MT88.4 R36, [R50+0x6000] ;  /* 0x006000003224783b */ /* 0x000ea20000004200 */
[----:B------:R-:W-:-:S05]  /*eec0*/  FADD.FTZ R116, R116, R107 ;  /* 0x0000006b74747221 */ /* 0x000fca0000010000 */
[----:B------:R-:W-:Y:S08]  /*eed0*/  MUFU.EX2 R129, R129 ;  /* 0x0000008100817308 */ /* 0x000ff00000000800 */
[----:B------:R-:W5:Y:S01]  /*eee0*/  MUFU.EX2 R152, R152 ;  /* 0x0000009800987308 */ /* 0x000f620000000800 */
[----:B-1----:R-:W-:-:S07]  /*eef0*/  F2FP.BF16.F32.PACK_AB R16, R144, R125 ;  /* 0x0000007d9010723e */ /* 0x002fce00000010ff */
[----:B------:R-:W-:Y:S08]  /*ef00*/  MUFU.EX2 R106, R106 ;  /* 0x0000006a006a7308 */ /* 0x000ff00000000800 */
[----:B------:R-:W1:Y:S01]  /*ef10*/  MUFU.EX2 R99, R99 ;  /* 0x0000006300637308 */ /* 0x000e620000000800 */
[----:B-----5:R-:W-:-:S07]  /*ef20*/  F2FP.BF16.F32.PACK_AB R18, R152, R129 ;  /* 0x000000819812723e */ /* 0x020fce00000010ff */
[C---:B----4-:R-:W-:Y:S01]  /*ef30*/  HMMA.16816.F32.BF16 R12, R16.reuse, R20, R12 ;  /* 0x00000014100c723c */ /* 0x050fe2000004180c */
[----:B------:R-:W-:Y:S07]  /*ef40*/  MUFU.EX2 R102, R102 ;  /* 0x0000006600667308 */ /* 0x000fee0000000800 */
[C---:B------:R-:W-:Y:S01]  /*ef50*/  HMMA.16816.F32.BF16 R4, R16.reuse, R22, R4 ;  /* 0x000000161004723c */ /* 0x040fe20000041804 */
[----:B------:R-:W4:Y:S01]  /*ef60*/  LDSM.16.MT88.4 R20, [R61+0x6000] ;  /* 0x006000003d14783b */ /* 0x000f220000004200 */
[----:B------:R-:W5:Y:S06]  /*ef70*/  MUFU.EX2 R97, R97 ;  /* 0x0000006100617308 */ /* 0x000f6c0000000800 */
[C---:B---3--:R-:W-:Y:S02]  /*ef80*/  HMMA.16816.F32.BF16 R28, R16.reuse, R32, R28 ;  /* 0x00000020101c723c */ /* 0x048fe4000004181c */
[----:B------:R-:W-:Y:S06]  /*ef90*/  MUFU.EX2 R139, R139 ;  /* 0x0000008b008b7308 */ /* 0x000fec0000000800 */
[----:B------:R-:W-:Y:S01]  /*efa0*/  HMMA.16816.F32.BF16 R24, R16, R34, R24 ;  /* 0x000000221018723c */ /* 0x000fe20000041818 */
[----:B------:R-:W3:Y:S01]  /*efb0*/  LDSM.16.MT88.4 R32, [R50+0x6400] ;  /* 0x006400003220783b */ /* 0x000ee20000004200 */
[----:B------:R-:W2:Y:S01]  /*efc0*/  MUFU.EX2 R160, R160 ;  /* 0x000000a000a07308 */ /* 0x000ea20000000800 */
[----:B-1----:R-:W-:-:S02]  /*efd0*/  F2FP.BF16.F32.PACK_AB R17, R99, R106 ;  /* 0x0000006a6311723e */ /* 0x002fc400000010ff */
[----:B-----5:R-:W-:-:S05]  /*efe0*/  F2FP.BF16.F32.PACK_AB R19, R97, R102 ;  /* 0x000000666113723e */ /* 0x020fca00000010ff */
[----:B------:R-:W-:Y:S08]  /*eff0*/  MUFU.EX2 R141, R141 ;  /* 0x0000008d008d7308 */ /* 0x000ff00000000800 */
[----:B------:R-:W1:Y:S01]  /*f000*/  MUFU.EX2 R166, R166 ;  /* 0x000000a600a67308 */ /* 0x000e620000000800 */
[----:B--2---:R-:W-:-:S07]  /*f010*/  F2FP.BF16.F32.PACK_AB R16, R160, R139 ;  /* 0x0000008ba010723e */ /* 0x004fce00000010ff */
[----:B------:R-:W-:Y:S08]  /*f020*/  MUFU.EX2 R98, R98 ;  /* 0x0000006200627308 */ /* 0x000ff00000000800 */
[----:B------:R-:W2:Y:S01]  /*f030*/  MUFU.EX2 R95, R95 ;  /* 0x0000005f005f7308 */ /* 0x000ea20000000800 */
[----:B-1----:R-:W-:-:S07]  /*f040*/  F2FP.BF16.F32.PACK_AB R18, R166, R141 ;  /* 0x0000008da612723e */ /* 0x002fce00000010ff */
[----:B------:R-:W-:Y:S01]  /*f050*/  MUFU.EX2 R96, R96 ;  /* 0x0000006000607308 */ /* 0x000fe20000000800 */
[C---:B------:R-:W-:Y:S07]  /*f060*/  HMMA.16816.F32.BF16 R12, R16.reuse, R36, R12 ;  /* 0x00000024100c723c */ /* 0x040fee000004180c */
[----:B------:R-:W1:Y:S01]  /*f070*/  MUFU.EX2 R91, R91 ;  /* 0x0000005b005b7308 */ /* 0x000e620000000800 */
[C---:B------:R-:W-:Y:S01]  /*f080*/  HMMA.16816.F32.BF16 R4, R16.reuse, R38, R4 ;  /* 0x000000261004723c */ /* 0x040fe20000041804 */
[----:B------:R-:W5:Y:S06]  /*f090*/  LDSM.16.MT88.4 R36, [R61+0x6400] ;  /* 0x006400003d24783b */ /* 0x000f6c0000004200 */
[----:B------:R-:W-:Y:S01]  /*f0a0*/  MUFU.EX2 R151, R151 ;  /* 0x0000009700977308 */ /* 0x000fe20000000800 */
[C---:B----4-:R-:W-:Y:S07]  /*f0b0*/  HMMA.16816.F32.BF16 R28, R16.reuse, R20, R28 ;  /* 0x00000014101c723c */ /* 0x050fee000004181c */
[----:B------:R-:W4:Y:S01]  /*f0c0*/  MUFU.EX2 R204, R204 ;  /* 0x000000cc00cc7308 */ /* 0x000f220000000800 */
[----:B------:R-:W-:Y:S01]  /*f0d0*/  HMMA.16816.F32.BF16 R24, R16, R22, R24 ;  /* 0x000000161018723c */ /* 0x000fe20000041818 */
[----:B------:R-:W5:Y:S02]  /*f0e0*/  LDSM.16.MT88.4 R20, [R50+0x6800] ;  /* 0x006800003214783b */ /* 0x000f640000004200 */
[----:B--2---:R-:W-:-:S02]  /*f0f0*/  F2FP.BF16.F32.PACK_AB R17, R95, R98 ;  /* 0x000000625f11723e */ /* 0x004fc400000010ff */
[----:B-1----:R-:W-:Y:S02]  /*f100*/  F2FP.BF16.F32.PACK_AB R19, R91, R96 ;  /* 0x000000605b13723e */ /* 0x002fe400000010ff */
[----:B------:R-:W-:Y:S08]  /*f110*/  MUFU.EX2 R153, R153 ;  /* 0x0000009900997308 */ /* 0x000ff00000000800 */
[----:B------:R-:W1:Y:S01]  /*f120*/  MUFU.EX2 R200, R200 ;  /* 0x000000c800c87308 */ /* 0x000e620000000800 */
[----:B----4-:R-:W-:-:S07]  /*f130*/  F2FP.BF16.F32.PACK_AB R16, R204, R151 ;  /* 0x00000097cc10723e */ /* 0x010fce00000010ff */
[----:B------:R-:W-:Y:S08]  /*f140*/  MUFU.EX2 R94, R94 ;  /* 0x0000005e005e7308 */ /* 0x000ff00000000800 */
[----:B------:R-:W2:Y:S01]  /*f150*/  MUFU.EX2 R85, R85 ;  /* 0x0000005500557308 */ /* 0x000ea20000000800 */
[----:B-1----:R-:W-:-:S07]  /*f160*/  F2FP.BF16.F32.PACK_AB R18, R200, R153 ;  /* 0x00000099c812723e */ /* 0x002fce00000010ff */
[C---:B---3--:R-:W-:Y:S01]  /*f170*/  HMMA.16816.F32.BF16 R12, R16.reuse, R32, R12 ;  /* 0x00000020100c723c */ /* 0x048fe2000004180c */
[----:B------:R-:W-:Y:S07]  /*f180*/  MUFU.EX2 R88, R88 ;  /* 0x0000005800587308 */ /* 0x000fee0000000800 */
[C---:B------:R-:W-:Y:S01]  /*f190*/  HMMA.16816.F32.BF16 R4, R16.reuse, R34, R4 ;  /* 0x000000221004723c */ /* 0x040fe20000041804 */
[----:B------:R-:W1:Y:S01]  /*f1a0*/  LDSM.16.MT88.4 R32, [R61+0x6800] ;  /* 0x006800003d20783b */ /* 0x000e620000004200 */
[----:B------:R-:W3:Y:S06]  /*f1b0*/  MUFU.EX2 R83, R83 ;  /* 0x0000005300537308 */ /* 0x000eec0000000800 */
[C---:B-----5:R-:W-:Y:S02]  /*f1c0*/  HMMA.16816.F32.BF16 R28, R16.reuse, R36, R28 ;  /* 0x00000024101c723c */ /* 0x060fe4000004181c */
[----:B------:R-:W-:Y:S06]  /*f1d0*/  MUFU.EX2 R157, R157 ;  /* 0x0000009d009d7308 */ /* 0x000fec0000000800 */
[----:B------:R-:W-:Y:S03]  /*f1e0*/  HMMA.16816.F32.BF16 R24, R16, R38, R24 ;  /* 0x000000261018723c */ /* 0x000fe60000041818 */
[----:B--2---:R-:W-:Y:S01]  /*f1f0*/  F2FP.BF16.F32.PACK_AB R17, R85, R94 ;  /* 0x0000005e5511723e */ /* 0x004fe200000010ff */
[----:B------:R-:W2:Y:S01]  /*f200*/  MUFU.EX2 R196, R196 ;  /* 0x000000c400c47308 */ /* 0x000ea20000000800 */
[----:B---3--:R-:W-:Y:S01]  /*f210*/  F2FP.BF16.F32.PACK_AB R19, R83, R88 ;  /* 0x000000585313723e */ /* 0x008fe200000010ff */
[----:B------:R-:W3:Y:S06]  /*f220*/  LDSM.16.MT88.4 R36, [R50+0x6c00] ;  /* 0x006c00003224783b */ /* 0x000eec0000004200 */
[----:B------:R-:W-:Y:S08]  /*f230*/  MUFU.EX2 R159, R159 ;  /* 0x0000009f009f7308 */ /* 0x000ff00000000800 */
[----:B------:R-:W4:Y:S01]  /*f240*/  MUFU.EX2 R194, R194 ;  /* 0x000000c200c27308 */ /* 0x000f220000000800 */
[----:B--2---:R-:W-:-:S07]  /*f250*/  F2FP.BF16.F32.PACK_AB R16, R196, R157 ;  /* 0x0000009dc410723e */ /* 0x004fce00000010ff */
[----:B------:R-:W-:Y:S08]  /*f260*/  MUFU.EX2 R86, R86 ;  /* 0x0000005600567308 */ /* 0x000ff00000000800 */
[----:B------:R-:W2:Y:S01]  /*f270*/  MUFU.EX2 R81, R81 ;  /* 0x0000005100517308 */ /* 0x000ea20000000800 */
[----:B----4-:R-:W-:-:S07]  /*f280*/  F2FP.BF16.F32.PACK_AB R18, R194, R159 ;  /* 0x0000009fc212723e */ /* 0x010fce00000010ff */
[C---:B------:R-:W-:Y:S01]  /*f290*/  HMMA.16816.F32.BF16 R12, R16.reuse, R20, R12 ;  /* 0x00000014100c723c */ /* 0x040fe2000004180c */
[----:B------:R-:W-:Y:S07]  /*f2a0*/  MUFU.EX2 R82, R82 ;  /* 0x0000005200527308 */ /* 0x000fee0000000800 */
[C---:B------:R-:W-:Y:S01]  /*f2b0*/  HMMA.16816.F32.BF16 R4, R16.reuse, R22, R4 ;  /* 0x000000161004723c */ /* 0x040fe20000041804 */
[----:B------:R-:W4:Y:S01]  /*f2c0*/  LDSM.16.MT88.4 R20, [R61+0x6c00] ;  /* 0x006c00003d14783b */ /* 0x000f220000004200 */
[----:B------:R-:W5:Y:S06]  /*f2d0*/  MUFU.EX2 R75, R75 ;  /* 0x0000004b004b7308 */ /* 0x000f6c0000000800 */
[C---:B-1----:R-:W-:Y:S02]  /*f2e0*/  HMMA.16816.F32.BF16 R28, R16.reuse, R32, R28 ;  /* 0x00000020101c723c */ /* 0x042fe4000004181c */
[----:B------:R-:W-:Y:S06]  /*f2f0*/  MUFU.EX2 R161, R161 ;  /* 0x000000a100a17308 */ /* 0x000fec0000000800 */
[----:B------:R-:W-:Y:S01]  /*f300*/  HMMA.16816.F32.BF16 R24, R16, R34, R24 ;  /* 0x000000221018723c */ /* 0x000fe20000041818 */
[----:B------:R-:W1:Y:S01]  /*f310*/  LDSM.16.MT88.4 R32, [R50+0x7000] ;  /* 0x007000003220783b */ /* 0x000e620000004200 */
[----:B------:R-:W3:Y:S01]  /*f320*/  MUFU.EX2 R188, R188 ;  /* 0x000000bc00bc7308 */ /* 0x000ee20000000800 */
[----:B--2---:R-:W-:-:S02]  /*f330*/  F2FP.BF16.F32.PACK_AB R17, R81, R86 ;  /* 0x000000565111723e */ /* 0x004fc400000010ff */
[----:B-----5:R-:W-:-:S05]  /*f340*/  F2FP.BF16.F32.PACK_AB R19, R75, R82 ;  /* 0x000000524b13723e */ /* 0x020fca00000010ff */
[----:B------:R-:W-:Y:S08]  /*f350*/  MUFU.EX2 R186, R186 ;  /* 0x000000ba00ba7308 */ /* 0x000ff00000000800 */
[----:B------:R-:W2:Y:S01]  /*f360*/  MUFU.EX2 R163, R163 ;  /* 0x000000a300a37308 */ /* 0x000ea20000000800 */
[----:B---3--:R-:W-:-:S07]  /*f370*/  F2FP.BF16.F32.PACK_AB R16, R188, R161 ;  /* 0x000000a1bc10723e */ /* 0x008fce00000010ff */
        /* <DEDUP_REMOVED lines=9> */
[C---:B----4-:R-:W-:Y:S07]  /*f410*/  HMMA.16816.F32.BF16 R28, R16.reuse, R20, R28 ;  /* 0x00000014101c723c */ /* 0x050fee000004181c */
[----:B------:R-:W4:Y:S01]  /*f420*/  MUFU.EX2 R180, R180 ;  /* 0x000000b400b47308 */ /* 0x000f220000000800 */
[----:B------:R-:W-:Y:S01]  /*f430*/  HMMA.16816.F32.BF16 R24, R16, R22, R24 ;  /* 0x000000161018723c */ /* 0x000fe20000041818 */
[----:B------:R-:W5:Y:S02]  /*f440*/  LDSM.16.MT88.4 R20, [R50+0x7400] ;  /* 0x007400003214783b */ /* 0x000f640000004200 */
[----:B---3--:R-:W-:-:S02]  /*f450*/  F2FP.BF16.F32.PACK_AB R17, R73, R74 ;  /* 0x0000004a4911723e */ /* 0x008fc400000010ff */
[----:B--2---:R-:W-:Y:S02]  /*f460*/  F2FP.BF16.F32.PACK_AB R19, R71, R72 ;  /* 0x000000484713723e */ /* 0x004fe400000010ff */
[----:B------:R-:W-:Y:S08]  /*f470*/  MUFU.EX2 R167, R167 ;  /* 0x000000a700a77308 */ /* 0x000ff00000000800 */
[----:B------:R-:W2:Y:S01]  /*f480*/  MUFU.EX2 R178, R178 ;  /* 0x000000b200b27308 */ /* 0x000ea20000000800 */
[----:B----4-:R-:W-:-:S07]  /*f490*/  F2FP.BF16.F32.PACK_AB R16, R180, R147 ;  /* 0x00000093b410723e */ /* 0x010fce00000010ff */
        /* <DEDUP_REMOVED lines=10> */
[----:B------:R-:W-:Y:S03]  /*f540*/  HMMA.16816.F32.BF16 R24, R16, R38, R24 ;  /* 0x000000261018723c */ /* 0x000fe60000041818 */
[----:B---3--:R-:W-:Y:S01]  /*f550*/  F2FP.BF16.F32.PACK_AB R17, R69, R70 ;  /* 0x000000464511723e */ /* 0x008fe200000010ff */
[----:B------:R-:W3:Y:S01]  /*f560*/  MUFU.EX2 R172, R172 ;  /* 0x000000ac00ac7308 */ /* 0x000ee20000000800 */
[----:B--2---:R-:W-:Y:S01]  /*f570*/  F2FP.BF16.F32.PACK_AB R19, R67, R68 ;  /* 0x000000444313723e */ /* 0x004fe200000010ff */
[----:B------:R-:W2:Y:S06]  /*f580*/  LDSM.16.MT88.4 R36, [R50+0x7800] ;  /* 0x007800003224783b */ /* 0x000eac0000004200 */
[----:B------:R-:W-:Y:S08]  /*f590*/  MUFU.EX2 R169, R169 ;  /* 0x000000a900a97308 */ /* 0x000ff00000000800 */
[----:B------:R-:W4:Y:S01]  /*f5a0*/  MUFU.EX2 R168, R168 ;  /* 0x000000a800a87308 */ /* 0x000f220000000800 */
[----:B---3--:R-:W-:-:S07]  /*f5b0*/  F2FP.BF16.F32.PACK_AB R16, R172, R145 ;  /* 0x00000091ac10723e */ /* 0x008fce00000010ff */
[----:B------:R-:W-:Y:S08]  /*f5c0*/  MUFU.EX2 R66, R66 ;  /* 0x0000004200427308 */ /* 0x000ff00000000800 */
[----:B------:R-:W3:Y:S01]  /*f5d0*/  MUFU.EX2 R65, R65 ;  /* 0x0000004100417308 */ /* 0x000ee20000000800 */
[----:B----4-:R-:W-:-:S07]  /*f5e0*/  F2FP.BF16.F32.PACK_AB R18, R168, R169 ;  /* 0x000000a9a812723e */ /* 0x010fce00000010ff */
[C---:B------:R-:W-:Y:S01]  /*f5f0*/  HMMA.16816.F32.BF16 R12, R16.reuse, R20, R12 ;  /* 0x00000014100c723c */ /* 0x040fe2000004180c */
[----:B------:R-:W-:Y:S07]  /*f600*/  MUFU.EX2 R64, R64 ;  /* 0x0000004000407308 */ /* 0x000fee0000000800 */
[C---:B------:R-:W-:Y:S01]  /*f610*/  HMMA.16816.F32.BF16 R4, R16.reuse, R22, R4 ;  /* 0x000000161004723c */ /* 0x040fe20000041804 */
[----:B------:R-:W4:Y:S01]  /*f620*/  LDSM.16.MT88.4 R20, [R61+0x7800] ;  /* 0x007800003d14783b */ /* 0x000f220000004200 */
[----:B------:R-:W5:Y:S06]  /*f630*/  MUFU.EX2 R63, R63 ;  /* 0x0000003f003f7308 */ /* 0x000f6c0000000800 */
[----:B-1----:R-:W-:Y:S03]  /*f640*/  HMMA.16816.F32.BF16 R28, R16, R32, R28 ;  /* 0x00000020101c723c */ /* 0x002fe6000004181c */
[----:B------:R-:W-:Y:S01]  /*f650*/  FADD.FTZ R33, R117, R138 ;  /* 0x0000008a75217221 */ /* 0x000fe20000010000 */
[----:B------:R-:W-:Y:S01]  /*f660*/  MUFU.EX2 R143, R143 ;  /* 0x0000008f008f7308 */ /* 0x000fe20000000800 */
[----:B------:R-:W-:-:S02]  /*f670*/  FFMA.FTZ R117, R124, R79, -R77 ;  /* 0x0000004f7c757223 */ /* 0x000fc4000001084d */
[----:B------:R-:W-:Y:S01]  /*f680*/  FADD.FTZ R33, R136, R33 ;  /* 0x0000002188217221 */ /* 0x000fe20000010000 */
[----:B------:R-:W-:Y:S03]  /*f690*/  HMMA.16816.F32.BF16 R24, R16, R34, R24 ;  /* 0x000000221018723c */ /* 0x000fe60000041818 */
[----:B------:R-:W-:Y:S01]  /*f6a0*/  FADD.FTZ R132, R132, R33 ;  /* 0x0000002184847221 */ /* 0x000fe20000010000 */
[----:B------:R-:W1:Y:S01]  /*f6b0*/  MUFU.EX2 R162, R162 ;  /* 0x000000a200a27308 */ /* 0x000e620000000800 */
[----:B---3--:R-:W-:Y:S01]  /*f6c0*/  F2FP.BF16.F32.PACK_AB R17, R65, R66 ;  /* 0x000000424111723e */ /* 0x008fe200000010ff */
[----:B------:R-:W3:Y:S01]  /*f6d0*/  LDSM.16.MT88.4 R32, [R50+0x7c00] ;  /* 0x007c00003220783b */ /* 0x000ee20000004200 */
[----:B------:R-:W-:Y:S01]  /*f6e0*/  FADD.FTZ R132, R113, R132 ;  /* 0x0000008471847221 */ /* 0x000fe20000010000 */
[----:B-----5:R-:W-:-:S03]  /*f6f0*/  F2FP.BF16.F32.PACK_AB R19, R63, R64 ;  /* 0x000000403f13723e */ /* 0x020fc600000010ff */
[----:B------:R-:W-:Y:S01]  /*f700*/  FADD.FTZ R111, R111, R132 ;  /* 0x000000846f6f7221 */ /* 0x000fe20000010000 */
[----:B------:R5:W-:Y:S03]  /*f710*/  MUFU.EX2 R133, R150 ;  /* 0x0000009600857308 */ /* 0x000be60000000800 */
[----:B------:R-:W-:-:S04]  /*f720*/  FADD.FTZ R130, R130, R111 ;  /* 0x0000006f82827221 */ /* 0x000fc80000010000 */
[----:B------:R-:W-:Y:S01]  /*f730*/  FADD.FTZ R125, R125, R130 ;  /* 0x000000827d7d7221 */ /* 0x000fe20000010000 */
[----:B------:R-:W2:Y:S01]  /*f740*/  MUFU.EX2 R140, R140 ;  /* 0x0000008c008c7308 */ /* 0x000ea20000000800 */
[----:B-1----:R-:W-:Y:S02]  /*f750*/  F2FP.BF16.F32.PACK_AB R16, R162, R143 ;  /* 0x0000008fa210723e */ /* 0x002fe400000010ff */
[----:B------:R-:W-:-:S04]  /*f760*/  FADD.FTZ R144, R144, R125 ;  /* 0x0000007d90907221 */ /* 0x000fc80000010000 */
[----:B------:R-:W-:Y:S01]  /*f770*/  FADD.FTZ R129, R129, R144 ;  /* 0x0000009081817221 */ /* 0x000fe20000010000 */
[----:B------:R-:W-:Y:S01]  /*f780*/  MUFU.EX2 R62, R62 ;  /* 0x0000003e003e7308 */ /* 0x000fe20000000800 */
[----:B-----5:R-:W-:Y:S02]  /*f790*/  FFMA.FTZ R150, R119, R79, -R76 ;  /* 0x0000004f77967223 */ /* 0x020fe4000001084c */
[----:B------:R-:W-:-:S04]  /*f7a0*/  FADD.FTZ R152, R152, R129 ;  /* 0x0000008198987221 */ /* 0x000fc80000010000 */
[----:B------:R-:W-:Y:S01]  /*f7b0*/  FADD.FTZ R139, R139, R152 ;  /* 0x000000988b8b7221 */ /* 0x000fe20000010000 */
[----:B------:R-:W1:Y:S01]  /*f7c0*/  MUFU.EX2 R59, R59 ;  /* 0x0000003b003b7308 */ /* 0x000e620000000800 */
[----:B--2---:R-:W-:Y:S02]  /*f7d0*/  F2FP.BF16.F32.PACK_AB R18, R140, R133 ;  /* 0x000000858c12723e */ /* 0x004fe400000010ff */
[----:B------:R-:W-:-:S04]  /*f7e0*/  FADD.FTZ R160, R160, R139 ;  /* 0x0000008ba0a07221 */ /* 0x000fc80000010000 */
[----:B------:R-:W-:Y:S01]  /*f7f0*/  FADD.FTZ R141, R141, R160 ;  /* 0x000000a08d8d7221 */ /* 0x000fe20000010000 */
[----:B------:R-:W-:Y:S01]  /*f800*/  HMMA.16816.F32.BF16 R12, R16, R36, R12 ;  /* 0x00000024100c723c */ /* 0x000fe2000004180c */
[----:B------:R-:W-:Y:S02]  /*f810*/  MUFU.EX2 R58, R58 ;  /* 0x0000003a003a7308 */ /* 0x000fe40000000800 */
[----:B------:R-:W-:-:S04]  /*f820*/  FADD.FTZ R166, R166, R141 ;  /* 0x0000008da6a67221 */ /* 0x000fc80000010000 */
[----:B------:R-:W-:Y:S01]  /*f830*/  FADD.FTZ R151, R151, R166 ;  /* 0x000000a697977221 */ /* 0x000fe20000010000 */
[----:B------:R-:W-:Y:S01]  /*f840*/  HMMA.16816.F32.BF16 R4, R16, R38, R4 ;  /* 0x000000261004723c */ /* 0x000fe20000041804 */
[----:B------:R-:W2:Y:S01]  /*f850*/  LDSM.16.MT88.4 R36, [R61+0x7c00] ;  /* 0x007c00003d24783b */ /* 0x000ea20000004200 */
[----:B------:R-:W5:Y:S01]  /*f860*/  MUFU.EX2 R57, R57 ;  /* 0x0000003900397308 */ /* 0x000f620000000800 */
[----:B------:R-:W-:-:S04]  /*f870*/  FADD.FTZ R204, R204, R151 ;  /* 0x00000097cccc7221 */ /* 0x000fc80000010000 */
[----:B------:R-:W-:Y:S01]  /*f880*/  FADD.FTZ R153, R153, R204 ;  /* 0x000000cc99997221 */ /* 0x000fe20000010000 */
[C---:B----4-:R-:W-:Y:S03]  /*f890*/  HMMA.16816.F32.BF16 R28, R16.reuse, R20, R28 ;  /* 0x00000014101c723c */ /* 0x050fe6000004181c */
[----:B------:R-:W-:Y:S01]  /*f8a0*/  FADD.FTZ R21, R105, R116 ;  /* 0x0000007469157221 */ /* 0x000fe20000010000 */
[----:B------:R-:W-:Y:S01]  /*f8b0*/  MUFU.EX2 R124, R128 ;  /* 0x00000080007c7308 */ /* 0x000fe20000000800 */
[----:B------:R-:W-:Y:S02]  /*f8c0*/  FADD.FTZ R200, R200, R153 ;  /* 0x00000099c8c87221 */ /* 0x000fe40000010000 */
[----:B------:R-:W-:Y:S01]  /*f8d0*/  FADD.FTZ R112, R112, R21 ;  /* 0x0000001570707221 */ /* 0x000fe20000010000 */
[----:B-1----:R-:W-:Y:S01]  /*f8e0*/  F2FP.BF16.F32.PACK_AB R21, R59, R62 ;  /* 0x0000003e3b15723e */ /* 0x002fe200000010ff */
[----:B------:R-:W-:Y:S01]  /*f8f0*/  FADD.FTZ R157, R157, R200 ;  /* 0x000000c89d9d7221 */ /* 0x000fe20000010000 */
[----:B------:R-:W-:Y:S03]  /*f900*/  HMMA.16816.F32.BF16 R24, R16, R22, R24 ;  /* 0x000000161018723c */ /* 0x000fe60000041818 */
[----:B------:R-:W-:Y:S01]  /*f910*/  FADD.FTZ R101, R101, R112 ;  /* 0x0000007065657221 */ /* 0x000fe20000010000 */
[----:B------:R-:W1:Y:S01]  /*f920*/  MUFU.EX2 R115, R117 ;  /* 0x0000007500737308 */ /* 0x000e620000000800 */
[----:B------:R-:W4:Y:S01]  /*f930*/  LDSM.16.MT88.4 R16, [R50+0x8000] ;  /* 0x008000003210783b */ /* 0x000f220000004200 */
        /* <DEDUP_REMOVED lines=23> */
[----:B---3--:R-:W-:Y:S05]  /*fab0*/  HMMA.16816.F32.BF16 R12, R20, R32, R12 ;  /* 0x00000020140c723c */ /* 0x008fea000004180c */
[----:B------:R-:W-:-:S04]  /*fac0*/  FADD.FTZ R167, R167, R180 ;  /* 0x000000b4a7a77221 */ /* 0x000fc80000010000 */
[----:B------:R-:W-:Y:S01]  /*fad0*/  FADD.FTZ R178, R178, R167 ;  /* 0x000000a7b2b27221 */ /* 0x000fe20000010000 */
[----:B------:R-:W3:Y:S01]  /*fae0*/  MUFU.EX2 R87, R87 ;  /* 0x0000005700577308 */ /* 0x000ee20000000800 */
[C---:B--2---:R-:W-:Y:S03]  /*faf0*/  HMMA.16816.F32.BF16 R28, R20.reuse, R36, R28 ;  /* 0x00000024141c723c */ /* 0x044fe6000004181c */
[----:B------:R-:W-:Y:S01]  /*fb00*/  FADD.FTZ R36, R96, R95 ;  /* 0x0000005f60247221 */ /* 0x000fe20000010000 */
[----:B-1----:R-:W-:Y:S01]  /*fb10*/  F2FP.BF16.F32.PACK_AB R37, R55, R56 ;  /* 0x000000383725723e */ /* 0x002fe200000010ff */
[-C--:B------:R-:W-:Y:S01]  /*fb20*/  FFMA.FTZ R96, R89, R79.reuse, -R76 ;  /* 0x0000004f59607223 */ /* 0x080fe2000001084c */
[----:B------:R-:W-:Y:S01]  /*fb30*/  FFMA.FTZ R89, R92, R79, -R77 ;  /* 0x0000004f5c597223 */ /* 0x000fe2000001084d */
[----:B------:R-:W-:Y:S01]  /*fb40*/  FADD.FTZ R91, R91, R36 ;  /* 0x000000245b5b7221 */ /* 0x000fe20000010000 */
[----:B------:R-:W-:Y:S01]  /*fb50*/  FADD.FTZ R145, R145, R178 ;  /* 0x000000b291917221 */ /* 0x000fe20000010000 */
[----:B------:R-:W-:Y:S01]  /*fb60*/  MUFU.EX2 R105, R110 ;  /* 0x0000006e00697308 */ /* 0x000fe20000000800 */
[----:B------:R-:W-:Y:S03]  /*fb70*/  HMMA.16816.F32.BF16 R24, R20, R38, R24 ;  /* 0x000000261418723c */ /* 0x000fe60000041818 */
[----:B------:R-:W-:Y:S01]  /*fb80*/  FADD.FTZ R94, R94, R91 ;  /* 0x0000005b5e5e7221 */ /* 0x000fe20000010000 */
[----:B------:R-:W-:-:S03]  /*fb90*/  FADD.FTZ R172, R172, R145 ;  /* 0x00000091acac7221 */ /* 0x000fc60000010000 */
[----:B------:R-:W-:Y:S01]  /*fba0*/  FADD.FTZ R85, R85, R94 ;  /* 0x0000005e55557221 */ /* 0x000fe20000010000 */
[----:B------:R-:W-:Y:S01]  /*fbb0*/  FADD.FTZ R169, R169, R172 ;  /* 0x000000aca9a97221 */ /* 0x000fe20000010000 */
[----:B------:R-:W1:Y:S01]  /*fbc0*/  MUFU.EX2 R108, R108 ;  /* 0x0000006c006c7308 */ /* 0x000e620000000800 */
[----:B---3--:R-:W-:Y:S01]  /*fbd0*/  F2FP.BF16.F32.PACK_AB R39, R87, R78 ;  /* 0x0000004e5727723e */ /* 0x008fe200000010ff */
[----:B------:R-:W-:Y:S01]  /*fbe0*/  HMMA.16816.F32.BF16 R4, R20, R34, R4 ;  /* 0x000000221404723c */ /* 0x000fe20000041804 */
[----:B------:R-:W2:Y:S02]  /*fbf0*/  LDSM.16.MT88.4 R32, [R61+0x8000] ;  /* 0x008000003d20783b */ /* 0x000ea40000004200 */
[----:B------:R-:W-:Y:S02]  /*fc00*/  FADD.FTZ R168, R168, R169 ;  /* 0x000000a9a8a87221 */ /* 0x000fe40000010000 */
[----:B------:R-:W3:Y:S01]  /*fc10*/  LDSM.16.MT88.4 R20, [R50+0x8400] ;  /* 0x008400003214783b */ /* 0x000ee20000004200 */
[----:B------:R-:W-:Y:S01]  /*fc20*/  MUFU.EX2 R99, R104 ;  /* 0x0000006800637308 */ /* 0x000fe20000000800 */
[----:B------:R-:W-:-:S04]  /*fc30*/  FADD.FTZ R143, R143, R168 ;  /* 0x000000a88f8f7221 */ /* 0x000fc80000010000 */
[----:B------:R-:W-:-:S03]  /*fc40*/  FADD.FTZ R162, R162, R143 ;  /* 0x0000008fa2a27221 */ /* 0x000fc60000010000 */
[----:B------:R-:W5:Y:S01]  /*fc50*/  MUFU.EX2 R100, R100 ;  /* 0x0000006400647308 */ /* 0x000f620000000800 */
[----:B-1----:R-:W-:Y:S01]  /*fc60*/  F2FP.BF16.F32.PACK_AB R36, R108, R105 ;  /* 0x000000696c24723e */ /* 0x002fe200000010ff */
[----:B------:R-:W-:-:S04]  /*fc70*/  FADD.FTZ R133, R133, R162 ;  /* 0x000000a285857221 */ /* 0x000fc80000010000 */
[----:B------:R-:W-:Y:S02]  /*fc80*/  FADD.FTZ R133, R140, R133 ;  /* 0x000000858c857221 */ /* 0x000fe40000010000 */
[----:B------:R-:W-:Y:S01]  /*fc90*/  MUFU.EX2 R103, R103 ;  /* 0x0000006700677308 */ /* 0x000fe20000000800 */
[----:B------:R-:W-:Y:S07]  /*fca0*/  LDSM.16.MT88.4 R140, [R50+0x8c00] ;  /* 0x008c0000328c783b */ /* 0x000fee0000004200 */
[----:B------:R-:W1:Y:S01]  /*fcb0*/  MUFU.EX2 R126, R126 ;  /* 0x0000007e007e7308 */ /* 0x000e620000000800 */
[----:B-----5:R-:W-:-:S07]  /*fcc0*/  F2FP.BF16.F32.PACK_AB R38, R100, R99 ;  /* 0x000000636426723e */ /* 0x020fce00000010ff */
[C---:B----4-:R-:W-:Y:S05]  /*fcd0*/  HMMA.16816.F32.BF16 R12, R36.reuse, R16, R12 ;  /* 0x00000010240c723c */ /* 0x050fea000004180c */
[----:B------:R-:W-:Y:S01]  /*fce0*/  FADD.FTZ R16, R88, R85 ;  /* 0x0000005558107221 */ /* 0x000fe20000010000 */
[----:B------:R-:W-:Y:S03]  /*fcf0*/  MUFU.EX2 R137, R137 ;  /* 0x0000008900897308 */ /* 0x000fe60000000800 */
[----:B------:R-:W-:Y:S01]  /*fd00*/  FADD.FTZ R83, R83, R16 ;  /* 0x0000001053537221 */ /* 0x000fe20000010000 */
[C---:B------:R-:W-:Y:S03]  /*fd10*/  HMMA.16816.F32.BF16 R4, R36.reuse, R18, R4 ;  /* 0x000000122404723c */ /* 0x040fe60000041804 */
[----:B------:R-:W-:Y:S01]  /*fd20*/  FADD.FTZ R86, R86, R83 ;  /* 0x0000005356567221 */ /* 0x000fe20000010000 */
[----:B------:R-:W4:Y:S01]  /*fd30*/  MUFU.EX2 R192, R192 ;  /* 0x000000c000c07308 */ /* 0x000f220000000800 */
[----:B------:R-:W5:Y:S02]  /*fd40*/  LDSM.16.MT88.4 R16, [R61+0x8400] ;  /* 0x008400003d10783b */ /* 0x000f640000004200 */
[----:B------:R-:W-:Y:S01]  /*fd50*/  FADD.FTZ R81, R81, R86 ;  /* 0x0000005651517221 */ /* 0x000fe20000010000 */
[----:B--2---:R-:W-:Y:S03]  /*fd60*/  HMMA.16816.F32.BF16 R28, R36, R32, R28 ;  /* 0x00000020241c723c */ /* 0x004fe6000004181c */
[----:B------:R-:W-:Y:S01]  /*fd70*/  FADD.FTZ R82, R82, R81 ;  /* 0x0000005152527221 */ /* 0x000fe20000010000 */
[----:B------:R-:W-:Y:S01]  /*fd80*/  MUFU.EX2 R89, R89 ;  /* 0x0000005900597308 */ /* 0x000fe20000000800 */
[----:B-1----:R-:W-:-:S02]  /*fd90*/  F2FP.BF16.F32.PACK_AB R33, R126, R103 ;  /* 0x000000677e21723e */ /* 0x002fc400000010ff */
[----:B------:R-:W-:Y:S01]  /*fda0*/  FADD.FTZ R75, R75, R82 ;  /* 0x000000524b4b7221 */ /* 0x000fe20000010000 */
[----:B------:R-:W-:Y:S03]  /*fdb0*/  HMMA.16816.F32.BF16 R24, R36, R34, R24 ;  /* 0x000000222418723c */ /* 0x000fe60000041818 */
[----:B------:R-:W-:Y:S01]  /*fdc0*/  FADD.FTZ R74, R74, R75 ;  /* 0x0000004b4a4a7221 */ /* 0x000fe20000010000 */
[----:B------:R-:W1:Y:S01]  /*fdd0*/  MUFU.EX2 R88, R90 ;  /* 0x0000005a00587308 */ /* 0x000e620000000800 */
[----:B----4-:R-:W-:Y:S01]  /*fde0*/  F2FP.BF16.F32.PACK_AB R35, R192, R137 ;  /* 0x00000089c023723e */ /* 0x010fe200000010ff */
[----:B------:R-:W-:Y:S01]  /*fdf0*/  LDSM.16.MT88.4 R36, [R50+0x8800] ;  /* 0x008800003224783b */ /* 0x000fe20000004200 */
[----:B------:R-:W-:-:S04]  /*fe00*/  FADD.FTZ R73, R73, R74 ;  /* 0x0000004a49497221 */ /* 0x000fc80000010000 */
[----:B------:R-:W-:Y:S01]  /*fe10*/  FADD.FTZ R72, R72, R73 ;  /* 0x0000004948487221 */ /* 0x000fe20000010000 */
[----:B------:R-:W-:Y:S03]  /*fe20*/  MUFU.EX2 R83, R84 ;  /* 0x0000005400537308 */ /* 0x000fe60000000800 */
[----:B------:R-:W-:-:S04]  /*fe30*/  FADD.FTZ R71, R71, R72 ;  /* 0x0000004847477221 */ /* 0x000fc80000010000 */
[----:B------:R-:W-:Y:S01]  /*fe40*/  FADD.FTZ R70, R70, R71 ;  /* 0x0000004746467221 */ /* 0x000fe20000010000 */
[----:B------:R-:W2:Y:S01]  /*fe50*/  MUFU.EX2 R80, R80 ;  /* 0x0000005000507308 */ /* 0x000ea20000000800 */
[----:B-1----:R-:W-:Y:S02]  /*fe60*/  F2FP.BF16.F32.PACK_AB R32, R88, R89 ;  /* 0x000000595820723e */ /* 0x002fe400000010ff */
[----:B------:R-:W-:-:S04]  /*fe70*/  FADD.FTZ R69, R69, R70 ;  /* 0x0000004645457221 */ /* 0x000fc80000010000 */
[----:B------:R-:W-:Y:S01]  /*fe80*/  FADD.FTZ R68, R68, R69 ;  /* 0x0000004544447221 */ /* 0x000fe20000010000 */
[----:B------:R-:W-:Y:S03]  /*fe90*/  MUFU.EX2 R155, R155 ;  /* 0x0000009b009b7308 */ /* 0x000fe60000000800 */
[----:B------:R-:W-:-:S04]  /*fea0*/  FADD.FTZ R67, R67, R68 ;  /* 0x0000004443437221 */ /* 0x000fc80000010000 */
[----:B------:R-:W-:Y:S01]  /*feb0*/  FADD.FTZ R66, R66, R67 ;  /* 0x0000004342427221 */ /* 0x000fe20000010000 */
[----:B------:R-:W1:Y:S01]  /*fec0*/  MUFU.EX2 R176, R176 ;  /* 0x000000b000b07308 */ /* 0x000e620000000800 */
[----:B--2---:R-:W-:Y:S02]  /*fed0*/  F2FP.BF16.F32.PACK_AB R34, R80, R83 ;  /* 0x000000535022723e */ /* 0x004fe400000010ff */
[----:B------:R-:W-:-:S04]  /*fee0*/  FADD.FTZ R65, R65, R66 ;  /* 0x0000004241417221 */ /* 0x000fc80000010000 */
[----:B------:R-:W-:Y:S01]  /*fef0*/  FADD.FTZ R64, R64, R65 ;  /* 0x0000004140407221 */ /* 0x000fe20000010000 */
[----:B---3--:R-:W-:Y:S01]  /*ff00*/  HMMA.16816.F32.BF16 R12, R32, R20, R12 ;  /* 0x00000014200c723c */ /* 0x008fe2000004180c */
[----:B------:R-:W-:Y:S04]  /*ff10*/  MUFU.EX2 R165, R165 ;  /* 0x000000a500a57308 */ /* 0x000fe80000000800 */
[----:B------:R-:W-:-:S04]  /*ff20*/  FADD.FTZ R63, R63, R64 ;  /* 0x000000403f3f7221 */ /* 0x000fc80000010000 */
[----:B------:R-:W-:Y:S01]  /*ff30*/  FADD.FTZ R62, R62, R63 ;  /* 0x0000003f3e3e7221 */ /* 0x000fe20000010000 */
[----:B------:R-:W-:Y:S01]  /*ff40*/  HMMA.16816.F32.BF16 R4, R32, R22, R4 ;  /* 0x000000162004723c */ /* 0x000fe20000041804 */
[----:B------:R-:W2:Y:S01]  /*ff50*/  LDSM.16.MT88.4 R20, [R61+0x8800] ;  /* 0x008800003d14783b */ /* 0x000ea20000004200 */
[----:B------:R-:W3:Y:S01]  /*ff60*/  MUFU.EX2 R150, R150 ;  /* 0x0000009600967308 */ /* 0x000ee20000000800 */
[----:B------:R-:W-:-:S04]  /*ff70*/  FADD.FTZ R59, R59, R62 ;  /* 0x0000003e3b3b7221 */ /* 0x000fc80000010000 */
[----:B------:R-:W-:Y:S01]  /*ff80*/  FADD.FTZ R58, R58, R59 ;  /* 0x0000003b3a3a7221 */ /* 0x000fe20000010000 */
[----:B-----5:R-:W-:Y:S03]  /*ff90*/  HMMA.16816.F32.BF16 R28, R32, R16, R28 ;  /* 0x00000010201c723c */ /* 0x020fe6000004181c */
[----:B-1----:R-:W-:Y:S01]  /*ffa0*/  F2FP.BF16.F32.PACK_AB R17, R176, R155 ;  /* 0x0000009bb011723e */ /* 0x002fe200000010ff */
[----:B------:R-:W-:Y:S01]  /*ffb0*/  MUFU.EX2 R54, R54 ;  /* 0x0000003600367308 */ /* 0x000fe20000000800 */
[----:B------:R-:W-:-:S04]  /*ffc0*/  FADD.FTZ R57, R57, R58 ;  /* 0x0000003a39397221 */ /* 0x000fc80000010000 */
[----:B------:R-:W-:Y:S01]  /*ffd0*/  FADD.FTZ R56, R56, R57 ;  /* 0x0000003938387221 */ /* 0x000fe20000010000 */
[----:B------:R-:W-:Y:S03]  /*ffe0*/  HMMA.16816.F32.BF16 R24, R32, R18, R24 ;  /* 0x000000122018723c */ /* 0x000fe60000041818 */
[----:B------:R-:W-:Y:S01]  /*fff0*/  FADD.FTZ R34, R124, R133 ;  /* 0x000000857c227221 */ /* 0x000fe20000010000 */
[----:B------:R-:W1:Y:S01]  /*10000*/  MUFU.EX2 R47, R47 ;  /* 0x0000002f002f7308 */ /* 0x000e620000000800 */
[----:B---3--:R-:W-:Y:S01]  /*10010*/  F2FP.BF16.F32.PACK_AB R19, R150, R165 ;  /* 0x000000a59613723e */ /* 0x008fe200000010ff */
[----:B------:R-:W-:Y:S01]  /*10020*/  FADD.FTZ R55, R55, R56 ;  /* 0x0000003837377221 */ /* 0x000fe20000010000 */
[----:B------:R-:W-:Y:S01]  /*10030*/  FADD.FTZ R34, R115, R34 ;  /* 0x0000002273227221 */ /* 0x000fe20000010000 */
[----:B------:R-:W3:Y:S01]  /*10040*/  LDSM.16.MT88.4 R132, [R61+0x8c00] ;  /* 0x008c00003d84783b */ /* 0x000ee20000004200 */
[-CC-:B------:R-:W-:Y:S01]  /*10050*/  FFMA.FTZ R33, R43, R79.reuse, -R77.reuse ;  /* 0x0000004f2b217223 */ /* 0x180fe2000001084d */
[-CC-:B------:R-:W-:Y:S01]  /*10060*/  FFMA.FTZ R32, R42, R79.reuse, -R77.reuse ;  /* 0x0000004f2a207223 */ /* 0x180fe2000001084d */
[----:B------:R-:W-:Y:S01]  /*10070*/  FADD.FTZ R109, R109, R34 ;  /* 0x000000226d6d7221 */ /* 0x000fe20000010000 */
[----:B------:R-:W-:Y:S01]  /*10080*/  MUFU.EX2 R46, R46 ;  /* 0x0000002e002e7308 */ /* 0x000fe20000000800 */
[----:B------:R-:W-:-:S02]  /*10090*/  FFMA.FTZ R35, R41, R79, -R77 ;  /* 0x0000004f29237223 */ /* 0x000fc4000001084d */
        /* <DEDUP_REMOVED lines=9> */
[----:B------:R-:W-:Y:S01]  /*10130*/  MUFU.EX2 R96, R96 ;  /* 0x0000006000607308 */ /* 0x000fe20000000800 */
[----:B----4-:R-:W-:Y:S02]  /*10140*/  F2FP.BF16.F32.PACK_AB R18, R45, R46 ;  /* 0x0000002e2d12723e */ /* 0x010fe400000010ff */
[----:B------:R-:W-:-:S04]  /*10150*/  FADD.FTZ R88, R88, R89 ;  /* 0x0000005958587221 */ /* 0x000fc80000010000 */
[----:B------:R-:W-:Y:S01]  /*10160*/  FADD.FTZ R9, R83, R88 ;  /* 0x0000005853097221 */ /* 0x000fe20000010000 */
[----:B--2---:R-:W-:Y:S05]  /*10170*/  HMMA.16816.F32.BF16 R28, R16, R20, R28 ;  /* 0x00000014101c723c */ /* 0x004fea000004181c */
[----:B------:R-:W-:Y:S01]  /*10180*/  FADD.FTZ R20, R78, R55 ;  /* 0x000000374e147221 */ /* 0x000fe20000010000 */
[----:B------:R-:W-:Y:S01]  /*10190*/  MUFU.EX2 R44, R44 ;  /* 0x0000002c002c7308 */ /* 0x000fe20000000800 */
[----:B------:R-:W-:Y:S02]  /*101a0*/  FADD.FTZ R9, R80, R9 ;  /* 0x0000000950097221 */ /* 0x000fe40000010000 */
[----:B------:R-:W-:-:S02]  /*101b0*/  FADD.FTZ R20, R87, R20 ;  /* 0x0000001457147221 */ /* 0x000fc40000010000 */
[----:B------:R-:W-:Y:S01]  /*101c0*/  FADD.FTZ R54, R54, R9 ;  /* 0x0000000936367221 */ /* 0x000fe20000010000 */
[C---:B------:R-:W-:Y:S03]  /*101d0*/  HMMA.16816.F32.BF16 R12, R16.reuse, R36, R12 ;  /* 0x00000024100c723c */ /* 0x040fe6000004180c */
[----:B------:R-:W-:Y:S01]  /*101e0*/  FADD.FTZ R103, R103, R20 ;  /* 0x0000001467677221 */ /* 0x000fe20000010000 */
[----:B------:R-:W1:Y:S01]  /*101f0*/  MUFU.EX2 R33, R33 ;  /* 0x0000002100217308 */ /* 0x000e620000000800 */
[----:B------:R-:W-:Y:S02]  /*10200*/  FADD.FTZ R47, R47, R54 ;  /* 0x000000362f2f7221 */ /* 0x000fe40000010000 */
[----:B------:R-:W-:Y:S02]  /*10210*/  FADD.FTZ R126, R126, R103 ;  /* 0x000000677e7e7221 */ /* 0x000fe40000010000 */
[----:B------:R-:W-:Y:S01]  /*10220*/  FADD.FTZ R46, R46, R47 ;  /* 0x0000002f2e2e7221 */ /* 0x000fe20000010000 */
[----:B------:R-:W-:Y:S03]  /*10230*/  HMMA.16816.F32.BF16 R4, R16, R38, R4 ;  /* 0x000000261004723c */ /* 0x000fe60000041804 */
[----:B------:R-:W-:Y:S01]  /*10240*/  FADD.FTZ R137, R137, R126 ;  /* 0x0000007e89897221 */ /* 0x000fe20000010000 */
[----:B------:R-:W-:Y:S01]  /*10250*/  MUFU.EX2 R40, R40 ;  /* 0x0000002800287308 */ /* 0x000fe20000000800 */
[----:B------:R-:W-:-:S02]  /*10260*/  FADD.FTZ R45, R45, R46 ;  /* 0x0000002e2d2d7221 */ /* 0x000fc40000010000 */
[----:B------:R-:W-:Y:S01]  /*10270*/  FADD.FTZ R192, R192, R137 ;  /* 0x00000089c0c07221 */ /* 0x000fe20000010000 */
[----:B------:R-:W-:Y:S03]  /*10280*/  HMMA.16816.F32.BF16 R24, R16, R22, R24 ;  /* 0x000000161018723c */ /* 0x000fe60000041818 */
[----:B------:R-:W-:Y:S01]  /*10290*/  FADD.FTZ R155, R155, R192 ;  /* 0x000000c09b9b7221 */ /* 0x000fe20000010000 */
[----:B------:R-:W-:Y:S01]  /*102a0*/  MUFU.EX2 R32, R32 ;  /* 0x0000002000207308 */ /* 0x000fe20000000800 */
[C---:B-1----:R-:W-:Y:S01]  /*102b0*/  F2FP.BF16.F32.PACK_AB R16, R33.reuse, R44 ;  /* 0x0000002c2110723e */ /* 0x042fe200000010ff */
[----:B------:R-:W-:Y:S01]  /*102c0*/  FADD.FTZ R44, R44, R45 ;  /* 0x0000002d2c2c7221 */ /* 0x000fe20000010000 */
[----:B------:R-:W-:Y:S01]  /*102d0*/  FADD.FTZ R176, R176, R155 ;  /* 0x0000009bb0b07221 */ /* 0x000fe20000010000 */
[----:B------:R-:W-:Y:S02]  /*102e0*/  F2FP.BF16.F32.PACK_AB R17, R96, R93 ;  /* 0x0000005d6011723e */ /* 0x000fe400000010ff */
[----:B------:R-:W-:Y:S01]  /*102f0*/  FADD.FTZ R33, R33, R44 ;  /* 0x0000002c21217221 */ /* 0x000fe20000010000 */
[----:B------:R-:W-:Y:S01]  /*10300*/  FADD.FTZ R165, R165, R176 ;  /* 0x000000b0a5a57221 */ /* 0x000fe20000010000 */
[----:B------:R-:W1:Y:S03]  /*10310*/  MUFU.EX2 R35, R35 ;  /* 0x0000002300237308 */ /* 0x000e660000000800 */
[----:B------:R-:W-:-:S04]  /*10320*/  FADD.FTZ R150, R150, R165 ;  /* 0x000000a596967221 */ /* 0x000fc80000010000 */
[----:B------:R-:W-:Y:S01]  /*10330*/  FADD.FTZ R93, R93, R150 ;  /* 0x000000965d5d7221 */ /* 0x000fe20000010000 */
[----:B------:R-:W2:Y:S03]  /*10340*/  MUFU.EX2 R239, R239 ;  /* 0x000000ef00ef7308 */ /* 0x000ea60000000800 */
[----:B------:R-:W-:Y:S01]  /*10350*/  FADD.FTZ R93, R96, R93 ;  /* 0x0000005d605d7221 */ /* 0x000fe20000010000 */
[----:B-1----:R-:W-:Y:S01]  /*10360*/  F2FP.BF16.F32.PACK_AB R18, R35, R32 ;  /* 0x000000202312723e */ /* 0x002fe200000010ff */
[----:B------:R-:W-:-:S04]  /*10370*/  FADD.FTZ R32, R32, R33 ;  /* 0x0000002120207221 */ /* 0x000fc80000010000 */
[----:B------:R-:W-:Y:S01]  /*10380*/  FADD.FTZ R244, R35, R32 ;  /* 0x0000002023f47221 */ /* 0x000fe20000010000 */
[----:B--2---:R-:W-:Y:S01]  /*10390*/  F2FP.BF16.F32.PACK_AB R19, R239, R40 ;  /* 0x00000028ef13723e */ /* 0x004fe200000010ff */
[----:B------:R-:W-:-:S04]  /*103a0*/  FADD.FTZ R40, R40, R93 ;  /* 0x0000005d28287221 */ /* 0x000fc80000010000 */
[----:B------:R-:W-:Y:S02]  /*103b0*/  FADD.FTZ R239, R239, R40 ;  /* 0x00000028efef7221 */ /* 0x000fe40000010000 */
[C---:B------:R-:W-:Y:S08]  /*103c0*/  HMMA.16816.F32.BF16 R144, R16.reuse, R140, R12 ;  /* 0x0000008c1090723c */ /* 0x040ff0000004180c */
[C---:B---3--:R-:W-:Y:S08]  /*103d0*/  HMMA.16816.F32.BF16 R136, R16.reuse, R132, R28 ;  /* 0x000000841088723c */ /* 0x048ff0000004181c */
[C---:B------:R-:W-:Y:S08]  /*103e0*/  HMMA.16816.F32.BF16 R140, R16.reuse, R142, R4 ;  /* 0x0000008e108c723c */ /* 0x040ff00000041804 */
[----:B------:R-:W-:Y:S01]  /*103f0*/  HMMA.16816.F32.BF16 R132, R16, R134, R24 ;  /* 0x000000861084723c */ /* 0x000fe20000041818 */
[----:B------:R-:W-:-:S04]  /*10400*/  NOP ;  /* 0x0000000000007918 */ /* 0x000fc80000000000 */
[----:B------:R-:W-:-:S15]  /*10410*/  @!P0 BRA `(.L_x_1884) ;  /* 0x0000006400b48947 */ /* 0x000fde0003800000 */
[----:B------:R-:W-:Y:S01]  /*10420*/  ISETP.NE.U32.AND P1, PT, R232, RZ, PT ;  /* 0x000000ffe800720c */ /* 0x000fe20003f25070 */
[----:B------:R-:W-:-:S04]  /*10430*/  DEPBAR.LE SB0, 0x0 ;  /* 0x000080000000791a */ /* 0x000fc80000000000 */
[----:B------:R-:W-:Y:S01]  /*10440*/  ISETP.NE.AND.EX P1, PT, R233, RZ, PT, P1 ;  /* 0x000000ffe900720c */ /* 0x000fe20003f25310 */
[----:B------:R-:W-:Y:S05]  /*10450*/  WARPSYNC.ALL ;  /* 0x0000000000007948 */ /* 0x000fea0003800000 */
[----:B------:R-:W-:Y:S01]  /*10460*/  BSSY.RECONVERGENT B0, `(.L_x_1885) ;  /* 0x000004a000007945 */ /* 0x000fe20003800200 */
[----:B------:R-:W-:Y:S01]  /*10470*/  VIADD R48, R60, 0xfffffffe ;  /* 0xfffffffe3c307836 */ /* 0x000fe20000000000 */
        /* <DEDUP_REMOVED lines=25> */
[----:B------:R-:W-:Y:S01]  /*10610*/  IMAD R6, R13, R6, R7 ;  /* 0x000000060d067224 */ /* 0x000fe200078e0207 */
[----:B------:R-:W-:Y:S02]  /*10620*/  LOP3.LUT R7, RZ, R15, RZ, 0x33, !PT ;  /* 0x0000000fff077212 */ /* 0x000fe400078e33ff */
[C---:B------:R-:W-:Y:S02]  /*10630*/  ISETP.GT.U32.AND P2, PT, R9.reuse, R16, PT ;  /* 0x000000100900720c */ /* 0x040fe40003f44070 */
[----:B------:R-:W-:-:S11]  /*10640*/  ISETP.GT.U32.AND P4, PT, R9, R6, PT ;  /* 0x000000060900720c */ /* 0x000fd60003f84070 */
[----:B------:R-:W-:Y:S02]  /*10650*/  @!P2 IMAD.IADD R16, R16, 0x1, -R9 ;  /* 0x000000011010a824 */ /* 0x000fe400078e0a09 */
[-C--:B------:R-:W-:Y:S01]  /*10660*/  @!P4 IADD3 R6, PT, PT, R6, -R9.reuse, RZ ;  /* 0x800000090606c210 */ /* 0x080fe20007ffe0ff */
[----:B------:R-:W-:Y:S01]  /*10670*/  @!P2 VIADD R12, R12, 0x1 ;  /* 0x000000010c0ca836 */ /* 0x000fe20000000000 */
[----:B------:R-:W-:Y:S02]  /*10680*/  @!P4 IADD3 R13, PT, PT, R13, 0x1, RZ ;  /* 0x000000010d0dc810 */ /* 0x000fe40007ffe0ff */
[-C--:B------:R-:W-:Y:S02]  /*10690*/  ISETP.GE.U32.AND P5, PT, R16, R9.reuse, PT ;  /* 0x000000091000720c */ /* 0x080fe40003fa6070 */
[----:B------:R-:W-:Y:S01]  /*106a0*/  ISETP.GE.U32.AND P6, PT, R6, R9, PT ;  /* 0x000000090600720c */ /* 0x000fe20003fc6070 */
[----:B------:R-:W2:Y:S01]  /*106b0*/  LD.E.64 R16, desc[UR4][R148.64+0x28] ;  /* 0x0000280494107980 */ /* 0x000ea2000c101b00 */
[----:B------:R-:W-:-:S09]  /*106c0*/  ISETP.NE.AND P2, PT, R15, RZ, PT ;  /* 0x000000ff0f00720c */ /* 0x000fd20003f45270 */
[----:B------:R-:W-:Y:S02]  /*106d0*/  @P5 VIADD R12, R12, 0x1 ;  /* 0x000000010c0c5836 */ /* 0x000fe40000000000 */
[----:B------:R-:W-:Y:S02]  /*106e0*/  @P6 IADD3 R13, PT, PT, R13, 0x1, RZ ;  /* 0x000000010d0d6810 */ /* 0x000fe40007ffe0ff */
        /* <DEDUP_REMOVED lines=25> */
.L_x_1886:
        /* <DEDUP_REMOVED lines=8> */
.L_x_1887:
[----:B------:R-:W-:Y:S05]  /*10900*/  BSYNC.RECONVERGENT B0 ;  /* 0x0000000000007941 */ /* 0x000fea0003800200 */
.L_x_1885:
[C---:B------:R-:W-:Y:S01]  /*10910*/  IMAD.SHL.U32 R5, R214.reuse, 0x40, RZ ;  /* 0x00000040d6057824 */ /* 0x040fe200078e00ff */
[----:B------:R-:W-:Y:S01]  /*10920*/  SHF.L.U64.HI R4, R214, 0x6, R215 ;  /* 0x00000006d6047819 */ /* 0x000fe200000102d7 */
[----:B------:R-:W-:Y:S01]  /*10930*/  BSSY.RECONVERGENT B1, `(.L_x_1888) ;  /* 0x0000126000017945 */ /* 0x000fe20003800200 */
[----:B------:R-:W-:Y:S01]  /*10940*/  ISETP.GE.AND P0, PT, R10, R227, PT ;  /* 0x000000e30a00720c */ /* 0x000fe20003f06270 */
[----:B------:R-:W-:Y:S01]  /*10950*/  IMAD.SHL.U32 R62, R60, 0x100, RZ ;  /* 0x000001003c3e7824 */ /* 0x000fe200078e00ff */
        /* <DEDUP_REMOVED lines=8> */
[----:B------:R-:W-:Y:S01]  /*109e0*/  @!P0 LDGSTS.E.BYPASS.LTC128B.128 [R49+0x5000], desc[UR4][R220.64] ;  /* 0x05000000dc318fae */ /* 0x000fe2000b981a04 */
[-C--:B------:R-:W-:Y:S01]  /*109f0*/  IADD3 R12, P3, PT, R14, R5.reuse, RZ ;  /* 0x000000050e0c7210 */ /* 0x080fe20007f7e0ff */
[--C-:B------:R-:W-:Y:S02]  /*10a00*/  IMAD.X R15, R17, 0x1, R4.reuse, P2 ;  /* 0x00000001110f7824 */ /* 0x100fe400010e0604 */
[----:B------:R-:W-:Y:S01]  /*10a10*/  @P0 STS.128 [R49+0x5000], RZ ;  /* 0x005000ff31000388 */ /* 0x000fe20000000c00 */
[-C--:B------:R-:W-:Y:S01]  /*10a20*/  IADD3 R6, P2, PT, R12, R5.reuse, RZ ;  /* 0x000000050c067210 */ /* 0x080fe20007f5e0ff */
[--C-:B------:R-:W-:Y:S02]  /*10a30*/  IMAD.X R13, R15, 0x1, R4.reuse, P3 ;  /* 0x000000010f0d7824 */ /* 0x100fe400018e0604 */
[----:B------:R-:W-:Y:S01]  /*10a40*/  @!PT LDS RZ, [RZ] ;  /* 0x00000000fffff984 */ /* 0x000fe20000000800 */
[----:B------:R-:W-:Y:S01]  /*10a50*/  @!PT LDS RZ, [RZ] ;  /* 0x00000000fffff984 */ /* 0x000fe20000000800 */
[----:B------:R-:W-:Y:S01]  /*10a60*/  @!PT LDS RZ, [RZ] ;  /* 0x00000000fffff984 */ /* 0x000fe20000000800 */
[----:B------:R-:W-:Y:S01]  /*10a70*/  @!P0 LDGSTS.E.BYPASS.LTC128B.128 [R49+0x5800], desc[UR4][R18.64] ;  /* 0x0580000012318fae */ /* 0x000fe2000b981a04 */
[----:B------:R-:W-:Y:S01]  /*10a80*/  IADD3 R10, P3, PT, R6, R5, RZ ;  /* 0x00000005060a7210 */ /* 0x000fe20007f7e0ff */
[----:B------:R-:W-:-:S02]  /*10a90*/  IMAD.X R7, R13, 0x1, R4, P2 ;  /* 0x000000010d077824 */ /* 0x000fc400010e0604 */
[----:B------:R-:W-:Y:S01]  /*10aa0*/  @P0 STS.128 [R49+0x5800], RZ ;  /* 0x005800ff31000388 */ /* 0x000fe20000000c00 */
[----:B------:R-:W-:Y:S01]  /*10ab0*/  @!P0 IADD3 R24, P2, PT, R10, R5, RZ ;  /* 0x000000050a188210 */ /* 0x000fe20007f5e0ff */
[--C-:B------:R-:W-:Y:S01]  /*10ac0*/  IMAD.X R11, R7, 0x1, R4.reuse, P3 ;  /* 0x00000001070b7824 */ /* 0x100fe200018e0604 */
[----:B------:R-:W-:Y:S01]  /*10ad0*/  ISETP.GT.AND P3, PT, R48, R217, PT ;  /* 0x000000d93000720c */ /* 0x000fe20003f64270 */
[----:B------:R-:W-:Y:S01]  /*10ae0*/  @!PT LDS RZ, [RZ] ;  /* 0x00000000fffff984 */ /* 0x000fe20000000800 */
[----:B------:R-:W-:Y:S01]  /*10af0*/  @!PT LDS RZ, [RZ] ;  /* 0x00000000fffff984 */ /* 0x000fe20000000800 */
[----:B------:R-:W-:Y:S01]  /*10b00*/  @!PT LDS RZ, [RZ] ;  /* 0x00000000fffff984 */ /* 0x000fe20000000800 */
[----:B------:R-:W-:Y:S02]  /*10b10*/  @!P0 LDGSTS.E.BYPASS.LTC128B.128 [R49+0x6000], desc[UR4][R16.64] ;  /* 0x0600000010318fae */ /* 0x000fe4000b981a04 */
[----:B------:R-:W-:Y:S02]  /*10b20*/  @!P0 IMAD.X R25, R11, 0x1, R4, P2 ;  /* 0x000000010b198824 */ /* 0x000fe400010e0604 */
        /* <DEDUP_REMOVED lines=26> */
[----:B------:R-:W-:Y:S04]  /*10cd0*/  LDSM.16.M88.4 R44, [R8] ;  /* 0x00000000082c783b */ /* 0x000fe80000000200 */
[----:B------:R-:W4:Y:S04]  /*10ce0*/  LDSM.16.M88.4 R36, [R53+0x1000] ;  /* 0x001000003524783b */ /* 0x000f280000000200 */
[----:B------:R-:W5:Y:S04]  /*10cf0*/  LDSM.16.M88.4 R28, [R53+0x1400] ;  /* 0x00140000351c783b */ /* 0x000f680000000200 */
[----:B------:R-:W3:Y:S04]  /*10d00*/  LDSM.16.M88.4 R20, [R53+0x1800] ;  /* 0x001800003514783b */ /* 0x000ee80000000200 */
[----:B-1----:R-:W1:Y:S04]  /*10d10*/  LDSM.16.M88.4 R12, [R53+0x1c00] ;  /* 0x001c0000350c783b */ /* 0x002e680000000200 */
[----:B--2---:R-:W2:Y:S04]  /*10d20*/  LDSM.16.M88.4 R4, [R53+0x2000] ;  /* 0x002000003504783b */ /* 0x004ea80000000200 */
[----:B------:R-:W2:Y:S04]  /*10d30*/  LDSM.16.M88.4 R152, [R53+0x2400] ;  /* 0x002400003598783b */ /* 0x000ea80000000200 */
        /* <DEDUP_REMOVED lines=29> */
[C---:B--2---:R-:W-:Y:S03]  /*10f10*/  HMMA.16816.F32.BF16 R8, R44.reuse, R4, RZ ;  /* 0x000000042c08723c */ /* 0x044fe600000418ff */
[----:B------:R-:W2:Y:S04]  /*10f20*/  LDSM.16.M88.4 R180, [R51+0x3800] ;  /* 0x0038000033b4783b */ /* 0x000ea80000000200 */
[----:B------:R-:W0:Y:S01]  /*10f30*/  LDGDEPBAR ;  /* 0x00000000000079af */ /* 0x000e220000000000 */
[C---:B------:R-:W-:Y:S08]  /*10f40*/  HMMA.16816.F32.BF16 R156, R44.reuse, R152, RZ ;  /* 0x000000982c9c723c */ /* 0x040ff000000418ff */
        /* <DEDUP_REMOVED lines=22> */
[----:B------:R-:W3:Y:S07]  /*110b0*/  LDSM.16.M88.4 R176, [R51+0x3c00] ;  /* 0x003c000033b0783b */ /* 0x000eee0000000200 */
[C---:B-1----:R-:W-:Y:S08]  /*110c0*/  HMMA.16816.F32.BF16 R40, R204.reuse, R172, R40 ;  /* 0x000000accc28723c */ /* 0x042ff00000041828 */
[C---:B------:R-:W-:Y:S01]  /*110d0*/  HMMA.16816.F32.BF16 R36, R204.reuse, R174, R36 ;  /* 0x000000aecc24723c */ /* 0x040fe20000041824 */
[----:B------:R-:W1:Y:S07]  /*110e0*/  LDSM.16.M88.4 R172, [R51+0x4000] ;  /* 0x0040000033ac783b */ /* 0x000e6e0000000200 */
[C---:B------:R-:W-:Y:S08]  /*110f0*/  HMMA.16816.F32.BF16 R32, R204.reuse, R168, R32 ;  /* 0x000000a8cc20723c */ /* 0x040ff00000041820 */
[C---:B------:R-:W-:Y:S01]  /*11100*/  HMMA.16816.F32.BF16 R28, R204.reuse, R170, R28 ;  /* 0x000000aacc1c723c */ /* 0x040fe2000004181c */
[----:B------:R-:W4:Y:S07]  /*11110*/  LDSM.16.M88.4 R168, [R51+0x4400] ;  /* 0x0044000033a8783b */ /* 0x000f2e0000000200 */
[C---:B------:R-:W-:Y:S08]  /*11120*/  HMMA.16816.F32.BF16 R24, R204.reuse, R164, R24 ;  /* 0x000000a4cc18723c */ /* 0x040ff00000041818 */
[C---:B------:R-:W-:Y:S01]  /*11130*/  HMMA.16816.F32.BF16 R20, R204.reuse, R166, R20 ;  /* 0x000000a6cc14723c */ /* 0x040fe20000041814 */
[----:B------:R-:W5:Y:S07]  /*11140*/  LDSM.16.M88.4 R164, [R51+0x4800] ;  /* 0x0048000033a4783b */ /* 0x000f6e0000000200 */
[C---:B------:R-:W-:Y:S08]  /*11150*/  HMMA.16816.F32.BF16 R16, R204.reuse, R160, R16 ;  /* 0x000000a0cc10723c */ /* 0x040ff00000041810 */
[----:B------:R-:W-:Y:S01]  /*11160*/  HMMA.16816.F32.BF16 R12, R204, R162, R12 ;  /* 0x000000a2cc0c723c */ /* 0x000fe2000004180c */
[----:B------:R-:W5:Y:S01]  /*11170*/  LDSM.16.M88.4 R160, [R51+0x4c00] ;  /* 0x004c000033a0783b */ /* 0x000f620000000200 */
        /* <DEDUP_REMOVED lines=17> */
[C---:B-1----:R-:W-:Y:S08]  /*11290*/  HMMA.16816.F32.BF16 R80, R204.reuse, R172, R80 ;  /* 0x000000accc50723c */ /* 0x042ff00000041850 */
[C---:B------:R-:W-:Y:S08]  /*112a0*/  HMMA.16816.F32.BF16 R76, R204.reuse, R174, R76 ;  /* 0x000000aecc4c723c */ /* 0x040ff0000004184c */
[C---:B----4-:R-:W-:Y:S08]  /*112b0*/  HMMA.16816.F32.BF16 R72, R204.reuse, R168, R72 ;  /* 0x000000a8cc48723c */ /* 0x050ff00000041848 */
[C---:B------:R-:W-:Y:S08]  /*112c0*/  HMMA.16816.F32.BF16 R68, R204.reuse, R170, R68 ;  /* 0x000000aacc44723c */ /* 0x040ff00000041844 */
[C---:B-----5:R-:W-:Y:S08]  /*112d0*/  HMMA.16816.F32.BF16 R64, R204.reuse, R164, R64 ;  /* 0x000000a4cc40723c */ /* 0x060ff00000041840 */
[C---:B------:R-:W-:Y:S08]  /*112e0*/  HMMA.16816.F32.BF16 R56, R204.reuse, R166, R56 ;  /* 0x000000a6cc38723c */ /* 0x040ff00000041838 */
[C---:B------:R-:W-:Y:S08]  /*112f0*/  HMMA.16816.F32.BF16 R52, R204.reuse, R160, R52 ;  /* 0x000000a0cc34723c */ /* 0x040ff00000041834 */
[----:B------:R-:W-:Y:S01]  /*11300*/  HMMA.16816.F32.BF16 R44, R204, R162, R44 ;  /* 0x000000a2cc2c723c */ /* 0x000fe2000004182c */
[----:B------:R-:W-:Y:S07]  /*11310*/  BAR.SYNC.DEFER_BLOCKING 0x0 ;  /* 0x0000000000007b1d */ /* 0x000fee0000010000 */
[----:B------:R-:W-:-:S12]  /*11320*/  @!P3 BRA `(.L_x_1889) ;  /* 0x000000080018b947 */ /* 0x000fd80003800000 */
        /* <DEDUP_REMOVED lines=8> */
[-C--:B------:R-:W-:Y:S02]  /*113b0*/  IABS R150, R164.reuse ;  /* 0x000000a400967213 */ /* 0x080fe40000000000 */
[----:B------:R-:W1:Y:S01]  /*113c0*/  I2F.RP R160, R151 ;  /* 0x0000009700a07306 */ /* 0x000e620000209400 */
[----:B------:R-:W-:Y:S02]  /*113d0*/  LOP3.LUT R161, R161, R164, RZ, 0x3c, !PT ;  /* 0x000000a4a1a17212 */ /* 0x000fe400078e3cff */
[----:B------:R-:W-:-:S02]  /*113e0*/  IADD3 R150, PT, PT, RZ, -R150, RZ ;  /* 0x80000096ff967210 */ /* 0x000fc40007ffe0ff */
        /* <DEDUP_REMOVED lines=21> */
[----:B------:R-:W-:Y:S01]  /*11540*/  ISETP.GE.U32.AND P6, PT, R150, R151, PT ;  /* 0x000000979600720c */ /* 0x000fe20003fc6070 */
[----:B------:R-:W2:Y:S01]  /*11550*/  LD.E.64 R166, desc[UR4][R148.64+0x20] ;  /* 0x0000200494a67980 */ /* 0x000ea2000c101b00 */
[----:B------:R-:W-:Y:S02]  /*11560*/  ISETP.GE.AND P1, PT, R161, RZ, PT ;  /* 0x000000ffa100720c */ /* 0x000fe40003f26270 */
[----:B------:R-:W-:-:S07]  /*11570*/  ISETP.NE.AND P2, PT, R164, RZ, PT ;  /* 0x000000ffa400720c */ /* 0x000fce0003f45270 */
        /* <DEDUP_REMOVED lines=8> */
[C---:B------:R-:W-:Y:S02]  /*11600*/  IMAD.WIDE R168, R61.reuse, 0x4, R230 ;  /* 0x000000043da87825 */ /* 0x040fe400078e02e6 */
        /* <DEDUP_REMOVED lines=18> */
.L_x_1891:
        /* <DEDUP_REMOVED lines=8> */
.L_x_1892:
[----:B------:R-:W-:Y:S05]  /*117b0*/  BSYNC.RECONVERGENT B0 ;  /* 0x0000000000007941 */ /* 0x000fea0003800200 */
.L_x_1890:
[C---:B------:R-:W-:Y:S01]  /*117c0*/  IMAD.SHL.U32 R150, R212.reuse, 0x20, RZ ;  /* 0x00000020d4967824 */ /* 0x040fe200078e00ff */
[C-C-:B------:R-:W-:Y:S01]  /*117d0*/  SHF.L.U64.HI R51, R212.reuse, 0x5, R213.reuse ;  /* 0x00000005d4337819 */ /* 0x140fe200000102d5 */
[C---:B------:R-:W-:Y:S01]  /*117e0*/  IMAD.SHL.U32 R63, R212.reuse, 0x40, RZ ;  /* 0x00000040d43f7824 */ /* 0x040fe200078e00ff */
[----:B------:R-:W-:Y:S01]  /*117f0*/  SHF.L.U64.HI R160, R212, 0x6, R213 ;  /* 0x00000006d4a07819 */ /* 0x000fe200000102d5 */
[C---:B------:R-:W-:Y:S01]  /*11800*/  IMAD.SHL.U32 R61, R150.reuse, 0x2, RZ ;  /* 0x00000002963d7824 */ /* 0x040fe200078e00ff */
[----:B------:R-:W-:Y:S01]  /*11810*/  SHF.L.U64.HI R150, R150, 0x1, R51 ;  /* 0x0000000196967819 */ /* 0x000fe20000010233 */
[----:B------:R-:W-:Y:S01]  /*11820*/  @!PT LDS RZ, [RZ] ;  /* 0x00000000fffff984 */ /* 0x000fe20000000800 */
[----:B------:R-:W-:Y:S01]  /*11830*/  @!PT LDS RZ, [RZ] ;  /* 0x00000000fffff984 */ /* 0x000fe20000000800 */
[----:B------:R-:W-:Y:S01]  /*11840*/  @!PT LDS RZ, [RZ] ;  /* 0x00000000fffff984 */ /* 0x000fe20000000800 */
[----:B------:R1:W-:Y:S03]  /*11850*/  @!P0 LDGSTS.E.BYPASS.LTC128B.128 [R49+0x1000], desc[UR4][R218.64] ;  /* 0x01000000da318fae */ /* 0x0003e6000b981a04 */
[-C--:B------:R-:W-:Y:S01]  /*11860*/  IADD3 R162, P5, P4, R63, R218.reuse, R61 ;  /* 0x000000da3fa27210 */ /* 0x080fe20007cbe03d */
[----:B------:R1:W-:Y:S01]  /*11870*/  @P0 STS.128 [R49+0x1000], RZ ;  /* 0x001000ff31000388 */ /* 0x0003e20000000c00 */
[----:B------:R-:W-:-:S02]  /*11880*/  @!P0 IADD3 R166, P1, PT, R61, R218, RZ ;  /* 0x000000da3da68210 */ /* 0x000fc40007f3e0ff */
[----:B------:R-:W-:Y:S02]  /*11890*/  IADD3 R164, P2, PT, R162, R63, RZ ;  /* 0x0000003fa2a47210 */ /* 0x000fe40007f5e0ff */
[----:B------:R-:W-:Y:S01]  /*118a0*/  IADD3.X R163, PT, PT, R160, R219, R150, P5, P4 ;  /* 0x000000dba0a37210 */ /* 0x000fe20002fe8496 */
[----:B------:R-:W-:Y:S01]  /*118b0*/  @!P0 IMAD.X R167, R150, 0x1, R219, P1 ;  /* 0x0000000196a78824 */ /* 0x000fe200008e06db */
[----:B------:R-:W-:-:S03]  /*118c0*/  IADD3 R168, P1, PT, R164, R63, RZ ;  /* 0x0000003fa4a87210 */ /* 0x000fc60007f3e0ff */
[--C-:B------:R-:W-:Y:S01]  /*118d0*/  IMAD.X R165, R163, 0x1, R160.reuse, P2 ;  /* 0x00000001a3a57824 */ /* 0x100fe200010e06a0 */
[-C--:B------:R-:W-:Y:S01]  /*118e0*/  IADD3 R150, P2, PT, R168, R63.reuse, RZ ;  /* 0x0000003fa8967210 */ /* 0x080fe20007f5e0ff */
[----:B------:R-:W-:Y:S01]  /*118f0*/  @!PT LDS RZ, [RZ] ;  /* 0x00000000fffff984 */ /* 0x000fe20000000800 */
[----:B------:R-:W-:Y:S01]  /*11900*/  @!PT LDS RZ, [RZ] ;  /* 0x00000000fffff984 */ /* 0x000fe20000000800 */
[----:B------:R-:W-:Y:S01]  /*11910*/  @!PT LDS RZ, [RZ] ;  /* 0x00000000fffff984 */ /* 0x000fe20000000800 */
[----:B------:R1:W-:Y:S02]  /*11920*/  @!P0 LDGSTS.E.BYPASS.LTC128B.128 [R49+0x1800], desc[UR4][R166.64] ;  /* 0x01800000a6318fae */ /* 0x0003e4000b981a04 */
[--C-:B------:R-:W-:Y:S01]  /*11930*/  IMAD.X R169, R165, 0x1, R160.reuse, P1 ;  /* 0x00000001a5a97824 */ /* 0x100fe200008e06a0 */
[-C--:B------:R-:W-:Y:S01]  /*11940*/  IADD3 R170, P1, PT, R150, R63.reuse, RZ ;  /* 0x0000003f96aa7210 */ /* 0x080fe20007f3e0ff */
[----:B------:R1:W-:Y:S02]  /*11950*/  @P0 STS.128 [R49+0x1800], RZ ;  /* 0x001800ff31000388 */ /* 0x0003e40000000c00 */
[--C-:B------:R-:W-:Y:S01]  /*11960*/  IMAD.X R151, R169, 0x1, R160.reuse, P2 ;  /* 0x00000001a9977824 */ /* 0x100fe200010e06a0 */
[----:B------:R-:W-:Y:S01]  /*11970*/  @!P0 IADD3 R172, P2, PT, R170, R63, RZ ;  /* 0x0000003faaac8210 */ /* 0x000fe20007f5e0ff */
[----:B------:R-:W-:Y:S01]  /*11980*/  @!PT LDS RZ, [RZ] ;  /* 0x00000000fffff984 */ /* 0x000fe20000000800 */
[----:B------:R-:W-:Y:S01]  /*11990*/  @!PT LDS RZ, [RZ] ;  /* 0x00000000fffff984 */ /* 0x000fe20000000800 */
[----:B------:R-:W-:Y:S01]  /*119a0*/  @!PT LDS RZ, [RZ] ;  /* 0x00000000fffff984 */ /* 0x000fe20000000800 */
[----:B------:R1:W-:Y:S02]  /*119b0*/  @!P0 LDGSTS.E.BYPASS.LTC128B.128 [R49+0x2000], desc[UR4][R162.64] ;  /* 0x02000000a2318fae */ /* 0x0003e4000b981a04 */
[----:B------:R-:W-:-:S02]  /*119c0*/  IMAD.X R171, R151, 0x1, R160, P1 ;  /* 0x0000000197ab7824 */ /* 0x000fc400008e06a0 */
        /* <DEDUP_REMOVED lines=28> */
.L_x_1889:
[----:B------:R-:W-:Y:S05]  /*11b90*/  BSYNC.RECONVERGENT B1 ;  /* 0x0000000000017941 */ /* 0x000fea0003800200 */
.L_x_1888:
[----:B------:R-:W-:-:S05]  /*11ba0*/  LOP3.LUT R177, R62, R245, RZ, 0xfc, !PT ;  /* 0x000000f53eb17212 */ /* 0x000fca00078efcff */
[C---:B-1----:R-:W-:Y:S02]  /*11bb0*/  VIADD R49, R177.reuse, 0xfffffe00 ;  /* 0xfffffe00b1317836 */ /* 0x042fe40000000000 */
[----:B------:R-:W-:-:S03]  /*11bc0*/  VIADD R51, R177, 0xfffffe01 ;  /* 0xfffffe01b1337836 */ /* 0x000fc60000000000 */
[C---:B------:R-:W-:Y:S02]  /*11bd0*/  ISETP.GE.AND P0, PT, R49.reuse, R237, PT ;  /* 0x000000ed3100720c */ /* 0x040fe40003f06270 */
[C---:B------:R-:W-:Y:S02]  /*11be0*/  ISETP.GE.AND P4, PT, R49.reuse, R236, PT ;  /* 0x000000ec3100720c */ /* 0x040fe40003f86270 */
[C---:B------:R-:W-:Y:S02]  /*11bf0*/  ISETP.GE.AND P2, PT, R49.reuse, R235, PT ;  /* 0x000000eb3100720c */ /* 0x040fe40003f46270 */
[----:B------:R-:W-:Y:S01]  /*11c00*/  ISETP.GE.AND P5, PT, R49, R234, PT ;  /* 0x000000ea3100720c */ /* 0x000fe20003fa6270 */
[C---:B------:R-:W-:Y:S01]  /*11c10*/  VIADD R49, R177.reuse, 0xfffffe08 ;  /* 0xfffffe08b1317836 */ /* 0x040fe20000000000 */
[----:B------:R-:W-:Y:S01]  /*11c20*/  FSEL R150, R42, -INF , P2 ;  /* 0xff8000002a967808 */ /* 0x000fe20001000000 */
[----:B------:R-:W-:Y:S01]  /*11c30*/  VIADD R42, R177, 0xfffffe09 ;  /* 0xfffffe09b12a7836 */ /* 0x000fe20000000000 */
[----:B------:R-:W-:-:S02]  /*11c40*/  FSEL R40, R40, -INF , P0 ;  /* 0xff80000028287808 */ /* 0x000fc40000000000 */
[C---:B------:R-:W-:Y:S02]  /*11c50*/  ISETP.GE.AND P2, PT, R49.reuse, R237, PT ;  /* 0x000000ed3100720c */ /* 0x040fe40003f46270 */
[----:B------:R-:W-:Y:S02]  /*11c60*/  FSEL R150, R150, -INF , !P5 ;  /* 0xff80000096967808 */ /* 0x000fe40006800000 */
[----:B------:R-:W-:Y:S02]  /*11c70*/  FSEL R36, R36, -INF , P2 ;  /* 0xff80000024247808 */ /* 0x000fe40001000000 */
[----:B------:R-:W-:Y:S02]  /*11c80*/  ISETP.GE.AND P5, PT, R49, R236, PT ;  /* 0x000000ec3100720c */ /* 0x000fe40003fa6270 */
[----:B------:R-:W-:Y:S02]  /*11c90*/  ISETP.GE.AND P0, PT, R51, R235, PT ;  /* 0x000000eb3300720c */ /* 0x000fe40003f06270 */
[----:B------:R-:W-:-:S02]  /*11ca0*/  FSEL R238, R36, -INF , !P5 ;  /* 0xff80000024ee7808 */ /* 0x000fc40006800000 */
[----:B------:R-:W2:Y:S01]  /*11cb0*/  LD.E R36, desc[UR4][R148.64+0xdc] ;  /* 0x0000dc0494247980 */ /* 0x000ea2000c101900 */
[----:B------:R-:W-:Y:S02]  /*11cc0*/  FSEL R43, R43, -INF , P0 ;  /* 0xff8000002b2b7808 */ /* 0x000fe40000000000 */
[-C--:B------:R-:W-:Y:S02]  /*11cd0*/  ISETP.GE.AND P0, PT, R42, R237.reuse, PT ;  /* 0x000000ed2a00720c */ /* 0x080fe40003f06270 */
[----:B------:R-:W-:Y:S02]  /*11ce0*/  ISETP.GE.AND P1, PT, R51, R237, PT ;  /* 0x000000ed3300720c */ /* 0x000fe40003f26270 */
[----:B------:R-:W-:Y:S01]  /*11cf0*/  FSEL R186, R40, -INF , !P4 ;  /* 0xff80000028ba7808 */ /* 0x000fe20006000000 */
[----:B------:R-:W-:Y:S01]  /*11d00*/  VIADD R40, R177, 0xfffffe10 ;  /* 0xfffffe10b1287836 */ /* 0x000fe20000000000 */
[----:B------:R-:W-:Y:S02]  /*11d10*/  ISETP.GE.AND P4, PT, R51, R234, PT ;  /* 0x000000ea3300720c */ /* 0x000fe40003f86270 */
[----:B------:R-:W-:-:S02]  /*11d20*/  ISETP.GE.AND P2, PT, R42, R236, PT ;  /* 0x000000ec2a00720c */ /* 0x000fc40003f46270 */
[----:B------:R-:W-:Y:S02]  /*11d30*/  FSEL R37, R37, -INF , P0 ;  /* 0xff80000025257808 */ /* 0x000fe40000000000 */
[----:B------:R-:W-:Y:S02]  /*11d40*/  ISETP.GE.AND P6, PT, R51, R236, PT ;  /* 0x000000ec3300720c */ /* 0x000fe40003fc6270 */
[----:B------:R-:W-:Y:S02]  /*11d50*/  FSEL R41, R41, -INF , P1 ;  /* 0xff80000029297808 */ /* 0x000fe40000800000 */
[----:B------:R-:W-:Y:S02]  /*11d60*/  ISETP.GE.AND P1, PT, R49, R235, PT ;  /* 0x000000eb3100720c */ /* 0x000fe40003f26270 */
[----:B------:R-:W-:Y:S02]  /*11d70*/  FSEL R161, R43, -INF , !P4 ;  /* 0xff8000002ba17808 */ /* 0x000fe40006000000 */
[----:B------:R-:W-:Y:S01]  /*11d80*/  FSEL R192, R37, -INF , !P2 ;  /* 0xff80000025c07808 */ /* 0x000fe20005000000 */
[----:B------:R-:W-:Y:S01]  /*11d90*/  VIADD R37, R177, 0xfffffe11 ;  /* 0xfffffe11b1257836 */ /* 0x000fe20000000000 */
[----:B------:R-:W-:-:S02]  /*11da0*/  FSEL R204, R41, -INF , !P6 ;  /* 0xff80000029cc7808 */ /* 0x000fc40007000000 */
[----:B------:R-:W-:Y:S01]  /*11db0*/  ISETP.GE.AND P4, PT, R42, R235, PT ;  /* 0x000000eb2a00720c */ /* 0x000fe20003f86270 */
[----:B------:R-:W-:Y:S01]  /*11dc0*/  VIADD R160, R177, 0xfffffe18 ;  /* 0xfffffe18b1a07836 */ /* 0x000fe20000000000 */
[----:B------:R-:W-:Y:S02]  /*11dd0*/  ISETP.GE.AND P6, PT, R49, R234, PT ;  /* 0x000000ea3100720c */ /* 0x000fe40003fc6270 */
[----:B------:R-:W-:Y:S02]  /*11de0*/  FSEL R38, R38, -INF , P1 ;  /* 0xff80000026267808 */ /* 0x000fe40000800000 */
[C---:B------:R-:W-:Y:S02]  /*11df0*/  ISETP.GE.AND P1, PT, R40.reuse, R237, PT ;  /* 0x000000ed2800720c */ /* 0x040fe40003f26270 */
[----:B------:R-:W-:Y:S01]  /*11e00*/  ISETP.GE.AND P0, PT, R40, R235, PT ;  /* 0x000000eb2800720c */ /* 0x000fe20003f06270 */
[----:B------:R-:W-:Y:S01]  /*11e10*/  VIADD R172, R177, 0xfffffe19 ;  /* 0xfffffe19b1ac7836 */ /* 0x000fe20000000000 */
[----:B------:R-:W-:-:S02]  /*11e20*/  FSEL R39, R39, -INF , P4 ;  /* 0xff80000027277808 */ /* 0x000fc40002000000 */
[----:B------:R-:W-:Y:S02]  /*11e30*/  FSEL R163, R38, -INF , !P6 ;  /* 0xff80000026a37808 */ /* 0x000fe40007000000 */
[-C--:B------:R-:W-:Y:S02]  /*11e40*/  ISETP.GE.AND P4, PT, R37, R237.reuse, PT ;  /* 0x000000ed2500720c */ /* 0x080fe40003f86270 */
[-C--:B------:R-:W-:Y:S02]  /*11e50*/  ISETP.GE.AND P6, PT, R40, R236.reuse, PT ;  /* 0x000000ec2800720c */ /* 0x080fe40003fc6270 */
[----:B------:R-:W-:Y:S02]  /*11e60*/  FSEL R32, R32, -INF , P1 ;  /* 0xff80000020207808 */ /* 0x000fe40000800000 */
[----:B------:R-:W-:Y:S02]  /*11e70*/  FSEL R34, R34, -INF , P0 ;  /* 0xff80000022227808 */ /* 0x000fe40000000000 */
[----:B------:R-:W-:Y:S01]  /*11e80*/  ISETP.GE.AND P0, PT, R160, R237, PT ;  /* 0x000000eda000720c */ /* 0x000fe20003f06270 */
[----:B------:R-:W-:Y:S01]  /*11e90*/  VIADD R184, R177, 0xfffffe21 ;  /* 0xfffffe21b1b87836 */ /* 0x000fe20000000000 */
[----:B------:R-:W-:-:S02]  /*11ea0*/  ISETP.GE.AND P1, PT, R37, R236, PT ;  /* 0x000000ec2500720c */ /* 0x000fc40003f26270 */
[----:B------:R-:W-:Y:S01]  /*11eb0*/  FSEL R33, R33, -INF , P4 ;  /* 0xff80000021217808 */ /* 0x000fe20002000000 */
[----:B------:R-:W-:Y:S01]  /*11ec0*/  VIADD R178, R177, 0xfffffe20 ;  /* 0xfffffe20b1b27836 */ /* 0x000fe20000000000 */
[----:B------:R-:W-:Y:S02]  /*11ed0*/  FSEL R173, R32, -INF , !P6 ;  /* 0xff80000020ad7808 */ /* 0x000fe40007000000 */
[----:B------:R-:W-:Y:S02]  /*11ee0*/  ISETP.GE.AND P4, PT, R172, R237, PT ;  /* 0x000000edac00720c */ /* 0x000fe40003f86270 */
[-C--:B------:R-:W-:Y:S02]  /*11ef0*/  ISETP.GE.AND P6, PT, R160, R236.reuse, PT ;  /* 0x000000eca000720c */ /* 0x080fe40003fc6270 */
[----:B------:R-:W-:Y:S02]  /*11f00*/  FSEL R28, R28, -INF , P0 ;  /* 0xff8000001c1c7808 */ /* 0x000fe40000000000 */
[----:B------:R-:W-:Y:S01]  /*11f10*/  FSEL R200, R33, -INF , !P1 ;  /* 0xff80000021c87808 */ /* 0x000fe20004800000 */
[----:B------:R-:W-:Y:S01]  /*11f20*/  VIADD R162, R177, 0xfffffe29 ;  /* 0xfffffe29b1a27836 */ /* 0x000fe20000000000 */
[----:B------:R-:W-:-:S02]  /*11f30*/  ISETP.GE.AND P1, PT, R172, R236, PT ;  /* 0x000000ecac00720c */ /* 0x000fc40003f26270 */
[----:B------:R-:W-:Y:S02]  /*11f40*/  FSEL R29, R29, -INF , P4 ;  /* 0xff8000001d1d7808 */ /* 0x000fe40002000000 */
[----:B------:R-:W-:Y:S01]  /*11f50*/  FSEL R171, R28, -INF , !P6 ;  /* 0xff8000001cab7808 */ /* 0x000fe20007000000 */
[----:B------:R-:W-:Y:S01]  /*11f60*/  VIADD R28, R177, 0xfffffe28 ;  /* 0xfffffe28b11c7836 */ /* 0x000fe20000000000 */
[-C--:B------:R-:W-:Y:S02]  /*11f70*/  ISETP.GE.AND P4, PT, R184, R237.reuse, PT ;  /* 0x000000edb800720c */ /* 0x080fe40003f86270 */
        /* <DEDUP_REMOVED lines=100> */
[----:B------:R-:W-:Y:S02]  /*125c0*/  FSEL R193, R125, -INF , !P1 ;  /* 0xff8000007dc17808 */ /* 0x000fe40004800000 */
[----:B------:R-:W-:Y:S01]  /*125d0*/  ISETP.GE.AND P2, PT, R40, R234, PT ;  /* 0x000000ea2800720c */ /* 0x000fe20003f46270 */
        /* <DEDUP_REMOVED lines=22> */
[----:B------:R-:W-:Y:S02]  /*12740*/  ISETP.GE.AND P1, PT, R40, R236, PT ;  /* 0x000000ec2800720c */ /* 0x000fe40003f26270 */
[----:B------:R-:W-:Y:S02]  /*12750*/  FSEL R113, R113, -INF , P4 ;  /* 0xff80000071717808 */ /* 0x000fe40002000000 */
[----:B------:R-:W-:Y:S01]  /*12760*/  ISETP.GE.AND P5, PT, R42, R234, PT ;  /* 0x000000ea2a00720c */ /* 0x000fe20003fa6270 */
[----:B------:R-:W-:Y:S01]  /*12770*/  VIADD R42, R177, 0xfffffe90 ;  /* 0xfffffe90b12a7836 */ /* 0x000fe20000000000 */
[----:B------:R-:W-:Y:S02]  /*12780*/  ISETP.GE.AND P6, PT, R38, R236, PT ;  /* 0x000000ec2600720c */ /* 0x000fe40003fc6270 */
[----:B------:R-:W-:Y:S02]  /*12790*/  FSEL R112, R112, -INF , P0 ;  /* 0xff80000070707808 */ /* 0x000fe40000000000 */
[-C--:B------:R-:W-:Y:S01]  /*127a0*/  ISETP.GE.AND P4, PT, R43, R237.reuse, PT ;  /* 0x000000ed2b00720c */ /* 0x080fe20003f86270 */
[----:B------:R-:W-:Y:S01]  /*127b0*/  IMAD.MOV.U32 R120, RZ, RZ, R175 ;  /* 0x000000ffff787224 */ /* 0x000fe200078e00af */
[----:B------:R-:W-:Y:S01]  /*127c0*/  ISETP.GE.AND P0, PT, R168, R237, PT ;  /* 0x000000eda800720c */ /* 0x000fe20003f06270 */
[----:B------:R-:W-:Y:S01]  /*127d0*/  IMAD.MOV.U32 R128, RZ, RZ, R181 ;  /* 0x000000ffff807224 */ /* 0x000fe200078e00b5 */
[----:B------:R-:W-:-:S02]  /*127e0*/  FSEL R175, R113, -INF , !P1 ;  /* 0xff80000071af7808 */ /* 0x000fc40004800000 */
[----:B------:R-:W-:Y:S02]  /*127f0*/  FSEL R181, R112, -INF , !P6 ;  /* 0xff80000070b57808 */ /* 0x000fe40007000000 */
[-C--:B------:R-:W-:Y:S02]  /*12800*/  ISETP.GE.AND P1, PT, R43, R236.reuse, PT ;  /* 0x000000ec2b00720c */ /* 0x080fe40003f26270 */
[----:B------:R-:W-:Y:S01]  /*12810*/  FSEL R109, R109, -INF , P4 ;  /* 0xff8000006d6d7808 */ /* 0x000fe20002000000 */
[C---:B------:R-:W-:Y:S01]  /*12820*/  VIADD R164, R177.reuse, 0xfffffe98 ;  /* 0xfffffe98b1a47836 */ /* 0x040fe20000000000 */
[----:B------:R-:W-:Y:S01]  /*12830*/  ISETP.GE.AND P6, PT, R168, R236, PT ;  /* 0x000000eca800720c */ /* 0x000fe20003fc6270 */
[----:B------:R-:W-:Y:S01]  /*12840*/  IMAD.MOV.U32 R20, RZ, RZ, R173 ;  /* 0x000000ffff147224 */ /* 0x000fe200078e00ad */
[----:B------:R-:W-:Y:S02]  /*12850*/  FSEL R108, R108, -INF , P0 ;  /* 0xff8000006c6c7808 */ /* 0x000fe40000000000 */
[-C--:B------:R-:W-:Y:S01]  /*12860*/  ISETP.GE.AND P4, PT, R166, R237.reuse, PT ;  /* 0x000000eda600720c */ /* 0x080fe20003f86270 */
[----:B------:R-:W-:Y:S01]  /*12870*/  IMAD.MOV.U32 R21, RZ, RZ, R171 ;  /* 0x000000ffff157224 */ /* 0x000fe200078e00ab */
[----:B------:R-:W-:Y:S01]  /*12880*/  ISETP.GE.AND P0, PT, R42, R237, PT ;  /* 0x000000ed2a00720c */ /* 0x000fe20003f06270 */
[----:B------:R-:W-:Y:S01]  /*12890*/  VIADD R201, R177, 0xfffffe99 ;  /* 0xfffffe99b1c97836 */ /* 0x000fe20000000000 */
[----:B------:R-:W-:-:S02]  /*128a0*/  FMNMX3.FTZ R9, R2, R186, R204, !PT ;  /* 0x000000ba02097276 */ /* 0x000fc400078100cc */
[----:B------:R-:W-:Y:S01]  /*128b0*/  FSEL R171, R109, -INF , !P1 ;  /* 0xff8000006dab7808 */ /* 0x000fe20004800000 */
[----:B------:R-:W-:Y:S01]  /*128c0*/  IMAD.MOV.U32 R112, RZ, RZ, R20 ;  /* 0x000000ffff707224 */ /* 0x000fe200078e0014 */
[----:B------:R-:W-:Y:S02]  /*128d0*/  FSEL R173, R108, -INF , !P6 ;  /* 0xff8000006cad7808 */ /* 0x000fe40007000000 */
[-C--:B------:R-:W-:Y:S02]  /*128e0*/  ISETP.GE.AND P1, PT, R166, R236.reuse, PT ;  /* 0x000000eca600720c */ /* 0x080fe40003f26270 */
[----:B------:R-:W-:Y:S01]  /*128f0*/  FSEL R105, R105, -INF , P4 ;  /* 0xff80000069697808 */ /* 0x000fe20002000000 */
[----:B------:R-:W-:Y:S01]  /*12900*/  VIADD R195, R177, 0xfffffea0 ;  /* 0xfffffea0b1c37836 */ /* 0x000fe20000000000 */
[----:B------:R-:W-:Y:S02]  /*12910*/  ISETP.GE.AND P6, PT, R42, R236, PT ;  /* 0x000000ec2a00720c */ /* 0x000fe40003fc6270 */
[----:B------:R-:W-:Y:S01]  /*12920*/  FSEL R104, R104, -INF , P0 ;  /* 0xff80000068687808 */ /* 0x000fe20000000000 */
[----:B------:R-:W-:Y:S01]  /*12930*/  IMAD.MOV.U32 R12, RZ, RZ, R165 ;  /* 0x000000ffff0c7224 */ /* 0x000fe200078e00a5 */
[----:B------:R-:W-:-:S02]  /*12940*/  ISETP.GE.AND P0, PT, R164, R237, PT ;  /* 0x000000eda400720c */ /* 0x000fc40003f06270 */
[----:B------:R-:W-:Y:S01]  /*12950*/  FMNMX3.FTZ R9, R9, R238, R192, !PT ;  /* 0x000000ee09097276 */ /* 0x000fe200078100c0 */
[----:B------:R-:W-:Y:S01]  /*12960*/  IMAD.MOV.U32 R17, RZ, RZ, R167 ;  /* 0x000000ffff117224 */ /* 0x000fe200078e00a7 */
[----:B------:R-:W-:Y:S02]  /*12970*/  ISETP.GE.AND P4, PT, R201, R237, PT ;  /* 0x000000edc900720c */ /* 0x000fe40003f86270 */
[----:B------:R-:W-:Y:S01]  /*12980*/  FSEL R165, R105, -INF , !P1 ;  /* 0xff80000069a57808 */ /* 0x000fe20004800000 */
[----:B------:R-:W-:Y:S01]  /*12990*/  IMAD.MOV.U32 R105, RZ, RZ, R21 ;  /* 0x000000ffff697224 */ /* 0x000fe200078e0015 */
[----:B------:R-:W-:Y:S01]  /*129a0*/  FSEL R167, R104, -INF , !P6 ;  /* 0xff80000068a77808 */ /* 0x000fe20007000000 */
[C---:B------:R-:W-:Y:S01]  /*129b0*/  VIADD R49, R177.reuse, 0xfffffea1 ;  /* 0xfffffea1b1317836 */ /* 0x040fe20000000000 */
[----:B------:R-:W-:Y:S01]  /*129c0*/  ISETP.GE.AND P6, PT, R164, R236, PT ;  /* 0x000000eca400720c */ /* 0x000fe20003fc6270 */
[----:B------:R-:W-:Y:S01]  /*129d0*/  VIADD R51, R177, 0xfffffea8 ;  /* 0xfffffea8b1337836 */ /* 0x000fe20000000000 */
[----:B------:R-:W-:-:S02]  /*129e0*/  FSEL R100, R100, -INF , P0 ;  /* 0xff80000064647808 */ /* 0x000fc40000000000 */
[----:B------:R-:W-:Y:S02]  /*129f0*/  FMNMX3.FTZ R9, R9, R112, R200, !PT ;  /* 0x0000007009097276 */ /* 0x000fe400078100c8 */
[----:B------:R-:W-:Y:S01]  /*12a00*/  ISETP.GE.AND P0, PT, R195, R237, PT ;  /* 0x000000edc300720c */ /* 0x000fe20003f06270 */
[----:B------:R-:W-:Y:S01]  /*12a10*/  IMAD.MOV.U32 R113, RZ, RZ, R33 ;  /* 0x000000ffff717224 */ /* 0x000fe200078e0021 */
[----:B------:R-:W-:Y:S01]  /*12a20*/  FSEL R29, R101, -INF , P4 ;  /* 0xff800000651d7808 */ /* 0x000fe20002000000 */
[----:B------:R-:W-:Y:S01]  /*12a30*/  IMAD.MOV.U32 R101, RZ, RZ, R12 ;  /* 0x000000ffff657224 */ /* 0x000fe200078e000c */
[-C--:B------:R-:W-:Y:S01]  /*12a40*/  ISETP.GE.AND P1, PT, R201, R236.reuse, PT ;  /* 0x000000ecc900720c */ /* 0x080fe20003f26270 */
[----:B------:R-:W-:Y:S01]  /*12a50*/  IMAD.MOV.U32 R116, RZ, RZ, R25 ;  /* 0x000000ffff747224 */ /* 0x000fe200078e0019 */
[----:B------:R-:W-:Y:S01]  /*12a60*/  FSEL R157, R100, -INF , !P6 ;  /* 0xff800000649d7808 */ /* 0x000fe20007000000 */
[----:B------:R-:W-:Y:S01]  /*12a70*/  VIADD R185, R177, 0xfffffea9 ;  /* 0xfffffea9b1b97836 */ /* 0x000fe20000000000 */
[----:B------:R-:W-:Y:S01]  /*12a80*/  FMNMX3.FTZ R8, R9, R105, R196, !PT ;  /* 0x0000006909087276 */ /* 0x000fe200078100c4 */
[----:B------:R-:W-:Y:S01]  /*12a90*/  VIADD R179, R177, 0xfffffeb0 ;  /* 0xfffffeb0b1b37836 */ /* 0x000fe20000000000 */
[----:B------:R-:W-:-:S02]  /*12aa0*/  ISETP.GE.AND P6, PT, R195, R236, PT ;  /* 0x000000ecc300720c */ /* 0x000fc40003fc6270 */
[-C--:B------:R-:W-:Y:S02]  /*12ab0*/  ISETP.GE.AND P4, PT, R49, R237.reuse, PT ;  /* 0x000000ed3100720c */ /* 0x080fe40003f86270 */
[----:B------:R-:W-:Y:S01]  /*12ac0*/  FSEL R25, R96, -INF , P0 ;  /* 0xff80000060197808 */ /* 0x000fe20000000000 */
[----:B------:R-:W-:Y:S01]  /*12ad0*/  IMAD.MOV.U32 R108, RZ, RZ, R17 ;  /* 0x000000ffff6c7224 */ /* 0x000fe200078e0011 */
[----:B------:R-:W-:Y:S02]  /*12ae0*/  ISETP.GE.AND P0, PT, R51, R237, PT ;  /* 0x000000ed3300720c */ /* 0x000fe40003f06270 */
[----:B------:R-:W-:Y:S02]  /*12af0*/  FSEL R29, R29, -INF , !P1 ;  /* 0xff8000001d1d7808 */ /* 0x000fe40004800000 */
[----:B------:R-:W-:Y:S01]  /*12b00*/  FMNMX3.FTZ R8, R8, R101, R113, !PT ;  /* 0x0000006508087276 */ /* 0x000fe20007810071 */
[----:B------:R-:W-:Y:S01]  /*12b10*/  VIADD R169, R177, 0xfffffeb1 ;  /* 0xfffffeb1b1a97836 */ /* 0x000fe20000000000 */
[----:B------:R-:W-:-:S02]  /*12b20*/  ISETP.GE.AND P1, PT, R49, R236, PT ;  /* 0x000000ec3100720c */ /* 0x000fc40003f26270 */
[----:B------:R-:W-:Y:S02]  /*12b30*/  FSEL R21, R97, -INF , P4 ;  /* 0xff80000061157808 */ /* 0x000fe40002000000 */
[----:B------:R-:W-:Y:S01]  /*12b40*/  FSEL R25, R25, -INF , !P6 ;  /* 0xff80000019197808 */ /* 0x000fe20007000000 */
[----:B------:R-:W-:Y:S01]  /*12b50*/  VIADD R63, R177, 0xfffffeb8 ;  /* 0xfffffeb8b13f7836 */ /* 0x000fe20000000000 */
[----:B------:R-:W-:Y:S01]  /*12b60*/  ISETP.GE.AND P6, PT, R51, R236, PT ;  /* 0x000000ec3300720c */ /* 0x000fe20003fc6270 */
[----:B------:R-:W-:Y:S01]  /*12b70*/  IMAD.MOV.U32 R109, RZ, RZ, R16 ;  /* 0x000000ffff6d7224 */ /* 0x000fe200078e0010 */
[-C--:B------:R-:W-:Y:S01]  /*12b80*/  ISETP.GE.AND P4, PT, R185, R237.reuse, PT ;  /* 0x000000edb900720c */ /* 0x080fe20003f86270 */
[----:B------:R-:W-:Y:S01]  /*12b90*/  IMAD.MOV.U32 R117, RZ, RZ, R24 ;  /* 0x000000ffff757224 */ /* 0x000fe200078e0018 */
[----:B------:R-:W-:Y:S02]  /*12ba0*/  FSEL R17, R92, -INF , P0 ;  /* 0xff8000005c117808 */ /* 0x000fe40000000000 */
[----:B------:R-:W-:-:S02]  /*12bb0*/  ISETP.GE.AND P0, PT, R179, R237, PT ;  /* 0x000000edb300720c */ /* 0x000fc40003f06270 */
[----:B------:R-:W-:Y:S02]  /*12bc0*/  FMNMX3.FTZ R8, R8, R108, R116, !PT ;  /* 0x0000006c08087276 */ /* 0x000fe40007810074 */
[----:B------:R-:W-:Y:S01]  /*12bd0*/  FSEL R21, R21, -INF , !P1 ;  /* 0xff80000015157808 */ /* 0x000fe20004800000 */
[----:B------:R-:W-:Y:S01]  /*12be0*/  VIADD R62, R177, 0xfffffeb9 ;  /* 0xfffffeb9b13e7836 */ /* 0x000fe20000000000 */
[-C--:B------:R-:W-:Y:S02]  /*12bf0*/  ISETP.GE.AND P1, PT, R185, R236.reuse, PT ;  /* 0x000000ecb900720c */ /* 0x080fe40003f26270 */
[----:B------:R-:W-:Y:S02]  /*12c00*/  FSEL R93, R93, -INF , P4 ;  /* 0xff8000005d5d7808 */ /* 0x000fe40002000000 */
[----:B------:R-:W-:Y:S02]  /*12c10*/  FSEL R17, R17, -INF , !P6 ;  /* 0xff80000011117808 */ /* 0x000fe40007000000 */
[----:B------:R-:W-:-:S02]  /*12c20*/  ISETP.GE.AND P6, PT, R179, R236, PT ;  /* 0x000000ecb300720c */ /* 0x000fc40003fc6270 */
[-C--:B------:R-:W-:Y:S02]  /*12c30*/  ISETP.GE.AND P4, PT, R169, R237.reuse, PT ;  /* 0x000000eda900720c */ /* 0x080fe40003f86270 */
        /* <DEDUP_REMOVED lines=8> */
[----:B------:R-:W-:Y:S02]  /*12cc0*/  FSEL R13, R13, -INF , !P6 ;  /* 0xff8000000d0d7808 */ /* 0x000fe40007000000 */
[----:B------:R-:W-:Y:S02]  /*12cd0*/  ISETP.GE.AND P6, PT, R63, R236, PT ;  /* 0x000000ec3f00720c */ /* 0x000fe40003fc6270 */
[----:B------:R-:W-:Y:S02]  /*12ce0*/  ISETP.GE.AND P4, PT, R62, R237, PT ;  /* 0x000000ed3e00720c */ /* 0x000fe40003f86270 */
[----:B------:R-:W-:Y:S02]  /*12cf0*/  FSEL R162, R84, -INF , P0 ;  /* 0xff80000054a27808 */ /* 0x000fe40000000000 */
[----:B------:R-:W-:-:S02]  /*12d00*/  FMNMX3.FTZ R8, R8, R120, R128, !PT ;  /* 0x0000007808087276 */ /* 0x000fc40007810080 */
[----:B------:R-:W-:Y:S01]  /*12d10*/  FSEL R5, R5, -INF , !P1 ;  /* 0xff80000005057808 */ /* 0x000fe20004800000 */
[----:B------:R-:W-:Y:S01]  /*12d20*/  VIADD R156, R177, 0xfffffec1 ;  /* 0xfffffec1b19c7836 */ /* 0x000fe20000000000 */
[----:B------:R-:W-:Y:S02]  /*12d30*/  ISETP.GE.AND P1, PT, R62, R236, PT ;  /* 0x000000ec3e00720c */ /* 0x000fe40003f26270 */
[----:B------:R-:W-:Y:S02]  /*12d40*/  FSEL R84, R85, -INF , P4 ;  /* 0xff80000055547808 */ /* 0x000fe40002000000 */
[----:B------:R-:W-:Y:S02]  /*12d50*/  FSEL R162, R162, -INF , !P6 ;  /* 0xff800000a2a27808 */ /* 0x000fe40007000000 */
[----:B------:R-:W-:Y:S02]  /*12d60*/  FMNMX3.FTZ R8, R8, R251, R249, !PT ;  /* 0x000000fb08087276 */ /* 0x000fe400078100f9 */
[----:B------:R-:W-:-:S02]  /*12d70*/  ISETP.GE.AND P6, PT, R61, R237, PT ;  /* 0x000000ed3d00720c */ /* 0x000fc40003fc6270 */
[----:B------:R-:W-:Y:S02]  /*12d80*/  FSEL R84, R84, -INF , !P1 ;  /* 0xff80000054547808 */ /* 0x000fe40004800000 */
[----:B------:R-:W-:Y:S01]  /*12d90*/  FMNMX3.FTZ R8, R8, R247, R243, !PT ;  /* 0x000000f708087276 */ /* 0x000fe200078100f3 */
[----:B------:R-:W-:Y:S01]  /*12da0*/  VIADD R152, R177, 0xfffffec8 ;  /* 0xfffffec8b1987836 */ /* 0x000fe20000000000 */
[----:B------:R-:W-:Y:S02]  /*12db0*/  ISETP.GE.AND P1, PT, R61, R236, PT ;  /* 0x000000ec3d00720c */ /* 0x000fe40003f26270 */
[----:B------:R-:W-:Y:S02]  /*12dc0*/  FSEL R16, R80, -INF , P6 ;  /* 0xff80000050107808 */ /* 0x000fe40003000000 */
[----:B------:R-:W-:Y:S02]  /*12dd0*/  ISETP.GE.AND P6, PT, R156, R237, PT ;  /* 0x000000ed9c00720c */ /* 0x000fe40003fc6270 */
[----:B------:R-:W-:-:S02]  /*12de0*/  FMNMX3.FTZ R8, R8, R241, R211, !PT ;  /* 0x000000f108087276 */ /* 0x000fc400078100d3 */
[----:B------:R-:W-:Y:S01]  /*12df0*/  FSEL R16, R16, -INF , !P1 ;  /* 0xff80000010107808 */ /* 0x000fe20004800000 */
[----:B------:R-:W-:Y:S01]  /*12e00*/  VIADD R104, R177, 0xfffffec9 ;  /* 0xfffffec9b1687836 */ /* 0x000fe20000000000 */
[-C--:B------:R-:W-:Y:S02]  /*12e10*/  ISETP.GE.AND P1, PT, R156, R236.reuse, PT ;  /* 0x000000ec9c00720c */ /* 0x080fe40003f26270 */
        /* <DEDUP_REMOVED lines=16> */
[----:B------:R-:W-:Y:S02]  /*12f20*/  FMNMX3.FTZ R8, R8, R191, R189, !PT ;  /* 0x000000bf08087276 */ /* 0x000fe400078100bd */
[----:B------:R-:W-:Y:S02]  /*12f30*/  ISETP.GE.AND P1, PT, R100, R236, PT ;  /* 0x000000ec6400720c */ /* 0x000fe40003f26270 */
[----:B------:R-:W-:-:S02]  /*12f40*/  FSEL R72, R72, -INF , P6 ;  /* 0xff80000048487808 */ /* 0x000fc40003000000 */
[----:B------:R-:W-:Y:S01]  /*12f50*/  ISETP.GE.AND P6, PT, R97, R237, PT ;  /* 0x000000ed6100720c */ /* 0x000fe20003fc6270 */
[----:B------:R-:W-:Y:S01]  /*12f60*/  IMAD.MOV.U32 R125, RZ, RZ, R248 ;  /* 0x000000ffff7d7224 */ /* 0x000fe200078e00f8 */
[----:B------:R-:W-:Y:S01]  /*12f70*/  FMNMX3.FTZ R8, R8, R187, R183, !PT ;  /* 0x000000bb08087276 */ /* 0x000fe200078100b7 */
[----:B------:R-:W-:Y:S01]  /*12f80*/  VIADD R96, R177, 0xfffffed8 ;  /* 0xfffffed8b1607836 */ /* 0x000fe20000000000 */
[----:B------:R-:W-:Y:S02]  /*12f90*/  FSEL R248, R72, -INF , !P1 ;  /* 0xff80000048f87808 */ /* 0x000fe40004800000 */
[----:B------:R-:W-:Y:S02]  /*12fa0*/  ISETP.GE.AND P1, PT, R97, R236, PT ;  /* 0x000000ec6100720c */ /* 0x000fe40003f26270 */
[----:B------:R-:W-:Y:S01]  /*12fb0*/  FSEL R73, R73, -INF , P6 ;  /* 0xff80000049497808 */ /* 0x000fe20003000000 */
[----:B------:R-:W-:Y:S01]  /*12fc0*/  IMAD.MOV.U32 R72, RZ, RZ, R184 ;  /* 0x000000ffff487224 */ /* 0x000fe200078e00b8 */
[----:B------:R-:W-:-:S02]  /*12fd0*/  FMNMX3.FTZ R8, R8, R181, R175, !PT ;  /* 0x000000b508087276 */ /* 0x000fc400078100af */
[----:B------:R-:W-:Y:S01]  /*12fe0*/  FSEL R184, R73, -INF , !P1 ;  /* 0xff80000049b87808 */ /* 0x000fe20004800000 */
[C---:B------:R-:W-:Y:S01]  /*12ff0*/  VIADD R73, R177.reuse, 0xfffffed9 ;  /* 0xfffffed9b1497836 */ /* 0x040fe20000000000 */
[----:B------:R-:W-:Y:S02]  /*13000*/  ISETP.GE.AND P6, PT, R96, R237, PT ;  /* 0x000000ed6000720c */ /* 0x000fe40003fc6270 */
[----:B------:R-:W-:Y:S01]  /*13010*/  FMNMX3.FTZ R8, R8, R173, R171, !PT ;  /* 0x000000ad08087276 */ /* 0x000fe200078100ab */
[----:B------:R-:W-:Y:S01]  /*13020*/  VIADD R76, R177, 0xfffffee0 ;  /* 0xfffffee0b14c7836 */ /* 0x000fe20000000000 */
[----:B------:R-:W-:Y:S02]  /*13030*/  ISETP.GE.AND P1, PT, R96, R236, PT ;  /* 0x000000ec6000720c */ /* 0x000fe40003f26270 */
[----:B------:R-:W-:Y:S02]  /*13040*/  FSEL R68, R68, -INF , P6 ;  /* 0xff80000044447808 */ /* 0x000fe40003000000 */
[----:B------:R-:W-:-:S02]  /*13050*/  ISETP.GE.AND P6, PT, R73, R237, PT ;  /* 0x000000ed4900720c */ /* 0x000fc40003fc6270 */
[----:B------:R-:W-:Y:S01]  /*13060*/  FMNMX3.FTZ R8, R8, R167, R165, !PT ;  /* 0x000000a708087276 */ /* 0x000fe200078100a5 */
[----:B------:R-:W-:Y:S01]  /*13070*/  IMAD.MOV.U32 R153, RZ, RZ, R190 ;  /* 0x000000ffff997224 */ /* 0x000fe200078e00be */
        /* <DEDUP_REMOVED lines=8> */
[----:B------:R-:W-:Y:S01]  /*13100*/  FMNMX3.FTZ R8, R8, R25, R21, !PT ;  /* 0x0000001908087276 */ /* 0x000fe20007810015 */
[----:B------:R-:W-:Y:S01]  /*13110*/  VIADD R92, R177, 0xfffffee8 ;  /* 0xfffffee8b15c7836 */ /* 0x000fe20000000000 */
[-C--:B------:R-:W-:Y:S02]  /*13120*/  ISETP.GE.AND P1, PT, R76, R236.reuse, PT ;  /* 0x000000ec4c00720c */ /* 0x080fe40003f26270 */
[----:B------:R-:W-:Y:S02]  /*13130*/  FSEL R64, R64, -INF , P6 ;  /* 0xff80000040407808 */ /* 0x000fe40003000000 */
[----:B------:R-:W-:Y:S01]  /*13140*/  ISETP.GE.AND P6, PT, R93, R237, PT ;  /* 0x000000ed5d00720c */ /* 0x000fe20003fc6270 */
[----:B------:R-:W-:Y:S01]  /*13150*/  IMAD.MOV.U32 R68, RZ, RZ, R172 ;  /* 0x000000ffff447224 */ /* 0x000fe200078e00ac */
[----:B------:R-:W-:Y:S02]  /*13160*/  FMNMX3.FTZ R8, R8, R17, R88, !PT ;  /* 0x0000001108087276 */ /* 0x000fe40007810058 */
[----:B------:R-:W-:Y:S01]  /*13170*/  FSEL R172, R64, -INF , !P1 ;  /* 0xff80000040ac7808 */ /* 0x000fe20004800000 */
        /* <DEDUP_REMOVED lines=17> */
[C---:B------:R-:W-:Y:S02]  /*13290*/  ISETP.GE.AND P6, PT, R80.reuse, R237, PT ;  /* 0x000000ed5000720c */ /* 0x040fe40003fc6270 */
[C---:B------:R-:W-:Y:S02]  /*132a0*/  ISETP.GE.AND P0, PT, R37.reuse, R235, PT ;  /* 0x000000eb2500720c */ /* 0x040fe40003f06270 */
[----:B------:R-:W-:Y:S02]  /*132b0*/  ISETP.GE.AND P4, PT, R37, R234, PT ;  /* 0x000000ea2500720c */ /* 0x000fe40003f86270 */
[----:B------:R-:W-:Y:S02]  /*132c0*/  FSEL R33, R33, -INF , !P1 ;  /* 0xff80000021217808 */ /* 0x000fe40004800000 */
        /* <DEDUP_REMOVED lines=11> */
[-C--:B------:R-:W-:Y:S02]  /*13380*/  ISETP.GE.AND P6, PT, R85, R237.reuse, PT ;  /* 0x000000ed5500720c */ /* 0x080fe40003fc6270 */
        /* <DEDUP_REMOVED lines=19> */
[-C--:B------:R-:W-:Y:S02]  /*134c0*/  ISETP.GE.AND P5, PT, R68, R235.reuse, PT ;  /* 0x000000eb4400720c */ /* 0x080fe40003fa6270 */
[----:B------:R-:W-:Y:S02]  /*134d0*/  ISETP.GE.AND P0, PT, R20, R235, PT ;  /* 0x000000eb1400720c */ /* 0x000fe40003f06270 */
[----:B------:R-:W-:Y:S02]  /*134e0*/  FSEL R8, R8, -INF , !P4 ;  /* 0xff80000008087808 */ /* 0x000fe40006000000 */
[----:B------:R-:W-:-:S02]  /*134f0*/  ISETP.GE.AND P4, PT, R20, R234, PT ;  /* 0x000000ea1400720c */ /* 0x000fc40003f86270 */
[----:B------:R-:W-:Y:S02]  /*13500*/  FSEL R9, R69, -INF , !P2 ;  /* 0xff80000045097808 */ /* 0x000fe40005000000 */
[----:B------:R-:W-:Y:S02]  /*13510*/  FSEL R20, R30, -INF , P1 ;  /* 0xff8000001e147808 */ /* 0x000fe40000800000 */
[----:B------:R-:W-:Y:S02]  /*13520*/  ISETP.GE.AND P2, PT, R68, R234, PT ;  /* 0x000000ea4400720c */ /* 0x000fe40003f46270 */
[----:B------:R-:W-:Y:S02]  /*13530*/  FSEL R30, R31, -INF , P5 ;  /* 0xff8000001f1e7808 */ /* 0x000fe40002800000 */
[----:B------:R-:W-:Y:S02]  /*13540*/  FSEL R26, R26, -INF , P0 ;  /* 0xff8000001a1a7808 */ /* 0x000fe40000000000 */
[----:B-1----:R-:W-:-:S02]  /*13550*/  FMNMX.FTZ R35, R44, R35, !PT ;  /* 0x000000232c237209 */ /* 0x002fc40007810000 */
[----:B------:R-:W-:Y:S02]  /*13560*/  FSEL R30, R30, -INF , !P2 ;  /* 0xff8000001e1e7808 */ /* 0x000fe40005000000 */
[CC--:B------:R-:W-:Y:S02]  /*13570*/  ISETP.GE.AND P5, PT, R28.reuse, R235.reuse, PT ;  /* 0x000000eb1c00720c */ /* 0x0c0fe40003fa6270 */
[-C--:B------:R-:W-:Y:S02]  /*13580*/  ISETP.GE.AND P2, PT, R28, R234.reuse, PT ;  /* 0x000000ea1c00720c */ /* 0x080fe40003f46270 */
[----:B------:R-:W-:Y:S02]  /*13590*/  FSEL R28, R26, -INF , !P4 ;  /* 0xff8000001a1c7808 */ /* 0x000fe40006000000 */
[----:B------:R-:W1:Y:S01]  /*135a0*/  SHFL.BFLY PT, R26, R35, 0x1, 0x1f ;  /* 0x0c201f00231a7f89 */ /* 0x000e6200000e0000 */
[----:B------:R-:W-:Y:S02]  /*135b0*/  ISETP.GE.AND P6, PT, R64, R234, PT ;  /* 0x000000ea4000720c */ /* 0x000fe40003fc6270 */
[----:B------:R-:W-:-:S02]  /*135c0*/  ISETP.GE.AND P1, PT, R72, R235, PT ;  /* 0x000000eb4800720c */ /* 0x000fc40003f26270 */
[----:B------:R-:W-:Y:S02]  /*135d0*/  FSEL R20, R20, -INF , !P6 ;  /* 0xff80000014147808 */ /* 0x000fe40007000000 */
[----:B------:R-:W-:Y:S02]  /*135e0*/  ISETP.GE.AND P6, PT, R72, R234, PT ;  /* 0x000000ea4800720c */ /* 0x000fe40003fc6270 */
[----:B------:R-:W-:Y:S02]  /*135f0*/  FSEL R27, R27, -INF , P1 ;  /* 0xff8000001b1b7808 */ /* 0x000fe40000800000 */
[-C--:B------:R-:W-:Y:S01]  /*13600*/  ISETP.GE.AND P0, PT, R121, R235.reuse, PT ;  /* 0x000000eb7900720c */ /* 0x080fe20003f06270 */
[----:B------:R-:W-:Y:S01]  /*13610*/  IMAD.MOV.U32 R72, RZ, RZ, R153 ;  /* 0x000000ffff487224 */ /* 0x000fe200078e0099 */
[----:B------:R-:W-:Y:S02]  /*13620*/  FSEL R22, R22, -INF , P5 ;  /* 0xff80000016167808 */ /* 0x000fe40002800000 */
[----:B------:R-:W-:-:S02]  /*13630*/  ISETP.GE.AND P5, PT, R151, R235, PT ;  /* 0x000000eb9700720c */ /* 0x000fc40003fa6270 */
[----:B------:R-:W-:Y:S02]  /*13640*/  ISETP.GE.AND P1, PT, R125, R235, PT ;  /* 0x000000eb7d00720c */ /* 0x000fe40003f26270 */
[----:B------:R-:W-:Y:S02]  /*13650*/  FSEL R153, R27, -INF , !P6 ;  /* 0xff8000001b997808 */ /* 0x000fe40007000000 */
[-C--:B------:R-:W-:Y:S02]  /*13660*/  ISETP.GE.AND P4, PT, R121, R234.reuse, PT ;  /* 0x000000ea7900720c */ /* 0x080fe40003f86270 */
[----:B------:R-:W-:Y:S02]  /*13670*/  ISETP.GE.AND P6, PT, R125, R234, PT ;  /* 0x000000ea7d00720c */ /* 0x000fe40003fc6270 */
[----:B------:R-:W-:Y:S02]  /*13680*/  FSEL R23, R23, -INF , P0 ;  /* 0xff80000017177808 */ /* 0x000fe40000000000 */
[----:B------:R-:W-:-:S02]  /*13690*/  FSEL R125, R22, -INF , !P2 ;  /* 0xff800000167d7808 */ /* 0x000fc40005000000 */
[----:B------:R-:W-:Y:S02]  /*136a0*/  ISETP.GE.AND P2, PT, R151, R234, PT ;  /* 0x000000ea9700720c */ /* 0x000fe40003f46270 */
[----:B------:R-:W-:Y:S02]  /*136b0*/  FSEL R19, R19, -INF , P5 ;  /* 0xff80000013137808 */ /* 0x000fe40002800000 */
[----:B------:R-:W-:Y:S02]  /*136c0*/  FSEL R18, R18, -INF , P1 ;  /* 0xff80000012127808 */ /* 0x000fe40000800000 */
[----:B-1----:R-:W-:Y:S02]  /*136d0*/  FMNMX.FTZ R35, R35, R26, !PT ;  /* 0x0000001a23237209 */ /* 0x002fe40007810000 */
[----:B------:R-:W-:Y:S02]  /*136e0*/  ISETP.GE.AND P0, PT, R252, R235, PT ;  /* 0x000000ebfc00720c */ /* 0x000fe40003f06270 */
[----:B------:R-:W-:-:S02]  /*136f0*/  FSEL R151, R23, -INF , !P4 ;  /* 0xff80000017977808 */ /* 0x000fc40006000000 */
[-C--:B------:R-:W-:Y:S02]  /*13700*/  ISETP.GE.AND P1, PT, R250, R235.reuse, PT ;  /* 0x000000ebfa00720c */ /* 0x080fe40003f26270 */
[-C--:B------:R-:W-:Y:S02]  /*13710*/  ISETP.GE.AND P4, PT, R252, R234.reuse, PT ;  /* 0x000000eafc00720c */ /* 0x080fe40003f86270 */
[----:B------:R-:W-:Y:S02]  /*13720*/  FSEL R252, R19, -INF , !P2 ;  /* 0xff80000013fc7808 */ /* 0x000fe40005000000 */
[C---:B------:R-:W-:Y:S02]  /*13730*/  ISETP.GE.AND P5, PT, R41.reuse, R235, PT ;  /* 0x000000eb2900720c */ /* 0x040fe40003fa6270 */
[----:B------:R-:W-:Y:S01]  /*13740*/  ISETP.GE.AND P2, PT, R41, R234, PT ;  /* 0x000000ea2900720c */ /* 0x000fe20003f46270 */
[----:B--2---:R-:W-:Y:S01]  /*13750*/  FMUL.FTZ R41, R36, R35 ;  /* 0x0000002324297220 */ /* 0x004fe20000410000 */
[----:B------:R-:W-:-:S02]  /*13760*/  FSEL R14, R14, -INF , P0 ;  /* 0xff8000000e0e7808 */ /* 0x000fc40000000000 */
[----:B------:R-:W-:Y:S02]  /*13770*/  FSEL R15, R15, -INF , P1 ;  /* 0xff8000000f0f7808 */ /* 0x000fe40000800000 */
[----:B------:R-:W-:Y:S02]  /*13780*/  FSETP.NEU.FTZ.AND P0, PT, R35, -INF , PT ;  /* 0xff8000002300780b */ /* 0x000fe40003f1d000 */
[----:B------:R-:W-:Y:S01]  /*13790*/  ISETP.GE.AND P1, PT, R246, R235, PT ;  /* 0x000000ebf600720c */ /* 0x000fe20003f26270 */
[----:B------:R-:W-:Y:S01]  /*137a0*/  IMAD.MOV.U32 R69, RZ, RZ, R129 ;  /* 0x000000ffff457224 */ /* 0x000fe200078e0081 */
[----:B------:R-:W-:Y:S02]  /*137b0*/  FSEL R129, R18, -INF , !P6 ;  /* 0xff80000012817808 */ /* 0x000fe40007000000 */
[----:B------:R-:W-:Y:S02]  /*137c0*/  ISETP.GE.AND P6, PT, R250, R234, PT ;  /* 0x000000eafa00720c */ /* 0x000fe40003fc6270 */
[----:B------:R-:W-:-:S02]  /*137d0*/  FSEL R41, R41, RZ, P0 ;  /* 0x000000ff29297208 */ /* 0x000fc40000000000 */
[----:B------:R-:W-:Y:S02]  /*137e0*/  FSEL R11, R11, -INF , P1 ;  /* 0xff8000000b0b7808 */ /* 0x000fe40000800000 */
[----:B------:R-:W-:Y:S02]  /*137f0*/  ISETP.GE.AND P1, PT, R242, R235, PT ;  /* 0x000000ebf200720c */ /* 0x000fe40003f26270 */
[----:B------:R-:W-:Y:S02]  /*13800*/  FSEL R250, R14, -INF , !P4 ;  /* 0xff8000000efa7808 */ /* 0x000fe40006000000 */
[----:B------:R-:W-:Y:S02]  /*13810*/  FSEL R10, R10, -INF , P5 ;  /* 0xff8000000a0a7808 */ /* 0x000fe40002800000 */
[----:B------:R-:W-:Y:S01]  /*13820*/  ISETP.GE.AND P4, PT, R246, R234, PT ;  /* 0x000000eaf600720c */ /* 0x000fe20003f86270 */
[----:B------:R-:W-:Y:S01]  /*13830*/  FFMA.FTZ R121, R186, R36, -R41 ;  /* 0x00000024ba797223 */ /* 0x000fe20000010829 */
[----:B------:R-:W-:-:S02]  /*13840*/  FSEL R246, R15, -INF , !P6 ;  /* 0xff8000000ff67808 */ /* 0x000fc40007000000 */
[-C--:B------:R-:W-:Y:S02]  /*13850*/  ISETP.GE.AND P6, PT, R72, R235.reuse, PT ;  /* 0x000000eb4800720c */ /* 0x080fe40003fc6270 */
[----:B------:R-:W-:Y:S02]  /*13860*/  FSEL R7, R7, -INF , P1 ;  /* 0xff80000007077808 */ /* 0x000fe40000800000 */
[----:B------:R-:W-:Y:S02]  /*13870*/  FSEL R186, R10, -INF , !P2 ;  /* 0xff8000000aba7808 */ /* 0x000fe40005000000 */
[----:B------:R-:W-:Y:S02]  /*13880*/  ISETP.GE.AND P1, PT, R69, R235, PT ;  /* 0x000000eb4500720c */ /* 0x000fe40003f26270 */
[----:B------:R-:W-:Y:S01]  /*13890*/  ISETP.GE.AND P2, PT, R242, R234, PT ;  /* 0x000000eaf200720c */ /* 0x000fe20003f46270 */
[----:B------:R-:W-:Y:S01]  /*138a0*/  IMAD.MOV.U32 R68, RZ, RZ, R113 ;  /* 0x000000ffff447224 */ /* 0x000fe200078e0071 */
[----:B------:R-:W-:Y:S01]  /*138b0*/  FSEL R242, R11, -INF , !P4 ;  /* 0xff8000000bf27808 */ /* 0x000fe20006000000 */
[----:B------:R-:W-:Y:S01]  /*138c0*/  FFMA.FTZ R113, R238, R36, -R41 ;  /* 0x00000024ee717223 */ /* 0x000fe20000010829 */
[----:B------:R-:W-:-:S02]  /*138d0*/  ISETP.GE.AND P5, PT, R72, R234, PT ;  /* 0x000000ea4800720c */ /* 0x000fc40003fa6270 */
[-C--:B------:R-:W-:Y:S02]  /*138e0*/  ISETP.GE.AND P4, PT, R240, R235.reuse, PT ;  /* 0x000000ebf000720c */ /* 0x080fe40003f86270 */
[----:B------:R-:W-:Y:S02]  /*138f0*/  FSEL R6, R6, -INF , P6 ;  /* 0xff80000006067808 */ /* 0x000fe40003000000 */
[----:B------:R-:W-:Y:S02]  /*13900*/  FSEL R159, R159, -INF , P1 ;  /* 0xff8000009f9f7808 */ /* 0x000fe40000800000 */
[----:B------:R-:W-:Y:S02]  /*13910*/  FSEL R238, R7, -INF , !P2 ;  /* 0xff80000007ee7808 */ /* 0x000fe40005000000 */
[----:B------:R-:W-:Y:S02]  /*13920*/  ISETP.GE.AND P1, PT, R202, R235, PT ;  /* 0x000000ebca00720c */ /* 0x000fe40003f26270 */
[----:B------:R-:W-:-:S02]  /*13930*/  ISETP.GE.AND P6, PT, R240, R234, PT ;  /* 0x000000eaf000720c */ /* 0x000fc40003fc6270 */
[----:B------:R-:W-:Y:S02]  /*13940*/  ISETP.GE.AND P2, PT, R206, R235, PT ;  /* 0x000000ebce00720c */ /* 0x000fe40003f46270 */
[----:B------:R-:W-:Y:S02]  /*13950*/  FSEL R240, R6, -INF , !P5 ;  /* 0xff80000006f07808 */ /* 0x000fe40006800000 */
[----:B------:R-:W-:Y:S02]  /*13960*/  FSEL R158, R158, -INF , P4 ;  /* 0xff8000009e9e7808 */ /* 0x000fe40002000000 */
[----:B------:R-:W-:Y:S01]  /*13970*/  ISETP.GE.AND P5, PT, R69, R234, PT ;  /* 0x000000ea4500720c */ /* 0x000fe20003fa6270 */
[----:B------:R-:W-:Y:S01]  /*13980*/  IMAD.MOV.U32 R69, RZ, RZ, R116 ;  /* 0x000000ffff457224 */ /* 0x000fe200078e0074 */
[----:B------:R-:W-:Y:S01]  /*13990*/  FSEL R155, R155, -INF , P1 ;  /* 0xff8000009b9b7808 */ /* 0x000fe20000800000 */
[----:B------:R-:W-:Y:S01]  /*139a0*/  FFMA.FTZ R116, R192, R36, -R41 ;  /* 0x00000024c0747223 */ /* 0x000fe20000010829 */
[----:B------:R-:W-:-:S02]  /*139b0*/  ISETP.GE.AND P4, PT, R206, R234, PT ;  /* 0x000000eace00720c */ /* 0x000fc40003f86270 */
[----:B------:R-:W-:Y:S02]  /*139c0*/  FSEL R154, R154, -INF , P2 ;  /* 0xff8000009a9a7808 */ /* 0x000fe40001000000 */
[----:B------:R-:W-:Y:S01]  /*139d0*/  ISETP.GE.AND P1, PT, R194, R235, PT ;  /* 0x000000ebc200720c */ /* 0x000fe20003f26270 */
[----:B------:R-:W-:Y:S01]  /*139e0*/  IMAD.MOV.U32 R72, RZ, RZ, R117 ;  /* 0x000000ffff487224 */ /* 0x000fe200078e0075 */
[----:B------:R-:W-:Y:S01]  /*139f0*/  FSEL R192, R158, -INF , !P6 ;  /* 0xff8000009ec07808 */ /* 0x000fe20007000000 */
[----:B------:R-:W-:Y:S01]  /*13a00*/  FFMA.FTZ R117, R204, R36, -R41 ;  /* 0x00000024cc757223 */ /* 0x000fe20000010829 */
[----:B------:R-:W-:Y:S02]  /*13a10*/  ISETP.GE.AND P6, PT, R202, R234, PT ;  /* 0x000000eaca00720c */ /* 0x000fe40003fc6270 */
[----:B------:R-:W-:Y:S02]  /*13a20*/  FSEL R204, R154, -INF , !P4 ;  /* 0xff8000009acc7808 */ /* 0x000fe40006000000 */
[----:B------:R-:W-:-:S02]  /*13a30*/  FSEL R131, R131, -INF , P1 ;  /* 0xff80000083837808 */ /* 0x000fc40000800000 */
[----:B------:R-:W-:Y:S02]  /*13a40*/  FSEL R206, R159, -INF , !P5 ;  /* 0xff8000009fce7808 */ /* 0x000fe40006800000 */
[----:B------:R-:W-:Y:S02]  /*13a50*/  ISETP.GE.AND P4, PT, R194, R234, PT ;  /* 0x000000eac200720c */ /* 0x000fe40003f86270 */
[-C--:B------:R-:W-:Y:S02]  /*13a60*/  ISETP.GE.AND P1, PT, R182, R235.reuse, PT ;  /* 0x000000ebb600720c */ /* 0x080fe40003f26270 */
[-C--:B------:R-:W-:Y:S02]  /*13a70*/  ISETP.GE.AND P5, PT, R198, R235.reuse, PT ;  /* 0x000000ebc600720c */ /* 0x080fe40003fa6270 */
[----:B------:R-:W-:Y:S02]  /*13a80*/  FSEL R202, R155, -INF , !P6 ;  /* 0xff8000009bca7808 */ /* 0x000fe40007000000 */
[----:B------:R-:W-:-:S02]  /*13a90*/  ISETP.GE.AND P6, PT, R188, R235, PT ;  /* 0x000000ebbc00720c */ /* 0x000fc40003fc6270 */
[-C--:B------:R-:W-:Y:S02]  /*13aa0*/  ISETP.GE.AND P2, PT, R198, R234.reuse, PT ;  /* 0x000000eac600720c */ /* 0x080fe40003f46270 */
[----:B------:R-:W-:Y:S02]  /*13ab0*/  FSEL R198, R131, -INF , !P4 ;  /* 0xff80000083c67808 */ /* 0x000fe40006000000 */
[----:B------:R-:W-:Y:S01]  /*13ac0*/  FSEL R127, R127, -INF , P1 ;  /* 0xff8000007f7f7808 */ /* 0x000fe20000800000 */
[----:B------:R-:W-:Y:S01]  /*13ad0*/  IMAD.MOV.U32 R65, RZ, RZ, R68 ;  /* 0x000000ffff417224 */ /* 0x000fe200078e0044 */
[----:B------:R-:W-:Y:S02]  /*13ae0*/  FSEL R130, R130, -INF , P5 ;  /* 0xff80000082827808 */ /* 0x000fe40002800000 */
[-C--:B------:R-:W-:Y:S02]  /*13af0*/  ISETP.GE.AND P4, PT, R180, R235.reuse, PT ;  /* 0x000000ebb400720c */ /* 0x080fe40003f86270 */
[----:B------:R-:W-:Y:S01]  /*13b00*/  ISETP.GE.AND P1, PT, R176, R235, PT ;  /* 0x000000ebb000720c */ /* 0x000fe20003f26270 */
[----:B------:R-:W-:Y:S01]  /*13b10*/  IMAD.MOV.U32 R68, RZ, RZ, R109 ;  /* 0x000000ffff447224 */ /* 0x000fe200078e006d */
[----:B------:R-:W-:-:S02]  /*13b20*/  ISETP.GE.AND P5, PT, R188, R234, PT ;  /* 0x000000eabc00720c */ /* 0x000fc40003fa6270 */
[----:B------:R-:W-:Y:S01]  /*13b30*/  FSEL R126, R126, -INF , P6 ;  /* 0xff8000007e7e7808 */ /* 0x000fe20003000000 */
[-CC-:B------:R-:W-:Y:S01]  /*13b40*/  FFMA.FTZ R109, R200, R36.reuse, -R41.reuse ;  /* 0x00000024c86d7223 */ /* 0x180fe20000010829 */
[----:B------:R-:W-:Y:S01]  /*13b50*/  IMAD.MOV.U32 R64, RZ, RZ, R108 ;  /* 0x000000ffff407224 */ /* 0x000fe200078e006c */
[----:B------:R-:W-:Y:S01]  /*13b60*/  FSEL R200, R130, -INF , !P2 ;  /* 0xff80000082c87808 */ /* 0x000fe20005000000 */
[----:B------:R-:W-:Y:S01]  /*13b70*/  FFMA.FTZ R108, R196, R36, -R41 ;  /* 0x00000024c46c7223 */ /* 0x000fe20000010829 */
[-C--:B------:R-:W-:Y:S02]  /*13b80*/  ISETP.GE.AND P6, PT, R180, R234.reuse, PT ;  /* 0x000000eab400720c */ /* 0x080fe40003fc6270 */
[----:B------:R-:W-:Y:S02]  /*13b90*/  FSEL R122, R122, -INF , P4 ;  /* 0xff8000007a7a7808 */ /* 0x000fe40002000000 */
[----:B------:R-:W-:Y:S02]  /*13ba0*/  FSEL R123, R123, -INF , P1 ;  /* 0xff8000007b7b7808 */ /* 0x000fe40000800000 */
[----:B------:R-:W-:-:S02]  /*13bb0*/  ISETP.GE.AND P2, PT, R182, R234, PT ;  /* 0x000000eab600720c */ /* 0x000fc40003f46270 */
[----:B------:R-:W-:Y:S02]  /*13bc0*/  FSEL R196, R126, -INF , !P5 ;  /* 0xff8000007ec47808 */ /* 0x000fe40006800000 */
[----:B------:R-:W-:Y:S02]  /*13bd0*/  ISETP.GE.AND P1, PT, R170, R235, PT ;  /* 0x000000ebaa00720c */ /* 0x000fe40003f26270 */
[-C--:B------:R-:W-:Y:S02]  /*13be0*/  ISETP.GE.AND P5, PT, R176, R234.reuse, PT ;  /* 0x000000eab000720c */ /* 0x080fe40003fa6270 */
[----:B------:R-:W-:Y:S02]  /*13bf0*/  FSEL R188, R122, -INF , !P6 ;  /* 0xff8000007abc7808 */ /* 0x000fe40007000000 */
[----:B------:R-:W-:Y:S02]  /*13c00*/  FSEL R194, R127, -INF , !P2 ;  /* 0xff8000007fc27808 */ /* 0x000fe40005000000 */
[----:B------:R-:W-:-:S02]  /*13c10*/  ISETP.GE.AND P6, PT, R170, R234, PT ;  /* 0x000000eaaa00720c */ /* 0x000fc40003fc6270 */
[----:B------:R-:W-:Y:S02]  /*13c20*/  FSEL R119, R119, -INF , P1 ;  /* 0xff80000077777808 */ /* 0x000fe40000800000 */
[-C--:B------:R-:W-:Y:S02]  /*13c30*/  ISETP.GE.AND P2, PT, R174, R235.reuse, PT ;  /* 0x000000ebae00720c */ /* 0x080fe40003f46270 */
[----:B------:R-:W-:Y:S02]  /*13c40*/  FSEL R182, R123, -INF , !P5 ;  /* 0xff8000007bb67808 */ /* 0x000fe40006800000 */
[-C--:B------:R-:W-:Y:S02]  /*13c50*/  ISETP.GE.AND P5, PT, R38, R235.reuse, PT ;  /* 0x000000eb2600720c */ /* 0x080fe40003fa6270 */
[----:B------:R-:W-:Y:S02]  /*13c60*/  ISETP.GE.AND P1, PT, R40, R235, PT ;  /* 0x000000eb2800720c */ /* 0x000fe40003f26270 */
[----:B------:R-:W-:-:S02]  /*13c70*/  FSEL R176, R119, -INF , !P6 ;  /* 0xff80000077b07808 */ /* 0x000fc40007000000 */
[-C--:B------:R-:W-:Y:S02]  /*13c80*/  ISETP.GE.AND P4, PT, R174, R234.reuse, PT ;  /* 0x000000eaae00720c */ /* 0x080fe40003f86270 */
[----:B------:R-:W-:Y:S02]  /*13c90*/  FSEL R118, R118, -INF , P2 ;  /* 0xff80000076767808 */ /* 0x000fe40001000000 */
[----:B------:R-:W-:Y:S02]  /*13ca0*/  ISETP.GE.AND P6, PT, R168, R235, PT ;  /* 0x000000eba800720c */ /* 0x000fe40003fc6270 */
[----:B------:R-:W-:Y:S02]  /*13cb0*/  ISETP.GE.AND P2, PT, R38, R234, PT ;  /* 0x000000ea2600720c */ /* 0x000fe40003f46270 */
[----:B------:R-:W-:Y:S02]  /*13cc0*/  FSEL R114, R114, -INF , P5 ;  /* 0xff80000072727808 */ /* 0x000fe40002800000 */
[----:B------:R-:W-:-:S02]  /*13cd0*/  FSEL R115, R115, -INF , P1 ;  /* 0xff80000073737808 */ /* 0x000fc40000800000 */
[----:B------:R-:W-:Y:S02]  /*13ce0*/  ISETP.GE.AND P1, PT, R43, R235, PT ;  /* 0x000000eb2b00720c */ /* 0x000fe40003f26270 */
[----:B------:R-:W-:Y:S02]  /*13cf0*/  FSEL R180, R118, -INF , !P4 ;  /* 0xff80000076b47808 */ /* 0x000fe40006000000 */
[-C--:B------:R-:W-:Y:S02]  /*13d00*/  ISETP.GE.AND P5, PT, R168, R234.reuse, PT ;  /* 0x000000eaa800720c */ /* 0x080fe40003fa6270 */
[----:B------:R-:W-:Y:S02]  /*13d10*/  FSEL R110, R110, -INF , P6 ;  /* 0xff8000006e6e7808 */ /* 0x000fe40003000000 */
[----:B------:R-:W-:Y:S02]  /*13d20*/  ISETP.GE.AND P4, PT, R40, R234, PT ;  /* 0x000000ea2800720c */ /* 0x000fe40003f86270 */
[----:B------:R-:W-:Y:S01]  /*13d30*/  FSEL R174, R114, -INF , !P2 ;  /* 0xff80000072ae7808 */ /* 0x000fe20005000000 */
[----:B------:R-:W-:Y:S01]  /*13d40*/  FFMA.FTZ R6, R65, R36, -R41 ;  /* 0x0000002441067223 */ /* 0x000fe20000010829 */
[----:B------:R-:W-:-:S02]  /*13d50*/  ISETP.GE.AND P2, PT, R43, R234, PT ;  /* 0x000000ea2b00720c */ /* 0x000fc40003f46270 */
[----:B------:R-:W-:Y:S02]  /*13d60*/  FSEL R111, R111, -INF , P1 ;  /* 0xff8000006f6f7808 */ /* 0x000fe40000800000 */
[----:B------:R-:W-:Y:S02]  /*13d70*/  FSEL R168, R110, -INF , !P5 ;  /* 0xff8000006ea87808 */ /* 0x000fe40006800000 */
[----:B------:R-:W-:Y:S02]  /*13d80*/  FSEL R170, R115, -INF , !P4 ;  /* 0xff80000073aa7808 */ /* 0x000fe40006000000 */
[CC--:B------:R-:W-:Y:S02]  /*13d90*/  ISETP.GE.AND P1, PT, R166.reuse, R235.reuse, PT ;  /* 0x000000eba600720c */ /* 0x0c0fe40003f26270 */
[----:B------:R-:W-:Y:S01]  /*13da0*/  ISETP.GE.AND P5, PT, R166, R234, PT ;  /* 0x000000eaa600720c */ /* 0x000fe20003fa6270 */
[----:B------:R1:W-:Y:S01]  /*13db0*/  MUFU.EX2 R38, R6 ;  /* 0x0000000600267308 */ /* 0x0003e20000000800 */
[----:B------:R-:W-:-:S02]  /*13dc0*/  ISETP.GE.AND P4, PT, R42, R235, PT ;  /* 0x000000eb2a00720c */ /* 0x000fc40003f86270 */
[----:B------:R-:W-:Y:S01]  /*13dd0*/  FSEL R166, R111, -INF , !P2 ;  /* 0xff8000006fa67808 */ /* 0x000fe20005000000 */
[--C-:B------:R-:W-:Y:S01]  /*13de0*/  FFMA.FTZ R7, R64, R36, -R41.reuse ;  /* 0x0000002440077223 */ /* 0x100fe20000010829 */
[-C--:B------:R-:W-:Y:S02]  /*13df0*/  ISETP.GE.AND P2, PT, R164, R235.reuse, PT ;  /* 0x000000eba400720c */ /* 0x080fe40003f46270 */
[----:B------:R-:W-:Y:S02]  /*13e00*/  FSEL R106, R106, -INF , P4 ;  /* 0xff8000006a6a7808 */ /* 0x000fe40002000000 */
[----:B------:R-:W-:Y:S01]  /*13e10*/  FSEL R107, R107, -INF , P1 ;  /* 0xff8000006b6b7808 */ /* 0x000fe20000800000 */
[----:B------:R2:W-:Y:S01]  /*13e20*/  MUFU.EX2 R40, R7 ;  /* 0x0000000700287308 */ /* 0x0005e20000000800 */
[----:B------:R-:W-:Y:S02]  /*13e30*/  ISETP.GE.AND P4, PT, R164, R234, PT ;  /* 0x000000eaa400720c */ /* 0x000fe40003f86270 */
[----:B------:R-:W-:Y:S01]  /*13e40*/  ISETP.GE.AND P1, PT, R201, R235, PT ;  /* 0x000000ebc900720c */ /* 0x000fe20003f26270 */
[----:B-1----:R-:W-:Y:S01]  /*13e50*/  FFMA.FTZ R6, R69, R36, -R41 ;  /* 0x0000002445067223 */ /* 0x002fe20000010829 */
[----:B------:R-:W-:-:S03]  /*13e60*/  FSEL R102, R102, -INF , P2 ;  /* 0xff80000066667808 */ /* 0x000fc60001000000 */
[----:B------:R1:W-:Y:S01]  /*13e70*/  MUFU.EX2 R43, R6 ;  /* 0x00000006002b7308 */ /* 0x0003e20000000800 */
[----:B------:R-:W-:Y:S02]  /*13e80*/  FSEL R103, R103, -INF , P1 ;  /* 0xff80000067677808 */ /* 0x000fe40000800000 */
[C---:B------:R-:W-:Y:S01]  /*13e90*/  ISETP.GE.AND P1, PT, R49.reuse, R235, PT ;  /* 0x000000eb3100720c */ /* 0x040fe20003f26270 */
[--C-:B--2---:R-:W-:Y:S01]  /*13ea0*/  FFMA.FTZ R7, R68, R36, -R41.reuse ;  /* 0x0000002444077223 */ /* 0x104fe20000010829 */
[----:B------:R-:W-:Y:S01]  /*13eb0*/  IMAD.MOV.U32 R68, RZ, RZ, R156 ;  /* 0x000000ffff447224 */ /* 0x000fe200078e009c */
[----:B------:R-:W-:Y:S02]  /*13ec0*/  FSEL R156, R102, -INF , !P4 ;  /* 0xff800000669c7808 */ /* 0x000fe40006000000 */
[----:B------:R-:W-:Y:S01]  /*13ed0*/  ISETP.GE.AND P4, PT, R49, R234, PT ;  /* 0x000000ea3100720c */ /* 0x000fe20003f86270 */
[----:B-1----:R-:W-:-:S04]  /*13ee0*/  FFMA.FTZ R6, R128, R36, -R41 ;  /* 0x0000002480067223 */ /* 0x002fc80000010829 */
[----:B------:R1:W-:Y:S01]  /*13ef0*/  MUFU.EX2 R49, R6 ;  /* 0x0000000600317308 */ /* 0x0003e20000000800 */
[----:B------:R-:W-:-:S07]  /*13f00*/  ISETP.GE.AND P6, PT, R42, R234, PT ;  /* 0x000000ea2a00720c */ /* 0x000fce0003fc6270 */
[----:B------:R2:W-:Y:S01]  /*13f10*/  MUFU.EX2 R42, R7 ;  /* 0x00000007002a7308 */ /* 0x0005e20000000800 */
[----:B-1----:R-:W-:-:S04]  /*13f20*/  FMNMX3.FTZ R6, R0, R150, R161, !PT ;  /* 0x0000009600067276 */ /* 0x002fc800078100a1 */
[----:B------:R-:W-:-:S04]  /*13f30*/  FMNMX3.FTZ R6, R6, R163, R177, !PT ;  /* 0x000000a306067276 */ /* 0x000fc800078100b1 */
        /* <DEDUP_REMOVED lines=9> */
[----:B------:R-:W-:Y:S02]  /*13fd0*/  FSEL R164, R106, -INF , !P6 ;  /* 0xff8000006aa47808 */ /* 0x000fe40007000000 */
[----:B------:R-:W-:Y:S02]  /*13fe0*/  FMNMX3.FTZ R7, R7, R204, R202, !PT ;  /* 0x000000cc07077276 */ /* 0x000fe400078100ca */
[----:B------:R-:W-:Y:S01]  /*13ff0*/  ISETP.GE.AND P6, PT, R201, R234, PT ;  /* 0x000000eac900720c */ /* 0x000fe20003fc6270 */
[----:B------:R-:W-:Y:S01]  /*14000*/  FFMA.FTZ R45, R72, R36, -R41 ;  /* 0x00000024482d7223 */ /* 0x000fe20000010829 */
[----:B------:R-:W-:Y:S02]  /*14010*/  FSEL R158, R107, -INF , !P5 ;  /* 0xff8000006b9e7808 */ /* 0x000fe40006800000 */
[----:B------:R-:W-:Y:S01]  /*14020*/  FMNMX3.FTZ R7, R7, R200, R198, !PT ;  /* 0x000000c807077276 */ /* 0x000fe200078100c6 */
[----:B------:R-:W-:Y:S01]  /*14030*/  IMAD.MOV.U32 R72, RZ, RZ, R152 ;  /* 0x000000ffff487224 */ /* 0x000fe200078e0098 */
[----:B------:R-:W-:-:S02]  /*14040*/  ISETP.GE.AND P5, PT, R195, R235, PT ;  /* 0x000000ebc300720c */ /* 0x000fc40003fa6270 */
[----:B------:R-:W-:Y:S02]  /*14050*/  FSEL R152, R103, -INF , !P6 ;  /* 0xff80000067987808 */ /* 0x000fe40007000000 */
[----:B------:R-:W-:Y:S02]  /*14060*/  FSEL R99, R99, -INF , P1 ;  /* 0xff80000063637808 */ /* 0x000fe40000800000 */
[-C--:B------:R-:W-:Y:S02]  /*14070*/  ISETP.GE.AND P6, PT, R51, R235.reuse, PT ;  /* 0x000000eb3300720c */ /* 0x080fe40003fc6270 */
[----:B------:R-:W-:Y:S02]  /*14080*/  ISETP.GE.AND P1, PT, R185, R235, PT ;  /* 0x000000ebb900720c */ /* 0x000fe40003f26270 */
[----:B------:R-:W-:Y:S02]  /*14090*/  FMNMX3.FTZ R7, R7, R196, R194, !PT ;  /* 0x000000c407077276 */ /* 0x000fe400078100c2 */
[----:B------:R-:W-:-:S02]  /*140a0*/  ISETP.GE.AND P2, PT, R195, R234, PT ;  /* 0x000000eac300720c */ /* 0x000fc40003f46270 */
[----:B------:R-:W-:Y:S02]  /*140b0*/  FSEL R98, R98, -INF , P5 ;  /* 0xff80000062627808 */ /* 0x000fe40002800000 */
[----:B------:R-:W-:Y:S02]  /*140c0*/  ISETP.GE.AND P5, PT, R51, R234, PT ;  /* 0x000000ea3300720c */ /* 0x000fe40003fa6270 */
[----:B------:R-:W-:Y:S02]  /*140d0*/  FSEL R94, R94, -INF , P6 ;  /* 0xff8000005e5e7808 */ /* 0x000fe40003000000 */
[----:B------:R-:W-:Y:S02]  /*140e0*/  FSEL R95, R95, -INF , P1 ;  /* 0xff8000005f5f7808 */ /* 0x000fe40000800000 */
[----:B------:R-:W-:Y:S02]  /*140f0*/  FMNMX3.FTZ R7, R7, R188, R182, !PT ;  /* 0x000000bc07077276 */ /* 0x000fe400078100b6 */
[----:B------:R-:W-:-:S02]  /*14100*/  FSEL R130, R98, -INF , !P2 ;  /* 0xff80000062827808 */ /* 0x000fc40005000000 */
[-C--:B------:R-:W-:Y:S02]  /*14110*/  ISETP.GE.AND P1, PT, R169, R235.reuse, PT ;  /* 0x000000eba900720c */ /* 0x080fe40003f26270 */
[----:B------:R-:W-:Y:S02]  /*14120*/  ISETP.GE.AND P2, PT, R185, R234, PT ;  /* 0x000000eab900720c */ /* 0x000fe40003f46270 */
[----:B------:R-:W-:Y:S02]  /*14130*/  FSEL R128, R99, -INF , !P4 ;  /* 0xff80000063807808 */ /* 0x000fe40006000000 */
[----:B------:R-:W-:Y:S02]  /*14140*/  ISETP.GE.AND P4, PT, R179, R235, PT ;  /* 0x000000ebb300720c */ /* 0x000fe40003f86270 */
[----:B------:R-:W-:Y:S02]  /*14150*/  FSEL R126, R94, -INF , !P5 ;  /* 0xff8000005e7e7808 */ /* 0x000fe40006800000 */
[----:B------:R-:W-:-:S02]  /*14160*/  FMNMX3.FTZ R7, R7, R180, R176, !PT ;  /* 0x000000b407077276 */ /* 0x000fc400078100b0 */
[-C--:B------:R-:W-:Y:S02]  /*14170*/  ISETP.GE.AND P5, PT, R169, R234.reuse, PT ;  /* 0x000000eaa900720c */ /* 0x080fe40003fa6270 */
[----:B------:R-:W-:Y:S02]  /*14180*/  FSEL R91, R91, -INF , P1 ;  /* 0xff8000005b5b7808 */ /* 0x000fe40000800000 */
[----:B------:R-:W-:Y:S02]  /*14190*/  FSEL R122, R95, -INF , !P2 ;  /* 0xff8000005f7a7808 */ /* 0x000fe40005000000 */
[-C--:B------:R-:W-:Y:S02]  /*141a0*/  ISETP.GE.AND P2, PT, R63, R235.reuse, PT ;  /* 0x000000eb3f00720c */ /* 0x080fe40003f46270 */
[----:B------:R-:W-:Y:S02]  /*141b0*/  ISETP.GE.AND P1, PT, R62, R235, PT ;  /* 0x000000eb3e00720c */ /* 0x000fe40003f26270 */
[----:B------:R-:W-:-:S02]  /*141c0*/  ISETP.GE.AND P6, PT, R179, R234, PT ;  /* 0x000000eab300720c */ /* 0x000fc40003fc6270 */
[----:B------:R-:W-:Y:S02]  /*141d0*/  FSEL R90, R90, -INF , P4 ;  /* 0xff8000005a5a7808 */ /* 0x000fe40002000000 */
[----:B------:R-:W-:Y:S02]  /*141e0*/  FMNMX3.FTZ R7, R7, R174, R170, !PT ;  /* 0x000000ae07077276 */ /* 0x000fe400078100aa */
[----:B------:R-:W-:Y:S01]  /*141f0*/  FSEL R118, R91, -INF , !P5 ;  /* 0xff8000005b767808 */ /* 0x000fe20006800000 */
[----:B------:R-:W-:Y:S01]  /*14200*/  FFMA.FTZ R44, R120, R36, -R41 ;  /* 0x00000024782c7223 */ /* 0x000fe20000010829 */
[----:B------:R-:W-:Y:S02]  /*14210*/  ISETP.GE.AND P5, PT, R61, R235, PT ;  /* 0x000000eb3d00720c */ /* 0x000fe40003fa6270 */
[----:B------:R-:W-:Y:S02]  /*14220*/  ISETP.GE.AND P4, PT, R63, R234, PT ;  /* 0x000000ea3f00720c */ /* 0x000fe40003f86270 */
[----:B------:R-:W-:-:S02]  /*14230*/  FSEL R86, R86, -INF , P2 ;  /* 0xff80000056567808 */ /* 0x000fc40001000000 */
[----:B------:R-:W-:Y:S02]  /*14240*/  FSEL R87, R87, -INF , P1 ;  /* 0xff80000057577808 */ /* 0x000fe40000800000 */
[----:B------:R-:W-:Y:S02]  /*14250*/  FSEL R120, R90, -INF , !P6 ;  /* 0xff8000005a787808 */ /* 0x000fe40007000000 */
[----:B------:R-:W-:Y:S02]  /*14260*/  ISETP.GE.AND P1, PT, R68, R235, PT ;  /* 0x000000eb4400720c */ /* 0x000fe40003f26270 */
[----:B------:R-:W-:Y:S02]  /*14270*/  FMNMX3.FTZ R7, R7, R168, R166, !PT ;  /* 0x000000a807077276 */ /* 0x000fe400078100a6 */
[-C--:B------:R-:W-:Y:S02]  /*14280*/  ISETP.GE.AND P6, PT, R62, R234.reuse, PT ;  /* 0x000000ea3e00720c */ /* 0x080fe40003fc6270 */
[----:B------:R-:W-:-:S02]  /*14290*/  ISETP.GE.AND P2, PT, R61, R234, PT ;  /* 0x000000ea3d00720c */ /* 0x000fc40003f46270 */
[----:B------:R-:W-:Y:S02]  /*142a0*/  FSEL R82, R82, -INF , P5 ;  /* 0xff80000052527808 */ /* 0x000fe40002800000 */
[----:B------:R-:W-:Y:S02]  /*142b0*/  FSEL R114, R86, -INF , !P4 ;  /* 0xff80000056727808 */ /* 0x000fe40006000000 */
[----:B------:R-:W-:Y:S02]  /*142c0*/  ISETP.GE.AND P4, PT, R68, R234, PT ;  /* 0x000000ea4400720c */ /* 0x000fe40003f86270 */
[----:B------:R-:W-:Y:S02]  /*142d0*/  FSEL R83, R83, -INF , P1 ;  /* 0xff80000053537808 */ /* 0x000fe40000800000 */
[----:B------:R-:W-:Y:S02]  /*142e0*/  FMNMX3.FTZ R7, R7, R164, R158, !PT ;  /* 0x000000a407077276 */ /* 0x000fe4000781009e */
[----:B------:R-:W-:-:S02]  /*142f0*/  FSEL R110, R87, -INF , !P6 ;  /* 0xff800000576e7808 */ /* 0x000fc40007000000 */
[-C--:B------:R-:W-:Y:S02]  /*14300*/  ISETP.GE.AND P6, PT, R72, R235.reuse, PT ;  /* 0x000000eb4800720c */ /* 0x080fe40003fc6270 */
[----:B------:R-:W-:Y:S02]  /*14310*/  FSEL R106, R82, -INF , !P2 ;  /* 0xff800000526a7808 */ /* 0x000fe40005000000 */
[C---:B------:R-:W-:Y:S02]  /*14320*/  ISETP.GE.AND P1, PT, R104.reuse, R235, PT ;  /* 0x000000eb6800720c */ /* 0x040fe40003f26270 */
[----:B------:R-:W-:Y:S02]  /*14330*/  ISETP.GE.AND P2, PT, R104, R234, PT ;  /* 0x000000ea6800720c */ /* 0x000fe40003f46270 */
[----:B------:R-:W-:Y:S02]  /*14340*/  FSEL R104, R83, -INF , !P4 ;  /* 0xff80000053687808 */ /* 0x000fe40006000000 */
[----:B------:R-:W-:-:S02]  /*14350*/  FMNMX3.FTZ R7, R7, R156, R152, !PT ;  /* 0x0000009c07077276 */ /* 0x000fc40007810098 */
[-C--:B------:R-:W-:Y:S02]  /*14360*/  ISETP.GE.AND P4, PT, R100, R235.reuse, PT ;  /* 0x000000eb6400720c */ /* 0x080fe40003f86270 */
[----:B------:R-:W-:Y:S02]  /*14370*/  ISETP.GE.AND P5, PT, R72, R234, PT ;  /* 0x000000ea4800720c */ /* 0x000fe40003fa6270 */
[----:B------:R-:W-:Y:S02]  /*14380*/  FSEL R68, R78, -INF , P6 ;  /* 0xff8000004e447808 */ /* 0x000fe40003000000 */
[----:B------:R-:W-:Y:S02]  /*14390*/  FSEL R65, R79, -INF , P1 ;  /* 0xff8000004f417808 */ /* 0x000fe40000800000 */
[----:B------:R-:W-:Y:S02]  /*143a0*/  ISETP.GE.AND P1, PT, R97, R235, PT ;  /* 0x000000eb6100720c */ /* 0x000fe40003f26270 */
[----:B------:R-:W-:-:S02]  /*143b0*/  FMNMX3.FTZ R7, R7, R130, R128, !PT ;  /* 0x0000008207077276 */ /* 0x000fc40007810080 */
[-C--:B------:R-:W-:Y:S02]  /*143c0*/  ISETP.GE.AND P6, PT, R100, R234.reuse, PT ;  /* 0x000000ea6400720c */ /* 0x080fe40003fc6270 */
[----:B------:R-:W-:Y:S02]  /*143d0*/  FSEL R74, R74, -INF , P4 ;  /* 0xff8000004a4a7808 */ /* 0x000fe40002000000 */
[----:B------:R-:W-:Y:S02]  /*143e0*/  FSEL R68, R68, -INF , !P5 ;  /* 0xff80000044447808 */ /* 0x000fe40006800000 */
[----:B------:R-:W-:Y:S02]  /*143f0*/  ISETP.GE.AND P5, PT, R97, R234, PT ;  /* 0x000000ea6100720c */ /* 0x000fe40003fa6270 */
[----:B------:R-:W-:Y:S02]  /*14400*/  FSEL R75, R75, -INF , P1 ;  /* 0xff8000004b4b7808 */ /* 0x000fe40000800000 */
[----:B------:R-:W-:-:S02]  /*14410*/  FSEL R65, R65, -INF , !P2 ;  /* 0xff80000041417808 */ /* 0x000fc40005000000 */
[----:B------:R-:W-:Y:S02]  /*14420*/  FMNMX3.FTZ R7, R7, R126, R122, !PT ;  /* 0x0000007e07077276 */ /* 0x000fe4000781007a */
[-C--:B------:R-:W-:Y:S02]  /*14430*/  ISETP.GE.AND P2, PT, R96, R235.reuse, PT ;  /* 0x000000eb6000720c */ /* 0x080fe40003f46270 */
[----:B------:R-:W-:Y:S02]  /*14440*/  FSEL R74, R74, -INF , !P6 ;  /* 0xff8000004a4a7808 */ /* 0x000fe40007000000 */
[C---:B------:R-:W-:Y:S02]  /*14450*/  ISETP.GE.AND P1, PT, R73.reuse, R235, PT ;  /* 0x000000eb4900720c */ /* 0x040fe40003f26270 */
[----:B------:R-:W-:Y:S02]  /*14460*/  ISETP.GE.AND P6, PT, R73, R234, PT ;  /* 0x000000ea4900720c */ /* 0x000fe40003fc6270 */
[----:B------:R-:W-:-:S02]  /*14470*/  FSEL R73, R75, -INF , !P5 ;  /* 0xff8000004b497808 */ /* 0x000fc40006800000 */
[-C--:B------:R-:W-:Y:S02]  /*14480*/  ISETP.GE.AND P5, PT, R76, R235.reuse, PT ;  /* 0x000000eb4c00720c */ /* 0x080fe40003fa6270 */
[----:B------:R-:W-:Y:S02]  /*14490*/  FMNMX3.FTZ R7, R7, R120, R118, !PT ;  /* 0x0000007807077276 */ /* 0x000fe40007810076 */
[----:B------:R-:W-:Y:S02]  /*144a0*/  ISETP.GE.AND P4, PT, R96, R234, PT ;  /* 0x000000ea6000720c */ /* 0x000fe40003f86270 */
[----:B------:R-:W-:Y:S02]  /*144b0*/  FSEL R6, R70, -INF , P2 ;  /* 0xff80000046067808 */ /* 0x000fe40001000000 */
[----:B------:R-:W-:Y:S02]  /*144c0*/  FSEL R75, R71, -INF , P1 ;  /* 0xff800000474b7808 */ /* 0x000fe40000800000 */
[----:B------:R-:W-:-:S02]  /*144d0*/  ISETP.GE.AND P1, PT, R93, R235, PT ;  /* 0x000000eb5d00720c */ /* 0x000fc40003f26270 */
[----:B------:R-:W-:Y:S02]  /*144e0*/  ISETP.GE.AND P2, PT, R76, R234, PT ;  /* 0x000000ea4c00720c */ /* 0x000fe40003f46270 */
[----:B------:R-:W-:Y:S02]  /*144f0*/  FSEL R78, R66, -INF , P5 ;  /* 0xff800000424e7808 */ /* 0x000fe40002800000 */
[----:B------:R-:W-:Y:S02]  /*14500*/  FMNMX3.FTZ R7, R7, R114, R110, !PT ;  /* 0x0000007207077276 */ /* 0x000fe4000781006e */
[----:B------:R-:W-:Y:S02]  /*14510*/  FSEL R76, R6, -INF , !P4 ;  /* 0xff800000064c7808 */ /* 0x000fe40006000000 */
[----:B------:R-:W-:Y:S02]  /*14520*/  ISETP.GE.AND P4, PT, R93, R234, PT ;  /* 0x000000ea5d00720c */ /* 0x000fe40003f86270 */
[----:B------:R-:W-:-:S02]  /*14530*/  FSEL R75, R75, -INF , !P6 ;  /* 0xff8000004b4b7808 */ /* 0x000fc40007000000 */
[----:B------:R-:W-:Y:S02]  /*14540*/  FSEL R6, R67, -INF , P1 ;  /* 0xff80000043067808 */ /* 0x000fe40000800000 */
[-C--:B------:R-:W-:Y:S02]  /*14550*/  ISETP.GE.AND P6, PT, R92, R235.reuse, PT ;  /* 0x000000eb5c00720c */ /* 0x080fe40003fc6270 */
[----:B------:R-:W-:Y:S02]  /*14560*/  FSEL R78, R78, -INF , !P2 ;  /* 0xff8000004e4e7808 */ /* 0x000fe40005000000 */
[----:B------:R-:W-:Y:S02]  /*14570*/  FMNMX3.FTZ R7, R7, R106, R104, !PT ;  /* 0x0000006a07077276 */ /* 0x000fe40007810068 */
[C---:B------:R-:W-:Y:S02]  /*14580*/  ISETP.GE.AND P1, PT, R77.reuse, R235, PT ;  /* 0x000000eb4d00720c */ /* 0x040fe40003f26270 */
[----:B------:R-:W-:-:S02]  /*14590*/  ISETP.GE.AND P2, PT, R77, R234, PT ;  /* 0x000000ea4d00720c */ /* 0x000fc40003f46270 */
[----:B------:R-:W-:Y:S02]  /*145a0*/  FSEL R77, R6, -INF , !P4 ;  /* 0xff800000064d7808 */ /* 0x000fe40006000000 */
[----:B------:R-:W-:Y:S02]  /*145b0*/  ISETP.GE.AND P5, PT, R92, R234, PT ;  /* 0x000000ea5c00720c */ /* 0x000fe40003fa6270 */
[----:B------:R-:W-:Y:S02]  /*145c0*/  FSEL R6, R58, -INF , P6 ;  /* 0xff8000003a067808 */ /* 0x000fe40003000000 */
[----:B------:R-:W-:Y:S02]  /*145d0*/  FMNMX3.FTZ R7, R7, R68, R65, !PT ;  /* 0x0000004407077276 */ /* 0x000fe40007810041 */
[C---:B------:R-:W-:Y:S02]  /*145e0*/  ISETP.GE.AND P4, PT, R80.reuse, R235, PT ;  /* 0x000000eb5000720c */ /* 0x040fe40003f86270 */
[----:B------:R-:W-:-:S02]  /*145f0*/  ISETP.GE.AND P6, PT, R80, R234, PT ;  /* 0x000000ea5000720c */ /* 0x000fc40003fc6270 */
[----:B------:R-:W-:Y:S02]  /*14600*/  FSEL R80, R6, -INF , !P5 ;  /* 0xff80000006507808 */ /* 0x000fe40006800000 */
[----:B------:R-:W-:Y:S02]  /*14610*/  FMNMX3.FTZ R6, R7, R74, R73, !PT ;  /* 0x0000004a07067276 */ /* 0x000fe40007810049 */
[----:B------:R-:W-:Y:S02]  /*14620*/  FSEL R79, R59, -INF , P1 ;  /* 0xff8000003b4f7808 */ /* 0x000fe40000800000 */
[----:B------:R-:W-:Y:S02]  /*14630*/  ISETP.GE.AND P1, PT, R89, R235, PT ;  /* 0x000000eb5900720c */ /* 0x000fe40003f26270 */
[----:B------:R-:W-:Y:S02]  /*14640*/  FMNMX3.FTZ R6, R6, R76, R75, !PT ;  /* 0x0000004c06067276 */ /* 0x000fe4000781004b */
[----:B------:R-:W-:-:S02]  /*14650*/  FSEL R79, R79, -INF , !P2 ;  /* 0xff8000004f4f7808 */ /* 0x000fc40005000000 */
[-C--:B------:R-:W-:Y:S02]  /*14660*/  ISETP.GE.AND P2, PT, R85, R235.reuse, PT ;  /* 0x000000eb5500720c */ /* 0x080fe40003f46270 */
[----:B------:R-:W-:Y:S02]  /*14670*/  FSEL R55, R55, -INF , P1 ;  /* 0xff80000037377808 */ /* 0x000fe40000800000 */
        /* <DEDUP_REMOVED lines=18> */
[----:B------:R-:W-:Y:S02]  /*147a0*/  FSEL R119, R35, RZ, P0 ;  /* 0x000000ff23777208 */ /* 0x000fe40000000000 */
[----:B------:R-:W-:Y:S01]  /*147b0*/  ISETP.NE.AND P0, PT, R3, RZ, PT ;  /* 0x000000ff0300720c */ /* 0x000fe20003f05270 */
[-CC-:B------:R-:W-:Y:S01]  /*147c0*/  FFMA.FTZ R86, R5, R36.reuse, -R41.reuse ;  /* 0x0000002405567223 */ /* 0x180fe20000010829 */
[-C--:B------:R-:W-:Y:S01]  /*147d0*/  FFMA.FTZ R81, R4, R36.reuse, -R41 ;  /* 0x0000002404517223 */ /* 0x080fe20000010829 */
[----:B------:R-:W-:Y:S01]  /*147e0*/  FADD.FTZ R119, R2, -R119 ;  /* 0x8000007702777221 */ /* 0x000fe20000010000 */
[----:B------:R-:W-:Y:S02]  /*147f0*/  VIADD R2, R50, 0x5000 ;  /* 0x0000500032027836 */ /* 0x000fe40000000000 */
[----:B------:R-:W-:Y:S01]  /*14800*/  FFMA.FTZ R85, R162, R36, -R41 ;  /* 0x00000024a2557223 */ /* 0x000fe20000010829 */
[----:B-1----:R-:W-:-:S02]  /*14810*/  FMNMX.FTZ R47, R6, R47, !PT ;  /* 0x0000002f062f7209 */ /* 0x002fc40007810000 */
[----:B------:R-:W1:Y:S02]  /*14820*/  LDSM.16.MT88.4 R4, [R50+0x5000] ;  /* 0x005000003204783b */ /* 0x000e640000004200 */
[----:B------:R-:W-:Y:S01]  /*14830*/  FSETP.NEU.FTZ.AND P1, PT, R47, -INF , PT ;  /* 0xff8000002f00780b */ /* 0x000fe20003f3d000 */
[----:B------:R-:W-:-:S03]  /*14840*/  FMUL.FTZ R55, R36, R47 ;  /* 0x0000002f24377220 */ /* 0x000fc60000410000 */
[----:B------:R-:W-:Y:S02]  /*14850*/  FSEL R11, R47, RZ, P1 ;  /* 0x000000ff2f0b7208 */ /* 0x000fe40000800000 */
[----:B------:R-:W-:-:S03]  /*14860*/  FSEL R55, R55, RZ, P1 ;  /* 0x000000ff37377208 */ /* 0x000fc60000800000 */
[----:B------:R-:W-:Y:S01]  /*14870*/  FADD.FTZ R11, R0, -R11 ;  /* 0x8000000b000b7221 */ /* 0x000fe20000010000 */
[----:B------:R-:W-:Y:S02]  /*14880*/  VIADD R0, R50, 0x5020 ;  /* 0x0000502032007836 */ /* 0x000fe40000000000 */
[----:B------:R-:W-:Y:S02]  /*14890*/  @P0 VIADD R0, R2, 0xffffffe0 ;  /* 0xffffffe002000836 */ /* 0x000fe40000000000 */
[-CC-:B------:R-:W-:Y:S01]  /*148a0*/  FFMA.FTZ R162, R150, R36.reuse, -R55.reuse ;  /* 0x0000002496a27223 */ /* 0x180fe20000010837 */
[-CC-:B------:R-:W-:Y:S01]  /*148b0*/  FFMA.FTZ R111, R161, R36.reuse, -R55.reuse ;  /* 0x00000024a16f7223 */ /* 0x180fe20000010837 */
[-CC-:B------:R-:W-:Y:S01]  /*148c0*/  FFMA.FTZ R103, R163, R36.reuse, -R55.reuse ;  /* 0x00000024a3677223 */ /* 0x180fe20000010837 */
[-CC-:B------:R-:W-:Y:S01]  /*148d0*/  FFMA.FTZ R154, R177, R36.reuse, -R55.reuse ;  /* 0x00000024b19a7223 */ /* 0x180fe20000010837 */
[C---:B------:R-:W-:Y:S01]  /*148e0*/  FMUL.FTZ R119, R36.reuse, R119 ;  /* 0x0000007724777220 */ /* 0x040fe20000410000 */
[----:B------:R-:W-:Y:S01]  /*148f0*/  FMUL.FTZ R115, R36, R11 ;  /* 0x0000000b24737220 */ /* 0x000fe20000410000 */
[-CC-:B------:R-:W-:Y:S01]  /*14900*/  FFMA.FTZ R150, R9, R36.reuse, -R55.reuse ;  /* 0x0000002409967223 */ /* 0x180fe20000010837 */
        /* <DEDUP_REMOVED lines=18> */
[-CC-:B------:R-:W-:Y:S01]  /*14a30*/  FFMA.FTZ R83, R16, R36.reuse, -R41.reuse ;  /* 0x0000002410537223 */ /* 0x180fe20000010829 */
[-CC-:B------:R-:W-:Y:S01]  /*14a40*/  FFMA.FTZ R82, R12, R36.reuse, -R41.reuse ;  /* 0x000000240c527223 */ /* 0x180fe20000010829 */
        /* <DEDUP_REMOVED lines=18> */
[----:B------:R-:W-:Y:S04]  /*14b70*/  MUFU.EX2 R109, R109 ;  /* 0x0000006d006d7308 */ /* 0x000fe80000000800 */
[-C--:B------:R-:W-:Y:S01]  /*14b80*/  FMUL.FTZ R136, R136, R119.reuse ;  /* 0x0000007788887220 */ /* 0x080fe20000410000 */
[----:B------:R-:W-:-:S02]  /*14b90*/  FMUL.FTZ R137, R137, R119 ;  /* 0x0000007789897220 */ /* 0x000fc40000410000 */
[----:B------:R-:W-:Y:S01]  /*14ba0*/  HMMA.16816.F32.BF16 R4, R12, R6, R140 ;  /* 0x000000060c04723c */ /* 0x000fe2000004188c */
[----:B------:R-:W1:Y:S02]  /*14bb0*/  MUFU.EX2 R112, R112 ;  /* 0x0000007000707308 */ /* 0x000e640000000800 */
[-C--:B------:R-:W-:Y:S01]  /*14bc0*/  FMUL.FTZ R138, R138, R115.reuse ;  /* 0x000000738a8a7220 */ /* 0x080fe20000410000 */
[----:B------:R-:W-:Y:S01]  /*14bd0*/  FMUL.FTZ R139, R139, R115 ;  /* 0x000000738b8b7220 */ /* 0x000fe20000410000 */
[----:B------:R-:W-:-:S04]  /*14be0*/  FMUL.FTZ R132, R132, R119 ;  /* 0x0000007784847220 */ /* 0x000fc80000410000 */
[----:B------:R-:W-:Y:S01]  /*14bf0*/  MUFU.EX2 R105, R105 ;  /* 0x0000006900697308 */ /* 0x000fe20000000800 */
[----:B------:R-:W-:Y:S01]  /*14c00*/  FMUL.FTZ R133, R133, R119 ;  /* 0x0000007785857220 */ /* 0x000fe20000410000 */
[-C--:B------:R-:W-:Y:S01]  /*14c10*/  FMUL.FTZ R134, R134, R115.reuse ;  /* 0x0000007386867220 */ /* 0x080fe20000410000 */
[----:B------:R-:W-:-:S05]  /*14c20*/  FMUL.FTZ R135, R135, R115 ;  /* 0x0000007387877220 */ /* 0x000fca0000410000 */
[----:B------:R-:W-:Y:S08]  /*14c30*/  MUFU.EX2 R108, R108 ;  /* 0x0000006c006c7308 */ /* 0x000ff00000000800 */
[----:B------:R-:W-:Y:S08]  /*14c40*/  MUFU.EX2 R150, R150 ;  /* 0x0000009600967308 */ /* 0x000ff00000000800 */
[----:B------:R-:W4:Y:S08]  /*14c50*/  MUFU.EX2 R3, R3 ;  /* 0x0000000300037308 */ /* 0x000f300000000800 */
[----:B------:R-:W-:Y:S08]  /*14c60*/  MUFU.EX2 R107, R107 ;  /* 0x0000006b006b7308 */ /* 0x000ff00000000800 */
[----:B------:R5:W3:Y:S01]  /*14c70*/  MUFU.EX2 R140, R30 ;  /* 0x0000001e008c7308 */ /* 0x000ae20000000800 */
[----:B--2---:R-:W-:Y:S03]  /*14c80*/  HMMA.16816.F32.BF16 R136, R12, R8, R136 ;  /* 0x000000080c88723c */ /* 0x004fe60000041888 */
[-C--:B------:R-:W-:Y:S01]  /*14c90*/  FFMA.FTZ R92, R29, R36.reuse, -R41 ;  /* 0x000000241d5c7223 */ /* 0x080fe20000010829 */
[----:B------:R-:W-:Y:S01]  /*14ca0*/  FFMA.FTZ R142, R28, R36, -R55 ;  /* 0x000000241c8e7223 */ /* 0x000fe20000010837 */
[----:B-1----:R-:W-:-:S03]  /*14cb0*/  F2FP.BF16.F32.PACK_AB R28, R109, R112 ;  /* 0x000000706d1c723e */ /* 0x002fc600000010ff */
[----:B------:R-:W-:Y:S01]  /*14cc0*/  HMMA.16816.F32.BF16 R12, R12, R10, R132 ;  /* 0x0000000a0c0c723c */ /* 0x000fe20000041884 */
[----:B------:R-:W1:Y:S02]  /*14cd0*/  LDSM.16.MT88.4 R8, [R50+0x5800] ;  /* 0x005800003208783b */ /* 0x000e640000004200 */
[----:B----4-:R-:W-:Y:S02]  /*14ce0*/  F2FP.BF16.F32.PACK_AB R29, R3, R150 ;  /* 0x00000096031d723e */ /* 0x010fe400000010ff */
[----:B-----5:R-:W-:Y:S02]  /*14cf0*/  F2FP.BF16.F32.PACK_AB R30, R108, R105 ;  /* 0x000000696c1e723e */ /* 0x020fe400000010ff */
[----:B---3--:R-:W-:Y:S01]  /*14d00*/  F2FP.BF16.F32.PACK_AB R31, R140, R107 ;  /* 0x0000006b8c1f723e */ /* 0x008fe200000010ff */
[-C--:B------:R-:W-:Y:S01]  /*14d10*/  FFMA.FTZ R101, R101, R36.reuse, -R41 ;  /* 0x0000002465657223 */ /* 0x080fe20000010829 */
[-CC-:B------:R-:W-:Y:S01]  /*14d20*/  FFMA.FTZ R123, R153, R36.reuse, -R55.reuse ;  /* 0x00000024997b7223 */ /* 0x180fe20000010837 */
[-CC-:B------:R-:W-:Y:S01]  /*14d30*/  FFMA.FTZ R125, R125, R36.reuse, -R55.reuse ;  /* 0x000000247d7d7223 */ /* 0x180fe20000010837 */
[----:B------:R-:W-:-:S03]  /*14d40*/  FFMA.FTZ R134, R151, R36, -R55 ;  /* 0x0000002497867223 */ /* 0x000fc60000010837 */
[C---:B------:R-:W-:Y:S01]  /*14d50*/  HMMA.16816.F32.BF16 R16, R28.reuse, R20, R16 ;  /* 0x000000141c10723c */ /* 0x040fe20000041810 */
[----:B------:R-:W2:Y:S07]  /*14d60*/  MUFU.EX2 R101, R101 ;  /* 0x0000006500657308 */ /* 0x000eae0000000800 */
[C---:B------:R-:W-:Y:S01]  /*14d70*/  HMMA.16816.F32.BF16 R4, R28.reuse, R22, R4 ;  /* 0x000000161c04723c */ /* 0x040fe20000041804 */
[----:B------:R-:W3:Y:S01]  /*14d80*/  LDSM.16.MT88.4 R20, [R0+0x800] ;  /* 0x000800000014783b */ /* 0x000ee20000004200 */
[----:B------:R-:W-:Y:S06]  /*14d90*/  MUFU.EX2 R142, R142 ;  /* 0x0000008e008e7308 */ /* 0x000fec0000000800 */
[C---:B------:R-:W-:Y:S02]  /*14da0*/  HMMA.16816.F32.BF16 R136, R28.reuse, R24, R136 ;  /* 0x000000181c88723c */ /* 0x040fe40000041888 */
[----:B------:R-:W4:Y:S08]  /*14db0*/  MUFU.EX2 R123, R123 ;  /* 0x0000007b007b7308 */ /* 0x000f300000000800 */
[----:B------:R-:W-:Y:S01]  /*14dc0*/  MUFU.EX2 R125, R125 ;  /* 0x0000007d007d7308 */ /* 0x000fe20000000800 */
[----:B------:R-:W-:Y:S01]  /*14dd0*/  HMMA.16816.F32.BF16 R24, R28, R26, R12 ;  /* 0x0000001a1c18723c */ /* 0x000fe2000004180c */
[----:B------:R-:W5:Y:S06]  /*14de0*/  LDSM.16.MT88.4 R12, [R50+0x5c00] ;  /* 0x005c0000320c783b */ /* 0x000f6c0000004200 */
[----:B------:R-:W1:Y:S01]  /*14df0*/  MUFU.EX2 R134, R134 ;  /* 0x0000008600867308 */ /* 0x000e620000000800 */
[-CC-:B------:R-:W-:Y:S01]  /*14e00*/  FFMA.FTZ R146, R129, R36.reuse, -R55.reuse ;  /* 0x0000002481927223 */ /* 0x180fe20000010837 */
[-CC-:B------:R-:W-:Y:S01]  /*14e10*/  FFMA.FTZ R129, R252, R36.reuse, -R55.reuse ;  /* 0x00000024fc817223 */ /* 0x180fe20000010837 */
[-CC-:B------:R-:W-:Y:S01]  /*14e20*/  FFMA.FTZ R131, R250, R36.reuse, -R55.reuse ;  /* 0x00000024fa837223 */ /* 0x180fe20000010837 */
[----:B------:R-:W-:Y:S01]  /*14e30*/  FFMA.FTZ R144, R246, R36, -R55 ;  /* 0x00000024f6907223 */ /* 0x000fe20000010837 */
[----:B--2---:R-:W-:-:S02]  /*14e40*/  F2FP.BF16.F32.PACK_AB R28, R38, R101 ;  /* 0x00000065261c723e */ /* 0x004fc400000010ff */
[----:B------:R-:W-:Y:S02]  /*14e50*/  F2FP.BF16.F32.PACK_AB R30, R43, R40 ;  /* 0x000000282b1e723e */ /* 0x000fe400000010ff */
[----:B----4-:R-:W-:Y:S01]  /*14e60*/  F2FP.BF16.F32.PACK_AB R29, R123, R142 ;  /* 0x0000008e7b1d723e */ /* 0x010fe200000010ff */
[----:B------:R-:W2:Y:S01]  /*14e70*/  MUFU.EX2 R45, R45 ;  /* 0x0000002d002d7308 */ /* 0x000ea20000000800 */
[----:B-1----:R-:W-:-:S07]  /*14e80*/  F2FP.BF16.F32.PACK_AB R31, R134, R125 ;  /* 0x0000007d861f723e */ /* 0x002fce00000010ff */
[----:B------:R-:W1:Y:S08]  /*14e90*/  MUFU.EX2 R44, R44 ;  /* 0x0000002c002c7308 */ /* 0x000e700000000800 */
[----:B------:R-:W-:Y:S01]  /*14ea0*/  MUFU.EX2 R146, R146 ;  /* 0x0000009200927308 */ /* 0x000fe20000000800 */
[C---:B------:R-:W-:Y:S07]  /*14eb0*/  HMMA.16816.F32.BF16 R16, R28.reuse, R8, R16 ;  /* 0x000000081c10723c */ /* 0x040fee0000041810 */
[----:B------:R-:W4:Y:S01]  /*14ec0*/  MUFU.EX2 R129, R129 ;  /* 0x0000008100817308 */ /* 0x000f220000000800 */
[C---:B------:R-:W-:Y:S01]  /*14ed0*/  HMMA.16816.F32.BF16 R4, R28.reuse, R10, R4 ;  /* 0x0000000a1c04723c */ /* 0x040fe20000041804 */
[----:B------:R-:W5:Y:S06]  /*14ee0*/  LDSM.16.MT88.4 R8, [R0+0xc00] ;  /* 0x000c00000008783b */ /* 0x000f6c0000004200 */
[----:B------:R-:W-:Y:S08]  /*14ef0*/  MUFU.EX2 R131, R131 ;  /* 0x0000008300837308 */ /* 0x000ff00000000800 */
[----:B------:R-:W4:Y:S01]  /*14f00*/  MUFU.EX2 R144, R144 ;  /* 0x0000009000907308 */ /* 0x000f220000000800 */
[C---:B---3--:R-:W-:Y:S08]  /*14f10*/  HMMA.16816.F32.BF16 R136, R28.reuse, R20, R136 ;  /* 0x000000141c88723c */ /* 0x048ff00000041888 */
[----:B------:R-:W-:Y:S03]  /*14f20*/  HMMA.16816.F32.BF16 R24, R28, R22, R24 ;  /* 0x000000161c18723c */ /* 0x000fe60000041818 */
[----:B--2---:R-:W-:Y:S01]  /*14f30*/  F2FP.BF16.F32.PACK_AB R28, R45, R42 ;  /* 0x0000002a2d1c723e */ /* 0x004fe200000010ff */
[----:B------:R-:W2:Y:S01]  /*14f40*/  LDSM.16.MT88.4 R20, [R50+0x6000] ;  /* 0x006000003214783b */ /* 0x000ea20000004200 */
[----:B-1----:R-:W-:-:S02]  /*14f50*/  F2FP.BF16.F32.PACK_AB R30, R49, R44 ;  /* 0x0000002c311e723e */ /* 0x002fc400000010ff */
[----:B----4-:R-:W-:Y:S02]  /*14f60*/  F2FP.BF16.F32.PACK_AB R29, R129, R146 ;  /* 0x00000092811d723e */ /* 0x010fe400000010ff */
[----:B------:R-:W-:Y:S01]  /*14f70*/  F2FP.BF16.F32.PACK_AB R31, R144, R131 ;  /* 0x00000083901f723e */ /* 0x000fe200000010ff */
[-CC-:B------:R-:W-:Y:S01]  /*14f80*/  FFMA.FTZ R132, R184, R36.reuse, -R41.reuse ;  /* 0x00000024b8847223 */ /* 0x180fe20000010829 */
[-CC-:B------:R-:W-:Y:S01]  /*14f90*/  FFMA.FTZ R52, R249, R36.reuse, -R41.reuse ;  /* 0x00000024f9347223 */ /* 0x180fe20000010829 */
[-CC-:B------:R-:W-:Y:S01]  /*14fa0*/  FFMA.FTZ R53, R247, R36.reuse, -R41.reuse ;  /* 0x00000024f7357223 */ /* 0x180fe20000010829 */
[----:B------:R-:W-:-:S03]  /*14fb0*/  FFMA.FTZ R56, R243, R36, -R41 ;  /* 0x00000024f3387223 */ /* 0x000fc60000010829 */
[C---:B-----5:R-:W-:Y:S03]  /*14fc0*/  HMMA.16816.F32.BF16 R16, R28.reuse, R12, R16 ;  /* 0x0000000c1c10723c */ /* 0x060fe60000041810 */
[-CC-:B------:R-:W-:Y:S01]  /*14fd0*/  FFMA.FTZ R186, R186, R36.reuse, -R55.reuse ;  /* 0x00000024baba7223 */ /* 0x180fe20000010837 */
[-CC-:B------:R-:W-:Y:S01]  /*14fe0*/  FFMA.FTZ R133, R242, R36.reuse, -R55.reuse ;  /* 0x00000024f2857223 */ /* 0x180fe20000010837 */
[-CC-:B------:R-:W-:Y:S01]  /*14ff0*/  FFMA.FTZ R135, R240, R36.reuse, -R55.reuse ;  /* 0x00000024f0877223 */ /* 0x180fe20000010837 */
[-C--:B------:R-:W-:Y:S02]  /*15000*/  FFMA.FTZ R184, R238, R36.reuse, -R55 ;  /* 0x00000024eeb87223 */ /* 0x080fe40000010837 */
[C---:B------:R-:W-:Y:S01]  /*15010*/  HMMA.16816.F32.BF16 R4, R28.reuse, R14, R4 ;  /* 0x0000000e1c04723c */ /* 0x040fe20000041804 */
[----:B------:R-:W1:Y:S02]  /*15020*/  LDSM.16.MT88.4 R12, [R0+0x1000] ;  /* 0x00100000000c783b */ /* 0x000e640000004200 */
[----:B------:R-:W-:Y:S01]  /*15030*/  FFMA.FTZ R251, R251, R36, -R41 ;  /* 0x00000024fbfb7223 */ /* 0x000fe20000010829 */
[----:B------:R-:W-:Y:S08]  /*15040*/  MUFU.EX2 R52, R52 ;  /* 0x0000003400347308 */ /* 0x000ff00000000800 */
[----:B------:R-:W3:Y:S08]  /*15050*/  MUFU.EX2 R51, R251 ;  /* 0x000000fb00337308 */ /* 0x000ef00000000800 */
[----:B------:R-:W-:Y:S08]  /*15060*/  MUFU.EX2 R53, R53 ;  /* 0x0000003500357308 */ /* 0x000ff00000000800 */
[----:B------:R-:W4:Y:S08]  /*15070*/  MUFU.EX2 R56, R56 ;  /* 0x0000003800387308 */ /* 0x000f300000000800 */
[----:B------:R-:W-:Y:S08]  /*15080*/  MUFU.EX2 R186, R186 ;  /* 0x000000ba00ba7308 */ /* 0x000ff00000000800 */
[----:B------:R-:W5:Y:S08]  /*15090*/  MUFU.EX2 R133, R133 ;  /* 0x0000008500857308 */ /* 0x000f700000000800 */
[----:B------:R-:W-:Y:S08]  /*150a0*/  MUFU.EX2 R135, R135 ;  /* 0x0000008700877308 */ /* 0x000ff00000000800 */
[----:B------:R-:W2:Y:S01]  /*150b0*/  MUFU.EX2 R184, R184 ;  /* 0x000000b800b87308 */ /* 0x000ea20000000800 */
[C---:B------:R-:W-:Y:S08]  /*150c0*/  HMMA.16816.F32.BF16 R136, R28.reuse, R8, R136 ;  /* 0x000000081c88723c */ /* 0x040ff00000041888 */
[----:B------:R-:W-:Y:S01]  /*150d0*/  HMMA.16816.F32.BF16 R24, R28, R10, R24 ;  /* 0x0000000a1c18723c */ /* 0x000fe20000041818 */
[----:B------:R-:W1:Y:S02]  /*150e0*/  LDSM.16.MT88.4 R8, [R50+0x6400] ;  /* 0x006400003208783b */ /* 0x000e640000004200 */
[----:B---3--:R-:W-:-:S02]  /*150f0*/  F2FP.BF16.F32.PACK_AB R28, R52, R51 ;  /* 0x00000033341c723e */ /* 0x008fc400000010ff */
[----:B----4-:R-:W-:Y:S02]  /*15100*/  F2FP.BF16.F32.PACK_AB R30, R56, R53 ;  /* 0x00000035381e723e */ /* 0x010fe400000010ff */
[----:B-----5:R-:W-:Y:S02]  /*15110*/  F2FP.BF16.F32.PACK_AB R29, R133, R186 ;  /* 0x000000ba851d723e */ /* 0x020fe400000010ff */
[----:B--2---:R-:W-:Y:S01]  /*15120*/  F2FP.BF16.F32.PACK_AB R31, R184, R135 ;  /* 0x00000087b81f723e */ /* 0x004fe200000010ff */
[-CC-:B------:R-:W-:Y:S01]  /*15130*/  FFMA.FTZ R127, R190, R36.reuse, -R41.reuse ;  /* 0x00000024be7f7223 */ /* 0x180fe20000010829 */
        /* <DEDUP_REMOVED lines=12> */
[----:B------:R-:W3:Y:S08]  /*15200*/  MUFU.EX2 R62, R62 ;  /* 0x0000003e003e7308 */ /* 0x000ef00000000800 */
[----:B------:R-:W-:Y:S01]  /*15210*/  MUFU.EX2 R61, R61 ;  /* 0x0000003d003d7308 */ /* 0x000fe20000000800 */
[C---:B-1----:R-:W-:Y:S07]  /*15220*/  HMMA.16816.F32.BF16 R136, R28.reuse, R12, R136 ;  /* 0x0000000c1c88723c */ /* 0x042fee0000041888 */
[----:B------:R-:W1:Y:S01]  /*15230*/  MUFU.EX2 R64, R64 ;  /* 0x0000004000407308 */ /* 0x000e620000000800 */
[----:B------:R-:W-:Y:S01]  /*15240*/  HMMA.16816.F32.BF16 R24, R28, R14, R24 ;  /* 0x0000000e1c18723c */ /* 0x000fe20000041818 */
[----:B------:R-:W4:Y:S06]  /*15250*/  LDSM.16.MT88.4 R12, [R50+0x6800] ;  /* 0x00680000320c783b */ /* 0x000f2c0000004200 */
        /* <DEDUP_REMOVED lines=10> */
[-C--:B------:R-:W-:Y:S01]  /*15300*/  FFMA.FTZ R194, R194, R36.reuse, -R55 ;  /* 0x00000024c2c27223 */ /* 0x080fe20000010837 */
[----:B------:R-:W-:Y:S01]  /*15310*/  FFMA.FTZ R193, R193, R36, -R41 ;  /* 0x00000024c1c17223 */ /* 0x000fe20000010829 */
[----:B---3--:R-:W-:-:S02]  /*15320*/  F2FP.BF16.F32.PACK_AB R28, R62, R57 ;  /* 0x000000393e1c723e */ /* 0x008fc400000010ff */
[----:B-1----:R-:W-:Y:S02]  /*15330*/  F2FP.BF16.F32.PACK_AB R30, R64, R61 ;  /* 0x0000003d401e723e */ /* 0x002fe400000010ff */
[----:B-----5:R-:W-:Y:S01]  /*15340*/  F2FP.BF16.F32.PACK_AB R29, R141, R192 ;  /* 0x000000c08d1d723e */ /* 0x020fe200000010ff */
[----:B------:R-:W-:Y:S01]  /*15350*/  MUFU.EX2 R63, R63 ;  /* 0x0000003f003f7308 */ /* 0x000fe20000000800 */
[----:B--2---:R-:W-:-:S07]  /*15360*/  F2FP.BF16.F32.PACK_AB R31, R190, R143 ;  /* 0x0000008fbe1f723e */ /* 0x004fce00000010ff */
[----:B------:R-:W1:Y:S01]  /*15370*/  MUFU.EX2 R72, R72 ;  /* 0x0000004800487308 */ /* 0x000e620000000800 */
[C---:B------:R-:W-:Y:S07]  /*15380*/  HMMA.16816.F32.BF16 R16, R28.reuse, R8, R16 ;  /* 0x000000081c10723c */ /* 0x040fee0000041810 */
[----:B------:R-:W-:Y:S01]  /*15390*/  MUFU.EX2 R69, R69 ;  /* 0x0000004500457308 */ /* 0x000fe20000000800 */
[C---:B------:R-:W-:Y:S01]  /*153a0*/  HMMA.16816.F32.BF16 R4, R28.reuse, R10, R4 ;  /* 0x0000000a1c04723c */ /* 0x040fe20000041804 */
[----:B------:R-:W2:Y:S06]  /*153b0*/  LDSM.16.MT88.4 R8, [R0+0x1800] ;  /* 0x001800000008783b */ /* 0x000eac0000004200 */
[----:B------:R-:W3:Y:S08]  /*153c0*/  MUFU.EX2 R70, R193 ;  /* 0x000000c100467308 */ /* 0x000ef00000000800 */
[----:B------:R-:W-:Y:S08]  /*153d0*/  MUFU.EX2 R145, R145 ;  /* 0x0000009100917308 */ /* 0x000ff00000000800 */
[----:B------:R-:W5:Y:S08]  /*153e0*/  MUFU.EX2 R198, R198 ;  /* 0x000000c600c67308 */ /* 0x000f700000000800 */
[----:B------:R-:W-:Y:S08]  /*153f0*/  MUFU.EX2 R147, R147 ;  /* 0x0000009300937308 */ /* 0x000ff00000000800 */
[----:B------:R-:W4:Y:S01]  /*15400*/  MUFU.EX2 R194, R194 ;  /* 0x000000c200c27308 */ /* 0x000f220000000800 */
[C---:B------:R-:W-:Y:S08]  /*15410*/  HMMA.16816.F32.BF16 R136, R28.reuse, R20, R136 ;  /* 0x000000141c88723c */ /* 0x040ff00000041888 */
[----:B------:R-:W-:Y:S03]  /*15420*/  HMMA.16816.F32.BF16 R24, R28, R22, R24 ;  /* 0x000000161c18723c */ /* 0x000fe60000041818 */
[----:B-1----:R-:W-:Y:S01]  /*15430*/  F2FP.BF16.F32.PACK_AB R28, R72, R63 ;  /* 0x0000003f481c723e */ /* 0x002fe200000010ff */
[----:B------:R-:W1:Y:S01]  /*15440*/  LDSM.16.MT88.4 R20, [R50+0x6c00] ;  /* 0x006c00003214783b */ /* 0x000e620000004200 */
[----:B---3--:R-:W-:-:S02]  /*15450*/  F2FP.BF16.F32.PACK_AB R30, R70, R69 ;  /* 0x00000045461e723e */ /* 0x008fc400000010ff */
[----:B-----5:R-:W-:Y:S02]  /*15460*/  F2FP.BF16.F32.PACK_AB R29, R198, R145 ;  /* 0x00000091c61d723e */ /* 0x020fe400000010ff */
[----:B----4-:R-:W-:Y:S01]  /*15470*/  F2FP.BF16.F32.PACK_AB R31, R194, R147 ;  /* 0x00000093c21f723e */ /* 0x010fe200000010ff */
[-CC-:B------:R-:W-:Y:S01]  /*15480*/  FFMA.FTZ R151, R172, R36.reuse, -R41.reuse ;  /* 0x00000024ac977223 */ /* 0x180fe20000010829 */
[-CC-:B------:R-:W-:Y:S01]  /*15490*/  FFMA.FTZ R71, R191, R36.reuse, -R41.reuse ;  /* 0x00000024bf477223 */ /* 0x180fe20000010829 */
[-C--:B------:R-:W-:Y:S01]  /*154a0*/  FFMA.FTZ R67, R187, R36.reuse, -R41 ;  /* 0x00000024bb437223 */ /* 0x080fe20000010829 */
[----:B------:R-:W-:-:S03]  /*154b0*/  FFMA.FTZ R172, R188, R36, -R55 ;  /* 0x00000024bcac7223 */ /* 0x000fc60000010837 */
[----:B------:R-:W-:Y:S03]  /*154c0*/  HMMA.16816.F32.BF16 R16, R28, R12, R16 ;  /* 0x0000000c1c10723c */ /* 0x000fe60000041810 */
[-CC-:B------:R-:W-:Y:S01]  /*154d0*/  FFMA.FTZ R153, R182, R36.reuse, -R55.reuse ;  /* 0x00000024b6997223 */ /* 0x180fe20000010837 */
[-CC-:B------:R-:W-:Y:S01]  /*154e0*/  FFMA.FTZ R180, R180, R36.reuse, -R55.reuse ;  /* 0x00000024b4b47223 */ /* 0x180fe20000010837 */
[----:B------:R-:W-:-:S03]  /*154f0*/  FFMA.FTZ R155, R176, R36, -R55 ;  /* 0x00000024b09b7223 */ /* 0x000fc60000010837 */
[C---:B------:R-:W-:Y:S01]  /*15500*/  HMMA.16816.F32.BF16 R4, R28.reuse, R14, R4 ;  /* 0x0000000e1c04723c */ /* 0x040fe20000041804 */
[----:B------:R-:W3:Y:S02]  /*15510*/  LDSM.16.MT88.4 R12, [R0+0x1c00] ;  /* 0x001c0000000c783b */ /* 0x000ee40000004200 */
[-CC-:B------:R-:W-:Y:S01]  /*15520*/  FFMA.FTZ R189, R189, R36.reuse, -R41.reuse ;  /* 0x00000024bdbd7223 */ /* 0x180fe20000010829 */
[----:B------:R-:W-:Y:S01]  /*15530*/  FFMA.FTZ R183, R183, R36, -R41 ;  /* 0x00000024b7b77223 */ /* 0x000fe20000010829 */
[----:B------:R-:W-:Y:S08]  /*15540*/  MUFU.EX2 R71, R71 ;  /* 0x0000004700477308 */ /* 0x000ff00000000800 */
[----:B------:R-:W4:Y:S08]  /*15550*/  MUFU.EX2 R66, R189 ;  /* 0x000000bd00427308 */ /* 0x000f300000000800 */
[----:B------:R-:W-:Y:S08]  /*15560*/  MUFU.EX2 R67, R67 ;  /* 0x0000004300437308 */ /* 0x000ff00000000800 */
[----:B------:R-:W5:Y:S08]  /*15570*/  MUFU.EX2 R58, R183 ;  /* 0x000000b7003a7308 */ /* 0x000f700000000800 */
[----:B------:R-:W-:Y:S08]  /*15580*/  MUFU.EX2 R172, R172 ;  /* 0x000000ac00ac7308 */ /* 0x000ff00000000800 */
[----:B------:R-:W1:Y:S08]  /*15590*/  MUFU.EX2 R153, R153 ;  /* 0x0000009900997308 */ /* 0x000e700000000800 */
[----:B------:R-:W-:Y:S08]  /*155a0*/  MUFU.EX2 R180, R180 ;  /* 0x000000b400b47308 */ /* 0x000ff00000000800 */
[----:B------:R-:W3:Y:S01]  /*155b0*/  MUFU.EX2 R155, R155 ;  /* 0x0000009b009b7308 */ /* 0x000ee20000000800 */
[C---:B--2---:R-:W-:Y:S08]  /*155c0*/  HMMA.16816.F32.BF16 R136, R28.reuse, R8, R136 ;  /* 0x000000081c88723c */ /* 0x044ff00000041888 */
[----:B------:R-:W-:Y:S01]  /*155d0*/  HMMA.16816.F32.BF16 R24, R28, R10, R24 ;  /* 0x0000000a1c18723c */ /* 0x000fe20000041818 */
[----:B------:R-:W2:Y:S02]  /*155e0*/  LDSM.16.MT88.4 R8, [R50+0x7000] ;  /* 0x007000003208783b */ /* 0x000ea40000004200 */
[----:B----4-:R-:W-:-:S02]  /*155f0*/  F2FP.BF16.F32.PACK_AB R28, R66, R71 ;  /* 0x00000047421c723e */ /* 0x010fc400000010ff */
[----:B-----5:R-:W-:Y:S02]  /*15600*/  F2FP.BF16.F32.PACK_AB R30, R58, R67 ;  /* 0x000000433a1e723e */ /* 0x020fe400000010ff */
[----:B-1----:R-:W-:Y:S02]  /*15610*/  F2FP.BF16.F32.PACK_AB R29, R153, R172 ;  /* 0x000000ac991d723e */ /* 0x002fe400000010ff */
[----:B---3--:R-:W-:Y:S01]  /*15620*/  F2FP.BF16.F32.PACK_AB R31, R155, R180 ;  /* 0x000000b49b1f723e */ /* 0x008fe200000010ff */
[-CC-:B------:R-:W-:Y:S01]  /*15630*/  FFMA.FTZ R93, R157, R36.reuse, -R41.reuse ;  /* 0x000000249d5d7223 */ /* 0x180fe20000010829 */
[-CC-:B------:R-:W-:Y:S01]  /*15640*/  FFMA.FTZ R59, R181, R36.reuse, -R41.reuse ;  /* 0x00000024b53b7223 */ /* 0x180fe20000010829 */
[-C--:B------:R-:W-:Y:S01]  /*15650*/  FFMA.FTZ R97, R171, R36.reuse, -R41 ;  /* 0x00000024ab617223 */ /* 0x080fe20000010829 */
[-CC-:B------:R-:W-:Y:S01]  /*15660*/  FFMA.FTZ R174, R174, R36.reuse, -R55.reuse ;  /* 0x00000024aeae7223 */ /* 0x180fe20000010837 */
[-CC-:B------:R-:W-:Y:S01]  /*15670*/  FFMA.FTZ R157, R170, R36.reuse, -R55.reuse ;  /* 0x00000024aa9d7223 */ /* 0x180fe20000010837 */
[-CC-:B------:R-:W-:Y:S01]  /*15680*/  FFMA.FTZ R159, R168, R36.reuse, -R55.reuse ;  /* 0x00000024a89f7223 */ /* 0x180fe20000010837 */
[-C--:B------:R-:W-:Y:S01]  /*15690*/  FFMA.FTZ R166, R166, R36.reuse, -R55 ;  /* 0x00000024a6a67223 */ /* 0x080fe20000010837 */
[C---:B------:R-:W-:Y:S03]  /*156a0*/  HMMA.16816.F32.BF16 R16, R28.reuse, R20, R16 ;  /* 0x000000141c10723c */ /* 0x040fe60000041810 */
[-CC-:B------:R-:W-:Y:S01]  /*156b0*/  FFMA.FTZ R175, R175, R36.reuse, -R41.reuse ;  /* 0x00000024afaf7223 */ /* 0x180fe20000010829 */
[-CC-:B------:R-:W-:Y:S01]  /*156c0*/  FFMA.FTZ R173, R173, R36.reuse, -R41.reuse ;  /* 0x00000024adad7223 */ /* 0x180fe20000010829 */
[----:B------:R-:W-:Y:S03]  /*156d0*/  MUFU.EX2 R59, R59 ;  /* 0x0000003b003b7308 */ /* 0x000fe60000000800 */
[C---:B------:R-:W-:Y:S01]  /*156e0*/  HMMA.16816.F32.BF16 R4, R28.reuse, R22, R4 ;  /* 0x000000161c04723c */ /* 0x040fe20000041804 */
[----:B------:R-:W1:Y:S04]  /*156f0*/  LDSM.16.MT88.4 R20, [R0+0x2000] ;  /* 0x002000000014783b */ /* 0x000e680000004200 */
[----:B------:R-:W3:Y:S03]  /*15700*/  MUFU.EX2 R54, R175 ;  /* 0x000000af00367308 */ /* 0x000ee60000000800 */
[C---:B------:R-:W-:Y:S05]  /*15710*/  HMMA.16816.F32.BF16 R136, R28.reuse, R12, R136 ;  /* 0x0000000c1c88723c */ /* 0x040fea0000041888 */
[----:B------:R-:W-:Y:S03]  /*15720*/  MUFU.EX2 R46, R173 ;  /* 0x000000ad002e7308 */ /* 0x000fe60000000800 */
[----:B------:R-:W-:Y:S01]  /*15730*/  HMMA.16816.F32.BF16 R24, R28, R14, R24 ;  /* 0x0000000e1c18723c */ /* 0x000fe20000041818 */
[----:B------:R-:W4:Y:S04]  /*15740*/  LDSM.16.MT88.4 R12, [R50+0x7400] ;  /* 0x00740000320c783b */ /* 0x000f280000004200 */
[----:B------:R-:W5:Y:S08]  /*15750*/  MUFU.EX2 R97, R97 ;  /* 0x0000006100617308 */ /* 0x000f700000000800 */
[----:B------:R-:W-:Y:S08]  /*15760*/  MUFU.EX2 R174, R174 ;  /* 0x000000ae00ae7308 */ /* 0x000ff00000000800 */
[----:B------:R-:W2:Y:S08]  /*15770*/  MUFU.EX2 R157, R157 ;  /* 0x0000009d009d7308 */ /* 0x000eb00000000800 */
[----:B------:R-:W-:Y:S08]  /*15780*/  MUFU.EX2 R159, R159 ;  /* 0x0000009f009f7308 */ /* 0x000ff00000000800 */
[----:B------:R-:W1:Y:S01]  /*15790*/  MUFU.EX2 R166, R166 ;  /* 0x000000a600a67308 */ /* 0x000e620000000800 */
        /* <DEDUP_REMOVED lines=8> */
[----:B--2---:R-:W-:Y:S01]  /*15820*/  F2FP.BF16.F32.PACK_AB R29, R157, R174 ;  /* 0x000000ae9d1d723e */ /* 0x004fe200000010ff */
[----:B------:R-:W-:Y:S01]  /*15830*/  MUFU.EX2 R95, R95 ;  /* 0x0000005f005f7308 */ /* 0x000fe20000000800 */
[----:B-1----:R-:W-:-:S07]  /*15840*/  F2FP.BF16.F32.PACK_AB R31, R166, R159 ;  /* 0x0000009fa61f723e */ /* 0x002fce00000010ff */
[----:B------:R-:W1:Y:S01]  /*15850*/  MUFU.EX2 R94, R94 ;  /* 0x0000005e005e7308 */ /* 0x000e620000000800 */
[C---:B------:R-:W-:Y:S07]  /*15860*/  HMMA.16816.F32.BF16 R16, R28.reuse, R8, R16 ;  /* 0x000000081c10723c */ /* 0x040fee0000041810 */
[----:B------:R-:W-:Y:S08]  /*15870*/  MUFU.EX2 R93, R93 ;  /* 0x0000005d005d7308 */ /* 0x000ff00000000800 */
[----:B------:R-:W-:Y:S08]  /*15880*/  MUFU.EX2 R92, R92 ;  /* 0x0000005c005c7308 */ /* 0x000ff00000000800 */
[----:B------:R-:W-:Y:S08]  /*15890*/  MUFU.EX2 R161, R161 ;  /* 0x000000a100a17308 */ /* 0x000ff00000000800 */
[----:B------:R-:W2:Y:S08]  /*158a0*/  MUFU.EX2 R158, R158 ;  /* 0x0000009e009e7308 */ /* 0x000eb00000000800 */
[----:B------:R-:W-:Y:S08]  /*158b0*/  MUFU.EX2 R156, R156 ;  /* 0x0000009c009c7308 */ /* 0x000ff00000000800 */
[----:B------:R-:W3:Y:S01]  /*158c0*/  MUFU.EX2 R163, R163 ;  /* 0x000000a300a37308 */ /* 0x000ee20000000800 */
[----:B------:R-:W-:Y:S03]  /*158d0*/  HMMA.16816.F32.BF16 R136, R28, R20, R136 ;  /* 0x000000141c88723c */ /* 0x000fe60000041888 */
[----:B------:R-:W-:Y:S01]  /*158e0*/  FFMA.FTZ R244, R244, R119, R121 ;  /* 0x00000077f4f47223 */ /* 0x000fe20000010079 */
[----:B-1----:R-:W-:Y:S01]  /*158f0*/  F2FP.BF16.F32.PACK_AB R20, R94, R95 ;  /* 0x0000005f5e14723e */ /* 0x002fe200000010ff */
[----:B------:R-:W-:Y:S01]  /*15900*/  FFMA.FTZ R152, R239, R115, R162 ;  /* 0x00000073ef987223 */ /* 0x000fe200000100a2 */
[----:B--2---:R-:W-:-:S02]  /*15910*/  F2FP.BF16.F32.PACK_AB R21, R158, R161 ;  /* 0x000000a19e15723e */ /* 0x004fc400000010ff */
[----:B------:R-:W-:Y:S03]  /*15920*/  HMMA.16816.F32.BF16 R24, R28, R22, R24 ;  /* 0x000000161c18723c */ /* 0x000fe60000041818 */
[----:B------:R-:W-:Y:S01]  /*15930*/  F2FP.BF16.F32.PACK_AB R22, R92, R93 ;  /* 0x0000005d5c16723e */ /* 0x000fe200000010ff */
[----:B------:R-:W-:Y:S01]  /*15940*/  FADD.FTZ R244, R117, R244 ;  /* 0x000000f475f47221 */ /* 0x000fe20000010000 */
[----:B------:R-:W-:Y:S01]  /*15950*/  FADD.FTZ R152, R111, R152 ;  /* 0x000000986f987221 */ /* 0x000fe20000010000 */
[----:B---3--:R-:W-:-:S03]  /*15960*/  F2FP.BF16.F32.PACK_AB R23, R163, R156 ;  /* 0x0000009ca317723e */ /* 0x008fc600000010ff */
[----:B------:R-:W-:Y:S01]  /*15970*/  FADD.FTZ R103, R103, R152 ;  /* 0x0000009867677221 */ /* 0x000fe20000010000 */
[----:B------:R-:W-:Y:S01]  /*15980*/  HMMA.16816.F32.BF16 R4, R28, R10, R4 ;  /* 0x0000000a1c04723c */ /* 0x000fe20000041804 */
[----:B------:R-:W1:Y:S02]  /*15990*/  LDSM.16.MT88.4 R8, [R0+0x2400] ;  /* 0x002400000008783b */ /* 0x000e640000004200 */
[----:B------:R-:W-:Y:S02]  /*159a0*/  FADD.FTZ R103, R154, R103 ;  /* 0x000000679a677221 */ /* 0x000fe40000010000 */
[----:B------:R-:W2:Y:S03]  /*159b0*/  LDSM.16.MT88.4 R28, [R50+0x7800] ;  /* 0x00780000321c783b */ /* 0x000ea60000004200 */
[----:B----4-:R-:W-:Y:S05]  /*159c0*/  HMMA.16816.F32.BF16 R16, R20, R12, R16 ;  /* 0x0000000c1410723c */ /* 0x010fea0000041810 */
[----:B------:R-:W-:-:S04]  /*159d0*/  FADD.FTZ R13, R113, R244 ;  /* 0x000000f4710d7221 */ /* 0x000fc80000010000 */
        /* <DEDUP_REMOVED lines=9> */
[-C--:B------:R-:W-:Y:S01]  /*15a70*/  FFMA.FTZ R88, R88, R36.reuse, -R41 ;  /* 0x0000002458587223 */ /* 0x080fe20000010829 */
[-C--:B------:R-:W-:Y:S01]  /*15a80*/  FFMA.FTZ R130, R130, R36.reuse, -R55 ;  /* 0x0000002482827223 */ /* 0x080fe20000010837 */
[----:B------:R-:W-:Y:S01]  /*15a90*/  FADD.FTZ R142, R142, R107 ;  /* 0x0000006b8e8e7221 */ /* 0x000fe20000010000 */
[----:B------:R-:W-:Y:S01]  /*15aa0*/  FADD.FTZ R101, R101, R112 ;  /* 0x0000007065657221 */ /* 0x000fe20000010000 */
[-CC-:B------:R-:W-:Y:S01]  /*15ab0*/  FFMA.FTZ R128, R128, R36.reuse, -R55.reuse ;  /* 0x0000002480807223 */ /* 0x180fe20000010837 */
[-CC-:B------:R-:W-:Y:S01]  /*15ac0*/  FFMA.FTZ R126, R126, R36.reuse, -R55.reuse ;  /* 0x000000247e7e7223 */ /* 0x180fe20000010837 */
[----:B------:R-:W-:Y:S01]  /*15ad0*/  FFMA.FTZ R122, R122, R36, -R55 ;  /* 0x000000247a7a7223 */ /* 0x000fe20000010837 */
[----:B------:R-:W-:Y:S01]  /*15ae0*/  FADD.FTZ R101, R38, R101 ;  /* 0x0000006526657221 */ /* 0x000fe20000010000 */
[----:B------:R-:W-:Y:S01]  /*15af0*/  FADD.FTZ R142, R123, R142 ;  /* 0x0000008e7b8e7221 */ /* 0x000fe20000010000 */
[----:B------:R-:W-:Y:S01]  /*15b00*/  MUFU.EX2 R91, R91 ;  /* 0x0000005b005b7308 */ /* 0x000fe20000000800 */
[----:B------:R-:W-:Y:S03]  /*15b10*/  HMMA.16816.F32.BF16 R4, R20, R14, R4 ;  /* 0x0000000e1404723c */ /* 0x000fe60000041804 */
[----:B------:R-:W-:Y:S01]  /*15b20*/  FADD.FTZ R40, R40, R101 ;  /* 0x0000006528287221 */ /* 0x000fe20000010000 */
[----:B------:R-:W-:Y:S01]  /*15b30*/  FADD.FTZ R125, R125, R142 ;  /* 0x0000008e7d7d7221 */ /* 0x000fe20000010000 */
[----:B------:R-:W3:Y:S02]  /*15b40*/  LDSM.16.MT88.4 R12, [R0+0x2800] ;  /* 0x00280000000c783b */ /* 0x000ee40000004200 */
[----:B------:R-:W4:Y:S01]  /*15b50*/  MUFU.EX2 R90, R90 ;  /* 0x0000005a005a7308 */ /* 0x000f220000000800 */
[----:B------:R-:W-:-:S07]  /*15b60*/  FADD.FTZ R43, R43, R40 ;  /* 0x000000282b2b7221 */ /* 0x000fce0000010000 */
[----:B------:R-:W-:Y:S01]  /*15b70*/  MUFU.EX2 R89, R89 ;  /* 0x0000005900597308 */ /* 0x000fe20000000800 */
[----:B------:R-:W-:-:S07]  /*15b80*/  FADD.FTZ R125, R134, R125 ;  /* 0x0000007d867d7221 */ /* 0x000fce0000010000 */
[----:B------:R-:W-:Y:S08]  /*15b90*/  MUFU.EX2 R88, R88 ;  /* 0x0000005800587308 */ /* 0x000ff00000000800 */
[----:B------:R-:W-:Y:S08]  /*15ba0*/  MUFU.EX2 R130, R130 ;  /* 0x0000008200827308 */ /* 0x000ff00000000800 */
[----:B------:R-:W5:Y:S08]  /*15bb0*/  MUFU.EX2 R119, R128 ;  /* 0x0000008000777308 */ /* 0x000f700000000800 */
[----:B------:R-:W-:Y:S08]  /*15bc0*/  MUFU.EX2 R111, R126 ;  /* 0x0000007e006f7308 */ /* 0x000ff00000000800 */
[----:B------:R-:W2:Y:S01]  /*15bd0*/  MUFU.EX2 R116, R122 ;  /* 0x0000007a00747308 */ /* 0x000ea20000000800 */
[----:B------:R-:W-:Y:S01]  /*15be0*/  FADD.FTZ R42, R42, R43 ;  /* 0x0000002b2a2a7221 */ /* 0x000fe20000010000 */
[----:B------:R-:W-:Y:S01]  /*15bf0*/  FADD.FTZ R146, R146, R125 ;  /* 0x0000007d92927221 */ /* 0x000fe20000010000 */
[----:B-1----:R-:W-:Y:S03]  /*15c00*/  HMMA.16816.F32.BF16 R136, R20, R8, R136 ;  /* 0x000000081488723c */ /* 0x002fe60000041888 */
[----:B------:R-:W-:Y:S01]  /*15c10*/  FADD.FTZ R45, R45, R42 ;  /* 0x0000002a2d2d7221 */ /* 0x000fe20000010000 */
[----:B------:R-:W-:Y:S01]  /*15c20*/  FADD.FTZ R146, R129, R146 ;  /* 0x0000009281927221 */ /* 0x000fe20000010000 */
[----:B----4-:R-:W-:-:S02]  /*15c30*/  F2FP.BF16.F32.PACK_AB R8, R90, R91 ;  /* 0x0000005b5a08723e */ /* 0x010fc400000010ff */
[----:B-----5:R-:W-:Y:S01]  /*15c40*/  F2FP.BF16.F32.PACK_AB R9, R119, R130 ;  /* 0x000000827709723e */ /* 0x020fe200000010ff */
[----:B------:R-:W-:Y:S03]  /*15c50*/  HMMA.16816.F32.BF16 R24, R20, R10, R24 ;  /* 0x0000000a1418723c */ /* 0x000fe60000041818 */
[----:B------:R-:W-:Y:S01]  /*15c60*/  F2FP.BF16.F32.PACK_AB R10, R88, R89 ;  /* 0x00000059580a723e */ /* 0x000fe200000010ff */
[----:B------:R-:W1:Y:S01]  /*15c70*/  LDSM.16.MT88.4 R20, [R50+0x7c00] ;  /* 0x007c00003214783b */ /* 0x000e620000004200 */
[----:B------:R-:W-:Y:S01]  /*15c80*/  FADD.FTZ R44, R44, R45 ;  /* 0x0000002d2c2c7221 */ /* 0x000fe20000010000 */
[----:B------:R-:W-:Y:S01]  /*15c90*/  FADD.FTZ R131, R131, R146 ;  /* 0x0000009283837221 */ /* 0x000fe20000010000 */
[----:B--2---:R-:W-:Y:S02]  /*15ca0*/  F2FP.BF16.F32.PACK_AB R11, R116, R111 ;  /* 0x0000006f740b723e */ /* 0x004fe400000010ff */
[----:B------:R-:W-:Y:S01]  /*15cb0*/  FADD.FTZ R44, R49, R44 ;  /* 0x0000002c312c7221 */ /* 0x000fe20000010000 */
[----:B------:R-:W-:Y:S01]  /*15cc0*/  FADD.FTZ R131, R144, R131 ;  /* 0x0000008390837221 */ /* 0x000fe20000010000 */
[-C--:B------:R-:W-:Y:S01]  /*15cd0*/  FFMA.FTZ R84, R84, R36.reuse, -R41 ;  /* 0x0000002454547223 */ /* 0x080fe20000010829 */
[----:B------:R-:W-:-:S02]  /*15ce0*/  FFMA.FTZ R3, R118, R36, -R55 ;  /* 0x0000002476037223 */ /* 0x000fc40000010837 */
[C---:B------:R-:W-:Y:S05]  /*15cf0*/  HMMA.16816.F32.BF16 R16, R8.reuse, R28, R16 ;  /* 0x0000001c0810723c */ /* 0x040fea0000041810 */
[-C--:B------:R-:W-:Y:S01]  /*15d00*/  FFMA.FTZ R38, R114, R36.reuse, -R55 ;  /* 0x0000002472267223 */ /* 0x080fe20000010837 */
[----:B------:R-:W-:Y:S01]  /*15d10*/  FADD.FTZ R51, R51, R44 ;  /* 0x0000002c33337221 */ /* 0x000fe20000010000 */
[----:B------:R-:W-:Y:S01]  /*15d20*/  FADD.FTZ R186, R186, R131 ;  /* 0x00000083baba7221 */ /* 0x000fe20000010000 */
[----:B------:R-:W-:Y:S01]  /*15d30*/  HMMA.16816.F32.BF16 R4, R8, R30, R4 ;  /* 0x0000001e0804723c */ /* 0x000fe20000041804 */
[----:B------:R-:W2:Y:S02]  /*15d40*/  LDSM.16.MT88.4 R28, [R0+0x2c00] ;  /* 0x002c0000001c783b */ /* 0x000ea40000004200 */
[-CC-:B------:R-:W-:Y:S01]  /*15d50*/  FFMA.FTZ R120, R120, R36.reuse, -R55.reuse ;  /* 0x0000002478787223 */ /* 0x180fe20000010837 */
[----:B------:R-:W-:Y:S01]  /*15d60*/  FFMA.FTZ R110, R110, R36, -R55 ;  /* 0x000000246e6e7223 */ /* 0x000fe20000010837 */
[----:B------:R-:W-:Y:S01]  /*15d70*/  FADD.FTZ R52, R52, R51 ;  /* 0x0000003334347221 */ /* 0x000fe20000010000 */
[----:B------:R-:W-:Y:S01]  /*15d80*/  FADD.FTZ R186, R133, R186 ;  /* 0x000000ba85ba7221 */ /* 0x000fe20000010000 */
[----:B------:R-:W-:Y:S02]  /*15d90*/  MUFU.EX2 R87, R87 ;  /* 0x0000005700577308 */ /* 0x000fe40000000800 */
[----:B------:R-:W-:Y:S01]  /*15da0*/  FADD.FTZ R53, R53, R52 ;  /* 0x0000003435357221 */ /* 0x000fe20000010000 */
[----:B------:R-:W-:-:S05]  /*15db0*/  FADD.FTZ R135, R135, R186 ;  /* 0x000000ba87877221 */ /* 0x000fca0000010000 */
[----:B------:R-:W4:Y:S01]  /*15dc0*/  MUFU.EX2 R86, R86 ;  /* 0x0000005600567308 */ /* 0x000f220000000800 */
[----:B------:R-:W-:Y:S01]  /*15dd0*/  FADD.FTZ R56, R56, R53 ;  /* 0x0000003538387221 */ /* 0x000fe20000010000 */
[----:B------:R-:W-:-:S06]  /*15de0*/  FADD.FTZ R135, R184, R135 ;  /* 0x00000087b8877221 */ /* 0x000fcc0000010000 */
[----:B------:R-:W-:Y:S08]  /*15df0*/  MUFU.EX2 R85, R85 ;  /* 0x0000005500557308 */ /* 0x000ff00000000800 */
[----:B------:R-:W5:Y:S08]  /*15e00*/  MUFU.EX2 R84, R84 ;  /* 0x0000005400547308 */ /* 0x000f700000000800 */
[----:B------:R-:W-:Y:S08]  /*15e10*/  MUFU.EX2 R108, R120 ;  /* 0x00000078006c7308 */ /* 0x000ff00000000800 */
[----:B------:R-:W1:Y:S08]  /*15e20*/  MUFU.EX2 R3, R3 ;  /* 0x0000000300037308 */ /* 0x000e700000000800 */
[----:B------:R-:W-:Y:S08]  /*15e30*/  MUFU.EX2 R38, R38 ;  /* 0x0000002600267308 */ /* 0x000ff00000000800 */
[----:B------:R-:W2:Y:S01]  /*15e40*/  MUFU.EX2 R43, R110 ;  /* 0x0000006e002b7308 */ /* 0x000ea20000000800 */
[----:B------:R-:W-:Y:S01]  /*15e50*/  FADD.FTZ R57, R57, R56 ;  /* 0x0000003839397221 */ /* 0x000fe20000010000 */
[----:B------:R-:W-:Y:S01]  /*15e60*/  FADD.FTZ R192, R192, R135 ;  /* 0x00000087c0c07221 */ /* 0x000fe20000010000 */
[----:B---3--:R-:W-:Y:S03]  /*15e70*/  HMMA.16816.F32.BF16 R136, R8, R12, R136 ;  /* 0x0000000c0888723c */ /* 0x008fe60000041888 */
[----:B------:R-:W-:Y:S01]  /*15e80*/  FADD.FTZ R62, R62, R57 ;  /* 0x000000393e3e7221 */ /* 0x000fe20000010000 */
[----:B------:R-:W-:-:S04]  /*15e90*/  FADD.FTZ R192, R141, R192 ;  /* 0x000000c08dc07221 */ /* 0x000fc80000010000 */
[----:B------:R-:W-:Y:S01]  /*15ea0*/  HMMA.16816.F32.BF16 R24, R8, R14, R24 ;  /* 0x0000000e0818723c */ /* 0x000fe20000041818 */
[----:B------:R-:W3:Y:S02]  /*15eb0*/  LDSM.16.MT88.4 R12, [R50+0x8000] ;  /* 0x00800000320c783b */ /* 0x000ee40000004200 */
[----:B----4-:R-:W-:Y:S01]  /*15ec0*/  F2FP.BF16.F32.PACK_AB R8, R86, R87 ;  /* 0x000000575608723e */ /* 0x010fe200000010ff */
[----:B------:R-:W-:Y:S01]  /*15ed0*/  FADD.FTZ R61, R61, R62 ;  /* 0x0000003e3d3d7221 */ /* 0x000fe20000010000 */
[----:B-----5:R-:W-:Y:S01]  /*15ee0*/  F2FP.BF16.F32.PACK_AB R10, R84, R85 ;  /* 0x00000055540a723e */ /* 0x020fe200000010ff */
[----:B------:R-:W-:Y:S01]  /*15ef0*/  FADD.FTZ R143, R143, R192 ;  /* 0x000000c08f8f7221 */ /* 0x000fe20000010000 */
[----:B-1----:R-:W-:Y:S02]  /*15f00*/  F2FP.BF16.F32.PACK_AB R9, R3, R108 ;  /* 0x0000006c0309723e */ /* 0x002fe400000010ff */
[----:B--2---:R-:W-:Y:S01]  /*15f10*/  F2FP.BF16.F32.PACK_AB R11, R43, R38 ;  /* 0x000000262b0b723e */ /* 0x004fe200000010ff */
[----:B------:R-:W-:Y:S01]  /*15f20*/  FADD.FTZ R64, R64, R61 ;  /* 0x0000003d40407221 */ /* 0x000fe20000010000 */
[----:B------:R-:W-:Y:S01]  /*15f30*/  FADD.FTZ R190, R190, R143 ;  /* 0x0000008fbebe7221 */ /* 0x000fe20000010000 */
[-CC-:B------:R-:W-:Y:S01]  /*15f40*/  FFMA.FTZ R40, R106, R36.reuse, -R55.reuse ;  /* 0x000000246a287223 */ /* 0x180fe20000010837 */
[-CC-:B------:R-:W-:Y:S01]  /*15f50*/  FFMA.FTZ R45, R104, R36.reuse, -R55.reuse ;  /* 0x00000024682d7223 */ /* 0x180fe20000010837 */
[-CC-:B------:R-:W-:Y:S01]  /*15f60*/  FFMA.FTZ R42, R68, R36.reuse, -R55.reuse ;  /* 0x00000024442a7223 */ /* 0x180fe20000010837 */
[----:B------:R-:W-:Y:S01]  /*15f70*/  FFMA.FTZ R49, R65, R36, -R55 ;  /* 0x0000002441317223 */ /* 0x000fe20000010837 */
[C---:B------:R-:W-:Y:S03]  /*15f80*/  HMMA.16816.F32.BF16 R16, R8.reuse, R20, R16 ;  /* 0x000000140810723c */ /* 0x040fe60000041810 */
[----:B------:R-:W-:Y:S01]  /*15f90*/  FADD.FTZ R63, R63, R64 ;  /* 0x000000403f3f7221 */ /* 0x000fe20000010000 */
[----:B------:R-:W-:Y:S01]  /*15fa0*/  FADD.FTZ R145, R145, R190 ;  /* 0x000000be91917221 */ /* 0x000fe20000010000 */
[----:B------:R-:W-:Y:S08]  /*15fb0*/  MUFU.EX2 R83, R83 ;  /* 0x0000005300537308 */ /* 0x000ff00000000800 */
[----:B------:R-:W1:Y:S01]  /*15fc0*/  MUFU.EX2 R82, R82 ;  /* 0x0000005200527308 */ /* 0x000e620000000800 */
[----:B------:R-:W-:Y:S01]  /*15fd0*/  HMMA.16816.F32.BF16 R4, R8, R22, R4 ;  /* 0x000000160804723c */ /* 0x000fe20000041804 */
[----:B------:R-:W2:Y:S02]  /*15fe0*/  LDSM.16.MT88.4 R20, [R0+0x3000] ;  /* 0x003000000014783b */ /* 0x000ea40000004200 */
[----:B------:R-:W-:Y:S01]  /*15ff0*/  FADD.FTZ R72, R72, R63 ;  /* 0x0000003f48487221 */ /* 0x000fe20000010000 */
[----:B------:R-:W-:-:S03]  /*16000*/  FADD.FTZ R198, R198, R145 ;  /* 0x00000091c6c67221 */ /* 0x000fc60000010000 */
[----:B------:R-:W-:Y:S01]  /*16010*/  MUFU.EX2 R81, R81 ;  /* 0x0000005100517308 */ /* 0x000fe20000000800 */
[----:B------:R-:W-:Y:S03]  /*16020*/  HMMA.16816.F32.BF16 R136, R8, R28, R136 ;  /* 0x0000001c0888723c */ /* 0x000fe60000041888 */
[----:B------:R-:W-:Y:S01]  /*16030*/  FADD.FTZ R69, R69, R72 ;  /* 0x0000004845457221 */ /* 0x000fe20000010000 */
[----:B------:R-:W-:-:S03]  /*16040*/  FADD.FTZ R147, R147, R198 ;  /* 0x000000c693937221 */ /* 0x000fc60000010000 */
[----:B------:R-:W4:Y:S01]  /*16050*/  MUFU.EX2 R2, R2 ;  /* 0x0000000200027308 */ /* 0x000f220000000800 */
[----:B------:R-:W-:Y:S01]  /*16060*/  HMMA.16816.F32.BF16 R24, R8, R30, R24 ;  /* 0x0000001e0818723c */ /* 0x000fe20000041818 */
[----:B------:R-:W5:Y:S02]  /*16070*/  LDSM.16.MT88.4 R28, [R50+0x8400] ;  /* 0x00840000321c783b */ /* 0x000f640000004200 */
[-CC-:B------:R-:W-:Y:S01]  /*16080*/  FFMA.FTZ R99, R248, R36.reuse, -R41.reuse ;  /* 0x00000024f8637223 */ /* 0x180fe20000010829 */
[-C--:B------:R-:W-:Y:S01]  /*16090*/  FFMA.FTZ R178, R178, R36.reuse, -R41 ;  /* 0x00000024b2b27223 */ /* 0x080fe20000010829 */
[-CC-:B------:R-:W-:Y:S01]  /*160a0*/  FFMA.FTZ R44, R74, R36.reuse, -R55.reuse ;  /* 0x000000244a2c7223 */ /* 0x180fe20000010837 */
[-CC-:B------:R-:W-:Y:S01]  /*160b0*/  FFMA.FTZ R51, R73, R36.reuse, -R55.reuse ;  /* 0x0000002449337223 */ /* 0x180fe20000010837 */
[-CC-:B------:R-:W-:Y:S01]  /*160c0*/  FFMA.FTZ R52, R76, R36.reuse, -R55.reuse ;  /* 0x000000244c347223 */ /* 0x180fe20000010837 */
[----:B------:R-:W-:Y:S01]  /*160d0*/  MUFU.EX2 R40, R40 ;  /* 0x0000002800287308 */ /* 0x000fe20000000800 */
[----:B------:R-:W-:-:S07]  /*160e0*/  FFMA.FTZ R53, R75, R36, -R55 ;  /* 0x000000244b357223 */ /* 0x000fce0000010837 */
[----:B------:R-:W-:Y:S08]  /*160f0*/  MUFU.EX2 R132, R132 ;  /* 0x0000008400847308 */ /* 0x000ff00000000800 */
[----:B------:R-:W-:Y:S01]  /*16100*/  MUFU.EX2 R127, R127 ;  /* 0x0000007f007f7308 */ /* 0x000fe20000000800 */
[-CC-:B------:R-:W-:Y:S01]  /*16110*/  FFMA.FTZ R160, R160, R36.reuse, -R41.reuse ;  /* 0x00000024a0a07223 */ /* 0x180fe20000010829 */
[-CC-:B------:R-:W-:Y:S01]  /*16120*/  FFMA.FTZ R124, R124, R36.reuse, -R41.reuse ;  /* 0x000000247c7c7223 */ /* 0x180fe20000010829 */
[-C--:B------:R-:W-:Y:S01]  /*16130*/  FFMA.FTZ R33, R33, R36.reuse, -R41 ;  /* 0x0000002421217223 */ /* 0x080fe20000010829 */
[-CC-:B------:R-:W-:Y:S01]  /*16140*/  FFMA.FTZ R57, R77, R36.reuse, -R55.reuse ;  /* 0x000000244d397223 */ /* 0x180fe20000010837 */
[-CC-:B------:R-:W-:Y:S01]  /*16150*/  FFMA.FTZ R78, R78, R36.reuse, -R55.reuse ;  /* 0x000000244e4e7223 */ /* 0x180fe20000010837 */
[----:B------:R-:W-:Y:S01]  /*16160*/  FFMA.FTZ R79, R79, R36, -R55 ;  /* 0x000000244f4f7223 */ /* 0x000fe20000010837 */
[----:B------:R-:W-:Y:S01]  /*16170*/  LDSM.16.MT88.4 R140, [R50+0x8c00] ;  /* 0x008c0000328c783b */ /* 0x000fe20000004200 */
[----:B------:R-:W3:Y:S08]  /*16180*/  MUFU.EX2 R45, R45 ;  /* 0x0000002d002d7308 */ /* 0x000ef00000000800 */
[----:B------:R-:W-:Y:S08]  /*16190*/  MUFU.EX2 R42, R42 ;  /* 0x0000002a002a7308 */ /* 0x000ff00000000800 */
[----:B------:R-:W2:Y:S01]  /*161a0*/  MUFU.EX2 R49, R49 ;  /* 0x0000003100317308 */ /* 0x000ea20000000800 */
[----:B------:R-:W-:Y:S01]  /*161b0*/  FADD.FTZ R70, R70, R69 ;  /* 0x0000004546467221 */ /* 0x000fe20000010000 */
[----:B------:R-:W-:-:S03]  /*161c0*/  FADD.FTZ R147, R194, R147 ;  /* 0x00000093c2937221 */ /* 0x000fc60000010000 */
[----:B------:R-:W-:Y:S01]  /*161d0*/  FADD.FTZ R71, R71, R70 ;  /* 0x0000004647477221 */ /* 0x000fe20000010000 */
[----:B------:R-:W-:Y:S01]  /*161e0*/  FADD.FTZ R172, R172, R147 ;  /* 0x00000093acac7221 */ /* 0x000fe20000010000 */
[----:B-1----:R-:W-:Y:S02]  /*161f0*/  F2FP.BF16.F32.PACK_AB R8, R82, R83 ;  /* 0x000000535208723e */ /* 0x002fe400000010ff */
[----:B----4-:R-:W-:Y:S01]  /*16200*/  F2FP.BF16.F32.PACK_AB R10, R2, R81 ;  /* 0x00000051020a723e */ /* 0x010fe200000010ff */
[----:B------:R-:W-:Y:S01]  /*16210*/  FADD.FTZ R66, R66, R71 ;  /* 0x0000004742427221 */ /* 0x000fe20000010000 */
[----:B---3--:R-:W-:Y:S01]  /*16220*/  F2FP.BF16.F32.PACK_AB R9, R45, R40 ;  /* 0x000000282d09723e */ /* 0x008fe200000010ff */
[----:B------:R-:W-:Y:S01]  /*16230*/  FADD.FTZ R153, R153, R172 ;  /* 0x000000ac99997221 */ /* 0x000fe20000010000 */
[----:B------:R-:W1:Y:S01]  /*16240*/  MUFU.EX2 R99, R99 ;  /* 0x0000006300637308 */ /* 0x000e620000000800 */
[----:B--2---:R-:W-:Y:S01]  /*16250*/  F2FP.BF16.F32.PACK_AB R11, R49, R42 ;  /* 0x0000002a310b723e */ /* 0x004fe200000010ff */
[----:B------:R-:W-:Y:S01]  /*16260*/  FADD.FTZ R67, R67, R66 ;  /* 0x0000004243437221 */ /* 0x000fe20000010000 */
[----:B------:R-:W-:-:S05]  /*16270*/  FADD.FTZ R180, R180, R153 ;  /* 0x00000099b4b47221 */ /* 0x000fca0000010000 */
[----:B------:R-:W2:Y:S01]  /*16280*/  MUFU.EX2 R178, R178 ;  /* 0x000000b200b27308 */ /* 0x000ea20000000800 */
[----:B------:R-:W-:Y:S01]  /*16290*/  FADD.FTZ R58, R58, R67 ;  /* 0x000000433a3a7221 */ /* 0x000fe20000010000 */
[----:B------:R-:W-:Y:S01]  /*162a0*/  FADD.FTZ R155, R155, R180 ;  /* 0x000000b49b9b7221 */ /* 0x000fe20000010000 */
[----:B------:R-:W-:Y:S05]  /*162b0*/  HMMA.16816.F32.BF16 R16, R8, R12, R16 ;  /* 0x0000000c0810723c */ /* 0x000fea0000041810 */
        /* <DEDUP_REMOVED lines=9> */
[----:B------:R-:W5:Y:S02]  /*16350*/  LDSM.16.MT88.4 R12, [R0+0x3400] ;  /* 0x00340000000c783b */ /* 0x000f640000004200 */
[----:B------:R-:W-:-:S05]  /*16360*/  FADD.FTZ R159, R159, R174 ;  /* 0x000000ae9f9f7221 */ /* 0x000fca0000010000 */
[----:B------:R-:W-:Y:S03]  /*16370*/  HMMA.16816.F32.BF16 R136, R8, R20, R136 ;  /* 0x000000140888723c */ /* 0x000fe60000041888 */
[----:B------:R-:W-:Y:S01]  /*16380*/  FADD.FTZ R20, R46, R59 ;  /* 0x0000003b2e147221 */ /* 0x000fe20000010000 */
[----:B------:R-:W-:-:S04]  /*16390*/  FADD.FTZ R166, R166, R159 ;  /* 0x0000009fa6a67221 */ /* 0x000fc80000010000 */
[----:B------:R-:W-:Y:S03]  /*163a0*/  HMMA.16816.F32.BF16 R24, R8, R22, R24 ;  /* 0x000000160818723c */ /* 0x000fe60000041818 */
[----:B-1----:R-:W-:Y:S02]  /*163b0*/  F2FP.BF16.F32.PACK_AB R8, R132, R99 ;  /* 0x000000638408723e */ /* 0x002fe400000010ff */
[----:B--2---:R-:W-:Y:S02]  /*163c0*/  F2FP.BF16.F32.PACK_AB R10, R178, R127 ;  /* 0x0000007fb20a723e */ /* 0x004fe400000010ff */
[----:B---3--:R-:W-:Y:S02]  /*163d0*/  F2FP.BF16.F32.PACK_AB R9, R51, R44 ;  /* 0x0000002c3309723e */ /* 0x008fe400000010ff */
[----:B----4-:R-:W-:Y:S01]  /*163e0*/  F2FP.BF16.F32.PACK_AB R11, R53, R52 ;  /* 0x00000034350b723e */ /* 0x010fe200000010ff */
[----:B------:R-:W-:-:S04]  /*163f0*/  FADD.FTZ R20, R97, R20 ;  /* 0x0000001461147221 */ /* 0x000fc80000010000 */
[----:B------:R-:W-:Y:S02]  /*16400*/  FADD.FTZ R95, R95, R20 ;  /* 0x000000145f5f7221 */ /* 0x000fe40000010000 */
[----:B-----5:R-:W-:Y:S03]  /*16410*/  HMMA.16816.F32.BF16 R16, R8, R28, R16 ;  /* 0x0000001c0810723c */ /* 0x020fe60000041810 */
        /* <DEDUP_REMOVED lines=15> */
[----:B------:R-:W-:Y:S02]  /*16510*/  FFMA.FTZ R46, R80, R36, -R55 ;  /* 0x00000024502e7223 */ /* 0x000fe40000010837 */
[----:B------:R-:W-:Y:S01]  /*16520*/  FADD.FTZ R111, R116, R111 ;  /* 0x0000006f746f7221 */ /* 0x000fe20000010000 */
[C---:B------:R-:W-:Y:S01]  /*16530*/  HMMA.16816.F32.BF16 R4, R8.reuse, R30, R4 ;  /* 0x0000001e0804723c */ /* 0x040fe20000041804 */
[----:B------:R-:W2:Y:S02]  /*16540*/  LDSM.16.MT88.4 R28, [R0+0x3800] ;  /* 0x00380000001c783b */ /* 0x000ea40000004200 */
[----:B------:R-:W-:Y:S01]  /*16550*/  FADD.FTZ R87, R87, R88 ;  /* 0x0000005857577221 */ /* 0x000fe20000010000 */
[----:B------:R-:W-:Y:S01]  /*16560*/  FADD.FTZ R108, R108, R111 ;  /* 0x0000006f6c6c7221 */ /* 0x000fe20000010000 */
[----:B------:R-:W-:Y:S02]  /*16570*/  MUFU.EX2 R151, R151 ;  /* 0x0000009700977308 */ /* 0x000fe40000000800 */
[----:B------:R-:W-:Y:S01]  /*16580*/  FADD.FTZ R86, R86, R87 ;  /* 0x0000005756567221 */ /* 0x000fe20000010000 */
[----:B------:R-:W-:Y:S03]  /*16590*/  HMMA.16816.F32.BF16 R136, R8, R12, R136 ;  /* 0x0000000c0888723c */ /* 0x000fe60000041888 */
[----:B------:R-:W-:-:S02]  /*165a0*/  FADD.FTZ R3, R3, R108 ;  /* 0x0000006c03037221 */ /* 0x000fc40000010000 */
[----:B------:R-:W3:Y:S01]  /*165b0*/  MUFU.EX2 R160, R160 ;  /* 0x000000a000a07308 */ /* 0x000ee20000000800 */
[----:B------:R-:W-:Y:S01]  /*165c0*/  FADD.FTZ R85, R85, R86 ;  /* 0x0000005655557221 */ /* 0x000fe20000010000 */
[----:B------:R-:W-:-:S06]  /*165d0*/  FADD.FTZ R38, R38, R3 ;  /* 0x0000000326267221 */ /* 0x000fcc0000010000 */
[----:B------:R-:W-:Y:S08]  /*165e0*/  MUFU.EX2 R124, R124 ;  /* 0x0000007c007c7308 */ /* 0x000ff00000000800 */
[----:B------:R-:W4:Y:S08]  /*165f0*/  MUFU.EX2 R33, R33 ;  /* 0x0000002100217308 */ /* 0x000f300000000800 */
[----:B------:R-:W-:Y:S08]  /*16600*/  MUFU.EX2 R54, R78 ;  /* 0x0000004e00367308 */ /* 0x000ff00000000800 */
[----:B------:R-:W5:Y:S08]  /*16610*/  MUFU.EX2 R57, R57 ;  /* 0x0000003900397308 */ /* 0x000f700000000800 */
[----:B------:R-:W-:Y:S08]  /*16620*/  MUFU.EX2 R46, R46 ;  /* 0x0000002e002e7308 */ /* 0x000ff00000000800 */
[----:B------:R-:W1:Y:S01]  /*16630*/  MUFU.EX2 R13, R79 ;  /* 0x0000004f000d7308 */ /* 0x000e620000000800 */
[----:B------:R-:W-:Y:S01]  /*16640*/  FADD.FTZ R84, R84, R85 ;  /* 0x0000005554547221 */ /* 0x000fe20000010000 */
[----:B------:R-:W-:Y:S01]  /*16650*/  FADD.FTZ R43, R43, R38 ;  /* 0x000000262b2b7221 */ /* 0x000fe20000010000 */
[----:B------:R-:W-:Y:S03]  /*16660*/  HMMA.16816.F32.BF16 R24, R8, R14, R24 ;  /* 0x0000000e0818723c */ /* 0x000fe60000041818 */
[-C--:B------:R-:W-:Y:S01]  /*16670*/  FFMA.FTZ R37, R37, R36.reuse, -R41 ;  /* 0x0000002425257223 */ /* 0x080fe20000010829 */
[----:B------:R-:W-:Y:S01]  /*16680*/  FADD.FTZ R83, R83, R84 ;  /* 0x0000005453537221 */ /* 0x000fe20000010000 */
[----:B------:R-:W-:Y:S01]  /*16690*/  FADD.FTZ R40, R40, R43 ;  /* 0x0000002b28287221 */ /* 0x000fe20000010000 */
[-CC-:B------:R-:W-:Y:S01]  /*166a0*/  FFMA.FTZ R32, R32, R36.reuse, -R41.reuse ;  /* 0x0000002420207223 */ /* 0x180fe20000010829 */
[-CC-:B------:R-:W-:Y:S01]  /*166b0*/  FFMA.FTZ R39, R39, R36.reuse, -R41.reuse ;  /* 0x0000002427277223 */ /* 0x180fe20000010829 */
[-C--:B------:R-:W-:Y:S01]  /*166c0*/  FFMA.FTZ R244, R34, R36.reuse, -R41 ;  /* 0x0000002422f47223 */ /* 0x080fe20000010829 */
[-CC-:B------:R-:W-:Y:S01]  /*166d0*/  FFMA.FTZ R12, R102, R36.reuse, -R55.reuse ;  /* 0x00000024660c7223 */ /* 0x180fe20000010837 */
[-CC-:B------:R-:W-:Y:S01]  /*166e0*/  FFMA.FTZ R15, R100, R36.reuse, -R55.reuse ;  /* 0x00000024640f7223 */ /* 0x180fe20000010837 */
[-CC-:B------:R-:W-:Y:S01]  /*166f0*/  FFMA.FTZ R14, R96, R36.reuse, -R55.reuse ;  /* 0x00000024600e7223 */ /* 0x180fe20000010837 */
[----:B------:R-:W-:Y:S01]  /*16700*/  FFMA.FTZ R98, R98, R36, -R55 ;  /* 0x0000002462627223 */ /* 0x000fe20000010837 */
[----:B---3--:R-:W-:Y:S01]  /*16710*/  F2FP.BF16.F32.PACK_AB R8, R160, R151 ;  /* 0x00000097a008723e */ /* 0x008fe200000010ff */
[----:B------:R-:W-:Y:S01]  /*16720*/  FADD.FTZ R82, R82, R83 ;  /* 0x0000005352527221 */ /* 0x000fe20000010000 */
[----:B----4-:R-:W-:Y:S01]  /*16730*/  F2FP.BF16.F32.PACK_AB R10, R33, R124 ;  /* 0x0000007c210a723e */ /* 0x010fe200000010ff */
[----:B------:R-:W-:Y:S01]  /*16740*/  FADD.FTZ R45, R45, R40 ;  /* 0x000000282d2d7221 */ /* 0x000fe20000010000 */
[----:B-----5:R-:W-:-:S02]  /*16750*/  F2FP.BF16.F32.PACK_AB R9, R57, R54 ;  /* 0x000000363909723e */ /* 0x020fc400000010ff */
[----:B-1----:R-:W-:Y:S01]  /*16760*/  F2FP.BF16.F32.PACK_AB R11, R13, R46 ;  /* 0x0000002e0d0b723e */ /* 0x002fe200000010ff */
[----:B------:R-:W-:Y:S01]  /*16770*/  MUFU.EX2 R37, R37 ;  /* 0x0000002500257308 */ /* 0x000fe20000000800 */
[----:B------:R-:W-:Y:S01]  /*16780*/  FADD.FTZ R81, R81, R82 ;  /* 0x0000005251517221 */ /* 0x000fe20000010000 */
[----:B------:R-:W-:-:S06]  /*16790*/  FADD.FTZ R42, R42, R45 ;  /* 0x0000002d2a2a7221 */ /* 0x000fcc0000010000 */
[----:B------:R-:W1:Y:S01]  /*167a0*/  MUFU.EX2 R32, R32 ;  /* 0x0000002000207308 */ /* 0x000e620000000800 */
[----:B------:R-:W-:Y:S03]  /*167b0*/  HMMA.16816.F32.BF16 R16, R8, R20, R16 ;  /* 0x000000140810723c */ /* 0x000fe60000041810 */
[----:B------:R-:W-:Y:S01]  /*167c0*/  FADD.FTZ R2, R2, R81 ;  /* 0x0000005102027221 */ /* 0x000fe20000010000 */
[----:B------:R-:W-:-:S03]  /*167d0*/  FADD.FTZ R49, R49, R42 ;  /* 0x0000002a31317221 */ /* 0x000fc60000010000 */
[----:B------:R-:W-:Y:S08]  /*167e0*/  MUFU.EX2 R39, R39 ;  /* 0x0000002700277308 */ /* 0x000ff00000000800 */
[----:B------:R-:W3:Y:S08]  /*167f0*/  MUFU.EX2 R244, R244 ;  /* 0x000000f400f47308 */ /* 0x000ef00000000800 */
[----:B------:R-:W-:Y:S08]  /*16800*/  MUFU.EX2 R12, R12 ;  /* 0x0000000c000c7308 */ /* 0x000ff00000000800 */
[----:B------:R-:W4:Y:S08]  /*16810*/  MUFU.EX2 R15, R15 ;  /* 0x0000000f000f7308 */ /* 0x000f300000000800 */
[----:B------:R-:W-:Y:S08]  /*16820*/  MUFU.EX2 R3, R98 ;  /* 0x0000006200037308 */ /* 0x000ff00000000800 */
[----:B------:R-:W5:Y:S01]  /*16830*/  MUFU.EX2 R14, R14 ;  /* 0x0000000e000e7308 */ /* 0x000f620000000800 */
[C---:B------:R-:W-:Y:S03]  /*16840*/  HMMA.16816.F32.BF16 R20, R8.reuse, R22, R4 ;  /* 0x000000160814723c */ /* 0x040fe60000041804 */
[----:B------:R-:W-:Y:S01]  /*16850*/  FADD.FTZ R99, R99, R2 ;  /* 0x0000000263637221 */ /* 0x000fe20000010000 */
[----:B------:R-:W-:Y:S01]  /*16860*/  FADD.FTZ R44, R44, R49 ;  /* 0x000000312c2c7221 */ /* 0x000fe20000010000 */
[----:B------:R5:W5:Y:S02]  /*16870*/  LDSM.16.MT88.4 R4, [R0+0x3c00] ;  /* 0x003c00000004783b */ /* 0x000b640000004200 */
[----:B------:R-:W-:Y:S01]  /*16880*/  FADD.FTZ R132, R132, R99 ;  /* 0x0000006384847221 */ /* 0x000fe20000010000 */
[----:B------:R-:W-:Y:S01]  /*16890*/  FADD.FTZ R51, R51, R44 ;  /* 0x0000002c33337221 */ /* 0x000fe20000010000 */
[----:B--2---:R-:W-:Y:S03]  /*168a0*/  HMMA.16816.F32.BF16 R136, R8, R28, R136 ;  /* 0x0000001c0888723c */ /* 0x004fe60000041888 */
[----:B------:R-:W-:Y:S01]  /*168b0*/  FADD.FTZ R127, R127, R132 ;  /* 0x000000847f7f7221 */ /* 0x000fe20000010000 */
[----:B------:R-:W-:-:S04]  /*168c0*/  FADD.FTZ R52, R52, R51 ;  /* 0x0000003334347221 */ /* 0x000fc80000010000 */
[----:B------:R-:W-:Y:S03]  /*168d0*/  HMMA.16816.F32.BF16 R24, R8, R30, R24 ;  /* 0x0000001e0818723c */ /* 0x000fe60000041818 */
[----:B-1----:R-:W-:Y:S02]  /*168e0*/  F2FP.BF16.F32.PACK_AB R8, R32, R37 ;  /* 0x000000252008723e */ /* 0x002fe400000010ff */
[----:B---3--:R-:W-:Y:S02]  /*168f0*/  F2FP.BF16.F32.PACK_AB R10, R244, R39 ;  /* 0x00000027f40a723e */ /* 0x008fe400000010ff */
[----:B----4-:R-:W-:Y:S02]  /*16900*/  F2FP.BF16.F32.PACK_AB R9, R15, R12 ;  /* 0x0000000c0f09723e */ /* 0x010fe400000010ff */
[----:B-----5:R-:W-:Y:S01]  /*16910*/  F2FP.BF16.F32.PACK_AB R11, R14, R3 ;  /* 0x000000030e0b723e */ /* 0x020fe200000010ff */
[----:B------:R-:W-:Y:S01]  /*16920*/  FADD.FTZ R178, R178, R127 ;  /* 0x0000007fb2b27221 */ /* 0x000fe20000010000 */
[----:B------:R-:W-:-:S04]  /*16930*/  FADD.FTZ R53, R53, R52 ;  /* 0x0000003435357221 */ /* 0x000fc80000010000 */
[----:B------:R-:W-:Y:S01]  /*16940*/  FADD.FTZ R54, R54, R53 ;  /* 0x0000003536367221 */ /* 0x000fe20000010000 */
[----:B------:R-:W-:Y:S03]  /*16950*/  HMMA.16816.F32.BF16 R144, R8, R140, R16 ;  /* 0x0000008c0890723c */ /* 0x000fe60000041810 */
        /* <DEDUP_REMOVED lines=11> */
[C---:B------:R-:W-:Y:S03]  /*16a10*/  HMMA.16816.F32.BF16 R140, R8.reuse, R142, R20 ;  /* 0x0000008e088c723c */ /* 0x040fe60000041814 */
[----:B------:R-:W-:Y:S01]  /*16a20*/  FADD.FTZ R3, R3, R12 ;  /* 0x0000000c03037221 */ /* 0x000fe20000010000 */
[----:B------:R-:W-:Y:S01]  /*16a30*/  FADD.FTZ R39, R39, R32 ;  /* 0x0000002027277221 */ /* 0x000fe20000010000 */
[----:B------:R-:W-:Y:S02]  /*16a40*/  IMAD.MOV.U32 R0, RZ, RZ, R47 ;  /* 0x000000ffff007224 */ /* 0x000fe400078e002f */
[----:B------:R-:W-:Y:S01]  /*16a50*/  FADD.FTZ R239, R14, R3 ;  /* 0x000000030eef7221 */ /* 0x000fe20000010000 */
[----:B------:R-:W-:Y:S01]  /*16a60*/  IMAD.MOV.U32 R2, RZ, RZ, R35 ;  /* 0x000000ffff027224 */ /* 0x000fe200078e0023 */
[----:B------:R-:W-:Y:S03]  /*16a70*/  HMMA.16816.F32.BF16 R136, R8, R4, R136 ;  /* 0x000000040888723c */ /* 0x000fe60000041888 */
[----:B------:R-:W-:-:S02]  /*16a80*/  @P3 IMAD.MOV.U32 R0, RZ, RZ, R47 ;  /* 0x000000ffff003224 */ /* 0x000fc400078e002f */
[----:B------:R-:W-:Y:S01]  /*16a90*/  FADD.FTZ R244, R244, R39 ;  /* 0x00000027f4f47221 */ /* 0x000fe20000010000 */
[----:B------:R-:W-:Y:S02]  /*16aa0*/  @P3 IMAD.MOV.U32 R2, RZ, RZ, R35 ;  /* 0x000000ffff023224 */ /* 0x000fe400078e0023 */
[----:B------:R-:W-:Y:S01]  /*16ab0*/  @P3 VIADD R238, R60, 0xfffffffd ;  /* 0xfffffffd3cee3836 */ /* 0x000fe20000000000 */
[----:B------:R-:W-:Y:S01]  /*16ac0*/  HMMA.16816.F32.BF16 R132, R8, R6, R24 ;  /* 0x000000060884723c */ /* 0x000fe20000041818 */
[----:B------:R-:W-:-:S04]  /*16ad0*/  NOP ;  /* 0x0000000000007918 */ /* 0x000fc80000000000 */
[----:B------:R-:W-:-:S15]  /*16ae0*/  @P3 BRA `(.L_x_1893) ;  /* 0x0000000000043947 */ /* 0x000fde0003800000 */
.L_x_1884:
[----:B------:R-:W-:-:S07]  /*16af0*/  IADD3 R238, PT, PT, R48, -0x1, RZ ;  /* 0xffffffff30ee7810 */ /* 0x000fce0007ffe0ff */
.L_x_1893:
[----:B------:R-:W-:Y:S05]  /*16b00*/  BSYNC B2 ;  /* 0x0000000000027941 */ /* 0x000fea0003800000 */
.L_x_1883:
[----:B------:R-:W-:-:S13]  /*16b10*/  ISETP.GE.AND P0, PT, R238, R217, PT ;  /* 0x000000d9ee00720c */ /* 0x000fda0003f06270 */
[----:B------:R-:W-:Y:S05]  /*16b20*/  @!P0 BRA `(.L_x_1894) ;  /* 0x0000006800a48947 */ /* 0x000fea0003800000 */
[----:B------:R-:W-:Y:S01]  /*16b30*/  ISETP.NE.U32.AND P2, PT, R232, RZ, PT ;  /* 0x000000ffe800720c */ /* 0x000fe20003f45070 */
[----:B------:R-:W-:Y:S02]  /*16b40*/  IMAD.MOV.U32 R150, RZ, RZ, R0 ;  /* 0x000000ffff967224 */ /* 0x000fe400078e0000 */
[----:B------:R-:W-:Y:S01]  /*16b50*/  IMAD.MOV.U32 R151, RZ, RZ, R2 ;  /* 0x000000ffff977224 */ /* 0x000fe200078e0002 */
[----:B------:R-:W-:-:S13]  /*16b60*/  ISETP.NE.AND.EX P2, PT, R233, RZ, PT, P2 ;  /* 0x000000ffe900720c */ /* 0x000fda0003f45320 */
.L_x_1901:
[----:B------:R-:W-:Y:S04]  /*16b70*/  DEPBAR.LE SB0, 0x0 ;  /* 0x000080000000791a */ /* 0x000fe80000000000 */
[----:B------:R-:W-:Y:S05]  /*16b80*/  WARPSYNC.ALL ;  /* 0x0000000000007948 */ /* 0x000fea0003800000 */
[----:B------:R-:W-:Y:S01]  /*16b90*/  BAR.SYNC.DEFER_BLOCKING 0x0 ;  /* 0x0000000000007b1d */ /* 0x000fe20000010000 */
[----:B------:R-:W-:Y:S01]  /*16ba0*/  LOP3.LUT R31, R216, 0xc0, RZ, 0xc0, !PT ;  /* 0x000000c0d81f7812 */ /* 0x000fe200078ec0ff */
[----:B------:R-:W-:Y:S02]  /*16bb0*/  @!P2 IMAD.MOV.U32 R3, RZ, RZ, RZ ;  /* 0x000000ffff03a224 */ /* 0x000fe400078e00ff */
        /* <DEDUP_REMOVED lines=76> */
.L_x_1896:
[----:B------:R-:W-:Y:S05]  /*17080*/  BSYNC.RECONVERGENT B0 ;  /* 0x0000000000007941 */ /* 0x000fea0003800200 */
.L_x_1895:
[----:B------:R-:W1:Y:S01]  /*17090*/  S2UR UR6, SR_CgaCtaId ;  /* 0x00000000000679c3 */ /* 0x000e620000008800 */
[----:B------:R-:W-:Y:S01]  /*170a0*/  LOP3.LUT R28, R216, 0x18, RZ, 0xc0, !PT ;  /* 0x00000018d81c7812 */ /* 0x000fe200078ec0ff */
[----:B------:R-:W-:Y:S01]  /*170b0*/  UMOV UR7, 0x400 ;  /* 0x0000040000077882 */ /* 0x000fe20000000000 */
[----:B------:R-:W-:Y:S01]  /*170c0*/  LOP3.LUT R30, R31, 0x18, R216, 0x78, !PT ;  /* 0x000000181f1e7812 */ /* 0x000fe200078e78d8 */
[----:B------:R-:W-:Y:S01]  /*170d0*/  IMAD.SHL.U32 R29, R214, 0x40, RZ ;  /* 0x00000040d61d7824 */ /* 0x000fe200078e00ff */
[----:B------:R-:W-:Y:S01]  /*170e0*/  ISETP.GE.AND P0, PT, R28, R227, PT ;  /* 0x000000e31c00720c */ /* 0x000fe20003f06270 */
[C---:B------:R-:W-:Y:S01]  /*170f0*/  IMAD.SHL.U32 R211, R208.reuse, 0x20, RZ ;  /* 0x00000020d0d37824 */ /* 0x040fe200078e00ff */
[----:B------:R-:W-:Y:S01]  /*17100*/  LOP3.LUT R30, R229, R30, RZ, 0xfc, !PT ;  /* 0x0000001ee51e7212 */ /* 0x000fe200078efcff */
[C---:B------:R-:W-:Y:S01]  /*17110*/  IMAD.SHL.U32 R210, R208.reuse, 0x10, RZ ;  /* 0x00000010d0d27824 */ /* 0x040fe200078e00ff */
[----:B------:R-:W-:Y:S01]  /*17120*/  IADD3 R32, P1, PT, R29, R220, RZ ;  /* 0x000000dc1d207210 */ /* 0x000fe20007f3e0ff */
[----:B------:R-:W-:Y:S01]  /*17130*/  IMAD.SHL.U32 R2, R208, 0x4, RZ ;  /* 0x00000004d0027824 */ /* 0x000fe200078e00ff */
[----:B------:R-:W-:Y:S01]  /*17140*/  SHF.L.U64.HI R28, R214, 0x6, R215 ;  /* 0x00000006d61c7819 */ /* 0x000fe200000102d7 */
[----:B------:R-:W-:Y:S01]  /*17150*/  IMAD.MOV.U32 R44, RZ, RZ, 0x20 ;  /* 0x00000020ff2c7424 */ /* 0x000fe200078e00ff */
[----:B------:R-:W-:Y:S01]  /*17160*/  LOP3.LUT R0, R208, 0x8, RZ, 0xc0, !PT ;  /* 0x00000008d0007812 */ /* 0x000fe200078ec0ff */
[----:B------:R-:W-:Y:S01]  /*17170*/  BSSY.RECONVERGENT B1, `(.L_x_1897) ;  /* 0x000013d000017945 */ /* 0x000fe20003800200 */
[----:B------:R-:W-:Y:S01]  /*17180*/  SHF.R.U32.HI R209, RZ, 0x1, R208 ;  /* 0x00000001ffd17819 */ /* 0x000fe200000116d0 */
[----:B------:R-:W-:Y:S01]  /*17190*/  IMAD.X R33, R28, 0x1, R221, P1 ;  /* 0x000000011c217824 */ /* 0x000fe200008e06dd */
[----:B------:R-:W-:Y:S02]  /*171a0*/  LOP3.LUT R152, R210, 0x100, RZ, 0xc0, !PT ;  /* 0x00000100d2987812 */ /* 0x000fe400078ec0ff */
[--C-:B------:R-:W-:Y:S02]  /*171b0*/  LOP3.LUT R3, R0, 0xc0, R211.reuse, 0xf8, !PT ;  /* 0x000000c000037812 */ /* 0x100fe400078ef8d3 */
[----:B------:R-:W-:Y:S02]  /*171c0*/  LOP3.LUT R0, R209, 0x8, RZ, 0xc0, !PT ;  /* 0x00000008d1007812 */ /* 0x000fe400078ec0ff */
[----:B------:R-:W-:Y:S01]  /*171d0*/  LOP3.LUT R210, R210, 0x3e00, RZ, 0xc0, !PT ;  /* 0x00003e00d2d27812 */ /* 0x000fe200078ec0ff */
[----:B-1----:R-:W-:Y:S01]  /*171e0*/  ULEA UR6, UR6, UR7, 0x18 ;  /* 0x0000000706067291 */ /* 0x002fe2000f8ec0ff */
[--C-:B------:R-:W-:Y:S02]  /*171f0*/  LOP3.LUT R152, R152, 0x20, R211.reuse, 0xf8, !PT ;  /* 0x0000002098987812 */ /* 0x100fe400078ef8d3 */
[----:B------:R-:W-:Y:S02]  /*17200*/  LOP3.LUT R2, R2, 0x18, RZ, 0xc0, !PT ;  /* 0x0000001802027812 */ /* 0x000fe400078ec0ff */
[--C-:B------:R-:W-:Y:S02]  /*17210*/  LOP3.LUT R153, R0, 0xc0, R211.reuse, 0xf8, !PT ;  /* 0x000000c000997812 */ /* 0x100fe400078ef8d3 */
[----:B------:R-:W-:Y:S02]  /*17220*/  LEA R241, R30, UR6, 0x1 ;  /* 0x000000061ef17c11 */ /* 0x000fe4000f8e08ff */
[----:B------:R-:W-:Y:S02]  /*17230*/  IADD3 R30, P1, PT, R32, R29, RZ ;  /* 0x0000001d201e7210 */ /* 0x000fe40007f3e0ff */
[--C-:B------:R-:W-:Y:S01]  /*17240*/  LOP3.LUT R0, R210, 0x20, R211.reuse, 0xf8, !PT ;  /* 0x00000020d2007812 */ /* 0x100fe200078ef8d3 */
[----:B------:R-:W-:Y:S01]  /*17250*/  @!PT LDS RZ, [RZ] ;  /* 0x00000000fffff984 */ /* 0x000fe20000000800 */
[----:B------:R-:W-:Y:S01]  /*17260*/  @!PT LDS RZ, [RZ] ;  /* 0x00000000fffff984 */ /* 0x000fe20000000800 */
[----:B------:R-:W-:Y:S01]  /*17270*/  @!PT LDS RZ, [RZ] ;  /* 0x00000000fffff984 */ /* 0x000fe20000000800 */
[----:B------:R-:W-:Y:S01]  /*17280*/  @!P0 LDGSTS.E.BYPASS.LTC128B.128 [R241+0x5000], desc[UR4][R220.64] ;  /* 0x05000000dcf18fae */ /* 0x000fe2000b981a04 */
[----:B------:R-:W-:Y:S01]  /*17290*/  LOP3.LUT R3, R152, R3, R2, 0xf6, !PT ;  /* 0x0000000398037212 */ /* 0x000fe200078ef602 */
[--C-:B------:R-:W-:Y:S01]  /*172a0*/  IMAD.X R31, R33, 0x1, R28.reuse, P1 ;  /* 0x00000001211f7824 */ /* 0x100fe200008e061c */
[-C--:B------:R-:W-:Y:S02]  /*172b0*/  IADD3 R38, P1, PT, R30, R29.reuse, RZ ;  /* 0x0000001d1e267210 */ /* 0x080fe40007f3e0ff */
[----:B------:R-:W-:Y:S01]  /*172c0*/  @P0 STS.128 [R241+0x5000], RZ ;  /* 0x005000fff1000388 */ /* 0x000fe20000000c00 */
[----:B------:R-:W-:Y:S02]  /*172d0*/  LOP3.LUT R2, R153, R2, RZ, 0x3c, !PT ;  /* 0x0000000299027212 */ /* 0x000fe400078e3cff */
[----:B------:R-:W-:Y:S02]  /*172e0*/  LOP3.LUT R153, R0, 0x100, R211, 0xf8, !PT ;  /* 0x0000010000997812 */ /* 0x000fe400078ef8d3 */
[----:B------:R-:W-:Y:S01]  /*172f0*/  @!PT LDS RZ, [RZ] ;  /* 0x00000000fffff984 */ /* 0x000fe20000000800 */
[----:B------:R-:W-:Y:S01]  /*17300*/  @!PT LDS RZ, [RZ] ;  /* 0x00000000fffff984 */ /* 0x000fe20000000800 */
[----:B------:R-:W-:Y:S01]  /*17310*/  @!PT LDS RZ, [RZ] ;  /* 0x00000000fffff984 */ /* 0x000fe20000000800 */
[----:B------:R1:W-:Y:S01]  /*17320*/  @!P0 LDGSTS.E.BYPASS.LTC128B.128 [R241+0x5800], desc[UR4][R32.64] ;  /* 0x0580000020f18fae */ /* 0x0003e2000b981a04 */
[--C-:B------:R-:W-:Y:S01]  /*17330*/  IMAD.X R39, R31, 0x1, R28.reuse, P1 ;  /* 0x000000011f277824 */ /* 0x100fe200008e061c */
[-C--:B------:R-:W-:Y:S03]  /*17340*/  IADD3 R36, P1, PT, R38, R29.reuse, RZ ;  /* 0x0000001d26247210 */ /* 0x080fe60007f3e0ff */
[----:B------:R-:W-:Y:S01]  /*17350*/  @P0 STS.128 [R241+0x5800], RZ ;  /* 0x005800fff1000388 */ /* 0x000fe20000000c00 */
[----:B------:R-:W-:Y:S01]  /*17360*/  LOP3.LUT R152, R153, R2, RZ, 0xfc, !PT ;  /* 0x0000000299987212 */ /* 0x000fe200078efcff */
[--C-:B------:R-:W-:Y:S03]  /*17370*/  IMAD.X R37, R39, 0x1, R28.reuse, P1 ;  /* 0x0000000127257824 */ /* 0x100fe600008e061c */
[----:B------:R-:W-:Y:S01]  /*17380*/  @!PT LDS RZ, [RZ] ;  /* 0x00000000fffff984 */ /* 0x000fe20000000800 */
[----:B------:R-:W-:Y:S01]  /*17390*/  @!PT LDS RZ, [RZ] ;  /* 0x00000000fffff984 */ /* 0x000fe20000000800 */
[----:B------:R-:W-:Y:S01]  /*173a0*/  @!PT LDS RZ, [RZ] ;  /* 0x00000000fffff984 */ /* 0x000fe20000000800 */
[----:B------:R2:W-:Y:S01]  /*173b0*/  @!P0 LDGSTS.E.BYPASS.LTC128B.128 [R241+0x6000], desc[UR4][R30.64] ;  /* 0x060000001ef18fae */ /* 0x0005e2000b981a04 */
[----:B------:R-:W-:Y:S02]  /*173c0*/  IADD3 R34, P1, PT, R36, R29, RZ ;  /* 0x0000001d24227210 */ /* 0x000fe40007f3e0ff */
[----:B------:R-:W-:Y:S02]  /*173d0*/  LEA R0, R152, UR6, 0x1 ;  /* 0x0000000698007c11 */ /* 0x000fe4000f8e08ff */
[----:B------:R-:W-:Y:S01]  /*173e0*/  @P0 STS.128 [R241+0x6000], RZ ;  /* 0x006000fff1000388 */ /* 0x000fe20000000c00 */
[----:B------:R-:W-:Y:S01]  /*173f0*/  LEA R3, R3, UR6, 0x1 ;  /* 0x0000000603037c11 */ /* 0x000fe2000f8e08ff */
[--C-:B------:R-:W-:Y:S01]  /*17400*/  IMAD.X R35, R37, 0x1, R28.reuse, P1 ;  /* 0x0000000125237824 */ /* 0x100fe200008e061c */
[----:B------:R-:W-:Y:S02]  /*17410*/  ISETP.GT.AND P3, PT, R238, R217, PT ;  /* 0x000000d9ee00720c */ /* 0x000fe40003f64270 */
        /* <DEDUP_REMOVED lines=8> */
[----:B------:R-:W-:Y:S01]  /*174a0*/  @!P0 LDGSTS.E.BYPASS.LTC128B.128 [R241+0x7000], desc[UR4][R36.64] ;  /* 0x0700000024f18fae */ /* 0x000fe2000b981a04 */
[-C--:B-1----:R-:W-:Y:S04]  /*174b0*/  IADD3 R32, P1, PT, R34, R29.reuse, RZ ;  /* 0x0000001d22207210 */ /* 0x082fe80007f3e0ff */
[----:B------:R-:W-:Y:S05]  /*174c0*/  @P0 STS.128 [R241+0x7000], RZ ;  /* 0x007000fff1000388 */ /* 0x000fea0000000c00 */
[----:B------:R-:W-:Y:S01]  /*174d0*/  @!PT LDS RZ, [RZ] ;  /* 0x00000000fffff984 */ /* 0x000fe20000000800 */
[----:B------:R-:W-:Y:S01]  /*174e0*/  @!PT LDS RZ, [RZ] ;  /* 0x00000000fffff984 */ /* 0x000fe20000000800 */
[----:B------:R-:W-:Y:S01]  /*174f0*/  @!PT LDS RZ, [RZ] ;  /* 0x00000000fffff984 */ /* 0x000fe20000000800 */
[----:B------:R-:W-:Y:S01]  /*17500*/  @!P0 LDGSTS.E.BYPASS.LTC128B.128 [R241+0x7800], desc[UR4][R34.64] ;  /* 0x0780000022f18fae */ /* 0x000fe2000b981a04 */
[--C-:B------:R-:W-:Y:S01]  /*17510*/  IMAD.X R33, R35, 0x1, R28.reuse, P1 ;  /* 0x0000000123217824 */ /* 0x100fe200008e061c */
[----:B--2---:R-:W-:Y:S03]  /*17520*/  @!P0 IADD3 R30, P1, PT, R32, R29, RZ ;  /* 0x0000001d201e8210 */ /* 0x004fe60007f3e0ff */
[----:B------:R-:W-:Y:S05]  /*17530*/  @P0 STS.128 [R241+0x7800], RZ ;  /* 0x007800fff1000388 */ /* 0x000fea0000000c00 */
[----:B------:R-:W-:Y:S01]  /*17540*/  @!PT LDS RZ, [RZ] ;  /* 0x00000000fffff984 */ /* 0x000fe20000000800 */
[----:B------:R-:W-:Y:S01]  /*17550*/  @!PT LDS RZ, [RZ] ;  /* 0x00000000fffff984 */ /* 0x000fe20000000800 */
[----:B------:R-:W-:Y:S01]  /*17560*/  @!PT LDS RZ, [RZ] ;  /* 0x00000000fffff984 */ /* 0x000fe20000000800 */
[----:B------:R-:W-:Y:S01]  /*17570*/  @!P0 LDGSTS.E.BYPASS.LTC128B.128 [R241+0x8000], desc[UR4][R32.64] ;  /* 0x0800000020f18fae */ /* 0x000fe2000b981a04 */
[----:B------:R-:W-:Y:S01]  /*17580*/  @!P0 IMAD.X R31, R33, 0x1, R28, P1 ;  /* 0x00000001211f8824 */ /* 0x000fe200008e061c */
[----:B------:R-:W-:Y:S03]  /*17590*/  LOP3.LUT P1, RZ, R208, 0x4, RZ, 0xc0, !PT ;  /* 0x00000004d0ff7812 */ /* 0x000fe6000782c0ff */
[----:B------:R-:W-:Y:S01]  /*175a0*/  @P0 STS.128 [R241+0x8000], RZ ;  /* 0x008000fff1000388 */ /* 0x000fe20000000c00 */
[----:B------:R-:W-:Y:S04]  /*175b0*/  SEL R44, R44, 0xffffffe0, !P1 ;  /* 0xffffffe02c2c7807 */ /* 0x000fe80004800000 */
[----:B------:R-:W-:Y:S01]  /*175c0*/  @!PT LDS RZ, [RZ] ;  /* 0x00000000fffff984 */ /* 0x000fe20000000800 */
[----:B------:R-:W-:Y:S01]  /*175d0*/  @!PT LDS RZ, [RZ] ;  /* 0x00000000fffff984 */ /* 0x000fe20000000800 */
[----:B------:R-:W-:Y:S01]  /*175e0*/  @!PT LDS RZ, [RZ] ;  /* 0x00000000fffff984 */ /* 0x000fe20000000800 */
[----:B------:R1:W-:Y:S05]  /*175f0*/  @!P0 LDGSTS.E.BYPASS.LTC128B.128 [R241+0x8800], desc[UR4][R30.64] ;  /* 0x088000001ef18fae */ /* 0x0003ea000b981a04 */
[----:B------:R-:W-:Y:S05]  /*17600*/  @P0 STS.128 [R241+0x8800], RZ ;  /* 0x008800fff1000388 */ /* 0x000fea0000000c00 */
[----:B------:R-:W-:Y:S05]  /*17610*/  LDSM.16.M88.4 R152, [R0] ;  /* 0x000000000098783b */ /* 0x000fea0000000200 */
[----:B------:R-:W2:Y:S05]  /*17620*/  LDSM.16.M88.4 R156, [R3+0x1000] ;  /* 0x00100000039c783b */ /* 0x000eaa0000000200 */
[----:B------:R-:W3:Y:S05]  /*17630*/  LDSM.16.M88.4 R160, [R3+0x1400] ;  /* 0x0014000003a0783b */ /* 0x000eea0000000200 */
[----:B------:R-:W4:Y:S05]  /*17640*/  LDSM.16.M88.4 R164, [R3+0x1800] ;  /* 0x0018000003a4783b */ /* 0x000f2a0000000200 */
[----:B------:R-:W0:Y:S05]  /*17650*/  LDGDEPBAR ;  /* 0x00000000000079af */ /* 0x000e2a0000000000 */
[----:B------:R-:W1:Y:S05]  /*17660*/  LDSM.16.M88.4 R168, [R3+0x1c00] ;  /* 0x001c000003a8783b */ /* 0x000e6a0000000200 */
[----:B------:R-:W5:Y:S05]  /*17670*/  LDSM.16.M88.4 R172, [R3+0x2000] ;  /* 0x0020000003ac783b */ /* 0x000f6a0000000200 */
        /* <DEDUP_REMOVED lines=20> */
[C---:B-1----:R-:W-:Y:S03]  /*177c0*/  HMMA.16816.F32.BF16 R28, R152.reuse, R168, RZ ;  /* 0x000000a8981c723c */ /* 0x042fe600000418ff */
[----:B------:R-:W1:Y:S05]  /*177d0*/  LDSM.16.M88.4 R164, [R0+0x1000] ;  /* 0x0010000000a4783b */ /* 0x000e6a0000000200 */
[C---:B------:R-:W-:Y:S01]  /*177e0*/  HMMA.16816.F32.BF16 R32, R152.reuse, R170, RZ ;  /* 0x000000aa9820723c */ /* 0x040fe200000418ff */
[----:B------:R-:W-:Y:S05]  /*177f0*/  LDSM.16.M88.4 R168, [R0+0x1800] ;  /* 0x0018000000a8783b */ /* 0x000fea0000000200 */
[----:B------:R-:W-:Y:S02]  /*17800*/  LDSM.16.M88.4 R176, [R0+0x2400] ;  /* 0x0024000000b0783b */ /* 0x000fe40000000200 */
[C---:B-----5:R-:W-:Y:S03]  /*17810*/  HMMA.16816.F32.BF16 R36, R152.reuse, R172, RZ ;  /* 0x000000ac9824723c */ /* 0x060fe600000418ff */
[----:B------:R-:W-:Y:S05]  /*17820*/  LDSM.16.M88.4 R180, [R0+0x2800] ;  /* 0x0028000000b4783b */ /* 0x000fea0000000200 */
[C---:B------:R-:W-:Y:S01]  /*17830*/  HMMA.16816.F32.BF16 R40, R152.reuse, R174, RZ ;  /* 0x000000ae9828723c */ /* 0x040fe200000418ff */
[----:B------:R-:W-:Y:S05]  /*17840*/  LDSM.16.M88.4 R172, [R0+0x2000] ;  /* 0x0020000000ac783b */ /* 0x000fea0000000200 */
[----:B------:R-:W-:Y:S02]  /*17850*/  LDSM.16.M88.4 R184, [R0+0x2c00] ;  /* 0x002c000000b8783b */ /* 0x000fe40000000200 */
[C---:B--2---:R-:W-:Y:S03]  /*17860*/  HMMA.16816.F32.BF16 R44, R152.reuse, R156, RZ ;  /* 0x0000009c982c723c */ /* 0x044fe600000418ff */
[----:B------:R-:W-:Y:S05]  /*17870*/  LDSM.16.M88.4 R188, [R0+0x3800] ;  /* 0x0038000000bc783b */ /* 0x000fea0000000200 */
[C---:B------:R-:W-:Y:S01]  /*17880*/  HMMA.16816.F32.BF16 R48, R152.reuse, R158, RZ ;  /* 0x0000009e9830723c */ /* 0x040fe200000418ff */
[----:B------:R-:W2:Y:S05]  /*17890*/  LDSM.16.M88.4 R156, [R0+0x1400] ;  /* 0x00140000009c783b */ /* 0x000eaa0000000200 */
        /* <DEDUP_REMOVED lines=24> */
[----:B------:R-:W3:Y:S07]  /*17a20*/  LDSM.16.M88.4 R152, [R0+0x1c00] ;  /* 0x001c00000098783b */ /* 0x000eee0000000200 */
[C---:B-1----:R-:W-:Y:S08]  /*17a30*/  HMMA.16816.F32.BF16 R4, R160.reuse, R164, R4 ;  /* 0x000000a4a004723c */ /* 0x042ff00000041804 */
[C---:B------:R-:W-:Y:S01]  /*17a40*/  HMMA.16816.F32.BF16 R8, R160.reuse, R166, R8 ;  /* 0x000000a6a008723c */ /* 0x040fe20000041808 */
[----:B------:R-:W1:Y:S07]  /*17a50*/  LDSM.16.M88.4 R164, [R0+0x3000] ;  /* 0x0030000000a4783b */ /* 0x000e6e0000000200 */
[C---:B--2---:R-:W-:Y:S08]  /*17a60*/  HMMA.16816.F32.BF16 R12, R160.reuse, R156, R12 ;  /* 0x0000009ca00c723c */ /* 0x044ff0000004180c */
[C---:B------:R-:W-:Y:S01]  /*17a70*/  HMMA.16816.F32.BF16 R16, R160.reuse, R158, R16 ;  /* 0x0000009ea010723c */ /* 0x040fe20000041810 */
[----:B------:R-:W2:Y:S07]  /*17a80*/  LDSM.16.M88.4 R156, [R0+0x3400] ;  /* 0x00340000009c783b */ /* 0x000eae0000000200 */
[C---:B------:R-:W-:Y:S08]  /*17a90*/  HMMA.16816.F32.BF16 R20, R160.reuse, R168, R20 ;  /* 0x000000a8a014723c */ /* 0x040ff00000041814 */
[C---:B------:R-:W-:Y:S01]  /*17aa0*/  HMMA.16816.F32.BF16 R24, R160.reuse, R170, R24 ;  /* 0x000000aaa018723c */ /* 0x040fe20000041818 */
[----:B------:R-:W4:Y:S01]  /*17ab0*/  LDSM.16.M88.4 R168, [R0+0x4c00] ;  /* 0x004c000000a8783b */ /* 0x000f220000000200 */
[----:B------:R-:W-:Y:S04]  /*17ac0*/  DEPBAR.LE SB0, 0x0 ;  /* 0x000080000000791a */ /* 0x000fe80000000000 */
[----:B------:R-:W-:Y:S02]  /*17ad0*/  BAR.SYNC.DEFER_BLOCKING 0x0 ;  /* 0x0000000000007b1d */ /* 0x000fe40000010000 */
        /* <DEDUP_REMOVED lines=53> */
[C---:B------:R-:W-:Y:S02]  /*17e30*/  IADD3 R158, PT, PT, R152.reuse, -0x100, RZ ;  /* 0xffffff00989e7810 */ /* 0x040fe40007ffe0ff */
[----:B------:R-:W-:Y:S02]  /*17e40*/  IABS R155, R152 ;  /* 0x00000098009b7213 */ /* 0x000fe40000000000 */
[-C--:B------:R-:W-:Y:S01]  /*17e50*/  LOP3.LUT R152, R152, R161.reuse, RZ, 0x3c, !PT ;  /* 0x000000a198987212 */ /* 0x080fe200078e3cff */
        /* <DEDUP_REMOVED lines=20> */
[----:B------:R-:W-:Y:S02]  /*17fa0*/  ISETP.GE.AND P4, PT, R152, RZ, PT ;  /* 0x000000ff9800720c */ /* 0x000fe40003f86270 */
[----:B------:R-:W-:Y:S07]  /*17fb0*/  LOP3.LUT R152, RZ, R161, RZ, 0x33, !PT ;  /* 0x000000a1ff987212 */ /* 0x000fee00078e33ff */
[----:B------:R-:W-:Y:S02]  /*17fc0*/  @P5 IADD3 R157, PT, PT, R157, 0x1, RZ ;  /* 0x000000019d9d5810 */ /* 0x000fe40007ffe0ff */
[----:B------:R-:W-:Y:S01]  /*17fd0*/  @P6 VIADD R159, R159, 0x1 ;  /* 0x000000019f9f6836 */ /* 0x000fe20000000000 */
[----:B------:R-:W-:Y:S02]  /*17fe0*/  ISETP.NE.AND P5, PT, R161, RZ, PT ;  /* 0x000000ffa100720c */ /* 0x000fe40003fa5270 */
        /* <DEDUP_REMOVED lines=25> */
.L_x_1900:
[----:B------:R-:W-:Y:S05]  /*18180*/  BSYNC.RECONVERGENT B0 ;  /* 0x0000000000007941 */ /* 0x000fea0003800200 */
.L_x_1899:
[----:B------:R-:W-:Y:S01]  /*18190*/  @!PT LDS RZ, [RZ] ;  /* 0x00000000fffff984 */ /* 0x000fe20000000800 */
[----:B------:R-:W-:Y:S01]  /*181a0*/  @!PT LDS RZ, [RZ] ;  /* 0x00000000fffff984 */ /* 0x000fe20000000800 */
[----:B------:R-:W-:Y:S01]  /*181b0*/  @!PT LDS RZ, [RZ] ;  /* 0x00000000fffff984 */ /* 0x000fe20000000800 */
[----:B------:R1:W-:Y:S01]  /*181c0*/  @!P0 LDGSTS.E.BYPASS.LTC128B.128 [R241+0x1000], desc[UR4][R218.64] ;  /* 0x01000000daf18fae */ /* 0x0003e2000b981a04 */
[C---:B------:R-:W-:Y:S01]  /*181d0*/  LEA R158, P3, R3.reuse, R218, 0x1 ;  /* 0x000000da039e7211 */ /* 0x040fe200078608ff */
[----:B------:R-:W-:Y:S01]  /*181e0*/  IMAD.SHL.U32 R216, R208, 0x8, RZ ;  /* 0x00000008d0d87824 */ /* 0x000fe200078e00ff */
[--C-:B------:R-:W-:Y:S01]  /*181f0*/  SHF.L.U64.HI R154, R212, 0x5, R213.reuse ;  /* 0x00000005d49a7819 */ /* 0x100fe200000102d5 */
[----:B------:R1:W-:Y:S01]  /*18200*/  @P0 STS.128 [R241+0x1000], RZ ;  /* 0x001000fff1000388 */ /* 0x0003e20000000c00 */
[----:B------:R-:W-:Y:S02]  /*18210*/  IADD3 R156, P4, PT, R0, R158, RZ ;  /* 0x0000009e009c7210 */ /* 0x000fe40007f9e0ff */
[----:B------:R-:W-:Y:S02]  /*18220*/  LEA.HI.X R159, R3, R219, R154, 0x1, P3 ;  /* 0x000000db039f7211 */ /* 0x000fe400018f0c9a */
[----:B------:R-:W-:Y:S02]  /*18230*/  SHF.L.U64.HI R152, R212, 0x6, R213 ;  /* 0x00000006d4987819 */ /* 0x000fe400000102d5 */
[-C--:B------:R-:W-:Y:S01]  /*18240*/  IADD3 R160, P3, PT, R156, R0.reuse, RZ ;  /* 0x000000009ca07210 */ /* 0x080fe20007f7e0ff */
[----:B------:R-:W-:Y:S01]  /*18250*/  @!PT LDS RZ, [RZ] ;  /* 0x00000000fffff984 */ /* 0x000fe20000000800 */
[----:B------:R-:W-:Y:S01]  /*18260*/  @!PT LDS RZ, [RZ] ;  /* 0x00000000fffff984 */ /* 0x000fe20000000800 */
[----:B------:R-:W-:Y:S01]  /*18270*/  @!PT LDS RZ, [RZ] ;  /* 0x00000000fffff984 */ /* 0x000fe20000000800 */
[----:B------:R1:W-:Y:S01]  /*18280*/  @!P0 LDGSTS.E.BYPASS.LTC128B.128 [R241+0x1800], desc[UR4][R158.64] ;  /* 0x018000009ef18fae */ /* 0x0003e2000b981a04 */
[----:B------:R-:W-:Y:S01]  /*18290*/  LOP3.LUT R229, R216, 0x1f20, RZ, 0xc0, !PT ;  /* 0x00001f20d8e57812 */ /* 0x000fe200078ec0ff */
[----:B------:R-:W-:Y:S01]  /*182a0*/  IMAD.X R157, R152, 0x1, R159, P4 ;  /* 0x00000001989d7824 */ /* 0x000fe200020e069f */
[-C--:B------:R-:W-:Y:S01]  /*182b0*/  IADD3 R154, P4, PT, R160, R0.reuse, RZ ;  /* 0x00000000a09a7210 */ /* 0x080fe20007f9e0ff */
[----:B------:R1:W-:Y:S02]  /*182c0*/  @P0 STS.128 [R241+0x1800], RZ ;  /* 0x001800fff1000388 */ /* 0x0003e40000000c00 */
        /* <DEDUP_REMOVED lines=39> */
.L_x_1898:
[----:B------:R-:W-:Y:S05]  /*18540*/  BSYNC.RECONVERGENT B1 ;  /* 0x0000000000017941 */ /* 0x000fea0003800200 */
.L_x_1897:
[----:B------:R-:W-:Y:S05]  /*18550*/  IMAD.SHL.U32 R245, R208, 0x2, RZ ;  /* 0x00000002d0f57824 */ /* 0x000fea00078e00ff */
[----:B------:R-:W-:Y:S05]  /*18560*/  LOP3.LUT R245, R245, 0x6, RZ, 0xc0, !PT ;  /* 0x00000006f5f57812 */ /* 0x000fea00078ec0ff */
[----:B------:R-:W-:Y:S04]  /*18570*/  IMAD R0, R238, 0x100, R245 ;  /* 0x00000100ee007824 */ /* 0x000fe800078e02f5 */
[C---:B------:R-:W-:Y:S01]  /*18580*/  VIADD R3, R0.reuse, 0x1 ;  /* 0x0000000100037836 */ /* 0x040fe20000000000 */
[C---:B------:R-:W-:Y:S01]  /*18590*/  ISETP.GE.AND P0, PT, R0.reuse, R237, PT ;  /* 0x000000ed0000720c */ /* 0x040fe20003f06270 */
[C---:B------:R-:W-:Y:S01]  /*185a0*/  VIADD R153, R0.reuse, 0x10 ;  /* 0x0000001000997836 */ /* 0x040fe20000000000 */
[C---:B------:R-:W-:Y:S01]  /*185b0*/  ISETP.GE.AND P5, PT, R0.reuse, R235, PT ;  /* 0x000000eb0000720c */ /* 0x040fe20003fa6270 */
[----:B------:R-:W-:Y:S01]  /*185c0*/  VIADD R152, R0, 0x11 ;  /* 0x0000001100987836 */ /* 0x000fe20000000000 */
[----:B------:R-:W-:Y:S01]  /*185d0*/  FSEL R4, R4, -INF , P0 ;  /* 0xff80000004047808 */ /* 0x000fe20000000000 */
[C---:B-1----:R-:W-:Y:S01]  /*185e0*/  VIADD R159, R0.reuse, 0x30 ;  /* 0x00000030009f7836 */ /* 0x042fe20000000000 */
[C---:B------:R-:W-:Y:S01]  /*185f0*/  ISETP.GE.AND P6, PT, R3.reuse, R237, PT ;  /* 0x000000ed0300720c */ /* 0x040fe20003fc6270 */
[C---:B------:R-:W-:Y:S01]  /*18600*/  VIADD R161, R0.reuse, 0x48 ;  /* 0x0000004800a17836 */ /* 0x040fe20000000000 */
[C---:B------:R-:W-:Y:S01]  /*18610*/  ISETP.GE.AND P4, PT, R3.reuse, R235, PT ;  /* 0x000000eb0300720c */ /* 0x040fe20003f86270 */
[C---:B------:R-:W-:Y:S01]  /*18620*/  VIADD R163, R0.reuse, 0x49 ;  /* 0x0000004900a37836 */ /* 0x040fe20000000000 */
[C---:B------:R-:W-:Y:S01]  /*18630*/  ISETP.GE.AND P3, PT, R3.reuse, R236, PT ;  /* 0x000000ec0300720c */ /* 0x040fe20003f66270 */
[C---:B------:R-:W-:Y:S01]  /*18640*/  VIADD R183, R0.reuse, 0x79 ;  /* 0x0000007900b77836 */ /* 0x040fe20000000000 */
[----:B------:R-:W-:Y:S01]  /*18650*/  ISETP.GE.AND P0, PT, R3, R234, PT ;  /* 0x000000ea0300720c */ /* 0x000fe20003f06270 */
[----:B------:R-:W-:Y:S01]  /*18660*/  VIADD R3, R0, 0x8 ;  /* 0x0000000800037836 */ /* 0x000fe20000000000 */
[----:B------:R-:W-:Y:S01]  /*18670*/  FSEL R6, R6, -INF , P5 ;  /* 0xff80000006067808 */ /* 0x000fe20002800000 */
[C---:B------:R-:W-:Y:S01]  /*18680*/  VIADD R154, R0.reuse, 0x9 ;  /* 0x00000009009a7836 */ /* 0x040fe20000000000 */
[----:B------:R-:W-:Y:S01]  /*18690*/  FSEL R7, R7, -INF , P4 ;  /* 0xff80000007077808 */ /* 0x000fe20002000000 */
[C---:B------:R-:W-:Y:S01]  /*186a0*/  VIADD R158, R0.reuse, 0x19 ;  /* 0x00000019009e7836 */ /* 0x040fe20000000000 */
[-C--:B------:R-:W-:Y:S01]  /*186b0*/  ISETP.GE.AND P5, PT, R3, R237.reuse, PT ;  /* 0x000000ed0300720c */ /* 0x080fe20003fa6270 */
[----:B------:R-:W-:Y:S01]  /*186c0*/  VIADD R157, R0, 0x20 ;  /* 0x00000020009d7836 */ /* 0x000fe20000000000 */
[----:B------:R-:W-:Y:S01]  /*186d0*/  ISETP.GE.AND P4, PT, R154, R237, PT ;  /* 0x000000ed9a00720c */ /* 0x000fe20003f86270 */
[----:B------:R-:W-:Y:S01]  /*186e0*/  VIADD R156, R0, 0x21 ;  /* 0x00000021009c7836 */ /* 0x000fe20000000000 */
[----:B------:R-:W-:Y:S01]  /*186f0*/  FSEL R8, R8, -INF , P5 ;  /* 0xff80000008087808 */ /* 0x000fe20002800000 */
[C---:B------:R-:W-:Y:S01]  /*18700*/  VIADD R160, R0.reuse, 0x29 ;  /* 0x0000002900a07836 */ /* 0x040fe20000000000 */
[----:B------:R-:W-:Y:S01]  /*18710*/  FSEL R9, R9, -INF , P4 ;  /* 0xff80000009097808 */ /* 0x000fe20002000000 */
[----:B------:R-:W-:Y:S01]  /*18720*/  VIADD R162, R0, 0x50 ;  /* 0x0000005000a27836 */ /* 0x000fe20000000000 */
[----:B------:R-:W-:Y:S01]  /*18730*/  ISETP.GE.AND P5, PT, R154, R235, PT ;  /* 0x000000eb9a00720c */ /* 0x000fe20003fa6270 */
[C---:B------:R-:W-:Y:S01]  /*18740*/  VIADD R172, R0.reuse, 0x78 ;  /* 0x0000007800ac7836 */ /* 0x040fe20000000000 */
[----:B------:R-:W-:Y:S01]  /*18750*/  ISETP.GE.AND P4, PT, R153, R237, PT ;  /* 0x000000ed9900720c */ /* 0x000fe20003f86270 */
[C---:B------:R-:W-:Y:S01]  /*18760*/  VIADD R174, R0.reuse, 0x80 ;  /* 0x0000008000ae7836 */ /* 0x040fe20000000000 */
[----:B------:R-:W-:Y:S01]  /*18770*/  FSEL R5, R5, -INF , P6 ;  /* 0xff80000005057808 */ /* 0x000fe20003000000 */
        /* <DEDUP_REMOVED lines=9> */
[----:B------:R-:W-:Y:S01]  /*18810*/  ISETP.GE.AND P4, PT, R152, R235, PT ;  /* 0x000000eb9800720c */ /* 0x000fe20003f86270 */
        /* <DEDUP_REMOVED lines=8> */
[----:B------:R-:W-:Y:S01]  /*188a0*/  VIADD R190, R0, 0xb8 ;  /* 0x000000b800be7836 */ /* 0x000fe20000000000 */
[-C--:B------:R-:W-:Y:S01]  /*188b0*/  ISETP.GE.AND P5, PT, R12, R237.reuse, PT ;  /* 0x000000ed0c00720c */ /* 0x080fe20003fa6270 */
[----:B------:R-:W-:Y:S01]  /*188c0*/  VIADD R188, R0, 0xb9 ;  /* 0x000000b900bc7836 */ /* 0x000fe20000000000 */
[----:B------:R-:W-:Y:S01]  /*188d0*/  ISETP.GE.AND P4, PT, R158, R237, PT ;  /* 0x000000ed9e00720c */ /* 0x000fe20003f86270 */
[C---:B------:R-:W-:Y:S01]  /*188e0*/  VIADD R196, R0.reuse, 0xd9 ;  /* 0x000000d900c47836 */ /* 0x040fe20000000000 */
[----:B------:R-:W-:Y:S01]  /*188f0*/  FSEL R13, R13, -INF , P6 ;  /* 0xff8000000d0d7808 */ /* 0x000fe20003000000 */
[----:B------:R-:W-:Y:S01]  /*18900*/  VIADD R204, R0, 0xe8 ;  /* 0x000000e800cc7836 */ /* 0x000fe20000000000 */
[----:B------:R-:W-:Y:S02]  /*18910*/  FSEL R16, R16, -INF , P5 ;  /* 0xff80000010107808 */ /* 0x000fe40002800000 */
[----:B------:R-:W-:Y:S02]  /*18920*/  FSEL R17, R17, -INF , P4 ;  /* 0xff80000011117808 */ /* 0x000fe40002000000 */
[-C--:B------:R-:W-:Y:S02]  /*18930*/  ISETP.GE.AND P6, PT, R12, R235.reuse, PT ;  /* 0x000000eb0c00720c */ /* 0x080fe40003fc6270 */
[----:B------:R-:W-:Y:S02]  /*18940*/  ISETP.GE.AND P5, PT, R158, R235, PT ;  /* 0x000000eb9e00720c */ /* 0x000fe40003fa6270 */
[-C--:B------:R-:W-:Y:S02]  /*18950*/  ISETP.GE.AND P4, PT, R157, R237.reuse, PT ;  /* 0x000000ed9d00720c */ /* 0x080fe40003f86270 */
[----:B------:R-:W-:Y:S02]  /*18960*/  FSEL R18, R18, -INF , P6 ;  /* 0xff80000012127808 */ /* 0x000fe40003000000 */
[----:B------:R-:W-:Y:S02]  /*18970*/  FSEL R19, R19, -INF , P5 ;  /* 0xff80000013137808 */ /* 0x000fe40002800000 */
[----:B------:R-:W-:Y:S01]  /*18980*/  FSEL R164, R20, -INF , P4 ;  /* 0xff80000014a47808 */ /* 0x000fe20002000000 */
[----:B------:R-:W-:Y:S01]  /*18990*/  VIADD R20, R0, 0x28 ;  /* 0x0000002800147836 */ /* 0x000fe20000000000 */
[C---:B------:R-:W-:Y:S02]  /*189a0*/  ISETP.GE.AND P6, PT, R156.reuse, R237, PT ;  /* 0x000000ed9c00720c */ /* 0x040fe40003fc6270 */
[-C--:B------:R-:W-:Y:S02]  /*189b0*/  ISETP.GE.AND P5, PT, R157, R235.reuse, PT ;  /* 0x000000eb9d00720c */ /* 0x080fe40003fa6270 */
[----:B------:R-:W-:Y:S02]  /*189c0*/  ISETP.GE.AND P4, PT, R156, R235, PT ;  /* 0x000000eb9c00720c */ /* 0x000fe40003f86270 */
[----:B------:R-:W-:Y:S01]  /*189d0*/  FSEL R165, R21, -INF , P6 ;  /* 0xff80000015a57808 */ /* 0x000fe20003000000 */
[----:B------:R-:W-:Y:S01]  /*189e0*/  VIADD R21, R0, 0x31 ;  /* 0x0000003100157836 */ /* 0x000fe20000000000 */
[----:B------:R-:W-:Y:S02]  /*189f0*/  FSEL R22, R22, -INF , P5 ;  /* 0xff80000016167808 */ /* 0x000fe40002800000 */
[----:B------:R-:W-:Y:S02]  /*18a00*/  FSEL R23, R23, -INF , P4 ;  /* 0xff80000017177808 */ /* 0x000fe40002000000 */
[-C--:B------:R-:W-:Y:S02]  /*18a10*/  ISETP.GE.AND P5, PT, R20, R237.reuse, PT ;  /* 0x000000ed1400720c */ /* 0x080fe40003fa6270 */
[----:B------:R-:W-:Y:S02]  /*18a20*/  ISETP.GE.AND P4, PT, R160, R237, PT ;  /* 0x000000eda000720c */ /* 0x000fe40003f86270 */
[-C--:B------:R-:W-:Y:S02]  /*18a30*/  ISETP.GE.AND P6, PT, R20, R235.reuse, PT ;  /* 0x000000eb1400720c */ /* 0x080fe40003fc6270 */
[----:B------:R-:W-:Y:S01]  /*18a40*/  FSEL R167, R24, -INF , P5 ;  /* 0xff80000018a77808 */ /* 0x000fe20002800000 */
[C---:B------:R-:W-:Y:S01]  /*18a50*/  VIADD R24, R0.reuse, 0x38 ;  /* 0x0000003800187836 */ /* 0x040fe20000000000 */
[----:B------:R-:W-:Y:S01]  /*18a60*/  FSEL R166, R25, -INF , P4 ;  /* 0xff80000019a67808 */ /* 0x000fe20002000000 */
[----:B------:R-:W-:Y:S01]  /*18a70*/  VIADD R25, R0, 0x41 ;  /* 0x0000004100197836 */ /* 0x000fe20000000000 */
[----:B------:R-:W-:Y:S02]  /*18a80*/  FSEL R26, R26, -INF , P6 ;  /* 0xff8000001a1a7808 */ /* 0x000fe40003000000 */
[----:B------:R-:W-:Y:S02]  /*18a90*/  ISETP.GE.AND P5, PT, R160, R235, PT ;  /* 0x000000eba000720c */ /* 0x000fe40003fa6270 */
[-C--:B------:R-:W-:Y:S02]  /*18aa0*/  ISETP.GE.AND P4, PT, R159, R237.reuse, PT ;  /* 0x000000ed9f00720c */ /* 0x080fe40003f86270 */
[----:B------:R-:W-:Y:S02]  /*18ab0*/  ISETP.GE.AND P6, PT, R21, R237, PT ;  /* 0x000000ed1500720c */ /* 0x000fe40003fc6270 */
[----:B------:R-:W-:Y:S02]  /*18ac0*/  FSEL R27, R27, -INF , P5 ;  /* 0xff8000001b1b7808 */ /* 0x000fe40002800000 */
[----:B------:R-:W-:Y:S01]  /*18ad0*/  FSEL R169, R28, -INF , P4 ;  /* 0xff8000001ca97808 */ /* 0x000fe20002000000 */
[C---:B------:R-:W-:Y:S01]  /*18ae0*/  VIADD R28, R0.reuse, 0x40 ;  /* 0x00000040001c7836 */ /* 0x040fe20000000000 */
[----:B------:R-:W-:Y:S01]  /*18af0*/  FSEL R168, R29, -INF , P6 ;  /* 0xff8000001da87808 */ /* 0x000fe20003000000 */
[----:B------:R-:W-:Y:S01]  /*18b00*/  VIADD R29, R0, 0x39 ;  /* 0x00000039001d7836 */ /* 0x000fe20000000000 */
[-C--:B------:R-:W-:Y:S02]  /*18b10*/  ISETP.GE.AND P5, PT, R159, R235.reuse, PT ;  /* 0x000000eb9f00720c */ /* 0x080fe40003fa6270 */
[----:B------:R-:W-:Y:S02]  /*18b20*/  ISETP.GE.AND P4, PT, R21, R235, PT ;  /* 0x000000eb1500720c */ /* 0x000fe40003f86270 */
[----:B------:R-:W-:Y:S02]  /*18b30*/  FSEL R30, R30, -INF , P5 ;  /* 0xff8000001e1e7808 */ /* 0x000fe40002800000 */
[----:B------:R-:W-:Y:S02]  /*18b40*/  FSEL R31, R31, -INF , P4 ;  /* 0xff8000001f1f7808 */ /* 0x000fe40002000000 */
[CC--:B------:R-:W-:Y:S02]  /*18b50*/  ISETP.GE.AND P5, PT, R24.reuse, R237.reuse, PT ;  /* 0x000000ed1800720c */ /* 0x0c0fe40003fa6270 */
[----:B------:R-:W-:Y:S02]  /*18b60*/  ISETP.GE.AND P4, PT, R29, R237, PT ;  /* 0x000000ed1d00720c */ /* 0x000fe40003f86270 */
[-C--:B------:R-:W-:Y:S02]  /*18b70*/  ISETP.GE.AND P6, PT, R24, R235.reuse, PT ;  /* 0x000000eb1800720c */ /* 0x080fe40003fc6270 */
[----:B------:R-:W-:Y:S02]  /*18b80*/  FSEL R170, R32, -INF , P5 ;  /* 0xff80000020aa7808 */ /* 0x000fe40002800000 */
[----:B------:R-:W-:Y:S02]  /*18b90*/  FSEL R33, R33, -INF , P4 ;  /* 0xff80000021217808 */ /* 0x000fe40002000000 */
[----:B------:R-:W-:Y:S02]  /*18ba0*/  ISETP.GE.AND P5, PT, R29, R235, PT ;  /* 0x000000eb1d00720c */ /* 0x000fe40003fa6270 */
[-C--:B------:R-:W-:Y:S02]  /*18bb0*/  ISETP.GE.AND P4, PT, R28, R237.reuse, PT ;  /* 0x000000ed1c00720c */ /* 0x080fe40003f86270 */
[----:B------:R-:W-:Y:S02]  /*18bc0*/  FSEL R34, R34, -INF , P6 ;  /* 0xff80000022227808 */ /* 0x000fe40003000000 */
[----:B------:R-:W-:Y:S02]  /*18bd0*/  FSEL R32, R35, -INF , P5 ;  /* 0xff80000023207808 */ /* 0x000fe40002800000 */
[C---:B------:R-:W-:Y:S02]  /*18be0*/  ISETP.GE.AND P6, PT, R25.reuse, R237, PT ;  /* 0x000000ed1900720c */ /* 0x040fe40003fc6270 */
[----:B------:R-:W-:Y:S01]  /*18bf0*/  FSEL R175, R36, -INF , P4 ;  /* 0xff80000024af7808 */ /* 0x000fe20002000000 */
[----:B------:R-:W-:Y:S01]  /*18c00*/  VIADD R36, R0, 0x51 ;  /* 0x0000005100247836 */ /* 0x000fe20000000000 */
[-C--:B------:R-:W-:Y:S02]  /*18c10*/  ISETP.GE.AND P5, PT, R28, R235.reuse, PT ;  /* 0x000000eb1c00720c */ /* 0x080fe40003fa6270 */
[----:B------:R-:W-:Y:S02]  /*18c20*/  ISETP.GE.AND P4, PT, R25, R235, PT ;  /* 0x000000eb1900720c */ /* 0x000fe40003f86270 */
[----:B------:R-:W-:Y:S02]  /*18c30*/  FSEL R35, R37, -INF , P6 ;  /* 0xff80000025237808 */ /* 0x000fe40003000000 */
        /* <DEDUP_REMOVED lines=44> */
[----:B------:R-:W-:Y:S01]  /*18f00*/  FSEL R243, R56, -INF , P5 ;  /* 0xff80000038f37808 */ /* 0x000fe20002800000 */
[C---:B------:R-:W-:Y:S01]  /*18f10*/  VIADD R56, R0.reuse, 0xd1 ;  /* 0x000000d100387836 */ /* 0x040fe20000000000 */
[----:B------:R-:W-:Y:S01]  /*18f20*/  FSEL R241, R57, -INF , P4 ;  /* 0xff80000039f17808 */ /* 0x000fe20002000000 */
[----:B------:R-:W-:Y:S01]  /*18f30*/  VIADD R57, R0, 0xb1 ;  /* 0x000000b100397836 */ /* 0x000fe20000000000 */
[----:B------:R-:W-:Y:S02]  /*18f40*/  ISETP.GE.AND P5, PT, R53, R235, PT ;  /* 0x000000eb3500720c */ /* 0x000fe40003fa6270 */
[----:B------:R-:W-:Y:S02]  /*18f50*/  ISETP.GE.AND P4, PT, R52, R237, PT ;  /* 0x000000ed3400720c */ /* 0x000fe40003f86270 */
[----:B------:R-:W-:Y:S02]  /*18f60*/  FSEL R59, R59, -INF , P5 ;  /* 0xff8000003b3b7808 */ /* 0x000fe40002800000 */
[----:B------:R-:W-:Y:S01]  /*18f70*/  FSEL R247, R60, -INF , P4 ;  /* 0xff8000003cf77808 */ /* 0x000fe20002000000 */
[----:B------:R-:W-:Y:S01]  /*18f80*/  VIADD R60, R0, 0xc1 ;  /* 0x000000c1003c7836 */ /* 0x000fe20000000000 */
[-C--:B------:R-:W-:Y:S02]  /*18f90*/  ISETP.GE.AND P5, PT, R52, R235.reuse, PT ;  /* 0x000000eb3400720c */ /* 0x080fe40003fa6270 */
[----:B------:R-:W-:Y:S02]  /*18fa0*/  ISETP.GE.AND P4, PT, R48, R235, PT ;  /* 0x000000eb3000720c */ /* 0x000fe40003f86270 */
[----:B------:R-:W-:Y:S02]  /*18fb0*/  FSEL R62, R62, -INF , P5 ;  /* 0xff8000003e3e7808 */ /* 0x000fe40002800000 */
[----:B------:R-:W-:Y:S01]  /*18fc0*/  FSEL R173, R63, -INF , P4 ;  /* 0xff8000003fad7808 */ /* 0x000fe20002000000 */
[----:B------:R-:W-:Y:S01]  /*18fd0*/  VIADD R63, R0, 0x91 ;  /* 0x00000091003f7836 */ /* 0x000fe20000000000 */
[-C--:B------:R-:W-:Y:S02]  /*18fe0*/  ISETP.GE.AND P5, PT, R172, R237.reuse, PT ;  /* 0x000000edac00720c */ /* 0x080fe40003fa6270 */
[----:B------:R-:W-:Y:S02]  /*18ff0*/  ISETP.GE.AND P4, PT, R183, R237, PT ;  /* 0x000000edb700720c */ /* 0x000fe40003f86270 */
[-C--:B------:R-:W-:Y:S02]  /*19000*/  ISETP.GE.AND P6, PT, R49, R235.reuse, PT ;  /* 0x000000eb3100720c */ /* 0x080fe40003fc6270 */
[----:B------:R-:W-:Y:S01]  /*19010*/  FSEL R251, R64, -INF , P5 ;  /* 0xff80000040fb7808 */ /* 0x000fe20002800000 */
[----:B------:R-:W-:Y:S01]  /*19020*/  VIADD R64, R0, 0x90 ;  /* 0x0000009000407836 */ /* 0x000fe20000000000 */
[----:B------:R-:W-:Y:S02]  /*19030*/  FSEL R250, R65, -INF , P4 ;  /* 0xff80000041fa7808 */ /* 0x000fe40002000000 */
[----:B------:R-:W-:Y:S02]  /*19040*/  ISETP.GE.AND P5, PT, R183, R235, PT ;  /* 0x000000ebb700720c */ /* 0x000fe40003fa6270 */
[-C--:B------:R-:W-:Y:S02]  /*19050*/  ISETP.GE.AND P4, PT, R174, R237.reuse, PT ;  /* 0x000000edae00720c */ /* 0x080fe40003f86270 */
[----:B------:R-:W-:Y:S02]  /*19060*/  FSEL R58, R58, -INF , P6 ;  /* 0xff8000003a3a7808 */ /* 0x000fe40003000000 */
[----:B------:R-:W-:Y:S02]  /*19070*/  ISETP.GE.AND P6, PT, R48, R237, PT ;  /* 0x000000ed3000720c */ /* 0x000fe40003fc6270 */
[----:B------:R-:W-:Y:S02]  /*19080*/  FSEL R180, R67, -INF , P5 ;  /* 0xff80000043b47808 */ /* 0x000fe40002800000 */
[----:B------:R-:W-:Y:S02]  /*19090*/  FSEL R65, R68, -INF , P4 ;  /* 0xff80000044417808 */ /* 0x000fe40002000000 */
[-C--:B------:R-:W-:Y:S02]  /*190a0*/  ISETP.GE.AND P5, PT, R174, R235.reuse, PT ;  /* 0x000000ebae00720c */ /* 0x080fe40003fa6270 */
[-C--:B------:R-:W-:Y:S02]  /*190b0*/  ISETP.GE.AND P4, PT, R171, R235.reuse, PT ;  /* 0x000000ebab00720c */ /* 0x080fe40003f86270 */
[----:B------:R-:W-:Y:S01]  /*190c0*/  FSEL R246, R61, -INF , P6 ;  /* 0xff8000003df67808 */ /* 0x000fe20003000000 */
[----:B------:R-:W-:Y:S01]  /*190d0*/  VIADD R61, R0, 0xa1 ;  /* 0x000000a1003d7836 */ /* 0x000fe20000000000 */
[----:B------:R-:W-:Y:S02]  /*190e0*/  ISETP.GE.AND P6, PT, R172, R235, PT ;  /* 0x000000ebac00720c */ /* 0x000fe40003fc6270 */
[----:B------:R-:W-:Y:S02]  /*190f0*/  FSEL R179, R70, -INF , P5 ;  /* 0xff80000046b37808 */ /* 0x000fe40002800000 */
[----:B------:R-:W-:Y:S02]  /*19100*/  FSEL R178, R71, -INF , P4 ;  /* 0xff80000047b27808 */ /* 0x000fe40002000000 */
[-C--:B------:R-:W-:Y:S02]  /*19110*/  ISETP.GE.AND P4, PT, R189, R237.reuse, PT ;  /* 0x000000edbd00720c */ /* 0x080fe40003f86270 */
[-C--:B------:R-:W-:Y:S02]  /*19120*/  ISETP.GE.AND P5, PT, R182, R237.reuse, PT ;  /* 0x000000edb600720c */ /* 0x080fe40003fa6270 */
[----:B------:R-:W-:Y:S02]  /*19130*/  FSEL R181, R66, -INF , P6 ;  /* 0xff80000042b57808 */ /* 0x000fe40003000000 */
[----:B------:R-:W-:Y:S02]  /*19140*/  FSEL R73, R73, -INF , P4 ;  /* 0xff80000049497808 */ /* 0x000fe40002000000 */
[-C--:B------:R-:W-:Y:S02]  /*19150*/  ISETP.GE.AND P6, PT, R171, R237.reuse, PT ;  /* 0x000000edab00720c */ /* 0x080fe40003fc6270 */
[----:B------:R-:W-:Y:S02]  /*19160*/  FSEL R67, R72, -INF , P5 ;  /* 0xff80000048437808 */ /* 0x000fe40002800000 */
[----:B------:R-:W-:Y:S02]  /*19170*/  ISETP.GE.AND P4, PT, R64, R237, PT ;  /* 0x000000ed4000720c */ /* 0x000fe40003f86270 */
[-C--:B------:R-:W-:Y:S02]  /*19180*/  ISETP.GE.AND P5, PT, R189, R235.reuse, PT ;  /* 0x000000ebbd00720c */ /* 0x080fe40003fa6270 */
[----:B------:R-:W-:Y:S02]  /*19190*/  FSEL R252, R69, -INF , P6 ;  /* 0xff80000045fc7808 */ /* 0x000fe40003000000 */
[-C--:B------:R-:W-:Y:S02]  /*191a0*/  ISETP.GE.AND P6, PT, R182, R235.reuse, PT ;  /* 0x000000ebb600720c */ /* 0x080fe40003fc6270 */
[----:B------:R-:W-:Y:S02]  /*191b0*/  FSEL R75, R75, -INF , P5 ;  /* 0xff8000004b4b7808 */ /* 0x000fe40002800000 */
[----:B------:R-:W-:Y:S02]  /*191c0*/  ISETP.GE.AND P5, PT, R64, R235, PT ;  /* 0x000000eb4000720c */ /* 0x000fe40003fa6270 */
[----:B------:R-:W-:Y:S02]  /*191d0*/  FSEL R176, R74, -INF , P6 ;  /* 0xff8000004ab07808 */ /* 0x000fe40003000000 */
[----:B------:R-:W-:Y:S02]  /*191e0*/  FSEL R74, R78, -INF , P5 ;  /* 0xff8000004e4a7808 */ /* 0x000fe40002800000 */
[----:B------:R-:W-:Y:S01]  /*191f0*/  FSEL R206, R76, -INF , P4 ;  /* 0xff8000004cce7808 */ /* 0x000fe20002000000 */
[----:B------:R-:W-:Y:S01]  /*19200*/  VIADD R76, R0, 0xd0 ;  /* 0x000000d0004c7836 */ /* 0x000fe20000000000 */
[----:B------:R-:W-:Y:S02]  /*19210*/  ISETP.GE.AND P5, PT, R185, R237, PT ;  /* 0x000000edb900720c */ /* 0x000fe40003fa6270 */
[C---:B------:R-:W-:Y:S02]  /*19220*/  ISETP.GE.AND P4, PT, R63.reuse, R235, PT ;  /* 0x000000eb3f00720c */ /* 0x040fe40003f86270 */
[-C--:B------:R-:W-:Y:S02]  /*19230*/  ISETP.GE.AND P6, PT, R63, R237.reuse, PT ;  /* 0x000000ed3f00720c */ /* 0x080fe40003fc6270 */
[----:B------:R-:W-:Y:S02]  /*19240*/  FSEL R72, R79, -INF , P4 ;  /* 0xff8000004f487808 */ /* 0x000fe40002000000 */
[----:B------:R-:W-:Y:S01]  /*19250*/  FSEL R79, R80, -INF , P5 ;  /* 0xff800000504f7808 */ /* 0x000fe20002800000 */
[C---:B------:R-:W-:Y:S01]  /*19260*/  VIADD R80, R0.reuse, 0xc0 ;  /* 0x000000c000507836 */ /* 0x040fe20000000000 */
[C---:B------:R-:W-:Y:S02]  /*19270*/  ISETP.GE.AND P4, PT, R187.reuse, R237, PT ;  /* 0x000000edbb00720c */ /* 0x040fe40003f86270 */
[-C--:B------:R-:W-:Y:S02]  /*19280*/  ISETP.GE.AND P5, PT, R187, R235.reuse, PT ;  /* 0x000000ebbb00720c */ /* 0x080fe40003fa6270 */
[----:B------:R-:W-:Y:S01]  /*19290*/  FSEL R78, R81, -INF , P4 ;  /* 0xff800000514e7808 */ /* 0x000fe20002000000 */
[----:B------:R-:W-:Y:S01]  /*192a0*/  VIADD R81, R0, 0xb0 ;  /* 0x000000b000517836 */ /* 0x000fe20000000000 */
[----:B------:R-:W-:Y:S02]  /*192b0*/  FSEL R70, R83, -INF , P5 ;  /* 0xff80000053467808 */ /* 0x000fe40002800000 */
[----:B------:R-:W-:Y:S02]  /*192c0*/  ISETP.GE.AND P5, PT, R184, R235, PT ;  /* 0x000000ebb800720c */ /* 0x000fe40003fa6270 */
[----:B------:R-:W-:Y:S02]  /*192d0*/  FSEL R240, R77, -INF , P6 ;  /* 0xff8000004df07808 */ /* 0x000fe40003000000 */
[----:B------:R-:W-:Y:S02]  /*192e0*/  FSEL R86, R86, -INF , P5 ;  /* 0xff80000056567808 */ /* 0x000fe40002800000 */
[----:B------:R-:W-:Y:S02]  /*192f0*/  ISETP.GE.AND P5, PT, R193, R237, PT ;  /* 0x000000edc100720c */ /* 0x000fe40003fa6270 */
[----:B------:R-:W-:Y:S02]  /*19300*/  ISETP.GE.AND P6, PT, R185, R235, PT ;  /* 0x000000ebb900720c */ /* 0x000fe40003fc6270 */
[----:B------:R-:W-:Y:S01]  /*19310*/  FSEL R248, R88, -INF , P5 ;  /* 0xff80000058f87808 */ /* 0x000fe20002800000 */
[----:B------:R-:W-:Y:S01]  /*19320*/  VIADD R88, R0, 0xe1 ;  /* 0x000000e100587836 */ /* 0x000fe20000000000 */
[----:B------:R-:W-:Y:S02]  /*19330*/  FSEL R82, R82, -INF , P6 ;  /* 0xff80000052527808 */ /* 0x000fe40003000000 */
[-C--:B------:R-:W-:Y:S02]  /*19340*/  ISETP.GE.AND P6, PT, R61, R237.reuse, PT ;  /* 0x000000ed3d00720c */ /* 0x080fe40003fc6270 */
[----:B------:R-:W-:Y:S02]  /*19350*/  ISETP.GE.AND P4, PT, R184, R237, PT ;  /* 0x000000edb800720c */ /* 0x000fe40003f86270 */
[----:B------:R-:W-:Y:S02]  /*19360*/  FSEL R85, R85, -INF , P6 ;  /* 0xff80000055557808 */ /* 0x000fe40003000000 */
[-C--:B------:R-:W-:Y:S02]  /*19370*/  ISETP.GE.AND P6, PT, R193, R235.reuse, PT ;  /* 0x000000ebc100720c */ /* 0x080fe40003fc6270 */
[----:B------:R-:W-:Y:S02]  /*19380*/  FSEL R242, R84, -INF , P4 ;  /* 0xff80000054f27808 */ /* 0x000fe40002000000 */
[----:B------:R-:W-:Y:S02]  /*19390*/  FSEL R90, R90, -INF , P6 ;  /* 0xff8000005a5a7808 */ /* 0x000fe40003000000 */
[----:B------:R-:W-:Y:S02]  /*193a0*/  ISETP.GE.AND P4, PT, R61, R235, PT ;  /* 0x000000eb3d00720c */ /* 0x000fe40003f86270 */
[----:B------:R-:W-:Y:S02]  /*193b0*/  ISETP.GE.AND P6, PT, R57, R237, PT ;  /* 0x000000ed3900720c */ /* 0x000fe40003fc6270 */
[----:B------:R-:W-:Y:S01]  /*193c0*/  FSEL R249, R87, -INF , P4 ;  /* 0xff80000057f97808 */ /* 0x000fe20002000000 */
[----:B------:R-:W-:Y:S01]  /*193d0*/  IMAD.MOV.U32 R87, RZ, RZ, R240 ;  /* 0x000000ffff577224 */ /* 0x000fe200078e00f0 */
[----:B------:R-:W-:Y:S02]  /*193e0*/  FSEL R93, R93, -INF , P6 ;  /* 0xff8000005d5d7808 */ /* 0x000fe40003000000 */
[----:B------:R-:W-:Y:S02]  /*193f0*/  ISETP.GE.AND P6, PT, R190, R235, PT ;  /* 0x000000ebbe00720c */ /* 0x000fe40003fc6270 */
[-C--:B------:R-:W-:Y:S02]  /*19400*/  ISETP.GE.AND P4, PT, R192, R237.reuse, PT ;  /* 0x000000edc000720c */ /* 0x080fe40003f86270 */
[----:B------:R-:W-:Y:S02]  /*19410*/  FSEL R98, R98, -INF , P6 ;  /* 0xff80000062627808 */ /* 0x000fe40003000000 */
[-C--:B------:R-:W-:Y:S02]  /*19420*/  ISETP.GE.AND P6, PT, R60, R237.reuse, PT ;  /* 0x000000ed3c00720c */ /* 0x080fe40003fc6270 */
[----:B------:R-:W-:Y:S01]  /*19430*/  FSEL R77, R89, -INF , P4 ;  /* 0xff800000594d7808 */ /* 0x000fe20002000000 */
[----:B------:R-:W-:Y:S01]  /*19440*/  VIADD R89, R0, 0xd8 ;  /* 0x000000d800597836 */ /* 0x000fe20000000000 */
[----:B------:R-:W-:Y:S02]  /*19450*/  ISETP.GE.AND P4, PT, R81, R237, PT ;  /* 0x000000ed5100720c */ /* 0x000fe40003f86270 */
[----:B------:R-:W-:Y:S02]  /*19460*/  FSEL R71, R101, -INF , P6 ;  /* 0xff80000065477808 */ /* 0x000fe40003000000 */
[-C--:B------:R-:W-:Y:S02]  /*19470*/  ISETP.GE.AND P5, PT, R192, R235.reuse, PT ;  /* 0x000000ebc000720c */ /* 0x080fe40003fa6270 */
[----:B------:R-:W-:Y:S01]  /*19480*/  FSEL R84, R92, -INF , P4 ;  /* 0xff8000005c547808 */ /* 0x000fe20002000000 */
[----:B------:R-:W-:Y:S01]  /*19490*/  VIADD R92, R0, 0xc9 ;  /* 0x000000c9005c7836 */ /* 0x000fe20000000000 */
[----:B------:R-:W-:Y:S02]  /*194a0*/  FSEL R207, R91, -INF , P5 ;  /* 0xff8000005bcf7808 */ /* 0x000fe40002800000 */
[-C--:B------:R-:W-:Y:S02]  /*194b0*/  ISETP.GE.AND P5, PT, R81, R235.reuse, PT ;  /* 0x000000eb5100720c */ /* 0x080fe40003fa6270 */
[----:B------:R-:W-:Y:S02]  /*194c0*/  ISETP.GE.AND P4, PT, R57, R235, PT ;  /* 0x000000eb3900720c */ /* 0x000fe40003f86270 */
[----:B------:R-:W-:Y:S02]  /*194d0*/  FSEL R197, R94, -INF , P5 ;  /* 0xff8000005ec57808 */ /* 0x000fe40002800000 */
[----:B------:R-:W-:Y:S02]  /*194e0*/  FSEL R201, R95, -INF , P4 ;  /* 0xff8000005fc97808 */ /* 0x000fe40002000000 */
[-C--:B------:R-:W-:Y:S02]  /*194f0*/  ISETP.GE.AND P4, PT, R188, R237.reuse, PT ;  /* 0x000000edbc00720c */ /* 0x080fe40003f86270 */
[-C--:B------:R-:W-:Y:S02]  /*19500*/  ISETP.GE.AND P5, PT, R190, R237.reuse, PT ;  /* 0x000000edbe00720c */ /* 0x080fe40003fa6270 */
[----:B------:R-:W-:Y:S02]  /*19510*/  FSEL R94, R97, -INF , P4 ;  /* 0xff800000615e7808 */ /* 0x000fe40002000000 */
[----:B------:R-:W-:Y:S02]  /*19520*/  ISETP.GE.AND P4, PT, R80, R237, PT ;  /* 0x000000ed5000720c */ /* 0x000fe40003f86270 */
[----:B------:R-:W-:Y:S01]  /*19530*/  FSEL R202, R96, -INF , P5 ;  /* 0xff80000060ca7808 */ /* 0x000fe20002800000 */
[----:B------:R-:W-:Y:S01]  /*19540*/  IMAD.MOV.U32 R96, RZ, RZ, R206 ;  /* 0x000000ffff607224 */ /* 0x000fe200078e00ce */
[----:B------:R-:W-:Y:S01]  /*19550*/  FSEL R69, R100, -INF , P4 ;  /* 0xff80000064457808 */ /* 0x000fe20002000000 */
[----:B------:R-:W-:Y:S01]  /*19560*/  VIADD R100, R0, 0xc8 ;  /* 0x000000c800647836 */ /* 0x000fe20000000000 */
[-C--:B------:R-:W-:Y:S01]  /*19570*/  ISETP.GE.AND P4, PT, R60, R235.reuse, PT ;  /* 0x000000eb3c00720c */ /* 0x080fe20003f86270 */
[----:B------:R-:W-:Y:S01]  /*19580*/  VIADD R206, R0, 0xf0 ;  /* 0x000000f000ce7836 */ /* 0x000fe20000000000 */
[-C--:B------:R-:W-:Y:S02]  /*19590*/  ISETP.GE.AND P5, PT, R188, R235.reuse, PT ;  /* 0x000000ebbc00720c */ /* 0x080fe40003fa6270 */
[----:B------:R-:W-:Y:S02]  /*195a0*/  FSEL R177, R103, -INF , P4 ;  /* 0xff80000067b17808 */ /* 0x000fe40002000000 */
[----:B------:R-:W-:Y:S01]  /*195b0*/  FSEL R191, R99, -INF , P5 ;  /* 0xff80000063bf7808 */ /* 0x000fe20002800000 */
[----:B------:R-:W-:Y:S01]  /*195c0*/  IMAD.MOV.U32 R99, RZ, RZ, R85 ;  /* 0x000000ffff637224 */ /* 0x000fe200078e0055 */
[----:B------:R-:W-:Y:S02]  /*195d0*/  ISETP.GE.AND P5, PT, R80, R235, PT ;  /* 0x000000eb5000720c */ /* 0x000fe40003fa6270 */
[-C--:B------:R-:W-:Y:S02]  /*195e0*/  ISETP.GE.AND P4, PT, R92, R237.reuse, PT ;  /* 0x000000ed5c00720c */ /* 0x080fe40003f86270 */
[----:B------:R-:W-:Y:S02]  /*195f0*/  FSEL R102, R102, -INF , P5 ;  /* 0xff80000066667808 */ /* 0x000fe40002800000 */
[----:B------:R-:W-:Y:S02]  /*19600*/  ISETP.GE.AND P5, PT, R100, R237, PT ;  /* 0x000000ed6400720c */ /* 0x000fe40003fa6270 */
[----:B------:R-:W-:Y:S02]  /*19610*/  FSEL R85, R105, -INF , P4 ;  /* 0xff80000069557808 */ /* 0x000fe40002000000 */
[----:B------:R-:W-:Y:S01]  /*19620*/  FSEL R66, R104, -INF , P5 ;  /* 0xff80000068427808 */ /* 0x000fe20002800000 */
[----:B------:R-:W-:Y:S01]  /*19630*/  VIADD R104, R0, 0xe0 ;  /* 0x000000e000687836 */ /* 0x000fe20000000000 */
[----:B------:R-:W-:Y:S02]  /*19640*/  ISETP.GE.AND P5, PT, R92, R235, PT ;  /* 0x000000eb5c00720c */ /* 0x000fe40003fa6270 */
[C---:B------:R-:W-:Y:S01]  /*19650*/  ISETP.GE.AND P4, PT, R76.reuse, R237, PT ;  /* 0x000000ed4c00720c */ /* 0x040fe20003f86270 */
[----:B------:R-:W-:Y:S01]  /*19660*/  IMAD.MOV.U32 R105, RZ, RZ, R66 ;  /* 0x000000ffff697224 */ /* 0x000fe200078e0042 */
[----:B------:R-:W-:Y:S02]  /*19670*/  FSEL R66, R107, -INF , P5 ;  /* 0xff8000006b427808 */ /* 0x000fe40002800000 */
[-C--:B------:R-:W-:Y:S02]  /*19680*/  ISETP.GE.AND P5, PT, R76, R235.reuse, PT ;  /* 0x000000eb4c00720c */ /* 0x080fe40003fa6270 */
[----:B------:R-:W-:Y:S02]  /*19690*/  ISETP.GE.AND P6, PT, R100, R235, PT ;  /* 0x000000eb6400720c */ /* 0x000fe40003fc6270 */
[----:B------:R-:W-:Y:S02]  /*196a0*/  FSEL R110, R110, -INF , P5 ;  /* 0xff8000006e6e7808 */ /* 0x000fe40002800000 */
[----:B------:R-:W-:Y:S02]  /*196b0*/  ISETP.GE.AND P5, PT, R89, R237, PT ;  /* 0x000000ed5900720c */ /* 0x000fe40003fa6270 */
[----:B------:R-:W-:Y:S01]  /*196c0*/  FSEL R68, R106, -INF , P6 ;  /* 0xff8000006a447808 */ /* 0x000fe20003000000 */
[----:B------:R-:W-:Y:S01]  /*196d0*/  IMAD.MOV.U32 R106, RZ, RZ, R248 ;  /* 0x000000ffff6a7224 */ /* 0x000fe200078e00f8 */
[----:B------:R-:W-:Y:S01]  /*196e0*/  FSEL R103, R112, -INF , P5 ;  /* 0xff80000070677808 */ /* 0x000fe20002800000 */
[----:B------:R-:W-:Y:S01]  /*196f0*/  VIADD R248, R0, 0xf9 ;  /* 0x000000f900f87836 */ /* 0x000fe20000000000 */
[----:B------:R-:W-:Y:S02]  /*19700*/  ISETP.GE.AND P5, PT, R196, R235, PT ;  /* 0x000000ebc400720c */ /* 0x000fe40003fa6270 */
[----:B------:R-:W-:Y:S02]  /*19710*/  ISETP.GE.AND P6, PT, R56, R237, PT ;  /* 0x000000ed3800720c */ /* 0x000fe40003fc6270 */
[----:B------:R-:W-:Y:S02]  /*19720*/  FSEL R112, R115, -INF , P5 ;  /* 0xff80000073707808 */ /* 0x000fe40002800000 */
[----:B------:R-:W-:Y:S01]  /*19730*/  FSEL R101, R108, -INF , P4 ;  /* 0xff8000006c657808 */ /* 0x000fe20002000000 */
[----:B------:R-:W-:Y:S01]  /*19740*/  IMAD.MOV.U32 R108, RZ, RZ, R69 ;  /* 0x000000ffff6c7224 */ /* 0x000fe200078e0045 */
[----:B------:R-:W-:Y:S01]  /*19750*/  FSEL R95, R109, -INF , P6 ;  /* 0xff8000006d5f7808 */ /* 0x000fe20003000000 */
[----:B------:R-:W-:Y:S01]  /*19760*/  IMAD.MOV.U32 R109, RZ, RZ, R202 ;  /* 0x000000ffff6d7224 */ /* 0x000fe200078e00ca */
[-C--:B------:R-:W-:Y:S01]  /*19770*/  ISETP.GE.AND P6, PT, R89, R235.reuse, PT ;  /* 0x000000eb5900720c */ /* 0x080fe20003fc6270 */
[----:B------:R-:W-:Y:S01]  /*19780*/  VIADD R202, R0, 0xf1 ;  /* 0x000000f100ca7836 */ /* 0x000fe20000000000 */
[----:B------:R-:W-:Y:S02]  /*19790*/  ISETP.GE.AND P4, PT, R56, R235, PT ;  /* 0x000000eb3800720c */ /* 0x000fe40003f86270 */
[----:B------:R-:W-:Y:S02]  /*197a0*/  FSEL R114, R114, -INF , P6 ;  /* 0xff80000072727808 */ /* 0x000fe40003000000 */
[----:B------:R-:W-:Y:S02]  /*197b0*/  ISETP.GE.AND P6, PT, R88, R237, PT ;  /* 0x000000ed5800720c */ /* 0x000fe40003fc6270 */
[----:B------:R-:W-:Y:S02]  /*197c0*/  FSEL R111, R111, -INF , P4 ;  /* 0xff8000006f6f7808 */ /* 0x000fe40002000000 */
[----:B------:R-:W-:Y:S02]  /*197d0*/  FSEL R117, R117, -INF , P6 ;  /* 0xff80000075757808 */ /* 0x000fe40003000000 */
[----:B------:R-:W-:Y:S02]  /*197e0*/  ISETP.GE.AND P5, PT, R104, R235, PT ;  /* 0x000000eb6800720c */ /* 0x000fe40003fa6270 */
[----:B------:R-:W-:Y:S02]  /*197f0*/  ISETP.GE.AND P4, PT, R196, R237, PT ;  /* 0x000000edc400720c */ /* 0x000fe40003f86270 */
[----:B------:R-:W-:Y:S01]  /*19800*/  FSEL R200, R118, -INF , P5 ;  /* 0xff80000076c87808 */ /* 0x000fe20002800000 */
[----:B------:R-:W-:Y:S01]  /*19810*/  IMAD.MOV.U32 R118, RZ, RZ, R85 ;  /* 0x000000ffff767224 */ /* 0x000fe200078e0055 */
[----:B------:R-:W-:Y:S01]  /*19820*/  ISETP.GE.AND P5, PT, R204, R235, PT ;  /* 0x000000ebcc00720c */ /* 0x000fe20003fa6270 */
[----:B------:R-:W-:Y:S01]  /*19830*/  IMAD.MOV.U32 R85, RZ, RZ, R242 ;  /* 0x000000ffff557224 */ /* 0x000fe200078e00f2 */
[----:B------:R-:W-:Y:S01]  /*19840*/  FSEL R91, R113, -INF , P4 ;  /* 0xff800000715b7808 */ /* 0x000fe20002000000 */
[----:B------:R-:W-:Y:S01]  /*19850*/  VIADD R242, R0, 0xe9 ;  /* 0x000000e900f27836 */ /* 0x000fe20000000000 */
[----:B------:R-:W-:Y:S02]  /*19860*/  ISETP.GE.AND P4, PT, R104, R237, PT ;  /* 0x000000ed6800720c */ /* 0x000fe40003f86270 */
[----:B------:R-:W-:Y:S02]  /*19870*/  FSEL R240, R122, -INF , P5 ;  /* 0xff8000007af07808 */ /* 0x000fe40002800000 */
[----:B------:R-:W-:Y:S02]  /*19880*/  FSEL R83, R116, -INF , P4 ;  /* 0xff80000074537808 */ /* 0x000fe40002000000 */
[----:B------:R-:W-:Y:S02]  /*19890*/  ISETP.GE.AND P4, PT, R88, R235, PT ;  /* 0x000000eb5800720c */ /* 0x000fe40003f86270 */
[----:B------:R-:W-:Y:S02]  /*198a0*/  ISETP.GE.AND P5, PT, R0, R236, PT ;  /* 0x000000ec0000720c */ /* 0x000fe40003fa6270 */
[-C--:B------:R-:W-:Y:S02]  /*198b0*/  ISETP.GE.AND P6, PT, R242, R237.reuse, PT ;  /* 0x000000edf200720c */ /* 0x080fe40003fc6270 */
[----:B------:R-:W-:Y:S02]  /*198c0*/  FSEL R116, R119, -INF , P4 ;  /* 0xff80000077747808 */ /* 0x000fe40002000000 */
[----:B------:R-:W-:Y:S01]  /*198d0*/  FSEL R107, R121, -INF , P6 ;  /* 0xff800000796b7808 */ /* 0x000fe20003000000 */
[----:B------:R-:W-:Y:S01]  /*198e0*/  IMAD.MOV.U32 R121, RZ, RZ, R95 ;  /* 0x000000ffff797224 */ /* 0x000fe200078e005f */
[-C--:B------:R-:W-:Y:S02]  /*198f0*/  ISETP.GE.AND P6, PT, R206, R237.reuse, PT ;  /* 0x000000edce00720c */ /* 0x080fe40003fc6270 */
[----:B------:R-:W-:Y:S02]  /*19900*/  ISETP.GE.AND P4, PT, R204, R237, PT ;  /* 0x000000edcc00720c */ /* 0x000fe40003f86270 */
[----:B------:R-:W-:Y:S01]  /*19910*/  FSEL R122, R124, -INF , P6 ;  /* 0xff8000007c7a7808 */ /* 0x000fe20003000000 */
[----:B------:R-:W-:Y:S01]  /*19920*/  VIADD R124, R0, 0xf8 ;  /* 0x000000f8007c7836 */ /* 0x000fe20000000000 */
[-C--:B------:R-:W-:Y:S02]  /*19930*/  ISETP.GE.AND P6, PT, R206, R235.reuse, PT ;  /* 0x000000ebce00720c */ /* 0x080fe40003fc6270 */
[----:B------:R-:W-:Y:S02]  /*19940*/  FSEL R113, R120, -INF , P4 ;  /* 0xff80000078717808 */ /* 0x000fe40002000000 */
[----:B------:R-:W-:Y:S02]  /*19950*/  FSEL R126, R126, -INF , P6 ;  /* 0xff8000007e7e7808 */ /* 0x000fe40003000000 */
[----:B------:R-:W-:Y:S02]  /*19960*/  ISETP.GE.AND P6, PT, R0, R234, PT ;  /* 0x000000ea0000720c */ /* 0x000fe40003fc6270 */
[-C--:B------:R-:W-:Y:S02]  /*19970*/  ISETP.GE.AND P4, PT, R242, R235.reuse, PT ;  /* 0x000000ebf200720c */ /* 0x080fe40003f86270 */
[----:B------:R-:W-:Y:S02]  /*19980*/  FSEL R97, R6, -INF , !P6 ;  /* 0xff80000006617808 */ /* 0x000fe40007000000 */
[----:B------:R-:W-:Y:S01]  /*19990*/  FSEL R120, R123, -INF , P4 ;  /* 0xff8000007b787808 */ /* 0x000fe20002000000 */
[----:B------:R-:W-:Y:S01]  /*199a0*/  IMAD.MOV.U32 R123, RZ, RZ, R101 ;  /* 0x000000ffff7b7224 */ /* 0x000fe200078e0065 */
[----:B------:R-:W-:Y:S02]  /*199b0*/  ISETP.GE.AND P6, PT, R124, R235, PT ;  /* 0x000000eb7c00720c */ /* 0x000fe40003fc6270 */
[----:B------:R-:W-:Y:S01]  /*199c0*/  FSEL R6, R5, -INF , !P3 ;  /* 0xff80000005067808 */ /* 0x000fe20005800000 */
[----:B------:R-:W-:Y:S01]  /*199d0*/  IMAD.MOV.U32 R5, RZ, RZ, R109 ;  /* 0x000000ffff057224 */ /* 0x000fe200078e006d */
[-C--:B------:R-:W-:Y:S02]  /*199e0*/  ISETP.GE.AND P4, PT, R202, R237.reuse, PT ;  /* 0x000000edca00720c */ /* 0x080fe40003f86270 */
[-C--:B------:R-:W-:Y:S02]  /*199f0*/  ISETP.GE.AND P3, PT, R153, R236.reuse, PT ;  /* 0x000000ec9900720c */ /* 0x080fe40003f66270 */
[----:B------:R-:W-:Y:S02]  /*19a00*/  FSEL R119, R125, -INF , P4 ;  /* 0xff8000007d777808 */ /* 0x000fe40002000000 */
[----:B------:R-:W-:Y:S02]  /*19a10*/  FSEL R125, R4, -INF , !P5 ;  /* 0xff800000047d7808 */ /* 0x000fe40006800000 */
[----:B------:R-:W-:Y:S01]  /*19a20*/  FSEL R4, R130, -INF , P6 ;  /* 0xff80000082047808 */ /* 0x000fe20003000000 */
[----:B------:R-:W-:Y:S01]  /*19a30*/  IMAD.MOV.U32 R130, RZ, RZ, R85 ;  /* 0x000000ffff827224 */ /* 0x000fe200078e0055 */
[-C--:B------:R-:W-:Y:S02]  /*19a40*/  ISETP.GE.AND P6, PT, R154, R236.reuse, PT ;  /* 0x000000ec9a00720c */ /* 0x080fe40003fc6270 */
[----:B------:R-:W-:Y:S02]  /*19a50*/  ISETP.GE.AND P5, PT, R248, R237, PT ;  /* 0x000000edf800720c */ /* 0x000fe40003fa6270 */
[----:B------:R-:W-:Y:S02]  /*19a60*/  FSEL R155, R155, -INF , !P3 ;  /* 0xff8000009b9b7808 */ /* 0x000fe40005800000 */
[----:B------:R-:W-:Y:S02]  /*19a70*/  ISETP.GE.AND P4, PT, R202, R235, PT ;  /* 0x000000ebca00720c */ /* 0x000fe40003f86270 */
[-C--:B------:R-:W-:Y:S02]  /*19a80*/  ISETP.GE.AND P3, PT, R158, R236.reuse, PT ;  /* 0x000000ec9e00720c */ /* 0x080fe40003f66270 */
[----:B------:R-:W-:Y:S02]  /*19a90*/  FSEL R0, R127, -INF , P4 ;  /* 0xff8000007f007808 */ /* 0x000fe40002000000 */
[----:B------:R-:W-:Y:S01]  /*19aa0*/  FSEL R127, R9, -INF , !P6 ;  /* 0xff800000097f7808 */ /* 0x000fe20007000000 */
[----:B------:R-:W-:Y:S01]  /*19ab0*/  IMAD.MOV.U32 R9, RZ, RZ, R87 ;  /* 0x000000ffff097224 */ /* 0x000fe200078e0057 */
[-C--:B------:R-:W-:Y:S02]  /*19ac0*/  ISETP.GE.AND P6, PT, R12, R236.reuse, PT ;  /* 0x000000ec0c00720c */ /* 0x080fe40003fc6270 */
[----:B------:R-:W-:Y:S02]  /*19ad0*/  ISETP.GE.AND P4, PT, R124, R237, PT ;  /* 0x000000ed7c00720c */ /* 0x000fe40003f86270 */
[----:B------:R-:W-:Y:S02]  /*19ae0*/  FSEL R115, R16, -INF , !P6 ;  /* 0xff80000010737808 */ /* 0x000fe40007000000 */
[----:B------:R-:W-:Y:S02]  /*19af0*/  FSEL R69, R128, -INF , P4 ;  /* 0xff80000080457808 */ /* 0x000fe40002000000 */
[----:B------:R-:W-:Y:S02]  /*19b00*/  ISETP.GE.AND P4, PT, R3, R236, PT ;  /* 0x000000ec0300720c */ /* 0x000fe40003f86270 */
[----:B------:R-:W-:Y:S02]  /*19b10*/  FSEL R128, R129, -INF , P5 ;  /* 0xff80000081807808 */ /* 0x000fe40002800000 */
[----:B------:R-:W-:Y:S01]  /*19b20*/  ISETP.GE.AND P5, PT, R3, R234, PT ;  /* 0x000000ea0300720c */ /* 0x000fe20003fa6270 */
[----:B------:R-:W-:Y:S01]  /*19b30*/  IMAD.MOV.U32 R3, RZ, RZ, R117 ;  /* 0x000000ffff037224 */ /* 0x000fe200078e0075 */
[----:B------:R-:W-:Y:S01]  /*19b40*/  FSEL R129, R8, -INF , !P4 ;  /* 0xff80000008817808 */ /* 0x000fe20006000000 */
[----:B------:R-:W-:Y:S01]  /*19b50*/  IMAD.MOV.U32 R8, RZ, RZ, R107 ;  /* 0x000000ffff087224 */ /* 0x000fe200078e006b */
[----:B------:R-:W-:Y:S02]  /*19b60*/  FSEL R10, R10, -INF , !P5 ;  /* 0xff8000000a0a7808 */ /* 0x000fe40006800000 */
[----:B------:R-:W-:Y:S02]  /*19b70*/  FSEL R109, R17, -INF , !P3 ;  /* 0xff800000116d7808 */ /* 0x000fe40005800000 */
[-C--:B------:R-:W-:Y:S02]  /*19b80*/  ISETP.GE.AND P4, PT, R152, R236.reuse, PT ;  /* 0x000000ec9800720c */ /* 0x080fe40003f86270 */
[-C--:B------:R-:W-:Y:S02]  /*19b90*/  ISETP.GE.AND P3, PT, R20, R236.reuse, PT ;  /* 0x000000ec1400720c */ /* 0x080fe40003f66270 */
[----:B------:R-:W-:Y:S02]  /*19ba0*/  FSEL R117, R13, -INF , !P4 ;  /* 0xff8000000d757808 */ /* 0x000fe40006000000 */
[----:B------:R-:W-:Y:S01]  /*19bb0*/  FSEL R95, R167, -INF , !P3 ;  /* 0xff800000a75f7808 */ /* 0x000fe20005800000 */
[----:B------:R-:W-:Y:S01]  /*19bc0*/  IMAD.MOV.U32 R167, RZ, RZ, R83 ;  /* 0x000000ffffa77224 */ /* 0x000fe200078e0053 */
[-C--:B------:R-:W-:Y:S02]  /*19bd0*/  ISETP.GE.AND P3, PT, R21, R236.reuse, PT ;  /* 0x000000ec1500720c */ /* 0x080fe40003f66270 */
[-C--:B------:R-:W-:Y:S02]  /*19be0*/  ISETP.GE.AND P4, PT, R157, R236.reuse, PT ;  /* 0x000000ec9d00720c */ /* 0x080fe40003f86270 */
[----:B------:R-:W-:Y:S01]  /*19bf0*/  FSEL R85, R168, -INF , !P3 ;  /* 0xff800000a8557808 */ /* 0x000fe20005800000 */
[----:B------:R-:W-:Y:S01]  /*19c00*/  IMAD.MOV.U32 R168, RZ, RZ, R113 ;  /* 0x000000ffffa87224 */ /* 0x000fe200078e0071 */
[----:B------:R-:W-:Y:S01]  /*19c10*/  FSEL R107, R164, -INF , !P4 ;  /* 0xff800000a46b7808 */ /* 0x000fe20006000000 */
[----:B------:R-:W-:Y:S01]  /*19c20*/  IMAD.MOV.U32 R113, RZ, RZ, R73 ;  /* 0x000000ffff717224 */ /* 0x000fe200078e0049 */
[-C--:B------:R-:W-:Y:S01]  /*19c30*/  ISETP.GE.AND P3, PT, R29, R236.reuse, PT ;  /* 0x000000ec1d00720c */ /* 0x080fe20003f66270 */
[----:B------:R-:W-:Y:S01]  /*19c40*/  IMAD.MOV.U32 R164, RZ, RZ, R93 ;  /* 0x000000ffffa47224 */ /* 0x000fe200078e005d */
[-C--:B------:R-:W-:Y:S02]  /*19c50*/  ISETP.GE.AND P5, PT, R25, R236.reuse, PT ;  /* 0x000000ec1900720c */ /* 0x080fe40003fa6270 */
[-C--:B------:R-:W-:Y:S02]  /*19c60*/  ISETP.GE.AND P6, PT, R156, R236.reuse, PT ;  /* 0x000000ec9c00720c */ /* 0x080fe40003fc6270 */
[----:B------:R-:W-:Y:S02]  /*19c70*/  FSEL R73, R35, -INF , !P5 ;  /* 0xff80000023497808 */ /* 0x000fe40006800000 */
[----:B------:R-:W-:Y:S01]  /*19c80*/  FSEL R101, R165, -INF , !P6 ;  /* 0xff800000a5657808 */ /* 0x000fe20007000000 */
[----:B------:R-:W-:Y:S01]  /*19c90*/  IMAD.MOV.U32 R165, RZ, RZ, R69 ;  /* 0x000000ffffa57224 */ /* 0x000fe200078e0045 */
[-C--:B------:R-:W-:Y:S02]  /*19ca0*/  ISETP.GE.AND P6, PT, R159, R236.reuse, PT ;  /* 0x000000ec9f00720c */ /* 0x080fe40003fc6270 */
[----:B------:R-:W-:Y:S02]  /*19cb0*/  ISETP.GE.AND P5, PT, R161, R236, PT ;  /* 0x000000eca100720c */ /* 0x000fe40003fa6270 */
[----:B------:R-:W-:Y:S02]  /*19cc0*/  FSEL R87, R169, -INF , !P6 ;  /* 0xff800000a9577808 */ /* 0x000fe40007000000 */
[----:B------:R-:W-:Y:S01]  /*19cd0*/  FSEL R169, R7, -INF , !P0 ;  /* 0xff80000007a97808 */ /* 0x000fe20004000000 */
[----:B------:R-:W-:Y:S01]  /*19ce0*/  IMAD.MOV.U32 R7, RZ, RZ, R5 ;  /* 0x000000ffff077224 */ /* 0x000fe200078e0005 */
[----:B------:R-:W-:Y:S01]  /*19cf0*/  ISETP.GE.AND P0, PT, R153, R234, PT ;  /* 0x000000ea9900720c */ /* 0x000fe20003f06270 */
[----:B------:R-:W-:Y:S01]  /*19d00*/  IMAD.MOV.U32 R5, RZ, RZ, R3 ;  /* 0x000000ffff057224 */ /* 0x000fe200078e0003 */
[----:B------:R-:W-:Y:S01]  /*19d10*/  ISETP.GE.AND P6, PT, R24, R236, PT ;  /* 0x000000ec1800720c */ /* 0x000fe20003fc6270 */
[----:B------:R-:W2:Y:S01]  /*19d20*/  LD.E R3, desc[UR4][R148.64+0xdc] ;  /* 0x0000dc0494037980 */ /* 0x000ea2000c101900 */
[----:B------:R-:W-:Y:S01]  /*19d30*/  FSEL R14, R14, -INF , !P0 ;  /* 0xff8000000e0e7808 */ /* 0x000fe20004000000 */
[----:B------:R-:W-:Y:S01]  /*19d40*/  IMAD.MOV.U32 R153, RZ, RZ, R8 ;  /* 0x000000ffff997224 */ /* 0x000fe200078e0008 */
[----:B------:R-:W-:Y:S01]  /*19d50*/  FSEL R83, R170, -INF , !P6 ;  /* 0xff800000aa537808 */ /* 0x000fe20007000000 */
[----:B------:R-:W-:Y:S01]  /*19d60*/  IMAD.MOV.U32 R170, RZ, RZ, R9 ;  /* 0x000000ffffaa7224 */ /* 0x000fe200078e0009 */
[----:B------:R-:W-:Y:S01]  /*19d70*/  ISETP.GE.AND P6, PT, R152, R234, PT ;  /* 0x000000ea9800720c */ /* 0x000fe20003fc6270 */
[----:B------:R-:W-:Y:S01]  /*19d80*/  IMAD.MOV.U32 R9, RZ, RZ, R108 ;  /* 0x000000ffff097224 */ /* 0x000fe200078e006c */
[-C--:B------:R-:W-:Y:S01]  /*19d90*/  ISETP.GE.AND P0, PT, R163, R236.reuse, PT ;  /* 0x000000eca300720c */ /* 0x080fe20003f06270 */
[----:B------:R-:W-:Y:S01]  /*19da0*/  IMAD.MOV.U32 R108, RZ, RZ, R79 ;  /* 0x000000ffff6c7224 */ /* 0x000fe200078e004f */
[----:B------:R-:W-:Y:S01]  /*19db0*/  FSEL R79, R33, -INF , !P3 ;  /* 0xff800000214f7808 */ /* 0x000fe20005800000 */
[----:B------:R-:W-:Y:S01]  /*19dc0*/  IMAD.MOV.U32 R152, RZ, RZ, R84 ;  /* 0x000000ffff987224 */ /* 0x000fe200078e0054 */
[-C--:B------:R-:W-:Y:S01]  /*19dd0*/  ISETP.GE.AND P3, PT, R28, R236.reuse, PT ;  /* 0x000000ec1c00720c */ /* 0x080fe20003f66270 */
[----:B------:R-:W-:Y:S01]  /*19de0*/  IMAD.MOV.U32 R84, RZ, RZ, R67 ;  /* 0x000000ffff547224 */ /* 0x000fe200078e0043 */
[----:B------:R-:W-:Y:S02]  /*19df0*/  FSEL R69, R39, -INF , !P0 ;  /* 0xff80000027457808 */ /* 0x000fe40004000000 */
[-C--:B------:R-:W-:Y:S02]  /*19e00*/  ISETP.GE.AND P4, PT, R160, R236.reuse, PT ;  /* 0x000000eca000720c */ /* 0x080fe40003f86270 */
[----:B------:R-:W-:Y:S02]  /*19e10*/  ISETP.GE.AND P0, PT, R162, R236, PT ;  /* 0x000000eca200720c */ /* 0x000fe40003f06270 */
[----:B------:R-:W-:Y:S01]  /*19e20*/  FSEL R93, R166, -INF , !P4 ;  /* 0xff800000a65d7808 */ /* 0x000fe20006000000 */
[----:B------:R-:W-:Y:S01]  /*19e30*/  IMAD.MOV.U32 R166, RZ, RZ, R106 ;  /* 0x000000ffffa67224 */ /* 0x000fe200078e006a */
[-C--:B------:R-:W-:Y:S01]  /*19e40*/  ISETP.GE.AND P4, PT, R154, R234.reuse, PT ;  /* 0x000000ea9a00720c */ /* 0x080fe20003f86270 */
[----:B------:R-:W-:Y:S01]  /*19e50*/  IMAD.MOV.U32 R106, RZ, RZ, R71 ;  /* 0x000000ffff6a7224 */ /* 0x000fe200078e0047 */
[----:B------:R-:W-:Y:S01]  /*19e60*/  FSEL R71, R186, -INF , !P5 ;  /* 0xff800000ba477808 */ /* 0x000fe20006800000 */
[----:B------:R-:W-:Y:S01]  /*19e70*/  IMAD.MOV.U32 R154, RZ, RZ, R77 ;  /* 0x000000ffff9a7224 */ /* 0x000fe200078e004d */
[----:B------:R-:W-:Y:S01]  /*19e80*/  FSEL R8, R11, -INF , !P4 ;  /* 0xff8000000b087808 */ /* 0x000fe20006000000 */
[----:B------:R-:W-:Y:S01]  /*19e90*/  IMAD.MOV.U32 R186, RZ, RZ, R7 ;  /* 0x000000ffffba7224 */ /* 0x000fe200078e0007 */
[-C--:B------:R-:W-:Y:S01]  /*19ea0*/  ISETP.GE.AND P4, PT, R12, R234.reuse, PT ;  /* 0x000000ea0c00720c */ /* 0x080fe20003f86270 */
[----:B------:R-:W-:Y:S01]  /*19eb0*/  IMAD.MOV.U32 R7, RZ, RZ, R168 ;  /* 0x000000ffff077224 */ /* 0x000fe200078e00a8 */
[----:B------:R-:W-:Y:S02]  /*19ec0*/  FSEL R12, R15, -INF , !P6 ;  /* 0xff8000000f0c7808 */ /* 0x000fe40007000000 */
[----:B------:R-:W-:Y:S01]  /*19ed0*/  FSEL R77, R175, -INF , !P3 ;  /* 0xff800000af4d7808 */ /* 0x000fe20005800000 */
[----:B------:R-:W-:Y:S01]  /*19ee0*/  IMAD.MOV.U32 R175, RZ, RZ, R65 ;  /* 0x000000ffffaf7224 */ /* 0x000fe200078e0041 */
[-C--:B------:R-:W-:Y:S01]  /*19ef0*/  ISETP.GE.AND P5, PT, R156, R234.reuse, PT ;  /* 0x000000ea9c00720c */ /* 0x080fe20003fa6270 */
[----:B------:R-:W-:Y:S01]  /*19f00*/  IMAD.MOV.U32 R156, RZ, RZ, R152 ;  /* 0x000000ffff9c7224 */ /* 0x000fe200078e0098 */
[----:B------:R-:W-:Y:S01]  /*19f10*/  ISETP.GE.AND P6, PT, R157, R234, PT ;  /* 0x000000ea9d00720c */ /* 0x000fe20003fc6270 */
[----:B------:R-:W-:Y:S01]  /*19f20*/  IMAD.MOV.U32 R152, RZ, RZ, R166 ;  /* 0x000000ffff987224 */ /* 0x000fe200078e00a6 */
[----:B------:R-:W-:Y:S02]  /*19f30*/  FSEL R18, R18, -INF , !P4 ;  /* 0xff80000012127808 */ /* 0x000fe40006000000 */
[----:B------:R-:W-:Y:S02]  /*19f40*/  ISETP.GE.AND P4, PT, R36, R236, PT ;  /* 0x000000ec2400720c */ /* 0x000fe40003f86270 */
[----:B------:R-:W-:Y:S02]  /*19f50*/  FSEL R67, R195, -INF , !P0 ;  /* 0xff800000c3437808 */ /* 0x000fe40004000000 */
[----:B------:R-:W-:Y:S02]  /*19f60*/  ISETP.GE.AND P0, PT, R160, R234, PT ;  /* 0x000000eaa000720c */ /* 0x000fe40003f06270 */
[----:B------:R-:W-:Y:S02]  /*19f70*/  FSEL R16, R23, -INF , !P5 ;  /* 0xff80000017107808 */ /* 0x000fe40006800000 */
[-C--:B------:R-:W-:Y:S02]  /*19f80*/  ISETP.GE.AND P5, PT, R45, R236.reuse, PT ;  /* 0x000000ec2d00720c */ /* 0x080fe40003fa6270 */
[----:B------:R-:W-:Y:S02]  /*19f90*/  FSEL R65, R194, -INF , !P4 ;  /* 0xff800000c2417808 */ /* 0x000fe40006000000 */
[----:B------:R-:W-:Y:S02]  /*19fa0*/  FSEL R35, R198, -INF , !P5 ;  /* 0xff800000c6237808 */ /* 0x000fe40006800000 */
[-C--:B------:R-:W-:Y:S02]  /*19fb0*/  ISETP.GE.AND P4, PT, R41, R236.reuse, PT ;  /* 0x000000ec2900720c */ /* 0x080fe40003f86270 */
[----:B------:R-:W-:Y:S02]  /*19fc0*/  ISETP.GE.AND P5, PT, R44, R236, PT ;  /* 0x000000ec2c00720c */ /* 0x000fe40003fa6270 */
        /* <DEDUP_REMOVED lines=11> */
[-C--:B------:R-:W-:Y:S01]  /*1a080*/  ISETP.GE.AND P3, PT, R158, R234.reuse, PT ;  /* 0x000000ea9e00720c */ /* 0x080fe20003f66270 */
[----:B------:R-:W-:Y:S01]  /*1a090*/  IMAD.MOV.U32 R158, RZ, RZ, R170 ;  /* 0x000000ffff9e7224 */ /* 0x000fe200078e00aa */
        /* <DEDUP_REMOVED lines=8> */
[----:B------:R-:W-:Y:S02]  /*1a120*/  FSEL R160, R26, -INF , !P3 ;  /* 0xff8000001aa07808 */ /* 0x000fe40005800000 */
[----:B------:R-:W-:Y:S02]  /*1a130*/  ISETP.GE.AND P3, PT, R40, R236, PT ;  /* 0x000000ec2800720c */ /* 0x000fe40003f66270 */
[----:B------:R-:W-:Y:S02]  /*1a140*/  FSEL R26, R27, -INF , !P0 ;  /* 0xff8000001b1a7808 */ /* 0x000fe40004000000 */
[----:B------:R-:W-:Y:S02]  /*1a150*/  FSEL R29, R203, -INF , !P3 ;  /* 0xff800000cb1d7808 */ /* 0x000fe40005800000 */
[----:B------:R-:W-:Y:S02]  /*1a160*/  ISETP.GE.AND P0, PT, R24, R234, PT ;  /* 0x000000ea1800720c */ /* 0x000fe40003f06270 */
[----:B------:R-:W-:Y:S02]  /*1a170*/  FSEL R17, R241, -INF , !P6 ;  /* 0xff800000f1117808 */ /* 0x000fe40007000000 */
[----:B------:R-:W-:Y:S02]  /*1a180*/  FSEL R34, R34, -INF , !P0 ;  /* 0xff80000022227808 */ /* 0x000fe40004000000 */
[-C--:B------:R-:W-:Y:S02]  /*1a190*/  ISETP.GE.AND P0, PT, R48, R236.reuse, PT ;  /* 0x000000ec3000720c */ /* 0x080fe40003f06270 */
[----:B------:R-:W-:Y:S02]  /*1a1a0*/  ISETP.GE.AND P6, PT, R52, R236, PT ;  /* 0x000000ec3400720c */ /* 0x000fe40003fc6270 */
[----:B------:R-:W-:Y:S02]  /*1a1b0*/  FSEL R13, R246, -INF , !P0 ;  /* 0xff800000f60d7808 */ /* 0x000fe40004000000 */
[----:B------:R-:W-:Y:S02]  /*1a1c0*/  FSEL R15, R247, -INF , !P6 ;  /* 0xff800000f70f7808 */ /* 0x000fe40007000000 */
[----:B------:R-:W-:Y:S02]  /*1a1d0*/  ISETP.GE.AND P6, PT, R163, R234, PT ;  /* 0x000000eaa300720c */ /* 0x000fe40003fc6270 */
[-C--:B------:R-:W-:Y:S02]  /*1a1e0*/  ISETP.GE.AND P0, PT, R172, R236.reuse, PT ;  /* 0x000000ecac00720c */ /* 0x080fe40003f06270 */
[----:B------:R-:W-:Y:S02]  /*1a1f0*/  FSEL R28, R43, -INF , !P6 ;  /* 0xff8000002b1c7808 */ /* 0x000fe40007000000 */
[-C--:B------:R-:W-:Y:S02]  /*1a200*/  ISETP.GE.AND P3, PT, R49, R236.reuse, PT ;  /* 0x000000ec3100720c */ /* 0x080fe40003f66270 */
[----:B------:R-:W-:Y:S02]  /*1a210*/  ISETP.GE.AND P4, PT, R183, R236, PT ;  /* 0x000000ecb700720c */ /* 0x000fe40003f86270 */
[----:B------:R-:W-:Y:S02]  /*1a220*/  FSEL R27, R243, -INF , !P3 ;  /* 0xff800000f31b7808 */ /* 0x000fe40005800000 */
[-C--:B------:R-:W-:Y:S02]  /*1a230*/  ISETP.GE.AND P3, PT, R25, R234.reuse, PT ;  /* 0x000000ea1900720c */ /* 0x080fe40003f66270 */
[----:B------:R-:W-:Y:S02]  /*1a240*/  FSEL R25, R251, -INF , !P0 ;  /* 0xff800000fb197808 */ /* 0x000fe40004000000 */
[----:B------:R-:W-:Y:S02]  /*1a250*/  ISETP.GE.AND P0, PT, R36, R234, PT ;  /* 0x000000ea2400720c */ /* 0x000fe40003f06270 */
[----:B------:R-:W-:Y:S02]  /*1a260*/  FSEL R36, R42, -INF , !P5 ;  /* 0xff8000002a247808 */ /* 0x000fe40006800000 */
[----:B------:R-:W-:Y:S02]  /*1a270*/  FSEL R24, R37, -INF , !P3 ;  /* 0xff80000025187808 */ /* 0x000fe40005800000 */
[-C--:B------:R-:W-:Y:S02]  /*1a280*/  ISETP.GE.AND P5, PT, R171, R236.reuse, PT ;  /* 0x000000ecab00720c */ /* 0x080fe40003fa6270 */
[----:B------:R-:W-:Y:S02]  /*1a290*/  FSEL R11, R250, -INF , !P4 ;  /* 0xff800000fa0b7808 */ /* 0x000fe40006000000 */
[----:B------:R-:W-:Y:S02]  /*1a2a0*/  ISETP.GE.AND P4, PT, R174, R236, PT ;  /* 0x000000ecae00720c */ /* 0x000fe40003f86270 */
[----:B------:R-:W-:Y:S02]  /*1a2b0*/  FSEL R99, R252, -INF , !P5 ;  /* 0xff800000fc637808 */ /* 0x000fe40006800000 */
[----:B------:R-:W-:Y:S01]  /*1a2c0*/  FSEL R19, R175, -INF , !P4 ;  /* 0xff800000af137808 */ /* 0x000fe20006000000 */
[----:B------:R-:W-:Y:S01]  /*1a2d0*/  IMAD.MOV.U32 R175, RZ, RZ, R167 ;  /* 0x000000ffffaf7224 */ /* 0x000fe200078e00a7 */
[----:B------:R-:W-:Y:S01]  /*1a2e0*/  ISETP.GE.AND P4, PT, R45, R234, PT ;  /* 0x000000ea2d00720c */ /* 0x000fe20003f86270 */
[----:B------:R-:W-:Y:S01]  /*1a2f0*/  IMAD.MOV.U32 R167, RZ, RZ, R164 ;  /* 0x000000ffffa77224 */ /* 0x000fe200078e00a4 */
[----:B------:R-:W-:Y:S02]  /*1a300*/  ISETP.GE.AND P5, PT, R182, R236, PT ;  /* 0x000000ecb600720c */ /* 0x000fe40003fa6270 */
[-C--:B------:R-:W-:Y:S02]  /*1a310*/  ISETP.GE.AND P6, PT, R41, R234.reuse, PT ;  /* 0x000000ea2900720c */ /* 0x080fe40003fc6270 */
[-C--:B------:R-:W-:Y:S02]  /*1a320*/  ISETP.GE.AND P3, PT, R162, R234.reuse, PT ;  /* 0x000000eaa200720c */ /* 0x080fe40003f66270 */
[----:B------:R-:W-:Y:S02]  /*1a330*/  FSEL R162, R47, -INF , !P0 ;  /* 0xff8000002fa27808 */ /* 0x000fe40004000000 */
[----:B------:R-:W-:Y:S02]  /*1a340*/  FSEL R166, R50, -INF , !P6 ;  /* 0xff80000032a67808 */ /* 0x000fe40007000000 */
[----:B------:R-:W-:Y:S02]  /*1a350*/  FSEL R50, R51, -INF , !P4 ;  /* 0xff80000033327808 */ /* 0x000fe40006000000 */
[----:B------:R-:W-:Y:S02]  /*1a360*/  FSEL R164, R46, -INF , !P3 ;  /* 0xff8000002ea47808 */ /* 0x000fe40005800000 */
[-C--:B------:R-:W-:Y:S02]  /*1a370*/  ISETP.GE.AND P0, PT, R44, R234.reuse, PT ;  /* 0x000000ea2c00720c */ /* 0x080fe40003f06270 */
        /* <DEDUP_REMOVED lines=11> */
[-C--:B------:R-:W-:Y:S02]  /*1a430*/  ISETP.GE.AND P3, PT, R64, R236.reuse, PT ;  /* 0x000000ec4000720c */ /* 0x080fe40003f66270 */
[----:B------:R-:W-:Y:S02]  /*1a440*/  FSEL R122, R122, -INF , !P4 ;  /* 0xff8000007a7a7808 */ /* 0x000fe40006000000 */
[----:B------:R-:W-:Y:S02]  /*1a450*/  ISETP.GE.AND P4, PT, R193, R236, PT ;  /* 0x000000ecc100720c */ /* 0x000fe40003f86270 */
[----:B------:R-:W-:Y:S02]  /*1a460*/  FSEL R96, R96, -INF , !P3 ;  /* 0xff80000060607808 */ /* 0x000fe40005800000 */
[----:B------:R-:W-:Y:S02]  /*1a470*/  FSEL R247, R20, -INF , !P4 ;  /* 0xff80000014f77808 */ /* 0x000fe40006000000 */
[----:B------:R-:W-:Y:S02]  /*1a480*/  FMNMX3.FTZ R20, R151, R125, R6, !PT ;  /* 0x0000007d97147276 */ /* 0x000fe40007810006 */
[----:B------:R-:W-:Y:S02]  /*1a490*/  ISETP.GE.AND P3, PT, R53, R234, PT ;  /* 0x000000ea3500720c */ /* 0x000fe40003f66270 */
[----:B------:R-:W-:Y:S02]  /*1a4a0*/  FMNMX3.FTZ R20, R20, R129, R127, !PT ;  /* 0x0000008114147276 */ /* 0x000fe4000781007f */
[-C--:B------:R-:W-:Y:S02]  /*1a4b0*/  ISETP.GE.AND P0, PT, R187, R236.reuse, PT ;  /* 0x000000ecbb00720c */ /* 0x080fe40003f06270 */
[----:B------:R-:W-:Y:S02]  /*1a4c0*/  FMNMX3.FTZ R20, R20, R155, R117, !PT ;  /* 0x0000009b14147276 */ /* 0x000fe40007810075 */
[----:B------:R-:W-:Y:S02]  /*1a4d0*/  FSEL R154, R78, -INF , !P0 ;  /* 0xff8000004e9a7808 */ /* 0x000fe40004000000 */
[----:B------:R-:W-:Y:S02]  /*1a4e0*/  FMNMX3.FTZ R20, R20, R115, R109, !PT ;  /* 0x0000007314147276 */ /* 0x000fe4000781006d */
[----:B------:R-:W-:Y:S02]  /*1a4f0*/  ISETP.GE.AND P0, PT, R184, R236, PT ;  /* 0x000000ecb800720c */ /* 0x000fe40003f06270 */
[----:B------:R-:W-:Y:S02]  /*1a500*/  FMNMX3.FTZ R20, R20, R107, R101, !PT ;  /* 0x0000006b14147276 */ /* 0x000fe40007810065 */
[----:B------:R-:W-:Y:S02]  /*1a510*/  FSEL R130, R130, -INF , !P0 ;  /* 0xff80000082827808 */ /* 0x000fe40004000000 */
[-C--:B------:R-:W-:Y:S02]  /*1a520*/  ISETP.GE.AND P0, PT, R183, R234.reuse, PT ;  /* 0x000000eab700720c */ /* 0x080fe40003f06270 */
[----:B------:R-:W-:Y:S02]  /*1a530*/  FMNMX3.FTZ R20, R20, R95, R93, !PT ;  /* 0x0000005f14147276 */ /* 0x000fe4000781005d */
[----:B------:R-:W-:Y:S02]  /*1a540*/  FSEL R37, R180, -INF , !P0 ;  /* 0xff800000b4257808 */ /* 0x000fe40004000000 */
[----:B------:R-:W-:Y:S02]  /*1a550*/  FMNMX3.FTZ R20, R20, R87, R85, !PT ;  /* 0x0000005714147276 */ /* 0x000fe40007810055 */
[-C--:B------:R-:W-:Y:S02]  /*1a560*/  ISETP.GE.AND P4, PT, R171, R234.reuse, PT ;  /* 0x000000eaab00720c */ /* 0x080fe40003f86270 */
        /* <DEDUP_REMOVED lines=10> */
[----:B------:R-:W-:Y:S02]  /*1a610*/  FMNMX3.FTZ R20, R20, R33, R29, !PT ;  /* 0x0000002114147276 */ /* 0x000fe4000781001d */
[-C--:B------:R-:W-:Y:S02]  /*1a620*/  ISETP.GE.AND P6, PT, R48, R234.reuse, PT ;  /* 0x000000ea3000720c */ /* 0x080fe40003fc6270 */
[----:B------:R-:W-:Y:S02]  /*1a630*/  FMNMX3.FTZ R20, R20, R27, R17, !PT ;  /* 0x0000001b14147276 */ /* 0x000fe40007810011 */
[----:B------:R-:W-:Y:S02]  /*1a640*/  FSEL R48, R59, -INF , !P3 ;  /* 0xff8000003b307808 */ /* 0x000fe40005800000 */
[----:B------:R-:W-:Y:S02]  /*1a650*/  FMNMX3.FTZ R20, R20, R15, R13, !PT ;  /* 0x0000000f14147276 */ /* 0x000fe4000781000d */
[-C--:B------:R-:W-:Y:S02]  /*1a660*/  ISETP.GE.AND P3, PT, R172, R234.reuse, PT ;  /* 0x000000eaac00720c */ /* 0x080fe40003f66270 */
[----:B------:R-:W-:Y:S02]  /*1a670*/  FSEL R183, R173, -INF , !P6 ;  /* 0xff800000adb77808 */ /* 0x000fe40007000000 */
[----:B------:R-:W-:Y:S02]  /*1a680*/  FMNMX3.FTZ R20, R20, R25, R11, !PT ;  /* 0x0000001914147276 */ /* 0x000fe4000781000b */
[----:B------:R-:W-:Y:S02]  /*1a690*/  ISETP.GE.AND P6, PT, R174, R234, PT ;  /* 0x000000eaae00720c */ /* 0x000fe40003fc6270 */
[----:B------:R-:W-:Y:S02]  /*1a6a0*/  FMNMX3.FTZ R20, R20, R19, R99, !PT ;  /* 0x0000001314147276 */ /* 0x000fe40007810063 */
[----:B------:R-:W-:Y:S02]  /*1a6b0*/  FSEL R78, R179, -INF , !P6 ;  /* 0xff800000b34e7808 */ /* 0x000fe40007000000 */
[-C--:B------:R-:W-:Y:S02]  /*1a6c0*/  ISETP.GE.AND P6, PT, R188, R236.reuse, PT ;  /* 0x000000ecbc00720c */ /* 0x080fe40003fc6270 */
[-C--:B------:R-:W-:Y:S02]  /*1a6d0*/  ISETP.GE.AND P5, PT, R192, R236.reuse, PT ;  /* 0x000000ecc000720c */ /* 0x080fe40003fa6270 */
[----:B------:R-:W-:Y:S02]  /*1a6e0*/  FSEL R195, R94, -INF , !P6 ;  /* 0xff8000005ec37808 */ /* 0x000fe40007000000 */
[-C--:B------:R-:W-:Y:S02]  /*1a6f0*/  ISETP.GE.AND P6, PT, R80, R236.reuse, PT ;  /* 0x000000ec5000720c */ /* 0x080fe40003fc6270 */
[----:B------:R-:W-:Y:S01]  /*1a700*/  FSEL R243, R152, -INF , !P5 ;  /* 0xff80000098f37808 */ /* 0x000fe20006800000 */
[----:B------:R-:W-:Y:S01]  /*1a710*/  IMAD.MOV.U32 R152, RZ, RZ, R9 ;  /* 0x000000ffff987224 */ /* 0x000fe200078e0009 */
[----:B------:R-:W-:Y:S02]  /*1a720*/  FSEL R9, R181, -INF , !P3 ;  /* 0xff800000b5097808 */ /* 0x000fe40005800000 */
[-C--:B------:R-:W-:Y:S02]  /*1a730*/  ISETP.GE.AND P3, PT, R57, R236.reuse, PT ;  /* 0x000000ec3900720c */ /* 0x080fe40003f66270 */
[----:B------:R-:W-:Y:S02]  /*1a740*/  ISETP.GE.AND P5, PT, R81, R236, PT ;  /* 0x000000ec5100720c */ /* 0x000fe40003fa6270 */
[----:B------:R-:W-:Y:S01]  /*1a750*/  FSEL R203, R167, -INF , !P3 ;  /* 0xff800000a7cb7808 */ /* 0x000fe20005800000 */
[----:B------:R-:W-:Y:S01]  /*1a760*/  IMAD.MOV.U32 R167, RZ, RZ, R105 ;  /* 0x000000ffffa77224 */ /* 0x000fe200078e0069 */
[----:B------:R-:W-:Y:S02]  /*1a770*/  FSEL R105, R178, -INF , !P4 ;  /* 0xff800000b2697808 */ /* 0x000fe40006000000 */
[-C--:B------:R-:W-:Y:S02]  /*1a780*/  ISETP.GE.AND P4, PT, R64, R234.reuse, PT ;  /* 0x000000ea4000720c */ /* 0x080fe40003f86270 */
[----:B------:R-:W-:Y:S02]  /*1a790*/  FSEL R205, R156, -INF , !P5 ;  /* 0xff8000009ccd7808 */ /* 0x000fe40006800000 */
[----:B------:R-:W-:Y:S02]  /*1a7a0*/  ISETP.GE.AND P5, PT, R189, R234, PT ;  /* 0x000000eabd00720c */ /* 0x000fe40003fa6270 */
[----:B------:R-:W-:Y:S02]  /*1a7b0*/  FSEL R189, R152, -INF , !P6 ;  /* 0xff80000098bd7808 */ /* 0x000fe40007000000 */
[----:B------:R-:W-:Y:S02]  /*1a7c0*/  FSEL R94, R75, -INF , !P5 ;  /* 0xff8000004b5e7808 */ /* 0x000fe40006800000 */
[----:B------:R-:W-:Y:S02]  /*1a7d0*/  ISETP.GE.AND P5, PT, R60, R236, PT ;  /* 0x000000ec3c00720c */ /* 0x000fe40003fa6270 */
[-C--:B------:R-:W-:Y:S02]  /*1a7e0*/  ISETP.GE.AND P6, PT, R187, R234.reuse, PT ;  /* 0x000000eabb00720c */ /* 0x080fe40003fc6270 */
[----:B------:R-:W-:Y:S02]  /*1a7f0*/  FSEL R187, R106, -INF , !P5 ;  /* 0xff8000006abb7808 */ /* 0x000fe40006800000 */
[----:B------:R-:W-:Y:S02]  /*1a800*/  FSEL R106, R74, -INF , !P4 ;  /* 0xff8000004a6a7808 */ /* 0x000fe40006000000 */
[----:B------:R-:W-:Y:S02]  /*1a810*/  FSEL R152, R70, -INF , !P6 ;  /* 0xff80000046987808 */ /* 0x000fe40007000000 */
[----:B------:R-:W-:Y:S02]  /*1a820*/  ISETP.GE.AND P5, PT, R184, R234, PT ;  /* 0x000000eab800720c */ /* 0x000fe40003fa6270 */
[-C--:B------:R-:W-:Y:S02]  /*1a830*/  ISETP.GE.AND P4, PT, R100, R236.reuse, PT ;  /* 0x000000ec6400720c */ /* 0x080fe40003f86270 */
[----:B------:R-:W-:Y:S02]  /*1a840*/  FSEL R251, R86, -INF , !P5 ;  /* 0xff80000056fb7808 */ /* 0x000fe40006800000 */
[-C--:B------:R-:W-:Y:S02]  /*1a850*/  ISETP.GE.AND P5, PT, R89, R236.reuse, PT ;  /* 0x000000ec5900720c */ /* 0x080fe40003fa6270 */
[-C--:B------:R-:W-:Y:S02]  /*1a860*/  ISETP.GE.AND P3, PT, R190, R236.reuse, PT ;  /* 0x000000ecbe00720c */ /* 0x080fe40003f66270 */
[----:B------:R-:W-:Y:S02]  /*1a870*/  ISETP.GE.AND P6, PT, R56, R236, PT ;  /* 0x000000ec3800720c */ /* 0x000fe40003fc6270 */
[----:B------:R-:W-:Y:S01]  /*1a880*/  FSEL R199, R186, -INF , !P3 ;  /* 0xff800000bac77808 */ /* 0x000fe20005800000 */
[----:B------:R-:W-:Y:S01]  /*1a890*/  IMAD.MOV.U32 R186, RZ, RZ, R175 ;  /* 0x000000ffffba7224 */ /* 0x000fe200078e00af */
[----:B------:R-:W-:Y:S01]  /*1a8a0*/  ISETP.GE.AND P3, PT, R63, R234, PT ;  /* 0x000000ea3f00720c */ /* 0x000fe20003f66270 */
[----:B------:R-:W-:Y:S01]  /*1a8b0*/  IMAD.MOV.U32 R175, RZ, RZ, R153 ;  /* 0x000000ffffaf7224 */ /* 0x000fe200078e0099 */
[----:B------:R-:W-:Y:S01]  /*1a8c0*/  FSEL R121, R121, -INF , !P6 ;  /* 0xff80000079797808 */ /* 0x000fe20007000000 */
[----:B------:R-:W-:Y:S01]  /*1a8d0*/  IMAD.MOV.U32 R194, RZ, RZ, R186 ;  /* 0x000000ffffc27224 */ /* 0x000fe200078e00ba */
[----:B------:R-:W-:Y:S01]  /*1a8e0*/  FSEL R156, R72, -INF , !P3 ;  /* 0xff800000489c7808 */ /* 0x000fe20005800000 */
[----:B------:R-:W-:Y:S01]  /*1a8f0*/  IMAD.MOV.U32 R186, RZ, RZ, R5 ;  /* 0x000000ffffba7224 */ /* 0x000fe200078e0005 */
[----:B------:R-:W-:Y:S01]  /*1a900*/  FMNMX3.FTZ R5, R150, R97, R169, !PT ;  /* 0x0000006196057276 */ /* 0x000fe200078100a9 */
[----:B------:R-:W-:Y:S01]  /*1a910*/  IMAD.MOV.U32 R153, RZ, RZ, R123 ;  /* 0x000000ffff997224 */ /* 0x000fe200078e007b */
        /* <DEDUP_REMOVED lines=28> */
[----:B------:R-:W-:Y:S02]  /*1aae0*/  FSEL R201, R201, -INF , !P5 ;  /* 0xff800000c9c97808 */ /* 0x000fe40006800000 */
        /* <DEDUP_REMOVED lines=8> */
[----:B------:R-:W-:Y:S02]  /*1ab70*/  FSEL R179, R167, -INF , !P4 ;  /* 0xff800000a7b37808 */ /* 0x000fe40006000000 */
[----:B------:R-:W-:Y:S02]  /*1ab80*/  FSEL R89, R114, -INF , !P6 ;  /* 0xff80000072597808 */ /* 0x000fe40007000000 */
[----:B------:R-:W-:Y:S02]  /*1ab90*/  ISETP.GE.AND P6, PT, R242, R234, PT ;  /* 0x000000eaf200720c */ /* 0x000fe40003fc6270 */
[----:B------:R-:W-:Y:S02]  /*1aba0*/  FSEL R167, R118, -INF , !P3 ;  /* 0xff80000076a77808 */ /* 0x000fe40005800000 */
[----:B------:R-:W-:Y:S02]  /*1abb0*/  FSEL R118, R82, -INF , !P0 ;  /* 0xff80000052767808 */ /* 0x000fe40004000000 */
[----:B------:R-:W-:Y:S02]  /*1abc0*/  ISETP.GE.AND P0, PT, R76, R236, PT ;  /* 0x000000ec4c00720c */ /* 0x000fe40003f06270 */
[----:B------:R-:W-:Y:S02]  /*1abd0*/  ISETP.GE.AND P3, PT, R193, R234, PT ;  /* 0x000000eac100720c */ /* 0x000fe40003f66270 */
[----:B------:R-:W-:Y:S02]  /*1abe0*/  FMNMX3.FTZ R40, R5, R118, R152, !PT ;  /* 0x0000007605287276 */ /* 0x000fe40007810098 */
[----:B------:R-:W-:Y:S02]  /*1abf0*/  FSEL R241, R90, -INF , !P3 ;  /* 0xff8000005af17808 */ /* 0x000fe40005800000 */
[----:B------:R-:W-:Y:S02]  /*1ac00*/  FSEL R51, R120, -INF , !P6 ;  /* 0xff80000078337808 */ /* 0x000fe40007000000 */
[-C--:B------:R-:W-:Y:S02]  /*1ac10*/  ISETP.GE.AND P6, PT, R248, R234.reuse, PT ;  /* 0x000000eaf800720c */ /* 0x080fe40003fc6270 */
[-C--:B------:R-:W-:Y:S02]  /*1ac20*/  ISETP.GE.AND P4, PT, R61, R234.reuse, PT ;  /* 0x000000ea3d00720c */ /* 0x080fe40003f86270 */
        /* <DEDUP_REMOVED lines=10> */
[----:B------:R-:W-:Y:S02]  /*1acd0*/  FSEL R185, R102, -INF , !P0 ;  /* 0xff80000066b97808 */ /* 0x000fe40004000000 */
[----:B------:R-:W-:Y:S02]  /*1ace0*/  ISETP.GE.AND P4, PT, R190, R234, PT ;  /* 0x000000eabe00720c */ /* 0x000fe40003f86270 */
[-C--:B------:R-:W-:Y:S02]  /*1acf0*/  ISETP.GE.AND P0, PT, R124, R236.reuse, PT ;  /* 0x000000ec7c00720c */ /* 0x080fe40003f06270 */
[----:B------:R-:W-:Y:S02]  /*1ad00*/  FSEL R193, R98, -INF , !P4 ;  /* 0xff80000062c17808 */ /* 0x000fe40006000000 */
        /* <DEDUP_REMOVED lines=13> */
[----:B------:R-:W-:Y:S02]  /*1ade0*/  FSEL R23, R131, -INF , P0 ;  /* 0xff80000083177808 */ /* 0x000fe40000000000 */
[----:B------:R-:W-:Y:S02]  /*1adf0*/  FSEL R43, R0, -INF , !P4 ;  /* 0xff800000002b7808 */ /* 0x000fe40006000000 */
[----:B------:R-:W-:Y:S02]  /*1ae00*/  FMNMX3.FTZ R40, R40, R251, R249, !PT ;  /* 0x000000fb28287276 */ /* 0x000fe400078100f9 */
[----:B------:R-:W-:Y:S02]  /*1ae10*/  FSEL R75, R194, -INF , !P3 ;  /* 0xff800000c24b7808 */ /* 0x000fe40005800000 */
[----:B------:R-:W-:Y:S02]  /*1ae20*/  ISETP.GE.AND P3, PT, R188, R234, PT ;  /* 0x000000eabc00720c */ /* 0x000fe40003f66270 */
[----:B------:R-:W-:Y:S02]  /*1ae30*/  FMNMX3.FTZ R40, R40, R241, R207, !PT ;  /* 0x000000f128287276 */ /* 0x000fe400078100cf */
[----:B------:R-:W-:Y:S02]  /*1ae40*/  FSEL R191, R191, -INF , !P3 ;  /* 0xff800000bfbf7808 */ /* 0x000fe40005800000 */
[----:B------:R-:W-:Y:S02]  /*1ae50*/  ISETP.GE.AND P3, PT, R202, R236, PT ;  /* 0x000000ecca00720c */ /* 0x000fe40003f66270 */
[----:B------:R-:W-:Y:S02]  /*1ae60*/  FMNMX3.FTZ R40, R40, R197, R201, !PT ;  /* 0x000000c528287276 */ /* 0x000fe400078100c9 */
[----:B------:R-:W-:Y:S02]  /*1ae70*/  FSEL R47, R119, -INF , !P3 ;  /* 0xff800000772f7808 */ /* 0x000fe40005800000 */
[----:B------:R-:W-:Y:S02]  /*1ae80*/  FMNMX3.FTZ R40, R40, R193, R191, !PT ;  /* 0x000000c128287276 */ /* 0x000fe400078100bf */
[-C--:B------:R-:W-:Y:S02]  /*1ae90*/  ISETP.GE.AND P3, PT, R76, R234.reuse, PT ;  /* 0x000000ea4c00720c */ /* 0x080fe40003f66270 */
[----:B------:R-:W-:Y:S02]  /*1aea0*/  FMNMX3.FTZ R40, R40, R185, R177, !PT ;  /* 0x000000b928287276 */ /* 0x000fe400078100b1 */
[----:B------:R-:W-:Y:S02]  /*1aeb0*/  FSEL R119, R110, -INF , !P3 ;  /* 0xff8000006e777808 */ /* 0x000fe40005800000 */
[----:B------:R-:W-:Y:S02]  /*1aec0*/  ISETP.GE.AND P3, PT, R88, R234, PT ;  /* 0x000000ea5800720c */ /* 0x000fe40003f66270 */
[----:B------:R-:W-:Y:S02]  /*1aed0*/  ISETP.GE.AND P5, PT, R242, R236, PT ;  /* 0x000000ecf200720c */ /* 0x000fe40003fa6270 */
[----:B------:R-:W-:Y:S02]  /*1aee0*/  FSEL R59, R116, -INF , !P3 ;  /* 0xff800000743b7808 */ /* 0x000fe40005800000 */
        /* <DEDUP_REMOVED lines=8> */
[----:B------:R-:W-:Y:S02]  /*1af70*/  FSEL R81, R112, -INF , !P5 ;  /* 0xff80000070517808 */ /* 0x000fe40006800000 */
[----:B------:R-:W-:Y:S02]  /*1af80*/  FMNMX3.FTZ R20, R20, R199, R195, !PT ;  /* 0x000000c714147276 */ /* 0x000fe400078100c3 */
[----:B------:R-:W-:Y:S02]  /*1af90*/  ISETP.GE.AND P5, PT, R206, R234, PT ;  /* 0x000000eace00720c */ /* 0x000fe40003fa6270 */
[----:B------:R-:W-:Y:S02]  /*1afa0*/  FMNMX3.FTZ R20, R20, R189, R187, !PT ;  /* 0x000000bd14147276 */ /* 0x000fe400078100bb */
[----:B------:R-:W-:Y:S02]  /*1afb0*/  FSEL R45, R126, -INF , !P5 ;  /* 0xff8000007e2d7808 */ /* 0x000fe40006800000 */
[----:B------:R-:W-:Y:S04]  /*1afc0*/  FMNMX3.FTZ R20, R20, R179, R167, !PT ;  /* 0x000000b314147276 */ /* 0x000fe800078100a7 */
[----:B------:R-:W-:Y:S04]  /*1afd0*/  FMNMX3.FTZ R20, R20, R153, R121, !PT ;  /* 0x0000009914147276 */ /* 0x000fe80007810079 */
[----:B------:R-:W-:Y:S04]  /*1afe0*/  FMNMX3.FTZ R20, R20, R103, R91, !PT ;  /* 0x0000006714147276 */ /* 0x000fe8000781005b */
[----:B------:R-:W-:Y:S04]  /*1aff0*/  FMNMX3.FTZ R20, R20, R75, R63, !PT ;  /* 0x0000004b14147276 */ /* 0x000fe8000781003f */
[----:B------:R-:W-:Y:S04]  /*1b000*/  FMNMX3.FTZ R20, R20, R57, R55, !PT ;  /* 0x0000003914147276 */ /* 0x000fe80007810037 */
[----:B------:R-:W-:Y:S04]  /*1b010*/  FMNMX3.FTZ R20, R20, R49, R47, !PT ;  /* 0x0000003114147276 */ /* 0x000fe8000781002f */
[----:B------:R-:W-:Y:S02]  /*1b020*/  FMNMX3.FTZ R5, R20, R41, R44, !PT ;  /* 0x0000002914057276 */ /* 0x000fe4000781002c */
[----:B------:R-:W-:Y:S03]  /*1b030*/  FMNMX3.FTZ R20, R40, R165, R159, !PT ;  /* 0x000000a528147276 */ /* 0x000fe6000781009f */
[----:B------:R-:W1:Y:S01]  /*1b040*/  SHFL.BFLY PT, R40, R5, 0x2, 0x1f ;  /* 0x0c401f0005287f89 */ /* 0x000e6200000e0000 */
[----:B------:R-:W-:Y:S04]  /*1b050*/  FMNMX3.FTZ R20, R20, R119, R111, !PT ;  /* 0x0000007714147276 */ /* 0x000fe8000781006f */
[----:B------:R-:W-:Y:S04]  /*1b060*/  FMNMX3.FTZ R20, R20, R89, R81, !PT ;  /* 0x0000005914147276 */ /* 0x000fe80007810051 */
[----:B------:R-:W-:Y:S04]  /*1b070*/  FMNMX3.FTZ R20, R20, R61, R59, !PT ;  /* 0x0000003d14147276 */ /* 0x000fe8000781003b */
[----:B------:R-:W-:Y:S02]  /*1b080*/  FMNMX3.FTZ R0, R20, R53, R51, !PT ;  /* 0x0000003514007276 */ /* 0x000fe40007810033 */
[----:B------:R-:W-:Y:S02]  /*1b090*/  FSEL R20, R23, -INF , !P6 ;  /* 0xff80000017147808 */ /* 0x000fe40007000000 */
[----:B------:R-:W-:Y:S04]  /*1b0a0*/  FMNMX3.FTZ R0, R0, R45, R43, !PT ;  /* 0x0000002d00007276 */ /* 0x000fe8000781002b */
[----:B------:R-:W-:Y:S02]  /*1b0b0*/  FMNMX3.FTZ R7, R0, R21, R20, !PT ;  /* 0x0000001500077276 */ /* 0x000fe40007810014 */
[----:B-1----:R-:W-:Y:S02]  /*1b0c0*/  FMNMX.FTZ R131, R5, R40, !PT ;  /* 0x0000002805837209 */ /* 0x002fe40007810000 */
[----:B------:R-:W-:Y:S01]  /*1b0d0*/  LOP3.LUT R40, R2, 0x120, R211, 0xf8, !PT ;  /* 0x0000012002287812 */ /* 0x000fe200078ef8d3 */
[----:B------:R-:W1:Y:S03]  /*1b0e0*/  SHFL.BFLY PT, R0, R7, 0x2, 0x1f ;  /* 0x0c401f0007007f89 */ /* 0x000e6600000e0000 */
[----:B------:R-:W-:Y:S05]  /*1b0f0*/  LEA R40, R40, UR6, 0x1 ;  /* 0x0000000628287c11 */ /* 0x000fea000f8e08ff */
[----:B------:R-:W3:Y:S01]  /*1b100*/  SHFL.BFLY PT, R4, R131, 0x1, 0x1f ;  /* 0x0c201f0083047f89 */ /* 0x000ee200000e0000 */
[C---:B------:R-:W-:Y:S01]  /*1b110*/  VIADD R23, R40.reuse, 0x5020 ;  /* 0x0000502028177836 */ /* 0x040fe20000000000 */
[----:B-1----:R-:W-:Y:S02]  /*1b120*/  FMNMX.FTZ R5, R7, R0, !PT ;  /* 0x0000000007057209 */ /* 0x002fe40007810000 */
[----:B---3--:R-:W-:Y:S01]  /*1b130*/  FMNMX.FTZ R2, R131, R4, !PT ;  /* 0x0000000483027209 */ /* 0x008fe20007810000 */
[----:B------:R-:W-:Y:S03]  /*1b140*/  VIADD R4, R40, 0x5000 ;  /* 0x0000500028047836 */ /* 0x000fe60000000000 */
[----:B------:R-:W1:Y:S01]  /*1b150*/  SHFL.BFLY PT, R0, R5, 0x1, 0x1f ;  /* 0x0c201f0005007f89 */ /* 0x000e6200000e0000 */
[----:B------:R-:W-:Y:S01]  /*1b160*/  FSETP.NEU.FTZ.AND P0, PT, R2, -INF , PT ;  /* 0xff8000000200780b */ /* 0x000fe20003f1d000 */
[----:B------:R-:W-:Y:S02]  /*1b170*/  @P1 VIADD R23, R4, 0xffffffe0 ;  /* 0xffffffe004171836 */ /* 0x000fe40000000000 */
[----:B--2---:R-:W-:Y:S01]  /*1b180*/  FMUL.FTZ R46, R3, R2 ;  /* 0x00000002032e7220 */ /* 0x004fe20000410000 */
[----:B------:R-:W-:Y:S04]  /*1b190*/  FSEL R4, R2, RZ, P0 ;  /* 0x000000ff02047208 */ /* 0x000fe80000000000 */
[----:B------:R-:W-:Y:S01]  /*1b1a0*/  FSEL R46, R46, RZ, P0 ;  /* 0x000000ff2e2e7208 */ /* 0x000fe20000000000 */
[----:B------:R-:W-:Y:S04]  /*1b1b0*/  FADD.FTZ R4, -R4, R151 ;  /* 0x0000009704047221 */ /* 0x000fe80000010100 */
        /* <DEDUP_REMOVED lines=20> */
[----:B-1----:R-:W-:Y:S01]  /*1b300*/  FMNMX.FTZ R0, R5, R0, !PT ;  /* 0x0000000005007209 */ /* 0x002fe20007810000 */
[-CC-:B------:R-:W-:Y:S03]  /*1b310*/  FFMA.FTZ R128, R6, R3.reuse, -R46.reuse ;  /* 0x0000000306807223 */ /* 0x180fe6000001082e */
[----:B------:R-:W-:Y:S01]  /*1b320*/  MUFU.EX2 R175, R175 ;  /* 0x000000af00af7308 */ /* 0x000fe20000000800 */
[C---:B------:R-:W-:Y:S01]  /*1b330*/  FMUL.FTZ R4, R3.reuse, R4 ;  /* 0x0000000403047220 */ /* 0x040fe20000410000 */
[C---:B------:R-:W-:Y:S01]  /*1b340*/  FSETP.NEU.FTZ.AND P0, PT, R0.reuse, -INF , PT ;  /* 0xff8000000000780b */ /* 0x040fe20003f1d000 */
[----:B------:R-:W-:Y:S01]  /*1b350*/  FMUL.FTZ R42, R3, R0 ;  /* 0x00000000032a7220 */ /* 0x000fe20000410000 */
[-CC-:B------:R-:W-:Y:S01]  /*1b360*/  FFMA.FTZ R56, R17, R3.reuse, -R46.reuse ;  /* 0x0000000311387223 */ /* 0x180fe2000001082e */
[-CC-:B------:R-:W-:Y:S01]  /*1b370*/  FFMA.FTZ R82, R73, R3.reuse, -R46.reuse ;  /* 0x0000000349527223 */ /* 0x180fe2000001082e */
[-CC-:B------:R-:W-:Y:S01]  /*1b380*/  FFMA.FTZ R73, R27, R3.reuse, -R46.reuse ;  /* 0x000000031b497223 */ /* 0x180fe2000001082e */
[----:B------:R-:W-:Y:S03]  /*1b390*/  FSEL R5, R0, RZ, P0 ;  /* 0x000000ff00057208 */ /* 0x000fe60000000000 */
[----:B------:R-:W1:Y:S01]  /*1b3a0*/  MUFU.EX2 R128, R128 ;  /* 0x0000008000807308 */ /* 0x000e620000000800 */
[----:B------:R-:W-:Y:S01]  /*1b3b0*/  FSEL R42, R42, RZ, P0 ;  /* 0x000000ff2a2a7208 */ /* 0x000fe20000000000 */
[-CC-:B------:R-:W-:Y:S01]  /*1b3c0*/  FFMA.FTZ R72, R65, R3.reuse, -R46.reuse ;  /* 0x0000000341487223 */ /* 0x180fe2000001082e */
[-C--:B------:R-:W-:Y:S01]  /*1b3d0*/  FFMA.FTZ R65, R25, R3.reuse, -R46 ;  /* 0x0000000319417223 */ /* 0x080fe2000001082e */
[----:B------:R-:W-:Y:S01]  /*1b3e0*/  FADD.FTZ R6, -R5, R150 ;  /* 0x0000009605067221 */ /* 0x000fe20000010100 */
[-C--:B------:R-:W-:Y:S01]  /*1b3f0*/  FFMA.FTZ R104, R101, R3.reuse, -R46 ;  /* 0x0000000365687223 */ /* 0x080fe2000001082e */
[-CC-:B------:R-:W-:Y:S01]  /*1b400*/  FFMA.FTZ R114, R12, R3.reuse, -R42.reuse ;  /* 0x000000030c727223 */ /* 0x180fe2000001082a */
[-CC-:B------:R-:W-:Y:S03]  /*1b410*/  FFMA.FTZ R125, R30, R3.reuse, -R42.reuse ;  /* 0x000000031e7d7223 */ /* 0x180fe6000001082a */
[----:B------:R-:W2:Y:S01]  /*1b420*/  MUFU.EX2 R124, R124 ;  /* 0x0000007c007c7308 */ /* 0x000ea20000000800 */
[-CC-:B------:R-:W-:Y:S01]  /*1b430*/  FFMA.FTZ R90, R31, R3.reuse, -R42.reuse ;  /* 0x000000031f5a7223 */ /* 0x180fe2000001082a */
[-CC-:B------:R-:W-:Y:S01]  /*1b440*/  FFMA.FTZ R74, R28, R3.reuse, -R42.reuse ;  /* 0x000000031c4a7223 */ /* 0x180fe2000001082a */
[-CC-:B------:R-:W-:Y:S01]  /*1b450*/  FFMA.FTZ R115, R34, R3.reuse, -R42.reuse ;  /* 0x0000000322737223 */ /* 0x180fe2000001082a */
[----:B------:R-:W-:Y:S01]  /*1b460*/  LDSM.16.MT88.4 R28, [R23] ;  /* 0x00000000171c783b */ /* 0x000fe20000004200 */
[-CC-:B------:R-:W-:Y:S01]  /*1b470*/  FFMA.FTZ R86, R32, R3.reuse, -R42.reuse ;  /* 0x0000000320567223 */ /* 0x180fe2000001082a */
[-CC-:B------:R-:W-:Y:S01]  /*1b480*/  FFMA.FTZ R83, R37, R3.reuse, -R42.reuse ;  /* 0x0000000325537223 */ /* 0x180fe2000001082a */
[-CC-:B------:R-:W-:Y:S03]  /*1b490*/  FFMA.FTZ R126, R169, R3.reuse, -R42.reuse ;  /* 0x00000003a97e7223 */ /* 0x180fe6000001082a */
[----:B------:R-:W3:Y:S01]  /*1b4a0*/  MUFU.EX2 R17, R4 ;  /* 0x0000000400117308 */ /* 0x000ee20000000800 */
[-CC-:B------:R-:W-:Y:S01]  /*1b4b0*/  FFMA.FTZ R169, R14, R3.reuse, -R42.reuse ;  /* 0x000000030ea97223 */ /* 0x180fe2000001082a */
[-C--:B------:R-:W-:Y:S01]  /*1b4c0*/  FFMA.FTZ R64, R50, R3.reuse, -R42 ;  /* 0x0000000332407223 */ /* 0x080fe2000001082a */
[-C--:B------:R-:W-:Y:S01]  /*1b4d0*/  FFMA.FTZ R50, R13, R3.reuse, -R46 ;  /* 0x000000030d327223 */ /* 0x080fe2000001082e */
[----:B------:R-:W-:Y:S01]  /*1b4e0*/  LDSM.16.MT88.4 R32, [R40+0x5400] ;  /* 0x005400002820783b */ /* 0x000fe20000004200 */
[-CC-:B------:R-:W-:Y:S01]  /*1b4f0*/  FFMA.FTZ R181, R97, R3.reuse, -R42.reuse ;  /* 0x0000000361b57223 */ /* 0x180fe2000001082a */
[-CC-:B------:R-:W-:Y:S01]  /*1b500*/  FFMA.FTZ R97, R36, R3.reuse, -R42.reuse ;  /* 0x0000000324617223 */ /* 0x180fe2000001082a */
[-CC-:B------:R-:W-:Y:S03]  /*1b510*/  FFMA.FTZ R173, R10, R3.reuse, -R42.reuse ;  /* 0x000000030aad7223 */ /* 0x180fe6000001082a */
[----:B------:R-:W-:Y:S01]  /*1b520*/  MUFU.EX2 R126, R126 ;  /* 0x0000007e007e7308 */ /* 0x000fe20000000800 */
[-CC-:B------:R-:W-:Y:S01]  /*1b530*/  FFMA.FTZ R120, R8, R3.reuse, -R42.reuse ;  /* 0x0000000308787223 */ /* 0x180fe2000001082a */
[-CC-:B------:R-:W-:Y:S01]  /*1b540*/  FFMA.FTZ R155, R22, R3.reuse, -R42.reuse ;  /* 0x00000003169b7223 */ /* 0x180fe2000001082a */
[-CC-:B------:R-:W-:Y:S01]  /*1b550*/  FFMA.FTZ R98, R26, R3.reuse, -R42.reuse ;  /* 0x000000031a627223 */ /* 0x180fe2000001082a */
[----:B------:R-:W4:Y:S01]  /*1b560*/  LDSM.16.MT88.4 R12, [R40+0x5000] ;  /* 0x00500000280c783b */ /* 0x000f220000004200 */
[-CC-:B------:R-:W-:Y:S01]  /*1b570*/  FFMA.FTZ R80, R24, R3.reuse, -R42.reuse ;  /* 0x0000000318507223 */ /* 0x180fe2000001082a */
[----:B-1----:R-:W-:Y:S01]  /*1b580*/  F2FP.BF16.F32.PACK_AB R24, R128, R70 ;  /* 0x000000468018723e */ /* 0x002fe200000010ff */
[--C-:B------:R-:W-:Y:S03]  /*1b590*/  FFMA.FTZ R161, R18, R3, -R42.reuse ;  /* 0x0000000312a17223 */ /* 0x100fe6000001082a */
[----:B------:R-:W1:Y:S01]  /*1b5a0*/  MUFU.EX2 R181, R181 ;  /* 0x000000b500b57308 */ /* 0x000e620000000800 */
[----:B--2---:R-:W-:Y:S01]  /*1b5b0*/  F2FP.BF16.F32.PACK_AB R26, R124, R175 ;  /* 0x000000af7c1a723e */ /* 0x004fe200000010ff */
[-C--:B------:R-:W-:Y:S01]  /*1b5c0*/  FFMA.FTZ R110, R157, R3.reuse, -R42 ;  /* 0x000000039d6e7223 */ /* 0x080fe2000001082a */
[-C--:B------:R-:W-:Y:S01]  /*1b5d0*/  FFMA.FTZ R157, R107, R3.reuse, -R46 ;  /* 0x000000036b9d7223 */ /* 0x080fe2000001082e */
[-CC-:B------:R-:W-:Y:S01]  /*1b5e0*/  FFMA.FTZ R107, R38, R3.reuse, -R42.reuse ;  /* 0x00000003266b7223 */ /* 0x180fe2000001082a */
[-CC-:B------:R-:W-:Y:S01]  /*1b5f0*/  FFMA.FTZ R58, R54, R3.reuse, -R42.reuse ;  /* 0x00000003363a7223 */ /* 0x180fe2000001082a */
[----:B------:R-:W2:Y:S01]  /*1b600*/  LDSM.16.MT88.4 R36, [R23+0x400] ;  /* 0x000400001724783b */ /* 0x000ea20000004200 */
[-CC-:B------:R-:W-:Y:S03]  /*1b610*/  FFMA.FTZ R54, R48, R3.reuse, -R42.reuse ;  /* 0x0000000330367223 */ /* 0x180fe6000001082a */
[----:B------:R-:W-:Y:S01]  /*1b620*/  MUFU.EX2 R173, R173 ;  /* 0x000000ad00ad7308 */ /* 0x000fe20000000800 */
[-CC-:B------:R-:W-:Y:S01]  /*1b630*/  FFMA.FTZ R48, R183, R3.reuse, -R42.reuse ;  /* 0x00000003b7307223 */ /* 0x180fe2000001082a */
[-CC-:B------:R-:W-:Y:S01]  /*1b640*/  FFMA.FTZ R102, R16, R3.reuse, -R42.reuse ;  /* 0x0000000310667223 */ /* 0x180fe2000001082a */
[----:B---3--:R-:W-:Y:S01]  /*1b650*/  FMUL.FTZ R16, R17, R132 ;  /* 0x0000008411107220 */ /* 0x008fe20000410000 */
[-CC-:B------:R-:W-:Y:S01]  /*1b660*/  FFMA.FTZ R129, R160, R3.reuse, -R42.reuse ;  /* 0x00000003a0817223 */ /* 0x180fe2000001082a */
[-CC-:B------:R-:W-:Y:S01]  /*1b670*/  FFMA.FTZ R93, R164, R3.reuse, -R42.reuse ;  /* 0x00000003a45d7223 */ /* 0x180fe2000001082a */
[-CC-:B------:R-:W-:Y:S01]  /*1b680*/  FFMA.FTZ R68, R162, R3.reuse, -R42.reuse ;  /* 0x00000003a2447223 */ /* 0x180fe2000001082a */
[--C-:B------:R-:W-:Y:S03]  /*1b690*/  FFMA.FTZ R85, R166, R3, -R42.reuse ;  /* 0x00000003a6557223 */ /* 0x100fe6000001082a */
[----:B------:R-:W3:Y:S01]  /*1b6a0*/  MUFU.EX2 R120, R120 ;  /* 0x0000007800787308 */ /* 0x000ee20000000800 */
[----:B-1----:R-:W-:Y:S01]  /*1b6b0*/  F2FP.BF16.F32.PACK_AB R25, R126, R181 ;  /* 0x000000b57e19723e */ /* 0x002fe200000010ff */
        /* <DEDUP_REMOVED lines=14> */
[----:B------:R-:W-:Y:S01]  /*1b7a0*/  MUFU.EX2 R116, R116 ;  /* 0x0000007400747308 */ /* 0x000fe20000000800 */
[----:B---3--:R-:W-:Y:S01]  /*1b7b0*/  F2FP.BF16.F32.PACK_AB R27, R120, R173 ;  /* 0x000000ad781b723e */ /* 0x008fe200000010ff */
        /* <DEDUP_REMOVED lines=8> */
[----:B------:R-:W-:Y:S01]  /*1b840*/  FMUL.FTZ R7, R3, R6 ;  /* 0x0000000603077220 */ /* 0x000fe20000410000 */
[----:B------:R-:W-:Y:S01]  /*1b850*/  FMUL.FTZ R4, R17, R144 ;  /* 0x0000009011047220 */ /* 0x000fe20000410000 */
[--C-:B------:R-:W-:Y:S01]  /*1b860*/  FFMA.FTZ R144, R191, R3, -R42.reuse ;  /* 0x00000003bf907223 */ /* 0x100fe2000001082a */
[----:B------:R-:W-:Y:S01]  /*1b870*/  FMUL.FTZ R5, R17, R145 ;  /* 0x0000009111057220 */ /* 0x000fe20000410000 */
[-C--:B------:R-:W-:Y:S01]  /*1b880*/  FFMA.FTZ R145, R207, R3.reuse, -R42 ;  /* 0x00000003cf917223 */ /* 0x080fe2000001082a */
[-C--:B------:R-:W-:Y:S03]  /*1b890*/  FFMA.FTZ R101, R71, R3.reuse, -R46 ;  /* 0x0000000347657223 */ /* 0x080fe6000001082e */
[----:B------:R-:W1:Y:S01]  /*1b8a0*/  MUFU.EX2 R22, R7 ;  /* 0x0000000700167308 */ /* 0x000e620000000800 */
[-C--:B------:R-:W-:Y:S01]  /*1b8b0*/  FFMA.FTZ R71, R52, R3.reuse, -R42 ;  /* 0x0000000334477223 */ /* 0x080fe2000001082a */
[-C--:B------:R-:W-:Y:S01]  /*1b8c0*/  FFMA.FTZ R52, R11, R3.reuse, -R46 ;  /* 0x000000030b347223 */ /* 0x080fe2000001082e */
[C---:B------:R-:W-:Y:S01]  /*1b8d0*/  FMUL.FTZ R8, R17.reuse, R140 ;  /* 0x0000008c11087220 */ /* 0x040fe20000410000 */
[----:B------:R-:W-:Y:S01]  /*1b8e0*/  FFMA.FTZ R183, R17, R244, R70 ;  /* 0x000000f411b77223 */ /* 0x000fe20000010046 */
[-CC-:B------:R-:W-:Y:S01]  /*1b8f0*/  FFMA.FTZ R70, R19, R3.reuse, -R46.reuse ;  /* 0x0000000313467223 */ /* 0x180fe2000001082e */
[-CC-:B------:R-:W-:Y:S01]  /*1b900*/  FFMA.FTZ R140, R199, R3.reuse, -R46.reuse ;  /* 0x00000003c78c7223 */ /* 0x180fe2000001082e */
[-CC-:B------:R-:W-:Y:S03]  /*1b910*/  FFMA.FTZ R151, R95, R3.reuse, -R46.reuse ;  /* 0x000000035f977223 */ /* 0x180fe6000001082e */
[----:B------:R-:W3:Y:S01]  /*1b920*/  MUFU.EX2 R114, R114 ;  /* 0x0000007200727308 */ /* 0x000ee20000000800 */
[-C--:B------:R-:W-:Y:S01]  /*1b930*/  FFMA.FTZ R95, R67, R3.reuse, -R46 ;  /* 0x00000003435f7223 */ /* 0x080fe2000001082e */
[-CC-:B------:R-:W-:Y:S01]  /*1b940*/  FFMA.FTZ R67, R62, R3.reuse, -R42.reuse ;  /* 0x000000033e437223 */ /* 0x180fe2000001082a */
[--C-:B------:R-:W-:Y:S01]  /*1b950*/  FFMA.FTZ R62, R9, R3, -R42.reuse ;  /* 0x00000003093e7223 */ /* 0x100fe2000001082a */
[----:B------:R-:W-:Y:S01]  /*1b960*/  FMUL.FTZ R9, R17, R141 ;  /* 0x0000008d11097220 */ /* 0x000fe20000410000 */
[-C--:B------:R-:W-:Y:S01]  /*1b970*/  FFMA.FTZ R141, R249, R3.reuse, -R42 ;  /* 0x00000003f98d7223 */ /* 0x080fe2000001082a */
[-CC-:B------:R-:W-:Y:S01]  /*1b980*/  FFMA.FTZ R112, R109, R3.reuse, -R46.reuse ;  /* 0x000000036d707223 */ /* 0x180fe2000001082e */
[----:B------:R-:W-:Y:S03]  /*1b990*/  FFMA.FTZ R109, R77, R3, -R46 ;  /* 0x000000034d6d7223 */ /* 0x000fe6000001082e */
[----:B------:R-:W-:Y:S01]  /*1b9a0*/  MUFU.EX2 R163, R163 ;  /* 0x000000a300a37308 */ /* 0x000fe20000000800 */
[C---:B-1----:R-:W-:Y:S01]  /*1b9b0*/  FMUL.FTZ R10, R22.reuse, R142 ;  /* 0x0000008e160a7220 */ /* 0x042fe20000410000 */
[C---:B------:R-:W-:Y:S01]  /*1b9c0*/  FMUL.FTZ R18, R22.reuse, R134 ;  /* 0x0000008616127220 */ /* 0x040fe20000410000 */
[----:B------:R-:W-:Y:S01]  /*1b9d0*/  FMUL.FTZ R19, R22, R135 ;  /* 0x0000008716137220 */ /* 0x000fe20000410000 */
[-CC-:B------:R-:W-:Y:S01]  /*1b9e0*/  FFMA.FTZ R77, R168, R3.reuse, -R42.reuse ;  /* 0x00000003a84d7223 */ /* 0x180fe2000001082a */
[----:B------:R-:W-:Y:S01]  /*1b9f0*/  FFMA.FTZ R134, R241, R3, -R42 ;  /* 0x00000003f1867223 */ /* 0x000fe2000001082a */
[C---:B------:R-:W-:Y:S01]  /*1ba00*/  FMUL.FTZ R6, R22.reuse, R146 ;  /* 0x0000009216067220 */ /* 0x040fe20000410000 */
[C---:B------:R-:W-:Y:S03]  /*1ba10*/  FMUL.FTZ R7, R22.reuse, R147 ;  /* 0x0000009316077220 */ /* 0x040fe60000410000 */
[----:B------:R-:W1:Y:S01]  /*1ba20*/  MUFU.EX2 R112, R112 ;  /* 0x0000007000707308 */ /* 0x000e620000000800 */
[C---:B------:R-:W-:Y:S01]  /*1ba30*/  FMUL.FTZ R11, R22.reuse, R143 ;  /* 0x0000008f160b7220 */ /* 0x040fe20000410000 */
[----:B------:R-:W-:Y:S01]  /*1ba40*/  FFMA.FTZ R181, R22, R239, R181 ;  /* 0x000000ef16b57223 */ /* 0x000fe200000100b5 */
[-CC-:B------:R-:W-:Y:S01]  /*1ba50*/  FFMA.FTZ R135, R154, R3.reuse, -R46.reuse ;  /* 0x000000039a877223 */ /* 0x180fe2000001082e */
[-CC-:B------:R-:W-:Y:S01]  /*1ba60*/  FFMA.FTZ R143, R243, R3.reuse, -R46.reuse ;  /* 0x00000003f38f7223 */ /* 0x180fe2000001082e */
[----:B------:R-:W-:Y:S01]  /*1ba70*/  FFMA.FTZ R99, R99, R3, -R46 ;  /* 0x0000000363637223 */ /* 0x000fe2000001082e */
[C---:B----4-:R-:W-:Y:S04]  /*1ba80*/  HMMA.16816.F32.BF16 R4, R24.reuse, R12, R4 ;  /* 0x0000000c1804723c */ /* 0x050fe80000041804 */
[----:B------:R-:W-:Y:S01]  /*1ba90*/  MUFU.EX2 R161, R161 ;  /* 0x000000a100a17308 */ /* 0x000fe20000000800 */
[C---:B------:R-:W-:Y:S01]  /*1baa0*/  FMUL.FTZ R12, R17.reuse, R136 ;  /* 0x00000088110c7220 */ /* 0x040fe20000410000 */
[C---:B------:R-:W-:Y:S01]  /*1bab0*/  FMUL.FTZ R13, R17.reuse, R137 ;  /* 0x00000089110d7220 */ /* 0x040fe20000410000 */
[----:B------:R-:W-:Y:S01]  /*1bac0*/  FMUL.FTZ R17, R17, R133 ;  /* 0x0000008511117220 */ /* 0x000fe20000410000 */
[C---:B------:R-:W-:Y:S06]  /*1bad0*/  HMMA.16816.F32.BF16 R8, R24.reuse, R14, R8 ;  /* 0x0000000e1808723c */ /* 0x040fec0000041808 */
[----:B------:R-:W4:Y:S01]  /*1bae0*/  MUFU.EX2 R110, R110 ;  /* 0x0000006e006e7308 */ /* 0x000f220000000800 */
[C---:B------:R-:W-:Y:S01]  /*1baf0*/  FMUL.FTZ R14, R22.reuse, R138 ;  /* 0x0000008a160e7220 */ /* 0x040fe20000410000 */
[----:B------:R-:W-:Y:S01]  /*1bb00*/  FMUL.FTZ R15, R22, R139 ;  /* 0x0000008b160f7220 */ /* 0x000fe20000410000 */
[-CC-:B------:R-:W-:Y:S01]  /*1bb10*/  FFMA.FTZ R133, R156, R3.reuse, -R42.reuse ;  /* 0x000000039c857223 */ /* 0x180fe2000001082a */
[-CC-:B------:R-:W-:Y:S01]  /*1bb20*/  FFMA.FTZ R137, R152, R3.reuse, -R42.reuse ;  /* 0x0000000398897223 */ /* 0x180fe2000001082a */
[-CC-:B------:R-:W-:Y:S01]  /*1bb30*/  FFMA.FTZ R138, R201, R3.reuse, -R42.reuse ;  /* 0x00000003c98a7223 */ /* 0x180fe2000001082a */
[-C--:B------:R-:W-:Y:S01]  /*1bb40*/  FFMA.FTZ R22, R165, R3.reuse, -R42 ;  /* 0x00000003a5167223 */ /* 0x080fe2000001082a */
[-C--:B------:R-:W-:Y:S03]  /*1bb50*/  FFMA.FTZ R139, R130, R3.reuse, -R46 ;  /* 0x00000003828b7223 */ /* 0x080fe6000001082e */
[----:B------:R-:W-:Y:S01]  /*1bb60*/  MUFU.EX2 R157, R157 ;  /* 0x0000009d009d7308 */ /* 0x000fe20000000800 */
[C---:B------:R-:W-:Y:S03]  /*1bb70*/  HMMA.16816.F32.BF16 R12, R24.reuse, R28, R12 ;  /* 0x0000001c180c723c */ /* 0x040fe6000004180c */
[-C--:B------:R-:W-:Y:S01]  /*1bb80*/  FFMA.FTZ R130, R251, R3.reuse, -R42 ;  /* 0x00000003fb827223 */ /* 0x080fe2000001082a */
[-CC-:B------:R-:W-:Y:S01]  /*1bb90*/  FFMA.FTZ R136, R205, R3.reuse, -R46.reuse ;  /* 0x00000003cd887223 */ /* 0x180fe2000001082e */
[-CC-:B------:R-:W-:Y:S01]  /*1bba0*/  FFMA.FTZ R84, R84, R3.reuse, -R46.reuse ;  /* 0x0000000354547223 */ /* 0x180fe2000001082e */
[--C-:B------:R-:W-:Y:S03]  /*1bbb0*/  FFMA.FTZ R113, R113, R3, -R46.reuse ;  /* 0x0000000371717223 */ /* 0x100fe6000001082e */
[----:B------:R-:W5:Y:S01]  /*1bbc0*/  MUFU.EX2 R104, R104 ;  /* 0x0000006800687308 */ /* 0x000f620000000800 */
[----:B------:R-:W-:Y:S01]  /*1bbd0*/  HMMA.16816.F32.BF16 R16, R24, R30, R16 ;  /* 0x0000001e1810723c */ /* 0x000fe20000041810 */
[----:B------:R-:W5:Y:S02]  /*1bbe0*/  LDSM.16.MT88.4 R28, [R40+0x5800] ;  /* 0x00580000281c783b */ /* 0x000f640000004200 */
[----:B------:R-:W-:Y:S01]  /*1bbf0*/  F2FP.BF16.F32.PACK_AB R24, R116, R171 ;  /* 0x000000ab7418723e */ /* 0x000fe200000010ff */
[--C-:B------:R-:W-:Y:S01]  /*1bc00*/  FFMA.FTZ R96, R96, R3, -R46.reuse ;  /* 0x0000000360607223 */ /* 0x100fe2000001082e */
[----:B---3--:R-:W-:Y:S01]  /*1bc10*/  F2FP.BF16.F32.PACK_AB R25, R114, R169 ;  /* 0x000000a97219723e */ /* 0x008fe200000010ff */
[--C-:B------:R-:W-:Y:S03]  /*1bc20*/  FFMA.FTZ R131, R158, R3, -R46.reuse ;  /* 0x000000039e837223 */ /* 0x100fe6000001082e */
[----:B------:R-:W-:Y:S01]  /*1bc30*/  MUFU.EX2 R155, R155 ;  /* 0x0000009b009b7308 */ /* 0x000fe20000000800 */
[----:B-1----:R-:W-:Y:S01]  /*1bc40*/  F2FP.BF16.F32.PACK_AB R26, R112, R163 ;  /* 0x000000a3701a723e */ /* 0x002fe200000010ff */
[--C-:B------:R-:W-:Y:S01]  /*1bc50*/  FFMA.FTZ R108, R108, R3, -R46.reuse ;  /* 0x000000036c6c7223 */ /* 0x100fe2000001082e */
[----:B----4-:R-:W-:Y:S01]  /*1bc60*/  F2FP.BF16.F32.PACK_AB R27, R110, R161 ;  /* 0x000000a16e1b723e */ /* 0x010fe200000010ff */
[-CC-:B------:R-:W-:Y:S01]  /*1bc70*/  FFMA.FTZ R122, R122, R3.reuse, -R46.reuse ;  /* 0x000000037a7a7223 */ /* 0x180fe2000001082e */
[-CC-:B------:R-:W-:Y:S01]  /*1bc80*/  FFMA.FTZ R132, R247, R3.reuse, -R46.reuse ;  /* 0x00000003f7847223 */ /* 0x180fe2000001082e */
[-CC-:B------:R-:W-:Y:S01]  /*1bc90*/  FFMA.FTZ R147, R203, R3.reuse, -R46.reuse ;  /* 0x00000003cb937223 */ /* 0x180fe2000001082e */
[-CC-:B------:R-:W-:Y:S03]  /*1bca0*/  FFMA.FTZ R146, R189, R3.reuse, -R46.reuse ;  /* 0x00000003bd927223 */ /* 0x180fe6000001082e */
[----:B------:R-:W1:Y:S01]  /*1bcb0*/  MUFU.EX2 R102, R102 ;  /* 0x0000006600667308 */ /* 0x000e620000000800 */
[-CC-:B------:R-:W-:Y:S01]  /*1bcc0*/  FFMA.FTZ R187, R187, R3.reuse, -R46.reuse ;  /* 0x00000003bbbb7223 */ /* 0x180fe2000001082e */
[C---:B------:R-:W-:Y:S03]  /*1bcd0*/  HMMA.16816.F32.BF16 R4, R24.reuse, R32, R4 ;  /* 0x000000201804723c */ /* 0x040fe60000041804 */
[-CC-:B------:R-:W-:Y:S01]  /*1bce0*/  FFMA.FTZ R152, R179, R3.reuse, -R46.reuse ;  /* 0x00000003b3987223 */ /* 0x180fe2000001082e */
[-CC-:B------:R-:W-:Y:S01]  /*1bcf0*/  FFMA.FTZ R167, R167, R3.reuse, -R46.reuse ;  /* 0x00000003a7a77223 */ /* 0x180fe2000001082e */
[-CC-:B------:R-:W-:Y:S03]  /*1bd00*/  FFMA.FTZ R121, R121, R3.reuse, -R46.reuse ;  /* 0x0000000379797223 */ /* 0x180fe6000001082e */
[----:B------:R-:W-:Y:S01]  /*1bd10*/  MUFU.EX2 R151, R151 ;  /* 0x0000009700977308 */ /* 0x000fe20000000800 */
[-CC-:B------:R-:W-:Y:S01]  /*1bd20*/  FFMA.FTZ R91, R91, R3.reuse, -R46.reuse ;  /* 0x000000035b5b7223 */ /* 0x180fe2000001082e */
[C---:B------:R-:W-:Y:S01]  /*1bd30*/  HMMA.16816.F32.BF16 R8, R24.reuse, R34, R8 ;  /* 0x000000221808723c */ /* 0x040fe20000041808 */
[----:B------:R-:W3:Y:S02]  /*1bd40*/  LDSM.16.MT88.4 R32, [R23+0x800] ;  /* 0x000800001720783b */ /* 0x000ee40000004200 */
[-CC-:B------:R-:W-:Y:S01]  /*1bd50*/  FFMA.FTZ R153, R153, R3.reuse, -R46.reuse ;  /* 0x0000000399997223 */ /* 0x180fe2000001082e */
[-C--:B------:R-:W-:Y:S01]  /*1bd60*/  FFMA.FTZ R103, R103, R3.reuse, -R46 ;  /* 0x0000000367677223 */ /* 0x080fe2000001082e */
[----:B------:R-:W-:Y:S03]  /*1bd70*/  FADD.FTZ R126, R126, R181 ;  /* 0x000000b57e7e7221 */ /* 0x000fe60000010000 */
[----:B------:R-:W4:Y:S01]  /*1bd80*/  MUFU.EX2 R100, R100 ;  /* 0x0000006400647308 */ /* 0x000f220000000800 */
[----:B------:R-:W-:Y:S01]  /*1bd90*/  FADD.FTZ R128, R128, R183 ;  /* 0x000000b780807221 */ /* 0x000fe20000010000 */
[C---:B--2---:R-:W-:Y:S03]  /*1bda0*/  HMMA.16816.F32.BF16 R12, R24.reuse, R36, R12 ;  /* 0x00000024180c723c */ /* 0x044fe6000004180c */
[----:B------:R-:W-:Y:S01]  /*1bdb0*/  FADD.FTZ R173, R173, R126 ;  /* 0x0000007eadad7221 */ /* 0x000fe20000010000 */
[----:B------:R-:W-:Y:S01]  /*1bdc0*/  FADD.FTZ R175, R175, R128 ;  /* 0x00000080afaf7221 */ /* 0x000fe20000010000 */
[----:B------:R-:W-:Y:S03]  /*1bdd0*/  FFMA.FTZ R63, R63, R3, -R46 ;  /* 0x000000033f3f7223 */ /* 0x000fe6000001082e */
[----:B------:R-:W-:Y:S01]  /*1bde0*/  MUFU.EX2 R129, R129 ;  /* 0x0000008100817308 */ /* 0x000fe20000000800 */
[----:B------:R-:W-:Y:S01]  /*1bdf0*/  FADD.FTZ R120, R120, R173 ;  /* 0x000000ad78787221 */ /* 0x000fe20000010000 */
[----:B------:R-:W-:Y:S01]  /*1be00*/  HMMA.16816.F32.BF16 R16, R24, R38, R16 ;  /* 0x000000261810723c */ /* 0x000fe20000041810 */
[----:B------:R-:W2:Y:S02]  /*1be10*/  LDSM.16.MT88.4 R36, [R40+0x5c00] ;  /* 0x005c00002824783b */ /* 0x000ea40000004200 */
[----:B-----5:R-:W-:Y:S01]  /*1be20*/  F2FP.BF16.F32.PACK_AB R24, R104, R157 ;  /* 0x0000009d6818723e */ /* 0x020fe200000010ff */
[----:B------:R-:W-:Y:S01]  /*1be30*/  FADD.FTZ R169, R169, R120 ;  /* 0x00000078a9a97221 */ /* 0x000fe20000010000 */
[----:B-1----:R-:W-:Y:S03]  /*1be40*/  F2FP.BF16.F32.PACK_AB R25, R102, R155 ;  /* 0x0000009b6619723e */ /* 0x002fe600000010ff */
[----:B------:R-:W1:Y:S01]  /*1be50*/  MUFU.EX2 R98, R98 ;  /* 0x0000006200627308 */ /* 0x000e620000000800 */
[----:B----4-:R-:W-:Y:S01]  /*1be60*/  F2FP.BF16.F32.PACK_AB R26, R100, R151 ;  /* 0x00000097641a723e */ /* 0x010fe200000010ff */
[----:B------:R-:W-:Y:S01]  /*1be70*/  FADD.FTZ R114, R114, R169 ;  /* 0x000000a972727221 */ /* 0x000fe20000010000 */
[----:B------:R-:W-:Y:S01]  /*1be80*/  FADD.FTZ R124, R124, R175 ;  /* 0x000000af7c7c7221 */ /* 0x000fe20000010000 */
[----:B------:R-:W-:Y:S01]  /*1be90*/  FFMA.FTZ R55, R55, R3, -R46 ;  /* 0x0000000337377223 */ /* 0x000fe2000001082e */
[C---:B------:R-:W-:Y:S01]  /*1bea0*/  ISETP.GT.AND P0, PT, R238.reuse, R217, PT ;  /* 0x000000d9ee00720c */ /* 0x040fe20003f04270 */
[----:B------:R-:W-:Y:S01]  /*1beb0*/  FADD.FTZ R161, R161, R114 ;  /* 0x00000072a1a17221 */ /* 0x000fe20000010000 */
[----:B------:R-:W-:Y:S03]  /*1bec0*/  FADD.FTZ R171, R171, R124 ;  /* 0x0000007cabab7221 */ /* 0x000fe60000010000 */
[----:B------:R-:W-:Y:S01]  /*1bed0*/  MUFU.EX2 R127, R127 ;  /* 0x0000007f007f7308 */ /* 0x000fe20000000800 */
[-CC-:B------:R-:W-:Y:S01]  /*1bee0*/  FFMA.FTZ R75, R75, R3.reuse, -R46.reuse ;  /* 0x000000034b4b7223 */ /* 0x180fe2000001082e */
[----:B------:R-:W-:Y:S02]  /*1bef0*/  VIADD R238, R238, 0xffffffff ;  /* 0xffffffffeeee7836 */ /* 0x000fe40000000000 */
[----:B------:R-:W-:Y:S01]  /*1bf00*/  FADD.FTZ R116, R116, R171 ;  /* 0x000000ab74747221 */ /* 0x000fe20000010000 */
[----:B------:R-:W-:Y:S03]  /*1bf10*/  FFMA.FTZ R49, R49, R3, -R46 ;  /* 0x0000000331317223 */ /* 0x000fe6000001082e */
[----:B------:R-:W-:Y:S02]  /*1bf20*/  FADD.FTZ R163, R163, R116 ;  /* 0x00000074a3a37221 */ /* 0x000fe40000010000 */
[----:B------:R-:W4:Y:S01]  /*1bf30*/  MUFU.EX2 R92, R92 ;  /* 0x0000005c005c7308 */ /* 0x000f220000000800 */
[----:B-1----:R-:W-:Y:S01]  /*1bf40*/  F2FP.BF16.F32.PACK_AB R27, R98, R129 ;  /* 0x00000081621b723e */ /* 0x002fe200000010ff */
[----:B------:R-:W-:Y:S04]  /*1bf50*/  FADD.FTZ R112, R112, R163 ;  /* 0x000000a370707221 */ /* 0x000fe80000010000 */
[----:B------:R-:W-:Y:S04]  /*1bf60*/  FADD.FTZ R157, R157, R112 ;  /* 0x000000709d9d7221 */ /* 0x000fe80000010000 */
[----:B------:R-:W-:Y:S01]  /*1bf70*/  MUFU.EX2 R125, R125 ;  /* 0x0000007d007d7308 */ /* 0x000fe20000000800 */
[C---:B------:R-:W-:Y:S03]  /*1bf80*/  HMMA.16816.F32.BF16 R4, R24.reuse, R28, R4 ;  /* 0x0000001c1804723c */ /* 0x040fe60000041804 */
[----:B------:R-:W-:Y:S06]  /*1bf90*/  FADD.FTZ R104, R104, R157 ;  /* 0x0000009d68687221 */ /* 0x000fec0000010000 */
[----:B------:R-:W1:Y:S01]  /*1bfa0*/  MUFU.EX2 R90, R90 ;  /* 0x0000005a005a7308 */ /* 0x000e620000000800 */
[C---:B------:R-:W-:Y:S01]  /*1bfb0*/  HMMA.16816.F32.BF16 R8, R24.reuse, R30, R8 ;  /* 0x0000001e1808723c */ /* 0x040fe20000041808 */
[----:B------:R-:W5:Y:S02]  /*1bfc0*/  LDSM.16.MT88.4 R28, [R23+0xc00] ;  /* 0x000c0000171c783b */ /* 0x000f640000004200 */
[----:B------:R-:W-:Y:S06]  /*1bfd0*/  FADD.FTZ R151, R151, R104 ;  /* 0x0000006897977221 */ /* 0x000fec0000010000 */
[----:B------:R-:W-:Y:S01]  /*1bfe0*/  MUFU.EX2 R117, R117 ;  /* 0x0000007500757308 */ /* 0x000fe20000000800 */
[C---:B---3--:R-:W-:Y:S03]  /*1bff0*/  HMMA.16816.F32.BF16 R12, R24.reuse, R32, R12 ;  /* 0x00000020180c723c */ /* 0x048fe6000004180c */
[----:B------:R-:W-:Y:S01]  /*1c000*/  FADD.FTZ R100, R100, R151 ;  /* 0x0000009764647221 */ /* 0x000fe20000010000 */
[----:B------:R-:W-:Y:S05]  /*1c010*/  IMAD.MOV.U32 R151, RZ, RZ, R2 ;  /* 0x000000ffff977224 */ /* 0x000fea00078e0002 */
[----:B------:R-:W3:Y:S01]  /*1c020*/  MUFU.EX2 R88, R88 ;  /* 0x0000005800587308 */ /* 0x000ee20000000800 */
[----:B------:R-:W-:Y:S01]  /*1c030*/  HMMA.16816.F32.BF16 R16, R24, R34, R16 ;  /* 0x000000221810723c */ /* 0x000fe20000041810 */
[----:B------:R-:W5:Y:S02]  /*1c040*/  LDSM.16.MT88.4 R32, [R40+0x6000] ;  /* 0x006000002820783b */ /* 0x000f640000004200 */
[----:B----4-:R-:W-:Y:S01]  /*1c050*/  F2FP.BF16.F32.PACK_AB R24, R92, R127 ;  /* 0x0000007f5c18723e */ /* 0x010fe200000010ff */
[----:B------:R-:W-:Y:S01]  /*1c060*/  FADD.FTZ R127, R127, R100 ;  /* 0x000000647f7f7221 */ /* 0x000fe20000010000 */
[----:B-1----:R-:W-:Y:S04]  /*1c070*/  F2FP.BF16.F32.PACK_AB R25, R90, R125 ;  /* 0x0000007d5a19723e */ /* 0x002fe800000010ff */
[----:B------:R-:W-:Y:S01]  /*1c080*/  MUFU.EX2 R115, R115 ;  /* 0x0000007300737308 */ /* 0x000fe20000000800 */
[----:B------:R-:W-:Y:S09]  /*1c090*/  FADD.FTZ R92, R92, R127 ;  /* 0x0000007f5c5c7221 */ /* 0x000ff20000010000 */
[----:B------:R-:W1:Y:S01]  /*1c0a0*/  MUFU.EX2 R86, R86 ;  /* 0x0000005600567308 */ /* 0x000e620000000800 */
[C---:B---3--:R-:W-:Y:S01]  /*1c0b0*/  F2FP.BF16.F32.PACK_AB R26, R88.reuse, R117 ;  /* 0x00000075581a723e */ /* 0x048fe200000010ff */
[----:B------:R-:W-:Y:S04]  /*1c0c0*/  FADD.FTZ R117, R117, R92 ;  /* 0x0000005c75757221 */ /* 0x000fe80000010000 */
[----:B------:R-:W-:Y:S04]  /*1c0d0*/  FADD.FTZ R88, R88, R117 ;  /* 0x0000007558587221 */ /* 0x000fe80000010000 */
[----:B------:R-:W-:Y:S10]  /*1c0e0*/  MUFU.EX2 R109, R109 ;  /* 0x0000006d006d7308 */ /* 0x000ff40000000800 */
[----:B------:R-:W3:Y:S01]  /*1c0f0*/  MUFU.EX2 R82, R82 ;  /* 0x0000005200527308 */ /* 0x000ee20000000800 */
[----:B-1----:R-:W-:Y:S09]  /*1c100*/  F2FP.BF16.F32.PACK_AB R27, R86, R115 ;  /* 0x00000073561b723e */ /* 0x002ff200000010ff */
[----:B------:R-:W-:Y:S01]  /*1c110*/  MUFU.EX2 R107, R107 ;  /* 0x0000006b006b7308 */ /* 0x000fe20000000800 */
[C---:B--2---:R-:W-:Y:S09]  /*1c120*/  HMMA.16816.F32.BF16 R4, R24.reuse, R36, R4 ;  /* 0x000000241804723c */ /* 0x044ff20000041804 */
[----:B------:R-:W1:Y:S01]  /*1c130*/  MUFU.EX2 R80, R80 ;  /* 0x0000005000507308 */ /* 0x000e620000000800 */
[C---:B------:R-:W-:Y:S01]  /*1c140*/  HMMA.16816.F32.BF16 R8, R24.reuse, R38, R8 ;  /* 0x000000261808723c */ /* 0x040fe20000041808 */
[----:B------:R-:W2:Y:S08]  /*1c150*/  LDSM.16.MT88.4 R36, [R23+0x1000] ;  /* 0x001000001724783b */ /* 0x000eb00000004200 */
[----:B------:R-:W-:Y:S01]  /*1c160*/  MUFU.EX2 R101, R101 ;  /* 0x0000006500657308 */ /* 0x000fe20000000800 */
[C---:B-----5:R-:W-:Y:S09]  /*1c170*/  HMMA.16816.F32.BF16 R12, R24.reuse, R28, R12 ;  /* 0x0000001c180c723c */ /* 0x060ff2000004180c */
[----:B------:R-:W4:Y:S01]  /*1c180*/  MUFU.EX2 R76, R76 ;  /* 0x0000004c004c7308 */ /* 0x000f220000000800 */
[----:B------:R-:W-:Y:S01]  /*1c190*/  HMMA.16816.F32.BF16 R16, R24, R30, R16 ;  /* 0x0000001e1810723c */ /* 0x000fe20000041810 */
[----:B------:R-:W5:Y:S02]  /*1c1a0*/  LDSM.16.MT88.4 R28, [R40+0x6400] ;  /* 0x00640000281c783b */ /* 0x000f640000004200 */
[----:B---3--:R-:W-:Y:S01]  /*1c1b0*/  F2FP.BF16.F32.PACK_AB R24, R82, R109 ;  /* 0x0000006d5218723e */ /* 0x008fe200000010ff */
[----:B------:R-:W-:Y:S01]  /*1c1c0*/  FADD.FTZ R109, R109, R88 ;  /* 0x000000586d6d7221 */ /* 0x000fe20000010000 */
[----:B-1----:R-:W-:Y:S04]  /*1c1d0*/  F2FP.BF16.F32.PACK_AB R25, R80, R107 ;  /* 0x0000006b5019723e */ /* 0x002fe800000010ff */
[----:B------:R-:W-:Y:S01]  /*1c1e0*/  MUFU.EX2 R97, R97 ;  /* 0x0000006100617308 */ /* 0x000fe20000000800 */
[----:B------:R-:W-:Y:S09]  /*1c1f0*/  FADD.FTZ R82, R82, R109 ;  /* 0x0000006d52527221 */ /* 0x000ff20000010000 */
[----:B------:R-:W1:Y:S01]  /*1c200*/  MUFU.EX2 R74, R74 ;  /* 0x0000004a004a7308 */ /* 0x000e620000000800 */
[C---:B----4-:R-:W-:Y:S01]  /*1c210*/  F2FP.BF16.F32.PACK_AB R26, R76.reuse, R101 ;  /* 0x000000654c1a723e */ /* 0x050fe200000010ff */
[----:B------:R-:W-:Y:S04]  /*1c220*/  FADD.FTZ R101, R101, R82 ;  /* 0x0000005265657221 */ /* 0x000fe80000010000 */
[----:B------:R-:W-:Y:S04]  /*1c230*/  FADD.FTZ R76, R76, R101 ;  /* 0x000000654c4c7221 */ /* 0x000fe80000010000 */
[----:B------:R-:W-:Y:S10]  /*1c240*/  MUFU.EX2 R95, R95 ;  /* 0x0000005f005f7308 */ /* 0x000ff40000000800 */
[----:B------:R-:W3:Y:S01]  /*1c250*/  MUFU.EX2 R72, R72 ;  /* 0x0000004800487308 */ /* 0x000ee20000000800 */
[----:B-1----:R-:W-:Y:S09]  /*1c260*/  F2FP.BF16.F32.PACK_AB R27, R74, R97 ;  /* 0x000000614a1b723e */ /* 0x002ff200000010ff */
[----:B------:R-:W-:Y:S01]  /*1c270*/  MUFU.EX2 R93, R93 ;  /* 0x0000005d005d7308 */ /* 0x000fe20000000800 */
[C---:B------:R-:W-:Y:S09]  /*1c280*/  HMMA.16816.F32.BF16 R4, R24.reuse, R32, R4 ;  /* 0x000000201804723c */ /* 0x040ff20000041804 */
[----:B------:R-:W1:Y:S01]  /*1c290*/  MUFU.EX2 R68, R68 ;  /* 0x0000004400447308 */ /* 0x000e620000000800 */
[C---:B------:R-:W-:Y:S01]  /*1c2a0*/  HMMA.16816.F32.BF16 R8, R24.reuse, R34, R8 ;  /* 0x000000221808723c */ /* 0x040fe20000041808 */
[----:B------:R-:W4:Y:S08]  /*1c2b0*/  LDSM.16.MT88.4 R32, [R23+0x1400] ;  /* 0x001400001720783b */ /* 0x000f300000004200 */
[----:B------:R-:W-:Y:S01]  /*1c2c0*/  MUFU.EX2 R87, R87 ;  /* 0x0000005700577308 */ /* 0x000fe20000000800 */
[C---:B--2---:R-:W-:Y:S09]  /*1c2d0*/  HMMA.16816.F32.BF16 R12, R24.reuse, R36, R12 ;  /* 0x00000024180c723c */ /* 0x044ff2000004180c */
[----:B------:R-:W2:Y:S01]  /*1c2e0*/  MUFU.EX2 R66, R66 ;  /* 0x0000004200427308 */ /* 0x000ea20000000800 */
[----:B------:R-:W-:Y:S01]  /*1c2f0*/  HMMA.16816.F32.BF16 R16, R24, R38, R16 ;  /* 0x000000261810723c */ /* 0x000fe20000041810 */
[----:B------:R-:W4:Y:S02]  /*1c300*/  LDSM.16.MT88.4 R36, [R40+0x6800] ;  /* 0x006800002824783b */ /* 0x000f240000004200 */
[----:B---3--:R-:W-:Y:S01]  /*1c310*/  F2FP.BF16.F32.PACK_AB R24, R72, R95 ;  /* 0x0000005f4818723e */ /* 0x008fe200000010ff */
[----:B------:R-:W-:Y:S01]  /*1c320*/  FADD.FTZ R95, R95, R76 ;  /* 0x0000004c5f5f7221 */ /* 0x000fe20000010000 */
[----:B-1----:R-:W-:Y:S04]  /*1c330*/  F2FP.BF16.F32.PACK_AB R25, R68, R93 ;  /* 0x0000005d4419723e */ /* 0x002fe800000010ff */
[----:B------:R-:W-:Y:S01]  /*1c340*/  MUFU.EX2 R85, R85 ;  /* 0x0000005500557308 */ /* 0x000fe20000000800 */
[----:B------:R-:W-:Y:S09]  /*1c350*/  FADD.FTZ R72, R72, R95 ;  /* 0x0000005f48487221 */ /* 0x000ff20000010000 */
[----:B------:R-:W1:Y:S01]  /*1c360*/  MUFU.EX2 R64, R64 ;  /* 0x0000004000407308 */ /* 0x000e620000000800 */
[C---:B--2---:R-:W-:Y:S01]  /*1c370*/  F2FP.BF16.F32.PACK_AB R26, R66.reuse, R87 ;  /* 0x00000057421a723e */ /* 0x044fe200000010ff */
[----:B------:R-:W-:Y:S04]  /*1c380*/  FADD.FTZ R87, R87, R72 ;  /* 0x0000004857577221 */ /* 0x000fe80000010000 */
[----:B------:R-:W-:Y:S04]  /*1c390*/  FADD.FTZ R66, R66, R87 ;  /* 0x0000005742427221 */ /* 0x000fe80000010000 */
[----:B------:R-:W2:Y:S10]  /*1c3a0*/  MUFU.EX2 R79, R79 ;  /* 0x0000004f004f7308 */ /* 0x000eb40000000800 */
[----:B------:R-:W-:Y:S01]  /*1c3b0*/  MUFU.EX2 R77, R77 ;  /* 0x0000004d004d7308 */ /* 0x000fe20000000800 */
[----:B-1----:R-:W-:Y:S09]  /*1c3c0*/  F2FP.BF16.F32.PACK_AB R27, R64, R85 ;  /* 0x00000055401b723e */ /* 0x002ff200000010ff */
[----:B------:R-:W1:Y:S01]  /*1c3d0*/  MUFU.EX2 R58, R58 ;  /* 0x0000003a003a7308 */ /* 0x000e620000000800 */
[C---:B-----5:R-:W-:Y:S09]  /*1c3e0*/  HMMA.16816.F32.BF16 R4, R24.reuse, R28, R4 ;  /* 0x0000001c1804723c */ /* 0x060ff20000041804 */
[----:B------:R-:W-:Y:S01]  /*1c3f0*/  MUFU.EX2 R73, R73 ;  /* 0x0000004900497308 */ /* 0x000fe20000000800 */
[C---:B------:R-:W-:Y:S01]  /*1c400*/  HMMA.16816.F32.BF16 R8, R24.reuse, R30, R8 ;  /* 0x0000001e1808723c */ /* 0x040fe20000041808 */
[----:B------:R-:W3:Y:S08]  /*1c410*/  LDSM.16.MT88.4 R28, [R23+0x1800] ;  /* 0x00180000171c783b */ /* 0x000ef00000004200 */
[----:B------:R-:W5:Y:S01]  /*1c420*/  MUFU.EX2 R56, R56 ;  /* 0x0000003800387308 */ /* 0x000f620000000800 */
[C---:B----4-:R-:W-:Y:S09]  /*1c430*/  HMMA.16816.F32.BF16 R12, R24.reuse, R32, R12 ;  /* 0x00000020180c723c */ /* 0x050ff2000004180c */
[----:B------:R-:W-:Y:S01]  /*1c440*/  MUFU.EX2 R71, R71 ;  /* 0x0000004700477308 */ /* 0x000fe20000000800 */
[----:B------:R-:W-:Y:S01]  /*1c450*/  HMMA.16816.F32.BF16 R16, R24, R34, R16 ;  /* 0x000000221810723c */ /* 0x000fe20000041810 */
[----:B------:R-:W4:Y:S02]  /*1c460*/  LDSM.16.MT88.4 R32, [R40+0x6c00] ;  /* 0x006c00002820783b */ /* 0x000f240000004200 */
[----:B--2---:R-:W-:Y:S01]  /*1c470*/  F2FP.BF16.F32.PACK_AB R24, R60, R79 ;  /* 0x0000004f3c18723e */ /* 0x004fe200000010ff */
[----:B------:R-:W-:Y:S01]  /*1c480*/  FADD.FTZ R79, R79, R66 ;  /* 0x000000424f4f7221 */ /* 0x000fe20000010000 */
[----:B-1----:R-:W-:Y:S04]  /*1c490*/  F2FP.BF16.F32.PACK_AB R25, R58, R77 ;  /* 0x0000004d3a19723e */ /* 0x002fe800000010ff */
[----:B------:R-:W1:Y:S01]  /*1c4a0*/  MUFU.EX2 R54, R54 ;  /* 0x0000003600367308 */ /* 0x000e620000000800 */
[----:B-----5:R-:W-:Y:S01]  /*1c4b0*/  F2FP.BF16.F32.PACK_AB R26, R56, R73 ;  /* 0x00000049381a723e */ /* 0x020fe200000010ff */
[----:B------:R-:W-:Y:S04]  /*1c4c0*/  FADD.FTZ R60, R60, R79 ;  /* 0x0000004f3c3c7221 */ /* 0x000fe80000010000 */
[----:B------:R-:W-:Y:S04]  /*1c4d0*/  FADD.FTZ R73, R73, R60 ;  /* 0x0000003c49497221 */ /* 0x000fe80000010000 */
[----:B------:R-:W-:Y:S01]  /*1c4e0*/  MUFU.EX2 R69, R69 ;  /* 0x0000004500457308 */ /* 0x000fe20000000800 */
[----:B------:R-:W-:Y:S09]  /*1c4f0*/  FADD.FTZ R56, R56, R73 ;  /* 0x0000004938387221 */ /* 0x000ff20000010000 */
[----:B------:R-:W2:Y:S01]  /*1c500*/  MUFU.EX2 R50, R50 ;  /* 0x0000003200327308 */ /* 0x000ea20000000800 */
[----:B-1----:R-:W-:Y:S09]  /*1c510*/  F2FP.BF16.F32.PACK_AB R27, R54, R71 ;  /* 0x00000047361b723e */ /* 0x002ff200000010ff */
[----:B------:R-:W-:Y:S01]  /*1c520*/  MUFU.EX2 R67, R67 ;  /* 0x0000004300437308 */ /* 0x000fe20000000800 */
[C---:B------:R-:W-:Y:S09]  /*1c530*/  HMMA.16816.F32.BF16 R4, R24.reuse, R36, R4 ;  /* 0x000000241804723c */ /* 0x040ff20000041804 */
[----:B------:R-:W1:Y:S01]  /*1c540*/  MUFU.EX2 R48, R48 ;  /* 0x0000003000307308 */ /* 0x000e620000000800 */
[C---:B------:R-:W-:Y:S01]  /*1c550*/  HMMA.16816.F32.BF16 R8, R24.reuse, R38, R8 ;  /* 0x000000261808723c */ /* 0x040fe20000041808 */
[----:B------:R-:W5:Y:S08]  /*1c560*/  LDSM.16.MT88.4 R36, [R23+0x1c00] ;  /* 0x001c00001724783b */ /* 0x000f700000004200 */
[----:B------:R-:W-:Y:S01]  /*1c570*/  MUFU.EX2 R65, R65 ;  /* 0x0000004100417308 */ /* 0x000fe20000000800 */
[C---:B---3--:R-:W-:Y:S09]  /*1c580*/  HMMA.16816.F32.BF16 R12, R24.reuse, R28, R12 ;  /* 0x0000001c180c723c */ /* 0x048ff2000004180c */
        /* <DEDUP_REMOVED lines=8> */
[----:B------:R-:W-:Y:S09]  /*1c610*/  FADD.FTZ R50, R50, R69 ;  /* 0x0000004532327221 */ /* 0x000ff20000010000 */
[----:B------:R-:W1:Y:S01]  /*1c620*/  MUFU.EX2 R83, R83 ;  /* 0x0000005300537308 */ /* 0x000e620000000800 */
[----:B---3--:R-:W-:Y:S09]  /*1c630*/  F2FP.BF16.F32.PACK_AB R26, R52, R65 ;  /* 0x00000041341a723e */ /* 0x008ff200000010ff */
        /* <DEDUP_REMOVED lines=27> */
[C---:B---3--:R-:W-:Y:S03]  /*1c7f0*/  HMMA.16816.F32.BF16 R12, R24.reuse, R32, R12 ;  /* 0x00000020180c723c */ /* 0x048fe6000004180c */
[----:B------:R-:W-:Y:S06]  /*1c800*/  FADD.FTZ R32, R110, R161 ;  /* 0x000000a16e207221 */ /* 0x000fec0000010000 */
[----:B------:R-:W3:Y:S01]  /*1c810*/  MUFU.EX2 R135, R135 ;  /* 0x0000008700877308 */ /* 0x000ee20000000800 */
[----:B------:R-:W-:Y:S01]  /*1c820*/  FADD.FTZ R155, R155, R32 ;  /* 0x000000209b9b7221 */ /* 0x000fe20000010000 */
[----:B------:R-:W-:Y:S01]  /*1c830*/  HMMA.16816.F32.BF16 R16, R24, R34, R16 ;  /* 0x000000221810723c */ /* 0x000fe20000041810 */
[----:B------:R-:W4:Y:S02]  /*1c840*/  LDSM.16.MT88.4 R32, [R40+0x7800] ;  /* 0x007800002820783b */ /* 0x000f240000004200 */
[----:B--2---:R-:W-:Y:S01]  /*1c850*/  F2FP.BF16.F32.PACK_AB R24, R131, R96 ;  /* 0x000000608318723e */ /* 0x004fe200000010ff */
[----:B------:R-:W-:Y:S01]  /*1c860*/  FADD.FTZ R102, R102, R155 ;  /* 0x0000009b66667221 */ /* 0x000fe20000010000 */
[----:B-1----:R-:W-:Y:S03]  /*1c870*/  F2FP.BF16.F32.PACK_AB R25, R133, R106 ;  /* 0x0000006a8519723e */ /* 0x002fe600000010ff */
        /* <DEDUP_REMOVED lines=8> */
[C---:B-----5:R-:W-:Y:S03]  /*1c900*/  HMMA.16816.F32.BF16 R4, R24.reuse, R36, R4 ;  /* 0x000000241804723c */ /* 0x060fe60000041804 */
[----:B------:R-:W-:Y:S06]  /*1c910*/  FADD.FTZ R36, R98, R129 ;  /* 0x0000008162247221 */ /* 0x000fec0000010000 */
[----:B------:R-:W1:Y:S01]  /*1c920*/  MUFU.EX2 R141, R141 ;  /* 0x0000008d008d7308 */ /* 0x000e620000000800 */
[----:B------:R-:W-:Y:S01]  /*1c930*/  FADD.FTZ R125, R125, R36 ;  /* 0x000000247d7d7221 */ /* 0x000fe20000010000 */
[C---:B------:R-:W-:Y:S01]  /*1c940*/  HMMA.16816.F32.BF16 R8, R24.reuse, R38, R8 ;  /* 0x000000261808723c */ /* 0x040fe20000041808 */
[----:B------:R-:W3:Y:S02]  /*1c950*/  LDSM.16.MT88.4 R36, [R23+0x2800] ;  /* 0x002800001724783b */ /* 0x000ee40000004200 */
[----:B------:R-:W-:Y:S05]  /*1c960*/  FADD.FTZ R90, R90, R125 ;  /* 0x0000007d5a5a7221 */ /* 0x000fea0000010000 */
[----:B------:R-:W-:Y:S01]  /*1c970*/  MUFU.EX2 R132, R132 ;  /* 0x0000008400847308 */ /* 0x000fe20000000800 */
[----:B------:R-:W-:Y:S01]  /*1c980*/  FADD.FTZ R115, R115, R90 ;  /* 0x0000005a73737221 */ /* 0x000fe20000010000 */
[C---:B----4-:R-:W-:Y:S03]  /*1c990*/  HMMA.16816.F32.BF16 R12, R24.reuse, R28, R12 ;  /* 0x0000001c180c723c */ /* 0x050fe6000004180c */
[----:B------:R-:W-:Y:S05]  /*1c9a0*/  FADD.FTZ R28, R86, R115 ;  /* 0x00000073561c7221 */ /* 0x000fea0000010000 */
[----:B------:R-:W4:Y:S01]  /*1c9b0*/  MUFU.EX2 R143, R143 ;  /* 0x0000008f008f7308 */ /* 0x000f220000000800 */
[----:B------:R-:W-:Y:S01]  /*1c9c0*/  FADD.FTZ R107, R107, R28 ;  /* 0x0000001c6b6b7221 */ /* 0x000fe20000010000 */
[----:B------:R-:W-:Y:S01]  /*1c9d0*/  HMMA.16816.F32.BF16 R16, R24, R30, R16 ;  /* 0x0000001e1810723c */ /* 0x000fe20000041810 */
[----:B------:R-:W5:Y:S02]  /*1c9e0*/  LDSM.16.MT88.4 R28, [R40+0x7c00] ;  /* 0x007c0000281c783b */ /* 0x000f640000004200 */
[----:B--2---:R-:W-:Y:S01]  /*1c9f0*/  F2FP.BF16.F32.PACK_AB R24, R122, R139 ;  /* 0x0000008b7a18723e */ /* 0x004fe200000010ff */
[----:B------:R-:W-:Y:S01]  /*1ca00*/  FADD.FTZ R80, R80, R107 ;  /* 0x0000006b50507221 */ /* 0x000fe20000010000 */
[----:B-1----:R-:W-:Y:S03]  /*1ca10*/  F2FP.BF16.F32.PACK_AB R25, R141, R130 ;  /* 0x000000828d19723e */ /* 0x002fe600000010ff */
[----:B------:R-:W-:Y:S01]  /*1ca20*/  MUFU.EX2 R134, R134 ;  /* 0x0000008600867308 */ /* 0x000fe20000000800 */
[----:B------:R-:W-:Y:S09]  /*1ca30*/  FADD.FTZ R97, R97, R80 ;  /* 0x0000005061617221 */ /* 0x000ff20000010000 */
[----:B------:R-:W1:Y:S01]  /*1ca40*/  MUFU.EX2 R145, R145 ;  /* 0x0000009100917308 */ /* 0x000e620000000800 */
[----:B----4-:R-:W-:Y:S09]  /*1ca50*/  F2FP.BF16.F32.PACK_AB R26, R143, R132 ;  /* 0x000000848f1a723e */ /* 0x010ff200000010ff */
        /* <DEDUP_REMOVED lines=8> */
[C---:B------:R-:W-:Y:S01]  /*1cae0*/  HMMA.16816.F32.BF16 R8, R24.reuse, R34, R8 ;  /* 0x000000221808723c */ /* 0x040fe20000041808 */
[----:B------:R-:W4:Y:S02]  /*1caf0*/  LDSM.16.MT88.4 R32, [R23+0x2c00] ;  /* 0x002c00001720783b */ /* 0x000f240000004200 */
[----:B------:R-:W-:Y:S05]  /*1cb00*/  FADD.FTZ R68, R68, R93 ;  /* 0x0000005d44447221 */ /* 0x000fea0000010000 */
[----:B------:R-:W-:Y:S01]  /*1cb10*/  MUFU.EX2 R140, R140 ;  /* 0x0000008c008c7308 */ /* 0x000fe20000000800 */
[----:B------:R-:W-:Y:S01]  /*1cb20*/  FADD.FTZ R85, R85, R68 ;  /* 0x0000004455557221 */ /* 0x000fe20000010000 */
[C---:B---3--:R-:W-:Y:S03]  /*1cb30*/  HMMA.16816.F32.BF16 R12, R24.reuse, R36, R12 ;  /* 0x00000024180c723c */ /* 0x048fe6000004180c */
[----:B------:R-:W-:Y:S05]  /*1cb40*/  FADD.FTZ R36, R64, R85 ;  /* 0x0000005540247221 */ /* 0x000fea0000010000 */
        /* <DEDUP_REMOVED lines=21> */
[----:B------:R-:W-:Y:S01]  /*1cca0*/  FADD.FTZ R67, R48, R67 ;  /* 0x0000004330437221 */ /* 0x000fe20000010000 */
[-C--:B------:R-:W-:Y:S04]  /*1ccb0*/  FFMA.FTZ R48, R57, R3.reuse, -R46 ;  /* 0x0000000339307223 */ /* 0x080fe8000001082e */
[----:B------:R-:W-:Y:S01]  /*1ccc0*/  MUFU.EX2 R152, R152 ;  /* 0x0000009800987308 */ /* 0x000fe20000000800 */
[----:B------:R-:W-:Y:S01]  /*1ccd0*/  FADD.FTZ R62, R62, R67 ;  /* 0x000000433e3e7221 */ /* 0x000fe20000010000 */
[C---:B----4-:R-:W-:Y:S03]  /*1cce0*/  HMMA.16816.F32.BF16 R12, R24.reuse, R32, R12 ;  /* 0x00000020180c723c */ /* 0x050fe6000004180c */
[----:B------:R-:W-:Y:S01]  /*1ccf0*/  FADD.FTZ R33, R65, R50 ;  /* 0x0000003241217221 */ /* 0x000fe20000010000 */
[----:B------:R-:W-:Y:S04]  /*1cd00*/  FADD.FTZ R83, R83, R62 ;  /* 0x0000003e53537221 */ /* 0x000fe80000010000 */
        /* <DEDUP_REMOVED lines=8> */
[-C--:B------:R-:W-:Y:S01]  /*1cd90*/  FFMA.FTZ R52, R47, R3.reuse, -R46 ;  /* 0x000000032f347223 */ /* 0x080fe2000001082e */
[----:B------:R-:W-:Y:S01]  /*1cda0*/  FADD.FTZ R50, R78, R83 ;  /* 0x000000534e327221 */ /* 0x000fe20000010000 */
[----:B------:R-:W-:Y:S03]  /*1cdb0*/  FADD.FTZ R99, R99, R70 ;  /* 0x0000004663637221 */ /* 0x000fe60000010000 */
[----:B------:R-:W-:Y:S03]  /*1cdc0*/  FADD.FTZ R50, R105, R50 ;  /* 0x0000003269327221 */ /* 0x000fe60000010000 */
[----:B------:R-:W1:Y:S01]  /*1cdd0*/  MUFU.EX2 R159, R159 ;  /* 0x0000009f009f7308 */ /* 0x000e620000000800 */
[----:B----4-:R-:W-:Y:S01]  /*1cde0*/  F2FP.BF16.F32.PACK_AB R26, R167, R152 ;  /* 0x00000098a71a723e */ /* 0x010fe200000010ff */
[----:B------:R-:W-:Y:S04]  /*1cdf0*/  FADD.FTZ R84, R84, R99 ;  /* 0x0000006354547221 */ /* 0x000fe80000010000 */
[----:B------:R-:W-:Y:S04]  /*1ce00*/  FADD.FTZ R113, R113, R84 ;  /* 0x0000005471717221 */ /* 0x000fe80000010000 */
[----:B------:R-:W-:Y:S01]  /*1ce10*/  MUFU.EX2 R110, R153 ;  /* 0x00000099006e7308 */ /* 0x000fe20000000800 */
[----:B------:R-:W-:Y:S04]  /*1ce20*/  FADD.FTZ R96, R96, R113 ;  /* 0x0000007160607221 */ /* 0x000fe80000010000 */
[----:B------:R-:W-:Y:S05]  /*1ce30*/  FADD.FTZ R131, R131, R96 ;  /* 0x0000006083837221 */ /* 0x000fea0000010000 */
[----:B------:R-:W4:Y:S01]  /*1ce40*/  MUFU.EX2 R121, R121 ;  /* 0x0000007900797308 */ /* 0x000f220000000800 */
[----:B-1----:R-:W-:Y:S09]  /*1ce50*/  F2FP.BF16.F32.PACK_AB R27, R159, R22 ;  /* 0x000000169f1b723e */ /* 0x002ff200000010ff */
[----:B------:R-:W-:Y:S01]  /*1ce60*/  MUFU.EX2 R98, R119 ;  /* 0x0000007700627308 */ /* 0x000fe20000000800 */
[C---:B------:R-:W-:Y:S03]  /*1ce70*/  HMMA.16816.F32.BF16 R4, R24.reuse, R36, R4 ;  /* 0x000000241804723c */ /* 0x040fe60000041804 */
[----:B------:R-:W-:Y:S06]  /*1ce80*/  FADD.FTZ R37, R123, R50 ;  /* 0x000000327b257221 */ /* 0x000fec0000010000 */
[----:B------:R-:W1:Y:S01]  /*1ce90*/  MUFU.EX2 R111, R111 ;  /* 0x0000006f006f7308 */ /* 0x000e620000000800 */
[C---:B------:R-:W-:Y:S03]  /*1cea0*/  HMMA.16816.F32.BF16 R8, R24.reuse, R38, R8 ;  /* 0x000000261808723c */ /* 0x040fe60000041808 */
[----:B------:R-:W-:Y:S06]  /*1ceb0*/  FADD.FTZ R37, R94, R37 ;  /* 0x000000255e257221 */ /* 0x000fec0000010000 */
[----:B------:R-:W-:Y:S01]  /*1cec0*/  MUFU.EX2 R86, R103 ;  /* 0x0000006700567308 */ /* 0x000fe20000000800 */
[----:B------:R-:W-:Y:S01]  /*1ced0*/  FADD.FTZ R106, R106, R37 ;  /* 0x000000256a6a7221 */ /* 0x000fe20000010000 */
[C---:B---3--:R-:W-:Y:S01]  /*1cee0*/  HMMA.16816.F32.BF16 R12, R24.reuse, R28, R12 ;  /* 0x0000001c180c723c */ /* 0x048fe2000004180c */
[----:B------:R-:W3:Y:S02]  /*1cef0*/  LDSM.16.MT88.4 R36, [R23+0x3400] ;  /* 0x003400001724783b */ /* 0x000ee40000004200 */
[----:B------:R-:W-:Y:S01]  /*1cf00*/  FADD.FTZ R28, R108, R131 ;  /* 0x000000836c1c7221 */ /* 0x000fe20000010000 */
[----:B------:R-:W-:Y:S04]  /*1cf10*/  FADD.FTZ R133, R133, R106 ;  /* 0x0000006a85857221 */ /* 0x000fe80000010000 */
        /* <DEDUP_REMOVED lines=9> */
[----:B------:R-:W-:Y:S03]  /*1cfb0*/  FADD.FTZ R118, R118, R133 ;  /* 0x0000008576767221 */ /* 0x000fe60000010000 */
[----:B------:R-:W-:Y:S01]  /*1cfc0*/  FADD.FTZ R132, R132, R47 ;  /* 0x0000002f84847221 */ /* 0x000fe20000010000 */
[----:B------:R-:W-:Y:S03]  /*1cfd0*/  FADD.FTZ R137, R137, R118 ;  /* 0x0000007689897221 */ /* 0x000fe60000010000 */
[----:B------:R-:W1:Y:S01]  /*1cfe0*/  MUFU.EX2 R81, R81 ;  /* 0x0000005100517308 */ /* 0x000e620000000800 */
[----:B-----5:R-:W-:Y:S01]  /*1cff0*/  F2FP.BF16.F32.PACK_AB R26, R91, R86 ;  /* 0x000000565b1a723e */ /* 0x020fe200000010ff */
        /* <DEDUP_REMOVED lines=9> */
[----:B------:R-:W5:Y:S01]  /*1d090*/  MUFU.EX2 R63, R63 ;  /* 0x0000003f003f7308 */ /* 0x000f620000000800 */
[----:B-1----:R-:W-:Y:S01]  /*1d0a0*/  F2FP.BF16.F32.PACK_AB R27, R81, R74 ;  /* 0x0000004a511b723e */ /* 0x002fe200000010ff */
[----:B------:R-:W-:Y:S01]  /*1d0b0*/  FADD.FTZ R195, R195, R140 ;  /* 0x0000008cc3c37221 */ /* 0x000fe20000010000 */
[----:B------:R-:W-:Y:S01]  /*1d0c0*/  FADD.FTZ R197, R197, R134 ;  /* 0x00000086c5c57221 */ /* 0x000fe20000010000 */
[----:B------:R1:W-:Y:S02]  /*1d0d0*/  LDSM.16.MT88.4 R140, [R40+0x8c00] ;  /* 0x008c0000288c783b */ /* 0x0003e40000004200 */
[----:B------:R-:W-:Y:S01]  /*1d0e0*/  FADD.FTZ R146, R146, R195 ;  /* 0x000000c392927221 */ /* 0x000fe20000010000 */
[----:B------:R-:W-:Y:S03]  /*1d0f0*/  FADD.FTZ R138, R138, R197 ;  /* 0x000000c58a8a7221 */ /* 0x000fe60000010000 */
[----:B------:R-:W-:Y:S01]  /*1d100*/  MUFU.EX2 R54, R61 ;  /* 0x0000003d00367308 */ /* 0x000fe20000000800 */
[C---:B--2---:R-:W-:Y:S03]  /*1d110*/  HMMA.16816.F32.BF16 R4, R24.reuse, R32, R4 ;  /* 0x000000201804723c */ /* 0x044fe60000041804 */
[----:B------:R-:W-:Y:S01]  /*1d120*/  FADD.FTZ R193, R193, R138 ;  /* 0x0000008ac1c17221 */ /* 0x000fe20000010000 */
[----:B------:R-:W-:Y:S05]  /*1d130*/  FADD.FTZ R187, R187, R146 ;  /* 0x00000092bbbb7221 */ /* 0x000fea0000010000 */
[----:B------:R-:W2:Y:S01]  /*1d140*/  MUFU.EX2 R59, R59 ;  /* 0x0000003b003b7308 */ /* 0x000ea20000000800 */
[C---:B------:R-:W-:Y:S01]  /*1d150*/  HMMA.16816.F32.BF16 R8, R24.reuse, R34, R8 ;  /* 0x000000221808723c */ /* 0x040fe20000041808 */
[----:B------:R-:W4:Y:S02]  /*1d160*/  LDSM.16.MT88.4 R32, [R23+0x3800] ;  /* 0x003800001720783b */ /* 0x000f240000004200 */
[----:B------:R-:W-:Y:S01]  /*1d170*/  FADD.FTZ R193, R144, R193 ;  /* 0x000000c190c17221 */ /* 0x000fe20000010000 */
[----:B------:R-:W-:Y:S05]  /*1d180*/  FADD.FTZ R152, R152, R187 ;  /* 0x000000bb98987221 */ /* 0x000fea0000010000 */
[----:B------:R-:W-:Y:S01]  /*1d190*/  MUFU.EX2 R48, R48 ;  /* 0x0000003000307308 */ /* 0x000fe20000000800 */
[----:B------:R-:W-:Y:S01]  /*1d1a0*/  FADD.FTZ R150, R150, R193 ;  /* 0x000000c196967221 */ /* 0x000fe20000010000 */
[C---:B---3--:R-:W-:Y:S03]  /*1d1b0*/  HMMA.16816.F32.BF16 R12, R24.reuse, R36, R12 ;  /* 0x00000024180c723c */ /* 0x048fe6000004180c */
[----:B------:R-:W-:Y:S01]  /*1d1c0*/  FADD.FTZ R177, R177, R150 ;  /* 0x00000096b1b17221 */ /* 0x000fe20000010000 */
[-CC-:B------:R-:W-:Y:S01]  /*1d1d0*/  FFMA.FTZ R36, R41, R3.reuse, -R46.reuse ;  /* 0x0000000329247223 */ /* 0x180fe2000001082e */
[-C--:B------:R-:W-:Y:S03]  /*1d1e0*/  FFMA.FTZ R46, R44, R3.reuse, -R46 ;  /* 0x000000032c2e7223 */ /* 0x080fe6000001082e */
[----:B------:R-:W3:Y:S01]  /*1d1f0*/  MUFU.EX2 R55, R55 ;  /* 0x0000003700377308 */ /* 0x000ee20000000800 */
[----:B-1----:R-:W-:Y:S01]  /*1d200*/  FADD.FTZ R40, R22, R177 ;  /* 0x000000b116287221 */ /* 0x002fe20000010000 */
[----:B------:R-:W-:Y:S03]  /*1d210*/  HMMA.16816.F32.BF16 R16, R24, R38, R16 ;  /* 0x000000261810723c */ /* 0x000fe60000041810 */
[-CC-:B------:R-:W-:Y:S01]  /*1d220*/  FFMA.FTZ R38, R21, R3.reuse, -R42.reuse ;  /* 0x0000000315267223 */ /* 0x180fe2000001082a */
[----:B------:R-:W-:Y:S01]  /*1d230*/  FFMA.FTZ R42, R20, R3, -R42 ;  /* 0x00000003142a7223 */ /* 0x000fe2000001082a */
[----:B-----5:R-:W-:Y:S03]  /*1d240*/  F2FP.BF16.F32.PACK_AB R24, R63, R64 ;  /* 0x000000403f18723e */ /* 0x020fe600000010ff */
[----:B------:R-:W-:Y:S01]  /*1d250*/  MUFU.EX2 R50, R53 ;  /* 0x0000003500327308 */ /* 0x000fe20000000800 */
[----:B------:R-:W1:Y:S01]  /*1d260*/  LDSM.16.MT88.4 R20, [R23+0x3c00] ;  /* 0x003c00001714783b */ /* 0x000e620000004200 */
[----:B------:R-:W-:Y:S01]  /*1d270*/  FADD.FTZ R167, R167, R152 ;  /* 0x00000098a7a77221 */ /* 0x000fe20000010000 */
[----:B--2---:R-:W-:Y:S01]  /*1d280*/  F2FP.BF16.F32.PACK_AB R25, R59, R54 ;  /* 0x000000363b19723e */ /* 0x004fe200000010ff */
[----:B------:R-:W-:Y:S01]  /*1d290*/  FADD.FTZ R159, R159, R40 ;  /* 0x000000289f9f7221 */ /* 0x000fe20000010000 */
[----:B------:R-:W-:Y:S02]  /*1d2a0*/  IMAD.MOV.U32 R150, RZ, RZ, R0 ;  /* 0x000000ffff967224 */ /* 0x000fe400078e0000 */
[----:B------:R-:W-:Y:S03]  /*1d2b0*/  FADD.FTZ R110, R110, R167 ;  /* 0x000000a76e6e7221 */ /* 0x000fe60000010000 */
[----:B------:R-:W2:Y:S01]  /*1d2c0*/  MUFU.EX2 R51, R51 ;  /* 0x0000003300337308 */ /* 0x000ea20000000800 */
[----:B---3--:R-:W-:Y:S01]  /*1d2d0*/  F2FP.BF16.F32.PACK_AB R26, R55, R48 ;  /* 0x00000030371a723e */ /* 0x008fe200000010ff */
        /* <DEDUP_REMOVED lines=10> */
[----:B--2---:R-:W-:Y:S01]  /*1d380*/  F2FP.BF16.F32.PACK_AB R27, R51, R50 ;  /* 0x00000032331b723e */ /* 0x004fe200000010ff */
[----:B------:R-:W-:Y:S01]  /*1d390*/  FADD.FTZ R54, R54, R81 ;  /* 0x0000005136367221 */ /* 0x000fe20000010000 */
[----:B------:R-:W-:Y:S03]  /*1d3a0*/  FADD.FTZ R63, R63, R64 ;  /* 0x000000403f3f7221 */ /* 0x000fe60000010000 */
[----:B------:R-:W-:Y:S02]  /*1d3b0*/  FADD.FTZ R59, R59, R54 ;  /* 0x000000363b3b7221 */ /* 0x000fe40000010000 */
[C---:B----4-:R-:W-:Y:S02]  /*1d3c0*/  HMMA.16816.F32.BF16 R4, R24.reuse, R28, R4 ;  /* 0x0000001c1804723c */ /* 0x050fe40000041804 */
[----:B------:R-:W-:Y:S01]  /*1d3d0*/  MUFU.EX2 R45, R45 ;  /* 0x0000002d002d7308 */ /* 0x000fe20000000800 */
[----:B------:R-:W-:Y:S04]  /*1d3e0*/  FADD.FTZ R50, R50, R59 ;  /* 0x0000003b32327221 */ /* 0x000fe80000010000 */
[----:B------:R-:W-:Y:S01]  /*1d3f0*/  FADD.FTZ R50, R51, R50 ;  /* 0x0000003233327221 */ /* 0x000fe20000010000 */
[C---:B------:R-:W-:Y:S04]  /*1d400*/  HMMA.16816.F32.BF16 R8, R24.reuse, R30, R8 ;  /* 0x0000001e1808723c */ /* 0x040fe80000041808 */
[----:B------:R-:W2:Y:S01]  /*1d410*/  MUFU.EX2 R56, R56 ;  /* 0x0000003800387308 */ /* 0x000ea20000000800 */
[----:B---3--:R-:W-:Y:S03]  /*1d420*/  F2FP.BF16.F32.PACK_AB R132, R52, R49 ;  /* 0x000000313484723e */ /* 0x008fe600000010ff */
[C---:B------:R-:W-:Y:S06]  /*1d430*/  HMMA.16816.F32.BF16 R12, R24.reuse, R32, R12 ;  /* 0x00000020180c723c */ /* 0x040fec000004180c */
[----:B------:R-:W-:Y:S02]  /*1d440*/  MUFU.EX2 R36, R36 ;  /* 0x0000002400247308 */ /* 0x000fe40000000800 */
[----:B------:R-:W-:Y:S08]  /*1d450*/  HMMA.16816.F32.BF16 R16, R24, R34, R16 ;  /* 0x000000221810723c */ /* 0x000ff00000041810 */
[----:B------:R-:W3:Y:S01]  /*1d460*/  MUFU.EX2 R37, R46 ;  /* 0x0000002e00257308 */ /* 0x000ee20000000800 */
[C---:B--2---:R-:W-:Y:S01]  /*1d470*/  F2FP.BF16.F32.PACK_AB R133, R56.reuse, R45 ;  /* 0x0000002d3885723e */ /* 0x044fe200000010ff */
[----:B------:R-:W-:Y:S04]  /*1d480*/  FADD.FTZ R45, R45, R50 ;  /* 0x000000322d2d7221 */ /* 0x000fe80000010000 */
[----:B------:R-:W-:Y:S04]  /*1d490*/  FADD.FTZ R45, R56, R45 ;  /* 0x0000002d382d7221 */ /* 0x000fe80000010000 */
[----:B------:R-:W-:Y:S10]  /*1d4a0*/  MUFU.EX2 R28, R38 ;  /* 0x00000026001c7308 */ /* 0x000ff40000000800 */
[----:B------:R-:W2:Y:S01]  /*1d4b0*/  MUFU.EX2 R239, R42 ;  /* 0x0000002a00ef7308 */ /* 0x000ea20000000800 */
[----:B---3--:R-:W-:Y:S02]  /*1d4c0*/  F2FP.BF16.F32.PACK_AB R134, R37, R36 ;  /* 0x000000242586723e */ /* 0x008fe400000010ff */
[C---:B--2---:R-:W-:Y:S01]  /*1d4d0*/  F2FP.BF16.F32.PACK_AB R135, R239.reuse, R28 ;  /* 0x0000001cef87723e */ /* 0x044fe200000010ff */
[----:B------:R-:W-:Y:S04]  /*1d4e0*/  FADD.FTZ R28, R28, R45 ;  /* 0x0000002d1c1c7221 */ /* 0x000fe80000010000 */
[----:B------:R-:W-:Y:S02]  /*1d4f0*/  FADD.FTZ R239, R239, R28 ;  /* 0x0000001cefef7221 */ /* 0x000fe40000010000 */
        /* <DEDUP_REMOVED lines=12> */
.L_x_1894:
        /* <DEDUP_REMOVED lines=10> */
.L_x_1911:
[----:B------:R-:W2:Y:S01]  /*1d660*/  S2R R4, SR_TID.X ;  /* 0x0000000000047919 */ /* 0x000ea20000002100 */
[----:B----4-:R-:W-:Y:S01]  /*1d670*/  FADD.FTZ R11, R8, R11 ;  /* 0x0000000b080b7221 */ /* 0x010fe20000010000 */
[----:B------:R-:W4:Y:S01]  /*1d680*/  MUFU.RCP R5, R6 ;  /* 0x0000000600057308 */ /* 0x000f220000001000 */
[----:B------:R-:W-:Y:S01]  /*1d690*/  LOP3.LUT R210, R245, R210, RZ, 0xfc, !PT ;  /* 0x000000d2f5d27212 */ /* 0x000fe200078efcff */
[----:B------:R-:W1:Y:S01]  /*1d6a0*/  S2R R3, SR_CgaCtaId ;  /* 0x0000000000037919 */ /* 0x000e620000008800 */
[----:B---3--:R-:W-:Y:S02]  /*1d6b0*/  MOV R8, 0x400 ;  /* 0x0000040000087802 */ /* 0x008fe40000000f00 */
[----:B------:R-:W-:Y:S02]  /*1d6c0*/  FSETP.NE.FTZ.AND P3, PT, R6, RZ, PT ;  /* 0x000000ff0600720b */ /* 0x000fe40003f75000 */
[----:B------:R-:W-:Y:S01]  /*1d6d0*/  FSETP.NE.FTZ.AND P2, PT, R11, RZ, PT ;  /* 0x000000ff0b00720b */ /* 0x000fe20003f55000 */
[----:B------:R-:W3:Y:S01]  /*1d6e0*/  MUFU.RCP R9, R11 ;  /* 0x0000000b00097308 */ /* 0x000ee20000001000 */
[----:B----4-:R-:W-:-:S05]  /*1d6f0*/  FSEL R5, R5, 1, P3 ;  /* 0x3f80000005057808 */ /* 0x010fca0001800000 */
[C---:B------:R-:W-:Y:S01]  /*1d700*/  FMUL.FTZ R144, R5.reuse, R144 ;  /* 0x0000009005907220 */ /* 0x040fe20000410000 */
[C---:B------:R-:W-:Y:S01]  /*1d710*/  FMUL.FTZ R145, R5.reuse, R145 ;  /* 0x0000009105917220 */ /* 0x040fe20000410000 */
[----:B------:R-:W-:Y:S01]  /*1d720*/  FMUL.FTZ R140, R5, R140 ;  /* 0x0000008c058c7220 */ /* 0x000fe20000410000 */
[----:B---3--:R-:W-:Y:S01]  /*1d730*/  FSEL R9, R9, 1, P2 ;  /* 0x3f80000009097808 */ /* 0x008fe20001000000 */
[C---:B------:R-:W-:Y:S01]  /*1d740*/  FMUL.FTZ R141, R5.reuse, R141 ;  /* 0x0000008d058d7220 */ /* 0x040fe20000410000 */
[C---:B------:R-:W-:Y:S01]  /*1d750*/  FMUL.FTZ R136, R5.reuse, R136 ;  /* 0x0000008805887220 */ /* 0x040fe20000410000 */
[C---:B------:R-:W-:Y:S01]  /*1d760*/  FMUL.FTZ R137, R5.reuse, R137 ;  /* 0x0000008905897220 */ /* 0x040fe20000410000 */
[----:B------:R-:W-:Y:S01]  /*1d770*/  FMUL.FTZ R132, R5, R132 ;  /* 0x0000008405847220 */ /* 0x000fe20000410000 */
[----:B--2---:R-:W-:Y:S01]  /*1d780*/  SHF.L.U32 R13, R4, 0x3, RZ ;  /* 0x00000003040d7819 */ /* 0x004fe200000006ff */
[C---:B------:R-:W-:Y:S01]  /*1d790*/  FMUL.FTZ R146, R9.reuse, R146 ;  /* 0x0000009209927220 */ /* 0x040fe20000410000 */
[C---:B------:R-:W-:Y:S01]  /*1d7a0*/  FMUL.FTZ R147, R9.reuse, R147 ;  /* 0x0000009309937220 */ /* 0x040fe20000410000 */
[----:B------:R-:W-:Y:S01]  /*1d7b0*/  FMUL.FTZ R142, R9, R142 ;  /* 0x0000008e098e7220 */ /* 0x000fe20000410000 */
[----:B------:R-:W-:Y:S01]  /*1d7c0*/  LOP3.LUT R15, R13, 0xc0, RZ, 0xc0, !PT ;  /* 0x000000c00d0f7812 */ /* 0x000fe200078ec0ff */
[C---:B------:R-:W-:Y:S01]  /*1d7d0*/  FMUL.FTZ R143, R9.reuse, R143 ;  /* 0x0000008f098f7220 */ /* 0x040fe20000410000 */
[----:B------:R-:W-:Y:S01]  /*1d7e0*/  LOP3.LUT R210, R210, 0x20, R13, 0xf8, !PT ;  /* 0x00000020d2d27812 */ /* 0x000fe200078ef80d */
[----:B------:R-:W-:Y:S01]  /*1d7f0*/  FMUL.FTZ R138, R9, R138 ;  /* 0x0000008a098a7220 */ /* 0x000fe20000410000 */
[----:B------:R-:W-:Y:S01]  /*1d800*/  LOP3.LUT R15, R15, 0x18, R4, 0xf8, !PT ;  /* 0x000000180f0f7812 */ /* 0x000fe200078ef804 */
[----:B------:R-:W-:Y:S01]  /*1d810*/  FMUL.FTZ R139, R9, R139 ;  /* 0x0000008b098b7220 */ /* 0x000fe20000410000 */
[----:B-1----:R-:W-:Y:S01]  /*1d820*/  LEA R3, R3, R8, 0x18 ;  /* 0x0000000803037211 */ /* 0x002fe200078ec0ff */
[----:B------:R-:W-:Y:S01]  /*1d830*/  FMUL.FTZ R134, R9, R134 ;  /* 0x0000008609867220 */ /* 0x000fe20000410000 */
[----:B------:R-:W-:Y:S01]  /*1d840*/  LOP3.LUT R210, R210, R15, RZ, 0xfc, !PT ;  /* 0x0000000fd2d27212 */ /* 0x000fe200078efcff */
[----:B------:R-:W-:Y:S01]  /*1d850*/  FMUL.FTZ R5, R5, R133 ;  /* 0x0000008505057220 */ /* 0x000fe20000410000 */
[----:B------:R-:W-:Y:S01]  /*1d860*/  SHF.L.U32 R8, R4, 0x2, RZ ;  /* 0x0000000204087819 */ /* 0x000fe200000006ff */
[----:B------:R-:W-:Y:S01]  /*1d870*/  FMUL.FTZ R9, R9, R135 ;  /* 0x0000008709097220 */ /* 0x000fe20000410000 */
[----:B------:R-:W-:Y:S01]  /*1d880*/  F2FP.BF16.F32.PACK_AB R144, R145, R144 ;  /* 0x000000909190723e */ /* 0x000fe200000010ff */
[----:B------:R-:W-:Y:S01]  /*1d890*/  IMAD R17, R210, 0x2, R3 ;  /* 0x00000002d2117824 */ /* 0x000fe200078e0203 */
[----:B------:R-:W-:-:S02]  /*1d8a0*/  LOP3.LUT R10, R8, 0x40, RZ, 0xc0, !PT ;  /* 0x00000040080a7812 */ /* 0x000fc400078ec0ff */
[----:B------:R-:W-:Y:S02]  /*1d8b0*/  LOP3.LUT R8, R8, 0x20, RZ, 0xc0, !PT ;  /* 0x0000002008087812 */ /* 0x000fe400078ec0ff */
[----:B------:R-:W-:Y:S01]  /*1d8c0*/  IADD3 R19, PT, PT, R17, -R10, RZ ;  /* 0x8000000a11137210 */ /* 0x000fe20007ffe0ff */
[----:B------:R-:W-:Y:S01]  /*1d8d0*/  STS [R17], R144 ;  /* 0x0000009011007388 */ /* 0x000fe20000000800 */
[----:B------:R-:W-:Y:S01]  /*1d8e0*/  F2FP.BF16.F32.PACK_AB R146, R147, R146 ;  /* 0x000000929392723e */ /* 0x000fe200000010ff */
[----:B------:R-:W-:Y:S01]  /*1d8f0*/  IMAD.IADD R23, R17, 0x1, -R8 ;  /* 0x0000000111177824 */ /* 0x000fe200078e0a08 */
[----:B------:R-:W-:Y:S02]  /*1d900*/  F2FP.BF16.F32.PACK_AB R140, R141, R140 ;  /* 0x0000008c8d8c723e */ /* 0x000fe400000010ff */
[----:B------:R-:W-:Y:S01]  /*1d910*/  F2FP.BF16.F32.PACK_AB R142, R143, R142 ;  /* 0x0000008e8f8e723e */ /* 0x000fe200000010ff */
        /* <DEDUP_REMOVED lines=12> */
[----:B------:R-:W2:Y:S04]  /*1d9e0*/  LD.E.U8 R8, desc[UR4][R148.64+0x1c8] ;  /* 0x0001c80494087980 */ /* 0x000ea8000c101100 */
[----:B------:R-:W3:Y:S01]  /*1d9f0*/  LD.E.64 R20, desc[UR4][R148.64+0x88] ;  /* 0x0000880494147980 */ /* 0x000ee2000c101b00 */
[----:B------:R-:W1:Y:S01]  /*1da00*/  @P3 MUFU.LG2 R6, R6 ;  /* 0x0000000600063308 */ /* 0x000e620000000c00 */
[----:B--2---:R-:W-:-:S13]  /*1da10*/  ISETP.NE.AND P1, PT, R8, RZ, PT ;  /* 0x000000ff0800720c */ /* 0x004fda0003f25270 */
[----:B------:R-:W2:Y:S04]  /*1da20*/  @!P1 LD.E R14, desc[UR4][R148.64+0x60] ;  /* 0x00006004940e9980 */ /* 0x000ea8000c101900 */
[----:B------:R-:W4:Y:S01]  /*1da30*/  @!P1 LD.E R12, desc[UR4][R148.64+0xb4] ;  /* 0x0000b404940c9980 */ /* 0x000f22000c101900 */
[----:B------:R-:W3:Y:S01]  /*1da40*/  @P2 MUFU.LG2 R11, R11 ;  /* 0x0000000b000b2308 */ /* 0x000ee20000000c00 */
[----:B------:R-:W-:Y:S02]  /*1da50*/  ISETP.NE.AND P0, PT, R228, -0x1, PT ;  /* 0xffffffffe400780c */ /* 0x000fe40003f05270 */
[--C-:B------:R-:W-:Y:S01]  /*1da60*/  LOP3.LUT R16, R15, 0x18, R13.reuse, 0x78, !PT ;  /* 0x000000180f107812 */ /* 0x100fe200078e780d */
[----:B-1----:R-:W-:Y:S01]  /*1da70*/  @P3 FMUL.FTZ R10, R6, 0.69314718246459960938 ;  /* 0x3f317218060a3820 */ /* 0x002fe20000410000 */
[----:B------:R-:W-:Y:S02]  /*1da80*/  BSSY.RECONVERGENT B0, `(.L_x_1903) ;  /* 0x0000012000007945 */ /* 0x000fe40003800200 */
[----:B------:R-:W-:Y:S01]  /*1da90*/  LOP3.LUT R16, R16, 0x1f20, R13, 0xf8, !PT ;  /* 0x00001f2010107812 */ /* 0x000fe200078ef80d */
[----:B------:R-:W-:Y:S01]  /*1daa0*/  IMAD.MOV.U32 R8, RZ, RZ, 0x7f800000 ;  /* 0x7f800000ff087424 */ /* 0x000fe200078e00ff */
[----:B------:R-:W-:Y:S01]  /*1dab0*/  MOV R9, 0x7f800000 ;  /* 0x7f80000000097802 */ /* 0x000fe20000000f00 */
[----:B-----5:R-:W-:-:S02]  /*1dac0*/  @P3 FFMA.FTZ R8, R7, R2, R10 ;  /* 0x0000000207083223 */ /* 0x020fc4000001000a */
[----:B------:R-:W-:Y:S02]  /*1dad0*/  IMAD R10, R16, 0x2, R3 ;  /* 0x00000002100a7824 */ /* 0x000fe400078e0203 */
[----:B---3--:R-:W-:Y:S01]  /*1dae0*/  @P2 FMUL.FTZ R5, R11, 0.69314718246459960938 ;  /* 0x3f3172180b052820 */ /* 0x008fe20000410000 */
[----:B------:R-:W-:-:S04]  /*1daf0*/  @P0 IMAD.WIDE.U32 R22, R20, R228, RZ ;  /* 0x000000e414160225 */ /* 0x000fc800078e00ff */
[----:B------:R-:W-:Y:S01]  /*1db00*/  @P2 FFMA.FTZ R9, R7, R0, R5 ;  /* 0x0000000007092223 */ /* 0x000fe20000010005 */
[----:B------:R-:W-:Y:S02]  /*1db10*/  @P0 IMAD R0, R21, R228, RZ ;  /* 0x000000e415000224 */ /* 0x000fe400078e02ff */
[----:B--2---:R-:W-:-:S04]  /*1db20*/  @!P1 IMAD R15, R14, R224, R223 ;  /* 0x000000e00e0f9224 */ /* 0x004fc800078e02df */
[----:B----4-:R-:W-:Y:S01]  /*1db30*/  @!P1 IMAD R2, R15, R12, RZ ;  /* 0x0000000c0f029224 */ /* 0x010fe200078e02ff */
[----:B------:R-:W-:Y:S06]  /*1db40*/  @!P1 BRA `(.L_x_1904) ;  /* 0x0000000000149947 */ /* 0x000fec0003800000 */
[----:B------:R-:W2:Y:S04]  /*1db50*/  @!P0 LD.E R3, desc[UR4][R148.64+0xb4] ;  /* 0x0000b40494038980 */ /* 0x000ea8000c101900 */
[----:B------:R-:W3:Y:S01]  /*1db60*/  LD.E R2, desc[UR4][R148.64+0xd4] ;  /* 0x0000d40494027980 */ /* 0x000ee2000c101900 */
[----:B--2---:R-:W-:Y:S02]  /*1db70*/  @!P0 IMAD R228, R3, R224, RZ ;  /* 0x000000e003e48224 */ /* 0x004fe400078e02ff */
[----:B---3--:R-:W-:-:S05]  /*1db80*/  IMAD R3, R2, R223, RZ ;  /* 0x000000df02037224 */ /* 0x008fca00078e02ff */
[----:B------:R-:W-:Y:S02]  /*1db90*/  IADD3 R2, PT, PT, R3, R228, RZ ;  /* 0x000000e403027210 */ /* 0x000fe40007ffe0ff */
.L_x_1904:
[----:B------:R-:W-:Y:S05]  /*1dba0*/  BSYNC.RECONVERGENT B0 ;  /* 0x0000000000007941 */ /* 0x000fea0003800200 */
.L_x_1903:
        /* <DEDUP_REMOVED lines=13> */
[----:B-1----:R-:W-:Y:S01]  /*1dc80*/  LOP3.LUT R10, R209, 0x30, RZ, 0xc0, !PT ;  /* 0x00000030d10a7812 */ /* 0x002fe200078ec0ff */
        /* <DEDUP_REMOVED lines=12> */
.L_x_1906:
[----:B------:R-:W-:Y:S05]  /*1dd50*/  BSYNC.RECONVERGENT B0 ;  /* 0x0000000000007941 */ /* 0x000fea0003800200 */
.L_x_1905:
[----:B-1----:R-:W2:Y:S01]  /*1dd60*/  LD.E R148, desc[UR4][R148.64+0xc0] ;  /* 0x0000c00494947980 */ /* 0x002ea2000c101900 */
[----:B----4-:R-:W-:Y:S01]  /*1dd70*/  LOP3.LUT R10, R13, 0x18, RZ, 0xc0, !PT ;  /* 0x000000180d0a7812 */ /* 0x010fe200078ec0ff */
[-C--:B-----5:R-:W-:Y:S01]  /*1dd80*/  @!P0 IMAD R2, R31, R224.reuse, RZ ;  /* 0x000000e01f028224 */ /* 0x0a0fe200078e02ff */
[----:B------:R-:W-:Y:S01]  /*1dd90*/  MOV R11, RZ ;  /* 0x000000ff000b7202 */ /* 0x000fe20000000f00 */
[----:B------:R-:W-:-:S04]  /*1dda0*/  @!P0 IMAD.WIDE.U32 R8, R30, R224, RZ ;  /* 0x000000e01e088225 */ /* 0x000fc800078e00ff */
[----:B------:R-:W-:Y:S02]  /*1ddb0*/  IMAD.IADD R226, R226, 0x1, -R225 ;  /* 0x00000001e2e27824 */ /* 0x000fe400078e0ae1 */
[----:B------:R-:W-:Y:S01]  /*1ddc0*/  @!P0 IMAD.IADD R2, R9, 0x1, R2 ;  /* 0x0000000109028824 */ /* 0x000fe200078e0202 */
[----:B------:R-:W-:Y:S01]  /*1ddd0*/  @P0 IADD3 R2, PT, PT, R23, R0, RZ ;  /* 0x0000000017020210 */ /* 0x000fe20007ffe0ff */
[-C--:B------:R-:W-:Y:S02]  /*1dde0*/  IMAD R9, R29, R223.reuse, RZ ;  /* 0x000000df1d097224 */ /* 0x080fe400078e02ff */
[----:B------:R-:W-:Y:S01]  /*1ddf0*/  IMAD.WIDE.U32 R28, R28, R223, RZ ;  /* 0x000000df1c1c7225 */ /* 0x000fe200078e00ff */
[----:B------:R-:W-:-:S03]  /*1de00*/  MOV R223, 0x0 ;  /* 0x0000000000df7802 */ /* 0x000fc60000000f00 */
[----:B------:R-:W-:Y:S01]  /*1de10*/  @P0 IMAD.MOV.U32 R8, RZ, RZ, R22 ;  /* 0x000000ffff080224 */ /* 0x000fe200078e0016 */
[----:B------:R-:W-:Y:S02]  /*1de20*/  IADD3 R9, PT, PT, R29, R9, RZ ;  /* 0x000000091d097210 */ /* 0x000fe40007ffe0ff */
[----:B--2---:R-:W-:Y:S01]  /*1de30*/  ISETP.GE.AND P3, PT, R10, R148, PT ;  /* 0x000000940a00720c */ /* 0x004fe20003f66270 */
[----:B------:R-:W-:-:S03]  /*1de40*/  IMAD.WIDE.U32 R10, R225, R20, R10 ;  /* 0x00000014e10a7225 */ /* 0x000fc600078e000a */
[----:B------:R-:W-:Y:S01]  /*1de50*/  ISETP.GE.OR P2, PT, R3, R226, P3 ;  /* 0x000000e20300720c */ /* 0x000fe20001f46670 */
[----:B------:R-:W-:Y:S01]  /*1de60*/  IMAD R225, R21, R225, RZ ;  /* 0x000000e115e17224 */ /* 0x000fe200078e02ff */
[----:B------:R-:W-:-:S03]  /*1de70*/  IADD3 R28, P1, P0, R28, R10, R8 ;  /* 0x0000000a1c1c7210 */ /* 0x000fc6000783e008 */
[----:B------:R-:W-:-:S05]  /*1de80*/  IMAD.IADD R225, R11, 0x1, R225 ;  /* 0x000000010be17824 */ /* 0x000fca00078e02e1 */
[----:B------:R-:W-:Y:S01]  /*1de90*/  IADD3.X R29, PT, PT, R9, R225, R2, P1, P0 ;  /* 0x000000e1091d7210 */ /* 0x000fe20000fe0402 */
[----:B------:R-:W-:Y:S02]  /*1dea0*/  VIADD R9, R3, 0x20 ;  /* 0x0000002003097836 */ /* 0x000fe40000000000 */
[----:B------:R-:W-:Y:S02]  /*1deb0*/  @!P2 IMAD R0, R21, R3, RZ ;  /* 0x000000031500a224 */ /* 0x000fe400078e02ff */
[----:B------:R-:W-:Y:S01]  /*1dec0*/  @!P2 IMAD.WIDE.U32 R10, R3, R20, R28 ;  /* 0x00000014030aa225 */ /* 0x000fe200078e001c */
[----:B------:R-:W-:-:S04]  /*1ded0*/  ISETP.GE.OR P3, PT, R9, R226, P3 ;  /* 0x000000e20900720c */ /* 0x000fc80001f66670 */
[----:B------:R-:W-:Y:S02]  /*1dee0*/  @!P2 IADD3 R11, PT, PT, R11, R0, RZ ;  /* 0x000000000b0ba210 */ /* 0x000fe40007ffe0ff */
[----:B------:R-:W-:-:S04]  /*1def0*/  @!P2 LEA R8, P0, R10, R26, 0x1 ;  /* 0x0000001a0a08a211 */ /* 0x000fc800078008ff */
[----:B------:R-:W-:-:S05]  /*1df00*/  @!P2 LEA.HI.X R9, R10, R27, R11, 0x1, P0 ;  /* 0x0000001b0a09a211 */ /* 0x000fca00000f0c0b */
[----:B------:R3:W-:Y:S02]  /*1df10*/  @!P2 ST.E.128 desc[UR4][R8.64], R16 ;  /* 0x000000100800a985 */ /* 0x0007e4000c101d04 */
[----:B---3--:R-:W-:Y:S05]  /*1df20*/  @P3 RET.REL.NODEC R222 `(_ZN5flash24flash_fwd_splitkv_kernelI23Flash_fwd_kernel_traitsILi32ELi64ELi256ELi4ELb0ELb0EN7cutlass10bfloat16_tE19Flash_kernel_traitsILi32ELi64ELi256ELi4ES3_EELb0ELb1ELb0ELb0ELb0ELb0ELb0ELb1EEEvNS_16Flash_fwd_paramsE) ;  /* 0xfffffe20de343950 */ /* 0x008fea0003c3ffff */
        /* <DEDUP_REMOVED lines=12> */
[----:B-1----:R-:W-:Y:S05]  /*1dff0*/  RET.REL.NODEC R222 `(_ZN5flash24flash_fwd_splitkv_kernelI23Flash_fwd_kernel_traitsILi32ELi64ELi256ELi4ELb0ELb0EN7cutlass10bfloat16_tE19Flash_kernel_traitsILi32ELi64ELi256ELi4ES3_EELb0ELb1ELb0ELb0ELb0ELb0ELb0ELb1EEEvNS_16Flash_fwd_paramsE) ;  /* 0xfffffe20de007950 */ /* 0x002fea0003c3ffff */
.L_x_1902:
[----:B------:R-:W-:Y:S01]  /*1e000*/  MOV R4, 0x2 ;  /* 0x0000000200047802 */ /* 0x000fe20000000f00 */
[----:B------:R-:W-:Y:S01]  /*1e010*/  IMAD.MOV.U32 R3, RZ, RZ, 0x1f ;  /* 0x0000001fff037424 */ /* 0x000fe200078e00ff */
[----:B------:R-:W-:-:S07]  /*1e020*/  MOV R5, 0xffffffff ;  /* 0xffffffff00057802 */ /* 0x000fce0000000f00 */
[----:B-1---5:R-:W-:Y:S05]  /*1e030*/  WARPSYNC.COLLECTIVE R5, `(.L_x_1907) ;  /* 0x0000000005087348 */ /* 0x022fea0003c00000 */
[----:B------:R2:W3:Y:S02]  /*1e040*/  SHFL.BFLY P0, R11, R244, R4, R3 ;  /* 0x0c000004f40b7389 */ /* 0x0004e40000000003 */
[----:B-123-5:R-:W-:Y:S05]  /*1e050*/  ENDCOLLECTIVE ;  /* 0x000000000000791b */ /* 0x02efea0003800000 */
.L_x_1907:
[----:B------:R-:W-:Y:S02]  /*1e060*/  IMAD.MOV.U32 R9, RZ, RZ, R11 ;  /* 0x000000ffff097224 */ /* 0x000fe400078e000b */
[----:B------:R-:W-:Y:S02]  /*1e070*/  IMAD.MOV.U32 R4, RZ, RZ, 0x1 ;  /* 0x00000001ff047424 */ /* 0x000fe400078e00ff */
[----:B------:R-:W-:-:S05]  /*1e080*/  FADD.FTZ R9, R9, R244 ;  /* 0x000000f409097221 */ /* 0x000fca0000010000 */
[----:B------:R-:W-:-:S07]  /*1e090*/  MOV R244, R9 ;  /* 0x0000000900f47202 */ /* 0x000fce0000000f00 */
[----:B------:R-:W-:Y:S05]  /*1e0a0*/  WARPSYNC.COLLECTIVE R5, `(.L_x_1908) ;  /* 0x0000000005087348 */ /* 0x000fea0003c00000 */
[----:B------:R1:W2:Y:S02]  /*1e0b0*/  SHFL.BFLY P0, R11, R244, R4, R3 ;  /* 0x0c000004f40b7389 */ /* 0x0002a40000000003 */
[----:B-12---:R-:W-:Y:S05]  /*1e0c0*/  ENDCOLLECTIVE ;  /* 0x000000000000791b */ /* 0x006fea0003800000 */
.L_x_1908:
[----:B------:R-:W-:Y:S01]  /*1e0d0*/  MOV R244, R239 ;  /* 0x000000ef00f47202 */ /* 0x000fe20000000f00 */
[----:B------:R-:W-:Y:S01]  /*1e0e0*/  IMAD.MOV.U32 R4, RZ, RZ, 0x2 ;  /* 0x00000002ff047424 */ /* 0x000fe200078e00ff */
[----:B------:R-:W-:-:S07]  /*1e0f0*/  MOV R6, R11 ;  /* 0x0000000b00067202 */ /* 0x000fce0000000f00 */
[----:B------:R-:W-:Y:S05]  /*1e100*/  WARPSYNC.COLLECTIVE R5, `(.L_x_1909) ;  /* 0x0000000005087348 */ /* 0x000fea0003c00000 */
[----:B------:R1:W2:Y:S02]  /*1e110*/  SHFL.BFLY P0, R11, R244, R4, R3 ;  /* 0x0c000004f40b7389 */ /* 0x0002a40000000003 */
[----:B-12---:R-:W-:Y:S05]  /*1e120*/  ENDCOLLECTIVE ;  /* 0x000000000000791b */ /* 0x006fea0003800000 */
.L_x_1909:
[----:B------:R-:W-:Y:S01]  /*1e130*/  FADD.FTZ R6, R9, R6 ;  /* 0x0000000609067221 */ /* 0x000fe20000010000 */
[----:B------:R-:W-:Y:S01]  /*1e140*/  FADD.FTZ R8, R11, R239 ;  /* 0x000000ef0b087221 */ /* 0x000fe20000010000 */
[----:B------:R-:W-:-:S04]  /*1e150*/  MOV R4, 0x1 ;  /* 0x0000000100047802 */ /* 0x000fc80000000f00 */
[----:B------:R-:W-:-:S07]  /*1e160*/  MOV R244, R8 ;  /* 0x0000000800f47202 */ /* 0x000fce0000000f00 */
[----:B------:R-:W-:Y:S05]  /*1e170*/  WARPSYNC.COLLECTIVE R5, `(.L_x_1910) ;  /* 0x0000000005087348 */ /* 0x000fea0003c00000 */
[----:B------:R1:W2:Y:S02]  /*1e180*/  SHFL.BFLY P0, R11, R244, R4, R3 ;  /* 0x0c000004f40b7389 */ /* 0x0002a40000000003 */
[----:B-12---:R-:W-:Y:S05]  /*1e190*/  ENDCOLLECTIVE ;  /* 0x000000000000791b */ /* 0x006fea0003800000 */
.L_x_1910:
[----:B------:R-:W-:Y:S05]  /*1e1a0*/  BRA `(.L_x_1911) ;  /* 0xfffffff4002c7947 */ /* 0x000fea000383ffff */
.L_x_1912:
        /* <DEDUP_REMOVED lines=13> */
.L_x_10236:


//--------------------- .text._ZN5flash24flash_fwd_splitkv_kernelI23Flash_fwd_kernel_traitsILi32ELi64ELi256ELi4ELb0ELb0EN7cutlass10bfloat16_tE19Flash_kernel_traitsILi32ELi64ELi256ELi4ES3_EELb0ELb1ELb0ELb0ELb0ELb1ELb0ELb1EEEvNS_16Flash_fwd_paramsE --------------------------
	.section	.text._ZN5flash24flash_fwd_splitkv_kernelI23Flash_fwd_kernel_traitsILi32ELi64ELi256ELi4ELb0ELb0EN7cutlass10bfloat16_tE19Flash_kernel_traitsILi32ELi64ELi256ELi4ES3_EELb0ELb1ELb0ELb0ELb0ELb1ELb0ELb1EEEvNS_16Flash_fwd_paramsE,"ax",@progbits
	.align	128
        .global         _ZN5flash24flash_fwd_splitkv_kernelI23Flash_fwd_kernel_traitsILi32ELi64ELi256ELi4ELb0ELb0EN7cutlass10bfloat16_tE19Flash_kernel_traitsILi32ELi64ELi256ELi4ES3_EELb0ELb1ELb0ELb0ELb0ELb1ELb0ELb1EEEvNS_16Flash_fwd_paramsE
        .type           _ZN5flash24flash_fwd_splitkv_kernelI23Flash_fwd_kernel_traitsILi32ELi64ELi256ELi4ELb0ELb0EN7cutlass10bfloat16_tE19Flash_kernel_traitsILi32ELi64ELi256ELi4ES3_EELb0ELb1ELb0ELb0ELb0ELb1ELb0ELb1EEEvNS_16Flash_fwd_paramsE,@function
        .size           _ZN5flash24flash_fwd_splitkv_kernelI23Flash_fwd_kernel_traitsILi32ELi64ELi256ELi4ELb0ELb0EN7cutlass10bfloat16_tE19Flash_kernel_traitsILi32ELi64ELi256ELi4ES3_EELb0ELb1ELb0ELb0ELb0ELb1ELb0ELb1EEEvNS_16Flash_fwd_paramsE,(.L_x_10237 - _ZN5flash24flash_fwd_splitkv_kernelI23Flash_fwd_kernel_traitsILi32ELi64ELi256ELi4ELb0ELb0EN7cutlass10bfloat16_tE19Flash_kernel_traitsILi32ELi64ELi256ELi4ES3_EELb0ELb1ELb0ELb0ELb0ELb1ELb0ELb1EEEvNS_16Flash_fwd_paramsE)
        .other          _ZN5flash24flash_fwd_splitkv_kernelI23Flash_fwd_kernel_traitsILi32ELi64ELi256ELi4ELb0ELb0EN7cutlass10bfloat16_tE19Flash_kernel_traitsILi32ELi64ELi256ELi4ES3_EELb0ELb1ELb0ELb0ELb0ELb1ELb0ELb1EEEvNS_16Flash_fwd_paramsE,@"STO_CUDA_ENTRY STV_DEFAULT"
_ZN5flash24flash_fwd_splitkv_kernelI23Flash_fwd_kernel_traitsILi32ELi64ELi256ELi4ELb0ELb0EN7cutlass10bfloat16_tE19Flash_kernel_traitsILi32ELi64ELi256ELi4ES3_EELb0ELb1ELb0ELb0ELb0ELb1ELb0ELb1EEEvNS_16Flash_fwd_paramsE:
.text._ZN5flash24flash_fwd_splitkv_kernelI23Flash_fwd_kernel_traitsILi32ELi64ELi256ELi4ELb0ELb0EN7cutlass10bfloat16_tE19Flash_kernel_traitsILi32ELi64ELi256ELi4ES3_EELb0ELb1ELb0ELb0ELb0ELb1ELb0ELb1EEEvNS_16Flash_fwd_paramsE:
[----:B------:R-:W-:Y:S01]  /*0000*/  LDC R1, c[0x0][0x37c] ;  /* 0x0000df00ff017b82 */ /* 0x000fe20000000800 */
[----:B------:R-:W1:Y:S07]  /*0010*/  S2R R193, SR_CTAID.X ;  /* 0x0000000000c17919 */ /* 0x000e6e0000002500 */
[----:B------:R-:W2:Y:S01]  /*0020*/  LDC.64 R148, c[0x0][0x348] ;  /* 0x0000d200ff947b82 */ /* 0x000ea20000000a00 */
[----:B------:R-:W-:Y:S01]  /*0030*/  BSSY.RECONVERGENT B3, `(.L_x_1913) ;  /* 0x0000005000037945 */ /* 0x000fe20003800200 */
[----:B------:R-:W-:Y:S01]  /*0040*/  MOV R190, 0x80 ;  /* 0x0000008000be7802 */ /* 0x000fe20000000f00 */
[----:B------:R-:W3:Y:S01]  /*0050*/  S2R R192, SR_CTAID.Y ;  /* 0x0000000000c07919 */ /* 0x000ee20000002600 */
[----:B------:R-:W4:Y:S05]  /*0060*/  S2R R191, SR_CTAID.Z ;  /* 0x0000000000bf7919 */ /* 0x000f2a0000002700 */
[----:B-1234-:R-:W-:Y:S05]  /*0070*/  CALL.REL.NOINC `($_ZN5flash24flash_fwd_splitkv_kernelI23Flash_fwd_kernel_traitsILi32ELi64ELi256ELi4ELb0ELb0EN7cutlass10bfloat16_tE19Flash_kernel_traitsILi32ELi64ELi256ELi4ES3_EELb0ELb1ELb0ELb0ELb0ELb1ELb0ELb1EEEvNS_16Flash_fwd_paramsE$_ZN5flash30compute_attn_1rowblock_splitkvI23Flash_fwd_kernel_traitsILi32ELi64ELi256ELi4ELb0ELb0EN7cutlass10bfloat16_tE19Flash_kernel_traitsILi32ELi64ELi256ELi4ES3_EELb0ELb1ELb0ELb0ELb0ELb1ELb0ELb1ENS_16Flash_fwd_paramsEEEvRKT8_iiiii) ;  /* 0x0000000000087944 */ /* 0x01efea0003c00000 */
[----:B------:R-:W-:Y:S05]  /*0080*/  BSYNC.RECONVERGENT B3 ;  /* 0x0000000000037941 */ /* 0x000fea0003800200 */
.L_x_1913:
[----:B------:R-:W-:Y:S05]  /*0090*/  EXIT ;  /* 0x000000000000794d */ /* 0x000fea0003800000 */
        .type           $_ZN5flash24flash_fwd_splitkv_kernelI23Flash_fwd_kernel_traitsILi32ELi64ELi256ELi4ELb0ELb0EN7cutlass10bfloat16_tE19Flash_kernel_traitsILi32ELi64ELi256ELi4ES3_EELb0ELb1ELb0ELb0ELb0ELb1ELb0ELb1EEEvNS_16Flash_fwd_paramsE$_ZN5flash30compute_attn_1rowblock_splitkvI23Flash_fwd_kernel_traitsILi32ELi64ELi256ELi4ELb0ELb0EN7cutlass10bfloat16_tE19Flash_kernel_traitsILi32ELi64ELi256ELi4ES3_EELb0ELb1ELb0ELb0ELb0ELb1ELb0ELb1ENS_16Flash_fwd_paramsEEEvRKT8_iiiii,@function
        .size           $_ZN5flash24flash_fwd_splitkv_kernelI23Flash_fwd_kernel_traitsILi32ELi64ELi256ELi4ELb0ELb0EN7cutlass10bfloat16_tE19Flash_kernel_traitsILi32ELi64ELi256ELi4ES3_EELb0ELb1ELb0ELb0ELb0ELb1ELb0ELb1EEEvNS_16Flash_fwd_paramsE$_ZN5flash30compute_attn_1rowblock_splitkvI23Flash_fwd_kernel_traitsILi32ELi64ELi256ELi4ELb0ELb0EN7cutlass10bfloat16_tE19Flash_kernel_traitsILi32ELi64ELi256ELi4ES3_EELb0ELb1ELb0ELb0ELb0ELb1ELb0ELb1ENS_16Flash_fwd_paramsEEEvRKT8_iiiii,(.L_x_10237 - $_ZN5flash24flash_fwd_splitkv_kernelI23Flash_fwd_kernel_traitsILi32ELi64ELi256ELi4ELb0ELb0EN7cutlass10bfloat16_tE19Flash_kernel_traitsILi32ELi64ELi256ELi4ES3_EELb0ELb1ELb0ELb0ELb0ELb1ELb0ELb1EEEvNS_16Flash_fwd_paramsE$_ZN5flash30compute_attn_1rowblock_splitkvI23Flash_fwd_kernel_traitsILi32ELi64ELi256ELi4ELb0ELb0EN7cutlass10bfloat16_tE19Flash_kernel_traitsILi32ELi64ELi256ELi4ES3_EELb0ELb1ELb0ELb0ELb0ELb1ELb0ELb1ENS_16Flash_fwd_paramsEEEvRKT8_iiiii)
$_ZN5flash24flash_fwd_splitkv_kernelI23Flash_fwd_kernel_traitsILi32ELi64ELi256ELi4ELb0ELb0EN7cutlass10bfloat16_tE19Flash_kernel_traitsILi32ELi64ELi256ELi4ES3_EELb0ELb1ELb0ELb0ELb0ELb1ELb0ELb1EEEvNS_16Flash_fwd_paramsE$_ZN5flash30compute_attn_1rowblock_splitkvI23Flash_fwd_kernel_traitsILi32ELi64ELi256ELi4ELb0ELb0EN7cutlass10bfloat16_tE19Flash_kernel_traitsILi32ELi64ELi256ELi4ES3_EELb0ELb1ELb0ELb0ELb0ELb1ELb0ELb1ENS_16Flash_fwd_paramsEEEvRKT8_iiiii:
        /* <DEDUP_REMOVED lines=38> */
.L_x_1915:
[----:B------:R-:W-:Y:S05]  /*0300*/  BSYNC.RECONVERGENT B0 ;  /* 0x0000000000007941 */ /* 0x000fea0003800200 */
.L_x_1914:
[----:B------:R-:W-:Y:S04]  /*0310*/  BSSY.RECONVERGENT B0, `(.L_x_1916) ;  /* 0x0000007000007945 */ /* 0x000fe80003800200 */
[----:B------:R-:W-:Y:S05]  /*0320*/  @!P3 BRA `(.L_x_1917) ;  /* 0x000000000014b947 */ /* 0x000fea0003800000 */
[----:B------:R-:W3:Y:S02]  /*0330*/  LD.E.U8 R0, desc[UR4][R148.64+0x1b2] ;  /* 0x0001b20494007980 */ /* 0x000ee4000c101100 */
[----:B---3--:R-:W-:-:S13]  /*0340*/  ISETP.NE.AND P1, PT, R0, RZ, PT ;  /* 0x000000ff0000720c */ /* 0x008fda0003f25270 */
[----:B------:R-:W3:Y:S02]  /*0350*/  @P1 LD.E R0, desc[UR4][R6.64+0x4] ;  /* 0x0000040406001980 */ /* 0x000ee4000c101900 */
[----:B---3-5:R-:W-:-:S06]  /*0360*/  @P1 IADD3 R73, PT, PT, R0, -R11, RZ ;  /* 0x8000000b00491210 */ /* 0x028fcc0007ffe0ff */
[----:B------:R3:W5:Y:S02]  /*0370*/  @!P1 LD.E R73, desc[UR4][R6.64] ;  /* 0x0000000406499980 */ /* 0x000764000c101900 */
.L_x_1917:
[----:B------:R-:W-:Y:S05]  /*0380*/  BSYNC.RECONVERGENT B0 ;  /* 0x0000000000007941 */ /* 0x000fea0003800200 */
.L_x_1916:
        /* <DEDUP_REMOVED lines=9> */
.L_x_1919:
[----:B------:R-:W4:Y:S01]  /*0420*/  LD.E.64 R2, desc[UR4][R148.64+0x108] ;  /* 0x0001080494027980 */ /* 0x000f22000c101b00 */
[----:B------:R-:W-:Y:S01]  /*0430*/  BSSY.RECONVERGENT B0, `(.L_x_1921) ;  /* 0x0000006000007945 */ /* 0x000fe20003800200 */
[----:B------:R-:W-:Y:S01]  /*0440*/  IMAD.MOV.U32 R0, RZ, RZ, RZ ;  /* 0x000000ffff007224 */ /* 0x000fe200078e00ff */
[----:B----4-:R-:W-:-:S04]  /*0450*/  ISETP.NE.U32.AND P0, PT, R2, RZ, PT ;  /* 0x000000ff0200720c */ /* 0x010fc80003f05070 */
[----:B------:R-:W-:-:S13]  /*0460*/  ISETP.NE.AND.EX P0, PT, R3, RZ, PT, P0 ;  /* 0x000000ff0300720c */ /* 0x000fda0003f05300 */
[----:B------:R-:W-:Y:S05]  /*0470*/  @!P0 BRA `(.L_x_1922) ;  /* 0x0000000000048947 */ /* 0x000fea0003800000 */
[----:B------:R4:W5:Y:S02]  /*0480*/  LD.E R0, desc[UR4][R148.64+0xbc] ;  /* 0x0000bc0494007980 */ /* 0x000964000c101900 */
.L_x_1922:
[----:B------:R-:W-:Y:S05]  /*0490*/  BSYNC.RECONVERGENT B0 ;  /* 0x0000000000007941 */ /* 0x000fea0003800200 */
.L_x_1921:
[----:B-----5:R-:W-:Y:S02]  /*04a0*/  IADD3 R63, PT, PT, R73, R0, RZ ;  /* 0x00000000493f7210 */ /* 0x020fe40007ffe0ff */
.L_x_1920:
[----:B------:R-:W-:Y:S05]  /*04b0*/  BSYNC.RECONVERGENT B1 ;  /* 0x0000000000017941 */ /* 0x000fea0003800200 */
.L_x_1918:
[----:B------:R-:W-:Y:S01]  /*04c0*/  IMAD.SHL.U32 R77, R193, 0x40, RZ ;  /* 0x00000040c14d7824 */ /* 0x000fe200078e00ff */
[----:B------:R-:W-:Y:S01]  /*04d0*/  MOV R2, R190 ;  /* 0x000000be00027202 */ /* 0x000fe20000000f00 */
[----:B------:R-:W-:-:S03]  /*04e0*/  IMAD.MOV.U32 R3, RZ, RZ, 0x0 ;  /* 0x00000000ff037424 */ /* 0x000fc600078e00ff */
[----:B------:R-:W-:-:S13]  /*04f0*/  ISETP.GT.AND P0, PT, R194, R77, PT ;  /* 0x0000004dc200720c */ /* 0x000fda0003f04270 */
[----:B-1234-:R-:W-:Y:S05]  /*0500*/  @!P0 RET.REL.NODEC R2 `(_ZN5flash24flash_fwd_splitkv_kernelI23Flash_fwd_kernel_traitsILi32ELi64ELi256ELi4ELb0ELb0EN7cutlass10bfloat16_tE19Flash_kernel_traitsILi32ELi64ELi256ELi4ES3_EELb0ELb1ELb0ELb0ELb0ELb1ELb0ELb1EEEvNS_16Flash_fwd_paramsE) ;  /* 0xfffffff802bc8950 */ /* 0x01efea0003c3ffff */
        /* <DEDUP_REMOVED lines=88> */
.L_x_1925:
[----:B------:R-:W-:Y:S05]  /*0a90*/  BSYNC.RECONVERGENT B0 ;  /* 0x0000000000007941 */ /* 0x000fea0003800200 */
.L_x_1924:
[----:B------:R-:W-:Y:S01]  /*0aa0*/  MOV R191, 0x0 ;  /* 0x0000000000bf7802 */ /* 0x000fe20000000f00 */
[----:B------:R1:W-:Y:S03]  /*0ab0*/  @!P3 ST.E desc[UR4][R16.64], R0 ;  /* 0x000000001000b985 */ /* 0x0003e6000c101904 */
[----:B-12---:R-:W-:Y:S05]  /*0ac0*/  @P2 RET.REL.NODEC R190 `(_ZN5flash24flash_fwd_splitkv_kernelI23Flash_fwd_kernel_traitsILi32ELi64ELi256ELi4ELb0ELb0EN7cutlass10bfloat16_tE19Flash_kernel_traitsILi32ELi64ELi256ELi4ES3_EELb0ELb1ELb0ELb0ELb0ELb1ELb0ELb1EEEvNS_16Flash_fwd_paramsE) ;  /* 0xfffffff4be4c2950 */ /* 0x006fea0003c3ffff */
[----:B------:R-:W-:Y:S02]  /*0ad0*/  MOV R3, 0x7f800000 ;  /* 0x7f80000000037802 */ /* 0x000fe40000000f00 */
[----:B------:R-:W-:-:S03]  /*0ae0*/  MOV R191, 0x0 ;  /* 0x0000000000bf7802 */ /* 0x000fc60000000f00 */
[----:B------:R1:W-:Y:S02]  /*0af0*/  ST.E desc[UR4][R16.64+0x80], R3 ;  /* 0x0000800310007985 */ /* 0x0003e4000c101904 */
[----:B-1----:R-:W-:Y:S05]  /*0b00*/  RET.REL.NODEC R190 `(_ZN5flash24flash_fwd_splitkv_kernelI23Flash_fwd_kernel_traitsILi32ELi64ELi256ELi4ELb0ELb0EN7cutlass10bfloat16_tE19Flash_kernel_traitsILi32ELi64ELi256ELi4ES3_EELb0ELb1ELb0ELb0ELb0ELb1ELb0ELb1EEEvNS_16Flash_fwd_paramsE) ;  /* 0xfffffff4be3c7950 */ /* 0x002fea0003c3ffff */
.L_x_1923:
        /* <DEDUP_REMOVED lines=103> */
.L_x_1927:
        /* <DEDUP_REMOVED lines=78> */
.L_x_1928:
[----:B------:R-:W-:Y:S05]  /*1660*/  BSYNC.RECONVERGENT B0 ;  /* 0x0000000000007941 */ /* 0x000fea0003800200 */
.L_x_1926:
        /* <DEDUP_REMOVED lines=218> */
.L_x_1968:
        /* <DEDUP_REMOVED lines=156> */
.L_x_1931:
        /* <DEDUP_REMOVED lines=70> */
.L_x_1935:
[----:B------:R-:W-:Y:S05]  /*3230*/  BSYNC.RECONVERGENT B0 ;  /* 0x0000000000007941 */ /* 0x000fea0003800200 */
.L_x_1934:
        /* <DEDUP_REMOVED lines=53> */
.L_x_1937:
[----:B------:R-:W-:Y:S05]  /*3590*/  BSYNC.RECONVERGENT B0 ;  /* 0x0000000000007941 */ /* 0x000fea0003800200 */
.L_x_1936:
        /* <DEDUP_REMOVED lines=53> */
.L_x_1939:
[----:B------:R-:W-:Y:S05]  /*38f0*/  BSYNC.RECONVERGENT B0 ;  /* 0x0000000000007941 */ /* 0x000fea0003800200 */
.L_x_1938:
        /* <DEDUP_REMOVED lines=54> */
.L_x_1941:
[----:B------:R-:W-:Y:S05]  /*3c60*/  BSYNC.RECONVERGENT B0 ;  /* 0x0000000000007941 */ /* 0x000fea0003800200 */
.L_x_1940:
        /* <DEDUP_REMOVED lines=60> */
.L_x_1943:
[----:B------:R-:W-:Y:S05]  /*4030*/  BSYNC.RECONVERGENT B0 ;  /* 0x0000000000007941 */ /* 0x000fea0003800200 */
.L_x_1942:
        /* <DEDUP_REMOVED lines=53> */
.L_x_1945:
[----:B------:R-:W-:Y:S05]  /*4390*/  BSYNC.RECONVERGENT B0 ;  /* 0x0000000000007941 */ /* 0x000fea0003800200 */
.L_x_1944:
        /* <DEDUP_REMOVED lines=55> */
.L_x_1947:
[----:B------:R-:W-:Y:S05]  /*4710*/  BSYNC.RECONVERGENT B0 ;  /* 0x0000000000007941 */ /* 0x000fea0003800200 */
.L_x_1946:
        /* <DEDUP_REMOVED lines=55> */
.L_x_1949:
[----:B------:R-:W-:Y:S05]  /*4a90*/  BSYNC.RECONVERGENT B0 ;  /* 0x0000000000007941 */ /* 0x000fea0003800200 */
.L_x_1948:
[----:B------:R-:W5:Y:S02]  /*4aa0*/  LD.E R3, desc[UR4][R148.64+0xd0] ;  /* 0x0000d00494037980 */ /* 0x000f64000c101900 */
[----:B-----5:R-:W-:Y:S05]  /*4ab0*/  IMAD.U32 R3, R3, -0x80, RZ ;  /* 0xffffff8003037824 */ /* 0x020fea00078e00ff */
[C---:B------:R-:W-:Y:S02]  /*4ac0*/  LEA R14, P1, R3.reuse, R14, 0x1 ;  /* 0x0000000e030e7211 */ /* 0x040fe400078208ff */
[C---:B------:R-:W-:Y:S02]  /*4ad0*/  LEA R50, P0, R3.reuse, R50, 0x1 ;  /* 0x0000003203327211 */ /* 0x040fe400078008ff */
[C---:B------:R-:W-:Y:S02]  /*4ae0*/  LEA.HI.X.SX32 R15, R3.reuse, R15, 0x1, P1 ;  /* 0x0000000f030f7211 */ /* 0x040fe400008f0eff */
[----:B------:R-:W-:Y:S01]  /*4af0*/  LEA.HI.X.SX32 R51, R3, R51, 0x1, P0 ;  /* 0x0000003303337211 */ /* 0x000fe200000f0eff */
[----:B------:R-:W-:Y:S05]  /*4b00*/  BRA `(.L_x_1932) ;  /* 0x0000002c00d07947 */ /* 0x000fea0003800000 */
.L_x_1933:
        /* <DEDUP_REMOVED lines=95> */
.L_x_1951:
[----:B------:R-:W-:Y:S05]  /*5100*/  BSYNC.RECONVERGENT B0 ;  /* 0x0000000000007941 */ /* 0x000fea0003800200 */
.L_x_1950:
        /* <DEDUP_REMOVED lines=92> */
.L_x_1953:
[----:B------:R-:W-:Y:S05]  /*56d0*/  BSYNC.RECONVERGENT B0 ;  /* 0x0000000000007941 */ /* 0x000fea0003800200 */
.L_x_1952:
        /* <DEDUP_REMOVED lines=94> */
.L_x_1955:
[----:B------:R-:W-:Y:S05]  /*5cc0*/  BSYNC.RECONVERGENT B0 ;  /* 0x0000000000007941 */ /* 0x000fea0003800200 */
.L_x_1954:
        /* <DEDUP_REMOVED lines=93> */
.L_x_1957:
[----:B------:R-:W-:Y:S05]  /*62a0*/  BSYNC.RECONVERGENT B0 ;  /* 0x0000000000007941 */ /* 0x000fea0003800200 */
.L_x_1956:
        /* <DEDUP_REMOVED lines=90> */
.L_x_1959:
[----:B------:R-:W-:Y:S05]  /*6850*/  BSYNC.RECONVERGENT B0 ;  /* 0x0000000000007941 */ /* 0x000fea0003800200 */
.L_x_1958:
        /* <DEDUP_REMOVED lines=96> */
.L_x_1961:
[----:B------:R-:W-:Y:S05]  /*6e60*/  BSYNC.RECONVERGENT B0 ;  /* 0x0000000000007941 */ /* 0x000fea0003800200 */
.L_x_1960:
        /* <DEDUP_REMOVED lines=91> */
.L_x_1963:
[----:B------:R-:W-:Y:S05]  /*7420*/  BSYNC.RECONVERGENT B0 ;  /* 0x0000000000007941 */ /* 0x000fea0003800200 */
.L_x_1962:
        /* <DEDUP_REMOVED lines=91> */
.L_x_1965:
[----:B------:R-:W-:Y:S05]  /*79e0*/  BSYNC.RECONVERGENT B0 ;  /* 0x0000000000007941 */ /* 0x000fea0003800200 */
.L_x_1964:
[----:B------:R-:W5:Y:S02]  /*79f0*/  LD.E R3, desc[UR4][R148.64+0xd0] ;  /* 0x0000d00494037980 */ /* 0x000f64000c101900 */
[----:B-----5:R-:W-:Y:S05]  /*7a00*/  IMAD.U32 R3, R3, -0x80, RZ ;  /* 0xffffff8003037824 */ /* 0x020fea00078e00ff */
[C---:B------:R-:W-:Y:S02]  /*7a10*/  LEA R94, P1, R3.reuse, R94, 0x1 ;  /* 0x0000005e035e7211 */ /* 0x040fe400078208ff */
[C---:B------:R-:W-:Y:S02]  /*7a20*/  LEA R92, P0, R3.reuse, R92, 0x1 ;  /* 0x0000005c035c7211 */ /* 0x040fe400078008ff */
[C---:B------:R-:W-:Y:S02]  /*7a30*/  LEA.HI.X.SX32 R95, R3.reuse, R95, 0x1, P1 ;  /* 0x0000005f035f7211 */ /* 0x040fe400008f0eff */
[----:B------:R-:W-:Y:S09]  /*7a40*/  LEA.HI.X.SX32 R93, R3, R93, 0x1, P0 ;  /* 0x0000005d035d7211 */ /* 0x000ff200000f0eff */
.L_x_1932:
[----:B------:R-:W-:Y:S05]  /*7a50*/  BSYNC.RECONVERGENT B1 ;  /* 0x0000000000017941 */ /* 0x000fea0003800200 */
.L_x_1930:
        /* <DEDUP_REMOVED lines=101> */
.L_x_1967:
[----:B------:R-:W-:Y:S05]  /*80b0*/  BSYNC.RECONVERGENT B0 ;  /* 0x0000000000007941 */ /* 0x000fea0003800200 */
.L_x_1966:
[----:B------:R-:W-:Y:S05]  /*80c0*/  @P2 BRA `(.L_x_1968) ;  /* 0xffffffa000d02947 */ /* 0x000fea000383ffff */
.L_x_1929:
        /* <DEDUP_REMOVED lines=17> */
.L_x_1973:
[----:B------:R2:W-:Y:S02]  /*81e0*/  STS.128 [R49], RZ ;  /* 0x000000ff31007388 */ /* 0x0005e40000000c00 */
.L_x_1972:
[----:B------:R-:W-:Y:S05]  /*81f0*/  BSYNC.RECONVERGENT B0 ;  /* 0x0000000000007941 */ /* 0x000fea0003800200 */
.L_x_1971:
        /* <DEDUP_REMOVED lines=13> */
.L_x_1970:
        /* <DEDUP_REMOVED lines=81> */
.L_x_1980:
[----:B------:R-:W-:Y:S05]  /*87e0*/  BSYNC.RECONVERGENT B0 ;  /* 0x0000000000007941 */ /* 0x000fea0003800200 */
.L_x_1979:
[----:B-----5:R3:W-:Y:S01]  /*87f0*/  STS.128 [R49], R12 ;  /* 0x0000000c31007388 */ /* 0x0207e20000000c00 */
[----:B------:R-:W-:Y:S05]  /*8800*/  BRA `(.L_x_1977) ;  /* 0x0000000000047947 */ /* 0x000fea0003800000 */
.L_x_1978:
[----:B------:R2:W-:Y:S02]  /*8810*/  STS.128 [R49], RZ ;  /* 0x000000ff31007388 */ /* 0x0005e40000000c00 */
.L_x_1977:
[----:B------:R-:W-:Y:S05]  /*8820*/  BSYNC.RECONVERGENT B1 ;  /* 0x0000000000017941 */ /* 0x000fea0003800200 */
.L_x_1976:
        /* <DEDUP_REMOVED lines=58> */
.L_x_1982:
[----:B------:R-:W-:Y:S05]  /*8bd0*/  BSYNC.RECONVERGENT B0 ;  /* 0x0000000000007941 */ /* 0x000fea0003800200 */
.L_x_1981:
[----:B-----5:R3:W-:Y:S01]  /*8be0*/  STS.128 [R49+0x800], R12 ;  /* 0x0008000c31007388 */ /* 0x0207e20000000c00 */
[----:B------:R-:W-:Y:S05]  /*8bf0*/  BRA `(.L_x_1974) ;  /* 0x0000000800e47947 */ /* 0x000fea0003800000 */
.L_x_1975:
        /* <DEDUP_REMOVED lines=91> */
.L_x_1987:
[----:B------:R-:W-:Y:S05]  /*91b0*/  BSYNC.RECONVERGENT B0 ;  /* 0x0000000000007941 */ /* 0x000fea0003800200 */
.L_x_1986:
[----:B-----5:R3:W-:Y:S01]  /*91c0*/  STS.128 [R49], R20 ;  /* 0x0000001431007388 */ /* 0x0207e20000000c00 */
[----:B------:R-:W-:Y:S05]  /*91d0*/  BRA `(.L_x_1984) ;  /* 0x0000000000047947 */ /* 0x000fea0003800000 */
.L_x_1985:
[----:B------:R2:W-:Y:S02]  /*91e0*/  STS.128 [R49], RZ ;  /* 0x000000ff31007388 */ /* 0x0005e40000000c00 */
.L_x_1984:
[----:B------:R-:W-:Y:S05]  /*91f0*/  BSYNC.RECONVERGENT B1 ;  /* 0x0000000000017941 */ /* 0x000fea0003800200 */
.L_x_1983:
        /* <DEDUP_REMOVED lines=87> */
.L_x_1989:
[----:B------:R-:W-:Y:S05]  /*9770*/  BSYNC.RECONVERGENT B0 ;  /* 0x0000000000007941 */ /* 0x000fea0003800200 */
.L_x_1988:
[----:B-----5:R4:W-:Y:S02]  /*9780*/  STS.128 [R49+0x800], R20 ;  /* 0x0008001431007388 */ /* 0x0209e40000000c00 */
.L_x_1974:
[----:B------:R-:W-:Y:S05]  /*9790*/  BSYNC.RECONVERGENT B2 ;  /* 0x0000000000027941 */ /* 0x000fea0003800200 */
.L_x_1969:
        /* <DEDUP_REMOVED lines=11> */
.L_x_1992:
[----:B------:R1:W-:Y:S02]  /*9850*/  STS.128 [R49+0x1000], RZ ;  /* 0x001000ff31007388 */ /* 0x0003e40000000c00 */
.L_x_1991:
[----:B------:R-:W-:Y:S05]  /*9860*/  BSYNC.RECONVERGENT B0 ;  /* 0x0000000000007941 */ /* 0x000fea0003800200 */
.L_x_1990:
[----:B------:R-:W-:Y:S01]  /*9870*/  ISETP.GE.AND P1, PT, R28, R3, PT ;  /* 0x000000031c00720c */ /* 0x000fe20003f26270 */
[C---:B---3--:R-:W-:Y:S01]  /*9880*/  IMAD.SHL.U32 R15, R65.reuse, 0x2, RZ ;  /* 0x00000002410f7824 */ /* 0x048fe200078e00ff */
        /* <DEDUP_REMOVED lines=12> */
.L_x_1995:
[----:B------:R3:W-:Y:S02]  /*9950*/  STS.128 [R49+0x1800], RZ ;  /* 0x001800ff31007388 */ /* 0x0007e40000000c00 */
.L_x_1994:
[----:B------:R-:W-:Y:S05]  /*9960*/  BSYNC.RECONVERGENT B0 ;  /* 0x0000000000007941 */ /* 0x000fea0003800200 */
.L_x_1993:
[----:B------:R-:W-:Y:S01]  /*9970*/  IADD3 R12, PT, PT, R130, 0x40, RZ ;  /* 0x00000040820c7810 */ /* 0x000fe20007ffe0ff */
        /* <DEDUP_REMOVED lines=12> */
.L_x_1998:
[----:B------:R1:W-:Y:S02]  /*9a40*/  STS.128 [R49+0x2000], RZ ;  /* 0x002000ff31007388 */ /* 0x0003e40000000c00 */
.L_x_1997:
[----:B------:R-:W-:Y:S05]  /*9a50*/  BSYNC.RECONVERGENT B0 ;  /* 0x0000000000007941 */ /* 0x000fea0003800200 */
.L_x_1996:
[----:B------:R-:W-:Y:S01]  /*9a60*/  IADD3 R8, PT, PT, R130, 0x60, RZ ;  /* 0x0000006082087810 */ /* 0x000fe20007ffe0ff */
[----:B------:R-:W-:Y:S03]  /*9a70*/  BSSY.RECONVERGENT B0, `(.L_x_1999) ;  /* 0x000000d000007945 */ /* 0x000fe60003800200 */
[----:B------:R-:W-:-:S13]  /*9a80*/  ISETP.GE.AND P0, PT, R8, R3, PT ;  /* 0x000000030800720c */ /* 0x000fda0003f06270 */
[----:B------:R-:W-:Y:S05]  /*9a90*/  @P0 BRA `(.L_x_2000) ;  /* 0x0000000000280947 */ /* 0x000fea0003800000 */
[----:B-----5:R-:W-:-:S13]  /*9aa0*/  ISETP.GE.AND P0, PT, R10, R195, PT ;  /* 0x000000c30a00720c */ /* 0x020fda0003f06270 */
        /* <DEDUP_REMOVED lines=8> */
.L_x_2001:
[----:B------:R1:W-:Y:S02]  /*9b30*/  STS.128 [R49+0x2800], RZ ;  /* 0x002800ff31007388 */ /* 0x0003e40000000c00 */
.L_x_2000:
[----:B------:R-:W-:Y:S05]  /*9b40*/  BSYNC.RECONVERGENT B0 ;  /* 0x0000000000007941 */ /* 0x000fea0003800200 */
.L_x_1999:
[----:B------:R-:W-:Y:S01]  /*9b50*/  IADD3 R6, PT, PT, R130, 0x80, RZ ;  /* 0x0000008082067810 */ /* 0x000fe20007ffe0ff */
[----:B------:R-:W-:Y:S03]  /*9b60*/  BSSY.RECONVERGENT B0, `(.L_x_2002) ;  /* 0x0000010000007945 */ /* 0x000fe60003800200 */
[----:B------:R-:W-:-:S13]  /*9b70*/  ISETP.GE.AND P0, PT, R6, R3, PT ;  /* 0x000000030600720c */ /* 0x000fda0003f06270 */
[----:B------:R-:W-:Y:S05]  /*9b80*/  @P0 BRA `(.L_x_2003) ;  /* 0x0000000000340947 */ /* 0x000fea0003800000 */
[----:B-----5:R-:W-:-:S13]  /*9b90*/  ISETP.GE.AND P0, PT, R10, R195, PT ;  /* 0x000000c30a00720c */ /* 0x020fda0003f06270 */
        /* <DEDUP_REMOVED lines=11> */
.L_x_2004:
[----:B------:R1:W-:Y:S02]  /*9c50*/  STS.128 [R49+0x3000], RZ ;  /* 0x003000ff31007388 */ /* 0x0003e40000000c00 */
.L_x_2003:
[----:B------:R-:W-:Y:S05]  /*9c60*/  BSYNC.RECONVERGENT B0 ;  /* 0x0000000000007941 */ /* 0x000fea0003800200 */
.L_x_2002:
[----:B-1----:R-:W-:Y:S01]  /*9c70*/  IADD3 R4, PT, PT, R130, 0xa0, RZ ;  /* 0x000000a082047810 */ /* 0x002fe20007ffe0ff */
        /* <DEDUP_REMOVED lines=12> */
.L_x_2007:
[----:B------:R1:W-:Y:S02]  /*9d40*/  STS.128 [R49+0x3800], RZ ;  /* 0x003800ff31007388 */ /* 0x0003e40000000c00 */
.L_x_2006:
[----:B------:R-:W-:Y:S05]  /*9d50*/  BSYNC.RECONVERGENT B0 ;  /* 0x0000000000007941 */ /* 0x000fea0003800200 */
.L_x_2005:
[----:B------:R-:W-:Y:S01]  /*9d60*/  IADD3 R2, PT, PT, R130, 0xc0, RZ ;  /* 0x000000c082027810 */ /* 0x000fe20007ffe0ff */
[----:B------:R-:W-:Y:S03]  /*9d70*/  BSSY.RECONVERGENT B0, `(.L_x_2008) ;  /* 0x0000010000007945 */ /* 0x000fe60003800200 */
[----:B------:R-:W-:-:S13]  /*9d80*/  ISETP.GE.AND P0, PT, R2, R3, PT ;  /* 0x000000030200720c */ /* 0x000fda0003f06270 */
[----:B------:R-:W-:Y:S05]  /*9d90*/  @P0 BRA `(.L_x_2009) ;  /* 0x0000000000340947 */ /* 0x000fea0003800000 */
[----:B-----5:R-:W-:-:S13]  /*9da0*/  ISETP.GE.AND P0, PT, R10, R195, PT ;  /* 0x000000c30a00720c */ /* 0x020fda0003f06270 */
[----:B------:R-:W-:Y:S05]  /*9db0*/  @P0 BRA `(.L_x_2010) ;  /* 0x0000000000280947 */ /* 0x000fea0003800000 */
[----:B-12---:R-:W-:Y:S01]  /*9dc0*/  MOV R16, R14 ;  /* 0x0000000e00107202 */ /* 0x006fe20000000f00 */
        /* <DEDUP_REMOVED lines=9> */
.L_x_2010:
[----:B------:R1:W-:Y:S02]  /*9e60*/  STS.128 [R49+0x4000], RZ ;  /* 0x004000ff31007388 */ /* 0x0003e40000000c00 */
.L_x_2009:
[----:B------:R-:W-:Y:S05]  /*9e70*/  BSYNC.RECONVERGENT B0 ;  /* 0x0000000000007941 */ /* 0x000fea0003800200 */
.L_x_2008:
[----:B------:R-:W-:Y:S01]  /*9e80*/  IADD3 R0, PT, PT, R130, 0xe0, RZ ;  /* 0x000000e082007810 */ /* 0x000fe20007ffe0ff */
[----:B------:R-:W-:Y:S03]  /*9e90*/  BSSY.RECONVERGENT B0, `(.L_x_2011) ;  /* 0x000000e000007945 */ /* 0x000fe60003800200 */
[----:B------:R-:W-:-:S13]  /*9ea0*/  ISETP.GE.AND P0, PT, R0, R3, PT ;  /* 0x000000030000720c */ /* 0x000fda0003f06270 */
        /* <DEDUP_REMOVED lines=11> */
.L_x_2013:
[----:B------:R1:W-:Y:S02]  /*9f60*/  STS.128 [R49+0x4800], RZ ;  /* 0x004800ff31007388 */ /* 0x0003e40000000c00 */
.L_x_2012:
[----:B------:R-:W-:Y:S05]  /*9f70*/  BSYNC.RECONVERGENT B0 ;  /* 0x0000000000007941 */ /* 0x000fea0003800200 */
.L_x_2011:
        /* <DEDUP_REMOVED lines=14> */
.L_x_2016:
[----:B------:R1:W-:Y:S01]  /*a060*/  STS.128 [R49+0x5000], RZ ;  /* 0x005000ff31007388 */ /* 0x0003e20000000c00 */
[----:B------:R-:W-:Y:S05]  /*a070*/  BRA `(.L_x_2017) ;  /* 0x0000000000047947 */ /* 0x000fea0003800000 */
.L_x_2015:
[----:B------:R1:W-:Y:S02]  /*a080*/  STS.128 [R49+0x5000], RZ ;  /* 0x005000ff31007388 */ /* 0x0003e40000000c00 */
.L_x_2017:
[----:B------:R-:W-:Y:S05]  /*a090*/  BSYNC.RECONVERGENT B0 ;  /* 0x0000000000007941 */ /* 0x000fea0003800200 */
.L_x_2014:
[----:B------:R-:W-:Y:S01]  /*a0a0*/  ISETP.GE.AND P1, PT, R28, R3, PT ;  /* 0x000000031c00720c */ /* 0x000fe20003f26270 */
[----:B------:R-:W-:Y:S01]  /*a0b0*/  BSSY.RECONVERGENT B0, `(.L_x_2018) ;  /* 0x000000d000007945 */ /* 0x000fe20003800200 */
[----:B---3--:R-:W-:-:S04]  /*a0c0*/  LEA R14, P0, R67, R188, 0x1 ;  /* 0x000000bc430e7211 */ /* 0x008fc800078008ff */
        /* <DEDUP_REMOVED lines=10> */
.L_x_2020:
[----:B------:R1:W-:Y:S02]  /*a170*/  STS.128 [R49+0x5800], RZ ;  /* 0x005800ff31007388 */ /* 0x0003e40000000c00 */
.L_x_2019:
[----:B------:R-:W-:Y:S05]  /*a180*/  BSYNC.RECONVERGENT B0 ;  /* 0x0000000000007941 */ /* 0x000fea0003800200 */
.L_x_2018:
        /* <DEDUP_REMOVED lines=13> */
.L_x_2023:
[----:B------:R1:W-:Y:S02]  /*a260*/  STS.128 [R49+0x6000], RZ ;  /* 0x006000ff31007388 */ /* 0x0003e40000000c00 */
.L_x_2022:
[----:B------:R-:W-:Y:S05]  /*a270*/  BSYNC.RECONVERGENT B0 ;  /* 0x0000000000007941 */ /* 0x000fea0003800200 */
.L_x_2021:
        /* <DEDUP_REMOVED lines=13> */
.L_x_2026:
[----:B------:R1:W-:Y:S02]  /*a350*/  STS.128 [R49+0x6800], RZ ;  /* 0x006800ff31007388 */ /* 0x0003e40000000c00 */
.L_x_2025:
[----:B------:R-:W-:Y:S05]  /*a360*/  BSYNC.RECONVERGENT B0 ;  /* 0x0000000000007941 */ /* 0x000fea0003800200 */
.L_x_2024:
        /* <DEDUP_REMOVED lines=16> */
.L_x_2029:
[----:B------:R1:W-:Y:S02]  /*a470*/  STS.128 [R49+0x7000], RZ ;  /* 0x007000ff31007388 */ /* 0x0003e40000000c00 */
.L_x_2028:
[----:B------:R-:W-:Y:S05]  /*a480*/  BSYNC.RECONVERGENT B0 ;  /* 0x0000000000007941 */ /* 0x000fea0003800200 */
.L_x_2027:
        /* <DEDUP_REMOVED lines=13> */
.L_x_2032:
[----:B------:R1:W-:Y:S02]  /*a560*/  STS.128 [R49+0x7800], RZ ;  /* 0x007800ff31007388 */ /* 0x0003e40000000c00 */
.L_x_2031:
[----:B------:R-:W-:Y:S05]  /*a570*/  BSYNC.RECONVERGENT B0 ;  /* 0x0000000000007941 */ /* 0x000fea0003800200 */
.L_x_2030:
[----:B------:R-:W-:Y:S01]  /*a580*/  ISETP.GE.AND P0, PT, R2, R3, PT ;  /* 0x000000030200720c */ /* 0x000fe20003f06270 */
[----:B------:R-:W-:-:S12]  /*a590*/  BSSY.RECONVERGENT B0, `(.L_x_2033) ;  /* 0x0000010000007945 */ /* 0x000fd80003800200 */
[----:B------:R1:W-:Y:S01]  /*a5a0*/  @P0 STS.128 [R49+0x8000], RZ ;  /* 0x008000ff31000388 */ /* 0x0003e20000000c00 */
        /* <DEDUP_REMOVED lines=13> */
.L_x_2035:
[----:B------:R1:W-:Y:S02]  /*a680*/  STS.128 [R49+0x8000], RZ ;  /* 0x008000ff31007388 */ /* 0x0003e40000000c00 */
.L_x_2034:
[----:B------:R-:W-:Y:S05]  /*a690*/  BSYNC.RECONVERGENT B0 ;  /* 0x0000000000007941 */ /* 0x000fea0003800200 */
.L_x_2033:
[----:B------:R-:W-:Y:S01]  /*a6a0*/  ISETP.GE.AND P0, PT, R0, R3, PT ;  /* 0x000000030000720c */ /* 0x000fe20003f06270 */
[----:B------:R-:W-:-:S12]  /*a6b0*/  BSSY.RECONVERGENT B0, `(.L_x_2036) ;  /* 0x000000e000007945 */ /* 0x000fd80003800200 */
[----:B------:R1:W-:Y:S01]  /*a6c0*/  @P0 STS.128 [R49+0x8800], RZ ;  /* 0x008800ff31000388 */ /* 0x0003e20000000c00 */
        /* <DEDUP_REMOVED lines=11> */
.L_x_2038:
[----:B------:R1:W-:Y:S02]  /*a780*/  STS.128 [R49+0x8800], RZ ;  /* 0x008800ff31007388 */ /* 0x0003e40000000c00 */
.L_x_2037:
[----:B------:R-:W-:Y:S05]  /*a790*/  BSYNC.RECONVERGENT B0 ;  /* 0x0000000000007941 */ /* 0x000fea0003800200 */
.L_x_2036:
[----:B------:R-:W3:Y:S01]  /*a7a0*/  LD.E R0, desc[UR4][R148.64+0x18c] ;  /* 0x00018c0494007980 */ /* 0x000ee2000c101900 */
[C---:B------:R-:W-:Y:S01]  /*a7b0*/  IMAD.SHL.U32 R102, R176.reuse, 0x20, RZ ;  /* 0x00000020b0667824 */ /* 0x040fe200078e00ff */
[----:B------:R-:W-:Y:S01]  /*a7c0*/  SHF.R.U32.HI R177, RZ, 0x1, R176 ;  /* 0x00000001ffb17819 */ /* 0x000fe200000116b0 */
[C---:B-1---5:R-:W-:Y:S01]  /*a7d0*/  IMAD.SHL.U32 R7, R176.reuse, 0x10, RZ ;  /* 0x00000010b0077824 */ /* 0x062fe200078e00ff */
[----:B------:R-:W-:Y:S01]  /*a7e0*/  LOP3.LUT P0, R8, R176, 0x4, RZ, 0xc0, !PT ;  /* 0x00000004b0087812 */ /* 0x000fe2000780c0ff */
[----:B------:R-:W-:Y:S01]  /*a7f0*/  IMAD.MOV.U32 R80, RZ, RZ, 0x20 ;  /* 0x00000020ff507424 */ /* 0x000fe200078e00ff */
[----:B------:R-:W-:Y:S01]  /*a800*/  LOP3.LUT R3, R177, 0x8, RZ, 0xc0, !PT ;  /* 0x00000008b1037812 */ /* 0x000fe200078ec0ff */
[----:B------:R-:W0:Y:S01]  /*a810*/  LDGDEPBAR ;  /* 0x00000000000079af */ /* 0x000e220000000000 */
[----:B------:R-:W-:Y:S01]  /*a820*/  LOP3.LUT R5, R102, 0xc0, RZ, 0xc0, !PT ;  /* 0x000000c066057812 */ /* 0x000fe200078ec0ff */
[----:B------:R-:W-:Y:S01]  /*a830*/  BSSY.RECONVERGENT B1, `(.L_x_2039) ;  /* 0x000044c000017945 */ /* 0x000fe20003800200 */
[----:B------:R-:W-:-:S02]  /*a840*/  LOP3.LUT R178, R7, 0x3e00, RZ, 0xc0, !PT ;  /* 0x00003e0007b27812 */ /* 0x000fc400078ec0ff */
[----:B------:R-:W-:Y:S02]  /*a850*/  LOP3.LUT R3, R3, 0xc0, R102, 0xf8, !PT ;  /* 0x000000c003037812 */ /* 0x000fe400078ef866 */
[----:B------:R-:W-:Y:S02]  /*a860*/  LOP3.LUT R5, R5, 0x8, R176, 0xf8, !PT ;  /* 0x0000000805057812 */ /* 0x000fe400078ef8b0 */
[----:B------:R-:W-:Y:S02]  /*a870*/  LOP3.LUT R9, R178, 0x20, R102, 0xf8, !PT ;  /* 0x00000020b2097812 */ /* 0x000fe400078ef866 */
[----:B------:R-:W-:Y:S02]  /*a880*/  LOP3.LUT R7, R7, 0x100, RZ, 0xc0, !PT ;  /* 0x0000010007077812 */ /* 0x000fe400078ec0ff */
[--C-:B------:R-:W-:Y:S02]  /*a890*/  LOP3.LUT R3, R3, 0x18, R64.reuse, 0x78, !PT ;  /* 0x0000001803037812 */ /* 0x100fe400078e7840 */
[----:B------:R-:W-:-:S02]  /*a8a0*/  LOP3.LUT R5, R5, 0x18, R64, 0x78, !PT ;  /* 0x0000001805057812 */ /* 0x000fc400078e7840 */
[--C-:B------:R-:W-:Y:S02]  /*a8b0*/  LOP3.LUT R2, R9, 0x100, R102.reuse, 0xf8, !PT ;  /* 0x0000010009027812 */ /* 0x100fe400078ef866 */
[----:B------:R-:W-:Y:S02]  /*a8c0*/  LOP3.LUT R4, R7, 0x20, R102, 0xf8, !PT ;  /* 0x0000002007047812 */ /* 0x000fe400078ef866 */
[----:B------:R-:W-:Y:S02]  /*a8d0*/  LOP3.LUT R2, R2, R3, RZ, 0xfc, !PT ;  /* 0x0000000302027212 */ /* 0x000fe400078efcff */
[----:B------:R-:W-:Y:S02]  /*a8e0*/  LOP3.LUT R4, R4, R5, RZ, 0xfc, !PT ;  /* 0x0000000504047212 */ /* 0x000fe400078efcff */
[----:B------:R-:W-:Y:S01]  /*a8f0*/  SEL R80, R80, 0xffffffe0, !P0 ;  /* 0xffffffe050507807 */ /* 0x000fe20004000000 */
[--C-:B------:R-:W-:Y:S01]  /*a900*/  IMAD R35, R2, 0x2, R61.reuse ;  /* 0x0000000202237824 */ /* 0x100fe200078e023d */
[----:B------:R-:W-:Y:S01]  /*a910*/  IADD3 R32, PT, PT, R32, R63, -R194 ;  /* 0x0000003f20207210 */ /* 0x000fe20007ffe8c2 */
[----:B------:R-:W-:-:S02]  /*a920*/  IMAD R33, R4, 0x2, R61 ;  /* 0x0000000204217824 */ /* 0x000fc400078e023d */
[----:B------:R-:W-:Y:S01]  /*a930*/  IMAD.IADD R34, R35, 0x1, R80 ;  /* 0x0000000123227824 */ /* 0x000fe200078e0250 */
[----:B------:R-:W-:Y:S01]  /*a940*/  LDSM.16.M88.4 R12, [R35] ;  /* 0x00000000230c783b */ /* 0x000fe20000000200 */
[----:B------:R-:W-:-:S03]  /*a950*/  IMAD.IADD R9, R80, 0x1, R33 ;  /* 0x0000000150097824 */ /* 0x000fc600078e0221 */
[----:B------:R-:W1:Y:S04]  /*a960*/  LDSM.16.M88.4 R24, [R33+0x1000] ;  /* 0x001000002118783b */ /* 0x000e680000000200 */
[----:B------:R-:W-:Y:S04]  /*a970*/  LDSM.16.M88.4 R4, [R34] ;  /* 0x000000002204783b */ /* 0x000fe80000000200 */
[----:B----4-:R-:W4:Y:S04]  /*a980*/  LDSM.16.M88.4 R20, [R9+0x1000] ;  /* 0x001000000914783b */ /* 0x010f280000000200 */
[----:B--2---:R-:W2:Y:S04]  /*a990*/  LDSM.16.M88.4 R16, [R33+0x1400] ;  /* 0x001400002110783b */ /* 0x004ea80000000200 */
[----:B------:R-:W2:Y:S04]  /*a9a0*/  LDSM.16.M88.4 R36, [R9+0x1400] ;  /* 0x001400000924783b */ /* 0x000ea80000000200 */
[----:B------:R-:W2:Y:S04]  /*a9b0*/  LDSM.16.M88.4 R28, [R33+0x1800] ;  /* 0x00180000211c783b */ /* 0x000ea80000000200 */
[----:B------:R-:W2:Y:S04]  /*a9c0*/  LDSM.16.M88.4 R40, [R9+0x1800] ;  /* 0x001800000928783b */ /* 0x000ea80000000200 */
[----:B------:R-:W-:Y:S04]  /*a9d0*/  LDSM.16.M88.4 R52, [R33+0x4c00] ;  /* 0x004c00002134783b */ /* 0x000fe80000000200 */
[----:B------:R-:W-:Y:S04]  /*a9e0*/  LDSM.16.M88.4 R44, [R9+0x4c00] ;  /* 0x004c0000092c783b */ /* 0x000fe80000000200 */
[----:B------:R-:W-:Y:S01]  /*a9f0*/  LDSM.16.M88.4 R56, [R33+0x2400] ;  /* 0x002400002138783b */ /* 0x000fe20000000200 */
[C---:B-1----:R-:W-:Y:S08]  /*aa00*/  HMMA.16816.F32.BF16 R64, R12.reuse, R24, RZ ;  /* 0x000000180c40723c */ /* 0x042ff000000418ff */
[----:B------:R-:W-:-:S12]  /*aa10*/  HMMA.16816.F32.BF16 R24, R12, R26, RZ ;  /* 0x0000001a0c18723c */ /* 0x000fd800000418ff */
[C---:B----4-:R-:W-:Y:S08]  /*aa20*/  HMMA.16816.F32.BF16 R64, R4.reuse, R20, R64 ;  /* 0x000000140440723c */ /* 0x050ff00000041840 */
[----:B------:R-:W-:Y:S08]  /*aa30*/  HMMA.16816.F32.BF16 R24, R4, R22, R24 ;  /* 0x000000160418723c */ /* 0x000ff00000041818 */
[C---:B--2---:R-:W-:Y:S08]  /*aa40*/  HMMA.16816.F32.BF16 R20, R12.reuse, R16, RZ ;  /* 0x000000100c14723c */ /* 0x044ff000000418ff */
[----:B------:R-:W-:-:S12]  /*aa50*/  HMMA.16816.F32.BF16 R16, R12, R18, RZ ;  /* 0x000000120c10723c */ /* 0x000fd800000418ff */
[C---:B------:R-:W-:Y:S08]  /*aa60*/  HMMA.16816.F32.BF16 R20, R4.reuse, R36, R20 ;  /* 0x000000240414723c */ /* 0x040ff00000041814 */
[----:B------:R-:W-:Y:S08]  /*aa70*/  HMMA.16816.F32.BF16 R16, R4, R38, R16 ;  /* 0x000000260410723c */ /* 0x000ff00000041810 */
[C---:B------:R-:W-:Y:S08]  /*aa80*/  HMMA.16816.F32.BF16 R36, R12.reuse, R28, RZ ;  /* 0x0000001c0c24723c */ /* 0x040ff000000418ff */
[----:B------:R-:W-:-:S15]  /*aa90*/  HMMA.16816.F32.BF16 R28, R12, R30, RZ ;  /* 0x0000001e0c1c723c */ /* 0x000fde00000418ff */
[----:B------:R-:W-:-:S05]  /*aaa0*/  NOP ;  /* 0x0000000000007918 */ /* 0x000fca0000000000 */
[C---:B------:R-:W-:Y:S05]  /*aab0*/  HMMA.16816.F32.BF16 R28, R4.reuse, R42, R28 ;  /* 0x0000002a041c723c */ /* 0x040fea000004181c */
[----:B------:R-:W-:Y:S01]  /*aac0*/  IADD3 R42, PT, PT, R63, -R194, -R48 ;  /* 0x800000c23f2a7210 */ /* 0x000fe20007ffe830 */
[-C--:B---3--:R-:W-:Y:S01]  /*aad0*/  FMUL.FTZ R24, R24, R0.reuse ;  /* 0x0000000018187220 */ /* 0x088fe20000410000 */
[-C--:B------:R-:W-:Y:S01]  /*aae0*/  FMUL.FTZ R83, R25, R0.reuse ;  /* 0x0000000019537220 */ /* 0x080fe20000410000 */
[-C--:B------:R-:W-:Y:S01]  /*aaf0*/  FMUL.FTZ R76, R26, R0.reuse ;  /* 0x000000001a4c7220 */ /* 0x080fe20000410000 */
[-C--:B------:R-:W-:Y:S01]  /*ab00*/  FMUL.FTZ R94, R27, R0.reuse ;  /* 0x000000001b5e7220 */ /* 0x080fe20000410000 */
[----:B------:R1:W-:Y:S01]  /*ab10*/  MUFU.TANH R72, R24 ;  /* 0x0000001800487308 */ /* 0x0003e20000002400 */
[-C--:B------:R-:W-:Y:S01]  /*ab20*/  FMUL.FTZ R93, R20, R0.reuse ;  /* 0x00000000145d7220 */ /* 0x080fe20000410000 */
[-C--:B------:R-:W-:Y:S01]  /*ab30*/  FMUL.FTZ R69, R21, R0.reuse ;  /* 0x0000000015457220 */ /* 0x080fe20000410000 */
[-C--:B------:R-:W-:Y:S01]  /*ab40*/  FMUL.FTZ R88, R22, R0.reuse ;  /* 0x0000000016587220 */ /* 0x080fe20000410000 */
[-C--:B------:R-:W-:Y:S01]  /*ab50*/  FMUL.FTZ R68, R23, R0.reuse ;  /* 0x0000000017447220 */ /* 0x080fe20000410000 */
[-C--:B------:R-:W-:Y:S01]  /*ab60*/  FMUL.FTZ R66, R66, R0.reuse ;  /* 0x0000000042427220 */ /* 0x080fe20000410000 */
[----:B------:R-:W-:Y:S01]  /*ab70*/  HMMA.16816.F32.BF16 R20, R4, R40, R36 ;  /* 0x000000280414723c */ /* 0x000fe20000041824 */
[----:B------:R-:W-:Y:S02]  /*ab80*/  LDSM.16.M88.4 R36, [R9+0x1c00] ;  /* 0x001c00000924783b */ /* 0x000fe40000000200 */
[-C--:B------:R-:W-:Y:S01]  /*ab90*/  FMUL.FTZ R67, R67, R0.reuse ;  /* 0x0000000043437220 */ /* 0x080fe20000410000 */
[----:B------:R2:W3:Y:S01]  /*aba0*/  MUFU.TANH R78, R66 ;  /* 0x00000042004e7308 */ /* 0x0004e20000002400 */
[-C--:B------:R-:W-:Y:S01]  /*abb0*/  FMUL.FTZ R73, R16, R0.reuse ;  /* 0x0000000010497220 */ /* 0x080fe20000410000 */
[-C--:B------:R-:W-:Y:S01]  /*abc0*/  FMUL.FTZ R87, R18, R0.reuse ;  /* 0x0000000012577220 */ /* 0x080fe20000410000 */
[-C--:B------:R-:W-:Y:S01]  /*abd0*/  FMUL.FTZ R92, R19, R0.reuse ;  /* 0x00000000135c7220 */ /* 0x080fe20000410000 */
[-C--:B------:R-:W-:Y:S01]  /*abe0*/  FMUL.FTZ R28, R28, R0.reuse ;  /* 0x000000001c1c7220 */ /* 0x080fe20000410000 */
[-C--:B------:R-:W-:Y:S01]  /*abf0*/  FMUL.FTZ R71, R29, R0.reuse ;  /* 0x000000001d477220 */ /* 0x080fe20000410000 */
[-C--:B------:R-:W-:Y:S01]  /*ac00*/  FMUL.FTZ R84, R30, R0.reuse ;  /* 0x000000001e547220 */ /* 0x080fe20000410000 */
[----:B------:R-:W-:Y:S01]  /*ac10*/  FMUL.FTZ R51, R31, R0 ;  /* 0x000000001f337220 */ /* 0x000fe20000410000 */
[----:B-1----:R-:W1:Y:S01]  /*ac20*/  LDSM.16.M88.4 R24, [R33+0x1c00] ;  /* 0x001c00002118783b */ /* 0x002e620000000200 */
[----:B------:R4:W-:Y:S01]  /*ac30*/  MUFU.TANH R70, R67 ;  /* 0x0000004300467308 */ /* 0x0009e20000002400 */
[----:B------:R-:W-:-:S02]  /*ac40*/  IMAD.SHL.U32 R41, R176, 0x2, RZ ;  /* 0x00000002b0297824 */ /* 0x000fc400078e00ff */
[----:B------:R-:W-:-:S03]  /*ac50*/  FMUL.FTZ R65, R65, R0 ;  /* 0x0000000041417220 */ /* 0x000fc60000410000 */
[----:B------:R-:W-:Y:S01]  /*ac60*/  LOP3.LUT R41, R41, 0x6, RZ, 0xc0, !PT ;  /* 0x0000000629297812 */ /* 0x000fe200078ec0ff */
[-C--:B------:R-:W-:Y:S01]  /*ac70*/  FMUL.FTZ R20, R20, R0.reuse ;  /* 0x0000000014147220 */ /* 0x080fe20000410000 */
[-C--:B--2---:R-:W-:Y:S01]  /*ac80*/  FMUL.FTZ R66, R17, R0.reuse ;  /* 0x0000000011427220 */ /* 0x084fe20000410000 */
[-C--:B------:R-:W-:Y:S01]  /*ac90*/  FMUL.FTZ R2, R21, R0.reuse ;  /* 0x0000000015027220 */ /* 0x080fe20000410000 */
[-C--:B------:R-:W-:Y:S01]  /*aca0*/  FMUL.FTZ R50, R23, R0.reuse ;  /* 0x0000000017327220 */ /* 0x080fe20000410000 */
[----:B------:R2:W-:Y:S01]  /*acb0*/  MUFU.TANH R90, R20 ;  /* 0x00000014005a7308 */ /* 0x0005e20000002400 */
[----:B----4-:R-:W-:-:S07]  /*acc0*/  FMUL.FTZ R67, R22, R0 ;  /* 0x0000000016437220 */ /* 0x010fce0000410000 */
[----:B------:R4:W-:Y:S08]  /*acd0*/  MUFU.TANH R85, R28 ;  /* 0x0000001c00557308 */ /* 0x0009f00000002400 */
[----:B------:R3:W3:Y:S01]  /*ace0*/  MUFU.TANH R74, R65 ;  /* 0x00000041004a7308 */ /* 0x0006e20000002400 */
[----:B--2---:R-:W2:Y:S07]  /*acf0*/  LDSM.16.M88.4 R20, [R33+0x2000] ;  /* 0x002000002114783b */ /* 0x004eae0000000200 */
[----:B------:R-:W-:Y:S01]  /*ad00*/  MUFU.TANH R76, R76 ;  /* 0x0000004c004c7308 */ /* 0x000fe20000002400 */
[----:B----4-:R-:W4:Y:S01]  /*ad10*/  LDSM.16.M88.4 R28, [R9+0x2000] ;  /* 0x00200000091c783b */ /* 0x010f220000000200 */
[C---:B-1----:R-:W-:Y:S06]  /*ad20*/  HMMA.16816.F32.BF16 R16, R12.reuse, R24, RZ ;  /* 0x000000180c10723c */ /* 0x042fec00000418ff */
[----:B------:R-:W-:Y:S02]  /*ad30*/  MUFU.TANH R83, R83 ;  /* 0x0000005300537308 */ /* 0x000fe40000002400 */
[----:B------:R-:W-:Y:S06]  /*ad40*/  HMMA.16816.F32.BF16 R24, R12, R26, RZ ;  /* 0x0000001a0c18723c */ /* 0x000fec00000418ff */
[----:B------:R-:W-:Y:S06]  /*ad50*/  MUFU.TANH R93, R93 ;  /* 0x0000005d005d7308 */ /* 0x000fec0000002400 */
[C---:B------:R-:W-:Y:S02]  /*ad60*/  HMMA.16816.F32.BF16 R16, R4.reuse, R36, R16 ;  /* 0x000000240410723c */ /* 0x040fe40000041810 */
[----:B------:R-:W-:Y:S06]  /*ad70*/  MUFU.TANH R88, R88 ;  /* 0x0000005800587308 */ /* 0x000fec0000002400 */
[----:B------:R-:W-:Y:S02]  /*ad80*/  HMMA.16816.F32.BF16 R24, R4, R38, R24 ;  /* 0x000000260418723c */ /* 0x000fe40000041818 */
[----:B------:R-:W-:Y:S06]  /*ad90*/  MUFU.TANH R94, R94 ;  /* 0x0000005e005e7308 */ /* 0x000fec0000002400 */
[----:B------:R-:W-:Y:S02]  /*ada0*/  HMMA.16816.F32.BF16 R36, R12, R54, RZ ;  /* 0x000000360c24723c */ /* 0x000fe400000418ff */
[----:B------:R-:W-:Y:S01]  /*adb0*/  MUFU.TANH R69, R69 ;  /* 0x0000004500457308 */ /* 0x000fe20000002400 */
[-C--:B------:R-:W-:Y:S01]  /*adc0*/  FMUL.FTZ R86, R16, R0.reuse ;  /* 0x0000000010567220 */ /* 0x080fe20000410000 */
[-C--:B------:R-:W-:Y:S01]  /*add0*/  FMUL.FTZ R55, R17, R0.reuse ;  /* 0x0000000011377220 */ /* 0x080fe20000410000 */
[-C--:B------:R-:W-:Y:S01]  /*ade0*/  FMUL.FTZ R91, R18, R0.reuse ;  /* 0x00000000125b7220 */ /* 0x080fe20000410000 */
[----:B------:R-:W-:-:S02]  /*adf0*/  FMUL.FTZ R77, R19, R0 ;  /* 0x00000000134d7220 */ /* 0x000fc40000410000 */
[----:B--2---:R-:W-:Y:S01]  /*ae00*/  HMMA.16816.F32.BF16 R16, R12, R20, RZ ;  /* 0x000000140c10723c */ /* 0x004fe200000418ff */
[----:B------:R-:W-:Y:S01]  /*ae10*/  LOP3.LUT R21, R177, 0x1f0, RZ, 0xc0, !PT ;  /* 0x000001f0b1157812 */ /* 0x000fe200078ec0ff */
[----:B------:R-:W-:Y:S01]  /*ae20*/  MUFU.TANH R68, R68 ;  /* 0x0000004400447308 */ /* 0x000fe20000002400 */
[-C--:B------:R-:W-:Y:S01]  /*ae30*/  FMUL.FTZ R25, R25, R0.reuse ;  /* 0x0000000019197220 */ /* 0x080fe20000410000 */
[-C--:B------:R-:W-:Y:S01]  /*ae40*/  FMUL.FTZ R24, R24, R0.reuse ;  /* 0x0000000018187220 */ /* 0x080fe20000410000 */
[----:B------:R-:W-:Y:S01]  /*ae50*/  LOP3.LUT R130, R21, 0x7, R130, 0xf8, !PT ;  /* 0x0000000715827812 */ /* 0x000fe200078ef882 */
[-C--:B------:R-:W-:Y:S01]  /*ae60*/  FMUL.FTZ R26, R26, R0.reuse ;  /* 0x000000001a1a7220 */ /* 0x080fe20000410000 */
[----:B------:R-:W-:-:S03]  /*ae70*/  FMUL.FTZ R98, R27, R0 ;  /* 0x000000001b627220 */ /* 0x000fc60000410000 */
[----:B------:R-:W-:Y:S01]  /*ae80*/  IMAD R21, R193, 0x40, R130 ;  /* 0x00000040c1157824 */ /* 0x000fe200078e0282 */
[----:B------:R1:W-:Y:S01]  /*ae90*/  MUFU.TANH R75, R25 ;  /* 0x00000019004b7308 */ /* 0x0003e20000002400 */
[C---:B------:R-:W-:Y:S05]  /*aea0*/  HMMA.16816.F32.BF16 R36, R4.reuse, R46, R36 ;  /* 0x0000002e0424723c */ /* 0x040fea0000041824 */
[C---:B------:R-:W-:Y:S02]  /*aeb0*/  IMAD.IADD R202, R21.reuse, 0x1, R32 ;  /* 0x0000000115ca7824 */ /* 0x040fe400078e0220 */
[----:B------:R-:W-:Y:S02]  /*aec0*/  VIADD R32, R60, 0xffffffff ;  /* 0xffffffff3c207836 */ /* 0x000fe40000000000 */
[----:B------:R-:W-:Y:S01]  /*aed0*/  IMAD.IADD R42, R21, 0x1, R42 ;  /* 0x00000001152a7824 */ /* 0x000fe200078e022a */
[--C-:B------:R-:W-:Y:S01]  /*aee0*/  VIADDMNMX R204, R202, 0x1, R63.reuse, PT ;  /* 0x00000001cacc7846 */ /* 0x100fe2000380013f */
[----:B----4-:R-:W-:Y:S03]  /*aef0*/  HMMA.16816.F32.BF16 R16, R4, R28, R16 ;  /* 0x0000001c0410723c */ /* 0x010fe60000041810 */
[----:B------:R-:W-:Y:S01]  /*af00*/  IMAD.SHL.U32 R82, R32, 0x100, RZ ;  /* 0x0000010020527824 */ /* 0x000fe200078e00ff */
[----:B------:R-:W-:Y:S01]  /*af10*/  VIADDMNMX R202, R202, 0x9, R63, PT ;  /* 0x00000009caca7846 */ /* 0x000fe2000380013f */
[----:B------:R-:W-:Y:S01]  /*af20*/  VIADD R48, R42, 0x8 ;  /* 0x000000082a307836 */ /* 0x000fe20000000000 */
[----:B------:R-:W-:Y:S01]  /*af30*/  MUFU.TANH R79, R24 ;  /* 0x00000018004f7308 */ /* 0x000fe20000002400 */
[----:B------:R-:W-:-:S02]  /*af40*/  VIMNMX R205, PT, PT, RZ, R42, !PT ;  /* 0x0000002affcd7248 */ /* 0x000fc40007fe0100 */
[----:B---3--:R-:W-:Y:S01]  /*af50*/  LOP3.LUT R65, R82, R41, RZ, 0xfc, !PT ;  /* 0x0000002952417212 */ /* 0x008fe200078efcff */
[----:B------:R-:W-:Y:S03]  /*af60*/  HMMA.16816.F32.BF16 R20, R12, R22, RZ ;  /* 0x000000160c14723c */ /* 0x000fe600000418ff */
[----:B------:R-:W-:Y:S01]  /*af70*/  VIMNMX R203, PT, PT, RZ, R48, !PT ;  /* 0x00000030ffcb7248 */ /* 0x000fe20007fe0100 */
[-C--:B------:R-:W-:Y:S01]  /*af80*/  FMUL.FTZ R29, R37, R0.reuse ;  /* 0x00000000251d7220 */ /* 0x080fe20000410000 */
[-C--:B------:R-:W-:Y:S01]  /*af90*/  FMUL.FTZ R28, R39, R0.reuse ;  /* 0x00000000271c7220 */ /* 0x080fe20000410000 */
[C---:B-1----:R-:W-:Y:S01]  /*afa0*/  VIADD R25, R65.reuse, 0xf9 ;  /* 0x000000f941197836 */ /* 0x042fe20000000000 */
[----:B------:R1:W-:Y:S01]  /*afb0*/  MUFU.TANH R81, R26 ;  /* 0x0000001a00517308 */ /* 0x0003e20000002400 */
[----:B------:R-:W-:Y:S01]  /*afc0*/  VIADD R37, R65, 0x1 ;  /* 0x0000000141257836 */ /* 0x000fe20000000000 */
[----:B------:R-:W-:Y:S01]  /*afd0*/  ISETP.GT.AND P2, PT, R48, R65, PT ;  /* 0x000000413000720c */ /* 0x000fe20003f44270 */
[-C--:B------:R-:W-:Y:S01]  /*afe0*/  FMUL.FTZ R38, R38, R0.reuse ;  /* 0x0000000026267220 */ /* 0x080fe20000410000 */
[-C--:B------:R-:W-:Y:S01]  /*aff0*/  ISETP.GT.AND P0, PT, R42, R25.reuse, PT ;  /* 0x000000192a00720c */ /* 0x080fe20003f04270 */
[----:B------:R-:W-:Y:S01]  /*b000*/  FMUL.FTZ R16, R16, R0 ;  /* 0x0000000010107220 */ /* 0x000fe20000410000 */
[----:B------:R-:W-:Y:S01]  /*b010*/  ISETP.GE.AND P6, PT, R25, R204, PT ;  /* 0x000000cc1900720c */ /* 0x000fe20003fc6270 */
[-C--:B------:R-:W-:Y:S01]  /*b020*/  FMUL.FTZ R89, R17, R0.reuse ;  /* 0x0000000011597220 */ /* 0x080fe20000410000 */
[----:B------:R-:W2:Y:S01]  /*b030*/  MUFU.TANH R29, R29 ;  /* 0x0000001d001d7308 */ /* 0x000ea20000002400 */
[----:B------:R-:W-:Y:S01]  /*b040*/  ISETP.GT.AND P5, PT, R48, R25, PT ;  /* 0x000000193000720c */ /* 0x000fe20003fa4270 */
[----:B------:R-:W-:Y:S01]  /*b050*/  FMUL.FTZ R107, R18, R0 ;  /* 0x00000000126b7220 */ /* 0x000fe20000410000 */
[----:B------:R-:W-:Y:S01]  /*b060*/  ISETP.GE.AND P1, PT, R25, R202, PT ;  /* 0x000000ca1900720c */ /* 0x000fe20003f26270 */
[-C--:B------:R-:W-:Y:S01]  /*b070*/  FMUL.FTZ R106, R19, R0.reuse ;  /* 0x00000000136a7220 */ /* 0x080fe20000410000 */
[----:B------:R-:W-:Y:S01]  /*b080*/  ISETP.GT.AND P4, PT, R42, R37, PT ;  /* 0x000000252a00720c */ /* 0x000fe20003f84270 */
[----:B------:R-:W-:Y:S05]  /*b090*/  HMMA.16816.F32.BF16 R20, R4, R30, R20 ;  /* 0x0000001e0414723c */ /* 0x000fea0000041814 */
[----:B------:R-:W-:Y:S01]  /*b0a0*/  VIADD R31, R65, 0x8 ;  /* 0x00000008411f7836 */ /* 0x000fe20000000000 */
[----:B------:R-:W3:Y:S01]  /*b0b0*/  MUFU.TANH R28, R28 ;  /* 0x0000001c001c7308 */ /* 0x000ee20000002400 */
[----:B-1----:R-:W1:Y:S01]  /*b0c0*/  LDSM.16.M88.4 R24, [R9+0x2400] ;  /* 0x002400000918783b */ /* 0x002e620000000200 */
[----:B------:R-:W-:Y:S01]  /*b0d0*/  FSEL R63, R78, -INF , !P2 ;  /* 0xff8000004e3f7808 */ /* 0x000fe20005000000 */
[----:B------:R-:W-:Y:S01]  /*b0e0*/  FMUL.FTZ R36, R36, R0 ;  /* 0x0000000024247220 */ /* 0x000fe20000410000 */
[----:B------:R-:W-:-:S02]  /*b0f0*/  ISETP.GE.AND P3, PT, R37, R204, PT ;  /* 0x000000cc2500720c */ /* 0x000fc40003f66270 */
[----:B------:R-:W-:Y:S02]  /*b100*/  ISETP.GE.AND P2, PT, R37, R202, PT ;  /* 0x000000ca2500720c */ /* 0x000fe40003f46270 */
[----:B------:R-:W-:Y:S01]  /*b110*/  FSEL R74, R74, -INF , !P4 ;  /* 0xff8000004a4a7808 */ /* 0x000fe20006000000 */
[----:B------:R4:W-:Y:S01]  /*b120*/  MUFU.TANH R95, R16 ;  /* 0x00000010005f7308 */ /* 0x0009e20000002400 */
[----:B--2---:R-:W-:Y:S02]  /*b130*/  FSEL R29, R29, -INF , !P0 ;  /* 0xff8000001d1d7808 */ /* 0x004fe40004000000 */
[----:B------:R-:W-:Y:S01]  /*b140*/  ISETP.GT.AND P0, PT, R48, R37, PT ;  /* 0x000000253000720c */ /* 0x000fe20003f04270 */
[----:B------:R-:W-:Y:S01]  /*b150*/  VIADD R37, R65, 0x11 ;  /* 0x0000001141257836 */ /* 0x000fe20000000000 */
[----:B------:R-:W-:Y:S01]  /*b160*/  FSEL R43, R29, -INF , !P6 ;  /* 0xff8000001d2b7808 */ /* 0x000fe20007000000 */
[----:B------:R-:W-:Y:S01]  /*b170*/  VIADD R29, R65, 0x9 ;  /* 0x00000009411d7836 */ /* 0x000fe20000000000 */
[-C--:B------:R-:W-:Y:S01]  /*b180*/  ISETP.GT.AND P6, PT, R42, R31.reuse, PT ;  /* 0x0000001f2a00720c */ /* 0x080fe20003fc4270 */
[-C--:B------:R-:W-:Y:S01]  /*b190*/  FMUL.FTZ R20, R20, R0.reuse ;  /* 0x0000000014147220 */ /* 0x080fe20000410000 */
[----:B------:R-:W-:Y:S01]  /*b1a0*/  FSEL R70, R70, -INF , !P0 ;  /* 0xff80000046467808 */ /* 0x000fe20004000000 */
[-C--:B------:R-:W-:Y:S01]  /*b1b0*/  FMUL.FTZ R21, R21, R0.reuse ;  /* 0x0000000015157220 */ /* 0x080fe20000410000 */
[----:B---3--:R-:W-:Y:S01]  /*b1c0*/  FSEL R28, R28, -INF , !P5 ;  /* 0xff8000001c1c7808 */ /* 0x008fe20006800000 */
[----:B------:R-:W2:Y:S01]  /*b1d0*/  MUFU.TANH R73, R73 ;  /* 0x0000004900497308 */ /* 0x000ea20000002400 */
[----:B------:R-:W-:Y:S01]  /*b1e0*/  ISETP.GT.AND P4, PT, R48, R31, PT ;  /* 0x0000001f3000720c */ /* 0x000fe20003f84270 */
[----:B------:R-:W-:Y:S01]  /*b1f0*/  FMUL.FTZ R105, R22, R0 ;  /* 0x0000000016697220 */ /* 0x000fe20000410000 */
[----:B------:R-:W-:-:S02]  /*b200*/  FSEL R159, R74, -INF , !P3 ;  /* 0xff8000004a9f7808 */ /* 0x000fc40005800000 */
[----:B------:R-:W-:Y:S01]  /*b210*/  FSEL R78, R70, -INF , !P2 ;  /* 0xff800000464e7808 */ /* 0x000fe20005000000 */
[----:B----4-:R-:W-:Y:S03]  /*b220*/  HMMA.16816.F32.BF16 R16, R12, R56, RZ ;  /* 0x000000380c10723c */ /* 0x010fe600000418ff */
[----:B------:R-:W-:Y:S01]  /*b230*/  FSEL R72, R72, -INF , !P6 ;  /* 0xff80000048487808 */ /* 0x000fe20007000000 */
[----:B------:R-:W-:Y:S01]  /*b240*/  MUFU.TANH R104, R20 ;  /* 0x0000001400687308 */ /* 0x000fe20000002400 */
[----:B------:R-:W-:Y:S02]  /*b250*/  FSEL R40, R28, -INF , !P1 ;  /* 0xff8000001c287808 */ /* 0x000fe40004800000 */
[----:B------:R-:W-:Y:S02]  /*b260*/  ISETP.GT.AND P3, PT, R42, R29, PT ;  /* 0x0000001d2a00720c */ /* 0x000fe40003f64270 */
[----:B------:R-:W-:-:S02]  /*b270*/  ISETP.GE.AND P0, PT, R29, R204, PT ;  /* 0x000000cc1d00720c */ /* 0x000fc40003f06270 */
[----:B------:R-:W-:Y:S01]  /*b280*/  ISETP.GE.AND P2, PT, R29, R202, PT ;  /* 0x000000ca1d00720c */ /* 0x000fe20003f46270 */
[----:B------:R-:W3:Y:S01]  /*b290*/  MUFU.TANH R87, R87 ;  /* 0x0000005700577308 */ /* 0x000ee20000002400 */
[----:B------:R-:W-:Y:S01]  /*b2a0*/  ISETP.GT.AND P6, PT, R48, R29, PT ;  /* 0x0000001d3000720c */ /* 0x000fe20003fc4270 */
[----:B------:R-:W-:Y:S01]  /*b2b0*/  VIADD R29, R65, 0x10 ;  /* 0x00000010411d7836 */ /* 0x000fe20000000000 */
[C---:B------:R-:W-:Y:S02]  /*b2c0*/  ISETP.GE.AND P5, PT, R31.reuse, R204, PT ;  /* 0x000000cc1f00720c */ /* 0x040fe40003fa6270 */
[----:B------:R-:W-:Y:S02]  /*b2d0*/  ISETP.GE.AND P1, PT, R31, R202, PT ;  /* 0x000000ca1f00720c */ /* 0x000fe40003f26270 */
[----:B------:R-:W-:Y:S01]  /*b2e0*/  FSEL R76, R76, -INF , !P4 ;  /* 0xff8000004c4c7808 */ /* 0x000fe20006000000 */
[----:B------:R-:W4:Y:S01]  /*b2f0*/  MUFU.TANH R66, R66 ;  /* 0x0000004200427308 */ /* 0x000f220000002400 */
[----:B------:R-:W-:Y:S01]  /*b300*/  FSEL R151, R72, -INF , !P5 ;  /* 0xff80000048977808 */ /* 0x000fe20006800000 */
[----:B-1----:R-:W-:Y:S05]  /*b310*/  HMMA.16816.F32.BF16 R16, R4, R24, R16 ;  /* 0x000000180410723c */ /* 0x002fea0000041810 */
[----:B------:R-:W-:Y:S01]  /*b320*/  FSEL R76, R76, -INF , !P1 ;  /* 0xff8000004c4c7808 */ /* 0x000fe20004800000 */
[----:B------:R-:W-:Y:S01]  /*b330*/  VIADD R25, R65, 0x18 ;  /* 0x0000001841197836 */ /* 0x000fe20000000000 */
[----:B------:R-:W-:-:S02]  /*b340*/  FSEL R83, R83, -INF , !P3 ;  /* 0xff80000053537808 */ /* 0x000fc40005800000 */
[-C--:B------:R-:W-:Y:S01]  /*b350*/  ISETP.GT.AND P5, PT, R42, R29.reuse, PT ;  /* 0x0000001d2a00720c */ /* 0x080fe20003fa4270 */
[----:B------:R-:W1:Y:S01]  /*b360*/  MUFU.TANH R92, R92 ;  /* 0x0000005c005c7308 */ /* 0x000e620000002400 */
[C---:B------:R-:W-:Y:S02]  /*b370*/  ISETP.GE.AND P4, PT, R29.reuse, R204, PT ;  /* 0x000000cc1d00720c */ /* 0x040fe40003f86270 */
[----:B------:R-:W-:Y:S02]  /*b380*/  ISETP.GE.AND P1, PT, R29, R202, PT ;  /* 0x000000ca1d00720c */ /* 0x000fe40003f26270 */
[----:B------:R-:W-:Y:S02]  /*b390*/  ISETP.GT.AND P3, PT, R48, R29, PT ;  /* 0x0000001d3000720c */ /* 0x000fe40003f64270 */
[----:B------:R-:W4:Y:S01]  /*b3a0*/  LDSM.16.M88.4 R28, [R33+0x2800] ;  /* 0x00280000211c783b */ /* 0x000f220000000200 */
[----:B------:R-:W-:Y:S01]  /*b3b0*/  FSEL R245, R83, -INF , !P0 ;  /* 0xff80000053f57808 */ /* 0x000fe20004000000 */
[----:B------:R-:W1:Y:S01]  /*b3c0*/  MUFU.TANH R67, R67 ;  /* 0x0000004300437308 */ /* 0x000e620000002400 */
[----:B------:R-:W-:Y:S01]  /*b3d0*/  FSEL R141, R93, -INF , !P5 ;  /* 0xff8000005d8d7808 */ /* 0x000fe20006800000 */
[-C--:B------:R-:W-:Y:S01]  /*b3e0*/  FMUL.FTZ R93, R23, R0.reuse ;  /* 0x00000000175d7220 */ /* 0x080fe20000410000 */
[-C--:B------:R-:W-:Y:S01]  /*b3f0*/  ISETP.GT.AND P0, PT, R42, R37.reuse, PT ;  /* 0x000000252a00720c */ /* 0x080fe20003f04270 */
[-C--:B------:R-:W-:Y:S01]  /*b400*/  FMUL.FTZ R16, R16, R0.reuse ;  /* 0x0000000010107220 */ /* 0x080fe20000410000 */
[----:B------:R-:W-:Y:S01]  /*b410*/  FSEL R72, R88, -INF , !P3 ;  /* 0xff80000058487808 */ /* 0x000fe20005800000 */
[-C--:B------:R-:W-:Y:S01]  /*b420*/  FMUL.FTZ R24, R17, R0.reuse ;  /* 0x0000000011187220 */ /* 0x080fe20000410000 */
[----:B------:R-:W-:Y:S01]  /*b430*/  FSEL R74, R94, -INF , !P6 ;  /* 0xff8000005e4a7808 */ /* 0x000fe20007000000 */
[----:B------:R2:W-:Y:S01]  /*b440*/  MUFU.TANH R83, R21 ;  /* 0x0000001500537308 */ /* 0x0005e20000002400 */
[----:B------:R-:W-:Y:S01]  /*b450*/  ISETP.GT.AND P5, PT, R48, R37, PT ;  /* 0x000000253000720c */ /* 0x000fe20003fa4270 */
[----:B------:R-:W-:Y:S01]  /*b460*/  FMUL.FTZ R88, R19, R0 ;  /* 0x0000000013587220 */ /* 0x000fe20000410000 */
[----:B------:R-:W-:-:S02]  /*b470*/  FSEL R141, R141, -INF , !P4 ;  /* 0xff8000008d8d7808 */ /* 0x000fc40006000000 */
[----:B------:R-:W-:Y:S02]  /*b480*/  FSEL R72, R72, -INF , !P1 ;  /* 0xff80000048487808 */ /* 0x000fe40004800000 */
[----:B------:R-:W-:Y:S01]  /*b490*/  FSEL R139, R69, -INF , !P0 ;  /* 0xff800000458b7808 */ /* 0x000fe20004000000 */
[----:B------:R-:W1:Y:S01]  /*b4a0*/  MUFU.TANH R2, R2 ;  /* 0x0000000200027308 */ /* 0x000e620000002400 */
[----:B------:R-:W-:Y:S02]  /*b4b0*/  FSEL R74, R74, -INF , !P2 ;  /* 0xff8000004a4a7808 */ /* 0x000fe40005000000 */
[-C--:B------:R-:W-:Y:S02]  /*b4c0*/  ISETP.GT.AND P4, PT, R42, R25.reuse, PT ;  /* 0x000000192a00720c */ /* 0x080fe40003f84270 */
[C---:B------:R-:W-:Y:S02]  /*b4d0*/  ISETP.GE.AND P3, PT, R25.reuse, R204, PT ;  /* 0x000000cc1900720c */ /* 0x040fe40003f66270 */
[----:B------:R-:W-:Y:S01]  /*b4e0*/  ISETP.GE.AND P1, PT, R25, R202, PT ;  /* 0x000000ca1900720c */ /* 0x000fe20003f26270 */
[----:B------:R4:W-:Y:S01]  /*b4f0*/  MUFU.TANH R69, R16 ;  /* 0x0000001000457308 */ /* 0x0009e20000002400 */
[----:B--2---:R-:W-:Y:S01]  /*b500*/  HMMA.16816.F32.BF16 R20, R12, R58, RZ ;  /* 0x0000003a0c14723c */ /* 0x004fe200000418ff */
[----:B------:R-:W2:Y:S02]  /*b510*/  LDSM.16.M88.4 R56, [R9+0x2800] ;  /* 0x002800000938783b */ /* 0x000ea40000000200 */
[----:B------:R-:W-:Y:S01]  /*b520*/  ISETP.GT.AND P0, PT, R48, R25, PT ;  /* 0x000000193000720c */ /* 0x000fe20003f04270 */
[----:B------:R-:W-:Y:S01]  /*b530*/  VIADD R25, R65, 0x19 ;  /* 0x0000001941197836 */ /* 0x000fe20000000000 */
[----:B------:R-:W-:-:S02]  /*b540*/  ISETP.GE.AND P6, PT, R37, R204, PT ;  /* 0x000000cc2500720c */ /* 0x000fc40003fc6270 */
[----:B------:R-:W-:Y:S01]  /*b550*/  ISETP.GE.AND P2, PT, R37, R202, PT ;  /* 0x000000ca2500720c */ /* 0x000fe20003f46270 */
[----:B------:R-:W2:Y:S01]  /*b560*/  MUFU.TANH R50, R50 ;  /* 0x0000003200327308 */ /* 0x000ea20000002400 */
[----:B------:R-:W-:Y:S01]  /*b570*/  FSEL R68, R68, -INF , !P5 ;  /* 0xff80000044447808 */ /* 0x000fe20006800000 */
[----:B------:R-:W-:Y:S01]  /*b580*/  VIADD R37, R65, 0x28 ;  /* 0x0000002841257836 */ /* 0x000fe20000000000 */
[----:B------:R-:W-:Y:S02]  /*b590*/  FSEL R139, R139, -INF , !P6 ;  /* 0xff8000008b8b7808 */ /* 0x000fe40007000000 */
[----:B------:R-:W-:Y:S02]  /*b5a0*/  FSEL R70, R68, -INF , !P2 ;  /* 0xff80000044467808 */ /* 0x000fe40005000000 */
[----:B------:R-:W-:Y:S01]  /*b5b0*/  FSEL R47, R73, -INF , !P4 ;  /* 0xff800000492f7808 */ /* 0x000fe20006000000 */
[----:B------:R-:W2:Y:S01]  /*b5c0*/  MUFU.TANH R84, R84 ;  /* 0x0000005400547308 */ /* 0x000ea20000002400 */
[----:B------:R-:W-:-:S02]  /*b5d0*/  ISETP.GT.AND P6, PT, R42, R25, PT ;  /* 0x000000192a00720c */ /* 0x000fc40003fc4270 */
[C---:B------:R-:W-:Y:S02]  /*b5e0*/  ISETP.GE.AND P5, PT, R25.reuse, R204, PT ;  /* 0x000000cc1900720c */ /* 0x040fe40003fa6270 */
[----:B------:R-:W-:Y:S01]  /*b5f0*/  ISETP.GE.AND P2, PT, R25, R202, PT ;  /* 0x000000ca1900720c */ /* 0x000fe20003f46270 */
[----:B------:R-:W-:Y:S05]  /*b600*/  HMMA.16816.F32.BF16 R20, R4, R26, R20 ;  /* 0x0000001a0414723c */ /* 0x000fea0000041814 */
[----:B------:R-:W-:Y:S01]  /*b610*/  ISETP.GT.AND P4, PT, R48, R25, PT ;  /* 0x000000193000720c */ /* 0x000fe20003f84270 */
[----:B------:R-:W-:Y:S01]  /*b620*/  VIADD R25, R65, 0x20 ;  /* 0x0000002041197836 */ /* 0x000fe20000000000 */
[----:B---3--:R-:W-:Y:S01]  /*b630*/  FSEL R68, R87, -INF , !P0 ;  /* 0xff80000057447808 */ /* 0x008fe20004000000 */
[----:B------:R-:W-:Y:S01]  /*b640*/  FMUL.FTZ R26, R18, R0 ;  /* 0x00000000121a7220 */ /* 0x000fe20000410000 */
[----:B------:R-:W-:Y:S01]  /*b650*/  FSEL R47, R47, -INF , !P3 ;  /* 0xff8000002f2f7808 */ /* 0x000fe20005800000 */
[----:B------:R-:W-:Y:S01]  /*b660*/  MUFU.TANH R73, R24 ;  /* 0x0000001800497308 */ /* 0x000fe20000002400 */
[----:B------:R-:W-:Y:S01]  /*b670*/  FSEL R68, R68, -INF , !P1 ;  /* 0xff80000044447808 */ /* 0x000fe20004800000 */
[----:B----4-:R-:W-:Y:S03]  /*b680*/  HMMA.16816.F32.BF16 R16, R12, R28, RZ ;  /* 0x0000001c0c10723c */ /* 0x010fe600000418ff */
[----:B------:R-:W-:-:S02]  /*b690*/  FSEL R66, R66, -INF , !P6 ;  /* 0xff80000042427808 */ /* 0x000fc40007000000 */
[-C--:B------:R-:W-:Y:S02]  /*b6a0*/  ISETP.GT.AND P3, PT, R42, R25.reuse, PT ;  /* 0x000000192a00720c */ /* 0x080fe40003f64270 */
[C---:B------:R-:W-:Y:S01]  /*b6b0*/  ISETP.GE.AND P0, PT, R25.reuse, R204, PT ;  /* 0x000000cc1900720c */ /* 0x040fe20003f06270 */
[----:B------:R3:W-:Y:S01]  /*b6c0*/  MUFU.TANH R87, R26 ;  /* 0x0000001a00577308 */ /* 0x0007e20000002400 */
[----:B------:R-:W-:Y:S01]  /*b6d0*/  ISETP.GE.AND P1, PT, R25, R202, PT ;  /* 0x000000ca1900720c */ /* 0x000fe20003f26270 */
[----:B------:R-:W-:Y:S01]  /*b6e0*/  HMMA.16816.F32.BF16 R28, R12, R30, RZ ;  /* 0x0000001e0c1c723c */ /* 0x000fe200000418ff */
[----:B------:R-:W-:Y:S01]  /*b6f0*/  ISETP.GT.AND P6, PT, R48, R25, PT ;  /* 0x000000193000720c */ /* 0x000fe20003fc4270 */
[----:B------:R-:W-:Y:S01]  /*b700*/  VIADD R25, R65, 0x21 ;  /* 0x0000002141197836 */ /* 0x000fe20000000000 */
[----:B-1----:R-:W-:Y:S01]  /*b710*/  FSEL R92, R92, -INF , !P4 ;  /* 0xff8000005c5c7808 */ /* 0x002fe20006000000 */
[-C--:B------:R-:W-:Y:S01]  /*b720*/  FMUL.FTZ R21, R21, R0.reuse ;  /* 0x0000000015157220 */ /* 0x080fe20000410000 */
[----:B------:R-:W-:Y:S01]  /*b730*/  FSEL R135, R66, -INF , !P5 ;  /* 0xff80000042877808 */ /* 0x000fe20006800000 */
[-C--:B------:R-:W-:Y:S01]  /*b740*/  FMUL.FTZ R20, R20, R0.reuse ;  /* 0x0000000014147220 */ /* 0x080fe20000410000 */
[----:B------:R-:W-:Y:S01]  /*b750*/  FSEL R66, R92, -INF , !P2 ;  /* 0xff8000005c427808 */ /* 0x000fe20005000000 */
[----:B------:R-:W-:Y:S01]  /*b760*/  FMUL.FTZ R22, R22, R0 ;  /* 0x0000000016167220 */ /* 0x000fe20000410000 */
[----:B------:R-:W-:Y:S01]  /*b770*/  FSEL R39, R90, -INF , !P3 ;  /* 0xff8000005a277808 */ /* 0x000fe20005800000 */
[----:B------:R1:W-:Y:S01]  /*b780*/  MUFU.TANH R92, R21 ;  /* 0x00000015005c7308 */ /* 0x0003e20000002400 */
[----:B------:R-:W-:Y:S01]  /*b790*/  ISETP.GT.AND P5, PT, R42, R25, PT ;  /* 0x000000192a00720c */ /* 0x000fe20003fa4270 */
[----:B--2---:R-:W-:Y:S05]  /*b7a0*/  HMMA.16816.F32.BF16 R16, R4, R56, R16 ;  /* 0x000000380410723c */ /* 0x004fea0000041810 */
[----:B------:R-:W-:Y:S01]  /*b7b0*/  ISETP.GE.AND P4, PT, R25, R204, PT ;  /* 0x000000cc1900720c */ /* 0x000fe20003f86270 */
[----:B------:R-:W-:Y:S01]  /*b7c0*/  VIADD R57, R65, 0x30 ;  /* 0x0000003041397836 */ /* 0x000fe20000000000 */
[----:B------:R-:W-:-:S02]  /*b7d0*/  ISETP.GE.AND P2, PT, R25, R202, PT ;  /* 0x000000ca1900720c */ /* 0x000fc40003f46270 */
[----:B------:R-:W-:Y:S01]  /*b7e0*/  ISETP.GT.AND P3, PT, R48, R25, PT ;  /* 0x000000193000720c */ /* 0x000fe20003f64270 */
[----:B------:R-:W2:Y:S01]  /*b7f0*/  MUFU.TANH R71, R71 ;  /* 0x0000004700477308 */ /* 0x000ea20000002400 */
[----:B---3--:R-:W3:Y:S01]  /*b800*/  LDSM.16.M88.4 R24, [R33+0x2c00] ;  /* 0x002c00002118783b */ /* 0x008ee20000000200 */
[----:B------:R-:W-:Y:S01]  /*b810*/  FSEL R46, R67, -INF , !P6 ;  /* 0xff800000432e7808 */ /* 0x000fe20007000000 */
[-C--:B------:R-:W-:Y:S01]  /*b820*/  FMUL.FTZ R67, R23, R0.reuse ;  /* 0x0000000017437220 */ /* 0x080fe20000410000 */
[----:B------:R-:W-:Y:S01]  /*b830*/  FSEL R39, R39, -INF , !P0 ;  /* 0xff80000027277808 */ /* 0x000fe20004000000 */
[----:B------:R-:W-:Y:S03]  /*b840*/  HMMA.16816.F32.BF16 R28, R4, R58, R28 ;  /* 0x0000003a041c723c */ /* 0x000fe6000004181c */
[----:B------:R-:W-:Y:S02]  /*b850*/  FSEL R2, R2, -INF , !P5 ;  /* 0xff80000002027808 */ /* 0x000fe40006800000 */
[-C--:B------:R-:W-:Y:S01]  /*b860*/  ISETP.GT.AND P0, PT, R42, R37.reuse, PT ;  /* 0x000000252a00720c */ /* 0x080fe20003f04270 */
[----:B-1----:R-:W-:Y:S01]  /*b870*/  VIADD R21, R65, 0x29 ;  /* 0x0000002941157836 */ /* 0x002fe20000000000 */
[----:B------:R-:W-:Y:S01]  /*b880*/  FSEL R50, R50, -INF , !P3 ;  /* 0xff80000032327808 */ /* 0x000fe20005800000 */
[----:B------:R-:W-:Y:S01]  /*b890*/  MUFU.TANH R54, R20 ;  /* 0x0000001400367308 */ /* 0x000fe20000002400 */
[----:B------:R-:W-:Y:S01]  /*b8a0*/  FSEL R46, R46, -INF , !P1 ;  /* 0xff8000002e2e7808 */ /* 0x000fe20004800000 */
[----:B------:R-:W-:Y:S01]  /*b8b0*/  FMUL.FTZ R16, R16, R0 ;  /* 0x0000000010107220 */ /* 0x000fe20000410000 */
[----:B------:R-:W-:Y:S01]  /*b8c0*/  ISETP.GE.AND P6, PT, R37, R204, PT ;  /* 0x000000cc2500720c */ /* 0x000fe20003fc6270 */
[----:B------:R-:W-:Y:S01]  /*b8d0*/  FMUL.FTZ R58, R17, R0 ;  /* 0x00000000113a7220 */ /* 0x000fe20000410000 */
[----:B------:R-:W-:Y:S01]  /*b8e0*/  ISETP.GE.AND P1, PT, R37, R202, PT ;  /* 0x000000ca2500720c */ /* 0x000fe20003f26270 */
[-C--:B------:R-:W-:Y:S01]  /*b8f0*/  FMUL.FTZ R56, R19, R0.reuse ;  /* 0x0000000013387220 */ /* 0x080fe20000410000 */
[----:B------:R-:W-:Y:S01]  /*b900*/  ISETP.GT.AND P5, PT, R48, R37, PT ;  /* 0x000000253000720c */ /* 0x000fe20003fa4270 */
[----:B------:R1:W-:Y:S01]  /*b910*/  MUFU.TANH R103, R22 ;  /* 0x0000001600677308 */ /* 0x0003e20000002400 */
[----:B------:R-:W-:Y:S01]  /*b920*/  FSEL R37, R2, -INF , !P4 ;  /* 0xff80000002257808 */ /* 0x000fe20006000000 */
[----:B------:R-:W-:Y:S01]  /*b930*/  FMUL.FTZ R101, R18, R0 ;  /* 0x0000000012657220 */ /* 0x000fe20000410000 */
[----:B------:R-:W-:-:S02]  /*b940*/  FSEL R2, R50, -INF , !P2 ;  /* 0xff80000032027808 */ /* 0x000fc40005000000 */
[----:B------:R-:W-:Y:S01]  /*b950*/  FSEL R85, R85, -INF , !P0 ;  /* 0xff80000055557808 */ /* 0x000fe20004000000 */
[----:B------:R-:W-:Y:S01]  /*b960*/  FMUL.FTZ R28, R28, R0 ;  /* 0x000000001c1c7220 */ /* 0x000fe20000410000 */
[-C--:B------:R-:W-:Y:S01]  /*b970*/  ISETP.GT.AND P4, PT, R42, R21.reuse, PT ;  /* 0x000000152a00720c */ /* 0x080fe20003f84270 */
[----:B------:R-:W4:Y:S01]  /*b980*/  MUFU.TANH R51, R51 ;  /* 0x0000003300337308 */ /* 0x000f220000002400 */
[----:B------:R-:W-:Y:S01]  /*b990*/  ISETP.GE.AND P3, PT, R21, R204, PT ;  /* 0x000000cc1500720c */ /* 0x000fe20003f66270 */
[----:B------:R-:W-:Y:S01]  /*b9a0*/  FMUL.FTZ R29, R29, R0 ;  /* 0x000000001d1d7220 */ /* 0x000fe20000410000 */
[----:B------:R-:W-:Y:S01]  /*b9b0*/  ISETP.GE.AND P2, PT, R21, R202, PT ;  /* 0x000000ca1500720c */ /* 0x000fe20003f46270 */
[-C--:B------:R-:W-:Y:S01]  /*b9c0*/  FMUL.FTZ R30, R30, R0.reuse ;  /* 0x000000001e1e7220 */ /* 0x080fe20000410000 */
[----:B------:R-:W-:Y:S01]  /*b9d0*/  ISETP.GT.AND P0, PT, R48, R21, PT ;  /* 0x000000153000720c */ /* 0x000fe20003f04270 */
[----:B------:R-:W-:Y:S01]  /*b9e0*/  FMUL.FTZ R100, R31, R0 ;  /* 0x000000001f647220 */ /* 0x000fe20000410000 */
[----:B------:R-:W-:Y:S01]  /*b9f0*/  FSEL R84, R84, -INF , !P5 ;  /* 0xff80000054547808 */ /* 0x000fe20006800000 */
[----:B------:R-:W3:Y:S01]  /*ba00*/  MUFU.TANH R86, R86 ;  /* 0x0000005600567308 */ /* 0x000ee20000002400 */
[----:B-1----:R-:W1:Y:S01]  /*ba10*/  LDSM.16.M88.4 R20, [R9+0x2c00] ;  /* 0x002c00000914783b */ /* 0x002e620000000200 */
[----:B------:R-:W-:-:S02]  /*ba20*/  FSEL R133, R85, -INF , !P6 ;  /* 0xff80000055857808 */ /* 0x000fc40007000000 */
[----:B------:R-:W-:Y:S02]  /*ba30*/  FSEL R84, R84, -INF , !P1 ;  /* 0xff80000054547808 */ /* 0x000fe40004800000 */
[----:B--2---:R-:W-:Y:S02]  /*ba40*/  FSEL R71, R71, -INF , !P4 ;  /* 0xff80000047477808 */ /* 0x004fe40006000000 */
[-C--:B------:R-:W-:Y:S01]  /*ba50*/  ISETP.GT.AND P6, PT, R42, R57.reuse, PT ;  /* 0x000000392a00720c */ /* 0x080fe20003fc4270 */
[----:B------:R-:W2:Y:S01]  /*ba60*/  MUFU.TANH R91, R91 ;  /* 0x0000005b005b7308 */ /* 0x000ea20000002400 */
[C---:B------:R-:W-:Y:S02]  /*ba70*/  ISETP.GE.AND P5, PT, R57.reuse, R204, PT ;  /* 0x000000cc3900720c */ /* 0x040fe40003fa6270 */
[----:B------:R-:W-:Y:S02]  /*ba80*/  ISETP.GE.AND P1, PT, R57, R202, PT ;  /* 0x000000ca3900720c */ /* 0x000fe40003f26270 */
[----:B------:R-:W-:Y:S01]  /*ba90*/  ISETP.GT.AND P4, PT, R48, R57, PT ;  /* 0x000000393000720c */ /* 0x000fe20003f84270 */
[----:B------:R-:W-:Y:S01]  /*baa0*/  VIADD R57, R65, 0x31 ;  /* 0x0000003141397836 */ /* 0x000fe20000000000 */
[----:B----4-:R-:W-:Y:S01]  /*bab0*/  FSEL R51, R51, -INF , !P0 ;  /* 0xff80000033337808 */ /* 0x010fe20004000000 */
[----:B------:R4:W-:Y:S01]  /*bac0*/  MUFU.TANH R50, R16 ;  /* 0x0000001000327308 */ /* 0x0009e20000002400 */
[----:B------:R-:W-:-:S02]  /*bad0*/  FSEL R97, R71, -INF , !P3 ;  /* 0xff80000047617808 */ /* 0x000fc40005800000 */
[----:B------:R-:W-:Y:S02]  /*bae0*/  FSEL R90, R51, -INF , !P2 ;  /* 0xff800000335a7808 */ /* 0x000fe40005000000 */
[----:B---3--:R-:W-:Y:S02]  /*baf0*/  FSEL R86, R86, -INF , !P6 ;  /* 0xff80000056567808 */ /* 0x008fe40007000000 */
[-C--:B------:R-:W-:Y:S01]  /*bb00*/  ISETP.GT.AND P3, PT, R42, R57.reuse, PT ;  /* 0x000000392a00720c */ /* 0x080fe20003f64270 */
[----:B------:R-:W3:Y:S01]  /*bb10*/  MUFU.TANH R55, R55 ;  /* 0x0000003700377308 */ /* 0x000ee20000002400 */
[C---:B------:R-:W-:Y:S02]  /*bb20*/  ISETP.GE.AND P0, PT, R57.reuse, R204, PT ;  /* 0x000000cc3900720c */ /* 0x040fe40003f06270 */
[----:B------:R-:W-:Y:S02]  /*bb30*/  ISETP.GE.AND P2, PT, R57, R202, PT ;  /* 0x000000ca3900720c */ /* 0x000fe40003f46270 */
[----:B------:R-:W-:-:S02]  /*bb40*/  ISETP.GT.AND P6, PT, R48, R57, PT ;  /* 0x000000393000720c */ /* 0x000fc40003fc4270 */
[----:B--2---:R-:W-:Y:S01]  /*bb50*/  FSEL R91, R91, -INF , !P4 ;  /* 0xff8000005b5b7808 */ /* 0x004fe20006000000 */
[----:B------:R-:W-:Y:S01]  /*bb60*/  MUFU.TANH R85, R58 ;  /* 0x0000003a00557308 */ /* 0x000fe20000002400 */
[----:B----4-:R-:W-:Y:S03]  /*bb70*/  HMMA.16816.F32.BF16 R16, R12, R24, RZ ;  /* 0x000000180c10723c */ /* 0x010fe600000418ff */
[----:B------:R-:W-:Y:S01]  /*bb80*/  VIADD R25, R65, 0x38 ;  /* 0x0000003841197836 */ /* 0x000fe20000000000 */
[----:B------:R-:W-:Y:S02]  /*bb90*/  FSEL R243, R86, -INF , !P5 ;  /* 0xff80000056f37808 */ /* 0x000fe40006800000 */
[----:B------:R-:W-:Y:S02]  /*bba0*/  FSEL R86, R91, -INF , !P1 ;  /* 0xff8000005b567808 */ /* 0x000fe40004800000 */
[----:B------:R-:W-:Y:S01]  /*bbb0*/  ISETP.GT.AND P5, PT, R42, R25, PT ;  /* 0x000000192a00720c */ /* 0x000fe20003fa4270 */
[----:B------:R2:W-:Y:S01]  /*bbc0*/  MUFU.TANH R51, R56 ;  /* 0x0000003800337308 */ /* 0x0005e20000002400 */
[----:B---3--:R-:W-:-:S02]  /*bbd0*/  FSEL R147, R55, -INF , !P3 ;  /* 0xff80000037937808 */ /* 0x008fc40005800000 */
[C---:B------:R-:W-:Y:S02]  /*bbe0*/  ISETP.GE.AND P4, PT, R25.reuse, R204, PT ;  /* 0x000000cc1900720c */ /* 0x040fe40003f86270 */
[----:B------:R-:W-:Y:S02]  /*bbf0*/  ISETP.GE.AND P1, PT, R25, R202, PT ;  /* 0x000000ca1900720c */ /* 0x000fe40003f26270 */
[----:B------:R-:W-:Y:S01]  /*bc00*/  ISETP.GT.AND P3, PT, R48, R25, PT ;  /* 0x000000193000720c */ /* 0x000fe20003f64270 */
[----:B------:R-:W3:Y:S01]  /*bc10*/  MUFU.TANH R77, R77 ;  /* 0x0000004d004d7308 */ /* 0x000ee20000002400 */
[----:B------:R-:W-:Y:S01]  /*bc20*/  HMMA.16816.F32.BF16 R24, R12, R26, RZ ;  /* 0x0000001a0c18723c */ /* 0x000fe200000418ff */
[----:B------:R-:W-:Y:S02]  /*bc30*/  FSEL R147, R147, -INF , !P0 ;  /* 0xff80000093937808 */ /* 0x000fe40004000000 */
[----:B------:R-:W-:Y:S02]  /*bc40*/  FSEL R79, R79, -INF , !P5 ;  /* 0xff8000004f4f7808 */ /* 0x000fe40006800000 */
[----:B------:R-:W-:-:S02]  /*bc50*/  FSEL R81, R81, -INF , !P3 ;  /* 0xff80000051517808 */ /* 0x000fc40005800000 */
[----:B------:R-:W4:Y:S01]  /*bc60*/  MUFU.TANH R98, R98 ;  /* 0x0000006200627308 */ /* 0x000f220000002400 */
[----:B--2---:R-:W2:Y:S01]  /*bc70*/  LDSM.16.M88.4 R56, [R33+0x3000] ;  /* 0x003000002138783b */ /* 0x004ea20000000200 */
[----:B-1----:R-:W-:Y:S05]  /*bc80*/  HMMA.16816.F32.BF16 R16, R4, R20, R16 ;  /* 0x000000140410723c */ /* 0x002fea0000041810 */
[----:B------:R-:W-:Y:S01]  /*bc90*/  VIADD R21, R65, 0x39 ;  /* 0x0000003941157836 */ /* 0x000fe20000000000 */
[----:B------:R-:W-:Y:S02]  /*bca0*/  FSEL R241, R79, -INF , !P4 ;  /* 0xff8000004ff17808 */ /* 0x000fe40006000000 */
[----:B------:R-:W-:Y:S01]  /*bcb0*/  FSEL R94, R81, -INF , !P1 ;  /* 0xff800000515e7808 */ /* 0x000fe20004800000 */
[----:B------:R-:W1:Y:S01]  /*bcc0*/  MUFU.TANH R107, R107 ;  /* 0x0000006b006b7308 */ /* 0x000e620000002400 */
[----:B---3--:R-:W-:-:S02]  /*bcd0*/  FSEL R77, R77, -INF , !P6 ;  /* 0xff8000004d4d7808 */ /* 0x008fc40007000000 */
[-C--:B------:R-:W-:Y:S02]  /*bce0*/  ISETP.GT.AND P0, PT, R42, R21.reuse, PT ;  /* 0x000000152a00720c */ /* 0x080fe40003f04270 */
[----:B------:R-:W-:Y:S01]  /*bcf0*/  FSEL R96, R77, -INF , !P2 ;  /* 0xff8000004d607808 */ /* 0x000fe20005000000 */
[----:B------:R-:W-:Y:S03]  /*bd00*/  HMMA.16816.F32.BF16 R24, R4, R22, R24 ;  /* 0x000000160418723c */ /* 0x000fe60000041818 */
[C---:B------:R-:W-:Y:S01]  /*bd10*/  ISETP.GE.AND P6, PT, R21.reuse, R204, PT ;  /* 0x000000cc1500720c */ /* 0x040fe20003fc6270 */
[----:B------:R-:W-:Y:S01]  /*bd20*/  MUFU.TANH R71, R28 ;  /* 0x0000001c00477308 */ /* 0x000fe20000002400 */
[----:B------:R-:W-:Y:S02]  /*bd30*/  ISETP.GE.AND P2, PT, R21, R202, PT ;  /* 0x000000ca1500720c */ /* 0x000fe40003f46270 */
[----:B------:R-:W-:Y:S01]  /*bd40*/  ISETP.GT.AND P5, PT, R48, R21, PT ;  /* 0x000000153000720c */ /* 0x000fe20003fa4270 */
[----:B------:R-:W-:Y:S01]  /*bd50*/  VIADD R21, R65, 0x40 ;  /* 0x0000004041157836 */ /* 0x000fe20000000000 */
[----:B------:R-:W-:Y:S01]  /*bd60*/  FSEL R75, R75, -INF , !P0 ;  /* 0xff8000004b4b7808 */ /* 0x000fe20004000000 */
[-C--:B------:R-:W-:Y:S01]  /*bd70*/  FMUL.FTZ R16, R16, R0.reuse ;  /* 0x0000000010107220 */ /* 0x080fe20000410000 */
[----:B----4-:R-:W-:Y:S01]  /*bd80*/  FSEL R98, R98, -INF , !P5 ;  /* 0xff80000062627808 */ /* 0x010fe20006800000 */
[----:B------:R-:W-:Y:S01]  /*bd90*/  MUFU.TANH R55, R29 ;  /* 0x0000001d00377308 */ /* 0x000fe20000002400 */
[----:B------:R-:W-:Y:S01]  /*bda0*/  ISETP.GT.AND P4, PT, R42, R21, PT ;  /* 0x000000152a00720c */ /* 0x000fe20003f84270 */
[----:B------:R-:W-:Y:S01]  /*bdb0*/  FMUL.FTZ R79, R17, R0 ;  /* 0x00000000114f7220 */ /* 0x000fe20000410000 */
[C---:B------:R-:W-:Y:S01]  /*bdc0*/  ISETP.GE.AND P3, PT, R21.reuse, R204, PT ;  /* 0x000000cc1500720c */ /* 0x040fe20003f66270 */
[----:B------:R-:W-:Y:S01]  /*bdd0*/  FMUL.FTZ R99, R18, R0 ;  /* 0x0000000012637220 */ /* 0x000fe20000410000 */
[----:B------:R-:W-:-:S02]  /*bde0*/  ISETP.GE.AND P1, PT, R21, R202, PT ;  /* 0x000000ca1500720c */ /* 0x000fc40003f26270 */
[----:B------:R-:W-:Y:S01]  /*bdf0*/  ISETP.GT.AND P0, PT, R48, R21, PT ;  /* 0x000000153000720c */ /* 0x000fe20003f04270 */
[----:B------:R3:W-:Y:S01]  /*be00*/  MUFU.TANH R91, R30 ;  /* 0x0000001e005b7308 */ /* 0x0007e20000002400 */
[----:B------:R-:W-:Y:S01]  /*be10*/  VIADD R21, R65, 0x41 ;  /* 0x0000004141157836 */ /* 0x000fe20000000000 */
[----:B------:R-:W-:Y:S01]  /*be20*/  FSEL R155, R75, -INF , !P6 ;  /* 0xff8000004b9b7808 */ /* 0x000fe20007000000 */
[-C--:B------:R-:W-:Y:S01]  /*be30*/  FMUL.FTZ R24, R24, R0.reuse ;  /* 0x0000000018187220 */ /* 0x080fe20000410000 */
[----:B------:R-:W-:Y:S01]  /*be40*/  FSEL R98, R98, -INF , !P2 ;  /* 0xff80000062627808 */ /* 0x000fe20005000000 */
[-C--:B------:R-:W-:Y:S01]  /*be50*/  FMUL.FTZ R25, R25, R0.reuse ;  /* 0x0000000019197220 */ /* 0x080fe20000410000 */
[----:B------:R-:W-:Y:S01]  /*be60*/  FSEL R239, R95, -INF , !P4 ;  /* 0xff8000005fef7808 */ /* 0x000fe20006000000 */
[-C--:B------:R-:W-:Y:S01]  /*be70*/  FMUL.FTZ R95, R19, R0.reuse ;  /* 0x00000000135f7220 */ /* 0x080fe20000410000 */
[----:B------:R-:W4:Y:S01]  /*be80*/  MUFU.TANH R89, R89 ;  /* 0x0000005900597308 */ /* 0x000f220000002400 */
[----:B------:R-:W-:Y:S01]  /*be90*/  ISETP.GT.AND P6, PT, R42, R21, PT ;  /* 0x000000152a00720c */ /* 0x000fe20003fc4270 */
[----:B------:R-:W-:Y:S01]  /*bea0*/  FMUL.FTZ R75, R27, R0 ;  /* 0x000000001b4b7220 */ /* 0x000fe20000410000 */
[----:B------:R-:W-:-:S02]  /*beb0*/  ISETP.GE.AND P5, PT, R21, R204, PT ;  /* 0x000000cc1500720c */ /* 0x000fc40003fa6270 */
[----:B------:R-:W-:Y:S02]  /*bec0*/  ISETP.GE.AND P2, PT, R21, R202, PT ;  /* 0x000000ca1500720c */ /* 0x000fe40003f46270 */
[----:B------:R-:W-:Y:S01]  /*bed0*/  ISETP.GT.AND P4, PT, R48, R21, PT ;  /* 0x000000153000720c */ /* 0x000fe20003f84270 */
[----:B------:R-:W2:Y:S01]  /*bee0*/  MUFU.TANH R106, R106 ;  /* 0x0000006a006a7308 */ /* 0x000ea20000002400 */
[----:B---3--:R-:W3:Y:S01]  /*bef0*/  LDSM.16.M88.4 R28, [R9+0x3000] ;  /* 0x00300000091c783b */ /* 0x008ee20000000200 */
[----:B------:R-:W-:Y:S01]  /*bf00*/  VIADD R21, R65, 0x48 ;  /* 0x0000004841157836 */ /* 0x000fe20000000000 */
[----:B-1----:R-:W-:Y:S02]  /*bf10*/  FSEL R107, R107, -INF , !P0 ;  /* 0xff8000006b6b7808 */ /* 0x002fe40004000000 */
[----:B------:R-:W-:Y:S02]  /*bf20*/  FSEL R239, R239, -INF , !P3 ;  /* 0xff800000efef7808 */ /* 0x000fe40005800000 */
[----:B------:R-:W-:Y:S01]  /*bf30*/  FSEL R112, R107, -INF , !P1 ;  /* 0xff8000006b707808 */ /* 0x000fe20004800000 */
[----:B------:R1:W-:Y:S01]  /*bf40*/  MUFU.TANH R81, R16 ;  /* 0x0000001000517308 */ /* 0x0003e20000002400 */
[----:B----4-:R-:W-:-:S02]  /*bf50*/  FSEL R89, R89, -INF , !P6 ;  /* 0xff80000059597808 */ /* 0x010fc40007000000 */
[-C--:B------:R-:W-:Y:S02]  /*bf60*/  ISETP.GT.AND P3, PT, R42, R21.reuse, PT ;  /* 0x000000152a00720c */ /* 0x080fe40003f64270 */
[C---:B------:R-:W-:Y:S02]  /*bf70*/  ISETP.GE.AND P0, PT, R21.reuse, R204, PT ;  /* 0x000000cc1500720c */ /* 0x040fe40003f06270 */
[----:B------:R-:W-:Y:S01]  /*bf80*/  ISETP.GE.AND P1, PT, R21, R202, PT ;  /* 0x000000ca1500720c */ /* 0x000fe20003f26270 */
[----:B------:R-:W4:Y:S01]  /*bf90*/  MUFU.TANH R105, R105 ;  /* 0x0000006900697308 */ /* 0x000f220000002400 */
[----:B------:R-:W-:Y:S01]  /*bfa0*/  ISETP.GT.AND P6, PT, R48, R21, PT ;  /* 0x000000153000720c */ /* 0x000fe20003fc4270 */
[----:B------:R-:W-:Y:S01]  /*bfb0*/  VIADD R21, R65, 0x49 ;  /* 0x0000004941157836 */ /* 0x000fe20000000000 */
[----:B--2---:R-:W-:Y:S02]  /*bfc0*/  FSEL R106, R106, -INF , !P4 ;  /* 0xff8000006a6a7808 */ /* 0x004fe40006000000 */
[----:B------:R-:W-:-:S02]  /*bfd0*/  FSEL R163, R89, -INF , !P5 ;  /* 0xff80000059a37808 */ /* 0x000fc40006800000 */
[----:B------:R-:W-:Y:S01]  /*bfe0*/  FSEL R110, R106, -INF , !P2 ;  /* 0xff8000006a6e7808 */ /* 0x000fe20005000000 */
[----:B------:R-:W2:Y:S01]  /*bff0*/  MUFU.TANH R93, R93 ;  /* 0x0000005d005d7308 */ /* 0x000ea20000002400 */
[----:B-1----:R-:W-:Y:S03]  /*c000*/  HMMA.16816.F32.BF16 R16, R12, R56, RZ ;  /* 0x000000380c10723c */ /* 0x002fe600000418ff */
[----:B------:R-:W-:Y:S01]  /*c010*/  FSEL R104, R104, -INF , !P3 ;  /* 0xff80000068687808 */ /* 0x000fe20005800000 */
[----:B------:R-:W-:Y:S01]  /*c020*/  VIADD R57, R65, 0x50 ;  /* 0x0000005041397836 */ /* 0x000fe20000000000 */
[-C--:B------:R-:W-:Y:S02]  /*c030*/  ISETP.GT.AND P5, PT, R42, R21.reuse, PT ;  /* 0x000000152a00720c */ /* 0x080fe40003fa4270 */
[C---:B------:R-:W-:Y:S02]  /*c040*/  ISETP.GE.AND P4, PT, R21.reuse, R204, PT ;  /* 0x000000cc1500720c */ /* 0x040fe40003f86270 */
[----:B------:R-:W-:Y:S01]  /*c050*/  ISETP.GE.AND P2, PT, R21, R202, PT ;  /* 0x000000ca1500720c */ /* 0x000fe20003f46270 */
[----:B------:R-:W-:Y:S01]  /*c060*/  MUFU.TANH R77, R24 ;  /* 0x00000018004d7308 */ /* 0x000fe20000002400 */
[----:B------:R-:W-:-:S02]  /*c070*/  ISETP.GT.AND P3, PT, R48, R21, PT ;  /* 0x000000153000720c */ /* 0x000fc40003f64270 */
[----:B------:R-:W1:Y:S01]  /*c080*/  LDSM.16.M88.4 R20, [R33+0x3400] ;  /* 0x003400002114783b */ /* 0x000e620000000200 */
[----:B----4-:R-:W-:Y:S02]  /*c090*/  FSEL R105, R105, -INF , !P6 ;  /* 0xff80000069697808 */ /* 0x010fe40007000000 */
[----:B------:R-:W-:Y:S02]  /*c0a0*/  FSEL R169, R104, -INF , !P0 ;  /* 0xff80000068a97808 */ /* 0x000fe40004000000 */
[----:B------:R4:W-:Y:S01]  /*c0b0*/  MUFU.TANH R89, R25 ;  /* 0x0000001900597308 */ /* 0x0009e20000002400 */
[----:B------:R-:W-:Y:S02]  /*c0c0*/  FSEL R116, R105, -INF , !P1 ;  /* 0xff80000069747808 */ /* 0x000fe40004800000 */
[----:B------:R-:W-:Y:S01]  /*c0d0*/  FSEL R125, R83, -INF , !P5 ;  /* 0xff800000537d7808 */ /* 0x000fe20006800000 */
[----:B---3--:R-:W-:Y:S05]  /*c0e0*/  HMMA.16816.F32.BF16 R16, R4, R28, R16 ;  /* 0x0000001c0410723c */ /* 0x008fea0000041810 */
[----:B------:R-:W-:Y:S01]  /*c0f0*/  FMUL.FTZ R28, R26, R0 ;  /* 0x000000001a1c7220 */ /* 0x000fe20000410000 */
[----:B------:R-:W-:Y:S01]  /*c100*/  ISETP.GT.AND P0, PT, R42, R57, PT ;  /* 0x000000392a00720c */ /* 0x000fe20003f04270 */
[----:B------:R-:W-:Y:S01]  /*c110*/  VIADD R29, R65, 0x51 ;  /* 0x00000051411d7836 */ /* 0x000fe20000000000 */
[C---:B------:R-:W-:Y:S01]  /*c120*/  ISETP.GE.AND P6, PT, R57.reuse, R204, PT ;  /* 0x000000cc3900720c */ /* 0x040fe20003fc6270 */
[----:B------:R-:W3:Y:S01]  /*c130*/  MUFU.TANH R88, R88 ;  /* 0x0000005800587308 */ /* 0x000ee20000002400 */
[----:B------:R-:W-:-:S02]  /*c140*/  ISETP.GE.AND P1, PT, R57, R202, PT ;  /* 0x000000ca3900720c */ /* 0x000fc40003f26270 */
[----:B------:R-:W-:Y:S02]  /*c150*/  ISETP.GT.AND P5, PT, R48, R57, PT ;  /* 0x000000393000720c */ /* 0x000fe40003fa4270 */
[----:B--2---:R-:W-:Y:S02]  /*c160*/  FSEL R93, R93, -INF , !P3 ;  /* 0xff8000005d5d7808 */ /* 0x004fe40005800000 */
[----:B------:R-:W-:Y:S01]  /*c170*/  FSEL R125, R125, -INF , !P4 ;  /* 0xff8000007d7d7808 */ /* 0x000fe20006000000 */
[----:B----4-:R-:W-:Y:S01]  /*c180*/  HMMA.16816.F32.BF16 R24, R12, R58, RZ ;  /* 0x0000003a0c18723c */ /* 0x010fe200000418ff */
[----:B------:R-:W2:Y:S02]  /*c190*/  LDSM.16.M88.4 R56, [R9+0x3400] ;  /* 0x003400000938783b */ /* 0x000ea40000000200 */
[----:B------:R-:W-:Y:S01]  /*c1a0*/  FSEL R122, R93, -INF , !P2 ;  /* 0xff8000005d7a7808 */ /* 0x000fe20005000000 */
[----:B------:R4:W-:Y:S01]  /*c1b0*/  MUFU.TANH R83, R28 ;  /* 0x0000001c00537308 */ /* 0x0009e20000002400 */
[----:B------:R-:W-:-:S02]  /*c1c0*/  FSEL R237, R69, -INF , !P0 ;  /* 0xff80000045ed7808 */ /* 0x000fc40004000000 */
[-C--:B------:R-:W-:Y:S01]  /*c1d0*/  ISETP.GT.AND P4, PT, R42, R29.reuse, PT ;  /* 0x0000001d2a00720c */ /* 0x080fe20003f84270 */
[----:B------:R-:W-:Y:S01]  /*c1e0*/  FMUL.FTZ R16, R16, R0 ;  /* 0x0000000010107220 */ /* 0x000fe20000410000 */
[----:B------:R-:W-:Y:S01]  /*c1f0*/  ISETP.GE.AND P3, PT, R29, R204, PT ;  /* 0x000000cc1d00720c */ /* 0x000fe20003f66270 */
[----:B------:R-:W-:Y:S01]  /*c200*/  FMUL.FTZ R104, R17, R0 ;  /* 0x0000000011687220 */ /* 0x000fe20000410000 */
[----:B------:R-:W-:Y:S01]  /*c210*/  ISETP.GE.AND P2, PT, R29, R202, PT ;  /* 0x000000ca1d00720c */ /* 0x000fe20003f46270 */
[----:B------:R1:W-:Y:S01]  /*c220*/  MUFU.TANH R69, R16 ;  /* 0x0000001000457308 */ /* 0x0003e20000002400 */
[----:B------:R-:W-:Y:S01]  /*c230*/  ISETP.GT.AND P0, PT, R48, R29, PT ;  /* 0x0000001d3000720c */ /* 0x000fe20003f04270 */
[----:B------:R-:W-:Y:S01]  /*c240*/  VIADD R29, R65, 0x58 ;  /* 0x00000058411d7836 */ /* 0x000fe20000000000 */
[----:B------:R-:W-:Y:S01]  /*c250*/  FSEL R87, R87, -INF , !P5 ;  /* 0xff80000057577808 */ /* 0x000fe20006800000 */
[----:B------:R-:W-:Y:S01]  /*c260*/  FMUL.FTZ R93, R18, R0 ;  /* 0x00000000125d7220 */ /* 0x000fe20000410000 */
[----:B------:R-:W-:-:S02]  /*c270*/  FSEL R237, R237, -INF , !P6 ;  /* 0xff800000eded7808 */ /* 0x000fc40007000000 */
[----:B------:R-:W-:Y:S01]  /*c280*/  FSEL R126, R87, -INF , !P1 ;  /* 0xff800000577e7808 */ /* 0x000fe20004800000 */
[----:B------:R-:W2:Y:S01]  /*c290*/  MUFU.TANH R67, R67 ;  /* 0x0000004300437308 */ /* 0x000ea20000002400 */
[----:B------:R-:W-:Y:S05]  /*c2a0*/  HMMA.16816.F32.BF16 R24, R4, R30, R24 ;  /* 0x0000001e0418723c */ /* 0x000fea0000041818 */
[----:B------:R-:W-:Y:S01]  /*c2b0*/  FSEL R73, R73, -INF , !P4 ;  /* 0xff80000049497808 */ /* 0x000fe20006000000 */
[----:B----4-:R-:W-:Y:S01]  /*c2c0*/  FMUL.FTZ R28, R19, R0 ;  /* 0x00000000131c7220 */ /* 0x010fe20000410000 */
[----:B------:R-:W-:Y:S02]  /*c2d0*/  ISETP.GT.AND P6, PT, R42, R29, PT ;  /* 0x0000001d2a00720c */ /* 0x000fe40003fc4270 */
[----:B------:R-:W-:-:S02]  /*c2e0*/  ISETP.GE.AND P5, PT, R29, R204, PT ;  /* 0x000000cc1d00720c */ /* 0x000fc40003fa6270 */
[----:B------:R-:W-:Y:S01]  /*c2f0*/  ISETP.GE.AND P1, PT, R29, R202, PT ;  /* 0x000000ca1d00720c */ /* 0x000fe20003f26270 */
[----:B-1----:R-:W-:Y:S03]  /*c300*/  HMMA.16816.F32.BF16 R16, R12, R20, RZ ;  /* 0x000000140c10723c */ /* 0x002fe600000418ff */
[----:B------:R-:W-:Y:S01]  /*c310*/  ISETP.GT.AND P4, PT, R48, R29, PT ;  /* 0x0000001d3000720c */ /* 0x000fe20003f84270 */
[----:B------:R-:W-:Y:S01]  /*c320*/  VIADD R29, R65, 0x59 ;  /* 0x00000059411d7836 */ /* 0x000fe20000000000 */
[----:B---3--:R-:W-:Y:S01]  /*c330*/  FSEL R88, R88, -INF , !P0 ;  /* 0xff80000058587808 */ /* 0x008fe20004000000 */
[----:B------:R-:W1:Y:S01]  /*c340*/  MUFU.TANH R101, R101 ;  /* 0x0000006500657308 */ /* 0x000e620000002400 */
[----:B------:R-:W-:Y:S01]  /*c350*/  FSEL R207, R73, -INF , !P3 ;  /* 0xff80000049cf7808 */ /* 0x000fe20005800000 */
[----:B------:R-:W-:Y:S01]  /*c360*/  VIADD R21, R65, 0x60 ;  /* 0x0000006041157836 */ /* 0x000fe20000000000 */
[----:B------:R-:W-:-:S02]  /*c370*/  FSEL R132, R88, -INF , !P2 ;  /* 0xff80000058847808 */ /* 0x000fc40005000000 */
[----:B------:R-:W-:Y:S02]  /*c380*/  FSEL R54, R54, -INF , !P6 ;  /* 0xff80000036367808 */ /* 0x000fe40007000000 */
[-C--:B------:R-:W-:Y:S01]  /*c390*/  ISETP.GT.AND P3, PT, R42, R29.reuse, PT ;  /* 0x0000001d2a00720c */ /* 0x080fe20003f64270 */
[----:B------:R3:W-:Y:S01]  /*c3a0*/  MUFU.TANH R88, R28 ;  /* 0x0000001c00587308 */ /* 0x0007e20000002400 */
[----:B------:R-:W-:Y:S01]  /*c3b0*/  ISETP.GE.AND P0, PT, R29, R204, PT ;  /* 0x000000cc1d00720c */ /* 0x000fe20003f06270 */
[----:B------:R-:W-:Y:S01]  /*c3c0*/  FMUL.FTZ R25, R25, R0 ;  /* 0x0000000019197220 */ /* 0x000fe20000410000 */
[----:B------:R-:W-:Y:S01]  /*c3d0*/  ISETP.GE.AND P2, PT, R29, R202, PT ;  /* 0x000000ca1d00720c */ /* 0x000fe20003f46270 */
[-C--:B------:R-:W-:Y:S01]  /*c3e0*/  FMUL.FTZ R24, R24, R0.reuse ;  /* 0x0000000018187220 */ /* 0x080fe20000410000 */
[----:B------:R-:W-:Y:S01]  /*c3f0*/  ISETP.GT.AND P6, PT, R48, R29, PT ;  /* 0x0000001d3000720c */ /* 0x000fe20003fc4270 */
[----:B------:R-:W-:Y:S01]  /*c400*/  FMUL.FTZ R26, R26, R0 ;  /* 0x000000001a1a7220 */ /* 0x000fe20000410000 */
[----:B------:R-:W-:Y:S01]  /*c410*/  FSEL R103, R103, -INF , !P4 ;  /* 0xff80000067677808 */ /* 0x000fe20006000000 */
[----:B--2---:R-:W-:Y:S05]  /*c420*/  HMMA.16816.F32.BF16 R16, R4, R56, R16 ;  /* 0x000000380410723c */ /* 0x004fea0000041810 */
[----:B------:R-:W-:Y:S01]  /*c430*/  FSEL R235, R54, -INF , !P5 ;  /* 0xff80000036eb7808 */ /* 0x000fe20006800000 */
[----:B------:R-:W-:Y:S01]  /*c440*/  MUFU.TANH R73, R24 ;  /* 0x0000001800497308 */ /* 0x000fe20000002400 */
[----:B------:R-:W-:Y:S01]  /*c450*/  FSEL R130, R103, -INF , !P1 ;  /* 0xff80000067827808 */ /* 0x000fe20004800000 */
[C---:B------:R-:W-:Y:S01]  /*c460*/  VIADD R103, R65.reuse, 0x61 ;  /* 0x0000006141677836 */ /* 0x040fe20000000000 */
[----:B------:R-:W-:Y:S01]  /*c470*/  FSEL R92, R92, -INF , !P3 ;  /* 0xff8000005c5c7808 */ /* 0x000fe20005800000 */
[----:B------:R-:W-:Y:S01]  /*c480*/  VIADD R57, R65, 0x69 ;  /* 0x0000006941397836 */ /* 0x000fe20000000000 */
[-C--:B------:R-:W-:Y:S01]  /*c490*/  ISETP.GT.AND P5, PT, R42, R21.reuse, PT ;  /* 0x000000152a00720c */ /* 0x080fe20003fa4270 */
[----:B---3--:R-:W2:Y:S01]  /*c4a0*/  LDSM.16.M88.4 R28, [R33+0x3800] ;  /* 0x00380000211c783b */ /* 0x008ea20000000200 */
[----:B------:R-:W-:Y:S01]  /*c4b0*/  ISETP.GT.AND P3, PT, R48, R21, PT ;  /* 0x000000153000720c */ /* 0x000fe20003f64270 */
[----:B------:R3:W-:Y:S01]  /*c4c0*/  MUFU.TANH R54, R25 ;  /* 0x0000001900367308 */ /* 0x0007e20000002400 */
[----:B------:R-:W-:-:S02]  /*c4d0*/  FSEL R179, R92, -INF , !P0 ;  /* 0xff8000005cb37808 */ /* 0x000fc40004000000 */
[C---:B------:R-:W-:Y:S02]  /*c4e0*/  ISETP.GE.AND P4, PT, R21.reuse, R204, PT ;  /* 0x000000cc1500720c */ /* 0x040fe40003f86270 */
[----:B------:R-:W-:Y:S02]  /*c4f0*/  ISETP.GE.AND P1, PT, R21, R202, PT ;  /* 0x000000ca1500720c */ /* 0x000fe40003f26270 */
[----:B------:R-:W-:Y:S01]  /*c500*/  ISETP.GT.AND P0, PT, R42, R103, PT ;  /* 0x000000672a00720c */ /* 0x000fe20003f04270 */
[----:B------:R-:W-:Y:S03]  /*c510*/  HMMA.16816.F32.BF16 R20, R12, R22, RZ ;  /* 0x000000160c14723c */ /* 0x000fe600000418ff */
[----:B------:R-:W-:Y:S01]  /*c520*/  FSEL R67, R67, -INF , !P6 ;  /* 0xff80000043437808 */ /* 0x000fe20007000000 */
[----:B------:R4:W-:Y:S01]  /*c530*/  MUFU.TANH R92, R26 ;  /* 0x0000001a005c7308 */ /* 0x0009e20000002400 */
[----:B------:R-:W-:Y:S01]  /*c540*/  FSEL R50, R50, -INF , !P5 ;  /* 0xff80000032327808 */ /* 0x000fe20006800000 */
[-C--:B------:R-:W-:Y:S01]  /*c550*/  FMUL.FTZ R16, R16, R0.reuse ;  /* 0x0000000010107220 */ /* 0x080fe20000410000 */
[----:B-1----:R-:W-:Y:S01]  /*c560*/  FSEL R101, R101, -INF , !P3 ;  /* 0xff80000065657808 */ /* 0x002fe20005800000 */
[-C--:B------:R-:W-:Y:S01]  /*c570*/  FMUL.FTZ R56, R19, R0.reuse ;  /* 0x0000000013387220 */ /* 0x080fe20000410000 */
[----:B------:R-:W-:Y:S01]  /*c580*/  FSEL R138, R67, -INF , !P2 ;  /* 0xff800000438a7808 */ /* 0x000fe20005000000 */
[----:B------:R-:W-:Y:S01]  /*c590*/  FMUL.FTZ R67, R27, R0 ;  /* 0x000000001b437220 */ /* 0x000fe20000410000 */
[----:B---3--:R-:W-:Y:S01]  /*c5a0*/  VIADD R25, R65, 0x68 ;  /* 0x0000006841197836 */ /* 0x008fe20000000000 */
[----:B------:R-:W-:Y:S01]  /*c5b0*/  FSEL R233, R50, -INF , !P4 ;  /* 0xff80000032e97808 */ /* 0x000fe20006000000 */
[----:B------:R-:W1:Y:S01]  /*c5c0*/  MUFU.TANH R100, R100 ;  /* 0x0000006400647308 */ /* 0x000e620000002400 */
[----:B------:R-:W-:-:S02]  /*c5d0*/  FSEL R134, R101, -INF , !P1 ;  /* 0xff80000065867808 */ /* 0x000fc40004800000 */
[----:B------:R-:W-:Y:S02]  /*c5e0*/  FSEL R85, R85, -INF , !P0 ;  /* 0xff80000055557808 */ /* 0x000fe40004000000 */
[-C--:B------:R-:W-:Y:S02]  /*c5f0*/  ISETP.GT.AND P4, PT, R42, R25.reuse, PT ;  /* 0x000000192a00720c */ /* 0x080fe40003f84270 */
[C---:B------:R-:W-:Y:S01]  /*c600*/  ISETP.GE.AND P3, PT, R25.reuse, R204, PT ;  /* 0x000000cc1900720c */ /* 0x040fe20003f66270 */
[----:B------:R2:W-:Y:S01]  /*c610*/  MUFU.TANH R50, R16 ;  /* 0x0000001000327308 */ /* 0x0005e20000002400 */
[----:B------:R-:W-:Y:S01]  /*c620*/  ISETP.GE.AND P1, PT, R25, R202, PT ;  /* 0x000000ca1900720c */ /* 0x000fe20003f26270 */
[----:B------:R-:W-:Y:S05]  /*c630*/  HMMA.16816.F32.BF16 R20, R4, R58, R20 ;  /* 0x0000003a0414723c */ /* 0x000fea0000041814 */
[C---:B------:R-:W-:Y:S01]  /*c640*/  ISETP.GT.AND P0, PT, R48.reuse, R25, PT ;  /* 0x000000193000720c */ /* 0x040fe20003f04270 */
[----:B------:R-:W-:Y:S01]  /*c650*/  FMUL.FTZ R58, R17, R0 ;  /* 0x00000000113a7220 */ /* 0x000fe20000410000 */
[----:B----4-:R-:W3:Y:S01]  /*c660*/  LDSM.16.M88.4 R24, [R9+0x3800] ;  /* 0x003800000918783b */ /* 0x010ee20000000200 */
[----:B------:R-:W-:-:S02]  /*c670*/  ISETP.GT.AND P5, PT, R48, R103, PT ;  /* 0x000000673000720c */ /* 0x000fc40003fa4270 */
[C---:B------:R-:W-:Y:S01]  /*c680*/  ISETP.GE.AND P6, PT, R103.reuse, R204, PT ;  /* 0x000000cc6700720c */ /* 0x040fe20003fc6270 */
[----:B------:R-:W4:Y:S01]  /*c690*/  MUFU.TANH R99, R99 ;  /* 0x0000006300637308 */ /* 0x000f220000002400 */
[----:B------:R-:W-:Y:S02]  /*c6a0*/  ISETP.GE.AND P2, PT, R103, R202, PT ;  /* 0x000000ca6700720c */ /* 0x000fe40003f46270 */
[----:B------:R-:W-:Y:S02]  /*c6b0*/  FSEL R146, R51, -INF , !P5 ;  /* 0xff80000033927808 */ /* 0x000fe40006800000 */
[----:B------:R-:W-:Y:S01]  /*c6c0*/  FSEL R215, R85, -INF , !P6 ;  /* 0xff80000055d77808 */ /* 0x000fe20007000000 */
[----:B------:R-:W-:Y:S01]  /*c6d0*/  FMUL.FTZ R85, R18, R0 ;  /* 0x0000000012557220 */ /* 0x000fe20000410000 */
[----:B------:R-:W-:Y:S01]  /*c6e0*/  FSEL R146, R146, -INF , !P2 ;  /* 0xff80000092927808 */ /* 0x000fe20005000000 */
[----:B--2---:R-:W-:Y:S03]  /*c6f0*/  HMMA.16816.F32.BF16 R16, R12, R28, RZ ;  /* 0x0000001c0c10723c */ /* 0x004fe600000418ff */
[----:B------:R-:W-:Y:S01]  /*c700*/  FSEL R71, R71, -INF , !P4 ;  /* 0xff80000047477808 */ /* 0x000fe20006000000 */
[----:B------:R-:W-:Y:S01]  /*c710*/  MUFU.TANH R51, R58 ;  /* 0x0000003a00337308 */ /* 0x000fe20000002400 */
[-C--:B------:R-:W-:Y:S01]  /*c720*/  ISETP.GT.AND P6, PT, R42, R57.reuse, PT ;  /* 0x000000392a00720c */ /* 0x080fe20003fc4270 */
[----:B------:R-:W-:Y:S01]  /*c730*/  VIADD R29, R65, 0x71 ;  /* 0x00000071411d7836 */ /* 0x000fe20000000000 */
[C---:B------:R-:W-:Y:S01]  /*c740*/  ISETP.GE.AND P5, PT, R57.reuse, R204, PT ;  /* 0x000000cc3900720c */ /* 0x040fe20003fa6270 */
[----:B------:R-:W-:Y:S01]  /*c750*/  FMUL.FTZ R20, R20, R0 ;  /* 0x0000000014147220 */ /* 0x000fe20000410000 */
[----:B------:R-:W-:Y:S01]  /*c760*/  ISETP.GE.AND P2, PT, R57, R202, PT ;  /* 0x000000ca3900720c */ /* 0x000fe20003f46270 */
[-C--:B------:R-:W-:Y:S01]  /*c770*/  FMUL.FTZ R22, R22, R0.reuse ;  /* 0x0000000016167220 */ /* 0x080fe20000410000 */
[----:B------:R-:W-:Y:S01]  /*c780*/  ISETP.GT.AND P4, PT, R48, R57, PT ;  /* 0x000000393000720c */ /* 0x000fe20003f84270 */
[----:B------:R-:W-:Y:S01]  /*c790*/  VIADD R57, R65, 0x70 ;  /* 0x0000007041397836 */ /* 0x000fe20000000000 */
[----:B------:R-:W-:Y:S01]  /*c7a0*/  FSEL R91, R91, -INF , !P0 ;  /* 0xff8000005b5b7808 */ /* 0x000fe20004000000 */
[----:B------:R-:W2:Y:S01]  /*c7b0*/  MUFU.TANH R79, R79 ;  /* 0x0000004f004f7308 */ /* 0x000ea20000002400 */
[----:B------:R-:W-:Y:S01]  /*c7c0*/  FSEL R213, R71, -INF , !P3 ;  /* 0xff80000047d57808 */ /* 0x000fe20005800000 */
[----:B------:R-:W-:Y:S01]  /*c7d0*/  FMUL.FTZ R71, R21, R0 ;  /* 0x0000000015477220 */ /* 0x000fe20000410000 */
[----:B------:R-:W-:Y:S01]  /*c7e0*/  FSEL R154, R91, -INF , !P1 ;  /* 0xff8000005b9a7808 */ /* 0x000fe20004800000 */
[----:B------:R-:W-:Y:S01]  /*c7f0*/  VIADD R21, R65, 0x78 ;  /* 0x0000007841157836 */ /* 0x000fe20000000000 */
[----:B------:R-:W-:-:S02]  /*c800*/  FSEL R55, R55, -INF , !P6 ;  /* 0xff80000037377808 */ /* 0x000fc40007000000 */
[-C--:B------:R-:W-:Y:S01]  /*c810*/  ISETP.GT.AND P3, PT, R42, R57.reuse, PT ;  /* 0x000000392a00720c */ /* 0x080fe20003f64270 */
[----:B------:R2:W-:Y:S01]  /*c820*/  MUFU.TANH R91, R56 ;  /* 0x00000038005b7308 */ /* 0x0005e20000002400 */
[C---:B------:R-:W-:Y:S02]  /*c830*/  ISETP.GE.AND P0, PT, R57.reuse, R204, PT ;  /* 0x000000cc3900720c */ /* 0x040fe40003f06270 */
[----:B------:R-:W-:Y:S02]  /*c840*/  ISETP.GE.AND P1, PT, R57, R202, PT ;  /* 0x000000ca3900720c */ /* 0x000fe40003f26270 */
[----:B------:R-:W-:Y:S02]  /*c850*/  ISETP.GT.AND P6, PT, R48, R57, PT ;  /* 0x000000393000720c */ /* 0x000fe40003fc4270 */
[----:B-1----:R-:W-:Y:S01]  /*c860*/  FSEL R100, R100, -INF , !P4 ;  /* 0xff80000064647808 */ /* 0x002fe20006000000 */
[----:B------:R-:W1:Y:S01]  /*c870*/  MUFU.TANH R95, R95 ;  /* 0x0000005f005f7308 */ /* 0x000e620000002400 */
[----:B------:R-:W-:Y:S01]  /*c880*/  FSEL R171, R55, -INF , !P5 ;  /* 0xff80000037ab7808 */ /* 0x000fe20006800000 */
[----:B---3--:R-:W-:Y:S05]  /*c890*/  HMMA.16816.F32.BF16 R16, R4, R24, R16 ;  /* 0x000000180410723c */ /* 0x008fea0000041810 */
[----:B------:R-:W-:Y:S01]  /*c8a0*/  FSEL R81, R81, -INF , !P3 ;  /* 0xff80000051517808 */ /* 0x000fe20005800000 */
[----:B------:R-:W-:Y:S01]  /*c8b0*/  FMUL.FTZ R24, R23, R0 ;  /* 0x0000000017187220 */ /* 0x000fe20000410000 */
[----:B------:R-:W-:Y:S01]  /*c8c0*/  ISETP.GT.AND P5, PT, R42, R29, PT ;  /* 0x0000001d2a00720c */ /* 0x000fe20003fa4270 */
[----:B------:R-:W-:Y:S01]  /*c8d0*/  VIADD R25, R65, 0x79 ;  /* 0x0000007941197836 */ /* 0x000fe20000000000 */
[----:B----4-:R-:W-:Y:S01]  /*c8e0*/  FSEL R99, R99, -INF , !P6 ;  /* 0xff80000063637808 */ /* 0x010fe20007000000 */
[----:B------:R-:W3:Y:S01]  /*c8f0*/  MUFU.TANH R75, R75 ;  /* 0x0000004b004b7308 */ /* 0x000ee20000002400 */
[----:B--2---:R-:W2:Y:S01]  /*c900*/  LDSM.16.M88.4 R56, [R33+0x3c00] ;  /* 0x003c00002138783b */ /* 0x004ea20000000200 */
[----:B------:R-:W-:-:S02]  /*c910*/  FSEL R152, R100, -INF , !P2 ;  /* 0xff80000064987808 */ /* 0x000fc40005000000 */
[C---:B------:R-:W-:Y:S02]  /*c920*/  ISETP.GE.AND P4, PT, R29.reuse, R204, PT ;  /* 0x000000cc1d00720c */ /* 0x040fe40003f86270 */
[----:B------:R-:W-:Y:S02]  /*c930*/  ISETP.GE.AND P2, PT, R29, R202, PT ;  /* 0x000000ca1d00720c */ /* 0x000fe40003f46270 */
[----:B------:R-:W-:Y:S01]  /*c940*/  ISETP.GT.AND P3, PT, R48, R29, PT ;  /* 0x0000001d3000720c */ /* 0x000fe20003f64270 */
[----:B------:R-:W-:Y:S01]  /*c950*/  MUFU.TANH R55, R20 ;  /* 0x0000001400377308 */ /* 0x000fe20000002400 */
[----:B------:R-:W-:Y:S03]  /*c960*/  HMMA.16816.F32.BF16 R28, R12, R30, RZ ;  /* 0x0000001e0c1c723c */ /* 0x000fe600000418ff */
[----:B------:R-:W-:Y:S02]  /*c970*/  FSEL R231, R81, -INF , !P0 ;  /* 0xff80000051e77808 */ /* 0x000fe40004000000 */
[----:B------:R-:W-:Y:S01]  /*c980*/  FSEL R162, R99, -INF , !P1 ;  /* 0xff80000063a27808 */ /* 0x000fe20004800000 */
[----:B------:R-:W-:Y:S01]  /*c990*/  FMUL.FTZ R16, R16, R0 ;  /* 0x0000000010107220 */ /* 0x000fe20000410000 */
        /* <DEDUP_REMOVED lines=8> */
[----:B------:R-:W-:-:S02]  /*ca20*/  FSEL R223, R79, -INF , !P4 ;  /* 0xff8000004fdf7808 */ /* 0x000fc40006000000 */
[----:B------:R-:W-:Y:S01]  /*ca30*/  FSEL R160, R95, -INF , !P2 ;  /* 0xff8000005fa07808 */ /* 0x000fe20005000000 */
[----:B------:R-:W-:Y:S05]  /*ca40*/  HMMA.16816.F32.BF16 R28, R4, R26, R28 ;  /* 0x0000001a041c723c */ /* 0x000fea000004181c */
[----:B------:R-:W-:Y:S01]  /*ca50*/  FSEL R221, R77, -INF , !P0 ;  /* 0xff8000004ddd7808 */ /* 0x000fe20004000000 */
[----:B------:R-:W-:Y:S01]  /*ca60*/  FMUL.FTZ R26, R17, R0 ;  /* 0x00000000111a7220 */ /* 0x000fe20000410000 */
[----:B------:R-:W-:Y:S01]  /*ca70*/  ISETP.GT.AND P4, PT, R42, R25, PT ;  /* 0x000000192a00720c */ /* 0x000fe20003f84270 */
[----:B------:R-:W1:Y:S01]  /*ca80*/  MUFU.TANH R87, R104 ;  /* 0x0000006800577308 */ /* 0x000e620000002400 */
[----:B----4-:R-:W4:Y:S01]  /*ca90*/  LDSM.16.M88.4 R20, [R9+0x3c00] ;  /* 0x003c00000914783b */ /* 0x010f220000000200 */
[----:B------:R-:W-:-:S02]  /*caa0*/  ISETP.GE.AND P3, PT, R25, R204, PT ;  /* 0x000000cc1900720c */ /* 0x000fc40003f66270 */
[----:B------:R-:W-:Y:S02]  /*cab0*/  ISETP.GE.AND P2, PT, R25, R202, PT ;  /* 0x000000ca1900720c */ /* 0x000fe40003f46270 */
[----:B------:R-:W-:Y:S01]  /*cac0*/  ISETP.GT.AND P0, PT, R48, R25, PT ;  /* 0x000000193000720c */ /* 0x000fe20003f04270 */
[----:B------:R-:W-:Y:S01]  /*cad0*/  VIADD R25, R65, 0x80 ;  /* 0x0000008041197836 */ /* 0x000fe20000000000 */
[----:B------:R-:W-:Y:S01]  /*cae0*/  FSEL R164, R83, -INF , !P5 ;  /* 0xff80000053a47808 */ /* 0x000fe20006800000 */
[----:B------:R2:W-:Y:S01]  /*caf0*/  MUFU.TANH R79, R24 ;  /* 0x00000018004f7308 */ /* 0x0005e20000002400 */
[----:B------:R-:W-:Y:S02]  /*cb00*/  FSEL R221, R221, -INF , !P6 ;  /* 0xff800000dddd7808 */ /* 0x000fe40007000000 */
[----:B------:R-:W-:Y:S02]  /*cb10*/  FSEL R164, R164, -INF , !P1 ;  /* 0xff800000a4a47808 */ /* 0x000fe40004800000 */
[----:B------:R-:W-:Y:S01]  /*cb20*/  FSEL R229, R89, -INF , !P4 ;  /* 0xff80000059e57808 */ /* 0x000fe20006000000 */
[----:B------:R-:W-:Y:S01]  /*cb30*/  FMUL.FTZ R89, R18, R0 ;  /* 0x0000000012597220 */ /* 0x000fe20000410000 */
[-C--:B------:R-:W-:Y:S01]  /*cb40*/  ISETP.GT.AND P6, PT, R42, R25.reuse, PT ;  /* 0x000000192a00720c */ /* 0x080fe20003fc4270 */
[----:B------:R1:W-:Y:S01]  /*cb50*/  MUFU.TANH R77, R16 ;  /* 0x00000010004d7308 */ /* 0x0003e20000002400 */
[C---:B------:R-:W-:Y:S01]  /*cb60*/  ISETP.GE.AND P5, PT, R25.reuse, R204, PT ;  /* 0x000000cc1900720c */ /* 0x040fe20003fa6270 */
[----:B------:R-:W-:Y:S01]  /*cb70*/  FMUL.FTZ R28, R28, R0 ;  /* 0x000000001c1c7220 */ /* 0x000fe20000410000 */
[----:B------:R-:W-:Y:S01]  /*cb80*/  ISETP.GE.AND P1, PT, R25, R202, PT ;  /* 0x000000ca1900720c */ /* 0x000fe20003f26270 */
[-C--:B------:R-:W-:Y:S01]  /*cb90*/  FMUL.FTZ R29, R29, R0.reuse ;  /* 0x000000001d1d7220 */ /* 0x080fe20000410000 */
[----:B------:R-:W-:Y:S01]  /*cba0*/  ISETP.GT.AND P4, PT, R48, R25, PT ;  /* 0x000000193000720c */ /* 0x000fe20003f84270 */
[----:B------:R-:W-:Y:S01]  /*cbb0*/  VIADD R25, R65, 0x81 ;  /* 0x0000008141197836 */ /* 0x000fe20000000000 */
[----:B---3--:R-:W-:Y:S01]  /*cbc0*/  FSEL R75, R75, -INF , !P0 ;  /* 0xff8000004b4b7808 */ /* 0x008fe20004000000 */
[----:B------:R-:W-:Y:S01]  /*cbd0*/  MUFU.TANH R83, R26 ;  /* 0x0000001a00537308 */ /* 0x000fe20000002400 */
[----:B------:R-:W-:Y:S01]  /*cbe0*/  FSEL R229, R229, -INF , !P3 ;  /* 0xff800000e5e57808 */ /* 0x000fe20005800000 */
[-C--:B--2---:R-:W-:Y:S01]  /*cbf0*/  FMUL.FTZ R24, R19, R0.reuse ;  /* 0x0000000013187220 */ /* 0x084fe20000410000 */
[----:B------:R-:W-:Y:S01]  /*cc00*/  FSEL R170, R75, -INF , !P2 ;  /* 0xff8000004baa7808 */ /* 0x000fe20005000000 */
[----:B------:R-:W-:Y:S01]  /*cc10*/  FMUL.FTZ R30, R30, R0 ;  /* 0x000000001e1e7220 */ /* 0x000fe20000410000 */
[----:B------:R-:W-:-:S02]  /*cc20*/  FSEL R69, R69, -INF , !P6 ;  /* 0xff80000045457808 */ /* 0x000fc40007000000 */
[-C--:B------:R-:W-:Y:S01]  /*cc30*/  ISETP.GT.AND P3, PT, R42, R25.reuse, PT ;  /* 0x000000192a00720c */ /* 0x080fe20003f64270 */
[----:B------:R2:W-:Y:S01]  /*cc40*/  MUFU.TANH R75, R24 ;  /* 0x00000018004b7308 */ /* 0x0005e20000002400 */
[C---:B------:R-:W-:Y:S01]  /*cc50*/  ISETP.GE.AND P0, PT, R25.reuse, R204, PT ;  /* 0x000000cc1900720c */ /* 0x040fe20003f06270 */
[----:B-1----:R-:W-:Y:S03]  /*cc60*/  HMMA.16816.F32.BF16 R16, R12, R56, RZ ;  /* 0x000000380c10723c */ /* 0x002fe600000418ff */
[----:B------:R-:W-:Y:S01]  /*cc70*/  ISETP.GE.AND P2, PT, R25, R202, PT ;  /* 0x000000ca1900720c */ /* 0x000fe20003f46270 */
[C---:B------:R-:W-:Y:S01]  /*cc80*/  VIADD R57, R65.reuse, 0x89 ;  /* 0x0000008941397836 */ /* 0x040fe20000000000 */
[----:B------:R-:W-:Y:S01]  /*cc90*/  ISETP.GT.AND P6, PT, R48, R25, PT ;  /* 0x000000193000720c */ /* 0x000fe20003fc4270 */
[----:B------:R-:W-:Y:S01]  /*cca0*/  VIADD R25, R65, 0x88 ;  /* 0x0000008841197836 */ /* 0x000fe20000000000 */
[----:B------:R-:W-:Y:S01]  /*ccb0*/  FSEL R93, R93, -INF , !P4 ;  /* 0xff8000005d5d7808 */ /* 0x000fe20006000000 */
[----:B------:R-:W1:Y:S01]  /*ccc0*/  MUFU.TANH R67, R67 ;  /* 0x0000004300437308 */ /* 0x000e620000002400 */
[----:B------:R-:W-:-:S02]  /*ccd0*/  FSEL R227, R69, -INF , !P5 ;  /* 0xff80000045e37808 */ /* 0x000fc40006800000 */
[----:B------:R-:W-:Y:S02]  /*cce0*/  FSEL R168, R93, -INF , !P1 ;  /* 0xff8000005da87808 */ /* 0x000fe40004800000 */
[----:B------:R-:W-:Y:S02]  /*ccf0*/  FSEL R87, R87, -INF , !P3 ;  /* 0xff80000057577808 */ /* 0x000fe40005800000 */
[-C--:B------:R-:W-:Y:S01]  /*cd00*/  ISETP.GT.AND P5, PT, R42, R25.reuse, PT ;  /* 0x000000192a00720c */ /* 0x080fe20003fa4270 */
[----:B------:R-:W3:Y:S01]  /*cd10*/  MUFU.TANH R85, R85 ;  /* 0x0000005500557308 */ /* 0x000ee20000002400 */
[C---:B------:R-:W-:Y:S02]  /*cd20*/  ISETP.GE.AND P4, PT, R25.reuse, R204, PT ;  /* 0x000000cc1900720c */ /* 0x040fe40003f86270 */
[----:B------:R-:W-:Y:S02]  /*cd30*/  ISETP.GE.AND P1, PT, R25, R202, PT ;  /* 0x000000ca1900720c */ /* 0x000fe40003f26270 */
[----:B------:R-:W-:Y:S01]  /*cd40*/  ISETP.GT.AND P3, PT, R48, R25, PT ;  /* 0x000000193000720c */ /* 0x000fe20003f64270 */
[----:B----4-:R-:W-:Y:S01]  /*cd50*/  HMMA.16816.F32.BF16 R16, R4, R20, R16 ;  /* 0x000000140410723c */ /* 0x010fe20000041810 */
[----:B--2---:R-:W2:Y:S04]  /*cd60*/  LDSM.16.M88.4 R24, [R33+0x4000] ;  /* 0x004000002118783b */ /* 0x004ea80000000200 */
[----:B------:R-:W-:Y:S01]  /*cd70*/  FSEL R88, R88, -INF , !P6 ;  /* 0xff80000058587808 */ /* 0x000fe20007000000 */
[----:B------:R-:W-:Y:S01]  /*cd80*/  MUFU.TANH R69, R28 ;  /* 0x0000001c00457308 */ /* 0x000fe20000002400 */
[----:B------:R-:W-:Y:S01]  /*cd90*/  FSEL R225, R87, -INF , !P0 ;  /* 0xff80000057e17808 */ /* 0x000fe20004000000 */
[----:B------:R-:W-:Y:S01]  /*cda0*/  VIADD R21, R65, 0x90 ;  /* 0x0000009041157836 */ /* 0x000fe20000000000 */
[----:B------:R-:W-:-:S02]  /*cdb0*/  FSEL R172, R88, -INF , !P2 ;  /* 0xff80000058ac7808 */ /* 0x000fc40005000000 */
[----:B------:R-:W-:Y:S01]  /*cdc0*/  FSEL R219, R73, -INF , !P5 ;  /* 0xff80000049db7808 */ /* 0x000fe20006800000 */
[----:B------:R-:W-:Y:S01]  /*cdd0*/  FMUL.FTZ R73, R31, R0 ;  /* 0x000000001f497220 */ /* 0x000fe20000410000 */
[-C--:B------:R-:W-:Y:S01]  /*cde0*/  ISETP.GT.AND P0, PT, R42, R57.reuse, PT ;  /* 0x000000392a00720c */ /* 0x080fe20003f04270 */
[----:B------:R-:W-:Y:S01]  /*cdf0*/  MUFU.TANH R87, R29 ;  /* 0x0000001d00577308 */ /* 0x000fe20000002400 */
[C---:B------:R-:W-:Y:S02]  /*ce00*/  ISETP.GE.AND P6, PT, R57.reuse, R204, PT ;  /* 0x000000cc3900720c */ /* 0x040fe40003fc6270 */
[----:B------:R-:W-:Y:S02]  /*ce10*/  ISETP.GE.AND P2, PT, R57, R202, PT ;  /* 0x000000ca3900720c */ /* 0x000fe40003f46270 */
[----:B------:R-:W-:Y:S02]  /*ce20*/  ISETP.GT.AND P5, PT, R48, R57, PT ;  /* 0x000000393000720c */ /* 0x000fe40003fa4270 */
[----:B------:R-:W-:Y:S01]  /*ce30*/  HMMA.16816.F32.BF16 R56, R12, R58, RZ ;  /* 0x0000003a0c38723c */ /* 0x000fe200000418ff */
[----:B------:R4:W-:Y:S02]  /*ce40*/  MUFU.TANH R88, R30 ;  /* 0x0000001e00587308 */ /* 0x0009e40000002400 */
[----:B------:R-:W-:Y:S01]  /*ce50*/  FSEL R92, R92, -INF , !P3 ;  /* 0xff8000005c5c7808 */ /* 0x000fe20005800000 */
[-C--:B------:R-:W-:Y:S01]  /*ce60*/  FMUL.FTZ R16, R16, R0.reuse ;  /* 0x0000000010107220 */ /* 0x080fe20000410000 */
[----:B------:R-:W-:Y:S01]  /*ce70*/  FSEL R219, R219, -INF , !P4 ;  /* 0xff800000dbdb7808 */ /* 0x000fe20006000000 */
[----:B------:R-:W-:Y:S01]  /*ce80*/  FMUL.FTZ R20, R17, R0 ;  /* 0x0000000011147220 */ /* 0x000fe20000410000 */
[----:B------:R-:W-:-:S02]  /*ce90*/  FSEL R174, R92, -INF , !P1 ;  /* 0xff8000005cae7808 */ /* 0x000fc40004800000 */
[----:B------:R-:W-:Y:S01]  /*cea0*/  FSEL R217, R54, -INF , !P0 ;  /* 0xff80000036d97808 */ /* 0x000fe20004000000 */
[----:B------:R-:W2:Y:S01]  /*ceb0*/  MUFU.TANH R71, R71 ;  /* 0x0000004700477308 */ /* 0x000ea20000002400 */
[-C--:B------:R-:W-:Y:S02]  /*cec0*/  ISETP.GT.AND P4, PT, R42, R21.reuse, PT ;  /* 0x000000152a00720c */ /* 0x080fe40003f84270 */
[C---:B------:R-:W-:Y:S02]  /*ced0*/  ISETP.GE.AND P3, PT, R21.reuse, R204, PT ;  /* 0x000000cc1500720c */ /* 0x040fe40003f66270 */
[----:B------:R-:W-:Y:S02]  /*cee0*/  ISETP.GE.AND P1, PT, R21, R202, PT ;  /* 0x000000ca1500720c */ /* 0x000fe40003f26270 */
[----:B------:R-:W-:Y:S01]  /*cef0*/  ISETP.GT.AND P0, PT, R48, R21, PT ;  /* 0x000000153000720c */ /* 0x000fe20003f04270 */
[----:B------:R-:W-:Y:S01]  /*cf00*/  VIADD R21, R65, 0x91 ;  /* 0x0000009141157836 */ /* 0x000fe20000000000 */
[----:B----4-:R-:W4:Y:S01]  /*cf10*/  LDSM.16.M88.4 R28, [R9+0x4000] ;  /* 0x00400000091c783b */ /* 0x010f220000000200 */
[----:B-1----:R-:W-:Y:S01]  /*cf20*/  FSEL R67, R67, -INF , !P5 ;  /* 0xff80000043437808 */ /* 0x002fe20006800000 */
[----:B------:R-:W-:Y:S05]  /*cf30*/  HMMA.16816.F32.BF16 R56, R4, R22, R56 ;  /* 0x000000160438723c */ /* 0x000fea0000041838 */
[----:B------:R-:W-:Y:S01]  /*cf40*/  FSEL R217, R217, -INF , !P6 ;  /* 0xff800000d9d97808 */ /* 0x000fe20007000000 */
[-C--:B------:R-:W-:Y:S01]  /*cf50*/  FMUL.FTZ R22, R18, R0.reuse ;  /* 0x0000000012167220 */ /* 0x080fe20000410000 */
[----:B------:R-:W-:Y:S01]  /*cf60*/  FSEL R206, R67, -INF , !P2 ;  /* 0xff80000043ce7808 */ /* 0x000fe20005000000 */
[----:B------:R2:W-:Y:S01]  /*cf70*/  MUFU.TANH R54, R16 ;  /* 0x0000001000367308 */ /* 0x0005e20000002400 */
[----:B------:R-:W-:Y:S01]  /*cf80*/  FSEL R211, R50, -INF , !P4 ;  /* 0xff80000032d37808 */ /* 0x000fe20006000000 */
[----:B------:R-:W-:Y:S01]  /*cf90*/  FMUL.FTZ R67, R19, R0 ;  /* 0x0000000013437220 */ /* 0x000fe20000410000 */
[----:B------:R-:W-:-:S02]  /*cfa0*/  ISETP.GT.AND P6, PT, R42, R21, PT ;  /* 0x000000152a00720c */ /* 0x000fc40003fc4270 */
[C---:B------:R-:W-:Y:S02]  /*cfb0*/  ISETP.GE.AND P5, PT, R21.reuse, R204, PT ;  /* 0x000000cc1500720c */ /* 0x040fe40003fa6270 */
[----:B------:R-:W-:Y:S01]  /*cfc0*/  ISETP.GE.AND P2, PT, R21, R202, PT ;  /* 0x000000ca1500720c */ /* 0x000fe20003f46270 */
[----:B------:R-:W-:Y:S01]  /*cfd0*/  MUFU.TANH R50, R20 ;  /* 0x0000001400327308 */ /* 0x000fe20000002400 */
[----:B------:R-:W-:Y:S01]  /*cfe0*/  ISETP.GT.AND P4, PT, R48, R21, PT ;  /* 0x000000153000720c */ /* 0x000fe20003f84270 */
[----:B------:R-:W-:Y:S01]  /*cff0*/  VIADD R21, R65, 0x98 ;  /* 0x0000009841157836 */ /* 0x000fe20000000000 */
[----:B---3--:R-:W-:Y:S02]  /*d000*/  FSEL R210, R85, -INF , !P0 ;  /* 0xff80000055d27808 */ /* 0x008fe40004000000 */
[----:B------:R-:W-:Y:S02]  /*d010*/  FSEL R211, R211, -INF , !P3 ;  /* 0xff800000d3d37808 */ /* 0x000fe40005800000 */
[----:B------:R-:W-:Y:S01]  /*d020*/  FSEL R210, R210, -INF , !P1 ;  /* 0xff800000d2d27808 */ /* 0x000fe20004800000 */
[----:B------:R1:W-:Y:S01]  /*d030*/  MUFU.TANH R85, R22 ;  /* 0x0000001600557308 */ /* 0x0003e20000002400 */
[----:B------:R-:W-:Y:S01]  /*d040*/  FSEL R51, R51, -INF , !P6 ;  /* 0xff80000033337808 */ /* 0x000fe20007000000 */
[C---:B--2---:R-:W-:Y:S03]  /*d050*/  HMMA.16816.F32.BF16 R16, R12.reuse, R24, RZ ;  /* 0x000000180c10723c */ /* 0x044fe600000418ff */
[-C--:B------:R-:W-:Y:S01]  /*d060*/  ISETP.GT.AND P3, PT, R42, R21.reuse, PT ;  /* 0x000000152a00720c */ /* 0x080fe20003f64270 */
[----:B------:R-:W-:Y:S01]  /*d070*/  FMUL.FTZ R57, R57, R0 ;  /* 0x0000000039397220 */ /* 0x000fe20000410000 */
[C---:B------:R-:W-:Y:S01]  /*d080*/  ISETP.GE.AND P0, PT, R21.reuse, R204, PT ;  /* 0x000000cc1500720c */ /* 0x040fe20003f06270 */
[----:B------:R-:W-:Y:S01]  /*d090*/  FMUL.FTZ R58, R58, R0 ;  /* 0x000000003a3a7220 */ /* 0x000fe20000410000 */
[----:B------:R-:W-:Y:S01]  /*d0a0*/  ISETP.GE.AND P1, PT, R21, R202, PT ;  /* 0x000000ca1500720c */ /* 0x000fe20003f26270 */
[----:B------:R-:W2:Y:S01]  /*d0b0*/  MUFU.TANH R89, R89 ;  /* 0x0000005900597308 */ /* 0x000ea20000002400 */
[----:B------:R-:W-:Y:S01]  /*d0c0*/  ISETP.GT.AND P6, PT, R48, R21, PT ;  /* 0x000000153000720c */ /* 0x000fe20003fc4270 */
[----:B------:R-:W-:Y:S01]  /*d0d0*/  VIADD R21, R65, 0x99 ;  /* 0x0000009941157836 */ /* 0x000fe20000000000 */
[----:B------:R-:W-:Y:S01]  /*d0e0*/  FSEL R91, R91, -INF , !P4 ;  /* 0xff8000005b5b7808 */ /* 0x000fe20006000000 */
[----:B------:R-:W-:Y:S01]  /*d0f0*/  HMMA.16816.F32.BF16 R24, R12, R26, RZ ;  /* 0x0000001a0c18723c */ /* 0x000fe200000418ff */
[----:B------:R-:W-:Y:S01]  /*d100*/  FSEL R209, R51, -INF , !P5 ;  /* 0xff80000033d17808 */ /* 0x000fe20006800000 */
[----:B------:R-:W-:Y:S01]  /*d110*/  FMUL.FTZ R51, R56, R0 ;  /* 0x0000000038337220 */ /* 0x000fe20000410000 */
[----:B------:R-:W-:Y:S01]  /*d120*/  FSEL R208, R91, -INF , !P2 ;  /* 0xff8000005bd07808 */ /* 0x000fe20005000000 */
[----:B------:R-:W-:Y:S01]  /*d130*/  VIADD R91, R65, 0xa0 ;  /* 0x000000a0415b7836 */ /* 0x000fe20000000000 */
[----:B------:R-:W-:Y:S01]  /*d140*/  FSEL R55, R55, -INF , !P3 ;  /* 0xff80000037377808 */ /* 0x000fe20005800000 */
[----:B------:R-:W3:Y:S01]  /*d150*/  MUFU.TANH R73, R73 ;  /* 0x0000004900497308 */ /* 0x000ee20000002400 */
[----:B------:R-:W-:-:S02]  /*d160*/  ISETP.GT.AND P5, PT, R42, R21, PT ;  /* 0x000000152a00720c */ /* 0x000fc40003fa4270 */
[C---:B------:R-:W-:Y:S01]  /*d170*/  ISETP.GE.AND P4, PT, R21.reuse, R204, PT ;  /* 0x000000cc1500720c */ /* 0x040fe20003f86270 */
[----:B----4-:R-:W-:Y:S05]  /*d180*/  HMMA.16816.F32.BF16 R16, R4, R28, R16 ;  /* 0x0000001c0410723c */ /* 0x010fea0000041810 */
[----:B------:R-:W-:Y:S01]  /*d190*/  ISETP.GE.AND P2, PT, R21, R202, PT ;  /* 0x000000ca1500720c */ /* 0x000fe20003f46270 */
[----:B------:R-:W-:Y:S01]  /*d1a0*/  FMUL.FTZ R28, R59, R0 ;  /* 0x000000003b1c7220 */ /* 0x000fe20000410000 */
[----:B------:R-:W-:Y:S01]  /*d1b0*/  ISETP.GT.AND P3, PT, R48, R21, PT ;  /* 0x000000153000720c */ /* 0x000fe20003f64270 */
[----:B------:R-:W-:Y:S01]  /*d1c0*/  VIADD R29, R65, 0xa1 ;  /* 0x000000a1411d7836 */ /* 0x000fe20000000000 */
[----:B-1----:R-:W1:Y:S01]  /*d1d0*/  LDSM.16.M88.4 R20, [R33+0x4400] ;  /* 0x004400002114783b */ /* 0x002e620000000200 */
[----:B------:R-:W-:Y:S01]  /*d1e0*/  FSEL R81, R81, -INF , !P6 ;  /* 0xff80000051517808 */ /* 0x000fe20007000000 */
[----:B------:R-:W-:Y:S01]  /*d1f0*/  MUFU.TANH R67, R67 ;  /* 0x0000004300437308 */ /* 0x000fe20000002400 */
[----:B------:R-:W-:-:S02]  /*d200*/  FSEL R175, R55, -INF , !P0 ;  /* 0xff80000037af7808 */ /* 0x000fc40004000000 */
[----:B------:R-:W-:Y:S01]  /*d210*/  FSEL R214, R81, -INF , !P1 ;  /* 0xff80000051d67808 */ /* 0x000fe20004800000 */
[----:B------:R-:W-:Y:S03]  /*d220*/  HMMA.16816.F32.BF16 R24, R4, R30, R24 ;  /* 0x0000001e0418723c */ /* 0x000fe60000041818 */
[-C--:B------:R-:W-:Y:S02]  /*d230*/  ISETP.GT.AND P0, PT, R42, R91.reuse, PT ;  /* 0x0000005b2a00720c */ /* 0x080fe40003f04270 */
[----:B------:R-:W-:Y:S01]  /*d240*/  FSEL R71, R71, -INF , !P5 ;  /* 0xff80000047477808 */ /* 0x000fe20006800000 */
[----:B------:R-:W-:Y:S01]  /*d250*/  MUFU.TANH R55, R57 ;  /* 0x0000003900377308 */ /* 0x000fe20000002400 */
[----:B------:R-:W-:Y:S02]  /*d260*/  FSEL R212, R79, -INF , !P3 ;  /* 0xff8000004fd47808 */ /* 0x000fe40005800000 */
[----:B------:R-:W-:Y:S01]  /*d270*/  ISETP.GT.AND P5, PT, R48, R91, PT ;  /* 0x0000005b3000720c */ /* 0x000fe20003fa4270 */
[-C--:B------:R-:W-:Y:S01]  /*d280*/  FMUL.FTZ R16, R16, R0.reuse ;  /* 0x0000000010107220 */ /* 0x080fe20000410000 */
        /* <DEDUP_REMOVED lines=9> */
[----:B------:R3:W-:Y:S01]  /*d320*/  MUFU.TANH R79, R28 ;  /* 0x0000001c004f7308 */ /* 0x0007e20000002400 */
[----:B------:R-:W-:Y:S01]  /*d330*/  ISETP.GT.AND P0, PT, R48, R29, PT ;  /* 0x0000001d3000720c */ /* 0x000fe20003f04270 */
[----:B------:R-:W-:Y:S01]  /*d340*/  VIADD R29, R65, 0xa8 ;  /* 0x000000a8411d7836 */ /* 0x000fe20000000000 */
[C---:B------:R-:W-:Y:S01]  /*d350*/  ISETP.GE.AND P6, PT, R91.reuse, R204, PT ;  /* 0x000000cc5b00720c */ /* 0x040fe20003fc6270 */
[----:B------:R-:W-:Y:S01]  /*d360*/  FMUL.FTZ R26, R26, R0 ;  /* 0x000000001a1a7220 */ /* 0x000fe20000410000 */
[----:B------:R-:W-:Y:S02]  /*d370*/  ISETP.GE.AND P1, PT, R91, R202, PT ;  /* 0x000000ca5b00720c */ /* 0x000fe40003f26270 */
[----:B--2---:R-:W-:Y:S01]  /*d380*/  FSEL R89, R89, -INF , !P5 ;  /* 0xff80000059597808 */ /* 0x004fe20006800000 */
[----:B------:R1:W-:Y:S01]  /*d390*/  MUFU.TANH R71, R16 ;  /* 0x0000001000477308 */ /* 0x0003e20000002400 */
[----:B----4-:R-:W2:Y:S01]  /*d3a0*/  LDSM.16.M88.4 R56, [R9+0x4400] ;  /* 0x004400000938783b */ /* 0x010ea20000000200 */
[----:B------:R-:W-:-:S02]  /*d3b0*/  FSEL R167, R77, -INF , !P6 ;  /* 0xff8000004da77808 */ /* 0x000fc40007000000 */
[----:B------:R-:W-:Y:S02]  /*d3c0*/  FSEL R218, R89, -INF , !P1 ;  /* 0xff80000059da7808 */ /* 0x000fe40004800000 */
[----:B------:R-:W-:Y:S02]  /*d3d0*/  FSEL R165, R83, -INF , !P3 ;  /* 0xff80000053a57808 */ /* 0x000fe40005800000 */
[-C--:B------:R-:W-:Y:S01]  /*d3e0*/  ISETP.GT.AND P5, PT, R42, R29.reuse, PT ;  /* 0x0000001d2a00720c */ /* 0x080fe20003fa4270 */
[----:B---3--:R-:W-:Y:S01]  /*d3f0*/  FMUL.FTZ R28, R19, R0 ;  /* 0x00000000131c7220 */ /* 0x008fe20000410000 */
[C---:B------:R-:W-:Y:S01]  /*d400*/  ISETP.GE.AND P6, PT, R29.reuse, R204, PT ;  /* 0x000000cc1d00720c */ /* 0x040fe20003fc6270 */
[----:B------:R-:W-:Y:S01]  /*d410*/  MUFU.TANH R77, R31 ;  /* 0x0000001f004d7308 */ /* 0x000fe20000002400 */
[----:B------:R-:W-:Y:S02]  /*d420*/  ISETP.GE.AND P1, PT, R29, R202, PT ;  /* 0x000000ca1d00720c */ /* 0x000fe40003f26270 */
[----:B------:R-:W-:Y:S01]  /*d430*/  ISETP.GT.AND P3, PT, R48, R29, PT ;  /* 0x0000001d3000720c */ /* 0x000fe20003f64270 */
[----:B------:R-:W-:Y:S01]  /*d440*/  VIADD R29, R65, 0xa9 ;  /* 0x000000a9411d7836 */ /* 0x000fe20000000000 */
[----:B------:R-:W-:Y:S01]  /*d450*/  FSEL R75, R75, -INF , !P0 ;  /* 0xff8000004b4b7808 */ /* 0x000fe20004000000 */
[----:B-1----:R-:W-:Y:S03]  /*d460*/  HMMA.16816.F32.BF16 R16, R12, R20, RZ ;  /* 0x000000140c10723c */ /* 0x002fe600000418ff */
[----:B------:R-:W-:Y:S01]  /*d470*/  FSEL R165, R165, -INF , !P4 ;  /* 0xff800000a5a57808 */ /* 0x000fe20006000000 */
[----:B------:R-:W-:Y:S01]  /*d480*/  MUFU.TANH R83, R30 ;  /* 0x0000001e00537308 */ /* 0x000fe20000002400 */
[----:B------:R-:W-:Y:S01]  /*d490*/  FSEL R222, R75, -INF , !P2 ;  /* 0xff8000004bde7808 */ /* 0x000fe20005000000 */
[----:B------:R-:W-:Y:S01]  /*d4a0*/  VIADD R21, R65, 0xb0 ;  /* 0x000000b041157836 */ /* 0x000fe20000000000 */
[----:B------:R-:W-:Y:S01]  /*d4b0*/  FSEL R69, R69, -INF , !P5 ;  /* 0xff80000045457808 */ /* 0x000fe20006800000 */
[-C--:B------:R-:W-:Y:S01]  /*d4c0*/  FMUL.FTZ R20, R24, R0.reuse ;  /* 0x0000000018147220 */ /* 0x080fe20000410000 */
[-C--:B------:R-:W-:Y:S01]  /*d4d0*/  ISETP.GT.AND P0, PT, R42, R29.reuse, PT ;  /* 0x0000001d2a00720c */ /* 0x080fe20003f04270 */
[----:B------:R-:W-:Y:S01]  /*d4e0*/  FMUL.FTZ R24, R25, R0 ;  /* 0x0000000019187220 */ /* 0x000fe20000410000 */
[C---:B------:R-:W-:Y:S01]  /*d4f0*/  ISETP.GE.AND P4, PT, R29.reuse, R204, PT ;  /* 0x000000cc1d00720c */ /* 0x040fe20003f86270 */
[----:B------:R1:W-:Y:S01]  /*d500*/  MUFU.TANH R75, R28 ;  /* 0x0000001c004b7308 */ /* 0x0003e20000002400 */
[----:B------:R-:W-:Y:S01]  /*d510*/  ISETP.GE.AND P2, PT, R29, R202, PT ;  /* 0x000000ca1d00720c */ /* 0x000fe20003f46270 */
[----:B------:R-:W-:Y:S01]  /*d520*/  VIADD R25, R65, 0xb1 ;  /* 0x000000b141197836 */ /* 0x000fe20000000000 */
[----:B------:R-:W-:-:S02]  /*d530*/  ISETP.GT.AND P5, PT, R48, R29, PT ;  /* 0x0000001d3000720c */ /* 0x000fc40003fa4270 */
[----:B------:R-:W-:Y:S02]  /*d540*/  FSEL R88, R88, -INF , !P3 ;  /* 0xff80000058587808 */ /* 0x000fe40005800000 */
[----:B------:R-:W-:Y:S01]  /*d550*/  FSEL R153, R69, -INF , !P6 ;  /* 0xff80000045997808 */ /* 0x000fe20007000000 */
[----:B------:R-:W3:Y:S01]  /*d560*/  MUFU.TANH R51, R51 ;  /* 0x0000003300337308 */ /* 0x000ee20000002400 */
[----:B------:R-:W-:Y:S01]  /*d570*/  FSEL R220, R88, -INF , !P1 ;  /* 0xff80000058dc7808 */ /* 0x000fe20004800000 */
[----:B------:R-:W-:Y:S01]  /*d580*/  FMUL.FTZ R88, R27, R0 ;  /* 0x000000001b587220 */ /* 0x000fe20000410000 */
[----:B------:R-:W-:Y:S02]  /*d590*/  FSEL R87, R87, -INF , !P0 ;  /* 0xff80000057577808 */ /* 0x000fe40004000000 */
[----:B------:R-:W-:Y:S01]  /*d5a0*/  ISETP.GT.AND P3, PT, R42, R21, PT ;  /* 0x000000152a00720c */ /* 0x000fe20003f64270 */
[----:B--2---:R-:W-:Y:S05]  /*d5b0*/  HMMA.16816.F32.BF16 R16, R4, R56, R16 ;  /* 0x000000380410723c */ /* 0x004fea0000041810 */
[C---:B------:R-:W-:Y:S01]  /*d5c0*/  ISETP.GE.AND P6, PT, R21.reuse, R204, PT ;  /* 0x000000cc1500720c */ /* 0x040fe20003fc6270 */
[----:B------:R2:W4:Y:S01]  /*d5d0*/  MUFU.TANH R69, R20 ;  /* 0x0000001400457308 */ /* 0x0005220000002400 */
[----:B-1----:R-:W1:Y:S01]  /*d5e0*/  LDSM.16.M88.4 R28, [R33+0x4800] ;  /* 0x00480000211c783b */ /* 0x002e620000000200 */
[----:B------:R-:W-:-:S02]  /*d5f0*/  ISETP.GE.AND P1, PT, R21, R202, PT ;  /* 0x000000ca1500720c */ /* 0x000fc40003f26270 */
[----:B------:R-:W-:Y:S02]  /*d600*/  ISETP.GT.AND P0, PT, R48, R21, PT ;  /* 0x000000153000720c */ /* 0x000fe40003f04270 */
[----:B------:R-:W-:Y:S02]  /*d610*/  FSEL R73, R73, -INF , !P5 ;  /* 0xff80000049497808 */ /* 0x000fe40006800000 */
[----:B------:R-:W-:Y:S01]  /*d620*/  FSEL R143, R87, -INF , !P4 ;  /* 0xff800000578f7808 */ /* 0x000fe20006000000 */
[----:B------:R-:W-:Y:S01]  /*d630*/  MUFU.TANH R57, R24 ;  /* 0x0000001800397308 */ /* 0x000fe20000002400 */
[----:B------:R-:W-:Y:S01]  /*d640*/  FSEL R224, R73, -INF , !P2 ;  /* 0xff80000049e07808 */ /* 0x000fe20005000000 */
[----:B------:R-:W-:Y:S01]  /*d650*/  VIADD R87, R65, 0xb8 ;  /* 0x000000b841577836 */ /* 0x000fe20000000000 */
[----:B------:R-:W-:Y:S02]  /*d660*/  FSEL R54, R54, -INF , !P3 ;  /* 0xff80000036367808 */ /* 0x000fe40005800000 */
[----:B------:R-:W-:-:S02]  /*d670*/  ISETP.GT.AND P4, PT, R42, R25, PT ;  /* 0x000000192a00720c */ /* 0x000fc40003f84270 */
[C---:B------:R-:W-:Y:S01]  /*d680*/  ISETP.GE.AND P5, PT, R25.reuse, R204, PT ;  /* 0x000000cc1900720c */ /* 0x040fe20003fa6270 */
[----:B--2---:R-:W-:Y:S03]  /*d690*/  HMMA.16816.F32.BF16 R20, R12, R22, RZ ;  /* 0x000000160c14723c */ /* 0x004fe600000418ff */
[----:B------:R-:W-:Y:S01]  /*d6a0*/  ISETP.GE.AND P2, PT, R25, R202, PT ;  /* 0x000000ca1900720c */ /* 0x000fe20003f46270 */
[----:B------:R2:W4:Y:S01]  /*d6b0*/  MUFU.TANH R73, R26 ;  /* 0x0000001a00497308 */ /* 0x0005220000002400 */
[----:B------:R-:W-:Y:S01]  /*d6c0*/  ISETP.GT.AND P3, PT, R48, R25, PT ;  /* 0x000000193000720c */ /* 0x000fe20003f64270 */
[----:B------:R-:W-:Y:S01]  /*d6d0*/  FMUL.FTZ R16, R16, R0 ;  /* 0x0000000010107220 */ /* 0x000fe20000410000 */
[----:B------:R-:W-:Y:S01]  /*d6e0*/  FSEL R56, R85, -INF , !P0 ;  /* 0xff80000055387808 */ /* 0x000fe20004000000 */
[----:B------:R-:W-:Y:S01]  /*d6f0*/  VIADD R85, R65, 0xb9 ;  /* 0x000000b941557836 */ /* 0x000fe20000000000 */
[----:B------:R-:W-:-:S02]  /*d700*/  ISETP.GT.AND P0, PT, R42, R87, PT ;  /* 0x000000572a00720c */ /* 0x000fc40003f04270 */
[----:B------:R-:W-:Y:S01]  /*d710*/  FSEL R129, R50, -INF , !P4 ;  /* 0xff80000032817808 */ /* 0x000fe20006000000 */
[----:B------:R-:W-:Y:S01]  /*d720*/  MUFU.TANH R38, R38 ;  /* 0x0000002600267308 */ /* 0x000fe20000002400 */
[----:B---3--:R-:W-:Y:S01]  /*d730*/  FSEL R121, R51, -INF , !P0 ;  /* 0xff80000033797808 */ /* 0x008fe20004000000 */
[----:B------:R-:W-:Y:S01]  /*d740*/  VIADD R51, R65, 0xc0 ;  /* 0x000000c041337836 */ /* 0x000fe20000000000 */
[----:B------:R-:W-:Y:S02]  /*d750*/  FSEL R129, R129, -INF , !P5 ;  /* 0xff80000081817808 */ /* 0x000fe40006800000 */
[----:B------:R-:W-:Y:S02]  /*d760*/  ISETP.GE.AND P5, PT, R85, R204, PT ;  /* 0x000000cc5500720c */ /* 0x000fe40003fa6270 */
[-C--:B------:R-:W-:Y:S01]  /*d770*/  ISETP.GT.AND P0, PT, R48, R85.reuse, PT ;  /* 0x000000553000720c */ /* 0x080fe20003f04270 */
[----:B------:R1:W-:Y:S01]  /*d780*/  MUFU.TANH R50, R16 ;  /* 0x0000001000327308 */ /* 0x0003e20000002400 */
[----:B--2---:R-:W2:Y:S01]  /*d790*/  LDSM.16.M88.4 R24, [R9+0x4800] ;  /* 0x004800000918783b */ /* 0x004ea20000000200 */
[----:B------:R-:W-:Y:S05]  /*d7a0*/  HMMA.16816.F32.BF16 R20, R4, R58, R20 ;  /* 0x0000003a0414723c */ /* 0x000fea0000041814 */
[----:B------:R-:W-:Y:S01]  /*d7b0*/  FSEL R58, R67, -INF , !P3 ;  /* 0xff800000433a7808 */ /* 0x000fe20005800000 */
[-C--:B------:R-:W-:Y:S01]  /*d7c0*/  FMUL.FTZ R59, R17, R0.reuse ;  /* 0x00000000113b7220 */ /* 0x080fe20000410000 */
[----:B------:R-:W-:Y:S01]  /*d7d0*/  ISETP.GT.AND P3, PT, R42, R85, PT ;  /* 0x000000552a00720c */ /* 0x000fe20003f64270 */
[----:B------:R-:W-:Y:S01]  /*d7e0*/  FMUL.FTZ R67, R18, R0 ;  /* 0x0000000012437220 */ /* 0x000fe20000410000 */
[----:B------:R-:W-:Y:S01]  /*d7f0*/  FSEL R58, R58, -INF , !P2 ;  /* 0xff8000003a3a7808 */ /* 0x000fe20005000000 */
[----:B------:R-:W-:-:S04]  /*d800*/  DEPBAR.LE SB0, 0x0 ;  /* 0x000080000000791a */ /* 0x000fc80000000000 */
[----:B------:R-:W-:Y:S01]  /*d810*/  ISETP.GE.AND P2, PT, R85, R202, PT ;  /* 0x000000ca5500720c */ /* 0x000fe20003f46270 */
[-C--:B------:R-:W-:Y:S01]  /*d820*/  FMUL.FTZ R85, R19, R0.reuse ;  /* 0x0000000013557220 */ /* 0x080fe20000410000 */
[----:B------:R-:W-:Y:S01]  /*d830*/  ISETP.GT.AND P4, PT, R48, R87, PT ;  /* 0x000000573000720c */ /* 0x000fe20003f84270 */
[----:B------:R-:W-:Y:S01]  /*d840*/  MUFU.TANH R67, R67 ;  /* 0x0000004300437308 */ /* 0x000fe20000002400 */
[----:B------:R-:W-:Y:S01]  /*d850*/  FSEL R55, R55, -INF , !P3 ;  /* 0xff80000037377808 */ /* 0x000fe20005800000 */
[----:B-1----:R-:W-:Y:S03]  /*d860*/  HMMA.16816.F32.BF16 R16, R12, R28, RZ ;  /* 0x0000001c0c10723c */ /* 0x002fe600000418ff */
[----:B------:R-:W-:Y:S01]  /*d870*/  FSEL R81, R81, -INF , !P4 ;  /* 0xff80000051517808 */ /* 0x000fe20006000000 */
[----:B------:R-:W-:Y:S01]  /*d880*/  VIADD R29, R65, 0xc1 ;  /* 0x000000c1411d7836 */ /* 0x000fe20000000000 */
[----:B------:R-:W-:Y:S01]  /*d890*/  ISETP.GT.AND P4, PT, R42, R51, PT ;  /* 0x000000332a00720c */ /* 0x000fe20003f84270 */
[-C--:B------:R-:W-:Y:S01]  /*d8a0*/  FMUL.FTZ R21, R21, R0.reuse ;  /* 0x0000000015157220 */ /* 0x080fe20000410000 */
[----:B------:R-:W-:Y:S01]  /*d8b0*/  FSEL R79, R79, -INF , !P0 ;  /* 0xff8000004f4f7808 */ /* 0x000fe20004000000 */
[----:B------:R-:W-:Y:S01]  /*d8c0*/  MUFU.TANH R59, R59 ;  /* 0x0000003b003b7308 */ /* 0x000fe20000002400 */
[----:B------:R-:W-:Y:S01]  /*d8d0*/  FSEL R117, R55, -INF , !P5 ;  /* 0xff80000037757808 */ /* 0x000fe20006800000 */
[----:B------:R-:W-:Y:S01]  /*d8e0*/  FMUL.FTZ R55, R20, R0 ;  /* 0x0000000014377220 */ /* 0x000fe20000410000 */
[----:B------:R-:W-:-:S02]  /*d8f0*/  FSEL R20, R79, -INF , !P2 ;  /* 0xff8000004f147808 */ /* 0x000fc40005000000 */
[----:B------:R-:W-:Y:S02]  /*d900*/  FSEL R71, R71, -INF , !P4 ;  /* 0xff80000047477808 */ /* 0x000fe40006000000 */
[-C--:B------:R-:W-:Y:S01]  /*d910*/  ISETP.GT.AND P0, PT, R42, R29.reuse, PT ;  /* 0x0000001d2a00720c */ /* 0x080fe20003f04270 */
[----:B------:R-:W-:Y:S01]  /*d920*/  MUFU.TANH R55, R55 ;  /* 0x0000003700377308 */ /* 0x000fe20000002400 */
[C---:B------:R-:W-:Y:S02]  /*d930*/  ISETP.GE.AND P5, PT, R29.reuse, R204, PT ;  /* 0x000000cc1d00720c */ /* 0x040fe40003fa6270 */
[----:B------:R-:W-:Y:S01]  /*d940*/  ISETP.GE.AND P2, PT, R29, R202, PT ;  /* 0x000000ca1d00720c */ /* 0x000fe20003f46270 */
[----:B------:R-:W-:Y:S01]  /*d950*/  BAR.SYNC.DEFER_BLOCKING 0x0 ;  /* 0x0000000000007b1d */ /* 0x000fe20000010000 */
[----:B------:R-:W-:Y:S02]  /*d960*/  ISETP.GT.AND P4, PT, R48, R29, PT ;  /* 0x0000001d3000720c */ /* 0x000fe40003f84270 */
[----:B------:R-:W-:Y:S01]  /*d970*/  HMMA.16816.F32.BF16 R28, R12, R30, RZ ;  /* 0x0000001e0c1c723c */ /* 0x000fe200000418ff */
[----:B------:R-:W-:-:S02]  /*d980*/  FSEL R131, R54, -INF , !P6 ;  /* 0xff80000036837808 */ /* 0x000fc40007000000 */
[C---:B------:R-:W-:Y:S01]  /*d990*/  ISETP.GE.AND P6, PT, R87.reuse, R204, PT ;  /* 0x000000cc5700720c */ /* 0x040fe20003fc6270 */
[----:B------:R-:W1:Y:S01]  /*d9a0*/  MUFU.TANH R54, R88 ;  /* 0x0000005800367308 */ /* 0x000e620000002400 */
[----:B------:R-:W-:Y:S02]  /*d9b0*/  FSEL R56, R56, -INF , !P1 ;  /* 0xff80000038387808 */ /* 0x000fe40004800000 */
[----:B------:R-:W-:Y:S01]  /*d9c0*/  ISETP.GE.AND P1, PT, R87, R202, PT ;  /* 0x000000ca5700720c */ /* 0x000fe20003f26270 */
[----:B--2---:R-:W-:Y:S05]  /*d9d0*/  HMMA.16816.F32.BF16 R16, R4, R24, R16 ;  /* 0x000000180410723c */ /* 0x004fea0000041810 */
[----:B------:R-:W-:Y:S01]  /*d9e0*/  ISETP.GT.AND P3, PT, R48, R51, PT ;  /* 0x000000333000720c */ /* 0x000fe20003f64270 */
[----:B------:R-:W-:Y:S01]  /*d9f0*/  VIADD R25, R65, 0xc8 ;  /* 0x000000c841197836 */ /* 0x000fe20000000000 */
[----:B------:R-:W-:Y:S01]  /*da00*/  FSEL R121, R121, -INF , !P6 ;  /* 0xff80000079797808 */ /* 0x000fe20007000000 */
[----:B------:R-:W-:Y:S01]  /*da10*/  FMUL.FTZ R24, R23, R0 ;  /* 0x0000000017187220 */ /* 0x000fe20000410000 */
[----:B------:R-:W-:Y:S01]  /*da20*/  ISETP.GE.AND P6, PT, R51, R204, PT ;  /* 0x000000cc3300720c */ /* 0x000fe20003fc6270 */
[----:B------:R-:W-:Y:S01]  /*da30*/  VIADD R23, R65, 0xc9 ;  /* 0x000000c941177836 */ /* 0x000fe20000000000 */
[----:B------:R-:W-:Y:S01]  /*da40*/  FSEL R226, R81, -INF , !P1 ;  /* 0xff80000051e27808 */ /* 0x000fe20004800000 */
[----:B------:R-:W-:Y:S03]  /*da50*/  HMMA.16816.F32.BF16 R12, R12, R52, RZ ;  /* 0x000000340c0c723c */ /* 0x000fe600000418ff */
[----:B------:R-:W-:Y:S01]  /*da60*/  ISETP.GE.AND P1, PT, R51, R202, PT ;  /* 0x000000ca3300720c */ /* 0x000fe20003f26270 */
[----:B------:R-:W-:Y:S01]  /*da70*/  MUFU.TANH R21, R21 ;  /* 0x0000001500157308 */ /* 0x000fe20000002400 */
[----:B------:R-:W-:-:S02]  /*da80*/  FSEL R83, R83, -INF , !P3 ;  /* 0xff80000053537808 */ /* 0x000fc40005800000 */
[----:B------:R-:W-:Y:S02]  /*da90*/  FSEL R77, R77, -INF , !P0 ;  /* 0xff8000004d4d7808 */ /* 0x000fe40004000000 */
[-C--:B------:R-:W-:Y:S02]  /*daa0*/  ISETP.GT.AND P3, PT, R42, R25.reuse, PT ;  /* 0x000000192a00720c */ /* 0x080fe40003f64270 */
[----:B------:R-:W-:Y:S01]  /*dab0*/  ISETP.GT.AND P0, PT, R48, R25, PT ;  /* 0x000000193000720c */ /* 0x000fe20003f04270 */
[----:B------:R-:W2:Y:S01]  /*dac0*/  MUFU.TANH R51, R85 ;  /* 0x0000005500337308 */ /* 0x000ea20000002400 */
[----:B------:R-:W-:Y:S01]  /*dad0*/  FSEL R113, R71, -INF , !P6 ;  /* 0xff80000047717808 */ /* 0x000fe20007000000 */
[-C--:B------:R-:W-:Y:S01]  /*dae0*/  FMUL.FTZ R71, R22, R0.reuse ;  /* 0x0000000016477220 */ /* 0x080fe20000410000 */
[----:B------:R-:W-:Y:S01]  /*daf0*/  FSEL R228, R83, -INF , !P1 ;  /* 0xff80000053e47808 */ /* 0x000fe20004800000 */
[----:B------:R-:W-:Y:S01]  /*db00*/  FMUL.FTZ R16, R16, R0 ;  /* 0x0000000010107220 */ /* 0x000fe20000410000 */
[----:B------:R-:W-:Y:S01]  /*db10*/  ISETP.GE.AND P6, PT, R25, R204, PT ;  /* 0x000000cc1900720c */ /* 0x000fe20003fc6270 */
[----:B------:R-:W-:Y:S01]  /*db20*/  FMUL.FTZ R17, R17, R0 ;  /* 0x0000000011117220 */ /* 0x000fe20000410000 */
[----:B------:R-:W-:Y:S01]  /*db30*/  ISETP.GE.AND P1, PT, R25, R202, PT ;  /* 0x000000ca1900720c */ /* 0x000fe20003f26270 */
[----:B------:R-:W-:Y:S01]  /*db40*/  VIADD R25, R65, 0xd0 ;  /* 0x000000d041197836 */ /* 0x000fe20000000000 */
[----:B------:R-:W-:Y:S01]  /*db50*/  FSEL R22, R75, -INF , !P4 ;  /* 0xff8000004b167808 */ /* 0x000fe20006000000 */
[----:B------:R-:W3:Y:S01]  /*db60*/  MUFU.TANH R71, R71 ;  /* 0x0000004700477308 */ /* 0x000ee20000002400 */
[----:B------:R-:W-:Y:S01]  /*db70*/  ISETP.GT.AND P4, PT, R42, R23, PT ;  /* 0x000000172a00720c */ /* 0x000fe20003f84270 */
[----:B------:R-:W-:Y:S05]  /*db80*/  HMMA.16816.F32.BF16 R12, R4, R44, R12 ;  /* 0x0000002c040c723c */ /* 0x000fea000004180c */
[----:B----4-:R-:W-:-:S02]  /*db90*/  FSEL R69, R69, -INF , !P3 ;  /* 0xff80000045457808 */ /* 0x010fc40005800000 */
[----:B------:R-:W-:Y:S02]  /*dba0*/  FSEL R73, R73, -INF , !P0 ;  /* 0xff80000049497808 */ /* 0x000fe40004000000 */
[----:B------:R-:W-:Y:S01]  /*dbb0*/  FSEL R111, R77, -INF , !P5 ;  /* 0xff8000004d6f7808 */ /* 0x000fe20006800000 */
[----:B------:R-:W-:Y:S01]  /*dbc0*/  MUFU.TANH R16, R16 ;  /* 0x0000001000107308 */ /* 0x000fe20000002400 */
[----:B------:R-:W-:Y:S02]  /*dbd0*/  FSEL R22, R22, -INF , !P2 ;  /* 0xff80000016167808 */ /* 0x000fe40005000000 */
[----:B------:R-:W-:Y:S02]  /*dbe0*/  ISETP.GT.AND P3, PT, R48, R23, PT ;  /* 0x000000173000720c */ /* 0x000fe40003f64270 */
[C---:B------:R-:W-:Y:S02]  /*dbf0*/  ISETP.GE.AND P5, PT, R23.reuse, R204, PT ;  /* 0x000000cc1700720c */ /* 0x040fe40003fa6270 */
[----:B------:R-:W-:Y:S01]  /*dc00*/  ISETP.GE.AND P2, PT, R23, R202, PT ;  /* 0x000000ca1700720c */ /* 0x000fe20003f46270 */
[----:B------:R-:W-:Y:S01]  /*dc10*/  MUFU.TANH R17, R17 ;  /* 0x0000001100117308 */ /* 0x000fe20000002400 */
[----:B------:R-:W-:-:S02]  /*dc20*/  FSEL R107, R69, -INF , !P6 ;  /* 0xff800000456b7808 */ /* 0x000fc40007000000 */
[----:B------:R-:W-:Y:S02]  /*dc30*/  FSEL R216, R73, -INF , !P1 ;  /* 0xff80000049d87808 */ /* 0x000fe40004800000 */
[----:B------:R-:W-:Y:S02]  /*dc40*/  FSEL R57, R57, -INF , !P4 ;  /* 0xff80000039397808 */ /* 0x000fe40006000000 */
[-C--:B------:R-:W-:Y:S01]  /*dc50*/  ISETP.GT.AND P0, PT, R42, R25.reuse, PT ;  /* 0x000000192a00720c */ /* 0x080fe20003f04270 */
[----:B------:R4:W3:Y:S01]  /*dc60*/  MUFU.TANH R23, R24 ;  /* 0x0000001800177308 */ /* 0x0008e20000002400 */
[C---:B------:R-:W-:Y:S02]  /*dc70*/  ISETP.GE.AND P6, PT, R25.reuse, R204, PT ;  /* 0x000000cc1900720c */ /* 0x040fe40003fc6270 */
[----:B------:R-:W-:Y:S02]  /*dc80*/  ISETP.GE.AND P1, PT, R25, R202, PT ;  /* 0x000000ca1900720c */ /* 0x000fe40003f26270 */
[----:B------:R-:W-:-:S02]  /*dc90*/  ISETP.GT.AND P4, PT, R48, R25, PT ;  /* 0x000000193000720c */ /* 0x000fc40003f84270 */
[----:B-1----:R-:W-:Y:S02]  /*dca0*/  FSEL R54, R54, -INF , !P3 ;  /* 0xff80000036367808 */ /* 0x002fe40005800000 */
[----:B------:R-:W-:Y:S02]  /*dcb0*/  FSEL R103, R57, -INF , !P5 ;  /* 0xff80000039677808 */ /* 0x000fe40006800000 */
[----:B------:R-:W-:Y:S02]  /*dcc0*/  FSEL R166, R54, -INF , !P2 ;  /* 0xff80000036a67808 */ /* 0x000fe40005000000 */
[----:B------:R-:W-:Y:S02]  /*dcd0*/  FSEL R50, R50, -INF , !P0 ;  /* 0xff80000032327808 */ /* 0x000fe40004000000 */
[----:B------:R-:W-:Y:S01]  /*dce0*/  FSEL R67, R67, -INF , !P4 ;  /* 0xff80000043437808 */ /* 0x000fe20006000000 */
[----:B----4-:R-:W-:Y:S03]  /*dcf0*/  HMMA.16816.F32.BF16 R24, R4, R26, R28 ;  /* 0x0000001a0418723c */ /* 0x010fe6000004181c */
[----:B------:R-:W-:Y:S01]  /*dd00*/  VIADD R29, R65, 0xd1 ;  /* 0x000000d1411d7836 */ /* 0x000fe20000000000 */
[----:B------:R-:W-:Y:S01]  /*dd10*/  FSEL R93, R50, -INF , !P6 ;  /* 0xff800000325d7808 */ /* 0x000fe20007000000 */
[-C--:B------:R-:W-:Y:S01]  /*dd20*/  FMUL.FTZ R28, R18, R0.reuse ;  /* 0x00000000121c7220 */ /* 0x080fe20000410000 */
[----:B------:R-:W-:Y:S01]  /*dd30*/  FSEL R140, R67, -INF , !P1 ;  /* 0xff800000438c7808 */ /* 0x000fe20004800000 */
[----:B------:R-:W-:Y:S01]  /*dd40*/  FMUL.FTZ R18, R19, R0 ;  /* 0x0000000013127220 */ /* 0x000fe20000410000 */
[----:B------:R-:W-:Y:S01]  /*dd50*/  ISETP.GT.AND P3, PT, R42, R29, PT ;  /* 0x0000001d2a00720c */ /* 0x000fe20003f64270 */
[----:B------:R-:W-:Y:S01]  /*dd60*/  VIADD R5, R65, 0xe0 ;  /* 0x000000e041057836 */ /* 0x000fe20000000000 */
[C---:B------:R-:W-:Y:S01]  /*dd70*/  ISETP.GE.AND P5, PT, R29.reuse, R204, PT ;  /* 0x000000cc1d00720c */ /* 0x040fe20003fa6270 */
[----:B------:R-:W1:Y:S01]  /*dd80*/  MUFU.TANH R19, R28 ;  /* 0x0000001c00137308 */ /* 0x000e620000002400 */
[----:B------:R-:W-:-:S02]  /*dd90*/  ISETP.GE.AND P2, PT, R29, R202, PT ;  /* 0x000000ca1d00720c */ /* 0x000fc40003f46270 */
[----:B------:R-:W-:Y:S01]  /*dda0*/  ISETP.GT.AND P0, PT, R48, R29, PT ;  /* 0x0000001d3000720c */ /* 0x000fe20003f04270 */
[----:B------:R-:W-:Y:S01]  /*ddb0*/  VIADD R29, R65, 0xd8 ;  /* 0x000000d8411d7836 */ /* 0x000fe20000000000 */
[----:B------:R-:W-:Y:S02]  /*ddc0*/  FSEL R59, R59, -INF , !P3 ;  /* 0xff8000003b3b7808 */ /* 0x000fe40005800000 */
[----:B--2---:R-:W-:Y:S01]  /*ddd0*/  FSEL R51, R51, -INF , !P0 ;  /* 0xff80000033337808 */ /* 0x004fe20004000000 */
[----:B------:R-:W2:Y:S01]  /*dde0*/  MUFU.TANH R18, R18 ;  /* 0x0000001200127308 */ /* 0x000ea20000002400 */
[-C--:B------:R-:W-:Y:S01]  /*ddf0*/  ISETP.GT.AND P4, PT, R42, R29.reuse, PT ;  /* 0x0000001d2a00720c */ /* 0x080fe20003f84270 */
[----:B------:R-:W-:Y:S01]  /*de00*/  FMUL.FTZ R24, R24, R0 ;  /* 0x0000000018187220 */ /* 0x000fe20000410000 */
[C---:B------:R-:W-:Y:S01]  /*de10*/  ISETP.GE.AND P6, PT, R29.reuse, R204, PT ;  /* 0x000000cc1d00720c */ /* 0x040fe20003fc6270 */
[----:B------:R-:W-:Y:S01]  /*de20*/  FMUL.FTZ R7, R26, R0 ;  /* 0x000000001a077220 */ /* 0x000fe20000410000 */
[----:B------:R-:W-:Y:S01]  /*de30*/  ISETP.GE.AND P1, PT, R29, R202, PT ;  /* 0x000000ca1d00720c */ /* 0x000fe20003f26270 */
[-C--:B------:R-:W-:Y:S01]  /*de40*/  FMUL.FTZ R4, R25, R0.reuse ;  /* 0x0000000019047220 */ /* 0x080fe20000410000 */
[----:B------:R-:W-:Y:S01]  /*de50*/  ISETP.GT.AND P3, PT, R48, R29, PT ;  /* 0x0000001d3000720c */ /* 0x000fe20003f64270 */
[----:B------:R-:W-:Y:S01]  /*de60*/  VIADD R29, R65, 0xd9 ;  /* 0x000000d9411d7836 */ /* 0x000fe20000000000 */
[----:B------:R-:W-:Y:S01]  /*de70*/  FSEL R55, R55, -INF , !P4 ;  /* 0xff80000037377808 */ /* 0x000fe20006000000 */
[----:B------:R-:W-:Y:S01]  /*de80*/  FMUL.FTZ R6, R27, R0 ;  /* 0x000000001b067220 */ /* 0x000fe20000410000 */
[----:B---3--:R-:W-:Y:S01]  /*de90*/  FSEL R71, R71, -INF , !P3 ;  /* 0xff80000047477808 */ /* 0x008fe20005800000 */
[----:B------:R-:W3:Y:S01]  /*dea0*/  MUFU.TANH R24, R24 ;  /* 0x0000001800187308 */ /* 0x000ee20000002400 */
[----:B------:R-:W-:-:S02]  /*deb0*/  ISETP.GT.AND P0, PT, R42, R29, PT ;  /* 0x0000001d2a00720c */ /* 0x000fc40003f04270 */
[----:B------:R-:W-:Y:S02]  /*dec0*/  ISETP.GT.AND P4, PT, R48, R29, PT ;  /* 0x0000001d3000720c */ /* 0x000fe40003f84270 */
[----:B------:R-:W-:Y:S02]  /*ded0*/  FSEL R85, R55, -INF , !P6 ;  /* 0xff80000037557808 */ /* 0x000fe40007000000 */
[----:B------:R-:W-:Y:S01]  /*dee0*/  FSEL R120, R71, -INF , !P1 ;  /* 0xff80000047787808 */ /* 0x000fe20004800000 */
[----:B------:R-:W4:Y:S01]  /*def0*/  MUFU.TANH R7, R7 ;  /* 0x0000000700077308 */ /* 0x000f220000002400 */
[----:B------:R-:W-:Y:S02]  /*df00*/  FSEL R21, R21, -INF , !P0 ;  /* 0xff80000015157808 */ /* 0x000fe40004000000 */
[----:B------:R-:W-:Y:S02]  /*df10*/  FSEL R91, R59, -INF , !P5 ;  /* 0xff8000003b5b7808 */ /* 0x000fe40006800000 */
[----:B------:R-:W-:-:S02]  /*df20*/  FSEL R144, R51, -INF , !P2 ;  /* 0xff80000033907808 */ /* 0x000fc40005000000 */
[-C--:B------:R-:W-:Y:S01]  /*df30*/  ISETP.GT.AND P3, PT, R42, R5.reuse, PT ;  /* 0x000000052a00720c */ /* 0x080fe20003f64270 */
[----:B------:R-:W4:Y:S01]  /*df40*/  MUFU.TANH R4, R4 ;  /* 0x0000000400047308 */ /* 0x000f220000002400 */
[C---:B------:R-:W-:Y:S02]  /*df50*/  ISETP.GE.AND P6, PT, R5.reuse, R204, PT ;  /* 0x000000cc0500720c */ /* 0x040fe40003fc6270 */
[----:B------:R-:W-:Y:S02]  /*df60*/  ISETP.GE.AND P1, PT, R5, R202, PT ;  /* 0x000000ca0500720c */ /* 0x000fe40003f26270 */
[----:B------:R-:W-:Y:S01]  /*df70*/  ISETP.GT.AND P0, PT, R48, R5, PT ;  /* 0x000000053000720c */ /* 0x000fe20003f04270 */
[----:B------:R-:W-:Y:S01]  /*df80*/  VIADD R5, R65, 0xe1 ;  /* 0x000000e141057836 */ /* 0x000fe20000000000 */
[C---:B------:R-:W-:Y:S01]  /*df90*/  ISETP.GE.AND P5, PT, R29.reuse, R204, PT ;  /* 0x000000cc1d00720c */ /* 0x040fe20003fa6270 */
[----:B------:R-:W4:Y:S01]  /*dfa0*/  MUFU.TANH R6, R6 ;  /* 0x0000000600067308 */ /* 0x000f220000002400 */
[----:B------:R-:W-:-:S02]  /*dfb0*/  ISETP.GE.AND P2, PT, R29, R202, PT ;  /* 0x000000ca1d00720c */ /* 0x000fc40003f46270 */
[----:B------:R-:W-:Y:S02]  /*dfc0*/  FSEL R23, R23, -INF , !P4 ;  /* 0xff80000017177808 */ /* 0x000fe40006000000 */
[----:B------:R-:W-:Y:S01]  /*dfd0*/  FSEL R81, R21, -INF , !P5 ;  /* 0xff80000015517808 */ /* 0x000fe20006800000 */
[----:B------:R-:W-:Y:S01]  /*dfe0*/  VIADD R21, R65, 0xe8 ;  /* 0x000000e841157836 */ /* 0x000fe20000000000 */
[----:B------:R-:W-:Y:S02]  /*dff0*/  FSEL R158, R23, -INF , !P2 ;  /* 0xff800000179e7808 */ /* 0x000fe40005000000 */
[----:B------:R-:W-:Y:S02]  /*e000*/  FSEL R16, R16, -INF , !P3 ;  /* 0xff80000010107808 */ /* 0x000fe40005800000 */
[----:B------:R-:W-:Y:S02]  /*e010*/  ISETP.GT.AND P4, PT, R42, R5, PT ;  /* 0x000000052a00720c */ /* 0x000fe40003f84270 */
[----:B------:R-:W-:-:S02]  /*e020*/  ISETP.GE.AND P5, PT, R5, R204, PT ;  /* 0x000000cc0500720c */ /* 0x000fc40003fa6270 */
[----:B------:R-:W-:Y:S02]  /*e030*/  ISETP.GE.AND P2, PT, R5, R202, PT ;  /* 0x000000ca0500720c */ /* 0x000fe40003f46270 */
[----:B------:R-:W-:Y:S01]  /*e040*/  ISETP.GT.AND P3, PT, R48, R5, PT ;  /* 0x000000053000720c */ /* 0x000fe20003f64270 */
[-C--:B------:R-:W-:Y:S01]  /*e050*/  FMUL.FTZ R5, R12, R0.reuse ;  /* 0x000000000c057220 */ /* 0x080fe20000410000 */
[----:B------:R-:W-:Y:S01]  /*e060*/  FSEL R55, R17, -INF , !P4 ;  /* 0xff80000011377808 */ /* 0x000fe20006000000 */
[----:B------:R-:W-:Y:S02]  /*e070*/  VIADD R17, R65, 0xe9 ;  /* 0x000000e941117836 */ /* 0x000fe40000000000 */
[-C--:B------:R-:W-:Y:S01]  /*e080*/  FMUL.FTZ R12, R13, R0.reuse ;  /* 0x000000000d0c7220 */ /* 0x080fe20000410000 */
[----:B-1----:R-:W-:Y:S01]  /*e090*/  FSEL R19, R19, -INF , !P0 ;  /* 0xff80000013137808 */ /* 0x002fe20004000000 */
[-C--:B------:R-:W-:Y:S01]  /*e0a0*/  FMUL.FTZ R13, R14, R0.reuse ;  /* 0x000000000e0d7220 */ /* 0x080fe20000410000 */
[----:B------:R-:W1:Y:S01]  /*e0b0*/  MUFU.TANH R5, R5 ;  /* 0x0000000500057308 */ /* 0x000e620000002400 */
[-C--:B------:R-:W-:Y:S01]  /*e0c0*/  ISETP.GT.AND P0, PT, R42, R21.reuse, PT ;  /* 0x000000152a00720c */ /* 0x080fe20003f04270 */
[-C--:B------:R-:W-:Y:S01]  /*e0d0*/  FMUL.FTZ R14, R15, R0.reuse ;  /* 0x000000000f0e7220 */ /* 0x080fe20000410000 */
[----:B------:R-:W-:Y:S01]  /*e0e0*/  ISETP.GT.AND P4, PT, R48, R21, PT ;  /* 0x000000153000720c */ /* 0x000fe20003f84270 */
[----:B------:R-:W-:Y:S01]  /*e0f0*/  VIADD R15, R65, 0xf0 ;  /* 0x000000f0410f7836 */ /* 0x000fe20000000000 */
[----:B--2---:R-:W-:Y:S01]  /*e100*/  FSEL R18, R18, -INF , !P3 ;  /* 0xff80000012127808 */ /* 0x004fe20005800000 */
[----:B------:R-:W-:Y:S01]  /*e110*/  FMUL.FTZ R0, R64, R0 ;  /* 0x0000000040007220 */ /* 0x000fe20000410000 */
[----:B------:R-:W-:Y:S01]  /*e120*/  ISETP.GT.AND P3, PT, R42, R17, PT ;  /* 0x000000112a00720c */ /* 0x000fe20003f64270 */
[----:B------:R-:W2:Y:S01]  /*e130*/  MUFU.TANH R12, R12 ;  /* 0x0000000c000c7308 */ /* 0x000ea20000002400 */
[----:B------:R-:W-:-:S02]  /*e140*/  FSEL R54, R16, -INF , !P6 ;  /* 0xff80000010367808 */ /* 0x000fc40007000000 */
[----:B------:R-:W-:Y:S02]  /*e150*/  FSEL R150, R19, -INF , !P1 ;  /* 0xff80000013967808 */ /* 0x000fe40004800000 */
[C---:B------:R-:W-:Y:S02]  /*e160*/  ISETP.GE.AND P6, PT, R21.reuse, R204, PT ;  /* 0x000000cc1500720c */ /* 0x040fe40003fc6270 */
[----:B------:R-:W-:Y:S01]  /*e170*/  ISETP.GE.AND P1, PT, R21, R202, PT ;  /* 0x000000ca1500720c */ /* 0x000fe20003f26270 */
[----:B------:R-:W-:Y:S01]  /*e180*/  MUFU.TANH R13, R13 ;  /* 0x0000000d000d7308 */ /* 0x000fe20000002400 */
[----:B---3--:R-:W-:Y:S02]  /*e190*/  FSEL R24, R24, -INF , !P0 ;  /* 0xff80000018187808 */ /* 0x008fe40004000000 */
[----:B----4-:R-:W-:Y:S02]  /*e1a0*/  FSEL R7, R7, -INF , !P4 ;  /* 0xff80000007077808 */ /* 0x010fe40006000000 */
[----:B------:R-:W-:-:S02]  /*e1b0*/  ISETP.GT.AND P0, PT, R48, R17, PT ;  /* 0x000000113000720c */ /* 0x000fc40003f04270 */
[----:B------:R-:W-:Y:S01]  /*e1c0*/  FSEL R53, R4, -INF , !P3 ;  /* 0xff80000004357808 */ /* 0x000fe20005800000 */
[----:B------:R-:W-:Y:S01]  /*e1d0*/  MUFU.TANH R0, R0 ;  /* 0x0000000000007308 */ /* 0x000fe20000002400 */
[----:B------:R-:W-:Y:S02]  /*e1e0*/  FSEL R55, R55, -INF , !P5 ;  /* 0xff80000037377808 */ /* 0x000fe40006800000 */
[----:B------:R-:W-:Y:S02]  /*e1f0*/  FSEL R156, R18, -INF , !P2 ;  /* 0xff800000129c7808 */ /* 0x000fe40005000000 */
[----:B------:R-:W-:Y:S02]  /*e200*/  FSEL R52, R24, -INF , !P6 ;  /* 0xff80000018347808 */ /* 0x000fe40007000000 */
[----:B------:R-:W-:Y:S01]  /*e210*/  FSEL R142, R7, -INF , !P1 ;  /* 0xff800000078e7808 */ /* 0x000fe20004800000 */
[----:B------:R-:W3:Y:S01]  /*e220*/  MUFU.TANH R4, R14 ;  /* 0x0000000e00047308 */ /* 0x000ee20000002400 */
[----:B------:R-:W-:Y:S01]  /*e230*/  ISETP.GE.AND P5, PT, R17, R204, PT ;  /* 0x000000cc1100720c */ /* 0x000fe20003fa6270 */
[----:B------:R-:W-:Y:S01]  /*e240*/  VIADD R7, R65, 0xf1 ;  /* 0x000000f141077836 */ /* 0x000fe20000000000 */
[----:B------:R-:W-:-:S02]  /*e250*/  ISETP.GE.AND P2, PT, R17, R202, PT ;  /* 0x000000ca1100720c */ /* 0x000fc40003f46270 */
[----:B------:R-:W-:Y:S02]  /*e260*/  ISETP.GT.AND P6, PT, R42, R15, PT ;  /* 0x0000000f2a00720c */ /* 0x000fe40003fc4270 */
[----:B------:R-:W-:Y:S02]  /*e270*/  FSEL R118, R6, -INF , !P0 ;  /* 0xff80000006767808 */ /* 0x000fe40004000000 */
[----:B------:R-:W-:Y:S01]  /*e280*/  FSEL R53, R53, -INF , !P5 ;  /* 0xff80000035357808 */ /* 0x000fe20006800000 */
[----:B------:R-:W4:Y:S01]  /*e290*/  MUFU.TANH R6, R36 ;  /* 0x0000002400067308 */ /* 0x000f220000002400 */
[----:B------:R-:W-:Y:S02]  /*e2a0*/  FSEL R118, R118, -INF , !P2 ;  /* 0xff80000076767808 */ /* 0x000fe40005000000 */
[----:B-1----:R-:W-:Y:S02]  /*e2b0*/  FSEL R5, R5, -INF , !P6 ;  /* 0xff80000005057808 */ /* 0x002fe40007000000 */
[----:B------:R-:W-:-:S02]  /*e2c0*/  ISETP.GT.AND P0, PT, R42, R7, PT ;  /* 0x000000072a00720c */ /* 0x000fc40003f04270 */
[C---:B------:R-:W-:Y:S02]  /*e2d0*/  ISETP.GE.AND P5, PT, R7.reuse, R204, PT ;  /* 0x000000cc0700720c */ /* 0x040fe40003fa6270 */
[----:B------:R-:W-:Y:S02]  /*e2e0*/  ISETP.GE.AND P2, PT, R7, R202, PT ;  /* 0x000000ca0700720c */ /* 0x000fe40003f46270 */
[----:B------:R-:W-:Y:S01]  /*e2f0*/  ISETP.GT.AND P6, PT, R48, R7, PT ;  /* 0x000000073000720c */ /* 0x000fe20003fc4270 */
[----:B------:R-:W-:Y:S01]  /*e300*/  VIADD R7, R65, 0xf8 ;  /* 0x000000f841077836 */ /* 0x000fe20000000000 */
[----:B--2---:R-:W-:Y:S02]  /*e310*/  FSEL R12, R12, -INF , !P0 ;  /* 0xff8000000c0c7808 */ /* 0x004fe40004000000 */
[----:B---3--:R-:W-:Y:S02]  /*e320*/  FSEL R88, R4, -INF , !P6 ;  /* 0xff80000004587808 */ /* 0x008fe40007000000 */
[----:B------:R-:W-:-:S02]  /*e330*/  ISETP.GT.AND P0, PT, R48, R7, PT ;  /* 0x000000073000720c */ /* 0x000fc40003f04270 */
[----:B------:R-:W-:Y:S02]  /*e340*/  ISETP.GT.AND P3, PT, R48, R15, PT ;  /* 0x0000000f3000720c */ /* 0x000fe40003f64270 */
[----:B------:R-:W-:Y:S02]  /*e350*/  FSEL R4, R38, -INF , !P0 ;  /* 0xff80000026047808 */ /* 0x000fe40004000000 */
[----:B------:R-:W-:Y:S02]  /*e360*/  ISETP.GT.AND P0, PT, R32, R185, PT ;  /* 0x000000b92000720c */ /* 0x000fe40003f04270 */
[C---:B------:R-:W-:Y:S02]  /*e370*/  ISETP.GE.AND P4, PT, R15.reuse, R204, PT ;  /* 0x000000cc0f00720c */ /* 0x040fe40003f86270 */
[----:B------:R-:W-:Y:S02]  /*e380*/  ISETP.GE.AND P1, PT, R15, R202, PT ;  /* 0x000000ca0f00720c */ /* 0x000fe40003f26270 */
[----:B------:R-:W-:-:S02]  /*e390*/  FSEL R13, R13, -INF , !P3 ;  /* 0xff8000000d0d7808 */ /* 0x000fc40005800000 */
[----:B------:R-:W-:Y:S02]  /*e3a0*/  ISETP.GT.AND P3, PT, R42, R7, PT ;  /* 0x000000072a00720c */ /* 0x000fe40003f64270 */
[----:B------:R-:W-:Y:S02]  /*e3b0*/  FSEL R51, R12, -INF , !P5 ;  /* 0xff8000000c337808 */ /* 0x000fe40006800000 */
[----:B------:R-:W-:Y:S02]  /*e3c0*/  ISETP.GT.AND P5, PT, R42, R65, PT ;  /* 0x000000412a00720c */ /* 0x000fe40003fa4270 */
[----:B------:R-:W-:Y:S02]  /*e3d0*/  FSEL R50, R5, -INF , !P4 ;  /* 0xff80000005327808 */ /* 0x000fe40006000000 */
[----:B------:R-:W-:Y:S02]  /*e3e0*/  FSEL R92, R13, -INF , !P1 ;  /* 0xff8000000d5c7808 */ /* 0x000fe40004800000 */
[----:B------:R-:W-:-:S02]  /*e3f0*/  ISETP.GE.AND P4, PT, R7, R204, PT ;  /* 0x000000cc0700720c */ /* 0x000fc40003f86270 */
[----:B------:R-:W-:Y:S02]  /*e400*/  ISETP.GE.AND P1, PT, R7, R202, PT ;  /* 0x000000ca0700720c */ /* 0x000fe40003f26270 */
[----:B----4-:R-:W-:Y:S02]  /*e410*/  FSEL R6, R6, -INF , !P3 ;  /* 0xff80000006067808 */ /* 0x010fe40005800000 */
        /* <DEDUP_REMOVED lines=22> */
.L_x_2042:
        /* <DEDUP_REMOVED lines=60> */
.L_x_2043:
[----:B------:R-:W-:Y:S05]  /*e940*/  BSYNC.RECONVERGENT B0 ;  /* 0x0000000000007941 */ /* 0x000fea0003800200 */
.L_x_2041:
        /* <DEDUP_REMOVED lines=58> */
.L_x_2040:
[----:B------:R-:W-:Y:S05]  /*ecf0*/  BSYNC.RECONVERGENT B1 ;  /* 0x0000000000017941 */ /* 0x000fea0003800200 */
.L_x_2039:
[----:B------:R-:W2:Y:S01]  /*ed00*/  LD.E R79, desc[UR4][R148.64+0xdc] ;  /* 0x0000dc04944f7980 */ /* 0x000ea2000c101900 */
[----:B------:R-:W-:Y:S01]  /*ed10*/  FMNMX3.FTZ R5, R6, R78, R76, !PT ;  /* 0x0000004e06057276 */ /* 0x000fe2000781004c */
[----:B------:R-:W-:Y:S01]  /*ed20*/  BSSY B2, `(.L_x_2044) ;  /* 0x00009eb000027945 */ /* 0x000fe20003800000 */
[----:B------:R-:W-:Y:S02]  /*ed30*/  LOP3.LUT R102, R3, 0x120, R102, 0xf8, !PT ;  /* 0x0000012003667812 */ /* 0x000fe400078ef866 */
[----:B------:R-:W-:Y:S02]  /*ed40*/  FMNMX3.FTZ R5, R5, R74, R72, !PT ;  /* 0x0000004a05057276 */ /* 0x000fe40007810048 */
[----:B------:R-:W-:Y:S02]  /*ed50*/  LEA R3, R102, R61, 0x1 ;  /* 0x0000003d66037211 */ /* 0x000fe400078e08ff */
[----:B------:R-:W-:Y:S02]  /*ed60*/  FMNMX3.FTZ R5, R5, R70, R68, !PT ;  /* 0x0000004605057276 */ /* 0x000fe40007810044 */
[----:B------:R-:W-:-:S02]  /*ed70*/  IADD3 R61, PT, PT, R80, R3, RZ ;  /* 0x00000003503d7210 */ /* 0x000fc40007ffe0ff */
[----:B------:R-:W-:-:S03]  /*ed80*/  FMNMX3.FTZ R5, R5, R66, R46, !PT ;  /* 0x0000004205057276 */ /* 0x000fc6000781002e */
[----:B-1----:R-:W-:Y:S01]  /*ed90*/  LDSM.16.MT88.4 R16, [R61+0x5000] ;  /* 0x005000003d10783b */ /* 0x002fe20000004200 */
        /* <DEDUP_REMOVED lines=31> */
[----:B-1----:R-:W-:-:S04]  /*ef90*/  FMNMX.FTZ R0, R5, R0, !PT ;  /* 0x0000000005007209 */ /* 0x002fc80007810000 */
[----:B------:R-:W-:Y:S01]  /*efa0*/  FSETP.NEU.FTZ.AND P0, PT, R0, -INF , PT ;  /* 0xff8000000000780b */ /* 0x000fe20003f1d000 */
[----:B--2---:R-:W-:-:S05]  /*efb0*/  FMUL.FTZ R77, R79, R0 ;  /* 0x000000004f4d7220 */ /* 0x004fca0000410000 */
[----:B------:R-:W-:-:S05]  /*efc0*/  FSEL R77, R77, RZ, P0 ;  /* 0x000000ff4d4d7208 */ /* 0x000fca0000000000 */
[----:B------:R-:W-:Y:S01]  /*efd0*/  FFMA.FTZ R108, R2, R79, -R77 ;  /* 0x0000004f026c7223 */ /* 0x000fe2000001084d */
        /* <DEDUP_REMOVED lines=17> */
[-CC-:B------:R-:W-:Y:S01]  /*f0f0*/  FFMA.FTZ R104, R96, R79.reuse, -R77.reuse ;  /* 0x0000004f60687223 */ /* 0x180fe2000001084d */
[----:B------:R-:W1:Y:S01]  /*f100*/  MUFU.EX2 R136, R136 ;  /* 0x0000008800887308 */ /* 0x000e620000000800 */
[----:B------:R-:W-:Y:S01]  /*f110*/  FFMA.FTZ R58, R20, R79, -R77 ;  /* 0x0000004f143a7223 */ /* 0x000fe2000001084d */
[----:B------:R-:W-:Y:S01]  /*f120*/  FMNMX3.FTZ R2, R2, R97, R243, !PT ;  /* 0x0000006102027276 */ /* 0x000fe200078100f3 */
[-CC-:B------:R-:W-:Y:S01]  /*f130*/  FFMA.FTZ R56, R22, R79.reuse, -R77.reuse ;  /* 0x0000004f16387223 */ /* 0x180fe2000001084d */
[----:B------:R-:W-:Y:S01]  /*f140*/  FFMA.FTZ R96, R122, R79, -R77 ;  /* 0x0000004f7a607223 */ /* 0x000fe2000001084d */
[----:B------:R-:W-:Y:S01]  /*f150*/  LDSM.16.MT88.4 R20, [R61+0x5400] ;  /* 0x005400003d14783b */ /* 0x000fe20000004200 */
        /* <DEDUP_REMOVED lines=10> */
[----:B------:R-:W2:Y:S01]  /*f200*/  MUFU.EX2 R128, R128 ;  /* 0x0000008000807308 */ /* 0x000ea20000000800 */
[----:B-1----:R-:W-:Y:S01]  /*f210*/  F2FP.BF16.F32.PACK_AB R25, R136, R161 ;  /* 0x000000a18819723e */ /* 0x002fe200000010ff */
        /* <DEDUP_REMOVED lines=15> */
[----:B--2---:R-:W-:Y:S01]  /*f310*/  F2FP.BF16.F32.PACK_AB R27, R128, R157 ;  /* 0x0000009d801b723e */ /* 0x004fe200000010ff */
        /* <DEDUP_REMOVED lines=23> */
[----:B------:R-:W-:Y:S01]  /*f490*/  FADD.FTZ R170, R161, R136 ;  /* 0x00000088a1aa7221 */ /* 0x000fe20000010000 */
[----:B------:R-:W-:Y:S01]  /*f4a0*/  FFMA.FTZ R67, R218, R79, -R77 ;  /* 0x0000004fda437223 */ /* 0x000fe2000001084d */
[----:B------:R-:W-:Y:S01]  /*f4b0*/  FMNMX3.FTZ R2, R2, R173, R167, !PT ;  /* 0x000000ad02027276 */ /* 0x000fe200078100a7 */
[-CC-:B------:R-:W-:Y:S01]  /*f4c0*/  FFMA.FTZ R66, R222, R79.reuse, -R77.reuse ;  /* 0x0000004fde427223 */ /* 0x180fe2000001084d */
[----:B------:R-:W-:Y:S01]  /*f4d0*/  FADD.FTZ R157, R157, R170 ;  /* 0x000000aa9d9d7221 */ /* 0x000fe20000010000 */
[----:B------:R-:W-:Y:S01]  /*f4e0*/  FFMA.FTZ R65, R220, R79, -R77 ;  /* 0x0000004fdc417223 */ /* 0x000fe2000001084d */
[----:B------:R-:W-:Y:S01]  /*f4f0*/  FMNMX3.FTZ R2, R2, R165, R153, !PT ;  /* 0x000000a502027276 */ /* 0x000fe20007810099 */
[----:B------:R-:W-:Y:S01]  /*f500*/  MUFU.EX2 R108, R108 ;  /* 0x0000006c006c7308 */ /* 0x000fe20000000800 */
[----:B------:R-:W-:Y:S01]  /*f510*/  FADD.FTZ R128, R128, R157 ;  /* 0x0000009d80807221 */ /* 0x000fe20000010000 */
        /* <DEDUP_REMOVED lines=11> */
[----:B------:R-:W-:-:S02]  /*f5d0*/  FFMA.FTZ R42, R42, R79, -R77 ;  /* 0x0000004f2a2a7223 */ /* 0x000fc4000001084d */
        /* <DEDUP_REMOVED lines=12> */
[----:B------:R-:W1:Y:S01]  /*f6a0*/  SHFL.BFLY PT, R5, R2, 0x2, 0x1f ;  /* 0x0c401f0002057f89 */ /* 0x000e6200000e0000 */
[----:B------:R-:W-:Y:S08]  /*f6b0*/  MUFU.EX2 R100, R100 ;  /* 0x0000006400647308 */ /* 0x000ff00000000800 */
[----:B------:R-:W-:Y:S08]  /*f6c0*/  MUFU.EX2 R109, R109 ;  /* 0x0000006d006d7308 */ /* 0x000ff00000000800 */
[----:B------:R-:W-:Y:S01]  /*f6d0*/  MUFU.EX2 R98, R98 ;  /* 0x0000006200627308 */ /* 0x000fe20000000800 */
[----:B-1----:R-:W-:-:S07]  /*f6e0*/  FMNMX.FTZ R5, R2, R5, !PT ;  /* 0x0000000502057209 */ /* 0x002fce0007810000 */
[----:B------:R-:W-:Y:S01]  /*f6f0*/  MUFU.EX2 R105, R105 ;  /* 0x0000006900697308 */ /* 0x000fe20000000800 */
[----:B------:R-:W1:Y:S07]  /*f700*/  SHFL.BFLY PT, R2, R5, 0x1, 0x1f ;  /* 0x0c201f0005027f89 */ /* 0x000e6e00000e0000 */
[----:B------:R-:W-:Y:S08]  /*f710*/  MUFU.EX2 R96, R96 ;  /* 0x0000006000607308 */ /* 0x000ff00000000800 */
[----:B------:R-:W-:Y:S08]  /*f720*/  MUFU.EX2 R101, R101 ;  /* 0x0000006500657308 */ /* 0x000ff00000000800 */
[----:B------:R-:W-:Y:S01]  /*f730*/  MUFU.EX2 R94, R94 ;  /* 0x0000005e005e7308 */ /* 0x000fe20000000800 */
[----:B-1----:R-:W-:-:S04]  /*f740*/  FMNMX.FTZ R2, R5, R2, !PT ;  /* 0x0000000205027209 */ /* 0x002fc80007810000 */
        /* <DEDUP_REMOVED lines=54> */
[----:B-----5:R-:W-:Y:S01]  /*fab0*/  F2FP.BF16.F32.PACK_AB R26, R132, R151 ;  /* 0x00000097841a723e */ /* 0x020fe200000010ff */
[-C--:B------:R-:W-:Y:S01]  /*fac0*/  FFMA.FTZ R97, R166, R79.reuse, -R77 ;  /* 0x0000004fa6617223 */ /* 0x080fe2000001084d */
[-CC-:B------:R-:W-:Y:S01]  /*fad0*/  FFMA.FTZ R166, R211, R79.reuse, -R78.reuse ;  /* 0x0000004fd3a67223 */ /* 0x180fe2000001084e */
[-CC-:B------:R-:W-:Y:S01]  /*fae0*/  FFMA.FTZ R209, R209, R79.reuse, -R78.reuse ;  /* 0x0000004fd1d17223 */ /* 0x180fe2000001084e */
[-CC-:B------:R-:W-:Y:S01]  /*faf0*/  FFMA.FTZ R168, R175, R79.reuse, -R78.reuse ;  /* 0x0000004fafa87223 */ /* 0x180fe2000001084e */
[-C--:B------:R-:W-:Y:S01]  /*fb00*/  FFMA.FTZ R173, R173, R79.reuse, -R78 ;  /* 0x0000004fadad7223 */ /* 0x080fe2000001084e */
[----:B------:R-:W-:Y:S01]  /*fb10*/  FADD.FTZ R136, R134, R159 ;  /* 0x0000009f86887221 */ /* 0x000fe20000010000 */
[----:B------:R-:W-:Y:S01]  /*fb20*/  MUFU.EX2 R116, R116 ;  /* 0x0000007400747308 */ /* 0x000fe20000000800 */
[C---:B-1----:R-:W-:Y:S03]  /*fb30*/  HMMA.16816.F32.BF16 R12, R24.reuse, R4, RZ ;  /* 0x00000004180c723c */ /* 0x042fe600000418ff */
[-CC-:B------:R-:W-:Y:S01]  /*fb40*/  FFMA.FTZ R217, R156, R79.reuse, -R77.reuse ;  /* 0x0000004f9cd97223 */ /* 0x180fe2000001084d */
[----:B------:R-:W-:Y:S01]  /*fb50*/  FADD.FTZ R151, R151, R136 ;  /* 0x0000008897977221 */ /* 0x000fe20000010000 */
[-C--:B------:R-:W-:Y:S01]  /*fb60*/  FFMA.FTZ R156, R142, R79.reuse, -R77 ;  /* 0x0000004f8e9c7223 */ /* 0x080fe2000001084d */
        /* <DEDUP_REMOVED lines=8> */
[-CC-:B------:R-:W-:Y:S01]  /*fbf0*/  FFMA.FTZ R131, R131, R79.reuse, -R78.reuse ;  /* 0x0000004f83837223 */ /* 0x180fe2000001084e */
[-CC-:B------:R-:W-:Y:S01]  /*fc00*/  FFMA.FTZ R121, R121, R79.reuse, -R78.reuse ;  /* 0x0000004f79797223 */ /* 0x180fe2000001084e */
[----:B------:R-:W-:Y:S01]  /*fc10*/  FFMA.FTZ R111, R111, R79, -R78 ;  /* 0x0000004f6f6f7223 */ /* 0x000fe2000001084e */
[----:B------:R-:W-:Y:S01]  /*fc20*/  MUFU.EX2 R135, R135 ;  /* 0x0000008700877308 */ /* 0x000fe20000000800 */
[C---:B------:R-:W-:Y:S01]  /*fc30*/  HMMA.16816.F32.BF16 R28, R24.reuse, R16, RZ ;  /* 0x00000010181c723c */ /* 0x040fe200000418ff */
[----:B----4-:R-:W-:Y:S01]  /*fc40*/  F2FP.BF16.F32.PACK_AB R16, R122, R141 ;  /* 0x0000008d7a10723e */ /* 0x010fe200000010ff */
[----:B------:R-:W-:Y:S01]  /*fc50*/  FADD.FTZ R141, R141, R132 ;  /* 0x000000848d8d7221 */ /* 0x000fe20000010000 */
[----:B------:R-:W-:Y:S01]  /*fc60*/  F2FP.BF16.F32.PACK_AB R17, R124, R145 ;  /* 0x000000917c11723e */ /* 0x000fe200000010ff */
[----:B------:R-:W-:Y:S01]  /*fc70*/  FADD.FTZ R145, R145, R128 ;  /* 0x0000008091917221 */ /* 0x000fe20000010000 */
[--C-:B------:R-:W-:Y:S01]  /*fc80*/  FFMA.FTZ R103, R103, R79, -R78.reuse ;  /* 0x0000004f67677223 */ /* 0x100fe2000001084e */
[----:B------:R-:W-:Y:S01]  /*fc90*/  FADD.FTZ R141, R122, R141 ;  /* 0x0000008d7a8d7221 */ /* 0x000fe20000010000 */
[----:B------:R-:W4:Y:S01]  /*fca0*/  MUFU.EX2 R112, R112 ;  /* 0x0000007000707308 */ /* 0x000f220000000800 */
        /* <DEDUP_REMOVED lines=10> */
[C---:B--2---:R-:W-:Y:S05]  /*fd50*/  HMMA.16816.F32.BF16 R12, R16.reuse, R44, R12 ;  /* 0x0000002c100c723c */ /* 0x044fea000004180c */
[----:B------:R-:W-:Y:S01]  /*fd60*/  FADD.FTZ R114, R114, R137 ;  /* 0x0000008972727221 */ /* 0x000fe20000010000 */
[-CC-:B------:R-:W-:Y:S01]  /*fd70*/  FFMA.FTZ R85, R85, R79.reuse, -R78.reuse ;  /* 0x0000004f55557223 */ /* 0x180fe2000001084e */
[-C--:B------:R-:W-:Y:S01]  /*fd80*/  FFMA.FTZ R151, R118, R79.reuse, -R77 ;  /* 0x0000004f76977223 */ /* 0x080fe2000001084d */
[-CC-:B------:R-:W-:Y:S01]  /*fd90*/  FFMA.FTZ R54, R54, R79.reuse, -R78.reuse ;  /* 0x0000004f36367223 */ /* 0x180fe2000001084e */
[----:B------:R-:W1:Y:S01]  /*fda0*/  MUFU.EX2 R133, R133 ;  /* 0x0000008500857308 */ /* 0x000e620000000800 */
[-CC-:B------:R-:W-:Y:S01]  /*fdb0*/  FFMA.FTZ R55, R55, R79.reuse, -R78.reuse ;  /* 0x0000004f37377223 */ /* 0x180fe2000001084e */
[-CC-:B------:R-:W-:Y:S01]  /*fdc0*/  FFMA.FTZ R52, R52, R79.reuse, -R78.reuse ;  /* 0x0000004f34347223 */ /* 0x180fe2000001084e */
[C---:B------:R-:W-:Y:S01]  /*fdd0*/  HMMA.16816.F32.BF16 R4, R16.reuse, R46, R4 ;  /* 0x0000002e1004723c */ /* 0x040fe20000041804 */
[----:B------:R-:W2:Y:S02]  /*fde0*/  LDSM.16.MT88.4 R44, [R61+0x5800] ;  /* 0x005800003d2c783b */ /* 0x000ea40000004200 */
[-CC-:B------:R-:W-:Y:S01]  /*fdf0*/  FFMA.FTZ R53, R53, R79.reuse, -R78.reuse ;  /* 0x0000004f35357223 */ /* 0x180fe2000001084e */
[-CC-:B------:R-:W-:Y:S01]  /*fe00*/  FFMA.FTZ R50, R50, R79.reuse, -R78.reuse ;  /* 0x0000004f32327223 */ /* 0x180fe2000001084e */
[----:B------:R-:W-:Y:S01]  /*fe10*/  FFMA.FTZ R43, R43, R79, -R78 ;  /* 0x0000004f2b2b7223 */ /* 0x000fe2000001084e */
[----:B------:R-:W-:Y:S02]  /*fe20*/  MUFU.EX2 R126, R126 ;  /* 0x0000007e007e7308 */ /* 0x000fe40000000800 */
[C---:B------:R-:W-:Y:S06]  /*fe30*/  HMMA.16816.F32.BF16 R28, R16.reuse, R20, R28 ;  /* 0x00000014101c723c */ /* 0x040fec000004181c */
[----:B------:R-:W5:Y:S02]  /*fe40*/  MUFU.EX2 R147, R147 ;  /* 0x0000009300937308 */ /* 0x000f640000000800 */
[----:B------:R-:W-:Y:S01]  /*fe50*/  HMMA.16816.F32.BF16 R24, R16, R22, R24 ;  /* 0x000000161018723c */ /* 0x000fe20000041818 */
[----:B------:R-:W5:Y:S02]  /*fe60*/  LDSM.16.MT88.4 R20, [R3+0x5c00] ;  /* 0x005c00000314783b */ /* 0x000f640000004200 */
[----:B----4-:R-:W-:-:S02]  /*fe70*/  F2FP.BF16.F32.PACK_AB R16, R112, R135 ;  /* 0x000000877010723e */ /* 0x010fc400000010ff */
[----:B------:R-:W-:Y:S01]  /*fe80*/  F2FP.BF16.F32.PACK_AB R17, R108, R127 ;  /* 0x0000007f6c11723e */ /* 0x000fe200000010ff */
[----:B------:R-:W-:Y:S01]  /*fe90*/  MUFU.EX2 R130, R130 ;  /* 0x0000008200827308 */ /* 0x000fe20000000800 */
[----:B-1----:R-:W-:Y:S01]  /*fea0*/  F2FP.BF16.F32.PACK_AB R18, R133, R110 ;  /* 0x0000006e8512723e */ /* 0x002fe200000010ff */
[----:B------:R-:W-:Y:S01]  /*feb0*/  FADD.FTZ R127, R127, R114 ;  /* 0x000000727f7f7221 */ /* 0x000fe20000010000 */
[----:B------:R-:W-:-:S03]  /*fec0*/  F2FP.BF16.F32.PACK_AB R19, R106, R123 ;  /* 0x0000007b6a13723e */ /* 0x000fc600000010ff */
[----:B------:R-:W-:Y:S02]  /*fed0*/  FADD.FTZ R108, R108, R127 ;  /* 0x0000007f6c6c7221 */ /* 0x000fe40000010000 */
[----:B------:R-:W1:Y:S02]  /*fee0*/  MUFU.EX2 R155, R155 ;  /* 0x0000009b009b7308 */ /* 0x000e640000000800 */
[----:B---3--:R-:W-:Y:S03]  /*fef0*/  HMMA.16816.F32.BF16 R12, R16, R36, R12 ;  /* 0x00000024100c723c */ /* 0x008fe6000004180c */
[----:B------:R-:W-:-:S04]  /*ff00*/  FADD.FTZ R123, R123, R108 ;  /* 0x0000006c7b7b7221 */ /* 0x000fc80000010000 */
[----:B------:R-:W-:Y:S01]  /*ff10*/  FADD.FTZ R106, R106, R123 ;  /* 0x0000007b6a6a7221 */ /* 0x000fe20000010000 */
[----:B------:R-:W-:Y:S01]  /*ff20*/  MUFU.EX2 R138, R138 ;  /* 0x0000008a008a7308 */ /* 0x000fe20000000800 */
[C---:B------:R-:W-:Y:S01]  /*ff30*/  HMMA.16816.F32.BF16 R4, R16.reuse, R38, R4 ;  /* 0x000000261004723c */ /* 0x040fe20000041804 */
[----:B------:R-:W3:Y:S06]  /*ff40*/  LDSM.16.MT88.4 R36, [R61+0x5c00] ;  /* 0x005c00003d24783b */ /* 0x000eec0000004200 */
[----:B------:R-:W4:Y:S01]  /*ff50*/  MUFU.EX2 R163, R163 ;  /* 0x000000a300a37308 */ /* 0x000f220000000800 */
[C---:B--2---:R-:W-:Y:S07]  /*ff60*/  HMMA.16816.F32.BF16 R28, R16.reuse, R44, R28 ;  /* 0x0000002c101c723c */ /* 0x044fee000004181c */
[----:B------:R-:W-:Y:S01]  /*ff70*/  MUFU.EX2 R140, R140 ;  /* 0x0000008c008c7308 */ /* 0x000fe20000000800 */
[----:B------:R-:W-:Y:S03]  /*ff80*/  HMMA.16816.F32.BF16 R24, R16, R46, R24 ;  /* 0x0000002e1018723c */ /* 0x000fe60000041818 */
[----:B-----5:R-:W-:Y:S01]  /*ff90*/  F2FP.BF16.F32.PACK_AB R16, R147, R126 ;  /* 0x0000007e9310723e */ /* 0x020fe200000010ff */
[----:B------:R-:W2:Y:S01]  /*ffa0*/  LDSM.16.MT88.4 R44, [R3+0x6000] ;  /* 0x00600000032c783b */ /* 0x000ea20000004200 */
[----:B------:R-:W-:Y:S01]  /*ffb0*/  F2FP.BF16.F32.PACK_AB R17, R104, R119 ;  /* 0x000000776811723e */ /* 0x000fe200000010ff */
[----:B------:R-:W-:Y:S01]  /*ffc0*/  FADD.FTZ R119, R119, R106 ;  /* 0x0000006a77777221 */ /* 0x000fe20000010000 */
[----:B-1----:R-:W-:Y:S01]  /*ffd0*/  F2FP.BF16.F32.PACK_AB R18, R155, R130 ;  /* 0x000000829b12723e */ /* 0x002fe200000010ff */
[----:B------:R-:W1:Y:S01]  /*ffe0*/  MUFU.EX2 R169, R169 ;  /* 0x000000a900a97308 */ /* 0x000e620000000800 */
[----:B------:R-:W-:-:S07]  /*fff0*/  F2FP.BF16.F32.PACK_AB R19, R100, R115 ;  /* 0x000000736413723e */ /* 0x000fce00000010ff */
[C---:B------:R-:W-:Y:S01]  /*10000*/  HMMA.16816.F32.BF16 R12, R16.reuse, R20, R12 ;  /* 0x00000014100c723c */ /* 0x040fe2000004180c */
[----:B------:R-:W-:Y:S07]  /*10010*/  MUFU.EX2 R144, R144 ;  /* 0x0000009000907308 */ /* 0x000fee0000000800 */
[C---:B------:R-:W-:Y:S01]  /*10020*/  HMMA.16816.F32.BF16 R4, R16.reuse, R22, R4 ;  /* 0x000000161004723c */ /* 0x040fe20000041804 */
[----:B------:R-:W5:Y:S01]  /*10030*/  LDSM.16.MT88.4 R20, [R61+0x6000] ;  /* 0x006000003d14783b */ /* 0x000f620000004200 */
[----:B------:R-:W5:Y:S06]  /*10040*/  MUFU.EX2 R207, R207 ;  /* 0x000000cf00cf7308 */ /* 0x000f6c0000000800 */
[C---:B---3--:R-:W-:Y:S02]  /*10050*/  HMMA.16816.F32.BF16 R28, R16.reuse, R36, R28 ;  /* 0x00000024101c723c */ /* 0x048fe4000004181c */
[----:B------:R-:W-:Y:S06]  /*10060*/  MUFU.EX2 R146, R146 ;  /* 0x0000009200927308 */ /* 0x000fec0000000800 */
[----:B------:R-:W-:Y:S01]  /*10070*/  HMMA.16816.F32.BF16 R24, R16, R38, R24 ;  /* 0x000000261018723c */ /* 0x000fe20000041818 */
[----:B------:R-:W3:Y:S02]  /*10080*/  LDSM.16.MT88.4 R36, [R3+0x6400] ;  /* 0x006400000324783b */ /* 0x000ee40000004200 */
[----:B----4-:R-:W-:Y:S01]  /*10090*/  F2FP.BF16.F32.PACK_AB R16, R163, R138 ;  /* 0x0000008aa310723e */ /* 0x010fe200000010ff */
[----:B------:R-:W4:Y:S01]  /*100a0*/  MUFU.EX2 R179, R179 ;  /* 0x000000b300b37308 */ /* 0x000f220000000800 */
[----:B------:R-:W-:-:S02]  /*100b0*/  F2FP.BF16.F32.PACK_AB R17, R98, R109 ;  /* 0x0000006d6211723e */ /* 0x000fc400000010ff */
[----:B-1----:R-:W-:Y:S02]  /*100c0*/  F2FP.BF16.F32.PACK_AB R18, R169, R140 ;  /* 0x0000008ca912723e */ /* 0x002fe400000010ff */
[----:B------:R-:W-:-:S03]  /*100d0*/  F2FP.BF16.F32.PACK_AB R19, R96, R105 ;  /* 0x000000696013723e */ /* 0x000fc600000010ff */
[----:B------:R-:W-:Y:S04]  /*100e0*/  MUFU.EX2 R95, R95 ;  /* 0x0000005f005f7308 */ /* 0x000fe80000000800 */
[C---:B--2---:R-:W-:Y:S04]  /*100f0*/  HMMA.16816.F32.BF16 R12, R16.reuse, R44, R12 ;  /* 0x0000002c100c723c */ /* 0x044fe8000004180c */
[----:B------:R-:W-:Y:S04]  /*10100*/  MUFU.EX2 R86, R86 ;  /* 0x0000005600567308 */ /* 0x000fe80000000800 */
[C---:B------:R-:W-:Y:S01]  /*10110*/  HMMA.16816.F32.BF16 R4, R16.reuse, R46, R4 ;  /* 0x0000002e1004723c */ /* 0x040fe20000041804 */
[----:B------:R-:W1:Y:S03]  /*10120*/  LDSM.16.MT88.4 R44, [R61+0x6400] ;  /* 0x006400003d2c783b */ /* 0x000e660000004200 */
[----:B------:R-:W-:Y:S04]  /*10130*/  MUFU.EX2 R89, R89 ;  /* 0x0000005900597308 */ /* 0x000fe80000000800 */
[C---:B-----5:R-:W-:Y:S04]  /*10140*/  HMMA.16816.F32.BF16 R28, R16.reuse, R20, R28 ;  /* 0x00000014101c723c */ /* 0x060fe8000004181c */
[----:B------:R-:W-:Y:S04]  /*10150*/  MUFU.EX2 R84, R84 ;  /* 0x0000005400547308 */ /* 0x000fe80000000800 */
[----:B------:R-:W-:Y:S01]  /*10160*/  HMMA.16816.F32.BF16 R24, R16, R22, R24 ;  /* 0x000000161018723c */ /* 0x000fe20000041818 */
[----:B------:R-:W2:Y:S02]  /*10170*/  LDSM.16.MT88.4 R20, [R3+0x6800] ;  /* 0x006800000314783b */ /* 0x000ea40000004200 */
[----:B------:R-:W-:-:S02]  /*10180*/  F2FP.BF16.F32.PACK_AB R16, R207, R144 ;  /* 0x00000090cf10723e */ /* 0x000fc400000010ff */
[----:B------:R-:W-:Y:S01]  /*10190*/  F2FP.BF16.F32.PACK_AB R17, R94, R101 ;  /* 0x000000655e11723e */ /* 0x000fe200000010ff */
[----:B------:R-:W-:Y:S01]  /*101a0*/  MUFU.EX2 R152, R152 ;  /* 0x0000009800987308 */ /* 0x000fe20000000800 */
[----:B----4-:R-:W-:Y:S02]  /*101b0*/  F2FP.BF16.F32.PACK_AB R18, R179, R146 ;  /* 0x00000092b312723e */ /* 0x010fe400000010ff */
[----:B------:R-:W-:-:S05]  /*101c0*/  F2FP.BF16.F32.PACK_AB R19, R90, R99 ;  /* 0x000000635a13723e */ /* 0x000fca00000010ff */
[----:B------:R-:W4:Y:S02]  /*101d0*/  MUFU.EX2 R215, R215 ;  /* 0x000000d700d77308 */ /* 0x000f240000000800 */
[C---:B---3--:R-:W-:Y:S06]  /*101e0*/  HMMA.16816.F32.BF16 R12, R16.reuse, R36, R12 ;  /* 0x00000024100c723c */ /* 0x048fec000004180c */
[----:B------:R-:W-:Y:S02]  /*101f0*/  MUFU.EX2 R154, R154 ;  /* 0x0000009a009a7308 */ /* 0x000fe40000000800 */
[C---:B------:R-:W-:Y:S01]  /*10200*/  HMMA.16816.F32.BF16 R4, R16.reuse, R38, R4 ;  /* 0x000000261004723c */ /* 0x040fe20000041804 */
[----:B------:R-:W3:Y:S05]  /*10210*/  LDSM.16.MT88.4 R36, [R61+0x6800] ;  /* 0x006800003d24783b */ /* 0x000eea0000004200 */
[----:B------:R-:W5:Y:S02]  /*10220*/  MUFU.EX2 R213, R213 ;  /* 0x000000d500d57308 */ /* 0x000f640000000800 */
[C---:B-1----:R-:W-:Y:S06]  /*10230*/  HMMA.16816.F32.BF16 R28, R16.reuse, R44, R28 ;  /* 0x0000002c101c723c */ /* 0x042fec000004181c */
[----:B------:R-:W-:Y:S02]  /*10240*/  MUFU.EX2 R87, R87 ;  /* 0x0000005700577308 */ /* 0x000fe40000000800 */
[----:B------:R-:W-:Y:S03]  /*10250*/  HMMA.16816.F32.BF16 R24, R16, R46, R24 ;  /* 0x0000002e1018723c */ /* 0x000fe60000041818 */
[----:B----4-:R-:W-:Y:S01]  /*10260*/  F2FP.BF16.F32.PACK_AB R16, R215, R152 ;  /* 0x00000098d710723e */ /* 0x010fe200000010ff */
[----:B------:R-:W1:Y:S01]  /*10270*/  LDSM.16.MT88.4 R44, [R3+0x6c00] ;  /* 0x006c0000032c783b */ /* 0x000e620000004200 */
[----:B------:R-:W-:-:S02]  /*10280*/  F2FP.BF16.F32.PACK_AB R17, R86, R95 ;  /* 0x0000005f5611723e */ /* 0x000fc400000010ff */
[----:B------:R-:W-:Y:S01]  /*10290*/  F2FP.BF16.F32.PACK_AB R19, R84, R89 ;  /* 0x000000595413723e */ /* 0x000fe200000010ff */
[----:B------:R-:W4:Y:S01]  /*102a0*/  MUFU.EX2 R82, R82 ;  /* 0x0000005200527308 */ /* 0x000f220000000800 */
[----:B-----5:R-:W-:-:S07]  /*102b0*/  F2FP.BF16.F32.PACK_AB R18, R213, R154 ;  /* 0x0000009ad512723e */ /* 0x020fce00000010ff */
[C---:B--2---:R-:W-:Y:S01]  /*102c0*/  HMMA.16816.F32.BF16 R12, R16.reuse, R20, R12 ;  /* 0x00000014100c723c */ /* 0x044fe2000004180c */
        /* <DEDUP_REMOVED lines=26> */
[----:B------:R-:W5:Y:S02]  /*10470*/  LDSM.16.MT88.4 R20, [R3+0x7400] ;  /* 0x007400000314783b */ /* 0x000f640000004200 */
[----:B-1----:R-:W-:-:S02]  /*10480*/  F2FP.BF16.F32.PACK_AB R17, R74, R75 ;  /* 0x0000004b4a11723e */ /* 0x002fc400000010ff */
[----:B----4-:R-:W-:Y:S02]  /*10490*/  F2FP.BF16.F32.PACK_AB R19, R72, R73 ;  /* 0x000000494813723e */ /* 0x010fe400000010ff */
        /* <DEDUP_REMOVED lines=37> */
[----:B--2---:R-:W-:Y:S01]  /*106f0*/  F2FP.BF16.F32.PACK_AB R17, R66, R67 ;  /* 0x000000434211723e */ /* 0x004fe200000010ff */
[----:B------:R-:W2:Y:S01]  /*10700*/  LDSM.16.MT88.4 R36, [R3+0x7c00] ;  /* 0x007c00000324783b */ /* 0x000ea20000004200 */
[----:B------:R-:W-:Y:S01]  /*10710*/  FADD.FTZ R135, R112, R135 ;  /* 0x0000008770877221 */ /* 0x000fe20000010000 */
[----:B-----5:R-:W-:-:S03]  /*10720*/  F2FP.BF16.F32.PACK_AB R19, R64, R65 ;  /* 0x000000414013723e */ /* 0x020fc600000010ff */
[----:B------:R-:W-:Y:S01]  /*10730*/  FADD.FTZ R110, R110, R135 ;  /* 0x000000876e6e7221 */ /* 0x000fe20000010000 */
[----:B------:R-:W-:Y:S03]  /*10740*/  MUFU.EX2 R134, R153 ;  /* 0x0000009900867308 */ /* 0x000fe60000000800 */
[----:B------:R-:W-:-:S04]  /*10750*/  FADD.FTZ R133, R133, R110 ;  /* 0x0000006e85857221 */ /* 0x000fc80000010000 */
[----:B------:R-:W-:Y:S01]  /*10760*/  FADD.FTZ R126, R126, R133 ;  /* 0x000000857e7e7221 */ /* 0x000fe20000010000 */
[----:B------:R-:W5:Y:S01]  /*10770*/  MUFU.EX2 R143, R143 ;  /* 0x0000008f008f7308 */ /* 0x000f620000000800 */
[----:B-1----:R-:W-:Y:S02]  /*10780*/  F2FP.BF16.F32.PACK_AB R16, R165, R142 ;  /* 0x0000008ea510723e */ /* 0x002fe400000010ff */
[----:B------:R-:W-:-:S04]  /*10790*/  FADD.FTZ R147, R147, R126 ;  /* 0x0000007e93937221 */ /* 0x000fc80000010000 */
[----:B------:R-:W-:Y:S01]  /*107a0*/  FADD.FTZ R130, R130, R147 ;  /* 0x0000009382827221 */ /* 0x000fe20000010000 */
[----:B------:R-:W-:Y:S03]  /*107b0*/  MUFU.EX2 R63, R63 ;  /* 0x0000003f003f7308 */ /* 0x000fe60000000800 */
[----:B------:R-:W-:-:S04]  /*107c0*/  FADD.FTZ R155, R155, R130 ;  /* 0x000000829b9b7221 */ /* 0x000fc80000010000 */
[----:B------:R-:W-:Y:S01]  /*107d0*/  FADD.FTZ R138, R138, R155 ;  /* 0x0000009b8a8a7221 */ /* 0x000fe20000010000 */
[----:B------:R-:W1:Y:S01]  /*107e0*/  MUFU.EX2 R62, R62 ;  /* 0x0000003e003e7308 */ /* 0x000e620000000800 */
[----:B-----5:R-:W-:Y:S02]  /*107f0*/  F2FP.BF16.F32.PACK_AB R18, R143, R134 ;  /* 0x000000868f12723e */ /* 0x020fe400000010ff */
[----:B------:R-:W-:-:S04]  /*10800*/  FADD.FTZ R163, R163, R138 ;  /* 0x0000008aa3a37221 */ /* 0x000fc80000010000 */
[----:B------:R-:W-:Y:S01]  /*10810*/  FADD.FTZ R140, R140, R163 ;  /* 0x000000a38c8c7221 */ /* 0x000fe20000010000 */
[----:B---3--:R-:W-:Y:S01]  /*10820*/  HMMA.16816.F32.BF16 R12, R16, R44, R12 ;  /* 0x0000002c100c723c */ /* 0x008fe2000004180c */
[----:B------:R-:W-:Y:S02]  /*10830*/  MUFU.EX2 R59, R59 ;  /* 0x0000003b003b7308 */ /* 0x000fe40000000800 */
[----:B------:R-:W-:-:S04]  /*10840*/  FADD.FTZ R169, R169, R140 ;  /* 0x0000008ca9a97221 */ /* 0x000fc80000010000 */
[----:B------:R-:W-:Y:S01]  /*10850*/  FADD.FTZ R144, R144, R169 ;  /* 0x000000a990907221 */ /* 0x000fe20000010000 */
[----:B------:R-:W-:Y:S01]  /*10860*/  HMMA.16816.F32.BF16 R4, R16, R46, R4 ;  /* 0x0000002e1004723c */ /* 0x000fe20000041804 */
[----:B------:R-:W3:Y:S01]  /*10870*/  LDSM.16.MT88.4 R44, [R61+0x7c00] ;  /* 0x007c00003d2c783b */ /* 0x000ee20000004200 */
[----:B------:R-:W5:Y:S01]  /*10880*/  MUFU.EX2 R58, R58 ;  /* 0x0000003a003a7308 */ /* 0x000f620000000800 */
[----:B------:R-:W-:-:S04]  /*10890*/  FADD.FTZ R207, R207, R144 ;  /* 0x00000090cfcf7221 */ /* 0x000fc80000010000 */
[----:B------:R-:W-:Y:S01]  /*108a0*/  FADD.FTZ R146, R146, R207 ;  /* 0x000000cf92927221 */ /* 0x000fe20000010000 */
[C---:B----4-:R-:W-:Y:S03]  /*108b0*/  HMMA.16816.F32.BF16 R28, R16.reuse, R20, R28 ;  /* 0x00000014101c723c */ /* 0x050fe6000004181c */
[----:B------:R-:W-:Y:S01]  /*108c0*/  FADD.FTZ R20, R104, R119 ;  /* 0x0000007768147221 */ /* 0x000fe20000010000 */
[----:B------:R-:W-:Y:S01]  /*108d0*/  MUFU.EX2 R129, R131 ;  /* 0x0000008300817308 */ /* 0x000fe20000000800 */
[----:B-1----:R-:W-:Y:S01]  /*108e0*/  F2FP.BF16.F32.PACK_AB R21, R62, R63 ;  /* 0x0000003f3e15723e */ /* 0x002fe200000010ff */
[----:B------:R-:W-:Y:S01]  /*108f0*/  FADD.FTZ R179, R179, R146 ;  /* 0x00000092b3b37221 */ /* 0x000fe20000010000 */
[----:B------:R-:W-:Y:S01]  /*10900*/  FADD.FTZ R115, R115, R20 ;  /* 0x0000001473737221 */ /* 0x000fe20000010000 */
[----:B------:R-:W-:Y:S01]  /*10910*/  FFMA.FTZ R207, R40, R79, -R77 ;  /* 0x0000004f28cf7223 */ /* 0x000fe2000001084d */
        /* <DEDUP_REMOVED lines=27> */
[----:B--2---:R-:W-:Y:S05]  /*10ad0*/  HMMA.16816.F32.BF16 R12, R20, R36, R12 ;  /* 0x00000024140c723c */ /* 0x004fea000004180c */
[----:B------:R-:W-:-:S04]  /*10ae0*/  FADD.FTZ R225, R225, R162 ;  /* 0x000000a2e1e17221 */ /* 0x000fc80000010000 */
[----:B------:R-:W-:Y:S01]  /*10af0*/  FADD.FTZ R164, R164, R225 ;  /* 0x000000e1a4a47221 */ /* 0x000fe20000010000 */
[----:B------:R-:W2:Y:S01]  /*10b00*/  MUFU.EX2 R97, R97 ;  /* 0x0000006100617308 */ /* 0x000ea20000000800 */
[C---:B---3--:R-:W-:Y:S03]  /*10b10*/  HMMA.16816.F32.BF16 R28, R20.reuse, R44, R28 ;  /* 0x0000002c141c723c */ /* 0x048fe6000004181c */
[----:B------:R-:W-:Y:S01]  /*10b20*/  FADD.FTZ R45, R99, R94 ;  /* 0x0000005e632d7221 */ /* 0x000fe20000010000 */
[----:B------:R-:W-:Y:S01]  /*10b30*/  FADD.FTZ R219, R219, R164 ;  /* 0x000000a4dbdb7221 */ /* 0x000fe20000010000 */
[-C--:B------:R-:W-:Y:S01]  /*10b40*/  FFMA.FTZ R99, R88, R79.reuse, -R77 ;  /* 0x0000004f58637223 */ /* 0x080fe2000001084d */
[----:B------:R-:W-:Y:S01]  /*10b50*/  FFMA.FTZ R88, R93, R79, -R78 ;  /* 0x0000004f5d587223 */ /* 0x000fe2000001084e */
[----:B------:R-:W-:Y:S01]  /*10b60*/  FADD.FTZ R90, R90, R45 ;  /* 0x0000002d5a5a7221 */ /* 0x000fe20000010000 */
[----:B-1----:R-:W-:Y:S01]  /*10b70*/  F2FP.BF16.F32.PACK_AB R45, R56, R57 ;  /* 0x00000039382d723e */ /* 0x002fe200000010ff */
[----:B------:R-:W-:Y:S01]  /*10b80*/  MUFU.EX2 R104, R113 ;  /* 0x0000007100687308 */ /* 0x000fe20000000800 */
[----:B------:R-:W-:Y:S03]  /*10b90*/  HMMA.16816.F32.BF16 R24, R20, R46, R24 ;  /* 0x0000002e1418723c */ /* 0x000fe60000041818 */
[----:B------:R-:W-:Y:S01]  /*10ba0*/  FADD.FTZ R95, R95, R90 ;  /* 0x0000005a5f5f7221 */ /* 0x000fe20000010000 */
[----:B------:R-:W-:-:S03]  /*10bb0*/  FADD.FTZ R166, R166, R219 ;  /* 0x000000dba6a67221 */ /* 0x000fc60000010000 */
[----:B------:R-:W-:Y:S01]  /*10bc0*/  FADD.FTZ R86, R86, R95 ;  /* 0x0000005f56567221 */ /* 0x000fe20000010000 */
[----:B------:R-:W-:Y:S01]  /*10bd0*/  FADD.FTZ R209, R209, R166 ;  /* 0x000000a6d1d17221 */ /* 0x000fe20000010000 */
[----:B------:R-:W1:Y:S01]  /*10be0*/  MUFU.EX2 R111, R111 ;  /* 0x0000006f006f7308 */ /* 0x000e620000000800 */
[----:B--2---:R-:W-:Y:S01]  /*10bf0*/  F2FP.BF16.F32.PACK_AB R47, R97, R80 ;  /* 0x00000050612f723e */ /* 0x004fe200000010ff */
        /* <DEDUP_REMOVED lines=11> */
[----:B------:R-:W-:Y:S02]  /*10cb0*/  MUFU.EX2 R102, R102 ;  /* 0x0000006600667308 */ /* 0x000fe40000000800 */
[----:B------:R-:W-:Y:S02]  /*10cc0*/  FADD.FTZ R134, R143, R134 ;  /* 0x000000868f867221 */ /* 0x000fe40000010000 */
[----:B------:R-:W-:Y:S04]  /*10cd0*/  LDSM.16.MT88.4 R140, [R3+0x8c00] ;  /* 0x008c0000038c783b */ /* 0x000fe80000004200 */
        /* <DEDUP_REMOVED lines=8> */
[----:B------:R-:W4:Y:S01]  /*10d60*/  LDSM.16.MT88.4 R16, [R61+0x8400] ;  /* 0x008400003d10783b */ /* 0x000f220000004200 */
[----:B------:R-:W5:Y:S02]  /*10d70*/  MUFU.EX2 R171, R171 ;  /* 0x000000ab00ab7308 */ /* 0x000f640000000800 */
[----:B------:R-:W-:Y:S01]  /*10d80*/  FADD.FTZ R82, R82, R87 ;  /* 0x0000005752527221 */ /* 0x000fe20000010000 */
[C---:B--2---:R-:W-:Y:S03]  /*10d90*/  HMMA.16816.F32.BF16 R28, R44.reuse, R36, R28 ;  /* 0x000000242c1c723c */ /* 0x044fe6000004181c */
[----:B------:R-:W-:Y:S01]  /*10da0*/  FADD.FTZ R83, R83, R82 ;  /* 0x0000005253537221 */ /* 0x000fe20000010000 */
[----:B-1----:R-:W-:Y:S01]  /*10db0*/  F2FP.BF16.F32.PACK_AB R37, R125, R102 ;  /* 0x000000667d25723e */ /* 0x002fe200000010ff */
[----:B------:R-:W-:Y:S02]  /*10dc0*/  MUFU.EX2 R88, R88 ;  /* 0x0000005800587308 */ /* 0x000fe40000000800 */
[----:B------:R-:W-:Y:S01]  /*10dd0*/  FADD.FTZ R76, R76, R83 ;  /* 0x000000534c4c7221 */ /* 0x000fe20000010000 */
[----:B------:R-:W-:Y:S03]  /*10de0*/  HMMA.16816.F32.BF16 R24, R44, R38, R24 ;  /* 0x000000262c18723c */ /* 0x000fe60000041818 */
[----:B------:R-:W-:Y:S01]  /*10df0*/  FADD.FTZ R75, R75, R76 ;  /* 0x0000004c4b4b7221 */ /* 0x000fe20000010000 */
[----:B------:R-:W1:Y:S01]  /*10e00*/  LDSM.16.MT88.4 R44, [R3+0x8800] ;  /* 0x00880000032c783b */ /* 0x000e620000004200 */
[----:B------:R-:W2:Y:S01]  /*10e10*/  MUFU.EX2 R89, R91 ;  /* 0x0000005b00597308 */ /* 0x000ea20000000800 */
[----:B-----5:R-:W-:Y:S01]  /*10e20*/  F2FP.BF16.F32.PACK_AB R39, R171, R120 ;  /* 0x00000078ab27723e */ /* 0x020fe200000010ff */
[----:B------:R-:W-:-:S04]  /*10e30*/  FADD.FTZ R74, R74, R75 ;  /* 0x0000004b4a4a7221 */ /* 0x000fc80000010000 */
[----:B------:R-:W-:Y:S02]  /*10e40*/  FADD.FTZ R73, R73, R74 ;  /* 0x0000004a49497221 */ /* 0x000fe40000010000 */
[----:B------:R-:W-:Y:S02]  /*10e50*/  MUFU.EX2 R84, R85 ;  /* 0x0000005500547308 */ /* 0x000fe40000000800 */
[----:B------:R-:W-:-:S04]  /*10e60*/  FADD.FTZ R72, R72, R73 ;  /* 0x0000004948487221 */ /* 0x000fc80000010000 */
[----:B------:R-:W-:Y:S02]  /*10e70*/  FADD.FTZ R71, R71, R72 ;  /* 0x0000004847477221 */ /* 0x000fe40000010000 */
[----:B------:R-:W5:Y:S01]  /*10e80*/  MUFU.EX2 R81, R81 ;  /* 0x0000005100517308 */ /* 0x000f620000000800 */
[----:B--2---:R-:W-:Y:S01]  /*10e90*/  F2FP.BF16.F32.PACK_AB R36, R89, R88 ;  /* 0x000000585924723e */ /* 0x004fe200000010ff */
[----:B------:R-:W-:-:S04]  /*10ea0*/  FADD.FTZ R70, R70, R71 ;  /* 0x0000004746467221 */ /* 0x000fc80000010000 */
[----:B------:R-:W-:Y:S02]  /*10eb0*/  FADD.FTZ R69, R69, R70 ;  /* 0x0000004645457221 */ /* 0x000fe40000010000 */
[----:B------:R-:W-:Y:S02]  /*10ec0*/  MUFU.EX2 R150, R150 ;  /* 0x0000009600967308 */ /* 0x000fe40000000800 */
[----:B------:R-:W-:-:S04]  /*10ed0*/  FADD.FTZ R68, R68, R69 ;  /* 0x0000004544447221 */ /* 0x000fc80000010000 */
[----:B------:R-:W-:Y:S02]  /*10ee0*/  FADD.FTZ R67, R67, R68 ;  /* 0x0000004443437221 */ /* 0x000fe40000010000 */
[----:B------:R-:W2:Y:S01]  /*10ef0*/  MUFU.EX2 R217, R217 ;  /* 0x000000d900d97308 */ /* 0x000ea20000000800 */
[----:B-----5:R-:W-:Y:S01]  /*10f00*/  F2FP.BF16.F32.PACK_AB R38, R81, R84 ;  /* 0x000000545126723e */ /* 0x020fe200000010ff */
[----:B------:R-:W-:-:S04]  /*10f10*/  FADD.FTZ R66, R66, R67 ;  /* 0x0000004342427221 */ /* 0x000fc80000010000 */
[----:B------:R-:W-:Y:S02]  /*10f20*/  FADD.FTZ R65, R65, R66 ;  /* 0x0000004241417221 */ /* 0x000fe40000010000 */
[----:B---3--:R-:W-:Y:S01]  /*10f30*/  HMMA.16816.F32.BF16 R12, R36, R20, R12 ;  /* 0x00000014240c723c */ /* 0x008fe2000004180c */
[----:B------:R-:W-:Y:S04]  /*10f40*/  MUFU.EX2 R156, R156 ;  /* 0x0000009c009c7308 */ /* 0x000fe80000000800 */
[----:B------:R-:W-:-:S04]  /*10f50*/  FADD.FTZ R64, R64, R65 ;  /* 0x0000004140407221 */ /* 0x000fc80000010000 */
[----:B------:R-:W-:Y:S01]  /*10f60*/  FADD.FTZ R63, R63, R64 ;  /* 0x000000403f3f7221 */ /* 0x000fe20000010000 */
[C---:B------:R-:W-:Y:S01]  /*10f70*/  HMMA.16816.F32.BF16 R4, R36.reuse, R22, R4 ;  /* 0x000000162404723c */ /* 0x040fe20000041804 */
[----:B------:R-:W3:Y:S02]  /*10f80*/  LDSM.16.MT88.4 R20, [R61+0x8800] ;  /* 0x008800003d14783b */ /* 0x000ee40000004200 */
[----:B------:R-:W-:Y:S01]  /*10f90*/  FADD.FTZ R62, R62, R63 ;  /* 0x0000003f3e3e7221 */ /* 0x000fe20000010000 */
[----:B------:R-:W5:Y:S03]  /*10fa0*/  MUFU.EX2 R151, R151 ;  /* 0x0000009700977308 */ /* 0x000f660000000800 */
[----:B------:R-:W-:Y:S01]  /*10fb0*/  FADD.FTZ R59, R59, R62 ;  /* 0x0000003e3b3b7221 */ /* 0x000fe20000010000 */
[C---:B----4-:R-:W-:Y:S03]  /*10fc0*/  HMMA.16816.F32.BF16 R28, R36.reuse, R16, R28 ;  /* 0x00000010241c723c */ /* 0x050fe6000004181c */
[----:B--2---:R-:W-:Y:S01]  /*10fd0*/  F2FP.BF16.F32.PACK_AB R17, R217, R150 ;  /* 0x00000096d911723e */ /* 0x004fe200000010ff */
[----:B------:R-:W-:Y:S01]  /*10fe0*/  FADD.FTZ R58, R58, R59 ;  /* 0x0000003b3a3a7221 */ /* 0x000fe20000010000 */
[----:B------:R-:W-:Y:S03]  /*10ff0*/  MUFU.EX2 R54, R54 ;  /* 0x0000003600367308 */ /* 0x000fe60000000800 */
[----:B------:R-:W-:Y:S01]  /*11000*/  FADD.FTZ R57, R57, R58 ;  /* 0x0000003a39397221 */ /* 0x000fe20000010000 */
[----:B------:R-:W-:Y:S03]  /*11010*/  HMMA.16816.F32.BF16 R24, R36, R18, R24 ;  /* 0x000000122418723c */ /* 0x000fe60000041818 */
[----:B------:R-:W-:Y:S01]  /*11020*/  FADD.FTZ R39, R129, R134 ;  /* 0x0000008681277221 */ /* 0x000fe20000010000 */
[----:B------:R-:W-:Y:S01]  /*11030*/  FADD.FTZ R57, R56, R57 ;  /* 0x0000003938397221 */ /* 0x000fe20000010000 */
[----:B------:R-:W2:Y:S01]  /*11040*/  MUFU.EX2 R55, R55 ;  /* 0x0000003700377308 */ /* 0x000ea20000000800 */
[----:B------:R-:W4:Y:S01]  /*11050*/  LDSM.16.MT88.4 R132, [R61+0x8c00] ;  /* 0x008c00003d84783b */ /* 0x000f220000004200 */
[----:B------:R-:W-:Y:S01]  /*11060*/  FADD.FTZ R39, R114, R39 ;  /* 0x0000002772277221 */ /* 0x000fe20000010000 */
[----:B------:R-:W-:Y:S01]  /*11070*/  FADD.FTZ R80, R80, R57 ;  /* 0x0000003950507221 */ /* 0x000fe20000010000 */
[-CC-:B------:R-:W-:Y:S01]  /*11080*/  FFMA.FTZ R37, R51, R79.reuse, -R78.reuse ;  /* 0x0000004f33257223 */ /* 0x180fe2000001084e */
[----:B------:R-:W-:Y:S01]  /*11090*/  FFMA.FTZ R36, R48, R79, -R78 ;  /* 0x0000004f30247223 */ /* 0x000fe2000001084e */
[----:B------:R-:W-:Y:S01]  /*110a0*/  FADD.FTZ R108, R108, R39 ;  /* 0x000000276c6c7221 */ /* 0x000fe20000010000 */
[----:B------:R-:W-:Y:S01]  /*110b0*/  FADD.FTZ R97, R97, R80 ;  /* 0x0000005061617221 */ /* 0x000fe20000010000 */
[----:B------:R-:W-:Y:S01]  /*110c0*/  MUFU.EX2 R52, R52 ;  /* 0x0000003400347308 */ /* 0x000fe20000000800 */
[----:B-----5:R-:W-:Y:S01]  /*110d0*/  F2FP.BF16.F32.PACK_AB R19, R151, R156 ;  /* 0x0000009c9713723e */ /* 0x020fe200000010ff */
[----:B------:R-:W-:Y:S01]  /*110e0*/  FADD.FTZ R117, R117, R108 ;  /* 0x0000006c75757221 */ /* 0x000fe20000010000 */
[----:B------:R-:W-:-:S03]  /*110f0*/  FADD.FTZ R102, R102, R97 ;  /* 0x0000006166667221 */ /* 0x000fc60000010000 */
[----:B------:R-:W-:Y:S01]  /*11100*/  FADD.FTZ R104, R104, R117 ;  /* 0x0000007568687221 */ /* 0x000fe20000010000 */
[----:B------:R-:W-:Y:S01]  /*11110*/  FADD.FTZ R125, R125, R102 ;  /* 0x000000667d7d7221 */ /* 0x000fe20000010000 */
[----:B------:R-:W5:Y:S01]  /*11120*/  MUFU.EX2 R53, R53 ;  /* 0x0000003500357308 */ /* 0x000f620000000800 */
        /* <DEDUP_REMOVED lines=16> */
[----:B------:R-:W-:Y:S01]  /*11230*/  MUFU.EX2 R50, R50 ;  /* 0x0000003200327308 */ /* 0x000fe20000000800 */
[----:B-1----:R-:W-:Y:S05]  /*11240*/  HMMA.16816.F32.BF16 R12, R16, R44, R12 ;  /* 0x0000002c100c723c */ /* 0x002fea000004180c */
[----:B------:R-:W-:-:S04]  /*11250*/  FADD.FTZ R81, R81, R84 ;  /* 0x0000005451517221 */ /* 0x000fc80000010000 */
[----:B------:R-:W-:Y:S01]  /*11260*/  FADD.FTZ R54, R54, R81 ;  /* 0x0000005136367221 */ /* 0x000fe20000010000 */
[----:B------:R-:W1:Y:S01]  /*11270*/  MUFU.EX2 R37, R37 ;  /* 0x0000002500257308 */ /* 0x000e620000000800 */
[----:B---3--:R-:W-:Y:S03]  /*11280*/  HMMA.16816.F32.BF16 R28, R16, R20, R28 ;  /* 0x00000014101c723c */ /* 0x008fe6000004181c */
[----:B------:R-:W-:-:S04]  /*11290*/  FADD.FTZ R55, R55, R54 ;  /* 0x0000003637377221 */ /* 0x000fc80000010000 */
[----:B------:R-:W-:Y:S01]  /*112a0*/  FADD.FTZ R52, R52, R55 ;  /* 0x0000003734347221 */ /* 0x000fe20000010000 */
[----:B------:R-:W-:Y:S01]  /*112b0*/  MUFU.EX2 R42, R42 ;  /* 0x0000002a002a7308 */ /* 0x000fe20000000800 */
[----:B------:R-:W-:Y:S03]  /*112c0*/  HMMA.16816.F32.BF16 R4, R16, R46, R4 ;  /* 0x0000002e1004723c */ /* 0x000fe60000041804 */
[----:B------:R-:W-:-:S04]  /*112d0*/  FADD.FTZ R53, R53, R52 ;  /* 0x0000003435357221 */ /* 0x000fc80000010000 */
[----:B------:R-:W-:Y:S01]  /*112e0*/  MUFU.EX2 R36, R36 ;  /* 0x0000002400247308 */ /* 0x000fe20000000800 */
[----:B------:R-:W-:Y:S03]  /*112f0*/  HMMA.16816.F32.BF16 R24, R16, R22, R24 ;  /* 0x000000161018723c */ /* 0x000fe60000041818 */
[----:B-1----:R-:W-:Y:S01]  /*11300*/  F2FP.BF16.F32.PACK_AB R16, R37, R50 ;  /* 0x000000322510723e */ /* 0x002fe200000010ff */
[----:B------:R-:W-:Y:S01]  /*11310*/  FADD.FTZ R50, R50, R53 ;  /* 0x0000003532327221 */ /* 0x000fe20000010000 */
[----:B------:R-:W-:Y:S01]  /*11320*/  F2FP.BF16.F32.PACK_AB R17, R99, R92 ;  /* 0x0000005c6311723e */ /* 0x000fe200000010ff */
[----:B------:R-:W-:Y:S02]  /*11330*/  FADD.FTZ R92, R92, R151 ;  /* 0x000000975c5c7221 */ /* 0x000fe40000010000 */
[----:B------:R-:W-:Y:S01]  /*11340*/  FADD.FTZ R37, R37, R50 ;  /* 0x0000003225257221 */ /* 0x000fe20000010000 */
[----:B------:R-:W1:Y:S01]  /*11350*/  MUFU.EX2 R39, R43 ;  /* 0x0000002b00277308 */ /* 0x000e620000000800 */
[----:B------:R-:W-:-:S07]  /*11360*/  FADD.FTZ R99, R99, R92 ;  /* 0x0000005c63637221 */ /* 0x000fce0000010000 */
[----:B------:R-:W2:Y:S01]  /*11370*/  MUFU.EX2 R207, R207 ;  /* 0x000000cf00cf7308 */ /* 0x000ea20000000800 */
[----:B-1----:R-:W-:Y:S01]  /*11380*/  F2FP.BF16.F32.PACK_AB R18, R39, R36 ;  /* 0x000000242712723e */ /* 0x002fe200000010ff */
[----:B------:R-:W-:-:S04]  /*11390*/  FADD.FTZ R36, R36, R37 ;  /* 0x0000002524247221 */ /* 0x000fc80000010000 */
[----:B------:R-:W-:Y:S01]  /*113a0*/  FADD.FTZ R208, R39, R36 ;  /* 0x0000002427d07221 */ /* 0x000fe20000010000 */
[----:B--2---:R-:W-:Y:S01]  /*113b0*/  F2FP.BF16.F32.PACK_AB R19, R207, R42 ;  /* 0x0000002acf13723e */ /* 0x004fe200000010ff */
[----:B------:R-:W-:-:S04]  /*113c0*/  FADD.FTZ R42, R42, R99 ;  /* 0x000000632a2a7221 */ /* 0x000fc80000010000 */
[----:B------:R-:W-:Y:S02]  /*113d0*/  FADD.FTZ R207, R207, R42 ;  /* 0x0000002acfcf7221 */ /* 0x000fe40000010000 */
[C---:B------:R-:W-:Y:S08]  /*113e0*/  HMMA.16816.F32.BF16 R144, R16.reuse, R140, R12 ;  /* 0x0000008c1090723c */ /* 0x040ff0000004180c */
[C---:B----4-:R-:W-:Y:S08]  /*113f0*/  HMMA.16816.F32.BF16 R136, R16.reuse, R132, R28 ;  /* 0x000000841088723c */ /* 0x050ff0000004181c */
        /* <DEDUP_REMOVED lines=74> */
.L_x_2047:
        /* <DEDUP_REMOVED lines=8> */
.L_x_2048:
[----:B------:R-:W-:Y:S05]  /*11920*/  BSYNC.RECONVERGENT B0 ;  /* 0x0000000000007941 */ /* 0x000fea0003800200 */
.L_x_2046:
[C---:B------:R-:W-:Y:S02]  /*11930*/  SHF.L.U32 R5, R182.reuse, 0x6, RZ ;  /* 0x00000006b6057819 */ /* 0x040fe400000006ff */
[----:B------:R-:W-:Y:S02]  /*11940*/  SHF.L.U64.HI R4, R182, 0x6, R183 ;  /* 0x00000006b6047819 */ /* 0x000fe400000102b7 */
[----:B------:R-:W-:Y:S02]  /*11950*/  IADD3 R18, P2, PT, R5, R188, RZ ;  /* 0x000000bc05127210 */ /* 0x000fe40007f5e0ff */
[----:B------:R-:W-:Y:S02]  /*11960*/  ISETP.GE.AND P0, PT, R10, R195, PT ;  /* 0x000000c30a00720c */ /* 0x000fe40003f06270 */
[----:B------:R-:W-:Y:S02]  /*11970*/  IADD3 R16, P3, PT, R18, R5, RZ ;  /* 0x0000000512107210 */ /* 0x000fe40007f7e0ff */
[----:B------:R-:W-:-:S02]  /*11980*/  IADD3.X R19, PT, PT, R4, R189, RZ, P2, !PT ;  /* 0x000000bd04137210 */ /* 0x000fc400017fe4ff */
[-C--:B------:R-:W-:Y:S02]  /*11990*/  IADD3 R6, P2, PT, R16, R5.reuse, RZ ;  /* 0x0000000510067210 */ /* 0x080fe40007f5e0ff */
[-C--:B------:R-:W-:Y:S02]  /*119a0*/  IADD3.X R17, PT, PT, R19, R4.reuse, RZ, P3, !PT ;  /* 0x0000000413117210 */ /* 0x080fe40001ffe4ff */
[-C--:B------:R-:W-:Y:S02]  /*119b0*/  IADD3 R14, P3, PT, R6, R5.reuse, RZ ;  /* 0x00000005060e7210 */ /* 0x080fe40007f7e0ff */
[-C--:B------:R-:W-:Y:S01]  /*119c0*/  IADD3.X R7, PT, PT, R17, R4.reuse, RZ, P2, !PT ;  /* 0x0000000411077210 */ /* 0x080fe200017fe4ff */
[----:B------:R-:W-:Y:S01]  /*119d0*/  @!PT LDS RZ, [RZ] ;  /* 0x00000000fffff984 */ /* 0x000fe20000000800 */
[----:B------:R-:W-:Y:S01]  /*119e0*/  @!PT LDS RZ, [RZ] ;  /* 0x00000000fffff984 */ /* 0x000fe20000000800 */
[----:B------:R-:W-:Y:S01]  /*119f0*/  @!PT LDS RZ, [RZ] ;  /* 0x00000000fffff984 */ /* 0x000fe20000000800 */
[----:B------:R-:W-:Y:S01]  /*11a00*/  @!P0 LDGSTS.E.BYPASS.LTC128B.128 [R49+0x5000], desc[UR4][R188.64] ;  /* 0x05000000bc318fae */ /* 0x000fe2000b981a04 */
[-C--:B------:R-:W-:Y:S02]  /*11a10*/  IADD3 R12, P2, PT, R14, R5.reuse, RZ ;  /* 0x000000050e0c7210 */ /* 0x080fe40007f5e0ff */
[----:B------:R-:W-:Y:S01]  /*11a20*/  IADD3.X R15, PT, PT, R7, R4, RZ, P3, !PT ;  /* 0x00000004070f7210 */ /* 0x000fe20001ffe4ff */
[----:B------:R-:W-:Y:S01]  /*11a30*/  @P0 STS.128 [R49+0x5000], RZ ;  /* 0x005000ff31000388 */ /* 0x000fe20000000c00 */
[----:B------:R-:W-:-:S02]  /*11a40*/  IADD3 R10, P3, PT, R12, R5, RZ ;  /* 0x000000050c0a7210 */ /* 0x000fc40007f7e0ff */
[-C--:B------:R-:W-:Y:S01]  /*11a50*/  IADD3.X R13, PT, PT, R15, R4.reuse, RZ, P2, !PT ;  /* 0x000000040f0d7210 */ /* 0x080fe200017fe4ff */
[----:B------:R-:W-:Y:S01]  /*11a60*/  @!PT LDS RZ, [RZ] ;  /* 0x00000000fffff984 */ /* 0x000fe20000000800 */
[----:B------:R-:W-:Y:S01]  /*11a70*/  @!PT LDS RZ, [RZ] ;  /* 0x00000000fffff984 */ /* 0x000fe20000000800 */
[----:B------:R-:W-:Y:S01]  /*11a80*/  @!PT LDS RZ, [RZ] ;  /* 0x00000000fffff984 */ /* 0x000fe20000000800 */
[----:B------:R-:W-:Y:S01]  /*11a90*/  @!P0 LDGSTS.E.BYPASS.LTC128B.128 [R49+0x5800], desc[UR4][R18.64] ;  /* 0x0580000012318fae */ /* 0x000fe2000b981a04 */
[----:B------:R-:W-:Y:S02]  /*11aa0*/  @!P0 IADD3 R28, P2, PT, R10, R5, RZ ;  /* 0x000000050a1c8210 */ /* 0x000fe40007f5e0ff */
[-C--:B------:R-:W-:Y:S01]  /*11ab0*/  IADD3.X R11, PT, PT, R13, R4.reuse, RZ, P3, !PT ;  /* 0x000000040d0b7210 */ /* 0x080fe20001ffe4ff */
[----:B------:R-:W-:Y:S03]  /*11ac0*/  @P0 STS.128 [R49+0x5800], RZ ;  /* 0x005800ff31000388 */ /* 0x000fe60000000c00 */
[----:B------:R-:W-:Y:S01]  /*11ad0*/  @!P0 IADD3.X R29, PT, PT, R11, R4, RZ, P2, !PT ;  /* 0x000000040b1d8210 */ /* 0x000fe200017fe4ff */
        /* <DEDUP_REMOVED lines=30> */
[----:B------:R-:W4:Y:S01]  /*11cc0*/  LD.E R40, desc[UR4][R148.64+0x18c] ;  /* 0x00018c0494287980 */ /* 0x000f22000c101900 */
[----:B------:R-:W-:Y:S01]  /*11cd0*/  ISETP.GT.AND P3, PT, R32, R185, PT ;  /* 0x000000b92000720c */ /* 0x000fe20003f64270 */
[----:B------:R-:W-:Y:S02]  /*11ce0*/  BSSY.RECONVERGENT B1, `(.L_x_2049) ;  /* 0x00001ee000017945 */ /* 0x000fe40003800200 */
[----:B-1----:R-:W-:Y:S04]  /*11cf0*/  LDSM.16.M88.4 R4, [R35] ;  /* 0x000000002304783b */ /* 0x002fe80000000200 */
[----:B------:R-:W1:Y:S04]  /*11d00*/  LDSM.16.M88.4 R16, [R33+0x1000] ;  /* 0x001000002110783b */ /* 0x000e680000000200 */
[----:B------:R-:W-:Y:S04]  /*11d10*/  LDSM.16.M88.4 R24, [R34] ;  /* 0x000000002218783b */ /* 0x000fe80000000200 */
[----:B------:R-:W5:Y:S04]  /*11d20*/  LDSM.16.M88.4 R20, [R9+0x1000] ;  /* 0x001000000914783b */ /* 0x000f680000000200 */
[----:B--2---:R-:W2:Y:S04]  /*11d30*/  LDSM.16.M88.4 R12, [R33+0x1400] ;  /* 0x00140000210c783b */ /* 0x004ea80000000200 */
[----:B---3--:R-:W3:Y:S04]  /*11d40*/  LDSM.16.M88.4 R28, [R9+0x1400] ;  /* 0x00140000091c783b */ /* 0x008ee80000000200 */
[----:B------:R-:W4:Y:S04]  /*11d50*/  LDSM.16.M88.4 R36, [R33+0x1800] ;  /* 0x001800002124783b */ /* 0x000f280000000200 */
[----:B------:R-:W4:Y:S04]  /*11d60*/  LDSM.16.M88.4 R52, [R9+0x1800] ;  /* 0x001800000934783b */ /* 0x000f280000000200 */
[----:B------:R-:W0:Y:S01]  /*11d70*/  LDGDEPBAR ;  /* 0x00000000000079af */ /* 0x000e220000000000 */
[C---:B-1----:R-:W-:Y:S08]  /*11d80*/  HMMA.16816.F32.BF16 R44, R4.reuse, R16, RZ ;  /* 0x00000010042c723c */ /* 0x042ff000000418ff */
[----:B------:R-:W-:-:S12]  /*11d90*/  HMMA.16816.F32.BF16 R16, R4, R18, RZ ;  /* 0x000000120410723c */ /* 0x000fd800000418ff */
[C---:B-----5:R-:W-:Y:S08]  /*11da0*/  HMMA.16816.F32.BF16 R44, R24.reuse, R20, R44 ;  /* 0x00000014182c723c */ /* 0x060ff0000004182c */
[----:B------:R-:W-:Y:S08]  /*11db0*/  HMMA.16816.F32.BF16 R16, R24, R22, R16 ;  /* 0x000000161810723c */ /* 0x000ff00000041810 */
[C---:B--2---:R-:W-:Y:S08]  /*11dc0*/  HMMA.16816.F32.BF16 R20, R4.reuse, R12, RZ ;  /* 0x0000000c0414723c */ /* 0x044ff000000418ff */
[----:B------:R-:W-:-:S12]  /*11dd0*/  HMMA.16816.F32.BF16 R12, R4, R14, RZ ;  /* 0x0000000e040c723c */ /* 0x000fd800000418ff */
[C---:B---3--:R-:W-:Y:S08]  /*11de0*/  HMMA.16816.F32.BF16 R20, R24.reuse, R28, R20 ;  /* 0x0000001c1814723c */ /* 0x048ff00000041814 */
[----:B------:R-:W-:Y:S01]  /*11df0*/  HMMA.16816.F32.BF16 R12, R24, R30, R12 ;  /* 0x0000001e180c723c */ /* 0x000fe2000004180c */
[----:B------:R-:W1:Y:S02]  /*11e00*/  LDSM.16.M88.4 R28, [R33+0x1c00] ;  /* 0x001c0000211c783b */ /* 0x000e640000000200 */
[-C--:B----4-:R-:W-:Y:S01]  /*11e10*/  FMUL.FTZ R16, R16, R40.reuse ;  /* 0x0000002810107220 */ /* 0x090fe20000410000 */
[-C--:B------:R-:W-:Y:S01]  /*11e20*/  FMUL.FTZ R51, R17, R40.reuse ;  /* 0x0000002811337220 */ /* 0x080fe20000410000 */
[-C--:B------:R-:W-:Y:S01]  /*11e30*/  FMUL.FTZ R50, R18, R40.reuse ;  /* 0x0000002812327220 */ /* 0x080fe20000410000 */
        /* <DEDUP_REMOVED lines=8> */
[-C--:B------:R-:W-:Y:S01]  /*11ec0*/  FMUL.FTZ R22, R22, R40.reuse ;  /* 0x0000002816167220 */ /* 0x080fe20000410000 */
[----:B------:R-:W4:Y:S01]  /*11ed0*/  MUFU.TANH R61, R44 ;  /* 0x0000002c003d7308 */ /* 0x000f220000002400 */
[----:B------:R-:W-:-:S03]  /*11ee0*/  FMUL.FTZ R23, R23, R40 ;  /* 0x0000002817177220 */ /* 0x000fc60000410000 */
[-C--:B------:R-:W-:Y:S01]  /*11ef0*/  FMUL.FTZ R12, R12, R40.reuse ;  /* 0x000000280c0c7220 */ /* 0x080fe20000410000 */
[-C--:B------:R-:W-:Y:S01]  /*11f00*/  FMUL.FTZ R13, R13, R40.reuse ;  /* 0x000000280d0d7220 */ /* 0x080fe20000410000 */
[-C--:B------:R-:W-:Y:S01]  /*11f10*/  FMUL.FTZ R11, R14, R40.reuse ;  /* 0x000000280e0b7220 */ /* 0x080fe20000410000 */
[-C--:B------:R-:W-:Y:S01]  /*11f20*/  FMUL.FTZ R10, R15, R40.reuse ;  /* 0x000000280f0a7220 */ /* 0x080fe20000410000 */
[----:B------:R-:W1:Y:S01]  /*11f30*/  MUFU.TANH R59, R45 ;  /* 0x0000002d003b7308 */ /* 0x000e620000002400 */
[C---:B--2---:R-:W-:Y:S07]  /*11f40*/  HMMA.16816.F32.BF16 R16, R4.reuse, R36, RZ ;  /* 0x000000240410723c */ /* 0x044fee00000418ff */
[----:B------:R-:W2:Y:S01]  /*11f50*/  MUFU.TANH R58, R46 ;  /* 0x0000002e003a7308 */ /* 0x000ea20000002400 */
[----:B------:R-:W-:Y:S07]  /*11f60*/  HMMA.16816.F32.BF16 R36, R4, R38, RZ ;  /* 0x000000260424723c */ /* 0x000fee00000418ff */
[----:B------:R5:W1:Y:S05]  /*11f70*/  MUFU.TANH R57, R47 ;  /* 0x0000002f00397308 */ /* 0x000a6a0000002400 */
[C---:B------:R-:W-:Y:S03]  /*11f80*/  HMMA.16816.F32.BF16 R16, R24.reuse, R52, R16 ;  /* 0x000000341810723c */ /* 0x040fe60000041810 */
[----:B------:R-:W1:Y:S05]  /*11f90*/  MUFU.TANH R43, R20 ;  /* 0x00000014002b7308 */ /* 0x000e6a0000002400 */
[----:B------:R-:W-:Y:S03]  /*11fa0*/  HMMA.16816.F32.BF16 R36, R24, R54, R36 ;  /* 0x000000361824723c */ /* 0x000fe60000041824 */
[----:B------:R-:W1:Y:S01]  /*11fb0*/  MUFU.TANH R42, R21 ;  /* 0x00000015002a7308 */ /* 0x000e620000002400 */
[----:B-----5:R-:W5:Y:S07]  /*11fc0*/  LDSM.16.M88.4 R44, [R9+0x1c00] ;  /* 0x001c0000092c783b */ /* 0x020f6e0000000200 */
        /* <DEDUP_REMOVED lines=10> */
[----:B------:R-:W2:Y:S08]  /*12070*/  MUFU.TANH R52, R12 ;  /* 0x0000000c00347308 */ /* 0x000eb00000002400 */
[----:B------:R3:W2:Y:S01]  /*12080*/  MUFU.TANH R53, R13 ;  /* 0x0000000d00357308 */ /* 0x0006a20000002400 */
[----:B-1----:R-:W-:Y:S07]  /*12090*/  HMMA.16816.F32.BF16 R20, R4, R28, RZ ;  /* 0x0000001c0414723c */ /* 0x002fee00000418ff */
[----:B------:R1:W1:Y:S08]  /*120a0*/  MUFU.TANH R62, R16 ;  /* 0x00000010003e7308 */ /* 0x0002700000002400 */
[----:B------:R-:W2:Y:S01]  /*120b0*/  MUFU.TANH R66, R36 ;  /* 0x0000002400427308 */ /* 0x000ea20000002400 */
[----:B---3--:R-:W3:Y:S04]  /*120c0*/  LDSM.16.M88.4 R12, [R33+0x2000] ;  /* 0x00200000210c783b */ /* 0x008ee80000000200 */
[----:B-----5:R-:W-:Y:S03]  /*120d0*/  HMMA.16816.F32.BF16 R20, R24, R44, R20 ;  /* 0x0000002c1814723c */ /* 0x020fe60000041814 */
[----:B------:R3:W2:Y:S05]  /*120e0*/  MUFU.TANH R68, R37 ;  /* 0x0000002500447308 */ /* 0x0006aa0000002400 */
[----:B-1----:R-:W-:Y:S01]  /*120f0*/  HMMA.16816.F32.BF16 R16, R4, R30, RZ ;  /* 0x0000001e0410723c */ /* 0x002fe200000418ff */
[----:B------:R-:W1:Y:S02]  /*12100*/  LDSM.16.M88.4 R28, [R9+0x2000] ;  /* 0x00200000091c783b */ /* 0x000e640000000200 */
[----:B------:R-:W1:Y:S08]  /*12110*/  MUFU.TANH R51, R51 ;  /* 0x0000003300337308 */ /* 0x000e700000002400 */
[-C--:B------:R-:W-:Y:S01]  /*12120*/  FMUL.FTZ R20, R20, R40.reuse ;  /* 0x0000002814147220 */ /* 0x080fe20000410000 */
[-C--:B------:R-:W-:Y:S01]  /*12130*/  FMUL.FTZ R21, R21, R40.reuse ;  /* 0x0000002815157220 */ /* 0x080fe20000410000 */
[-C--:B------:R-:W-:Y:S01]  /*12140*/  FMUL.FTZ R70, R22, R40.reuse ;  /* 0x0000002816467220 */ /* 0x080fe20000410000 */
[-C--:B------:R-:W-:Y:S01]  /*12150*/  FMUL.FTZ R72, R23, R40.reuse ;  /* 0x0000002817487220 */ /* 0x080fe20000410000 */
[----:B------:R-:W1:Y:S05]  /*12160*/  MUFU.TANH R69, R20 ;  /* 0x0000001400457308 */ /* 0x000e6a0000002400 */
[----:B------:R-:W-:Y:S01]  /*12170*/  HMMA.16816.F32.BF16 R16, R24, R46, R16 ;  /* 0x0000002e1810723c */ /* 0x000fe20000041810 */
[----:B------:R-:W5:Y:S02]  /*12180*/  LDSM.16.M88.4 R44, [R33+0x2400] ;  /* 0x00240000212c783b */ /* 0x000f640000000200 */
[----:B------:R4:W1:Y:S05]  /*12190*/  MUFU.TANH R71, R21 ;  /* 0x0000001500477308 */ /* 0x00086a0000002400 */
[C---:B---3--:R-:W-:Y:S03]  /*121a0*/  HMMA.16816.F32.BF16 R36, R4.reuse, R12, RZ ;  /* 0x0000000c0424723c */ /* 0x048fe600000418ff */
[----:B------:R-:W3:Y:S05]  /*121b0*/  MUFU.TANH R50, R50 ;  /* 0x0000003200327308 */ /* 0x000eea0000002400 */
[----:B------:R-:W-:Y:S03]  /*121c0*/  HMMA.16816.F32.BF16 R12, R4, R14, RZ ;  /* 0x0000000e040c723c */ /* 0x000fe600000418ff */
[-C--:B------:R-:W-:Y:S01]  /*121d0*/  FMUL.FTZ R16, R16, R40.reuse ;  /* 0x0000002810107220 */ /* 0x080fe20000410000 */
[----:B----4-:R-:W4:Y:S01]  /*121e0*/  LDSM.16.M88.4 R20, [R9+0x2400] ;  /* 0x002400000914783b */ /* 0x010f220000000200 */
[-C--:B------:R-:W-:Y:S01]  /*121f0*/  FMUL.FTZ R76, R17, R40.reuse ;  /* 0x00000028114c7220 */ /* 0x080fe20000410000 */
[-C--:B------:R-:W-:Y:S01]  /*12200*/  FMUL.FTZ R74, R18, R40.reuse ;  /* 0x00000028124a7220 */ /* 0x080fe20000410000 */
[----:B------:R5:W2:Y:S01]  /*12210*/  MUFU.TANH R73, R16 ;  /* 0x0000001000497308 */ /* 0x000aa20000002400 */
[----:B------:R-:W-:-:S04]  /*12220*/  FMUL.FTZ R75, R19, R40 ;  /* 0x00000028134b7220 */ /* 0x000fc80000410000 */
[C---:B-1----:R-:W-:Y:S03]  /*12230*/  HMMA.16816.F32.BF16 R36, R24.reuse, R28, R36 ;  /* 0x0000001c1824723c */ /* 0x042fe60000041824 */
[----:B------:R-:W1:Y:S05]  /*12240*/  MUFU.TANH R48, R48 ;  /* 0x0000003000307308 */ /* 0x000e6a0000002400 */
[----:B------:R-:W-:Y:S01]  /*12250*/  HMMA.16816.F32.BF16 R12, R24, R30, R12 ;  /* 0x0000001e180c723c */ /* 0x000fe2000004180c */
[----:B------:R-:W3:Y:S02]  /*12260*/  LDSM.16.M88.4 R28, [R33+0x2800] ;  /* 0x00280000211c783b */ /* 0x000ee40000000200 */
[----:B------:R-:W1:Y:S05]  /*12270*/  MUFU.TANH R11, R11 ;  /* 0x0000000b000b7308 */ /* 0x000e6a0000002400 */
[C---:B-----5:R-:W-:Y:S03]  /*12280*/  HMMA.16816.F32.BF16 R16, R4.reuse, R44, RZ ;  /* 0x0000002c0410723c */ /* 0x060fe600000418ff */
[-C--:B------:R-:W-:Y:S01]  /*12290*/  FMUL.FTZ R36, R36, R40.reuse ;  /* 0x0000002824247220 */ /* 0x080fe20000410000 */
[-C--:B------:R-:W-:Y:S01]  /*122a0*/  FMUL.FTZ R80, R37, R40.reuse ;  /* 0x0000002825507220 */ /* 0x080fe20000410000 */
[-C--:B------:R-:W-:Y:S01]  /*122b0*/  FMUL.FTZ R78, R38, R40.reuse ;  /* 0x00000028264e7220 */ /* 0x080fe20000410000 */
[-C--:B------:R-:W-:Y:S01]  /*122c0*/  FMUL.FTZ R79, R39, R40.reuse ;  /* 0x00000028274f7220 */ /* 0x080fe20000410000 */
[----:B------:R5:W1:Y:S01]  /*122d0*/  MUFU.TANH R77, R36 ;  /* 0x00000024004d7308 */ /* 0x000a620000002400 */
[----:B------:R-:W-:Y:S03]  /*122e0*/  HMMA.16816.F32.BF16 R44, R4, R46, RZ ;  /* 0x0000002e042c723c */ /* 0x000fe600000418ff */
[-C--:B------:R-:W-:Y:S01]  /*122f0*/  FMUL.FTZ R83, R12, R40.reuse ;  /* 0x000000280c537220 */ /* 0x080fe20000410000 */
[-C--:B------:R-:W-:Y:S01]  /*12300*/  FMUL.FTZ R86, R13, R40.reuse ;  /* 0x000000280d567220 */ /* 0x080fe20000410000 */
[-C--:B------:R-:W-:Y:S01]  /*12310*/  FMUL.FTZ R82, R14, R40.reuse ;  /* 0x000000280e527220 */ /* 0x080fe20000410000 */
[-C--:B------:R-:W-:Y:S01]  /*12320*/  FMUL.FTZ R81, R15, R40.reuse ;  /* 0x000000280f517220 */ /* 0x080fe20000410000 */
[----:B------:R-:W1:Y:S05]  /*12330*/  MUFU.TANH R10, R10 ;  /* 0x0000000a000a7308 */ /* 0x000e6a0000002400 */
[C---:B----4-:R-:W-:Y:S03]  /*12340*/  HMMA.16816.F32.BF16 R16, R24.reuse, R20, R16 ;  /* 0x000000141810723c */ /* 0x050fe60000041810 */
[----:B------:R-:W4:Y:S01]  /*12350*/  MUFU.TANH R63, R63 ;  /* 0x0000003f003f7308 */ /* 0x000f220000002400 */
[----:B-----5:R-:W5:Y:S04]  /*12360*/  LDSM.16.M88.4 R36, [R9+0x2800] ;  /* 0x002800000924783b */ /* 0x020f680000000200 */
[----:B------:R-:W-:Y:S01]  /*12370*/  HMMA.16816.F32.BF16 R44, R24, R22, R44 ;  /* 0x00000016182c723c */ /* 0x000fe2000004182c */
[----:B------:R-:W2:Y:S02]  /*12380*/  LDSM.16.M88.4 R20, [R33+0x2c00] ;  /* 0x002c00002114783b */ /* 0x000ea40000000200 */
[----:B------:R-:W1:Y:S05]  /*12390*/  MUFU.TANH R54, R54 ;  /* 0x0000003600367308 */ /* 0x000e6a0000002400 */
[C---:B---3--:R-:W-:Y:S03]  /*123a0*/  HMMA.16816.F32.BF16 R12, R4.reuse, R28, RZ ;  /* 0x0000001c040c723c */ /* 0x048fe600000418ff */
[-C--:B------:R-:W-:Y:S01]  /*123b0*/  FMUL.FTZ R16, R16, R40.reuse ;  /* 0x0000002810107220 */ /* 0x080fe20000410000 */
[-C--:B------:R-:W-:Y:S01]  /*123c0*/  FMUL.FTZ R17, R17, R40.reuse ;  /* 0x0000002811117220 */ /* 0x080fe20000410000 */
[-C--:B------:R-:W-:Y:S01]  /*123d0*/  FMUL.FTZ R18, R18, R40.reuse ;  /* 0x0000002812127220 */ /* 0x080fe20000410000 */
[-C--:B------:R-:W-:Y:S01]  /*123e0*/  FMUL.FTZ R85, R19, R40.reuse ;  /* 0x0000002813557220 */ /* 0x080fe20000410000 */
[----:B------:R-:W3:Y:S01]  /*123f0*/  MUFU.TANH R87, R16 ;  /* 0x0000001000577308 */ /* 0x000ee20000002400 */
[----:B------:R-:W-:Y:S03]  /*12400*/  HMMA.16816.F32.BF16 R28, R4, R30, RZ ;  /* 0x0000001e041c723c */ /* 0x000fe600000418ff */
[-C--:B------:R-:W-:Y:S01]  /*12410*/  FMUL.FTZ R44, R44, R40.reuse ;  /* 0x000000282c2c7220 */ /* 0x080fe20000410000 */
[-C--:B------:R-:W-:Y:S01]  /*12420*/  FMUL.FTZ R45, R45, R40.reuse ;  /* 0x000000282d2d7220 */ /* 0x080fe20000410000 */
[-C--:B------:R-:W-:Y:S01]  /*12430*/  FMUL.FTZ R88, R46, R40.reuse ;  /* 0x000000282e587220 */ /* 0x080fe20000410000 */
[-C--:B------:R-:W-:Y:S01]  /*12440*/  FMUL.FTZ R89, R47, R40.reuse ;  /* 0x000000282f597220 */ /* 0x080fe20000410000 */
[----:B------:R-:W1:Y:S08]  /*12450*/  MUFU.TANH R90, R17 ;  /* 0x00000011005a7308 */ /* 0x000e700000002400 */
[----:B------:R4:W1:Y:S01]  /*12460*/  MUFU.TANH R84, R18 ;  /* 0x0000001200547308 */ /* 0x0008620000002400 */
[C---:B-----5:R-:W-:Y:S07]  /*12470*/  HMMA.16816.F32.BF16 R12, R24.reuse, R36, R12 ;  /* 0x00000024180c723c */ /* 0x060fee000004180c */
[----:B------:R-:W1:Y:S01]  /*12480*/  MUFU.TANH R93, R44 ;  /* 0x0000002c005d7308 */ /* 0x000e620000002400 */
[----:B------:R-:W-:Y:S07]  /*12490*/  HMMA.16816.F32.BF16 R28, R24, R38, R28 ;  /* 0x00000026181c723c */ /* 0x000fee000004181c */
[----:B------:R5:W1:Y:S01]  /*124a0*/  MUFU.TANH R94, R45 ;  /* 0x0000002d005e7308 */ /* 0x000a620000002400 */
[----:B----4-:R-:W4:Y:S01]  /*124b0*/  LDSM.16.M88.4 R16, [R9+0x2c00] ;  /* 0x002c00000910783b */ /* 0x010f220000000200 */
[C---:B--2---:R-:W-:Y:S03]  /*124c0*/  HMMA.16816.F32.BF16 R36, R4.reuse, R20, RZ ;  /* 0x000000140424723c */ /* 0x044fe600000418ff */
[-C--:B------:R-:W-:Y:S01]  /*124d0*/  FMUL.FTZ R12, R12, R40.reuse ;  /* 0x000000280c0c7220 */ /* 0x080fe20000410000 */
[-C--:B------:R-:W-:Y:S01]  /*124e0*/  FMUL.FTZ R13, R13, R40.reuse ;  /* 0x000000280d0d7220 */ /* 0x080fe20000410000 */
[-C--:B------:R-:W-:Y:S01]  /*124f0*/  FMUL.FTZ R92, R14, R40.reuse ;  /* 0x000000280e5c7220 */ /* 0x080fe20000410000 */
[-C--:B------:R-:W-:Y:S01]  /*12500*/  FMUL.FTZ R91, R15, R40.reuse ;  /* 0x000000280f5b7220 */ /* 0x080fe20000410000 */
[----:B------:R-:W2:Y:S01]  /*12510*/  MUFU.TANH R95, R12 ;  /* 0x0000000c005f7308 */ /* 0x000ea20000002400 */
[----:B------:R-:W-:Y:S02]  /*12520*/  HMMA.16816.F32.BF16 R20, R4, R22, RZ ;  /* 0x000000160414723c */ /* 0x000fe400000418ff */
[-C--:B------:R-:W-:Y:S01]  /*12530*/  FMUL.FTZ R28, R28, R40.reuse ;  /* 0x000000281c1c7220 */ /* 0x080fe20000410000 */
[----:B-----5:R-:W5:Y:S01]  /*12540*/  LDSM.16.M88.4 R44, [R33+0x3000] ;  /* 0x00300000212c783b */ /* 0x020f620000000200 */
[-C--:B------:R-:W-:Y:S01]  /*12550*/  FMUL.FTZ R103, R29, R40.reuse ;  /* 0x000000281d677220 */ /* 0x080fe20000410000 */
[----:B------:R-:W-:-:S02]  /*12560*/  FMUL.FTZ R96, R30, R40 ;  /* 0x000000281e607220 */ /* 0x000fc40000410000 */
[----:B------:R3:W1:Y:S01]  /*12570*/  MUFU.TANH R97, R13 ;  /* 0x0000000d00617308 */ /* 0x0006620000002400 */
[----:B------:R-:W-:-:S07]  /*12580*/  FMUL.FTZ R98, R31, R40 ;  /* 0x000000281f627220 */ /* 0x000fce0000410000 */
[----:B------:R2:W1:Y:S08]  /*12590*/  MUFU.TANH R99, R28 ;  /* 0x0000001c00637308 */ /* 0x0004700000002400 */
[----:B------:R-:W1:Y:S01]  /*125a0*/  MUFU.TANH R55, R55 ;  /* 0x0000003700377308 */ /* 0x000e620000002400 */
[----:B---3--:R-:W3:Y:S01]  /*125b0*/  LDSM.16.M88.4 R12, [R9+0x3000] ;  /* 0x00300000090c783b */ /* 0x008ee20000000200 */
[C---:B----4-:R-:W-:Y:S06]  /*125c0*/  HMMA.16816.F32.BF16 R36, R24.reuse, R16, R36 ;  /* 0x000000101824723c */ /* 0x050fec0000041824 */
[----:B------:R-:W4:Y:S01]  /*125d0*/  MUFU.TANH R64, R64 ;  /* 0x0000004000407308 */ /* 0x000f220000002400 */
[----:B--2---:R-:W2:Y:S01]  /*125e0*/  LDSM.16.M88.4 R28, [R33+0x3400] ;  /* 0x00340000211c783b */ /* 0x004ea20000000200 */
[----:B------:R-:W-:Y:S06]  /*125f0*/  HMMA.16816.F32.BF16 R20, R24, R18, R20 ;  /* 0x000000121814723c */ /* 0x000fec0000041814 */
[----:B------:R-:W1:Y:S02]  /*12600*/  MUFU.TANH R65, R65 ;  /* 0x0000004100417308 */ /* 0x000e640000002400 */
        /* <DEDUP_REMOVED lines=12> */
[----:B---3--:R-:W-:Y:S03]  /*126d0*/  HMMA.16816.F32.BF16 R16, R24, R12, R16 ;  /* 0x0000000c1810723c */ /* 0x008fe60000041810 */
[----:B------:R-:W3:Y:S01]  /*126e0*/  MUFU.TANH R72, R72 ;  /* 0x0000004800487308 */ /* 0x000ee20000002400 */
[----:B-----5:R-:W5:Y:S04]  /*126f0*/  LDSM.16.M88.4 R36, [R9+0x3400] ;  /* 0x003400000924783b */ /* 0x020f680000000200 */
[----:B--2---:R-:W-:Y:S03]  /*12700*/  HMMA.16816.F32.BF16 R20, R4, R28, RZ ;  /* 0x0000001c0414723c */ /* 0x004fe600000418ff */
[----:B------:R-:W2:Y:S05]  /*12710*/  MUFU.TANH R76, R76 ;  /* 0x0000004c004c7308 */ /* 0x000eaa0000002400 */
[----:B------:R-:W-:Y:S01]  /*12720*/  HMMA.16816.F32.BF16 R44, R24, R14, R44 ;  /* 0x0000000e182c723c */ /* 0x000fe2000004182c */
[----:B------:R-:W4:Y:S04]  /*12730*/  LDSM.16.M88.4 R12, [R33+0x3800] ;  /* 0x00380000210c783b */ /* 0x000f280000000200 */
[-C--:B------:R-:W-:Y:S01]  /*12740*/  FMUL.FTZ R16, R16, R40.reuse ;  /* 0x0000002810107220 */ /* 0x080fe20000410000 */
[-C--:B------:R-:W-:Y:S01]  /*12750*/  FMUL.FTZ R17, R17, R40.reuse ;  /* 0x0000002811117220 */ /* 0x080fe20000410000 */
[-C--:B------:R-:W-:Y:S01]  /*12760*/  FMUL.FTZ R18, R18, R40.reuse ;  /* 0x0000002812127220 */ /* 0x080fe20000410000 */
[-C--:B------:R-:W-:Y:S01]  /*12770*/  FMUL.FTZ R106, R19, R40.reuse ;  /* 0x00000028136a7220 */ /* 0x080fe20000410000 */
[----:B------:R-:W1:Y:S01]  /*12780*/  MUFU.TANH R115, R16 ;  /* 0x0000001000737308 */ /* 0x000e620000002400 */
[----:B------:R-:W-:Y:S07]  /*12790*/  HMMA.16816.F32.BF16 R28, R4, R30, RZ ;  /* 0x0000001e041c723c */ /* 0x000fee00000418ff */
[----:B------:R-:W1:Y:S02]  /*127a0*/  MUFU.TANH R118, R17 ;  /* 0x0000001100767308 */ /* 0x000e640000002400 */
[-C--:B------:R-:W-:Y:S01]  /*127b0*/  FMUL.FTZ R44, R44, R40.reuse ;  /* 0x000000282c2c7220 */ /* 0x080fe20000410000 */
[-C--:B------:R-:W-:Y:S01]  /*127c0*/  FMUL.FTZ R45, R45, R40.reuse ;  /* 0x000000282d2d7220 */ /* 0x080fe20000410000 */
[-C--:B------:R-:W-:Y:S01]  /*127d0*/  FMUL.FTZ R107, R46, R40.reuse ;  /* 0x000000282e6b7220 */ /* 0x080fe20000410000 */
[----:B------:R-:W-:-:S03]  /*127e0*/  FMUL.FTZ R108, R47, R40 ;  /* 0x000000282f6c7220 */ /* 0x000fc60000410000 */
[----:B------:R3:W1:Y:S01]  /*127f0*/  MUFU.TANH R105, R18 ;  /* 0x0000001200697308 */ /* 0x0006620000002400 */
[C---:B-----5:R-:W-:Y:S07]  /*12800*/  HMMA.16816.F32.BF16 R20, R24.reuse, R36, R20 ;  /* 0x000000241814723c */ /* 0x060fee0000041814 */
[----:B------:R-:W1:Y:S01]  /*12810*/  MUFU.TANH R122, R44 ;  /* 0x0000002c007a7308 */ /* 0x000e620000002400 */
[----:B------:R-:W-:Y:S07]  /*12820*/  HMMA.16816.F32.BF16 R28, R24, R38, R28 ;  /* 0x00000026181c723c */ /* 0x000fee000004181c */
[----:B------:R5:W1:Y:S01]  /*12830*/  MUFU.TANH R123, R45 ;  /* 0x0000002d007b7308 */ /* 0x000a620000002400 */
[----:B---3--:R-:W3:Y:S01]  /*12840*/  LDSM.16.M88.4 R16, [R9+0x3800] ;  /* 0x003800000910783b */ /* 0x008ee20000000200 */
[C---:B----4-:R-:W-:Y:S03]  /*12850*/  HMMA.16816.F32.BF16 R36, R4.reuse, R12, RZ ;  /* 0x0000000c0424723c */ /* 0x050fe600000418ff */
[-C--:B------:R-:W-:Y:S01]  /*12860*/  FMUL.FTZ R20, R20, R40.reuse ;  /* 0x0000002814147220 */ /* 0x080fe20000410000 */
[-C--:B------:R-:W-:Y:S01]  /*12870*/  FMUL.FTZ R21, R21, R40.reuse ;  /* 0x0000002815157220 */ /* 0x080fe20000410000 */
[-C--:B------:R-:W-:Y:S01]  /*12880*/  FMUL.FTZ R112, R22, R40.reuse ;  /* 0x0000002816707220 */ /* 0x080fe20000410000 */
[-C--:B------:R-:W-:Y:S01]  /*12890*/  FMUL.FTZ R111, R23, R40.reuse ;  /* 0x00000028176f7220 */ /* 0x080fe20000410000 */
[----:B------:R-:W4:Y:S01]  /*128a0*/  MUFU.TANH R126, R20 ;  /* 0x00000014007e7308 */ /* 0x000f220000002400 */
        /* <DEDUP_REMOVED lines=9> */
[----:B--2---:R-:W2:Y:S01]  /*12940*/  LDSM.16.M88.4 R20, [R9+0x3c00] ;  /* 0x003c00000914783b */ /* 0x004ea20000000200 */
[C---:B---3--:R-:W-:Y:S06]  /*12950*/  HMMA.16816.F32.BF16 R36, R24.reuse, R16, R36 ;  /* 0x000000101824723c */ /* 0x048fec0000041824 */
[----:B------:R-:W3:Y:S01]  /*12960*/  MUFU.TANH R75, R75 ;  /* 0x0000004b004b7308 */ /* 0x000ee20000002400 */
[----:B----4-:R-:W4:Y:S01]  /*12970*/  LDSM.16.M88.4 R28, [R33+0x4000] ;  /* 0x00400000211c783b */ /* 0x010f220000000200 */
        /* <DEDUP_REMOVED lines=14> */
[C---:B--2---:R-:W-:Y:S03]  /*12a60*/  HMMA.16816.F32.BF16 R16, R24.reuse, R20, R16 ;  /* 0x000000141810723c */ /* 0x044fe60000041810 */
[----:B------:R-:W2:Y:S01]  /*12a70*/  MUFU.TANH R79, R79 ;  /* 0x0000004f004f7308 */ /* 0x000ea20000002400 */
[----:B-----5:R-:W5:Y:S04]  /*12a80*/  LDSM.16.M88.4 R36, [R9+0x4000] ;  /* 0x004000000924783b */ /* 0x020f680000000200 */
[----:B------:R-:W-:Y:S01]  /*12a90*/  HMMA.16816.F32.BF16 R44, R24, R22, R44 ;  /* 0x00000016182c723c */ /* 0x000fe2000004182c */
[----:B------:R-:W3:Y:S02]  /*12aa0*/  LDSM.16.M88.4 R20, [R33+0x4400] ;  /* 0x004400002114783b */ /* 0x000ee40000000200 */
[----:B------:R-:W1:Y:S05]  /*12ab0*/  MUFU.TANH R83, R83 ;  /* 0x0000005300537308 */ /* 0x000e6a0000002400 */
[C---:B----4-:R-:W-:Y:S03]  /*12ac0*/  HMMA.16816.F32.BF16 R12, R4.reuse, R28, RZ ;  /* 0x0000001c040c723c */ /* 0x050fe600000418ff */
[-C--:B------:R-:W-:Y:S01]  /*12ad0*/  FMUL.FTZ R16, R16, R40.reuse ;  /* 0x0000002810107220 */ /* 0x080fe20000410000 */
[-C--:B------:R-:W-:Y:S01]  /*12ae0*/  FMUL.FTZ R17, R17, R40.reuse ;  /* 0x0000002811117220 */ /* 0x080fe20000410000 */
[-C--:B------:R-:W-:Y:S01]  /*12af0*/  FMUL.FTZ R18, R18, R40.reuse ;  /* 0x0000002812127220 */ /* 0x080fe20000410000 */
[-C--:B------:R-:W-:Y:S01]  /*12b00*/  FMUL.FTZ R127, R19, R40.reuse ;  /* 0x00000028137f7220 */ /* 0x080fe20000410000 */
[----:B------:R-:W4:Y:S01]  /*12b10*/  MUFU.TANH R155, R16 ;  /* 0x00000010009b7308 */ /* 0x000f220000002400 */
        /* <DEDUP_REMOVED lines=11> */
[----:B--2---:R-:W2:Y:S01]  /*12bd0*/  LDSM.16.M88.4 R16, [R9+0x4400] ;  /* 0x004400000910783b */ /* 0x004ea20000000200 */
[C---:B---3--:R-:W-:Y:S03]  /*12be0*/  HMMA.16816.F32.BF16 R36, R4.reuse, R20, RZ ;  /* 0x000000140424723c */ /* 0x048fe600000418ff */
[-C--:B------:R-:W-:Y:S01]  /*12bf0*/  FMUL.FTZ R12, R12, R40.reuse ;  /* 0x000000280c0c7220 */ /* 0x080fe20000410000 */
[-C--:B------:R-:W-:Y:S01]  /*12c00*/  FMUL.FTZ R13, R13, R40.reuse ;  /* 0x000000280d0d7220 */ /* 0x080fe20000410000 */
[-C--:B------:R-:W-:Y:S01]  /*12c10*/  FMUL.FTZ R159, R14, R40.reuse ;  /* 0x000000280e9f7220 */ /* 0x080fe20000410000 */
[-C--:B------:R-:W-:Y:S01]  /*12c20*/  FMUL.FTZ R156, R15, R40.reuse ;  /* 0x000000280f9c7220 */ /* 0x080fe20000410000 */
[----:B------:R-:W3:Y:S01]  /*12c30*/  MUFU.TANH R162, R12 ;  /* 0x0000000c00a27308 */ /* 0x000ee20000002400 */
        /* <DEDUP_REMOVED lines=9> */
[----:B----4-:R-:W4:Y:S01]  /*12cd0*/  LDSM.16.M88.4 R12, [R9+0x4800] ;  /* 0x00480000090c783b */ /* 0x010f220000000200 */
[C---:B--2---:R-:W-:Y:S06]  /*12ce0*/  HMMA.16816.F32.BF16 R36, R24.reuse, R16, R36 ;  /* 0x000000101824723c */ /* 0x044fec0000041824 */
[----:B------:R-:W2:Y:S01]  /*12cf0*/  MUFU.TANH R82, R82 ;  /* 0x0000005200527308 */ /* 0x000ea20000002400 */
[----:B---3--:R-:W3:Y:S01]  /*12d00*/  LDSM.16.M88.4 R28, [R33+0x4c00] ;  /* 0x004c0000211c783b */ /* 0x008ee20000000200 */
        /* <DEDUP_REMOVED lines=10> */
[----:B------:R-:W-:-:S03]  /*12db0*/  FMUL.FTZ R174, R21, R40 ;  /* 0x0000002815ae7220 */ /* 0x000fc60000410000 */
[----:B------:R-:W1:Y:S05]  /*12dc0*/  MUFU.TANH R85, R85 ;  /* 0x0000005500557308 */ /* 0x000e6a0000002400 */
[----:B----4-:R-:W-:Y:S05]  /*12dd0*/  HMMA.16816.F32.BF16 R16, R24, R12, R16 ;  /* 0x0000000c1810723c */ /* 0x010fea0000041810 */
[-C--:B------:R-:W-:Y:S01]  /*12de0*/  FMUL.FTZ R13, R22, R40.reuse ;  /* 0x00000028160d7220 */ /* 0x080fe20000410000 */
[----:B------:R-:W-:Y:S01]  /*12df0*/  FMUL.FTZ R12, R23, R40 ;  /* 0x00000028170c7220 */ /* 0x000fe20000410000 */
[----:B------:R-:W4:Y:S01]  /*12e00*/  MUFU.TANH R88, R88 ;  /* 0x0000005800587308 */ /* 0x000f220000002400 */
[----:B-----5:R5:W2:Y:S01]  /*12e10*/  LDSM.16.M88.4 R36, [R9+0x4c00] ;  /* 0x004c00000924783b */ /* 0x020aa20000000200 */
[----:B------:R-:W-:-:S04]  /*12e20*/  DEPBAR.LE SB0, 0x0 ;  /* 0x000080000000791a */ /* 0x000fc80000000000 */
[C---:B---3--:R-:W-:Y:S02]  /*12e30*/  HMMA.16816.F32.BF16 R20, R4.reuse, R28, RZ ;  /* 0x0000001c0414723c */ /* 0x048fe400000418ff */
[----:B------:R-:W3:Y:S06]  /*12e40*/  MUFU.TANH R89, R89 ;  /* 0x0000005900597308 */ /* 0x000eec0000002400 */
[----:B------:R-:W-:Y:S01]  /*12e50*/  HMMA.16816.F32.BF16 R4, R4, R30, RZ ;  /* 0x0000001e0404723c */ /* 0x000fe200000418ff */
[-C--:B------:R-:W-:Y:S01]  /*12e60*/  FMUL.FTZ R17, R17, R40.reuse ;  /* 0x0000002811117220 */ /* 0x080fe20000410000 */
[-C--:B------:R-:W-:Y:S01]  /*12e70*/  FMUL.FTZ R16, R16, R40.reuse ;  /* 0x0000002810107220 */ /* 0x080fe20000410000 */
[----:B------:R-:W1:Y:S05]  /*12e80*/  MUFU.TANH R92, R92 ;  /* 0x0000005c005c7308 */ /* 0x000e6a0000002400 */
[C---:B------:R-:W-:Y:S05]  /*12e90*/  HMMA.16816.F32.BF16 R44, R24.reuse, R14, R44 ;  /* 0x0000000e182c723c */ /* 0x040fea000004182c */
[-C--:B------:R-:W-:Y:S01]  /*12ea0*/  FMUL.FTZ R14, R18, R40.reuse ;  /* 0x00000028120e7220 */ /* 0x080fe20000410000 */
[-C--:B-----5:R-:W-:Y:S01]  /*12eb0*/  FMUL.FTZ R9, R19, R40.reuse ;  /* 0x0000002813097220 */ /* 0x0a0fe20000410000 */
[----:B------:R5:W1:Y:S08]  /*12ec0*/  MUFU.TANH R212, R17 ;  /* 0x0000001100d47308 */ /* 0x000a700000002400 */
[----:B------:R-:W1:Y:S01]  /*12ed0*/  MUFU.TANH R91, R91 ;  /* 0x0000005b005b7308 */ /* 0x000e620000002400 */
[C---:B--2---:R-:W-:Y:S03]  /*12ee0*/  HMMA.16816.F32.BF16 R20, R24.reuse, R36, R20 ;  /* 0x000000241814723c */ /* 0x044fe60000041814 */
[-C--:B------:R-:W-:Y:S01]  /*12ef0*/  FMUL.FTZ R30, R45, R40.reuse ;  /* 0x000000282d1e7220 */ /* 0x080fe20000410000 */
[-C--:B-----5:R-:W-:Y:S01]  /*12f00*/  FMUL.FTZ R17, R46, R40.reuse ;  /* 0x000000282e117220 */ /* 0x0a0fe20000410000 */
[-C--:B------:R-:W-:Y:S01]  /*12f10*/  FMUL.FTZ R15, R47, R40.reuse ;  /* 0x000000282f0f7220 */ /* 0x080fe20000410000 */
[-C--:B------:R-:W-:Y:S01]  /*12f20*/  FMUL.FTZ R44, R44, R40.reuse ;  /* 0x000000282c2c7220 */ /* 0x080fe20000410000 */
[----:B------:R-:W2:Y:S01]  /*12f30*/  MUFU.TANH R103, R103 ;  /* 0x0000006700677308 */ /* 0x000ea20000002400 */
[----:B------:R-:W-:Y:S07]  /*12f40*/  HMMA.16816.F32.BF16 R4, R24, R38, R4 ;  /* 0x000000261804723c */ /* 0x000fee0000041804 */
[----:B------:R-:W1:Y:S04]  /*12f50*/  MUFU.TANH R96, R96 ;  /* 0x0000006000607308 */ /* 0x000e680000002400 */
[-C--:B------:R-:W-:Y:S01]  /*12f60*/  FMUL.FTZ R19, R22, R40.reuse ;  /* 0x0000002816137220 */ /* 0x080fe20000410000 */
[-C--:B------:R-:W-:Y:S01]  /*12f70*/  FMUL.FTZ R20, R20, R40.reuse ;  /* 0x0000002814147220 */ /* 0x080fe20000410000 */
[-C--:B------:R-:W-:Y:S01]  /*12f80*/  FMUL.FTZ R18, R23, R40.reuse ;  /* 0x0000002817127220 */ /* 0x080fe20000410000 */
[-C--:B------:R-:W-:Y:S01]  /*12f90*/  FMUL.FTZ R21, R21, R40.reuse ;  /* 0x0000002815157220 */ /* 0x080fe20000410000 */
[----:B------:R-:W1:Y:S04]  /*12fa0*/  MUFU.TANH R98, R98 ;  /* 0x0000006200627308 */ /* 0x000e680000002400 */
[-C--:B------:R-:W-:Y:S01]  /*12fb0*/  FMUL.FTZ R22, R5, R40.reuse ;  /* 0x0000002805167220 */ /* 0x080fe20000410000 */
[-C--:B------:R-:W-:Y:S01]  /*12fc0*/  FMUL.FTZ R24, R4, R40.reuse ;  /* 0x0000002804187220 */ /* 0x080fe20000410000 */
[-C--:B------:R-:W-:Y:S01]  /*12fd0*/  FMUL.FTZ R5, R6, R40.reuse ;  /* 0x0000002806057220 */ /* 0x080fe20000410000 */
[----:B------:R-:W-:Y:S01]  /*12fe0*/  FMUL.FTZ R7, R7, R40 ;  /* 0x0000002807077220 */ /* 0x000fe20000410000 */
[----:B------:R-:W1:Y:S01]  /*12ff0*/  MUFU.TANH R110, R110 ;  /* 0x0000006e006e7308 */ /* 0x000e620000002400 */
[----:B------:R-:W-:-:S07]  /*13000*/  SHF.L.U32 R4, R60, 0x8, RZ ;  /* 0x000000083c047819 */ /* 0x000fce00000006ff */
[----:B------:R-:W1:Y:S08]  /*13010*/  MUFU.TANH R100, R100 ;  /* 0x0000006400647308 */ /* 0x000e700000002400 */
        /* <DEDUP_REMOVED lines=35> */
[----:B------:R1:W1:Y:S08]  /*13250*/  MUFU.TANH R28, R16 ;  /* 0x00000010001c7308 */ /* 0x0002700000002400 */
[----:B------:R-:W1:Y:S08]  /*13260*/  MUFU.TANH R14, R14 ;  /* 0x0000000e000e7308 */ /* 0x000e700000002400 */
[----:B------:R-:W1:Y:S08]  /*13270*/  MUFU.TANH R9, R9 ;  /* 0x0000000900097308 */ /* 0x000e700000002400 */
[----:B------:R1:W1:Y:S08]  /*13280*/  MUFU.TANH R214, R44 ;  /* 0x0000002c00d67308 */ /* 0x0002700000002400 */
[----:B------:R-:W1:Y:S08]  /*13290*/  MUFU.TANH R30, R30 ;  /* 0x0000001e001e7308 */ /* 0x000e700000002400 */
[----:B------:R-:W1:Y:S08]  /*132a0*/  MUFU.TANH R17, R17 ;  /* 0x0000001100117308 */ /* 0x000e700000002400 */
[----:B------:R-:W1:Y:S08]  /*132b0*/  MUFU.TANH R15, R15 ;  /* 0x0000000f000f7308 */ /* 0x000e700000002400 */
[----:B------:R-:W1:Y:S08]  /*132c0*/  MUFU.TANH R20, R20 ;  /* 0x0000001400147308 */ /* 0x000e700000002400 */
[----:B------:R1:W1:Y:S08]  /*132d0*/  MUFU.TANH R26, R21 ;  /* 0x00000015001a7308 */ /* 0x0002700000002400 */
[----:B------:R-:W1:Y:S08]  /*132e0*/  MUFU.TANH R19, R19 ;  /* 0x0000001300137308 */ /* 0x000e700000002400 */
[----:B------:R-:W1:Y:S08]  /*132f0*/  MUFU.TANH R18, R18 ;  /* 0x0000001200127308 */ /* 0x000e700000002400 */
[----:B------:R-:W1:Y:S08]  /*13300*/  MUFU.TANH R24, R24 ;  /* 0x0000001800187308 */ /* 0x000e700000002400 */
[----:B------:R-:W1:Y:S08]  /*13310*/  MUFU.TANH R22, R22 ;  /* 0x0000001600167308 */ /* 0x000e700000002400 */
[----:B------:R-:W1:Y:S08]  /*13320*/  MUFU.TANH R5, R5 ;  /* 0x0000000500057308 */ /* 0x000e700000002400 */
[----:B------:R-:W1:Y:S01]  /*13330*/  MUFU.TANH R7, R7 ;  /* 0x0000000700077308 */ /* 0x000e620000002400 */
        /* <DEDUP_REMOVED lines=15> */
[----:B------:R-:W-:Y:S01]  /*13430*/  ISETP.GE.AND P4, PT, R16, RZ, PT ;  /* 0x000000ff1000720c */ /* 0x000fe20003f86270 */
[----:B-1----:R-:W1:Y:S02]  /*13440*/  MUFU.RCP R37, R33 ;  /* 0x0000002100257308 */ /* 0x002e640000001000 */
[----:B-1----:R-:W-:-:S06]  /*13450*/  VIADD R37, R37, 0xffffffe ;  /* 0x0ffffffe25257836 */ /* 0x002fcc0000000000 */
[----:B------:R-:W1:Y:S02]  /*13460*/  F2I.FTZ.U32.TRUNC.NTZ R37, R37 ;  /* 0x0000002500257305 */ /* 0x000e64000021f000 */
[----:B-1----:R-:W-:-:S04]  /*13470*/  IMAD.MOV R36, RZ, RZ, -R37 ;  /* 0x000000ffff247224 */ /* 0x002fc800078e0a25 */
[----:B------:R-:W-:Y:S02]  /*13480*/  IMAD R29, R36, R25, RZ ;  /* 0x00000019241d7224 */ /* 0x000fe400078e02ff */
[----:B------:R-:W-:-:S04]  /*13490*/  IMAD.MOV.U32 R36, RZ, RZ, RZ ;  /* 0x000000ffff247224 */ /* 0x000fc800078e00ff */
        /* <DEDUP_REMOVED lines=44> */
.L_x_2052:
[----:B------:R-:W2:Y:S01]  /*13760*/  LD.E R6, desc[UR4][R148.64+0x38] ;  /* 0x0000380494067980 */ /* 0x000ea2000c101900 */
[----:B------:R-:W-:Y:S02]  /*13770*/  UMOV UR6, URZ ;  /* 0x000000ff00067c82 */ /* 0x000fe40008000000 */
[----:B-1----:R-:W-:Y:S01]  /*13780*/  IADD3 R21, P1, PT, RZ, -UR6, RZ ;  /* 0x80000006ff157c10 */ /* 0x002fe2000ff3e0ff */
[----:B--2---:R-:W-:-:S04]  /*13790*/  IMAD.SHL.U32 R6, R6, 0x100, RZ ;  /* 0x0000010006067824 */ /* 0x004fc800078e00ff */
[----:B------:R-:W-:-:S05]  /*137a0*/  IMAD.X R6, RZ, RZ, ~R6, P1 ;  /* 0x000000ffff067224 */ /* 0x000fca00008e0e06 */
[----:B------:R-:W-:-:S04]  /*137b0*/  SHF.R.S64 R21, R21, 0x1f, R6 ;  /* 0x0000001f15157819 */ /* 0x000fc80000001006 */
[----:B------:R-:W-:-:S04]  /*137c0*/  IADD3 R186, P1, PT, R21, R186, RZ ;  /* 0x000000ba15ba7210 */ /* 0x000fc80007f3e0ff */
[----:B------:R-:W-:-:S09]  /*137d0*/  LEA.HI.X.SX32 R187, R6, R187, 0x1, P1 ;  /* 0x000000bb06bb7211 */ /* 0x000fd200008f0eff */
.L_x_2053:
[----:B------:R-:W-:Y:S05]  /*137e0*/  BSYNC.RECONVERGENT B0 ;  /* 0x0000000000007941 */ /* 0x000fea0003800200 */
.L_x_2051:
        /* <DEDUP_REMOVED lines=13> */
[-C--:B------:R-:W-:Y:S02]  /*138c0*/  IADD3 R44, P2, PT, R38, R16.reuse, RZ ;  /* 0x00000010262c7210 */ /* 0x080fe40007f5e0ff */
        /* <DEDUP_REMOVED lines=47> */
.L_x_2050:
[----:B------:R-:W-:Y:S05]  /*13bc0*/  BSYNC.RECONVERGENT B1 ;  /* 0x0000000000017941 */ /* 0x000fea0003800200 */
.L_x_2049:
[----:B------:R-:W-:Y:S01]  /*13bd0*/  LOP3.LUT R23, R4, R41, RZ, 0xfc, !PT ;  /* 0x0000002904177212 */ /* 0x000fe200078efcff */
[----:B------:R-:W3:Y:S04]  /*13be0*/  LD.E R67, desc[UR4][R148.64+0xdc] ;  /* 0x0000dc0494437980 */ /* 0x000ee8000c101900 */
[C---:B------:R-:W-:Y:S02]  /*13bf0*/  VIADD R6, R23.reuse, 0xfffffe00 ;  /* 0xfffffe0017067836 */ /* 0x040fe40000000000 */
[C---:B------:R-:W-:Y:S02]  /*13c00*/  VIADD R4, R23.reuse, 0xfffffe01 ;  /* 0xfffffe0117047836 */ /* 0x040fe40000000000 */
[C---:B-1----:R-:W-:Y:S01]  /*13c10*/  VIADD R16, R23.reuse, 0xfffffe09 ;  /* 0xfffffe0917107836 */ /* 0x042fe20000000000 */
[C---:B------:R-:W-:Y:S01]  /*13c20*/  ISETP.GE.AND P0, PT, R6.reuse, R205, PT ;  /* 0x000000cd0600720c */ /* 0x040fe20003f06270 */
[----:B------:R-:W-:Y:S01]  /*13c30*/  VIADD R21, R23, 0xfffffe10 ;  /* 0xfffffe1017157836 */ /* 0x000fe20000000000 */
[----:B------:R-:W-:-:S02]  /*13c40*/  ISETP.GE.AND P5, PT, R6, R204, PT ;  /* 0x000000cc0600720c */ /* 0x000fc40003fa6270 */
[----:B------:R-:W-:Y:S02]  /*13c50*/  FSEL R61, R61, -INF , P0 ;  /* 0xff8000003d3d7808 */ /* 0x000fe40000000000 */
[----:B------:R-:W-:Y:S02]  /*13c60*/  ISETP.GE.AND P2, PT, R6, R203, PT ;  /* 0x000000cb0600720c */ /* 0x000fe40003f46270 */
[----:B------:R-:W-:Y:S02]  /*13c70*/  ISETP.GE.AND P1, PT, R4, R205, PT ;  /* 0x000000cd0400720c */ /* 0x000fe40003f26270 */
[----:B------:R-:W-:Y:S02]  /*13c80*/  FSEL R238, R61, -INF , !P5 ;  /* 0xff8000003dee7808 */ /* 0x000fe40006800000 */
[----:B------:R-:W-:Y:S01]  /*13c90*/  ISETP.GE.AND P4, PT, R6, R202, PT ;  /* 0x000000ca0600720c */ /* 0x000fe20003f86270 */
[----:B------:R-:W-:Y:S01]  /*13ca0*/  VIADD R6, R23, 0xfffffe08 ;  /* 0xfffffe0817067836 */ /* 0x000fe20000000000 */
[----:B------:R-:W-:-:S02]  /*13cb0*/  ISETP.GE.AND P6, PT, R4, R204, PT ;  /* 0x000000cc0400720c */ /* 0x000fc40003fc6270 */
[C---:B------:R-:W-:Y:S02]  /*13cc0*/  ISETP.GE.AND P0, PT, R4.reuse, R203, PT ;  /* 0x000000cb0400720c */ /* 0x040fe40003f06270 */
[----:B------:R-:W-:Y:S02]  /*13cd0*/  ISETP.GE.AND P5, PT, R4, R202, PT ;  /* 0x000000ca0400720c */ /* 0x000fe40003fa6270 */
[----:B------:R-:W-:Y:S02]  /*13ce0*/  FSEL R4, R58, -INF , P2 ;  /* 0xff8000003a047808 */ /* 0x000fe40001000000 */
[----:B------:R-:W-:Y:S02]  /*13cf0*/  FSEL R59, R59, -INF , P1 ;  /* 0xff8000003b3b7808 */ /* 0x000fe40000800000 */
[----:B------:R-:W-:Y:S02]  /*13d00*/  FSEL R4, R4, -INF , !P4 ;  /* 0xff80000004047808 */ /* 0x000fe40006000000 */
[----:B------:R-:W-:-:S02]  /*13d10*/  FSEL R236, R59, -INF , !P6 ;  /* 0xff8000003bec7808 */ /* 0x000fc40007000000 */
[C---:B------:R-:W-:Y:S02]  /*13d20*/  ISETP.GE.AND P2, PT, R6.reuse, R205, PT ;  /* 0x000000cd0600720c */ /* 0x040fe40003f46270 */
[C---:B------:R-:W-:Y:S02]  /*13d30*/  ISETP.GE.AND P4, PT, R6.reuse, R204, PT ;  /* 0x000000cc0600720c */ /* 0x040fe40003f86270 */
[C---:B------:R-:W-:Y:S02]  /*13d40*/  ISETP.GE.AND P1, PT, R6.reuse, R203, PT ;  /* 0x000000cb0600720c */ /* 0x040fe40003f26270 */
[----:B------:R-:W-:Y:S02]  /*13d50*/  ISETP.GE.AND P6, PT, R6, R202, PT ;  /* 0x000000ca0600720c */ /* 0x000fe40003fc6270 */
[----:B------:R-:W-:Y:S02]  /*13d60*/  FSEL R6, R57, -INF , P0 ;  /* 0xff80000039067808 */ /* 0x000fe40000000000 */
[----:B------:R-:W-:-:S02]  /*13d70*/  ISETP.GE.AND P0, PT, R16, R205, PT ;  /* 0x000000cd1000720c */ /* 0x000fc40003f06270 */
[----:B------:R-:W-:Y:S01]  /*13d80*/  FSEL R56, R56, -INF , P2 ;  /* 0xff80000038387808 */ /* 0x000fe20001000000 */
[----:B------:R-:W-:Y:S01]  /*13d90*/  VIADD R25, R23, 0xfffffe18 ;  /* 0xfffffe1817197836 */ /* 0x000fe20000000000 */
[----:B------:R-:W-:Y:S02]  /*13da0*/  FSEL R50, R50, -INF , P1 ;  /* 0xff80000032327808 */ /* 0x000fe40000800000 */
[----:B------:R-:W-:Y:S02]  /*13db0*/  FSEL R51, R51, -INF , P0 ;  /* 0xff80000033337808 */ /* 0x000fe40000000000 */
[C---:B------:R-:W-:Y:S02]  /*13dc0*/  ISETP.GE.AND P1, PT, R21.reuse, R205, PT ;  /* 0x000000cd1500720c */ /* 0x040fe40003f26270 */
[----:B------:R-:W-:Y:S02]  /*13dd0*/  ISETP.GE.AND P0, PT, R21, R203, PT ;  /* 0x000000cb1500720c */ /* 0x000fe40003f06270 */
[----:B------:R-:W-:-:S02]  /*13de0*/  FSEL R6, R6, -INF , !P5 ;  /* 0xff80000006067808 */ /* 0x000fc40006800000 */
[----:B--2---:R-:W-:Y:S02]  /*13df0*/  FSEL R47, R56, -INF , !P4 ;  /* 0xff800000382f7808 */ /* 0x004fe40006000000 */
[C---:B------:R-:W-:Y:S02]  /*13e00*/  ISETP.GE.AND P2, PT, R16.reuse, R204, PT ;  /* 0x000000cc1000720c */ /* 0x040fe40003f46270 */
[C---:B------:R-:W-:Y:S02]  /*13e10*/  ISETP.GE.AND P5, PT, R16.reuse, R203, PT ;  /* 0x000000cb1000720c */ /* 0x040fe40003fa6270 */
[----:B------:R-:W-:Y:S02]  /*13e20*/  ISETP.GE.AND P4, PT, R16, R202, PT ;  /* 0x000000ca1000720c */ /* 0x000fe40003f86270 */
[----:B------:R-:W-:Y:S02]  /*13e30*/  FSEL R16, R50, -INF , !P6 ;  /* 0xff80000032107808 */ /* 0x000fe40007000000 */
[----:B------:R-:W-:-:S02]  /*13e40*/  ISETP.GE.AND P6, PT, R21, R204, PT ;  /* 0x000000cc1500720c */ /* 0x000fc40003fc6270 */
[----:B------:R-:W-:Y:S02]  /*13e50*/  FSEL R43, R43, -INF , P1 ;  /* 0xff8000002b2b7808 */ /* 0x000fe40000800000 */
[----:B------:R-:W-:Y:S02]  /*13e60*/  FSEL R251, R35, -INF , P0 ;  /* 0xff80000023fb7808 */ /* 0x000fe40000000000 */
[----:B------:R-:W-:Y:S02]  /*13e70*/  ISETP.GE.AND P0, PT, R25, R205, PT ;  /* 0x000000cd1900720c */ /* 0x000fe40003f06270 */
[----:B------:R-:W-:Y:S01]  /*13e80*/  FSEL R171, R43, -INF , !P6 ;  /* 0xff8000002bab7808 */ /* 0x000fe20007000000 */
[----:B------:R-:W-:Y:S01]  /*13e90*/  VIADD R215, R23, 0xfffffe20 ;  /* 0xfffffe2017d77836 */ /* 0x000fe20000000000 */
[----:B------:R-:W-:Y:S02]  /*13ea0*/  FSEL R49, R51, -INF , !P2 ;  /* 0xff80000033317808 */ /* 0x000fe40005000000 */
[----:B------:R-:W-:-:S02]  /*13eb0*/  ISETP.GE.AND P6, PT, R25, R204, PT ;  /* 0x000000cc1900720c */ /* 0x000fc40003fc6270 */
[----:B------:R-:W-:Y:S02]  /*13ec0*/  FSEL R52, R52, -INF , P0 ;  /* 0xff80000034347808 */ /* 0x000fe40000000000 */
[----:B------:R-:W-:Y:S01]  /*13ed0*/  ISETP.GE.AND P2, PT, R21, R202, PT ;  /* 0x000000ca1500720c */ /* 0x000fe20003f46270 */
[C---:B------:R-:W-:Y:S01]  /*13ee0*/  VIADD R21, R23.reuse, 0xfffffe11 ;  /* 0xfffffe1117157836 */ /* 0x040fe20000000000 */
[----:B------:R-:W-:Y:S01]  /*13ef0*/  FSEL R51, R52, -INF , !P6 ;  /* 0xff80000034337808 */ /* 0x000fe20007000000 */
[----:B------:R-:W-:Y:S01]  /*13f00*/  IMAD.MOV.U32 R52, RZ, RZ, R215 ;  /* 0x000000ffff347224 */ /* 0x000fe200078e00d7 */
[----:B------:R-:W-:Y:S01]  /*13f10*/  FSEL R39, R48, -INF , P5 ;  /* 0xff80000030277808 */ /* 0x000fe20002800000 */
[----:B------:R-:W-:Y:S01]  /*13f20*/  VIADD R37, R23, 0xfffffe28 ;  /* 0xfffffe2817257836 */ /* 0x000fe20000000000 */
[-C--:B------:R-:W-:Y:S01]  /*13f30*/  ISETP.GE.AND P0, PT, R215, R205.reuse, PT ;  /* 0x000000cdd700720c */ /* 0x080fe20003f06270 */
[----:B------:R-:W-:Y:S01]  /*13f40*/  VIADD R45, R23, 0xfffffe19 ;  /* 0xfffffe19172d7836 */ /* 0x000fe20000000000 */
[----:B------:R-:W-:Y:S01]  /*13f50*/  ISETP.GE.AND P5, PT, R21, R205, PT ;  /* 0x000000cd1500720c */ /* 0x000fe20003fa6270 */
        /* <DEDUP_REMOVED lines=25> */
[CC--:B------:R-:W-:Y:S02]  /*140f0*/  ISETP.GE.AND P0, PT, R248.reuse, R205.reuse, PT ;  /* 0x000000cdf800720c */ /* 0x0c0fe40003f06270 */
[----:B------:R-:W-:Y:S02]  /*14100*/  ISETP.GE.AND P5, PT, R31, R205, PT ;  /* 0x000000cd1f00720c */ /* 0x000fe40003fa6270 */
[----:B------:R-:W-:Y:S01]  /*14110*/  FSEL R241, R69, -INF , !P6 ;  /* 0xff80000045f17808 */ /* 0x000fe20007000000 */
[----:B------:R-:W-:Y:S01]  /*14120*/  VIADD R247, R23, 0xfffffe48 ;  /* 0xfffffe4817f77836 */ /* 0x000fe20000000000 */
[----:B------:R-:W-:Y:S02]  /*14130*/  FSEL R249, R63, -INF , !P1 ;  /* 0xff8000003ff97808 */ /* 0x000fe40004800000 */
[-C--:B------:R-:W-:Y:S02]  /*14140*/  ISETP.GE.AND P6, PT, R248, R204.reuse, PT ;  /* 0x000000ccf800720c */ /* 0x080fe40003fc6270 */
[----:B------:R-:W-:Y:S01]  /*14150*/  FSEL R73, R73, -INF , P0 ;  /* 0xff80000049497808 */ /* 0x000fe20000000000 */
[----:B------:R-:W-:Y:S01]  /*14160*/  VIADD R250, R23, 0xfffffe31 ;  /* 0xfffffe3117fa7836 */ /* 0x000fe20000000000 */
[----:B------:R-:W-:Y:S01]  /*14170*/  ISETP.GE.AND P1, PT, R31, R204, PT ;  /* 0x000000cc1f00720c */ /* 0x000fe20003f26270 */
[----:B------:R-:W-:Y:S01]  /*14180*/  VIADD R213, R23, 0xfffffe50 ;  /* 0xfffffe5017d57836 */ /* 0x000fe20000000000 */
[----:B------:R-:W-:-:S02]  /*14190*/  FSEL R68, R68, -INF , P5 ;  /* 0xff80000044447808 */ /* 0x000fc40002800000 */
[-C--:B------:R-:W-:Y:S02]  /*141a0*/  ISETP.GE.AND P0, PT, R244, R205.reuse, PT ;  /* 0x000000cdf400720c */ /* 0x080fe40003f06270 */
[----:B------:R-:W-:Y:S02]  /*141b0*/  FSEL R237, R73, -INF , !P6 ;  /* 0xff80000049ed7808 */ /* 0x000fe40007000000 */
[----:B------:R-:W-:Y:S01]  /*141c0*/  FSEL R243, R68, -INF , !P1 ;  /* 0xff80000044f37808 */ /* 0x000fe20004800000 */
[----:B------:R-:W-:Y:S01]  /*141d0*/  IMAD.MOV.U32 R68, RZ, RZ, R213 ;  /* 0x000000ffff447224 */ /* 0x000fe200078e00d5 */
[----:B------:R-:W-:Y:S02]  /*141e0*/  ISETP.GE.AND P6, PT, R244, R204, PT ;  /* 0x000000ccf400720c */ /* 0x000fe40003fc6270 */
[----:B------:R-:W-:Y:S01]  /*141f0*/  FSEL R77, R77, -INF , P0 ;  /* 0xff8000004d4d7808 */ /* 0x000fe20000000000 */
[----:B------:R-:W-:Y:S01]  /*14200*/  VIADD R175, R23, 0xfffffe58 ;  /* 0xfffffe5817af7836 */ /* 0x000fe20000000000 */
[----:B------:R-:W-:-:S02]  /*14210*/  ISETP.GE.AND P0, PT, R247, R205, PT ;  /* 0x000000cdf700720c */ /* 0x000fc40003f06270 */
[C---:B------:R-:W-:Y:S02]  /*14220*/  ISETP.GE.AND P5, PT, R250.reuse, R205, PT ;  /* 0x000000cdfa00720c */ /* 0x040fe40003fa6270 */
[----:B------:R-:W-:Y:S01]  /*14230*/  FSEL R233, R77, -INF , !P6 ;  /* 0xff8000004de97808 */ /* 0x000fe20007000000 */
[----:B------:R-:W-:Y:S01]  /*14240*/  IMAD.MOV.U32 R77, RZ, RZ, R175 ;  /* 0x000000ffff4d7224 */ /* 0x000fe200078e00af */
[-C--:B------:R-:W-:Y:S02]  /*14250*/  ISETP.GE.AND P6, PT, R247, R204.reuse, PT ;  /* 0x000000ccf700720c */ /* 0x080fe40003fc6270 */
[----:B------:R-:W-:Y:S01]  /*14260*/  FSEL R83, R83, -INF , P0 ;  /* 0xff80000053537808 */ /* 0x000fe20000000000 */
[C---:B------:R-:W-:Y:S01]  /*14270*/  VIADD R246, R23.reuse, 0xfffffe39 ;  /* 0xfffffe3917f67836 */ /* 0x040fe20000000000 */
[----:B------:R-:W-:Y:S01]  /*14280*/  ISETP.GE.AND P1, PT, R250, R204, PT ;  /* 0x000000ccfa00720c */ /* 0x000fe20003f26270 */
[----:B------:R-:W-:Y:S01]  /*14290*/  VIADD R211, R23, 0xfffffe60 ;  /* 0xfffffe6017d37836 */ /* 0x000fe20000000000 */
[----:B------:R-:W-:-:S02]  /*142a0*/  FSEL R71, R71, -INF , P5 ;  /* 0xff80000047477808 */ /* 0x000fc40002800000 */
[CC--:B------:R-:W-:Y:S02]  /*142b0*/  ISETP.GE.AND P0, PT, R68.reuse, R205.reuse, PT ;  /* 0x000000cd4400720c */ /* 0x0c0fe40003f06270 */
[----:B------:R-:W-:Y:S02]  /*142c0*/  FSEL R229, R83, -INF , !P6 ;  /* 0xff80000053e57808 */ /* 0x000fe40007000000 */
[----:B------:R-:W-:Y:S01]  /*142d0*/  FSEL R239, R71, -INF , !P1 ;  /* 0xff80000047ef7808 */ /* 0x000fe20004800000 */
[----:B------:R-:W-:Y:S01]  /*142e0*/  IMAD.MOV.U32 R71, RZ, RZ, R211 ;  /* 0x000000ffff477224 */ /* 0x000fe200078e00d3 */
[----:B------:R-:W-:Y:S02]  /*142f0*/  ISETP.GE.AND P6, PT, R68, R204, PT ;  /* 0x000000cc4400720c */ /* 0x000fe40003fc6270 */
[----:B------:R-:W-:Y:S01]  /*14300*/  FSEL R87, R87, -INF , P0 ;  /* 0xff80000057577808 */ /* 0x000fe20000000000 */
[----:B------:R-:W-:Y:S01]  /*14310*/  VIADD R242, R23, 0xfffffe41 ;  /* 0xfffffe4117f27836 */ /* 0x000fe20000000000 */
[----:B------:R-:W-:-:S02]  /*14320*/  ISETP.GE.AND P0, PT, R77, R205, PT ;  /* 0x000000cd4d00720c */ /* 0x000fc40003f06270 */
[-C--:B------:R-:W-:Y:S02]  /*14330*/  ISETP.GE.AND P5, PT, R246, R205.reuse, PT ;  /* 0x000000cdf600720c */ /* 0x080fe40003fa6270 */
[----:B------:R-:W-:Y:S01]  /*14340*/  FSEL R225, R87, -INF , !P6 ;  /* 0xff80000057e17808 */ /* 0x000fe20007000000 */
[----:B------:R-:W-:Y:S01]  /*14350*/  VIADD R220, R23, 0xfffffe68 ;  /* 0xfffffe6817dc7836 */ /* 0x000fe20000000000 */
[-C--:B------:R-:W-:Y:S02]  /*14360*/  ISETP.GE.AND P6, PT, R77, R204.reuse, PT ;  /* 0x000000cc4d00720c */ /* 0x080fe40003fc6270 */
[----:B------:R-:W-:Y:S01]  /*14370*/  FSEL R93, R93, -INF , P0 ;  /* 0xff8000005d5d7808 */ /* 0x000fe20000000000 */
[----:B------:R-:W-:Y:S01]  /*14380*/  VIADD R240, R23, 0xfffffe49 ;  /* 0xfffffe4917f07836 */ /* 0x000fe20000000000 */
[----:B------:R-:W-:Y:S02]  /*14390*/  FSEL R76, R76, -INF , P5 ;  /* 0xff8000004c4c7808 */ /* 0x000fe40002800000 */
[----:B------:R-:W-:Y:S01]  /*143a0*/  ISETP.GE.AND P0, PT, R71, R205, PT ;  /* 0x000000cd4700720c */ /* 0x000fe20003f06270 */
[----:B------:R-:W-:Y:S01]  /*143b0*/  VIADD R179, R23, 0xfffffe51 ;  /* 0xfffffe5117b37836 */ /* 0x000fe20000000000 */
[----:B------:R-:W-:-:S02]  /*143c0*/  ISETP.GE.AND P1, PT, R246, R204, PT ;  /* 0x000000ccf600720c */ /* 0x000fc40003f26270 */
[----:B------:R-:W-:Y:S02]  /*143d0*/  ISETP.GE.AND P5, PT, R242, R205, PT ;  /* 0x000000cdf200720c */ /* 0x000fe40003fa6270 */
[----:B------:R-:W-:Y:S01]  /*143e0*/  FSEL R219, R93, -INF , !P6 ;  /* 0xff8000005ddb7808 */ /* 0x000fe20007000000 */
[----:B------:R-:W-:Y:S01]  /*143f0*/  VIADD R230, R23, 0xfffffe70 ;  /* 0xfffffe7017e67836 */ /* 0x000fe20000000000 */
[----:B------:R-:W-:Y:S02]  /*14400*/  ISETP.GE.AND P6, PT, R71, R204, PT ;  /* 0x000000cc4700720c */ /* 0x000fe40003fc6270 */
[----:B------:R-:W-:Y:S02]  /*14410*/  FSEL R95, R95, -INF , P0 ;  /* 0xff8000005f5f7808 */ /* 0x000fe40000000000 */
[----:B------:R-:W-:Y:S01]  /*14420*/  FSEL R235, R76, -INF , !P1 ;  /* 0xff8000004ceb7808 */ /* 0x000fe20004800000 */
[----:B------:R-:W-:Y:S01]  /*14430*/  IMAD.MOV.U32 R76, RZ, RZ, R179 ;  /* 0x000000ffff4c7224 */ /* 0x000fe200078e00b3 */
[----:B------:R-:W-:-:S02]  /*14440*/  FSEL R80, R80, -INF , P5 ;  /* 0xff80000050507808 */ /* 0x000fc40002800000 */
[-C--:B------:R-:W-:Y:S02]  /*14450*/  ISETP.GE.AND P0, PT, R220, R205.reuse, PT ;  /* 0x000000cddc00720c */ /* 0x080fe40003f06270 */
[----:B------:R-:W-:Y:S02]  /*14460*/  ISETP.GE.AND P5, PT, R240, R205, PT ;  /* 0x000000cdf000720c */ /* 0x000fe40003fa6270 */
[----:B------:R-:W-:Y:S01]  /*14470*/  FSEL R213, R95, -INF , !P6 ;  /* 0xff8000005fd57808 */ /* 0x000fe20007000000 */
[----:B------:R-:W-:Y:S01]  /*14480*/  VIADD R228, R23, 0xfffffe78 ;  /* 0xfffffe7817e47836 */ /* 0x000fe20000000000 */
[----:B------:R-:W-:Y:S02]  /*14490*/  ISETP.GE.AND P6, PT, R220, R204, PT ;  /* 0x000000ccdc00720c */ /* 0x000fe40003fc6270 */
[----:B------:R-:W-:Y:S01]  /*144a0*/  FSEL R99, R99, -INF , P0 ;  /* 0xff80000063637808 */ /* 0x000fe20000000000 */
[----:B------:R-:W-:Y:S01]  /*144b0*/  VIADD R234, R23, 0xfffffe59 ;  /* 0xfffffe5917ea7836 */ /* 0x000fe20000000000 */
[----:B------:R-:W-:-:S02]  /*144c0*/  FSEL R86, R86, -INF , P5 ;  /* 0xff80000056567808 */ /* 0x000fc40002800000 */
[-C--:B------:R-:W-:Y:S01]  /*144d0*/  ISETP.GE.AND P0, PT, R230, R205.reuse, PT ;  /* 0x000000cde600720c */ /* 0x080fe20003f06270 */
[----:B------:R-:W-:Y:S01]  /*144e0*/  VIADD R209, R23, 0xfffffe61 ;  /* 0xfffffe6117d17836 */ /* 0x000fe20000000000 */
[-C--:B------:R-:W-:Y:S02]  /*144f0*/  ISETP.GE.AND P1, PT, R242, R204.reuse, PT ;  /* 0x000000ccf200720c */ /* 0x080fe40003f26270 */
[----:B------:R-:W-:Y:S02]  /*14500*/  ISETP.GE.AND P5, PT, R76, R205, PT ;  /* 0x000000cd4c00720c */ /* 0x000fe40003fa6270 */
[----:B------:R-:W-:Y:S01]  /*14510*/  FSEL R211, R99, -INF , !P6 ;  /* 0xff80000063d37808 */ /* 0x000fe20007000000 */
[----:B------:R-:W-:Y:S01]  /*14520*/  VIADD R222, R23, 0xfffffe80 ;  /* 0xfffffe8017de7836 */ /* 0x000fe20000000000 */
[----:B------:R-:W-:Y:S02]  /*14530*/  ISETP.GE.AND P6, PT, R230, R204, PT ;  /* 0x000000cce600720c */ /* 0x000fe40003fc6270 */
[----:B------:R-:W-:Y:S01]  /*14540*/  FSEL R59, R109, -INF , P0 ;  /* 0xff8000006d3b7808 */ /* 0x000fe20000000000 */
[----:B------:R-:W-:Y:S01]  /*14550*/  IMAD.MOV.U32 R48, RZ, RZ, R209 ;  /* 0x000000ffff307224 */ /* 0x000fe200078e00d1 */
[----:B------:R-:W-:-:S02]  /*14560*/  FSEL R231, R80, -INF , !P1 ;  /* 0xff80000050e77808 */ /* 0x000fc40004800000 */
        /* <DEDUP_REMOVED lines=25> */
[C---:B------:R-:W-:Y:S01]  /*14700*/  VIADD R217, R23.reuse, 0xfffffe98 ;  /* 0xfffffe9817d97836 */ /* 0x040fe20000000000 */
[----:B------:R-:W-:Y:S02]  /*14710*/  ISETP.GE.AND P6, PT, R216, R204, PT ;  /* 0x000000ccd800720c */ /* 0x000fe40003fc6270 */
[----:B------:R-:W-:Y:S01]  /*14720*/  FSEL R53, R122, -INF , P0 ;  /* 0xff8000007a357808 */ /* 0x000fe20000000000 */
[----:B------:R-:W-:Y:S01]  /*14730*/  VIADD R226, R23, 0xfffffe79 ;  /* 0xfffffe7917e27836 */ /* 0x000fe20000000000 */
[----:B------:R-:W-:-:S02]  /*14740*/  FSEL R215, R94, -INF , !P1 ;  /* 0xff8000005ed77808 */ /* 0x000fc40004800000 */
[----:B------:R-:W-:Y:S02]  /*14750*/  FSEL R61, R103, -INF , P5 ;  /* 0xff800000673d7808 */ /* 0x000fe40002800000 */
[-C--:B------:R-:W-:Y:S02]  /*14760*/  ISETP.GE.AND P0, PT, R206, R205.reuse, PT ;  /* 0x000000cdce00720c */ /* 0x080fe40003f06270 */
[-C--:B------:R-:W-:Y:S02]  /*14770*/  ISETP.GE.AND P1, PT, R48, R204.reuse, PT ;  /* 0x000000cc3000720c */ /* 0x080fe40003f26270 */
[----:B------:R-:W-:Y:S01]  /*14780*/  ISETP.GE.AND P5, PT, R224, R205, PT ;  /* 0x000000cde000720c */ /* 0x000fe20003fa6270 */
[----:B------:R-:W-:Y:S01]  /*14790*/  IMAD.MOV.U32 R122, RZ, RZ, R51 ;  /* 0x000000ffff7a7224 */ /* 0x000fe200078e0033 */
        /* <DEDUP_REMOVED lines=40> */
[----:B------:R-:W-:Y:S02]  /*14a20*/  ISETP.GE.AND P0, PT, R40, R205, PT ;  /* 0x000000cd2800720c */ /* 0x000fe40003f06270 */
[----:B------:R-:W-:Y:S02]  /*14a30*/  FMNMX3.FTZ R42, R2, R238, R236, !PT ;  /* 0x000000ee022a7276 */ /* 0x000fe400078100ec */
[----:B------:R-:W-:-:S02]  /*14a40*/  ISETP.GE.AND P1, PT, R218, R204, PT ;  /* 0x000000ccda00720c */ /* 0x000fc40003f26270 */
[----:B------:R-:W-:Y:S01]  /*14a50*/  ISETP.GE.AND P5, PT, R221, R205, PT ;  /* 0x000000cddd00720c */ /* 0x000fe20003fa6270 */
[----:B------:R-:W-:Y:S01]  /*14a60*/  IMAD.MOV.U32 R97, RZ, RZ, R173 ;  /* 0x000000ffff617224 */ /* 0x000fe200078e00ad */
[----:B------:R-:W-:Y:S01]  /*14a70*/  FSEL R45, R45, -INF , !P6 ;  /* 0xff8000002d2d7808 */ /* 0x000fe20007000000 */
[----:B------:R-:W-:Y:S01]  /*14a80*/  IMAD.MOV.U32 R126, RZ, RZ, R171 ;  /* 0x000000ffff7e7224 */ /* 0x000fe200078e00ab */
[----:B------:R-:W-:Y:S01]  /*14a90*/  ISETP.GE.AND P6, PT, R40, R204, PT ;  /* 0x000000cc2800720c */ /* 0x000fe20003fc6270 */
[----:B------:R-:W-:Y:S01]  /*14aa0*/  IMAD.MOV.U32 R80, RZ, RZ, R39 ;  /* 0x000000ffff507224 */ /* 0x000fe200078e0027 */
[----:B------:R-:W-:Y:S02]  /*14ab0*/  FSEL R39, R155, -INF , P0 ;  /* 0xff8000009b277808 */ /* 0x000fe40000000000 */
[----:B------:R-:W-:Y:S01]  /*14ac0*/  FMNMX3.FTZ R42, R42, R130, R103, !PT ;  /* 0x000000822a2a7276 */ /* 0x000fe20007810067 */
[----:B------:R-:W-:Y:S01]  /*14ad0*/  VIADD R50, R23, 0xfffffea1 ;  /* 0xfffffea117327836 */ /* 0x000fe20000000000 */
[----:B------:R-:W-:-:S02]  /*14ae0*/  FSEL R173, R118, -INF , !P1 ;  /* 0xff80000076ad7808 */ /* 0x000fc40004800000 */
[----:B------:R-:W-:Y:S02]  /*14af0*/  FSEL R113, R129, -INF , P5 ;  /* 0xff80000081717808 */ /* 0x000fe40002800000 */
[-C--:B------:R-:W-:Y:S01]  /*14b00*/  ISETP.GE.AND P0, PT, R36, R205.reuse, PT ;  /* 0x000000cd2400720c */ /* 0x080fe20003f06270 */
[----:B------:R-:W-:Y:S01]  /*14b10*/  IMAD.MOV.U32 R93, RZ, RZ, R35 ;  /* 0x000000ffff5d7224 */ /* 0x000fe200078e0023 */
[----:B------:R-:W-:Y:S02]  /*14b20*/  ISETP.GE.AND P1, PT, R210, R204, PT ;  /* 0x000000ccd200720c */ /* 0x000fe40003f26270 */
[----:B------:R-:W-:Y:S01]  /*14b30*/  ISETP.GE.AND P5, PT, R58, R205, PT ;  /* 0x000000cd3a00720c */ /* 0x000fe20003fa6270 */
[----:B------:R-:W-:Y:S01]  /*14b40*/  VIADD R29, R23, 0xfffffec0 ;  /* 0xfffffec0171d7836 */ /* 0x000fe20000000000 */
[----:B------:R-:W-:Y:S02]  /*14b50*/  FSEL R39, R39, -INF , !P6 ;  /* 0xff80000027277808 */ /* 0x000fe40007000000 */
[----:B------:R-:W-:Y:S01]  /*14b60*/  FMNMX3.FTZ R42, R42, R126, R97, !PT ;  /* 0x0000007e2a2a7276 */ /* 0x000fe20007810061 */
[----:B------:R-:W-:Y:S01]  /*14b70*/  IMAD.MOV.U32 R86, RZ, RZ, R23 ;  /* 0x000000ffff567224 */ /* 0x000fe200078e0017 */
[----:B------:R-:W-:-:S02]  /*14b80*/  ISETP.GE.AND P6, PT, R36, R204, PT ;  /* 0x000000cc2400720c */ /* 0x000fc40003fc6270 */
[----:B------:R-:W-:Y:S01]  /*14b90*/  FSEL R35, R158, -INF , P0 ;  /* 0xff8000009e237808 */ /* 0x000fe20000000000 */
[----:B------:R-:W-:Y:S01]  /*14ba0*/  VIADD R44, R23, 0xfffffea9 ;  /* 0xfffffea9172c7836 */ /* 0x000fe20000000000 */
[----:B------:R-:W-:Y:S02]  /*14bb0*/  FSEL R171, R123, -INF , !P1 ;  /* 0xff8000007bab7808 */ /* 0x000fe40004800000 */
[----:B------:R-:W-:Y:S02]  /*14bc0*/  FSEL R95, R131, -INF , P5 ;  /* 0xff800000835f7808 */ /* 0x000fe40002800000 */
[----:B------:R-:W-:Y:S02]  /*14bd0*/  ISETP.GE.AND P1, PT, R221, R204, PT ;  /* 0x000000ccdd00720c */ /* 0x000fe40003f26270 */
[----:B------:R-:W-:Y:S02]  /*14be0*/  ISETP.GE.AND P5, PT, R50, R205, PT ;  /* 0x000000cd3200720c */ /* 0x000fe40003fa6270 */
[----:B------:R-:W-:Y:S01]  /*14bf0*/  FMNMX3.FTZ R42, R42, R122, R93, !PT ;  /* 0x0000007a2a2a7276 */ /* 0x000fe2000781005d */
[----:B------:R-:W-:Y:S01]  /*14c00*/  VIADD R94, R86, 0xfffffec1 ;  /* 0xfffffec1565e7836 */ /* 0x000fe20000000000 */
[----:B------:R-:W-:-:S02]  /*14c10*/  FSEL R35, R35, -INF , !P6 ;  /* 0xff80000023237808 */ /* 0x000fc40007000000 */
[-C--:B------:R-:W-:Y:S01]  /*14c20*/  ISETP.GE.AND P6, PT, R29, R205.reuse, PT ;  /* 0x000000cd1d00720c */ /* 0x080fe20003fc6270 */
[----:B------:R-:W-:Y:S01]  /*14c30*/  VIADD R38, R23, 0xfffffeb1 ;  /* 0xfffffeb117267836 */ /* 0x000fe20000000000 */
[----:B------:R-:W-:Y:S02]  /*14c40*/  FSEL R113, R113, -INF , !P1 ;  /* 0xff80000071717808 */ /* 0x000fe40004800000 */
[----:B------:R-:W-:Y:S01]  /*14c50*/  FSEL R87, R151, -INF , P5 ;  /* 0xff80000097577808 */ /* 0x000fe20002800000 */
[----:B------:R-:W-:Y:S01]  /*14c60*/  IMAD.MOV.U32 R73, RZ, RZ, R27 ;  /* 0x000000ffff497224 */ /* 0x000fe200078e001b */
[----:B------:R-:W-:Y:S02]  /*14c70*/  ISETP.GE.AND P1, PT, R58, R204, PT ;  /* 0x000000cc3a00720c */ /* 0x000fe40003f26270 */
[----:B------:R-:W-:Y:S02]  /*14c80*/  ISETP.GE.AND P5, PT, R44, R205, PT ;  /* 0x000000cd2c00720c */ /* 0x000fe40003fa6270 */
[----:B------:R-:W-:-:S02]  /*14c90*/  FMNMX3.FTZ R42, R42, R62, R249, !PT ;  /* 0x0000003e2a2a7276 */ /* 0x000fc400078100f9 */
[----:B------:R-:W-:Y:S02]  /*14ca0*/  FSEL R27, R162, -INF , P6 ;  /* 0xff800000a21b7808 */ /* 0x000fe40003000000 */
[----:B------:R-:W-:Y:S01]  /*14cb0*/  ISETP.GE.AND P6, PT, R94, R205, PT ;  /* 0x000000cd5e00720c */ /* 0x000fe20003fc6270 */
[----:B------:R-:W-:Y:S01]  /*14cc0*/  VIADD R33, R23, 0xfffffeb9 ;  /* 0xfffffeb917217836 */ /* 0x000fe20000000000 */
[----:B------:R-:W-:Y:S02]  /*14cd0*/  FSEL R95, R95, -INF , !P1 ;  /* 0xff8000005f5f7808 */ /* 0x000fe40004800000 */
[----:B------:R-:W-:Y:S02]  /*14ce0*/  FSEL R43, R154, -INF , P5 ;  /* 0xff8000009a2b7808 */ /* 0x000fe40002800000 */
[----:B------:R-:W-:Y:S02]  /*14cf0*/  FMNMX3.FTZ R42, R42, R245, R243, !PT ;  /* 0x000000f52a2a7276 */ /* 0x000fe400078100f3 */
[----:B------:R-:W-:-:S02]  /*14d00*/  ISETP.GE.AND P1, PT, R50, R204, PT ;  /* 0x000000cc3200720c */ /* 0x000fc40003f26270 */
[----:B------:R-:W-:Y:S01]  /*14d10*/  ISETP.GE.AND P5, PT, R38, R205, PT ;  /* 0x000000cd2600720c */ /* 0x000fe20003fa6270 */
[----:B------:R-:W-:Y:S01]  /*14d20*/  VIADD R110, R86, 0xfffffec8 ;  /* 0xfffffec8566e7836 */ /* 0x000fe20000000000 */
[----:B------:R-:W-:Y:S01]  /*14d30*/  FSEL R23, R164, -INF , P6 ;  /* 0xff800000a4177808 */ /* 0x000fe20003000000 */
[----:B------:R-:W-:Y:S01]  /*14d40*/  IMAD.MOV.U32 R66, RZ, RZ, R37 ;  /* 0x000000ffff427224 */ /* 0x000fe200078e0025 */
[----:B------:R-:W-:Y:S01]  /*14d50*/  FMNMX3.FTZ R42, R42, R241, R239, !PT ;  /* 0x000000f12a2a7276 */ /* 0x000fe200078100ef */
[----:B------:R-:W-:Y:S01]  /*14d60*/  IMAD.MOV.U32 R164, RZ, RZ, R86 ;  /* 0x000000ffffa47224 */ /* 0x000fe200078e0056 */
[----:B------:R-:W-:Y:S02]  /*14d70*/  FSEL R87, R87, -INF , !P1 ;  /* 0xff80000057577808 */ /* 0x000fe40004800000 */
[----:B------:R-:W-:Y:S02]  /*14d80*/  FSEL R37, R157, -INF , P5 ;  /* 0xff8000009d257808 */ /* 0x000fe40002800000 */
[----:B------:R-:W-:-:S02]  /*14d90*/  ISETP.GE.AND P1, PT, R44, R204, PT ;  /* 0x000000cc2c00720c */ /* 0x000fc40003f26270 */
[-C--:B------:R-:W-:Y:S01]  /*14da0*/  ISETP.GE.AND P5, PT, R33, R205.reuse, PT ;  /* 0x000000cd2100720c */ /* 0x080fe20003fa6270 */
[----:B------:R-:W-:Y:S01]  /*14db0*/  VIADD R114, R164, 0xfffffec9 ;  /* 0xfffffec9a4727836 */ /* 0x000fe20000000000 */
[----:B------:R-:W-:Y:S01]  /*14dc0*/  ISETP.GE.AND P6, PT, R110, R205, PT ;  /* 0x000000cd6e00720c */ /* 0x000fe20003fc6270 */
[----:B------:R-:W-:Y:S01]  /*14dd0*/  IMAD.MOV.U32 R69, RZ, RZ, R31 ;  /* 0x000000ffff457224 */ /* 0x000fe200078e001f */
[----:B------:R-:W-:Y:S02]  /*14de0*/  FMNMX3.FTZ R42, R42, R237, R235, !PT ;  /* 0x000000ed2a2a7276 */ /* 0x000fe400078100eb */
[----:B------:R-:W-:Y:S02]  /*14df0*/  FSEL R43, R43, -INF , !P1 ;  /* 0xff8000002b2b7808 */ /* 0x000fe40004800000 */
[----:B------:R-:W-:Y:S02]  /*14e00*/  FSEL R31, R160, -INF , P5 ;  /* 0xff800000a01f7808 */ /* 0x000fe40002800000 */
[----:B------:R-:W-:-:S02]  /*14e10*/  ISETP.GE.AND P1, PT, R38, R204, PT ;  /* 0x000000cc2600720c */ /* 0x000fc40003f26270 */
[C---:B------:R-:W-:Y:S02]  /*14e20*/  ISETP.GE.AND P0, PT, R21.reuse, R203, PT ;  /* 0x000000cb1500720c */ /* 0x040fe40003f06270 */
[----:B------:R-:W-:Y:S01]  /*14e30*/  ISETP.GE.AND P5, PT, R21, R202, PT ;  /* 0x000000ca1500720c */ /* 0x000fe20003fa6270 */
[----:B------:R-:W-:Y:S01]  /*14e40*/  VIADD R118, R164, 0xfffffed0 ;  /* 0xfffffed0a4767836 */ /* 0x000fe20000000000 */
[----:B------:R-:W-:Y:S02]  /*14e50*/  FSEL R21, R165, -INF , P6 ;  /* 0xff800000a5157808 */ /* 0x000fe40003000000 */
[----:B------:R-:W-:Y:S02]  /*14e60*/  FMNMX3.FTZ R42, R42, R233, R231, !PT ;  /* 0x000000e92a2a7276 */ /* 0x000fe400078100e7 */
[----:B------:R-:W-:Y:S01]  /*14e70*/  ISETP.GE.AND P6, PT, R114, R205, PT ;  /* 0x000000cd7200720c */ /* 0x000fe20003fc6270 */
[----:B------:R-:W-:Y:S01]  /*14e80*/  IMAD.MOV.U32 R86, RZ, RZ, R25 ;  /* 0x000000ffff567224 */ /* 0x000fe200078e0019 */
[----:B------:R-:W-:-:S02]  /*14e90*/  FSEL R37, R37, -INF , !P1 ;  /* 0xff80000025257808 */ /* 0x000fc40004800000 */
[----:B------:R-:W-:Y:S02]  /*14ea0*/  ISETP.GE.AND P1, PT, R33, R204, PT ;  /* 0x000000cc2100720c */ /* 0x000fe40003f26270 */
[----:B------:R-:W-:Y:S01]  /*14eb0*/  FMNMX3.FTZ R42, R42, R229, R227, !PT ;  /* 0x000000e52a2a7276 */ /* 0x000fe200078100e3 */
[----:B------:R-:W-:Y:S01]  /*14ec0*/  VIADD R150, R164, 0xfffffed1 ;  /* 0xfffffed1a4967836 */ /* 0x000fe20000000000 */
[----:B------:R-:W-:Y:S02]  /*14ed0*/  FSEL R25, R166, -INF , P6 ;  /* 0xff800000a6197808 */ /* 0x000fe40003000000 */
[----:B------:R-:W-:Y:S02]  /*14ee0*/  ISETP.GE.AND P6, PT, R118, R205, PT ;  /* 0x000000cd7600720c */ /* 0x000fe40003fc6270 */
[----:B------:R-:W-:Y:S02]  /*14ef0*/  FSEL R31, R31, -INF , !P1 ;  /* 0xff8000001f1f7808 */ /* 0x000fe40004800000 */
[----:B------:R-:W-:-:S02]  /*14f00*/  FMNMX3.FTZ R42, R42, R225, R223, !PT ;  /* 0x000000e12a2a7276 */ /* 0x000fc400078100df */
[-C--:B------:R-:W-:Y:S01]  /*14f10*/  ISETP.GE.AND P1, PT, R29, R204.reuse, PT ;  /* 0x000000cc1d00720c */ /* 0x080fe20003f26270 */
[----:B------:R-:W-:Y:S01]  /*14f20*/  VIADD R90, R164, 0xfffffed8 ;  /* 0xfffffed8a45a7836 */ /* 0x000fe20000000000 */
[----:B------:R-:W-:Y:S02]  /*14f30*/  FSEL R157, R168, -INF , P6 ;  /* 0xff800000a89d7808 */ /* 0x000fe40003000000 */
[----:B------:R-:W-:Y:S02]  /*14f40*/  ISETP.GE.AND P6, PT, R150, R205, PT ;  /* 0x000000cd9600720c */ /* 0x000fe40003fc6270 */
[----:B------:R-:W-:Y:S02]  /*14f50*/  FMNMX3.FTZ R42, R42, R219, R215, !PT ;  /* 0x000000db2a2a7276 */ /* 0x000fe400078100d7 */
[----:B------:R-:W-:Y:S02]  /*14f60*/  FSEL R27, R27, -INF , !P1 ;  /* 0xff8000001b1b7808 */ /* 0x000fe40004800000 */
[----:B------:R-:W-:-:S02]  /*14f70*/  ISETP.GE.AND P1, PT, R94, R204, PT ;  /* 0x000000cc5e00720c */ /* 0x000fc40003f26270 */
[----:B------:R-:W-:Y:S01]  /*14f80*/  FSEL R131, R170, -INF , P6 ;  /* 0xff800000aa837808 */ /* 0x000fe20003000000 */
[----:B------:R-:W-:Y:S01]  /*14f90*/  IMAD.MOV.U32 R170, RZ, RZ, R251 ;  /* 0x000000ffffaa7224 */ /* 0x000fe200078e00fb */
[----:B------:R-:W-:Y:S01]  /*14fa0*/  ISETP.GE.AND P6, PT, R90, R205, PT ;  /* 0x000000cd5a00720c */ /* 0x000fe20003fc6270 */
[----:B------:R-:W-:Y:S01]  /*14fb0*/  VIADD R251, R164, 0xfffffed9 ;  /* 0xfffffed9a4fb7836 */ /* 0x000fe20000000000 */
[----:B------:R-:W-:Y:S02]  /*14fc0*/  FMNMX3.FTZ R42, R42, R213, R63, !PT ;  /* 0x000000d52a2a7276 */ /* 0x000fe4000781003f */
[----:B------:R-:W-:Y:S02]  /*14fd0*/  FSEL R23, R23, -INF , !P1 ;  /* 0xff80000017177808 */ /* 0x000fe40004800000 */
[----:B------:R-:W-:Y:S02]  /*14fe0*/  ISETP.GE.AND P1, PT, R110, R204, PT ;  /* 0x000000cc6e00720c */ /* 0x000fe40003f26270 */
[----:B------:R-:W-:Y:S01]  /*14ff0*/  FSEL R123, R172, -INF , P6 ;  /* 0xff800000ac7b7808 */ /* 0x000fe20003000000 */
[----:B------:R-:W-:Y:S01]  /*15000*/  IMAD.MOV.U32 R172, RZ, RZ, R86 ;  /* 0x000000ffffac7224 */ /* 0x000fe200078e0056 */
[----:B------:R-:W-:Y:S01]  /*15010*/  FMNMX3.FTZ R42, R42, R211, R61, !PT ;  /* 0x000000d32a2a7276 */ /* 0x000fe2000781003d */
[----:B------:R-:W-:Y:S01]  /*15020*/  VIADD R86, R164, 0xfffffee0 ;  /* 0xfffffee0a4567836 */ /* 0x000fe20000000000 */
[----:B------:R-:W-:-:S02]  /*15030*/  ISETP.GE.AND P6, PT, R251, R205, PT ;  /* 0x000000cdfb00720c */ /* 0x000fc40003fc6270 */
[----:B------:R-:W-:Y:S02]  /*15040*/  FSEL R21, R21, -INF , !P1 ;  /* 0xff80000015157808 */ /* 0x000fe40004800000 */
[----:B------:R-:W-:Y:S02]  /*15050*/  ISETP.GE.AND P1, PT, R114, R204, PT ;  /* 0x000000cc7200720c */ /* 0x000fe40003f26270 */
[----:B------:R-:W-:Y:S02]  /*15060*/  FMNMX3.FTZ R42, R42, R59, R209, !PT ;  /* 0x0000003b2a2a7276 */ /* 0x000fe400078100d1 */
[----:B------:R-:W-:Y:S02]  /*15070*/  FSEL R155, R174, -INF , P6 ;  /* 0xff800000ae9b7808 */ /* 0x000fe40003000000 */
[----:B------:R-:W-:Y:S02]  /*15080*/  ISETP.GE.AND P6, PT, R86, R205, PT ;  /* 0x000000cd5600720c */ /* 0x000fe40003fc6270 */
[----:B------:R-:W-:-:S02]  /*15090*/  FSEL R25, R25, -INF , !P1 ;  /* 0xff80000019197808 */ /* 0x000fc40004800000 */
[----:B------:R-:W-:Y:S02]  /*150a0*/  FMNMX3.FTZ R42, R42, R57, R179, !PT ;  /* 0x000000392a2a7276 */ /* 0x000fe400078100b3 */
[-C--:B------:R-:W-:Y:S02]  /*150b0*/  ISETP.GE.AND P1, PT, R118, R204.reuse, PT ;  /* 0x000000cc7600720c */ /* 0x080fe40003f26270 */
[----:B------:R-:W-:Y:S02]  /*150c0*/  FSEL R153, R28, -INF , P6 ;  /* 0xff8000001c997808 */ /* 0x000fe40003000000 */
[----:B------:R-:W-:Y:S02]  /*150d0*/  FMNMX3.FTZ R28, R42, R175, R173, !PT ;  /* 0x000000af2a1c7276 */ /* 0x000fe400078100ad */
[----:B------:R-:W-:Y:S02]  /*150e0*/  FSEL R157, R157, -INF , !P1 ;  /* 0xff8000009d9d7808 */ /* 0x000fe40004800000 */
[----:B------:R-:W-:-:S02]  /*150f0*/  ISETP.GE.AND P1, PT, R150, R204, PT ;  /* 0x000000cc9600720c */ /* 0x000fc40003f26270 */
[----:B------:R-:W-:Y:S01]  /*15100*/  FMNMX3.FTZ R28, R28, R53, R171, !PT ;  /* 0x000000351c1c7276 */ /* 0x000fe200078100ab */
[----:B------:R-:W-:Y:S01]  /*15110*/  IMAD.MOV.U32 R115, RZ, RZ, R247 ;  /* 0x000000ffff737224 */ /* 0x000fe200078e00f7 */
[----:B------:R-:W-:Y:S01]  /*15120*/  FSEL R131, R131, -INF , !P1 ;  /* 0xff80000083837808 */ /* 0x000fe20004800000 */
[----:B------:R-:W-:Y:S01]  /*15130*/  VIADD R247, R164, 0xfffffee1 ;  /* 0xfffffee1a4f77836 */ /* 0x000fe20000000000 */
[-C--:B------:R-:W-:Y:S02]  /*15140*/  ISETP.GE.AND P1, PT, R90, R204.reuse, PT ;  /* 0x000000cc5a00720c */ /* 0x080fe40003f26270 */
[----:B------:R-:W-:Y:S01]  /*15150*/  FMNMX3.FTZ R28, R28, R51, R113, !PT ;  /* 0x000000331c1c7276 */ /* 0x000fe20007810071 */
[----:B------:R-:W-:Y:S01]  /*15160*/  IMAD.MOV.U32 R174, RZ, RZ, R80 ;  /* 0x000000ffffae7224 */ /* 0x000fe200078e0050 */
[----:B------:R-:W-:Y:S01]  /*15170*/  FSEL R123, R123, -INF , !P1 ;  /* 0xff8000007b7b7808 */ /* 0x000fe20004800000 */
[----:B------:R-:W-:Y:S01]  /*15180*/  VIADD R80, R164, 0xfffffee8 ;  /* 0xfffffee8a4507836 */ /* 0x000fe20000000000 */
[----:B------:R-:W-:-:S02]  /*15190*/  ISETP.GE.AND P1, PT, R251, R204, PT ;  /* 0x000000ccfb00720c */ /* 0x000fc40003f26270 */
[----:B------:R-:W-:Y:S02]  /*151a0*/  ISETP.GE.AND P6, PT, R247, R205, PT ;  /* 0x000000cdf700720c */ /* 0x000fe40003fc6270 */
[----:B------:R-:W-:Y:S01]  /*151b0*/  FMNMX3.FTZ R28, R28, R49, R95, !PT ;  /* 0x000000311c1c7276 */ /* 0x000fe2000781005f */
[----:B------:R-:W-:Y:S01]  /*151c0*/  IMAD.MOV.U32 R160, RZ, RZ, R76 ;  /* 0x000000ffffa07224 */ /* 0x000fe200078e004c */
[----:B------:R-:W-:Y:S01]  /*151d0*/  FSEL R155, R155, -INF , !P1 ;  /* 0xff8000009b9b7808 */ /* 0x000fe20004800000 */
[----:B------:R-:W-:Y:S01]  /*151e0*/  VIADD R76, R164, 0xfffffee9 ;  /* 0xfffffee9a44c7836 */ /* 0x000fe20000000000 */
[----:B------:R-:W-:Y:S02]  /*151f0*/  FSEL R151, R212, -INF , P6 ;  /* 0xff800000d4977808 */ /* 0x000fe40003000000 */
[----:B------:R-:W-:Y:S02]  /*15200*/  FMNMX3.FTZ R28, R28, R47, R87, !PT ;  /* 0x0000002f1c1c7276 */ /* 0x000fe40007810057 */
[----:B------:R-:W-:-:S02]  /*15210*/  ISETP.GE.AND P1, PT, R86, R204, PT ;  /* 0x000000cc5600720c */ /* 0x000fc40003f26270 */
[----:B------:R-:W-:Y:S01]  /*15220*/  ISETP.GE.AND P6, PT, R80, R205, PT ;  /* 0x000000cd5000720c */ /* 0x000fe20003fc6270 */
[----:B------:R-:W-:Y:S01]  /*15230*/  IMAD.MOV.U32 R154, RZ, RZ, R68 ;  /* 0x000000ffff9a7224 */ /* 0x000fe200078e0044 */
[----:B------:R-:W-:Y:S01]  /*15240*/  FMNMX3.FTZ R28, R28, R45, R43, !PT ;  /* 0x0000002d1c1c7276 */ /* 0x000fe2000781002b */
[----:B------:R-:W-:Y:S01]  /*15250*/  VIADD R68, R164, 0xfffffef0 ;  /* 0xfffffef0a4447836 */ /* 0x000fe20000000000 */
[----:B------:R-:W-:Y:S02]  /*15260*/  FSEL R153, R153, -INF , !P1 ;  /* 0xff80000099997808 */ /* 0x000fe40004800000 */
[----:B------:R-:W-:Y:S02]  /*15270*/  FSEL R129, R214, -INF , P6 ;  /* 0xff800000d6817808 */ /* 0x000fe40003000000 */
[----:B------:R-:W-:Y:S02]  /*15280*/  ISETP.GE.AND P1, PT, R247, R204, PT ;  /* 0x000000ccf700720c */ /* 0x000fe40003f26270 */
[----:B------:R-:W-:-:S02]  /*15290*/  ISETP.GE.AND P6, PT, R76, R205, PT ;  /* 0x000000cd4c00720c */ /* 0x000fc40003fc6270 */
[----:B------:R-:W-:Y:S02]  /*152a0*/  FMNMX3.FTZ R28, R28, R39, R37, !PT ;  /* 0x000000271c1c7276 */ /* 0x000fe40007810025 */
[----:B------:R-:W-:Y:S02]  /*152b0*/  FSEL R151, R151, -INF , !P1 ;  /* 0xff80000097977808 */ /* 0x000fe40004800000 */
[----:B------:R-:W-:Y:S02]  /*152c0*/  FSEL R30, R30, -INF , P6 ;  /* 0xff8000001e1e7808 */ /* 0x000fe40003000000 */
[-C--:B------:R-:W-:Y:S02]  /*152d0*/  ISETP.GE.AND P1, PT, R80, R204.reuse, PT ;  /* 0x000000cc5000720c */ /* 0x080fe40003f26270 */
[----:B------:R-:W-:Y:S02]  /*152e0*/  ISETP.GE.AND P6, PT, R68, R205, PT ;  /* 0x000000cd4400720c */ /* 0x000fe40003fc6270 */
[----:B------:R-:W-:Y:S01]  /*152f0*/  FMNMX3.FTZ R28, R28, R35, R31, !PT ;  /* 0x000000231c1c7276 */ /* 0x000fe2000781001f */
[----:B------:R-:W-:Y:S01]  /*15300*/  IMAD.MOV.U32 R158, RZ, RZ, R77 ;  /* 0x000000ffff9e7224 */ /* 0x000fe200078e004d */
[----:B------:R-:W-:Y:S01]  /*15310*/  FSEL R129, R129, -INF , !P1 ;  /* 0xff80000081817808 */ /* 0x000fe20004800000 */
[----:B------:R-:W-:Y:S01]  /*15320*/  IMAD.MOV.U32 R162, RZ, RZ, R52 ;  /* 0x000000ffffa27224 */ /* 0x000fe200078e0034 */
[----:B------:R-:W-:Y:S01]  /*15330*/  FSEL R77, R20, -INF , P6 ;  /* 0xff800000144d7808 */ /* 0x000fe20003000000 */
[----:B------:R-:W-:Y:S01]  /*15340*/  VIADD R52, R164, 0xfffffef1 ;  /* 0xfffffef1a4347836 */ /* 0x000fe20000000000 */
[----:B------:R-:W-:-:S02]  /*15350*/  ISETP.GE.AND P1, PT, R76, R204, PT ;  /* 0x000000cc4c00720c */ /* 0x000fc40003f26270 */
[----:B------:R-:W-:Y:S01]  /*15360*/  FMNMX3.FTZ R20, R28, R27, R23, !PT ;  /* 0x0000001b1c147276 */ /* 0x000fe20007810017 */
[----:B------:R-:W-:Y:S01]  /*15370*/  IMAD.MOV.U32 R109, RZ, RZ, R48 ;  /* 0x000000ffff6d7224 */ /* 0x000fe200078e0030 */
[----:B------:R-:W-:Y:S02]  /*15380*/  FSEL R99, R30, -INF , !P1 ;  /* 0xff8000001e637808 */ /* 0x000fe40004800000 */
[----:B------:R-:W-:Y:S01]  /*15390*/  FMNMX3.FTZ R20, R20, R21, R25, !PT ;  /* 0x0000001514147276 */ /* 0x000fe20007810019 */
[----:B------:R-:W-:Y:S01]  /*153a0*/  VIADD R48, R164, 0xfffffef8 ;  /* 0xfffffef8a4307836 */ /* 0x000fe20000000000 */
[----:B------:R-:W-:Y:S02]  /*153b0*/  ISETP.GE.AND P1, PT, R68, R204, PT ;  /* 0x000000cc4400720c */ /* 0x000fe40003f26270 */
[----:B------:R-:W-:Y:S02]  /*153c0*/  ISETP.GE.AND P6, PT, R52, R205, PT ;  /* 0x000000cd3400720c */ /* 0x000fe40003fc6270 */
[----:B------:R-:W-:-:S02]  /*153d0*/  FMNMX3.FTZ R20, R20, R157, R131, !PT ;  /* 0x0000009d14147276 */ /* 0x000fc40007810083 */
[----:B------:R-:W-:Y:S01]  /*153e0*/  FSEL R77, R77, -INF , !P1 ;  /* 0xff8000004d4d7808 */ /* 0x000fe20004800000 */
[----:B------:R-:W-:Y:S01]  /*153f0*/  VIADD R42, R164, 0xfffffef9 ;  /* 0xfffffef9a42a7836 */ /* 0x000fe20000000000 */
[-C--:B------:R-:W-:Y:S02]  /*15400*/  ISETP.GE.AND P1, PT, R52, R204.reuse, PT ;  /* 0x000000cc3400720c */ /* 0x080fe40003f26270 */
[----:B------:R-:W-:Y:S02]  /*15410*/  FSEL R26, R26, -INF , P6 ;  /* 0xff8000001a1a7808 */ /* 0x000fe40003000000 */
[----:B------:R-:W-:Y:S01]  /*15420*/  ISETP.GE.AND P6, PT, R48, R205, PT ;  /* 0x000000cd3000720c */ /* 0x000fe20003fc6270 */
[----:B------:R-:W-:Y:S01]  /*15430*/  IMAD.MOV.U32 R166, RZ, RZ, R73 ;  /* 0x000000ffffa67224 */ /* 0x000fe200078e0049 */
[----:B------:R-:W-:Y:S01]  /*15440*/  FMNMX3.FTZ R20, R20, R123, R155, !PT ;  /* 0x0000007b14147276 */ /* 0x000fe2000781009b */
[----:B------:R-:W-:Y:S01]  /*15450*/  IMAD.MOV.U32 R168, RZ, RZ, R162 ;  /* 0x000000ffffa87224 */ /* 0x000fe200078e00a2 */
[----:B------:R-:W-:Y:S01]  /*15460*/  FSEL R73, R26, -INF , !P1 ;  /* 0xff8000001a497808 */ /* 0x000fe20004800000 */
[----:B------:R-:W-:Y:S01]  /*15470*/  IMAD.MOV.U32 R165, RZ, RZ, R66 ;  /* 0x000000ffffa57224 */ /* 0x000fe200078e0042 */
[----:B------:R-:W-:Y:S01]  /*15480*/  ISETP.GE.AND P1, PT, R48, R204, PT ;  /* 0x000000cc3000720c */ /* 0x000fe20003f26270 */
[----:B------:R-:W-:Y:S01]  /*15490*/  IMAD.MOV.U32 R162, RZ, RZ, R160 ;  /* 0x000000ffffa27224 */ /* 0x000fe200078e00a0 */
[----:B------:R-:W-:Y:S01]  /*154a0*/  FSEL R24, R24, -INF , P6 ;  /* 0xff80000018187808 */ /* 0x000fe20003000000 */
[----:B------:R-:W-:Y:S01]  /*154b0*/  IMAD.MOV.U32 R160, RZ, RZ, R158 ;  /* 0x000000ffffa07224 */ /* 0x000fe200078e009e */
[----:B------:R-:W-:-:S02]  /*154c0*/  ISETP.GE.AND P6, PT, R42, R205, PT ;  /* 0x000000cd2a00720c */ /* 0x000fc40003fc6270 */
[----:B------:R-:W-:Y:S01]  /*154d0*/  FMNMX3.FTZ R66, R20, R153, R151, !PT ;  /* 0x0000009914427276 */ /* 0x000fe20007810097 */
[----:B------:R-:W-:Y:S01]  /*154e0*/  IMAD.MOV.U32 R158, RZ, RZ, R71 ;  /* 0x000000ffff9e7224 */ /* 0x000fe200078e0047 */
[----:B------:R-:W-:Y:S02]  /*154f0*/  FSEL R71, R24, -INF , !P1 ;  /* 0xff80000018477808 */ /* 0x000fe40004800000 */
[----:B------:R-:W-:Y:S02]  /*15500*/  ISETP.GE.AND P1, PT, R42, R204, PT ;  /* 0x000000cc2a00720c */ /* 0x000fe40003f26270 */
[----:B------:R-:W-:Y:S02]  /*15510*/  FSEL R22, R22, -INF , P6 ;  /* 0xff80000016167808 */ /* 0x000fe40003000000 */
[----:B------:R-:W-:Y:S01]  /*15520*/  FMNMX3.FTZ R66, R66, R129, R99, !PT ;  /* 0x0000008142427276 */ /* 0x000fe20007810063 */
[----:B------:R-:W-:Y:S01]  /*15530*/  IMAD.MOV.U32 R164, RZ, RZ, R69 ;  /* 0x000000ffffa47224 */ /* 0x000fe200078e0045 */
[----:B------:R-:W-:-:S02]  /*15540*/  FSEL R69, R22, -INF , !P1 ;  /* 0xff80000016457808 */ /* 0x000fc40004800000 */
[----:B------:R-:W-:-:S04]  /*15550*/  FMNMX3.FTZ R66, R66, R77, R73, !PT ;  /* 0x0000004d42427276 */ /* 0x000fc80007810049 */
[----:B------:R-:W-:Y:S02]  /*15560*/  FMNMX3.FTZ R66, R66, R71, R69, !PT ;  /* 0x0000004742427276 */ /* 0x000fe40007810045 */
[----:B------:R-:W-:Y:S02]  /*15570*/  FSEL R26, R170, -INF , !P2 ;  /* 0xff800000aa1a7808 */ /* 0x000fe40005000000 */
[CC--:B------:R-:W-:Y:S02]  /*15580*/  ISETP.GE.AND P6, PT, R83.reuse, R203.reuse, PT ;  /* 0x000000cb5300720c */ /* 0x0c0fe40003fc6270 */
[----:B------:R-:W-:Y:S02]  /*15590*/  ISETP.GE.AND P2, PT, R83, R202, PT ;  /* 0x000000ca5300720c */ /* 0x000fe40003f46270 */
[----:B------:R-:W1:Y:S01]  /*155a0*/  SHFL.BFLY PT, R83, R66, 0x2, 0x1f ;  /* 0x0c401f0042537f89 */ /* 0x000e6200000e0000 */
[----:B------:R-:W-:Y:S02]  /*155b0*/  FSEL R22, R34, -INF , P0 ;  /* 0xff80000022167808 */ /* 0x000fe40000000000 */
[----:B------:R-:W-:-:S02]  /*155c0*/  ISETP.GE.AND P1, PT, R172, R203, PT ;  /* 0x000000cbac00720c */ /* 0x000fc40003f26270 */
[----:B------:R-:W-:Y:S02]  /*155d0*/  FSEL R30, R174, -INF , !P4 ;  /* 0xff800000ae1e7808 */ /* 0x000fe40006000000 */
[----:B------:R-:W-:Y:S02]  /*155e0*/  ISETP.GE.AND P4, PT, R172, R202, PT ;  /* 0x000000caac00720c */ /* 0x000fe40003f86270 */
[----:B------:R-:W-:Y:S02]  /*155f0*/  ISETP.GE.AND P0, PT, R168, R203, PT ;  /* 0x000000cba800720c */ /* 0x000fe40003f06270 */
[----:B-1----:R-:W-:-:S05]  /*15600*/  FMNMX.FTZ R83, R66, R83, !PT ;  /* 0x0000005342537209 */ /* 0x002fca0007810000 */
[----:B------:R-:W1:Y:S01]  /*15610*/  SHFL.BFLY PT, R34, R83, 0x1, 0x1f ;  /* 0x0c201f0053227f89 */ /* 0x000e6200000e0000 */
[----:B------:R-:W-:Y:S02]  /*15620*/  FSEL R11, R11, -INF , P1 ;  /* 0xff8000000b0b7808 */ /* 0x000fe40000800000 */
[-C--:B------:R-:W-:Y:S02]  /*15630*/  ISETP.GE.AND P1, PT, R166, R203.reuse, PT ;  /* 0x000000cba600720c */ /* 0x080fe40003f26270 */
[----:B------:R-:W-:Y:S02]  /*15640*/  FSEL R10, R10, -INF , P6 ;  /* 0xff8000000a0a7808 */ /* 0x000fe40003000000 */
[----:B------:R-:W-:Y:S02]  /*15650*/  FSEL R22, R22, -INF , !P5 ;  /* 0xff80000016167808 */ /* 0x000fe40006800000 */
[----:B------:R-:W-:Y:S02]  /*15660*/  ISETP.GE.AND P6, PT, R165, R203, PT ;  /* 0x000000cba500720c */ /* 0x000fe40003fc6270 */
[----:B------:R-:W-:-:S02]  /*15670*/  ISETP.GE.AND P5, PT, R168, R202, PT ;  /* 0x000000caa800720c */ /* 0x000fc40003fa6270 */
[----:B------:R-:W-:Y:S02]  /*15680*/  FSEL R20, R11, -INF , !P4 ;  /* 0xff8000000b147808 */ /* 0x000fe40006000000 */
[----:B------:R-:W-:Y:S02]  /*15690*/  FSEL R28, R54, -INF , P0 ;  /* 0xff800000361c7808 */ /* 0x000fe40000000000 */
[----:B------:R-:W-:Y:S02]  /*156a0*/  ISETP.GE.AND P4, PT, R166, R202, PT ;  /* 0x000000caa600720c */ /* 0x000fe40003f86270 */
[----:B------:R-:W-:Y:S02]  /*156b0*/  ISETP.GE.AND P0, PT, R164, R203, PT ;  /* 0x000000cba400720c */ /* 0x000fe40003f06270 */
[----:B------:R-:W-:Y:S02]  /*156c0*/  FSEL R55, R55, -INF , P1 ;  /* 0xff80000037377808 */ /* 0x000fe40000800000 */
[----:B------:R-:W-:-:S02]  /*156d0*/  FSEL R24, R10, -INF , !P2 ;  /* 0xff8000000a187808 */ /* 0x000fc40005000000 */
[----:B------:R-:W-:Y:S02]  /*156e0*/  ISETP.GE.AND P1, PT, R252, R203, PT ;  /* 0x000000cbfc00720c */ /* 0x000fe40003f26270 */
[-C--:B------:R-:W-:Y:S02]  /*156f0*/  ISETP.GE.AND P2, PT, R165, R202.reuse, PT ;  /* 0x000000caa500720c */ /* 0x080fe40003f46270 */
[----:B------:R-:W-:Y:S02]  /*15700*/  FSEL R64, R64, -INF , P6 ;  /* 0xff80000040407808 */ /* 0x000fe40003000000 */
[----:B------:R-:W-:Y:S02]  /*15710*/  FSEL R28, R28, -INF , !P5 ;  /* 0xff8000001c1c7808 */ /* 0x000fe40006800000 */
[----:B------:R-:W-:Y:S02]  /*15720*/  ISETP.GE.AND P5, PT, R164, R202, PT ;  /* 0x000000caa400720c */ /* 0x000fe40003fa6270 */
[----:B------:R-:W-:-:S02]  /*15730*/  FSEL R165, R55, -INF , !P4 ;  /* 0xff80000037a57808 */ /* 0x000fc40006000000 */
[-C--:B------:R-:W-:Y:S02]  /*15740*/  ISETP.GE.AND P6, PT, R250, R203.reuse, PT ;  /* 0x000000cbfa00720c */ /* 0x080fe40003fc6270 */
[----:B------:R-:W-:Y:S02]  /*15750*/  FSEL R65, R65, -INF , P0 ;  /* 0xff80000041417808 */ /* 0x000fe40000000000 */
[----:B------:R-:W-:Y:S02]  /*15760*/  ISETP.GE.AND P4, PT, R252, R202, PT ;  /* 0x000000cafc00720c */ /* 0x000fe40003f86270 */
[----:B------:R-:W-:Y:S02]  /*15770*/  FSEL R70, R70, -INF , P1 ;  /* 0xff80000046467808 */ /* 0x000fe40000800000 */
[----:B------:R-:W-:Y:S02]  /*15780*/  FSEL R252, R64, -INF , !P2 ;  /* 0xff80000040fc7808 */ /* 0x000fe40005000000 */
[----:B------:R-:W-:-:S02]  /*15790*/  ISETP.GE.AND P0, PT, R248, R203, PT ;  /* 0x000000cbf800720c */ /* 0x000fc40003f06270 */
[----:B------:R-:W-:Y:S02]  /*157a0*/  ISETP.GE.AND P1, PT, R246, R203, PT ;  /* 0x000000cbf600720c */ /* 0x000fe40003f26270 */
[-C--:B------:R-:W-:Y:S02]  /*157b0*/  ISETP.GE.AND P2, PT, R250, R202.reuse, PT ;  /* 0x000000cafa00720c */ /* 0x080fe40003f46270 */
[----:B------:R-:W-:Y:S02]  /*157c0*/  FSEL R250, R65, -INF , !P5 ;  /* 0xff80000041fa7808 */ /* 0x000fe40006800000 */
[----:B------:R-:W-:Y:S02]  /*157d0*/  FSEL R72, R72, -INF , P6 ;  /* 0xff80000048487808 */ /* 0x000fe40003000000 */
[----:B------:R-:W-:Y:S02]  /*157e0*/  ISETP.GE.AND P5, PT, R248, R202, PT ;  /* 0x000000caf800720c */ /* 0x000fe40003fa6270 */
[----:B-1----:R-:W-:-:S02]  /*157f0*/  FMNMX.FTZ R34, R83, R34, !PT ;  /* 0x0000002253227209 */ /* 0x002fc40007810000 */
[-C--:B------:R-:W-:Y:S01]  /*15800*/  ISETP.GE.AND P6, PT, R244, R203.reuse, PT ;  /* 0x000000cbf400720c */ /* 0x080fe20003fc6270 */
[----:B------:R-:W-:Y:S01]  /*15810*/  IMAD.MOV.U32 R164, RZ, RZ, R154 ;  /* 0x000000ffffa47224 */ /* 0x000fe200078e009a */
[----:B------:R-:W-:Y:S02]  /*15820*/  FSEL R248, R70, -INF , !P4 ;  /* 0xff80000046f87808 */ /* 0x000fe40006000000 */
[----:B------:R-:W-:Y:S02]  /*15830*/  FSEL R74, R74, -INF , P0 ;  /* 0xff8000004a4a7808 */ /* 0x000fe40000000000 */
[----:B------:R-:W-:Y:S01]  /*15840*/  FSEL R75, R75, -INF , P1 ;  /* 0xff8000004b4b7808 */ /* 0x000fe20000800000 */
[----:B------:R-:W-:Y:S01]  /*15850*/  IMAD.MOV.U32 R154, RZ, RZ, R115 ;  /* 0x000000ffff9a7224 */ /* 0x000fe200078e0073 */
[----:B------:R-:W-:Y:S02]  /*15860*/  ISETP.GE.AND P4, PT, R246, R202, PT ;  /* 0x000000caf600720c */ /* 0x000fe40003f86270 */
[----:B------:R-:W-:-:S02]  /*15870*/  ISETP.GE.AND P1, PT, R242, R203, PT ;  /* 0x000000cbf200720c */ /* 0x000fc40003f26270 */
[----:B------:R-:W-:Y:S01]  /*15880*/  FSEL R246, R72, -INF , !P2 ;  /* 0xff80000048f67808 */ /* 0x000fe20005000000 */
[----:B---3--:R-:W-:Y:S01]  /*15890*/  FMUL.FTZ R66, R67, R34 ;  /* 0x0000002243427220 */ /* 0x008fe20000410000 */
[-C--:B------:R-:W-:Y:S02]  /*158a0*/  ISETP.GE.AND P2, PT, R244, R202.reuse, PT ;  /* 0x000000caf400720c */ /* 0x080fe40003f46270 */
[----:B------:R-:W-:Y:S02]  /*158b0*/  FSEL R78, R78, -INF , P6 ;  /* 0xff8000004e4e7808 */ /* 0x000fe40003000000 */
[----:B------:R-:W-:Y:S02]  /*158c0*/  FSEL R244, R74, -INF , !P5 ;  /* 0xff8000004af47808 */ /* 0x000fe40006800000 */
[----:B------:R-:W-:Y:S02]  /*158d0*/  FSETP.NEU.FTZ.AND P0, PT, R34, -INF , PT ;  /* 0xff8000002200780b */ /* 0x000fe40003f1d000 */
[----:B------:R-:W-:-:S02]  /*158e0*/  ISETP.GE.AND P5, PT, R242, R202, PT ;  /* 0x000000caf200720c */ /* 0x000fc40003fa6270 */
[----:B------:R-:W-:Y:S02]  /*158f0*/  FSEL R79, R79, -INF , P1 ;  /* 0xff8000004f4f7808 */ /* 0x000fe40000800000 */
[----:B------:R-:W-:Y:S02]  /*15900*/  FSEL R242, R75, -INF , !P4 ;  /* 0xff8000004bf27808 */ /* 0x000fe40006000000 */
[-C--:B------:R-:W-:Y:S02]  /*15910*/  ISETP.GE.AND P1, PT, R240, R203.reuse, PT ;  /* 0x000000cbf000720c */ /* 0x080fe40003f26270 */
[----:B------:R-:W-:Y:S02]  /*15920*/  ISETP.GE.AND P4, PT, R154, R203, PT ;  /* 0x000000cb9a00720c */ /* 0x000fe40003f86270 */
[----:B------:R-:W-:Y:S02]  /*15930*/  FSEL R174, R78, -INF , !P2 ;  /* 0xff8000004eae7808 */ /* 0x000fe40005000000 */
[----:B------:R-:W-:-:S02]  /*15940*/  ISETP.GE.AND P2, PT, R240, R202, PT ;  /* 0x000000caf000720c */ /* 0x000fc40003f46270 */
[----:B------:R-:W-:Y:S02]  /*15950*/  FSEL R66, R66, RZ, P0 ;  /* 0x000000ff42427208 */ /* 0x000fe40000000000 */
[----:B------:R-:W-:Y:S02]  /*15960*/  FSEL R240, R79, -INF , !P5 ;  /* 0xff8000004ff07808 */ /* 0x000fe40006800000 */
[----:B------:R-:W-:Y:S02]  /*15970*/  ISETP.GE.AND P5, PT, R164, R203, PT ;  /* 0x000000cba400720c */ /* 0x000fe40003fa6270 */
[----:B------:R-:W-:Y:S02]  /*15980*/  FSEL R81, R81, -INF , P1 ;  /* 0xff80000051517808 */ /* 0x000fe40000800000 */
[----:B------:R-:W-:Y:S02]  /*15990*/  ISETP.GE.AND P6, PT, R154, R202, PT ;  /* 0x000000ca9a00720c */ /* 0x000fe40003fc6270 */
[----:B------:R-:W-:-:S02]  /*159a0*/  FSEL R82, R82, -INF , P4 ;  /* 0xff80000052527808 */ /* 0x000fc40002000000 */
[----:B------:R-:W-:Y:S01]  /*159b0*/  ISETP.GE.AND P1, PT, R162, R203, PT ;  /* 0x000000cba200720c */ /* 0x000fe20003f26270 */
[-CC-:B------:R-:W-:Y:S01]  /*159c0*/  FFMA.FTZ R115, R238, R67.reuse, -R66.reuse ;  /* 0x00000043ee737223 */ /* 0x180fe20000010842 */
[-C--:B------:R-:W-:Y:S01]  /*159d0*/  ISETP.GE.AND P4, PT, R164, R202.reuse, PT ;  /* 0x000000caa400720c */ /* 0x080fe20003f86270 */
[----:B------:R-:W-:Y:S01]  /*159e0*/  IMAD.MOV.U32 R154, RZ, RZ, R109 ;  /* 0x000000ffff9a7224 */ /* 0x000fe200078e006d */
[----:B------:R-:W-:Y:S01]  /*159f0*/  FSEL R84, R84, -INF , P5 ;  /* 0xff80000054547808 */ /* 0x000fe20002800000 */
[----:B------:R-:W-:Y:S01]  /*15a00*/  FFMA.FTZ R109, R236, R67, -R66 ;  /* 0x00000043ec6d7223 */ /* 0x000fe20000010842 */
[----:B------:R-:W-:Y:S02]  /*15a10*/  FSEL R238, R82, -INF , !P6 ;  /* 0xff80000052ee7808 */ /* 0x000fe40007000000 */
[----:B------:R-:W-:Y:S02]  /*15a20*/  FSEL R85, R85, -INF , P1 ;  /* 0xff80000055557808 */ /* 0x000fe40000800000 */
[----:B------:R-:W-:-:S02]  /*15a30*/  ISETP.GE.AND P6, PT, R162, R202, PT ;  /* 0x000000caa200720c */ /* 0x000fc40003fc6270 */
[-C--:B------:R-:W-:Y:S02]  /*15a40*/  ISETP.GE.AND P1, PT, R234, R203.reuse, PT ;  /* 0x000000cbea00720c */ /* 0x080fe40003f26270 */
[----:B------:R-:W-:Y:S02]  /*15a50*/  FSEL R236, R81, -INF , !P2 ;  /* 0xff80000051ec7808 */ /* 0x000fe40005000000 */
[----:B------:R-:W-:Y:S02]  /*15a60*/  ISETP.GE.AND P2, PT, R160, R203, PT ;  /* 0x000000cba000720c */ /* 0x000fe40003f46270 */
[----:B------:R-:W-:Y:S02]  /*15a70*/  FSEL R214, R84, -INF , !P4 ;  /* 0xff80000054d67808 */ /* 0x000fe40006000000 */
[----:B------:R-:W-:Y:S02]  /*15a80*/  ISETP.GE.AND P4, PT, R234, R202, PT ;  /* 0x000000caea00720c */ /* 0x000fe40003f86270 */
[----:B------:R-:W-:-:S02]  /*15a90*/  FSEL R234, R85, -INF , !P6 ;  /* 0xff80000055ea7808 */ /* 0x000fc40007000000 */
[----:B------:R-:W-:Y:S02]  /*15aa0*/  FSEL R89, R89, -INF , P1 ;  /* 0xff80000059597808 */ /* 0x000fe40000800000 */
[-C--:B------:R-:W-:Y:S02]  /*15ab0*/  ISETP.GE.AND P6, PT, R158, R203.reuse, PT ;  /* 0x000000cb9e00720c */ /* 0x080fe40003fc6270 */
[----:B------:R-:W-:Y:S02]  /*15ac0*/  ISETP.GE.AND P5, PT, R160, R202, PT ;  /* 0x000000caa000720c */ /* 0x000fe40003fa6270 */
[----:B------:R-:W-:Y:S02]  /*15ad0*/  FSEL R88, R88, -INF , P2 ;  /* 0xff80000058587808 */ /* 0x000fe40001000000 */
[----:B------:R-:W-:Y:S02]  /*15ae0*/  ISETP.GE.AND P1, PT, R154, R203, PT ;  /* 0x000000cb9a00720c */ /* 0x000fe40003f26270 */
[----:B------:R-:W-:-:S02]  /*15af0*/  FSEL R170, R89, -INF , !P4 ;  /* 0xff80000059aa7808 */ /* 0x000fc40006000000 */
[-C--:B------:R-:W-:Y:S02]  /*15b00*/  ISETP.GE.AND P2, PT, R158, R202.reuse, PT ;  /* 0x000000ca9e00720c */ /* 0x080fe40003f46270 */
[----:B------:R-:W-:Y:S02]  /*15b10*/  ISETP.GE.AND P4, PT, R220, R203, PT ;  /* 0x000000cbdc00720c */ /* 0x000fe40003f86270 */
[----:B------:R-:W-:Y:S02]  /*15b20*/  FSEL R92, R92, -INF , P6 ;  /* 0xff8000005c5c7808 */ /* 0x000fe40003000000 */
[----:B------:R-:W-:Y:S02]  /*15b30*/  FSEL R212, R88, -INF , !P5 ;  /* 0xff80000058d47808 */ /* 0x000fe40006800000 */
[----:B------:R-:W-:Y:S02]  /*15b40*/  FSEL R91, R91, -INF , P1 ;  /* 0xff8000005b5b7808 */ /* 0x000fe40000800000 */
[----:B------:R-:W-:-:S02]  /*15b50*/  ISETP.GE.AND P5, PT, R154, R202, PT ;  /* 0x000000ca9a00720c */ /* 0x000fc40003fa6270 */
[----:B------:R-:W-:Y:S02]  /*15b60*/  ISETP.GE.AND P1, PT, R232, R203, PT ;  /* 0x000000cbe800720c */ /* 0x000fe40003f26270 */
[-C--:B------:R-:W-:Y:S02]  /*15b70*/  ISETP.GE.AND P6, PT, R220, R202.reuse, PT ;  /* 0x000000cadc00720c */ /* 0x080fe40003fc6270 */
[----:B------:R-:W-:Y:S02]  /*15b80*/  FSEL R220, R92, -INF , !P2 ;  /* 0xff8000005cdc7808 */ /* 0x000fe40005000000 */
[----:B------:R-:W-:Y:S02]  /*15b90*/  FSEL R96, R96, -INF , P4 ;  /* 0xff80000060607808 */ /* 0x000fe40002000000 */
[----:B------:R-:W-:Y:S02]  /*15ba0*/  ISETP.GE.AND P2, PT, R232, R202, PT ;  /* 0x000000cae800720c */ /* 0x000fe40003f46270 */
[----:B------:R-:W-:-:S02]  /*15bb0*/  FSEL R232, R91, -INF , !P5 ;  /* 0xff8000005be87808 */ /* 0x000fc40006800000 */
[----:B------:R-:W-:Y:S02]  /*15bc0*/  FSEL R98, R98, -INF , P1 ;  /* 0xff80000062627808 */ /* 0x000fe40000800000 */
[CC--:B------:R-:W-:Y:S02]  /*15bd0*/  ISETP.GE.AND P5, PT, R230.reuse, R203.reuse, PT ;  /* 0x000000cbe600720c */ /* 0x0c0fe40003fa6270 */
[-C--:B------:R-:W-:Y:S02]  /*15be0*/  ISETP.GE.AND P4, PT, R230, R202.reuse, PT ;  /* 0x000000cae600720c */ /* 0x080fe40003f86270 */
[----:B------:R-:W-:Y:S02]  /*15bf0*/  ISETP.GE.AND P1, PT, R224, R203, PT ;  /* 0x000000cbe000720c */ /* 0x000fe40003f26270 */
[----:B------:R-:W-:Y:S02]  /*15c00*/  FSEL R230, R96, -INF , !P6 ;  /* 0xff80000060e67808 */ /* 0x000fe40007000000 */
[----:B------:R-:W-:-:S02]  /*15c10*/  ISETP.GE.AND P6, PT, R224, R202, PT ;  /* 0x000000cae000720c */ /* 0x000fc40003fc6270 */
[----:B------:R-:W-:Y:S02]  /*15c20*/  FSEL R224, R98, -INF , !P2 ;  /* 0xff80000062e07808 */ /* 0x000fe40005000000 */
[-C--:B------:R-:W-:Y:S02]  /*15c30*/  ISETP.GE.AND P2, PT, R228, R203.reuse, PT ;  /* 0x000000cbe400720c */ /* 0x080fe40003f46270 */
[----:B------:R-:W-:Y:S02]  /*15c40*/  FSEL R100, R100, -INF , P5 ;  /* 0xff80000064647808 */ /* 0x000fe40002800000 */
[----:B------:R-:W-:Y:S02]  /*15c50*/  FSEL R101, R101, -INF , P1 ;  /* 0xff80000065657808 */ /* 0x000fe40000800000 */
[----:B------:R-:W-:Y:S02]  /*15c60*/  ISETP.GE.AND P1, PT, R226, R203, PT ;  /* 0x000000cbe200720c */ /* 0x000fe40003f26270 */
[----:B------:R-:W-:-:S02]  /*15c70*/  ISETP.GE.AND P5, PT, R228, R202, PT ;  /* 0x000000cae400720c */ /* 0x000fc40003fa6270 */
[----:B------:R-:W-:Y:S02]  /*15c80*/  FSEL R228, R100, -INF , !P4 ;  /* 0xff80000064e47808 */ /* 0x000fe40006000000 */
[----:B------:R-:W-:Y:S02]  /*15c90*/  FSEL R104, R104, -INF , P2 ;  /* 0xff80000068687808 */ /* 0x000fe40001000000 */
[----:B------:R-:W-:Y:S02]  /*15ca0*/  ISETP.GE.AND P4, PT, R226, R202, PT ;  /* 0x000000cae200720c */ /* 0x000fe40003f86270 */
[----:B------:R-:W-:Y:S02]  /*15cb0*/  FSEL R102, R102, -INF , P1 ;  /* 0xff80000066667808 */ /* 0x000fe40000800000 */
[----:B------:R-:W-:Y:S02]  /*15cc0*/  FSEL R226, R101, -INF , !P6 ;  /* 0xff80000065e27808 */ /* 0x000fe40007000000 */
[----:B------:R-:W-:-:S02]  /*15cd0*/  ISETP.GE.AND P1, PT, R218, R203, PT ;  /* 0x000000cbda00720c */ /* 0x000fc40003f26270 */
[C---:B------:R-:W-:Y:S02]  /*15ce0*/  ISETP.GE.AND P6, PT, R222.reuse, R203, PT ;  /* 0x000000cbde00720c */ /* 0x040fe40003fc6270 */
[-C--:B------:R-:W-:Y:S02]  /*15cf0*/  ISETP.GE.AND P2, PT, R222, R202.reuse, PT ;  /* 0x000000cade00720c */ /* 0x080fe40003f46270 */
[----:B------:R-:W-:Y:S02]  /*15d00*/  FSEL R222, R104, -INF , !P5 ;  /* 0xff80000068de7808 */ /* 0x000fe40006800000 */
[----:B------:R-:W-:Y:S02]  /*15d10*/  ISETP.GE.AND P5, PT, R218, R202, PT ;  /* 0x000000cada00720c */ /* 0x000fe40003fa6270 */
[----:B------:R-:W-:Y:S02]  /*15d20*/  FSEL R218, R102, -INF , !P4 ;  /* 0xff80000066da7808 */ /* 0x000fe40006000000 */
[----:B------:R-:W-:-:S02]  /*15d30*/  FSEL R106, R106, -INF , P1 ;  /* 0xff8000006a6a7808 */ /* 0x000fc40000800000 */
[-C--:B------:R-:W-:Y:S02]  /*15d40*/  ISETP.GE.AND P4, PT, R216, R203.reuse, PT ;  /* 0x000000cbd800720c */ /* 0x080fe40003f86270 */
[----:B------:R-:W-:Y:S02]  /*15d50*/  FSEL R105, R105, -INF , P6 ;  /* 0xff80000069697808 */ /* 0x000fe40003000000 */
[----:B------:R-:W-:Y:S02]  /*15d60*/  ISETP.GE.AND P1, PT, R210, R203, PT ;  /* 0x000000cbd200720c */ /* 0x000fe40003f26270 */
[----:B------:R-:W-:Y:S02]  /*15d70*/  ISETP.GE.AND P6, PT, R216, R202, PT ;  /* 0x000000cad800720c */ /* 0x000fe40003fc6270 */
[----:B------:R-:W-:Y:S02]  /*15d80*/  FSEL R216, R105, -INF , !P2 ;  /* 0xff80000069d87808 */ /* 0x000fe40005000000 */
[----:B------:R-:W-:-:S02]  /*15d90*/  FSEL R107, R107, -INF , P4 ;  /* 0xff8000006b6b7808 */ /* 0x000fc40002000000 */
[----:B------:R-:W-:Y:S02]  /*15da0*/  FSEL R108, R108, -INF , P1 ;  /* 0xff8000006c6c7808 */ /* 0x000fe40000800000 */
[-C--:B------:R-:W-:Y:S02]  /*15db0*/  ISETP.GE.AND P2, PT, R210, R202.reuse, PT ;  /* 0x000000cad200720c */ /* 0x080fe40003f46270 */
[-C--:B------:R-:W-:Y:S02]  /*15dc0*/  ISETP.GE.AND P1, PT, R221, R203.reuse, PT ;  /* 0x000000cbdd00720c */ /* 0x080fe40003f26270 */
[----:B------:R-:W-:Y:S02]  /*15dd0*/  FSEL R210, R106, -INF , !P5 ;  /* 0xff8000006ad27808 */ /* 0x000fe40006800000 */
[C---:B------:R-:W-:Y:S02]  /*15de0*/  ISETP.GE.AND P5, PT, R206.reuse, R203, PT ;  /* 0x000000cbce00720c */ /* 0x040fe40003fa6270 */
        /* <DEDUP_REMOVED lines=11> */
[----:B------:R-:W-:Y:S02]  /*15ea0*/  ISETP.GE.AND P2, PT, R56, R202, PT ;  /* 0x000000ca3800720c */ /* 0x000fe40003f46270 */
[----:B------:R-:W-:-:S02]  /*15eb0*/  FSEL R119, R119, -INF , P6 ;  /* 0xff80000077777808 */ /* 0x000fc40003000000 */
[----:B------:R-:W-:Y:S02]  /*15ec0*/  FSEL R168, R112, -INF , !P4 ;  /* 0xff80000070a87808 */ /* 0x000fe40006000000 */
[-C--:B------:R-:W-:Y:S02]  /*15ed0*/  ISETP.GE.AND P5, PT, R217, R202.reuse, PT ;  /* 0x000000cad900720c */ /* 0x080fe40003fa6270 */
[----:B------:R-:W-:Y:S02]  /*15ee0*/  ISETP.GE.AND P4, PT, R58, R202, PT ;  /* 0x000000ca3a00720c */ /* 0x000fe40003f86270 */
[----:B------:R-:W-:Y:S02]  /*15ef0*/  FSEL R117, R117, -INF , P1 ;  /* 0xff80000075757808 */ /* 0x000fe40000800000 */
[----:B------:R-:W-:Y:S02]  /*15f00*/  ISETP.GE.AND P1, PT, R50, R203, PT ;  /* 0x000000cb3200720c */ /* 0x000fe40003f26270 */
[----:B------:R-:W-:-:S02]  /*15f10*/  FSEL R160, R119, -INF , !P2 ;  /* 0xff80000077a07808 */ /* 0x000fc40005000000 */
[-C--:B------:R-:W-:Y:S02]  /*15f20*/  ISETP.GE.AND P2, PT, R44, R203.reuse, PT ;  /* 0x000000cb2c00720c */ /* 0x080fe40003f46270 */
[----:B------:R-:W-:Y:S02]  /*15f30*/  FSEL R164, R116, -INF , !P5 ;  /* 0xff80000074a47808 */ /* 0x000fe40006800000 */
[----:B------:R-:W-:Y:S02]  /*15f40*/  FSEL R162, R117, -INF , !P4 ;  /* 0xff80000075a27808 */ /* 0x000fe40006000000 */
[----:B------:R-:W-:Y:S02]  /*15f50*/  ISETP.GE.AND P5, PT, R50, R202, PT ;  /* 0x000000ca3200720c */ /* 0x000fe40003fa6270 */
[----:B------:R-:W-:Y:S02]  /*15f60*/  ISETP.GE.AND P4, PT, R46, R203, PT ;  /* 0x000000cb2e00720c */ /* 0x000fe40003f86270 */
[----:B------:R-:W-:-:S02]  /*15f70*/  FSEL R120, R120, -INF , P1 ;  /* 0xff80000078787808 */ /* 0x000fc40000800000 */
[-C--:B------:R-:W-:Y:S02]  /*15f80*/  ISETP.GE.AND P1, PT, R44, R202.reuse, PT ;  /* 0x000000ca2c00720c */ /* 0x080fe40003f26270 */
[----:B------:R-:W-:Y:S01]  /*15f90*/  FSEL R121, R121, -INF , P2 ;  /* 0xff80000079797808 */ /* 0x000fe20001000000 */
[----:B------:R-:W-:Y:S01]  /*15fa0*/  IMAD.MOV.U32 R10, RZ, RZ, R150 ;  /* 0x000000ffff0a7224 */ /* 0x000fe200078e0096 */
[----:B------:R-:W-:Y:S02]  /*15fb0*/  ISETP.GE.AND P6, PT, R46, R202, PT ;  /* 0x000000ca2e00720c */ /* 0x000fe40003fc6270 */
[----:B------:R-:W-:Y:S02]  /*15fc0*/  FSEL R158, R120, -INF , !P5 ;  /* 0xff800000789e7808 */ /* 0x000fe40006800000 */
[----:B------:R-:W-:Y:S02]  /*15fd0*/  FSEL R124, R124, -INF , P4 ;  /* 0xff8000007c7c7808 */ /* 0x000fe40002000000 */
[----:B------:R-:W-:-:S02]  /*15fe0*/  ISETP.GE.AND P5, PT, R40, R203, PT ;  /* 0x000000cb2800720c */ /* 0x000fc40003fa6270 */
[-C--:B------:R-:W-:Y:S02]  /*15ff0*/  ISETP.GE.AND P2, PT, R38, R203.reuse, PT ;  /* 0x000000cb2600720c */ /* 0x080fe40003f46270 */
[----:B------:R-:W-:Y:S02]  /*16000*/  FSEL R150, R121, -INF , !P1 ;  /* 0xff80000079967808 */ /* 0x000fe40004800000 */
[----:B------:R-:W-:Y:S02]  /*16010*/  ISETP.GE.AND P1, PT, R36, R203, PT ;  /* 0x000000cb2400720c */ /* 0x000fe40003f26270 */
[----:B------:R-:W-:Y:S01]  /*16020*/  FSEL R154, R124, -INF , !P6 ;  /* 0xff8000007c9a7808 */ /* 0x000fe20007000000 */
[----:B------:R-:W-:Y:S01]  /*16030*/  IMAD.MOV.U32 R11, RZ, RZ, R94 ;  /* 0x000000ffff0b7224 */ /* 0x000fe200078e005e */
[----:B------:R-:W-:Y:S02]  /*16040*/  FSEL R124, R125, -INF , P5 ;  /* 0xff8000007d7c7808 */ /* 0x000fe40002800000 */
[----:B------:R-:W-:-:S02]  /*16050*/  FSEL R120, R127, -INF , P2 ;  /* 0xff8000007f787808 */ /* 0x000fc40001000000 */
[----:B------:R-:W-:Y:S02]  /*16060*/  ISETP.GE.AND P5, PT, R36, R202, PT ;  /* 0x000000ca2400720c */ /* 0x000fe40003fa6270 */
[-C--:B------:R-:W-:Y:S02]  /*16070*/  ISETP.GE.AND P2, PT, R33, R203.reuse, PT ;  /* 0x000000cb2100720c */ /* 0x080fe40003f46270 */
[----:B------:R-:W-:Y:S02]  /*16080*/  FSEL R116, R128, -INF , P1 ;  /* 0xff80000080747808 */ /* 0x000fe40000800000 */
        /* <DEDUP_REMOVED lines=21> */
[----:B------:R-:W-:Y:S02]  /*161e0*/  ISETP.GE.AND P4, PT, R40, R202, PT ;  /* 0x000000ca2800720c */ /* 0x000fe40003f86270 */
[----:B------:R-:W-:Y:S02]  /*161f0*/  FMNMX3.FTZ R11, R11, R216, R210, !PT ;  /* 0x000000d80b0b7276 */ /* 0x000fe400078100d2 */
[----:B------:R-:W-:Y:S01]  /*16200*/  FSEL R120, R120, -INF , !P6 ;  /* 0xff80000078787808 */ /* 0x000fe20007000000 */
[----:B------:R-:W-:Y:S01]  /*16210*/  IMAD.MOV.U32 R64, RZ, RZ, R110 ;  /* 0x000000ffff407224 */ /* 0x000fe200078e006e */
[----:B------:R-:W-:-:S02]  /*16220*/  FSEL R124, R124, -INF , !P4 ;  /* 0xff8000007c7c7808 */ /* 0x000fc40006000000 */
[----:B------:R-:W-:Y:S02]  /*16230*/  ISETP.GE.AND P6, PT, R29, R203, PT ;  /* 0x000000cb1d00720c */ /* 0x000fe40003fc6270 */
[----:B------:R-:W-:Y:S02]  /*16240*/  FMNMX3.FTZ R11, R11, R206, R172, !PT ;  /* 0x000000ce0b0b7276 */ /* 0x000fe400078100ac */
[-C--:B------:R-:W-:Y:S01]  /*16250*/  ISETP.GE.AND P4, PT, R33, R202.reuse, PT ;  /* 0x000000ca2100720c */ /* 0x080fe20003f86270 */
[----:B------:R-:W-:Y:S01]  /*16260*/  IMAD.MOV.U32 R55, RZ, RZ, R114 ;  /* 0x000000ffff377224 */ /* 0x000fe200078e0072 */
[----:B------:R-:W-:Y:S02]  /*16270*/  ISETP.GE.AND P1, PT, R29, R202, PT ;  /* 0x000000ca1d00720c */ /* 0x000fe40003f26270 */
[----:B------:R-:W-:Y:S02]  /*16280*/  FSEL R108, R159, -INF , P6 ;  /* 0xff8000009f6c7808 */ /* 0x000fe40003000000 */
[----:B------:R-:W-:Y:S01]  /*16290*/  FMNMX3.FTZ R11, R11, R168, R166, !PT ;  /* 0x000000a80b0b7276 */ /* 0x000fe200078100a6 */
[----:B------:R-:W-:Y:S01]  /*162a0*/  IMAD.MOV.U32 R54, RZ, RZ, R118 ;  /* 0x000000ffff367224 */ /* 0x000fe200078e0076 */
[----:B------:R-:W-:-:S02]  /*162b0*/  FSEL R112, R112, -INF , !P4 ;  /* 0xff80000070707808 */ /* 0x000fc40006000000 */
[-C--:B------:R-:W-:Y:S02]  /*162c0*/  ISETP.GE.AND P4, PT, R64, R203.reuse, PT ;  /* 0x000000cb4000720c */ /* 0x080fe40003f86270 */
[----:B------:R-:W-:Y:S02]  /*162d0*/  FSEL R106, R156, -INF , P5 ;  /* 0xff8000009c6a7808 */ /* 0x000fe40002800000 */
[----:B------:R-:W-:Y:S02]  /*162e0*/  FSEL R108, R108, -INF , !P1 ;  /* 0xff8000006c6c7808 */ /* 0x000fe40004800000 */
[----:B------:R-:W-:Y:S02]  /*162f0*/  FMNMX3.FTZ R11, R11, R164, R162, !PT ;  /* 0x000000a40b0b7276 */ /* 0x000fe400078100a2 */
[----:B------:R-:W-:Y:S02]  /*16300*/  ISETP.GE.AND P1, PT, R55, R203, PT ;  /* 0x000000cb3700720c */ /* 0x000fe40003f26270 */
[----:B------:R-:W-:-:S02]  /*16310*/  ISETP.GE.AND P6, PT, R64, R202, PT ;  /* 0x000000ca4000720c */ /* 0x000fc40003fc6270 */
[----:B------:R-:W-:Y:S02]  /*16320*/  FSEL R106, R106, -INF , !P2 ;  /* 0xff8000006a6a7808 */ /* 0x000fe40005000000 */
[----:B------:R-:W-:Y:S02]  /*16330*/  FSEL R102, R161, -INF , P4 ;  /* 0xff800000a1667808 */ /* 0x000fe40002000000 */
[----:B------:R-:W-:Y:S02]  /*16340*/  ISETP.GE.AND P2, PT, R54, R203, PT ;  /* 0x000000cb3600720c */ /* 0x000fe40003f46270 */
[----:B------:R-:W-:Y:S02]  /*16350*/  FMNMX3.FTZ R11, R11, R160, R158, !PT ;  /* 0x000000a00b0b7276 */ /* 0x000fe4000781009e */
[----:B------:R-:W-:Y:S02]  /*16360*/  ISETP.GE.AND P5, PT, R55, R202, PT ;  /* 0x000000ca3700720c */ /* 0x000fe40003fa6270 */
[----:B------:R-:W-:-:S02]  /*16370*/  FSEL R98, R163, -INF , P1 ;  /* 0xff800000a3627808 */ /* 0x000fc40000800000 */
[----:B------:R-:W-:Y:S02]  /*16380*/  FSEL R102, R102, -INF , !P6 ;  /* 0xff80000066667808 */ /* 0x000fe40007000000 */
[----:B------:R-:W-:Y:S02]  /*16390*/  ISETP.GE.AND P4, PT, R54, R202, PT ;  /* 0x000000ca3600720c */ /* 0x000fe40003f86270 */
[----:B------:R-:W-:Y:S02]  /*163a0*/  ISETP.GE.AND P6, PT, R10, R203, PT ;  /* 0x000000cb0a00720c */ /* 0x000fe40003fc6270 */
[----:B------:R-:W-:Y:S02]  /*163b0*/  FSEL R169, R169, -INF , P2 ;  /* 0xff800000a9a97808 */ /* 0x000fe40001000000 */
[----:B------:R-:W-:Y:S02]  /*163c0*/  FMNMX3.FTZ R11, R11, R154, R150, !PT ;  /* 0x0000009a0b0b7276 */ /* 0x000fe40007810096 */
[----:B------:R-:W-:-:S02]  /*163d0*/  FSEL R98, R98, -INF , !P5 ;  /* 0xff80000062627808 */ /* 0x000fc40006800000 */
[CC--:B------:R-:W-:Y:S02]  /*163e0*/  ISETP.GE.AND P5, PT, R90.reuse, R203.reuse, PT ;  /* 0x000000cb5a00720c */ /* 0x0c0fe40003fa6270 */
[-C--:B------:R-:W-:Y:S02]  /*163f0*/  ISETP.GE.AND P2, PT, R90, R202.reuse, PT ;  /* 0x000000ca5a00720c */ /* 0x080fe40003f46270 */
[----:B------:R-:W-:Y:S02]  /*16400*/  ISETP.GE.AND P1, PT, R10, R202, PT ;  /* 0x000000ca0a00720c */ /* 0x000fe40003f26270 */
[----:B------:R-:W-:Y:S02]  /*16410*/  FSEL R90, R169, -INF , !P4 ;  /* 0xff800000a95a7808 */ /* 0x000fe40006000000 */
[----:B------:R-:W-:Y:S02]  /*16420*/  FSEL R88, R167, -INF , P6 ;  /* 0xff800000a7587808 */ /* 0x000fe40003000000 */
[----:B------:R-:W-:-:S02]  /*16430*/  ISETP.GE.AND P4, PT, R251, R203, PT ;  /* 0x000000cbfb00720c */ /* 0x000fc40003f86270 */
[----:B------:R-:W-:Y:S02]  /*16440*/  FMNMX3.FTZ R11, R11, R124, R120, !PT ;  /* 0x0000007c0b0b7276 */ /* 0x000fe40007810078 */
[----:B------:R-:W-:Y:S02]  /*16450*/  FSEL R13, R13, -INF , P5 ;  /* 0xff8000000d0d7808 */ /* 0x000fe40002800000 */
[----:B------:R-:W-:Y:S02]  /*16460*/  FSEL R88, R88, -INF , !P1 ;  /* 0xff80000058587808 */ /* 0x000fe40004800000 */
[----:B------:R-:W-:Y:S02]  /*16470*/  ISETP.GE.AND P6, PT, R251, R202, PT ;  /* 0x000000cafb00720c */ /* 0x000fe40003fc6270 */
[----:B------:R-:W-:Y:S02]  /*16480*/  ISETP.GE.AND P1, PT, R86, R203, PT ;  /* 0x000000cb5600720c */ /* 0x000fe40003f26270 */
[----:B------:R-:W-:-:S02]  /*16490*/  FSEL R12, R12, -INF , P4 ;  /* 0xff8000000c0c7808 */ /* 0x000fc40002000000 */
[----:B------:R-:W-:Y:S02]  /*164a0*/  FMNMX3.FTZ R11, R11, R116, R112, !PT ;  /* 0x000000740b0b7276 */ /* 0x000fe40007810070 */
[----:B------:R-:W-:Y:S02]  /*164b0*/  ISETP.GE.AND P5, PT, R86, R202, PT ;  /* 0x000000ca5600720c */ /* 0x000fe40003fa6270 */
[----:B------:R-:W-:Y:S02]  /*164c0*/  FSEL R86, R13, -INF , !P2 ;  /* 0xff8000000d567808 */ /* 0x000fe40005000000 */
[----:B------:R-:W-:Y:S02]  /*164d0*/  ISETP.GE.AND P2, PT, R247, R203, PT ;  /* 0x000000cbf700720c */ /* 0x000fe40003f46270 */
[----:B------:R-:W-:Y:S02]  /*164e0*/  FSEL R84, R12, -INF , !P6 ;  /* 0xff8000000c547808 */ /* 0x000fe40007000000 */
[----:B------:R-:W-:-:S02]  /*164f0*/  FSEL R14, R14, -INF , P1 ;  /* 0xff8000000e0e7808 */ /* 0x000fc40000800000 */
[----:B------:R-:W-:Y:S02]  /*16500*/  FMNMX3.FTZ R11, R11, R108, R106, !PT ;  /* 0x0000006c0b0b7276 */ /* 0x000fe4000781006a */
[----:B------:R-:W-:Y:S02]  /*16510*/  ISETP.GE.AND P6, PT, R80, R203, PT ;  /* 0x000000cb5000720c */ /* 0x000fe40003fc6270 */
[----:B------:R-:W-:Y:S02]  /*16520*/  ISETP.GE.AND P4, PT, R247, R202, PT ;  /* 0x000000caf700720c */ /* 0x000fe40003f86270 */
[----:B------:R-:W-:Y:S02]  /*16530*/  FSEL R9, R9, -INF , P2 ;  /* 0xff80000009097808 */ /* 0x000fe40001000000 */
[----:B------:R-:W-:Y:S02]  /*16540*/  FSEL R82, R14, -INF , !P5 ;  /* 0xff8000000e527808 */ /* 0x000fe40006800000 */
[----:B------:R-:W-:-:S02]  /*16550*/  FMNMX3.FTZ R11, R11, R102, R98, !PT ;  /* 0x000000660b0b7276 */ /* 0x000fc40007810062 */
[----:B------:R-:W-:Y:S02]  /*16560*/  ISETP.GE.AND P1, PT, R80, R202, PT ;  /* 0x000000ca5000720c */ /* 0x000fe40003f26270 */
[C---:B------:R-:W-:Y:S02]  /*16570*/  ISETP.GE.AND P5, PT, R76.reuse, R203, PT ;  /* 0x000000cb4c00720c */ /* 0x040fe40003fa6270 */
[----:B------:R-:W-:Y:S02]  /*16580*/  FSEL R17, R17, -INF , P6 ;  /* 0xff80000011117808 */ /* 0x000fe40003000000 */
[----:B------:R-:W-:Y:S02]  /*16590*/  FSEL R80, R9, -INF , !P4 ;  /* 0xff80000009507808 */ /* 0x000fe40006000000 */
[----:B------:R-:W-:Y:S02]  /*165a0*/  FMNMX3.FTZ R9, R11, R90, R88, !PT ;  /* 0x0000005a0b097276 */ /* 0x000fe40007810058 */
[----:B------:R-:W-:-:S02]  /*165b0*/  ISETP.GE.AND P2, PT, R76, R202, PT ;  /* 0x000000ca4c00720c */ /* 0x000fc40003f46270 */
[----:B------:R-:W-:Y:S02]  /*165c0*/  FSEL R78, R17, -INF , !P1 ;  /* 0xff800000114e7808 */ /* 0x000fe40004800000 */
[----:B------:R-:W-:Y:S02]  /*165d0*/  FSEL R15, R15, -INF , P5 ;  /* 0xff8000000f0f7808 */ /* 0x000fe40002800000 */
[-C--:B------:R-:W-:Y:S02]  /*165e0*/  ISETP.GE.AND P1, PT, R52, R203.reuse, PT ;  /* 0x000000cb3400720c */ /* 0x080fe40003f26270 */
[----:B------:R-:W-:Y:S02]  /*165f0*/  ISETP.GE.AND P4, PT, R68, R203, PT ;  /* 0x000000cb4400720c */ /* 0x000fe40003f86270 */
[----:B------:R-:W-:Y:S02]  /*16600*/  FMNMX3.FTZ R9, R9, R86, R84, !PT ;  /* 0x0000005609097276 */ /* 0x000fe40007810054 */
[----:B------:R-:W-:-:S02]  /*16610*/  FSEL R76, R15, -INF , !P2 ;  /* 0xff8000000f4c7808 */ /* 0x000fc40005000000 */
[-C--:B------:R-:W-:Y:S02]  /*16620*/  ISETP.GE.AND P2, PT, R48, R203.reuse, PT ;  /* 0x000000cb3000720c */ /* 0x080fe40003f46270 */
[----:B------:R-:W-:Y:S02]  /*16630*/  FSEL R18, R18, -INF , P1 ;  /* 0xff80000012127808 */ /* 0x000fe40000800000 */
[----:B------:R-:W-:Y:S02]  /*16640*/  ISETP.GE.AND P1, PT, R42, R203, PT ;  /* 0x000000cb2a00720c */ /* 0x000fe40003f26270 */
[-C--:B------:R-:W-:Y:S02]  /*16650*/  ISETP.GE.AND P6, PT, R68, R202.reuse, PT ;  /* 0x000000ca4400720c */ /* 0x080fe40003fc6270 */
[----:B------:R-:W-:Y:S02]  /*16660*/  ISETP.GE.AND P5, PT, R52, R202, PT ;  /* 0x000000ca3400720c */ /* 0x000fe40003fa6270 */
[----:B------:R-:W-:-:S02]  /*16670*/  FSEL R19, R19, -INF , P4 ;  /* 0xff80000013137808 */ /* 0x000fc40002000000 */
[----:B------:R-:W-:Y:S02]  /*16680*/  FMNMX3.FTZ R9, R9, R82, R80, !PT ;  /* 0x0000005209097276 */ /* 0x000fe40007810050 */
[----:B------:R-:W-:Y:S02]  /*16690*/  FSEL R5, R5, -INF , P2 ;  /* 0xff80000005057808 */ /* 0x000fe40001000000 */
[-C--:B------:R-:W-:Y:S02]  /*166a0*/  ISETP.GE.AND P2, PT, R42, R202.reuse, PT ;  /* 0x000000ca2a00720c */ /* 0x080fe40003f46270 */
[----:B------:R-:W-:Y:S02]  /*166b0*/  FSEL R7, R7, -INF , P1 ;  /* 0xff80000007077808 */ /* 0x000fe40000800000 */
[----:B------:R-:W-:Y:S02]  /*166c0*/  ISETP.GE.AND P4, PT, R48, R202, PT ;  /* 0x000000ca3000720c */ /* 0x000fe40003f86270 */
[----:B------:R-:W-:-:S02]  /*166d0*/  FSEL R74, R19, -INF , !P6 ;  /* 0xff800000134a7808 */ /* 0x000fc40007000000 */
[----:B------:R-:W-:Y:S02]  /*166e0*/  FSEL R72, R18, -INF , !P5 ;  /* 0xff80000012487808 */ /* 0x000fe40006800000 */
        /* <DEDUP_REMOVED lines=9> */
[----:B------:R-:W-:Y:S01]  /*16780*/  FFMA.FTZ R50, R113, R67, -R66 ;  /* 0x0000004371327223 */ /* 0x000fe20000010842 */
[----:B-1----:R-:W-:Y:S02]  /*16790*/  FMNMX.FTZ R33, R5, R10, !PT ;  /* 0x0000000a05217209 */ /* 0x002fe40007810000 */
[----:B------:R-:W-:Y:S02]  /*167a0*/  FSEL R5, R34, RZ, P0 ;  /* 0x000000ff22057208 */ /* 0x000fe40000000000 */
[----:B------:R-:W-:Y:S01]  /*167b0*/  FSETP.NEU.FTZ.AND P1, PT, R33, -INF , PT ;  /* 0xff8000002100780b */ /* 0x000fe20003f3d000 */
[----:B------:R-:W-:Y:S01]  /*167c0*/  FMUL.FTZ R35, R67, R33 ;  /* 0x0000002143237220 */ /* 0x000fe20000410000 */
[----:B------:R-:W-:Y:S01]  /*167d0*/  ISETP.NE.AND P0, PT, R8, RZ, PT ;  /* 0x000000ff0800720c */ /* 0x000fe20003f05270 */
[----:B------:R-:W-:-:S03]  /*167e0*/  FADD.FTZ R2, R2, -R5 ;  /* 0x8000000502027221 */ /* 0x000fc60000010000 */
[----:B------:R-:W-:Y:S02]  /*167f0*/  FSEL R35, R35, RZ, P1 ;  /* 0x000000ff23237208 */ /* 0x000fe40000800000 */
[----:B------:R-:W-:-:S03]  /*16800*/  FSEL R5, R33, RZ, P1 ;  /* 0x000000ff21057208 */ /* 0x000fc60000800000 */
[----:B------:R-:W-:Y:S02]  /*16810*/  FFMA.FTZ R101, R16, R67, -R35 ;  /* 0x0000004310657223 */ /* 0x000fe40000010823 */
[----:B------:R-:W1:Y:S01]  /*16820*/  LDSM.16.MT88.4 R16, [R3+0x5000] ;  /* 0x005000000310783b */ /* 0x000e620000004200 */
[----:B------:R-:W-:Y:S01]  /*16830*/  FADD.FTZ R0, R0, -R5 ;  /* 0x8000000500007221 */ /* 0x000fe20000010000 */
[----:B------:R-:W-:Y:S01]  /*16840*/  FMUL.FTZ R117, R67, R2 ;  /* 0x0000000243757220 */ /* 0x000fe20000410000 */
[----:B------:R-:W-:Y:S02]  /*16850*/  VIADD R2, R3, 0x5000 ;  /* 0x0000500003027836 */ /* 0x000fe40000000000 */
[----:B------:R-:W-:Y:S01]  /*16860*/  FMUL.FTZ R113, R67, R0 ;  /* 0x0000000043717220 */ /* 0x000fe20000410000 */
[----:B------:R-:W-:Y:S02]  /*16870*/  VIADD R0, R3, 0x5020 ;  /* 0x0000502003007836 */ /* 0x000fe40000000000 */
[----:B------:R-:W-:-:S02]  /*16880*/  @P0 VIADD R0, R2, 0xffffffe0 ;  /* 0xffffffe002000836 */ /* 0x000fc40000000000 */
[-CC-:B------:R-:W-:Y:S01]  /*16890*/  FFMA.FTZ R130, R130, R67.reuse, -R66.reuse ;  /* 0x0000004382827223 */ /* 0x180fe20000010842 */
[-CC-:B------:R-:W-:Y:S01]  /*168a0*/  FFMA.FTZ R103, R103, R67.reuse, -R66.reuse ;  /* 0x0000004367677223 */ /* 0x180fe20000010842 */
[-CC-:B------:R-:W-:Y:S01]  /*168b0*/  FFMA.FTZ R156, R4, R67.reuse, -R35.reuse ;  /* 0x00000043049c7223 */ /* 0x180fe20000010823 */
[-CC-:B------:R-:W-:Y:S01]  /*168c0*/  FFMA.FTZ R107, R6, R67.reuse, -R35.reuse ;  /* 0x00000043066b7223 */ /* 0x180fe20000010823 */
[-CC-:B------:R-:W-:Y:S01]  /*168d0*/  FFMA.FTZ R152, R30, R67.reuse, -R35.reuse ;  /* 0x000000431e987223 */ /* 0x180fe20000010823 */
        /* <DEDUP_REMOVED lines=11> */
[-CC-:B------:R-:W-:Y:S01]  /*16990*/  FFMA.FTZ R48, R95, R67.reuse, -R66.reuse ;  /* 0x000000435f307223 */ /* 0x180fe20000010842 */
[-CC-:B------:R-:W-:Y:S01]  /*169a0*/  FFMA.FTZ R42, R37, R67.reuse, -R66.reuse ;  /* 0x00000043252a7223 */ /* 0x180fe20000010842 */
[-CC-:B------:R-:W-:Y:S01]  /*169b0*/  FFMA.FTZ R37, R23, R67.reuse, -R66.reuse ;  /* 0x0000004317257223 */ /* 0x180fe20000010842 */
[-C--:B------:R-:W-:Y:S01]  /*169c0*/  FFMA.FTZ R36, R21, R67.reuse, -R66 ;  /* 0x0000004315247223 */ /* 0x080fe20000010842 */
[-CC-:B------:R-:W-:Y:S01]  /*169d0*/  FFMA.FTZ R95, R22, R67.reuse, -R35.reuse ;  /* 0x00000043165f7223 */ /* 0x180fe20000010823 */
[----:B------:R-:W-:-:S02]  /*169e0*/  FFMA.FTZ R105, R20, R67, -R35 ;  /* 0x0000004314697223 */ /* 0x000fc40000010823 */
[----:B------:R-:W2:Y:S01]  /*169f0*/  LDSM.16.MT88.4 R20, [R3+0x5400] ;  /* 0x005400000314783b */ /* 0x000ea20000004200 */
[-CC-:B------:R-:W-:Y:S01]  /*16a00*/  FFMA.FTZ R46, R87, R67.reuse, -R66.reuse ;  /* 0x00000043572e7223 */ /* 0x180fe20000010842 */
[-CC-:B------:R-:W-:Y:S01]  /*16a10*/  FFMA.FTZ R38, R27, R67.reuse, -R66.reuse ;  /* 0x000000431b267223 */ /* 0x180fe20000010842 */
[-CC-:B------:R-:W-:Y:S01]  /*16a20*/  FFMA.FTZ R128, R26, R67.reuse, -R35.reuse ;  /* 0x000000431a807223 */ /* 0x180fe20000010823 */
[-C--:B------:R-:W-:Y:S01]  /*16a30*/  FFMA.FTZ R2, R24, R67.reuse, -R35 ;  /* 0x0000004318027223 */ /* 0x080fe20000010823 */
[--C-:B------:R-:W-:Y:S01]  /*16a40*/  FFMA.FTZ R87, R25, R67, -R66.reuse ;  /* 0x0000004319577223 */ /* 0x100fe20000010842 */
[----:B---3--:R-:W-:Y:S01]  /*16a50*/  F2FP.BF16.F32.PACK_AB R8, R109, R115 ;  /* 0x000000736d08723e */ /* 0x008fe200000010ff */
[-C--:B----4-:R-:W-:Y:S01]  /*16a60*/  FMUL.FTZ R12, R144, R117.reuse ;  /* 0x00000075900c7220 */ /* 0x090fe20000410000 */
[----:B------:R-:W-:Y:S01]  /*16a70*/  F2FP.BF16.F32.PACK_AB R10, R103, R130 ;  /* 0x00000082670a723e */ /* 0x000fe200000010ff */
[----:B------:R-:W-:Y:S01]  /*16a80*/  FMUL.FTZ R13, R145, R117 ;  /* 0x00000075910d7220 */ /* 0x000fe20000410000 */
[----:B------:R-:W-:Y:S01]  /*16a90*/  F2FP.BF16.F32.PACK_AB R9, R107, R156 ;  /* 0x0000009c6b09723e */ /* 0x000fe200000010ff */
[----:B-----5:R-:W-:Y:S01]  /*16aa0*/  FMUL.FTZ R14, R146, R113 ;  /* 0x00000071920e7220 */ /* 0x020fe20000410000 */
[----:B------:R-:W-:Y:S01]  /*16ab0*/  F2FP.BF16.F32.PACK_AB R11, R152, R101 ;  /* 0x00000065980b723e */ /* 0x000fe200000010ff */
[----:B------:R-:W-:Y:S01]  /*16ac0*/  FMUL.FTZ R15, R147, R113 ;  /* 0x00000071930f7220 */ /* 0x000fe20000410000 */
[----:B------:R-:W3:Y:S01]  /*16ad0*/  LDSM.16.MT88.4 R24, [R0+0x400] ;  /* 0x000400000018783b */ /* 0x000ee20000004200 */
[-C--:B------:R-:W-:Y:S01]  /*16ae0*/  FMUL.FTZ R140, R140, R117.reuse ;  /* 0x000000758c8c7220 */ /* 0x080fe20000410000 */
[----:B------:R-:W-:Y:S01]  /*16af0*/  FMUL.FTZ R141, R141, R117 ;  /* 0x000000758d8d7220 */ /* 0x000fe20000410000 */
[-C--:B------:R-:W-:Y:S01]  /*16b00*/  FMUL.FTZ R142, R142, R113.reuse ;  /* 0x000000718e8e7220 */ /* 0x080fe20000410000 */
[----:B------:R-:W-:Y:S01]  /*16b10*/  FMUL.FTZ R143, R143, R113 ;  /* 0x000000718f8f7220 */ /* 0x000fe20000410000 */
[-CC-:B------:R-:W-:Y:S01]  /*16b20*/  FFMA.FTZ R126, R126, R67.reuse, -R66.reuse ;  /* 0x000000437e7e7223 */ /* 0x180fe20000010842 */
[-CC-:B------:R-:W-:Y:S01]  /*16b30*/  FFMA.FTZ R97, R97, R67.reuse, -R66.reuse ;  /* 0x0000004361617223 */ /* 0x180fe20000010842 */
[-CC-:B------:R-:W-:Y:S01]  /*16b40*/  FFMA.FTZ R122, R122, R67.reuse, -R66.reuse ;  /* 0x000000437a7a7223 */ /* 0x180fe20000010842 */
[----:B------:R-:W-:Y:S01]  /*16b50*/  FFMA.FTZ R93, R93, R67, -R66 ;  /* 0x000000435d5d7223 */ /* 0x000fe20000010842 */
[----:B-1----:R-:W-:Y:S01]  /*16b60*/  HMMA.16816.F32.BF16 R12, R8, R16, R12 ;  /* 0x00000010080c723c */ /* 0x002fe2000004180c */
[----:B------:R-:W-:Y:S04]  /*16b70*/  MUFU.EX2 R128, R128 ;  /* 0x0000008000807308 */ /* 0x000fe80000000800 */
[-C--:B------:R-:W-:Y:S01]  /*16b80*/  FMUL.FTZ R136, R136, R117.reuse ;  /* 0x0000007588887220 */ /* 0x080fe20000410000 */
[----:B------:R-:W-:-:S02]  /*16b90*/  FMUL.FTZ R137, R137, R117 ;  /* 0x0000007589897220 */ /* 0x000fc40000410000 */
[----:B------:R-:W-:Y:S01]  /*16ba0*/  HMMA.16816.F32.BF16 R16, R8, R18, R140 ;  /* 0x000000120810723c */ /* 0x000fe2000004188c */
[----:B------:R-:W-:Y:S02]  /*16bb0*/  MUFU.EX2 R126, R126 ;  /* 0x0000007e007e7308 */ /* 0x000fe40000000800 */
        /* <DEDUP_REMOVED lines=8> */
[----:B------:R-:W1:Y:S08]  /*16c40*/  MUFU.EX2 R93, R93 ;  /* 0x0000005d005d7308 */ /* 0x000e700000000800 */
[----:B------:R-:W4:Y:S08]  /*16c50*/  MUFU.EX2 R95, R95 ;  /* 0x0000005f005f7308 */ /* 0x000f300000000800 */
[----:B------:R-:W-:Y:S08]  /*16c60*/  MUFU.EX2 R105, R105 ;  /* 0x0000006900697308 */ /* 0x000ff00000000800 */
[----:B------:R5:W3:Y:S01]  /*16c70*/  MUFU.EX2 R140, R2 ;  /* 0x00000002008c7308 */ /* 0x000ae20000000800 */
[----:B--2---:R-:W-:Y:S03]  /*16c80*/  HMMA.16816.F32.BF16 R136, R8, R4, R136 ;  /* 0x000000040888723c */ /* 0x004fe60000041888 */
[-CC-:B------:R-:W-:Y:S01]  /*16c90*/  FFMA.FTZ R44, R43, R67.reuse, -R66.reuse ;  /* 0x000000432b2c7223 */ /* 0x180fe20000010842 */
[-CC-:B------:R-:W-:Y:S01]  /*16ca0*/  FFMA.FTZ R43, R39, R67.reuse, -R66.reuse ;  /* 0x00000043272b7223 */ /* 0x180fe20000010842 */
[----:B------:R-:W-:-:S03]  /*16cb0*/  FFMA.FTZ R39, R31, R67, -R66 ;  /* 0x000000431f277223 */ /* 0x000fc60000010842 */
[----:B------:R-:W-:Y:S01]  /*16cc0*/  HMMA.16816.F32.BF16 R8, R8, R6, R132 ;  /* 0x000000060808723c */ /* 0x000fe20000041884 */
[----:B------:R-:W2:Y:S02]  /*16cd0*/  LDSM.16.MT88.4 R4, [R3+0x5800] ;  /* 0x005800000304783b */ /* 0x000ea40000004200 */
[----:B-1----:R-:W-:Y:S02]  /*16ce0*/  F2FP.BF16.F32.PACK_AB R30, R93, R122 ;  /* 0x0000007a5d1e723e */ /* 0x002fe400000010ff */
[----:B----4-:R-:W-:Y:S01]  /*16cf0*/  F2FP.BF16.F32.PACK_AB R29, R95, R128 ;  /* 0x000000805f1d723e */ /* 0x010fe200000010ff */
[--C-:B-----5:R-:W-:Y:S01]  /*16d00*/  FFMA.FTZ R2, R28, R67, -R35.reuse ;  /* 0x000000431c027223 */ /* 0x120fe20000010823 */
[----:B------:R-:W-:Y:S02]  /*16d10*/  F2FP.BF16.F32.PACK_AB R28, R97, R126 ;  /* 0x0000007e611c723e */ /* 0x000fe400000010ff */
[----:B---3--:R-:W-:Y:S01]  /*16d20*/  F2FP.BF16.F32.PACK_AB R31, R140, R105 ;  /* 0x000000698c1f723e */ /* 0x008fe200000010ff */
[-CC-:B------:R-:W-:Y:S01]  /*16d30*/  FFMA.FTZ R118, R62, R67.reuse, -R66.reuse ;  /* 0x000000433e767223 */ /* 0x180fe20000010842 */
[-CC-:B------:R-:W-:Y:S01]  /*16d40*/  FFMA.FTZ R91, R249, R67.reuse, -R66.reuse ;  /* 0x00000043f95b7223 */ /* 0x180fe20000010842 */
[-CC-:B------:R-:W-:Y:S01]  /*16d50*/  FFMA.FTZ R114, R245, R67.reuse, -R66.reuse ;  /* 0x00000043f5727223 */ /* 0x180fe20000010842 */
[-CC-:B------:R-:W-:Y:S01]  /*16d60*/  FFMA.FTZ R89, R243, R67.reuse, -R66.reuse ;  /* 0x00000043f3597223 */ /* 0x180fe20000010842 */
[-CC-:B------:R-:W-:Y:S01]  /*16d70*/  FFMA.FTZ R119, R165, R67.reuse, -R35.reuse ;  /* 0x00000043a5777223 */ /* 0x180fe20000010823 */
[-CC-:B------:R-:W-:Y:S01]  /*16d80*/  FFMA.FTZ R121, R252, R67.reuse, -R35.reuse ;  /* 0x00000043fc797223 */ /* 0x180fe20000010823 */
[-CC-:B------:R-:W-:Y:S01]  /*16d90*/  FFMA.FTZ R132, R250, R67.reuse, -R35.reuse ;  /* 0x00000043fa847223 */ /* 0x180fe20000010823 */
[C---:B------:R-:W-:Y:S01]  /*16da0*/  HMMA.16816.F32.BF16 R12, R28.reuse, R20, R12 ;  /* 0x000000141c0c723c */ /* 0x040fe2000004180c */
[----:B------:R-:W-:Y:S07]  /*16db0*/  MUFU.EX2 R118, R118 ;  /* 0x0000007600767308 */ /* 0x000fee0000000800 */
[C---:B------:R-:W-:Y:S01]  /*16dc0*/  HMMA.16816.F32.BF16 R16, R28.reuse, R22, R16 ;  /* 0x000000161c10723c */ /* 0x040fe20000041810 */
[----:B------:R-:W1:Y:S01]  /*16dd0*/  LDSM.16.MT88.4 R20, [R0+0x800] ;  /* 0x000800000014783b */ /* 0x000e620000004200 */
[----:B------:R-:W3:Y:S06]  /*16de0*/  MUFU.EX2 R91, R91 ;  /* 0x0000005b005b7308 */ /* 0x000eec0000000800 */
[C---:B------:R-:W-:Y:S02]  /*16df0*/  HMMA.16816.F32.BF16 R136, R28.reuse, R24, R136 ;  /* 0x000000181c88723c */ /* 0x040fe40000041888 */
[----:B------:R-:W-:Y:S08]  /*16e00*/  MUFU.EX2 R114, R114 ;  /* 0x0000007200727308 */ /* 0x000ff00000000800 */
[----:B------:R-:W4:Y:S01]  /*16e10*/  MUFU.EX2 R89, R89 ;  /* 0x0000005900597308 */ /* 0x000f220000000800 */
[----:B------:R-:W-:Y:S01]  /*16e20*/  HMMA.16816.F32.BF16 R24, R28, R26, R8 ;  /* 0x0000001a1c18723c */ /* 0x000fe20000041808 */
[----:B------:R-:W5:Y:S06]  /*16e30*/  LDSM.16.MT88.4 R8, [R3+0x5c00] ;  /* 0x005c00000308783b */ /* 0x000f6c0000004200 */
[----:B------:R-:W-:Y:S08]  /*16e40*/  MUFU.EX2 R134, R2 ;  /* 0x0000000200867308 */ /* 0x000ff00000000800 */
[----:B------:R-:W2:Y:S08]  /*16e50*/  MUFU.EX2 R119, R119 ;  /* 0x0000007700777308 */ /* 0x000eb00000000800 */
        /* <DEDUP_REMOVED lines=11> */
[----:B----4-:R-:W-:Y:S02]  /*16f10*/  F2FP.BF16.F32.PACK_AB R30, R89, R114 ;  /* 0x00000072591e723e */ /* 0x010fe400000010ff */
[----:B--2---:R-:W-:Y:S01]  /*16f20*/  F2FP.BF16.F32.PACK_AB R29, R119, R134 ;  /* 0x00000086771d723e */ /* 0x004fe200000010ff */
[----:B------:R-:W-:Y:S01]  /*16f30*/  MUFU.EX2 R110, R110 ;  /* 0x0000006e006e7308 */ /* 0x000fe20000000800 */
[----:B-1----:R-:W-:-:S07]  /*16f40*/  F2FP.BF16.F32.PACK_AB R31, R132, R121 ;  /* 0x00000079841f723e */ /* 0x002fce00000010ff */
[----:B------:R-:W1:Y:S01]  /*16f50*/  MUFU.EX2 R85, R85 ;  /* 0x0000005500557308 */ /* 0x000e620000000800 */
[C---:B------:R-:W-:Y:S07]  /*16f60*/  HMMA.16816.F32.BF16 R12, R28.reuse, R4, R12 ;  /* 0x000000041c0c723c */ /* 0x040fee000004180c */
[----:B------:R-:W-:Y:S01]  /*16f70*/  MUFU.EX2 R104, R104 ;  /* 0x0000006800687308 */ /* 0x000fe20000000800 */
[C---:B------:R-:W-:Y:S01]  /*16f80*/  HMMA.16816.F32.BF16 R16, R28.reuse, R6, R16 ;  /* 0x000000061c10723c */ /* 0x040fe20000041810 */
[----:B------:R-:W2:Y:S06]  /*16f90*/  LDSM.16.MT88.4 R4, [R0+0xc00] ;  /* 0x000c00000004783b */ /* 0x000eac0000004200 */
[----:B------:R-:W3:Y:S08]  /*16fa0*/  MUFU.EX2 R83, R83 ;  /* 0x0000005300537308 */ /* 0x000ef00000000800 */
[----:B------:R-:W-:Y:S08]  /*16fb0*/  MUFU.EX2 R144, R144 ;  /* 0x0000009000907308 */ /* 0x000ff00000000800 */
[----:B------:R-:W4:Y:S08]  /*16fc0*/  MUFU.EX2 R125, R125 ;  /* 0x0000007d007d7308 */ /* 0x000f300000000800 */
[----:B------:R-:W-:Y:S08]  /*16fd0*/  MUFU.EX2 R127, R127 ;  /* 0x0000007f007f7308 */ /* 0x000ff00000000800 */
[----:B------:R-:W5:Y:S01]  /*16fe0*/  MUFU.EX2 R142, R142 ;  /* 0x0000008e008e7308 */ /* 0x000f620000000800 */
[C---:B------:R-:W-:Y:S08]  /*16ff0*/  HMMA.16816.F32.BF16 R136, R28.reuse, R20, R136 ;  /* 0x000000141c88723c */ /* 0x040ff00000041888 */
[----:B------:R-:W-:Y:S03]  /*17000*/  HMMA.16816.F32.BF16 R24, R28, R22, R24 ;  /* 0x000000161c18723c */ /* 0x000fe60000041818 */
[----:B-1----:R-:W-:Y:S01]  /*17010*/  F2FP.BF16.F32.PACK_AB R28, R85, R110 ;  /* 0x0000006e551c723e */ /* 0x002fe200000010ff */
[----:B------:R-:W1:Y:S01]  /*17020*/  LDSM.16.MT88.4 R20, [R3+0x6000] ;  /* 0x006000000314783b */ /* 0x000e620000004200 */
[----:B---3--:R-:W-:-:S02]  /*17030*/  F2FP.BF16.F32.PACK_AB R30, R83, R104 ;  /* 0x00000068531e723e */ /* 0x008fc400000010ff */
[----:B----4-:R-:W-:Y:S02]  /*17040*/  F2FP.BF16.F32.PACK_AB R29, R125, R144 ;  /* 0x000000907d1d723e */ /* 0x010fe400000010ff */
[----:B-----5:R-:W-:Y:S01]  /*17050*/  F2FP.BF16.F32.PACK_AB R31, R142, R127 ;  /* 0x0000007f8e1f723e */ /* 0x020fe200000010ff */
[-CC-:B------:R-:W-:Y:S01]  /*17060*/  FFMA.FTZ R111, R131, R67.reuse, -R66.reuse ;  /* 0x00000043836f7223 */ /* 0x180fe20000010842 */
[-CC-:B------:R-:W-:Y:S01]  /*17070*/  FFMA.FTZ R100, R233, R67.reuse, -R66.reuse ;  /* 0x00000043e9647223 */ /* 0x180fe20000010842 */
[-CC-:B------:R-:W-:Y:S01]  /*17080*/  FFMA.FTZ R81, R231, R67.reuse, -R66.reuse ;  /* 0x00000043e7517223 */ /* 0x180fe20000010842 */
[----:B------:R-:W-:-:S03]  /*17090*/  FFMA.FTZ R96, R229, R67, -R66 ;  /* 0x00000043e5607223 */ /* 0x000fc60000010842 */
[C---:B------:R-:W-:Y:S03]  /*170a0*/  HMMA.16816.F32.BF16 R12, R28.reuse, R8, R12 ;  /* 0x000000081c0c723c */ /* 0x040fe6000004180c */
[-C--:B------:R-:W-:Y:S01]  /*170b0*/  FFMA.FTZ R79, R227, R67.reuse, -R66 ;  /* 0x00000043e34f7223 */ /* 0x080fe20000010842 */
[-CC-:B------:R-:W-:Y:S01]  /*170c0*/  FFMA.FTZ R174, R174, R67.reuse, -R35.reuse ;  /* 0x00000043aeae7223 */ /* 0x180fe20000010823 */
[-CC-:B------:R-:W-:Y:S01]  /*170d0*/  FFMA.FTZ R131, R240, R67.reuse, -R35.reuse ;  /* 0x00000043f0837223 */ /* 0x180fe20000010823 */
[-CC-:B------:R-:W-:Y:S01]  /*170e0*/  FFMA.FTZ R133, R238, R67.reuse, -R35.reuse ;  /* 0x00000043ee857223 */ /* 0x180fe20000010823 */
[----:B------:R-:W-:Y:S01]  /*170f0*/  FFMA.FTZ R146, R236, R67, -R35 ;  /* 0x00000043ec927223 */ /* 0x000fe20000010823 */
[C---:B------:R-:W-:Y:S01]  /*17100*/  HMMA.16816.F32.BF16 R16, R28.reuse, R10, R16 ;  /* 0x0000000a1c10723c */ /* 0x040fe20000041810 */
[----:B------:R-:W3:Y:S01]  /*17110*/  LDSM.16.MT88.4 R8, [R0+0x1000] ;  /* 0x001000000008783b */ /* 0x000ee20000004200 */
        /* <DEDUP_REMOVED lines=27> */
[----:B------:R-:W3:Y:S08]  /*172d0*/  MUFU.EX2 R75, R75 ;  /* 0x0000004b004b7308 */ /* 0x000ef00000000800 */
[----:B------:R-:W-:Y:S01]  /*172e0*/  MUFU.EX2 R92, R92 ;  /* 0x0000005c005c7308 */ /* 0x000fe20000000800 */
[C---:B------:R-:W-:Y:S07]  /*172f0*/  HMMA.16816.F32.BF16 R136, R28.reuse, R8, R136 ;  /* 0x000000081c88723c */ /* 0x040fee0000041888 */
        /* <DEDUP_REMOVED lines=42> */
[-CC-:B------:R-:W-:Y:S01]  /*175a0*/  FFMA.FTZ R57, R57, R67.reuse, -R66.reuse ;  /* 0x0000004339397223 */ /* 0x180fe20000010842 */
[-C--:B------:R-:W-:Y:S01]  /*175b0*/  FFMA.FTZ R56, R179, R67.reuse, -R66 ;  /* 0x00000043b3387223 */ /* 0x080fe20000010842 */
[-CC-:B------:R-:W-:Y:S01]  /*175c0*/  FFMA.FTZ R228, R228, R67.reuse, -R35.reuse ;  /* 0x00000043e4e47223 */ /* 0x180fe20000010823 */
[-CC-:B------:R-:W-:Y:S01]  /*175d0*/  FFMA.FTZ R153, R226, R67.reuse, -R35.reuse ;  /* 0x00000043e2997223 */ /* 0x180fe20000010823 */
[-CC-:B------:R-:W-:Y:S01]  /*175e0*/  FFMA.FTZ R222, R222, R67.reuse, -R35.reuse ;  /* 0x00000043dede7223 */ /* 0x180fe20000010823 */
[C---:B------:R-:W-:Y:S01]  /*175f0*/  HMMA.16816.F32.BF16 R16, R28.reuse, R10, R16 ;  /* 0x0000000a1c10723c */ /* 0x040fe20000041810 */
[----:B------:R-:W3:Y:S02]  /*17600*/  LDSM.16.MT88.4 R8, [R0+0x1c00] ;  /* 0x001c00000008783b */ /* 0x000ee40000004200 */
        /* <DEDUP_REMOVED lines=56> */
[----:B------:R-:W-:Y:S08]  /*17990*/  MUFU.EX2 R48, R48 ;  /* 0x0000003000307308 */ /* 0x000ff00000000800 */
[----:B------:R-:W-:Y:S08]  /*179a0*/  MUFU.EX2 R168, R168 ;  /* 0x000000a800a87308 */ /* 0x000ff00000000800 */
[----:B------:R-:W3:Y:S08]  /*179b0*/  MUFU.EX2 R159, R159 ;  /* 0x0000009f009f7308 */ /* 0x000ef00000000800 */
[----:B------:R-:W-:Y:S08]  /*179c0*/  MUFU.EX2 R161, R161 ;  /* 0x000000a100a17308 */ /* 0x000ff00000000800 */
[----:B------:R-:W4:Y:S01]  /*179d0*/  MUFU.EX2 R162, R162 ;  /* 0x000000a200a27308 */ /* 0x000f220000000800 */
[----:B------:R-:W-:Y:S03]  /*179e0*/  HMMA.16816.F32.BF16 R136, R28, R20, R136 ;  /* 0x000000141c88723c */ /* 0x000fe60000041888 */
[----:B-1----:R-:W-:Y:S01]  /*179f0*/  F2FP.BF16.F32.PACK_AB R20, R50, R51 ;  /* 0x000000333214723e */ /* 0x002fe200000010ff */
[----:B------:R-:W-:Y:S01]  /*17a00*/  FFMA.FTZ R156, R207, R113, R156 ;  /* 0x00000071cf9c7223 */ /* 0x000fe2000001009c */
[----:B---3--:R-:W-:-:S03]  /*17a10*/  F2FP.BF16.F32.PACK_AB R21, R159, R168 ;  /* 0x000000a89f15723e */ /* 0x008fc600000010ff */
[----:B------:R-:W-:Y:S03]  /*17a20*/  HMMA.16816.F32.BF16 R24, R28, R22, R24 ;  /* 0x000000161c18723c */ /* 0x000fe60000041818 */
[----:B------:R-:W-:Y:S01]  /*17a30*/  F2FP.BF16.F32.PACK_AB R22, R48, R49 ;  /* 0x000000313016723e */ /* 0x000fe200000010ff */
[----:B------:R-:W-:Y:S01]  /*17a40*/  FFMA.FTZ R208, R208, R117, R115 ;  /* 0x00000075d0d07223 */ /* 0x000fe20000010073 */
[----:B------:R-:W-:Y:S01]  /*17a50*/  FADD.FTZ R156, R107, R156 ;  /* 0x0000009c6b9c7221 */ /* 0x000fe20000010000 */
[----:B------:R-:W1:Y:S01]  /*17a60*/  LDSM.16.MT88.4 R28, [R3+0x7800] ;  /* 0x00780000031c783b */ /* 0x000e620000004200 */
[----:B----4-:R-:W-:Y:S01]  /*17a70*/  F2FP.BF16.F32.PACK_AB R23, R162, R161 ;  /* 0x000000a1a217723e */ /* 0x010fe200000010ff */
[----:B------:R-:W-:-:S06]  /*17a80*/  FADD.FTZ R109, R109, R208 ;  /* 0x000000d06d6d7221 */ /* 0x000fcc0000010000 */
[----:B-----5:R-:W-:Y:S05]  /*17a90*/  HMMA.16816.F32.BF16 R12, R20, R8, R12 ;  /* 0x00000008140c723c */ /* 0x020fea000004180c */
[----:B------:R-:W-:Y:S01]  /*17aa0*/  FADD.FTZ R9, R101, R156 ;  /* 0x0000009c65097221 */ /* 0x000fe20000010000 */
[----:B------:R-:W-:-:S03]  /*17ab0*/  FADD.FTZ R8, R130, R109 ;  /* 0x0000006d82087221 */ /* 0x000fc60000010000 */
[----:B------:R-:W-:Y:S01]  /*17ac0*/  FADD.FTZ R9, R152, R9 ;  /* 0x0000000998097221 */ /* 0x000fe20000010000 */
[----:B------:R-:W-:Y:S01]  /*17ad0*/  FADD.FTZ R103, R103, R8 ;  /* 0x0000000867677221 */ /* 0x000fe20000010000 */
[C---:B------:R-:W-:Y:S03]  /*17ae0*/  HMMA.16816.F32.BF16 R16, R20.reuse, R10, R16 ;  /* 0x0000000a1410723c */ /* 0x040fe60000041810 */
[----:B------:R-:W-:Y:S02]  /*17af0*/  FADD.FTZ R128, R128, R9 ;  /* 0x0000000980807221 */ /* 0x000fe40000010000 */
[----:B------:R-:W3:Y:S01]  /*17b00*/  LDSM.16.MT88.4 R8, [R0+0x2800] ;  /* 0x002800000008783b */ /* 0x000ee20000004200 */
[-C--:B------:R-:W-:Y:S01]  /*17b10*/  FFMA.FTZ R130, R150, R67.reuse, -R35 ;  /* 0x0000004396827223 */ /* 0x080fe20000010823 */
[----:B------:R-:W-:Y:S01]  /*17b20*/  FADD.FTZ R150, R126, R103 ;  /* 0x000000677e967221 */ /* 0x000fe20000010000 */
[-CC-:B------:R-:W-:Y:S01]  /*17b30*/  FFMA.FTZ R47, R47, R67.reuse, -R66.reuse ;  /* 0x000000432f2f7223 */ /* 0x180fe20000010842 */
[-C--:B------:R-:W-:Y:S01]  /*17b40*/  FFMA.FTZ R45, R45, R67.reuse, -R66 ;  /* 0x000000432d2d7223 */ /* 0x080fe20000010842 */
[-CC-:B------:R-:W-:Y:S01]  /*17b50*/  FFMA.FTZ R160, R160, R67.reuse, -R35.reuse ;  /* 0x00000043a0a07223 */ /* 0x180fe20000010823 */
[----:B------:R-:W-:Y:S01]  /*17b60*/  FADD.FTZ R97, R97, R150 ;  /* 0x0000009661617221 */ /* 0x000fe20000010000 */
[-CC-:B------:R-:W-:Y:S01]  /*17b70*/  FFMA.FTZ R158, R158, R67.reuse, -R35.reuse ;  /* 0x000000439e9e7223 */ /* 0x180fe20000010823 */
[----:B------:R-:W-:Y:S01]  /*17b80*/  FFMA.FTZ R154, R154, R67, -R35 ;  /* 0x000000439a9a7223 */ /* 0x000fe20000010823 */
[----:B--2---:R-:W-:Y:S03]  /*17b90*/  HMMA.16816.F32.BF16 R136, R20, R4, R136 ;  /* 0x000000041488723c */ /* 0x004fe60000041888 */
[----:B------:R-:W-:Y:S01]  /*17ba0*/  FADD.FTZ R4, R122, R97 ;  /* 0x000000617a047221 */ /* 0x000fe20000010000 */
[----:B------:R-:W-:Y:S01]  /*17bb0*/  MUFU.EX2 R47, R47 ;  /* 0x0000002f002f7308 */ /* 0x000fe20000000800 */
[----:B------:R-:W-:-:S02]  /*17bc0*/  FADD.FTZ R128, R95, R128 ;  /* 0x000000805f807221 */ /* 0x000fc40000010000 */
[----:B------:R-:W-:-:S05]  /*17bd0*/  FADD.FTZ R93, R93, R4 ;  /* 0x000000045d5d7221 */ /* 0x000fca0000010000 */
[----:B------:R-:W2:Y:S01]  /*17be0*/  MUFU.EX2 R46, R46 ;  /* 0x0000002e002e7308 */ /* 0x000ea20000000800 */
[----:B------:R-:W-:Y:S07]  /*17bf0*/  HMMA.16816.F32.BF16 R24, R20, R6, R24 ;  /* 0x000000061418723c */ /* 0x000fee0000041818 */
[----:B------:R-:W-:Y:S01]  /*17c00*/  MUFU.EX2 R45, R45 ;  /* 0x0000002d002d7308 */ /* 0x000fe20000000800 */
[----:B------:R-:W-:Y:S01]  /*17c10*/  FADD.FTZ R118, R118, R93 ;  /* 0x0000005d76767221 */ /* 0x000fe20000010000 */
[----:B------:R-:W4:Y:S06]  /*17c20*/  LDSM.16.MT88.4 R20, [R3+0x7c00] ;  /* 0x007c00000314783b */ /* 0x000f2c0000004200 */
[----:B------:R-:W5:Y:S08]  /*17c30*/  MUFU.EX2 R44, R44 ;  /* 0x0000002c002c7308 */ /* 0x000f700000000800 */
[----:B------:R-:W-:Y:S08]  /*17c40*/  MUFU.EX2 R160, R160 ;  /* 0x000000a000a07308 */ /* 0x000ff00000000800 */
[----:B------:R-:W1:Y:S08]  /*17c50*/  MUFU.EX2 R115, R158 ;  /* 0x0000009e00737308 */ /* 0x000e700000000800 */
[----:B------:R-:W-:Y:S08]  /*17c60*/  MUFU.EX2 R107, R154 ;  /* 0x0000009a006b7308 */ /* 0x000ff00000000800 */
[----:B------:R-:W3:Y:S01]  /*17c70*/  MUFU.EX2 R130, R130 ;  /* 0x0000008200827308 */ /* 0x000ee20000000800 */
[----:B------:R-:W-:Y:S01]  /*17c80*/  FADD.FTZ R105, R105, R128 ;  /* 0x0000008069697221 */ /* 0x000fe20000010000 */
[----:B------:R-:W-:-:S03]  /*17c90*/  FADD.FTZ R91, R91, R118 ;  /* 0x000000765b5b7221 */ /* 0x000fc60000010000 */
[----:B------:R-:W-:Y:S01]  /*17ca0*/  FADD.FTZ R105, R140, R105 ;  /* 0x000000698c697221 */ /* 0x000fe20000010000 */
[----:B------:R-:W-:Y:S01]  /*17cb0*/  FADD.FTZ R114, R114, R91 ;  /* 0x0000005b72727221 */ /* 0x000fe20000010000 */
[----:B--2---:R-:W-:Y:S01]  /*17cc0*/  F2FP.BF16.F32.PACK_AB R4, R46, R47 ;  /* 0x0000002f2e04723e */ /* 0x004fe200000010ff */
[----:B------:R-:W-:Y:S01]  /*17cd0*/  FFMA.FTZ R122, R124, R67, -R35 ;  /* 0x000000437c7a7223 */ /* 0x000fe20000010823 */
[----:B-----5:R-:W-:Y:S01]  /*17ce0*/  F2FP.BF16.F32.PACK_AB R6, R44, R45 ;  /* 0x0000002d2c06723e */ /* 0x020fe200000010ff */
[----:B------:R-:W-:Y:S01]  /*17cf0*/  FADD.FTZ R134, R134, R105 ;  /* 0x0000006986867221 */ /* 0x000fe20000010000 */
[----:B-1----:R-:W-:Y:S01]  /*17d00*/  F2FP.BF16.F32.PACK_AB R5, R115, R160 ;  /* 0x000000a07305723e */ /* 0x002fe200000010ff */
[----:B------:R-:W-:Y:S01]  /*17d10*/  FADD.FTZ R89, R89, R114 ;  /* 0x0000007259597221 */ /* 0x000fe20000010000 */
[-CC-:B------:R-:W-:Y:S01]  /*17d20*/  FFMA.FTZ R120, R120, R67.reuse, -R35.reuse ;  /* 0x0000004378787223 */ /* 0x180fe20000010823 */
[--C-:B------:R-:W-:Y:S01]  /*17d30*/  FFMA.FTZ R116, R116, R67, -R35.reuse ;  /* 0x0000004374747223 */ /* 0x100fe20000010823 */
[----:B---3--:R-:W-:Y:S01]  /*17d40*/  F2FP.BF16.F32.PACK_AB R7, R130, R107 ;  /* 0x0000006b8207723e */ /* 0x008fe200000010ff */
[----:B------:R-:W-:Y:S01]  /*17d50*/  FFMA.FTZ R95, R112, R67, -R35 ;  /* 0x00000043705f7223 */ /* 0x000fe20000010823 */
[----:B------:R-:W-:Y:S01]  /*17d60*/  FADD.FTZ R134, R119, R134 ;  /* 0x0000008677867221 */ /* 0x000fe20000010000 */
[----:B------:R-:W-:Y:S01]  /*17d70*/  FADD.FTZ R112, R110, R89 ;  /* 0x000000596e707221 */ /* 0x000fe20000010000 */
[----:B------:R-:W-:Y:S02]  /*17d80*/  MUFU.EX2 R43, R43 ;  /* 0x0000002b002b7308 */ /* 0x000fe40000000800 */
[----:B------:R-:W-:Y:S01]  /*17d90*/  FADD.FTZ R121, R121, R134 ;  /* 0x0000008679797221 */ /* 0x000fe20000010000 */
[C---:B------:R-:W-:Y:S05]  /*17da0*/  HMMA.16816.F32.BF16 R12, R4.reuse, R28, R12 ;  /* 0x0000001c040c723c */ /* 0x040fea000004180c */
[----:B------:R-:W1:Y:S03]  /*17db0*/  MUFU.EX2 R42, R42 ;  /* 0x0000002a002a7308 */ /* 0x000e660000000800 */
[----:B------:R-:W-:Y:S01]  /*17dc0*/  HMMA.16816.F32.BF16 R16, R4, R30, R16 ;  /* 0x0000001e0410723c */ /* 0x000fe20000041810 */
[----:B------:R-:W2:Y:S04]  /*17dd0*/  LDSM.16.MT88.4 R28, [R0+0x2c00] ;  /* 0x002c0000001c783b */ /* 0x000ea80000004200 */
[----:B------:R-:W-:Y:S01]  /*17de0*/  MUFU.EX2 R40, R40 ;  /* 0x0000002800287308 */ /* 0x000fe20000000800 */
[----:B------:R-:W-:-:S02]  /*17df0*/  FADD.FTZ R121, R132, R121 ;  /* 0x0000007984797221 */ /* 0x000fc40000010000 */
[----:B------:R-:W-:Y:S05]  /*17e00*/  HMMA.16816.F32.BF16 R136, R4, R8, R136 ;  /* 0x000000080488723c */ /* 0x000fea0000041888 */
[----:B------:R-:W3:Y:S01]  /*17e10*/  MUFU.EX2 R39, R39 ;  /* 0x0000002700277308 */ /* 0x000ee20000000800 */
[----:B------:R-:W-:-:S07]  /*17e20*/  FADD.FTZ R9, R85, R112 ;  /* 0x0000007055097221 */ /* 0x000fce0000010000 */
[----:B------:R-:W-:Y:S08]  /*17e30*/  MUFU.EX2 R122, R122 ;  /* 0x0000007a007a7308 */ /* 0x000ff00000000800 */
[----:B------:R-:W5:Y:S08]  /*17e40*/  MUFU.EX2 R93, R120 ;  /* 0x00000078005d7308 */ /* 0x000f700000000800 */
[----:B------:R-:W-:Y:S08]  /*17e50*/  MUFU.EX2 R91, R116 ;  /* 0x00000074005b7308 */ /* 0x000ff00000000800 */
[----:B------:R-:W4:Y:S01]  /*17e60*/  MUFU.EX2 R110, R95 ;  /* 0x0000005f006e7308 */ /* 0x000f220000000800 */
[----:B------:R-:W-:Y:S01]  /*17e70*/  FADD.FTZ R144, R144, R121 ;  /* 0x0000007990907221 */ /* 0x000fe20000010000 */
[----:B------:R-:W-:-:S03]  /*17e80*/  FADD.FTZ R104, R104, R9 ;  /* 0x0000000968687221 */ /* 0x000fc60000010000 */
[----:B------:R-:W-:Y:S01]  /*17e90*/  FADD.FTZ R144, R125, R144 ;  /* 0x000000907d907221 */ /* 0x000fe20000010000 */
[----:B------:R-:W-:Y:S01]  /*17ea0*/  FADD.FTZ R83, R83, R104 ;  /* 0x0000006853537221 */ /* 0x000fe20000010000 */
[----:B------:R-:W-:Y:S03]  /*17eb0*/  HMMA.16816.F32.BF16 R24, R4, R10, R24 ;  /* 0x0000000a0418723c */ /* 0x000fe60000041818 */
[----:B-1----:R-:W-:Y:S01]  /*17ec0*/  F2FP.BF16.F32.PACK_AB R8, R42, R43 ;  /* 0x0000002b2a08723e */ /* 0x002fe200000010ff */
[----:B------:R-:W-:Y:S01]  /*17ed0*/  FADD.FTZ R127, R127, R144 ;  /* 0x000000907f7f7221 */ /* 0x000fe20000010000 */
[----:B---3--:R-:W-:Y:S01]  /*17ee0*/  F2FP.BF16.F32.PACK_AB R10, R39, R40 ;  /* 0x00000028270a723e */ /* 0x008fe200000010ff */
[----:B------:R-:W-:Y:S01]  /*17ef0*/  FADD.FTZ R100, R100, R83 ;  /* 0x0000005364647221 */ /* 0x000fe20000010000 */
[----:B-----5:R-:W-:Y:S01]  /*17f00*/  F2FP.BF16.F32.PACK_AB R9, R93, R122 ;  /* 0x0000007a5d09723e */ /* 0x020fe200000010ff */
[----:B------:R-:W-:Y:S01]  /*17f10*/  FADD.FTZ R127, R142, R127 ;  /* 0x0000007f8e7f7221 */ /* 0x000fe20000010000 */
[----:B------:R-:W1:Y:S01]  /*17f20*/  LDSM.16.MT88.4 R4, [R3+0x8000] ;  /* 0x008000000304783b */ /* 0x000e620000004200 */
[----:B----4-:R-:W-:Y:S01]  /*17f30*/  F2FP.BF16.F32.PACK_AB R11, R110, R91 ;  /* 0x0000005b6e0b723e */ /* 0x010fe200000010ff */
[----:B------:R-:W-:Y:S01]  /*17f40*/  FADD.FTZ R83, R81, R100 ;  /* 0x0000006451537221 */ /* 0x000fe20000010000 */
[----:B------:R-:W-:-:S05]  /*17f50*/  FADD.FTZ R174, R174, R127 ;  /* 0x0000007faeae7221 */ /* 0x000fca0000010000 */
[----:B------:R-:W-:Y:S05]  /*17f60*/  HMMA.16816.F32.BF16 R12, R8, R20, R12 ;  /* 0x00000014080c723c */ /* 0x000fea000004180c */
        /* <DEDUP_REMOVED lines=8> */
[----:B------:R-:W-:Y:S01]  /*17ff0*/  FADD.FTZ R214, R214, R133 ;  /* 0x00000085d6d67221 */ /* 0x000fe20000010000 */
[C---:B--2---:R-:W-:Y:S03]  /*18000*/  HMMA.16816.F32.BF16 R136, R8.reuse, R28, R136 ;  /* 0x0000001c0888723c */ /* 0x044fe60000041888 */
[----:B------:R-:W-:Y:S01]  /*18010*/  FADD.FTZ R28, R92, R21 ;  /* 0x000000155c1c7221 */ /* 0x000fe20000010000 */
[-CC-:B------:R-:W-:Y:S01]  /*18020*/  FFMA.FTZ R108, R108, R67.reuse, -R35.reuse ;  /* 0x000000436c6c7223 */ /* 0x180fe20000010823 */
[-CC-:B------:R-:W-:Y:S01]  /*18030*/  FFMA.FTZ R106, R106, R67.reuse, -R35.reuse ;  /* 0x000000436a6a7223 */ /* 0x180fe20000010823 */
[----:B------:R-:W-:Y:S01]  /*18040*/  FFMA.FTZ R102, R102, R67, -R35 ;  /* 0x0000004366667223 */ /* 0x000fe20000010823 */
[----:B------:R-:W-:Y:S01]  /*18050*/  FADD.FTZ R214, R141, R214 ;  /* 0x000000d68dd67221 */ /* 0x000fe20000010000 */
[----:B------:R-:W-:Y:S01]  /*18060*/  HMMA.16816.F32.BF16 R16, R8, R22, R16 ;  /* 0x000000160810723c */ /* 0x000fe20000041810 */
[----:B------:R-:W2:Y:S01]  /*18070*/  LDSM.16.MT88.4 R20, [R0+0x3000] ;  /* 0x003000000014783b */ /* 0x000ea20000004200 */
[----:B------:R-:W-:Y:S01]  /*18080*/  MUFU.EX2 R38, R38 ;  /* 0x0000002600267308 */ /* 0x000fe20000000800 */
[----:B------:R-:W-:Y:S01]  /*18090*/  FADD.FTZ R143, R143, R214 ;  /* 0x000000d68f8f7221 */ /* 0x000fe20000010000 */
[----:B------:R-:W-:-:S06]  /*180a0*/  FADD.FTZ R65, R65, R28 ;  /* 0x0000001c41417221 */ /* 0x000fcc0000010000 */
[----:B------:R-:W3:Y:S01]  /*180b0*/  MUFU.EX2 R37, R37 ;  /* 0x0000002500257308 */ /* 0x000ee20000000800 */
[----:B------:R-:W-:-:S07]  /*180c0*/  FADD.FTZ R143, R212, R143 ;  /* 0x0000008fd48f7221 */ /* 0x000fce0000010000 */
        /* <DEDUP_REMOVED lines=9> */
[----:B------:R-:W-:Y:S01]  /*18160*/  FADD.FTZ R63, R63, R28 ;  /* 0x0000001c3f3f7221 */ /* 0x000fe20000010000 */
[----:B------:R-:W-:Y:S01]  /*18170*/  FADD.FTZ R28, R145, R220 ;  /* 0x000000dc911c7221 */ /* 0x000fe20000010000 */
[----:B---3--:R-:W-:Y:S01]  /*18180*/  F2FP.BF16.F32.PACK_AB R8, R37, R38 ;  /* 0x000000262508723e */ /* 0x008fe200000010ff */
[----:B------:R-:W-:Y:S01]  /*18190*/  FFMA.FTZ R123, R123, R67, -R66 ;  /* 0x000000437b7b7223 */ /* 0x000fe20000010842 */
[----:B----4-:R-:W-:Y:S01]  /*181a0*/  F2FP.BF16.F32.PACK_AB R10, R87, R36 ;  /* 0x00000024570a723e */ /* 0x010fe200000010ff */
[----:B------:R-:W-:Y:S01]  /*181b0*/  FADD.FTZ R62, R62, R63 ;  /* 0x0000003f3e3e7221 */ /* 0x000fe20000010000 */
[----:B-----5:R-:W-:Y:S01]  /*181c0*/  F2FP.BF16.F32.PACK_AB R9, R104, R85 ;  /* 0x000000556809723e */ /* 0x020fe200000010ff */
[----:B------:R-:W-:Y:S01]  /*181d0*/  FADD.FTZ R147, R147, R28 ;  /* 0x0000001c93937221 */ /* 0x000fe20000010000 */
[----:B------:R-:W-:Y:S01]  /*181e0*/  FFMA.FTZ R64, R90, R67, -R35 ;  /* 0x000000435a407223 */ /* 0x000fe20000010823 */
[----:B------:R-:W3:Y:S01]  /*181f0*/  LDSM.16.MT88.4 R28, [R3+0x8400] ;  /* 0x00840000031c783b */ /* 0x000ee20000004200 */
[----:B-1----:R-:W-:Y:S01]  /*18200*/  F2FP.BF16.F32.PACK_AB R11, R96, R81 ;  /* 0x00000051600b723e */ /* 0x002fe200000010ff */
[----:B------:R-:W-:Y:S01]  /*18210*/  FADD.FTZ R62, R61, R62 ;  /* 0x0000003e3d3e7221 */ /* 0x000fe20000010000 */
[----:B------:R-:W-:Y:S01]  /*18220*/  FADD.FTZ R147, R224, R147 ;  /* 0x00000093e0937221 */ /* 0x000fe20000010000 */
[-CC-:B------:R-:W-:Y:S01]  /*18230*/  FFMA.FTZ R88, R88, R67.reuse, -R35.reuse ;  /* 0x0000004358587223 */ /* 0x180fe20000010823 */
[-CC-:B------:R-:W-:Y:S01]  /*18240*/  FFMA.FTZ R86, R86, R67.reuse, -R35.reuse ;  /* 0x0000004356567223 */ /* 0x180fe20000010823 */
[----:B------:R-:W-:Y:S01]  /*18250*/  FFMA.FTZ R84, R84, R67, -R35 ;  /* 0x0000004354547223 */ /* 0x000fe20000010823 */
[----:B------:R-:W-:Y:S01]  /*18260*/  MUFU.EX2 R2, R2 ;  /* 0x0000000200027308 */ /* 0x000fe20000000800 */
[----:B------:R-:W-:Y:S03]  /*18270*/  HMMA.16816.F32.BF16 R12, R8, R4, R12 ;  /* 0x00000004080c723c */ /* 0x000fe6000004180c */
[----:B------:R-:W-:Y:S01]  /*18280*/  FADD.FTZ R5, R59, R62 ;  /* 0x0000003e3b057221 */ /* 0x000fe20000010000 */
[----:B------:R-:W-:-:S03]  /*18290*/  FADD.FTZ R228, R228, R147 ;  /* 0x00000093e4e47221 */ /* 0x000fc60000010000 */
[----:B------:R-:W1:Y:S01]  /*182a0*/  MUFU.EX2 R111, R111 ;  /* 0x0000006f006f7308 */ /* 0x000e620000000800 */
[----:B------:R-:W-:Y:S01]  /*182b0*/  FADD.FTZ R58, R58, R5 ;  /* 0x000000053a3a7221 */ /* 0x000fe20000010000 */
[----:B------:R-:W-:-:S06]  /*182c0*/  FADD.FTZ R153, R153, R228 ;  /* 0x000000e499997221 */ /* 0x000fcc0000010000 */
[----:B------:R-:W-:Y:S01]  /*182d0*/  MUFU.EX2 R170, R170 ;  /* 0x000000aa00aa7308 */ /* 0x000fe20000000800 */
[----:B------:R-:W-:Y:S01]  /*182e0*/  FADD.FTZ R57, R57, R58 ;  /* 0x0000003a39397221 */ /* 0x000fe20000010000 */
[----:B------:R-:W-:Y:S01]  /*182f0*/  FADD.FTZ R222, R222, R153 ;  /* 0x00000099dede7221 */ /* 0x000fe20000010000 */
[C---:B--2---:R-:W-:Y:S03]  /*18300*/  HMMA.16816.F32.BF16 R136, R8.reuse, R20, R136 ;  /* 0x000000140888723c */ /* 0x044fe60000041888 */
[-C--:B------:R-:W-:Y:S01]  /*18310*/  FFMA.FTZ R129, R129, R67.reuse, -R66 ;  /* 0x0000004381817223 */ /* 0x080fe20000010842 */
[----:B------:R-:W-:Y:S01]  /*18320*/  FADD.FTZ R20, R56, R57 ;  /* 0x0000003938147221 */ /* 0x000fe20000010000 */
[----:B------:R-:W-:Y:S01]  /*18330*/  FADD.FTZ R155, R155, R222 ;  /* 0x000000de9b9b7221 */ /* 0x000fe20000010000 */
[-C--:B------:R-:W-:Y:S01]  /*18340*/  FFMA.FTZ R126, R99, R67.reuse, -R66 ;  /* 0x00000043637e7223 */ /* 0x080fe20000010842 */
[----:B------:R-:W2:Y:S01]  /*18350*/  MUFU.EX2 R123, R123 ;  /* 0x0000007b007b7308 */ /* 0x000ea20000000800 */
[----:B------:R-:W-:Y:S01]  /*18360*/  FADD.FTZ R55, R55, R20 ;  /* 0x0000001437377221 */ /* 0x000fe20000010000 */
[----:B------:R-:W-:Y:S01]  /*18370*/  FADD.FTZ R216, R216, R155 ;  /* 0x0000009bd8d87221 */ /* 0x000fe20000010000 */
[-CC-:B------:R-:W-:Y:S01]  /*18380*/  FFMA.FTZ R82, R82, R67.reuse, -R35.reuse ;  /* 0x0000004352527223 */ /* 0x180fe20000010823 */
[----:B------:R-:W-:Y:S01]  /*18390*/  FFMA.FTZ R78, R78, R67, -R35 ;  /* 0x000000434e4e7223 */ /* 0x000fe20000010823 */
[----:B------:R-:W-:Y:S03]  /*183a0*/  LDSM.16.MT88.4 R140, [R3+0x8c00] ;  /* 0x008c0000038c783b */ /* 0x000fe60000004200 */
[----:B------:R-:W-:Y:S01]  /*183b0*/  MUFU.EX2 R64, R64 ;  /* 0x0000004000407308 */ /* 0x000fe20000000800 */
[----:B------:R-:W-:Y:S01]  /*183c0*/  HMMA.16816.F32.BF16 R16, R8, R6, R16 ;  /* 0x000000060810723c */ /* 0x000fe20000041810 */
[----:B------:R-:W4:Y:S06]  /*183d0*/  LDSM.16.MT88.4 R4, [R0+0x3400] ;  /* 0x003400000004783b */ /* 0x000f2c0000004200 */
[----:B------:R-:W5:Y:S08]  /*183e0*/  MUFU.EX2 R63, R88 ;  /* 0x00000058003f7308 */ /* 0x000f700000000800 */
[----:B------:R-:W-:Y:S08]  /*183f0*/  MUFU.EX2 R59, R86 ;  /* 0x00000056003b7308 */ /* 0x000ff00000000800 */
[----:B------:R-:W3:Y:S01]  /*18400*/  MUFU.EX2 R58, R84 ;  /* 0x00000054003a7308 */ /* 0x000ee20000000800 */
[----:B------:R-:W-:Y:S01]  /*18410*/  FADD.FTZ R20, R54, R55 ;  /* 0x0000003736147221 */ /* 0x000fe20000010000 */
[----:B------:R-:W-:-:S03]  /*18420*/  FADD.FTZ R216, R151, R216 ;  /* 0x000000d897d87221 */ /* 0x000fc60000010000 */
[----:B------:R-:W-:Y:S01]  /*18430*/  FADD.FTZ R21, R53, R20 ;  /* 0x0000001435157221 */ /* 0x000fe20000010000 */
[----:B------:R-:W-:Y:S01]  /*18440*/  FADD.FTZ R157, R157, R216 ;  /* 0x000000d89d9d7221 */ /* 0x000fe20000010000 */
[----:B------:R-:W-:Y:S03]  /*18450*/  HMMA.16816.F32.BF16 R24, R8, R22, R24 ;  /* 0x000000160818723c */ /* 0x000fe60000041818 */
[----:B-1----:R-:W-:Y:S01]  /*18460*/  F2FP.BF16.F32.PACK_AB R8, R111, R2 ;  /* 0x000000026f08723e */ /* 0x002fe200000010ff */
[----:B------:R-:W-:Y:S01]  /*18470*/  FADD.FTZ R52, R52, R21 ;  /* 0x0000001534347221 */ /* 0x000fe20000010000 */
[----:B--2---:R-:W-:Y:S01]  /*18480*/  F2FP.BF16.F32.PACK_AB R10, R170, R123 ;  /* 0x0000007baa0a723e */ /* 0x004fe200000010ff */
[----:B------:R-:W-:Y:S01]  /*18490*/  FADD.FTZ R21, R172, R157 ;  /* 0x0000009dac157221 */ /* 0x000fe20000010000 */
[----:B-----5:R-:W-:Y:S01]  /*184a0*/  F2FP.BF16.F32.PACK_AB R9, R63, R64 ;  /* 0x000000403f09723e */ /* 0x020fe200000010ff */
[----:B------:R-:W-:Y:S01]  /*184b0*/  FADD.FTZ R51, R51, R52 ;  /* 0x0000003433337221 */ /* 0x000fe20000010000 */
[----:B---3--:R-:W-:Y:S01]  /*184c0*/  F2FP.BF16.F32.PACK_AB R11, R58, R59 ;  /* 0x0000003b3a0b723e */ /* 0x008fe200000010ff */
[----:B------:R-:W-:-:S02]  /*184d0*/  FADD.FTZ R52, R168, R21 ;  /* 0x00000015a8347221 */ /* 0x000fc40000010000 */
[----:B------:R-:W1:Y:S02]  /*184e0*/  LDSM.16.MT88.4 R20, [R3+0x8800] ;  /* 0x008800000314783b */ /* 0x000e640000004200 */
[----:B------:R-:W-:Y:S02]  /*184f0*/  FADD.FTZ R52, R159, R52 ;  /* 0x000000349f347221 */ /* 0x000fe40000010000 */
[----:B------:R-:W-:Y:S03]  /*18500*/  HMMA.16816.F32.BF16 R12, R8, R28, R12 ;  /* 0x0000001c080c723c */ /* 0x000fe6000004180c */
[----:B------:R-:W-:Y:S01]  /*18510*/  FADD.FTZ R28, R50, R51 ;  /* 0x00000033321c7221 */ /* 0x000fe20000010000 */
[----:B------:R-:W-:-:S03]  /*18520*/  FADD.FTZ R161, R161, R52 ;  /* 0x00000034a1a17221 */ /* 0x000fc60000010000 */
        /* <DEDUP_REMOVED lines=9> */
[C---:B------:R-:W-:Y:S08]  /*185c0*/  HMMA.16816.F32.BF16 R16, R8.reuse, R30, R16 ;  /* 0x0000001e0810723c */ /* 0x040ff00000041810 */
[----:B----4-:R-:W-:Y:S03]  /*185d0*/  HMMA.16816.F32.BF16 R136, R8, R4, R136 ;  /* 0x000000040888723c */ /* 0x010fe60000041888 */
[----:B------:R-:W-:-:S05]  /*185e0*/  FADD.FTZ R107, R130, R107 ;  /* 0x0000006b826b7221 */ /* 0x000fca0000010000 */
[----:B------:R-:W-:Y:S03]  /*185f0*/  HMMA.16816.F32.BF16 R24, R8, R6, R24 ;  /* 0x000000060818723c */ /* 0x000fe60000041818 */
[----:B------:R-:W-:Y:S01]  /*18600*/  FADD.FTZ R8, R44, R45 ;  /* 0x0000002d2c087221 */ /* 0x000fe20000010000 */
[----:B------:R-:W-:Y:S01]  /*18610*/  FADD.FTZ R122, R122, R107 ;  /* 0x0000006b7a7a7221 */ /* 0x000fe20000010000 */
[-CC-:B------:R-:W-:Y:S01]  /*18620*/  FFMA.FTZ R53, R80, R67.reuse, -R35.reuse ;  /* 0x0000004350357223 */ /* 0x180fe20000010823 */
[----:B------:R-:W-:Y:S01]  /*18630*/  FFMA.FTZ R49, R76, R67, -R35 ;  /* 0x000000434c317223 */ /* 0x000fe20000010823 */
[----:B------:R-:W-:Y:S01]  /*18640*/  FADD.FTZ R9, R43, R8 ;  /* 0x000000082b097221 */ /* 0x000fe20000010000 */
[----:B------:R-:W-:Y:S01]  /*18650*/  FADD.FTZ R122, R93, R122 ;  /* 0x0000007a5d7a7221 */ /* 0x000fe20000010000 */
[----:B------:R-:W2:Y:S02]  /*18660*/  LDSM.16.MT88.4 R28, [R0+0x3800] ;  /* 0x00380000001c783b */ /* 0x000ea40000004200 */
        /* <DEDUP_REMOVED lines=8> */
[----:B------:R-:W-:Y:S02]  /*186f0*/  FADD.FTZ R38, R38, R39 ;  /* 0x0000002726267221 */ /* 0x000fe40000010000 */
[----:B------:R-:W5:Y:S01]  /*18700*/  MUFU.EX2 R218, R218 ;  /* 0x000000da00da7308 */ /* 0x000f620000000800 */
[----:B------:R-:W-:Y:S01]  /*18710*/  FADD.FTZ R104, R104, R85 ;  /* 0x0000005568687221 */ /* 0x000fe20000010000 */
[----:B------:R-:W-:-:S06]  /*18720*/  FADD.FTZ R37, R37, R38 ;  /* 0x0000002625257221 */ /* 0x000fcc0000010000 */
[----:B------:R-:W-:Y:S01]  /*18730*/  MUFU.EX2 R129, R129 ;  /* 0x0000008100817308 */ /* 0x000fe20000000800 */
[----:B------:R-:W-:-:S07]  /*18740*/  FADD.FTZ R36, R36, R37 ;  /* 0x0000002524247221 */ /* 0x000fce0000010000 */
[----:B------:R-:W1:Y:S01]  /*18750*/  MUFU.EX2 R126, R126 ;  /* 0x0000007e007e7308 */ /* 0x000e620000000800 */
[----:B------:R-:W-:-:S07]  /*18760*/  FADD.FTZ R81, R81, R104 ;  /* 0x0000006851517221 */ /* 0x000fce0000010000 */
[----:B------:R-:W-:Y:S08]  /*18770*/  MUFU.EX2 R54, R82 ;  /* 0x0000005200367308 */ /* 0x000ff00000000800 */
[----:B------:R-:W2:Y:S08]  /*18780*/  MUFU.EX2 R53, R53 ;  /* 0x0000003500357308 */ /* 0x000eb00000000800 */
[----:B------:R-:W-:Y:S08]  /*18790*/  MUFU.EX2 R50, R78 ;  /* 0x0000004e00327308 */ /* 0x000ff00000000800 */
[----:B------:R-:W4:Y:S01]  /*187a0*/  MUFU.EX2 R49, R49 ;  /* 0x0000003100317308 */ /* 0x000f220000000800 */
[----:B------:R-:W-:Y:S01]  /*187b0*/  FADD.FTZ R87, R87, R36 ;  /* 0x0000002457577221 */ /* 0x000fe20000010000 */
[----:B------:R-:W-:-:S03]  /*187c0*/  FADD.FTZ R81, R96, R81 ;  /* 0x0000005160517221 */ /* 0x000fc60000010000 */
[----:B------:R-:W-:Y:S01]  /*187d0*/  FADD.FTZ R2, R2, R87 ;  /* 0x0000005702027221 */ /* 0x000fe20000010000 */
[----:B------:R-:W-:Y:S01]  /*187e0*/  FADD.FTZ R64, R64, R81 ;  /* 0x0000005140407221 */ /* 0x000fe20000010000 */
[----:B-----5:R-:W-:Y:S02]  /*187f0*/  F2FP.BF16.F32.PACK_AB R4, R218, R135 ;  /* 0x00000087da04723e */ /* 0x020fe400000010ff */
[----:B-1----:R-:W-:Y:S01]  /*18800*/  F2FP.BF16.F32.PACK_AB R6, R126, R129 ;  /* 0x000000817e06723e */ /* 0x002fe200000010ff */
[----:B---3--:R-:W-:Y:S01]  /*18810*/  FADD.FTZ R0, R111, R2 ;  /* 0x000000026f007221 */ /* 0x008fe20000010000 */
[----:B--2---:R-:W-:Y:S01]  /*18820*/  F2FP.BF16.F32.PACK_AB R5, R53, R54 ;  /* 0x000000363505723e */ /* 0x004fe200000010ff */
[----:B------:R-:W-:Y:S01]  /*18830*/  FADD.FTZ R2, R63, R64 ;  /* 0x000000403f027221 */ /* 0x000fe20000010000 */
[----:B----4-:R-:W-:Y:S01]  /*18840*/  F2FP.BF16.F32.PACK_AB R7, R49, R50 ;  /* 0x000000323107723e */ /* 0x010fe200000010ff */
[-C--:B------:R-:W-:Y:S01]  /*18850*/  FFMA.FTZ R92, R73, R67.reuse, -R66 ;  /* 0x00000043495c7223 */ /* 0x080fe20000010842 */
[----:B------:R-:W-:Y:S01]  /*18860*/  FADD.FTZ R123, R123, R0 ;  /* 0x000000007b7b7221 */ /* 0x000fe20000010000 */
[----:B------:R-:W-:Y:S01]  /*18870*/  FADD.FTZ R3, R59, R2 ;  /* 0x000000023b037221 */ /* 0x000fe20000010000 */
[-CC-:B------:R-:W-:Y:S01]  /*18880*/  FFMA.FTZ R77, R77, R67.reuse, -R66.reuse ;  /* 0x000000434d4d7223 */ /* 0x180fe20000010842 */
[-CC-:B------:R-:W-:Y:S01]  /*18890*/  FFMA.FTZ R74, R74, R67.reuse, -R35.reuse ;  /* 0x000000434a4a7223 */ /* 0x180fe20000010823 */
[-CC-:B------:R-:W-:Y:S01]  /*188a0*/  FFMA.FTZ R72, R72, R67.reuse, -R35.reuse ;  /* 0x0000004348487223 */ /* 0x180fe20000010823 */
[----:B------:R-:W-:Y:S05]  /*188b0*/  HMMA.16816.F32.BF16 R12, R4, R20, R12 ;  /* 0x00000014040c723c */ /* 0x000fea000004180c */
[-CC-:B------:R-:W-:Y:S01]  /*188c0*/  FFMA.FTZ R20, R70, R67.reuse, -R35.reuse ;  /* 0x0000004346147223 */ /* 0x180fe20000010823 */
[-C--:B------:R-:W-:Y:S01]  /*188d0*/  FFMA.FTZ R207, R68, R67.reuse, -R35 ;  /* 0x0000004344cf7223 */ /* 0x080fe20000010823 */
[-CC-:B------:R-:W-:Y:S01]  /*188e0*/  FFMA.FTZ R71, R71, R67.reuse, -R66.reuse ;  /* 0x0000004347477223 */ /* 0x180fe20000010842 */
[----:B------:R-:W-:Y:S01]  /*188f0*/  FFMA.FTZ R66, R69, R67, -R66 ;  /* 0x0000004345427223 */ /* 0x000fe20000010842 */
[----:B------:R-:W-:Y:S01]  /*18900*/  FADD.FTZ R170, R170, R123 ;  /* 0x0000007baaaa7221 */ /* 0x000fe20000010000 */
[----:B------:R-:W-:Y:S01]  /*18910*/  FADD.FTZ R3, R58, R3 ;  /* 0x000000033a037221 */ /* 0x000fe20000010000 */
[----:B------:R-:W-:Y:S02]  /*18920*/  MUFU.EX2 R75, R77 ;  /* 0x0000004d004b7308 */ /* 0x000fe40000000800 */
[----:B------:R-:W-:Y:S01]  /*18930*/  FADD.FTZ R135, R135, R170 ;  /* 0x000000aa87877221 */ /* 0x000fe20000010000 */
[----:B------:R-:W-:-:S05]  /*18940*/  FADD.FTZ R54, R54, R3 ;  /* 0x0000000336367221 */ /* 0x000fca0000010000 */
[----:B------:R-:W1:Y:S01]  /*18950*/  MUFU.EX2 R92, R92 ;  /* 0x0000005c005c7308 */ /* 0x000e620000000800 */
[----:B------:R-:W-:Y:S01]  /*18960*/  FADD.FTZ R218, R218, R135 ;  /* 0x00000087dada7221 */ /* 0x000fe20000010000 */
[----:B------:R-:W-:-:S06]  /*18970*/  FADD.FTZ R53, R53, R54 ;  /* 0x0000003635357221 */ /* 0x000fcc0000010000 */
[----:B------:R-:W-:Y:S01]  /*18980*/  MUFU.EX2 R44, R74 ;  /* 0x0000004a002c7308 */ /* 0x000fe20000000800 */
[C---:B------:R-:W-:Y:S07]  /*18990*/  HMMA.16816.F32.BF16 R16, R4.reuse, R22, R16 ;  /* 0x000000160410723c */ /* 0x040fee0000041810 */
[----:B------:R-:W2:Y:S01]  /*189a0*/  MUFU.EX2 R43, R72 ;  /* 0x00000048002b7308 */ /* 0x000ea20000000800 */
[C---:B------:R-:W-:Y:S07]  /*189b0*/  HMMA.16816.F32.BF16 R136, R4.reuse, R28, R136 ;  /* 0x0000001c0488723c */ /* 0x040fee0000041888 */
[----:B------:R-:W-:Y:S01]  /*189c0*/  MUFU.EX2 R56, R71 ;  /* 0x0000004700387308 */ /* 0x000fe20000000800 */
[----:B------:R-:W-:Y:S07]  /*189d0*/  HMMA.16816.F32.BF16 R24, R4, R30, R24 ;  /* 0x0000001e0418723c */ /* 0x000fee0000041818 */
[----:B------:R-:W3:Y:S08]  /*189e0*/  MUFU.EX2 R47, R66 ;  /* 0x00000042002f7308 */ /* 0x000ef00000000800 */
[----:B------:R-:W-:Y:S08]  /*189f0*/  MUFU.EX2 R20, R20 ;  /* 0x0000001400147308 */ /* 0x000ff00000000800 */
[----:B------:R-:W4:Y:S01]  /*18a00*/  MUFU.EX2 R207, R207 ;  /* 0x000000cf00cf7308 */ /* 0x000f220000000800 */
[----:B------:R-:W-:Y:S01]  /*18a10*/  FADD.FTZ R129, R129, R218 ;  /* 0x000000da81817221 */ /* 0x000fe20000010000 */
[----:B------:R-:W-:-:S03]  /*18a20*/  FADD.FTZ R50, R50, R53 ;  /* 0x0000003532327221 */ /* 0x000fc60000010000 */
[----:B------:R-:W-:Y:S01]  /*18a30*/  FADD.FTZ R126, R126, R129 ;  /* 0x000000817e7e7221 */ /* 0x000fe20000010000 */
[----:B------:R-:W-:Y:S01]  /*18a40*/  FADD.FTZ R49, R49, R50 ;  /* 0x0000003231317221 */ /* 0x000fe20000010000 */
[----:B-1----:R-:W-:Y:S02]  /*18a50*/  F2FP.BF16.F32.PACK_AB R4, R92, R75 ;  /* 0x0000004b5c04723e */ /* 0x002fe400000010ff */
[----:B--2---:R-:W-:Y:S01]  /*18a60*/  F2FP.BF16.F32.PACK_AB R5, R43, R44 ;  /* 0x0000002c2b05723e */ /* 0x004fe200000010ff */
[----:B------:R-:W-:Y:S01]  /*18a70*/  FADD.FTZ R75, R75, R126 ;  /* 0x0000007e4b4b7221 */ /* 0x000fe20000010000 */
[----:B------:R-:W-:Y:S01]  /*18a80*/  FADD.FTZ R44, R44, R49 ;  /* 0x000000312c2c7221 */ /* 0x000fe20000010000 */
[----:B---3--:R-:W-:Y:S02]  /*18a90*/  F2FP.BF16.F32.PACK_AB R6, R47, R56 ;  /* 0x000000382f06723e */ /* 0x008fe400000010ff */
[----:B------:R-:W-:Y:S01]  /*18aa0*/  FADD.FTZ R75, R92, R75 ;  /* 0x0000004b5c4b7221 */ /* 0x000fe20000010000 */
[----:B----4-:R-:W-:Y:S01]  /*18ab0*/  F2FP.BF16.F32.PACK_AB R7, R207, R20 ;  /* 0x00000014cf07723e */ /* 0x010fe200000010ff */
[----:B------:R-:W-:-:S02]  /*18ac0*/  FADD.FTZ R43, R43, R44 ;  /* 0x0000002c2b2b7221 */ /* 0x000fc40000010000 */
[----:B------:R-:W-:Y:S02]  /*18ad0*/  FADD.FTZ R56, R56, R75 ;  /* 0x0000004b38387221 */ /* 0x000fe40000010000 */
[----:B------:R-:W-:Y:S02]  /*18ae0*/  FADD.FTZ R20, R20, R43 ;  /* 0x0000002b14147221 */ /* 0x000fe40000010000 */
[----:B------:R-:W-:Y:S03]  /*18af0*/  HMMA.16816.F32.BF16 R144, R4, R140, R12 ;  /* 0x0000008c0490723c */ /* 0x000fe6000004180c */
[----:B------:R-:W-:Y:S02]  /*18b00*/  IMAD.MOV.U32 R0, RZ, RZ, R33 ;  /* 0x000000ffff007224 */ /* 0x000fe400078e0021 */
[----:B------:R-:W-:Y:S01]  /*18b10*/  FADD.FTZ R208, R47, R56 ;  /* 0x000000382fd07221 */ /* 0x000fe20000010000 */
[----:B------:R-:W-:-:S02]  /*18b20*/  IMAD.MOV.U32 R2, RZ, RZ, R34 ;  /* 0x000000ffff027224 */ /* 0x000fc400078e0022 */
[----:B------:R-:W-:Y:S01]  /*18b30*/  FADD.FTZ R207, R207, R20 ;  /* 0x00000014cfcf7221 */ /* 0x000fe20000010000 */
[----:B------:R-:W-:Y:S01]  /*18b40*/  @P3 IMAD.MOV.U32 R0, RZ, RZ, R33 ;  /* 0x000000ffff003224 */ /* 0x000fe200078e0021 */
[----:B------:R-:W-:Y:S03]  /*18b50*/  HMMA.16816.F32.BF16 R140, R4, R142, R16 ;  /* 0x0000008e048c723c */ /* 0x000fe60000041810 */
[----:B------:R-:W-:Y:S02]  /*18b60*/  @P3 IMAD.MOV.U32 R2, RZ, RZ, R34 ;  /* 0x000000ffff023224 */ /* 0x000fe400078e0022 */
[----:B------:R-:W-:-:S03]  /*18b70*/  @P3 VIADD R206, R60, 0xfffffffd ;  /* 0xfffffffd3cce3836 */ /* 0x000fc60000000000 */
[C---:B------:R-:W-:Y:S08]  /*18b80*/  HMMA.16816.F32.BF16 R136, R4.reuse, R8, R136 ;  /* 0x000000080488723c */ /* 0x040ff00000041888 */
[----:B------:R-:W-:Y:S01]  /*18b90*/  HMMA.16816.F32.BF16 R132, R4, R10, R24 ;  /* 0x0000000a0484723c */ /* 0x000fe20000041818 */
[----:B------:R-:W-:-:S04]  /*18ba0*/  NOP ;  /* 0x0000000000007918 */ /* 0x000fc80000000000 */
[----:B------:R-:W-:-:S15]  /*18bb0*/  @P3 BRA `(.L_x_2054) ;  /* 0x0000000000043947 */ /* 0x000fde0003800000 */
.L_x_2045:
[----:B------:R-:W-:-:S07]  /*18bc0*/  IADD3 R206, PT, PT, R32, -0x1, RZ ;  /* 0xffffffff20ce7810 */ /* 0x000fce0007ffe0ff */
.L_x_2054:
[----:B------:R-:W-:Y:S05]  /*18bd0*/  BSYNC B2 ;  /* 0x0000000000027941 */ /* 0x000fea0003800000 */
.L_x_2044:
[----:B------:R-:W-:-:S13]  /*18be0*/  ISETP.GE.AND P0, PT, R206, R185, PT ;  /* 0x000000b9ce00720c */ /* 0x000fda0003f06270 */
[----:B------:R-:W-:Y:S05]  /*18bf0*/  @!P0 BRA `(.L_x_2055) ;  /* 0x0000007800e48947 */ /* 0x000fea0003800000 */
[----:B------:R-:W-:Y:S01]  /*18c00*/  ISETP.NE.U32.AND P2, PT, R200, RZ, PT ;  /* 0x000000ffc800720c */ /* 0x000fe20003f45070 */
[----:B------:R-:W-:Y:S02]  /*18c10*/  IMAD.MOV.U32 R150, RZ, RZ, R0 ;  /* 0x000000ffff967224 */ /* 0x000fe400078e0000 */
[----:B------:R-:W-:Y:S01]  /*18c20*/  IMAD.MOV.U32 R151, RZ, RZ, R2 ;  /* 0x000000ffff977224 */ /* 0x000fe200078e0002 */
[----:B------:R-:W-:-:S13]  /*18c30*/  ISETP.NE.AND.EX P2, PT, R201, RZ, PT, P2 ;  /* 0x000000ffc900720c */ /* 0x000fda0003f45320 */
.L_x_2062:
        /* <DEDUP_REMOVED lines=78> */
.L_x_2057:
[----:B------:R-:W-:Y:S05]  /*19120*/  BSYNC.RECONVERGENT B0 ;  /* 0x0000000000007941 */ /* 0x000fea0003800200 */
.L_x_2056:
[----:B------:R-:W-:Y:S01]  /*19130*/  LOP3.LUT R4, R184, 0x18, RZ, 0xc0, !PT ;  /* 0x00000018b8047812 */ /* 0x000fe200078ec0ff */
[----:B------:R-:W1:Y:S01]  /*19140*/  S2UR UR6, SR_CgaCtaId ;  /* 0x00000000000679c3 */ /* 0x000e620000008800 */
[----:B------:R-:W-:Y:S01]  /*19150*/  SHF.L.U32 R5, R182, 0x6, RZ ;  /* 0x00000006b6057819 */ /* 0x000fe200000006ff */
[----:B------:R-:W-:Y:S01]  /*19160*/  UMOV UR7, 0x400 ;  /* 0x0000040000077882 */ /* 0x000fe20000000000 */
[----:B------:R-:W-:Y:S01]  /*19170*/  ISETP.GE.AND P0, PT, R4, R195, PT ;  /* 0x000000c30400720c */ /* 0x000fe20003f06270 */
[----:B------:R-:W-:Y:S01]  /*19180*/  BSSY.RECONVERGENT B1, `(.L_x_2058) ;  /* 0x0000249000017945 */ /* 0x000fe20003800200 */
[----:B------:R-:W-:Y:S02]  /*19190*/  IADD3 R10, P1, PT, R5, R188, RZ ;  /* 0x000000bc050a7210 */ /* 0x000fe40007f3e0ff */
[----:B------:R-:W-:Y:S02]  /*191a0*/  SHF.L.U64.HI R4, R182, 0x6, R183 ;  /* 0x00000006b6047819 */ /* 0x000fe400000102b7 */
[----:B------:R-:W-:Y:S02]  /*191b0*/  IADD3 R8, P3, PT, R10, R5, RZ ;  /* 0x000000050a087210 */ /* 0x000fe40007f7e0ff */
[----:B------:R-:W-:Y:S02]  /*191c0*/  IADD3.X R11, PT, PT, R4, R189, RZ, P1, !PT ;  /* 0x000000bd040b7210 */ /* 0x000fe40000ffe4ff */
[-C--:B------:R-:W-:Y:S02]  /*191d0*/  IADD3 R12, P1, PT, R8, R5.reuse, RZ ;  /* 0x00000005080c7210 */ /* 0x080fe40007f3e0ff */
[-C--:B------:R-:W-:Y:S02]  /*191e0*/  IADD3.X R9, PT, PT, R11, R4.reuse, RZ, P3, !PT ;  /* 0x000000040b097210 */ /* 0x080fe40001ffe4ff */
[-C--:B------:R-:W-:Y:S02]  /*191f0*/  IADD3 R16, P3, PT, R12, R5.reuse, RZ ;  /* 0x000000050c107210 */ /* 0x080fe40007f7e0ff */
[-C--:B------:R-:W-:Y:S02]  /*19200*/  IADD3.X R13, PT, PT, R9, R4.reuse, RZ, P1, !PT ;  /* 0x00000004090d7210 */ /* 0x080fe40000ffe4ff */
[-C--:B------:R-:W-:Y:S02]  /*19210*/  IADD3 R14, P1, PT, R16, R5.reuse, RZ ;  /* 0x00000005100e7210 */ /* 0x080fe40007f3e0ff */
[-C--:B------:R-:W-:Y:S01]  /*19220*/  IADD3.X R17, PT, PT, R13, R4.reuse, RZ, P3, !PT ;  /* 0x000000040d117210 */ /* 0x080fe20001ffe4ff */
[----:B-1----:R-:W-:Y:S01]  /*19230*/  ULEA UR6, UR6, UR7, 0x18 ;  /* 0x0000000706067291 */ /* 0x002fe2000f8ec0ff */
[----:B------:R-:W-:Y:S02]  /*19240*/  LOP3.LUT R7, R184, 0xc0, RZ, 0xc0, !PT ;  /* 0x000000c0b8077812 */ /* 0x000fe400078ec0ff */
[----:B------:R-:W-:Y:S02]  /*19250*/  IADD3.X R15, PT, PT, R17, R4, RZ, P1, !PT ;  /* 0x00000004110f7210 */ /* 0x000fe40000ffe4ff */
[----:B------:R-:W-:Y:S02]  /*19260*/  LOP3.LUT R7, R7, 0x18, R176, 0xf8, !PT ;  /* 0x0000001807077812 */ /* 0x000fe400078ef8b0 */
[----:B------:R-:W1:Y:S02]  /*19270*/  S2R R176, SR_TID.X ;  /* 0x0000000000b07919 */ /* 0x000e640000002100 */
[----:B------:R-:W-:Y:S04]  /*19280*/  LOP3.LUT R6, R7, 0x18, R184, 0x78, !PT ;  /* 0x0000001807067812 */ /* 0x000fe800078e78b8 */
[----:B------:R-:W-:Y:S04]  /*19290*/  LOP3.LUT R6, R197, R6, RZ, 0xfc, !PT ;  /* 0x00000006c5067212 */ /* 0x000fe800078efcff */
[----:B------:R-:W-:Y:S02]  /*192a0*/  LEA R209, R6, UR6, 0x1 ;  /* 0x0000000606d17c11 */ /* 0x000fe4000f8e08ff */
[-C--:B------:R-:W-:Y:S03]  /*192b0*/  IADD3 R6, P3, PT, R14, R5.reuse, RZ ;  /* 0x000000050e067210 */ /* 0x080fe60007f7e0ff */
[----:B------:R-:W-:Y:S01]  /*192c0*/  @!PT LDS RZ, [RZ] ;  /* 0x00000000fffff984 */ /* 0x000fe20000000800 */
[----:B------:R-:W-:Y:S01]  /*192d0*/  @!PT LDS RZ, [RZ] ;  /* 0x00000000fffff984 */ /* 0x000fe20000000800 */
[----:B------:R-:W-:Y:S01]  /*192e0*/  @!PT LDS RZ, [RZ] ;  /* 0x00000000fffff984 */ /* 0x000fe20000000800 */
[----:B------:R-:W-:Y:S01]  /*192f0*/  @!P0 LDGSTS.E.BYPASS.LTC128B.128 [R209+0x5000], desc[UR4][R188.64] ;  /* 0x05000000bcd18fae */ /* 0x000fe2000b981a04 */
[-C--:B------:R-:W-:Y:S02]  /*19300*/  IADD3.X R7, PT, PT, R15, R4.reuse, RZ, P3, !PT ;  /* 0x000000040f077210 */ /* 0x080fe40001ffe4ff */
[----:B------:R-:W-:Y:S02]  /*19310*/  @!P0 IADD3 R18, P1, PT, R6, R5, RZ ;  /* 0x0000000506128210 */ /* 0x000fe40007f3e0ff */
[----:B------:R-:W-:Y:S02]  /*19320*/  ISETP.GT.AND P3, PT, R206, R185, PT ;  /* 0x000000b9ce00720c */ /* 0x000fe40003f64270 */
[----:B------:R-:W-:Y:S01]  /*19330*/  @!P0 IADD3.X R19, PT, PT, R7, R4, RZ, P1, !PT ;  /* 0x0000000407138210 */ /* 0x000fe20000ffe4ff */
[----:B------:R-:W-:Y:S01]  /*19340*/  @P0 STS.128 [R209+0x5000], RZ ;  /* 0x005000ffd1000388 */ /* 0x000fe20000000c00 */
[----:B------:R-:W-:Y:S07]  /*19350*/  MOV R4, 0x20 ;  /* 0x0000002000047802 */ /* 0x000fee0000000f00 */
[----:B------:R-:W-:Y:S01]  /*19360*/  @!PT LDS RZ, [RZ] ;  /* 0x00000000fffff984 */ /* 0x000fe20000000800 */
[----:B------:R-:W-:Y:S01]  /*19370*/  @!PT LDS RZ, [RZ] ;  /* 0x00000000fffff984 */ /* 0x000fe20000000800 */
[----:B------:R-:W-:Y:S01]  /*19380*/  @!PT LDS RZ, [RZ] ;  /* 0x00000000fffff984 */ /* 0x000fe20000000800 */
[----:B------:R-:W-:Y:S01]  /*19390*/  @!P0 LDGSTS.E.BYPASS.LTC128B.128 [R209+0x5800], desc[UR4][R10.64] ;  /* 0x058000000ad18fae */ /* 0x000fe2000b981a04 */
[C---:B-1----:R-:W-:Y:S02]  /*193a0*/  SHF.L.U32 R179, R176.reuse, 0x5, RZ ;  /* 0x00000005b0b37819 */ /* 0x042fe400000006ff */
[C---:B------:R-:W-:Y:S02]  /*193b0*/  SHF.L.U32 R0, R176.reuse, 0x4, RZ ;  /* 0x00000004b0007819 */ /* 0x040fe400000006ff */
[----:B------:R-:W-:Y:S02]  /*193c0*/  SHF.L.U32 R3, R176, 0x2, RZ ;  /* 0x00000002b0037819 */ /* 0x000fe400000006ff */
[----:B------:R-:W-:Y:S01]  /*193d0*/  LOP3.LUT R178, R0, 0x3e00, RZ, 0xc0, !PT ;  /* 0x00003e0000b27812 */ /* 0x000fe200078ec0ff */
[----:B------:R-:W-:Y:S01]  /*193e0*/  @P0 STS.128 [R209+0x5800], RZ ;  /* 0x005800ffd1000388 */ /* 0x000fe20000000c00 */
[----:B------:R-:W-:Y:S02]  /*193f0*/  LOP3.LUT R3, R3, 0x18, RZ, 0xc0, !PT ;  /* 0x0000001803037812 */ /* 0x000fe400078ec0ff */
[--C-:B------:R-:W-:Y:S02]  /*19400*/  LOP3.LUT R154, R178, 0x20, R179.reuse, 0xf8, !PT ;  /* 0x00000020b29a7812 */ /* 0x100fe400078ef8b3 */
[----:B------:R-:W-:Y:S02]  /*19410*/  LOP3.LUT R0, R0, 0x100, RZ, 0xc0, !PT ;  /* 0x0000010000007812 */ /* 0x000fe400078ec0ff */
[--C-:B------:R-:W-:Y:S01]  /*19420*/  LOP3.LUT R155, R154, 0x100, R179.reuse, 0xf8, !PT ;  /* 0x000001009a9b7812 */ /* 0x100fe200078ef8b3 */
[----:B------:R-:W-:Y:S01]  /*19430*/  @!PT LDS RZ, [RZ] ;  /* 0x00000000fffff984 */ /* 0x000fe20000000800 */
[----:B------:R-:W-:Y:S01]  /*19440*/  @!PT LDS RZ, [RZ] ;  /* 0x00000000fffff984 */ /* 0x000fe20000000800 */
[----:B------:R-:W-:Y:S01]  /*19450*/  @!PT LDS RZ, [RZ] ;  /* 0x00000000fffff984 */ /* 0x000fe20000000800 */
[----:B------:R-:W-:Y:S01]  /*19460*/  @!P0 LDGSTS.E.BYPASS.LTC128B.128 [R209+0x6000], desc[UR4][R8.64] ;  /* 0x0600000008d18fae */ /* 0x000fe2000b981a04 */
[--C-:B------:R-:W-:Y:S02]  /*19470*/  LOP3.LUT R153, R0, 0x20, R179.reuse, 0xf8, !PT ;  /* 0x0000002000997812 */ /* 0x100fe400078ef8b3 */
[C---:B------:R-:W-:Y:S02]  /*19480*/  LOP3.LUT R152, R176.reuse, 0x8, RZ, 0xc0, !PT ;  /* 0x00000008b0987812 */ /* 0x040fe400078ec0ff */
[----:B------:R-:W-:Y:S02]  /*19490*/  LOP3.LUT P1, RZ, R176, 0x4, RZ, 0xc0, !PT ;  /* 0x00000004b0ff7812 */ /* 0x000fe4000782c0ff */
[----:B------:R-:W-:Y:S01]  /*194a0*/  LOP3.LUT R152, R152, 0xc0, R179, 0xf8, !PT ;  /* 0x000000c098987812 */ /* 0x000fe200078ef8b3 */
[----:B------:R-:W-:Y:S01]  /*194b0*/  @P0 STS.128 [R209+0x6000], RZ ;  /* 0x006000ffd1000388 */ /* 0x000fe20000000c00 */
[----:B------:R-:W-:Y:S02]  /*194c0*/  SEL R4, R4, 0xffffffe0, !P1 ;  /* 0xffffffe004047807 */ /* 0x000fe40004800000 */
[----:B------:R-:W-:Y:S02]  /*194d0*/  LOP3.LUT R152, R153, R152, R3, 0xf6, !PT ;  /* 0x0000009899987212 */ /* 0x000fe400078ef603 */
[----:B------:R-:W-:Y:S03]  /*194e0*/  SHF.R.U32.HI R177, RZ, 0x1, R176 ;  /* 0x00000001ffb17819 */ /* 0x000fe600000116b0 */
[----:B------:R-:W-:Y:S01]  /*194f0*/  @!PT LDS RZ, [RZ] ;  /* 0x00000000fffff984 */ /* 0x000fe20000000800 */
[----:B------:R-:W-:Y:S01]  /*19500*/  @!PT LDS RZ, [RZ] ;  /* 0x00000000fffff984 */ /* 0x000fe20000000800 */
[----:B------:R-:W-:Y:S01]  /*19510*/  @!PT LDS RZ, [RZ] ;  /* 0x00000000fffff984 */ /* 0x000fe20000000800 */
[----:B------:R-:W-:Y:S01]  /*19520*/  @!P0 LDGSTS.E.BYPASS.LTC128B.128 [R209+0x6800], desc[UR4][R12.64] ;  /* 0x068000000cd18fae */ /* 0x000fe2000b981a04 */
[----:B------:R-:W-:Y:S04]  /*19530*/  LOP3.LUT R2, R177, 0x8, RZ, 0xc0, !PT ;  /* 0x00000008b1027812 */ /* 0x000fe800078ec0ff */
[----:B------:R-:W-:Y:S03]  /*19540*/  LOP3.LUT R2, R2, 0xc0, R179, 0xf8, !PT ;  /* 0x000000c002027812 */ /* 0x000fe600078ef8b3 */
[----:B------:R-:W-:Y:S01]  /*19550*/  @P0 STS.128 [R209+0x6800], RZ ;  /* 0x006800ffd1000388 */ /* 0x000fe20000000c00 */
[----:B------:R-:W-:Y:S02]  /*19560*/  LOP3.LUT R2, R2, R3, RZ, 0x3c, !PT ;  /* 0x0000000302027212 */ /* 0x000fe400078e3cff */
[----:B------:R-:W-:Y:S02]  /*19570*/  LEA R3, R152, UR6, 0x1 ;  /* 0x0000000698037c11 */ /* 0x000fe4000f8e08ff */
[----:B------:R-:W-:Y:S03]  /*19580*/  LOP3.LUT R0, R155, R2, RZ, 0xfc, !PT ;  /* 0x000000029b007212 */ /* 0x000fe600078efcff */
[----:B------:R-:W-:Y:S01]  /*19590*/  @!PT LDS RZ, [RZ] ;  /* 0x00000000fffff984 */ /* 0x000fe20000000800 */
[----:B------:R-:W-:Y:S01]  /*195a0*/  @!PT LDS RZ, [RZ] ;  /* 0x00000000fffff984 */ /* 0x000fe20000000800 */
[----:B------:R-:W-:Y:S01]  /*195b0*/  @!PT LDS RZ, [RZ] ;  /* 0x00000000fffff984 */ /* 0x000fe20000000800 */
[----:B------:R-:W-:Y:S01]  /*195c0*/  @!P0 LDGSTS.E.BYPASS.LTC128B.128 [R209+0x7000], desc[UR4][R16.64] ;  /* 0x0700000010d18fae */ /* 0x000fe2000b981a04 */
[----:B------:R-:W-:Y:S02]  /*195d0*/  LEA R169, R0, UR6, 0x1 ;  /* 0x0000000600a97c11 */ /* 0x000fe4000f8e08ff */
[-C--:B------:R-:W-:Y:S02]  /*195e0*/  IADD3 R0, PT, PT, R3, R4.reuse, RZ ;  /* 0x0000000403007210 */ /* 0x080fe40007ffe0ff */
[----:B------:R-:W-:Y:S03]  /*195f0*/  IADD3 R168, PT, PT, R169, R4, RZ ;  /* 0x00000004a9a87210 */ /* 0x000fe60007ffe0ff */
        /* <DEDUP_REMOVED lines=15> */
[----:B------:R-:W-:Y:S08]  /*196f0*/  @P0 STS.128 [R209+0x8800], RZ ;  /* 0x008800ffd1000388 */ /* 0x000ff00000000c00 */
[----:B------:R-:W0:Y:S08]  /*19700*/  LDGDEPBAR ;  /* 0x00000000000079af */ /* 0x000e300000000000 */
[----:B------:R-:W-:Y:S08]  /*19710*/  LDSM.16.M88.4 R152, [R169] ;  /* 0x00000000a998783b */ /* 0x000ff00000000200 */
[----:B------:R-:W1:Y:S08]  /*19720*/  LDSM.16.M88.4 R156, [R3+0x1000] ;  /* 0x00100000039c783b */ /* 0x000e700000000200 */
[----:B------:R-:W3:Y:S08]  /*19730*/  LDSM.16.M88.4 R160, [R3+0x1400] ;  /* 0x0014000003a0783b */ /* 0x000ef00000000200 */
[----:B------:R-:W4:Y:S04]  /*19740*/  LD.E R210, desc[UR4][R148.64+0x18c] ;  /* 0x00018c0494d27980 */ /* 0x000f28000c101900 */
        /* <DEDUP_REMOVED lines=9> */
[C---:B--2---:R-:W-:Y:S07]  /*197e0*/  HMMA.16816.F32.BF16 R16, R152.reuse, R162, RZ ;  /* 0x000000a29810723c */ /* 0x044fee00000418ff */
[----:B------:R-:W2:Y:S01]  /*197f0*/  LDSM.16.M88.4 R72, [R3+0x3000] ;  /* 0x003000000348783b */ /* 0x000ea20000000200 */
        /* <DEDUP_REMOVED lines=19> */
[C---:B---3--:R-:W-:Y:S08]  /*19930*/  HMMA.16816.F32.BF16 R60, R152.reuse, R64, RZ ;  /* 0x00000040983c723c */ /* 0x048ff000000418ff */
        /* <DEDUP_REMOVED lines=20> */
[-C--:B----4-:R-:W-:Y:S01]  /*19a80*/  FMUL.FTZ R172, R4, R210.reuse ;  /* 0x000000d204ac7220 */ /* 0x090fe20000410000 */
[-C--:B------:R-:W-:Y:S01]  /*19a90*/  FMUL.FTZ R173, R5, R210.reuse ;  /* 0x000000d205ad7220 */ /* 0x080fe20000410000 */
[-C--:B------:R-:W-:Y:S01]  /*19aa0*/  FMUL.FTZ R174, R6, R210.reuse ;  /* 0x000000d206ae7220 */ /* 0x080fe20000410000 */
[-C--:B------:R-:W-:Y:S02]  /*19ab0*/  FMUL.FTZ R175, R7, R210.reuse ;  /* 0x000000d207af7220 */ /* 0x080fe40000410000 */
[----:B------:R-:W2:Y:S01]  /*19ac0*/  LDSM.16.M88.4 R4, [R0+0x1800] ;  /* 0x001800000004783b */ /* 0x000ea20000000200 */
[----:B------:R-:W3:Y:S02]  /*19ad0*/  MUFU.TANH R172, R172 ;  /* 0x000000ac00ac7308 */ /* 0x000ee40000002400 */
[-C--:B------:R-:W-:Y:S01]  /*19ae0*/  FMUL.FTZ R9, R9, R210.reuse ;  /* 0x000000d209097220 */ /* 0x080fe20000410000 */
[-C--:B------:R-:W-:Y:S01]  /*19af0*/  FMUL.FTZ R10, R10, R210.reuse ;  /* 0x000000d20a0a7220 */ /* 0x080fe20000410000 */
[-C--:B------:R-:W-:Y:S01]  /*19b00*/  FMUL.FTZ R11, R11, R210.reuse ;  /* 0x000000d20b0b7220 */ /* 0x080fe20000410000 */
[-C--:B------:R-:W-:Y:S01]  /*19b10*/  FMUL.FTZ R211, R8, R210.reuse ;  /* 0x000000d208d37220 */ /* 0x080fe20000410000 */
[C---:B-1----:R-:W-:Y:S04]  /*19b20*/  HMMA.16816.F32.BF16 R12, R168.reuse, R152, R12 ;  /* 0x00000098a80c723c */ /* 0x042fe8000004180c */
[----:B------:R-:W1:Y:S04]  /*19b30*/  MUFU.TANH R212, R9 ;  /* 0x0000000900d47308 */ /* 0x000e680000002400 */
[C---:B------:R-:W-:Y:S06]  /*19b40*/  HMMA.16816.F32.BF16 R16, R168.reuse, R154, R16 ;  /* 0x0000009aa810723c */ /* 0x040fec0000041810 */
[----:B------:R-:W4:Y:S10]  /*19b50*/  MUFU.TANH R213, R10 ;  /* 0x0000000a00d57308 */ /* 0x000f340000002400 */
        /* <DEDUP_REMOVED lines=10> */
[C---:B--2---:R-:W-:Y:S05]  /*19c00*/  HMMA.16816.F32.BF16 R20, R168.reuse, R4, R20 ;  /* 0x00000004a814723c */ /* 0x044fea0000041814 */
[----:B------:R2:W1:Y:S01]  /*19c10*/  MUFU.TANH R16, R215 ;  /* 0x000000d700107308 */ /* 0x0004620000002400 */
[----:B-----5:R-:W5:Y:S02]  /*19c20*/  LDSM.16.M88.4 R8, [R0+0x1c00] ;  /* 0x001c00000008783b */ /* 0x020f640000000200 */
[C---:B------:R-:W-:Y:S07]  /*19c30*/  HMMA.16816.F32.BF16 R24, R168.reuse, R6, R24 ;  /* 0x00000006a818723c */ /* 0x040fee0000041818 */
[----:B------:R-:W1:Y:S01]  /*19c40*/  MUFU.TANH R174, R174 ;  /* 0x000000ae00ae7308 */ /* 0x000e620000002400 */
[----:B------:R-:W3:Y:S09]  /*19c50*/  LDSM.16.M88.4 R4, [R0+0x2000] ;  /* 0x002000000004783b */ /* 0x000ef20000000200 */
[----:B------:R-:W1:Y:S01]  /*19c60*/  MUFU.TANH R175, R175 ;  /* 0x000000af00af7308 */ /* 0x000e620000002400 */
[-C--:B------:R-:W-:Y:S01]  /*19c70*/  FMUL.FTZ R20, R20, R210.reuse ;  /* 0x000000d214147220 */ /* 0x080fe20000410000 */
[-C--:B------:R-:W-:Y:S01]  /*19c80*/  FMUL.FTZ R21, R21, R210.reuse ;  /* 0x000000d215157220 */ /* 0x080fe20000410000 */
[-C--:B------:R-:W-:Y:S01]  /*19c90*/  FMUL.FTZ R22, R22, R210.reuse ;  /* 0x000000d216167220 */ /* 0x080fe20000410000 */
[-C--:B------:R-:W-:Y:S06]  /*19ca0*/  FMUL.FTZ R23, R23, R210.reuse ;  /* 0x000000d217177220 */ /* 0x080fec0000410000 */
[----:B------:R-:W1:Y:S01]  /*19cb0*/  MUFU.TANH R211, R211 ;  /* 0x000000d300d37308 */ /* 0x000e620000002400 */
[-C--:B--2---:R-:W-:Y:S01]  /*19cc0*/  FMUL.FTZ R215, R24, R210.reuse ;  /* 0x000000d218d77220 */ /* 0x084fe20000410000 */
[-C--:B------:R-:W-:Y:S01]  /*19cd0*/  FMUL.FTZ R25, R25, R210.reuse ;  /* 0x000000d219197220 */ /* 0x080fe20000410000 */
[-C--:B------:R-:W-:Y:S01]  /*19ce0*/  FMUL.FTZ R26, R26, R210.reuse ;  /* 0x000000d21a1a7220 */ /* 0x080fe20000410000 */
[-C--:B------:R-:W-:Y:S06]  /*19cf0*/  FMUL.FTZ R27, R27, R210.reuse ;  /* 0x000000d21b1b7220 */ /* 0x080fec0000410000 */
[----:B------:R2:W1:Y:S10]  /*19d00*/  MUFU.TANH R24, R215 ;  /* 0x000000d700187308 */ /* 0x0004740000002400 */
[----:B------:R-:W1:Y:S01]  /*19d10*/  MUFU.TANH R12, R12 ;  /* 0x0000000c000c7308 */ /* 0x000e620000002400 */
[C---:B-----5:R-:W-:Y:S09]  /*19d20*/  HMMA.16816.F32.BF16 R28, R168.reuse, R8, R28 ;  /* 0x00000008a81c723c */ /* 0x060ff2000004181c */
[----:B------:R-:W1:Y:S01]  /*19d30*/  MUFU.TANH R13, R13 ;  /* 0x0000000d000d7308 */ /* 0x000e620000002400 */
[C---:B------:R-:W-:Y:S01]  /*19d40*/  HMMA.16816.F32.BF16 R32, R168.reuse, R10, R32 ;  /* 0x0000000aa820723c */ /* 0x040fe20000041820 */
[----:B------:R-:W5:Y:S08]  /*19d50*/  LDSM.16.M88.4 R8, [R0+0x2400] ;  /* 0x002400000008783b */ /* 0x000f700000000200 */
[----:B------:R-:W1:Y:S01]  /*19d60*/  MUFU.TANH R14, R14 ;  /* 0x0000000e000e7308 */ /* 0x000e620000002400 */
[C---:B---3--:R-:W-:Y:S03]  /*19d70*/  HMMA.16816.F32.BF16 R36, R168.reuse, R4, R36 ;  /* 0x00000004a824723c */ /* 0x048fe60000041824 */
[-C--:B------:R-:W-:Y:S01]  /*19d80*/  FMUL.FTZ R28, R28, R210.reuse ;  /* 0x000000d21c1c7220 */ /* 0x080fe20000410000 */
[-C--:B------:R-:W-:Y:S01]  /*19d90*/  FMUL.FTZ R29, R29, R210.reuse ;  /* 0x000000d21d1d7220 */ /* 0x080fe20000410000 */
[-C--:B------:R-:W-:Y:S01]  /*19da0*/  FMUL.FTZ R30, R30, R210.reuse ;  /* 0x000000d21e1e7220 */ /* 0x080fe20000410000 */
[-C--:B------:R-:W-:Y:S03]  /*19db0*/  FMUL.FTZ R31, R31, R210.reuse ;  /* 0x000000d21f1f7220 */ /* 0x080fe60000410000 */
[----:B------:R-:W3:Y:S01]  /*19dc0*/  MUFU.TANH R15, R15 ;  /* 0x0000000f000f7308 */ /* 0x000ee20000002400 */
[C---:B------:R-:W-:Y:S01]  /*19dd0*/  HMMA.16816.F32.BF16 R40, R168.reuse, R6, R40 ;  /* 0x00000006a828723c */ /* 0x040fe20000041828 */
[----:B------:R-:W4:Y:S02]  /*19de0*/  LDSM.16.M88.4 R4, [R0+0x2800] ;  /* 0x002800000004783b */ /* 0x000f240000000200 */
[-C--:B--2---:R-:W-:Y:S01]  /*19df0*/  FMUL.FTZ R215, R32, R210.reuse ;  /* 0x000000d220d77220 */ /* 0x084fe20000410000 */
[-C--:B------:R-:W-:Y:S01]  /*19e00*/  FMUL.FTZ R33, R33, R210.reuse ;  /* 0x000000d221217220 */ /* 0x080fe20000410000 */
[-C--:B------:R-:W-:Y:S01]  /*19e10*/  FMUL.FTZ R34, R34, R210.reuse ;  /* 0x000000d222227220 */ /* 0x080fe20000410000 */
[-C--:B------:R-:W-:Y:S03]  /*19e20*/  FMUL.FTZ R35, R35, R210.reuse ;  /* 0x000000d223237220 */ /* 0x080fe60000410000 */
[----:B------:R-:W2:Y:S01]  /*19e30*/  MUFU.TANH R32, R215 ;  /* 0x000000d700207308 */ /* 0x000ea20000002400 */
        /* <DEDUP_REMOVED lines=22> */
[----:B------:R-:W2:Y:S02]  /*19fa0*/  LDSM.16.M88.4 R4, [R0+0x3000] ;  /* 0x003000000004783b */ /* 0x000ea40000000200 */
[-C--:B---3--:R-:W-:Y:S01]  /*19fb0*/  FMUL.FTZ R41, R48, R210.reuse ;  /* 0x000000d230297220 */ /* 0x088fe20000410000 */
[-C--:B------:R-:W-:Y:S01]  /*19fc0*/  FMUL.FTZ R49, R49, R210.reuse ;  /* 0x000000d231317220 */ /* 0x080fe20000410000 */
[-C--:B------:R-:W-:Y:S03]  /*19fd0*/  FMUL.FTZ R50, R50, R210.reuse ;  /* 0x000000d232327220 */ /* 0x080fe60000410000 */
[----:B------:R-:W3:Y:S01]  /*19fe0*/  MUFU.TANH R20, R20 ;  /* 0x0000001400147308 */ /* 0x000ee20000002400 */
        /* <DEDUP_REMOVED lines=9> */
[----:B------:R-:W2:Y:S01]  /*1a080*/  MUFU.TANH R21, R21 ;  /* 0x0000001500157308 */ /* 0x000ea20000002400 */
[C---:B-----5:R-:W-:Y:S09]  /*1a090*/  HMMA.16816.F32.BF16 R60, R168.reuse, R8, R60 ;  /* 0x00000008a83c723c */ /* 0x060ff2000004183c */
[----:B------:R-:W3:Y:S01]  /*1a0a0*/  MUFU.TANH R22, R22 ;  /* 0x0000001600167308 */ /* 0x000ee20000002400 */
[-C--:B-1----:R-:W-:Y:S01]  /*1a0b0*/  FMUL.FTZ R41, R56, R210.reuse ;  /* 0x000000d238297220 */ /* 0x082fe20000410000 */
[C---:B------:R-:W-:Y:S01]  /*1a0c0*/  HMMA.16816.F32.BF16 R64, R168.reuse, R10, R64 ;  /* 0x0000000aa840723c */ /* 0x040fe20000041840 */
[----:B------:R-:W1:Y:S07]  /*1a0d0*/  LDSM.16.M88.4 R8, [R0+0x3400] ;  /* 0x003400000008783b */ /* 0x000e6e0000000200 */
[----:B------:R5:W1:Y:S01]  /*1a0e0*/  MUFU.TANH R56, R41 ;  /* 0x0000002900387308 */ /* 0x000a620000002400 */
[C---:B--2---:R-:W-:Y:S03]  /*1a0f0*/  HMMA.16816.F32.BF16 R68, R168.reuse, R4, R68 ;  /* 0x00000004a844723c */ /* 0x044fe60000041844 */
[-C--:B------:R-:W-:Y:S01]  /*1a100*/  FMUL.FTZ R60, R60, R210.reuse ;  /* 0x000000d23c3c7220 */ /* 0x080fe20000410000 */
[-C--:B------:R-:W-:Y:S05]  /*1a110*/  FMUL.FTZ R61, R61, R210.reuse ;  /* 0x000000d23d3d7220 */ /* 0x080fea0000410000 */
[----:B------:R-:W2:Y:S01]  /*1a120*/  MUFU.TANH R23, R23 ;  /* 0x0000001700177308 */ /* 0x000ea20000002400 */
[-C--:B------:R-:W-:Y:S01]  /*1a130*/  FMUL.FTZ R62, R62, R210.reuse ;  /* 0x000000d23e3e7220 */ /* 0x080fe20000410000 */
[-C--:B------:R-:W-:Y:S01]  /*1a140*/  FMUL.FTZ R63, R63, R210.reuse ;  /* 0x000000d23f3f7220 */ /* 0x080fe20000410000 */
[C---:B------:R-:W-:Y:S01]  /*1a150*/  HMMA.16816.F32.BF16 R72, R168.reuse, R6, R72 ;  /* 0x00000006a848723c */ /* 0x040fe20000041848 */
[----:B------:R-:W4:Y:S02]  /*1a160*/  LDSM.16.M88.4 R4, [R0+0x3800] ;  /* 0x003800000004783b */ /* 0x000f240000000200 */
[-C--:B------:R-:W-:Y:S01]  /*1a170*/  FMUL.FTZ R65, R65, R210.reuse ;  /* 0x000000d241417220 */ /* 0x080fe20000410000 */
[-C--:B------:R-:W-:Y:S03]  /*1a180*/  FMUL.FTZ R66, R66, R210.reuse ;  /* 0x000000d242427220 */ /* 0x080fe60000410000 */
[----:B------:R-:W1:Y:S01]  /*1a190*/  MUFU.TANH R25, R25 ;  /* 0x0000001900197308 */ /* 0x000e620000002400 */
[-C--:B-----5:R-:W-:Y:S01]  /*1a1a0*/  FMUL.FTZ R41, R64, R210.reuse ;  /* 0x000000d240297220 */ /* 0x0a0fe20000410000 */
[-C--:B------:R-:W-:Y:S01]  /*1a1b0*/  FMUL.FTZ R67, R67, R210.reuse ;  /* 0x000000d243437220 */ /* 0x080fe20000410000 */
[-C--:B------:R-:W-:Y:S01]  /*1a1c0*/  FMUL.FTZ R68, R68, R210.reuse ;  /* 0x000000d244447220 */ /* 0x080fe20000410000 */
[-C--:B------:R-:W-:Y:S06]  /*1a1d0*/  FMUL.FTZ R69, R69, R210.reuse ;  /* 0x000000d245457220 */ /* 0x080fec0000410000 */
[----:B------:R5:W2:Y:S01]  /*1a1e0*/  MUFU.TANH R64, R41 ;  /* 0x0000002900407308 */ /* 0x000aa20000002400 */
[-C--:B------:R-:W-:Y:S01]  /*1a1f0*/  FMUL.FTZ R70, R70, R210.reuse ;  /* 0x000000d246467220 */ /* 0x080fe20000410000 */
[-C--:B------:R-:W-:Y:S01]  /*1a200*/  FMUL.FTZ R71, R71, R210.reuse ;  /* 0x000000d247477220 */ /* 0x080fe20000410000 */
[-C--:B------:R-:W-:Y:S01]  /*1a210*/  FMUL.FTZ R73, R73, R210.reuse ;  /* 0x000000d249497220 */ /* 0x080fe20000410000 */
[-C--:B------:R-:W-:Y:S06]  /*1a220*/  FMUL.FTZ R74, R74, R210.reuse ;  /* 0x000000d24a4a7220 */ /* 0x080fec0000410000 */
[----:B------:R-:W2:Y:S01]  /*1a230*/  MUFU.TANH R26, R26 ;  /* 0x0000001a001a7308 */ /* 0x000ea20000002400 */
[-C--:B------:R-:W-:Y:S01]  /*1a240*/  FMUL.FTZ R75, R75, R210.reuse ;  /* 0x000000d24b4b7220 */ /* 0x080fe20000410000 */
[C---:B-1----:R-:W-:Y:S08]  /*1a250*/  HMMA.16816.F32.BF16 R76, R168.reuse, R8, R76 ;  /* 0x00000008a84c723c */ /* 0x042ff0000004184c */
[----:B------:R-:W1:Y:S01]  /*1a260*/  MUFU.TANH R27, R27 ;  /* 0x0000001b001b7308 */ /* 0x000e620000002400 */
[-C--:B-----5:R-:W-:Y:S01]  /*1a270*/  FMUL.FTZ R41, R72, R210.reuse ;  /* 0x000000d248297220 */ /* 0x0a0fe20000410000 */
[C---:B------:R-:W-:Y:S01]  /*1a280*/  HMMA.16816.F32.BF16 R80, R168.reuse, R10, R80 ;  /* 0x0000000aa850723c */ /* 0x040fe20000041850 */
[----:B------:R-:W5:Y:S07]  /*1a290*/  LDSM.16.M88.4 R8, [R0+0x3c00] ;  /* 0x003c00000008783b */ /* 0x000f6e0000000200 */
[----:B------:R3:W1:Y:S01]  /*1a2a0*/  MUFU.TANH R72, R41 ;  /* 0x0000002900487308 */ /* 0x0006620000002400 */
        /* <DEDUP_REMOVED lines=10> */
[-C--:B---3--:R-:W-:Y:S01]  /*1a350*/  FMUL.FTZ R41, R80, R210.reuse ;  /* 0x000000d250297220 */ /* 0x088fe20000410000 */
        /* <DEDUP_REMOVED lines=13> */
[-C--:B---3--:R-:W-:Y:S01]  /*1a430*/  FMUL.FTZ R41, R88, R210.reuse ;  /* 0x000000d258297220 */ /* 0x088fe20000410000 */
[C---:B------:R-:W-:Y:S01]  /*1a440*/  HMMA.16816.F32.BF16 R96, R168.reuse, R10, R96 ;  /* 0x0000000aa860723c */ /* 0x040fe20000041860 */
[----:B------:R-:W3:Y:S07]  /*1a450*/  LDSM.16.M88.4 R8, [R0+0x4400] ;  /* 0x004400000008783b */ /* 0x000eee0000000200 */
[----:B------:R5:W1:Y:S01]  /*1a460*/  MUFU.TANH R88, R41 ;  /* 0x0000002900587308 */ /* 0x000a620000002400 */
[C---:B--2---:R-:W-:Y:S09]  /*1a470*/  HMMA.16816.F32.BF16 R100, R168.reuse, R4, R100 ;  /* 0x00000004a864723c */ /* 0x044ff20000041864 */
[----:B------:R-:W2:Y:S01]  /*1a480*/  MUFU.TANH R33, R33 ;  /* 0x0000002100217308 */ /* 0x000ea20000002400 */
[-C--:B------:R-:W-:Y:S01]  /*1a490*/  FMUL.FTZ R92, R92, R210.reuse ;  /* 0x000000d25c5c7220 */ /* 0x080fe20000410000 */
[-C--:B------:R-:W-:Y:S01]  /*1a4a0*/  FMUL.FTZ R93, R93, R210.reuse ;  /* 0x000000d25d5d7220 */ /* 0x080fe20000410000 */
[-C--:B------:R-:W-:Y:S01]  /*1a4b0*/  FMUL.FTZ R94, R94, R210.reuse ;  /* 0x000000d25e5e7220 */ /* 0x080fe20000410000 */
[-C--:B------:R-:W-:Y:S01]  /*1a4c0*/  FMUL.FTZ R95, R95, R210.reuse ;  /* 0x000000d25f5f7220 */ /* 0x080fe20000410000 */
[C---:B------:R-:W-:Y:S01]  /*1a4d0*/  HMMA.16816.F32.BF16 R104, R168.reuse, R6, R104 ;  /* 0x00000006a868723c */ /* 0x040fe20000041868 */
[----:B------:R-:W4:Y:S04]  /*1a4e0*/  LDSM.16.M88.4 R4, [R0+0x4800] ;  /* 0x004800000004783b */ /* 0x000f280000000200 */
[----:B------:R-:W1:Y:S01]  /*1a4f0*/  MUFU.TANH R34, R34 ;  /* 0x0000002200227308 */ /* 0x000e620000002400 */
[-C--:B-----5:R-:W-:Y:S01]  /*1a500*/  FMUL.FTZ R41, R96, R210.reuse ;  /* 0x000000d260297220 */ /* 0x0a0fe20000410000 */
        /* <DEDUP_REMOVED lines=12> */
[C---:B---3--:R-:W-:Y:S06]  /*1a5d0*/  HMMA.16816.F32.BF16 R108, R168.reuse, R8, R108 ;  /* 0x00000008a86c723c */ /* 0x048fec000004186c */
[----:B------:R-:W3:Y:S01]  /*1a5e0*/  MUFU.TANH R36, R36 ;  /* 0x0000002400247308 */ /* 0x000ee20000002400 */
[-C--:B-----5:R-:W-:Y:S01]  /*1a5f0*/  FMUL.FTZ R41, R104, R210.reuse ;  /* 0x000000d268297220 */ /* 0x0a0fe20000410000 */
[C---:B------:R-:W-:Y:S01]  /*1a600*/  HMMA.16816.F32.BF16 R112, R168.reuse, R10, R112 ;  /* 0x0000000aa870723c */ /* 0x040fe20000041870 */
[----:B------:R-:W5:Y:S07]  /*1a610*/  LDSM.16.M88.4 R8, [R0+0x4c00] ;  /* 0x004c00000008783b */ /* 0x000f6e0000000200 */
[----:B------:R2:W1:Y:S01]  /*1a620*/  MUFU.TANH R104, R41 ;  /* 0x0000002900687308 */ /* 0x0004620000002400 */
[----:B------:R-:W-:Y:S04]  /*1a630*/  DEPBAR.LE SB0, 0x0 ;  /* 0x000080000000791a */ /* 0x000fe80000000000 */
[C---:B----4-:R-:W-:Y:S05]  /*1a640*/  HMMA.16816.F32.BF16 R116, R168.reuse, R4, R116 ;  /* 0x00000004a874723c */ /* 0x050fea0000041874 */
[----:B------:R-:W4:Y:S01]  /*1a650*/  MUFU.TANH R37, R37 ;  /* 0x0000002500257308 */ /* 0x000f220000002400 */
[----:B------:R-:W-:Y:S01]  /*1a660*/  BAR.SYNC.DEFER_BLOCKING 0x0 ;  /* 0x0000000000007b1d */ /* 0x000fe20000010000 */
[-C--:B------:R-:W-:Y:S01]  /*1a670*/  FMUL.FTZ R216, R108, R210.reuse ;  /* 0x000000d26cd87220 */ /* 0x080fe20000410000 */
[-C--:B------:R-:W-:Y:S01]  /*1a680*/  FMUL.FTZ R109, R109, R210.reuse ;  /* 0x000000d26d6d7220 */ /* 0x080fe20000410000 */
[-C--:B------:R-:W-:Y:S01]  /*1a690*/  FMUL.FTZ R110, R110, R210.reuse ;  /* 0x000000d26e6e7220 */ /* 0x080fe20000410000 */
[C---:B------:R-:W-:Y:S05]  /*1a6a0*/  HMMA.16816.F32.BF16 R120, R168.reuse, R6, R120 ;  /* 0x00000006a878723c */ /* 0x040fea0000041878 */
[----:B------:R-:W1:Y:S01]  /*1a6b0*/  MUFU.TANH R108, R216 ;  /* 0x000000d8006c7308 */ /* 0x000e620000002400 */
[-C--:B------:R-:W-:Y:S01]  /*1a6c0*/  FMUL.FTZ R5, R112, R210.reuse ;  /* 0x000000d270057220 */ /* 0x080fe20000410000 */
[-C--:B------:R-:W-:Y:S01]  /*1a6d0*/  FMUL.FTZ R112, R113, R210.reuse ;  /* 0x000000d271707220 */ /* 0x080fe20000410000 */
[-C--:B------:R-:W-:Y:S01]  /*1a6e0*/  FMUL.FTZ R113, R114, R210.reuse ;  /* 0x000000d272717220 */ /* 0x080fe20000410000 */
[-C--:B------:R-:W-:Y:S01]  /*1a6f0*/  FMUL.FTZ R114, R115, R210.reuse ;  /* 0x000000d273727220 */ /* 0x080fe20000410000 */
[-C--:B------:R-:W-:Y:S05]  /*1a700*/  FMUL.FTZ R111, R111, R210.reuse ;  /* 0x000000d26f6f7220 */ /* 0x080fea0000410000 */
[----:B------:R-:W1:Y:S01]  /*1a710*/  MUFU.TANH R38, R38 ;  /* 0x0000002600267308 */ /* 0x000e620000002400 */
[-C--:B------:R-:W-:Y:S01]  /*1a720*/  FMUL.FTZ R4, R116, R210.reuse ;  /* 0x000000d274047220 */ /* 0x080fe20000410000 */
[-C--:B------:R-:W-:Y:S01]  /*1a730*/  FMUL.FTZ R7, R117, R210.reuse ;  /* 0x000000d275077220 */ /* 0x080fe20000410000 */
[-C--:B------:R-:W-:Y:S01]  /*1a740*/  FMUL.FTZ R115, R118, R210.reuse ;  /* 0x000000d276737220 */ /* 0x080fe20000410000 */
[-C--:B------:R-:W-:Y:S06]  /*1a750*/  FMUL.FTZ R116, R119, R210.reuse ;  /* 0x000000d277747220 */ /* 0x080fec0000410000 */
[----:B------:R3:W1:Y:S01]  /*1a760*/  MUFU.TANH R6, R4 ;  /* 0x0000000400067308 */ /* 0x0006620000002400 */
[-C--:B------:R-:W-:Y:S01]  /*1a770*/  FMUL.FTZ R122, R122, R210.reuse ;  /* 0x000000d27a7a7220 */ /* 0x080fe20000410000 */
[-C--:B--2---:R-:W-:Y:S01]  /*1a780*/  FMUL.FTZ R41, R120, R210.reuse ;  /* 0x000000d278297220 */ /* 0x084fe20000410000 */
[-C--:B------:R-:W-:Y:S01]  /*1a790*/  FMUL.FTZ R121, R121, R210.reuse ;  /* 0x000000d279797220 */ /* 0x080fe20000410000 */
[-C--:B------:R-:W-:Y:S01]  /*1a7a0*/  FMUL.FTZ R123, R123, R210.reuse ;  /* 0x000000d27b7b7220 */ /* 0x080fe20000410000 */
[C---:B-----5:R-:W-:Y:S05]  /*1a7b0*/  HMMA.16816.F32.BF16 R124, R168.reuse, R8, R124 ;  /* 0x00000008a87c723c */ /* 0x060fea000004187c */
[----:B------:R-:W2:Y:S03]  /*1a7c0*/  MUFU.TANH R39, R39 ;  /* 0x0000002700277308 */ /* 0x000ea60000002400 */
        /* <DEDUP_REMOVED lines=9> */
[-C--:B---3--:R-:W-:Y:S01]  /*1a860*/  FMUL.FTZ R4, R131, R210.reuse ;  /* 0x000000d283047220 */ /* 0x088fe20000410000 */
[-C--:B------:R-:W-:Y:S01]  /*1a870*/  FMUL.FTZ R129, R129, R210.reuse ;  /* 0x000000d281817220 */ /* 0x080fe20000410000 */
[----:B------:R-:W-:Y:S06]  /*1a880*/  FMUL.FTZ R130, R130, R210 ;  /* 0x000000d282827220 */ /* 0x000fec0000410000 */
[----:B------:R-:W3:Y:S10]  /*1a890*/  MUFU.TANH R45, R45 ;  /* 0x0000002d002d7308 */ /* 0x000ef40000002400 */
        /* <DEDUP_REMOVED lines=64> */
[----:B------:R1:W1:Y:S10]  /*1aca0*/  MUFU.TANH R9, R41 ;  /* 0x0000002900097308 */ /* 0x0002740000002400 */
[----:B------:R1:W1:Y:S10]  /*1acb0*/  MUFU.TANH R216, R121 ;  /* 0x0000007900d87308 */ /* 0x0002740000002400 */
[----:B------:R-:W1:Y:S10]  /*1acc0*/  MUFU.TANH R122, R122 ;  /* 0x0000007a007a7308 */ /* 0x000e740000002400 */
[----:B------:R1:W1:Y:S10]  /*1acd0*/  MUFU.TANH R217, R123 ;  /* 0x0000007b00d97308 */ /* 0x0002740000002400 */
[----:B------:R-:W1:Y:S10]  /*1ace0*/  MUFU.TANH R218, R218 ;  /* 0x000000da00da7308 */ /* 0x000e740000002400 */
[----:B------:R-:W1:Y:S10]  /*1acf0*/  MUFU.TANH R11, R11 ;  /* 0x0000000b000b7308 */ /* 0x000e740000002400 */
[----:B------:R1:W1:Y:S10]  /*1ad00*/  MUFU.TANH R168, R126 ;  /* 0x0000007e00a87308 */ /* 0x0002740000002400 */
[----:B------:R1:W1:Y:S10]  /*1ad10*/  MUFU.TANH R170, R127 ;  /* 0x0000007f00aa7308 */ /* 0x0002740000002400 */
[----:B------:R-:W1:Y:S10]  /*1ad20*/  MUFU.TANH R171, R171 ;  /* 0x000000ab00ab7308 */ /* 0x000e740000002400 */
[----:B------:R1:W1:Y:S10]  /*1ad30*/  MUFU.TANH R219, R129 ;  /* 0x0000008100db7308 */ /* 0x0002740000002400 */
[----:B------:R1:W1:Y:S10]  /*1ad40*/  MUFU.TANH R220, R130 ;  /* 0x0000008200dc7308 */ /* 0x0002740000002400 */
[----:B------:R-:W1:Y:S01]  /*1ad50*/  MUFU.TANH R4, R4 ;  /* 0x0000000400047308 */ /* 0x000e620000002400 */
[----:B--234-:R-:W-:Y:S05]  /*1ad60*/  @!P3 BRA `(.L_x_2059) ;  /* 0x000000080028b947 */ /* 0x01cfea0003800000 */
        /* <DEDUP_REMOVED lines=15> */
[----:B-1----:R-:W2:Y:S04]  /*1ae60*/  LD.E R123, desc[UR4][R148.64+0x170] ;  /* 0x00017004947b7980 */ /* 0x002ea8000c101900 */
        /* <DEDUP_REMOVED lines=9> */
[----:B------:R-:W-:Y:S02]  /*1af00*/  IABS R118, R8 ;  /* 0x0000000800767213 */ /* 0x000fe40000000000 */
[C---:B------:R-:W-:Y:S02]  /*1af10*/  IADD3 R120, PT, PT, R8.reuse, -0x100, RZ ;  /* 0xffffff0008787810 */ /* 0x040fe40007ffe0ff */
[----:B------:R-:W-:Y:S01]  /*1af20*/  LOP3.LUT R8, R8, R123, RZ, 0x3c, !PT ;  /* 0x0000007b08087212 */ /* 0x000fe200078e3cff */
        /* <DEDUP_REMOVED lines=50> */
.L_x_2061:
[----:B------:R-:W-:Y:S05]  /*1b250*/  BSYNC.RECONVERGENT B0 ;  /* 0x0000000000007941 */ /* 0x000fea0003800200 */
.L_x_2060:
        /* <DEDUP_REMOVED lines=9> */
[----:B-1----:R-:W-:Y:S02]  /*1b2f0*/  LEA.HI.X R121, R3, R187, R10, 0x1, P3 ;  /* 0x000000bb03797211 */ /* 0x002fe400018f0c0a */
        /* <DEDUP_REMOVED lines=49> */
.L_x_2059:
[----:B------:R-:W-:Y:S05]  /*1b610*/  BSYNC.RECONVERGENT B1 ;  /* 0x0000000000017941 */ /* 0x000fea0003800200 */
.L_x_2058:
[----:B-1----:R-:W-:Y:S05]  /*1b620*/  IMAD.SHL.U32 R41, R176, 0x2, RZ ;  /* 0x00000002b0297824 */ /* 0x002fea00078e00ff */
[----:B------:R-:W-:Y:S05]  /*1b630*/  LOP3.LUT R41, R41, 0x6, RZ, 0xc0, !PT ;  /* 0x0000000629297812 */ /* 0x000fea00078ec0ff */
[----:B------:R-:W-:Y:S04]  /*1b640*/  IMAD R229, R206, 0x100, R41 ;  /* 0x00000100cee57824 */ /* 0x000fe800078e0229 */
[C---:B------:R-:W-:Y:S01]  /*1b650*/  VIADD R3, R229.reuse, 0x31 ;  /* 0x00000031e5037836 */ /* 0x040fe20000000000 */
[C---:B------:R-:W-:Y:S01]  /*1b660*/  ISETP.GE.AND P5, PT, R229.reuse, R205, PT ;  /* 0x000000cde500720c */ /* 0x040fe20003fa6270 */
[C---:B------:R-:W-:Y:S02]  /*1b670*/  VIADD R0, R229.reuse, 0x1 ;  /* 0x00000001e5007836 */ /* 0x040fe40000000000 */
[C---:B------:R-:W-:Y:S01]  /*1b680*/  VIADD R226, R229.reuse, 0x8 ;  /* 0x00000008e5e27836 */ /* 0x040fe20000000000 */
[----:B------:R-:W-:Y:S01]  /*1b690*/  FSEL R230, R172, -INF , P5 ;  /* 0xff800000ace67808 */ /* 0x000fe20002800000 */
[C---:B------:R-:W-:Y:S01]  /*1b6a0*/  VIADD R225, R229.reuse, 0x9 ;  /* 0x00000009e5e17836 */ /* 0x040fe20000000000 */
[C---:B------:R-:W-:Y:S01]  /*1b6b0*/  ISETP.GE.AND P5, PT, R229.reuse, R203, PT ;  /* 0x000000cbe500720c */ /* 0x040fe20003fa6270 */
[C---:B------:R-:W-:Y:S01]  /*1b6c0*/  VIADD R224, R229.reuse, 0x10 ;  /* 0x00000010e5e07836 */ /* 0x040fe20000000000 */
[-C--:B------:R-:W-:Y:S01]  /*1b6d0*/  ISETP.GE.AND P4, PT, R0, R205.reuse, PT ;  /* 0x000000cd0000720c */ /* 0x080fe20003f86270 */
[C---:B------:R-:W-:Y:S01]  /*1b6e0*/  VIADD R223, R229.reuse, 0x11 ;  /* 0x00000011e5df7836 */ /* 0x040fe20000000000 */
[----:B------:R-:W-:Y:S01]  /*1b6f0*/  FSEL R231, R174, -INF , P5 ;  /* 0xff800000aee77808 */ /* 0x000fe20002800000 */
[C---:B------:R-:W-:Y:S01]  /*1b700*/  VIADD R222, R229.reuse, 0x18 ;  /* 0x00000018e5de7836 */ /* 0x040fe20000000000 */
[-C--:B------:R-:W-:Y:S01]  /*1b710*/  ISETP.GE.AND P5, PT, R226, R205.reuse, PT ;  /* 0x000000cde200720c */ /* 0x080fe20003fa6270 */
[----:B------:R-:W-:Y:S01]  /*1b720*/  VIADD R221, R229, 0x19 ;  /* 0x00000019e5dd7836 */ /* 0x000fe20000000000 */
[----:B------:R-:W-:Y:S01]  /*1b730*/  FSEL R173, R173, -INF , P4 ;  /* 0xff800000adad7808 */ /* 0x000fe20002000000 */
[----:B------:R-:W-:Y:S01]  /*1b740*/  VIADD R210, R229, 0x20 ;  /* 0x00000020e5d27836 */ /* 0x000fe20000000000 */
[-C--:B------:R-:W-:Y:S01]  /*1b750*/  ISETP.GE.AND P4, PT, R225, R205.reuse, PT ;  /* 0x000000cde100720c */ /* 0x080fe20003f86270 */
[----:B--2---:R-:W-:Y:S01]  /*1b760*/  VIADD R209, R229, 0x21 ;  /* 0x00000021e5d17836 */ /* 0x004fe20000000000 */
[----:B------:R-:W-:Y:S01]  /*1b770*/  FSEL R211, R211, -INF , P5 ;  /* 0xff800000d3d37808 */ /* 0x000fe20002800000 */
[C---:B------:R-:W-:Y:S01]  /*1b780*/  VIADD R172, R229.reuse, 0x28 ;  /* 0x00000028e5ac7836 */ /* 0x040fe20000000000 */
[-C--:B------:R-:W-:Y:S01]  /*1b790*/  ISETP.GE.AND P5, PT, R224, R205.reuse, PT ;  /* 0x000000cde000720c */ /* 0x080fe20003fa6270 */
        /* <DEDUP_REMOVED lines=31> */
[----:B------:R-:W-:Y:S01]  /*1b990*/  ISETP.GE.AND P5, PT, R167, R205, PT ;  /* 0x000000cda700720c */ /* 0x000fe20003fa6270 */
[----:B------:R-:W-:Y:S01]  /*1b9a0*/  VIADD R153, R229, 0x69 ;  /* 0x00000069e5997836 */ /* 0x000fe20000000000 */
[----:B------:R-:W-:Y:S01]  /*1b9b0*/  FSEL R228, R25, -INF , P4 ;  /* 0xff80000019e47808 */ /* 0x000fe20002000000 */
[C---:B------:R-:W-:Y:S01]  /*1b9c0*/  VIADD R152, R229.reuse, 0x70 ;  /* 0x00000070e5987836 */ /* 0x040fe20000000000 */
[----:B------:R-:W-:Y:S01]  /*1b9d0*/  ISETP.GE.AND P6, PT, R0, R203, PT ;  /* 0x000000cb0000720c */ /* 0x000fe20003fc6270 */
        /* <DEDUP_REMOVED lines=9> */
[----:B------:R-:W-:Y:S01]  /*1ba70*/  FSEL R175, R175, -INF , P6 ;  /* 0xff800000afaf7808 */ /* 0x000fe20003000000 */
[----:B------:R-:W-:Y:S01]  /*1ba80*/  VIADD R126, R229, 0x88 ;  /* 0x00000088e57e7836 */ /* 0x000fe20000000000 */
[----:B------:R-:W-:Y:S01]  /*1ba90*/  ISETP.GE.AND P4, PT, R165, R205, PT ;  /* 0x000000cda500720c */ /* 0x000fe20003f86270 */
[C---:B------:R-:W-:Y:S01]  /*1baa0*/  VIADD R125, R229.reuse, 0x89 ;  /* 0x00000089e57d7836 */ /* 0x040fe20000000000 */
[-C--:B------:R-:W-:Y:S01]  /*1bab0*/  ISETP.GE.AND P6, PT, R226, R203.reuse, PT ;  /* 0x000000cbe200720c */ /* 0x080fe20003fc6270 */
[C---:B------:R-:W-:Y:S01]  /*1bac0*/  VIADD R124, R229.reuse, 0x90 ;  /* 0x00000090e57c7836 */ /* 0x040fe20000000000 */
[----:B------:R-:W-:Y:S01]  /*1bad0*/  FSEL R32, R32, -INF , P5 ;  /* 0xff80000020207808 */ /* 0x000fe20002800000 */
[----:B------:R-:W-:Y:S01]  /*1bae0*/  VIADD R123, R229, 0x91 ;  /* 0x00000091e57b7836 */ /* 0x000fe20000000000 */
[----:B------:R-:W-:Y:S01]  /*1baf0*/  ISETP.GE.AND P5, PT, R225, R203, PT ;  /* 0x000000cbe100720c */ /* 0x000fe20003fa6270 */
[----:B------:R-:W-:Y:S01]  /*1bb00*/  VIADD R121, R229, 0x98 ;  /* 0x00000098e5797836 */ /* 0x000fe20000000000 */
[----:B------:R-:W-:Y:S01]  /*1bb10*/  FSEL R33, R33, -INF , P4 ;  /* 0xff80000021217808 */ /* 0x000fe20002000000 */
[----:B------:R-:W-:Y:S01]  /*1bb20*/  VIADD R120, R229, 0x99 ;  /* 0x00000099e5787836 */ /* 0x000fe20000000000 */
[----:B------:R-:W-:Y:S01]  /*1bb30*/  FSEL R213, R213, -INF , P6 ;  /* 0xff800000d5d57808 */ /* 0x000fe20003000000 */
[C---:B------:R-:W-:Y:S01]  /*1bb40*/  VIADD R119, R229.reuse, 0xa0 ;  /* 0x000000a0e5777836 */ /* 0x040fe20000000000 */
[-C--:B------:R-:W-:Y:S01]  /*1bb50*/  ISETP.GE.AND P4, PT, R164, R205.reuse, PT ;  /* 0x000000cda400720c */ /* 0x080fe20003f86270 */
[----:B------:R-:W-:Y:S01]  /*1bb60*/  VIADD R117, R229, 0xa1 ;  /* 0x000000a1e5757836 */ /* 0x000fe20000000000 */
[----:B------:R-:W-:Y:S01]  /*1bb70*/  ISETP.GE.AND P6, PT, R163, R205, PT ;  /* 0x000000cda300720c */ /* 0x000fe20003fc6270 */
        /* <DEDUP_REMOVED lines=8> */
[----:B------:R-:W-:Y:S01]  /*1bc00*/  IMAD.MOV.U32 R25, RZ, RZ, R231 ;  /* 0x000000ffff197224 */ /* 0x000fe200078e00e7 */
[----:B------:R-:W-:Y:S02]  /*1bc10*/  ISETP.GE.AND P4, PT, R223, R203, PT ;  /* 0x000000cbdf00720c */ /* 0x000fe40003f86270 */
[-C--:B------:R-:W-:Y:S02]  /*1bc20*/  ISETP.GE.AND P6, PT, R162, R205.reuse, PT ;  /* 0x000000cda200720c */ /* 0x080fe40003fc6270 */
[----:B------:R-:W-:Y:S02]  /*1bc30*/  FSEL R14, R14, -INF , P5 ;  /* 0xff8000000e0e7808 */ /* 0x000fe40002800000 */
[----:B------:R-:W-:Y:S02]  /*1bc40*/  ISETP.GE.AND P5, PT, R161, R205, PT ;  /* 0x000000cda100720c */ /* 0x000fe40003fa6270 */
[C---:B------:R-:W-:Y:S02]  /*1bc50*/  ISETP.GE.AND P3, PT, R0.reuse, R204, PT ;  /* 0x000000cc0000720c */ /* 0x040fe40003f66270 */
[----:B------:R-:W-:Y:S01]  /*1bc60*/  ISETP.GE.AND P0, PT, R0, R202, PT ;  /* 0x000000ca0000720c */ /* 0x000fe20003f06270 */
[----:B------:R-:W-:Y:S01]  /*1bc70*/  VIADD R0, R229, 0xb9 ;  /* 0x000000b9e5007836 */ /* 0x000fe20000000000 */
[----:B------:R-:W-:Y:S01]  /*1bc80*/  FSEL R229, R15, -INF , P4 ;  /* 0xff8000000fe57808 */ /* 0x000fe20002000000 */
[----:B------:R-:W-:Y:S01]  /*1bc90*/  IMAD.MOV.U32 R15, RZ, RZ, R230 ;  /* 0x000000ffff0f7224 */ /* 0x000fe200078e00e6 */
        /* <DEDUP_REMOVED lines=36> */
[----:B------:R-:W-:Y:S01]  /*1bee0*/  FSEL R237, R34, -INF , P6 ;  /* 0xff80000022ed7808 */ /* 0x000fe20003000000 */
[----:B------:R-:W-:Y:S01]  /*1bef0*/  IMAD R34, R206, 0x100, R41 ;  /* 0x00000100ce227824 */ /* 0x000fe200078e0229 */
[-C--:B------:R-:W-:Y:S02]  /*1bf00*/  ISETP.GE.AND P4, PT, R152, R205.reuse, PT ;  /* 0x000000cd9800720c */ /* 0x080fe40003f86270 */
[----:B------:R-:W-:Y:S01]  /*1bf10*/  ISETP.GE.AND P6, PT, R130, R205, PT ;  /* 0x000000cd8200720c */ /* 0x000fe20003fc6270 */
        /* <DEDUP_REMOVED lines=9> */
[----:B------:R-:W-:Y:S01]  /*1bfb0*/  ISETP.GE.AND P4, PT, R163, R203, PT ;  /* 0x000000cba300720c */ /* 0x000fe20003f86270 */
[C---:B------:R-:W-:Y:S01]  /*1bfc0*/  VIADD R23, R34.reuse, 0xf0 ;  /* 0x000000f022177836 */ /* 0x040fe20000000000 */
[-C--:B------:R-:W-:Y:S01]  /*1bfd0*/  ISETP.GE.AND P6, PT, R131, R205.reuse, PT ;  /* 0x000000cd8300720c */ /* 0x080fe20003fc6270 */
[----:B------:R-:W-:Y:S01]  /*1bfe0*/  VIADD R27, R34, 0xf1 ;  /* 0x000000f1221b7836 */ /* 0x000fe20000000000 */
[----:B------:R-:W-:Y:S01]  /*1bff0*/  FSEL R239, R38, -INF , P5 ;  /* 0xff80000026ef7808 */ /* 0x000fe20002800000 */
[C---:B------:R-:W-:Y:S01]  /*1c000*/  VIADD R38, R34.reuse, 0xd8 ;  /* 0x000000d822267836 */ /* 0x040fe20000000000 */
[----:B------:R-:W-:Y:S01]  /*1c010*/  ISETP.GE.AND P5, PT, R129, R205, PT ;  /* 0x000000cd8100720c */ /* 0x000fe20003fa6270 */
[C---:B------:R-:W-:Y:S01]  /*1c020*/  VIADD R22, R34.reuse, 0xe8 ;  /* 0x000000e822167836 */ /* 0x040fe20000000000 */
[----:B------:R-:W-:Y:S01]  /*1c030*/  FSEL R240, R39, -INF , P4 ;  /* 0xff80000027f07808 */ /* 0x000fe20002000000 */
[----:B------:R-:W-:Y:S01]  /*1c040*/  VIADD R39, R34, 0xd1 ;  /* 0x000000d122277836 */ /* 0x000fe20000000000 */
[----:B------:R-:W-:Y:S02]  /*1c050*/  FSEL R242, R64, -INF , P6 ;  /* 0xff80000040f27808 */ /* 0x000fe40003000000 */
[-C--:B------:R-:W-:Y:S02]  /*1c060*/  ISETP.GE.AND P4, PT, R162, R203.reuse, PT ;  /* 0x000000cba200720c */ /* 0x080fe40003f86270 */
[----:B------:R-:W-:Y:S02]  /*1c070*/  ISETP.GE.AND P6, PT, R161, R203, PT ;  /* 0x000000cba100720c */ /* 0x000fe40003fc6270 */
[----:B------:R-:W-:Y:S02]  /*1c080*/  FSEL R241, R65, -INF , P5 ;  /* 0xff80000041f17808 */ /* 0x000fe40002800000 */
[-C--:B------:R-:W-:Y:S02]  /*1c090*/  ISETP.GE.AND P5, PT, R128, R205.reuse, PT ;  /* 0x000000cd8000720c */ /* 0x080fe40003fa6270 */
[----:B------:R-:W-:Y:S01]  /*1c0a0*/  FSEL R64, R42, -INF , P4 ;  /* 0xff8000002a407808 */ /* 0x000fe20002000000 */
[C---:B------:R-:W-:Y:S01]  /*1c0b0*/  VIADD R42, R34.reuse, 0xd0 ;  /* 0x000000d0222a7836 */ /* 0x040fe20000000000 */
[----:B------:R-:W-:Y:S01]  /*1c0c0*/  FSEL R243, R43, -INF , P6 ;  /* 0xff8000002bf37808 */ /* 0x000fe20003000000 */
[----:B------:R-:W-:Y:S01]  /*1c0d0*/  VIADD R43, R34, 0xc9 ;  /* 0x000000c9222b7836 */ /* 0x000fe20000000000 */
[----:B------:R-:W-:Y:S02]  /*1c0e0*/  ISETP.GE.AND P4, PT, R127, R205, PT ;  /* 0x000000cd7f00720c */ /* 0x000fe40003f86270 */
[-C--:B------:R-:W-:Y:S02]  /*1c0f0*/  ISETP.GE.AND P6, PT, R160, R203.reuse, PT ;  /* 0x000000cba000720c */ /* 0x080fe40003fc6270 */
[----:B------:R-:W-:Y:S02]  /*1c100*/  FSEL R245, R68, -INF , P5 ;  /* 0xff80000044f57808 */ /* 0x000fe40002800000 */
[----:B------:R-:W-:Y:S02]  /*1c110*/  ISETP.GE.AND P5, PT, R159, R203, PT ;  /* 0x000000cb9f00720c */ /* 0x000fe40003fa6270 */
[----:B------:R-:W-:Y:S02]  /*1c120*/  FSEL R244, R69, -INF , P4 ;  /* 0xff80000045f47808 */ /* 0x000fe40002000000 */
[----:B------:R-:W-:Y:S01]  /*1c130*/  FSEL R68, R46, -INF , P6 ;  /* 0xff8000002e447808 */ /* 0x000fe20003000000 */
[----:B------:R-:W-:Y:S01]  /*1c140*/  VIADD R46, R34, 0xc8 ;  /* 0x000000c8222e7836 */ /* 0x000fe20000000000 */
[-C--:B------:R-:W-:Y:S02]  /*1c150*/  ISETP.GE.AND P4, PT, R126, R205.reuse, PT ;  /* 0x000000cd7e00720c */ /* 0x080fe40003f86270 */
[----:B------:R-:W-:Y:S02]  /*1c160*/  ISETP.GE.AND P6, PT, R125, R205, PT ;  /* 0x000000cd7d00720c */ /* 0x000fe40003fc6270 */
[----:B------:R-:W-:Y:S01]  /*1c170*/  FSEL R246, R47, -INF , P5 ;  /* 0xff8000002ff67808 */ /* 0x000fe20002800000 */
[----:B------:R-:W-:Y:S01]  /*1c180*/  VIADD R47, R34, 0xc1 ;  /* 0x000000c1222f7836 */ /* 0x000fe20000000000 */
[----:B------:R-:W-:Y:S02]  /*1c190*/  ISETP.GE.AND P5, PT, R158, R203, PT ;  /* 0x000000cb9e00720c */ /* 0x000fe40003fa6270 */
[----:B------:R-:W-:Y:S02]  /*1c1a0*/  FSEL R248, R72, -INF , P4 ;  /* 0xff80000048f87808 */ /* 0x000fe40002000000 */
[----:B------:R-:W-:Y:S02]  /*1c1b0*/  FSEL R247, R73, -INF , P6 ;  /* 0xff80000049f77808 */ /* 0x000fe40003000000 */
[-C--:B------:R-:W-:Y:S02]  /*1c1c0*/  ISETP.GE.AND P6, PT, R124, R205.reuse, PT ;  /* 0x000000cd7c00720c */ /* 0x080fe40003fc6270 */
[----:B------:R-:W-:Y:S01]  /*1c1d0*/  FSEL R72, R50, -INF , P5 ;  /* 0xff80000032487808 */ /* 0x000fe20002800000 */
[----:B------:R-:W-:Y:S01]  /*1c1e0*/  VIADD R50, R34, 0xc0 ;  /* 0x000000c022327836 */ /* 0x000fe20000000000 */
[----:B------:R-:W-:Y:S02]  /*1c1f0*/  ISETP.GE.AND P5, PT, R123, R205, PT ;  /* 0x000000cd7b00720c */ /* 0x000fe40003fa6270 */
[----:B------:R-:W-:Y:S02]  /*1c200*/  FSEL R76, R76, -INF , P6 ;  /* 0xff8000004c4c7808 */ /* 0x000fe40003000000 */
[----:B------:R-:W-:Y:S02]  /*1c210*/  ISETP.GE.AND P6, PT, R155, R203, PT ;  /* 0x000000cb9b00720c */ /* 0x000fe40003fc6270 */
[----:B------:R-:W-:Y:S02]  /*1c220*/  FSEL R77, R77, -INF , P5 ;  /* 0xff8000004d4d7808 */ /* 0x000fe40002800000 */
[----:B------:R-:W-:Y:S02]  /*1c230*/  ISETP.GE.AND P5, PT, R121, R205, PT ;  /* 0x000000cd7900720c */ /* 0x000fe40003fa6270 */
[----:B------:R-:W-:Y:S02]  /*1c240*/  FSEL R55, R55, -INF , P6 ;  /* 0xff80000037377808 */ /* 0x000fe40003000000 */
[-C--:B------:R-:W-:Y:S02]  /*1c250*/  ISETP.GE.AND P6, PT, R154, R203.reuse, PT ;  /* 0x000000cb9a00720c */ /* 0x080fe40003fc6270 */
        /* <DEDUP_REMOVED lines=9> */
[-C--:B------:R-:W-:Y:S02]  /*1c2f0*/  ISETP.GE.AND P6, PT, R118, R205.reuse, PT ;  /* 0x000000cd7600720c */ /* 0x080fe40003fc6270 */
[----:B------:R-:W-:Y:S02]  /*1c300*/  ISETP.GE.AND P5, PT, R10, R205, PT ;  /* 0x000000cd0a00720c */ /* 0x000fe40003fa6270 */
[----:B------:R-:W-:Y:S02]  /*1c310*/  FSEL R51, R51, -INF , P4 ;  /* 0xff80000033337808 */ /* 0x000fe40002000000 */
        /* <DEDUP_REMOVED lines=12> */
[----:B------:R-:W-:Y:S02]  /*1c3e0*/  FSEL R173, R173, -INF , !P3 ;  /* 0xff800000adad7808 */ /* 0x000fe40005800000 */
[----:B------:R-:W-:Y:S02]  /*1c3f0*/  FSEL R97, R97, -INF , P5 ;  /* 0xff80000061617808 */ /* 0x000fe40002800000 */
[-C--:B------:R-:W-:Y:S02]  /*1c400*/  ISETP.GE.AND P5, PT, R126, R203.reuse, PT ;  /* 0x000000cb7e00720c */ /* 0x080fe40003fa6270 */
[----:B------:R-:W-:Y:S02]  /*1c410*/  FSEL R251, R84, -INF , P4 ;  /* 0xff80000054fb7808 */ /* 0x000fe40002000000 */
[----:B------:R-:W-:Y:S02]  /*1c420*/  FSEL R85, R74, -INF , P5 ;  /* 0xff8000004a557808 */ /* 0x000fe40002800000 */
[-C--:B------:R-:W-:Y:S02]  /*1c430*/  ISETP.GE.AND P5, PT, R125, R203.reuse, PT ;  /* 0x000000cb7d00720c */ /* 0x080fe40003fa6270 */
[----:B------:R-:W-:Y:S02]  /*1c440*/  ISETP.GE.AND P4, PT, R130, R203, PT ;  /* 0x000000cb8200720c */ /* 0x000fe40003f86270 */
        /* <DEDUP_REMOVED lines=13> */
[----:B------:R-:W-:Y:S01]  /*1c520*/  FSEL R15, R15, -INF , !P6 ;  /* 0xff8000000f0f7808 */ /* 0x000fe20007000000 */
[----:B------:R-:W-:Y:S01]  /*1c530*/  IMAD.MOV.U32 R70, RZ, RZ, R93 ;  /* 0x000000ffff467224 */ /* 0x000fe200078e005d */
[----:B------:R-:W-:Y:S01]  /*1c540*/  FSEL R67, R96, -INF , P4 ;  /* 0xff80000060437808 */ /* 0x000fe20002000000 */
[----:B------:R-:W-:Y:S01]  /*1c550*/  IMAD.MOV.U32 R96, RZ, RZ, R71 ;  /* 0x000000ffff607224 */ /* 0x000fe200078e0047 */
[C---:B------:R-:W-:Y:S01]  /*1c560*/  ISETP.GE.AND P4, PT, R34.reuse, R202, PT ;  /* 0x000000ca2200720c */ /* 0x040fe20003f86270 */
[----:B------:R-:W-:Y:S01]  /*1c570*/  VIADD R34, R34, 0xf9 ;  /* 0x000000f922227836 */ /* 0x000fe20000000000 */
[----:B------:R-:W-:Y:S02]  /*1c580*/  FSEL R100, R100, -INF , P5 ;  /* 0xff80000064647808 */ /* 0x000fe40002800000 */
[----:B------:R-:W-:Y:S02]  /*1c590*/  FSEL R25, R25, -INF , !P4 ;  /* 0xff80000019197808 */ /* 0x000fe40006000000 */
[-C--:B------:R-:W-:Y:S02]  /*1c5a0*/  ISETP.GE.AND P4, PT, R31, R205.reuse, PT ;  /* 0x000000cd1f00720c */ /* 0x080fe40003f86270 */
[----:B------:R-:W-:Y:S02]  /*1c5b0*/  ISETP.GE.AND P5, PT, R47, R205, PT ;  /* 0x000000cd2f00720c */ /* 0x000fe40003fa6270 */
[-C--:B------:R-:W-:Y:S02]  /*1c5c0*/  ISETP.GE.AND P6, PT, R124, R203.reuse, PT ;  /* 0x000000cb7c00720c */ /* 0x080fe40003fc6270 */
[----:B------:R-:W-:Y:S02]  /*1c5d0*/  FSEL R71, R101, -INF , P5 ;  /* 0xff80000065477808 */ /* 0x000fe40002800000 */
[----:B------:R-:W-:Y:S02]  /*1c5e0*/  ISETP.GE.AND P5, PT, R123, R203, PT ;  /* 0x000000cb7b00720c */ /* 0x000fe40003fa6270 */
[-C--:B------:R-:W-:Y:S02]  /*1c5f0*/  ISETP.GE.AND P3, PT, R224, R204.reuse, PT ;  /* 0x000000cce000720c */ /* 0x080fe40003f66270 */
[----:B------:R-:W-:Y:S01]  /*1c600*/  FSEL R101, R78, -INF , P6 ;  /* 0xff8000004e657808 */ /* 0x000fe20003000000 */
[----:B------:R-:W-:Y:S01]  /*1c610*/  IMAD.MOV.U32 R78, RZ, RZ, R100 ;  /* 0x000000ffff4e7224 */ /* 0x000fe200078e0064 */
[----:B------:R-:W-:Y:S02]  /*1c620*/  FSEL R100, R79, -INF , P5 ;  /* 0xff8000004f647808 */ /* 0x000fe40002800000 */
[-C--:B------:R-:W-:Y:S02]  /*1c630*/  ISETP.GE.AND P5, PT, R43, R205.reuse, PT ;  /* 0x000000cd2b00720c */ /* 0x080fe40003fa6270 */
[----:B------:R-:W-:Y:S02]  /*1c640*/  ISETP.GE.AND P6, PT, R46, R205, PT ;  /* 0x000000cd2e00720c */ /* 0x000fe40003fc6270 */
[----:B------:R-:W-:Y:S01]  /*1c650*/  FSEL R73, R105, -INF , P5 ;  /* 0xff80000069497808 */ /* 0x000fe20002800000 */
[----:B------:R-:W-:Y:S01]  /*1c660*/  IMAD.MOV.U32 R105, RZ, RZ, R100 ;  /* 0x000000ffff697224 */ /* 0x000fe200078e0064 */
[----:B------:R-:W-:Y:S02]  /*1c670*/  ISETP.GE.AND P5, PT, R120, R203, PT ;  /* 0x000000cb7800720c */ /* 0x000fe40003fa6270 */
[----:B------:R-:W-:Y:S02]  /*1c680*/  FSEL R92, R104, -INF , P6 ;  /* 0xff800000685c7808 */ /* 0x000fe40003000000 */
[----:B------:R-:W-:Y:S02]  /*1c690*/  FSEL R83, R83, -INF , P5 ;  /* 0xff80000053537808 */ /* 0x000fe40002800000 */
[----:B------:R-:W-:Y:S02]  /*1c6a0*/  ISETP.GE.AND P5, PT, R39, R205, PT ;  /* 0x000000cd2700720c */ /* 0x000fe40003fa6270 */
[----:B------:R-:W-:Y:S04]  /*1c6b0*/  ISETP.GE.AND P6, PT, R121, R203, PT ;  /* 0x000000cb7900720c */ /* 0x000fe80003fc6270 */
[----:B------:R-:W-:Y:S02]  /*1c6c0*/  FSEL R79, R82, -INF , P6 ;  /* 0xff800000524f7808 */ /* 0x000fe40003000000 */
[----:B------:R-:W-:Y:S02]  /*1c6d0*/  ISETP.GE.AND P6, PT, R42, R205, PT ;  /* 0x000000cd2a00720c */ /* 0x000fe40003fc6270 */
[----:B------:R-:W-:Y:S02]  /*1c6e0*/  FSEL R82, R109, -INF , P5 ;  /* 0xff8000006d527808 */ /* 0x000fe40002800000 */
[----:B------:R-:W-:Y:S01]  /*1c6f0*/  FSEL R81, R108, -INF , P6 ;  /* 0xff8000006c517808 */ /* 0x000fe20003000000 */
[----:B------:R-:W-:Y:S01]  /*1c700*/  IMAD.MOV.U32 R108, RZ, RZ, R67 ;  /* 0x000000ffff6c7224 */ /* 0x000fe200078e0043 */
[-C--:B------:R-:W-:Y:S02]  /*1c710*/  ISETP.GE.AND P6, PT, R119, R203.reuse, PT ;  /* 0x000000cb7700720c */ /* 0x080fe40003fc6270 */
[----:B------:R-:W-:Y:S02]  /*1c720*/  ISETP.GE.AND P5, PT, R117, R203, PT ;  /* 0x000000cb7500720c */ /* 0x000fe40003fa6270 */
[----:B------:R-:W-:Y:S01]  /*1c730*/  FSEL R65, R86, -INF , P6 ;  /* 0xff80000056417808 */ /* 0x000fe20003000000 */
[----:B------:R-:W-:Y:S01]  /*1c740*/  IMAD.MOV.U32 R86, RZ, RZ, R97 ;  /* 0x000000ffff567224 */ /* 0x000fe200078e0061 */
[-C--:B------:R-:W-:Y:S02]  /*1c750*/  ISETP.GE.AND P6, PT, R38, R205.reuse, PT ;  /* 0x000000cd2600720c */ /* 0x080fe40003fc6270 */
[----:B------:R-:W-:Y:S02]  /*1c760*/  FSEL R97, R112, -INF , P4 ;  /* 0xff80000070617808 */ /* 0x000fe40002000000 */
[----:B------:R-:W-:Y:S02]  /*1c770*/  ISETP.GE.AND P4, PT, R30, R205, PT ;  /* 0x000000cd1e00720c */ /* 0x000fe40003f86270 */
[----:B------:R-:W-:Y:S01]  /*1c780*/  FSEL R75, R5, -INF , P6 ;  /* 0xff800000054b7808 */ /* 0x000fe20003000000 */
[----:B------:R-:W-:Y:S01]  /*1c790*/  IMAD.MOV.U32 R5, RZ, RZ, R78 ;  /* 0x000000ffff057224 */ /* 0x000fe200078e004e */
[----:B------:R-:W-:Y:S01]  /*1c7a0*/  FSEL R6, R6, -INF , P4 ;  /* 0xff80000006067808 */ /* 0x000fe20002000000 */
[----:B------:R-:W-:Y:S01]  /*1c7b0*/  IMAD.MOV.U32 R78, RZ, RZ, R69 ;  /* 0x000000ffff4e7224 */ /* 0x000fe200078e0045 */
[-C--:B------:R-:W-:Y:S02]  /*1c7c0*/  ISETP.GE.AND P4, PT, R8, R203.reuse, PT ;  /* 0x000000cb0800720c */ /* 0x080fe40003f86270 */
[----:B------:R-:W-:Y:S02]  /*1c7d0*/  FSEL R93, R87, -INF , P5 ;  /* 0xff800000575d7808 */ /* 0x000fe40002800000 */
[----:B------:R-:W-:Y:S01]  /*1c7e0*/  FSEL R100, R95, -INF , P4 ;  /* 0xff8000005f647808 */ /* 0x000fe20002000000 */
[----:B------:R-:W-:Y:S01]  /*1c7f0*/  IMAD.MOV.U32 R95, RZ, RZ, R5 ;  /* 0x000000ffff5f7224 */ /* 0x000fe200078e0005 */
[-C--:B------:R-:W-:Y:S02]  /*1c800*/  ISETP.GE.AND P4, PT, R12, R203.reuse, PT ;  /* 0x000000cb0c00720c */ /* 0x080fe40003f86270 */
[----:B------:R-:W-:Y:S02]  /*1c810*/  ISETP.GE.AND P6, PT, R10, R203, PT ;  /* 0x000000cb0a00720c */ /* 0x000fe40003fc6270 */
[----:B------:R-:W-:Y:S02]  /*1c820*/  FSEL R98, R98, -INF , P4 ;  /* 0xff80000062627808 */ /* 0x000fe40002000000 */
[----:B------:R-:W-:Y:S02]  /*1c830*/  ISETP.GE.AND P4, PT, R27, R205, PT ;  /* 0x000000cd1b00720c */ /* 0x000fe40003f86270 */
[----:B------:R-:W-:Y:S02]  /*1c840*/  FSEL R67, R91, -INF , P6 ;  /* 0xff8000005b437808 */ /* 0x000fe40003000000 */
[-C--:B------:R-:W-:Y:S02]  /*1c850*/  ISETP.GE.AND P6, PT, R13, R203.reuse, PT ;  /* 0x000000cb0d00720c */ /* 0x080fe40003fc6270 */
[----:B------:R-:W-:Y:S02]  /*1c860*/  ISETP.GE.AND P5, PT, R118, R203, PT ;  /* 0x000000cb7600720c */ /* 0x000fe40003fa6270 */
[----:B------:R-:W-:Y:S01]  /*1c870*/  FSEL R104, R94, -INF , P6 ;  /* 0xff8000005e687808 */ /* 0x000fe20003000000 */
[----:B------:R-:W-:Y:S01]  /*1c880*/  IMAD.MOV.U32 R94, RZ, RZ, R75 ;  /* 0x000000ffff5e7224 */ /* 0x000fe200078e004b */
[----:B------:R-:W-:Y:S02]  /*1c890*/  FSEL R75, R11, -INF , P4 ;  /* 0xff8000000b4b7808 */ /* 0x000fe40002000000 */
[-C--:B------:R-:W-:Y:S02]  /*1c8a0*/  ISETP.GE.AND P4, PT, R35, R205.reuse, PT ;  /* 0x000000cd2300720c */ /* 0x080fe40003f86270 */
[-C--:B------:R-:W-:Y:S02]  /*1c8b0*/  ISETP.GE.AND P6, PT, R18, R205.reuse, PT ;  /* 0x000000cd1200720c */ /* 0x080fe40003fc6270 */
[----:B------:R-:W-:Y:S02]  /*1c8c0*/  FSEL R112, R90, -INF , P5 ;  /* 0xff8000005a707808 */ /* 0x000fe40002800000 */
[-C--:B------:R-:W-:Y:S02]  /*1c8d0*/  ISETP.GE.AND P5, PT, R26, R205.reuse, PT ;  /* 0x000000cd1a00720c */ /* 0x080fe40003fa6270 */
[----:B------:R-:W-:Y:S02]  /*1c8e0*/  FSEL R109, R216, -INF , P6 ;  /* 0xff800000d86d7808 */ /* 0x000fe40003000000 */
[-C--:B------:R-:W-:Y:S02]  /*1c8f0*/  ISETP.GE.AND P6, PT, R23, R205.reuse, PT ;  /* 0x000000cd1700720c */ /* 0x080fe40003fc6270 */
[----:B------:R-:W-:Y:S01]  /*1c900*/  FSEL R69, R7, -INF , P5 ;  /* 0xff80000007457808 */ /* 0x000fe20002800000 */
[----:B------:R-:W-:Y:S01]  /*1c910*/  IMAD.MOV.U32 R7, RZ, RZ, R92 ;  /* 0x000000ffff077224 */ /* 0x000fe200078e005c */
[----:B------:R-:W-:Y:S02]  /*1c920*/  ISETP.GE.AND P5, PT, R22, R205, PT ;  /* 0x000000cd1600720c */ /* 0x000fe40003fa6270 */
[----:B------:R-:W-:Y:S01]  /*1c930*/  FSEL R91, R218, -INF , P6 ;  /* 0xff800000da5b7808 */ /* 0x000fe20003000000 */
[----:B------:R-:W-:Y:S01]  /*1c940*/  IMAD.MOV.U32 R11, RZ, RZ, R7 ;  /* 0x000000ffff0b7224 */ /* 0x000fe200078e0007 */
[-C--:B------:R-:W-:Y:S02]  /*1c950*/  ISETP.GE.AND P6, PT, R47, R203.reuse, PT ;  /* 0x000000cb2f00720c */ /* 0x080fe40003fc6270 */
        /* <DEDUP_REMOVED lines=11> */
[----:B------:R-:W-:Y:S02]  /*1ca10*/  ISETP.GE.AND P6, PT, R39, R203, PT ;  /* 0x000000cb2700720c */ /* 0x000fe40003fc6270 */
[----:B------:R-:W-:Y:S02]  /*1ca20*/  FSEL R102, R102, -INF , P5 ;  /* 0xff80000066667808 */ /* 0x000fe40002800000 */
[----:B------:R-:W-:Y:S02]  /*1ca30*/  ISETP.GE.AND P5, PT, R34, R205, PT ;  /* 0x000000cd2200720c */ /* 0x000fe40003fa6270 */
        /* <DEDUP_REMOVED lines=22> */
[-C--:B------:R-:W-:Y:S02]  /*1cba0*/  ISETP.GE.AND P5, PT, R22, R203.reuse, PT ;  /* 0x000000cb1600720c */ /* 0x080fe40003fa6270 */
[----:B------:R-:W-:Y:S01]  /*1cbb0*/  FSEL R91, R113, -INF , P4 ;  /* 0xff800000715b7808 */ /* 0x000fe20002000000 */
[----:B------:R-:W-:Y:S01]  /*1cbc0*/  IMAD.MOV.U32 R113, RZ, RZ, R75 ;  /* 0x000000ffff717224 */ /* 0x000fe200078e004b */
[----:B------:R-:W-:Y:S01]  /*1cbd0*/  FSEL R7, R122, -INF , P5 ;  /* 0xff8000007a077808 */ /* 0x000fe20002800000 */
[----:B------:R-:W-:Y:S01]  /*1cbe0*/  IMAD.MOV.U32 R122, RZ, RZ, R103 ;  /* 0x000000ffff7a7224 */ /* 0x000fe200078e0067 */
[-C--:B------:R-:W-:Y:S02]  /*1cbf0*/  ISETP.GE.AND P4, PT, R26, R203.reuse, PT ;  /* 0x000000cb1a00720c */ /* 0x080fe40003f86270 */
[----:B------:R-:W-:Y:S01]  /*1cc00*/  FSEL R103, R174, -INF , !P3 ;  /* 0xff800000ae677808 */ /* 0x000fe20005800000 */
[----:B------:R-:W-:Y:S01]  /*1cc10*/  IMAD.MOV.U32 R174, RZ, RZ, R99 ;  /* 0x000000ffffae7224 */ /* 0x000fe200078e0063 */
[----:B------:R-:W-:Y:S02]  /*1cc20*/  FSEL R116, R116, -INF , P4 ;  /* 0xff80000074747808 */ /* 0x000fe40002000000 */
[-C--:B------:R-:W-:Y:S02]  /*1cc30*/  ISETP.GE.AND P4, PT, R23, R203.reuse, PT ;  /* 0x000000cb1700720c */ /* 0x080fe40003f86270 */
[----:B------:R-:W-:Y:S02]  /*1cc40*/  ISETP.GE.AND P3, PT, R221, R204, PT ;  /* 0x000000ccdd00720c */ /* 0x000fe40003f66270 */
[----:B------:R-:W-:Y:S02]  /*1cc50*/  ISETP.GE.AND P5, PT, R27, R203, PT ;  /* 0x000000cb1b00720c */ /* 0x000fe40003fa6270 */
[----:B------:R-:W-:Y:S02]  /*1cc60*/  FSEL R168, R168, -INF , P4 ;  /* 0xff800000a8a87808 */ /* 0x000fe40002000000 */
[----:B------:R-:W-:Y:S02]  /*1cc70*/  FSEL R170, R170, -INF , P5 ;  /* 0xff800000aaaa7808 */ /* 0x000fe40002800000 */
[C---:B------:R-:W-:Y:S02]  /*1cc80*/  ISETP.GE.AND P5, PT, R226.reuse, R202, PT ;  /* 0x000000cae200720c */ /* 0x040fe40003fa6270 */
[-C--:B------:R-:W-:Y:S01]  /*1cc90*/  ISETP.GE.AND P4, PT, R226, R204.reuse, PT ;  /* 0x000000cce200720c */ /* 0x080fe20003f86270 */
[----:B------:R-:W-:Y:S01]  /*1cca0*/  IMAD.MOV.U32 R226, RZ, RZ, R73 ;  /* 0x000000ffffe27224 */ /* 0x000fe200078e0049 */
        /* <DEDUP_REMOVED lines=14> */
[----:B------:R-:W-:Y:S02]  /*1cd90*/  FSEL R89, R17, -INF , !P3 ;  /* 0xff80000011597808 */ /* 0x000fe40005800000 */
[-C--:B------:R-:W-:Y:S02]  /*1cda0*/  ISETP.GE.AND P3, PT, R172, R204.reuse, PT ;  /* 0x000000ccac00720c */ /* 0x080fe40003f66270 */
[-C--:B------:R-:W-:Y:S02]  /*1cdb0*/  ISETP.GE.AND P6, PT, R209, R204.reuse, PT ;  /* 0x000000ccd100720c */ /* 0x080fe40003fc6270 */
[----:B------:R-:W-:Y:S01]  /*1cdc0*/  FSEL R71, R24, -INF , !P3 ;  /* 0xff80000018477808 */ /* 0x000fe20005800000 */
[----:B------:R-:W-:Y:S01]  /*1cdd0*/  IMAD.MOV.U32 R24, RZ, RZ, R65 ;  /* 0x000000ffff187224 */ /* 0x000fe200078e0041 */
[-C--:B------:R-:W-:Y:S02]  /*1cde0*/  ISETP.GE.AND P3, PT, R3, R204.reuse, PT ;  /* 0x000000cc0300720c */ /* 0x080fe40003f66270 */
[----:B------:R-:W-:Y:S01]  /*1cdf0*/  FSEL R79, R21, -INF , !P6 ;  /* 0xff800000154f7808 */ /* 0x000fe20007000000 */
[----:B------:R-:W-:Y:S01]  /*1ce00*/  IMAD.MOV.U32 R21, RZ, RZ, R69 ;  /* 0x000000ffff157224 */ /* 0x000fe200078e0045 */
[----:B------:R-:W-:Y:S02]  /*1ce10*/  FSEL R29, R29, -INF , !P3 ;  /* 0xff8000001d1d7808 */ /* 0x000fe40005800000 */
[-C--:B------:R-:W-:Y:S02]  /*1ce20*/  ISETP.GE.AND P3, PT, R165, R204.reuse, PT ;  /* 0x000000cca500720c */ /* 0x080fe40003f66270 */
[-C--:B------:R-:W-:Y:S02]  /*1ce30*/  ISETP.GE.AND P6, PT, R167, R204.reuse, PT ;  /* 0x000000cca700720c */ /* 0x080fe40003fc6270 */
[----:B------:R-:W-:Y:S02]  /*1ce40*/  FSEL R33, R33, -INF , !P3 ;  /* 0xff80000021217808 */ /* 0x000fe40005800000 */
[----:B------:R-:W-:Y:S02]  /*1ce50*/  FSEL R65, R28, -INF , !P6 ;  /* 0xff8000001c417808 */ /* 0x000fe40007000000 */
[-C--:B------:R-:W-:Y:S02]  /*1ce60*/  ISETP.GE.AND P6, PT, R166, R204.reuse, PT ;  /* 0x000000cca600720c */ /* 0x080fe40003fc6270 */
[----:B------:R-:W-:Y:S02]  /*1ce70*/  ISETP.GE.AND P3, PT, R164, R204, PT ;  /* 0x000000cca400720c */ /* 0x000fe40003f66270 */
[----:B------:R-:W-:Y:S02]  /*1ce80*/  FSEL R17, R32, -INF , !P6 ;  /* 0xff80000020117808 */ /* 0x000fe40007000000 */
[----:B------:R-:W-:Y:S02]  /*1ce90*/  FSEL R32, R213, -INF , !P5 ;  /* 0xff800000d5207808 */ /* 0x000fe40006800000 */
[----:B------:R-:W-:Y:S01]  /*1cea0*/  ISETP.GE.AND P6, PT, R223, R202, PT ;  /* 0x000000cadf00720c */ /* 0x000fe20003fc6270 */
[----:B------:R-:W-:Y:S01]  /*1ceb0*/  IMAD.MOV.U32 R223, RZ, RZ, R21 ;  /* 0x000000ffffdf7224 */ /* 0x000fe200078e0015 */
[----:B------:R-:W-:Y:S01]  /*1cec0*/  FSEL R73, R36, -INF , !P3 ;  /* 0xff80000024497808 */ /* 0x000fe20005800000 */
[----:B------:R-:W-:Y:S01]  /*1ced0*/  IMAD.MOV.U32 R21, RZ, RZ, R211 ;  /* 0x000000ffff157224 */ /* 0x000fe200078e00d3 */
[----:B------:R-:W-:Y:S01]  /*1cee0*/  FSEL R36, R229, -INF , !P6 ;  /* 0xff800000e5247808 */ /* 0x000fe20007000000 */
[----:B------:R-:W-:Y:S01]  /*1cef0*/  IMAD.MOV.U32 R229, RZ, RZ, R227 ;  /* 0x000000ffffe57224 */ /* 0x000fe200078e00e3 */
        /* <DEDUP_REMOVED lines=8> */
[-C--:B------:R-:W-:Y:S01]  /*1cf80*/  ISETP.GE.AND P4, PT, R225, R202.reuse, PT ;  /* 0x000000cae100720c */ /* 0x080fe20003f86270 */
[----:B------:R-:W-:Y:S01]  /*1cf90*/  IMAD.MOV.U32 R20, RZ, RZ, R174 ;  /* 0x000000ffff147224 */ /* 0x000fe200078e00ae */
[----:B------:R-:W-:Y:S01]  /*1cfa0*/  ISETP.GE.AND P0, PT, R224, R202, PT ;  /* 0x000000cae000720c */ /* 0x000fe20003f06270 */
[----:B------:R-:W-:Y:S01]  /*1cfb0*/  IMAD.MOV.U32 R225, RZ, RZ, R87 ;  /* 0x000000ffffe17224 */ /* 0x000fe200078e0057 */
[----:B------:R-:W-:Y:S01]  /*1cfc0*/  FSEL R214, R214, -INF , !P4 ;  /* 0xff800000d6d67808 */ /* 0x000fe20006000000 */
[----:B------:R-:W-:Y:S01]  /*1cfd0*/  IMAD.MOV.U32 R227, RZ, RZ, R9 ;  /* 0x000000ffffe37224 */ /* 0x000fe200078e0009 */
[----:B------:R-:W-:Y:S01]  /*1cfe0*/  FSEL R114, R14, -INF , !P0 ;  /* 0xff8000000e727808 */ /* 0x000fe20004000000 */
[----:B------:R-:W-:Y:S01]  /*1cff0*/  IMAD.MOV.U32 R211, RZ, RZ, R11 ;  /* 0x000000ffffd37224 */ /* 0x000fe200078e000b */
[----:B------:R-:W-:Y:S02]  /*1d000*/  ISETP.GE.AND P0, PT, R161, R204, PT ;  /* 0x000000cca100720c */ /* 0x000fe40003f06270 */
[----:B------:R-:W-:Y:S02]  /*1d010*/  ISETP.GE.AND P4, PT, R222, R202, PT ;  /* 0x000000cade00720c */ /* 0x000fe40003f86270 */
        /* <DEDUP_REMOVED lines=9> */
[----:B------:R-:W-:Y:S01]  /*1d0b0*/  ISETP.GE.AND P4, PT, R158, R204, PT ;  /* 0x000000cc9e00720c */ /* 0x000fe20003f86270 */
[----:B------:R-:W-:Y:S01]  /*1d0c0*/  IMAD.MOV.U32 R105, RZ, RZ, R96 ;  /* 0x000000ffff697224 */ /* 0x000fe200078e0060 */
[----:B------:R-:W-:Y:S01]  /*1d0d0*/  FSEL R75, R37, -INF , !P5 ;  /* 0xff800000254b7808 */ /* 0x000fe20006800000 */
[----:B------:R-:W-:Y:S01]  /*1d0e0*/  IMAD.MOV.U32 R37, RZ, RZ, R84 ;  /* 0x000000ffff257224 */ /* 0x000fe200078e0054 */
[----:B------:R-:W-:Y:S02]  /*1d0f0*/  FSEL R48, R48, -INF , !P4 ;  /* 0xff80000030307808 */ /* 0x000fe40006000000 */
[----:B------:R-:W-:Y:S02]  /*1d100*/  ISETP.GE.AND P4, PT, R3, R202, PT ;  /* 0x000000ca0300720c */ /* 0x000fe40003f86270 */
[----:B------:R-:W2:Y:S01]  /*1d110*/  LD.E R3, desc[UR4][R148.64+0xdc] ;  /* 0x0000dc0494037980 */ /* 0x000ea2000c101900 */
[----:B------:R-:W-:Y:S02]  /*1d120*/  ISETP.GE.AND P5, PT, R162, R204, PT ;  /* 0x000000cca200720c */ /* 0x000fe40003fa6270 */
[----:B------:R-:W-:Y:S02]  /*1d130*/  FSEL R236, R236, -INF , !P4 ;  /* 0xff800000ecec7808 */ /* 0x000fe40006000000 */
[----:B------:R-:W-:Y:S01]  /*1d140*/  FSEL R85, R40, -INF , !P5 ;  /* 0xff80000028557808 */ /* 0x000fe20006800000 */
[----:B------:R-:W-:Y:S01]  /*1d150*/  IMAD.MOV.U32 R40, RZ, RZ, R24 ;  /* 0x000000ffff287224 */ /* 0x000fe200078e0018 */
[-C--:B------:R-:W-:Y:S02]  /*1d160*/  ISETP.GE.AND P4, PT, R164, R202.reuse, PT ;  /* 0x000000caa400720c */ /* 0x080fe40003f86270 */
[----:B------:R-:W-:Y:S01]  /*1d170*/  ISETP.GE.AND P3, PT, R221, R202, PT ;  /* 0x000000cadd00720c */ /* 0x000fe20003f66270 */
[----:B------:R-:W-:Y:S01]  /*1d180*/  IMAD.MOV.U32 R221, RZ, RZ, R212 ;  /* 0x000000ffffdd7224 */ /* 0x000fe200078e00d4 */
[----:B------:R-:W-:Y:S02]  /*1d190*/  ISETP.GE.AND P0, PT, R160, R204, PT ;  /* 0x000000cca000720c */ /* 0x000fe40003f06270 */
[----:B------:R-:W-:Y:S02]  /*1d1a0*/  FSEL R174, R19, -INF , !P3 ;  /* 0xff80000013ae7808 */ /* 0x000fe40005800000 */
[----:B------:R-:W-:Y:S01]  /*1d1b0*/  FSEL R97, R44, -INF , !P0 ;  /* 0xff8000002c617808 */ /* 0x000fe20004000000 */
[----:B------:R-:W-:Y:S01]  /*1d1c0*/  IMAD.MOV.U32 R44, RZ, RZ, R226 ;  /* 0x000000ffff2c7224 */ /* 0x000fe200078e00e2 */
[-C--:B------:R-:W-:Y:S02]  /*1d1d0*/  ISETP.GE.AND P3, PT, R172, R202.reuse, PT ;  /* 0x000000caac00720c */ /* 0x080fe40003f66270 */
[----:B------:R-:W-:Y:S02]  /*1d1e0*/  ISETP.GE.AND P6, PT, R210, R202, PT ;  /* 0x000000cad200720c */ /* 0x000fe40003fc6270 */
[----:B------:R-:W-:Y:S02]  /*1d1f0*/  FSEL R210, R233, -INF , !P3 ;  /* 0xff800000e9d27808 */ /* 0x000fe40005800000 */
[----:B------:R-:W-:Y:S02]  /*1d200*/  ISETP.GE.AND P3, PT, R155, R204, PT ;  /* 0x000000cc9b00720c */ /* 0x000fe40003f66270 */
[----:B------:R-:W-:Y:S01]  /*1d210*/  FSEL R172, R231, -INF , !P6 ;  /* 0xff800000e7ac7808 */ /* 0x000fe20007000000 */
[----:B------:R-:W-:Y:S01]  /*1d220*/  IMAD.MOV.U32 R231, RZ, RZ, R108 ;  /* 0x000000ffffe77224 */ /* 0x000fe200078e006c */
[----:B------:R-:W-:Y:S02]  /*1d230*/  FSEL R14, R53, -INF , !P3 ;  /* 0xff800000350e7808 */ /* 0x000fe40005800000 */
[-C--:B------:R-:W-:Y:S01]  /*1d240*/  ISETP.GE.AND P5, PT, R209, R202.reuse, PT ;  /* 0x000000cad100720c */ /* 0x080fe20003fa6270 */
[----:B------:R-:W-:Y:S01]  /*1d250*/  IMAD.MOV.U32 R209, RZ, RZ, R16 ;  /* 0x000000ffffd17224 */ /* 0x000fe200078e0010 */
[-C--:B------:R-:W-:Y:S01]  /*1d260*/  ISETP.GE.AND P0, PT, R169, R202.reuse, PT ;  /* 0x000000caa900720c */ /* 0x080fe20003f06270 */
[----:B------:R-:W-:Y:S01]  /*1d270*/  IMAD.MOV.U32 R169, RZ, RZ, R115 ;  /* 0x000000ffffa97224 */ /* 0x000fe200078e0073 */
[----:B------:R-:W-:Y:S02]  /*1d280*/  FSEL R232, R232, -INF , !P5 ;  /* 0xff800000e8e87808 */ /* 0x000fe40006800000 */
[----:B------:R-:W-:Y:S02]  /*1d290*/  FSEL R234, R234, -INF , !P0 ;  /* 0xff800000eaea7808 */ /* 0x000fe40004000000 */
[-C--:B------:R-:W-:Y:S02]  /*1d2a0*/  ISETP.GE.AND P0, PT, R166, R202.reuse, PT ;  /* 0x000000caa600720c */ /* 0x080fe40003f06270 */
[----:B------:R-:W-:Y:S01]  /*1d2b0*/  ISETP.GE.AND P6, PT, R167, R202, PT ;  /* 0x000000caa700720c */ /* 0x000fe20003fc6270 */
[----:B------:R-:W-:Y:S01]  /*1d2c0*/  IMAD.MOV.U32 R167, RZ, RZ, R6 ;  /* 0x000000ffffa77224 */ /* 0x000fe200078e0006 */
[----:B------:R-:W-:Y:S02]  /*1d2d0*/  FSEL R164, R237, -INF , !P0 ;  /* 0xff800000eda47808 */ /* 0x000fe40004000000 */
[-C--:B------:R-:W-:Y:S02]  /*1d2e0*/  ISETP.GE.AND P0, PT, R130, R204.reuse, PT ;  /* 0x000000cc8200720c */ /* 0x080fe40003f06270 */
[----:B------:R-:W-:Y:S02]  /*1d2f0*/  FSEL R166, R235, -INF , !P6 ;  /* 0xff800000eba67808 */ /* 0x000fe40007000000 */
[----:B------:R-:W-:Y:S02]  /*1d300*/  FSEL R28, R61, -INF , !P0 ;  /* 0xff8000003d1c7808 */ /* 0x000fe40004000000 */
[-C--:B------:R-:W-:Y:S02]  /*1d310*/  ISETP.GE.AND P0, PT, R131, R204.reuse, PT ;  /* 0x000000cc8300720c */ /* 0x080fe40003f06270 */
[-C--:B------:R-:W-:Y:S02]  /*1d320*/  ISETP.GE.AND P5, PT, R157, R204.reuse, PT ;  /* 0x000000cc9d00720c */ /* 0x080fe40003fa6270 */
[-C--:B------:R-:W-:Y:S02]  /*1d330*/  ISETP.GE.AND P6, PT, R153, R204.reuse, PT ;  /* 0x000000cc9900720c */ /* 0x080fe40003fc6270 */
[----:B------:R-:W-:Y:S02]  /*1d340*/  FSEL R6, R49, -INF , !P5 ;  /* 0xff80000031067808 */ /* 0x000fe40006800000 */
[-C--:B------:R-:W-:Y:S02]  /*1d350*/  ISETP.GE.AND P5, PT, R156, R204.reuse, PT ;  /* 0x000000cc9c00720c */ /* 0x080fe40003fa6270 */
        /* <DEDUP_REMOVED lines=9> */
[-C--:B------:R-:W-:Y:S02]  /*1d3f0*/  ISETP.GE.AND P4, PT, R129, R204.reuse, PT ;  /* 0x000000cc8100720c */ /* 0x080fe40003f86270 */
[----:B------:R-:W-:Y:S02]  /*1d400*/  FSEL R56, R56, -INF , !P3 ;  /* 0xff80000038387808 */ /* 0x000fe40005800000 */
[----:B------:R-:W-:Y:S02]  /*1d410*/  FSEL R9, R241, -INF , !P4 ;  /* 0xff800000f1097808 */ /* 0x000fe40006000000 */
[----:B------:R-:W-:Y:S02]  /*1d420*/  ISETP.GE.AND P4, PT, R128, R204, PT ;  /* 0x000000cc8000720c */ /* 0x000fe40003f86270 */
[-C--:B------:R-:W-:Y:S02]  /*1d430*/  ISETP.GE.AND P3, PT, R163, R202.reuse, PT ;  /* 0x000000caa300720c */ /* 0x080fe40003f66270 */
[----:B------:R-:W-:Y:S02]  /*1d440*/  FSEL R19, R245, -INF , !P4 ;  /* 0xff800000f5137808 */ /* 0x000fe40006000000 */
[----:B------:R-:W-:Y:S02]  /*1d450*/  FSEL R240, R240, -INF , !P3 ;  /* 0xff800000f0f07808 */ /* 0x000fe40005800000 */
[-C--:B------:R-:W-:Y:S02]  /*1d460*/  ISETP.GE.AND P5, PT, R162, R202.reuse, PT ;  /* 0x000000caa200720c */ /* 0x080fe40003fa6270 */
[----:B------:R-:W-:Y:S02]  /*1d470*/  ISETP.GE.AND P3, PT, R160, R202, PT ;  /* 0x000000caa000720c */ /* 0x000fe40003f66270 */
[----:B------:R-:W-:Y:S02]  /*1d480*/  FSEL R160, R64, -INF , !P5 ;  /* 0xff80000040a07808 */ /* 0x000fe40006800000 */
        /* <DEDUP_REMOVED lines=10> */
[-C--:B------:R-:W-:Y:S02]  /*1d530*/  ISETP.GE.AND P5, PT, R126, R204.reuse, PT ;  /* 0x000000cc7e00720c */ /* 0x080fe40003fa6270 */
[----:B------:R-:W-:Y:S02]  /*1d540*/  ISETP.GE.AND P6, PT, R123, R204, PT ;  /* 0x000000cc7b00720c */ /* 0x000fe40003fc6270 */
[----:B------:R-:W-:Y:S02]  /*1d550*/  ISETP.GE.AND P0, PT, R156, R202, PT ;  /* 0x000000ca9c00720c */ /* 0x000fe40003f06270 */
[----:B------:R-:W-:Y:S02]  /*1d560*/  FSEL R156, R51, -INF , !P4 ;  /* 0xff800000339c7808 */ /* 0x000fe40006000000 */
[----:B------:R-:W-:Y:S02]  /*1d570*/  FSEL R162, R54, -INF , !P0 ;  /* 0xff80000036a27808 */ /* 0x000fe40004000000 */
[----:B------:R-:W-:Y:S02]  /*1d580*/  ISETP.GE.AND P0, PT, R120, R204, PT ;  /* 0x000000cc7800720c */ /* 0x000fe40003f06270 */
[----:B------:R-:W-:Y:S02]  /*1d590*/  ISETP.GE.AND P4, PT, R154, R202, PT ;  /* 0x000000ca9a00720c */ /* 0x000fe40003f86270 */
[----:B------:R-:W-:Y:S02]  /*1d5a0*/  FSEL R154, R77, -INF , !P6 ;  /* 0xff8000004d9a7808 */ /* 0x000fe40007000000 */
[----:B------:R-:W-:Y:S02]  /*1d5b0*/  FSEL R222, R58, -INF , !P4 ;  /* 0xff8000003ade7808 */ /* 0x000fe40006000000 */
[----:B------:R-:W-:Y:S02]  /*1d5c0*/  ISETP.GE.AND P4, PT, R117, R204, PT ;  /* 0x000000cc7500720c */ /* 0x000fe40003f86270 */
[----:B------:R-:W-:Y:S02]  /*1d5d0*/  FSEL R84, R248, -INF , !P5 ;  /* 0xff800000f8547808 */ /* 0x000fe40006800000 */
[----:B------:R-:W-:Y:S02]  /*1d5e0*/  ISETP.GE.AND P5, PT, R155, R202, PT ;  /* 0x000000ca9b00720c */ /* 0x000fe40003fa6270 */
[----:B------:R-:W-:Y:S02]  /*1d5f0*/  ISETP.GE.AND P6, PT, R121, R204, PT ;  /* 0x000000cc7900720c */ /* 0x000fe40003fc6270 */
[----:B------:R-:W-:Y:S02]  /*1d600*/  FSEL R54, R55, -INF , !P5 ;  /* 0xff80000037367808 */ /* 0x000fe40006800000 */
        /* <DEDUP_REMOVED lines=8> */
[----:B------:R-:W-:Y:S02]  /*1d690*/  ISETP.GE.AND P0, PT, R129, R202, PT ;  /* 0x000000ca8100720c */ /* 0x000fe40003f06270 */
[----:B------:R-:W-:Y:S02]  /*1d6a0*/  FSEL R241, R88, -INF , !P5 ;  /* 0xff80000058f17808 */ /* 0x000fe40006800000 */
[----:B------:R-:W-:Y:S02]  /*1d6b0*/  FSEL R37, R37, -INF , !P0 ;  /* 0xff80000025257808 */ /* 0x000fe40004000000 */
[----:B------:R-:W-:Y:S02]  /*1d6c0*/  ISETP.GE.AND P5, PT, R13, R204, PT ;  /* 0x000000cc0d00720c */ /* 0x000fe40003fa6270 */
[-C--:B------:R-:W-:Y:S02]  /*1d6d0*/  ISETP.GE.AND P0, PT, R126, R202.reuse, PT ;  /* 0x000000ca7e00720c */ /* 0x080fe40003f06270 */
[----:B------:R-:W-:Y:S02]  /*1d6e0*/  FSEL R224, R63, -INF , !P6 ;  /* 0xff8000003fe07808 */ /* 0x000fe40007000000 */
[----:B------:R-:W-:Y:S02]  /*1d6f0*/  ISETP.GE.AND P6, PT, R128, R202, PT ;  /* 0x000000ca8000720c */ /* 0x000fe40003fc6270 */
[-C--:B------:R-:W-:Y:S02]  /*1d700*/  ISETP.GE.AND P3, PT, R125, R204.reuse, PT ;  /* 0x000000cc7d00720c */ /* 0x080fe40003f66270 */
[----:B------:R-:W-:Y:S02]  /*1d710*/  FSEL R78, R78, -INF , !P6 ;  /* 0xff8000004e4e7808 */ /* 0x000fe40007000000 */
[-C--:B------:R-:W-:Y:S02]  /*1d720*/  ISETP.GE.AND P6, PT, R0, R204.reuse, PT ;  /* 0x000000cc0000720c */ /* 0x080fe40003fc6270 */
        /* <DEDUP_REMOVED lines=8> */
[-C--:B------:R-:W-:Y:S02]  /*1d7b0*/  ISETP.GE.AND P6, PT, R39, R204.reuse, PT ;  /* 0x000000cc2700720c */ /* 0x080fe40003fc6270 */
        /* <DEDUP_REMOVED lines=8> */
[----:B------:R-:W-:Y:S02]  /*1d840*/  FMNMX3.FTZ R20, R151, R15, R173, !PT ;  /* 0x0000000f97147276 */ /* 0x000fe400078100ad */
[----:B------:R-:W-:Y:S02]  /*1d850*/  FSEL R96, R76, -INF , !P3 ;  /* 0xff8000004c607808 */ /* 0x000fe40005800000 */
[----:B------:R-:W-:Y:S02]  /*1d860*/  FMNMX3.FTZ R20, R20, R111, R109, !PT ;  /* 0x0000006f14147276 */ /* 0x000fe4000781006d */
[----:B------:R-:W-:Y:S02]  /*1d870*/  FSEL R217, R217, -INF , !P5 ;  /* 0xff800000d9d97808 */ /* 0x000fe40006800000 */
[----:B------:R-:W-:Y:S02]  /*1d880*/  ISETP.GE.AND P5, PT, R119, R202, PT ;  /* 0x000000ca7700720c */ /* 0x000fe40003fa6270 */
[----:B------:R-:W-:Y:S02]  /*1d890*/  FMNMX3.FTZ R20, R20, R103, R99, !PT ;  /* 0x0000006714147276 */ /* 0x000fe40007810063 */
[----:B------:R-:W-:Y:S02]  /*1d8a0*/  FSEL R247, R40, -INF , !P5 ;  /* 0xff80000028f77808 */ /* 0x000fe40006800000 */
[----:B------:R-:W-:Y:S02]  /*1d8b0*/  ISETP.GE.AND P5, PT, R38, R204, PT ;  /* 0x000000cc2600720c */ /* 0x000fe40003fa6270 */
[----:B------:R-:W-:Y:S02]  /*1d8c0*/  LOP3.LUT R40, R2, 0x120, R179, 0xf8, !PT ;  /* 0x0000012002287812 */ /* 0x000fe400078ef8b3 */
[----:B------:R-:W-:Y:S02]  /*1d8d0*/  FMNMX3.FTZ R20, R20, R95, R89, !PT ;  /* 0x0000005f14147276 */ /* 0x000fe40007810059 */
[----:B------:R-:W-:Y:S02]  /*1d8e0*/  LEA R40, R40, UR6, 0x1 ;  /* 0x0000000628287c11 */ /* 0x000fe4000f8e08ff */
        /* <DEDUP_REMOVED lines=11> */
[-C--:B------:R-:W-:Y:S02]  /*1d9a0*/  ISETP.GE.AND P3, PT, R12, R204.reuse, PT ;  /* 0x000000cc0c00720c */ /* 0x080fe40003f66270 */
[----:B------:R-:W-:Y:S02]  /*1d9b0*/  FMNMX3.FTZ R20, R20, R85, R87, !PT ;  /* 0x0000005514147276 */ /* 0x000fe40007810057 */
        /* <DEDUP_REMOVED lines=9> */
[----:B------:R-:W-:Y:S02]  /*1da50*/  FMNMX3.FTZ R13, R150, R25, R171, !PT ;  /* 0x00000019960d7276 */ /* 0x000fe400078100ab */
[----:B------:R-:W-:Y:S02]  /*1da60*/  FSEL R152, R45, -INF , !P3 ;  /* 0xff8000002d987808 */ /* 0x000fe40005800000 */
[----:B------:R-:W-:Y:S02]  /*1da70*/  FMNMX3.FTZ R13, R13, R32, R214, !PT ;  /* 0x000000200d0d7276 */ /* 0x000fe400078100d6 */
[----:B------:R-:W-:Y:S02]  /*1da80*/  ISETP.GE.AND P3, PT, R43, R204, PT ;  /* 0x000000cc2b00720c */ /* 0x000fe40003f66270 */
[----:B------:R-:W-:Y:S02]  /*1da90*/  FMNMX3.FTZ R13, R13, R114, R36, !PT ;  /* 0x000000720d0d7276 */ /* 0x000fe40007810024 */
        /* <DEDUP_REMOVED lines=14> */
[----:B------:R-:W-:Y:S02]  /*1db80*/  ISETP.GE.AND P6, PT, R22, R204, PT ;  /* 0x000000cc1600720c */ /* 0x000fe40003fc6270 */
[----:B------:R-:W-:Y:S01]  /*1db90*/  FSEL R93, R175, -INF , !P4 ;  /* 0xff800000af5d7808 */ /* 0x000fe20006000000 */
[----:B------:R-:W-:Y:S01]  /*1dba0*/  IMAD.MOV.U32 R175, RZ, RZ, R225 ;  /* 0x000000ffffaf7224 */ /* 0x000fe200078e00e1 */
[----:B------:R-:W-:Y:S01]  /*1dbb0*/  ISETP.GE.AND P4, PT, R12, R202, PT ;  /* 0x000000ca0c00720c */ /* 0x000fe20003f86270 */
[----:B------:R-:W-:Y:S01]  /*1dbc0*/  IMAD.MOV.U32 R225, RZ, RZ, R21 ;  /* 0x000000ffffe17224 */ /* 0x000fe200078e0015 */
[----:B------:R-:W-:Y:S02]  /*1dbd0*/  FMNMX3.FTZ R21, R20, R97, R213, !PT ;  /* 0x0000006114157276 */ /* 0x000fe400078100d5 */
[----:B------:R-:W-:Y:S02]  /*1dbe0*/  FSEL R59, R175, -INF , !P6 ;  /* 0xff800000af3b7808 */ /* 0x000fe40007000000 */
[----:B------:R-:W-:Y:S02]  /*1dbf0*/  FMNMX3.FTZ R21, R21, R48, R6, !PT ;  /* 0x0000003015157276 */ /* 0x000fe40007810006 */
[----:B------:R-:W-:Y:S02]  /*1dc00*/  ISETP.GE.AND P6, PT, R47, R202, PT ;  /* 0x000000ca2f00720c */ /* 0x000fe40003fc6270 */
[----:B------:R-:W-:Y:S02]  /*1dc10*/  FMNMX3.FTZ R21, R21, R52, R14, !PT ;  /* 0x0000003415157276 */ /* 0x000fe4000781000e */
[----:B------:R-:W-:Y:S02]  /*1dc20*/  FSEL R209, R90, -INF , !P6 ;  /* 0xff8000005ad17808 */ /* 0x000fe40007000000 */
[----:B------:R-:W-:Y:S02]  /*1dc30*/  ISETP.GE.AND P6, PT, R34, R204, PT ;  /* 0x000000cc2200720c */ /* 0x000fe40003fc6270 */
[----:B------:R-:W-:Y:S02]  /*1dc40*/  FMNMX3.FTZ R21, R21, R56, R16, !PT ;  /* 0x0000003815157276 */ /* 0x000fe40007810010 */
[----:B------:R-:W-:Y:S02]  /*1dc50*/  ISETP.GE.AND P0, PT, R121, R202, PT ;  /* 0x000000ca7900720c */ /* 0x000fe40003f06270 */
[----:B------:R-:W-:Y:S02]  /*1dc60*/  FMNMX3.FTZ R0, R21, R24, R28, !PT ;  /* 0x0000001815007276 */ /* 0x000fe4000781001c */
        /* <DEDUP_REMOVED lines=9> */
[----:B------:R-:W-:Y:S02]  /*1dd00*/  FMNMX3.FTZ R21, R0, R84, R115, !PT ;  /* 0x0000005400157276 */ /* 0x000fe40007810073 */
[----:B------:R-:W-:Y:S02]  /*1dd10*/  ISETP.GE.AND P0, PT, R42, R204, PT ;  /* 0x000000cc2a00720c */ /* 0x000fe40003f06270 */
[----:B------:R-:W-:Y:S02]  /*1dd20*/  FMNMX3.FTZ R21, R21, R96, R154, !PT ;  /* 0x0000006015157276 */ /* 0x000fe4000781009a */
[----:B------:R-:W-:Y:S02]  /*1dd30*/  FSEL R153, R215, -INF , !P0 ;  /* 0xff800000d7997808 */ /* 0x000fe40004000000 */
[----:B------:R-:W-:Y:S02]  /*1dd40*/  FMNMX3.FTZ R0, R21, R108, R130, !PT ;  /* 0x0000006c15007276 */ /* 0x000fe40007810082 */
[----:B------:R-:W-:Y:S02]  /*1dd50*/  ISETP.GE.AND P0, PT, R10, R202, PT ;  /* 0x000000ca0a00720c */ /* 0x000fe40003f06270 */
        /* <DEDUP_REMOVED lines=9> */
[----:B------:R-:W-:Y:S02]  /*1ddf0*/  FSEL R233, R100, -INF , !P5 ;  /* 0xff80000064e97808 */ /* 0x000fe40006800000 */
[-C--:B------:R-:W-:Y:S02]  /*1de00*/  ISETP.GE.AND P5, PT, R18, R204.reuse, PT ;  /* 0x000000cc1200720c */ /* 0x080fe40003fa6270 */
[----:B------:R-:W-:Y:S02]  /*1de10*/  ISETP.GE.AND P3, PT, R27, R204, PT ;  /* 0x000000cc1b00720c */ /* 0x000fe40003f66270 */
[----:B------:R-:W-:Y:S02]  /*1de20*/  FSEL R57, R225, -INF , !P5 ;  /* 0xff800000e1397808 */ /* 0x000fe40006800000 */
[----:B------:R-:W-:Y:S02]  /*1de30*/  FSEL R49, R113, -INF , !P3 ;  /* 0xff80000071317808 */ /* 0x000fe40005800000 */
[-C--:B------:R-:W-:Y:S02]  /*1de40*/  ISETP.GE.AND P5, PT, R46, R202.reuse, PT ;  /* 0x000000ca2e00720c */ /* 0x080fe40003fa6270 */
[----:B------:R-:W-:Y:S02]  /*1de50*/  FSEL R225, R98, -INF , !P4 ;  /* 0xff80000062e17808 */ /* 0x000fe40006000000 */
[----:B------:R-:W-:Y:S02]  /*1de60*/  FSEL R165, R86, -INF , !P5 ;  /* 0xff80000056a57808 */ /* 0x000fe40006800000 */
[----:B------:R-:W-:Y:S02]  /*1de70*/  ISETP.GE.AND P5, PT, R31, R202, PT ;  /* 0x000000ca1f00720c */ /* 0x000fe40003fa6270 */
[----:B------:R-:W-:Y:S02]  /*1de80*/  ISETP.GE.AND P4, PT, R23, R204, PT ;  /* 0x000000cc1700720c */ /* 0x000fe40003f86270 */
[-C--:B------:R-:W-:Y:S02]  /*1de90*/  ISETP.GE.AND P3, PT, R42, R202.reuse, PT ;  /* 0x000000ca2a00720c */ /* 0x080fe40003f66270 */
[----:B------:R-:W-:Y:S02]  /*1dea0*/  FSEL R51, R228, -INF , !P4 ;  /* 0xff800000e4337808 */ /* 0x000fe40006000000 */
        /* <DEDUP_REMOVED lines=12> */
[----:B------:R-:W-:Y:S02]  /*1df70*/  ISETP.GE.AND P0, PT, R34, R203, PT ;  /* 0x000000cb2200720c */ /* 0x000fe40003f06270 */
[----:B------:R-:W-:Y:S02]  /*1df80*/  FSEL R21, R220, -INF , !P3 ;  /* 0xff800000dc157808 */ /* 0x000fe40005800000 */
[----:B------:R-:W-:Y:S02]  /*1df90*/  FSEL R4, R4, -INF , P0 ;  /* 0xff80000004047808 */ /* 0x000fe40000000000 */
[----:B------:R-:W-:Y:S02]  /*1dfa0*/  FSEL R83, R83, -INF , !P5 ;  /* 0xff80000053537808 */ /* 0x000fe40006800000 */
[----:B------:R-:W-:Y:S02]  /*1dfb0*/  FSEL R20, R4, -INF , !P6 ;  /* 0xff80000004147808 */ /* 0x000fe40007000000 */
[----:B------:R-:W-:Y:S02]  /*1dfc0*/  FSEL R63, R70, -INF , !P4 ;  /* 0xff800000463f7808 */ /* 0x000fe40006000000 */
[-C--:B------:R-:W-:Y:S01]  /*1dfd0*/  ISETP.GE.AND P5, PT, R23, R202.reuse, PT ;  /* 0x000000ca1700720c */ /* 0x080fe20003fa6270 */
[----:B------:R-:W-:Y:S01]  /*1dfe0*/  VIADD R23, R40, 0x5020 ;  /* 0x0000502028177836 */ /* 0x000fe20000000000 */
[----:B------:R-:W-:Y:S02]  /*1dff0*/  ISETP.GE.AND P4, PT, R27, R202, PT ;  /* 0x000000ca1b00720c */ /* 0x000fe40003f86270 */
[----:B------:R-:W-:Y:S02]  /*1e000*/  FSEL R47, R168, -INF , !P5 ;  /* 0xff800000a82f7808 */ /* 0x000fe40006800000 */
[----:B------:R-:W-:Y:S02]  /*1e010*/  FSEL R45, R170, -INF , !P4 ;  /* 0xff800000aa2d7808 */ /* 0x000fe40006000000 */
        /* <DEDUP_REMOVED lines=22> */
[----:B------:R-:W-:Y:S04]  /*1e180*/  FMNMX3.FTZ R13, R13, R226, R224, !PT ;  /* 0x000000e20d0d7276 */ /* 0x000fe800078100e0 */
        /* <DEDUP_REMOVED lines=8> */
[----:B------:R-:W-:Y:S02]  /*1e210*/  FMNMX3.FTZ R10, R8, R225, R223, !PT ;  /* 0x000000e1080a7276 */ /* 0x000fe400078100df */
[----:B------:R-:W-:Y:S02]  /*1e220*/  FMNMX3.FTZ R8, R0, R43, R44, !PT ;  /* 0x0000002b00087276 */ /* 0x000fe4000781002c */
[----:B------:R-:W-:Y:S03]  /*1e230*/  FMNMX3.FTZ R10, R10, R215, R209, !PT ;  /* 0x000000d70a0a7276 */ /* 0x000fe600078100d1 */
[----:B------:R-:W1:Y:S01]  /*1e240*/  SHFL.BFLY PT, R13, R8, 0x2, 0x1f ;  /* 0x0c401f00080d7f89 */ /* 0x000e6200000e0000 */
[----:B------:R-:W-:Y:S04]  /*1e250*/  FMNMX3.FTZ R0, R10, R165, R159, !PT ;  /* 0x000000a50a007276 */ /* 0x000fe8000781009f */
[----:B------:R-:W-:Y:S04]  /*1e260*/  FMNMX3.FTZ R0, R0, R121, R113, !PT ;  /* 0x0000007900007276 */ /* 0x000fe80007810071 */
[----:B------:R-:W-:Y:S04]  /*1e270*/  FMNMX3.FTZ R0, R0, R91, R83, !PT ;  /* 0x0000005b00007276 */ /* 0x000fe80007810053 */
[----:B------:R-:W-:Y:S04]  /*1e280*/  FMNMX3.FTZ R0, R0, R63, R61, !PT ;  /* 0x0000003f00007276 */ /* 0x000fe8000781003d */
[----:B------:R-:W-:Y:S04]  /*1e290*/  FMNMX3.FTZ R0, R0, R55, R53, !PT ;  /* 0x0000003700007276 */ /* 0x000fe80007810035 */
[----:B------:R-:W-:Y:S02]  /*1e2a0*/  FMNMX3.FTZ R0, R0, R47, R45, !PT ;  /* 0x0000002f00007276 */ /* 0x000fe4000781002d */
[----:B-1----:R-:W-:Y:S02]  /*1e2b0*/  FMNMX.FTZ R13, R8, R13, !PT ;  /* 0x0000000d080d7209 */ /* 0x002fe40007810000 */
[----:B------:R-:W-:Y:S03]  /*1e2c0*/  FMNMX3.FTZ R7, R0, R21, R20, !PT ;  /* 0x0000001500077276 */ /* 0x000fe60007810014 */
[----:B------:R-:W1:Y:S08]  /*1e2d0*/  SHFL.BFLY PT, R4, R13, 0x1, 0x1f ;  /* 0x0c201f000d047f89 */ /* 0x000e7000000e0000 */
[----:B------:R-:W3:Y:S01]  /*1e2e0*/  SHFL.BFLY PT, R0, R7, 0x2, 0x1f ;  /* 0x0c401f0007007f89 */ /* 0x000ee200000e0000 */
[----:B-1----:R-:W-:Y:S01]  /*1e2f0*/  FMNMX.FTZ R2, R13, R4, !PT ;  /* 0x000000040d027209 */ /* 0x002fe20007810000 */
[----:B------:R-:W-:Y:S03]  /*1e300*/  VIADD R4, R40, 0x5000 ;  /* 0x0000500028047836 */ /* 0x000fe60000000000 */
[----:B------:R-:W-:Y:S01]  /*1e310*/  FSETP.NEU.FTZ.AND P0, PT, R2, -INF , PT ;  /* 0xff8000000200780b */ /* 0x000fe20003f1d000 */
[----:B------:R-:W-:Y:S02]  /*1e320*/  @P1 VIADD R23, R4, 0xffffffe0 ;  /* 0xffffffe004171836 */ /* 0x000fe40000000000 */
[----:B--2---:R-:W-:Y:S01]  /*1e330*/  FMUL.FTZ R46, R3, R2 ;  /* 0x00000002032e7220 */ /* 0x004fe20000410000 */
[----:B---3--:R-:W-:Y:S02]  /*1e340*/  FMNMX.FTZ R5, R7, R0, !PT ;  /* 0x0000000007057209 */ /* 0x008fe40007810000 */
[----:B------:R-:W-:Y:S02]  /*1e350*/  FSEL R4, R2, RZ, P0 ;  /* 0x000000ff02047208 */ /* 0x000fe40000000000 */
[----:B------:R-:W-:Y:S01]  /*1e360*/  FSEL R46, R46, RZ, P0 ;  /* 0x000000ff2e2e7208 */ /* 0x000fe20000000000 */
[----:B------:R-:W1:Y:S02]  /*1e370*/  SHFL.BFLY PT, R0, R5, 0x1, 0x1f ;  /* 0x0c201f0005007f89 */ /* 0x000e6400000e0000 */
[----:B------:R-:W-:Y:S02]  /*1e380*/  FADD.FTZ R4, -R4, R151 ;  /* 0x0000009704047221 */ /* 0x000fe40000010100 */
[-CC-:B------:R-:W-:Y:S01]  /*1e390*/  FFMA.FTZ R8, R15, R3.reuse, -R46.reuse ;  /* 0x000000030f087223 */ /* 0x180fe2000001082e */
[-CC-:B------:R-:W-:Y:S01]  /*1e3a0*/  FFMA.FTZ R92, R29, R3.reuse, -R46.reuse ;  /* 0x000000031d5c7223 */ /* 0x180fe2000001082e */
[-CC-:B------:R-:W-:Y:S01]  /*1e3b0*/  FFMA.FTZ R50, R28, R3.reuse, -R46.reuse ;  /* 0x000000031c327223 */ /* 0x180fe2000001082e */
[-CC-:B------:R-:W-:Y:S01]  /*1e3c0*/  FFMA.FTZ R88, R33, R3.reuse, -R46.reuse ;  /* 0x0000000321587223 */ /* 0x180fe2000001082e */
[----:B------:R-:W-:Y:S01]  /*1e3d0*/  LDSM.16.MT88.4 R28, [R23] ;  /* 0x00000000171c783b */ /* 0x000fe20000004200 */
        /* <DEDUP_REMOVED lines=9> */
[----:B------:R-:W2:Y:S01]  /*1e470*/  MUFU.EX2 R128, R128 ;  /* 0x0000008000807308 */ /* 0x000ea20000000800 */
[-CC-:B------:R-:W-:Y:S01]  /*1e480*/  FFMA.FTZ R227, R227, R3.reuse, -R46.reuse ;  /* 0x00000003e3e37223 */ /* 0x180fe2000001082e */
[-CC-:B------:R-:W-:Y:S01]  /*1e490*/  FFMA.FTZ R66, R6, R3.reuse, -R46.reuse ;  /* 0x0000000306427223 */ /* 0x180fe2000001082e */
[-CC-:B------:R-:W-:Y:S01]  /*1e4a0*/  FFMA.FTZ R175, R111, R3.reuse, -R46.reuse ;  /* 0x000000036faf7223 */ /* 0x180fe2000001082e */
[-CC-:B------:R-:W-:Y:S01]  /*1e4b0*/  FFMA.FTZ R111, R73, R3.reuse, -R46.reuse ;  /* 0x00000003496f7223 */ /* 0x180fe2000001082e */
[----:B------:R-:W-:Y:S01]  /*1e4c0*/  FMUL.FTZ R4, R3, R4 ;  /* 0x0000000403047220 */ /* 0x000fe20000410000 */
[----:B-1----:R-:W-:Y:S01]  /*1e4d0*/  FMNMX.FTZ R0, R5, R0, !PT ;  /* 0x0000000005007209 */ /* 0x002fe20007810000 */
[-CC-:B------:R-:W-:Y:S03]  /*1e4e0*/  FFMA.FTZ R119, R17, R3.reuse, -R46.reuse ;  /* 0x0000000311777223 */ /* 0x180fe6000001082e */
[----:B------:R-:W-:Y:S01]  /*1e4f0*/  MUFU.EX2 R124, R124 ;  /* 0x0000007c007c7308 */ /* 0x000fe20000000800 */
[-CC-:B------:R-:W-:Y:S01]  /*1e500*/  FFMA.FTZ R151, R71, R3.reuse, -R46.reuse ;  /* 0x0000000347977223 */ /* 0x180fe2000001082e */
[----:B------:R-:W-:Y:S01]  /*1e510*/  FSETP.NEU.FTZ.AND P0, PT, R0, -INF , PT ;  /* 0xff8000000000780b */ /* 0x000fe20003f1d000 */
[----:B------:R-:W-:Y:S01]  /*1e520*/  FMUL.FTZ R42, R3, R0 ;  /* 0x00000000032a7220 */ /* 0x000fe20000410000 */
[-CC-:B------:R-:W-:Y:S01]  /*1e530*/  FFMA.FTZ R71, R24, R3.reuse, -R46.reuse ;  /* 0x0000000318477223 */ /* 0x180fe2000001082e */
[-CC-:B------:R-:W-:Y:S01]  /*1e540*/  FFMA.FTZ R157, R81, R3.reuse, -R46.reuse ;  /* 0x00000003519d7223 */ /* 0x180fe2000001082e */
[----:B------:R-:W-:Y:S01]  /*1e550*/  FSEL R5, R0, RZ, P0 ;  /* 0x000000ff00057208 */ /* 0x000fe20000000000 */
[-CC-:B------:R-:W-:Y:S03]  /*1e560*/  FFMA.FTZ R129, R65, R3.reuse, -R46.reuse ;  /* 0x0000000341817223 */ /* 0x180fe6000001082e */
[----:B------:R-:W1:Y:S01]  /*1e570*/  MUFU.EX2 R175, R175 ;  /* 0x000000af00af7308 */ /* 0x000e620000000800 */
[----:B------:R-:W-:Y:S01]  /*1e580*/  FSEL R42, R42, RZ, P0 ;  /* 0x000000ff2a2a7208 */ /* 0x000fe20000000000 */
[-C--:B------:R-:W-:Y:S01]  /*1e590*/  FFMA.FTZ R72, R213, R3.reuse, -R46 ;  /* 0x00000003d5487223 */ /* 0x080fe2000001082e */
[----:B--2---:R-:W-:Y:S01]  /*1e5a0*/  F2FP.BF16.F32.PACK_AB R24, R128, R8 ;  /* 0x000000088018723e */ /* 0x004fe200000010ff */
[----:B------:R-:W-:Y:S01]  /*1e5b0*/  FADD.FTZ R6, -R5, R150 ;  /* 0x0000009605067221 */ /* 0x000fe20000010100 */
[-C--:B------:R-:W-:Y:S01]  /*1e5c0*/  FFMA.FTZ R81, R52, R3.reuse, -R46 ;  /* 0x0000000334517223 */ /* 0x080fe2000001082e */
[-CC-:B------:R-:W-:Y:S01]  /*1e5d0*/  FFMA.FTZ R173, R32, R3.reuse, -R42.reuse ;  /* 0x0000000320ad7223 */ /* 0x180fe2000001082a */
[-C--:B------:R-:W-:Y:S03]  /*1e5e0*/  FFMA.FTZ R109, R60, R3.reuse, -R42 ;  /* 0x000000033c6d7223 */ /* 0x080fe6000001082a */
[----:B------:R-:W-:Y:S01]  /*1e5f0*/  MUFU.EX2 R17, R4 ;  /* 0x0000000400117308 */ /* 0x000fe20000000800 */
[----:B------:R-:W-:Y:S01]  /*1e600*/  LDSM.16.MT88.4 R32, [R40+0x5400] ;  /* 0x005400002820783b */ /* 0x000fe20000004200 */
[-C--:B------:R-:W-:Y:S01]  /*1e610*/  FFMA.FTZ R60, R14, R3.reuse, -R46 ;  /* 0x000000030e3c7223 */ /* 0x080fe2000001082e */
[-CC-:B------:R-:W-:Y:S01]  /*1e620*/  FFMA.FTZ R179, R25, R3.reuse, -R42.reuse ;  /* 0x0000000319b37223 */ /* 0x180fe2000001082a */
[-CC-:B------:R-:W-:Y:S01]  /*1e630*/  FFMA.FTZ R126, R171, R3.reuse, -R42.reuse ;  /* 0x00000003ab7e7223 */ /* 0x180fe2000001082a */
[-CC-:B------:R-:W-:Y:S01]  /*1e640*/  FFMA.FTZ R120, R214, R3.reuse, -R42.reuse ;  /* 0x00000003d6787223 */ /* 0x180fe2000001082a */
[-CC-:B------:R-:W-:Y:S01]  /*1e650*/  FFMA.FTZ R169, R114, R3.reuse, -R42.reuse ;  /* 0x0000000372a97223 */ /* 0x180fe2000001082a */
[--C-:B------:R-:W-:Y:S03]  /*1e660*/  FFMA.FTZ R114, R36, R3, -R42.reuse ;  /* 0x0000000324727223 */ /* 0x100fe6000001082a */
[----:B------:R-:W-:Y:S01]  /*1e670*/  MUFU.EX2 R173, R173 ;  /* 0x000000ad00ad7308 */ /* 0x000fe20000000800 */
[----:B------:R-:W2:Y:S01]  /*1e680*/  LDSM.16.MT88.4 R12, [R40+0x5000] ;  /* 0x00500000280c783b */ /* 0x000ea20000004200 */
[----:B-1----:R-:W-:Y:S01]  /*1e690*/  F2FP.BF16.F32.PACK_AB R26, R124, R175 ;  /* 0x000000af7c1a723e */ /* 0x002fe200000010ff */
        /* <DEDUP_REMOVED lines=30> */
[----:B-1----:R-:W-:Y:S01]  /*1e880*/  F2FP.BF16.F32.PACK_AB R25, R126, R179 ;  /* 0x000000b37e19723e */ /* 0x002fe200000010ff */
        /* <DEDUP_REMOVED lines=20> */
[----:B------:R-:W-:Y:S01]  /*1e9d0*/  FMUL.FTZ R7, R3, R6 ;  /* 0x0000000603077220 */ /* 0x000fe20000410000 */
[----:B------:R-:W-:Y:S03]  /*1e9e0*/  FMUL.FTZ R4, R17, R144 ;  /* 0x0000009011047220 */ /* 0x000fe60000410000 */
[----:B------:R-:W-:Y:S01]  /*1e9f0*/  MUFU.EX2 R163, R163 ;  /* 0x000000a300a37308 */ /* 0x000fe20000000800 */
[----:B------:R-:W-:Y:S01]  /*1ea00*/  FFMA.FTZ R144, R223, R3, -R42 ;  /* 0x00000003df907223 */ /* 0x000fe2000001082a */
[----:B------:R-:W-:Y:S01]  /*1ea10*/  FMUL.FTZ R5, R17, R145 ;  /* 0x0000009111057220 */ /* 0x000fe20000410000 */
[----:B------:R-:W-:Y:S01]  /*1ea20*/  FFMA.FTZ R52, R9, R3, -R46 ;  /* 0x0000000309347223 */ /* 0x000fe2000001082e */
[C---:B------:R-:W-:Y:S01]  /*1ea30*/  FFMA.FTZ R213, R17.reuse, R208, R8 ;  /* 0x000000d011d57223 */ /* 0x040fe20000010008 */
[C---:B------:R-:W-:Y:S01]  /*1ea40*/  FMUL.FTZ R8, R17.reuse, R140 ;  /* 0x0000008c11087220 */ /* 0x040fe20000410000 */
[----:B------:R-:W-:Y:S01]  /*1ea50*/  FMUL.FTZ R9, R17, R141 ;  /* 0x0000008d11097220 */ /* 0x000fe20000410000 */
[-CC-:B------:R-:W-:Y:S03]  /*1ea60*/  FFMA.FTZ R141, R251, R3.reuse, -R46.reuse ;  /* 0x00000003fb8d7223 */ /* 0x180fe6000001082e */
[----:B------:R-:W1:Y:S01]  /*1ea70*/  MUFU.EX2 R22, R7 ;  /* 0x0000000700167308 */ /* 0x000e620000000800 */
[-CC-:B------:R-:W-:Y:S01]  /*1ea80*/  FFMA.FTZ R171, R103, R3.reuse, -R46.reuse ;  /* 0x0000000367ab7223 */ /* 0x180fe2000001082e */
[-C--:B------:R-:W-:Y:S01]  /*1ea90*/  FFMA.FTZ R103, R85, R3.reuse, -R46 ;  /* 0x0000000355677223 */ /* 0x080fe2000001082e */
[-C--:B------:R-:W-:Y:S01]  /*1eaa0*/  FFMA.FTZ R85, R37, R3.reuse, -R42 ;  /* 0x0000000325557223 */ /* 0x080fe2000001082a */
[-CC-:B------:R-:W-:Y:S01]  /*1eab0*/  FFMA.FTZ R140, R231, R3.reuse, -R46.reuse ;  /* 0x00000003e78c7223 */ /* 0x180fe2000001082e */
[----:B------:R-:W3:Y:S01]  /*1eac0*/  LDSM.16.MT88.4 R36, [R23+0x400] ;  /* 0x000400001724783b */ /* 0x000ee20000004200 */
[-CC-:B------:R-:W-:Y:S01]  /*1ead0*/  FFMA.FTZ R65, R11, R3.reuse, -R46.reuse ;  /* 0x000000030b417223 */ /* 0x180fe2000001082e */
[-CC-:B------:R-:W-:Y:S03]  /*1eae0*/  FFMA.FTZ R112, R89, R3.reuse, -R46.reuse ;  /* 0x0000000359707223 */ /* 0x180fe6000001082e */
[----:B------:R-:W4:Y:S01]  /*1eaf0*/  MUFU.EX2 R171, R171 ;  /* 0x000000ab00ab7308 */ /* 0x000f220000000800 */
[-C--:B------:R-:W-:Y:S01]  /*1eb00*/  FFMA.FTZ R89, R48, R3.reuse, -R46 ;  /* 0x0000000330597223 */ /* 0x080fe2000001082e */
[-C--:B------:R-:W-:Y:S01]  /*1eb10*/  FFMA.FTZ R48, R224, R3.reuse, -R42 ;  /* 0x00000003e0307223 */ /* 0x080fe2000001082a */
[-CC-:B------:R-:W-:Y:S01]  /*1eb20*/  FFMA.FTZ R82, R75, R3.reuse, -R46.reuse ;  /* 0x000000034b527223 */ /* 0x180fe2000001082e */
[-CC-:B------:R-:W-:Y:S01]  /*1eb30*/  FFMA.FTZ R75, R56, R3.reuse, -R46.reuse ;  /* 0x00000003384b7223 */ /* 0x180fe2000001082e */
[-CC-:B------:R-:W-:Y:S01]  /*1eb40*/  FFMA.FTZ R56, R16, R3.reuse, -R46.reuse ;  /* 0x0000000310387223 */ /* 0x180fe2000001082e */
[----:B------:R-:W-:Y:S01]  /*1eb50*/  FMUL.FTZ R16, R17, R132 ;  /* 0x0000008411107220 */ /* 0x000fe20000410000 */
[----:B------:R-:W-:Y:S03]  /*1eb60*/  FFMA.FTZ R97, R97, R3, -R46 ;  /* 0x0000000361617223 */ /* 0x000fe6000001082e */
[----:B------:R-:W5:Y:S01]  /*1eb70*/  MUFU.EX2 R112, R112 ;  /* 0x0000007000707308 */ /* 0x000f620000000800 */
[C---:B-1----:R-:W-:Y:S01]  /*1eb80*/  FMUL.FTZ R10, R22.reuse, R142 ;  /* 0x0000008e160a7220 */ /* 0x042fe20000410000 */
[C---:B------:R-:W-:Y:S01]  /*1eb90*/  FMUL.FTZ R18, R22.reuse, R134 ;  /* 0x0000008616127220 */ /* 0x040fe20000410000 */
[----:B------:R-:W-:Y:S01]  /*1eba0*/  FMUL.FTZ R19, R22, R135 ;  /* 0x0000008716137220 */ /* 0x000fe20000410000 */
[-CC-:B------:R-:W-:Y:S01]  /*1ebb0*/  FFMA.FTZ R135, R152, R3.reuse, -R42.reuse ;  /* 0x0000000398877223 */ /* 0x180fe2000001082a */
[--C-:B------:R-:W-:Y:S01]  /*1ebc0*/  FFMA.FTZ R134, R239, R3, -R42.reuse ;  /* 0x00000003ef867223 */ /* 0x100fe2000001082a */
[C---:B------:R-:W-:Y:S01]  /*1ebd0*/  FMUL.FTZ R6, R22.reuse, R146 ;  /* 0x0000009216067220 */ /* 0x040fe20000410000 */
[C---:B------:R-:W-:Y:S03]  /*1ebe0*/  FMUL.FTZ R7, R22.reuse, R147 ;  /* 0x0000009316077220 */ /* 0x040fe60000410000 */
[----:B------:R-:W-:Y:S01]  /*1ebf0*/  MUFU.EX2 R161, R161 ;  /* 0x000000a100a17308 */ /* 0x000fe20000000800 */
[--C-:B------:R-:W-:Y:S01]  /*1ec00*/  FFMA.FTZ R147, R237, R3, -R42.reuse ;  /* 0x00000003ed937223 */ /* 0x100fe2000001082a */
[C---:B------:R-:W-:Y:S01]  /*1ec10*/  FMUL.FTZ R11, R22.reuse, R143 ;  /* 0x0000008f160b7220 */ /* 0x040fe20000410000 */
[----:B------:R-:W-:Y:S01]  /*1ec20*/  FFMA.FTZ R143, R245, R3, -R42 ;  /* 0x00000003f58f7223 */ /* 0x000fe2000001082a */
[C---:B------:R-:W-:Y:S01]  /*1ec30*/  FFMA.FTZ R179, R22.reuse, R207, R179 ;  /* 0x000000cf16b37223 */ /* 0x040fe200000100b3 */
[----:B------:R-:W-:Y:S01]  /*1ec40*/  FFMA.FTZ R101, R101, R3, -R46 ;  /* 0x0000000365657223 */ /* 0x000fe2000001082e */
[C---:B--2---:R-:W-:Y:S04]  /*1ec50*/  HMMA.16816.F32.BF16 R4, R24.reuse, R12, R4 ;  /* 0x0000000c1804723c */ /* 0x044fe80000041804 */
[----:B------:R-:W1:Y:S01]  /*1ec60*/  MUFU.EX2 R110, R110 ;  /* 0x0000006e006e7308 */ /* 0x000e620000000800 */
[C---:B------:R-:W-:Y:S01]  /*1ec70*/  FMUL.FTZ R12, R17.reuse, R136 ;  /* 0x00000088110c7220 */ /* 0x040fe20000410000 */
[C---:B------:R-:W-:Y:S01]  /*1ec80*/  FMUL.FTZ R13, R17.reuse, R137 ;  /* 0x00000089110d7220 */ /* 0x040fe20000410000 */
[----:B------:R-:W-:Y:S01]  /*1ec90*/  FMUL.FTZ R17, R17, R133 ;  /* 0x0000008511117220 */ /* 0x000fe20000410000 */
[C---:B------:R-:W-:Y:S06]  /*1eca0*/  HMMA.16816.F32.BF16 R8, R24.reuse, R14, R8 ;  /* 0x0000000e1808723c */ /* 0x040fec0000041808 */
[----:B------:R-:W-:Y:S01]  /*1ecb0*/  MUFU.EX2 R157, R157 ;  /* 0x0000009d009d7308 */ /* 0x000fe20000000800 */
[C---:B------:R-:W-:Y:S01]  /*1ecc0*/  FMUL.FTZ R14, R22.reuse, R138 ;  /* 0x0000008a160e7220 */ /* 0x040fe20000410000 */
[----:B------:R-:W-:Y:S01]  /*1ecd0*/  FMUL.FTZ R15, R22, R139 ;  /* 0x0000008b160f7220 */ /* 0x000fe20000410000 */
[-CC-:B------:R-:W-:Y:S01]  /*1ece0*/  FFMA.FTZ R139, R122, R3.reuse, -R42.reuse ;  /* 0x000000037a8b7223 */ /* 0x180fe2000001082a */
[-CC-:B------:R-:W-:Y:S01]  /*1ecf0*/  FFMA.FTZ R138, R233, R3.reuse, -R42.reuse ;  /* 0x00000003e98a7223 */ /* 0x180fe2000001082a */
[-C--:B------:R-:W-:Y:S01]  /*1ed00*/  FFMA.FTZ R22, R165, R3.reuse, -R42 ;  /* 0x00000003a5167223 */ /* 0x080fe2000001082a */
[-C--:B------:R-:W-:Y:S01]  /*1ed10*/  FFMA.FTZ R137, R130, R3.reuse, -R46 ;  /* 0x0000000382897223 */ /* 0x080fe2000001082e */
[-C--:B------:R-:W-:Y:S03]  /*1ed20*/  FFMA.FTZ R130, R247, R3.reuse, -R42 ;  /* 0x00000003f7827223 */ /* 0x080fe6000001082a */
[----:B------:R-:W2:Y:S01]  /*1ed30*/  MUFU.EX2 R104, R104 ;  /* 0x0000006800687308 */ /* 0x000ea20000000800 */
[C---:B------:R-:W-:Y:S03]  /*1ed40*/  HMMA.16816.F32.BF16 R12, R24.reuse, R28, R12 ;  /* 0x0000001c180c723c */ /* 0x040fe6000004180c */
[-CC-:B------:R-:W-:Y:S01]  /*1ed50*/  FFMA.FTZ R122, R249, R3.reuse, -R46.reuse ;  /* 0x00000003f97a7223 */ /* 0x180fe2000001082e */
[-CC-:B------:R-:W-:Y:S01]  /*1ed60*/  FFMA.FTZ R84, R84, R3.reuse, -R46.reuse ;  /* 0x0000000354547223 */ /* 0x180fe2000001082e */
[-CC-:B------:R-:W-:Y:S01]  /*1ed70*/  FFMA.FTZ R115, R115, R3.reuse, -R46.reuse ;  /* 0x0000000373737223 */ /* 0x180fe2000001082e */
[--C-:B------:R-:W-:Y:S03]  /*1ed80*/  FFMA.FTZ R96, R96, R3, -R46.reuse ;  /* 0x0000000360607223 */ /* 0x100fe6000001082e */
[----:B------:R-:W-:Y:S01]  /*1ed90*/  MUFU.EX2 R155, R155 ;  /* 0x0000009b009b7308 */ /* 0x000fe20000000800 */
[----:B------:R-:W-:Y:S01]  /*1eda0*/  HMMA.16816.F32.BF16 R16, R24, R30, R16 ;  /* 0x0000001e1810723c */ /* 0x000fe20000041810 */
[----:B------:R-:W2:Y:S02]  /*1edb0*/  LDSM.16.MT88.4 R28, [R40+0x5800] ;  /* 0x00580000281c783b */ /* 0x000ea40000004200 */
[----:B----4-:R-:W-:Y:S01]  /*1edc0*/  F2FP.BF16.F32.PACK_AB R24, R116, R171 ;  /* 0x000000ab7418723e */ /* 0x010fe200000010ff */
[--C-:B------:R-:W-:Y:S01]  /*1edd0*/  FFMA.FTZ R133, R154, R3, -R46.reuse ;  /* 0x000000039a857223 */ /* 0x100fe2000001082e */
[----:B------:R-:W-:Y:S01]  /*1ede0*/  F2FP.BF16.F32.PACK_AB R25, R114, R169 ;  /* 0x000000a97219723e */ /* 0x000fe200000010ff */
[--C-:B------:R-:W-:Y:S03]  /*1edf0*/  FFMA.FTZ R108, R108, R3, -R46.reuse ;  /* 0x000000036c6c7223 */ /* 0x100fe6000001082e */
[----:B------:R-:W4:Y:S01]  /*1ee00*/  MUFU.EX2 R102, R102 ;  /* 0x0000006600667308 */ /* 0x000f220000000800 */
[----:B-----5:R-:W-:Y:S01]  /*1ee10*/  F2FP.BF16.F32.PACK_AB R26, R112, R163 ;  /* 0x000000a3701a723e */ /* 0x020fe200000010ff */
[--C-:B------:R-:W-:Y:S01]  /*1ee20*/  FFMA.FTZ R132, R243, R3, -R46.reuse ;  /* 0x00000003f3847223 */ /* 0x100fe2000001082e */
[----:B-1----:R-:W-:Y:S01]  /*1ee30*/  F2FP.BF16.F32.PACK_AB R27, R110, R161 ;  /* 0x000000a16e1b723e */ /* 0x002fe200000010ff */
[-CC-:B------:R-:W-:Y:S01]  /*1ee40*/  FFMA.FTZ R145, R241, R3.reuse, -R46.reuse ;  /* 0x00000003f1917223 */ /* 0x180fe2000001082e */
[-CC-:B------:R-:W-:Y:S01]  /*1ee50*/  FFMA.FTZ R136, R235, R3.reuse, -R46.reuse ;  /* 0x00000003eb887223 */ /* 0x180fe2000001082e */
[-CC-:B------:R-:W-:Y:S01]  /*1ee60*/  FFMA.FTZ R221, R221, R3.reuse, -R46.reuse ;  /* 0x00000003dddd7223 */ /* 0x180fe2000001082e */
[-CC-:B------:R-:W-:Y:S03]  /*1ee70*/  FFMA.FTZ R146, R219, R3.reuse, -R46.reuse ;  /* 0x00000003db927223 */ /* 0x180fe6000001082e */
[----:B------:R-:W-:Y:S01]  /*1ee80*/  MUFU.EX2 R151, R151 ;  /* 0x0000009700977308 */ /* 0x000fe20000000800 */
[-CC-:B------:R-:W-:Y:S01]  /*1ee90*/  FFMA.FTZ R217, R217, R3.reuse, -R46.reuse ;  /* 0x00000003d9d97223 */ /* 0x180fe2000001082e */
[C---:B------:R-:W-:Y:S03]  /*1eea0*/  HMMA.16816.F32.BF16 R4, R24.reuse, R32, R4 ;  /* 0x000000201804723c */ /* 0x040fe60000041804 */
[-CC-:B------:R-:W-:Y:S01]  /*1eeb0*/  FFMA.FTZ R152, R211, R3.reuse, -R46.reuse ;  /* 0x00000003d3987223 */ /* 0x180fe2000001082e */
[-CC-:B------:R-:W-:Y:S01]  /*1eec0*/  FFMA.FTZ R167, R167, R3.reuse, -R46.reuse ;  /* 0x00000003a7a77223 */ /* 0x180fe2000001082e */
[-CC-:B------:R-:W-:Y:S03]  /*1eed0*/  FFMA.FTZ R123, R123, R3.reuse, -R46.reuse ;  /* 0x000000037b7b7223 */ /* 0x180fe6000001082e */
[----:B------:R-:W1:Y:S01]  /*1eee0*/  MUFU.EX2 R100, R100 ;  /* 0x0000006400647308 */ /* 0x000e620000000800 */
[-CC-:B------:R-:W-:Y:S01]  /*1eef0*/  FFMA.FTZ R93, R93, R3.reuse, -R46.reuse ;  /* 0x000000035d5d7223 */ /* 0x180fe2000001082e */
[C---:B------:R-:W-:Y:S01]  /*1ef00*/  HMMA.16816.F32.BF16 R8, R24.reuse, R34, R8 ;  /* 0x000000221808723c */ /* 0x040fe20000041808 */
[----:B------:R-:W5:Y:S02]  /*1ef10*/  LDSM.16.MT88.4 R32, [R23+0x800] ;  /* 0x000800001720783b */ /* 0x000f640000004200 */
[-CC-:B------:R-:W-:Y:S01]  /*1ef20*/  FFMA.FTZ R153, R153, R3.reuse, -R46.reuse ;  /* 0x0000000399997223 */ /* 0x180fe2000001082e */
[-C--:B------:R-:W-:Y:S01]  /*1ef30*/  FFMA.FTZ R107, R107, R3.reuse, -R46 ;  /* 0x000000036b6b7223 */ /* 0x080fe2000001082e */
[----:B------:R-:W-:Y:S03]  /*1ef40*/  FADD.FTZ R126, R126, R179 ;  /* 0x000000b37e7e7221 */ /* 0x000fe60000010000 */
[----:B------:R-:W-:Y:S01]  /*1ef50*/  MUFU.EX2 R131, R131 ;  /* 0x0000008300837308 */ /* 0x000fe20000000800 */
[----:B------:R-:W-:Y:S01]  /*1ef60*/  FADD.FTZ R128, R128, R213 ;  /* 0x000000d580807221 */ /* 0x000fe20000010000 */
[C---:B---3--:R-:W-:Y:S03]  /*1ef70*/  HMMA.16816.F32.BF16 R12, R24.reuse, R36, R12 ;  /* 0x00000024180c723c */ /* 0x048fe6000004180c */
[----:B------:R-:W-:Y:S01]  /*1ef80*/  FADD.FTZ R173, R173, R126 ;  /* 0x0000007eadad7221 */ /* 0x000fe20000010000 */
[----:B------:R-:W-:Y:S01]  /*1ef90*/  FADD.FTZ R175, R175, R128 ;  /* 0x00000080afaf7221 */ /* 0x000fe20000010000 */
[----:B------:R-:W-:Y:S03]  /*1efa0*/  FFMA.FTZ R67, R67, R3, -R46 ;  /* 0x0000000343437223 */ /* 0x000fe6000001082e */
[----:B------:R-:W3:Y:S01]  /*1efb0*/  MUFU.EX2 R98, R98 ;  /* 0x0000006200627308 */ /* 0x000ee20000000800 */
[----:B------:R-:W-:Y:S01]  /*1efc0*/  FADD.FTZ R120, R120, R173 ;  /* 0x000000ad78787221 */ /* 0x000fe20000010000 */
[----:B------:R-:W-:Y:S01]  /*1efd0*/  HMMA.16816.F32.BF16 R16, R24, R38, R16 ;  /* 0x000000261810723c */ /* 0x000fe20000041810 */
[----:B------:R-:W5:Y:S02]  /*1efe0*/  LDSM.16.MT88.4 R36, [R40+0x5c00] ;  /* 0x005c00002824783b */ /* 0x000f640000004200 */
[----:B--2---:R-:W-:Y:S01]  /*1eff0*/  F2FP.BF16.F32.PACK_AB R24, R104, R157 ;  /* 0x0000009d6818723e */ /* 0x004fe200000010ff */
[----:B------:R-:W-:Y:S01]  /*1f000*/  FADD.FTZ R169, R169, R120 ;  /* 0x00000078a9a97221 */ /* 0x000fe20000010000 */
[----:B----4-:R-:W-:Y:S03]  /*1f010*/  F2FP.BF16.F32.PACK_AB R25, R102, R155 ;  /* 0x0000009b6619723e */ /* 0x010fe600000010ff */
[----:B------:R-:W-:Y:S01]  /*1f020*/  MUFU.EX2 R129, R129 ;  /* 0x0000008100817308 */ /* 0x000fe20000000800 */
[----:B-1----:R-:W-:Y:S01]  /*1f030*/  F2FP.BF16.F32.PACK_AB R26, R100, R151 ;  /* 0x00000097641a723e */ /* 0x002fe200000010ff */
[----:B------:R-:W-:Y:S01]  /*1f040*/  FADD.FTZ R114, R114, R169 ;  /* 0x000000a972727221 */ /* 0x000fe20000010000 */
[----:B------:R-:W-:Y:S01]  /*1f050*/  FADD.FTZ R124, R124, R175 ;  /* 0x000000af7c7c7221 */ /* 0x000fe20000010000 */
[----:B------:R-:W-:Y:S01]  /*1f060*/  FFMA.FTZ R57, R57, R3, -R46 ;  /* 0x0000000339397223 */ /* 0x000fe2000001082e */
[----:B------:R-:W-:Y:S01]  /*1f070*/  ISETP.GT.AND P0, PT, R206, R185, PT ;  /* 0x000000b9ce00720c */ /* 0x000fe20003f04270 */
[----:B------:R-:W-:Y:S01]  /*1f080*/  FADD.FTZ R161, R161, R114 ;  /* 0x00000072a1a17221 */ /* 0x000fe20000010000 */
[----:B------:R-:W-:Y:S03]  /*1f090*/  FADD.FTZ R171, R171, R124 ;  /* 0x0000007cabab7221 */ /* 0x000fe60000010000 */
[----:B------:R-:W1:Y:S01]  /*1f0a0*/  MUFU.EX2 R92, R92 ;  /* 0x0000005c005c7308 */ /* 0x000e620000000800 */
[----:B---3--:R-:W-:Y:S01]  /*1f0b0*/  F2FP.BF16.F32.PACK_AB R27, R98, R131 ;  /* 0x00000083621b723e */ /* 0x008fe200000010ff */
[-CC-:B------:R-:W-:Y:S01]  /*1f0c0*/  FFMA.FTZ R77, R77, R3.reuse, -R46.reuse ;  /* 0x000000034d4d7223 */ /* 0x180fe2000001082e */
[----:B------:R-:W-:Y:S01]  /*1f0d0*/  FADD.FTZ R116, R116, R171 ;  /* 0x000000ab74747221 */ /* 0x000fe20000010000 */
[----:B------:R-:W-:Y:S01]  /*1f0e0*/  FFMA.FTZ R51, R51, R3, -R46 ;  /* 0x0000000333337223 */ /* 0x000fe2000001082e */
[----:B------:R-:W-:Y:S02]  /*1f0f0*/  VIADD R206, R206, 0xffffffff ;  /* 0xffffffffcece7836 */ /* 0x000fe40000000000 */
[----:B------:R-:W-:Y:S03]  /*1f100*/  FADD.FTZ R163, R163, R116 ;  /* 0x00000074a3a37221 */ /* 0x000fe60000010000 */
[----:B------:R-:W-:Y:S01]  /*1f110*/  MUFU.EX2 R127, R127 ;  /* 0x0000007f007f7308 */ /* 0x000fe20000000800 */
[C---:B------:R-:W-:Y:S03]  /*1f120*/  HMMA.16816.F32.BF16 R4, R24.reuse, R28, R4 ;  /* 0x0000001c1804723c */ /* 0x040fe60000041804 */
[----:B------:R-:W-:Y:S06]  /*1f130*/  FADD.FTZ R112, R112, R163 ;  /* 0x000000a370707221 */ /* 0x000fec0000010000 */
[----:B------:R-:W2:Y:S01]  /*1f140*/  MUFU.EX2 R90, R90 ;  /* 0x0000005a005a7308 */ /* 0x000ea20000000800 */
[C---:B------:R-:W-:Y:S01]  /*1f150*/  HMMA.16816.F32.BF16 R8, R24.reuse, R30, R8 ;  /* 0x0000001e1808723c */ /* 0x040fe20000041808 */
[----:B------:R-:W3:Y:S02]  /*1f160*/  LDSM.16.MT88.4 R28, [R23+0xc00] ;  /* 0x000c0000171c783b */ /* 0x000ee40000004200 */
[----:B------:R-:W-:Y:S06]  /*1f170*/  FADD.FTZ R157, R157, R112 ;  /* 0x000000709d9d7221 */ /* 0x000fec0000010000 */
[----:B------:R-:W-:Y:S01]  /*1f180*/  MUFU.EX2 R119, R119 ;  /* 0x0000007700777308 */ /* 0x000fe20000000800 */
[C---:B-----5:R-:W-:Y:S03]  /*1f190*/  HMMA.16816.F32.BF16 R12, R24.reuse, R32, R12 ;  /* 0x00000020180c723c */ /* 0x060fe6000004180c */
[----:B------:R-:W-:Y:S06]  /*1f1a0*/  FADD.FTZ R104, R104, R157 ;  /* 0x0000009d68687221 */ /* 0x000fec0000010000 */
[----:B------:R-:W4:Y:S01]  /*1f1b0*/  MUFU.EX2 R88, R88 ;  /* 0x0000005800587308 */ /* 0x000f220000000800 */
[----:B------:R-:W-:Y:S01]  /*1f1c0*/  HMMA.16816.F32.BF16 R16, R24, R34, R16 ;  /* 0x000000221810723c */ /* 0x000fe20000041810 */
[----:B------:R-:W5:Y:S02]  /*1f1d0*/  LDSM.16.MT88.4 R32, [R40+0x6000] ;  /* 0x006000002820783b */ /* 0x000f640000004200 */
[----:B-1----:R-:W-:Y:S01]  /*1f1e0*/  F2FP.BF16.F32.PACK_AB R24, R92, R129 ;  /* 0x000000815c18723e */ /* 0x002fe200000010ff */
[----:B------:R-:W-:Y:S01]  /*1f1f0*/  FADD.FTZ R151, R151, R104 ;  /* 0x0000006897977221 */ /* 0x000fe20000010000 */
[----:B--2---:R-:W-:Y:S04]  /*1f200*/  F2FP.BF16.F32.PACK_AB R25, R90, R127 ;  /* 0x0000007f5a19723e */ /* 0x004fe800000010ff */
[----:B------:R-:W-:Y:S01]  /*1f210*/  MUFU.EX2 R117, R117 ;  /* 0x0000007500757308 */ /* 0x000fe20000000800 */
[----:B------:R-:W-:Y:S01]  /*1f220*/  FADD.FTZ R100, R100, R151 ;  /* 0x0000009764647221 */ /* 0x000fe20000010000 */
[----:B------:R-:W-:Y:S03]  /*1f230*/  IMAD.MOV.U32 R151, RZ, RZ, R2 ;  /* 0x000000ffff977224 */ /* 0x000fe600078e0002 */
[----:B------:R-:W-:Y:S05]  /*1f240*/  FADD.FTZ R129, R129, R100 ;  /* 0x0000006481817221 */ /* 0x000fea0000010000 */
[----:B------:R-:W1:Y:S01]  /*1f250*/  MUFU.EX2 R86, R86 ;  /* 0x0000005600567308 */ /* 0x000e620000000800 */
[----:B----4-:R-:W-:Y:S01]  /*1f260*/  F2FP.BF16.F32.PACK_AB R26, R88, R119 ;  /* 0x00000077581a723e */ /* 0x010fe200000010ff */
        /* <DEDUP_REMOVED lines=16> */
[----:B--2---:R-:W-:Y:S01]  /*1f370*/  F2FP.BF16.F32.PACK_AB R24, R82, R111 ;  /* 0x0000006f5218723e */ /* 0x004fe200000010ff */
        /* <DEDUP_REMOVED lines=21> */
[----:B--2---:R-:W-:Y:S01]  /*1f4d0*/  F2FP.BF16.F32.PACK_AB R24, R72, R97 ;  /* 0x000000614818723e */ /* 0x004fe200000010ff */
        /* <DEDUP_REMOVED lines=78> */
[C---:B----4-:R-:W-:Y:S03]  /*1f9c0*/  HMMA.16816.F32.BF16 R12, R24.reuse, R32, R12 ;  /* 0x00000020180c723c */ /* 0x050fe6000004180c */
[----:B------:R-:W-:Y:S06]  /*1f9d0*/  FADD.FTZ R32, R110, R161 ;  /* 0x000000a16e207221 */ /* 0x000fec0000010000 */
        /* <DEDUP_REMOVED lines=73> */
[----:B------:R-:W-:Y:S01]  /*1fe70*/  FADD.FTZ R69, R48, R69 ;  /* 0x0000004530457221 */ /* 0x000fe20000010000 */
[-C--:B------:R-:W-:Y:S04]  /*1fe80*/  FFMA.FTZ R48, R59, R3.reuse, -R46 ;  /* 0x000000033b307223 */ /* 0x080fe8000001082e */
[----:B------:R-:W-:Y:S01]  /*1fe90*/  MUFU.EX2 R152, R152 ;  /* 0x0000009800987308 */ /* 0x000fe20000000800 */
[----:B------:R-:W-:Y:S01]  /*1fea0*/  FADD.FTZ R62, R62, R69 ;  /* 0x000000453e3e7221 */ /* 0x000fe20000010000 */
[C---:B---3--:R-:W-:Y:S03]  /*1feb0*/  HMMA.16816.F32.BF16 R12, R24.reuse, R32, R12 ;  /* 0x00000020180c723c */ /* 0x048fe6000004180c */
[----:B------:R-:W-:Y:S01]  /*1fec0*/  FADD.FTZ R33, R65, R50 ;  /* 0x0000003241217221 */ /* 0x000fe20000010000 */
[----:B------:R-:W-:Y:S04]  /*1fed0*/  FADD.FTZ R85, R85, R62 ;  /* 0x0000003e55557221 */ /* 0x000fe80000010000 */
        /* <DEDUP_REMOVED lines=19> */
[----:B------:R-:W3:Y:S01]  /*20010*/  MUFU.EX2 R123, R123 ;  /* 0x0000007b007b7308 */ /* 0x000ee20000000800 */
[----:B-1----:R-:W-:Y:S09]  /*20020*/  F2FP.BF16.F32.PACK_AB R27, R159, R22 ;  /* 0x000000169f1b723e */ /* 0x002ff200000010ff */
[----:B------:R-:W-:Y:S01]  /*20030*/  MUFU.EX2 R98, R121 ;  /* 0x0000007900627308 */ /* 0x000fe20000000800 */
[C---:B-----5:R-:W-:Y:S03]  /*20040*/  HMMA.16816.F32.BF16 R4, R24.reuse, R36, R4 ;  /* 0x000000241804723c */ /* 0x060fe60000041804 */
[----:B------:R-:W-:Y:S06]  /*20050*/  FADD.FTZ R37, R125, R50 ;  /* 0x000000327d257221 */ /* 0x000fec0000010000 */
[----:B------:R-:W1:Y:S01]  /*20060*/  MUFU.EX2 R113, R113 ;  /* 0x0000007100717308 */ /* 0x000e620000000800 */
[C---:B------:R-:W-:Y:S03]  /*20070*/  HMMA.16816.F32.BF16 R8, R24.reuse, R38, R8 ;  /* 0x000000261808723c */ /* 0x040fe60000041808 */
[----:B------:R-:W-:Y:S06]  /*20080*/  FADD.FTZ R37, R94, R37 ;  /* 0x000000255e257221 */ /* 0x000fec0000010000 */
[----:B------:R-:W-:Y:S01]  /*20090*/  MUFU.EX2 R86, R107 ;  /* 0x0000006b00567308 */ /* 0x000fe20000000800 */
[----:B------:R-:W-:Y:S01]  /*200a0*/  FADD.FTZ R106, R106, R37 ;  /* 0x000000256a6a7221 */ /* 0x000fe20000010000 */
[C---:B----4-:R-:W-:Y:S01]  /*200b0*/  HMMA.16816.F32.BF16 R12, R24.reuse, R28, R12 ;  /* 0x0000001c180c723c */ /* 0x050fe2000004180c */
[----:B------:R-:W4:Y:S02]  /*200c0*/  LDSM.16.MT88.4 R36, [R23+0x3400] ;  /* 0x003400001724783b */ /* 0x000f240000004200 */
[----:B------:R-:W-:Y:S01]  /*200d0*/  FADD.FTZ R28, R108, R133 ;  /* 0x000000856c1c7221 */ /* 0x000fe20000010000 */
[----:B------:R-:W-:Y:S04]  /*200e0*/  FADD.FTZ R135, R135, R106 ;  /* 0x0000006a87877221 */ /* 0x000fe80000010000 */
        /* <DEDUP_REMOVED lines=26> */
[----:B------:R-:W-:Y:S02]  /*20290*/  FADD.FTZ R227, R227, R140 ;  /* 0x0000008ce3e37221 */ /* 0x000fe40000010000 */
[----:B------:R1:W-:Y:S01]  /*202a0*/  LDSM.16.MT88.4 R140, [R40+0x8c00] ;  /* 0x008c0000288c783b */ /* 0x0003e20000004200 */
        /* <DEDUP_REMOVED lines=8> */
[----:B------:R-:W3:Y:S02]  /*20330*/  LDSM.16.MT88.4 R32, [R23+0x3800] ;  /* 0x003800001720783b */ /* 0x000ee40000004200 */
[----:B------:R-:W-:Y:S01]  /*20340*/  FADD.FTZ R225, R144, R225 ;  /* 0x000000e190e17221 */ /* 0x000fe20000010000 */
[----:B------:R-:W-:Y:S05]  /*20350*/  FADD.FTZ R152, R152, R217 ;  /* 0x000000d998987221 */ /* 0x000fea0000010000 */
[----:B------:R-:W-:Y:S01]  /*20360*/  MUFU.EX2 R48, R48 ;  /* 0x0000003000307308 */ /* 0x000fe20000000800 */
[----:B------:R-:W-:Y:S01]  /*20370*/  FADD.FTZ R150, R150, R225 ;  /* 0x000000e196967221 */ /* 0x000fe20000010000 */
[C---:B----4-:R-:W-:Y:S03]  /*20380*/  HMMA.16816.F32.BF16 R12, R24.reuse, R36, R12 ;  /* 0x00000024180c723c */ /* 0x050fe6000004180c */
[----:B------:R-:W-:Y:S01]  /*20390*/  FADD.FTZ R209, R209, R150 ;  /* 0x00000096d1d17221 */ /* 0x000fe20000010000 */
[-CC-:B------:R-:W-:Y:S01]  /*203a0*/  FFMA.FTZ R36, R43, R3.reuse, -R46.reuse ;  /* 0x000000032b247223 */ /* 0x180fe2000001082e */
[-C--:B------:R-:W-:Y:S03]  /*203b0*/  FFMA.FTZ R46, R44, R3.reuse, -R46 ;  /* 0x000000032c2e7223 */ /* 0x080fe6000001082e */
[----:B------:R-:W4:Y:S01]  /*203c0*/  MUFU.EX2 R57, R57 ;  /* 0x0000003900397308 */ /* 0x000f220000000800 */
        /* <DEDUP_REMOVED lines=23> */
[----:B------:R-:W4:Y:S01]  /*20540*/  MUFU.EX2 R52, R52 ;  /* 0x0000003400347308 */ /* 0x000f220000000800 */
[----:B--2---:R-:W-:Y:S01]  /*20550*/  F2FP.BF16.F32.PACK_AB R27, R53, R50 ;  /* 0x00000032351b723e */ /* 0x004fe200000010ff */
[----:B------:R-:W-:Y:S01]  /*20560*/  FADD.FTZ R54, R54, R83 ;  /* 0x0000005336367221 */ /* 0x000fe20000010000 */
[----:B------:R-:W-:Y:S03]  /*20570*/  FADD.FTZ R67, R67, R64 ;  /* 0x0000004043437221 */ /* 0x000fe60000010000 */
[----:B------:R-:W-:Y:S02]  /*20580*/  FADD.FTZ R61, R61, R54 ;  /* 0x000000363d3d7221 */ /* 0x000fe40000010000 */
[C---:B---3--:R-:W-:Y:S02]  /*20590*/  HMMA.16816.F32.BF16 R4, R24.reuse, R28, R4 ;  /* 0x0000001c1804723c */ /* 0x048fe40000041804 */
[----:B------:R-:W-:Y:S01]  /*205a0*/  MUFU.EX2 R47, R47 ;  /* 0x0000002f002f7308 */ /* 0x000fe20000000800 */
[----:B------:R-:W-:Y:S04]  /*205b0*/  FADD.FTZ R50, R50, R61 ;  /* 0x0000003d32327221 */ /* 0x000fe80000010000 */
[----:B------:R-:W-:Y:S01]  /*205c0*/  FADD.FTZ R50, R53, R50 ;  /* 0x0000003235327221 */ /* 0x000fe20000010000 */
[C---:B------:R-:W-:Y:S04]  /*205d0*/  HMMA.16816.F32.BF16 R8, R24.reuse, R30, R8 ;  /* 0x0000001e1808723c */ /* 0x040fe80000041808 */
[----:B------:R-:W2:Y:S01]  /*205e0*/  MUFU.EX2 R56, R56 ;  /* 0x0000003800387308 */ /* 0x000ea20000000800 */
[----:B----4-:R-:W-:Y:S03]  /*205f0*/  F2FP.BF16.F32.PACK_AB R132, R52, R51 ;  /* 0x000000333484723e */ /* 0x010fe600000010ff */
        /* <DEDUP_REMOVED lines=25> */
.L_x_2055:
        /* <DEDUP_REMOVED lines=10> */
.L_x_2072:
[----:B------:R-:W2:Y:S01]  /*20830*/  S2R R3, SR_CgaCtaId ;  /* 0x0000000000037919 */ /* 0x000ea20000008800 */
[----:B----4-:R-:W-:Y:S01]  /*20840*/  FADD.FTZ R11, R8, R11 ;  /* 0x0000000b080b7221 */ /* 0x010fe20000010000 */
[----:B---3--:R-:W-:Y:S01]  /*20850*/  MOV R8, 0x400 ;  /* 0x0000040000087802 */ /* 0x008fe20000000f00 */
[----:B------:R-:W3:Y:S01]  /*20860*/  MUFU.RCP R5, R6 ;  /* 0x0000000600057308 */ /* 0x000ee20000001000 */
[----:B------:R-:W4:Y:S01]  /*20870*/  S2R R4, SR_TID.X ;  /* 0x0000000000047919 */ /* 0x000f220000002100 */
[----:B------:R-:W-:Y:S02]  /*20880*/  LOP3.LUT R41, R41, R178, RZ, 0xfc, !PT ;  /* 0x000000b229297212 */ /* 0x000fe400078efcff */
[----:B------:R-:W-:Y:S02]  /*20890*/  FSETP.NE.FTZ.AND P3, PT, R6, RZ, PT ;  /* 0x000000ff0600720b */ /* 0x000fe40003f75000 */
[----:B------:R-:W-:Y:S02]  /*208a0*/  FSETP.NE.FTZ.AND P2, PT, R11, RZ, PT ;  /* 0x000000ff0b00720b */ /* 0x000fe40003f55000 */
[----:B------:R-:W1:Y:S01]  /*208b0*/  MUFU.RCP R9, R11 ;  /* 0x0000000b00097308 */ /* 0x000e620000001000 */
[----:B---3--:R-:W-:-:S05]  /*208c0*/  FSEL R5, R5, 1, P3 ;  /* 0x3f80000005057808 */ /* 0x008fca0001800000 */
[C---:B------:R-:W-:Y:S01]  /*208d0*/  FMUL.FTZ R144, R5.reuse, R144 ;  /* 0x0000009005907220 */ /* 0x040fe20000410000 */
[C---:B------:R-:W-:Y:S01]  /*208e0*/  FMUL.FTZ R145, R5.reuse, R145 ;  /* 0x0000009105917220 */ /* 0x040fe20000410000 */
[----:B------:R-:W-:Y:S01]  /*208f0*/  FMUL.FTZ R140, R5, R140 ;  /* 0x0000008c058c7220 */ /* 0x000fe20000410000 */
[----:B-1----:R-:W-:Y:S01]  /*20900*/  FSEL R9, R9, 1, P2 ;  /* 0x3f80000009097808 */ /* 0x002fe20001000000 */
[C---:B------:R-:W-:Y:S01]  /*20910*/  FMUL.FTZ R141, R5.reuse, R141 ;  /* 0x0000008d058d7220 */ /* 0x040fe20000410000 */
[C---:B------:R-:W-:Y:S01]  /*20920*/  FMUL.FTZ R136, R5.reuse, R136 ;  /* 0x0000008805887220 */ /* 0x040fe20000410000 */
[----:B------:R-:W-:Y:S01]  /*20930*/  FMUL.FTZ R137, R5, R137 ;  /* 0x0000008905897220 */ /* 0x000fe20000410000 */
[----:B--2---:R-:W-:Y:S01]  /*20940*/  LEA R3, R3, R8, 0x18 ;  /* 0x0000000803037211 */ /* 0x004fe200078ec0ff */
[C---:B------:R-:W-:Y:S01]  /*20950*/  FMUL.FTZ R146, R9.reuse, R146 ;  /* 0x0000009209927220 */ /* 0x040fe20000410000 */
[C---:B------:R-:W-:Y:S01]  /*20960*/  FMUL.FTZ R147, R9.reuse, R147 ;  /* 0x0000009309937220 */ /* 0x040fe20000410000 */
[C---:B------:R-:W-:Y:S01]  /*20970*/  FMUL.FTZ R142, R9.reuse, R142 ;  /* 0x0000008e098e7220 */ /* 0x040fe20000410000 */
[C---:B----4-:R-:W-:Y:S01]  /*20980*/  SHF.L.U32 R8, R4.reuse, 0x3, RZ ;  /* 0x0000000304087819 */ /* 0x050fe200000006ff */
[----:B------:R-:W-:Y:S01]  /*20990*/  FMUL.FTZ R143, R9, R143 ;  /* 0x0000008f098f7220 */ /* 0x000fe20000410000 */
[----:B------:R-:W-:Y:S01]  /*209a0*/  SHF.L.U32 R10, R4, 0x2, RZ ;  /* 0x00000002040a7819 */ /* 0x000fe200000006ff */
[----:B------:R-:W-:Y:S01]  /*209b0*/  FMUL.FTZ R132, R5, R132 ;  /* 0x0000008405847220 */ /* 0x000fe20000410000 */
[----:B------:R-:W-:Y:S01]  /*209c0*/  LOP3.LUT R13, R8, 0xc0, RZ, 0xc0, !PT ;  /* 0x000000c0080d7812 */ /* 0x000fe200078ec0ff */
[----:B------:R-:W-:Y:S01]  /*209d0*/  FMUL.FTZ R138, R9, R138 ;  /* 0x0000008a098a7220 */ /* 0x000fe20000410000 */
[----:B------:R-:W-:Y:S01]  /*209e0*/  LOP3.LUT R41, R41, 0x20, R8, 0xf8, !PT ;  /* 0x0000002029297812 */ /* 0x000fe200078ef808 */
[----:B------:R-:W-:Y:S01]  /*209f0*/  FMUL.FTZ R139, R9, R139 ;  /* 0x0000008b098b7220 */ /* 0x000fe20000410000 */
[----:B------:R-:W-:Y:S01]  /*20a00*/  LOP3.LUT R13, R13, 0x18, R4, 0xf8, !PT ;  /* 0x000000180d0d7812 */ /* 0x000fe200078ef804 */
[----:B------:R-:W-:Y:S01]  /*20a10*/  FMUL.FTZ R134, R9, R134 ;  /* 0x0000008609867220 */ /* 0x000fe20000410000 */
[C---:B------:R-:W-:Y:S01]  /*20a20*/  LOP3.LUT R14, R10.reuse, 0x40, RZ, 0xc0, !PT ;  /* 0x000000400a0e7812 */ /* 0x040fe200078ec0ff */
[----:B------:R-:W-:Y:S01]  /*20a30*/  FMUL.FTZ R5, R5, R133 ;  /* 0x0000008505057220 */ /* 0x000fe20000410000 */
[----:B------:R-:W-:Y:S01]  /*20a40*/  LOP3.LUT R12, R41, R13, RZ, 0xfc, !PT ;  /* 0x0000000d290c7212 */ /* 0x000fe200078efcff */
[----:B------:R-:W-:Y:S01]  /*20a50*/  FMUL.FTZ R9, R9, R135 ;  /* 0x0000008709097220 */ /* 0x000fe20000410000 */
[----:B------:R-:W-:-:S02]  /*20a60*/  LOP3.LUT R10, R10, 0x20, RZ, 0xc0, !PT ;  /* 0x000000200a0a7812 */ /* 0x000fc400078ec0ff */
[----:B------:R-:W-:Y:S01]  /*20a70*/  F2FP.BF16.F32.PACK_AB R144, R145, R144 ;  /* 0x000000909190723e */ /* 0x000fe200000010ff */
[----:B------:R-:W-:Y:S01]  /*20a80*/  IMAD R15, R12, 0x2, R3 ;  /* 0x000000020c0f7824 */ /* 0x000fe200078e0203 */
[----:B------:R-:W-:Y:S02]  /*20a90*/  F2FP.BF16.F32.PACK_AB R146, R147, R146 ;  /* 0x000000929392723e */ /* 0x000fe400000010ff */
[----:B------:R-:W-:Y:S01]  /*20aa0*/  F2FP.BF16.F32.PACK_AB R140, R141, R140 ;  /* 0x0000008c8d8c723e */ /* 0x000fe200000010ff */
[C---:B------:R-:W-:Y:S01]  /*20ab0*/  IMAD.IADD R21, R15.reuse, 0x1, -R10 ;  /* 0x000000010f157824 */ /* 0x040fe200078e0a0a */
[----:B------:R-:W-:Y:S01]  /*20ac0*/  IADD3 R19, PT, PT, R15, -R14, RZ ;  /* 0x8000000e0f137210 */ /* 0x000fe20007ffe0ff */
[----:B------:R-:W-:Y:S01]  /*20ad0*/  STS [R15], R144 ;  /* 0x000000900f007388 */ /* 0x000fe20000000800 */
[----:B------:R-:W-:Y:S02]  /*20ae0*/  F2FP.BF16.F32.PACK_AB R142, R143, R142 ;  /* 0x0000008e8f8e723e */ /* 0x000fe400000010ff */
[----:B------:R-:W-:Y:S01]  /*20af0*/  F2FP.BF16.F32.PACK_AB R136, R137, R136 ;  /* 0x000000888988723e */ /* 0x000fe200000010ff */
[----:B------:R-:W-:Y:S01]  /*20b00*/  STS [R15+0x200], R146 ;  /* 0x000200920f007388 */ /* 0x000fe20000000800 */
[----:B------:R-:W-:-:S02]  /*20b10*/  F2FP.BF16.F32.PACK_AB R138, R139, R138 ;  /* 0x0000008a8b8a723e */ /* 0x000fc400000010ff */
[----:B------:R-:W-:Y:S01]  /*20b20*/  F2FP.BF16.F32.PACK_AB R5, R5, R132 ;  /* 0x000000840505723e */ /* 0x000fe200000010ff */
[----:B------:R-:W-:Y:S01]  /*20b30*/  STS [R21+0x10], R140 ;  /* 0x0000108c15007388 */ /* 0x000fe20000000800 */
[----:B------:R-:W-:Y:S02]  /*20b40*/  F2FP.BF16.F32.PACK_AB R134, R9, R134 ;  /* 0x000000860986723e */ /* 0x000fe400000010ff */
[----:B------:R-:W-:Y:S01]  /*20b50*/  IADD3 R10, PT, PT, -R10, R19, RZ ;  /* 0x000000130a0a7210 */ /* 0x000fe20007ffe1ff */
[----:B------:R-:W-:Y:S04]  /*20b60*/  STS [R21+0x210], R142 ;  /* 0x0002108e15007388 */ /* 0x000fe80000000800 */
[----:B------:R-:W-:Y:S04]  /*20b70*/  STS [R19+0x20], R136 ;  /* 0x0000208813007388 */ /* 0x000fe80000000800 */
[----:B------:R-:W-:Y:S04]  /*20b80*/  STS [R19+0x220], R138 ;  /* 0x0002208a13007388 */ /* 0x000fe80000000800 */
[----:B------:R-:W-:Y:S04]  /*20b90*/  STS [R10+0x30], R5 ;  /* 0x000030050a007388 */ /* 0x000fe80000000800 */
[----:B------:R1:W-:Y:S04]  /*20ba0*/  STS [R10+0x230], R134 ;  /* 0x000230860a007388 */ /* 0x0003e80000000800 */
[----:B------:R-:W2:Y:S04]  /*20bb0*/  LD.E.U8 R9, desc[UR4][R148.64+0x1c8] ;  /* 0x0001c80494097980 */ /* 0x000ea8000c101100 */
[----:B------:R-:W3:Y:S01]  /*20bc0*/  LD.E.64 R16, desc[UR4][R148.64+0x88] ;  /* 0x0000880494107980 */ /* 0x000ee2000c101b00 */
[----:B------:R-:W4:Y:S01]  /*20bd0*/  @P3 MUFU.LG2 R6, R6 ;  /* 0x0000000600063308 */ /* 0x000f220000000c00 */
[----:B--2---:R-:W-:-:S13]  /*20be0*/  ISETP.NE.AND P1, PT, R9, RZ, PT ;  /* 0x000000ff0900720c */ /* 0x004fda0003f25270 */
[----:B------:R-:W2:Y:S04]  /*20bf0*/  @!P1 LD.E R14, desc[UR4][R148.64+0x60] ;  /* 0x00006004940e9980 */ /* 0x000ea8000c101900 */
[----:B------:R-:W2:Y:S01]  /*20c00*/  @!P1 LD.E R12, desc[UR4][R148.64+0xb4] ;  /* 0x0000b404940c9980 */ /* 0x000ea2000c101900 */
[----:B------:R-:W3:Y:S01]  /*20c10*/  @P2 MUFU.LG2 R11, R11 ;  /* 0x0000000b000b2308 */ /* 0x000ee20000000c00 */
[----:B------:R-:W-:Y:S02]  /*20c20*/  ISETP.NE.AND P0, PT, R196, -0x1, PT ;  /* 0xffffffffc400780c */ /* 0x000fe40003f05270 */
[--C-:B------:R-:W-:Y:S01]  /*20c30*/  LOP3.LUT R13, R13, 0x18, R8.reuse, 0x78, !PT ;  /* 0x000000180d0d7812 */ /* 0x100fe200078e7808 */
[----:B----4-:R-:W-:Y:S01]  /*20c40*/  @P3 FMUL.FTZ R18, R6, 0.69314718246459960938 ;  /* 0x3f31721806123820 */ /* 0x010fe20000410000 */
[----:B------:R-:W-:Y:S02]  /*20c50*/  BSSY.RECONVERGENT B0, `(.L_x_2064) ;  /* 0x0000012000007945 */ /* 0x000fe40003800200 */
[----:B------:R-:W-:Y:S01]  /*20c60*/  LOP3.LUT R20, R13, 0x1f20, R8, 0xf8, !PT ;  /* 0x00001f200d147812 */ /* 0x000fe200078ef808 */
[----:B------:R-:W-:Y:S01]  /*20c70*/  IMAD.MOV.U32 R9, RZ, RZ, 0x7f800000 ;  /* 0x7f800000ff097424 */ /* 0x000fe200078e00ff */
[----:B-1----:R-:W-:Y:S01]  /*20c80*/  MOV R10, 0x7f800000 ;  /* 0x7f800000000a7802 */ /* 0x002fe20000000f00 */
[----:B-----5:R-:W-:Y:S01]  /*20c90*/  @P3 FFMA.FTZ R9, R7, R2, R18 ;  /* 0x0000000207093223 */ /* 0x020fe20000010012 */
[----:B---3--:R-:W-:Y:S01]  /*20ca0*/  @P2 FMUL.FTZ R5, R11, 0.69314718246459960938 ;  /* 0x3f3172180b052820 */ /* 0x008fe20000410000 */
[----:B------:R-:W-:-:S02]  /*20cb0*/  IMAD R11, R20, 0x2, R3 ;  /* 0x00000002140b7824 */ /* 0x000fc400078e0203 */
[----:B------:R-:W-:-:S04]  /*20cc0*/  @P0 IMAD.WIDE.U32 R22, R16, R196, RZ ;  /* 0x000000c410160225 */ /* 0x000fc800078e00ff */
[----:B------:R-:W-:Y:S01]  /*20cd0*/  @P2 FFMA.FTZ R10, R7, R0, R5 ;  /* 0x00000000070a2223 */ /* 0x000fe20000010005 */
[----:B------:R-:W-:Y:S02]  /*20ce0*/  @P0 IMAD R0, R17, R196, RZ ;  /* 0x000000c411000224 */ /* 0x000fe400078e02ff */
        /* <DEDUP_REMOVED lines=8> */
.L_x_2065:
[----:B------:R-:W-:Y:S05]  /*20d70*/  BSYNC.RECONVERGENT B0 ;  /* 0x0000000000007941 */ /* 0x000fea0003800200 */
.L_x_2064:
        /* <DEDUP_REMOVED lines=16> */
[----:B-1----:R-:W-:-:S04]  /*20e80*/  LOP3.LUT R11, R18, 0x7, R3, 0xf8, !PT ;  /* 0x00000007120b7812 */ /* 0x002fc800078ef803 */
        /* <DEDUP_REMOVED lines=9> */
.L_x_2067:
[----:B------:R-:W-:Y:S05]  /*20f20*/  BSYNC.RECONVERGENT B0 ;  /* 0x0000000000007941 */ /* 0x000fea0003800200 */
.L_x_2066:
[----:B-1----:R-:W2:Y:S01]  /*20f30*/  LD.E R148, desc[UR4][R148.64+0xc0] ;  /* 0x0000c00494947980 */ /* 0x002ea2000c101900 */
[-C--:B-----5:R-:W-:Y:S01]  /*20f40*/  @!P0 IMAD R2, R31, R192.reuse, RZ ;  /* 0x000000c01f028224 */ /* 0x0a0fe200078e02ff */
[----:B----4-:R-:W-:Y:S01]  /*20f50*/  LOP3.LUT R10, R8, 0x18, RZ, 0xc0, !PT ;  /* 0x00000018080a7812 */ /* 0x010fe200078ec0ff */
[----:B------:R-:W-:Y:S01]  /*20f60*/  @!P0 IMAD.WIDE.U32 R30, R30, R192, RZ ;  /* 0x000000c01e1e8225 */ /* 0x000fe200078e00ff */
[----:B------:R-:W-:-:S03]  /*20f70*/  MOV R11, RZ ;  /* 0x000000ff000b7202 */ /* 0x000fc60000000f00 */
[----:B------:R-:W-:Y:S01]  /*20f80*/  IMAD.IADD R194, R194, 0x1, -R193 ;  /* 0x00000001c2c27824 */ /* 0x000fe200078e0ac1 */
[----:B------:R-:W-:Y:S01]  /*20f90*/  @!P0 MOV R8, R30 ;  /* 0x0000001e00088202 */ /* 0x000fe20000000f00 */
        /* <DEDUP_REMOVED lines=22> */
[----:B---3--:R-:W-:Y:S05]  /*21100*/  @P3 RET.REL.NODEC R190 `(_ZN5flash24flash_fwd_splitkv_kernelI23Flash_fwd_kernel_traitsILi32ELi64ELi256ELi4ELb0ELb0EN7cutlass10bfloat16_tE19Flash_kernel_traitsILi32ELi64ELi256ELi4ES3_EELb0ELb1ELb0ELb0ELb0ELb1ELb0ELb1EEEvNS_16Flash_fwd_paramsE) ;  /* 0xfffffdecbebc3950 */ /* 0x008fea0003c3ffff */
        /* <DEDUP_REMOVED lines=12> */
[----:B-1----:R-:W-:Y:S05]  /*211d0*/  RET.REL.NODEC R190 `(_ZN5flash24flash_fwd_splitkv_kernelI23Flash_fwd_kernel_traitsILi32ELi64ELi256ELi4ELb0ELb0EN7cutlass10bfloat16_tE19Flash_kernel_traitsILi32ELi64ELi256ELi4ES3_EELb0ELb1ELb0ELb0ELb0ELb1ELb0ELb1EEEvNS_16Flash_fwd_paramsE) ;  /* 0xfffffdecbe887950 */ /* 0x002fea0003c3ffff */
.L_x_2063:
[----:B------:R-:W-:Y:S01]  /*211e0*/  MOV R4, 0x2 ;  /* 0x0000000200047802 */ /* 0x000fe20000000f00 */
[----:B------:R-:W-:Y:S01]  /*211f0*/  IMAD.MOV.U32 R3, RZ, RZ, 0x1f ;  /* 0x0000001fff037424 */ /* 0x000fe200078e00ff */
[----:B------:R-:W-:-:S07]  /*21200*/  MOV R5, 0xffffffff ;  /* 0xffffffff00057802 */ /* 0x000fce0000000f00 */
[----:B-1---5:R-:W-:Y:S05]  /*21210*/  WARPSYNC.COLLECTIVE R5, `(.L_x_2068) ;  /* 0x0000000005087348 */ /* 0x022fea0003c00000 */
[----:B------:R2:W3:Y:S02]  /*21220*/  SHFL.BFLY P0, R11, R208, R4, R3 ;  /* 0x0c000004d00b7389 */ /* 0x0004e40000000003 */
[----:B-123-5:R-:W-:Y:S05]  /*21230*/  ENDCOLLECTIVE ;  /* 0x000000000000791b */ /* 0x02efea0003800000 */
.L_x_2068:
[----:B------:R-:W-:Y:S02]  /*21240*/  IMAD.MOV.U32 R9, RZ, RZ, R11 ;  /* 0x000000ffff097224 */ /* 0x000fe400078e000b */
[----:B------:R-:W-:Y:S02]  /*21250*/  IMAD.MOV.U32 R4, RZ, RZ, 0x1 ;  /* 0x00000001ff047424 */ /* 0x000fe400078e00ff */
[----:B------:R-:W-:-:S05]  /*21260*/  FADD.FTZ R9, R9, R208 ;  /* 0x000000d009097221 */ /* 0x000fca0000010000 */
[----:B------:R-:W-:-:S07]  /*21270*/  MOV R208, R9 ;  /* 0x0000000900d07202 */ /* 0x000fce0000000f00 */
[----:B------:R-:W-:Y:S05]  /*21280*/  WARPSYNC.COLLECTIVE R5, `(.L_x_2069) ;  /* 0x0000000005087348 */ /* 0x000fea0003c00000 */
[----:B------:R1:W2:Y:S02]  /*21290*/  SHFL.BFLY P0, R11, R208, R4, R3 ;  /* 0x0c000004d00b7389 */ /* 0x0002a40000000003 */
[----:B-12---:R-:W-:Y:S05]  /*212a0*/  ENDCOLLECTIVE ;  /* 0x000000000000791b */ /* 0x006fea0003800000 */
.L_x_2069:
[----:B------:R-:W-:Y:S01]  /*212b0*/  MOV R208, R207 ;  /* 0x000000cf00d07202 */ /* 0x000fe20000000f00 */
[----:B------:R-:W-:Y:S01]  /*212c0*/  IMAD.MOV.U32 R4, RZ, RZ, 0x2 ;  /* 0x00000002ff047424 */ /* 0x000fe200078e00ff */
[----:B------:R-:W-:-:S07]  /*212d0*/  MOV R6, R11 ;  /* 0x0000000b00067202 */ /* 0x000fce0000000f00 */
[----:B------:R-:W-:Y:S05]  /*212e0*/  WARPSYNC.COLLECTIVE R5, `(.L_x_2070) ;  /* 0x0000000005087348 */ /* 0x000fea0003c00000 */
[----:B------:R1:W2:Y:S02]  /*212f0*/  SHFL.BFLY P0, R11, R208, R4, R3 ;  /* 0x0c000004d00b7389 */ /* 0x0002a40000000003 */
[----:B-12---:R-:W-:Y:S05]  /*21300*/  ENDCOLLECTIVE ;  /* 0x000000000000791b */ /* 0x006fea0003800000 */
.L_x_2070:
[----:B------:R-:W-:Y:S01]  /*21310*/  FADD.FTZ R6, R9, R6 ;  /* 0x0000000609067221 */ /* 0x000fe20000010000 */
[----:B------:R-:W-:Y:S01]  /*21320*/  FADD.FTZ R8, R11, R207 ;  /* 0x000000cf0b087221 */ /* 0x000fe20000010000 */
[----:B------:R-:W-:-:S04]  /*21330*/  MOV R4, 0x1 ;  /* 0x0000000100047802 */ /* 0x000fc80000000f00 */
[----:B------:R-:W-:-:S07]  /*21340*/  MOV R208, R8 ;  /* 0x0000000800d07202 */ /* 0x000fce0000000f00 */
[----:B------:R-:W-:Y:S05]  /*21350*/  WARPSYNC.COLLECTIVE R5, `(.L_x_2071) ;  /* 0x0000000005087348 */ /* 0x000fea0003c00000 */
[----:B------:R1:W2:Y:S02]  /*21360*/  SHFL.BFLY P0, R11, R208, R4, R3 ;  /* 0x0c000004d00b7389 */ /* 0x0002a40000000003 */
[----:B-12---:R-:W-:Y:S05]  /*21370*/  ENDCOLLECTIVE ;  /* 0x000000000000791b */ /* 0x006fea0003800000 */
.L_x_2071:
[----:B------:R-:W-:Y:S05]  /*21380*/  BRA `(.L_x_2072) ;  /* 0xfffffff400287947 */ /* 0x000fea000383ffff */
.L_x_2073:
        /* <DEDUP_REMOVED lines=15> */
.L_x_10237:


//--------------------- .text._ZN5flash24flash_fwd_splitkv_kernelI23Flash_fwd_kernel_traitsILi32ELi64ELi256ELi4ELb0ELb0EN7cutlass10bfloat16_tE19Flash_kernel_traitsILi32ELi64ELi256ELi4ES3_EELb0ELb1ELb0ELb0ELb0ELb0ELb1ELb0EEEvNS_16Flash_fwd_paramsE --------------------------
	.section	.text._ZN5flash24flash_fwd_splitkv_kernelI23Flash_fwd_kernel_traitsILi32ELi64ELi256ELi4ELb0ELb0EN7cutlass10bfloat16_tE19Flash_kernel_traitsILi32ELi64ELi256ELi4ES3_EELb0ELb1ELb0ELb0ELb0ELb0ELb1ELb0EEEvNS_16Flash_fwd_paramsE,"ax",@progbits
	.align	128
        .global         _ZN5flash24flash_fwd_splitkv_kernelI23Flash_fwd_kernel_traitsILi32ELi64ELi256ELi4ELb0ELb0EN7cutlass10bfloat16_tE19Flash_kernel_traitsILi32ELi64ELi256ELi4ES3_EELb0ELb1ELb0ELb0ELb0ELb0ELb1ELb0EEEvNS_16Flash_fwd_paramsE
        .type           _ZN5flash24flash_fwd_splitkv_kernelI23Flash_fwd_kernel_traitsILi32ELi64ELi256ELi4ELb0ELb0EN7cutlass10bfloat16_tE19Flash_kernel_traitsILi32ELi64ELi256ELi4ES3_EELb0ELb1ELb0ELb0ELb0ELb0ELb1ELb0EEEvNS_16Flash_fwd_paramsE,@function
        .size           _ZN5flash24flash_fwd_splitkv_kernelI23Flash_fwd_kernel_traitsILi32ELi64ELi256ELi4ELb0ELb0EN7cutlass10bfloat16_tE19Flash_kernel_traitsILi32ELi64ELi256ELi4ES3_EELb0ELb1ELb0ELb0ELb0ELb0ELb1ELb0EEEvNS_16Flash_fwd_paramsE,(.L_x_10238 - _ZN5flash24flash_fwd_splitkv_kernelI23Flash_fwd_kernel_traitsILi32ELi64ELi256ELi4ELb0ELb0EN7cutlass10bfloat16_tE19Flash_kernel_traitsILi32ELi64ELi256ELi4ES3_EELb0ELb1ELb0ELb0ELb0ELb0ELb1ELb0EEEvNS_16Flash_fwd_paramsE)
        .other          _ZN5flash24flash_fwd_splitkv_kernelI23Flash_fwd_kernel_traitsILi32ELi64ELi256ELi4ELb0ELb0EN7cutlass10bfloat16_tE19Flash_kernel_traitsILi32ELi64ELi256ELi4ES3_EELb0ELb1ELb0ELb0ELb0ELb0ELb1ELb0EEEvNS_16Flash_fwd_paramsE,@"STO_CUDA_ENTRY STV_DEFAULT"
_ZN5flash24flash_fwd_splitkv_kernelI23Flash_fwd_kernel_traitsILi32ELi64ELi256ELi4ELb0ELb0EN7cutlass10bfloat16_tE19Flash_kernel_traitsILi32ELi64ELi256ELi4ES3_EELb0ELb1ELb0ELb0ELb0ELb0ELb1ELb0EEEvNS_16Flash_fwd_paramsE:
.text._ZN5flash24flash_fwd_splitkv_kernelI23Flash_fwd_kernel_traitsILi32ELi64ELi256ELi4ELb0ELb0EN7cutlass10bfloat16_tE19Flash_kernel_traitsILi32ELi64ELi256ELi4ES3_EELb0ELb1ELb0ELb0ELb0ELb0ELb1ELb0EEEvNS_16Flash_fwd_paramsE:
[----:B------:R-:W-:Y:S01]  /*0000*/  LDC R1, c[0x0][0x37c] ;  /* 0x0000df00ff017b82 */ /* 0x000fe20000000800 */
[----:B------:R-:W1:Y:S07]  /*0010*/  LDCU UR11, c[0x0][0x3e0] ;  /* 0x00007c00ff0b77ac */ /* 0x000e6e0008000800 */
[----:B------:R-:W2:Y:S01]  /*0020*/  S2UR UR4, SR_CTAID.Z ;  /* 0x00000000000479c3 */ /* 0x000ea20000002700 */
[----:B------:R-:W3:Y:S01]  /*0030*/  S2R R229, SR_CTAID.X ;  /* 0x0000000000e57919 */ /* 0x000ee20000002500 */
[----:B------:R-:W-:Y:S01]  /*0040*/  BSSY.RECONVERGENT B3, `(.L_x_2074) ;  /* 0x000001b000037945 */ /* 0x000fe20003800200 */
[----:B------:R-:W-:Y:S01]  /*0050*/  UMOV UR6, URZ ;  /* 0x000000ff00067c82 */ /* 0x000fe20008000000 */
[----:B------:R-:W-:-:S04]  /*0060*/  MOV R228, 0x1f0 ;  /* 0x000001f000e47802 */ /* 0x000fc80000000f00 */
[----:B------:R-:W4:Y:S08]  /*0070*/  S2UR UR10, SR_CTAID.Y ;  /* 0x00000000000a79c3 */ /* 0x000f300000002600 */
[----:B------:R-:W2:Y:S01]  /*0080*/  LDC R7, c[0x0][0x374] ;  /* 0x0000dd00ff077b82 */ /* 0x000ea20000000800 */
[----:B-1----:R-:W1:Y:S01]  /*0090*/  I2F.U32.RP R2, UR11 ;  /* 0x0000000b00027d06 */ /* 0x002e620008209000 */
[----:B------:R-:W-:-:S07]  /*00a0*/  UISETP.NE.U32.AND UP0, UPT, UR11, URZ, UPT ;  /* 0x000000ff0b00728c */ /* 0x000fce000bf05070 */
[----:B-1----:R-:W1:Y:S02]  /*00b0*/  MUFU.RCP R0, R2 ;  /* 0x0000000200007308 */ /* 0x002e640000001000 */
[----:B-1----:R-:W-:Y:S01]  /*00c0*/  VIADD R0, R0, 0xffffffe ;  /* 0x0ffffffe00007836 */ /* 0x002fe20000000000 */
[----:B------:R-:W1:Y:S05]  /*00d0*/  LDC.64 R2, c[0x0][0x348] ;  /* 0x0000d200ff027b82 */ /* 0x000e6a0000000a00 */
[----:B------:R-:W5:Y:S02]  /*00e0*/  F2I.FTZ.U32.TRUNC.NTZ R0, R0 ;  /* 0x0000000000007305 */ /* 0x000f64000021f000 */
[----:B-----5:R-:W-:-:S13]  /*00f0*/  R2UR UR7, R0 ;  /* 0x00000000000772ca */ /* 0x020fda00000e0000 */
[----:B------:R-:W-:-:S04]  /*0100*/  UIADD3 UR5, UPT, UPT, URZ, -UR7, URZ ;  /* 0x80000007ff057290 */ /* 0x000fc8000fffe0ff */
[----:B------:R-:W-:-:S04]  /*0110*/  UIMAD UR5, UR5, UR11, URZ ;  /* 0x0000000b050572a4 */ /* 0x000fc8000f8e02ff */
[----:B------:R-:W-:-:S04]  /*0120*/  UIMAD.WIDE.U32 UR6, UR7, UR5, UR6 ;  /* 0x00000005070672a5 */ /* 0x000fc8000f8e0006 */
[----:B--2---:R-:W-:-:S04]  /*0130*/  UIMAD.WIDE.U32 UR12, UR7, UR4, URZ ;  /* 0x00000004070c72a5 */ /* 0x004fc8000f8e00ff */
[----:B------:R-:W-:-:S04]  /*0140*/  UIADD3 UR5, UPT, UPT, -UR13, URZ, URZ ;  /* 0x000000ff0d057290 */ /* 0x000fc8000fffe1ff */
[----:B------:R-:W-:-:S04]  /*0150*/  UIMAD UR5, UR11, UR5, UR4 ;  /* 0x000000050b0572a4 */ /* 0x000fc8000f8e0204 */
[----:B------:R-:W-:-:S11]  /*0160*/  UISETP.GE.U32.AND UP2, UPT, UR5, UR11, UPT ;  /* 0x0000000b0500728c */ /* 0x000fd6000bf46070 */
[----:B------:R-:W-:Y:S02]  /*0170*/  @UP2 UIADD3 UR5, UPT, UPT, UR5, -UR11, URZ ;  /* 0x8000000b05052290 */ /* 0x000fe4000fffe0ff */
[----:B------:R-:W-:Y:S02]  /*0180*/  @UP2 UIADD3 UR13, UPT, UPT, UR13, 0x1, URZ ;  /* 0x000000010d0d2890 */ /* 0x000fe4000fffe0ff */
[----:B------:R-:W-:-:S11]  /*0190*/  UISETP.GE.U32.AND UP1, UPT, UR5, UR11, UPT ;  /* 0x0000000b0500728c */ /* 0x000fd6000bf26070 */
[----:B------:R-:W-:Y:S02]  /*01a0*/  @UP1 UIADD3 UR13, UPT, UPT, UR13, 0x1, URZ ;  /* 0x000000010d0d1890 */ /* 0x000fe4000fffe0ff */
[----:B------:R-:W-:-:S04]  /*01b0*/  @!UP0 ULOP3.LUT UR13, URZ, UR11, URZ, 0x33, !UPT ;  /* 0x0000000bff0d8292 */ /* 0x000fc8000f8e33ff */
[----:B------:R-:W-:-:S04]  /*01c0*/  UIADD3 UR5, UPT, UPT, -UR13, URZ, URZ ;  /* 0x000000ff0d057290 */ /* 0x000fc8000fffe1ff */
[----:B-1-34-:R-:W-:-:S12]  /*01d0*/  UIMAD UR11, UR11, UR5, UR4 ;  /* 0x000000050b0b72a4 */ /* 0x01afd8000f8e0204 */
[----:B------:R-:W-:Y:S05]  /*01e0*/  CALL.REL.NOINC `($_ZN5flash24flash_fwd_splitkv_kernelI23Flash_fwd_kernel_traitsILi32ELi64ELi256ELi4ELb0ELb0EN7cutlass10bfloat16_tE19Flash_kernel_traitsILi32ELi64ELi256ELi4ES3_EELb0ELb1ELb0ELb0ELb0ELb0ELb1ELb0EEEvNS_16Flash_fwd_paramsE$_ZN5flash30compute_attn_1rowblock_splitkvI23Flash_fwd_kernel_traitsILi32ELi64ELi256ELi4ELb0ELb0EN7cutlass10bfloat16_tE19Flash_kernel_traitsILi32ELi64ELi256ELi4ES3_EELb0ELb1ELb0ELb0ELb0ELb0ELb1ELb0ENS_16Flash_fwd_paramsEEEvRKT8_iiiii) ;  /* 0x0000000000087944 */ /* 0x000fea0003c00000 */
[----:B------:R-:W-:Y:S05]  /*01f0*/  BSYNC.RECONVERGENT B3 ;  /* 0x0000000000037941 */ /* 0x000fea0003800200 */
.L_x_2074:
[----:B------:R-:W-:Y:S05]  /*0200*/  EXIT ;  /* 0x000000000000794d */ /* 0x000fea0003800000 */
        .type           $_ZN5flash24flash_fwd_splitkv_kernelI23Flash_fwd_kernel_traitsILi32ELi64ELi256ELi4ELb0ELb0EN7cutlass10bfloat16_tE19Flash_kernel_traitsILi32ELi64ELi256ELi4ES3_EELb0ELb1ELb0ELb0ELb0ELb0ELb1ELb0EEEvNS_16Flash_fwd_paramsE$_ZN5flash30compute_attn_1rowblock_splitkvI23Flash_fwd_kernel_traitsILi32ELi64ELi256ELi4ELb0ELb0EN7cutlass10bfloat16_tE19Flash_kernel_traitsILi32ELi64ELi256ELi4ES3_EELb0ELb1ELb0ELb0ELb0ELb0ELb1ELb0ENS_16Flash_fwd_paramsEEEvRKT8_iiiii,@function
        .size           $_ZN5flash24flash_fwd_splitkv_kernelI23Flash_fwd_kernel_traitsILi32ELi64ELi256ELi4ELb0ELb0EN7cutlass10bfloat16_tE19Flash_kernel_traitsILi32ELi64ELi256ELi4ES3_EELb0ELb1ELb0ELb0ELb0ELb0ELb1ELb0EEEvNS_16Flash_fwd_paramsE$_ZN5flash30compute_attn_1rowblock_splitkvI23Flash_fwd_kernel_traitsILi32ELi64ELi256ELi4ELb0ELb0EN7cutlass10bfloat16_tE19Flash_kernel_traitsILi32ELi64ELi256ELi4ES3_EELb0ELb1ELb0ELb0ELb0ELb0ELb1ELb0ENS_16Flash_fwd_paramsEEEvRKT8_iiiii,(.L_x_10238 - $_ZN5flash24flash_fwd_splitkv_kernelI23Flash_fwd_kernel_traitsILi32ELi64ELi256ELi4ELb0ELb0EN7cutlass10bfloat16_tE19Flash_kernel_traitsILi32ELi64ELi256ELi4ES3_EELb0ELb1ELb0ELb0ELb0ELb0ELb1ELb0EEEvNS_16Flash_fwd_paramsE$_ZN5flash30compute_attn_1rowblock_splitkvI23Flash_fwd_kernel_traitsILi32ELi64ELi256ELi4ELb0ELb0EN7cutlass10bfloat16_tE19Flash_kernel_traitsILi32ELi64ELi256ELi4ES3_EELb0ELb1ELb0ELb0ELb0ELb0ELb1ELb0ENS_16Flash_fwd_paramsEEEvRKT8_iiiii)
$_ZN5flash24flash_fwd_splitkv_kernelI23Flash_fwd_kernel_traitsILi32ELi64ELi256ELi4ELb0ELb0EN7cutlass10bfloat16_tE19Flash_kernel_traitsILi32ELi64ELi256ELi4ES3_EELb0ELb1ELb0ELb0ELb0ELb0ELb1ELb0EEEvNS_16Flash_fwd_paramsE$_ZN5flash30compute_attn_1rowblock_splitkvI23Flash_fwd_kernel_traitsILi32ELi64ELi256ELi4ELb0ELb0EN7cutlass10bfloat16_tE19Flash_kernel_traitsILi32ELi64ELi256ELi4ES3_EELb0ELb1ELb0ELb0ELb0ELb0ELb1ELb0ENS_16Flash_fwd_paramsEEEvRKT8_iiiii:
[----:B------:R-:W1:Y:S02]  /*0210*/  LDCU.64 UR4, c[0x0][0x358] ;  /* 0x00006b00ff0477ac */ /* 0x000e640008000a00 */
[----:B-1----:R-:W2:Y:S04]  /*0220*/  LD.E.64 R20, desc[UR4][R2.64+0xe0] ;  /* 0x0000e00402147980 */ /* 0x002ea8000c101b00 */
[----:B------:R-:W3:Y:S04]  /*0230*/  LD.E.64 R4, desc[UR4][R2.64+0xe8] ;  /* 0x0000e80402047980 */ /* 0x000ee8000c101b00 */
[----:B------:R-:W4:Y:S01]  /*0240*/  LD.E.64 R12, desc[UR4][R2.64+0xf0] ;  /* 0x0000f004020c7980 */ /* 0x000f22000c101b00 */
[----:B------:R-:W-:-:S03]  /*0250*/  IMAD.U32 R0, RZ, RZ, UR13 ;  /* 0x0000000dff007e24 */ /* 0x000fc6000f8e00ff */
[----:B------:R-:W4:Y:S01]  /*0260*/  LD.E.64 R8, desc[UR4][R2.64+0xf8] ;  /* 0x0000f80402087980 */ /* 0x000f22000c101b00 */
[----:B------:R-:W-:Y:S01]  /*0270*/  IMAD.MOV.U32 R11, RZ, RZ, -0x1 ;  /* 0xffffffffff0b7424 */ /* 0x000fe200078e00ff */
[----:B--2---:R-:W-:Y:S02]  /*0280*/  ISETP.NE.U32.AND P4, PT, R20, RZ, PT ;  /* 0x000000ff1400720c */ /* 0x004fe40003f85070 */
        /* <DEDUP_REMOVED lines=10> */
[----:B------:R-:W-:-:S02]  /*0330*/  USHF.L.U32 UR9, UR13, 0x2, URZ ;  /* 0x000000020d097899 */ /* 0x000fc400080006ff */
[----:B------:R1:W5:Y:S01]  /*0340*/  @P2 LD.E R11, desc[UR4][R20.64] ;  /* 0x00000004140b2980 */ /* 0x000362000c101900 */
[----:B------:R-:W-:Y:S02]  /*0350*/  ISETP.NE.AND.EX P1, PT, R13, RZ, PT, P1 ;  /* 0x000000ff0d00720c */ /* 0x000fe40003f25310 */
[----:B------:R-:W-:Y:S01]  /*0360*/  ISETP.NE.U32.AND P2, PT, R4, RZ, PT ;  /* 0x000000ff0400720c */ /* 0x000fe20003f45070 */
[----:B------:R-:W-:-:S03]  /*0370*/  USHF.R.U32.HI UR8, URZ, 0x1e, UR13 ;  /* 0x0000001eff087899 */ /* 0x000fc6000801160d */
[----:B------:R-:W-:-:S07]  /*0380*/  ISETP.NE.AND.EX P2, PT, R5, RZ, PT, P2 ;  /* 0x000000ff0500720c */ /* 0x000fce0003f45320 */
[----:B------:R-:W-:Y:S01]  /*0390*/  @P1 IADD3 R18, P0, PT, R12, UR9, RZ ;  /* 0x000000090c121c10 */ /* 0x000fe2000ff1e0ff */
[----:B------:R-:W-:-:S03]  /*03a0*/  IMAD.MOV.U32 R12, RZ, RZ, RZ ;  /* 0x000000ffff0c7224 */ /* 0x000fc600078e00ff */
[----:B------:R-:W-:Y:S01]  /*03b0*/  @P1 IADD3.X R19, PT, PT, R13, UR8, RZ, P0, !PT ;  /* 0x000000080d131c10 */ /* 0x000fe200087fe4ff */
[----:B------:R-:W-:Y:S01]  /*03c0*/  BSSY.RECONVERGENT B0, `(.L_x_2075) ;  /* 0x000000c000007945 */ /* 0x000fe20003800200 */
[----:B------:R-:W-:-:S03]  /*03d0*/  ISETP.NE.U32.AND P0, PT, R8, RZ, PT ;  /* 0x000000ff0800720c */ /* 0x000fc60003f05070 */
[----:B------:R1:W5:Y:S01]  /*03e0*/  @P1 LD.E R12, desc[UR4][R18.64] ;  /* 0x00000004120c1980 */ /* 0x000362000c101900 */
[----:B------:R-:W-:Y:S01]  /*03f0*/  IADD3 R16, P1, PT, R4, UR9, RZ ;  /* 0x0000000904107c10 */ /* 0x000fe2000ff3e0ff */
[----:B------:R-:W-:Y:S01]  /*0400*/  IMAD.MOV.U32 R15, RZ, RZ, -0x1 ;  /* 0xffffffffff0f7424 */ /* 0x000fe200078e00ff */
[----:B------:R-:W-:Y:S02]  /*0410*/  ISETP.NE.AND.EX P0, PT, R9, RZ, PT, P0 ;  /* 0x000000ff0900720c */ /* 0x000fe40003f05300 */
[----:B------:R-:W-:Y:S01]  /*0420*/  IADD3.X R17, PT, PT, R5, UR8, RZ, P1, !PT ;  /* 0x0000000805117c10 */ /* 0x000fe20008ffe4ff */
[----:B------:R-:W-:Y:S10]  /*0430*/  @!P2 BRA `(.L_x_2076) ;  /* 0x000000000010a947 */ /* 0x000ff40003800000 */
[----:B------:R-:W2:Y:S02]  /*0440*/  LD.E.U8 R4, desc[UR4][R2.64+0x1b2] ;  /* 0x0001b20402047980 */ /* 0x000ea4000c101100 */
[----:B--2---:R-:W-:-:S13]  /*0450*/  ISETP.NE.AND P1, PT, R4, RZ, PT ;  /* 0x000000ff0400720c */ /* 0x004fda0003f25270 */
[----:B------:R-:W-:Y:S05]  /*0460*/  @!P1 BRA `(.L_x_2076) ;  /* 0x0000000000049947 */ /* 0x000fea0003800000 */
[----:B------:R2:W5:Y:S02]  /*0470*/  LD.E R15, desc[UR4][R16.64] ;  /* 0x00000004100f7980 */ /* 0x000564000c101900 */
.L_x_2076:
[----:B------:R-:W-:Y:S05]  /*0480*/  BSYNC.RECONVERGENT B0 ;  /* 0x0000000000007941 */ /* 0x000fea0003800200 */
.L_x_2075:
[----:B------:R-:W-:Y:S04]  /*0490*/  BSSY.RECONVERGENT B0, `(.L_x_2077) ;  /* 0x0000007000007945 */ /* 0x000fe80003800200 */
[----:B------:R-:W-:Y:S05]  /*04a0*/  @!P3 BRA `(.L_x_2078) ;  /* 0x000000000014b947 */ /* 0x000fea0003800000 */
[----:B------:R-:W3:Y:S02]  /*04b0*/  LD.E.U8 R4, desc[UR4][R2.64+0x1b2] ;  /* 0x0001b20402047980 */ /* 0x000ee4000c101100 */
[----:B---3--:R-:W-:-:S13]  /*04c0*/  ISETP.NE.AND P1, PT, R4, RZ, PT ;  /* 0x000000ff0400720c */ /* 0x008fda0003f25270 */
[----:B------:R-:W3:Y:S02]  /*04d0*/  @P1 LD.E R4, desc[UR4][R16.64+0x4] ;  /* 0x0000040410041980 */ /* 0x000ee4000c101900 */
[----:B---3-5:R-:W-:-:S06]  /*04e0*/  @P1 IADD3 R197, PT, PT, R4, -R15, RZ ;  /* 0x8000000f04c51210 */ /* 0x028fcc0007ffe0ff */
[----:B------:R3:W5:Y:S02]  /*04f0*/  @!P1 LD.E R197, desc[UR4][R16.64] ;  /* 0x0000000410c59980 */ /* 0x000764000c101900 */
.L_x_2078:
[----:B------:R-:W-:Y:S05]  /*0500*/  BSYNC.RECONVERGENT B0 ;  /* 0x0000000000007941 */ /* 0x000fea0003800200 */
.L_x_2077:
[----:B------:R-:W-:Y:S01]  /*0510*/  BSSY.RECONVERGENT B1, `(.L_x_2079) ;  /* 0x0000011000017945 */ /* 0x000fe20003800200 */
[----:B-----5:R-:W-:-:S03]  /*0520*/  @P4 IADD3 R200, PT, PT, R0, -R11, RZ ;  /* 0x8000000b00c84210 */ /* 0x020fc60007ffe0ff */
[----:B------:R-:W-:Y:S05]  /*0530*/  @!P0 BRA `(.L_x_2080) ;  /* 0x0000000000148947 */ /* 0x000fea0003800000 */
[----:B------:R-:W-:-:S04]  /*0540*/  IADD3 R4, P0, PT, R8, UR9, RZ ;  /* 0x0000000908047c10 */ /* 0x000fc8000ff1e0ff */
[----:B------:R-:W-:-:S05]  /*0550*/  IADD3.X R5, PT, PT, R9, UR8, RZ, P0, !PT ;  /* 0x0000000809057c10 */ /* 0x000fca00087fe4ff */
[----:B------:R-:W4:Y:S02]  /*0560*/  LD.E R197, desc[UR4][R4.64] ;  /* 0x0000000404c57980 */ /* 0x000f24000c101900 */
[----:B----4-:R-:W-:Y:S01]  /*0570*/  IMAD.IADD R197, R197, 0x1, -R12 ;  /* 0x00000001c5c57824 */ /* 0x010fe200078e0a0c */
[----:B------:R-:W-:Y:S05]  /*0580*/  BRA `(.L_x_2081) ;  /* 0x0000000000247947 */ /* 0x000fea0003800000 */
.L_x_2080:
[----:B------:R-:W4:Y:S01]  /*0590*/  LD.E.64 R4, desc[UR4][R2.64+0x108] ;  /* 0x0001080402047980 */ /* 0x000f22000c101b00 */
[----:B------:R-:W-:Y:S01]  /*05a0*/  BSSY.RECONVERGENT B0, `(.L_x_2082) ;  /* 0x0000006000007945 */ /* 0x000fe20003800200 */
[----:B------:R-:W-:Y:S01]  /*05b0*/  IMAD.MOV.U32 R0, RZ, RZ, RZ ;  /* 0x000000ffff007224 */ /* 0x000fe200078e00ff */
[----:B----4-:R-:W-:-:S04]  /*05c0*/  ISETP.NE.U32.AND P0, PT, R4, RZ, PT ;  /* 0x000000ff0400720c */ /* 0x010fc80003f05070 */
[----:B------:R-:W-:-:S13]  /*05d0*/  ISETP.NE.AND.EX P0, PT, R5, RZ, PT, P0 ;  /* 0x000000ff0500720c */ /* 0x000fda0003f05300 */
[----:B------:R-:W-:Y:S05]  /*05e0*/  @!P0 BRA `(.L_x_2083) ;  /* 0x0000000000048947 */ /* 0x000fea0003800000 */
[----:B------:R4:W5:Y:S02]  /*05f0*/  LD.E R0, desc[UR4][R2.64+0xbc] ;  /* 0x0000bc0402007980 */ /* 0x000964000c101900 */
.L_x_2083:
[----:B------:R-:W-:Y:S05]  /*0600*/  BSYNC.RECONVERGENT B0 ;  /* 0x0000000000007941 */ /* 0x000fea0003800200 */
.L_x_2082:
[----:B-----5:R-:W-:Y:S02]  /*0610*/  IADD3 R197, PT, PT, R0, R197, -R12 ;  /* 0x000000c500c57210 */ /* 0x020fe40007ffe80c */
.L_x_2081:
[----:B------:R-:W-:Y:S05]  /*0620*/  BSYNC.RECONVERGENT B1 ;  /* 0x0000000000017941 */ /* 0x000fea0003800200 */
.L_x_2079:
[----:B------:R-:W-:Y:S01]  /*0630*/  IMAD.SHL.U32 R5, R229, 0x40, RZ ;  /* 0x00000040e5057824 */ /* 0x000fe200078e00ff */
[----:B------:R-:W-:Y:S01]  /*0640*/  MOV R8, R228 ;  /* 0x000000e400087202 */ /* 0x000fe20000000f00 */
[----:B------:R-:W-:-:S03]  /*0650*/  IMAD.MOV.U32 R9, RZ, RZ, 0x0 ;  /* 0x00000000ff097424 */ /* 0x000fc600078e00ff */
[----:B------:R-:W-:-:S13]  /*0660*/  ISETP.GT.AND P0, PT, R200, R5, PT ;  /* 0x00000005c800720c */ /* 0x000fda0003f04270 */
[----:B-1234-:R-:W-:Y:S05]  /*0670*/  @!P0 RET.REL.NODEC R8 `(_ZN5flash24flash_fwd_splitkv_kernelI23Flash_fwd_kernel_traitsILi32ELi64ELi256ELi4ELb0ELb0EN7cutlass10bfloat16_tE19Flash_kernel_traitsILi32ELi64ELi256ELi4ES3_EELb0ELb1ELb0ELb0ELb0ELb0ELb1ELb0EEEvNS_16Flash_fwd_paramsE) ;  /* 0xfffffff808608950 */ /* 0x01efea0003c3ffff */
[----:B------:R-:W2:Y:S04]  /*0680*/  LD.E R13, desc[UR4][R2.64+0xb8] ;  /* 0x0000b804020d7980 */ /* 0x000ea8000c101900 */
[----:B------:R-:W3:Y:S04]  /*0690*/  LD.E R8, desc[UR4][R2.64+0x188] ;  /* 0x0001880402087980 */ /* 0x000ee8000c101900 */
[----:B------:R-:W4:Y:S01]  /*06a0*/  LD.E R9, desc[UR4][R2.64+0x184] ;  /* 0x0001840402097980 */ /* 0x000f22000c101900 */
[----:B------:R-:W-:-:S04]  /*06b0*/  IABS R6, R7 ;  /* 0x0000000700067213 */ /* 0x000fc80000000000 */
[----:B------:R-:W1:Y:S08]  /*06c0*/  I2F.RP R0, R6 ;  /* 0x0000000600007306 */ /* 0x000e700000209400 */
[----:B-1----:R-:W1:Y:S02]  /*06d0*/  MUFU.RCP R16, R0 ;  /* 0x0000000000107308 */ /* 0x002e640000001000 */
[----:B-1----:R-:W-:-:S06]  /*06e0*/  VIADD R16, R16, 0xffffffe ;  /* 0x0ffffffe10107836 */ /* 0x002fcc0000000000 */
[----:B------:R1:W5:Y:S01]  /*06f0*/  F2I.FTZ.U32.TRUNC.NTZ R17, R16 ;  /* 0x0000001000117305 */ /* 0x000362000021f000 */
[----:B------:R-:W-:Y:S01]  /*0700*/  IABS R0, R7 ;  /* 0x0000000700007213 */ /* 0x000fe20000000000 */
[----:B-1----:R-:W-:-:S04]  /*0710*/  IMAD.MOV.U32 R16, RZ, RZ, RZ ;  /* 0x000000ffff107224 */ /* 0x002fc800078e00ff */
[----:B------:R-:W-:Y:S01]  /*0720*/  IMAD.MOV R0, RZ, RZ, -R0 ;  /* 0x000000ffff007224 */ /* 0x000fe200078e0a00 */
[----:B------:R-:W1:Y:S01]  /*0730*/  S2R R151, SR_TID.X ;  /* 0x0000000000977919 */ /* 0x000e620000002100 */
[----:B--2---:R-:W-:-:S05]  /*0740*/  VIADD R13, R13, 0xff ;  /* 0x000000ff0d0d7836 */ /* 0x004fca0000000000 */
[----:B------:R-:W-:-:S04]  /*0750*/  SHF.R.S32.HI R14, RZ, 0x1f, R13 ;  /* 0x0000001fff0e7819 */ /* 0x000fc8000001140d */
[----:B------:R-:W-:Y:S01]  /*0760*/  LEA.HI R14, R14, R13, RZ, 0x8 ;  /* 0x0000000d0e0e7211 */ /* 0x000fe200078f40ff */
[----:B-----5:R-:W-:-:S03]  /*0770*/  IMAD.MOV R13, RZ, RZ, -R17 ;  /* 0x000000ffff0d7224 */ /* 0x020fc600078e0a11 */
[----:B------:R-:W-:Y:S01]  /*0780*/  LEA.HI.SX32 R14, R14, R7, 0x18 ;  /* 0x000000070e0e7211 */ /* 0x000fe200078fc2ff */
[----:B------:R-:W-:-:S04]  /*0790*/  IMAD R10, R13, R6, RZ ;  /* 0x000000060d0a7224 */ /* 0x000fc800078e02ff */
[----:B------:R-:W-:Y:S02]  /*07a0*/  VIADD R14, R14, 0xffffffff ;  /* 0xffffffff0e0e7836 */ /* 0x000fe40000000000 */
[----:B------:R-:W-:-:S03]  /*07b0*/  IMAD.HI.U32 R10, R17, R10, R16 ;  /* 0x0000000a110a7227 */ /* 0x000fc600078e0010 */
[----:B------:R-:W-:-:S05]  /*07c0*/  IABS R4, R14 ;  /* 0x0000000e00047213 */ /* 0x000fca0000000000 */
[----:B------:R-:W-:-:S04]  /*07d0*/  IMAD.HI.U32 R13, R10, R4, RZ ;  /* 0x000000040a0d7227 */ /* 0x000fc800078e00ff */
[----:B------:R-:W-:-:S05]  /*07e0*/  IMAD R17, R13, R0, R4 ;  /* 0x000000000d117224 */ /* 0x000fca00078e0204 */
[----:B------:R-:W-:Y:S02]  /*07f0*/  ISETP.GT.U32.AND P1, PT, R6, R17, PT ;  /* 0x000000110600720c */ /* 0x000fe40003f24070 */
[----:B------:R-:W-:Y:S01]  /*0800*/  LOP3.LUT R14, R14, R7, RZ, 0x3c, !PT ;  /* 0x000000070e0e7212 */ /* 0x000fe200078e3cff */
[----:B------:R-:W-:-:S10]  /*0810*/  VIADD R0, R197, 0xff ;  /* 0x000000ffc5007836 */ /* 0x000fd40000000000 */
[----:B------:R-:W-:Y:S01]  /*0820*/  @!P1 IMAD.IADD R17, R17, 0x1, -R6 ;  /* 0x0000000111119824 */ /* 0x000fe200078e0a06 */
[----:B------:R-:W-:-:S04]  /*0830*/  ISETP.GE.AND P0, PT, R14, RZ, PT ;  /* 0x000000ff0e00720c */ /* 0x000fc80003f06270 */
[----:B------:R-:W-:Y:S01]  /*0840*/  ISETP.GE.U32.AND P2, PT, R17, R6, PT ;  /* 0x000000061100720c */ /* 0x000fe20003f46070 */
[----:B------:R-:W-:Y:S01]  /*0850*/  @!P1 VIADD R13, R13, 0x1 ;  /* 0x000000010d0d9836 */ /* 0x000fe20000000000 */
[----:B------:R-:W-:Y:S01]  /*0860*/  ISETP.NE.AND P1, PT, R7, RZ, PT ;  /* 0x000000ff0700720c */ /* 0x000fe20003f25270 */
[--C-:B------:R-:W-:Y:S02]  /*0870*/  IMAD R17, R229, 0x40, -R200.reuse ;  /* 0x00000040e5117824 */ /* 0x100fe400078e0ac8 */
[----:B----4-:R-:W-:-:S03]  /*0880*/  IMAD.IADD R6, R9, 0x1, R200 ;  /* 0x0000000109067824 */ /* 0x010fc600078e02c8 */
[----:B---3--:R-:W-:Y:S02]  /*0890*/  IADD3 R4, PT, PT, R8, R17, R0 ;  /* 0x0000001108047210 */ /* 0x008fe40007ffe000 */
[----:B------:R-:W-:-:S03]  /*08a0*/  IADD3 R6, PT, PT, -R6, R5, R197 ;  /* 0x0000000506067210 */ /* 0x000fc60007ffe1c5 */
[----:B------:R-:W-:Y:S01]  /*08b0*/  @P2 VIADD R13, R13, 0x1 ;  /* 0x000000010d0d2836 */ /* 0x000fe20000000000 */
[----:B------:R-:W-:Y:S01]  /*08c0*/  SHF.R.S32.HI R9, RZ, 0x1f, R0 ;  /* 0x0000001fff097819 */ /* 0x000fe20000011400 */
[----:B------:R-:W-:Y:S02]  /*08d0*/  VIADD R4, R4, 0x40 ;  /* 0x0000004004047836 */ /* 0x000fe40000000000 */
[----:B------:R-:W-:Y:S01]  /*08e0*/  @!P0 IMAD.MOV R13, RZ, RZ, -R13 ;  /* 0x000000ffff0d8224 */ /* 0x000fe200078e0a0d */
[----:B------:R-:W-:Y:S02]  /*08f0*/  @!P1 LOP3.LUT R13, RZ, R7, RZ, 0x33, !PT ;  /* 0x00000007ff0d9212 */ /* 0x000fe400078e33ff */
[----:B------:R-:W-:Y:S02]  /*0900*/  SHF.R.S32.HI R17, RZ, 0x1f, R6 ;  /* 0x0000001fff117819 */ /* 0x000fe40000011406 */
[----:B------:R-:W-:Y:S02]  /*0910*/  SHF.R.S32.HI R7, RZ, 0x1f, R4 ;  /* 0x0000001fff077819 */ /* 0x000fe40000011404 */
[----:B------:R-:W-:Y:S01]  /*0920*/  LEA.HI R9, R9, R0, RZ, 0x8 ;  /* 0x0000000009097211 */ /* 0x000fe200078f40ff */
[----:B------:R-:W-:Y:S01]  /*0930*/  IMAD R0, R13, UR10, RZ ;  /* 0x0000000a0d007c24 */ /* 0x000fe2000f8e02ff */
[----:B------:R-:W-:-:S02]  /*0940*/  LEA.HI R17, R17, R6, RZ, 0x8 ;  /* 0x0000000611117211 */ /* 0x000fc400078f40ff */
[----:B------:R-:W-:Y:S02]  /*0950*/  LEA.HI R7, R7, R4, RZ, 0x8 ;  /* 0x0000000407077211 */ /* 0x000fe400078f40ff */
[----:B------:R-:W-:Y:S02]  /*0960*/  SHF.R.S32.HI R9, RZ, 0x8, R9 ;  /* 0x00000008ff097819 */ /* 0x000fe40000011409 */
[----:B------:R-:W-:Y:S02]  /*0970*/  SHF.R.S32.HI R17, RZ, 0x8, R17 ;  /* 0x00000008ff117819 */ /* 0x000fe40000011411 */
[----:B------:R-:W-:Y:S02]  /*0980*/  SHF.R.S32.HI R7, RZ, 0x8, R7 ;  /* 0x00000008ff077819 */ /* 0x000fe40000011407 */
[C---:B------:R-:W-:Y:S02]  /*0990*/  VIADDMNMX R148, R0.reuse, R13, R9, PT ;  /* 0x0000000d00947246 */ /* 0x040fe40003800109 */
[----:B------:R-:W-:-:S02]  /*09a0*/  VIMNMX R223, PT, PT, R0, R17, !PT ;  /* 0x0000001100df7248 */ /* 0x000fc40007fe0100 */
[----:B------:R-:W-:-:S04]  /*09b0*/  VIMNMX R148, PT, PT, R148, R7, PT ;  /* 0x0000000794947248 */ /* 0x000fc80003fe0100 */
        /* <DEDUP_REMOVED lines=8> */
[----:B------:R-:W-:Y:S01]  /*0a40*/  IMAD.MOV.U32 R229, RZ, RZ, 0x0 ;  /* 0x00000000ffe57424 */ /* 0x000fe200078e00ff */
[----:B------:R-:W2:Y:S02]  /*0a50*/  S2R R9, SR_CTAID.Y ;  /* 0x0000000000097919 */ /* 0x000ea40000002600 */
[----:B--2---:R-:W-:-:S02]  /*0a60*/  IMAD R9, R6, R9, UR13 ;  /* 0x0000000d06097e24 */ /* 0x004fc4000f8e0209 */
[----:B------:R-:W-:Y:S02]  /*0a70*/  IMAD.SHL.U32 R6, R151, 0x4, RZ ;  /* 0x0000000497067824 */ /* 0x000fe400078e00ff */
[----:B---3--:R-:W-:-:S03]  /*0a80*/  IMAD R8, R9, R8, UR11 ;  /* 0x0000000b09087e24 */ /* 0x008fc6000f8e0208 */
[----:B------:R-:W-:Y:S01]  /*0a90*/  LOP3.LUT R9, R6, 0x1c, RZ, 0xc0, !PT ;  /* 0x0000001c06097812 */ /* 0x000fe200078ec0ff */
[----:B------:R-:W-:Y:S01]  /*0aa0*/  IMAD R7, R7, R8, R5 ;  /* 0x0000000807077224 */ /* 0x000fe200078e0205 */
[----:B------:R-:W-:Y:S01]  /*0ab0*/  SHF.R.U32.HI R8, RZ, 0x3, R151 ;  /* 0x00000003ff087819 */ /* 0x000fe20000011697 */
[----:B------:R-:W-:Y:S01]  /*0ac0*/  IMAD.IADD R5, R200, 0x1, -R5 ;  /* 0x00000001c8057824 */ /* 0x000fe200078e0a05 */
[----:B------:R-:W-:Y:S01]  /*0ad0*/  LOP3.LUT R15, R6, 0xffc, RZ, 0xc0, !PT ;  /* 0x00000ffc060f7812 */ /* 0x000fe200078ec0ff */
[----:B----4-:R-:W-:Y:S01]  /*0ae0*/  IMAD R4, R7, R4, RZ ;  /* 0x0000000407047224 */ /* 0x010fe200078e02ff */
[C---:B-----5:R-:W-:Y:S01]  /*0af0*/  ISETP.GE.AND P5, PT, R9.reuse, R0, PT ;  /* 0x000000000900720c */ /* 0x060fe20003fa6270 */
[----:B------:R-:W-:Y:S01]  /*0b00*/  VIADD R0, R8, 0x10 ;  /* 0x0000001008007836 */ /* 0x000fe20000000000 */
[----:B------:R-:W-:Y:S02]  /*0b10*/  ISETP.NE.AND P4, PT, R9, RZ, PT ;  /* 0x000000ff0900720c */ /* 0x000fe40003f85270 */
[----:B------:R-:W-:-:S02]  /*0b20*/  IADD3 R15, P1, PT, R4, R15, RZ ;  /* 0x0000000f040f7210 */ /* 0x000fc40007f3e0ff */
[-C--:B------:R-:W-:Y:S02]  /*0b30*/  ISETP.GE.OR P6, PT, R8, R5.reuse, P5 ;  /* 0x000000050800720c */ /* 0x080fe40002fc6670 */
[-C--:B------:R-:W-:Y:S02]  /*0b40*/  ISETP.GE.OR P0, PT, R0, R5.reuse, P5 ;  /* 0x000000050000720c */ /* 0x080fe40002f06670 */
[----:B------:R-:W-:Y:S02]  /*0b50*/  LEA.HI.X.SX32 R4, R4, RZ, 0x1, P1 ;  /* 0x000000ff04047211 */ /* 0x000fe400008f0eff */
[C---:B-1----:R-:W-:Y:S02]  /*0b60*/  LEA R2, P1, R15.reuse, R10, 0x2 ;  /* 0x0000000a0f027211 */ /* 0x042fe400078210ff */
[----:B------:R-:W-:Y:S01]  /*0b70*/  ISETP.GE.OR P2, PT, R0, R5, P4 ;  /* 0x000000050000720c */ /* 0x000fe20002746670 */
[C---:B------:R-:W-:Y:S01]  /*0b80*/  VIADD R0, R8.reuse, 0x30 ;  /* 0x0000003008007836 */ /* 0x040fe20000000000 */
[----:B------:R-:W-:Y:S01]  /*0b90*/  LEA.HI.X R3, R15, R11, R4, 0x2, P1 ;  /* 0x0000000b0f037211 */ /* 0x000fe200008f1404 */
[C---:B------:R-:W-:Y:S01]  /*0ba0*/  VIADD R4, R8.reuse, 0x20 ;  /* 0x0000002008047836 */ /* 0x040fe20000000000 */
[----:B------:R-:W-:-:S03]  /*0bb0*/  ISETP.GE.OR P3, PT, R8, R5, P4 ;  /* 0x000000050800720c */ /* 0x000fc60002766670 */
[----:B------:R-:W-:Y:S01]  /*0bc0*/  @!P6 ST.E.128 desc[UR4][R2.64], RZ ;  /* 0x000000ff0200e985 */ /* 0x000fe2000c101d04 */
[CC--:B------:R-:W-:Y:S02]  /*0bd0*/  ISETP.GE.OR P1, PT, R4.reuse, R5.reuse, P4 ;  /* 0x000000050400720c */ /* 0x0c0fe40002726670 */
[-C--:B------:R-:W-:Y:S01]  /*0be0*/  ISETP.GE.OR P6, PT, R4, R5.reuse, P5 ;  /* 0x000000050400720c */ /* 0x080fe20002fc6670 */
[----:B------:R-:W-:Y:S01]  /*0bf0*/  @!P0 ST.E.128 desc[UR4][R2.64+0x800], RZ ;  /* 0x000800ff02008985 */ /* 0x000fe2000c101d04 */
[C---:B------:R-:W-:Y:S01]  /*0c00*/  IADD3 R9, P0, PT, R7.reuse, R8, RZ ;  /* 0x0000000807097210 */ /* 0x040fe20007f1e0ff */
[----:B------:R-:W-:Y:S01]  /*0c10*/  @!P2 IMAD.MOV.U32 R6, RZ, RZ, -0x800000 ;  /* 0xff800000ff06a424 */ /* 0x000fe200078e00ff */
[CC--:B------:R-:W-:Y:S02]  /*0c20*/  ISETP.GE.OR P5, PT, R0.reuse, R5.reuse, P5 ;  /* 0x000000050000720c */ /* 0x0c0fe40002fa6670 */
[----:B------:R-:W-:Y:S02]  /*0c30*/  ISETP.GE.OR P4, PT, R0, R5, P4 ;  /* 0x000000050000720c */ /* 0x000fe40002786670 */
[----:B------:R-:W-:-:S02]  /*0c40*/  LEA.HI.X.SX32 R7, R7, RZ, 0x1, P0 ;  /* 0x000000ff07077211 */ /* 0x000fc400000f0eff */
[C---:B------:R-:W-:Y:S01]  /*0c50*/  LEA R8, P0, R9.reuse, R12, 0x2 ;  /* 0x0000000c09087211 */ /* 0x040fe200078010ff */
[----:B------:R-:W-:Y:S02]  /*0c60*/  @!P1 IMAD.MOV.U32 R4, RZ, RZ, -0x800000 ;  /* 0xff800000ff049424 */ /* 0x000fe400078e00ff */
[----:B------:R-:W-:Y:S01]  /*0c70*/  @!P6 ST.E.128 desc[UR4][R2.64+0x1000], RZ ;  /* 0x001000ff0200e985 */ /* 0x000fe2000c101d04 */
[----:B------:R-:W-:Y:S01]  /*0c80*/  LEA.HI.X R9, R9, R13, R7, 0x2, P0 ;  /* 0x0000000d09097211 */ /* 0x000fe200000f1407 */
[----:B------:R-:W-:Y:S02]  /*0c90*/  @!P3 IMAD.MOV.U32 R7, RZ, RZ, -0x800000 ;  /* 0xff800000ff07b424 */ /* 0x000fe400078e00ff */
[----:B------:R-:W-:Y:S04]  /*0ca0*/  @!P5 ST.E.128 desc[UR4][R2.64+0x1800], RZ ;  /* 0x001800ff0200d985 */ /* 0x000fe8000c101d04 */
[----:B------:R-:W-:Y:S04]  /*0cb0*/  @!P3 ST.E desc[UR4][R8.64], R7 ;  /* 0x000000070800b985 */ /* 0x000fe8000c101904 */
[----:B------:R-:W-:Y:S04]  /*0cc0*/  @!P2 ST.E desc[UR4][R8.64+0x40], R6 ;  /* 0x000040060800a985 */ /* 0x000fe8000c101904 */
[----:B------:R1:W-:Y:S02]  /*0cd0*/  @!P1 ST.E desc[UR4][R8.64+0x80], R4 ;  /* 0x0000800408009985 */ /* 0x0003e4000c101904 */
[----:B-1----:R-:W-:Y:S05]  /*0ce0*/  @P4 RET.REL.NODEC R228 `(_ZN5flash24flash_fwd_splitkv_kernelI23Flash_fwd_kernel_traitsILi32ELi64ELi256ELi4ELb0ELb0EN7cutlass10bfloat16_tE19Flash_kernel_traitsILi32ELi64ELi256ELi4ES3_EELb0ELb1ELb0ELb0ELb0ELb0ELb1ELb0EEEvNS_16Flash_fwd_paramsE) ;  /* 0xfffffff0e4c44950 */ /* 0x002fea0003c3ffff */
[----:B------:R-:W-:Y:S02]  /*0cf0*/  MOV R3, 0xff800000 ;  /* 0xff80000000037802 */ /* 0x000fe40000000f00 */
[----:B------:R-:W-:-:S03]  /*0d00*/  MOV R229, 0x0 ;  /* 0x0000000000e57802 */ /* 0x000fc60000000f00 */
[----:B------:R1:W-:Y:S02]  /*0d10*/  ST.E desc[UR4][R8.64+0xc0], R3 ;  /* 0x0000c00308007985 */ /* 0x0003e4000c101904 */
[----:B-1----:R-:W-:Y:S05]  /*0d20*/  RET.REL.NODEC R228 `(_ZN5flash24flash_fwd_splitkv_kernelI23Flash_fwd_kernel_traitsILi32ELi64ELi256ELi4ELb0ELb0EN7cutlass10bfloat16_tE19Flash_kernel_traitsILi32ELi64ELi256ELi4ES3_EELb0ELb1ELb0ELb0ELb0ELb0ELb1ELb0EEEvNS_16Flash_fwd_paramsE) ;  /* 0xfffffff0e4b47950 */ /* 0x002fea0003c3ffff */
.L_x_2084:
[----:B------:R-:W2:Y:S04]  /*0d30*/  LD.E.64 R6, desc[UR4][R2.64+0x158] ;  /* 0x0001580402067980 */ /* 0x000ea8000c101b00 */
[----:B------:R-:W3:Y:S01]  /*0d40*/  LD.E.64 R238, desc[UR4][R2.64+0x160] ;  /* 0x0001600402ee7980 */ /* 0x000ee2000c101b00 */
[----:B------:R-:W-:Y:S01]  /*0d50*/  IMAD.U32 R10, RZ, RZ, UR13 ;  /* 0x0000000dff0a7e24 */ /* 0x000fe2000f8e00ff */
[----:B--2---:R-:W-:-:S04]  /*0d60*/  ISETP.NE.U32.AND P1, PT, R6, RZ, PT ;  /* 0x000000ff0600720c */ /* 0x004fc80003f25070 */
[----:B------:R-:W-:-:S13]  /*0d70*/  ISETP.NE.AND.EX P1, PT, R7, RZ, PT, P1 ;  /* 0x000000ff0700720c */ /* 0x000fda0003f25310 */
[----:B------:R-:W-:-:S04]  /*0d80*/  @P1 IADD3 R6, P0, PT, R6, UR9, RZ ;  /* 0x0000000906061c10 */ /* 0x000fc8000ff1e0ff */
[----:B------:R-:W-:-:S05]  /*0d90*/  @P1 IADD3.X R7, PT, PT, R7, UR8, RZ, P0, !PT ;  /* 0x0000000807071c10 */ /* 0x000fca00087fe4ff */
        /* <DEDUP_REMOVED lines=36> */
[----:B--2---:R-:W-:Y:S02]  /*0fe0*/  IMAD R0, R9, UR13, RZ ;  /* 0x0000000d09007c24 */ /* 0x004fe4000f8e02ff */
[----:B------:R-:W-:-:S06]  /*0ff0*/  IMAD.WIDE.U32 R14, R8, UR13, RZ ;  /* 0x0000000d080e7c25 */ /* 0x000fcc000f8e00ff */
[----:B------:R-:W-:Y:S02]  /*1000*/  @P0 IADD3 R7, PT, PT, R7, 0x1, RZ ;  /* 0x0000000107070810 */ /* 0x000fe40007ffe0ff */
[----:B------:R-:W-:Y:S02]  /*1010*/  IADD3 R237, PT, PT, R15, R0, RZ ;  /* 0x000000000fed7210 */ /* 0x000fe40007ffe0ff */
[----:B------:R-:W-:Y:S01]  /*1020*/  LEA R236, P0, R14, R238, 0x2 ;  /* 0x000000ee0eec7211 */ /* 0x000fe200078010ff */
[----:B------:R-:W-:-:S03]  /*1030*/  IMAD.MOV.U32 R9, RZ, RZ, R7 ;  /* 0x000000ffff097224 */ /* 0x000fc600078e0007 */
[----:B------:R-:W-:Y:S01]  /*1040*/  LEA.HI.X R237, R14, R239, R237, 0x2, P0 ;  /* 0x000000ef0eed7211 */ /* 0x000fe200000f14ed */
[----:B------:R-:W-:Y:S01]  /*1050*/  @!P1 IMAD.MOV R9, RZ, RZ, -R9 ;  /* 0x000000ffff099224 */ /* 0x000fe200078e0a09 */
[----:B------:R-:W-:-:S05]  /*1060*/  @!P2 LOP3.LUT R9, RZ, R10, RZ, 0x33, !PT ;  /* 0x0000000aff09a212 */ /* 0x000fca00078e33ff */
        /* <DEDUP_REMOVED lines=8> */
[----:B-1----:R-:W-:Y:S02]  /*10f0*/  IABS R6, UR11 ;  /* 0x0000000b00067c13 */ /* 0x002fe40008000000 */
[----:B------:R-:W-:Y:S01]  /*1100*/  IABS R7, R23 ;  /* 0x0000001700077213 */ /* 0x000fe20000000000 */
[----:B---3--:R-:W-:-:S04]  /*1110*/  IMAD.MOV R4, RZ, RZ, -R25 ;  /* 0x000000ffff047224 */ /* 0x008fc800078e0a19 */
[----:B------:R-:W-:-:S04]  /*1120*/  IMAD R15, R4, R8, RZ ;  /* 0x00000008040f7224 */ /* 0x000fc800078e02ff */
[----:B------:R-:W-:-:S04]  /*1130*/  IMAD.HI.U32 R15, R25, R15, R24 ;  /* 0x0000000f190f7227 */ /* 0x000fc800078e0018 */
[----:B------:R-:W-:Y:S02]  /*1140*/  IMAD.MOV R7, RZ, RZ, -R7 ;  /* 0x000000ffff077224 */ /* 0x000fe400078e0a07 */
[----:B------:R-:W-:-:S04]  /*1150*/  IMAD.HI.U32 R4, R15, R6, RZ ;  /* 0x000000060f047227 */ /* 0x000fc800078e00ff */
[----:B------:R-:W-:-:S05]  /*1160*/  IMAD R7, R4, R7, R6 ;  /* 0x0000000704077224 */ /* 0x000fca00078e0206 */
[----:B------:R-:W-:-:S13]  /*1170*/  ISETP.GT.U32.AND P1, PT, R8, R7, PT ;  /* 0x000000070800720c */ /* 0x000fda0003f24070 */
[----:B------:R-:W-:-:S04]  /*1180*/  @!P1 IADD3 R7, PT, PT, R7, -R8, RZ ;  /* 0x8000000807079210 */ /* 0x000fc80007ffe0ff */
[----:B------:R-:W-:Y:S02]  /*1190*/  ISETP.GE.U32.AND P2, PT, R7, R8, PT ;  /* 0x000000080700720c */ /* 0x000fe40003f46070 */
[C---:B------:R-:W-:Y:S02]  /*11a0*/  LOP3.LUT R8, R23.reuse, UR11, RZ, 0x3c, !PT ;  /* 0x0000000b17087c12 */ /* 0x040fe4000f8e3cff */
[----:B------:R-:W-:Y:S02]  /*11b0*/  @!P1 IADD3 R4, PT, PT, R4, 0x1, RZ ;  /* 0x0000000104049810 */ /* 0x000fe40007ffe0ff */
[----:B------:R-:W-:Y:S01]  /*11c0*/  ISETP.GE.AND P0, PT, R8, RZ, PT ;  /* 0x000000ff0800720c */ /* 0x000fe20003f06270 */
[----:B------:R-:W-:Y:S01]  /*11d0*/  IMAD.MOV R9, RZ, RZ, -R9 ;  /* 0x000000ffff097224 */ /* 0x000fe200078e0a09 */
[----:B------:R-:W-:-:S03]  /*11e0*/  ISETP.NE.AND P1, PT, R23, RZ, PT ;  /* 0x000000ff1700720c */ /* 0x000fc60003f25270 */
[----:B------:R-:W-:Y:S02]  /*11f0*/  IMAD R13, R10, R9, R13 ;  /* 0x000000090a0d7224 */ /* 0x000fe400078e020d */
[----:B------:R-:W-:-:S04]  /*1200*/  @P2 VIADD R4, R4, 0x1 ;  /* 0x0000000104042836 */ /* 0x000fc80000000000 */
[----:B------:R-:W-:Y:S02]  /*1210*/  IMAD.MOV.U32 R9, RZ, RZ, R4 ;  /* 0x000000ffff097224 */ /* 0x000fe400078e0004 */
[----:B----4-:R-:W-:-:S03]  /*1220*/  IMAD R4, R215, R13, RZ ;  /* 0x0000000dd7047224 */ /* 0x010fc600078e02ff */
[----:B------:R-:W-:Y:S02]  /*1230*/  @!P0 IADD3 R9, PT, PT, -R9, RZ, RZ ;  /* 0x000000ff09098210 */ /* 0x000fe40007ffe1ff */
[----:B------:R-:W-:-:S05]  /*1240*/  @!P1 LOP3.LUT R9, RZ, R23, RZ, 0x33, !PT ;  /* 0x00000017ff099212 */ /* 0x000fca00078e33ff */
[----:B------:R-:W-:Y:S01]  /*1250*/  IMAD R15, R21, R9, RZ ;  /* 0x00000009150f7224 */ /* 0x000fe200078e02ff */
[----:B--2---:R-:W-:Y:S01]  /*1260*/  SHF.R.S32.HI R7, RZ, 0x1f, R0 ;  /* 0x0000001fff077819 */ /* 0x004fe20000011400 */
[-C--:B------:R-:W-:Y:S02]  /*1270*/  IMAD R6, R19, R0.reuse, RZ ;  /* 0x0000000013067224 */ /* 0x080fe400078e02ff */
[----:B------:R-:W-:-:S04]  /*1280*/  IMAD.WIDE.U32 R24, R18, R0, RZ ;  /* 0x0000000012187225 */ /* 0x000fc800078e00ff */
[----:B------:R-:W-:Y:S01]  /*1290*/  IMAD R6, R18, R7, R6 ;  /* 0x0000000712067224 */ /* 0x000fe200078e0206 */
[----:B------:R-:W-:-:S04]  /*12a0*/  SHF.R.S32.HI R19, RZ, 0x1f, R13 ;  /* 0x0000001fff137819 */ /* 0x000fc8000001140d */
[----:B------:R-:W-:Y:S01]  /*12b0*/  IADD3 R25, PT, PT, R25, R6, RZ ;  /* 0x0000000619197210 */ /* 0x000fe20007ffe0ff */
[----:B------:R-:W-:Y:S01]  /*12c0*/  IMAD R4, R214, R19, R4 ;  /* 0x00000013d6047224 */ /* 0x000fe200078e0204 */
[----:B------:R-:W-:Y:S01]  /*12d0*/  SHF.R.S32.HI R6, RZ, 0x1f, R9 ;  /* 0x0000001fff067819 */ /* 0x000fe20000011409 */
[----:B------:R-:W-:-:S04]  /*12e0*/  IMAD.WIDE.U32 R24, R13, R214, R24 ;  /* 0x000000d60d187225 */ /* 0x000fc800078e0018 */
[----:B------:R-:W-:Y:S02]  /*12f0*/  IMAD.IADD R25, R25, 0x1, R4 ;  /* 0x0000000119197824 */ /* 0x000fe400078e0204 */
        /* <DEDUP_REMOVED lines=10> */
.L_x_2086:
        /* <DEDUP_REMOVED lines=9> */
[----:B------:R-:W-:-:S02]  /*1430*/  IABS R8, UR11 ;  /* 0x0000000b00087c13 */ /* 0x000fc40008000000 */
        /* <DEDUP_REMOVED lines=17> */
[----:B------:R-:W-:-:S06]  /*1550*/  @!P2 IMAD R0, R0, R214, R9 ;  /* 0x000000d60000a224 */ /* 0x000fcc00078e0209 */
[----:B------:R-:W-:Y:S02]  /*1560*/  @!P1 IMAD.IADD R7, R7, 0x1, -R4 ;  /* 0x0000000107079824 */ /* 0x000fe400078e0a04 */
[----:B------:R-:W-:Y:S01]  /*1570*/  @!P2 IMAD.IADD R25, R25, 0x1, R0 ;  /* 0x000000011919a824 */ /* 0x000fe200078e0200 */
[----:B-----5:R-:W-:Y:S01]  /*1580*/  @!P2 SHF.R.S32.HI R0, RZ, 0x1f, R10 ;  /* 0x0000001fff00a819 */ /* 0x020fe2000001140a */
[----:B----4-:R-:W-:Y:S01]  /*1590*/  @!P2 IMAD R9, R19, R10, RZ ;  /* 0x0000000a1309a224 */ /* 0x010fe200078e02ff */
[----:B------:R-:W-:Y:S02]  /*15a0*/  ISETP.GE.U32.AND P4, PT, R7, R4, PT ;  /* 0x000000040700720c */ /* 0x000fe40003f86070 */
[C---:B------:R-:W-:Y:S02]  /*15b0*/  LOP3.LUT R4, R23.reuse, UR11, RZ, 0x3c, !PT ;  /* 0x0000000b17047c12 */ /* 0x040fe4000f8e3cff */
[----:B------:R-:W-:Y:S01]  /*15c0*/  @P2 IADD3 R8, PT, PT, R12, R15, RZ ;  /* 0x0000000f0c082210 */ /* 0x000fe20007ffe0ff */
[----:B------:R-:W-:Y:S01]  /*15d0*/  @!P2 IMAD R9, R18, R0, R9 ;  /* 0x000000001209a224 */ /* 0x000fe200078e0209 */
[----:B------:R-:W-:Y:S01]  /*15e0*/  ISETP.GE.AND P0, PT, R4, RZ, PT ;  /* 0x000000ff0400720c */ /* 0x000fe20003f06270 */
[----:B------:R-:W-:Y:S01]  /*15f0*/  @!P2 IMAD.WIDE.U32 R24, R18, R10, R24 ;  /* 0x0000000a1218a225 */ /* 0x000fe200078e0018 */
[----:B------:R-:W-:-:S02]  /*1600*/  ISETP.NE.AND P3, PT, R23, RZ, PT ;  /* 0x000000ff1700720c */ /* 0x000fc40003f65270 */
[----:B------:R-:W-:Y:S01]  /*1610*/  LEA R13, R148, 0xffffff00, 0x8 ;  /* 0xffffff00940d7811 */ /* 0x000fe200078e40ff */
[-C--:B------:R-:W-:Y:S01]  /*1620*/  @P2 IMAD R0, R215, R8.reuse, RZ ;  /* 0x00000008d7002224 */ /* 0x080fe200078e02ff */
[----:B------:R-:W-:Y:S01]  /*1630*/  @!P1 IADD3 R6, PT, PT, R6, 0x1, RZ ;  /* 0x0000000106069810 */ /* 0x000fe20007ffe0ff */
[----:B------:R-:W-:Y:S01]  /*1640*/  @P2 IMAD.WIDE.U32 R18, R214, R8, RZ ;  /* 0x00000008d6122225 */ /* 0x000fe200078e00ff */
[----:B------:R-:W-:Y:S02]  /*1650*/  @!P2 IADD3 R9, PT, PT, R25, R9, RZ ;  /* 0x000000091909a210 */ /* 0x000fe40007ffe0ff */
[----:B------:R-:W-:Y:S01]  /*1660*/  @!P2 MOV R8, R24 ;  /* 0x000000180008a202 */ /* 0x000fe20000000f00 */
[----:B------:R-:W-:Y:S01]  /*1670*/  @P2 IMAD.IADD R9, R19, 0x1, R0 ;  /* 0x0000000113092824 */ /* 0x000fe200078e0200 */
[----:B------:R-:W-:Y:S01]  /*1680*/  @P2 MOV R8, R18 ;  /* 0x0000001200082202 */ /* 0x000fe20000000f00 */
[----:B------:R-:W-:Y:S01]  /*1690*/  IMAD R4, R215, R13, RZ ;  /* 0x0000000dd7047224 */ /* 0x000fe200078e02ff */
[----:B------:R-:W-:Y:S01]  /*16a0*/  SHF.R.S32.HI R19, RZ, 0x1f, R13 ;  /* 0x0000001fff137819 */ /* 0x000fe2000001140d */
[----:B------:R-:W-:Y:S01]  /*16b0*/  @P4 VIADD R6, R6, 0x1 ;  /* 0x0000000106064836 */ /* 0x000fe20000000000 */
[----:B------:R-:W-:Y:S01]  /*16c0*/  @!P2 SHF.R.S32.HI R7, RZ, 0x1f, R12 ;  /* 0x0000001fff07a819 */ /* 0x000fe2000001140c */
[----:B------:R-:W-:-:S02]  /*16d0*/  @!P2 IMAD R0, R217, R12, RZ ;  /* 0x0000000cd900a224 */ /* 0x000fc400078e02ff */
[----:B------:R-:W-:Y:S01]  /*16e0*/  IMAD R4, R19, R214, R4 ;  /* 0x000000d613047224 */ /* 0x000fe200078e0204 */
[----:B------:R-:W-:Y:S01]  /*16f0*/  @!P0 IADD3 R6, PT, PT, -R6, RZ, RZ ;  /* 0x000000ff06068210 */ /* 0x000fe20007ffe1ff */
[----:B------:R-:W-:Y:S01]  /*1700*/  IMAD.WIDE.U32 R24, R214, R13, R8 ;  /* 0x0000000dd6187225 */ /* 0x000fe200078e0008 */
[----:B------:R-:W-:-:S03]  /*1710*/  @!P3 LOP3.LUT R6, RZ, R23, RZ, 0x33, !PT ;  /* 0x00000017ff06b212 */ /* 0x000fc600078e33ff */
[----:B------:R-:W-:Y:S02]  /*1720*/  @!P2 IMAD R0, R7, R216, R0 ;  /* 0x000000d80700a224 */ /* 0x000fe400078e0200 */
[----:B------:R-:W-:Y:S01]  /*1730*/  @!P2 IMAD.WIDE.U32 R8, R216, R12, RZ ;  /* 0x0000000cd808a225 */ /* 0x000fe200078e00ff */
[----:B------:R-:W-:Y:S02]  /*1740*/  IADD3 R25, PT, PT, R25, R4, RZ ;  /* 0x0000000419197210 */ /* 0x000fe40007ffe0ff */
[----:B------:R-:W-:Y:S01]  /*1750*/  SHF.R.S32.HI R4, RZ, 0x1f, R6 ;  /* 0x0000001fff047819 */ /* 0x000fe20000011406 */
[----:B------:R-:W-:Y:S01]  /*1760*/  @P2 IMAD.IADD R12, R12, 0x1, R15 ;  /* 0x000000010c0c2824 */ /* 0x000fe200078e020f */
[----:B------:R-:W-:Y:S01]  /*1770*/  @!P2 IADD3 R15, PT, PT, R9, R0, RZ ;  /* 0x00000000090fa210 */ /* 0x000fe20007ffe0ff */
[----:B------:R-:W-:Y:S01]  /*1780*/  IMAD R9, R17, R6, RZ ;  /* 0x0000000611097224 */ /* 0x000fe200078e02ff */
[----:B------:R-:W-:Y:S01]  /*1790*/  @!P2 MOV R14, R8 ;  /* 0x00000008000ea202 */ /* 0x000fe20000000f00 */
[----:B------:R-:W-:Y:S01]  /*17a0*/  @!P2 IMAD R0, R21, R10, RZ ;  /* 0x0000000a1500a224 */ /* 0x000fe200078e02ff */
[----:B------:R-:W-:Y:S01]  /*17b0*/  @!P2 SHF.R.S32.HI R7, RZ, 0x1f, R10 ;  /* 0x0000001fff07a819 */ /* 0x000fe2000001140a */
[----:B------:R-:W-:-:S04]  /*17c0*/  IMAD.WIDE.U32 R24, R16, R6, R24 ;  /* 0x0000000610187225 */ /* 0x000fc800078e0018 */
[----:B------:R-:W-:-:S04]  /*17d0*/  @!P2 IMAD.WIDE.U32 R14, R20, R10, R14 ;  /* 0x0000000a140ea225 */ /* 0x000fc800078e000e */
[----:B------:R-:W-:Y:S02]  /*17e0*/  IMAD R9, R16, R4, R9 ;  /* 0x0000000410097224 */ /* 0x000fe400078e0209 */
[----:B------:R-:W-:Y:S02]  /*17f0*/  @!P2 IMAD R0, R20, R7, R0 ;  /* 0x000000071400a224 */ /* 0x000fe400078e0200 */
[-C--:B------:R-:W-:Y:S02]  /*1800*/  @P2 IMAD R6, R217, R12.reuse, RZ ;  /* 0x0000000cd9062224 */ /* 0x080fe400078e02ff */
[----:B------:R-:W-:Y:S01]  /*1810*/  @P2 IMAD.WIDE.U32 R16, R216, R12, RZ ;  /* 0x0000000cd8102225 */ /* 0x000fe200078e00ff */
[----:B------:R-:W-:Y:S02]  /*1820*/  @!P2 MOV R12, R14 ;  /* 0x0000000e000ca202 */ /* 0x000fe40000000f00 */
[----:B------:R-:W-:Y:S01]  /*1830*/  MOV R4, R24 ;  /* 0x0000001800047202 */ /* 0x000fe20000000f00 */
[----:B------:R-:W-:Y:S01]  /*1840*/  @!P2 IMAD.IADD R10, R15, 0x1, R0 ;  /* 0x000000010f0aa824 */ /* 0x000fe200078e0200 */
[----:B------:R-:W-:Y:S01]  /*1850*/  @P2 IADD3 R10, PT, PT, R17, R6, RZ ;  /* 0x00000006110a2210 */ /* 0x000fe20007ffe0ff */
[----:B------:R-:W-:Y:S01]  /*1860*/  IMAD.IADD R0, R25, 0x1, R9 ;  /* 0x0000000119007824 */ /* 0x000fe200078e0209 */
[----:B------:R-:W-:-:S02]  /*1870*/  @P2 MOV R12, R16 ;  /* 0x00000010000c2202 */ /* 0x000fc40000000f00 */
.L_x_2087:
[----:B------:R-:W-:Y:S05]  /*1880*/  BSYNC.RECONVERGENT B0 ;  /* 0x0000000000007941 */ /* 0x000fea0003800200 */
.L_x_2085:
        /* <DEDUP_REMOVED lines=14> */
[----:B------:R-:W-:Y:S01]  /*1970*/  IABS R17, UR11 ;  /* 0x0000000b00117c13 */ /* 0x000fe20008000000 */
        /* <DEDUP_REMOVED lines=8> */
[----:B------:R-:W-:-:S11]  /*1a00*/  LOP3.LUT R16, R23, UR11, RZ, 0x3c, !PT ;  /* 0x0000000b17107c12 */ /* 0x000fd6000f8e3cff */
        /* <DEDUP_REMOVED lines=19> */
[----:B------:R-:W-:Y:S02]  /*1b40*/  IADD3.X R19, PT, PT, R19, R10, RZ, P1, P0 ;  /* 0x0000000a13137210 */ /* 0x000fe40000fe04ff */
[----:B------:R-:W-:Y:S02]  /*1b50*/  IADD3 R16, P0, PT, R12, R22, RZ ;  /* 0x000000160c107210 */ /* 0x000fe40007f1e0ff */
[----:B------:R-:W-:Y:S01]  /*1b60*/  IADD3 R12, PT, PT, R23, R13, RZ ;  /* 0x0000000d170c7210 */ /* 0x000fe20007ffe0ff */
[----:B------:R-:W1:Y:S04]  /*1b70*/  S2UR UR7, SR_CgaCtaId ;  /* 0x00000000000779c3 */ /* 0x000e680000008800 */
[----:B------:R-:W-:Y:S01]  /*1b80*/  IMAD.X R17, R19, 0x1, R12, P0 ;  /* 0x0000000113117824 */ /* 0x000fe200000e060c */
[----:B------:R-:W-:-:S02]  /*1b90*/  IADD3 R18, P0, PT, R194, R4, RZ ;  /* 0x00000004c2127210 */ /* 0x000fc40007f1e0ff */
[----:B------:R-:W-:Y:S02]  /*1ba0*/  SHF.R.U32.HI R202, RZ, 0x2, R151 ;  /* 0x00000002ffca7819 */ /* 0x000fe40000011697 */
[----:B------:R-:W-:Y:S01]  /*1bb0*/  IADD3.X R19, PT, PT, RZ, R0, RZ, P0, !PT ;  /* 0x00000000ff137210 */ /* 0x000fe200007fe4ff */
[----:B------:R-:W-:Y:S01]  /*1bc0*/  USHF.R.S32.HI UR6, URZ, 0x1f, UR11 ;  /* 0x0000001fff067899 */ /* 0x000fe2000801140b */
[----:B------:R-:W-:Y:S01]  /*1bd0*/  IADD3 R218, PT, PT, -R5, R200, RZ ;  /* 0x000000c805da7210 */ /* 0x000fe20007ffe1ff */
[----:B------:R-:W-:Y:S02]  /*1be0*/  IMAD R0, R217, R202, RZ ;  /* 0x000000cad9007224 */ /* 0x000fe400078e02ff */
[----:B------:R-:W-:Y:S01]  /*1bf0*/  IMAD.WIDE.U32 R16, R202, R216, R16 ;  /* 0x000000d8ca107225 */ /* 0x000fe200078e0010 */
[----:B------:R-:W-:-:S04]  /*1c00*/  LOP3.LUT R232, R235, 0xc0, RZ, 0xc0, !PT ;  /* 0x000000c0ebe87812 */ /* 0x000fc800078ec0ff */
[----:B------:R-:W-:Y:S02]  /*1c10*/  IADD3 R227, PT, PT, R17, R0, RZ ;  /* 0x0000000011e37210 */ /* 0x000fe40007ffe0ff */
[----:B------:R-:W-:Y:S01]  /*1c20*/  LOP3.LUT R232, R232, 0x18, R151, 0xf8, !PT ;  /* 0x00000018e8e87812 */ /* 0x000fe200078ef897 */
[----:B------:R-:W-:Y:S01]  /*1c30*/  IMAD R225, R215, R202, RZ ;  /* 0x000000cad7e17224 */ /* 0x000fe200078e02ff */
[----:B------:R-:W-:Y:S01]  /*1c40*/  LOP3.LUT R233, R235, 0x1f20, RZ, 0xc0, !PT ;  /* 0x00001f20ebe97812 */ /* 0x000fe200078ec0ff */
[----:B------:R-:W-:Y:S01]  /*1c50*/  IMAD.WIDE.U32 R18, R202, R214, R18 ;  /* 0x000000d6ca127225 */ /* 0x000fe200078e0012 */
[----:B------:R-:W-:-:S03]  /*1c60*/  MOV R203, RZ ;  /* 0x000000ff00cb7202 */ /* 0x000fc60000000f00 */
[----:B------:R-:W-:Y:S01]  /*1c70*/  IMAD.IADD R225, R19, 0x1, R225 ;  /* 0x0000000113e17824 */ /* 0x000fe200078e02e1 */
[----:B------:R-:W-:Y:S01]  /*1c80*/  BSSY.RECONVERGENT B0, `(.L_x_2088) ;  /* 0x000002f000007945 */ /* 0x000fe20003800200 */
[----:B--2---:R-:W-:-:S04]  /*1c90*/  @P3 IMAD.WIDE.U32 R12, R8, R11, RZ ;  /* 0x0000000b080c3225 */ /* 0x004fc800078e00ff */
[----:B------:R-:W-:Y:S02]  /*1ca0*/  @P3 IMAD R11, R9, R11, RZ ;  /* 0x0000000b090b3224 */ /* 0x000fe400078e02ff */
[----:B---3--:R-:W-:Y:S02]  /*1cb0*/  @!P3 IMAD R10, R27, UR13, RZ ;  /* 0x0000000d1b0abc24 */ /* 0x008fe4000f8e02ff */
[----:B------:R-:W-:-:S04]  /*1cc0*/  @!P3 IMAD.WIDE.U32 R26, R26, UR13, RZ ;  /* 0x0000000d1a1abc25 */ /* 0x000fc8000f8e00ff */
[----:B------:R-:W-:Y:S02]  /*1cd0*/  @!P3 IMAD.MOV.U32 R4, RZ, RZ, R26 ;  /* 0x000000ffff04b224 */ /* 0x000fe400078e001a */
[----:B------:R-:W-:Y:S01]  /*1ce0*/  @P3 IMAD.MOV.U32 R4, RZ, RZ, R12 ;  /* 0x000000ffff043224 */ /* 0x000fe200078e000c */
[----:B------:R-:W-:Y:S02]  /*1cf0*/  @!P3 IADD3 R10, PT, PT, R27, R10, RZ ;  /* 0x0000000a1b0ab210 */ /* 0x000fe40007ffe0ff */
[----:B------:R-:W-:Y:S02]  /*1d00*/  @P3 IADD3 R10, PT, PT, R13, R11, RZ ;  /* 0x0000000b0d0a3210 */ /* 0x000fe40007ffe0ff */
[----:B------:R-:W-:Y:S01]  /*1d10*/  IADD3 R12, P0, PT, R194, R4, RZ ;  /* 0x00000004c20c7210 */ /* 0x000fe20007f1e0ff */
[----:B------:R-:W-:-:S04]  /*1d20*/  IMAD R11, R15, UR11, RZ ;  /* 0x0000000b0f0b7c24 */ /* 0x000fc8000f8e02ff */
[----:B------:R-:W-:Y:S01]  /*1d30*/  IMAD.X R13, RZ, RZ, R10, P0 ;  /* 0x000000ffff0d7224 */ /* 0x000fe200000e060a */
[----:B------:R-:W-:Y:S01]  /*1d40*/  ISETP.GE.AND P0, PT, R202, R218, PT ;  /* 0x000000daca00720c */ /* 0x000fe20003f06270 */
[----:B------:R-:W-:Y:S01]  /*1d50*/  IMAD R0, R14, UR6, R11 ;  /* 0x000000060e007c24 */ /* 0x000fe2000f8e020b */
[----:B------:R-:W-:Y:S01]  /*1d60*/  UMOV UR6, 0x400 ;  /* 0x0000040000067882 */ /* 0x000fe20000000000 */
[----:B------:R-:W-:Y:S01]  /*1d70*/  LOP3.LUT R4, R232, R194, RZ, 0x3c, !PT ;  /* 0x000000c2e8047212 */ /* 0x000fe200078e3cff */
[----:B-1----:R-:W-:Y:S01]  /*1d80*/  ULEA UR6, UR7, UR6, 0x18 ;  /* 0x0000000607067291 */ /* 0x002fe2000f8ec0ff */
[----:B----4-:R-:W-:Y:S01]  /*1d90*/  LEA R224, P2, R18, R20, 0x1 ;  /* 0x0000001412e07211 */ /* 0x010fe200078408ff */
[----:B------:R-:W-:Y:S01]  /*1da0*/  IMAD.WIDE.U32 R14, R14, UR11, R12 ;  /* 0x0000000b0e0e7c25 */ /* 0x000fe2000f8e000c */
[----:B------:R-:W-:Y:S02]  /*1db0*/  LOP3.LUT R211, R233, R4, RZ, 0xfc, !PT ;  /* 0x00000004e9d37212 */ /* 0x000fe400078efcff */
[----:B------:R-:W-:Y:S01]  /*1dc0*/  LEA R226, P1, R16, R24, 0x1 ;  /* 0x0000001810e27211 */ /* 0x000fe200078208ff */
[----:B------:R-:W-:Y:S01]  /*1dd0*/  IMAD.U32 R210, RZ, RZ, UR6 ;  /* 0x00000006ffd27e24 */ /* 0x000fe2000f8e00ff */
[----:B------:R-:W-:Y:S01]  /*1de0*/  LEA.HI.X R225, R18, R21, R225, 0x1, P2 ;  /* 0x0000001512e17211 */ /* 0x000fe200010f0ce1 */
[----:B------:R-:W-:Y:S01]  /*1df0*/  @!P3 IMAD.MOV.U32 R12, RZ, RZ, R8 ;  /* 0x000000ffff0cb224 */ /* 0x000fe200078e0008 */
[----:B------:R-:W-:Y:S01]  /*1e00*/  @!P3 MOV R13, R9 ;  /* 0x00000009000db202 */ /* 0x000fe20000000f00 */
[----:B------:R-:W-:Y:S01]  /*1e10*/  @P3 IMAD.MOV.U32 R13, RZ, RZ, R9 ;  /* 0x000000ffff0d3224 */ /* 0x000fe200078e0009 */
[----:B------:R-:W-:Y:S01]  /*1e20*/  LEA.HI.X R227, R16, R25, R227, 0x1, P1 ;  /* 0x0000001910e37211 */ /* 0x000fe200008f0ce3 */
[----:B------:R-:W-:Y:S01]  /*1e30*/  IMAD.WIDE.U32 R18, R229, 0x40, R202 ;  /* 0x00000040e5127825 */ /* 0x000fe200078e00ca */
[----:B------:R-:W-:-:S02]  /*1e40*/  @P3 MOV R12, R8 ;  /* 0x00000008000c3202 */ /* 0x000fc40000000f00 */
[----:B------:R-:W-:Y:S01]  /*1e50*/  IADD3 R17, PT, PT, R15, R0, RZ ;  /* 0x000000000f117210 */ /* 0x000fe20007ffe0ff */
[----:B------:R-:W-:Y:S01]  /*1e60*/  IMAD R211, R211, 0x2, R210 ;  /* 0x00000002d3d37824 */ /* 0x000fe200078e02d2 */
        /* <DEDUP_REMOVED lines=15> */
.L_x_2090:
[----:B------:R2:W-:Y:S02]  /*1f60*/  STS.128 [R211], RZ ;  /* 0x000000ffd3007388 */ /* 0x0005e40000000c00 */
.L_x_2089:
[----:B------:R-:W-:Y:S05]  /*1f70*/  BSYNC.RECONVERGENT B0 ;  /* 0x0000000000007941 */ /* 0x000fea0003800200 */
.L_x_2088:
[----:B------:R-:W-:Y:S01]  /*1f80*/  VIADD R10, R202, 0x20 ;  /* 0x00000020ca0a7836 */ /* 0x000fe20000000000 */
[----:B------:R-:W-:Y:S01]  /*1f90*/  BSSY.RECONVERGENT B0, `(.L_x_2091) ;  /* 0x0000016000007945 */ /* 0x000fe20003800200 */
[----:B------:R-:W-:-:S03]  /*1fa0*/  IMAD.SHL.U32 R0, R148, 0x100, RZ ;  /* 0x0000010094007824 */ /* 0x000fc600078e00ff */
[----:B------:R-:W-:Y:S02]  /*1fb0*/  ISETP.GE.AND P0, PT, R10, R218, PT ;  /* 0x000000da0a00720c */ /* 0x000fe40003f06270 */
[----:B-1----:R-:W-:-:S04]  /*1fc0*/  IADD3 R5, PT, PT, R197, 0x100, -R0 ;  /* 0x00000100c5057810 */ /* 0x002fc80007ffe800 */
        /* <DEDUP_REMOVED lines=18> */
.L_x_2092:
[----:B------:R-:W-:Y:S05]  /*20f0*/  BSYNC.RECONVERGENT B0 ;  /* 0x0000000000007941 */ /* 0x000fea0003800200 */
.L_x_2091:
        /* <DEDUP_REMOVED lines=11> */
.L_x_2095:
[----:B------:R4:W-:Y:S02]  /*21b0*/  STS.128 [R211+0x1000], RZ ;  /* 0x001000ffd3007388 */ /* 0x0009e40000000c00 */
.L_x_2094:
[----:B------:R-:W-:Y:S05]  /*21c0*/  BSYNC.RECONVERGENT B0 ;  /* 0x0000000000007941 */ /* 0x000fea0003800200 */
.L_x_2093:
        /* <DEDUP_REMOVED lines=21> */
.L_x_2097:
[----:B------:R-:W-:Y:S05]  /*2320*/  BSYNC.RECONVERGENT B0 ;  /* 0x0000000000007941 */ /* 0x000fea0003800200 */
.L_x_2096:
        /* <DEDUP_REMOVED lines=13> */
.L_x_2099:
[----:B------:R-:W-:Y:S05]  /*2400*/  BSYNC.RECONVERGENT B0 ;  /* 0x0000000000007941 */ /* 0x000fea0003800200 */
.L_x_2098:
        /* <DEDUP_REMOVED lines=12> */
.L_x_2101:
[----:B------:R-:W-:Y:S05]  /*24d0*/  BSYNC.RECONVERGENT B0 ;  /* 0x0000000000007941 */ /* 0x000fea0003800200 */
.L_x_2100:
        /* <DEDUP_REMOVED lines=14> */
.L_x_2103:
[----:B------:R-:W-:Y:S05]  /*25c0*/  BSYNC.RECONVERGENT B0 ;  /* 0x0000000000007941 */ /* 0x000fea0003800200 */
.L_x_2102:
        /* <DEDUP_REMOVED lines=11> */
.L_x_2105:
[----:B------:R-:W-:Y:S05]  /*2680*/  BSYNC.RECONVERGENT B0 ;  /* 0x0000000000007941 */ /* 0x000fea0003800200 */
.L_x_2104:
        /* <DEDUP_REMOVED lines=14> */
.L_x_2107:
[----:B------:R-:W-:Y:S05]  /*2770*/  BSYNC.RECONVERGENT B0 ;  /* 0x0000000000007941 */ /* 0x000fea0003800200 */
.L_x_2106:
        /* <DEDUP_REMOVED lines=12> */
.L_x_2109:
[----:B------:R-:W-:Y:S05]  /*2840*/  BSYNC.RECONVERGENT B0 ;  /* 0x0000000000007941 */ /* 0x000fea0003800200 */
.L_x_2108:
[----:B------:R-:W0:Y:S04]  /*2850*/  LDGDEPBAR ;  /* 0x00000000000079af */ /* 0x000e280000000000 */
[----:B------:R2:W5:Y:S04]  /*2860*/  LD.E R198, desc[UR4][R2.64+0x184] ;  /* 0x0001840402c67980 */ /* 0x000568000c101900 */
[----:B------:R2:W5:Y:S01]  /*2870*/  LD.E R199, desc[UR4][R2.64+0x188] ;  /* 0x0001880402c77980 */ /* 0x000562000c101900 */
        /* <DEDUP_REMOVED lines=14> */
.L_x_2112:
[----:B------:R1:W-:Y:S01]  /*2960*/  STS.128 [R211+0x5000], RZ ;  /* 0x005000ffd3007388 */ /* 0x0003e20000000c00 */
[----:B------:R-:W-:Y:S05]  /*2970*/  BRA `(.L_x_2113) ;  /* 0x0000000000047947 */ /* 0x000fea0003800000 */
.L_x_2111:
[----:B------:R1:W-:Y:S02]  /*2980*/  STS.128 [R211+0x5000], RZ ;  /* 0x005000ffd3007388 */ /* 0x0003e40000000c00 */
.L_x_2113:
[----:B------:R-:W-:Y:S05]  /*2990*/  BSYNC.RECONVERGENT B0 ;  /* 0x0000000000007941 */ /* 0x000fea0003800200 */
.L_x_2110:
[----:B------:R-:W-:Y:S01]  /*29a0*/  ISETP.GE.AND P1, PT, R10, R5, PT ;  /* 0x000000050a00720c */ /* 0x000fe20003f26270 */
[C---:B------:R-:W-:Y:S01]  /*29b0*/  IMAD.SHL.U32 R7, R151.reuse, 0x10, RZ ;  /* 0x0000001097077824 */ /* 0x040fe200078e00ff */
[----:B------:R-:W-:Y:S01]  /*29c0*/  SHF.R.U32.HI R208, RZ, 0x1, R151 ;  /* 0x00000001ffd07819 */ /* 0x000fe20000011697 */
[C---:B------:R-:W-:Y:S01]  /*29d0*/  IMAD.SHL.U32 R212, R151.reuse, 0x20, RZ ;  /* 0x0000002097d47824 */ /* 0x040fe200078e00ff */
        /* <DEDUP_REMOVED lines=29> */
.L_x_2115:
[----:B------:R-:W-:Y:S05]  /*2bb0*/  BSYNC.RECONVERGENT B0 ;  /* 0x0000000000007941 */ /* 0x000fea0003800200 */
.L_x_2114:
[----:B------:R1:W-:Y:S01]  /*2bc0*/  @P0 STS.128 [R211+0x6000], RZ ;  /* 0x006000ffd3000388 */ /* 0x0003e20000000c00 */
[----:B------:R-:W-:Y:S01]  /*2bd0*/  LOP3.LUT R7, R7, R4, R6, 0xf6, !PT ;  /* 0x0000000407077212 */ /* 0x000fe200078ef606 */
[----:B------:R-:W-:Y:S01]  /*2be0*/  BSSY.RECONVERGENT B0, `(.L_x_2116) ;  /* 0x000000f000007945 */ /* 0x000fe20003800200 */
[----:B------:R-:W-:Y:S02]  /*2bf0*/  LOP3.LUT R193, R12, R149, RZ, 0xfc, !PT ;  /* 0x000000950cc17212 */ /* 0x000fe400078efcff */
[----:B------:R-:W-:Y:S01]  /*2c00*/  ISETP.GE.AND P1, PT, R8, R5, PT ;  /* 0x000000050800720c */ /* 0x000fe20003f26270 */
        /* <DEDUP_REMOVED lines=12> */
.L_x_2117:
[----:B------:R-:W-:Y:S05]  /*2cd0*/  BSYNC.RECONVERGENT B0 ;  /* 0x0000000000007941 */ /* 0x000fea0003800200 */
.L_x_2116:
        /* <DEDUP_REMOVED lines=12> */
.L_x_2119:
[----:B------:R-:W-:Y:S05]  /*2da0*/  BSYNC.RECONVERGENT B0 ;  /* 0x0000000000007941 */ /* 0x000fea0003800200 */
.L_x_2118:
        /* <DEDUP_REMOVED lines=15> */
.L_x_2121:
[----:B------:R-:W-:Y:S05]  /*2ea0*/  BSYNC.RECONVERGENT B0 ;  /* 0x0000000000007941 */ /* 0x000fea0003800200 */
.L_x_2120:
        /* <DEDUP_REMOVED lines=12> */
.L_x_2123:
[----:B------:R-:W-:Y:S05]  /*2f70*/  BSYNC.RECONVERGENT B0 ;  /* 0x0000000000007941 */ /* 0x000fea0003800200 */
.L_x_2122:
        /* <DEDUP_REMOVED lines=15> */
.L_x_2125:
[----:B------:R-:W-:Y:S05]  /*3070*/  BSYNC.RECONVERGENT B0 ;  /* 0x0000000000007941 */ /* 0x000fea0003800200 */
.L_x_2124:
        /* <DEDUP_REMOVED lines=13> */
.L_x_2127:
[----:B------:R-:W-:Y:S05]  /*3150*/  BSYNC.RECONVERGENT B0 ;  /* 0x0000000000007941 */ /* 0x000fea0003800200 */
.L_x_2126:
[----:B------:R-:W-:Y:S01]  /*3160*/  LDSM.16.M88.4 R36, [R193] ;  /* 0x00000000c124783b */ /* 0x000fe20000000200 */
[----:B------:R-:W-:Y:S01]  /*3170*/  IMAD.MOV.U32 R195, RZ, RZ, 0x20 ;  /* 0x00000020ffc37424 */ /* 0x000fe200078e00ff */
[----:B------:R-:W-:Y:S01]  /*3180*/  LOP3.LUT P0, R196, R151, 0x4, RZ, 0xc0, !PT ;  /* 0x0000000497c47812 */ /* 0x000fe2000780c0ff */
[----:B------:R-:W-:Y:S01]  /*3190*/  VIADD R240, R148, 0xffffffff ;  /* 0xffffffff94f07836 */ /* 0x000fe20000000000 */
[----:B------:R-:W2:Y:S01]  /*31a0*/  LDSM.16.M88.4 R12, [R192+0x1800] ;  /* 0x00180000c00c783b */ /* 0x000ea20000000200 */
[----:B-----5:R-:W-:Y:S01]  /*31b0*/  IADD3 R199, PT, PT, R199, R197, -R200 ;  /* 0x000000c5c7c77210 */ /* 0x020fe20007ffe8c8 */
[----:B------:R-:W-:Y:S01]  /*31c0*/  BSSY.RECONVERGENT B1, `(.L_x_2128) ;  /* 0x0000104000017945 */ /* 0x000fe20003800200 */
[----:B------:R-:W-:Y:S01]  /*31d0*/  SEL R201, R195, 0xffffffe0, !P0 ;  /* 0xffffffe0c3c97807 */ /* 0x000fe20004000000 */
[----:B------:R-:W3:Y:S01]  /*31e0*/  LDSM.16.M88.4 R28, [R192+0x1000] ;  /* 0x00100000c01c783b */ /* 0x000ee20000000200 */
[----:B------:R-:W-:-:S03]  /*31f0*/  ISETP.GT.AND P0, PT, R240, R223, PT ;  /* 0x000000dff000720c */ /* 0x000fc60003f04270 */
[----:B------:R-:W-:Y:S01]  /*3200*/  IMAD.IADD R184, R193, 0x1, R201 ;  /* 0x00000001c1b87824 */ /* 0x000fe200078e02c9 */
[----:B------:R-:W4:Y:S01]  /*3210*/  LDSM.16.M88.4 R20, [R192+0x1400] ;  /* 0x00140000c014783b */ /* 0x000f220000000200 */
[----:B------:R-:W-:-:S03]  /*3220*/  IMAD.IADD R201, R201, 0x1, R192 ;  /* 0x00000001c9c97824 */ /* 0x000fc600078e02c0 */
[----:B-1----:R-:W-:Y:S04]  /*3230*/  LDSM.16.M88.4 R4, [R192+0x1c00] ;  /* 0x001c0000c004783b */ /* 0x002fe80000000200 */
[----:B------:R-:W-:Y:S04]  /*3240*/  LDSM.16.M88.4 R184, [R184] ;  /* 0x00000000b8b8783b */ /* 0x000fe80000000200 */
[----:B------:R-:W1:Y:S04]  /*3250*/  LDSM.16.M88.4 R132, [R201+0x1800] ;  /* 0x00180000c984783b */ /* 0x000e680000000200 */
[----:B------:R-:W1:Y:S04]  /*3260*/  LDSM.16.M88.4 R124, [R192+0x2000] ;  /* 0x00200000c07c783b */ /* 0x000e680000000200 */
[----:B------:R-:W1:Y:S04]  /*3270*/  LDSM.16.M88.4 R116, [R192+0x2400] ;  /* 0x00240000c074783b */ /* 0x000e680000000200 */
[----:B------:R-:W1:Y:S04]  /*3280*/  LDSM.16.M88.4 R108, [R192+0x2800] ;  /* 0x00280000c06c783b */ /* 0x000e680000000200 */
[----:B------:R-:W1:Y:S01]  /*3290*/  LDSM.16.M88.4 R100, [R192+0x2c00] ;  /* 0x002c0000c064783b */ /* 0x000e620000000200 */
[C---:B--2---:R-:W-:Y:S03]  /*32a0*/  HMMA.16816.F32.BF16 R16, R36.reuse, R12, RZ ;  /* 0x0000000c2410723c */ /* 0x044fe600000418ff */
[----:B------:R-:W2:Y:S04]  /*32b0*/  LDSM.16.M88.4 R92, [R192+0x3000] ;  /* 0x00300000c05c783b */ /* 0x000ea80000000200 */
[----:B------:R-:W2:Y:S01]  /*32c0*/  LDSM.16.M88.4 R84, [R192+0x3400] ;  /* 0x00340000c054783b */ /* 0x000ea20000000200 */
[C---:B------:R-:W-:Y:S03]  /*32d0*/  HMMA.16816.F32.BF16 R12, R36.reuse, R14, RZ ;  /* 0x0000000e240c723c */ /* 0x040fe600000418ff */
[----:B------:R-:W2:Y:S04]  /*32e0*/  LDSM.16.M88.4 R76, [R192+0x3800] ;  /* 0x00380000c04c783b */ /* 0x000ea80000000200 */
[----:B------:R-:W2:Y:S01]  /*32f0*/  LDSM.16.M88.4 R68, [R192+0x3c00] ;  /* 0x003c0000c044783b */ /* 0x000ea20000000200 */
[C---:B---3--:R-:W-:Y:S03]  /*3300*/  HMMA.16816.F32.BF16 R32, R36.reuse, R28, RZ ;  /* 0x0000001c2420723c */ /* 0x048fe600000418ff */
[----:B------:R-:W3:Y:S04]  /*3310*/  LDSM.16.M88.4 R60, [R192+0x4000] ;  /* 0x00400000c03c783b */ /* 0x000ee80000000200 */
[----:B------:R-:W3:Y:S01]  /*3320*/  LDSM.16.M88.4 R52, [R192+0x4400] ;  /* 0x00440000c034783b */ /* 0x000ee20000000200 */
[C---:B----4-:R-:W-:Y:S03]  /*3330*/  HMMA.16816.F32.BF16 R24, R36.reuse, R20, RZ ;  /* 0x000000142418723c */ /* 0x050fe600000418ff */
[----:B------:R-:W4:Y:S04]  /*3340*/  LDSM.16.M88.4 R44, [R192+0x4800] ;  /* 0x00480000c02c783b */ /* 0x000f280000000200 */
[----:B------:R-:W4:Y:S01]  /*3350*/  LDSM.16.M88.4 R144, [R192+0x4c00] ;  /* 0x004c0000c090783b */ /* 0x000f220000000200 */
[C---:B------:R-:W-:Y:S03]  /*3360*/  HMMA.16816.F32.BF16 R28, R36.reuse, R30, RZ ;  /* 0x0000001e241c723c */ /* 0x040fe600000418ff */
[----:B------:R-:W4:Y:S04]  /*3370*/  LDSM.16.M88.4 R140, [R201+0x1000] ;  /* 0x00100000c98c783b */ /* 0x000f280000000200 */
[----:B------:R-:W4:Y:S01]  /*3380*/  LDSM.16.M88.4 R136, [R201+0x1400] ;  /* 0x00140000c988783b */ /* 0x000f220000000200 */
[----:B------:R-:W-:Y:S03]  /*3390*/  HMMA.16816.F32.BF16 R20, R36, R22, RZ ;  /* 0x000000162414723c */ /* 0x000fe600000418ff */
[----:B------:R-:W-:Y:S04]  /*33a0*/  LDSM.16.M88.4 R188, [R201+0x1c00] ;  /* 0x001c0000c9bc783b */ /* 0x000fe80000000200 */
[----:B------:R-:W-:Y:S01]  /*33b0*/  LDSM.16.M88.4 R180, [R201+0x2000] ;  /* 0x00200000c9b4783b */ /* 0x000fe20000000200 */
[C---:B-1----:R-:W-:Y:S03]  /*33c0*/  HMMA.16816.F32.BF16 R16, R184.reuse, R132, R16 ;  /* 0x00000084b810723c */ /* 0x042fe60000041810 */
[----:B------:R-:W-:Y:S04]  /*33d0*/  LDSM.16.M88.4 R176, [R201+0x2400] ;  /* 0x00240000c9b0783b */ /* 0x000fe80000000200 */
[----:B------:R-:W-:Y:S01]  /*33e0*/  LDSM.16.M88.4 R172, [R201+0x2800] ;  /* 0x00280000c9ac783b */ /* 0x000fe20000000200 */
[----:B------:R-:W-:Y:S03]  /*33f0*/  HMMA.16816.F32.BF16 R12, R184, R134, R12 ;  /* 0x00000086b80c723c */ /* 0x000fe6000004180c */
        /* <DEDUP_REMOVED lines=11> */
[C---:B------:R-:W-:Y:S08]  /*34b0*/  HMMA.16816.F32.BF16 R104, R36.reuse, R100, RZ ;  /* 0x000000642468723c */ /* 0x040ff000000418ff */
[C---:B--2---:R-:W-:Y:S08]  /*34c0*/  HMMA.16816.F32.BF16 R96, R36.reuse, R92, RZ ;  /* 0x0000005c2460723c */ /* 0x044ff000000418ff */
[C---:B------:R-:W-:Y:S08]  /*34d0*/  HMMA.16816.F32.BF16 R88, R36.reuse, R84, RZ ;  /* 0x000000542458723c */ /* 0x040ff000000418ff */
[C---:B------:R-:W-:Y:S08]  /*34e0*/  HMMA.16816.F32.BF16 R80, R36.reuse, R76, RZ ;  /* 0x0000004c2450723c */ /* 0x040ff000000418ff */
[C---:B------:R-:W-:Y:S08]  /*34f0*/  HMMA.16816.F32.BF16 R72, R36.reuse, R68, RZ ;  /* 0x000000442448723c */ /* 0x040ff000000418ff */
[C---:B---3--:R-:W-:Y:S08]  /*3500*/  HMMA.16816.F32.BF16 R64, R36.reuse, R60, RZ ;  /* 0x0000003c2440723c */ /* 0x048ff000000418ff */
[C---:B------:R-:W-:Y:S08]  /*3510*/  HMMA.16816.F32.BF16 R56, R36.reuse, R52, RZ ;  /* 0x000000342438723c */ /* 0x040ff000000418ff */
[C---:B----4-:R-:W-:Y:S08]  /*3520*/  HMMA.16816.F32.BF16 R48, R36.reuse, R44, RZ ;  /* 0x0000002c2430723c */ /* 0x050ff000000418ff */
        /* <DEDUP_REMOVED lines=15> */
[C---:B------:R-:W-:Y:S08]  /*3620*/  HMMA.16816.F32.BF16 R32, R184.reuse, R140, R32 ;  /* 0x0000008cb820723c */ /* 0x040ff00000041820 */
[C---:B------:R-:W-:Y:S01]  /*3630*/  HMMA.16816.F32.BF16 R28, R184.reuse, R142, R28 ;  /* 0x0000008eb81c723c */ /* 0x040fe2000004181c */
[----:B------:R-:W3:Y:S07]  /*3640*/  LDSM.16.M88.4 R140, [R201+0x4400] ;  /* 0x00440000c98c783b */ /* 0x000eee0000000200 */
[C---:B------:R-:W-:Y:S08]  /*3650*/  HMMA.16816.F32.BF16 R24, R184.reuse, R136, R24 ;  /* 0x00000088b818723c */ /* 0x040ff00000041818 */
[----:B------:R-:W-:Y:S01]  /*3660*/  HMMA.16816.F32.BF16 R20, R184, R138, R20 ;  /* 0x0000008ab814723c */ /* 0x000fe20000041814 */
[----:B------:R-:W4:Y:S01]  /*3670*/  LDSM.16.M88.4 R136, [R201+0x4800] ;  /* 0x00480000c988783b */ /* 0x000f220000000200 */
[----:B------:R-:W-:-:S06]  /*3680*/  DEPBAR.LE SB0, 0x0 ;  /* 0x000080000000791a */ /* 0x000fcc0000000000 */
[----:B-1----:R-:W-:Y:S01]  /*3690*/  HMMA.16816.F32.BF16 R40, R184, R132, R40 ;  /* 0x00000084b828723c */ /* 0x002fe20000041828 */
[----:B------:R-:W-:-:S04]  /*36a0*/  LOP3.LUT R133, R208, 0x1f0, RZ, 0xc0, !PT ;  /* 0x000001f0d0857812 */ /* 0x000fc800078ec0ff */
[----:B------:R-:W-:Y:S02]  /*36b0*/  LOP3.LUT R202, R133, 0x7, R202, 0xf8, !PT ;  /* 0x0000000785ca7812 */ /* 0x000fe400078ef8ca */
[----:B------:R-:W-:Y:S01]  /*36c0*/  IADD3 R133, PT, PT, R197, -R200, -R198 ;  /* 0x800000c8c5857210 */ /* 0x000fe20007ffe8c6 */
[----:B------:R-:W-:Y:S02]  /*36d0*/  HMMA.16816.F32.BF16 R8, R184, R188, R8 ;  /* 0x000000bcb808723c */ /* 0x000fe40000041808 */
[----:B------:R-:W-:-:S04]  /*36e0*/  IMAD R202, R229, 0x40, R202 ;  /* 0x00000040e5ca7824 */ /* 0x000fc800078e02ca */
[C---:B------:R-:W-:Y:S02]  /*36f0*/  IMAD.IADD R220, R202.reuse, 0x1, R133 ;  /* 0x00000001cadc7824 */ /* 0x040fe400078e0285 */
[----:B------:R-:W-:Y:S01]  /*3700*/  IMAD.IADD R132, R202, 0x1, R199 ;  /* 0x00000001ca847824 */ /* 0x000fe200078e02c7 */
[C---:B------:R-:W-:Y:S02]  /*3710*/  HMMA.16816.F32.BF16 R4, R184.reuse, R190, R4 ;  /* 0x000000beb804723c */ /* 0x040fe40000041804 */
[----:B------:R-:W-:Y:S02]  /*3720*/  VIMNMX R222, PT, PT, RZ, R220, !PT ;  /* 0x000000dcffde7248 */ /* 0x000fe40007fe0100 */
[C-C-:B------:R-:W-:Y:S02]  /*3730*/  VIADDMNMX R221, R132.reuse, 0x1, R197.reuse, PT ;  /* 0x0000000184dd7846 */ /* 0x140fe400038001c5 */
[----:B------:R-:W-:Y:S02]  /*3740*/  VIADDMNMX R219, R132, 0x9, R197, PT ;  /* 0x0000000984db7846 */ /* 0x000fe400038001c5 */
[----:B------:R-:W-:Y:S01]  /*3750*/  HMMA.16816.F32.BF16 R128, R184, R180, R128 ;  /* 0x000000b4b880723c */ /* 0x000fe20000041880 */
[----:B------:R-:W-:-:S07]  /*3760*/  VIADDMNMX R220, R220, 0x8, RZ, !PT ;  /* 0x00000008dcdc7846 */ /* 0x000fce00078001ff */
        /* <DEDUP_REMOVED lines=20> */
[----:B------:R-:W-:Y:S01]  /*38b0*/  HMMA.16816.F32.BF16 R44, R184, R138, R44 ;  /* 0x0000008ab82c723c */ /* 0x000fe2000004182c */
[----:B------:R-:W-:-:S07]  /*38c0*/  SHF.R.U32.HI R138, RZ, 0x3, R151 ;  /* 0x00000003ff8a7819 */ /* 0x000fce0000011697 */
[----:B------:R-:W-:Y:S01]  /*38d0*/  HMMA.16816.F32.BF16 R36, R184, R134, R36 ;  /* 0x00000086b824723c */ /* 0x000fe20000041824 */
[----:B------:R-:W-:Y:S06]  /*38e0*/  BAR.SYNC.DEFER_BLOCKING 0x0 ;  /* 0x0000000000007b1d */ /* 0x000fec0000010000 */
[----:B------:R-:W-:-:S13]  /*38f0*/  @!P0 BRA `(.L_x_2129) ;  /* 0x0000000800408947 */ /* 0x000fda0003800000 */
        /* <DEDUP_REMOVED lines=13> */
.L_x_2131:
        /* <DEDUP_REMOVED lines=22> */
[-C--:B------:R-:W-:Y:S01]  /*3b30*/  IMAD R141, R137, R135.reuse, R0 ;  /* 0x00000087898d7224 */ /* 0x080fe200078e0200 */
[----:B------:R-:W-:Y:S01]  /*3b40*/  LOP3.LUT R0, RZ, R134, RZ, 0x33, !PT ;  /* 0x00000086ff007212 */ /* 0x000fe200078e33ff */
        /* <DEDUP_REMOVED lines=36> */
[----:B------:R-:W-:Y:S02]  /*3d90*/  LEA.HI.X R225, R132, R225, R0, 0x1, P0 ;  /* 0x000000e184e17211 */ /* 0x000fe400000f0c00 */
.L_x_2132:
[----:B------:R-:W-:Y:S05]  /*3da0*/  BSYNC.RECONVERGENT B0 ;  /* 0x0000000000007941 */ /* 0x000fea0003800200 */
.L_x_2130:
        /* <DEDUP_REMOVED lines=67> */
.L_x_2134:
[----:B------:R-:W-:Y:S05]  /*41e0*/  BSYNC.RECONVERGENT B0 ;  /* 0x0000000000007941 */ /* 0x000fea0003800200 */
.L_x_2133:
[----:B------:R-:W0:Y:S02]  /*41f0*/  LDGDEPBAR ;  /* 0x00000000000079af */ /* 0x000e240000000000 */
.L_x_2129:
[----:B------:R-:W-:Y:S05]  /*4200*/  BSYNC.RECONVERGENT B1 ;  /* 0x0000000000017941 */ /* 0x000fea0003800200 */
.L_x_2128:
[----:B------:R-:W3:Y:S01]  /*4210*/  LD.E R133, desc[UR4][R2.64+0xdc] ;  /* 0x0000dc0402857980 */ /* 0x000ee2000c101900 */
[----:B------:R-:W-:-:S05]  /*4220*/  IMAD.SHL.U32 R213, R151, 0x2, RZ ;  /* 0x0000000297d57824 */ /* 0x000fca00078e00ff */
[----:B------:R-:W-:-:S05]  /*4230*/  LOP3.LUT R213, R213, 0x6, RZ, 0xc0, !PT ;  /* 0x00000006d5d57812 */ /* 0x000fca00078ec0ff */
[----:B------:R-:W-:-:S04]  /*4240*/  IMAD R0, R240, 0x100, R213 ;  /* 0x00000100f0007824 */ /* 0x000fc800078e02d5 */
[C---:B------:R-:W-:Y:S02]  /*4250*/  VIADD R180, R0.reuse, 0x1 ;  /* 0x0000000100b47836 */ /* 0x040fe40000000000 */
[C---:B------:R-:W-:Y:S01]  /*4260*/  VIADD R178, R0.reuse, 0x8 ;  /* 0x0000000800b27836 */ /* 0x040fe20000000000 */
[CC--:B------:R-:W-:Y:S01]  /*4270*/  ISETP.GE.AND P0, PT, R0.reuse, R222.reuse, PT ;  /* 0x000000de0000720c */ /* 0x0c0fe20003f06270 */
[----:B------:R-:W-:Y:S01]  /*4280*/  VIADD R176, R0, 0x9 ;  /* 0x0000000900b07836 */ /* 0x000fe20000000000 */
[-C--:B------:R-:W-:Y:S01]  /*4290*/  ISETP.GE.AND P2, PT, R180, R222.reuse, PT ;  /* 0x000000deb400720c */ /* 0x080fe20003f46270 */
[----:B------:R-:W-:Y:S01]  /*42a0*/  VIADD R175, R0, 0x10 ;  /* 0x0000001000af7836 */ /* 0x000fe20000000000 */
[----:B------:R-:W-:Y:S01]  /*42b0*/  ISETP.GE.AND P1, PT, R178, R222, PT ;  /* 0x000000deb200720c */ /* 0x000fe20003f26270 */
[C---:B------:R-:W-:Y:S01]  /*42c0*/  VIADD R174, R0.reuse, 0x11 ;  /* 0x0000001100ae7836 */ /* 0x040fe20000000000 */
[CC--:B------:R-:W-:Y:S01]  /*42d0*/  ISETP.GE.AND P5, PT, R0.reuse, R221.reuse, PT ;  /* 0x000000dd0000720c */ /* 0x0c0fe20003fa6270 */
[----:B------:R-:W-:Y:S01]  /*42e0*/  VIADD R172, R0, 0x18 ;  /* 0x0000001800ac7836 */ /* 0x000fe20000000000 */
[----:B------:R-:W-:Y:S01]  /*42f0*/  FSEL R32, R32, -INF , P0 ;  /* 0xff80000020207808 */ /* 0x000fe20000000000 */
[----:B------:R-:W-:Y:S01]  /*4300*/  VIADD R168, R0, 0x19 ;  /* 0x0000001900a87836 */ /* 0x000fe20000000000 */
[----:B------:R-:W-:-:S02]  /*4310*/  ISETP.GE.AND P4, PT, R180, R221, PT ;  /* 0x000000ddb400720c */ /* 0x000fc40003f86270 */
[-C--:B------:R-:W-:Y:S02]  /*4320*/  ISETP.GE.AND P0, PT, R176, R222.reuse, PT ;  /* 0x000000deb000720c */ /* 0x080fe40003f06270 */
[----:B------:R-:W-:Y:S01]  /*4330*/  FSEL R33, R33, -INF , P2 ;  /* 0xff80000021217808 */ /* 0x000fe20001000000 */
[----:B------:R-:W-:Y:S01]  /*4340*/  VIADD R167, R0, 0x20 ;  /* 0x0000002000a77836 */ /* 0x000fe20000000000 */
[----:B------:R-:W-:Y:S02]  /*4350*/  ISETP.GE.AND P3, PT, R178, R221, PT ;  /* 0x000000ddb200720c */ /* 0x000fe40003f66270 */
[-C--:B------:R-:W-:Y:S02]  /*4360*/  ISETP.GE.AND P2, PT, R175, R222.reuse, PT ;  /* 0x000000deaf00720c */ /* 0x080fe40003f46270 */
[----:B------:R-:W-:Y:S02]  /*4370*/  FSEL R28, R28, -INF , P1 ;  /* 0xff8000001c1c7808 */ /* 0x000fe40000800000 */
[----:B------:R-:W-:-:S02]  /*4380*/  ISETP.GE.AND P1, PT, R174, R222, PT ;  /* 0x000000deae00720c */ /* 0x000fc40003f26270 */
[----:B------:R-:W-:Y:S01]  /*4390*/  FSEL R32, R32, -INF , !P5 ;  /* 0xff80000020207808 */ /* 0x000fe20006800000 */
[----:B------:R-:W-:Y:S01]  /*43a0*/  VIADD R159, R0, 0x21 ;  /* 0x00000021009f7836 */ /* 0x000fe20000000000 */
[-C--:B------:R-:W-:Y:S02]  /*43b0*/  ISETP.GE.AND P5, PT, R176, R221.reuse, PT ;  /* 0x000000ddb000720c */ /* 0x080fe40003fa6270 */
[----:B------:R-:W-:Y:S02]  /*43c0*/  FSEL R33, R33, -INF , !P4 ;  /* 0xff80000021217808 */ /* 0x000fe40006000000 */
[----:B------:R-:W-:Y:S01]  /*43d0*/  FSEL R29, R29, -INF , P0 ;  /* 0xff8000001d1d7808 */ /* 0x000fe20000000000 */
[----:B-1----:R-:W-:Y:S01]  /*43e0*/  VIADD R135, R0, 0x28 ;  /* 0x0000002800877836 */ /* 0x002fe20000000000 */
[----:B------:R-:W-:Y:S02]  /*43f0*/  ISETP.GE.AND P4, PT, R175, R221, PT ;  /* 0x000000ddaf00720c */ /* 0x000fe40003f86270 */
[----:B------:R-:W-:-:S02]  /*4400*/  FSEL R28, R28, -INF , !P3 ;  /* 0xff8000001c1c7808 */ /* 0x000fc40005800000 */
        /* <DEDUP_REMOVED lines=12> */
[----:B------:R-:W-:Y:S01]  /*44d0*/  VIADD R141, R0, 0x31 ;  /* 0x00000031008d7836 */ /* 0x000fe20000000000 */
        /* <DEDUP_REMOVED lines=10> */
[C---:B--2---:R-:W-:Y:S01]  /*4580*/  VIADD R136, R0.reuse, 0x39 ;  /* 0x0000003900887836 */ /* 0x044fe20000000000 */
        /* <DEDUP_REMOVED lines=59> */
[C---:B------:R-:W-:Y:S01]  /*4940*/  VIADD R241, R0.reuse, 0x69 ;  /* 0x0000006900f17836 */ /* 0x040fe20000000000 */
[-C--:B------:R-:W-:Y:S02]  /*4950*/  ISETP.GE.AND P5, PT, R251, R221.reuse, PT ;  /* 0x000000ddfb00720c */ /* 0x080fe40003fa6270 */
[----:B------:R-:W-:Y:S02]  /*4960*/  FSEL R234, R125, -INF , !P4 ;  /* 0xff8000007dea7808 */ /* 0x000fe40006000000 */
[----:B------:R-:W-:Y:S01]  /*4970*/  FSEL R121, R121, -INF , P0 ;  /* 0xff80000079797808 */ /* 0x000fe20000000000 */
[----:B------:R-:W-:Y:S01]  /*4980*/  VIADD R207, R0, 0x70 ;  /* 0x0000007000cf7836 */ /* 0x000fe20000000000 */
[----:B------:R-:W-:Y:S02]  /*4990*/  ISETP.GE.AND P4, PT, R189, R221, PT ;  /* 0x000000ddbd00720c */ /* 0x000fe40003f86270 */
[----:B------:R-:W-:-:S02]  /*49a0*/  FSEL R230, R120, -INF , !P3 ;  /* 0xff80000078e67808 */ /* 0x000fc40005800000 */
[-C--:B------:R-:W-:Y:S02]  /*49b0*/  ISETP.GE.AND P0, PT, R247, R222.reuse, PT ;  /* 0x000000def700720c */ /* 0x080fe40003f06270 */
[----:B------:R-:W-:Y:S02]  /*49c0*/  FSEL R116, R116, -INF , P2 ;  /* 0xff80000074747808 */ /* 0x000fe40001000000 */
[-C--:B------:R-:W-:Y:S02]  /*49d0*/  ISETP.GE.AND P3, PT, R249, R221.reuse, PT ;  /* 0x000000ddf900720c */ /* 0x080fe40003f66270 */
[-C--:B------:R-:W-:Y:S02]  /*49e0*/  ISETP.GE.AND P2, PT, R245, R222.reuse, PT ;  /* 0x000000def500720c */ /* 0x080fe40003f46270 */
[----:B------:R-:W-:Y:S01]  /*49f0*/  FSEL R117, R117, -INF , P1 ;  /* 0xff80000075757808 */ /* 0x000fe20000800000 */
[----:B------:R-:W-:Y:S01]  /*4a00*/  IMAD.MOV.U32 R125, RZ, RZ, R28 ;  /* 0x000000ffff7d7224 */ /* 0x000fe200078e001c */
[----:B------:R-:W-:Y:S01]  /*4a10*/  ISETP.GE.AND P1, PT, R243, R222, PT ;  /* 0x000000def300720c */ /* 0x000fe20003f26270 */
[----:B------:R-:W-:Y:S01]  /*4a20*/  IMAD.MOV.U32 R129, RZ, RZ, R33 ;  /* 0x000000ffff817224 */ /* 0x000fe200078e0021 */
[----:B------:R-:W-:Y:S01]  /*4a30*/  FSEL R206, R121, -INF , !P5 ;  /* 0xff80000079ce7808 */ /* 0x000fe20006800000 */
[----:B------:R-:W-:Y:S01]  /*4a40*/  IMAD.MOV.U32 R120, RZ, RZ, R32 ;  /* 0x000000ffff787224 */ /* 0x000fe200078e0020 */
[----:B------:R-:W-:Y:S01]  /*4a50*/  ISETP.GE.AND P5, PT, R247, R221, PT ;  /* 0x000000ddf700720c */ /* 0x000fe20003fa6270 */
[----:B------:R-:W-:Y:S01]  /*4a60*/  VIADD R205, R0, 0x78 ;  /* 0x0000007800cd7836 */ /* 0x000fe20000000000 */
[----:B------:R-:W-:-:S02]  /*4a70*/  FSEL R204, R116, -INF , !P4 ;  /* 0xff80000074cc7808 */ /* 0x000fc40006000000 */
[----:B------:R-:W-:Y:S02]  /*4a80*/  FSEL R112, R112, -INF , P0 ;  /* 0xff80000070707808 */ /* 0x000fe40000000000 */
[-C--:B------:R-:W-:Y:S02]  /*4a90*/  ISETP.GE.AND P4, PT, R245, R221.reuse, PT ;  /* 0x000000ddf500720c */ /* 0x080fe40003f86270 */
[----:B------:R-:W-:Y:S02]  /*4aa0*/  FSEL R202, R117, -INF , !P3 ;  /* 0xff80000075ca7808 */ /* 0x000fe40005800000 */
[-C--:B------:R-:W-:Y:S02]  /*4ab0*/  ISETP.GE.AND P0, PT, R241, R222.reuse, PT ;  /* 0x000000def100720c */ /* 0x080fe40003f06270 */
[----:B------:R-:W-:Y:S01]  /*4ac0*/  FSEL R113, R113, -INF , P2 ;  /* 0xff80000071717808 */ /* 0x000fe20001000000 */
[----:B------:R-:W-:Y:S01]  /*4ad0*/  IMAD.MOV.U32 R121, RZ, RZ, R24 ;  /* 0x000000ffff797224 */ /* 0x000fe200078e0018 */
[----:B------:R-:W-:Y:S01]  /*4ae0*/  ISETP.GE.AND P3, PT, R243, R221, PT ;  /* 0x000000ddf300720c */ /* 0x000fe20003f66270 */
[----:B------:R-:W-:Y:S01]  /*4af0*/  IMAD.MOV.U32 R116, RZ, RZ, R29 ;  /* 0x000000ffff747224 */ /* 0x000fe200078e001d */
[----:B------:R-:W-:-:S02]  /*4b00*/  ISETP.GE.AND P2, PT, R207, R222, PT ;  /* 0x000000decf00720c */ /* 0x000fc40003f46270 */
[----:B------:R-:W-:Y:S01]  /*4b10*/  FSEL R108, R108, -INF , P1 ;  /* 0xff8000006c6c7808 */ /* 0x000fe20000800000 */
[----:B------:R-:W-:Y:S01]  /*4b20*/  VIADD R201, R0, 0x71 ;  /* 0x0000007100c97836 */ /* 0x000fe20000000000 */
[----:B------:R-:W-:Y:S02]  /*4b30*/  FSEL R200, R112, -INF , !P5 ;  /* 0xff80000070c87808 */ /* 0x000fe40006800000 */
[----:B------:R-:W-:Y:S02]  /*4b40*/  FMNMX3.FTZ R5, R120, R129, R125, !PT ;  /* 0x0000008178057276 */ /* 0x000fe4000781007d */
[-C--:B------:R-:W-:Y:S02]  /*4b50*/  ISETP.GE.AND P5, PT, R241, R221.reuse, PT ;  /* 0x000000ddf100720c */ /* 0x080fe40003fa6270 */
[----:B------:R-:W-:Y:S02]  /*4b60*/  FSEL R198, R113, -INF , !P4 ;  /* 0xff80000071c67808 */ /* 0x000fe40006000000 */
[----:B------:R-:W-:Y:S01]  /*4b70*/  FSEL R109, R109, -INF , P0 ;  /* 0xff8000006d6d7808 */ /* 0x000fe20000000000 */
[----:B------:R-:W-:Y:S01]  /*4b80*/  IMAD.MOV.U32 R112, RZ, RZ, R25 ;  /* 0x000000ffff707224 */ /* 0x000fe200078e0019 */
[----:B------:R-:W-:-:S02]  /*4b90*/  ISETP.GE.AND P4, PT, R207, R221, PT ;  /* 0x000000ddcf00720c */ /* 0x000fc40003f86270 */
[----:B------:R-:W-:Y:S01]  /*4ba0*/  FSEL R190, R108, -INF , !P3 ;  /* 0xff8000006cbe7808 */ /* 0x000fe20005800000 */
[----:B------:R-:W-:Y:S01]  /*4bb0*/  IMAD.MOV.U32 R108, RZ, RZ, R20 ;  /* 0x000000ffff6c7224 */ /* 0x000fe200078e0014 */
[----:B------:R-:W-:Y:S02]  /*4bc0*/  ISETP.GE.AND P0, PT, R205, R222, PT ;  /* 0x000000decd00720c */ /* 0x000fe40003f06270 */
[----:B------:R-:W-:Y:S02]  /*4bd0*/  FSEL R104, R104, -INF , P2 ;  /* 0xff80000068687808 */ /* 0x000fe40001000000 */
[----:B------:R-:W-:Y:S02]  /*4be0*/  FMNMX3.FTZ R5, R5, R116, R121, !PT ;  /* 0x0000007405057276 */ /* 0x000fe40007810079 */
[----:B------:R-:W-:Y:S01]  /*4bf0*/  FSEL R188, R109, -INF , !P5 ;  /* 0xff8000006dbc7808 */ /* 0x000fe20006800000 */
[----:B------:R-:W-:Y:S01]  /*4c00*/  IMAD.MOV.U32 R113, RZ, RZ, R21 ;  /* 0x000000ffff717224 */ /* 0x000fe200078e0015 */
[----:B------:R-:W-:-:S02]  /*4c10*/  ISETP.GE.AND P1, PT, R201, R222, PT ;  /* 0x000000dec900720c */ /* 0x000fc40003f26270 */
[-C--:B------:R-:W-:Y:S02]  /*4c20*/  ISETP.GE.AND P5, PT, R205, R221.reuse, PT ;  /* 0x000000ddcd00720c */ /* 0x080fe40003fa6270 */
[----:B------:R-:W-:Y:S01]  /*4c30*/  FSEL R186, R104, -INF , !P4 ;  /* 0xff80000068ba7808 */ /* 0x000fe20006000000 */
[----:B------:R-:W-:Y:S01]  /*4c40*/  IMAD.MOV.U32 R104, RZ, RZ, R16 ;  /* 0x000000ffff687224 */ /* 0x000fe200078e0010 */
[----:B------:R-:W-:Y:S02]  /*4c50*/  FSEL R100, R100, -INF , P0 ;  /* 0xff80000064647808 */ /* 0x000fe40000000000 */
[----:B------:R-:W-:Y:S01]  /*4c60*/  FMNMX3.FTZ R5, R5, R112, R108, !PT ;  /* 0x0000007005057276 */ /* 0x000fe2000781006c */
[----:B------:R-:W-:Y:S01]  /*4c70*/  IMAD.MOV.U32 R109, RZ, RZ, R135 ;  /* 0x000000ffff6d7224 */ /* 0x000fe200078e0087 */
[----:B------:R-:W-:Y:S02]  /*4c80*/  ISETP.GE.AND P3, PT, R201, R221, PT ;  /* 0x000000ddc900720c */ /* 0x000fe40003f66270 */
[----:B------:R-:W-:-:S02]  /*4c90*/  FSEL R105, R105, -INF , P1 ;  /* 0xff80000069697808 */ /* 0x000fc40000800000 */
[----:B------:R-:W-:Y:S01]  /*4ca0*/  FSEL R182, R100, -INF , !P5 ;  /* 0xff80000064b67808 */ /* 0x000fe20006800000 */
[----:B------:R-:W-:Y:S01]  /*4cb0*/  IMAD.MOV.U32 R100, RZ, RZ, R159 ;  /* 0x000000ffff647224 */ /* 0x000fe200078e009f */
[----:B------:R-:W-:Y:S01]  /*4cc0*/  FMNMX3.FTZ R5, R5, R113, R104, !PT ;  /* 0x0000007105057276 */ /* 0x000fe20007810068 */
[----:B------:R-:W-:Y:S01]  /*4cd0*/  IMAD.MOV.U32 R117, RZ, RZ, R168 ;  /* 0x000000ffff757224 */ /* 0x000fe200078e00a8 */
[----:B------:R-:W-:Y:S01]  /*4ce0*/  FSEL R184, R105, -INF , !P3 ;  /* 0xff80000069b87808 */ /* 0x000fe20005800000 */
[----:B------:R-:W-:Y:S01]  /*4cf0*/  IMAD.MOV.U32 R105, RZ, RZ, R167 ;  /* 0x000000ffff697224 */ /* 0x000fe200078e00a7 */
[----:B------:R-:W-:-:S04]  /*4d00*/  FMNMX3.FTZ R5, R5, R109, R100, !PT ;  /* 0x0000006d05057276 */ /* 0x000fc80007810064 */
[----:B------:R-:W-:-:S04]  /*4d10*/  FMNMX3.FTZ R9, R5, R105, R117, !PT ;  /* 0x0000006905097276 */ /* 0x000fc80007810075 */
[----:B------:R-:W-:-:S04]  /*4d20*/  FMNMX3.FTZ R9, R9, R252, R250, !PT ;  /* 0x000000fc09097276 */ /* 0x000fc800078100fa */
[----:B------:R-:W-:-:S04]  /*4d30*/  FMNMX3.FTZ R9, R9, R248, R246, !PT ;  /* 0x000000f809097276 */ /* 0x000fc800078100f6 */
[----:B------:R-:W-:-:S04]  /*4d40*/  FMNMX3.FTZ R9, R9, R244, R242, !PT ;  /* 0x000000f409097276 */ /* 0x000fc800078100f2 */
[----:B------:R-:W-:Y:S01]  /*4d50*/  FMNMX3.FTZ R9, R9, R234, R230, !PT ;  /* 0x000000ea09097276 */ /* 0x000fe200078100e6 */
[----:B------:R-:W-:-:S03]  /*4d60*/  VIADD R203, R0, 0x79 ;  /* 0x0000007900cb7836 */ /* 0x000fc60000000000 */
[----:B------:R-:W-:Y:S01]  /*4d70*/  FMNMX3.FTZ R9, R9, R206, R204, !PT ;  /* 0x000000ce09097276 */ /* 0x000fe200078100cc */
[----:B------:R-:W-:-:S03]  /*4d80*/  VIADD R199, R0, 0x80 ;  /* 0x0000008000c77836 */ /* 0x000fc60000000000 */
[----:B------:R-:W-:Y:S01]  /*4d90*/  FMNMX3.FTZ R9, R9, R202, R200, !PT ;  /* 0x000000ca09097276 */ /* 0x000fe200078100c8 */
[C---:B------:R-:W-:Y:S01]  /*4da0*/  VIADD R197, R0.reuse, 0x81 ;  /* 0x0000008100c57836 */ /* 0x040fe20000000000 */
[-C--:B------:R-:W-:Y:S01]  /*4db0*/  ISETP.GE.AND P2, PT, R203, R222.reuse, PT ;  /* 0x000000decb00720c */ /* 0x080fe20003f46270 */
[C---:B------:R-:W-:Y:S01]  /*4dc0*/  VIADD R191, R0.reuse, 0x88 ;  /* 0x0000008800bf7836 */ /* 0x040fe20000000000 */
[----:B------:R-:W-:Y:S02]  /*4dd0*/  ISETP.GE.AND P1, PT, R199, R222, PT ;  /* 0x000000dec700720c */ /* 0x000fe40003f26270 */
[----:B------:R-:W-:Y:S01]  /*4de0*/  FMNMX3.FTZ R9, R9, R198, R190, !PT ;  /* 0x000000c609097276 */ /* 0x000fe200078100be */
[C---:B------:R-:W-:Y:S01]  /*4df0*/  VIADD R183, R0.reuse, 0x89 ;  /* 0x0000008900b77836 */ /* 0x040fe20000000000 */
[----:B------:R-:W-:Y:S01]  /*4e00*/  ISETP.GE.AND P4, PT, R203, R221, PT ;  /* 0x000000ddcb00720c */ /* 0x000fe20003f86270 */
[----:B------:R-:W-:Y:S01]  /*4e10*/  VIADD R181, R0, 0x90 ;  /* 0x0000009000b57836 */ /* 0x000fe20000000000 */
[----:B------:R-:W-:-:S02]  /*4e20*/  ISETP.GE.AND P0, PT, R197, R222, PT ;  /* 0x000000dec500720c */ /* 0x000fc40003f06270 */
[----:B------:R-:W-:Y:S02]  /*4e30*/  FSEL R101, R101, -INF , P2 ;  /* 0xff80000065657808 */ /* 0x000fe40001000000 */
[-C--:B------:R-:W-:Y:S02]  /*4e40*/  ISETP.GE.AND P3, PT, R199, R221.reuse, PT ;  /* 0x000000ddc700720c */ /* 0x080fe40003f66270 */
[----:B------:R-:W-:Y:S02]  /*4e50*/  ISETP.GE.AND P2, PT, R191, R222, PT ;  /* 0x000000debf00720c */ /* 0x000fe40003f46270 */
[----:B------:R-:W-:Y:S02]  /*4e60*/  FSEL R96, R96, -INF , P1 ;  /* 0xff80000060607808 */ /* 0x000fe40000800000 */
[----:B------:R-:W-:Y:S01]  /*4e70*/  FMNMX3.FTZ R9, R9, R188, R186, !PT ;  /* 0x000000bc09097276 */ /* 0x000fe200078100ba */
[C---:B------:R-:W-:Y:S01]  /*4e80*/  VIADD R179, R0.reuse, 0x91 ;  /* 0x0000009100b37836 */ /* 0x040fe20000000000 */
[----:B------:R-:W-:Y:S01]  /*4e90*/  ISETP.GE.AND P5, PT, R197, R221, PT ;  /* 0x000000ddc500720c */ /* 0x000fe20003fa6270 */
[----:B------:R-:W-:Y:S01]  /*4ea0*/  VIADD R173, R0, 0x98 ;  /* 0x0000009800ad7836 */ /* 0x000fe20000000000 */
[----:B------:R-:W-:-:S02]  /*4eb0*/  FSEL R180, R101, -INF , !P4 ;  /* 0xff80000065b47808 */ /* 0x000fc40006000000 */
[-C--:B------:R-:W-:Y:S02]  /*4ec0*/  ISETP.GE.AND P1, PT, R183, R222.reuse, PT ;  /* 0x000000deb700720c */ /* 0x080fe40003f26270 */
[----:B------:R-:W-:Y:S02]  /*4ed0*/  FSEL R97, R97, -INF , P0 ;  /* 0xff80000061617808 */ /* 0x000fe40000000000 */
[----:B------:R-:W-:Y:S02]  /*4ee0*/  ISETP.GE.AND P4, PT, R191, R221, PT ;  /* 0x000000ddbf00720c */ /* 0x000fe40003f86270 */
[----:B------:R-:W-:Y:S02]  /*4ef0*/  FSEL R178, R96, -INF , !P3 ;  /* 0xff80000060b27808 */ /* 0x000fe40005800000 */
[----:B------:R-:W-:Y:S02]  /*4f00*/  ISETP.GE.AND P0, PT, R181, R222, PT ;  /* 0x000000deb500720c */ /* 0x000fe40003f06270 */
[----:B------:R-:W-:-:S02]  /*4f10*/  FSEL R92, R92, -INF , P2 ;  /* 0xff8000005c5c7808 */ /* 0x000fc40001000000 */
[----:B------:R-:W-:Y:S01]  /*4f20*/  FMNMX3.FTZ R9, R9, R184, R182, !PT ;  /* 0x000000b809097276 */ /* 0x000fe200078100b6 */
[C---:B------:R-:W-:Y:S01]  /*4f30*/  VIADD R165, R0.reuse, 0x99 ;  /* 0x0000009900a57836 */ /* 0x040fe20000000000 */
[-C--:B------:R-:W-:Y:S01]  /*4f40*/  ISETP.GE.AND P3, PT, R183, R221.reuse, PT ;  /* 0x000000ddb700720c */ /* 0x080fe20003f66270 */
[----:B------:R-:W-:Y:S01]  /*4f50*/  VIADD R161, R0, 0xa0 ;  /* 0x000000a000a17836 */ /* 0x000fe20000000000 */
[----:B------:R-:W-:Y:S02]  /*4f60*/  FSEL R176, R97, -INF , !P5 ;  /* 0xff80000061b07808 */ /* 0x000fe40006800000 */
[----:B------:R-:W-:Y:S02]  /*4f70*/  ISETP.GE.AND P2, PT, R179, R222, PT ;  /* 0x000000deb300720c */ /* 0x000fe40003f46270 */
[----:B------:R-:W-:Y:S02]  /*4f80*/  FSEL R93, R93, -INF , P1 ;  /* 0xff8000005d5d7808 */ /* 0x000fe40000800000 */
[----:B------:R-:W-:-:S02]  /*4f90*/  ISETP.GE.AND P5, PT, R181, R221, PT ;  /* 0x000000ddb500720c */ /* 0x000fc40003fa6270 */
[----:B------:R-:W-:Y:S02]  /*4fa0*/  FSEL R174, R92, -INF , !P4 ;  /* 0xff8000005cae7808 */ /* 0x000fe40006000000 */
        /* <DEDUP_REMOVED lines=47> */
[----:B------:R-:W-:Y:S01]  /*52a0*/  VIADD R160, R0, 0xc1 ;  /* 0x000000c100a07836 */ /* 0x000fe20000000000 */
        /* <DEDUP_REMOVED lines=54> */
[----:B------:R-:W-:Y:S01]  /*5610*/  VIADD R143, R0, 0xe9 ;  /* 0x000000e9008f7836 */ /* 0x000fe20000000000 */
[-C--:B------:R-:W-:Y:S01]  /*5620*/  ISETP.GE.AND P4, PT, R152, R221.reuse, PT ;  /* 0x000000dd9800720c */ /* 0x080fe20003f86270 */
[----:B------:R-:W-:Y:S01]  /*5630*/  VIADD R0, R0, 0xf0 ;  /* 0x000000f000007836 */ /* 0x000fe20000000000 */
[----:B------:R-:W-:Y:S01]  /*5640*/  FSEL R175, R57, -INF , !P3 ;  /* 0xff80000039af7808 */ /* 0x000fe20005800000 */
[----:B------:R-:W-:Y:S01]  /*5650*/  IMAD R128, R240, 0x100, R213 ;  /* 0x00000100f0807824 */ /* 0x000fe200078e02d5 */
        /* <DEDUP_REMOVED lines=19> */
[-C--:B------:R-:W-:Y:S02]  /*5790*/  ISETP.GE.AND P3, PT, R143, R221.reuse, PT ;  /* 0x000000dd8f00720c */ /* 0x080fe40003f66270 */
[----:B------:R-:W-:Y:S02]  /*57a0*/  FSEL R159, R49, -INF , !P5 ;  /* 0xff800000319f7808 */ /* 0x000fe40006800000 */
[----:B------:R-:W-:Y:S02]  /*57b0*/  FSEL R45, R45, -INF , P1 ;  /* 0xff8000002d2d7808 */ /* 0x000fe40000800000 */
[----:B------:R-:W-:Y:S02]  /*57c0*/  ISETP.GE.AND P5, PT, R0, R221, PT ;  /* 0x000000dd0000720c */ /* 0x000fe40003fa6270 */
[----:B------:R-:W-:-:S02]  /*57d0*/  ISETP.GE.AND P2, PT, R64, R222, PT ;  /* 0x000000de4000720c */ /* 0x000fc40003f46270 */
[----:B------:R-:W-:Y:S02]  /*57e0*/  FSEL R135, R44, -INF , !P4 ;  /* 0xff8000002c877808 */ /* 0x000fe40006000000 */
[----:B------:R-:W-:Y:S02]  /*57f0*/  ISETP.GE.AND P1, PT, R65, R222, PT ;  /* 0x000000de4100720c */ /* 0x000fe40003f26270 */
[----:B------:R-:W-:Y:S02]  /*5800*/  FSEL R40, R40, -INF , P0 ;  /* 0xff80000028287808 */ /* 0x000fe40000000000 */
[----:B------:R-:W-:Y:S02]  /*5810*/  FMNMX3.FTZ R20, R20, R167, R185, !PT ;  /* 0x000000a714147276 */ /* 0x000fe400078100b9 */
[----:B------:R-:W-:Y:S02]  /*5820*/  FSEL R93, R45, -INF , !P3 ;  /* 0xff8000002d5d7808 */ /* 0x000fe40005800000 */
[----:B------:R-:W-:-:S02]  /*5830*/  ISETP.GE.AND P4, PT, R64, R221, PT ;  /* 0x000000dd4000720c */ /* 0x000fc40003f86270 */
[----:B------:R-:W-:Y:S02]  /*5840*/  ISETP.GE.AND P3, PT, R65, R221, PT ;  /* 0x000000dd4100720c */ /* 0x000fe40003f66270 */
[----:B------:R-:W-:Y:S02]  /*5850*/  ISETP.GE.AND P0, PT, R61, R222, PT ;  /* 0x000000de3d00720c */ /* 0x000fe40003f06270 */
[----:B------:R-:W-:Y:S02]  /*5860*/  FSEL R41, R41, -INF , P2 ;  /* 0xff80000029297808 */ /* 0x000fe40001000000 */
[----:B------:R-:W-:Y:S02]  /*5870*/  FSEL R36, R36, -INF , P1 ;  /* 0xff80000024247808 */ /* 0x000fe40000800000 */
[----:B------:R-:W-:Y:S02]  /*5880*/  FSEL R40, R40, -INF , !P5 ;  /* 0xff80000028287808 */ /* 0x000fe40006800000 */
[----:B------:R-:W-:-:S02]  /*5890*/  FMNMX3.FTZ R9, R20, R159, R135, !PT ;  /* 0x0000009f14097276 */ /* 0x000fc40007810087 */
[----:B------:R-:W-:Y:S02]  /*58a0*/  ISETP.GE.AND P2, PT, R61, R221, PT ;  /* 0x000000dd3d00720c */ /* 0x000fe40003f46270 */
[----:B------:R-:W-:Y:S02]  /*58b0*/  FSEL R37, R37, -INF , P0 ;  /* 0xff80000025257808 */ /* 0x000fe40000000000 */
[----:B------:R-:W-:Y:S02]  /*58c0*/  FSEL R41, R41, -INF , !P4 ;  /* 0xff80000029297808 */ /* 0x000fe40006000000 */
[----:B------:R-:W-:Y:S02]  /*58d0*/  FSEL R48, R36, -INF , !P3 ;  /* 0xff80000024307808 */ /* 0x000fe40005800000 */
[----:B------:R-:W-:Y:S01]  /*58e0*/  FMNMX3.FTZ R9, R9, R93, R40, !PT ;  /* 0x0000005d09097276 */ /* 0x000fe20007810028 */
[----:B------:R-:W-:Y:S01]  /*58f0*/  IMAD R17, R240, 0x100, R213 ;  /* 0x00000100f0117824 */ /* 0x000fe200078e02d5 */
[----:B------:R-:W-:-:S02]  /*5900*/  FSEL R44, R37, -INF , !P2 ;  /* 0xff800000252c7808 */ /* 0x000fc40005000000 */
[----:B------:R-:W-:Y:S01]  /*5910*/  FMNMX3.FTZ R9, R9, R41, R48, !PT ;  /* 0x0000002909097276 */ /* 0x000fe20007810030 */
[----:B------:R-:W-:-:S03]  /*5920*/  VIADD R17, R17, 0x1 ;  /* 0x0000000111117836 */ /* 0x000fc60000000000 */
[----:B------:R-:W-:Y:S02]  /*5930*/  FMNMX.FTZ R9, R44, R9, !PT ;  /* 0x000000092c097209 */ /* 0x000fe40007810000 */
[CC--:B------:R-:W-:Y:S02]  /*5940*/  ISETP.GE.AND P2, PT, R17.reuse, R220.reuse, PT ;  /* 0x000000dc1100720c */ /* 0x0c0fe40003f46270 */
[----:B------:R-:W-:Y:S01]  /*5950*/  ISETP.GE.AND P5, PT, R17, R219, PT ;  /* 0x000000db1100720c */ /* 0x000fe20003fa6270 */
[----:B------:R-:W-:Y:S01]  /*5960*/  IMAD R17, R240, 0x100, R213 ;  /* 0x00000100f0117824 */ /* 0x000fe200078e02d5 */
[----:B------:R-:W1:Y:S03]  /*5970*/  SHFL.BFLY PT, R20, R9, 0x2, 0x1f ;  /* 0x0c401f0009147f89 */ /* 0x000e6600000e0000 */
[----:B------:R-:W-:Y:S01]  /*5980*/  VIADD R17, R17, 0x8 ;  /* 0x0000000811117836 */ /* 0x000fe20000000000 */
[----:B------:R-:W-:-:S04]  /*5990*/  ISETP.GE.AND P0, PT, R128, R220, PT ;  /* 0x000000dc8000720c */ /* 0x000fc80003f06270 */
[C---:B------:R-:W-:Y:S02]  /*59a0*/  ISETP.GE.AND P1, PT, R17.reuse, R220, PT ;  /* 0x000000dc1100720c */ /* 0x040fe40003f26270 */
[-C--:B------:R-:W-:Y:S01]  /*59b0*/  ISETP.GE.AND P4, PT, R17, R219.reuse, PT ;  /* 0x000000db1100720c */ /* 0x080fe20003f86270 */
[----:B------:R-:W-:Y:S01]  /*59c0*/  IMAD R17, R240, 0x100, R213 ;  /* 0x00000100f0117824 */ /* 0x000fe200078e02d5 */
[C---:B------:R-:W-:Y:S01]  /*59d0*/  ISETP.GE.AND P3, PT, R128.reuse, R219, PT ;  /* 0x000000db8000720c */ /* 0x040fe20003f66270 */
[----:B------:R-:W-:Y:S02]  /*59e0*/  VIADD R128, R128, 0x9 ;  /* 0x0000000980807836 */ /* 0x000fe40000000000 */
[----:B------:R-:W-:Y:S01]  /*59f0*/  VIADD R17, R17, 0x10 ;  /* 0x0000001011117836 */ /* 0x000fe20000000000 */
[----:B------:R-:W-:Y:S02]  /*5a00*/  FSEL R34, R34, -INF , P0 ;  /* 0xff80000022227808 */ /* 0x000fe40000000000 */
[----:B------:R-:W-:-:S02]  /*5a10*/  FSEL R35, R35, -INF , P2 ;  /* 0xff80000023237808 */ /* 0x000fc40001000000 */
[----:B------:R-:W-:Y:S02]  /*5a20*/  FSEL R30, R30, -INF , P1 ;  /* 0xff8000001e1e7808 */ /* 0x000fe40000800000 */
[CC--:B------:R-:W-:Y:S02]  /*5a30*/  ISETP.GE.AND P2, PT, R17.reuse, R220.reuse, PT ;  /* 0x000000dc1100720c */ /* 0x0c0fe40003f46270 */
[-C--:B------:R-:W-:Y:S01]  /*5a40*/  ISETP.GE.AND P1, PT, R17, R219.reuse, PT ;  /* 0x000000db1100720c */ /* 0x080fe20003f26270 */
[--C-:B------:R-:W-:Y:S01]  /*5a50*/  IMAD R17, R240, 0x100, R213.reuse ;  /* 0x00000100f0117824 */ /* 0x100fe200078e02d5 */
[----:B------:R-:W-:Y:S02]  /*5a60*/  FSEL R34, R34, -INF , !P3 ;  /* 0xff80000022227808 */ /* 0x000fe40005800000 */
[C---:B------:R-:W-:Y:S02]  /*5a70*/  ISETP.GE.AND P0, PT, R128.reuse, R220, PT ;  /* 0x000000dc8000720c */ /* 0x040fe40003f06270 */
[----:B------:R-:W-:Y:S01]  /*5a80*/  ISETP.GE.AND P3, PT, R128, R219, PT ;  /* 0x000000db8000720c */ /* 0x000fe20003f66270 */
[----:B------:R-:W-:Y:S01]  /*5a90*/  IMAD R128, R240, 0x100, R213 ;  /* 0x00000100f0807824 */ /* 0x000fe200078e02d5 */
[----:B-1----:R-:W-:Y:S01]  /*5aa0*/  FMNMX.FTZ R20, R9, R20, !PT ;  /* 0x0000001409147209 */ /* 0x002fe20007810000 */
[----:B------:R-:W-:-:S02]  /*5ab0*/  VIADD R17, R17, 0x11 ;  /* 0x0000001111117836 */ /* 0x000fc40000000000 */
[----:B------:R-:W-:Y:S01]  /*5ac0*/  VIADD R128, R128, 0x18 ;  /* 0x0000001880807836 */ /* 0x000fe20000000000 */
[----:B------:R-:W-:Y:S01]  /*5ad0*/  FSEL R31, R31, -INF , P0 ;  /* 0xff8000001f1f7808 */ /* 0x000fe20000000000 */
[----:B------:R-:W-:Y:S01]  /*5ae0*/  IMAD R101, R240, 0x100, R213 ;  /* 0x00000100f0657824 */ /* 0x000fe200078e02d5 */
[----:B------:R-:W-:Y:S01]  /*5af0*/  FSEL R30, R30, -INF , !P4 ;  /* 0xff8000001e1e7808 */ /* 0x000fe20006000000 */
[----:B------:R-:W1:Y:S01]  /*5b00*/  SHFL.BFLY PT, R45, R20, 0x1, 0x1f ;  /* 0x0c201f00142d7f89 */ /* 0x000e6200000e0000 */
[C---:B------:R-:W-:Y:S02]  /*5b10*/  ISETP.GE.AND P0, PT, R17.reuse, R220, PT ;  /* 0x000000dc1100720c */ /* 0x040fe40003f06270 */
[----:B------:R-:W-:Y:S02]  /*5b20*/  ISETP.GE.AND P4, PT, R17, R219, PT ;  /* 0x000000db1100720c */ /* 0x000fe40003f86270 */
[----:B------:R-:W-:Y:S02]  /*5b30*/  FSEL R36, R35, -INF , !P5 ;  /* 0xff80000023247808 */ /* 0x000fe40006800000 */
[----:B------:R-:W-:-:S02]  /*5b40*/  FSEL R17, R26, -INF , P2 ;  /* 0xff8000001a117808 */ /* 0x000fc40001000000 */
[CC--:B------:R-:W-:Y:S02]  /*5b50*/  ISETP.GE.AND P5, PT, R128.reuse, R220.reuse, PT ;  /* 0x000000dc8000720c */ /* 0x0c0fe40003fa6270 */
[----:B------:R-:W-:Y:S01]  /*5b60*/  ISETP.GE.AND P2, PT, R128, R219, PT ;  /* 0x000000db8000720c */ /* 0x000fe20003f46270 */
[----:B------:R-:W-:Y:S02]  /*5b70*/  IMAD R128, R240, 0x100, R213 ;  /* 0x00000100f0807824 */ /* 0x000fe400078e02d5 */
[----:B------:R-:W-:Y:S01]  /*5b80*/  VIADD R101, R101, 0x19 ;  /* 0x0000001965657836 */ /* 0x000fe20000000000 */
[----:B------:R-:W-:Y:S01]  /*5b90*/  FSEL R35, R31, -INF , !P3 ;  /* 0xff8000001f237808 */ /* 0x000fe20005800000 */
[----:B------:R-:W-:Y:S01]  /*5ba0*/  VIADD R128, R128, 0x20 ;  /* 0x0000002080807836 */ /* 0x000fe20000000000 */
[----:B------:R-:W-:Y:S02]  /*5bb0*/  FSEL R17, R17, -INF , !P1 ;  /* 0xff80000011117808 */ /* 0x000fe40004800000 */
[----:B------:R-:W-:-:S02]  /*5bc0*/  ISETP.GE.AND P3, PT, R101, R220, PT ;  /* 0x000000dc6500720c */ /* 0x000fc40003f66270 */
[-C--:B------:R-:W-:Y:S01]  /*5bd0*/  ISETP.GE.AND P1, PT, R101, R219.reuse, PT ;  /* 0x000000db6500720c */ /* 0x080fe20003f26270 */
[--C-:B------:R-:W-:Y:S01]  /*5be0*/  IMAD R101, R240, 0x100, R213.reuse ;  /* 0x00000100f0657824 */ /* 0x100fe200078e02d5 */
[----:B------:R-:W-:Y:S02]  /*5bf0*/  FSEL R27, R27, -INF , P0 ;  /* 0xff8000001b1b7808 */ /* 0x000fe40000000000 */
[----:B------:R-:W-:Y:S02]  /*5c00*/  FSEL R9, R22, -INF , P5 ;  /* 0xff80000016097808 */ /* 0x000fe40002800000 */
[C---:B------:R-:W-:Y:S02]  /*5c10*/  ISETP.GE.AND P0, PT, R128.reuse, R220, PT ;  /* 0x000000dc8000720c */ /* 0x040fe40003f06270 */
[----:B------:R-:W-:Y:S01]  /*5c20*/  ISETP.GE.AND P5, PT, R128, R219, PT ;  /* 0x000000db8000720c */ /* 0x000fe20003fa6270 */
[----:B------:R-:W-:Y:S02]  /*5c30*/  IMAD R128, R240, 0x100, R213 ;  /* 0x00000100f0807824 */ /* 0x000fe400078e02d5 */
[----:B------:R-:W-:Y:S01]  /*5c40*/  VIADD R101, R101, 0x21 ;  /* 0x0000002165657836 */ /* 0x000fe20000000000 */
[----:B------:R-:W-:Y:S01]  /*5c50*/  FSEL R23, R23, -INF , P3 ;  /* 0xff80000017177808 */ /* 0x000fe20001800000 */
[----:B------:R-:W-:Y:S01]  /*5c60*/  VIADD R128, R128, 0x28 ;  /* 0x0000002880807836 */ /* 0x000fe20000000000 */
[----:B------:R-:W-:-:S02]  /*5c70*/  FSEL R27, R27, -INF , !P4 ;  /* 0xff8000001b1b7808 */ /* 0x000fc40006000000 */
[-C--:B------:R-:W-:Y:S02]  /*5c80*/  ISETP.GE.AND P3, PT, R101, R220.reuse, PT ;  /* 0x000000dc6500720c */ /* 0x080fe40003f66270 */
[----:B------:R-:W-:Y:S02]  /*5c90*/  FSEL R18, R18, -INF , P0 ;  /* 0xff80000012127808 */ /* 0x000fe40000000000 */
[----:B------:R-:W-:Y:S02]  /*5ca0*/  FSEL R9, R9, -INF , !P2 ;  /* 0xff80000009097808 */ /* 0x000fe40005000000 */
[----:B------:R-:W-:Y:S02]  /*5cb0*/  ISETP.GE.AND P4, PT, R128, R220, PT ;  /* 0x000000dc8000720c */ /* 0x000fe40003f86270 */
[----:B------:R-:W-:Y:S02]  /*5cc0*/  ISETP.GE.AND P2, PT, R101, R219, PT ;  /* 0x000000db6500720c */ /* 0x000fe40003f46270 */
[----:B------:R-:W-:-:S02]  /*5cd0*/  FSEL R19, R19, -INF , P3 ;  /* 0xff80000013137808 */ /* 0x000fc40001800000 */
[----:B------:R-:W-:Y:S02]  /*5ce0*/  FSEL R31, R23, -INF , !P1 ;  /* 0xff800000171f7808 */ /* 0x000fe40004800000 */
[----:B-1----:R-:W-:Y:S02]  /*5cf0*/  FMNMX.FTZ R20, R20, R45, !PT ;  /* 0x0000002d14147209 */ /* 0x002fe40007810000 */
[----:B------:R-:W-:Y:S01]  /*5d00*/  ISETP.GE.AND P0, PT, R128, R219, PT ;  /* 0x000000db8000720c */ /* 0x000fe20003f06270 */
[----:B------:R-:W-:Y:S01]  /*5d10*/  IMAD R128, R240, 0x100, R213 ;  /* 0x00000100f0807824 */ /* 0x000fe200078e02d5 */
[-C--:B------:R-:W-:Y:S02]  /*5d20*/  ISETP.GE.AND P1, PT, R142, R220.reuse, PT ;  /* 0x000000dc8e00720c */ /* 0x080fe40003f26270 */
[----:B------:R-:W-:Y:S02]  /*5d30*/  FSEL R37, R18, -INF , !P5 ;  /* 0xff80000012257808 */ /* 0x000fe40006800000 */
[----:B------:R-:W-:-:S02]  /*5d40*/  ISETP.GE.AND P3, PT, R140, R220, PT ;  /* 0x000000dc8c00720c */ /* 0x000fc40003f66270 */
[-C--:B------:R-:W-:Y:S02]  /*5d50*/  ISETP.GE.AND P5, PT, R142, R219.reuse, PT ;  /* 0x000000db8e00720c */ /* 0x080fe40003fa6270 */
[----:B------:R-:W-:Y:S02]  /*5d60*/  FSEL R14, R14, -INF , P4 ;  /* 0xff8000000e0e7808 */ /* 0x000fe40002000000 */
[----:B------:R-:W-:Y:S01]  /*5d70*/  FSEL R142, R19, -INF , !P2 ;  /* 0xff800000138e7808 */ /* 0x000fe20005000000 */
[----:B---3--:R-:W-:Y:S01]  /*5d80*/  FMUL.FTZ R22, R133, R20 ;  /* 0x0000001485167220 */ /* 0x008fe20000410000 */
[----:B------:R-:W-:Y:S01]  /*5d90*/  ISETP.GE.AND P2, PT, R141, R220, PT ;  /* 0x000000dc8d00720c */ /* 0x000fe20003f46270 */
[----:B------:R-:W-:Y:S01]  /*5da0*/  VIADD R128, R128, 0x40 ;  /* 0x0000004080807836 */ /* 0x000fe20000000000 */
[----:B------:R-:W-:Y:S02]  /*5db0*/  ISETP.GE.AND P4, PT, R140, R219, PT ;  /* 0x000000db8c00720c */ /* 0x000fe40003f86270 */
[----:B------:R-:W-:-:S02]  /*5dc0*/  FSEL R15, R15, -INF , P1 ;  /* 0xff8000000f0f7808 */ /* 0x000fc40000800000 */
[----:B------:R-:W-:Y:S02]  /*5dd0*/  FSEL R10, R10, -INF , P3 ;  /* 0xff8000000a0a7808 */ /* 0x000fe40001800000 */
[----:B------:R-:W-:Y:S02]  /*5de0*/  FSEL R140, R14, -INF , !P0 ;  /* 0xff8000000e8c7808 */ /* 0x000fe40004000000 */
[----:B------:R-:W-:Y:S02]  /*5df0*/  FSETP.NEU.FTZ.AND P3, PT, R20, -INF , PT ;  /* 0xff8000001400780b */ /* 0x000fe40003f7d000 */
[----:B------:R-:W-:Y:S02]  /*5e00*/  ISETP.GE.AND P0, PT, R171, R220, PT ;  /* 0x000000dcab00720c */ /* 0x000fe40003f06270 */
[----:B------:R-:W-:Y:S02]  /*5e10*/  ISETP.GE.AND P1, PT, R141, R219, PT ;  /* 0x000000db8d00720c */ /* 0x000fe40003f26270 */
[----:B------:R-:W-:-:S02]  /*5e20*/  FSEL R11, R11, -INF , P2 ;  /* 0xff8000000b0b7808 */ /* 0x000fc40001000000 */
[----:B------:R-:W-:Y:S02]  /*5e30*/  FSEL R141, R15, -INF , !P5 ;  /* 0xff8000000f8d7808 */ /* 0x000fe40006800000 */
[-C--:B------:R-:W-:Y:S01]  /*5e40*/  ISETP.GE.AND P2, PT, R136, R220.reuse, PT ;  /* 0x000000dc8800720c */ /* 0x080fe20003f46270 */
[----:B------:R-:W-:Y:S01]  /*5e50*/  IMAD R101, R240, 0x100, R213 ;  /* 0x00000100f0657824 */ /* 0x000fe200078e02d5 */
[----:B------:R-:W-:Y:S02]  /*5e60*/  ISETP.GE.AND P5, PT, R171, R219, PT ;  /* 0x000000dbab00720c */ /* 0x000fe40003fa6270 */
[----:B------:R-:W-:Y:S02]  /*5e70*/  FSEL R22, R22, RZ, P3 ;  /* 0x000000ff16167208 */ /* 0x000fe40001800000 */
[----:B------:R-:W-:Y:S02]  /*5e80*/  FSEL R171, R10, -INF , !P4 ;  /* 0xff8000000aab7808 */ /* 0x000fe40006000000 */
[----:B------:R-:W-:-:S02]  /*5e90*/  ISETP.GE.AND P3, PT, R128, R220, PT ;  /* 0x000000dc8000720c */ /* 0x000fc40003f66270 */
[----:B------:R-:W-:Y:S02]  /*5ea0*/  FSEL R6, R6, -INF , P0 ;  /* 0xff80000006067808 */ /* 0x000fe40000000000 */
[-C--:B------:R-:W-:Y:S02]  /*5eb0*/  ISETP.GE.AND P4, PT, R136, R219.reuse, PT ;  /* 0x000000db8800720c */ /* 0x080fe40003f86270 */
[----:B------:R-:W-:Y:S02]  /*5ec0*/  FSEL R136, R11, -INF , !P1 ;  /* 0xff8000000b887808 */ /* 0x000fe40004800000 */
[----:B------:R-:W-:Y:S01]  /*5ed0*/  FSEL R7, R7, -INF , P2 ;  /* 0xff80000007077808 */ /* 0x000fe20001000000 */
[----:B------:R-:W-:Y:S01]  /*5ee0*/  VIADD R101, R101, 0x49 ;  /* 0x0000004965657836 */ /* 0x000fe20000000000 */
[----:B------:R-:W-:Y:S02]  /*5ef0*/  ISETP.GE.AND P1, PT, R128, R219, PT ;  /* 0x000000db8000720c */ /* 0x000fe40003f26270 */
[----:B------:R-:W-:-:S02]  /*5f00*/  FSEL R128, R6, -INF , !P5 ;  /* 0xff80000006807808 */ /* 0x000fc40006800000 */
[----:B------:R-:W-:Y:S02]  /*5f10*/  FSEL R130, R130, -INF , P3 ;  /* 0xff80000082827808 */ /* 0x000fe40001800000 */
[C---:B------:R-:W-:Y:S02]  /*5f20*/  ISETP.GE.AND P0, PT, R134.reuse, R220, PT ;  /* 0x000000dc8600720c */ /* 0x040fe40003f06270 */
[----:B------:R-:W-:Y:S02]  /*5f30*/  ISETP.GE.AND P5, PT, R134, R219, PT ;  /* 0x000000db8600720c */ /* 0x000fe40003fa6270 */
[----:B------:R-:W-:Y:S02]  /*5f40*/  FMNMX3.FTZ R6, R34, R36, R30, !PT ;  /* 0x0000002422067276 */ /* 0x000fe4000781001e */
[----:B------:R-:W-:Y:S02]  /*5f50*/  FSEL R134, R7, -INF , !P4 ;  /* 0xff80000007867808 */ /* 0x000fe40006000000 */
[----:B------:R-:W-:-:S02]  /*5f60*/  ISETP.GE.AND P2, PT, R177, R220, PT ;  /* 0x000000dcb100720c */ /* 0x000fc40003f46270 */
[----:B------:R-:W-:Y:S02]  /*5f70*/  ISETP.GE.AND P4, PT, R177, R219, PT ;  /* 0x000000dbb100720c */ /* 0x000fe40003f86270 */
[----:B------:R-:W-:Y:S02]  /*5f80*/  FSEL R177, R130, -INF , !P1 ;  /* 0xff80000082b17808 */ /* 0x000fe40004800000 */
[-C--:B------:R-:W-:Y:S02]  /*5f90*/  ISETP.GE.AND P3, PT, R101, R220.reuse, PT ;  /* 0x000000dc6500720c */ /* 0x080fe40003f66270 */
[----:B------:R-:W-:Y:S02]  /*5fa0*/  FSEL R130, R131, -INF , P0 ;  /* 0xff80000083827808 */ /* 0x000fe40000000000 */
[----:B------:R-:W-:Y:S02]  /*5fb0*/  FMNMX3.FTZ R6, R6, R35, R17, !PT ;  /* 0x0000002306067276 */ /* 0x000fe40007810011 */
[----:B------:R-:W-:-:S02]  /*5fc0*/  ISETP.GE.AND P0, PT, R132, R220, PT ;  /* 0x000000dc8400720c */ /* 0x000fc40003f06270 */
[----:B------:R-:W-:Y:S02]  /*5fd0*/  FSEL R126, R126, -INF , P2 ;  /* 0xff8000007e7e7808 */ /* 0x000fe40001000000 */
[----:B------:R-:W-:Y:S02]  /*5fe0*/  ISETP.GE.AND P1, PT, R101, R219, PT ;  /* 0x000000db6500720c */ /* 0x000fe40003f26270 */
[----:B------:R-:W-:Y:S02]  /*5ff0*/  FSEL R130, R130, -INF , !P5 ;  /* 0xff80000082827808 */ /* 0x000fe40006800000 */
[----:B------:R-:W-:Y:S02]  /*6000*/  ISETP.GE.AND P2, PT, R251, R220, PT ;  /* 0x000000dcfb00720c */ /* 0x000fe40003f46270 */
[----:B------:R-:W-:Y:S02]  /*6010*/  FSEL R127, R127, -INF , P3 ;  /* 0xff8000007f7f7808 */ /* 0x000fe40001800000 */
[----:B------:R-:W-:-:S02]  /*6020*/  FMNMX3.FTZ R6, R6, R27, R9, !PT ;  /* 0x0000001b06067276 */ /* 0x000fc40007810009 */
[-C--:B------:R-:W-:Y:S02]  /*6030*/  ISETP.GE.AND P5, PT, R132, R219.reuse, PT ;  /* 0x000000db8400720c */ /* 0x080fe40003fa6270 */
[----:B------:R-:W-:Y:S02]  /*6040*/  FSEL R132, R126, -INF , !P4 ;  /* 0xff8000007e847808 */ /* 0x000fe40006000000 */
[----:B------:R-:W-:Y:S02]  /*6050*/  ISETP.GE.AND P3, PT, R189, R220, PT ;  /* 0x000000dcbd00720c */ /* 0x000fe40003f66270 */
[----:B------:R-:W-:Y:S02]  /*6060*/  FSEL R122, R122, -INF , P0 ;  /* 0xff8000007a7a7808 */ /* 0x000fe40000000000 */
[----:B------:R-:W-:Y:S02]  /*6070*/  ISETP.GE.AND P4, PT, R251, R219, PT ;  /* 0x000000dbfb00720c */ /* 0x000fe40003f86270 */
[----:B------:R-:W-:-:S02]  /*6080*/  FSEL R251, R127, -INF , !P1 ;  /* 0xff8000007ffb7808 */ /* 0x000fc40004800000 */
[-C--:B------:R-:W-:Y:S02]  /*6090*/  ISETP.GE.AND P0, PT, R249, R220.reuse, PT ;  /* 0x000000dcf900720c */ /* 0x080fe40003f06270 */
[----:B------:R-:W-:Y:S02]  /*60a0*/  FSEL R123, R123, -INF , P2 ;  /* 0xff8000007b7b7808 */ /* 0x000fe40001000000 */
[----:B------:R-:W-:Y:S02]  /*60b0*/  FMNMX3.FTZ R7, R6, R31, R37, !PT ;  /* 0x0000001f06077276 */ /* 0x000fe40007810025 */
[----:B------:R-:W-:Y:S02]  /*60c0*/  ISETP.GE.AND P1, PT, R189, R219, PT ;  /* 0x000000dbbd00720c */ /* 0x000fe40003f26270 */
[----:B------:R-:W-:Y:S02]  /*60d0*/  FSEL R189, R122, -INF , !P5 ;  /* 0xff8000007abd7808 */ /* 0x000fe40006800000 */
        /* <DEDUP_REMOVED lines=31> */
[----:B------:R-:W-:Y:S02]  /*62d0*/  ISETP.GE.AND P3, PT, R203, R220, PT ;  /* 0x000000dccb00720c */ /* 0x000fe40003f66270 */
        /* <DEDUP_REMOVED lines=40> */
[----:B------:R-:W-:-:S02]  /*6560*/  FSEL R86, R86, -INF , P0 ;  /* 0xff80000056567808 */ /* 0x000fc40000000000 */
[----:B------:R-:W-:Y:S02]  /*6570*/  ISETP.GE.AND P4, PT, R165, R219, PT ;  /* 0x000000dba500720c */ /* 0x000fe40003f86270 */
[----:B------:R-:W-:Y:S02]  /*6580*/  FSEL R165, R91, -INF , !P1 ;  /* 0xff8000005ba57808 */ /* 0x000fe40004800000 */
[----:B------:R-:W-:Y:S02]  /*6590*/  FSEL R87, R87, -INF , P2 ;  /* 0xff80000057577808 */ /* 0x000fe40001000000 */
[----:B------:R-:W-:Y:S02]  /*65a0*/  FMNMX3.FTZ R6, R6, R241, R207, !PT ;  /* 0x000000f106067276 */ /* 0x000fe400078100cf */
[C---:B------:R-:W-:Y:S02]  /*65b0*/  ISETP.GE.AND P3, PT, R161.reuse, R220, PT ;  /* 0x000000dca100720c */ /* 0x040fe40003f66270 */
[----:B------:R-:W-:-:S02]  /*65c0*/  ISETP.GE.AND P1, PT, R161, R219, PT ;  /* 0x000000dba100720c */ /* 0x000fc40003f26270 */
[-C--:B------:R-:W-:Y:S02]  /*65d0*/  ISETP.GE.AND P2, PT, R139, R220.reuse, PT ;  /* 0x000000dc8b00720c */ /* 0x080fe40003f46270 */
[----:B------:R-:W-:Y:S02]  /*65e0*/  FSEL R161, R86, -INF , !P5 ;  /* 0xff80000056a17808 */ /* 0x000fe40006800000 */
[C---:B------:R-:W-:Y:S02]  /*65f0*/  ISETP.GE.AND P0, PT, R155.reuse, R220, PT ;  /* 0x000000dc9b00720c */ /* 0x040fe40003f06270 */
[----:B------:R-:W-:Y:S02]  /*6600*/  ISETP.GE.AND P5, PT, R155, R219, PT ;  /* 0x000000db9b00720c */ /* 0x000fe40003fa6270 */
[----:B------:R-:W-:Y:S02]  /*6610*/  FSEL R155, R87, -INF , !P4 ;  /* 0xff800000579b7808 */ /* 0x000fe40006000000 */
[----:B------:R-:W-:-:S02]  /*6620*/  FMNMX3.FTZ R6, R6, R201, R205, !PT ;  /* 0x000000c906067276 */ /* 0x000fc400078100cd */
[-C--:B------:R-:W-:Y:S02]  /*6630*/  ISETP.GE.AND P4, PT, R147, R220.reuse, PT ;  /* 0x000000dc9300720c */ /* 0x080fe40003f86270 */
[----:B------:R-:W-:Y:S02]  /*6640*/  FSEL R78, R78, -INF , P2 ;  /* 0xff8000004e4e7808 */ /* 0x000fe40001000000 */
[----:B------:R-:W-:Y:S02]  /*6650*/  FSEL R82, R82, -INF , P3 ;  /* 0xff80000052527808 */ /* 0x000fe40001800000 */
[----:B------:R-:W-:Y:S02]  /*6660*/  ISETP.GE.AND P2, PT, R166, R220, PT ;  /* 0x000000dca600720c */ /* 0x000fe40003f46270 */
[----:B------:R-:W-:Y:S02]  /*6670*/  FMNMX3.FTZ R6, R6, R203, R199, !PT ;  /* 0x000000cb06067276 */ /* 0x000fe400078100c7 */
[----:B------:R-:W-:-:S02]  /*6680*/  ISETP.GE.AND P3, PT, R139, R219, PT ;  /* 0x000000db8b00720c */ /* 0x000fc40003f66270 */
[----:B------:R-:W-:Y:S02]  /*6690*/  FSEL R79, R79, -INF , P4 ;  /* 0xff8000004f4f7808 */ /* 0x000fe40002000000 */
[----:B------:R-:W-:Y:S02]  /*66a0*/  FSEL R139, R82, -INF , !P1 ;  /* 0xff800000528b7808 */ /* 0x000fe40004800000 */
[----:B------:R-:W-:Y:S02]  /*66b0*/  FSEL R83, R83, -INF , P0 ;  /* 0xff80000053537808 */ /* 0x000fe40000000000 */
[----:B------:R-:W-:Y:S02]  /*66c0*/  ISETP.GE.AND P4, PT, R164, R220, PT ;  /* 0x000000dca400720c */ /* 0x000fe40003f86270 */
[----:B------:R-:W-:Y:S02]  /*66d0*/  FSEL R75, R75, -INF , P2 ;  /* 0xff8000004b4b7808 */ /* 0x000fe40001000000 */
[----:B------:R-:W-:-:S02]  /*66e0*/  ISETP.GE.AND P1, PT, R147, R219, PT ;  /* 0x000000db9300720c */ /* 0x000fc40003f26270 */
[-C--:B------:R-:W-:Y:S02]  /*66f0*/  ISETP.GE.AND P0, PT, R137, R220.reuse, PT ;  /* 0x000000dc8900720c */ /* 0x080fe40003f06270 */
[----:B------:R-:W-:Y:S02]  /*6700*/  ISETP.GE.AND P2, PT, R162, R220, PT ;  /* 0x000000dca200720c */ /* 0x000fe40003f46270 */
[----:B------:R-:W-:Y:S02]  /*6710*/  FMNMX3.FTZ R6, R6, R197, R191, !PT ;  /* 0x000000c506067276 */ /* 0x000fe400078100bf */
[----:B------:R-:W-:Y:S02]  /*6720*/  FSEL R147, R83, -INF , !P5 ;  /* 0xff80000053937808 */ /* 0x000fe40006800000 */
[----:B------:R-:W-:Y:S02]  /*6730*/  FSEL R70, R70, -INF , P4 ;  /* 0xff80000046467808 */ /* 0x000fe40002000000 */
[----:B------:R-:W-:-:S02]  /*6740*/  ISETP.GE.AND P5, PT, R137, R219, PT ;  /* 0x000000db8900720c */ /* 0x000fc40003fa6270 */
[----:B------:R-:W-:Y:S02]  /*6750*/  FSEL R74, R74, -INF , P0 ;  /* 0xff8000004a4a7808 */ /* 0x000fe40000000000 */
[----:B------:R-:W-:Y:S02]  /*6760*/  FSEL R131, R79, -INF , !P1 ;  /* 0xff8000004f837808 */ /* 0x000fe40004800000 */
[-C--:B------:R-:W-:Y:S02]  /*6770*/  ISETP.GE.AND P4, PT, R162, R219.reuse, PT ;  /* 0x000000dba200720c */ /* 0x080fe40003f86270 */
[----:B------:R-:W-:Y:S02]  /*6780*/  FSEL R66, R66, -INF , P2 ;  /* 0xff80000042427808 */ /* 0x000fe40001000000 */
[----:B------:R-:W-:Y:S02]  /*6790*/  ISETP.GE.AND P1, PT, R164, R219, PT ;  /* 0x000000dba400720c */ /* 0x000fe40003f26270 */
[----:B------:R-:W-:-:S02]  /*67a0*/  ISETP.GE.AND P0, PT, R163, R220, PT ;  /* 0x000000dca300720c */ /* 0x000fc40003f06270 */
[----:B------:R-:W-:Y:S02]  /*67b0*/  ISETP.GE.AND P2, PT, R157, R220, PT ;  /* 0x000000dc9d00720c */ /* 0x000fe40003f46270 */
[----:B------:R-:W-:Y:S01]  /*67c0*/  FMNMX3.FTZ R6, R6, R183, R181, !PT ;  /* 0x000000b706067276 */ /* 0x000fe200078100b5 */
[----:B------:R-:W-:Y:S01]  /*67d0*/  FFMA.FTZ R101, R117, R133, -R22 ;  /* 0x0000008575657223 */ /* 0x000fe20000010816 */
[----:B------:R-:W-:Y:S02]  /*67e0*/  FSEL R127, R74, -INF , !P5 ;  /* 0xff8000004a7f7808 */ /* 0x000fe40006800000 */
[----:B------:R-:W-:Y:S02]  /*67f0*/  FSEL R107, R66, -INF , !P4 ;  /* 0xff800000426b7808 */ /* 0x000fe40006000000 */
[----:B------:R-:W-:Y:S02]  /*6800*/  ISETP.GE.AND P5, PT, R163, R219, PT ;  /* 0x000000dba300720c */ /* 0x000fe40003fa6270 */
[----:B------:R-:W-:-:S02]  /*6810*/  FSEL R71, R71, -INF , P0 ;  /* 0xff80000047477808 */ /* 0x000fc40000000000 */
[----:B------:R-:W-:Y:S02]  /*6820*/  FSEL R117, R70, -INF , !P1 ;  /* 0xff80000046757808 */ /* 0x000fe40004800000 */
[----:B------:R-:W-:Y:S02]  /*6830*/  ISETP.GE.AND P4, PT, R157, R219, PT ;  /* 0x000000db9d00720c */ /* 0x000fe40003f86270 */
[----:B------:R-:W-:Y:S02]  /*6840*/  FSEL R63, R63, -INF , P2 ;  /* 0xff8000003f3f7808 */ /* 0x000fe40001000000 */
[----:B------:R-:W-:Y:S02]  /*6850*/  FMNMX3.FTZ R6, R6, R179, R173, !PT ;  /* 0x000000b306067276 */ /* 0x000fe400078100ad */
[-C--:B------:R-:W-:Y:S02]  /*6860*/  ISETP.GE.AND P1, PT, R158, R220.reuse, PT ;  /* 0x000000dc9e00720c */ /* 0x080fe40003f26270 */
[----:B------:R-:W-:-:S02]  /*6870*/  ISETP.GE.AND P2, PT, R153, R220, PT ;  /* 0x000000dc9900720c */ /* 0x000fc40003f46270 */
[----:B------:R-:W-:Y:S02]  /*6880*/  FSEL R115, R71, -INF , !P5 ;  /* 0xff80000047737808 */ /* 0x000fe40006800000 */
[----:B------:R-:W-:Y:S02]  /*6890*/  FSEL R97, R63, -INF , !P4 ;  /* 0xff8000003f617808 */ /* 0x000fe40006000000 */
[----:B------:R-:W-:Y:S02]  /*68a0*/  FMNMX3.FTZ R6, R6, R165, R161, !PT ;  /* 0x000000a506067276 */ /* 0x000fe400078100a1 */
[-C--:B------:R-:W-:Y:S02]  /*68b0*/  ISETP.GE.AND P5, PT, R158, R219.reuse, PT ;  /* 0x000000db9e00720c */ /* 0x080fe40003fa6270 */
[----:B------:R-:W-:Y:S02]  /*68c0*/  FSEL R62, R62, -INF , P1 ;  /* 0xff8000003e3e7808 */ /* 0x000fe40000800000 */
[----:B------:R-:W-:-:S02]  /*68d0*/  ISETP.GE.AND P4, PT, R153, R219, PT ;  /* 0x000000db9900720c */ /* 0x000fc40003f86270 */
[----:B------:R-:W-:Y:S02]  /*68e0*/  FSEL R53, R54, -INF , P2 ;  /* 0xff80000036357808 */ /* 0x000fe40001000000 */
[----:B------:R-:W-:Y:S02]  /*68f0*/  ISETP.GE.AND P2, PT, R145, R220, PT ;  /* 0x000000dc9100720c */ /* 0x000fe40003f46270 */
[----:B------:R-:W-:Y:S02]  /*6900*/  FSEL R137, R78, -INF , !P3 ;  /* 0xff8000004e897808 */ /* 0x000fe40005800000 */
[----:B------:R-:W-:Y:S02]  /*6910*/  FMNMX3.FTZ R6, R6, R155, R139, !PT ;  /* 0x0000009b06067276 */ /* 0x000fe4000781008b */
[----:B------:R-:W-:Y:S02]  /*6920*/  FSEL R103, R62, -INF , !P5 ;  /* 0xff8000003e677808 */ /* 0x000fe40006800000 */
[----:B------:R-:W-:-:S02]  /*6930*/  FSEL R53, R53, -INF , !P4 ;  /* 0xff80000035357808 */ /* 0x000fc40006000000 */
[-C--:B------:R-:W-:Y:S02]  /*6940*/  ISETP.GE.AND P4, PT, R145, R219.reuse, PT ;  /* 0x000000db9100720c */ /* 0x080fe40003f86270 */
[----:B------:R-:W-:Y:S02]  /*6950*/  FSEL R62, R51, -INF , P2 ;  /* 0xff800000333e7808 */ /* 0x000fe40001000000 */
[----:B------:R-:W-:Y:S02]  /*6960*/  ISETP.GE.AND P3, PT, R166, R219, PT ;  /* 0x000000dba600720c */ /* 0x000fe40003f66270 */
[----:B------:R-:W-:Y:S02]  /*6970*/  FMNMX3.FTZ R6, R6, R147, R137, !PT ;  /* 0x0000009306067276 */ /* 0x000fe40007810089 */
[----:B------:R-:W-:Y:S02]  /*6980*/  ISETP.GE.AND P0, PT, R160, R220, PT ;  /* 0x000000dca000720c */ /* 0x000fe40003f06270 */
[----:B------:R-:W-:-:S02]  /*6990*/  FSEL R62, R62, -INF , !P4 ;  /* 0xff8000003e3e7808 */ /* 0x000fc40006000000 */
[C---:B------:R-:W-:Y:S02]  /*69a0*/  ISETP.GE.AND P2, PT, R0.reuse, R220, PT ;  /* 0x000000dc0000720c */ /* 0x040fe40003f46270 */
[----:B------:R-:W-:Y:S02]  /*69b0*/  ISETP.GE.AND P4, PT, R0, R219, PT ;  /* 0x000000db0000720c */ /* 0x000fe40003f86270 */
[----:B------:R-:W-:Y:S02]  /*69c0*/  FSEL R123, R75, -INF , !P3 ;  /* 0xff8000004b7b7808 */ /* 0x000fe40005800000 */
[----:B------:R-:W-:Y:S02]  /*69d0*/  FMNMX3.FTZ R0, R6, R131, R127, !PT ;  /* 0x0000008306007276 */ /* 0x000fe4000781007f */
[----:B------:R-:W-:Y:S02]  /*69e0*/  ISETP.GE.AND P3, PT, R160, R219, PT ;  /* 0x000000dba000720c */ /* 0x000fe40003f66270 */
[----:B------:R-:W-:-:S02]  /*69f0*/  FSEL R67, R67, -INF , P0 ;  /* 0xff80000043437808 */ /* 0x000fc40000000000 */
[-C--:B------:R-:W-:Y:S02]  /*6a00*/  ISETP.GE.AND P0, PT, R156, R220.reuse, PT ;  /* 0x000000dc9c00720c */ /* 0x080fe40003f06270 */
[----:B------:R-:W-:Y:S02]  /*6a10*/  FMNMX3.FTZ R0, R0, R123, R117, !PT ;  /* 0x0000007b00007276 */ /* 0x000fe40007810075 */
[----:B------:R-:W-:Y:S02]  /*6a20*/  FSEL R111, R67, -INF , !P3 ;  /* 0xff800000436f7808 */ /* 0x000fe40005800000 */
[----:B------:R-:W-:Y:S02]  /*6a30*/  ISETP.GE.AND P3, PT, R156, R219, PT ;  /* 0x000000db9c00720c */ /* 0x000fe40003f66270 */
[----:B------:R-:W-:Y:S02]  /*6a40*/  FSEL R58, R58, -INF , P0 ;  /* 0xff8000003a3a7808 */ /* 0x000fe40000000000 */
[----:B------:R-:W-:-:S02]  /*6a50*/  ISETP.GE.AND P1, PT, R154, R220, PT ;  /* 0x000000dc9a00720c */ /* 0x000fc40003f26270 */
[----:B------:R-:W-:Y:S02]  /*6a60*/  ISETP.GE.AND P0, PT, R152, R220, PT ;  /* 0x000000dc9800720c */ /* 0x000fe40003f06270 */
[----:B------:R-:W-:Y:S02]  /*6a70*/  FMNMX3.FTZ R0, R0, R115, R107, !PT ;  /* 0x0000007300007276 */ /* 0x000fe4000781006b */
[----:B------:R-:W-:Y:S02]  /*6a80*/  FSEL R85, R58, -INF , !P3 ;  /* 0xff8000003a557808 */ /* 0x000fe40005800000 */
[-C--:B------:R-:W-:Y:S02]  /*6a90*/  ISETP.GE.AND P5, PT, R154, R219.reuse, PT ;  /* 0x000000db9a00720c */ /* 0x080fe40003fa6270 */
[----:B------:R-:W-:Y:S02]  /*6aa0*/  ISETP.GE.AND P3, PT, R152, R219, PT ;  /* 0x000000db9800720c */ /* 0x000fe40003f66270 */
[----:B------:R-:W-:-:S02]  /*6ab0*/  FSEL R58, R59, -INF , P1 ;  /* 0xff8000003b3a7808 */ /* 0x000fc40000800000 */
[----:B------:R-:W-:Y:S02]  /*6ac0*/  FSEL R55, R55, -INF , P0 ;  /* 0xff80000037377808 */ /* 0x000fe40000000000 */
[----:B------:R-:W-:Y:S02]  /*6ad0*/  ISETP.GE.AND P1, PT, R146, R220, PT ;  /* 0x000000dc9200720c */ /* 0x000fe40003f26270 */
[----:B------:R-:W-:Y:S02]  /*6ae0*/  FMNMX3.FTZ R0, R0, R111, R103, !PT ;  /* 0x0000006f00007276 */ /* 0x000fe40007810067 */
[----:B------:R-:W-:Y:S02]  /*6af0*/  FSEL R58, R58, -INF , !P5 ;  /* 0xff8000003a3a7808 */ /* 0x000fe40006800000 */
[----:B------:R-:W-:Y:S02]  /*6b00*/  FSEL R60, R55, -INF , !P3 ;  /* 0xff800000373c7808 */ /* 0x000fe40005800000 */
[----:B------:R-:W-:-:S02]  /*6b10*/  ISETP.GE.AND P5, PT, R146, R219, PT ;  /* 0x000000db9200720c */ /* 0x000fc40003fa6270 */
[-C--:B------:R-:W-:Y:S02]  /*6b20*/  ISETP.GE.AND P0, PT, R144, R220.reuse, PT ;  /* 0x000000dc9000720c */ /* 0x080fe40003f06270 */
[----:B------:R-:W-:Y:S02]  /*6b30*/  FSEL R55, R50, -INF , P1 ;  /* 0xff80000032377808 */ /* 0x000fe40000800000 */
[----:B------:R-:W-:Y:S02]  /*6b40*/  FMNMX3.FTZ R0, R0, R97, R85, !PT ;  /* 0x0000006100007276 */ /* 0x000fe40007810055 */
[----:B------:R-:W-:Y:S02]  /*6b50*/  ISETP.GE.AND P1, PT, R143, R220, PT ;  /* 0x000000dc8f00720c */ /* 0x000fe40003f26270 */
[----:B------:R-:W-:Y:S02]  /*6b60*/  ISETP.GE.AND P3, PT, R144, R219, PT ;  /* 0x000000db9000720c */ /* 0x000fe40003f66270 */
[----:B------:R-:W-:-:S02]  /*6b70*/  FSEL R55, R55, -INF , !P5 ;  /* 0xff80000037377808 */ /* 0x000fc40006800000 */
[----:B------:R-:W-:Y:S02]  /*6b80*/  FSEL R57, R46, -INF , P0 ;  /* 0xff8000002e397808 */ /* 0x000fe40000000000 */
[----:B------:R-:W-:Y:S02]  /*6b90*/  FMNMX3.FTZ R0, R0, R58, R53, !PT ;  /* 0x0000003a00007276 */ /* 0x000fe40007810035 */
[----:B------:R-:W-:Y:S02]  /*6ba0*/  ISETP.GE.AND P0, PT, R64, R220, PT ;  /* 0x000000dc4000720c */ /* 0x000fe40003f06270 */
[----:B------:R-:W-:Y:S02]  /*6bb0*/  FSEL R83, R47, -INF , P1 ;  /* 0xff8000002f537808 */ /* 0x000fe40000800000 */
[----:B------:R-:W-:Y:S02]  /*6bc0*/  ISETP.GE.AND P5, PT, R143, R219, PT ;  /* 0x000000db8f00720c */ /* 0x000fe40003fa6270 */
[----:B------:R-:W-:-:S02]  /*6bd0*/  FSEL R57, R57, -INF , !P3 ;  /* 0xff80000039397808 */ /* 0x000fc40005800000 */
[----:B------:R-:W-:Y:S02]  /*6be0*/  ISETP.GE.AND P1, PT, R65, R220, PT ;  /* 0x000000dc4100720c */ /* 0x000fe40003f26270 */
[----:B------:R-:W-:Y:S02]  /*6bf0*/  FSEL R81, R42, -INF , P2 ;  /* 0xff8000002a517808 */ /* 0x000fe40001000000 */
[----:B------:R-:W-:Y:S02]  /*6c00*/  FMNMX3.FTZ R0, R0, R60, R55, !PT ;  /* 0x0000003c00007276 */ /* 0x000fe40007810037 */
[----:B------:R-:W-:Y:S02]  /*6c10*/  FSEL R43, R43, -INF , P0 ;  /* 0xff8000002b2b7808 */ /* 0x000fe40000000000 */
[-C--:B------:R-:W-:Y:S02]  /*6c20*/  ISETP.GE.AND P3, PT, R64, R219.reuse, PT ;  /* 0x000000db4000720c */ /* 0x080fe40003f66270 */
[----:B------:R-:W-:-:S02]  /*6c30*/  ISETP.GE.AND P2, PT, R65, R219, PT ;  /* 0x000000db4100720c */ /* 0x000fc40003f46270 */
[----:B------:R-:W-:Y:S02]  /*6c40*/  ISETP.GE.AND P0, PT, R61, R220, PT ;  /* 0x000000dc3d00720c */ /* 0x000fe40003f06270 */
[----:B------:R-:W-:Y:S02]  /*6c50*/  FSEL R38, R38, -INF , P1 ;  /* 0xff80000026267808 */ /* 0x000fe40000800000 */
[----:B------:R-:W-:Y:S02]  /*6c60*/  FSEL R83, R83, -INF , !P5 ;  /* 0xff80000053537808 */ /* 0x000fe40006800000 */
[----:B------:R-:W-:Y:S02]  /*6c70*/  FSEL R81, R81, -INF , !P4 ;  /* 0xff80000051517808 */ /* 0x000fe40006000000 */
[----:B------:R-:W-:Y:S02]  /*6c80*/  FMNMX3.FTZ R0, R0, R62, R57, !PT ;  /* 0x0000003e00007276 */ /* 0x000fe40007810039 */
[----:B------:R-:W-:-:S02]  /*6c90*/  ISETP.GE.AND P1, PT, R61, R219, PT ;  /* 0x000000db3d00720c */ /* 0x000fc40003f26270 */
[----:B------:R-:W-:Y:S02]  /*6ca0*/  FSEL R39, R39, -INF , P0 ;  /* 0xff80000027277808 */ /* 0x000fe40000000000 */
[----:B------:R-:W-:Y:S02]  /*6cb0*/  FSEL R79, R43, -INF , !P3 ;  /* 0xff8000002b4f7808 */ /* 0x000fe40005800000 */
[----:B------:R-:W-:Y:S02]  /*6cc0*/  FSEL R77, R38, -INF , !P2 ;  /* 0xff800000264d7808 */ /* 0x000fe40005000000 */
[----:B------:R-:W-:Y:S02]  /*6cd0*/  FMNMX3.FTZ R0, R0, R83, R81, !PT ;  /* 0x0000005300007276 */ /* 0x000fe40007810051 */
[----:B------:R-:W-:Y:S02]  /*6ce0*/  FSEL R75, R39, -INF , !P1 ;  /* 0xff800000274b7808 */ /* 0x000fe40004800000 */
[----:B------:R-:W-:-:S04]  /*6cf0*/  FMNMX3.FTZ R0, R0, R79, R77, !PT ;  /* 0x0000004f00007276 */ /* 0x000fc8000781004d */
[----:B------:R-:W-:-:S05]  /*6d00*/  FMNMX.FTZ R0, R75, R0, !PT ;  /* 0x000000004b007209 */ /* 0x000fca0007810000 */
[----:B------:R-:W1:Y:S01]  /*6d10*/  SHFL.BFLY PT, R7, R0, 0x2, 0x1f ;  /* 0x0c401f0000077f89 */ /* 0x000e6200000e0000 */
[----:B------:R-:W-:Y:S01]  /*6d20*/  FFMA.FTZ R67, R4, R133, -R22 ;  /* 0x0000008504437223 */ /* 0x000fe20000010816 */
[----:B------:R-:W-:Y:S01]  /*6d30*/  IMAD.SHL.U32 R138, R138, 0x100, RZ ;  /* 0x000001008a8a7824 */ /* 0x000fe200078e00ff */
[----:B-1----:R-:W-:-:S05]  /*6d40*/  FMNMX.FTZ R4, R0, R7, !PT ;  /* 0x0000000700047209 */ /* 0x002fca0007810000 */
[----:B------:R-:W1:Y:S01]  /*6d50*/  SHFL.BFLY PT, R7, R4, 0x1, 0x1f ;  /* 0x0c201f0004077f89 */ /* 0x000e6200000e0000 */
[-CC-:B------:R-:W-:Y:S01]  /*6d60*/  FFMA.FTZ R59, R5, R133.reuse, -R22.reuse ;  /* 0x00000085053b7223 */ /* 0x180fe20000010816 */
[----:B------:R-:W-:Y:S02]  /*6d70*/  LOP3.LUT R5, R138, 0x100, RZ, 0xc0, !PT ;  /* 0x000001008a057812 */ /* 0x000fe400078ec0ff */
[----:B------:R-:W-:Y:S01]  /*6d80*/  ISETP.NE.AND P2, PT, R196, RZ, PT ;  /* 0x000000ffc400720c */ /* 0x000fe20003f45270 */
[----:B------:R-:W-:-:S03]  /*6d90*/  FFMA.FTZ R61, R21, R133, -R22 ;  /* 0x00000085153d7223 */ /* 0x000fc60000010816 */
[----:B------:R-:W-:Y:S02]  /*6da0*/  SEL R21, R195, 0xffffffe0, !P2 ;  /* 0xffffffe0c3157807 */ /* 0x000fe40005000000 */
[----:B-1----:R-:W-:Y:S02]  /*6db0*/  FMNMX.FTZ R0, R4, R7, !PT ;  /* 0x0000000704007209 */ /* 0x002fe40007810000 */
[----:B------:R-:W-:-:S04]  /*6dc0*/  LOP3.LUT R4, R5, 0x20, R212, 0xf8, !PT ;  /* 0x0000002005047812 */ /* 0x000fc800078ef8d4 */
[----:B------:R-:W-:-:S05]  /*6dd0*/  LOP3.LUT R5, R4, R149, RZ, 0xfc, !PT ;  /* 0x0000009504057212 */ /* 0x000fca00078efcff */
[----:B------:R-:W-:Y:S02]  /*6de0*/  IMAD R64, R5, 0x2, R210 ;  /* 0x0000000205407824 */ /* 0x000fe400078e02d2 */
[----:B------:R-:W-:Y:S01]  /*6df0*/  FMUL.FTZ R66, R133, R0 ;  /* 0x0000000085427220 */ /* 0x000fe20000410000 */
[----:B------:R-:W-:Y:S02]  /*6e00*/  FSETP.NEU.FTZ.AND P0, PT, R0, -INF , PT ;  /* 0xff8000000000780b */ /* 0x000fe40003f1d000 */
[----:B------:R-:W1:Y:S01]  /*6e10*/  LDSM.16.MT88.4 R4, [R64+0x5000] ;  /* 0x005000004004783b */ /* 0x000e620000004200 */
[----:B------:R-:W-:Y:S01]  /*6e20*/  IMAD.IADD R82, R64, 0x1, R21 ;  /* 0x0000000140527824 */ /* 0x000fe200078e0215 */
[----:B------:R-:W-:Y:S01]  /*6e30*/  FSEL R66, R66, RZ, P0 ;  /* 0x000000ff42427208 */ /* 0x000fe20000000000 */
[-CC-:B------:R-:W-:Y:S01]  /*6e40*/  FFMA.FTZ R70, R12, R133.reuse, -R22.reuse ;  /* 0x000000850c467223 */ /* 0x180fe20000010816 */
[-CC-:B------:R-:W-:Y:S01]  /*6e50*/  FFMA.FTZ R43, R13, R133.reuse, -R22.reuse ;  /* 0x000000850d2b7223 */ /* 0x180fe20000010816 */
[-CC-:B------:R-:W-:Y:S01]  /*6e60*/  FFMA.FTZ R78, R124, R133.reuse, -R22.reuse ;  /* 0x000000857c4e7223 */ /* 0x180fe20000010816 */
[----:B------:R-:W2:Y:S01]  /*6e70*/  LDSM.16.MT88.4 R12, [R82+0x5000] ;  /* 0x00500000520c783b */ /* 0x000ea20000004200 */
        /* <DEDUP_REMOVED lines=8> */
[----:B------:R-:W-:Y:S01]  /*6f00*/  MUFU.EX2 R120, R120 ;  /* 0x0000007800787308 */ /* 0x000fe20000000800 */
[-C--:B------:R-:W-:Y:S01]  /*6f10*/  FFMA.FTZ R72, R16, R133.reuse, -R22 ;  /* 0x0000008510487223 */ /* 0x080fe20000010816 */
[----:B------:R-:W-:-:S02]  /*6f20*/  FFMA.FTZ R153, R17, R133, -R66 ;  /* 0x0000008511997223 */ /* 0x000fc40000010842 */
[----:B------:R-:W3:Y:S04]  /*6f30*/  LDSM.16.MT88.4 R16, [R64+0x5400] ;  /* 0x005400004010783b */ /* 0x000ee80000004200 */
[----:B------:R-:W4:Y:S08]  /*6f40*/  MUFU.EX2 R129, R129 ;  /* 0x0000008100817308 */ /* 0x000f300000000800 */
[----:B------:R-:W-:Y:S08]  /*6f50*/  MUFU.EX2 R125, R125 ;  /* 0x0000007d007d7308 */ /* 0x000ff00000000800 */
[----:B------:R-:W5:Y:S08]  /*6f60*/  MUFU.EX2 R116, R116 ;  /* 0x0000007400747308 */ /* 0x000f700000000800 */
[----:B------:R-:W-:Y:S08]  /*6f70*/  MUFU.EX2 R126, R126 ;  /* 0x0000007e007e7308 */ /* 0x000ff00000000800 */
[----:B------:R-:W1:Y:S08]  /*6f80*/  MUFU.EX2 R163, R163 ;  /* 0x000000a300a37308 */ /* 0x000e700000000800 */
[----:B------:R-:W-:Y:S08]  /*6f90*/  MUFU.EX2 R157, R157 ;  /* 0x0000009d009d7308 */ /* 0x000ff00000000800 */
[----:B------:R-:W2:Y:S01]  /*6fa0*/  MUFU.EX2 R124, R124 ;  /* 0x0000007c007c7308 */ /* 0x000ea20000000800 */
[-CC-:B------:R-:W-:Y:S01]  /*6fb0*/  FFMA.FTZ R69, R32, R133.reuse, -R22.reuse ;  /* 0x0000008520457223 */ /* 0x180fe20000010816 */
[----:B------:R-:W-:-:S02]  /*6fc0*/  FFMA.FTZ R65, R33, R133, -R22 ;  /* 0x0000008521417223 */ /* 0x000fc40000010816 */
[----:B------:R-:W3:Y:S01]  /*6fd0*/  LDSM.16.MT88.4 R32, [R82+0x5400] ;  /* 0x005400005220783b */ /* 0x000ee20000004200 */
[-CC-:B------:R-:W-:Y:S01]  /*6fe0*/  FFMA.FTZ R121, R121, R133.reuse, -R22.reuse ;  /* 0x0000008579797223 */ /* 0x180fe20000010816 */
[-CC-:B------:R-:W-:Y:S01]  /*6ff0*/  FFMA.FTZ R112, R112, R133.reuse, -R22.reuse ;  /* 0x0000008570707223 */ /* 0x180fe20000010816 */
[-CC-:B------:R-:W-:Y:S01]  /*7000*/  FFMA.FTZ R108, R108, R133.reuse, -R22.reuse ;  /* 0x000000856c6c7223 */ /* 0x180fe20000010816 */
[-C--:B------:R-:W-:Y:S01]  /*7010*/  FFMA.FTZ R113, R113, R133.reuse, -R22 ;  /* 0x0000008571717223 */ /* 0x080fe20000010816 */
[-CC-:B------:R-:W-:Y:S01]  /*7020*/  FFMA.FTZ R118, R27, R133.reuse, -R66.reuse ;  /* 0x000000851b767223 */ /* 0x180fe20000010842 */
[-CC-:B------:R-:W-:Y:S01]  /*7030*/  FFMA.FTZ R114, R9, R133.reuse, -R66.reuse ;  /* 0x0000008509727223 */ /* 0x180fe20000010842 */
[-C--:B------:R-:W-:Y:S01]  /*7040*/  FFMA.FTZ R145, R31, R133.reuse, -R66 ;  /* 0x000000851f917223 */ /* 0x080fe20000010842 */
[-CC-:B------:R-:W-:Y:S01]  /*7050*/  FFMA.FTZ R74, R24, R133.reuse, -R22.reuse ;  /* 0x00000085184a7223 */ /* 0x180fe20000010816 */
[----:B------:R-:W-:Y:S01]  /*7060*/  FFMA.FTZ R63, R25, R133, -R22 ;  /* 0x00000085193f7223 */ /* 0x000fe20000010816 */
[----:B----4-:R-:W-:-:S02]  /*7070*/  F2FP.BF16.F32.PACK_AB R24, R129, R120 ;  /* 0x000000788118723e */ /* 0x010fc400000010ff */
[----:B-----5:R-:W-:Y:S02]  /*7080*/  F2FP.BF16.F32.PACK_AB R26, R116, R125 ;  /* 0x0000007d741a723e */ /* 0x020fe400000010ff */
[----:B-1----:R-:W-:Y:S02]  /*7090*/  F2FP.BF16.F32.PACK_AB R25, R163, R126 ;  /* 0x0000007ea319723e */ /* 0x002fe400000010ff */
[----:B--2---:R-:W-:Y:S01]  /*70a0*/  F2FP.BF16.F32.PACK_AB R27, R124, R157 ;  /* 0x0000009d7c1b723e */ /* 0x004fe200000010ff */
[----:B------:R-:W-:Y:S01]  /*70b0*/  MUFU.EX2 R121, R121 ;  /* 0x0000007900797308 */ /* 0x000fe20000000800 */
[----:B------:R-:W-:-:S07]  /*70c0*/  FFMA.FTZ R68, R8, R133, -R22 ;  /* 0x0000008508447223 */ /* 0x000fce0000010816 */
[----:B------:R-:W1:Y:S01]  /*70d0*/  MUFU.EX2 R112, R112 ;  /* 0x0000007000707308 */ /* 0x000e620000000800 */
[C---:B------:R-:W-:Y:S07]  /*70e0*/  HMMA.16816.F32.BF16 R8, R24.reuse, R4, RZ ;  /* 0x000000041808723c */ /* 0x040fee00000418ff */
[----:B------:R-:W-:Y:S01]  /*70f0*/  MUFU.EX2 R108, R108 ;  /* 0x0000006c006c7308 */ /* 0x000fe20000000800 */
[C---:B------:R-:W-:Y:S07]  /*7100*/  HMMA.16816.F32.BF16 R4, R24.reuse, R6, RZ ;  /* 0x000000061804723c */ /* 0x040fee00000418ff */
[----:B------:R-:W2:Y:S08]  /*7110*/  MUFU.EX2 R113, R113 ;  /* 0x0000007100717308 */ /* 0x000eb00000000800 */
[----:B------:R-:W-:Y:S08]  /*7120*/  MUFU.EX2 R153, R153 ;  /* 0x0000009900997308 */ /* 0x000ff00000000800 */
[----:B------:R-:W4:Y:S08]  /*7130*/  MUFU.EX2 R118, R118 ;  /* 0x0000007600767308 */ /* 0x000f300000000800 */
[----:B------:R-:W-:Y:S08]  /*7140*/  MUFU.EX2 R114, R114 ;  /* 0x0000007200727308 */ /* 0x000ff00000000800 */
[----:B------:R-:W5:Y:S01]  /*7150*/  MUFU.EX2 R145, R145 ;  /* 0x0000009100917308 */ /* 0x000f620000000800 */
[-CC-:B------:R-:W-:Y:S01]  /*7160*/  FFMA.FTZ R76, R28, R133.reuse, -R22.reuse ;  /* 0x000000851c4c7223 */ /* 0x180fe20000010816 */
[-C--:B------:R-:W-:Y:S01]  /*7170*/  FFMA.FTZ R90, R29, R133.reuse, -R22 ;  /* 0x000000851d5a7223 */ /* 0x080fe20000010816 */
[----:B------:R-:W-:Y:S01]  /*7180*/  FFMA.FTZ R143, R37, R133, -R66 ;  /* 0x00000085258f7223 */ /* 0x000fe20000010842 */
[----:B------:R-:W-:Y:S01]  /*7190*/  HMMA.16816.F32.BF16 R28, R24, R12, RZ ;  /* 0x0000000c181c723c */ /* 0x000fe200000418ff */
[----:B------:R-:W3:Y:S01]  /*71a0*/  LDSM.16.MT88.4 R36, [R64+0x5800] ;  /* 0x005800004024783b */ /* 0x000ee20000004200 */
[----:B-1----:R-:W-:-:S06]  /*71b0*/  F2FP.BF16.F32.PACK_AB R12, R112, R121 ;  /* 0x00000079700c723e */ /* 0x002fcc00000010ff */
[----:B------:R-:W-:Y:S01]  /*71c0*/  HMMA.16816.F32.BF16 R24, R24, R14, RZ ;  /* 0x0000000e1818723c */ /* 0x000fe200000418ff */
[----:B--2---:R-:W-:Y:S02]  /*71d0*/  F2FP.BF16.F32.PACK_AB R14, R113, R108 ;  /* 0x0000006c710e723e */ /* 0x004fe400000010ff */
[----:B----4-:R-:W-:Y:S02]  /*71e0*/  F2FP.BF16.F32.PACK_AB R13, R118, R153 ;  /* 0x00000099760d723e */ /* 0x010fe400000010ff */
        /* <DEDUP_REMOVED lines=8> */
[C---:B---3--:R-:W-:Y:S01]  /*7270*/  HMMA.16816.F32.BF16 R8, R12.reuse, R16, R8 ;  /* 0x000000100c08723c */ /* 0x048fe20000041808 */
[----:B------:R-:W-:Y:S07]  /*7280*/  MUFU.EX2 R104, R104 ;  /* 0x0000006800687308 */ /* 0x000fee0000000800 */
[C---:B------:R-:W-:Y:S01]  /*7290*/  HMMA.16816.F32.BF16 R4, R12.reuse, R18, R4 ;  /* 0x000000120c04723c */ /* 0x040fe20000041804 */
[----:B------:R-:W1:Y:S01]  /*72a0*/  LDSM.16.MT88.4 R16, [R82+0x5800] ;  /* 0x005800005210783b */ /* 0x000e620000004200 */
[----:B------:R-:W2:Y:S08]  /*72b0*/  MUFU.EX2 R109, R109 ;  /* 0x0000006d006d7308 */ /* 0x000eb00000000800 */
[----:B------:R-:W-:Y:S01]  /*72c0*/  MUFU.EX2 R100, R100 ;  /* 0x0000006400647308 */ /* 0x000fe20000000800 */
[C---:B------:R-:W-:Y:S07]  /*72d0*/  HMMA.16816.F32.BF16 R28, R12.reuse, R32, R28 ;  /* 0x000000200c1c723c */ /* 0x040fee000004181c */
[----:B------:R-:W3:Y:S01]  /*72e0*/  MUFU.EX2 R105, R105 ;  /* 0x0000006900697308 */ /* 0x000ee20000000800 */
[----:B------:R-:W-:Y:S01]  /*72f0*/  HMMA.16816.F32.BF16 R24, R12, R34, R24 ;  /* 0x000000220c18723c */ /* 0x000fe20000041818 */
[----:B------:R-:W4:Y:S06]  /*7300*/  LDSM.16.MT88.4 R32, [R64+0x5c00] ;  /* 0x005c00004020783b */ /* 0x000f2c0000004200 */
        /* <DEDUP_REMOVED lines=12> */
[----:B--2---:R-:W-:-:S02]  /*73d0*/  F2FP.BF16.F32.PACK_AB R12, R109, R104 ;  /* 0x000000686d0c723e */ /* 0x004fc400000010ff */
[----:B---3--:R-:W-:Y:S02]  /*73e0*/  F2FP.BF16.F32.PACK_AB R14, R105, R100 ;  /* 0x00000064690e723e */ /* 0x008fe400000010ff */
[----:B-----5:R-:W-:Y:S02]  /*73f0*/  F2FP.BF16.F32.PACK_AB R13, R106, R143 ;  /* 0x0000008f6a0d723e */ /* 0x020fe400000010ff */
[----:B-1----:R-:W-:Y:S01]  /*7400*/  F2FP.BF16.F32.PACK_AB R15, R141, R110 ;  /* 0x0000006e8d0f723e */ /* 0x002fe200000010ff */
[----:B------:R-:W-:Y:S06]  /*7410*/  MUFU.EX2 R101, R101 ;  /* 0x0000006500657308 */ /* 0x000fec0000000800 */
[C---:B------:R-:W-:Y:S02]  /*7420*/  HMMA.16816.F32.BF16 R8, R12.reuse, R36, R8 ;  /* 0x000000240c08723c */ /* 0x040fe40000041808 */
[----:B------:R-:W1:Y:S06]  /*7430*/  MUFU.EX2 R96, R96 ;  /* 0x0000006000607308 */ /* 0x000e6c0000000800 */
[C---:B------:R-:W-:Y:S01]  /*7440*/  HMMA.16816.F32.BF16 R4, R12.reuse, R38, R4 ;  /* 0x000000260c04723c */ /* 0x040fe20000041804 */
[----:B------:R-:W2:Y:S01]  /*7450*/  LDSM.16.MT88.4 R36, [R82+0x5c00] ;  /* 0x005c00005224783b */ /* 0x000ea20000004200 */
[----:B------:R-:W-:Y:S08]  /*7460*/  MUFU.EX2 R99, R99 ;  /* 0x0000006300637308 */ /* 0x000ff00000000800 */
[----:B------:R-:W3:Y:S08]  /*7470*/  MUFU.EX2 R94, R94 ;  /* 0x0000005e005e7308 */ /* 0x000ef00000000800 */
[----:B------:R-:W-:Y:S08]  /*7480*/  MUFU.EX2 R171, R171 ;  /* 0x000000ab00ab7308 */ /* 0x000ff00000000800 */
[----:B------:R-:W5:Y:S08]  /*7490*/  MUFU.EX2 R122, R122 ;  /* 0x0000007a007a7308 */ /* 0x000f700000000800 */
[----:B------:R-:W-:Y:S08]  /*74a0*/  MUFU.EX2 R128, R128 ;  /* 0x0000008000807308 */ /* 0x000ff00000000800 */
[----:B------:R-:W4:Y:S01]  /*74b0*/  MUFU.EX2 R169, R169 ;  /* 0x000000a900a97308 */ /* 0x000f220000000800 */
[C---:B------:R-:W-:Y:S08]  /*74c0*/  HMMA.16816.F32.BF16 R28, R12.reuse, R16, R28 ;  /* 0x000000100c1c723c */ /* 0x040ff0000004181c */
[----:B------:R-:W-:Y:S01]  /*74d0*/  HMMA.16816.F32.BF16 R24, R12, R18, R24 ;  /* 0x000000120c18723c */ /* 0x000fe20000041818 */
[----:B-1----:R-:W-:Y:S01]  /*74e0*/  F2FP.BF16.F32.PACK_AB R12, R96, R101 ;  /* 0x00000065600c723e */ /* 0x002fe200000010ff */
[----:B------:R-:W1:Y:S01]  /*74f0*/  LDSM.16.MT88.4 R16, [R64+0x6000] ;  /* 0x006000004010783b */ /* 0x000e620000004200 */
[----:B---3--:R-:W-:-:S02]  /*7500*/  F2FP.BF16.F32.PACK_AB R14, R94, R99 ;  /* 0x000000635e0e723e */ /* 0x008fc400000010ff */
[----:B-----5:R-:W-:Y:S02]  /*7510*/  F2FP.BF16.F32.PACK_AB R13, R122, R171 ;  /* 0x000000ab7a0d723e */ /* 0x020fe400000010ff */
[----:B----4-:R-:W-:Y:S01]  /*7520*/  F2FP.BF16.F32.PACK_AB R15, R169, R128 ;  /* 0x00000080a90f723e */ /* 0x010fe200000010ff */
[-CC-:B------:R-:W-:Y:S01]  /*7530*/  FFMA.FTZ R119, R175, R133.reuse, -R22.reuse ;  /* 0x00000085af777223 */ /* 0x180fe20000010816 */
[-CC-:B------:R-:W-:Y:S01]  /*7540*/  FFMA.FTZ R92, R246, R133.reuse, -R22.reuse ;  /* 0x00000085f65c7223 */ /* 0x180fe20000010816 */
[-CC-:B------:R-:W-:Y:S01]  /*7550*/  FFMA.FTZ R95, R244, R133.reuse, -R22.reuse ;  /* 0x00000085f45f7223 */ /* 0x180fe20000010816 */
[----:B------:R-:W-:-:S03]  /*7560*/  FFMA.FTZ R88, R242, R133, -R22 ;  /* 0x00000085f2587223 */ /* 0x000fc60000010816 */
[----:B------:R-:W-:Y:S01]  /*7570*/  HMMA.16816.F32.BF16 R8, R12, R32, R8 ;  /* 0x000000200c08723c */ /* 0x000fe20000041808 */
[-C--:B------:R-:W-:Y:S01]  /*7580*/  FFMA.FTZ R91, R234, R133.reuse, -R22 ;  /* 0x00000085ea5b7223 */ /* 0x080fe20000010816 */
[-CC-:B------:R-:W-:Y:S01]  /*7590*/  FFMA.FTZ R177, R177, R133.reuse, -R66.reuse ;  /* 0x00000085b1b17223 */ /* 0x180fe20000010842 */
[-CC-:B------:R-:W-:Y:S01]  /*75a0*/  FFMA.FTZ R130, R130, R133.reuse, -R66.reuse ;  /* 0x0000008582827223 */ /* 0x180fe20000010842 */
[-CC-:B------:R-:W-:Y:S01]  /*75b0*/  FFMA.FTZ R132, R132, R133.reuse, -R66.reuse ;  /* 0x0000008584847223 */ /* 0x180fe20000010842 */
[----:B------:R-:W-:-:S03]  /*75c0*/  FFMA.FTZ R175, R251, R133, -R66 ;  /* 0x00000085fbaf7223 */ /* 0x000fc60000010842 */
        /* <DEDUP_REMOVED lines=12> */
[----:B------:R-:W2:Y:S01]  /*7690*/  LDSM.16.MT88.4 R36, [R64+0x6400] ;  /* 0x006400004024783b */ /* 0x000ea20000004200 */
        /* <DEDUP_REMOVED lines=37> */
[----:B--2---:R-:W-:Y:S02]  /*78f0*/  F2FP.BF16.F32.PACK_AB R13, R136, R189 ;  /* 0x000000bd880d723e */ /* 0x004fe400000010ff */
        /* <DEDUP_REMOVED lines=16> */
[----:B---3--:R-:W-:-:S02]  /*7a00*/  F2FP.BF16.F32.PACK_AB R14, R56, R45 ;  /* 0x0000002d380e723e */ /* 0x008fc400000010ff */
[----:B----4-:R-:W-:Y:S02]  /*7a10*/  F2FP.BF16.F32.PACK_AB R13, R140, R195 ;  /* 0x000000c38c0d723e */ /* 0x010fe400000010ff */
[----:B-----5:R-:W-:Y:S01]  /*7a20*/  F2FP.BF16.F32.PACK_AB R15, R201, R142 ;  /* 0x0000008ec90f723e */ /* 0x020fe200000010ff */
[-CC-:B------:R-:W-:Y:S01]  /*7a30*/  FFMA.FTZ R134, R185, R133.reuse, -R22.reuse ;  /* 0x00000085b9867223 */ /* 0x180fe20000010816 */
[-CC-:B------:R-:W-:Y:S01]  /*7a40*/  FFMA.FTZ R49, R186, R133.reuse, -R22.reuse ;  /* 0x00000085ba317223 */ /* 0x180fe20000010816 */
[-C--:B------:R-:W-:Y:S01]  /*7a50*/  FFMA.FTZ R54, R184, R133.reuse, -R22 ;  /* 0x00000085b8367223 */ /* 0x080fe20000010816 */
[----:B------:R-:W-:-:S03]  /*7a60*/  FFMA.FTZ R185, R205, R133, -R66 ;  /* 0x00000085cdb97223 */ /* 0x000fc60000010842 */
[----:B------:R-:W-:Y:S01]  /*7a70*/  HMMA.16816.F32.BF16 R8, R12, R32, R8 ;  /* 0x000000200c08723c */ /* 0x000fe20000041808 */
[-CC-:B------:R-:W-:Y:S01]  /*7a80*/  FFMA.FTZ R144, R203, R133.reuse, -R66.reuse ;  /* 0x00000085cb907223 */ /* 0x180fe20000010842 */
[-CC-:B------:R-:W-:Y:S01]  /*7a90*/  FFMA.FTZ R199, R199, R133.reuse, -R66.reuse ;  /* 0x00000085c7c77223 */ /* 0x180fe20000010842 */
[----:B------:R-:W-:-:S05]  /*7aa0*/  FFMA.FTZ R146, R197, R133, -R66 ;  /* 0x00000085c5927223 */ /* 0x000fca0000010842 */
[C---:B------:R-:W-:Y:S01]  /*7ab0*/  HMMA.16816.F32.BF16 R4, R12.reuse, R34, R4 ;  /* 0x000000220c04723c */ /* 0x040fe20000041804 */
[----:B------:R-:W3:Y:S01]  /*7ac0*/  LDSM.16.MT88.4 R32, [R82+0x6c00] ;  /* 0x006c00005220783b */ /* 0x000ee20000004200 */
        /* <DEDUP_REMOVED lines=18> */
[-C--:B------:R-:W-:Y:S01]  /*7bf0*/  FFMA.FTZ R73, R172, R133.reuse, -R22 ;  /* 0x00000085ac497223 */ /* 0x080fe20000010816 */
[-CC-:B------:R-:W-:Y:S01]  /*7c00*/  FFMA.FTZ R191, R191, R133.reuse, -R66.reuse ;  /* 0x00000085bfbf7223 */ /* 0x180fe20000010842 */
[-CC-:B------:R-:W-:Y:S01]  /*7c10*/  FFMA.FTZ R152, R183, R133.reuse, -R66.reuse ;  /* 0x00000085b7987223 */ /* 0x180fe20000010842 */
[-CC-:B------:R-:W-:Y:S01]  /*7c20*/  FFMA.FTZ R154, R181, R133.reuse, -R66.reuse ;  /* 0x00000085b59a7223 */ /* 0x180fe20000010842 */
[-C--:B------:R-:W-:Y:S01]  /*7c30*/  FFMA.FTZ R179, R179, R133.reuse, -R66 ;  /* 0x00000085b3b37223 */ /* 0x080fe20000010842 */
[-CC-:B------:R-:W-:Y:S01]  /*7c40*/  FFMA.FTZ R178, R178, R133.reuse, -R22.reuse ;  /* 0x00000085b2b27223 */ /* 0x180fe20000010816 */
[-CC-:B------:R-:W-:Y:S01]  /*7c50*/  FFMA.FTZ R176, R176, R133.reuse, -R22.reuse ;  /* 0x00000085b0b07223 */ /* 0x180fe20000010816 */
[C---:B------:R-:W-:Y:S01]  /*7c60*/  HMMA.16816.F32.BF16 R8, R12.reuse, R16, R8 ;  /* 0x000000100c08723c */ /* 0x040fe20000041808 */
[----:B------:R-:W-:Y:S07]  /*7c70*/  MUFU.EX2 R42, R42 ;  /* 0x0000002a002a7308 */ /* 0x000fee0000000800 */
[C---:B------:R-:W-:Y:S01]  /*7c80*/  HMMA.16816.F32.BF16 R4, R12.reuse, R18, R4 ;  /* 0x000000120c04723c */ /* 0x040fe20000041804 */
[----:B------:R-:W1:Y:S01]  /*7c90*/  LDSM.16.MT88.4 R16, [R82+0x7000] ;  /* 0x007000005210783b */ /* 0x000e620000004200 */
[----:B------:R-:W-:Y:S08]  /*7ca0*/  MUFU.EX2 R46, R178 ;  /* 0x000000b2002e7308 */ /* 0x000ff00000000800 */
[----:B------:R-:W3:Y:S01]  /*7cb0*/  MUFU.EX2 R47, R176 ;  /* 0x000000b0002f7308 */ /* 0x000ee20000000800 */
        /* <DEDUP_REMOVED lines=29> */
[----:B------:R-:W-:Y:S01]  /*7e90*/  FADD.FTZ R162, R120, R129 ;  /* 0x0000008178a27221 */ /* 0x000fe20000010000 */
[----:B------:R-:W-:Y:S01]  /*7ea0*/  HMMA.16816.F32.BF16 R28, R12, R16, R28 ;  /* 0x000000100c1c723c */ /* 0x000fe2000004181c */
[----:B-1----:R-:W-:-:S02]  /*7eb0*/  F2FP.BF16.F32.PACK_AB R16, R71, R80 ;  /* 0x000000504710723e */ /* 0x002fc400000010ff */
[----:B---3--:R-:W-:Y:S01]  /*7ec0*/  F2FP.BF16.F32.PACK_AB R17, R156, R173 ;  /* 0x000000ad9c11723e */ /* 0x008fe200000010ff */
[----:B------:R-:W-:-:S04]  /*7ed0*/  FADD.FTZ R125, R125, R162 ;  /* 0x000000a27d7d7221 */ /* 0x000fc80000010000 */
[----:B------:R-:W-:Y:S01]  /*7ee0*/  HMMA.16816.F32.BF16 R24, R12, R18, R24 ;  /* 0x000000120c18723c */ /* 0x000fe20000041818 */
[----:B------:R-:W-:Y:S01]  /*7ef0*/  F2FP.BF16.F32.PACK_AB R18, R69, R78 ;  /* 0x0000004e4512723e */ /* 0x000fe200000010ff */
[----:B------:R-:W1:Y:S01]  /*7f00*/  LDSM.16.MT88.4 R12, [R64+0x7800] ;  /* 0x00780000400c783b */ /* 0x000e620000004200 */
[----:B------:R-:W-:Y:S01]  /*7f10*/  FADD.FTZ R116, R116, R125 ;  /* 0x0000007d74747221 */ /* 0x000fe20000010000 */
[----:B----4-:R-:W-:Y:S01]  /*7f20*/  F2FP.BF16.F32.PACK_AB R19, R155, R158 ;  /* 0x0000009e9b13723e */ /* 0x010fe200000010ff */
[----:B------:R-:W-:Y:S01]  /*7f30*/  FADD.FTZ R126, R126, R163 ;  /* 0x000000a37e7e7221 */ /* 0x000fe20000010000 */
[----:B------:R-:W-:-:S05]  /*7f40*/  FFMA.FTZ R139, R139, R133, -R66 ;  /* 0x000000858b8b7223 */ /* 0x000fca0000010842 */
[C---:B-----5:R-:W-:Y:S01]  /*7f50*/  HMMA.16816.F32.BF16 R8, R16.reuse, R32, R8 ;  /* 0x000000201008723c */ /* 0x060fe20000041808 */
[----:B------:R-:W-:Y:S01]  /*7f60*/  FADD.FTZ R33, R121, R116 ;  /* 0x0000007479217221 */ /* 0x000fe20000010000 */
[-CC-:B------:R-:W-:Y:S01]  /*7f70*/  FFMA.FTZ R160, R147, R133.reuse, -R66.reuse ;  /* 0x0000008593a07223 */ /* 0x180fe20000010842 */
[-C--:B------:R-:W-:Y:S01]  /*7f80*/  FFMA.FTZ R120, R137, R133.reuse, -R66 ;  /* 0x0000008589787223 */ /* 0x080fe20000010842 */
[----:B------:R-:W-:Y:S01]  /*7f90*/  FADD.FTZ R157, R157, R126 ;  /* 0x0000007e9d9d7221 */ /* 0x000fe20000010000 */
[----:B------:R-:W-:Y:S01]  /*7fa0*/  FADD.FTZ R125, R112, R33 ;  /* 0x00000021707d7221 */ /* 0x000fe20000010000 */
[----:B------:R-:W-:Y:S02]  /*7fb0*/  FFMA.FTZ R131, R131, R133, -R66 ;  /* 0x0000008583837223 */ /* 0x000fe40000010842 */
[----:B------:R-:W-:Y:S01]  /*7fc0*/  HMMA.16816.F32.BF16 R4, R16, R34, R4 ;  /* 0x000000221004723c */ /* 0x000fe20000041804 */
[----:B------:R-:W3:Y:S01]  /*7fd0*/  LDSM.16.MT88.4 R32, [R82+0x7800] ;  /* 0x007800005220783b */ /* 0x000ee20000004200 */
[----:B------:R-:W-:Y:S01]  /*7fe0*/  FADD.FTZ R124, R124, R157 ;  /* 0x0000009d7c7c7221 */ /* 0x000fe20000010000 */
[----:B------:R-:W-:Y:S03]  /*7ff0*/  MUFU.EX2 R76, R76 ;  /* 0x0000004c004c7308 */ /* 0x000fe60000000800 */
[----:B------:R-:W-:-:S05]  /*8000*/  FADD.FTZ R153, R153, R124 ;  /* 0x0000007c99997221 */ /* 0x000fca0000010000 */
[----:B------:R-:W4:Y:S01]  /*8010*/  MUFU.EX2 R67, R67 ;  /* 0x0000004300437308 */ /* 0x000f220000000800 */
[----:B------:R-:W-:Y:S01]  /*8020*/  FFMA.FTZ R116, R93, R133, -R22 ;  /* 0x000000855d747223 */ /* 0x000fe20000010816 */
[----:B------:R-:W-:-:S06]  /*8030*/  FADD.FTZ R93, R118, R153 ;  /* 0x00000099765d7221 */ /* 0x000fcc0000010000 */
[----:B------:R-:W-:Y:S08]  /*8040*/  MUFU.EX2 R74, R74 ;  /* 0x0000004a004a7308 */ /* 0x000ff00000000800 */
[----:B------:R-:W5:Y:S08]  /*8050*/  MUFU.EX2 R65, R65 ;  /* 0x0000004100417308 */ /* 0x000f700000000800 */
[----:B------:R-:W-:Y:S08]  /*8060*/  MUFU.EX2 R139, R139 ;  /* 0x0000008b008b7308 */ /* 0x000ff00000000800 */
[----:B------:R-:W1:Y:S08]  /*8070*/  MUFU.EX2 R160, R160 ;  /* 0x000000a000a07308 */ /* 0x000e700000000800 */
[----:B------:R-:W-:Y:S08]  /*8080*/  MUFU.EX2 R120, R120 ;  /* 0x0000007800787308 */ /* 0x000ff00000000800 */
[----:B------:R-:W3:Y:S01]  /*8090*/  MUFU.EX2 R121, R131 ;  /* 0x0000008300797308 */ /* 0x000ee20000000800 */
[----:B--2---:R-:W-:Y:S01]  /*80a0*/  HMMA.16816.F32.BF16 R28, R16, R36, R28 ;  /* 0x00000024101c723c */ /* 0x004fe2000004181c */
[----:B------:R-:W-:Y:S01]  /*80b0*/  FADD.FTZ R36, R108, R125 ;  /* 0x0000007d6c247221 */ /* 0x000fe20000010000 */
[----:B------:R-:W-:-:S03]  /*80c0*/  FADD.FTZ R114, R114, R93 ;  /* 0x0000005d72727221 */ /* 0x000fc60000010000 */
[----:B------:R-:W-:Y:S01]  /*80d0*/  FADD.FTZ R113, R113, R36 ;  /* 0x0000002471717221 */ /* 0x000fe20000010000 */
[----:B------:R-:W-:Y:S01]  /*80e0*/  FADD.FTZ R114, R145, R114 ;  /* 0x0000007291727221 */ /* 0x000fe20000010000 */
[----:B----4-:R-:W-:Y:S01]  /*80f0*/  F2FP.BF16.F32.PACK_AB R36, R67, R76 ;  /* 0x0000004c4324723e */ /* 0x010fe200000010ff */
[----:B------:R-:W-:Y:S01]  /*8100*/  HMMA.16816.F32.BF16 R24, R16, R38, R24 ;  /* 0x000000261018723c */ /* 0x000fe20000041818 */
[----:B-----5:R-:W-:Y:S01]  /*8110*/  F2FP.BF16.F32.PACK_AB R38, R65, R74 ;  /* 0x0000004a4126723e */ /* 0x020fe200000010ff */
[----:B------:R-:W-:Y:S01]  /*8120*/  FADD.FTZ R104, R104, R113 ;  /* 0x0000007168687221 */ /* 0x000fe20000010000 */
[----:B-1----:R-:W-:Y:S01]  /*8130*/  F2FP.BF16.F32.PACK_AB R37, R160, R139 ;  /* 0x0000008ba025723e */ /* 0x002fe200000010ff */
[----:B------:R-:W-:Y:S01]  /*8140*/  FADD.FTZ R143, R143, R114 ;  /* 0x000000728f8f7221 */ /* 0x000fe20000010000 */
[----:B------:R-:W1:Y:S01]  /*8150*/  LDSM.16.MT88.4 R16, [R64+0x7c00] ;  /* 0x007c00004010783b */ /* 0x000e620000004200 */
[----:B---3--:R-:W-:Y:S01]  /*8160*/  F2FP.BF16.F32.PACK_AB R39, R121, R120 ;  /* 0x000000787927723e */ /* 0x008fe200000010ff */
[----:B------:R-:W-:Y:S01]  /*8170*/  FADD.FTZ R109, R109, R104 ;  /* 0x000000686d6d7221 */ /* 0x000fe20000010000 */
[----:B------:R-:W-:-:S05]  /*8180*/  FADD.FTZ R143, R106, R143 ;  /* 0x0000008f6a8f7221 */ /* 0x000fca0000010000 */
[C---:B------:R-:W-:Y:S01]  /*8190*/  HMMA.16816.F32.BF16 R8, R36.reuse, R12, R8 ;  /* 0x0000000c2408723c */ /* 0x040fe20000041808 */
[----:B------:R-:W-:Y:S01]  /*81a0*/  FADD.FTZ R12, R100, R109 ;  /* 0x0000006d640c7221 */ /* 0x000fe20000010000 */
[----:B------:R-:W-:Y:S01]  /*81b0*/  FADD.FTZ R110, R110, R143 ;  /* 0x0000008f6e6e7221 */ /* 0x000fe20000010000 */
[-CC-:B------:R-:W-:Y:S01]  /*81c0*/  FFMA.FTZ R112, R127, R133.reuse, -R66.reuse ;  /* 0x000000857f707223 */ /* 0x180fe20000010842 */
[-C--:B------:R-:W-:Y:S01]  /*81d0*/  FFMA.FTZ R93, R123, R133.reuse, -R66 ;  /* 0x000000857b5d7223 */ /* 0x080fe20000010842 */
[----:B------:R-:W-:Y:S01]  /*81e0*/  FADD.FTZ R12, R105, R12 ;  /* 0x0000000c690c7221 */ /* 0x000fe20000010000 */
[----:B------:R-:W-:Y:S01]  /*81f0*/  FADD.FTZ R110, R141, R110 ;  /* 0x0000006e8d6e7221 */ /* 0x000fe20000010000 */
        /* <DEDUP_REMOVED lines=8> */
[----:B------:R-:W2:Y:S01]  /*8280*/  MUFU.EX2 R63, R63 ;  /* 0x0000003f003f7308 */ /* 0x000ea20000000800 */
[----:B------:R-:W-:Y:S01]  /*8290*/  HMMA.16816.F32.BF16 R4, R36, R14, R4 ;  /* 0x0000000e2404723c */ /* 0x000fe20000041804 */
[----:B------:R-:W3:Y:S01]  /*82a0*/  LDSM.16.MT88.4 R12, [R82+0x7c00] ;  /* 0x007c0000520c783b */ /* 0x000ee20000004200 */
[----:B------:R-:W-:-:S05]  /*82b0*/  FADD.FTZ R99, R99, R32 ;  /* 0x0000002063637221 */ /* 0x000fca0000010000 */
[----:B------:R-:W-:Y:S01]  /*82c0*/  MUFU.EX2 R70, R70 ;  /* 0x0000004600467308 */ /* 0x000fe20000000800 */
[----:B------:R-:W-:-:S07]  /*82d0*/  FADD.FTZ R128, R128, R171 ;  /* 0x000000ab80807221 */ /* 0x000fce0000010000 */
[----:B------:R-:W4:Y:S08]  /*82e0*/  MUFU.EX2 R61, R61 ;  /* 0x0000003d003d7308 */ /* 0x000f300000000800 */
[----:B------:R-:W-:Y:S08]  /*82f0*/  MUFU.EX2 R112, R112 ;  /* 0x0000007000707308 */ /* 0x000ff00000000800 */
[----:B------:R-:W5:Y:S08]  /*8300*/  MUFU.EX2 R93, R93 ;  /* 0x0000005d005d7308 */ /* 0x000f700000000800 */
[----:B------:R-:W-:Y:S08]  /*8310*/  MUFU.EX2 R100, R117 ;  /* 0x0000007500647308 */ /* 0x000ff00000000800 */
[----:B------:R-:W1:Y:S01]  /*8320*/  MUFU.EX2 R101, R115 ;  /* 0x0000007300657308 */ /* 0x000e620000000800 */
[----:B------:R-:W-:Y:S01]  /*8330*/  HMMA.16816.F32.BF16 R32, R36, R34, R24 ;  /* 0x000000222420723c */ /* 0x000fe20000041818 */
[----:B------:R-:W-:Y:S01]  /*8340*/  FADD.FTZ R25, R94, R99 ;  /* 0x000000635e197221 */ /* 0x000fe20000010000 */
[----:B------:R-:W-:-:S03]  /*8350*/  FADD.FTZ R128, R169, R128 ;  /* 0x00000080a9807221 */ /* 0x000fc60000010000 */
[----:B------:R-:W-:Y:S01]  /*8360*/  FADD.FTZ R24, R92, R25 ;  /* 0x000000195c187221 */ /* 0x000fe20000010000 */
[----:B------:R-:W-:Y:S01]  /*8370*/  FADD.FTZ R177, R177, R128 ;  /* 0x00000080b1b17221 */ /* 0x000fe20000010000 */
[----:B--2---:R-:W-:Y:S02]  /*8380*/  F2FP.BF16.F32.PACK_AB R36, R63, R72 ;  /* 0x000000483f24723e */ /* 0x004fe400000010ff */
[----:B----4-:R-:W-:Y:S01]  /*8390*/  F2FP.BF16.F32.PACK_AB R38, R61, R70 ;  /* 0x000000463d26723e */ /* 0x010fe200000010ff */
[----:B------:R-:W-:Y:S01]  /*83a0*/  FADD.FTZ R95, R95, R24 ;  /* 0x000000185f5f7221 */ /* 0x000fe20000010000 */
[----:B-----5:R-:W-:Y:S01]  /*83b0*/  F2FP.BF16.F32.PACK_AB R37, R93, R112 ;  /* 0x000000705d25723e */ /* 0x020fe200000010ff */
[----:B------:R-:W-:Y:S01]  /*83c0*/  FADD.FTZ R177, R130, R177 ;  /* 0x000000b182b17221 */ /* 0x000fe20000010000 */
[----:B------:R-:W2:Y:S01]  /*83d0*/  LDSM.16.MT88.4 R24, [R64+0x8000] ;  /* 0x008000004018783b */ /* 0x000ea20000004200 */
[----:B-1----:R-:W-:Y:S01]  /*83e0*/  F2FP.BF16.F32.PACK_AB R39, R101, R100 ;  /* 0x000000646527723e */ /* 0x002fe200000010ff */
[----:B------:R-:W-:Y:S01]  /*83f0*/  FADD.FTZ R88, R88, R95 ;  /* 0x0000005f58587221 */ /* 0x000fe20000010000 */
[----:B------:R-:W-:-:S05]  /*8400*/  FADD.FTZ R132, R132, R177 ;  /* 0x000000b184847221 */ /* 0x000fca0000010000 */
        /* <DEDUP_REMOVED lines=9> */
[-C--:B------:R-:W-:Y:S02]  /*84a0*/  FFMA.FTZ R92, R103, R133.reuse, -R66 ;  /* 0x00000085675c7223 */ /* 0x080fe40000010842 */
[----:B------:R-:W-:Y:S01]  /*84b0*/  FADD.FTZ R84, R84, R87 ;  /* 0x0000005754547221 */ /* 0x000fe20000010000 */
[----:B------:R-:W-:Y:S01]  /*84c0*/  FADD.FTZ R138, R187, R138 ;  /* 0x0000008abb8a7221 */ /* 0x000fe20000010000 */
[-CC-:B------:R-:W-:Y:S01]  /*84d0*/  FFMA.FTZ R107, R107, R133.reuse, -R66.reuse ;  /* 0x000000856b6b7223 */ /* 0x180fe20000010842 */
[-CC-:B------:R-:W-:Y:S01]  /*84e0*/  FFMA.FTZ R111, R111, R133.reuse, -R66.reuse ;  /* 0x000000856f6f7223 */ /* 0x180fe20000010842 */
[----:B------:R-:W-:Y:S01]  /*84f0*/  FFMA.FTZ R97, R97, R133, -R66 ;  /* 0x0000008561617223 */ /* 0x000fe20000010842 */
[C---:B------:R-:W-:Y:S01]  /*8500*/  HMMA.16816.F32.BF16 R4, R36.reuse, R18, R4 ;  /* 0x000000122404723c */ /* 0x040fe20000041804 */
[----:B------:R-:W-:Y:S01]  /*8510*/  FADD.FTZ R195, R195, R138 ;  /* 0x0000008ac3c37221 */ /* 0x000fe20000010000 */
[----:B------:R-:W1:Y:S01]  /*8520*/  LDSM.16.MT88.4 R16, [R82+0x8000] ;  /* 0x008000005210783b */ /* 0x000e620000004200 */
[----:B------:R-:W-:Y:S05]  /*8530*/  MUFU.EX2 R68, R68 ;  /* 0x0000004400447308 */ /* 0x000fea0000000800 */
[C---:B---3--:R-:W-:Y:S03]  /*8540*/  HMMA.16816.F32.BF16 R28, R36.reuse, R12, R28 ;  /* 0x0000000c241c723c */ /* 0x048fe6000004181c */
[----:B------:R-:W3:Y:S05]  /*8550*/  MUFU.EX2 R59, R59 ;  /* 0x0000003b003b7308 */ /* 0x000eea0000000800 */
[----:B------:R-:W-:Y:S01]  /*8560*/  HMMA.16816.F32.BF16 R32, R36, R14, R32 ;  /* 0x0000000e2420723c */ /* 0x000fe20000041820 */
[----:B------:R-:W-:-:S02]  /*8570*/  FADD.FTZ R37, R23, R84 ;  /* 0x0000005417257221 */ /* 0x000fc40000010000 */
[----:B------:R-:W-:Y:S02]  /*8580*/  MUFU.EX2 R43, R43 ;  /* 0x0000002b002b7308 */ /* 0x000fe40000000800 */
[----:B------:R-:W-:Y:S01]  /*8590*/  FADD.FTZ R52, R52, R37 ;  /* 0x0000002534347221 */ /* 0x000fe20000010000 */
[----:B------:R-:W-:-:S05]  /*85a0*/  FADD.FTZ R37, R140, R195 ;  /* 0x000000c38c257221 */ /* 0x000fca0000010000 */
[----:B------:R-:W4:Y:S01]  /*85b0*/  MUFU.EX2 R90, R90 ;  /* 0x0000005a005a7308 */ /* 0x000f220000000800 */
[----:B------:R-:W-:-:S07]  /*85c0*/  FADD.FTZ R45, R45, R52 ;  /* 0x000000342d2d7221 */ /* 0x000fce0000010000 */
[----:B------:R-:W-:Y:S01]  /*85d0*/  MUFU.EX2 R96, R107 ;  /* 0x0000006b00607308 */ /* 0x000fe20000000800 */
[----:B------:R-:W-:Y:S02]  /*85e0*/  FADD.FTZ R142, R142, R37 ;  /* 0x000000258e8e7221 */ /* 0x000fe40000010000 */
[----:B------:R-:W5:Y:S05]  /*85f0*/  LDSM.16.MT88.4 R36, [R64+0x8400] ;  /* 0x008400004024783b */ /* 0x000f6a0000004200 */
[----:B------:R-:W2:Y:S08]  /*8600*/  MUFU.EX2 R99, R111 ;  /* 0x0000006f00637308 */ /* 0x000eb00000000800 */
[----:B------:R-:W-:Y:S08]  /*8610*/  MUFU.EX2 R92, R92 ;  /* 0x0000005c005c7308 */ /* 0x000ff00000000800 */
[----:B------:R-:W1:Y:S01]  /*8620*/  MUFU.EX2 R91, R97 ;  /* 0x00000061005b7308 */ /* 0x000e620000000800 */
[----:B------:R-:W-:Y:S01]  /*8630*/  FADD.FTZ R56, R56, R45 ;  /* 0x0000002d38387221 */ /* 0x000fe20000010000 */
[----:B------:R-:W-:Y:S01]  /*8640*/  FADD.FTZ R142, R201, R142 ;  /* 0x0000008ec98e7221 */ /* 0x000fe20000010000 */
[----:B---3--:R-:W-:-:S02]  /*8650*/  F2FP.BF16.F32.PACK_AB R12, R59, R68 ;  /* 0x000000443b0c723e */ /* 0x008fc400000010ff */
[----:B------:R-:W-:Y:S01]  /*8660*/  FADD.FTZ R49, R49, R56 ;  /* 0x0000003831317221 */ /* 0x000fe20000010000 */
[----:B------:R-:W-:Y:S01]  /*8670*/  FADD.FTZ R185, R185, R142 ;  /* 0x0000008eb9b97221 */ /* 0x000fe20000010000 */
[----:B----4-:R-:W-:Y:S01]  /*8680*/  F2FP.BF16.F32.PACK_AB R14, R90, R43 ;  /* 0x0000002b5a0e723e */ /* 0x010fe200000010ff */
[-C--:B------:R-:W-:Y:S01]  /*8690*/  FFMA.FTZ R167, R167, R133.reuse, -R22 ;  /* 0x00000085a7a77223 */ /* 0x080fe20000010816 */
[----:B--2---:R-:W-:Y:S01]  /*86a0*/  F2FP.BF16.F32.PACK_AB R13, R99, R96 ;  /* 0x00000060630d723e */ /* 0x004fe200000010ff */
[-CC-:B------:R-:W-:Y:S01]  /*86b0*/  FFMA.FTZ R23, R85, R133.reuse, -R66.reuse ;  /* 0x0000008555177223 */ /* 0x180fe20000010842 */
[-CC-:B------:R-:W-:Y:S01]  /*86c0*/  FFMA.FTZ R45, R53, R133.reuse, -R66.reuse ;  /* 0x00000085352d7223 */ /* 0x180fe20000010842 */
[----:B------:R-:W-:Y:S01]  /*86d0*/  FADD.FTZ R49, R54, R49 ;  /* 0x0000003136317221 */ /* 0x000fe20000010000 */
[-CC-:B------:R-:W-:Y:S01]  /*86e0*/  FFMA.FTZ R58, R58, R133.reuse, -R66.reuse ;  /* 0x000000853a3a7223 */ /* 0x180fe20000010842 */
[-C--:B------:R-:W-:Y:S01]  /*86f0*/  FFMA.FTZ R60, R60, R133.reuse, -R66 ;  /* 0x000000853c3c7223 */ /* 0x080fe20000010842 */
[----:B-1----:R-:W-:Y:S01]  /*8700*/  F2FP.BF16.F32.PACK_AB R15, R91, R92 ;  /* 0x0000005c5b0f723e */ /* 0x002fe200000010ff */
[----:B------:R-:W-:Y:S01]  /*8710*/  FADD.FTZ R144, R144, R185 ;  /* 0x000000b990907221 */ /* 0x000fe20000010000 */
[----:B------:R-:W-:Y:S01]  /*8720*/  FADD.FTZ R54, R50, R49 ;  /* 0x0000003132367221 */ /* 0x000fe20000010000 */
[----:B------:R-:W-:Y:S01]  /*8730*/  MUFU.EX2 R98, R98 ;  /* 0x0000006200627308 */ /* 0x000fe20000000800 */
[-C--:B------:R-:W-:Y:S01]  /*8740*/  FFMA.FTZ R159, R159, R133.reuse, -R22 ;  /* 0x000000859f9f7223 */ /* 0x080fe20000010816 */
[----:B------:R-:W-:Y:S01]  /*8750*/  FADD.FTZ R199, R199, R144 ;  /* 0x00000090c7c77221 */ /* 0x000fe20000010000 */
[-C--:B------:R-:W-:Y:S01]  /*8760*/  FFMA.FTZ R135, R135, R133.reuse, -R22 ;  /* 0x0000008587877223 */ /* 0x080fe20000010816 */
[C---:B------:R-:W-:Y:S01]  /*8770*/  HMMA.16816.F32.BF16 R8, R12.reuse, R24, R8 ;  /* 0x000000180c08723c */ /* 0x040fe20000041808 */
[-CC-:B------:R-:W-:Y:S01]  /*8780*/  FFMA.FTZ R55, R55, R133.reuse, -R66.reuse ;  /* 0x0000008537377223 */ /* 0x180fe20000010842 */
[----:B------:R-:W-:Y:S01]  /*8790*/  FFMA.FTZ R83, R83, R133, -R66 ;  /* 0x0000008553537223 */ /* 0x000fe20000010842 */
[----:B------:R-:W-:Y:S01]  /*87a0*/  LDSM.16.MT88.4 R140, [R64+0x8c00] ;  /* 0x008c0000408c783b */ /* 0x000fe20000004200 */
[----:B------:R-:W1:Y:S04]  /*87b0*/  MUFU.EX2 R119, R119 ;  /* 0x0000007700777308 */ /* 0x000e680000000800 */
[----:B------:R-:W-:Y:S01]  /*87c0*/  HMMA.16816.F32.BF16 R4, R12, R26, R4 ;  /* 0x0000001a0c04723c */ /* 0x000fe20000041804 */
[----:B------:R-:W2:Y:S03]  /*87d0*/  LDSM.16.MT88.4 R24, [R82+0x8400] ;  /* 0x008400005218783b */ /* 0x000ea60000004200 */
[----:B------:R-:W-:Y:S01]  /*87e0*/  MUFU.EX2 R102, R102 ;  /* 0x0000006600667308 */ /* 0x000fe20000000800 */
[----:B------:R-:W-:Y:S01]  /*87f0*/  FADD.FTZ R146, R146, R199 ;  /* 0x000000c792927221 */ /* 0x000fe20000010000 */
[----:B------:R-:W-:-:S06]  /*8800*/  FADD.FTZ R51, R51, R54 ;  /* 0x0000003633337221 */ /* 0x000fcc0000010000 */
[----:B------:R-:W3:Y:S08]  /*8810*/  MUFU.EX2 R167, R167 ;  /* 0x000000a700a77308 */ /* 0x000ef00000000800 */
        /* <DEDUP_REMOVED lines=8> */
[----:B------:R-:W-:Y:S02]  /*88a0*/  HMMA.16816.F32.BF16 R28, R12, R16, R28 ;  /* 0x000000100c1c723c */ /* 0x000fe4000004181c */
[----:B------:R-:W-:Y:S01]  /*88b0*/  FADD.FTZ R16, R154, R191 ;  /* 0x000000bf9a107221 */ /* 0x000fe20000010000 */
[----:B------:R-:W-:-:S05]  /*88c0*/  FADD.FTZ R42, R42, R47 ;  /* 0x0000002f2a2a7221 */ /* 0x000fca0000010000 */
[----:B------:R-:W-:Y:S01]  /*88d0*/  HMMA.16816.F32.BF16 R32, R12, R18, R32 ;  /* 0x000000120c20723c */ /* 0x000fe20000041820 */
[----:B-1----:R-:W-:Y:S02]  /*88e0*/  F2FP.BF16.F32.PACK_AB R12, R119, R98 ;  /* 0x00000062770c723e */ /* 0x002fe400000010ff */
[----:B---3--:R-:W-:Y:S02]  /*88f0*/  F2FP.BF16.F32.PACK_AB R14, R167, R102 ;  /* 0x00000066a70e723e */ /* 0x008fe400000010ff */
[----:B----4-:R-:W-:Y:S02]  /*8900*/  F2FP.BF16.F32.PACK_AB R13, R52, R23 ;  /* 0x00000017340d723e */ /* 0x010fe400000010ff */
[----:B-----5:R-:W-:Y:S01]  /*8910*/  F2FP.BF16.F32.PACK_AB R15, R50, R45 ;  /* 0x0000002d320f723e */ /* 0x020fe200000010ff */
[----:B------:R-:W-:Y:S01]  /*8920*/  FADD.FTZ R16, R179, R16 ;  /* 0x00000010b3107221 */ /* 0x000fe20000010000 */
[----:B------:R-:W-:-:S05]  /*8930*/  FADD.FTZ R73, R73, R42 ;  /* 0x0000002a49497221 */ /* 0x000fca0000010000 */
[----:B------:R-:W-:Y:S01]  /*8940*/  HMMA.16816.F32.BF16 R8, R12, R36, R8 ;  /* 0x000000240c08723c */ /* 0x000fe20000041808 */
[----:B------:R-:W-:Y:S01]  /*8950*/  FADD.FTZ R37, R173, R16 ;  /* 0x00000010ad257221 */ /* 0x000fe20000010000 */
[----:B------:R-:W-:Y:S01]  /*8960*/  FADD.FTZ R80, R80, R73 ;  /* 0x0000004950507221 */ /* 0x000fe20000010000 */
[----:B------:R-:W1:Y:S02]  /*8970*/  LDSM.16.MT88.4 R16, [R64+0x8800] ;  /* 0x008800004010783b */ /* 0x000e640000004200 */
[----:B------:R-:W-:Y:S01]  /*8980*/  FADD.FTZ R37, R156, R37 ;  /* 0x000000259c257221 */ /* 0x000fe20000010000 */
[----:B------:R-:W-:Y:S01]  /*8990*/  FADD.FTZ R71, R71, R80 ;  /* 0x0000005047477221 */ /* 0x000fe20000010000 */
[-CC-:B------:R-:W-:Y:S02]  /*89a0*/  FFMA.FTZ R47, R62, R133.reuse, -R66.reuse ;  /* 0x000000853e2f7223 */ /* 0x180fe40000010842 */
[----:B------:R-:W-:Y:S01]  /*89b0*/  FADD.FTZ R36, R158, R37 ;  /* 0x000000259e247221 */ /* 0x000fe20000010000 */
[----:B------:R-:W-:Y:S01]  /*89c0*/  FADD.FTZ R78, R78, R71 ;  /* 0x000000474e4e7221 */ /* 0x000fe20000010000 */
[----:B------:R-:W-:-:S02]  /*89d0*/  FFMA.FTZ R42, R57, R133, -R66 ;  /* 0x00000085392a7223 */ /* 0x000fc40000010842 */
[----:B------:R-:W-:Y:S01]  /*89e0*/  FADD.FTZ R36, R155, R36 ;  /* 0x000000249b247221 */ /* 0x000fe20000010000 */
[----:B------:R-:W-:Y:S01]  /*89f0*/  FADD.FTZ R69, R69, R78 ;  /* 0x0000004e45457221 */ /* 0x000fe20000010000 */
[----:B--2---:R-:W-:Y:S01]  /*8a00*/  HMMA.16816.F32.BF16 R28, R12, R24, R28 ;  /* 0x000000180c1c723c */ /* 0x004fe2000004181c */
[----:B------:R-:W-:Y:S01]  /*8a10*/  MUFU.EX2 R134, R134 ;  /* 0x0000008600867308 */ /* 0x000fe20000000800 */
[----:B------:R-:W-:Y:S01]  /*8a20*/  FADD.FTZ R139, R139, R36 ;  /* 0x000000248b8b7221 */ /* 0x000fe20000010000 */
[----:B------:R-:W-:-:S06]  /*8a30*/  FADD.FTZ R76, R76, R69 ;  /* 0x000000454c4c7221 */ /* 0x000fcc0000010000 */
[----:B------:R-:W2:Y:S01]  /*8a40*/  MUFU.EX2 R159, R159 ;  /* 0x0000009f009f7308 */ /* 0x000ea20000000800 */
[----:B------:R-:W-:Y:S01]  /*8a50*/  FADD.FTZ R67, R67, R76 ;  /* 0x0000004c43437221 */ /* 0x000fe20000010000 */
[----:B------:R-:W-:-:S06]  /*8a60*/  FADD.FTZ R139, R160, R139 ;  /* 0x0000008ba08b7221 */ /* 0x000fcc0000010000 */
[----:B------:R-:W-:Y:S01]  /*8a70*/  MUFU.EX2 R135, R135 ;  /* 0x0000008700877308 */ /* 0x000fe20000000800 */
[----:B------:R-:W-:Y:S01]  /*8a80*/  HMMA.16816.F32.BF16 R4, R12, R38, R4 ;  /* 0x000000260c04723c */ /* 0x000fe20000041804 */
[----:B------:R-:W3:Y:S06]  /*8a90*/  LDSM.16.MT88.4 R36, [R82+0x8800] ;  /* 0x008800005224783b */ /* 0x000eec0000004200 */
[----:B------:R-:W4:Y:S08]  /*8aa0*/  MUFU.EX2 R108, R116 ;  /* 0x00000074006c7308 */ /* 0x000f300000000800 */
[----:B------:R-:W-:Y:S08]  /*8ab0*/  MUFU.EX2 R46, R55 ;  /* 0x00000037002e7308 */ /* 0x000ff00000000800 */
[----:B------:R-:W5:Y:S08]  /*8ac0*/  MUFU.EX2 R47, R47 ;  /* 0x0000002f002f7308 */ /* 0x000f700000000800 */
[----:B------:R-:W-:Y:S08]  /*8ad0*/  MUFU.EX2 R42, R42 ;  /* 0x0000002a002a7308 */ /* 0x000ff00000000800 */
[----:B------:R-:W1:Y:S01]  /*8ae0*/  MUFU.EX2 R25, R83 ;  /* 0x0000005300197308 */ /* 0x000e620000000800 */
[----:B------:R-:W-:Y:S01]  /*8af0*/  FADD.FTZ R74, R74, R67 ;  /* 0x000000434a4a7221 */ /* 0x000fe20000010000 */
[----:B------:R-:W-:-:S03]  /*8b00*/  FADD.FTZ R120, R120, R139 ;  /* 0x0000008b78787221 */ /* 0x000fc60000010000 */
[----:B------:R-:W-:Y:S01]  /*8b10*/  FADD.FTZ R65, R65, R74 ;  /* 0x0000004a41417221 */ /* 0x000fe20000010000 */
[----:B------:R-:W-:Y:S01]  /*8b20*/  FADD.FTZ R121, R121, R120 ;  /* 0x0000007879797221 */ /* 0x000fe20000010000 */
[----:B------:R-:W-:Y:S01]  /*8b30*/  HMMA.16816.F32.BF16 R32, R12, R26, R32 ;  /* 0x0000001a0c20723c */ /* 0x000fe20000041820 */
[----:B--2---:R-:W-:Y:S01]  /*8b40*/  F2FP.BF16.F32.PACK_AB R12, R159, R134 ;  /* 0x000000869f0c723e */ /* 0x004fe200000010ff */
[----:B------:R-:W-:Y:S01]  /*8b50*/  FADD.FTZ R72, R72, R65 ;  /* 0x0000004148487221 */ /* 0x000fe20000010000 */
[----:B------:R-:W-:Y:S01]  /*8b60*/  FADD.FTZ R112, R112, R121 ;  /* 0x0000007970707221 */ /* 0x000fe20000010000 */
[----:B----4-:R-:W-:Y:S02]  /*8b70*/  F2FP.BF16.F32.PACK_AB R14, R108, R135 ;  /* 0x000000876c0e723e */ /* 0x010fe400000010ff */
[----:B-----5:R-:W-:Y:S01]  /*8b80*/  F2FP.BF16.F32.PACK_AB R13, R47, R46 ;  /* 0x0000002e2f0d723e */ /* 0x020fe200000010ff */
[----:B------:R-:W-:Y:S01]  /*8b90*/  FADD.FTZ R63, R63, R72 ;  /* 0x000000483f3f7221 */ /* 0x000fe20000010000 */
[----:B-1----:R-:W-:Y:S01]  /*8ba0*/  F2FP.BF16.F32.PACK_AB R15, R25, R42 ;  /* 0x0000002a190f723e */ /* 0x002fe200000010ff */
[----:B------:R-:W-:Y:S01]  /*8bb0*/  FADD.FTZ R93, R93, R112 ;  /* 0x000000705d5d7221 */ /* 0x000fe20000010000 */
[-CC-:B------:R-:W-:Y:S01]  /*8bc0*/  FFMA.FTZ R40, R40, R133.reuse, -R22.reuse ;  /* 0x0000008528287223 */ /* 0x180fe20000010816 */
[-CC-:B------:R-:W-:Y:S01]  /*8bd0*/  FFMA.FTZ R41, R41, R133.reuse, -R22.reuse ;  /* 0x0000008529297223 */ /* 0x180fe20000010816 */
[-CC-:B------:R-:W-:Y:S01]  /*8be0*/  FFMA.FTZ R48, R48, R133.reuse, -R22.reuse ;  /* 0x0000008530307223 */ /* 0x180fe20000010816 */
[-C--:B------:R-:W-:Y:S01]  /*8bf0*/  FFMA.FTZ R49, R44, R133.reuse, -R22 ;  /* 0x000000852c317223 */ /* 0x080fe20000010816 */
[----:B------:R-:W-:Y:S01]  /*8c00*/  FADD.FTZ R70, R70, R63 ;  /* 0x0000003f46467221 */ /* 0x000fe20000010000 */
[C---:B------:R-:W-:Y:S01]  /*8c10*/  HMMA.16816.F32.BF16 R8, R12.reuse, R16, R8 ;  /* 0x000000100c08723c */ /* 0x040fe20000041808 */
[----:B------:R-:W-:Y:S01]  /*8c20*/  FADD.FTZ R100, R100, R93 ;  /* 0x0000005d64647221 */ /* 0x000fe20000010000 */
[-CC-:B------:R-:W-:Y:S01]  /*8c30*/  FFMA.FTZ R22, R81, R133.reuse, -R66.reuse ;  /* 0x0000008551167223 */ /* 0x180fe20000010842 */
        /* <DEDUP_REMOVED lines=8> */
[----:B------:R-:W-:Y:S01]  /*8cc0*/  FADD.FTZ R96, R96, R101 ;  /* 0x0000006560607221 */ /* 0x000fe20000010000 */
[----:B------:R-:W1:Y:S04]  /*8cd0*/  LDSM.16.MT88.4 R80, [R82+0x8c00] ;  /* 0x008c00005250783b */ /* 0x000e680000004200 */
[----:B------:R-:W2:Y:S01]  /*8ce0*/  MUFU.EX2 R41, R41 ;  /* 0x0000002900297308 */ /* 0x000ea20000000800 */
        /* <DEDUP_REMOVED lines=12> */
[----:B---3--:R-:W-:Y:S02]  /*8db0*/  HMMA.16816.F32.BF16 R28, R12, R36, R28 ;  /* 0x000000240c1c723c */ /* 0x008fe4000004181c */
[----:B------:R-:W-:Y:S01]  /*8dc0*/  FADD.FTZ R98, R98, R17 ;  /* 0x0000001162627221 */ /* 0x000fe20000010000 */
[----:B------:R-:W-:-:S05]  /*8dd0*/  FADD.FTZ R23, R23, R92 ;  /* 0x0000005c17177221 */ /* 0x000fca0000010000 */
[----:B------:R-:W-:Y:S01]  /*8de0*/  HMMA.16816.F32.BF16 R32, R12, R38, R32 ;  /* 0x000000260c20723c */ /* 0x000fe20000041820 */
[----:B--2---:R-:W-:Y:S02]  /*8df0*/  F2FP.BF16.F32.PACK_AB R12, R41, R40 ;  /* 0x00000028290c723e */ /* 0x004fe400000010ff */
[----:B----4-:R-:W-:Y:S02]  /*8e00*/  F2FP.BF16.F32.PACK_AB R14, R49, R48 ;  /* 0x00000030310e723e */ /* 0x010fe400000010ff */
[----:B-----5:R-:W-:Y:S02]  /*8e10*/  F2FP.BF16.F32.PACK_AB R13, R27, R22 ;  /* 0x000000161b0d723e */ /* 0x020fe400000010ff */
[----:B-1----:R-:W-:Y:S01]  /*8e20*/  F2FP.BF16.F32.PACK_AB R15, R241, R16 ;  /* 0x00000010f10f723e */ /* 0x002fe200000010ff */
[----:B------:R-:W-:Y:S01]  /*8e30*/  FADD.FTZ R119, R119, R98 ;  /* 0x0000006277777221 */ /* 0x000fe20000010000 */
[----:B------:R-:W-:-:S03]  /*8e40*/  FADD.FTZ R52, R52, R23 ;  /* 0x0000001734347221 */ /* 0x000fc60000010000 */
[----:B------:R-:W-:Y:S02]  /*8e50*/  FADD.FTZ R102, R102, R119 ;  /* 0x0000007766667221 */ /* 0x000fe40000010000 */
[----:B------:R-:W-:Y:S01]  /*8e60*/  HMMA.16816.F32.BF16 R144, R12, R140, R8 ;  /* 0x0000008c0c90723c */ /* 0x000fe20000041808 */
[----:B------:R-:W-:Y:S01]  /*8e70*/  FADD.FTZ R9, R45, R52 ;  /* 0x000000342d097221 */ /* 0x000fe20000010000 */
[----:B------:R-:W-:-:S03]  /*8e80*/  FADD.FTZ R167, R167, R102 ;  /* 0x00000066a7a77221 */ /* 0x000fc60000010000 */
[----:B------:R-:W-:-:S03]  /*8e90*/  FADD.FTZ R9, R50, R9 ;  /* 0x0000000932097221 */ /* 0x000fc60000010000 */
[----:B------:R-:W-:Y:S01]  /*8ea0*/  HMMA.16816.F32.BF16 R140, R12, R142, R4 ;  /* 0x0000008e0c8c723c */ /* 0x000fe20000041804 */
[----:B------:R-:W-:Y:S01]  /*8eb0*/  FADD.FTZ R4, R134, R167 ;  /* 0x000000a786047221 */ /* 0x000fe20000010000 */
[----:B------:R-:W-:-:S03]  /*8ec0*/  FADD.FTZ R46, R46, R9 ;  /* 0x000000092e2e7221 */ /* 0x000fc60000010000 */
[----:B------:R-:W-:Y:S01]  /*8ed0*/  FADD.FTZ R4, R159, R4 ;  /* 0x000000049f047221 */ /* 0x000fe20000010000 */
[----:B------:R-:W-:-:S03]  /*8ee0*/  FADD.FTZ R47, R47, R46 ;  /* 0x0000002e2f2f7221 */ /* 0x000fc60000010000 */
[----:B------:R-:W-:Y:S01]  /*8ef0*/  FADD.FTZ R5, R135, R4 ;  /* 0x0000000487057221 */ /* 0x000fe20000010000 */
[----:B------:R-:W-:Y:S01]  /*8f00*/  FADD.FTZ R42, R42, R47 ;  /* 0x0000002f2a2a7221 */ /* 0x000fe20000010000 */
[----:B------:R-:W-:Y:S02]  /*8f10*/  ISETP.GT.AND P0, PT, R240, R223, PT ;  /* 0x000000dff000720c */ /* 0x000fe40003f04270 */
[----:B------:R-:W-:Y:S01]  /*8f20*/  FADD.FTZ R5, R108, R5 ;  /* 0x000000056c057221 */ /* 0x000fe20000010000 */
[----:B------:R-:W-:-:S03]  /*8f30*/  FADD.FTZ R25, R25, R42 ;  /* 0x0000002a19197221 */ /* 0x000fc60000010000 */
[----:B------:R-:W-:Y:S01]  /*8f40*/  FADD.FTZ R40, R40, R5 ;  /* 0x0000000528287221 */ /* 0x000fe20000010000 */
[----:B------:R-:W-:-:S03]  /*8f50*/  FADD.FTZ R22, R22, R25 ;  /* 0x0000001916167221 */ /* 0x000fc60000010000 */
[----:B------:R-:W-:Y:S01]  /*8f60*/  FADD.FTZ R41, R41, R40 ;  /* 0x0000002829297221 */ /* 0x000fe20000010000 */
[----:B------:R-:W-:Y:S01]  /*8f70*/  FADD.FTZ R27, R27, R22 ;  /* 0x000000161b1b7221 */ /* 0x000fe20000010000 */
[----:B------:R-:W-:Y:S01]  /*8f80*/  HMMA.16816.F32.BF16 R136, R12, R80, R28 ;  /* 0x000000500c88723c */ /* 0x000fe2000004181c */
[----:B------:R-:W-:Y:S01]  /*8f90*/  BSSY B2, `(.L_x_2135) ;  /* 0x0000686000027945 */ /* 0x000fe20003800000 */
[----:B------:R-:W-:Y:S01]  /*8fa0*/  FADD.FTZ R48, R48, R41 ;  /* 0x0000002930307221 */ /* 0x000fe20000010000 */
[----:B------:R-:W-:-:S05]  /*8fb0*/  FADD.FTZ R16, R16, R27 ;  /* 0x0000001b10107221 */ /* 0x000fca0000010000 */
[----:B------:R-:W-:Y:S01]  /*8fc0*/  HMMA.16816.F32.BF16 R132, R12, R82, R32 ;  /* 0x000000520c84723c */ /* 0x000fe20000041820 */
[----:B------:R-:W-:Y:S01]  /*8fd0*/  FADD.FTZ R234, R49, R48 ;  /* 0x0000003031ea7221 */ /* 0x000fe20000010000 */
[----:B------:R-:W-:Y:S01]  /*8fe0*/  FADD.FTZ R241, R241, R16 ;  /* 0x00000010f1f17221 */ /* 0x000fe20000010000 */
[----:B------:R-:W-:-:S02]  /*8ff0*/  NOP ;  /* 0x0000000000007918 */ /* 0x000fc40000000000 */
        /* <DEDUP_REMOVED lines=40> */
[----:B------:R-:W-:Y:S01]  /*9280*/  ISETP.NE.AND P1, PT, R11, RZ, PT ;  /* 0x000000ff0b00720c */ /* 0x000fe20003f25270 */
[----:B------:R-:W2:Y:S06]  /*9290*/  LD.E.64 R12, desc[UR4][R2.64+0x28] ;  /* 0x00002804020c7980 */ /* 0x000eac000c101b00 */
[----:B------:R-:W-:-:S02]  /*92a0*/  @P4 VIADD R9, R9, 0x1 ;  /* 0x0000000109094836 */ /* 0x000fc40000000000 */
        /* <DEDUP_REMOVED lines=26> */
.L_x_2138:
        /* <DEDUP_REMOVED lines=8> */
.L_x_2139:
[----:B------:R-:W-:Y:S05]  /*94d0*/  BSYNC.RECONVERGENT B0 ;  /* 0x0000000000007941 */ /* 0x000fea0003800200 */
.L_x_2137:
[----:B------:R-:W-:Y:S01]  /*94e0*/  IMAD.SHL.U32 R5, R216, 0x40, RZ ;  /* 0x00000040d8057824 */ /* 0x000fe200078e00ff */
[----:B------:R-:W-:Y:S01]  /*94f0*/  ISETP.GE.AND P1, PT, R194, R231, PT ;  /* 0x000000e7c200720c */ /* 0x000fe20003f26270 */
[----:B------:R-:W-:Y:S01]  /*9500*/  BSSY.RECONVERGENT B1, `(.L_x_2140) ;  /* 0x000013a000017945 */ /* 0x000fe20003800200 */
[----:B------:R-:W-:Y:S02]  /*9510*/  SHF.L.U64.HI R4, R216, 0x6, R217 ;  /* 0x00000006d8047819 */ /* 0x000fe400000102d9 */
[----:B------:R-:W-:Y:S02]  /*9520*/  IADD3 R8, P0, PT, R5, R226, RZ ;  /* 0x000000e205087210 */ /* 0x000fe40007f1e0ff */
[----:B------:R-:W-:Y:S01]  /*9530*/  IADD3 R200, PT, PT, R193, R21, RZ ;  /* 0x00000015c1c87210 */ /* 0x000fe20007ffe0ff */
[----:B------:R-:W-:Y:S02]  /*9540*/  IMAD.IADD R21, R21, 0x1, R192 ;  /* 0x0000000115157824 */ /* 0x000fe400078e02c0 */
[----:B------:R-:W-:-:S04]  /*9550*/  IMAD.X R9, R4, 0x1, R227, P0 ;  /* 0x0000000104097824 */ /* 0x000fc800000e06e3 */
[----:B------:R-:W-:Y:S01]  /*9560*/  @!P1 IADD3 R10, P0, PT, R8, R5, RZ ;  /* 0x00000005080a9210 */ /* 0x000fe20007f1e0ff */
[--C-:B------:R-:W-:Y:S01]  /*9570*/  @!P1 IMAD.MOV.U32 R16, RZ, RZ, R8.reuse ;  /* 0x000000ffff109224 */ /* 0x100fe200078e0008 */
[-C--:B------:R-:W-:Y:S01]  /*9580*/  @!P1 MOV R17, R9.reuse ;  /* 0x0000000900119202 */ /* 0x080fe20000000f00 */
[----:B------:R-:W-:Y:S01]  /*9590*/  @P1 STS.128 [R211+0x5000], RZ ;  /* 0x005000ffd3001388 */ /* 0x000fe20000000c00 */
[-C--:B------:R-:W-:Y:S01]  /*95a0*/  @!P1 MOV R15, R9.reuse ;  /* 0x00000009000f9202 */ /* 0x080fe20000000f00 */
[----:B------:R-:W-:Y:S01]  /*95b0*/  @!P1 IMAD.MOV.U32 R14, RZ, RZ, R8 ;  /* 0x000000ffff0e9224 */ /* 0x000fe200078e0008 */
[C---:B------:R-:W-:Y:S01]  /*95c0*/  @!P1 LEA R18, P3, R216.reuse, R8, 0x7 ;  /* 0x00000008d8129211 */ /* 0x040fe200078638ff */
[----:B------:R-:W-:Y:S01]  /*95d0*/  @!PT LDS RZ, [RZ] ;  /* 0x00000000fffff984 */ /* 0x000fe20000000800 */
[----:B------:R-:W-:Y:S01]  /*95e0*/  @!PT LDS RZ, [RZ] ;  /* 0x00000000fffff984 */ /* 0x000fe20000000800 */
[----:B------:R-:W-:Y:S01]  /*95f0*/  @!PT LDS RZ, [RZ] ;  /* 0x00000000fffff984 */ /* 0x000fe20000000800 */
[----:B------:R-:W-:Y:S01]  /*9600*/  @!P1 LDGSTS.E.BYPASS.LTC128B.128 [R211+0x5000], desc[UR4][R226.64] ;  /* 0x05000000e2d39fae */ /* 0x000fe2000b981a04 */
[----:B------:R-:W-:Y:S01]  /*9610*/  @!P1 IMAD R6, R217, 0xc0, RZ ;  /* 0x000000c0d9069824 */ /* 0x000fe200078e02ff */
[----:B------:R-:W-:Y:S01]  /*9620*/  @!P1 IADD3.X R11, PT, PT, R9, R4, RZ, P0, !PT ;  /* 0x00000004090b9210 */ /* 0x000fe200007fe4ff */
[----:B------:R-:W-:Y:S01]  /*9630*/  @!P1 IMAD.WIDE.U32 R16, R216, 0xc0, R16 ;  /* 0x000000c0d8109825 */ /* 0x000fe200078e0010 */
[----:B------:R-:W-:Y:S01]  /*9640*/  @P1 STS.128 [R211+0x5800], RZ ;  /* 0x005800ffd3001388 */ /* 0x000fe20000000c00 */
[----:B------:R-:W-:-:S02]  /*9650*/  @!P1 MOV R13, R9 ;  /* 0x00000009000d9202 */ /* 0x000fc40000000f00 */
[----:B------:R-:W-:Y:S01]  /*9660*/  @!P1 IMAD.MOV.U32 R12, RZ, RZ, R8 ;  /* 0x000000ffff0c9224 */ /* 0x000fe200078e0008 */
[----:B------:R-:W-:Y:S01]  /*9670*/  @!PT LDS RZ, [RZ] ;  /* 0x00000000fffff984 */ /* 0x000fe20000000800 */
[----:B------:R-:W-:Y:S01]  /*9680*/  @!PT LDS RZ, [RZ] ;  /* 0x00000000fffff984 */ /* 0x000fe20000000800 */
[----:B------:R-:W-:Y:S01]  /*9690*/  @!PT LDS RZ, [RZ] ;  /* 0x00000000fffff984 */ /* 0x000fe20000000800 */
[----:B------:R1:W-:Y:S01]  /*96a0*/  @!P1 LDGSTS.E.BYPASS.LTC128B.128 [R211+0x5800], desc[UR4][R8.64] ;  /* 0x0580000008d39fae */ /* 0x0003e2000b981a04 */
[C---:B------:R-:W-:Y:S01]  /*96b0*/  @!P1 LEA.HI.X R19, R216.reuse, R9, R217, 0x7, P3 ;  /* 0x00000009d8139211 */ /* 0x040fe200018f3cd9 */
[C---:B------:R-:W-:Y:S02]  /*96c0*/  @!P1 IMAD R5, R217.reuse, 0x140, RZ ;  /* 0x00000140d9059824 */ /* 0x040fe400078e02ff */
[----:B------:R-:W-:Y:S01]  /*96d0*/  @!P1 IMAD.WIDE.U32 R14, R216, 0x140, R14 ;  /* 0x00000140d80e9825 */ /* 0x000fe200078e000e */
[----:B------:R-:W-:Y:S03]  /*96e0*/  @P1 STS.128 [R211+0x6000], RZ ;  /* 0x006000ffd3001388 */ /* 0x000fe60000000c00 */
[----:B------:R-:W-:Y:S01]  /*96f0*/  @!P1 IMAD.IADD R17, R6, 0x1, R17 ;  /* 0x0000000106119824 */ /* 0x000fe200078e0211 */
[----:B------:R-:W-:Y:S01]  /*9700*/  @!PT LDS RZ, [RZ] ;  /* 0x00000000fffff984 */ /* 0x000fe20000000800 */
[----:B------:R-:W-:Y:S01]  /*9710*/  @!PT LDS RZ, [RZ] ;  /* 0x00000000fffff984 */ /* 0x000fe20000000800 */
[----:B------:R-:W-:Y:S01]  /*9720*/  @!PT LDS RZ, [RZ] ;  /* 0x00000000fffff984 */ /* 0x000fe20000000800 */
[----:B------:R-:W-:Y:S01]  /*9730*/  @!P1 LDGSTS.E.BYPASS.LTC128B.128 [R211+0x6000], desc[UR4][R10.64] ;  /* 0x060000000ad39fae */ /* 0x000fe2000b981a04 */
[----:B------:R-:W-:Y:S01]  /*9740*/  @!P1 IMAD R4, R217, 0x180, RZ ;  /* 0x00000180d9049824 */ /* 0x000fe200078e02ff */
[----:B------:R-:W-:Y:S01]  /*9750*/  @!P1 IADD3 R23, PT, PT, R5, R15, RZ ;  /* 0x0000000f05179210 */ /* 0x000fe20007ffe0ff */
[----:B------:R-:W-:Y:S01]  /*9760*/  @!P1 IMAD.WIDE.U32 R12, R216, 0x180, R12 ;  /* 0x00000180d80c9825 */ /* 0x000fe200078e000c */
[----:B------:R-:W-:Y:S01]  /*9770*/  @P1 STS.128 [R211+0x6800], RZ ;  /* 0x006800ffd3001388 */ /* 0x000fe20000000c00 */
[----:B------:R-:W-:-:S02]  /*9780*/  @!P1 MOV R22, R14 ;  /* 0x0000000e00169202 */ /* 0x000fc40000000f00 */
[----:B------:R-:W-:Y:S01]  /*9790*/  @!P1 IMAD.IADD R29, R4, 0x1, R13 ;  /* 0x00000001041d9824 */ /* 0x000fe200078e020d */
        /* <DEDUP_REMOVED lines=9> */
[----:B------:R-:W-:Y:S01]  /*9830*/  @!P1 LDGSTS.E.BYPASS.LTC128B.128 [R211+0x7000], desc[UR4][R16.64] ;  /* 0x0700000010d39fae */ /* 0x000fe2000b981a04 */
[----:B-1----:R-:W-:-:S03]  /*9840*/  @!P1 LEA R8, P0, R216, R8, 0x8 ;  /* 0x00000008d8089211 */ /* 0x002fc600078040ff */
[----:B------:R-:W-:Y:S01]  /*9850*/  @P1 STS.128 [R211+0x7800], RZ ;  /* 0x007800ffd3001388 */ /* 0x000fe20000000c00 */
[----:B------:R-:W-:Y:S02]  /*9860*/  @!P1 LEA.HI.X R9, R216, R9, R217, 0x8, P0 ;  /* 0x00000009d8099211 */ /* 0x000fe400000f44d9 */
        /* <DEDUP_REMOVED lines=15> */
[----:B------:R-:W-:Y:S04]  /*9960*/  LDSM.16.M88.4 R48, [R193] ;  /* 0x00000000c130783b */ /* 0x000fe80000000200 */
[----:B------:R-:W3:Y:S04]  /*9970*/  LDSM.16.M88.4 R40, [R192+0x1000] ;  /* 0x00100000c028783b */ /* 0x000ee80000000200 */
[----:B------:R-:W4:Y:S04]  /*9980*/  LDSM.16.M88.4 R32, [R192+0x1400] ;  /* 0x00140000c020783b */ /* 0x000f280000000200 */
[----:B------:R-:W2:Y:S01]  /*9990*/  LDSM.16.M88.4 R24, [R192+0x1800] ;  /* 0x00180000c018783b */ /* 0x000ea20000000200 */
[----:B-1----:R-:W-:-:S03]  /*99a0*/  SHF.L.U32 R22, R148, 0x8, RZ ;  /* 0x0000000894167819 */ /* 0x002fc600000006ff */
[----:B------:R-:W1:Y:S04]  /*99b0*/  LDSM.16.M88.4 R12, [R192+0x1c00] ;  /* 0x001c0000c00c783b */ /* 0x000e680000000200 */
[----:B------:R-:W5:Y:S04]  /*99c0*/  LDSM.16.M88.4 R4, [R192+0x2000] ;  /* 0x00200000c004783b */ /* 0x000f680000000200 */
[----:B------:R-:W5:Y:S04]  /*99d0*/  LDSM.16.M88.4 R128, [R192+0x2400] ;  /* 0x00240000c080783b */ /* 0x000f680000000200 */
[----:B------:R-:W5:Y:S04]  /*99e0*/  LDSM.16.M88.4 R120, [R192+0x2800] ;  /* 0x00280000c078783b */ /* 0x000f680000000200 */
[----:B------:R-:W5:Y:S04]  /*99f0*/  LDSM.16.M88.4 R112, [R192+0x2c00] ;  /* 0x002c0000c070783b */ /* 0x000f680000000200 */
[----:B------:R-:W5:Y:S04]  /*9a00*/  LDSM.16.M88.4 R104, [R192+0x3000] ;  /* 0x00300000c068783b */ /* 0x000f680000000200 */
[----:B------:R-:W5:Y:S04]  /*9a10*/  LDSM.16.M88.4 R96, [R192+0x3400] ;  /* 0x00340000c060783b */ /* 0x000f680000000200 */
[----:B------:R-:W5:Y:S01]  /*9a20*/  LDSM.16.M88.4 R88, [R192+0x3800] ;  /* 0x00380000c058783b */ /* 0x000f620000000200 */
[C---:B---3--:R-:W-:Y:S03]  /*9a30*/  HMMA.16816.F32.BF16 R44, R48.reuse, R40, RZ ;  /* 0x00000028302c723c */ /* 0x048fe600000418ff */
[----:B------:R-:W3:Y:S04]  /*9a40*/  LDSM.16.M88.4 R80, [R192+0x3c00] ;  /* 0x003c0000c050783b */ /* 0x000ee80000000200 */
[----:B------:R-:W3:Y:S01]  /*9a50*/  LDSM.16.M88.4 R72, [R192+0x4000] ;  /* 0x00400000c048783b */ /* 0x000ee20000000200 */
[C---:B----4-:R-:W-:Y:S03]  /*9a60*/  HMMA.16816.F32.BF16 R36, R48.reuse, R32, RZ ;  /* 0x000000203024723c */ /* 0x050fe600000418ff */
[----:B------:R-:W4:Y:S04]  /*9a70*/  LDSM.16.M88.4 R64, [R192+0x4400] ;  /* 0x00440000c040783b */ /* 0x000f280000000200 */
[----:B------:R-:W4:Y:S01]  /*9a80*/  LDSM.16.M88.4 R56, [R192+0x4800] ;  /* 0x00480000c038783b */ /* 0x000f220000000200 */
[C---:B--2---:R-:W-:Y:S03]  /*9a90*/  HMMA.16816.F32.BF16 R28, R48.reuse, R24, RZ ;  /* 0x00000018301c723c */ /* 0x044fe600000418ff */
[----:B------:R-:W2:Y:S04]  /*9aa0*/  LDSM.16.M88.4 R172, [R192+0x4c00] ;  /* 0x004c0000c0ac783b */ /* 0x000ea80000000200 */
[----:B------:R-:W-:Y:S01]  /*9ab0*/  LDSM.16.M88.4 R200, [R200] ;  /* 0x00000000c8c8783b */ /* 0x000fe20000000200 */
        /* <DEDUP_REMOVED lines=15> */
[C---:B-----5:R-:W-:Y:S03]  /*9bb0*/  HMMA.16816.F32.BF16 R8, R48.reuse, R4, RZ ;  /* 0x000000043008723c */ /* 0x060fe600000418ff */
[----:B------:R-:W5:Y:S04]  /*9bc0*/  LDSM.16.M88.4 R176, [R21+0x3800] ;  /* 0x0038000015b0783b */ /* 0x000f680000000200 */
[----:B------:R-:W0:Y:S01]  /*9bd0*/  LDGDEPBAR ;  /* 0x00000000000079af */ /* 0x000e220000000000 */
        /* <DEDUP_REMOVED lines=23> */
[----:B------:R-:W2:Y:S07]  /*9d50*/  LDSM.16.M88.4 R172, [R21+0x3c00] ;  /* 0x003c000015ac783b */ /* 0x000eae0000000200 */
[C---:B-1----:R-:W-:Y:S08]  /*9d60*/  HMMA.16816.F32.BF16 R44, R200.reuse, R168, R44 ;  /* 0x000000a8c82c723c */ /* 0x042ff0000004182c */
[C---:B------:R-:W-:Y:S01]  /*9d70*/  HMMA.16816.F32.BF16 R40, R200.reuse, R170, R40 ;  /* 0x000000aac828723c */ /* 0x040fe20000041828 */
[----:B------:R-:W1:Y:S07]  /*9d80*/  LDSM.16.M88.4 R168, [R21+0x4000] ;  /* 0x0040000015a8783b */ /* 0x000e6e0000000200 */
[C---:B------:R-:W-:Y:S08]  /*9d90*/  HMMA.16816.F32.BF16 R36, R200.reuse, R164, R36 ;  /* 0x000000a4c824723c */ /* 0x040ff00000041824 */
[C---:B------:R-:W-:Y:S01]  /*9da0*/  HMMA.16816.F32.BF16 R32, R200.reuse, R166, R32 ;  /* 0x000000a6c820723c */ /* 0x040fe20000041820 */
[----:B------:R-:W3:Y:S07]  /*9db0*/  LDSM.16.M88.4 R164, [R21+0x4400] ;  /* 0x0044000015a4783b */ /* 0x000eee0000000200 */
[C---:B------:R-:W-:Y:S08]  /*9dc0*/  HMMA.16816.F32.BF16 R28, R200.reuse, R160, R28 ;  /* 0x000000a0c81c723c */ /* 0x040ff0000004181c */
[C---:B------:R-:W-:Y:S01]  /*9dd0*/  HMMA.16816.F32.BF16 R24, R200.reuse, R162, R24 ;  /* 0x000000a2c818723c */ /* 0x040fe20000041818 */
[----:B------:R-:W4:Y:S07]  /*9de0*/  LDSM.16.M88.4 R160, [R21+0x4800] ;  /* 0x0048000015a0783b */ /* 0x000f2e0000000200 */
[C---:B------:R-:W-:Y:S08]  /*9df0*/  HMMA.16816.F32.BF16 R16, R200.reuse, R156, R16 ;  /* 0x0000009cc810723c */ /* 0x040ff00000041810 */
[----:B------:R-:W-:Y:S01]  /*9e00*/  HMMA.16816.F32.BF16 R12, R200, R158, R12 ;  /* 0x0000009ec80c723c */ /* 0x000fe2000004180c */
[----:B------:R-:W4:Y:S01]  /*9e10*/  LDSM.16.M88.4 R156, [R21+0x4c00] ;  /* 0x004c0000159c783b */ /* 0x000f220000000200 */
        /* <DEDUP_REMOVED lines=13> */
[C---:B-----5:R-:W-:Y:S08]  /*9ef0*/  HMMA.16816.F32.BF16 R92, R200.reuse, R176, R92 ;  /* 0x000000b0c85c723c */ /* 0x060ff0000004185c */
[C---:B------:R-:W-:Y:S08]  /*9f00*/  HMMA.16816.F32.BF16 R88, R200.reuse, R178, R88 ;  /* 0x000000b2c858723c */ /* 0x040ff00000041858 */
[C---:B--2---:R-:W-:Y:S08]  /*9f10*/  HMMA.16816.F32.BF16 R84, R200.reuse, R172, R84 ;  /* 0x000000acc854723c */ /* 0x044ff00000041854 */
[C---:B------:R-:W-:Y:S08]  /*9f20*/  HMMA.16816.F32.BF16 R80, R200.reuse, R174, R80 ;  /* 0x000000aec850723c */ /* 0x040ff00000041850 */
[C---:B-1----:R-:W-:Y:S08]  /*9f30*/  HMMA.16816.F32.BF16 R76, R200.reuse, R168, R76 ;  /* 0x000000a8c84c723c */ /* 0x042ff0000004184c */
[C---:B------:R-:W-:Y:S08]  /*9f40*/  HMMA.16816.F32.BF16 R72, R200.reuse, R170, R72 ;  /* 0x000000aac848723c */ /* 0x040ff00000041848 */
[C---:B---3--:R-:W-:Y:S08]  /*9f50*/  HMMA.16816.F32.BF16 R68, R200.reuse, R164, R68 ;  /* 0x000000a4c844723c */ /* 0x048ff00000041844 */
[C---:B------:R-:W-:Y:S08]  /*9f60*/  HMMA.16816.F32.BF16 R64, R200.reuse, R166, R64 ;  /* 0x000000a6c840723c */ /* 0x040ff00000041840 */
[C---:B----4-:R-:W-:Y:S08]  /*9f70*/  HMMA.16816.F32.BF16 R60, R200.reuse, R160, R60 ;  /* 0x000000a0c83c723c */ /* 0x050ff0000004183c */
[C---:B------:R-:W-:Y:S08]  /*9f80*/  HMMA.16816.F32.BF16 R56, R200.reuse, R162, R56 ;  /* 0x000000a2c838723c */ /* 0x040ff00000041838 */
[C---:B------:R-:W-:Y:S08]  /*9f90*/  HMMA.16816.F32.BF16 R52, R200.reuse, R156, R52 ;  /* 0x0000009cc834723c */ /* 0x040ff00000041834 */
[----:B------:R-:W-:Y:S01]  /*9fa0*/  HMMA.16816.F32.BF16 R48, R200, R158, R48 ;  /* 0x0000009ec830723c */ /* 0x000fe20000041830 */
[----:B------:R-:W-:Y:S06]  /*9fb0*/  BAR.SYNC.DEFER_BLOCKING 0x0 ;  /* 0x0000000000007b1d */ /* 0x000fec0000010000 */
[----:B------:R-:W-:-:S13]  /*9fc0*/  @!P0 BRA `(.L_x_2141) ;  /* 0x0000000800348947 */ /* 0x000fda0003800000 */
[----:B------:R-:W-:Y:S04]  /*9fd0*/  BSSY.RECONVERGENT B0, `(.L_x_2142) ;  /* 0x0000049000007945 */ /* 0x000fe80003800200 */
[----:B------:R-:W-:Y:S05]  /*9fe0*/  @!P6 BRA `(.L_x_2143) ;  /* 0x0000000000fce947 */ /* 0x000fea0003800000 */
[----:B------:R-:W2:Y:S01]  /*9ff0*/  LD.E R161, desc[UR4][R2.64+0x170] ;  /* 0x0001700402a17980 */ /* 0x000ea2000c101900 */
[C---:B------:R-:W-:Y:S01]  /*a000*/  VIADD R160, R22.reuse, 0xfffffd00 ;  /* 0xfffffd0016a07836 */ /* 0x040fe20000000000 */
[----:B------:R-:W-:Y:S01]  /*a010*/  IADD3 R23, PT, PT, R22, -0x200, RZ ;  /* 0xfffffe0016177810 */ /* 0x000fe20007ffe0ff */
[----:B------:R-:W1:Y:S03]  /*a020*/  LDC.64 R166, c[0x0][0x348] ;  /* 0x0000d200ffa67b82 */ /* 0x000e660000000a00 */
[----:B------:R-:W-:Y:S02]  /*a030*/  IABS R156, R160 ;  /* 0x000000a0009c7213 */ /* 0x000fe40000000000 */
[----:B------:R-:W-:Y:S02]  /*a040*/  IABS R21, R23 ;  /* 0x0000001700157213 */ /* 0x000fe40000000000 */
[----:B--2---:R-:W-:-:S02]  /*a050*/  IABS R158, R161 ;  /* 0x000000a1009e7213 */ /* 0x004fc40000000000 */
[-C--:B------:R-:W-:Y:S02]  /*a060*/  LOP3.LUT R160, R160, R161.reuse, RZ, 0x3c, !PT ;  /* 0x000000a1a0a07212 */ /* 0x080fe400078e3cff */
[----:B------:R-:W2:Y:S01]  /*a070*/  I2F.RP R159, R158 ;  /* 0x0000009e009f7306 */ /* 0x000ea20000209400 */
[----:B------:R-:W-:-:S07]  /*a080*/  LOP3.LUT R23, R23, R161, RZ, 0x3c, !PT ;  /* 0x000000a117177212 */ /* 0x000fce00078e3cff */
[----:B--2---:R-:W2:Y:S02]  /*a090*/  MUFU.RCP R164, R159 ;  /* 0x0000009f00a47308 */ /* 0x004ea40000001000 */
[----:B--2---:R-:W-:-:S06]  /*a0a0*/  VIADD R164, R164, 0xffffffe ;  /* 0x0ffffffea4a47836 */ /* 0x004fcc0000000000 */
[----:B------:R-:W2:Y:S02]  /*a0b0*/  F2I.FTZ.U32.TRUNC.NTZ R165, R164 ;  /* 0x000000a400a57305 */ /* 0x000ea4000021f000 */
[----:B--2---:R-:W-:Y:S02]  /*a0c0*/  IMAD.MOV R157, RZ, RZ, -R165 ;  /* 0x000000ffff9d7224 */ /* 0x004fe400078e0aa5 */
[----:B------:R-:W-:Y:S02]  /*a0d0*/  IMAD.MOV.U32 R164, RZ, RZ, RZ ;  /* 0x000000ffffa47224 */ /* 0x000fe400078e00ff */
[----:B------:R-:W-:Y:S01]  /*a0e0*/  IMAD R162, R157, R158, RZ ;  /* 0x0000009e9da27224 */ /* 0x000fe200078e02ff */
[----:B------:R-:W-:-:S03]  /*a0f0*/  IABS R157, R161 ;  /* 0x000000a1009d7213 */ /* 0x000fc60000000000 */
[----:B------:R-:W-:Y:S01]  /*a100*/  IMAD.HI.U32 R162, R165, R162, R164 ;  /* 0x000000a2a5a27227 */ /* 0x000fe200078e00a4 */
[----:B------:R-:W-:Y:S01]  /*a110*/  IADD3 R157, PT, PT, RZ, -R157, RZ ;  /* 0x8000009dff9d7210 */ /* 0x000fe20007ffe0ff */
[----:B-1----:R-:W2:Y:S04]  /*a120*/  LD.E.64 R164, desc[UR4][R166.64+0x20] ;  /* 0x00002004a6a47980 */ /* 0x002ea8000c101b00 */
[----:B------:R-:W-:-:S04]  /*a130*/  IMAD.HI.U32 R159, R162, R156, RZ ;  /* 0x0000009ca29f7227 */ /* 0x000fc800078e00ff */
[----:B------:R-:W-:-:S04]  /*a140*/  IMAD.HI.U32 R162, R162, R21, RZ ;  /* 0x00000015a2a27227 */ /* 0x000fc800078e00ff */
[----:B------:R-:W-:Y:S01]  /*a150*/  IMAD R163, R159, R157, R156 ;  /* 0x0000009d9fa37224 */ /* 0x000fe200078e029c */
[----:B------:R-:W-:Y:S01]  /*a160*/  LOP3.LUT R156, RZ, R161, RZ, 0x33, !PT ;  /* 0x000000a1ff9c7212 */ /* 0x000fe200078e33ff */
        /* <DEDUP_REMOVED lines=10> */
[----:B------:R-:W-:-:S07]  /*a210*/  ISETP.GE.AND P4, PT, R23, RZ, PT ;  /* 0x000000ff1700720c */ /* 0x000fce0003f86270 */
[----:B------:R-:W-:Y:S01]  /*a220*/  @P5 VIADD R159, R159, 0x1 ;  /* 0x000000019f9f5836 */ /* 0x000fe20000000000 */
[----:B------:R-:W-:Y:S02]  /*a230*/  ISETP.NE.AND P5, PT, R161, RZ, PT ;  /* 0x000000ffa100720c */ /* 0x000fe40003fa5270 */
        /* <DEDUP_REMOVED lines=26> */
.L_x_2143:
        /* <DEDUP_REMOVED lines=8> */
.L_x_2144:
[----:B------:R-:W-:Y:S05]  /*a460*/  BSYNC.RECONVERGENT B0 ;  /* 0x0000000000007941 */ /* 0x000fea0003800200 */
.L_x_2142:
        /* <DEDUP_REMOVED lines=65> */
.L_x_2146:
[----:B------:R-:W-:Y:S05]  /*a880*/  BSYNC.RECONVERGENT B0 ;  /* 0x0000000000007941 */ /* 0x000fea0003800200 */
.L_x_2145:
[----:B------:R-:W0:Y:S02]  /*a890*/  LDGDEPBAR ;  /* 0x00000000000079af */ /* 0x000e240000000000 */
.L_x_2141:
[----:B------:R-:W-:Y:S05]  /*a8a0*/  BSYNC.RECONVERGENT B1 ;  /* 0x0000000000017941 */ /* 0x000fea0003800200 */
.L_x_2140:
[----:B------:R-:W-:Y:S02]  /*a8b0*/  LOP3.LUT R174, R22, R213, RZ, 0xfc, !PT ;  /* 0x000000d516ae7212 */ /* 0x000fe400078efcff */
[----:B------:R-:W-:-:S03]  /*a8c0*/  LOP3.LUT R149, R149, 0x120, R212, 0xf8, !PT ;  /* 0x0000012095957812 */ /* 0x000fc600078ef8d4 */
[C---:B------:R-:W-:Y:S02]  /*a8d0*/  VIADD R23, R174.reuse, 0xfffffe00 ;  /* 0xfffffe00ae177836 */ /* 0x040fe40000000000 */
[----:B-1----:R-:W-:Y:S02]  /*a8e0*/  IMAD R156, R149, 0x2, R210 ;  /* 0x00000002959c7824 */ /* 0x002fe400078e02d2 */
[----:B------:R-:W-:Y:S01]  /*a8f0*/  VIADD R168, R174, 0xfffffe08 ;  /* 0xfffffe08aea87836 */ /* 0x000fe20000000000 */
[C---:B------:R-:W-:Y:S01]  /*a900*/  ISETP.GE.AND P3, PT, R23.reuse, R222, PT ;  /* 0x000000de1700720c */ /* 0x040fe20003f66270 */
[C---:B------:R-:W-:Y:S01]  /*a910*/  VIADD R22, R156.reuse, 0x5000 ;  /* 0x000050009c167836 */ /* 0x040fe20000000000 */
[C---:B------:R-:W-:Y:S01]  /*a920*/  ISETP.GE.AND P1, PT, R23.reuse, R221, PT ;  /* 0x000000dd1700720c */ /* 0x040fe20003f26270 */
[----:B------:R-:W-:Y:S01]  /*a930*/  VIADD R149, R156, 0x5020 ;  /* 0x000050209c957836 */ /* 0x000fe20000000000 */
[----:B------:R-:W-:Y:S01]  /*a940*/  FSEL R44, R44, -INF , P3 ;  /* 0xff8000002c2c7808 */ /* 0x000fe20001800000 */
[----:B------:R-:W-:Y:S01]  /*a950*/  @P2 VIADD R149, R22, 0xffffffe0 ;  /* 0xffffffe016952836 */ /* 0x000fe20000000000 */
[----:B------:R-:W-:Y:S01]  /*a960*/  ISETP.GE.AND P5, PT, R23, R220, PT ;  /* 0x000000dc1700720c */ /* 0x000fe20003fa6270 */
[----:B------:R-:W-:Y:S01]  /*a970*/  VIADD R21, R174, 0xfffffe01 ;  /* 0xfffffe01ae157836 */ /* 0x000fe20000000000 */
[----:B------:R-:W-:-:S02]  /*a980*/  FSEL R242, R44, -INF , !P1 ;  /* 0xff8000002cf27808 */ /* 0x000fc40004800000 */
[----:B------:R-:W3:Y:S01]  /*a990*/  LD.E R44, desc[UR4][R2.64+0xdc] ;  /* 0x0000dc04022c7980 */ /* 0x000ee2000c101900 */
[----:B------:R-:W-:Y:S01]  /*a9a0*/  ISETP.GE.AND P4, PT, R23, R219, PT ;  /* 0x000000db1700720c */ /* 0x000fe20003f86270 */
[----:B------:R-:W-:Y:S01]  /*a9b0*/  VIADD R195, R174, 0xfffffe10 ;  /* 0xfffffe10aec37836 */ /* 0x000fe20000000000 */
[----:B------:R-:W-:Y:S02]  /*a9c0*/  FSEL R22, R46, -INF , P5 ;  /* 0xff8000002e167808 */ /* 0x000fe40002800000 */
[-C--:B------:R-:W-:Y:S01]  /*a9d0*/  ISETP.GE.AND P5, PT, R168, R222.reuse, PT ;  /* 0x000000dea800720c */ /* 0x080fe20003fa6270 */
[----:B------:R-:W-:Y:S01]  /*a9e0*/  VIADD R197, R174, 0xfffffe09 ;  /* 0xfffffe09aec57836 */ /* 0x000fe20000000000 */
[----:B------:R-:W-:Y:S01]  /*a9f0*/  FSEL R22, R22, -INF , !P4 ;  /* 0xff80000016167808 */ /* 0x000fe20006000000 */
[----:B------:R-:W-:Y:S01]  /*aa00*/  VIADD R173, R174, 0xfffffe18 ;  /* 0xfffffe18aead7836 */ /* 0x000fe20000000000 */
[----:B------:R-:W-:Y:S02]  /*aa10*/  ISETP.GE.AND P2, PT, R21, R222, PT ;  /* 0x000000de1500720c */ /* 0x000fe40003f46270 */
[----:B------:R-:W-:-:S02]  /*aa20*/  ISETP.GE.AND P4, PT, R168, R221, PT ;  /* 0x000000dda800720c */ /* 0x000fc40003f86270 */
[----:B------:R-:W-:Y:S02]  /*aa30*/  FSEL R40, R40, -INF , P5 ;  /* 0xff80000028287808 */ /* 0x000fe40002800000 */
[-C--:B------:R-:W-:Y:S01]  /*aa40*/  ISETP.GE.AND P5, PT, R195, R222.reuse, PT ;  /* 0x000000dec300720c */ /* 0x080fe20003fa6270 */
[----:B------:R-:W-:Y:S01]  /*aa50*/  VIADD R193, R174, 0xfffffe11 ;  /* 0xfffffe11aec17836 */ /* 0x000fe20000000000 */
[----:B------:R-:W-:Y:S02]  /*aa60*/  ISETP.GE.AND P6, PT, R21, R221, PT ;  /* 0x000000dd1500720c */ /* 0x000fe40003fc6270 */
[----:B------:R-:W-:Y:S02]  /*aa70*/  FSEL R45, R45, -INF , P2 ;  /* 0xff8000002d2d7808 */ /* 0x000fe40001000000 */
[----:B------:R-:W-:Y:S02]  /*aa80*/  FSEL R185, R40, -INF , !P4 ;  /* 0xff80000028b97808 */ /* 0x000fe40006000000 */
[----:B------:R-:W-:-:S02]  /*aa90*/  ISETP.GE.AND P2, PT, R197, R222, PT ;  /* 0x000000dec500720c */ /* 0x000fc40003f46270 */
[-C--:B------:R-:W-:Y:S02]  /*aaa0*/  ISETP.GE.AND P4, PT, R195, R221.reuse, PT ;  /* 0x000000ddc300720c */ /* 0x080fe40003f86270 */
[----:B------:R-:W-:Y:S02]  /*aab0*/  FSEL R36, R36, -INF , P5 ;  /* 0xff80000024247808 */ /* 0x000fe40002800000 */
[----:B------:R-:W-:Y:S02]  /*aac0*/  ISETP.GE.AND P5, PT, R173, R222, PT ;  /* 0x000000dead00720c */ /* 0x000fe40003fa6270 */
[----:B------:R-:W-:Y:S01]  /*aad0*/  FSEL R187, R45, -INF , !P6 ;  /* 0xff8000002dbb7808 */ /* 0x000fe20007000000 */
[----:B------:R-:W-:Y:S01]  /*aae0*/  VIADD R171, R174, 0xfffffe19 ;  /* 0xfffffe19aeab7836 */ /* 0x000fe20000000000 */
[----:B------:R-:W-:Y:S02]  /*aaf0*/  ISETP.GE.AND P6, PT, R197, R221, PT ;  /* 0x000000ddc500720c */ /* 0x000fe40003fc6270 */
[----:B------:R-:W-:-:S02]  /*ab00*/  FSEL R41, R41, -INF , P2 ;  /* 0xff80000029297808 */ /* 0x000fc40001000000 */
[----:B------:R-:W-:Y:S01]  /*ab10*/  FSEL R179, R36, -INF , !P4 ;  /* 0xff80000024b37808 */ /* 0x000fe20006000000 */
[----:B------:R-:W-:Y:S01]  /*ab20*/  VIADD R161, R174, 0xfffffe21 ;  /* 0xfffffe21aea17836 */ /* 0x000fe20000000000 */
[----:B------:R-:W-:Y:S02]  /*ab30*/  ISETP.GE.AND P2, PT, R193, R222, PT ;  /* 0x000000dec100720c */ /* 0x000fe40003f46270 */
[----:B------:R-:W-:Y:S02]  /*ab40*/  ISETP.GE.AND P4, PT, R173, R221, PT ;  /* 0x000000ddad00720c */ /* 0x000fe40003f86270 */
[----:B------:R-:W-:Y:S02]  /*ab50*/  FSEL R32, R32, -INF , P5 ;  /* 0xff80000020207808 */ /* 0x000fe40002800000 */
[C---:B------:R-:W-:Y:S02]  /*ab60*/  ISETP.GE.AND P3, PT, R21.reuse, R220, PT ;  /* 0x000000dc1500720c */ /* 0x040fe40003f66270 */
[----:B------:R-:W-:Y:S01]  /*ab70*/  ISETP.GE.AND P1, PT, R21, R219, PT ;  /* 0x000000db1500720c */ /* 0x000fe20003f26270 */
[----:B------:R-:W-:Y:S01]  /*ab80*/  VIADD R21, R174, 0xfffffe20 ;  /* 0xfffffe20ae157836 */ /* 0x000fe20000000000 */
[----:B------:R-:W-:-:S02]  /*ab90*/  FSEL R181, R41, -INF , !P6 ;  /* 0xff80000029b57808 */ /* 0x000fc40007000000 */
[-C--:B------:R-:W-:Y:S02]  /*aba0*/  ISETP.GE.AND P6, PT, R193, R221.reuse, PT ;  /* 0x000000ddc100720c */ /* 0x080fe40003fc6270 */
[----:B------:R-:W-:Y:S02]  /*abb0*/  FSEL R37, R37, -INF , P2 ;  /* 0xff80000025257808 */ /* 0x000fe40001000000 */
[----:B------:R-:W-:Y:S01]  /*abc0*/  FSEL R165, R32, -INF , !P4 ;  /* 0xff80000020a57808 */ /* 0x000fe20006000000 */
[----:B------:R-:W-:Y:S01]  /*abd0*/  IMAD.MOV.U32 R32, RZ, RZ, R161 ;  /* 0x000000ffff207224 */ /* 0x000fe200078e00a1 */
[-C--:B------:R-:W-:Y:S01]  /*abe0*/  ISETP.GE.AND P2, PT, R171, R222.reuse, PT ;  /* 0x000000deab00720c */ /* 0x080fe20003f46270 */
[C---:B------:R-:W-:Y:S01]  /*abf0*/  VIADD R163, R174.reuse, 0xfffffe30 ;  /* 0xfffffe30aea37836 */ /* 0x040fe20000000000 */
[----:B------:R-:W-:Y:S01]  /*ac00*/  FSEL R177, R37, -INF , !P6 ;  /* 0xff80000025b17808 */ /* 0x000fe20007000000 */
[C---:B------:R-:W-:Y:S01]  /*ac10*/  VIADD R188, R174.reuse, 0xfffffe28 ;  /* 0xfffffe28aebc7836 */ /* 0x040fe20000000000 */
[----:B------:R-:W-:Y:S01]  /*ac20*/  ISETP.GE.AND P6, PT, R171, R221, PT ;  /* 0x000000ddab00720c */ /* 0x000fe20003fc6270 */
[----:B------:R-:W-:Y:S01]  /*ac30*/  VIADD R180, R174, 0xfffffe29 ;  /* 0xfffffe29aeb47836 */ /* 0x000fe20000000000 */
[----:B------:R-:W-:-:S02]  /*ac40*/  ISETP.GE.AND P5, PT, R21, R222, PT ;  /* 0x000000de1500720c */ /* 0x000fc40003fa6270 */
[----:B------:R-:W-:Y:S02]  /*ac50*/  FSEL R33, R33, -INF , P2 ;  /* 0xff80000021217808 */ /* 0x000fe40001000000 */
[----:B------:R-:W-:Y:S01]  /*ac60*/  ISETP.GE.AND P2, PT, R32, R222, PT ;  /* 0x000000de2000720c */ /* 0x000fe20003f46270 */
[----:B------:R-:W-:Y:S01]  /*ac70*/  IMAD.MOV.U32 R37, RZ, RZ, R163 ;  /* 0x000000ffff257224 */ /* 0x000fe200078e00a3 */
[-C--:B------:R-:W-:Y:S02]  /*ac80*/  ISETP.GE.AND P4, PT, R21, R221.reuse, PT ;  /* 0x000000dd1500720c */ /* 0x080fe40003f86270 */
[----:B------:R-:W-:Y:S02]  /*ac90*/  FSEL R28, R28, -INF , P5 ;  /* 0xff8000001c1c7808 */ /* 0x000fe40002800000 */
[----:B------:R-:W-:Y:S01]  /*aca0*/  FSEL R163, R33, -INF , !P6 ;  /* 0xff80000021a37808 */ /* 0x000fe20007000000 */
[----:B------:R-:W-:Y:S01]  /*acb0*/  VIADD R252, R174, 0xfffffe31 ;  /* 0xfffffe31aefc7836 */ /* 0x000fe20000000000 */
        /* <DEDUP_REMOVED lines=10> */
[-C--:B------:R-:W-:Y:S02]  /*ad60*/  ISETP.GE.AND P6, PT, R180, R221.reuse, PT ;  /* 0x000000ddb400720c */ /* 0x080fe40003fc6270 */
[-C--:B------:R-:W-:Y:S02]  /*ad70*/  ISETP.GE.AND P5, PT, R37, R222.reuse, PT ;  /* 0x000000de2500720c */ /* 0x080fe40003fa6270 */
[----:B------:R-:W-:Y:S02]  /*ad80*/  FSEL R25, R25, -INF , P2 ;  /* 0xff80000019197808 */ /* 0x000fe40001000000 */
[----:B------:R-:W-:Y:S02]  /*ad90*/  ISETP.GE.AND P2, PT, R252, R222, PT ;  /* 0x000000defc00720c */ /* 0x000fe40003f46270 */
[----:B------:R-:W-:Y:S01]  /*ada0*/  FSEL R28, R24, -INF , !P4 ;  /* 0xff800000181c7808 */ /* 0x000fe20006000000 */
[----:B------:R-:W-:Y:S01]  /*adb0*/  VIADD R246, R174, 0xfffffe40 ;  /* 0xfffffe40aef67836 */ /* 0x000fe20000000000 */
[----:B------:R-:W-:-:S02]  /*adc0*/  ISETP.GE.AND P4, PT, R37, R221, PT ;  /* 0x000000dd2500720c */ /* 0x000fc40003f86270 */
[----:B------:R-:W-:Y:S02]  /*add0*/  FSEL R16, R16, -INF , P5 ;  /* 0xff80000010107808 */ /* 0x000fe40002800000 */
[----:B------:R-:W-:Y:S01]  /*ade0*/  FSEL R25, R25, -INF , !P6 ;  /* 0xff80000019197808 */ /* 0x000fe20007000000 */
        /* <DEDUP_REMOVED lines=8> */
[----:B------:R-:W-:Y:S02]  /*ae70*/  FSEL R12, R12, -INF , P5 ;  /* 0xff8000000c0c7808 */ /* 0x000fe40002800000 */
[----:B------:R-:W-:Y:S01]  /*ae80*/  FSEL R41, R17, -INF , !P6 ;  /* 0xff80000011297808 */ /* 0x000fe20007000000 */
[----:B------:R-:W-:Y:S01]  /*ae90*/  VIADD R230, R174, 0xfffffe49 ;  /* 0xfffffe49aee67836 */ /* 0x000fe20000000000 */
[----:B------:R-:W-:Y:S02]  /*aea0*/  ISETP.GE.AND P6, PT, R248, R221, PT ;  /* 0x000000ddf800720c */ /* 0x000fe40003fc6270 */
[----:B------:R-:W-:-:S02]  /*aeb0*/  ISETP.GE.AND P5, PT, R246, R222, PT ;  /* 0x000000def600720c */ /* 0x000fc40003fa6270 */
[----:B------:R-:W-:Y:S02]  /*aec0*/  FSEL R13, R13, -INF , P2 ;  /* 0xff8000000d0d7808 */ /* 0x000fe40001000000 */
[----:B------:R-:W-:Y:S02]  /*aed0*/  ISETP.GE.AND P2, PT, R244, R222, PT ;  /* 0x000000def400720c */ /* 0x000fe40003f46270 */
[----:B------:R-:W-:Y:S01]  /*aee0*/  FSEL R29, R12, -INF , !P4 ;  /* 0xff8000000c1d7808 */ /* 0x000fe20006000000 */
[----:B------:R-:W-:Y:S01]  /*aef0*/  VIADD R212, R174, 0xfffffe50 ;  /* 0xfffffe50aed47836 */ /* 0x000fe20000000000 */
        /* <DEDUP_REMOVED lines=52> */
[----:B--2---:R-:W-:Y:S01]  /*b240*/  FSEL R211, R125, -INF , !P6 ;  /* 0xff8000007dd37808 */ /* 0x004fe20007000000 */
        /* <DEDUP_REMOVED lines=23> */
[----:B------:R-:W-:Y:S01]  /*b3c0*/  FSEL R113, R113, -INF , P2 ;  /* 0xff80000071717808 */ /* 0x000fe20001000000 */
[----:B------:R-:W-:Y:S01]  /*b3d0*/  IMAD.MOV.U32 R120, RZ, RZ, R29 ;  /* 0x000000ffff787224 */ /* 0x000fe200078e001d */
[-C--:B------:R-:W-:Y:S01]  /*b3e0*/  ISETP.GE.AND P2, PT, R176, R222.reuse, PT ;  /* 0x000000deb000720c */ /* 0x080fe20003f46270 */
[----:B------:R-:W-:Y:S01]  /*b3f0*/  IMAD.MOV.U32 R29, RZ, RZ, R187 ;  /* 0x000000ffff1d7224 */ /* 0x000fe200078e00bb */
[----:B------:R-:W-:Y:S01]  /*b400*/  FSEL R191, R112, -INF , !P4 ;  /* 0xff80000070bf7808 */ /* 0x000fe20006000000 */
[----:B------:R-:W-:Y:S01]  /*b410*/  VIADD R166, R174, 0xfffffe90 ;  /* 0xfffffe90aea67836 */ /* 0x000fe20000000000 */
[-C--:B------:R-:W-:Y:S02]  /*b420*/  ISETP.GE.AND P4, PT, R178, R221.reuse, PT ;  /* 0x000000ddb200720c */ /* 0x080fe40003f86270 */
[----:B------:R-:W-:Y:S02]  /*b430*/  FSEL R108, R108, -INF , P5 ;  /* 0xff8000006c6c7808 */ /* 0x000fe40002800000 */
[----:B------:R-:W-:Y:S01]  /*b440*/  FSEL R187, R113, -INF , !P6 ;  /* 0xff80000071bb7808 */ /* 0x000fe20007000000 */
[----:B------:R-:W-:Y:S01]  /*b450*/  VIADD R164, R174, 0xfffffe91 ;  /* 0xfffffe91aea47836 */ /* 0x000fe20000000000 */
[----:B------:R-:W-:Y:S01]  /*b460*/  ISETP.GE.AND P6, PT, R176, R221, PT ;  /* 0x000000ddb000720c */ /* 0x000fe20003fc6270 */
[----:B------:R-:W-:Y:S01]  /*b470*/  IMAD.MOV.U32 R128, RZ, RZ, R24 ;  /* 0x000000ffff807224 */ /* 0x000fe200078e0018 */
[----:B------:R-:W-:-:S02]  /*b480*/  ISETP.GE.AND P5, PT, R172, R222, PT ;  /* 0x000000deac00720c */ /* 0x000fc40003fa6270 */
[----:B------:R-:W-:Y:S01]  /*b490*/  FSEL R109, R109, -INF , P2 ;  /* 0xff8000006d6d7808 */ /* 0x000fe20001000000 */
[----:B------:R-:W-:Y:S01]  /*b4a0*/  IMAD.MOV.U32 R112, RZ, RZ, R16 ;  /* 0x000000ffff707224 */ /* 0x000fe200078e0010 */
[----:B------:R-:W-:Y:S01]  /*b4b0*/  ISETP.GE.AND P2, PT, R170, R222, PT ;  /* 0x000000deaa00720c */ /* 0x000fe20003f46270 */
[----:B------:R-:W-:Y:S01]  /*b4c0*/  IMAD.MOV.U32 R24, RZ, RZ, R185 ;  /* 0x000000ffff187224 */ /* 0x000fe200078e00b9 */
[----:B------:R-:W-:Y:S01]  /*b4d0*/  FSEL R185, R108, -INF , !P4 ;  /* 0xff8000006cb97808 */ /* 0x000fe20006000000 */
[----:B------:R-:W-:Y:S01]  /*b4e0*/  IMAD.MOV.U32 R16, RZ, RZ, R181 ;  /* 0x000000ffff107224 */ /* 0x000fe200078e00b5 */
[-C--:B------:R-:W-:Y:S01]  /*b4f0*/  ISETP.GE.AND P4, PT, R172, R221.reuse, PT ;  /* 0x000000ddac00720c */ /* 0x080fe20003f86270 */
[----:B------:R-:W-:Y:S01]  /*b500*/  VIADD R162, R174, 0xfffffe98 ;  /* 0xfffffe98aea27836 */ /* 0x000fe20000000000 */
[----:B------:R-:W-:Y:S02]  /*b510*/  FSEL R104, R104, -INF , P5 ;  /* 0xff80000068687808 */ /* 0x000fe40002800000 */
[----:B------:R-:W-:Y:S01]  /*b520*/  FSEL R181, R109, -INF , !P6 ;  /* 0xff8000006db57808 */ /* 0x000fe20007000000 */
[----:B------:R-:W-:Y:S01]  /*b530*/  VIADD R158, R174, 0xfffffe99 ;  /* 0xfffffe99ae9e7836 */ /* 0x000fe20000000000 */
[----:B------:R-:W-:-:S02]  /*b540*/  ISETP.GE.AND P6, PT, R170, R221, PT ;  /* 0x000000ddaa00720c */ /* 0x000fc40003fc6270 */
[-C--:B------:R-:W-:Y:S02]  /*b550*/  ISETP.GE.AND P5, PT, R166, R222.reuse, PT ;  /* 0x000000dea600720c */ /* 0x080fe40003fa6270 */
[----:B------:R-:W-:Y:S01]  /*b560*/  FSEL R105, R105, -INF , P2 ;  /* 0xff80000069697808 */ /* 0x000fe20001000000 */
[----:B------:R-:W-:Y:S01]  /*b570*/  IMAD.MOV.U32 R17, RZ, RZ, R179 ;  /* 0x000000ffff117224 */ /* 0x000fe200078e00b3 */
[----:B------:R-:W-:Y:S01]  /*b580*/  ISETP.GE.AND P2, PT, R164, R222, PT ;  /* 0x000000dea400720c */ /* 0x000fe20003f46270 */
[----:B------:R-:W-:Y:S01]  /*b590*/  IMAD.MOV.U32 R12, RZ, RZ, R177 ;  /* 0x000000ffff0c7224 */ /* 0x000fe200078e00b1 */
[----:B------:R-:W-:Y:S02]  /*b5a0*/  FSEL R179, R104, -INF , !P4 ;  /* 0xff80000068b37808 */ /* 0x000fe40006000000 */
[----:B------:R-:W-:Y:S02]  /*b5b0*/  ISETP.GE.AND P4, PT, R166, R221, PT ;  /* 0x000000dda600720c */ /* 0x000fe40003f86270 */
[----:B------:R-:W-:-:S02]  /*b5c0*/  FSEL R100, R100, -INF , P5 ;  /* 0xff80000064647808 */ /* 0x000fc40002800000 */
[----:B------:R-:W-:Y:S01]  /*b5d0*/  FSEL R177, R105, -INF , !P6 ;  /* 0xff80000069b17808 */ /* 0x000fe20007000000 */
[----:B------:R-:W-:Y:S01]  /*b5e0*/  VIADD R189, R174, 0xfffffea1 ;  /* 0xfffffea1aebd7836 */ /* 0x000fe20000000000 */
[----:B------:R-:W-:Y:S02]  /*b5f0*/  ISETP.GE.AND P6, PT, R164, R221, PT ;  /* 0x000000dda400720c */ /* 0x000fe40003fc6270 */
[-C--:B------:R-:W-:Y:S02]  /*b600*/  ISETP.GE.AND P5, PT, R162, R222.reuse, PT ;  /* 0x000000dea200720c */ /* 0x080fe40003fa6270 */
[----:B------:R-:W-:Y:S01]  /*b610*/  FSEL R101, R101, -INF , P2 ;  /* 0xff80000065657808 */ /* 0x000fe20001000000 */
[----:B------:R-:W-:Y:S01]  /*b620*/  IMAD.MOV.U32 R13, RZ, RZ, R165 ;  /* 0x000000ffff0d7224 */ /* 0x000fe200078e00a5 */
[----:B------:R-:W-:Y:S01]  /*b630*/  ISETP.GE.AND P2, PT, R158, R222, PT ;  /* 0x000000de9e00720c */ /* 0x000fe20003f46270 */
[----:B------:R-:W-:Y:S01]  /*b640*/  IMAD.MOV.U32 R8, RZ, RZ, R163 ;  /* 0x000000ffff087224 */ /* 0x000fe200078e00a3 */
[----:B------:R-:W-:-:S02]  /*b650*/  FSEL R165, R100, -INF , !P4 ;  /* 0xff80000064a57808 */ /* 0x000fc40006000000 */
[-C--:B------:R-:W-:Y:S02]  /*b660*/  ISETP.GE.AND P4, PT, R162, R221.reuse, PT ;  /* 0x000000dda200720c */ /* 0x080fe40003f86270 */
[----:B------:R-:W-:Y:S02]  /*b670*/  FSEL R96, R96, -INF , P5 ;  /* 0xff80000060607808 */ /* 0x000fe40002800000 */
[----:B------:R-:W-:Y:S01]  /*b680*/  FSEL R163, R101, -INF , !P6 ;  /* 0xff80000065a37808 */ /* 0x000fe20007000000 */
[----:B------:R-:W-:Y:S01]  /*b690*/  VIADD R175, R174, 0xfffffea9 ;  /* 0xfffffea9aeaf7836 */ /* 0x000fe20000000000 */
[-C--:B------:R-:W-:Y:S01]  /*b6a0*/  ISETP.GE.AND P6, PT, R158, R221.reuse, PT ;  /* 0x000000dd9e00720c */ /* 0x080fe20003fc6270 */
[----:B------:R-:W-:Y:S01]  /*b6b0*/  IMAD.MOV.U32 R109, RZ, RZ, R29 ;  /* 0x000000ffff6d7224 */ /* 0x000fe200078e001d */
[----:B------:R-:W-:Y:S01]  /*b6c0*/  FSEL R97, R97, -INF , P2 ;  /* 0xff80000061617808 */ /* 0x000fe20001000000 */
[----:B------:R-:W-:Y:S01]  /*b6d0*/  IMAD.MOV.U32 R113, RZ, RZ, R242 ;  /* 0x000000ffff717224 */ /* 0x000fe200078e00f2 */
        /* <DEDUP_REMOVED lines=8> */
[----:B------:R-:W-:Y:S01]  /*b760*/  FSEL R25, R93, -INF , P2 ;  /* 0xff8000005d197808 */ /* 0x000fe20001000000 */
[----:B------:R-:W-:Y:S01]  /*b770*/  VIADD R167, R174, 0xfffffeb1 ;  /* 0xfffffeb1aea77836 */ /* 0x000fe20000000000 */
[----:B------:R-:W-:-:S02]  /*b780*/  ISETP.GE.AND P2, PT, R175, R222, PT ;  /* 0x000000deaf00720c */ /* 0x000fc40003f46270 */
[----:B------:R-:W-:Y:S01]  /*b790*/  FMNMX3.FTZ R24, R20, R113, R109, !PT ;  /* 0x0000007114187276 */ /* 0x000fe2000781006d */
[----:B------:R-:W-:Y:S01]  /*b7a0*/  IMAD.MOV.U32 R97, RZ, RZ, R13 ;  /* 0x000000ffff617224 */ /* 0x000fe200078e000d */
[----:B------:R-:W-:Y:S01]  /*b7b0*/  FSEL R25, R25, -INF , !P6 ;  /* 0xff80000019197808 */ /* 0x000fe20007000000 */
[----:B------:R-:W-:Y:S01]  /*b7c0*/  IMAD.MOV.U32 R101, RZ, RZ, R12 ;  /* 0x000000ffff657224 */ /* 0x000fe200078e000c */
[----:B------:R-:W-:Y:S01]  /*b7d0*/  ISETP.GE.AND P6, PT, R175, R221, PT ;  /* 0x000000ddaf00720c */ /* 0x000fe20003fc6270 */
[----:B------:R-:W-:Y:S01]  /*b7e0*/  IMAD.MOV.U32 R104, RZ, RZ, R17 ;  /* 0x000000ffff687224 */ /* 0x000fe200078e0011 */
[----:B------:R-:W-:Y:S01]  /*b7f0*/  FSEL R13, R89, -INF , P2 ;  /* 0xff800000590d7808 */ /* 0x000fe20001000000 */
[----:B------:R-:W-:Y:S01]  /*b800*/  VIADD R199, R174, 0xfffffea0 ;  /* 0xfffffea0aec77836 */ /* 0x000fe20000000000 */
[----:B------:R-:W-:Y:S01]  /*b810*/  FMNMX3.FTZ R24, R24, R105, R108, !PT ;  /* 0x0000006918187276 */ /* 0x000fe2000781006c */
[C---:B------:R-:W-:Y:S01]  /*b820*/  VIADD R159, R174.reuse, 0xfffffeb9 ;  /* 0xfffffeb9ae9f7836 */ /* 0x040fe20000000000 */
[----:B------:R-:W-:Y:S01]  /*b830*/  ISETP.GE.AND P2, PT, R167, R222, PT ;  /* 0x000000dea700720c */ /* 0x000fe20003f46270 */
[----:B------:R-:W-:Y:S01]  /*b840*/  IMAD.MOV.U32 R100, RZ, RZ, R8 ;  /* 0x000000ffff647224 */ /* 0x000fe200078e0008 */
[----:B------:R-:W-:Y:S01]  /*b850*/  FSEL R13, R13, -INF , !P6 ;  /* 0xff8000000d0d7808 */ /* 0x000fe20007000000 */
[----:B------:R-:W-:Y:S01]  /*b860*/  VIADD R183, R174, 0xfffffea8 ;  /* 0xfffffea8aeb77836 */ /* 0x000fe20000000000 */
[----:B------:R-:W-:-:S02]  /*b870*/  FMNMX3.FTZ R24, R24, R104, R101, !PT ;  /* 0x0000006818187276 */ /* 0x000fc40007810065 */
[-C--:B------:R-:W-:Y:S02]  /*b880*/  ISETP.GE.AND P5, PT, R199, R222.reuse, PT ;  /* 0x000000dec700720c */ /* 0x080fe40003fa6270 */
[----:B------:R-:W-:Y:S02]  /*b890*/  ISETP.GE.AND P6, PT, R167, R221, PT ;  /* 0x000000dda700720c */ /* 0x000fe40003fc6270 */
[----:B------:R-:W-:Y:S01]  /*b8a0*/  FSEL R5, R85, -INF , P2 ;  /* 0xff80000055057808 */ /* 0x000fe20001000000 */
[----:B------:R-:W-:Y:S01]  /*b8b0*/  IMAD.MOV.U32 R93, RZ, RZ, R9 ;  /* 0x000000ffff5d7224 */ /* 0x000fe200078e0009 */
[----:B------:R-:W-:Y:S02]  /*b8c0*/  ISETP.GE.AND P2, PT, R159, R222, PT ;  /* 0x000000de9f00720c */ /* 0x000fe40003f46270 */
[----:B------:R-:W-:Y:S01]  /*b8d0*/  FMNMX3.FTZ R24, R24, R97, R100, !PT ;  /* 0x0000006118187276 */ /* 0x000fe20007810064 */
[----:B------:R-:W-:Y:S01]  /*b8e0*/  VIADD R169, R174, 0xfffffeb0 ;  /* 0xfffffeb0aea97836 */ /* 0x000fe20000000000 */
[----:B------:R-:W-:Y:S01]  /*b8f0*/  FSEL R92, R92, -INF , P5 ;  /* 0xff8000005c5c7808 */ /* 0x000fe20002800000 */
[----:B------:R-:W-:Y:S01]  /*b900*/  VIADD R23, R174, 0xfffffec1 ;  /* 0xfffffec1ae177836 */ /* 0x000fe20000000000 */
[----:B------:R-:W-:-:S02]  /*b910*/  FSEL R5, R5, -INF , !P6 ;  /* 0xff80000005057808 */ /* 0x000fc40007000000 */
[-C--:B------:R-:W-:Y:S02]  /*b920*/  ISETP.GE.AND P4, PT, R199, R221.reuse, PT ;  /* 0x000000ddc700720c */ /* 0x080fe40003f86270 */
[----:B------:R-:W-:Y:S02]  /*b930*/  ISETP.GE.AND P5, PT, R183, R222, PT ;  /* 0x000000deb700720c */ /* 0x000fe40003fa6270 */
[----:B------:R-:W-:Y:S02]  /*b940*/  ISETP.GE.AND P6, PT, R159, R221, PT ;  /* 0x000000dd9f00720c */ /* 0x000fe40003fc6270 */
[----:B------:R-:W-:Y:S02]  /*b950*/  FSEL R16, R81, -INF , P2 ;  /* 0xff80000051107808 */ /* 0x000fe40001000000 */
[----:B------:R-:W-:Y:S01]  /*b960*/  FMNMX3.FTZ R24, R24, R93, R33, !PT ;  /* 0x0000005d18187276 */ /* 0x000fe20007810021 */
[----:B------:R-:W-:Y:S01]  /*b970*/  VIADD R160, R174, 0xfffffeb8 ;  /* 0xfffffeb8aea07836 */ /* 0x000fe20000000000 */
[----:B------:R-:W-:Y:S01]  /*b980*/  FSEL R129, R92, -INF , !P4 ;  /* 0xff8000005c817808 */ /* 0x000fe20006000000 */
[----:B------:R-:W-:Y:S01]  /*b990*/  VIADD R92, R174, 0xfffffec8 ;  /* 0xfffffec8ae5c7836 */ /* 0x000fe20000000000 */
[----:B------:R-:W-:-:S02]  /*b9a0*/  FSEL R17, R88, -INF , P5 ;  /* 0xff80000058117808 */ /* 0x000fc40002800000 */
[----:B------:R-:W-:Y:S02]  /*b9b0*/  FSEL R16, R16, -INF , !P6 ;  /* 0xff80000010107808 */ /* 0x000fe40007000000 */
[-C--:B------:R-:W-:Y:S02]  /*b9c0*/  ISETP.GE.AND P5, PT, R169, R222.reuse, PT ;  /* 0x000000dea900720c */ /* 0x080fe40003fa6270 */
[----:B------:R-:W-:Y:S02]  /*b9d0*/  ISETP.GE.AND P6, PT, R23, R222, PT ;  /* 0x000000de1700720c */ /* 0x000fe40003fc6270 */
[----:B------:R-:W-:Y:S01]  /*b9e0*/  FMNMX3.FTZ R24, R24, R28, R96, !PT ;  /* 0x0000001c18187276 */ /* 0x000fe20007810060 */
[----:B------:R-:W-:Y:S01]  /*b9f0*/  VIADD R157, R174, 0xfffffec0 ;  /* 0xfffffec0ae9d7836 */ /* 0x000fe20000000000 */
[----:B------:R-:W-:Y:S02]  /*ba00*/  FSEL R9, R84, -INF , P5 ;  /* 0xff80000054097808 */ /* 0x000fe40002800000 */
[----:B------:R-:W-:-:S02]  /*ba10*/  FSEL R8, R77, -INF , P6 ;  /* 0xff8000004d087808 */ /* 0x000fc40003000000 */
[-C--:B------:R-:W-:Y:S02]  /*ba20*/  ISETP.GE.AND P5, PT, R160, R222.reuse, PT ;  /* 0x000000dea000720c */ /* 0x080fe40003fa6270 */
[----:B------:R-:W-:Y:S02]  /*ba30*/  ISETP.GE.AND P6, PT, R92, R222, PT ;  /* 0x000000de5c00720c */ /* 0x000fe40003fc6270 */
[----:B------:R-:W-:Y:S02]  /*ba40*/  FMNMX3.FTZ R24, R24, R36, R41, !PT ;  /* 0x0000002418187276 */ /* 0x000fe40007810029 */
[----:B------:R-:W-:Y:S02]  /*ba50*/  FSEL R80, R80, -INF , P5 ;  /* 0xff80000050507808 */ /* 0x000fe40002800000 */
[----:B------:R-:W-:Y:S01]  /*ba60*/  FSEL R4, R72, -INF , P6 ;  /* 0xff80000048047808 */ /* 0x000fe20003000000 */
[----:B------:R-:W-:Y:S01]  /*ba70*/  IMAD.MOV.U32 R72, RZ, RZ, R174 ;  /* 0x000000ffff487224 */ /* 0x000fe200078e00ae */
[----:B------:R-:W-:-:S02]  /*ba80*/  FMNMX3.FTZ R24, R24, R120, R128, !PT ;  /* 0x0000007818187276 */ /* 0x000fc40007810080 */
[C---:B------:R-:W-:Y:S01]  /*ba90*/  ISETP.GE.AND P5, PT, R157.reuse, R222, PT ;  /* 0x000000de9d00720c */ /* 0x040fe20003fa6270 */
[----:B------:R-:W-:Y:S01]  /*baa0*/  VIADD R89, R72, 0xfffffec9 ;  /* 0xfffffec948597836 */ /* 0x000fe20000000000 */
[----:B------:R-:W-:Y:S02]  /*bab0*/  FMNMX3.FTZ R24, R24, R40, R45, !PT ;  /* 0x0000002818187276 */ /* 0x000fe4000781002d */
[----:B------:R-:W-:Y:S02]  /*bac0*/  ISETP.GE.AND P2, PT, R157, R221, PT ;  /* 0x000000dd9d00720c */ /* 0x000fe40003f46270 */
[----:B------:R-:W-:Y:S02]  /*bad0*/  FSEL R12, R76, -INF , P5 ;  /* 0xff8000004c0c7808 */ /* 0x000fe40002800000 */
[----:B------:R-:W-:Y:S01]  /*bae0*/  FMNMX3.FTZ R24, R24, R112, R251, !PT ;  /* 0x0000007018187276 */ /* 0x000fe200078100fb */
[----:B------:R-:W-:Y:S01]  /*baf0*/  VIADD R88, R72, 0xfffffed0 ;  /* 0xfffffed048587836 */ /* 0x000fe20000000000 */
[----:B------:R-:W-:-:S02]  /*bb00*/  FSEL R12, R12, -INF , !P2 ;  /* 0xff8000000c0c7808 */ /* 0x000fc40005000000 */
[-C--:B------:R-:W-:Y:S02]  /*bb10*/  ISETP.GE.AND P2, PT, R23, R221.reuse, PT ;  /* 0x000000dd1700720c */ /* 0x080fe40003f46270 */
[----:B------:R-:W-:Y:S02]  /*bb20*/  ISETP.GE.AND P6, PT, R89, R222, PT ;  /* 0x000000de5900720c */ /* 0x000fe40003fc6270 */
[----:B------:R-:W-:Y:S01]  /*bb30*/  FMNMX3.FTZ R24, R24, R46, R249, !PT ;  /* 0x0000002e18187276 */ /* 0x000fe200078100f9 */
[----:B------:R-:W-:Y:S01]  /*bb40*/  VIADD R85, R72, 0xfffffed1 ;  /* 0xfffffed148557836 */ /* 0x000fe20000000000 */
[----:B------:R-:W-:Y:S02]  /*bb50*/  FSEL R8, R8, -INF , !P2 ;  /* 0xff80000008087808 */ /* 0x000fe40005000000 */
[----:B------:R-:W-:Y:S02]  /*bb60*/  FSEL R73, R73, -INF , P6 ;  /* 0xff80000049497808 */ /* 0x000fe40003000000 */
[----:B------:R-:W-:-:S02]  /*bb70*/  ISETP.GE.AND P2, PT, R92, R221, PT ;  /* 0x000000dd5c00720c */ /* 0x000fc40003f46270 */
[-C--:B------:R-:W-:Y:S02]  /*bb80*/  ISETP.GE.AND P6, PT, R88, R222.reuse, PT ;  /* 0x000000de5800720c */ /* 0x080fe40003fc6270 */
        /* <DEDUP_REMOVED lines=9> */
[----:B------:R-:W-:Y:S02]  /*bc20*/  FMNMX3.FTZ R24, R24, R207, R205, !PT ;  /* 0x000000cf18187276 */ /* 0x000fe400078100cd */
[----:B------:R-:W-:Y:S02]  /*bc30*/  ISETP.GE.AND P2, PT, R88, R221, PT ;  /* 0x000000dd5800720c */ /* 0x000fe40003f46270 */
[----:B------:R-:W-:Y:S01]  /*bc40*/  ISETP.GE.AND P6, PT, R84, R222, PT ;  /* 0x000000de5400720c */ /* 0x000fe20003fc6270 */
[----:B------:R-:W-:Y:S01]  /*bc50*/  IMAD.MOV.U32 R125, RZ, RZ, R188 ;  /* 0x000000ffff7d7224 */ /* 0x000fe200078e00bc */
[----:B------:R-:W-:-:S02]  /*bc60*/  FMNMX3.FTZ R24, R24, R203, R201, !PT ;  /* 0x000000cb18187276 */ /* 0x000fc400078100c9 */
[----:B------:R-:W-:Y:S02]  /*bc70*/  FSEL R242, R68, -INF , !P2 ;  /* 0xff80000044f27808 */ /* 0x000fe40005000000 */
[----:B------:R-:W-:Y:S01]  /*bc80*/  FSEL R188, R64, -INF , P6 ;  /* 0xff80000040bc7808 */ /* 0x000fe20003000000 */
[----:B------:R-:W-:Y:S01]  /*bc90*/  VIADD R64, R72, 0xfffffed9 ;  /* 0xfffffed948407836 */ /* 0x000fe20000000000 */
[----:B------:R-:W-:Y:S01]  /*bca0*/  ISETP.GE.AND P2, PT, R85, R221, PT ;  /* 0x000000dd5500720c */ /* 0x000fe20003f46270 */
[----:B------:R-:W-:Y:S01]  /*bcb0*/  IMAD.MOV.U32 R117, RZ, RZ, R180 ;  /* 0x000000ffff757224 */ /* 0x000fe200078e00b4 */
[----:B------:R-:W-:Y:S02]  /*bcc0*/  FMNMX3.FTZ R24, R24, R191, R187, !PT ;  /* 0x000000bf18187276 */ /* 0x000fe400078100bb */
[----:B------:R-:W-:Y:S01]  /*bcd0*/  FSEL R180, R69, -INF , !P2 ;  /* 0xff80000045b47808 */ /* 0x000fe20005000000 */
[----:B------:R-:W-:Y:S01]  /*bce0*/  VIADD R69, R72, 0xfffffee0 ;  /* 0xfffffee048457836 */ /* 0x000fe20000000000 */
[----:B------:R-:W-:-:S02]  /*bcf0*/  ISETP.GE.AND P6, PT, R64, R222, PT ;  /* 0x000000de4000720c */ /* 0x000fc40003fc6270 */
[----:B------:R-:W-:Y:S02]  /*bd00*/  FMNMX3.FTZ R24, R24, R185, R181, !PT ;  /* 0x000000b918187276 */ /* 0x000fe400078100b5 */
[-C--:B------:R-:W-:Y:S01]  /*bd10*/  ISETP.GE.AND P4, PT, R183, R221.reuse, PT ;  /* 0x000000ddb700720c */ /* 0x080fe20003f86270 */
[----:B------:R-:W-:Y:S01]  /*bd20*/  VIADD R68, R72, 0xfffffee1 ;  /* 0xfffffee148447836 */ /* 0x000fe20000000000 */
[----:B------:R-:W-:Y:S02]  /*bd30*/  ISETP.GE.AND P2, PT, R84, R221, PT ;  /* 0x000000dd5400720c */ /* 0x000fe40003f46270 */
[----:B------:R-:W-:Y:S02]  /*bd40*/  FSEL R65, R65, -INF , P6 ;  /* 0xff80000041417808 */ /* 0x000fe40003000000 */
[----:B------:R-:W-:Y:S02]  /*bd50*/  ISETP.GE.AND P6, PT, R69, R222, PT ;  /* 0x000000de4500720c */ /* 0x000fe40003fc6270 */
[----:B------:R-:W-:-:S02]  /*bd60*/  FMNMX3.FTZ R24, R24, R179, R177, !PT ;  /* 0x000000b318187276 */ /* 0x000fc400078100b1 */
[----:B------:R-:W-:Y:S02]  /*bd70*/  FSEL R17, R17, -INF , !P4 ;  /* 0xff80000011117808 */ /* 0x000fe40006000000 */
[-C--:B------:R-:W-:Y:S02]  /*bd80*/  ISETP.GE.AND P4, PT, R169, R221.reuse, PT ;  /* 0x000000dda900720c */ /* 0x080fe40003f86270 */
[----:B------:R-:W-:Y:S01]  /*bd90*/  FSEL R188, R188, -INF , !P2 ;  /* 0xff800000bcbc7808 */ /* 0x000fe20005000000 */
[----:B------:R-:W-:Y:S01]  /*bda0*/  VIADD R73, R72, 0xfffffee8 ;  /* 0xfffffee848497836 */ /* 0x000fe20000000000 */
[----:B------:R-:W-:Y:S02]  /*bdb0*/  ISETP.GE.AND P2, PT, R64, R221, PT ;  /* 0x000000dd4000720c */ /* 0x000fe40003f46270 */
[----:B------:R-:W-:Y:S02]  /*bdc0*/  FSEL R60, R60, -INF , P6 ;  /* 0xff8000003c3c7808 */ /* 0x000fe40003000000 */
[----:B------:R-:W-:-:S02]  /*bdd0*/  FMNMX3.FTZ R24, R24, R165, R163, !PT ;  /* 0x000000a518187276 */ /* 0x000fc400078100a3 */
[----:B------:R-:W-:Y:S02]  /*bde0*/  ISETP.GE.AND P6, PT, R68, R222, PT ;  /* 0x000000de4400720c */ /* 0x000fe40003fc6270 */
[----:B------:R-:W-:Y:S02]  /*bdf0*/  FSEL R9, R9, -INF , !P4 ;  /* 0xff80000009097808 */ /* 0x000fe40006000000 */
[----:B------:R-:W-:Y:S02]  /*be00*/  ISETP.GE.AND P4, PT, R160, R221, PT ;  /* 0x000000dda000720c */ /* 0x000fe40003f86270 */
[----:B------:R-:W-:Y:S02]  /*be10*/  FSEL R174, R65, -INF , !P2 ;  /* 0xff80000041ae7808 */ /* 0x000fe40005000000 */
[----:B------:R-:W-:Y:S01]  /*be20*/  FMNMX3.FTZ R24, R24, R161, R153, !PT ;  /* 0x000000a118187276 */ /* 0x000fe20007810099 */
[----:B------:R-:W-:Y:S01]  /*be30*/  VIADD R81, R72, 0xfffffee9 ;  /* 0xfffffee948517836 */ /* 0x000fe20000000000 */
[----:B------:R-:W-:-:S02]  /*be40*/  ISETP.GE.AND P2, PT, R69, R221, PT ;  /* 0x000000dd4500720c */ /* 0x000fc40003f46270 */
[----:B------:R-:W-:Y:S02]  /*be50*/  FSEL R61, R61, -INF , P6 ;  /* 0xff8000003d3d7808 */ /* 0x000fe40003000000 */
[----:B------:R-:W-:Y:S02]  /*be60*/  ISETP.GE.AND P6, PT, R73, R222, PT ;  /* 0x000000de4900720c */ /* 0x000fe40003fc6270 */
[----:B------:R-:W-:Y:S02]  /*be70*/  FSEL R124, R80, -INF , !P4 ;  /* 0xff800000507c7808 */ /* 0x000fe40006000000 */
[C---:B------:R-:W-:Y:S02]  /*be80*/  ISETP.GE.AND P4, PT, R168.reuse, R220, PT ;  /* 0x000000dca800720c */ /* 0x040fe40003f86270 */
[----:B------:R-:W-:Y:S02]  /*be90*/  ISETP.GE.AND P5, PT, R168, R219, PT ;  /* 0x000000dba800720c */ /* 0x000fe40003fa6270 */
[----:B------:R-:W-:-:S02]  /*bea0*/  FMNMX3.FTZ R24, R24, R129, R25, !PT ;  /* 0x0000008118187276 */ /* 0x000fc40007810019 */
[----:B------:R-:W-:Y:S01]  /*beb0*/  FSEL R168, R60, -INF , !P2 ;  /* 0xff8000003ca87808 */ /* 0x000fe20005000000 */
[----:B------:R-:W-:Y:S01]  /*bec0*/  VIADD R80, R72, 0xfffffef0 ;  /* 0xfffffef048507836 */ /* 0x000fe20000000000 */
[----:B------:R-:W-:Y:S02]  /*bed0*/  ISETP.GE.AND P2, PT, R68, R221, PT ;  /* 0x000000dd4400720c */ /* 0x000fe40003f46270 */
[----:B------:R-:W-:Y:S02]  /*bee0*/  FSEL R56, R56, -INF , P6 ;  /* 0xff80000038387808 */ /* 0x000fe40003000000 */
[-C--:B------:R-:W-:Y:S02]  /*bef0*/  ISETP.GE.AND P6, PT, R81, R222.reuse, PT ;  /* 0x000000de5100720c */ /* 0x080fe40003fc6270 */
[----:B------:R-:W-:Y:S02]  /*bf00*/  FMNMX3.FTZ R24, R24, R17, R13, !PT ;  /* 0x0000001118187276 */ /* 0x000fe4000781000d */
[----:B------:R-:W-:Y:S01]  /*bf10*/  FSEL R152, R61, -INF , !P2 ;  /* 0xff8000003d987808 */ /* 0x000fe20005000000 */
[----:B------:R-:W-:Y:S01]  /*bf20*/  IMAD.MOV.U32 R61, RZ, RZ, R37 ;  /* 0x000000ffff3d7224 */ /* 0x000fe200078e0025 */
[----:B------:R-:W-:Y:S01]  /*bf30*/  FSEL R29, R57, -INF , P6 ;  /* 0xff800000391d7808 */ /* 0x000fe20003000000 */
[----:B------:R-:W-:Y:S01]  /*bf40*/  VIADD R77, R72, 0xfffffef1 ;  /* 0xfffffef1484d7836 */ /* 0x000fe20000000000 */
[----:B------:R-:W-:-:S02]  /*bf50*/  ISETP.GE.AND P6, PT, R80, R222, PT ;  /* 0x000000de5000720c */ /* 0x000fc40003fc6270 */
[----:B------:R-:W-:Y:S01]  /*bf60*/  FMNMX3.FTZ R37, R24, R9, R5, !PT ;  /* 0x0000000918257276 */ /* 0x000fe20007810005 */
[----:B------:R-:W-:Y:S01]  /*bf70*/  IMAD.MOV.U32 R60, RZ, RZ, R33 ;  /* 0x000000ffff3c7224 */ /* 0x000fe200078e0021 */
        /* <DEDUP_REMOVED lines=14> */
[-C--:B------:R-:W-:Y:S02]  /*c060*/  ISETP.GE.AND P2, PT, R80, R221.reuse, PT ;  /* 0x000000dd5000720c */ /* 0x080fe40003f46270 */
[----:B------:R-:W-:Y:S02]  /*c070*/  FSEL R48, R48, -INF , P6 ;  /* 0xff80000030307808 */ /* 0x000fe40003000000 */
[----:B------:R-:W-:Y:S02]  /*c080*/  ISETP.GE.AND P6, PT, R72, R222, PT ;  /* 0x000000de4800720c */ /* 0x000fe40003fc6270 */
[----:B------:R-:W-:Y:S01]  /*c090*/  FMNMX3.FTZ R53, R53, R242, R180, !PT ;  /* 0x000000f235357276 */ /* 0x000fe200078100b4 */
[----:B------:R-:W-:Y:S01]  /*c0a0*/  IMAD.MOV.U32 R56, RZ, RZ, R32 ;  /* 0x000000ffff387224 */ /* 0x000fe200078e0020 */
[----:B------:R-:W-:Y:S02]  /*c0b0*/  FSEL R33, R33, -INF , !P2 ;  /* 0xff80000021217808 */ /* 0x000fe40005000000 */
[----:B------:R-:W-:-:S02]  /*c0c0*/  ISETP.GE.AND P2, PT, R77, R221, PT ;  /* 0x000000dd4d00720c */ /* 0x000fc40003f46270 */
[----:B------:R-:W-:Y:S02]  /*c0d0*/  FSEL R32, R49, -INF , P6 ;  /* 0xff80000031207808 */ /* 0x000fe40003000000 */
[----:B------:R-:W-:Y:S02]  /*c0e0*/  FMNMX3.FTZ R49, R53, R188, R174, !PT ;  /* 0x000000bc35317276 */ /* 0x000fe400078100ae */
[----:B------:R-:W-:Y:S02]  /*c0f0*/  FSEL R28, R28, -INF , !P2 ;  /* 0xff8000001c1c7808 */ /* 0x000fe40005000000 */
[----:B------:R-:W-:Y:S02]  /*c100*/  ISETP.GE.AND P2, PT, R76, R221, PT ;  /* 0x000000dd4c00720c */ /* 0x000fe40003f46270 */
[----:B------:R-:W-:Y:S02]  /*c110*/  FMNMX3.FTZ R24, R49, R168, R152, !PT ;  /* 0x000000a831187276 */ /* 0x000fe40007810098 */
[----:B------:R-:W-:-:S02]  /*c120*/  FSEL R37, R48, -INF , !P2 ;  /* 0xff80000030257808 */ /* 0x000fc40005000000 */
[----:B------:R-:W-:Y:S02]  /*c130*/  ISETP.GE.AND P2, PT, R72, R221, PT ;  /* 0x000000dd4800720c */ /* 0x000fe40003f46270 */
[----:B------:R-:W-:Y:S02]  /*c140*/  FMNMX3.FTZ R24, R24, R116, R29, !PT ;  /* 0x0000007418187276 */ /* 0x000fe4000781001d */
[----:B------:R-:W-:Y:S02]  /*c150*/  FSEL R32, R32, -INF , !P2 ;  /* 0xff80000020207808 */ /* 0x000fe40005000000 */
[----:B------:R-:W-:Y:S02]  /*c160*/  FMNMX3.FTZ R24, R24, R33, R28, !PT ;  /* 0x0000002118187276 */ /* 0x000fe4000781001c */
[----:B------:R-:W-:Y:S02]  /*c170*/  FSEL R47, R47, -INF , P3 ;  /* 0xff8000002f2f7808 */ /* 0x000fe40001800000 */
[----:B------:R-:W-:-:S02]  /*c180*/  FMNMX3.FTZ R24, R24, R37, R32, !PT ;  /* 0x0000002518187276 */ /* 0x000fc40007810020 */
[CC--:B------:R-:W-:Y:S02]  /*c190*/  ISETP.GE.AND P6, PT, R197.reuse, R220.reuse, PT ;  /* 0x000000dcc500720c */ /* 0x0c0fe40003fc6270 */
[----:B------:R-:W-:Y:S02]  /*c1a0*/  ISETP.GE.AND P2, PT, R197, R219, PT ;  /* 0x000000dbc500720c */ /* 0x000fe40003f46270 */
[----:B------:R-:W-:Y:S02]  /*c1b0*/  FSEL R197, R47, -INF , !P1 ;  /* 0xff8000002fc57808 */ /* 0x000fe40004800000 */
[----:B------:R-:W1:Y:S01]  /*c1c0*/  SHFL.BFLY PT, R47, R24, 0x2, 0x1f ;  /* 0x0c401f00182f7f89 */ /* 0x000e6200000e0000 */
[-C--:B------:R-:W-:Y:S02]  /*c1d0*/  ISETP.GE.AND P3, PT, R195, R220.reuse, PT ;  /* 0x000000dcc300720c */ /* 0x080fe40003f66270 */
[----:B------:R-:W-:Y:S02]  /*c1e0*/  FSEL R42, R42, -INF , P4 ;  /* 0xff8000002a2a7808 */ /* 0x000fe40002000000 */
[----:B------:R-:W-:-:S02]  /*c1f0*/  ISETP.GE.AND P4, PT, R193, R220, PT ;  /* 0x000000dcc100720c */ /* 0x000fc40003f86270 */
[----:B------:R-:W-:Y:S02]  /*c200*/  FSEL R43, R43, -INF , P6 ;  /* 0xff8000002b2b7808 */ /* 0x000fe40003000000 */
[-C--:B------:R-:W-:Y:S02]  /*c210*/  ISETP.GE.AND P1, PT, R195, R219.reuse, PT ;  /* 0x000000dbc300720c */ /* 0x080fe40003f26270 */
[----:B------:R-:W-:Y:S02]  /*c220*/  FSEL R195, R42, -INF , !P5 ;  /* 0xff8000002ac37808 */ /* 0x000fe40006800000 */
[----:B------:R-:W-:Y:S02]  /*c230*/  FSEL R38, R38, -INF , P3 ;  /* 0xff80000026267808 */ /* 0x000fe40001800000 */
[----:B------:R-:W-:Y:S02]  /*c240*/  ISETP.GE.AND P5, PT, R193, R219, PT ;  /* 0x000000dbc100720c */ /* 0x000fe40003fa6270 */
[----:B------:R-:W-:-:S02]  /*c250*/  FSEL R193, R43, -INF , !P2 ;  /* 0xff8000002bc17808 */ /* 0x000fc40005000000 */
[----:B------:R-:W-:Y:S02]  /*c260*/  FSEL R39, R39, -INF , P4 ;  /* 0xff80000027277808 */ /* 0x000fe40002000000 */
[CC--:B------:R-:W-:Y:S02]  /*c270*/  ISETP.GE.AND P6, PT, R173.reuse, R220.reuse, PT ;  /* 0x000000dcad00720c */ /* 0x0c0fe40003fc6270 */
[----:B------:R-:W-:Y:S02]  /*c280*/  ISETP.GE.AND P2, PT, R173, R219, PT ;  /* 0x000000dbad00720c */ /* 0x000fe40003f46270 */
[----:B------:R-:W-:Y:S02]  /*c290*/  FSEL R173, R38, -INF , !P1 ;  /* 0xff80000026ad7808 */ /* 0x000fe40004800000 */
[----:B-1----:R-:W-:Y:S02]  /*c2a0*/  FMNMX.FTZ R47, R24, R47, !PT ;  /* 0x0000002f182f7209 */ /* 0x002fe40007810000 */
[----:B------:R-:W-:-:S02]  /*c2b0*/  ISETP.GE.AND P3, PT, R171, R220, PT ;  /* 0x000000dcab00720c */ /* 0x000fc40003f66270 */
[-C--:B------:R-:W-:Y:S02]  /*c2c0*/  ISETP.GE.AND P1, PT, R171, R219.reuse, PT ;  /* 0x000000dbab00720c */ /* 0x080fe40003f26270 */
[----:B------:R-:W-:Y:S02]  /*c2d0*/  FSEL R171, R39, -INF , !P5 ;  /* 0xff80000027ab7808 */ /* 0x000fe40006800000 */
[CC--:B------:R-:W-:Y:S02]  /*c2e0*/  ISETP.GE.AND P4, PT, R21.reuse, R220.reuse, PT ;  /* 0x000000dc1500720c */ /* 0x0c0fe40003f86270 */
[----:B------:R-:W-:Y:S02]  /*c2f0*/  ISETP.GE.AND P5, PT, R21, R219, PT ;  /* 0x000000db1500720c */ /* 0x000fe40003fa6270 */
[----:B------:R-:W-:Y:S02]  /*c300*/  FSEL R21, R34, -INF , P6 ;  /* 0xff80000022157808 */ /* 0x000fe40003000000 */
[----:B------:R-:W1:Y:S01]  /*c310*/  SHFL.BFLY PT, R34, R47, 0x1, 0x1f ;  /* 0x0c201f002f227f89 */ /* 0x000e6200000e0000 */
[----:B------:R-:W-:-:S02]  /*c320*/  ISETP.GE.AND P6, PT, R56, R220, PT ;  /* 0x000000dc3800720c */ /* 0x000fc40003fc6270 */
[----:B------:R-:W-:Y:S02]  /*c330*/  FSEL R24, R35, -INF , P3 ;  /* 0xff80000023187808 */ /* 0x000fe40001800000 */
[----:B------:R-:W-:Y:S02]  /*c340*/  FSEL R30, R30, -INF , P4 ;  /* 0xff8000001e1e7808 */ /* 0x000fe40002000000 */
[----:B------:R-:W-:Y:S02]  /*c350*/  FSEL R21, R21, -INF , !P2 ;  /* 0xff80000015157808 */ /* 0x000fe40005000000 */
[----:B------:R-:W-:Y:S02]  /*c360*/  ISETP.GE.AND P3, PT, R125, R220, PT ;  /* 0x000000dc7d00720c */ /* 0x000fe40003f66270 */
[----:B------:R-:W-:Y:S02]  /*c370*/  ISETP.GE.AND P2, PT, R56, R219, PT ;  /* 0x000000db3800720c */ /* 0x000fe40003f46270 */
[----:B------:R-:W-:-:S02]  /*c380*/  FSEL R24, R24, -INF , !P1 ;  /* 0xff80000018187808 */ /* 0x000fc40004800000 */
[----:B------:R-:W-:Y:S02]  /*c390*/  FSEL R31, R31, -INF , P6 ;  /* 0xff8000001f1f7808 */ /* 0x000fe40003000000 */
[-C--:B------:R-:W-:Y:S02]  /*c3a0*/  ISETP.GE.AND P1, PT, R125, R219.reuse, PT ;  /* 0x000000db7d00720c */ /* 0x080fe40003f26270 */
[-C--:B------:R-:W-:Y:S02]  /*c3b0*/  ISETP.GE.AND P6, PT, R61, R220.reuse, PT ;  /* 0x000000dc3d00720c */ /* 0x080fe40003fc6270 */
[C---:B------:R-:W-:Y:S02]  /*c3c0*/  ISETP.GE.AND P4, PT, R117.reuse, R220, PT ;  /* 0x000000dc7500720c */ /* 0x040fe40003f86270 */
[----:B------:R-:W-:Y:S02]  /*c3d0*/  FSEL R125, R30, -INF , !P5 ;  /* 0xff8000001e7d7808 */ /* 0x000fe40006800000 */
[----:B------:R-:W-:-:S02]  /*c3e0*/  ISETP.GE.AND P5, PT, R117, R219, PT ;  /* 0x000000db7500720c */ /* 0x000fc40003fa6270 */
[----:B------:R-:W-:Y:S02]  /*c3f0*/  FSEL R26, R26, -INF , P3 ;  /* 0xff8000001a1a7808 */ /* 0x000fe40001800000 */
[----:B------:R-:W-:Y:S02]  /*c400*/  FSEL R117, R31, -INF , !P2 ;  /* 0xff8000001f757808 */ /* 0x000fe40005000000 */
[----:B------:R-:W-:Y:S02]  /*c410*/  ISETP.GE.AND P3, PT, R252, R220, PT ;  /* 0x000000dcfc00720c */ /* 0x000fe40003f66270 */
[----:B------:R-:W-:Y:S01]  /*c420*/  ISETP.GE.AND P2, PT, R61, R219, PT ;  /* 0x000000db3d00720c */ /* 0x000fe20003f46270 */
[----:B------:R-:W-:Y:S01]  /*c430*/  IMAD.MOV.U32 R61, RZ, RZ, R113 ;  /* 0x000000ffff3d7224 */ /* 0x000fe200078e0071 */
[----:B------:R-:W-:Y:S02]  /*c440*/  FSEL R18, R18, -INF , P6 ;  /* 0xff80000012127808 */ /* 0x000fe40003000000 */
[----:B-1----:R-:W-:-:S02]  /*c450*/  FMNMX.FTZ R31, R47, R34, !PT ;  /* 0x000000222f1f7209 */ /* 0x002fc40007810000 */
[----:B------:R-:W-:Y:S02]  /*c460*/  FSEL R27, R27, -INF , P4 ;  /* 0xff8000001b1b7808 */ /* 0x000fe40002000000 */
[----:B------:R-:W-:Y:S02]  /*c470*/  FSEL R113, R26, -INF , !P1 ;  /* 0xff8000001a717808 */ /* 0x000fe40004800000 */
[-C--:B------:R-:W-:Y:S02]  /*c480*/  ISETP.GE.AND P1, PT, R252, R219.reuse, PT ;  /* 0x000000dbfc00720c */ /* 0x080fe40003f26270 */
[C---:B------:R-:W-:Y:S02]  /*c490*/  ISETP.GE.AND P4, PT, R250.reuse, R220, PT ;  /* 0x000000dcfa00720c */ /* 0x040fe40003f86270 */
[----:B------:R-:W-:Y:S02]  /*c4a0*/  ISETP.GE.AND P6, PT, R250, R219, PT ;  /* 0x000000dbfa00720c */ /* 0x000fe40003fc6270 */
[----:B------:R-:W-:-:S02]  /*c4b0*/  FSEL R19, R19, -INF , P3 ;  /* 0xff80000013137808 */ /* 0x000fc40001800000 */
[----:B------:R-:W-:Y:S01]  /*c4c0*/  FSEL R250, R18, -INF , !P2 ;  /* 0xff80000012fa7808 */ /* 0x000fe20005000000 */
[----:B---3--:R-:W-:Y:S01]  /*c4d0*/  FMUL.FTZ R35, R44, R31 ;  /* 0x0000001f2c237220 */ /* 0x008fe20000410000 */
[----:B------:R-:W-:Y:S02]  /*c4e0*/  FSEL R252, R27, -INF , !P5 ;  /* 0xff8000001bfc7808 */ /* 0x000fe40006800000 */
[C---:B------:R-:W-:Y:S02]  /*c4f0*/  ISETP.GE.AND P2, PT, R248.reuse, R220, PT ;  /* 0x000000dcf800720c */ /* 0x040fe40003f46270 */
[----:B------:R-:W-:Y:S02]  /*c500*/  ISETP.GE.AND P5, PT, R248, R219, PT ;  /* 0x000000dbf800720c */ /* 0x000fe40003fa6270 */
[----:B------:R-:W-:Y:S02]  /*c510*/  FSETP.NEU.FTZ.AND P3, PT, R31, -INF , PT ;  /* 0xff8000001f00780b */ /* 0x000fe40003f7d000 */
[----:B------:R-:W-:-:S02]  /*c520*/  FSEL R248, R19, -INF , !P1 ;  /* 0xff80000013f87808 */ /* 0x000fc40004800000 */
[-C--:B------:R-:W-:Y:S02]  /*c530*/  ISETP.GE.AND P1, PT, R246, R220.reuse, PT ;  /* 0x000000dcf600720c */ /* 0x080fe40003f26270 */
[----:B------:R-:W-:Y:S02]  /*c540*/  FSEL R14, R14, -INF , P4 ;  /* 0xff8000000e0e7808 */ /* 0x000fe40002000000 */
[----:B------:R-:W-:Y:S02]  /*c550*/  FSEL R15, R15, -INF , P2 ;  /* 0xff8000000f0f7808 */ /* 0x000fe40001000000 */
[----:B------:R-:W-:Y:S02]  /*c560*/  ISETP.GE.AND P2, PT, R244, R220, PT ;  /* 0x000000dcf400720c */ /* 0x000fe40003f46270 */
[----:B------:R-:W-:Y:S02]  /*c570*/  FSEL R27, R31, RZ, P3 ;  /* 0x000000ff1f1b7208 */ /* 0x000fe40001800000 */
[----:B------:R-:W-:-:S02]  /*c580*/  ISETP.GE.AND P4, PT, R246, R219, PT ;  /* 0x000000dbf600720c */ /* 0x000fc40003f86270 */
[----:B------:R-:W-:Y:S02]  /*c590*/  FSEL R35, R35, RZ, P3 ;  /* 0x000000ff23237208 */ /* 0x000fe40001800000 */
[----:B------:R-:W-:Y:S02]  /*c5a0*/  FSEL R246, R14, -INF , !P6 ;  /* 0xff8000000ef67808 */ /* 0x000fe40007000000 */
[----:B------:R-:W-:Y:S02]  /*c5b0*/  ISETP.GE.AND P3, PT, R182, R220, PT ;  /* 0x000000dcb600720c */ /* 0x000fe40003f66270 */
[----:B------:R-:W-:Y:S02]  /*c5c0*/  FSEL R10, R10, -INF , P1 ;  /* 0xff8000000a0a7808 */ /* 0x000fe40000800000 */
        /* <DEDUP_REMOVED lines=8> */
[----:B------:R-:W-:Y:S02]  /*c650*/  FSEL R230, R11, -INF , !P6 ;  /* 0xff8000000be67808 */ /* 0x000fe40007000000 */
[C---:B------:R-:W-:Y:S02]  /*c660*/  ISETP.GE.AND P2, PT, R212.reuse, R220, PT ;  /* 0x000000dcd400720c */ /* 0x040fe40003f46270 */
[----:B------:R-:W-:Y:S02]  /*c670*/  ISETP.GE.AND P6, PT, R212, R219, PT ;  /* 0x000000dbd400720c */ /* 0x000fe40003fc6270 */
[----:B------:R-:W-:Y:S02]  /*c680*/  FSEL R212, R6, -INF , !P5 ;  /* 0xff80000006d47808 */ /* 0x000fe40006800000 */
[----:B------:R-:W-:-:S04]  /*c690*/  FMNMX3.FTZ R6, R0, R22, R197, !PT ;  /* 0x0000001600067276 */ /* 0x000fc800078100c5 */
[----:B------:R-:W-:-:S04]  /*c6a0*/  FMNMX3.FTZ R6, R6, R195, R193, !PT ;  /* 0x000000c306067276 */ /* 0x000fc800078100c1 */
[----:B------:R-:W-:-:S04]  /*c6b0*/  FMNMX3.FTZ R6, R6, R173, R171, !PT ;  /* 0x000000ad06067276 */ /* 0x000fc800078100ab */
[----:B------:R-:W-:Y:S02]  /*c6c0*/  FMNMX3.FTZ R6, R6, R21, R24, !PT ;  /* 0x0000001506067276 */ /* 0x000fe40007810018 */
[----:B------:R-:W-:Y:S02]  /*c6d0*/  FSEL R7, R7, -INF , P1 ;  /* 0xff80000007077808 */ /* 0x000fe40000800000 */
[----:B------:R-:W-:Y:S02]  /*c6e0*/  FMNMX3.FTZ R6, R6, R125, R117, !PT ;  /* 0x0000007d06067276 */ /* 0x000fe40007810075 */
[C---:B------:R-:W-:Y:S02]  /*c6f0*/  ISETP.GE.AND P3, PT, R206.reuse, R220, PT ;  /* 0x000000dcce00720c */ /* 0x040fe40003f66270 */
[----:B------:R-:W-:Y:S02]  /*c700*/  ISETP.GE.AND P5, PT, R206, R219, PT ;  /* 0x000000dbce00720c */ /* 0x000fe40003fa6270 */
[----:B------:R-:W-:-:S02]  /*c710*/  FSEL R206, R7, -INF , !P4 ;  /* 0xff80000007ce7808 */ /* 0x000fc40006000000 */
[----:B------:R-:W-:Y:S02]  /*c720*/  FMNMX3.FTZ R7, R6, R113, R252, !PT ;  /* 0x0000007106077276 */ /* 0x000fe400078100fc */
[----:B------:R-:W-:Y:S02]  /*c730*/  ISETP.GE.AND P1, PT, R190, R220, PT ;  /* 0x000000dcbe00720c */ /* 0x000fe40003f26270 */
[----:B------:R-:W-:Y:S02]  /*c740*/  FMNMX3.FTZ R7, R7, R250, R248, !PT ;  /* 0x000000fa07077276 */ /* 0x000fe400078100f8 */
[----:B------:R-:W-:Y:S02]  /*c750*/  FSEL R154, R154, -INF , P2 ;  /* 0xff8000009a9a7808 */ /* 0x000fe40001000000 */
        /* <DEDUP_REMOVED lines=8> */
[----:B------:R-:W-:Y:S02]  /*c7e0*/  FSEL R204, R155, -INF , !P5 ;  /* 0xff8000009bcc7808 */ /* 0x000fe40006800000 */
[----:B------:R-:W-:Y:S02]  /*c7f0*/  ISETP.GE.AND P1, PT, R200, R220, PT ;  /* 0x000000dcc800720c */ /* 0x000fe40003f26270 */
[----:B------:R-:W-:Y:S02]  /*c800*/  FSEL R131, R131, -INF , P2 ;  /* 0xff80000083837808 */ /* 0x000fe40001000000 */
[----:B------:R-:W-:Y:S02]  /*c810*/  ISETP.GE.AND P5, PT, R202, R219, PT ;  /* 0x000000dbca00720c */ /* 0x000fe40003fa6270 */
[----:B------:R-:W-:Y:S02]  /*c820*/  FMNMX3.FTZ R7, R7, R182, R230, !PT ;  /* 0x000000b607077276 */ /* 0x000fe400078100e6 */
[----:B------:R-:W-:-:S02]  /*c830*/  FSEL R202, R130, -INF , !P4 ;  /* 0xff80000082ca7808 */ /* 0x000fc40006000000 */
[-C--:B------:R-:W-:Y:S02]  /*c840*/  ISETP.GE.AND P2, PT, R198, R220.reuse, PT ;  /* 0x000000dcc600720c */ /* 0x080fe40003f46270 */
[----:B------:R-:W-:Y:S02]  /*c850*/  FSEL R126, R126, -INF , P3 ;  /* 0xff8000007e7e7808 */ /* 0x000fe40001800000 */
[----:B------:R-:W-:Y:S02]  /*c860*/  ISETP.GE.AND P4, PT, R200, R219, PT ;  /* 0x000000dbc800720c */ /* 0x000fe40003f86270 */
[----:B------:R-:W-:Y:S02]  /*c870*/  FSEL R200, R131, -INF , !P6 ;  /* 0xff80000083c87808 */ /* 0x000fe40007000000 */
        /* <DEDUP_REMOVED lines=50> */
[----:B------:R-:W-:Y:S02]  /*cba0*/  FSEL R102, R102, -INF , P3 ;  /* 0xff80000066667808 */ /* 0x000fe40001800000 */
[-C--:B------:R-:W-:Y:S02]  /*cbb0*/  ISETP.GE.AND P4, PT, R164, R219.reuse, PT ;  /* 0x000000dba400720c */ /* 0x080fe40003f86270 */
[----:B------:R-:W-:Y:S02]  /*cbc0*/  FSEL R164, R107, -INF , !P6 ;  /* 0xff8000006ba47808 */ /* 0x000fe40007000000 */
[----:B------:R-:W-:Y:S02]  /*cbd0*/  FSEL R103, R103, -INF , P1 ;  /* 0xff80000067677808 */ /* 0x000fe40000800000 */
[C---:B------:R-:W-:Y:S02]  /*cbe0*/  ISETP.GE.AND P2, PT, R162.reuse, R220, PT ;  /* 0x000000dca200720c */ /* 0x040fe40003f46270 */
[----:B------:R-:W-:-:S02]  /*cbf0*/  ISETP.GE.AND P6, PT, R162, R219, PT ;  /* 0x000000dba200720c */ /* 0x000fc40003fc6270 */
[----:B------:R-:W-:Y:S02]  /*cc00*/  ISETP.GE.AND P1, PT, R199, R220, PT ;  /* 0x000000dcc700720c */ /* 0x000fe40003f26270 */
[----:B------:R-:W-:Y:S02]  /*cc10*/  FMNMX3.FTZ R7, R7, R178, R176, !PT ;  /* 0x000000b207077276 */ /* 0x000fe400078100b0 */
[----:B------:R-:W-:Y:S02]  /*cc20*/  FSEL R162, R102, -INF , !P5 ;  /* 0xff80000066a27808 */ /* 0x000fe40006800000 */
[C---:B------:R-:W-:Y:S02]  /*cc30*/  ISETP.GE.AND P3, PT, R158.reuse, R220, PT ;  /* 0x000000dc9e00720c */ /* 0x040fe40003f66270 */
[----:B------:R-:W-:Y:S02]  /*cc40*/  ISETP.GE.AND P5, PT, R158, R219, PT ;  /* 0x000000db9e00720c */ /* 0x000fe40003fa6270 */
[----:B------:R-:W-:-:S02]  /*cc50*/  FSEL R158, R103, -INF , !P4 ;  /* 0xff800000679e7808 */ /* 0x000fc40006000000 */
[----:B------:R-:W-:Y:S02]  /*cc60*/  ISETP.GE.AND P4, PT, R199, R219, PT ;  /* 0x000000dbc700720c */ /* 0x000fe40003f86270 */
[----:B------:R-:W-:Y:S02]  /*cc70*/  FSEL R94, R94, -INF , P1 ;  /* 0xff8000005e5e7808 */ /* 0x000fe40000800000 */
[----:B------:R-:W-:Y:S02]  /*cc80*/  FMNMX3.FTZ R7, R7, R172, R170, !PT ;  /* 0x000000ac07077276 */ /* 0x000fe400078100aa */
[----:B------:R-:W-:Y:S02]  /*cc90*/  FSEL R98, R98, -INF , P2 ;  /* 0xff80000062627808 */ /* 0x000fe40001000000 */
[----:B------:R-:W-:Y:S01]  /*cca0*/  ISETP.GE.AND P1, PT, R175, R220, PT ;  /* 0x000000dcaf00720c */ /* 0x000fe20003f26270 */
[----:B------:R-:W-:Y:S01]  /*ccb0*/  FFMA.FTZ R38, R120, R44, -R35 ;  /* 0x0000002c78267223 */ /* 0x000fe20000010823 */
[----:B------:R-:W-:-:S02]  /*ccc0*/  ISETP.GE.AND P2, PT, R189, R220, PT ;  /* 0x000000dcbd00720c */ /* 0x000fc40003f46270 */
[----:B------:R-:W-:Y:S02]  /*ccd0*/  FSEL R99, R99, -INF , P3 ;  /* 0xff80000063637808 */ /* 0x000fe40001800000 */
[----:B------:R-:W-:Y:S01]  /*cce0*/  ISETP.GE.AND P3, PT, R183, R220, PT ;  /* 0x000000dcb700720c */ /* 0x000fe20003f66270 */
[----:B------:R-:W-:Y:S01]  /*ccf0*/  FFMA.FTZ R43, R128, R44, -R35 ;  /* 0x0000002c802b7223 */ /* 0x000fe20000010823 */
[----:B------:R-:W-:Y:S02]  /*cd00*/  FSEL R120, R94, -INF , !P4 ;  /* 0xff8000005e787808 */ /* 0x000fe40006000000 */
[----:B------:R-:W-:Y:S02]  /*cd10*/  FMNMX3.FTZ R7, R7, R166, R164, !PT ;  /* 0x000000a607077276 */ /* 0x000fe400078100a4 */
[----:B------:R-:W-:Y:S02]  /*cd20*/  ISETP.GE.AND P4, PT, R175, R219, PT ;  /* 0x000000dbaf00720c */ /* 0x000fe40003f86270 */
[----:B------:R-:W-:-:S02]  /*cd30*/  FSEL R91, R91, -INF , P1 ;  /* 0xff8000005b5b7808 */ /* 0x000fc40000800000 */
[----:B------:R-:W-:Y:S02]  /*cd40*/  FSEL R128, R99, -INF , !P5 ;  /* 0xff80000063807808 */ /* 0x000fe40006800000 */
[----:B------:R-:W-:Y:S02]  /*cd50*/  FSEL R95, R95, -INF , P2 ;  /* 0xff8000005f5f7808 */ /* 0x000fe40001000000 */
[-C--:B------:R-:W-:Y:S02]  /*cd60*/  ISETP.GE.AND P1, PT, R160, R220.reuse, PT ;  /* 0x000000dca000720c */ /* 0x080fe40003f26270 */
[----:B------:R-:W-:Y:S02]  /*cd70*/  FSEL R154, R98, -INF , !P6 ;  /* 0xff800000629a7808 */ /* 0x000fe40007000000 */
[----:B------:R-:W-:Y:S02]  /*cd80*/  ISETP.GE.AND P5, PT, R183, R219, PT ;  /* 0x000000dbb700720c */ /* 0x000fe40003fa6270 */
[----:B------:R-:W-:-:S02]  /*cd90*/  ISETP.GE.AND P2, PT, R169, R220, PT ;  /* 0x000000dca900720c */ /* 0x000fc40003f46270 */
[----:B------:R-:W-:Y:S02]  /*cda0*/  FSEL R90, R90, -INF , P3 ;  /* 0xff8000005a5a7808 */ /* 0x000fe40001800000 */
[-C--:B------:R-:W-:Y:S02]  /*cdb0*/  ISETP.GE.AND P6, PT, R189, R219.reuse, PT ;  /* 0x000000dbbd00720c */ /* 0x080fe40003fc6270 */
[----:B------:R-:W-:Y:S02]  /*cdc0*/  ISETP.GE.AND P3, PT, R167, R220, PT ;  /* 0x000000dca700720c */ /* 0x000fe40003f66270 */
[----:B------:R-:W-:Y:S02]  /*cdd0*/  FMNMX3.FTZ R7, R7, R162, R158, !PT ;  /* 0x000000a207077276 */ /* 0x000fe4000781009e */
[----:B------:R-:W-:Y:S02]  /*cde0*/  FSEL R114, R91, -INF , !P4 ;  /* 0xff8000005b727808 */ /* 0x000fe40006000000 */
[----:B------:R-:W-:-:S02]  /*cdf0*/  ISETP.GE.AND P4, PT, R160, R219, PT ;  /* 0x000000dba000720c */ /* 0x000fc40003f86270 */
[----:B------:R-:W-:Y:S02]  /*ce00*/  FSEL R82, R82, -INF , P1 ;  /* 0xff80000052527808 */ /* 0x000fe40000800000 */
[----:B------:R-:W-:Y:S02]  /*ce10*/  FSEL R118, R90, -INF , !P5 ;  /* 0xff8000005a767808 */ /* 0x000fe40006800000 */
[----:B------:R-:W-:Y:S02]  /*ce20*/  FSEL R86, R86, -INF , P2 ;  /* 0xff80000056567808 */ /* 0x000fe40001000000 */
[----:B------:R-:W-:Y:S02]  /*ce30*/  ISETP.GE.AND P1, PT, R23, R220, PT ;  /* 0x000000dc1700720c */ /* 0x000fe40003f26270 */
[----:B------:R-:W-:Y:S02]  /*ce40*/  FSEL R122, R95, -INF , !P6 ;  /* 0xff8000005f7a7808 */ /* 0x000fe40007000000 */
[----:B------:R-:W-:-:S02]  /*ce50*/  ISETP.GE.AND P5, PT, R167, R219, PT ;  /* 0x000000dba700720c */ /* 0x000fc40003fa6270 */
[----:B------:R-:W-:Y:S02]  /*ce60*/  ISETP.GE.AND P2, PT, R159, R220, PT ;  /* 0x000000dc9f00720c */ /* 0x000fe40003f46270 */
[----:B------:R-:W-:Y:S02]  /*ce70*/  FSEL R87, R87, -INF , P3 ;  /* 0xff80000057577808 */ /* 0x000fe40001800000 */
[----:B------:R-:W-:Y:S02]  /*ce80*/  FMNMX3.FTZ R7, R7, R154, R128, !PT ;  /* 0x0000009a07077276 */ /* 0x000fe40007810080 */
[----:B------:R-:W-:Y:S02]  /*ce90*/  ISETP.GE.AND P3, PT, R157, R220, PT ;  /* 0x000000dc9d00720c */ /* 0x000fe40003f66270 */
[----:B------:R-:W-:Y:S02]  /*cea0*/  FSEL R106, R82, -INF , !P4 ;  /* 0xff800000526a7808 */ /* 0x000fe40006000000 */
[----:B------:R-:W-:-:S02]  /*ceb0*/  ISETP.GE.AND P6, PT, R169, R219, PT ;  /* 0x000000dba900720c */ /* 0x000fc40003fc6270 */
[-C--:B------:R-:W-:Y:S02]  /*cec0*/  ISETP.GE.AND P4, PT, R23, R219.reuse, PT ;  /* 0x000000db1700720c */ /* 0x080fe40003f86270 */
[----:B------:R-:W-:Y:S02]  /*ced0*/  FSEL R79, R79, -INF , P1 ;  /* 0xff8000004f4f7808 */ /* 0x000fe40000800000 */
[----:B------:R-:W-:Y:S02]  /*cee0*/  FSEL R110, R87, -INF , !P5 ;  /* 0xff800000576e7808 */ /* 0x000fe40006800000 */
[----:B------:R-:W-:Y:S02]  /*cef0*/  FSEL R83, R83, -INF , P2 ;  /* 0xff80000053537808 */ /* 0x000fe40001000000 */
[----:B------:R-:W-:Y:S02]  /*cf00*/  ISETP.GE.AND P1, PT, R88, R220, PT ;  /* 0x000000dc5800720c */ /* 0x000fe40003f26270 */
[----:B------:R-:W-:Y:S01]  /*cf10*/  FMNMX3.FTZ R7, R7, R120, R122, !PT ;  /* 0x0000007807077276 */ /* 0x000fe2000781007a */
[----:B------:R-:W-:Y:S01]  /*cf20*/  FFMA.FTZ R42, R112, R44, -R35 ;  /* 0x0000002c702a7223 */ /* 0x000fe20000010823 */
[----:B------:R-:W-:-:S02]  /*cf30*/  ISETP.GE.AND P5, PT, R157, R219, PT ;  /* 0x000000db9d00720c */ /* 0x000fc40003fa6270 */
[----:B------:R-:W-:Y:S02]  /*cf40*/  ISETP.GE.AND P2, PT, R92, R220, PT ;  /* 0x000000dc5c00720c */ /* 0x000fe40003f46270 */
[----:B------:R-:W-:Y:S01]  /*cf50*/  FSEL R78, R78, -INF , P3 ;  /* 0xff8000004e4e7808 */ /* 0x000fe20001800000 */
[--C-:B------:R-:W-:Y:S01]  /*cf60*/  FFMA.FTZ R34, R65, R44, -R35.reuse ;  /* 0x0000002c41227223 */ /* 0x100fe20000010823 */
[----:B------:R-:W-:Y:S01]  /*cf70*/  ISETP.GE.AND P3, PT, R89, R220, PT ;  /* 0x000000dc5900720c */ /* 0x000fe20003f66270 */
[----:B------:R-:W-:Y:S01]  /*cf80*/  FFMA.FTZ R39, R96, R44, -R35 ;  /* 0x0000002c60277223 */ /* 0x000fe20000010823 */
[----:B------:R-:W-:Y:S02]  /*cf90*/  FSEL R112, R86, -INF , !P6 ;  /* 0xff80000056707808 */ /* 0x000fe40007000000 */
[----:B------:R-:W-:Y:S02]  /*cfa0*/  FSEL R98, R79, -INF , !P4 ;  /* 0xff8000004f627808 */ /* 0x000fe40006000000 */
[----:B------:R-:W-:-:S02]  /*cfb0*/  ISETP.GE.AND P6, PT, R159, R219, PT ;  /* 0x000000db9f00720c */ /* 0x000fc40003fc6270 */
[-C--:B------:R-:W-:Y:S02]  /*cfc0*/  ISETP.GE.AND P4, PT, R88, R219.reuse, PT ;  /* 0x000000db5800720c */ /* 0x080fe40003f86270 */
[----:B------:R-:W-:Y:S02]  /*cfd0*/  FSEL R65, R70, -INF , P1 ;  /* 0xff80000046417808 */ /* 0x000fe40000800000 */
[----:B------:R-:W-:Y:S02]  /*cfe0*/  FMNMX3.FTZ R7, R7, R118, R114, !PT ;  /* 0x0000007607077276 */ /* 0x000fe40007810072 */
[----:B------:R-:W-:Y:S02]  /*cff0*/  FSEL R96, R78, -INF , !P5 ;  /* 0xff8000004e607808 */ /* 0x000fe40006800000 */
[----:B------:R-:W-:Y:S02]  /*d000*/  FSEL R57, R74, -INF , P2 ;  /* 0xff8000004a397808 */ /* 0x000fe40001000000 */
[----:B------:R-:W-:-:S02]  /*d010*/  ISETP.GE.AND P5, PT, R89, R219, PT ;  /* 0x000000db5900720c */ /* 0x000fc40003fa6270 */
[-C--:B------:R-:W-:Y:S02]  /*d020*/  ISETP.GE.AND P2, PT, R85, R220.reuse, PT ;  /* 0x000000dc5500720c */ /* 0x080fe40003f46270 */
[----:B------:R-:W-:Y:S02]  /*d030*/  FSEL R56, R75, -INF , P3 ;  /* 0xff8000004b387808 */ /* 0x000fe40001800000 */
[----:B------:R-:W-:Y:S02]  /*d040*/  ISETP.GE.AND P3, PT, R84, R220, PT ;  /* 0x000000dc5400720c */ /* 0x000fe40003f66270 */
[----:B------:R-:W-:Y:S02]  /*d050*/  FSEL R102, R83, -INF , !P6 ;  /* 0xff80000053667808 */ /* 0x000fe40007000000 */
[----:B------:R-:W-:Y:S02]  /*d060*/  FSEL R65, R65, -INF , !P4 ;  /* 0xff80000041417808 */ /* 0x000fe40006000000 */
[----:B------:R-:W-:-:S02]  /*d070*/  FMNMX3.FTZ R7, R7, R112, R110, !PT ;  /* 0x0000007007077276 */ /* 0x000fc4000781006e */
[C---:B------:R-:W-:Y:S02]  /*d080*/  ISETP.GE.AND P1, PT, R64.reuse, R220, PT ;  /* 0x000000dc4000720c */ /* 0x040fe40003f26270 */
[-C--:B------:R-:W-:Y:S02]  /*d090*/  ISETP.GE.AND P4, PT, R64, R219.reuse, PT ;  /* 0x000000db4000720c */ /* 0x080fe40003f86270 */
[----:B------:R-:W-:Y:S02]  /*d0a0*/  FSEL R56, R56, -INF , !P5 ;  /* 0xff80000038387808 */ /* 0x000fe40006800000 */
[----:B------:R-:W-:Y:S02]  /*d0b0*/  FSEL R64, R71, -INF , P2 ;  /* 0xff80000047407808 */ /* 0x000fe40001000000 */
[-C--:B------:R-:W-:Y:S02]  /*d0c0*/  ISETP.GE.AND P6, PT, R92, R219.reuse, PT ;  /* 0x000000db5c00720c */ /* 0x080fe40003fc6270 */
[----:B------:R-:W-:-:S02]  /*d0d0*/  ISETP.GE.AND P5, PT, R84, R219, PT ;  /* 0x000000db5400720c */ /* 0x000fc40003fa6270 */
[----:B------:R-:W-:Y:S02]  /*d0e0*/  FSEL R71, R66, -INF , P3 ;  /* 0xff80000042477808 */ /* 0x000fe40001800000 */
[----:B------:R-:W-:Y:S02]  /*d0f0*/  FMNMX3.FTZ R7, R7, R106, R102, !PT ;  /* 0x0000006a07077276 */ /* 0x000fe40007810066 */
[----:B------:R-:W-:Y:S02]  /*d100*/  FSEL R57, R57, -INF , !P6 ;  /* 0xff80000039397808 */ /* 0x000fe40007000000 */
[----:B------:R-:W-:Y:S02]  /*d110*/  FSEL R71, R71, -INF , !P5 ;  /* 0xff80000047477808 */ /* 0x000fe40006800000 */
[----:B------:R-:W-:Y:S02]  /*d120*/  ISETP.GE.AND P6, PT, R85, R219, PT ;  /* 0x000000db5500720c */ /* 0x000fe40003fc6270 */
[----:B------:R-:W-:-:S02]  /*d130*/  ISETP.GE.AND P3, PT, R68, R220, PT ;  /* 0x000000dc4400720c */ /* 0x000fc40003f66270 */
[----:B------:R-:W-:Y:S02]  /*d140*/  ISETP.GE.AND P5, PT, R68, R219, PT ;  /* 0x000000db4400720c */ /* 0x000fe40003fa6270 */
[----:B------:R-:W-:Y:S02]  /*d150*/  FMNMX3.FTZ R6, R7, R96, R98, !PT ;  /* 0x0000006007067276 */ /* 0x000fe40007810062 */
[----:B------:R-:W-:Y:S02]  /*d160*/  FSEL R68, R67, -INF , P1 ;  /* 0xff80000043447808 */ /* 0x000fe40000800000 */
[----:B------:R-:W-:Y:S02]  /*d170*/  ISETP.GE.AND P2, PT, R69, R220, PT ;  /* 0x000000dc4500720c */ /* 0x000fe40003f46270 */
[----:B------:R-:W-:Y:S02]  /*d180*/  FSEL R64, R64, -INF , !P6 ;  /* 0xff80000040407808 */ /* 0x000fe40007000000 */
[----:B------:R-:W-:-:S02]  /*d190*/  FMNMX3.FTZ R6, R6, R57, R56, !PT ;  /* 0x0000003906067276 */ /* 0x000fc40007810038 */
[----:B------:R-:W-:Y:S02]  /*d1a0*/  FSEL R68, R68, -INF , !P4 ;  /* 0xff80000044447808 */ /* 0x000fe40006000000 */
[CC--:B------:R-:W-:Y:S02]  /*d1b0*/  ISETP.GE.AND P1, PT, R73.reuse, R220.reuse, PT ;  /* 0x000000dc4900720c */ /* 0x0c0fe40003f26270 */
[-C--:B------:R-:W-:Y:S02]  /*d1c0*/  ISETP.GE.AND P4, PT, R73, R219.reuse, PT ;  /* 0x000000db4900720c */ /* 0x080fe40003f86270 */
[----:B------:R-:W-:Y:S02]  /*d1d0*/  ISETP.GE.AND P6, PT, R69, R219, PT ;  /* 0x000000db4500720c */ /* 0x000fe40003fc6270 */
[----:B------:R-:W-:Y:S02]  /*d1e0*/  FSEL R73, R62, -INF , P2 ;  /* 0xff8000003e497808 */ /* 0x000fe40001000000 */
[----:B------:R-:W-:-:S02]  /*d1f0*/  ISETP.GE.AND P2, PT, R81, R220, PT ;  /* 0x000000dc5100720c */ /* 0x000fc40003f46270 */
[----:B------:R-:W-:Y:S02]  /*d200*/  FSEL R70, R63, -INF , P3 ;  /* 0xff8000003f467808 */ /* 0x000fe40001800000 */
[----:B------:R-:W-:Y:S02]  /*d210*/  FMNMX3.FTZ R6, R6, R65, R64, !PT ;  /* 0x0000004106067276 */ /* 0x000fe40007810040 */
[----:B------:R-:W-:Y:S02]  /*d220*/  FSEL R75, R58, -INF , P1 ;  /* 0xff8000003a4b7808 */ /* 0x000fe40000800000 */
[----:B------:R-:W-:Y:S02]  /*d230*/  FSEL R73, R73, -INF , !P6 ;  /* 0xff80000049497808 */ /* 0x000fe40007000000 */
[----:B------:R-:W-:Y:S02]  /*d240*/  ISETP.GE.AND P1, PT, R77, R220, PT ;  /* 0x000000dc4d00720c */ /* 0x000fe40003f26270 */
[----:B------:R-:W-:-:S02]  /*d250*/  ISETP.GE.AND P6, PT, R81, R219, PT ;  /* 0x000000db5100720c */ /* 0x000fc40003fc6270 */
[-C--:B------:R-:W-:Y:S02]  /*d260*/  ISETP.GE.AND P3, PT, R80, R220.reuse, PT ;  /* 0x000000dc5000720c */ /* 0x080fe40003f66270 */
[----:B------:R-:W-:Y:S02]  /*d270*/  FSEL R70, R70, -INF , !P5 ;  /* 0xff80000046467808 */ /* 0x000fe40006800000 */
[----:B------:R-:W-:Y:S02]  /*d280*/  FSEL R94, R59, -INF , P2 ;  /* 0xff8000003b5e7808 */ /* 0x000fe40001000000 */
[----:B------:R-:W-:Y:S02]  /*d290*/  FMNMX3.FTZ R6, R6, R71, R68, !PT ;  /* 0x0000004706067276 */ /* 0x000fe40007810044 */
[----:B------:R-:W-:Y:S02]  /*d2a0*/  FSEL R75, R75, -INF , !P4 ;  /* 0xff8000004b4b7808 */ /* 0x000fe40006000000 */
[----:B------:R-:W-:-:S02]  /*d2b0*/  ISETP.GE.AND P2, PT, R76, R220, PT ;  /* 0x000000dc4c00720c */ /* 0x000fc40003f46270 */
[----:B------:R-:W-:Y:S02]  /*d2c0*/  FSEL R55, R55, -INF , P1 ;  /* 0xff80000037377808 */ /* 0x000fe40000800000 */
[-C--:B------:R-:W-:Y:S02]  /*d2d0*/  ISETP.GE.AND P5, PT, R80, R219.reuse, PT ;  /* 0x000000db5000720c */ /* 0x080fe40003fa6270 */
[----:B------:R-:W-:Y:S02]  /*d2e0*/  ISETP.GE.AND P4, PT, R77, R219, PT ;  /* 0x000000db4d00720c */ /* 0x000fe40003f86270 */
[----:B------:R-:W-:Y:S02]  /*d2f0*/  FSEL R54, R54, -INF , P3 ;  /* 0xff80000036367808 */ /* 0x000fe40001800000 */
[----:B------:R-:W-:Y:S02]  /*d300*/  ISETP.GE.AND P1, PT, R72, R220, PT ;  /* 0x000000dc4800720c */ /* 0x000fe40003f26270 */
[----:B------:R-:W-:-:S02]  /*d310*/  FSEL R94, R94, -INF , !P6 ;  /* 0xff8000005e5e7808 */ /* 0x000fc40007000000 */
[----:B------:R-:W-:Y:S02]  /*d320*/  FMNMX3.FTZ R6, R6, R73, R70, !PT ;  /* 0x0000004906067276 */ /* 0x000fe40007810046 */
[----:B------:R-:W-:Y:S02]  /*d330*/  FSEL R88, R50, -INF , P2 ;  /* 0xff80000032587808 */ /* 0x000fe40001000000 */
[-C--:B------:R-:W-:Y:S02]  /*d340*/  ISETP.GE.AND P3, PT, R76, R219.reuse, PT ;  /* 0x000000db4c00720c */ /* 0x080fe40003f66270 */
[----:B------:R-:W-:Y:S02]  /*d350*/  ISETP.GE.AND P2, PT, R72, R219, PT ;  /* 0x000000db4800720c */ /* 0x000fe40003f46270 */
[----:B------:R-:W-:Y:S02]  /*d360*/  FSEL R51, R51, -INF , P1 ;  /* 0xff80000033337808 */ /* 0x000fe40000800000 */
        /* <DEDUP_REMOVED lines=11> */
[-CC-:B------:R-:W-:Y:S01]  /*d420*/  FFMA.FTZ R76, R5, R44.reuse, -R35.reuse ;  /* 0x0000002c054c7223 */ /* 0x180fe20000010823 */
[-C--:B------:R-:W-:Y:S01]  /*d430*/  FFMA.FTZ R54, R4, R44.reuse, -R35 ;  /* 0x0000002c04367223 */ /* 0x080fe20000010823 */
[----:B------:R-:W-:Y:S01]  /*d440*/  FADD.FTZ R19, R20, -R27 ;  /* 0x8000001b14137221 */ /* 0x000fe20000010000 */
[----:B------:R-:W-:Y:S01]  /*d450*/  FFMA.FTZ R72, R8, R44, -R35 ;  /* 0x0000002c08487223 */ /* 0x000fe20000010823 */
[----:B-1----:R-:W-:Y:S02]  /*d460*/  FMNMX.FTZ R51, R6, R51, !PT ;  /* 0x0000003306337209 */ /* 0x002fe40007810000 */
[----:B------:R-:W1:Y:S02]  /*d470*/  LDSM.16.MT88.4 R4, [R156+0x5000] ;  /* 0x005000009c04783b */ /* 0x000e640000004200 */
[----:B------:R-:W-:Y:S01]  /*d480*/  FSETP.NEU.FTZ.AND P1, PT, R51, -INF , PT ;  /* 0xff8000003300780b */ /* 0x000fe20003f3d000 */
[----:B------:R-:W-:-:S03]  /*d490*/  FMUL.FTZ R55, R44, R51 ;  /* 0x000000332c377220 */ /* 0x000fc60000410000 */
[----:B------:R-:W-:Y:S02]  /*d4a0*/  FSEL R9, R51, RZ, P1 ;  /* 0x000000ff33097208 */ /* 0x000fe40000800000 */
[----:B------:R-:W-:-:S03]  /*d4b0*/  FSEL R55, R55, RZ, P1 ;  /* 0x000000ff37377208 */ /* 0x000fc60000800000 */
[----:B------:R-:W-:Y:S01]  /*d4c0*/  FADD.FTZ R9, R0, -R9 ;  /* 0x8000000900097221 */ /* 0x000fe20000010000 */
[-CC-:B------:R-:W-:Y:S01]  /*d4d0*/  FFMA.FTZ R15, R61, R44.reuse, -R35.reuse ;  /* 0x0000002c3d0f7223 */ /* 0x180fe20000010823 */
[-CC-:B------:R-:W-:Y:S02]  /*d4e0*/  FFMA.FTZ R109, R109, R44.reuse, -R35.reuse ;  /* 0x0000002c6d6d7223 */ /* 0x180fe40000010823 */
[----:B------:R-:W-:Y:S01]  /*d4f0*/  FMUL.FTZ R115, R44, R9 ;  /* 0x000000092c737220 */ /* 0x000fe20000410000 */
[-CC-:B------:R-:W-:Y:S01]  /*d500*/  FFMA.FTZ R105, R105, R44.reuse, -R35.reuse ;  /* 0x0000002c69697223 */ /* 0x180fe20000010823 */
[----:B------:R-:W2:Y:S01]  /*d510*/  LDSM.16.MT88.4 R8, [R149] ;  /* 0x000000009508783b */ /* 0x000ea20000004200 */
[-C--:B------:R-:W-:Y:S01]  /*d520*/  FFMA.FTZ R108, R108, R44.reuse, -R35 ;  /* 0x0000002c6c6c7223 */ /* 0x080fe20000010823 */
[-CC-:B------:R-:W-:Y:S01]  /*d530*/  FFMA.FTZ R160, R22, R44.reuse, -R55.reuse ;  /* 0x0000002c16a07223 */ /* 0x180fe20000010837 */
[-CC-:B------:R-:W-:Y:S01]  /*d540*/  FFMA.FTZ R111, R197, R44.reuse, -R55.reuse ;  /* 0x0000002cc56f7223 */ /* 0x180fe20000010837 */
[-CC-:B------:R-:W-:Y:S01]  /*d550*/  FFMA.FTZ R126, R195, R44.reuse, -R55.reuse ;  /* 0x0000002cc37e7223 */ /* 0x180fe20000010837 */
[-CC-:B------:R-:W-:Y:S01]  /*d560*/  FFMA.FTZ R107, R193, R44.reuse, -R55.reuse ;  /* 0x0000002cc16b7223 */ /* 0x180fe20000010837 */
[----:B------:R-:W-:Y:S01]  /*d570*/  FMUL.FTZ R19, R44, R19 ;  /* 0x000000132c137220 */ /* 0x000fe20000410000 */
[----:B------:R-:W-:Y:S01]  /*d580*/  MUFU.EX2 R15, R15 ;  /* 0x0000000f000f7308 */ /* 0x000fe20000000800 */
[----:B------:R-:W-:-:S02]  /*d590*/  FFMA.FTZ R103, R21, R44, -R55 ;  /* 0x0000002c15677223 */ /* 0x000fc40000010837 */
[----:B------:R-:W3:Y:S05]  /*d5a0*/  LDSM.16.MT88.4 R20, [R156+0x5400] ;  /* 0x005400009c14783b */ /* 0x000eea0000004200 */
[----:B------:R-:W-:Y:S08]  /*d5b0*/  MUFU.EX2 R109, R109 ;  /* 0x0000006d006d7308 */ /* 0x000ff00000000800 */
[----:B------:R-:W4:Y:S08]  /*d5c0*/  MUFU.EX2 R0, R19 ;  /* 0x0000001300007308 */ /* 0x000f300000000800 */
[----:B------:R-:W-:Y:S08]  /*d5d0*/  MUFU.EX2 R105, R105 ;  /* 0x0000006900697308 */ /* 0x000ff00000000800 */
[----:B------:R-:W5:Y:S08]  /*d5e0*/  MUFU.EX2 R108, R108 ;  /* 0x0000006c006c7308 */ /* 0x000f700000000800 */
[----:B------:R-:W-:Y:S08]  /*d5f0*/  MUFU.EX2 R160, R160 ;  /* 0x000000a000a07308 */ /* 0x000ff00000000800 */
[----:B------:R-:W1:Y:S08]  /*d600*/  MUFU.EX2 R111, R111 ;  /* 0x0000006f006f7308 */ /* 0x000e700000000800 */
[----:B------:R-:W-:Y:S08]  /*d610*/  MUFU.EX2 R126, R126 ;  /* 0x0000007e007e7308 */ /* 0x000ff00000000800 */
[----:B------:R-:W-:Y:S08]  /*d620*/  MUFU.EX2 R107, R107 ;  /* 0x0000006b006b7308 */ /* 0x000ff00000000800 */
[----:B------:R-:W2:Y:S01]  /*d630*/  MUFU.EX2 R115, R115 ;  /* 0x0000007300737308 */ /* 0x000ea20000000800 */
[-C--:B------:R-:W-:Y:S01]  /*d640*/  FFMA.FTZ R80, R25, R44.reuse, -R35 ;  /* 0x0000002c19507223 */ /* 0x080fe20000010823 */
[-C--:B------:R-:W-:Y:S01]  /*d650*/  FFMA.FTZ R130, R24, R44.reuse, -R55 ;  /* 0x0000002c18827223 */ /* 0x080fe20000010837 */
[-CC-:B------:R-:W-:Y:S01]  /*d660*/  FFMA.FTZ R79, R124, R44.reuse, -R35.reuse ;  /* 0x0000002c7c4f7223 */ /* 0x180fe20000010823 */
[----:B------:R-:W3:Y:S01]  /*d670*/  LDSM.16.MT88.4 R24, [R149+0x400] ;  /* 0x000400009518783b */ /* 0x000ee20000004200 */
[-CC-:B------:R-:W-:Y:S01]  /*d680*/  FFMA.FTZ R104, R104, R44.reuse, -R35.reuse ;  /* 0x0000002c68687223 */ /* 0x180fe20000010823 */
[-CC-:B------:R-:W-:Y:S01]  /*d690*/  FFMA.FTZ R101, R101, R44.reuse, -R35.reuse ;  /* 0x0000002c65657223 */ /* 0x180fe20000010823 */
[-CC-:B------:R-:W-:Y:S01]  /*d6a0*/  FFMA.FTZ R97, R97, R44.reuse, -R35.reuse ;  /* 0x0000002c61617223 */ /* 0x180fe20000010823 */
[-CC-:B------:R-:W-:Y:S01]  /*d6b0*/  FFMA.FTZ R100, R100, R44.reuse, -R35.reuse ;  /* 0x0000002c64647223 */ /* 0x180fe20000010823 */
[-C--:B------:R-:W-:Y:S01]  /*d6c0*/  FFMA.FTZ R77, R12, R44.reuse, -R35 ;  /* 0x0000002c0c4d7223 */ /* 0x080fe20000010823 */
[-CC-:B------:R-:W-:Y:S01]  /*d6d0*/  FFMA.FTZ R124, R173, R44.reuse, -R55.reuse ;  /* 0x0000002cad7c7223 */ /* 0x180fe20000010837 */
[-C--:B------:R-:W-:Y:S01]  /*d6e0*/  FFMA.FTZ R99, R171, R44.reuse, -R55 ;  /* 0x0000002cab637223 */ /* 0x080fe20000010837 */
[-CC-:B------:R-:W-:Y:S01]  /*d6f0*/  FFMA.FTZ R83, R17, R44.reuse, -R35.reuse ;  /* 0x0000002c11537223 */ /* 0x180fe20000010823 */
[-CC-:B------:R-:W-:Y:S01]  /*d700*/  FFMA.FTZ R78, R13, R44.reuse, -R35.reuse ;  /* 0x0000002c0d4e7223 */ /* 0x180fe20000010823 */
[----:B------:R-:W-:Y:S01]  /*d710*/  FFMA.FTZ R74, R16, R44, -R35 ;  /* 0x0000002c104a7223 */ /* 0x000fe20000010823 */
[-C--:B----4-:R-:W-:Y:S01]  /*d720*/  FFMA.FTZ R234, R234, R0.reuse, R15 ;  /* 0x00000000eaea7223 */ /* 0x090fe2000001000f */
[----:B------:R-:W-:Y:S01]  /*d730*/  F2FP.BF16.F32.PACK_AB R12, R109, R15 ;  /* 0x0000000f6d0c723e */ /* 0x000fe200000010ff */
[-C--:B------:R-:W-:Y:S01]  /*d740*/  FMUL.FTZ R16, R144, R0.reuse ;  /* 0x0000000090107220 */ /* 0x080fe20000410000 */
[----:B-----5:R-:W-:Y:S01]  /*d750*/  F2FP.BF16.F32.PACK_AB R14, R108, R105 ;  /* 0x000000696c0e723e */ /* 0x020fe200000010ff */
[----:B------:R-:W-:Y:S01]  /*d760*/  FMUL.FTZ R17, R145, R0 ;  /* 0x0000000091117220 */ /* 0x000fe20000410000 */
[----:B-1----:R-:W-:Y:S01]  /*d770*/  F2FP.BF16.F32.PACK_AB R13, R111, R160 ;  /* 0x000000a06f0d723e */ /* 0x002fe200000010ff */
[-C--:B--2---:R-:W-:Y:S01]  /*d780*/  FMUL.FTZ R18, R146, R115.reuse ;  /* 0x0000007392127220 */ /* 0x084fe20000410000 */
[----:B------:R-:W-:Y:S01]  /*d790*/  F2FP.BF16.F32.PACK_AB R15, R107, R126 ;  /* 0x0000007e6b0f723e */ /* 0x000fe200000010ff */
[-C--:B------:R-:W-:Y:S01]  /*d7a0*/  FMUL.FTZ R19, R147, R115.reuse ;  /* 0x0000007393137220 */ /* 0x080fe20000410000 */
[-C--:B------:R-:W-:Y:S01]  /*d7b0*/  FMUL.FTZ R140, R140, R0.reuse ;  /* 0x000000008c8c7220 */ /* 0x080fe20000410000 */
[-C--:B------:R-:W-:Y:S01]  /*d7c0*/  FMUL.FTZ R141, R141, R0.reuse ;  /* 0x000000008d8d7220 */ /* 0x080fe20000410000 */
[-C--:B------:R-:W-:Y:S01]  /*d7d0*/  FMUL.FTZ R142, R142, R115.reuse ;  /* 0x000000738e8e7220 */ /* 0x080fe20000410000 */
[----:B------:R-:W-:Y:S01]  /*d7e0*/  FMUL.FTZ R143, R143, R115 ;  /* 0x000000738f8f7220 */ /* 0x000fe20000410000 */
[----:B------:R-:W-:Y:S02]  /*d7f0*/  MUFU.EX2 R104, R104 ;  /* 0x0000006800687308 */ /* 0x000fe40000000800 */
[----:B------:R-:W-:Y:S01]  /*d800*/  HMMA.16816.F32.BF16 R16, R12, R4, R16 ;  /* 0x000000040c10723c */ /* 0x000fe20000041810 */
[----:B------:R-:W-:-:S05]  /*d810*/  FMUL.FTZ R136, R136, R0 ;  /* 0x0000000088887220 */ /* 0x000fca0000410000 */
[----:B------:R-:W1:Y:S01]  /*d820*/  MUFU.EX2 R101, R101 ;  /* 0x0000006500657308 */ /* 0x000e620000000800 */
[----:B------:R-:W-:Y:S01]  /*d830*/  FMUL.FTZ R137, R137, R0 ;  /* 0x0000000089897220 */ /* 0x000fe20000410000 */
[----:B------:R-:W-:Y:S01]  /*d840*/  HMMA.16816.F32.BF16 R4, R12, R6, R140 ;  /* 0x000000060c04723c */ /* 0x000fe2000004188c */
[----:B------:R-:W-:-:S05]  /*d850*/  FMUL.FTZ R138, R138, R115 ;  /* 0x000000738a8a7220 */ /* 0x000fca0000410000 */
[----:B------:R-:W-:Y:S01]  /*d860*/  MUFU.EX2 R97, R97 ;  /* 0x0000006100617308 */ /* 0x000fe20000000800 */
[----:B------:R-:W-:Y:S01]  /*d870*/  FMUL.FTZ R139, R139, R115 ;  /* 0x000000738b8b7220 */ /* 0x000fe20000410000 */
[-C--:B------:R-:W-:Y:S01]  /*d880*/  FMUL.FTZ R132, R132, R0.reuse ;  /* 0x0000000084847220 */ /* 0x080fe20000410000 */
[----:B------:R-:W-:-:S05]  /*d890*/  FMUL.FTZ R133, R133, R0 ;  /* 0x0000000085857220 */ /* 0x000fca0000410000 */
[----:B------:R-:W-:Y:S01]  /*d8a0*/  MUFU.EX2 R100, R100 ;  /* 0x0000006400647308 */ /* 0x000fe20000000800 */
[-C--:B------:R-:W-:Y:S01]  /*d8b0*/  FMUL.FTZ R134, R134, R115.reuse ;  /* 0x0000007386867220 */ /* 0x080fe20000410000 */
[----:B------:R-:W-:-:S06]  /*d8c0*/  FMUL.FTZ R135, R135, R115 ;  /* 0x0000007387877220 */ /* 0x000fcc0000410000 */
[----:B------:R-:W-:Y:S08]  /*d8d0*/  MUFU.EX2 R124, R124 ;  /* 0x0000007c007c7308 */ /* 0x000ff00000000800 */
[----:B------:R-:W2:Y:S08]  /*d8e0*/  MUFU.EX2 R99, R99 ;  /* 0x0000006300637308 */ /* 0x000eb00000000800 */
[----:B------:R-:W-:Y:S08]  /*d8f0*/  MUFU.EX2 R103, R103 ;  /* 0x0000006700677308 */ /* 0x000ff00000000800 */
[----:B------:R-:W4:Y:S01]  /*d900*/  MUFU.EX2 R130, R130 ;  /* 0x0000008200827308 */ /* 0x000f220000000800 */
[C---:B------:R-:W-:Y:S08]  /*d910*/  HMMA.16816.F32.BF16 R136, R12.reuse, R8, R136 ;  /* 0x000000080c88723c */ /* 0x040ff00000041888 */
[----:B------:R-:W-:Y:S01]  /*d920*/  HMMA.16816.F32.BF16 R132, R12, R10, R132 ;  /* 0x0000000a0c84723c */ /* 0x000fe20000041884 */
[----:B------:R-:W5:Y:S01]  /*d930*/  LDSM.16.MT88.4 R8, [R156+0x5800] ;  /* 0x005800009c08783b */ /* 0x000f620000004200 */
[----:B-1----:R-:W-:-:S02]  /*d940*/  F2FP.BF16.F32.PACK_AB R12, R101, R104 ;  /* 0x00000068650c723e */ /* 0x002fc400000010ff */
[----:B--2---:R-:W-:Y:S02]  /*d950*/  F2FP.BF16.F32.PACK_AB R13, R99, R124 ;  /* 0x0000007c630d723e */ /* 0x004fe400000010ff */
[----:B------:R-:W-:Y:S02]  /*d960*/  F2FP.BF16.F32.PACK_AB R14, R100, R97 ;  /* 0x00000061640e723e */ /* 0x000fe400000010ff */
[----:B----4-:R-:W-:Y:S01]  /*d970*/  F2FP.BF16.F32.PACK_AB R15, R130, R103 ;  /* 0x00000067820f723e */ /* 0x010fe200000010ff */
[-CC-:B------:R-:W-:Y:S01]  /*d980*/  FFMA.FTZ R93, R93, R44.reuse, -R35.reuse ;  /* 0x0000002c5d5d7223 */ /* 0x180fe20000010823 */
[-C--:B------:R-:W-:Y:S01]  /*d990*/  FFMA.FTZ R30, R60, R44.reuse, -R35 ;  /* 0x0000002c3c1e7223 */ /* 0x080fe20000010823 */
[-CC-:B------:R-:W-:Y:S01]  /*d9a0*/  FFMA.FTZ R142, R125, R44.reuse, -R55.reuse ;  /* 0x0000002c7d8e7223 */ /* 0x180fe20000010837 */
        /* <DEDUP_REMOVED lines=10> */
[----:B------:R-:W-:Y:S01]  /*da50*/  MUFU.EX2 R39, R39 ;  /* 0x0000002700277308 */ /* 0x000fe20000000800 */
[----:B------:R-:W-:Y:S01]  /*da60*/  HMMA.16816.F32.BF16 R132, R12, R26, R132 ;  /* 0x0000001a0c84723c */ /* 0x000fe20000041884 */
[----:B------:R-:W3:Y:S06]  /*da70*/  LDSM.16.MT88.4 R12, [R156+0x5c00] ;  /* 0x005c00009c0c783b */ /* 0x000eec0000004200 */
[----:B------:R-:W-:Y:S08]  /*da80*/  MUFU.EX2 R142, R142 ;  /* 0x0000008e008e7308 */ /* 0x000ff00000000800 */
[----:B------:R-:W4:Y:S08]  /*da90*/  MUFU.EX2 R117, R117 ;  /* 0x0000007500757308 */ /* 0x000f300000000800 */
[----:B------:R-:W-:Y:S08]  /*daa0*/  MUFU.EX2 R119, R119 ;  /* 0x0000007700777308 */ /* 0x000ff00000000800 */
[----:B------:R-:W5:Y:S01]  /*dab0*/  MUFU.EX2 R140, R140 ;  /* 0x0000008c008c7308 */ /* 0x000f620000000800 */
[-CC-:B------:R-:W-:Y:S01]  /*dac0*/  FFMA.FTZ R36, R36, R44.reuse, -R35.reuse ;  /* 0x0000002c24247223 */ /* 0x180fe20000010823 */
[-C--:B------:R-:W-:Y:S01]  /*dad0*/  FFMA.FTZ R41, R41, R44.reuse, -R35 ;  /* 0x0000002c29297223 */ /* 0x080fe20000010823 */
[-CC-:B------:R-:W-:Y:S01]  /*dae0*/  FFMA.FTZ R146, R250, R44.reuse, -R55.reuse ;  /* 0x0000002cfa927223 */ /* 0x180fe20000010837 */
[-CC-:B------:R-:W-:Y:S01]  /*daf0*/  FFMA.FTZ R123, R248, R44.reuse, -R55.reuse ;  /* 0x0000002cf87b7223 */ /* 0x180fe20000010837 */
[-CC-:B------:R-:W-:Y:S01]  /*db00*/  FFMA.FTZ R125, R246, R44.reuse, -R55.reuse ;  /* 0x0000002cf67d7223 */ /* 0x180fe20000010837 */
[----:B------:R-:W-:Y:S01]  /*db10*/  FFMA.FTZ R144, R244, R44, -R55 ;  /* 0x0000002cf4907223 */ /* 0x000fe20000010837 */
[----:B--2---:R-:W-:-:S02]  /*db20*/  F2FP.BF16.F32.PACK_AB R24, R30, R93 ;  /* 0x0000005d1e18723e */ /* 0x004fc400000010ff */
[----:B----4-:R-:W-:Y:S02]  /*db30*/  F2FP.BF16.F32.PACK_AB R25, R117, R142 ;  /* 0x0000008e7519723e */ /* 0x010fe400000010ff */
[----:B------:R-:W-:Y:S01]  /*db40*/  F2FP.BF16.F32.PACK_AB R26, R39, R34 ;  /* 0x00000022271a723e */ /* 0x000fe200000010ff */
[----:B------:R-:W-:Y:S01]  /*db50*/  MUFU.EX2 R36, R36 ;  /* 0x0000002400247308 */ /* 0x000fe20000000800 */
[----:B-----5:R-:W-:-:S07]  /*db60*/  F2FP.BF16.F32.PACK_AB R27, R140, R119 ;  /* 0x000000778c1b723e */ /* 0x020fce00000010ff */
        /* <DEDUP_REMOVED lines=102> */
[----:B------:R-:W-:Y:S01]  /*e1d0*/  HMMA.16816.F32.BF16 R16, R24, R12, R16 ;  /* 0x0000000c1810723c */ /* 0x000fe20000041810 */
[-CC-:B------:R-:W-:Y:S01]  /*e1e0*/  FFMA.FTZ R62, R191, R44.reuse, -R35.reuse ;  /* 0x0000002cbf3e7223 */ /* 0x180fe20000010823 */
[-C--:B------:R-:W-:Y:S01]  /*e1f0*/  FFMA.FTZ R63, R187, R44.reuse, -R35 ;  /* 0x0000002cbb3f7223 */ /* 0x080fe20000010823 */
[-CC-:B------:R-:W-:Y:S01]  /*e200*/  FFMA.FTZ R168, R186, R44.reuse, -R55.reuse ;  /* 0x0000002cbaa87223 */ /* 0x180fe20000010837 */
[-CC-:B------:R-:W-:Y:S01]  /*e210*/  FFMA.FTZ R147, R184, R44.reuse, -R55.reuse ;  /* 0x0000002cb8937223 */ /* 0x180fe20000010837 */
[----:B------:R-:W-:-:S03]  /*e220*/  FFMA.FTZ R178, R178, R44, -R55 ;  /* 0x0000002cb2b27223 */ /* 0x000fc60000010837 */
        /* <DEDUP_REMOVED lines=60> */
[----:B-1----:R-:W-:Y:S01]  /*e5f0*/  HMMA.16816.F32.BF16 R136, R24, R20, R136 ;  /* 0x000000141888723c */ /* 0x002fe20000041888 */
[----:B---3--:R-:W-:Y:S01]  /*e600*/  F2FP.BF16.F32.PACK_AB R20, R84, R89 ;  /* 0x000000595414723e */ /* 0x008fe200000010ff */
[----:B------:R-:W-:Y:S01]  /*e610*/  FFMA.FTZ R160, R241, R115, R160 ;  /* 0x00000073f1a07223 */ /* 0x000fe200000100a0 */
[----:B----4-:R-:W-:-:S05]  /*e620*/  F2FP.BF16.F32.PACK_AB R21, R158, R161 ;  /* 0x000000a19e15723e */ /* 0x010fca00000010ff */
[----:B------:R-:W-:Y:S01]  /*e630*/  HMMA.16816.F32.BF16 R132, R24, R22, R132 ;  /* 0x000000161884723c */ /* 0x000fe20000041884 */
[----:B------:R-:W-:Y:S01]  /*e640*/  F2FP.BF16.F32.PACK_AB R22, R82, R87 ;  /* 0x000000575216723e */ /* 0x000fe200000010ff */
[----:B------:R-:W-:Y:S01]  /*e650*/  FADD.FTZ R234, R109, R234 ;  /* 0x000000ea6dea7221 */ /* 0x000fe20000010000 */
[----:B------:R-:W-:Y:S01]  /*e660*/  FADD.FTZ R111, R111, R160 ;  /* 0x000000a06f6f7221 */ /* 0x000fe20000010000 */
[----:B-----5:R-:W-:-:S03]  /*e670*/  F2FP.BF16.F32.PACK_AB R23, R163, R154 ;  /* 0x0000009aa317723e */ /* 0x020fc600000010ff */
[----:B------:R-:W-:Y:S01]  /*e680*/  FADD.FTZ R126, R126, R111 ;  /* 0x0000006f7e7e7221 */ /* 0x000fe20000010000 */
[----:B------:R-:W-:Y:S01]  /*e690*/  HMMA.16816.F32.BF16 R4, R24, R10, R4 ;  /* 0x0000000a1804723c */ /* 0x000fe20000041804 */
[----:B------:R-:W1:Y:S02]  /*e6a0*/  LDSM.16.MT88.4 R8, [R149+0x2400] ;  /* 0x002400009508783b */ /* 0x000e640000004200 */
[----:B------:R-:W-:Y:S02]  /*e6b0*/  FADD.FTZ R107, R107, R126 ;  /* 0x0000007e6b6b7221 */ /* 0x000fe40000010000 */
[----:B------:R-:W3:Y:S03]  /*e6c0*/  LDSM.16.MT88.4 R24, [R156+0x7800] ;  /* 0x007800009c18783b */ /* 0x000ee60000004200 */
[----:B--2---:R-:W-:Y:S01]  /*e6d0*/  HMMA.16816.F32.BF16 R16, R20, R12, R16 ;  /* 0x0000000c1410723c */ /* 0x004fe20000041810 */
        /* <DEDUP_REMOVED lines=22> */
[----:B------:R-:W2:Y:S04]  /*e840*/  LDSM.16.MT88.4 R12, [R149+0x2800] ;  /* 0x00280000950c783b */ /* 0x000ea80000004200 */
        /* <DEDUP_REMOVED lines=8> */
[----:B------:R-:W3:Y:S01]  /*e8d0*/  MUFU.EX2 R108, R114 ;  /* 0x00000072006c7308 */ /* 0x000ee20000000800 */
[----:B------:R-:W-:Y:S01]  /*e8e0*/  FADD.FTZ R36, R36, R39 ;  /* 0x0000002724247221 */ /* 0x000fe20000010000 */
[----:B------:R-:W-:Y:S01]  /*e8f0*/  FADD.FTZ R146, R146, R119 ;  /* 0x0000007792927221 */ /* 0x000fe20000010000 */
[----:B-1----:R-:W-:Y:S02]  /*e900*/  HMMA.16816.F32.BF16 R136, R20, R8, R136 ;  /* 0x000000081488723c */ /* 0x002fe40000041888 */
[----:B------:R-:W-:Y:S01]  /*e910*/  FADD.FTZ R41, R41, R36 ;  /* 0x0000002429297221 */ /* 0x000fe20000010000 */
[----:B------:R-:W-:Y:S01]  /*e920*/  FADD.FTZ R146, R123, R146 ;  /* 0x000000927b927221 */ /* 0x000fe20000010000 */
[----:B----4-:R-:W-:-:S02]  /*e930*/  F2FP.BF16.F32.PACK_AB R8, R80, R85 ;  /* 0x000000555008723e */ /* 0x010fc400000010ff */
[----:B-----5:R-:W-:Y:S02]  /*e940*/  F2FP.BF16.F32.PACK_AB R9, R165, R120 ;  /* 0x00000078a509723e */ /* 0x020fe400000010ff */
[----:B------:R-:W-:Y:S01]  /*e950*/  HMMA.16816.F32.BF16 R132, R20, R10, R132 ;  /* 0x0000000a1484723c */ /* 0x000fe20000041884 */
[----:B------:R-:W-:Y:S01]  /*e960*/  F2FP.BF16.F32.PACK_AB R10, R78, R83 ;  /* 0x000000534e0a723e */ /* 0x000fe200000010ff */
[----:B------:R-:W1:Y:S01]  /*e970*/  LDSM.16.MT88.4 R20, [R156+0x7c00] ;  /* 0x007c00009c14783b */ /* 0x000e620000004200 */
[----:B------:R-:W-:Y:S01]  /*e980*/  FADD.FTZ R38, R38, R41 ;  /* 0x0000002926267221 */ /* 0x000fe20000010000 */
[----:B------:R-:W-:Y:S01]  /*e990*/  FADD.FTZ R125, R125, R146 ;  /* 0x000000927d7d7221 */ /* 0x000fe20000010000 */
[----:B---3--:R-:W-:Y:S02]  /*e9a0*/  F2FP.BF16.F32.PACK_AB R11, R108, R109 ;  /* 0x0000006d6c0b723e */ /* 0x008fe400000010ff */
[----:B------:R-:W-:Y:S01]  /*e9b0*/  FADD.FTZ R43, R43, R38 ;  /* 0x000000262b2b7221 */ /* 0x000fe20000010000 */
[----:B------:R-:W-:Y:S01]  /*e9c0*/  FADD.FTZ R125, R144, R125 ;  /* 0x0000007d907d7221 */ /* 0x000fe20000010000 */
[----:B------:R-:W-:-:S03]  /*e9d0*/  FFMA.FTZ R30, R106, R44, -R55 ;  /* 0x0000002c6a1e7223 */ /* 0x000fc60000010837 */
[----:B------:R-:W-:Y:S01]  /*e9e0*/  HMMA.16816.F32.BF16 R16, R8, R24, R16 ;  /* 0x000000180810723c */ /* 0x000fe20000041810 */
[----:B------:R-:W-:Y:S01]  /*e9f0*/  FADD.FTZ R40, R40, R43 ;  /* 0x0000002b28287221 */ /* 0x000fe20000010000 */
[----:B------:R-:W-:Y:S01]  /*ea00*/  FADD.FTZ R182, R182, R125 ;  /* 0x0000007db6b67221 */ /* 0x000fe20000010000 */
[----:B------:R-:W-:-:S05]  /*ea10*/  FFMA.FTZ R112, R112, R44, -R55 ;  /* 0x0000002c70707223 */ /* 0x000fca0000010837 */
[----:B------:R-:W-:Y:S01]  /*ea20*/  HMMA.16816.F32.BF16 R4, R8, R26, R4 ;  /* 0x0000001a0804723c */ /* 0x000fe20000041804 */
[----:B------:R-:W3:Y:S01]  /*ea30*/  LDSM.16.MT88.4 R24, [R149+0x2c00] ;  /* 0x002c00009518783b */ /* 0x000ee20000004200 */
        /* <DEDUP_REMOVED lines=11> */
[----:B------:R-:W-:Y:S08]  /*eaf0*/  MUFU.EX2 R74, R74 ;  /* 0x0000004a004a7308 */ /* 0x000ff00000000800 */
[----:B------:R-:W-:Y:S08]  /*eb00*/  MUFU.EX2 R100, R112 ;  /* 0x0000007000647308 */ /* 0x000ff00000000800 */
[----:B------:R-:W5:Y:S08]  /*eb10*/  MUFU.EX2 R93, R110 ;  /* 0x0000006e005d7308 */ /* 0x000f700000000800 */
[----:B------:R-:W-:Y:S08]  /*eb20*/  MUFU.EX2 R30, R30 ;  /* 0x0000001e001e7308 */ /* 0x000ff00000000800 */
[----:B------:R-:W1:Y:S01]  /*eb30*/  MUFU.EX2 R39, R102 ;  /* 0x0000006600277308 */ /* 0x000e620000000800 */
[----:B------:R-:W-:Y:S01]  /*eb40*/  FADD.FTZ R46, R46, R47 ;  /* 0x0000002f2e2e7221 */ /* 0x000fe20000010000 */
[----:B------:R-:W-:Y:S01]  /*eb50*/  FADD.FTZ R190, R190, R129 ;  /* 0x00000081bebe7221 */ /* 0x000fe20000010000 */
[----:B--2---:R-:W-:Y:S02]  /*eb60*/  HMMA.16816.F32.BF16 R136, R8, R12, R136 ;  /* 0x0000000c0888723c */ /* 0x004fe40000041888 */
[----:B------:R-:W-:Y:S01]  /*eb70*/  FADD.FTZ R49, R49, R46 ;  /* 0x0000002e31317221 */ /* 0x000fe20000010000 */
[----:B------:R-:W-:-:S05]  /*eb80*/  FADD.FTZ R190, R131, R190 ;  /* 0x000000be83be7221 */ /* 0x000fca0000010000 */
[----:B------:R-:W-:Y:S01]  /*eb90*/  HMMA.16816.F32.BF16 R132, R8, R14, R132 ;  /* 0x0000000e0884723c */ /* 0x000fe20000041884 */
[----:B------:R-:W2:Y:S01]  /*eba0*/  LDSM.16.MT88.4 R12, [R156+0x8000] ;  /* 0x008000009c0c783b */ /* 0x000ea20000004200 */
[----:B----4-:R-:W-:Y:S01]  /*ebb0*/  F2FP.BF16.F32.PACK_AB R8, R76, R81 ;  /* 0x000000514c08723e */ /* 0x010fe200000010ff */
[----:B------:R-:W-:Y:S01]  /*ebc0*/  FADD.FTZ R48, R48, R49 ;  /* 0x0000003130307221 */ /* 0x000fe20000010000 */
[----:B-----5:R-:W-:Y:S01]  /*ebd0*/  F2FP.BF16.F32.PACK_AB R9, R93, R100 ;  /* 0x000000645d09723e */ /* 0x020fe200000010ff */
[----:B------:R-:W-:Y:S01]  /*ebe0*/  FADD.FTZ R141, R141, R190 ;  /* 0x000000be8d8d7221 */ /* 0x000fe20000010000 */
[----:B------:R-:W-:Y:S02]  /*ebf0*/  F2FP.BF16.F32.PACK_AB R10, R74, R79 ;  /* 0x0000004f4a0a723e */ /* 0x000fe400000010ff */
[----:B-1----:R-:W-:Y:S01]  /*ec00*/  F2FP.BF16.F32.PACK_AB R11, R39, R30 ;  /* 0x0000001e270b723e */ /* 0x002fe200000010ff */
[----:B------:R-:W-:Y:S01]  /*ec10*/  FADD.FTZ R53, R53, R48 ;  /* 0x0000003035357221 */ /* 0x000fe20000010000 */
[----:B------:R-:W-:Y:S01]  /*ec20*/  FADD.FTZ R188, R188, R141 ;  /* 0x0000008dbcbc7221 */ /* 0x000fe20000010000 */
[-CC-:B------:R-:W-:Y:S01]  /*ec30*/  FFMA.FTZ R34, R96, R44.reuse, -R55.reuse ;  /* 0x0000002c60227223 */ /* 0x180fe20000010837 */
[-CC-:B------:R-:W-:Y:S01]  /*ec40*/  FFMA.FTZ R41, R98, R44.reuse, -R55.reuse ;  /* 0x0000002c62297223 */ /* 0x180fe20000010837 */
[-CC-:B------:R-:W-:Y:S01]  /*ec50*/  FFMA.FTZ R36, R57, R44.reuse, -R55.reuse ;  /* 0x0000002c39247223 */ /* 0x180fe20000010837 */
[----:B------:R-:W-:Y:S01]  /*ec60*/  FFMA.FTZ R43, R56, R44, -R55 ;  /* 0x0000002c382b7223 */ /* 0x000fe20000010837 */
[C---:B------:R-:W-:Y:S01]  /*ec70*/  HMMA.16816.F32.BF16 R16, R8.reuse, R20, R16 ;  /* 0x000000140810723c */ /* 0x040fe20000041810 */
[----:B------:R-:W-:Y:S01]  /*ec80*/  FADD.FTZ R52, R52, R53 ;  /* 0x0000003534347221 */ /* 0x000fe20000010000 */
[----:B------:R-:W-:Y:S01]  /*ec90*/  FADD.FTZ R143, R143, R188 ;  /* 0x000000bc8f8f7221 */ /* 0x000fe20000010000 */
[----:B------:R-:W-:Y:S05]  /*eca0*/  MUFU.EX2 R77, R77 ;  /* 0x0000004d004d7308 */ /* 0x000fea0000000800 */
[----:B------:R-:W-:Y:S01]  /*ecb0*/  HMMA.16816.F32.BF16 R4, R8, R22, R4 ;  /* 0x000000160804723c */ /* 0x000fe20000041804 */
[----:B------:R-:W1:Y:S01]  /*ecc0*/  LDSM.16.MT88.4 R20, [R149+0x3000] ;  /* 0x003000009514783b */ /* 0x000e620000004200 */
[----:B------:R-:W-:Y:S01]  /*ecd0*/  FADD.FTZ R61, R61, R52 ;  /* 0x000000343d3d7221 */ /* 0x000fe20000010000 */
[----:B------:R-:W4:Y:S01]  /*ece0*/  MUFU.EX2 R72, R72 ;  /* 0x0000004800487308 */ /* 0x000f220000000800 */
[----:B------:R-:W-:-:S02]  /*ecf0*/  FADD.FTZ R196, R196, R143 ;  /* 0x0000008fc4c47221 */ /* 0x000fc40000010000 */
[----:B------:R-:W-:-:S05]  /*ed00*/  FADD.FTZ R60, R60, R61 ;  /* 0x0000003d3c3c7221 */ /* 0x000fca0000010000 */
[----:B------:R-:W-:Y:S01]  /*ed10*/  MUFU.EX2 R54, R54 ;  /* 0x0000003600367308 */ /* 0x000fe20000000800 */
[----:B---3--:R-:W-:Y:S01]  /*ed20*/  HMMA.16816.F32.BF16 R136, R8, R24, R136 ;  /* 0x000000180888723c */ /* 0x008fe20000041888 */
[----:B------:R-:W-:-:S06]  /*ed30*/  FADD.FTZ R145, R145, R196 ;  /* 0x000000c491917221 */ /* 0x000fcc0000010000 */
[----:B------:R-:W-:Y:S01]  /*ed40*/  MUFU.EX2 R95, R95 ;  /* 0x0000005f005f7308 */ /* 0x000fe20000000800 */
[----:B------:R-:W-:Y:S01]  /*ed50*/  HMMA.16816.F32.BF16 R132, R8, R26, R132 ;  /* 0x0000001a0884723c */ /* 0x000fe20000041884 */
[----:B------:R-:W3:Y:S06]  /*ed60*/  LDSM.16.MT88.4 R24, [R156+0x8400] ;  /* 0x008400009c18783b */ /* 0x000eec0000004200 */
[----:B------:R-:W-:Y:S08]  /*ed70*/  MUFU.EX2 R34, R34 ;  /* 0x0000002200227308 */ /* 0x000ff00000000800 */
[----:B------:R-:W5:Y:S08]  /*ed80*/  MUFU.EX2 R41, R41 ;  /* 0x0000002900297308 */ /* 0x000f700000000800 */
[----:B------:R-:W-:Y:S08]  /*ed90*/  MUFU.EX2 R36, R36 ;  /* 0x0000002400247308 */ /* 0x000ff00000000800 */
[----:B------:R-:W2:Y:S01]  /*eda0*/  MUFU.EX2 R43, R43 ;  /* 0x0000002b002b7308 */ /* 0x000ea20000000800 */
[----:B------:R-:W-:Y:S01]  /*edb0*/  FADD.FTZ R69, R69, R60 ;  /* 0x0000003c45457221 */ /* 0x000fe20000010000 */
[----:B------:R-:W-:Y:S01]  /*edc0*/  FADD.FTZ R145, R192, R145 ;  /* 0x00000091c0917221 */ /* 0x000fe20000010000 */
[-CC-:B------:R-:W-:Y:S01]  /*edd0*/  FFMA.FTZ R0, R242, R44.reuse, -R35.reuse ;  /* 0x0000002cf2007223 */ /* 0x180fe20000010823 */
[-C--:B------:R-:W-:Y:S01]  /*ede0*/  FFMA.FTZ R174, R174, R44.reuse, -R35 ;  /* 0x0000002caeae7223 */ /* 0x080fe20000010823 */
[----:B------:R-:W-:Y:S01]  /*edf0*/  FADD.FTZ R66, R66, R69 ;  /* 0x0000004542427221 */ /* 0x000fe20000010000 */
[----:B------:R-:W-:Y:S01]  /*ee00*/  FADD.FTZ R168, R168, R145 ;  /* 0x00000091a8a87221 */ /* 0x000fe20000010000 */
[-CC-:B------:R-:W-:Y:S01]  /*ee10*/  FFMA.FTZ R38, R65, R44.reuse, -R55.reuse ;  /* 0x0000002c41267223 */ /* 0x180fe20000010837 */
[-CC-:B------:R-:W-:Y:S01]  /*ee20*/  FFMA.FTZ R45, R64, R44.reuse, -R55.reuse ;  /* 0x0000002c402d7223 */ /* 0x180fe20000010837 */
[-CC-:B------:R-:W-:Y:S01]  /*ee30*/  FFMA.FTZ R40, R71, R44.reuse, -R55.reuse ;  /* 0x0000002c47287223 */ /* 0x180fe20000010837 */
[----:B------:R-:W-:Y:S01]  /*ee40*/  FFMA.FTZ R47, R68, R44, -R55 ;  /* 0x0000002c442f7223 */ /* 0x000fe20000010837 */
[----:B----4-:R-:W-:Y:S01]  /*ee50*/  F2FP.BF16.F32.PACK_AB R8, R72, R77 ;  /* 0x0000004d4808723e */ /* 0x010fe200000010ff */
[----:B------:R-:W-:Y:S01]  /*ee60*/  FADD.FTZ R67, R67, R66 ;  /* 0x0000004243437221 */ /* 0x000fe20000010000 */
[----:B-----5:R-:W-:Y:S01]  /*ee70*/  F2FP.BF16.F32.PACK_AB R9, R41, R34 ;  /* 0x000000222909723e */ /* 0x020fe200000010ff */
[----:B------:R-:W-:Y:S01]  /*ee80*/  FADD.FTZ R147, R147, R168 ;  /* 0x000000a893937221 */ /* 0x000fe20000010000 */
[----:B------:R-:W-:Y:S01]  /*ee90*/  F2FP.BF16.F32.PACK_AB R10, R95, R54 ;  /* 0x000000365f0a723e */ /* 0x000fe200000010ff */
[----:B------:R-:W-:Y:S01]  /*eea0*/  MUFU.EX2 R113, R113 ;  /* 0x0000007100717308 */ /* 0x000fe20000000800 */
[----:B--2---:R-:W-:Y:S01]  /*eeb0*/  F2FP.BF16.F32.PACK_AB R11, R43, R36 ;  /* 0x000000242b0b723e */ /* 0x004fe200000010ff */
[----:B------:R-:W-:Y:S01]  /*eec0*/  FADD.FTZ R62, R62, R67 ;  /* 0x000000433e3e7221 */ /* 0x000fe20000010000 */
[----:B------:R-:W-:-:S05]  /*eed0*/  FADD.FTZ R178, R178, R147 ;  /* 0x00000093b2b27221 */ /* 0x000fca0000010000 */
[----:B------:R-:W-:Y:S01]  /*eee0*/  MUFU.EX2 R121, R121 ;  /* 0x0000007900797308 */ /* 0x000fe20000000800 */
[----:B------:R-:W-:Y:S01]  /*eef0*/  HMMA.16816.F32.BF16 R16, R8, R12, R16 ;  /* 0x0000000c0810723c */ /* 0x000fe20000041810 */
[----:B------:R-:W-:Y:S01]  /*ef00*/  FADD.FTZ R63, R63, R62 ;  /* 0x0000003e3f3f7221 */ /* 0x000fe20000010000 */
[----:B------:R-:W-:Y:S01]  /*ef10*/  FADD.FTZ R155, R155, R178 ;  /* 0x000000b29b9b7221 */ /* 0x000fe20000010000 */
[-CC-:B------:R-:W-:Y:S01]  /*ef20*/  FFMA.FTZ R152, R152, R44.reuse, -R35.reuse ;  /* 0x0000002c98987223 */ /* 0x180fe20000010823 */
[-CC-:B------:R-:W-:Y:S01]  /*ef30*/  FFMA.FTZ R116, R116, R44.reuse, -R35.reuse ;  /* 0x0000002c74747223 */ /* 0x180fe20000010823 */
[-C--:B------:R-:W-:Y:S01]  /*ef40*/  FFMA.FTZ R29, R29, R44.reuse, -R35 ;  /* 0x0000002c1d1d7223 */ /* 0x080fe20000010823 */
[-CC-:B------:R-:W-:Y:S01]  /*ef50*/  FFMA.FTZ R42, R73, R44.reuse, -R55.reuse ;  /* 0x0000002c492a7223 */ /* 0x180fe20000010837 */
[----:B------:R-:W2:Y:S01]  /*ef60*/  MUFU.EX2 R0, R0 ;  /* 0x0000000000007308 */ /* 0x000ea20000000800 */
[-CC-:B------:R-:W-:Y:S01]  /*ef70*/  FFMA.FTZ R49, R70, R44.reuse, -R55.reuse ;  /* 0x0000002c46317223 */ /* 0x180fe20000010837 */
[-CC-:B------:R-:W-:Y:S01]  /*ef80*/  FFMA.FTZ R46, R75, R44.reuse, -R55.reuse ;  /* 0x0000002c4b2e7223 */ /* 0x180fe20000010837 */
[----:B------:R-:W-:Y:S01]  /*ef90*/  FFMA.FTZ R94, R94, R44, -R55 ;  /* 0x0000002c5e5e7223 */ /* 0x000fe20000010837 */
[----:B------:R-:W-:Y:S04]  /*efa0*/  LDSM.16.MT88.4 R140, [R156+0x8c00] ;  /* 0x008c00009c8c783b */ /* 0x000fe80000004200 */
        /* <DEDUP_REMOVED lines=10> */
[----:B------:R-:W3:Y:S02]  /*f050*/  LDSM.16.MT88.4 R12, [R149+0x3400] ;  /* 0x00340000950c783b */ /* 0x000ee40000004200 */
[----:B------:R-:W-:-:S05]  /*f060*/  FADD.FTZ R159, R159, R172 ;  /* 0x000000ac9f9f7221 */ /* 0x000fca0000010000 */
[----:B-1----:R-:W-:Y:S01]  /*f070*/  HMMA.16816.F32.BF16 R136, R8, R20, R136 ;  /* 0x000000140888723c */ /* 0x002fe20000041888 */
[----:B------:R-:W-:Y:S01]  /*f080*/  FADD.FTZ R20, R50, R59 ;  /* 0x0000003b32147221 */ /* 0x000fe20000010000 */
[----:B------:R-:W-:-:S06]  /*f090*/  FADD.FTZ R164, R164, R159 ;  /* 0x0000009fa4a47221 */ /* 0x000fcc0000010000 */
[----:B------:R-:W-:Y:S01]  /*f0a0*/  HMMA.16816.F32.BF16 R132, R8, R22, R132 ;  /* 0x000000160884723c */ /* 0x000fe20000041884 */
[----:B--2---:R-:W-:Y:S02]  /*f0b0*/  F2FP.BF16.F32.PACK_AB R8, R113, R0 ;  /* 0x000000007108723e */ /* 0x004fe400000010ff */
[----:B----4-:R-:W-:Y:S02]  /*f0c0*/  F2FP.BF16.F32.PACK_AB R9, R45, R38 ;  /* 0x000000262d09723e */ /* 0x010fe400000010ff */
[----:B------:R-:W-:Y:S02]  /*f0d0*/  F2FP.BF16.F32.PACK_AB R10, R174, R121 ;  /* 0x00000079ae0a723e */ /* 0x000fe400000010ff */
[----:B-----5:R-:W-:Y:S01]  /*f0e0*/  F2FP.BF16.F32.PACK_AB R11, R47, R40 ;  /* 0x000000282f0b723e */ /* 0x020fe200000010ff */
[----:B------:R-:W-:-:S04]  /*f0f0*/  FADD.FTZ R20, R91, R20 ;  /* 0x000000145b147221 */ /* 0x000fc80000010000 */
[----:B------:R-:W-:Y:S02]  /*f100*/  FADD.FTZ R89, R89, R20 ;  /* 0x0000001459597221 */ /* 0x000fe40000010000 */
[----:B---3--:R-:W-:Y:S01]  /*f110*/  HMMA.16816.F32.BF16 R16, R8, R24, R16 ;  /* 0x000000180810723c */ /* 0x008fe20000041810 */
        /* <DEDUP_REMOVED lines=15> */
[----:B------:R-:W-:Y:S01]  /*f210*/  HMMA.16816.F32.BF16 R4, R8, R26, R4 ;  /* 0x0000001a0804723c */ /* 0x000fe20000041804 */
[----:B------:R-:W2:Y:S01]  /*f220*/  LDSM.16.MT88.4 R24, [R149+0x3800] ;  /* 0x003800009518783b */ /* 0x000ea20000004200 */
[----:B------:R-:W-:Y:S01]  /*f230*/  FADD.FTZ R109, R108, R109 ;  /* 0x0000006d6c6d7221 */ /* 0x000fe20000010000 */
[----:B------:R-:W-:-:S03]  /*f240*/  FADD.FTZ R81, R81, R78 ;  /* 0x0000004e51517221 */ /* 0x000fc60000010000 */
[----:B------:R-:W-:Y:S01]  /*f250*/  FADD.FTZ R100, R100, R109 ;  /* 0x0000006d64647221 */ /* 0x000fe20000010000 */
[----:B------:R-:W-:Y:S01]  /*f260*/  MUFU.EX2 R153, R153 ;  /* 0x0000009900997308 */ /* 0x000fe20000000800 */
[----:B------:R-:W-:Y:S01]  /*f270*/  HMMA.16816.F32.BF16 R136, R8, R12, R136 ;  /* 0x0000000c0888723c */ /* 0x000fe20000041888 */
[----:B------:R-:W-:Y:S01]  /*f280*/  FADD.FTZ R76, R76, R81 ;  /* 0x000000514c4c7221 */ /* 0x000fe20000010000 */
[----:B------:R-:W-:-:S05]  /*f290*/  FADD.FTZ R93, R93, R100 ;  /* 0x000000645d5d7221 */ /* 0x000fca0000010000 */
[----:B------:R-:W3:Y:S01]  /*f2a0*/  MUFU.EX2 R152, R152 ;  /* 0x0000009800987308 */ /* 0x000ee20000000800 */
[----:B------:R-:W-:Y:S01]  /*f2b0*/  FADD.FTZ R79, R79, R76 ;  /* 0x0000004c4f4f7221 */ /* 0x000fe20000010000 */
        /* <DEDUP_REMOVED lines=24> */
[----:B------:R-:W-:-:S02]  /*f440*/  F2FP.BF16.F32.PACK_AB R10, R29, R116 ;  /* 0x000000741d0a723e */ /* 0x000fc400000010ff */
[----:B-----5:R-:W-:Y:S01]  /*f450*/  F2FP.BF16.F32.PACK_AB R11, R13, R46 ;  /* 0x0000002e0d0b723e */ /* 0x020fe200000010ff */
[----:B------:R-:W-:Y:S01]  /*f460*/  MUFU.EX2 R33, R33 ;  /* 0x0000002100217308 */ /* 0x000fe20000000800 */
[----:B------:R-:W-:Y:S01]  /*f470*/  FADD.FTZ R54, R54, R77 ;  /* 0x0000004d36367221 */ /* 0x000fe20000010000 */
[----:B------:R-:W-:-:S06]  /*f480*/  FADD.FTZ R36, R36, R41 ;  /* 0x0000002924247221 */ /* 0x000fcc0000010000 */
[----:B------:R-:W3:Y:S01]  /*f490*/  MUFU.EX2 R28, R28 ;  /* 0x0000001c001c7308 */ /* 0x000ee20000000800 */
[----:B-1----:R-:W-:Y:S01]  /*f4a0*/  HMMA.16816.F32.BF16 R16, R8, R20, R16 ;  /* 0x000000140810723c */ /* 0x002fe20000041810 */
[----:B------:R-:W-:Y:S01]  /*f4b0*/  FADD.FTZ R95, R95, R54 ;  /* 0x000000365f5f7221 */ /* 0x000fe20000010000 */
[----:B------:R-:W-:-:S05]  /*f4c0*/  FADD.FTZ R43, R43, R36 ;  /* 0x000000242b2b7221 */ /* 0x000fca0000010000 */
[----:B------:R-:W-:Y:S08]  /*f4d0*/  MUFU.EX2 R37, R37 ;  /* 0x0000002500257308 */ /* 0x000ff00000000800 */
[----:B------:R-:W-:Y:S08]  /*f4e0*/  MUFU.EX2 R234, R234 ;  /* 0x000000ea00ea7308 */ /* 0x000ff00000000800 */
[----:B------:R-:W-:Y:S08]  /*f4f0*/  MUFU.EX2 R12, R12 ;  /* 0x0000000c000c7308 */ /* 0x000ff00000000800 */
[----:B------:R-:W1:Y:S08]  /*f500*/  MUFU.EX2 R15, R15 ;  /* 0x0000000f000f7308 */ /* 0x000e700000000800 */
[----:B------:R-:W-:Y:S08]  /*f510*/  MUFU.EX2 R14, R14 ;  /* 0x0000000e000e7308 */ /* 0x000ff00000000800 */
[----:B------:R-:W4:Y:S01]  /*f520*/  MUFU.EX2 R241, R241 ;  /* 0x000000f100f17308 */ /* 0x000f220000000800 */
[----:B------:R-:W-:Y:S01]  /*f530*/  HMMA.16816.F32.BF16 R20, R8, R22, R4 ;  /* 0x000000160814723c */ /* 0x000fe20000041804 */
[----:B------:R-:W-:Y:S01]  /*f540*/  FADD.FTZ R0, R0, R95 ;  /* 0x0000005f00007221 */ /* 0x000fe20000010000 */
[----:B------:R-:W-:Y:S01]  /*f550*/  FADD.FTZ R38, R38, R43 ;  /* 0x0000002b26267221 */ /* 0x000fe20000010000 */
[----:B------:R-:W5:Y:S02]  /*f560*/  LDSM.16.MT88.4 R4, [R149+0x3c00] ;  /* 0x003c00009504783b */ /* 0x000f640000004200 */
[----:B------:R-:W-:Y:S01]  /*f570*/  FADD.FTZ R0, R113, R0 ;  /* 0x0000000071007221 */ /* 0x000fe20000010000 */
[----:B------:R-:W-:-:S02]  /*f580*/  FADD.FTZ R45, R45, R38 ;  /* 0x000000262d2d7221 */ /* 0x000fc40000010000 */
[----:B--2---:R-:W-:Y:S01]  /*f590*/  HMMA.16816.F32.BF16 R136, R8, R24, R136 ;  /* 0x000000180888723c */ /* 0x004fe20000041888 */
[----:B------:R-:W-:Y:S01]  /*f5a0*/  FADD.FTZ R121, R121, R0 ;  /* 0x0000000079797221 */ /* 0x000fe20000010000 */
[----:B------:R-:W-:-:S06]  /*f5b0*/  FADD.FTZ R40, R40, R45 ;  /* 0x0000002d28287221 */ /* 0x000fcc0000010000 */
[----:B------:R-:W-:Y:S01]  /*f5c0*/  HMMA.16816.F32.BF16 R132, R8, R26, R132 ;  /* 0x0000001a0884723c */ /* 0x000fe20000041884 */
[----:B---3--:R-:W-:Y:S02]  /*f5d0*/  F2FP.BF16.F32.PACK_AB R8, R28, R33 ;  /* 0x000000211c08723e */ /* 0x008fe400000010ff */
[----:B-1----:R-:W-:Y:S02]  /*f5e0*/  F2FP.BF16.F32.PACK_AB R9, R15, R12 ;  /* 0x0000000c0f09723e */ /* 0x002fe400000010ff */
[----:B------:R-:W-:Y:S02]  /*f5f0*/  F2FP.BF16.F32.PACK_AB R10, R234, R37 ;  /* 0x00000025ea0a723e */ /* 0x000fe400000010ff */
[----:B----4-:R-:W-:Y:S01]  /*f600*/  F2FP.BF16.F32.PACK_AB R11, R241, R14 ;  /* 0x0000000ef10b723e */ /* 0x010fe200000010ff */
[----:B------:R-:W-:Y:S01]  /*f610*/  FADD.FTZ R174, R174, R121 ;  /* 0x00000079aeae7221 */ /* 0x000fe20000010000 */
[----:B------:R-:W-:-:S04]  /*f620*/  FADD.FTZ R47, R47, R40 ;  /* 0x000000282f2f7221 */ /* 0x000fc80000010000 */
[----:B------:R-:W-:Y:S01]  /*f630*/  FADD.FTZ R42, R42, R47 ;  /* 0x0000002f2a2a7221 */ /* 0x000fe20000010000 */
[----:B------:R-:W-:Y:S01]  /*f640*/  HMMA.16816.F32.BF16 R144, R8, R140, R16 ;  /* 0x0000008c0890723c */ /* 0x000fe20000041810 */
[----:B------:R-:W-:Y:S02]  /*f650*/  FADD.FTZ R17, R153, R174 ;  /* 0x000000ae99117221 */ /* 0x000fe40000010000 */
[----:B------:R-:W-:Y:S02]  /*f660*/  FADD.FTZ R49, R49, R42 ;  /* 0x0000002a31317221 */ /* 0x000fe40000010000 */
[----:B------:R-:W-:Y:S02]  /*f670*/  FADD.FTZ R17, R152, R17 ;  /* 0x0000001198117221 */ /* 0x000fe40000010000 */
[----:B------:R-:W-:Y:S02]  /*f680*/  FADD.FTZ R46, R46, R49 ;  /* 0x000000312e2e7221 */ /* 0x000fe40000010000 */
[----:B------:R-:W-:-:S02]  /*f690*/  FADD.FTZ R0, R116, R17 ;  /* 0x0000001174007221 */ /* 0x000fc40000010000 */
[----:B------:R-:W-:Y:S02]  /*f6a0*/  FADD.FTZ R13, R13, R46 ;  /* 0x0000002e0d0d7221 */ /* 0x000fe40000010000 */
[----:B------:R-:W-:Y:S02]  /*f6b0*/  FADD.FTZ R0, R29, R0 ;  /* 0x000000001d007221 */ /* 0x000fe40000010000 */
[----:B------:R-:W-:Y:S02]  /*f6c0*/  FADD.FTZ R12, R12, R13 ;  /* 0x0000000d0c0c7221 */ /* 0x000fe40000010000 */
[----:B------:R-:W-:Y:S02]  /*f6d0*/  FADD.FTZ R33, R33, R0 ;  /* 0x0000000021217221 */ /* 0x000fe40000010000 */
[----:B------:R-:W-:Y:S02]  /*f6e0*/  FADD.FTZ R15, R15, R12 ;  /* 0x0000000c0f0f7221 */ /* 0x000fe40000010000 */
[----:B------:R-:W-:Y:S01]  /*f6f0*/  FADD.FTZ R28, R28, R33 ;  /* 0x000000211c1c7221 */ /* 0x000fe20000010000 */
[----:B------:R-:W-:Y:S01]  /*f700*/  HMMA.16816.F32.BF16 R140, R8, R142, R20 ;  /* 0x0000008e088c723c */ /* 0x000fe20000041814 */
[----:B------:R-:W-:-:S02]  /*f710*/  FADD.FTZ R14, R14, R15 ;  /* 0x0000000f0e0e7221 */ /* 0x000fc40000010000 */
[----:B------:R-:W-:Y:S01]  /*f720*/  FADD.FTZ R37, R37, R28 ;  /* 0x0000001c25257221 */ /* 0x000fe20000010000 */
[----:B------:R-:W-:Y:S02]  /*f730*/  IMAD.MOV.U32 R0, RZ, RZ, R51 ;  /* 0x000000ffff007224 */ /* 0x000fe400078e0033 */
[----:B------:R-:W-:Y:S01]  /*f740*/  FADD.FTZ R241, R241, R14 ;  /* 0x0000000ef1f17221 */ /* 0x000fe20000010000 */
[----:B------:R-:W-:Y:S01]  /*f750*/  IMAD.MOV.U32 R20, RZ, RZ, R31 ;  /* 0x000000ffff147224 */ /* 0x000fe200078e001f */
[----:B-----5:R-:W-:Y:S01]  /*f760*/  HMMA.16816.F32.BF16 R136, R8, R4, R136 ;  /* 0x000000040888723c */ /* 0x020fe20000041888 */
[----:B------:R-:W-:Y:S02]  /*f770*/  @P0 IMAD.MOV.U32 R0, RZ, RZ, R51 ;  /* 0x000000ffff000224 */ /* 0x000fe400078e0033 */
[----:B------:R-:W-:Y:S01]  /*f780*/  FADD.FTZ R234, R234, R37 ;  /* 0x00000025eaea7221 */ /* 0x000fe20000010000 */
[----:B------:R-:W-:Y:S02]  /*f790*/  @P0 IMAD.MOV.U32 R20, RZ, RZ, R31 ;  /* 0x000000ffff140224 */ /* 0x000fe400078e001f */
[----:B------:R-:W-:-:S02]  /*f7a0*/  @P0 VIADD R230, R148, 0xfffffffd ;  /* 0xfffffffd94e60836 */ /* 0x000fc40000000000 */
[----:B------:R-:W-:Y:S01]  /*f7b0*/  HMMA.16816.F32.BF16 R132, R8, R6, R132 ;  /* 0x000000060884723c */ /* 0x000fe20000041884 */
[----:B------:R-:W-:-:S04]  /*f7c0*/  NOP ;  /* 0x0000000000007918 */ /* 0x000fc80000000000 */
[----:B------:R-:W-:-:S15]  /*f7d0*/  @P0 BRA `(.L_x_2147) ;  /* 0x0000000000040947 */ /* 0x000fde0003800000 */
.L_x_2136:
[----:B------:R-:W-:-:S07]  /*f7e0*/  IADD3 R230, PT, PT, R240, -0x1, RZ ;  /* 0xfffffffff0e67810 */ /* 0x000fce0007ffe0ff */
.L_x_2147:
[----:B------:R-:W-:Y:S05]  /*f7f0*/  BSYNC B2 ;  /* 0x0000000000027941 */ /* 0x000fea0003800000 */
.L_x_2135:
[----:B------:R-:W-:-:S13]  /*f800*/  ISETP.GE.AND P0, PT, R230, R223, PT ;  /* 0x000000dfe600720c */ /* 0x000fda0003f06270 */
[----:B------:R-:W-:Y:S05]  /*f810*/  @!P0 BRA `(.L_x_2148) ;  /* 0x0000006800dc8947 */ /* 0x000fea0003800000 */
[----:B------:R-:W-:Y:S01]  /*f820*/  ISETP.NE.U32.AND P2, PT, R238, RZ, PT ;  /* 0x000000ffee00720c */ /* 0x000fe20003f45070 */
[----:B------:R-:W-:Y:S02]  /*f830*/  IMAD.MOV.U32 R148, RZ, RZ, R0 ;  /* 0x000000ffff947224 */ /* 0x000fe400078e0000 */
[----:B------:R-:W-:Y:S01]  /*f840*/  IMAD.MOV.U32 R149, RZ, RZ, R20 ;  /* 0x000000ffff957224 */ /* 0x000fe200078e0014 */
[----:B------:R-:W-:-:S13]  /*f850*/  ISETP.NE.AND.EX P2, PT, R239, RZ, PT, P2 ;  /* 0x000000ffef00720c */ /* 0x000fda0003f45320 */
.L_x_2155:
        /* <DEDUP_REMOVED lines=82> */
.L_x_2150:
[----:B------:R-:W-:Y:S05]  /*fd80*/  BSYNC.RECONVERGENT B0 ;  /* 0x0000000000007941 */ /* 0x000fea0003800200 */
.L_x_2149:
[----:B------:R-:W1:Y:S01]  /*fd90*/  S2UR UR6, SR_CgaCtaId ;  /* 0x00000000000679c3 */ /* 0x000e620000008800 */
[----:B------:R-:W-:Y:S01]  /*fda0*/  UMOV UR7, 0x400 ;  /* 0x0000040000077882 */ /* 0x000fe20000000000 */
[----:B------:R-:W-:Y:S01]  /*fdb0*/  LOP3.LUT R94, R232, 0x18, R235, 0x78, !PT ;  /* 0x00000018e85e7812 */ /* 0x000fe200078e78eb */
[----:B------:R-:W-:Y:S01]  /*fdc0*/  IMAD.SHL.U32 R93, R216, 0x40, RZ ;  /* 0x00000040d85d7824 */ /* 0x000fe200078e00ff */
[CC--:B------:R-:W-:Y:S01]  /*fdd0*/  ISETP.GE.AND P3, PT, R92.reuse, R231.reuse, PT ;  /* 0x000000e75c00720c */ /* 0x0c0fe20003f66270 */
[C---:B------:R-:W-:Y:S01]  /*fde0*/  IMAD.SHL.U32 R209, R151.reuse, 0x10, RZ ;  /* 0x0000001097d17824 */ /* 0x040fe200078e00ff */
        /* <DEDUP_REMOVED lines=41> */
[C---:B------:R-:W-:Y:S02]  /*10080*/  @!P0 IMAD.WIDE.U32 R104, R216.reuse, 0xc0, R100 ;  /* 0x000000c0d8688825 */ /* 0x040fe400078e0064 */
        /* <DEDUP_REMOVED lines=231> */
.L_x_2154:
[----:B------:R-:W-:Y:S05]  /*10f00*/  BSYNC.RECONVERGENT B0 ;  /* 0x0000000000007941 */ /* 0x000fea0003800200 */
.L_x_2153:
        /* <DEDUP_REMOVED lines=64> */
.L_x_2152:
[----:B------:R-:W-:Y:S05]  /*11310*/  BSYNC.RECONVERGENT B1 ;  /* 0x0000000000017941 */ /* 0x000fea0003800200 */
.L_x_2151:
[----:B------:R-:W-:Y:S05]  /*11320*/  IMAD.SHL.U32 R213, R151, 0x2, RZ ;  /* 0x0000000297d57824 */ /* 0x000fea00078e00ff */
[----:B------:R-:W-:Y:S05]  /*11330*/  LOP3.LUT R213, R213, 0x6, RZ, 0xc0, !PT ;  /* 0x00000006d5d57812 */ /* 0x000fea00078ec0ff */
[----:B------:R-:W-:Y:S04]  /*11340*/  IMAD R0, R230, 0x100, R213 ;  /* 0x00000100e6007824 */ /* 0x000fe800078e02d5 */
[C---:B-1----:R-:W-:Y:S01]  /*11350*/  VIADD R154, R0.reuse, 0x10 ;  /* 0x00000010009a7836 */ /* 0x042fe20000000000 */
[C---:B------:R-:W-:Y:S01]  /*11360*/  ISETP.GE.AND P0, PT, R0.reuse, R222, PT ;  /* 0x000000de0000720c */ /* 0x040fe20003f06270 */
[C---:B------:R-:W-:Y:S01]  /*11370*/  VIADD R159, R0.reuse, 0x19 ;  /* 0x00000019009f7836 */ /* 0x040fe20000000000 */
[CC--:B------:R-:W-:Y:S01]  /*11380*/  ISETP.GE.AND P5, PT, R0.reuse, R220.reuse, PT ;  /* 0x000000dc0000720c */ /* 0x0c0fe20003fa6270 */
[----:B------:R-:W-:Y:S01]  /*11390*/  VIADD R157, R0, 0x21 ;  /* 0x00000021009d7836 */ /* 0x000fe20000000000 */
[----:B------:R-:W-:Y:S01]  /*113a0*/  FSEL R152, R4, -INF , P0 ;  /* 0xff80000004987808 */ /* 0x000fe20000000000 */
[----:B------:R-:W-:Y:S01]  /*113b0*/  VIADD R160, R0, 0x30 ;  /* 0x0000003000a07836 */ /* 0x000fe20000000000 */
[----:B------:R-:W-:Y:S01]  /*113c0*/  FSEL R6, R6, -INF , P5 ;  /* 0xff80000006067808 */ /* 0x000fe20002800000 */
[C---:B------:R-:W-:Y:S02]  /*113d0*/  VIADD R165, R0.reuse, 0x49 ;  /* 0x0000004900a57836 */ /* 0x040fe40000000000 */
[C---:B------:R-:W-:Y:S02]  /*113e0*/  VIADD R162, R0.reuse, 0x48 ;  /* 0x0000004800a27836 */ /* 0x040fe40000000000 */
[C---:B------:R-:W-:Y:S02]  /*113f0*/  VIADD R168, R0.reuse, 0x59 ;  /* 0x0000005900a87836 */ /* 0x040fe40000000000 */
[C---:B------:R-:W-:Y:S02]  /*11400*/  VIADD R184, R0.reuse, 0x79 ;  /* 0x0000007900b87836 */ /* 0x040fe40000000000 */
[C---:B------:R-:W-:Y:S02]  /*11410*/  VIADD R153, R0.reuse, 0x1 ;  /* 0x0000000100997836 */ /* 0x040fe40000000000 */
[C---:B------:R-:W-:Y:S02]  /*11420*/  VIADD R4, R0.reuse, 0x8 ;  /* 0x0000000800047836 */ /* 0x040fe40000000000 */
        /* <DEDUP_REMOVED lines=19> */
[----:B------:R-:W-:Y:S01]  /*11560*/  ISETP.GE.AND P5, PT, R155, R220, PT ;  /* 0x000000dc9b00720c */ /* 0x000fe20003fa6270 */
[----:B------:R-:W-:Y:S01]  /*11570*/  VIADD R185, R0, 0xa0 ;  /* 0x000000a000b97836 */ /* 0x000fe20000000000 */
[----:B------:R-:W-:Y:S01]  /*11580*/  ISETP.GE.AND P4, PT, R154, R222, PT ;  /* 0x000000de9a00720c */ /* 0x000fe20003f86270 */
[C---:B------:R-:W-:Y:S01]  /*11590*/  VIADD R196, R0.reuse, 0xa8 ;  /* 0x000000a800c47836 */ /* 0x040fe20000000000 */
        /* <DEDUP_REMOVED lines=22> */
[----:B------:R-:W-:Y:S02]  /*11700*/  ISETP.GE.AND P6, PT, R153, R222, PT ;  /* 0x000000de9900720c */ /* 0x000fe40003fc6270 */
[----:B------:R-:W-:Y:S02]  /*11710*/  FSEL R16, R16, -INF , P5 ;  /* 0xff80000010107808 */ /* 0x000fe40002800000 */
[----:B------:R-:W-:Y:S02]  /*11720*/  FSEL R17, R17, -INF , P4 ;  /* 0xff80000011117808 */ /* 0x000fe40002000000 */
[----:B------:R-:W-:Y:S02]  /*11730*/  FSEL R13, R13, -INF , P6 ;  /* 0xff8000000d0d7808 */ /* 0x000fe40003000000 */
[----:B------:R-:W-:Y:S02]  /*11740*/  ISETP.GE.AND P5, PT, R159, R220, PT ;  /* 0x000000dc9f00720c */ /* 0x000fe40003fa6270 */
[----:B------:R-:W-:Y:S02]  /*11750*/  ISETP.GE.AND P4, PT, R158, R222, PT ;  /* 0x000000de9e00720c */ /* 0x000fe40003f86270 */
[-C--:B------:R-:W-:Y:S02]  /*11760*/  ISETP.GE.AND P6, PT, R12, R220.reuse, PT ;  /* 0x000000dc0c00720c */ /* 0x080fe40003fc6270 */
[----:B------:R-:W-:Y:S02]  /*11770*/  FSEL R19, R19, -INF , P5 ;  /* 0xff80000013137808 */ /* 0x000fe40002800000 */
[----:B------:R-:W-:Y:S01]  /*11780*/  FSEL R166, R20, -INF , P4 ;  /* 0xff80000014a67808 */ /* 0x000fe20002000000 */
[----:B------:R-:W-:Y:S01]  /*11790*/  VIADD R20, R0, 0x28 ;  /* 0x0000002800147836 */ /* 0x000fe20000000000 */
[----:B------:R-:W-:Y:S02]  /*117a0*/  FSEL R18, R18, -INF , P6 ;  /* 0xff80000012127808 */ /* 0x000fe40003000000 */
[----:B------:R-:W-:Y:S02]  /*117b0*/  ISETP.GE.AND P5, PT, R158, R220, PT ;  /* 0x000000dc9e00720c */ /* 0x000fe40003fa6270 */
[C---:B------:R-:W-:Y:S02]  /*117c0*/  ISETP.GE.AND P6, PT, R157.reuse, R222, PT ;  /* 0x000000de9d00720c */ /* 0x040fe40003fc6270 */
[----:B------:R-:W-:Y:S02]  /*117d0*/  ISETP.GE.AND P4, PT, R157, R220, PT ;  /* 0x000000dc9d00720c */ /* 0x000fe40003f86270 */
[----:B------:R-:W-:Y:S02]  /*117e0*/  FSEL R22, R22, -INF , P5 ;  /* 0xff80000016167808 */ /* 0x000fe40002800000 */
[----:B------:R-:W-:Y:S01]  /*117f0*/  FSEL R167, R21, -INF , P6 ;  /* 0xff80000015a77808 */ /* 0x000fe20003000000 */
[----:B------:R-:W-:Y:S01]  /*11800*/  VIADD R21, R0, 0x31 ;  /* 0x0000003100157836 */ /* 0x000fe20000000000 */
[----:B------:R-:W-:Y:S02]  /*11810*/  FSEL R23, R23, -INF , P4 ;  /* 0xff80000017177808 */ /* 0x000fe40002000000 */
[CC--:B------:R-:W-:Y:S02]  /*11820*/  ISETP.GE.AND P5, PT, R20.reuse, R222.reuse, PT ;  /* 0x000000de1400720c */ /* 0x0c0fe40003fa6270 */
[C---:B------:R-:W-:Y:S02]  /*11830*/  ISETP.GE.AND P4, PT, R161.reuse, R222, PT ;  /* 0x000000dea100720c */ /* 0x040fe40003f86270 */
[-C--:B------:R-:W-:Y:S02]  /*11840*/  ISETP.GE.AND P6, PT, R20, R220.reuse, PT ;  /* 0x000000dc1400720c */ /* 0x080fe40003fc6270 */
[----:B------:R-:W-:Y:S01]  /*11850*/  FSEL R170, R24, -INF , P5 ;  /* 0xff80000018aa7808 */ /* 0x000fe20002800000 */
[C---:B------:R-:W-:Y:S01]  /*11860*/  VIADD R24, R0.reuse, 0x38 ;  /* 0x0000003800187836 */ /* 0x040fe20000000000 */
[----:B------:R-:W-:Y:S02]  /*11870*/  ISETP.GE.AND P5, PT, R161, R220, PT ;  /* 0x000000dca100720c */ /* 0x000fe40003fa6270 */
[----:B------:R-:W-:Y:S01]  /*11880*/  FSEL R169, R25, -INF , P4 ;  /* 0xff80000019a97808 */ /* 0x000fe20002000000 */
[----:B------:R-:W-:Y:S01]  /*11890*/  VIADD R25, R0, 0x41 ;  /* 0x0000004100197836 */ /* 0x000fe20000000000 */
[----:B------:R-:W-:Y:S02]  /*118a0*/  FSEL R26, R26, -INF , P6 ;  /* 0xff8000001a1a7808 */ /* 0x000fe40003000000 */
[CC--:B------:R-:W-:Y:S02]  /*118b0*/  ISETP.GE.AND P4, PT, R160.reuse, R222.reuse, PT ;  /* 0x000000dea000720c */ /* 0x0c0fe40003f86270 */
        /* <DEDUP_REMOVED lines=8> */
[----:B------:R-:W-:Y:S02]  /*11940*/  FSEL R30, R30, -INF , P5 ;  /* 0xff8000001e1e7808 */ /* 0x000fe40002800000 */
[----:B------:R-:W-:Y:S02]  /*11950*/  FSEL R31, R31, -INF , P4 ;  /* 0xff8000001f1f7808 */ /* 0x000fe40002000000 */
[-C--:B------:R-:W-:Y:S02]  /*11960*/  ISETP.GE.AND P5, PT, R24, R222.reuse, PT ;  /* 0x000000de1800720c */ /* 0x080fe40003fa6270 */
[C---:B------:R-:W-:Y:S02]  /*11970*/  ISETP.GE.AND P4, PT, R29.reuse, R222, PT ;  /* 0x000000de1d00720c */ /* 0x040fe40003f86270 */
[----:B------:R-:W-:Y:S02]  /*11980*/  FSEL R173, R32, -INF , P5 ;  /* 0xff80000020ad7808 */ /* 0x000fe40002800000 */
[----:B------:R-:W-:Y:S02]  /*11990*/  ISETP.GE.AND P5, PT, R29, R220, PT ;  /* 0x000000dc1d00720c */ /* 0x000fe40003fa6270 */
[----:B------:R-:W-:Y:S02]  /*119a0*/  FSEL R33, R33, -INF , P4 ;  /* 0xff80000021217808 */ /* 0x000fe40002000000 */
[----:B------:R-:W-:Y:S02]  /*119b0*/  ISETP.GE.AND P4, PT, R28, R222, PT ;  /* 0x000000de1c00720c */ /* 0x000fe40003f86270 */
[----:B------:R-:W-:Y:S02]  /*119c0*/  FSEL R32, R35, -INF , P5 ;  /* 0xff80000023207808 */ /* 0x000fe40002800000 */
[----:B------:R-:W-:Y:S01]  /*119d0*/  FSEL R35, R36, -INF , P4 ;  /* 0xff80000024237808 */ /* 0x000fe20002000000 */
[----:B------:R-:W-:Y:S01]  /*119e0*/  VIADD R36, R0, 0x51 ;  /* 0x0000005100247836 */ /* 0x000fe20000000000 */
[-C--:B------:R-:W-:Y:S02]  /*119f0*/  ISETP.GE.AND P6, PT, R24, R220.reuse, PT ;  /* 0x000000dc1800720c */ /* 0x080fe40003fc6270 */
        /* <DEDUP_REMOVED lines=8> */
[----:B------:R-:W-:Y:S02]  /*11a80*/  FSEL R37, R37, -INF , P6 ;  /* 0xff80000025257808 */ /* 0x000fe40003000000 */
[----:B------:R-:W-:Y:S01]  /*11a90*/  FSEL R39, R41, -INF , P4 ;  /* 0xff80000029277808 */ /* 0x000fe20002000000 */
[----:B------:R-:W-:Y:S01]  /*11aa0*/  VIADD R41, R0, 0x61 ;  /* 0x0000006100297836 */ /* 0x000fe20000000000 */
[----:B------:R-:W-:Y:S02]  /*11ab0*/  ISETP.GE.AND P6, PT, R162, R220, PT ;  /* 0x000000dca200720c */ /* 0x000fe40003fc6270 */
[----:B------:R-:W-:Y:S02]  /*11ac0*/  ISETP.GE.AND P4, PT, R164, R222, PT ;  /* 0x000000dea400720c */ /* 0x000fe40003f86270 */
[----:B------:R-:W-:Y:S02]  /*11ad0*/  FSEL R187, R40, -INF , P5 ;  /* 0xff80000028bb7808 */ /* 0x000fe40002800000 */
[----:B------:R-:W-:Y:S02]  /*11ae0*/  ISETP.GE.AND P5, PT, R165, R220, PT ;  /* 0x000000dca500720c */ /* 0x000fe40003fa6270 */
[----:B------:R-:W-:Y:S02]  /*11af0*/  FSEL R42, R42, -INF , P6 ;  /* 0xff8000002a2a7808 */ /* 0x000fe40003000000 */
[----:B------:R-:W-:Y:S01]  /*11b00*/  FSEL R195, R44, -INF , P4 ;  /* 0xff8000002cc37808 */ /* 0x000fe20002000000 */
[----:B------:R-:W-:Y:S01]  /*11b10*/  VIADD R44, R0, 0x58 ;  /* 0x00000058002c7836 */ /* 0x000fe20000000000 */
[C---:B------:R-:W-:Y:S02]  /*11b20*/  ISETP.GE.AND P6, PT, R36.reuse, R222, PT ;  /* 0x000000de2400720c */ /* 0x040fe40003fc6270 */
[-C--:B------:R-:W-:Y:S02]  /*11b30*/  ISETP.GE.AND P4, PT, R36, R220.reuse, PT ;  /* 0x000000dc2400720c */ /* 0x080fe40003f86270 */
[----:B------:R-:W-:Y:S02]  /*11b40*/  FSEL R40, R43, -INF , P5 ;  /* 0xff8000002b287808 */ /* 0x000fe40002800000 */
[----:B------:R-:W-:Y:S02]  /*11b50*/  ISETP.GE.AND P5, PT, R164, R220, PT ;  /* 0x000000dca400720c */ /* 0x000fe40003fa6270 */
[----:B------:R-:W-:Y:S01]  /*11b60*/  FSEL R43, R45, -INF , P6 ;  /* 0xff8000002d2b7808 */ /* 0x000fe20003000000 */
[----:B------:R-:W-:Y:S01]  /*11b70*/  VIADD R45, R0, 0x60 ;  /* 0x00000060002d7836 */ /* 0x000fe20000000000 */
[----:B------:R-:W-:Y:S02]  /*11b80*/  FSEL R47, R47, -INF , P4 ;  /* 0xff8000002f2f7808 */ /* 0x000fe40002000000 */
[----:B------:R-:W-:Y:S02]  /*11b90*/  ISETP.GE.AND P4, PT, R168, R222, PT ;  /* 0x000000dea800720c */ /* 0x000fe40003f86270 */
        /* <DEDUP_REMOVED lines=8> */
[----:B------:R-:W-:Y:S01]  /*11c20*/  FSEL R199, R48, -INF , P5 ;  /* 0xff80000030c77808 */ /* 0x000fe20002800000 */
[----:B------:R-:W-:Y:S01]  /*11c30*/  VIADD R48, R0, 0x71 ;  /* 0x0000007100307836 */ /* 0x000fe20000000000 */
[-C--:B------:R-:W-:Y:S02]  /*11c40*/  ISETP.GE.AND P5, PT, R168, R220.reuse, PT ;  /* 0x000000dca800720c */ /* 0x080fe40003fa6270 */
[----:B------:R-:W-:Y:S01]  /*11c50*/  FSEL R203, R52, -INF , P4 ;  /* 0xff80000034cb7808 */ /* 0x000fe20002000000 */
[C---:B------:R-:W-:Y:S01]  /*11c60*/  VIADD R52, R0.reuse, 0x70 ;  /* 0x0000007000347836 */ /* 0x040fe20000000000 */
[----:B------:R-:W-:Y:S01]  /*11c70*/  FSEL R201, R53, -INF , P6 ;  /* 0xff80000035c97808 */ /* 0x000fe20003000000 */
[----:B------:R-:W-:Y:S01]  /*11c80*/  VIADD R53, R0, 0x69 ;  /* 0x0000006900357836 */ /* 0x000fe20000000000 */
[-C--:B------:R-:W-:Y:S02]  /*11c90*/  ISETP.GE.AND P4, PT, R41, R220.reuse, PT ;  /* 0x000000dc2900720c */ /* 0x080fe40003f86270 */
[----:B------:R-:W-:Y:S02]  /*11ca0*/  FSEL R51, R51, -INF , P5 ;  /* 0xff80000033337808 */ /* 0x000fe40002800000 */
[----:B------:R-:W-:Y:S02]  /*11cb0*/  ISETP.GE.AND P5, PT, R45, R220, PT ;  /* 0x000000dc2d00720c */ /* 0x000fe40003fa6270 */
[----:B------:R-:W-:Y:S02]  /*11cc0*/  FSEL R55, R55, -INF , P4 ;  /* 0xff80000037377808 */ /* 0x000fe40002000000 */
[-C--:B------:R-:W-:Y:S02]  /*11cd0*/  ISETP.GE.AND P4, PT, R53, R222.reuse, PT ;  /* 0x000000de3500720c */ /* 0x080fe40003f86270 */
[----:B------:R-:W-:Y:S02]  /*11ce0*/  FSEL R54, R54, -INF , P5 ;  /* 0xff80000036367808 */ /* 0x000fe40002800000 */
[-C--:B------:R-:W-:Y:S02]  /*11cf0*/  ISETP.GE.AND P5, PT, R49, R222.reuse, PT ;  /* 0x000000de3100720c */ /* 0x080fe40003fa6270 */
[----:B------:R-:W-:Y:S01]  /*11d00*/  FSEL R205, R57, -INF , P4 ;  /* 0xff80000039cd7808 */ /* 0x000fe20002000000 */
[----:B------:R-:W-:Y:S01]  /*11d10*/  VIADD R57, R0, 0xc1 ;  /* 0x000000c100397836 */ /* 0x000fe20000000000 */
[----:B------:R-:W-:Y:S02]  /*11d20*/  ISETP.GE.AND P4, PT, R52, R222, PT ;  /* 0x000000de3400720c */ /* 0x000fe40003f86270 */
[----:B------:R-:W-:Y:S01]  /*11d30*/  FSEL R243, R56, -INF , P5 ;  /* 0xff80000038f37808 */ /* 0x000fe20002800000 */
[----:B------:R-:W-:Y:S01]  /*11d40*/  VIADD R56, R0, 0xd1 ;  /* 0x000000d100387836 */ /* 0x000fe20000000000 */
[-C--:B------:R-:W-:Y:S02]  /*11d50*/  ISETP.GE.AND P5, PT, R53, R220.reuse, PT ;  /* 0x000000dc3500720c */ /* 0x080fe40003fa6270 */
[----:B------:R-:W-:Y:S01]  /*11d60*/  FSEL R247, R60, -INF , P4 ;  /* 0xff8000003cf77808 */ /* 0x000fe20002000000 */
[----:B------:R-:W-:Y:S01]  /*11d70*/  VIADD R60, R0, 0xb1 ;  /* 0x000000b1003c7836 */ /* 0x000fe20000000000 */
[-C--:B------:R-:W-:Y:S02]  /*11d80*/  ISETP.GE.AND P4, PT, R48, R220.reuse, PT ;  /* 0x000000dc3000720c */ /* 0x080fe40003f86270 */
[----:B------:R-:W-:Y:S02]  /*11d90*/  FSEL R59, R59, -INF , P5 ;  /* 0xff8000003b3b7808 */ /* 0x000fe40002800000 */
[----:B------:R-:W-:Y:S02]  /*11da0*/  ISETP.GE.AND P5, PT, R52, R220, PT ;  /* 0x000000dc3400720c */ /* 0x000fe40003fa6270 */
[----:B------:R-:W-:Y:S01]  /*11db0*/  FSEL R177, R63, -INF , P4 ;  /* 0xff8000003fb17808 */ /* 0x000fe20002000000 */
[----:B------:R-:W-:Y:S01]  /*11dc0*/  VIADD R63, R0, 0x91 ;  /* 0x00000091003f7836 */ /* 0x000fe20000000000 */
[-C--:B------:R-:W-:Y:S02]  /*11dd0*/  ISETP.GE.AND P4, PT, R184, R222.reuse, PT ;  /* 0x000000deb800720c */ /* 0x080fe40003f86270 */
[----:B------:R-:W-:Y:S02]  /*11de0*/  FSEL R62, R62, -INF , P5 ;  /* 0xff8000003e3e7808 */ /* 0x000fe40002800000 */
[-C--:B------:R-:W-:Y:S02]  /*11df0*/  ISETP.GE.AND P5, PT, R176, R222.reuse, PT ;  /* 0x000000deb000720c */ /* 0x080fe40003fa6270 */
[----:B------:R-:W-:Y:S02]  /*11e00*/  FSEL R249, R65, -INF , P4 ;  /* 0xff80000041f97808 */ /* 0x000fe40002000000 */
[----:B------:R-:W-:Y:S02]  /*11e10*/  ISETP.GE.AND P4, PT, R178, R222, PT ;  /* 0x000000deb200720c */ /* 0x000fe40003f86270 */
[-C--:B------:R-:W-:Y:S02]  /*11e20*/  ISETP.GE.AND P6, PT, R49, R220.reuse, PT ;  /* 0x000000dc3100720c */ /* 0x080fe40003fc6270 */
[----:B------:R-:W-:Y:S01]  /*11e30*/  FSEL R251, R64, -INF , P5 ;  /* 0xff80000040fb7808 */ /* 0x000fe20002800000 */
[----:B------:R-:W-:Y:S01]  /*11e40*/  VIADD R64, R0, 0x90 ;  /* 0x0000009000407836 */ /* 0x000fe20000000000 */
[-C--:B------:R-:W-:Y:S02]  /*11e50*/  ISETP.GE.AND P5, PT, R184, R220.reuse, PT ;  /* 0x000000dcb800720c */ /* 0x080fe40003fa6270 */
[----:B------:R-:W-:Y:S02]  /*11e60*/  FSEL R188, R68, -INF , P4 ;  /* 0xff80000044bc7808 */ /* 0x000fe40002000000 */
[----:B------:R-:W-:Y:S02]  /*11e70*/  FSEL R58, R58, -INF , P6 ;  /* 0xff8000003a3a7808 */ /* 0x000fe40003000000 */
[----:B------:R-:W-:Y:S02]  /*11e80*/  ISETP.GE.AND P4, PT, R174, R220, PT ;  /* 0x000000dcae00720c */ /* 0x000fe40003f86270 */
[----:B------:R-:W-:Y:S02]  /*11e90*/  ISETP.GE.AND P6, PT, R48, R222, PT ;  /* 0x000000de3000720c */ /* 0x000fe40003fc6270 */
[----:B------:R-:W-:Y:S02]  /*11ea0*/  FSEL R181, R67, -INF , P5 ;  /* 0xff80000043b57808 */ /* 0x000fe40002800000 */
[----:B------:R-:W-:Y:S02]  /*11eb0*/  ISETP.GE.AND P5, PT, R178, R220, PT ;  /* 0x000000dcb200720c */ /* 0x000fe40003fa6270 */
[----:B------:R-:W-:Y:S01]  /*11ec0*/  FSEL R179, R71, -INF , P4 ;  /* 0xff80000047b37808 */ /* 0x000fe20002000000 */
[----:B------:R-:W-:Y:S01]  /*11ed0*/  IMAD.MOV.U32 R71, RZ, RZ, R188 ;  /* 0x000000ffff477224 */ /* 0x000fe200078e00bc */
[----:B------:R-:W-:Y:S01]  /*11ee0*/  FSEL R245, R61, -INF , P6 ;  /* 0xff8000003df57808 */ /* 0x000fe20003000000 */
[C---:B------:R-:W-:Y:S01]  /*11ef0*/  VIADD R61, R0.reuse, 0xa1 ;  /* 0x000000a1003d7836 */ /* 0x040fe20000000000 */
[----:B------:R-:W-:Y:S01]  /*11f00*/  ISETP.GE.AND P4, PT, R189, R222, PT ;  /* 0x000000debd00720c */ /* 0x000fe20003f86270 */
[----:B------:R-:W-:Y:S01]  /*11f10*/  VIADD R188, R0, 0xc9 ;  /* 0x000000c900bc7836 */ /* 0x000fe20000000000 */
[----:B------:R-:W-:Y:S02]  /*11f20*/  FSEL R180, R70, -INF , P5 ;  /* 0xff80000046b47808 */ /* 0x000fe40002800000 */
[----:B------:R-:W-:Y:S02]  /*11f30*/  ISETP.GE.AND P6, PT, R176, R220, PT ;  /* 0x000000dcb000720c */ /* 0x000fe40003fc6270 */
[-C--:B------:R-:W-:Y:S02]  /*11f40*/  ISETP.GE.AND P5, PT, R183, R222.reuse, PT ;  /* 0x000000deb700720c */ /* 0x080fe40003fa6270 */
[----:B------:R-:W-:Y:S02]  /*11f50*/  FSEL R73, R73, -INF , P4 ;  /* 0xff80000049497808 */ /* 0x000fe40002000000 */
[-C--:B------:R-:W-:Y:S02]  /*11f60*/  ISETP.GE.AND P4, PT, R64, R222.reuse, PT ;  /* 0x000000de4000720c */ /* 0x080fe40003f86270 */
[----:B------:R-:W-:Y:S02]  /*11f70*/  FSEL R182, R66, -INF , P6 ;  /* 0xff80000042b67808 */ /* 0x000fe40003000000 */
[----:B------:R-:W-:Y:S02]  /*11f80*/  FSEL R72, R72, -INF , P5 ;  /* 0xff80000048487808 */ /* 0x000fe40002800000 */
[----:B------:R-:W-:Y:S02]  /*11f90*/  ISETP.GE.AND P6, PT, R174, R222, PT ;  /* 0x000000deae00720c */ /* 0x000fe40003fc6270 */
[-C--:B------:R-:W-:Y:S02]  /*11fa0*/  ISETP.GE.AND P5, PT, R189, R220.reuse, PT ;  /* 0x000000dcbd00720c */ /* 0x080fe40003fa6270 */
[----:B------:R-:W-:Y:S01]  /*11fb0*/  FSEL R202, R76, -INF , P4 ;  /* 0xff8000004cca7808 */ /* 0x000fe20002000000 */
[----:B------:R-:W-:Y:S01]  /*11fc0*/  VIADD R76, R0, 0xc0 ;  /* 0x000000c0004c7836 */ /* 0x000fe20000000000 */
[----:B------:R-:W-:Y:S02]  /*11fd0*/  FSEL R252, R69, -INF , P6 ;  /* 0xff80000045fc7808 */ /* 0x000fe40003000000 */
[-C--:B------:R-:W-:Y:S02]  /*11fe0*/  ISETP.GE.AND P4, PT, R63, R220.reuse, PT ;  /* 0x000000dc3f00720c */ /* 0x080fe40003f86270 */
[----:B------:R-:W-:Y:S02]  /*11ff0*/  FSEL R70, R75, -INF , P5 ;  /* 0xff8000004b467808 */ /* 0x000fe40002800000 */
[-C--:B------:R-:W-:Y:S02]  /*12000*/  ISETP.GE.AND P6, PT, R183, R220.reuse, PT ;  /* 0x000000dcb700720c */ /* 0x080fe40003fc6270 */
[----:B------:R-:W-:Y:S02]  /*12010*/  ISETP.GE.AND P5, PT, R64, R220, PT ;  /* 0x000000dc4000720c */ /* 0x000fe40003fa6270 */
[----:B------:R-:W-:Y:S02]  /*12020*/  FSEL R69, R79, -INF , P4 ;  /* 0xff8000004f457808 */ /* 0x000fe40002000000 */
[----:B------:R-:W-:Y:S02]  /*12030*/  FSEL R74, R74, -INF , P6 ;  /* 0xff8000004a4a7808 */ /* 0x000fe40003000000 */
[-C--:B------:R-:W-:Y:S02]  /*12040*/  ISETP.GE.AND P4, PT, R198, R222.reuse, PT ;  /* 0x000000dec600720c */ /* 0x080fe40003f86270 */
[----:B------:R-:W-:Y:S02]  /*12050*/  FSEL R78, R78, -INF , P5 ;  /* 0xff8000004e4e7808 */ /* 0x000fe40002800000 */
[-C--:B------:R-:W-:Y:S02]  /*12060*/  ISETP.GE.AND P5, PT, R186, R222.reuse, PT ;  /* 0x000000deba00720c */ /* 0x080fe40003fa6270 */
[-C--:B------:R-:W-:Y:S02]  /*12070*/  ISETP.GE.AND P6, PT, R63, R222.reuse, PT ;  /* 0x000000de3f00720c */ /* 0x080fe40003fc6270 */
[----:B------:R-:W-:Y:S01]  /*12080*/  FSEL R200, R81, -INF , P4 ;  /* 0xff80000051c87808 */ /* 0x000fe20002000000 */
[----:B------:R-:W-:Y:S01]  /*12090*/  VIADD R81, R0, 0xb8 ;  /* 0x000000b800517836 */ /* 0x000fe20000000000 */
[----:B------:R-:W-:Y:S02]  /*120a0*/  FSEL R190, R77, -INF , P6 ;  /* 0xff8000004dbe7808 */ /* 0x000fe40003000000 */
[----:B------:R-:W-:Y:S01]  /*120b0*/  FSEL R77, R80, -INF , P5 ;  /* 0xff800000504d7808 */ /* 0x000fe20002800000 */
[----:B------:R-:W-:Y:S01]  /*120c0*/  VIADD R80, R0, 0xb0 ;  /* 0x000000b000507836 */ /* 0x000fe20000000000 */
[----:B------:R-:W-:Y:S02]  /*120d0*/  ISETP.GE.AND P4, PT, R185, R222, PT ;  /* 0x000000deb900720c */ /* 0x000fe40003f86270 */
[-C--:B------:R-:W-:Y:S02]  /*120e0*/  ISETP.GE.AND P5, PT, R198, R220.reuse, PT ;  /* 0x000000dcc600720c */ /* 0x080fe40003fa6270 */
[----:B------:R-:W-:Y:S02]  /*120f0*/  ISETP.GE.AND P6, PT, R186, R220, PT ;  /* 0x000000dcba00720c */ /* 0x000fe40003fc6270 */
[----:B------:R-:W-:Y:S02]  /*12100*/  FSEL R67, R83, -INF , P5 ;  /* 0xff80000053437808 */ /* 0x000fe40002800000 */
[----:B------:R-:W-:Y:S02]  /*12110*/  FSEL R68, R82, -INF , P6 ;  /* 0xff80000052447808 */ /* 0x000fe40003000000 */
[C---:B------:R-:W-:Y:S02]  /*12120*/  ISETP.GE.AND P6, PT, R61.reuse, R222, PT ;  /* 0x000000de3d00720c */ /* 0x040fe40003fc6270 */
[----:B------:R-:W-:Y:S02]  /*12130*/  FSEL R175, R84, -INF , P4 ;  /* 0xff80000054af7808 */ /* 0x000fe40002000000 */
[-C--:B------:R-:W-:Y:S02]  /*12140*/  ISETP.GE.AND P4, PT, R61, R220.reuse, PT ;  /* 0x000000dc3d00720c */ /* 0x080fe40003f86270 */
[----:B------:R-:W-:Y:S02]  /*12150*/  FSEL R82, R85, -INF , P6 ;  /* 0xff80000055527808 */ /* 0x000fe40003000000 */
[----:B------:R-:W-:Y:S02]  /*12160*/  ISETP.GE.AND P6, PT, R196, R220, PT ;  /* 0x000000dcc400720c */ /* 0x000fe40003fc6270 */
[----:B------:R-:W-:Y:S02]  /*12170*/  FSEL R87, R87, -INF , P4 ;  /* 0xff80000057577808 */ /* 0x000fe40002000000 */
[----:B------:R-:W-:Y:S02]  /*12180*/  FSEL R90, R90, -INF , P6 ;  /* 0xff8000005a5a7808 */ /* 0x000fe40003000000 */
[----:B------:R-:W-:Y:S02]  /*12190*/  ISETP.GE.AND P4, PT, R194, R222, PT ;  /* 0x000000dec200720c */ /* 0x000fe40003f86270 */
        /* <DEDUP_REMOVED lines=9> */
[----:B------:R-:W-:Y:S01]  /*12230*/  FSEL R95, R95, -INF , P4 ;  /* 0xff8000005f5f7808 */ /* 0x000fe20002000000 */
[----:B------:R-:W-:Y:S01]  /*12240*/  VIADD R72, R0, 0xd0 ;  /* 0x000000d000487836 */ /* 0x000fe20000000000 */
[-C--:B------:R-:W-:Y:S02]  /*12250*/  ISETP.GE.AND P4, PT, R192, R222.reuse, PT ;  /* 0x000000dec000720c */ /* 0x080fe40003f86270 */
[----:B------:R-:W-:Y:S02]  /*12260*/  ISETP.GE.AND P6, PT, R60, R222, PT ;  /* 0x000000de3c00720c */ /* 0x000fe40003fc6270 */
[----:B------:R-:W-:Y:S02]  /*12270*/  ISETP.GE.AND P5, PT, R194, R220, PT ;  /* 0x000000dcc200720c */ /* 0x000fe40003fa6270 */
[----:B------:R-:W-:Y:S02]  /*12280*/  FSEL R206, R93, -INF , P6 ;  /* 0xff8000005dce7808 */ /* 0x000fe40003000000 */
[----:B------:R-:W-:Y:S02]  /*12290*/  FSEL R93, R97, -INF , P4 ;  /* 0xff800000615d7808 */ /* 0x000fe40002000000 */
[----:B------:R-:W-:Y:S02]  /*122a0*/  ISETP.GE.AND P4, PT, R76, R222, PT ;  /* 0x000000de4c00720c */ /* 0x000fe40003f86270 */
[----:B------:R-:W-:Y:S02]  /*122b0*/  FSEL R207, R91, -INF , P5 ;  /* 0xff8000005bcf7808 */ /* 0x000fe40002800000 */
[----:B------:R-:W-:Y:S01]  /*122c0*/  FSEL R83, R100, -INF , P4 ;  /* 0xff80000064537808 */ /* 0x000fe20002000000 */
[----:B------:R-:W-:Y:S01]  /*122d0*/  IMAD.MOV.U32 R100, RZ, RZ, R202 ;  /* 0x000000ffff647224 */ /* 0x000fe200078e00ca */
[-C--:B------:R-:W-:Y:S02]  /*122e0*/  ISETP.GE.AND P4, PT, R57, R220.reuse, PT ;  /* 0x000000dc3900720c */ /* 0x080fe40003f86270 */
[----:B------:R-:W-:Y:S02]  /*122f0*/  ISETP.GE.AND P5, PT, R80, R220, PT ;  /* 0x000000dc5000720c */ /* 0x000fe40003fa6270 */
[----:B------:R-:W-:Y:S02]  /*12300*/  FSEL R66, R103, -INF , P4 ;  /* 0xff80000067427808 */ /* 0x000fe40002000000 */
[-C--:B------:R-:W-:Y:S02]  /*12310*/  ISETP.GE.AND P4, PT, R188, R222.reuse, PT ;  /* 0x000000debc00720c */ /* 0x080fe40003f86270 */
[----:B------:R-:W-:Y:S02]  /*12320*/  FSEL R94, R94, -INF , P5 ;  /* 0xff8000005e5e7808 */ /* 0x000fe40002800000 */
[----:B------:R-:W-:Y:S02]  /*12330*/  FSEL R103, R105, -INF , P4 ;  /* 0xff80000069677808 */ /* 0x000fe40002000000 */
[-C--:B------:R-:W-:Y:S02]  /*12340*/  ISETP.GE.AND P4, PT, R72, R222.reuse, PT ;  /* 0x000000de4800720c */ /* 0x080fe40003f86270 */
[C---:B------:R-:W-:Y:S02]  /*12350*/  ISETP.GE.AND P5, PT, R81.reuse, R222, PT ;  /* 0x000000de5100720c */ /* 0x040fe40003fa6270 */
[-C--:B------:R-:W-:Y:S02]  /*12360*/  ISETP.GE.AND P6, PT, R81, R220.reuse, PT ;  /* 0x000000dc5100720c */ /* 0x080fe40003fc6270 */
[----:B------:R-:W-:Y:S01]  /*12370*/  FSEL R89, R96, -INF , P5 ;  /* 0xff80000060597808 */ /* 0x000fe20002800000 */
[----:B------:R-:W-:Y:S01]  /*12380*/  VIADD R96, R0, 0xe1 ;  /* 0x000000e100607836 */ /* 0x000fe20000000000 */
[-C--:B------:R-:W-:Y:S02]  /*12390*/  ISETP.GE.AND P5, PT, R192, R220.reuse, PT ;  /* 0x000000dcc000720c */ /* 0x080fe40003fa6270 */
[----:B------:R-:W-:Y:S02]  /*123a0*/  FSEL R193, R98, -INF , P6 ;  /* 0xff80000062c17808 */ /* 0x000fe40003000000 */
[----:B------:R-:W-:Y:S01]  /*123b0*/  FSEL R191, R99, -INF , P5 ;  /* 0xff80000063bf7808 */ /* 0x000fe20002800000 */
[----:B------:R-:W-:Y:S01]  /*123c0*/  IMAD.MOV.U32 R99, RZ, RZ, R190 ;  /* 0x000000ffff637224 */ /* 0x000fe200078e00be */
[----:B------:R-:W-:Y:S01]  /*123d0*/  ISETP.GE.AND P5, PT, R76, R220, PT ;  /* 0x000000dc4c00720c */ /* 0x000fe20003fa6270 */
[----:B------:R-:W-:Y:S01]  /*123e0*/  VIADD R190, R0, 0xc8 ;  /* 0x000000c800be7836 */ /* 0x000fe20000000000 */
[-C--:B------:R-:W-:Y:S02]  /*123f0*/  ISETP.GE.AND P6, PT, R57, R222.reuse, PT ;  /* 0x000000de3900720c */ /* 0x080fe40003fc6270 */
[----:B------:R-:W-:Y:S02]  /*12400*/  FSEL R102, R102, -INF , P5 ;  /* 0xff80000066667808 */ /* 0x000fe40002800000 */
[C---:B------:R-:W-:Y:S02]  /*12410*/  ISETP.GE.AND P5, PT, R190.reuse, R222, PT ;  /* 0x000000debe00720c */ /* 0x040fe40003fa6270 */
[----:B------:R-:W-:Y:S02]  /*12420*/  FSEL R97, R101, -INF , P6 ;  /* 0xff80000065617808 */ /* 0x000fe40003000000 */
[-C--:B------:R-:W-:Y:S02]  /*12430*/  ISETP.GE.AND P6, PT, R190, R220.reuse, PT ;  /* 0x000000dcbe00720c */ /* 0x080fe40003fc6270 */
[----:B------:R-:W-:Y:S01]  /*12440*/  FSEL R84, R104, -INF , P5 ;  /* 0xff80000068547808 */ /* 0x000fe20002800000 */
[----:B------:R-:W-:Y:S01]  /*12450*/  VIADD R104, R0, 0xd8 ;  /* 0x000000d800687836 */ /* 0x000fe20000000000 */
[----:B------:R-:W-:Y:S02]  /*12460*/  FSEL R106, R106, -INF , P6 ;  /* 0xff8000006a6a7808 */ /* 0x000fe40003000000 */
[----:B------:R-:W-:Y:S02]  /*12470*/  ISETP.GE.AND P5, PT, R188, R220, PT ;  /* 0x000000dcbc00720c */ /* 0x000fe40003fa6270 */
        /* <DEDUP_REMOVED lines=8> */
[-C--:B------:R-:W-:Y:S02]  /*12500*/  ISETP.GE.AND P5, PT, R104, R222.reuse, PT ;  /* 0x000000de6800720c */ /* 0x080fe40003fa6270 */
[----:B------:R-:W-:Y:S02]  /*12510*/  FSEL R202, R114, -INF , P6 ;  /* 0xff80000072ca7808 */ /* 0x000fe40003000000 */
[----:B------:R-:W-:Y:S02]  /*12520*/  ISETP.GE.AND P6, PT, R96, R222, PT ;  /* 0x000000de6000720c */ /* 0x000fe40003fc6270 */
[----:B------:R-:W-:Y:S02]  /*12530*/  FSEL R105, R108, -INF , P4 ;  /* 0xff8000006c697808 */ /* 0x000fe40002000000 */
[----:B------:R-:W-:Y:S02]  /*12540*/  ISETP.GE.AND P4, PT, R56, R220, PT ;  /* 0x000000dc3800720c */ /* 0x000fe40003f86270 */
[----:B------:R-:W-:Y:S02]  /*12550*/  FSEL R108, R117, -INF , P6 ;  /* 0xff800000756c7808 */ /* 0x000fe40003000000 */
[----:B------:R-:W-:Y:S01]  /*12560*/  FSEL R84, R111, -INF , P4 ;  /* 0xff8000006f547808 */ /* 0x000fe20002000000 */
[----:B------:R-:W-:Y:S01]  /*12570*/  IMAD.MOV.U32 R111, RZ, RZ, R200 ;  /* 0x000000ffff6f7224 */ /* 0x000fe200078e00c8 */
[-C--:B------:R-:W-:Y:S01]  /*12580*/  ISETP.GE.AND P6, PT, R246, R222.reuse, PT ;  /* 0x000000def600720c */ /* 0x080fe20003fc6270 */
[----:B------:R-:W-:Y:S01]  /*12590*/  VIADD R200, R0, 0xe0 ;  /* 0x000000e000c87836 */ /* 0x000fe20000000000 */
[-C--:B------:R-:W-:Y:S02]  /*125a0*/  ISETP.GE.AND P4, PT, R204, R222.reuse, PT ;  /* 0x000000decc00720c */ /* 0x080fe40003f86270 */
[----:B------:R-:W-:Y:S02]  /*125b0*/  FSEL R121, R121, -INF , P6 ;  /* 0xff80000079797808 */ /* 0x000fe40003000000 */
[----:B------:R-:W-:Y:S02]  /*125c0*/  FSEL R97, R113, -INF , P4 ;  /* 0xff80000071617808 */ /* 0x000fe40002000000 */
[----:B------:R-:W-:Y:S02]  /*125d0*/  ISETP.GE.AND P4, PT, R200, R222, PT ;  /* 0x000000dec800720c */ /* 0x000fe40003f86270 */
[----:B------:R-:W-:Y:S01]  /*125e0*/  FSEL R109, R112, -INF , P5 ;  /* 0xff800000706d7808 */ /* 0x000fe20002800000 */
[----:B------:R-:W-:Y:S01]  /*125f0*/  IMAD.MOV.U32 R112, RZ, RZ, R206 ;  /* 0x000000ffff707224 */ /* 0x000fe200078e00ce */
[----:B------:R-:W-:Y:S01]  /*12600*/  FSEL R98, R116, -INF , P4 ;  /* 0xff80000074627808 */ /* 0x000fe20002000000 */
[----:B------:R-:W-:Y:S01]  /*12610*/  VIADD R206, R0, 0xf1 ;  /* 0x000000f100ce7836 */ /* 0x000fe20000000000 */
[-C--:B------:R-:W-:Y:S02]  /*12620*/  ISETP.GE.AND P4, PT, R96, R220.reuse, PT ;  /* 0x000000dc6000720c */ /* 0x080fe40003f86270 */
[-C--:B------:R-:W-:Y:S02]  /*12630*/  ISETP.GE.AND P5, PT, R204, R220.reuse, PT ;  /* 0x000000dccc00720c */ /* 0x080fe40003fa6270 */
[----:B------:R-:W-:Y:S01]  /*12640*/  FSEL R116, R119, -INF , P4 ;  /* 0xff80000077747808 */ /* 0x000fe20002000000 */
[----:B------:R-:W-:Y:S01]  /*12650*/  IMAD.MOV.U32 R119, RZ, RZ, R91 ;  /* 0x000000ffff777224 */ /* 0x000fe200078e005b */
[----:B------:R-:W-:Y:S01]  /*12660*/  FSEL R114, R115, -INF , P5 ;  /* 0xff80000073727808 */ /* 0x000fe20002800000 */
[----:B------:R-:W-:Y:S01]  /*12670*/  IMAD.MOV.U32 R115, RZ, RZ, R175 ;  /* 0x000000ffff737224 */ /* 0x000fe200078e00af */
[----:B------:R-:W-:Y:S02]  /*12680*/  ISETP.GE.AND P5, PT, R200, R220, PT ;  /* 0x000000dcc800720c */ /* 0x000fe40003fa6270 */
[-C--:B------:R-:W-:Y:S02]  /*12690*/  ISETP.GE.AND P4, PT, R240, R222.reuse, PT ;  /* 0x000000def000720c */ /* 0x080fe40003f86270 */
[----:B------:R-:W-:Y:S02]  /*126a0*/  FSEL R118, R118, -INF , P5 ;  /* 0xff80000076767808 */ /* 0x000fe40002800000 */
[----:B------:R-:W-:Y:S01]  /*126b0*/  FSEL R91, R120, -INF , P4 ;  /* 0xff800000785b7808 */ /* 0x000fe20002000000 */
[----:B------:R-:W-:Y:S01]  /*126c0*/  IMAD.MOV.U32 R120, RZ, RZ, R103 ;  /* 0x000000ffff787224 */ /* 0x000fe200078e0067 */
[----:B------:R-:W-:Y:S02]  /*126d0*/  ISETP.GE.AND P6, PT, R242, R222, PT ;  /* 0x000000def200720c */ /* 0x000fe40003fc6270 */
[-C--:B------:R-:W-:Y:S02]  /*126e0*/  ISETP.GE.AND P4, PT, R246, R220.reuse, PT ;  /* 0x000000dcf600720c */ /* 0x080fe40003f86270 */
[----:B------:R-:W-:Y:S01]  /*126f0*/  FSEL R117, R124, -INF , P6 ;  /* 0xff8000007c757808 */ /* 0x000fe20003000000 */
[----:B------:R-:W-:Y:S01]  /*12700*/  IMAD.MOV.U32 R124, RZ, RZ, R108 ;  /* 0x000000ffff7c7224 */ /* 0x000fe200078e006c */
[----:B------:R-:W-:Y:S02]  /*12710*/  FSEL R108, R5, -INF , !P3 ;  /* 0xff800000056c7808 */ /* 0x000fe40005800000 */
[-C--:B------:R-:W-:Y:S02]  /*12720*/  ISETP.GE.AND P3, PT, R154, R221.reuse, PT ;  /* 0x000000dd9a00720c */ /* 0x080fe40003f66270 */
[-C--:B------:R-:W-:Y:S02]  /*12730*/  ISETP.GE.AND P5, PT, R240, R220.reuse, PT ;  /* 0x000000dcf000720c */ /* 0x080fe40003fa6270 */
[----:B------:R-:W-:Y:S02]  /*12740*/  ISETP.GE.AND P6, PT, R242, R220, PT ;  /* 0x000000dcf200720c */ /* 0x000fe40003fc6270 */
[----:B------:R-:W-:Y:S02]  /*12750*/  FSEL R244, R122, -INF , P5 ;  /* 0xff8000007af47808 */ /* 0x000fe40002800000 */
[----:B------:R-:W-:Y:S02]  /*12760*/  FSEL R122, R123, -INF , P4 ;  /* 0xff8000007b7a7808 */ /* 0x000fe40002000000 */
[----:B------:R-:W-:Y:S01]  /*12770*/  FSEL R123, R156, -INF , !P3 ;  /* 0xff8000009c7b7808 */ /* 0x000fe20005800000 */
[----:B------:R-:W-:Y:S01]  /*12780*/  IMAD.MOV.U32 R156, RZ, RZ, R91 ;  /* 0x000000ffff9c7224 */ /* 0x000fe200078e005b */
[----:B------:R-:W-:Y:S02]  /*12790*/  ISETP.GE.AND P3, PT, R159, R221, PT ;  /* 0x000000dd9f00720c */ /* 0x000fe40003f66270 */
[----:B------:R-:W-:Y:S02]  /*127a0*/  ISETP.GE.AND P4, PT, R206, R222, PT ;  /* 0x000000dece00720c */ /* 0x000fe40003f86270 */
[----:B------:R-:W-:Y:S02]  /*127b0*/  FSEL R126, R126, -INF , P6 ;  /* 0xff8000007e7e7808 */ /* 0x000fe40003000000 */
[----:B------:R-:W-:Y:S02]  /*127c0*/  FSEL R125, R125, -INF , P4 ;  /* 0xff8000007d7d7808 */ /* 0x000fe40002000000 */
[----:B------:R-:W-:Y:S02]  /*127d0*/  ISETP.GE.AND P6, PT, R0, R219, PT ;  /* 0x000000db0000720c */ /* 0x000fe40003fc6270 */
[-C--:B------:R-:W-:Y:S02]  /*127e0*/  ISETP.GE.AND P4, PT, R206, R220.reuse, PT ;  /* 0x000000dcce00720c */ /* 0x080fe40003f86270 */
[----:B------:R-:W-:Y:S02]  /*127f0*/  FSEL R101, R6, -INF , !P6 ;  /* 0xff80000006657808 */ /* 0x000fe40007000000 */
[----:B------:R-:W-:Y:S02]  /*12800*/  ISETP.GE.AND P6, PT, R248, R220, PT ;  /* 0x000000dcf800720c */ /* 0x000fe40003fc6270 */
[-C--:B------:R-:W-:Y:S02]  /*12810*/  ISETP.GE.AND P5, PT, R0, R221.reuse, PT ;  /* 0x000000dd0000720c */ /* 0x080fe40003fa6270 */
[----:B------:R-:W-:Y:S02]  /*12820*/  FSEL R130, R130, -INF , P6 ;  /* 0xff80000082827808 */ /* 0x000fe40003000000 */
[-C--:B------:R-:W-:Y:S02]  /*12830*/  ISETP.GE.AND P6, PT, R155, R221.reuse, PT ;  /* 0x000000dd9b00720c */ /* 0x080fe40003fc6270 */
[----:B------:R-:W-:Y:S01]  /*12840*/  FSEL R175, R152, -INF , !P5 ;  /* 0xff80000098af7808 */ /* 0x000fe20006800000 */
[----:B------:R-:W-:Y:S01]  /*12850*/  IMAD.MOV.U32 R152, RZ, RZ, R115 ;  /* 0x000000ffff987224 */ /* 0x000fe200078e0073 */
[----:B------:R-:W-:Y:S01]  /*12860*/  FSEL R6, R9, -INF , !P6 ;  /* 0xff80000009067808 */ /* 0x000fe20007000000 */
[----:B------:R-:W-:Y:S01]  /*12870*/  IMAD.MOV.U32 R9, RZ, RZ, R93 ;  /* 0x000000ffff097224 */ /* 0x000fe200078e005d */
[-C--:B------:R-:W-:Y:S02]  /*12880*/  ISETP.GE.AND P6, PT, R12, R221.reuse, PT ;  /* 0x000000dd0c00720c */ /* 0x080fe40003fc6270 */
[-C--:B------:R-:W-:Y:S02]  /*12890*/  ISETP.GE.AND P5, PT, R250, R222.reuse, PT ;  /* 0x000000defa00720c */ /* 0x080fe40003fa6270 */
[----:B------:R-:W-:Y:S02]  /*128a0*/  FSEL R115, R16, -INF , !P6 ;  /* 0xff80000010737808 */ /* 0x000fe40007000000 */
[-C--:B------:R-:W-:Y:S02]  /*128b0*/  ISETP.GE.AND P6, PT, R157, R221.reuse, PT ;  /* 0x000000dd9d00720c */ /* 0x080fe40003fc6270 */
[----:B------:R-:W-:Y:S01]  /*128c0*/  FSEL R0, R127, -INF , P4 ;  /* 0xff8000007f007808 */ /* 0x000fe20002000000 */
[----:B------:R-:W-:Y:S01]  /*128d0*/  IMAD.MOV.U32 R127, RZ, RZ, R119 ;  /* 0x000000ffff7f7224 */ /* 0x000fe200078e0077 */
[----:B------:R-:W-:Y:S01]  /*128e0*/  FSEL R103, R167, -INF , !P6 ;  /* 0xff800000a7677808 */ /* 0x000fe20007000000 */
[----:B------:R-:W-:Y:S01]  /*128f0*/  IMAD.MOV.U32 R119, RZ, RZ, R111 ;  /* 0x000000ffff777224 */ /* 0x000fe200078e006f */
        /* <DEDUP_REMOVED lines=8> */
[-C--:B------:R-:W-:Y:S01]  /*12980*/  ISETP.GE.AND P6, PT, R24, R221.reuse, PT ;  /* 0x000000dd1800720c */ /* 0x080fe20003fc6270 */
[----:B------:R-:W-:Y:S01]  /*12990*/  IMAD.MOV.U32 R9, RZ, RZ, R85 ;  /* 0x000000ffff097224 */ /* 0x000fe200078e0055 */
[-C--:B------:R-:W-:Y:S01]  /*129a0*/  ISETP.GE.AND P4, PT, R4, R221.reuse, PT ;  /* 0x000000dd0400720c */ /* 0x080fe20003f86270 */
[----:B------:R-:W-:Y:S01]  /*129b0*/  IMAD.MOV.U32 R5, RZ, RZ, R113 ;  /* 0x000000ffff057224 */ /* 0x000fe200078e0071 */
[----:B------:R-:W-:Y:S01]  /*129c0*/  FSEL R85, R173, -INF , !P6 ;  /* 0xff800000ad557808 */ /* 0x000fe20007000000 */
[----:B------:R-:W-:Y:S01]  /*129d0*/  IMAD.MOV.U32 R173, RZ, RZ, R75 ;  /* 0x000000ffffad7224 */ /* 0x000fe200078e004b */
[----:B------:R-:W-:Y:S02]  /*129e0*/  FSEL R113, R17, -INF , !P3 ;  /* 0xff80000011717808 */ /* 0x000fe40005800000 */
[----:B------:R-:W-:Y:S02]  /*129f0*/  ISETP.GE.AND P3, PT, R20, R221, PT ;  /* 0x000000dd1400720c */ /* 0x000fe40003f66270 */
[C---:B------:R-:W-:Y:S02]  /*12a00*/  ISETP.GE.AND P6, PT, R153.reuse, R219, PT ;  /* 0x000000db9900720c */ /* 0x040fe40003fc6270 */
[----:B------:R-:W-:Y:S02]  /*12a10*/  FSEL R8, R8, -INF , !P4 ;  /* 0xff80000008087808 */ /* 0x000fe40006000000 */
[----:B------:R-:W-:Y:S02]  /*12a20*/  ISETP.GE.AND P4, PT, R153, R221, PT ;  /* 0x000000dd9900720c */ /* 0x000fe40003f86270 */
[----:B------:R-:W-:Y:S01]  /*12a30*/  FSEL R128, R129, -INF , P5 ;  /* 0xff80000081807808 */ /* 0x000fe20002800000 */
[----:B------:R-:W-:Y:S01]  /*12a40*/  IMAD.MOV.U32 R129, RZ, RZ, R121 ;  /* 0x000000ffff817224 */ /* 0x000fe200078e0079 */
[----:B------:R-:W-:Y:S01]  /*12a50*/  FSEL R121, R13, -INF , !P4 ;  /* 0xff8000000d797808 */ /* 0x000fe20006000000 */
[----:B------:R-:W-:Y:S01]  /*12a60*/  IMAD.MOV.U32 R13, RZ, RZ, R89 ;  /* 0x000000ffff0d7224 */ /* 0x000fe200078e0059 */
[----:B------:R-:W-:Y:S01]  /*12a70*/  ISETP.GE.AND P5, PT, R4, R219, PT ;  /* 0x000000db0400720c */ /* 0x000fe20003fa6270 */
[----:B------:R-:W-:Y:S01]  /*12a80*/  IMAD.MOV.U32 R4, RZ, RZ, R99 ;  /* 0x000000ffff047224 */ /* 0x000fe200078e0063 */
[----:B------:R-:W-:Y:S02]  /*12a90*/  FSEL R99, R170, -INF , !P3 ;  /* 0xff800000aa637808 */ /* 0x000fe40005800000 */
[-C--:B------:R-:W-:Y:S01]  /*12aa0*/  ISETP.GE.AND P3, PT, R21, R221.reuse, PT ;  /* 0x000000dd1500720c */ /* 0x080fe20003f66270 */
[----:B------:R-:W-:Y:S01]  /*12ab0*/  IMAD.MOV.U32 R170, RZ, RZ, R4 ;  /* 0x000000ffffaa7224 */ /* 0x000fe200078e0004 */
[-C--:B------:R-:W-:Y:S01]  /*12ac0*/  ISETP.GE.AND P4, PT, R158, R221.reuse, PT ;  /* 0x000000dd9e00720c */ /* 0x080fe20003f86270 */
[----:B------:R-:W-:Y:S01]  /*12ad0*/  IMAD.MOV.U32 R4, RZ, RZ, R83 ;  /* 0x000000ffff047224 */ /* 0x000fe200078e0053 */
[----:B------:R-:W-:Y:S01]  /*12ae0*/  FSEL R89, R171, -INF , !P3 ;  /* 0xff800000ab597808 */ /* 0x000fe20005800000 */
[----:B------:R-:W-:Y:S01]  /*12af0*/  IMAD.MOV.U32 R171, RZ, RZ, R13 ;  /* 0x000000ffffab7224 */ /* 0x000fe200078e000d */
[----:B------:R-:W-:Y:S02]  /*12b00*/  FSEL R107, R166, -INF , !P4 ;  /* 0xff800000a66b7808 */ /* 0x000fe40006000000 */
[-C--:B------:R-:W-:Y:S02]  /*12b10*/  ISETP.GE.AND P4, PT, R161, R221.reuse, PT ;  /* 0x000000dda100720c */ /* 0x080fe40003f86270 */
[----:B------:R-:W-:Y:S02]  /*12b20*/  ISETP.GE.AND P3, PT, R29, R221, PT ;  /* 0x000000dd1d00720c */ /* 0x000fe40003f66270 */
[----:B------:R-:W-:Y:S02]  /*12b30*/  FSEL R93, R169, -INF , !P4 ;  /* 0xff800000a95d7808 */ /* 0x000fe40006000000 */
[----:B------:R-:W-:Y:S02]  /*12b40*/  FSEL R169, R10, -INF , !P5 ;  /* 0xff8000000aa97808 */ /* 0x000fe40006800000 */
[----:B------:R-:W-:Y:S02]  /*12b50*/  FSEL R83, R33, -INF , !P3 ;  /* 0xff80000021537808 */ /* 0x000fe40005800000 */
[-C--:B------:R-:W-:Y:S02]  /*12b60*/  ISETP.GE.AND P4, PT, R155, R219.reuse, PT ;  /* 0x000000db9b00720c */ /* 0x080fe40003f86270 */
        /* <DEDUP_REMOVED lines=8> */
[----:B------:R-:W-:Y:S02]  /*12bf0*/  ISETP.GE.AND P4, PT, R12, R219, PT ;  /* 0x000000db0c00720c */ /* 0x000fe40003f86270 */
        /* <DEDUP_REMOVED lines=8> */
[----:B------:R-:W-:Y:S02]  /*12c80*/  ISETP.GE.AND P4, PT, R21, R219, PT ;  /* 0x000000db1500720c */ /* 0x000fe40003f86270 */
[----:B------:R-:W2:Y:S01]  /*12c90*/  LD.E R21, desc[UR4][R2.64+0xdc] ;  /* 0x0000dc0402157980 */ /* 0x000ea2000c101900 */
[----:B------:R-:W-:Y:S02]  /*12ca0*/  FSEL R77, R37, -INF , !P5 ;  /* 0xff800000254d7808 */ /* 0x000fe40006800000 */
[-C--:B------:R-:W-:Y:S02]  /*12cb0*/  ISETP.GE.AND P3, PT, R28, R221.reuse, PT ;  /* 0x000000dd1c00720c */ /* 0x080fe40003f66270 */
[----:B------:R-:W-:Y:S02]  /*12cc0*/  ISETP.GE.AND P5, PT, R162, R221, PT ;  /* 0x000000dda200720c */ /* 0x000fe40003fa6270 */
[----:B------:R-:W-:Y:S02]  /*12cd0*/  FSEL R79, R35, -INF , !P3 ;  /* 0xff800000234f7808 */ /* 0x000fe40005800000 */
[----:B------:R-:W-:Y:S01]  /*12ce0*/  FSEL R75, R187, -INF , !P5 ;  /* 0xff800000bb4b7808 */ /* 0x000fe20006800000 */
[----:B------:R-:W-:Y:S01]  /*12cf0*/  IMAD.MOV.U32 R187, RZ, RZ, R173 ;  /* 0x000000ffffbb7224 */ /* 0x000fe200078e00ad */
[-C--:B------:R-:W-:Y:S01]  /*12d00*/  ISETP.GE.AND P5, PT, R157, R219.reuse, PT ;  /* 0x000000db9d00720c */ /* 0x080fe20003fa6270 */
[----:B------:R-:W-:Y:S01]  /*12d10*/  IMAD.MOV.U32 R173, RZ, RZ, R172 ;  /* 0x000000ffffad7224 */ /* 0x000fe200078e00ac */
[----:B------:R-:W-:Y:S02]  /*12d20*/  ISETP.GE.AND P3, PT, R159, R219, PT ;  /* 0x000000db9f00720c */ /* 0x000fe40003f66270 */
[----:B------:R-:W-:Y:S02]  /*12d30*/  FSEL R12, R23, -INF , !P5 ;  /* 0xff800000170c7808 */ /* 0x000fe40006800000 */
[----:B------:R-:W-:Y:S02]  /*12d40*/  FSEL R159, R15, -INF , !P6 ;  /* 0xff8000000f9f7808 */ /* 0x000fe40007000000 */
[-C--:B------:R-:W-:Y:S02]  /*12d50*/  ISETP.GE.AND P5, PT, R168, R221.reuse, PT ;  /* 0x000000dda800720c */ /* 0x080fe40003fa6270 */
[-C--:B------:R-:W-:Y:S02]  /*12d60*/  ISETP.GE.AND P0, PT, R164, R221.reuse, PT ;  /* 0x000000dda400720c */ /* 0x080fe40003f06270 */
[----:B------:R-:W-:Y:S02]  /*12d70*/  FSEL R37, R197, -INF , !P5 ;  /* 0xff800000c5257808 */ /* 0x000fe40006800000 */
[----:B------:R-:W-:Y:S02]  /*12d80*/  ISETP.GE.AND P5, PT, R45, R221, PT ;  /* 0x000000dd2d00720c */ /* 0x000fe40003fa6270 */
[-C--:B------:R-:W-:Y:S01]  /*12d90*/  ISETP.GE.AND P6, PT, R158, R219.reuse, PT ;  /* 0x000000db9e00720c */ /* 0x080fe20003fc6270 */
[----:B------:R-:W-:Y:S01]  /*12da0*/  IMAD.MOV.U32 R158, RZ, RZ, R71 ;  /* 0x000000ffff9e7224 */ /* 0x000fe200078e0047 */
[----:B------:R-:W-:Y:S02]  /*12db0*/  FSEL R35, R203, -INF , !P5 ;  /* 0xff800000cb237808 */ /* 0x000fe40006800000 */
[----:B------:R-:W-:Y:S02]  /*12dc0*/  FSEL R71, R195, -INF , !P0 ;  /* 0xff800000c3477808 */ /* 0x000fe40004000000 */
[----:B------:R-:W-:Y:S02]  /*12dd0*/  FSEL R10, R22, -INF , !P6 ;  /* 0xff800000160a7808 */ /* 0x000fe40007000000 */
[-C--:B------:R-:W-:Y:S02]  /*12de0*/  ISETP.GE.AND P5, PT, R29, R219.reuse, PT ;  /* 0x000000db1d00720c */ /* 0x080fe40003fa6270 */
[----:B------:R-:W-:Y:S02]  /*12df0*/  FSEL R157, R19, -INF , !P3 ;  /* 0xff800000139d7808 */ /* 0x000fe40005800000 */
[----:B------:R-:W-:Y:S02]  /*12e00*/  FSEL R32, R32, -INF , !P5 ;  /* 0xff80000020207808 */ /* 0x000fe40006800000 */
[-C--:B------:R-:W-:Y:S02]  /*12e10*/  ISETP.GE.AND P5, PT, R162, R219.reuse, PT ;  /* 0x000000dba200720c */ /* 0x080fe40003fa6270 */
[-C--:B------:R-:W-:Y:S02]  /*12e20*/  ISETP.GE.AND P3, PT, R20, R219.reuse, PT ;  /* 0x000000db1400720c */ /* 0x080fe40003f66270 */
[----:B------:R-:W-:Y:S02]  /*12e30*/  FSEL R42, R42, -INF , !P5 ;  /* 0xff8000002a2a7808 */ /* 0x000fe40006800000 */
[----:B------:R-:W-:Y:S01]  /*12e40*/  ISETP.GE.AND P0, PT, R161, R219, PT ;  /* 0x000000dba100720c */ /* 0x000fe20003f06270 */
[----:B------:R-:W-:Y:S01]  /*12e50*/  IMAD.MOV.U32 R161, RZ, RZ, R98 ;  /* 0x000000ffffa17224 */ /* 0x000fe200078e0062 */
[----:B------:R-:W-:Y:S02]  /*12e60*/  FSEL R166, R26, -INF , !P3 ;  /* 0xff8000001aa67808 */ /* 0x000fe40005800000 */
[----:B------:R-:W-:Y:S02]  /*12e70*/  ISETP.GE.AND P3, PT, R41, R221, PT ;  /* 0x000000dd2900720c */ /* 0x000fe40003f66270 */
[----:B------:R-:W-:Y:S02]  /*12e80*/  FSEL R16, R27, -INF , !P0 ;  /* 0xff8000001b107808 */ /* 0x000fe40004000000 */
        /* <DEDUP_REMOVED lines=14> */
[----:B------:R-:W-:Y:S02]  /*12f70*/  ISETP.GE.AND P6, PT, R53, R221, PT ;  /* 0x000000dd3500720c */ /* 0x000fe40003fc6270 */
[----:B------:R-:W-:Y:S02]  /*12f80*/  ISETP.GE.AND P0, PT, R45, R219, PT ;  /* 0x000000db2d00720c */ /* 0x000fe40003f06270 */
[----:B------:R-:W-:Y:S02]  /*12f90*/  LOP3.LUT R45, R211, 0x120, R212, 0xf8, !PT ;  /* 0x00000120d32d7812 */ /* 0x000fe400078ef8d4 */
[----:B------:R-:W-:Y:S02]  /*12fa0*/  FSEL R17, R205, -INF , !P6 ;  /* 0xff800000cd117808 */ /* 0x000fe40007000000 */
[-C--:B------:R-:W-:Y:S01]  /*12fb0*/  ISETP.GE.AND P6, PT, R52, R221.reuse, PT ;  /* 0x000000dd3400720c */ /* 0x080fe20003fc6270 */
[----:B------:R-:W-:Y:S01]  /*12fc0*/  IMAD R45, R45, 0x2, R210 ;  /* 0x000000022d2d7824 */ /* 0x000fe200078e02d2 */
[----:B------:R-:W-:Y:S02]  /*12fd0*/  ISETP.GE.AND P3, PT, R49, R221, PT ;  /* 0x000000dd3100720c */ /* 0x000fe40003f66270 */
[----:B------:R-:W-:Y:S02]  /*12fe0*/  FSEL R15, R247, -INF , !P6 ;  /* 0xff800000f70f7808 */ /* 0x000fe40007000000 */
[-C--:B------:R-:W-:Y:S02]  /*12ff0*/  ISETP.GE.AND P6, PT, R165, R219.reuse, PT ;  /* 0x000000dba500720c */ /* 0x080fe40003fc6270 */
[----:B------:R-:W-:Y:S02]  /*13000*/  FSEL R31, R243, -INF , !P3 ;  /* 0xff800000f31f7808 */ /* 0x000fe40005800000 */
[----:B------:R-:W-:Y:S02]  /*13010*/  FSEL R40, R40, -INF , !P6 ;  /* 0xff80000028287808 */ /* 0x000fe40007000000 */
[-C--:B------:R-:W-:Y:S02]  /*13020*/  ISETP.GE.AND P3, PT, R25, R219.reuse, PT ;  /* 0x000000db1900720c */ /* 0x080fe40003f66270 */
[-C--:B------:R-:W-:Y:S01]  /*13030*/  ISETP.GE.AND P6, PT, R44, R219.reuse, PT ;  /* 0x000000db2c00720c */ /* 0x080fe20003fc6270 */
[----:B------:R-:W-:Y:S01]  /*13040*/  VIADD R44, R45, 0x5020 ;  /* 0x000050202d2c7836 */ /* 0x000fe20000000000 */
[----:B------:R-:W-:Y:S02]  /*13050*/  FSEL R28, R163, -INF , !P3 ;  /* 0xff800000a31c7808 */ /* 0x000fe40005800000 */
[----:B------:R-:W-:Y:S02]  /*13060*/  ISETP.GE.AND P3, PT, R164, R219, PT ;  /* 0x000000dba400720c */ /* 0x000fe40003f66270 */
[-C--:B------:R-:W-:Y:S02]  /*13070*/  ISETP.GE.AND P5, PT, R174, R221.reuse, PT ;  /* 0x000000ddae00720c */ /* 0x080fe40003fa6270 */
        /* <DEDUP_REMOVED lines=18> */
[----:B------:R-:W-:Y:S01]  /*131a0*/  ISETP.GE.AND P5, PT, R183, R221, PT ;  /* 0x000000ddb700720c */ /* 0x000fe20003fa6270 */
[----:B------:R-:W-:Y:S01]  /*131b0*/  IMAD.MOV.U32 R22, RZ, RZ, R5 ;  /* 0x000000ffff167224 */ /* 0x000fe200078e0005 */
[----:B------:R-:W-:Y:S01]  /*131c0*/  FMNMX3.FTZ R5, R149, R175, R108, !PT ;  /* 0x000000af95057276 */ /* 0x000fe2000781006c */
[----:B------:R-:W-:Y:S01]  /*131d0*/  IMAD.MOV.U32 R158, RZ, RZ, R154 ;  /* 0x000000ffff9e7224 */ /* 0x000fe200078e009a */
[----:B------:R-:W-:Y:S01]  /*131e0*/  FSEL R88, R88, -INF , !P5 ;  /* 0xff80000058587808 */ /* 0x000fe20006800000 */
[----:B------:R-:W-:Y:S01]  /*131f0*/  IMAD.MOV.U32 R154, RZ, RZ, R124 ;  /* 0x000000ffff9a7224 */ /* 0x000fe200078e007c */
[----:B------:R-:W-:Y:S02]  /*13200*/  ISETP.GE.AND P5, PT, R41, R219, PT ;  /* 0x000000db2900720c */ /* 0x000fe40003fa6270 */
[----:B------:R-:W-:Y:S02]  /*13210*/  FSEL R164, R51, -INF , !P4 ;  /* 0xff80000033a47808 */ /* 0x000fe40006000000 */
[----:B------:R-:W-:Y:S02]  /*13220*/  ISETP.GE.AND P6, PT, R63, R221, PT ;  /* 0x000000dd3f00720c */ /* 0x000fe40003fc6270 */
[-C--:B------:R-:W-:Y:S02]  /*13230*/  ISETP.GE.AND P4, PT, R49, R219.reuse, PT ;  /* 0x000000db3100720c */ /* 0x080fe40003f86270 */
[----:B------:R-:W-:Y:S02]  /*13240*/  FSEL R160, R170, -INF , !P6 ;  /* 0xff800000aaa07808 */ /* 0x000fe40007000000 */
[----:B------:R-:W-:Y:S02]  /*13250*/  FSEL R170, R54, -INF , !P0 ;  /* 0xff80000036aa7808 */ /* 0x000fe40004000000 */
[----:B------:R-:W-:Y:S02]  /*13260*/  FSEL R54, R55, -INF , !P5 ;  /* 0xff80000037367808 */ /* 0x000fe40006800000 */
        /* <DEDUP_REMOVED lines=10> */
[----:B------:R-:W-:Y:S02]  /*13310*/  FSEL R124, R82, -INF , !P4 ;  /* 0xff800000527c7808 */ /* 0x000fe40006000000 */
[-C--:B------:R-:W-:Y:S02]  /*13320*/  ISETP.GE.AND P5, PT, R80, R221.reuse, PT ;  /* 0x000000dd5000720c */ /* 0x080fe40003fa6270 */
[-C--:B------:R-:W-:Y:S02]  /*13330*/  ISETP.GE.AND P4, PT, R196, R221.reuse, PT ;  /* 0x000000ddc400720c */ /* 0x080fe40003f86270 */
[----:B------:R-:W-:Y:S02]  /*13340*/  FSEL R156, R156, -INF , !P0 ;  /* 0xff8000009c9c7808 */ /* 0x000fe40004000000 */
[----:B------:R-:W-:Y:S02]  /*13350*/  ISETP.GE.AND P0, PT, R185, R221, PT ;  /* 0x000000ddb900720c */ /* 0x000fe40003f06270 */
[----:B------:R-:W-:Y:S02]  /*13360*/  FSEL R205, R187, -INF , !P5 ;  /* 0xff800000bbcd7808 */ /* 0x000fe40006800000 */
[-C--:B------:R-:W-:Y:S02]  /*13370*/  ISETP.GE.AND P5, PT, R189, R219.reuse, PT ;  /* 0x000000dbbd00720c */ /* 0x080fe40003fa6270 */
[----:B------:R-:W-:Y:S02]  /*13380*/  FSEL R152, R152, -INF , !P0 ;  /* 0xff80000098987808 */ /* 0x000fe40004000000 */
[-C--:B------:R-:W-:Y:S02]  /*13390*/  ISETP.GE.AND P0, PT, R184, R219.reuse, PT ;  /* 0x000000dbb800720c */ /* 0x080fe40003f06270 */
[----:B------:R-:W-:Y:S02]  /*133a0*/  FSEL R98, R70, -INF , !P5 ;  /* 0xff80000046627808 */ /* 0x000fe40006800000 */
[----:B------:R-:W-:Y:S02]  /*133b0*/  FSEL R41, R181, -INF , !P0 ;  /* 0xff800000b5297808 */ /* 0x000fe40004000000 */
[----:B------:R-:W-:Y:S01]  /*133c0*/  FSEL R247, R20, -INF , !P4 ;  /* 0xff80000014f77808 */ /* 0x000fe20006000000 */
[----:B------:R-:W-:Y:S01]  /*133d0*/  IMAD.MOV.U32 R20, RZ, RZ, R154 ;  /* 0x000000ffff147224 */ /* 0x000fe200078e009a */
[----:B------:R-:W-:Y:S02]  /*133e0*/  ISETP.GE.AND P4, PT, R174, R219, PT ;  /* 0x000000dbae00720c */ /* 0x000fe40003f86270 */
[----:B------:R-:W-:Y:S02]  /*133f0*/  ISETP.GE.AND P5, PT, R57, R221, PT ;  /* 0x000000dd3900720c */ /* 0x000fe40003fa6270 */
[-C--:B------:R-:W-:Y:S02]  /*13400*/  ISETP.GE.AND P0, PT, R183, R219.reuse, PT ;  /* 0x000000dbb700720c */ /* 0x080fe40003f06270 */
[----:B------:R-:W-:Y:S02]  /*13410*/  FSEL R187, R110, -INF , !P5 ;  /* 0xff8000006ebb7808 */ /* 0x000fe40006800000 */
[----:B------:R-:W-:Y:S02]  /*13420*/  ISETP.GE.AND P5, PT, R185, R219, PT ;  /* 0x000000dbb900720c */ /* 0x000fe40003fa6270 */
[-C--:B------:R-:W-:Y:S02]  /*13430*/  ISETP.GE.AND P6, PT, R186, R221.reuse, PT ;  /* 0x000000ddba00720c */ /* 0x080fe40003fc6270 */
[----:B------:R-:W-:Y:S02]  /*13440*/  FSEL R251, R86, -INF , !P5 ;  /* 0xff80000056fb7808 */ /* 0x000fe40006800000 */
[----:B------:R-:W-:Y:S02]  /*13450*/  ISETP.GE.AND P5, PT, R104, R221, PT ;  /* 0x000000dd6800720c */ /* 0x000fe40003fa6270 */
[----:B------:R-:W-:Y:S02]  /*13460*/  FSEL R112, R112, -INF , !P6 ;  /* 0xff80000070707808 */ /* 0x000fe40007000000 */
[----:B------:R-:W-:Y:S02]  /*13470*/  ISETP.GE.AND P6, PT, R48, R219, PT ;  /* 0x000000db3000720c */ /* 0x000fe40003fc6270 */
[----:B------:R-:W-:Y:S02]  /*13480*/  ISETP.GE.AND P3, PT, R60, R221, PT ;  /* 0x000000dd3c00720c */ /* 0x000fe40003f66270 */
[----:B------:R-:W-:Y:S02]  /*13490*/  FSEL R172, R177, -INF , !P6 ;  /* 0xff800000b1ac7808 */ /* 0x000fe40007000000 */
[-C--:B------:R-:W-:Y:S02]  /*134a0*/  ISETP.GE.AND P6, PT, R178, R219.reuse, PT ;  /* 0x000000dbb200720c */ /* 0x080fe40003fc6270 */
[----:B------:R-:W-:Y:S01]  /*134b0*/  FSEL R195, R167, -INF , !P3 ;  /* 0xff800000a7c37808 */ /* 0x000fe20005800000 */
[----:B------:R-:W-:Y:S01]  /*134c0*/  IMAD.MOV.U32 R167, RZ, RZ, R111 ;  /* 0x000000ffffa77224 */ /* 0x000fe200078e006f */
[----:B------:R-:W-:Y:S02]  /*134d0*/  FSEL R111, R179, -INF , !P4 ;  /* 0xff800000b36f7808 */ /* 0x000fe40006000000 */
[----:B------:R-:W-:Y:S02]  /*134e0*/  ISETP.GE.AND P4, PT, R64, R219, PT ;  /* 0x000000db4000720c */ /* 0x000fe40003f86270 */
[----:B------:R-:W-:Y:S02]  /*134f0*/  FSEL R82, R180, -INF , !P6 ;  /* 0xff800000b4527808 */ /* 0x000fe40007000000 */
[----:B------:R-:W-:Y:S02]  /*13500*/  FSEL R110, R78, -INF , !P4 ;  /* 0xff8000004e6e7808 */ /* 0x000fe40006000000 */
[-C--:B------:R-:W-:Y:S02]  /*13510*/  ISETP.GE.AND P6, PT, R192, R221.reuse, PT ;  /* 0x000000ddc000720c */ /* 0x080fe40003fc6270 */
[-C--:B------:R-:W-:Y:S02]  /*13520*/  ISETP.GE.AND P3, PT, R81, R221.reuse, PT ;  /* 0x000000dd5100720c */ /* 0x080fe40003f66270 */
[----:B------:R-:W-:Y:S01]  /*13530*/  FSEL R197, R173, -INF , !P6 ;  /* 0xff800000adc57808 */ /* 0x000fe20007000000 */
[----:B------:R-:W-:Y:S01]  /*13540*/  IMAD.MOV.U32 R173, RZ, RZ, R129 ;  /* 0x000000ffffad7224 */ /* 0x000fe200078e0081 */
[----:B------:R-:W-:Y:S02]  /*13550*/  ISETP.GE.AND P6, PT, R76, R221, PT ;  /* 0x000000dd4c00720c */ /* 0x000fe40003fc6270 */
[----:B------:R-:W-:Y:S02]  /*13560*/  FSEL R201, R158, -INF , !P3 ;  /* 0xff8000009ec97808 */ /* 0x000fe40005800000 */
[----:B------:R-:W-:Y:S02]  /*13570*/  FSEL R129, R74, -INF , !P0 ;  /* 0xff8000004a817808 */ /* 0x000fe40004000000 */
[-C--:B------:R-:W-:Y:S02]  /*13580*/  ISETP.GE.AND P0, PT, R186, R219.reuse, PT ;  /* 0x000000dbba00720c */ /* 0x080fe40003f06270 */
        /* <DEDUP_REMOVED lines=13> */
[----:B------:R-:W-:Y:S02]  /*13660*/  FMNMX3.FTZ R4, R4, R85, R83, !PT ;  /* 0x0000005504047276 */ /* 0x000fe40007810053 */
[----:B------:R-:W-:Y:S02]  /*13670*/  FSEL R120, R68, -INF , !P0 ;  /* 0xff80000044787808 */ /* 0x000fe40004000000 */
[----:B------:R-:W-:Y:S02]  /*13680*/  ISETP.GE.AND P0, PT, R72, R221, PT ;  /* 0x000000dd4800720c */ /* 0x000fe40003f06270 */
[----:B------:R-:W-:Y:S02]  /*13690*/  FMNMX3.FTZ R4, R4, R79, R77, !PT ;  /* 0x0000004f04047276 */ /* 0x000fe4000781004d */
[----:B------:R-:W-:Y:S01]  /*136a0*/  FSEL R25, R22, -INF , !P0 ;  /* 0xff80000016197808 */ /* 0x000fe20004000000 */
[----:B------:R-:W-:Y:S01]  /*136b0*/  IMAD.MOV.U32 R22, RZ, RZ, R161 ;  /* 0x000000ffff167224 */ /* 0x000fe200078e00a1 */
[----:B------:R-:W-:Y:S01]  /*136c0*/  FMNMX3.FTZ R4, R4, R75, R73, !PT ;  /* 0x0000004b04047276 */ /* 0x000fe20007810049 */
[----:B------:R-:W-:Y:S01]  /*136d0*/  IMAD.MOV.U32 R161, RZ, RZ, R20 ;  /* 0x000000ffffa17224 */ /* 0x000fe200078e0014 */
        /* <DEDUP_REMOVED lines=40> */
[----:B------:R-:W-:Y:S02]  /*13960*/  FSEL R127, R127, -INF , !P6 ;  /* 0xff8000007f7f7808 */ /* 0x000fe40007000000 */
[----:B------:R-:W-:Y:S02]  /*13970*/  ISETP.GE.AND P6, PT, R80, R219, PT ;  /* 0x000000db5000720c */ /* 0x000fe40003fc6270 */
[----:B------:R-:W-:Y:S02]  /*13980*/  FSEL R109, R109, -INF , !P5 ;  /* 0xff8000006d6d7808 */ /* 0x000fe40006800000 */
[----:B------:R-:W-:Y:S02]  /*13990*/  FSEL R199, R94, -INF , !P6 ;  /* 0xff8000005ec77808 */ /* 0x000fe40007000000 */
[-C--:B------:R-:W-:Y:S02]  /*139a0*/  ISETP.GE.AND P6, PT, R240, R221.reuse, PT ;  /* 0x000000ddf000720c */ /* 0x080fe40003fc6270 */
[----:B------:R-:W-:Y:S02]  /*139b0*/  ISETP.GE.AND P3, PT, R200, R221, PT ;  /* 0x000000ddc800720c */ /* 0x000fe40003f66270 */
        /* <DEDUP_REMOVED lines=8> */
[-C--:B------:R-:W-:Y:S02]  /*13a40*/  ISETP.GE.AND P5, PT, R190, R219.reuse, PT ;  /* 0x000000dbbe00720c */ /* 0x080fe40003fa6270 */
        /* <DEDUP_REMOVED lines=12> */
[----:B------:R-:W-:Y:S02]  /*13b10*/  ISETP.GE.AND P4, PT, R204, R221, PT ;  /* 0x000000ddcc00720c */ /* 0x000fe40003f86270 */
[----:B------:R-:W-:Y:S02]  /*13b20*/  FSEL R95, R202, -INF , !P6 ;  /* 0xff800000ca5f7808 */ /* 0x000fe40007000000 */
        /* <DEDUP_REMOVED lines=19> */
[-C--:B------:R-:W-:Y:S02]  /*13c60*/  ISETP.GE.AND P6, PT, R246, R219.reuse, PT ;  /* 0x000000dbf600720c */ /* 0x080fe40003fc6270 */
[----:B------:R-:W-:Y:S02]  /*13c70*/  FSEL R65, R116, -INF , !P3 ;  /* 0xff80000074417808 */ /* 0x000fe40005800000 */
[----:B------:R-:W-:Y:S02]  /*13c80*/  FSEL R57, R122, -INF , !P6 ;  /* 0xff8000007a397808 */ /* 0x000fe40007000000 */
[----:B------:R-:W-:Y:S02]  /*13c90*/  FSEL R59, R244, -INF , !P0 ;  /* 0xff800000f43b7808 */ /* 0x000fe40004000000 */
[----:B------:R-:W-:Y:S02]  /*13ca0*/  ISETP.GE.AND P0, PT, R250, R220, PT ;  /* 0x000000dcfa00720c */ /* 0x000fe40003f06270 */
[----:B------:R-:W-:Y:S02]  /*13cb0*/  ISETP.GE.AND P3, PT, R248, R219, PT ;  /* 0x000000dbf800720c */ /* 0x000fe40003f66270 */
[----:B------:R-:W-:Y:S02]  /*13cc0*/  FSEL R22, R131, -INF , P0 ;  /* 0xff80000083167808 */ /* 0x000fe40000000000 */
[----:B------:R-:W-:Y:S02]  /*13cd0*/  FSEL R23, R130, -INF , !P3 ;  /* 0xff80000082177808 */ /* 0x000fe40005800000 */
[----:B------:R-:W-:Y:S02]  /*13ce0*/  FMNMX3.FTZ R4, R4, R247, R245, !PT ;  /* 0x000000f704047276 */ /* 0x000fe400078100f5 */
[----:B------:R-:W-:Y:S02]  /*13cf0*/  ISETP.GE.AND P5, PT, R242, R219, PT ;  /* 0x000000dbf200720c */ /* 0x000fe40003fa6270 */
[----:B------:R-:W-:Y:S02]  /*13d00*/  FMNMX3.FTZ R4, R4, R205, R195, !PT ;  /* 0x000000cd04047276 */ /* 0x000fe400078100c3 */
        /* <DEDUP_REMOVED lines=19> */
[-C--:B------:R-:W-:Y:S01]  /*13e40*/  ISETP.GE.AND P4, PT, R206, R219.reuse, PT ;  /* 0x000000dbce00720c */ /* 0x080fe20003f86270 */
[----:B------:R-:W1:Y:S01]  /*13e50*/  SHFL.BFLY PT, R5, R4, 0x2, 0x1f ;  /* 0x0c401f0004057f89 */ /* 0x000e6200000e0000 */
[----:B------:R-:W-:Y:S02]  /*13e60*/  ISETP.GE.AND P6, PT, R250, R219, PT ;  /* 0x000000dbfa00720c */ /* 0x000fe40003fc6270 */
[----:B------:R-:W-:Y:S02]  /*13e70*/  FSEL R49, R0, -INF , !P4 ;  /* 0xff80000000317808 */ /* 0x000fe40006000000 */
[----:B------:R-:W-:Y:S02]  /*13e80*/  FMNMX3.FTZ R0, R20, R59, R57, !PT ;  /* 0x0000003b14007276 */ /* 0x000fe40007810039 */
[----:B------:R-:W-:Y:S02]  /*13e90*/  FSEL R22, R22, -INF , !P6 ;  /* 0xff80000016167808 */ /* 0x000fe40007000000 */
[----:B------:R-:W-:Y:S04]  /*13ea0*/  FMNMX3.FTZ R0, R0, R51, R49, !PT ;  /* 0x0000003300007276 */ /* 0x000fe80007810031 */
[----:B------:R-:W-:Y:S05]  /*13eb0*/  FMNMX3.FTZ R7, R0, R23, R22, !PT ;  /* 0x0000001700077276 */ /* 0x000fea0007810016 */
[----:B------:R-:W3:Y:S01]  /*13ec0*/  SHFL.BFLY PT, R0, R7, 0x2, 0x1f ;  /* 0x0c401f0007007f89 */ /* 0x000ee200000e0000 */
[----:B-1----:R-:W-:Y:S01]  /*13ed0*/  FMNMX.FTZ R131, R4, R5, !PT ;  /* 0x0000000504837209 */ /* 0x002fe20007810000 */
[----:B------:R-:W-:Y:S04]  /*13ee0*/  VIADD R4, R45, 0x5000 ;  /* 0x000050002d047836 */ /* 0x000fe80000000000 */
[----:B------:R-:W-:Y:S02]  /*13ef0*/  @P1 VIADD R44, R4, 0xffffffe0 ;  /* 0xffffffe0042c1836 */ /* 0x000fe40000000000 */
[----:B------:R-:W1:Y:S01]  /*13f00*/  SHFL.BFLY PT, R20, R131, 0x1, 0x1f ;  /* 0x0c201f0083147f89 */ /* 0x000e6200000e0000 */
[----:B---3--:R-:W-:Y:S07]  /*13f10*/  FMNMX.FTZ R5, R7, R0, !PT ;  /* 0x0000000007057209 */ /* 0x008fee0007810000 */
[----:B------:R-:W3:Y:S01]  /*13f20*/  SHFL.BFLY PT, R0, R5, 0x1, 0x1f ;  /* 0x0c201f0005007f89 */ /* 0x000ee200000e0000 */
[----:B-1----:R-:W-:Y:S04]  /*13f30*/  FMNMX.FTZ R20, R131, R20, !PT ;  /* 0x0000001483147209 */ /* 0x002fe80007810000 */
[C---:B------:R-:W-:Y:S01]  /*13f40*/  FSETP.NEU.FTZ.AND P0, PT, R20.reuse, -INF , PT ;  /* 0xff8000001400780b */ /* 0x040fe20003f1d000 */
[----:B--2---:R-:W-:Y:S03]  /*13f50*/  FMUL.FTZ R50, R21, R20 ;  /* 0x0000001415327220 */ /* 0x004fe60000410000 */
[----:B------:R-:W-:Y:S02]  /*13f60*/  FSEL R4, R20, RZ, P0 ;  /* 0x000000ff14047208 */ /* 0x000fe40000000000 */
[----:B------:R-:W-:Y:S03]  /*13f70*/  FSEL R50, R50, RZ, P0 ;  /* 0x000000ff32327208 */ /* 0x000fe60000000000 */
[----:B------:R-:W-:Y:S02]  /*13f80*/  FADD.FTZ R4, -R4, R149 ;  /* 0x0000009504047221 */ /* 0x000fe40000010100 */
        /* <DEDUP_REMOVED lines=23> */
[----:B---3--:R-:W-:Y:S01]  /*14100*/  FMNMX.FTZ R0, R5, R0, !PT ;  /* 0x0000000005007209 */ /* 0x008fe20007810000 */
[-CC-:B------:R-:W-:Y:S01]  /*14110*/  FFMA.FTZ R126, R6, R21.reuse, -R50.reuse ;  /* 0x00000015067e7223 */ /* 0x180fe20000010832 */
[-CC-:B------:R-:W-:Y:S01]  /*14120*/  FFMA.FTZ R66, R175, R21.reuse, -R50.reuse ;  /* 0x00000015af427223 */ /* 0x180fe20000010832 */
[-CC-:B------:R-:W-:Y:S01]  /*14130*/  FFMA.FTZ R175, R8, R21.reuse, -R50.reuse ;  /* 0x0000001508af7223 */ /* 0x180fe20000010832 */
[C---:B------:R-:W-:Y:S01]  /*14140*/  FSETP.NEU.FTZ.AND P0, PT, R0.reuse, -INF , PT ;  /* 0xff8000000000780b */ /* 0x040fe20003f1d000 */
[C---:B------:R-:W-:Y:S01]  /*14150*/  FMUL.FTZ R46, R21.reuse, R0 ;  /* 0x00000000152e7220 */ /* 0x040fe20000410000 */
[----:B------:R-:W-:Y:S03]  /*14160*/  FMUL.FTZ R4, R21, R4 ;  /* 0x0000000415047220 */ /* 0x000fe60000410000 */
[----:B------:R-:W-:Y:S01]  /*14170*/  MUFU.EX2 R126, R126 ;  /* 0x0000007e007e7308 */ /* 0x000fe20000000800 */
[----:B------:R-:W-:Y:S01]  /*14180*/  FSEL R5, R0, RZ, P0 ;  /* 0x000000ff00057208 */ /* 0x000fe20000000000 */
[-CC-:B------:R-:W-:Y:S01]  /*14190*/  FFMA.FTZ R60, R17, R21.reuse, -R50.reuse ;  /* 0x00000015113c7223 */ /* 0x180fe20000010832 */
[----:B------:R-:W-:Y:S01]  /*141a0*/  FSEL R46, R46, RZ, P0 ;  /* 0x000000ff2e2e7208 */ /* 0x000fe20000000000 */
[-CC-:B------:R-:W-:Y:S01]  /*141b0*/  FFMA.FTZ R163, R115, R21.reuse, -R50.reuse ;  /* 0x0000001573a37223 */ /* 0x180fe20000010832 */
[-CC-:B------:R-:W-:Y:S01]  /*141c0*/  FFMA.FTZ R115, R79, R21.reuse, -R50.reuse ;  /* 0x000000154f737223 */ /* 0x180fe20000010832 */
[-C--:B------:R-:W-:Y:S01]  /*141d0*/  FFMA.FTZ R79, R31, R21.reuse, -R50 ;  /* 0x000000151f4f7223 */ /* 0x080fe20000010832 */
[----:B------:R-:W-:Y:S03]  /*141e0*/  FADD.FTZ R6, -R5, R148 ;  /* 0x0000009405067221 */ /* 0x000fe60000010100 */
[----:B------:R-:W1:Y:S01]  /*141f0*/  MUFU.EX2 R66, R66 ;  /* 0x0000004200427308 */ /* 0x000e620000000800 */
[-CC-:B------:R-:W-:Y:S01]  /*14200*/  FFMA.FTZ R106, R12, R21.reuse, -R46.reuse ;  /* 0x000000150c6a7223 */ /* 0x180fe2000001082e */
[-CC-:B------:R-:W-:Y:S01]  /*14210*/  FFMA.FTZ R121, R34, R21.reuse, -R46.reuse ;  /* 0x0000001522797223 */ /* 0x180fe2000001082e */
[-CC-:B------:R-:W-:Y:S01]  /*14220*/  FFMA.FTZ R90, R32, R21.reuse, -R46.reuse ;  /* 0x00000015205a7223 */ /* 0x180fe2000001082e */
[-CC-:B------:R-:W-:Y:S01]  /*14230*/  FFMA.FTZ R113, R38, R21.reuse, -R46.reuse ;  /* 0x0000001526717223 */ /* 0x180fe2000001082e */
[----:B------:R-:W-:Y:S01]  /*14240*/  LDSM.16.MT88.4 R32, [R44] ;  /* 0x000000002c20783b */ /* 0x000fe20000004200 */
[-CC-:B------:R-:W-:Y:S01]  /*14250*/  FFMA.FTZ R72, R36, R21.reuse, -R46.reuse ;  /* 0x0000001524487223 */ /* 0x180fe2000001082e */
[-CC-:B------:R-:W-:Y:S03]  /*14260*/  FFMA.FTZ R103, R42, R21.reuse, -R46.reuse ;  /* 0x000000152a677223 */ /* 0x180fe6000001082e */
[----:B------:R-:W2:Y:S01]  /*14270*/  MUFU.EX2 R175, R175 ;  /* 0x000000af00af7308 */ /* 0x000ea20000000800 */
[-CC-:B------:R-:W-:Y:S01]  /*14280*/  FFMA.FTZ R78, R40, R21.reuse, -R46.reuse ;  /* 0x00000015284e7223 */ /* 0x180fe2000001082e */
[-CC-:B------:R-:W-:Y:S01]  /*14290*/  FFMA.FTZ R89, R41, R21.reuse, -R46.reuse ;  /* 0x0000001529597223 */ /* 0x180fe2000001082e */
[-CC-:B------:R-:W-:Y:S01]  /*142a0*/  FFMA.FTZ R173, R169, R21.reuse, -R46.reuse ;  /* 0x00000015a9ad7223 */ /* 0x180fe2000001082e */
[-CC-:B------:R-:W-:Y:S01]  /*142b0*/  FFMA.FTZ R169, R14, R21.reuse, -R46.reuse ;  /* 0x000000150ea97223 */ /* 0x180fe2000001082e */
[----:B------:R-:W-:Y:S01]  /*142c0*/  LDSM.16.MT88.4 R36, [R45+0x5400] ;  /* 0x005400002d24783b */ /* 0x000fe20000004200 */
[-C--:B------:R-:W-:Y:S01]  /*142d0*/  FFMA.FTZ R62, R54, R21.reuse, -R46 ;  /* 0x00000015363e7223 */ /* 0x080fe2000001082e */
[-C--:B------:R-:W-:Y:S03]  /*142e0*/  FFMA.FTZ R54, R13, R21.reuse, -R50 ;  /* 0x000000150d367223 */ /* 0x080fe60000010832 */
[----:B------:R-:W3:Y:S01]  /*142f0*/  MUFU.EX2 R17, R4 ;  /* 0x0000000400117308 */ /* 0x000ee20000000800 */
[-CC-:B------:R-:W-:Y:S01]  /*14300*/  FFMA.FTZ R122, R153, R21.reuse, -R46.reuse ;  /* 0x00000015997a7223 */ /* 0x180fe2000001082e */
[-CC-:B------:R-:W-:Y:S01]  /*14310*/  FFMA.FTZ R131, R30, R21.reuse, -R46.reuse ;  /* 0x000000151e837223 */ /* 0x180fe2000001082e */
[-CC-:B------:R-:W-:Y:S01]  /*14320*/  FFMA.FTZ R84, R28, R21.reuse, -R46.reuse ;  /* 0x000000151c547223 */ /* 0x180fe2000001082e */
[----:B-1----:R-:W-:Y:S01]  /*14330*/  F2FP.BF16.F32.PACK_AB R28, R130, R66 ;  /* 0x00000042821c723e */ /* 0x002fe200000010ff */
[----:B------:R-:W-:Y:S01]  /*14340*/  LDSM.16.MT88.4 R40, [R44+0x400] ;  /* 0x000400002c28783b */ /* 0x000fe20000004200 */
[-CC-:B------:R-:W-:Y:S01]  /*14350*/  FFMA.FTZ R161, R18, R21.reuse, -R46.reuse ;  /* 0x0000001512a17223 */ /* 0x180fe2000001082e */
[--C-:B------:R-:W-:Y:S03]  /*14360*/  FFMA.FTZ R102, R16, R21, -R46.reuse ;  /* 0x0000001510667223 */ /* 0x100fe6000001082e */
[----:B------:R-:W-:Y:S01]  /*14370*/  MUFU.EX2 R173, R173 ;  /* 0x000000ad00ad7308 */ /* 0x000fe20000000800 */
[----:B--2---:R-:W-:Y:S01]  /*14380*/  F2FP.BF16.F32.PACK_AB R30, R126, R175 ;  /* 0x000000af7e1e723e */ /* 0x004fe200000010ff */
[-CC-:B------:R-:W-:Y:S01]  /*14390*/  FFMA.FTZ R68, R164, R21.reuse, -R46.reuse ;  /* 0x00000015a4447223 */ /* 0x180fe2000001082e */
[-CC-:B------:R-:W-:Y:S01]  /*143a0*/  FFMA.FTZ R82, R82, R21.reuse, -R46.reuse ;  /* 0x0000001552527223 */ /* 0x180fe2000001082e */
[-CC-:B------:R-:W-:Y:S01]  /*143b0*/  FFMA.FTZ R111, R111, R21.reuse, -R46.reuse ;  /* 0x000000156f6f7223 */ /* 0x180fe2000001082e */
[-CC-:B------:R-:W-:Y:S01]  /*143c0*/  FFMA.FTZ R129, R129, R21.reuse, -R46.reuse ;  /* 0x0000001581817223 */ /* 0x180fe2000001082e */
[-CC-:B------:R-:W-:Y:S01]  /*143d0*/  FFMA.FTZ R98, R98, R21.reuse, -R46.reuse ;  /* 0x0000001562627223 */ /* 0x180fe2000001082e */
[----:B------:R-:W-:Y:S03]  /*143e0*/  FFMA.FTZ R110, R110, R21, -R46 ;  /* 0x000000156e6e7223 */ /* 0x000fe6000001082e */
[----:B------:R-:W1:Y:S01]  /*143f0*/  MUFU.EX2 R122, R122 ;  /* 0x0000007a007a7308 */ /* 0x000e620000000800 */
[C---:B---3--:R-:W-:Y:S01]  /*14400*/  FMUL.FTZ R16, R17.reuse, R132 ;  /* 0x0000008411107220 */ /* 0x048fe20000410000 */
[C---:B------:R-:W-:Y:S01]  /*14410*/  FMUL.FTZ R4, R17.reuse, R144 ;  /* 0x0000009011047220 */ /* 0x040fe20000410000 */
[C---:B------:R-:W-:Y:S01]  /*14420*/  FMUL.FTZ R5, R17.reuse, R145 ;  /* 0x0000009111057220 */ /* 0x040fe20000410000 */
[C---:B------:R-:W-:Y:S01]  /*14430*/  FFMA.FTZ R183, R17.reuse, R234, R66 ;  /* 0x000000ea11b77223 */ /* 0x040fe20000010042 */
[----:B------:R-:W-:Y:S01]  /*14440*/  FMUL.FTZ R8, R17, R140 ;  /* 0x0000008c11087220 */ /* 0x000fe20000410000 */
[-CC-:B------:R-:W-:Y:S01]  /*14450*/  FFMA.FTZ R140, R203, R21.reuse, -R46.reuse ;  /* 0x00000015cb8c7223 */ /* 0x180fe2000001082e */
[-CC-:B------:R-:W-:Y:S03]  /*14460*/  FFMA.FTZ R193, R193, R21.reuse, -R46.reuse ;  /* 0x00000015c1c17223 */ /* 0x180fe6000001082e */
[----:B------:R-:W-:Y:S01]  /*14470*/  MUFU.EX2 R171, R171 ;  /* 0x000000ab00ab7308 */ /* 0x000fe20000000800 */
[-C--:B------:R-:W-:Y:S01]  /*14480*/  FFMA.FTZ R116, R159, R21.reuse, -R46 ;  /* 0x000000159f747223 */ /* 0x080fe2000001082e */
[-CC-:B------:R-:W-:Y:S01]  /*14490*/  FFMA.FTZ R159, R107, R21.reuse, -R50.reuse ;  /* 0x000000156b9f7223 */ /* 0x180fe20000010832 */
[-CC-:B------:R-:W-:Y:S01]  /*144a0*/  FFMA.FTZ R107, R75, R21.reuse, -R50.reuse ;  /* 0x000000154b6b7223 */ /* 0x180fe20000010832 */
[-C--:B------:R-:W-:Y:S01]  /*144b0*/  FFMA.FTZ R75, R15, R21.reuse, -R50 ;  /* 0x000000150f4b7223 */ /* 0x080fe20000010832 */
[-CC-:B------:R-:W-:Y:S01]  /*144c0*/  FFMA.FTZ R181, R101, R21.reuse, -R46.reuse ;  /* 0x0000001565b57223 */ /* 0x180fe2000001082e */
[----:B------:R-:W2:Y:S01]  /*144d0*/  LDSM.16.MT88.4 R12, [R45+0x5000] ;  /* 0x005000002d0c783b */ /* 0x000ea20000004200 */
[--C-:B------:R-:W-:Y:S03]  /*144e0*/  FFMA.FTZ R128, R155, R21, -R46.reuse ;  /* 0x000000159b807223 */ /* 0x100fe6000001082e */
[----:B------:R-:W-:Y:S01]  /*144f0*/  MUFU.EX2 R169, R169 ;  /* 0x000000a900a97308 */ /* 0x000fe20000000800 */
[----:B-1----:R-:W-:Y:S01]  /*14500*/  F2FP.BF16.F32.PACK_AB R31, R122, R173 ;  /* 0x000000ad7a1f723e */ /* 0x002fe200000010ff */
[----:B------:R-:W-:Y:S01]  /*14510*/  FMUL.FTZ R7, R21, R6 ;  /* 0x0000000615077220 */ /* 0x000fe20000410000 */
[-C--:B------:R-:W-:Y:S01]  /*14520*/  FFMA.FTZ R94, R24, R21.reuse, -R46 ;  /* 0x00000015185e7223 */ /* 0x080fe2000001082e */
[-CC-:B------:R-:W-:Y:S01]  /*14530*/  FFMA.FTZ R101, R71, R21.reuse, -R50.reuse ;  /* 0x0000001547657223 */ /* 0x180fe20000010832 */
[-C--:B------:R-:W-:Y:S01]  /*14540*/  FFMA.FTZ R71, R29, R21.reuse, -R50 ;  /* 0x000000151d477223 */ /* 0x080fe20000010832 */
[-CC-:B------:R-:W-:Y:S01]  /*14550*/  FFMA.FTZ R26, R157, R21.reuse, -R46.reuse ;  /* 0x000000159d1a7223 */ /* 0x180fe2000001082e */
[-CC-:B------:R-:W-:Y:S03]  /*14560*/  FFMA.FTZ R157, R10, R21.reuse, -R46.reuse ;  /* 0x000000150a9d7223 */ /* 0x180fe6000001082e */
[----:B------:R-:W-:Y:S01]  /*14570*/  MUFU.EX2 R181, R181 ;  /* 0x000000b500b57308 */ /* 0x000fe20000000800 */
[----:B------:R-:W-:Y:S01]  /*14580*/  FFMA.FTZ R66, R9, R21, -R46 ;  /* 0x0000001509427223 */ /* 0x000fe2000001082e */
[----:B------:R-:W-:Y:S01]  /*14590*/  FMUL.FTZ R9, R17, R141 ;  /* 0x0000008d11097220 */ /* 0x000fe20000410000 */
[-CC-:B------:R-:W-:Y:S01]  /*145a0*/  FFMA.FTZ R141, R152, R21.reuse, -R50.reuse ;  /* 0x00000015988d7223 */ /* 0x180fe20000010832 */
[-C--:B------:R-:W-:Y:S01]  /*145b0*/  FFMA.FTZ R155, R99, R21.reuse, -R50 ;  /* 0x00000015639b7223 */ /* 0x080fe20000010832 */
[-CC-:B------:R-:W-:Y:S01]  /*145c0*/  FFMA.FTZ R99, R162, R21.reuse, -R46.reuse ;  /* 0x00000015a2637223 */ /* 0x180fe2000001082e */
[-C--:B------:R-:W-:Y:S01]  /*145d0*/  FFMA.FTZ R153, R166, R21.reuse, -R46 ;  /* 0x00000015a6997223 */ /* 0x080fe2000001082e */
[-CC-:B------:R-:W-:Y:S03]  /*145e0*/  FFMA.FTZ R149, R91, R21.reuse, -R50.reuse ;  /* 0x000000155b957223 */ /* 0x180fe60000010832 */
[----:B------:R-:W1:Y:S01]  /*145f0*/  MUFU.EX2 R128, R128 ;  /* 0x0000008000807308 */ /* 0x000e620000000800 */
[-C--:B------:R-:W-:Y:S01]  /*14600*/  FFMA.FTZ R92, R83, R21.reuse, -R50 ;  /* 0x00000015535c7223 */ /* 0x080fe20000010832 */
[-C--:B------:R-:W-:Y:S01]  /*14610*/  FFMA.FTZ R83, R170, R21.reuse, -R46 ;  /* 0x00000015aa537223 */ /* 0x080fe2000001082e */
[-CC-:B------:R-:W-:Y:S01]  /*14620*/  FFMA.FTZ R86, R77, R21.reuse, -R50.reuse ;  /* 0x000000154d567223 */ /* 0x180fe20000010832 */
[-C--:B------:R-:W-:Y:S01]  /*14630*/  FFMA.FTZ R80, R73, R21.reuse, -R50 ;  /* 0x0000001549507223 */ /* 0x080fe20000010832 */
[-CC-:B------:R-:W-:Y:S01]  /*14640*/  FFMA.FTZ R73, R176, R21.reuse, -R46.reuse ;  /* 0x00000015b0497223 */ /* 0x180fe2000001082e */
[-CC-:B------:R-:W-:Y:S01]  /*14650*/  FFMA.FTZ R91, R168, R21.reuse, -R46.reuse ;  /* 0x00000015a85b7223 */ /* 0x180fe2000001082e */
[-CC-:B------:R-:W-:Y:S03]  /*14660*/  FFMA.FTZ R77, R58, R21.reuse, -R46.reuse ;  /* 0x000000153a4d7223 */ /* 0x180fe6000001082e */
[----:B------:R-:W3:Y:S01]  /*14670*/  MUFU.EX2 R24, R7 ;  /* 0x0000000700187308 */ /* 0x000ee20000000800 */
[-CC-:B------:R-:W-:Y:S01]  /*14680*/  FFMA.FTZ R58, R52, R21.reuse, -R46.reuse ;  /* 0x00000015343a7223 */ /* 0x180fe2000001082e */
[-C--:B------:R-:W-:Y:S01]  /*14690*/  FFMA.FTZ R52, R172, R21.reuse, -R46 ;  /* 0x00000015ac347223 */ /* 0x080fe2000001082e */
[-CC-:B------:R-:W-:Y:S01]  /*146a0*/  FFMA.FTZ R100, R100, R21.reuse, -R50.reuse ;  /* 0x0000001564647223 */ /* 0x180fe20000010832 */
[-C--:B------:R-:W-:Y:S01]  /*146b0*/  FFMA.FTZ R112, R112, R21.reuse, -R50 ;  /* 0x0000001570707223 */ /* 0x080fe20000010832 */
[-CC-:B------:R-:W-:Y:S01]  /*146c0*/  FFMA.FTZ R120, R120, R21.reuse, -R46.reuse ;  /* 0x0000001578787223 */ /* 0x180fe2000001082e */
[-C--:B------:R-:W-:Y:S01]  /*146d0*/  FFMA.FTZ R132, R251, R21.reuse, -R46 ;  /* 0x00000015fb847223 */ /* 0x080fe2000001082e */
[--C-:B------:R-:W-:Y:S03]  /*146e0*/  FFMA.FTZ R145, R245, R21, -R50.reuse ;  /* 0x00000015f5917223 */ /* 0x100fe60000010832 */
[----:B------:R-:W4:Y:S01]  /*146f0*/  MUFU.EX2 R116, R116 ;  /* 0x0000007400747308 */ /* 0x000f220000000800 */
[----:B-1----:R-:W-:Y:S01]  /*14700*/  F2FP.BF16.F32.PACK_AB R29, R128, R181 ;  /* 0x000000b5801d723e */ /* 0x002fe200000010ff */
[-C--:B------:R-:W-:Y:S01]  /*14710*/  FFMA.FTZ R195, R195, R21.reuse, -R50 ;  /* 0x00000015c3c37223 */ /* 0x080fe20000010832 */
[-CC-:B------:R-:W-:Y:S01]  /*14720*/  FFMA.FTZ R199, R199, R21.reuse, -R46.reuse ;  /* 0x00000015c7c77223 */ /* 0x180fe2000001082e */
[-C--:B------:R-:W-:Y:S01]  /*14730*/  FFMA.FTZ R144, R191, R21.reuse, -R46 ;  /* 0x00000015bf907223 */ /* 0x080fe2000001082e */
[-C--:B------:R-:W-:Y:S01]  /*14740*/  FFMA.FTZ R187, R187, R21.reuse, -R50 ;  /* 0x00000015bbbb7223 */ /* 0x080fe20000010832 */
[-CC-:B------:R-:W-:Y:S01]  /*14750*/  FFMA.FTZ R148, R185, R21.reuse, -R46.reuse ;  /* 0x00000015b9947223 */ /* 0x180fe2000001082e */
[--C-:B------:R-:W-:Y:S03]  /*14760*/  FFMA.FTZ R177, R177, R21, -R46.reuse ;  /* 0x00000015b1b17223 */ /* 0x100fe6000001082e */
[----:B------:R-:W-:Y:S01]  /*14770*/  MUFU.EX2 R163, R163 ;  /* 0x000000a300a37308 */ /* 0x000fe20000000800 */
[C---:B---3--:R-:W-:Y:S01]  /*14780*/  FMUL.FTZ R18, R24.reuse, R134 ;  /* 0x0000008618127220 */ /* 0x048fe20000410000 */
[C---:B------:R-:W-:Y:S01]  /*14790*/  FMUL.FTZ R19, R24.reuse, R135 ;  /* 0x0000008718137220 */ /* 0x040fe20000410000 */
[C---:B------:R-:W-:Y:S01]  /*147a0*/  FMUL.FTZ R6, R24.reuse, R146 ;  /* 0x0000009218067220 */ /* 0x040fe20000410000 */
[C---:B------:R-:W-:Y:S01]  /*147b0*/  FMUL.FTZ R7, R24.reuse, R147 ;  /* 0x0000009318077220 */ /* 0x040fe20000410000 */
[C---:B------:R-:W-:Y:S01]  /*147c0*/  FMUL.FTZ R10, R24.reuse, R142 ;  /* 0x0000008e180a7220 */ /* 0x040fe20000410000 */
[C---:B------:R-:W-:Y:S01]  /*147d0*/  FMUL.FTZ R11, R24.reuse, R143 ;  /* 0x0000008f180b7220 */ /* 0x040fe20000410000 */
[-C--:B------:R-:W-:Y:S03]  /*147e0*/  FFMA.FTZ R143, R249, R21.reuse, -R46 ;  /* 0x00000015f98f7223 */ /* 0x080fe6000001082e */
[----:B------:R-:W1:Y:S01]  /*147f0*/  MUFU.EX2 R114, R114 ;  /* 0x0000007200727308 */ /* 0x000e620000000800 */
[--C-:B------:R-:W-:Y:S01]  /*14800*/  FFMA.FTZ R142, R201, R21, -R50.reuse ;  /* 0x00000015c98e7223 */ /* 0x100fe20000010832 */
[C---:B------:R-:W-:Y:S01]  /*14810*/  FFMA.FTZ R181, R24.reuse, R241, R181 ;  /* 0x000000f118b57223 */ /* 0x040fe200000100b5 */
[C---:B--2---:R-:W-:Y:S07]  /*14820*/  HMMA.16816.F32.BF16 R4, R28.reuse, R12, R4 ;  /* 0x0000000c1c04723c */ /* 0x044fee0000041804 */
[----:B------:R-:W-:Y:S01]  /*14830*/  MUFU.EX2 R161, R161 ;  /* 0x000000a100a17308 */ /* 0x000fe20000000800 */
[C---:B------:R-:W-:Y:S01]  /*14840*/  FMUL.FTZ R12, R17.reuse, R136 ;  /* 0x00000088110c7220 */ /* 0x040fe20000410000 */
[C---:B------:R-:W-:Y:S01]  /*14850*/  FMUL.FTZ R13, R17.reuse, R137 ;  /* 0x00000089110d7220 */ /* 0x040fe20000410000 */
[C---:B------:R-:W-:Y:S03]  /*14860*/  HMMA.16816.F32.BF16 R8, R28.reuse, R14, R8 ;  /* 0x0000000e1c08723c */ /* 0x040fe60000041808 */
[C---:B------:R-:W-:Y:S01]  /*14870*/  FMUL.FTZ R14, R24.reuse, R138 ;  /* 0x0000008a180e7220 */ /* 0x040fe20000410000 */
[----:B------:R-:W-:Y:S03]  /*14880*/  FMUL.FTZ R15, R24, R139 ;  /* 0x0000008b180f7220 */ /* 0x000fe60000410000 */
[----:B------:R-:W2:Y:S01]  /*14890*/  MUFU.EX2 R26, R26 ;  /* 0x0000001a001a7308 */ /* 0x000ea20000000800 */
[----:B------:R-:W-:Y:S01]  /*148a0*/  FMUL.FTZ R17, R17, R133 ;  /* 0x0000008511117220 */ /* 0x000fe20000410000 */
[----:B------:R-:W-:Y:S01]  /*148b0*/  FADD.FTZ R128, R128, R181 ;  /* 0x000000b580807221 */ /* 0x000fe20000010000 */
[-C--:B------:R-:W-:Y:S01]  /*148c0*/  FFMA.FTZ R137, R156, R21.reuse, -R50 ;  /* 0x000000159c897223 */ /* 0x080fe20000010832 */
[-CC-:B------:R-:W-:Y:S01]  /*148d0*/  FFMA.FTZ R24, R165, R21.reuse, -R46.reuse ;  /* 0x00000015a5187223 */ /* 0x180fe2000001082e */
[-C--:B------:R-:W-:Y:S01]  /*148e0*/  FFMA.FTZ R165, R27, R21.reuse, -R46 ;  /* 0x000000151ba57223 */ /* 0x080fe2000001082e */
[C---:B------:R-:W-:Y:S04]  /*148f0*/  HMMA.16816.F32.BF16 R12, R28.reuse, R32, R12 ;  /* 0x000000201c0c723c */ /* 0x040fe8000004180c */
[----:B------:R-:W-:Y:S01]  /*14900*/  MUFU.EX2 R159, R159 ;  /* 0x0000009f009f7308 */ /* 0x000fe20000000800 */
[----:B------:R-:W-:Y:S01]  /*14910*/  FADD.FTZ R173, R173, R128 ;  /* 0x00000080adad7221 */ /* 0x000fe20000010000 */
[-C--:B------:R-:W-:Y:S01]  /*14920*/  FFMA.FTZ R136, R243, R21.reuse, -R46 ;  /* 0x00000015f3887223 */ /* 0x080fe2000001082e */
[-C--:B------:R-:W-:Y:S01]  /*14930*/  FFMA.FTZ R133, R160, R21.reuse, -R50 ;  /* 0x00000015a0857223 */ /* 0x080fe20000010832 */
[-CC-:B------:R-:W-:Y:S01]  /*14940*/  FFMA.FTZ R135, R158, R21.reuse, -R46.reuse ;  /* 0x000000159e877223 */ /* 0x180fe2000001082e */
[----:B------:R-:W-:Y:S01]  /*14950*/  FFMA.FTZ R139, R154, R21, -R46 ;  /* 0x000000159a8b7223 */ /* 0x000fe2000001082e */
[----:B------:R-:W-:Y:S01]  /*14960*/  HMMA.16816.F32.BF16 R16, R28, R34, R16 ;  /* 0x000000221c10723c */ /* 0x000fe20000041810 */
[----:B------:R-:W3:Y:S03]  /*14970*/  LDSM.16.MT88.4 R32, [R45+0x5800] ;  /* 0x005800002d20783b */ /* 0x000ee60000004200 */
[----:B------:R-:W5:Y:S01]  /*14980*/  MUFU.EX2 R108, R108 ;  /* 0x0000006c006c7308 */ /* 0x000f620000000800 */
[----:B------:R-:W-:Y:S01]  /*14990*/  F2FP.BF16.F32.PACK_AB R28, R118, R171 ;  /* 0x000000ab761c723e */ /* 0x000fe200000010ff */
[----:B------:R-:W-:Y:S01]  /*149a0*/  FFMA.FTZ R134, R247, R21, -R50 ;  /* 0x00000015f7867223 */ /* 0x000fe20000010832 */
[----:B----4-:R-:W-:Y:S01]  /*149b0*/  F2FP.BF16.F32.PACK_AB R29, R116, R169 ;  /* 0x000000a9741d723e */ /* 0x010fe200000010ff */
[----:B------:R-:W-:Y:S01]  /*149c0*/  FFMA.FTZ R147, R207, R21, -R46 ;  /* 0x00000015cf937223 */ /* 0x000fe2000001082e */
[----:B-1----:R-:W-:Y:S01]  /*149d0*/  F2FP.BF16.F32.PACK_AB R30, R114, R163 ;  /* 0x000000a3721e723e */ /* 0x002fe200000010ff */
[--C-:B------:R-:W-:Y:S01]  /*149e0*/  FFMA.FTZ R138, R205, R21, -R50.reuse ;  /* 0x00000015cd8a7223 */ /* 0x100fe20000010832 */
[----:B--2---:R-:W-:Y:S03]  /*149f0*/  F2FP.BF16.F32.PACK_AB R31, R26, R161 ;  /* 0x000000a11a1f723e */ /* 0x004fe600000010ff */
[----:B------:R-:W-:Y:S01]  /*14a00*/  MUFU.EX2 R157, R157 ;  /* 0x0000009d009d7308 */ /* 0x000fe20000000800 */
[-CC-:B------:R-:W-:Y:S01]  /*14a10*/  FFMA.FTZ R146, R189, R21.reuse, -R50.reuse ;  /* 0x00000015bd927223 */ /* 0x180fe20000010832 */
[-CC-:B------:R-:W-:Y:S01]  /*14a20*/  FFMA.FTZ R152, R179, R21.reuse, -R50.reuse ;  /* 0x00000015b3987223 */ /* 0x180fe20000010832 */
[-CC-:B------:R-:W-:Y:S01]  /*14a30*/  FFMA.FTZ R167, R167, R21.reuse, -R50.reuse ;  /* 0x00000015a7a77223 */ /* 0x180fe20000010832 */
[-C--:B------:R-:W-:Y:S01]  /*14a40*/  FFMA.FTZ R97, R97, R21.reuse, -R50 ;  /* 0x0000001561617223 */ /* 0x080fe20000010832 */
[-C--:B------:R-:W-:Y:S01]  /*14a50*/  FFMA.FTZ R87, R87, R21.reuse, -R46 ;  /* 0x0000001557577223 */ /* 0x080fe2000001082e */
[C---:B------:R-:W-:Y:S04]  /*14a60*/  HMMA.16816.F32.BF16 R4, R28.reuse, R36, R4 ;  /* 0x000000241c04723c */ /* 0x040fe80000041804 */
[----:B------:R-:W1:Y:S01]  /*14a70*/  MUFU.EX2 R106, R106 ;  /* 0x0000006a006a7308 */ /* 0x000e620000000800 */
[-C--:B------:R-:W-:Y:S01]  /*14a80*/  FFMA.FTZ R127, R127, R21.reuse, -R50 ;  /* 0x000000157f7f7223 */ /* 0x080fe20000010832 */
[-C--:B------:R-:W-:Y:S01]  /*14a90*/  FFMA.FTZ R95, R95, R21.reuse, -R46 ;  /* 0x000000155f5f7223 */ /* 0x080fe2000001082e */
[-C--:B------:R-:W-:Y:S01]  /*14aa0*/  FFMA.FTZ R69, R69, R21.reuse, -R50 ;  /* 0x0000001545457223 */ /* 0x080fe20000010832 */
[-C--:B------:R-:W-:Y:S01]  /*14ab0*/  FFMA.FTZ R65, R65, R21.reuse, -R46 ;  /* 0x0000001541417223 */ /* 0x080fe2000001082e */
[-C--:B------:R-:W-:Y:S01]  /*14ac0*/  FFMA.FTZ R61, R61, R21.reuse, -R50 ;  /* 0x000000153d3d7223 */ /* 0x080fe20000010832 */
[C---:B------:R-:W-:Y:S01]  /*14ad0*/  HMMA.16816.F32.BF16 R8, R28.reuse, R38, R8 ;  /* 0x000000261c08723c */ /* 0x040fe20000041808 */
[----:B------:R-:W2:Y:S03]  /*14ae0*/  LDSM.16.MT88.4 R36, [R44+0x800] ;  /* 0x000800002c24783b */ /* 0x000ea60000004200 */
[----:B------:R-:W-:Y:S01]  /*14af0*/  MUFU.EX2 R155, R155 ;  /* 0x0000009b009b7308 */ /* 0x000fe20000000800 */
[-C--:B------:R-:W-:Y:S01]  /*14b00*/  FFMA.FTZ R57, R57, R21.reuse, -R46 ;  /* 0x0000001539397223 */ /* 0x080fe2000001082e */
[-C--:B------:R-:W-:Y:S01]  /*14b10*/  FFMA.FTZ R81, R81, R21.reuse, -R50 ;  /* 0x0000001551517223 */ /* 0x080fe20000010832 */
[-CC-:B------:R-:W-:Y:S01]  /*14b20*/  FFMA.FTZ R67, R67, R21.reuse, -R46.reuse ;  /* 0x0000001543437223 */ /* 0x180fe2000001082e */
[-C--:B------:R-:W-:Y:S01]  /*14b30*/  FFMA.FTZ R59, R59, R21.reuse, -R46 ;  /* 0x000000153b3b7223 */ /* 0x080fe2000001082e */
[----:B------:R-:W-:Y:S01]  /*14b40*/  FADD.FTZ R130, R130, R183 ;  /* 0x000000b782827221 */ /* 0x000fe20000010000 */
[C---:B------:R-:W-:Y:S04]  /*14b50*/  HMMA.16816.F32.BF16 R12, R28.reuse, R40, R12 ;  /* 0x000000281c0c723c */ /* 0x040fe8000004180c */
[----:B------:R-:W4:Y:S01]  /*14b60*/  MUFU.EX2 R104, R104 ;  /* 0x0000006800687308 */ /* 0x000f220000000800 */
[----:B------:R-:W-:Y:S01]  /*14b70*/  FADD.FTZ R175, R175, R130 ;  /* 0x00000082afaf7221 */ /* 0x000fe20000010000 */
[----:B------:R-:W-:Y:S01]  /*14b80*/  FFMA.FTZ R51, R51, R21, -R46 ;  /* 0x0000001533337223 */ /* 0x000fe2000001082e */
[C---:B------:R-:W-:Y:S01]  /*14b90*/  ISETP.GT.AND P0, PT, R230.reuse, R223, PT ;  /* 0x000000dfe600720c */ /* 0x040fe20003f04270 */
[----:B------:R-:W-:Y:S02]  /*14ba0*/  VIADD R230, R230, 0xffffffff ;  /* 0xffffffffe6e67836 */ /* 0x000fe40000000000 */
[----:B------:R-:W-:Y:S01]  /*14bb0*/  FADD.FTZ R126, R126, R175 ;  /* 0x000000af7e7e7221 */ /* 0x000fe20000010000 */
[----:B------:R-:W-:Y:S01]  /*14bc0*/  HMMA.16816.F32.BF16 R16, R28, R42, R16 ;  /* 0x0000002a1c10723c */ /* 0x000fe20000041810 */
[----:B------:R-:W2:Y:S02]  /*14bd0*/  LDSM.16.MT88.4 R40, [R45+0x5c00] ;  /* 0x005c00002d28783b */ /* 0x000ea40000004200 */
[----:B------:R-:W-:Y:S01]  /*14be0*/  MUFU.EX2 R153, R153 ;  /* 0x0000009900997308 */ /* 0x000fe20000000800 */
[----:B-----5:R-:W-:Y:S01]  /*14bf0*/  F2FP.BF16.F32.PACK_AB R28, R108, R159 ;  /* 0x0000009f6c1c723e */ /* 0x020fe200000010ff */
[----:B------:R-:W-:Y:S01]  /*14c00*/  FADD.FTZ R171, R171, R126 ;  /* 0x0000007eabab7221 */ /* 0x000fe20000010000 */
[----:B-1----:R-:W-:Y:S01]  /*14c10*/  F2FP.BF16.F32.PACK_AB R29, R106, R157 ;  /* 0x0000009d6a1d723e */ /* 0x002fe200000010ff */
[-C--:B------:R-:W-:Y:S01]  /*14c20*/  FFMA.FTZ R23, R23, R21.reuse, -R46 ;  /* 0x0000001517177223 */ /* 0x080fe2000001082e */
[----:B------:R-:W-:Y:S01]  /*14c30*/  FFMA.FTZ R55, R55, R21, -R50 ;  /* 0x0000001537377223 */ /* 0x000fe20000010832 */
[----:B------:R-:W-:Y:S04]  /*14c40*/  FADD.FTZ R118, R118, R171 ;  /* 0x000000ab76767221 */ /* 0x000fe80000010000 */
[----:B------:R-:W1:Y:S01]  /*14c50*/  MUFU.EX2 R102, R102 ;  /* 0x0000006600667308 */ /* 0x000e620000000800 */
[----:B----4-:R-:W-:Y:S01]  /*14c60*/  F2FP.BF16.F32.PACK_AB R30, R104, R155 ;  /* 0x0000009b681e723e */ /* 0x010fe200000010ff */
[----:B------:R-:W-:Y:S08]  /*14c70*/  FADD.FTZ R163, R163, R118 ;  /* 0x00000076a3a37221 */ /* 0x000ff00000010000 */
[----:B------:R-:W-:Y:S10]  /*14c80*/  MUFU.EX2 R149, R149 ;  /* 0x0000009500957308 */ /* 0x000ff40000000800 */
[----:B------:R-:W4:Y:S01]  /*14c90*/  MUFU.EX2 R96, R96 ;  /* 0x0000006000607308 */ /* 0x000f220000000800 */
[----:B-1----:R-:W-:Y:S09]  /*14ca0*/  F2FP.BF16.F32.PACK_AB R31, R102, R153 ;  /* 0x00000099661f723e */ /* 0x002ff200000010ff */
[----:B------:R-:W-:Y:S01]  /*14cb0*/  MUFU.EX2 R131, R131 ;  /* 0x0000008300837308 */ /* 0x000fe20000000800 */
[C---:B---3--:R-:W-:Y:S09]  /*14cc0*/  HMMA.16816.F32.BF16 R4, R28.reuse, R32, R4 ;  /* 0x000000201c04723c */ /* 0x048ff20000041804 */
[----:B------:R-:W1:Y:S01]  /*14cd0*/  MUFU.EX2 R94, R94 ;  /* 0x0000005e005e7308 */ /* 0x000e620000000800 */
[C---:B------:R-:W-:Y:S01]  /*14ce0*/  HMMA.16816.F32.BF16 R8, R28.reuse, R34, R8 ;  /* 0x000000221c08723c */ /* 0x040fe20000041808 */
[----:B------:R-:W3:Y:S08]  /*14cf0*/  LDSM.16.MT88.4 R32, [R44+0xc00] ;  /* 0x000c00002c20783b */ /* 0x000ef00000004200 */
[----:B------:R-:W-:Y:S01]  /*14d00*/  MUFU.EX2 R123, R123 ;  /* 0x0000007b007b7308 */ /* 0x000fe20000000800 */
[C---:B--2---:R-:W-:Y:S09]  /*14d10*/  HMMA.16816.F32.BF16 R12, R28.reuse, R36, R12 ;  /* 0x000000241c0c723c */ /* 0x044ff2000004180c */
[----:B------:R-:W2:Y:S01]  /*14d20*/  MUFU.EX2 R92, R92 ;  /* 0x0000005c005c7308 */ /* 0x000ea20000000800 */
[----:B------:R-:W-:Y:S01]  /*14d30*/  HMMA.16816.F32.BF16 R16, R28, R38, R16 ;  /* 0x000000261c10723c */ /* 0x000fe20000041810 */
[----:B------:R-:W5:Y:S02]  /*14d40*/  LDSM.16.MT88.4 R36, [R45+0x6000] ;  /* 0x006000002d24783b */ /* 0x000f640000004200 */
[----:B----4-:R-:W-:Y:S02]  /*14d50*/  F2FP.BF16.F32.PACK_AB R28, R96, R149 ;  /* 0x00000095601c723e */ /* 0x010fe400000010ff */
[----:B-1----:R-:W-:Y:S04]  /*14d60*/  F2FP.BF16.F32.PACK_AB R29, R94, R131 ;  /* 0x000000835e1d723e */ /* 0x002fe800000010ff */
[----:B------:R-:W-:Y:S10]  /*14d70*/  MUFU.EX2 R121, R121 ;  /* 0x0000007900797308 */ /* 0x000ff40000000800 */
        /* <DEDUP_REMOVED lines=38> */
[----:B------:R-:W2:Y:S10]  /*14fe0*/  MUFU.EX2 R85, R85 ;  /* 0x0000005500557308 */ /* 0x000eb40000000800 */
[----:B------:R-:W-:Y:S01]  /*14ff0*/  MUFU.EX2 R83, R83 ;  /* 0x0000005300537308 */ /* 0x000fe20000000800 */
[----:B-1----:R-:W-:Y:S09]  /*15000*/  F2FP.BF16.F32.PACK_AB R31, R68, R91 ;  /* 0x0000005b441f723e */ /* 0x002ff200000010ff */
[----:B------:R-:W1:Y:S01]  /*15010*/  MUFU.EX2 R62, R62 ;  /* 0x0000003e003e7308 */ /* 0x000e620000000800 */
[C---:B------:R-:W-:Y:S09]  /*15020*/  HMMA.16816.F32.BF16 R4, R28.reuse, R32, R4 ;  /* 0x000000201c04723c */ /* 0x040ff20000041804 */
[----:B------:R-:W-:Y:S01]  /*15030*/  MUFU.EX2 R79, R79 ;  /* 0x0000004f004f7308 */ /* 0x000fe20000000800 */
[C---:B------:R-:W-:Y:S01]  /*15040*/  HMMA.16816.F32.BF16 R8, R28.reuse, R34, R8 ;  /* 0x000000221c08723c */ /* 0x040fe20000041808 */
[----:B------:R-:W4:Y:S08]  /*15050*/  LDSM.16.MT88.4 R32, [R44+0x1800] ;  /* 0x001800002c20783b */ /* 0x000f300000004200 */
[----:B------:R-:W5:Y:S01]  /*15060*/  MUFU.EX2 R60, R60 ;  /* 0x0000003c003c7308 */ /* 0x000f620000000800 */
[C---:B---3--:R-:W-:Y:S09]  /*15070*/  HMMA.16816.F32.BF16 R12, R28.reuse, R36, R12 ;  /* 0x000000241c0c723c */ /* 0x048ff2000004180c */
[----:B------:R-:W-:Y:S01]  /*15080*/  MUFU.EX2 R77, R77 ;  /* 0x0000004d004d7308 */ /* 0x000fe20000000800 */
[----:B------:R-:W-:Y:S01]  /*15090*/  HMMA.16816.F32.BF16 R16, R28, R38, R16 ;  /* 0x000000261c10723c */ /* 0x000fe20000041810 */
[----:B------:R-:W3:Y:S02]  /*150a0*/  LDSM.16.MT88.4 R36, [R45+0x6c00] ;  /* 0x006c00002d24783b */ /* 0x000ee40000004200 */
[----:B--2---:R-:W-:Y:S02]  /*150b0*/  F2FP.BF16.F32.PACK_AB R28, R64, R85 ;  /* 0x00000055401c723e */ /* 0x004fe400000010ff */
[----:B-1----:R-:W-:Y:S04]  /*150c0*/  F2FP.BF16.F32.PACK_AB R29, R62, R83 ;  /* 0x000000533e1d723e */ /* 0x002fe800000010ff */
[----:B------:R-:W1:Y:S01]  /*150d0*/  MUFU.EX2 R58, R58 ;  /* 0x0000003a003a7308 */ /* 0x000e620000000800 */
[----:B-----5:R-:W-:Y:S09]  /*150e0*/  F2FP.BF16.F32.PACK_AB R30, R60, R79 ;  /* 0x0000004f3c1e723e */ /* 0x020ff200000010ff */
[----:B------:R-:W-:Y:S10]  /*150f0*/  MUFU.EX2 R75, R75 ;  /* 0x0000004b004b7308 */ /* 0x000ff40000000800 */
        /* <DEDUP_REMOVED lines=21> */
[C---:B---3--:R-:W-:Y:S09]  /*15250*/  HMMA.16816.F32.BF16 R4, R28.reuse, R36, R4 ;  /* 0x000000241c04723c */ /* 0x048ff20000041804 */
        /* <DEDUP_REMOVED lines=14> */
[----:B------:R-:W-:Y:S01]  /*15340*/  MUFU.EX2 R133, R133 ;  /* 0x0000008500857308 */ /* 0x000fe20000000800 */
[----:B-1----:R-:W-:Y:S09]  /*15350*/  F2FP.BF16.F32.PACK_AB R31, R98, R129 ;  /* 0x00000081621f723e */ /* 0x002ff200000010ff */
[----:B------:R-:W-:Y:S01]  /*15360*/  MUFU.EX2 R110, R110 ;  /* 0x0000006e006e7308 */ /* 0x000fe20000000800 */
[C---:B------:R-:W-:Y:S03]  /*15370*/  HMMA.16816.F32.BF16 R4, R28.reuse, R32, R4 ;  /* 0x000000201c04723c */ /* 0x040fe60000041804 */
[----:B------:R-:W-:Y:S06]  /*15380*/  FADD.FTZ R32, R122, R173 ;  /* 0x000000ad7a207221 */ /* 0x000fec0000010000 */
[----:B------:R-:W1:Y:S01]  /*15390*/  MUFU.EX2 R135, R135 ;  /* 0x0000008700877308 */ /* 0x000e620000000800 */
[----:B------:R-:W-:Y:S01]  /*153a0*/  FADD.FTZ R169, R169, R32 ;  /* 0x00000020a9a97221 */ /* 0x000fe20000010000 */
[C---:B------:R-:W-:Y:S01]  /*153b0*/  HMMA.16816.F32.BF16 R8, R28.reuse, R34, R8 ;  /* 0x000000221c08723c */ /* 0x040fe20000041808 */
[----:B------:R-:W2:Y:S02]  /*153c0*/  LDSM.16.MT88.4 R32, [R44+0x2400] ;  /* 0x002400002c20783b */ /* 0x000ea40000004200 */
[----:B------:R-:W-:Y:S05]  /*153d0*/  FADD.FTZ R116, R116, R169 ;  /* 0x000000a974747221 */ /* 0x000fea0000010000 */
[----:B------:R-:W-:Y:S01]  /*153e0*/  MUFU.EX2 R112, R112 ;  /* 0x0000007000707308 */ /* 0x000fe20000000800 */
[----:B------:R-:W-:Y:S01]  /*153f0*/  FADD.FTZ R161, R161, R116 ;  /* 0x00000074a1a17221 */ /* 0x000fe20000010000 */
[C---:B---3--:R-:W-:Y:S03]  /*15400*/  HMMA.16816.F32.BF16 R12, R28.reuse, R36, R12 ;  /* 0x000000241c0c723c */ /* 0x048fe6000004180c */
[-C--:B------:R-:W-:Y:S01]  /*15410*/  FFMA.FTZ R37, R25, R21.reuse, -R50 ;  /* 0x0000001519257223 */ /* 0x080fe20000010832 */
[----:B------:R-:W-:Y:S01]  /*15420*/  FADD.FTZ R36, R114, R163 ;  /* 0x000000a372247221 */ /* 0x000fe20000010000 */
[----:B------:R-:W-:Y:S03]  /*15430*/  FADD.FTZ R116, R26, R161 ;  /* 0x000000a11a747221 */ /* 0x000fe60000010000 */
[----:B------:R-:W3:Y:S01]  /*15440*/  MUFU.EX2 R137, R137 ;  /* 0x0000008900897308 */ /* 0x000ee20000000800 */
[----:B-1----:R-:W-:Y:S01]  /*15450*/  F2FP.BF16.F32.PACK_AB R25, R135, R110 ;  /* 0x0000006e8719723e */ /* 0x002fe200000010ff */
[----:B------:R-:W-:Y:S01]  /*15460*/  HMMA.16816.F32.BF16 R16, R28, R38, R16 ;  /* 0x000000261c10723c */ /* 0x000fe20000041810 */
[----:B------:R-:W1:Y:S02]  /*15470*/  LDSM.16.MT88.4 R28, [R45+0x7800] ;  /* 0x007800002d1c783b */ /* 0x000e640000004200 */
[----:B------:R-:W-:Y:S01]  /*15480*/  FADD.FTZ R159, R159, R36 ;  /* 0x000000249f9f7221 */ /* 0x000fe20000010000 */
[----:B------:R-:W-:Y:S04]  /*15490*/  FADD.FTZ R157, R157, R116 ;  /* 0x000000749d9d7221 */ /* 0x000fe80000010000 */
[----:B------:R-:W-:Y:S01]  /*154a0*/  MUFU.EX2 R120, R120 ;  /* 0x0000007800787308 */ /* 0x000fe20000000800 */
[----:B------:R-:W-:Y:S01]  /*154b0*/  FADD.FTZ R108, R108, R159 ;  /* 0x0000009f6c6c7221 */ /* 0x000fe20000010000 */
[----:B------:R-:W-:Y:S03]  /*154c0*/  FADD.FTZ R106, R106, R157 ;  /* 0x0000009d6a6a7221 */ /* 0x000fe60000010000 */
[----:B------:R-:W-:Y:S01]  /*154d0*/  FADD.FTZ R155, R155, R108 ;  /* 0x0000006c9b9b7221 */ /* 0x000fe20000010000 */
[----:B------:R-:W-:Y:S04]  /*154e0*/  FADD.FTZ R153, R153, R106 ;  /* 0x0000006a99997221 */ /* 0x000fe80000010000 */
[----:B------:R-:W4:Y:S01]  /*154f0*/  MUFU.EX2 R139, R139 ;  /* 0x0000008b008b7308 */ /* 0x000f220000000800 */
[----:B---3--:R-:W-:Y:S01]  /*15500*/  F2FP.BF16.F32.PACK_AB R26, R137, R112 ;  /* 0x00000070891a723e */ /* 0x008fe200000010ff */
[----:B------:R-:W-:Y:S01]  /*15510*/  FADD.FTZ R102, R102, R153 ;  /* 0x0000009966667221 */ /* 0x000fe20000010000 */
[----:B------:R-:W-:Y:S03]  /*15520*/  FADD.FTZ R104, R104, R155 ;  /* 0x0000009b68687221 */ /* 0x000fe60000010000 */
[----:B------:R-:W-:Y:S01]  /*15530*/  FADD.FTZ R131, R131, R102 ;  /* 0x0000006683837221 */ /* 0x000fe20000010000 */
[----:B------:R-:W-:Y:S03]  /*15540*/  FADD.FTZ R149, R149, R104 ;  /* 0x0000006895957221 */ /* 0x000fe60000010000 */
[----:B------:R3:W-:Y:S01]  /*15550*/  MUFU.EX2 R122, R24 ;  /* 0x00000018007a7308 */ /* 0x0007e20000000800 */
[----:B------:R-:W-:Y:S01]  /*15560*/  FADD.FTZ R94, R94, R131 ;  /* 0x000000835e5e7221 */ /* 0x000fe20000010000 */
[----:B------:R-:W-:Y:S01]  /*15570*/  FADD.FTZ R96, R96, R149 ;  /* 0x0000009560607221 */ /* 0x000fe20000010000 */
[----:B------:R-:W-:Y:S02]  /*15580*/  IMAD.MOV.U32 R149, RZ, RZ, R20 ;  /* 0x000000ffff957224 */ /* 0x000fe400078e0014 */
[----:B------:R-:W-:Y:S01]  /*15590*/  FADD.FTZ R121, R121, R94 ;  /* 0x0000005e79797221 */ /* 0x000fe20000010000 */
[----:B------:R-:W-:Y:S04]  /*155a0*/  FADD.FTZ R123, R123, R96 ;  /* 0x000000607b7b7221 */ /* 0x000fe80000010000 */
[----:B------:R5:W-:Y:S01]  /*155b0*/  MUFU.EX2 R114, R37 ;  /* 0x0000002500727308 */ /* 0x000be20000000800 */
[----:B----4-:R-:W-:Y:S01]  /*155c0*/  F2FP.BF16.F32.PACK_AB R27, R139, R120 ;  /* 0x000000788b1b723e */ /* 0x010fe200000010ff */
[----:B------:R-:W-:Y:S01]  /*155d0*/  FADD.FTZ R90, R90, R121 ;  /* 0x000000795a5a7221 */ /* 0x000fe20000010000 */
[----:B------:R-:W-:Y:S03]  /*155e0*/  FADD.FTZ R92, R92, R123 ;  /* 0x0000007b5c5c7221 */ /* 0x000fe60000010000 */
[----:B------:R-:W-:Y:S01]  /*155f0*/  FADD.FTZ R113, R113, R90 ;  /* 0x0000005a71717221 */ /* 0x000fe20000010000 */
[----:B------:R-:W-:Y:S03]  /*15600*/  FADD.FTZ R115, R115, R92 ;  /* 0x0000005c73737221 */ /* 0x000fe60000010000 */
[----:B------:R-:W-:Y:S01]  /*15610*/  MUFU.EX2 R141, R141 ;  /* 0x0000008d008d7308 */ /* 0x000fe20000000800 */
[----:B---3--:R-:W-:Y:S01]  /*15620*/  F2FP.BF16.F32.PACK_AB R24, R133, R100 ;  /* 0x000000648518723e */ /* 0x008fe200000010ff */
[----:B------:R-:W-:Y:S01]  /*15630*/  FADD.FTZ R84, R84, R113 ;  /* 0x0000007154547221 */ /* 0x000fe20000010000 */
[----:B------:R-:W-:Y:S03]  /*15640*/  FADD.FTZ R86, R86, R115 ;  /* 0x0000007356567221 */ /* 0x000fe60000010000 */
[----:B------:R-:W-:Y:S01]  /*15650*/  FADD.FTZ R103, R103, R84 ;  /* 0x0000005467677221 */ /* 0x000fe20000010000 */
[----:B------:R-:W-:Y:S03]  /*15660*/  FADD.FTZ R107, R107, R86 ;  /* 0x000000566b6b7221 */ /* 0x000fe60000010000 */
[----:B------:R-:W3:Y:S01]  /*15670*/  MUFU.EX2 R124, R124 ;  /* 0x0000007c007c7308 */ /* 0x000ee20000000800 */
[----:B-----5:R-:W4:Y:S01]  /*15680*/  LDSM.16.MT88.4 R36, [R44+0x2800] ;  /* 0x002800002c24783b */ /* 0x020f220000004200 */
[C---:B------:R-:W-:Y:S05]  /*15690*/  HMMA.16816.F32.BF16 R4, R24.reuse, R40, R4 ;  /* 0x000000281804723c */ /* 0x040fea0000041804 */
[-CC-:B------:R-:W-:Y:S03]  /*156a0*/  FFMA.FTZ R40, R125, R21.reuse, -R46.reuse ;  /* 0x000000157d287223 */ /* 0x180fe6000001082e */
[----:B------:R-:W-:Y:S01]  /*156b0*/  MUFU.EX2 R132, R132 ;  /* 0x0000008400847308 */ /* 0x000fe20000000800 */
[----:B------:R-:W-:Y:S01]  /*156c0*/  FADD.FTZ R80, R80, R107 ;  /* 0x0000006b50507221 */ /* 0x000fe20000010000 */
[C---:B------:R-:W-:Y:S03]  /*156d0*/  HMMA.16816.F32.BF16 R8, R24.reuse, R42, R8 ;  /* 0x0000002a1808723c */ /* 0x040fe60000041808 */
[-C--:B------:R-:W-:Y:S01]  /*156e0*/  FFMA.FTZ R43, R117, R21.reuse, -R46 ;  /* 0x00000015752b7223 */ /* 0x080fe2000001082e */
[----:B------:R-:W-:Y:S01]  /*156f0*/  FFMA.FTZ R42, R109, R21, -R50 ;  /* 0x000000156d2a7223 */ /* 0x000fe20000010832 */
[----:B------:R-:W-:Y:S03]  /*15700*/  FADD.FTZ R101, R101, R80 ;  /* 0x0000005065657221 */ /* 0x000fe60000010000 */
[----:B------:R-:W5:Y:S01]  /*15710*/  MUFU.EX2 R143, R143 ;  /* 0x0000008f008f7308 */ /* 0x000f620000000800 */
[C---:B--2---:R-:W-:Y:S03]  /*15720*/  HMMA.16816.F32.BF16 R12, R24.reuse, R32, R12 ;  /* 0x00000020180c723c */ /* 0x044fe6000004180c */
[----:B------:R-:W-:Y:S06]  /*15730*/  FADD.FTZ R76, R76, R101 ;  /* 0x000000654c4c7221 */ /* 0x000fec0000010000 */
[----:B------:R-:W-:Y:S01]  /*15740*/  MUFU.EX2 R134, R134 ;  /* 0x0000008600867308 */ /* 0x000fe20000000800 */
[----:B------:R-:W-:Y:S01]  /*15750*/  FADD.FTZ R93, R93, R76 ;  /* 0x0000004c5d5d7221 */ /* 0x000fe20000010000 */
[----:B------:R-:W-:Y:S01]  /*15760*/  HMMA.16816.F32.BF16 R16, R24, R34, R16 ;  /* 0x000000221810723c */ /* 0x000fe20000041810 */
[----:B------:R-:W2:Y:S02]  /*15770*/  LDSM.16.MT88.4 R32, [R45+0x7c00] ;  /* 0x007c00002d20783b */ /* 0x000ea40000004200 */
[----:B---3--:R-:W-:Y:S01]  /*15780*/  F2FP.BF16.F32.PACK_AB R24, R124, R141 ;  /* 0x0000008d7c18723e */ /* 0x008fe200000010ff */
[----:B------:R-:W-:Y:S04]  /*15790*/  FADD.FTZ R70, R70, R93 ;  /* 0x0000005d46467221 */ /* 0x000fe80000010000 */
[----:B------:R-:W3:Y:S01]  /*157a0*/  MUFU.EX2 R145, R145 ;  /* 0x0000009100917308 */ /* 0x000ee20000000800 */
[----:B-----5:R-:W-:Y:S01]  /*157b0*/  F2FP.BF16.F32.PACK_AB R25, R143, R132 ;  /* 0x000000848f19723e */ /* 0x020fe200000010ff */
[----:B------:R-:W-:Y:S04]  /*157c0*/  FADD.FTZ R85, R85, R70 ;  /* 0x0000004655557221 */ /* 0x000fe80000010000 */
[----:B------:R-:W-:Y:S04]  /*157d0*/  FADD.FTZ R64, R64, R85 ;  /* 0x0000005540407221 */ /* 0x000fe80000010000 */
[----:B------:R-:W-:Y:S01]  /*157e0*/  MUFU.EX2 R136, R136 ;  /* 0x0000008800887308 */ /* 0x000fe20000000800 */
[----:B------:R-:W-:Y:S04]  /*157f0*/  FADD.FTZ R79, R79, R64 ;  /* 0x000000404f4f7221 */ /* 0x000fe80000010000 */
[----:B------:R-:W-:Y:S05]  /*15800*/  FADD.FTZ R60, R60, R79 ;  /* 0x0000004f3c3c7221 */ /* 0x000fea0000010000 */
[----:B------:R-:W5:Y:S01]  /*15810*/  MUFU.EX2 R147, R147 ;  /* 0x0000009300937308 */ /* 0x000f620000000800 */
[----:B---3--:R-:W-:Y:S01]  /*15820*/  F2FP.BF16.F32.PACK_AB R26, R145, R134 ;  /* 0x00000086911a723e */ /* 0x008fe200000010ff */
[----:B------:R-:W-:Y:S01]  /*15830*/  FADD.FTZ R75, R75, R60 ;  /* 0x0000003c4b4b7221 */ /* 0x000fe20000010000 */
[-CC-:B------:R-:W-:Y:S01]  /*15840*/  FFMA.FTZ R60, R49, R21.reuse, -R46.reuse ;  /* 0x00000015313c7223 */ /* 0x180fe2000001082e */
[----:B------:R-:W-:Y:S02]  /*15850*/  FFMA.FTZ R46, R22, R21, -R46 ;  /* 0x00000015162e7223 */ /* 0x000fe4000001082e */
[----:B------:R-:W-:Y:S04]  /*15860*/  FADD.FTZ R54, R54, R75 ;  /* 0x0000004b36367221 */ /* 0x000fe80000010000 */
[----:B------:R-:W-:Y:S10]  /*15870*/  MUFU.EX2 R138, R138 ;  /* 0x0000008a008a7308 */ /* 0x000ff40000000800 */
[----:B------:R-:W3:Y:S01]  /*15880*/  MUFU.EX2 R195, R195 ;  /* 0x000000c300c37308 */ /* 0x000ee20000000800 */
[----:B-----5:R-:W-:Y:S09]  /*15890*/  F2FP.BF16.F32.PACK_AB R27, R147, R136 ;  /* 0x00000088931b723e */ /* 0x020ff200000010ff */
[----:B------:R-:W-:Y:S01]  /*158a0*/  MUFU.EX2 R199, R199 ;  /* 0x000000c700c77308 */ /* 0x000fe20000000800 */
[C---:B-1----:R-:W-:Y:S03]  /*158b0*/  HMMA.16816.F32.BF16 R4, R24.reuse, R28, R4 ;  /* 0x0000001c1804723c */ /* 0x042fe60000041804 */
[----:B------:R-:W-:Y:S06]  /*158c0*/  FADD.FTZ R28, R78, R103 ;  /* 0x000000674e1c7221 */ /* 0x000fec0000010000 */
[----:B------:R-:W1:Y:S01]  /*158d0*/  MUFU.EX2 R140, R140 ;  /* 0x0000008c008c7308 */ /* 0x000e620000000800 */
[----:B------:R-:W-:Y:S01]  /*158e0*/  FADD.FTZ R99, R99, R28 ;  /* 0x0000001c63637221 */ /* 0x000fe20000010000 */
[C---:B------:R-:W-:Y:S01]  /*158f0*/  HMMA.16816.F32.BF16 R8, R24.reuse, R30, R8 ;  /* 0x0000001e1808723c */ /* 0x040fe20000041808 */
[----:B------:R-:W5:Y:S02]  /*15900*/  LDSM.16.MT88.4 R28, [R44+0x2c00] ;  /* 0x002c00002c1c783b */ /* 0x000f640000004200 */
        /* <DEDUP_REMOVED lines=9> */
[----:B---3--:R-:W-:Y:S01]  /*159a0*/  F2FP.BF16.F32.PACK_AB R24, R195, R138 ;  /* 0x0000008ac318723e */ /* 0x008fe200000010ff */
[----:B------:R-:W-:Y:S01]  /*159b0*/  FADD.FTZ R62, R62, R83 ;  /* 0x000000533e3e7221 */ /* 0x000fe20000010000 */
[----:B-1----:R-:W-:Y:S03]  /*159c0*/  F2FP.BF16.F32.PACK_AB R25, R140, R199 ;  /* 0x000000c78c19723e */ /* 0x002fe600000010ff */
[----:B------:R-:W-:Y:S01]  /*159d0*/  MUFU.EX2 R193, R193 ;  /* 0x000000c100c17308 */ /* 0x000fe20000000800 */
[----:B------:R-:W-:Y:S09]  /*159e0*/  FADD.FTZ R77, R77, R62 ;  /* 0x0000003e4d4d7221 */ /* 0x000ff20000010000 */
[----:B------:R-:W1:Y:S01]  /*159f0*/  MUFU.EX2 R144, R144 ;  /* 0x0000009000907308 */ /* 0x000e620000000800 */
[----:B----4-:R-:W-:Y:S09]  /*15a00*/  F2FP.BF16.F32.PACK_AB R26, R197, R142 ;  /* 0x0000008ec51a723e */ /* 0x010ff200000010ff */
        /* <DEDUP_REMOVED lines=8> */
[C---:B------:R-:W-:Y:S01]  /*15a90*/  HMMA.16816.F32.BF16 R8, R24.reuse, R34, R8 ;  /* 0x000000221808723c */ /* 0x040fe20000041808 */
[----:B------:R-:W2:Y:S02]  /*15aa0*/  LDSM.16.MT88.4 R32, [R44+0x3000] ;  /* 0x003000002c20783b */ /* 0x000ea40000004200 */
[----:B------:R-:W-:Y:S01]  /*15ab0*/  FADD.FTZ R73, R52, R73 ;  /* 0x0000004934497221 */ /* 0x000fe20000010000 */
[-C--:B------:R-:W-:Y:S04]  /*15ac0*/  FFMA.FTZ R52, R63, R21.reuse, -R50 ;  /* 0x000000153f347223 */ /* 0x080fe80000010832 */
[----:B------:R-:W-:Y:S01]  /*15ad0*/  MUFU.EX2 R152, R152 ;  /* 0x0000009800987308 */ /* 0x000fe20000000800 */
[----:B------:R-:W-:Y:S01]  /*15ae0*/  FADD.FTZ R66, R66, R73 ;  /* 0x0000004942427221 */ /* 0x000fe20000010000 */
[C---:B-----5:R-:W-:Y:S03]  /*15af0*/  HMMA.16816.F32.BF16 R12, R24.reuse, R28, R12 ;  /* 0x0000001c180c723c */ /* 0x060fe6000004180c */
[----:B------:R-:W-:Y:S01]  /*15b00*/  FADD.FTZ R29, R71, R54 ;  /* 0x00000036471d7221 */ /* 0x000fe20000010000 */
[----:B------:R-:W-:Y:S04]  /*15b10*/  FADD.FTZ R89, R89, R66 ;  /* 0x0000004259597221 */ /* 0x000fe80000010000 */
[----:B------:R-:W4:Y:S01]  /*15b20*/  MUFU.EX2 R167, R167 ;  /* 0x000000a700a77308 */ /* 0x000f220000000800 */
[----:B------:R-:W-:Y:S01]  /*15b30*/  FADD.FTZ R29, R56, R29 ;  /* 0x0000001d381d7221 */ /* 0x000fe20000010000 */
[----:B------:R-:W-:Y:S03]  /*15b40*/  HMMA.16816.F32.BF16 R16, R24, R30, R16 ;  /* 0x0000001e1810723c */ /* 0x000fe60000041810 */
[----:B------:R-:W-:Y:S01]  /*15b50*/  FADD.FTZ R74, R74, R29 ;  /* 0x0000001d4a4a7221 */ /* 0x000fe20000010000 */
[----:B---3--:R-:W-:Y:S01]  /*15b60*/  F2FP.BF16.F32.PACK_AB R24, R187, R146 ;  /* 0x00000092bb18723e */ /* 0x008fe200000010ff */
[----:B------:R-:W3:Y:S03]  /*15b70*/  LDSM.16.MT88.4 R28, [R45+0x8400] ;  /* 0x008400002d1c783b */ /* 0x000ee60000004200 */
[----:B------:R-:W5:Y:S01]  /*15b80*/  MUFU.EX2 R165, R165 ;  /* 0x000000a500a57308 */ /* 0x000f620000000800 */
        /* <DEDUP_REMOVED lines=10> */
[----:B-----5:R-:W-:Y:S01]  /*15c30*/  F2FP.BF16.F32.PACK_AB R27, R165, R122 ;  /* 0x0000007aa51b723e */ /* 0x020fe200000010ff */
[----:B------:R-:W-:Y:S04]  /*15c40*/  FADD.FTZ R100, R100, R119 ;  /* 0x0000007764647221 */ /* 0x000fe80000010000 */
[----:B------:R-:W-:Y:S04]  /*15c50*/  FADD.FTZ R133, R133, R100 ;  /* 0x0000006485857221 */ /* 0x000fe80000010000 */
[----:B------:R-:W4:Y:S01]  /*15c60*/  MUFU.EX2 R43, R43 ;  /* 0x0000002b002b7308 */ /* 0x000f220000000800 */
[C---:B------:R-:W-:Y:S03]  /*15c70*/  HMMA.16816.F32.BF16 R4, R24.reuse, R36, R4 ;  /* 0x000000241804723c */ /* 0x040fe60000041804 */
[----:B------:R-:W-:Y:S06]  /*15c80*/  FADD.FTZ R37, R129, R54 ;  /* 0x0000003681257221 */ /* 0x000fec0000010000 */
[----:B------:R-:W-:Y:S01]  /*15c90*/  MUFU.EX2 R42, R42 ;  /* 0x0000002a002a7308 */ /* 0x000fe20000000800 */
[----:B------:R-:W-:Y:S01]  /*15ca0*/  FADD.FTZ R37, R98, R37 ;  /* 0x0000002562257221 */ /* 0x000fe20000010000 */
[C---:B------:R-:W-:Y:S03]  /*15cb0*/  HMMA.16816.F32.BF16 R8, R24.reuse, R38, R8 ;  /* 0x000000261808723c */ /* 0x040fe60000041808 */
[----:B------:R-:W-:Y:S02]  /*15cc0*/  FADD.FTZ R110, R110, R37 ;  /* 0x000000256e6e7221 */ /* 0x000fe40000010000 */
[----:B------:R-:W5:Y:S03]  /*15cd0*/  LDSM.16.MT88.4 R36, [R44+0x3400] ;  /* 0x003400002c24783b */ /* 0x000f660000004200 */
[----:B------:R-:W3:Y:S01]  /*15ce0*/  MUFU.EX2 R97, R97 ;  /* 0x0000006100617308 */ /* 0x000ee20000000800 */
[----:B------:R-:W-:Y:S01]  /*15cf0*/  FADD.FTZ R135, R135, R110 ;  /* 0x0000006e87877221 */ /* 0x000fe20000010000 */
[C---:B--2---:R-:W-:Y:S03]  /*15d00*/  HMMA.16816.F32.BF16 R12, R24.reuse, R32, R12 ;  /* 0x00000020180c723c */ /* 0x044fe6000004180c */
[----:B------:R-:W-:Y:S01]  /*15d10*/  FADD.FTZ R32, R112, R133 ;  /* 0x0000008570207221 */ /* 0x000fe20000010000 */
[----:B------:R-:W-:Y:S04]  /*15d20*/  FADD.FTZ R120, R120, R135 ;  /* 0x0000008778787221 */ /* 0x000fe80000010000 */
[----:B------:R-:W-:Y:S01]  /*15d30*/  MUFU.EX2 R78, R95 ;  /* 0x0000005f004e7308 */ /* 0x000fe20000000800 */
[----:B------:R-:W-:Y:S01]  /*15d40*/  FADD.FTZ R32, R137, R32 ;  /* 0x0000002089207221 */ /* 0x000fe20000010000 */
[----:B------:R-:W-:Y:S03]  /*15d50*/  HMMA.16816.F32.BF16 R16, R24, R34, R16 ;  /* 0x000000221810723c */ /* 0x000fe60000041810 */
[----:B------:R-:W-:Y:S01]  /*15d60*/  FADD.FTZ R53, R141, R32 ;  /* 0x000000208d357221 */ /* 0x000fe20000010000 */
[----:B-1----:R-:W-:Y:S01]  /*15d70*/  F2FP.BF16.F32.PACK_AB R24, R41, R114 ;  /* 0x000000722918723e */ /* 0x002fe200000010ff */
[----:B------:R-:W1:Y:S03]  /*15d80*/  LDSM.16.MT88.4 R32, [R45+0x8800] ;  /* 0x008800002d20783b */ /* 0x000e660000004200 */
[----:B------:R-:W2:Y:S01]  /*15d90*/  MUFU.EX2 R87, R87 ;  /* 0x0000005700577308 */ /* 0x000ea20000000800 */
[----:B----4-:R-:W-:Y:S01]  /*15da0*/  F2FP.BF16.F32.PACK_AB R25, R43, R40 ;  /* 0x000000282b19723e */ /* 0x010fe200000010ff */
[----:B------:R-:W-:Y:S01]  /*15db0*/  FADD.FTZ R139, R139, R120 ;  /* 0x000000788b8b7221 */ /* 0x000fe20000010000 */
[----:B---3--:R-:W-:Y:S01]  /*15dc0*/  F2FP.BF16.F32.PACK_AB R26, R97, R42 ;  /* 0x0000002a611a723e */ /* 0x008fe200000010ff */
[----:B------:R-:W-:Y:S02]  /*15dd0*/  FADD.FTZ R53, R124, R53 ;  /* 0x000000357c357221 */ /* 0x000fe40000010000 */
[----:B------:R-:W-:Y:S04]  /*15de0*/  FADD.FTZ R132, R132, R139 ;  /* 0x0000008b84847221 */ /* 0x000fe80000010000 */
        /* <DEDUP_REMOVED lines=9> */
[----:B------:R-:W-:Y:S01]  /*15e80*/  FADD.FTZ R199, R199, R136 ;  /* 0x00000088c7c77221 */ /* 0x000fe20000010000 */
[----:B------:R-:W-:Y:S03]  /*15e90*/  FADD.FTZ R195, R195, R138 ;  /* 0x0000008ac3c37221 */ /* 0x000fe60000010000 */
[----:B------:R-:W-:Y:S01]  /*15ea0*/  MUFU.EX2 R58, R67 ;  /* 0x00000043003a7308 */ /* 0x000fe20000000800 */
[C---:B------:R-:W-:Y:S03]  /*15eb0*/  HMMA.16816.F32.BF16 R4, R24.reuse, R28, R4 ;  /* 0x0000001c1804723c */ /* 0x040fe60000041804 */
        /* <DEDUP_REMOVED lines=8> */
[C---:B-----5:R-:W-:Y:S01]  /*15f40*/  HMMA.16816.F32.BF16 R12, R24.reuse, R36, R12 ;  /* 0x00000024180c723c */ /* 0x060fe2000004180c */
[----:B------:R-:W5:Y:S02]  /*15f50*/  LDSM.16.MT88.4 R140, [R45+0x8c00] ;  /* 0x008c00002d8c783b */ /* 0x000f640000004200 */
[-CC-:B------:R-:W-:Y:S01]  /*15f60*/  FFMA.FTZ R36, R47, R21.reuse, -R50.reuse ;  /* 0x000000152f247223 */ /* 0x180fe20000010832 */
[----:B------:R-:W-:Y:S01]  /*15f70*/  FFMA.FTZ R50, R48, R21, -R50 ;  /* 0x0000001530327223 */ /* 0x000fe20000010832 */
[----:B------:R-:W-:Y:S01]  /*15f80*/  FADD.FTZ R193, R144, R193 ;  /* 0x000000c190c17221 */ /* 0x000fe20000010000 */
[----:B------:R-:W-:Y:S03]  /*15f90*/  FADD.FTZ R146, R146, R197 ;  /* 0x000000c592927221 */ /* 0x000fe60000010000 */
[----:B------:R-:W1:Y:S01]  /*15fa0*/  MUFU.EX2 R61, R61 ;  /* 0x0000003d003d7308 */ /* 0x000e620000000800 */
[----:B------:R-:W-:Y:S03]  /*15fb0*/  HMMA.16816.F32.BF16 R16, R24, R38, R16 ;  /* 0x000000261810723c */ /* 0x000fe60000041810 */
[----:B---3--:R-:W-:Y:S01]  /*15fc0*/  F2FP.BF16.F32.PACK_AB R24, R69, R68 ;  /* 0x000000444518723e */ /* 0x008fe200000010ff */
[----:B------:R-:W-:Y:S01]  /*15fd0*/  FADD.FTZ R148, R148, R193 ;  /* 0x000000c194947221 */ /* 0x000fe20000010000 */
[----:B--2---:R-:W-:Y:S01]  /*15fe0*/  F2FP.BF16.F32.PACK_AB R25, R65, R58 ;  /* 0x0000003a4119723e */ /* 0x004fe200000010ff */
[----:B------:R-:W-:Y:S03]  /*15ff0*/  FADD.FTZ R187, R187, R146 ;  /* 0x00000092bbbb7221 */ /* 0x000fe60000010000 */
[----:B------:R-:W-:Y:S01]  /*16000*/  MUFU.EX2 R54, R59 ;  /* 0x0000003b00367308 */ /* 0x000fe20000000800 */
[----:B------:R-:W-:Y:S01]  /*16010*/  FADD.FTZ R177, R177, R148 ;  /* 0x00000094b1b17221 */ /* 0x000fe20000010000 */
[----:B------:R-:W-:Y:S02]  /*16020*/  IMAD.MOV.U32 R148, RZ, RZ, R0 ;  /* 0x000000ffff947224 */ /* 0x000fe400078e0000 */
[----:B------:R-:W-:Y:S01]  /*16030*/  FADD.FTZ R152, R152, R187 ;  /* 0x000000bb98987221 */ /* 0x000fe20000010000 */
[----:B------:R-:W-:Y:S03]  /*16040*/  FADD.FTZ R122, R122, R177 ;  /* 0x000000b17a7a7221 */ /* 0x000fe60000010000 */
[----:B------:R-:W-:Y:S02]  /*16050*/  FADD.FTZ R167, R167, R152 ;  /* 0x00000098a7a77221 */ /* 0x000fe40000010000 */
[----:B------:R-:W2:Y:S01]  /*16060*/  MUFU.EX2 R57, R57 ;  /* 0x0000003900397308 */ /* 0x000ea20000000800 */
[----:B-1----:R-:W-:Y:S01]  /*16070*/  F2FP.BF16.F32.PACK_AB R26, R61, R52 ;  /* 0x000000343d1a723e */ /* 0x002fe200000010ff */
        /* <DEDUP_REMOVED lines=9> */
[----:B------:R-:W1:Y:S01]  /*16110*/  MUFU.EX2 R56, R56 ;  /* 0x0000003800387308 */ /* 0x000e620000000800 */
[----:B--2---:R-:W-:Y:S01]  /*16120*/  F2FP.BF16.F32.PACK_AB R27, R57, R54 ;  /* 0x00000036391b723e */ /* 0x004fe200000010ff */
        /* <DEDUP_REMOVED lines=9> */
[----:B------:R-:W2:Y:S03]  /*161c0*/  LDSM.16.MT88.4 R32, [R44+0x3c00] ;  /* 0x003c00002c20783b */ /* 0x000ea60000004200 */
[----:B------:R-:W3:Y:S01]  /*161d0*/  MUFU.EX2 R60, R60 ;  /* 0x0000003c003c7308 */ /* 0x000ee20000000800 */
[----:B-1----:R-:W-:Y:S01]  /*161e0*/  F2FP.BF16.F32.PACK_AB R132, R56, R55 ;  /* 0x000000373884723e */ /* 0x002fe200000010ff */
[----:B------:R-:W-:Y:S02]  /*161f0*/  FADD.FTZ R54, R57, R54 ;  /* 0x0000003639367221 */ /* 0x000fe40000010000 */
[C---:B----4-:R-:W-:Y:S06]  /*16200*/  HMMA.16816.F32.BF16 R12, R24.reuse, R28, R12 ;  /* 0x0000001c180c723c */ /* 0x050fec000004180c */
[----:B------:R-:W-:Y:S02]  /*16210*/  MUFU.EX2 R36, R36 ;  /* 0x0000002400247308 */ /* 0x000fe40000000800 */
[----:B------:R-:W-:Y:S08]  /*16220*/  HMMA.16816.F32.BF16 R16, R24, R30, R16 ;  /* 0x0000001e1810723c */ /* 0x000ff00000041810 */
[----:B------:R-:W1:Y:S01]  /*16230*/  MUFU.EX2 R37, R50 ;  /* 0x0000003200257308 */ /* 0x000e620000000800 */
[C---:B---3--:R-:W-:Y:S01]  /*16240*/  F2FP.BF16.F32.PACK_AB R133, R60.reuse, R51 ;  /* 0x000000333c85723e */ /* 0x048fe200000010ff */
[----:B------:R-:W-:Y:S04]  /*16250*/  FADD.FTZ R51, R51, R54 ;  /* 0x0000003633337221 */ /* 0x000fe80000010000 */
[----:B------:R-:W-:Y:S04]  /*16260*/  FADD.FTZ R60, R60, R51 ;  /* 0x000000333c3c7221 */ /* 0x000fe80000010000 */
[----:B------:R-:W-:Y:S10]  /*16270*/  MUFU.EX2 R23, R23 ;  /* 0x0000001700177308 */ /* 0x000ff40000000800 */
[----:B------:R-:W3:Y:S01]  /*16280*/  MUFU.EX2 R46, R46 ;  /* 0x0000002e002e7308 */ /* 0x000ee20000000800 */
[----:B-1----:R-:W-:Y:S02]  /*16290*/  F2FP.BF16.F32.PACK_AB R134, R37, R36 ;  /* 0x000000242586723e */ /* 0x002fe400000010ff */
[C---:B---3--:R-:W-:Y:S01]  /*162a0*/  F2FP.BF16.F32.PACK_AB R135, R46.reuse, R23 ;  /* 0x000000172e87723e */ /* 0x048fe200000010ff */
[----:B------:R-:W-:Y:S04]  /*162b0*/  FADD.FTZ R23, R23, R60 ;  /* 0x0000003c17177221 */ /* 0x000fe80000010000 */
[----:B------:R-:W-:Y:S02]  /*162c0*/  FADD.FTZ R241, R46, R23 ;  /* 0x000000172ef17221 */ /* 0x000fe40000010000 */
[C---:B-----5:R-:W-:Y:S05]  /*162d0*/  HMMA.16816.F32.BF16 R144, R132.reuse, R140, R4 ;  /* 0x0000008c8490723c */ /* 0x060fea0000041804 */
[----:B------:R-:W-:Y:S03]  /*162e0*/  FADD.FTZ R4, R52, R69 ;  /* 0x0000004534047221 */ /* 0x000fe60000010000 */
[C---:B------:R-:W-:Y:S03]  /*162f0*/  HMMA.16816.F32.BF16 R140, R132.reuse, R142, R8 ;  /* 0x0000008e848c723c */ /* 0x040fe60000041808 */
[----:B------:R-:W-:Y:S04]  /*16300*/  FADD.FTZ R4, R61, R4 ;  /* 0x000000043d047221 */ /* 0x000fe80000010000 */
[----:B------:R-:W-:Y:S01]  /*16310*/  FADD.FTZ R5, R55, R4 ;  /* 0x0000000437057221 */ /* 0x000fe20000010000 */
[C---:B--2---:R-:W-:Y:S03]  /*16320*/  HMMA.16816.F32.BF16 R136, R132.reuse, R32, R12 ;  /* 0x000000208488723c */ /* 0x044fe6000004180c */
[----:B------:R-:W-:Y:S04]  /*16330*/  FADD.FTZ R5, R56, R5 ;  /* 0x0000000538057221 */ /* 0x000fe80000010000 */
[----:B------:R-:W-:Y:S01]  /*16340*/  FADD.FTZ R36, R36, R5 ;  /* 0x0000000524247221 */ /* 0x000fe20000010000 */
[----:B------:R-:W-:Y:S03]  /*16350*/  HMMA.16816.F32.BF16 R132, R132, R34, R16 ;  /* 0x000000228484723c */ /* 0x000fe60000041810 */
[----:B------:R-:W-:Y:S05]  /*16360*/  FADD.FTZ R234, R37, R36 ;  /* 0x0000002425ea7221 */ /* 0x000fea0000010000 */
[----:B------:R-:W-:Y:S01]  /*16370*/  @!UPT UIADD3 URZ, UPT, UPT, URZ, URZ, URZ ;  /* 0x000000fffffff290 */ /* 0x000fe2000fffe0ff */
[----:B------:R-:W-:Y:S11]  /*16380*/  @P0 BRA `(.L_x_2155) ;  /* 0xffffff9400340947 */ /* 0x000ff6000383ffff */
.L_x_2148:
        /* <DEDUP_REMOVED lines=10> */
.L_x_2163:
[----:B----4-:R-:W-:Y:S01]  /*16430*/  FADD.FTZ R4, R10, R11 ;  /* 0x0000000b0a047221 */ /* 0x010fe20000010000 */
[----:B------:R-:W3:Y:S01]  /*16440*/  MUFU.RCP R9, R6 ;  /* 0x0000000600097308 */ /* 0x000ee20000001000 */
[----:B------:R-:W-:Y:S05]  /*16450*/  WARPSYNC.ALL ;  /* 0x0000000000007948 */ /* 0x000fea0003800000 */
[----:B------:R-:W-:Y:S01]  /*16460*/  BAR.SYNC.DEFER_BLOCKING 0x0 ;  /* 0x0000000000007b1d */ /* 0x000fe20000010000 */
[----:B------:R-:W-:Y:S02]  /*16470*/  FSETP.NE.FTZ.AND P1, PT, R6, RZ, PT ;  /* 0x000000ff0600720b */ /* 0x000fe40003f35000 */
[----:B------:R-:W-:-:S02]  /*16480*/  LOP3.LUT R12, R213, R209, RZ, 0xfc, !PT ;  /* 0x000000d1d50c7212 */ /* 0x000fc400078efcff */
[----:B------:R-:W-:Y:S01]  /*16490*/  SHF.L.U32 R7, R151, 0x3, RZ ;  /* 0x0000000397077819 */ /* 0x000fe200000006ff */
[----:B------:R-:W2:Y:S01]  /*164a0*/  MUFU.RCP R8, R4 ;  /* 0x0000000400087308 */ /* 0x000ea20000001000 */
[----:B------:R-:W-:Y:S02]  /*164b0*/  FSETP.NE.FTZ.AND P0, PT, R4, RZ, PT ;  /* 0x000000ff0400720b */ /* 0x000fe40003f15000 */
[----:B---3--:R-:W-:Y:S02]  /*164c0*/  FSEL R10, R9, 1, P1 ;  /* 0x3f800000090a7808 */ /* 0x008fe40000800000 */
[----:B------:R-:W-:-:S03]  /*164d0*/  LOP3.LUT R9, R12, 0x20, R7, 0xf8, !PT ;  /* 0x000000200c097812 */ /* 0x000fc600078ef807 */
[C---:B------:R-:W-:Y:S01]  /*164e0*/  FMUL.FTZ R144, R10.reuse, R144 ;  /* 0x000000900a907220 */ /* 0x040fe20000410000 */
[----:B------:R-:W-:Y:S01]  /*164f0*/  LOP3.LUT R9, R9, R232, RZ, 0xfc, !PT ;  /* 0x000000e809097212 */ /* 0x000fe200078efcff */
[C---:B------:R-:W-:Y:S01]  /*16500*/  FMUL.FTZ R145, R10.reuse, R145 ;  /* 0x000000910a917220 */ /* 0x040fe20000410000 */
[C---:B------:R-:W-:Y:S01]  /*16510*/  FMUL.FTZ R140, R10.reuse, R140 ;  /* 0x0000008c0a8c7220 */ /* 0x040fe20000410000 */
[C---:B------:R-:W-:Y:S01]  /*16520*/  FMUL.FTZ R141, R10.reuse, R141 ;  /* 0x0000008d0a8d7220 */ /* 0x040fe20000410000 */
[----:B------:R-:W-:Y:S01]  /*16530*/  LEA R9, R9, R210, 0x2 ;  /* 0x000000d209097211 */ /* 0x000fe200078e10ff */
[----:B------:R-:W-:Y:S01]  /*16540*/  FMUL.FTZ R136, R10, R136 ;  /* 0x000000880a887220 */ /* 0x000fe20000410000 */
[----:B--2---:R-:W-:Y:S01]  /*16550*/  FSEL R8, R8, 1, P0 ;  /* 0x3f80000008087808 */ /* 0x004fe20000000000 */
[C---:B------:R-:W-:Y:S01]  /*16560*/  FMUL.FTZ R137, R10.reuse, R137 ;  /* 0x000000890a897220 */ /* 0x040fe20000410000 */
[C---:B------:R-:W-:Y:S01]  /*16570*/  FMUL.FTZ R132, R10.reuse, R132 ;  /* 0x000000840a847220 */ /* 0x040fe20000410000 */
[----:B------:R-:W-:Y:S01]  /*16580*/  FMUL.FTZ R133, R10, R133 ;  /* 0x000000850a857220 */ /* 0x000fe20000410000 */
[----:B------:R-:W-:Y:S01]  /*16590*/  STS.64 [R9], R144 ;  /* 0x0000009009007388 */ /* 0x000fe20000000a00 */
        /* <DEDUP_REMOVED lines=9> */
[----:B------:R2:W-:Y:S01]  /*16630*/  STS.64 [R9+0x400], R146 ;  /* 0x0004009209007388 */ /* 0x0005e20000000a00 */
[----:B------:R-:W-:-:S02]  /*16640*/  LOP3.LUT R7, R7, 0x80, RZ, 0xc0, !PT ;  /* 0x0000008007077812 */ /* 0x000fc400078ec0ff */
[C---:B------:R-:W-:Y:S02]  /*16650*/  IADD3 R10, PT, PT, R9.reuse, -R8, RZ ;  /* 0x80000008090a7210 */ /* 0x040fe40007ffe0ff */
        /* <DEDUP_REMOVED lines=11> */
[----:B------:R-:W-:Y:S01]  /*16710*/  MOV R23, 0xff800000 ;  /* 0xff80000000177802 */ /* 0x000fe20000000f00 */
[----:B------:R-:W1:Y:S01]  /*16720*/  S2R R15, SR_CTAID.Y ;  /* 0x00000000000f7919 */ /* 0x000e620000002600 */
[----:B--2---:R-:W-:-:S02]  /*16730*/  LOP3.LUT R9, R150, 0xd8, RZ, 0xc0, !PT ;  /* 0x000000d896097812 */ /* 0x004fc400078ec0ff */
[----:B---3--:R-:W-:Y:S01]  /*16740*/  LOP3.LUT R10, R208, 0x30, RZ, 0xc0, !PT ;  /* 0x00000030d00a7812 */ /* 0x008fe200078ec0ff */
[----:B------:R2:W5:Y:S02]  /*16750*/  LD.E.64 R28, desc[UR4][R2.64+0x78] ;  /* 0x00007804021c7980 */ /* 0x000564000c101b00 */
[----:B------:R-:W3:Y:S01]  /*16760*/  @P0 MUFU.LG2 R4, R4 ;  /* 0x0000000400040308 */ /* 0x000ee20000000c00 */
[----:B------:R-:W-:Y:S01]  /*16770*/  SHF.L.U32 R24, R229, 0x6, RZ ;  /* 0x00000006e5187819 */ /* 0x000fe200000006ff */
[----:B------:R2:W5:Y:S01]  /*16780*/  LD.E.64 R26, desc[UR4][R2.64+0xa8] ;  /* 0x0000a804021a7980 */ /* 0x000562000c101b00 */
[----:B----4-:R-:W-:Y:S02]  /*16790*/  LOP3.LUT R7, R9, 0x18, R208, 0x78, !PT ;  /* 0x0000001809077812 */ /* 0x010fe400078e78d0 */
[----:B------:R-:W-:Y:S02]  /*167a0*/  SHF.R.U32.HI R21, RZ, 0x2, R151 ;  /* 0x00000002ff157819 */ /* 0x000fe40000011697 */
[----:B------:R-:W-:Y:S01]  /*167b0*/  LOP3.LUT R7, R7, 0xf24, R150, 0xf8, !PT ;  /* 0x00000f2407077812 */ /* 0x000fe200078ef896 */
[----:B-1----:R-:W-:Y:S01]  /*167c0*/  @P1 FMUL.FTZ R6, R6, 0.69314718246459960938 ;  /* 0x3f31721806061820 */ /* 0x002fe20000410000 */
[----:B------:R-:W-:-:S02]  /*167d0*/  MOV R22, 0xff800000 ;  /* 0xff80000000167802 */ /* 0x000fc40000000f00 */
[----:B------:R-:W-:Y:S01]  /*167e0*/  LEA R210, R7, R210, 0x2 ;  /* 0x000000d207d27211 */ /* 0x000fe200078e10ff */
[C---:B-----5:R-:W-:Y:S01]  /*167f0*/  @P1 FFMA.FTZ R23, R5.reuse, R20, R6 ;  /* 0x0000001405171223 */ /* 0x060fe20000010006 */
[----:B------:R-:W-:Y:S01]  /*16800*/  LOP3.LUT R21, R10, 0x7, R21, 0xf8, !PT ;  /* 0x000000070a157812 */ /* 0x000fe200078ef815 */
[----:B------:R2:W5:Y:S01]  /*16810*/  LD.E R20, desc[UR4][R2.64+0xcc] ;  /* 0x0000cc0402147980 */ /* 0x000562000c101900 */
[----:B---3--:R-:W-:Y:S01]  /*16820*/  @P0 FMUL.FTZ R9, R4, 0.69314718246459960938 ;  /* 0x3f31721804090820 */ /* 0x008fe20000410000 */
[----:B------:R-:W-:Y:S03]  /*16830*/  BAR.SYNC.DEFER_BLOCKING 0x0 ;  /* 0x0000000000007b1d */ /* 0x000fe60000010000 */
[----:B------:R-:W-:Y:S01]  /*16840*/  @P0 FFMA.FTZ R22, R5, R0, R9 ;  /* 0x0000000005160223 */ /* 0x000fe20000010009 */
[----:B------:R-:W-:Y:S02]  /*16850*/  LOP3.LUT P0, RZ, R151, 0x3, RZ, 0xc0, !PT ;  /* 0x0000000397ff7812 */ /* 0x000fe4000780c0ff */
[----:B------:R2:W1:Y:S04]  /*16860*/  LDS.128 R16, [R210] ;  /* 0x00000000d2107984 */ /* 0x0004680000000c00 */
[----:B------:R2:W3:Y:S01]  /*16870*/  LDS.128 R4, [R210+0x1800] ;  /* 0x00180000d2047984 */ /* 0x0004e20000000c00 */
[----:B------:R-:W-:Y:S01]  /*16880*/  BSSY.RECONVERGENT B0, `(.L_x_2157) ;  /* 0x0000010000007945 */ /* 0x000fe20003800200 */
[----:B------:R-:W-:-:S04]  /*16890*/  IMAD R12, R12, R15, UR13 ;  /* 0x0000000d0c0c7e24 */ /* 0x000fc8000f8e020f */
[----:B------:R-:W-:-:S04]  /*168a0*/  IMAD R11, R12, R11, UR11 ;  /* 0x0000000b0c0b7e24 */ /* 0x000fc8000f8e020b */
[----:B------:R-:W-:Y:S02]  /*168b0*/  IMAD R24, R13, R11, R24 ;  /* 0x0000000b0d187224 */ /* 0x000fe400078e0218 */
[----:B------:R2:W4:Y:S04]  /*168c0*/  LDS.128 R12, [R210+0x800] ;  /* 0x00080000d20c7984 */ /* 0x0005280000000c00 */
[----:B------:R2:W1:Y:S01]  /*168d0*/  LDS.128 R8, [R210+0x1000] ;  /* 0x00100000d2087984 */ /* 0x0004620000000c00 */
[----:B---3--:R-:W-:Y:S05]  /*168e0*/  @P0 BRA `(.L_x_2158) ;  /* 0x0000000000240947 */ /* 0x008fea0003800000 */
        /* <DEDUP_REMOVED lines=9> */
.L_x_2158:
[----:B------:R-:W-:Y:S05]  /*16980*/  BSYNC.RECONVERGENT B0 ;  /* 0x0000000000007941 */ /* 0x000fea0003800200 */
.L_x_2157:
[----:B--2---:R-:W2:Y:S01]  /*16990*/  LD.E R2, desc[UR4][R2.64+0xc0] ;  /* 0x0000c00402027980 */ /* 0x004ea2000c101900 */
[----:B------:R-:W-:Y:S01]  /*169a0*/  LOP3.LUT R21, R150, 0x1c, RZ, 0xc0, !PT ;  /* 0x0000001c96157812 */ /* 0x000fe200078ec0ff */
[----:B-----5:R-:W-:Y:S01]  /*169b0*/  IMAD R20, R24, R20, RZ ;  /* 0x0000001418147224 */ /* 0x020fe200078e02ff */
[----:B------:R-:W-:Y:S01]  /*169c0*/  SHF.R.U32.HI R151, RZ, 0x3, R151 ;  /* 0x00000003ff977819 */ /* 0x000fe20000011697 */
[----:B------:R-:W-:Y:S01]  /*169d0*/  IMAD.MOV.U32 R229, RZ, RZ, 0x0 ;  /* 0x00000000ffe57424 */ /* 0x000fe200078e00ff */
[----:B---3--:R-:W-:-:S03]  /*169e0*/  LOP3.LUT R23, R21, 0xfe0, R150, 0xf8, !PT ;  /* 0x00000fe015177812 */ /* 0x008fc600078ef896 */
[----:B------:R-:W-:Y:S01]  /*169f0*/  VIADD R25, R151, 0x10 ;  /* 0x0000001097197836 */ /* 0x000fe20000000000 */
[----:B------:R-:W-:-:S04]  /*16a00*/  IADD3 R23, P0, PT, R20, R23, RZ ;  /* 0x0000001714177210 */ /* 0x000fc80007f1e0ff */
[----:B------:R-:W-:Y:S02]  /*16a10*/  LEA.HI.X.SX32 R20, R20, RZ, 0x1, P0 ;  /* 0x000000ff14147211 */ /* 0x000fe400000f0eff */
[----:B--2---:R-:W-:Y:S01]  /*16a20*/  ISETP.GE.AND P4, PT, R21, R2, PT ;  /* 0x000000021500720c */ /* 0x004fe20003f86270 */
[----:B------:R-:W-:Y:S01]  /*16a30*/  VIADD R21, R151, 0x20 ;  /* 0x0000002097157836 */ /* 0x000fe20000000000 */
[----:B------:R-:W-:Y:S02]  /*16a40*/  LEA R2, P0, R23, R28, 0x2 ;  /* 0x0000001c17027211 */ /* 0x000fe400078010ff */
[CC--:B------:R-:W-:Y:S01]  /*16a50*/  ISETP.GE.OR P3, PT, R151.reuse, R218.reuse, P4 ;  /* 0x000000da9700720c */ /* 0x0c0fe20002766670 */
[----:B------:R-:W-:Y:S01]  /*16a60*/  VIADD R151, R151, 0x30 ;  /* 0x0000003097977836 */ /* 0x000fe20000000000 */
[-C--:B------:R-:W-:Y:S02]  /*16a70*/  ISETP.GE.OR P2, PT, R25, R218.reuse, P4 ;  /* 0x000000da1900720c */ /* 0x080fe40002746670 */
[----:B------:R-:W-:-:S02]  /*16a80*/  ISETP.GE.OR P1, PT, R21, R218, P4 ;  /* 0x000000da1500720c */ /* 0x000fc40002726670 */
[----:B------:R-:W-:Y:S02]  /*16a90*/  ISETP.GE.OR P4, PT, R151, R218, P4 ;  /* 0x000000da9700720c */ /* 0x000fe40002786670 */
[----:B------:R-:W-:-:S05]  /*16aa0*/  LEA.HI.X R3, R23, R29, R20, 0x2, P0 ;  /* 0x0000001d17037211 */ /* 0x000fca00000f1414 */
[----:B-1----:R-:W-:Y:S04]  /*16ab0*/  @!P3 ST.E.128 desc[UR4][R2.64], R16 ;  /* 0x000000100200b985 */ /* 0x002fe8000c101d04 */
[----:B----4-:R-:W-:Y:S04]  /*16ac0*/  @!P2 ST.E.128 desc[UR4][R2.64+0x800], R12 ;  /* 0x0008000c0200a985 */ /* 0x010fe8000c101d04 */
[----:B------:R1:W-:Y:S02]  /*16ad0*/  @!P1 ST.E.128 desc[UR4][R2.64+0x1000], R8 ;  /* 0x0010000802009985 */ /* 0x0003e4000c101d04 */
[----:B-1----:R-:W-:Y:S05]  /*16ae0*/  @P4 RET.REL.NODEC R228 `(_ZN5flash24flash_fwd_splitkv_kernelI23Flash_fwd_kernel_traitsILi32ELi64ELi256ELi4ELb0ELb0EN7cutlass10bfloat16_tE19Flash_kernel_traitsILi32ELi64ELi256ELi4ES3_EELb0ELb1ELb0ELb0ELb0ELb0ELb1ELb0EEEvNS_16Flash_fwd_paramsE) ;  /* 0xfffffe94e4444950 */ /* 0x002fea0003c3ffff */
[----:B------:R-:W-:Y:S01]  /*16af0*/  MOV R229, 0x0 ;  /* 0x0000000000e57802 */ /* 0x000fe20000000f00 */
[----:B------:R1:W-:Y:S03]  /*16b00*/  ST.E.128 desc[UR4][R2.64+0x1800], R4 ;  /* 0x0018000402007985 */ /* 0x0003e6000c101d04 */
[----:B-1----:R-:W-:Y:S05]  /*16b10*/  RET.REL.NODEC R228 `(_ZN5flash24flash_fwd_splitkv_kernelI23Flash_fwd_kernel_traitsILi32ELi64ELi256ELi4ELb0ELb0EN7cutlass10bfloat16_tE19Flash_kernel_traitsILi32ELi64ELi256ELi4ES3_EELb0ELb1ELb0ELb0ELb0ELb0ELb1ELb0EEEvNS_16Flash_fwd_paramsE) ;  /* 0xfffffe94e4387950 */ /* 0x002fea0003c3ffff */
.L_x_2156:
[----:B------:R-:W-:Y:S01]  /*16b20*/  MOV R7, 0x2 ;  /* 0x0000000200077802 */ /* 0x000fe20000000f00 */
[----:B------:R-:W-:Y:S01]  /*16b30*/  IMAD.MOV.U32 R4, RZ, RZ, 0x1f ;  /* 0x0000001fff047424 */ /* 0x000fe200078e00ff */
[----:B------:R-:W-:-:S07]  /*16b40*/  MOV R8, 0xffffffff ;  /* 0xffffffff00087802 */ /* 0x000fce0000000f00 */
[----:B-1---5:R-:W-:Y:S05]  /*16b50*/  WARPSYNC.COLLECTIVE R8, `(.L_x_2159) ;  /* 0x0000000008087348 */ /* 0x022fea0003c00000 */
[----:B------:R2:W3:Y:S02]  /*16b60*/  SHFL.BFLY P0, R11, R234, R7, R4 ;  /* 0x0c000007ea0b7389 */ /* 0x0004e40000000004 */
[----:B-123-5:R-:W-:Y:S05]  /*16b70*/  ENDCOLLECTIVE ;  /* 0x000000000000791b */ /* 0x02efea0003800000 */
.L_x_2159:
[----:B------:R-:W-:Y:S02]  /*16b80*/  IMAD.MOV.U32 R9, RZ, RZ, R11 ;  /* 0x000000ffff097224 */ /* 0x000fe400078e000b */
[----:B------:R-:W-:Y:S02]  /*16b90*/  IMAD.MOV.U32 R7, RZ, RZ, 0x1 ;  /* 0x00000001ff077424 */ /* 0x000fe400078e00ff */
[----:B------:R-:W-:-:S05]  /*16ba0*/  FADD.FTZ R9, R9, R234 ;  /* 0x000000ea09097221 */ /* 0x000fca0000010000 */
[----:B------:R-:W-:-:S07]  /*16bb0*/  MOV R234, R9 ;  /* 0x0000000900ea7202 */ /* 0x000fce0000000f00 */
[----:B------:R-:W-:Y:S05]  /*16bc0*/  WARPSYNC.COLLECTIVE R8, `(.L_x_2160) ;  /* 0x0000000008087348 */ /* 0x000fea0003c00000 */
[----:B------:R1:W2:Y:S02]  /*16bd0*/  SHFL.BFLY P0, R11, R234, R7, R4 ;  /* 0x0c000007ea0b7389 */ /* 0x0002a40000000004 */
[----:B-12---:R-:W-:Y:S05]  /*16be0*/  ENDCOLLECTIVE ;  /* 0x000000000000791b */ /* 0x006fea0003800000 */
.L_x_2160:
[----:B------:R-:W-:Y:S01]  /*16bf0*/  MOV R234, R241 ;  /* 0x000000f100ea7202 */ /* 0x000fe20000000f00 */
[----:B------:R-:W-:Y:S01]  /*16c00*/  IMAD.MOV.U32 R7, RZ, RZ, 0x2 ;  /* 0x00000002ff077424 */ /* 0x000fe200078e00ff */
[----:B------:R-:W-:-:S07]  /*16c10*/  MOV R6, R11 ;  /* 0x0000000b00067202 */ /* 0x000fce0000000f00 */
[----:B------:R-:W-:Y:S05]  /*16c20*/  WARPSYNC.COLLECTIVE R8, `(.L_x_2161) ;  /* 0x0000000008087348 */ /* 0x000fea0003c00000 */
[----:B------:R1:W2:Y:S02]  /*16c30*/  SHFL.BFLY P0, R11, R234, R7, R4 ;  /* 0x0c000007ea0b7389 */ /* 0x0002a40000000004 */
[----:B-12---:R-:W-:Y:S05]  /*16c40*/  ENDCOLLECTIVE ;  /* 0x000000000000791b */ /* 0x006fea0003800000 */
.L_x_2161:
[----:B------:R-:W-:Y:S01]  /*16c50*/  FADD.FTZ R6, R9, R6 ;  /* 0x0000000609067221 */ /* 0x000fe20000010000 */
[----:B------:R-:W-:Y:S01]  /*16c60*/  FADD.FTZ R10, R11, R241 ;  /* 0x000000f10b0a7221 */ /* 0x000fe20000010000 */
[----:B------:R-:W-:-:S04]  /*16c70*/  MOV R7, 0x1 ;  /* 0x0000000100077802 */ /* 0x000fc80000000f00 */
[----:B------:R-:W-:-:S07]  /*16c80*/  MOV R234, R10 ;  /* 0x0000000a00ea7202 */ /* 0x000fce0000000f00 */
[----:B------:R-:W-:Y:S05]  /*16c90*/  WARPSYNC.COLLECTIVE R8, `(.L_x_2162) ;  /* 0x0000000008087348 */ /* 0x000fea0003c00000 */
[----:B------:R1:W2:Y:S02]  /*16ca0*/  SHFL.BFLY P0, R11, R234, R7, R4 ;  /* 0x0c000007ea0b7389 */ /* 0x0002a40000000004 */
[----:B-12---:R-:W-:Y:S05]  /*16cb0*/  ENDCOLLECTIVE ;  /* 0x000000000000791b */ /* 0x006fea0003800000 */
.L_x_2162:
[----:B------:R-:W-:Y:S05]  /*16cc0*/  BRA `(.L_x_2163) ;  /* 0xfffffff400d87947 */ /* 0x000fea000383ffff */
.L_x_2164:
        /* <DEDUP_REMOVED lines=11> */
.L_x_10238:


//--------------------- .text._ZN5flash24flash_fwd_splitkv_kernelI23Flash_fwd_kernel_traitsILi32ELi64ELi256ELi4ELb0ELb0EN7cutlass10bfloat16_tE19Flash_kernel_traitsILi32ELi64ELi256ELi4ES3_EELb0ELb1ELb0ELb0ELb0ELb1ELb1ELb0EEEvNS_16Flash_fwd_paramsE --------------------------
	.section	.text._ZN5flash24flash_fwd_splitkv_kernelI23Flash_fwd_kernel_traitsILi32ELi64ELi256ELi4ELb0ELb0EN7cutlass10bfloat16_tE19Flash_kernel_traitsILi32ELi64ELi256ELi4ES3_EELb0ELb1ELb0ELb0ELb0ELb1ELb1ELb0EEEvNS_16Flash_fwd_paramsE,"ax",@progbits
	.align	128
        .global         _ZN5flash24flash_fwd_splitkv_kernelI23Flash_fwd_kernel_traitsILi32ELi64ELi256ELi4ELb0ELb0EN7cutlass10bfloat16_tE19Flash_kernel_traitsILi32ELi64ELi256ELi4ES3_EELb0ELb1ELb0ELb0ELb0ELb1ELb1ELb0EEEvNS_16Flash_fwd_paramsE
        .type           _ZN5flash24flash_fwd_splitkv_kernelI23Flash_fwd_kernel_traitsILi32ELi64ELi256ELi4ELb0ELb0EN7cutlass10bfloat16_tE19Flash_kernel_traitsILi32ELi64ELi256ELi4ES3_EELb0ELb1ELb0ELb0ELb0ELb1ELb1ELb0EEEvNS_16Flash_fwd_paramsE,@function
        .size           _ZN5flash24flash_fwd_splitkv_kernelI23Flash_fwd_kernel_traitsILi32ELi64ELi256ELi4ELb0ELb0EN7cutlass10bfloat16_tE19Flash_kernel_traitsILi32ELi64ELi256ELi4ES3_EELb0ELb1ELb0ELb0ELb0ELb1ELb1ELb0EEEvNS_16Flash_fwd_paramsE,(.L_x_10239 - _ZN5flash24flash_fwd_splitkv_kernelI23Flash_fwd_kernel_traitsILi32ELi64ELi256ELi4ELb0ELb0EN7cutlass10bfloat16_tE19Flash_kernel_traitsILi32ELi64ELi256ELi4ES3_EELb0ELb1ELb0ELb0ELb0ELb1ELb1ELb0EEEvNS_16Flash_fwd_paramsE)
        .other          _ZN5flash24flash_fwd_splitkv_kernelI23Flash_fwd_kernel_traitsILi32ELi64ELi256ELi4ELb0ELb0EN7cutlass10bfloat16_tE19Flash_kernel_traitsILi32ELi64ELi256ELi4ES3_EELb0ELb1ELb0ELb0ELb0ELb1ELb1ELb0EEEvNS_16Flash_fwd_paramsE,@"STO_CUDA_ENTRY STV_DEFAULT"
_ZN5flash24flash_fwd_splitkv_kernelI23Flash_fwd_kernel_traitsILi32ELi64ELi256ELi4ELb0ELb0EN7cutlass10bfloat16_tE19Flash_kernel_traitsILi32ELi64ELi256ELi4ES3_EELb0ELb1ELb0ELb0ELb0ELb1ELb1ELb0EEEvNS_16Flash_fwd_paramsE:
.text._ZN5flash24flash_fwd_splitkv_kernelI23Flash_fwd_kernel_traitsILi32ELi64ELi256ELi4ELb0ELb0EN7cutlass10bfloat16_tE19Flash_kernel_traitsILi32ELi64ELi256ELi4ES3_EELb0ELb1ELb0ELb0ELb0ELb1ELb1ELb0EEEvNS_16Flash_fwd_paramsE:
        /* <DEDUP_REMOVED lines=10> */
[----:B------:R-:W-:-:S06]  /*00a0*/  UISETP.NE.U32.AND UP0, UPT, UR11, URZ, UPT ;  /* 0x000000ff0b00728c */ /* 0x000fcc000bf05070 */
[----:B------:R-:W2:Y:S01]  /*00b0*/  LDC.64 R2, c[0x0][0x348] ;  /* 0x0000d200ff027b82 */ /* 0x000ea20000000a00 */
[----:B-1----:R-:W1:Y:S02]  /*00c0*/  MUFU.RCP R0, R0 ;  /* 0x0000000000007308 */ /* 0x002e640000001000 */
[----:B-1----:R-:W-:-:S06]  /*00d0*/  VIADD R0, R0, 0xffffffe ;  /* 0x0ffffffe00007836 */ /* 0x002fcc0000000000 */
[----:B------:R-:W1:Y:S02]  /*00e0*/  F2I.FTZ.U32.TRUNC.NTZ R0, R0 ;  /* 0x0000000000007305 */ /* 0x000e64000021f000 */
[----:B-1----:R-:W-:-:S13]  /*00f0*/  R2UR UR7, R0 ;  /* 0x00000000000772ca */ /* 0x002fda00000e0000 */
        /* <DEDUP_REMOVED lines=13> */
[----:B---34-:R-:W-:-:S12]  /*01d0*/  UIMAD UR11, UR11, UR5, UR4 ;  /* 0x000000050b0b72a4 */ /* 0x018fd8000f8e0204 */
[----:B------:R-:W-:Y:S05]  /*01e0*/  CALL.REL.NOINC `($_ZN5flash24flash_fwd_splitkv_kernelI23Flash_fwd_kernel_traitsILi32ELi64ELi256ELi4ELb0ELb0EN7cutlass10bfloat16_tE19Flash_kernel_traitsILi32ELi64ELi256ELi4ES3_EELb0ELb1ELb0ELb0ELb0ELb1ELb1ELb0EEEvNS_16Flash_fwd_paramsE$_ZN5flash30compute_attn_1rowblock_splitkvI23Flash_fwd_kernel_traitsILi32ELi64ELi256ELi4ELb0ELb0EN7cutlass10bfloat16_tE19Flash_kernel_traitsILi32ELi64ELi256ELi4ES3_EELb0ELb1ELb0ELb0ELb0ELb1ELb1ELb0ENS_16Flash_fwd_paramsEEEvRKT8_iiiii) ;  /* 0x0000000000087944 */ /* 0x000fea0003c00000 */
[----:B------:R-:W-:Y:S05]  /*01f0*/  BSYNC.RECONVERGENT B3 ;  /* 0x0000000000037941 */ /* 0x000fea0003800200 */
.L_x_2165:
[----:B------:R-:W-:Y:S05]  /*0200*/  EXIT ;  /* 0x000000000000794d */ /* 0x000fea0003800000 */
        .type           $_ZN5flash24flash_fwd_splitkv_kernelI23Flash_fwd_kernel_traitsILi32ELi64ELi256ELi4ELb0ELb0EN7cutlass10bfloat16_tE19Flash_kernel_traitsILi32ELi64ELi256ELi4ES3_EELb0ELb1ELb0ELb0ELb0ELb1ELb1ELb0EEEvNS_16Flash_fwd_paramsE$_ZN5flash30compute_attn_1rowblock_splitkvI23Flash_fwd_kernel_traitsILi32ELi64ELi256ELi4ELb0ELb0EN7cutlass10bfloat16_tE19Flash_kernel_traitsILi32ELi64ELi256ELi4ES3_EELb0ELb1ELb0ELb0ELb0ELb1ELb1ELb0ENS_16Flash_fwd_paramsEEEvRKT8_iiiii,@function
        .size           $_ZN5flash24flash_fwd_splitkv_kernelI23Flash_fwd_kernel_traitsILi32ELi64ELi256ELi4ELb0ELb0EN7cutlass10bfloat16_tE19Flash_kernel_traitsILi32ELi64ELi256ELi4ES3_EELb0ELb1ELb0ELb0ELb0ELb1ELb1ELb0EEEvNS_16Flash_fwd_paramsE$_ZN5flash30compute_attn_1rowblock_splitkvI23Flash_fwd_kernel_traitsILi32ELi64ELi256ELi4ELb0ELb0EN7cutlass10bfloat16_tE19Flash_kernel_traitsILi32ELi64ELi256ELi4ES3_EELb0ELb1ELb0ELb0ELb0ELb1ELb1ELb0ENS_16Flash_fwd_paramsEEEvRKT8_iiiii,(.L_x_10239 - $_ZN5flash24flash_fwd_splitkv_kernelI23Flash_fwd_kernel_traitsILi32ELi64ELi256ELi4ELb0ELb0EN7cutlass10bfloat16_tE19Flash_kernel_traitsILi32ELi64ELi256ELi4ES3_EELb0ELb1ELb0ELb0ELb0ELb1ELb1ELb0EEEvNS_16Flash_fwd_paramsE$_ZN5flash30compute_attn_1rowblock_splitkvI23Flash_fwd_kernel_traitsILi32ELi64ELi256ELi4ELb0ELb0EN7cutlass10bfloat16_tE19Flash_kernel_traitsILi32ELi64ELi256ELi4ES3_EELb0ELb1ELb0ELb0ELb0ELb1ELb1ELb0ENS_16Flash_fwd_paramsEEEvRKT8_iiiii)
$_ZN5flash24flash_fwd_splitkv_kernelI23Flash_fwd_kernel_traitsILi32ELi64ELi256ELi4ELb0ELb0EN7cutlass10bfloat16_tE19Flash_kernel_traitsILi32ELi64ELi256ELi4ES3_EELb0ELb1ELb0ELb0ELb0ELb1ELb1ELb0EEEvNS_16Flash_fwd_paramsE$_ZN5flash30compute_attn_1rowblock_splitkvI23Flash_fwd_kernel_traitsILi32ELi64ELi256ELi4ELb0ELb0EN7cutlass10bfloat16_tE19Flash_kernel_traitsILi32ELi64ELi256ELi4ES3_EELb0ELb1ELb0ELb0ELb0ELb1ELb1ELb0ENS_16Flash_fwd_paramsEEEvRKT8_iiiii:
[----:B------:R-:W1:Y:S02]  /*0210*/  LDCU.64 UR4, c[0x0][0x358] ;  /* 0x00006b00ff0477ac */ /* 0x000e640008000a00 */
[----:B-1----:R-:W2:Y:S04]  /*0220*/  LD.E.64 R16, desc[UR4][R2.64+0xe0] ;  /* 0x0000e00402107980 */ /* 0x002ea8000c101b00 */
[----:B------:R-:W3:Y:S04]  /*0230*/  LD.E.64 R4, desc[UR4][R2.64+0xe8] ;  /* 0x0000e80402047980 */ /* 0x000ee8000c101b00 */
[----:B------:R-:W4:Y:S04]  /*0240*/  LD.E.64 R10, desc[UR4][R2.64+0xf0] ;  /* 0x0000f004020a7980 */ /* 0x000f28000c101b00 */
[----:B------:R-:W4:Y:S01]  /*0250*/  LD.E.64 R14, desc[UR4][R2.64+0xf8] ;  /* 0x0000f804020e7980 */ /* 0x000f22000c101b00 */
[----:B------:R-:W-:Y:S01]  /*0260*/  IMAD.U32 R0, RZ, RZ, UR13 ;  /* 0x0000000dff007e24 */ /* 0x000fe2000f8e00ff */
        /* <DEDUP_REMOVED lines=10> */
[----:B------:R-:W-:-:S02]  /*0310*/  IMAD.MOV.U32 R9, RZ, RZ, -0x1 ;  /* 0xffffffffff097424 */ /* 0x000fc400078e00ff */
[----:B------:R-:W-:Y:S01]  /*0320*/  IMAD.WIDE.U32 R16, R0, 0x4, R16 ;  /* 0x0000000400107825 */ /* 0x000fe200078e0010 */
[----:B------:R-:W-:Y:S02]  /*0330*/  USHF.L.U32 UR9, UR13, 0x2, URZ ;  /* 0x000000020d097899 */ /* 0x000fe400080006ff */
[----:B------:R-:W-:Y:S02]  /*0340*/  USHF.R.U32.HI UR8, URZ, 0x1e, UR13 ;  /* 0x0000001eff087899 */ /* 0x000fe4000801160d */
[----:B------:R-:W5:Y:S04]  /*0350*/  @P4 LD.E R0, desc[UR4][R16.64+0x4] ;  /* 0x0000040410004980 */ /* 0x000f68000c101900 */
[----:B------:R1:W5:Y:S01]  /*0360*/  @P2 LD.E R9, desc[UR4][R16.64] ;  /* 0x0000000410092980 */ /* 0x000362000c101900 */
[----:B------:R-:W-:-:S02]  /*0370*/  ISETP.NE.U32.AND P2, PT, R4, RZ, PT ;  /* 0x000000ff0400720c */ /* 0x000fc40003f45070 */
[----:B------:R-:W-:Y:S02]  /*0380*/  @P1 IADD3 R12, P0, PT, R10, UR9, RZ ;  /* 0x000000090a0c1c10 */ /* 0x000fe4000ff1e0ff */
[----:B------:R-:W-:Y:S02]  /*0390*/  ISETP.NE.AND.EX P2, PT, R5, RZ, PT, P2 ;  /* 0x000000ff0500720c */ /* 0x000fe40003f45320 */
[----:B------:R-:W-:Y:S01]  /*03a0*/  @P1 IADD3.X R13, PT, PT, R11, UR8, RZ, P0, !PT ;  /* 0x000000080b0d1c10 */ /* 0x000fe200087fe4ff */
[----:B------:R-:W-:Y:S01]  /*03b0*/  IMAD.MOV.U32 R11, RZ, RZ, RZ ;  /* 0x000000ffff0b7224 */ /* 0x000fe200078e00ff */
[----:B------:R-:W-:Y:S01]  /*03c0*/  ISETP.NE.U32.AND P0, PT, R14, RZ, PT ;  /* 0x000000ff0e00720c */ /* 0x000fe20003f05070 */
[----:B------:R-:W-:Y:S04]  /*03d0*/  BSSY.RECONVERGENT B0, `(.L_x_2166) ;  /* 0x000000b000007945 */ /* 0x000fe80003800200 */
[----:B------:R2:W5:Y:S01]  /*03e0*/  @P1 LD.E R11, desc[UR4][R12.64] ;  /* 0x000000040c0b1980 */ /* 0x000562000c101900 */
[----:B------:R-:W-:-:S02]  /*03f0*/  ISETP.NE.AND.EX P0, PT, R15, RZ, PT, P0 ;  /* 0x000000ff0f00720c */ /* 0x000fc40003f05300 */
[----:B-1----:R-:W-:-:S04]  /*0400*/  IADD3 R16, P1, PT, R4, UR9, RZ ;  /* 0x0000000904107c10 */ /* 0x002fc8000ff3e0ff */
[----:B------:R-:W-:Y:S01]  /*0410*/  IADD3.X R17, PT, PT, R5, UR8, RZ, P1, !PT ;  /* 0x0000000805117c10 */ /* 0x000fe20008ffe4ff */
[----:B--2---:R-:W-:Y:S01]  /*0420*/  IMAD.MOV.U32 R12, RZ, RZ, -0x1 ;  /* 0xffffffffff0c7424 */ /* 0x004fe200078e00ff */
[----:B------:R-:W-:Y:S07]  /*0430*/  @!P2 BRA `(.L_x_2167) ;  /* 0x000000000010a947 */ /* 0x000fee0003800000 */
[----:B------:R-:W2:Y:S02]  /*0440*/  LD.E.U8 R4, desc[UR4][R2.64+0x1b2] ;  /* 0x0001b20402047980 */ /* 0x000ea4000c101100 */
[----:B--2---:R-:W-:-:S13]  /*0450*/  ISETP.NE.AND P1, PT, R4, RZ, PT ;  /* 0x000000ff0400720c */ /* 0x004fda0003f25270 */
[----:B------:R-:W-:Y:S05]  /*0460*/  @!P1 BRA `(.L_x_2167) ;  /* 0x0000000000049947 */ /* 0x000fea0003800000 */
[----:B------:R1:W5:Y:S02]  /*0470*/  LD.E R12, desc[UR4][R16.64] ;  /* 0x00000004100c7980 */ /* 0x000364000c101900 */
.L_x_2167:
[----:B------:R-:W-:Y:S05]  /*0480*/  BSYNC.RECONVERGENT B0 ;  /* 0x0000000000007941 */ /* 0x000fea0003800200 */
.L_x_2166:
[----:B------:R-:W-:Y:S04]  /*0490*/  BSSY.RECONVERGENT B0, `(.L_x_2168) ;  /* 0x0000007000007945 */ /* 0x000fe80003800200 */
[----:B------:R-:W-:Y:S05]  /*04a0*/  @!P3 BRA `(.L_x_2169) ;  /* 0x000000000014b947 */ /* 0x000fea0003800000 */
[----:B------:R-:W2:Y:S02]  /*04b0*/  LD.E.U8 R4, desc[UR4][R2.64+0x1b2] ;  /* 0x0001b20402047980 */ /* 0x000ea4000c101100 */
[----:B--2---:R-:W-:-:S13]  /*04c0*/  ISETP.NE.AND P1, PT, R4, RZ, PT ;  /* 0x000000ff0400720c */ /* 0x004fda0003f25270 */
[----:B-----5:R-:W2:Y:S02]  /*04d0*/  @P1 LD.E R74, desc[UR4][R16.64+0x4] ;  /* 0x00000404104a1980 */ /* 0x020ea4000c101900 */
[----:B--2---:R-:W-:-:S06]  /*04e0*/  @P1 IADD3 R74, PT, PT, R74, -R12, RZ ;  /* 0x8000000c4a4a1210 */ /* 0x004fcc0007ffe0ff */
[----:B------:R2:W5:Y:S02]  /*04f0*/  @!P1 LD.E R74, desc[UR4][R16.64] ;  /* 0x00000004104a9980 */ /* 0x000564000c101900 */
.L_x_2169:
[----:B------:R-:W-:Y:S05]  /*0500*/  BSYNC.RECONVERGENT B0 ;  /* 0x0000000000007941 */ /* 0x000fea0003800200 */
.L_x_2168:
[----:B------:R-:W-:Y:S01]  /*0510*/  BSSY.RECONVERGENT B1, `(.L_x_2170) ;  /* 0x0000011000017945 */ /* 0x000fe20003800200 */
[----:B-----5:R-:W-:-:S03]  /*0520*/  @P4 IADD3 R76, PT, PT, R0, -R9, RZ ;  /* 0x80000009004c4210 */ /* 0x020fc60007ffe0ff */
[----:B------:R-:W-:Y:S05]  /*0530*/  @!P0 BRA `(.L_x_2171) ;  /* 0x0000000000148947 */ /* 0x000fea0003800000 */
[----:B------:R-:W-:-:S04]  /*0540*/  IADD3 R74, P0, PT, R14, UR9, RZ ;  /* 0x000000090e4a7c10 */ /* 0x000fc8000ff1e0ff */
[----:B------:R-:W-:-:S05]  /*0550*/  IADD3.X R75, PT, PT, R15, UR8, RZ, P0, !PT ;  /* 0x000000080f4b7c10 */ /* 0x000fca00087fe4ff */
[----:B------:R-:W3:Y:S02]  /*0560*/  LD.E R74, desc[UR4][R74.64] ;  /* 0x000000044a4a7980 */ /* 0x000ee4000c101900 */
[----:B---3--:R-:W-:Y:S01]  /*0570*/  IMAD.IADD R74, R74, 0x1, -R11 ;  /* 0x000000014a4a7824 */ /* 0x008fe200078e0a0b */
[----:B------:R-:W-:Y:S05]  /*0580*/  BRA `(.L_x_2172) ;  /* 0x0000000000247947 */ /* 0x000fea0003800000 */
.L_x_2171:
[----:B------:R-:W3:Y:S01]  /*0590*/  LD.E.64 R4, desc[UR4][R2.64+0x108] ;  /* 0x0001080402047980 */ /* 0x000ee2000c101b00 */
[----:B------:R-:W-:Y:S01]  /*05a0*/  BSSY.RECONVERGENT B0, `(.L_x_2173) ;  /* 0x0000006000007945 */ /* 0x000fe20003800200 */
[----:B------:R-:W-:Y:S01]  /*05b0*/  IMAD.MOV.U32 R0, RZ, RZ, RZ ;  /* 0x000000ffff007224 */ /* 0x000fe200078e00ff */
[----:B---3--:R-:W-:-:S04]  /*05c0*/  ISETP.NE.U32.AND P0, PT, R4, RZ, PT ;  /* 0x000000ff0400720c */ /* 0x008fc80003f05070 */
[----:B------:R-:W-:-:S13]  /*05d0*/  ISETP.NE.AND.EX P0, PT, R5, RZ, PT, P0 ;  /* 0x000000ff0500720c */ /* 0x000fda0003f05300 */
[----:B------:R-:W-:Y:S05]  /*05e0*/  @!P0 BRA `(.L_x_2174) ;  /* 0x0000000000048947 */ /* 0x000fea0003800000 */
[----:B------:R3:W5:Y:S02]  /*05f0*/  LD.E R0, desc[UR4][R2.64+0xbc] ;  /* 0x0000bc0402007980 */ /* 0x000764000c101900 */
.L_x_2174:
[----:B------:R-:W-:Y:S05]  /*0600*/  BSYNC.RECONVERGENT B0 ;  /* 0x0000000000007941 */ /* 0x000fea0003800200 */
.L_x_2173:
[----:B-----5:R-:W-:Y:S02]  /*0610*/  IADD3 R74, PT, PT, R0, R74, -R11 ;  /* 0x0000004a004a7210 */ /* 0x020fe40007ffe80b */
.L_x_2172:
[----:B------:R-:W-:Y:S05]  /*0620*/  BSYNC.RECONVERGENT B1 ;  /* 0x0000000000017941 */ /* 0x000fea0003800200 */
.L_x_2170:
[----:B------:R-:W-:Y:S01]  /*0630*/  IMAD.SHL.U32 R169, R185, 0x40, RZ ;  /* 0x00000040b9a97824 */ /* 0x000fe200078e00ff */
[----:B------:R-:W-:Y:S01]  /*0640*/  MOV R4, R184 ;  /* 0x000000b800047202 */ /* 0x000fe20000000f00 */
[----:B------:R-:W-:-:S03]  /*0650*/  IMAD.MOV.U32 R5, RZ, RZ, 0x0 ;  /* 0x00000000ff057424 */ /* 0x000fc600078e00ff */
[----:B------:R-:W-:-:S13]  /*0660*/  ISETP.GT.AND P0, PT, R76, R169, PT ;  /* 0x000000a94c00720c */ /* 0x000fda0003f04270 */
[----:B-123--:R-:W-:Y:S05]  /*0670*/  @!P0 RET.REL.NODEC R4 `(_ZN5flash24flash_fwd_splitkv_kernelI23Flash_fwd_kernel_traitsILi32ELi64ELi256ELi4ELb0ELb0EN7cutlass10bfloat16_tE19Flash_kernel_traitsILi32ELi64ELi256ELi4ES3_EELb0ELb1ELb0ELb0ELb0ELb1ELb1ELb0EEEvNS_16Flash_fwd_paramsE) ;  /* 0xfffffff804608950 */ /* 0x00efea0003c3ffff */
[----:B------:R-:W2:Y:S04]  /*0680*/  LD.E R0, desc[UR4][R2.64+0xb8] ;  /* 0x0000b80402007980 */ /* 0x000ea8000c101900 */
[----:B------:R-:W3:Y:S04]  /*0690*/  LD.E R7, desc[UR4][R2.64+0x188] ;  /* 0x0001880402077980 */ /* 0x000ee8000c101900 */
[----:B------:R-:W4:Y:S01]  /*06a0*/  LD.E R8, desc[UR4][R2.64+0x184] ;  /* 0x0001840402087980 */ /* 0x000f22000c101900 */
[----:B------:R-:W-:-:S04]  /*06b0*/  IABS R5, R6 ;  /* 0x0000000600057213 */ /* 0x000fc80000000000 */
[----:B------:R-:W1:Y:S08]  /*06c0*/  I2F.RP R14, R5 ;  /* 0x00000005000e7306 */ /* 0x000e700000209400 */
[----:B-1----:R-:W1:Y:S02]  /*06d0*/  MUFU.RCP R14, R14 ;  /* 0x0000000e000e7308 */ /* 0x002e640000001000 */
[----:B-1----:R-:W-:-:S06]  /*06e0*/  VIADD R14, R14, 0xffffffe ;  /* 0x0ffffffe0e0e7836 */ /* 0x002fcc0000000000 */
[----:B------:R-:W1:Y:S02]  /*06f0*/  F2I.FTZ.U32.TRUNC.NTZ R15, R14 ;  /* 0x0000000e000f7305 */ /* 0x000e64000021f000 */
[----:B-1----:R-:W-:Y:S02]  /*0700*/  IMAD.MOV R10, RZ, RZ, -R15 ;  /* 0x000000ffff0a7224 */ /* 0x002fe400078e0a0f */
[----:B------:R-:W-:Y:S02]  /*0710*/  IMAD.MOV.U32 R14, RZ, RZ, RZ ;  /* 0x000000ffff0e7224 */ /* 0x000fe400078e00ff */
[----:B------:R-:W-:-:S04]  /*0720*/  IMAD R10, R10, R5, RZ ;  /* 0x000000050a0a7224 */ /* 0x000fc800078e02ff */
[----:B------:R-:W-:Y:S01]  /*0730*/  IMAD.HI.U32 R10, R15, R10, R14 ;  /* 0x0000000a0f0a7227 */ /* 0x000fe200078e000e */
[----:B------:R-:W1:Y:S03]  /*0740*/  S2R R151, SR_TID.X ;  /* 0x0000000000977919 */ /* 0x000e660000002100 */
[----:B--2---:R-:W-:-:S05]  /*0750*/  VIADD R0, R0, 0xff ;  /* 0x000000ff00007836 */ /* 0x004fca0000000000 */
[----:B------:R-:W-:-:S04]  /*0760*/  SHF.R.S32.HI R13, RZ, 0x1f, R0 ;  /* 0x0000001fff0d7819 */ /* 0x000fc80000011400 */
[----:B------:R-:W-:-:S04]  /*0770*/  LEA.HI R13, R13, R0, RZ, 0x8 ;  /* 0x000000000d0d7211 */ /* 0x000fc800078f40ff */
[----:B------:R-:W-:-:S05]  /*0780*/  LEA.HI.SX32 R13, R13, R6, 0x18 ;  /* 0x000000060d0d7211 */ /* 0x000fca00078fc2ff */
[----:B------:R-:W-:Y:S01]  /*0790*/  VIADD R13, R13, 0xffffffff ;  /* 0xffffffff0d0d7836 */ /* 0x000fe20000000000 */
[----:B------:R-:W-:-:S04]  /*07a0*/  IABS R0, R6 ;  /* 0x0000000600007213 */ /* 0x000fc80000000000 */
[----:B------:R-:W-:Y:S01]  /*07b0*/  IABS R4, R13 ;  /* 0x0000000d00047213 */ /* 0x000fe20000000000 */
[----:B------:R-:W-:-:S04]  /*07c0*/  IMAD.MOV R0, RZ, RZ, -R0 ;  /* 0x000000ffff007224 */ /* 0x000fc800078e0a00 */
        /* <DEDUP_REMOVED lines=39> */
[----:B------:R-:W-:Y:S01]  /*0a40*/  IMAD.IADD R76, R76, 0x1, -R169 ;  /* 0x000000014c4c7824 */ /* 0x000fe200078e0aa9 */
[----:B-1----:R-:W2:Y:S02]  /*0a50*/  S2R R2, SR_CTAID.Y ;  /* 0x0000000000027919 */ /* 0x002ea40000002600 */
[----:B--2---:R-:W-:-:S04]  /*0a60*/  IMAD R2, R4, R2, UR13 ;  /* 0x0000000d04027e24 */ /* 0x004fc8000f8e0202 */
[----:B---3--:R-:W-:Y:S02]  /*0a70*/  IMAD R7, R2, R7, UR11 ;  /* 0x0000000b02077e24 */ /* 0x008fe4000f8e0207 */
[----:B------:R-:W-:Y:S01]  /*0a80*/  IMAD.SHL.U32 R2, R151, 0x4, RZ ;  /* 0x0000000497027824 */ /* 0x000fe200078e00ff */
[----:B------:R-:W-:Y:S01]  /*0a90*/  SHF.R.U32.HI R151, RZ, 0x3, R151 ;  /* 0x00000003ff977819 */ /* 0x000fe20000011697 */
[----:B------:R-:W-:-:S03]  /*0aa0*/  IMAD R5, R5, R7, R169 ;  /* 0x0000000705057224 */ /* 0x000fc600078e02a9 */
[C---:B------:R-:W-:Y:S01]  /*0ab0*/  LOP3.LUT R3, R2.reuse, 0x1c, RZ, 0xc0, !PT ;  /* 0x0000001c02037812 */ /* 0x040fe200078ec0ff */
[----:B----4-:R-:W-:Y:S01]  /*0ac0*/  IMAD R6, R5, R6, RZ ;  /* 0x0000000605067224 */ /* 0x010fe200078e02ff */
[----:B------:R-:W-:Y:S02]  /*0ad0*/  LOP3.LUT R2, R2, 0xffc, RZ, 0xc0, !PT ;  /* 0x00000ffc02027812 */ /* 0x000fe400078ec0ff */
[----:B-----5:R-:W-:Y:S01]  /*0ae0*/  ISETP.GE.AND P5, PT, R3, R0, PT ;  /* 0x000000000300720c */ /* 0x020fe20003fa6270 */
[C---:B------:R-:W-:Y:S01]  /*0af0*/  VIADD R0, R151.reuse, 0x10 ;  /* 0x0000001097007836 */ /* 0x040fe20000000000 */
[C---:B------:R-:W-:Y:S02]  /*0b00*/  IADD3 R2, P1, PT, R6.reuse, R2, RZ ;  /* 0x0000000206027210 */ /* 0x040fe40007f3e0ff */
[----:B------:R-:W-:Y:S02]  /*0b10*/  ISETP.GE.OR P6, PT, R151, R76, P5 ;  /* 0x0000004c9700720c */ /* 0x000fe40002fc6670 */
[----:B------:R-:W-:-:S02]  /*0b20*/  LEA.HI.X.SX32 R6, R6, RZ, 0x1, P1 ;  /* 0x000000ff06067211 */ /* 0x000fc400008f0eff */
[----:B------:R-:W-:Y:S02]  /*0b30*/  ISETP.GE.OR P0, PT, R0, R76, P5 ;  /* 0x0000004c0000720c */ /* 0x000fe40002f06670 */
[C---:B------:R-:W-:Y:S02]  /*0b40*/  LEA R8, P1, R2.reuse, R8, 0x2 ;  /* 0x0000000802087211 */ /* 0x040fe400078210ff */
[----:B------:R-:W-:Y:S02]  /*0b50*/  ISETP.NE.AND P4, PT, R3, RZ, PT ;  /* 0x000000ff0300720c */ /* 0x000fe40003f85270 */
[----:B------:R-:W-:Y:S01]  /*0b60*/  LEA.HI.X R9, R2, R9, R6, 0x2, P1 ;  /* 0x0000000902097211 */ /* 0x000fe200008f1406 */
[C---:B------:R-:W-:Y:S01]  /*0b70*/  VIADD R2, R151.reuse, 0x20 ;  /* 0x0000002097027836 */ /* 0x040fe20000000000 */
[-C--:B------:R-:W-:Y:S01]  /*0b80*/  ISETP.GE.OR P2, PT, R0, R76.reuse, P4 ;  /* 0x0000004c0000720c */ /* 0x080fe20002746670 */
[C---:B------:R-:W-:Y:S01]  /*0b90*/  VIADD R0, R151.reuse, 0x30 ;  /* 0x0000003097007836 */ /* 0x040fe20000000000 */
[-C--:B------:R-:W-:Y:S01]  /*0ba0*/  ISETP.GE.OR P3, PT, R151, R76.reuse, P4 ;  /* 0x0000004c9700720c */ /* 0x080fe20002766670 */
[----:B------:R-:W-:Y:S01]  /*0bb0*/  @!P6 ST.E.128 desc[UR4][R8.64], RZ ;  /* 0x000000ff0800e985 */ /* 0x000fe2000c101d04 */
[----:B------:R-:W-:-:S02]  /*0bc0*/  ISETP.GE.OR P1, PT, R2, R76, P4 ;  /* 0x0000004c0200720c */ /* 0x000fc40002726670 */
[-C--:B------:R-:W-:Y:S01]  /*0bd0*/  ISETP.GE.OR P6, PT, R2, R76.reuse, P5 ;  /* 0x0000004c0200720c */ /* 0x080fe20002fc6670 */
[----:B------:R-:W-:Y:S01]  /*0be0*/  @!P0 ST.E.128 desc[UR4][R8.64+0x800], RZ ;  /* 0x000800ff08008985 */ /* 0x000fe2000c101d04 */
[C---:B------:R-:W-:Y:S02]  /*0bf0*/  IADD3 R151, P0, PT, R5.reuse, R151, RZ ;  /* 0x0000009705977210 */ /* 0x040fe40007f1e0ff */
[C---:B------:R-:W-:Y:S02]  /*0c00*/  ISETP.GE.OR P5, PT, R0.reuse, R76, P5 ;  /* 0x0000004c0000720c */ /* 0x040fe40002fa6670 */
[----:B------:R-:W-:Y:S01]  /*0c10*/  LEA.HI.X.SX32 R5, R5, RZ, 0x1, P0 ;  /* 0x000000ff05057211 */ /* 0x000fe200000f0eff */
[----:B------:R-:W-:Y:S01]  /*0c20*/  @!P2 IMAD.MOV.U32 R3, RZ, RZ, -0x800000 ;  /* 0xff800000ff03a424 */ /* 0x000fe200078e00ff */
[C---:B------:R-:W-:Y:S01]  /*0c30*/  LEA R6, P0, R151.reuse, R10, 0x2 ;  /* 0x0000000a97067211 */ /* 0x040fe200078010ff */
[----:B------:R-:W-:Y:S01]  /*0c40*/  @!P3 IMAD.MOV.U32 R4, RZ, RZ, -0x800000 ;  /* 0xff800000ff04b424 */ /* 0x000fe200078e00ff */
[----:B------:R-:W-:Y:S01]  /*0c50*/  ISETP.GE.OR P4, PT, R0, R76, P4 ;  /* 0x0000004c0000720c */ /* 0x000fe20002786670 */
[----:B------:R-:W-:Y:S01]  /*0c60*/  @!P1 IMAD.MOV.U32 R2, RZ, RZ, -0x800000 ;  /* 0xff800000ff029424 */ /* 0x000fe200078e00ff */
[----:B------:R-:W-:Y:S01]  /*0c70*/  LEA.HI.X R7, R151, R11, R5, 0x2, P0 ;  /* 0x0000000b97077211 */ /* 0x000fe200000f1405 */
[----:B------:R-:W-:Y:S04]  /*0c80*/  @!P6 ST.E.128 desc[UR4][R8.64+0x1000], RZ ;  /* 0x001000ff0800e985 */ /* 0x000fe8000c101d04 */
[----:B------:R-:W-:Y:S04]  /*0c90*/  @!P5 ST.E.128 desc[UR4][R8.64+0x1800], RZ ;  /* 0x001800ff0800d985 */ /* 0x000fe8000c101d04 */
[----:B------:R1:W-:Y:S04]  /*0ca0*/  @!P2 ST.E desc[UR4][R6.64+0x40], R3 ;  /* 0x000040030600a985 */ /* 0x0003e8000c101904 */
[----:B------:R2:W-:Y:S04]  /*0cb0*/  @!P1 ST.E desc[UR4][R6.64+0x80], R2 ;  /* 0x0000800206009985 */ /* 0x0005e8000c101904 */
[----:B------:R3:W-:Y:S01]  /*0cc0*/  @!P3 ST.E desc[UR4][R6.64], R4 ;  /* 0x000000040600b985 */ /* 0x0007e2000c101904 */
[----:B-1----:R-:W-:-:S02]  /*0cd0*/  IMAD.MOV.U32 R3, RZ, RZ, 0x0 ;  /* 0x00000000ff037424 */ /* 0x002fc400078e00ff */
[----:B--2---:R-:W-:-:S04]  /*0ce0*/  IMAD.MOV.U32 R2, RZ, RZ, R184 ;  /* 0x000000ffff027224 */ /* 0x004fc800078e00b8 */
[----:B---3--:R-:W-:Y:S05]  /*0cf0*/  @P4 RET.REL.NODEC R2 `(_ZN5flash24flash_fwd_splitkv_kernelI23Flash_fwd_kernel_traitsILi32ELi64ELi256ELi4ELb0ELb0EN7cutlass10bfloat16_tE19Flash_kernel_traitsILi32ELi64ELi256ELi4ES3_EELb0ELb1ELb0ELb0ELb0ELb1ELb1ELb0EEEvNS_16Flash_fwd_paramsE) ;  /* 0xfffffff002c04950 */ /* 0x008fea0003c3ffff */
[----:B------:R-:W-:Y:S02]  /*0d00*/  MOV R0, 0xff800000 ;  /* 0xff80000000007802 */ /* 0x000fe40000000f00 */
[----:B------:R-:W-:-:S03]  /*0d10*/  MOV R185, 0x0 ;  /* 0x0000000000b97802 */ /* 0x000fc60000000f00 */
[----:B------:R1:W-:Y:S02]  /*0d20*/  ST.E desc[UR4][R6.64+0xc0], R0 ;  /* 0x0000c00006007985 */ /* 0x0003e4000c101904 */
[----:B-1----:R-:W-:Y:S05]  /*0d30*/  RET.REL.NODEC R184 `(_ZN5flash24flash_fwd_splitkv_kernelI23Flash_fwd_kernel_traitsILi32ELi64ELi256ELi4ELb0ELb0EN7cutlass10bfloat16_tE19Flash_kernel_traitsILi32ELi64ELi256ELi4ES3_EELb0ELb1ELb0ELb0ELb0ELb1ELb1ELb0EEEvNS_16Flash_fwd_paramsE) ;  /* 0xfffffff0b8b07950 */ /* 0x002fea0003c3ffff */
.L_x_2175:
        /* <DEDUP_REMOVED lines=42> */
[----:B---3--:R-:W-:Y:S02]  /*0fe0*/  IMAD R0, R13, UR13, RZ ;  /* 0x0000000d0d007c24 */ /* 0x008fe4000f8e02ff */
[----:B------:R-:W-:-:S04]  /*0ff0*/  IMAD.WIDE.U32 R12, R12, UR13, RZ ;  /* 0x0000000d0c0c7c25 */ /* 0x000fc8000f8e00ff */
        /* <DEDUP_REMOVED lines=18> */
[----:B------:R-:W-:Y:S02]  /*1120*/  IABS R6, UR11 ;  /* 0x0000000b00067c13 */ /* 0x000fe40008000000 */
        /* <DEDUP_REMOVED lines=11> */
[----:B------:R-:W-:Y:S02]  /*11e0*/  LOP3.LUT R7, R22, UR11, RZ, 0x3c, !PT ;  /* 0x0000000b16077c12 */ /* 0x000fe4000f8e3cff */
        /* <DEDUP_REMOVED lines=30> */
.L_x_2177:
        /* <DEDUP_REMOVED lines=8> */
[----:B------:R-:W-:-:S02]  /*1450*/  MOV R18, RZ ;  /* 0x000000ff00127202 */ /* 0x000fc40000000f00 */
[----:B------:R-:W-:Y:S02]  /*1460*/  IABS R7, UR11 ;  /* 0x0000000b00077c13 */ /* 0x000fe40008000000 */
[----:B------:R-:W-:Y:S02]  /*1470*/  @!P2 SHF.R.S32.HI R6, RZ, 0x1f, R11 ;  /* 0x0000001fff06a819 */ /* 0x000fe4000001140b */
        /* <DEDUP_REMOVED lines=12> */
[----:B--2---:R-:W-:Y:S02]  /*1540*/  @!P2 IMAD R0, R171, R11, RZ ;  /* 0x0000000bab00a224 */ /* 0x004fe400078e02ff */
[----:B------:R-:W-:Y:S02]  /*1550*/  IMAD R5, R8, R5, R7 ;  /* 0x0000000508057224 */ /* 0x000fe400078e0207 */
[----:B------:R-:W-:Y:S02]  /*1560*/  @!P2 IMAD R0, R6, R170, R0 ;  /* 0x000000aa0600a224 */ /* 0x000fe400078e0200 */
[----:B------:R-:W-:Y:S01]  /*1570*/  @!P2 IMAD.WIDE.U32 R18, R170, R11, RZ ;  /* 0x0000000baa12a225 */ /* 0x000fe200078e00ff */
[----:B------:R-:W-:-:S04]  /*1580*/  ISETP.GT.U32.AND P1, PT, R4, R5, PT ;  /* 0x000000050400720c */ /* 0x000fc80003f24070 */
[----:B------:R-:W-:Y:S01]  /*1590*/  @!P2 IADD3 R19, PT, PT, R19, R0, RZ ;  /* 0x000000001313a210 */ /* 0x000fe20007ffe0ff */
[----:B---3-5:R-:W-:Y:S01]  /*15a0*/  @!P2 IMAD R6, R15, R10, RZ ;  /* 0x0000000a0f06a224 */ /* 0x028fe200078e02ff */
[----:B------:R-:W-:Y:S01]  /*15b0*/  @!P2 SHF.R.S32.HI R0, RZ, 0x1f, R10 ;  /* 0x0000001fff00a819 */ /* 0x000fe2000001140a */
[----:B------:R-:W-:-:S04]  /*15c0*/  @P2 IMAD.IADD R7, R11, 0x1, R12 ;  /* 0x000000010b072824 */ /* 0x000fc800078e020c */
[C---:B------:R-:W-:Y:S02]  /*15d0*/  @!P2 IMAD R6, R14.reuse, R0, R6 ;  /* 0x000000000e06a224 */ /* 0x040fe400078e0206 */
[----:B------:R-:W-:Y:S01]  /*15e0*/  @!P2 IMAD.WIDE.U32 R14, R14, R10, R18 ;  /* 0x0000000a0e0ea225 */ /* 0x000fe200078e0012 */
[----:B------:R-:W-:-:S03]  /*15f0*/  @!P1 IADD3 R5, PT, PT, R5, -R4, RZ ;  /* 0x8000000405059210 */ /* 0x000fc60007ffe0ff */
[-C--:B------:R-:W-:Y:S02]  /*1600*/  @P2 IMAD R0, R171, R7.reuse, RZ ;  /* 0x00000007ab002224 */ /* 0x080fe400078e02ff */
[----:B------:R-:W-:Y:S01]  /*1610*/  @P2 IMAD.WIDE.U32 R18, R170, R7, RZ ;  /* 0x00000007aa122225 */ /* 0x000fe200078e00ff */
[----:B------:R-:W-:-:S03]  /*1620*/  @!P2 MOV R7, R14 ;  /* 0x0000000e0007a202 */ /* 0x000fc60000000f00 */
[----:B------:R-:W-:Y:S01]  /*1630*/  @!P2 IMAD.IADD R6, R15, 0x1, R6 ;  /* 0x000000010f06a824 */ /* 0x000fe200078e0206 */
[----:B------:R-:W-:Y:S01]  /*1640*/  ISETP.GE.U32.AND P4, PT, R5, R4, PT ;  /* 0x000000040500720c */ /* 0x000fe20003f86070 */
[----:B------:R-:W-:Y:S01]  /*1650*/  @P2 IMAD.IADD R6, R19, 0x1, R0 ;  /* 0x0000000113062824 */ /* 0x000fe200078e0200 */
[----:B------:R-:W-:Y:S02]  /*1660*/  @P2 MOV R7, R18 ;  /* 0x0000001200072202 */ /* 0x000fe40000000f00 */
[----:B------:R-:W-:Y:S02]  /*1670*/  LOP3.LUT R4, R22, UR11, RZ, 0x3c, !PT ;  /* 0x0000000b16047c12 */ /* 0x000fe4000f8e3cff */
[----:B------:R-:W-:Y:S02]  /*1680*/  LOP3.LUT R7, R7, R6, RZ, 0x3c, !PT ;  /* 0x0000000607077212 */ /* 0x000fe400078e3cff */
[----:B------:R-:W-:Y:S02]  /*1690*/  ISETP.GE.AND P0, PT, R4, RZ, PT ;  /* 0x000000ff0400720c */ /* 0x000fe40003f06270 */
[----:B------:R-:W-:-:S02]  /*16a0*/  ISETP.NE.AND P3, PT, R22, RZ, PT ;  /* 0x000000ff1600720c */ /* 0x000fc40003f65270 */
[----:B------:R-:W-:Y:S02]  /*16b0*/  @!P1 IADD3 R8, PT, PT, R8, 0x1, RZ ;  /* 0x0000000108089810 */ /* 0x000fe40007ffe0ff */
[----:B------:R-:W-:Y:S02]  /*16c0*/  LOP3.LUT R6, R7, R6, RZ, 0x3c, !PT ;  /* 0x0000000607067212 */ /* 0x000fe400078e3cff */
[----:B------:R-:W-:Y:S01]  /*16d0*/  LEA R14, R31, 0xffffff00, 0x8 ;  /* 0xffffff001f0e7811 */ /* 0x000fe200078e40ff */
[----:B------:R-:W-:Y:S01]  /*16e0*/  @!P2 IMAD R4, R173, R11, RZ ;  /* 0x0000000bad04a224 */ /* 0x000fe200078e02ff */
[----:B------:R-:W-:Y:S01]  /*16f0*/  @!P2 SHF.R.S32.HI R0, RZ, 0x1f, R11 ;  /* 0x0000001fff00a819 */ /* 0x000fe2000001140b */
[----:B------:R-:W-:Y:S01]  /*1700*/  @P4 VIADD R8, R8, 0x1 ;  /* 0x0000000108084836 */ /* 0x000fe20000000000 */
[----:B------:R-:W-:Y:S01]  /*1710*/  LOP3.LUT R7, R7, R6, RZ, 0x3c, !PT ;  /* 0x0000000607077212 */ /* 0x000fe200078e3cff */
[----:B------:R-:W-:Y:S01]  /*1720*/  IMAD R5, R171, R14, RZ ;  /* 0x0000000eab057224 */ /* 0x000fe200078e02ff */
[----:B------:R-:W-:Y:S01]  /*1730*/  SHF.R.S32.HI R18, RZ, 0x1f, R14 ;  /* 0x0000001fff127819 */ /* 0x000fe2000001140e */
[----:B------:R-:W-:-:S02]  /*1740*/  @!P2 IMAD R0, R0, R172, R4 ;  /* 0x000000ac0000a224 */ /* 0x000fc400078e0204 */
[----:B------:R-:W-:Y:S01]  /*1750*/  @!P2 IMAD.WIDE.U32 R24, R172, R11, RZ ;  /* 0x0000000bac18a225 */ /* 0x000fe200078e00ff */
[----:B------:R-:W-:-:S03]  /*1760*/  @!P0 IADD3 R8, PT, PT, -R8, RZ, RZ ;  /* 0x000000ff08088210 */ /* 0x000fc60007ffe1ff */
[----:B------:R-:W-:Y:S01]  /*1770*/  IMAD.WIDE.U32 R6, R170, R14, R6 ;  /* 0x0000000eaa067225 */ /* 0x000fe200078e0006 */
[----:B------:R-:W-:-:S03]  /*1780*/  @!P3 LOP3.LUT R8, RZ, R22, RZ, 0x33, !PT ;  /* 0x00000016ff08b212 */ /* 0x000fc600078e33ff */
[----:B------:R-:W-:Y:S01]  /*1790*/  IMAD R5, R18, R170, R5 ;  /* 0x000000aa12057224 */ /* 0x000fe200078e0205 */
[----:B------:R-:W-:Y:S01]  /*17a0*/  @!P2 IADD3 R25, PT, PT, R25, R0, RZ ;  /* 0x000000001919a210 */ /* 0x000fe20007ffe0ff */
[----:B------:R-:W-:Y:S01]  /*17b0*/  @P2 IMAD.IADD R11, R11, 0x1, R12 ;  /* 0x000000010b0b2824 */ /* 0x000fe200078e020c */
[----:B------:R-:W-:Y:S01]  /*17c0*/  MOV R12, R6 ;  /* 0x00000006000c7202 */ /* 0x000fe20000000f00 */
[----:B----4-:R-:W-:Y:S01]  /*17d0*/  @!P2 IMAD R4, R21, R10, RZ ;  /* 0x0000000a1504a224 */ /* 0x010fe200078e02ff */
[----:B------:R-:W-:Y:S02]  /*17e0*/  @!P2 SHF.R.S32.HI R0, RZ, 0x1f, R10 ;  /* 0x0000001fff00a819 */ /* 0x000fe4000001140a */
[----:B------:R-:W-:Y:S01]  /*17f0*/  IADD3 R13, PT, PT, R7, R5, RZ ;  /* 0x00000005070d7210 */ /* 0x000fe20007ffe0ff */
        /* <DEDUP_REMOVED lines=14> */
.L_x_2178:
[----:B------:R-:W-:Y:S05]  /*18e0*/  BSYNC.RECONVERGENT B0 ;  /* 0x0000000000007941 */ /* 0x000fea0003800200 */
.L_x_2176:
        /* <DEDUP_REMOVED lines=25> */
[C---:B------:R-:W-:Y:S02]  /*1a80*/  LOP3.LUT R15, R22.reuse, UR11, RZ, 0x3c, !PT ;  /* 0x0000000b160f7c12 */ /* 0x040fe4000f8e3cff */
        /* <DEDUP_REMOVED lines=8> */
[C---:B------:R-:W-:Y:S01]  /*1b10*/  IMAD R15, R14.reuse, R173, R15 ;  /* 0x000000ad0e0f7224 */ /* 0x040fe200078e020f */
        /* <DEDUP_REMOVED lines=11> */
[----:B------:R-:W-:Y:S01]  /*1bd0*/  IMAD.IADD R14, R19, 0x1, R14 ;  /* 0x00000001130e7824 */ /* 0x000fe200078e020e */
[----:B------:R-:W-:-:S04]  /*1be0*/  SHF.R.U32.HI R78, RZ, 0x2, R151 ;  /* 0x00000002ff4e7819 */ /* 0x000fc80000011697 */
[----:B------:R-:W-:Y:S02]  /*1bf0*/  IADD3.X R17, PT, PT, R15, R14, RZ, P0, !PT ;  /* 0x0000000e0f117210 */ /* 0x000fe400007fe4ff */
[----:B------:R-:W-:Y:S01]  /*1c00*/  IADD3 R14, P0, PT, R45, R8, RZ ;  /* 0x000000082d0e7210 */ /* 0x000fe20007f1e0ff */
[----:B------:R-:W-:-:S03]  /*1c10*/  IMAD.WIDE.U32 R16, R78, R172, R16 ;  /* 0x000000ac4e107225 */ /* 0x000fc600078e0010 */
[----:B------:R-:W-:Y:S01]  /*1c20*/  IADD3.X R15, PT, PT, RZ, R0, RZ, P0, !PT ;  /* 0x00000000ff0f7210 */ /* 0x000fe200007fe4ff */
[----:B------:R-:W-:Y:S01]  /*1c30*/  IMAD R0, R173, R78, RZ ;  /* 0x0000004ead007224 */ /* 0x000fe200078e02ff */
[----:B------:R-:W-:Y:S01]  /*1c40*/  USHF.R.S32.HI UR6, URZ, 0x1f, UR11 ;  /* 0x0000001fff067899 */ /* 0x000fe2000801140b */
[----:B------:R-:W-:Y:S02]  /*1c50*/  IADD3 R169, PT, PT, -R169, R76, RZ ;  /* 0x0000004ca9a97210 */ /* 0x000fe40007ffe1ff */
[----:B------:R-:W-:Y:S01]  /*1c60*/  IMAD.IADD R182, R17, 0x1, R0 ;  /* 0x0000000111b67824 */ /* 0x000fe200078e0200 */
[----:B------:R-:W-:Y:S01]  /*1c70*/  LOP3.LUT R188, R189, 0xc0, RZ, 0xc0, !PT ;  /* 0x000000c0bdbc7812 */ /* 0x000fe200078ec0ff */
[----:B------:R-:W-:-:S03]  /*1c80*/  IMAD R179, R171, R78, RZ ;  /* 0x0000004eabb37224 */ /* 0x000fc600078e02ff */
[----:B------:R-:W-:Y:S01]  /*1c90*/  LOP3.LUT R188, R188, 0x18, R151, 0xf8, !PT ;  /* 0x00000018bcbc7812 */ /* 0x000fe200078ef897 */
[----:B------:R-:W-:Y:S01]  /*1ca0*/  IMAD.WIDE.U32 R14, R78, R170, R14 ;  /* 0x000000aa4e0e7225 */ /* 0x000fe200078e000e */
[----:B------:R-:W-:Y:S02]  /*1cb0*/  LOP3.LUT R181, R189, 0x1f20, RZ, 0xc0, !PT ;  /* 0x00001f20bdb57812 */ /* 0x000fe400078ec0ff */
[----:B------:R-:W-:Y:S02]  /*1cc0*/  LOP3.LUT R44, R188, R45, RZ, 0x3c, !PT ;  /* 0x0000002dbc2c7212 */ /* 0x000fe400078e3cff */
[----:B------:R-:W-:Y:S02]  /*1cd0*/  LOP3.LUT R191, R191, R190, RZ, 0x3c, !PT ;  /* 0x000000bebfbf7212 */ /* 0x000fe400078e3cff */
[----:B------:R-:W-:Y:S02]  /*1ce0*/  IADD3 R179, PT, PT, R15, R179, RZ ;  /* 0x000000b30fb37210 */ /* 0x000fe40007ffe0ff */
[----:B------:R-:W-:-:S02]  /*1cf0*/  LOP3.LUT R44, R181, R44, RZ, 0xfc, !PT ;  /* 0x0000002cb52c7212 */ /* 0x000fc400078efcff */
[----:B------:R-:W-:Y:S01]  /*1d00*/  MOV R79, RZ ;  /* 0x000000ff004f7202 */ /* 0x000fe20000000f00 */
[----:B------:R-:W-:Y:S01]  /*1d10*/  BSSY.RECONVERGENT B0, `(.L_x_2179) ;  /* 0x000002f000007945 */ /* 0x000fe20003800200 */
[----:B------:R-:W-:-:S04]  /*1d20*/  LOP3.LUT R190, R191, R190, RZ, 0x3c, !PT ;  /* 0x000000bebfbe7212 */ /* 0x000fc800078e3cff */
[----:B------:R-:W-:Y:S01]  /*1d30*/  LOP3.LUT R191, R191, R190, RZ, 0x3c, !PT ;  /* 0x000000bebfbf7212 */ /* 0x000fe200078e3cff */
[----:B--2---:R-:W-:-:S04]  /*1d40*/  @P3 IMAD.WIDE.U32 R18, R6, R9, RZ ;  /* 0x0000000906123225 */ /* 0x004fc800078e00ff */
[----:B------:R-:W-:Y:S02]  /*1d50*/  @P3 IMAD R9, R7, R9, RZ ;  /* 0x0000000907093224 */ /* 0x000fe400078e02ff */
[----:B---3--:R-:W-:Y:S02]  /*1d60*/  @!P3 IMAD R10, R27, UR13, RZ ;  /* 0x0000000d1b0abc24 */ /* 0x008fe4000f8e02ff */
[----:B------:R-:W-:-:S04]  /*1d70*/  @!P3 IMAD.WIDE.U32 R26, R26, UR13, RZ ;  /* 0x0000000d1a1abc25 */ /* 0x000fc8000f8e00ff */
[----:B------:R-:W-:Y:S02]  /*1d80*/  @!P3 IMAD.MOV.U32 R8, RZ, RZ, R26 ;  /* 0x000000ffff08b224 */ /* 0x000fe400078e001a */
[----:B------:R-:W-:Y:S02]  /*1d90*/  @P3 IMAD.MOV.U32 R8, RZ, RZ, R18 ;  /* 0x000000ffff083224 */ /* 0x000fe400078e0012 */
[----:B------:R-:W-:Y:S02]  /*1da0*/  @!P3 IMAD.IADD R10, R27, 0x1, R10 ;  /* 0x000000011b0ab824 */ /* 0x000fe400078e020a */
[----:B------:R-:W-:Y:S01]  /*1db0*/  @P3 IMAD.IADD R10, R19, 0x1, R9 ;  /* 0x00000001130a3824 */ /* 0x000fe200078e0209 */
[----:B------:R-:W-:Y:S01]  /*1dc0*/  IADD3 R8, P0, PT, R45, R8, RZ ;  /* 0x000000082d087210 */ /* 0x000fe20007f1e0ff */
[----:B------:R-:W-:-:S04]  /*1dd0*/  IMAD R0, R13, UR11, RZ ;  /* 0x0000000b0d007c24 */ /* 0x000fc8000f8e02ff */
[----:B------:R-:W-:Y:S01]  /*1de0*/  IMAD.X R9, RZ, RZ, R10, P0 ;  /* 0x000000ffff097224 */ /* 0x000fe200000e060a */
[----:B------:R-:W-:Y:S01]  /*1df0*/  ISETP.GE.AND P0, PT, R78, R169, PT ;  /* 0x000000a94e00720c */ /* 0x000fe20003f06270 */
[----:B------:R-:W-:Y:S01]  /*1e00*/  IMAD R0, R12, UR6, R0 ;  /* 0x000000060c007c24 */ /* 0x000fe2000f8e0200 */
[----:B------:R-:W-:Y:S02]  /*1e10*/  UMOV UR6, 0x400 ;  /* 0x0000040000067882 */ /* 0x000fe40000000000 */
[----:B-1----:R-:W-:Y:S01]  /*1e20*/  ULEA UR6, UR7, UR6, 0x18 ;  /* 0x0000000607067291 */ /* 0x002fe2000f8ec0ff */
[----:B----4-:R-:W-:Y:S01]  /*1e30*/  LEA R180, P2, R14, R20, 0x1 ;  /* 0x000000140eb47211 */ /* 0x010fe200078408ff */
[----:B------:R-:W-:Y:S01]  /*1e40*/  IMAD.WIDE.U32 R12, R12, UR11, R8 ;  /* 0x0000000b0c0c7c25 */ /* 0x000fe2000f8e0008 */
[----:B------:R-:W-:-:S03]  /*1e50*/  LEA R183, P1, R16, R24, 0x1 ;  /* 0x0000001810b77211 */ /* 0x000fc600078208ff */
[----:B------:R-:W-:Y:S01]  /*1e60*/  IMAD.U32 R166, RZ, RZ, UR6 ;  /* 0x00000006ffa67e24 */ /* 0x000fe2000f8e00ff */
[----:B------:R-:W-:Y:S01]  /*1e70*/  LEA.HI.X R179, R14, R21, R179, 0x1, P2 ;  /* 0x000000150eb37211 */ /* 0x000fe200010f0cb3 */
[----:B------:R-:W-:Y:S01]  /*1e80*/  @!P3 IMAD.MOV.U32 R10, RZ, RZ, R6 ;  /* 0x000000ffff0ab224 */ /* 0x000fe200078e0006 */
[----:B------:R-:W-:Y:S01]  /*1e90*/  @!P3 MOV R11, R7 ;  /* 0x00000007000bb202 */ /* 0x000fe20000000f00 */
[----:B------:R-:W-:Y:S01]  /*1ea0*/  @P3 IMAD.MOV.U32 R11, RZ, RZ, R7 ;  /* 0x000000ffff0b3224 */ /* 0x000fe200078e0007 */
[----:B------:R-:W-:Y:S01]  /*1eb0*/  LEA.HI.X R182, R16, R25, R182, 0x1, P1 ;  /* 0x0000001910b67211 */ /* 0x000fe200008f0cb6 */
[----:B------:R-:W-:Y:S01]  /*1ec0*/  IMAD.WIDE.U32 R14, R185, 0x40, R78 ;  /* 0x00000040b90e7825 */ /* 0x000fe200078e004e */
[----:B------:R-:W-:Y:S02]  /*1ed0*/  @P3 MOV R10, R6 ;  /* 0x00000006000a3202 */ /* 0x000fe40000000f00 */
        /* <DEDUP_REMOVED lines=17> */
.L_x_2181:
[----:B------:R2:W-:Y:S02]  /*1ff0*/  STS.128 [R44], RZ ;  /* 0x000000ff2c007388 */ /* 0x0005e40000000c00 */
.L_x_2180:
[----:B------:R-:W-:Y:S05]  /*2000*/  BSYNC.RECONVERGENT B0 ;  /* 0x0000000000007941 */ /* 0x000fea0003800200 */
.L_x_2179:
[----:B------:R-:W-:Y:S01]  /*2010*/  VIADD R6, R78, 0x20 ;  /* 0x000000204e067836 */ /* 0x000fe20000000000 */
[----:B------:R-:W-:Y:S01]  /*2020*/  BSSY.RECONVERGENT B0, `(.L_x_2182) ;  /* 0x0000016000007945 */ /* 0x000fe20003800200 */
[----:B------:R-:W-:-:S03]  /*2030*/  IMAD.SHL.U32 R46, R31, 0x100, RZ ;  /* 0x000001001f2e7824 */ /* 0x000fc600078e00ff */
[----:B------:R-:W-:Y:S02]  /*2040*/  ISETP.GE.AND P0, PT, R6, R169, PT ;  /* 0x000000a90600720c */ /* 0x000fe40003f06270 */
[----:B------:R-:W-:-:S04]  /*2050*/  IADD3 R0, PT, PT, R74, 0x100, -R46 ;  /* 0x000001004a007810 */ /* 0x000fc80007ffe82e */
        /* <DEDUP_REMOVED lines=18> */
.L_x_2183:
[----:B------:R-:W-:Y:S05]  /*2180*/  BSYNC.RECONVERGENT B0 ;  /* 0x0000000000007941 */ /* 0x000fea0003800200 */
.L_x_2182:
[----:B------:R-:W-:Y:S01]  /*2190*/  BSSY.RECONVERGENT B0, `(.L_x_2184) ;  /* 0x000000e000007945 */ /* 0x000fe20003800200 */
[C---:B----4-:R-:W-:Y:S02]  /*21a0*/  SHF.L.U64.HI R5, R170.reuse, 0x5, R171 ;  /* 0x00000005aa057819 */ /* 0x050fe400000102ab */
[----:B------:R-:W-:Y:S01]  /*21b0*/  SHF.L.U32 R4, R170, 0x5, RZ ;  /* 0x00000005aa047819 */ /* 0x000fe200000006ff */
[----:B------:R-:W-:Y:S05]  /*21c0*/  @P5 BRA `(.L_x_2185) ;  /* 0x0000000000285947 */ /* 0x000fea0003800000 */
[----:B------:R-:W-:-:S13]  /*21d0*/  ISETP.GE.AND P0, PT, R45, R187, PT ;  /* 0x000000bb2d00720c */ /* 0x000fda0003f06270 */
        /* <DEDUP_REMOVED lines=8> */
.L_x_2186:
[----:B------:R4:W-:Y:S02]  /*2260*/  STS.128 [R44+0x1000], RZ ;  /* 0x001000ff2c007388 */ /* 0x0009e40000000c00 */
.L_x_2185:
[----:B------:R-:W-:Y:S05]  /*2270*/  BSYNC.RECONVERGENT B0 ;  /* 0x0000000000007941 */ /* 0x000fea0003800200 */
.L_x_2184:
[----:B------:R-:W-:Y:S01]  /*2280*/  ISETP.GE.AND P2, PT, R6, R0, PT ;  /* 0x000000000600720c */ /* 0x000fe20003f46270 */
[----:B------:R-:W-:Y:S01]  /*2290*/  VIADD R12, R78, 0x40 ;  /* 0x000000404e0c7836 */ /* 0x000fe20000000000 */
[----:B------:R-:W-:Y:S01]  /*22a0*/  LEA R14, P0, R4, R180, 0x1 ;  /* 0x000000b4040e7211 */ /* 0x000fe200078008ff */
[C---:B------:R-:W-:Y:S01]  /*22b0*/  VIADD R11, R78.reuse, 0x60 ;  /* 0x000000604e0b7836 */ /* 0x040fe20000000000 */
[----:B------:R-:W-:Y:S01]  /*22c0*/  BSSY.RECONVERGENT B0, `(.L_x_2187) ;  /* 0x0000011000007945 */ /* 0x000fe20003800200 */
[----:B------:R-:W-:Y:S01]  /*22d0*/  VIADD R10, R78, 0x80 ;  /* 0x000000804e0a7836 */ /* 0x000fe20000000000 */
[----:B------:R-:W-:Y:S01]  /*22e0*/  LEA.HI.X R15, R4, R179, R5, 0x1, P0 ;  /* 0x000000b3040f7211 */ /* 0x000fe200000f0c05 */
[----:B----4-:R-:W-:Y:S01]  /*22f0*/  VIADD R9, R78, 0xa0 ;  /* 0x000000a04e097836 */ /* 0x010fe20000000000 */
        /* <DEDUP_REMOVED lines=13> */
.L_x_2188:
[----:B------:R-:W-:Y:S05]  /*23d0*/  BSYNC.RECONVERGENT B0 ;  /* 0x0000000000007941 */ /* 0x000fea0003800200 */
.L_x_2187:
        /* <DEDUP_REMOVED lines=13> */
.L_x_2190:
[----:B------:R-:W-:Y:S05]  /*24b0*/  BSYNC.RECONVERGENT B0 ;  /* 0x0000000000007941 */ /* 0x000fea0003800200 */
.L_x_2189:
        /* <DEDUP_REMOVED lines=12> */
.L_x_2192:
[----:B------:R-:W-:Y:S05]  /*2580*/  BSYNC.RECONVERGENT B0 ;  /* 0x0000000000007941 */ /* 0x000fea0003800200 */
.L_x_2191:
        /* <DEDUP_REMOVED lines=15> */
.L_x_2194:
[----:B------:R-:W-:Y:S05]  /*2680*/  BSYNC.RECONVERGENT B0 ;  /* 0x0000000000007941 */ /* 0x000fea0003800200 */
.L_x_2193:
        /* <DEDUP_REMOVED lines=11> */
.L_x_2196:
[----:B------:R-:W-:Y:S05]  /*2740*/  BSYNC.RECONVERGENT B0 ;  /* 0x0000000000007941 */ /* 0x000fea0003800200 */
.L_x_2195:
        /* <DEDUP_REMOVED lines=15> */
.L_x_2198:
[----:B------:R-:W-:Y:S05]  /*2840*/  BSYNC.RECONVERGENT B0 ;  /* 0x0000000000007941 */ /* 0x000fea0003800200 */
.L_x_2197:
[----:B------:R-:W-:Y:S04]  /*2850*/  BSSY.RECONVERGENT B0, `(.L_x_2199) ;  /* 0x000000d000007945 */ /* 0x000fe80003800200 */
[----:B------:R-:W-:Y:S05]  /*2860*/  @P1 BRA `(.L_x_2200) ;  /* 0x00000000002c1947 */ /* 0x000fea0003800000 */
[----:B------:R-:W-:-:S13]  /*2870*/  ISETP.GE.AND P0, PT, R45, R187, PT ;  /* 0x000000bb2d00720c */ /* 0x000fda0003f06270 */
        /* <DEDUP_REMOVED lines=10> */
.L_x_2200:
[----:B------:R-:W-:Y:S05]  /*2920*/  BSYNC.RECONVERGENT B0 ;  /* 0x0000000000007941 */ /* 0x000fea0003800200 */
.L_x_2199:
        /* <DEDUP_REMOVED lines=19> */
.L_x_2203:
[----:B------:R1:W-:Y:S01]  /*2a60*/  STS.128 [R44+0x5000], RZ ;  /* 0x005000ff2c007388 */ /* 0x0003e20000000c00 */
[----:B------:R-:W-:Y:S05]  /*2a70*/  BRA `(.L_x_2204) ;  /* 0x0000000000047947 */ /* 0x000fea0003800000 */
.L_x_2202:
[----:B------:R1:W-:Y:S02]  /*2a80*/  STS.128 [R44+0x5000], RZ ;  /* 0x005000ff2c007388 */ /* 0x0003e40000000c00 */
.L_x_2204:
[----:B------:R-:W-:Y:S05]  /*2a90*/  BSYNC.RECONVERGENT B0 ;  /* 0x0000000000007941 */ /* 0x000fea0003800200 */
.L_x_2201:
[-C--:B------:R-:W-:Y:S01]  /*2aa0*/  ISETP.GE.AND P1, PT, R6, R0.reuse, PT ;  /* 0x000000000600720c */ /* 0x080fe20003f26270 */
[----:B------:R-:W-:Y:S01]  /*2ab0*/  BSSY.RECONVERGENT B0, `(.L_x_2205) ;  /* 0x0000011000007945 */ /* 0x000fe20003800200 */
[-C--:B------:R-:W-:Y:S02]  /*2ac0*/  ISETP.GE.AND P0, PT, R12, R0.reuse, PT ;  /* 0x000000000c00720c */ /* 0x080fe40003f06270 */
[C---:B------:R-:W-:Y:S02]  /*2ad0*/  LEA R12, P2, R4.reuse, R183, 0x1 ;  /* 0x000000b7040c7211 */ /* 0x040fe400078408ff */
[----:B------:R-:W-:Y:S02]  /*2ae0*/  ISETP.GE.AND P5, PT, R11, R0, PT ;  /* 0x000000000b00720c */ /* 0x000fe40003fa6270 */
[----:B------:R-:W-:Y:S02]  /*2af0*/  LEA.HI.X R13, R4, R182, R5, 0x1, P2 ;  /* 0x000000b6040d7211 */ /* 0x000fe400010f0c05 */
        /* <DEDUP_REMOVED lines=12> */
.L_x_2206:
[----:B------:R-:W-:Y:S05]  /*2bc0*/  BSYNC.RECONVERGENT B0 ;  /* 0x0000000000007941 */ /* 0x000fea0003800200 */
.L_x_2205:
        /* <DEDUP_REMOVED lines=13> */
.L_x_2208:
[----:B------:R-:W-:Y:S05]  /*2ca0*/  BSYNC.RECONVERGENT B0 ;  /* 0x0000000000007941 */ /* 0x000fea0003800200 */
.L_x_2207:
        /* <DEDUP_REMOVED lines=12> */
.L_x_2210:
[----:B------:R-:W-:Y:S05]  /*2d70*/  BSYNC.RECONVERGENT B0 ;  /* 0x0000000000007941 */ /* 0x000fea0003800200 */
.L_x_2209:
        /* <DEDUP_REMOVED lines=15> */
.L_x_2212:
[----:B------:R-:W-:Y:S05]  /*2e70*/  BSYNC.RECONVERGENT B0 ;  /* 0x0000000000007941 */ /* 0x000fea0003800200 */
.L_x_2211:
        /* <DEDUP_REMOVED lines=12> */
.L_x_2214:
[----:B------:R-:W-:Y:S05]  /*2f40*/  BSYNC.RECONVERGENT B0 ;  /* 0x0000000000007941 */ /* 0x000fea0003800200 */
.L_x_2213:
        /* <DEDUP_REMOVED lines=15> */
.L_x_2216:
[----:B------:R-:W-:Y:S05]  /*3040*/  BSYNC.RECONVERGENT B0 ;  /* 0x0000000000007941 */ /* 0x000fea0003800200 */
.L_x_2215:
        /* <DEDUP_REMOVED lines=13> */
.L_x_2218:
[----:B------:R-:W-:Y:S05]  /*3120*/  BSYNC.RECONVERGENT B0 ;  /* 0x0000000000007941 */ /* 0x000fea0003800200 */
.L_x_2217:
[----:B------:R-:W2:Y:S01]  /*3130*/  LD.E R28, desc[UR4][R2.64+0x18c] ;  /* 0x00018c04021c7980 */ /* 0x000ea2000c101900 */
[----:B------:R-:W-:Y:S01]  /*3140*/  SHF.R.U32.HI R164, RZ, 0x1, R151 ;  /* 0x00000001ffa47819 */ /* 0x000fe20000011697 */
[----:B------:R-:W-:Y:S01]  /*3150*/  BSSY.RECONVERGENT B1, `(.L_x_2219) ;  /* 0x0000220000017945 */ /* 0x000fe20003800200 */
[C---:B-1----:R-:W-:Y:S01]  /*3160*/  SHF.L.U32 R4, R151.reuse, 0x4, RZ ;  /* 0x0000000497047819 */ /* 0x042fe200000006ff */
[----:B------:R-:W0:Y:S01]  /*3170*/  LDGDEPBAR ;  /* 0x00000000000079af */ /* 0x000e220000000000 */
[C---:B------:R-:W-:Y:S02]  /*3180*/  SHF.L.U32 R30, R151.reuse, 0x5, RZ ;  /* 0x00000005971e7819 */ /* 0x040fe400000006ff */
[----:B------:R-:W-:Y:S02]  /*3190*/  SHF.L.U32 R150, R151, 0x2, RZ ;  /* 0x0000000297967819 */ /* 0x000fe400000006ff */
[----:B------:R-:W-:Y:S02]  /*31a0*/  LOP3.LUT R29, R164, 0x8, RZ, 0xc0, !PT ;  /* 0x00000008a41d7812 */ /* 0x000fe400078ec0ff */
[----:B------:R-:W-:-:S02]  /*31b0*/  LOP3.LUT R165, R4, 0x3e00, RZ, 0xc0, !PT ;  /* 0x00003e0004a57812 */ /* 0x000fc400078ec0ff */
[----:B------:R-:W-:Y:S02]  /*31c0*/  LOP3.LUT R4, R4, 0x100, RZ, 0xc0, !PT ;  /* 0x0000010004047812 */ /* 0x000fe400078ec0ff */
[----:B------:R-:W-:Y:S02]  /*31d0*/  LOP3.LUT R5, R150, 0x18, RZ, 0xc0, !PT ;  /* 0x0000001896057812 */ /* 0x000fe400078ec0ff */
[--C-:B------:R-:W-:Y:S02]  /*31e0*/  LOP3.LUT R29, R29, 0xc0, R30.reuse, 0xf8, !PT ;  /* 0x000000c01d1d7812 */ /* 0x100fe400078ef81e */
[--C-:B------:R-:W-:Y:S02]  /*31f0*/  LOP3.LUT R6, R165, 0x20, R30.reuse, 0xf8, !PT ;  /* 0x00000020a5067812 */ /* 0x100fe400078ef81e */
[----:B------:R-:W-:Y:S02]  /*3200*/  LOP3.LUT R0, R30, 0xc0, RZ, 0xc0, !PT ;  /* 0x000000c01e007812 */ /* 0x000fe400078ec0ff */
[----:B------:R-:W-:-:S02]  /*3210*/  LOP3.LUT R4, R4, 0x20, R30, 0xf8, !PT ;  /* 0x0000002004047812 */ /* 0x000fc400078ef81e */
[----:B------:R-:W-:Y:S02]  /*3220*/  LOP3.LUT R29, R29, R5, RZ, 0x3c, !PT ;  /* 0x000000051d1d7212 */ /* 0x000fe400078e3cff */
[----:B------:R-:W-:Y:S02]  /*3230*/  LOP3.LUT R6, R6, 0x100, R30, 0xf8, !PT ;  /* 0x0000010006067812 */ /* 0x000fe400078ef81e */
[----:B------:R-:W-:Y:S02]  /*3240*/  LOP3.LUT R0, R0, 0x8, R151, 0xf8, !PT ;  /* 0x0000000800007812 */ /* 0x000fe400078ef897 */
[----:B------:R-:W-:Y:S02]  /*3250*/  LOP3.LUT R6, R6, R29, RZ, 0xfc, !PT ;  /* 0x0000001d06067212 */ /* 0x000fe400078efcff */
[----:B------:R-:W-:Y:S02]  /*3260*/  LOP3.LUT R0, R4, R0, R5, 0xf6, !PT ;  /* 0x0000000004007212 */ /* 0x000fe400078ef605 */
[----:B------:R-:W-:-:S02]  /*3270*/  LEA R23, R6, R166, 0x1 ;  /* 0x000000a606177211 */ /* 0x000fc400078e08ff */
[----:B------:R-:W-:Y:S02]  /*3280*/  LEA R21, R0, R166, 0x1 ;  /* 0x000000a600157211 */ /* 0x000fe400078e08ff */
[----:B------:R-:W-:Y:S01]  /*3290*/  LOP3.LUT P0, R47, R151, 0x4, RZ, 0xc0, !PT ;  /* 0x00000004972f7812 */ /* 0x000fe2000780c0ff */
[----:B------:R-:W-:Y:S01]  /*32a0*/  LDSM.16.M88.4 R32, [R23] ;  /* 0x000000001720783b */ /* 0x000fe20000000200 */
[----:B------:R-:W-:Y:S02]  /*32b0*/  MOV R22, 0x20 ;  /* 0x0000002000167802 */ /* 0x000fe40000000f00 */
[----:B-----5:R-:W-:Y:S01]  /*32c0*/  IADD3 R75, PT, PT, R74, -R76, -R75 ;  /* 0x8000004c4a4b7210 */ /* 0x020fe20007ffe84b */
[----:B------:R-:W1:Y:S01]  /*32d0*/  LDSM.16.M88.4 R8, [R21+0x1000] ;  /* 0x001000001508783b */ /* 0x000e620000000200 */
[----:B------:R-:W-:Y:S02]  /*32e0*/  SEL R81, R22, 0xffffffe0, !P0 ;  /* 0xffffffe016517807 */ /* 0x000fe40004000000 */
[----:B------:R-:W-:Y:S01]  /*32f0*/  IADD3 R77, PT, PT, R77, R74, -R76 ;  /* 0x0000004a4d4d7210 */ /* 0x000fe20007ffe84c */
[----:B------:R-:W-:Y:S01]  /*3300*/  LDSM.16.M88.4 R4, [R21+0x1400] ;  /* 0x001400001504783b */ /* 0x000fe20000000200 */
[----:B------:R-:W-:-:S02]  /*3310*/  IADD3 R16, PT, PT, R23, R81, RZ ;  /* 0x0000005117107210 */ /* 0x000fc40007ffe0ff */
[----:B------:R-:W-:Y:S01]  /*3320*/  IADD3 R81, PT, PT, R81, R21, RZ ;  /* 0x0000001551517210 */ /* 0x000fe20007ffe0ff */
[----:B------:R-:W-:Y:S04]  /*3330*/  LDSM.16.M88.4 R36, [R21+0x1800] ;  /* 0x001800001524783b */ /* 0x000fe80000000200 */
[----:B------:R-:W-:Y:S04]  /*3340*/  LDSM.16.M88.4 R16, [R16] ;  /* 0x000000001010783b */ /* 0x000fe80000000200 */
[----:B------:R-:W3:Y:S04]  /*3350*/  LDSM.16.M88.4 R12, [R81+0x1000] ;  /* 0x00100000510c783b */ /* 0x000ee80000000200 */
[----:B------:R-:W4:Y:S04]  /*3360*/  LDSM.16.M88.4 R24, [R81+0x1400] ;  /* 0x001400005118783b */ /* 0x000f280000000200 */
[----:B------:R-:W4:Y:S01]  /*3370*/  LDSM.16.M88.4 R48, [R81+0x1800] ;  /* 0x001800005130783b */ /* 0x000f220000000200 */
[C---:B-1----:R-:W-:Y:S08]  /*3380*/  HMMA.16816.F32.BF16 R40, R32.reuse, R8, RZ ;  /* 0x000000082028723c */ /* 0x042ff000000418ff */
[----:B------:R-:W-:-:S12]  /*3390*/  HMMA.16816.F32.BF16 R8, R32, R10, RZ ;  /* 0x0000000a2008723c */ /* 0x000fd800000418ff */
[C---:B---3--:R-:W-:Y:S08]  /*33a0*/  HMMA.16816.F32.BF16 R40, R16.reuse, R12, R40 ;  /* 0x0000000c1028723c */ /* 0x048ff00000041828 */
[----:B------:R-:W-:Y:S08]  /*33b0*/  HMMA.16816.F32.BF16 R8, R16, R14, R8 ;  /* 0x0000000e1008723c */ /* 0x000ff00000041808 */
[C---:B------:R-:W-:Y:S08]  /*33c0*/  HMMA.16816.F32.BF16 R12, R32.reuse, R4, RZ ;  /* 0x00000004200c723c */ /* 0x040ff000000418ff */
[----:B------:R-:W-:-:S12]  /*33d0*/  HMMA.16816.F32.BF16 R4, R32, R6, RZ ;  /* 0x000000062004723c */ /* 0x000fd800000418ff */
[C---:B----4-:R-:W-:Y:S08]  /*33e0*/  HMMA.16816.F32.BF16 R12, R16.reuse, R24, R12 ;  /* 0x00000018100c723c */ /* 0x050ff0000004180c */
[----:B------:R-:W-:Y:S08]  /*33f0*/  HMMA.16816.F32.BF16 R4, R16, R26, R4 ;  /* 0x0000001a1004723c */ /* 0x000ff00000041804 */
[C---:B------:R-:W-:Y:S08]  /*3400*/  HMMA.16816.F32.BF16 R24, R32.reuse, R36, RZ ;  /* 0x000000242018723c */ /* 0x040ff000000418ff */
[----:B------:R-:W-:-:S12]  /*3410*/  HMMA.16816.F32.BF16 R36, R32, R38, RZ ;  /* 0x000000262024723c */ /* 0x000fd800000418ff */
[C---:B------:R-:W-:Y:S08]  /*3420*/  HMMA.16816.F32.BF16 R24, R16.reuse, R48, R24 ;  /* 0x000000301018723c */ /* 0x040ff00000041818 */
[----:B------:R-:W-:Y:S01]  /*3430*/  HMMA.16816.F32.BF16 R36, R16, R50, R36 ;  /* 0x000000321024723c */ /* 0x000fe20000041824 */
[-C--:B--2---:R-:W-:Y:S01]  /*3440*/  FMUL.FTZ R8, R8, R28.reuse ;  /* 0x0000001c08087220 */ /* 0x084fe20000410000 */
        /* <DEDUP_REMOVED lines=11> */
[----:B------:R-:W2:Y:S01]  /*3500*/  MUFU.TANH R70, R9 ;  /* 0x0000000900467308 */ /* 0x000ea20000002400 */
        /* <DEDUP_REMOVED lines=8> */
[-C--:B------:R-:W-:Y:S01]  /*3590*/  FMUL.FTZ R26, R26, R28.reuse ;  /* 0x0000001c1a1a7220 */ /* 0x080fe20000410000 */
[-C--:B------:R-:W-:Y:S01]  /*35a0*/  FMUL.FTZ R27, R27, R28.reuse ;  /* 0x0000001c1b1b7220 */ /* 0x080fe20000410000 */
[-C--:B------:R-:W-:Y:S01]  /*35b0*/  FMUL.FTZ R36, R36, R28.reuse ;  /* 0x0000001c24247220 */ /* 0x080fe20000410000 */
[-C--:B------:R-:W-:Y:S01]  /*35c0*/  FMUL.FTZ R37, R37, R28.reuse ;  /* 0x0000001c25257220 */ /* 0x080fe20000410000 */
[-C--:B------:R-:W-:Y:S01]  /*35d0*/  FMUL.FTZ R38, R38, R28.reuse ;  /* 0x0000001c26267220 */ /* 0x080fe20000410000 */
[----:B------:R-:W-:-:S02]  /*35e0*/  FMUL.FTZ R20, R39, R28 ;  /* 0x0000001c27147220 */ /* 0x000fc40000410000 */
[----:B------:R4:W1:Y:S08]  /*35f0*/  MUFU.TANH R56, R11 ;  /* 0x0000000b00387308 */ /* 0x0008700000002400 */
[----:B------:R-:W1:Y:S08]  /*3600*/  MUFU.TANH R73, R40 ;  /* 0x0000002800497308 */ /* 0x000e700000002400 */
[----:B------:R-:W1:Y:S01]  /*3610*/  MUFU.TANH R72, R41 ;  /* 0x0000002900487308 */ /* 0x000e620000002400 */
[----:B----4-:R-:W4:Y:S07]  /*3620*/  LDSM.16.M88.4 R8, [R21+0x1c00] ;  /* 0x001c00001508783b */ /* 0x010f2e0000000200 */
[----:B------:R-:W1:Y:S08]  /*3630*/  MUFU.TANH R59, R42 ;  /* 0x0000002a003b7308 */ /* 0x000e700000002400 */
[----:B------:R2:W1:Y:S08]  /*3640*/  MUFU.TANH R58, R43 ;  /* 0x0000002b003a7308 */ /* 0x0004700000002400 */
[----:B------:R-:W1:Y:S08]  /*3650*/  MUFU.TANH R69, R12 ;  /* 0x0000000c00457308 */ /* 0x000e700000002400 */
[----:B------:R-:W1:Y:S01]  /*3660*/  MUFU.TANH R68, R13 ;  /* 0x0000000d00447308 */ /* 0x000e620000002400 */
[----:B--2---:R-:W2:Y:S07]  /*3670*/  LDSM.16.M88.4 R40, [R81+0x1c00] ;  /* 0x001c00005128783b */ /* 0x004eae0000000200 */
        /* <DEDUP_REMOVED lines=8> */
[C---:B--2---:R-:W-:Y:S03]  /*3700*/  HMMA.16816.F32.BF16 R12, R16.reuse, R40, R12 ;  /* 0x00000028100c723c */ /* 0x044fe6000004180c */
[----:B------:R-:W2:Y:S05]  /*3710*/  MUFU.TANH R65, R24 ;  /* 0x0000001800417308 */ /* 0x000eaa0000002400 */
        /* <DEDUP_REMOVED lines=17> */
[----:B------:R3:W1:Y:S08]  /*3830*/  MUFU.TANH R49, R38 ;  /* 0x0000002600317308 */ /* 0x0006700000002400 */
[----:B------:R-:W1:Y:S08]  /*3840*/  MUFU.TANH R61, R12 ;  /* 0x0000000c003d7308 */ /* 0x000e700000002400 */
[----:B------:R-:W1:Y:S01]  /*3850*/  MUFU.TANH R60, R13 ;  /* 0x0000000d003c7308 */ /* 0x000e620000002400 */
[C---:B---3--:R-:W-:Y:S07]  /*3860*/  HMMA.16816.F32.BF16 R36, R32.reuse, R4, RZ ;  /* 0x000000042024723c */ /* 0x048fee00000418ff */
[----:B------:R3:W1:Y:S01]  /*3870*/  MUFU.TANH R48, R14 ;  /* 0x0000000e00307308 */ /* 0x0006620000002400 */
[----:B------:R-:W-:Y:S07]  /*3880*/  HMMA.16816.F32.BF16 R4, R32, R6, RZ ;  /* 0x000000062004723c */ /* 0x000fee00000418ff */
[----:B------:R-:W1:Y:S05]  /*3890*/  MUFU.TANH R80, R8 ;  /* 0x0000000800507308 */ /* 0x000e6a0000002400 */
[C---:B----4-:R-:W-:Y:S03]  /*38a0*/  HMMA.16816.F32.BF16 R36, R16.reuse, R24, R36 ;  /* 0x000000181024723c */ /* 0x050fe60000041824 */
[----:B------:R-:W4:Y:S01]  /*38b0*/  MUFU.TANH R82, R9 ;  /* 0x0000000900527308 */ /* 0x000f220000002400 */
[----:B---3--:R-:W3:Y:S04]  /*38c0*/  LDSM.16.M88.4 R12, [R81+0x2400] ;  /* 0x00240000510c783b */ /* 0x008ee80000000200 */
[----:B------:R-:W-:Y:S01]  /*38d0*/  HMMA.16816.F32.BF16 R4, R16, R26, R4 ;  /* 0x0000001a1004723c */ /* 0x000fe20000041804 */
[----:B------:R-:W2:Y:S02]  /*38e0*/  LDSM.16.M88.4 R24, [R21+0x2800] ;  /* 0x002800001518783b */ /* 0x000ea40000000200 */
[----:B------:R-:W1:Y:S08]  /*38f0*/  MUFU.TANH R79, R10 ;  /* 0x0000000a004f7308 */ /* 0x000e700000002400 */
[----:B------:R4:W1:Y:S01]  /*3900*/  MUFU.TANH R83, R11 ;  /* 0x0000000b00537308 */ /* 0x0008620000002400 */
[-C--:B------:R-:W-:Y:S01]  /*3910*/  FMUL.FTZ R36, R36, R28.reuse ;  /* 0x0000001c24247220 */ /* 0x080fe20000410000 */
[-C--:B------:R-:W-:Y:S01]  /*3920*/  FMUL.FTZ R37, R37, R28.reuse ;  /* 0x0000001c25257220 */ /* 0x080fe20000410000 */
[-C--:B------:R-:W-:Y:S01]  /*3930*/  FMUL.FTZ R38, R38, R28.reuse ;  /* 0x0000001c26267220 */ /* 0x080fe20000410000 */
[----:B------:R-:W-:-:S04]  /*3940*/  FMUL.FTZ R39, R39, R28 ;  /* 0x0000001c27277220 */ /* 0x000fc80000410000 */
[----:B------:R-:W1:Y:S01]  /*3950*/  MUFU.TANH R86, R36 ;  /* 0x0000002400567308 */ /* 0x000e620000002400 */
[-C--:B------:R-:W-:Y:S01]  /*3960*/  FMUL.FTZ R4, R4, R28.reuse ;  /* 0x0000001c04047220 */ /* 0x080fe20000410000 */
[-C--:B------:R-:W-:Y:S01]  /*3970*/  FMUL.FTZ R5, R5, R28.reuse ;  /* 0x0000001c05057220 */ /* 0x080fe20000410000 */
[-C--:B------:R-:W-:Y:S01]  /*3980*/  FMUL.FTZ R6, R6, R28.reuse ;  /* 0x0000001c06067220 */ /* 0x080fe20000410000 */
[----:B------:R-:W-:-:S04]  /*3990*/  FMUL.FTZ R7, R7, R28 ;  /* 0x0000001c07077220 */ /* 0x000fc80000410000 */
[----:B------:R-:W1:Y:S01]  /*39a0*/  MUFU.TANH R87, R37 ;  /* 0x0000002500577308 */ /* 0x000e620000002400 */
[C---:B----4-:R-:W-:Y:S07]  /*39b0*/  HMMA.16816.F32.BF16 R8, R32.reuse, R40, RZ ;  /* 0x000000282008723c */ /* 0x050fee00000418ff */
[----:B------:R-:W4:Y:S01]  /*39c0*/  MUFU.TANH R84, R38 ;  /* 0x0000002600547308 */ /* 0x000f220000002400 */
[----:B------:R-:W-:Y:S07]  /*39d0*/  HMMA.16816.F32.BF16 R40, R32, R42, RZ ;  /* 0x0000002a2028723c */ /* 0x000fee00000418ff */
[----:B------:R2:W1:Y:S05]  /*39e0*/  MUFU.TANH R85, R39 ;  /* 0x0000002700557308 */ /* 0x00046a0000002400 */
[C---:B---3--:R-:W-:Y:S03]  /*39f0*/  HMMA.16816.F32.BF16 R8, R16.reuse, R12, R8 ;  /* 0x0000000c1008723c */ /* 0x048fe60000041808 */
[----:B------:R-:W3:Y:S05]  /*3a00*/  MUFU.TANH R90, R4 ;  /* 0x00000004005a7308 */ /* 0x000eea0000002400 */
[----:B------:R-:W-:Y:S01]  /*3a10*/  HMMA.16816.F32.BF16 R40, R16, R14, R40 ;  /* 0x0000000e1028723c */ /* 0x000fe20000041828 */
[----:B------:R-:W-:Y:S02]  /*3a20*/  LDSM.16.M88.4 R12, [R21+0x2c00] ;  /* 0x002c0000150c783b */ /* 0x000fe40000000200 */
[----:B------:R-:W1:Y:S02]  /*3a30*/  MUFU.TANH R93, R5 ;  /* 0x00000005005d7308 */ /* 0x000e640000002400 */
[----:B--2---:R-:W2:Y:S06]  /*3a40*/  LDSM.16.M88.4 R36, [R81+0x2800] ;  /* 0x002800005124783b */ /* 0x004eac0000000200 */
        /* <DEDUP_REMOVED lines=8> */
[-C--:B------:R-:W-:Y:S01]  /*3ad0*/  FMUL.FTZ R43, R43, R28.reuse ;  /* 0x0000001c2b2b7220 */ /* 0x080fe20000410000 */
        /* <DEDUP_REMOVED lines=9> */
[----:B------:R-:W-:Y:S03]  /*3b70*/  HMMA.16816.F32.BF16 R24, R16, R38, R24 ;  /* 0x000000261018723c */ /* 0x000fe60000041818 */
[----:B------:R-:W1:Y:S01]  /*3b80*/  MUFU.TANH R101, R41 ;  /* 0x0000002900657308 */ /* 0x000e620000002400 */
[----:B---3--:R-:W3:Y:S04]  /*3b90*/  LDSM.16.M88.4 R8, [R81+0x2c00] ;  /* 0x002c00005108783b */ /* 0x008ee80000000200 */
        /* <DEDUP_REMOVED lines=16> */
[C---:B---3--:R-:W-:Y:S07]  /*3ca0*/  HMMA.16816.F32.BF16 R36, R16.reuse, R8, R36 ;  /* 0x000000081024723c */ /* 0x048fee0000041824 */
        /* <DEDUP_REMOVED lines=8> */
[----:B---3--:R-:W3:Y:S03]  /*3d30*/  LDSM.16.M88.4 R4, [R81+0x3000] ;  /* 0x003000005104783b */ /* 0x008ee60000000200 */
        /* <DEDUP_REMOVED lines=12> */
[C---:B---3--:R-:W-:Y:S07]  /*3e00*/  HMMA.16816.F32.BF16 R8, R16.reuse, R4, R8 ;  /* 0x000000041008723c */ /* 0x048fee0000041808 */
        /* <DEDUP_REMOVED lines=22> */
[C---:B---3--:R-:W-:Y:S03]  /*3f70*/  HMMA.16816.F32.BF16 R12, R16.reuse, R36, R12 ;  /* 0x00000024100c723c */ /* 0x048fe6000004180c */
[----:B------:R-:W3:Y:S05]  /*3f80*/  MUFU.TANH R123, R40 ;  /* 0x00000028007b7308 */ /* 0x000eea0000002400 */
        /* <DEDUP_REMOVED lines=96> */
[----:B------:R-:W-:-:S03]  /*4590*/  FMUL.FTZ R12, R12, R28 ;  /* 0x0000001c0c0c7220 */ /* 0x000fc60000410000 */
        /* <DEDUP_REMOVED lines=10> */
[----:B------:R-:W-:Y:S07]  /*4640*/  HMMA.16816.F32.BF16 R40, R16, R6, R40 ;  /* 0x000000061028723c */ /* 0x000fee0000041828 */
[----:B------:R2:W1:Y:S04]  /*4650*/  MUFU.TANH R159, R12 ;  /* 0x0000000c009f7308 */ /* 0x0004680000002400 */
[-C--:B------:R-:W-:Y:S01]  /*4660*/  FMUL.FTZ R8, R8, R28.reuse ;  /* 0x0000001c08087220 */ /* 0x080fe20000410000 */
[----:B------:R-:W-:-:S03]  /*4670*/  FMUL.FTZ R9, R9, R28 ;  /* 0x0000001c09097220 */ /* 0x000fc60000410000 */
[----:B------:R1:W1:Y:S01]  /*4680*/  MUFU.TANH R162, R8 ;  /* 0x0000000800a27308 */ /* 0x0002620000002400 */
[----:B---3--:R3:W3:Y:S01]  /*4690*/  LDSM.16.M88.4 R36, [R81+0x4c00] ;  /* 0x004c00005124783b */ /* 0x0086e20000000200 */
[----:B------:R-:W-:-:S04]  /*46a0*/  DEPBAR.LE SB0, 0x0 ;  /* 0x000080000000791a */ /* 0x000fc80000000000 */
[-C--:B------:R-:W-:Y:S02]  /*46b0*/  FMUL.FTZ R40, R40, R28.reuse ;  /* 0x0000001c28287220 */ /* 0x080fe40000410000 */
[----:B------:R3:W3:Y:S01]  /*46c0*/  MUFU.TANH R167, R9 ;  /* 0x0000000900a77308 */ /* 0x0006e20000002400 */
[----:B----4-:R-:W-:Y:S01]  /*46d0*/  HMMA.16816.F32.BF16 R4, R32, R24, RZ ;  /* 0x000000182004723c */ /* 0x010fe200000418ff */
[----:B--2---:R-:W-:-:S06]  /*46e0*/  FMUL.FTZ R12, R15, R28 ;  /* 0x0000001c0f0c7220 */ /* 0x004fcc0000410000 */
[----:B------:R-:W2:Y:S01]  /*46f0*/  MUFU.TANH R20, R20 ;  /* 0x0000001400147308 */ /* 0x000ea20000002400 */
[----:B------:R-:W-:Y:S01]  /*4700*/  HMMA.16816.F32.BF16 R24, R32, R26, RZ ;  /* 0x0000001a2018723c */ /* 0x000fe200000418ff */
[-C--:B-1----:R-:W-:Y:S01]  /*4710*/  FMUL.FTZ R8, R10, R28.reuse ;  /* 0x0000001c0a087220 */ /* 0x082fe20000410000 */
[-C--:B------:R-:W-:Y:S01]  /*4720*/  FMUL.FTZ R33, R41, R28.reuse ;  /* 0x0000001c29217220 */ /* 0x080fe20000410000 */
[----:B------:R-:W-:-:S04]  /*4730*/  FMUL.FTZ R10, R43, R28 ;  /* 0x0000001c2b0a7220 */ /* 0x000fc80000410000 */
[----:B---3--:R1:W3:Y:S01]  /*4740*/  MUFU.TANH R81, R13 ;  /* 0x0000000d00517308 */ /* 0x0082e20000002400 */
[-C--:B------:R-:W-:Y:S01]  /*4750*/  FMUL.FTZ R9, R11, R28.reuse ;  /* 0x0000001c0b097220 */ /* 0x080fe20000410000 */
[----:B------:R-:W-:-:S06]  /*4760*/  FMUL.FTZ R11, R42, R28 ;  /* 0x0000001c2a0b7220 */ /* 0x000fcc0000410000 */
[----:B------:R-:W4:Y:S08]  /*4770*/  MUFU.TANH R0, R0 ;  /* 0x0000000000007308 */ /* 0x000f300000002400 */
[----:B------:R-:W2:Y:S01]  /*4780*/  MUFU.TANH R12, R12 ;  /* 0x0000000c000c7308 */ /* 0x000ea20000002400 */
[----:B------:R-:W-:Y:S01]  /*4790*/  HMMA.16816.F32.BF16 R4, R16, R36, R4 ;  /* 0x000000241004723c */ /* 0x000fe20000041804 */
[----:B-1----:R-:W-:-:S06]  /*47a0*/  FMUL.FTZ R13, R14, R28 ;  /* 0x0000001c0e0d7220 */ /* 0x002fcc0000410000 */
[----:B------:R-:W1:Y:S01]  /*47b0*/  MUFU.TANH R13, R13 ;  /* 0x0000000d000d7308 */ /* 0x000e620000002400 */
[----:B------:R-:W-:Y:S07]  /*47c0*/  HMMA.16816.F32.BF16 R24, R16, R38, R24 ;  /* 0x000000261018723c */ /* 0x000fee0000041818 */
[----:B------:R-:W1:Y:S04]  /*47d0*/  MUFU.TANH R8, R8 ;  /* 0x0000000800087308 */ /* 0x000e680000002400 */
[-C--:B------:R-:W-:Y:S01]  /*47e0*/  FMUL.FTZ R5, R5, R28.reuse ;  /* 0x0000001c05057220 */ /* 0x080fe20000410000 */
[----:B------:R-:W-:-:S03]  /*47f0*/  FMUL.FTZ R4, R4, R28 ;  /* 0x0000001c04047220 */ /* 0x000fc60000410000 */
[----:B------:R3:W1:Y:S04]  /*4800*/  MUFU.TANH R19, R5 ;  /* 0x0000000500137308 */ /* 0x0006680000002400 */
[-C--:B------:R-:W-:Y:S01]  /*4810*/  FMUL.FTZ R24, R24, R28.reuse ;  /* 0x0000001c18187220 */ /* 0x080fe20000410000 */
[-C--:B------:R-:W-:Y:S01]  /*4820*/  FMUL.FTZ R25, R25, R28.reuse ;  /* 0x0000001c19197220 */ /* 0x080fe20000410000 */
[-C--:B------:R-:W-:Y:S02]  /*4830*/  FMUL.FTZ R14, R27, R28.reuse ;  /* 0x0000001c1b0e7220 */ /* 0x080fe40000410000 */
[----:B------:R4:W1:Y:S08]  /*4840*/  MUFU.TANH R37, R4 ;  /* 0x0000000400257308 */ /* 0x0008700000002400 */
[----:B------:R-:W1:Y:S01]  /*4850*/  MUFU.TANH R9, R9 ;  /* 0x0000000900097308 */ /* 0x000e620000002400 */
[-C--:B---3--:R-:W-:Y:S01]  /*4860*/  FMUL.FTZ R5, R6, R28.reuse ;  /* 0x0000001c06057220 */ /* 0x088fe20000410000 */
[-C--:B------:R-:W-:Y:S01]  /*4870*/  FMUL.FTZ R6, R7, R28.reuse ;  /* 0x0000001c07067220 */ /* 0x080fe20000410000 */
[----:B------:R-:W-:Y:S01]  /*4880*/  FMUL.FTZ R7, R26, R28 ;  /* 0x0000001c1a077220 */ /* 0x000fe20000410000 */
[----:B------:R-:W-:-:S04]  /*4890*/  IADD3 R28, PT, PT, R31, -0x1, RZ ;  /* 0xffffffff1f1c7810 */ /* 0x000fc80007ffe0ff */
[----:B------:R-:W-:Y:S01]  /*48a0*/  ISETP.GT.AND P0, PT, R28, R178, PT ;  /* 0x000000b21c00720c */ /* 0x000fe20003f04270 */
[----:B------:R3:W1:Y:S01]  /*48b0*/  MUFU.TANH R36, R40 ;  /* 0x0000002800247308 */ /* 0x0006620000002400 */
[----:B----4-:R-:W-:-:S04]  /*48c0*/  LOP3.LUT R4, R164, 0x1f0, RZ, 0xc0, !PT ;  /* 0x000001f0a4047812 */ /* 0x010fc800078ec0ff */
[----:B------:R-:W-:-:S03]  /*48d0*/  LOP3.LUT R4, R4, 0x7, R78, 0xf8, !PT ;  /* 0x0000000704047812 */ /* 0x000fc600078ef84e */
[----:B------:R-:W4:Y:S01]  /*48e0*/  MUFU.TANH R33, R33 ;  /* 0x0000002100217308 */ /* 0x000f220000002400 */
[----:B------:R-:W-:-:S04]  /*48f0*/  LEA R4, R185, R4, 0x6 ;  /* 0x00000004b9047211 */ /* 0x000fc800078e30ff */
[C---:B------:R-:W-:Y:S02]  /*4900*/  IADD3 R175, PT, PT, R4.reuse, R75, RZ ;  /* 0x0000004b04af7210 */ /* 0x040fe40007ffe0ff */
[----:B------:R-:W-:Y:S01]  /*4910*/  IADD3 R77, PT, PT, R4, R77, RZ ;  /* 0x0000004d044d7210 */ /* 0x000fe20007ffe0ff */
[----:B------:R-:W1:Y:S01]  /*4920*/  MUFU.TANH R11, R11 ;  /* 0x0000000b000b7308 */ /* 0x000e620000002400 */
[----:B------:R-:W-:Y:S02]  /*4930*/  VIMNMX R177, PT, PT, RZ, R175, !PT ;  /* 0x000000afffb17248 */ /* 0x000fe40007fe0100 */
[C-C-:B------:R-:W-:Y:S02]  /*4940*/  VIADDMNMX R176, R77.reuse, 0x1, R74.reuse, PT ;  /* 0x000000014db07846 */ /* 0x140fe4000380014a */
[----:B------:R-:W-:Y:S02]  /*4950*/  VIADDMNMX R174, R77, 0x9, R74, PT ;  /* 0x000000094dae7846 */ /* 0x000fe4000380014a */
[----:B------:R-:W-:Y:S01]  /*4960*/  SHF.R.U32.HI R4, RZ, 0x3, R151 ;  /* 0x00000003ff047819 */ /* 0x000fe20000011697 */
[----:B------:R-:W1:Y:S01]  /*4970*/  MUFU.TANH R10, R10 ;  /* 0x0000000a000a7308 */ /* 0x000e620000002400 */
[----:B------:R-:W-:-:S07]  /*4980*/  VIADDMNMX R175, R175, 0x8, RZ, !PT ;  /* 0x00000008afaf7846 */ /* 0x000fce00078001ff */
[----:B------:R-:W1:Y:S08]  /*4990*/  MUFU.TANH R5, R5 ;  /* 0x0000000500057308 */ /* 0x000e700000002400 */
[----:B------:R-:W1:Y:S08]  /*49a0*/  MUFU.TANH R6, R6 ;  /* 0x0000000600067308 */ /* 0x000e700000002400 */
[----:B------:R3:W1:Y:S08]  /*49b0*/  MUFU.TANH R39, R24 ;  /* 0x0000001800277308 */ /* 0x0006700000002400 */
[----:B------:R3:W1:Y:S08]  /*49c0*/  MUFU.TANH R42, R25 ;  /* 0x00000019002a7308 */ /* 0x0006700000002400 */
[----:B------:R-:W1:Y:S08]  /*49d0*/  MUFU.TANH R7, R7 ;  /* 0x0000000700077308 */ /* 0x000e700000002400 */
[----:B------:R-:W1:Y:S01]  /*49e0*/  MUFU.TANH R14, R14 ;  /* 0x0000000e000e7308 */ /* 0x000e620000002400 */
[----:B------:R-:W-:Y:S06]  /*49f0*/  BAR.SYNC.DEFER_BLOCKING 0x0 ;  /* 0x0000000000007b1d */ /* 0x000fec0000010000 */
[----:B--234-:R-:W-:Y:S05]  /*4a00*/  @!P0 BRA `(.L_x_2220) ;  /* 0x0000000800508947 */ /* 0x01cfea0003800000 */
        /* <DEDUP_REMOVED lines=13> */
.L_x_2222:
[----:B------:R-:W2:Y:S01]  /*4ae0*/  LD.E R17, desc[UR4][R2.64+0x170] ;  /* 0x0001700402117980 */ /* 0x000ea2000c101900 */
[C---:B------:R-:W-:Y:S01]  /*4af0*/  IADD3 R16, PT, PT, R46.reuse, -0x100, RZ ;  /* 0xffffff002e107810 */ /* 0x040fe20007ffe0ff */
[----:B------:R-:W-:-:S03]  /*4b00*/  VIADD R46, R46, 0xfffffe00 ;  /* 0xfffffe002e2e7836 */ /* 0x000fc60000000000 */
[----:B------:R-:W-:Y:S02]  /*4b10*/  IABS R25, R16 ;  /* 0x0000001000197213 */ /* 0x000fe40000000000 */
[----:B------:R-:W-:Y:S02]  /*4b20*/  IABS R18, R46 ;  /* 0x0000002e00127213 */ /* 0x000fe40000000000 */
[-C--:B--2---:R-:W-:Y:S02]  /*4b30*/  IABS R15, R17.reuse ;  /* 0x00000011000f7213 */ /* 0x084fe40000000000 */
[-C--:B------:R-:W-:Y:S02]  /*4b40*/  IABS R24, R17.reuse ;  /* 0x0000001100187213 */ /* 0x080fe40000000000 */
[----:B------:R-:W2:Y:S01]  /*4b50*/  I2F.RP R34, R15 ;  /* 0x0000000f00227306 */ /* 0x000ea20000209400 */
[----:B------:R-:W-:Y:S02]  /*4b60*/  LOP3.LUT R46, R46, R17, RZ, 0x3c, !PT ;  /* 0x000000112e2e7212 */ /* 0x000fe400078e3cff */
[----:B------:R-:W-:-:S02]  /*4b70*/  IADD3 R24, PT, PT, RZ, -R24, RZ ;  /* 0x80000018ff187210 */ /* 0x000fc40007ffe0ff */
[----:B------:R-:W-:Y:S02]  /*4b80*/  LOP3.LUT R16, R16, R17, RZ, 0x3c, !PT ;  /* 0x0000001110107212 */ /* 0x000fe400078e3cff */
[----:B------:R-:W-:Y:S02]  /*4b90*/  ISETP.GE.AND P0, PT, R46, RZ, PT ;  /* 0x000000ff2e00720c */ /* 0x000fe40003f06270 */
[----:B------:R-:W-:Y:S01]  /*4ba0*/  ISETP.GE.AND P2, PT, R16, RZ, PT ;  /* 0x000000ff1000720c */ /* 0x000fe20003f46270 */
[----:B--2---:R-:W2:Y:S02]  /*4bb0*/  MUFU.RCP R34, R34 ;  /* 0x0000002200227308 */ /* 0x004ea40000001000 */
[----:B--2---:R-:W-:-:S06]  /*4bc0*/  VIADD R34, R34, 0xffffffe ;  /* 0x0ffffffe22227836 */ /* 0x004fcc0000000000 */
[----:B------:R-:W2:Y:S02]  /*4bd0*/  F2I.FTZ.U32.TRUNC.NTZ R35, R34 ;  /* 0x0000002200237305 */ /* 0x000ea4000021f000 */
[----:B--2---:R-:W-:Y:S02]  /*4be0*/  IMAD.MOV R27, RZ, RZ, -R35 ;  /* 0x000000ffff1b7224 */ /* 0x004fe400078e0a23 */
        /* <DEDUP_REMOVED lines=9> */
[--C-:B------:R-:W-:Y:S01]  /*4c80*/  @!P1 IMAD.IADD R18, R18, 0x1, -R15.reuse ;  /* 0x0000000112129824 */ /* 0x100fe200078e0a0f */
[----:B------:R-:W-:Y:S02]  /*4c90*/  @!P1 IADD3 R26, PT, PT, R26, 0x1, RZ ;  /* 0x000000011a1a9810 */ /* 0x000fe40007ffe0ff */
[----:B------:R-:W-:Y:S02]  /*4ca0*/  ISETP.NE.AND P1, PT, R17, RZ, PT ;  /* 0x000000ff1100720c */ /* 0x000fe40003f25270 */
[----:B------:R-:W-:Y:S01]  /*4cb0*/  ISETP.GE.U32.AND P4, PT, R18, R15, PT ;  /* 0x0000000f1200720c */ /* 0x000fe20003f86070 */
[----:B------:R-:W-:Y:S01]  /*4cc0*/  @!P3 IMAD.IADD R24, R24, 0x1, -R15 ;  /* 0x000000011818b824 */ /* 0x000fe200078e0a0f */
[----:B------:R-:W-:Y:S01]  /*4cd0*/  LOP3.LUT R18, RZ, R17, RZ, 0x33, !PT ;  /* 0x00000011ff127212 */ /* 0x000fe200078e33ff */
[----:B------:R-:W-:-:S03]  /*4ce0*/  @!P3 VIADD R27, R27, 0x1 ;  /* 0x000000011b1bb836 */ /* 0x000fc60000000000 */
[----:B------:R-:W-:-:S07]  /*4cf0*/  ISETP.GE.U32.AND P5, PT, R24, R15, PT ;  /* 0x0000000f1800720c */ /* 0x000fce0003fa6070 */
[----:B------:R-:W-:-:S04]  /*4d00*/  @P4 IADD3 R26, PT, PT, R26, 0x1, RZ ;  /* 0x000000011a1a4810 */ /* 0x000fc80007ffe0ff */
[----:B------:R-:W-:Y:S02]  /*4d10*/  MOV R24, R26 ;  /* 0x0000001a00187202 */ /* 0x000fe40000000f00 */
[----:B------:R-:W-:-:S03]  /*4d20*/  @P5 VIADD R27, R27, 0x1 ;  /* 0x000000011b1b5836 */ /* 0x000fc60000000000 */
[----:B------:R-:W-:Y:S02]  /*4d30*/  @!P0 IMAD.MOV R24, RZ, RZ, -R24 ;  /* 0x000000ffff188224 */ /* 0x000fe400078e0a18 */
[----:B------:R-:W-:-:S03]  /*4d40*/  @!P2 IADD3 R27, PT, PT, -R27, RZ, RZ ;  /* 0x000000ff1b1ba210 */ /* 0x000fc60007ffe1ff */
        /* <DEDUP_REMOVED lines=23> */
.L_x_2223:
[----:B------:R-:W-:Y:S05]  /*4ec0*/  BSYNC.RECONVERGENT B0 ;  /* 0x0000000000007941 */ /* 0x000fea0003800200 */
.L_x_2221:
[CC--:B------:R-:W-:Y:S01]  /*4ed0*/  ISETP.GE.AND P1, PT, R45.reuse, R187.reuse, PT ;  /* 0x000000bb2d00720c */ /* 0x0c0fe20003f26270 */
[C---:B------:R-:W-:Y:S01]  /*4ee0*/  IMAD.SHL.U32 R15, R170.reuse, 0x40, RZ ;  /* 0x00000040aa0f7824 */ /* 0x040fe200078e00ff */
        /* <DEDUP_REMOVED lines=8> */
[-C--:B------:R-:W-:Y:S01]  /*4f70*/  @!P0 MOV R76, R24.reuse ;  /* 0x00000018004c8202 */ /* 0x080fe20000000f00 */
[----:B------:R-:W-:Y:S01]  /*4f80*/  @!P0 IMAD R16, R171, 0xc0, RZ ;  /* 0x000000c0ab108824 */ /* 0x000fe200078e02ff */
[----:B------:R-:W-:Y:S01]  /*4f90*/  @!P0 IADD3 R34, P2, PT, R24, R15, RZ ;  /* 0x0000000f18228210 */ /* 0x000fe20007f5e0ff */
[----:B------:R-:W-:Y:S01]  /*4fa0*/  @!PT LDS RZ, [RZ] ;  /* 0x00000000fffff984 */ /* 0x000fe20000000800 */
[----:B------:R-:W-:Y:S01]  /*4fb0*/  @!PT LDS RZ, [RZ] ;  /* 0x00000000fffff984 */ /* 0x000fe20000000800 */
[----:B------:R-:W-:Y:S01]  /*4fc0*/  @!PT LDS RZ, [RZ] ;  /* 0x00000000fffff984 */ /* 0x000fe20000000800 */
[----:B------:R2:W-:Y:S01]  /*4fd0*/  @!P1 LDGSTS.E.BYPASS.LTC128B.128 [R44+0x1000], desc[UR4][R26.64] ;  /* 0x010000001a2c9fae */ /* 0x0005e2000b981a04 */
[----:B------:R-:W-:Y:S01]  /*4fe0*/  @!P0 MOV R40, R24 ;  /* 0x0000001800288202 */ /* 0x000fe20000000f00 */
[----:B------:R-:W-:-:S02]  /*4ff0*/  @!P0 IMAD.WIDE.U32 R76, R170, 0xc0, R76 ;  /* 0x000000c0aa4c8825 */ /* 0x000fc400078e004c */
[----:B------:R3:W-:Y:S02]  /*5000*/  @P1 STS.128 [R44+0x1000], RZ ;  /* 0x001000ff2c001388 */ /* 0x0007e40000000c00 */
[----:B------:R-:W-:Y:S01]  /*5010*/  @!P0 IMAD.X R35, R25, 0x1, R17, P2 ;  /* 0x0000000119238824 */ /* 0x000fe200010e0611 */
[----:B------:R-:W-:Y:S01]  /*5020*/  @!P0 LEA R74, P2, R170, R24, 0x8 ;  /* 0x00000018aa4a8211 */ /* 0x000fe200078440ff */
[----:B------:R-:W-:Y:S01]  /*5030*/  @!P0 IMAD.MOV.U32 R41, RZ, RZ, R25 ;  /* 0x000000ffff298224 */ /* 0x000fe200078e0019 */
[----:B------:R3:W-:Y:S01]  /*5040*/  @P0 STS.128 [R44+0x1800], RZ ;  /* 0x001800ff2c000388 */ /* 0x0007e20000000c00 */
[----:B------:R-:W-:Y:S01]  /*5050*/  @!P0 IADD3 R17, PT, PT, R16, R77, RZ ;  /* 0x0000004d10118210 */ /* 0x000fe20007ffe0ff */
[----:B------:R-:W-:Y:S01]  /*5060*/  @!P0 IMAD R15, R171, 0x140, RZ ;  /* 0x00000140ab0f8824 */ /* 0x000fe200078e02ff */
[----:B------:R-:W-:Y:S01]  /*5070*/  @!P0 MOV R16, R76 ;  /* 0x0000004c00108202 */ /* 0x000fe20000000f00 */
[----:B------:R-:W-:Y:S01]  /*5080*/  @!PT LDS RZ, [RZ] ;  /* 0x00000000fffff984 */ /* 0x000fe20000000800 */
[----:B------:R-:W-:Y:S01]  /*5090*/  @!PT LDS RZ, [RZ] ;  /* 0x00000000fffff984 */ /* 0x000fe20000000800 */
[----:B------:R-:W-:Y:S01]  /*50a0*/  @!PT LDS RZ, [RZ] ;  /* 0x00000000fffff984 */ /* 0x000fe20000000800 */
[----:B------:R3:W-:Y:S01]  /*50b0*/  @!P0 LDGSTS.E.BYPASS.LTC128B.128 [R44+0x1800], desc[UR4][R24.64] ;  /* 0x01800000182c8fae */ /* 0x0007e2000b981a04 */
[C---:B------:R-:W-:Y:S01]  /*50c0*/  @!P0 IMAD.WIDE.U32 R40, R170.reuse, 0x140, R40 ;  /* 0x00000140aa288825 */ /* 0x040fe200078e0028 */
[----:B------:R-:W-:-:S02]  /*50d0*/  @!P0 LEA.HI.X R75, R170, R25, R171, 0x8, P2 ;  /* 0x00000019aa4b8211 */ /* 0x000fc400010f44ab */
[----:B------:R3:W-:Y:S01]  /*50e0*/  @P0 STS.128 [R44+0x2000], RZ ;  /* 0x002000ff2c000388 */ /* 0x0007e20000000c00 */
[----:B------:R-:W-:-:S03]  /*50f0*/  @!P0 IMAD.IADD R41, R15, 0x1, R41 ;  /* 0x000000010f298824 */ /* 0x000fc600078e0229 */
[----:B------:R-:W-:Y:S01]  /*5100*/  @!PT LDS RZ, [RZ] ;  /* 0x00000000fffff984 */ /* 0x000fe20000000800 */
[----:B------:R-:W-:Y:S01]  /*5110*/  @!PT LDS RZ, [RZ] ;  /* 0x00000000fffff984 */ /* 0x000fe20000000800 */
[----:B------:R-:W-:Y:S01]  /*5120*/  @!PT LDS RZ, [RZ] ;  /* 0x00000000fffff984 */ /* 0x000fe20000000800 */
[----:B------:R3:W-:Y:S04]  /*5130*/  @!P0 LDGSTS.E.BYPASS.LTC128B.128 [R44+0x2000], desc[UR4][R34.64] ;  /* 0x02000000222c8fae */ /* 0x0007e8000b981a04 */
        /* <DEDUP_REMOVED lines=25> */
[----:B---3--:R-:W-:-:S05]  /*52d0*/  IMAD.WIDE.U32 R24, R170, 0x180, R24 ;  /* 0x00000180aa187825 */ /* 0x008fca00078e0018 */
[----:B------:R-:W-:-:S05]  /*52e0*/  IADD3 R25, PT, PT, R15, R25, RZ ;  /* 0x000000190f197210 */ /* 0x000fca0007ffe0ff */
[----:B------:R-:W-:Y:S01]  /*52f0*/  @!PT LDS RZ, [RZ] ;  /* 0x00000000fffff984 */ /* 0x000fe20000000800 */
[----:B------:R-:W-:Y:S01]  /*5300*/  @!PT LDS RZ, [RZ] ;  /* 0x00000000fffff984 */ /* 0x000fe20000000800 */
[----:B------:R-:W-:Y:S01]  /*5310*/  @!PT LDS RZ, [RZ] ;  /* 0x00000000fffff984 */ /* 0x000fe20000000800 */
[----:B------:R2:W-:Y:S02]  /*5320*/  LDGSTS.E.BYPASS.LTC128B.128 [R44+0x4800], desc[UR4][R24.64] ;  /* 0x04800000182c7fae */ /* 0x0005e4000b981a04 */
.L_x_2225:
[----:B------:R-:W-:Y:S05]  /*5330*/  BSYNC.RECONVERGENT B0 ;  /* 0x0000000000007941 */ /* 0x000fea0003800200 */
.L_x_2224:
[----:B------:R-:W0:Y:S02]  /*5340*/  LDGDEPBAR ;  /* 0x00000000000079af */ /* 0x000e240000000000 */
.L_x_2220:
[----:B------:R-:W-:Y:S05]  /*5350*/  BSYNC.RECONVERGENT B1 ;  /* 0x0000000000017941 */ /* 0x000fea0003800200 */
.L_x_2219:
[----:B------:R-:W-:-:S05]  /*5360*/  IMAD.SHL.U32 R46, R151, 0x2, RZ ;  /* 0x00000002972e7824 */ /* 0x000fca00078e00ff */
[----:B------:R-:W-:-:S05]  /*5370*/  LOP3.LUT R46, R46, 0x6, RZ, 0xc0, !PT ;  /* 0x000000062e2e7812 */ /* 0x000fca00078ec0ff */
[----:B------:R-:W-:-:S04]  /*5380*/  IMAD R15, R28, 0x100, R46 ;  /* 0x000001001c0f7824 */ /* 0x000fc800078e022e */
[C---:B------:R-:W-:Y:S01]  /*5390*/  VIADD R32, R15.reuse, 0x1 ;  /* 0x000000010f207836 */ /* 0x040fe20000000000 */
[CC--:B------:R-:W-:Y:S01]  /*53a0*/  ISETP.GE.AND P1, PT, R15.reuse, R177.reuse, PT ;  /* 0x000000b10f00720c */ /* 0x0c0fe20003f26270 */
[C---:B------:R-:W-:Y:S01]  /*53b0*/  VIADD R220, R15.reuse, 0x8 ;  /* 0x000000080fdc7836 */ /* 0x040fe20000000000 */
[CC--:B------:R-:W-:Y:S01]  /*53c0*/  ISETP.GE.AND P3, PT, R15.reuse, R176.reuse, PT ;  /* 0x000000b00f00720c */ /* 0x0c0fe20003f66270 */
[----:B------:R-:W-:Y:S01]  /*53d0*/  VIADD R43, R15, 0x10 ;  /* 0x000000100f2b7836 */ /* 0x000fe20000000000 */
[----:B------:R-:W-:Y:S01]  /*53e0*/  FSEL R73, R73, -INF , P1 ;  /* 0xff80000049497808 */ /* 0x000fe20000800000 */
[C---:B------:R-:W-:Y:S01]  /*53f0*/  VIADD R219, R15.reuse, 0x9 ;  /* 0x000000090fdb7836 */ /* 0x040fe20000000000 */
[CC--:B------:R-:W-:Y:S01]  /*5400*/  ISETP.GE.AND P1, PT, R32.reuse, R177.reuse, PT ;  /* 0x000000b12000720c */ /* 0x0c0fe20003f26270 */
[C---:B------:R-:W-:Y:S01]  /*5410*/  VIADD R231, R15.reuse, 0x18 ;  /* 0x000000180fe77836 */ /* 0x040fe20000000000 */
[-C--:B------:R-:W-:Y:S01]  /*5420*/  ISETP.GE.AND P5, PT, R32, R176.reuse, PT ;  /* 0x000000b02000720c */ /* 0x080fe20003fa6270 */
[C---:B------:R-:W-:Y:S01]  /*5430*/  VIADD R235, R15.reuse, 0x11 ;  /* 0x000000110feb7836 */ /* 0x040fe20000000000 */
[----:B------:R-:W-:Y:S01]  /*5440*/  FSEL R72, R72, -INF , P1 ;  /* 0xff80000048487808 */ /* 0x000fe20000800000 */
[C---:B------:R-:W-:Y:S01]  /*5450*/  VIADD R228, R15.reuse, 0x20 ;  /* 0x000000200fe47836 */ /* 0x040fe20000000000 */
[-C--:B------:R-:W-:Y:S01]  /*5460*/  ISETP.GE.AND P2, PT, R220, R177.reuse, PT ;  /* 0x000000b1dc00720c */ /* 0x080fe20003f46270 */
[C---:B------:R-:W-:Y:S01]  /*5470*/  VIADD R230, R15.reuse, 0x19 ;  /* 0x000000190fe67836 */ /* 0x040fe20000000000 */
[----:B------:R-:W-:Y:S01]  /*5480*/  FSEL R194, R72, -INF , !P5 ;  /* 0xff80000048c27808 */ /* 0x000fe20006800000 */
[----:B------:R-:W-:Y:S01]  /*5490*/  VIADD R226, R15, 0x28 ;  /* 0x000000280fe27836 */ /* 0x000fe20000000000 */
[----:B------:R-:W4:Y:S01]  /*54a0*/  LD.E R72, desc[UR4][R2.64+0xdc] ;  /* 0x0000dc0402487980 */ /* 0x000f22000c101900 */
[----:B------:R-:W-:Y:S01]  /*54b0*/  FSEL R71, R71, -INF , P2 ;  /* 0xff80000047477808 */ /* 0x000fe20001000000 */
[----:B------:R-:W-:Y:S01]  /*54c0*/  VIADD R227, R15, 0x21 ;  /* 0x000000210fe37836 */ /* 0x000fe20000000000 */
        /* <DEDUP_REMOVED lines=8> */
[----:B------:R-:W-:Y:S01]  /*5550*/  FSEL R32, R73, -INF , !P3 ;  /* 0xff80000049207808 */ /* 0x000fe20005800000 */
[C---:B------:R-:W-:Y:S01]  /*5560*/  VIADD R225, R15.reuse, 0x40 ;  /* 0x000000400fe17836 */ /* 0x040fe20000000000 */
[-C--:B------:R-:W-:Y:S01]  /*5570*/  ISETP.GE.AND P3, PT, R220, R176.reuse, PT ;  /* 0x000000b0dc00720c */ /* 0x080fe20003f66270 */
        /* <DEDUP_REMOVED lines=11> */
[----:B------:R-:W-:Y:S01]  /*5630*/  FSEL R196, R71, -INF , !P3 ;  /* 0xff80000047c47808 */ /* 0x000fe20005800000 */
[C---:B------:R-:W-:Y:S01]  /*5640*/  VIADD R221, R15.reuse, 0x51 ;  /* 0x000000510fdd7836 */ /* 0x040fe20000000000 */
[----:B------:R-:W-:Y:S01]  /*5650*/  FSEL R211, R70, -INF , !P5 ;  /* 0xff80000046d37808 */ /* 0x000fe20006800000 */
        /* <DEDUP_REMOVED lines=18> */
[C---:B------:R-:W-:Y:S01]  /*5780*/  VIADD R204, R15.reuse, 0x79 ;  /* 0x000000790fcc7836 */ /* 0x040fe20000000000 */
[-C--:B------:R-:W-:Y:S01]  /*5790*/  ISETP.GE.AND P5, PT, R230, R176.reuse, PT ;  /* 0x000000b0e600720c */ /* 0x080fe20003fa6270 */
[C---:B------:R-:W-:Y:S01]  /*57a0*/  VIADD R208, R15.reuse, 0x88 ;  /* 0x000000880fd07836 */ /* 0x040fe20000000000 */
[----:B------:R-:W-:Y:S01]  /*57b0*/  FSEL R66, R66, -INF , P1 ;  /* 0xff80000042427808 */ /* 0x000fe20000800000 */
[----:B------:R-:W-:Y:S01]  /*57c0*/  VIADD R205, R15, 0x81 ;  /* 0x000000810fcd7836 */ /* 0x000fe20000000000 */
[----:B------:R-:W-:Y:S01]  /*57d0*/  FSEL R63, R63, -INF , P2 ;  /* 0xff8000003f3f7808 */ /* 0x000fe20001000000 */
[----:B------:R-:W-:Y:S01]  /*57e0*/  VIADD R202, R15, 0x90 ;  /* 0x000000900fca7836 */ /* 0x000fe20000000000 */
[-C--:B------:R-:W-:Y:S01]  /*57f0*/  ISETP.GE.AND P1, PT, R227, R177.reuse, PT ;  /* 0x000000b1e300720c */ /* 0x080fe20003f26270 */
[----:B------:R-:W-:Y:S01]  /*5800*/  VIADD R203, R15, 0x89 ;  /* 0x000000890fcb7836 */ /* 0x000fe20000000000 */
[-C--:B------:R-:W-:Y:S01]  /*5810*/  ISETP.GE.AND P2, PT, R217, R177.reuse, PT ;  /* 0x000000b1d900720c */ /* 0x080fe20003f46270 */
[----:B------:R-:W-:Y:S01]  /*5820*/  VIADD R195, R15, 0x98 ;  /* 0x000000980fc37836 */ /* 0x000fe20000000000 */
[----:B------:R-:W-:Y:S01]  /*5830*/  FSEL R67, R67, -INF , !P3 ;  /* 0xff80000043437808 */ /* 0x000fe20005800000 */
[C---:B------:R-:W-:Y:S01]  /*5840*/  VIADD R201, R15.reuse, 0x91 ;  /* 0x000000910fc97836 */ /* 0x040fe20000000000 */
        /* <DEDUP_REMOVED lines=19> */
[C---:B------:R-:W-:Y:S01]  /*5980*/  VIADD R77, R15.reuse, 0xb9 ;  /* 0x000000b90f4d7836 */ /* 0x040fe20000000000 */
[-C--:B------:R-:W-:Y:S01]  /*5990*/  ISETP.GE.AND P5, PT, R218, R176.reuse, PT ;  /* 0x000000b0da00720c */ /* 0x080fe20003fa6270 */
[C---:B---3--:R-:W-:Y:S01]  /*59a0*/  VIADD R74, R15.reuse, 0xc8 ;  /* 0x000000c80f4a7836 */ /* 0x048fe20000000000 */
        /* <DEDUP_REMOVED lines=14> */
[----:B------:R-:W-:Y:S01]  /*5a90*/  ISETP.GE.AND P5, PT, R216, R176, PT ;  /* 0x000000b0d800720c */ /* 0x000fe20003fa6270 */
[C---:B--2---:R-:W-:Y:S01]  /*5aa0*/  VIADD R25, R15.reuse, 0xe8 ;  /* 0x000000e80f197836 */ /* 0x044fe20000000000 */
        /* <DEDUP_REMOVED lines=8> */
[----:B------:R-:W-:Y:S01]  /*5b30*/  FSEL R245, R61, -INF , !P3 ;  /* 0xff8000003df57808 */ /* 0x000fe20005800000 */
[----:B------:R-:W-:Y:S01]  /*5b40*/  VIADD R16, R15, 0xf8 ;  /* 0x000000f80f107836 */ /* 0x000fe20000000000 */
[----:B------:R-:W-:-:S02]  /*5b50*/  FSEL R244, R60, -INF , !P5 ;  /* 0xff8000003cf47808 */ /* 0x000fc40006800000 */
[-C--:B------:R-:W-:Y:S02]  /*5b60*/  ISETP.GE.AND P3, PT, R215, R176.reuse, PT ;  /* 0x000000b0d700720c */ /* 0x080fe40003f66270 */
[----:B------:R-:W-:Y:S02]  /*5b70*/  ISETP.GE.AND P5, PT, R210, R176, PT ;  /* 0x000000b0d200720c */ /* 0x000fe40003fa6270 */
[----:B------:R-:W-:Y:S02]  /*5b80*/  FSEL R82, R82, -INF , P1 ;  /* 0xff80000052527808 */ /* 0x000fe40000800000 */
[----:B------:R-:W-:Y:S02]  /*5b90*/  FSEL R90, R90, -INF , P2 ;  /* 0xff8000005a5a7808 */ /* 0x000fe40001000000 */
[-C--:B------:R-:W-:Y:S02]  /*5ba0*/  ISETP.GE.AND P1, PT, R224, R177.reuse, PT ;  /* 0x000000b1e000720c */ /* 0x080fe40003f26270 */
[----:B------:R-:W-:-:S02]  /*5bb0*/  ISETP.GE.AND P2, PT, R222, R177, PT ;  /* 0x000000b1de00720c */ /* 0x000fc40003f46270 */
[----:B------:R-:W-:Y:S02]  /*5bc0*/  FSEL R243, R80, -INF , !P3 ;  /* 0xff80000050f37808 */ /* 0x000fe40005800000 */
[----:B------:R-:W-:Y:S02]  /*5bd0*/  FSEL R242, R82, -INF , !P5 ;  /* 0xff80000052f27808 */ /* 0x000fe40006800000 */
[-C--:B------:R-:W-:Y:S02]  /*5be0*/  ISETP.GE.AND P3, PT, R225, R176.reuse, PT ;  /* 0x000000b0e100720c */ /* 0x080fe40003f66270 */
[----:B------:R-:W-:Y:S02]  /*5bf0*/  ISETP.GE.AND P5, PT, R224, R176, PT ;  /* 0x000000b0e000720c */ /* 0x000fe40003fa6270 */
[----:B------:R-:W-:Y:S02]  /*5c00*/  FSEL R87, R87, -INF , P1 ;  /* 0xff80000057577808 */ /* 0x000fe40000800000 */
[----:B------:R-:W-:-:S02]  /*5c10*/  FSEL R94, R94, -INF , P2 ;  /* 0xff8000005e5e7808 */ /* 0x000fc40001000000 */
[-C--:B------:R-:W-:Y:S02]  /*5c20*/  ISETP.GE.AND P1, PT, R209, R177.reuse, PT ;  /* 0x000000b1d100720c */ /* 0x080fe40003f26270 */
[----:B------:R-:W-:Y:S02]  /*5c30*/  ISETP.GE.AND P2, PT, R186, R177, PT ;  /* 0x000000b1ba00720c */ /* 0x000fe40003f46270 */
[----:B------:R-:W-:Y:S02]  /*5c40*/  FSEL R241, R86, -INF , !P3 ;  /* 0xff80000056f17808 */ /* 0x000fe40005800000 */
[----:B------:R-:W-:Y:S02]  /*5c50*/  FSEL R240, R87, -INF , !P5 ;  /* 0xff80000057f07808 */ /* 0x000fe40006800000 */
[-C--:B------:R-:W-:Y:S02]  /*5c60*/  ISETP.GE.AND P3, PT, R223, R176.reuse, PT ;  /* 0x000000b0df00720c */ /* 0x080fe40003f66270 */
[----:B------:R-:W-:-:S02]  /*5c70*/  ISETP.GE.AND P5, PT, R209, R176, PT ;  /* 0x000000b0d100720c */ /* 0x000fc40003fa6270 */
[----:B------:R-:W-:Y:S02]  /*5c80*/  FSEL R93, R93, -INF , P1 ;  /* 0xff8000005d5d7808 */ /* 0x000fe40000800000 */
[----:B------:R-:W-:Y:S02]  /*5c90*/  FSEL R100, R100, -INF , P2 ;  /* 0xff80000064647808 */ /* 0x000fe40001000000 */
[-C--:B------:R-:W-:Y:S02]  /*5ca0*/  ISETP.GE.AND P1, PT, R221, R177.reuse, PT ;  /* 0x000000b1dd00720c */ /* 0x080fe40003f26270 */
[----:B------:R-:W-:Y:S02]  /*5cb0*/  ISETP.GE.AND P2, PT, R248, R177, PT ;  /* 0x000000b1f800720c */ /* 0x000fe40003f46270 */
[----:B------:R-:W-:Y:S02]  /*5cc0*/  FSEL R239, R90, -INF , !P3 ;  /* 0xff8000005aef7808 */ /* 0x000fe40005800000 */
[----:B------:R-:W-:-:S02]  /*5cd0*/  FSEL R238, R93, -INF , !P5 ;  /* 0xff8000005dee7808 */ /* 0x000fc40006800000 */
[----:B------:R-:W-:Y:S02]  /*5ce0*/  ISETP.GE.AND P3, PT, R222, R176, PT ;  /* 0x000000b0de00720c */ /* 0x000fe40003f66270 */
[----:B------:R-:W-:Y:S02]  /*5cf0*/  FSEL R95, R95, -INF , P1 ;  /* 0xff8000005f5f7808 */ /* 0x000fe40000800000 */
[----:B------:R-:W-:Y:S02]  /*5d00*/  FSEL R93, R102, -INF , P2 ;  /* 0xff800000665d7808 */ /* 0x000fe40001000000 */
[-C--:B------:R-:W-:Y:S02]  /*5d10*/  ISETP.GE.AND P1, PT, R250, R177.reuse, PT ;  /* 0x000000b1fa00720c */ /* 0x080fe40003f26270 */
[----:B------:R-:W-:Y:S02]  /*5d20*/  ISETP.GE.AND P2, PT, R198, R177, PT ;  /* 0x000000b1c600720c */ /* 0x000fe40003f46270 */
[----:B------:R-:W-:-:S02]  /*5d30*/  FSEL R237, R94, -INF , !P3 ;  /* 0xff8000005eed7808 */ /* 0x000fc40005800000 */
[----:B------:R-:W-:Y:S02]  /*5d40*/  FSEL R94, R101, -INF , P1 ;  /* 0xff800000655e7808 */ /* 0x000fe40000800000 */
[----:B------:R-:W-:Y:S02]  /*5d50*/  FSEL R87, R108, -INF , P2 ;  /* 0xff8000006c577808 */ /* 0x000fe40001000000 */
[-C--:B------:R-:W-:Y:S02]  /*5d60*/  ISETP.GE.AND P1, PT, R168, R177.reuse, PT ;  /* 0x000000b1a800720c */ /* 0x080fe40003f26270 */
[----:B------:R-:W-:Y:S02]  /*5d70*/  ISETP.GE.AND P2, PT, R199, R177, PT ;  /* 0x000000b1c700720c */ /* 0x000fe40003f46270 */
[----:B------:R-:W-:Y:S02]  /*5d80*/  FSEL R90, R104, -INF , P1 ;  /* 0xff800000685a7808 */ /* 0x000fe40000800000 */
[----:B------:R-:W-:-:S02]  /*5d90*/  FSEL R80, R114, -INF , P2 ;  /* 0xff80000072507808 */ /* 0x000fc40001000000 */
[-C--:B------:R-:W-:Y:S02]  /*5da0*/  ISETP.GE.AND P1, PT, R197, R177.reuse, PT ;  /* 0x000000b1c500720c */ /* 0x080fe40003f26270 */
[-C--:B------:R-:W-:Y:S02]  /*5db0*/  ISETP.GE.AND P2, PT, R206, R177.reuse, PT ;  /* 0x000000b1ce00720c */ /* 0x080fe40003f46270 */
[----:B------:R-:W-:Y:S02]  /*5dc0*/  FSEL R86, R111, -INF , P1 ;  /* 0xff8000006f567808 */ /* 0x000fe40000800000 */
[----:B------:R-:W-:Y:S02]  /*5dd0*/  FSEL R70, R116, -INF , P2 ;  /* 0xff80000074467808 */ /* 0x000fe40001000000 */
[-C--:B------:R-:W-:Y:S02]  /*5de0*/  ISETP.GE.AND P1, PT, R200, R177.reuse, PT ;  /* 0x000000b1c800720c */ /* 0x080fe40003f26270 */
[----:B------:R-:W-:Y:S01]  /*5df0*/  ISETP.GE.AND P2, PT, R207, R177, PT ;  /* 0x000000b1cf00720c */ /* 0x000fe20003f46270 */
[----:B------:R-:W-:Y:S01]  /*5e00*/  IMAD.MOV.U32 R102, RZ, RZ, R68 ;  /* 0x000000ffff667224 */ /* 0x000fe200078e0044 */
[----:B------:R-:W-:Y:S01]  /*5e10*/  FSEL R73, R115, -INF , P1 ;  /* 0xff80000073497808 */ /* 0x000fe20000800000 */
[----:B------:R-:W-:Y:S01]  /*5e20*/  IMAD.MOV.U32 R115, RZ, RZ, R196 ;  /* 0x000000ffff737224 */ /* 0x000fe200078e00c4 */
[----:B------:R-:W-:Y:S01]  /*5e30*/  FSEL R68, R119, -INF , P2 ;  /* 0xff80000077447808 */ /* 0x000fe20001000000 */
[----:B------:R-:W-:Y:S01]  /*5e40*/  IMAD.MOV.U32 R111, RZ, RZ, R194 ;  /* 0x000000ffff6f7224 */ /* 0x000fe200078e00c2 */
[C---:B------:R-:W-:Y:S01]  /*5e50*/  ISETP.GE.AND P4, PT, R15.reuse, R174, PT ;  /* 0x000000ae0f00720c */ /* 0x040fe20003f86270 */
[----:B------:R-:W-:Y:S01]  /*5e60*/  IMAD.MOV.U32 R119, RZ, RZ, R32 ;  /* 0x000000ffff777224 */ /* 0x000fe200078e0020 */
[----:B------:R-:W-:Y:S01]  /*5e70*/  ISETP.GE.AND P0, PT, R15, R175, PT ;  /* 0x000000af0f00720c */ /* 0x000fe20003f06270 */
[----:B------:R-:W-:-:S02]  /*5e80*/  IMAD.MOV.U32 R104, RZ, RZ, R69 ;  /* 0x000000ffff687224 */ /* 0x000fc400078e0045 */
[----:B------:R-:W-:Y:S01]  /*5e90*/  IMAD.MOV.U32 R108, RZ, RZ, R211 ;  /* 0x000000ffff6c7224 */ /* 0x000fe200078e00d3 */
[----:B------:R-:W-:Y:S01]  /*5ea0*/  FMNMX3.FTZ R32, R119, R111, R115, !PT ;  /* 0x0000006f77207276 */ /* 0x000fe20007810073 */
[----:B------:R-:W-:Y:S01]  /*5eb0*/  IMAD.MOV.U32 R101, RZ, RZ, R67 ;  /* 0x000000ffff657224 */ /* 0x000fe200078e0043 */
[----:B------:R-:W-:Y:S01]  /*5ec0*/  ISETP.GE.AND P5, PT, R221, R176, PT ;  /* 0x000000b0dd00720c */ /* 0x000fe20003fa6270 */
[----:B------:R-:W-:Y:S01]  /*5ed0*/  VIADD R15, R15, 0xf9 ;  /* 0x000000f90f0f7836 */ /* 0x000fe20000000000 */
[----:B------:R-:W-:Y:S02]  /*5ee0*/  FMNMX3.FTZ R32, R32, R108, R104, !PT ;  /* 0x0000006c20207276 */ /* 0x000fe40007810068 */
[----:B------:R-:W-:Y:S02]  /*5ef0*/  FSEL R236, R95, -INF , !P5 ;  /* 0xff8000005fec7808 */ /* 0x000fe40006800000 */
[----:B------:R-:W-:Y:S02]  /*5f00*/  FMNMX3.FTZ R32, R32, R102, R101, !PT ;  /* 0x0000006620207276 */ /* 0x000fe40007810065 */
[----:B------:R-:W-:-:S02]  /*5f10*/  ISETP.GE.AND P5, PT, R250, R176, PT ;  /* 0x000000b0fa00720c */ /* 0x000fc40003fa6270 */
[----:B------:R-:W-:Y:S02]  /*5f20*/  ISETP.GE.AND P3, PT, R186, R176, PT ;  /* 0x000000b0ba00720c */ /* 0x000fe40003f66270 */
[----:B------:R-:W-:Y:S02]  /*5f30*/  FMNMX3.FTZ R32, R32, R252, R251, !PT ;  /* 0x000000fc20207276 */ /* 0x000fe400078100fb */
[----:B------:R-:W-:Y:S02]  /*5f40*/  FSEL R94, R94, -INF , !P5 ;  /* 0xff8000005e5e7808 */ /* 0x000fe40006800000 */
[----:B------:R-:W-:Y:S02]  /*5f50*/  ISETP.GE.AND P5, PT, R168, R176, PT ;  /* 0x000000b0a800720c */ /* 0x000fe40003fa6270 */
[----:B------:R-:W-:Y:S02]  /*5f60*/  FSEL R235, R100, -INF , !P3 ;  /* 0xff80000064eb7808 */ /* 0x000fe40005800000 */
[----:B------:R-:W-:-:S02]  /*5f70*/  FMNMX3.FTZ R32, R32, R249, R247, !PT ;  /* 0x000000f920207276 */ /* 0x000fc400078100f7 */
[-C--:B------:R-:W-:Y:S02]  /*5f80*/  ISETP.GE.AND P3, PT, R248, R176.reuse, PT ;  /* 0x000000b0f800720c */ /* 0x080fe40003f66270 */
[----:B------:R-:W-:Y:S02]  /*5f90*/  FSEL R90, R90, -INF , !P5 ;  /* 0xff8000005a5a7808 */ /* 0x000fe40006800000 */
[----:B------:R-:W-:Y:S02]  /*5fa0*/  ISETP.GE.AND P5, PT, R197, R176, PT ;  /* 0x000000b0c500720c */ /* 0x000fe40003fa6270 */
[----:B------:R-:W-:Y:S02]  /*5fb0*/  FMNMX3.FTZ R32, R32, R246, R245, !PT ;  /* 0x000000f620207276 */ /* 0x000fe400078100f5 */
[----:B------:R-:W-:Y:S02]  /*5fc0*/  FSEL R93, R93, -INF , !P3 ;  /* 0xff8000005d5d7808 */ /* 0x000fe40005800000 */
[----:B------:R-:W-:-:S02]  /*5fd0*/  ISETP.GE.AND P3, PT, R198, R176, PT ;  /* 0x000000b0c600720c */ /* 0x000fc40003f66270 */
[----:B------:R-:W-:Y:S02]  /*5fe0*/  FSEL R86, R86, -INF , !P5 ;  /* 0xff80000056567808 */ /* 0x000fe40006800000 */
[----:B------:R-:W-:Y:S02]  /*5ff0*/  ISETP.GE.AND P5, PT, R200, R176, PT ;  /* 0x000000b0c800720c */ /* 0x000fe40003fa6270 */
[----:B------:R-:W-:Y:S02]  /*6000*/  FMNMX3.FTZ R32, R32, R244, R243, !PT ;  /* 0x000000f420207276 */ /* 0x000fe400078100f3 */
[----:B------:R-:W-:Y:S02]  /*6010*/  ISETP.GE.AND P1, PT, R204, R177, PT ;  /* 0x000000b1cc00720c */ /* 0x000fe40003f26270 */
[----:B------:R-:W-:Y:S02]  /*6020*/  FSEL R87, R87, -INF , !P3 ;  /* 0xff80000057577808 */ /* 0x000fe40005800000 */
[----:B------:R-:W-:-:S02]  /*6030*/  ISETP.GE.AND P3, PT, R199, R176, PT ;  /* 0x000000b0c700720c */ /* 0x000fc40003f66270 */
[-C--:B------:R-:W-:Y:S02]  /*6040*/  ISETP.GE.AND P2, PT, R208, R177.reuse, PT ;  /* 0x000000b1d000720c */ /* 0x080fe40003f46270 */
[----:B------:R-:W-:Y:S02]  /*6050*/  FSEL R73, R73, -INF , !P5 ;  /* 0xff80000049497808 */ /* 0x000fe40006800000 */
[----:B------:R-:W-:Y:S02]  /*6060*/  FMNMX3.FTZ R32, R32, R242, R241, !PT ;  /* 0x000000f220207276 */ /* 0x000fe400078100f1 */
[----:B------:R-:W-:Y:S02]  /*6070*/  ISETP.GE.AND P5, PT, R204, R176, PT ;  /* 0x000000b0cc00720c */ /* 0x000fe40003fa6270 */
[----:B------:R-:W-:Y:S02]  /*6080*/  FSEL R69, R118, -INF , P1 ;  /* 0xff80000076457808 */ /* 0x000fe40000800000 */
[----:B------:R-:W-:-:S02]  /*6090*/  ISETP.GE.AND P1, PT, R205, R177, PT ;  /* 0x000000b1cd00720c */ /* 0x000fc40003f26270 */
[----:B------:R-:W-:Y:S02]  /*60a0*/  FSEL R80, R80, -INF , !P3 ;  /* 0xff80000050507808 */ /* 0x000fe40005800000 */
[----:B------:R-:W-:Y:S02]  /*60b0*/  FSEL R66, R123, -INF , P2 ;  /* 0xff8000007b427808 */ /* 0x000fe40001000000 */
[----:B------:R-:W-:Y:S02]  /*60c0*/  ISETP.GE.AND P3, PT, R206, R176, PT ;  /* 0x000000b0ce00720c */ /* 0x000fe40003f66270 */
[----:B------:R-:W-:Y:S02]  /*60d0*/  ISETP.GE.AND P2, PT, R202, R177, PT ;  /* 0x000000b1ca00720c */ /* 0x000fe40003f46270 */
[----:B------:R-:W-:Y:S02]  /*60e0*/  FMNMX3.FTZ R32, R32, R240, R239, !PT ;  /* 0x000000f020207276 */ /* 0x000fe400078100ef */
[----:B------:R-:W-:-:S02]  /*60f0*/  FSEL R69, R69, -INF , !P5 ;  /* 0xff80000045457808 */ /* 0x000fc40006800000 */
[----:B------:R-:W-:Y:S02]  /*6100*/  ISETP.GE.AND P5, PT, R205, R176, PT ;  /* 0x000000b0cd00720c */ /* 0x000fe40003fa6270 */
[----:B------:R-:W-:Y:S02]  /*6110*/  FSEL R67, R120, -INF , P1 ;  /* 0xff80000078437808 */ /* 0x000fe40000800000 */
[----:B------:R-:W-:Y:S02]  /*6120*/  ISETP.GE.AND P1, PT, R203, R177, PT ;  /* 0x000000b1cb00720c */ /* 0x000fe40003f26270 */
[----:B------:R-:W-:Y:S02]  /*6130*/  FSEL R70, R70, -INF , !P3 ;  /* 0xff80000046467808 */ /* 0x000fe40005800000 */
[----:B------:R-:W-:Y:S02]  /*6140*/  FSEL R64, R132, -INF , P2 ;  /* 0xff80000084407808 */ /* 0x000fe40001000000 */
[----:B------:R-:W-:-:S02]  /*6150*/  FMNMX3.FTZ R32, R32, R238, R237, !PT ;  /* 0x000000ee20207276 */ /* 0x000fc400078100ed */
[-C--:B------:R-:W-:Y:S02]  /*6160*/  ISETP.GE.AND P3, PT, R207, R176.reuse, PT ;  /* 0x000000b0cf00720c */ /* 0x080fe40003f66270 */
[-C--:B------:R-:W-:Y:S02]  /*6170*/  ISETP.GE.AND P2, PT, R195, R177.reuse, PT ;  /* 0x000000b1c300720c */ /* 0x080fe40003f46270 */
[----:B------:R-:W-:Y:S02]  /*6180*/  FSEL R67, R67, -INF , !P5 ;  /* 0xff80000043437808 */ /* 0x000fe40006800000 */
[----:B------:R-:W-:Y:S02]  /*6190*/  ISETP.GE.AND P5, PT, R203, R176, PT ;  /* 0x000000b0cb00720c */ /* 0x000fe40003fa6270 */
[----:B------:R-:W-:Y:S02]  /*61a0*/  FSEL R65, R124, -INF , P1 ;  /* 0xff8000007c417808 */ /* 0x000fe40000800000 */
[----:B------:R-:W-:-:S02]  /*61b0*/  ISETP.GE.AND P1, PT, R201, R177, PT ;  /* 0x000000b1c900720c */ /* 0x000fc40003f26270 */
[----:B------:R-:W-:Y:S02]  /*61c0*/  FMNMX3.FTZ R71, R32, R236, R235, !PT ;  /* 0x000000ec20477276 */ /* 0x000fe400078100eb */
[----:B------:R-:W-:Y:S02]  /*61d0*/  FSEL R68, R68, -INF , !P3 ;  /* 0xff80000044447808 */ /* 0x000fe40005800000 */
[----:B------:R-:W-:Y:S02]  /*61e0*/  FSEL R62, R135, -INF , P2 ;  /* 0xff800000873e7808 */ /* 0x000fe40001000000 */
[----:B------:R-:W-:Y:S02]  /*61f0*/  ISETP.GE.AND P3, PT, R208, R176, PT ;  /* 0x000000b0d000720c */ /* 0x000fe40003f66270 */
        /* <DEDUP_REMOVED lines=9> */
[----:B------:R-:W-:Y:S02]  /*6290*/  ISETP.GE.AND P2, PT, R234, R177, PT ;  /* 0x000000b1ea00720c */ /* 0x000fe40003f46270 */
[----:B------:R-:W-:Y:S02]  /*62a0*/  FSEL R63, R63, -INF , !P5 ;  /* 0xff8000003f3f7808 */ /* 0x000fe40006800000 */
[----:B------:R-:W-:Y:S02]  /*62b0*/  FMNMX3.FTZ R71, R71, R90, R87, !PT ;  /* 0x0000005a47477276 */ /* 0x000fe40007810057 */
[----:B------:R-:W-:Y:S02]  /*62c0*/  ISETP.GE.AND P5, PT, R163, R176, PT ;  /* 0x000000b0a300720c */ /* 0x000fe40003fa6270 */
[----:B------:R-:W-:-:S02]  /*62d0*/  FSEL R61, R139, -INF , P1 ;  /* 0xff8000008b3d7808 */ /* 0x000fc40000800000 */
[-C--:B------:R-:W-:Y:S02]  /*62e0*/  ISETP.GE.AND P1, PT, R160, R177.reuse, PT ;  /* 0x000000b1a000720c */ /* 0x080fe40003f26270 */
[----:B------:R-:W-:Y:S02]  /*62f0*/  FSEL R64, R64, -INF , !P3 ;  /* 0xff80000040407808 */ /* 0x000fe40005800000 */
[----:B------:R-:W-:Y:S02]  /*6300*/  FSEL R144, R144, -INF , P2 ;  /* 0xff80000090907808 */ /* 0x000fe40001000000 */
[----:B------:R-:W-:Y:S02]  /*6310*/  ISETP.GE.AND P3, PT, R195, R176, PT ;  /* 0x000000b0c300720c */ /* 0x000fe40003f66270 */
[----:B------:R-:W-:Y:S02]  /*6320*/  ISETP.GE.AND P2, PT, R232, R177, PT ;  /* 0x000000b1e800720c */ /* 0x000fe40003f46270 */
[----:B------:R-:W-:-:S02]  /*6330*/  FMNMX3.FTZ R71, R71, R86, R80, !PT ;  /* 0x0000005647477276 */ /* 0x000fc40007810050 */
[----:B------:R-:W-:Y:S02]  /*6340*/  FSEL R61, R61, -INF , !P5 ;  /* 0xff8000003d3d7808 */ /* 0x000fe40006800000 */
[----:B------:R-:W-:Y:S02]  /*6350*/  ISETP.GE.AND P5, PT, R160, R176, PT ;  /* 0x000000b0a000720c */ /* 0x000fe40003fa6270 */
[----:B------:R-:W-:Y:S02]  /*6360*/  FSEL R141, R141, -INF , P1 ;  /* 0xff8000008d8d7808 */ /* 0x000fe40000800000 */
[----:B------:R-:W-:Y:S02]  /*6370*/  ISETP.GE.AND P1, PT, R233, R177, PT ;  /* 0x000000b1e900720c */ /* 0x000fe40003f26270 */
[----:B------:R-:W-:Y:S02]  /*6380*/  FSEL R62, R62, -INF , !P3 ;  /* 0xff8000003e3e7808 */ /* 0x000fe40005800000 */
[----:B------:R-:W-:-:S02]  /*6390*/  FSEL R146, R146, -INF , P2 ;  /* 0xff80000092927808 */ /* 0x000fc40001000000 */
[----:B------:R-:W-:Y:S02]  /*63a0*/  FMNMX3.FTZ R71, R71, R73, R70, !PT ;  /* 0x0000004947477276 */ /* 0x000fe40007810046 */
[-C--:B------:R-:W-:Y:S02]  /*63b0*/  ISETP.GE.AND P3, PT, R161, R176.reuse, PT ;  /* 0x000000b0a100720c */ /* 0x080fe40003f66270 */
[----:B------:R-:W-:Y:S02]  /*63c0*/  ISETP.GE.AND P2, PT, R78, R177, PT ;  /* 0x000000b14e00720c */ /* 0x000fe40003f46270 */
[----:B------:R-:W-:Y:S02]  /*63d0*/  FSEL R231, R141, -INF , !P5 ;  /* 0xff8000008de77808 */ /* 0x000fe40006800000 */
[----:B------:R-:W-:Y:S02]  /*63e0*/  ISETP.GE.AND P5, PT, R233, R176, PT ;  /* 0x000000b0e900720c */ /* 0x000fe40003fa6270 */
[----:B------:R-:W-:-:S02]  /*63f0*/  FSEL R145, R145, -INF , P1 ;  /* 0xff80000091917808 */ /* 0x000fc40000800000 */
[----:B------:R-:W-:Y:S02]  /*6400*/  ISETP.GE.AND P1, PT, R229, R177, PT ;  /* 0x000000b1e500720c */ /* 0x000fe40003f26270 */
[----:B------:R-:W-:Y:S02]  /*6410*/  FMNMX3.FTZ R71, R71, R69, R68, !PT ;  /* 0x0000004547477276 */ /* 0x000fe40007810044 */
        /* <DEDUP_REMOVED lines=8> */
[----:B------:R-:W-:Y:S02]  /*64a0*/  ISETP.GE.AND P1, PT, R77, R177, PT ;  /* 0x000000b14d00720c */ /* 0x000fe40003f26270 */
[----:B------:R-:W-:-:S02]  /*64b0*/  FSEL R226, R144, -INF , !P3 ;  /* 0xff80000090e27808 */ /* 0x000fc40005800000 */
[----:B------:R-:W-:Y:S02]  /*64c0*/  FSEL R153, R153, -INF , P2 ;  /* 0xff80000099997808 */ /* 0x000fe40001000000 */
[-C--:B------:R-:W-:Y:S02]  /*64d0*/  ISETP.GE.AND P3, PT, R232, R176.reuse, PT ;  /* 0x000000b0e800720c */ /* 0x080fe40003f66270 */
[----:B------:R-:W-:Y:S02]  /*64e0*/  ISETP.GE.AND P2, PT, R74, R177, PT ;  /* 0x000000b14a00720c */ /* 0x000fe40003f46270 */
[----:B------:R-:W-:Y:S02]  /*64f0*/  FSEL R228, R147, -INF , !P5 ;  /* 0xff80000093e47808 */ /* 0x000fe40006800000 */
[----:B------:R-:W-:Y:S02]  /*6500*/  FMNMX3.FTZ R71, R71, R65, R64, !PT ;  /* 0x0000004147477276 */ /* 0x000fe40007810040 */
[----:B------:R-:W-:-:S02]  /*6510*/  ISETP.GE.AND P5, PT, R77, R176, PT ;  /* 0x000000b04d00720c */ /* 0x000fc40003fa6270 */
[----:B------:R-:W-:Y:S02]  /*6520*/  FSEL R152, R152, -INF , P1 ;  /* 0xff80000098987808 */ /* 0x000fe40000800000 */
[-C--:B------:R-:W-:Y:S02]  /*6530*/  ISETP.GE.AND P1, PT, R75, R177.reuse, PT ;  /* 0x000000b14b00720c */ /* 0x080fe40003f26270 */
[----:B------:R-:W-:Y:S02]  /*6540*/  FSEL R225, R146, -INF , !P3 ;  /* 0xff80000092e17808 */ /* 0x000fe40005800000 */
[----:B------:R-:W-:Y:S02]  /*6550*/  FSEL R155, R155, -INF , P2 ;  /* 0xff8000009b9b7808 */ /* 0x000fe40001000000 */
[----:B------:R-:W-:Y:S02]  /*6560*/  ISETP.GE.AND P3, PT, R78, R176, PT ;  /* 0x000000b04e00720c */ /* 0x000fe40003f66270 */
[----:B------:R-:W-:-:S02]  /*6570*/  ISETP.GE.AND P2, PT, R40, R177, PT ;  /* 0x000000b12800720c */ /* 0x000fc40003f46270 */
[----:B------:R-:W-:Y:S02]  /*6580*/  FMNMX3.FTZ R71, R71, R63, R62, !PT ;  /* 0x0000003f47477276 */ /* 0x000fe4000781003e */
[----:B------:R-:W-:Y:S02]  /*6590*/  FSEL R227, R152, -INF , !P5 ;  /* 0xff80000098e37808 */ /* 0x000fe40006800000 */
[----:B------:R-:W-:Y:S02]  /*65a0*/  ISETP.GE.AND P5, PT, R75, R176, PT ;  /* 0x000000b04b00720c */ /* 0x000fe40003fa6270 */
[----:B------:R-:W-:Y:S02]  /*65b0*/  FSEL R154, R154, -INF , P1 ;  /* 0xff8000009a9a7808 */ /* 0x000fe40000800000 */
[----:B------:R-:W-:Y:S02]  /*65c0*/  ISETP.GE.AND P1, PT, R41, R177, PT ;  /* 0x000000b12900720c */ /* 0x000fe40003f26270 */
[----:B------:R-:W-:-:S02]  /*65d0*/  FSEL R224, R149, -INF , !P3 ;  /* 0xff80000095e07808 */ /* 0x000fc40005800000 */
[----:B------:R-:W-:Y:S02]  /*65e0*/  FSEL R157, R157, -INF , P2 ;  /* 0xff8000009d9d7808 */ /* 0x000fe40001000000 */
[----:B------:R-:W-:Y:S02]  /*65f0*/  FMNMX3.FTZ R71, R71, R61, R60, !PT ;  /* 0x0000003d47477276 */ /* 0x000fe4000781003c */
[-C--:B------:R-:W-:Y:S02]  /*6600*/  ISETP.GE.AND P3, PT, R76, R176.reuse, PT ;  /* 0x000000b04c00720c */ /* 0x080fe40003f66270 */
[----:B------:R-:W-:Y:S02]  /*6610*/  ISETP.GE.AND P2, PT, R35, R177, PT ;  /* 0x000000b12300720c */ /* 0x000fe40003f46270 */
[----:B------:R-:W-:Y:S02]  /*6620*/  FSEL R222, R154, -INF , !P5 ;  /* 0xff8000009ade7808 */ /* 0x000fe40006800000 */
[----:B------:R-:W-:-:S02]  /*6630*/  ISETP.GE.AND P5, PT, R41, R176, PT ;  /* 0x000000b02900720c */ /* 0x000fc40003fa6270 */
[----:B------:R-:W-:Y:S02]  /*6640*/  FSEL R32, R156, -INF , P1 ;  /* 0xff8000009c207808 */ /* 0x000fe40000800000 */
[----:B------:R-:W-:Y:S02]  /*6650*/  ISETP.GE.AND P1, PT, R38, R177, PT ;  /* 0x000000b12600720c */ /* 0x000fe40003f26270 */
[----:B------:R-:W-:Y:S02]  /*6660*/  FMNMX3.FTZ R71, R71, R231, R226, !PT ;  /* 0x000000e747477276 */ /* 0x000fe400078100e2 */
[----:B------:R-:W-:Y:S02]  /*6670*/  FSEL R223, R153, -INF , !P3 ;  /* 0xff80000099df7808 */ /* 0x000fe40005800000 */
[----:B------:R-:W-:Y:S02]  /*6680*/  FSEL R118, R159, -INF , P2 ;  /* 0xff8000009f767808 */ /* 0x000fe40001000000 */
[----:B------:R-:W-:-:S02]  /*6690*/  ISETP.GE.AND P3, PT, R74, R176, PT ;  /* 0x000000b04a00720c */ /* 0x000fc40003f66270 */
[-C--:B------:R-:W-:Y:S02]  /*66a0*/  ISETP.GE.AND P2, PT, R27, R177.reuse, PT ;  /* 0x000000b11b00720c */ /* 0x080fe40003f46270 */
[----:B------:R-:W-:Y:S02]  /*66b0*/  FSEL R32, R32, -INF , !P5 ;  /* 0xff80000020207808 */ /* 0x000fe40006800000 */
[----:B------:R-:W-:Y:S02]  /*66c0*/  ISETP.GE.AND P5, PT, R38, R176, PT ;  /* 0x000000b02600720c */ /* 0x000fe40003fa6270 */
[----:B------:R-:W-:Y:S02]  /*66d0*/  FSEL R153, R158, -INF , P1 ;  /* 0xff8000009e997808 */ /* 0x000fe40000800000 */
[----:B------:R-:W-:Y:S02]  /*66e0*/  FMNMX3.FTZ R71, R71, R230, R225, !PT ;  /* 0x000000e647477276 */ /* 0x000fe400078100e1 */
[----:B------:R-:W-:-:S02]  /*66f0*/  ISETP.GE.AND P1, PT, R34, R177, PT ;  /* 0x000000b12200720c */ /* 0x000fc40003f26270 */
[----:B------:R-:W-:Y:S02]  /*6700*/  FSEL R221, R155, -INF , !P3 ;  /* 0xff8000009bdd7808 */ /* 0x000fe40005800000 */
[----:B------:R-:W-:Y:S02]  /*6710*/  FSEL R159, R162, -INF , P2 ;  /* 0xff800000a29f7808 */ /* 0x000fe40001000000 */
[----:B------:R-:W-:Y:S02]  /*6720*/  ISETP.GE.AND P3, PT, R40, R176, PT ;  /* 0x000000b02800720c */ /* 0x000fe40003f66270 */
[----:B------:R-:W-:Y:S02]  /*6730*/  ISETP.GE.AND P2, PT, R25, R177, PT ;  /* 0x000000b11900720c */ /* 0x000fe40003f46270 */
[----:B------:R-:W-:Y:S02]  /*6740*/  FSEL R153, R153, -INF , !P5 ;  /* 0xff80000099997808 */ /* 0x000fe40006800000 */
[----:B------:R-:W-:-:S02]  /*6750*/  FMNMX3.FTZ R71, R71, R228, R224, !PT ;  /* 0x000000e447477276 */ /* 0x000fc400078100e0 */
[-C--:B------:R-:W-:Y:S02]  /*6760*/  ISETP.GE.AND P5, PT, R34, R176.reuse, PT ;  /* 0x000000b02200720c */ /* 0x080fe40003fa6270 */
[----:B------:R-:W-:Y:S02]  /*6770*/  FSEL R81, R81, -INF , P1 ;  /* 0xff80000051517808 */ /* 0x000fe40000800000 */
[----:B------:R-:W-:Y:S02]  /*6780*/  ISETP.GE.AND P1, PT, R26, R177, PT ;  /* 0x000000b11a00720c */ /* 0x000fe40003f26270 */
[----:B------:R-:W-:Y:S02]  /*6790*/  FSEL R211, R157, -INF , !P3 ;  /* 0xff8000009dd37808 */ /* 0x000fe40005800000 */
[----:B-1----:R-:W-:Y:S02]  /*67a0*/  FSEL R196, R36, -INF , P2 ;  /* 0xff80000024c47808 */ /* 0x002fe40001000000 */
[----:B------:R-:W-:-:S02]  /*67b0*/  ISETP.GE.AND P3, PT, R35, R176, PT ;  /* 0x000000b02300720c */ /* 0x000fc40003f66270 */
[----:B------:R-:W-:Y:S02]  /*67c0*/  FMNMX3.FTZ R36, R71, R227, R223, !PT ;  /* 0x000000e347247276 */ /* 0x000fe400078100df */
[----:B------:R-:W-:Y:S02]  /*67d0*/  FSEL R135, R81, -INF , !P5 ;  /* 0xff80000051877808 */ /* 0x000fe40006800000 */
[----:B------:R-:W-:Y:S02]  /*67e0*/  ISETP.GE.AND P5, PT, R26, R176, PT ;  /* 0x000000b01a00720c */ /* 0x000fe40003fa6270 */
[----:B------:R-:W-:Y:S02]  /*67f0*/  FSEL R167, R167, -INF , P1 ;  /* 0xff800000a7a77808 */ /* 0x000fe40000800000 */
[----:B------:R-:W-:Y:S02]  /*6800*/  ISETP.GE.AND P1, PT, R24, R177, PT ;  /* 0x000000b11800720c */ /* 0x000fe40003f26270 */
[----:B------:R-:W-:-:S02]  /*6810*/  FSEL R118, R118, -INF , !P3 ;  /* 0xff80000076767808 */ /* 0x000fc40005800000 */
[----:B------:R-:W-:Y:S02]  /*6820*/  FMNMX3.FTZ R36, R36, R222, R221, !PT ;  /* 0x000000de24247276 */ /* 0x000fe400078100dd */
[-C--:B------:R-:W-:Y:S02]  /*6830*/  ISETP.GE.AND P3, PT, R27, R176.reuse, PT ;  /* 0x000000b01b00720c */ /* 0x080fe40003f66270 */
[----:B------:R-:W-:Y:S02]  /*6840*/  FSEL R194, R167, -INF , !P5 ;  /* 0xff800000a7c27808 */ /* 0x000fe40006800000 */
        /* <DEDUP_REMOVED lines=8> */
[----:B------:R-:W-:-:S02]  /*68d0*/  FMNMX3.FTZ R33, R36, R153, R118, !PT ;  /* 0x0000009924217276 */ /* 0x000fc40007810076 */
[----:B------:R-:W-:Y:S02]  /*68e0*/  FSEL R196, R196, -INF , !P3 ;  /* 0xff800000c4c47808 */ /* 0x000fe40005800000 */
[----:B------:R-:W-:Y:S02]  /*68f0*/  ISETP.GE.AND P3, PT, R18, R176, PT ;  /* 0x000000b01200720c */ /* 0x000fe40003f66270 */
[----:B------:R-:W-:Y:S02]  /*6900*/  FSEL R37, R37, -INF , P2 ;  /* 0xff80000025257808 */ /* 0x000fe40001000000 */
[----:B------:R-:W-:Y:S02]  /*6910*/  FSEL R95, R19, -INF , P1 ;  /* 0xff800000135f7808 */ /* 0x000fe40000800000 */
[----:B------:R-:W-:Y:S02]  /*6920*/  ISETP.GE.AND P2, PT, R16, R177, PT ;  /* 0x000000b11000720c */ /* 0x000fe40003f46270 */
[----:B------:R-:W-:-:S02]  /*6930*/  FMNMX3.FTZ R19, R33, R135, R159, !PT ;  /* 0x0000008721137276 */ /* 0x000fc4000781009f */
[----:B------:R-:W-:Y:S02]  /*6940*/  FSEL R100, R37, -INF , !P3 ;  /* 0xff80000025647808 */ /* 0x000fe40005800000 */
[-C--:B------:R-:W-:Y:S02]  /*6950*/  ISETP.GE.AND P5, PT, R17, R176.reuse, PT ;  /* 0x000000b01100720c */ /* 0x080fe40003fa6270 */
[----:B------:R-:W-:Y:S02]  /*6960*/  ISETP.GE.AND P3, PT, R16, R176, PT ;  /* 0x000000b01000720c */ /* 0x000fe40003f66270 */
[----:B------:R-:W-:Y:S02]  /*6970*/  ISETP.GE.AND P1, PT, R15, R177, PT ;  /* 0x000000b10f00720c */ /* 0x000fe40003f26270 */
[----:B------:R-:W-:Y:S02]  /*6980*/  FSEL R39, R39, -INF , P2 ;  /* 0xff80000027277808 */ /* 0x000fe40001000000 */
[----:B------:R-:W-:-:S02]  /*6990*/  FMNMX3.FTZ R19, R19, R194, R196, !PT ;  /* 0x000000c213137276 */ /* 0x000fc400078100c4 */
[----:B------:R-:W-:Y:S02]  /*69a0*/  ISETP.GE.AND P2, PT, R15, R176, PT ;  /* 0x000000b00f00720c */ /* 0x000fe40003f46270 */
[----:B------:R-:W-:Y:S02]  /*69b0*/  FSEL R42, R42, -INF , P1 ;  /* 0xff8000002a2a7808 */ /* 0x000fe40000800000 */
[----:B------:R-:W-:Y:S02]  /*69c0*/  FSEL R95, R95, -INF , !P5 ;  /* 0xff8000005f5f7808 */ /* 0x000fe40006800000 */
[----:B------:R-:W-:Y:S02]  /*69d0*/  FSEL R82, R39, -INF , !P3 ;  /* 0xff80000027527808 */ /* 0x000fe40005800000 */
[----:B------:R-:W-:Y:S02]  /*69e0*/  FMNMX3.FTZ R19, R19, R132, R100, !PT ;  /* 0x0000008413137276 */ /* 0x000fe40007810064 */
[----:B------:R-:W-:-:S02]  /*69f0*/  FSEL R81, R42, -INF , !P2 ;  /* 0xff8000002a517808 */ /* 0x000fc40005000000 */
[----:B------:R-:W-:-:S04]  /*6a00*/  FMNMX3.FTZ R19, R19, R95, R82, !PT ;  /* 0x0000005f13137276 */ /* 0x000fc80007810052 */
[----:B------:R-:W-:Y:S01]  /*6a10*/  FMNMX.FTZ R19, R81, R19, !PT ;  /* 0x0000001351137209 */ /* 0x000fe20007810000 */
[----:B------:R-:W-:-:S04]  /*6a20*/  IMAD R114, R28, 0x100, R46 ;  /* 0x000001001c727824 */ /* 0x000fc800078e022e */
[----:B------:R-:W1:Y:S01]  /*6a30*/  SHFL.BFLY PT, R33, R19, 0x2, 0x1f ;  /* 0x0c401f0013217f89 */ /* 0x000e6200000e0000 */
[----:B------:R-:W-:Y:S01]  /*6a40*/  VIADD R114, R114, 0x1 ;  /* 0x0000000172727836 */ /* 0x000fe20000000000 */
[----:B------:R-:W-:Y:S01]  /*6a50*/  FSEL R59, R59, -INF , P0 ;  /* 0xff8000003b3b7808 */ /* 0x000fe20000000000 */
[--C-:B------:R-:W-:Y:S01]  /*6a60*/  IMAD R116, R28, 0x100, R46.reuse ;  /* 0x000001001c747824 */ /* 0x100fe200078e022e */
[-C--:B------:R-:W-:Y:S02]  /*6a70*/  ISETP.GE.AND P1, PT, R220, R175.reuse, PT ;  /* 0x000000afdc00720c */ /* 0x080fe40003f26270 */
[CC--:B------:R-:W-:Y:S02]  /*6a80*/  ISETP.GE.AND P2, PT, R114.reuse, R175.reuse, PT ;  /* 0x000000af7200720c */ /* 0x0c0fe40003f46270 */
[----:B------:R-:W-:Y:S01]  /*6a90*/  ISETP.GE.AND P3, PT, R114, R174, PT ;  /* 0x000000ae7200720c */ /* 0x000fe20003f66270 */
[----:B------:R-:W-:Y:S01]  /*6aa0*/  IMAD R114, R28, 0x100, R46 ;  /* 0x000001001c727824 */ /* 0x000fe200078e022e */
[----:B------:R-:W-:-:S02]  /*6ab0*/  ISETP.GE.AND P0, PT, R219, R175, PT ;  /* 0x000000afdb00720c */ /* 0x000fc40003f06270 */
[-C--:B------:R-:W-:Y:S02]  /*6ac0*/  ISETP.GE.AND P5, PT, R220, R174.reuse, PT ;  /* 0x000000aedc00720c */ /* 0x080fe40003fa6270 */
[----:B------:R-:W-:Y:S01]  /*6ad0*/  FSEL R58, R58, -INF , P2 ;  /* 0xff8000003a3a7808 */ /* 0x000fe20001000000 */
[----:B------:R-:W-:Y:S01]  /*6ae0*/  VIADD R116, R116, 0x11 ;  /* 0x0000001174747836 */ /* 0x000fe20000000000 */
[----:B------:R-:W-:Y:S01]  /*6af0*/  FSEL R220, R59, -INF , !P4 ;  /* 0xff8000003bdc7808 */ /* 0x000fe20006000000 */
[----:B------:R-:W-:Y:S01]  /*6b00*/  VIADD R114, R114, 0x18 ;  /* 0x0000001872727836 */ /* 0x000fe20000000000 */
[----:B------:R-:W-:Y:S02]  /*6b10*/  ISETP.GE.AND P4, PT, R219, R174, PT ;  /* 0x000000aedb00720c */ /* 0x000fe40003f86270 */
[----:B------:R-:W-:Y:S02]  /*6b20*/  FSEL R57, R57, -INF , P1 ;  /* 0xff80000039397808 */ /* 0x000fe40000800000 */
[----:B------:R-:W-:-:S02]  /*6b30*/  FSEL R42, R56, -INF , P0 ;  /* 0xff800000382a7808 */ /* 0x000fc40000000000 */
[CC--:B------:R-:W-:Y:S02]  /*6b40*/  ISETP.GE.AND P2, PT, R43.reuse, R175.reuse, PT ;  /* 0x000000af2b00720c */ /* 0x0c0fe40003f46270 */
[----:B------:R-:W-:Y:S02]  /*6b50*/  FSEL R219, R58, -INF , !P3 ;  /* 0xff8000003adb7808 */ /* 0x000fe40005800000 */
[----:B------:R-:W-:Y:S02]  /*6b60*/  ISETP.GE.AND P3, PT, R43, R174, PT ;  /* 0x000000ae2b00720c */ /* 0x000fe40003f66270 */
[----:B------:R-:W-:Y:S02]  /*6b70*/  FSEL R43, R57, -INF , !P5 ;  /* 0xff800000392b7808 */ /* 0x000fe40006800000 */
[----:B------:R-:W-:Y:S02]  /*6b80*/  FSEL R42, R42, -INF , !P4 ;  /* 0xff8000002a2a7808 */ /* 0x000fe40006000000 */
[----:B------:R-:W-:-:S02]  /*6b90*/  ISETP.GE.AND P1, PT, R116, R175, PT ;  /* 0x000000af7400720c */ /* 0x000fc40003f26270 */
[-C--:B------:R-:W-:Y:S01]  /*6ba0*/  ISETP.GE.AND P5, PT, R116, R174.reuse, PT ;  /* 0x000000ae7400720c */ /* 0x080fe20003fa6270 */
[--C-:B------:R-:W-:Y:S01]  /*6bb0*/  IMAD R116, R28, 0x100, R46.reuse ;  /* 0x000001001c747824 */ /* 0x100fe200078e022e */
[C---:B------:R-:W-:Y:S02]  /*6bc0*/  ISETP.GE.AND P0, PT, R114.reuse, R175, PT ;  /* 0x000000af7200720c */ /* 0x040fe40003f06270 */
[----:B------:R-:W-:Y:S01]  /*6bd0*/  ISETP.GE.AND P4, PT, R114, R174, PT ;  /* 0x000000ae7200720c */ /* 0x000fe20003f86270 */
[----:B------:R-:W-:Y:S01]  /*6be0*/  IMAD R114, R28, 0x100, R46 ;  /* 0x000001001c727824 */ /* 0x000fe200078e022e */
[----:B------:R-:W-:Y:S02]  /*6bf0*/  FSEL R37, R55, -INF , P2 ;  /* 0xff80000037257808 */ /* 0x000fe40001000000 */
[----:B-1----:R-:W-:Y:S01]  /*6c00*/  FMNMX.FTZ R55, R19, R33, !PT ;  /* 0x0000002113377209 */ /* 0x002fe20007810000 */
[----:B------:R-:W-:Y:S01]  /*6c10*/  VIADD R116, R116, 0x19 ;  /* 0x0000001974747836 */ /* 0x000fe20000000000 */
[----:B------:R-:W-:Y:S01]  /*6c20*/  FSEL R39, R54, -INF , P1 ;  /* 0xff80000036277808 */ /* 0x000fe20000800000 */
[----:B------:R-:W-:-:S02]  /*6c30*/  VIADD R114, R114, 0x20 ;  /* 0x0000002072727836 */ /* 0x000fc40000000000 */
[----:B------:R-:W1:Y:S01]  /*6c40*/  SHFL.BFLY PT, R54, R55, 0x1, 0x1f ;  /* 0x0c201f0037367f89 */ /* 0x000e6200000e0000 */
[----:B------:R-:W-:Y:S02]  /*6c50*/  FSEL R37, R37, -INF , !P3 ;  /* 0xff80000025257808 */ /* 0x000fe40005800000 */
[----:B------:R-:W-:Y:S02]  /*6c60*/  FSEL R39, R39, -INF , !P5 ;  /* 0xff80000027277808 */ /* 0x000fe40006800000 */
[CC--:B------:R-:W-:Y:S02]  /*6c70*/  ISETP.GE.AND P2, PT, R116.reuse, R175.reuse, PT ;  /* 0x000000af7400720c */ /* 0x0c0fe40003f46270 */
[-C--:B------:R-:W-:Y:S01]  /*6c80*/  ISETP.GE.AND P3, PT, R116, R174.reuse, PT ;  /* 0x000000ae7400720c */ /* 0x080fe20003f66270 */
[--C-:B------:R-:W-:Y:S01]  /*6c90*/  IMAD R116, R28, 0x100, R46.reuse ;  /* 0x000001001c747824 */ /* 0x100fe200078e022e */
[C---:B------:R-:W-:Y:S02]  /*6ca0*/  ISETP.GE.AND P1, PT, R114.reuse, R175, PT ;  /* 0x000000af7200720c */ /* 0x040fe40003f26270 */
[----:B------:R-:W-:Y:S01]  /*6cb0*/  ISETP.GE.AND P5, PT, R114, R174, PT ;  /* 0x000000ae7200720c */ /* 0x000fe20003fa6270 */
[----:B------:R-:W-:-:S02]  /*6cc0*/  IMAD R114, R28, 0x100, R46 ;  /* 0x000001001c727824 */ /* 0x000fc400078e022e */
[----:B------:R-:W-:Y:S02]  /*6cd0*/  VIADD R116, R116, 0x21 ;  /* 0x0000002174747836 */ /* 0x000fe40000000000 */
[----:B------:R-:W-:Y:S01]  /*6ce0*/  VIADD R114, R114, 0x28 ;  /* 0x0000002872727836 */ /* 0x000fe20000000000 */
[----:B------:R-:W-:Y:S02]  /*6cf0*/  FSEL R33, R53, -INF , P0 ;  /* 0xff80000035217808 */ /* 0x000fe40000000000 */
[----:B------:R-:W-:Y:S02]  /*6d00*/  FSEL R19, R52, -INF , P2 ;  /* 0xff80000034137808 */ /* 0x000fe40001000000 */
[-C--:B------:R-:W-:Y:S02]  /*6d10*/  ISETP.GE.AND P0, PT, R116, R175.reuse, PT ;  /* 0x000000af7400720c */ /* 0x080fe40003f06270 */
[----:B------:R-:W-:Y:S02]  /*6d20*/  ISETP.GE.AND P2, PT, R114, R175, PT ;  /* 0x000000af7200720c */ /* 0x000fe40003f46270 */
[----:B------:R-:W-:-:S02]  /*6d30*/  FSEL R36, R51, -INF , P1 ;  /* 0xff80000033247808 */ /* 0x000fc40000800000 */
[----:B------:R-:W-:Y:S02]  /*6d40*/  FSEL R33, R33, -INF , !P4 ;  /* 0xff80000021217808 */ /* 0x000fe40006000000 */
[----:B------:R-:W-:Y:S02]  /*6d50*/  FSEL R19, R19, -INF , !P3 ;  /* 0xff80000013137808 */ /* 0x000fe40005800000 */
[-C--:B------:R-:W-:Y:S02]  /*6d60*/  ISETP.GE.AND P4, PT, R116, R174.reuse, PT ;  /* 0x000000ae7400720c */ /* 0x080fe40003f86270 */
[----:B------:R-:W-:Y:S02]  /*6d70*/  ISETP.GE.AND P3, PT, R114, R174, PT ;  /* 0x000000ae7200720c */ /* 0x000fe40003f66270 */
[----:B------:R-:W-:Y:S02]  /*6d80*/  FSEL R50, R50, -INF , P0 ;  /* 0xff80000032327808 */ /* 0x000fe40000000000 */
[----:B------:R-:W-:-:S02]  /*6d90*/  FSEL R49, R49, -INF , P2 ;  /* 0xff80000031317808 */ /* 0x000fc40001000000 */
[-C--:B------:R-:W-:Y:S02]  /*6da0*/  ISETP.GE.AND P1, PT, R218, R175.reuse, PT ;  /* 0x000000afda00720c */ /* 0x080fe40003f26270 */
[----:B------:R-:W-:Y:S02]  /*6db0*/  FSEL R36, R36, -INF , !P5 ;  /* 0xff80000024247808 */ /* 0x000fe40006800000 */
[-C--:B------:R-:W-:Y:S02]  /*6dc0*/  ISETP.GE.AND P5, PT, R218, R174.reuse, PT ;  /* 0x000000aeda00720c */ /* 0x080fe40003fa6270 */
[C---:B------:R-:W-:Y:S02]  /*6dd0*/  ISETP.GE.AND P0, PT, R217.reuse, R175, PT ;  /* 0x000000afd900720c */ /* 0x040fe40003f06270 */
[----:B------:R-:W-:Y:S02]  /*6de0*/  ISETP.GE.AND P2, PT, R217, R174, PT ;  /* 0x000000aed900720c */ /* 0x000fe40003f46270 */
[----:B------:R-:W-:-:S02]  /*6df0*/  FSEL R218, R50, -INF , !P4 ;  /* 0xff80000032da7808 */ /* 0x000fc40006000000 */
[----:B------:R-:W-:Y:S02]  /*6e00*/  FSEL R217, R49, -INF , !P3 ;  /* 0xff80000031d97808 */ /* 0x000fe40005800000 */
[C---:B------:R-:W-:Y:S02]  /*6e10*/  ISETP.GE.AND P4, PT, R216.reuse, R175, PT ;  /* 0x000000afd800720c */ /* 0x040fe40003f86270 */
[----:B------:R-:W-:Y:S02]  /*6e20*/  ISETP.GE.AND P3, PT, R216, R174, PT ;  /* 0x000000aed800720c */ /* 0x000fe40003f66270 */
[----:B------:R-:W-:Y:S02]  /*6e30*/  FSEL R216, R20, -INF , P1 ;  /* 0xff80000014d87808 */ /* 0x000fe40000800000 */
[----:B-1----:R-:W-:Y:S01]  /*6e40*/  FMNMX.FTZ R20, R55, R54, !PT ;  /* 0x0000003637147209 */ /* 0x002fe20007810000 */
[----:B------:R-:W-:Y:S01]  /*6e50*/  IMAD R114, R28, 0x100, R46 ;  /* 0x000001001c727824 */ /* 0x000fe200078e022e */
[----:B------:R-:W-:-:S02]  /*6e60*/  FSEL R48, R48, -INF , P0 ;  /* 0xff80000030307808 */ /* 0x000fc40000000000 */
[----:B------:R-:W-:Y:S01]  /*6e70*/  FSEL R216, R216, -INF , !P5 ;  /* 0xff800000d8d87808 */ /* 0x000fe20006800000 */
[----:B----4-:R-:W-:Y:S01]  /*6e80*/  FMUL.FTZ R71, R72, R20 ;  /* 0x0000001448477220 */ /* 0x010fe20000410000 */
[----:B------:R-:W-:Y:S01]  /*6e90*/  FSETP.NEU.FTZ.AND P0, PT, R20, -INF , PT ;  /* 0xff8000001400780b */ /* 0x000fe20003f1d000 */
[----:B------:R-:W-:Y:S01]  /*6ea0*/  VIADD R114, R114, 0x40 ;  /* 0x0000004072727836 */ /* 0x000fe20000000000 */
[----:B------:R-:W-:Y:S02]  /*6eb0*/  FSEL R0, R0, -INF , P4 ;  /* 0xff80000000007808 */ /* 0x000fe40002000000 */
[C---:B------:R-:W-:Y:S02]  /*6ec0*/  ISETP.GE.AND P1, PT, R215.reuse, R175, PT ;  /* 0x000000afd700720c */ /* 0x040fe40003f26270 */
[----:B------:R-:W-:Y:S02]  /*6ed0*/  ISETP.GE.AND P5, PT, R215, R174, PT ;  /* 0x000000aed700720c */ /* 0x000fe40003fa6270 */
[----:B------:R-:W-:-:S02]  /*6ee0*/  FSEL R215, R48, -INF , !P2 ;  /* 0xff80000030d77808 */ /* 0x000fc40005000000 */
[CC--:B------:R-:W-:Y:S02]  /*6ef0*/  ISETP.GE.AND P2, PT, R210.reuse, R175.reuse, PT ;  /* 0x000000afd200720c */ /* 0x0c0fe40003f46270 */
[-C--:B------:R-:W-:Y:S02]  /*6f00*/  ISETP.GE.AND P4, PT, R210, R174.reuse, PT ;  /* 0x000000aed200720c */ /* 0x080fe40003f86270 */
[----:B------:R-:W-:Y:S02]  /*6f10*/  FSEL R71, R71, RZ, P0 ;  /* 0x000000ff47477208 */ /* 0x000fe40000000000 */
[----:B------:R-:W-:Y:S02]  /*6f20*/  FSEL R210, R0, -INF , !P3 ;  /* 0xff80000000d27808 */ /* 0x000fe40005800000 */
[C---:B------:R-:W-:Y:S02]  /*6f30*/  ISETP.GE.AND P0, PT, R114.reuse, R175, PT ;  /* 0x000000af7200720c */ /* 0x040fe40003f06270 */
[----:B------:R-:W-:Y:S01]  /*6f40*/  ISETP.GE.AND P3, PT, R114, R174, PT ;  /* 0x000000ae7200720c */ /* 0x000fe20003f66270 */
[C-C-:B------:R-:W-:Y:S01]  /*6f50*/  IMAD R114, R28.reuse, 0x100, R46.reuse ;  /* 0x000001001c727824 */ /* 0x140fe200078e022e */
[----:B------:R-:W-:Y:S01]  /*6f60*/  FSEL R83, R83, -INF , P2 ;  /* 0xff80000053537808 */ /* 0x000fe20001000000 */
[----:B------:R-:W-:-:S02]  /*6f70*/  IMAD R116, R28, 0x100, R46 ;  /* 0x000001001c747824 */ /* 0x000fc400078e022e */
[----:B------:R-:W-:Y:S01]  /*6f80*/  VIADD R114, R114, 0x48 ;  /* 0x0000004872727836 */ /* 0x000fe20000000000 */
[----:B------:R-:W-:Y:S01]  /*6f90*/  FSEL R147, R83, -INF , !P4 ;  /* 0xff80000053937808 */ /* 0x000fe20006000000 */
[----:B------:R-:W-:Y:S02]  /*6fa0*/  VIADD R116, R116, 0x41 ;  /* 0x0000004174747836 */ /* 0x000fe40000000000 */
[----:B------:R-:W-:Y:S01]  /*6fb0*/  FFMA.FTZ R149, R111, R72, -R71 ;  /* 0x000000486f957223 */ /* 0x000fe20000010847 */
[CC--:B------:R-:W-:Y:S02]  /*6fc0*/  ISETP.GE.AND P2, PT, R114.reuse, R175.reuse, PT ;  /* 0x000000af7200720c */ /* 0x0c0fe40003f46270 */
[----:B------:R-:W-:Y:S01]  /*6fd0*/  ISETP.GE.AND P4, PT, R114, R174, PT ;  /* 0x000000ae7200720c */ /* 0x000fe20003f86270 */
[C-C-:B------:R-:W-:Y:S01]  /*6fe0*/  IMAD R114, R28.reuse, 0x100, R46.reuse ;  /* 0x000001001c727824 */ /* 0x140fe200078e022e */
[----:B------:R-:W-:Y:S01]  /*6ff0*/  FSEL R79, R79, -INF , P1 ;  /* 0xff8000004f4f7808 */ /* 0x000fe20000800000 */
[----:B------:R-:W-:Y:S01]  /*7000*/  IMAD R111, R28, 0x100, R46 ;  /* 0x000001001c6f7824 */ /* 0x000fe200078e022e */
[----:B------:R-:W-:Y:S01]  /*7010*/  ISETP.GE.AND P1, PT, R116, R175, PT ;  /* 0x000000af7400720c */ /* 0x000fe20003f26270 */
[----:B------:R-:W-:Y:S01]  /*7020*/  VIADD R114, R114, 0x50 ;  /* 0x0000005072727836 */ /* 0x000fe20000000000 */
[----:B------:R-:W-:Y:S01]  /*7030*/  FSEL R84, R84, -INF , P0 ;  /* 0xff80000054547808 */ /* 0x000fe20000000000 */
[----:B------:R-:W-:Y:S01]  /*7040*/  VIADD R111, R111, 0x51 ;  /* 0x000000516f6f7836 */ /* 0x000fe20000000000 */
[----:B------:R-:W-:-:S02]  /*7050*/  FSEL R146, R79, -INF , !P5 ;  /* 0xff8000004f927808 */ /* 0x000fc40006800000 */
[-C--:B------:R-:W-:Y:S02]  /*7060*/  ISETP.GE.AND P0, PT, R209, R175.reuse, PT ;  /* 0x000000afd100720c */ /* 0x080fe40003f06270 */
[----:B------:R-:W-:Y:S02]  /*7070*/  ISETP.GE.AND P5, PT, R116, R174, PT ;  /* 0x000000ae7400720c */ /* 0x000fe40003fa6270 */
[----:B------:R-:W-:Y:S02]  /*7080*/  FSEL R85, R85, -INF , P1 ;  /* 0xff80000055557808 */ /* 0x000fe40000800000 */
[----:B------:R-:W-:Y:S02]  /*7090*/  ISETP.GE.AND P1, PT, R114, R175, PT ;  /* 0x000000af7200720c */ /* 0x000fe40003f26270 */
[----:B------:R-:W-:Y:S02]  /*70a0*/  FSEL R158, R84, -INF , !P3 ;  /* 0xff800000549e7808 */ /* 0x000fe40005800000 */
[----:B------:R-:W-:-:S02]  /*70b0*/  FSEL R89, R89, -INF , P2 ;  /* 0xff80000059597808 */ /* 0x000fc40001000000 */
[-C--:B------:R-:W-:Y:S02]  /*70c0*/  ISETP.GE.AND P3, PT, R209, R174.reuse, PT ;  /* 0x000000aed100720c */ /* 0x080fe40003f66270 */
[-C--:B------:R-:W-:Y:S02]  /*70d0*/  ISETP.GE.AND P2, PT, R111, R175.reuse, PT ;  /* 0x000000af6f00720c */ /* 0x080fe40003f46270 */
[----:B------:R-:W-:Y:S02]  /*70e0*/  FSEL R88, R88, -INF , P0 ;  /* 0xff80000058587808 */ /* 0x000fe40000000000 */
[----:B------:R-:W-:Y:S02]  /*70f0*/  FSEL R209, R85, -INF , !P5 ;  /* 0xff80000055d17808 */ /* 0x000fe40006800000 */
[----:B------:R-:W-:Y:S02]  /*7100*/  ISETP.GE.AND P0, PT, R186, R175, PT ;  /* 0x000000afba00720c */ /* 0x000fe40003f06270 */
[----:B------:R-:W-:-:S02]  /*7110*/  ISETP.GE.AND P5, PT, R114, R174, PT ;  /* 0x000000ae7200720c */ /* 0x000fc40003fa6270 */
[----:B------:R-:W-:Y:S02]  /*7120*/  FSEL R91, R91, -INF , P1 ;  /* 0xff8000005b5b7808 */ /* 0x000fe40000800000 */
[----:B------:R-:W-:Y:S02]  /*7130*/  FSEL R156, R89, -INF , !P4 ;  /* 0xff800000599c7808 */ /* 0x000fe40006000000 */
[----:B------:R-:W-:Y:S02]  /*7140*/  ISETP.GE.AND P1, PT, R250, R175, PT ;  /* 0x000000affa00720c */ /* 0x000fe40003f26270 */
        /* <DEDUP_REMOVED lines=12> */
[----:B------:R-:W-:Y:S02]  /*7210*/  FSEL R167, R96, -INF , !P3 ;  /* 0xff80000060a77808 */ /* 0x000fe40005800000 */
[----:B------:R-:W-:Y:S02]  /*7220*/  ISETP.GE.AND P1, PT, R198, R175, PT ;  /* 0x000000afc600720c */ /* 0x000fe40003f26270 */
[----:B------:R-:W-:-:S02]  /*7230*/  FSEL R99, R99, -INF , P2 ;  /* 0xff80000063637808 */ /* 0x000fc40001000000 */
        /* <DEDUP_REMOVED lines=55> */
[----:B------:R-:W-:Y:S02]  /*75b0*/  FSEL R117, R117, -INF , P0 ;  /* 0xff80000075757808 */ /* 0x000fe40000000000 */
[----:B------:R-:W-:Y:S02]  /*75c0*/  FMNMX3.FTZ R0, R0, R204, R207, !PT ;  /* 0x000000cc00007276 */ /* 0x000fe400078100cf */
[----:B------:R-:W-:Y:S02]  /*75d0*/  ISETP.GE.AND P0, PT, R201, R175, PT ;  /* 0x000000afc900720c */ /* 0x000fe40003f06270 */
[----:B------:R-:W-:-:S02]  /*75e0*/  FSEL R121, R121, -INF , P1 ;  /* 0xff80000079797808 */ /* 0x000fc40000800000 */
        /* <DEDUP_REMOVED lines=9> */
[-C--:B------:R-:W-:Y:S02]  /*7680*/  ISETP.GE.AND P2, PT, R163, R175.reuse, PT ;  /* 0x000000afa300720c */ /* 0x080fe40003f46270 */
[----:B------:R-:W-:Y:S02]  /*7690*/  FSEL R195, R125, -INF , !P4 ;  /* 0xff8000007dc37808 */ /* 0x000fe40006000000 */
[----:B------:R-:W-:-:S02]  /*76a0*/  ISETP.GE.AND P0, PT, R161, R175, PT ;  /* 0x000000afa100720c */ /* 0x000fc40003f06270 */
[----:B------:R-:W-:Y:S02]  /*76b0*/  FSEL R126, R126, -INF , P1 ;  /* 0xff8000007e7e7808 */ /* 0x000fe40000800000 */
[----:B------:R-:W-:Y:S02]  /*76c0*/  FMNMX3.FTZ R0, R0, R203, R202, !PT ;  /* 0x000000cb00007276 */ /* 0x000fe400078100ca */
[-C--:B------:R-:W-:Y:S02]  /*76d0*/  ISETP.GE.AND P4, PT, R163, R174.reuse, PT ;  /* 0x000000aea300720c */ /* 0x080fe40003f86270 */
[----:B------:R-:W-:Y:S02]  /*76e0*/  FSEL R163, R122, -INF , !P3 ;  /* 0xff8000007aa37808 */ /* 0x000fe40005800000 */
[----:B------:R-:W-:Y:S02]  /*76f0*/  ISETP.GE.AND P3, PT, R161, R174, PT ;  /* 0x000000aea100720c */ /* 0x000fe40003f66270 */
[----:B------:R-:W-:-:S02]  /*7700*/  ISETP.GE.AND P1, PT, R160, R175, PT ;  /* 0x000000afa000720c */ /* 0x000fc40003f26270 */
[----:B------:R-:W-:Y:S02]  /*7710*/  FSEL R127, R127, -INF , P2 ;  /* 0xff8000007f7f7808 */ /* 0x000fe40001000000 */
[----:B------:R-:W-:Y:S02]  /*7720*/  FSEL R161, R126, -INF , !P5 ;  /* 0xff8000007ea17808 */ /* 0x000fe40006800000 */
[----:B------:R-:W-:Y:S02]  /*7730*/  ISETP.GE.AND P2, PT, R234, R175, PT ;  /* 0x000000afea00720c */ /* 0x000fe40003f46270 */
[----:B------:R-:W-:Y:S02]  /*7740*/  FSEL R128, R128, -INF , P0 ;  /* 0xff80000080807808 */ /* 0x000fe40000000000 */
[----:B------:R-:W-:Y:S02]  /*7750*/  FMNMX3.FTZ R0, R0, R201, R195, !PT ;  /* 0x000000c900007276 */ /* 0x000fe400078100c3 */
[----:B------:R-:W-:-:S02]  /*7760*/  ISETP.GE.AND P5, PT, R160, R174, PT ;  /* 0x000000aea000720c */ /* 0x000fc40003fa6270 */
[----:B------:R-:W-:Y:S02]  /*7770*/  FSEL R160, R127, -INF , !P4 ;  /* 0xff8000007fa07808 */ /* 0x000fe40006000000 */
[-C--:B------:R-:W-:Y:S02]  /*7780*/  ISETP.GE.AND P0, PT, R233, R175.reuse, PT ;  /* 0x000000afe900720c */ /* 0x080fe40003f06270 */
[----:B------:R-:W-:Y:S02]  /*7790*/  FSEL R129, R129, -INF , P1 ;  /* 0xff80000081817808 */ /* 0x000fe40000800000 */
[----:B------:R-:W-:Y:S02]  /*77a0*/  ISETP.GE.AND P4, PT, R234, R174, PT ;  /* 0x000000aeea00720c */ /* 0x000fe40003f86270 */
[----:B------:R-:W-:Y:S02]  /*77b0*/  FSEL R155, R128, -INF , !P3 ;  /* 0xff800000809b7808 */ /* 0x000fe40005800000 */
[----:B------:R-:W-:-:S02]  /*77c0*/  ISETP.GE.AND P1, PT, R232, R175, PT ;  /* 0x000000afe800720c */ /* 0x000fc40003f26270 */
[----:B------:R-:W-:Y:S02]  /*77d0*/  FSEL R131, R131, -INF , P2 ;  /* 0xff80000083837808 */ /* 0x000fe40001000000 */
[----:B------:R-:W-:Y:S02]  /*77e0*/  FMNMX3.FTZ R0, R0, R163, R161, !PT ;  /* 0x000000a300007276 */ /* 0x000fe400078100a1 */
[----:B------:R-:W-:Y:S02]  /*77f0*/  ISETP.GE.AND P3, PT, R233, R174, PT ;  /* 0x000000aee900720c */ /* 0x000fe40003f66270 */
[----:B------:R-:W-:Y:S02]  /*7800*/  FSEL R154, R129, -INF , !P5 ;  /* 0xff800000819a7808 */ /* 0x000fe40006800000 */
[----:B------:R-:W-:Y:S02]  /*7810*/  ISETP.GE.AND P2, PT, R229, R175, PT ;  /* 0x000000afe500720c */ /* 0x000fe40003f46270 */
[----:B------:R-:W-:-:S02]  /*7820*/  FSEL R130, R130, -INF , P0 ;  /* 0xff80000082827808 */ /* 0x000fc40000000000 */
[----:B------:R-:W-:Y:S02]  /*7830*/  ISETP.GE.AND P5, PT, R232, R174, PT ;  /* 0x000000aee800720c */ /* 0x000fe40003fa6270 */
        /* <DEDUP_REMOVED lines=30> */
[----:B------:R-:W-:Y:S01]  /*7a20*/  FMNMX3.FTZ R0, R0, R122, R117, !PT ;  /* 0x0000007a00007276 */ /* 0x000fe20007810075 */
[----:B------:R-:W-:Y:S01]  /*7a30*/  FFMA.FTZ R92, R93, R72, -R71 ;  /* 0x000000485d5c7223 */ /* 0x000fe20000010847 */
        /* <DEDUP_REMOVED lines=21> */
[----:B------:R-:W-:Y:S01]  /*7b90*/  FSEL R12, R12, -INF , P0 ;  /* 0xff8000000c0c7808 */ /* 0x000fe20000000000 */
[----:B------:R-:W-:Y:S01]  /*7ba0*/  FFMA.FTZ R89, R87, R72, -R71 ;  /* 0x0000004857597223 */ /* 0x000fe20000010847 */
[----:B------:R-:W-:-:S02]  /*7bb0*/  ISETP.GE.AND P5, PT, R27, R174, PT ;  /* 0x000000ae1b00720c */ /* 0x000fc40003fa6270 */
[----:B------:R-:W-:Y:S02]  /*7bc0*/  FSEL R88, R13, -INF , !P4 ;  /* 0xff8000000d587808 */ /* 0x000fe40006000000 */
[----:B------:R-:W-:Y:S02]  /*7bd0*/  ISETP.GE.AND P0, PT, R25, R175, PT ;  /* 0x000000af1900720c */ /* 0x000fe40003f06270 */
[----:B------:R-:W-:Y:S02]  /*7be0*/  FSEL R8, R8, -INF , P1 ;  /* 0xff80000008087808 */ /* 0x000fe40000800000 */
[----:B------:R-:W-:Y:S01]  /*7bf0*/  FMNMX3.FTZ R0, R0, R103, R93, !PT ;  /* 0x0000006700007276 */ /* 0x000fe2000781005d */
[-CC-:B------:R-:W-:Y:S01]  /*7c00*/  FFMA.FTZ R87, R86, R72.reuse, -R71.reuse ;  /* 0x0000004856577223 */ /* 0x180fe20000010847 */
[----:B------:R-:W-:Y:S01]  /*7c10*/  FFMA.FTZ R86, R80, R72, -R71 ;  /* 0x0000004850567223 */ /* 0x000fe20000010847 */
        /* <DEDUP_REMOVED lines=8> */
[----:B------:R-:W-:Y:S02]  /*7ca0*/  FMNMX3.FTZ R0, R0, R91, R88, !PT ;  /* 0x0000005b00007276 */ /* 0x000fe40007810058 */
[----:B------:R-:W-:Y:S02]  /*7cb0*/  FSEL R79, R9, -INF , !P4 ;  /* 0xff800000094f7808 */ /* 0x000fe40006000000 */
[----:B------:R-:W-:Y:S02]  /*7cc0*/  ISETP.GE.AND P0, PT, R17, R175, PT ;  /* 0x000000af1100720c */ /* 0x000fe40003f06270 */
[----:B------:R-:W-:Y:S02]  /*7cd0*/  FSEL R10, R10, -INF , P1 ;  /* 0xff8000000a0a7808 */ /* 0x000fe40000800000 */
[-C--:B------:R-:W-:Y:S02]  /*7ce0*/  ISETP.GE.AND P5, PT, R24, R174.reuse, PT ;  /* 0x000000ae1800720c */ /* 0x080fe40003fa6270 */
[----:B------:R-:W-:-:S02]  /*7cf0*/  ISETP.GE.AND P4, PT, R18, R174, PT ;  /* 0x000000ae1200720c */ /* 0x000fc40003f86270 */
[----:B------:R-:W-:Y:S02]  /*7d00*/  FSEL R78, R11, -INF , !P3 ;  /* 0xff8000000b4e7808 */ /* 0x000fe40005800000 */
[----:B------:R-:W-:Y:S02]  /*7d10*/  ISETP.GE.AND P1, PT, R16, R175, PT ;  /* 0x000000af1000720c */ /* 0x000fe40003f26270 */
[----:B------:R-:W-:Y:S02]  /*7d20*/  FSEL R5, R5, -INF , P2 ;  /* 0xff80000005057808 */ /* 0x000fe40001000000 */
[----:B------:R-:W-:Y:S02]  /*7d30*/  FMNMX3.FTZ R0, R0, R85, R80, !PT ;  /* 0x0000005500007276 */ /* 0x000fe40007810050 */
[----:B------:R-:W-:Y:S02]  /*7d40*/  FSEL R6, R6, -INF , P0 ;  /* 0xff80000006067808 */ /* 0x000fe40000000000 */
[----:B------:R-:W-:-:S02]  /*7d50*/  ISETP.GE.AND P3, PT, R17, R174, PT ;  /* 0x000000ae1100720c */ /* 0x000fc40003f66270 */
[----:B------:R-:W-:Y:S02]  /*7d60*/  ISETP.GE.AND P2, PT, R16, R174, PT ;  /* 0x000000ae1000720c */ /* 0x000fe40003f46270 */
[----:B------:R-:W-:Y:S02]  /*7d70*/  ISETP.GE.AND P0, PT, R15, R175, PT ;  /* 0x000000af0f00720c */ /* 0x000fe40003f06270 */
[----:B------:R-:W-:Y:S02]  /*7d80*/  FSEL R7, R7, -INF , P1 ;  /* 0xff80000007077808 */ /* 0x000fe40000800000 */
[----:B------:R-:W-:Y:S02]  /*7d90*/  FSEL R77, R10, -INF , !P5 ;  /* 0xff8000000a4d7808 */ /* 0x000fe40006800000 */
[----:B------:R-:W-:Y:S02]  /*7da0*/  FSEL R76, R5, -INF , !P4 ;  /* 0xff800000054c7808 */ /* 0x000fe40006000000 */
[----:B------:R-:W-:-:S02]  /*7db0*/  FMNMX3.FTZ R0, R0, R79, R78, !PT ;  /* 0x0000004f00007276 */ /* 0x000fc4000781004e */
[----:B------:R-:W-:Y:S02]  /*7dc0*/  ISETP.GE.AND P1, PT, R15, R174, PT ;  /* 0x000000ae0f00720c */ /* 0x000fe40003f26270 */
[----:B------:R-:W-:Y:S02]  /*7dd0*/  FSEL R14, R14, -INF , P0 ;  /* 0xff8000000e0e7808 */ /* 0x000fe40000000000 */
[----:B------:R-:W-:Y:S02]  /*7de0*/  FSEL R75, R6, -INF , !P3 ;  /* 0xff800000064b7808 */ /* 0x000fe40005800000 */
[----:B------:R-:W-:Y:S02]  /*7df0*/  FSEL R74, R7, -INF , !P2 ;  /* 0xff800000074a7808 */ /* 0x000fe40005000000 */
[----:B------:R-:W-:Y:S01]  /*7e00*/  FMNMX3.FTZ R0, R0, R77, R76, !PT ;  /* 0x0000004d00007276 */ /* 0x000fe2000781004c */
[----:B------:R-:W-:Y:S01]  /*7e10*/  FFMA.FTZ R84, R73, R72, -R71 ;  /* 0x0000004849547223 */ /* 0x000fe20000010847 */
[----:B------:R-:W-:-:S02]  /*7e20*/  FSEL R73, R14, -INF , !P1 ;  /* 0xff8000000e497808 */ /* 0x000fc40004800000 */
[----:B------:R-:W-:-:S04]  /*7e30*/  FMNMX3.FTZ R0, R0, R75, R74, !PT ;  /* 0x0000004b00007276 */ /* 0x000fc8000781004a */
[----:B------:R-:W-:-:S05]  /*7e40*/  FMNMX.FTZ R0, R73, R0, !PT ;  /* 0x0000000049007209 */ /* 0x000fca0007810000 */
[----:B------:R-:W1:Y:S01]  /*7e50*/  SHFL.BFLY PT, R5, R0, 0x2, 0x1f ;  /* 0x0c401f0000057f89 */ /* 0x000e6200000e0000 */
[----:B------:R-:W-:-:S05]  /*7e60*/  IMAD.SHL.U32 R4, R4, 0x100, RZ ;  /* 0x0000010004047824 */ /* 0x000fca00078e00ff */
[----:B------:R-:W-:Y:S02]  /*7e70*/  LOP3.LUT R4, R4, 0x100, RZ, 0xc0, !PT ;  /* 0x0000010004047812 */ /* 0x000fe400078ec0ff */
[----:B-1----:R-:W-:-:S05]  /*7e80*/  FMNMX.FTZ R0, R0, R5, !PT ;  /* 0x0000000500007209 */ /* 0x002fca0007810000 */
[----:B------:R-:W1:Y:S01]  /*7e90*/  SHFL.BFLY PT, R5, R0, 0x1, 0x1f ;  /* 0x0c201f0000057f89 */ /* 0x000e6200000e0000 */
[----:B------:R-:W-:-:S04]  /*7ea0*/  LOP3.LUT R4, R4, 0x20, R30, 0xf8, !PT ;  /* 0x0000002004047812 */ /* 0x000fc800078ef81e */
[----:B------:R-:W-:Y:S02]  /*7eb0*/  LOP3.LUT R4, R4, R29, RZ, 0xfc, !PT ;  /* 0x0000001d04047212 */ /* 0x000fe400078efcff */
[----:B------:R-:W-:-:S03]  /*7ec0*/  ISETP.NE.AND P3, PT, R47, RZ, PT ;  /* 0x000000ff2f00720c */ /* 0x000fc60003f65270 */
[----:B------:R-:W-:Y:S01]  /*7ed0*/  IMAD R48, R4, 0x2, R166 ;  /* 0x0000000204307824 */ /* 0x000fe200078e02a6 */
[----:B------:R-:W-:-:S05]  /*7ee0*/  SEL R22, R22, 0xffffffe0, !P3 ;  /* 0xffffffe016167807 */ /* 0x000fca0005800000 */
[----:B------:R-:W-:Y:S02]  /*7ef0*/  IMAD.IADD R47, R48, 0x1, R22 ;  /* 0x00000001302f7824 */ /* 0x000fe400078e0216 */
[-CC-:B------:R-:W-:Y:S01]  /*7f00*/  FFMA.FTZ R152, R119, R72.reuse, -R71.reuse ;  /* 0x0000004877987223 */ /* 0x180fe20000010847 */
[-CC-:B------:R-:W-:Y:S01]  /*7f10*/  FFMA.FTZ R144, R115, R72.reuse, -R71.reuse ;  /* 0x0000004873907223 */ /* 0x180fe20000010847 */
[----:B------:R-:W-:Y:S01]  /*7f20*/  FFMA.FTZ R140, R108, R72, -R71 ;  /* 0x000000486c8c7223 */ /* 0x000fe20000010847 */
[----:B------:R-:W-:Y:S01]  /*7f30*/  LDSM.16.MT88.4 R12, [R47+0x5000] ;  /* 0x005000002f0c783b */ /* 0x000fe20000004200 */
[----:B-1----:R-:W-:-:S03]  /*7f40*/  FMNMX.FTZ R0, R0, R5, !PT ;  /* 0x0000000500007209 */ /* 0x002fc60007810000 */
[----:B------:R-:W1:Y:S01]  /*7f50*/  LDSM.16.MT88.4 R4, [R48+0x5000] ;  /* 0x005000003004783b */ /* 0x000e620000004200 */
[----:B------:R-:W-:Y:S01]  /*7f60*/  FSETP.NEU.FTZ.AND P0, PT, R0, -INF , PT ;  /* 0xff8000000000780b */ /* 0x000fe20003f1d000 */
[----:B------:R-:W-:-:S05]  /*7f70*/  FMUL.FTZ R49, R72, R0 ;  /* 0x0000000048317220 */ /* 0x000fca0000410000 */
[----:B------:R-:W-:-:S05]  /*7f80*/  FSEL R49, R49, RZ, P0 ;  /* 0x000000ff31317208 */ /* 0x000fca0000000000 */
[-CC-:B------:R-:W-:Y:S01]  /*7f90*/  FFMA.FTZ R143, R220, R72.reuse, -R49.reuse ;  /* 0x00000048dc8f7223 */ /* 0x180fe20000010831 */
[-CC-:B------:R-:W-:Y:S01]  /*7fa0*/  FFMA.FTZ R142, R219, R72.reuse, -R49.reuse ;  /* 0x00000048db8e7223 */ /* 0x180fe20000010831 */
[-CC-:B------:R-:W-:Y:S01]  /*7fb0*/  FFMA.FTZ R138, R43, R72.reuse, -R49.reuse ;  /* 0x000000482b8a7223 */ /* 0x180fe20000010831 */
[-CC-:B------:R-:W-:Y:S01]  /*7fc0*/  FFMA.FTZ R137, R42, R72.reuse, -R49.reuse ;  /* 0x000000482a897223 */ /* 0x180fe20000010831 */
[----:B------:R-:W-:Y:S01]  /*7fd0*/  MUFU.EX2 R152, R152 ;  /* 0x0000009800987308 */ /* 0x000fe20000000800 */
[----:B------:R-:W2:Y:S07]  /*7fe0*/  LDSM.16.MT88.4 R40, [R48+0x5400] ;  /* 0x005400003028783b */ /* 0x000eae0000004200 */
[----:B------:R-:W3:Y:S08]  /*7ff0*/  MUFU.EX2 R149, R149 ;  /* 0x0000009500957308 */ /* 0x000ef00000000800 */
[----:B------:R-:W-:Y:S08]  /*8000*/  MUFU.EX2 R144, R144 ;  /* 0x0000009000907308 */ /* 0x000ff00000000800 */
[----:B------:R-:W4:Y:S08]  /*8010*/  MUFU.EX2 R140, R140 ;  /* 0x0000008c008c7308 */ /* 0x000f300000000800 */
[----:B------:R-:W-:Y:S08]  /*8020*/  MUFU.EX2 R143, R143 ;  /* 0x0000008f008f7308 */ /* 0x000ff00000000800 */
[----:B------:R-:W5:Y:S08]  /*8030*/  MUFU.EX2 R142, R142 ;  /* 0x0000008e008e7308 */ /* 0x000f700000000800 */
[----:B------:R-:W-:Y:S08]  /*8040*/  MUFU.EX2 R138, R138 ;  /* 0x0000008a008a7308 */ /* 0x000ff00000000800 */
[----:B------:R-:W1:Y:S01]  /*8050*/  MUFU.EX2 R137, R137 ;  /* 0x0000008900897308 */ /* 0x000e620000000800 */
[----:B------:R-:W-:-:S02]  /*8060*/  FFMA.FTZ R130, R19, R72, -R49 ;  /* 0x0000004813827223 */ /* 0x000fc40000010831 */
[----:B------:R-:W2:Y:S01]  /*8070*/  LDSM.16.MT88.4 R16, [R47+0x5400] ;  /* 0x005400002f10783b */ /* 0x000ea20000004200 */
[-CC-:B------:R-:W-:Y:S01]  /*8080*/  FFMA.FTZ R139, R104, R72.reuse, -R71.reuse ;  /* 0x00000048688b7223 */ /* 0x180fe20000010847 */
[-CC-:B------:R-:W-:Y:S01]  /*8090*/  FFMA.FTZ R134, R102, R72.reuse, -R71.reuse ;  /* 0x0000004866867223 */ /* 0x180fe20000010847 */
[-CC-:B------:R-:W-:Y:S01]  /*80a0*/  FFMA.FTZ R124, R101, R72.reuse, -R71.reuse ;  /* 0x00000048657c7223 */ /* 0x180fe20000010847 */
[-C--:B------:R-:W-:Y:S01]  /*80b0*/  FFMA.FTZ R123, R252, R72.reuse, -R71 ;  /* 0x00000048fc7b7223 */ /* 0x080fe20000010847 */
[-CC-:B------:R-:W-:Y:S01]  /*80c0*/  FFMA.FTZ R133, R37, R72.reuse, -R49.reuse ;  /* 0x0000004825857223 */ /* 0x180fe20000010831 */
[-CC-:B------:R-:W-:Y:S01]  /*80d0*/  FFMA.FTZ R131, R39, R72.reuse, -R49.reuse ;  /* 0x0000004827837223 */ /* 0x180fe20000010831 */
[----:B------:R-:W-:Y:S01]  /*80e0*/  FFMA.FTZ R127, R33, R72, -R49 ;  /* 0x00000048217f7223 */ /* 0x000fe20000010831 */
[----:B---3--:R-:W-:Y:S02]  /*80f0*/  F2FP.BF16.F32.PACK_AB R24, R149, R152 ;  /* 0x000000989518723e */ /* 0x008fe400000010ff */
[----:B----4-:R-:W-:-:S02]  /*8100*/  F2FP.BF16.F32.PACK_AB R26, R140, R144 ;  /* 0x000000908c1a723e */ /* 0x010fc400000010ff */
[----:B-----5:R-:W-:Y:S02]  /*8110*/  F2FP.BF16.F32.PACK_AB R25, R142, R143 ;  /* 0x0000008f8e19723e */ /* 0x020fe400000010ff */
[----:B-1----:R-:W-:Y:S01]  /*8120*/  F2FP.BF16.F32.PACK_AB R27, R137, R138 ;  /* 0x0000008a891b723e */ /* 0x002fe200000010ff */
[----:B------:R-:W-:Y:S01]  /*8130*/  MUFU.EX2 R139, R139 ;  /* 0x0000008b008b7308 */ /* 0x000fe20000000800 */
[-C--:B------:R-:W-:Y:S02]  /*8140*/  FFMA.FTZ R129, R36, R72.reuse, -R49 ;  /* 0x0000004824817223 */ /* 0x080fe40000010831 */
[----:B------:R-:W1:Y:S05]  /*8150*/  LDSM.16.MT88.4 R36, [R48+0x5800] ;  /* 0x005800003024783b */ /* 0x000e6a0000004200 */
[----:B------:R-:W3:Y:S01]  /*8160*/  MUFU.EX2 R134, R134 ;  /* 0x0000008600867308 */ /* 0x000ee20000000800 */
[C---:B------:R-:W-:Y:S07]  /*8170*/  HMMA.16816.F32.BF16 R8, R24.reuse, R4, RZ ;  /* 0x000000041808723c */ /* 0x040fee00000418ff */
[----:B------:R-:W-:Y:S01]  /*8180*/  MUFU.EX2 R124, R124 ;  /* 0x0000007c007c7308 */ /* 0x000fe20000000800 */
[----:B------:R-:W-:Y:S07]  /*8190*/  HMMA.16816.F32.BF16 R4, R24, R6, RZ ;  /* 0x000000061804723c */ /* 0x000fee00000418ff */
[----:B------:R-:W4:Y:S08]  /*81a0*/  MUFU.EX2 R123, R123 ;  /* 0x0000007b007b7308 */ /* 0x000f300000000800 */
[----:B------:R-:W-:Y:S08]  /*81b0*/  MUFU.EX2 R133, R133 ;  /* 0x0000008500857308 */ /* 0x000ff00000000800 */
[----:B------:R-:W5:Y:S08]  /*81c0*/  MUFU.EX2 R131, R131 ;  /* 0x0000008300837308 */ /* 0x000f700000000800 */
[----:B------:R-:W-:Y:S08]  /*81d0*/  MUFU.EX2 R127, R127 ;  /* 0x0000007f007f7308 */ /* 0x000ff00000000800 */
[----:B------:R-:W2:Y:S01]  /*81e0*/  MUFU.EX2 R130, R130 ;  /* 0x0000008200827308 */ /* 0x000ea20000000800 */
[----:B------:R-:W-:-:S02]  /*81f0*/  FFMA.FTZ R50, R32, R72, -R71 ;  /* 0x0000004820327223 */ /* 0x000fc40000010847 */
[----:B------:R-:W-:Y:S01]  /*8200*/  HMMA.16816.F32.BF16 R32, R24, R12, RZ ;  /* 0x0000000c1820723c */ /* 0x000fe200000418ff */
[-CC-:B------:R-:W-:Y:S01]  /*8210*/  FFMA.FTZ R120, R251, R72.reuse, -R71.reuse ;  /* 0x00000048fb787223 */ /* 0x180fe20000010847 */
[-CC-:B------:R-:W-:Y:S01]  /*8220*/  FFMA.FTZ R119, R249, R72.reuse, -R71.reuse ;  /* 0x00000048f9777223 */ /* 0x180fe20000010847 */
[----:B------:R-:W-:-:S05]  /*8230*/  FFMA.FTZ R116, R247, R72, -R71 ;  /* 0x00000048f7747223 */ /* 0x000fca0000010847 */
[----:B------:R-:W-:Y:S01]  /*8240*/  HMMA.16816.F32.BF16 R24, R24, R14, RZ ;  /* 0x0000000e1818723c */ /* 0x000fe200000418ff */
[-C--:B------:R-:W-:Y:S01]  /*8250*/  FFMA.FTZ R115, R246, R72.reuse, -R71 ;  /* 0x00000048f6737223 */ /* 0x080fe20000010847 */
[----:B---3--:R-:W-:Y:S01]  /*8260*/  F2FP.BF16.F32.PACK_AB R12, R134, R139 ;  /* 0x0000008b860c723e */ /* 0x008fe200000010ff */
[--C-:B------:R-:W-:Y:S01]  /*8270*/  FFMA.FTZ R121, R218, R72, -R49.reuse ;  /* 0x00000048da797223 */ /* 0x100fe20000010831 */
[----:B----4-:R-:W-:Y:S01]  /*8280*/  F2FP.BF16.F32.PACK_AB R14, R123, R124 ;  /* 0x0000007c7b0e723e */ /* 0x010fe200000010ff */
[-CC-:B------:R-:W-:Y:S01]  /*8290*/  FFMA.FTZ R126, R217, R72.reuse, -R49.reuse ;  /* 0x00000048d97e7223 */ /* 0x180fe20000010831 */
[----:B-----5:R-:W-:Y:S01]  /*82a0*/  F2FP.BF16.F32.PACK_AB R13, R131, R133 ;  /* 0x00000085830d723e */ /* 0x020fe200000010ff */
[----:B------:R-:W-:Y:S01]  /*82b0*/  FFMA.FTZ R128, R216, R72, -R49 ;  /* 0x00000048d8807223 */ /* 0x000fe20000010831 */
[----:B--2---:R-:W-:Y:S01]  /*82c0*/  F2FP.BF16.F32.PACK_AB R15, R130, R127 ;  /* 0x0000007f820f723e */ /* 0x004fe200000010ff */
[----:B------:R-:W-:Y:S06]  /*82d0*/  MUFU.EX2 R120, R120 ;  /* 0x0000007800787308 */ /* 0x000fec0000000800 */
[C---:B------:R-:W-:Y:S02]  /*82e0*/  HMMA.16816.F32.BF16 R8, R12.reuse, R40, R8 ;  /* 0x000000280c08723c */ /* 0x040fe40000041808 */
[----:B------:R-:W2:Y:S06]  /*82f0*/  MUFU.EX2 R119, R119 ;  /* 0x0000007700777308 */ /* 0x000eac0000000800 */
[C---:B------:R-:W-:Y:S01]  /*8300*/  HMMA.16816.F32.BF16 R4, R12.reuse, R42, R4 ;  /* 0x0000002a0c04723c */ /* 0x040fe20000041804 */
[----:B------:R-:W3:Y:S01]  /*8310*/  LDSM.16.MT88.4 R40, [R47+0x5800] ;  /* 0x005800002f28783b */ /* 0x000ee20000004200 */
[----:B------:R-:W-:Y:S08]  /*8320*/  MUFU.EX2 R116, R116 ;  /* 0x0000007400747308 */ /* 0x000ff00000000800 */
[----:B------:R-:W4:Y:S08]  /*8330*/  MUFU.EX2 R115, R115 ;  /* 0x0000007300737308 */ /* 0x000f300000000800 */
[----:B------:R-:W-:Y:S08]  /*8340*/  MUFU.EX2 R129, R129 ;  /* 0x0000008100817308 */ /* 0x000ff00000000800 */
[----:B------:R-:W5:Y:S08]  /*8350*/  MUFU.EX2 R121, R121 ;  /* 0x0000007900797308 */ /* 0x000f700000000800 */
[----:B------:R-:W-:Y:S08]  /*8360*/  MUFU.EX2 R126, R126 ;  /* 0x0000007e007e7308 */ /* 0x000ff00000000800 */
[----:B------:R-:W1:Y:S01]  /*8370*/  MUFU.EX2 R128, R128 ;  /* 0x0000008000807308 */ /* 0x000e620000000800 */
[C---:B------:R-:W-:Y:S08]  /*8380*/  HMMA.16816.F32.BF16 R32, R12.reuse, R16, R32 ;  /* 0x000000100c20723c */ /* 0x040ff00000041820 */
[----:B------:R-:W-:Y:S01]  /*8390*/  HMMA.16816.F32.BF16 R24, R12, R18, R24 ;  /* 0x000000120c18723c */ /* 0x000fe20000041818 */
[----:B------:R-:W3:Y:S01]  /*83a0*/  LDSM.16.MT88.4 R16, [R48+0x5c00] ;  /* 0x005c00003010783b */ /* 0x000ee20000004200 */
[----:B--2---:R-:W-:-:S02]  /*83b0*/  F2FP.BF16.F32.PACK_AB R12, R119, R120 ;  /* 0x00000078770c723e */ /* 0x004fc400000010ff */
[----:B----4-:R-:W-:Y:S02]  /*83c0*/  F2FP.BF16.F32.PACK_AB R14, R115, R116 ;  /* 0x00000074730e723e */ /* 0x010fe400000010ff */
[----:B-----5:R-:W-:Y:S02]  /*83d0*/  F2FP.BF16.F32.PACK_AB R13, R121, R129 ;  /* 0x00000081790d723e */ /* 0x020fe400000010ff */
        /* <DEDUP_REMOVED lines=9> */
[C---:B------:R-:W-:Y:S01]  /*8470*/  HMMA.16816.F32.BF16 R8, R12.reuse, R36, R8 ;  /* 0x000000240c08723c */ /* 0x040fe20000041808 */
[----:B------:R-:W-:Y:S07]  /*8480*/  MUFU.EX2 R113, R113 ;  /* 0x0000007100717308 */ /* 0x000fee0000000800 */
[C---:B------:R-:W-:Y:S01]  /*8490*/  HMMA.16816.F32.BF16 R4, R12.reuse, R38, R4 ;  /* 0x000000260c04723c */ /* 0x040fe20000041804 */
[----:B------:R-:W1:Y:S01]  /*84a0*/  LDSM.16.MT88.4 R36, [R47+0x5c00] ;  /* 0x005c00002f24783b */ /* 0x000e620000004200 */
[----:B------:R-:W2:Y:S08]  /*84b0*/  MUFU.EX2 R109, R109 ;  /* 0x0000006d006d7308 */ /* 0x000eb00000000800 */
[----:B------:R-:W-:Y:S08]  /*84c0*/  MUFU.EX2 R108, R108 ;  /* 0x0000006c006c7308 */ /* 0x000ff00000000800 */
[----:B------:R-:W4:Y:S08]  /*84d0*/  MUFU.EX2 R107, R107 ;  /* 0x0000006b006b7308 */ /* 0x000f300000000800 */
[----:B------:R-:W-:Y:S08]  /*84e0*/  MUFU.EX2 R148, R148 ;  /* 0x0000009400947308 */ /* 0x000ff00000000800 */
[----:B------:R-:W5:Y:S08]  /*84f0*/  MUFU.EX2 R136, R136 ;  /* 0x0000008800887308 */ /* 0x000f700000000800 */
[----:B------:R-:W-:Y:S08]  /*8500*/  MUFU.EX2 R146, R146 ;  /* 0x0000009200927308 */ /* 0x000ff00000000800 */
[----:B------:R-:W1:Y:S01]  /*8510*/  MUFU.EX2 R147, R147 ;  /* 0x0000009300937308 */ /* 0x000e620000000800 */
[C---:B---3--:R-:W-:Y:S08]  /*8520*/  HMMA.16816.F32.BF16 R32, R12.reuse, R40, R32 ;  /* 0x000000280c20723c */ /* 0x048ff00000041820 */
[----:B------:R-:W-:Y:S01]  /*8530*/  HMMA.16816.F32.BF16 R24, R12, R42, R24 ;  /* 0x0000002a0c18723c */ /* 0x000fe20000041818 */
[----:B--2---:R-:W-:Y:S01]  /*8540*/  F2FP.BF16.F32.PACK_AB R12, R109, R113 ;  /* 0x000000716d0c723e */ /* 0x004fe200000010ff */
[----:B------:R-:W2:Y:S01]  /*8550*/  LDSM.16.MT88.4 R40, [R48+0x6000] ;  /* 0x006000003028783b */ /* 0x000ea20000004200 */
[----:B----4-:R-:W-:-:S02]  /*8560*/  F2FP.BF16.F32.PACK_AB R14, R107, R108 ;  /* 0x0000006c6b0e723e */ /* 0x010fc400000010ff */
[----:B-----5:R-:W-:Y:S02]  /*8570*/  F2FP.BF16.F32.PACK_AB R13, R136, R148 ;  /* 0x00000094880d723e */ /* 0x020fe400000010ff */
[----:B-1----:R-:W-:Y:S01]  /*8580*/  F2FP.BF16.F32.PACK_AB R15, R147, R146 ;  /* 0x00000092930f723e */ /* 0x002fe200000010ff */
        /* <DEDUP_REMOVED lines=11> */
[----:B------:R-:W1:Y:S01]  /*8640*/  LDSM.16.MT88.4 R16, [R47+0x6000] ;  /* 0x006000002f10783b */ /* 0x000e620000004200 */
[----:B------:R-:W-:Y:S08]  /*8650*/  MUFU.EX2 R105, R105 ;  /* 0x0000006900697308 */ /* 0x000ff00000000800 */
[----:B------:R-:W3:Y:S01]  /*8660*/  MUFU.EX2 R104, R104 ;  /* 0x0000006800687308 */ /* 0x000ee20000000800 */
[C---:B------:R-:W-:Y:S07]  /*8670*/  HMMA.16816.F32.BF16 R32, R12.reuse, R36, R32 ;  /* 0x000000240c20723c */ /* 0x040fee0000041820 */
[----:B------:R-:W-:Y:S01]  /*8680*/  MUFU.EX2 R102, R102 ;  /* 0x0000006600667308 */ /* 0x000fe20000000800 */
[----:B------:R-:W-:Y:S01]  /*8690*/  HMMA.16816.F32.BF16 R24, R12, R38, R24 ;  /* 0x000000260c18723c */ /* 0x000fe20000041818 */
[----:B------:R-:W4:Y:S06]  /*86a0*/  LDSM.16.MT88.4 R36, [R48+0x6400] ;  /* 0x006400003024783b */ /* 0x000f2c0000004200 */
[----:B------:R-:W5:Y:S08]  /*86b0*/  MUFU.EX2 R101, R101 ;  /* 0x0000006500657308 */ /* 0x000f700000000800 */
        /* <DEDUP_REMOVED lines=9> */
[----:B---3--:R-:W-:Y:S01]  /*8750*/  F2FP.BF16.F32.PACK_AB R12, R104, R105 ;  /* 0x00000069680c723e */ /* 0x008fe200000010ff */
[--C-:B------:R-:W-:Y:S01]  /*8760*/  FFMA.FTZ R162, R162, R72, -R49.reuse ;  /* 0x00000048a2a27223 */ /* 0x100fe20000010831 */
[----:B-----5:R-:W-:Y:S01]  /*8770*/  F2FP.BF16.F32.PACK_AB R14, R101, R102 ;  /* 0x00000066650e723e */ /* 0x020fe200000010ff */
[--C-:B------:R-:W-:Y:S01]  /*8780*/  FFMA.FTZ R167, R167, R72, -R49.reuse ;  /* 0x00000048a7a77223 */ /* 0x100fe20000010831 */
[----:B--2---:R-:W-:Y:S01]  /*8790*/  F2FP.BF16.F32.PACK_AB R13, R153, R158 ;  /* 0x0000009e990d723e */ /* 0x004fe200000010ff */
[----:B------:R-:W-:Y:S01]  /*87a0*/  FFMA.FTZ R168, R168, R72, -R49 ;  /* 0x00000048a8a87223 */ /* 0x000fe20000010831 */
        /* <DEDUP_REMOVED lines=14> */
[----:B------:R-:W2:Y:S01]  /*8890*/  LDSM.16.MT88.4 R16, [R48+0x6800] ;  /* 0x006800003010783b */ /* 0x000ea20000004200 */
[----:B-1----:R-:W-:-:S02]  /*88a0*/  F2FP.BF16.F32.PACK_AB R12, R98, R99 ;  /* 0x00000063620c723e */ /* 0x002fc400000010ff */
[----:B---3--:R-:W-:Y:S02]  /*88b0*/  F2FP.BF16.F32.PACK_AB R14, R94, R97 ;  /* 0x000000615e0e723e */ /* 0x008fe400000010ff */
[----:B-----5:R-:W-:Y:S02]  /*88c0*/  F2FP.BF16.F32.PACK_AB R13, R162, R186 ;  /* 0x000000baa20d723e */ /* 0x020fe400000010ff */
[----:B----4-:R-:W-:Y:S01]  /*88d0*/  F2FP.BF16.F32.PACK_AB R15, R168, R167 ;  /* 0x000000a7a80f723e */ /* 0x010fe200000010ff */
[-C--:B------:R-:W-:Y:S01]  /*88e0*/  FFMA.FTZ R90, R90, R72.reuse, -R71 ;  /* 0x000000485a5a7223 */ /* 0x080fe20000010847 */
[-CC-:B------:R-:W-:Y:S01]  /*88f0*/  FFMA.FTZ R198, R198, R72.reuse, -R49.reuse ;  /* 0x00000048c6c67223 */ /* 0x180fe20000010831 */
[-CC-:B------:R-:W-:Y:S01]  /*8900*/  FFMA.FTZ R197, R197, R72.reuse, -R49.reuse ;  /* 0x00000048c5c57223 */ /* 0x180fe20000010831 */
[-CC-:B------:R-:W-:Y:S01]  /*8910*/  FFMA.FTZ R199, R199, R72.reuse, -R49.reuse ;  /* 0x00000048c7c77223 */ /* 0x180fe20000010831 */
[----:B------:R-:W-:Y:S02]  /*8920*/  FFMA.FTZ R200, R200, R72, -R49 ;  /* 0x00000048c8c87223 */ /* 0x000fe40000010831 */
[C---:B------:R-:W-:Y:S01]  /*8930*/  HMMA.16816.F32.BF16 R8, R12.reuse, R36, R8 ;  /* 0x000000240c08723c */ /* 0x040fe20000041808 */
[----:B------:R-:W-:Y:S07]  /*8940*/  MUFU.EX2 R92, R92 ;  /* 0x0000005c005c7308 */ /* 0x000fee0000000800 */
[C---:B------:R-:W-:Y:S01]  /*8950*/  HMMA.16816.F32.BF16 R4, R12.reuse, R38, R4 ;  /* 0x000000260c04723c */ /* 0x040fe20000041804 */
[----:B------:R-:W1:Y:S01]  /*8960*/  LDSM.16.MT88.4 R36, [R47+0x6800] ;  /* 0x006800002f24783b */ /* 0x000e620000004200 */
[----:B------:R-:W3:Y:S08]  /*8970*/  MUFU.EX2 R90, R90 ;  /* 0x0000005a005a7308 */ /* 0x000ef00000000800 */
[----:B------:R-:W-:Y:S08]  /*8980*/  MUFU.EX2 R89, R89 ;  /* 0x0000005900597308 */ /* 0x000ff00000000800 */
[----:B------:R-:W4:Y:S08]  /*8990*/  MUFU.EX2 R87, R87 ;  /* 0x0000005700577308 */ /* 0x000f300000000800 */
[----:B------:R-:W-:Y:S08]  /*89a0*/  MUFU.EX2 R198, R198 ;  /* 0x000000c600c67308 */ /* 0x000ff00000000800 */
[----:B------:R-:W5:Y:S08]  /*89b0*/  MUFU.EX2 R197, R197 ;  /* 0x000000c500c57308 */ /* 0x000f700000000800 */
[----:B------:R-:W-:Y:S08]  /*89c0*/  MUFU.EX2 R199, R199 ;  /* 0x000000c700c77308 */ /* 0x000ff00000000800 */
[----:B------:R-:W1:Y:S01]  /*89d0*/  MUFU.EX2 R200, R200 ;  /* 0x000000c800c87308 */ /* 0x000e620000000800 */
[C---:B--2---:R-:W-:Y:S08]  /*89e0*/  HMMA.16816.F32.BF16 R32, R12.reuse, R40, R32 ;  /* 0x000000280c20723c */ /* 0x044ff00000041820 */
[----:B------:R-:W-:Y:S01]  /*89f0*/  HMMA.16816.F32.BF16 R24, R12, R42, R24 ;  /* 0x0000002a0c18723c */ /* 0x000fe20000041818 */
[----:B---3--:R-:W-:Y:S01]  /*8a00*/  F2FP.BF16.F32.PACK_AB R12, R90, R92 ;  /* 0x0000005c5a0c723e */ /* 0x008fe200000010ff */
[----:B------:R-:W2:Y:S01]  /*8a10*/  LDSM.16.MT88.4 R40, [R48+0x6c00] ;  /* 0x006c00003028783b */ /* 0x000ea20000004200 */
[----:B----4-:R-:W-:-:S02]  /*8a20*/  F2FP.BF16.F32.PACK_AB R14, R87, R89 ;  /* 0x00000059570e723e */ /* 0x010fc400000010ff */
[----:B-----5:R-:W-:Y:S02]  /*8a30*/  F2FP.BF16.F32.PACK_AB R13, R197, R198 ;  /* 0x000000c6c50d723e */ /* 0x020fe400000010ff */
[----:B-1----:R-:W-:Y:S01]  /*8a40*/  F2FP.BF16.F32.PACK_AB R15, R200, R199 ;  /* 0x000000c7c80f723e */ /* 0x002fe200000010ff */
[-CC-:B------:R-:W-:Y:S01]  /*8a50*/  FFMA.FTZ R83, R70, R72.reuse, -R71.reuse ;  /* 0x0000004846537223 */ /* 0x180fe20000010847 */
[-C--:B------:R-:W-:Y:S01]  /*8a60*/  FFMA.FTZ R70, R69, R72.reuse, -R71 ;  /* 0x0000004845467223 */ /* 0x080fe20000010847 */
[-CC-:B------:R-:W-:Y:S01]  /*8a70*/  FFMA.FTZ R206, R206, R72.reuse, -R49.reuse ;  /* 0x00000048cece7223 */ /* 0x180fe20000010831 */
[----:B------:R-:W-:-:S03]  /*8a80*/  FFMA.FTZ R204, R204, R72, -R49 ;  /* 0x00000048cccc7223 */ /* 0x000fc60000010831 */
[----:B------:R-:W-:Y:S01]  /*8a90*/  HMMA.16816.F32.BF16 R8, R12, R16, R8 ;  /* 0x000000100c08723c */ /* 0x000fe20000041808 */
[-CC-:B------:R-:W-:Y:S01]  /*8aa0*/  FFMA.FTZ R207, R207, R72.reuse, -R49.reuse ;  /* 0x00000048cfcf7223 */ /* 0x180fe20000010831 */
[----:B------:R-:W-:-:S06]  /*8ab0*/  FFMA.FTZ R205, R205, R72, -R49 ;  /* 0x00000048cdcd7223 */ /* 0x000fcc0000010831 */
        /* <DEDUP_REMOVED lines=17> */
[--C-:B------:R-:W-:Y:S01]  /*8bd0*/  FFMA.FTZ R208, R208, R72, -R49.reuse ;  /* 0x00000048d0d07223 */ /* 0x100fe20000010831 */
[----:B---3--:R-:W-:Y:S01]  /*8be0*/  F2FP.BF16.F32.PACK_AB R12, R84, R86 ;  /* 0x00000056540c723e */ /* 0x008fe200000010ff */
[-CC-:B------:R-:W-:Y:S01]  /*8bf0*/  FFMA.FTZ R203, R203, R72.reuse, -R49.reuse ;  /* 0x00000048cbcb7223 */ /* 0x180fe20000010831 */
[----:B-----5:R-:W-:Y:S01]  /*8c00*/  F2FP.BF16.F32.PACK_AB R14, R70, R83 ;  /* 0x00000053460e723e */ /* 0x020fe200000010ff */
[--C-:B------:R-:W-:Y:S01]  /*8c10*/  FFMA.FTZ R202, R202, R72, -R49.reuse ;  /* 0x00000048caca7223 */ /* 0x100fe20000010831 */
[----:B--2---:R-:W-:Y:S01]  /*8c20*/  F2FP.BF16.F32.PACK_AB R13, R204, R206 ;  /* 0x000000cecc0d723e */ /* 0x004fe200000010ff */
[-C--:B------:R-:W-:Y:S01]  /*8c30*/  FFMA.FTZ R201, R201, R72.reuse, -R49 ;  /* 0x00000048c9c97223 */ /* 0x080fe20000010831 */
        /* <DEDUP_REMOVED lines=15> */
[-CC-:B------:R-:W-:Y:S01]  /*8d30*/  FFMA.FTZ R65, R64, R72.reuse, -R71.reuse ;  /* 0x0000004840417223 */ /* 0x180fe20000010847 */
[----:B-1----:R-:W-:Y:S01]  /*8d40*/  F2FP.BF16.F32.PACK_AB R12, R68, R69 ;  /* 0x00000045440c723e */ /* 0x002fe200000010ff */
[----:B------:R-:W-:Y:S01]  /*8d50*/  FFMA.FTZ R64, R63, R72, -R71 ;  /* 0x000000483f407223 */ /* 0x000fe20000010847 */
[----:B---3--:R-:W-:-:S02]  /*8d60*/  F2FP.BF16.F32.PACK_AB R14, R66, R67 ;  /* 0x00000043420e723e */ /* 0x008fc400000010ff */
[----:B-----5:R-:W-:Y:S02]  /*8d70*/  F2FP.BF16.F32.PACK_AB R13, R203, R208 ;  /* 0x000000d0cb0d723e */ /* 0x020fe400000010ff */
[----:B----4-:R-:W-:Y:S01]  /*8d80*/  F2FP.BF16.F32.PACK_AB R15, R201, R202 ;  /* 0x000000cac90f723e */ /* 0x010fe200000010ff */
        /* <DEDUP_REMOVED lines=17> */
[----:B--2---:R-:W-:Y:S01]  /*8ea0*/  HMMA.16816.F32.BF16 R32, R12, R40, R32 ;  /* 0x000000280c20723c */ /* 0x004fe20000041820 */
[----:B------:R-:W-:Y:S01]  /*8eb0*/  FADD.FTZ R149, R152, R149 ;  /* 0x0000009598957221 */ /* 0x000fe20000010000 */
[----:B------:R-:W-:-:S06]  /*8ec0*/  FADD.FTZ R143, R143, R142 ;  /* 0x0000008e8f8f7221 */ /* 0x000fcc0000010000 */
[----:B------:R-:W-:Y:S01]  /*8ed0*/  HMMA.16816.F32.BF16 R24, R12, R42, R24 ;  /* 0x0000002a0c18723c */ /* 0x000fe20000041818 */
[----:B---3--:R-:W-:Y:S01]  /*8ee0*/  F2FP.BF16.F32.PACK_AB R12, R64, R65 ;  /* 0x00000041400c723e */ /* 0x008fe200000010ff */
[----:B------:R-:W-:Y:S01]  /*8ef0*/  FADD.FTZ R144, R144, R149 ;  /* 0x0000009590907221 */ /* 0x000fe20000010000 */
[----:B----4-:R-:W-:Y:S01]  /*8f00*/  F2FP.BF16.F32.PACK_AB R14, R62, R63 ;  /* 0x0000003f3e0e723e */ /* 0x010fe200000010ff */
[----:B------:R-:W2:Y:S01]  /*8f10*/  LDSM.16.MT88.4 R40, [R48+0x7800] ;  /* 0x007800003028783b */ /* 0x000ea20000004200 */
[----:B-----5:R-:W-:Y:S02]  /*8f20*/  F2FP.BF16.F32.PACK_AB R13, R163, R195 ;  /* 0x000000c3a30d723e */ /* 0x020fe400000010ff */
[----:B-1----:R-:W-:Y:S01]  /*8f30*/  F2FP.BF16.F32.PACK_AB R15, R160, R161 ;  /* 0x000000a1a00f723e */ /* 0x002fe200000010ff */
[----:B------:R-:W-:-:S06]  /*8f40*/  FADD.FTZ R144, R140, R144 ;  /* 0x000000908c907221 */ /* 0x000fcc0000010000 */
[C---:B------:R-:W-:Y:S01]  /*8f50*/  HMMA.16816.F32.BF16 R8, R12.reuse, R16, R8 ;  /* 0x000000100c08723c */ /* 0x040fe20000041808 */
[----:B------:R-:W-:Y:S01]  /*8f60*/  FADD.FTZ R16, R138, R143 ;  /* 0x0000008f8a107221 */ /* 0x000fe20000010000 */
[----:B------:R-:W-:Y:S01]  /*8f70*/  FADD.FTZ R139, R139, R144 ;  /* 0x000000908b8b7221 */ /* 0x000fe20000010000 */
[-CC-:B------:R-:W-:Y:S02]  /*8f80*/  FFMA.FTZ R61, R60, R72.reuse, -R71.reuse ;  /* 0x000000483c3d7223 */ /* 0x180fe40000010847 */
[----:B------:R-:W-:Y:S01]  /*8f90*/  FADD.FTZ R16, R137, R16 ;  /* 0x0000001089107221 */ /* 0x000fe20000010000 */
[-CC-:B------:R-:W-:Y:S01]  /*8fa0*/  FFMA.FTZ R60, R231, R72.reuse, -R71.reuse ;  /* 0x00000048e73c7223 */ /* 0x180fe20000010847 */
[-CC-:B------:R-:W-:Y:S01]  /*8fb0*/  FFMA.FTZ R59, R226, R72.reuse, -R71.reuse ;  /* 0x00000048e23b7223 */ /* 0x180fe20000010847 */
[-C--:B------:R-:W-:Y:S01]  /*8fc0*/  FFMA.FTZ R58, R230, R72.reuse, -R71 ;  /* 0x00000048e63a7223 */ /* 0x080fe20000010847 */
[-CC-:B------:R-:W-:Y:S01]  /*8fd0*/  FFMA.FTZ R155, R155, R72.reuse, -R49.reuse ;  /* 0x000000489b9b7223 */ /* 0x180fe20000010831 */
[-C--:B------:R-:W-:Y:S01]  /*8fe0*/  FFMA.FTZ R154, R154, R72.reuse, -R49 ;  /* 0x000000489a9a7223 */ /* 0x080fe20000010831 */
        /* <DEDUP_REMOVED lines=8> */
[----:B------:R-:W1:Y:S01]  /*9070*/  LDSM.16.MT88.4 R16, [R47+0x7800] ;  /* 0x007800002f10783b */ /* 0x000e620000004200 */
[----:B------:R-:W-:-:S04]  /*9080*/  FADD.FTZ R123, R123, R139 ;  /* 0x0000008b7b7b7221 */ /* 0x000fc80000010000 */
[----:B------:R-:W3:Y:S01]  /*9090*/  MUFU.EX2 R60, R60 ;  /* 0x0000003c003c7308 */ /* 0x000ee20000000800 */
[----:B------:R-:W-:Y:S01]  /*90a0*/  HMMA.16816.F32.BF16 R32, R12, R36, R32 ;  /* 0x000000240c20723c */ /* 0x000fe20000041820 */
[----:B------:R-:W-:Y:S01]  /*90b0*/  FFMA.FTZ R36, R122, R72, -R49 ;  /* 0x000000487a247223 */ /* 0x000fe20000010831 */
[----:B------:R-:W-:-:S05]  /*90c0*/  FADD.FTZ R131, R127, R131 ;  /* 0x000000837f837221 */ /* 0x000fca0000010000 */
[----:B------:R-:W-:Y:S01]  /*90d0*/  MUFU.EX2 R59, R59 ;  /* 0x0000003b003b7308 */ /* 0x000fe20000000800 */
[----:B------:R-:W-:-:S07]  /*90e0*/  FADD.FTZ R123, R120, R123 ;  /* 0x0000007b787b7221 */ /* 0x000fce0000010000 */
[----:B------:R-:W4:Y:S08]  /*90f0*/  MUFU.EX2 R58, R58 ;  /* 0x0000003a003a7308 */ /* 0x000f300000000800 */
[----:B------:R-:W-:Y:S08]  /*9100*/  MUFU.EX2 R155, R155 ;  /* 0x0000009b009b7308 */ /* 0x000ff00000000800 */
[----:B------:R-:W5:Y:S08]  /*9110*/  MUFU.EX2 R154, R154 ;  /* 0x0000009a009a7308 */ /* 0x000f700000000800 */
[----:B------:R-:W-:Y:S08]  /*9120*/  MUFU.EX2 R142, R145 ;  /* 0x00000091008e7308 */ /* 0x000ff00000000800 */
[----:B------:R-:W2:Y:S01]  /*9130*/  MUFU.EX2 R137, R141 ;  /* 0x0000008d00897308 */ /* 0x000ea20000000800 */
[----:B------:R-:W-:Y:S01]  /*9140*/  FADD.FTZ R130, R130, R131 ;  /* 0x0000008382827221 */ /* 0x000fe20000010000 */
[----:B------:R-:W-:Y:S01]  /*9150*/  HMMA.16816.F32.BF16 R24, R12, R38, R24 ;  /* 0x000000260c18723c */ /* 0x000fe20000041818 */
[----:B------:R-:W-:-:S05]  /*9160*/  FADD.FTZ R119, R119, R123 ;  /* 0x0000007b77777221 */ /* 0x000fca0000010000 */
[----:B------:R1:W-:Y:S01]  /*9170*/  MUFU.EX2 R120, R36 ;  /* 0x0000002400787308 */ /* 0x0003e20000000800 */
[----:B------:R-:W-:Y:S01]  /*9180*/  FADD.FTZ R130, R129, R130 ;  /* 0x0000008281827221 */ /* 0x000fe20000010000 */
[----:B------:R-:W-:Y:S01]  /*9190*/  FADD.FTZ R119, R116, R119 ;  /* 0x0000007774777221 */ /* 0x000fe20000010000 */
[----:B---3--:R-:W-:Y:S02]  /*91a0*/  F2FP.BF16.F32.PACK_AB R12, R60, R61 ;  /* 0x0000003d3c0c723e */ /* 0x008fe400000010ff */
[----:B------:R-:W-:Y:S01]  /*91b0*/  FADD.FTZ R130, R121, R130 ;  /* 0x0000008279827221 */ /* 0x000fe20000010000 */
[----:B----4-:R-:W-:Y:S02]  /*91c0*/  F2FP.BF16.F32.PACK_AB R14, R58, R59 ;  /* 0x0000003b3a0e723e */ /* 0x010fe400000010ff */
[----:B-----5:R-:W-:Y:S01]  /*91d0*/  F2FP.BF16.F32.PACK_AB R13, R154, R155 ;  /* 0x0000009b9a0d723e */ /* 0x020fe200000010ff */
[----:B-1----:R-:W1:Y:S01]  /*91e0*/  LDSM.16.MT88.4 R36, [R48+0x7c00] ;  /* 0x007c00003024783b */ /* 0x002e620000004200 */
[----:B--2---:R-:W-:Y:S01]  /*91f0*/  F2FP.BF16.F32.PACK_AB R15, R137, R142 ;  /* 0x0000008e890f723e */ /* 0x004fe200000010ff */
[-CC-:B------:R-:W-:Y:S01]  /*9200*/  FFMA.FTZ R57, R225, R72.reuse, -R71.reuse ;  /* 0x00000048e1397223 */ /* 0x180fe20000010847 */
[-CC-:B------:R-:W-:Y:S01]  /*9210*/  FFMA.FTZ R56, R228, R72.reuse, -R71.reuse ;  /* 0x00000048e4387223 */ /* 0x180fe20000010847 */
[-CC-:B------:R-:W-:Y:S01]  /*9220*/  FFMA.FTZ R55, R224, R72.reuse, -R71.reuse ;  /* 0x00000048e0377223 */ /* 0x180fe20000010847 */
[-C--:B------:R-:W-:Y:S01]  /*9230*/  FFMA.FTZ R54, R227, R72.reuse, -R71 ;  /* 0x00000048e3367223 */ /* 0x080fe20000010847 */
[----:B------:R-:W-:Y:S01]  /*9240*/  FADD.FTZ R126, R126, R130 ;  /* 0x000000827e7e7221 */ /* 0x000fe20000010000 */
[----:B------:R-:W-:Y:S01]  /*9250*/  FADD.FTZ R115, R115, R119 ;  /* 0x0000007773737221 */ /* 0x000fe20000010000 */
        /* <DEDUP_REMOVED lines=8> */
[----:B------:R-:W2:Y:S02]  /*92e0*/  LDSM.16.MT88.4 R40, [R47+0x7c00] ;  /* 0x007c00002f28783b */ /* 0x000ea40000004200 */
[----:B------:R-:W3:Y:S01]  /*92f0*/  MUFU.EX2 R56, R56 ;  /* 0x0000003800387308 */ /* 0x000ee20000000800 */
[----:B------:R-:W-:Y:S01]  /*9300*/  FADD.FTZ R148, R148, R126 ;  /* 0x0000007e94947221 */ /* 0x000fe20000010000 */
[----:B------:R-:W-:-:S06]  /*9310*/  FADD.FTZ R115, R109, R115 ;  /* 0x000000736d737221 */ /* 0x000fcc0000010000 */
[----:B------:R-:W-:Y:S01]  /*9320*/  MUFU.EX2 R55, R55 ;  /* 0x0000003700377308 */ /* 0x000fe20000000800 */
[----:B------:R-:W-:-:S07]  /*9330*/  FADD.FTZ R148, R136, R148 ;  /* 0x0000009488947221 */ /* 0x000fce0000010000 */
        /* <DEDUP_REMOVED lines=18> */
[----:B------:R-:W-:-:S05]  /*9460*/  FADD.FTZ R158, R153, R158 ;  /* 0x0000009e999e7221 */ /* 0x000fca0000010000 */
[C---:B-1----:R-:W-:Y:S01]  /*9470*/  HMMA.16816.F32.BF16 R8, R16.reuse, R36, R8 ;  /* 0x000000241008723c */ /* 0x042fe20000041808 */
[----:B------:R-:W-:Y:S01]  /*9480*/  FADD.FTZ R36, R102, R105 ;  /* 0x0000006966247221 */ /* 0x000fe20000010000 */
[----:B------:R-:W-:Y:S01]  /*9490*/  FADD.FTZ R156, R156, R158 ;  /* 0x0000009e9c9c7221 */ /* 0x000fe20000010000 */
[-CC-:B------:R-:W-:Y:S01]  /*94a0*/  FFMA.FTZ R53, R223, R72.reuse, -R71.reuse ;  /* 0x00000048df357223 */ /* 0x180fe20000010847 */
[-CC-:B------:R-:W-:Y:S01]  /*94b0*/  FFMA.FTZ R52, R222, R72.reuse, -R71.reuse ;  /* 0x00000048de347223 */ /* 0x180fe20000010847 */
[----:B------:R-:W-:Y:S01]  /*94c0*/  FADD.FTZ R36, R101, R36 ;  /* 0x0000002465247221 */ /* 0x000fe20000010000 */
[-C--:B------:R-:W-:Y:S01]  /*94d0*/  FFMA.FTZ R51, R221, R72.reuse, -R71 ;  /* 0x00000048dd337223 */ /* 0x080fe20000010847 */
[----:B------:R-:W-:Y:S01]  /*94e0*/  FADD.FTZ R156, R157, R156 ;  /* 0x0000009c9d9c7221 */ /* 0x000fe20000010000 */
[-CC-:B------:R-:W-:Y:S01]  /*94f0*/  FFMA.FTZ R111, R111, R72.reuse, -R49.reuse ;  /* 0x000000486f6f7223 */ /* 0x180fe20000010831 */
[-CC-:B------:R-:W-:Y:S01]  /*9500*/  FFMA.FTZ R110, R110, R72.reuse, -R49.reuse ;  /* 0x000000486e6e7223 */ /* 0x180fe20000010831 */
[-CC-:B------:R-:W-:Y:S01]  /*9510*/  FFMA.FTZ R106, R106, R72.reuse, -R49.reuse ;  /* 0x000000486a6a7223 */ /* 0x180fe20000010831 */
[----:B------:R-:W-:Y:S01]  /*9520*/  FFMA.FTZ R103, R103, R72, -R49 ;  /* 0x0000004867677223 */ /* 0x000fe20000010831 */
[----:B------:R-:W-:Y:S01]  /*9530*/  FADD.FTZ R36, R99, R36 ;  /* 0x0000002463247221 */ /* 0x000fe20000010000 */
[----:B------:R-:W-:Y:S01]  /*9540*/  FADD.FTZ R186, R186, R156 ;  /* 0x0000009cbaba7221 */ /* 0x000fe20000010000 */
[----:B------:R-:W-:Y:S02]  /*9550*/  MUFU.EX2 R53, R53 ;  /* 0x0000003500357308 */ /* 0x000fe40000000800 */
[----:B------:R-:W-:Y:S01]  /*9560*/  FADD.FTZ R36, R98, R36 ;  /* 0x0000002462247221 */ /* 0x000fe20000010000 */
[----:B------:R-:W-:Y:S01]  /*9570*/  FADD.FTZ R186, R162, R186 ;  /* 0x000000baa2ba7221 */ /* 0x000fe20000010000 */
[----:B--2---:R-:W-:Y:S04]  /*9580*/  HMMA.16816.F32.BF16 R32, R16, R40, R32 ;  /* 0x000000281020723c */ /* 0x004fe80000041820 */
[----:B------:R-:W1:Y:S01]  /*9590*/  MUFU.EX2 R52, R52 ;  /* 0x0000003400347308 */ /* 0x000e620000000800 */
[----:B------:R-:W-:-:S07]  /*95a0*/  FADD.FTZ R40, R97, R36 ;  /* 0x0000002461287221 */ /* 0x000fce0000010000 */
[----:B------:R-:W-:Y:S01]  /*95b0*/  MUFU.EX2 R51, R51 ;  /* 0x0000003300337308 */ /* 0x000fe20000000800 */
[----:B------:R-:W-:-:S07]  /*95c0*/  FADD.FTZ R167, R167, R186 ;  /* 0x000000baa7a77221 */ /* 0x000fce0000010000 */
[----:B------:R-:W2:Y:S08]  /*95d0*/  MUFU.EX2 R50, R50 ;  /* 0x0000003200327308 */ /* 0x000eb00000000800 */
[----:B------:R-:W-:Y:S08]  /*95e0*/  MUFU.EX2 R109, R111 ;  /* 0x0000006f006d7308 */ /* 0x000ff00000000800 */
[----:B------:R-:W4:Y:S08]  /*95f0*/  MUFU.EX2 R107, R110 ;  /* 0x0000006e006b7308 */ /* 0x000f300000000800 */
[----:B------:R-:W-:Y:S08]  /*9600*/  MUFU.EX2 R104, R106 ;  /* 0x0000006a00687308 */ /* 0x000ff00000000800 */
[----:B------:R-:W5:Y:S01]  /*9610*/  MUFU.EX2 R101, R103 ;  /* 0x0000006700657308 */ /* 0x000f620000000800 */
[----:B------:R-:W-:Y:S01]  /*9620*/  FADD.FTZ R40, R94, R40 ;  /* 0x000000285e287221 */ /* 0x000fe20000010000 */
[----:B------:R-:W-:Y:S01]  /*9630*/  FADD.FTZ R167, R168, R167 ;  /* 0x000000a7a8a77221 */ /* 0x000fe20000010000 */
[----:B------:R-:W-:Y:S01]  /*9640*/  HMMA.16816.F32.BF16 R4, R16, R38, R4 ;  /* 0x000000261004723c */ /* 0x000fe20000041804 */
[----:B------:R-:W3:Y:S02]  /*9650*/  LDSM.16.MT88.4 R36, [R47+0x8000] ;  /* 0x008000002f24783b */ /* 0x000ee40000004200 */
[----:B------:R-:W-:-:S05]  /*9660*/  FADD.FTZ R167, R198, R167 ;  /* 0x000000a7c6a77221 */ /* 0x000fca0000010000 */
[----:B------:R-:W-:Y:S01]  /*9670*/  HMMA.16816.F32.BF16 R24, R16, R42, R24 ;  /* 0x0000002a1018723c */ /* 0x000fe20000041818 */
[----:B------:R-:W-:Y:S01]  /*9680*/  FADD.FTZ R16, R92, R40 ;  /* 0x000000285c107221 */ /* 0x000fe20000010000 */
[----:B-1----:R-:W-:Y:S02]  /*9690*/  F2FP.BF16.F32.PACK_AB R40, R52, R53 ;  /* 0x000000353428723e */ /* 0x002fe400000010ff */
[----:B--2---:R-:W-:Y:S01]  /*96a0*/  F2FP.BF16.F32.PACK_AB R42, R50, R51 ;  /* 0x00000033322a723e */ /* 0x004fe200000010ff */
[----:B------:R-:W-:Y:S01]  /*96b0*/  FADD.FTZ R90, R90, R16 ;  /* 0x000000105a5a7221 */ /* 0x000fe20000010000 */
[----:B----4-:R-:W-:Y:S01]  /*96c0*/  F2FP.BF16.F32.PACK_AB R41, R107, R109 ;  /* 0x0000006d6b29723e */ /* 0x010fe200000010ff */
[----:B------:R-:W-:Y:S01]  /*96d0*/  FADD.FTZ R197, R197, R167 ;  /* 0x000000a7c5c57221 */ /* 0x000fe20000010000 */
[----:B-----5:R-:W-:Y:S01]  /*96e0*/  F2FP.BF16.F32.PACK_AB R43, R101, R104 ;  /* 0x00000068652b723e */ /* 0x020fe200000010ff */
[----:B------:R-:W-:Y:S01]  /*96f0*/  FADD.FTZ R90, R89, R90 ;  /* 0x0000005a595a7221 */ /* 0x000fe20000010000 */
[----:B------:R-:W1:Y:S01]  /*9700*/  LDSM.16.MT88.4 R16, [R48+0x8400] ;  /* 0x008400003010783b */ /* 0x000e620000004200 */
[----:B------:R-:W-:-:S04]  /*9710*/  FADD.FTZ R197, R199, R197 ;  /* 0x000000c5c7c57221 */ /* 0x000fc80000010000 */
[----:B---3--:R-:W-:Y:S01]  /*9720*/  HMMA.16816.F32.BF16 R8, R40, R12, R8 ;  /* 0x0000000c2808723c */ /* 0x008fe20000041808 */
[----:B------:R-:W-:Y:S01]  /*9730*/  FADD.FTZ R12, R87, R90 ;  /* 0x0000005a570c7221 */ /* 0x000fe20000010000 */
[----:B------:R-:W-:-:S03]  /*9740*/  FADD.FTZ R197, R200, R197 ;  /* 0x000000c5c8c57221 */ /* 0x000fc60000010000 */
[----:B------:R-:W-:Y:S01]  /*9750*/  FADD.FTZ R12, R86, R12 ;  /* 0x0000000c560c7221 */ /* 0x000fe20000010000 */
[----:B------:R-:W-:Y:S01]  /*9760*/  FADD.FTZ R206, R206, R197 ;  /* 0x000000c5cece7221 */ /* 0x000fe20000010000 */
[-CC-:B------:R-:W-:Y:S01]  /*9770*/  FFMA.FTZ R96, R211, R72.reuse, -R71.reuse ;  /* 0x00000048d3607223 */ /* 0x180fe20000010847 */
[-CC-:B------:R-:W-:Y:S01]  /*9780*/  FFMA.FTZ R118, R118, R72.reuse, -R71.reuse ;  /* 0x0000004876767223 */ /* 0x180fe20000010847 */
[-C--:B------:R-:W-:Y:S01]  /*9790*/  FFMA.FTZ R135, R135, R72.reuse, -R71 ;  /* 0x0000004887877223 */ /* 0x080fe20000010847 */
[-CC-:B------:R-:W-:Y:S01]  /*97a0*/  FFMA.FTZ R92, R93, R72.reuse, -R49.reuse ;  /* 0x000000485d5c7223 */ /* 0x180fe20000010831 */
[----:B------:R-:W-:Y:S01]  /*97b0*/  FADD.FTZ R84, R84, R12 ;  /* 0x0000000c54547221 */ /* 0x000fe20000010000 */
[-CC-:B------:R-:W-:Y:S01]  /*97c0*/  FFMA.FTZ R91, R91, R72.reuse, -R49.reuse ;  /* 0x000000485b5b7223 */ /* 0x180fe20000010831 */
[-CC-:B------:R-:W-:Y:S01]  /*97d0*/  FFMA.FTZ R88, R88, R72.reuse, -R49.reuse ;  /* 0x0000004858587223 */ /* 0x180fe20000010831 */
[----:B------:R-:W-:Y:S01]  /*97e0*/  FFMA.FTZ R85, R85, R72, -R49 ;  /* 0x0000004855557223 */ /* 0x000fe20000010831 */
[----:B------:R-:W-:Y:S01]  /*97f0*/  FADD.FTZ R206, R204, R206 ;  /* 0x000000ceccce7221 */ /* 0x000fe20000010000 */
[----:B------:R-:W-:Y:S01]  /*9800*/  FADD.FTZ R84, R83, R84 ;  /* 0x0000005453547221 */ /* 0x000fe20000010000 */
[----:B------:R-:W-:Y:S02]  /*9810*/  MUFU.EX2 R96, R96 ;  /* 0x0000006000607308 */ /* 0x000fe40000000800 */
[----:B------:R-:W-:Y:S01]  /*9820*/  FADD.FTZ R207, R207, R206 ;  /* 0x000000cecfcf7221 */ /* 0x000fe20000010000 */
[----:B------:R-:W-:-:S05]  /*9830*/  FADD.FTZ R84, R70, R84 ;  /* 0x0000005446547221 */ /* 0x000fca0000010000 */
[----:B------:R-:W2:Y:S01]  /*9840*/  MUFU.EX2 R112, R112 ;  /* 0x0000007000707308 */ /* 0x000ea20000000800 */
[----:B------:R-:W-:-:S07]  /*9850*/  FADD.FTZ R207, R205, R207 ;  /* 0x000000cfcdcf7221 */ /* 0x000fce0000010000 */
        /* <DEDUP_REMOVED lines=13> */
[----:B------:R-:W-:Y:S01]  /*9930*/  HMMA.16816.F32.BF16 R32, R40, R36, R32 ;  /* 0x000000242820723c */ /* 0x000fe20000041820 */
[----:B--2---:R-:W-:Y:S02]  /*9940*/  F2FP.BF16.F32.PACK_AB R36, R112, R96 ;  /* 0x000000607024723e */ /* 0x004fe400000010ff */
[----:B---3--:R-:W-:-:S05]  /*9950*/  F2FP.BF16.F32.PACK_AB R37, R89, R92 ;  /* 0x0000005c5925723e */ /* 0x008fca00000010ff */
[----:B------:R-:W-:Y:S01]  /*9960*/  HMMA.16816.F32.BF16 R24, R40, R38, R24 ;  /* 0x000000262818723c */ /* 0x000fe20000041818 */
[----:B------:R-:W-:Y:S01]  /*9970*/  F2FP.BF16.F32.PACK_AB R38, R135, R118 ;  /* 0x000000768726723e */ /* 0x000fe200000010ff */
[----:B------:R-:W-:Y:S01]  /*9980*/  FADD.FTZ R40, R67, R69 ;  /* 0x0000004543287221 */ /* 0x000fe20000010000 */
[----:B----4-:R-:W-:Y:S01]  /*9990*/  F2FP.BF16.F32.PACK_AB R39, R83, R86 ;  /* 0x000000565327723e */ /* 0x010fe200000010ff */
[----:B------:R-:W-:Y:S02]  /*99a0*/  FADD.FTZ R201, R201, R208 ;  /* 0x000000d0c9c97221 */ /* 0x000fe40000010000 */
[----:B------:R-:W-:Y:S02]  /*99b0*/  FADD.FTZ R40, R66, R40 ;  /* 0x0000002842287221 */ /* 0x000fe40000010000 */
[----:B------:R-:W-:Y:S02]  /*99c0*/  FADD.FTZ R201, R195, R201 ;  /* 0x000000c9c3c97221 */ /* 0x000fe40000010000 */
        /* <DEDUP_REMOVED lines=22> */
[-C--:B------:R-:W-:Y:S01]  /*9b30*/  FFMA.FTZ R132, R132, R72.reuse, -R71 ;  /* 0x0000004884847223 */ /* 0x080fe20000010847 */
[-CC-:B------:R-:W-:Y:S01]  /*9b40*/  FFMA.FTZ R80, R80, R72.reuse, -R49.reuse ;  /* 0x0000004850507223 */ /* 0x180fe20000010831 */
[-CC-:B------:R-:W-:Y:S01]  /*9b50*/  FFMA.FTZ R79, R79, R72.reuse, -R49.reuse ;  /* 0x000000484f4f7223 */ /* 0x180fe20000010831 */
[-CC-:B------:R-:W-:Y:S01]  /*9b60*/  FFMA.FTZ R78, R78, R72.reuse, -R49.reuse ;  /* 0x000000484e4e7223 */ /* 0x180fe20000010831 */
[----:B------:R-:W-:Y:S01]  /*9b70*/  FFMA.FTZ R77, R77, R72, -R49 ;  /* 0x000000484d4d7223 */ /* 0x000fe20000010831 */
[----:B------:R-:W-:Y:S01]  /*9b80*/  FADD.FTZ R56, R56, R57 ;  /* 0x0000003938387221 */ /* 0x000fe20000010000 */
[----:B------:R-:W-:Y:S01]  /*9b90*/  FADD.FTZ R122, R120, R122 ;  /* 0x0000007a787a7221 */ /* 0x000fe20000010000 */
[----:B------:R-:W-:Y:S01]  /*9ba0*/  MUFU.EX2 R159, R159 ;  /* 0x0000009f009f7308 */ /* 0x000fe20000000800 */
[C---:B------:R-:W-:Y:S01]  /*9bb0*/  HMMA.16816.F32.BF16 R4, R36.reuse, R18, R4 ;  /* 0x000000122404723c */ /* 0x040fe20000041804 */
[----:B------:R-:W-:Y:S01]  /*9bc0*/  FADD.FTZ R56, R55, R56 ;  /* 0x0000003837387221 */ /* 0x000fe20000010000 */
[----:B------:R-:W-:Y:S01]  /*9bd0*/  FADD.FTZ R122, R116, R122 ;  /* 0x0000007a747a7221 */ /* 0x000fe20000010000 */
[----:B------:R-:W2:Y:S04]  /*9be0*/  LDSM.16.MT88.4 R16, [R47+0x8800] ;  /* 0x008800002f10783b */ /* 0x000ea80000004200 */
[----:B------:R-:W3:Y:S01]  /*9bf0*/  MUFU.EX2 R194, R194 ;  /* 0x000000c200c27308 */ /* 0x000ee20000000800 */
[----:B------:R-:W-:Y:S01]  /*9c00*/  FADD.FTZ R54, R54, R56 ;  /* 0x0000003836367221 */ /* 0x000fe20000010000 */
[----:B------:R-:W-:Y:S01]  /*9c10*/  FADD.FTZ R113, R113, R122 ;  /* 0x0000007a71717221 */ /* 0x000fe20000010000 */
[----:B-----5:R-:W-:Y:S01]  /*9c20*/  HMMA.16816.F32.BF16 R32, R36, R12, R32 ;  /* 0x0000000c2420723c */ /* 0x020fe20000041820 */
[----:B------:R-:W4:Y:S04]  /*9c30*/  LDSM.16.MT88.4 R140, [R48+0x8c00] ;  /* 0x008c0000308c783b */ /* 0x000f280000004200 */
[----:B------:R-:W-:Y:S08]  /*9c40*/  MUFU.EX2 R196, R196 ;  /* 0x000000c400c47308 */ /* 0x000ff00000000800 */
[----:B------:R-:W5:Y:S08]  /*9c50*/  MUFU.EX2 R124, R132 ;  /* 0x00000084007c7308 */ /* 0x000f700000000800 */
[----:B------:R-:W-:Y:S08]  /*9c60*/  MUFU.EX2 R68, R80 ;  /* 0x0000005000447308 */ /* 0x000ff00000000800 */
[----:B------:R-:W1:Y:S08]  /*9c70*/  MUFU.EX2 R66, R79 ;  /* 0x0000004f00427308 */ /* 0x000e700000000800 */
[----:B------:R-:W-:Y:S08]  /*9c80*/  MUFU.EX2 R64, R78 ;  /* 0x0000004e00407308 */ /* 0x000ff00000000800 */
[----:B------:R-:W2:Y:S01]  /*9c90*/  MUFU.EX2 R62, R77 ;  /* 0x0000004d003e7308 */ /* 0x000ea20000000800 */
[----:B------:R-:W-:Y:S01]  /*9ca0*/  FADD.FTZ R54, R53, R54 ;  /* 0x0000003635367221 */ /* 0x000fe20000010000 */
[----:B------:R-:W-:-:S03]  /*9cb0*/  FADD.FTZ R113, R109, R113 ;  /* 0x000000716d717221 */ /* 0x000fc60000010000 */
[----:B------:R-:W-:Y:S01]  /*9cc0*/  FADD.FTZ R54, R52, R54 ;  /* 0x0000003634367221 */ /* 0x000fe20000010000 */
[----:B------:R-:W-:Y:S01]  /*9cd0*/  FADD.FTZ R113, R107, R113 ;  /* 0x000000716b717221 */ /* 0x000fe20000010000 */
[----:B------:R-:W-:Y:S01]  /*9ce0*/  HMMA.16816.F32.BF16 R24, R36, R14, R24 ;  /* 0x0000000e2418723c */ /* 0x000fe20000041818 */
[----:B---3--:R-:W-:Y:S01]  /*9cf0*/  F2FP.BF16.F32.PACK_AB R12, R194, R159 ;  /* 0x0000009fc20c723e */ /* 0x008fe200000010ff */
[----:B------:R-:W-:Y:S01]  /*9d00*/  FADD.FTZ R54, R51, R54 ;  /* 0x0000003633367221 */ /* 0x000fe20000010000 */
[----:B-----5:R-:W-:Y:S01]  /*9d10*/  F2FP.BF16.F32.PACK_AB R14, R124, R196 ;  /* 0x000000c47c0e723e */ /* 0x020fe200000010ff */
[----:B------:R-:W-:Y:S01]  /*9d20*/  FADD.FTZ R104, R104, R113 ;  /* 0x0000007168687221 */ /* 0x000fe20000010000 */
[----:B-1----:R-:W-:Y:S01]  /*9d30*/  F2FP.BF16.F32.PACK_AB R13, R66, R68 ;  /* 0x00000044420d723e */ /* 0x002fe200000010ff */
[----:B------:R-:W-:Y:S01]  /*9d40*/  FADD.FTZ R50, R50, R54 ;  /* 0x0000003632327221 */ /* 0x000fe20000010000 */
[----:B--2---:R-:W-:Y:S01]  /*9d50*/  F2FP.BF16.F32.PACK_AB R15, R62, R64 ;  /* 0x000000403e0f723e */ /* 0x004fe200000010ff */
[----:B------:R-:W-:-:S02]  /*9d60*/  FADD.FTZ R104, R101, R104 ;  /* 0x0000006865687221 */ /* 0x000fc40000010000 */
[----:B------:R-:W-:Y:S02]  /*9d70*/  FADD.FTZ R50, R96, R50 ;  /* 0x0000003260327221 */ /* 0x000fe40000010000 */
[----:B------:R-:W-:Y:S02]  /*9d80*/  FADD.FTZ R104, R92, R104 ;  /* 0x000000685c687221 */ /* 0x000fe40000010000 */
[----:B------:R-:W-:Y:S01]  /*9d90*/  HMMA.16816.F32.BF16 R8, R12, R40, R8 ;  /* 0x000000280c08723c */ /* 0x000fe20000041808 */
[----:B------:R-:W-:Y:S01]  /*9da0*/  FADD.FTZ R112, R112, R50 ;  /* 0x0000003270707221 */ /* 0x000fe20000010000 */
[----:B------:R-:W-:-:S06]  /*9db0*/  FADD.FTZ R89, R89, R104 ;  /* 0x0000006859597221 */ /* 0x000fcc0000010000 */
[----:B------:R-:W-:Y:S01]  /*9dc0*/  HMMA.16816.F32.BF16 R40, R12, R42, R4 ;  /* 0x0000002a0c28723c */ /* 0x000fe20000041804 */
[----:B------:R-:W1:Y:S01]  /*9dd0*/  LDSM.16.MT88.4 R4, [R47+0x8c00] ;  /* 0x008c00002f04783b */ /* 0x000e620000004200 */
[----:B------:R-:W-:Y:S01]  /*9de0*/  FADD.FTZ R112, R118, R112 ;  /* 0x0000007076707221 */ /* 0x000fe20000010000 */
[----:B------:R-:W-:Y:S01]  /*9df0*/  FADD.FTZ R89, R86, R89 ;  /* 0x0000005956597221 */ /* 0x000fe20000010000 */
[-C--:B------:R-:W-:Y:S01]  /*9e00*/  FFMA.FTZ R36, R76, R72.reuse, -R49 ;  /* 0x000000484c247223 */ /* 0x080fe20000010831 */
[-C--:B------:R-:W-:Y:S01]  /*9e10*/  FFMA.FTZ R195, R81, R72.reuse, -R71 ;  /* 0x0000004851c37223 */ /* 0x080fe20000010847 */
[-CC-:B------:R-:W-:Y:S01]  /*9e20*/  FFMA.FTZ R37, R75, R72.reuse, -R49.reuse ;  /* 0x000000484b257223 */ /* 0x180fe20000010831 */
[-CC-:B------:R-:W-:Y:S01]  /*9e30*/  FFMA.FTZ R38, R74, R72.reuse, -R49.reuse ;  /* 0x000000484a267223 */ /* 0x180fe20000010831 */
        /* <DEDUP_REMOVED lines=13> */
[----:B------:R-:W2:Y:S03]  /*9f10*/  MUFU.EX2 R94, R95 ;  /* 0x0000005f005e7308 */ /* 0x000ea60000000800 */
[----:B------:R-:W-:Y:S05]  /*9f20*/  HMMA.16816.F32.BF16 R24, R12, R18, R24 ;  /* 0x000000120c18723c */ /* 0x000fea0000041818 */
[----:B------:R-:W-:Y:S08]  /*9f30*/  MUFU.EX2 R70, R82 ;  /* 0x0000005200467308 */ /* 0x000ff00000000800 */
[----:B------:R-:W3:Y:S08]  /*9f40*/  MUFU.EX2 R195, R195 ;  /* 0x000000c300c37308 */ /* 0x000ef00000000800 */
[----:B------:R-:W5:Y:S08]  /*9f50*/  MUFU.EX2 R37, R37 ;  /* 0x0000002500257308 */ /* 0x000f700000000800 */
[----:B------:R-:W-:Y:S08]  /*9f60*/  MUFU.EX2 R38, R38 ;  /* 0x0000002600267308 */ /* 0x000ff00000000800 */
[----:B------:R-:W4:Y:S01]  /*9f70*/  MUFU.EX2 R39, R39 ;  /* 0x0000002700277308 */ /* 0x000f220000000800 */
[----:B------:R-:W-:Y:S01]  /*9f80*/  FADD.FTZ R194, R196, R194 ;  /* 0x000000c2c4c27221 */ /* 0x000fe20000010000 */
[----:B------:R-:W-:Y:S01]  /*9f90*/  FADD.FTZ R66, R64, R66 ;  /* 0x0000004240427221 */ /* 0x000fe20000010000 */
[----:B------:R-:W-:-:S02]  /*9fa0*/  ISETP.GT.AND P0, PT, R28, R178, PT ;  /* 0x000000b21c00720c */ /* 0x000fc40003f04270 */
[----:B------:R-:W-:Y:S01]  /*9fb0*/  FADD.FTZ R124, R124, R194 ;  /* 0x000000c27c7c7221 */ /* 0x000fe20000010000 */
[----:B------:R-:W-:Y:S01]  /*9fc0*/  FADD.FTZ R62, R62, R66 ;  /* 0x000000423e3e7221 */ /* 0x000fe20000010000 */
[----:B--2---:R-:W-:Y:S02]  /*9fd0*/  F2FP.BF16.F32.PACK_AB R12, R94, R98 ;  /* 0x000000625e0c723e */ /* 0x004fe400000010ff */
[----:B------:R-:W-:Y:S01]  /*9fe0*/  FADD.FTZ R124, R98, R124 ;  /* 0x0000007c627c7221 */ /* 0x000fe20000010000 */
[----:B------:R-:W-:Y:S01]  /*9ff0*/  FADD.FTZ R62, R36, R62 ;  /* 0x0000003e243e7221 */ /* 0x000fe20000010000 */
[----:B---3--:R-:W-:Y:S02]  /*a000*/  F2FP.BF16.F32.PACK_AB R14, R195, R70 ;  /* 0x00000046c30e723e */ /* 0x008fe400000010ff */
[----:B-----5:R-:W-:Y:S01]  /*a010*/  F2FP.BF16.F32.PACK_AB R13, R37, R36 ;  /* 0x00000024250d723e */ /* 0x020fe200000010ff */
[----:B------:R-:W-:Y:S01]  /*a020*/  FADD.FTZ R124, R94, R124 ;  /* 0x0000007c5e7c7221 */ /* 0x000fe20000010000 */
[----:B----4-:R-:W-:Y:S01]  /*a030*/  F2FP.BF16.F32.PACK_AB R15, R39, R38 ;  /* 0x00000026270f723e */ /* 0x010fe200000010ff */
[----:B------:R-:W-:-:S02]  /*a040*/  FADD.FTZ R62, R37, R62 ;  /* 0x0000003e253e7221 */ /* 0x000fc40000010000 */
[----:B------:R-:W-:Y:S01]  /*a050*/  FADD.FTZ R124, R70, R124 ;  /* 0x0000007c467c7221 */ /* 0x000fe20000010000 */
[----:B------:R-:W-:Y:S01]  /*a060*/  BSSY B2, `(.L_x_2226) ;  /* 0x0000792000027945 */ /* 0x000fe20003800000 */
[----:B------:R-:W-:Y:S02]  /*a070*/  FADD.FTZ R62, R38, R62 ;  /* 0x0000003e263e7221 */ /* 0x000fe40000010000 */
[----:B------:R-:W-:Y:S01]  /*a080*/  HMMA.16816.F32.BF16 R144, R12, R140, R8 ;  /* 0x0000008c0c90723c */ /* 0x000fe20000041808 */
[----:B------:R-:W-:Y:S01]  /*a090*/  FADD.FTZ R195, R195, R124 ;  /* 0x0000007cc3c37221 */ /* 0x000fe20000010000 */
[----:B------:R-:W-:-:S06]  /*a0a0*/  FADD.FTZ R194, R39, R62 ;  /* 0x0000003e27c27221 */ /* 0x000fcc0000010000 */
[C---:B------:R-:W-:Y:S08]  /*a0b0*/  HMMA.16816.F32.BF16 R140, R12.reuse, R142, R40 ;  /* 0x0000008e0c8c723c */ /* 0x040ff00000041828 */
[C---:B-1----:R-:W-:Y:S08]  /*a0c0*/  HMMA.16816.F32.BF16 R136, R12.reuse, R4, R32 ;  /* 0x000000040c88723c */ /* 0x042ff00000041820 */
        /* <DEDUP_REMOVED lines=73> */
.L_x_2229:
        /* <DEDUP_REMOVED lines=8> */
.L_x_2230:
[----:B------:R-:W-:Y:S05]  /*a5e0*/  BSYNC.RECONVERGENT B0 ;  /* 0x0000000000007941 */ /* 0x000fea0003800200 */
.L_x_2228:
        /* <DEDUP_REMOVED lines=69> */
[----:B------:R-:W4:Y:S01]  /*aa40*/  LD.E R58, desc[UR4][R2.64+0x18c] ;  /* 0x00018c04023a7980 */ /* 0x000f22000c101900 */
[----:B------:R-:W-:Y:S01]  /*aa50*/  IADD3 R24, PT, PT, R23, R22, RZ ;  /* 0x0000001617187210 */ /* 0x000fe20007ffe0ff */
[----:B------:R-:W-:Y:S01]  /*aa60*/  BSSY.RECONVERGENT B1, `(.L_x_2231) ;  /* 0x00001fb000017945 */ /* 0x000fe20003800200 */
[----:B------:R-:W-:Y:S01]  /*aa70*/  IADD3 R64, PT, PT, R22, R21, RZ ;  /* 0x0000001516407210 */ /* 0x000fe20007ffe0ff */
[----:B-1----:R-:W-:Y:S01]  /*aa80*/  LDSM.16.M88.4 R8, [R21+0x1400] ;  /* 0x001400001508783b */ /* 0x002fe20000000200 */
[----:B------:R-:W-:-:S02]  /*aa90*/  ISETP.GT.AND P0, PT, R28, R178, PT ;  /* 0x000000b21c00720c */ /* 0x000fc40003f04270 */
[----:B------:R-:W-:Y:S01]  /*aaa0*/  SHF.L.U32 R240, R31, 0x8, RZ ;  /* 0x000000081ff07819 */ /* 0x000fe200000006ff */
[----:B--2---:R-:W-:Y:S04]  /*aab0*/  LDSM.16.M88.4 R4, [R23] ;  /* 0x000000001704783b */ /* 0x004fe80000000200 */
[----:B------:R-:W-:Y:S04]  /*aac0*/  LDSM.16.M88.4 R24, [R24] ;  /* 0x000000001818783b */ /* 0x000fe80000000200 */
[----:B------:R-:W-:Y:S04]  /*aad0*/  LDSM.16.M88.4 R16, [R64+0x1000] ;  /* 0x001000004010783b */ /* 0x000fe80000000200 */
[----:B------:R-:W-:Y:S04]  /*aae0*/  LDSM.16.M88.4 R32, [R64+0x1400] ;  /* 0x001400004020783b */ /* 0x000fe80000000200 */
[----:B---3--:R-:W1:Y:S04]  /*aaf0*/  LDSM.16.M88.4 R12, [R21+0x1000] ;  /* 0x00100000150c783b */ /* 0x008e680000000200 */
[----:B------:R-:W2:Y:S04]  /*ab00*/  LDSM.16.M88.4 R36, [R21+0x1800] ;  /* 0x001800001524783b */ /* 0x000ea80000000200 */
[----:B------:R-:W3:Y:S04]  /*ab10*/  LDSM.16.M88.4 R60, [R64+0x1800] ;  /* 0x00180000403c783b */ /* 0x000ee80000000200 */
        /* <DEDUP_REMOVED lines=9> */
[----:B------:R-:W1:Y:S01]  /*abb0*/  LDSM.16.M88.4 R32, [R21+0x1c00] ;  /* 0x001c00001520783b */ /* 0x000e620000000200 */
[-C--:B----4-:R-:W-:Y:S01]  /*abc0*/  FMUL.FTZ R12, R12, R58.reuse ;  /* 0x0000003a0c0c7220 */ /* 0x090fe20000410000 */
[-C--:B------:R-:W-:Y:S01]  /*abd0*/  FMUL.FTZ R13, R13, R58.reuse ;  /* 0x0000003a0d0d7220 */ /* 0x080fe20000410000 */
[-C--:B------:R-:W-:Y:S01]  /*abe0*/  FMUL.FTZ R14, R14, R58.reuse ;  /* 0x0000003a0e0e7220 */ /* 0x080fe20000410000 */
[-C--:B------:R-:W-:Y:S01]  /*abf0*/  FMUL.FTZ R15, R15, R58.reuse ;  /* 0x0000003a0f0f7220 */ /* 0x080fe20000410000 */
[----:B------:R-:W4:Y:S01]  /*ac00*/  MUFU.TANH R54, R12 ;  /* 0x0000000c00367308 */ /* 0x000f220000002400 */
        /* <DEDUP_REMOVED lines=8> */
[----:B------:R-:W-:-:S04]  /*ac90*/  FMUL.FTZ R19, R19, R58 ;  /* 0x0000003a13137220 */ /* 0x000fc80000410000 */
        /* <DEDUP_REMOVED lines=12> */
[C---:B---3--:R-:W-:Y:S03]  /*ad60*/  HMMA.16816.F32.BF16 R12, R24.reuse, R60, R12 ;  /* 0x0000003c180c723c */ /* 0x048fe6000004180c */
[----:B------:R-:W3:Y:S05]  /*ad70*/  MUFU.TANH R52, R16 ;  /* 0x0000001000347308 */ /* 0x000eea0000002400 */
        /* <DEDUP_REMOVED lines=14> */
[----:B------:R-:W2:Y:S01]  /*ae60*/  MUFU.TANH R60, R9 ;  /* 0x00000009003c7308 */ /* 0x000ea20000002400 */
[----:B-1----:R-:W-:Y:S07]  /*ae70*/  HMMA.16816.F32.BF16 R16, R4, R32, RZ ;  /* 0x000000200410723c */ /* 0x002fee00000418ff */
[----:B------:R-:W1:Y:S08]  /*ae80*/  MUFU.TANH R23, R10 ;  /* 0x0000000a00177308 */ /* 0x000e700000002400 */
[----:B------:R4:W1:Y:S05]  /*ae90*/  MUFU.TANH R22, R11 ;  /* 0x0000000b00167308 */ /* 0x00086a0000002400 */
[----:B-----5:R-:W-:Y:S03]  /*aea0*/  HMMA.16816.F32.BF16 R16, R24, R40, R16 ;  /* 0x000000281810723c */ /* 0x020fe60000041810 */
[----:B------:R-:W1:Y:S08]  /*aeb0*/  MUFU.TANH R61, R12 ;  /* 0x0000000c003d7308 */ /* 0x000e700000002400 */
[----:B------:R-:W1:Y:S01]  /*aec0*/  MUFU.TANH R65, R13 ;  /* 0x0000000d00417308 */ /* 0x000e620000002400 */
[----:B----4-:R-:W4:Y:S07]  /*aed0*/  LDSM.16.M88.4 R8, [R21+0x2000] ;  /* 0x002000001508783b */ /* 0x010f2e0000000200 */
[----:B------:R-:W1:Y:S01]  /*aee0*/  MUFU.TANH R62, R14 ;  /* 0x0000000e003e7308 */ /* 0x000e620000002400 */
[-C--:B------:R-:W-:Y:S01]  /*aef0*/  FMUL.FTZ R16, R16, R58.reuse ;  /* 0x0000003a10107220 */ /* 0x080fe20000410000 */
[-C--:B------:R-:W-:Y:S01]  /*af00*/  FMUL.FTZ R17, R17, R58.reuse ;  /* 0x0000003a11117220 */ /* 0x080fe20000410000 */
[-C--:B------:R-:W-:Y:S01]  /*af10*/  FMUL.FTZ R18, R18, R58.reuse ;  /* 0x0000003a12127220 */ /* 0x080fe20000410000 */
[----:B------:R-:W-:-:S04]  /*af20*/  FMUL.FTZ R19, R19, R58 ;  /* 0x0000003a13137220 */ /* 0x000fc80000410000 */
[----:B------:R5:W1:Y:S08]  /*af30*/  MUFU.TANH R63, R15 ;  /* 0x0000000f003f7308 */ /* 0x000a700000002400 */
[----:B------:R-:W1:Y:S08]  /*af40*/  MUFU.TANH R68, R36 ;  /* 0x0000002400447308 */ /* 0x000e700000002400 */
[----:B------:R-:W1:Y:S01]  /*af50*/  MUFU.TANH R69, R37 ;  /* 0x0000002500457308 */ /* 0x000e620000002400 */
[----:B-----5:R-:W-:Y:S01]  /*af60*/  HMMA.16816.F32.BF16 R12, R4, R34, RZ ;  /* 0x00000022040c723c */ /* 0x020fe200000418ff */
[----:B------:R-:W5:Y:S06]  /*af70*/  LDSM.16.M88.4 R32, [R64+0x2000] ;  /* 0x002000004020783b */ /* 0x000f6c0000000200 */
[----:B------:R-:W1:Y:S08]  /*af80*/  MUFU.TANH R67, R38 ;  /* 0x0000002600437308 */ /* 0x000e700000002400 */
[----:B------:R4:W1:Y:S05]  /*af90*/  MUFU.TANH R66, R39 ;  /* 0x0000002700427308 */ /* 0x00086a0000002400 */
[----:B------:R-:W-:Y:S01]  /*afa0*/  HMMA.16816.F32.BF16 R12, R24, R42, R12 ;  /* 0x0000002a180c723c */ /* 0x000fe2000004180c */
[----:B------:R-:W3:Y:S02]  /*afb0*/  LDSM.16.M88.4 R40, [R21+0x2400] ;  /* 0x002400001528783b */ /* 0x000ee40000000200 */
[----:B------:R-:W1:Y:S08]  /*afc0*/  MUFU.TANH R70, R16 ;  /* 0x0000001000467308 */ /* 0x000e700000002400 */
[----:B------:R-:W1:Y:S01]  /*afd0*/  MUFU.TANH R73, R17 ;  /* 0x0000001100497308 */ /* 0x000e620000002400 */
[C---:B----4-:R-:W-:Y:S07]  /*afe0*/  HMMA.16816.F32.BF16 R36, R4.reuse, R8, RZ ;  /* 0x000000080424723c */ /* 0x050fee00000418ff */
[----:B------:R-:W4:Y:S01]  /*aff0*/  MUFU.TANH R71, R18 ;  /* 0x0000001200477308 */ /* 0x000f220000002400 */
[----:B------:R-:W-:Y:S01]  /*b000*/  HMMA.16816.F32.BF16 R8, R4, R10, RZ ;  /* 0x0000000a0408723c */ /* 0x000fe200000418ff */
[-C--:B------:R-:W-:Y:S01]  /*b010*/  FMUL.FTZ R12, R12, R58.reuse ;  /* 0x0000003a0c0c7220 */ /* 0x080fe20000410000 */
[-C--:B------:R-:W-:Y:S01]  /*b020*/  FMUL.FTZ R13, R13, R58.reuse ;  /* 0x0000003a0d0d7220 */ /* 0x080fe20000410000 */
[-C--:B------:R-:W-:Y:S01]  /*b030*/  FMUL.FTZ R14, R14, R58.reuse ;  /* 0x0000003a0e0e7220 */ /* 0x080fe20000410000 */
[----:B------:R-:W-:-:S03]  /*b040*/  FMUL.FTZ R15, R15, R58 ;  /* 0x0000003a0f0f7220 */ /* 0x000fc60000410000 */
[----:B------:R2:W1:Y:S05]  /*b050*/  MUFU.TANH R72, R19 ;  /* 0x0000001300487308 */ /* 0x00046a0000002400 */
[C---:B-----5:R-:W-:Y:S03]  /*b060*/  HMMA.16816.F32.BF16 R36, R24.reuse, R32, R36 ;  /* 0x000000201824723c */ /* 0x060fe60000041824 */
[----:B------:R-:W1:Y:S05]  /*b070*/  MUFU.TANH R75, R12 ;  /* 0x0000000c004b7308 */ /* 0x000e6a0000002400 */
[----:B------:R-:W-:Y:S01]  /*b080*/  HMMA.16816.F32.BF16 R8, R24, R34, R8 ;  /* 0x000000221808723c */ /* 0x000fe20000041808 */
[----:B------:R-:W-:Y:S02]  /*b090*/  LDSM.16.M88.4 R32, [R21+0x2800] ;  /* 0x002800001520783b */ /* 0x000fe40000000200 */
[----:B------:R-:W1:Y:S02]  /*b0a0*/  MUFU.TANH R77, R13 ;  /* 0x0000000d004d7308 */ /* 0x000e640000002400 */
[----:B--2---:R-:W2:Y:S06]  /*b0b0*/  LDSM.16.M88.4 R16, [R64+0x2400] ;  /* 0x002400004010783b */ /* 0x004eac0000000200 */
        /* <DEDUP_REMOVED lines=12> */
[C---:B---3--:R-:W-:Y:S07]  /*b180*/  HMMA.16816.F32.BF16 R12, R4.reuse, R40, RZ ;  /* 0x00000028040c723c */ /* 0x048fee00000418ff */
[----:B------:R-:W3:Y:S01]  /*b190*/  MUFU.TANH R78, R38 ;  /* 0x00000026004e7308 */ /* 0x000ee20000002400 */
[----:B------:R-:W-:Y:S07]  /*b1a0*/  HMMA.16816.F32.BF16 R40, R4, R42, RZ ;  /* 0x0000002a0428723c */ /* 0x000fee00000418ff */
[----:B------:R5:W1:Y:S05]  /*b1b0*/  MUFU.TANH R79, R39 ;  /* 0x00000027004f7308 */ /* 0x000a6a0000002400 */
[C---:B--2---:R-:W-:Y:S03]  /*b1c0*/  HMMA.16816.F32.BF16 R12, R24.reuse, R16, R12 ;  /* 0x00000010180c723c */ /* 0x044fe6000004180c */
[----:B------:R-:W2:Y:S05]  /*b1d0*/  MUFU.TANH R82, R8 ;  /* 0x0000000800527308 */ /* 0x000eaa0000002400 */
[----:B------:R-:W-:Y:S01]  /*b1e0*/  HMMA.16816.F32.BF16 R40, R24, R18, R40 ;  /* 0x000000121828723c */ /* 0x000fe20000041828 */
[----:B------:R-:W-:Y:S02]  /*b1f0*/  LDSM.16.M88.4 R16, [R21+0x2c00] ;  /* 0x002c00001510783b */ /* 0x000fe40000000200 */
[----:B------:R-:W1:Y:S02]  /*b200*/  MUFU.TANH R85, R9 ;  /* 0x0000000900557308 */ /* 0x000e640000002400 */
[----:B-----5:R-:W5:Y:S06]  /*b210*/  LDSM.16.M88.4 R36, [R64+0x2800] ;  /* 0x002800004024783b */ /* 0x020f6c0000000200 */
        /* <DEDUP_REMOVED lines=101> */
[----:B--2---:R-:W2:Y:S07]  /*b870*/  LDSM.16.M88.4 R40, [R21+0x3c00] ;  /* 0x003c00001528783b */ /* 0x004eae0000000200 */
        /* <DEDUP_REMOVED lines=16> */
[C---:B--2---:R-:W-:Y:S07]  /*b980*/  HMMA.16816.F32.BF16 R12, R4.reuse, R40, RZ ;  /* 0x00000028040c723c */ /* 0x044fee00000418ff */
[----:B------:R2:W1:Y:S01]  /*b990*/  MUFU.TANH R120, R35 ;  /* 0x0000002300787308 */ /* 0x0004620000002400 */
[----:B------:R-:W-:Y:S07]  /*b9a0*/  HMMA.16816.F32.BF16 R40, R4, R42, RZ ;  /* 0x0000002a0428723c */ /* 0x000fee00000418ff */
[----:B------:R-:W1:Y:S08]  /*b9b0*/  MUFU.TANH R148, R36 ;  /* 0x0000002400947308 */ /* 0x000e700000002400 */
[----:B------:R-:W1:Y:S01]  /*b9c0*/  MUFU.TANH R149, R37 ;  /* 0x0000002500957308 */ /* 0x000e620000002400 */
[----:B--2---:R-:W2:Y:S07]  /*b9d0*/  LDSM.16.M88.4 R32, [R21+0x4000] ;  /* 0x004000001520783b */ /* 0x004eae0000000200 */
        /* <DEDUP_REMOVED lines=55> */
[----:B------:R-:W-:-:S03]  /*bd50*/  FMUL.FTZ R17, R17, R58 ;  /* 0x0000003a11117220 */ /* 0x000fc60000410000 */
[----:B------:R-:W1:Y:S01]  /*bd60*/  MUFU.TANH R214, R34 ;  /* 0x0000002200d67308 */ /* 0x000e620000002400 */
[C---:B-----5:R-:W-:Y:S07]  /*bd70*/  HMMA.16816.F32.BF16 R12, R4.reuse, R40, RZ ;  /* 0x00000028040c723c */ /* 0x060fee00000418ff */
[----:B------:R5:W1:Y:S01]  /*bd80*/  MUFU.TANH R215, R35 ;  /* 0x0000002300d77308 */ /* 0x000a620000002400 */
[----:B------:R-:W-:Y:S07]  /*bd90*/  HMMA.16816.F32.BF16 R40, R4, R42, RZ ;  /* 0x0000002a0428723c */ /* 0x000fee00000418ff */
[----:B------:R-:W1:Y:S08]  /*bda0*/  MUFU.TANH R162, R36 ;  /* 0x0000002400a27308 */ /* 0x000e700000002400 */
[----:B------:R-:W1:Y:S01]  /*bdb0*/  MUFU.TANH R163, R37 ;  /* 0x0000002500a37308 */ /* 0x000e620000002400 */
[----:B-----5:R5:W3:Y:S07]  /*bdc0*/  LDSM.16.M88.4 R32, [R21+0x4c00] ;  /* 0x004c00001520783b */ /* 0x020aee0000000200 */
[----:B------:R2:W1:Y:S01]  /*bdd0*/  MUFU.TANH R218, R38 ;  /* 0x0000002600da7308 */ /* 0x0004620000002400 */
[----:B----4-:R-:W-:Y:S01]  /*bde0*/  HMMA.16816.F32.BF16 R12, R24, R8, R12 ;  /* 0x00000008180c723c */ /* 0x010fe2000004180c */
[-C--:B------:R-:W-:Y:S01]  /*bdf0*/  FMUL.FTZ R9, R18, R58.reuse ;  /* 0x0000003a12097220 */ /* 0x080fe20000410000 */
[----:B------:R-:W-:-:S05]  /*be00*/  FMUL.FTZ R8, R19, R58 ;  /* 0x0000003a13087220 */ /* 0x000fca0000410000 */
[----:B------:R-:W4:Y:S01]  /*be10*/  MUFU.TANH R167, R16 ;  /* 0x0000001000a77308 */ /* 0x000f220000002400 */
[----:B------:R-:W-:Y:S01]  /*be20*/  HMMA.16816.F32.BF16 R40, R24, R10, R40 ;  /* 0x0000000a1828723c */ /* 0x000fe20000041828 */
[----:B-----5:R-:W-:-:S06]  /*be30*/  FMUL.FTZ R21, R39, R58 ;  /* 0x0000003a27157220 */ /* 0x020fcc0000410000 */
[----:B------:R3:W1:Y:S01]  /*be40*/  MUFU.TANH R168, R17 ;  /* 0x0000001100a87308 */ /* 0x0006620000002400 */
[----:B--2---:R-:W2:Y:S01]  /*be50*/  LDSM.16.M88.4 R36, [R64+0x4c00] ;  /* 0x004c00004024783b */ /* 0x004ea20000000200 */
[----:B------:R-:W-:-:S04]  /*be60*/  DEPBAR.LE SB0, 0x0 ;  /* 0x000080000000791a */ /* 0x000fc80000000000 */
[-C--:B------:R-:W-:Y:S01]  /*be70*/  FMUL.FTZ R12, R12, R58.reuse ;  /* 0x0000003a0c0c7220 */ /* 0x080fe20000410000 */
[-C--:B------:R-:W-:Y:S01]  /*be80*/  FMUL.FTZ R13, R13, R58.reuse ;  /* 0x0000003a0d0d7220 */ /* 0x080fe20000410000 */
[-C--:B------:R-:W-:Y:S01]  /*be90*/  FMUL.FTZ R11, R14, R58.reuse ;  /* 0x0000003a0e0b7220 */ /* 0x080fe20000410000 */
[-C--:B------:R-:W-:Y:S01]  /*bea0*/  FMUL.FTZ R10, R15, R58.reuse ;  /* 0x0000003a0f0a7220 */ /* 0x080fe20000410000 */
[----:B------:R5:W1:Y:S01]  /*beb0*/  MUFU.TANH R197, R12 ;  /* 0x0000000c00c57308 */ /* 0x000a620000002400 */
[C---:B---3--:R-:W-:Y:S07]  /*bec0*/  HMMA.16816.F32.BF16 R16, R4.reuse, R32, RZ ;  /* 0x000000200410723c */ /* 0x048fee00000418ff */
[----:B------:R3:W1:Y:S01]  /*bed0*/  MUFU.TANH R204, R13 ;  /* 0x0000000d00cc7308 */ /* 0x0006620000002400 */
[----:B------:R-:W-:Y:S01]  /*bee0*/  HMMA.16816.F32.BF16 R4, R4, R34, RZ ;  /* 0x000000220404723c */ /* 0x000fe200000418ff */
[-C--:B------:R-:W-:Y:S01]  /*bef0*/  FMUL.FTZ R35, R41, R58.reuse ;  /* 0x0000003a29237220 */ /* 0x080fe20000410000 */
[----:B-----5:R-:W-:-:S05]  /*bf00*/  FMUL.FTZ R12, R43, R58 ;  /* 0x0000003a2b0c7220 */ /* 0x020fca0000410000 */
[----:B------:R-:W1:Y:S01]  /*bf10*/  MUFU.TANH R21, R21 ;  /* 0x0000001500157308 */ /* 0x000e620000002400 */
[----:B---3--:R-:W-:-:S07]  /*bf20*/  FMUL.FTZ R13, R42, R58 ;  /* 0x0000003a2a0d7220 */ /* 0x008fce0000410000 */
[----:B------:R-:W3:Y:S01]  /*bf30*/  MUFU.TANH R9, R9 ;  /* 0x0000000900097308 */ /* 0x000ee20000002400 */
[----:B--2---:R-:W-:Y:S01]  /*bf40*/  HMMA.16816.F32.BF16 R16, R24, R36, R16 ;  /* 0x000000241810723c */ /* 0x004fe20000041810 */
[----:B------:R-:W-:-:S06]  /*bf50*/  FMUL.FTZ R36, R40, R58 ;  /* 0x0000003a28247220 */ /* 0x000fcc0000410000 */
        /* <DEDUP_REMOVED lines=9> */
[----:B------:R-:W-:-:S03]  /*bff0*/  FMUL.FTZ R4, R4, R58 ;  /* 0x0000003a04047220 */ /* 0x000fc60000410000 */
[----:B------:R5:W1:Y:S08]  /*c000*/  MUFU.TANH R19, R5 ;  /* 0x0000000500137308 */ /* 0x000a700000002400 */
[----:B------:R-:W1:Y:S08]  /*c010*/  MUFU.TANH R36, R36 ;  /* 0x0000002400247308 */ /* 0x000e700000002400 */
[----:B------:R-:W1:Y:S01]  /*c020*/  MUFU.TANH R35, R35 ;  /* 0x0000002300237308 */ /* 0x000e620000002400 */
[-C--:B-----5:R-:W-:Y:S01]  /*c030*/  FMUL.FTZ R5, R6, R58.reuse ;  /* 0x0000003a06057220 */ /* 0x0a0fe20000410000 */
[----:B------:R-:W-:-:S06]  /*c040*/  FMUL.FTZ R6, R7, R58 ;  /* 0x0000003a07067220 */ /* 0x000fcc0000410000 */
        /* <DEDUP_REMOVED lines=15> */
[----:B------:R-:W-:-:S04]  /*c140*/  IADD3 R7, PT, PT, R240, -0x200, RZ ;  /* 0xfffffe00f0077810 */ /* 0x000fc80007ffe0ff */
[----:B-1----:R-:W-:Y:S02]  /*c150*/  IABS R17, R32 ;  /* 0x0000002000117213 */ /* 0x002fe40000000000 */
[----:B------:R-:W-:Y:S02]  /*c160*/  IABS R4, R7 ;  /* 0x0000000700047213 */ /* 0x000fe40000000000 */
[-C--:B--2---:R-:W-:Y:S02]  /*c170*/  IABS R26, R34.reuse ;  /* 0x00000022001a7213 */ /* 0x084fe40000000000 */
[-C--:B------:R-:W-:Y:S02]  /*c180*/  IABS R18, R34.reuse ;  /* 0x0000002200127213 */ /* 0x080fe40000000000 */
[----:B------:R-:W1:Y:S01]  /*c190*/  I2F.RP R38, R26 ;  /* 0x0000001a00267306 */ /* 0x000e620000209400 */
[----:B------:R-:W-:Y:S02]  /*c1a0*/  LOP3.LUT R32, R32, R34, RZ, 0x3c, !PT ;  /* 0x0000002220207212 */ /* 0x000fe400078e3cff */
[----:B------:R-:W-:-:S02]  /*c1b0*/  IADD3 R18, PT, PT, RZ, -R18, RZ ;  /* 0x80000012ff127210 */ /* 0x000fc40007ffe0ff */
[----:B------:R-:W-:-:S03]  /*c1c0*/  LOP3.LUT R7, R7, R34, RZ, 0x3c, !PT ;  /* 0x0000002207077212 */ /* 0x000fc600078e3cff */
[----:B-1----:R-:W1:Y:S02]  /*c1d0*/  MUFU.RCP R38, R38 ;  /* 0x0000002600267308 */ /* 0x002e640000001000 */
[----:B-1----:R-:W-:-:S06]  /*c1e0*/  VIADD R38, R38, 0xffffffe ;  /* 0x0ffffffe26267836 */ /* 0x002fcc0000000000 */
[----:B------:R-:W1:Y:S02]  /*c1f0*/  F2I.FTZ.U32.TRUNC.NTZ R39, R38 ;  /* 0x0000002600277305 */ /* 0x000e64000021f000 */
[----:B-1----:R-:W-:Y:S02]  /*c200*/  IMAD.MOV R33, RZ, RZ, -R39 ;  /* 0x000000ffff217224 */ /* 0x002fe400078e0a27 */
[----:B------:R-:W-:Y:S02]  /*c210*/  IMAD.MOV.U32 R38, RZ, RZ, RZ ;  /* 0x000000ffff267224 */ /* 0x000fe400078e00ff */
[----:B------:R-:W-:-:S04]  /*c220*/  IMAD R33, R33, R26, RZ ;  /* 0x0000001a21217224 */ /* 0x000fc800078e02ff */
[----:B------:R-:W-:Y:S02]  /*c230*/  IMAD.HI.U32 R33, R39, R33, R38 ;  /* 0x0000002127217227 */ /* 0x000fe400078e0026 */
[----:B------:R-:W1:Y:S04]  /*c240*/  LDC.64 R38, c[0x0][0x348] ;  /* 0x0000d200ff267b82 */ /* 0x000e680000000a00 */
        /* <DEDUP_REMOVED lines=8> */
[----:B------:R-:W-:Y:S02]  /*c2d0*/  ISETP.GE.AND P4, PT, R7, RZ, PT ;  /* 0x000000ff0700720c */ /* 0x000fe40003f86270 */
[-C--:B------:R-:W-:Y:S01]  /*c2e0*/  ISETP.GE.U32.AND P5, PT, R17, R26.reuse, PT ;  /* 0x0000001a1100720c */ /* 0x080fe20003fa6070 */
[----:B------:R-:W-:Y:S01]  /*c2f0*/  @!P2 VIADD R33, R33, 0x1 ;  /* 0x000000012121a836 */ /* 0x000fe20000000000 */
[-C--:B------:R-:W-:Y:S02]  /*c300*/  @!P2 IADD3 R4, PT, PT, R4, -R26.reuse, RZ ;  /* 0x8000001a0404a210 */ /* 0x080fe40007ffe0ff */
[----:B------:R-:W-:Y:S02]  /*c310*/  ISETP.GE.AND P2, PT, R32, RZ, PT ;  /* 0x000000ff2000720c */ /* 0x000fe40003f46270 */
[----:B------:R-:W-:-:S02]  /*c320*/  ISETP.GE.U32.AND P6, PT, R4, R26, PT ;  /* 0x0000001a0400720c */ /* 0x000fc40003fc6070 */
[----:B------:R-:W-:-:S05]  /*c330*/  LOP3.LUT R17, RZ, R34, RZ, 0x33, !PT ;  /* 0x00000022ff117212 */ /* 0x000fca00078e33ff */
[----:B------:R-:W-:Y:S01]  /*c340*/  @P5 VIADD R27, R27, 0x1 ;  /* 0x000000011b1b5836 */ /* 0x000fe20000000000 */
[----:B------:R-:W-:-:S03]  /*c350*/  ISETP.NE.AND P5, PT, R34, RZ, PT ;  /* 0x000000ff2200720c */ /* 0x000fc60003fa5270 */
[----:B------:R-:W-:Y:S02]  /*c360*/  IMAD.MOV.U32 R18, RZ, RZ, R27 ;  /* 0x000000ffff127224 */ /* 0x000fe400078e001b */
[----:B------:R-:W-:Y:S01]  /*c370*/  @P6 IADD3 R33, PT, PT, R33, 0x1, RZ ;  /* 0x0000000121216810 */ /* 0x000fe20007ffe0ff */
[----:B-1----:R-:W2:Y:S02]  /*c380*/  LD.E.64 R26, desc[UR4][R38.64+0x38] ;  /* 0x00003804261a7980 */ /* 0x002ea4000c101b00 */
[----:B------:R-:W-:Y:S02]  /*c390*/  @!P2 IADD3 R18, PT, PT, -R18, RZ, RZ ;  /* 0x000000ff1212a210 */ /* 0x000fe40007ffe1ff */
[----:B------:R-:W-:Y:S02]  /*c3a0*/  @!P4 IMAD.MOV R33, RZ, RZ, -R33 ;  /* 0x000000ffff21c224 */ /* 0x000fe400078e0a21 */
[----:B------:R-:W-:-:S03]  /*c3b0*/  SEL R18, R17, R18, !P5 ;  /* 0x0000001211127207 */ /* 0x000fc60006800000 */
[----:B------:R-:W-:Y:S02]  /*c3c0*/  SEL R17, R17, R33, !P5 ;  /* 0x0000002111117207 */ /* 0x000fe40006800000 */
[----:B------:R-:W-:-:S04]  /*c3d0*/  IMAD.WIDE R40, R18, 0x4, R190 ;  /* 0x0000000412287825 */ /* 0x000fc800078e02be */
[C---:B------:R-:W-:Y:S01]  /*c3e0*/  IMAD.WIDE R32, R17.reuse, 0x4, R190 ;  /* 0x0000000411207825 */ /* 0x040fe200078e02be */
[----:B------:R-:W3:Y:S04]  /*c3f0*/  LD.E R7, desc[UR4][R40.64] ;  /* 0x0000000428077980 */ /* 0x000ee8000c101900 */
[----:B------:R-:W3:Y:S04]  /*c400*/  LD.E R4, desc[UR4][R32.64] ;  /* 0x0000000420047980 */ /* 0x000ee8000c101900 */
[----:B------:R1:W4:Y:S01]  /*c410*/  LD.E.64 R32, desc[UR4][R38.64+0x20] ;  /* 0x0000200426207980 */ /* 0x000322000c101b00 */
        /* <DEDUP_REMOVED lines=17> */
.L_x_2234:
        /* <DEDUP_REMOVED lines=8> */
.L_x_2235:
[----:B------:R-:W-:Y:S05]  /*c5b0*/  BSYNC.RECONVERGENT B0 ;  /* 0x0000000000007941 */ /* 0x000fea0003800200 */
.L_x_2233:
[C---:B------:R-:W-:Y:S01]  /*c5c0*/  IMAD.SHL.U32 R4, R170.reuse, 0x40, RZ ;  /* 0x00000040aa047824 */ /* 0x040fe200078e00ff */
[----:B------:R-:W-:Y:S01]  /*c5d0*/  SHF.L.U64.HI R17, R170, 0x6, R171 ;  /* 0x00000006aa117819 */ /* 0x000fe200000102ab */
[--C-:B------:R-:W-:Y:S01]  /*c5e0*/  @!P1 IMAD.MOV.U32 R33, RZ, RZ, R179.reuse ;  /* 0x000000ffff219224 */ /* 0x100fe200078e00b3 */
[-C--:B------:R-:W-:Y:S01]  /*c5f0*/  @!P1 MOV R32, R180.reuse ;  /* 0x000000b400209202 */ /* 0x080fe20000000f00 */
[----:B------:R1:W-:Y:S01]  /*c600*/  @P1 STS.128 [R44+0x1000], RZ ;  /* 0x001000ff2c001388 */ /* 0x0003e20000000c00 */
[----:B------:R-:W-:Y:S01]  /*c610*/  IADD3 R26, P2, PT, R4, R180, RZ ;  /* 0x000000b4041a7210 */ /* 0x000fe20007f5e0ff */
[----:B------:R-:W-:Y:S01]  /*c620*/  @!P1 IMAD R7, R171, 0xc0, RZ ;  /* 0x000000c0ab079824 */ /* 0x000fe200078e02ff */
[----:B------:R-:W-:Y:S01]  /*c630*/  BSSY.RECONVERGENT B0, `(.L_x_2236) ;  /* 0x000003c000007945 */ /* 0x000fe20003800200 */
[----:B------:R-:W-:Y:S01]  /*c640*/  @!PT LDS RZ, [RZ] ;  /* 0x00000000fffff984 */ /* 0x000fe20000000800 */
[----:B------:R-:W-:Y:S01]  /*c650*/  @!PT LDS RZ, [RZ] ;  /* 0x00000000fffff984 */ /* 0x000fe20000000800 */
[----:B------:R-:W-:Y:S01]  /*c660*/  @!PT LDS RZ, [RZ] ;  /* 0x00000000fffff984 */ /* 0x000fe20000000800 */
[----:B------:R2:W-:Y:S02]  /*c670*/  @!P1 LDGSTS.E.BYPASS.LTC128B.128 [R44+0x1000], desc[UR4][R32.64] ;  /* 0x01000000202c9fae */ /* 0x0005e4000b981a04 */
[----:B------:R-:W-:Y:S01]  /*c680*/  IMAD.X R27, R17, 0x1, R179, P2 ;  /* 0x00000001111b7824 */ /* 0x000fe200010e06b3 */
[----:B------:R-:W-:Y:S01]  /*c690*/  @!P1 IADD3 R38, P2, PT, R26, R4, RZ ;  /* 0x000000041a269210 */ /* 0x000fe20007f5e0ff */
[--C-:B------:R-:W-:Y:S01]  /*c6a0*/  @!P1 IMAD.MOV.U32 R198, RZ, RZ, R26.reuse ;  /* 0x000000ffffc69224 */ /* 0x100fe200078e001a */
[----:B------:R1:W-:Y:S01]  /*c6b0*/  @P1 STS.128 [R44+0x1800], RZ ;  /* 0x001800ff2c001388 */ /* 0x0003e20000000c00 */
[----:B------:R-:W-:Y:S01]  /*c6c0*/  @!P1 IMAD.MOV.U32 R40, RZ, RZ, R26 ;  /* 0x000000ffff289224 */ /* 0x000fe200078e001a */
[-C--:B------:R-:W-:Y:S01]  /*c6d0*/  @!P1 MOV R199, R27.reuse ;  /* 0x0000001b00c79202 */ /* 0x080fe20000000f00 */
[----:B------:R-:W-:Y:S01]  /*c6e0*/  @!P1 IMAD R4, R171, 0x140, RZ ;  /* 0x00000140ab049824 */ /* 0x000fe200078e02ff */
[----:B------:R-:W-:Y:S01]  /*c6f0*/  @!P1 MOV R41, R27 ;  /* 0x0000001b00299202 */ /* 0x000fe20000000f00 */
[----:B------:R-:W-:Y:S01]  /*c700*/  @!PT LDS RZ, [RZ] ;  /* 0x00000000fffff984 */ /* 0x000fe20000000800 */
[----:B------:R-:W-:Y:S01]  /*c710*/  @!PT LDS RZ, [RZ] ;  /* 0x00000000fffff984 */ /* 0x000fe20000000800 */
[----:B------:R-:W-:Y:S01]  /*c720*/  @!PT LDS RZ, [RZ] ;  /* 0x00000000fffff984 */ /* 0x000fe20000000800 */
[----:B------:R1:W-:Y:S01]  /*c730*/  @!P1 LDGSTS.E.BYPASS.LTC128B.128 [R44+0x1800], desc[UR4][R26.64] ;  /* 0x018000001a2c9fae */ /* 0x0003e2000b981a04 */
[----:B------:R-:W-:Y:S01]  /*c740*/  @!P1 IADD3.X R39, PT, PT, R27, R17, RZ, P2, !PT ;  /* 0x000000111b279210 */ /* 0x000fe200017fe4ff */
[C---:B------:R-:W-:Y:S01]  /*c750*/  @!P1 IMAD.WIDE.U32 R198, R170.reuse, 0xc0, R198 ;  /* 0x000000c0aac69825 */ /* 0x040fe200078e00c6 */
[CC--:B------:R-:W-:Y:S01]  /*c760*/  @!P1 LEA R42, P2, R170.reuse, R26.reuse, 0x8 ;  /* 0x0000001aaa2a9211 */ /* 0x0c0fe200078440ff */
[----:B------:R1:W-:Y:S02]  /*c770*/  @P1 STS.128 [R44+0x2000], RZ ;  /* 0x002000ff2c001388 */ /* 0x0003e40000000c00 */
[C---:B------:R-:W-:Y:S01]  /*c780*/  @!P1 IMAD.WIDE.U32 R40, R170.reuse, 0x140, R40 ;  /* 0x00000140aa289825 */ /* 0x040fe200078e0028 */
[----:B------:R-:W-:Y:S01]  /*c790*/  @!P1 LEA.HI.X R43, R170, R27, R171, 0x8, P2 ;  /* 0x0000001baa2b9211 */ /* 0x000fe200010f44ab */
[----:B------:R-:W-:Y:S01]  /*c7a0*/  @!PT LDS RZ, [RZ] ;  /* 0x00000000fffff984 */ /* 0x000fe20000000800 */
[----:B------:R-:W-:Y:S01]  /*c7b0*/  @!PT LDS RZ, [RZ] ;  /* 0x00000000fffff984 */ /* 0x000fe20000000800 */
[----:B------:R-:W-:Y:S01]  /*c7c0*/  @!PT LDS RZ, [RZ] ;  /* 0x00000000fffff984 */ /* 0x000fe20000000800 */
[----:B------:R1:W-:Y:S02]  /*c7d0*/  @!P1 LDGSTS.E.BYPASS.LTC128B.128 [R44+0x2000], desc[UR4][R38.64] ;  /* 0x02000000262c9fae */ /* 0x0003e4000b981a04 */
[----:B------:R-:W-:Y:S01]  /*c7e0*/  @!P1 IMAD.IADD R199, R7, 0x1, R199 ;  /* 0x0000000107c79824 */ /* 0x000fe200078e02c7 */
[----:B------:R-:W-:Y:S01]  /*c7f0*/  @!P1 IADD3 R41, PT, PT, R4, R41, RZ ;  /* 0x0000002904299210 */ /* 0x000fe20007ffe0ff */
        /* <DEDUP_REMOVED lines=31> */
.L_x_2237:
[----:B------:R-:W-:Y:S05]  /*c9f0*/  BSYNC.RECONVERGENT B0 ;  /* 0x0000000000007941 */ /* 0x000fea0003800200 */
.L_x_2236:
[----:B------:R-:W0:Y:S02]  /*ca00*/  LDGDEPBAR ;  /* 0x00000000000079af */ /* 0x000e240000000000 */
.L_x_2232:
[----:B------:R-:W-:Y:S05]  /*ca10*/  BSYNC.RECONVERGENT B1 ;  /* 0x0000000000017941 */ /* 0x000fea0003800200 */
.L_x_2231:
[----:B------:R-:W-:Y:S01]  /*ca20*/  LOP3.LUT R240, R240, R46, RZ, 0xfc, !PT ;  /* 0x0000002ef0f07212 */ /* 0x000fe200078efcff */
[----:B-1----:R-:W3:Y:S01]  /*ca30*/  LD.E R32, desc[UR4][R2.64+0xdc] ;  /* 0x0000dc0402207980 */ /* 0x002ee2000c101900 */
[----:B------:R-:W-:-:S03]  /*ca40*/  LOP3.LUT R34, R29, 0x120, R30, 0xf8, !PT ;  /* 0x000001201d227812 */ /* 0x000fc600078ef81e */
[----:B------:R-:W-:Y:S02]  /*ca50*/  VIADD R17, R240, 0xfffffe00 ;  /* 0xfffffe00f0117836 */ /* 0x000fe40000000000 */
[----:B------:R-:W-:Y:S02]  /*ca60*/  IMAD R34, R34, 0x2, R166 ;  /* 0x0000000222227824 */ /* 0x000fe400078e02a6 */
[----:B------:R-:W-:Y:S01]  /*ca70*/  VIADD R4, R240, 0xfffffe01 ;  /* 0xfffffe01f0047836 */ /* 0x000fe20000000000 */
[C---:B------:R-:W-:Y:S01]  /*ca80*/  ISETP.GE.AND P4, PT, R17.reuse, R177, PT ;  /* 0x000000b11100720c */ /* 0x040fe20003f86270 */
[----:B------:R-:W-:Y:S01]  /*ca90*/  VIADD R7, R34, 0x5000 ;  /* 0x0000500022077836 */ /* 0x000fe20000000000 */
[----:B------:R-:W-:Y:S01]  /*caa0*/  ISETP.GE.AND P1, PT, R17, R176, PT ;  /* 0x000000b01100720c */ /* 0x000fe20003f26270 */
[----:B--2---:R-:W-:Y:S01]  /*cab0*/  VIADD R27, R240, 0xfffffe08 ;  /* 0xfffffe08f01b7836 */ /* 0x004fe20000000000 */
[----:B------:R-:W-:Y:S01]  /*cac0*/  FSEL R57, R57, -INF , P4 ;  /* 0xff80000039397808 */ /* 0x000fe20002000000 */
[----:B------:R-:W-:Y:S01]  /*cad0*/  VIADD R33, R34, 0x5020 ;  /* 0x0000502022217836 */ /* 0x000fe20000000000 */
[----:B------:R-:W-:Y:S01]  /*cae0*/  ISETP.GE.AND P2, PT, R17, R175, PT ;  /* 0x000000af1100720c */ /* 0x000fe20003f46270 */
[----:B------:R-:W-:Y:S01]  /*caf0*/  @P3 VIADD R33, R7, 0xffffffe0 ;  /* 0xffffffe007213836 */ /* 0x000fe20000000000 */
[----:B------:R-:W-:-:S02]  /*cb00*/  FSEL R41, R57, -INF , !P1 ;  /* 0xff80000039297808 */ /* 0x000fc40004800000 */
[C---:B------:R-:W-:Y:S02]  /*cb10*/  ISETP.GE.AND P4, PT, R4.reuse, R177, PT ;  /* 0x000000b10400720c */ /* 0x040fe40003f86270 */
[C---:B------:R-:W-:Y:S02]  /*cb20*/  ISETP.GE.AND P6, PT, R4.reuse, R176, PT ;  /* 0x000000b00400720c */ /* 0x040fe40003fc6270 */
[C---:B------:R-:W-:Y:S02]  /*cb30*/  ISETP.GE.AND P3, PT, R4.reuse, R175, PT ;  /* 0x000000af0400720c */ /* 0x040fe40003f66270 */
[-C--:B------:R-:W-:Y:S01]  /*cb40*/  ISETP.GE.AND P1, PT, R4, R174.reuse, PT ;  /* 0x000000ae0400720c */ /* 0x080fe20003f26270 */
[----:B------:R-:W-:Y:S01]  /*cb50*/  VIADD R242, R240, 0xfffffe10 ;  /* 0xfffffe10f0f27836 */ /* 0x000fe20000000000 */
[----:B------:R-:W-:Y:S02]  /*cb60*/  ISETP.GE.AND P5, PT, R17, R174, PT ;  /* 0x000000ae1100720c */ /* 0x000fe40003fa6270 */
[----:B------:R-:W-:-:S02]  /*cb70*/  FSEL R4, R55, -INF , P2 ;  /* 0xff80000037047808 */ /* 0x000fc40001000000 */
[CC--:B------:R-:W-:Y:S01]  /*cb80*/  ISETP.GE.AND P2, PT, R27.reuse, R177.reuse, PT ;  /* 0x000000b11b00720c */ /* 0x0c0fe20003f46270 */
[----:B------:R-:W-:Y:S01]  /*cb90*/  VIADD R26, R240, 0xfffffe09 ;  /* 0xfffffe09f01a7836 */ /* 0x000fe20000000000 */
[----:B------:R-:W-:Y:S01]  /*cba0*/  FSEL R4, R4, -INF , !P5 ;  /* 0xff80000004047808 */ /* 0x000fe20006800000 */
[----:B------:R-:W-:Y:S01]  /*cbb0*/  VIADD R246, R240, 0xfffffe18 ;  /* 0xfffffe18f0f67836 */ /* 0x000fe20000000000 */
[----:B------:R-:W-:Y:S02]  /*cbc0*/  ISETP.GE.AND P5, PT, R27, R176, PT ;  /* 0x000000b01b00720c */ /* 0x000fe40003fa6270 */
[----:B------:R-:W-:Y:S02]  /*cbd0*/  FSEL R54, R54, -INF , P2 ;  /* 0xff80000036367808 */ /* 0x000fe40001000000 */
[----:B------:R-:W-:Y:S01]  /*cbe0*/  ISETP.GE.AND P2, PT, R242, R177, PT ;  /* 0x000000b1f200720c */ /* 0x000fe20003f46270 */
[----:B------:R-:W-:Y:S01]  /*cbf0*/  VIADD R244, R240, 0xfffffe11 ;  /* 0xfffffe11f0f47836 */ /* 0x000fe20000000000 */
        /* <DEDUP_REMOVED lines=26> */
[-C--:B------:R-:W-:Y:S02]  /*cda0*/  ISETP.GE.AND P2, PT, R219, R177.reuse, PT ;  /* 0x000000b1db00720c */ /* 0x080fe40003f46270 */
[----:B------:R-:W-:Y:S01]  /*cdb0*/  FSEL R223, R51, -INF , !P6 ;  /* 0xff80000033df7808 */ /* 0x000fe20007000000 */
[----:B------:R-:W-:Y:S01]  /*cdc0*/  VIADD R217, R240, 0xfffffe29 ;  /* 0xfffffe29f0d97836 */ /* 0x000fe20000000000 */
[----:B------:R-:W-:Y:S02]  /*cdd0*/  ISETP.GE.AND P6, PT, R7, R176, PT ;  /* 0x000000b00700720c */ /* 0x000fe40003fc6270 */
        /* <DEDUP_REMOVED lines=31> */
[----:B------:R-:W-:Y:S02]  /*cfd0*/  FSEL R243, R75, -INF , !P5 ;  /* 0xff8000004bf37808 */ /* 0x000fe40006800000 */
[----:B------:R-:W-:Y:S02]  /*cfe0*/  ISETP.GE.AND P4, PT, R208, R177, PT ;  /* 0x000000b1d000720c */ /* 0x000fe40003f86270 */
[----:B------:R-:W-:-:S02]  /*cff0*/  ISETP.GE.AND P5, PT, R207, R176, PT ;  /* 0x000000b0cf00720c */ /* 0x000fc40003fa6270 */
[----:B------:R-:W-:Y:S02]  /*d000*/  FSEL R80, R80, -INF , P2 ;  /* 0xff80000050507808 */ /* 0x000fe40001000000 */
[----:B------:R-:W-:Y:S02]  /*d010*/  ISETP.GE.AND P2, PT, R39, R177, PT ;  /* 0x000000b12700720c */ /* 0x000fe40003f46270 */
[----:B------:R-:W-:Y:S01]  /*d020*/  FSEL R245, R73, -INF , !P6 ;  /* 0xff80000049f57808 */ /* 0x000fe20007000000 */
[----:B------:R-:W-:Y:S01]  /*d030*/  VIADD R205, R240, 0xfffffe49 ;  /* 0xfffffe49f0cd7836 */ /* 0x000fe20000000000 */
        /* <DEDUP_REMOVED lines=8> */
[----:B------:R-:W-:-:S02]  /*d0c0*/  FSEL R81, R81, -INF , P4 ;  /* 0xff80000051517808 */ /* 0x000fc40002000000 */
[----:B------:R-:W-:Y:S01]  /*d0d0*/  FSEL R237, R82, -INF , !P5 ;  /* 0xff80000052ed7808 */ /* 0x000fe20006800000 */
[C---:B------:R-:W-:Y:S01]  /*d0e0*/  VIADD R82, R240.reuse, 0xfffffe51 ;  /* 0xfffffe51f0527836 */ /* 0x040fe20000000000 */
[-C--:B------:R-:W-:Y:S01]  /*d0f0*/  ISETP.GE.AND P4, PT, R205, R177.reuse, PT ;  /* 0x000000b1cd00720c */ /* 0x080fe20003f86270 */
[C---:B------:R-:W-:Y:S01]  /*d100*/  VIADD R236, R240.reuse, 0xfffffe50 ;  /* 0xfffffe50f0ec7836 */ /* 0x040fe20000000000 */
[----:B------:R-:W-:Y:S01]  /*d110*/  FSEL R238, R81, -INF , !P6 ;  /* 0xff80000051ee7808 */ /* 0x000fe20007000000 */
[----:B------:R-:W-:Y:S01]  /*d120*/  VIADD R221, R240, 0xfffffe59 ;  /* 0xfffffe59f0dd7836 */ /* 0x000fe20000000000 */
[----:B------:R-:W-:Y:S02]  /*d130*/  ISETP.GE.AND P6, PT, R205, R176, PT ;  /* 0x000000b0cd00720c */ /* 0x000fe40003fc6270 */
[----:B------:R-:W-:Y:S02]  /*d140*/  FSEL R85, R85, -INF , P4 ;  /* 0xff80000055557808 */ /* 0x000fe40002000000 */
[----:B------:R-:W-:-:S02]  /*d150*/  ISETP.GE.AND P4, PT, R82, R177, PT ;  /* 0x000000b15200720c */ /* 0x000fc40003f86270 */
[-C--:B------:R-:W-:Y:S02]  /*d160*/  ISETP.GE.AND P2, PT, R236, R177.reuse, PT ;  /* 0x000000b1ec00720c */ /* 0x080fe40003f46270 */
[----:B------:R-:W-:Y:S01]  /*d170*/  FSEL R85, R85, -INF , !P6 ;  /* 0xff80000055557808 */ /* 0x000fe20007000000 */
[----:B------:R-:W-:Y:S01]  /*d180*/  VIADD R38, R240, 0xfffffe61 ;  /* 0xfffffe61f0267836 */ /* 0x000fe20000000000 */
[-C--:B------:R-:W-:Y:S02]  /*d190*/  ISETP.GE.AND P6, PT, R82, R176.reuse, PT ;  /* 0x000000b05200720c */ /* 0x080fe40003fc6270 */
[----:B------:R-:W-:Y:S02]  /*d1a0*/  FSEL R91, R91, -INF , P4 ;  /* 0xff8000005b5b7808 */ /* 0x000fe40002000000 */
[----:B------:R-:W-:Y:S01]  /*d1b0*/  ISETP.GE.AND P4, PT, R221, R177, PT ;  /* 0x000000b1dd00720c */ /* 0x000fe20003f86270 */
[----:B------:R-:W-:Y:S01]  /*d1c0*/  VIADD R252, R240, 0xfffffe58 ;  /* 0xfffffe58f0fc7836 */ /* 0x000fe20000000000 */
[----:B------:R-:W-:Y:S01]  /*d1d0*/  ISETP.GE.AND P5, PT, R236, R176, PT ;  /* 0x000000b0ec00720c */ /* 0x000fe20003fa6270 */
[----:B------:R-:W-:Y:S01]  /*d1e0*/  IMAD.MOV.U32 R69, RZ, RZ, R234 ;  /* 0x000000ffff457224 */ /* 0x000fe200078e00ea */
[----:B------:R-:W-:-:S02]  /*d1f0*/  FSEL R88, R88, -INF , P2 ;  /* 0xff80000058587808 */ /* 0x000fc40001000000 */
[----:B------:R-:W-:Y:S01]  /*d200*/  FSEL R234, R91, -INF , !P6 ;  /* 0xff8000005bea7808 */ /* 0x000fe20007000000 */
[----:B------:R-:W-:Y:S01]  /*d210*/  VIADD R248, R240, 0xfffffe69 ;  /* 0xfffffe69f0f87836 */ /* 0x000fe20000000000 */
[----:B------:R-:W-:Y:S02]  /*d220*/  ISETP.GE.AND P6, PT, R221, R176, PT ;  /* 0x000000b0dd00720c */ /* 0x000fe40003fc6270 */
[----:B------:R-:W-:Y:S02]  /*d230*/  FSEL R95, R95, -INF , P4 ;  /* 0xff8000005f5f7808 */ /* 0x000fe40002000000 */
[-C--:B------:R-:W-:Y:S01]  /*d240*/  ISETP.GE.AND P4, PT, R38, R177.reuse, PT ;  /* 0x000000b12600720c */ /* 0x080fe20003f86270 */
[----:B------:R-:W-:Y:S01]  /*d250*/  VIADD R37, R240, 0xfffffe60 ;  /* 0xfffffe60f0257836 */ /* 0x000fe20000000000 */
[----:B------:R-:W-:Y:S01]  /*d260*/  FSEL R236, R88, -INF , !P5 ;  /* 0xff80000058ec7808 */ /* 0x000fe20006800000 */
[----:B------:R-:W-:Y:S01]  /*d270*/  IMAD.MOV.U32 R88, RZ, RZ, R232 ;  /* 0x000000ffff587224 */ /* 0x000fe200078e00e8 */
[----:B------:R-:W-:-:S02]  /*d280*/  ISETP.GE.AND P2, PT, R252, R177, PT ;  /* 0x000000b1fc00720c */ /* 0x000fc40003f46270 */
[----:B------:R-:W-:Y:S01]  /*d290*/  FSEL R232, R95, -INF , !P6 ;  /* 0xff8000005fe87808 */ /* 0x000fe20007000000 */
[----:B------:R-:W-:Y:S01]  /*d2a0*/  VIADD R201, R240, 0xfffffe71 ;  /* 0xfffffe71f0c97836 */ /* 0x000fe20000000000 */
[----:B------:R-:W-:Y:S02]  /*d2b0*/  ISETP.GE.AND P6, PT, R38, R176, PT ;  /* 0x000000b02600720c */ /* 0x000fe40003fc6270 */
[----:B------:R-:W-:Y:S02]  /*d2c0*/  FSEL R65, R98, -INF , P4 ;  /* 0xff80000062417808 */ /* 0x000fe40002000000 */
[-C--:B------:R-:W-:Y:S01]  /*d2d0*/  ISETP.GE.AND P4, PT, R248, R177.reuse, PT ;  /* 0x000000b1f800720c */ /* 0x080fe20003f86270 */
[----:B------:R-:W-:Y:S01]  /*d2e0*/  VIADD R198, R240, 0xfffffe68 ;  /* 0xfffffe68f0c67836 */ /* 0x000fe20000000000 */
[----:B------:R-:W-:Y:S02]  /*d2f0*/  FSEL R81, R92, -INF , P2 ;  /* 0xff8000005c517808 */ /* 0x000fe40001000000 */
        /* <DEDUP_REMOVED lines=11> */
[-C--:B------:R-:W-:Y:S02]  /*d3b0*/  ISETP.GE.AND P6, PT, R201, R176.reuse, PT ;  /* 0x000000b0c900720c */ /* 0x080fe40003fc6270 */
[----:B------:R-:W-:Y:S02]  /*d3c0*/  FSEL R61, R106, -INF , P4 ;  /* 0xff8000006a3d7808 */ /* 0x000fe40002000000 */
[----:B------:R-:W-:Y:S01]  /*d3d0*/  ISETP.GE.AND P4, PT, R202, R177, PT ;  /* 0x000000b1ca00720c */ /* 0x000fe20003f86270 */
[----:B------:R-:W-:Y:S01]  /*d3e0*/  VIADD R203, R240, 0xfffffe78 ;  /* 0xfffffe78f0cb7836 */ /* 0x000fe20000000000 */
[----:B------:R-:W-:Y:S02]  /*d3f0*/  ISETP.GE.AND P5, PT, R252, R176, PT ;  /* 0x000000b0fc00720c */ /* 0x000fe40003fa6270 */
[----:B------:R-:W-:-:S02]  /*d400*/  FSEL R77, R102, -INF , P2 ;  /* 0xff800000664d7808 */ /* 0x000fc40001000000 */
[-C--:B------:R-:W-:Y:S02]  /*d410*/  ISETP.GE.AND P2, PT, R199, R177.reuse, PT ;  /* 0x000000b1c700720c */ /* 0x080fe40003f46270 */
[----:B------:R-:W-:Y:S01]  /*d420*/  FSEL R61, R61, -INF , !P6 ;  /* 0xff8000003d3d7808 */ /* 0x000fe20007000000 */
[----:B------:R-:W-:Y:S01]  /*d430*/  VIADD R235, R240, 0xfffffe89 ;  /* 0xfffffe89f0eb7836 */ /* 0x000fe20000000000 */
[-C--:B------:R-:W-:Y:S02]  /*d440*/  ISETP.GE.AND P6, PT, R202, R176.reuse, PT ;  /* 0x000000b0ca00720c */ /* 0x080fe40003fc6270 */
[----:B------:R-:W-:Y:S02]  /*d450*/  FSEL R59, R110, -INF , P4 ;  /* 0xff8000006e3b7808 */ /* 0x000fe40002000000 */
[----:B------:R-:W-:Y:S02]  /*d460*/  FSEL R81, R81, -INF , !P5 ;  /* 0xff80000051517808 */ /* 0x000fe40006800000 */
[----:B------:R-:W-:Y:S01]  /*d470*/  ISETP.GE.AND P4, PT, R196, R177, PT ;  /* 0x000000b1c400720c */ /* 0x000fe20003f86270 */
[----:B------:R-:W-:Y:S01]  /*d480*/  VIADD R200, R240, 0xfffffe80 ;  /* 0xfffffe80f0c87836 */ /* 0x000fe20000000000 */
        /* <DEDUP_REMOVED lines=8> */
[-C--:B------:R-:W-:Y:S01]  /*d510*/  ISETP.GE.AND P4, PT, R235, R177.reuse, PT ;  /* 0x000000b1eb00720c */ /* 0x080fe20003f86270 */
[----:B------:R-:W-:Y:S01]  /*d520*/  VIADD R186, R240, 0xfffffe88 ;  /* 0xfffffe88f0ba7836 */ /* 0x000fe20000000000 */
[-C--:B------:R-:W-:Y:S02]  /*d530*/  ISETP.GE.AND P5, PT, R198, R176.reuse, PT ;  /* 0x000000b0c600720c */ /* 0x080fe40003fa6270 */
[----:B------:R-:W-:Y:S02]  /*d540*/  FSEL R60, R109, -INF , P2 ;  /* 0xff8000006d3c7808 */ /* 0x000fe40001000000 */
[----:B------:R-:W-:Y:S02]  /*d550*/  ISETP.GE.AND P2, PT, R200, R177, PT ;  /* 0x000000b1c800720c */ /* 0x000fe40003f46270 */
[----:B------:R-:W-:Y:S01]  /*d560*/  FSEL R68, R68, -INF , !P6 ;  /* 0xff80000044447808 */ /* 0x000fe20007000000 */
[----:B------:R-:W-:Y:S01]  /*d570*/  VIADD R229, R240, 0xfffffe99 ;  /* 0xfffffe99f0e57836 */ /* 0x000fe20000000000 */
[----:B------:R-:W-:-:S02]  /*d580*/  ISETP.GE.AND P6, PT, R235, R176, PT ;  /* 0x000000b0eb00720c */ /* 0x000fc40003fc6270 */
[----:B------:R-:W-:Y:S02]  /*d590*/  FSEL R55, R121, -INF , P4 ;  /* 0xff80000079377808 */ /* 0x000fe40002000000 */
[----:B------:R-:W-:Y:S02]  /*d5a0*/  FSEL R77, R77, -INF , !P5 ;  /* 0xff8000004d4d7808 */ /* 0x000fe40006800000 */
[-C--:B------:R-:W-:Y:S01]  /*d5b0*/  ISETP.GE.AND P4, PT, R231, R177.reuse, PT ;  /* 0x000000b1e700720c */ /* 0x080fe20003f86270 */
[----:B------:R-:W-:Y:S01]  /*d5c0*/  VIADD R233, R240, 0xfffffe90 ;  /* 0xfffffe90f0e97836 */ /* 0x000fe20000000000 */
[----:B------:R-:W-:Y:S02]  /*d5d0*/  ISETP.GE.AND P5, PT, R199, R176, PT ;  /* 0x000000b0c700720c */ /* 0x000fe40003fa6270 */
[----:B------:R-:W-:Y:S02]  /*d5e0*/  FSEL R70, R111, -INF , P2 ;  /* 0xff8000006f467808 */ /* 0x000fe40001000000 */
[----:B------:R-:W-:-:S02]  /*d5f0*/  ISETP.GE.AND P2, PT, R186, R177, PT ;  /* 0x000000b1ba00720c */ /* 0x000fc40003f46270 */
[----:B------:R-:W-:Y:S01]  /*d600*/  FSEL R55, R55, -INF , !P6 ;  /* 0xff80000037377808 */ /* 0x000fe20007000000 */
[C---:B------:R-:W-:Y:S01]  /*d610*/  VIADD R227, R240.reuse, 0xfffffea1 ;  /* 0xfffffea1f0e37836 */ /* 0x040fe20000000000 */
        /* <DEDUP_REMOVED lines=18> */
[----:B------:R-:W-:Y:S02]  /*d740*/  FSEL R51, R51, -INF , !P6 ;  /* 0xff80000033337808 */ /* 0x000fe40007000000 */
[----:B------:R-:W-:-:S02]  /*d750*/  ISETP.GE.AND P6, PT, R227, R176, PT ;  /* 0x000000b0e300720c */ /* 0x000fc40003fc6270 */
[----:B------:R-:W-:Y:S02]  /*d760*/  FSEL R149, R149, -INF , P4 ;  /* 0xff80000095957808 */ /* 0x000fe40002000000 */
[----:B------:R-:W-:Y:S02]  /*d770*/  FSEL R70, R70, -INF , !P5 ;  /* 0xff80000046467808 */ /* 0x000fe40006800000 */
[-C--:B------:R-:W-:Y:S01]  /*d780*/  ISETP.GE.AND P4, PT, R64, R177.reuse, PT ;  /* 0x000000b14000720c */ /* 0x080fe20003f86270 */
[----:B------:R-:W-:Y:S01]  /*d790*/  VIADD R226, R240, 0xfffffea8 ;  /* 0xfffffea8f0e27836 */ /* 0x000fe20000000000 */
[-C--:B------:R-:W-:Y:S01]  /*d7a0*/  ISETP.GE.AND P5, PT, R186, R176.reuse, PT ;  /* 0x000000b0ba00720c */ /* 0x080fe20003fa6270 */
[----:B------:R-:W-:Y:S01]  /*d7b0*/  IMAD.MOV.U32 R106, RZ, RZ, R224 ;  /* 0x000000ffff6a7224 */ /* 0x000fe200078e00e0 */
[----:B------:R-:W-:Y:S02]  /*d7c0*/  FSEL R52, R129, -INF , P2 ;  /* 0xff80000081347808 */ /* 0x000fe40001000000 */
[----:B------:R-:W-:Y:S01]  /*d7d0*/  ISETP.GE.AND P2, PT, R228, R177, PT ;  /* 0x000000b1e400720c */ /* 0x000fe20003f46270 */
[----:B------:R-:W-:Y:S01]  /*d7e0*/  IMAD.MOV.U32 R105, RZ, RZ, R69 ;  /* 0x000000ffff697224 */ /* 0x000fe200078e0045 */
[----:B------:R-:W-:Y:S01]  /*d7f0*/  FSEL R224, R149, -INF , !P6 ;  /* 0xff80000095e07808 */ /* 0x000fe20007000000 */
[----:B------:R-:W-:Y:S01]  /*d800*/  IMAD.MOV.U32 R121, RZ, RZ, R42 ;  /* 0x000000ffff797224 */ /* 0x000fe200078e002a */
[----:B------:R-:W-:Y:S01]  /*d810*/  ISETP.GE.AND P6, PT, R64, R176, PT ;  /* 0x000000b04000720c */ /* 0x000fe20003fc6270 */
[----:B------:R-:W-:Y:S01]  /*d820*/  IMAD.MOV.U32 R69, RZ, RZ, R41 ;  /* 0x000000ffff457224 */ /* 0x000fe200078e0029 */
[----:B------:R-:W-:-:S02]  /*d830*/  FSEL R153, R153, -INF , P4 ;  /* 0xff80000099997808 */ /* 0x000fc40002000000 */
[----:B------:R-:W-:Y:S01]  /*d840*/  FSEL R56, R56, -INF , !P5 ;  /* 0xff80000038387808 */ /* 0x000fe20006800000 */
        /* <DEDUP_REMOVED lines=8> */
[----:B------:R-:W-:Y:S01]  /*d8d0*/  FSEL R54, R54, -INF , !P5 ;  /* 0xff80000036367808 */ /* 0x000fe20006800000 */
[----:B------:R-:W-:Y:S01]  /*d8e0*/  IMAD.MOV.U32 R153, RZ, RZ, R37 ;  /* 0x000000ffff997224 */ /* 0x000fe200078e0025 */
[----:B------:R-:W-:Y:S01]  /*d8f0*/  FMNMX3.FTZ R37, R20, R69, R121, !PT ;  /* 0x0000004514257276 */ /* 0x000fe20007810079 */
[----:B------:R-:W-:Y:S01]  /*d900*/  VIADD R57, R240, 0xfffffeb1 ;  /* 0xfffffeb1f0397836 */ /* 0x000fe20000000000 */
[----:B------:R-:W-:Y:S01]  /*d910*/  ISETP.GE.AND P5, PT, R230, R176, PT ;  /* 0x000000b0e600720c */ /* 0x000fe20003fa6270 */
[----:B------:R-:W-:Y:S01]  /*d920*/  VIADD R40, R240, 0xfffffeb8 ;  /* 0xfffffeb8f0287836 */ /* 0x000fe20000000000 */
[----:B------:R-:W-:Y:S01]  /*d930*/  FSEL R152, R152, -INF , P2 ;  /* 0xff80000098987808 */ /* 0x000fe20001000000 */
[----:B------:R-:W-:Y:S01]  /*d940*/  IMAD.MOV.U32 R109, RZ, RZ, R223 ;  /* 0x000000ffff6d7224 */ /* 0x000fe200078e00df */
[----:B------:R-:W-:Y:S01]  /*d950*/  ISETP.GE.AND P2, PT, R58, R177, PT ;  /* 0x000000b13a00720c */ /* 0x000fe20003f46270 */
[----:B------:R-:W-:Y:S01]  /*d960*/  VIADD R29, R240, 0xfffffeb9 ;  /* 0xfffffeb9f01d7836 */ /* 0x000fe20000000000 */
[----:B------:R-:W-:-:S02]  /*d970*/  FMNMX3.FTZ R37, R37, R117, R116, !PT ;  /* 0x0000007525257276 */ /* 0x000fc40007810074 */
[----:B------:R-:W-:Y:S02]  /*d980*/  FSEL R52, R52, -INF , !P5 ;  /* 0xff80000034347808 */ /* 0x000fe40006800000 */
[-C--:B------:R-:W-:Y:S01]  /*d990*/  ISETP.GE.AND P4, PT, R57, R177.reuse, PT ;  /* 0x000000b13900720c */ /* 0x080fe20003f86270 */
[----:B------:R-:W-:Y:S01]  /*d9a0*/  VIADD R18, R240, 0xfffffec0 ;  /* 0xfffffec0f0127836 */ /* 0x000fe20000000000 */
[----:B------:R-:W-:Y:S01]  /*d9b0*/  ISETP.GE.AND P5, PT, R228, R176, PT ;  /* 0x000000b0e400720c */ /* 0x000fe20003fa6270 */
[----:B------:R-:W-:Y:S01]  /*d9c0*/  IMAD.MOV.U32 R92, RZ, RZ, R225 ;  /* 0x000000ffff5c7224 */ /* 0x000fe200078e00e1 */
[----:B------:R-:W-:Y:S02]  /*d9d0*/  FSEL R44, R154, -INF , P2 ;  /* 0xff8000009a2c7808 */ /* 0x000fe40001000000 */
[----:B------:R-:W-:Y:S02]  /*d9e0*/  ISETP.GE.AND P2, PT, R40, R177, PT ;  /* 0x000000b12800720c */ /* 0x000fe40003f46270 */
[----:B------:R-:W-:-:S02]  /*d9f0*/  FMNMX3.FTZ R37, R37, R111, R109, !PT ;  /* 0x0000006f25257276 */ /* 0x000fc4000781006d */
[----:B------:R-:W-:Y:S01]  /*da00*/  FSEL R43, R155, -INF , P4 ;  /* 0xff8000009b2b7808 */ /* 0x000fe20002000000 */
[----:B------:R-:W-:Y:S01]  /*da10*/  IMAD.MOV.U32 R103, RZ, RZ, R88 ;  /* 0x000000ffff677224 */ /* 0x000fe200078e0058 */
[----:B------:R-:W-:Y:S01]  /*da20*/  FSEL R225, R148, -INF , !P5 ;  /* 0xff80000094e17808 */ /* 0x000fe20006800000 */
[----:B------:R-:W-:Y:S01]  /*da30*/  IMAD.MOV.U32 R148, RZ, RZ, R92 ;  /* 0x000000ffff947224 */ /* 0x000fe200078e005c */
[-C--:B------:R-:W-:Y:S01]  /*da40*/  ISETP.GE.AND P4, PT, R29, R177.reuse, PT ;  /* 0x000000b11d00720c */ /* 0x080fe20003f86270 */
[----:B------:R-:W-:Y:S01]  /*da50*/  VIADD R17, R240, 0xfffffec1 ;  /* 0xfffffec1f0117836 */ /* 0x000fe20000000000 */
[----:B------:R-:W-:Y:S02]  /*da60*/  FSEL R42, R156, -INF , P2 ;  /* 0xff8000009c2a7808 */ /* 0x000fe40001000000 */
[----:B------:R-:W-:Y:S02]  /*da70*/  ISETP.GE.AND P2, PT, R18, R177, PT ;  /* 0x000000b11200720c */ /* 0x000fe40003f46270 */
[----:B------:R-:W-:-:S02]  /*da80*/  FMNMX3.FTZ R37, R37, R106, R105, !PT ;  /* 0x0000006a25257276 */ /* 0x000fc40007810069 */
[----:B------:R-:W-:Y:S01]  /*da90*/  FSEL R41, R157, -INF , P4 ;  /* 0xff8000009d297808 */ /* 0x000fe20002000000 */
[----:B------:R-:W-:Y:S01]  /*daa0*/  IMAD.MOV.U32 R157, RZ, RZ, R39 ;  /* 0x000000ffff9d7224 */ /* 0x000fe200078e0027 */
[----:B------:R-:W-:Y:S02]  /*dab0*/  ISETP.GE.AND P6, PT, R57, R176, PT ;  /* 0x000000b03900720c */ /* 0x000fe40003fc6270 */
[----:B------:R-:W-:Y:S02]  /*dac0*/  FSEL R39, R158, -INF , P2 ;  /* 0xff8000009e277808 */ /* 0x000fe40001000000 */
[----:B------:R-:W-:Y:S01]  /*dad0*/  FMNMX3.FTZ R37, R37, R103, R148, !PT ;  /* 0x0000006725257276 */ /* 0x000fe20007810094 */
[C---:B------:R-:W-:Y:S01]  /*dae0*/  VIADD R95, R240.reuse, 0xfffffec8 ;  /* 0xfffffec8f05f7836 */ /* 0x040fe20000000000 */
[----:B------:R-:W-:Y:S01]  /*daf0*/  ISETP.GE.AND P2, PT, R17, R177, PT ;  /* 0x000000b11100720c */ /* 0x000fe20003f46270 */
[----:B------:R-:W-:Y:S01]  /*db00*/  VIADD R88, R240, 0xfffffe50 ;  /* 0xfffffe50f0587836 */ /* 0x000fe20000000000 */
[----:B------:R-:W-:Y:S01]  /*db10*/  FSEL R43, R43, -INF , !P6 ;  /* 0xff8000002b2b7808 */ /* 0x000fe20007000000 */
[----:B------:R-:W-:Y:S01]  /*db20*/  IMAD.MOV.U32 R149, RZ, RZ, R38 ;  /* 0x000000ffff957224 */ /* 0x000fe200078e0026 */
[----:B------:R-:W-:-:S02]  /*db30*/  FMNMX3.FTZ R37, R37, R251, R250, !PT ;  /* 0x000000fb25257276 */ /* 0x000fc400078100fa */
[-C--:B------:R-:W-:Y:S02]  /*db40*/  ISETP.GE.AND P6, PT, R29, R176.reuse, PT ;  /* 0x000000b01d00720c */ /* 0x080fe40003fc6270 */
[----:B------:R-:W-:Y:S01]  /*db50*/  FSEL R38, R159, -INF , P2 ;  /* 0xff8000009f267808 */ /* 0x000fe20001000000 */
[----:B------:R-:W-:Y:S01]  /*db60*/  IMAD.MOV.U32 R159, RZ, RZ, R88 ;  /* 0x000000ffff9f7224 */ /* 0x000fe200078e0058 */
[----:B------:R-:W-:Y:S01]  /*db70*/  ISETP.GE.AND P2, PT, R95, R177, PT ;  /* 0x000000b15f00720c */ /* 0x000fe20003f46270 */
[----:B------:R-:W-:Y:S01]  /*db80*/  VIADD R88, R240, 0xfffffec9 ;  /* 0xfffffec9f0587836 */ /* 0x000fe20000000000 */
[----:B------:R-:W-:Y:S02]  /*db90*/  FMNMX3.FTZ R37, R37, R247, R245, !PT ;  /* 0x000000f725257276 */ /* 0x000fe400078100f5 */
[----:B------:R-:W-:Y:S02]  /*dba0*/  FSEL R41, R41, -INF , !P6 ;  /* 0xff80000029297808 */ /* 0x000fe40007000000 */
[----:B------:R-:W-:-:S02]  /*dbb0*/  ISETP.GE.AND P5, PT, R226, R176, PT ;  /* 0x000000b0e200720c */ /* 0x000fc40003fa6270 */
[C---:B------:R-:W-:Y:S02]  /*dbc0*/  ISETP.GE.AND P4, PT, R27.reuse, R175, PT ;  /* 0x000000af1b00720c */ /* 0x040fe40003f86270 */
[----:B------:R-:W-:Y:S01]  /*dbd0*/  ISETP.GE.AND P6, PT, R27, R174, PT ;  /* 0x000000ae1b00720c */ /* 0x000fe20003fc6270 */
[----:B------:R-:W-:Y:S01]  /*dbe0*/  VIADD R91, R240, 0xfffffed0 ;  /* 0xfffffed0f05b7836 */ /* 0x000fe20000000000 */
[----:B------:R-:W-:Y:S02]  /*dbf0*/  FSEL R27, R160, -INF , P2 ;  /* 0xff800000a01b7808 */ /* 0x000fe40001000000 */
[----:B------:R-:W-:Y:S02]  /*dc00*/  ISETP.GE.AND P2, PT, R88, R177, PT ;  /* 0x000000b15800720c */ /* 0x000fe40003f46270 */
[----:B------:R-:W-:Y:S02]  /*dc10*/  FMNMX3.FTZ R37, R37, R243, R241, !PT ;  /* 0x000000f325257276 */ /* 0x000fe400078100f1 */
[----:B------:R-:W-:-:S02]  /*dc20*/  FSEL R223, R152, -INF , !P5 ;  /* 0xff80000098df7808 */ /* 0x000fc40006800000 */
[-C--:B------:R-:W-:Y:S01]  /*dc30*/  ISETP.GE.AND P5, PT, R58, R176.reuse, PT ;  /* 0x000000b03a00720c */ /* 0x080fe20003fa6270 */
[----:B------:R-:W-:Y:S01]  /*dc40*/  VIADD R98, R240, 0xfffffed1 ;  /* 0xfffffed1f0627836 */ /* 0x000fe20000000000 */
[----:B------:R-:W-:Y:S02]  /*dc50*/  FSEL R161, R161, -INF , P2 ;  /* 0xff800000a1a17808 */ /* 0x000fe40001000000 */
[----:B------:R-:W-:Y:S02]  /*dc60*/  FMNMX3.FTZ R37, R37, R239, R238, !PT ;  /* 0x000000ef25257276 */ /* 0x000fe400078100ee */
[----:B------:R-:W-:Y:S02]  /*dc70*/  ISETP.GE.AND P2, PT, R91, R177, PT ;  /* 0x000000b15b00720c */ /* 0x000fe40003f46270 */
[----:B------:R-:W-:Y:S02]  /*dc80*/  FSEL R44, R44, -INF , !P5 ;  /* 0xff8000002c2c7808 */ /* 0x000fe40006800000 */
[----:B------:R-:W-:-:S02]  /*dc90*/  ISETP.GE.AND P5, PT, R40, R176, PT ;  /* 0x000000b02800720c */ /* 0x000fc40003fa6270 */
[----:B------:R-:W-:Y:S01]  /*dca0*/  FMNMX3.FTZ R37, R37, R237, R85, !PT ;  /* 0x000000ed25257276 */ /* 0x000fe20007810055 */
[----:B------:R-:W-:Y:S01]  /*dcb0*/  VIADD R127, R240, 0xfffffed8 ;  /* 0xfffffed8f07f7836 */ /* 0x000fe20000000000 */
[----:B------:R-:W-:Y:S02]  /*dcc0*/  FSEL R102, R162, -INF , P2 ;  /* 0xff800000a2667808 */ /* 0x000fe40001000000 */
[----:B------:R-:W-:Y:S02]  /*dcd0*/  ISETP.GE.AND P2, PT, R98, R177, PT ;  /* 0x000000b16200720c */ /* 0x000fe40003f46270 */
[----:B------:R-:W-:Y:S02]  /*dce0*/  FSEL R42, R42, -INF , !P5 ;  /* 0xff8000002a2a7808 */ /* 0x000fe40006800000 */
[----:B------:R-:W-:Y:S02]  /*dcf0*/  FMNMX3.FTZ R37, R37, R236, R234, !PT ;  /* 0x000000ec25257276 */ /* 0x000fe400078100ea */
[----:B------:R-:W-:Y:S01]  /*dd00*/  ISETP.GE.AND P5, PT, R18, R176, PT ;  /* 0x000000b01200720c */ /* 0x000fe20003fa6270 */
[----:B------:R-:W-:Y:S01]  /*dd10*/  VIADD R131, R240, 0xfffffed9 ;  /* 0xfffffed9f0837836 */ /* 0x000fe20000000000 */
[----:B------:R-:W-:-:S02]  /*dd20*/  FSEL R124, R163, -INF , P2 ;  /* 0xff800000a37c7808 */ /* 0x000fc40001000000 */
[----:B------:R-:W-:Y:S02]  /*dd30*/  ISETP.GE.AND P2, PT, R127, R177, PT ;  /* 0x000000b17f00720c */ /* 0x000fe40003f46270 */
[----:B------:R-:W-:Y:S02]  /*dd40*/  FMNMX3.FTZ R37, R37, R81, R232, !PT ;  /* 0x0000005125257276 */ /* 0x000fe400078100e8 */
[----:B------:R-:W-:Y:S02]  /*dd50*/  FSEL R39, R39, -INF , !P5 ;  /* 0xff80000027277808 */ /* 0x000fe40006800000 */
[----:B------:R-:W-:Y:S01]  /*dd60*/  ISETP.GE.AND P5, PT, R17, R176, PT ;  /* 0x000000b01100720c */ /* 0x000fe20003fa6270 */
[----:B------:R-:W-:Y:S01]  /*dd70*/  VIADD R92, R240, 0xfffffee0 ;  /* 0xfffffee0f05c7836 */ /* 0x000fe20000000000 */
[----:B------:R-:W-:Y:S02]  /*dd80*/  FSEL R129, R167, -INF , P2 ;  /* 0xff800000a7817808 */ /* 0x000fe40001000000 */
[----:B------:R-:W-:-:S02]  /*dd90*/  ISETP.GE.AND P2, PT, R131, R177, PT ;  /* 0x000000b18300720c */ /* 0x000fc40003f46270 */
[----:B------:R-:W-:Y:S02]  /*dda0*/  FMNMX3.FTZ R37, R37, R80, R65, !PT ;  /* 0x0000005025257276 */ /* 0x000fe40007810041 */
[----:B------:R-:W-:Y:S02]  /*ddb0*/  FSEL R38, R38, -INF , !P5 ;  /* 0xff80000026267808 */ /* 0x000fe40006800000 */
[----:B------:R-:W-:Y:S01]  /*ddc0*/  ISETP.GE.AND P5, PT, R95, R176, PT ;  /* 0x000000b05f00720c */ /* 0x000fe20003fa6270 */
[----:B------:R-:W-:Y:S01]  /*ddd0*/  VIADD R96, R240, 0xfffffee1 ;  /* 0xfffffee1f0607836 */ /* 0x000fe20000000000 */
[----:B------:R-:W-:Y:S02]  /*dde0*/  FSEL R154, R168, -INF , P2 ;  /* 0xff800000a89a7808 */ /* 0x000fe40001000000 */
[----:B------:R-:W-:Y:S02]  /*ddf0*/  FMNMX3.FTZ R37, R37, R77, R75, !PT ;  /* 0x0000004d25257276 */ /* 0x000fe4000781004b */
[----:B------:R-:W-:-:S02]  /*de00*/  ISETP.GE.AND P2, PT, R92, R177, PT ;  /* 0x000000b15c00720c */ /* 0x000fc40003f46270 */
[----:B------:R-:W-:Y:S01]  /*de10*/  FSEL R27, R27, -INF , !P5 ;  /* 0xff8000001b1b7808 */ /* 0x000fe20006800000 */
[----:B------:R-:W-:Y:S01]  /*de20*/  IMAD.MOV.U32 R158, RZ, RZ, R252 ;  /* 0x000000ffff9e7224 */ /* 0x000fe200078e00fc */
[----:B------:R-:W-:Y:S02]  /*de30*/  ISETP.GE.AND P5, PT, R88, R176, PT ;  /* 0x000000b05800720c */ /* 0x000fe40003fa6270 */
[----:B------:R-:W-:Y:S01]  /*de40*/  FMNMX3.FTZ R37, R37, R73, R61, !PT ;  /* 0x0000004925257276 */ /* 0x000fe2000781003d */
[----:B------:R-:W-:Y:S01]  /*de50*/  VIADD R252, R240, 0xfffffee8 ;  /* 0xfffffee8f0fc7836 */ /* 0x000fe20000000000 */
[----:B------:R-:W-:Y:S01]  /*de60*/  FSEL R160, R197, -INF , P2 ;  /* 0xff800000c5a07808 */ /* 0x000fe20001000000 */
[----:B------:R-:W-:Y:S01]  /*de70*/  IMAD.MOV.U32 R155, RZ, RZ, R221 ;  /* 0x000000ffff9b7224 */ /* 0x000fe200078e00dd */
[----:B------:R-:W-:Y:S02]  /*de80*/  ISETP.GE.AND P2, PT, R96, R177, PT ;  /* 0x000000b16000720c */ /* 0x000fe40003f46270 */
[----:B------:R-:W-:-:S02]  /*de90*/  FSEL R221, R161, -INF , !P5 ;  /* 0xff800000a1dd7808 */ /* 0x000fc40006800000 */
[----:B------:R-:W-:Y:S02]  /*dea0*/  FMNMX3.FTZ R37, R37, R60, R59, !PT ;  /* 0x0000003c25257276 */ /* 0x000fe4000781003b */
[----:B------:R-:W-:Y:S02]  /*deb0*/  ISETP.GE.AND P5, PT, R91, R176, PT ;  /* 0x000000b05b00720c */ /* 0x000fe40003fa6270 */
[----:B------:R-:W-:Y:S02]  /*dec0*/  FSEL R162, R204, -INF , P2 ;  /* 0xff800000cca27808 */ /* 0x000fe40001000000 */
[----:B------:R-:W-:Y:S02]  /*ded0*/  ISETP.GE.AND P2, PT, R252, R177, PT ;  /* 0x000000b1fc00720c */ /* 0x000fe40003f46270 */
[----:B------:R-:W-:Y:S02]  /*dee0*/  FMNMX3.FTZ R37, R37, R70, R68, !PT ;  /* 0x0000004625257276 */ /* 0x000fe40007810044 */
[----:B------:R-:W-:-:S02]  /*def0*/  FSEL R102, R102, -INF , !P5 ;  /* 0xff80000066667808 */ /* 0x000fc40006800000 */
[----:B------:R-:W-:Y:S01]  /*df00*/  ISETP.GE.AND P5, PT, R98, R176, PT ;  /* 0x000000b06200720c */ /* 0x000fe20003fa6270 */
[----:B------:R-:W-:Y:S01]  /*df10*/  IMAD.MOV.U32 R161, RZ, RZ, R249 ;  /* 0x000000ffffa17224 */ /* 0x000fe200078e00f9 */
[----:B------:R-:W-:Y:S01]  /*df20*/  FSEL R152, R36, -INF , P2 ;  /* 0xff80000024987808 */ /* 0x000fe20001000000 */
[----:B------:R-:W-:Y:S01]  /*df30*/  VIADD R249, R240, 0xfffffee9 ;  /* 0xfffffee9f0f97836 */ /* 0x000fe20000000000 */
[----:B------:R-:W-:Y:S02]  /*df40*/  FMNMX3.FTZ R36, R37, R56, R55, !PT ;  /* 0x0000003825247276 */ /* 0x000fe40007810037 */
[----:B------:R-:W-:Y:S02]  /*df50*/  FSEL R124, R124, -INF , !P5 ;  /* 0xff8000007c7c7808 */ /* 0x000fe40006800000 */
[----:B------:R-:W-:Y:S01]  /*df60*/  ISETP.GE.AND P5, PT, R127, R176, PT ;  /* 0x000000b07f00720c */ /* 0x000fe20003fa6270 */
        /* <DEDUP_REMOVED lines=10> */
[----:B------:R-:W-:Y:S01]  /*e010*/  FMNMX3.FTZ R35, R36, R225, R224, !PT ;  /* 0x000000e124237276 */ /* 0x000fe200078100e0 */
[----:B------:R-:W-:Y:S01]  /*e020*/  IMAD.MOV.U32 R156, RZ, RZ, R82 ;  /* 0x000000ffff9c7224 */ /* 0x000fe200078e0052 */
[-C--:B------:R-:W-:Y:S02]  /*e030*/  ISETP.GE.AND P5, PT, R92, R176.reuse, PT ;  /* 0x000000b05c00720c */ /* 0x080fe40003fa6270 */
[----:B------:R-:W-:Y:S02]  /*e040*/  FSEL R82, R16, -INF , P2 ;  /* 0xff80000010527808 */ /* 0x000fe40001000000 */
[----:B------:R-:W-:Y:S02]  /*e050*/  FMNMX3.FTZ R16, R35, R223, R222, !PT ;  /* 0x000000df23107276 */ /* 0x000fe400078100de */
[----:B------:R-:W-:Y:S02]  /*e060*/  FSEL R160, R160, -INF , !P5 ;  /* 0xff800000a0a07808 */ /* 0x000fe40006800000 */
[----:B------:R-:W-:-:S02]  /*e070*/  ISETP.GE.AND P5, PT, R96, R176, PT ;  /* 0x000000b06000720c */ /* 0x000fc40003fa6270 */
[----:B------:R-:W-:Y:S02]  /*e080*/  FMNMX3.FTZ R16, R16, R44, R43, !PT ;  /* 0x0000002c10107276 */ /* 0x000fe4000781002b */
[----:B------:R-:W-:Y:S02]  /*e090*/  FSEL R162, R162, -INF , !P5 ;  /* 0xff800000a2a27808 */ /* 0x000fe40006800000 */
[----:B------:R-:W-:Y:S02]  /*e0a0*/  ISETP.GE.AND P5, PT, R252, R176, PT ;  /* 0x000000b0fc00720c */ /* 0x000fe40003fa6270 */
[----:B------:R-:W-:Y:S01]  /*e0b0*/  FMNMX3.FTZ R16, R16, R42, R41, !PT ;  /* 0x0000002a10107276 */ /* 0x000fe20007810029 */
[----:B------:R-:W-:Y:S01]  /*e0c0*/  IMAD.MOV.U32 R167, RZ, RZ, R244 ;  /* 0x000000ffffa77224 */ /* 0x000fe200078e00f4 */
[----:B------:R-:W-:Y:S01]  /*e0d0*/  FSEL R152, R152, -INF , !P5 ;  /* 0xff80000098987808 */ /* 0x000fe20006800000 */
        /* <DEDUP_REMOVED lines=16> */
[----:B------:R-:W-:-:S02]  /*e1e0*/  FSEL R37, R24, -INF , !P5 ;  /* 0xff80000018257808 */ /* 0x000fc40006800000 */
[----:B------:R-:W-:Y:S02]  /*e1f0*/  ISETP.GE.AND P5, PT, R242, R176, PT ;  /* 0x000000b0f200720c */ /* 0x000fe40003fa6270 */
[----:B------:R-:W-:Y:S02]  /*e200*/  FSEL R25, R25, -INF , P2 ;  /* 0xff80000019197808 */ /* 0x000fe40001000000 */
[----:B------:R-:W-:Y:S02]  /*e210*/  ISETP.GE.AND P2, PT, R240, R177, PT ;  /* 0x000000b1f000720c */ /* 0x000fe40003f46270 */
[----:B------:R-:W-:Y:S02]  /*e220*/  FMNMX3.FTZ R16, R16, R160, R162, !PT ;  /* 0x000000a010107276 */ /* 0x000fe400078100a2 */
[----:B------:R-:W-:Y:S02]  /*e230*/  FSEL R36, R25, -INF , !P5 ;  /* 0xff80000019247808 */ /* 0x000fe40006800000 */
[----:B------:R-:W-:-:S02]  /*e240*/  ISETP.GE.AND P5, PT, R240, R176, PT ;  /* 0x000000b0f000720c */ /* 0x000fc40003fa6270 */
[----:B------:R-:W-:Y:S02]  /*e250*/  FSEL R19, R19, -INF , P2 ;  /* 0xff80000013137808 */ /* 0x000fe40001000000 */
[----:B------:R-:W-:Y:S02]  /*e260*/  FMNMX3.FTZ R16, R16, R152, R110, !PT ;  /* 0x0000009810107276 */ /* 0x000fe4000781006e */
        /* <DEDUP_REMOVED lines=8> */
[----:B------:R-:W-:-:S04]  /*e2f0*/  ISETP.GE.AND P3, PT, R168, R175, PT ;  /* 0x000000afa800720c */ /* 0x000fc80003f66270 */
[----:B------:R-:W-:Y:S02]  /*e300*/  FSEL R16, R47, -INF , P3 ;  /* 0xff8000002f107808 */ /* 0x000fe40001800000 */
[----:B------:R-:W-:Y:S02]  /*e310*/  ISETP.GE.AND P3, PT, R7, R175, PT ;  /* 0x000000af0700720c */ /* 0x000fe40003f66270 */
[----:B------:R-:W-:Y:S02]  /*e320*/  FSEL R26, R26, -INF , !P1 ;  /* 0xff8000001a1a7808 */ /* 0x000fe40004800000 */
[----:B-1----:R-:W-:Y:S02]  /*e330*/  FMNMX.FTZ R49, R24, R49, !PT ;  /* 0x0000003118317209 */ /* 0x002fe40007810000 */
[----:B------:R-:W-:-:S03]  /*e340*/  FSEL R24, R22, -INF , P3 ;  /* 0xff80000016187808 */ /* 0x000fc60001800000 */
[----:B------:R-:W1:Y:S01]  /*e350*/  SHFL.BFLY PT, R22, R49, 0x1, 0x1f ;  /* 0x0c201f0031167f89 */ /* 0x000e6200000e0000 */
[----:B------:R-:W-:Y:S02]  /*e360*/  ISETP.GE.AND P1, PT, R168, R174, PT ;  /* 0x000000aea800720c */ /* 0x000fe40003f26270 */
[-C--:B------:R-:W-:Y:S02]  /*e370*/  ISETP.GE.AND P4, PT, R167, R175.reuse, PT ;  /* 0x000000afa700720c */ /* 0x080fe40003f86270 */
[----:B------:R-:W-:Y:S02]  /*e380*/  FSEL R19, R48, -INF , P2 ;  /* 0xff80000030137808 */ /* 0x000fe40001000000 */
[----:B------:R-:W-:Y:S02]  /*e390*/  FSEL R16, R16, -INF , !P1 ;  /* 0xff80000010107808 */ /* 0x000fe40004800000 */
[----:B------:R-:W-:Y:S02]  /*e3a0*/  FSEL R25, R25, -INF , !P6 ;  /* 0xff80000019197808 */ /* 0x000fe40007000000 */
[----:B------:R-:W-:-:S02]  /*e3b0*/  ISETP.GE.AND P2, PT, R163, R175, PT ;  /* 0x000000afa300720c */ /* 0x000fc40003f46270 */
[-C--:B------:R-:W-:Y:S02]  /*e3c0*/  ISETP.GE.AND P1, PT, R7, R174.reuse, PT ;  /* 0x000000ae0700720c */ /* 0x080fe40003f26270 */
[-C--:B------:R-:W-:Y:S02]  /*e3d0*/  ISETP.GE.AND P6, PT, R167, R174.reuse, PT ;  /* 0x000000aea700720c */ /* 0x080fe40003fc6270 */
[----:B------:R-:W-:Y:S02]  /*e3e0*/  FSEL R7, R45, -INF , P4 ;  /* 0xff8000002d077808 */ /* 0x000fe40002000000 */
[----:B------:R-:W-:Y:S02]  /*e3f0*/  ISETP.GE.AND P4, PT, R161, R175, PT ;  /* 0x000000afa100720c */ /* 0x000fe40003f86270 */
[----:B------:R-:W-:Y:S02]  /*e400*/  FSEL R19, R19, -INF , !P5 ;  /* 0xff80000013137808 */ /* 0x000fe40006800000 */
        /* <DEDUP_REMOVED lines=8> */
[----:B------:R-:W-:Y:S02]  /*e490*/  FSEL R23, R23, -INF , !P5 ;  /* 0xff80000017177808 */ /* 0x000fe40006800000 */
[-C--:B------:R-:W-:Y:S02]  /*e4a0*/  ISETP.GE.AND P1, PT, R219, R174.reuse, PT ;  /* 0x000000aedb00720c */ /* 0x080fe40003f26270 */
[----:B------:R-:W-:Y:S02]  /*e4b0*/  FSEL R67, R67, -INF , P3 ;  /* 0xff80000043437808 */ /* 0x000fe40001800000 */
[----:B------:R-:W-:Y:S02]  /*e4c0*/  ISETP.GE.AND P5, PT, R220, R174, PT ;  /* 0x000000aedc00720c */ /* 0x000fe40003fa6270 */
[----:B------:R-:W-:-:S02]  /*e4d0*/  ISETP.GE.AND P4, PT, R217, R175, PT ;  /* 0x000000afd900720c */ /* 0x000fc40003f86270 */
[----:B------:R-:W-:Y:S02]  /*e4e0*/  FSEL R220, R62, -INF , !P6 ;  /* 0xff8000003edc7808 */ /* 0x000fe40007000000 */
[----:B------:R-:W-:Y:S02]  /*e4f0*/  FSEL R63, R63, -INF , P2 ;  /* 0xff8000003f3f7808 */ /* 0x000fe40001000000 */
[----:B------:R-:W-:Y:S02]  /*e500*/  ISETP.GE.AND P6, PT, R217, R174, PT ;  /* 0x000000aed900720c */ /* 0x000fe40003fc6270 */
[-C--:B------:R-:W-:Y:S02]  /*e510*/  ISETP.GE.AND P2, PT, R216, R175.reuse, PT ;  /* 0x000000afd800720c */ /* 0x080fe40003f46270 */
[----:B------:R-:W-:Y:S02]  /*e520*/  FSEL R217, R67, -INF , !P1 ;  /* 0xff80000043d97808 */ /* 0x000fe40004800000 */
[----:B------:R-:W-:-:S02]  /*e530*/  ISETP.GE.AND P3, PT, R30, R175, PT ;  /* 0x000000af1e00720c */ /* 0x000fc40003f66270 */
[----:B------:R-:W-:Y:S02]  /*e540*/  ISETP.GE.AND P1, PT, R30, R174, PT ;  /* 0x000000ae1e00720c */ /* 0x000fe40003f26270 */
[----:B------:R-:W-:Y:S02]  /*e550*/  FSEL R219, R63, -INF , !P5 ;  /* 0xff8000003fdb7808 */ /* 0x000fe40006800000 */
[----:B-1----:R-:W-:Y:S02]  /*e560*/  FMNMX.FTZ R30, R49, R22, !PT ;  /* 0x00000016311e7209 */ /* 0x002fe40007810000 */
[----:B------:R-:W-:Y:S02]  /*e570*/  FSEL R66, R66, -INF , P4 ;  /* 0xff80000042427808 */ /* 0x000fe40002000000 */
[----:B------:R-:W-:Y:S02]  /*e580*/  ISETP.GE.AND P5, PT, R216, R174, PT ;  /* 0x000000aed800720c */ /* 0x000fe40003fa6270 */
[----:B------:R-:W-:-:S02]  /*e590*/  ISETP.GE.AND P4, PT, R213, R175, PT ;  /* 0x000000afd500720c */ /* 0x000fc40003f86270 */
[----:B------:R-:W-:Y:S01]  /*e5a0*/  FSEL R71, R71, -INF , P2 ;  /* 0xff80000047477808 */ /* 0x000fe20001000000 */
[----:B------:R-:W-:Y:S01]  /*e5b0*/  IMAD.MOV.U32 R161, RZ, RZ, R69 ;  /* 0x000000ffffa17224 */ /* 0x000fe200078e0045 */
[----:B------:R-:W-:Y:S01]  /*e5c0*/  FSEL R72, R72, -INF , P3 ;  /* 0xff80000048487808 */ /* 0x000fe20001800000 */
[----:B---3--:R-:W-:Y:S01]  /*e5d0*/  FMUL.FTZ R69, R32, R30 ;  /* 0x0000001e20457220 */ /* 0x008fe20000410000 */
[----:B------:R-:W-:Y:S02]  /*e5e0*/  ISETP.GE.AND P2, PT, R213, R174, PT ;  /* 0x000000aed500720c */ /* 0x000fe40003f46270 */
[----:B------:R-:W-:Y:S02]  /*e5f0*/  FSEL R216, R66, -INF , !P6 ;  /* 0xff80000042d87808 */ /* 0x000fe40007000000 */
[----:B------:R-:W-:Y:S02]  /*e600*/  FSEL R213, R71, -INF , !P5 ;  /* 0xff80000047d57808 */ /* 0x000fe40006800000 */
[----:B------:R-:W-:-:S02]  /*e610*/  FSEL R74, R74, -INF , P4 ;  /* 0xff8000004a4a7808 */ /* 0x000fc40002000000 */
[----:B------:R-:W-:Y:S02]  /*e620*/  FSETP.NEU.FTZ.AND P3, PT, R30, -INF , PT ;  /* 0xff8000001e00780b */ /* 0x000fe40003f7d000 */
[CC--:B------:R-:W-:Y:S02]  /*e630*/  ISETP.GE.AND P6, PT, R208.reuse, R175.reuse, PT ;  /* 0x000000afd000720c */ /* 0x0c0fe40003fc6270 */
[-C--:B------:R-:W-:Y:S02]  /*e640*/  ISETP.GE.AND P5, PT, R208, R174.reuse, PT ;  /* 0x000000aed000720c */ /* 0x080fe40003fa6270 */
[----:B------:R-:W-:Y:S02]  /*e650*/  FSEL R208, R72, -INF , !P1 ;  /* 0xff80000048d07808 */ /* 0x000fe40004800000 */
[C---:B------:R-:W-:Y:S02]  /*e660*/  ISETP.GE.AND P1, PT, R207.reuse, R175, PT ;  /* 0x000000afcf00720c */ /* 0x040fe40003f26270 */
[----:B------:R-:W-:-:S02]  /*e670*/  ISETP.GE.AND P4, PT, R207, R174, PT ;  /* 0x000000aecf00720c */ /* 0x000fc40003f86270 */
[----:B------:R-:W-:Y:S02]  /*e680*/  FSEL R207, R74, -INF , !P2 ;  /* 0xff8000004acf7808 */ /* 0x000fe40005000000 */
[----:B------:R-:W-:Y:S02]  /*e690*/  FSEL R22, R30, RZ, P3 ;  /* 0x000000ff1e167208 */ /* 0x000fe40001800000 */
[-C--:B------:R-:W-:Y:S02]  /*e6a0*/  ISETP.GE.AND P2, PT, R206, R175.reuse, PT ;  /* 0x000000afce00720c */ /* 0x080fe40003f46270 */
[----:B------:R-:W-:Y:S02]  /*e6b0*/  FSEL R76, R76, -INF , P6 ;  /* 0xff8000004c4c7808 */ /* 0x000fe40003000000 */
[----:B------:R-:W-:Y:S02]  /*e6c0*/  FSEL R69, R69, RZ, P3 ;  /* 0x000000ff45457208 */ /* 0x000fe40001800000 */
[----:B------:R-:W-:-:S02]  /*e6d0*/  ISETP.GE.AND P3, PT, R157, R175, PT ;  /* 0x000000af9d00720c */ /* 0x000fc40003f66270 */
[----:B------:R-:W-:Y:S02]  /*e6e0*/  FSEL R78, R78, -INF , P1 ;  /* 0xff8000004e4e7808 */ /* 0x000fe40000800000 */
[-C--:B------:R-:W-:Y:S02]  /*e6f0*/  ISETP.GE.AND P6, PT, R206, R174.reuse, PT ;  /* 0x000000aece00720c */ /* 0x080fe40003fc6270 */
[----:B------:R-:W-:Y:S02]  /*e700*/  ISETP.GE.AND P1, PT, R205, R175, PT ;  /* 0x000000afcd00720c */ /* 0x000fe40003f26270 */
[----:B------:R-:W-:Y:S02]  /*e710*/  FSEL R206, R76, -INF , !P5 ;  /* 0xff8000004cce7808 */ /* 0x000fe40006800000 */
[----:B------:R-:W-:Y:S02]  /*e720*/  FSEL R79, R79, -INF , P2 ;  /* 0xff8000004f4f7808 */ /* 0x000fe40001000000 */
[----:B------:R-:W-:-:S02]  /*e730*/  ISETP.GE.AND P5, PT, R157, R174, PT ;  /* 0x000000ae9d00720c */ /* 0x000fc40003fa6270 */
[-C--:B------:R-:W-:Y:S02]  /*e740*/  ISETP.GE.AND P2, PT, R159, R175.reuse, PT ;  /* 0x000000af9f00720c */ /* 0x080fe40003f46270 */
[----:B------:R-:W-:Y:S02]  /*e750*/  FSEL R84, R84, -INF , P3 ;  /* 0xff80000054547808 */ /* 0x000fe40001800000 */
[----:B------:R-:W-:Y:S02]  /*e760*/  FSEL R157, R78, -INF , !P4 ;  /* 0xff8000004e9d7808 */ /* 0x000fe40006000000 */
[----:B------:R-:W-:Y:S02]  /*e770*/  ISETP.GE.AND P4, PT, R205, R174, PT ;  /* 0x000000aecd00720c */ /* 0x000fe40003f86270 */
[----:B------:R-:W-:Y:S02]  /*e780*/  ISETP.GE.AND P3, PT, R156, R175, PT ;  /* 0x000000af9c00720c */ /* 0x000fe40003f66270 */
[----:B------:R-:W-:-:S02]  /*e790*/  FSEL R83, R83, -INF , P1 ;  /* 0xff80000053537808 */ /* 0x000fc40000800000 */
[----:B------:R-:W-:Y:S02]  /*e7a0*/  FSEL R205, R79, -INF , !P6 ;  /* 0xff8000004fcd7808 */ /* 0x000fe40007000000 */
[----:B------:R-:W-:Y:S02]  /*e7b0*/  ISETP.GE.AND P1, PT, R158, R175, PT ;  /* 0x000000af9e00720c */ /* 0x000fe40003f26270 */
[-C--:B------:R-:W-:Y:S02]  /*e7c0*/  ISETP.GE.AND P6, PT, R159, R174.reuse, PT ;  /* 0x000000ae9f00720c */ /* 0x080fe40003fc6270 */
[----:B------:R-:W-:Y:S02]  /*e7d0*/  FSEL R204, R84, -INF , !P5 ;  /* 0xff80000054cc7808 */ /* 0x000fe40006800000 */
[----:B------:R-:W-:Y:S02]  /*e7e0*/  FSEL R87, R87, -INF , P2 ;  /* 0xff80000057577808 */ /* 0x000fe40001000000 */
[----:B------:R-:W-:-:S02]  /*e7f0*/  ISETP.GE.AND P5, PT, R156, R174, PT ;  /* 0x000000ae9c00720c */ /* 0x000fc40003fa6270 */
[-C--:B------:R-:W-:Y:S02]  /*e800*/  ISETP.GE.AND P2, PT, R155, R175.reuse, PT ;  /* 0x000000af9b00720c */ /* 0x080fe40003f46270 */
[----:B------:R-:W-:Y:S02]  /*e810*/  FSEL R156, R83, -INF , !P4 ;  /* 0xff800000539c7808 */ /* 0x000fe40006000000 */
[----:B------:R-:W-:Y:S01]  /*e820*/  FSEL R86, R86, -INF , P3 ;  /* 0xff80000056567808 */ /* 0x000fe20001800000 */
[----:B------:R-:W-:Y:S01]  /*e830*/  FADD.FTZ R22, R20, -R22 ;  /* 0x8000001614167221 */ /* 0x000fe20000010000 */
[----:B------:R-:W-:Y:S02]  /*e840*/  ISETP.GE.AND P4, PT, R158, R174, PT ;  /* 0x000000ae9e00720c */ /* 0x000fe40003f86270 */
[----:B------:R-:W-:Y:S02]  /*e850*/  ISETP.GE.AND P3, PT, R153, R175, PT ;  /* 0x000000af9900720c */ /* 0x000fe40003f66270 */
[----:B------:R-:W-:Y:S01]  /*e860*/  FSEL R90, R90, -INF , P1 ;  /* 0xff8000005a5a7808 */ /* 0x000fe20000800000 */
[----:B------:R-:W-:Y:S01]  /*e870*/  FFMA.FTZ R20, R161, R32, -R69 ;  /* 0x00000020a1147223 */ /* 0x000fe20000010845 */
[----:B------:R-:W-:-:S02]  /*e880*/  FSEL R168, R87, -INF , !P6 ;  /* 0xff80000057a87808 */ /* 0x000fc40007000000 */
[-C--:B------:R-:W-:Y:S02]  /*e890*/  ISETP.GE.AND P1, PT, R149, R175.reuse, PT ;  /* 0x000000af9500720c */ /* 0x080fe40003f26270 */
        /* <DEDUP_REMOVED lines=11> */
[-C--:B------:R-:W-:Y:S02]  /*e950*/  ISETP.GE.AND P6, PT, R198, R174.reuse, PT ;  /* 0x000000aec600720c */ /* 0x080fe40003fc6270 */
[----:B------:R-:W-:Y:S02]  /*e960*/  ISETP.GE.AND P1, PT, R199, R175, PT ;  /* 0x000000afc700720c */ /* 0x000fe40003f26270 */
[----:B------:R-:W-:Y:S02]  /*e970*/  FSEL R97, R97, -INF , P2 ;  /* 0xff80000061617808 */ /* 0x000fe40001000000 */
[----:B------:R-:W-:Y:S02]  /*e980*/  FSEL R198, R94, -INF , !P5 ;  /* 0xff8000005ec67808 */ /* 0x000fe40006800000 */
        /* <DEDUP_REMOVED lines=9> */
[CC--:B------:R-:W-:Y:S02]  /*ea20*/  ISETP.GE.AND P3, PT, R203.reuse, R175.reuse, PT ;  /* 0x000000afcb00720c */ /* 0x0c0fe40003f66270 */
[-C--:B------:R-:W-:Y:S02]  /*ea30*/  ISETP.GE.AND P5, PT, R203, R174.reuse, PT ;  /* 0x000000aecb00720c */ /* 0x080fe40003fa6270 */
[----:B------:R-:W-:Y:S02]  /*ea40*/  FSEL R203, R101, -INF , !P4 ;  /* 0xff80000065cb7808 */ /* 0x000fe40006000000 */
[C---:B------:R-:W-:Y:S02]  /*ea50*/  ISETP.GE.AND P1, PT, R202.reuse, R175, PT ;  /* 0x000000afca00720c */ /* 0x040fe40003f26270 */
[----:B------:R-:W-:-:S02]  /*ea60*/  ISETP.GE.AND P4, PT, R202, R174, PT ;  /* 0x000000aeca00720c */ /* 0x000fc40003f86270 */
[----:B------:R-:W-:Y:S02]  /*ea70*/  FSEL R202, R100, -INF , P2 ;  /* 0xff80000064ca7808 */ /* 0x000fe40001000000 */
[----:B------:R-:W-:Y:S02]  /*ea80*/  FSEL R107, R107, -INF , P3 ;  /* 0xff8000006b6b7808 */ /* 0x000fe40001800000 */
[----:B------:R-:W-:Y:S02]  /*ea90*/  FSEL R202, R202, -INF , !P6 ;  /* 0xff800000caca7808 */ /* 0x000fe40007000000 */
[----:B------:R-:W-:Y:S02]  /*eaa0*/  FSEL R104, R104, -INF , P1 ;  /* 0xff80000068687808 */ /* 0x000fe40000800000 */
[C---:B------:R-:W-:Y:S02]  /*eab0*/  ISETP.GE.AND P2, PT, R200.reuse, R175, PT ;  /* 0x000000afc800720c */ /* 0x040fe40003f46270 */
[----:B------:R-:W-:-:S02]  /*eac0*/  ISETP.GE.AND P6, PT, R200, R174, PT ;  /* 0x000000aec800720c */ /* 0x000fc40003fc6270 */
[-C--:B------:R-:W-:Y:S02]  /*ead0*/  ISETP.GE.AND P1, PT, R186, R175.reuse, PT ;  /* 0x000000afba00720c */ /* 0x080fe40003f26270 */
[----:B------:R-:W-:Y:S02]  /*eae0*/  FSEL R200, R107, -INF , !P5 ;  /* 0xff8000006bc87808 */ /* 0x000fe40006800000 */
[C---:B------:R-:W-:Y:S02]  /*eaf0*/  ISETP.GE.AND P3, PT, R196.reuse, R175, PT ;  /* 0x000000afc400720c */ /* 0x040fe40003f66270 */
[-C--:B------:R-:W-:Y:S02]  /*eb00*/  ISETP.GE.AND P5, PT, R196, R174.reuse, PT ;  /* 0x000000aec400720c */ /* 0x080fe40003fa6270 */
[----:B------:R-:W-:Y:S02]  /*eb10*/  FSEL R196, R104, -INF , !P4 ;  /* 0xff80000068c47808 */ /* 0x000fe40006000000 */
[----:B------:R-:W-:-:S02]  /*eb20*/  ISETP.GE.AND P4, PT, R186, R174, PT ;  /* 0x000000aeba00720c */ /* 0x000fc40003f86270 */
[----:B------:R-:W-:Y:S02]  /*eb30*/  FSEL R114, R114, -INF , P1 ;  /* 0xff80000072727808 */ /* 0x000fe40000800000 */
[C---:B------:R-:W-:Y:S02]  /*eb40*/  ISETP.GE.AND P1, PT, R231.reuse, R175, PT ;  /* 0x000000afe700720c */ /* 0x040fe40003f26270 */
[----:B------:R-:W-:Y:S02]  /*eb50*/  FSEL R158, R114, -INF , !P4 ;  /* 0xff800000729e7808 */ /* 0x000fe40006000000 */
[----:B------:R-:W-:Y:S02]  /*eb60*/  FSEL R108, R108, -INF , P3 ;  /* 0xff8000006c6c7808 */ /* 0x000fe40001800000 */
[----:B------:R-:W-:Y:S02]  /*eb70*/  ISETP.GE.AND P4, PT, R231, R174, PT ;  /* 0x000000aee700720c */ /* 0x000fe40003f86270 */
[----:B------:R-:W-:-:S02]  /*eb80*/  FSEL R115, R115, -INF , P1 ;  /* 0xff80000073737808 */ /* 0x000fc40000800000 */
[-C--:B------:R-:W-:Y:S02]  /*eb90*/  ISETP.GE.AND P3, PT, R233, R175.reuse, PT ;  /* 0x000000afe900720c */ /* 0x080fe40003f66270 */
[----:B------:R-:W-:Y:S02]  /*eba0*/  ISETP.GE.AND P1, PT, R228, R175, PT ;  /* 0x000000afe400720c */ /* 0x000fe40003f26270 */
[----:B------:R-:W-:Y:S02]  /*ebb0*/  FSEL R159, R108, -INF , !P5 ;  /* 0xff8000006c9f7808 */ /* 0x000fe40006800000 */
[----:B------:R-:W-:Y:S02]  /*ebc0*/  FSEL R149, R115, -INF , !P4 ;  /* 0xff80000073957808 */ /* 0x000fe40006000000 */
[----:B------:R-:W-:Y:S02]  /*ebd0*/  ISETP.GE.AND P5, PT, R233, R174, PT ;  /* 0x000000aee900720c */ /* 0x000fe40003fa6270 */
[----:B------:R-:W-:-:S02]  /*ebe0*/  FSEL R118, R118, -INF , P3 ;  /* 0xff80000076767808 */ /* 0x000fc40001800000 */
[-C--:B------:R-:W-:Y:S02]  /*ebf0*/  ISETP.GE.AND P4, PT, R228, R174.reuse, PT ;  /* 0x000000aee400720c */ /* 0x080fe40003f86270 */
[----:B------:R-:W-:Y:S02]  /*ec00*/  FSEL R123, R123, -INF , P1 ;  /* 0xff8000007b7b7808 */ /* 0x000fe40000800000 */
[----:B------:R-:W-:Y:S01]  /*ec10*/  ISETP.GE.AND P1, PT, R64, R175, PT ;  /* 0x000000af4000720c */ /* 0x000fe20003f26270 */
[----:B------:R-:W-:Y:S01]  /*ec20*/  IMAD.MOV.U32 R62, RZ, RZ, R127 ;  /* 0x000000ffff3e7224 */ /* 0x000fe200078e007f */
[----:B------:R-:W-:Y:S02]  /*ec30*/  FSEL R153, R118, -INF , !P5 ;  /* 0xff80000076997808 */ /* 0x000fe40006800000 */
[----:B------:R-:W-:Y:S02]  /*ec40*/  FSEL R127, R123, -INF , !P4 ;  /* 0xff8000007b7f7808 */ /* 0x000fe40006000000 */
[----:B------:R-:W-:-:S02]  /*ec50*/  ISETP.GE.AND P4, PT, R64, R174, PT ;  /* 0x000000ae4000720c */ /* 0x000fc40003f86270 */
[----:B------:R-:W-:Y:S02]  /*ec60*/  FSEL R118, R125, -INF , P1 ;  /* 0xff8000007d767808 */ /* 0x000fe40000800000 */
[-C--:B------:R-:W-:Y:S02]  /*ec70*/  ISETP.GE.AND P1, PT, R40, R175.reuse, PT ;  /* 0x000000af2800720c */ /* 0x080fe40003f26270 */
[----:B------:R-:W-:Y:S02]  /*ec80*/  FSEL R118, R118, -INF , !P4 ;  /* 0xff80000076767808 */ /* 0x000fe40006000000 */
[----:B------:R-:W-:Y:S02]  /*ec90*/  ISETP.GE.AND P4, PT, R40, R174, PT ;  /* 0x000000ae2800720c */ /* 0x000fe40003f86270 */
[----:B------:R-:W-:Y:S02]  /*eca0*/  FSEL R101, R210, -INF , P1 ;  /* 0xff800000d2657808 */ /* 0x000fe40000800000 */
[----:B------:R-:W-:-:S02]  /*ecb0*/  ISETP.GE.AND P1, PT, R17, R175, PT ;  /* 0x000000af1100720c */ /* 0x000fc40003f26270 */
[----:B------:R-:W-:Y:S02]  /*ecc0*/  FSEL R101, R101, -INF , !P4 ;  /* 0xff80000065657808 */ /* 0x000fe40006000000 */
[----:B------:R-:W-:Y:S02]  /*ecd0*/  ISETP.GE.AND P4, PT, R17, R174, PT ;  /* 0x000000ae1100720c */ /* 0x000fe40003f86270 */
[----:B------:R-:W-:-:S04]  /*ece0*/  FMNMX3.FTZ R17, R0, R4, R26, !PT ;  /* 0x0000000400117276 */ /* 0x000fc8000781001a */
[----:B------:R-:W-:-:S04]  /*ecf0*/  FMNMX3.FTZ R17, R17, R25, R19, !PT ;  /* 0x0000001911117276 */ /* 0x000fc80007810013 */
[----:B------:R-:W-:Y:S02]  /*ed00*/  FMNMX3.FTZ R17, R17, R16, R7, !PT ;  /* 0x0000001011117276 */ /* 0x000fe40007810007 */
[----:B------:R-:W-:Y:S02]  /*ed10*/  FSEL R112, R112, -INF , P2 ;  /* 0xff80000070707808 */ /* 0x000fe40001000000 */
[----:B------:R-:W-:Y:S02]  /*ed20*/  FMNMX3.FTZ R17, R17, R23, R24, !PT ;  /* 0x0000001711117276 */ /* 0x000fe40007810018 */
        /* <DEDUP_REMOVED lines=9> */
[----:B------:R-:W-:Y:S02]  /*edc0*/  ISETP.GE.AND P6, PT, R230, R174, PT ;  /* 0x000000aee600720c */ /* 0x000fe40003fc6270 */
[----:B------:R-:W-:Y:S02]  /*edd0*/  FSEL R119, R119, -INF , P2 ;  /* 0xff80000077777808 */ /* 0x000fe40001000000 */
[----:B------:R-:W-:Y:S02]  /*ede0*/  FMNMX3.FTZ R17, R17, R213, R208, !PT ;  /* 0x000000d511117276 */ /* 0x000fe400078100d0 */
[----:B------:R-:W-:Y:S01]  /*edf0*/  ISETP.GE.AND P2, PT, R227, R175, PT ;  /* 0x000000afe300720c */ /* 0x000fe20003f46270 */
[----:B------:R-:W-:Y:S01]  /*ee00*/  FFMA.FTZ R100, R148, R32, -R69 ;  /* 0x0000002094647223 */ /* 0x000fe20000010845 */
[----:B------:R-:W-:Y:S02]  /*ee10*/  FSEL R120, R120, -INF , P3 ;  /* 0xff80000078787808 */ /* 0x000fe40001800000 */
[----:B------:R-:W-:-:S02]  /*ee20*/  FSEL R148, R119, -INF , !P6 ;  /* 0xff80000077947808 */ /* 0x000fc40007000000 */
[----:B------:R-:W-:Y:S02]  /*ee30*/  ISETP.GE.AND P3, PT, R226, R175, PT ;  /* 0x000000afe200720c */ /* 0x000fe40003f66270 */
[----:B------:R-:W-:Y:S02]  /*ee40*/  FMNMX3.FTZ R17, R17, R207, R206, !PT ;  /* 0x000000cf11117276 */ /* 0x000fe400078100ce */
[----:B------:R-:W-:Y:S02]  /*ee50*/  ISETP.GE.AND P6, PT, R227, R174, PT ;  /* 0x000000aee300720c */ /* 0x000fe40003fc6270 */
[----:B------:R-:W-:Y:S02]  /*ee60*/  FSEL R45, R122, -INF , P2 ;  /* 0xff8000007a2d7808 */ /* 0x000fe40001000000 */
        /* <DEDUP_REMOVED lines=8> */
[----:B------:R-:W-:Y:S01]  /*eef0*/  FMNMX3.FTZ R17, R17, R204, R156, !PT ;  /* 0x000000cc11117276 */ /* 0x000fe2000781009c */
[----:B------:R-:W-:Y:S01]  /*ef00*/  IMAD.MOV.U32 R63, RZ, RZ, R98 ;  /* 0x000000ffff3f7224 */ /* 0x000fe200078e0062 */
[----:B------:R-:W-:Y:S02]  /*ef10*/  FSEL R107, R107, -INF , !P6 ;  /* 0xff8000006b6b7808 */ /* 0x000fe40007000000 */
[----:B------:R-:W-:Y:S02]  /*ef20*/  ISETP.GE.AND P6, PT, R29, R174, PT ;  /* 0x000000ae1d00720c */ /* 0x000fe40003fc6270 */
[----:B------:R-:W-:Y:S01]  /*ef30*/  FSEL R98, R209, -INF , P2 ;  /* 0xff800000d1627808 */ /* 0x000fe20001000000 */
[----:B------:R-:W-:Y:S01]  /*ef40*/  IMAD.MOV.U32 R67, RZ, RZ, R88 ;  /* 0x000000ffff437224 */ /* 0x000fe200078e0058 */
[----:B------:R-:W-:Y:S02]  /*ef50*/  FSEL R104, R128, -INF , P3 ;  /* 0xff80000080687808 */ /* 0x000fe40001800000 */
[----:B------:R-:W-:-:S02]  /*ef60*/  FMNMX3.FTZ R17, R17, R168, R161, !PT ;  /* 0x000000a811117276 */ /* 0x000fc400078100a1 */
[-C--:B------:R-:W-:Y:S02]  /*ef70*/  ISETP.GE.AND P3, PT, R18, R175.reuse, PT ;  /* 0x000000af1200720c */ /* 0x080fe40003f66270 */
[----:B------:R-:W-:Y:S02]  /*ef80*/  FSEL R98, R98, -INF , !P6 ;  /* 0xff80000062627808 */ /* 0x000fe40007000000 */
[C---:B------:R-:W-:Y:S02]  /*ef90*/  ISETP.GE.AND P2, PT, R95.reuse, R175, PT ;  /* 0x000000af5f00720c */ /* 0x040fe40003f46270 */
[----:B------:R-:W-:Y:S02]  /*efa0*/  ISETP.GE.AND P6, PT, R95, R174, PT ;  /* 0x000000ae5f00720c */ /* 0x000fe40003fc6270 */
[----:B------:R-:W-:Y:S02]  /*efb0*/  FMNMX3.FTZ R17, R17, R163, R167, !PT ;  /* 0x000000a311117276 */ /* 0x000fe400078100a7 */
[----:B------:R-:W-:-:S02]  /*efc0*/  FSEL R95, R212, -INF , P3 ;  /* 0xff800000d45f7808 */ /* 0x000fc40001800000 */
[-C--:B------:R-:W-:Y:S01]  /*efd0*/  ISETP.GE.AND P3, PT, R67, R175.reuse, PT ;  /* 0x000000af4300720c */ /* 0x080fe20003f66270 */
[----:B------:R-:W-:Y:S01]  /*efe0*/  IMAD.MOV.U32 R49, RZ, RZ, R91 ;  /* 0x000000ffff317224 */ /* 0x000fe200078e005b */
[----:B------:R-:W-:Y:S02]  /*eff0*/  FMNMX3.FTZ R17, R17, R198, R197, !PT ;  /* 0x000000c611117276 */ /* 0x000fe400078100c5 */
[----:B------:R-:W-:Y:S02]  /*f000*/  FSEL R87, R215, -INF , P3 ;  /* 0xff800000d7577808 */ /* 0x000fe40001800000 */
[----:B------:R-:W-:Y:S02]  /*f010*/  ISETP.GE.AND P3, PT, R62, R175, PT ;  /* 0x000000af3e00720c */ /* 0x000fe40003f66270 */
[----:B------:R-:W-:Y:S01]  /*f020*/  FMNMX3.FTZ R17, R17, R199, R201, !PT ;  /* 0x000000c711117276 */ /* 0x000fe200078100c9 */
[----:B------:R-:W-:Y:S01]  /*f030*/  IMAD.MOV.U32 R47, RZ, RZ, R131 ;  /* 0x000000ffff2f7224 */ /* 0x000fe200078e0083 */
[----:B------:R-:W-:-:S02]  /*f040*/  FSEL R94, R211, -INF , P1 ;  /* 0xff800000d35e7808 */ /* 0x000fc40000800000 */
[----:B------:R-:W-:Y:S02]  /*f050*/  ISETP.GE.AND P1, PT, R49, R175, PT ;  /* 0x000000af3100720c */ /* 0x000fe40003f26270 */
[----:B------:R-:W-:Y:S01]  /*f060*/  FSEL R78, R9, -INF , P3 ;  /* 0xff800000094e7808 */ /* 0x000fe20001800000 */
[--C-:B------:R-:W-:Y:S01]  /*f070*/  FFMA.FTZ R66, R80, R32, -R69.reuse ;  /* 0x0000002050427223 */ /* 0x100fe20000010845 */
[----:B------:R-:W-:Y:S02]  /*f080*/  FMNMX3.FTZ R9, R17, R203, R202, !PT ;  /* 0x000000cb11097276 */ /* 0x000fe400078100ca */
[----:B------:R-:W-:Y:S02]  /*f090*/  FSEL R80, R218, -INF , P1 ;  /* 0xff800000da507808 */ /* 0x000fe40000800000 */
[----:B------:R-:W-:Y:S02]  /*f0a0*/  ISETP.GE.AND P1, PT, R47, R175, PT ;  /* 0x000000af2f00720c */ /* 0x000fe40003f26270 */
[----:B------:R-:W-:Y:S01]  /*f0b0*/  FMNMX3.FTZ R9, R9, R200, R196, !PT ;  /* 0x000000c809097276 */ /* 0x000fe200078100c4 */
[----:B------:R-:W-:Y:S01]  /*f0c0*/  FFMA.FTZ R64, R77, R32, -R69 ;  /* 0x000000204d407223 */ /* 0x000fe20000010845 */
[----:B------:R-:W-:-:S02]  /*f0d0*/  FSEL R77, R8, -INF , P1 ;  /* 0xff800000084d7808 */ /* 0x000fc40000800000 */
[----:B------:R-:W-:Y:S02]  /*f0e0*/  FMNMX3.FTZ R8, R9, R186, R159, !PT ;  /* 0x000000ba09087276 */ /* 0x000fe4000781009f */
[----:B------:R-:W-:Y:S02]  /*f0f0*/  ISETP.GE.AND P5, PT, R229, R174, PT ;  /* 0x000000aee500720c */ /* 0x000fe40003fa6270 */
[----:B------:R-:W-:Y:S02]  /*f100*/  FMNMX3.FTZ R8, R8, R158, R155, !PT ;  /* 0x0000009e08087276 */ /* 0x000fe4000781009b */
[----:B------:R-:W-:Y:S02]  /*f110*/  FSEL R131, R120, -INF , !P5 ;  /* 0xff80000078837808 */ /* 0x000fe40006800000 */
[----:B------:R-:W-:Y:S02]  /*f120*/  FMNMX3.FTZ R8, R8, R153, R149, !PT ;  /* 0x0000009908087276 */ /* 0x000fe40007810095 */
[----:B------:R-:W-:-:S02]  /*f130*/  ISETP.GE.AND P5, PT, R226, R174, PT ;  /* 0x000000aee200720c */ /* 0x000fc40003fa6270 */
[----:B------:R-:W-:Y:S02]  /*f140*/  FMNMX3.FTZ R8, R8, R148, R131, !PT ;  /* 0x0000009408087276 */ /* 0x000fe40007810083 */
[----:B------:R-:W-:Y:S02]  /*f150*/  FSEL R122, R122, -INF , !P5 ;  /* 0xff8000007a7a7808 */ /* 0x000fe40006800000 */
[----:B------:R-:W-:Y:S02]  /*f160*/  ISETP.GE.AND P5, PT, R57, R174, PT ;  /* 0x000000ae3900720c */ /* 0x000fe40003fa6270 */
[----:B------:R-:W-:Y:S02]  /*f170*/  FMNMX3.FTZ R8, R8, R127, R126, !PT ;  /* 0x0000007f08087276 */ /* 0x000fe4000781007e */
[----:B------:R-:W-:Y:S02]  /*f180*/  FSEL R104, R104, -INF , !P5 ;  /* 0xff80000068687808 */ /* 0x000fe40006800000 */
[----:B------:R-:W-:-:S02]  /*f190*/  FMNMX3.FTZ R8, R8, R122, R118, !PT ;  /* 0x0000007a08087276 */ /* 0x000fc40007810076 */
[-C--:B------:R-:W-:Y:S02]  /*f1a0*/  ISETP.GE.AND P5, PT, R18, R174.reuse, PT ;  /* 0x000000ae1200720c */ /* 0x080fe40003fa6270 */
[----:B------:R-:W-:Y:S02]  /*f1b0*/  FMNMX3.FTZ R8, R8, R107, R104, !PT ;  /* 0x0000006b08087276 */ /* 0x000fe40007810068 */
[----:B------:R-:W-:Y:S02]  /*f1c0*/  FSEL R95, R95, -INF , !P5 ;  /* 0xff8000005f5f7808 */ /* 0x000fe40006800000 */
[----:B------:R-:W-:Y:S02]  /*f1d0*/  FSEL R90, R214, -INF , P2 ;  /* 0xff800000d65a7808 */ /* 0x000fe40001000000 */
[----:B------:R-:W-:Y:S02]  /*f1e0*/  ISETP.GE.AND P5, PT, R67, R174, PT ;  /* 0x000000ae4300720c */ /* 0x000fe40003fa6270 */
[----:B------:R-:W-:-:S02]  /*f1f0*/  FSEL R94, R94, -INF , !P4 ;  /* 0xff8000005e5e7808 */ /* 0x000fc40006000000 */
[----:B------:R-:W-:Y:S02]  /*f200*/  ISETP.GE.AND P2, PT, R63, R175, PT ;  /* 0x000000af3f00720c */ /* 0x000fe40003f46270 */
[----:B------:R-:W-:Y:S01]  /*f210*/  FMNMX3.FTZ R8, R8, R101, R98, !PT ;  /* 0x0000006508087276 */ /* 0x000fe20007810062 */
[----:B------:R-:W-:Y:S01]  /*f220*/  IMAD.MOV.U32 R48, RZ, RZ, R92 ;  /* 0x000000ffff307224 */ /* 0x000fe200078e005c */
[-C--:B------:R-:W-:Y:S01]  /*f230*/  ISETP.GE.AND P4, PT, R49, R174.reuse, PT ;  /* 0x000000ae3100720c */ /* 0x080fe20003f86270 */
[----:B------:R-:W-:Y:S01]  /*f240*/  IMAD.MOV.U32 R50, RZ, RZ, R96 ;  /* 0x000000ffff327224 */ /* 0x000fe200078e0060 */
[----:B------:R-:W-:Y:S02]  /*f250*/  FSEL R90, R90, -INF , !P6 ;  /* 0xff8000005a5a7808 */ /* 0x000fe40007000000 */
[----:B------:R-:W-:Y:S02]  /*f260*/  ISETP.GE.AND P6, PT, R63, R174, PT ;  /* 0x000000ae3f00720c */ /* 0x000fe40003fc6270 */
[----:B------:R-:W-:-:S02]  /*f270*/  FSEL R87, R87, -INF , !P5 ;  /* 0xff80000057577808 */ /* 0x000fc40006800000 */
[----:B------:R-:W-:Y:S02]  /*f280*/  FSEL R21, R21, -INF , P2 ;  /* 0xff80000015157808 */ /* 0x000fe40001000000 */
[----:B------:R-:W-:Y:S02]  /*f290*/  FMNMX3.FTZ R8, R8, R95, R94, !PT ;  /* 0x0000005f08087276 */ /* 0x000fe4000781005e */
[-C--:B------:R-:W-:Y:S02]  /*f2a0*/  ISETP.GE.AND P5, PT, R62, R174.reuse, PT ;  /* 0x000000ae3e00720c */ /* 0x080fe40003fa6270 */
[----:B------:R-:W-:Y:S02]  /*f2b0*/  FSEL R80, R80, -INF , !P4 ;  /* 0xff80000050507808 */ /* 0x000fe40006000000 */
[----:B------:R-:W-:Y:S02]  /*f2c0*/  ISETP.GE.AND P2, PT, R48, R175, PT ;  /* 0x000000af3000720c */ /* 0x000fe40003f46270 */
[----:B------:R-:W-:-:S02]  /*f2d0*/  ISETP.GE.AND P4, PT, R47, R174, PT ;  /* 0x000000ae2f00720c */ /* 0x000fc40003f86270 */
[----:B------:R-:W-:Y:S02]  /*f2e0*/  FSEL R79, R21, -INF , !P6 ;  /* 0xff800000154f7808 */ /* 0x000fe40007000000 */
[-C--:B------:R-:W-:Y:S02]  /*f2f0*/  ISETP.GE.AND P3, PT, R50, R175.reuse, PT ;  /* 0x000000af3200720c */ /* 0x080fe40003f66270 */
[----:B------:R-:W-:Y:S02]  /*f300*/  FMNMX3.FTZ R8, R8, R90, R87, !PT ;  /* 0x0000005a08087276 */ /* 0x000fe40007810057 */
[----:B------:R-:W-:Y:S02]  /*f310*/  ISETP.GE.AND P1, PT, R252, R175, PT ;  /* 0x000000affc00720c */ /* 0x000fe40003f26270 */
[----:B------:R-:W-:Y:S02]  /*f320*/  ISETP.GE.AND P6, PT, R48, R174, PT ;  /* 0x000000ae3000720c */ /* 0x000fe40003fc6270 */
[----:B------:R-:W-:-:S02]  /*f330*/  FSEL R78, R78, -INF , !P5 ;  /* 0xff8000004e4e7808 */ /* 0x000fc40006800000 */
[----:B------:R-:W-:Y:S02]  /*f340*/  FSEL R11, R11, -INF , P2 ;  /* 0xff8000000b0b7808 */ /* 0x000fe40001000000 */
[----:B------:R-:W-:Y:S02]  /*f350*/  ISETP.GE.AND P5, PT, R50, R174, PT ;  /* 0x000000ae3200720c */ /* 0x000fe40003fa6270 */
[----:B------:R-:W-:Y:S02]  /*f360*/  FSEL R77, R77, -INF , !P4 ;  /* 0xff8000004d4d7808 */ /* 0x000fe40006000000 */
[----:B------:R-:W-:Y:S02]  /*f370*/  ISETP.GE.AND P2, PT, R249, R175, PT ;  /* 0x000000aff900720c */ /* 0x000fe40003f46270 */
[----:B------:R-:W-:Y:S02]  /*f380*/  FSEL R10, R10, -INF , P3 ;  /* 0xff8000000a0a7808 */ /* 0x000fe40001800000 */
[----:B------:R-:W-:Y:S01]  /*f390*/  FMNMX3.FTZ R8, R8, R80, R79, !PT ;  /* 0x0000005008087276 */ /* 0x000fe2000781004f */
[----:B------:R-:W-:Y:S01]  /*f3a0*/  FFMA.FTZ R63, R75, R32, -R69 ;  /* 0x000000204b3f7223 */ /* 0x000fe20000010845 */
[----:B------:R-:W-:-:S02]  /*f3b0*/  FSEL R13, R13, -INF , P1 ;  /* 0xff8000000d0d7808 */ /* 0x000fc40000800000 */
[-C--:B------:R-:W-:Y:S02]  /*f3c0*/  ISETP.GE.AND P4, PT, R252, R174.reuse, PT ;  /* 0x000000aefc00720c */ /* 0x080fe40003f86270 */
[----:B------:R-:W-:Y:S02]  /*f3d0*/  FSEL R76, R11, -INF , !P6 ;  /* 0xff8000000b4c7808 */ /* 0x000fe40007000000 */
[-C--:B------:R-:W-:Y:S02]  /*f3e0*/  ISETP.GE.AND P1, PT, R244, R175.reuse, PT ;  /* 0x000000aff400720c */ /* 0x080fe40003f26270 */
[----:B------:R-:W-:Y:S02]  /*f3f0*/  ISETP.GE.AND P6, PT, R249, R174, PT ;  /* 0x000000aef900720c */ /* 0x000fe40003fc6270 */
[----:B------:R-:W-:Y:S02]  /*f400*/  ISETP.GE.AND P3, PT, R246, R175, PT ;  /* 0x000000aff600720c */ /* 0x000fe40003f66270 */
[----:B------:R-:W-:-:S02]  /*f410*/  FSEL R75, R10, -INF , !P5 ;  /* 0xff8000000a4b7808 */ /* 0x000fc40006800000 */
[----:B------:R-:W-:Y:S02]  /*f420*/  FSEL R12, R12, -INF , P2 ;  /* 0xff8000000c0c7808 */ /* 0x000fe40001000000 */
[----:B------:R-:W-:Y:S01]  /*f430*/  FMNMX3.FTZ R8, R8, R78, R77, !PT ;  /* 0x0000004e08087276 */ /* 0x000fe2000781004d */
[----:B------:R-:W-:Y:S01]  /*f440*/  FFMA.FTZ R62, R73, R32, -R69 ;  /* 0x00000020493e7223 */ /* 0x000fe20000010845 */
[----:B------:R-:W-:Y:S02]  /*f450*/  FSEL R74, R13, -INF , !P4 ;  /* 0xff8000000d4a7808 */ /* 0x000fe40006000000 */
[----:B------:R-:W-:Y:S02]  /*f460*/  ISETP.GE.AND P2, PT, R242, R175, PT ;  /* 0x000000aff200720c */ /* 0x000fe40003f46270 */
[----:B------:R-:W-:Y:S02]  /*f470*/  FSEL R14, R14, -INF , P1 ;  /* 0xff8000000e0e7808 */ /* 0x000fe40000800000 */
[----:B------:R-:W-:-:S02]  /*f480*/  ISETP.GE.AND P5, PT, R246, R174, PT ;  /* 0x000000aef600720c */ /* 0x000fc40003fa6270 */
[----:B------:R-:W-:Y:S02]  /*f490*/  ISETP.GE.AND P4, PT, R244, R174, PT ;  /* 0x000000aef400720c */ /* 0x000fe40003f86270 */
[----:B------:R-:W-:Y:S02]  /*f4a0*/  FSEL R15, R15, -INF , P3 ;  /* 0xff8000000f0f7808 */ /* 0x000fe40001800000 */
[----:B------:R-:W-:Y:S02]  /*f4b0*/  ISETP.GE.AND P1, PT, R240, R175, PT ;  /* 0x000000aff000720c */ /* 0x000fe40003f26270 */
[----:B------:R-:W-:Y:S02]  /*f4c0*/  FSEL R73, R12, -INF , !P6 ;  /* 0xff8000000c497808 */ /* 0x000fe40007000000 */
[----:B------:R-:W-:Y:S02]  /*f4d0*/  FMNMX3.FTZ R8, R8, R76, R75, !PT ;  /* 0x0000004c08087276 */ /* 0x000fe4000781004b */
[----:B------:R-:W-:-:S02]  /*f4e0*/  FSEL R5, R5, -INF , P2 ;  /* 0xff80000005057808 */ /* 0x000fc40001000000 */
[-C--:B------:R-:W-:Y:S02]  /*f4f0*/  ISETP.GE.AND P3, PT, R242, R174.reuse, PT ;  /* 0x000000aef200720c */ /* 0x080fe40003f66270 */
[----:B------:R-:W-:Y:S02]  /*f500*/  ISETP.GE.AND P2, PT, R240, R174, PT ;  /* 0x000000aef000720c */ /* 0x000fe40003f46270 */
[----:B------:R-:W-:Y:S02]  /*f510*/  FSEL R6, R6, -INF , P1 ;  /* 0xff80000006067808 */ /* 0x000fe40000800000 */
[----:B------:R-:W-:Y:S02]  /*f520*/  FSEL R72, R15, -INF , !P5 ;  /* 0xff8000000f487808 */ /* 0x000fe40006800000 */
[----:B------:R-:W-:Y:S02]  /*f530*/  FSEL R71, R14, -INF , !P4 ;  /* 0xff8000000e477808 */ /* 0x000fe40006000000 */
[----:B------:R-:W-:Y:S01]  /*f540*/  FMNMX3.FTZ R8, R8, R74, R73, !PT ;  /* 0x0000004a08087276 */ /* 0x000fe20007810049 */
[-CC-:B------:R-:W-:Y:S01]  /*f550*/  FFMA.FTZ R58, R70, R32.reuse, -R69.reuse ;  /* 0x00000020463a7223 */ /* 0x180fe20000010845 */
[----:B------:R-:W-:Y:S01]  /*f560*/  FFMA.FTZ R57, R68, R32, -R69 ;  /* 0x0000002044397223 */ /* 0x000fe20000010845 */
[----:B------:R-:W-:-:S02]  /*f570*/  FSEL R70, R5, -INF , !P3 ;  /* 0xff80000005467808 */ /* 0x000fc40005800000 */
[----:B------:R-:W-:Y:S02]  /*f580*/  FSEL R68, R6, -INF , !P2 ;  /* 0xff80000006447808 */ /* 0x000fe40005000000 */
[----:B------:R-:W-:-:S04]  /*f590*/  FMNMX3.FTZ R8, R8, R72, R71, !PT ;  /* 0x0000004808087276 */ /* 0x000fc80007810047 */
[----:B------:R-:W-:Y:S01]  /*f5a0*/  FMNMX3.FTZ R29, R8, R70, R68, !PT ;  /* 0x00000046081d7276 */ /* 0x000fe20007810044 */
[-CC-:B------:R-:W-:Y:S01]  /*f5b0*/  FFMA.FTZ R45, R44, R32.reuse, -R69.reuse ;  /* 0x000000202c2d7223 */ /* 0x180fe20000010845 */
[----:B------:R-:W-:Y:S01]  /*f5c0*/  FFMA.FTZ R121, R121, R32, -R69 ;  /* 0x0000002079797223 */ /* 0x000fe20000010845 */
[----:B------:R-:W-:Y:S01]  /*f5d0*/  FMUL.FTZ R22, R32, R22 ;  /* 0x0000001620167220 */ /* 0x000fe20000410000 */
[----:B------:R-:W-:Y:S04]  /*f5e0*/  LDSM.16.MT88.4 R8, [R34+0x5000] ;  /* 0x005000002208783b */ /* 0x000fe80000004200 */
[----:B------:R-:W1:Y:S02]  /*f5f0*/  SHFL.BFLY PT, R5, R29, 0x2, 0x1f ;  /* 0x0c401f001d057f89 */ /* 0x000e6400000e0000 */
[----:B-1----:R-:W-:-:S05]  /*f600*/  FMNMX.FTZ R29, R29, R5, !PT ;  /* 0x000000051d1d7209 */ /* 0x002fca0007810000 */
[----:B------:R-:W1:Y:S01]  /*f610*/  SHFL.BFLY PT, R5, R29, 0x1, 0x1f ;  /* 0x0c201f001d057f89 */ /* 0x000e6200000e0000 */
[-CC-:B------:R-:W-:Y:S01]  /*f620*/  FFMA.FTZ R44, R43, R32.reuse, -R69.reuse ;  /* 0x000000202b2c7223 */ /* 0x180fe20000010845 */
[-CC-:B------:R-:W-:Y:S01]  /*f630*/  FFMA.FTZ R43, R42, R32.reuse, -R69.reuse ;  /* 0x000000202a2b7223 */ /* 0x180fe20000010845 */
[-CC-:B------:R-:W-:Y:S01]  /*f640*/  FFMA.FTZ R42, R41, R32.reuse, -R69.reuse ;  /* 0x00000020292a7223 */ /* 0x180fe20000010845 */
[----:B------:R-:W-:Y:S01]  /*f650*/  FFMA.FTZ R41, R39, R32, -R69 ;  /* 0x0000002027297223 */ /* 0x000fe20000010845 */
[----:B-1----:R-:W-:-:S04]  /*f660*/  FMNMX.FTZ R29, R29, R5, !PT ;  /* 0x000000051d1d7209 */ /* 0x002fc80007810000 */
[----:B------:R-:W-:Y:S01]  /*f670*/  FSETP.NEU.FTZ.AND P1, PT, R29, -INF , PT ;  /* 0xff8000001d00780b */ /* 0x000fe20003f3d000 */
[----:B------:R-:W-:-:S05]  /*f680*/  FMUL.FTZ R39, R32, R29 ;  /* 0x0000001d20277220 */ /* 0x000fca0000410000 */
[----:B------:R-:W-:-:S05]  /*f690*/  FSEL R39, R39, RZ, P1 ;  /* 0x000000ff27277208 */ /* 0x000fca0000800000 */
[----:B------:R-:W-:Y:S01]  /*f6a0*/  FFMA.FTZ R123, R4, R32, -R39 ;  /* 0x00000020047b7223 */ /* 0x000fe20000010827 */
[----:B------:R-:W-:Y:S01]  /*f6b0*/  FSEL R4, R29, RZ, P1 ;  /* 0x000000ff1d047208 */ /* 0x000fe20000800000 */
[----:B------:R-:W-:Y:S04]  /*f6c0*/  MUFU.EX2 R20, R20 ;  /* 0x0000001400147308 */ /* 0x000fe80000000800 */
[----:B------:R-:W-:-:S04]  /*f6d0*/  FADD.FTZ R4, R0, -R4 ;  /* 0x8000000400047221 */ /* 0x000fc80000010000 */
[----:B------:R-:W1:Y:S01]  /*f6e0*/  MUFU.EX2 R121, R121 ;  /* 0x0000007900797308 */ /* 0x000e620000000800 */
[----:B------:R-:W-:-:S07]  /*f6f0*/  FMUL.FTZ R4, R32, R4 ;  /* 0x0000000420047220 */ /* 0x000fce0000410000 */
[----:B------:R-:W2:Y:S01]  /*f700*/  MUFU.EX2 R0, R22 ;  /* 0x0000001600007308 */ /* 0x000ea20000000800 */
[-CC-:B------:R-:W-:Y:S01]  /*f710*/  FFMA.FTZ R117, R117, R32.reuse, -R69.reuse ;  /* 0x0000002075757223 */ /* 0x180fe20000010845 */
[-C--:B------:R-:W-:Y:S01]  /*f720*/  FFMA.FTZ R116, R116, R32.reuse, -R69 ;  /* 0x0000002074747223 */ /* 0x080fe20000010845 */
[-CC-:B------:R-:W-:Y:S01]  /*f730*/  FFMA.FTZ R120, R26, R32.reuse, -R39.reuse ;  /* 0x000000201a787223 */ /* 0x180fe20000010827 */
[-CC-:B------:R-:W-:Y:S01]  /*f740*/  FFMA.FTZ R115, R25, R32.reuse, -R39.reuse ;  /* 0x0000002019737223 */ /* 0x180fe20000010827 */
[-CC-:B------:R-:W-:Y:S01]  /*f750*/  FFMA.FTZ R114, R19, R32.reuse, -R39.reuse ;  /* 0x0000002013727223 */ /* 0x180fe20000010827 */
[--C-:B------:R-:W-:Y:S02]  /*f760*/  FFMA.FTZ R108, R7, R32, -R39.reuse ;  /* 0x00000020076c7223 */ /* 0x100fe40000010827 */
[----:B------:R3:W-:Y:S01]  /*f770*/  MUFU.EX2 R125, R4 ;  /* 0x00000004007d7308 */ /* 0x0007e20000000800 */
[----:B-1----:R-:W-:Y:S01]  /*f780*/  F2FP.BF16.F32.PACK_AB R12, R121, R20 ;  /* 0x00000014790c723e */ /* 0x002fe200000010ff */
[----:B------:R-:W-:-:S06]  /*f790*/  FFMA.FTZ R113, R23, R32, -R39 ;  /* 0x0000002017717223 */ /* 0x000fcc0000010827 */
[----:B------:R-:W-:Y:S01]  /*f7a0*/  MUFU.EX2 R117, R117 ;  /* 0x0000007500757308 */ /* 0x000fe20000000800 */
[----:B--2---:R-:W-:Y:S02]  /*f7b0*/  FFMA.FTZ R195, R195, R0, R20 ;  /* 0x00000000c3c37223 */ /* 0x004fe40000010014 */
[----:B------:R-:W-:Y:S04]  /*f7c0*/  LDSM.16.MT88.4 R20, [R34+0x5400] ;  /* 0x005400002214783b */ /* 0x000fe80000004200 */
[----:B---3--:R-:W1:Y:S01]  /*f7d0*/  LDSM.16.MT88.4 R4, [R33] ;  /* 0x000000002104783b */ /* 0x008e620000004200 */
[----:B------:R-:W2:Y:S08]  /*f7e0*/  MUFU.EX2 R116, R116 ;  /* 0x0000007400747308 */ /* 0x000eb00000000800 */
[----:B------:R-:W-:Y:S08]  /*f7f0*/  MUFU.EX2 R123, R123 ;  /* 0x0000007b007b7308 */ /* 0x000ff00000000800 */
[----:B------:R-:W3:Y:S08]  /*f800*/  MUFU.EX2 R120, R120 ;  /* 0x0000007800787308 */ /* 0x000ef00000000800 */
[----:B------:R-:W-:Y:S08]  /*f810*/  MUFU.EX2 R115, R115 ;  /* 0x0000007300737308 */ /* 0x000ff00000000800 */
[----:B------:R-:W4:Y:S01]  /*f820*/  MUFU.EX2 R114, R114 ;  /* 0x0000007200727308 */ /* 0x000f220000000800 */
[-CC-:B------:R-:W-:Y:S01]  /*f830*/  FFMA.FTZ R40, R38, R32.reuse, -R69.reuse ;  /* 0x0000002026287223 */ /* 0x180fe20000010845 */
[-CC-:B------:R-:W-:Y:S01]  /*f840*/  FFMA.FTZ R111, R111, R32.reuse, -R69.reuse ;  /* 0x000000206f6f7223 */ /* 0x180fe20000010845 */
[-CC-:B------:R-:W-:Y:S01]  /*f850*/  FFMA.FTZ R109, R109, R32.reuse, -R69.reuse ;  /* 0x000000206d6d7223 */ /* 0x180fe20000010845 */
[-CC-:B------:R-:W-:Y:S01]  /*f860*/  FFMA.FTZ R106, R106, R32.reuse, -R69.reuse ;  /* 0x000000206a6a7223 */ /* 0x180fe20000010845 */
[-CC-:B------:R-:W-:Y:S01]  /*f870*/  FFMA.FTZ R105, R105, R32.reuse, -R69.reuse ;  /* 0x0000002069697223 */ /* 0x180fe20000010845 */
[-C--:B------:R-:W-:Y:S01]  /*f880*/  FFMA.FTZ R38, R27, R32.reuse, -R69 ;  /* 0x000000201b267223 */ /* 0x080fe20000010845 */
[-CC-:B------:R-:W-:Y:S01]  /*f890*/  FFMA.FTZ R112, R16, R32.reuse, -R39.reuse ;  /* 0x0000002010707223 */ /* 0x180fe20000010827 */
[----:B------:R-:W-:Y:S01]  /*f8a0*/  FFMA.FTZ R119, R24, R32, -R39 ;  /* 0x0000002018777223 */ /* 0x000fe20000010827 */
[----:B--2---:R-:W-:Y:S01]  /*f8b0*/  F2FP.BF16.F32.PACK_AB R14, R116, R117 ;  /* 0x00000075740e723e */ /* 0x004fe200000010ff */
[----:B------:R-:W2:Y:S01]  /*f8c0*/  LDSM.16.MT88.4 R24, [R33+0x400] ;  /* 0x000400002118783b */ /* 0x000ea20000004200 */
[----:B---3--:R-:W-:Y:S01]  /*f8d0*/  F2FP.BF16.F32.PACK_AB R13, R120, R123 ;  /* 0x0000007b780d723e */ /* 0x008fe200000010ff */
[-C--:B------:R-:W-:Y:S01]  /*f8e0*/  FMUL.FTZ R16, R144, R0.reuse ;  /* 0x0000000090107220 */ /* 0x080fe20000410000 */
[-C--:B------:R-:W-:Y:S01]  /*f8f0*/  FMUL.FTZ R17, R145, R0.reuse ;  /* 0x0000000091117220 */ /* 0x080fe20000410000 */
[-C--:B------:R-:W-:Y:S01]  /*f900*/  FMUL.FTZ R18, R146, R125.reuse ;  /* 0x0000007d92127220 */ /* 0x080fe20000410000 */
[----:B------:R-:W-:Y:S01]  /*f910*/  FMUL.FTZ R19, R147, R125 ;  /* 0x0000007d93137220 */ /* 0x000fe20000410000 */
[-C--:B------:R-:W-:Y:S01]  /*f920*/  FMUL.FTZ R140, R140, R0.reuse ;  /* 0x000000008c8c7220 */ /* 0x080fe20000410000 */
[----:B----4-:R-:W-:Y:S01]  /*f930*/  F2FP.BF16.F32.PACK_AB R15, R114, R115 ;  /* 0x00000073720f723e */ /* 0x010fe200000010ff */
[-C--:B------:R-:W-:Y:S01]  /*f940*/  FMUL.FTZ R141, R141, R0.reuse ;  /* 0x000000008d8d7220 */ /* 0x080fe20000410000 */
[-C--:B------:R-:W-:Y:S01]  /*f950*/  FMUL.FTZ R142, R142, R125.reuse ;  /* 0x0000007d8e8e7220 */ /* 0x080fe20000410000 */
[-C--:B------:R-:W-:Y:S01]  /*f960*/  FMUL.FTZ R143, R143, R125.reuse ;  /* 0x0000007d8f8f7220 */ /* 0x080fe20000410000 */
[----:B------:R-:W-:Y:S03]  /*f970*/  MUFU.EX2 R111, R111 ;  /* 0x0000006f006f7308 */ /* 0x000fe60000000800 */
[C---:B------:R-:W-:Y:S05]  /*f980*/  HMMA.16816.F32.BF16 R16, R12.reuse, R8, R16 ;  /* 0x000000080c10723c */ /* 0x040fea0000041810 */
[----:B------:R-:W3:Y:S03]  /*f990*/  MUFU.EX2 R109, R109 ;  /* 0x0000006d006d7308 */ /* 0x000ee60000000800 */
[----:B------:R-:W-:Y:S05]  /*f9a0*/  HMMA.16816.F32.BF16 R8, R12, R10, R140 ;  /* 0x0000000a0c08723c */ /* 0x000fea000004188c */
[----:B------:R-:W-:Y:S08]  /*f9b0*/  MUFU.EX2 R106, R106 ;  /* 0x0000006a006a7308 */ /* 0x000ff00000000800 */
[----:B------:R-:W-:Y:S08]  /*f9c0*/  MUFU.EX2 R105, R105 ;  /* 0x0000006900697308 */ /* 0x000ff00000000800 */
[----:B------:R-:W-:Y:S08]  /*f9d0*/  MUFU.EX2 R112, R112 ;  /* 0x0000007000707308 */ /* 0x000ff00000000800 */
[----:B------:R-:W4:Y:S08]  /*f9e0*/  MUFU.EX2 R108, R108 ;  /* 0x0000006c006c7308 */ /* 0x000f300000000800 */
[----:B------:R-:W-:Y:S08]  /*f9f0*/  MUFU.EX2 R113, R113 ;  /* 0x0000007100717308 */ /* 0x000ff00000000800 */
[----:B------:R-:W5:Y:S01]  /*fa00*/  MUFU.EX2 R119, R119 ;  /* 0x0000007700777308 */ /* 0x000f620000000800 */
[-C--:B------:R-:W-:Y:S01]  /*fa10*/  FMUL.FTZ R136, R136, R0.reuse ;  /* 0x0000000088887220 */ /* 0x080fe20000410000 */
[-C--:B------:R-:W-:Y:S01]  /*fa20*/  FMUL.FTZ R137, R137, R0.reuse ;  /* 0x0000000089897220 */ /* 0x080fe20000410000 */
[-C--:B------:R-:W-:Y:S01]  /*fa30*/  FMUL.FTZ R138, R138, R125.reuse ;  /* 0x0000007d8a8a7220 */ /* 0x080fe20000410000 */
[-C--:B------:R-:W-:Y:S01]  /*fa40*/  FMUL.FTZ R139, R139, R125.reuse ;  /* 0x0000007d8b8b7220 */ /* 0x080fe20000410000 */
[-C--:B------:R-:W-:Y:S01]  /*fa50*/  FMUL.FTZ R132, R132, R0.reuse ;  /* 0x0000000084847220 */ /* 0x080fe20000410000 */
[----:B------:R-:W-:Y:S01]  /*fa60*/  FMUL.FTZ R133, R133, R0 ;  /* 0x0000000085857220 */ /* 0x000fe20000410000 */
[-C--:B------:R-:W-:Y:S01]  /*fa70*/  FMUL.FTZ R134, R134, R125.reuse ;  /* 0x0000007d86867220 */ /* 0x080fe20000410000 */
[----:B------:R-:W-:-:S03]  /*fa80*/  FMUL.FTZ R135, R135, R125 ;  /* 0x0000007d87877220 */ /* 0x000fc60000410000 */
[C---:B-1----:R-:W-:Y:S08]  /*fa90*/  HMMA.16816.F32.BF16 R136, R12.reuse, R4, R136 ;  /* 0x000000040c88723c */ /* 0x042ff00000041888 */
[----:B------:R-:W-:Y:S01]  /*faa0*/  HMMA.16816.F32.BF16 R132, R12, R6, R132 ;  /* 0x000000060c84723c */ /* 0x000fe20000041884 */
[----:B------:R-:W1:Y:S01]  /*fab0*/  LDSM.16.MT88.4 R4, [R34+0x5800] ;  /* 0x005800002204783b */ /* 0x000e620000004200 */
[----:B---3--:R-:W-:-:S02]  /*fac0*/  F2FP.BF16.F32.PACK_AB R12, R109, R111 ;  /* 0x0000006f6d0c723e */ /* 0x008fc400000010ff */
[----:B----4-:R-:W-:Y:S02]  /*fad0*/  F2FP.BF16.F32.PACK_AB R13, R108, R112 ;  /* 0x000000706c0d723e */ /* 0x010fe400000010ff */
[----:B------:R-:W-:Y:S02]  /*fae0*/  F2FP.BF16.F32.PACK_AB R14, R105, R106 ;  /* 0x0000006a690e723e */ /* 0x000fe400000010ff */
[----:B-----5:R-:W-:Y:S01]  /*faf0*/  F2FP.BF16.F32.PACK_AB R15, R119, R113 ;  /* 0x00000071770f723e */ /* 0x020fe200000010ff */
[-CC-:B------:R-:W-:Y:S01]  /*fb00*/  FFMA.FTZ R103, R103, R32.reuse, -R69.reuse ;  /* 0x0000002067677223 */ /* 0x180fe20000010845 */
[-CC-:B------:R-:W-:Y:S01]  /*fb10*/  FFMA.FTZ R99, R251, R32.reuse, -R69.reuse ;  /* 0x00000020fb637223 */ /* 0x180fe20000010845 */
[-C--:B------:R-:W-:Y:S01]  /*fb20*/  FFMA.FTZ R97, R250, R32.reuse, -R69 ;  /* 0x00000020fa617223 */ /* 0x080fe20000010845 */
[-CC-:B------:R-:W-:Y:S01]  /*fb30*/  FFMA.FTZ R141, R220, R32.reuse, -R39.reuse ;  /* 0x00000020dc8d7223 */ /* 0x180fe20000010827 */
[-CC-:B------:R-:W-:Y:S02]  /*fb40*/  FFMA.FTZ R128, R219, R32.reuse, -R39.reuse ;  /* 0x00000020db807223 */ /* 0x180fe40000010827 */
[----:B------:R-:W-:Y:S01]  /*fb50*/  HMMA.16816.F32.BF16 R16, R12, R20, R16 ;  /* 0x000000140c10723c */ /* 0x000fe20000041810 */
[-CC-:B------:R-:W-:Y:S01]  /*fb60*/  FFMA.FTZ R130, R217, R32.reuse, -R39.reuse ;  /* 0x00000020d9827223 */ /* 0x180fe20000010827 */
[----:B------:R-:W-:-:S06]  /*fb70*/  FFMA.FTZ R140, R216, R32, -R39 ;  /* 0x00000020d88c7223 */ /* 0x000fcc0000010827 */
[C---:B------:R-:W-:Y:S01]  /*fb80*/  HMMA.16816.F32.BF16 R8, R12.reuse, R22, R8 ;  /* 0x000000160c08723c */ /* 0x040fe20000041808 */
[----:B------:R-:W3:Y:S01]  /*fb90*/  LDSM.16.MT88.4 R20, [R33+0x800] ;  /* 0x000800002114783b */ /* 0x000ee20000004200 */
[----:B------:R-:W-:Y:S08]  /*fba0*/  MUFU.EX2 R103, R103 ;  /* 0x0000006700677308 */ /* 0x000ff00000000800 */
[----:B------:R-:W4:Y:S01]  /*fbb0*/  MUFU.EX2 R100, R100 ;  /* 0x0000006400647308 */ /* 0x000f220000000800 */
[C---:B--2---:R-:W-:Y:S07]  /*fbc0*/  HMMA.16816.F32.BF16 R136, R12.reuse, R24, R136 ;  /* 0x000000180c88723c */ /* 0x044fee0000041888 */
[----:B------:R-:W-:Y:S01]  /*fbd0*/  MUFU.EX2 R99, R99 ;  /* 0x0000006300637308 */ /* 0x000fe20000000800 */
[----:B------:R-:W-:Y:S01]  /*fbe0*/  HMMA.16816.F32.BF16 R132, R12, R26, R132 ;  /* 0x0000001a0c84723c */ /* 0x000fe20000041884 */
[----:B------:R-:W2:Y:S06]  /*fbf0*/  LDSM.16.MT88.4 R12, [R34+0x5c00] ;  /* 0x005c0000220c783b */ /* 0x000eac0000004200 */
[----:B------:R-:W-:Y:S08]  /*fc00*/  MUFU.EX2 R97, R97 ;  /* 0x0000006100617308 */ /* 0x000ff00000000800 */
        /* <DEDUP_REMOVED lines=27> */
[C---:B---3--:R-:W-:Y:S08]  /*fdc0*/  HMMA.16816.F32.BF16 R136, R24.reuse, R20, R136 ;  /* 0x000000141888723c */ /* 0x048ff00000041888 */
[----:B------:R-:W-:Y:S01]  /*fdd0*/  HMMA.16816.F32.BF16 R132, R24, R22, R132 ;  /* 0x000000161884723c */ /* 0x000fe20000041884 */
[----:B------:R-:W3:Y:S01]  /*fde0*/  LDSM.16.MT88.4 R20, [R34+0x6000] ;  /* 0x006000002214783b */ /* 0x000ee20000004200 */
[----:B-1----:R-:W-:-:S02]  /*fdf0*/  F2FP.BF16.F32.PACK_AB R24, R93, R96 ;  /* 0x000000605d18723e */ /* 0x002fc400000010ff */
        /* <DEDUP_REMOVED lines=9> */
[----:B------:R-:W-:Y:S01]  /*fe90*/  HMMA.16816.F32.BF16 R16, R24, R12, R16 ;  /* 0x0000000c1810723c */ /* 0x000fe20000041810 */
[-CC-:B------:R-:W-:Y:S01]  /*fea0*/  FFMA.FTZ R147, R204, R32.reuse, -R39.reuse ;  /* 0x00000020cc937223 */ /* 0x180fe20000010827 */
[----:B------:R-:W-:-:S06]  /*feb0*/  FFMA.FTZ R156, R156, R32, -R39 ;  /* 0x000000209c9c7223 */ /* 0x000fcc0000010827 */
[C---:B------:R-:W-:Y:S01]  /*fec0*/  HMMA.16816.F32.BF16 R8, R24.reuse, R14, R8 ;  /* 0x0000000e1808723c */ /* 0x040fe20000041808 */
[----:B------:R-:W1:Y:S01]  /*fed0*/  LDSM.16.MT88.4 R12, [R33+0x1000] ;  /* 0x00100000210c783b */ /* 0x000e620000004200 */
[----:B------:R-:W-:Y:S08]  /*fee0*/  MUFU.EX2 R89, R89 ;  /* 0x0000005900597308 */ /* 0x000ff00000000800 */
[----:B------:R-:W2:Y:S08]  /*fef0*/  MUFU.EX2 R88, R88 ;  /* 0x0000005800587308 */ /* 0x000eb00000000800 */
[----:B------:R-:W-:Y:S08]  /*ff00*/  MUFU.EX2 R86, R86 ;  /* 0x0000005600567308 */ /* 0x000ff00000000800 */
[----:B------:R-:W-:Y:S08]  /*ff10*/  MUFU.EX2 R85, R85 ;  /* 0x0000005500557308 */ /* 0x000ff00000000800 */
[----:B------:R-:W-:Y:S08]  /*ff20*/  MUFU.EX2 R157, R157 ;  /* 0x0000009d009d7308 */ /* 0x000ff00000000800 */
[----:B------:R-:W5:Y:S08]  /*ff30*/  MUFU.EX2 R146, R146 ;  /* 0x0000009200927308 */ /* 0x000f700000000800 */
[----:B------:R-:W-:Y:S08]  /*ff40*/  MUFU.EX2 R147, R147 ;  /* 0x0000009300937308 */ /* 0x000ff00000000800 */
[----:B------:R-:W3:Y:S01]  /*ff50*/  MUFU.EX2 R156, R156 ;  /* 0x0000009c009c7308 */ /* 0x000ee20000000800 */
[C---:B----4-:R-:W-:Y:S08]  /*ff60*/  HMMA.16816.F32.BF16 R136, R24.reuse, R4, R136 ;  /* 0x000000041888723c */ /* 0x050ff00000041888 */
[----:B------:R-:W-:Y:S01]  /*ff70*/  HMMA.16816.F32.BF16 R132, R24, R6, R132 ;  /* 0x000000061884723c */ /* 0x000fe20000041884 */
[----:B------:R-:W4:Y:S01]  /*ff80*/  LDSM.16.MT88.4 R4, [R34+0x6400] ;  /* 0x006400002204783b */ /* 0x000f220000004200 */
[----:B--2---:R-:W-:-:S02]  /*ff90*/  F2FP.BF16.F32.PACK_AB R24, R88, R89 ;  /* 0x000000595818723e */ /* 0x004fc400000010ff */
[----:B-----5:R-:W-:Y:S02]  /*ffa0*/  F2FP.BF16.F32.PACK_AB R25, R146, R157 ;  /* 0x0000009d9219723e */ /* 0x020fe400000010ff */
[----:B------:R-:W-:Y:S02]  /*ffb0*/  F2FP.BF16.F32.PACK_AB R26, R85, R86 ;  /* 0x00000056551a723e */ /* 0x000fe400000010ff */
[----:B---3--:R-:W-:Y:S01]  /*ffc0*/  F2FP.BF16.F32.PACK_AB R27, R156, R147 ;  /* 0x000000939c1b723e */ /* 0x008fe200000010ff */
[-CC-:B------:R-:W-:Y:S01]  /*ffd0*/  FFMA.FTZ R84, R236, R32.reuse, -R69.reuse ;  /* 0x00000020ec547223 */ /* 0x180fe20000010845 */
[-CC-:B------:R-:W-:Y:S01]  /*ffe0*/  FFMA.FTZ R83, R234, R32.reuse, -R69.reuse ;  /* 0x00000020ea537223 */ /* 0x180fe20000010845 */
[-CC-:B------:R-:W-:Y:S01]  /*fff0*/  FFMA.FTZ R81, R81, R32.reuse, -R69.reuse ;  /* 0x0000002051517223 */ /* 0x180fe20000010845 */
[-C--:B------:R-:W-:Y:S01]  /*10000*/  FFMA.FTZ R67, R232, R32.reuse, -R69 ;  /* 0x00000020e8437223 */ /* 0x080fe20000010845 */
[-CC-:B------:R-:W-:Y:S02]  /*10010*/  FFMA.FTZ R168, R168, R32.reuse, -R39.reuse ;  /* 0x00000020a8a87223 */ /* 0x180fe40000010827 */
[----:B------:R-:W-:Y:S01]  /*10020*/  HMMA.16816.F32.BF16 R16, R24, R20, R16 ;  /* 0x000000141810723c */ /* 0x000fe20000041810 */
[-CC-:B------:R-:W-:Y:S01]  /*10030*/  FFMA.FTZ R161, R161, R32.reuse, -R39.reuse ;  /* 0x00000020a1a17223 */ /* 0x180fe20000010827 */
[-CC-:B------:R-:W-:Y:S01]  /*10040*/  FFMA.FTZ R163, R163, R32.reuse, -R39.reuse ;  /* 0x00000020a3a37223 */ /* 0x180fe20000010827 */
[----:B------:R-:W-:-:S05]  /*10050*/  FFMA.FTZ R167, R167, R32, -R39 ;  /* 0x00000020a7a77223 */ /* 0x000fca0000010827 */
[C---:B------:R-:W-:Y:S01]  /*10060*/  HMMA.16816.F32.BF16 R8, R24.reuse, R22, R8 ;  /* 0x000000161808723c */ /* 0x040fe20000041808 */
[----:B------:R-:W2:Y:S01]  /*10070*/  LDSM.16.MT88.4 R20, [R33+0x1400] ;  /* 0x001400002114783b */ /* 0x000ea20000004200 */
[----:B------:R-:W-:Y:S08]  /*10080*/  MUFU.EX2 R84, R84 ;  /* 0x0000005400547308 */ /* 0x000ff00000000800 */
[----:B------:R-:W3:Y:S01]  /*10090*/  MUFU.EX2 R83, R83 ;  /* 0x0000005300537308 */ /* 0x000ee20000000800 */
[C---:B-1----:R-:W-:Y:S07]  /*100a0*/  HMMA.16816.F32.BF16 R136, R24.reuse, R12, R136 ;  /* 0x0000000c1888723c */ /* 0x042fee0000041888 */
[----:B------:R-:W-:Y:S01]  /*100b0*/  MUFU.EX2 R81, R81 ;  /* 0x0000005100517308 */ /* 0x000fe20000000800 */
[----:B------:R-:W-:Y:S01]  /*100c0*/  HMMA.16816.F32.BF16 R132, R24, R14, R132 ;  /* 0x0000000e1884723c */ /* 0x000fe20000041884 */
[----:B------:R-:W1:Y:S06]  /*100d0*/  LDSM.16.MT88.4 R12, [R34+0x6800] ;  /* 0x00680000220c783b */ /* 0x000e6c0000004200 */
[----:B------:R-:W-:Y:S08]  /*100e0*/  MUFU.EX2 R67, R67 ;  /* 0x0000004300437308 */ /* 0x000ff00000000800 */
[----:B------:R-:W-:Y:S08]  /*100f0*/  MUFU.EX2 R168, R168 ;  /* 0x000000a800a87308 */ /* 0x000ff00000000800 */
[----:B------:R-:W5:Y:S08]  /*10100*/  MUFU.EX2 R161, R161 ;  /* 0x000000a100a17308 */ /* 0x000f700000000800 */
[----:B------:R-:W-:Y:S08]  /*10110*/  MUFU.EX2 R163, R163 ;  /* 0x000000a300a37308 */ /* 0x000ff00000000800 */
[----:B------:R-:W4:Y:S01]  /*10120*/  MUFU.EX2 R167, R167 ;  /* 0x000000a700a77308 */ /* 0x000f220000000800 */
        /* <DEDUP_REMOVED lines=19> */
[----:B------:R-:W1:Y:S01]  /*10260*/  MUFU.EX2 R201, R201 ;  /* 0x000000c900c97308 */ /* 0x000e620000000800 */
[C---:B--2---:R-:W-:Y:S08]  /*10270*/  HMMA.16816.F32.BF16 R136, R24.reuse, R20, R136 ;  /* 0x000000141888723c */ /* 0x044ff00000041888 */
[----:B------:R-:W-:Y:S01]  /*10280*/  HMMA.16816.F32.BF16 R132, R24, R22, R132 ;  /* 0x000000161884723c */ /* 0x000fe20000041884 */
[----:B------:R-:W2:Y:S01]  /*10290*/  LDSM.16.MT88.4 R20, [R34+0x6c00] ;  /* 0x006c00002214783b */ /* 0x000ea20000004200 */
        /* <DEDUP_REMOVED lines=10> */
[C---:B------:R-:W-:Y:S01]  /*10340*/  HMMA.16816.F32.BF16 R16, R24.reuse, R12, R16 ;  /* 0x0000000c1810723c */ /* 0x040fe20000041810 */
[----:B------:R-:W-:Y:S01]  /*10350*/  FFMA.FTZ R196, R196, R32, -R39 ;  /* 0x00000020c4c47223 */ /* 0x000fe20000010827 */
[----:B------:R-:W-:Y:S06]  /*10360*/  MUFU.EX2 R62, R62 ;  /* 0x0000003e003e7308 */ /* 0x000fec0000000800 */
[C---:B------:R-:W-:Y:S01]  /*10370*/  HMMA.16816.F32.BF16 R8, R24.reuse, R14, R8 ;  /* 0x0000000e1808723c */ /* 0x040fe20000041808 */
[----:B------:R-:W1:Y:S01]  /*10380*/  LDSM.16.MT88.4 R12, [R33+0x1c00] ;  /* 0x001c0000210c783b */ /* 0x000e620000004200 */
[----:B------:R-:W3:Y:S08]  /*10390*/  MUFU.EX2 R61, R61 ;  /* 0x0000003d003d7308 */ /* 0x000ef00000000800 */
[----:B------:R-:W-:Y:S08]  /*103a0*/  MUFU.EX2 R60, R60 ;  /* 0x0000003c003c7308 */ /* 0x000ff00000000800 */
[----:B------:R-:W-:Y:S08]  /*103b0*/  MUFU.EX2 R59, R59 ;  /* 0x0000003b003b7308 */ /* 0x000ff00000000800 */
[----:B------:R-:W-:Y:S08]  /*103c0*/  MUFU.EX2 R203, R203 ;  /* 0x000000cb00cb7308 */ /* 0x000ff00000000800 */
[----:B------:R-:W5:Y:S08]  /*103d0*/  MUFU.EX2 R202, R202 ;  /* 0x000000ca00ca7308 */ /* 0x000f700000000800 */
[----:B------:R-:W-:Y:S08]  /*103e0*/  MUFU.EX2 R200, R200 ;  /* 0x000000c800c87308 */ /* 0x000ff00000000800 */
[----:B------:R-:W2:Y:S01]  /*103f0*/  MUFU.EX2 R196, R196 ;  /* 0x000000c400c47308 */ /* 0x000ea20000000800 */
[C---:B----4-:R-:W-:Y:S08]  /*10400*/  HMMA.16816.F32.BF16 R136, R24.reuse, R4, R136 ;  /* 0x000000041888723c */ /* 0x050ff00000041888 */
[----:B------:R-:W-:Y:S01]  /*10410*/  HMMA.16816.F32.BF16 R132, R24, R6, R132 ;  /* 0x000000061884723c */ /* 0x000fe20000041884 */
[----:B------:R-:W4:Y:S01]  /*10420*/  LDSM.16.MT88.4 R4, [R34+0x7000] ;  /* 0x007000002204783b */ /* 0x000f220000004200 */
[----:B---3--:R-:W-:-:S02]  /*10430*/  F2FP.BF16.F32.PACK_AB R24, R61, R62 ;  /* 0x0000003e3d18723e */ /* 0x008fc400000010ff */
[----:B-----5:R-:W-:Y:S02]  /*10440*/  F2FP.BF16.F32.PACK_AB R25, R202, R203 ;  /* 0x000000cbca19723e */ /* 0x020fe400000010ff */
[----:B------:R-:W-:Y:S02]  /*10450*/  F2FP.BF16.F32.PACK_AB R26, R59, R60 ;  /* 0x0000003c3b1a723e */ /* 0x000fe400000010ff */
[----:B--2---:R-:W-:Y:S01]  /*10460*/  F2FP.BF16.F32.PACK_AB R27, R196, R200 ;  /* 0x000000c8c41b723e */ /* 0x004fe200000010ff */
[-CC-:B------:R-:W-:Y:S01]  /*10470*/  FFMA.FTZ R56, R56, R32.reuse, -R69.reuse ;  /* 0x0000002038387223 */ /* 0x180fe20000010845 */
[-C--:B------:R-:W-:Y:S01]  /*10480*/  FFMA.FTZ R55, R55, R32.reuse, -R69 ;  /* 0x0000002037377223 */ /* 0x080fe20000010845 */
[-CC-:B------:R-:W-:Y:S01]  /*10490*/  FFMA.FTZ R186, R186, R32.reuse, -R39.reuse ;  /* 0x00000020baba7223 */ /* 0x180fe20000010827 */
[-CC-:B------:R-:W-:Y:S01]  /*104a0*/  FFMA.FTZ R159, R159, R32.reuse, -R39.reuse ;  /* 0x000000209f9f7223 */ /* 0x180fe20000010827 */
[-CC-:B------:R-:W-:Y:S02]  /*104b0*/  FFMA.FTZ R158, R158, R32.reuse, -R39.reuse ;  /* 0x000000209e9e7223 */ /* 0x180fe40000010827 */
[----:B------:R-:W-:Y:S01]  /*104c0*/  HMMA.16816.F32.BF16 R16, R24, R20, R16 ;  /* 0x000000141810723c */ /* 0x000fe20000041810 */
[----:B------:R-:W-:-:S07]  /*104d0*/  FFMA.FTZ R155, R155, R32, -R39 ;  /* 0x000000209b9b7223 */ /* 0x000fce0000010827 */
        /* <DEDUP_REMOVED lines=35> */
[----:B------:R-:W1:Y:S01]  /*10710*/  MUFU.EX2 R131, R131 ;  /* 0x0000008300837308 */ /* 0x000e620000000800 */
[----:B--2---:R-:W-:Y:S01]  /*10720*/  HMMA.16816.F32.BF16 R136, R24, R20, R136 ;  /* 0x000000141888723c */ /* 0x004fe20000041888 */
[----:B---3--:R-:W-:Y:S01]  /*10730*/  F2FP.BF16.F32.PACK_AB R20, R53, R54 ;  /* 0x000000363514723e */ /* 0x008fe200000010ff */
[----:B------:R-:W-:Y:S01]  /*10740*/  FFMA.FTZ R123, R194, R125, R123 ;  /* 0x0000007dc27b7223 */ /* 0x000fe2000001007b */
[----:B-----5:R-:W-:-:S05]  /*10750*/  F2FP.BF16.F32.PACK_AB R21, R149, R153 ;  /* 0x000000999515723e */ /* 0x020fca00000010ff */
[----:B------:R-:W-:Y:S01]  /*10760*/  HMMA.16816.F32.BF16 R132, R24, R22, R132 ;  /* 0x000000161884723c */ /* 0x000fe20000041884 */
[----:B------:R-:W2:Y:S01]  /*10770*/  LDSM.16.MT88.4 R24, [R34+0x7800] ;  /* 0x007800002218783b */ /* 0x000ea20000004200 */
[----:B------:R-:W-:Y:S01]  /*10780*/  F2FP.BF16.F32.PACK_AB R22, R51, R52 ;  /* 0x000000343316723e */ /* 0x000fe200000010ff */
[----:B------:R-:W-:Y:S01]  /*10790*/  FADD.FTZ R195, R121, R195 ;  /* 0x000000c379c37221 */ /* 0x000fe20000010000 */
[----:B------:R-:W-:Y:S01]  /*107a0*/  FADD.FTZ R121, R120, R123 ;  /* 0x0000007b78797221 */ /* 0x000fe20000010000 */
[----:B-1----:R-:W-:Y:S01]  /*107b0*/  F2FP.BF16.F32.PACK_AB R23, R131, R148 ;  /* 0x000000948317723e */ /* 0x002fe200000010ff */
[-CC-:B------:R-:W-:Y:S01]  /*107c0*/  FFMA.FTZ R50, R225, R32.reuse, -R69.reuse ;  /* 0x00000020e1327223 */ /* 0x180fe20000010845 */
[-CC-:B------:R-:W-:Y:S01]  /*107d0*/  FFMA.FTZ R49, R224, R32.reuse, -R69.reuse ;  /* 0x00000020e0317223 */ /* 0x180fe20000010845 */
[-CC-:B------:R-:W-:Y:S01]  /*107e0*/  FFMA.FTZ R48, R223, R32.reuse, -R69.reuse ;  /* 0x00000020df307223 */ /* 0x180fe20000010845 */
[-C--:B------:R-:W-:Y:S01]  /*107f0*/  FFMA.FTZ R47, R222, R32.reuse, -R69 ;  /* 0x00000020de2f7223 */ /* 0x080fe20000010845 */
[-CC-:B------:R-:W-:Y:S01]  /*10800*/  FFMA.FTZ R127, R127, R32.reuse, -R39.reuse ;  /* 0x000000207f7f7223 */ /* 0x180fe20000010827 */
[-C--:B------:R-:W-:Y:S01]  /*10810*/  FFMA.FTZ R126, R126, R32.reuse, -R39 ;  /* 0x000000207e7e7223 */ /* 0x080fe20000010827 */
[----:B------:R-:W-:Y:S01]  /*10820*/  HMMA.16816.F32.BF16 R16, R20, R12, R16 ;  /* 0x0000000c1410723c */ /* 0x000fe20000041810 */
[----:B------:R-:W-:Y:S01]  /*10830*/  FADD.FTZ R12, R115, R121 ;  /* 0x00000079730c7221 */ /* 0x000fe20000010000 */
[-CC-:B------:R-:W-:Y:S01]  /*10840*/  FFMA.FTZ R122, R122, R32.reuse, -R39.reuse ;  /* 0x000000207a7a7223 */ /* 0x180fe20000010827 */
[----:B------:R-:W-:Y:S01]  /*10850*/  FFMA.FTZ R118, R118, R32, -R39 ;  /* 0x0000002076767223 */ /* 0x000fe20000010827 */
[----:B------:R-:W-:Y:S01]  /*10860*/  FADD.FTZ R195, R117, R195 ;  /* 0x000000c375c37221 */ /* 0x000fe20000010000 */
[----:B------:R-:W-:Y:S01]  /*10870*/  FADD.FTZ R12, R114, R12 ;  /* 0x0000000c720c7221 */ /* 0x000fe20000010000 */
[----:B------:R-:W-:Y:S02]  /*10880*/  MUFU.EX2 R50, R50 ;  /* 0x0000003200327308 */ /* 0x000fe40000000800 */
[----:B------:R-:W-:-:S06]  /*10890*/  FADD.FTZ R116, R116, R195 ;  /* 0x000000c374747221 */ /* 0x000fcc0000010000 */
[----:B------:R-:W1:Y:S01]  /*108a0*/  MUFU.EX2 R49, R49 ;  /* 0x0000003100317308 */ /* 0x000e620000000800 */
[----:B------:R-:W-:-:S07]  /*108b0*/  FADD.FTZ R116, R111, R116 ;  /* 0x000000746f747221 */ /* 0x000fce0000010000 */
[----:B------:R-:W-:Y:S08]  /*108c0*/  MUFU.EX2 R48, R48 ;  /* 0x0000003000307308 */ /* 0x000ff00000000800 */
[----:B------:R-:W-:Y:S08]  /*108d0*/  MUFU.EX2 R47, R47 ;  /* 0x0000002f002f7308 */ /* 0x000ff00000000800 */
[----:B------:R-:W-:Y:S08]  /*108e0*/  MUFU.EX2 R127, R127 ;  /* 0x0000007f007f7308 */ /* 0x000ff00000000800 */
[----:B------:R-:W3:Y:S08]  /*108f0*/  MUFU.EX2 R126, R126 ;  /* 0x0000007e007e7308 */ /* 0x000ef00000000800 */
[----:B------:R-:W-:Y:S08]  /*10900*/  MUFU.EX2 R120, R122 ;  /* 0x0000007a00787308 */ /* 0x000ff00000000800 */
[----:B------:R-:W5:Y:S01]  /*10910*/  MUFU.EX2 R114, R118 ;  /* 0x0000007600727308 */ /* 0x000f620000000800 */
[----:B------:R-:W-:Y:S01]  /*10920*/  FFMA.FTZ R111, R110, R32, -R69 ;  /* 0x000000206e6f7223 */ /* 0x000fe20000010845 */
        /* <DEDUP_REMOVED lines=8> */
[----:B----4-:R-:W-:Y:S01]  /*109b0*/  HMMA.16816.F32.BF16 R136, R20, R4, R136 ;  /* 0x000000041488723c */ /* 0x010fe20000041888 */
[----:B-1----:R-:W-:Y:S02]  /*109c0*/  F2FP.BF16.F32.PACK_AB R4, R49, R50 ;  /* 0x000000323104723e */ /* 0x002fe400000010ff */
[----:B---3--:R-:W-:-:S05]  /*109d0*/  F2FP.BF16.F32.PACK_AB R5, R126, R127 ;  /* 0x0000007f7e05723e */ /* 0x008fca00000010ff */
        /* <DEDUP_REMOVED lines=13> */
[-CC-:B------:R-:W-:Y:S01]  /*10ab0*/  FFMA.FTZ R104, R104, R32.reuse, -R39.reuse ;  /* 0x0000002068687223 */ /* 0x180fe20000010827 */
[----:B------:R-:W-:Y:S01]  /*10ac0*/  FADD.FTZ R97, R97, R24 ;  /* 0x0000001861617221 */ /* 0x000fe20000010000 */
        /* <DEDUP_REMOVED lines=16> */
[----:B------:R-:W-:Y:S01]  /*10bd0*/  HMMA.16816.F32.BF16 R8, R4, R26, R8 ;  /* 0x0000001a0408723c */ /* 0x000fe20000041808 */
[----:B------:R-:W-:Y:S01]  /*10be0*/  FADD.FTZ R143, R143, R145 ;  /* 0x000000918f8f7221 */ /* 0x000fe20000010000 */
[----:B------:R-:W5:Y:S01]  /*10bf0*/  LDSM.16.MT88.4 R24, [R33+0x2c00] ;  /* 0x002c00002118783b */ /* 0x000f620000004200 */
[----:B------:R-:W-:-:S02]  /*10c00*/  FADD.FTZ R92, R91, R92 ;  /* 0x0000005c5b5c7221 */ /* 0x000fc40000010000 */
[----:B------:R-:W-:Y:S02]  /*10c10*/  FADD.FTZ R143, R144, R143 ;  /* 0x0000008f908f7221 */ /* 0x000fe40000010000 */
[----:B------:R-:W-:Y:S01]  /*10c20*/  FADD.FTZ R89, R89, R92 ;  /* 0x0000005c59597221 */ /* 0x000fe20000010000 */
[----:B------:R-:W-:Y:S01]  /*10c30*/  HMMA.16816.F32.BF16 R136, R4, R12, R136 ;  /* 0x0000000c0488723c */ /* 0x000fe20000041888 */
[----:B--2---:R-:W-:Y:S02]  /*10c40*/  F2FP.BF16.F32.PACK_AB R12, R44, R45 ;  /* 0x0000002d2c0c723e */ /* 0x004fe400000010ff */
[----:B---3--:R-:W-:Y:S01]  /*10c50*/  F2FP.BF16.F32.PACK_AB R13, R103, R105 ;  /* 0x00000069670d723e */ /* 0x008fe200000010ff */
[----:B------:R-:W-:-:S04]  /*10c60*/  FADD.FTZ R157, R157, R143 ;  /* 0x0000008f9d9d7221 */ /* 0x000fc80000010000 */
[----:B------:R-:W-:Y:S01]  /*10c70*/  HMMA.16816.F32.BF16 R132, R4, R14, R132 ;  /* 0x0000000e0484723c */ /* 0x000fe20000041884 */
[----:B------:R-:W-:Y:S01]  /*10c80*/  F2FP.BF16.F32.PACK_AB R14, R42, R43 ;  /* 0x0000002b2a0e723e */ /* 0x000fe200000010ff */
[----:B------:R-:W2:Y:S01]  /*10c90*/  LDSM.16.MT88.4 R4, [R34+0x8000] ;  /* 0x008000002204783b */ /* 0x000ea20000004200 */
[----:B----4-:R-:W-:Y:S01]  /*10ca0*/  F2FP.BF16.F32.PACK_AB R15, R96, R99 ;  /* 0x00000063600f723e */ /* 0x010fe200000010ff */
[----:B------:R-:W-:Y:S01]  /*10cb0*/  FADD.FTZ R89, R88, R89 ;  /* 0x0000005958597221 */ /* 0x000fe20000010000 */
[----:B------:R-:W-:Y:S01]  /*10cc0*/  FADD.FTZ R157, R146, R157 ;  /* 0x0000009d929d7221 */ /* 0x000fe20000010000 */
[-C--:B------:R-:W-:Y:S01]  /*10cd0*/  FFMA.FTZ R221, R221, R32.reuse, -R69 ;  /* 0x00000020dddd7223 */ /* 0x080fe20000010845 */
[-CC-:B------:R-:W-:Y:S01]  /*10ce0*/  FFMA.FTZ R95, R95, R32.reuse, -R39.reuse ;  /* 0x000000205f5f7223 */ /* 0x180fe20000010827 */
[-CC-:B------:R-:W-:Y:S01]  /*10cf0*/  FFMA.FTZ R94, R94, R32.reuse, -R39.reuse ;  /* 0x000000205e5e7223 */ /* 0x180fe20000010827 */
[-C--:B------:R-:W-:Y:S01]  /*10d00*/  FFMA.FTZ R90, R90, R32.reuse, -R39 ;  /* 0x000000205a5a7223 */ /* 0x080fe20000010827 */
[----:B-1----:R-:W-:Y:S01]  /*10d10*/  HMMA.16816.F32.BF16 R16, R12, R20, R16 ;  /* 0x000000140c10723c */ /* 0x002fe20000041810 */
[----:B------:R-:W-:Y:S01]  /*10d20*/  FADD.FTZ R20, R86, R89 ;  /* 0x0000005956147221 */ /* 0x000fe20000010000 */
[----:B------:R-:W-:Y:S01]  /*10d30*/  FADD.FTZ R147, R147, R157 ;  /* 0x0000009d93937221 */ /* 0x000fe20000010000 */
[----:B------:R-:W-:Y:S01]  /*10d40*/  FFMA.FTZ R87, R87, R32, -R39 ;  /* 0x0000002057577223 */ /* 0x000fe20000010827 */
[----:B------:R-:W-:Y:S01]  /*10d50*/  MUFU.EX2 R41, R41 ;  /* 0x0000002900297308 */ /* 0x000fe20000000800 */
[----:B------:R-:W-:Y:S01]  /*10d60*/  FADD.FTZ R20, R85, R20 ;  /* 0x0000001455147221 */ /* 0x000fe20000010000 */
[----:B------:R-:W-:-:S06]  /*10d70*/  FADD.FTZ R147, R156, R147 ;  /* 0x000000939c937221 */ /* 0x000fcc0000010000 */
[----:B------:R-:W1:Y:S01]  /*10d80*/  MUFU.EX2 R40, R40 ;  /* 0x0000002800287308 */ /* 0x000e620000000800 */
[----:B------:R-:W-:Y:S01]  /*10d90*/  FADD.FTZ R20, R84, R20 ;  /* 0x0000001454147221 */ /* 0x000fe20000010000 */
[----:B------:R-:W-:-:S06]  /*10da0*/  FADD.FTZ R168, R168, R147 ;  /* 0x00000093a8a87221 */ /* 0x000fcc0000010000 */
[----:B------:R-:W-:Y:S01]  /*10db0*/  MUFU.EX2 R38, R38 ;  /* 0x0000002600267308 */ /* 0x000fe20000000800 */
[----:B------:R-:W-:Y:S01]  /*10dc0*/  FADD.FTZ R83, R83, R20 ;  /* 0x0000001453537221 */ /* 0x000fe20000010000 */
[----:B------:R-:W-:Y:S01]  /*10dd0*/  FADD.FTZ R168, R161, R168 ;  /* 0x000000a8a1a87221 */ /* 0x000fe20000010000 */
[-CC-:B------:R-:W-:Y:S01]  /*10de0*/  FFMA.FTZ R102, R102, R32.reuse, -R69.reuse ;  /* 0x0000002066667223 */ /* 0x180fe20000010845 */
[-CC-:B------:R-:W-:Y:S01]  /*10df0*/  FFMA.FTZ R124, R124, R32.reuse, -R69.reuse ;  /* 0x000000207c7c7223 */ /* 0x180fe20000010845 */
[-CC-:B------:R-:W-:Y:S01]  /*10e00*/  FFMA.FTZ R129, R129, R32.reuse, -R69.reuse ;  /* 0x0000002081817223 */ /* 0x180fe20000010845 */
[-C--:B------:R-:W-:Y:S01]  /*10e10*/  FFMA.FTZ R154, R154, R32.reuse, -R69 ;  /* 0x000000209a9a7223 */ /* 0x080fe20000010845 */
[-C--:B------:R-:W-:Y:S01]  /*10e20*/  FFMA.FTZ R79, R79, R32.reuse, -R39 ;  /* 0x000000204f4f7223 */ /* 0x080fe20000010827 */
[----:B------:R-:W-:Y:S01]  /*10e30*/  MUFU.EX2 R0, R221 ;  /* 0x000000dd00007308 */ /* 0x000fe20000000800 */
[----:B------:R-:W-:Y:S01]  /*10e40*/  FADD.FTZ R83, R81, R83 ;  /* 0x0000005351537221 */ /* 0x000fe20000010000 */
[-CC-:B------:R-:W-:Y:S01]  /*10e50*/  FFMA.FTZ R78, R78, R32.reuse, -R39.reuse ;  /* 0x000000204e4e7223 */ /* 0x180fe20000010827 */
[-C--:B------:R-:W-:Y:S01]  /*10e60*/  FFMA.FTZ R77, R77, R32.reuse, -R39 ;  /* 0x000000204d4d7223 */ /* 0x080fe20000010827 */
[-CC-:B------:R-:W-:Y:S01]  /*10e70*/  FFMA.FTZ R160, R160, R32.reuse, -R69.reuse ;  /* 0x00000020a0a07223 */ /* 0x180fe20000010845 */
[-CC-:B------:R-:W-:Y:S01]  /*10e80*/  FFMA.FTZ R162, R162, R32.reuse, -R69.reuse ;  /* 0x00000020a2a27223 */ /* 0x180fe20000010845 */
[-C--:B------:R-:W-:Y:S01]  /*10e90*/  FFMA.FTZ R152, R152, R32.reuse, -R69 ;  /* 0x0000002098987223 */ /* 0x080fe20000010845 */
[-CC-:B------:R-:W-:Y:S01]  /*10ea0*/  FFMA.FTZ R76, R76, R32.reuse, -R39.reuse ;  /* 0x000000204c4c7223 */ /* 0x180fe20000010827 */
        /* <DEDUP_REMOVED lines=8> */
[----:B------:R-:W3:Y:S01]  /*10f30*/  MUFU.EX2 R91, R94 ;  /* 0x0000005e005b7308 */ /* 0x000ee20000000800 */
[----:B------:R-:W-:Y:S01]  /*10f40*/  FFMA.FTZ R195, R35, R32, -R69 ;  /* 0x0000002023c37223 */ /* 0x000fe20000010845 */
[----:B------:R-:W-:Y:S06]  /*10f50*/  LDSM.16.MT88.4 R140, [R34+0x8c00] ;  /* 0x008c0000228c783b */ /* 0x000fec0000004200 */
[----:B------:R-:W-:Y:S08]  /*10f60*/  MUFU.EX2 R88, R90 ;  /* 0x0000005a00587308 */ /* 0x000ff00000000800 */
[----:B------:R-:W4:Y:S01]  /*10f70*/  MUFU.EX2 R85, R87 ;  /* 0x0000005700557308 */ /* 0x000f220000000800 */
[----:B------:R-:W-:Y:S01]  /*10f80*/  FADD.FTZ R67, R67, R83 ;  /* 0x0000005343437221 */ /* 0x000fe20000010000 */
[----:B------:R-:W-:Y:S01]  /*10f90*/  FADD.FTZ R163, R167, R163 ;  /* 0x000000a3a7a37221 */ /* 0x000fe20000010000 */
[----:B------:R-:W-:Y:S01]  /*10fa0*/  HMMA.16816.F32.BF16 R8, R12, R22, R8 ;  /* 0x000000160c08723c */ /* 0x000fe20000041808 */
[----:B------:R-:W2:Y:S01]  /*10fb0*/  LDSM.16.MT88.4 R20, [R33+0x3000] ;  /* 0x003000002114783b */ /* 0x000ea20000004200 */
[----:B------:R-:W-:Y:S01]  /*10fc0*/  FADD.FTZ R67, R66, R67 ;  /* 0x0000004342437221 */ /* 0x000fe20000010000 */
[----:B------:R-:W-:-:S03]  /*10fd0*/  FADD.FTZ R163, R198, R163 ;  /* 0x000000a3c6a37221 */ /* 0x000fc60000010000 */
[----:B------:R-:W-:Y:S02]  /*10fe0*/  FADD.FTZ R65, R65, R67 ;  /* 0x0000004341417221 */ /* 0x000fe40000010000 */
[----:B-----5:R-:W-:Y:S01]  /*10ff0*/  HMMA.16816.F32.BF16 R136, R12, R24, R136 ;  /* 0x000000180c88723c */ /* 0x020fe20000041888 */
[----:B------:R-:W-:Y:S01]  /*11000*/  FADD.FTZ R197, R197, R163 ;  /* 0x000000a3c5c57221 */ /* 0x000fe20000010000 */
[----:B------:R-:W-:-:S06]  /*11010*/  FADD.FTZ R65, R64, R65 ;  /* 0x0000004140417221 */ /* 0x000fcc0000010000 */
[----:B------:R-:W-:Y:S01]  /*11020*/  HMMA.16816.F32.BF16 R132, R12, R26, R132 ;  /* 0x0000001a0c84723c */ /* 0x000fe20000041884 */
[----:B-1----:R-:W-:Y:S01]  /*11030*/  F2FP.BF16.F32.PACK_AB R12, R40, R41 ;  /* 0x00000029280c723e */ /* 0x002fe200000010ff */
[----:B------:R-:W1:Y:S01]  /*11040*/  LDSM.16.MT88.4 R24, [R34+0x8400] ;  /* 0x008400002218783b */ /* 0x000e620000004200 */
[----:B---3--:R-:W-:Y:S02]  /*11050*/  F2FP.BF16.F32.PACK_AB R13, R91, R93 ;  /* 0x0000005d5b0d723e */ /* 0x008fe400000010ff */
[----:B------:R-:W-:Y:S02]  /*11060*/  F2FP.BF16.F32.PACK_AB R14, R0, R38 ;  /* 0x00000026000e723e */ /* 0x000fe400000010ff */
[----:B----4-:R-:W-:Y:S01]  /*11070*/  F2FP.BF16.F32.PACK_AB R15, R85, R88 ;  /* 0x00000058550f723e */ /* 0x010fe200000010ff */
[----:B------:R-:W-:-:S06]  /*11080*/  FADD.FTZ R197, R199, R197 ;  /* 0x000000c5c7c57221 */ /* 0x000fcc0000010000 */
[----:B--2---:R-:W-:Y:S01]  /*11090*/  HMMA.16816.F32.BF16 R16, R12, R4, R16 ;  /* 0x000000040c10723c */ /* 0x004fe20000041810 */
        /* <DEDUP_REMOVED lines=27> */
[----:B------:R-:W-:Y:S01]  /*11250*/  FADD.FTZ R20, R56, R58 ;  /* 0x0000003a38147221 */ /* 0x000fe20000010000 */
[----:B------:R-:W-:-:S06]  /*11260*/  FADD.FTZ R155, R155, R186 ;  /* 0x000000ba9b9b7221 */ /* 0x000fcc0000010000 */
        /* <DEDUP_REMOVED lines=30> */
[----:B------:R-:W-:Y:S01]  /*11450*/  HMMA.16816.F32.BF16 R8, R12, R26, R8 ;  /* 0x0000001a0c08723c */ /* 0x000fe20000041808 */
[----:B------:R-:W-:Y:S01]  /*11460*/  FADD.FTZ R96, R96, R105 ;  /* 0x0000006960607221 */ /* 0x000fe20000010000 */
[----:B------:R-:W2:Y:S01]  /*11470*/  LDSM.16.MT88.4 R24, [R33+0x3800] ;  /* 0x003800002118783b */ /* 0x000ea20000004200 */
[----:B------:R-:W-:Y:S02]  /*11480*/  FADD.FTZ R42, R42, R44 ;  /* 0x0000002c2a2a7221 */ /* 0x000fe40000010000 */
[----:B------:R-:W-:Y:S02]  /*11490*/  FADD.FTZ R96, R93, R96 ;  /* 0x000000605d607221 */ /* 0x000fe40000010000 */
[----:B------:R-:W-:Y:S02]  /*114a0*/  FADD.FTZ R42, R41, R42 ;  /* 0x0000002a292a7221 */ /* 0x000fe40000010000 */
[----:B------:R-:W-:-:S02]  /*114b0*/  FADD.FTZ R96, R91, R96 ;  /* 0x000000605b607221 */ /* 0x000fc40000010000 */
[----:B------:R-:W-:Y:S02]  /*114c0*/  FADD.FTZ R42, R40, R42 ;  /* 0x0000002a282a7221 */ /* 0x000fe40000010000 */
[----:B------:R-:W-:Y:S02]  /*114d0*/  FADD.FTZ R88, R88, R96 ;  /* 0x0000006058587221 */ /* 0x000fe40000010000 */
[----:B------:R-:W-:Y:S01]  /*114e0*/  FADD.FTZ R42, R38, R42 ;  /* 0x0000002a262a7221 */ /* 0x000fe20000010000 */
[----:B------:R-:W-:Y:S01]  /*114f0*/  MUFU.EX2 R160, R160 ;  /* 0x000000a000a07308 */ /* 0x000fe20000000800 */
[----:B------:R-:W-:Y:S02]  /*11500*/  FADD.FTZ R88, R85, R88 ;  /* 0x0000005855587221 */ /* 0x000fe40000010000 */
[----:B------:R-:W-:Y:S01]  /*11510*/  FADD.FTZ R0, R0, R42 ;  /* 0x0000002a00007221 */ /* 0x000fe20000010000 */
[C---:B-----5:R-:W-:Y:S04]  /*11520*/  HMMA.16816.F32.BF16 R136, R12.reuse, R4, R136 ;  /* 0x000000040c88723c */ /* 0x060fe80000041888 */
[----:B------:R-:W3:Y:S01]  /*11530*/  MUFU.EX2 R162, R162 ;  /* 0x000000a200a27308 */ /* 0x000ee20000000800 */
[-CC-:B------:R-:W-:Y:S01]  /*11540*/  FFMA.FTZ R194, R68, R32.reuse, -R39.reuse ;  /* 0x0000002044c27223 */ /* 0x180fe20000010827 */
[----:B------:R-:W-:Y:S01]  /*11550*/  FADD.FTZ R0, R102, R0 ;  /* 0x0000000066007221 */ /* 0x000fe20000010000 */
[----:B------:R-:W-:Y:S01]  /*11560*/  FADD.FTZ R88, R66, R88 ;  /* 0x0000005842587221 */ /* 0x000fe20000010000 */
[----:B------:R-:W-:Y:S04]  /*11570*/  HMMA.16816.F32.BF16 R132, R12, R6, R132 ;  /* 0x000000060c84723c */ /* 0x000fe80000041884 */
[----:B------:R-:W-:Y:S01]  /*11580*/  MUFU.EX2 R152, R152 ;  /* 0x0000009800987308 */ /* 0x000fe20000000800 */
[-CC-:B------:R-:W-:Y:S01]  /*11590*/  FFMA.FTZ R12, R72, R32.reuse, -R39.reuse ;  /* 0x00000020480c7223 */ /* 0x180fe20000010827 */
[-CC-:B------:R-:W-:Y:S01]  /*115a0*/  FFMA.FTZ R13, R71, R32.reuse, -R39.reuse ;  /* 0x00000020470d7223 */ /* 0x180fe20000010827 */
[----:B------:R-:W-:-:S02]  /*115b0*/  FFMA.FTZ R14, R70, R32, -R39 ;  /* 0x00000020460e7223 */ /* 0x000fc40000010827 */
[----:B------:R-:W4:Y:S03]  /*115c0*/  LDSM.16.MT88.4 R32, [R33+0x3c00] ;  /* 0x003c00002120783b */ /* 0x000f260000004200 */
[----:B------:R-:W-:Y:S08]  /*115d0*/  MUFU.EX2 R109, R111 ;  /* 0x0000006f006d7308 */ /* 0x000ff00000000800 */
        /* <DEDUP_REMOVED lines=8> */
[----:B---3--:R-:W-:Y:S02]  /*11660*/  F2FP.BF16.F32.PACK_AB R4, R162, R160 ;  /* 0x000000a0a204723e */ /* 0x008fe400000010ff */
[----:B------:R-:W-:Y:S01]  /*11670*/  FADD.FTZ R154, R154, R124 ;  /* 0x0000007c9a9a7221 */ /* 0x000fe20000010000 */
[----:B------:R-:W-:Y:S01]  /*11680*/  FADD.FTZ R60, R60, R64 ;  /* 0x000000403c3c7221 */ /* 0x000fe20000010000 */
[----:B-----5:R-:W-:Y:S02]  /*11690*/  F2FP.BF16.F32.PACK_AB R5, R55, R57 ;  /* 0x000000393705723e */ /* 0x020fe400000010ff */
[----:B------:R-:W-:Y:S01]  /*116a0*/  F2FP.BF16.F32.PACK_AB R6, R109, R152 ;  /* 0x000000986d06723e */ /* 0x000fe200000010ff */
[----:B------:R-:W-:Y:S01]  /*116b0*/  MUFU.EX2 R82, R82 ;  /* 0x0000005200527308 */ /* 0x000fe20000000800 */
[----:B-1----:R-:W-:Y:S01]  /*116c0*/  F2FP.BF16.F32.PACK_AB R7, R51, R53 ;  /* 0x000000353307723e */ /* 0x002fe200000010ff */
[----:B------:R-:W-:Y:S01]  /*116d0*/  FADD.FTZ R154, R160, R154 ;  /* 0x0000009aa09a7221 */ /* 0x000fe20000010000 */
[----:B------:R-:W-:-:S05]  /*116e0*/  FADD.FTZ R60, R57, R60 ;  /* 0x0000003c393c7221 */ /* 0x000fca0000010000 */
[----:B------:R-:W-:Y:S01]  /*116f0*/  MUFU.EX2 R12, R12 ;  /* 0x0000000c000c7308 */ /* 0x000fe20000000800 */
[----:B------:R-:W-:Y:S01]  /*11700*/  FADD.FTZ R162, R162, R154 ;  /* 0x0000009aa2a27221 */ /* 0x000fe20000010000 */
[----:B------:R-:W-:Y:S01]  /*11710*/  HMMA.16816.F32.BF16 R16, R4, R20, R16 ;  /* 0x000000140410723c */ /* 0x000fe20000041810 */
[----:B------:R-:W-:-:S05]  /*11720*/  FADD.FTZ R55, R55, R60 ;  /* 0x0000003c37377221 */ /* 0x000fca0000010000 */
[----:B------:R-:W1:Y:S02]  /*11730*/  MUFU.EX2 R37, R37 ;  /* 0x0000002500257308 */ /* 0x000e640000000800 */
[C---:B------:R-:W-:Y:S06]  /*11740*/  HMMA.16816.F32.BF16 R8, R4.reuse, R22, R8 ;  /* 0x000000160408723c */ /* 0x040fec0000041808 */
[----:B------:R-:W-:Y:S02]  /*11750*/  MUFU.EX2 R36, R36 ;  /* 0x0000002400247308 */ /* 0x000fe40000000800 */
[C---:B--2---:R-:W-:Y:S06]  /*11760*/  HMMA.16816.F32.BF16 R136, R4.reuse, R24, R136 ;  /* 0x000000180488723c */ /* 0x044fec0000041888 */
[----:B------:R-:W-:Y:S02]  /*11770*/  MUFU.EX2 R195, R195 ;  /* 0x000000c300c37308 */ /* 0x000fe40000000800 */
[----:B------:R-:W-:Y:S06]  /*11780*/  HMMA.16816.F32.BF16 R132, R4, R26, R132 ;  /* 0x0000001a0484723c */ /* 0x000fec0000041884 */
[----:B------:R-:W2:Y:S08]  /*11790*/  MUFU.EX2 R13, R13 ;  /* 0x0000000d000d7308 */ /* 0x000eb00000000800 */
[----:B------:R-:W-:Y:S08]  /*117a0*/  MUFU.EX2 R14, R14 ;  /* 0x0000000e000e7308 */ /* 0x000ff00000000800 */
[----:B------:R-:W3:Y:S01]  /*117b0*/  MUFU.EX2 R194, R194 ;  /* 0x000000c200c27308 */ /* 0x000ee20000000800 */
[----:B------:R-:W-:Y:S01]  /*117c0*/  FADD.FTZ R162, R152, R162 ;  /* 0x000000a298a27221 */ /* 0x000fe20000010000 */
[----:B------:R-:W-:-:S03]  /*117d0*/  FADD.FTZ R55, R53, R55 ;  /* 0x0000003735377221 */ /* 0x000fc60000010000 */
[----:B------:R-:W-:Y:S01]  /*117e0*/  FADD.FTZ R109, R109, R162 ;  /* 0x000000a26d6d7221 */ /* 0x000fe20000010000 */
[----:B------:R-:W-:Y:S01]  /*117f0*/  FADD.FTZ R51, R51, R55 ;  /* 0x0000003733337221 */ /* 0x000fe20000010000 */
[----:B-1----:R-:W-:Y:S02]  /*11800*/  F2FP.BF16.F32.PACK_AB R4, R37, R82 ;  /* 0x000000522504723e */ /* 0x002fe400000010ff */
[----:B------:R-:W-:Y:S01]  /*11810*/  FADD.FTZ R109, R82, R109 ;  /* 0x0000006d526d7221 */ /* 0x000fe20000010000 */
[----:B------:R-:W-:Y:S01]  /*11820*/  FADD.FTZ R51, R12, R51 ;  /* 0x000000330c337221 */ /* 0x000fe20000010000 */
[----:B--2---:R-:W-:Y:S02]  /*11830*/  F2FP.BF16.F32.PACK_AB R5, R13, R12 ;  /* 0x0000000c0d05723e */ /* 0x004fe400000010ff */
[----:B------:R-:W-:Y:S01]  /*11840*/  F2FP.BF16.F32.PACK_AB R6, R195, R36 ;  /* 0x00000024c306723e */ /* 0x000fe200000010ff */
[----:B------:R-:W-:Y:S01]  /*11850*/  FADD.FTZ R109, R37, R109 ;  /* 0x0000006d256d7221 */ /* 0x000fe20000010000 */
[----:B---3--:R-:W-:Y:S01]  /*11860*/  F2FP.BF16.F32.PACK_AB R7, R194, R14 ;  /* 0x0000000ec207723e */ /* 0x008fe200000010ff */
[----:B------:R-:W-:-:S02]  /*11870*/  FADD.FTZ R51, R13, R51 ;  /* 0x000000330d337221 */ /* 0x000fc40000010000 */
[----:B------:R-:W-:Y:S02]  /*11880*/  FADD.FTZ R109, R36, R109 ;  /* 0x0000006d246d7221 */ /* 0x000fe40000010000 */
[----:B------:R-:W-:Y:S02]  /*11890*/  FADD.FTZ R51, R14, R51 ;  /* 0x000000330e337221 */ /* 0x000fe40000010000 */
[C---:B------:R-:W-:Y:S01]  /*118a0*/  HMMA.16816.F32.BF16 R144, R4.reuse, R140, R16 ;  /* 0x0000008c0490723c */ /* 0x040fe20000041810 */
[----:B------:R-:W-:Y:S02]  /*118b0*/  IMAD.MOV.U32 R0, RZ, RZ, R29 ;  /* 0x000000ffff007224 */ /* 0x000fe400078e001d */
[----:B------:R-:W-:Y:S01]  /*118c0*/  FADD.FTZ R195, R195, R109 ;  /* 0x0000006dc3c37221 */ /* 0x000fe20000010000 */
[--C-:B------:R-:W-:Y:S02]  /*118d0*/  IMAD.MOV.U32 R20, RZ, RZ, R30.reuse ;  /* 0x000000ffff147224 */ /* 0x100fe400078e001e */
[----:B------:R-:W-:Y:S01]  /*118e0*/  FADD.FTZ R194, R194, R51 ;  /* 0x00000033c2c27221 */ /* 0x000fe20000010000 */
[----:B------:R-:W-:Y:S01]  /*118f0*/  @P0 IMAD.MOV.U32 R0, RZ, RZ, R29 ;  /* 0x000000ffff000224 */ /* 0x000fe200078e001d */
[----:B------:R-:W-:Y:S01]  /*11900*/  HMMA.16816.F32.BF16 R140, R4, R142, R8 ;  /* 0x0000008e048c723c */ /* 0x000fe20000041808 */
[----:B------:R-:W-:-:S02]  /*11910*/  @P0 IMAD.MOV.U32 R20, RZ, RZ, R30 ;  /* 0x000000ffff140224 */ /* 0x000fc400078e001e */
[----:B------:R-:W-:-:S05]  /*11920*/  @P0 VIADD R186, R31, 0xfffffffd ;  /* 0xfffffffd1fba0836 */ /* 0x000fca0000000000 */
[C---:B----4-:R-:W-:Y:S08]  /*11930*/  HMMA.16816.F32.BF16 R136, R4.reuse, R32, R136 ;  /* 0x000000200488723c */ /* 0x050ff00000041888 */
[----:B------:R-:W-:Y:S01]  /*11940*/  HMMA.16816.F32.BF16 R132, R4, R34, R132 ;  /* 0x000000220484723c */ /* 0x000fe20000041884 */
[----:B------:R-:W-:-:S04]  /*11950*/  NOP ;  /* 0x0000000000007918 */ /* 0x000fc80000000000 */
[----:B------:R-:W-:-:S15]  /*11960*/  @P0 BRA `(.L_x_2238) ;  /* 0x0000000000040947 */ /* 0x000fde0003800000 */
.L_x_2227:
[----:B------:R-:W-:-:S07]  /*11970*/  IADD3 R186, PT, PT, R28, -0x1, RZ ;  /* 0xffffffff1cba7810 */ /* 0x000fce0007ffe0ff */
.L_x_2238:
[----:B------:R-:W-:Y:S05]  /*11980*/  BSYNC B2 ;  /* 0x0000000000027941 */ /* 0x000fea0003800000 */
.L_x_2226:
[----:B------:R-:W-:-:S13]  /*11990*/  ISETP.GE.AND P0, PT, R186, R178, PT ;  /* 0x000000b2ba00720c */ /* 0x000fda0003f06270 */
[----:B------:R-:W-:Y:S05]  /*119a0*/  @!P0 BRA `(.L_x_2239) ;  /* 0x0000007c00308947 */ /* 0x000fea0003800000 */
[----:B------:R-:W-:Y:S01]  /*119b0*/  ISETP.NE.U32.AND P2, PT, R192, RZ, PT ;  /* 0x000000ffc000720c */ /* 0x000fe20003f45070 */
[----:B------:R-:W-:Y:S02]  /*119c0*/  IMAD.MOV.U32 R148, RZ, RZ, R0 ;  /* 0x000000ffff947224 */ /* 0x000fe400078e0000 */
[----:B------:R-:W-:Y:S01]  /*119d0*/  IMAD.MOV.U32 R149, RZ, RZ, R20 ;  /* 0x000000ffff957224 */ /* 0x000fe200078e0014 */
[----:B------:R-:W-:-:S13]  /*119e0*/  ISETP.NE.AND.EX P2, PT, R193, RZ, PT, P2 ;  /* 0x000000ffc100720c */ /* 0x000fda0003f45320 */
.L_x_2246:
        /* <DEDUP_REMOVED lines=78> */
.L_x_2241:
[----:B------:R-:W-:Y:S05]  /*11ed0*/  BSYNC.RECONVERGENT B0 ;  /* 0x0000000000007941 */ /* 0x000fea0003800200 */
.L_x_2240:
[C---:B------:R-:W-:Y:S01]  /*11ee0*/  LOP3.LUT R0, R189.reuse, 0x18, RZ, 0xc0, !PT ;  /* 0x00000018bd007812 */ /* 0x040fe200078ec0ff */
[----:B------:R-:W1:Y:S01]  /*11ef0*/  S2UR UR6, SR_CgaCtaId ;  /* 0x00000000000679c3 */ /* 0x000e620000008800 */
[----:B------:R-:W-:Y:S01]  /*11f00*/  SHF.L.U32 R6, R172, 0x6, RZ ;  /* 0x00000006ac067819 */ /* 0x000fe200000006ff */
[----:B------:R-:W-:Y:S01]  /*11f10*/  UMOV UR7, 0x400 ;  /* 0x0000040000077882 */ /* 0x000fe20000000000 */
[CC--:B------:R-:W-:Y:S01]  /*11f20*/  ISETP.GE.AND P3, PT, R0.reuse, R187.reuse, PT ;  /* 0x000000bb0000720c */ /* 0x0c0fe20003f66270 */
[----:B------:R-:W-:Y:S01]  /*11f30*/  BSSY.RECONVERGENT B1, `(.L_x_2242) ;  /* 0x0000258000017945 */ /* 0x000fe20003800200 */
[----:B------:R-:W-:Y:S02]  /*11f40*/  ISETP.GE.AND P0, PT, R0, R187, PT ;  /* 0x000000bb0000720c */ /* 0x000fe40003f06270 */
[-C--:B------:R-:W-:Y:S02]  /*11f50*/  IADD3 R8, P1, PT, R6, R183.reuse, RZ ;  /* 0x000000b706087210 */ /* 0x080fe40007f3e0ff */
[----:B------:R-:W-:Y:S02]  /*11f60*/  SHF.L.U64.HI R7, R172, 0x6, R173 ;  /* 0x00000006ac077819 */ /* 0x000fe400000102ad */
[----:B------:R-:W-:Y:S02]  /*11f70*/  LOP3.LUT R188, R189, 0xc0, RZ, 0xc0, !PT ;  /* 0x000000c0bdbc7812 */ /* 0x000fe400078ec0ff */
[-C--:B------:R-:W-:Y:S02]  /*11f80*/  IADD3.X R9, PT, PT, R7, R182.reuse, RZ, P1, !PT ;  /* 0x000000b607097210 */ /* 0x080fe40000ffe4ff */
[----:B------:R-:W-:Y:S02]  /*11f90*/  LOP3.LUT R188, R188, 0x18, R151, 0xf8, !PT ;  /* 0x00000018bcbc7812 */ /* 0x000fe400078ef897 */
[----:B------:R-:W-:Y:S01]  /*11fa0*/  @!P3 MOV R16, R183 ;  /* 0x000000b70010b202 */ /* 0x000fe20000000f00 */
[--C-:B------:R-:W-:Y:S01]  /*11fb0*/  @!P0 IMAD.WIDE.U32 R12, R172, 0x140, R8.reuse ;  /* 0x00000140ac0c8825 */ /* 0x100fe200078e0008 */
[----:B------:R-:W-:Y:S01]  /*11fc0*/  @!P3 MOV R17, R182 ;  /* 0x000000b60011b202 */ /* 0x000fe20000000f00 */
[----:B------:R-:W2:Y:S01]  /*11fd0*/  S2R R151, SR_TID.X ;  /* 0x0000000000977919 */ /* 0x000ea20000002100 */
[----:B------:R-:W-:Y:S01]  /*11fe0*/  @!P0 IADD3 R6, P1, PT, R8, R6, RZ ;  /* 0x0000000608068210 */ /* 0x000fe20007f3e0ff */
[----:B------:R-:W-:Y:S01]  /*11ff0*/  @!P0 IMAD.WIDE.U32 R14, R172, 0xc0, R8 ;  /* 0x000000c0ac0e8825 */ /* 0x000fe200078e0008 */
[-C--:B------:R-:W-:Y:S02]  /*12000*/  @!P0 MOV R10, R8.reuse ;  /* 0x00000008000a8202 */ /* 0x080fe40000000f00 */
[----:B------:R-:W-:Y:S01]  /*12010*/  @!P0 IADD3.X R7, PT, PT, R9, R7, RZ, P1, !PT ;  /* 0x0000000709078210 */ /* 0x000fe20000ffe4ff */
[C---:B------:R-:W-:Y:S01]  /*12020*/  @!P0 IMAD R4, R173.reuse, 0x140, RZ ;  /* 0x00000140ad048824 */ /* 0x040fe200078e02ff */
[----:B------:R-:W-:Y:S01]  /*12030*/  @!P0 MOV R11, R9 ;  /* 0x00000009000b8202 */ /* 0x000fe20000000f00 */
[C---:B------:R-:W-:Y:S01]  /*12040*/  @!P0 IMAD R5, R173.reuse, 0xc0, RZ ;  /* 0x000000c0ad058824 */ /* 0x040fe200078e02ff */
[----:B------:R-:W-:Y:S01]  /*12050*/  LOP3.LUT R196, R188, 0x18, R189, 0x78, !PT ;  /* 0x00000018bcc47812 */ /* 0x000fe200078e78bd */
[----:B------:R-:W-:Y:S01]  /*12060*/  @!P0 IMAD R0, R173, 0x180, RZ ;  /* 0x00000180ad008824 */ /* 0x000fe200078e02ff */
[----:B------:R-:W-:Y:S01]  /*12070*/  @!P0 IADD3 R13, PT, PT, R4, R13, RZ ;  /* 0x0000000d040d8210 */ /* 0x000fe20007ffe0ff */
[C---:B------:R-:W-:Y:S01]  /*12080*/  @!P0 IMAD.WIDE.U32 R10, R172.reuse, 0x180, R10 ;  /* 0x00000180ac0a8825 */ /* 0x040fe200078e000a */
[C---:B------:R-:W-:Y:S02]  /*12090*/  @!P0 LEA R4, P4, R172.reuse, R8, 0x7 ;  /* 0x00000008ac048211 */ /* 0x040fe400078838ff */
[----:B------:R-:W-:Y:S02]  /*120a0*/  @!P0 IADD3 R15, PT, PT, R5, R15, RZ ;  /* 0x0000000f050f8210 */ /* 0x000fe40007ffe0ff */
[----:B------:R-:W-:Y:S02]  /*120b0*/  @!P0 LEA.HI.X R5, R172, R9, R173, 0x7, P4 ;  /* 0x00000009ac058211 */ /* 0x000fe400020f3cad */
[----:B------:R-:W-:Y:S02]  /*120c0*/  @!P0 IADD3 R11, PT, PT, R0, R11, RZ ;  /* 0x0000000b000b8210 */ /* 0x000fe40007ffe0ff */
[----:B------:R-:W-:Y:S02]  /*120d0*/  LOP3.LUT R196, R181, R196, RZ, 0xfc, !PT ;  /* 0x000000c4b5c47212 */ /* 0x000fe400078efcff */
[----:B------:R-:W-:Y:S02]  /*120e0*/  ISETP.GT.AND P4, PT, R186, R178, PT ;  /* 0x000000b2ba00720c */ /* 0x000fe40003f84270 */
[C---:B--2---:R-:W-:Y:S01]  /*120f0*/  SHF.L.U32 R150, R151.reuse, 0x2, RZ ;  /* 0x0000000297967819 */ /* 0x044fe200000006ff */
[----:B-1----:R-:W-:Y:S01]  /*12100*/  ULEA UR6, UR6, UR7, 0x18 ;  /* 0x0000000706067291 */ /* 0x002fe2000f8ec0ff */
[----:B------:R-:W-:Y:S02]  /*12110*/  SHF.L.U32 R168, R151, 0x5, RZ ;  /* 0x0000000597a87819 */ /* 0x000fe400000006ff */
[----:B------:R-:W-:Y:S02]  /*12120*/  LOP3.LUT R0, R150, 0x18, RZ, 0xc0, !PT ;  /* 0x0000001896007812 */ /* 0x000fe400078ec0ff */
[----:B------:R-:W-:Y:S02]  /*12130*/  SHF.R.U32.HI R164, RZ, 0x1, R151 ;  /* 0x00000001ffa47819 */ /* 0x000fe40000011697 */
[----:B------:R-:W-:Y:S02]  /*12140*/  MOV R166, UR6 ;  /* 0x0000000600a67c02 */ /* 0x000fe40008000f00 */
[----:B------:R-:W-:Y:S02]  /*12150*/  LOP3.LUT R167, R164, 0x8, RZ, 0xc0, !PT ;  /* 0x00000008a4a77812 */ /* 0x000fe400078ec0ff */
[----:B------:R-:W-:Y:S02]  /*12160*/  LEA R196, R196, R166, 0x1 ;  /* 0x000000a6c4c47211 */ /* 0x000fe400078e08ff */
[--C-:B------:R-:W-:Y:S03]  /*12170*/  LOP3.LUT R167, R167, 0xc0, R168.reuse, 0xf8, !PT ;  /* 0x000000c0a7a77812 */ /* 0x100fe600078ef8a8 */
[----:B------:R-:W-:Y:S01]  /*12180*/  @!PT LDS RZ, [RZ] ;  /* 0x00000000fffff984 */ /* 0x000fe20000000800 */
[----:B------:R-:W-:Y:S01]  /*12190*/  @!PT LDS RZ, [RZ] ;  /* 0x00000000fffff984 */ /* 0x000fe20000000800 */
[----:B------:R-:W-:Y:S01]  /*121a0*/  @!PT LDS RZ, [RZ] ;  /* 0x00000000fffff984 */ /* 0x000fe20000000800 */
[----:B------:R-:W-:Y:S01]  /*121b0*/  @!P3 LDGSTS.E.BYPASS.LTC128B.128 [R196+0x5000], desc[UR4][R16.64] ;  /* 0x0500000010c4bfae */ /* 0x000fe2000b981a04 */
[----:B------:R-:W-:Y:S07]  /*121c0*/  LOP3.LUT R167, R167, R0, RZ, 0x3c, !PT ;  /* 0x00000000a7a77212 */ /* 0x000fee00078e3cff */
[----:B------:R-:W-:Y:S08]  /*121d0*/  @P3 STS.128 [R196+0x5000], RZ ;  /* 0x005000ffc4003388 */ /* 0x000ff00000000c00 */
        /* <DEDUP_REMOVED lines=11> */
[C---:B-1----:R-:W-:Y:S04]  /*12290*/  @!P0 LEA R8, P1, R172.reuse, R8, 0x8 ;  /* 0x00000008ac088211 */ /* 0x042fe800078240ff */
[----:B------:R-:W-:Y:S03]  /*122a0*/  @!P0 LEA.HI.X R9, R172, R9, R173, 0x8, P1 ;  /* 0x00000009ac098211 */ /* 0x000fe600008f44ad */
[----:B------:R-:W-:Y:S01]  /*122b0*/  @!PT LDS RZ, [RZ] ;  /* 0x00000000fffff984 */ /* 0x000fe20000000800 */
[----:B------:R-:W-:Y:S01]  /*122c0*/  @!PT LDS RZ, [RZ] ;  /* 0x00000000fffff984 */ /* 0x000fe20000000800 */
[----:B------:R-:W-:Y:S01]  /*122d0*/  @!PT LDS RZ, [RZ] ;  /* 0x00000000fffff984 */ /* 0x000fe20000000800 */
[----:B------:R1:W-:Y:S01]  /*122e0*/  @!P0 LDGSTS.E.BYPASS.LTC128B.128 [R196+0x6800], desc[UR4][R4.64] ;  /* 0x0680000004c48fae */ /* 0x0003e2000b981a04 */
[C---:B------:R-:W-:Y:S07]  /*122f0*/  LOP3.LUT P1, RZ, R151.reuse, 0x4, RZ, 0xc0, !PT ;  /* 0x0000000497ff7812 */ /* 0x040fee000782c0ff */
[----:B------:R-:W-:Y:S08]  /*12300*/  @P0 STS.128 [R196+0x7000], RZ ;  /* 0x007000ffc4000388 */ /* 0x000ff00000000c00 */
[----:B------:R-:W-:Y:S01]  /*12310*/  @!PT LDS RZ, [RZ] ;  /* 0x00000000fffff984 */ /* 0x000fe20000000800 */
[----:B------:R-:W-:Y:S01]  /*12320*/  @!PT LDS RZ, [RZ] ;  /* 0x00000000fffff984 */ /* 0x000fe20000000800 */
[----:B------:R-:W-:Y:S01]  /*12330*/  @!PT LDS RZ, [RZ] ;  /* 0x00000000fffff984 */ /* 0x000fe20000000800 */
[----:B------:R-:W-:Y:S08]  /*12340*/  @!P0 LDGSTS.E.BYPASS.LTC128B.128 [R196+0x7000], desc[UR4][R14.64] ;  /* 0x070000000ec48fae */ /* 0x000ff0000b981a04 */
[----:B------:R-:W-:Y:S01]  /*12350*/  @P0 STS.128 [R196+0x7800], RZ ;  /* 0x007800ffc4000388 */ /* 0x000fe20000000c00 */
[C---:B-1----:R-:W-:Y:S02]  /*12360*/  LOP3.LUT R4, R151.reuse, 0x8, RZ, 0xc0, !PT ;  /* 0x0000000897047812 */ /* 0x042fe400078ec0ff */
[----:B------:R-:W-:Y:S02]  /*12370*/  SHF.L.U32 R5, R151, 0x4, RZ ;  /* 0x0000000497057819 */ /* 0x000fe400000006ff */
[--C-:B------:R-:W-:Y:S03]  /*12380*/  LOP3.LUT R4, R4, 0xc0, R168.reuse, 0xf8, !PT ;  /* 0x000000c004047812 */ /* 0x100fe600078ef8a8 */
[----:B------:R-:W-:Y:S01]  /*12390*/  @!PT LDS RZ, [RZ] ;  /* 0x00000000fffff984 */ /* 0x000fe20000000800 */
[----:B------:R-:W-:Y:S01]  /*123a0*/  @!PT LDS RZ, [RZ] ;  /* 0x00000000fffff984 */ /* 0x000fe20000000800 */
[----:B------:R-:W-:Y:S01]  /*123b0*/  @!PT LDS RZ, [RZ] ;  /* 0x00000000fffff984 */ /* 0x000fe20000000800 */
[----:B------:R-:W-:Y:S01]  /*123c0*/  @!P0 LDGSTS.E.BYPASS.LTC128B.128 [R196+0x7800], desc[UR4][R8.64] ;  /* 0x0780000008c48fae */ /* 0x000fe2000b981a04 */
[C---:B------:R-:W-:Y:S02]  /*123d0*/  LOP3.LUT R165, R5.reuse, 0x3e00, RZ, 0xc0, !PT ;  /* 0x00003e0005a57812 */ /* 0x040fe400078ec0ff */
[----:B------:R-:W-:Y:S02]  /*123e0*/  LOP3.LUT R5, R5, 0x100, RZ, 0xc0, !PT ;  /* 0x0000010005057812 */ /* 0x000fe400078ec0ff */
[--C-:B------:R-:W-:Y:S02]  /*123f0*/  LOP3.LUT R156, R165, 0x20, R168.reuse, 0xf8, !PT ;  /* 0x00000020a59c7812 */ /* 0x100fe400078ef8a8 */
[--C-:B------:R-:W-:Y:S01]  /*12400*/  LOP3.LUT R5, R5, 0x20, R168.reuse, 0xf8, !PT ;  /* 0x0000002005057812 */ /* 0x100fe200078ef8a8 */
[----:B------:R-:W-:Y:S01]  /*12410*/  @P0 STS.128 [R196+0x8000], RZ ;  /* 0x008000ffc4000388 */ /* 0x000fe20000000c00 */
[----:B------:R-:W-:Y:S02]  /*12420*/  LOP3.LUT R156, R156, 0x100, R168, 0xf8, !PT ;  /* 0x000001009c9c7812 */ /* 0x000fe400078ef8a8 */
[----:B------:R-:W-:Y:S02]  /*12430*/  LOP3.LUT R4, R5, R4, R0, 0xf6, !PT ;  /* 0x0000000405047212 */ /* 0x000fe400078ef600 */
[----:B------:R-:W-:Y:S02]  /*12440*/  LOP3.LUT R156, R156, R167, RZ, 0xfc, !PT ;  /* 0x000000a79c9c7212 */ /* 0x000fe400078efcff */
[-C--:B------:R-:W-:Y:S01]  /*12450*/  LEA R152, R4, R166.reuse, 0x1 ;  /* 0x000000a604987211 */ /* 0x080fe200078e08ff */
[----:B------:R-:W-:Y:S01]  /*12460*/  @!PT LDS RZ, [RZ] ;  /* 0x00000000fffff984 */ /* 0x000fe20000000800 */
[----:B------:R-:W-:Y:S01]  /*12470*/  @!PT LDS RZ, [RZ] ;  /* 0x00000000fffff984 */ /* 0x000fe20000000800 */
[----:B------:R-:W-:Y:S01]  /*12480*/  @!PT LDS RZ, [RZ] ;  /* 0x00000000fffff984 */ /* 0x000fe20000000800 */
[----:B------:R-:W-:Y:S01]  /*12490*/  @!P0 LDGSTS.E.BYPASS.LTC128B.128 [R196+0x8000], desc[UR4][R12.64] ;  /* 0x080000000cc48fae */ /* 0x000fe2000b981a04 */
[----:B------:R-:W-:Y:S02]  /*124a0*/  LEA R156, R156, R166, 0x1 ;  /* 0x000000a69c9c7211 */ /* 0x000fe400078e08ff */
[----:B------:R-:W-:Y:S04]  /*124b0*/  MOV R0, 0x20 ;  /* 0x0000002000007802 */ /* 0x000fe80000000f00 */
[----:B------:R-:W-:Y:S01]  /*124c0*/  SEL R0, R0, 0xffffffe0, !P1 ;  /* 0xffffffe000007807 */ /* 0x000fe20004800000 */
        /* <DEDUP_REMOVED lines=358> */
[----:B------:R1:W1:Y:S10]  /*13b30*/  MUFU.TANH R157, R125 ;  /* 0x0000007d009d7308 */ /* 0x0002740000002400 */
[----:B------:R1:W1:Y:S10]  /*13b40*/  MUFU.TANH R159, R126 ;  /* 0x0000007e009f7308 */ /* 0x0002740000002400 */
[----:B------:R1:W1:Y:S10]  /*13b50*/  MUFU.TANH R201, R127 ;  /* 0x0000007f00c97308 */ /* 0x0002740000002400 */
[----:B------:R1:W1:Y:S10]  /*13b60*/  MUFU.TANH R202, R128 ;  /* 0x0000008000ca7308 */ /* 0x0002740000002400 */
[----:B------:R1:W1:Y:S10]  /*13b70*/  MUFU.TANH R203, R129 ;  /* 0x0000008100cb7308 */ /* 0x0002740000002400 */
[----:B------:R1:W1:Y:S10]  /*13b80*/  MUFU.TANH R205, R130 ;  /* 0x0000008200cd7308 */ /* 0x0002740000002400 */
        /* <DEDUP_REMOVED lines=18> */
[----:B-1----:R-:W2:Y:S04]  /*13cb0*/  LD.E R124, desc[UR4][R2.64+0x170] ;  /* 0x00017004027c7980 */ /* 0x002ea8000c101900 */
[C---:B------:R-:W-:Y:S02]  /*13cc0*/  IADD3 R120, PT, PT, R11.reuse, -0x100, RZ ;  /* 0xffffff000b787810 */ /* 0x040fe40007ffe0ff */
        /* <DEDUP_REMOVED lines=46> */
[----:B------:R-:W4:Y:S01]  /*13fb0*/  LD.E.64 R128, desc[UR4][R2.64+0x20] ;  /* 0x0000200402807980 */ /* 0x000f22000c101b00 */
[----:B-1----:R-:W-:Y:S01]  /*13fc0*/  SHF.R.S32.HI R116, RZ, 0x1f, R124 ;  /* 0x0000001fff747819 */ /* 0x002fe2000001147c */
        /* <DEDUP_REMOVED lines=12> */
.L_x_2245:
[----:B------:R-:W-:Y:S05]  /*14090*/  BSYNC.RECONVERGENT B0 ;  /* 0x0000000000007941 */ /* 0x000fea0003800200 */
.L_x_2244:
[----:B------:R-:W-:Y:S01]  /*140a0*/  @!P3 IMAD.MOV.U32 R181, RZ, RZ, R179 ;  /* 0x000000ffffb5b224 */ /* 0x000fe200078e00b3 */
[----:B-1----:R-:W-:Y:S01]  /*140b0*/  IADD3 R116, P4, PT, R9, R180, RZ ;  /* 0x000000b409747210 */ /* 0x002fe20007f9e0ff */
        /* <DEDUP_REMOVED lines=10> */
[----:B------:R-:W-:Y:S01]  /*14160*/  @!P0 IMAD.WIDE.U32 R130, R170, 0xc0, R116 ;  /* 0x000000c0aa828825 */ /* 0x000fe200078e0074 */
        /* <DEDUP_REMOVED lines=8> */
[CC--:B------:R-:W-:Y:S01]  /*141f0*/  @!P0 LEA R8, P3, R170.reuse, R116.reuse, 0x8 ;  /* 0x00000074aa088211 */ /* 0x0c0fe200078640ff */
[----:B------:R-:W-:Y:S02]  /*14200*/  @!P0 IMAD.MOV.U32 R129, RZ, RZ, R117 ;  /* 0x000000ffff818224 */ /* 0x000fe400078e0075 */
[----:B------:R2:W-:Y:S01]  /*14210*/  @P0 STS.128 [R196+0x2000], RZ ;  /* 0x002000ffc4000388 */ /* 0x0005e20000000c00 */
[----:B------:R-:W-:Y:S02]  /*14220*/  @!P0 IMAD R9, R171, 0x140, RZ ;  /* 0x00000140ab098824 */ /* 0x000fe400078e02ff */
[C---:B------:R-:W-:Y:S01]  /*14230*/  @!P0 IMAD.WIDE.U32 R128, R170.reuse, 0x140, R128 ;  /* 0x00000140aa808825 */ /* 0x040fe200078e0080 */
[----:B------:R-:W-:Y:S01]  /*14240*/  @!PT LDS RZ, [RZ] ;  /* 0x00000000fffff984 */ /* 0x000fe20000000800 */
[----:B------:R-:W-:Y:S01]  /*14250*/  @!PT LDS RZ, [RZ] ;  /* 0x00000000fffff984 */ /* 0x000fe20000000800 */
[----:B------:R-:W-:Y:S01]  /*14260*/  @!PT LDS RZ, [RZ] ;  /* 0x00000000fffff984 */ /* 0x000fe20000000800 */
[----:B------:R3:W-:Y:S03]  /*14270*/  @!P0 LDGSTS.E.BYPASS.LTC128B.128 [R196+0x2000], desc[UR4][R124.64] ;  /* 0x020000007cc48fae */ /* 0x0007e6000b981a04 */
[----:B------:R-:W-:Y:S01]  /*14280*/  @!P0 IMAD.IADD R129, R9, 0x1, R129 ;  /* 0x0000000109818824 */ /* 0x000fe200078e0281 */
[----:B------:R2:W-:Y:S01]  /*14290*/  @P0 STS.128 [R196+0x2800], RZ ;  /* 0x002800ffc4000388 */ /* 0x0005e20000000c00 */
[C---:B------:R-:W-:Y:S01]  /*142a0*/  @!P0 LEA.HI.X R9, R170.reuse, R117, R171, 0x8, P3 ;  /* 0x00000075aa098211 */ /* 0x040fe200018f44ab */
[----:B------:R-:W-:Y:S01]  /*142b0*/  @!P0 IMAD.MOV.U32 R127, RZ, RZ, R117 ;  /* 0x000000ffff7f8224 */ /* 0x000fe200078e0075 */
[----:B-1----:R-:W-:Y:S01]  /*142c0*/  LOP3.LUT R181, R189, 0x1f20, RZ, 0xc0, !PT ;  /* 0x00001f20bdb57812 */ /* 0x002fe200078ec0ff */
[----:B------:R-:W-:Y:S02]  /*142d0*/  @!P0 IMAD R10, R171, 0x180, RZ ;  /* 0x00000180ab0a8824 */ /* 0x000fe400078e02ff */
[----:B------:R-:W-:Y:S05]  /*142e0*/  @!P0 IMAD.WIDE.U32 R126, R170, 0x180, R126 ;  /* 0x00000180aa7e8825 */ /* 0x000fea00078e007e */
[----:B------:R-:W-:Y:S02]  /*142f0*/  @!P0 IADD3 R127, PT, PT, R10, R127, RZ ;  /* 0x0000007f0a7f8210 */ /* 0x000fe40007ffe0ff */
[C---:B---3--:R-:W-:Y:S04]  /*14300*/  @!P0 LEA R124, P4, R170.reuse, R116, 0x7 ;  /* 0x00000074aa7c8211 */ /* 0x048fe800078838ff */
        /* <DEDUP_REMOVED lines=26> */
.L_x_2243:
[----:B------:R-:W-:Y:S05]  /*144b0*/  BSYNC.RECONVERGENT B1 ;  /* 0x0000000000017941 */ /* 0x000fea0003800200 */
.L_x_2242:
[----:B-1----:R-:W-:Y:S05]  /*144c0*/  IMAD.SHL.U32 R46, R151, 0x2, RZ ;  /* 0x00000002972e7824 */ /* 0x002fea00078e00ff */
[----:B------:R-:W-:Y:S05]  /*144d0*/  LOP3.LUT R46, R46, 0x6, RZ, 0xc0, !PT ;  /* 0x000000062e2e7812 */ /* 0x000fea00078ec0ff */
[----:B------:R-:W-:Y:S04]  /*144e0*/  IMAD R228, R186, 0x100, R46 ;  /* 0x00000100bae47824 */ /* 0x000fe800078e022e */
[C---:B------:R-:W-:Y:S01]  /*144f0*/  VIADD R10, R228.reuse, 0xa9 ;  /* 0x000000a9e40a7836 */ /* 0x040fe20000000000 */
[C---:B------:R-:W-:Y:S01]  /*14500*/  ISETP.GE.AND P5, PT, R228.reuse, R177, PT ;  /* 0x000000b1e400720c */ /* 0x040fe20003fa6270 */
[C---:B------:R-:W-:Y:S02]  /*14510*/  VIADD R219, R228.reuse, 0x21 ;  /* 0x00000021e4db7836 */ /* 0x040fe40000000000 */
[----:B------:R-:W-:Y:S01]  /*14520*/  VIADD R214, R228, 0x38 ;  /* 0x00000038e4d67836 */ /* 0x000fe20000000000 */
[----:B------:R-:W-:Y:S01]  /*14530*/  FSEL R229, R160, -INF , P5 ;  /* 0xff800000a0e57808 */ /* 0x000fe20002800000 */
[C---:B------:R-:W-:Y:S01]  /*14540*/  VIADD R213, R228.reuse, 0x39 ;  /* 0x00000039e4d57836 */ /* 0x040fe20000000000 */
[C---:B------:R-:W-:Y:S01]  /*14550*/  ISETP.GE.AND P5, PT, R228.reuse, R175, PT ;  /* 0x000000afe400720c */ /* 0x040fe20003fa6270 */
[C---:B------:R-:W-:Y:S02]  /*14560*/  VIADD R212, R228.reuse, 0x40 ;  /* 0x00000040e4d47836 */ /* 0x040fe40000000000 */
[----:B------:R-:W-:Y:S01]  /*14570*/  VIADD R211, R228, 0x41 ;  /* 0x00000041e4d37836 */ /* 0x000fe20000000000 */
[----:B------:R-:W-:Y:S01]  /*14580*/  FSEL R230, R162, -INF , P5 ;  /* 0xff800000a2e67808 */ /* 0x000fe20002800000 */
[C---:B------:R-:W-:Y:S02]  /*14590*/  VIADD R209, R228.reuse, 0x49 ;  /* 0x00000049e4d17836 */ /* 0x040fe40000000000 */
[C---:B------:R-:W-:Y:S02]  /*145a0*/  VIADD R210, R228.reuse, 0x48 ;  /* 0x00000048e4d27836 */ /* 0x040fe40000000000 */
[C---:B------:R-:W-:Y:S02]  /*145b0*/  VIADD R207, R228.reuse, 0x51 ;  /* 0x00000051e4cf7836 */ /* 0x040fe40000000000 */
[C---:B------:R-:W-:Y:S02]  /*145c0*/  VIADD R206, R228.reuse, 0x58 ;  /* 0x00000058e4ce7836 */ /* 0x040fe40000000000 */
[C---:B--2---:R-:W-:Y:S02]  /*145d0*/  VIADD R196, R228.reuse, 0x61 ;  /* 0x00000061e4c47836 */ /* 0x044fe40000000000 */
[C---:B------:R-:W-:Y:S02]  /*145e0*/  VIADD R160, R228.reuse, 0x68 ;  /* 0x00000068e4a07836 */ /* 0x040fe40000000000 */
        /* <DEDUP_REMOVED lines=8> */
[----:B------:R-:W-:Y:S01]  /*14670*/  VIADD R225, R228, 0x9 ;  /* 0x00000009e4e17836 */ /* 0x000fe20000000000 */
        /* <DEDUP_REMOVED lines=50> */
[----:B------:R-:W-:Y:S02]  /*149a0*/  ISETP.GE.AND P5, PT, R214, R177, PT ;  /* 0x000000b1d600720c */ /* 0x000fe40003fa6270 */
        /* <DEDUP_REMOVED lines=10> */
[----:B------:R-:W-:Y:S02]  /*14a50*/  ISETP.GE.AND P5, PT, R224, R175, PT ;  /* 0x000000afe000720c */ /* 0x000fe40003fa6270 */
[C---:B------:R-:W-:Y:S02]  /*14a60*/  ISETP.GE.AND P3, PT, R8.reuse, R176, PT ;  /* 0x000000b00800720c */ /* 0x040fe40003f66270 */
[-C--:B------:R-:W-:Y:S01]  /*14a70*/  ISETP.GE.AND P0, PT, R8, R174.reuse, PT ;  /* 0x000000ae0800720c */ /* 0x080fe20003f06270 */
[----:B------:R-:W-:Y:S01]  /*14a80*/  VIADD R8, R228, 0xb9 ;  /* 0x000000b9e4087836 */ /* 0x000fe20000000000 */
[----:B------:R-:W-:Y:S02]  /*14a90*/  FSEL R198, R198, -INF , P6 ;  /* 0xff800000c6c67808 */ /* 0x000fe40003000000 */
[----:B------:R-:W-:Y:S02]  /*14aa0*/  ISETP.GE.AND P6, PT, R211, R177, PT ;  /* 0x000000b1d300720c */ /* 0x000fe40003fc6270 */
[----:B------:R-:W-:Y:S02]  /*14ab0*/  FSEL R36, R36, -INF , P4 ;  /* 0xff80000024247808 */ /* 0x000fe40002000000 */
        /* <DEDUP_REMOVED lines=8> */
[----:B------:R-:W-:Y:S02]  /*14b40*/  ISETP.GE.AND P4, PT, R222, R175, PT ;  /* 0x000000afde00720c */ /* 0x000fe40003f86270 */
[----:B------:R-:W-:Y:S02]  /*14b50*/  FSEL R41, R41, -INF , P5 ;  /* 0xff80000029297808 */ /* 0x000fe40002800000 */
        /* <DEDUP_REMOVED lines=37> */
[----:B------:R-:W-:Y:S01]  /*14db0*/  FSEL R237, R34, -INF , P6 ;  /* 0xff80000022ed7808 */ /* 0x000fe20003000000 */
[----:B------:R-:W-:Y:S01]  /*14dc0*/  IMAD R34, R186, 0x100, R46 ;  /* 0x00000100ba227824 */ /* 0x000fe200078e022e */
[----:B------:R-:W-:Y:S02]  /*14dd0*/  ISETP.GE.AND P6, PT, R156, R177, PT ;  /* 0x000000b19c00720c */ /* 0x000fe40003fc6270 */
[----:B------:R-:W-:Y:S01]  /*14de0*/  FSEL R60, R60, -INF , P4 ;  /* 0xff8000003c3c7808 */ /* 0x000fe20002000000 */
[C---:B------:R-:W-:Y:S01]  /*14df0*/  VIADD R35, R34.reuse, 0xf8 ;  /* 0x000000f822237836 */ /* 0x040fe20000000000 */
[----:B------:R-:W-:Y:S01]  /*14e00*/  ISETP.GE.AND P4, PT, R211, R175, PT ;  /* 0x000000afd300720c */ /* 0x000fe20003f86270 */
[----:B------:R-:W-:Y:S01]  /*14e10*/  VIADD R26, R34, 0xd9 ;  /* 0x000000d9221a7836 */ /* 0x000fe20000000000 */
[----:B------:R-:W-:Y:S01]  /*14e20*/  FSEL R240, R38, -INF , P5 ;  /* 0xff80000026f07808 */ /* 0x000fe20002800000 */
[----:B------:R-:W-:Y:S01]  /*14e30*/  VIADD R38, R34, 0xd8 ;  /* 0x000000d822267836 */ /* 0x000fe20000000000 */
[-C--:B------:R-:W-:Y:S01]  /*14e40*/  ISETP.GE.AND P5, PT, R130, R177.reuse, PT ;  /* 0x000000b18200720c */ /* 0x080fe20003fa6270 */
[C---:B------:R-:W-:Y:S01]  /*14e50*/  VIADD R27, R34.reuse, 0xe1 ;  /* 0x000000e1221b7836 */ /* 0x040fe20000000000 */
[----:B------:R-:W-:Y:S01]  /*14e60*/  FSEL R239, R61, -INF , P6 ;  /* 0xff8000003def7808 */ /* 0x000fe20003000000 */
[C---:B------:R-:W-:Y:S01]  /*14e70*/  VIADD R31, R34.reuse, 0xe0 ;  /* 0x000000e0221f7836 */ /* 0x040fe20000000000 */
[----:B------:R-:W-:Y:S01]  /*14e80*/  ISETP.GE.AND P6, PT, R131, R177, PT ;  /* 0x000000b18300720c */ /* 0x000fe20003fc6270 */
[C---:B------:R-:W-:Y:S01]  /*14e90*/  VIADD R22, R34.reuse, 0xe8 ;  /* 0x000000e822167836 */ /* 0x040fe20000000000 */
[----:B------:R-:W-:Y:S01]  /*14ea0*/  FSEL R241, R39, -INF , P4 ;  /* 0xff80000027f17808 */ /* 0x000fe20002000000 */
[----:B------:R-:W-:Y:S01]  /*14eb0*/  VIADD R39, R34, 0xd1 ;  /* 0x000000d122277836 */ /* 0x000fe20000000000 */
[----:B------:R-:W-:Y:S01]  /*14ec0*/  ISETP.GE.AND P4, PT, R210, R175, PT ;  /* 0x000000afd200720c */ /* 0x000fe20003f86270 */
[C---:B------:R-:W-:Y:S01]  /*14ed0*/  VIADD R23, R34.reuse, 0xf0 ;  /* 0x000000f022177836 */ /* 0x040fe20000000000 */
[----:B------:R-:W-:Y:S01]  /*14ee0*/  FSEL R242, R65, -INF , P5 ;  /* 0xff80000041f27808 */ /* 0x000fe20002800000 */
[----:B------:R-:W-:Y:S01]  /*14ef0*/  VIADD R30, R34, 0xf1 ;  /* 0x000000f1221e7836 */ /* 0x000fe20000000000 */
[----:B------:R-:W-:Y:S02]  /*14f00*/  ISETP.GE.AND P5, PT, R128, R177, PT ;  /* 0x000000b18000720c */ /* 0x000fe40003fa6270 */
[----:B------:R-:W-:Y:S02]  /*14f10*/  FSEL R243, R64, -INF , P6 ;  /* 0xff80000040f37808 */ /* 0x000fe40003000000 */
[----:B------:R-:W-:Y:S02]  /*14f20*/  ISETP.GE.AND P6, PT, R209, R175, PT ;  /* 0x000000afd100720c */ /* 0x000fe40003fc6270 */
[----:B------:R-:W-:Y:S01]  /*14f30*/  FSEL R65, R42, -INF , P4 ;  /* 0xff8000002a417808 */ /* 0x000fe20002000000 */
[----:B------:R-:W-:Y:S01]  /*14f40*/  VIADD R42, R34, 0xd0 ;  /* 0x000000d0222a7836 */ /* 0x000fe20000000000 */
[----:B------:R-:W-:Y:S02]  /*14f50*/  ISETP.GE.AND P4, PT, R127, R177, PT ;  /* 0x000000b17f00720c */ /* 0x000fe40003f86270 */
[----:B------:R-:W-:Y:S02]  /*14f60*/  FSEL R246, R68, -INF , P5 ;  /* 0xff80000044f67808 */ /* 0x000fe40002800000 */
[-C--:B------:R-:W-:Y:S02]  /*14f70*/  ISETP.GE.AND P5, PT, R207, R175.reuse, PT ;  /* 0x000000afcf00720c */ /* 0x080fe40003fa6270 */
        /* <DEDUP_REMOVED lines=9> */
[----:B------:R-:W-:Y:S02]  /*15010*/  ISETP.GE.AND P6, PT, R125, R177, PT ;  /* 0x000000b17d00720c */ /* 0x000fe40003fc6270 */
[----:B------:R-:W-:Y:S02]  /*15020*/  FSEL R250, R72, -INF , P4 ;  /* 0xff80000048fa7808 */ /* 0x000fe40002000000 */
[----:B------:R-:W-:Y:S02]  /*15030*/  ISETP.GE.AND P4, PT, R204, R175, PT ;  /* 0x000000afcc00720c */ /* 0x000fe40003f86270 */
[----:B------:R-:W-:Y:S01]  /*15040*/  FSEL R248, R50, -INF , P5 ;  /* 0xff80000032f87808 */ /* 0x000fe20002800000 */
[----:B------:R-:W-:Y:S01]  /*15050*/  VIADD R50, R34, 0xc1 ;  /* 0x000000c122327836 */ /* 0x000fe20000000000 */
[-C--:B------:R-:W-:Y:S02]  /*15060*/  ISETP.GE.AND P5, PT, R123, R177.reuse, PT ;  /* 0x000000b17b00720c */ /* 0x080fe40003fa6270 */
        /* <DEDUP_REMOVED lines=12> */
[----:B------:R-:W-:Y:S02]  /*15130*/  FSEL R161, R161, -INF , !P3 ;  /* 0xff800000a1a17808 */ /* 0x000fe40005800000 */
[----:B------:R-:W-:Y:S02]  /*15140*/  FSEL R163, R163, -INF , !P0 ;  /* 0xff800000a3a37808 */ /* 0x000fe40004000000 */
[----:B------:R-:W-:Y:S02]  /*15150*/  FSEL R55, R55, -INF , P6 ;  /* 0xff80000037377808 */ /* 0x000fe40003000000 */
[-C--:B------:R-:W-:Y:S02]  /*15160*/  ISETP.GE.AND P6, PT, R160, R175.reuse, PT ;  /* 0x000000afa000720c */ /* 0x080fe40003fc6270 */
[----:B------:R-:W-:Y:S02]  /*15170*/  ISETP.GE.AND P0, PT, R224, R174, PT ;  /* 0x000000aee000720c */ /* 0x000fe40003f06270 */
[-C--:B------:R-:W-:Y:S02]  /*15180*/  ISETP.GE.AND P5, PT, R158, R175.reuse, PT ;  /* 0x000000af9e00720c */ /* 0x080fe40003fa6270 */
[----:B------:R-:W-:Y:S02]  /*15190*/  FSEL R228, R228, -INF , !P0 ;  /* 0xff800000e4e47808 */ /* 0x000fe40004000000 */
[-C--:B------:R-:W-:Y:S02]  /*151a0*/  ISETP.GE.AND P0, PT, R209, R176.reuse, PT ;  /* 0x000000b0d100720c */ /* 0x080fe40003f06270 */
[----:B------:R-:W-:Y:S02]  /*151b0*/  FSEL R59, R59, -INF , P5 ;  /* 0xff8000003b3b7808 */ /* 0x000fe40002800000 */
[----:B------:R-:W-:Y:S02]  /*151c0*/  FSEL R41, R41, -INF , !P0 ;  /* 0xff80000029297808 */ /* 0x000fe40004000000 */
[----:B------:R-:W-:Y:S02]  /*151d0*/  ISETP.GE.AND P5, PT, R129, R175, PT ;  /* 0x000000af8100720c */ /* 0x000fe40003fa6270 */
[----:B------:R-:W-:Y:S02]  /*151e0*/  FSEL R58, R58, -INF , P6 ;  /* 0xff8000003a3a7808 */ /* 0x000fe40003000000 */
[-C--:B------:R-:W-:Y:S02]  /*151f0*/  ISETP.GE.AND P3, PT, R224, R176.reuse, PT ;  /* 0x000000b0e000720c */ /* 0x080fe40003f66270 */
[----:B------:R-:W-:Y:S02]  /*15200*/  ISETP.GE.AND P0, PT, R208, R176, PT ;  /* 0x000000b0d000720c */ /* 0x000fe40003f06270 */
[----:B------:R-:W-:Y:S02]  /*15210*/  FSEL R81, R81, -INF , P4 ;  /* 0xff80000051517808 */ /* 0x000fe40002000000 */
[-C--:B------:R-:W-:Y:S02]  /*15220*/  ISETP.GE.AND P4, PT, R117, R177.reuse, PT ;  /* 0x000000b17500720c */ /* 0x080fe40003f86270 */
[-C--:B------:R-:W-:Y:S02]  /*15230*/  ISETP.GE.AND P6, PT, R11, R177.reuse, PT ;  /* 0x000000b10b00720c */ /* 0x080fe40003fc6270 */
[----:B------:R-:W-:Y:S02]  /*15240*/  FSEL R252, R84, -INF , P4 ;  /* 0xff80000054fc7808 */ /* 0x000fe40002000000 */
[----:B------:R-:W-:Y:S02]  /*15250*/  FSEL R84, R62, -INF , P5 ;  /* 0xff8000003e547808 */ /* 0x000fe40002800000 */
[----:B------:R-:W-:Y:S02]  /*15260*/  ISETP.GE.AND P5, PT, R10, R177, PT ;  /* 0x000000b10a00720c */ /* 0x000fe40003fa6270 */
[----:B------:R-:W-:Y:S02]  /*15270*/  ISETP.GE.AND P4, PT, R156, R175, PT ;  /* 0x000000af9c00720c */ /* 0x000fe40003f86270 */
[----:B------:R-:W-:Y:S02]  /*15280*/  FSEL R89, R89, -INF , P5 ;  /* 0xff80000059597808 */ /* 0x000fe40002800000 */
[----:B------:R-:W-:Y:S02]  /*15290*/  ISETP.GE.AND P5, PT, R13, R177, PT ;  /* 0x000000b10d00720c */ /* 0x000fe40003fa6270 */
[----:B------:R-:W-:Y:S02]  /*152a0*/  FSEL R72, R63, -INF , P4 ;  /* 0xff8000003f487808 */ /* 0x000fe40002000000 */
[----:B------:R-:W-:Y:S02]  /*152b0*/  ISETP.GE.AND P4, PT, R131, R175, PT ;  /* 0x000000af8300720c */ /* 0x000fe40003f86270 */
[----:B------:R-:W-:Y:S02]  /*152c0*/  FSEL R85, R85, -INF , P6 ;  /* 0xff80000055557808 */ /* 0x000fe40003000000 */
[-C--:B------:R-:W-:Y:S04]  /*152d0*/  ISETP.GE.AND P6, PT, R116, R177.reuse, PT ;  /* 0x000000b17400720c */ /* 0x080fe80003fc6270 */
[----:B------:R-:W-:Y:S02]  /*152e0*/  FSEL R62, R88, -INF , P6 ;  /* 0xff800000583e7808 */ /* 0x000fe40003000000 */
        /* <DEDUP_REMOVED lines=8> */
[----:B------:R-:W-:Y:S02]  /*15370*/  ISETP.GE.AND P5, PT, R127, R175, PT ;  /* 0x000000af7f00720c */ /* 0x000fe40003fa6270 */
[----:B------:R-:W-:Y:S02]  /*15380*/  FSEL R15, R15, -INF , !P4 ;  /* 0xff8000000f0f7808 */ /* 0x000fe40006000000 */
[----:B------:R-:W-:Y:S02]  /*15390*/  FSEL R19, R71, -INF , P5 ;  /* 0xff80000047137808 */ /* 0x000fe40002800000 */
[----:B------:R-:W-:Y:S02]  /*153a0*/  ISETP.GE.AND P5, PT, R8, R177, PT ;  /* 0x000000b10800720c */ /* 0x000fe40003fa6270 */
[----:B------:R-:W-:Y:S01]  /*153b0*/  FSEL R67, R67, -INF , P6 ;  /* 0xff80000043437808 */ /* 0x000fe20003000000 */
[----:B------:R-:W-:Y:S01]  /*153c0*/  IMAD.MOV.U32 R96, RZ, RZ, R19 ;  /* 0x000000ffff607224 */ /* 0x000fe200078e0013 */
[----:B------:R-:W-:Y:S01]  /*153d0*/  FSEL R68, R97, -INF , P5 ;  /* 0xff80000061447808 */ /* 0x000fe20002800000 */
[----:B------:R-:W-:Y:S01]  /*153e0*/  VIADD R19, R34, 0xe9 ;  /* 0x000000e922137836 */ /* 0x000fe20000000000 */
[-C--:B------:R-:W-:Y:S01]  /*153f0*/  ISETP.GE.AND P6, PT, R128, R175.reuse, PT ;  /* 0x000000af8000720c */ /* 0x080fe20003fc6270 */
[----:B------:R-:W-:Y:S01]  /*15400*/  IMAD.MOV.U32 R71, RZ, RZ, R67 ;  /* 0x000000ffff477224 */ /* 0x000fe200078e0043 */
[----:B------:R-:W-:Y:S02]  /*15410*/  ISETP.GE.AND P5, PT, R126, R175, PT ;  /* 0x000000af7e00720c */ /* 0x000fe40003fa6270 */
[----:B------:R-:W-:Y:S02]  /*15420*/  FSEL R63, R70, -INF , P6 ;  /* 0xff800000463f7808 */ /* 0x000fe40003000000 */
[CC--:B------:R-:W-:Y:S01]  /*15430*/  ISETP.GE.AND P6, PT, R34.reuse, R176.reuse, PT ;  /* 0x000000b02200720c */ /* 0x0c0fe20003fc6270 */
[----:B------:R-:W-:Y:S01]  /*15440*/  VIADD R34, R34, 0xf9 ;  /* 0x000000f922227836 */ /* 0x000fe20000000000 */
[----:B------:R-:W-:Y:S02]  /*15450*/  ISETP.GE.AND P4, PT, R26, R177, PT ;  /* 0x000000b11a00720c */ /* 0x000fe40003f86270 */
[----:B------:R-:W-:Y:S02]  /*15460*/  FSEL R14, R14, -INF , !P6 ;  /* 0xff8000000e0e7808 */ /* 0x000fe40007000000 */
[----:B------:R-:W-:Y:S02]  /*15470*/  ISETP.GE.AND P6, PT, R124, R175, PT ;  /* 0x000000af7c00720c */ /* 0x000fe40003fc6270 */
[----:B------:R-:W-:Y:S01]  /*15480*/  FSEL R69, R74, -INF , P5 ;  /* 0xff8000004a457808 */ /* 0x000fe20002800000 */
[----:B------:R-:W-:Y:S01]  /*15490*/  IMAD.MOV.U32 R74, RZ, RZ, R96 ;  /* 0x000000ffff4a7224 */ /* 0x000fe200078e0060 */
[----:B------:R-:W-:Y:S01]  /*154a0*/  FSEL R78, R78, -INF , P6 ;  /* 0xff8000004e4e7808 */ /* 0x000fe20003000000 */
[----:B------:R-:W-:Y:S01]  /*154b0*/  IMAD.MOV.U32 R96, RZ, RZ, R63 ;  /* 0x000000ffff607224 */ /* 0x000fe200078e003f */
[----:B------:R-:W-:Y:S02]  /*154c0*/  ISETP.GE.AND P6, PT, R47, R177, PT ;  /* 0x000000b12f00720c */ /* 0x000fe40003fc6270 */
[-C--:B------:R-:W-:Y:S02]  /*154d0*/  ISETP.GE.AND P5, PT, R125, R175.reuse, PT ;  /* 0x000000af7d00720c */ /* 0x080fe40003fa6270 */
[----:B------:R-:W-:Y:S02]  /*154e0*/  FSEL R104, R104, -INF , P6 ;  /* 0xff80000068687808 */ /* 0x000fe40003000000 */
[----:B------:R-:W-:Y:S02]  /*154f0*/  ISETP.GE.AND P6, PT, R120, R175, PT ;  /* 0x000000af7800720c */ /* 0x000fe40003fc6270 */
[----:B------:R-:W-:Y:S02]  /*15500*/  FSEL R93, R75, -INF , P5 ;  /* 0xff8000004b5d7808 */ /* 0x000fe40002800000 */
[-C--:B------:R-:W-:Y:S04]  /*15510*/  ISETP.GE.AND P5, PT, R51, R177.reuse, PT ;  /* 0x000000b13300720c */ /* 0x080fe80003fa6270 */
        /* <DEDUP_REMOVED lines=8> */
[----:B------:R-:W-:Y:S02]  /*155a0*/  ISETP.GE.AND P5, PT, R123, R175, PT ;  /* 0x000000af7b00720c */ /* 0x000fe40003fa6270 */
[----:B------:R-:W-:Y:S01]  /*155b0*/  FSEL R92, R86, -INF , P6 ;  /* 0xff800000565c7808 */ /* 0x000fe20003000000 */
[----:B------:R-:W-:Y:S01]  /*155c0*/  IMAD.MOV.U32 R86, RZ, RZ, R68 ;  /* 0x000000ffff567224 */ /* 0x000fe200078e0044 */
[-C--:B------:R-:W-:Y:S02]  /*155d0*/  ISETP.GE.AND P6, PT, R38, R177.reuse, PT ;  /* 0x000000b12600720c */ /* 0x080fe40003fc6270 */
[----:B------:R-:W-:Y:S01]  /*155e0*/  FSEL R101, R79, -INF , P5 ;  /* 0xff8000004f657808 */ /* 0x000fe20002800000 */
[----:B------:R-:W-:Y:S01]  /*155f0*/  IMAD.MOV.U32 R79, RZ, RZ, R62 ;  /* 0x000000ffff4f7224 */ /* 0x000fe200078e003e */
[----:B------:R-:W-:Y:S02]  /*15600*/  ISETP.GE.AND P5, PT, R43, R177, PT ;  /* 0x000000b12b00720c */ /* 0x000fe40003fa6270 */
[----:B------:R-:W-:Y:S02]  /*15610*/  FSEL R63, R4, -INF , P6 ;  /* 0xff800000043f7808 */ /* 0x000fe40003000000 */
[----:B------:R-:W-:Y:S02]  /*15620*/  FSEL R61, R105, -INF , P5 ;  /* 0xff800000693d7808 */ /* 0x000fe40002800000 */
[-C--:B------:R-:W-:Y:S02]  /*15630*/  ISETP.GE.AND P5, PT, R119, R175.reuse, PT ;  /* 0x000000af7700720c */ /* 0x080fe40003fa6270 */
[----:B------:R-:W-:Y:S02]  /*15640*/  ISETP.GE.AND P6, PT, R10, R175, PT ;  /* 0x000000af0a00720c */ /* 0x000fe40003fc6270 */
[----:B------:R-:W-:Y:S02]  /*15650*/  FSEL R97, R83, -INF , P5 ;  /* 0xff80000053617808 */ /* 0x000fe40002800000 */
[----:B------:R-:W-:Y:S02]  /*15660*/  ISETP.GE.AND P5, PT, R39, R177, PT ;  /* 0x000000b12700720c */ /* 0x000fe40003fa6270 */
[----:B------:R-:W-:Y:S02]  /*15670*/  FSEL R91, R91, -INF , P6 ;  /* 0xff8000005b5b7808 */ /* 0x000fe40003000000 */
[----:B------:R-:W-:Y:S02]  /*15680*/  ISETP.GE.AND P6, PT, R13, R175, PT ;  /* 0x000000af0d00720c */ /* 0x000fe40003fc6270 */
[----:B------:R-:W-:Y:S02]  /*15690*/  FSEL R109, R109, -INF , P5 ;  /* 0xff8000006d6d7808 */ /* 0x000fe40002800000 */
        /* <DEDUP_REMOVED lines=17> */
[-C--:B------:R-:W-:Y:S02]  /*157b0*/  ISETP.GE.AND P6, PT, R47, R175.reuse, PT ;  /* 0x000000af2f00720c */ /* 0x080fe40003fc6270 */
[-C--:B------:R-:W-:Y:S02]  /*157c0*/  ISETP.GE.AND P5, PT, R11, R175.reuse, PT ;  /* 0x000000af0b00720c */ /* 0x080fe40003fa6270 */
[----:B------:R-:W-:Y:S02]  /*157d0*/  FSEL R106, R106, -INF , P6 ;  /* 0xff8000006a6a7808 */ /* 0x000fe40003000000 */
[-C--:B------:R-:W-:Y:S02]  /*157e0*/  ISETP.GE.AND P6, PT, R39, R175.reuse, PT ;  /* 0x000000af2700720c */ /* 0x080fe40003fc6270 */
[----:B------:R-:W-:Y:S02]  /*157f0*/  FSEL R75, R87, -INF , P5 ;  /* 0xff800000574b7808 */ /* 0x000fe40002800000 */
[----:B------:R-:W-:Y:S04]  /*15800*/  ISETP.GE.AND P5, PT, R116, R175, PT ;  /* 0x000000af7400720c */ /* 0x000fe80003fa6270 */
[----:B------:R-:W-:Y:S02]  /*15810*/  FSEL R90, R90, -INF , P5 ;  /* 0xff8000005a5a7808 */ /* 0x000fe40002800000 */
[-C--:B------:R-:W-:Y:S04]  /*15820*/  ISETP.GE.AND P5, PT, R27, R177.reuse, PT ;  /* 0x000000b11b00720c */ /* 0x080fe80003fa6270 */
[----:B------:R-:W-:Y:S01]  /*15830*/  FSEL R73, R7, -INF , P5 ;  /* 0xff80000007497808 */ /* 0x000fe20002800000 */
[----:B------:R-:W-:Y:S01]  /*15840*/  IMAD.MOV.U32 R7, RZ, RZ, R78 ;  /* 0x000000ffff077224 */ /* 0x000fe200078e004e */
[----:B------:R-:W-:Y:S04]  /*15850*/  ISETP.GE.AND P5, PT, R22, R177, PT ;  /* 0x000000b11600720c */ /* 0x000fe80003fa6270 */
[----:B------:R-:W-:Y:S01]  /*15860*/  FSEL R68, R118, -INF , P5 ;  /* 0xff80000076447808 */ /* 0x000fe20002800000 */
[----:B------:R-:W-:Y:S01]  /*15870*/  IMAD.MOV.U32 R118, RZ, RZ, R82 ;  /* 0x000000ffff767224 */ /* 0x000fe200078e0052 */
[-C--:B------:R-:W-:Y:S04]  /*15880*/  ISETP.GE.AND P5, PT, R8, R175.reuse, PT ;  /* 0x000000af0800720c */ /* 0x080fe80003fa6270 */
[----:B------:R-:W-:Y:S02]  /*15890*/  FSEL R87, R99, -INF , P5 ;  /* 0xff80000063577808 */ /* 0x000fe40002800000 */
[-C--:B------:R-:W-:Y:S02]  /*158a0*/  ISETP.GE.AND P5, PT, R51, R175.reuse, PT ;  /* 0x000000af3300720c */ /* 0x080fe40003fa6270 */
[----:B------:R-:W-:Y:S01]  /*158b0*/  FSEL R99, R202, -INF , P4 ;  /* 0xff800000ca637808 */ /* 0x000fe20002000000 */
[----:B------:R-:W-:Y:S01]  /*158c0*/  IMAD.MOV.U32 R202, RZ, RZ, R62 ;  /* 0x000000ffffca7224 */ /* 0x000fe200078e003e */
[----:B------:R-:W-:Y:S02]  /*158d0*/  ISETP.GE.AND P4, PT, R43, R175, PT ;  /* 0x000000af2b00720c */ /* 0x000fe40003f86270 */
[----:B------:R-:W-:Y:S01]  /*158e0*/  FSEL R83, R102, -INF , P5 ;  /* 0xff80000066537808 */ /* 0x000fe20002800000 */
[----:B------:R-:W-:Y:S01]  /*158f0*/  IMAD.MOV.U32 R102, RZ, RZ, R73 ;  /* 0x000000ffff667224 */ /* 0x000fe200078e0049 */
[----:B------:R-:W-:Y:S02]  /*15900*/  ISETP.GE.AND P5, PT, R34, R177, PT ;  /* 0x000000b12200720c */ /* 0x000fe40003fa6270 */
[----:B------:R-:W-:Y:S02]  /*15910*/  FSEL R107, R107, -INF , P4 ;  /* 0xff8000006b6b7808 */ /* 0x000fe40002000000 */
[-C--:B------:R-:W-:Y:S02]  /*15920*/  ISETP.GE.AND P4, PT, R38, R175.reuse, PT ;  /* 0x000000af2600720c */ /* 0x080fe40003f86270 */
[----:B------:R-:W-:Y:S01]  /*15930*/  FSEL R157, R203, -INF , P5 ;  /* 0xff800000cb9d7808 */ /* 0x000fe20002800000 */
[----:B------:R-:W-:Y:S01]  /*15940*/  IMAD.MOV.U32 R203, RZ, RZ, R86 ;  /* 0x000000ffffcb7224 */ /* 0x000fe200078e0056 */
[-C--:B------:R-:W-:Y:S01]  /*15950*/  ISETP.GE.AND P5, PT, R42, R175.reuse, PT ;  /* 0x000000af2a00720c */ /* 0x080fe20003fa6270 */
[----:B------:R-:W-:Y:S01]  /*15960*/  IMAD.MOV.U32 R86, RZ, RZ, R104 ;  /* 0x000000ffff567224 */ /* 0x000fe200078e0068 */
[----:B------:R-:W-:Y:S02]  /*15970*/  FSEL R104, R111, -INF , P6 ;  /* 0xff8000006f687808 */ /* 0x000fe40003000000 */
[-C--:B------:R-:W-:Y:S02]  /*15980*/  ISETP.GE.AND P6, PT, R31, R175.reuse, PT ;  /* 0x000000af1f00720c */ /* 0x080fe40003fc6270 */
[----:B------:R-:W-:Y:S02]  /*15990*/  FSEL R110, R110, -INF , P5 ;  /* 0xff8000006e6e7808 */ /* 0x000fe40002800000 */
[----:B------:R-:W-:Y:S01]  /*159a0*/  FSEL R82, R114, -INF , P6 ;  /* 0xff80000072527808 */ /* 0x000fe20003000000 */
[----:B------:R-:W-:Y:S01]  /*159b0*/  IMAD.MOV.U32 R114, RZ, RZ, R64 ;  /* 0x000000ffff727224 */ /* 0x000fe200078e0040 */
[-C--:B------:R-:W-:Y:S02]  /*159c0*/  ISETP.GE.AND P6, PT, R19, R175.reuse, PT ;  /* 0x000000af1300720c */ /* 0x080fe40003fc6270 */
[----:B------:R-:W-:Y:S02]  /*159d0*/  FSEL R112, R112, -INF , P4 ;  /* 0xff80000070707808 */ /* 0x000fe40002000000 */
[----:B------:R-:W-:Y:S02]  /*159e0*/  FSEL R155, R155, -INF , P6 ;  /* 0xff8000009b9b7808 */ /* 0x000fe40003000000 */
[-C--:B------:R-:W-:Y:S02]  /*159f0*/  ISETP.GE.AND P6, PT, R35, R175.reuse, PT ;  /* 0x000000af2300720c */ /* 0x080fe40003fc6270 */
[-C--:B------:R-:W-:Y:S02]  /*15a00*/  ISETP.GE.AND P4, PT, R27, R175.reuse, PT ;  /* 0x000000af1b00720c */ /* 0x080fe40003f86270 */
        /* <DEDUP_REMOVED lines=8> */
[----:B------:R-:W-:Y:S02]  /*15a90*/  FSEL R73, R153, -INF , !P6 ;  /* 0xff80000099497808 */ /* 0x000fe40007000000 */
[-C--:B------:R-:W-:Y:S02]  /*15aa0*/  ISETP.GE.AND P6, PT, R222, R176.reuse, PT ;  /* 0x000000b0de00720c */ /* 0x080fe40003fc6270 */
[----:B------:R-:W-:Y:S02]  /*15ab0*/  FSEL R159, R159, -INF , P4 ;  /* 0xff8000009f9f7808 */ /* 0x000fe40002000000 */
[----:B------:R-:W-:Y:S02]  /*15ac0*/  FSEL R64, R16, -INF , !P6 ;  /* 0xff80000010407808 */ /* 0x000fe40007000000 */
[-C--:B------:R-:W-:Y:S02]  /*15ad0*/  ISETP.GE.AND P6, PT, R219, R176.reuse, PT ;  /* 0x000000b0db00720c */ /* 0x080fe40003fc6270 */
[-C--:B------:R-:W-:Y:S02]  /*15ae0*/  ISETP.GE.AND P5, PT, R26, R175.reuse, PT ;  /* 0x000000af1a00720c */ /* 0x080fe40003fa6270 */
[----:B------:R-:W-:Y:S02]  /*15af0*/  FSEL R61, R21, -INF , !P6 ;  /* 0xff800000153d7808 */ /* 0x000fe40007000000 */
[----:B------:R-:W2:Y:S01]  /*15b00*/  LD.E R21, desc[UR4][R2.64+0xdc] ;  /* 0x0000dc0402157980 */ /* 0x000ea2000c101900 */
[-C--:B------:R-:W-:Y:S02]  /*15b10*/  ISETP.GE.AND P6, PT, R216, R176.reuse, PT ;  /* 0x000000b0d800720c */ /* 0x080fe40003fc6270 */
[----:B------:R-:W-:Y:S01]  /*15b20*/  FSEL R78, R113, -INF , P5 ;  /* 0xff800000714e7808 */ /* 0x000fe20002800000 */
[----:B------:R-:W-:Y:S01]  /*15b30*/  IMAD.MOV.U32 R113, RZ, RZ, R68 ;  /* 0x000000ffff717224 */ /* 0x000fe200078e0044 */
[----:B------:R-:W-:Y:S02]  /*15b40*/  FSEL R28, R28, -INF , !P6 ;  /* 0xff8000001c1c7808 */ /* 0x000fe40007000000 */
[----:B------:R-:W-:Y:S01]  /*15b50*/  ISETP.GE.AND P6, PT, R214, R176, PT ;  /* 0x000000b0d600720c */ /* 0x000fe20003fc6270 */
[----:B------:R-:W-:Y:S01]  /*15b60*/  IMAD.MOV.U32 R153, RZ, RZ, R113 ;  /* 0x000000ffff997224 */ /* 0x000fe200078e0071 */
[-C--:B------:R-:W-:Y:S02]  /*15b70*/  ISETP.GE.AND P5, PT, R22, R175.reuse, PT ;  /* 0x000000af1600720c */ /* 0x080fe40003fa6270 */
[----:B------:R-:W-:Y:S02]  /*15b80*/  FSEL R32, R32, -INF , !P6 ;  /* 0xff80000020207808 */ /* 0x000fe40007000000 */
[----:B------:R-:W-:Y:S02]  /*15b90*/  FSEL R122, R122, -INF , P5 ;  /* 0xff8000007a7a7808 */ /* 0x000fe40002800000 */
[----:B------:R-:W-:Y:S02]  /*15ba0*/  ISETP.GE.AND P5, PT, R30, R175, PT ;  /* 0x000000af1e00720c */ /* 0x000fe40003fa6270 */
[----:B------:R-:W-:Y:S01]  /*15bb0*/  FSEL R68, R162, -INF , !P3 ;  /* 0xff800000a2447808 */ /* 0x000fe20005800000 */
[----:B------:R-:W-:Y:S01]  /*15bc0*/  IMAD.MOV.U32 R162, RZ, RZ, R102 ;  /* 0x000000ffffa27224 */ /* 0x000fe200078e0066 */
[----:B------:R-:W-:Y:S01]  /*15bd0*/  FSEL R4, R201, -INF , P5 ;  /* 0xff800000c9047808 */ /* 0x000fe20002800000 */
[----:B------:R-:W-:Y:S01]  /*15be0*/  IMAD.MOV.U32 R201, RZ, RZ, R118 ;  /* 0x000000ffffc97224 */ /* 0x000fe200078e0076 */
[----:B------:R-:W-:Y:S01]  /*15bf0*/  ISETP.GE.AND P5, PT, R226, R174, PT ;  /* 0x000000aee200720c */ /* 0x000fe20003fa6270 */
[----:B------:R-:W-:Y:S01]  /*15c00*/  IMAD.MOV.U32 R118, RZ, RZ, R109 ;  /* 0x000000ffff767224 */ /* 0x000fe200078e006d */
[-C--:B------:R-:W-:Y:S02]  /*15c10*/  ISETP.GE.AND P3, PT, R221, R176.reuse, PT ;  /* 0x000000b0dd00720c */ /* 0x080fe40003f66270 */
[----:B------:R-:W-:Y:S01]  /*15c20*/  FSEL R109, R198, -INF , !P5 ;  /* 0xff800000c66d7808 */ /* 0x000fe20006800000 */
[----:B------:R-:W-:Y:S01]  /*15c30*/  IMAD.MOV.U32 R198, RZ, RZ, R200 ;  /* 0x000000ffffc67224 */ /* 0x000fe200078e00c8 */
[-C--:B------:R-:W-:Y:S01]  /*15c40*/  ISETP.GE.AND P5, PT, R211, R176.reuse, PT ;  /* 0x000000b0d300720c */ /* 0x080fe20003fa6270 */
[----:B------:R-:W-:Y:S01]  /*15c50*/  IMAD.MOV.U32 R113, RZ, RZ, R118 ;  /* 0x000000ffff717224 */ /* 0x000fe200078e0076 */
[-C--:B------:R-:W-:Y:S01]  /*15c60*/  ISETP.GE.AND P4, PT, R226, R176.reuse, PT ;  /* 0x000000b0e200720c */ /* 0x080fe20003f86270 */
[----:B------:R-:W-:Y:S01]  /*15c70*/  IMAD.MOV.U32 R226, RZ, RZ, R63 ;  /* 0x000000ffffe27224 */ /* 0x000fe200078e003f */
[----:B------:R-:W-:Y:S02]  /*15c80*/  FSEL R37, R37, -INF , !P5 ;  /* 0xff80000025257808 */ /* 0x000fe40006800000 */
[-C--:B------:R-:W-:Y:S02]  /*15c90*/  ISETP.GE.AND P5, PT, R210, R176.reuse, PT ;  /* 0x000000b0d200720c */ /* 0x080fe40003fa6270 */
        /* <DEDUP_REMOVED lines=13> */
[----:B------:R-:W-:Y:S02]  /*15d70*/  FSEL R36, R36, -INF , !P3 ;  /* 0xff80000024247808 */ /* 0x000fe40005800000 */
[----:B------:R-:W-:Y:S01]  /*15d80*/  FSEL R62, R20, -INF , !P4 ;  /* 0xff800000143e7808 */ /* 0x000fe20006000000 */
[----:B------:R-:W-:Y:S01]  /*15d90*/  IMAD.MOV.U32 R20, RZ, RZ, R7 ;  /* 0x000000ffff147224 */ /* 0x000fe200078e0007 */
[----:B------:R-:W-:Y:S02]  /*15da0*/  ISETP.GE.AND P4, PT, R217, R176, PT ;  /* 0x000000b0d900720c */ /* 0x000fe40003f86270 */
[-C--:B------:R-:W-:Y:S01]  /*15db0*/  ISETP.GE.AND P3, PT, R221, R174.reuse, PT ;  /* 0x000000aedd00720c */ /* 0x080fe20003f66270 */
[----:B------:R-:W-:Y:S01]  /*15dc0*/  IMAD.MOV.U32 R221, RZ, RZ, R205 ;  /* 0x000000ffffdd7224 */ /* 0x000fe200078e00cd */
        /* <DEDUP_REMOVED lines=10> */
[-C--:B------:R-:W-:Y:S01]  /*15e70*/  ISETP.GE.AND P3, PT, R218, R174.reuse, PT ;  /* 0x000000aeda00720c */ /* 0x080fe20003f66270 */
[----:B------:R-:W-:Y:S01]  /*15e80*/  IMAD.MOV.U32 R218, RZ, RZ, R105 ;  /* 0x000000ffffda7224 */ /* 0x000fe200078e0069 */
[----:B------:R-:W-:Y:S01]  /*15e90*/  ISETP.GE.AND P5, PT, R219, R174, PT ;  /* 0x000000aedb00720c */ /* 0x000fe20003fa6270 */
[----:B------:R-:W-:Y:S01]  /*15ea0*/  IMAD.MOV.U32 R99, RZ, RZ, R74 ;  /* 0x000000ffff637224 */ /* 0x000fe200078e004a */
[----:B------:R-:W-:Y:S01]  /*15eb0*/  FSEL R233, R233, -INF , !P3 ;  /* 0xff800000e9e97808 */ /* 0x000fe20005800000 */
[----:B------:R-:W-:Y:S01]  /*15ec0*/  IMAD.MOV.U32 R74, RZ, RZ, R71 ;  /* 0x000000ffff4a7224 */ /* 0x000fe200078e0047 */
        /* <DEDUP_REMOVED lines=14> */
[-C--:B------:R-:W-:Y:S01]  /*15fb0*/  ISETP.GE.AND P0, PT, R217, R174.reuse, PT ;  /* 0x000000aed900720c */ /* 0x080fe20003f06270 */
[----:B------:R-:W-:Y:S01]  /*15fc0*/  IMAD.MOV.U32 R217, RZ, RZ, R86 ;  /* 0x000000ffffd97224 */ /* 0x000fe200078e0056 */
[----:B------:R-:W-:Y:S01]  /*15fd0*/  FSEL R229, R229, -INF , !P6 ;  /* 0xff800000e5e57808 */ /* 0x000fe20007000000 */
[----:B------:R-:W-:Y:S01]  /*15fe0*/  IMAD.MOV.U32 R86, RZ, RZ, R67 ;  /* 0x000000ffff567224 */ /* 0x000fe200078e0043 */
[----:B------:R-:W-:Y:S02]  /*15ff0*/  ISETP.GE.AND P6, PT, R220, R174, PT ;  /* 0x000000aedc00720c */ /* 0x000fe40003fc6270 */
[----:B------:R-:W-:Y:S01]  /*16000*/  FSEL R220, R18, -INF , !P4 ;  /* 0xff80000012dc7808 */ /* 0x000fe20006000000 */
[----:B------:R-:W-:Y:S01]  /*16010*/  IMAD.MOV.U32 R18, RZ, RZ, R74 ;  /* 0x000000ffff127224 */ /* 0x000fe200078e004a */
[-C--:B------:R-:W-:Y:S01]  /*16020*/  ISETP.GE.AND P4, PT, R207, R176.reuse, PT ;  /* 0x000000b0cf00720c */ /* 0x080fe20003f86270 */
[----:B------:R-:W-:Y:S01]  /*16030*/  IMAD.MOV.U32 R200, RZ, RZ, R86 ;  /* 0x000000ffffc87224 */ /* 0x000fe200078e0056 */
[----:B------:R-:W-:Y:S02]  /*16040*/  FSEL R231, R231, -INF , !P6 ;  /* 0xff800000e7e77808 */ /* 0x000fe40007000000 */
[----:B------:R-:W-:Y:S01]  /*16050*/  FSEL R67, R45, -INF , !P4 ;  /* 0xff8000002d437808 */ /* 0x000fe20006000000 */
[----:B------:R-:W-:Y:S01]  /*16060*/  IMAD.MOV.U32 R45, RZ, RZ, R226 ;  /* 0x000000ffff2d7224 */ /* 0x000fe200078e00e2 */
[----:B------:R-:W-:Y:S02]  /*16070*/  ISETP.GE.AND P4, PT, R206, R176, PT ;  /* 0x000000b0ce00720c */ /* 0x000fe40003f86270 */
[----:B------:R-:W-:Y:S02]  /*16080*/  FSEL R234, R234, -INF , !P0 ;  /* 0xff800000eaea7808 */ /* 0x000fe40004000000 */
[----:B------:R-:W-:Y:S01]  /*16090*/  FSEL R69, R48, -INF , !P4 ;  /* 0xff80000030457808 */ /* 0x000fe20006000000 */
[----:B------:R-:W-:Y:S01]  /*160a0*/  IMAD.MOV.U32 R48, RZ, RZ, R115 ;  /* 0x000000ffff307224 */ /* 0x000fe200078e0073 */
[-C--:B------:R-:W-:Y:S01]  /*160b0*/  ISETP.GE.AND P4, PT, R215, R174.reuse, PT ;  /* 0x000000aed700720c */ /* 0x080fe20003f86270 */
[----:B------:R-:W-:Y:S01]  /*160c0*/  IMAD.MOV.U32 R115, RZ, RZ, R79 ;  /* 0x000000ffff737224 */ /* 0x000fe200078e004f */
[-C--:B------:R-:W-:Y:S01]  /*160d0*/  ISETP.GE.AND P0, PT, R214, R174.reuse, PT ;  /* 0x000000aed600720c */ /* 0x080fe20003f06270 */
[----:B------:R-:W-:Y:S01]  /*160e0*/  IMAD.MOV.U32 R214, RZ, RZ, R71 ;  /* 0x000000ffffd67224 */ /* 0x000fe200078e0047 */
[----:B------:R-:W-:Y:S02]  /*160f0*/  FSEL R236, R236, -INF , !P4 ;  /* 0xff800000ecec7808 */ /* 0x000fe40006000000 */
[----:B------:R-:W-:Y:S02]  /*16100*/  ISETP.GE.AND P4, PT, R212, R174, PT ;  /* 0x000000aed400720c */ /* 0x000fe40003f86270 */
[----:B------:R-:W-:Y:S01]  /*16110*/  FSEL R71, R52, -INF , !P5 ;  /* 0xff80000034477808 */ /* 0x000fe20006800000 */
[----:B------:R-:W-:Y:S01]  /*16120*/  IMAD.MOV.U32 R52, RZ, RZ, R105 ;  /* 0x000000ffff347224 */ /* 0x000fe200078e0069 */
[----:B------:R-:W-:Y:S02]  /*16130*/  FSEL R240, R240, -INF , !P4 ;  /* 0xff800000f0f07808 */ /* 0x000fe40006000000 */
[----:B------:R-:W-:Y:S02]  /*16140*/  ISETP.GE.AND P4, PT, R130, R176, PT ;  /* 0x000000b08200720c */ /* 0x000fe40003f86270 */
[----:B------:R-:W-:Y:S01]  /*16150*/  ISETP.GE.AND P5, PT, R213, R174, PT ;  /* 0x000000aed500720c */ /* 0x000fe20003fa6270 */
[----:B------:R-:W-:Y:S01]  /*16160*/  IMAD.MOV.U32 R213, RZ, RZ, R72 ;  /* 0x000000ffffd57224 */ /* 0x000fe200078e0048 */
[----:B------:R-:W-:Y:S02]  /*16170*/  FSEL R72, R53, -INF , !P3 ;  /* 0xff80000035487808 */ /* 0x000fe40005800000 */
[----:B------:R-:W-:Y:S02]  /*16180*/  ISETP.GE.AND P3, PT, R160, R176, PT ;  /* 0x000000b0a000720c */ /* 0x000fe40003f66270 */
        /* <DEDUP_REMOVED lines=35> */
[----:B------:R-:W-:Y:S02]  /*163c0*/  ISETP.GE.AND P5, PT, R127, R176, PT ;  /* 0x000000b07f00720c */ /* 0x000fe40003fa6270 */
        /* <DEDUP_REMOVED lines=43> */
[-C--:B------:R-:W-:Y:S01]  /*16680*/  ISETP.GE.AND P4, PT, R127, R174.reuse, PT ;  /* 0x000000ae7f00720c */ /* 0x080fe20003f86270 */
[----:B------:R-:W-:Y:S02]  /*16690*/  IMAD.MOV.U32 R214, RZ, RZ, R49 ;  /* 0x000000ffffd67224 */ /* 0x000fe400078e0031 */
        /* <DEDUP_REMOVED lines=9> */
[----:B------:R-:W-:Y:S02]  /*16730*/  FSEL R221, R88, -INF , !P3 ;  /* 0xff80000058dd7808 */ /* 0x000fe40005800000 */
[-C--:B------:R-:W-:Y:S02]  /*16740*/  ISETP.GE.AND P3, PT, R9, R176.reuse, PT ;  /* 0x000000b00900720c */ /* 0x080fe40003f66270 */
        /* <DEDUP_REMOVED lines=12> */
[----:B------:R-:W-:Y:S02]  /*16810*/  FMNMX3.FTZ R20, R149, R14, R161, !PT ;  /* 0x0000000e95147276 */ /* 0x000fe400078100a1 */
[-C--:B------:R-:W-:Y:S02]  /*16820*/  ISETP.GE.AND P3, PT, R43, R176.reuse, PT ;  /* 0x000000b02b00720c */ /* 0x080fe40003f66270 */
        /* <DEDUP_REMOVED lines=12> */
[----:B------:R-:W-:Y:S01]  /*168f0*/  FSEL R197, R48, -INF , !P4 ;  /* 0xff80000030c57808 */ /* 0x000fe20006000000 */
[----:B------:R-:W-:Y:S01]  /*16900*/  IMAD.MOV.U32 R48, RZ, RZ, R45 ;  /* 0x000000ffff307224 */ /* 0x000fe200078e002d */
[----:B------:R-:W-:Y:S01]  /*16910*/  ISETP.GE.AND P4, PT, R11, R174, PT ;  /* 0x000000ae0b00720c */ /* 0x000fe20003f86270 */
[----:B------:R-:W-:Y:S01]  /*16920*/  IMAD.MOV.U32 R45, RZ, RZ, R218 ;  /* 0x000000ffff2d7224 */ /* 0x000fe200078e00da */
[----:B------:R-:W-:Y:S02]  /*16930*/  FSEL R218, R100, -INF , !P0 ;  /* 0xff80000064da7808 */ /* 0x000fe40004000000 */
[-C--:B------:R-:W-:Y:S02]  /*16940*/  ISETP.GE.AND P0, PT, R42, R176.reuse, PT ;  /* 0x000000b02a00720c */ /* 0x080fe40003f06270 */
[----:B------:R-:W-:Y:S02]  /*16950*/  FSEL R213, R75, -INF , !P4 ;  /* 0xff8000004bd57808 */ /* 0x000fe40006000000 */
[----:B------:R-:W-:Y:S02]  /*16960*/  ISETP.GE.AND P4, PT, R26, R176, PT ;  /* 0x000000b01a00720c */ /* 0x000fe40003f86270 */
[----:B------:R-:W-:Y:S02]  /*16970*/  FSEL R25, R25, -INF , !P0 ;  /* 0xff80000019197808 */ /* 0x000fe40004000000 */
[-C--:B------:R-:W-:Y:S02]  /*16980*/  ISETP.GE.AND P0, PT, R10, R174.reuse, PT ;  /* 0x000000ae0a00720c */ /* 0x080fe40003f06270 */
[----:B------:R-:W-:Y:S02]  /*16990*/  FMNMX3.FTZ R10, R148, R15, R163, !PT ;  /* 0x0000000f940a7276 */ /* 0x000fe400078100a3 */
[----:B------:R-:W-:Y:S02]  /*169a0*/  FSEL R88, R45, -INF , !P4 ;  /* 0xff8000002d587808 */ /* 0x000fe40006000000 */
[----:B------:R-:W-:Y:S02]  /*169b0*/  ISETP.GE.AND P4, PT, R12, R174, PT ;  /* 0x000000ae0c00720c */ /* 0x000fe40003f86270 */
[----:B------:R-:W-:Y:S02]  /*169c0*/  FMNMX3.FTZ R10, R10, R109, R108, !PT ;  /* 0x0000006d0a0a7276 */ /* 0x000fe4000781006c */
[----:B------:R-:W-:Y:S02]  /*169d0*/  LOP3.LUT R45, R167, 0x120, R168, 0xf8, !PT ;  /* 0x00000120a72d7812 */ /* 0x000fe400078ef8a8 */
[----:B------:R-:W-:Y:S02]  /*169e0*/  FSEL R209, R91, -INF , !P0 ;  /* 0xff8000005bd17808 */ /* 0x000fe40004000000 */
[----:B------:R-:W-:Y:S01]  /*169f0*/  ISETP.GE.AND P0, PT, R27, R176, PT ;  /* 0x000000b01b00720c */ /* 0x000fe20003f06270 */
[----:B------:R-:W-:Y:S01]  /*16a00*/  IMAD R45, R45, 0x2, R166 ;  /* 0x000000022d2d7824 */ /* 0x000fe200078e02a6 */
[----:B------:R-:W-:Y:S01]  /*16a10*/  FSEL R58, R153, -INF , !P6 ;  /* 0xff800000993a7808 */ /* 0x000fe20007000000 */
[----:B------:R-:W-:Y:S01]  /*16a20*/  IMAD.MOV.U32 R153, RZ, RZ, R201 ;  /* 0x000000ffff997224 */ /* 0x000fe200078e00c9 */
[-C--:B------:R-:W-:Y:S02]  /*16a30*/  ISETP.GE.AND P6, PT, R50, R174.reuse, PT ;  /* 0x000000ae3200720c */ /* 0x080fe40003fc6270 */
[----:B------:R-:W-:Y:S01]  /*16a40*/  FSEL R65, R162, -INF , !P0 ;  /* 0xff800000a2417808 */ /* 0x000fe20004000000 */
[----:B------:R-:W-:Y:S01]  /*16a50*/  IMAD.MOV.U32 R162, RZ, RZ, R205 ;  /* 0x000000ffffa27224 */ /* 0x000fe200078e00cd */
[----:B------:R-:W-:Y:S02]  /*16a60*/  ISETP.GE.AND P0, PT, R51, R174, PT ;  /* 0x000000ae3300720c */ /* 0x000fe40003f06270 */
[----:B------:R-:W-:Y:S02]  /*16a70*/  FSEL R196, R103, -INF , !P6 ;  /* 0xff80000067c47808 */ /* 0x000fe40007000000 */
[----:B------:R-:W-:Y:S02]  /*16a80*/  ISETP.GE.AND P6, PT, R34, R176, PT ;  /* 0x000000b02200720c */ /* 0x000fe40003fc6270 */
        /* <DEDUP_REMOVED lines=10> */
[----:B------:R-:W-:Y:S01]  /*16b30*/  FSEL R75, R44, -INF , !P3 ;  /* 0xff8000002c4b7808 */ /* 0x000fe20005800000 */
[----:B------:R-:W-:Y:S01]  /*16b40*/  VIADD R44, R45, 0x5020 ;  /* 0x000050202d2c7836 */ /* 0x000fe20000000000 */
[----:B------:R-:W-:Y:S02]  /*16b50*/  FSEL R54, R198, -INF , !P4 ;  /* 0xff800000c6367808 */ /* 0x000fe40006000000 */
[----:B------:R-:W-:Y:S02]  /*16b60*/  ISETP.GE.AND P4, PT, R43, R174, PT ;  /* 0x000000ae2b00720c */ /* 0x000fe40003f86270 */
[----:B------:R-:W-:Y:S02]  /*16b70*/  FSEL R198, R83, -INF , !P0 ;  /* 0xff80000053c67808 */ /* 0x000fe40004000000 */
[----:B------:R-:W-:Y:S02]  /*16b80*/  ISETP.GE.AND P0, PT, R35, R176, PT ;  /* 0x000000b02300720c */ /* 0x000fe40003f06270 */
[-C--:B------:R-:W-:Y:S02]  /*16b90*/  ISETP.GE.AND P3, PT, R8, R174.reuse, PT ;  /* 0x000000ae0800720c */ /* 0x080fe40003f66270 */
[----:B------:R-:W-:Y:S02]  /*16ba0*/  FSEL R49, R153, -INF , !P0 ;  /* 0xff80000099317808 */ /* 0x000fe40004000000 */
[----:B------:R-:W-:Y:S02]  /*16bb0*/  ISETP.GE.AND P0, PT, R39, R174, PT ;  /* 0x000000ae2700720c */ /* 0x000fe40003f06270 */
[----:B------:R-:W-:Y:S02]  /*16bc0*/  FSEL R201, R87, -INF , !P3 ;  /* 0xff80000057c97808 */ /* 0x000fe40005800000 */
        /* <DEDUP_REMOVED lines=15> */
[-C--:B------:R-:W-:Y:S02]  /*16cc0*/  ISETP.GE.AND P6, PT, R19, R174.reuse, PT ;  /* 0x000000ae1300720c */ /* 0x080fe40003fc6270 */
[----:B------:R-:W-:Y:S02]  /*16cd0*/  FSEL R0, R0, -INF , P0 ;  /* 0xff80000000007808 */ /* 0x000fe40000000000 */
[----:B------:R-:W-:Y:S02]  /*16ce0*/  FSEL R55, R155, -INF , !P6 ;  /* 0xff8000009b377808 */ /* 0x000fe40007000000 */
[----:B------:R-:W-:Y:S02]  /*16cf0*/  ISETP.GE.AND P6, PT, R34, R174, PT ;  /* 0x000000ae2200720c */ /* 0x000fe40003fc6270 */
[----:B------:R-:W-:Y:S02]  /*16d00*/  FMNMX3.FTZ R20, R20, R152, R73, !PT ;  /* 0x0000009814147276 */ /* 0x000fe40007810049 */
[----:B------:R-:W-:Y:S02]  /*16d10*/  FSEL R153, R106, -INF , !P5 ;  /* 0xff8000006a997808 */ /* 0x000fe40006800000 */
[----:B------:R-:W-:Y:S02]  /*16d20*/  FMNMX3.FTZ R20, R20, R68, R227, !PT ;  /* 0x0000004414147276 */ /* 0x000fe400078100e3 */
[-C--:B------:R-:W-:Y:S02]  /*16d30*/  ISETP.GE.AND P5, PT, R26, R174.reuse, PT ;  /* 0x000000ae1a00720c */ /* 0x080fe40003fa6270 */
[----:B------:R-:W-:Y:S02]  /*16d40*/  FSEL R26, R107, -INF , !P4 ;  /* 0xff8000006b1a7808 */ /* 0x000fe40006000000 */
[----:B------:R-:W-:Y:S02]  /*16d50*/  ISETP.GE.AND P4, PT, R31, R174, PT ;  /* 0x000000ae1f00720c */ /* 0x000fe40003f86270 */
[----:B------:R-:W-:Y:S02]  /*16d60*/  FMNMX3.FTZ R11, R20, R64, R63, !PT ;  /* 0x00000040140b7276 */ /* 0x000fe4000781003f */
[----:B------:R-:W-:Y:S02]  /*16d70*/  FSEL R60, R82, -INF , !P4 ;  /* 0xff800000523c7808 */ /* 0x000fe40006000000 */
[----:B------:R-:W-:Y:S02]  /*16d80*/  ISETP.GE.AND P4, PT, R30, R174, PT ;  /* 0x000000ae1e00720c */ /* 0x000fe40003f86270 */
[----:B------:R-:W-:Y:S02]  /*16d90*/  FMNMX3.FTZ R11, R11, R62, R61, !PT ;  /* 0x0000003e0b0b7276 */ /* 0x000fe4000781003d */
[----:B------:R-:W-:Y:S01]  /*16da0*/  FSEL R51, R4, -INF , !P4 ;  /* 0xff80000004337808 */ /* 0x000fe20006000000 */
[----:B------:R-:W-:Y:S01]  /*16db0*/  VIADD R4, R45, 0x5000 ;  /* 0x000050002d047836 */ /* 0x000fe20000000000 */
[----:B------:R-:W-:Y:S02]  /*16dc0*/  FMNMX3.FTZ R11, R11, R24, R17, !PT ;  /* 0x000000180b0b7276 */ /* 0x000fe40007810011 */
[----:B------:R-:W-:Y:S01]  /*16dd0*/  FSEL R78, R78, -INF , !P5 ;  /* 0xff8000004e4e7808 */ /* 0x000fe20006800000 */
[----:B------:R-:W-:Y:S01]  /*16de0*/  @P1 VIADD R44, R4, 0xffffffe0 ;  /* 0xffffffe0042c1836 */ /* 0x000fe20000000000 */
        /* <DEDUP_REMOVED lines=61> */
[----:B------:R-:W1:Y:S01]  /*171c0*/  SHFL.BFLY PT, R20, R9, 0x1, 0x1f ;  /* 0x0c201f0009147f89 */ /* 0x000e6200000e0000 */
[----:B------:R-:W-:Y:S07]  /*171d0*/  FMNMX3.FTZ R0, R0, R23, R22, !PT ;  /* 0x0000001700007276 */ /* 0x000fee0007810016 */
[----:B------:R-:W3:Y:S01]  /*171e0*/  SHFL.BFLY PT, R5, R0, 0x2, 0x1f ;  /* 0x0c401f0000057f89 */ /* 0x000ee200000e0000 */
[----:B-1----:R-:W-:Y:S04]  /*171f0*/  FMNMX.FTZ R20, R9, R20, !PT ;  /* 0x0000001409147209 */ /* 0x002fe80007810000 */
[----:B------:R-:W-:Y:S01]  /*17200*/  FSETP.NEU.FTZ.AND P0, PT, R20, -INF , PT ;  /* 0xff8000001400780b */ /* 0x000fe20003f1d000 */
        /* <DEDUP_REMOVED lines=10> */
[----:B------:R-:W-:Y:S01]  /*172b0*/  LDSM.16.MT88.4 R36, [R45+0x5400] ;  /* 0x005400002d24783b */ /* 0x000fe20000004200 */
[-CC-:B------:R-:W-:Y:S01]  /*172c0*/  FFMA.FTZ R94, R41, R21.reuse, -R50.reuse ;  /* 0x00000015295e7223 */ /* 0x180fe20000010832 */
[----:B------:R-:W-:Y:S01]  /*172d0*/  MUFU.EX2 R8, R8 ;  /* 0x0000000800087308 */ /* 0x000fe20000000800 */
[-CC-:B------:R-:W-:Y:S01]  /*172e0*/  FFMA.FTZ R117, R28, R21.reuse, -R50.reuse ;  /* 0x000000151c757223 */ /* 0x180fe20000010832 */
[-CC-:B------:R-:W-:Y:S01]  /*172f0*/  FFMA.FTZ R112, R29, R21.reuse, -R50.reuse ;  /* 0x000000151d707223 */ /* 0x180fe20000010832 */
[-CC-:B------:R-:W-:Y:S01]  /*17300*/  FFMA.FTZ R93, R93, R21.reuse, -R50.reuse ;  /* 0x000000155d5d7223 */ /* 0x180fe20000010832 */
[-CC-:B------:R-:W-:Y:S01]  /*17310*/  FFMA.FTZ R102, R102, R21.reuse, -R50.reuse ;  /* 0x0000001566667223 */ /* 0x180fe20000010832 */
[-CC-:B------:R-:W-:Y:S01]  /*17320*/  FFMA.FTZ R105, R105, R21.reuse, -R50.reuse ;  /* 0x0000001569697223 */ /* 0x180fe20000010832 */
[----:B------:R-:W-:Y:S01]  /*17330*/  LDSM.16.MT88.4 R40, [R44+0x400] ;  /* 0x000400002c28783b */ /* 0x000fe20000004200 */
[-CC-:B------:R-:W-:Y:S03]  /*17340*/  FFMA.FTZ R167, R161, R21.reuse, -R50.reuse ;  /* 0x00000015a1a77223 */ /* 0x180fe60000010832 */
[----:B------:R-:W-:Y:S01]  /*17350*/  MUFU.EX2 R117, R117 ;  /* 0x0000007500757308 */ /* 0x000fe20000000800 */
[-CC-:B------:R-:W-:Y:S01]  /*17360*/  FFMA.FTZ R162, R152, R21.reuse, -R50.reuse ;  /* 0x0000001598a27223 */ /* 0x180fe20000010832 */
[-CC-:B------:R-:W-:Y:S01]  /*17370*/  FFMA.FTZ R161, R73, R21.reuse, -R50.reuse ;  /* 0x0000001549a17223 */ /* 0x180fe20000010832 */
[----:B------:R-:W-:Y:S01]  /*17380*/  FMUL.FTZ R4, R21, R4 ;  /* 0x0000000415047220 */ /* 0x000fe20000410000 */
[-CC-:B------:R-:W-:Y:S01]  /*17390*/  FFMA.FTZ R123, R24, R21.reuse, -R50.reuse ;  /* 0x00000015187b7223 */ /* 0x180fe20000010832 */
[-CC-:B------:R-:W-:Y:S01]  /*173a0*/  FFMA.FTZ R122, R17, R21.reuse, -R50.reuse ;  /* 0x00000015117a7223 */ /* 0x180fe20000010832 */
[----:B-1----:R-:W-:Y:S01]  /*173b0*/  FMNMX.FTZ R0, R5, R0, !PT ;  /* 0x0000000005007209 */ /* 0x002fe20007810000 */
[-CC-:B------:R-:W-:Y:S03]  /*173c0*/  FFMA.FTZ R152, R64, R21.reuse, -R50.reuse ;  /* 0x0000001540987223 */ /* 0x180fe60000010832 */
[----:B------:R-:W1:Y:S01]  /*173d0*/  MUFU.EX2 R167, R167 ;  /* 0x000000a700a77308 */ /* 0x000e620000000800 */
[-CC-:B------:R-:W-:Y:S01]  /*173e0*/  FFMA.FTZ R149, R63, R21.reuse, -R50.reuse ;  /* 0x000000153f957223 */ /* 0x180fe20000010832 */
[----:B------:R-:W-:Y:S01]  /*173f0*/  FSETP.NEU.FTZ.AND P0, PT, R0, -INF , PT ;  /* 0xff8000000000780b */ /* 0x000fe20003f1d000 */
[----:B------:R-:W-:Y:S01]  /*17400*/  FMUL.FTZ R48, R21, R0 ;  /* 0x0000000015307220 */ /* 0x000fe20000410000 */
[-CC-:B------:R-:W-:Y:S01]  /*17410*/  FFMA.FTZ R64, R7, R21.reuse, -R50.reuse ;  /* 0x0000001507407223 */ /* 0x180fe20000010832 */
[-CC-:B------:R-:W-:Y:S01]  /*17420*/  FFMA.FTZ R63, R6, R21.reuse, -R50.reuse ;  /* 0x00000015063f7223 */ /* 0x180fe20000010832 */
[-CC-:B------:R-:W-:Y:S01]  /*17430*/  FFMA.FTZ R158, R68, R21.reuse, -R50.reuse ;  /* 0x00000015449e7223 */ /* 0x180fe20000010832 */
[-CC-:B------:R-:W-:Y:S03]  /*17440*/  FFMA.FTZ R155, R227, R21.reuse, -R50.reuse ;  /* 0x00000015e39b7223 */ /* 0x180fe60000010832 */
[----:B------:R-:W-:Y:S01]  /*17450*/  MUFU.EX2 R162, R162 ;  /* 0x000000a200a27308 */ /* 0x000fe20000000800 */
[----:B------:R-:W-:Y:S01]  /*17460*/  FSEL R48, R48, RZ, P0 ;  /* 0x000000ff30307208 */ /* 0x000fe20000000000 */
[-CC-:B------:R-:W-:Y:S01]  /*17470*/  FFMA.FTZ R87, R67, R21.reuse, -R50.reuse ;  /* 0x0000001543577223 */ /* 0x180fe20000010832 */
[-CC-:B------:R-:W-:Y:S01]  /*17480*/  FFMA.FTZ R82, R70, R21.reuse, -R50.reuse ;  /* 0x0000001546527223 */ /* 0x180fe20000010832 */
[-CC-:B------:R-:W-:Y:S01]  /*17490*/  FFMA.FTZ R67, R86, R21.reuse, -R50.reuse ;  /* 0x0000001556437223 */ /* 0x180fe20000010832 */
[-C--:B------:R-:W-:Y:S01]  /*174a0*/  FFMA.FTZ R86, R16, R21.reuse, -R50 ;  /* 0x0000001510567223 */ /* 0x080fe20000010832 */
[-CC-:B------:R-:W-:Y:S01]  /*174b0*/  FFMA.FTZ R168, R15, R21.reuse, -R48.reuse ;  /* 0x000000150fa87223 */ /* 0x180fe20000010830 */
[-C--:B------:R-:W-:Y:S03]  /*174c0*/  FFMA.FTZ R160, R109, R21.reuse, -R48 ;  /* 0x000000156da07223 */ /* 0x080fe60000010830 */
[----:B------:R-:W2:Y:S01]  /*174d0*/  MUFU.EX2 R161, R161 ;  /* 0x000000a100a17308 */ /* 0x000ea20000000800 */
[----:B------:R-:W3:Y:S01]  /*174e0*/  LDSM.16.MT88.4 R12, [R45+0x5000] ;  /* 0x005000002d0c783b */ /* 0x000ee20000004200 */
[-C--:B------:R-:W-:Y:S01]  /*174f0*/  FFMA.FTZ R109, R32, R21.reuse, -R50 ;  /* 0x00000015206d7223 */ /* 0x080fe20000010832 */
[-C--:B------:R-:W-:Y:S01]  /*17500*/  FFMA.FTZ R159, R108, R21.reuse, -R48 ;  /* 0x000000156c9f7223 */ /* 0x080fe20000010830 */
[-C--:B------:R-:W-:Y:S01]  /*17510*/  FFMA.FTZ R108, R33, R21.reuse, -R50 ;  /* 0x00000015216c7223 */ /* 0x080fe20000010832 */
[----:B-1----:R-:W-:Y:S01]  /*17520*/  F2FP.BF16.F32.PACK_AB R28, R167, R8 ;  /* 0x00000008a71c723e */ /* 0x002fe200000010ff */
[-CC-:B------:R-:W-:Y:S01]  /*17530*/  FFMA.FTZ R126, R231, R21.reuse, -R48.reuse ;  /* 0x00000015e77e7223 */ /* 0x180fe20000010830 */
[-CC-:B------:R-:W-:Y:S03]  /*17540*/  FFMA.FTZ R124, R232, R21.reuse, -R48.reuse ;  /* 0x00000015e87c7223 */ /* 0x180fe60000010830 */
[----:B------:R-:W-:Y:S01]  /*17550*/  MUFU.EX2 R168, R168 ;  /* 0x000000a800a87308 */ /* 0x000fe20000000800 */
[----:B------:R-:W1:Y:S01]  /*17560*/  LDSM.16.MT88.4 R32, [R44] ;  /* 0x000000002c20783b */ /* 0x000e620000004200 */
[-CC-:B------:R-:W-:Y:S01]  /*17570*/  FFMA.FTZ R96, R96, R21.reuse, -R48.reuse ;  /* 0x0000001560607223 */ /* 0x180fe20000010830 */
[-CC-:B------:R-:W-:Y:S01]  /*17580*/  FFMA.FTZ R99, R99, R21.reuse, -R48.reuse ;  /* 0x0000001563637223 */ /* 0x180fe20000010830 */
[-CC-:B------:R-:W-:Y:S01]  /*17590*/  FFMA.FTZ R115, R115, R21.reuse, -R48.reuse ;  /* 0x0000001573737223 */ /* 0x180fe20000010830 */
[-CC-:B------:R-:W-:Y:S01]  /*175a0*/  FFMA.FTZ R114, R114, R21.reuse, -R48.reuse ;  /* 0x0000001572727223 */ /* 0x180fe20000010830 */
[-CC-:B------:R-:W-:Y:S01]  /*175b0*/  FFMA.FTZ R26, R26, R21.reuse, -R48.reuse ;  /* 0x000000151a1a7223 */ /* 0x180fe20000010830 */
[-CC-:B------:R-:W-:Y:S03]  /*175c0*/  FFMA.FTZ R163, R163, R21.reuse, -R48.reuse ;  /* 0x00000015a3a37223 */ /* 0x180fe60000010830 */
[----:B------:R-:W-:Y:S01]  /*175d0*/  MUFU.EX2 R160, R160 ;  /* 0x000000a000a07308 */ /* 0x000fe20000000800 */
[----:B--2---:R-:W-:Y:S01]  /*175e0*/  F2FP.BF16.F32.PACK_AB R30, R161, R162 ;  /* 0x000000a2a11e723e */ /* 0x004fe200000010ff */
[-CC-:B------:R-:W-:Y:S01]  /*175f0*/  FFMA.FTZ R157, R228, R21.reuse, -R48.reuse ;  /* 0x00000015e49d7223 */ /* 0x180fe20000010830 */
[-CC-:B------:R-:W-:Y:S01]  /*17600*/  FFMA.FTZ R154, R229, R21.reuse, -R48.reuse ;  /* 0x00000015e59a7223 */ /* 0x180fe20000010830 */
[-CC-:B------:R-:W-:Y:S01]  /*17610*/  FFMA.FTZ R131, R220, R21.reuse, -R48.reuse ;  /* 0x00000015dc837223 */ /* 0x180fe20000010830 */
[-C--:B------:R-:W-:Y:S01]  /*17620*/  FFMA.FTZ R27, R230, R21.reuse, -R48 ;  /* 0x00000015e61b7223 */ /* 0x080fe20000010830 */
[-C--:B------:R-:W-:Y:S01]  /*17630*/  FFMA.FTZ R70, R79, R21.reuse, -R50 ;  /* 0x000000154f467223 */ /* 0x080fe20000010832 */
[-C--:B------:R-:W-:Y:S03]  /*17640*/  FFMA.FTZ R79, R18, R21.reuse, -R48 ;  /* 0x00000015124f7223 */ /* 0x080fe60000010830 */
[----:B------:R-:W2:Y:S01]  /*17650*/  MUFU.EX2 R163, R163 ;  /* 0x000000a300a37308 */ /* 0x000ea20000000800 */
[-CC-:B------:R-:W-:Y:S01]  /*17660*/  FFMA.FTZ R127, R62, R21.reuse, -R50.reuse ;  /* 0x000000153e7f7223 */ /* 0x180fe20000010832 */
[-C--:B------:R-:W-:Y:S01]  /*17670*/  FFMA.FTZ R125, R61, R21.reuse, -R50 ;  /* 0x000000153d7d7223 */ /* 0x080fe20000010832 */
[-CC-:B------:R-:W-:Y:S01]  /*17680*/  FFMA.FTZ R120, R233, R21.reuse, -R48.reuse ;  /* 0x00000015e9787223 */ /* 0x180fe20000010830 */
[-CC-:B------:R-:W-:Y:S01]  /*17690*/  FFMA.FTZ R119, R234, R21.reuse, -R48.reuse ;  /* 0x00000015ea777223 */ /* 0x180fe20000010830 */
[-CC-:B------:R-:W-:Y:S01]  /*176a0*/  FFMA.FTZ R116, R235, R21.reuse, -R48.reuse ;  /* 0x00000015eb747223 */ /* 0x180fe20000010830 */
[-CC-:B------:R-:W-:Y:S01]  /*176b0*/  FFMA.FTZ R111, R236, R21.reuse, -R48.reuse ;  /* 0x00000015ec6f7223 */ /* 0x180fe20000010830 */
[-CC-:B------:R-:W-:Y:S03]  /*176c0*/  FFMA.FTZ R107, R237, R21.reuse, -R48.reuse ;  /* 0x00000015ed6b7223 */ /* 0x180fe60000010830 */
[----:B------:R-:W4:Y:S01]  /*176d0*/  MUFU.EX2 R159, R159 ;  /* 0x0000009f009f7308 */ /* 0x000f220000000800 */
[-CC-:B------:R-:W-:Y:S01]  /*176e0*/  FFMA.FTZ R106, R238, R21.reuse, -R48.reuse ;  /* 0x00000015ee6a7223 */ /* 0x180fe20000010830 */
[-CC-:B------:R-:W-:Y:S01]  /*176f0*/  FFMA.FTZ R101, R240, R21.reuse, -R48.reuse ;  /* 0x00000015f0657223 */ /* 0x180fe20000010830 */
[-CC-:B------:R-:W-:Y:S01]  /*17700*/  FFMA.FTZ R97, R241, R21.reuse, -R48.reuse ;  /* 0x00000015f1617223 */ /* 0x180fe20000010830 */
[-CC-:B------:R-:W-:Y:S01]  /*17710*/  FFMA.FTZ R92, R222, R21.reuse, -R48.reuse ;  /* 0x00000015de5c7223 */ /* 0x180fe20000010830 */
[-C--:B------:R-:W-:Y:S01]  /*17720*/  FFMA.FTZ R91, R244, R21.reuse, -R48 ;  /* 0x00000015f45b7223 */ /* 0x080fe20000010830 */
[-C--:B------:R-:W-:Y:S01]  /*17730*/  FFMA.FTZ R90, R66, R21.reuse, -R50 ;  /* 0x00000015425a7223 */ /* 0x080fe20000010832 */
[-CC-:B------:R-:W-:Y:S03]  /*17740*/  FFMA.FTZ R89, R223, R21.reuse, -R48.reuse ;  /* 0x00000015df597223 */ /* 0x180fe60000010830 */
[----:B------:R-:W5:Y:S01]  /*17750*/  MUFU.EX2 R17, R4 ;  /* 0x0000000400117308 */ /* 0x000f620000000800 */
[----:B--2---:R-:W-:Y:S01]  /*17760*/  F2FP.BF16.F32.PACK_AB R29, R163, R168 ;  /* 0x000000a8a31d723e */ /* 0x004fe200000010ff */
[-C--:B------:R-:W-:Y:S01]  /*17770*/  FFMA.FTZ R85, R247, R21.reuse, -R48 ;  /* 0x00000015f7557223 */ /* 0x080fe20000010830 */
[-C--:B------:R-:W-:Y:S01]  /*17780*/  FFMA.FTZ R83, R69, R21.reuse, -R50 ;  /* 0x0000001545537223 */ /* 0x080fe20000010832 */
[-CC-:B------:R-:W-:Y:S01]  /*17790*/  FFMA.FTZ R81, R248, R21.reuse, -R48.reuse ;  /* 0x00000015f8517223 */ /* 0x180fe20000010830 */
[-C--:B------:R-:W-:Y:S01]  /*177a0*/  FFMA.FTZ R80, R251, R21.reuse, -R48 ;  /* 0x00000015fb507223 */ /* 0x080fe20000010830 */
[-CC-:B------:R-:W-:Y:S01]  /*177b0*/  FFMA.FTZ R77, R71, R21.reuse, -R50.reuse ;  /* 0x00000015474d7223 */ /* 0x180fe20000010832 */
[-C--:B------:R-:W-:Y:S03]  /*177c0*/  FFMA.FTZ R73, R72, R21.reuse, -R50 ;  /* 0x0000001548497223 */ /* 0x080fe60000010832 */
[----:B------:R-:W2:Y:S01]  /*177d0*/  MUFU.EX2 R158, R158 ;  /* 0x0000009e009e7308 */ /* 0x000ea20000000800 */
[----:B----4-:R-:W-:Y:S01]  /*177e0*/  F2FP.BF16.F32.PACK_AB R31, R159, R160 ;  /* 0x000000a09f1f723e */ /* 0x010fe200000010ff */
[-CC-:B------:R-:W-:Y:S01]  /*177f0*/  FFMA.FTZ R76, R76, R21.reuse, -R48.reuse ;  /* 0x000000154c4c7223 */ /* 0x180fe20000010830 */
[-C--:B------:R-:W-:Y:S01]  /*17800*/  FFMA.FTZ R72, R224, R21.reuse, -R48 ;  /* 0x00000015e0487223 */ /* 0x080fe20000010830 */
[-C--:B------:R-:W-:Y:S01]  /*17810*/  FFMA.FTZ R71, R74, R21.reuse, -R50 ;  /* 0x000000154a477223 */ /* 0x080fe20000010832 */
[-CC-:B------:R-:W-:Y:S01]  /*17820*/  FFMA.FTZ R69, R226, R21.reuse, -R48.reuse ;  /* 0x00000015e2457223 */ /* 0x180fe20000010830 */
[-C--:B------:R-:W-:Y:S01]  /*17830*/  FFMA.FTZ R68, R225, R21.reuse, -R48 ;  /* 0x00000015e1447223 */ /* 0x080fe20000010830 */
[----:B------:R-:W-:Y:S03]  /*17840*/  FFMA.FTZ R62, R239, R21, -R50 ;  /* 0x00000015ef3e7223 */ /* 0x000fe60000010832 */
[----:B------:R-:W-:Y:S01]  /*17850*/  MUFU.EX2 R155, R155 ;  /* 0x0000009b009b7308 */ /* 0x000fe20000000800 */
[C---:B-----5:R-:W-:Y:S01]  /*17860*/  FMUL.FTZ R16, R17.reuse, R132 ;  /* 0x0000008411107220 */ /* 0x060fe20000410000 */
[C---:B------:R-:W-:Y:S01]  /*17870*/  FMUL.FTZ R4, R17.reuse, R144 ;  /* 0x0000009011047220 */ /* 0x040fe20000410000 */
[C---:B------:R-:W-:Y:S01]  /*17880*/  FFMA.FTZ R195, R17.reuse, R195, R8 ;  /* 0x000000c311c37223 */ /* 0x040fe20000010008 */
[C---:B------:R-:W-:Y:S01]  /*17890*/  FMUL.FTZ R8, R17.reuse, R140 ;  /* 0x0000008c11087220 */ /* 0x040fe20000410000 */
[----:B------:R-:W-:Y:S01]  /*178a0*/  FMUL.FTZ R9, R17, R141 ;  /* 0x0000008d11097220 */ /* 0x000fe20000410000 */
[-C--:B------:R-:W-:Y:S01]  /*178b0*/  FFMA.FTZ R140, R210, R21.reuse, -R48 ;  /* 0x00000015d28c7223 */ /* 0x080fe20000010830 */
[-C--:B------:R-:W-:Y:S03]  /*178c0*/  FFMA.FTZ R144, R207, R21.reuse, -R50 ;  /* 0x00000015cf907223 */ /* 0x080fe60000010832 */
        /* <DEDUP_REMOVED lines=21> */
[-C--:B------:R-:W-:Y:S01]  /*17a20*/  FFMA.FTZ R153, R153, R21.reuse, -R48 ;  /* 0x0000001599997223 */ /* 0x080fe20000010830 */
[-C--:B------:R-:W-:Y:S01]  /*17a30*/  FFMA.FTZ R88, R88, R21.reuse, -R50 ;  /* 0x0000001558587223 */ /* 0x080fe20000010832 */
[-CC-:B------:R-:W-:Y:S03]  /*17a40*/  FFMA.FTZ R84, R84, R21.reuse, -R48.reuse ;  /* 0x0000001554547223 */ /* 0x180fe60000010830 */
[----:B------:R-:W-:Y:S01]  /*17a50*/  MUFU.EX2 R149, R149 ;  /* 0x0000009500957308 */ /* 0x000fe20000000800 */
[-C--:B------:R-:W-:Y:S01]  /*17a60*/  FFMA.FTZ R78, R78, R21.reuse, -R48 ;  /* 0x000000154e4e7223 */ /* 0x080fe20000010830 */
[-CC-:B------:R-:W-:Y:S01]  /*17a70*/  FFMA.FTZ R113, R113, R21.reuse, -R50.reuse ;  /* 0x0000001571717223 */ /* 0x180fe20000010832 */
[-CC-:B------:R-:W-:Y:S01]  /*17a80*/  FFMA.FTZ R75, R75, R21.reuse, -R50.reuse ;  /* 0x000000154b4b7223 */ /* 0x180fe20000010832 */
[-C--:B------:R-:W-:Y:S01]  /*17a90*/  FFMA.FTZ R65, R65, R21.reuse, -R50 ;  /* 0x0000001541417223 */ /* 0x080fe20000010832 */
[-CC-:B------:R-:W-:Y:S01]  /*17aa0*/  FFMA.FTZ R60, R60, R21.reuse, -R48.reuse ;  /* 0x000000153c3c7223 */ /* 0x180fe20000010830 */
[-C--:B------:R-:W-:Y:S01]  /*17ab0*/  FFMA.FTZ R59, R59, R21.reuse, -R48 ;  /* 0x000000153b3b7223 */ /* 0x080fe20000010830 */
[-CC-:B------:R-:W-:Y:S03]  /*17ac0*/  FFMA.FTZ R58, R58, R21.reuse, -R50.reuse ;  /* 0x000000153a3a7223 */ /* 0x180fe60000010832 */
[----:B------:R-:W-:Y:S01]  /*17ad0*/  MUFU.EX2 R131, R131 ;  /* 0x0000008300837308 */ /* 0x000fe20000000800 */
[-C--:B------:R-:W-:Y:S01]  /*17ae0*/  FFMA.FTZ R57, R57, R21.reuse, -R50 ;  /* 0x0000001539397223 */ /* 0x080fe20000010832 */
[-CC-:B------:R-:W-:Y:S01]  /*17af0*/  FFMA.FTZ R56, R56, R21.reuse, -R48.reuse ;  /* 0x0000001538387223 */ /* 0x180fe20000010830 */
[-C--:B------:R-:W-:Y:S01]  /*17b00*/  FFMA.FTZ R55, R55, R21.reuse, -R48 ;  /* 0x0000001537377223 */ /* 0x080fe20000010830 */
[----:B------:R-:W-:Y:S01]  /*17b10*/  FSEL R5, R0, RZ, P0 ;  /* 0x000000ff00057208 */ /* 0x000fe20000000000 */
[----:B------:R-:W-:Y:S01]  /*17b20*/  FADD.FTZ R195, R167, R195 ;  /* 0x000000c3a7c37221 */ /* 0x000fe20000010000 */
[-C--:B------:R-:W-:Y:S01]  /*17b30*/  FFMA.FTZ R54, R54, R21.reuse, -R50 ;  /* 0x0000001536367223 */ /* 0x080fe20000010832 */
[----:B------:R-:W-:Y:S03]  /*17b40*/  ISETP.GT.AND P0, PT, R186, R178, PT ;  /* 0x000000b2ba00720c */ /* 0x000fe60003f04270 */
[----:B------:R-:W-:Y:S01]  /*17b50*/  MUFU.EX2 R27, R27 ;  /* 0x0000001b001b7308 */ /* 0x000fe20000000800 */
[----:B------:R-:W-:Y:S01]  /*17b60*/  FADD.FTZ R5, -R5, R148 ;  /* 0x0000009405057221 */ /* 0x000fe20000010100 */
[-CC-:B------:R-:W-:Y:S01]  /*17b70*/  FFMA.FTZ R148, R203, R21.reuse, -R50.reuse ;  /* 0x00000015cb947223 */ /* 0x180fe20000010832 */
[----:B------:R-:W-:Y:S01]  /*17b80*/  FADD.FTZ R195, R162, R195 ;  /* 0x000000c3a2c37221 */ /* 0x000fe20000010000 */
[----:B------:R-:W-:Y:S01]  /*17b90*/  FFMA.FTZ R53, R53, R21, -R50 ;  /* 0x0000001535357223 */ /* 0x000fe20000010832 */
[----:B------:R-:W-:Y:S01]  /*17ba0*/  FMUL.FTZ R5, R21, R5 ;  /* 0x0000000515057220 */ /* 0x000fe20000410000 */
[-CC-:B------:R-:W-:Y:S01]  /*17bb0*/  FFMA.FTZ R52, R52, R21.reuse, -R48.reuse ;  /* 0x0000001534347223 */ /* 0x180fe20000010830 */
[----:B------:R-:W-:Y:S03]  /*17bc0*/  FADD.FTZ R161, R161, R195 ;  /* 0x000000c3a1a17221 */ /* 0x000fe60000010000 */
[----:B------:R-:W-:Y:S01]  /*17bd0*/  MUFU.EX2 R127, R127 ;  /* 0x0000007f007f7308 */ /* 0x000fe20000000800 */
[-CC-:B------:R-:W-:Y:S01]  /*17be0*/  FFMA.FTZ R51, R51, R21.reuse, -R48.reuse ;  /* 0x0000001533337223 */ /* 0x180fe20000010830 */
[----:B------:R-:W-:Y:S02]  /*17bf0*/  VIADD R186, R186, 0xffffffff ;  /* 0xffffffffbaba7836 */ /* 0x000fe40000000000 */
[----:B--2---:R-:W-:Y:S01]  /*17c00*/  FADD.FTZ R161, R158, R161 ;  /* 0x000000a19ea17221 */ /* 0x004fe20000010000 */
[--C-:B------:R-:W-:Y:S05]  /*17c10*/  FFMA.FTZ R23, R23, R21, -R48.reuse ;  /* 0x0000001517177223 */ /* 0x100fea0000010830 */
[----:B------:R-:W2:Y:S10]  /*17c20*/  MUFU.EX2 R24, R5 ;  /* 0x0000000500187308 */ /* 0x000eb40000000800 */
[----:B------:R-:W4:Y:S10]  /*17c30*/  MUFU.EX2 R125, R125 ;  /* 0x0000007d007d7308 */ /* 0x000f340000000800 */
[----:B------:R-:W-:Y:S01]  /*17c40*/  MUFU.EX2 R126, R126 ;  /* 0x0000007e007e7308 */ /* 0x000fe20000000800 */
[C---:B--2---:R-:W-:Y:S01]  /*17c50*/  FMUL.FTZ R18, R24.reuse, R134 ;  /* 0x0000008618127220 */ /* 0x044fe20000410000 */
[C---:B------:R-:W-:Y:S01]  /*17c60*/  FMUL.FTZ R19, R24.reuse, R135 ;  /* 0x0000008718137220 */ /* 0x040fe20000410000 */
[----:B------:R-:W-:Y:S01]  /*17c70*/  FMUL.FTZ R5, R17, R145 ;  /* 0x0000009111057220 */ /* 0x000fe20000410000 */
[C---:B------:R-:W-:Y:S01]  /*17c80*/  FMUL.FTZ R6, R24.reuse, R146 ;  /* 0x0000009218067220 */ /* 0x040fe20000410000 */
[C---:B------:R-:W-:Y:S01]  /*17c90*/  FMUL.FTZ R7, R24.reuse, R147 ;  /* 0x0000009318077220 */ /* 0x040fe20000410000 */
[C---:B------:R-:W-:Y:S01]  /*17ca0*/  FMUL.FTZ R10, R24.reuse, R142 ;  /* 0x0000008e180a7220 */ /* 0x040fe20000410000 */
[----:B------:R-:W-:Y:S03]  /*17cb0*/  FFMA.FTZ R142, R209, R21, -R48 ;  /* 0x00000015d18e7223 */ /* 0x000fe60000010830 */
[----:B------:R-:W2:Y:S01]  /*17cc0*/  MUFU.EX2 R124, R124 ;  /* 0x0000007c007c7308 */ /* 0x000ea20000000800 */
[----:B------:R-:W-:Y:S01]  /*17cd0*/  FMUL.FTZ R11, R24, R143 ;  /* 0x0000008f180b7220 */ /* 0x000fe20000410000 */
[-C--:B------:R-:W-:Y:S01]  /*17ce0*/  FFMA.FTZ R143, R208, R21.reuse, -R50 ;  /* 0x00000015d08f7223 */ /* 0x080fe20000010832 */
[--C-:B------:R-:W-:Y:S01]  /*17cf0*/  FFMA.FTZ R146, R206, R21, -R48.reuse ;  /* 0x00000015ce927223 */ /* 0x100fe20000010830 */
[C---:B---3--:R-:W-:Y:S06]  /*17d00*/  HMMA.16816.F32.BF16 R4, R28.reuse, R12, R4 ;  /* 0x0000000c1c04723c */ /* 0x048fec0000041804 */
[----:B------:R-:W-:Y:S01]  /*17d10*/  MUFU.EX2 R123, R123 ;  /* 0x0000007b007b7308 */ /* 0x000fe20000000800 */
[C---:B------:R-:W-:Y:S01]  /*17d20*/  FMUL.FTZ R12, R17.reuse, R136 ;  /* 0x00000088110c7220 */ /* 0x040fe20000410000 */
[C---:B------:R-:W-:Y:S01]  /*17d30*/  FMUL.FTZ R13, R17.reuse, R137 ;  /* 0x00000089110d7220 */ /* 0x040fe20000410000 */
[----:B------:R-:W-:Y:S01]  /*17d40*/  FMUL.FTZ R17, R17, R133 ;  /* 0x0000008511117220 */ /* 0x000fe20000410000 */
[C---:B------:R-:W-:Y:S03]  /*17d50*/  HMMA.16816.F32.BF16 R8, R28.reuse, R14, R8 ;  /* 0x0000000e1c08723c */ /* 0x040fe60000041808 */
[C---:B------:R-:W-:Y:S03]  /*17d60*/  FMUL.FTZ R14, R24.reuse, R138 ;  /* 0x0000008a180e7220 */ /* 0x040fe60000410000 */
[----:B------:R-:W3:Y:S01]  /*17d70*/  MUFU.EX2 R122, R122 ;  /* 0x0000007a007a7308 */ /* 0x000ee20000000800 */
[----:B------:R-:W-:Y:S01]  /*17d80*/  FMUL.FTZ R15, R24, R139 ;  /* 0x0000008b180f7220 */ /* 0x000fe20000410000 */
[-CC-:B------:R-:W-:Y:S01]  /*17d90*/  FFMA.FTZ R133, R218, R21.reuse, -R48.reuse ;  /* 0x00000015da857223 */ /* 0x180fe20000010830 */
[-C--:B------:R-:W-:Y:S01]  /*17da0*/  FFMA.FTZ R135, R217, R21.reuse, -R48 ;  /* 0x00000015d9877223 */ /* 0x080fe20000010830 */
[-CC-:B------:R-:W-:Y:S01]  /*17db0*/  FFMA.FTZ R136, R216, R21.reuse, -R50.reuse ;  /* 0x00000015d8887223 */ /* 0x180fe20000010832 */
[-C--:B------:R-:W-:Y:S01]  /*17dc0*/  FFMA.FTZ R134, R215, R21.reuse, -R50 ;  /* 0x00000015d7867223 */ /* 0x080fe20000010832 */
[-CC-:B------:R-:W-:Y:S01]  /*17dd0*/  FFMA.FTZ R137, R214, R21.reuse, -R48.reuse ;  /* 0x00000015d6897223 */ /* 0x180fe20000010830 */
[-C--:B------:R-:W-:Y:S03]  /*17de0*/  FFMA.FTZ R138, R213, R21.reuse, -R48 ;  /* 0x00000015d58a7223 */ /* 0x080fe60000010830 */
[----:B------:R-:W-:Y:S01]  /*17df0*/  MUFU.EX2 R120, R120 ;  /* 0x0000007800787308 */ /* 0x000fe20000000800 */
[C---:B-1----:R-:W-:Y:S03]  /*17e00*/  HMMA.16816.F32.BF16 R12, R28.reuse, R32, R12 ;  /* 0x000000201c0c723c */ /* 0x042fe6000004180c */
[-C--:B------:R-:W-:Y:S01]  /*17e10*/  FFMA.FTZ R139, R212, R21.reuse, -R50 ;  /* 0x00000015d48b7223 */ /* 0x080fe20000010832 */
[-C--:B------:R-:W-:Y:S01]  /*17e20*/  FFMA.FTZ R145, R205, R21.reuse, -R48 ;  /* 0x00000015cd917223 */ /* 0x080fe20000010830 */
[----:B------:R-:W-:Y:S01]  /*17e30*/  FFMA.FTZ R147, R204, R21, -R50 ;  /* 0x00000015cc937223 */ /* 0x000fe20000010832 */
[----:B------:R-:W-:Y:S03]  /*17e40*/  FFMA.FTZ R168, R24, R194, R168 ;  /* 0x000000c218a87223 */ /* 0x000fe600000100a8 */
[----:B------:R-:W1:Y:S01]  /*17e50*/  MUFU.EX2 R119, R119 ;  /* 0x0000007700777308 */ /* 0x000e620000000800 */
[----:B------:R-:W-:Y:S01]  /*17e60*/  HMMA.16816.F32.BF16 R16, R28, R34, R16 ;  /* 0x000000221c10723c */ /* 0x000fe20000041810 */
[----:B------:R-:W5:Y:S02]  /*17e70*/  LDSM.16.MT88.4 R32, [R45+0x5800] ;  /* 0x005800002d20783b */ /* 0x000f640000004200 */
[----:B------:R-:W-:Y:S01]  /*17e80*/  F2FP.BF16.F32.PACK_AB R28, R155, R158 ;  /* 0x0000009e9b1c723e */ /* 0x000fe200000010ff */
[----:B------:R-:W-:Y:S01]  /*17e90*/  FADD.FTZ R168, R163, R168 ;  /* 0x000000a8a3a87221 */ /* 0x000fe20000010000 */
[----:B------:R-:W-:Y:S01]  /*17ea0*/  F2FP.BF16.F32.PACK_AB R29, R154, R157 ;  /* 0x0000009d9a1d723e */ /* 0x000fe200000010ff */
[----:B------:R-:W-:Y:S03]  /*17eb0*/  FADD.FTZ R155, R155, R161 ;  /* 0x000000a19b9b7221 */ /* 0x000fe60000010000 */
[----:B------:R-:W5:Y:S01]  /*17ec0*/  MUFU.EX2 R112, R112 ;  /* 0x0000007000707308 */ /* 0x000f620000000800 */
[----:B------:R-:W-:Y:S01]  /*17ed0*/  F2FP.BF16.F32.PACK_AB R30, R149, R152 ;  /* 0x00000098951e723e */ /* 0x000fe200000010ff */
[----:B------:R-:W-:Y:S01]  /*17ee0*/  FADD.FTZ R168, R160, R168 ;  /* 0x000000a8a0a87221 */ /* 0x000fe20000010000 */
[----:B------:R-:W-:Y:S01]  /*17ef0*/  F2FP.BF16.F32.PACK_AB R31, R27, R131 ;  /* 0x000000831b1f723e */ /* 0x000fe200000010ff */
[----:B------:R-:W-:Y:S02]  /*17f00*/  FADD.FTZ R155, R152, R155 ;  /* 0x0000009b989b7221 */ /* 0x000fe40000010000 */
[----:B------:R-:W-:Y:S04]  /*17f10*/  FADD.FTZ R159, R159, R168 ;  /* 0x000000a89f9f7221 */ /* 0x000fe80000010000 */
[----:B------:R-:W-:Y:S01]  /*17f20*/  MUFU.EX2 R116, R116 ;  /* 0x0000007400747308 */ /* 0x000fe20000000800 */
[----:B------:R-:W-:Y:S01]  /*17f30*/  FADD.FTZ R149, R149, R155 ;  /* 0x0000009b95957221 */ /* 0x000fe20000010000 */
[C---:B------:R-:W-:Y:S03]  /*17f40*/  HMMA.16816.F32.BF16 R4, R28.reuse, R36, R4 ;  /* 0x000000241c04723c */ /* 0x040fe60000041804 */
[----:B------:R-:W-:Y:S01]  /*17f50*/  FADD.FTZ R24, R157, R159 ;  /* 0x0000009f9d187221 */ /* 0x000fe20000010000 */
[----:B------:R-:W-:Y:S04]  /*17f60*/  FADD.FTZ R149, R127, R149 ;  /* 0x000000957f957221 */ /* 0x000fe80000010000 */
[----:B------:R-:W5:Y:S01]  /*17f70*/  MUFU.EX2 R111, R111 ;  /* 0x0000006f006f7308 */ /* 0x000f620000000800 */
[----:B------:R-:W-:Y:S01]  /*17f80*/  FADD.FTZ R24, R154, R24 ;  /* 0x000000189a187221 */ /* 0x000fe20000010000 */
[C---:B------:R-:W-:Y:S01]  /*17f90*/  HMMA.16816.F32.BF16 R8, R28.reuse, R38, R8 ;  /* 0x000000261c08723c */ /* 0x040fe20000041808 */
[----:B------:R-:W5:Y:S02]  /*17fa0*/  LDSM.16.MT88.4 R36, [R44+0x800] ;  /* 0x000800002c24783b */ /* 0x000f640000004200 */
[----:B------:R-:W-:Y:S01]  /*17fb0*/  FADD.FTZ R24, R131, R24 ;  /* 0x0000001883187221 */ /* 0x000fe20000010000 */
[----:B------:R-:W-:Y:S04]  /*17fc0*/  FFMA.FTZ R131, R25, R21, -R50 ;  /* 0x0000001519837223 */ /* 0x000fe80000010832 */
[----:B------:R-:W-:Y:S01]  /*17fd0*/  MUFU.EX2 R109, R109 ;  /* 0x0000006d006d7308 */ /* 0x000fe20000000800 */
[C---:B------:R-:W-:Y:S09]  /*17fe0*/  HMMA.16816.F32.BF16 R12, R28.reuse, R40, R12 ;  /* 0x000000281c0c723c */ /* 0x040ff2000004180c */
[----:B------:R-:W5:Y:S01]  /*17ff0*/  MUFU.EX2 R108, R108 ;  /* 0x0000006c006c7308 */ /* 0x000f620000000800 */
[----:B------:R-:W-:Y:S01]  /*18000*/  HMMA.16816.F32.BF16 R16, R28, R42, R16 ;  /* 0x0000002a1c10723c */ /* 0x000fe20000041810 */
[----:B------:R-:W5:Y:S02]  /*18010*/  LDSM.16.MT88.4 R40, [R45+0x5c00] ;  /* 0x005c00002d28783b */ /* 0x000f640000004200 */
[C---:B----4-:R-:W-:Y:S01]  /*18020*/  F2FP.BF16.F32.PACK_AB R28, R125.reuse, R127 ;  /* 0x0000007f7d1c723e */ /* 0x050fe200000010ff */
[----:B------:R-:W-:Y:S01]  /*18030*/  FADD.FTZ R125, R125, R149 ;  /* 0x000000957d7d7221 */ /* 0x000fe20000010000 */
[----:B--2---:R-:W-:Y:S04]  /*18040*/  F2FP.BF16.F32.PACK_AB R29, R124, R126 ;  /* 0x0000007e7c1d723e */ /* 0x004fe800000010ff */
[----:B------:R-:W-:Y:S01]  /*18050*/  MUFU.EX2 R107, R107 ;  /* 0x0000006b006b7308 */ /* 0x000fe20000000800 */
[C---:B---3--:R-:W-:Y:S01]  /*18060*/  F2FP.BF16.F32.PACK_AB R30, R122.reuse, R123 ;  /* 0x0000007b7a1e723e */ /* 0x048fe200000010ff */
[----:B------:R-:W-:Y:S01]  /*18070*/  FADD.FTZ R125, R123, R125 ;  /* 0x0000007d7b7d7221 */ /* 0x000fe20000010000 */
[----:B-1----:R-:W-:Y:S01]  /*18080*/  F2FP.BF16.F32.PACK_AB R31, R119, R120 ;  /* 0x00000078771f723e */ /* 0x002fe200000010ff */
[----:B------:R-:W-:Y:S02]  /*18090*/  IMAD.MOV.U32 R149, RZ, RZ, R20 ;  /* 0x000000ffff957224 */ /* 0x000fe400078e0014 */
[----:B------:R-:W-:Y:S04]  /*180a0*/  FADD.FTZ R122, R122, R125 ;  /* 0x0000007d7a7a7221 */ /* 0x000fe80000010000 */
[----:B------:R-:W1:Y:S01]  /*180b0*/  MUFU.EX2 R106, R106 ;  /* 0x0000006a006a7308 */ /* 0x000e620000000800 */
[C---:B-----5:R-:W-:Y:S03]  /*180c0*/  HMMA.16816.F32.BF16 R4, R28.reuse, R32, R4 ;  /* 0x000000201c04723c */ /* 0x060fe60000041804 */
[----:B------:R-:W-:Y:S06]  /*180d0*/  FADD.FTZ R122, R117, R122 ;  /* 0x0000007a757a7221 */ /* 0x000fec0000010000 */
[----:B------:R-:W2:Y:S01]  /*180e0*/  MUFU.EX2 R103, R103 ;  /* 0x0000006700677308 */ /* 0x000ea20000000800 */
[C---:B------:R-:W-:Y:S01]  /*180f0*/  HMMA.16816.F32.BF16 R8, R28.reuse, R34, R8 ;  /* 0x000000221c08723c */ /* 0x040fe20000041808 */
[----:B------:R-:W3:Y:S08]  /*18100*/  LDSM.16.MT88.4 R32, [R44+0xc00] ;  /* 0x000c00002c20783b */ /* 0x000ef00000004200 */
[----:B------:R-:W4:Y:S01]  /*18110*/  MUFU.EX2 R98, R98 ;  /* 0x0000006200627308 */ /* 0x000f220000000800 */
[C---:B------:R-:W-:Y:S09]  /*18120*/  HMMA.16816.F32.BF16 R12, R28.reuse, R36, R12 ;  /* 0x000000241c0c723c */ /* 0x040ff2000004180c */
[----:B------:R-:W-:Y:S01]  /*18130*/  MUFU.EX2 R101, R101 ;  /* 0x0000006500657308 */ /* 0x000fe20000000800 */
[----:B------:R-:W-:Y:S01]  /*18140*/  HMMA.16816.F32.BF16 R16, R28, R38, R16 ;  /* 0x000000261c10723c */ /* 0x000fe20000041810 */
[----:B------:R-:W5:Y:S02]  /*18150*/  LDSM.16.MT88.4 R36, [R45+0x6000] ;  /* 0x006000002d24783b */ /* 0x000f640000004200 */
[C---:B------:R-:W-:Y:S01]  /*18160*/  F2FP.BF16.F32.PACK_AB R28, R112.reuse, R117 ;  /* 0x00000075701c723e */ /* 0x040fe200000010ff */
[----:B------:R-:W-:Y:S01]  /*18170*/  FADD.FTZ R112, R112, R122 ;  /* 0x0000007a70707221 */ /* 0x000fe20000010000 */
[----:B------:R-:W-:Y:S04]  /*18180*/  F2FP.BF16.F32.PACK_AB R29, R111, R116 ;  /* 0x000000746f1d723e */ /* 0x000fe800000010ff */
[----:B------:R-:W4:Y:S01]  /*18190*/  MUFU.EX2 R97, R97 ;  /* 0x0000006100617308 */ /* 0x000f220000000800 */
[----:B------:R-:W-:Y:S01]  /*181a0*/  F2FP.BF16.F32.PACK_AB R30, R108, R109 ;  /* 0x0000006d6c1e723e */ /* 0x000fe200000010ff */
[----:B------:R-:W-:Y:S01]  /*181b0*/  FADD.FTZ R112, R109, R112 ;  /* 0x000000706d707221 */ /* 0x000fe20000010000 */
[----:B-1----:R-:W-:Y:S03]  /*181c0*/  F2FP.BF16.F32.PACK_AB R31, R106, R107 ;  /* 0x0000006b6a1f723e */ /* 0x002fe600000010ff */
[----:B------:R-:W-:Y:S04]  /*181d0*/  FADD.FTZ R108, R108, R112 ;  /* 0x000000706c6c7221 */ /* 0x000fe80000010000 */
[----:B------:R-:W-:Y:S01]  /*181e0*/  MUFU.EX2 R95, R95 ;  /* 0x0000005f005f7308 */ /* 0x000fe20000000800 */
[C---:B------:R-:W-:Y:S03]  /*181f0*/  HMMA.16816.F32.BF16 R4, R28.reuse, R40, R4 ;  /* 0x000000281c04723c */ /* 0x040fe60000041804 */
[----:B--2---:R-:W-:Y:S06]  /*18200*/  FADD.FTZ R108, R103, R108 ;  /* 0x0000006c676c7221 */ /* 0x004fec0000010000 */
[----:B------:R-:W1:Y:S01]  /*18210*/  MUFU.EX2 R94, R94 ;  /* 0x0000005e005e7308 */ /* 0x000e620000000800 */
[C---:B------:R-:W-:Y:S01]  /*18220*/  HMMA.16816.F32.BF16 R8, R28.reuse, R42, R8 ;  /* 0x0000002a1c08723c */ /* 0x040fe20000041808 */
[----:B------:R-:W2:Y:S08]  /*18230*/  LDSM.16.MT88.4 R40, [R44+0x1000] ;  /* 0x001000002c28783b */ /* 0x000eb00000004200 */
[----:B------:R-:W-:Y:S01]  /*18240*/  MUFU.EX2 R92, R92 ;  /* 0x0000005c005c7308 */ /* 0x000fe20000000800 */
[C---:B---3--:R-:W-:Y:S09]  /*18250*/  HMMA.16816.F32.BF16 R12, R28.reuse, R32, R12 ;  /* 0x000000201c0c723c */ /* 0x048ff2000004180c */
[----:B------:R-:W3:Y:S01]  /*18260*/  MUFU.EX2 R91, R91 ;  /* 0x0000005b005b7308 */ /* 0x000ee20000000800 */
[----:B------:R-:W-:Y:S01]  /*18270*/  HMMA.16816.F32.BF16 R16, R28, R34, R16 ;  /* 0x000000221c10723c */ /* 0x000fe20000041810 */
[----:B------:R-:W2:Y:S02]  /*18280*/  LDSM.16.MT88.4 R32, [R45+0x6400] ;  /* 0x006400002d20783b */ /* 0x000ea40000004200 */
[C---:B----4-:R-:W-:Y:S01]  /*18290*/  F2FP.BF16.F32.PACK_AB R28, R98.reuse, R103 ;  /* 0x00000067621c723e */ /* 0x050fe200000010ff */
[----:B------:R-:W-:Y:S01]  /*182a0*/  FADD.FTZ R98, R98, R108 ;  /* 0x0000006c62627221 */ /* 0x000fe20000010000 */
[----:B------:R-:W-:Y:S04]  /*182b0*/  F2FP.BF16.F32.PACK_AB R29, R97, R101 ;  /* 0x00000065611d723e */ /* 0x000fe800000010ff */
[----:B------:R-:W4:Y:S01]  /*182c0*/  MUFU.EX2 R90, R90 ;  /* 0x0000005a005a7308 */ /* 0x000f220000000800 */
[C---:B-1----:R-:W-:Y:S01]  /*182d0*/  F2FP.BF16.F32.PACK_AB R30, R94.reuse, R95 ;  /* 0x0000005f5e1e723e */ /* 0x042fe200000010ff */
[----:B------:R-:W-:Y:S04]  /*182e0*/  FADD.FTZ R98, R95, R98 ;  /* 0x000000625f627221 */ /* 0x000fe80000010000 */
[----:B------:R-:W-:Y:S04]  /*182f0*/  FADD.FTZ R94, R94, R98 ;  /* 0x000000625e5e7221 */ /* 0x000fe80000010000 */
[----:B------:R-:W1:Y:S01]  /*18300*/  MUFU.EX2 R87, R87 ;  /* 0x0000005700577308 */ /* 0x000e620000000800 */
[----:B---3--:R-:W-:Y:S09]  /*18310*/  F2FP.BF16.F32.PACK_AB R31, R91, R92 ;  /* 0x0000005c5b1f723e */ /* 0x008ff200000010ff */
[----:B------:R-:W-:Y:S01]  /*18320*/  MUFU.EX2 R89, R89 ;  /* 0x0000005900597308 */ /* 0x000fe20000000800 */
[C---:B-----5:R-:W-:Y:S03]  /*18330*/  HMMA.16816.F32.BF16 R4, R28.reuse, R36, R4 ;  /* 0x000000241c04723c */ /* 0x060fe60000041804 */
[----:B----4-:R-:W-:Y:S06]  /*18340*/  FADD.FTZ R94, R90, R94 ;  /* 0x0000005e5a5e7221 */ /* 0x010fec0000010000 */
[----:B------:R-:W3:Y:S01]  /*18350*/  MUFU.EX2 R85, R85 ;  /* 0x0000005500557308 */ /* 0x000ee20000000800 */
[C---:B------:R-:W-:Y:S01]  /*18360*/  HMMA.16816.F32.BF16 R8, R28.reuse, R38, R8 ;  /* 0x000000261c08723c */ /* 0x040fe20000041808 */
[----:B------:R-:W4:Y:S08]  /*18370*/  LDSM.16.MT88.4 R36, [R44+0x1400] ;  /* 0x001400002c24783b */ /* 0x000f300000004200 */
[----:B------:R-:W5:Y:S01]  /*18380*/  MUFU.EX2 R83, R83 ;  /* 0x0000005300537308 */ /* 0x000f620000000800 */
[C---:B--2---:R-:W-:Y:S09]  /*18390*/  HMMA.16816.F32.BF16 R12, R28.reuse, R40, R12 ;  /* 0x000000281c0c723c */ /* 0x044ff2000004180c */
[----:B------:R-:W2:Y:S01]  /*183a0*/  MUFU.EX2 R82, R82 ;  /* 0x0000005200527308 */ /* 0x000ea20000000800 */
[----:B------:R-:W-:Y:S01]  /*183b0*/  HMMA.16816.F32.BF16 R16, R28, R42, R16 ;  /* 0x0000002a1c10723c */ /* 0x000fe20000041810 */
[----:B------:R-:W4:Y:S02]  /*183c0*/  LDSM.16.MT88.4 R40, [R45+0x6800] ;  /* 0x006800002d28783b */ /* 0x000f240000004200 */
[C---:B-1----:R-:W-:Y:S01]  /*183d0*/  F2FP.BF16.F32.PACK_AB R28, R87.reuse, R90 ;  /* 0x0000005a571c723e */ /* 0x042fe200000010ff */
[----:B------:R-:W-:Y:S01]  /*183e0*/  FADD.FTZ R87, R87, R94 ;  /* 0x0000005e57577221 */ /* 0x000fe20000010000 */
[----:B---3--:R-:W-:Y:S04]  /*183f0*/  F2FP.BF16.F32.PACK_AB R29, R85, R89 ;  /* 0x00000059551d723e */ /* 0x008fe800000010ff */
[----:B------:R-:W-:Y:S01]  /*18400*/  MUFU.EX2 R81, R81 ;  /* 0x0000005100517308 */ /* 0x000fe20000000800 */
[----:B-----5:R-:W-:Y:S09]  /*18410*/  FADD.FTZ R87, R83, R87 ;  /* 0x0000005753577221 */ /* 0x020ff20000010000 */
        /* <DEDUP_REMOVED lines=11> */
[----:B------:R-:W2:Y:S08]  /*184d0*/  LDSM.16.MT88.4 R32, [R44+0x1800] ;  /* 0x001800002c20783b */ /* 0x000eb00000004200 */
[----:B------:R-:W5:Y:S01]  /*184e0*/  MUFU.EX2 R71, R71 ;  /* 0x0000004700477308 */ /* 0x000f620000000800 */
[C---:B----4-:R-:W-:Y:S09]  /*184f0*/  HMMA.16816.F32.BF16 R12, R28.reuse, R36, R12 ;  /* 0x000000241c0c723c */ /* 0x050ff2000004180c */
[----:B------:R-:W4:Y:S01]  /*18500*/  MUFU.EX2 R70, R70 ;  /* 0x0000004600467308 */ /* 0x000f220000000800 */
[----:B------:R-:W-:Y:S01]  /*18510*/  HMMA.16816.F32.BF16 R16, R28, R38, R16 ;  /* 0x000000261c10723c */ /* 0x000fe20000041810 */
[----:B------:R-:W2:Y:S02]  /*18520*/  LDSM.16.MT88.4 R36, [R45+0x6c00] ;  /* 0x006c00002d24783b */ /* 0x000ea40000004200 */
[C---:B---3--:R-:W-:Y:S01]  /*18530*/  F2FP.BF16.F32.PACK_AB R28, R73.reuse, R77 ;  /* 0x0000004d491c723e */ /* 0x048fe200000010ff */
[----:B------:R-:W-:Y:S01]  /*18540*/  FADD.FTZ R73, R73, R82 ;  /* 0x0000005249497221 */ /* 0x000fe20000010000 */
[----:B-1----:R-:W-:Y:S04]  /*18550*/  F2FP.BF16.F32.PACK_AB R29, R72, R76 ;  /* 0x0000004c481d723e */ /* 0x002fe800000010ff */
[----:B------:R-:W-:Y:S01]  /*18560*/  MUFU.EX2 R69, R69 ;  /* 0x0000004500457308 */ /* 0x000fe20000000800 */
[----:B-----5:R-:W-:Y:S09]  /*18570*/  FADD.FTZ R73, R71, R73 ;  /* 0x0000004947497221 */ /* 0x020ff20000010000 */
[----:B------:R-:W1:Y:S01]  /*18580*/  MUFU.EX2 R68, R68 ;  /* 0x0000004400447308 */ /* 0x000e620000000800 */
[C---:B----4-:R-:W-:Y:S01]  /*18590*/  F2FP.BF16.F32.PACK_AB R30, R70.reuse, R71 ;  /* 0x00000047461e723e */ /* 0x050fe200000010ff */
[----:B------:R-:W-:Y:S08]  /*185a0*/  FADD.FTZ R70, R70, R73 ;  /* 0x0000004946467221 */ /* 0x000ff00000010000 */
[----:B------:R-:W3:Y:S10]  /*185b0*/  MUFU.EX2 R67, R67 ;  /* 0x0000004300437308 */ /* 0x000ef40000000800 */
[----:B------:R-:W4:Y:S01]  /*185c0*/  MUFU.EX2 R62, R62 ;  /* 0x0000003e003e7308 */ /* 0x000f220000000800 */
[----:B-1----:R-:W-:Y:S09]  /*185d0*/  F2FP.BF16.F32.PACK_AB R31, R68, R69 ;  /* 0x00000045441f723e */ /* 0x002ff200000010ff */
[----:B------:R-:W-:Y:S01]  /*185e0*/  MUFU.EX2 R66, R66 ;  /* 0x0000004200427308 */ /* 0x000fe20000000800 */
[C---:B------:R-:W-:Y:S03]  /*185f0*/  HMMA.16816.F32.BF16 R4, R28.reuse, R40, R4 ;  /* 0x000000281c04723c */ /* 0x040fe60000041804 */
[----:B---3--:R-:W-:Y:S06]  /*18600*/  FADD.FTZ R70, R67, R70 ;  /* 0x0000004643467221 */ /* 0x008fec0000010000 */
[----:B------:R-:W1:Y:S01]  /*18610*/  MUFU.EX2 R61, R61 ;  /* 0x0000003d003d7308 */ /* 0x000e620000000800 */
[C---:B------:R-:W-:Y:S01]  /*18620*/  HMMA.16816.F32.BF16 R8, R28.reuse, R42, R8 ;  /* 0x0000002a1c08723c */ /* 0x040fe20000041808 */
[----:B------:R-:W3:Y:S08]  /*18630*/  LDSM.16.MT88.4 R40, [R44+0x1c00] ;  /* 0x001c00002c28783b */ /* 0x000ef00000004200 */
[----:B------:R-:W5:Y:S01]  /*18640*/  MUFU.EX2 R64, R64 ;  /* 0x0000004000407308 */ /* 0x000f620000000800 */
[C---:B--2---:R-:W-:Y:S09]  /*18650*/  HMMA.16816.F32.BF16 R12, R28.reuse, R32, R12 ;  /* 0x000000201c0c723c */ /* 0x044ff2000004180c */
[----:B------:R-:W2:Y:S01]  /*18660*/  MUFU.EX2 R63, R63 ;  /* 0x0000003f003f7308 */ /* 0x000ea20000000800 */
[----:B------:R-:W-:Y:S01]  /*18670*/  HMMA.16816.F32.BF16 R16, R28, R34, R16 ;  /* 0x000000221c10723c */ /* 0x000fe20000041810 */
[----:B------:R-:W3:Y:S02]  /*18680*/  LDSM.16.MT88.4 R32, [R45+0x7000] ;  /* 0x007000002d20783b */ /* 0x000ee40000004200 */
[C---:B----4-:R-:W-:Y:S01]  /*18690*/  F2FP.BF16.F32.PACK_AB R28, R62.reuse, R67 ;  /* 0x000000433e1c723e */ /* 0x050fe200000010ff */
[----:B------:R-:W-:Y:S01]  /*186a0*/  FADD.FTZ R62, R62, R70 ;  /* 0x000000463e3e7221 */ /* 0x000fe20000010000 */
[----:B-1----:R-:W-:Y:S04]  /*186b0*/  F2FP.BF16.F32.PACK_AB R29, R61, R66 ;  /* 0x000000423d1d723e */ /* 0x002fe800000010ff */
[----:B------:R-:W-:Y:S01]  /*186c0*/  MUFU.EX2 R74, R74 ;  /* 0x0000004a004a7308 */ /* 0x000fe20000000800 */
[----:B-----5:R-:W-:Y:S09]  /*186d0*/  FADD.FTZ R62, R64, R62 ;  /* 0x0000003e403e7221 */ /* 0x020ff20000010000 */
[----:B------:R-:W1:Y:S01]  /*186e0*/  MUFU.EX2 R79, R79 ;  /* 0x0000004f004f7308 */ /* 0x000e620000000800 */
[C---:B--2---:R-:W-:Y:S01]  /*186f0*/  F2FP.BF16.F32.PACK_AB R30, R63.reuse, R64 ;  /* 0x000000403f1e723e */ /* 0x044fe200000010ff */
[----:B------:R-:W-:Y:S08]  /*18700*/  FADD.FTZ R63, R63, R62 ;  /* 0x0000003e3f3f7221 */ /* 0x000ff00000010000 */
[----:B------:R-:W2:Y:S10]  /*18710*/  MUFU.EX2 R86, R86 ;  /* 0x0000005600567308 */ /* 0x000eb40000000800 */
[----:B------:R-:W4:Y:S01]  /*18720*/  MUFU.EX2 R93, R93 ;  /* 0x0000005d005d7308 */ /* 0x000f220000000800 */
        /* <DEDUP_REMOVED lines=8> */
[C---:B---3--:R-:W-:Y:S09]  /*187b0*/  HMMA.16816.F32.BF16 R12, R28.reuse, R40, R12 ;  /* 0x000000281c0c723c */ /* 0x048ff2000004180c */
[----:B------:R-:W3:Y:S01]  /*187c0*/  MUFU.EX2 R105, R105 ;  /* 0x0000006900697308 */ /* 0x000ee20000000800 */
[----:B------:R-:W-:Y:S01]  /*187d0*/  HMMA.16816.F32.BF16 R16, R28, R42, R16 ;  /* 0x0000002a1c10723c */ /* 0x000fe20000041810 */
[----:B------:R-:W2:Y:S02]  /*187e0*/  LDSM.16.MT88.4 R40, [R45+0x7400] ;  /* 0x007400002d28783b */ /* 0x000ea40000004200 */
[C---:B----4-:R-:W-:Y:S01]  /*187f0*/  F2FP.BF16.F32.PACK_AB R28, R93.reuse, R86 ;  /* 0x000000565d1c723e */ /* 0x050fe200000010ff */
[----:B------:R-:W-:Y:S01]  /*18800*/  FADD.FTZ R93, R93, R63 ;  /* 0x0000003f5d5d7221 */ /* 0x000fe20000010000 */
[----:B-1----:R-:W-:Y:S04]  /*18810*/  F2FP.BF16.F32.PACK_AB R29, R99, R96 ;  /* 0x00000060631d723e */ /* 0x002fe800000010ff */
[----:B------:R-:W-:Y:S01]  /*18820*/  MUFU.EX2 R115, R115 ;  /* 0x0000007300737308 */ /* 0x000fe20000000800 */
[----:B-----5:R-:W-:Y:S09]  /*18830*/  FADD.FTZ R93, R102, R93 ;  /* 0x0000005d665d7221 */ /* 0x020ff20000010000 */
[----:B------:R-:W1:Y:S01]  /*18840*/  MUFU.EX2 R114, R114 ;  /* 0x0000007200727308 */ /* 0x000e620000000800 */
[C---:B---3--:R-:W-:Y:S01]  /*18850*/  F2FP.BF16.F32.PACK_AB R30, R105.reuse, R102 ;  /* 0x00000066691e723e */ /* 0x048fe200000010ff */
        /* <DEDUP_REMOVED lines=11> */
[C---:B--2---:R-:W-:Y:S03]  /*18910*/  HMMA.16816.F32.BF16 R12, R28.reuse, R36, R12 ;  /* 0x000000241c0c723c */ /* 0x044fe6000004180c */
[----:B------:R-:W-:Y:S01]  /*18920*/  FADD.FTZ R36, R27, R24 ;  /* 0x000000181b247221 */ /* 0x000fe20000010000 */
[C---:B----4-:R-:W-:Y:S01]  /*18930*/  F2FP.BF16.F32.PACK_AB R24, R121.reuse, R118 ;  /* 0x000000767918723e */ /* 0x050fe200000010ff */
[----:B------:R-:W-:Y:S04]  /*18940*/  FADD.FTZ R121, R121, R105 ;  /* 0x0000006979797221 */ /* 0x000fe80000010000 */
[----:B------:R-:W-:Y:S01]  /*18950*/  MUFU.EX2 R132, R132 ;  /* 0x0000008400847308 */ /* 0x000fe20000000800 */
[----:B------:R-:W-:Y:S01]  /*18960*/  HMMA.16816.F32.BF16 R16, R28, R38, R16 ;  /* 0x000000261c10723c */ /* 0x000fe20000041810 */
[----:B------:R-:W2:Y:S02]  /*18970*/  LDSM.16.MT88.4 R28, [R45+0x7800] ;  /* 0x007800002d1c783b */ /* 0x000ea40000004200 */
[----:B------:R-:W-:Y:S01]  /*18980*/  FADD.FTZ R36, R126, R36 ;  /* 0x000000247e247221 */ /* 0x000fe20000010000 */
[----:B-1----:R-:W-:Y:S05]  /*18990*/  F2FP.BF16.F32.PACK_AB R25, R130, R128 ;  /* 0x000000808219723e */ /* 0x002fea00000010ff */
[----:B------:R-:W-:Y:S01]  /*189a0*/  MUFU.EX2 R133, R133 ;  /* 0x0000008500857308 */ /* 0x000fe20000000800 */
[----:B------:R-:W-:Y:S01]  /*189b0*/  FADD.FTZ R124, R124, R36 ;  /* 0x000000247c7c7221 */ /* 0x000fe20000010000 */
[----:B-----5:R-:W-:Y:S01]  /*189c0*/  FADD.FTZ R121, R129, R121 ;  /* 0x0000007981797221 */ /* 0x020fe20000010000 */
[----:B------:R-:W1:Y:S02]  /*189d0*/  LDSM.16.MT88.4 R36, [R44+0x2800] ;  /* 0x002800002c24783b */ /* 0x000e640000004200 */
[----:B------:R-:W-:Y:S05]  /*189e0*/  FADD.FTZ R124, R120, R124 ;  /* 0x0000007c787c7221 */ /* 0x000fea0000010000 */
[----:B------:R-:W4:Y:S01]  /*189f0*/  MUFU.EX2 R135, R135 ;  /* 0x0000008700877308 */ /* 0x000f220000000800 */
[----:B------:R-:W-:Y:S04]  /*18a00*/  FADD.FTZ R119, R119, R124 ;  /* 0x0000007c77777221 */ /* 0x000fe80000010000 */
[----:B------:R-:W-:Y:S05]  /*18a10*/  FADD.FTZ R119, R116, R119 ;  /* 0x0000007774777221 */ /* 0x000fea0000010000 */
[----:B------:R5:W-:Y:S01]  /*18a20*/  MUFU.EX2 R154, R26 ;  /* 0x0000001a009a7308 */ /* 0x000be20000000800 */
[----:B------:R-:W-:Y:S04]  /*18a30*/  FADD.FTZ R111, R111, R119 ;  /* 0x000000776f6f7221 */ /* 0x000fe80000010000 */
[----:B------:R-:W-:Y:S05]  /*18a40*/  FADD.FTZ R111, R107, R111 ;  /* 0x0000006f6b6f7221 */ /* 0x000fea0000010000 */
[----:B------:R-:W3:Y:S01]  /*18a50*/  MUFU.EX2 R136, R136 ;  /* 0x0000008800887308 */ /* 0x000ee20000000800 */
[----:B----4-:R-:W-:Y:S01]  /*18a60*/  F2FP.BF16.F32.PACK_AB R27, R135, R133 ;  /* 0x00000085871b723e */ /* 0x010fe200000010ff */
[----:B------:R-:W-:Y:S04]  /*18a70*/  FADD.FTZ R106, R106, R111 ;  /* 0x0000006f6a6a7221 */ /* 0x000fe80000010000 */
[----:B------:R-:W-:Y:S04]  /*18a80*/  FADD.FTZ R106, R101, R106 ;  /* 0x0000006a656a7221 */ /* 0x000fe80000010000 */
[----:B------:R-:W4:Y:S01]  /*18a90*/  MUFU.EX2 R134, R134 ;  /* 0x0000008600867308 */ /* 0x000f220000000800 */
[C---:B-----5:R-:W-:Y:S01]  /*18aa0*/  F2FP.BF16.F32.PACK_AB R26, R132.reuse, R129 ;  /* 0x00000081841a723e */ /* 0x060fe200000010ff */
[----:B------:R-:W-:Y:S01]  /*18ab0*/  FADD.FTZ R132, R132, R121 ;  /* 0x0000007984847221 */ /* 0x000fe20000010000 */
[----:B------:R-:W-:Y:S04]  /*18ac0*/  FADD.FTZ R97, R97, R106 ;  /* 0x0000006a61617221 */ /* 0x000fe80000010000 */
[----:B------:R-:W-:Y:S03]  /*18ad0*/  FADD.FTZ R97, R92, R97 ;  /* 0x000000615c617221 */ /* 0x000fe60000010000 */
[----:B------:R-:W-:Y:S01]  /*18ae0*/  MUFU.EX2 R137, R137 ;  /* 0x0000008900897308 */ /* 0x000fe20000000800 */
[C---:B------:R-:W-:Y:S05]  /*18af0*/  HMMA.16816.F32.BF16 R4, R24.reuse, R40, R4 ;  /* 0x000000281804723c */ /* 0x040fea0000041804 */
[-C--:B------:R-:W-:Y:S01]  /*18b00*/  FFMA.FTZ R41, R110, R21.reuse, -R48 ;  /* 0x000000156e297223 */ /* 0x080fe20000010830 */
[----:B---3--:R-:W-:Y:S03]  /*18b10*/  FADD.FTZ R132, R136, R132 ;  /* 0x0000008488847221 */ /* 0x008fe60000010000 */
[----:B------:R-:W3:Y:S01]  /*18b20*/  MUFU.EX2 R138, R138 ;  /* 0x0000008a008a7308 */ /* 0x000ee20000000800 */
[C---:B------:R-:W-:Y:S03]  /*18b30*/  HMMA.16816.F32.BF16 R8, R24.reuse, R42, R8 ;  /* 0x0000002a1808723c */ /* 0x040fe60000041808 */
[-C--:B------:R-:W-:Y:S01]  /*18b40*/  FFMA.FTZ R42, R104, R21.reuse, -R48 ;  /* 0x00000015682a7223 */ /* 0x080fe20000010830 */
[-C--:B------:R-:W-:Y:S01]  /*18b50*/  FFMA.FTZ R43, R100, R21.reuse, -R50 ;  /* 0x00000015642b7223 */ /* 0x080fe20000010832 */
[----:B------:R-:W-:Y:S01]  /*18b60*/  FADD.FTZ R91, R91, R97 ;  /* 0x000000615b5b7221 */ /* 0x000fe20000010000 */
[----:B------:R-:W-:Y:S03]  /*18b70*/  FFMA.FTZ R48, R22, R21, -R48 ;  /* 0x0000001516307223 */ /* 0x000fe60000010830 */
[----:B------:R-:W5:Y:S01]  /*18b80*/  MUFU.EX2 R139, R139 ;  /* 0x0000008b008b7308 */ /* 0x000f620000000800 */
[C---:B------:R-:W-:Y:S03]  /*18b90*/  HMMA.16816.F32.BF16 R12, R24.reuse, R32, R12 ;  /* 0x00000020180c723c */ /* 0x040fe6000004180c */
[----:B------:R-:W-:Y:S06]  /*18ba0*/  FADD.FTZ R91, R89, R91 ;  /* 0x0000005b595b7221 */ /* 0x000fec0000010000 */
[----:B------:R-:W2:Y:S01]  /*18bb0*/  MUFU.EX2 R141, R141 ;  /* 0x0000008d008d7308 */ /* 0x000ea20000000800 */
[----:B------:R-:W-:Y:S01]  /*18bc0*/  HMMA.16816.F32.BF16 R16, R24, R34, R16 ;  /* 0x000000221810723c */ /* 0x000fe20000041810 */
[----:B------:R-:W1:Y:S02]  /*18bd0*/  LDSM.16.MT88.4 R32, [R45+0x7c00] ;  /* 0x007c00002d20783b */ /* 0x000e640000004200 */
[C---:B----4-:R-:W-:Y:S01]  /*18be0*/  F2FP.BF16.F32.PACK_AB R24, R134.reuse, R136 ;  /* 0x000000888618723e */ /* 0x050fe200000010ff */
[----:B------:R-:W-:Y:S01]  /*18bf0*/  FADD.FTZ R134, R134, R132 ;  /* 0x0000008486867221 */ /* 0x000fe20000010000 */
[----:B---3--:R-:W-:Y:S01]  /*18c00*/  F2FP.BF16.F32.PACK_AB R25, R138, R137 ;  /* 0x000000898a19723e */ /* 0x008fe200000010ff */
[----:B------:R-:W-:Y:S03]  /*18c10*/  FADD.FTZ R85, R85, R91 ;  /* 0x0000005b55557221 */ /* 0x000fe60000010000 */
[----:B------:R-:W-:Y:S01]  /*18c20*/  MUFU.EX2 R140, R140 ;  /* 0x0000008c008c7308 */ /* 0x000fe20000000800 */
[----:B-----5:R-:W-:Y:S01]  /*18c30*/  FADD.FTZ R134, R139, R134 ;  /* 0x000000868b867221 */ /* 0x020fe20000010000 */
[----:B------:R-:W-:Y:S04]  /*18c40*/  FADD.FTZ R85, R81, R85 ;  /* 0x0000005551557221 */ /* 0x000fe80000010000 */
[----:B------:R-:W-:Y:S04]  /*18c50*/  FADD.FTZ R80, R80, R85 ;  /* 0x0000005550507221 */ /* 0x000fe80000010000 */
[----:B------:R-:W3:Y:S01]  /*18c60*/  MUFU.EX2 R142, R142 ;  /* 0x0000008e008e7308 */ /* 0x000ee20000000800 */
[C---:B--2---:R-:W-:Y:S01]  /*18c70*/  F2FP.BF16.F32.PACK_AB R26, R141.reuse, R139 ;  /* 0x0000008b8d1a723e */ /* 0x044fe200000010ff */
[----:B------:R-:W-:Y:S01]  /*18c80*/  FADD.FTZ R141, R141, R134 ;  /* 0x000000868d8d7221 */ /* 0x000fe20000010000 */
[----:B------:R-:W-:Y:S04]  /*18c90*/  FADD.FTZ R80, R76, R80 ;  /* 0x000000504c507221 */ /* 0x000fe80000010000 */
[----:B------:R-:W-:Y:S03]  /*18ca0*/  FADD.FTZ R72, R72, R80 ;  /* 0x0000005048487221 */ /* 0x000fe60000010000 */
[----:B------:R-:W2:Y:S01]  /*18cb0*/  MUFU.EX2 R143, R143 ;  /* 0x0000008f008f7308 */ /* 0x000ea20000000800 */
[----:B------:R-:W-:Y:S04]  /*18cc0*/  FADD.FTZ R72, R69, R72 ;  /* 0x0000004845487221 */ /* 0x000fe80000010000 */
[----:B------:R-:W-:Y:S05]  /*18cd0*/  FADD.FTZ R68, R68, R72 ;  /* 0x0000004844447221 */ /* 0x000fea0000010000 */
[----:B------:R-:W4:Y:S01]  /*18ce0*/  MUFU.EX2 R144, R144 ;  /* 0x0000009000907308 */ /* 0x000f220000000800 */
[----:B---3--:R-:W-:Y:S01]  /*18cf0*/  F2FP.BF16.F32.PACK_AB R27, R142, R140 ;  /* 0x0000008c8e1b723e */ /* 0x008fe200000010ff */
[----:B------:R-:W-:Y:S04]  /*18d00*/  FADD.FTZ R68, R66, R68 ;  /* 0x0000004442447221 */ /* 0x000fe80000010000 */
[----:B------:R-:W-:Y:S04]  /*18d10*/  FADD.FTZ R61, R61, R68 ;  /* 0x000000443d3d7221 */ /* 0x000fe80000010000 */
[----:B------:R-:W-:Y:S01]  /*18d20*/  MUFU.EX2 R146, R146 ;  /* 0x0000009200927308 */ /* 0x000fe20000000800 */
[C---:B------:R-:W-:Y:S03]  /*18d30*/  HMMA.16816.F32.BF16 R4, R24.reuse, R28, R4 ;  /* 0x0000001c1804723c */ /* 0x040fe60000041804 */
[----:B--2---:R-:W-:Y:S01]  /*18d40*/  FADD.FTZ R141, R143, R141 ;  /* 0x0000008d8f8d7221 */ /* 0x004fe20000010000 */
[----:B------:R-:W-:Y:S05]  /*18d50*/  FADD.FTZ R61, R74, R61 ;  /* 0x0000003d4a3d7221 */ /* 0x000fea0000010000 */
[----:B------:R-:W2:Y:S01]  /*18d60*/  MUFU.EX2 R145, R145 ;  /* 0x0000009100917308 */ /* 0x000ea20000000800 */
[C---:B------:R-:W-:Y:S01]  /*18d70*/  HMMA.16816.F32.BF16 R8, R24.reuse, R30, R8 ;  /* 0x0000001e1808723c */ /* 0x040fe20000041808 */
[----:B------:R-:W3:Y:S02]  /*18d80*/  LDSM.16.MT88.4 R28, [R44+0x2c00] ;  /* 0x002c00002c1c783b */ /* 0x000ee40000004200 */
[----:B------:R-:W-:Y:S06]  /*18d90*/  FADD.FTZ R79, R79, R61 ;  /* 0x0000003d4f4f7221 */ /* 0x000fec0000010000 */
[----:B------:R-:W5:Y:S01]  /*18da0*/  MUFU.EX2 R147, R147 ;  /* 0x0000009300937308 */ /* 0x000f620000000800 */
[C---:B-1----:R-:W-:Y:S03]  /*18db0*/  HMMA.16816.F32.BF16 R12, R24.reuse, R36, R12 ;  /* 0x00000024180c723c */ /* 0x042fe6000004180c */
[----:B------:R-:W-:Y:S06]  /*18dc0*/  FADD.FTZ R79, R96, R79 ;  /* 0x0000004f604f7221 */ /* 0x000fec0000010000 */
[----:B------:R-:W1:Y:S01]  /*18dd0*/  MUFU.EX2 R148, R148 ;  /* 0x0000009400947308 */ /* 0x000e620000000800 */
[----:B------:R-:W-:Y:S01]  /*18de0*/  HMMA.16816.F32.BF16 R16, R24, R38, R16 ;  /* 0x000000261810723c */ /* 0x000fe20000041810 */
[----:B------:R-:W3:Y:S02]  /*18df0*/  LDSM.16.MT88.4 R36, [R45+0x8000] ;  /* 0x008000002d24783b */ /* 0x000ee40000004200 */
[C---:B----4-:R-:W-:Y:S01]  /*18e00*/  F2FP.BF16.F32.PACK_AB R24, R144.reuse, R143 ;  /* 0x0000008f9018723e */ /* 0x050fe200000010ff */
[----:B------:R-:W-:Y:S01]  /*18e10*/  FADD.FTZ R144, R144, R141 ;  /* 0x0000008d90907221 */ /* 0x000fe20000010000 */
[----:B--2---:R-:W-:Y:S01]  /*18e20*/  F2FP.BF16.F32.PACK_AB R25, R145, R146 ;  /* 0x000000929119723e */ /* 0x004fe200000010ff */
[----:B------:R-:W-:Y:S03]  /*18e30*/  FADD.FTZ R99, R99, R79 ;  /* 0x0000004f63637221 */ /* 0x000fe60000010000 */
[----:B------:R-:W-:Y:S01]  /*18e40*/  MUFU.EX2 R202, R202 ;  /* 0x000000ca00ca7308 */ /* 0x000fe20000000800 */
[----:B-----5:R-:W-:Y:S01]  /*18e50*/  FADD.FTZ R144, R147, R144 ;  /* 0x0000009093907221 */ /* 0x020fe20000010000 */
[----:B------:R-:W-:Y:S04]  /*18e60*/  FADD.FTZ R99, R115, R99 ;  /* 0x0000006373637221 */ /* 0x000fe80000010000 */
[----:B------:R-:W-:Y:S04]  /*18e70*/  FADD.FTZ R114, R114, R99 ;  /* 0x0000006372727221 */ /* 0x000fe80000010000 */
[----:B------:R-:W2:Y:S01]  /*18e80*/  MUFU.EX2 R201, R201 ;  /* 0x000000c900c97308 */ /* 0x000ea20000000800 */
[C---:B-1----:R-:W-:Y:S01]  /*18e90*/  F2FP.BF16.F32.PACK_AB R26, R148.reuse, R147 ;  /* 0x00000093941a723e */ /* 0x042fe200000010ff */
[----:B------:R-:W-:Y:S01]  /*18ea0*/  FADD.FTZ R148, R148, R144 ;  /* 0x0000009094947221 */ /* 0x000fe20000010000 */
[----:B------:R-:W-:Y:S04]  /*18eb0*/  FADD.FTZ R114, R128, R114 ;  /* 0x0000007280727221 */ /* 0x000fe80000010000 */
[----:B------:R-:W-:Y:S03]  /*18ec0*/  FADD.FTZ R130, R130, R114 ;  /* 0x0000007282827221 */ /* 0x000fe60000010000 */
[----:B------:R-:W1:Y:S01]  /*18ed0*/  MUFU.EX2 R200, R200 ;  /* 0x000000c800c87308 */ /* 0x000e620000000800 */
[----:B------:R-:W-:Y:S04]  /*18ee0*/  FADD.FTZ R130, R133, R130 ;  /* 0x0000008285827221 */ /* 0x000fe80000010000 */
[----:B------:R-:W-:Y:S05]  /*18ef0*/  FADD.FTZ R135, R135, R130 ;  /* 0x0000008287877221 */ /* 0x000fea0000010000 */
[----:B------:R-:W4:Y:S01]  /*18f00*/  MUFU.EX2 R199, R199 ;  /* 0x000000c700c77308 */ /* 0x000f220000000800 */
[----:B--2---:R-:W-:Y:S01]  /*18f10*/  F2FP.BF16.F32.PACK_AB R27, R201, R202 ;  /* 0x000000cac91b723e */ /* 0x004fe200000010ff */
[----:B------:R-:W-:Y:S04]  /*18f20*/  FADD.FTZ R135, R137, R135 ;  /* 0x0000008789877221 */ /* 0x000fe80000010000 */
[----:B------:R-:W-:Y:S04]  /*18f30*/  FADD.FTZ R135, R138, R135 ;  /* 0x000000878a877221 */ /* 0x000fe80000010000 */
[----:B------:R-:W-:Y:S01]  /*18f40*/  MUFU.EX2 R198, R198 ;  /* 0x000000c600c67308 */ /* 0x000fe20000000800 */
[C---:B------:R-:W-:Y:S03]  /*18f50*/  HMMA.16816.F32.BF16 R4, R24.reuse, R32, R4 ;  /* 0x000000201804723c */ /* 0x040fe60000041804 */
[----:B------:R-:W-:Y:S01]  /*18f60*/  FADD.FTZ R140, R140, R135 ;  /* 0x000000878c8c7221 */ /* 0x000fe20000010000 */
[----:B-1----:R-:W-:Y:S05]  /*18f70*/  FADD.FTZ R148, R200, R148 ;  /* 0x00000094c8947221 */ /* 0x002fea0000010000 */
[----:B------:R-:W1:Y:S01]  /*18f80*/  MUFU.EX2 R196, R196 ;  /* 0x000000c400c47308 */ /* 0x000e620000000800 */
[----:B------:R-:W-:Y:S01]  /*18f90*/  FADD.FTZ R140, R142, R140 ;  /* 0x0000008c8e8c7221 */ /* 0x000fe20000010000 */
[C---:B------:R-:W-:Y:S01]  /*18fa0*/  HMMA.16816.F32.BF16 R8, R24.reuse, R34, R8 ;  /* 0x000000221808723c */ /* 0x040fe20000041808 */
[----:B------:R-:W2:Y:S02]  /*18fb0*/  LDSM.16.MT88.4 R32, [R44+0x3000] ;  /* 0x003000002c20783b */ /* 0x000ea40000004200 */
[----:B------:R-:W-:Y:S01]  /*18fc0*/  FADD.FTZ R146, R146, R140 ;  /* 0x0000008c92927221 */ /* 0x000fe20000010000 */
[----:B----4-:R-:W-:Y:S04]  /*18fd0*/  FADD.FTZ R148, R199, R148 ;  /* 0x00000094c7947221 */ /* 0x010fe80000010000 */
[----:B------:R-:W-:Y:S01]  /*18fe0*/  MUFU.EX2 R197, R197 ;  /* 0x000000c500c57308 */ /* 0x000fe20000000800 */
[----:B------:R-:W-:Y:S01]  /*18ff0*/  FADD.FTZ R146, R145, R146 ;  /* 0x0000009291927221 */ /* 0x000fe20000010000 */
[C---:B---3--:R-:W-:Y:S01]  /*19000*/  HMMA.16816.F32.BF16 R12, R24.reuse, R28, R12 ;  /* 0x0000001c180c723c */ /* 0x048fe2000004180c */
[----:B------:R-:W-:Y:S02]  /*19010*/  LDSM.16.MT88.4 R140, [R45+0x8c00] ;  /* 0x008c00002d8c783b */ /* 0x000fe40000004200 */
[----:B------:R-:W-:Y:S05]  /*19020*/  FADD.FTZ R202, R202, R146 ;  /* 0x00000092caca7221 */ /* 0x000fea0000010000 */
[----:B------:R-:W3:Y:S01]  /*19030*/  MUFU.EX2 R156, R156 ;  /* 0x0000009c009c7308 */ /* 0x000ee20000000800 */
[----:B------:R-:W-:Y:S01]  /*19040*/  FADD.FTZ R202, R201, R202 ;  /* 0x000000cac9ca7221 */ /* 0x000fe20000010000 */
[----:B------:R-:W-:Y:S01]  /*19050*/  HMMA.16816.F32.BF16 R16, R24, R30, R16 ;  /* 0x0000001e1810723c */ /* 0x000fe20000041810 */
[----:B------:R-:W4:Y:S02]  /*19060*/  LDSM.16.MT88.4 R28, [R45+0x8400] ;  /* 0x008400002d1c783b */ /* 0x000f240000004200 */
[----:B------:R-:W-:Y:S02]  /*19070*/  F2FP.BF16.F32.PACK_AB R24, R199, R200 ;  /* 0x000000c8c718723e */ /* 0x000fe400000010ff */
[----:B-1----:R-:W-:Y:S03]  /*19080*/  F2FP.BF16.F32.PACK_AB R25, R196, R198 ;  /* 0x000000c6c419723e */ /* 0x002fe600000010ff */
[----:B------:R-:W1:Y:S01]  /*19090*/  MUFU.EX2 R153, R153 ;  /* 0x0000009900997308 */ /* 0x000e620000000800 */
[----:B------:R-:W-:Y:S04]  /*190a0*/  FADD.FTZ R198, R198, R202 ;  /* 0x000000cac6c67221 */ /* 0x000fe80000010000 */
[----:B------:R-:W-:Y:S05]  /*190b0*/  FADD.FTZ R198, R196, R198 ;  /* 0x000000c6c4c67221 */ /* 0x000fea0000010000 */
[----:B------:R-:W5:Y:S01]  /*190c0*/  MUFU.EX2 R131, R131 ;  /* 0x0000008300837308 */ /* 0x000f620000000800 */
[C---:B---3--:R-:W-:Y:S01]  /*190d0*/  F2FP.BF16.F32.PACK_AB R26, R156.reuse, R197 ;  /* 0x000000c59c1a723e */ /* 0x048fe200000010ff */
[----:B------:R-:W-:Y:S01]  /*190e0*/  FADD.FTZ R197, R197, R148 ;  /* 0x00000094c5c57221 */ /* 0x000fe20000010000 */
[----:B------:R-:W-:Y:S03]  /*190f0*/  IMAD.MOV.U32 R148, RZ, RZ, R0 ;  /* 0x000000ffff947224 */ /* 0x000fe600078e0000 */
[----:B------:R-:W-:Y:S04]  /*19100*/  FADD.FTZ R197, R156, R197 ;  /* 0x000000c59cc57221 */ /* 0x000fe80000010000 */
[----:B------:R-:W-:Y:S01]  /*19110*/  MUFU.EX2 R40, R113 ;  /* 0x0000007100287308 */ /* 0x000fe20000000800 */
[C---:B-1----:R-:W-:Y:S01]  /*19120*/  F2FP.BF16.F32.PACK_AB R27, R154.reuse, R153 ;  /* 0x000000999a1b723e */ /* 0x042fe200000010ff */
[----:B------:R-:W-:Y:S04]  /*19130*/  FADD.FTZ R153, R153, R198 ;  /* 0x000000c699997221 */ /* 0x000fe80000010000 */
[----:B------:R-:W-:Y:S04]  /*19140*/  FADD.FTZ R153, R154, R153 ;  /* 0x000000999a997221 */ /* 0x000fe80000010000 */
[----:B------:R-:W1:Y:S01]  /*19150*/  MUFU.EX2 R41, R41 ;  /* 0x0000002900297308 */ /* 0x000e620000000800 */
[C---:B------:R-:W-:Y:S03]  /*19160*/  HMMA.16816.F32.BF16 R4, R24.reuse, R36, R4 ;  /* 0x000000241804723c */ /* 0x040fe60000041804 */
[----:B-----5:R-:W-:Y:S06]  /*19170*/  FADD.FTZ R197, R131, R197 ;  /* 0x000000c583c57221 */ /* 0x020fec0000010000 */
[----:B------:R-:W3:Y:S01]  /*19180*/  MUFU.EX2 R42, R42 ;  /* 0x0000002a002a7308 */ /* 0x000ee20000000800 */
[C---:B------:R-:W-:Y:S01]  /*19190*/  HMMA.16816.F32.BF16 R8, R24.reuse, R38, R8 ;  /* 0x000000261808723c */ /* 0x040fe20000041808 */
[----:B------:R-:W5:Y:S08]  /*191a0*/  LDSM.16.MT88.4 R36, [R44+0x3400] ;  /* 0x003400002c24783b */ /* 0x000f700000004200 */
[----:B------:R-:W4:Y:S01]  /*191b0*/  MUFU.EX2 R43, R43 ;  /* 0x0000002b002b7308 */ /* 0x000f220000000800 */
[C---:B--2---:R-:W-:Y:S03]  /*191c0*/  HMMA.16816.F32.BF16 R12, R24.reuse, R32, R12 ;  /* 0x00000020180c723c */ /* 0x044fe6000004180c */
[----:B-1----:R-:W-:Y:S06]  /*191d0*/  FADD.FTZ R153, R41, R153 ;  /* 0x0000009929997221 */ /* 0x002fec0000010000 */
[----:B------:R-:W1:Y:S01]  /*191e0*/  MUFU.EX2 R88, R88 ;  /* 0x0000005800587308 */ /* 0x000e620000000800 */
[----:B------:R-:W-:Y:S01]  /*191f0*/  HMMA.16816.F32.BF16 R16, R24, R34, R16 ;  /* 0x000000221810723c */ /* 0x000fe20000041810 */
[----:B------:R-:W2:Y:S02]  /*19200*/  LDSM.16.MT88.4 R32, [R45+0x8800] ;  /* 0x008800002d20783b */ /* 0x000ea40000004200 */
[C---:B------:R-:W-:Y:S01]  /*19210*/  F2FP.BF16.F32.PACK_AB R24, R40.reuse, R131 ;  /* 0x000000832818723e */ /* 0x040fe200000010ff */
[----:B------:R-:W-:Y:S01]  /*19220*/  FADD.FTZ R40, R40, R197 ;  /* 0x000000c528287221 */ /* 0x000fe20000010000 */
[C---:B---3--:R-:W-:Y:S01]  /*19230*/  F2FP.BF16.F32.PACK_AB R25, R42.reuse, R41 ;  /* 0x000000292a19723e */ /* 0x048fe200000010ff */
[----:B------:R-:W-:Y:S03]  /*19240*/  FADD.FTZ R42, R42, R153 ;  /* 0x000000992a2a7221 */ /* 0x000fe60000010000 */
[----:B------:R-:W3:Y:S01]  /*19250*/  MUFU.EX2 R84, R84 ;  /* 0x0000005400547308 */ /* 0x000ee20000000800 */
[----:B----4-:R-:W-:Y:S09]  /*19260*/  FADD.FTZ R40, R43, R40 ;  /* 0x000000282b287221 */ /* 0x010ff20000010000 */
[----:B------:R-:W4:Y:S01]  /*19270*/  MUFU.EX2 R78, R78 ;  /* 0x0000004e004e7308 */ /* 0x000f220000000800 */
[C---:B-1----:R-:W-:Y:S01]  /*19280*/  F2FP.BF16.F32.PACK_AB R26, R88.reuse, R43 ;  /* 0x0000002b581a723e */ /* 0x042fe200000010ff */
[----:B------:R-:W-:Y:S08]  /*19290*/  FADD.FTZ R88, R88, R40 ;  /* 0x0000002858587221 */ /* 0x000ff00000010000 */
[----:B------:R-:W1:Y:S01]  /*192a0*/  MUFU.EX2 R75, R75 ;  /* 0x0000004b004b7308 */ /* 0x000e620000000800 */
[----:B---3--:R-:W-:Y:S09]  /*192b0*/  FADD.FTZ R42, R84, R42 ;  /* 0x0000002a542a7221 */ /* 0x008ff20000010000 */
[----:B------:R-:W3:Y:S01]  /*192c0*/  MUFU.EX2 R65, R65 ;  /* 0x0000004100417308 */ /* 0x000ee20000000800 */
[C---:B----4-:R-:W-:Y:S01]  /*192d0*/  F2FP.BF16.F32.PACK_AB R27, R78.reuse, R84 ;  /* 0x000000544e1b723e */ /* 0x050fe200000010ff */
[----:B------:R-:W-:Y:S08]  /*192e0*/  FADD.FTZ R42, R78, R42 ;  /* 0x0000002a4e2a7221 */ /* 0x000ff00000010000 */
[----:B------:R-:W-:Y:S01]  /*192f0*/  MUFU.EX2 R60, R60 ;  /* 0x0000003c003c7308 */ /* 0x000fe20000000800 */
[C---:B------:R-:W-:Y:S03]  /*19300*/  HMMA.16816.F32.BF16 R4, R24.reuse, R28, R4 ;  /* 0x0000001c1804723c */ /* 0x040fe60000041804 */
[----:B-1----:R-:W-:Y:S06]  /*19310*/  FADD.FTZ R88, R75, R88 ;  /* 0x000000584b587221 */ /* 0x002fec0000010000 */
[----:B------:R-:W1:Y:S01]  /*19320*/  MUFU.EX2 R59, R59 ;  /* 0x0000003b003b7308 */ /* 0x000e620000000800 */
[C---:B------:R-:W-:Y:S01]  /*19330*/  HMMA.16816.F32.BF16 R8, R24.reuse, R30, R8 ;  /* 0x0000001e1808723c */ /* 0x040fe20000041808 */
[----:B------:R-:W4:Y:S08]  /*19340*/  LDSM.16.MT88.4 R28, [R44+0x3800] ;  /* 0x003800002c1c783b */ /* 0x000f300000004200 */
[----:B------:R-:W2:Y:S01]  /*19350*/  MUFU.EX2 R58, R58 ;  /* 0x0000003a003a7308 */ /* 0x000ea20000000800 */
[C---:B-----5:R-:W-:Y:S03]  /*19360*/  HMMA.16816.F32.BF16 R12, R24.reuse, R36, R12 ;  /* 0x00000024180c723c */ /* 0x060fe6000004180c */
[-CC-:B------:R-:W-:Y:S01]  /*19370*/  FFMA.FTZ R36, R49, R21.reuse, -R50.reuse ;  /* 0x0000001531247223 */ /* 0x180fe20000010832 */
[----:B------:R-:W-:Y:S05]  /*19380*/  FFMA.FTZ R50, R47, R21, -R50 ;  /* 0x000000152f327223 */ /* 0x000fea0000010832 */
[----:B------:R-:W5:Y:S01]  /*19390*/  MUFU.EX2 R57, R57 ;  /* 0x0000003900397308 */ /* 0x000f620000000800 */
[----:B------:R-:W-:Y:S03]  /*193a0*/  HMMA.16816.F32.BF16 R16, R24, R38, R16 ;  /* 0x000000261810723c */ /* 0x000fe60000041810 */
[C---:B---3--:R-:W-:Y:S01]  /*193b0*/  F2FP.BF16.F32.PACK_AB R24, R65.reuse, R75 ;  /* 0x0000004b4118723e */ /* 0x048fe200000010ff */
[----:B------:R-:W-:Y:S01]  /*193c0*/  FADD.FTZ R65, R65, R88 ;  /* 0x0000005841417221 */ /* 0x000fe20000010000 */
[C---:B-1----:R-:W-:Y:S01]  /*193d0*/  F2FP.BF16.F32.PACK_AB R25, R59.reuse, R60 ;  /* 0x0000003c3b19723e */ /* 0x042fe200000010ff */
[----:B------:R-:W-:Y:S03]  /*193e0*/  FADD.FTZ R60, R60, R42 ;  /* 0x0000002a3c3c7221 */ /* 0x000fe60000010000 */
[----:B------:R-:W-:Y:S01]  /*193f0*/  MUFU.EX2 R56, R56 ;  /* 0x0000003800387308 */ /* 0x000fe20000000800 */
[----:B--2---:R-:W-:Y:S01]  /*19400*/  FADD.FTZ R65, R58, R65 ;  /* 0x000000413a417221 */ /* 0x004fe20000010000 */
[----:B------:R-:W-:Y:S08]  /*19410*/  FADD.FTZ R60, R59, R60 ;  /* 0x0000003c3b3c7221 */ /* 0x000ff00000010000 */
[----:B------:R-:W1:Y:S01]  /*19420*/  MUFU.EX2 R55, R55 ;  /* 0x0000003700377308 */ /* 0x000e620000000800 */
[C---:B-----5:R-:W-:Y:S01]  /*19430*/  F2FP.BF16.F32.PACK_AB R26, R57.reuse, R58 ;  /* 0x0000003a391a723e */ /* 0x060fe200000010ff */
[----:B------:R-:W-:Y:S08]  /*19440*/  FADD.FTZ R57, R57, R65 ;  /* 0x0000004139397221 */ /* 0x000ff00000010000 */
[----:B------:R-:W2:Y:S10]  /*19450*/  MUFU.EX2 R54, R54 ;  /* 0x0000003600367308 */ /* 0x000eb40000000800 */
[----:B------:R-:W3:Y:S01]  /*19460*/  MUFU.EX2 R53, R53 ;  /* 0x0000003500357308 */ /* 0x000ee20000000800 */
[C---:B-1----:R-:W-:Y:S01]  /*19470*/  F2FP.BF16.F32.PACK_AB R27, R55.reuse, R56 ;  /* 0x00000038371b723e */ /* 0x042fe200000010ff */
[----:B------:R-:W-:Y:S04]  /*19480*/  FADD.FTZ R56, R56, R60 ;  /* 0x0000003c38387221 */ /* 0x000fe80000010000 */
[----:B------:R-:W-:Y:S02]  /*19490*/  FADD.FTZ R56, R55, R56 ;  /* 0x0000003837387221 */ /* 0x000fe40000010000 */
[C---:B------:R-:W-:Y:S02]  /*194a0*/  HMMA.16816.F32.BF16 R4, R24.reuse, R32, R4 ;  /* 0x000000201804723c */ /* 0x040fe40000041804 */
[----:B------:R-:W-:Y:S01]  /*194b0*/  MUFU.EX2 R52, R52 ;  /* 0x0000003400347308 */ /* 0x000fe20000000800 */
[----:B--2---:R-:W-:Y:S05]  /*194c0*/  FADD.FTZ R57, R54, R57 ;  /* 0x0000003936397221 */ /* 0x004fea0000010000 */
[C---:B------:R-:W-:Y:S01]  /*194d0*/  HMMA.16816.F32.BF16 R8, R24.reuse, R34, R8 ;  /* 0x000000221808723c */ /* 0x040fe20000041808 */
[----:B------:R-:W1:Y:S03]  /*194e0*/  LDSM.16.MT88.4 R32, [R44+0x3c00] ;  /* 0x003c00002c20783b */ /* 0x000e660000004200 */
[----:B------:R-:W2:Y:S01]  /*194f0*/  MUFU.EX2 R51, R51 ;  /* 0x0000003300337308 */ /* 0x000ea20000000800 */
[C---:B---3--:R-:W-:Y:S01]  /*19500*/  F2FP.BF16.F32.PACK_AB R132, R53.reuse, R54 ;  /* 0x000000363584723e */ /* 0x048fe200000010ff */
[----:B------:R-:W-:Y:S02]  /*19510*/  FADD.FTZ R53, R53, R57 ;  /* 0x0000003935357221 */ /* 0x000fe40000010000 */
[C---:B----4-:R-:W-:Y:S06]  /*19520*/  HMMA.16816.F32.BF16 R12, R24.reuse, R28, R12 ;  /* 0x0000001c180c723c */ /* 0x050fec000004180c */
[----:B------:R-:W3:Y:S02]  /*19530*/  MUFU.EX2 R36, R36 ;  /* 0x0000002400247308 */ /* 0x000ee40000000800 */
[----:B------:R-:W-:Y:S08]  /*19540*/  HMMA.16816.F32.BF16 R16, R24, R30, R16 ;  /* 0x0000001e1810723c */ /* 0x000ff00000041810 */
[----:B------:R-:W4:Y:S01]  /*19550*/  MUFU.EX2 R50, R50 ;  /* 0x0000003200327308 */ /* 0x000f220000000800 */
[C---:B--2---:R-:W-:Y:S01]  /*19560*/  F2FP.BF16.F32.PACK_AB R133, R51.reuse, R52 ;  /* 0x000000343385723e */ /* 0x044fe200000010ff */
[----:B------:R-:W-:Y:S04]  /*19570*/  FADD.FTZ R52, R52, R56 ;  /* 0x0000003834347221 */ /* 0x000fe80000010000 */
[----:B------:R-:W-:Y:S04]  /*19580*/  FADD.FTZ R52, R51, R52 ;  /* 0x0000003433347221 */ /* 0x000fe80000010000 */
[----:B------:R-:W2:Y:S01]  /*19590*/  MUFU.EX2 R23, R23 ;  /* 0x0000001700177308 */ /* 0x000ea20000000800 */
[----:B---3--:R-:W-:Y:S09]  /*195a0*/  FADD.FTZ R53, R36, R53 ;  /* 0x0000003524357221 */ /* 0x008ff20000010000 */
[----:B------:R-:W3:Y:S01]  /*195b0*/  MUFU.EX2 R48, R48 ;  /* 0x0000003000307308 */ /* 0x000ee20000000800 */
[C---:B----4-:R-:W-:Y:S01]  /*195c0*/  F2FP.BF16.F32.PACK_AB R134, R50.reuse, R36 ;  /* 0x000000243286723e */ /* 0x050fe200000010ff */
[----:B------:R-:W-:Y:S01]  /*195d0*/  FADD.FTZ R195, R50, R53 ;  /* 0x0000003532c37221 */ /* 0x000fe20000010000 */
[----:B--2---:R-:W-:Y:S01]  /*195e0*/  FADD.FTZ R52, R23, R52 ;  /* 0x0000003417347221 */ /* 0x004fe20000010000 */
[C---:B---3--:R-:W-:Y:S03]  /*195f0*/  F2FP.BF16.F32.PACK_AB R135, R48.reuse, R23 ;  /* 0x000000173087723e */ /* 0x048fe600000010ff */
[----:B------:R-:W-:Y:S04]  /*19600*/  FADD.FTZ R194, R48, R52 ;  /* 0x0000003430c27221 */ /* 0x000fe80000010000 */
[C---:B------:R-:W-:Y:S08]  /*19610*/  HMMA.16816.F32.BF16 R144, R132.reuse, R140, R4 ;  /* 0x0000008c8490723c */ /* 0x040ff00000041804 */
[C---:B------:R-:W-:Y:S08]  /*19620*/  HMMA.16816.F32.BF16 R140, R132.reuse, R142, R8 ;  /* 0x0000008e848c723c */ /* 0x040ff00000041808 */
[C---:B-1----:R-:W-:Y:S08]  /*19630*/  HMMA.16816.F32.BF16 R136, R132.reuse, R32, R12 ;  /* 0x000000208488723c */ /* 0x042ff0000004180c */
[----:B------:R-:W-:Y:S01]  /*19640*/  HMMA.16816.F32.BF16 R132, R132, R34, R16 ;  /* 0x000000228484723c */ /* 0x000fe20000041810 */
[----:B------:R-:W-:Y:S08]  /*19650*/  @!UPT UIADD3 URZ, UPT, UPT, URZ, URZ, URZ ;  /* 0x000000fffffff290 */ /* 0x000ff0000fffe0ff */
[----:B------:R-:W-:Y:S11]  /*19660*/  @P0 BRA `(.L_x_2246) ;  /* 0xffffff8000e00947 */ /* 0x000ff6000383ffff */
.L_x_2239:
        /* <DEDUP_REMOVED lines=11> */
.L_x_2254:
[----:B----4-:R-:W-:Y:S01]  /*19720*/  FADD.FTZ R5, R194, R5 ;  /* 0x00000005c2057221 */ /* 0x010fe20000010000 */
[----:B------:R-:W2:Y:S01]  /*19730*/  MUFU.RCP R9, R6 ;  /* 0x0000000600097308 */ /* 0x000ea20000001000 */
[----:B------:R-:W-:Y:S05]  /*19740*/  WARPSYNC.ALL ;  /* 0x0000000000007948 */ /* 0x000fea0003800000 */
[----:B------:R-:W-:Y:S01]  /*19750*/  BAR.SYNC.DEFER_BLOCKING 0x0 ;  /* 0x0000000000007b1d */ /* 0x000fe20000010000 */
[----:B------:R-:W-:Y:S02]  /*19760*/  LOP3.LUT R46, R46, R165, RZ, 0xfc, !PT ;  /* 0x000000a52e2e7212 */ /* 0x000fe400078efcff */
[----:B------:R-:W-:-:S02]  /*19770*/  SHF.L.U32 R7, R151, 0x3, RZ ;  /* 0x0000000397077819 */ /* 0x000fc400000006ff */
[----:B------:R-:W-:Y:S01]  /*19780*/  FSETP.NE.FTZ.AND P0, PT, R5, RZ, PT ;  /* 0x000000ff0500720b */ /* 0x000fe20003f15000 */
[----:B------:R-:W4:Y:S01]  /*19790*/  MUFU.RCP R8, R5 ;  /* 0x0000000500087308 */ /* 0x000f220000001000 */
[----:B------:R-:W-:Y:S02]  /*197a0*/  LOP3.LUT R46, R46, 0x20, R7, 0xf8, !PT ;  /* 0x000000202e2e7812 */ /* 0x000fe400078ef807 */
[----:B------:R-:W-:Y:S02]  /*197b0*/  FSETP.NE.FTZ.AND P1, PT, R6, RZ, PT ;  /* 0x000000ff0600720b */ /* 0x000fe40003f35000 */
[----:B------:R-:W-:Y:S02]  /*197c0*/  LOP3.LUT R188, R46, R188, RZ, 0xfc, !PT ;  /* 0x000000bc2ebc7212 */ /* 0x000fe400078efcff */
[----:B--2---:R-:W-:Y:S02]  /*197d0*/  FSEL R9, R9, 1, P1 ;  /* 0x3f80000009097808 */ /* 0x004fe40000800000 */
[----:B------:R-:W-:-:S03]  /*197e0*/  LEA R188, R188, R166, 0x2 ;  /* 0x000000a6bcbc7211 */ /* 0x000fc600078e10ff */
[C---:B------:R-:W-:Y:S01]  /*197f0*/  FMUL.FTZ R144, R9.reuse, R144 ;  /* 0x0000009009907220 */ /* 0x040fe20000410000 */
[C---:B------:R-:W-:Y:S01]  /*19800*/  FMUL.FTZ R145, R9.reuse, R145 ;  /* 0x0000009109917220 */ /* 0x040fe20000410000 */
[C---:B------:R-:W-:Y:S01]  /*19810*/  FMUL.FTZ R140, R9.reuse, R140 ;  /* 0x0000008c098c7220 */ /* 0x040fe20000410000 */
[C---:B------:R-:W-:Y:S01]  /*19820*/  FMUL.FTZ R141, R9.reuse, R141 ;  /* 0x0000008d098d7220 */ /* 0x040fe20000410000 */
[C---:B------:R-:W-:Y:S01]  /*19830*/  FMUL.FTZ R136, R9.reuse, R136 ;  /* 0x0000008809887220 */ /* 0x040fe20000410000 */
[----:B----4-:R-:W-:Y:S01]  /*19840*/  FSEL R8, R8, 1, P0 ;  /* 0x3f80000008087808 */ /* 0x010fe20000000000 */
        /* <DEDUP_REMOVED lines=13> */
[----:B------:R-:W-:Y:S01]  /*19920*/  STS.64 [R188+0x400], R146 ;  /* 0x00040092bc007388 */ /* 0x000fe20000000a00 */
[----:B------:R-:W-:-:S02]  /*19930*/  LOP3.LUT R7, R7, 0x80, RZ, 0xc0, !PT ;  /* 0x0000008007077812 */ /* 0x000fc400078ec0ff */
[C---:B------:R-:W-:Y:S02]  /*19940*/  IADD3 R9, PT, PT, R188.reuse, -R8, RZ ;  /* 0x80000008bc097210 */ /* 0x040fe40007ffe0ff */
[----:B------:R-:W-:-:S03]  /*19950*/  IADD3 R7, PT, PT, R188, -R7, RZ ;  /* 0x80000007bc077210 */ /* 0x000fc60007ffe0ff */
[----:B------:R-:W-:Y:S01]  /*19960*/  STS.64 [R9+0x20], R140 ;  /* 0x0000208c09007388 */ /* 0x000fe20000000a00 */
[----:B------:R-:W-:-:S03]  /*19970*/  IADD3 R8, PT, PT, -R8, R7, RZ ;  /* 0x0000000708087210 */ /* 0x000fc60007ffe1ff */
[----:B------:R-:W-:Y:S04]  /*19980*/  STS.64 [R9+0x420], R142 ;  /* 0x0004208e09007388 */ /* 0x000fe80000000a00 */
[----:B------:R-:W-:Y:S04]  /*19990*/  STS.64 [R7+0x40], R136 ;  /* 0x0000408807007388 */ /* 0x000fe80000000a00 */
[----:B------:R2:W-:Y:S04]  /*199a0*/  STS.64 [R7+0x440], R138 ;  /* 0x0004408a07007388 */ /* 0x0005e80000000a00 */
[----:B------:R-:W-:Y:S04]  /*199b0*/  STS.64 [R8+0x60], R132 ;  /* 0x0000608408007388 */ /* 0x000fe80000000a00 */
[----:B------:R4:W-:Y:S01]  /*199c0*/  STS.64 [R8+0x460], R134 ;  /* 0x0004608608007388 */ /* 0x0009e20000000a00 */
[----:B------:R-:W1:Y:S01]  /*199d0*/  S2R R10, SR_CTAID.Y ;  /* 0x00000000000a7919 */ /* 0x000e620000002600 */
[----:B------:R-:W-:Y:S02]  /*199e0*/  @P0 MUFU.LG2 R5, R5 ;  /* 0x0000000500050308 */ /* 0x000fe40000000c00 */
[----:B------:R1:W5:Y:S04]  /*199f0*/  LD.E R24, desc[UR4][R2.64+0xcc] ;  /* 0x0000cc0402187980 */ /* 0x000368000c101900 */
[----:B------:R1:W5:Y:S02]  /*19a00*/  LD.E.64 R28, desc[UR4][R2.64+0x78] ;  /* 0x00007804021c7980 */ /* 0x000364000c101b00 */
[----:B------:R-:W3:Y:S02]  /*19a10*/  @P1 MUFU.LG2 R6, R6 ;  /* 0x0000000600061308 */ /* 0x000ee40000000c00 */
[----:B------:R1:W5:Y:S04]  /*19a20*/  LD.E.64 R26, desc[UR4][R2.64+0xa8] ;  /* 0x0000a804021a7980 */ /* 0x000368000c101b00 */
[----:B--2---:R-:W2:Y:S04]  /*19a30*/  LD.E R7, desc[UR4][R2.64+0x60] ;  /* 0x0000600402077980 */ /* 0x004ea8000c101900 */
[----:B----4-:R-:W1:Y:S01]  /*19a40*/  LD.E.64 R8, desc[UR4][R2.64+0xb0] ;  /* 0x0000b00402087980 */ /* 0x010e62000c101b00 */
[----:B------:R-:W-:-:S02]  /*19a50*/  LOP3.LUT R12, R150, 0xd8, RZ, 0xc0, !PT ;  /* 0x000000d8960c7812 */ /* 0x000fc400078ec0ff */
[----:B------:R-:W-:Y:S02]  /*19a60*/  LOP3.LUT R11, R164, 0x30, RZ, 0xc0, !PT ;  /* 0x00000030a40b7812 */ /* 0x000fe400078ec0ff */
[----:B------:R-:W-:-:S04]  /*19a70*/  LOP3.LUT R164, R12, 0x18, R164, 0x78, !PT ;  /* 0x000000180ca47812 */ /* 0x000fc800078e78a4 */
[----:B------:R-:W-:Y:S01]  /*19a80*/  LOP3.LUT R164, R164, 0xf24, R150, 0xf8, !PT ;  /* 0x00000f24a4a47812 */ /* 0x000fe200078ef896 */
[----:B---3--:R-:W-:Y:S01]  /*19a90*/  @P1 FMUL.FTZ R6, R6, 0.69314718246459960938 ;  /* 0x3f31721806061820 */ /* 0x008fe20000410000 */
[----:B------:R-:W-:Y:S02]  /*19aa0*/  SHF.L.U32 R25, R185, 0x6, RZ ;  /* 0x00000006b9197819 */ /* 0x000fe400000006ff */
[----:B------:R-:W-:Y:S02]  /*19ab0*/  SHF.R.U32.HI R21, RZ, 0x2, R151 ;  /* 0x00000002ff157819 */ /* 0x000fe40000011697 */
[----:B------:R-:W-:Y:S02]  /*19ac0*/  MOV R22, 0xff800000 ;  /* 0xff80000000167802 */ /* 0x000fe40000000f00 */
[----:B------:R-:W-:Y:S02]  /*19ad0*/  LOP3.LUT R21, R11, 0x7, R21, 0xf8, !PT ;  /* 0x000000070b157812 */ /* 0x000fe400078ef815 */
[----:B------:R-:W-:Y:S01]  /*19ae0*/  MOV R23, 0xff800000 ;  /* 0xff80000000177802 */ /* 0x000fe20000000f00 */
[----:B-----5:R-:W-:Y:S01]  /*19af0*/  @P1 FFMA.FTZ R23, R4, R20, R6 ;  /* 0x0000001404171223 */ /* 0x020fe20000010006 */
[----:B------:R-:W-:Y:S01]  /*19b00*/  BSSY.RECONVERGENT B0, `(.L_x_2248) ;  /* 0x0000017000007945 */ /* 0x000fe20003800200 */
[----:B------:R-:W-:Y:S01]  /*19b10*/  BAR.SYNC.DEFER_BLOCKING 0x0 ;  /* 0x0000000000007b1d */ /* 0x000fe20000010000 */
[----:B-1----:R-:W-:-:S02]  /*19b20*/  IMAD R8, R8, R10, UR13 ;  /* 0x0000000d08087e24 */ /* 0x002fc4000f8e020a */
[----:B------:R-:W-:Y:S01]  /*19b30*/  @P0 FMUL.FTZ R10, R5, 0.69314718246459960938 ;  /* 0x3f317218050a0820 */ /* 0x000fe20000410000 */
[----:B------:R-:W-:Y:S01]  /*19b40*/  LEA R5, R164, R166, 0x2 ;  /* 0x000000a6a4057211 */ /* 0x000fe200078e10ff */
[----:B--2---:R-:W-:Y:S02]  /*19b50*/  IMAD R7, R8, R7, UR11 ;  /* 0x0000000b08077e24 */ /* 0x004fe4000f8e0207 */
[----:B------:R-:W-:Y:S02]  /*19b60*/  @P0 FFMA.FTZ R22, R4, R0, R10 ;  /* 0x0000000004160223 */ /* 0x000fe4000001000a */
[----:B------:R1:W2:Y:S01]  /*19b70*/  LDS.128 R16, [R5] ;  /* 0x0000000005107984 */ /* 0x0002a20000000c00 */
[----:B------:R-:W-:-:S03]  /*19b80*/  IMAD R25, R9, R7, R25 ;  /* 0x0000000709197224 */ /* 0x000fc600078e0219 */
[----:B------:R1:W3:Y:S04]  /*19b90*/  LDS.128 R12, [R5+0x800] ;  /* 0x00080000050c7984 */ /* 0x0002e80000000c00 */
[----:B------:R1:W4:Y:S04]  /*19ba0*/  LDS.128 R8, [R5+0x1000] ;  /* 0x0010000005087984 */ /* 0x0003280000000c00 */
[----:B------:R-:W1:Y:S01]  /*19bb0*/  LDS.128 R4, [R5+0x1800] ;  /* 0x0018000005047984 */ /* 0x000e620000000c00 */
[----:B------:R-:W-:-:S13]  /*19bc0*/  LOP3.LUT P0, RZ, R151, 0x3, RZ, 0xc0, !PT ;  /* 0x0000000397ff7812 */ /* 0x000fda000780c0ff */
[----:B------:R-:W-:Y:S05]  /*19bd0*/  @P0 BRA `(.L_x_2249) ;  /* 0x0000000000240947 */ /* 0x000fea0003800000 */
        /* <DEDUP_REMOVED lines=9> */
.L_x_2249:
[----:B------:R-:W-:Y:S05]  /*19c70*/  BSYNC.RECONVERGENT B0 ;  /* 0x0000000000007941 */ /* 0x000fea0003800200 */
.L_x_2248:
[----:B------:R-:W5:Y:S01]  /*19c80*/  LD.E R2, desc[UR4][R2.64+0xc0] ;  /* 0x0000c00402027980 */ /* 0x000f62000c101900 */
[----:B------:R-:W-:Y:S01]  /*19c90*/  LOP3.LUT R0, R150, 0x1c, RZ, 0xc0, !PT ;  /* 0x0000001c96007812 */ /* 0x000fe200078ec0ff */
[----:B------:R-:W-:Y:S01]  /*19ca0*/  IMAD R24, R25, R24, RZ ;  /* 0x0000001819187224 */ /* 0x000fe200078e02ff */
[----:B------:R-:W-:Y:S02]  /*19cb0*/  SHF.R.U32.HI R151, RZ, 0x3, R151 ;  /* 0x00000003ff977819 */ /* 0x000fe40000011697 */
[----:B------:R-:W-:-:S04]  /*19cc0*/  LOP3.LUT R150, R0, 0xfe0, R150, 0xf8, !PT ;  /* 0x00000fe000967812 */ /* 0x000fc800078ef896 */
[----:B------:R-:W-:-:S04]  /*19cd0*/  IADD3 R150, P0, PT, R24, R150, RZ ;  /* 0x0000009618967210 */ /* 0x000fc80007f1e0ff */
[----:B------:R-:W-:Y:S02]  /*19ce0*/  LEA.HI.X.SX32 R24, R24, RZ, 0x1, P0 ;  /* 0x000000ff18187211 */ /* 0x000fe400000f0eff */
[----:B-----5:R-:W-:Y:S01]  /*19cf0*/  ISETP.GE.AND P4, PT, R0, R2, PT ;  /* 0x000000020000720c */ /* 0x020fe20003f86270 */
[C---:B------:R-:W-:Y:S02]  /*19d00*/  VIADD R0, R151.reuse, 0x20 ;  /* 0x0000002097007836 */ /* 0x040fe40000000000 */
[C---:B------:R-:W-:Y:S01]  /*19d10*/  VIADD R2, R151.reuse, 0x10 ;  /* 0x0000001097027836 */ /* 0x040fe20000000000 */
[CC--:B------:R-:W-:Y:S01]  /*19d20*/  ISETP.GE.OR P3, PT, R151.reuse, R169.reuse, P4 ;  /* 0x000000a99700720c */ /* 0x0c0fe20002766670 */
[----:B------:R-:W-:Y:S01]  /*19d30*/  VIADD R151, R151, 0x30 ;  /* 0x0000003097977836 */ /* 0x000fe20000000000 */
[-C--:B------:R-:W-:Y:S02]  /*19d40*/  ISETP.GE.OR P1, PT, R0, R169.reuse, P4 ;  /* 0x000000a90000720c */ /* 0x080fe40002726670 */
[----:B------:R-:W-:-:S02]  /*19d50*/  ISETP.GE.OR P2, PT, R2, R169, P4 ;  /* 0x000000a90200720c */ /* 0x000fc40002746670 */
[C---:B------:R-:W-:Y:S02]  /*19d60*/  LEA R2, P0, R150.reuse, R28, 0x2 ;  /* 0x0000001c96027211 */ /* 0x040fe400078010ff */
[----:B------:R-:W-:Y:S02]  /*19d70*/  ISETP.GE.OR P4, PT, R151, R169, P4 ;  /* 0x000000a99700720c */ /* 0x000fe40002786670 */
[----:B------:R-:W-:-:S05]  /*19d80*/  LEA.HI.X R3, R150, R29, R24, 0x2, P0 ;  /* 0x0000001d96037211 */ /* 0x000fca00000f1418 */
[----:B----4-:R4:W-:Y:S04]  /*19d90*/  @!P1 ST.E.128 desc[UR4][R2.64+0x1000], R8 ;  /* 0x0010000802009985 */ /* 0x0109e8000c101d04 */
[----:B--2---:R-:W-:Y:S04]  /*19da0*/  @!P3 ST.E.128 desc[UR4][R2.64], R16 ;  /* 0x000000100200b985 */ /* 0x004fe8000c101d04 */
[----:B---3--:R1:W-:Y:S01]  /*19db0*/  @!P2 ST.E.128 desc[UR4][R2.64+0x800], R12 ;  /* 0x0008000c0200a985 */ /* 0x0083e2000c101d04 */
[----:B----4-:R-:W-:Y:S02]  /*19dc0*/  IMAD.MOV.U32 R8, RZ, RZ, R184 ;  /* 0x000000ffff087224 */ /* 0x010fe400078e00b8 */
[----:B------:R-:W-:-:S04]  /*19dd0*/  IMAD.MOV.U32 R9, RZ, RZ, 0x0 ;  /* 0x00000000ff097424 */ /* 0x000fc800078e00ff */
[----:B-1----:R-:W-:Y:S05]  /*19de0*/  @P4 RET.REL.NODEC R8 `(_ZN5flash24flash_fwd_splitkv_kernelI23Flash_fwd_kernel_traitsILi32ELi64ELi256ELi4ELb0ELb0EN7cutlass10bfloat16_tE19Flash_kernel_traitsILi32ELi64ELi256ELi4ES3_EELb0ELb1ELb0ELb0ELb0ELb1ELb1ELb0EEEvNS_16Flash_fwd_paramsE) ;  /* 0xfffffe6008844950 */ /* 0x002fea0003c3ffff */
[----:B------:R-:W-:Y:S01]  /*19df0*/  MOV R185, 0x0 ;  /* 0x0000000000b97802 */ /* 0x000fe20000000f00 */
[----:B------:R1:W-:Y:S03]  /*19e00*/  ST.E.128 desc[UR4][R2.64+0x1800], R4 ;  /* 0x0018000402007985 */ /* 0x0003e6000c101d04 */
[----:B-1----:R-:W-:Y:S05]  /*19e10*/  RET.REL.NODEC R184 `(_ZN5flash24flash_fwd_splitkv_kernelI23Flash_fwd_kernel_traitsILi32ELi64ELi256ELi4ELb0ELb0EN7cutlass10bfloat16_tE19Flash_kernel_traitsILi32ELi64ELi256ELi4ES3_EELb0ELb1ELb0ELb0ELb0ELb1ELb1ELb0EEEvNS_16Flash_fwd_paramsE) ;  /* 0xfffffe60b8787950 */ /* 0x002fea0003c3ffff */
.L_x_2247:
[----:B------:R-:W-:Y:S01]  /*19e20*/  MOV R5, 0x1f ;  /* 0x0000001f00057802 */ /* 0x000fe20000000f00 */
[----:B------:R-:W-:Y:S01]  /*19e30*/  IMAD.MOV.U32 R6, RZ, RZ, 0x2 ;  /* 0x00000002ff067424 */ /* 0x000fe200078e00ff */
[----:B------:R-:W-:Y:S01]  /*19e40*/  MOV R8, R195 ;  /* 0x000000c300087202 */ /* 0x000fe20000000f00 */
[----:B------:R-:W-:-:S07]  /*19e50*/  IMAD.MOV.U32 R7, RZ, RZ, -0x1 ;  /* 0xffffffffff077424 */ /* 0x000fce00078e00ff */
[----:B-1---5:R-:W-:Y:S05]  /*19e60*/  WARPSYNC.COLLECTIVE R7, `(.L_x_2250) ;  /* 0x0000000007087348 */ /* 0x022fea0003c00000 */
[----:B------:R2:W3:Y:S02]  /*19e70*/  SHFL.BFLY P0, R5, R8, R6, R5 ;  /* 0x0c00000608057389 */ /* 0x0004e40000000005 */
[----:B-123-5:R-:W-:Y:S05]  /*19e80*/  ENDCOLLECTIVE ;  /* 0x000000000000791b */ /* 0x02efea0003800000 */
.L_x_2250:
        /* <DEDUP_REMOVED lines=8> */
.L_x_2251:
[----:B------:R-:W-:Y:S01]  /*19f10*/  MOV R9, R5 ;  /* 0x0000000500097202 */ /* 0x000fe20000000f00 */
[----:B------:R-:W-:Y:S01]  /*19f20*/  IMAD.MOV.U32 R8, RZ, RZ, R194 ;  /* 0x000000ffff087224 */ /* 0x000fe200078e00c2 */
[----:B------:R-:W-:Y:S02]  /*19f30*/  MOV R5, 0x1f ;  /* 0x0000001f00057802 */ /* 0x000fe40000000f00 */
[----:B------:R-:W-:-:S07]  /*19f40*/  MOV R6, 0x2 ;  /* 0x0000000200067802 */ /* 0x000fce0000000f00 */
[----:B------:R-:W-:Y:S05]  /*19f50*/  WARPSYNC.COLLECTIVE R7, `(.L_x_2252) ;  /* 0x0000000007087348 */ /* 0x000fea0003c00000 */
[----:B------:R1:W2:Y:S02]  /*19f60*/  SHFL.BFLY P0, R5, R8, R6, R5 ;  /* 0x0c00000608057389 */ /* 0x0002a40000000005 */
[----:B-12---:R-:W-:Y:S05]  /*19f70*/  ENDCOLLECTIVE ;  /* 0x000000000000791b */ /* 0x006fea0003800000 */
.L_x_2252:
[----:B------:R-:W-:Y:S01]  /*19f80*/  FADD.FTZ R194, R5, R194 ;  /* 0x000000c205c27221 */ /* 0x000fe20000010000 */
[----:B------:R-:W-:Y:S02]  /*19f90*/  MOV R5, 0x1f ;  /* 0x0000001f00057802 */ /* 0x000fe40000000f00 */
[----:B------:R-:W-:Y:S01]  /*19fa0*/  MOV R6, 0x1 ;  /* 0x0000000100067802 */ /* 0x000fe20000000f00 */
[----:B------:R-:W-:-:S07]  /*19fb0*/  IMAD.MOV.U32 R8, RZ, RZ, R194 ;  /* 0x000000ffff087224 */ /* 0x000fce00078e00c2 */
[----:B------:R-:W-:Y:S05]  /*19fc0*/  WARPSYNC.COLLECTIVE R7, `(.L_x_2253) ;  /* 0x0000000007087348 */ /* 0x000fea0003c00000 */
[----:B------:R1:W2:Y:S02]  /*19fd0*/  SHFL.BFLY P0, R5, R8, R6, R5 ;  /* 0x0c00000608057389 */ /* 0x0002a40000000005 */
[----:B-12---:R-:W-:Y:S05]  /*19fe0*/  ENDCOLLECTIVE ;  /* 0x000000000000791b */ /* 0x006fea0003800000 */
.L_x_2253:
[----:B------:R-:W-:Y:S01]  /*19ff0*/  FADD.FTZ R6, R195, R9 ;  /* 0x00000009c3067221 */ /* 0x000fe20000010000 */
[----:B------:R-:W-:Y:S06]  /*1a000*/  BRA `(.L_x_2254) ;  /* 0xfffffff400c47947 */ /* 0x000fec000383ffff */
.L_x_2255:
        /* <DEDUP_REMOVED lines=15> */
.L_x_10239:


//--------------------- .text._ZN5flash24flash_fwd_splitkv_kernelI23Flash_fwd_kernel_traitsILi32ELi64ELi256ELi4ELb0ELb0EN7cutlass10bfloat16_tE19Flash_kernel_traitsILi32ELi64ELi256ELi4ES3_EELb0ELb1ELb0ELb0ELb0ELb0ELb1ELb1EEEvNS_16Flash_fwd_paramsE --------------------------
	.section	.text._ZN5flash24flash_fwd_splitkv_kernelI23Flash_fwd_kernel_traitsILi32ELi64ELi256ELi4ELb0ELb0EN7cutlass10bfloat16_tE19Flash_kernel_traitsILi32ELi64ELi256ELi4ES3_EELb0ELb1ELb0ELb0ELb0ELb0ELb1ELb1EEEvNS_16Flash_fwd_paramsE,"ax",@progbits
	.align	128
        .global         _ZN5flash24flash_fwd_splitkv_kernelI23Flash_fwd_kernel_traitsILi32ELi64ELi256ELi4ELb0ELb0EN7cutlass10bfloat16_tE19Flash_kernel_traitsILi32ELi64ELi256ELi4ES3_EELb0ELb1ELb0ELb0ELb0ELb0ELb1ELb1EEEvNS_16Flash_fwd_paramsE
        .type           _ZN5flash24flash_fwd_splitkv_kernelI23Flash_fwd_kernel_traitsILi32ELi64ELi256ELi4ELb0ELb0EN7cutlass10bfloat16_tE19Flash_kernel_traitsILi32ELi64ELi256ELi4ES3_EELb0ELb1ELb0ELb0ELb0ELb0ELb1ELb1EEEvNS_16Flash_fwd_paramsE,@function
        .size           _ZN5flash24flash_fwd_splitkv_kernelI23Flash_fwd_kernel_traitsILi32ELi64ELi256ELi4ELb0ELb0EN7cutlass10bfloat16_tE19Flash_kernel_traitsILi32ELi64ELi256ELi4ES3_EELb0ELb1ELb0ELb0ELb0ELb0ELb1ELb1EEEvNS_16Flash_fwd_paramsE,(.L_x_10240 - _ZN5flash24flash_fwd_splitkv_kernelI23Flash_fwd_kernel_traitsILi32ELi64ELi256ELi4ELb0ELb0EN7cutlass10bfloat16_tE19Flash_kernel_traitsILi32ELi64ELi256ELi4ES3_EELb0ELb1ELb0ELb0ELb0ELb0ELb1ELb1EEEvNS_16Flash_fwd_paramsE)
        .other          _ZN5flash24flash_fwd_splitkv_kernelI23Flash_fwd_kernel_traitsILi32ELi64ELi256ELi4ELb0ELb0EN7cutlass10bfloat16_tE19Flash_kernel_traitsILi32ELi64ELi256ELi4ES3_EELb0ELb1ELb0ELb0ELb0ELb0ELb1ELb1EEEvNS_16Flash_fwd_paramsE,@"STO_CUDA_ENTRY STV_DEFAULT"
_ZN5flash24flash_fwd_splitkv_kernelI23Flash_fwd_kernel_traitsILi32ELi64ELi256ELi4ELb0ELb0EN7cutlass10bfloat16_tE19Flash_kernel_traitsILi32ELi64ELi256ELi4ES3_EELb0ELb1ELb0ELb0ELb0ELb0ELb1ELb1EEEvNS_16Flash_fwd_paramsE:
.text._ZN5flash24flash_fwd_splitkv_kernelI23Flash_fwd_kernel_traitsILi32ELi64ELi256ELi4ELb0ELb0EN7cutlass10bfloat16_tE19Flash_kernel_traitsILi32ELi64ELi256ELi4ES3_EELb0ELb1ELb0ELb0ELb0ELb0ELb1ELb1EEEvNS_16Flash_fwd_paramsE:
        /* <DEDUP_REMOVED lines=30> */
[----:B------:R-:W-:Y:S05]  /*01e0*/  CALL.REL.NOINC `($_ZN5flash24flash_fwd_splitkv_kernelI23Flash_fwd_kernel_traitsILi32ELi64ELi256ELi4ELb0ELb0EN7cutlass10bfloat16_tE19Flash_kernel_traitsILi32ELi64ELi256ELi4ES3_EELb0ELb1ELb0ELb0ELb0ELb0ELb1ELb1EEEvNS_16Flash_fwd_paramsE$_ZN5flash30compute_attn_1rowblock_splitkvI23Flash_fwd_kernel_traitsILi32ELi64ELi256ELi4ELb0ELb0EN7cutlass10bfloat16_tE19Flash_kernel_traitsILi32ELi64ELi256ELi4ES3_EELb0ELb1ELb0ELb0ELb0ELb0ELb1ELb1ENS_16Flash_fwd_paramsEEEvRKT8_iiiii) ;  /* 0x0000000000087944 */ /* 0x000fea0003c00000 */
[----:B------:R-:W-:Y:S05]  /*01f0*/  BSYNC.RECONVERGENT B3 ;  /* 0x0000000000037941 */ /* 0x000fea0003800200 */
.L_x_2256:
[----:B------:R-:W-:Y:S05]  /*0200*/  EXIT ;  /* 0x000000000000794d */ /* 0x000fea0003800000 */
        .type           $_ZN5flash24flash_fwd_splitkv_kernelI23Flash_fwd_kernel_traitsILi32ELi64ELi256ELi4ELb0ELb0EN7cutlass10bfloat16_tE19Flash_kernel_traitsILi32ELi64ELi256ELi4ES3_EELb0ELb1ELb0ELb0ELb0ELb0ELb1ELb1EEEvNS_16Flash_fwd_paramsE$_ZN5flash30compute_attn_1rowblock_splitkvI23Flash_fwd_kernel_traitsILi32ELi64ELi256ELi4ELb0ELb0EN7cutlass10bfloat16_tE19Flash_kernel_traitsILi32ELi64ELi256ELi4ES3_EELb0ELb1ELb0ELb0ELb0ELb0ELb1ELb1ENS_16Flash_fwd_paramsEEEvRKT8_iiiii,@function
        .size           $_ZN5flash24flash_fwd_splitkv_kernelI23Flash_fwd_kernel_traitsILi32ELi64ELi256ELi4ELb0ELb0EN7cutlass10bfloat16_tE19Flash_kernel_traitsILi32ELi64ELi256ELi4ES3_EELb0ELb1ELb0ELb0ELb0ELb0ELb1ELb1EEEvNS_16Flash_fwd_paramsE$_ZN5flash30compute_attn_1rowblock_splitkvI23Flash_fwd_kernel_traitsILi32ELi64ELi256ELi4ELb0ELb0EN7cutlass10bfloat16_tE19Flash_kernel_traitsILi32ELi64ELi256ELi4ES3_EELb0ELb1ELb0ELb0ELb0ELb0ELb1ELb1ENS_16Flash_fwd_paramsEEEvRKT8_iiiii,(.L_x_10240 - $_ZN5flash24flash_fwd_splitkv_kernelI23Flash_fwd_kernel_traitsILi32ELi64ELi256ELi4ELb0ELb0EN7cutlass10bfloat16_tE19Flash_kernel_traitsILi32ELi64ELi256ELi4ES3_EELb0ELb1ELb0ELb0ELb0ELb0ELb1ELb1EEEvNS_16Flash_fwd_paramsE$_ZN5flash30compute_attn_1rowblock_splitkvI23Flash_fwd_kernel_traitsILi32ELi64ELi256ELi4ELb0ELb0EN7cutlass10bfloat16_tE19Flash_kernel_traitsILi32ELi64ELi256ELi4ES3_EELb0ELb1ELb0ELb0ELb0ELb0ELb1ELb1ENS_16Flash_fwd_paramsEEEvRKT8_iiiii)
$_ZN5flash24flash_fwd_splitkv_kernelI23Flash_fwd_kernel_traitsILi32ELi64ELi256ELi4ELb0ELb0EN7cutlass10bfloat16_tE19Flash_kernel_traitsILi32ELi64ELi256ELi4ES3_EELb0ELb1ELb0ELb0ELb0ELb0ELb1ELb1EEEvNS_16Flash_fwd_paramsE$_ZN5flash30compute_attn_1rowblock_splitkvI23Flash_fwd_kernel_traitsILi32ELi64ELi256ELi4ELb0ELb0EN7cutlass10bfloat16_tE19Flash_kernel_traitsILi32ELi64ELi256ELi4ES3_EELb0ELb1ELb0ELb0ELb0ELb0ELb1ELb1ENS_16Flash_fwd_paramsEEEvRKT8_iiiii:
[----:B------:R-:W1:Y:S02]  /*0210*/  LDCU.64 UR4, c[0x0][0x358] ;  /* 0x00006b00ff0477ac */ /* 0x000e640008000a00 */
[----:B-1----:R-:W2:Y:S04]  /*0220*/  LD.E.64 R14, desc[UR4][R148.64+0xe0] ;  /* 0x0000e004940e7980 */ /* 0x002ea8000c101b00 */
[----:B------:R-:W3:Y:S04]  /*0230*/  LD.E.64 R8, desc[UR4][R148.64+0xe8] ;  /* 0x0000e80494087980 */ /* 0x000ee8000c101b00 */
[----:B------:R-:W4:Y:S01]  /*0240*/  LD.E.64 R2, desc[UR4][R148.64+0xf0] ;  /* 0x0000f00494027980 */ /* 0x000f22000c101b00 */
[----:B------:R-:W-:Y:S01]  /*0250*/  USHF.L.U32 UR9, UR13, 0x2, URZ ;  /* 0x000000020d097899 */ /* 0x000fe200080006ff */
[----:B------:R-:W-:Y:S01]  /*0260*/  IMAD.U32 R0, RZ, RZ, UR13 ;  /* 0x0000000dff007e24 */ /* 0x000fe2000f8e00ff */
[----:B------:R-:W-:Y:S01]  /*0270*/  USHF.R.U32.HI UR8, URZ, 0x1e, UR13 ;  /* 0x0000001eff087899 */ /* 0x000fe2000801160d */
[----:B------:R-:W4:Y:S01]  /*0280*/  LD.E.64 R6, desc[UR4][R148.64+0xf8] ;  /* 0x0000f80494067980 */ /* 0x000f22000c101b00 */
[----:B------:R-:W-:-:S02]  /*0290*/  IMAD.MOV.U32 R10, RZ, RZ, RZ ;  /* 0x000000ffff0a7224 */ /* 0x000fc400078e00ff */
[----:B------:R-:W-:Y:S01]  /*02a0*/  IMAD.MOV.U32 R12, RZ, RZ, -0x1 ;  /* 0xffffffffff0c7424 */ /* 0x000fe200078e00ff */
[C---:B--2---:R-:W-:Y:S02]  /*02b0*/  ISETP.NE.U32.AND P5, PT, R14.reuse, RZ, PT ;  /* 0x000000ff0e00720c */ /* 0x044fe40003fa5070 */
[----:B------:R-:W-:Y:S02]  /*02c0*/  ISETP.NE.U32.AND P1, PT, R14, RZ, PT ;  /* 0x000000ff0e00720c */ /* 0x000fe40003f25070 */
[----:B---3--:R-:W-:Y:S02]  /*02d0*/  ISETP.NE.U32.AND P3, PT, R8, RZ, PT ;  /* 0x000000ff0800720c */ /* 0x008fe40003f65070 */
[----:B------:R-:W-:Y:S02]  /*02e0*/  ISETP.NE.AND.EX P5, PT, R15, RZ, PT, P5 ;  /* 0x000000ff0f00720c */ /* 0x000fe40003fa5350 */
[----:B----4-:R-:W-:Y:S02]  /*02f0*/  ISETP.NE.U32.AND P4, PT, R2, RZ, PT ;  /* 0x000000ff0200720c */ /* 0x010fe40003f85070 */
[----:B------:R-:W-:-:S02]  /*0300*/  ISETP.NE.AND.EX P3, PT, R9, RZ, PT, P3 ;  /* 0x000000ff0900720c */ /* 0x000fc40003f65330 */
[----:B------:R-:W-:Y:S02]  /*0310*/  ISETP.NE.AND.EX P4, PT, R3, RZ, PT, P4 ;  /* 0x000000ff0300720c */ /* 0x000fe40003f85340 */
[----:B------:R-:W-:Y:S02]  /*0320*/  IADD3 R34, P0, PT, R2, UR9, RZ ;  /* 0x0000000902227c10 */ /* 0x000fe4000ff1e0ff */
[----:B------:R-:W-:Y:S01]  /*0330*/  ISETP.NE.AND.EX P1, PT, R15, RZ, PT, P1 ;  /* 0x000000ff0f00720c */ /* 0x000fe20003f25310 */
[----:B------:R-:W-:Y:S01]  /*0340*/  IMAD.WIDE.U32 R14, R0, 0x4, R14 ;  /* 0x00000004000e7825 */ /* 0x000fe200078e000e */
[----:B------:R-:W-:Y:S01]  /*0350*/  IADD3.X R35, PT, PT, R3, UR8, RZ, P0, !PT ;  /* 0x0000000803237c10 */ /* 0x000fe200087fe4ff */
[----:B------:R1:W5:Y:S04]  /*0360*/  @!P5 LD.E R226, desc[UR4][R148.64+0xb4] ;  /* 0x0000b40494e2d980 */ /* 0x000368000c101900 */
[----:B------:R1:W5:Y:S04]  /*0370*/  @P5 LD.E R3, desc[UR4][R14.64+0x4] ;  /* 0x000004040e035980 */ /* 0x000368000c101900 */
[----:B------:R1:W5:Y:S04]  /*0380*/  @!P3 LD.E R73, desc[UR4][R148.64+0xb8] ;  /* 0x0000b8049449b980 */ /* 0x000368000c101900 */
[----:B------:R1:W5:Y:S01]  /*0390*/  @P4 LD.E R10, desc[UR4][R34.64] ;  /* 0x00000004220a4980 */ /* 0x000362000c101900 */
[----:B------:R-:W-:Y:S01]  /*03a0*/  ISETP.NE.U32.AND P2, PT, R8, RZ, PT ;  /* 0x000000ff0800720c */ /* 0x000fe20003f45070 */
[----:B------:R-:W-:Y:S02]  /*03b0*/  BSSY.RECONVERGENT B0, `(.L_x_2257) ;  /* 0x000000d000007945 */ /* 0x000fe40003800200 */
[----:B------:R1:W5:Y:S01]  /*03c0*/  @P1 LD.E R12, desc[UR4][R14.64] ;  /* 0x000000040e0c1980 */ /* 0x000362000c101900 */
[----:B------:R-:W-:-:S02]  /*03d0*/  ISETP.NE.AND.EX P2, PT, R9, RZ, PT, P2 ;  /* 0x000000ff0900720c */ /* 0x000fc40003f45320 */
[----:B------:R-:W-:Y:S02]  /*03e0*/  ISETP.NE.U32.AND P0, PT, R6, RZ, PT ;  /* 0x000000ff0600720c */ /* 0x000fe40003f05070 */
[----:B------:R-:W-:Y:S01]  /*03f0*/  IADD3 R8, P1, PT, R8, UR9, RZ ;  /* 0x0000000908087c10 */ /* 0x000fe2000ff3e0ff */
[----:B------:R-:W-:Y:S01]  /*0400*/  IMAD.MOV.U32 R13, RZ, RZ, -0x1 ;  /* 0xffffffffff0d7424 */ /* 0x000fe200078e00ff */
[----:B------:R-:W-:Y:S02]  /*0410*/  ISETP.NE.AND.EX P0, PT, R7, RZ, PT, P0 ;  /* 0x000000ff0700720c */ /* 0x000fe40003f05300 */
[----:B------:R-:W-:-:S05]  /*0420*/  IADD3.X R9, PT, PT, R9, UR8, RZ, P1, !PT ;  /* 0x0000000809097c10 */ /* 0x000fca0008ffe4ff */
[----:B------:R-:W-:Y:S06]  /*0430*/  @!P2 BRA `(.L_x_2258) ;  /* 0x000000000010a947 */ /* 0x000fec0003800000 */
[----:B------:R-:W2:Y:S02]  /*0440*/  LD.E.U8 R0, desc[UR4][R148.64+0x1b2] ;  /* 0x0001b20494007980 */ /* 0x000ea4000c101100 */
[----:B--2---:R-:W-:-:S13]  /*0450*/  ISETP.NE.AND P1, PT, R0, RZ, PT ;  /* 0x000000ff0000720c */ /* 0x004fda0003f25270 */
[----:B------:R-:W-:Y:S05]  /*0460*/  @!P1 BRA `(.L_x_2258) ;  /* 0x0000000000049947 */ /* 0x000fea0003800000 */
[----:B------:R2:W5:Y:S02]  /*0470*/  LD.E R13, desc[UR4][R8.64] ;  /* 0x00000004080d7980 */ /* 0x000564000c101900 */
.L_x_2258:
[----:B------:R-:W-:Y:S05]  /*0480*/  BSYNC.RECONVERGENT B0 ;  /* 0x0000000000007941 */ /* 0x000fea0003800200 */
.L_x_2257:
[----:B------:R-:W-:Y:S04]  /*0490*/  BSSY.RECONVERGENT B0, `(.L_x_2259) ;  /* 0x0000007000007945 */ /* 0x000fe80003800200 */
[----:B------:R-:W-:Y:S05]  /*04a0*/  @!P3 BRA `(.L_x_2260) ;  /* 0x000000000014b947 */ /* 0x000fea0003800000 */
[----:B------:R-:W3:Y:S02]  /*04b0*/  LD.E.U8 R0, desc[UR4][R148.64+0x1b2] ;  /* 0x0001b20494007980 */ /* 0x000ee4000c101100 */
[----:B---3--:R-:W-:-:S13]  /*04c0*/  ISETP.NE.AND P1, PT, R0, RZ, PT ;  /* 0x000000ff0000720c */ /* 0x008fda0003f25270 */
[----:B------:R-:W3:Y:S02]  /*04d0*/  @P1 LD.E R0, desc[UR4][R8.64+0x4] ;  /* 0x0000040408001980 */ /* 0x000ee4000c101900 */
[----:B---3-5:R-:W-:-:S06]  /*04e0*/  @P1 IADD3 R73, PT, PT, R0, -R13, RZ ;  /* 0x8000000d00491210 */ /* 0x028fcc0007ffe0ff */
[----:B------:R3:W5:Y:S02]  /*04f0*/  @!P1 LD.E R73, desc[UR4][R8.64] ;  /* 0x0000000408499980 */ /* 0x000764000c101900 */
.L_x_2260:
[----:B------:R-:W-:Y:S05]  /*0500*/  BSYNC.RECONVERGENT B0 ;  /* 0x0000000000007941 */ /* 0x000fea0003800200 */
.L_x_2259:
[----:B------:R-:W-:Y:S01]  /*0510*/  BSSY.RECONVERGENT B1, `(.L_x_2261) ;  /* 0x0000012000017945 */ /* 0x000fe20003800200 */
[----:B-----5:R-:W-:Y:S02]  /*0520*/  @P5 IADD3 R226, PT, PT, R3, -R12, RZ ;  /* 0x8000000c03e25210 */ /* 0x020fe40007ffe0ff */
[----:B------:R-:W-:Y:S01]  /*0530*/  IADD3 R73, PT, PT, R73, -R10, RZ ;  /* 0x8000000a49497210 */ /* 0x000fe20007ffe0ff */
[----:B------:R-:W-:Y:S06]  /*0540*/  @!P0 BRA `(.L_x_2262) ;  /* 0x0000000000148947 */ /* 0x000fec0003800000 */
[----:B------:R-:W-:-:S04]  /*0550*/  IADD3 R2, P0, PT, R6, UR9, RZ ;  /* 0x0000000906027c10 */ /* 0x000fc8000ff1e0ff */
[----:B------:R-:W-:-:S05]  /*0560*/  IADD3.X R3, PT, PT, R7, UR8, RZ, P0, !PT ;  /* 0x0000000807037c10 */ /* 0x000fca00087fe4ff */
[----:B------:R-:W4:Y:S02]  /*0570*/  LD.E R63, desc[UR4][R2.64] ;  /* 0x00000004023f7980 */ /* 0x000f24000c101900 */
[----:B----4-:R-:W-:Y:S01]  /*0580*/  IMAD.IADD R63, R63, 0x1, -R10 ;  /* 0x000000013f3f7824 */ /* 0x010fe200078e0a0a */
[----:B------:R-:W-:Y:S05]  /*0590*/  BRA `(.L_x_2263) ;  /* 0x0000000000247947 */ /* 0x000fea0003800000 */
.L_x_2262:
[----:B------:R-:W4:Y:S01]  /*05a0*/  LD.E.64 R2, desc[UR4][R148.64+0x108] ;  /* 0x0001080494027980 */ /* 0x000f22000c101b00 */
[----:B------:R-:W-:Y:S01]  /*05b0*/  BSSY.RECONVERGENT B0, `(.L_x_2264) ;  /* 0x0000006000007945 */ /* 0x000fe20003800200 */
[----:B------:R-:W-:Y:S01]  /*05c0*/  IMAD.MOV.U32 R0, RZ, RZ, RZ ;  /* 0x000000ffff007224 */ /* 0x000fe200078e00ff */
[----:B----4-:R-:W-:-:S04]  /*05d0*/  ISETP.NE.U32.AND P0, PT, R2, RZ, PT ;  /* 0x000000ff0200720c */ /* 0x010fc80003f05070 */
[----:B------:R-:W-:-:S13]  /*05e0*/  ISETP.NE.AND.EX P0, PT, R3, RZ, PT, P0 ;  /* 0x000000ff0300720c */ /* 0x000fda0003f05300 */
[----:B------:R-:W-:Y:S05]  /*05f0*/  @!P0 BRA `(.L_x_2265) ;  /* 0x0000000000048947 */ /* 0x000fea0003800000 */
[----:B------:R4:W5:Y:S02]  /*0600*/  LD.E R0, desc[UR4][R148.64+0xbc] ;  /* 0x0000bc0494007980 */ /* 0x000964000c101900 */
.L_x_2265:
[----:B------:R-:W-:Y:S05]  /*0610*/  BSYNC.RECONVERGENT B0 ;  /* 0x0000000000007941 */ /* 0x000fea0003800200 */
.L_x_2264:
[----:B-----5:R-:W-:Y:S02]  /*0620*/  IADD3 R63, PT, PT, R73, R0, RZ ;  /* 0x00000000493f7210 */ /* 0x020fe40007ffe0ff */
.L_x_2263:
[----:B------:R-:W-:Y:S05]  /*0630*/  BSYNC.RECONVERGENT B1 ;  /* 0x0000000000017941 */ /* 0x000fea0003800200 */
.L_x_2261:
[----:B------:R-:W-:Y:S01]  /*0640*/  IMAD.SHL.U32 R75, R223, 0x40, RZ ;  /* 0x00000040df4b7824 */ /* 0x000fe200078e00ff */
[----:B------:R-:W-:Y:S01]  /*0650*/  MOV R2, R222 ;  /* 0x000000de00027202 */ /* 0x000fe20000000f00 */
[----:B------:R-:W-:-:S03]  /*0660*/  IMAD.MOV.U32 R3, RZ, RZ, 0x0 ;  /* 0x00000000ff037424 */ /* 0x000fc600078e00ff */
[----:B------:R-:W-:-:S13]  /*0670*/  ISETP.GT.AND P0, PT, R226, R75, PT ;  /* 0x0000004be200720c */ /* 0x000fda0003f04270 */
[----:B-1234-:R-:W-:Y:S05]  /*0680*/  @!P0 RET.REL.NODEC R2 `(_ZN5flash24flash_fwd_splitkv_kernelI23Flash_fwd_kernel_traitsILi32ELi64ELi256ELi4ELb0ELb0EN7cutlass10bfloat16_tE19Flash_kernel_traitsILi32ELi64ELi256ELi4ES3_EELb0ELb1ELb0ELb0ELb0ELb0ELb1ELb1EEEvNS_16Flash_fwd_paramsE) ;  /* 0xfffffff8025c8950 */ /* 0x01efea0003c3ffff */
        /* <DEDUP_REMOVED lines=29> */
[----:B------:R-:W-:Y:S02]  /*0860*/  IMAD R0, R223, 0x40, -R226 ;  /* 0x00000040df007824 */ /* 0x000fe400078e0ae2 */
[----:B------:R-:W-:Y:S01]  /*0870*/  @!P1 VIADD R11, R11, 0x1 ;  /* 0x000000010b0b9836 */ /* 0x000fe20000000000 */
[----:B------:R-:W-:Y:S02]  /*0880*/  ISETP.NE.AND P1, PT, R4, RZ, PT ;  /* 0x000000ff0400720c */ /* 0x000fe40003f25270 */
[----:B---3--:R-:W-:Y:S01]  /*0890*/  IADD3 R0, PT, PT, R5, R0, R2 ;  /* 0x0000000005007210 */ /* 0x008fe20007ffe002 */
[----:B----4-:R-:W-:Y:S01]  /*08a0*/  IMAD.IADD R6, R7, 0x1, R226 ;  /* 0x0000000107067824 */ /* 0x010fe200078e02e2 */
[----:B------:R-:W-:-:S03]  /*08b0*/  SHF.R.S32.HI R7, RZ, 0x1f, R2 ;  /* 0x0000001fff077819 */ /* 0x000fc60000011402 */
[----:B------:R-:W-:Y:S02]  /*08c0*/  VIADD R0, R0, 0x40 ;  /* 0x0000004000007836 */ /* 0x000fe40000000000 */
[----:B------:R-:W-:Y:S01]  /*08d0*/  @P2 VIADD R11, R11, 0x1 ;  /* 0x000000010b0b2836 */ /* 0x000fe20000000000 */
[----:B------:R-:W-:Y:S02]  /*08e0*/  IADD3 R3, PT, PT, -R6, R75, R63 ;  /* 0x0000004b06037210 */ /* 0x000fe40007ffe13f */
[----:B------:R-:W-:Y:S01]  /*08f0*/  SHF.R.S32.HI R5, RZ, 0x1f, R0 ;  /* 0x0000001fff057819 */ /* 0x000fe20000011400 */
[----:B------:R-:W-:Y:S01]  /*0900*/  @!P0 IMAD.MOV R11, RZ, RZ, -R11 ;  /* 0x000000ffff0b8224 */ /* 0x000fe200078e0a0b */
[----:B------:R-:W-:Y:S02]  /*0910*/  @!P1 LOP3.LUT R11, RZ, R4, RZ, 0x33, !PT ;  /* 0x00000004ff0b9212 */ /* 0x000fe400078e33ff */
[----:B------:R-:W-:Y:S02]  /*0920*/  SHF.R.S32.HI R4, RZ, 0x1f, R3 ;  /* 0x0000001fff047819 */ /* 0x000fe40000011403 */
[----:B------:R-:W-:-:S02]  /*0930*/  LEA.HI R7, R7, R2, RZ, 0x8 ;  /* 0x0000000207077211 */ /* 0x000fc400078f40ff */
[----:B------:R-:W-:Y:S01]  /*0940*/  LEA.HI R5, R5, R0, RZ, 0x8 ;  /* 0x0000000005057211 */ /* 0x000fe200078f40ff */
[----:B------:R-:W-:Y:S01]  /*0950*/  IMAD R0, R11, UR10, RZ ;  /* 0x0000000a0b007c24 */ /* 0x000fe2000f8e02ff */
[----:B------:R-:W-:Y:S02]  /*0960*/  LEA.HI R4, R4, R3, RZ, 0x8 ;  /* 0x0000000304047211 */ /* 0x000fe400078f40ff */
[----:B------:R-:W-:Y:S02]  /*0970*/  SHF.R.S32.HI R7, RZ, 0x8, R7 ;  /* 0x00000008ff077819 */ /* 0x000fe40000011407 */
[----:B------:R-:W-:Y:S02]  /*0980*/  SHF.R.S32.HI R213, RZ, 0x8, R4 ;  /* 0x00000008ffd57819 */ /* 0x000fe40000011404 */
[----:B------:R-:W-:Y:S02]  /*0990*/  SHF.R.S32.HI R5, RZ, 0x8, R5 ;  /* 0x00000008ff057819 */ /* 0x000fe40000011405 */
[----:B------:R-:W-:-:S02]  /*09a0*/  VIADDMNMX R60, R0, R11, R7, PT ;  /* 0x0000000b003c7246 */ /* 0x000fc40003800107 */
[----:B------:R-:W-:Y:S02]  /*09b0*/  VIMNMX R213, PT, PT, R0, R213, !PT ;  /* 0x000000d500d57248 */ /* 0x000fe40007fe0100 */
        /* <DEDUP_REMOVED lines=9> */
[----:B------:R-:W-:Y:S01]  /*0a50*/  IMAD.MOV.U32 R223, RZ, RZ, 0x0 ;  /* 0x00000000ffdf7424 */ /* 0x000fe200078e00ff */
[----:B------:R-:W2:Y:S02]  /*0a60*/  S2R R7, SR_CTAID.Y ;  /* 0x0000000000077919 */ /* 0x000ea40000002600 */
[----:B--2---:R-:W-:-:S04]  /*0a70*/  IMAD R2, R2, R7, UR13 ;  /* 0x0000000d02027e24 */ /* 0x004fc8000f8e0207 */
[----:B---3--:R-:W-:Y:S02]  /*0a80*/  IMAD R6, R2, R5, UR11 ;  /* 0x0000000b02067e24 */ /* 0x008fe4000f8e0205 */
[----:B------:R-:W-:Y:S01]  /*0a90*/  IMAD.SHL.U32 R2, R208, 0x4, RZ ;  /* 0x00000004d0027824 */ /* 0x000fe200078e00ff */
[----:B------:R-:W-:Y:S01]  /*0aa0*/  SHF.R.U32.HI R208, RZ, 0x3, R208 ;  /* 0x00000003ffd07819 */ /* 0x000fe200000116d0 */
[--C-:B------:R-:W-:Y:S02]  /*0ab0*/  IMAD R3, R3, R6, R75.reuse ;  /* 0x0000000603037224 */ /* 0x100fe400078e024b */
[----:B------:R-:W-:Y:S01]  /*0ac0*/  IMAD.IADD R75, R226, 0x1, -R75 ;  /* 0x00000001e24b7824 */ /* 0x000fe200078e0a4b */
[C---:B------:R-:W-:Y:S01]  /*0ad0*/  LOP3.LUT R5, R2.reuse, 0x1c, RZ, 0xc0, !PT ;  /* 0x0000001c02057812 */ /* 0x040fe200078ec0ff */
[----:B----4-:R-:W-:Y:S01]  /*0ae0*/  IMAD R4, R3, R4, RZ ;  /* 0x0000000403047224 */ /* 0x010fe200078e02ff */
[----:B------:R-:W-:Y:S01]  /*0af0*/  LOP3.LUT R7, R2, 0xffc, RZ, 0xc0, !PT ;  /* 0x00000ffc02077812 */ /* 0x000fe200078ec0ff */
[C---:B------:R-:W-:Y:S01]  /*0b00*/  VIADD R2, R208.reuse, 0x20 ;  /* 0x00000020d0027836 */ /* 0x040fe20000000000 */
[----:B-----5:R-:W-:Y:S01]  /*0b10*/  ISETP.GE.AND P5, PT, R5, R0, PT ;  /* 0x000000000500720c */ /* 0x020fe20003fa6270 */
[----:B------:R-:W-:Y:S01]  /*0b20*/  VIADD R0, R208, 0x10 ;  /* 0x00000010d0007836 */ /* 0x000fe20000000000 */
[----:B------:R-:W-:-:S02]  /*0b30*/  IADD3 R7, P1, PT, R4, R7, RZ ;  /* 0x0000000704077210 */ /* 0x000fc40007f3e0ff */
[-C--:B------:R-:W-:Y:S02]  /*0b40*/  ISETP.GE.OR P6, PT, R208, R75.reuse, P5 ;  /* 0x0000004bd000720c */ /* 0x080fe40002fc6670 */
[----:B------:R-:W-:Y:S02]  /*0b50*/  ISETP.GE.OR P0, PT, R0, R75, P5 ;  /* 0x0000004b0000720c */ /* 0x000fe40002f06670 */
[----:B------:R-:W-:Y:S02]  /*0b60*/  LEA.HI.X.SX32 R4, R4, RZ, 0x1, P1 ;  /* 0x000000ff04047211 */ /* 0x000fe400008f0eff */
[----:B------:R-:W-:Y:S02]  /*0b70*/  LEA R6, P1, R7, R8, 0x2 ;  /* 0x0000000807067211 */ /* 0x000fe400078210ff */
[----:B------:R-:W-:Y:S02]  /*0b80*/  ISETP.NE.AND P4, PT, R5, RZ, PT ;  /* 0x000000ff0500720c */ /* 0x000fe40003f85270 */
[----:B------:R-:W-:-:S02]  /*0b90*/  LEA.HI.X R7, R7, R9, R4, 0x2, P1 ;  /* 0x0000000907077211 */ /* 0x000fc400008f1404 */
[-C--:B------:R-:W-:Y:S01]  /*0ba0*/  ISETP.GE.OR P2, PT, R0, R75.reuse, P4 ;  /* 0x0000004b0000720c */ /* 0x080fe20002746670 */
[C---:B------:R-:W-:Y:S01]  /*0bb0*/  VIADD R0, R208.reuse, 0x30 ;  /* 0x00000030d0007836 */ /* 0x040fe20000000000 */
[-C--:B------:R-:W-:Y:S01]  /*0bc0*/  ISETP.GE.OR P3, PT, R208, R75.reuse, P4 ;  /* 0x0000004bd000720c */ /* 0x080fe20002766670 */
[----:B------:R-:W-:Y:S01]  /*0bd0*/  @!P6 ST.E.128 desc[UR4][R6.64], RZ ;  /* 0x000000ff0600e985 */ /* 0x000fe2000c101d04 */
[CC--:B------:R-:W-:Y:S02]  /*0be0*/  ISETP.GE.OR P1, PT, R2.reuse, R75.reuse, P4 ;  /* 0x0000004b0200720c */ /* 0x0c0fe40002726670 */
[-C--:B------:R-:W-:Y:S01]  /*0bf0*/  ISETP.GE.OR P6, PT, R2, R75.reuse, P5 ;  /* 0x0000004b0200720c */ /* 0x080fe20002fc6670 */
[----:B------:R-:W-:Y:S01]  /*0c00*/  @!P0 ST.E.128 desc[UR4][R6.64+0x800], RZ ;  /* 0x000800ff06008985 */ /* 0x000fe2000c101d04 */
[----:B------:R-:W-:Y:S02]  /*0c10*/  IADD3 R5, P0, PT, R3, R208, RZ ;  /* 0x000000d003057210 */ /* 0x000fe40007f1e0ff */
[----:B------:R-:W-:-:S02]  /*0c20*/  ISETP.GE.OR P5, PT, R0, R75, P5 ;  /* 0x0000004b0000720c */ /* 0x000fc40002fa6670 */
[----:B------:R-:W-:Y:S02]  /*0c30*/  ISETP.GE.OR P4, PT, R0, R75, P4 ;  /* 0x0000004b0000720c */ /* 0x000fe40002786670 */
[----:B------:R-:W-:Y:S01]  /*0c40*/  LEA.HI.X.SX32 R3, R3, RZ, 0x1, P0 ;  /* 0x000000ff03037211 */ /* 0x000fe200000f0eff */
[----:B------:R-:W-:Y:S01]  /*0c50*/  @!P3 IMAD.MOV.U32 R4, RZ, RZ, -0x800000 ;  /* 0xff800000ff04b424 */ /* 0x000fe200078e00ff */
        /* <DEDUP_REMOVED lines=9> */
[----:B-1----:R-:W-:Y:S05]  /*0cf0*/  @P4 RET.REL.NODEC R222 `(_ZN5flash24flash_fwd_splitkv_kernelI23Flash_fwd_kernel_traitsILi32ELi64ELi256ELi4ELb0ELb0EN7cutlass10bfloat16_tE19Flash_kernel_traitsILi32ELi64ELi256ELi4ES3_EELb0ELb1ELb0ELb0ELb0ELb0ELb1ELb1EEEvNS_16Flash_fwd_paramsE) ;  /* 0xfffffff0dec04950 */ /* 0x002fea0003c3ffff */
[----:B------:R-:W-:Y:S02]  /*0d00*/  MOV R3, 0xff800000 ;  /* 0xff80000000037802 */ /* 0x000fe40000000f00 */
[----:B------:R-:W-:-:S03]  /*0d10*/  MOV R223, 0x0 ;  /* 0x0000000000df7802 */ /* 0x000fc60000000f00 */
[----:B------:R1:W-:Y:S02]  /*0d20*/  ST.E desc[UR4][R8.64+0xc0], R3 ;  /* 0x0000c00308007985 */ /* 0x0003e4000c101904 */
[----:B-1----:R-:W-:Y:S05]  /*0d30*/  RET.REL.NODEC R222 `(_ZN5flash24flash_fwd_splitkv_kernelI23Flash_fwd_kernel_traitsILi32ELi64ELi256ELi4ELb0ELb0EN7cutlass10bfloat16_tE19Flash_kernel_traitsILi32ELi64ELi256ELi4ES3_EELb0ELb1ELb0ELb0ELb0ELb0ELb1ELb1EEEvNS_16Flash_fwd_paramsE) ;  /* 0xfffffff0deb07950 */ /* 0x002fea0003c3ffff */
.L_x_2266:
        /* <DEDUP_REMOVED lines=44> */
[----:B------:R-:W-:Y:S01]  /*1000*/  @P0 IADD3 R6, PT, PT, R6, 0x1, RZ ;  /* 0x0000000106060810 */ /* 0x000fe20007ffe0ff */
[----:B------:R-:W-:Y:S01]  /*1010*/  IMAD.IADD R229, R15, 0x1, R0 ;  /* 0x000000010fe57824 */ /* 0x000fe200078e0200 */
[----:B------:R-:W-:-:S04]  /*1020*/  LEA R228, P0, R14, R230, 0x2 ;  /* 0x000000e60ee47211 */ /* 0x000fc800078010ff */
[----:B------:R-:W-:Y:S02]  /*1030*/  @!P1 IADD3 R6, PT, PT, -R6, RZ, RZ ;  /* 0x000000ff06069210 */ /* 0x000fe40007ffe1ff */
[----:B------:R-:W-:Y:S02]  /*1040*/  LEA.HI.X R229, R14, R231, R229, 0x2, P0 ;  /* 0x000000e70ee57211 */ /* 0x000fe400000f14e5 */
[----:B------:R-:W-:Y:S01]  /*1050*/  @!P2 LOP3.LUT R6, RZ, R8, RZ, 0x33, !PT ;  /* 0x00000008ff06a212 */ /* 0x000fe200078e33ff */
[----:B------:R-:W3:Y:S04]  /*1060*/  LD.E.64 R14, desc[UR4][R148.64+0x28] ;  /* 0x00002804940e7980 */ /* 0x000ee8000c101b00 */
        /* <DEDUP_REMOVED lines=8> */
[----:B------:R-:W-:Y:S02]  /*10f0*/  IABS R4, UR11 ;  /* 0x0000000b00047c13 */ /* 0x000fe40008000000 */
        /* <DEDUP_REMOVED lines=10> */
[----:B------:R-:W-:Y:S01]  /*11a0*/  LOP3.LUT R5, R11, UR11, RZ, 0x3c, !PT ;  /* 0x0000000b0b057c12 */ /* 0x000fe2000f8e3cff */
        /* <DEDUP_REMOVED lines=12> */
[----:B--2---:R-:W-:Y:S01]  /*1270*/  IMAD R13, R17, R5, RZ ;  /* 0x00000005110d7224 */ /* 0x004fe200078e02ff */
        /* <DEDUP_REMOVED lines=17> */
.L_x_2268:
        /* <DEDUP_REMOVED lines=9> */
[----:B------:R-:W-:-:S02]  /*1420*/  IABS R4, UR11 ;  /* 0x0000000b00047c13 */ /* 0x000fc40008000000 */
        /* <DEDUP_REMOVED lines=14> */
[-C--:B--2---:R-:W-:Y:S01]  /*1510*/  @!P2 IMAD R5, R215, R10.reuse, RZ ;  /* 0x0000000ad705a224 */ /* 0x084fe200078e02ff */
[----:B------:R-:W-:Y:S01]  /*1520*/  @!P2 SHF.R.S32.HI R0, RZ, 0x1f, R10 ;  /* 0x0000001fff00a819 */ /* 0x000fe2000001140a */
[----:B------:R-:W-:-:S04]  /*1530*/  @!P2 IMAD.WIDE.U32 R20, R214, R10, RZ ;  /* 0x0000000ad614a225 */ /* 0x000fc800078e00ff */
[----:B------:R-:W-:-:S06]  /*1540*/  @!P2 IMAD R0, R0, R214, R5 ;  /* 0x000000d60000a224 */ /* 0x000fcc00078e0205 */
[----:B------:R-:W-:Y:S02]  /*1550*/  @!P1 IADD3 R3, PT, PT, R3, -R2, RZ ;  /* 0x8000000203039210 */ /* 0x000fe40007ffe0ff */
[----:B------:R-:W-:Y:S02]  /*1560*/  @!P2 IADD3 R21, PT, PT, R21, R0, RZ ;  /* 0x000000001515a210 */ /* 0x000fe40007ffe0ff */
[----:B------:R-:W-:Y:S01]  /*1570*/  ISETP.GE.U32.AND P5, PT, R3, R2, PT ;  /* 0x000000020300720c */ /* 0x000fe20003fa6070 */
[----:B---3-5:R-:W-:Y:S01]  /*1580*/  @!P2 IMAD R5, R19, R8, RZ ;  /* 0x000000081305a224 */ /* 0x028fe200078e02ff */
[----:B------:R-:W-:Y:S02]  /*1590*/  @!P2 SHF.R.S32.HI R0, RZ, 0x1f, R8 ;  /* 0x0000001fff00a819 */ /* 0x000fe40000011408 */
[C---:B------:R-:W-:Y:S01]  /*15a0*/  LOP3.LUT R2, R11.reuse, UR11, RZ, 0x3c, !PT ;  /* 0x0000000b0b027c12 */ /* 0x040fe2000f8e3cff */
[----:B------:R-:W-:Y:S01]  /*15b0*/  @P2 IMAD.IADD R4, R10, 0x1, R13 ;  /* 0x000000010a042824 */ /* 0x000fe200078e020d */
[----:B------:R-:W-:Y:S01]  /*15c0*/  ISETP.NE.AND P3, PT, R11, RZ, PT ;  /* 0x000000ff0b00720c */ /* 0x000fe20003f65270 */
[----:B------:R-:W-:Y:S01]  /*15d0*/  @!P2 IMAD R5, R18, R0, R5 ;  /* 0x000000001205a224 */ /* 0x000fe200078e0205 */
[----:B------:R-:W-:Y:S01]  /*15e0*/  ISETP.GE.AND P0, PT, R2, RZ, PT ;  /* 0x000000ff0200720c */ /* 0x000fe20003f06270 */
[----:B------:R-:W-:Y:S01]  /*15f0*/  @!P2 IMAD.WIDE.U32 R20, R18, R8, R20 ;  /* 0x000000081214a225 */ /* 0x000fe200078e0014 */
[----:B------:R-:W-:-:S03]  /*1600*/  LEA R7, R60, 0xffffff00, 0x8 ;  /* 0xffffff003c077811 */ /* 0x000fc600078e40ff */
[-C--:B------:R-:W-:Y:S02]  /*1610*/  @P2 IMAD R0, R215, R4.reuse, RZ ;  /* 0x00000004d7002224 */ /* 0x080fe400078e02ff */
[----:B------:R-:W-:Y:S01]  /*1620*/  @P2 IMAD.WIDE.U32 R18, R214, R4, RZ ;  /* 0x00000004d6122225 */ /* 0x000fe200078e00ff */
[----:B------:R-:W-:-:S03]  /*1630*/  @!P2 IADD3 R5, PT, PT, R21, R5, RZ ;  /* 0x000000051505a210 */ /* 0x000fc60007ffe0ff */
[----:B------:R-:W-:Y:S01]  /*1640*/  @!P1 VIADD R6, R6, 0x1 ;  /* 0x0000000106069836 */ /* 0x000fe20000000000 */
[----:B------:R-:W-:Y:S01]  /*1650*/  @P2 IADD3 R5, PT, PT, R19, R0, RZ ;  /* 0x0000000013052210 */ /* 0x000fe20007ffe0ff */
[----:B------:R-:W-:Y:S01]  /*1660*/  @!P2 IMAD.MOV.U32 R4, RZ, RZ, R20 ;  /* 0x000000ffff04a224 */ /* 0x000fe200078e0014 */
[----:B------:R-:W-:Y:S01]  /*1670*/  @P2 MOV R4, R18 ;  /* 0x0000001200042202 */ /* 0x000fe20000000f00 */
[----:B------:R-:W-:Y:S01]  /*1680*/  IMAD R2, R215, R7, RZ ;  /* 0x00000007d7027224 */ /* 0x000fe200078e02ff */
[----:B------:R-:W-:Y:S01]  /*1690*/  SHF.R.S32.HI R9, RZ, 0x1f, R7 ;  /* 0x0000001fff097819 */ /* 0x000fe20000011407 */
[----:B------:R-:W-:Y:S01]  /*16a0*/  @!P2 IMAD R0, R217, R10, RZ ;  /* 0x0000000ad900a224 */ /* 0x000fe200078e02ff */
[----:B------:R-:W-:Y:S02]  /*16b0*/  @!P2 SHF.R.S32.HI R3, RZ, 0x1f, R10 ;  /* 0x0000001fff03a819 */ /* 0x000fe4000001140a */
[----:B------:R-:W-:Y:S01]  /*16c0*/  @P5 IADD3 R6, PT, PT, R6, 0x1, RZ ;  /* 0x0000000106065810 */ /* 0x000fe20007ffe0ff */
[----:B------:R-:W-:-:S02]  /*16d0*/  IMAD R2, R9, R214, R2 ;  /* 0x000000d609027224 */ /* 0x000fc400078e0202 */
[----:B------:R-:W-:-:S04]  /*16e0*/  IMAD.WIDE.U32 R18, R214, R7, R4 ;  /* 0x00000007d6127225 */ /* 0x000fc800078e0004 */
[----:B------:R-:W-:Y:S02]  /*16f0*/  @!P2 IMAD R0, R3, R216, R0 ;  /* 0x000000d80300a224 */ /* 0x000fe400078e0200 */
[----:B------:R-:W-:-:S04]  /*1700*/  @!P2 IMAD.WIDE.U32 R4, R216, R10, RZ ;  /* 0x0000000ad804a225 */ /* 0x000fc800078e00ff */
[----:B------:R-:W-:Y:S01]  /*1710*/  @!P0 IMAD.MOV R6, RZ, RZ, -R6 ;  /* 0x000000ffff068224 */ /* 0x000fe200078e0a06 */
[----:B------:R-:W-:Y:S02]  /*1720*/  @!P3 LOP3.LUT R6, RZ, R11, RZ, 0x33, !PT ;  /* 0x0000000bff06b212 */ /* 0x000fe400078e33ff */
[----:B------:R-:W-:Y:S01]  /*1730*/  IADD3 R19, PT, PT, R19, R2, RZ ;  /* 0x0000000213137210 */ /* 0x000fe20007ffe0ff */
[----:B------:R-:W-:Y:S01]  /*1740*/  @!P2 IMAD.MOV.U32 R20, RZ, RZ, R4 ;  /* 0x000000ffff14a224 */ /* 0x000fe200078e0004 */
        /* <DEDUP_REMOVED lines=8> */
[----:B------:R-:W-:-:S04]  /*17d0*/  IMAD.WIDE.U32 R18, R14, R6, R18 ;  /* 0x000000060e127225 */ /* 0x000fc800078e0012 */
[----:B------:R-:W-:Y:S02]  /*17e0*/  IMAD R5, R14, R2, R5 ;  /* 0x000000020e057224 */ /* 0x000fe400078e0205 */
[-C--:B------:R-:W-:Y:S02]  /*17f0*/  @P2 IMAD R2, R217, R10.reuse, RZ ;  /* 0x0000000ad9022224 */ /* 0x080fe400078e02ff */
[----:B------:R-:W-:Y:S01]  /*1800*/  @P2 IMAD.WIDE.U32 R14, R216, R10, RZ ;  /* 0x0000000ad80e2225 */ /* 0x000fe200078e00ff */
[----:B------:R-:W-:Y:S02]  /*1810*/  @!P2 IADD3 R6, PT, PT, R21, R0, RZ ;  /* 0x000000001506a210 */ /* 0x000fe40007ffe0ff */
[----:B------:R-:W-:Y:S01]  /*1820*/  MOV R8, R18 ;  /* 0x0000001200087202 */ /* 0x000fe20000000f00 */
[----:B------:R-:W-:Y:S01]  /*1830*/  IMAD.IADD R4, R19, 0x1, R5 ;  /* 0x0000000113047824 */ /* 0x000fe200078e0205 */
[----:B------:R-:W-:Y:S02]  /*1840*/  @P2 IADD3 R6, PT, PT, R15, R2, RZ ;  /* 0x000000020f062210 */ /* 0x000fe40007ffe0ff */
[----:B------:R-:W-:-:S02]  /*1850*/  @P2 MOV R20, R14 ;  /* 0x0000000e00142202 */ /* 0x000fc40000000f00 */
.L_x_2269:
[----:B------:R-:W-:Y:S05]  /*1860*/  BSYNC.RECONVERGENT B0 ;  /* 0x0000000000007941 */ /* 0x000fea0003800200 */
.L_x_2267:
[----:B------:R-:W-:Y:S01]  /*1870*/  ISETP.NE.AND P0, PT, R12, -0x1, PT ;  /* 0xffffffff0c00780c */ /* 0x000fe20003f05270 */
[----:B------:R-:W2:Y:S04]  /*1880*/  LD.E.64 R22, desc[UR4][R148.64+0x30] ;  /* 0x0000300494167980 */ /* 0x000ea8000c101b00 */
[----:B------:R-:W3:Y:S04]  /*1890*/  LD.E.64 R24, desc[UR4][R148.64+0x48] ;  /* 0x0000480494187980 */ /* 0x000ee8000c101b00 */
[----:B------:R-:W4:Y:S04]  /*18a0*/  LD.E.64 R16, desc[UR4][R148.64+0x10] ;  /* 0x0000100494107980 */ /* 0x000f28000c101b00 */
[----:B------:R-:W2:Y:S04]  /*18b0*/  @!P0 LD.E.64 R28, desc[UR4][R148.64+0x18] ;  /* 0x00001804941c8980 */ /* 0x000ea8000c101b00 */
[----:B------:R-:W4:Y:S04]  /*18c0*/  LD.E.64 R2, desc[UR4][R148.64] ;  /* 0x0000000494027980 */ /* 0x000f28000c101b00 */
[----:B------:R-:W4:Y:S04]  /*18d0*/  LD.E.64 R18, desc[UR4][R148.64+0x8] ;  /* 0x0000080494127980 */ /* 0x000f28000c101b00 */
[----:B------:R-:W4:Y:S04]  /*18e0*/  LD.E R13, desc[UR4][R148.64+0xd0] ;  /* 0x0000d004940d7980 */ /* 0x000f28000c101900 */
[----:B------:R1:W5:Y:S01]  /*18f0*/  LD.E R225, desc[UR4][R148.64+0xc0] ;  /* 0x0000c00494e17980 */ /* 0x000362000c101900 */
[----:B------:R-:W-:-:S04]  /*1900*/  IABS R10, R11 ;  /* 0x0000000b000a7213 */ /* 0x000fc80000000000 */
[----:B------:R-:W1:Y:S08]  /*1910*/  I2F.RP R30, R10 ;  /* 0x0000000a001e7306 */ /* 0x000e700000209400 */
[----:B-1----:R-:W1:Y:S02]  /*1920*/  MUFU.RCP R21, R30 ;  /* 0x0000001e00157308 */ /* 0x002e640000001000 */
[----:B-1----:R-:W-:-:S06]  /*1930*/  VIADD R21, R21, 0xffffffe ;  /* 0x0ffffffe15157836 */ /* 0x002fcc0000000000 */
[----:B------:R-:W1:Y:S01]  /*1940*/  F2I.FTZ.U32.TRUNC.NTZ R33, R21 ;  /* 0x0000001500217305 */ /* 0x000e62000021f000 */
[----:B------:R-:W-:Y:S01]  /*1950*/  IMAD.MOV.U32 R32, RZ, RZ, RZ ;  /* 0x000000ffff207224 */ /* 0x000fe200078e00ff */
[----:B------:R-:W-:Y:S02]  /*1960*/  IABS R5, UR11 ;  /* 0x0000000b00057c13 */ /* 0x000fe40008000000 */
[----:B-1----:R-:W-:-:S05]  /*1970*/  IADD3 R0, PT, PT, RZ, -R33, RZ ;  /* 0x80000021ff007210 */ /* 0x002fca0007ffe0ff */
        /* <DEDUP_REMOVED lines=11> */
[----:B------:R-:W-:Y:S01]  /*1a30*/  IMAD.SHL.U32 R224, R208, 0x8, RZ ;  /* 0x00000008d0e07824 */ /* 0x000fe200078e00ff */
[C---:B------:R-:W-:Y:S01]  /*1a40*/  LOP3.LUT R0, R11.reuse, UR11, RZ, 0x3c, !PT ;  /* 0x0000000b0b007c12 */ /* 0x040fe2000f8e3cff */
[----:B------:R-:W-:Y:S01]  /*1a50*/  @!P1 VIADD R14, R14, 0x1 ;  /* 0x000000010e0e9836 */ /* 0x000fe20000000000 */
[----:B------:R-:W-:Y:S02]  /*1a60*/  ISETP.NE.AND P3, PT, R11, RZ, PT ;  /* 0x000000ff0b00720c */ /* 0x000fe40003f65270 */
[----:B------:R-:W-:Y:S02]  /*1a70*/  ISETP.GE.AND P2, PT, R0, RZ, PT ;  /* 0x000000ff0000720c */ /* 0x000fe40003f46270 */
[----:B------:R-:W-:Y:S01]  /*1a80*/  LOP3.LUT R10, R224, 0x18, RZ, 0xc0, !PT ;  /* 0x00000018e00a7812 */ /* 0x000fe200078ec0ff */
[----:B-----5:R-:W-:-:S03]  /*1a90*/  IMAD R0, R9, R216, RZ ;  /* 0x000000d809007224 */ /* 0x020fc600078e02ff */
[----:B------:R-:W-:Y:S02]  /*1aa0*/  IADD3 R20, P1, PT, R10, R20, RZ ;  /* 0x000000140a147210 */ /* 0x000fe40007f3e0ff */
[----:B------:R-:W-:Y:S02]  /*1ab0*/  @P4 IADD3 R14, PT, PT, R14, 0x1, RZ ;  /* 0x000000010e0e4810 */ /* 0x000fe40007ffe0ff */
[----:B------:R-:W-:-:S03]  /*1ac0*/  IADD3.X R21, PT, PT, RZ, R6, RZ, P1, !PT ;  /* 0x00000006ff157210 */ /* 0x000fc60000ffe4ff */
[----:B------:R-:W-:Y:S02]  /*1ad0*/  IMAD.MOV.U32 R6, RZ, RZ, R14 ;  /* 0x000000ffff067224 */ /* 0x000fe400078e000e */
[C---:B------:R-:W-:Y:S02]  /*1ae0*/  IMAD R0, R7.reuse, R217, R0 ;  /* 0x000000d907007224 */ /* 0x040fe400078e0200 */
[----:B------:R-:W-:Y:S01]  /*1af0*/  @!P2 IMAD.MOV R6, RZ, RZ, -R6 ;  /* 0x000000ffff06a224 */ /* 0x000fe200078e0a06 */
[----:B------:R-:W-:Y:S01]  /*1b00*/  @!P3 LOP3.LUT R6, RZ, R11, RZ, 0x33, !PT ;  /* 0x0000000bff06b212 */ /* 0x000fe200078e33ff */
[----:B------:R-:W-:Y:S01]  /*1b10*/  IMAD.WIDE.U32 R20, R7, R216, R20 ;  /* 0x000000d807147225 */ /* 0x000fe200078e0014 */
[----:B------:R-:W-:-:S03]  /*1b20*/  USHF.R.S32.HI UR6, URZ, 0x1f, UR11 ;  /* 0x0000001fff067899 */ /* 0x000fc6000801140b */
[----:B------:R-:W-:Y:S01]  /*1b30*/  IMAD.IADD R21, R21, 0x1, R0 ;  /* 0x0000000115157824 */ /* 0x000fe200078e0200 */
[----:B------:R-:W-:Y:S01]  /*1b40*/  SHF.R.S32.HI R0, RZ, 0x1f, R6 ;  /* 0x0000001fff007819 */ /* 0x000fe20000011406 */
[----:B------:R-:W-:Y:S02]  /*1b50*/  IMAD R7, R27, R6, RZ ;  /* 0x000000061b077224 */ /* 0x000fe400078e02ff */
[----:B------:R-:W-:-:S04]  /*1b60*/  IMAD.WIDE.U32 R20, R6, R26, R20 ;  /* 0x0000001a06147225 */ /* 0x000fc800078e0014 */
[----:B------:R-:W-:Y:S01]  /*1b70*/  IMAD R7, R0, R26, R7 ;  /* 0x0000001a00077224 */ /* 0x000fe200078e0207 */
[----:B------:R-:W1:Y:S01]  /*1b80*/  S2R R61, SR_CgaCtaId ;  /* 0x00000000003d7919 */ /* 0x000e620000008800 */
[----:B------:R-:W-:Y:S01]  /*1b90*/  SHF.R.U32.HI R130, RZ, 0x2, R208 ;  /* 0x00000002ff827819 */ /* 0x000fe200000116d0 */
[----:B------:R-:W-:Y:S02]  /*1ba0*/  IMAD.MOV.U32 R131, RZ, RZ, RZ ;  /* 0x000000ffff837224 */ /* 0x000fe400078e00ff */
[----:B------:R-:W-:Y:S02]  /*1bb0*/  IMAD.IADD R21, R21, 0x1, R7 ;  /* 0x0000000115157824 */ /* 0x000fe400078e0207 */
[----:B------:R-:W-:Y:S02]  /*1bc0*/  IMAD R221, R217, R130, RZ ;  /* 0x00000082d9dd7224 */ /* 0x000fe400078e02ff */
[----:B------:R-:W-:-:S04]  /*1bd0*/  IMAD.WIDE.U32 R20, R130, R216, R20 ;  /* 0x000000d882147225 */ /* 0x000fc800078e0014 */
[----:B------:R-:W-:Y:S01]  /*1be0*/  IMAD.IADD R221, R21, 0x1, R221 ;  /* 0x0000000115dd7824 */ /* 0x000fe200078e02dd */
[----:B------:R-:W-:Y:S01]  /*1bf0*/  LOP3.LUT R177, R224, 0x1f20, RZ, 0xc0, !PT ;  /* 0x00001f20e0b17812 */ /* 0x000fe200078ec0ff */
[----:B------:R-:W-:Y:S01]  /*1c00*/  IMAD R219, R215, R130, RZ ;  /* 0x00000082d7db7224 */ /* 0x000fe200078e02ff */
[----:B------:R-:W-:Y:S01]  /*1c10*/  SHF.L.U32 R64, R208, 0x2, RZ ;  /* 0x00000002d0407819 */ /* 0x000fe200000006ff */
[----:B------:R-:W-:Y:S01]  /*1c20*/  IMAD.SHL.U32 R62, R60, 0x100, RZ ;  /* 0x000001003c3e7824 */ /* 0x000fe200078e00ff */
[C---:B------:R-:W-:Y:S01]  /*1c30*/  SHF.L.U64.HI R68, R216.reuse, 0x5, R217 ;  /* 0x00000005d8447819 */ /* 0x040fe200000102d9 */
[----:B------:R-:W-:Y:S01]  /*1c40*/  IMAD.SHL.U32 R67, R216, 0x20, RZ ;  /* 0x00000020d8437824 */ /* 0x000fe200078e00ff */
[----:B------:R-:W-:Y:S01]  /*1c50*/  SHF.L.U64.HI R66, R214, 0x5, R215 ;  /* 0x00000005d6427819 */ /* 0x000fe200000102d7 */
[----:B------:R-:W-:Y:S01]  /*1c60*/  VIADD R70, R62, 0xffffff00 ;  /* 0xffffff003e467836 */ /* 0x000fe20000000000 */
[----:B------:R-:W-:Y:S02]  /*1c70*/  SHF.L.U32 R65, R214, 0x5, RZ ;  /* 0x00000005d6417819 */ /* 0x000fe400000006ff */
[----:B------:R-:W-:Y:S01]  /*1c80*/  LOP3.LUT R74, R64, 0xc, RZ, 0xc0, !PT ;  /* 0x0000000c404a7812 */ /* 0x000fe200078ec0ff */
[----:B--2---:R-:W-:-:S02]  /*1c90*/  @!P0 IMAD R5, R29, UR13, RZ ;  /* 0x0000000d1d058c24 */ /* 0x004fc4000f8e02ff */
[----:B------:R-:W-:-:S04]  /*1ca0*/  @!P0 IMAD.WIDE.U32 R28, R28, UR13, RZ ;  /* 0x0000000d1c1c8c25 */ /* 0x000fc8000f8e00ff */
[----:B------:R-:W-:Y:S02]  /*1cb0*/  @!P0 IMAD.IADD R5, R29, 0x1, R5 ;  /* 0x000000011d058824 */ /* 0x000fe400078e0205 */
[----:B------:R-:W-:Y:S02]  /*1cc0*/  @!P0 IMAD.MOV.U32 R9, RZ, RZ, R28 ;  /* 0x000000ffff098224 */ /* 0x000fe400078e001c */
[----:B------:R-:W-:-:S04]  /*1cd0*/  @P0 IMAD.WIDE.U32 R28, R22, R12, RZ ;  /* 0x0000000c161c0225 */ /* 0x000fc800078e00ff */
[----:B------:R-:W-:Y:S01]  /*1ce0*/  @P0 IMAD R12, R23, R12, RZ ;  /* 0x0000000c170c0224 */ /* 0x000fe200078e02ff */
[----:B------:R-:W-:-:S03]  /*1cf0*/  @P0 MOV R9, R28 ;  /* 0x0000001c00090202 */ /* 0x000fc60000000f00 */
[----:B------:R-:W-:Y:S01]  /*1d00*/  @P0 IMAD.IADD R5, R29, 0x1, R12 ;  /* 0x000000011d050824 */ /* 0x000fe200078e020c */
[C---:B------:R-:W-:Y:S01]  /*1d10*/  IADD3 R28, P1, PT, R10.reuse, R9, RZ ;  /* 0x000000090a1c7210 */ /* 0x040fe20007f3e0ff */
[----:B---3--:R-:W-:Y:S01]  /*1d20*/  IMAD R9, R25, UR11, RZ ;  /* 0x0000000b19097c24 */ /* 0x008fe2000f8e02ff */
[----:B------:R-:W-:Y:S02]  /*1d30*/  @!P0 MOV R27, R23 ;  /* 0x00000017001b8202 */ /* 0x000fe40000000f00 */
[----:B------:R-:W-:Y:S01]  /*1d40*/  IADD3.X R29, PT, PT, RZ, R5, RZ, P1, !PT ;  /* 0x00000005ff1d7210 */ /* 0x000fe20000ffe4ff */
[--C-:B------:R-:W-:Y:S01]  /*1d50*/  @!P0 IMAD.MOV.U32 R26, RZ, RZ, R22.reuse ;  /* 0x000000ffff1a8224 */ /* 0x100fe200078e0016 */
[----:B------:R-:W-:Y:S01]  /*1d60*/  @P0 MOV R27, R23 ;  /* 0x00000017001b0202 */ /* 0x000fe20000000f00 */
[----:B------:R-:W-:Y:S01]  /*1d70*/  @P0 IMAD.MOV.U32 R26, RZ, RZ, R22 ;  /* 0x000000ffff1a0224 */ /* 0x000fe200078e0016 */
[----:B------:R-:W-:Y:S01]  /*1d80*/  IADD3 R22, P0, PT, R10, R8, RZ ;  /* 0x000000080a167210 */ /* 0x000fe20007f1e0ff */
[----:B------:R-:W-:-:S02]  /*1d90*/  IMAD R9, R24, UR6, R9 ;  /* 0x0000000618097c24 */ /* 0x000fc4000f8e0209 */
[----:B------:R-:W-:-:S04]  /*1da0*/  IMAD.WIDE.U32 R24, R24, UR11, R28 ;  /* 0x0000000b18187c25 */ /* 0x000fc8000f8e001c */
[----:B------:R-:W-:Y:S02]  /*1db0*/  IMAD.IADD R25, R25, 0x1, R9 ;  /* 0x0000000119197824 */ /* 0x000fe400078e0209 */
[----:B------:R-:W-:Y:S01]  /*1dc0*/  IMAD.X R23, RZ, RZ, R4, P0 ;  /* 0x000000ffff177224 */ /* 0x000fe200000e0604 */
[----:B------:R-:W-:Y:S01]  /*1dd0*/  SHF.R.S32.HI R4, RZ, 0x1f, R73 ;  /* 0x0000001fff047819 */ /* 0x000fe20000011449 */
[----:B------:R-:W-:-:S03]  /*1de0*/  IMAD.WIDE.U32 R8, R223, 0x40, R130 ;  /* 0x00000040df087825 */ /* 0x000fc600078e0082 */
[----:B------:R-:W-:Y:S01]  /*1df0*/  LEA.HI R4, R4, R73, RZ, 0x8 ;  /* 0x0000004904047211 */ /* 0x000fe200078f40ff */
[----:B------:R-:W-:-:S03]  /*1e00*/  IMAD R5, R9, R26, RZ ;  /* 0x0000001a09057224 */ /* 0x000fc600078e02ff */
[----:B------:R-:W-:Y:S01]  /*1e10*/  SHF.R.S32.HI R4, RZ, 0x8, R4 ;  /* 0x00000008ff047819 */ /* 0x000fe20000011404 */
[C---:B------:R-:W-:Y:S02]  /*1e20*/  IMAD R5, R8.reuse, R27, R5 ;  /* 0x0000001b08057224 */ /* 0x040fe400078e0205 */
[----:B------:R-:W-:Y:S01]  /*1e30*/  IMAD.WIDE.U32 R8, R8, R26, R24 ;  /* 0x0000001a08087225 */ /* 0x000fe200078e0018 */
[----:B----4-:R-:W-:Y:S02]  /*1e40*/  LEA R220, P0, R20, R16, 0x1 ;  /* 0x0000001014dc7211 */ /* 0x010fe400078008ff */
[----:B------:R-:W-:Y:S02]  /*1e50*/  VIMNMX R69, PT, PT, R213, R4, !PT ;  /* 0x00000004d5457248 */ /* 0x000fe40007fe0100 */
[----:B------:R-:W-:Y:S02]  /*1e60*/  IADD3 R5, PT, PT, R9, R5, RZ ;  /* 0x0000000509057210 */ /* 0x000fe40007ffe0ff */
[----:B------:R-:W-:-:S02]  /*1e70*/  LEA R132, P2, R8, R2, 0x1 ;  /* 0x0000000208847211 */ /* 0x000fc400078408ff */
[----:B------:R-:W-:Y:S02]  /*1e80*/  LEA.HI.X R221, R20, R17, R221, 0x1, P0 ;  /* 0x0000001114dd7211 */ /* 0x000fe400000f0cdd */
[----:B------:R-:W-:Y:S02]  /*1e90*/  ISETP.GT.AND P0, PT, R60, R69, PT ;  /* 0x000000453c00720c */ /* 0x000fe40003f04270 */
[----:B------:R-:W-:Y:S02]  /*1ea0*/  LEA.HI.X R133, R8, R3, R5, 0x1, P2 ;  /* 0x0000000308857211 */ /* 0x000fe400010f0c05 */
[----:B------:R-:W-:Y:S01]  /*1eb0*/  LOP3.LUT R3, R224, 0xc0, RZ, 0xc0, !PT ;  /* 0x000000c0e0037812 */ /* 0x000fe200078ec0ff */
[----:B------:R-:W-:Y:S01]  /*1ec0*/  IMAD.WIDE.U32 R22, R130, R214, R22 ;  /* 0x000000d682167225 */ /* 0x000fe200078e0016 */
[----:B------:R-:W-:Y:S02]  /*1ed0*/  MOV R12, 0x400 ;  /* 0x00000400000c7802 */ /* 0x000fe40000000f00 */
[----:B------:R-:W-:Y:S01]  /*1ee0*/  LOP3.LUT R2, R3, 0x18, R208, 0xf8, !PT ;  /* 0x0000001803027812 */ /* 0x000fe200078ef8d0 */
[----:B------:R-:W-:Y:S01]  /*1ef0*/  IMAD.IADD R219, R23, 0x1, R219 ;  /* 0x0000000117db7824 */ /* 0x000fe200078e02db */
[----:B-1----:R-:W-:-:S02]  /*1f00*/  LEA R61, R61, R12, 0x18 ;  /* 0x0000000c3d3d7211 */ /* 0x002fc400078ec0ff */
[----:B------:R-:W-:Y:S02]  /*1f10*/  LEA R218, P1, R22, R18, 0x1 ;  /* 0x0000001216da7211 */ /* 0x000fe400078208ff */
[----:B------:R-:W-:Y:S02]  /*1f20*/  LOP3.LUT R2, R177, R2, R10, 0xf6, !PT ;  /* 0x00000002b1027212 */ /* 0x000fe400078ef60a */
[C---:B------:R-:W-:Y:S02]  /*1f30*/  SHF.L.U64.HI R72, R26.reuse, 0x5, R27 ;  /* 0x000000051a487819 */ /* 0x040fe4000001021b */
[----:B------:R-:W-:Y:S02]  /*1f40*/  SHF.L.U32 R71, R26, 0x5, RZ ;  /* 0x000000051a477819 */ /* 0x000fe400000006ff */
[----:B------:R-:W-:Y:S02]  /*1f50*/  LEA.HI.X R219, R22, R19, R219, 0x1, P1 ;  /* 0x0000001316db7211 */ /* 0x000fe400008f0cdb */
[----:B------:R-:W-:-:S02]  /*1f60*/  LEA.HI R13, R13, R13, RZ, 0x1 ;  /* 0x0000000d0d0d7211 */ /* 0x000fc400078f08ff */
[----:B------:R-:W-:Y:S01]  /*1f70*/  LEA R49, R2, R61, 0x1 ;  /* 0x0000003d02317211 */ /* 0x000fe200078e08ff */
[----:B------:R-:W-:Y:S06]  /*1f80*/  @!P0 BRA `(.L_x_2270) ;  /* 0x0000006000e88947 */ /* 0x000fec0003800000 */
[----:B------:R-:W2:Y:S04]  /*1f90*/  LD.E.64 R26, desc[UR4][R148.64+0x120] ;  /* 0x00012004941a7980 */ /* 0x000ea8000c101b00 */
[----:B------:R-:W3:Y:S04]  /*1fa0*/  LD.E.64 R8, desc[UR4][R148.64+0x118] ;  /* 0x0001180494087980 */ /* 0x000ee8000c101b00 */
[----:B------:R-:W4:Y:S04]  /*1fb0*/  LD.E.64 R136, desc[UR4][R148.64+0x128] ;  /* 0x0001280494887980 */ /* 0x000f28000c101b00 */
[----:B------:R-:W5:Y:S04]  /*1fc0*/  LD.E.64 R134, desc[UR4][R148.64+0x130] ;  /* 0x0001300494867980 */ /* 0x000f68000c101b00 */
[----:B------:R-:W4:Y:S04]  /*1fd0*/  LD.E.64 R20, desc[UR4][R148.64+0x140] ;  /* 0x0001400494147980 */ /* 0x000f28000c101b00 */
[----:B------:R-:W4:Y:S04]  /*1fe0*/  LD.E.64 R22, desc[UR4][R148.64+0x138] ;  /* 0x0001380494167980 */ /* 0x000f28000c101b00 */
[----:B------:R-:W4:Y:S04]  /*1ff0*/  LD.E.64 R18, desc[UR4][R148.64+0x110] ;  /* 0x0001100494127980 */ /* 0x000f28000c101b00 */
[----:B------:R-:W4:Y:S04]  /*2000*/  LD.E.64 R16, desc[UR4][R148.64+0x108] ;  /* 0x0001080494107980 */ /* 0x000f28000c101b00 */
[----:B------:R-:W4:Y:S04]  /*2010*/  LD.E.64 R4, desc[UR4][R148.64+0x150] ;  /* 0x0001500494047980 */ /* 0x000f28000c101b00 */
[----:B------:R-:W4:Y:S01]  /*2020*/  LD.E.64 R2, desc[UR4][R148.64+0x148] ;  /* 0x0001480494027980 */ /* 0x000f22000c101b00 */
[----:B------:R-:W-:Y:S01]  /*2030*/  IMAD.MOV.U32 R11, RZ, RZ, RZ ;  /* 0x000000ffff0b7224 */ /* 0x000fe200078e00ff */
[----:B------:R-:W-:-:S04]  /*2040*/  SHF.R.S32.HI R13, RZ, 0x1, R13 ;  /* 0x00000001ff0d7819 */ /* 0x000fc8000001140d */
[C---:B------:R-:W-:Y:S01]  /*2050*/  SHF.L.U32 R126, R13.reuse, 0x5, RZ ;  /* 0x000000050d7e7819 */ /* 0x040fe200000006ff */
[C---:B------:R-:W-:Y:S01]  /*2060*/  IMAD R111, R13.reuse, 0x60, RZ ;  /* 0x000000600d6f7824 */ /* 0x040fe200078e02ff */
[C---:B------:R-:W-:Y:S01]  /*2070*/  SHF.L.U32 R106, R13.reuse, 0x7, RZ ;  /* 0x000000070d6a7819 */ /* 0x040fe200000006ff */
[C---:B------:R-:W-:Y:S02]  /*2080*/  IMAD R110, R13.reuse, 0xa0, RZ ;  /* 0x000000a00d6e7824 */ /* 0x040fe400078e02ff */
[C---:B------:R-:W-:Y:S02]  /*2090*/  IMAD R109, R13.reuse, 0xc0, RZ ;  /* 0x000000c00d6d7824 */ /* 0x040fe400078e02ff */
[C---:B------:R-:W-:Y:S02]  /*20a0*/  IMAD R108, R13.reuse, 0xe0, RZ ;  /* 0x000000e00d6c7824 */ /* 0x040fe400078e02ff */
[----:B------:R-:W-:Y:S01]  /*20b0*/  IMAD.SHL.U32 R107, R13, 0x40, RZ ;  /* 0x000000400d6b7824 */ /* 0x000fe200078e00ff */
[C---:B------:R-:W-:Y:S01]  /*20c0*/  IADD3 R122, PT, PT, R130.reuse, 0x40, RZ ;  /* 0x00000040827a7810 */ /* 0x040fe20007ffe0ff */
[C---:B------:R-:W-:Y:S01]  /*20d0*/  VIADD R124, R130.reuse, 0x20 ;  /* 0x00000020827c7836 */ /* 0x040fe20000000000 */
[C---:B------:R-:W-:Y:S01]  /*20e0*/  IADD3 R118, PT, PT, R130.reuse, 0x80, RZ ;  /* 0x0000008082767810 */ /* 0x040fe20007ffe0ff */
[C---:B------:R-:W-:Y:S01]  /*20f0*/  VIADD R120, R130.reuse, 0x60 ;  /* 0x0000006082787836 */ /* 0x040fe20000000000 */
[C---:B------:R-:W-:Y:S01]  /*2100*/  IADD3 R114, PT, PT, R130.reuse, 0xc0, RZ ;  /* 0x000000c082727810 */ /* 0x040fe20007ffe0ff */
[C---:B------:R-:W-:Y:S01]  /*2110*/  VIADD R116, R130.reuse, 0xa0 ;  /* 0x000000a082747836 */ /* 0x040fe20000000000 */
[----:B------:R-:W-:Y:S01]  /*2120*/  IADD3 R105, PT, PT, R73, -R62, RZ ;  /* 0x8000003e49697210 */ /* 0x000fe20007ffe0ff */
[----:B------:R-:W-:Y:S01]  /*2130*/  VIADD R112, R130, 0xe0 ;  /* 0x000000e082707836 */ /* 0x000fe20000000000 */
[----:B------:R-:W-:Y:S01]  /*2140*/  MOV R104, R70 ;  /* 0x0000004600687202 */ /* 0x000fe20000000f00 */
[----:B------:R-:W-:Y:S01]  /*2150*/  IMAD.IADD R103, R63, 0x1, -R62 ;  /* 0x000000013f677824 */ /* 0x000fe200078e0a3e */
[----:B------:R-:W-:Y:S01]  /*2160*/  MOV R94, R218 ;  /* 0x000000da005e7202 */ /* 0x000fe20000000f00 */
[----:B------:R-:W-:Y:S01]  /*2170*/  IMAD.MOV.U32 R102, RZ, RZ, R60 ;  /* 0x000000ffff667224 */ /* 0x000fe200078e003c */
[----:B------:R-:W-:Y:S01]  /*2180*/  MOV R96, R220 ;  /* 0x000000dc00607202 */ /* 0x000fe20000000f00 */
[----:B------:R-:W-:Y:S01]  /*2190*/  IMAD.MOV.U32 R95, RZ, RZ, R219 ;  /* 0x000000ffff5f7224 */ /* 0x000fe200078e00db */
[----:B------:R-:W-:Y:S01]  /*21a0*/  SHF.R.S32.HI R101, RZ, 0x1f, R126 ;  /* 0x0000001fff657819 */ /* 0x000fe2000001147e */
[----:B------:R-:W-:Y:S01]  /*21b0*/  IMAD.MOV.U32 R97, RZ, RZ, R221 ;  /* 0x000000ffff617224 */ /* 0x000fe200078e00dd */
[----:B------:R-:W-:-:S02]  /*21c0*/  SHF.R.S32.HI R100, RZ, 0x1f, R107 ;  /* 0x0000001fff647819 */ /* 0x000fc4000001146b */
[----:B------:R-:W-:Y:S02]  /*21d0*/  SHF.R.S32.HI R98, RZ, 0x1f, R111 ;  /* 0x0000001fff627819 */ /* 0x000fe4000001146f */
[----:B------:R-:W-:Y:S02]  /*21e0*/  SHF.R.S32.HI R86, RZ, 0x1f, R106 ;  /* 0x0000001fff567819 */ /* 0x000fe4000001146a */
[----:B------:R-:W-:Y:S02]  /*21f0*/  SHF.R.S32.HI R84, RZ, 0x1f, R110 ;  /* 0x0000001fff547819 */ /* 0x000fe4000001146e */
[----:B------:R-:W-:Y:S02]  /*2200*/  SHF.R.S32.HI R82, RZ, 0x1f, R109 ;  /* 0x0000001fff527819 */ /* 0x000fe4000001146d */
[----:B------:R-:W-:Y:S01]  /*2210*/  SHF.R.S32.HI R80, RZ, 0x1f, R108 ;  /* 0x0000001fff507819 */ /* 0x000fe2000001146c */
[----:B--2---:R-:W-:Y:S02]  /*2220*/  IMAD R7, R27, UR13, RZ ;  /* 0x0000000d1b077c24 */ /* 0x004fe4000f8e02ff */
[----:B------:R-:W-:-:S04]  /*2230*/  IMAD.WIDE.U32 R26, R26, UR13, R10 ;  /* 0x0000000d1a1a7c25 */ /* 0x000fc8000f8e000a */
[----:B------:R-:W-:Y:S02]  /*2240*/  IMAD.IADD R27, R27, 0x1, R7 ;  /* 0x000000011b1b7824 */ /* 0x000fe400078e0207 */
[----:B---3--:R-:W-:-:S04]  /*2250*/  IMAD.WIDE.U32 R24, R8, UR13, R10 ;  /* 0x0000000d08187c25 */ /* 0x008fc8000f8e000a */
[----:B------:R-:W-:Y:S01]  /*2260*/  IMAD R7, R9, UR13, RZ ;  /* 0x0000000d09077c24 */ /* 0x000fe2000f8e02ff */
[----:B------:R-:W-:Y:S01]  /*2270*/  SHF.R.S32.HI R8, RZ, 0x1f, R70 ;  /* 0x0000001fff087819 */ /* 0x000fe20000011446 */
[----:B-----5:R-:W-:-:S03]  /*2280*/  IMAD R9, R135, R70, RZ ;  /* 0x0000004687097224 */ /* 0x020fc600078e02ff */
[----:B------:R-:W-:Y:S01]  /*2290*/  IADD3 R25, PT, PT, R25, R7, RZ ;  /* 0x0000000719197210 */ /* 0x000fe20007ffe0ff */
[----:B----4-:R-:W-:Y:S02]  /*22a0*/  IMAD R7, R137, R70, RZ ;  /* 0x0000004689077224 */ /* 0x010fe400078e02ff */
[-C--:B------:R-:W-:Y:S02]  /*22b0*/  IMAD R9, R134, R8.reuse, R9 ;  /* 0x0000000886097224 */ /* 0x080fe400078e0209 */
[----:B------:R-:W-:Y:S02]  /*22c0*/  IMAD R7, R136, R8, R7 ;  /* 0x0000000888077224 */ /* 0x000fe400078e0207 */
[----:B------:R-:W-:-:S04]  /*22d0*/  IMAD.WIDE.U32 R24, R70, R136, R24 ;  /* 0x0000008846187225 */ /* 0x000fc800078e0018 */
[----:B------:R-:W-:Y:S01]  /*22e0*/  IMAD.WIDE.U32 R26, R70, R134, R26 ;  /* 0x00000086461a7225 */ /* 0x000fe200078e001a */
[----:B------:R-:W-:-:S03]  /*22f0*/  IADD3 R25, PT, PT, R25, R7, RZ ;  /* 0x0000000719197210 */ /* 0x000fc60007ffe0ff */
[----:B------:R-:W-:Y:S02]  /*2300*/  IMAD R21, R21, R6, RZ ;  /* 0x0000000615157224 */ /* 0x000fe400078e02ff */
[----:B------:R-:W-:Y:S02]  /*2310*/  IMAD.IADD R27, R27, 0x1, R9 ;  /* 0x000000011b1b7824 */ /* 0x000fe400078e0209 */
[----:B------:R-:W-:Y:S02]  /*2320*/  IMAD R7, R20, R0, R21 ;  /* 0x0000000014077224 */ /* 0x000fe400078e0215 */
[----:B------:R-:W-:-:S04]  /*2330*/  IMAD.WIDE.U32 R20, R6, R20, R26 ;  /* 0x0000001406147225 */ /* 0x000fc800078e001a */
[----:B------:R-:W-:Y:S02]  /*2340*/  IMAD R9, R23, R6, RZ ;  /* 0x0000000617097224 */ /* 0x000fe400078e02ff */
[----:B------:R-:W-:Y:S01]  /*2350*/  IMAD.WIDE.U32 R24, R6, R22, R24 ;  /* 0x0000001606187225 */ /* 0x000fe200078e0018 */
[----:B------:R-:W-:-:S03]  /*2360*/  IADD3 R23, PT, PT, R21, R7, RZ ;  /* 0x0000000715177210 */ /* 0x000fc60007ffe0ff */
[----:B------:R-:W-:Y:S01]  /*2370*/  IMAD.IADD R6, R70, 0x1, R15 ;  /* 0x0000000146067824 */ /* 0x000fe200078e020f */
[----:B------:R-:W-:Y:S01]  /*2380*/  IADD3 R15, P0, PT, -R73, R130, RZ ;  /* 0x00000082490f7210 */ /* 0x000fe20007f1e1ff */
[----:B------:R-:W-:Y:S01]  /*2390*/  IMAD R0, R22, R0, R9 ;  /* 0x0000000016007224 */ /* 0x000fe200078e0209 */
[----:B------:R-:W-:Y:S01]  /*23a0*/  SHF.R.S32.HI R9, RZ, 0x1f, R73 ;  /* 0x0000001fff097819 */ /* 0x000fe20000011449 */
[-C--:B------:R-:W-:Y:S02]  /*23b0*/  IMAD R21, R6, R13.reuse, RZ ;  /* 0x0000000d06157224 */ /* 0x080fe400078e02ff */
[----:B------:R-:W-:Y:S02]  /*23c0*/  IMAD R6, R130, R13, R74 ;  /* 0x0000000d82067224 */ /* 0x000fe400078e024a */
[----:B------:R-:W-:Y:S01]  /*23d0*/  IMAD.X R9, RZ, RZ, ~R9, P0 ;  /* 0x000000ffff097224 */ /* 0x000fe200000e0e09 */
[----:B------:R-:W-:Y:S01]  /*23e0*/  SHF.R.S32.HI R93, RZ, 0x1f, R21 ;  /* 0x0000001fff5d7819 */ /* 0x000fe20000011415 */
[----:B------:R-:W-:Y:S01]  /*23f0*/  IMAD.IADD R25, R25, 0x1, R0 ;  /* 0x0000000119197824 */ /* 0x000fe200078e0200 */
[----:B------:R-:W-:-:S02]  /*2400*/  IADD3 R14, P0, PT, R21, R6, RZ ;  /* 0x00000006150e7210 */ /* 0x000fc40007f1e0ff */
[----:B------:R-:W-:Y:S01]  /*2410*/  IADD3 R0, PT, PT, R74, R6, RZ ;  /* 0x000000064a007210 */ /* 0x000fe20007ffe0ff */
[C---:B------:R-:W-:Y:S01]  /*2420*/  IMAD R89, R9.reuse, R134, RZ ;  /* 0x0000008609597224 */ /* 0x040fe200078e02ff */
[----:B------:R-:W-:Y:S01]  /*2430*/  MOV R22, R20 ;  /* 0x0000001400167202 */ /* 0x000fe20000000f00 */
[----:B------:R-:W-:Y:S01]  /*2440*/  IMAD R9, R9, R136, RZ ;  /* 0x0000008809097224 */ /* 0x000fe200078e02ff */
[----:B------:R-:W-:Y:S02]  /*2450*/  LEA.HI.X.SX32 R7, R6, R93, 0x1, P0 ;  /* 0x0000005d06077211 */ /* 0x000fe400000f0eff */
[----:B------:R-:W-:Y:S01]  /*2460*/  IADD3 R92, P0, PT, R21, R0, RZ ;  /* 0x00000000155c7210 */ /* 0x000fe20007f1e0ff */
[-C--:B------:R-:W-:Y:S02]  /*2470*/  IMAD R89, R135, R15.reuse, R89 ;  /* 0x0000000f87597224 */ /* 0x080fe400078e0259 */
        /* <DEDUP_REMOVED lines=8> */
[----:B------:R-:W-:Y:S01]  /*2500*/  IMAD.IADD R9, R21, 0x1, R9 ;  /* 0x0000000115097824 */ /* 0x000fe200078e0209 */
[----:B------:R-:W-:Y:S02]  /*2510*/  LEA R12, P0, R20, R16, 0x1 ;  /* 0x00000010140c7211 */ /* 0x000fe400078008ff */
[----:B------:R-:W-:-:S02]  /*2520*/  SHF.L.U64.HI R93, R92, 0x1, R93 ;  /* 0x000000015c5d7819 */ /* 0x000fc4000001025d */
[----:B------:R-:W-:Y:S02]  /*2530*/  SHF.L.U32 R92, R92, 0x1, RZ ;  /* 0x000000015c5c7819 */ /* 0x000fe400000006ff */
[----:B------:R-:W-:Y:S01]  /*2540*/  LEA.HI.X R89, R22, R19, R89, 0x1, P1 ;  /* 0x0000001316597211 */ /* 0x000fe200008f0c59 */
[----:B------:R-:W-:Y:S01]  /*2550*/  IMAD R79, R137, 0xc0, RZ ;  /* 0x000000c0894f7824 */ /* 0x000fe200078e02ff */
[----:B------:R-:W-:Y:S01]  /*2560*/  LEA.HI.X R9, R20, R17, R9, 0x1, P0 ;  /* 0x0000001114097211 */ /* 0x000fe200000f0c09 */
[----:B------:R-:W-:Y:S01]  /*2570*/  IMAD.WIDE.U32 R138, R136, 0xc0, RZ ;  /* 0x000000c0888a7825 */ /* 0x000fe200078e00ff */
[C---:B------:R-:W-:Y:S02]  /*2580*/  IADD3 R50, P1, PT, R4.reuse, R14, RZ ;  /* 0x0000000e04327210 */ /* 0x040fe40007f3e0ff */
[----:B------:R-:W-:Y:S02]  /*2590*/  IADD3 R90, P3, PT, R4, R92, RZ ;  /* 0x0000005c045a7210 */ /* 0x000fe40007f7e0ff */
[----:B------:R-:W-:-:S02]  /*25a0*/  IADD3 R14, P0, PT, R2, R14, RZ ;  /* 0x0000000e020e7210 */ /* 0x000fc40007f1e0ff */
[----:B------:R-:W-:Y:S01]  /*25b0*/  IADD3 R92, P2, PT, R2, R92, RZ ;  /* 0x0000005c025c7210 */ /* 0x000fe20007f5e0ff */
[C-C-:B------:R-:W-:Y:S01]  /*25c0*/  IMAD.X R51, R5.reuse, 0x1, R0.reuse, P1 ;  /* 0x0000000105337824 */ /* 0x140fe200008e0600 */
[-C--:B------:R-:W-:Y:S01]  /*25d0*/  IADD3.X R91, PT, PT, R5, R93.reuse, RZ, P3, !PT ;  /* 0x0000005d055b7210 */ /* 0x080fe20001ffe4ff */
[C---:B------:R-:W-:Y:S01]  /*25e0*/  IMAD.X R15, R3.reuse, 0x1, R0, P0 ;  /* 0x00000001030f7824 */ /* 0x040fe200000e0600 */
[----:B------:R-:W-:Y:S01]  /*25f0*/  IADD3.X R93, PT, PT, R3, R93, RZ, P2, !PT ;  /* 0x0000005d035d7210 */ /* 0x000fe200017fe4ff */
[----:B------:R-:W-:Y:S01]  /*2600*/  IMAD.SHL.U32 R77, R134, 0x40, RZ ;  /* 0x00000040864d7824 */ /* 0x000fe200078e00ff */
[----:B------:R-:W-:Y:S01]  /*2610*/  ISETP.GE.AND P3, PT, R10, R225, PT ;  /* 0x000000e10a00720c */ /* 0x000fe20003f66270 */
[----:B------:R-:W-:Y:S01]  /*2620*/  IMAD.SHL.U32 R87, R136, 0x80, RZ ;  /* 0x0000008088577824 */ /* 0x000fe200078e00ff */
[----:B------:R-:W-:Y:S02]  /*2630*/  SHF.L.U64.HI R76, R134, 0x6, R135 ;  /* 0x00000006864c7819 */ /* 0x000fe40000010287 */
[----:B------:R-:W-:-:S02]  /*2640*/  SHF.L.U64.HI R81, R136, 0x6, R137 ;  /* 0x0000000688517819 */ /* 0x000fc40000010289 */
[C---:B------:R-:W-:Y:S02]  /*2650*/  SHF.L.U32 R83, R136.reuse, 0x6, RZ ;  /* 0x0000000688537819 */ /* 0x040fe400000006ff */
[C-C-:B------:R-:W-:Y:S02]  /*2660*/  SHF.L.U64.HI R85, R136.reuse, 0x7, R137.reuse ;  /* 0x0000000788557819 */ /* 0x140fe40000010289 */
[C---:B------:R-:W-:Y:S02]  /*2670*/  SHF.L.U64.HI R78, R136.reuse, 0x5, R137 ;  /* 0x00000005884e7819 */ /* 0x040fe40000010289 */
[----:B------:R-:W-:Y:S02]  /*2680*/  SHF.L.U32 R99, R136, 0x5, RZ ;  /* 0x0000000588637819 */ /* 0x000fe400000006ff */
[----:B------:R-:W-:-:S07]  /*2690*/  IADD3 R79, PT, PT, R139, R79, RZ ;  /* 0x0000004f8b4f7210 */ /* 0x000fce0007ffe0ff */
.L_x_2309:
        /* <DEDUP_REMOVED lines=14> */
[----:B------:R-:W-:Y:S02]  /*2780*/  IADD3 R30, P0, PT, R88, R77, RZ ;  /* 0x0000004d581e7210 */ /* 0x000fe40007f1e0ff */
[----:B------:R-:W-:Y:S03]  /*2790*/  P2R R0, PR, RZ, 0x4 ;  /* 0x00000004ff007803 */ /* 0x000fe60000000000 */
[----:B----4-:R-:W2:Y:S01]  /*27a0*/  @!P5 LD.E.128 R20, desc[UR4][R88.64] ;  /* 0x000000045814d980 */ /* 0x010ea2000c101d00 */
[--C-:B------:R-:W-:Y:S01]  /*27b0*/  IMAD.X R31, R89, 0x1, R76.reuse, P0 ;  /* 0x00000001591f7824 */ /* 0x100fe200000e064c */
[C---:B------:R-:W-:Y:S04]  /*27c0*/  ISETP.GE.OR P0, PT, R122.reuse, R103, P3 ;  /* 0x000000677a00720c */ /* 0x040fe80001f06670 */
[----:B------:R-:W-:Y:S04]  /*27d0*/  ISETP.LT.OR P4, PT, R122, R105, P0 ;  /* 0x000000697a00720c */ /* 0x000fe80000781670 */
[----:B------:R-:W-:Y:S09]  /*27e0*/  P2R R2, PR, RZ, 0x10 ;  /* 0x00000010ff027803 */ /* 0x000ff20000000000 */
[----:B------:R-:W-:Y:S02]  /*27f0*/  @!P4 IADD3 R18, P0, PT, R30, R77, RZ ;  /* 0x0000004d1e12c210 */ /* 0x000fe40007f1e0ff */
[C---:B------:R-:W-:Y:S03]  /*2800*/  @!P4 LEA R36, P1, R216.reuse, R28, 0x6 ;  /* 0x0000001cd824c211 */ /* 0x040fe600078230ff */
[----:B------:R-:W-:Y:S01]  /*2810*/  @!P4 IMAD.X R19, R31, 0x1, R76, P0 ;  /* 0x000000011f13c824 */ /* 0x000fe200000e064c */
[----:B------:R-:W-:Y:S02]  /*2820*/  @!P4 LEA.HI.X R37, R216, R29, R217, 0x6, P1 ;  /* 0x0000001dd825c211 */ /* 0x000fe400008f34d9 */
[C---:B------:R-:W-:Y:S01]  /*2830*/  ISETP.GE.OR P0, PT, R120.reuse, R103, P3 ;  /* 0x000000677800720c */ /* 0x040fe20001f06670 */
        /* <DEDUP_REMOVED lines=40> */
[----:B------:R-:W-:Y:S02]  /*2ac0*/  @!P0 IMAD R16, R135, 0x180, RZ ;  /* 0x0000018087108824 */ /* 0x000fe400078e02ff */
[----:B------:R-:W-:Y:S04]  /*2ad0*/  @!P0 IMAD.WIDE.U32 R30, R134, 0x180, R30 ;  /* 0x00000180861e8825 */ /* 0x000fe800078e001e */
[----:B------:R-:W-:Y:S02]  /*2ae0*/  @!P0 IMAD.IADD R31, R31, 0x1, R16 ;  /* 0x000000011f1f8824 */ /* 0x000fe400078e0210 */
[C-C-:B--2---:R-:W-:Y:S04]  /*2af0*/  @!P1 IMAD.WIDE.U32 R24, R216.reuse, 0x140, R28.reuse ;  /* 0x00000140d8189825 */ /* 0x144fe800078e001c */
[----:B------:R-:W-:Y:S04]  /*2b00*/  @!P0 IMAD.WIDE.U32 R28, R216, 0x180, R28 ;  /* 0x00000180d81c8825 */ /* 0x000fe800078e001c */
[C---:B---3--:R-:W-:Y:S02]  /*2b10*/  @!P1 IMAD R18, R217.reuse, 0x140, RZ ;  /* 0x00000140d9129824 */ /* 0x048fe400078e02ff */
[----:B------:R-:W-:Y:S02]  /*2b20*/  @!P0 IMAD R19, R217, 0x180, RZ ;  /* 0x00000180d9138824 */ /* 0x000fe400078e02ff */
[----:B------:R-:W-:Y:S02]  /*2b30*/  @!P1 IMAD.IADD R25, R25, 0x1, R18 ;  /* 0x0000000119199824 */ /* 0x000fe400078e0212 */
[----:B------:R-:W-:Y:S01]  /*2b40*/  @!P0 IMAD.IADD R29, R29, 0x1, R19 ;  /* 0x000000011d1d8824 */ /* 0x000fe200078e0213 */
[----:B------:R-:W-:Y:S01]  /*2b50*/  IADD3 R19, P2, PT, RZ, -UR6, RZ ;  /* 0x80000006ff137c10 */ /* 0x000fe2000ff5e0ff */
        /* <DEDUP_REMOVED lines=77> */
.L_x_2272:
        /* <DEDUP_REMOVED lines=70> */
.L_x_2276:
[----:B------:R-:W-:Y:S05]  /*3490*/  BSYNC.RECONVERGENT B0 ;  /* 0x0000000000007941 */ /* 0x000fea0003800200 */
.L_x_2275:
        /* <DEDUP_REMOVED lines=53> */
.L_x_2278:
[----:B------:R-:W-:Y:S05]  /*37f0*/  BSYNC.RECONVERGENT B0 ;  /* 0x0000000000007941 */ /* 0x000fea0003800200 */
.L_x_2277:
        /* <DEDUP_REMOVED lines=53> */
.L_x_2280:
[----:B------:R-:W-:Y:S05]  /*3b50*/  BSYNC.RECONVERGENT B0 ;  /* 0x0000000000007941 */ /* 0x000fea0003800200 */
.L_x_2279:
        /* <DEDUP_REMOVED lines=54> */
.L_x_2282:
[----:B------:R-:W-:Y:S05]  /*3ec0*/  BSYNC.RECONVERGENT B0 ;  /* 0x0000000000007941 */ /* 0x000fea0003800200 */
.L_x_2281:
        /* <DEDUP_REMOVED lines=60> */
.L_x_2284:
[----:B------:R-:W-:Y:S05]  /*4290*/  BSYNC.RECONVERGENT B0 ;  /* 0x0000000000007941 */ /* 0x000fea0003800200 */
.L_x_2283:
        /* <DEDUP_REMOVED lines=53> */
.L_x_2286:
[----:B------:R-:W-:Y:S05]  /*45f0*/  BSYNC.RECONVERGENT B0 ;  /* 0x0000000000007941 */ /* 0x000fea0003800200 */
.L_x_2285:
        /* <DEDUP_REMOVED lines=55> */
.L_x_2288:
[----:B------:R-:W-:Y:S05]  /*4970*/  BSYNC.RECONVERGENT B0 ;  /* 0x0000000000007941 */ /* 0x000fea0003800200 */
.L_x_2287:
        /* <DEDUP_REMOVED lines=55> */
.L_x_2290:
[----:B------:R-:W-:Y:S05]  /*4cf0*/  BSYNC.RECONVERGENT B0 ;  /* 0x0000000000007941 */ /* 0x000fea0003800200 */
.L_x_2289:
[----:B------:R-:W5:Y:S02]  /*4d00*/  LD.E R3, desc[UR4][R148.64+0xd0] ;  /* 0x0000d00494037980 */ /* 0x000f64000c101900 */
[----:B-----5:R-:W-:Y:S05]  /*4d10*/  IMAD.U32 R3, R3, -0x80, RZ ;  /* 0xffffff8003037824 */ /* 0x020fea00078e00ff */
[C---:B------:R-:W-:Y:S02]  /*4d20*/  LEA R14, P1, R3.reuse, R14, 0x1 ;  /* 0x0000000e030e7211 */ /* 0x040fe400078208ff */
[C---:B------:R-:W-:Y:S02]  /*4d30*/  LEA R50, P0, R3.reuse, R50, 0x1 ;  /* 0x0000003203327211 */ /* 0x040fe400078008ff */
[C---:B------:R-:W-:Y:S02]  /*4d40*/  LEA.HI.X.SX32 R15, R3.reuse, R15, 0x1, P1 ;  /* 0x0000000f030f7211 */ /* 0x040fe400008f0eff */
[----:B------:R-:W-:Y:S01]  /*4d50*/  LEA.HI.X.SX32 R51, R3, R51, 0x1, P0 ;  /* 0x0000003303337211 */ /* 0x000fe200000f0eff */
[----:B------:R-:W-:Y:S05]  /*4d60*/  BRA `(.L_x_2273) ;  /* 0x0000002c00d07947 */ /* 0x000fea0003800000 */
.L_x_2274:
        /* <DEDUP_REMOVED lines=95> */
.L_x_2292:
[----:B------:R-:W-:Y:S05]  /*5360*/  BSYNC.RECONVERGENT B0 ;  /* 0x0000000000007941 */ /* 0x000fea0003800200 */
.L_x_2291:
        /* <DEDUP_REMOVED lines=16> */
[----:B------:R-:W-:Y:S02]  /*5470*/  @!P0 IMAD.SHL.U32 R115, R57, 0x2, RZ ;  /* 0x0000000239738824 */ /* 0x000fe400078e00ff */
[----:B------:R-:W-:Y:S03]  /*5480*/  @!P0 IMAD.X R142, R101, 0x1, R142, P5 ;  /* 0x00000001658e8824 */ /* 0x000fe600028e068e */
[----:B------:R-:W-:Y:S02]  /*5490*/  @!P0 IADD3 R58, P5, PT, R115, R90, RZ ;  /* 0x0000005a733a8210 */ /* 0x000fe40007fbe0ff */
[----:B------:R-:W-:Y:S04]  /*54a0*/  @!P0 SHF.L.U64.HI R142, R57, 0x1, R142 ;  /* 0x00000001398e8819 */ /* 0x000fe8000001028e */
        /* <DEDUP_REMOVED lines=72> */
.L_x_2294:
[----:B------:R-:W-:Y:S05]  /*5930*/  BSYNC.RECONVERGENT B0 ;  /* 0x0000000000007941 */ /* 0x000fea0003800200 */
.L_x_2293:
        /* <DEDUP_REMOVED lines=94> */
.L_x_2296:
[----:B------:R-:W-:Y:S05]  /*5f20*/  BSYNC.RECONVERGENT B0 ;  /* 0x0000000000007941 */ /* 0x000fea0003800200 */
.L_x_2295:
        /* <DEDUP_REMOVED lines=93> */
.L_x_2298:
[----:B------:R-:W-:Y:S05]  /*6500*/  BSYNC.RECONVERGENT B0 ;  /* 0x0000000000007941 */ /* 0x000fea0003800200 */
.L_x_2297:
        /* <DEDUP_REMOVED lines=90> */
.L_x_2300:
[----:B------:R-:W-:Y:S05]  /*6ab0*/  BSYNC.RECONVERGENT B0 ;  /* 0x0000000000007941 */ /* 0x000fea0003800200 */
.L_x_2299:
        /* <DEDUP_REMOVED lines=96> */
.L_x_2302:
[----:B------:R-:W-:Y:S05]  /*70c0*/  BSYNC.RECONVERGENT B0 ;  /* 0x0000000000007941 */ /* 0x000fea0003800200 */
.L_x_2301:
        /* <DEDUP_REMOVED lines=91> */
.L_x_2304:
[----:B------:R-:W-:Y:S05]  /*7680*/  BSYNC.RECONVERGENT B0 ;  /* 0x0000000000007941 */ /* 0x000fea0003800200 */
.L_x_2303:
        /* <DEDUP_REMOVED lines=91> */
.L_x_2306:
[----:B------:R-:W-:Y:S05]  /*7c40*/  BSYNC.RECONVERGENT B0 ;  /* 0x0000000000007941 */ /* 0x000fea0003800200 */
.L_x_2305:
[----:B------:R-:W5:Y:S02]  /*7c50*/  LD.E R3, desc[UR4][R148.64+0xd0] ;  /* 0x0000d00494037980 */ /* 0x000f64000c101900 */
[----:B-----5:R-:W-:Y:S05]  /*7c60*/  IMAD.U32 R3, R3, -0x80, RZ ;  /* 0xffffff8003037824 */ /* 0x020fea00078e00ff */
[C---:B------:R-:W-:Y:S02]  /*7c70*/  LEA R92, P1, R3.reuse, R92, 0x1 ;  /* 0x0000005c035c7211 */ /* 0x040fe400078208ff */
[C---:B------:R-:W-:Y:S02]  /*7c80*/  LEA R90, P0, R3.reuse, R90, 0x1 ;  /* 0x0000005a035a7211 */ /* 0x040fe400078008ff */
[C---:B------:R-:W-:Y:S02]  /*7c90*/  LEA.HI.X.SX32 R93, R3.reuse, R93, 0x1, P1 ;  /* 0x0000005d035d7211 */ /* 0x040fe400008f0eff */
[----:B------:R-:W-:Y:S09]  /*7ca0*/  LEA.HI.X.SX32 R91, R3, R91, 0x1, P0 ;  /* 0x0000005b035b7211 */ /* 0x000ff200000f0eff */
.L_x_2273:
[----:B------:R-:W-:Y:S05]  /*7cb0*/  BSYNC.RECONVERGENT B1 ;  /* 0x0000000000017941 */ /* 0x000fea0003800200 */
.L_x_2271:
        /* <DEDUP_REMOVED lines=101> */
.L_x_2308:
[----:B------:R-:W-:Y:S05]  /*8310*/  BSYNC.RECONVERGENT B0 ;  /* 0x0000000000007941 */ /* 0x000fea0003800200 */
.L_x_2307:
[----:B------:R-:W-:Y:S05]  /*8320*/  @P2 BRA `(.L_x_2309) ;  /* 0xffffffa000dc2947 */ /* 0x000fea000383ffff */
.L_x_2270:
        /* <DEDUP_REMOVED lines=17> */
.L_x_2314:
[----:B------:R2:W-:Y:S02]  /*8440*/  STS.128 [R49], RZ ;  /* 0x000000ff31007388 */ /* 0x0005e40000000c00 */
.L_x_2313:
[----:B------:R-:W-:Y:S05]  /*8450*/  BSYNC.RECONVERGENT B0 ;  /* 0x0000000000007941 */ /* 0x000fea0003800200 */
.L_x_2312:
        /* <DEDUP_REMOVED lines=13> */
.L_x_2311:
[----:B------:R-:W2:Y:S01]  /*8530*/  LD.E.64 R2, desc[UR4][R148.64+0xf0] ;  /* 0x0000f00494027980 */ /* 0x000ea2000c101b00 */
[----:B------:R-:W-:-:S03]  /*8540*/  IMAD.MOV.U32 R0, RZ, RZ, RZ ;  /* 0x000000ffff007224 */ /* 0x000fc600078e00ff */
[----:B------:R1:W5:Y:S04]  /*8550*/  LD.E.64 R34, desc[UR4][R148.64+0x148] ;  /* 0x0001480494227980 */ /* 0x000368000c101b00 */
[----:B------:R1:W5:Y:S01]  /*8560*/  LD.E.64 R32, desc[UR4][R148.64+0x150] ;  /* 0x0001500494207980 */ /* 0x000362000c101b00 */
[----:B--2---:R-:W-:-:S04]  /*8570*/  ISETP.NE.U32.AND P1, PT, R2, RZ, PT ;  /* 0x000000ff0200720c */ /* 0x004fc80003f25070 */
[----:B------:R-:W-:-:S13]  /*8580*/  ISETP.NE.AND.EX P1, PT, R3, RZ, PT, P1 ;  /* 0x000000ff0300720c */ /* 0x000fda0003f25310 */
[----:B------:R-:W-:Y:S02]  /*8590*/  @P1 IADD3 R12, P0, PT, R2, UR9, RZ ;  /* 0x00000009020c1c10 */ /* 0x000fe4000ff1e0ff */
[----:B------:R-:W2:Y:S02]  /*85a0*/  LD.E.U8 R2, desc[UR4][R148.64+0x1b3] ;  /* 0x0001b30494027980 */ /* 0x000ea4000c101100 */
[----:B------:R-:W-:-:S05]  /*85b0*/  @P1 IADD3.X R13, PT, PT, R3, UR8, RZ, P0, !PT ;  /* 0x00000008030d1c10 */ /* 0x000fca00087fe4ff */
[----:B------:R-:W3:Y:S01]  /*85c0*/  @P1 LD.E R0, desc[UR4][R12.64] ;  /* 0x000000040c001980 */ /* 0x000ee2000c101900 */
[----:B------:R-:W-:-:S04]  /*85d0*/  LEA.HI R25, R9, R9, RZ, 0x1 ;  /* 0x0000000909197211 */ /* 0x000fc800078f08ff */
[----:B------:R-:W-:-:S05]  /*85e0*/  SHF.R.S32.HI R25, RZ, 0x1, R25 ;  /* 0x00000001ff197819 */ /* 0x000fca0000011419 */
[----:B------:R-:W-:-:S04]  /*85f0*/  IMAD R7, R130, R25, R74 ;  /* 0x0000001982077224 */ /* 0x000fc800078e024a */
        /* <DEDUP_REMOVED lines=68> */
.L_x_2321:
[----:B------:R-:W-:Y:S05]  /*8a40*/  BSYNC.RECONVERGENT B0 ;  /* 0x0000000000007941 */ /* 0x000fea0003800200 */
.L_x_2320:
[----:B-----5:R3:W-:Y:S01]  /*8a50*/  STS.128 [R49], R12 ;  /* 0x0000000c31007388 */ /* 0x0207e20000000c00 */
[----:B------:R-:W-:Y:S05]  /*8a60*/  BRA `(.L_x_2318) ;  /* 0x0000000000047947 */ /* 0x000fea0003800000 */
.L_x_2319:
[----:B------:R2:W-:Y:S02]  /*8a70*/  STS.128 [R49], RZ ;  /* 0x000000ff31007388 */ /* 0x0005e40000000c00 */
.L_x_2318:
[----:B------:R-:W-:Y:S05]  /*8a80*/  BSYNC.RECONVERGENT B1 ;  /* 0x0000000000017941 */ /* 0x000fea0003800200 */
.L_x_2317:
        /* <DEDUP_REMOVED lines=58> */
.L_x_2323:
[----:B------:R-:W-:Y:S05]  /*8e30*/  BSYNC.RECONVERGENT B0 ;  /* 0x0000000000007941 */ /* 0x000fea0003800200 */
.L_x_2322:
[----:B-----5:R3:W-:Y:S01]  /*8e40*/  STS.128 [R49+0x800], R12 ;  /* 0x0008000c31007388 */ /* 0x0207e20000000c00 */
[----:B------:R-:W-:Y:S05]  /*8e50*/  BRA `(.L_x_2315) ;  /* 0x0000000800e87947 */ /* 0x000fea0003800000 */
.L_x_2316:
        /* <DEDUP_REMOVED lines=91> */
.L_x_2328:
[----:B------:R-:W-:Y:S05]  /*9410*/  BSYNC.RECONVERGENT B0 ;  /* 0x0000000000007941 */ /* 0x000fea0003800200 */
.L_x_2327:
[----:B-----5:R3:W-:Y:S01]  /*9420*/  STS.128 [R49], R20 ;  /* 0x0000001431007388 */ /* 0x0207e20000000c00 */
[----:B------:R-:W-:Y:S05]  /*9430*/  BRA `(.L_x_2325) ;  /* 0x0000000000047947 */ /* 0x000fea0003800000 */
.L_x_2326:
[----:B------:R2:W-:Y:S02]  /*9440*/  STS.128 [R49], RZ ;  /* 0x000000ff31007388 */ /* 0x0005e40000000c00 */
.L_x_2325:
[----:B------:R-:W-:Y:S05]  /*9450*/  BSYNC.RECONVERGENT B1 ;  /* 0x0000000000017941 */ /* 0x000fea0003800200 */
.L_x_2324:
        /* <DEDUP_REMOVED lines=15> */
[--C-:B------:R-:W-:Y:S02]  /*9550*/  IADD3 R8, P1, P0, R8, R3, R0.reuse ;  /* 0x0000000308087210 */ /* 0x100fe4000783e000 */
[----:B------:R-:W-:-:S03]  /*9560*/  SHF.R.S32.HI R12, RZ, 0x1f, R0 ;  /* 0x0000001fff0c7819 */ /* 0x000fc60000011400 */
[C---:B------:R-:W-:Y:S01]  /*9570*/  IMAD.SHL.U32 R3, R8.reuse, 0x2, RZ ;  /* 0x0000000208037824 */ /* 0x040fe200078e00ff */
[----:B------:R-:W-:Y:S02]  /*9580*/  IADD3.X R9, PT, PT, R9, R2, R12, P1, P0 ;  /* 0x0000000209097210 */ /* 0x000fe40000fe040c */
[----:B------:R-:W3:Y:S02]  /*9590*/  LD.E.128 R12, desc[UR4][R14.64] ;  /* 0x000000040e0c7980 */ /* 0x000ee4000c101d00 */
[----:B------:R-:W-:Y:S02]  /*95a0*/  SHF.L.U64.HI R9, R8, 0x1, R9 ;  /* 0x0000000108097819 */ /* 0x000fe40000010209 */
[----:B--2---:R-:W-:-:S05]  /*95b0*/  IADD3 R16, P0, PT, R32, R3, RZ ;  /* 0x0000000320107210 */ /* 0x004fca0007f1e0ff */
[----:B------:R-:W-:Y:S01]  /*95c0*/  IMAD.X R17, R33, 0x1, R9, P0 ;  /* 0x0000000121117824 */ /* 0x000fe200000e0609 */
[----:B---34-:R-:W-:-:S05]  /*95d0*/  IADD3 R20, P0, PT, R34, R3, RZ ;  /* 0x0000000322147210 */ /* 0x018fca0007f1e0ff */
[----:B------:R-:W2:Y:S01]  /*95e0*/  LD.E.128 R16, desc[UR4][R16.64] ;  /* 0x0000000410107980 */ /* 0x000ea2000c101d00 */
[----:B------:R-:W-:-:S06]  /*95f0*/  IADD3.X R21, PT, PT, R35, R9, RZ, P0, !PT ;  /* 0x0000000923157210 */ /* 0x000fcc00007fe4ff */
[----:B------:R-:W3:Y:S01]  /*9600*/  LD.E.128 R20, desc[UR4][R20.64] ;  /* 0x0000000414147980 */ /* 0x000ee2000c101d00 */
[C---:B-----5:R-:W-:Y:S01]  /*9610*/  LOP3.LUT R0, R5.reuse, 0xffff0000, RZ, 0xc0, !PT ;  /* 0xffff000005007812 */ /* 0x060fe200078ec0ff */
[C---:B------:R-:W-:Y:S01]  /*9620*/  IMAD.U32 R8, R6.reuse, 0x10000, RZ ;  /* 0x0001000006087824 */ /* 0x040fe200078e00ff */
[----:B------:R-:W-:Y:S02]  /*9630*/  SHF.L.U32 R9, R5, 0x10, RZ ;  /* 0x0000001005097819 */ /* 0x000fe400000006ff */
[----:B------:R-:W-:Y:S01]  /*9640*/  LOP3.LUT R5, R6, 0xffff0000, RZ, 0xc0, !PT ;  /* 0xffff000006057812 */ /* 0x000fe200078ec0ff */
[C---:B------:R-:W-:Y:S01]  /*9650*/  IMAD.U32 R3, R4.reuse, 0x10000, RZ ;  /* 0x0001000004037824 */ /* 0x040fe200078e00ff */
[----:B------:R-:W-:Y:S02]  /*9660*/  LOP3.LUT R2, R4, 0xffff0000, RZ, 0xc0, !PT ;  /* 0xffff000004027812 */ /* 0x000fe400078ec0ff */
[C---:B------:R-:W-:Y:S02]  /*9670*/  LOP3.LUT R4, R7.reuse, 0xffff0000, RZ, 0xc0, !PT ;  /* 0xffff000007047812 */ /* 0x040fe400078ec0ff */
[----:B------:R-:W-:-:S02]  /*9680*/  SHF.L.U32 R25, R7, 0x10, RZ ;  /* 0x0000001007197819 */ /* 0x000fc400000006ff */
[C---:B------:R-:W-:Y:S01]  /*9690*/  SHF.L.U32 R6, R13.reuse, 0x10, RZ ;  /* 0x000000100d067819 */ /* 0x040fe200000006ff */
[C---:B------:R-:W-:Y:S01]  /*96a0*/  IMAD.U32 R27, R14.reuse, 0x10000, RZ ;  /* 0x000100000e1b7824 */ /* 0x040fe200078e00ff */
[----:B------:R-:W-:Y:S02]  /*96b0*/  LOP3.LUT R28, R13, 0xffff0000, RZ, 0xc0, !PT ;  /* 0xffff00000d1c7812 */ /* 0x000fe400078ec0ff */
[----:B------:R-:W-:Y:S01]  /*96c0*/  LOP3.LUT R13, R14, 0xffff0000, RZ, 0xc0, !PT ;  /* 0xffff00000e0d7812 */ /* 0x000fe200078ec0ff */
[C---:B------:R-:W-:Y:S01]  /*96d0*/  IMAD.U32 R24, R12.reuse, 0x10000, RZ ;  /* 0x000100000c187824 */ /* 0x040fe200078e00ff */
[----:B------:R-:W-:Y:S02]  /*96e0*/  LOP3.LUT R7, R12, 0xffff0000, RZ, 0xc0, !PT ;  /* 0xffff00000c077812 */ /* 0x000fe400078ec0ff */
[C---:B------:R-:W-:Y:S02]  /*96f0*/  SHF.L.U32 R12, R15.reuse, 0x10, RZ ;  /* 0x000000100f0c7819 */ /* 0x040fe400000006ff */
[----:B------:R-:W-:Y:S01]  /*9700*/  LOP3.LUT R30, R15, 0xffff0000, RZ, 0xc0, !PT ;  /* 0xffff00000f1e7812 */ /* 0x000fe200078ec0ff */
[C---:B--2---:R-:W-:Y:S01]  /*9710*/  IMAD.U32 R29, R16.reuse, 0x10000, RZ ;  /* 0x00010000101d7824 */ /* 0x044fe200078e00ff */
[----:B------:R-:W-:-:S02]  /*9720*/  LOP3.LUT R14, R16, 0xffff0000, RZ, 0xc0, !PT ;  /* 0xffff0000100e7812 */ /* 0x000fc400078ec0ff */
[----:B------:R-:W-:Y:S02]  /*9730*/  LOP3.LUT R16, R18, 0xffff0000, RZ, 0xc0, !PT ;  /* 0xffff000012107812 */ /* 0x000fe400078ec0ff */
[C---:B------:R-:W-:Y:S02]  /*9740*/  SHF.L.U32 R15, R17.reuse, 0x10, RZ ;  /* 0x00000010110f7819 */ /* 0x040fe400000006ff */
[----:B------:R-:W-:Y:S01]  /*9750*/  LOP3.LUT R31, R17, 0xffff0000, RZ, 0xc0, !PT ;  /* 0xffff0000111f7812 */ /* 0x000fe200078ec0ff */
[----:B------:R-:W-:Y:S01]  /*9760*/  @!P2 FADD.FTZ R16, -R16, -RZ ;  /* 0x800000ff1010a221 */ /* 0x000fe20000010100 */
[C---:B------:R-:W-:Y:S01]  /*9770*/  SHF.L.U32 R17, R19.reuse, 0x10, RZ ;  /* 0x0000001013117819 */ /* 0x040fe200000006ff */
[----:B------:R-:W-:Y:S01]  /*9780*/  IMAD.U32 R32, R18, 0x10000, RZ ;  /* 0x0001000012207824 */ /* 0x000fe200078e00ff */
[----:B------:R-:W-:Y:S01]  /*9790*/  LOP3.LUT R19, R19, 0xffff0000, RZ, 0xc0, !PT ;  /* 0xffff000013137812 */ /* 0x000fe200078ec0ff */
[----:B------:R-:W-:Y:S01]  /*97a0*/  @!P2 FADD.FTZ R15, -R15, -RZ ;  /* 0x800000ff0f0fa221 */ /* 0x000fe20000010100 */
[----:B------:R-:W-:Y:S01]  /*97b0*/  @!P2 FADD.FTZ R31, -R31, -RZ ;  /* 0x800000ff1f1fa221 */ /* 0x000fe20000010100 */
[----:B------:R-:W-:Y:S01]  /*97c0*/  @!P2 FADD.FTZ R14, -R14, -RZ ;  /* 0x800000ff0e0ea221 */ /* 0x000fe20000010100 */
[----:B------:R-:W-:Y:S01]  /*97d0*/  FMUL.FTZ R16, R13, R16 ;  /* 0x000000100d107220 */ /* 0x000fe20000410000 */
[----:B---3--:R-:W-:Y:S01]  /*97e0*/  SHF.L.U32 R13, R21, 0x10, RZ ;  /* 0x00000010150d7819 */ /* 0x008fe200000006ff */
[----:B------:R-:W-:Y:S01]  /*97f0*/  @!P2 FADD.FTZ R17, -R17, -RZ ;  /* 0x800000ff1111a221 */ /* 0x000fe20000010100 */
[----:B------:R-:W-:Y:S01]  /*9800*/  LOP3.LUT R21, R21, 0xffff0000, RZ, 0xc0, !PT ;  /* 0xffff000015157812 */ /* 0x000fe200078ec0ff */
[----:B------:R-:W-:Y:S01]  /*9810*/  FMUL.FTZ R6, R6, R15 ;  /* 0x0000000f06067220 */ /* 0x000fe20000410000 */
[----:B------:R-:W-:Y:S01]  /*9820*/  FMUL.FTZ R31, R28, R31 ;  /* 0x0000001f1c1f7220 */ /* 0x000fe20000410000 */
[----:B------:R-:W-:Y:S01]  /*9830*/  @!P2 FADD.FTZ R32, -R32, -RZ ;  /* 0x800000ff2020a221 */ /* 0x000fe20000010100 */
[----:B------:R-:W-:Y:S01]  /*9840*/  @!P2 FADD.FTZ R29, -R29, -RZ ;  /* 0x800000ff1d1da221 */ /* 0x000fe20000010100 */
        /* <DEDUP_REMOVED lines=25> */
.L_x_2330:
[----:B------:R-:W-:Y:S05]  /*99e0*/  BSYNC.RECONVERGENT B0 ;  /* 0x0000000000007941 */ /* 0x000fea0003800200 */
.L_x_2329:
[----:B-----5:R1:W-:Y:S02]  /*99f0*/  STS.128 [R49+0x800], R4 ;  /* 0x0008000431007388 */ /* 0x0203e40000000c00 */
.L_x_2315:
[----:B------:R-:W-:Y:S05]  /*9a00*/  BSYNC.RECONVERGENT B2 ;  /* 0x0000000000027941 */ /* 0x000fea0003800200 */
.L_x_2310:
        /* <DEDUP_REMOVED lines=11> */
.L_x_2333:
[----:B------:R1:W-:Y:S02]  /*9ac0*/  STS.128 [R49+0x1000], RZ ;  /* 0x001000ff31007388 */ /* 0x0003e40000000c00 */
.L_x_2332:
[----:B------:R-:W-:Y:S05]  /*9ad0*/  BSYNC.RECONVERGENT B0 ;  /* 0x0000000000007941 */ /* 0x000fea0003800200 */
.L_x_2331:
[----:B------:R-:W-:Y:S01]  /*9ae0*/  ISETP.GE.AND P1, PT, R26, R3, PT ;  /* 0x000000031a00720c */ /* 0x000fe20003f26270 */
[C---:B------:R-:W-:Y:S01]  /*9af0*/  IMAD.SHL.U32 R19, R65.reuse, 0x2, RZ ;  /* 0x0000000241137824 */ /* 0x040fe200078e00ff */
[----:B------:R-:W-:Y:S01]  /*9b00*/  SHF.L.U64.HI R66, R65, 0x1, R66 ;  /* 0x0000000141427819 */ /* 0x000fe20000010242 */
[----:B------:R-:W-:Y:S03]  /*9b10*/  BSSY.RECONVERGENT B0, `(.L_x_2334) ;  /* 0x000000c000007945 */ /* 0x000fe60003800200 */
[----:B------:R-:W-:-:S05]  /*9b20*/  IADD3 R18, P0, PT, R19, R218, RZ ;  /* 0x000000da13127210 */ /* 0x000fca0007f1e0ff */
[----:B------:R-:W-:Y:S02]  /*9b30*/  IMAD.X R19, R66, 0x1, R219, P0 ;  /* 0x0000000142137824 */ /* 0x000fe400000e06db */
[----:B------:R-:W-:Y:S06]  /*9b40*/  @P1 BRA `(.L_x_2335) ;  /* 0x0000000000201947 */ /* 0x000fec0003800000 */
[----:B------:R-:W-:-:S13]  /*9b50*/  ISETP.GE.AND P0, PT, R10, R225, PT ;  /* 0x000000e10a00720c */ /* 0x000fda0003f06270 */
[----:B------:R-:W-:Y:S05]  /*9b60*/  @P0 BRA `(.L_x_2336) ;  /* 0x0000000000140947 */ /* 0x000fea0003800000 */
[----:B------:R-:W-:Y:S01]  /*9b70*/  @!PT LDS RZ, [RZ] ;  /* 0x00000000fffff984 */ /* 0x000fe20000000800 */
[----:B------:R-:W-:Y:S01]  /*9b80*/  @!PT LDS RZ, [RZ] ;  /* 0x00000000fffff984 */ /* 0x000fe20000000800 */
[----:B------:R-:W-:Y:S01]  /*9b90*/  @!PT LDS RZ, [RZ] ;  /* 0x00000000fffff984 */ /* 0x000fe20000000800 */
[----:B------:R1:W-:Y:S01]  /*9ba0*/  LDGSTS.E.BYPASS.LTC128B.128 [R49+0x1800], desc[UR4][R18.64] ;  /* 0x0180000012317fae */ /* 0x0003e2000b981a04 */
[----:B------:R-:W-:Y:S05]  /*9bb0*/  BRA `(.L_x_2335) ;  /* 0x0000000000047947 */ /* 0x000fea0003800000 */
.L_x_2336:
[----:B------:R1:W-:Y:S02]  /*9bc0*/  STS.128 [R49+0x1800], RZ ;  /* 0x001800ff31007388 */ /* 0x0003e40000000c00 */
.L_x_2335:
[----:B------:R-:W-:Y:S05]  /*9bd0*/  BSYNC.RECONVERGENT B0 ;  /* 0x0000000000007941 */ /* 0x000fea0003800200 */
.L_x_2334:
[----:B--2---:R-:W-:Y:S01]  /*9be0*/  IADD3 R16, PT, PT, R130, 0x40, RZ ;  /* 0x0000004082107810 */ /* 0x004fe20007ffe0ff */
        /* <DEDUP_REMOVED lines=12> */
.L_x_2339:
[----:B------:R2:W-:Y:S02]  /*9cb0*/  STS.128 [R49+0x2000], RZ ;  /* 0x002000ff31007388 */ /* 0x0005e40000000c00 */
.L_x_2338:
[----:B------:R-:W-:Y:S05]  /*9cc0*/  BSYNC.RECONVERGENT B0 ;  /* 0x0000000000007941 */ /* 0x000fea0003800200 */
.L_x_2337:
        /* <DEDUP_REMOVED lines=13> */
.L_x_2342:
[----:B------:R3:W-:Y:S02]  /*9da0*/  STS.128 [R49+0x2800], RZ ;  /* 0x002800ff31007388 */ /* 0x0007e40000000c00 */
.L_x_2341:
[----:B------:R-:W-:Y:S05]  /*9db0*/  BSYNC.RECONVERGENT B0 ;  /* 0x0000000000007941 */ /* 0x000fea0003800200 */
.L_x_2340:
        /* <DEDUP_REMOVED lines=16> */
.L_x_2345:
[----:B------:R1:W-:Y:S02]  /*9ec0*/  STS.128 [R49+0x3000], RZ ;  /* 0x003000ff31007388 */ /* 0x0003e40000000c00 */
.L_x_2344:
[----:B------:R-:W-:Y:S05]  /*9ed0*/  BSYNC.RECONVERGENT B0 ;  /* 0x0000000000007941 */ /* 0x000fea0003800200 */
.L_x_2343:
[----:B------:R-:W-:Y:S01]  /*9ee0*/  IADD3 R8, PT, PT, R130, 0xa0, RZ ;  /* 0x000000a082087810 */ /* 0x000fe20007ffe0ff */
[----:B------:R-:W-:Y:S03]  /*9ef0*/  BSSY.RECONVERGENT B0, `(.L_x_2346) ;  /* 0x000000d000007945 */ /* 0x000fe60003800200 */
[----:B------:R-:W-:-:S13]  /*9f00*/  ISETP.GE.AND P0, PT, R8, R3, PT ;  /* 0x000000030800720c */ /* 0x000fda0003f06270 */
[----:B------:R-:W-:Y:S05]  /*9f10*/  @P0 BRA `(.L_x_2347) ;  /* 0x0000000000280947 */ /* 0x000fea0003800000 */
[----:B------:R-:W-:-:S13]  /*9f20*/  ISETP.GE.AND P0, PT, R10, R225, PT ;  /* 0x000000e10a00720c */ /* 0x000fda0003f06270 */
        /* <DEDUP_REMOVED lines=8> */
.L_x_2348:
[----:B------:R1:W-:Y:S02]  /*9fb0*/  STS.128 [R49+0x3800], RZ ;  /* 0x003800ff31007388 */ /* 0x0003e40000000c00 */
.L_x_2347:
[----:B------:R-:W-:Y:S05]  /*9fc0*/  BSYNC.RECONVERGENT B0 ;  /* 0x0000000000007941 */ /* 0x000fea0003800200 */
.L_x_2346:
        /* <DEDUP_REMOVED lines=16> */
.L_x_2351:
[----:B------:R1:W-:Y:S02]  /*a0d0*/  STS.128 [R49+0x4000], RZ ;  /* 0x004000ff31007388 */ /* 0x0003e40000000c00 */
.L_x_2350:
[----:B------:R-:W-:Y:S05]  /*a0e0*/  BSYNC.RECONVERGENT B0 ;  /* 0x0000000000007941 */ /* 0x000fea0003800200 */
.L_x_2349:
[----:B--23--:R-:W-:Y:S01]  /*a0f0*/  IADD3 R4, PT, PT, R130, 0xe0, RZ ;  /* 0x000000e082047810 */ /* 0x00cfe20007ffe0ff */
        /* <DEDUP_REMOVED lines=13> */
.L_x_2354:
[----:B------:R3:W-:Y:S02]  /*a1d0*/  STS.128 [R49+0x4800], RZ ;  /* 0x004800ff31007388 */ /* 0x0007e40000000c00 */
.L_x_2353:
[----:B------:R-:W-:Y:S05]  /*a1e0*/  BSYNC.RECONVERGENT B0 ;  /* 0x0000000000007941 */ /* 0x000fea0003800200 */
.L_x_2352:
[----:B------:R-:W0:Y:S01]  /*a1f0*/  LDGDEPBAR ;  /* 0x00000000000079af */ /* 0x000e220000000000 */
[----:B------:R-:W-:Y:S03]  /*a200*/  BSSY.RECONVERGENT B0, `(.L_x_2355) ;  /* 0x0000010000007945 */ /* 0x000fe60003800200 */
[----:B------:R1:W5:Y:S04]  /*a210*/  LD.E R0, desc[UR4][R148.64+0x184] ;  /* 0x0001840494007980 */ /* 0x000368000c101900 */
[----:B------:R1:W5:Y:S01]  /*a220*/  LD.E R2, desc[UR4][R148.64+0x188] ;  /* 0x0001880494027980 */ /* 0x000362000c101900 */
        /* <DEDUP_REMOVED lines=10> */
.L_x_2357:
[----:B------:R1:W-:Y:S01]  /*a2d0*/  STS.128 [R49+0x5000], RZ ;  /* 0x005000ff31007388 */ /* 0x0003e20000000c00 */
[----:B------:R-:W-:Y:S05]  /*a2e0*/  BRA `(.L_x_2358) ;  /* 0x0000000000047947 */ /* 0x000fea0003800000 */
.L_x_2356:
[----:B------:R1:W-:Y:S02]  /*a2f0*/  STS.128 [R49+0x5000], RZ ;  /* 0x005000ff31007388 */ /* 0x0003e40000000c00 */
.L_x_2358:
[----:B------:R-:W-:Y:S05]  /*a300*/  BSYNC.RECONVERGENT B0 ;  /* 0x0000000000007941 */ /* 0x000fea0003800200 */
.L_x_2355:
[----:B------:R-:W-:Y:S01]  /*a310*/  ISETP.GE.AND P1, PT, R26, R3, PT ;  /* 0x000000031a00720c */ /* 0x000fe20003f26270 */
[----:B------:R-:W-:Y:S01]  /*a320*/  BSSY.RECONVERGENT B0, `(.L_x_2359) ;  /* 0x000000d000007945 */ /* 0x000fe20003800200 */
[----:B-12---:R-:W-:-:S04]  /*a330*/  LEA R18, P0, R67, R220, 0x1 ;  /* 0x000000dc43127211 */ /* 0x006fc800078008ff */
        /* <DEDUP_REMOVED lines=10> */
.L_x_2361:
[----:B------:R2:W-:Y:S02]  /*a3e0*/  STS.128 [R49+0x5800], RZ ;  /* 0x005800ff31007388 */ /* 0x0005e40000000c00 */
.L_x_2360:
[----:B------:R-:W-:Y:S05]  /*a3f0*/  BSYNC.RECONVERGENT B0 ;  /* 0x0000000000007941 */ /* 0x000fea0003800200 */
.L_x_2359:
[----:B------:R-:W-:Y:S01]  /*a400*/  ISETP.GE.AND P0, PT, R16, R3, PT ;  /* 0x000000031000720c */ /* 0x000fe20003f06270 */
[----:B------:R-:W-:-:S12]  /*a410*/  BSSY.RECONVERGENT B0, `(.L_x_2362) ;  /* 0x000000d000007945 */ /* 0x000fd80003800200 */
[----:B------:R1:W-:Y:S01]  /*a420*/  @P0 STS.128 [R49+0x6000], RZ ;  /* 0x006000ff31000388 */ /* 0x0003e20000000c00 */
[----:B------:R-:W-:Y:S05]  /*a430*/  @P0 BRA `(.L_x_2363) ;  /* 0x0000000000280947 */ /* 0x000fea0003800000 */
[----:B------:R-:W-:-:S13]  /*a440*/  ISETP.GE.AND P0, PT, R10, R225, PT ;  /* 0x000000e10a00720c */ /* 0x000fda0003f06270 */
[----:B------:R-:W-:Y:S05]  /*a450*/  @P0 BRA `(.L_x_2364) ;  /* 0x00000000001c0947 */ /* 0x000fea0003800000 */
[----:B------:R-:W-:-:S04]  /*a460*/  LEA R16, P0, R216, R18, 0x6 ;  /* 0x00000012d8107211 */ /* 0x000fc800078030ff */
[----:B-----5:R-:W-:-:S05]  /*a470*/  LEA.HI.X R17, R216, R19, R217, 0x6, P0 ;  /* 0x00000013d8117211 */ /* 0x020fca00000f34d9 */
[----:B------:R-:W-:Y:S01]  /*a480*/  @!PT LDS RZ, [RZ] ;  /* 0x00000000fffff984 */ /* 0x000fe20000000800 */
[----:B------:R-:W-:Y:S01]  /*a490*/  @!PT LDS RZ, [RZ] ;  /* 0x00000000fffff984 */ /* 0x000fe20000000800 */
[----:B------:R-:W-:Y:S01]  /*a4a0*/  @!PT LDS RZ, [RZ] ;  /* 0x00000000fffff984 */ /* 0x000fe20000000800 */
[----:B------:R1:W-:Y:S01]  /*a4b0*/  LDGSTS.E.BYPASS.LTC128B.128 [R49+0x6000], desc[UR4][R16.64] ;  /* 0x0600000010317fae */ /* 0x0003e2000b981a04 */
[----:B------:R-:W-:Y:S05]  /*a4c0*/  BRA `(.L_x_2363) ;  /* 0x0000000000047947 */ /* 0x000fea0003800000 */
.L_x_2364:
[----:B------:R1:W-:Y:S02]  /*a4d0*/  STS.128 [R49+0x6000], RZ ;  /* 0x006000ff31007388 */ /* 0x0003e40000000c00 */
.L_x_2363:
[----:B------:R-:W-:Y:S05]  /*a4e0*/  BSYNC.RECONVERGENT B0 ;  /* 0x0000000000007941 */ /* 0x000fea0003800200 */
.L_x_2362:
        /* <DEDUP_REMOVED lines=13> */
.L_x_2367:
[----:B------:R1:W-:Y:S02]  /*a5c0*/  STS.128 [R49+0x6800], RZ ;  /* 0x006800ff31007388 */ /* 0x0003e40000000c00 */
.L_x_2366:
[----:B------:R-:W-:Y:S05]  /*a5d0*/  BSYNC.RECONVERGENT B0 ;  /* 0x0000000000007941 */ /* 0x000fea0003800200 */
.L_x_2365:
        /* <DEDUP_REMOVED lines=16> */
.L_x_2370:
[----:B------:R1:W-:Y:S02]  /*a6e0*/  STS.128 [R49+0x7000], RZ ;  /* 0x007000ff31007388 */ /* 0x0003e40000000c00 */
.L_x_2369:
[----:B------:R-:W-:Y:S05]  /*a6f0*/  BSYNC.RECONVERGENT B0 ;  /* 0x0000000000007941 */ /* 0x000fea0003800200 */
.L_x_2368:
        /* <DEDUP_REMOVED lines=13> */
.L_x_2373:
[----:B------:R1:W-:Y:S02]  /*a7d0*/  STS.128 [R49+0x7800], RZ ;  /* 0x007800ff31007388 */ /* 0x0003e40000000c00 */
.L_x_2372:
[----:B------:R-:W-:Y:S05]  /*a7e0*/  BSYNC.RECONVERGENT B0 ;  /* 0x0000000000007941 */ /* 0x000fea0003800200 */
.L_x_2371:
        /* <DEDUP_REMOVED lines=16> */
.L_x_2376:
[----:B------:R1:W-:Y:S02]  /*a8f0*/  STS.128 [R49+0x8000], RZ ;  /* 0x008000ff31007388 */ /* 0x0003e40000000c00 */
.L_x_2375:
[----:B------:R-:W-:Y:S05]  /*a900*/  BSYNC.RECONVERGENT B0 ;  /* 0x0000000000007941 */ /* 0x000fea0003800200 */
.L_x_2374:
[----:B------:R-:W-:Y:S01]  /*a910*/  ISETP.GE.AND P0, PT, R4, R3, PT ;  /* 0x000000030400720c */ /* 0x000fe20003f06270 */
[----:B------:R-:W-:-:S12]  /*a920*/  BSSY.RECONVERGENT B0, `(.L_x_2377) ;  /* 0x000000e000007945 */ /* 0x000fd80003800200 */
[----:B------:R1:W-:Y:S01]  /*a930*/  @P0 STS.128 [R49+0x8800], RZ ;  /* 0x008800ff31000388 */ /* 0x0003e20000000c00 */
        /* <DEDUP_REMOVED lines=11> */
.L_x_2379:
[----:B------:R1:W-:Y:S02]  /*a9f0*/  STS.128 [R49+0x8800], RZ ;  /* 0x008800ff31007388 */ /* 0x0003e40000000c00 */
.L_x_2378:
[----:B------:R-:W-:Y:S05]  /*aa00*/  BSYNC.RECONVERGENT B0 ;  /* 0x0000000000007941 */ /* 0x000fea0003800200 */
.L_x_2377:
[C---:B------:R-:W-:Y:S01]  /*aa10*/  IMAD.SHL.U32 R48, R208.reuse, 0x20, RZ ;  /* 0x00000020d0307824 */ /* 0x040fe200078e00ff */
[----:B------:R-:W-:Y:S01]  /*aa20*/  SHF.R.U32.HI R209, RZ, 0x1, R208 ;  /* 0x00000001ffd17819 */ /* 0x000fe200000116d0 */
[C---:B-1----:R-:W-:Y:S01]  /*aa30*/  IMAD.SHL.U32 R7, R208.reuse, 0x10, RZ ;  /* 0x00000010d0077824 */ /* 0x042fe200078e00ff */
[----:B------:R-:W-:Y:S01]  /*aa40*/  LOP3.LUT P0, R131, R208, 0x4, RZ, 0xc0, !PT ;  /* 0x00000004d0837812 */ /* 0x000fe2000780c0ff */
[----:B------:R-:W-:Y:S01]  /*aa50*/  IMAD.MOV.U32 R129, RZ, RZ, 0x20 ;  /* 0x00000020ff817424 */ /* 0x000fe200078e00ff */
[----:B------:R-:W-:Y:S01]  /*aa60*/  LOP3.LUT R3, R209, 0x8, RZ, 0xc0, !PT ;  /* 0x00000008d1037812 */ /* 0x000fe200078ec0ff */
[----:B------:R-:W0:Y:S01]  /*aa70*/  LDGDEPBAR ;  /* 0x00000000000079af */ /* 0x000e220000000000 */
[----:B------:R-:W-:Y:S01]  /*aa80*/  LOP3.LUT R5, R48, 0xc0, RZ, 0xc0, !PT ;  /* 0x000000c030057812 */ /* 0x000fe200078ec0ff */
[----:B------:R-:W-:Y:S01]  /*aa90*/  VIADD R50, R60, 0xffffffff ;  /* 0xffffffff3c327836 */ /* 0x000fe20000000000 */
[----:B------:R-:W-:Y:S01]  /*aaa0*/  LOP3.LUT R210, R7, 0x3e00, RZ, 0xc0, !PT ;  /* 0x00003e0007d27812 */ /* 0x000fe200078ec0ff */
[----:B------:R-:W-:Y:S01]  /*aab0*/  BSSY.RECONVERGENT B1, `(.L_x_2380) ;  /* 0x0000108000017945 */ /* 0x000fe20003800200 */
[----:B------:R-:W-:-:S02]  /*aac0*/  LOP3.LUT R3, R3, 0xc0, R48, 0xf8, !PT ;  /* 0x000000c003037812 */ /* 0x000fc400078ef830 */
[----:B------:R-:W-:Y:S02]  /*aad0*/  LOP3.LUT R5, R5, 0x8, R208, 0xf8, !PT ;  /* 0x0000000805057812 */ /* 0x000fe400078ef8d0 */
[----:B------:R-:W-:Y:S02]  /*aae0*/  LOP3.LUT R9, R210, 0x20, R48, 0xf8, !PT ;  /* 0x00000020d2097812 */ /* 0x000fe400078ef830 */
[----:B------:R-:W-:Y:S02]  /*aaf0*/  LOP3.LUT R7, R7, 0x100, RZ, 0xc0, !PT ;  /* 0x0000010007077812 */ /* 0x000fe400078ec0ff */
[--C-:B------:R-:W-:Y:S02]  /*ab00*/  LOP3.LUT R3, R3, 0x18, R64.reuse, 0x78, !PT ;  /* 0x0000001803037812 */ /* 0x100fe400078e7840 */
[----:B------:R-:W-:Y:S02]  /*ab10*/  LOP3.LUT R5, R5, 0x18, R64, 0x78, !PT ;  /* 0x0000001805057812 */ /* 0x000fe400078e7840 */
[----:B------:R-:W-:-:S02]  /*ab20*/  LOP3.LUT R4, R9, 0x100, R48, 0xf8, !PT ;  /* 0x0000010009047812 */ /* 0x000fc400078ef830 */
[----:B------:R-:W-:Y:S02]  /*ab30*/  LOP3.LUT R6, R7, 0x20, R48, 0xf8, !PT ;  /* 0x0000002007067812 */ /* 0x000fe400078ef830 */
[----:B------:R-:W-:Y:S02]  /*ab40*/  LOP3.LUT R4, R4, R3, RZ, 0xfc, !PT ;  /* 0x0000000304047212 */ /* 0x000fe400078efcff */
[----:B------:R-:W-:Y:S02]  /*ab50*/  LOP3.LUT R6, R6, R5, RZ, 0xfc, !PT ;  /* 0x0000000506067212 */ /* 0x000fe400078efcff */
[----:B------:R-:W-:Y:S01]  /*ab60*/  SEL R8, R129, 0xffffffe0, !P0 ;  /* 0xffffffe081087807 */ /* 0x000fe20004000000 */
[--C-:B------:R-:W-:Y:S01]  /*ab70*/  IMAD R128, R4, 0x2, R61.reuse ;  /* 0x0000000204807824 */ /* 0x100fe200078e023d */
[----:B------:R-:W-:Y:S01]  /*ab80*/  LOP3.LUT R9, R209, 0x1f0, RZ, 0xc0, !PT ;  /* 0x000001f0d1097812 */ /* 0x000fe200078ec0ff */
[----:B------:R-:W-:Y:S01]  /*ab90*/  IMAD R51, R6, 0x2, R61 ;  /* 0x0000000206337824 */ /* 0x000fe200078e023d */
[----:B------:R-:W-:Y:S01]  /*aba0*/  ISETP.GT.AND P0, PT, R50, R213, PT ;  /* 0x000000d53200720c */ /* 0x000fe20003f04270 */
[----:B------:R-:W-:Y:S01]  /*abb0*/  IMAD.IADD R192, R128, 0x1, R8 ;  /* 0x0000000180c07824 */ /* 0x000fe200078e0208 */
[----:B------:R-:W-:Y:S01]  /*abc0*/  LDSM.16.M88.4 R72, [R128] ;  /* 0x000000008048783b */ /* 0x000fe20000000200 */
[----:B------:R-:W-:Y:S01]  /*abd0*/  IMAD.IADD R8, R8, 0x1, R51 ;  /* 0x0000000108087824 */ /* 0x000fe200078e0233 */
[----:B------:R-:W-:-:S02]  /*abe0*/  LOP3.LUT R130, R9, 0x7, R130, 0xf8, !PT ;  /* 0x0000000709827812 */ /* 0x000fc400078ef882 */
[----:B------:R-:W1:Y:S01]  /*abf0*/  LDSM.16.M88.4 R64, [R51+0x1000] ;  /* 0x001000003340783b */ /* 0x000e620000000200 */
[----:B-----5:R-:W-:Y:S02]  /*ac00*/  IADD3 R2, PT, PT, R2, R63, -R226 ;  /* 0x0000003f02027210 */ /* 0x020fe40007ffe8e2 */
[----:B------:R-:W-:Y:S01]  /*ac10*/  IMAD R9, R223, 0x40, R130 ;  /* 0x00000040df097824 */ /* 0x000fe200078e0282 */
[----:B----4-:R-:W4:Y:S01]  /*ac20*/  LDSM.16.M88.4 R52, [R51+0x1400] ;  /* 0x001400003334783b */ /* 0x010f220000000200 */
[----:B------:R-:W-:Y:S02]  /*ac30*/  IADD3 R0, PT, PT, R63, -R226, -R0 ;  /* 0x800000e23f007210 */ /* 0x000fe40007ffe800 */
[C---:B------:R-:W-:Y:S01]  /*ac40*/  IMAD.IADD R2, R9.reuse, 0x1, R2 ;  /* 0x0000000109027824 */ /* 0x040fe200078e0202 */
[----:B------:R-:W3:Y:S02]  /*ac50*/  LDSM.16.M88.4 R40, [R51+0x1800] ;  /* 0x001800003328783b */ /* 0x000ee40000000200 */
[----:B------:R-:W-:-:S02]  /*ac60*/  IMAD.IADD R9, R9, 0x1, R0 ;  /* 0x0000000109097824 */ /* 0x000fc400078e0200 */
[----:B------:R-:W3:Y:S01]  /*ac70*/  LDSM.16.M88.4 R32, [R51+0x1c00] ;  /* 0x001c00003320783b */ /* 0x000ee20000000200 */
[--C-:B------:R-:W-:Y:S01]  /*ac80*/  VIADDMNMX R233, R2, 0x1, R63.reuse, PT ;  /* 0x0000000102e97846 */ /* 0x100fe2000380013f */
[----:B------:R-:W-:Y:S01]  /*ac90*/  IMAD.SHL.U32 R0, R50, 0x100, RZ ;  /* 0x0000010032007824 */ /* 0x000fe200078e00ff */
[----:B------:R-:W-:Y:S01]  /*aca0*/  VIADDMNMX R227, R2, 0x9, R63, PT ;  /* 0x0000000902e37846 */ /* 0x000fe2000380013f */
[----:B------:R-:W3:Y:S01]  /*acb0*/  LDSM.16.M88.4 R24, [R51+0x2000] ;  /* 0x002000003318783b */ /* 0x000ee20000000200 */
[----:B------:R-:W-:Y:S02]  /*acc0*/  VIMNMX R234, PT, PT, RZ, R9, !PT ;  /* 0x00000009ffea7248 */ /* 0x000fe40007fe0100 */
[----:B------:R-:W-:Y:S01]  /*acd0*/  VIADDMNMX R232, R9, 0x8, RZ, !PT ;  /* 0x0000000809e87846 */ /* 0x000fe200078001ff */
[----:B--2---:R-:W2:Y:S04]  /*ace0*/  LDSM.16.M88.4 R16, [R51+0x2400] ;  /* 0x002400003310783b */ /* 0x004ea80000000200 */
[----:B------:R-:W2:Y:S04]  /*acf0*/  LDSM.16.M88.4 R4, [R51+0x2800] ;  /* 0x002800003304783b */ /* 0x000ea80000000200 */
[----:B------:R-:W2:Y:S04]  /*ad00*/  LDSM.16.M88.4 R140, [R51+0x2c00] ;  /* 0x002c0000338c783b */ /* 0x000ea80000000200 */
[----:B------:R-:W2:Y:S04]  /*ad10*/  LDSM.16.M88.4 R132, [R51+0x3000] ;  /* 0x003000003384783b */ /* 0x000ea80000000200 */
[----:B------:R-:W2:Y:S04]  /*ad20*/  LDSM.16.M88.4 R120, [R51+0x3400] ;  /* 0x003400003378783b */ /* 0x000ea80000000200 */
[----:B------:R-:W2:Y:S01]  /*ad30*/  LDSM.16.M88.4 R112, [R51+0x3800] ;  /* 0x003800003370783b */ /* 0x000ea20000000200 */
[C---:B-1----:R-:W-:Y:S03]  /*ad40*/  HMMA.16816.F32.BF16 R68, R72.reuse, R64, RZ ;  /* 0x000000404844723c */ /* 0x042fe600000418ff */
[----:B------:R-:W1:Y:S04]  /*ad50*/  LDSM.16.M88.4 R104, [R51+0x3c00] ;  /* 0x003c00003368783b */ /* 0x000e680000000200 */
[----:B------:R-:W1:Y:S01]  /*ad60*/  LDSM.16.M88.4 R96, [R51+0x4000] ;  /* 0x004000003360783b */ /* 0x000e620000000200 */
[C---:B----4-:R-:W-:Y:S03]  /*ad70*/  HMMA.16816.F32.BF16 R56, R72.reuse, R52, RZ ;  /* 0x000000344838723c */ /* 0x050fe600000418ff */
[----:B------:R-:W4:Y:S04]  /*ad80*/  LDSM.16.M88.4 R88, [R51+0x4400] ;  /* 0x004400003358783b */ /* 0x000f280000000200 */
[----:B------:R-:W4:Y:S01]  /*ad90*/  LDSM.16.M88.4 R80, [R51+0x4800] ;  /* 0x004800003350783b */ /* 0x000f220000000200 */
[C---:B---3--:R-:W-:Y:S03]  /*ada0*/  HMMA.16816.F32.BF16 R44, R72.reuse, R40, RZ ;  /* 0x00000028482c723c */ /* 0x048fe600000418ff */
[----:B------:R-:W3:Y:S04]  /*adb0*/  LDSM.16.M88.4 R152, [R51+0x4c00] ;  /* 0x004c00003398783b */ /* 0x000ee80000000200 */
[----:B------:R-:W-:Y:S01]  /*adc0*/  LDSM.16.M88.4 R192, [R192] ;  /* 0x00000000c0c0783b */ /* 0x000fe20000000200 */
[C---:B------:R-:W-:Y:S03]  /*add0*/  HMMA.16816.F32.BF16 R36, R72.reuse, R32, RZ ;  /* 0x000000204824723c */ /* 0x040fe600000418ff */
[----:B------:R-:W3:Y:S04]  /*ade0*/  LDSM.16.M88.4 R168, [R8+0x1000] ;  /* 0x0010000008a8783b */ /* 0x000ee80000000200 */
[----:B------:R-:W3:Y:S01]  /*adf0*/  LDSM.16.M88.4 R164, [R8+0x1400] ;  /* 0x0014000008a4783b */ /* 0x000ee20000000200 */
[C---:B------:R-:W-:Y:S03]  /*ae00*/  HMMA.16816.F32.BF16 R28, R72.reuse, R24, RZ ;  /* 0x00000018481c723c */ /* 0x040fe600000418ff */
[----:B------:R-:W3:Y:S04]  /*ae10*/  LDSM.16.M88.4 R160, [R8+0x1800] ;  /* 0x0018000008a0783b */ /* 0x000ee80000000200 */
[----:B------:R-:W3:Y:S01]  /*ae20*/  LDSM.16.M88.4 R156, [R8+0x1c00] ;  /* 0x001c0000089c783b */ /* 0x000ee20000000200 */
[C---:B--2---:R-:W-:Y:S03]  /*ae30*/  HMMA.16816.F32.BF16 R20, R72.reuse, R16, RZ ;  /* 0x000000104814723c */ /* 0x044fe600000418ff */
[----:B------:R-:W-:Y:S04]  /*ae40*/  LDSM.16.M88.4 R200, [R8+0x2400] ;  /* 0x0024000008c8783b */ /* 0x000fe80000000200 */
[----:B------:R-:W-:Y:S01]  /*ae50*/  LDSM.16.M88.4 R196, [R8+0x2800] ;  /* 0x0028000008c4783b */ /* 0x000fe20000000200 */
[C---:B------:R-:W-:Y:S03]  /*ae60*/  HMMA.16816.F32.BF16 R12, R72.reuse, R4, RZ ;  /* 0x00000004480c723c */ /* 0x040fe600000418ff */
[----:B------:R-:W-:Y:S04]  /*ae70*/  LDSM.16.M88.4 R188, [R8+0x2c00] ;  /* 0x002c000008bc783b */ /* 0x000fe80000000200 */
[----:B------:R-:W-:Y:S01]  /*ae80*/  LDSM.16.M88.4 R184, [R8+0x3000] ;  /* 0x0030000008b8783b */ /* 0x000fe20000000200 */
[C---:B------:R-:W-:Y:S03]  /*ae90*/  HMMA.16816.F32.BF16 R144, R72.reuse, R140, RZ ;  /* 0x0000008c4890723c */ /* 0x040fe600000418ff */
[----:B------:R-:W-:Y:S04]  /*aea0*/  LDSM.16.M88.4 R180, [R8+0x3400] ;  /* 0x0034000008b4783b */ /* 0x000fe80000000200 */
[----:B------:R-:W-:Y:S01]  /*aeb0*/  LDSM.16.M88.4 R172, [R8+0x3800] ;  /* 0x0038000008ac783b */ /* 0x000fe20000000200 */
[C---:B------:R-:W-:Y:S08]  /*aec0*/  HMMA.16816.F32.BF16 R136, R72.reuse, R132, RZ ;  /* 0x000000844888723c */ /* 0x040ff000000418ff */
[C---:B------:R-:W-:Y:S08]  /*aed0*/  HMMA.16816.F32.BF16 R124, R72.reuse, R120, RZ ;  /* 0x00000078487c723c */ /* 0x040ff000000418ff */
[C---:B------:R-:W-:Y:S08]  /*aee0*/  HMMA.16816.F32.BF16 R116, R72.reuse, R112, RZ ;  /* 0x000000704874723c */ /* 0x040ff000000418ff */
[C---:B-1----:R-:W-:Y:S08]  /*aef0*/  HMMA.16816.F32.BF16 R108, R72.reuse, R104, RZ ;  /* 0x00000068486c723c */ /* 0x042ff000000418ff */
        /* <DEDUP_REMOVED lines=21> */
[C---:B------:R-:W-:Y:S08]  /*b050*/  HMMA.16816.F32.BF16 R68, R192.reuse, R168, R68 ;  /* 0x000000a8c044723c */ /* 0x040ff00000041844 */
[C---:B------:R-:W-:Y:S01]  /*b060*/  HMMA.16816.F32.BF16 R64, R192.reuse, R170, R64 ;  /* 0x000000aac040723c */ /* 0x040fe20000041840 */
        /* <DEDUP_REMOVED lines=9> */
[----:B------:R-:W4:Y:S07]  /*b100*/  LDSM.16.M88.4 R156, [R8+0x4800] ;  /* 0x00480000089c783b */ /* 0x000f2e0000000200 */
        /* <DEDUP_REMOVED lines=22> */
[C---:B------:R-:W-:Y:S08]  /*b270*/  HMMA.16816.F32.BF16 R84, R192.reuse, R156, R84 ;  /* 0x0000009cc054723c */ /* 0x040ff00000041854 */
[C---:B------:R-:W-:Y:S08]  /*b280*/  HMMA.16816.F32.BF16 R80, R192.reuse, R158, R80 ;  /* 0x0000009ec050723c */ /* 0x040ff00000041850 */
[----:B-1----:R-:W-:Y:S03]  /*b290*/  HMMA.16816.F32.BF16 R76, R192, R152, R76 ;  /* 0x00000098c04c723c */ /* 0x002fe6000004184c */
[----:B------:R-:W-:-:S05]  /*b2a0*/  SHF.R.U32.HI R152, RZ, 0x3, R208 ;  /* 0x00000003ff987819 */ /* 0x000fca00000116d0 */
[----:B------:R-:W-:Y:S01]  /*b2b0*/  HMMA.16816.F32.BF16 R72, R192, R154, R72 ;  /* 0x0000009ac048723c */ /* 0x000fe20000041848 */
[----:B------:R-:W-:Y:S07]  /*b2c0*/  BAR.SYNC.DEFER_BLOCKING 0x0 ;  /* 0x0000000000007b1d */ /* 0x000fee0000010000 */
[----:B------:R-:W-:-:S12]  /*b2d0*/  @!P0 BRA `(.L_x_2381) ;  /* 0x0000000800148947 */ /* 0x000fd80003800000 */
        /* <DEDUP_REMOVED lines=13> */
.L_x_2383:
        /* <DEDUP_REMOVED lines=21> */
[-C--:B------:R-:W-:Y:S02]  /*b500*/  IMAD R153, R130, R63.reuse, R8 ;  /* 0x0000003f82997224 */ /* 0x080fe400078e0208 */
[----:B------:R-:W-:-:S03]  /*b510*/  IMAD R63, R151, R63, R62 ;  /* 0x0000003f973f7224 */ /* 0x000fc600078e023e */
[C---:B------:R-:W-:Y:S02]  /*b520*/  ISETP.GT.U32.AND P1, PT, R2.reuse, R153, PT ;  /* 0x000000990200720c */ /* 0x040fe40003f24070 */
[----:B------:R-:W-:-:S11]  /*b530*/  ISETP.GT.U32.AND P3, PT, R2, R63, PT ;  /* 0x0000003f0200720c */ /* 0x000fd60003f64070 */
[-C--:B------:R-:W-:Y:S02]  /*b540*/  @!P1 IADD3 R153, PT, PT, R153, -R2.reuse, RZ ;  /* 0x8000000299999210 */ /* 0x080fe40007ffe0ff */
[----:B------:R-:W-:Y:S01]  /*b550*/  @!P3 IMAD.IADD R63, R63, 0x1, -R2 ;  /* 0x000000013f3fb824 */ /* 0x000fe200078e0a02 */
[----:B------:R-:W-:Y:S01]  /*b560*/  @!P1 IADD3 R130, PT, PT, R130, 0x1, RZ ;  /* 0x0000000182829810 */ /* 0x000fe20007ffe0ff */
[----:B------:R-:W-:Y:S01]  /*b570*/  @!P3 VIADD R151, R151, 0x1 ;  /* 0x000000019797b836 */ /* 0x000fe20000000000 */
[-C--:B------:R-:W-:Y:S02]  /*b580*/  ISETP.GE.U32.AND P4, PT, R153, R2.reuse, PT ;  /* 0x000000029900720c */ /* 0x080fe40003f86070 */
[----:B------:R-:W-:Y:S02]  /*b590*/  ISETP.GE.U32.AND P5, PT, R63, R2, PT ;  /* 0x000000023f00720c */ /* 0x000fe40003fa6070 */
[----:B------:R-:W-:Y:S02]  /*b5a0*/  LOP3.LUT R2, R0, R9, RZ, 0x3c, !PT ;  /* 0x0000000900027212 */ /* 0x000fe400078e3cff */
[----:B------:R-:W-:-:S02]  /*b5b0*/  ISETP.NE.AND P1, PT, R9, RZ, PT ;  /* 0x000000ff0900720c */ /* 0x000fc40003f25270 */
[----:B------:R-:W-:-:S05]  /*b5c0*/  ISETP.GE.AND P2, PT, R2, RZ, PT ;  /* 0x000000ff0200720c */ /* 0x000fca0003f46270 */
[----:B------:R-:W-:Y:S02]  /*b5d0*/  @P4 IADD3 R130, PT, PT, R130, 0x1, RZ ;  /* 0x0000000182824810 */ /* 0x000fe40007ffe0ff */
[----:B------:R-:W-:-:S03]  /*b5e0*/  @P5 VIADD R151, R151, 0x1 ;  /* 0x0000000197975836 */ /* 0x000fc60000000000 */
[----:B------:R-:W-:Y:S02]  /*b5f0*/  @!P0 IMAD.MOV R130, RZ, RZ, -R130 ;  /* 0x000000ffff828224 */ /* 0x000fe400078e0a82 */
[----:B------:R-:W-:Y:S02]  /*b600*/  MOV R2, R151 ;  /* 0x0000009700027202 */ /* 0x000fe40000000f00 */
[----:B------:R-:W-:Y:S02]  /*b610*/  LOP3.LUT R151, RZ, R9, RZ, 0x33, !PT ;  /* 0x00000009ff977212 */ /* 0x000fe400078e33ff */
        /* <DEDUP_REMOVED lines=22> */
.L_x_2384:
[----:B------:R-:W-:Y:S05]  /*b780*/  BSYNC.RECONVERGENT B0 ;  /* 0x0000000000007941 */ /* 0x000fea0003800200 */
.L_x_2382:
        /* <DEDUP_REMOVED lines=58> */
.L_x_2381:
[----:B------:R-:W-:Y:S05]  /*bb30*/  BSYNC.RECONVERGENT B1 ;  /* 0x0000000000017941 */ /* 0x000fea0003800200 */
.L_x_2380:
[----:B------:R-:W-:Y:S01]  /*bb40*/  IMAD.SHL.U32 R179, R208, 0x2, RZ ;  /* 0x00000002d0b37824 */ /* 0x000fe200078e00ff */
[----:B-1----:R-:W2:Y:S04]  /*bb50*/  LD.E R9, desc[UR4][R148.64+0xdc] ;  /* 0x0000dc0494097980 */ /* 0x002ea8000c101900 */
[----:B------:R-:W-:-:S04]  /*bb60*/  LOP3.LUT R179, R179, 0x6, RZ, 0xc0, !PT ;  /* 0x00000006b3b37812 */ /* 0x000fc800078ec0ff */
[----:B------:R-:W-:-:S04]  /*bb70*/  LOP3.LUT R197, R0, R179, RZ, 0xfc, !PT ;  /* 0x000000b300c57212 */ /* 0x000fc800078efcff */
[CC--:B------:R-:W-:Y:S01]  /*bb80*/  ISETP.GE.AND P0, PT, R197.reuse, R234.reuse, PT ;  /* 0x000000eac500720c */ /* 0x0c0fe20003f06270 */
[C---:B------:R-:W-:Y:S02]  /*bb90*/  VIADD R153, R197.reuse, 0x8 ;  /* 0x00000008c5997836 */ /* 0x040fe40000000000 */
[C---:B------:R-:W-:Y:S01]  /*bba0*/  VIADD R212, R197.reuse, 0x9 ;  /* 0x00000009c5d47836 */ /* 0x040fe20000000000 */
[----:B------:R-:W-:Y:S01]  /*bbb0*/  FSEL R8, R68, -INF , P0 ;  /* 0xff80000044087808 */ /* 0x000fe20000000000 */
[----:B------:R-:W-:Y:S01]  /*bbc0*/  VIADD R188, R197, 0x11 ;  /* 0x00000011c5bc7836 */ /* 0x000fe20000000000 */
[-C--:B------:R-:W-:Y:S01]  /*bbd0*/  ISETP.GE.AND P1, PT, R153, R234.reuse, PT ;  /* 0x000000ea9900720c */ /* 0x080fe20003f26270 */
[C---:B------:R-:W-:Y:S01]  /*bbe0*/  VIADD R184, R197.reuse, 0x18 ;  /* 0x00000018c5b87836 */ /* 0x040fe20000000000 */
[-C--:B------:R-:W-:Y:S01]  /*bbf0*/  ISETP.GE.AND P0, PT, R212, R234.reuse, PT ;  /* 0x000000ead400720c */ /* 0x080fe20003f06270 */
[C---:B------:R-:W-:Y:S01]  /*bc00*/  VIADD R165, R197.reuse, 0x1 ;  /* 0x00000001c5a57836 */ /* 0x040fe20000000000 */
[----:B------:R-:W-:Y:S01]  /*bc10*/  FSEL R195, R64, -INF , P1 ;  /* 0xff80000040c37808 */ /* 0x000fe20000800000 */
[C---:B------:R-:W-:Y:S01]  /*bc20*/  VIADD R182, R197.reuse, 0x20 ;  /* 0x00000020c5b67836 */ /* 0x040fe20000000000 */
[----:B------:R-:W-:Y:S01]  /*bc30*/  ISETP.GE.AND P1, PT, R188, R234, PT ;  /* 0x000000eabc00720c */ /* 0x000fe20003f26270 */
[----:B------:R-:W-:Y:S01]  /*bc40*/  VIADD R251, R197, 0x21 ;  /* 0x00000021c5fb7836 */ /* 0x000fe20000000000 */
[----:B------:R-:W-:-:S02]  /*bc50*/  FSEL R185, R65, -INF , P0 ;  /* 0xff80000041b97808 */ /* 0x000fc40000000000 */
[-C--:B------:R-:W-:Y:S01]  /*bc60*/  ISETP.GE.AND P0, PT, R184, R234.reuse, PT ;  /* 0x000000eab800720c */ /* 0x080fe20003f06270 */
[----:B------:R-:W-:Y:S01]  /*bc70*/  VIADD R192, R197, 0x10 ;  /* 0x00000010c5c07836 */ /* 0x000fe20000000000 */
[-C--:B------:R-:W-:Y:S01]  /*bc80*/  ISETP.GE.AND P4, PT, R165, R234.reuse, PT ;  /* 0x000000eaa500720c */ /* 0x080fe20003f86270 */
[----:B------:R-:W-:Y:S01]  /*bc90*/  VIADD R158, R197, 0x29 ;  /* 0x00000029c59e7836 */ /* 0x000fe20000000000 */
[----:B------:R-:W-:Y:S02]  /*bca0*/  ISETP.GE.AND P2, PT, R165, R233, PT ;  /* 0x000000e9a500720c */ /* 0x000fe40003f46270 */
[----:B------:R-:W-:Y:S01]  /*bcb0*/  FSEL R173, R57, -INF , P1 ;  /* 0xff80000039ad7808 */ /* 0x000fe20000800000 */
[----:B------:R-:W-:Y:S01]  /*bcc0*/  VIADD R156, R197, 0x30 ;  /* 0x00000030c59c7836 */ /* 0x000fe20000000000 */
[----:B------:R-:W-:Y:S02]  /*bcd0*/  ISETP.GE.AND P1, PT, R182, R234, PT ;  /* 0x000000eab600720c */ /* 0x000fe40003f26270 */
[----:B------:R-:W-:-:S02]  /*bce0*/  FSEL R165, R52, -INF , P0 ;  /* 0xff80000034a57808 */ /* 0x000fc40000000000 */
[-C--:B------:R-:W-:Y:S01]  /*bcf0*/  ISETP.GE.AND P0, PT, R251, R234.reuse, PT ;  /* 0x000000eafb00720c */ /* 0x080fe20003f06270 */
[----:B------:R-:W-:Y:S01]  /*bd00*/  VIADD R204, R197, 0x19 ;  /* 0x00000019c5cc7836 */ /* 0x000fe20000000000 */
[----:B------:R-:W-:Y:S02]  /*bd10*/  FSEL R196, R69, -INF , P4 ;  /* 0xff80000045c47808 */ /* 0x000fe40002000000 */
[-C--:B------:R-:W-:Y:S02]  /*bd20*/  ISETP.GE.AND P4, PT, R192, R234.reuse, PT ;  /* 0x000000eac000720c */ /* 0x080fe40003f86270 */
        /* <DEDUP_REMOVED lines=9> */
[C---:B------:R-:W-:Y:S01]  /*bdc0*/  VIADD R2, R197.reuse, 0x38 ;  /* 0x00000038c5027836 */ /* 0x040fe20000000000 */
[----:B------:R-:W-:Y:S01]  /*bdd0*/  FSEL R41, R36, -INF , P0 ;  /* 0xff80000024297808 */ /* 0x000fe20000000000 */
[----:B------:R-:W-:Y:S01]  /*bde0*/  VIADD R187, R197, 0x48 ;  /* 0x00000048c5bb7836 */ /* 0x000fe20000000000 */
[----:B------:R-:W-:-:S02]  /*bdf0*/  ISETP.GE.AND P0, PT, R181, R234, PT ;  /* 0x000000eab500720c */ /* 0x000fc40003f06270 */
[----:B------:R-:W-:Y:S01]  /*be00*/  ISETP.GE.AND P3, PT, R153, R233, PT ;  /* 0x000000e99900720c */ /* 0x000fe20003f66270 */
[----:B------:R-:W-:Y:S01]  /*be10*/  VIADD R154, R197, 0x31 ;  /* 0x00000031c59a7836 */ /* 0x000fe20000000000 */
[----:B------:R-:W-:Y:S02]  /*be20*/  FSEL R153, R53, -INF , P4 ;  /* 0xff80000035997808 */ /* 0x000fe40002000000 */
[-C--:B------:R-:W-:Y:S01]  /*be30*/  ISETP.GE.AND P4, PT, R249, R234.reuse, PT ;  /* 0x000000eaf900720c */ /* 0x080fe20003f86270 */
[----:B------:R-:W-:Y:S01]  /*be40*/  VIADD R247, R197, 0x41 ;  /* 0x00000041c5f77836 */ /* 0x000fe20000000000 */
[----:B------:R-:W-:Y:S01]  /*be50*/  FSEL R33, R33, -INF , P0 ;  /* 0xff80000021217808 */ /* 0x000fe20000000000 */
[----:B------:R-:W-:Y:S01]  /*be60*/  VIADD R243, R197, 0x51 ;  /* 0x00000051c5f37836 */ /* 0x000fe20000000000 */
[-C--:B------:R-:W-:Y:S02]  /*be70*/  ISETP.GE.AND P1, PT, R2, R234.reuse, PT ;  /* 0x000000ea0200720c */ /* 0x080fe40003f26270 */
[----:B------:R-:W-:Y:S01]  /*be80*/  ISETP.GE.AND P0, PT, R187, R234, PT ;  /* 0x000000eabb00720c */ /* 0x000fe20003f06270 */
[----:B------:R-:W-:Y:S01]  /*be90*/  VIADD R150, R197, 0x40 ;  /* 0x00000040c5967836 */ /* 0x000fe20000000000 */
[----:B------:R-:W-:-:S02]  /*bea0*/  FSEL R52, R40, -INF , P4 ;  /* 0xff80000028347808 */ /* 0x000fc40002000000 */
[-C--:B------:R-:W-:Y:S01]  /*beb0*/  ISETP.GE.AND P4, PT, R154, R234.reuse, PT ;  /* 0x000000ea9a00720c */ /* 0x080fe20003f86270 */
[C---:B------:R-:W-:Y:S01]  /*bec0*/  VIADD R245, R197.reuse, 0x50 ;  /* 0x00000050c5f57836 */ /* 0x040fe20000000000 */
[----:B------:R-:W-:Y:S01]  /*bed0*/  FSEL R32, R32, -INF , P1 ;  /* 0xff80000020207808 */ /* 0x000fe20000800000 */
[----:B------:R-:W-:Y:S01]  /*bee0*/  VIADD R241, R197, 0x60 ;  /* 0x00000060c5f17836 */ /* 0x000fe20000000000 */
[----:B------:R-:W-:Y:S02]  /*bef0*/  FSEL R24, R24, -INF , P0 ;  /* 0xff80000018187808 */ /* 0x000fe40000000000 */
[-C--:B------:R-:W-:Y:S02]  /*bf00*/  ISETP.GE.AND P1, PT, R247, R234.reuse, PT ;  /* 0x000000eaf700720c */ /* 0x080fe40003f26270 */
[----:B------:R-:W-:Y:S01]  /*bf10*/  ISETP.GE.AND P0, PT, R243, R234, PT ;  /* 0x000000eaf300720c */ /* 0x000fe20003f06270 */
[----:B------:R-:W-:Y:S01]  /*bf20*/  VIADD R151, R197, 0x49 ;  /* 0x00000049c5977836 */ /* 0x000fe20000000000 */
[----:B------:R-:W-:-:S02]  /*bf30*/  FSEL R37, R37, -INF , P4 ;  /* 0xff80000025257808 */ /* 0x000fc40002000000 */
[-C--:B------:R-:W-:Y:S01]  /*bf40*/  ISETP.GE.AND P4, PT, R150, R234.reuse, PT ;  /* 0x000000ea9600720c */ /* 0x080fe20003f86270 */
[----:B------:R-:W-:Y:S01]  /*bf50*/  VIADD R199, R197, 0x59 ;  /* 0x00000059c5c77836 */ /* 0x000fe20000000000 */
        /* <DEDUP_REMOVED lines=45> */
[----:B------:R-:W-:Y:S02]  /*c230*/  FSEL R57, R136, -INF , P1 ;  /* 0xff80000088397808 */ /* 0x000fe40000800000 */
[----:B------:R-:W-:Y:S02]  /*c240*/  FSEL R190, R124, -INF , P0 ;  /* 0xff8000007cbe7808 */ /* 0x000fe40000000000 */
[-C--:B------:R-:W-:Y:S02]  /*c250*/  ISETP.GE.AND P1, PT, R198, R234.reuse, PT ;  /* 0x000000eac600720c */ /* 0x080fe40003f26270 */
[----:B------:R-:W-:Y:S01]  /*c260*/  ISETP.GE.AND P0, PT, R183, R234, PT ;  /* 0x000000eab700720c */ /* 0x000fe20003f06270 */
[----:B------:R-:W-:Y:S01]  /*c270*/  VIADD R191, R197, 0x91 ;  /* 0x00000091c5bf7836 */ /* 0x000fe20000000000 */
[----:B------:R-:W-:-:S02]  /*c280*/  FSEL R64, R141, -INF , P4 ;  /* 0xff8000008d407808 */ /* 0x000fc40002000000 */
[-C--:B------:R-:W-:Y:S02]  /*c290*/  ISETP.GE.AND P4, PT, R200, R234.reuse, PT ;  /* 0x000000eac800720c */ /* 0x080fe40003f86270 */
[----:B------:R-:W-:Y:S02]  /*c2a0*/  FSEL R194, R133, -INF , P1 ;  /* 0xff80000085c27808 */ /* 0x000fe40000800000 */
[----:B------:R-:W-:Y:S02]  /*c2b0*/  FSEL R36, R121, -INF , P0 ;  /* 0xff80000079247808 */ /* 0x000fe40000000000 */
[----:B------:R-:W-:Y:S02]  /*c2c0*/  ISETP.GE.AND P1, PT, R189, R234, PT ;  /* 0x000000eabd00720c */ /* 0x000fe40003f26270 */
[----:B------:R-:W-:Y:S01]  /*c2d0*/  ISETP.GE.AND P0, PT, R192, R233, PT ;  /* 0x000000e9c000720c */ /* 0x000fe20003f06270 */
[----:B------:R-:W-:Y:S01]  /*c2e0*/  VIADD R171, R197, 0xa0 ;  /* 0x000000a0c5ab7836 */ /* 0x000fe20000000000 */
[----:B------:R-:W-:-:S02]  /*c2f0*/  FSEL R132, R132, -INF , P4 ;  /* 0xff80000084847808 */ /* 0x000fc40002000000 */
[----:B------:R-:W-:Y:S01]  /*c300*/  ISETP.GE.AND P4, PT, R191, R234, PT ;  /* 0x000000eabf00720c */ /* 0x000fe20003f86270 */
[----:B------:R-:W-:Y:S01]  /*c310*/  IMAD.MOV.U32 R140, RZ, RZ, R182 ;  /* 0x000000ffff8c7224 */ /* 0x000fe200078e00b6 */
[----:B------:R-:W-:Y:S02]  /*c320*/  FSEL R40, R120, -INF , P1 ;  /* 0xff80000078287808 */ /* 0x000fe40000800000 */
[----:B------:R-:W-:Y:S02]  /*c330*/  FSEL R141, R175, -INF , !P0 ;  /* 0xff800000af8d7808 */ /* 0x000fe40004000000 */
[-C--:B------:R-:W-:Y:S02]  /*c340*/  ISETP.GE.AND P1, PT, R212, R233.reuse, PT ;  /* 0x000000e9d400720c */ /* 0x080fe40003f26270 */
[----:B------:R-:W-:Y:S02]  /*c350*/  ISETP.GE.AND P0, PT, R251, R233, PT ;  /* 0x000000e9fb00720c */ /* 0x000fe40003f06270 */
[----:B------:R-:W-:-:S02]  /*c360*/  FSEL R182, R125, -INF , P4 ;  /* 0xff8000007db67808 */ /* 0x000fc40002000000 */
[----:B------:R-:W-:Y:S02]  /*c370*/  ISETP.GE.AND P4, PT, R171, R234, PT ;  /* 0x000000eaab00720c */ /* 0x000fe40003f86270 */
[----:B------:R-:W-:Y:S02]  /*c380*/  FSEL R144, R185, -INF , !P1 ;  /* 0xff800000b9907808 */ /* 0x000fe40004800000 */
[----:B------:R-:W-:Y:S02]  /*c390*/  FSEL R133, R65, -INF , !P0 ;  /* 0xff80000041857808 */ /* 0x000fe40004000000 */
[-C--:B------:R-:W-:Y:S02]  /*c3a0*/  ISETP.GE.AND P1, PT, R140, R233.reuse, PT ;  /* 0x000000e98c00720c */ /* 0x080fe40003f26270 */
[----:B------:R-:W-:Y:S02]  /*c3b0*/  ISETP.GE.AND P0, PT, R2, R233, PT ;  /* 0x000000e90200720c */ /* 0x000fe40003f06270 */
[----:B------:R-:W-:-:S02]  /*c3c0*/  FSEL R4, R116, -INF , P4 ;  /* 0xff80000074047808 */ /* 0x000fc40002000000 */
[-C--:B------:R-:W-:Y:S02]  /*c3d0*/  ISETP.GE.AND P4, PT, R188, R233.reuse, PT ;  /* 0x000000e9bc00720c */ /* 0x080fe40003f86270 */
[----:B------:R-:W-:Y:S02]  /*c3e0*/  FSEL R145, R195, -INF , !P3 ;  /* 0xff800000c3917808 */ /* 0x000fe40005800000 */
[----:B------:R-:W-:Y:S02]  /*c3f0*/  FSEL R116, R69, -INF , !P1 ;  /* 0xff80000045747808 */ /* 0x000fe40004800000 */
[----:B------:R-:W-:Y:S02]  /*c400*/  FSEL R195, R32, -INF , !P0 ;  /* 0xff80000020c37808 */ /* 0x000fe40004000000 */
[-C--:B------:R-:W-:Y:S02]  /*c410*/  ISETP.GE.AND P1, PT, R154, R233.reuse, PT ;  /* 0x000000e99a00720c */ /* 0x080fe40003f26270 */
[----:B------:R-:W-:-:S02]  /*c420*/  ISETP.GE.AND P0, PT, R151, R233, PT ;  /* 0x000000e99700720c */ /* 0x000fc40003f06270 */
[----:B------:R-:W-:Y:S02]  /*c430*/  FSEL R136, R196, -INF , !P2 ;  /* 0xff800000c4887808 */ /* 0x000fe40005000000 */
[----:B------:R-:W-:Y:S02]  /*c440*/  FSEL R124, R173, -INF , !P4 ;  /* 0xff800000ad7c7808 */ /* 0x000fe40006000000 */
[-C--:B------:R-:W-:Y:S02]  /*c450*/  ISETP.GE.AND P2, PT, R184, R233.reuse, PT ;  /* 0x000000e9b800720c */ /* 0x080fe40003f46270 */
[-C--:B------:R-:W-:Y:S02]  /*c460*/  ISETP.GE.AND P3, PT, R204, R233.reuse, PT ;  /* 0x000000e9cc00720c */ /* 0x080fe40003f66270 */
[----:B------:R-:W-:Y:S02]  /*c470*/  ISETP.GE.AND P4, PT, R249, R233, PT ;  /* 0x000000e9f900720c */ /* 0x000fe40003f86270 */
[----:B------:R-:W-:-:S02]  /*c480*/  FSEL R37, R37, -INF , !P1 ;  /* 0xff80000025257808 */ /* 0x000fc40004800000 */
[----:B------:R-:W-:Y:S02]  /*c490*/  FSEL R246, R25, -INF , !P0 ;  /* 0xff80000019f67808 */ /* 0x000fe40004000000 */
[-C--:B------:R-:W-:Y:S02]  /*c4a0*/  ISETP.GE.AND P1, PT, R187, R233.reuse, PT ;  /* 0x000000e9bb00720c */ /* 0x080fe40003f26270 */
[----:B------:R-:W-:Y:S02]  /*c4b0*/  ISETP.GE.AND P0, PT, R241, R233, PT ;  /* 0x000000e9f100720c */ /* 0x000fe40003f06270 */
[----:B------:R-:W-:Y:S02]  /*c4c0*/  FSEL R120, R165, -INF , !P2 ;  /* 0xff800000a5787808 */ /* 0x000fe40005000000 */
[----:B------:R-:W-:Y:S02]  /*c4d0*/  FSEL R137, R153, -INF , !P3 ;  /* 0xff80000099897808 */ /* 0x000fe40005800000 */
[----:B------:R-:W-:-:S02]  /*c4e0*/  FSEL R52, R52, -INF , !P4 ;  /* 0xff80000034347808 */ /* 0x000fc40006000000 */
[-C--:B------:R-:W-:Y:S02]  /*c4f0*/  ISETP.GE.AND P2, PT, R158, R233.reuse, PT ;  /* 0x000000e99e00720c */ /* 0x080fe40003f46270 */
[-C--:B------:R-:W-:Y:S02]  /*c500*/  ISETP.GE.AND P3, PT, R156, R233.reuse, PT ;  /* 0x000000e99c00720c */ /* 0x080fe40003f66270 */
[-C--:B------:R-:W-:Y:S02]  /*c510*/  ISETP.GE.AND P4, PT, R181, R233.reuse, PT ;  /* 0x000000e9b500720c */ /* 0x080fe40003f86270 */
[----:B------:R-:W-:Y:S02]  /*c520*/  FSEL R248, R24, -INF , !P1 ;  /* 0xff80000018f87808 */ /* 0x000fe40004800000 */
[----:B------:R-:W-:Y:S02]  /*c530*/  FSEL R236, R12, -INF , !P0 ;  /* 0xff8000000cec7808 */ /* 0x000fe40004000000 */
[----:B------:R-:W-:-:S02]  /*c540*/  ISETP.GE.AND P1, PT, R199, R233, PT ;  /* 0x000000e9c700720c */ /* 0x000fc40003f26270 */
[-C--:B------:R-:W-:Y:S02]  /*c550*/  ISETP.GE.AND P0, PT, R211, R233.reuse, PT ;  /* 0x000000e9d300720c */ /* 0x080fe40003f06270 */
[----:B------:R-:W-:Y:S02]  /*c560*/  FSEL R125, R44, -INF , !P2 ;  /* 0xff8000002c7d7808 */ /* 0x000fe40005000000 */
[----:B------:R-:W-:Y:S02]  /*c570*/  FSEL R121, R41, -INF , !P3 ;  /* 0xff80000029797808 */ /* 0x000fe40005800000 */
[----:B------:R-:W-:Y:S02]  /*c580*/  FSEL R33, R33, -INF , !P4 ;  /* 0xff80000021217808 */ /* 0x000fe40006000000 */
[-C--:B------:R-:W-:Y:S02]  /*c590*/  ISETP.GE.AND P2, PT, R150, R233.reuse, PT ;  /* 0x000000e99600720c */ /* 0x080fe40003f46270 */
[----:B------:R-:W-:-:S02]  /*c5a0*/  ISETP.GE.AND P3, PT, R247, R233, PT ;  /* 0x000000e9f700720c */ /* 0x000fc40003f66270 */
[-C--:B------:R-:W-:Y:S02]  /*c5b0*/  ISETP.GE.AND P4, PT, R245, R233.reuse, PT ;  /* 0x000000e9f500720c */ /* 0x080fe40003f86270 */
[----:B------:R-:W-:Y:S02]  /*c5c0*/  FSEL R238, R17, -INF , !P1 ;  /* 0xff80000011ee7808 */ /* 0x000fe40004800000 */
[----:B------:R-:W-:Y:S02]  /*c5d0*/  FSEL R202, R202, -INF , !P0 ;  /* 0xff800000caca7808 */ /* 0x000fe40004000000 */
[-C--:B------:R-:W-:Y:S02]  /*c5e0*/  ISETP.GE.AND P1, PT, R235, R233.reuse, PT ;  /* 0x000000e9eb00720c */ /* 0x080fe40003f26270 */
[-C--:B------:R-:W-:Y:S02]  /*c5f0*/  ISETP.GE.AND P0, PT, R200, R233.reuse, PT ;  /* 0x000000e9c800720c */ /* 0x080fe40003f06270 */
[----:B------:R-:W-:-:S02]  /*c600*/  ISETP.GE.AND P6, PT, R197, R233, PT ;  /* 0x000000e9c500720c */ /* 0x000fc40003fc6270 */
[----:B------:R-:W-:Y:S02]  /*c610*/  FSEL R252, R28, -INF , !P2 ;  /* 0xff8000001cfc7808 */ /* 0x000fe40005000000 */
[----:B------:R-:W-:Y:S02]  /*c620*/  FSEL R250, R29, -INF , !P3 ;  /* 0xff8000001dfa7808 */ /* 0x000fe40005800000 */
[----:B------:R-:W-:Y:S02]  /*c630*/  FSEL R244, R20, -INF , !P4 ;  /* 0xff80000014f47808 */ /* 0x000fe40006000000 */
[-C--:B------:R-:W-:Y:S02]  /*c640*/  ISETP.GE.AND P2, PT, R243, R233.reuse, PT ;  /* 0x000000e9f300720c */ /* 0x080fe40003f46270 */
[-C--:B------:R-:W-:Y:S02]  /*c650*/  ISETP.GE.AND P3, PT, R130, R233.reuse, PT ;  /* 0x000000e98200720c */ /* 0x080fe40003f66270 */
[----:B------:R-:W-:-:S02]  /*c660*/  ISETP.GE.AND P4, PT, R239, R233, PT ;  /* 0x000000e9ef00720c */ /* 0x000fc40003f86270 */
[----:B------:R-:W-:Y:S02]  /*c670*/  FSEL R56, R56, -INF , !P1 ;  /* 0xff80000038387808 */ /* 0x000fe40004800000 */
[----:B------:R-:W-:Y:S02]  /*c680*/  FSEL R196, R132, -INF , !P0 ;  /* 0xff80000084c47808 */ /* 0x000fe40004000000 */
[----:B------:R-:W-:Y:S02]  /*c690*/  ISETP.GE.AND P1, PT, R201, R233, PT ;  /* 0x000000e9c900720c */ /* 0x000fe40003f26270 */
[----:B------:R-:W-:Y:S02]  /*c6a0*/  FSEL R132, R8, -INF , !P6 ;  /* 0xff80000008847808 */ /* 0x000fe40007000000 */
[----:B------:R-:W-:Y:S02]  /*c6b0*/  FSEL R242, R21, -INF , !P2 ;  /* 0xff80000015f27808 */ /* 0x000fe40005000000 */
[----:B------:R-:W-:-:S02]  /*c6c0*/  FSEL R240, R16, -INF , !P3 ;  /* 0xff80000010f07808 */ /* 0x000fc40005800000 */
[----:B------:R-:W-:Y:S02]  /*c6d0*/  FSEL R212, R13, -INF , !P4 ;  /* 0xff8000000dd47808 */ /* 0x000fe40006000000 */
[-C--:B------:R-:W-:Y:S02]  /*c6e0*/  ISETP.GE.AND P2, PT, R237, R233.reuse, PT ;  /* 0x000000e9ed00720c */ /* 0x080fe40003f46270 */
[-C--:B------:R-:W-:Y:S02]  /*c6f0*/  ISETP.GE.AND P3, PT, R205, R233.reuse, PT ;  /* 0x000000e9cd00720c */ /* 0x080fe40003f66270 */
[----:B------:R-:W-:Y:S01]  /*c700*/  ISETP.GE.AND P4, PT, R207, R233, PT ;  /* 0x000000e9cf00720c */ /* 0x000fe20003f86270 */
[----:B------:R-:W-:Y:S01]  /*c710*/  VIADD R161, R197, 0xa8 ;  /* 0x000000a8c5a17836 */ /* 0x000fe20000000000 */
[----:B------:R-:W-:Y:S02]  /*c720*/  FSEL R68, R68, -INF , !P1 ;  /* 0xff80000044447808 */ /* 0x000fe40004800000 */
[----:B------:R-:W-:-:S02]  /*c730*/  FMNMX3.FTZ R8, R132, R136, R145, !PT ;  /* 0x0000008884087276 */ /* 0x000fc40007810091 */
[-C--:B------:R-:W-:Y:S02]  /*c740*/  ISETP.GE.AND P1, PT, R189, R233.reuse, PT ;  /* 0x000000e9bd00720c */ /* 0x080fe40003f26270 */
[----:B------:R-:W-:Y:S02]  /*c750*/  FSEL R45, R45, -INF , !P2 ;  /* 0xff8000002d2d7808 */ /* 0x000fe40005000000 */
[----:B------:R-:W-:Y:S02]  /*c760*/  FSEL R204, R5, -INF , !P3 ;  /* 0xff80000005cc7808 */ /* 0x000fe40005800000 */
[----:B------:R-:W-:Y:S02]  /*c770*/  FSEL R53, R53, -INF , !P4 ;  /* 0xff80000035357808 */ /* 0x000fe40006000000 */
[-C--:B------:R-:W-:Y:S02]  /*c780*/  ISETP.GE.AND P2, PT, R206, R233.reuse, PT ;  /* 0x000000e9ce00720c */ /* 0x080fe40003f46270 */
[----:B------:R-:W-:-:S02]  /*c790*/  ISETP.GE.AND P4, PT, R198, R233, PT ;  /* 0x000000e9c600720c */ /* 0x000fc40003f86270 */
[----:B------:R-:W-:Y:S02]  /*c7a0*/  FMNMX3.FTZ R5, R8, R144, R141, !PT ;  /* 0x0000009008057276 */ /* 0x000fe4000781008d */
[----:B------:R-:W-:Y:S02]  /*c7b0*/  FSEL R40, R40, -INF , !P1 ;  /* 0xff80000028287808 */ /* 0x000fe40004800000 */
[----:B------:R-:W-:Y:S01]  /*c7c0*/  ISETP.GE.AND P1, PT, R161, R234, PT ;  /* 0x000000eaa100720c */ /* 0x000fe20003f26270 */
[C---:B------:R-:W-:Y:S01]  /*c7d0*/  VIADD R167, R197.reuse, 0xa1 ;  /* 0x000000a1c5a77836 */ /* 0x040fe20000000000 */
[----:B------:R-:W-:Y:S01]  /*c7e0*/  FSEL R64, R64, -INF , !P2 ;  /* 0xff80000040407808 */ /* 0x000fe20005000000 */
[----:B------:R-:W-:Y:S01]  /*c7f0*/  VIADD R186, R197, 0xb0 ;  /* 0x000000b0c5ba7836 */ /* 0x000fe20000000000 */
[----:B------:R-:W-:Y:S02]  /*c800*/  FSEL R194, R194, -INF , !P4 ;  /* 0xff800000c2c27808 */ /* 0x000fe40006000000 */
[----:B------:R-:W-:-:S02]  /*c810*/  FMNMX3.FTZ R5, R5, R124, R120, !PT ;  /* 0x0000007c05057276 */ /* 0x000fc40007810078 */
[-C--:B------:R-:W-:Y:S02]  /*c820*/  ISETP.GE.AND P2, PT, R193, R233.reuse, PT ;  /* 0x000000e9c100720c */ /* 0x080fe40003f46270 */
[----:B------:R-:W-:Y:S02]  /*c830*/  ISETP.GE.AND P4, PT, R171, R233, PT ;  /* 0x000000e9ab00720c */ /* 0x000fe40003f86270 */
[----:B------:R-:W-:Y:S01]  /*c840*/  FSEL R69, R112, -INF , P1 ;  /* 0xff80000070457808 */ /* 0x000fe20000800000 */
[----:B------:R-:W-:Y:S01]  /*c850*/  IMAD.MOV.U32 R112, RZ, RZ, R52 ;  /* 0x000000ffff707224 */ /* 0x000fe200078e0034 */
[----:B------:R-:W-:Y:S01]  /*c860*/  FMNMX3.FTZ R8, R5, R137, R116, !PT ;  /* 0x0000008905087276 */ /* 0x000fe20007810074 */
[----:B------:R-:W-:Y:S01]  /*c870*/  VIADD R155, R197, 0xa9 ;  /* 0x000000a9c59b7836 */ /* 0x000fe20000000000 */
[----:B------:R-:W-:Y:S02]  /*c880*/  ISETP.GE.AND P0, PT, R183, R233, PT ;  /* 0x000000e9b700720c */ /* 0x000fe40003f06270 */
[----:B------:R-:W-:-:S02]  /*c890*/  FSEL R190, R190, -INF , !P2 ;  /* 0xff800000bebe7808 */ /* 0x000fc40005000000 */
[----:B------:R-:W-:Y:S02]  /*c8a0*/  FSEL R4, R4, -INF , !P4 ;  /* 0xff80000004047808 */ /* 0x000fe40006000000 */
[-C--:B------:R-:W-:Y:S02]  /*c8b0*/  ISETP.GE.AND P2, PT, R167, R234.reuse, PT ;  /* 0x000000eaa700720c */ /* 0x080fe40003f46270 */
[-C--:B------:R-:W-:Y:S02]  /*c8c0*/  ISETP.GE.AND P4, PT, R186, R234.reuse, PT ;  /* 0x000000eaba00720c */ /* 0x080fe40003f86270 */
[----:B------:R-:W-:Y:S02]  /*c8d0*/  FMNMX3.FTZ R8, R8, R133, R112, !PT ;  /* 0x0000008508087276 */ /* 0x000fe40007810070 */
[----:B------:R-:W-:Y:S02]  /*c8e0*/  FSEL R36, R36, -INF , !P0 ;  /* 0xff80000024247808 */ /* 0x000fe40004000000 */
[----:B------:R-:W-:-:S02]  /*c8f0*/  ISETP.GE.AND P0, PT, R155, R234, PT ;  /* 0x000000ea9b00720c */ /* 0x000fc40003f06270 */
[----:B------:R-:W-:Y:S01]  /*c900*/  FSEL R32, R117, -INF , P2 ;  /* 0xff80000075207808 */ /* 0x000fe20001000000 */
[----:B------:R-:W-:Y:S01]  /*c910*/  IMAD.MOV.U32 R117, RZ, RZ, R195 ;  /* 0x000000ffff757224 */ /* 0x000fe200078e00c3 */
[----:B------:R-:W-:Y:S01]  /*c920*/  FSEL R65, R108, -INF , P4 ;  /* 0xff8000006c417808 */ /* 0x000fe20002000000 */
[----:B------:R-:W-:Y:S01]  /*c930*/  IMAD.MOV.U32 R108, RZ, RZ, R37 ;  /* 0x000000ffff6c7224 */ /* 0x000fe200078e0025 */
[----:B------:R-:W-:Y:S02]  /*c940*/  FMNMX3.FTZ R5, R8, R125, R121, !PT ;  /* 0x0000007d08057276 */ /* 0x000fe40007810079 */
[----:B------:R-:W-:Y:S01]  /*c950*/  FSEL R28, R113, -INF , P0 ;  /* 0xff800000711c7808 */ /* 0x000fe20000000000 */
[----:B------:R-:W-:Y:S01]  /*c960*/  IMAD.MOV.U32 R113, RZ, RZ, R33 ;  /* 0x000000ffff717224 */ /* 0x000fe200078e0021 */
        /* <DEDUP_REMOVED lines=11> */
[----:B------:R-:W-:-:S02]  /*ca20*/  ISETP.GE.AND P3, PT, R191, R233, PT ;  /* 0x000000e9bf00720c */ /* 0x000fc40003f66270 */
[----:B------:R-:W-:Y:S01]  /*ca30*/  FMNMX3.FTZ R13, R8, R64, R57, !PT ;  /* 0x00000040080d7276 */ /* 0x000fe20007810039 */
[----:B------:R-:W-:Y:S01]  /*ca40*/  VIADD R178, R197, 0xb8 ;  /* 0x000000b8c5b27836 */ /* 0x000fe20000000000 */
[----:B------:R-:W-:Y:S02]  /*ca50*/  FSEL R182, R182, -INF , !P3 ;  /* 0xff800000b6b67808 */ /* 0x000fe40005800000 */
[----:B------:R-:W-:Y:S02]  /*ca60*/  FMNMX3.FTZ R13, R13, R68, R196, !PT ;  /* 0x000000440d0d7276 */ /* 0x000fe400078100c4 */
[----:B------:R-:W-:Y:S02]  /*ca70*/  ISETP.GE.AND P3, PT, R161, R233, PT ;  /* 0x000000e9a100720c */ /* 0x000fe40003f66270 */
[----:B------:R-:W-:Y:S01]  /*ca80*/  FMNMX3.FTZ R13, R13, R194, R190, !PT ;  /* 0x000000c20d0d7276 */ /* 0x000fe200078100be */
[----:B------:R-:W-:Y:S01]  /*ca90*/  VIADD R180, R197, 0xb1 ;  /* 0x000000b1c5b47836 */ /* 0x000fe20000000000 */
[----:B------:R-:W-:Y:S01]  /*caa0*/  FSEL R69, R69, -INF , !P3 ;  /* 0xff80000045457808 */ /* 0x000fe20005800000 */
[----:B------:R-:W-:Y:S01]  /*cab0*/  VIADD R174, R197, 0xc0 ;  /* 0x000000c0c5ae7836 */ /* 0x000fe20000000000 */
[----:B------:R-:W-:-:S02]  /*cac0*/  ISETP.GE.AND P3, PT, R178, R234, PT ;  /* 0x000000eab200720c */ /* 0x000fc40003f66270 */
[-C--:B------:R-:W-:Y:S02]  /*cad0*/  ISETP.GE.AND P5, PT, R167, R233.reuse, PT ;  /* 0x000000e9a700720c */ /* 0x080fe40003fa6270 */
[-C--:B------:R-:W-:Y:S02]  /*cae0*/  ISETP.GE.AND P2, PT, R186, R233.reuse, PT ;  /* 0x000000e9ba00720c */ /* 0x080fe40003f46270 */
[----:B------:R-:W-:Y:S01]  /*caf0*/  FMNMX3.FTZ R13, R13, R182, R40, !PT ;  /* 0x000000b60d0d7276 */ /* 0x000fe20007810028 */
[C---:B------:R-:W-:Y:S01]  /*cb00*/  VIADD R176, R197.reuse, 0xb9 ;  /* 0x000000b9c5b07836 */ /* 0x040fe20000000000 */
[-C--:B------:R-:W-:Y:S01]  /*cb10*/  ISETP.GE.AND P0, PT, R178, R233.reuse, PT ;  /* 0x000000e9b200720c */ /* 0x080fe20003f06270 */
[----:B------:R-:W-:Y:S01]  /*cb20*/  VIADD R170, R197, 0xc8 ;  /* 0x000000c8c5aa7836 */ /* 0x000fe20000000000 */
[----:B------:R-:W-:Y:S02]  /*cb30*/  FSEL R25, R104, -INF , P3 ;  /* 0xff80000068197808 */ /* 0x000fe40001800000 */
[----:B------:R-:W-:-:S02]  /*cb40*/  ISETP.GE.AND P6, PT, R155, R233, PT ;  /* 0x000000e99b00720c */ /* 0x000fc40003fc6270 */
[----:B------:R-:W-:Y:S02]  /*cb50*/  FSEL R32, R32, -INF , !P5 ;  /* 0xff80000020207808 */ /* 0x000fe40006800000 */
[----:B------:R-:W-:Y:S02]  /*cb60*/  ISETP.GE.AND P1, PT, R180, R234, PT ;  /* 0x000000eab400720c */ /* 0x000fe40003f26270 */
[----:B------:R-:W-:Y:S02]  /*cb70*/  FSEL R65, R65, -INF , !P2 ;  /* 0xff80000041417808 */ /* 0x000fe40005000000 */
[----:B------:R-:W-:Y:S02]  /*cb80*/  FMNMX3.FTZ R8, R13, R36, R4, !PT ;  /* 0x000000240d087276 */ /* 0x000fe40007810004 */
[-C--:B------:R-:W-:Y:S01]  /*cb90*/  ISETP.GE.AND P2, PT, R174, R234.reuse, PT ;  /* 0x000000eaae00720c */ /* 0x080fe20003f46270 */
[----:B------:R-:W-:Y:S01]  /*cba0*/  VIADD R172, R197, 0xc1 ;  /* 0x000000c1c5ac7836 */ /* 0x000fe20000000000 */
[----:B------:R-:W-:-:S02]  /*cbb0*/  ISETP.GE.AND P4, PT, R176, R234, PT ;  /* 0x000000eab000720c */ /* 0x000fc40003f86270 */
[----:B------:R-:W-:Y:S01]  /*cbc0*/  FSEL R25, R25, -INF , !P0 ;  /* 0xff80000019197808 */ /* 0x000fe20004000000 */
[----:B------:R-:W-:Y:S01]  /*cbd0*/  VIADD R168, R197, 0xd0 ;  /* 0x000000d0c5a87836 */ /* 0x000fe20000000000 */
[----:B------:R-:W-:Y:S02]  /*cbe0*/  ISETP.GE.AND P5, PT, R180, R233, PT ;  /* 0x000000e9b400720c */ /* 0x000fe40003fa6270 */
[----:B------:R-:W-:Y:S02]  /*cbf0*/  FSEL R28, R28, -INF , !P6 ;  /* 0xff8000001c1c7808 */ /* 0x000fe40007000000 */
[----:B------:R-:W-:Y:S02]  /*cc00*/  FSEL R24, R109, -INF , P1 ;  /* 0xff8000006d187808 */ /* 0x000fe40000800000 */
[----:B------:R-:W-:Y:S02]  /*cc10*/  ISETP.GE.AND P0, PT, R170, R234, PT ;  /* 0x000000eaaa00720c */ /* 0x000fe40003f06270 */
[----:B------:R-:W-:-:S02]  /*cc20*/  FMNMX3.FTZ R8, R8, R32, R69, !PT ;  /* 0x0000002008087276 */ /* 0x000fc40007810045 */
[-C--:B------:R-:W-:Y:S02]  /*cc30*/  ISETP.GE.AND P1, PT, R174, R233.reuse, PT ;  /* 0x000000e9ae00720c */ /* 0x080fe40003f26270 */
[----:B------:R-:W-:Y:S01]  /*cc40*/  FSEL R21, R100, -INF , P2 ;  /* 0xff80000064157808 */ /* 0x000fe20001000000 */
[----:B------:R-:W-:Y:S01]  /*cc50*/  VIADD R169, R197, 0xc9 ;  /* 0x000000c9c5a97836 */ /* 0x000fe20000000000 */
[----:B------:R-:W-:Y:S01]  /*cc60*/  FSEL R16, R105, -INF , P4 ;  /* 0xff80000069107808 */ /* 0x000fe20002000000 */
[----:B------:R-:W-:Y:S01]  /*cc70*/  VIADD R164, R197, 0xd8 ;  /* 0x000000d8c5a47836 */ /* 0x000fe20000000000 */
[----:B------:R-:W-:Y:S02]  /*cc80*/  ISETP.GE.AND P6, PT, R176, R233, PT ;  /* 0x000000e9b000720c */ /* 0x000fe40003fc6270 */
[----:B------:R-:W-:Y:S02]  /*cc90*/  FSEL R24, R24, -INF , !P5 ;  /* 0xff80000018187808 */ /* 0x000fe40006800000 */
[----:B------:R-:W-:-:S02]  /*cca0*/  ISETP.GE.AND P3, PT, R172, R234, PT ;  /* 0x000000eaac00720c */ /* 0x000fc40003f66270 */
[-C--:B------:R-:W-:Y:S02]  /*ccb0*/  ISETP.GE.AND P4, PT, R170, R233.reuse, PT ;  /* 0x000000e9aa00720c */ /* 0x080fe40003f86270 */
[----:B------:R-:W-:Y:S02]  /*ccc0*/  FSEL R96, R96, -INF , P0 ;  /* 0xff80000060607808 */ /* 0x000fe40000000000 */
[----:B------:R-:W-:Y:S01]  /*ccd0*/  FMNMX3.FTZ R8, R8, R28, R65, !PT ;  /* 0x0000001c08087276 */ /* 0x000fe20007810041 */
[----:B------:R-:W-:Y:S01]  /*cce0*/  VIADD R166, R197, 0xd1 ;  /* 0x000000d1c5a67836 */ /* 0x000fe20000000000 */
[----:B------:R-:W-:Y:S02]  /*ccf0*/  FSEL R21, R21, -INF , !P1 ;  /* 0xff80000015157808 */ /* 0x000fe40004800000 */
[----:B------:R-:W-:Y:S01]  /*cd00*/  ISETP.GE.AND P1, PT, R168, R234, PT ;  /* 0x000000eaa800720c */ /* 0x000fe20003f26270 */
[----:B------:R-:W-:Y:S01]  /*cd10*/  VIADD R175, R197, 0x19 ;  /* 0x00000019c5af7836 */ /* 0x000fe20000000000 */
[----:B------:R-:W-:-:S02]  /*cd20*/  ISETP.GE.AND P5, PT, R172, R233, PT ;  /* 0x000000e9ac00720c */ /* 0x000fc40003fa6270 */
[----:B------:R-:W-:Y:S02]  /*cd30*/  FSEL R16, R16, -INF , !P6 ;  /* 0xff80000010107808 */ /* 0x000fe40007000000 */
[----:B------:R-:W-:Y:S02]  /*cd40*/  ISETP.GE.AND P2, PT, R169, R234, PT ;  /* 0x000000eaa900720c */ /* 0x000fe40003f46270 */
[----:B------:R-:W-:Y:S02]  /*cd50*/  FSEL R17, R101, -INF , P3 ;  /* 0xff80000065117808 */ /* 0x000fe40001800000 */
[----:B------:R-:W-:Y:S02]  /*cd60*/  FSEL R5, R96, -INF , !P4 ;  /* 0xff80000060057808 */ /* 0x000fe40006000000 */
[----:B------:R-:W-:Y:S01]  /*cd70*/  FMNMX3.FTZ R8, R8, R24, R25, !PT ;  /* 0x0000001808087276 */ /* 0x000fe20007810019 */
[C---:B------:R-:W-:Y:S01]  /*cd80*/  VIADD R162, R197.reuse, 0xe0 ;  /* 0x000000e0c5a27836 */ /* 0x040fe20000000000 */
[----:B------:R-:W-:Y:S01]  /*cd90*/  ISETP.GE.AND P4, PT, R164, R234, PT ;  /* 0x000000eaa400720c */ /* 0x000fe20003f86270 */
[C---:B------:R-:W-:Y:S01]  /*cda0*/  VIADD R163, R197.reuse, 0xd9 ;  /* 0x000000d9c5a37836 */ /* 0x040fe20000000000 */
[----:B------:R-:W-:Y:S01]  /*cdb0*/  ISETP.GE.AND P3, PT, R168, R233, PT ;  /* 0x000000e9a800720c */ /* 0x000fe20003f66270 */
[----:B------:R-:W-:Y:S01]  /*cdc0*/  VIADD R195, R197, 0x8 ;  /* 0x00000008c5c37836 */ /* 0x000fe20000000000 */
[----:B------:R-:W-:-:S02]  /*cdd0*/  FSEL R92, R92, -INF , P1 ;  /* 0xff8000005c5c7808 */ /* 0x000fc40000800000 */
[----:B------:R-:W-:Y:S01]  /*cde0*/  ISETP.GE.AND P0, PT, R166, R234, PT ;  /* 0x000000eaa600720c */ /* 0x000fe20003f06270 */
[----:B------:R-:W-:Y:S01]  /*cdf0*/  VIADD R62, R197, 0xe8 ;  /* 0x000000e8c53e7836 */ /* 0x000fe20000000000 */
[-C--:B------:R-:W-:Y:S01]  /*ce00*/  ISETP.GE.AND P6, PT, R169, R233.reuse, PT ;  /* 0x000000e9a900720c */ /* 0x080fe20003fc6270 */
[----:B------:R-:W-:Y:S01]  /*ce10*/  IMAD.MOV.U32 R37, RZ, RZ, R175 ;  /* 0x000000ffff257224 */ /* 0x000fe200078e00af */
[----:B------:R-:W-:Y:S02]  /*ce20*/  FSEL R17, R17, -INF , !P5 ;  /* 0xff80000011117808 */ /* 0x000fe40006800000 */
[----:B------:R-:W-:Y:S02]  /*ce30*/  FSEL R29, R97, -INF , P2 ;  /* 0xff800000611d7808 */ /* 0x000fe40001000000 */
[----:B------:R-:W-:Y:S01]  /*ce40*/  FMNMX3.FTZ R8, R8, R16, R21, !PT ;  /* 0x0000001008087276 */ /* 0x000fe20007810015 */
[----:B------:R-:W-:Y:S01]  /*ce50*/  VIADD R185, R197, 0x9 ;  /* 0x00000009c5b97836 */ /* 0x000fe20000000000 */
[----:B------:R-:W-:-:S02]  /*ce60*/  ISETP.GE.AND P2, PT, R164, R233, PT ;  /* 0x000000e9a400720c */ /* 0x000fc40003f46270 */
[----:B------:R-:W-:Y:S01]  /*ce70*/  FSEL R88, R88, -INF , P4 ;  /* 0xff80000058587808 */ /* 0x000fe20002000000 */
[C---:B------:R-:W-:Y:S01]  /*ce80*/  VIADD R160, R197.reuse, 0xe1 ;  /* 0x000000e1c5a07836 */ /* 0x040fe20000000000 */
[----:B------:R-:W-:Y:S01]  /*ce90*/  FSEL R175, R92, -INF , !P3 ;  /* 0xff8000005caf7808 */ /* 0x000fe20005800000 */
[----:B------:R-:W-:Y:S01]  /*cea0*/  IMAD.MOV.U32 R20, RZ, RZ, R195 ;  /* 0x000000ffff147224 */ /* 0x000fe200078e00c3 */
[----:B------:R-:W-:Y:S01]  /*ceb0*/  ISETP.GE.AND P5, PT, R166, R233, PT ;  /* 0x000000e9a600720c */ /* 0x000fe20003fa6270 */
[C---:B------:R-:W-:Y:S01]  /*cec0*/  VIADD R159, R197.reuse, 0xe9 ;  /* 0x000000e9c59f7836 */ /* 0x040fe20000000000 */
[-C--:B------:R-:W-:Y:S01]  /*ced0*/  ISETP.GE.AND P3, PT, R162, R234.reuse, PT ;  /* 0x000000eaa200720c */ /* 0x080fe20003f66270 */
[----:B------:R-:W-:Y:S01]  /*cee0*/  VIADD R157, R197, 0xf0 ;  /* 0x000000f0c59d7836 */ /* 0x000fe20000000000 */
[----:B------:R-:W-:Y:S01]  /*cef0*/  FSEL R93, R93, -INF , P0 ;  /* 0xff8000005d5d7808 */ /* 0x000fe20000000000 */
[----:B------:R-:W-:Y:S01]  /*cf00*/  VIADD R63, R197, 0xf1 ;  /* 0x000000f1c53f7836 */ /* 0x000fe20000000000 */
[----:B------:R-:W-:Y:S01]  /*cf10*/  FSEL R29, R29, -INF , !P6 ;  /* 0xff8000001d1d7808 */ /* 0x000fe20007000000 */
[----:B------:R-:W-:Y:S01]  /*cf20*/  VIADD R0, R197, 0xf8 ;  /* 0x000000f8c5007836 */ /* 0x000fe20000000000 */
[-C--:B------:R-:W-:Y:S01]  /*cf30*/  ISETP.GE.AND P1, PT, R163, R234.reuse, PT ;  /* 0x000000eaa300720c */ /* 0x080fe20003f26270 */
[----:B------:R-:W-:Y:S01]  /*cf40*/  VIADD R195, R197, 0x1 ;  /* 0x00000001c5c37836 */ /* 0x000fe20000000000 */
[----:B------:R-:W-:Y:S01]  /*cf50*/  FMNMX3.FTZ R12, R8, R17, R5, !PT ;  /* 0x00000011080c7276 */ /* 0x000fe20007810005 */
[----:B------:R-:W-:Y:S01]  /*cf60*/  IMAD.MOV.U32 R105, RZ, RZ, R197 ;  /* 0x000000ffff697224 */ /* 0x000fe200078e00c5 */
[----:B------:R-:W-:Y:S01]  /*cf70*/  FSEL R197, R88, -INF , !P2 ;  /* 0xff80000058c57808 */ /* 0x000fe20005000000 */
[----:B------:R-:W-:Y:S01]  /*cf80*/  IMAD.MOV.U32 R33, RZ, RZ, R185 ;  /* 0x000000ffff217224 */ /* 0x000fe200078e00b9 */
[----:B------:R-:W-:-:S02]  /*cf90*/  ISETP.GE.AND P2, PT, R62, R234, PT ;  /* 0x000000ea3e00720c */ /* 0x000fc40003f46270 */
[-C--:B------:R-:W-:Y:S02]  /*cfa0*/  ISETP.GE.AND P0, PT, R162, R233.reuse, PT ;  /* 0x000000e9a200720c */ /* 0x080fe40003f06270 */
[----:B------:R-:W-:Y:S02]  /*cfb0*/  FSEL R185, R93, -INF , !P5 ;  /* 0xff8000005db97808 */ /* 0x000fe40006800000 */
[----:B------:R-:W-:Y:S02]  /*cfc0*/  FSEL R84, R84, -INF , P3 ;  /* 0xff80000054547808 */ /* 0x000fe40001800000 */
[----:B------:R-:W-:Y:S02]  /*cfd0*/  ISETP.GE.AND P6, PT, R163, R233, PT ;  /* 0x000000e9a300720c */ /* 0x000fe40003fc6270 */
[----:B------:R-:W-:Y:S02]  /*cfe0*/  ISETP.GE.AND P5, PT, R160, R234, PT ;  /* 0x000000eaa000720c */ /* 0x000fe40003fa6270 */
[----:B------:R-:W-:-:S02]  /*cff0*/  FSEL R89, R89, -INF , P1 ;  /* 0xff80000059597808 */ /* 0x000fc40000800000 */
[----:B------:R-:W-:Y:S01]  /*d000*/  FMNMX3.FTZ R12, R12, R29, R175, !PT ;  /* 0x0000001d0c0c7276 */ /* 0x000fe200078100af */
[----:B------:R-:W-:Y:S01]  /*d010*/  IMAD.MOV.U32 R104, RZ, RZ, R195 ;  /* 0x000000ffff687224 */ /* 0x000fe200078e00c3 */
[-C--:B------:R-:W-:Y:S02]  /*d020*/  ISETP.GE.AND P1, PT, R62, R233.reuse, PT ;  /* 0x000000e93e00720c */ /* 0x080fe40003f26270 */
[----:B------:R-:W-:Y:S02]  /*d030*/  FSEL R80, R80, -INF , P2 ;  /* 0xff80000050507808 */ /* 0x000fe40001000000 */
[----:B------:R-:W-:Y:S02]  /*d040*/  FSEL R195, R84, -INF , !P0 ;  /* 0xff80000054c37808 */ /* 0x000fe40004000000 */
[----:B------:R-:W-:Y:S02]  /*d050*/  ISETP.GE.AND P4, PT, R160, R233, PT ;  /* 0x000000e9a000720c */ /* 0x000fe40003f86270 */
[----:B------:R-:W-:-:S02]  /*d060*/  FSEL R173, R89, -INF , !P6 ;  /* 0xff80000059ad7808 */ /* 0x000fc40007000000 */
[-C--:B------:R-:W-:Y:S02]  /*d070*/  ISETP.GE.AND P3, PT, R159, R234.reuse, PT ;  /* 0x000000ea9f00720c */ /* 0x080fe40003f66270 */
[----:B------:R-:W-:Y:S02]  /*d080*/  ISETP.GE.AND P0, PT, R157, R234, PT ;  /* 0x000000ea9d00720c */ /* 0x000fe40003f06270 */
[----:B------:R-:W-:Y:S02]  /*d090*/  FSEL R85, R85, -INF , P5 ;  /* 0xff80000055557808 */ /* 0x000fe40002800000 */
[----:B------:R-:W-:Y:S02]  /*d0a0*/  FMNMX3.FTZ R12, R12, R185, R197, !PT ;  /* 0x000000b90c0c7276 */ /* 0x000fe400078100c5 */
[----:B------:R-:W-:Y:S01]  /*d0b0*/  FSEL R153, R80, -INF , !P1 ;  /* 0xff80000050997808 */ /* 0x000fe20004800000 */
[----:B------:R-:W-:Y:S01]  /*d0c0*/  VIADD R80, R105, 0xf9 ;  /* 0x000000f969507836 */ /* 0x000fe20000000000 */
[----:B------:R-:W-:-:S02]  /*d0d0*/  ISETP.GE.AND P6, PT, R159, R233, PT ;  /* 0x000000e99f00720c */ /* 0x000fc40003fc6270 */
[----:B------:R-:W-:Y:S02]  /*d0e0*/  ISETP.GE.AND P5, PT, R157, R233, PT ;  /* 0x000000e99d00720c */ /* 0x000fe40003fa6270 */
[----:B------:R-:W-:Y:S02]  /*d0f0*/  FSEL R165, R85, -INF , !P4 ;  /* 0xff80000055a57808 */ /* 0x000fe40006000000 */
[-C--:B------:R-:W-:Y:S02]  /*d100*/  ISETP.GE.AND P2, PT, R63, R234.reuse, PT ;  /* 0x000000ea3f00720c */ /* 0x080fe40003f46270 */
[----:B------:R-:W-:Y:S02]  /*d110*/  ISETP.GE.AND P1, PT, R0, R234, PT ;  /* 0x000000ea0000720c */ /* 0x000fe40003f26270 */
[----:B------:R-:W-:Y:S02]  /*d120*/  FSEL R81, R81, -INF , P3 ;  /* 0xff80000051517808 */ /* 0x000fe40001800000 */
[----:B------:R-:W-:-:S02]  /*d130*/  FSEL R8, R76, -INF , P0 ;  /* 0xff8000004c087808 */ /* 0x000fc40000000000 */
[----:B------:R-:W-:Y:S02]  /*d140*/  FMNMX3.FTZ R12, R12, R173, R195, !PT ;  /* 0x000000ad0c0c7276 */ /* 0x000fe400078100c3 */
[-C--:B------:R-:W-:Y:S02]  /*d150*/  ISETP.GE.AND P4, PT, R63, R233.reuse, PT ;  /* 0x000000e93f00720c */ /* 0x080fe40003f86270 */
[----:B------:R-:W-:Y:S02]  /*d160*/  ISETP.GE.AND P3, PT, R0, R233, PT ;  /* 0x000000e90000720c */ /* 0x000fe40003f66270 */
[----:B------:R-:W-:Y:S02]  /*d170*/  ISETP.GE.AND P0, PT, R80, R234, PT ;  /* 0x000000ea5000720c */ /* 0x000fe40003f06270 */
[----:B------:R-:W-:Y:S02]  /*d180*/  FSEL R41, R77, -INF , P2 ;  /* 0xff8000004d297808 */ /* 0x000fe40001000000 */
[----:B------:R-:W-:-:S02]  /*d190*/  FSEL R52, R72, -INF , P1 ;  /* 0xff80000048347808 */ /* 0x000fc40000800000 */
[----:B------:R-:W-:Y:S02]  /*d1a0*/  FSEL R109, R81, -INF , !P6 ;  /* 0xff800000516d7808 */ /* 0x000fe40007000000 */
[----:B------:R-:W-:Y:S02]  /*d1b0*/  FSEL R8, R8, -INF , !P5 ;  /* 0xff80000008087808 */ /* 0x000fe40006800000 */
[----:B------:R-:W-:Y:S02]  /*d1c0*/  FMNMX3.FTZ R12, R12, R165, R153, !PT ;  /* 0x000000a50c0c7276 */ /* 0x000fe40007810099 */
[----:B------:R-:W-:Y:S02]  /*d1d0*/  ISETP.GE.AND P2, PT, R80, R233, PT ;  /* 0x000000e95000720c */ /* 0x000fe40003f46270 */
[----:B------:R-:W-:Y:S02]  /*d1e0*/  FSEL R44, R73, -INF , P0 ;  /* 0xff800000492c7808 */ /* 0x000fe40000000000 */
[----:B------:R-:W-:-:S02]  /*d1f0*/  FSEL R41, R41, -INF , !P4 ;  /* 0xff80000029297808 */ /* 0x000fc40006000000 */
[----:B------:R-:W-:Y:S02]  /*d200*/  FSEL R52, R52, -INF , !P3 ;  /* 0xff80000034347808 */ /* 0x000fe40005800000 */
[----:B------:R-:W-:Y:S02]  /*d210*/  FMNMX3.FTZ R12, R12, R109, R8, !PT ;  /* 0x0000006d0c0c7276 */ /* 0x000fe40007810008 */
[----:B------:R-:W-:Y:S02]  /*d220*/  FSEL R44, R44, -INF , !P2 ;  /* 0xff8000002c2c7808 */ /* 0x000fe40005000000 */
[----:B------:R-:W-:-:S04]  /*d230*/  FMNMX3.FTZ R13, R12, R41, R52, !PT ;  /* 0x000000290c0d7276 */ /* 0x000fc80007810034 */
[----:B------:R-:W-:-:S05]  /*d240*/  FMNMX.FTZ R12, R44, R13, !PT ;  /* 0x0000000d2c0c7209 */ /* 0x000fca0007810000 */
[----:B------:R-:W1:Y:S01]  /*d250*/  SHFL.BFLY PT, R13, R12, 0x2, 0x1f ;  /* 0x0c401f000c0d7f89 */ /* 0x000e6200000e0000 */
[CC--:B------:R-:W-:Y:S02]  /*d260*/  ISETP.GE.AND P0, PT, R105.reuse, R232.reuse, PT ;  /* 0x000000e86900720c */ /* 0x0c0fe40003f06270 */
[----:B------:R-:W-:Y:S02]  /*d270*/  ISETP.GE.AND P5, PT, R105, R227, PT ;  /* 0x000000e36900720c */ /* 0x000fe40003fa6270 */
[----:B------:R-:W-:Y:S02]  /*d280*/  FSEL R70, R70, -INF , P0 ;  /* 0xff80000046467808 */ /* 0x000fe40000000000 */
[-C--:B------:R-:W-:Y:S02]  /*d290*/  ISETP.GE.AND P2, PT, R20, R232.reuse, PT ;  /* 0x000000e81400720c */ /* 0x080fe40003f46270 */
[----:B------:R-:W-:Y:S02]  /*d2a0*/  FSEL R93, R70, -INF , !P5 ;  /* 0xff800000465d7808 */ /* 0x000fe40006800000 */
[----:B------:R-:W-:-:S02]  /*d2b0*/  ISETP.GE.AND P5, PT, R192, R232, PT ;  /* 0x000000e8c000720c */ /* 0x000fc40003fa6270 */
[----:B------:R-:W-:Y:S02]  /*d2c0*/  ISETP.GE.AND P6, PT, R20, R227, PT ;  /* 0x000000e31400720c */ /* 0x000fe40003fc6270 */
[----:B------:R-:W-:Y:S02]  /*d2d0*/  FSEL R66, R66, -INF , P2 ;  /* 0xff80000042427808 */ /* 0x000fe40001000000 */
[----:B------:R-:W-:Y:S02]  /*d2e0*/  FSEL R20, R58, -INF , P5 ;  /* 0xff8000003a147808 */ /* 0x000fe40002800000 */
[-C--:B------:R-:W-:Y:S02]  /*d2f0*/  ISETP.GE.AND P2, PT, R188, R232.reuse, PT ;  /* 0x000000e8bc00720c */ /* 0x080fe40003f46270 */
[----:B------:R-:W-:Y:S02]  /*d300*/  ISETP.GE.AND P3, PT, R104, R232, PT ;  /* 0x000000e86800720c */ /* 0x000fe40003f66270 */
[----:B-1----:R-:W-:-:S02]  /*d310*/  FMNMX.FTZ R58, R12, R13, !PT ;  /* 0x0000000d0c3a7209 */ /* 0x002fc40007810000 */
[C---:B------:R-:W-:Y:S02]  /*d320*/  ISETP.GE.AND P1, PT, R33.reuse, R232, PT ;  /* 0x000000e82100720c */ /* 0x040fe40003f26270 */
[-C--:B------:R-:W-:Y:S02]  /*d330*/  ISETP.GE.AND P0, PT, R33, R227.reuse, PT ;  /* 0x000000e32100720c */ /* 0x080fe40003f06270 */
[----:B------:R-:W-:Y:S02]  /*d340*/  FSEL R33, R59, -INF , P2 ;  /* 0xff8000003b217808 */ /* 0x000fe40001000000 */
[-C--:B------:R-:W-:Y:S01]  /*d350*/  ISETP.GE.AND P4, PT, R104, R227.reuse, PT ;  /* 0x000000e36800720c */ /* 0x080fe20003f86270 */
[----:B------:R-:W1:Y:S01]  /*d360*/  SHFL.BFLY PT, R59, R58, 0x1, 0x1f ;  /* 0x0c201f003a3b7f89 */ /* 0x000e6200000e0000 */
[----:B------:R-:W-:Y:S02]  /*d370*/  FSEL R71, R71, -INF , P3 ;  /* 0xff80000047477808 */ /* 0x000fe40001800000 */
[----:B------:R-:W-:-:S02]  /*d380*/  ISETP.GE.AND P3, PT, R192, R227, PT ;  /* 0x000000e3c000720c */ /* 0x000fc40003f66270 */
[----:B------:R-:W-:Y:S02]  /*d390*/  FSEL R192, R71, -INF , !P4 ;  /* 0xff80000047c07808 */ /* 0x000fe40006000000 */
[----:B------:R-:W-:Y:S02]  /*d3a0*/  FSEL R67, R67, -INF , P1 ;  /* 0xff80000043437808 */ /* 0x000fe40000800000 */
[-C--:B------:R-:W-:Y:S02]  /*d3b0*/  ISETP.GE.AND P4, PT, R188, R227.reuse, PT ;  /* 0x000000e3bc00720c */ /* 0x080fe40003f86270 */
[----:B------:R-:W-:Y:S02]  /*d3c0*/  FSEL R188, R66, -INF , !P6 ;  /* 0xff80000042bc7808 */ /* 0x000fe40007000000 */
[C---:B------:R-:W-:Y:S02]  /*d3d0*/  ISETP.GE.AND P1, PT, R184.reuse, R232, PT ;  /* 0x000000e8b800720c */ /* 0x040fe40003f26270 */
[----:B------:R-:W-:-:S02]  /*d3e0*/  ISETP.GE.AND P6, PT, R184, R227, PT ;  /* 0x000000e3b800720c */ /* 0x000fc40003fc6270 */
[----:B------:R-:W-:Y:S02]  /*d3f0*/  FSEL R184, R67, -INF , !P0 ;  /* 0xff80000043b87808 */ /* 0x000fe40004000000 */
[-C--:B------:R-:W-:Y:S02]  /*d400*/  ISETP.GE.AND P0, PT, R37, R232.reuse, PT ;  /* 0x000000e82500720c */ /* 0x080fe40003f06270 */
[----:B------:R-:W-:Y:S02]  /*d410*/  FSEL R20, R20, -INF , !P3 ;  /* 0xff80000014147808 */ /* 0x000fe40005800000 */
[----:B------:R-:W-:Y:S02]  /*d420*/  ISETP.GE.AND P3, PT, R140, R232, PT ;  /* 0x000000e88c00720c */ /* 0x000fe40003f66270 */
[----:B------:R-:W-:Y:S02]  /*d430*/  FSEL R12, R33, -INF , !P4 ;  /* 0xff800000210c7808 */ /* 0x000fe40006000000 */
[----:B------:R-:W-:-:S02]  /*d440*/  ISETP.GE.AND P5, PT, R37, R227, PT ;  /* 0x000000e32500720c */ /* 0x000fc40003fa6270 */
[----:B------:R-:W-:Y:S02]  /*d450*/  FSEL R13, R54, -INF , P1 ;  /* 0xff800000360d7808 */ /* 0x000fe40000800000 */
[----:B------:R-:W-:Y:S02]  /*d460*/  FSEL R33, R55, -INF , P0 ;  /* 0xff80000037217808 */ /* 0x000fe40000000000 */
[-C--:B------:R-:W-:Y:S02]  /*d470*/  ISETP.GE.AND P0, PT, R249, R232.reuse, PT ;  /* 0x000000e8f900720c */ /* 0x080fe40003f06270 */
[----:B------:R-:W-:Y:S02]  /*d480*/  ISETP.GE.AND P2, PT, R140, R227, PT ;  /* 0x000000e38c00720c */ /* 0x000fe40003f46270 */
[----:B------:R-:W-:Y:S02]  /*d490*/  ISETP.GE.AND P1, PT, R251, R232, PT ;  /* 0x000000e8fb00720c */ /* 0x000fe40003f26270 */
[----:B------:R-:W-:-:S02]  /*d4a0*/  FSEL R37, R46, -INF , P3 ;  /* 0xff8000002e257808 */ /* 0x000fc40001800000 */
[----:B------:R-:W-:Y:S02]  /*d4b0*/  FSEL R13, R13, -INF , !P6 ;  /* 0xff8000000d0d7808 */ /* 0x000fe40007000000 */
[----:B------:R-:W-:Y:S02]  /*d4c0*/  FSEL R33, R33, -INF , !P5 ;  /* 0xff80000021217808 */ /* 0x000fe40006800000 */
[----:B------:R-:W-:Y:S02]  /*d4d0*/  ISETP.GE.AND P6, PT, R249, R227, PT ;  /* 0x000000e3f900720c */ /* 0x000fe40003fc6270 */
[----:B------:R-:W-:Y:S02]  /*d4e0*/  ISETP.GE.AND P5, PT, R158, R232, PT ;  /* 0x000000e89e00720c */ /* 0x000fe40003fa6270 */
[----:B------:R-:W-:Y:S02]  /*d4f0*/  FSEL R42, R42, -INF , P0 ;  /* 0xff8000002a2a7808 */ /* 0x000fe40000000000 */
[----:B------:R-:W-:-:S02]  /*d500*/  FSEL R47, R47, -INF , P1 ;  /* 0xff8000002f2f7808 */ /* 0x000fc40000800000 */
[----:B------:R-:W-:Y:S02]  /*d510*/  FSEL R37, R37, -INF , !P2 ;  /* 0xff80000025257808 */ /* 0x000fe40005000000 */
[-C--:B------:R-:W-:Y:S02]  /*d520*/  ISETP.GE.AND P4, PT, R251, R227.reuse, PT ;  /* 0x000000e3fb00720c */ /* 0x080fe40003f86270 */
[C---:B------:R-:W-:Y:S02]  /*d530*/  ISETP.GE.AND P1, PT, R156.reuse, R232, PT ;  /* 0x000000e89c00720c */ /* 0x040fe40003f26270 */
[----:B------:R-:W-:Y:S02]  /*d540*/  ISETP.GE.AND P2, PT, R156, R227, PT ;  /* 0x000000e39c00720c */ /* 0x000fe40003f46270 */
[----:B------:R-:W-:Y:S02]  /*d550*/  FSEL R43, R43, -INF , P5 ;  /* 0xff8000002b2b7808 */ /* 0x000fe40002800000 */
[----:B------:R-:W-:-:S02]  /*d560*/  FSEL R156, R42, -INF , !P6 ;  /* 0xff8000002a9c7808 */ /* 0x000fc40007000000 */
[-C--:B------:R-:W-:Y:S02]  /*d570*/  ISETP.GE.AND P3, PT, R158, R227.reuse, PT ;  /* 0x000000e39e00720c */ /* 0x080fe40003f66270 */
[C---:B------:R-:W-:Y:S02]  /*d580*/  ISETP.GE.AND P5, PT, R2.reuse, R232, PT ;  /* 0x000000e80200720c */ /* 0x040fe40003fa6270 */
[----:B------:R-:W-:Y:S02]  /*d590*/  ISETP.GE.AND P6, PT, R2, R227, PT ;  /* 0x000000e30200720c */ /* 0x000fe40003fc6270 */
[----:B-1----:R-:W-:Y:S02]  /*d5a0*/  FMNMX.FTZ R2, R58, R59, !PT ;  /* 0x0000003b3a027209 */ /* 0x002fe40007810000 */
[----:B------:R-:W-:Y:S02]  /*d5b0*/  FSEL R158, R47, -INF , !P4 ;  /* 0xff8000002f9e7808 */ /* 0x000fe40006000000 */
[----:B------:R-:W-:-:S02]  /*d5c0*/  FSEL R38, R38, -INF , P1 ;  /* 0xff80000026267808 */ /* 0x000fc40000800000 */
[C---:B------:R-:W-:Y:S02]  /*d5d0*/  ISETP.GE.AND P4, PT, R154.reuse, R232, PT ;  /* 0x000000e89a00720c */ /* 0x040fe40003f86270 */
[-C--:B------:R-:W-:Y:S02]  /*d5e0*/  ISETP.GE.AND P0, PT, R154, R227.reuse, PT ;  /* 0x000000e39a00720c */ /* 0x080fe40003f06270 */
[----:B------:R-:W-:Y:S01]  /*d5f0*/  FSEL R154, R43, -INF , !P3 ;  /* 0xff8000002b9a7808 */ /* 0x000fe20005800000 */
[----:B--2---:R-:W-:Y:S01]  /*d600*/  FMUL.FTZ R42, R9, R2 ;  /* 0x00000002092a7220 */ /* 0x004fe20000410000 */
[C---:B------:R-:W-:Y:S02]  /*d610*/  ISETP.GE.AND P3, PT, R181.reuse, R232, PT ;  /* 0x000000e8b500720c */ /* 0x040fe40003f66270 */
[----:B------:R-:W-:Y:S02]  /*d620*/  ISETP.GE.AND P1, PT, R181, R227, PT ;  /* 0x000000e3b500720c */ /* 0x000fe40003f26270 */
[----:B------:R-:W-:-:S02]  /*d630*/  FSEL R181, R38, -INF , !P2 ;  /* 0xff80000026b57808 */ /* 0x000fc40005000000 */
[----:B------:R-:W-:Y:S02]  /*d640*/  FSETP.NEU.FTZ.AND P2, PT, R2, -INF , PT ;  /* 0xff8000000200780b */ /* 0x000fe40003f5d000 */
[----:B------:R-:W-:Y:S02]  /*d650*/  FSEL R35, R35, -INF , P3 ;  /* 0xff80000023237808 */ /* 0x000fe40001800000 */
[----:B------:R-:W-:Y:S02]  /*d660*/  FSEL R39, R39, -INF , P4 ;  /* 0xff80000027277808 */ /* 0x000fe40002000000 */
[----:B------:R-:W-:Y:S02]  /*d670*/  FSEL R42, R42, RZ, P2 ;  /* 0x000000ff2a2a7208 */ /* 0x000fe40001000000 */
[-C--:B------:R-:W-:Y:S02]  /*d680*/  ISETP.GE.AND P2, PT, R247, R232.reuse, PT ;  /* 0x000000e8f700720c */ /* 0x080fe40003f46270 */
[----:B------:R-:W-:-:S02]  /*d690*/  ISETP.GE.AND P4, PT, R150, R232, PT ;  /* 0x000000e89600720c */ /* 0x000fc40003f86270 */
[----:B------:R-:W-:Y:S02]  /*d6a0*/  FSEL R34, R34, -INF , P5 ;  /* 0xff80000022227808 */ /* 0x000fe40002800000 */
[----:B------:R-:W-:Y:S02]  /*d6b0*/  FSEL R140, R35, -INF , !P1 ;  /* 0xff800000238c7808 */ /* 0x000fe40004800000 */
[-C--:B------:R-:W-:Y:S02]  /*d6c0*/  ISETP.GE.AND P5, PT, R150, R227.reuse, PT ;  /* 0x000000e39600720c */ /* 0x080fe40003fa6270 */
[----:B------:R-:W-:Y:S02]  /*d6d0*/  ISETP.GE.AND P1, PT, R151, R232, PT ;  /* 0x000000e89700720c */ /* 0x000fe40003f26270 */
[----:B------:R-:W-:Y:S01]  /*d6e0*/  FSEL R150, R39, -INF , !P0 ;  /* 0xff80000027967808 */ /* 0x000fe20004000000 */
[----:B------:R-:W-:Y:S01]  /*d6f0*/  IMAD.MOV.U32 R104, RZ, RZ, R144 ;  /* 0x000000ffff687224 */ /* 0x000fe200078e0090 */
[----:B------:R-:W-:-:S02]  /*d700*/  ISETP.GE.AND P0, PT, R247, R227, PT ;  /* 0x000000e3f700720c */ /* 0x000fc40003f06270 */
[----:B------:R-:W-:Y:S02]  /*d710*/  FSEL R31, R31, -INF , P2 ;  /* 0xff8000001f1f7808 */ /* 0x000fe40001000000 */
[----:B------:R-:W-:Y:S02]  /*d720*/  FSEL R30, R30, -INF , P4 ;  /* 0xff8000001e1e7808 */ /* 0x000fe40002000000 */
[----:B------:R-:W-:Y:S01]  /*d730*/  FSEL R144, R34, -INF , !P6 ;  /* 0xff80000022907808 */ /* 0x000fe20007000000 */
[----:B------:R-:W-:Y:S01]  /*d740*/  FFMA.FTZ R34, R136, R9, -R42 ;  /* 0x0000000988227223 */ /* 0x000fe2000001082a */
[----:B------:R-:W-:Y:S02]  /*d750*/  ISETP.GE.AND P4, PT, R151, R227, PT ;  /* 0x000000e39700720c */ /* 0x000fe40003f86270 */
[----:B------:R-:W-:Y:S02]  /*d760*/  FSEL R27, R27, -INF , P1 ;  /* 0xff8000001b1b7808 */ /* 0x000fe40000800000 */
[----:B------:R-:W-:-:S02]  /*d770*/  ISETP.GE.AND P3, PT, R187, R232, PT ;  /* 0x000000e8bb00720c */ /* 0x000fc40003f66270 */
[----:B------:R-:W-:Y:S02]  /*d780*/  FSEL R136, R31, -INF , !P0 ;  /* 0xff8000001f887808 */ /* 0x000fe40004000000 */
[-C--:B------:R-:W-:Y:S02]  /*d790*/  ISETP.GE.AND P0, PT, R243, R232.reuse, PT ;  /* 0x000000e8f300720c */ /* 0x080fe40003f06270 */
[-C--:B------:R-:W-:Y:S02]  /*d7a0*/  ISETP.GE.AND P2, PT, R245, R232.reuse, PT ;  /* 0x000000e8f500720c */ /* 0x080fe40003f46270 */
[----:B------:R-:W-:Y:S02]  /*d7b0*/  FSEL R249, R27, -INF , !P4 ;  /* 0xff8000001bf97808 */ /* 0x000fe40006000000 */
[----:B------:R-:W-:Y:S02]  /*d7c0*/  ISETP.GE.AND P4, PT, R199, R232, PT ;  /* 0x000000e8c700720c */ /* 0x000fe40003f86270 */
[----:B------:R-:W-:-:S02]  /*d7d0*/  FSEL R26, R26, -INF , P3 ;  /* 0xff8000001a1a7808 */ /* 0x000fc40001800000 */
[-C--:B------:R-:W-:Y:S02]  /*d7e0*/  ISETP.GE.AND P3, PT, R243, R227.reuse, PT ;  /* 0x000000e3f300720c */ /* 0x080fe40003f66270 */
[----:B------:R-:W-:Y:S02]  /*d7f0*/  FSEL R23, R23, -INF , P0 ;  /* 0xff80000017177808 */ /* 0x000fe40000000000 */
[----:B------:R-:W-:Y:S02]  /*d800*/  FSEL R22, R22, -INF , P2 ;  /* 0xff80000016167808 */ /* 0x000fe40001000000 */
[----:B------:R-:W-:Y:S02]  /*d810*/  ISETP.GE.AND P2, PT, R199, R227, PT ;  /* 0x000000e3c700720c */ /* 0x000fe40003f46270 */
[----:B------:R-:W-:Y:S02]  /*d820*/  FSEL R19, R19, -INF , P4 ;  /* 0xff80000013137808 */ /* 0x000fe40002000000 */
[----:B------:R-:W-:-:S02]  /*d830*/  ISETP.GE.AND P1, PT, R130, R232, PT ;  /* 0x000000e88200720c */ /* 0x000fc40003f26270 */
[----:B------:R-:W-:Y:S02]  /*d840*/  FSEL R247, R23, -INF , !P3 ;  /* 0xff80000017f77808 */ /* 0x000fe40005800000 */
[----:B------:R-:W-:Y:S02]  /*d850*/  ISETP.GE.AND P6, PT, R187, R227, PT ;  /* 0x000000e3bb00720c */ /* 0x000fe40003fc6270 */
[-C--:B------:R-:W-:Y:S02]  /*d860*/  ISETP.GE.AND P3, PT, R239, R232.reuse, PT ;  /* 0x000000e8ef00720c */ /* 0x080fe40003f66270 */
[----:B------:R-:W-:Y:S02]  /*d870*/  FSEL R187, R30, -INF , !P5 ;  /* 0xff8000001ebb7808 */ /* 0x000fe40006800000 */
[----:B------:R-:W-:Y:S02]  /*d880*/  ISETP.GE.AND P0, PT, R241, R232, PT ;  /* 0x000000e8f100720c */ /* 0x000fe40003f06270 */
[----:B------:R-:W-:-:S02]  /*d890*/  FSEL R243, R19, -INF , !P2 ;  /* 0xff80000013f37808 */ /* 0x000fc40005000000 */
[-C--:B------:R-:W-:Y:S02]  /*d8a0*/  ISETP.GE.AND P5, PT, R245, R227.reuse, PT ;  /* 0x000000e3f500720c */ /* 0x080fe40003fa6270 */
[-C--:B------:R-:W-:Y:S02]  /*d8b0*/  ISETP.GE.AND P2, PT, R205, R232.reuse, PT ;  /* 0x000000e8cd00720c */ /* 0x080fe40003f46270 */
[----:B------:R-:W-:Y:S02]  /*d8c0*/  FSEL R18, R18, -INF , P1 ;  /* 0xff80000012127808 */ /* 0x000fe40000800000 */
[----:B------:R-:W-:Y:S02]  /*d8d0*/  ISETP.GE.AND P1, PT, R239, R227, PT ;  /* 0x000000e3ef00720c */ /* 0x000fe40003f26270 */
[----:B------:R-:W-:Y:S02]  /*d8e0*/  ISETP.GE.AND P4, PT, R237, R232, PT ;  /* 0x000000e8ed00720c */ /* 0x000fe40003f86270 */
[----:B------:R-:W-:-:S02]  /*d8f0*/  FSEL R15, R15, -INF , P3 ;  /* 0xff8000000f0f7808 */ /* 0x000fc40001800000 */
[----:B------:R-:W-:Y:S02]  /*d900*/  FSEL R14, R14, -INF , P0 ;  /* 0xff8000000e0e7808 */ /* 0x000fe40000000000 */
[----:B------:R-:W-:Y:S02]  /*d910*/  FSEL R199, R22, -INF , !P5 ;  /* 0xff80000016c77808 */ /* 0x000fe40006800000 */
[-C--:B------:R-:W-:Y:S02]  /*d920*/  ISETP.GE.AND P0, PT, R205, R227.reuse, PT ;  /* 0x000000e3cd00720c */ /* 0x080fe40003f06270 */
[----:B------:R-:W-:Y:S02]  /*d930*/  FSEL R7, R7, -INF , P2 ;  /* 0xff80000007077808 */ /* 0x000fe40001000000 */
[----:B------:R-:W-:Y:S02]  /*d940*/  ISETP.GE.AND P5, PT, R241, R227, PT ;  /* 0x000000e3f100720c */ /* 0x000fe40003fa6270 */
[----:B------:R-:W-:-:S02]  /*d950*/  FSEL R251, R26, -INF , !P6 ;  /* 0xff8000001afb7808 */ /* 0x000fc40007000000 */
[----:B------:R-:W-:Y:S02]  /*d960*/  FSEL R241, R15, -INF , !P1 ;  /* 0xff8000000ff17808 */ /* 0x000fe40004800000 */
[----:B------:R-:W-:Y:S02]  /*d970*/  FSEL R6, R6, -INF , P4 ;  /* 0xff80000006067808 */ /* 0x000fe40002000000 */
[-C--:B------:R-:W-:Y:S02]  /*d980*/  ISETP.GE.AND P6, PT, R130, R227.reuse, PT ;  /* 0x000000e38200720c */ /* 0x080fe40003fc6270 */
[C---:B------:R-:W-:Y:S02]  /*d990*/  ISETP.GE.AND P1, PT, R211.reuse, R232, PT ;  /* 0x000000e8d300720c */ /* 0x040fe40003f26270 */
[----:B------:R-:W-:Y:S02]  /*d9a0*/  ISETP.GE.AND P4, PT, R211, R227, PT ;  /* 0x000000e3d300720c */ /* 0x000fe40003f86270 */
[----:B------:R-:W-:-:S02]  /*d9b0*/  FSEL R211, R7, -INF , !P0 ;  /* 0xff80000007d37808 */ /* 0x000fc40004000000 */
[----:B------:R-:W-:Y:S02]  /*d9c0*/  FMNMX3.FTZ R7, R93, R192, R188, !PT ;  /* 0x000000c05d077276 */ /* 0x000fe400078100bc */
[----:B------:R-:W-:Y:S02]  /*d9d0*/  FSEL R245, R18, -INF , !P6 ;  /* 0xff80000012f57808 */ /* 0x000fe40007000000 */
[----:B------:R-:W-:Y:S02]  /*d9e0*/  ISETP.GE.AND P6, PT, R237, R227, PT ;  /* 0x000000e3ed00720c */ /* 0x000fe40003fc6270 */
[----:B------:R-:W-:Y:S02]  /*d9f0*/  FMNMX3.FTZ R7, R7, R184, R20, !PT ;  /* 0x000000b807077276 */ /* 0x000fe40007810014 */
[----:B------:R-:W-:Y:S02]  /*da00*/  FSEL R239, R6, -INF , !P6 ;  /* 0xff80000006ef7808 */ /* 0x000fe40007000000 */
[----:B------:R-:W-:-:S04]  /*da10*/  FMNMX3.FTZ R6, R7, R12, R13, !PT ;  /* 0x0000000c07067276 */ /* 0x000fc8000781000d */
[----:B------:R-:W-:-:S04]  /*da20*/  FMNMX3.FTZ R7, R6, R33, R37, !PT ;  /* 0x0000002106077276 */ /* 0x000fc80007810025 */
[----:B------:R-:W-:-:S04]  /*da30*/  FMNMX3.FTZ R6, R7, R158, R156, !PT ;  /* 0x0000009e07067276 */ /* 0x000fc8000781009c */
[----:B------:R-:W-:Y:S02]  /*da40*/  FMNMX3.FTZ R7, R6, R154, R181, !PT ;  /* 0x0000009a06077276 */ /* 0x000fe400078100b5 */
[----:B------:R-:W-:Y:S02]  /*da50*/  ISETP.GE.AND P3, PT, R235, R232, PT ;  /* 0x000000e8eb00720c */ /* 0x000fe40003f66270 */
[----:B------:R-:W-:Y:S02]  /*da60*/  FMNMX3.FTZ R7, R7, R150, R144, !PT ;  /* 0x0000009607077276 */ /* 0x000fe40007810090 */
[----:B------:R-:W-:Y:S02]  /*da70*/  FSEL R147, R147, -INF , P1 ;  /* 0xff80000093937808 */ /* 0x000fe40000800000 */
[----:B------:R-:W-:Y:S02]  /*da80*/  FSEL R205, R14, -INF , !P5 ;  /* 0xff8000000ecd7808 */ /* 0x000fe40006800000 */
[----:B------:R-:W-:-:S02]  /*da90*/  ISETP.GE.AND P0, PT, R206, R232, PT ;  /* 0x000000e8ce00720c */ /* 0x000fc40003f06270 */
[----:B------:R-:W-:Y:S02]  /*daa0*/  ISETP.GE.AND P5, PT, R235, R227, PT ;  /* 0x000000e3eb00720c */ /* 0x000fe40003fa6270 */
[----:B------:R-:W-:Y:S02]  /*dab0*/  FSEL R146, R146, -INF , P3 ;  /* 0xff80000092927808 */ /* 0x000fe40001800000 */
[----:B------:R-:W-:Y:S02]  /*dac0*/  FMNMX3.FTZ R6, R7, R140, R187, !PT ;  /* 0x0000008c07067276 */ /* 0x000fe400078100bb */
[-C--:B------:R-:W-:Y:S02]  /*dad0*/  ISETP.GE.AND P2, PT, R207, R232.reuse, PT ;  /* 0x000000e8cf00720c */ /* 0x080fe40003f46270 */
[----:B------:R-:W-:Y:S02]  /*dae0*/  ISETP.GE.AND P1, PT, R203, R232, PT ;  /* 0x000000e8cb00720c */ /* 0x000fe40003f26270 */
[----:B------:R-:W-:-:S02]  /*daf0*/  FSEL R235, R147, -INF , !P4 ;  /* 0xff80000093eb7808 */ /* 0x000fc40006000000 */
[-C--:B------:R-:W-:Y:S02]  /*db00*/  ISETP.GE.AND P3, PT, R206, R227.reuse, PT ;  /* 0x000000e3ce00720c */ /* 0x080fe40003f66270 */
[----:B------:R-:W-:Y:S02]  /*db10*/  ISETP.GE.AND P4, PT, R201, R232, PT ;  /* 0x000000e8c900720c */ /* 0x000fe40003f86270 */
[----:B------:R-:W-:Y:S02]  /*db20*/  FSEL R143, R143, -INF , P0 ;  /* 0xff8000008f8f7808 */ /* 0x000fe40000000000 */
[----:B------:R-:W-:Y:S02]  /*db30*/  FSEL R237, R146, -INF , !P5 ;  /* 0xff80000092ed7808 */ /* 0x000fe40006800000 */
[----:B------:R-:W-:Y:S02]  /*db40*/  FMNMX3.FTZ R6, R6, R136, R251, !PT ;  /* 0x0000008806067276 */ /* 0x000fe400078100fb */
[----:B------:R-:W-:-:S02]  /*db50*/  ISETP.GE.AND P6, PT, R207, R227, PT ;  /* 0x000000e3cf00720c */ /* 0x000fc40003fc6270 */
[-C--:B------:R-:W-:Y:S02]  /*db60*/  ISETP.GE.AND P5, PT, R203, R227.reuse, PT ;  /* 0x000000e3cb00720c */ /* 0x080fe40003fa6270 */
[----:B------:R-:W-:Y:S02]  /*db70*/  FSEL R142, R142, -INF , P2 ;  /* 0xff8000008e8e7808 */ /* 0x000fe40001000000 */
[----:B------:R-:W-:Y:S02]  /*db80*/  FSEL R138, R138, -INF , P1 ;  /* 0xff8000008a8a7808 */ /* 0x000fe40000800000 */
[----:B------:R-:W-:Y:S02]  /*db90*/  ISETP.GE.AND P0, PT, R200, R232, PT ;  /* 0x000000e8c800720c */ /* 0x000fe40003f06270 */
[----:B------:R-:W-:Y:S02]  /*dba0*/  ISETP.GE.AND P2, PT, R201, R227, PT ;  /* 0x000000e3c900720c */ /* 0x000fe40003f46270 */
[----:B------:R-:W-:-:S02]  /*dbb0*/  FSEL R203, R143, -INF , !P3 ;  /* 0xff8000008fcb7808 */ /* 0x000fc40005800000 */
[----:B------:R-:W-:Y:S02]  /*dbc0*/  FSEL R139, R139, -INF , P4 ;  /* 0xff8000008b8b7808 */ /* 0x000fe40002000000 */
[----:B------:R-:W-:Y:S02]  /*dbd0*/  ISETP.GE.AND P3, PT, R198, R232, PT ;  /* 0x000000e8c600720c */ /* 0x000fe40003f66270 */
[----:B------:R-:W-:Y:S02]  /*dbe0*/  FMNMX3.FTZ R6, R6, R249, R199, !PT ;  /* 0x000000f906067276 */ /* 0x000fe400078100c7 */
[----:B------:R-:W-:Y:S02]  /*dbf0*/  FSEL R207, R142, -INF , !P6 ;  /* 0xff8000008ecf7808 */ /* 0x000fe40007000000 */
[----:B------:R-:W-:Y:S02]  /*dc00*/  FSEL R201, R138, -INF , !P5 ;  /* 0xff8000008ac97808 */ /* 0x000fe40006800000 */
[----:B------:R-:W-:-:S02]  /*dc10*/  ISETP.GE.AND P6, PT, R200, R227, PT ;  /* 0x000000e3c800720c */ /* 0x000fc40003fc6270 */
[CC--:B------:R-:W-:Y:S02]  /*dc20*/  ISETP.GE.AND P4, PT, R193.reuse, R232.reuse, PT ;  /* 0x000000e8c100720c */ /* 0x0c0fe40003f86270 */
        /* <DEDUP_REMOVED lines=8> */
[----:B------:R-:W-:Y:S02]  /*dcb0*/  FSEL R191, R134, -INF , !P6 ;  /* 0xff80000086bf7808 */ /* 0x000fe40007000000 */
[----:B------:R-:W-:Y:S02]  /*dcc0*/  FSEL R126, R126, -INF , P4 ;  /* 0xff8000007e7e7808 */ /* 0x000fe40002000000 */
[----:B------:R-:W-:-:S02]  /*dcd0*/  ISETP.GE.AND P3, PT, R189, R232, PT ;  /* 0x000000e8bd00720c */ /* 0x000fc40003f66270 */
[----:B------:R-:W-:Y:S02]  /*dce0*/  ISETP.GE.AND P6, PT, R189, R227, PT ;  /* 0x000000e3bd00720c */ /* 0x000fe40003fc6270 */
[----:B------:R-:W-:Y:S02]  /*dcf0*/  FSEL R189, R135, -INF , !P1 ;  /* 0xff80000087bd7808 */ /* 0x000fe40004800000 */
[----:B------:R-:W-:Y:S02]  /*dd00*/  FSEL R127, R127, -INF , P2 ;  /* 0xff8000007f7f7808 */ /* 0x000fe40001000000 */
[----:B------:R-:W-:Y:S02]  /*dd10*/  FMNMX3.FTZ R6, R6, R243, R205, !PT ;  /* 0x000000f306067276 */ /* 0x000fe400078100cd */
[C---:B------:R-:W-:Y:S02]  /*dd20*/  ISETP.GE.AND P1, PT, R183.reuse, R232, PT ;  /* 0x000000e8b700720c */ /* 0x040fe40003f26270 */
[----:B------:R-:W-:-:S02]  /*dd30*/  ISETP.GE.AND P4, PT, R183, R227, PT ;  /* 0x000000e3b700720c */ /* 0x000fc40003f86270 */
[----:B------:R-:W-:Y:S02]  /*dd40*/  FSEL R183, R126, -INF , !P5 ;  /* 0xff8000007eb77808 */ /* 0x000fe40006800000 */
[C---:B------:R-:W-:Y:S02]  /*dd50*/  ISETP.GE.AND P2, PT, R171.reuse, R232, PT ;  /* 0x000000e8ab00720c */ /* 0x040fe40003f46270 */
[----:B------:R-:W-:Y:S02]  /*dd60*/  ISETP.GE.AND P5, PT, R171, R227, PT ;  /* 0x000000e3ab00720c */ /* 0x000fe40003fa6270 */
[----:B------:R-:W-:Y:S02]  /*dd70*/  FSEL R122, R122, -INF , P3 ;  /* 0xff8000007a7a7808 */ /* 0x000fe40001800000 */
[----:B------:R-:W-:Y:S02]  /*dd80*/  FSEL R171, R127, -INF , !P0 ;  /* 0xff8000007fab7808 */ /* 0x000fe40004000000 */
[----:B------:R-:W-:-:S02]  /*dd90*/  FMNMX3.FTZ R6, R6, R241, R239, !PT ;  /* 0x000000f106067276 */ /* 0x000fc400078100ef */
[-C--:B------:R-:W-:Y:S02]  /*dda0*/  ISETP.GE.AND P0, PT, R167, R232.reuse, PT ;  /* 0x000000e8a700720c */ /* 0x080fe40003f06270 */
[----:B------:R-:W-:Y:S02]  /*ddb0*/  FSEL R123, R123, -INF , P1 ;  /* 0xff8000007b7b7808 */ /* 0x000fe40000800000 */
[-C--:B------:R-:W-:Y:S02]  /*ddc0*/  ISETP.GE.AND P3, PT, R167, R227.reuse, PT ;  /* 0x000000e3a700720c */ /* 0x080fe40003f66270 */
[----:B------:R-:W-:Y:S02]  /*ddd0*/  FSEL R167, R122, -INF , !P6 ;  /* 0xff8000007aa77808 */ /* 0x000fe40007000000 */
[C---:B------:R-:W-:Y:S02]  /*dde0*/  ISETP.GE.AND P1, PT, R161.reuse, R232, PT ;  /* 0x000000e8a100720c */ /* 0x040fe40003f26270 */
[----:B------:R-:W-:-:S02]  /*ddf0*/  ISETP.GE.AND P6, PT, R161, R227, PT ;  /* 0x000000e3a100720c */ /* 0x000fc40003fc6270 */
[----:B------:R-:W-:Y:S02]  /*de00*/  FMNMX3.FTZ R6, R6, R211, R237, !PT ;  /* 0x000000d306067276 */ /* 0x000fe400078100ed */
[----:B------:R-:W-:Y:S02]  /*de10*/  FSEL R161, R123, -INF , !P4 ;  /* 0xff8000007ba17808 */ /* 0x000fe40006000000 */
[----:B------:R-:W-:Y:S02]  /*de20*/  FSEL R119, R119, -INF , P0 ;  /* 0xff80000077777808 */ /* 0x000fe40000000000 */
[----:B------:R-:W-:Y:S02]  /*de30*/  ISETP.GE.AND P4, PT, R155, R232, PT ;  /* 0x000000e89b00720c */ /* 0x000fe40003f86270 */
[----:B------:R-:W-:Y:S02]  /*de40*/  FMNMX3.FTZ R6, R6, R235, R207, !PT ;  /* 0x000000eb06067276 */ /* 0x000fe400078100cf */
[----:B------:R-:W-:-:S02]  /*de50*/  FSEL R118, R118, -INF , P2 ;  /* 0xff80000076767808 */ /* 0x000fc40001000000 */
[----:B------:R-:W-:Y:S02]  /*de60*/  FSEL R147, R119, -INF , !P3 ;  /* 0xff80000077937808 */ /* 0x000fe40005800000 */
[----:B------:R-:W-:Y:S02]  /*de70*/  ISETP.GE.AND P2, PT, R155, R227, PT ;  /* 0x000000e39b00720c */ /* 0x000fe40003f46270 */
[----:B------:R-:W-:Y:S02]  /*de80*/  ISETP.GE.AND P3, PT, R180, R232, PT ;  /* 0x000000e8b400720c */ /* 0x000fe40003f66270 */
[----:B------:R-:W-:Y:S02]  /*de90*/  FSEL R115, R115, -INF , P4 ;  /* 0xff80000073737808 */ /* 0x000fe40002000000 */
[----:B------:R-:W-:Y:S02]  /*dea0*/  FMNMX3.FTZ R6, R6, R203, R201, !PT ;  /* 0x000000cb06067276 */ /* 0x000fe400078100c9 */
[----:B------:R-:W-:-:S02]  /*deb0*/  FSEL R114, R114, -INF , P1 ;  /* 0xff80000072727808 */ /* 0x000fc40000800000 */
[-C--:B------:R-:W-:Y:S02]  /*dec0*/  ISETP.GE.AND P0, PT, R186, R232.reuse, PT ;  /* 0x000000e8ba00720c */ /* 0x080fe40003f06270 */
[----:B------:R-:W-:Y:S02]  /*ded0*/  ISETP.GE.AND P1, PT, R180, R227, PT ;  /* 0x000000e3b400720c */ /* 0x000fe40003f26270 */
[----:B------:R-:W-:Y:S02]  /*dee0*/  FSEL R139, R115, -INF , !P2 ;  /* 0xff800000738b7808 */ /* 0x000fe40005000000 */
[----:B------:R-:W-:Y:S02]  /*def0*/  FSEL R111, R111, -INF , P3 ;  /* 0xff8000006f6f7808 */ /* 0x000fe40001800000 */
[----:B------:R-:W-:Y:S02]  /*df00*/  ISETP.GE.AND P2, PT, R176, R232, PT ;  /* 0x000000e8b000720c */ /* 0x000fe40003f46270 */
[----:B------:R-:W-:-:S02]  /*df10*/  FMNMX3.FTZ R6, R6, R193, R191, !PT ;  /* 0x000000c106067276 */ /* 0x000fc400078100bf */
[-C--:B------:R-:W-:Y:S02]  /*df20*/  ISETP.GE.AND P4, PT, R178, R232.reuse, PT ;  /* 0x000000e8b200720c */ /* 0x080fe40003f86270 */
[----:B------:R-:W-:Y:S02]  /*df30*/  FSEL R110, R110, -INF , P0 ;  /* 0xff8000006e6e7808 */ /* 0x000fe40000000000 */
[----:B------:R-:W-:Y:S02]  /*df40*/  FSEL R127, R111, -INF , !P1 ;  /* 0xff8000006f7f7808 */ /* 0x000fe40004800000 */
[----:B------:R-:W-:Y:S02]  /*df50*/  ISETP.GE.AND P0, PT, R176, R227, PT ;  /* 0x000000e3b000720c */ /* 0x000fe40003f06270 */
[----:B------:R-:W-:Y:S02]  /*df60*/  ISETP.GE.AND P1, PT, R172, R232, PT ;  /* 0x000000e8ac00720c */ /* 0x000fe40003f26270 */
[----:B------:R-:W-:-:S02]  /*df70*/  FSEL R107, R107, -INF , P2 ;  /* 0xff8000006b6b7808 */ /* 0x000fc40001000000 */
[----:B------:R-:W-:Y:S02]  /*df80*/  FMNMX3.FTZ R6, R6, R189, R183, !PT ;  /* 0x000000bd06067276 */ /* 0x000fe400078100b7 */
[----:B------:R-:W-:Y:S02]  /*df90*/  FSEL R106, R106, -INF , P4 ;  /* 0xff8000006a6a7808 */ /* 0x000fe40002000000 */
[----:B------:R-:W-:Y:S02]  /*dfa0*/  ISETP.GE.AND P3, PT, R174, R232, PT ;  /* 0x000000e8ae00720c */ /* 0x000fe40003f66270 */
[----:B------:R-:W-:Y:S02]  /*dfb0*/  ISETP.GE.AND P4, PT, R172, R227, PT ;  /* 0x000000e3ac00720c */ /* 0x000fe40003f86270 */
[----:B------:R-:W-:Y:S02]  /*dfc0*/  FSEL R115, R107, -INF , !P0 ;  /* 0xff8000006b737808 */ /* 0x000fe40004000000 */
[----:B------:R-:W-:-:S02]  /*dfd0*/  FSEL R103, R103, -INF , P1 ;  /* 0xff80000067677808 */ /* 0x000fc40000800000 */
[----:B------:R-:W-:Y:S02]  /*dfe0*/  FSEL R155, R118, -INF , !P5 ;  /* 0xff800000769b7808 */ /* 0x000fe40006800000 */
[----:B------:R-:W-:Y:S02]  /*dff0*/  FSEL R143, R114, -INF , !P6 ;  /* 0xff800000728f7808 */ /* 0x000fe40007000000 */
[-C--:B------:R-:W-:Y:S02]  /*e000*/  ISETP.GE.AND P0, PT, R169, R232.reuse, PT ;  /* 0x000000e8a900720c */ /* 0x080fe40003f06270 */
[----:B------:R-:W-:Y:S02]  /*e010*/  FMNMX3.FTZ R6, R6, R171, R167, !PT ;  /* 0x000000ab06067276 */ /* 0x000fe400078100a7 */
[----:B------:R-:W-:Y:S02]  /*e020*/  ISETP.GE.AND P6, PT, R178, R227, PT ;  /* 0x000000e3b200720c */ /* 0x000fe40003fc6270 */
[----:B------:R-:W-:-:S02]  /*e030*/  ISETP.GE.AND P2, PT, R170, R232, PT ;  /* 0x000000e8aa00720c */ /* 0x000fc40003f46270 */
[----:B------:R-:W-:Y:S02]  /*e040*/  FSEL R102, R102, -INF , P3 ;  /* 0xff80000066667808 */ /* 0x000fe40001800000 */
[----:B------:R-:W-:Y:S02]  /*e050*/  FSEL R107, R103, -INF , !P4 ;  /* 0xff800000676b7808 */ /* 0x000fe40006000000 */
[-C--:B------:R-:W-:Y:S02]  /*e060*/  ISETP.GE.AND P5, PT, R186, R227.reuse, PT ;  /* 0x000000e3ba00720c */ /* 0x080fe40003fa6270 */
[----:B------:R-:W-:Y:S02]  /*e070*/  ISETP.GE.AND P3, PT, R169, R227, PT ;  /* 0x000000e3a900720c */ /* 0x000fe40003f66270 */
[----:B------:R-:W-:Y:S02]  /*e080*/  ISETP.GE.AND P4, PT, R166, R232, PT ;  /* 0x000000e8a600720c */ /* 0x000fe40003f86270 */
[----:B------:R-:W-:-:S02]  /*e090*/  FSEL R99, R99, -INF , P0 ;  /* 0xff80000063637808 */ /* 0x000fc40000000000 */
[----:B------:R-:W-:Y:S02]  /*e0a0*/  FMNMX3.FTZ R6, R6, R161, R155, !PT ;  /* 0x000000a106067276 */ /* 0x000fe4000781009b */
[----:B------:R-:W-:Y:S02]  /*e0b0*/  FSEL R119, R106, -INF , !P6 ;  /* 0xff8000006a777808 */ /* 0x000fe40007000000 */
[----:B------:R-:W-:Y:S02]  /*e0c0*/  ISETP.GE.AND P6, PT, R170, R227, PT ;  /* 0x000000e3aa00720c */ /* 0x000fe40003fc6270 */
[----:B------:R-:W-:Y:S02]  /*e0d0*/  FSEL R98, R98, -INF , P2 ;  /* 0xff80000062627808 */ /* 0x000fe40001000000 */
[----:B------:R-:W-:Y:S02]  /*e0e0*/  ISETP.GE.AND P0, PT, R164, R232, PT ;  /* 0x000000e8a400720c */ /* 0x000fe40003f06270 */
[----:B------:R-:W-:-:S02]  /*e0f0*/  FSEL R135, R110, -INF , !P5 ;  /* 0xff8000006e877808 */ /* 0x000fc40006800000 */
[-C--:B------:R-:W-:Y:S02]  /*e100*/  ISETP.GE.AND P1, PT, R168, R232.reuse, PT ;  /* 0x000000e8a800720c */ /* 0x080fe40003f26270 */
[----:B------:R-:W-:Y:S02]  /*e110*/  ISETP.GE.AND P2, PT, R166, R227, PT ;  /* 0x000000e3a600720c */ /* 0x000fe40003f46270 */
[----:B------:R-:W-:Y:S02]  /*e120*/  FSEL R99, R99, -INF , !P3 ;  /* 0xff80000063637808 */ /* 0x000fe40005800000 */
[----:B------:R-:W-:Y:S02]  /*e130*/  FSEL R7, R95, -INF , P4 ;  /* 0xff8000005f077808 */ /* 0x000fe40002000000 */
[----:B------:R-:W-:Y:S02]  /*e140*/  FMNMX3.FTZ R6, R6, R147, R143, !PT ;  /* 0x0000009306067276 */ /* 0x000fe4000781008f */
[----:B------:R-:W-:Y:S01]  /*e150*/  ISETP.GE.AND P3, PT, R163, R232, PT ;  /* 0x000000e8a300720c */ /* 0x000fe20003f66270 */
[----:B------:R-:W-:Y:S01]  /*e160*/  FFMA.FTZ R47, R56, R9, -R42 ;  /* 0x00000009382f7223 */ /* 0x000fe2000001082a */
[----:B------:R-:W-:-:S02]  /*e170*/  FSEL R103, R98, -INF , !P6 ;  /* 0xff80000062677808 */ /* 0x000fc40007000000 */
[-C--:B------:R-:W-:Y:S02]  /*e180*/  ISETP.GE.AND P6, PT, R164, R227.reuse, PT ;  /* 0x000000e3a400720c */ /* 0x080fe40003fc6270 */
[----:B------:R-:W-:Y:S02]  /*e190*/  FSEL R55, R90, -INF , P0 ;  /* 0xff8000005a377808 */ /* 0x000fe40000000000 */
[----:B------:R-:W-:Y:S02]  /*e1a0*/  ISETP.GE.AND P5, PT, R174, R227, PT ;  /* 0x000000e3ae00720c */ /* 0x000fe40003fa6270 */
[----:B------:R-:W-:Y:S02]  /*e1b0*/  FSEL R94, R94, -INF , P1 ;  /* 0xff8000005e5e7808 */ /* 0x000fe40000800000 */
[----:B------:R-:W-:Y:S02]  /*e1c0*/  FSEL R56, R7, -INF , !P2 ;  /* 0xff80000007387808 */ /* 0x000fe40005000000 */
[----:B------:R-:W-:-:S02]  /*e1d0*/  FMNMX3.FTZ R6, R6, R139, R135, !PT ;  /* 0x0000008b06067276 */ /* 0x000fc40007810087 */
[----:B------:R-:W-:Y:S02]  /*e1e0*/  ISETP.GE.AND P1, PT, R163, R227, PT ;  /* 0x000000e3a300720c */ /* 0x000fe40003f26270 */
[-C--:B------:R-:W-:Y:S02]  /*e1f0*/  ISETP.GE.AND P2, PT, R160, R232.reuse, PT ;  /* 0x000000e8a000720c */ /* 0x080fe40003f46270 */
[----:B------:R-:W-:Y:S02]  /*e200*/  FSEL R91, R91, -INF , P3 ;  /* 0xff8000005b5b7808 */ /* 0x000fe40001800000 */
[----:B------:R-:W-:Y:S02]  /*e210*/  FSEL R55, R55, -INF , !P6 ;  /* 0xff80000037377808 */ /* 0x000fe40007000000 */
[----:B------:R-:W-:Y:S02]  /*e220*/  FSEL R111, R102, -INF , !P5 ;  /* 0xff800000666f7808 */ /* 0x000fe40006800000 */
[----:B------:R-:W-:-:S02]  /*e230*/  ISETP.GE.AND P3, PT, R62, R232, PT ;  /* 0x000000e83e00720c */ /* 0x000fc40003f66270 */
[----:B------:R-:W-:Y:S02]  /*e240*/  ISETP.GE.AND P6, PT, R62, R227, PT ;  /* 0x000000e33e00720c */ /* 0x000fe40003fc6270 */
[----:B------:R-:W-:Y:S02]  /*e250*/  FMNMX3.FTZ R6, R6, R127, R119, !PT ;  /* 0x0000007f06067276 */ /* 0x000fe40007810077 */
[----:B------:R-:W-:Y:S02]  /*e260*/  FSEL R62, R91, -INF , !P1 ;  /* 0xff8000005b3e7808 */ /* 0x000fe40004800000 */
[----:B------:R-:W-:Y:S02]  /*e270*/  FSEL R66, R87, -INF , P2 ;  /* 0xff80000057427808 */ /* 0x000fe40001000000 */
[-C--:B------:R-:W-:Y:S02]  /*e280*/  ISETP.GE.AND P1, PT, R159, R232.reuse, PT ;  /* 0x000000e89f00720c */ /* 0x080fe40003f26270 */
[----:B------:R-:W-:-:S02]  /*e290*/  ISETP.GE.AND P2, PT, R157, R232, PT ;  /* 0x000000e89d00720c */ /* 0x000fc40003f46270 */
[----:B------:R-:W-:Y:S02]  /*e2a0*/  ISETP.GE.AND P5, PT, R168, R227, PT ;  /* 0x000000e3a800720c */ /* 0x000fe40003fa6270 */
[----:B------:R-:W-:Y:S02]  /*e2b0*/  FMNMX3.FTZ R6, R6, R115, R111, !PT ;  /* 0x0000007306067276 */ /* 0x000fe4000781006f */
[----:B------:R-:W-:Y:S02]  /*e2c0*/  FSEL R83, R83, -INF , P1 ;  /* 0xff80000053537808 */ /* 0x000fe40000800000 */
[----:B------:R-:W-:Y:S02]  /*e2d0*/  FSEL R78, R78, -INF , P2 ;  /* 0xff8000004e4e7808 */ /* 0x000fe40001000000 */
[----:B------:R-:W-:Y:S02]  /*e2e0*/  FSEL R95, R94, -INF , !P5 ;  /* 0xff8000005e5f7808 */ /* 0x000fe40006800000 */
[----:B------:R-:W-:-:S02]  /*e2f0*/  ISETP.GE.AND P1, PT, R0, R232, PT ;  /* 0x000000e80000720c */ /* 0x000fc40003f26270 */
[----:B------:R-:W-:Y:S02]  /*e300*/  ISETP.GE.AND P2, PT, R0, R227, PT ;  /* 0x000000e30000720c */ /* 0x000fe40003f46270 */
[----:B------:R-:W-:Y:S02]  /*e310*/  ISETP.GE.AND P5, PT, R162, R232, PT ;  /* 0x000000e8a200720c */ /* 0x000fe40003fa6270 */
[----:B------:R-:W-:Y:S02]  /*e320*/  FMNMX3.FTZ R0, R6, R107, R103, !PT ;  /* 0x0000006b06007276 */ /* 0x000fe40007810067 */
[----:B------:R-:W-:Y:S02]  /*e330*/  ISETP.GE.AND P4, PT, R162, R227, PT ;  /* 0x000000e3a200720c */ /* 0x000fe40003f86270 */
[----:B------:R-:W-:Y:S02]  /*e340*/  FSEL R59, R86, -INF , P5 ;  /* 0xff800000563b7808 */ /* 0x000fe40002800000 */
[----:B------:R-:W-:-:S02]  /*e350*/  FMNMX3.FTZ R0, R0, R99, R95, !PT ;  /* 0x0000006300007276 */ /* 0x000fc4000781005f */
[----:B------:R-:W-:Y:S02]  /*e360*/  ISETP.GE.AND P0, PT, R160, R227, PT ;  /* 0x000000e3a000720c */ /* 0x000fe40003f06270 */
[----:B------:R-:W-:Y:S02]  /*e370*/  FSEL R59, R59, -INF , !P4 ;  /* 0xff8000003b3b7808 */ /* 0x000fe40006000000 */
[----:B------:R-:W-:Y:S02]  /*e380*/  FSEL R82, R82, -INF , P3 ;  /* 0xff80000052527808 */ /* 0x000fe40001800000 */
[----:B------:R-:W-:Y:S02]  /*e390*/  FMNMX3.FTZ R0, R0, R56, R55, !PT ;  /* 0x0000003800007276 */ /* 0x000fe40007810037 */
[----:B------:R-:W-:Y:S02]  /*e3a0*/  FSEL R66, R66, -INF , !P0 ;  /* 0xff80000042427808 */ /* 0x000fe40004000000 */
[----:B------:R-:W-:-:S02]  /*e3b0*/  ISETP.GE.AND P0, PT, R63, R232, PT ;  /* 0x000000e83f00720c */ /* 0x000fc40003f06270 */
[-C--:B------:R-:W-:Y:S02]  /*e3c0*/  ISETP.GE.AND P5, PT, R159, R227.reuse, PT ;  /* 0x000000e39f00720c */ /* 0x080fe40003fa6270 */
[-C--:B------:R-:W-:Y:S02]  /*e3d0*/  ISETP.GE.AND P4, PT, R157, R227.reuse, PT ;  /* 0x000000e39d00720c */ /* 0x080fe40003f86270 */
[----:B------:R-:W-:Y:S02]  /*e3e0*/  FSEL R91, R82, -INF , !P6 ;  /* 0xff800000525b7808 */ /* 0x000fe40007000000 */
[----:B------:R-:W-:Y:S02]  /*e3f0*/  FMNMX3.FTZ R0, R0, R62, R59, !PT ;  /* 0x0000003e00007276 */ /* 0x000fe4000781003b */
[----:B------:R-:W-:Y:S02]  /*e400*/  FSEL R79, R79, -INF , P0 ;  /* 0xff8000004f4f7808 */ /* 0x000fe40000000000 */
        /* <DEDUP_REMOVED lines=16> */
[----:B-1----:R-:W-:-:S05]  /*e510*/  FMNMX.FTZ R4, R0, R7, !PT ;  /* 0x0000000700047209 */ /* 0x002fca0007810000 */
[----:B------:R-:W1:Y:S01]  /*e520*/  SHFL.BFLY PT, R7, R4, 0x1, 0x1f ;  /* 0x0c201f0004077f89 */ /* 0x000e6200000e0000 */
[----:B------:R-:W-:Y:S01]  /*e530*/  FFMA.FTZ R76, R65, R9, -R42 ;  /* 0x00000009414c7223 */ /* 0x000fe2000001082a */
[----:B------:R-:W-:Y:S02]  /*e540*/  ISETP.NE.AND P6, PT, R131, RZ, PT ;  /* 0x000000ff8300720c */ /* 0x000fe40003fc5270 */
[----:B-1----:R-:W-:Y:S01]  /*e550*/  FMNMX.FTZ R0, R4, R7, !PT ;  /* 0x0000000704007209 */ /* 0x002fe20007810000 */
[----:B------:R-:W-:-:S05]  /*e560*/  IMAD.SHL.U32 R7, R152, 0x100, RZ ;  /* 0x0000010098077824 */ /* 0x000fca00078e00ff */
[----:B------:R-:W-:Y:S01]  /*e570*/  LOP3.LUT R7, R7, 0x100, RZ, 0xc0, !PT ;  /* 0x0000010007077812 */ /* 0x000fe200078ec0ff */
[----:B------:R-:W-:Y:S01]  /*e580*/  FMUL.FTZ R70, R9, R0 ;  /* 0x0000000009467220 */ /* 0x000fe20000410000 */
[----:B------:R-:W-:Y:S02]  /*e590*/  FSETP.NEU.FTZ.AND P0, PT, R0, -INF , PT ;  /* 0xff8000000000780b */ /* 0x000fe40003f1d000 */
[----:B------:R-:W-:Y:S02]  /*e5a0*/  LOP3.LUT R4, R7, 0x20, R48, 0xf8, !PT ;  /* 0x0000002007047812 */ /* 0x000fe400078ef830 */
[----:B------:R-:W-:Y:S02]  /*e5b0*/  FSEL R70, R70, RZ, P0 ;  /* 0x000000ff46467208 */ /* 0x000fe40000000000 */
[----:B------:R-:W-:-:S03]  /*e5c0*/  LOP3.LUT R4, R4, R3, RZ, 0xfc, !PT ;  /* 0x0000000304047212 */ /* 0x000fc600078efcff */
[-C--:B------:R-:W-:Y:S02]  /*e5d0*/  FFMA.FTZ R126, R93, R9.reuse, -R70 ;  /* 0x000000095d7e7223 */ /* 0x080fe40000010846 */
[----:B------:R-:W-:Y:S02]  /*e5e0*/  IMAD R93, R4, 0x2, R61 ;  /* 0x00000002045d7824 */ /* 0x000fe400078e023d */
[-CC-:B------:R-:W-:Y:S01]  /*e5f0*/  FFMA.FTZ R65, R5, R9.reuse, -R42.reuse ;  /* 0x0000000905417223 */ /* 0x180fe2000001082a */
[----:B------:R-:W-:Y:S01]  /*e600*/  FFMA.FTZ R82, R40, R9, -R42 ;  /* 0x0000000928527223 */ /* 0x000fe2000001082a */
[----:B------:R-:W-:Y:S01]  /*e610*/  SEL R40, R129, 0xffffffe0, !P6 ;  /* 0xffffffe081287807 */ /* 0x000fe20007000000 */
[----:B------:R-:W1:Y:S04]  /*e620*/  LDSM.16.MT88.4 R4, [R93+0x5000] ;  /* 0x005000005d04783b */ /* 0x000e680000004200 */
[----:B------:R-:W-:-:S02]  /*e630*/  IMAD.IADD R61, R93, 0x1, R40 ;  /* 0x000000015d3d7824 */ /* 0x000fc400078e0228 */
[-CC-:B------:R-:W-:Y:S01]  /*e640*/  FFMA.FTZ R132, R132, R9.reuse, -R42.reuse ;  /* 0x0000000984847223 */ /* 0x180fe2000001082a */
[-CC-:B------:R-:W-:Y:S01]  /*e650*/  FFMA.FTZ R145, R145, R9.reuse, -R42.reuse ;  /* 0x0000000991917223 */ /* 0x180fe2000001082a */
[-C--:B------:R-:W-:Y:S01]  /*e660*/  FFMA.FTZ R78, R69, R9.reuse, -R42 ;  /* 0x00000009454e7223 */ /* 0x080fe2000001082a */
[-CC-:B------:R-:W-:Y:S01]  /*e670*/  FFMA.FTZ R169, R192, R9.reuse, -R70.reuse ;  /* 0x00000009c0a97223 */ /* 0x180fe20000010846 */
[-CC-:B------:R-:W-:Y:S01]  /*e680*/  FFMA.FTZ R163, R188, R9.reuse, -R70.reuse ;  /* 0x00000009bca37223 */ /* 0x180fe20000010846 */
[-C--:B------:R-:W-:Y:S01]  /*e690*/  FFMA.FTZ R122, R184, R9.reuse, -R70 ;  /* 0x00000009b87a7223 */ /* 0x080fe20000010846 */
[-CC-:B------:R-:W-:Y:S01]  /*e6a0*/  FFMA.FTZ R69, R16, R9.reuse, -R42.reuse ;  /* 0x0000000910457223 */ /* 0x180fe2000001082a */
[-CC-:B------:R-:W-:Y:S01]  /*e6b0*/  FFMA.FTZ R67, R17, R9.reuse, -R42.reuse ;  /* 0x0000000911437223 */ /* 0x180fe2000001082a */
[-CC-:B------:R-:W-:Y:S01]  /*e6c0*/  FFMA.FTZ R26, R104, R9.reuse, -R42.reuse ;  /* 0x00000009681a7223 */ /* 0x180fe2000001082a */
[----:B------:R-:W2:Y:S01]  /*e6d0*/  LDSM.16.MT88.4 R16, [R61+0x5000] ;  /* 0x005000003d10783b */ /* 0x000ea20000004200 */
        /* <DEDUP_REMOVED lines=25> */
[-CC-:B------:R-:W-:Y:S02]  /*e870*/  FFMA.FTZ R75, R32, R9.reuse, -R42.reuse ;  /* 0x00000009204b7223 */ /* 0x180fe4000001082a */
[----:B------:R-:W1:Y:S05]  /*e880*/  LDSM.16.MT88.4 R32, [R61+0x5400] ;  /* 0x005400003d20783b */ /* 0x000e6a0000004200 */
[----:B------:R-:W2:Y:S01]  /*e890*/  MUFU.EX2 R124, R124 ;  /* 0x0000007c007c7308 */ /* 0x000ea20000000800 */
[C---:B------:R-:W-:Y:S07]  /*e8a0*/  HMMA.16816.F32.BF16 R12, R24.reuse, R4, RZ ;  /* 0x00000004180c723c */ /* 0x040fee00000418ff */
[----:B------:R-:W-:Y:S01]  /*e8b0*/  MUFU.EX2 R120, R120 ;  /* 0x0000007800787308 */ /* 0x000fe20000000800 */
[----:B------:R-:W-:Y:S07]  /*e8c0*/  HMMA.16816.F32.BF16 R4, R24, R6, RZ ;  /* 0x000000061804723c */ /* 0x000fee00000418ff */
[----:B------:R-:W-:Y:S08]  /*e8d0*/  MUFU.EX2 R137, R137 ;  /* 0x0000008900897308 */ /* 0x000ff00000000800 */
[----:B------:R-:W-:Y:S08]  /*e8e0*/  MUFU.EX2 R159, R159 ;  /* 0x0000009f009f7308 */ /* 0x000ff00000000800 */
[----:B------:R-:W4:Y:S08]  /*e8f0*/  MUFU.EX2 R114, R114 ;  /* 0x0000007200727308 */ /* 0x000f300000000800 */
[----:B------:R-:W-:Y:S08]  /*e900*/  MUFU.EX2 R110, R110 ;  /* 0x0000006e006e7308 */ /* 0x000ff00000000800 */
[----:B------:R-:W5:Y:S01]  /*e910*/  MUFU.EX2 R157, R157 ;  /* 0x0000009d009d7308 */ /* 0x000f620000000800 */
[-C--:B------:R-:W-:Y:S01]  /*e920*/  FFMA.FTZ R77, R36, R9.reuse, -R42 ;  /* 0x00000009244d7223 */ /* 0x080fe2000001082a */
[----:B------:R-:W-:-:S02]  /*e930*/  FFMA.FTZ R131, R37, R9, -R70 ;  /* 0x0000000925837223 */ /* 0x000fc40000010846 */
[----:B------:R-:W1:Y:S01]  /*e940*/  LDSM.16.MT88.4 R36, [R93+0x5800] ;  /* 0x005800005d24783b */ /* 0x000e620000004200 */
[-CC-:B------:R-:W-:Y:S01]  /*e950*/  FFMA.FTZ R73, R28, R9.reuse, -R42.reuse ;  /* 0x000000091c497223 */ /* 0x180fe2000001082a */
[--C-:B------:R-:W-:Y:S02]  /*e960*/  FFMA.FTZ R90, R29, R9, -R42.reuse ;  /* 0x000000091d5a7223 */ /* 0x100fe4000001082a */
[----:B------:R-:W-:Y:S01]  /*e970*/  HMMA.16816.F32.BF16 R28, R24, R16, RZ ;  /* 0x00000010181c723c */ /* 0x000fe200000418ff */
[----:B--2---:R-:W-:Y:S02]  /*e980*/  F2FP.BF16.F32.PACK_AB R16, R124, R141 ;  /* 0x0000008d7c10723e */ /* 0x004fe400000010ff */
[----:B----4-:R-:W-:Y:S01]  /*e990*/  F2FP.BF16.F32.PACK_AB R17, R114, R159 ;  /* 0x0000009f7211723e */ /* 0x010fe200000010ff */
[----:B------:R-:W-:-:S04]  /*e9a0*/  FFMA.FTZ R116, R116, R9, -R42 ;  /* 0x0000000974747223 */ /* 0x000fc8000001082a */
[----:B------:R-:W-:Y:S01]  /*e9b0*/  HMMA.16816.F32.BF16 R24, R24, R18, RZ ;  /* 0x000000121818723c */ /* 0x000fe200000418ff */
[----:B------:R-:W-:Y:S02]  /*e9c0*/  F2FP.BF16.F32.PACK_AB R18, R137, R120 ;  /* 0x000000788912723e */ /* 0x000fe400000010ff */
[----:B-----5:R-:W-:Y:S01]  /*e9d0*/  F2FP.BF16.F32.PACK_AB R19, R157, R110 ;  /* 0x0000006e9d13723e */ /* 0x020fe200000010ff */
[-CC-:B------:R-:W-:Y:S01]  /*e9e0*/  FFMA.FTZ R133, R133, R9.reuse, -R42.reuse ;  /* 0x0000000985857223 */ /* 0x180fe2000001082a */
[-CC-:B------:R-:W-:Y:S01]  /*e9f0*/  FFMA.FTZ R112, R112, R9.reuse, -R42.reuse ;  /* 0x0000000970707223 */ /* 0x180fe2000001082a */
[-C--:B------:R-:W-:Y:S01]  /*ea00*/  FFMA.FTZ R125, R125, R9.reuse, -R42 ;  /* 0x000000097d7d7223 */ /* 0x080fe2000001082a */
[-CC-:B------:R-:W-:Y:S01]  /*ea10*/  FFMA.FTZ R98, R158, R9.reuse, -R70.reuse ;  /* 0x000000099e627223 */ /* 0x180fe20000010846 */
[-CC-:B------:R-:W-:Y:S01]  /*ea20*/  FFMA.FTZ R106, R156, R9.reuse, -R70.reuse ;  /* 0x000000099c6a7223 */ /* 0x180fe20000010846 */
[----:B------:R-:W-:Y:S01]  /*ea30*/  FFMA.FTZ R129, R154, R9, -R70 ;  /* 0x000000099a817223 */ /* 0x000fe20000010846 */
[C---:B---3--:R-:W-:Y:S01]  /*ea40*/  HMMA.16816.F32.BF16 R12, R16.reuse, R20, R12 ;  /* 0x00000014100c723c */ /* 0x048fe2000004180c */
[----:B------:R-:W-:Y:S07]  /*ea50*/  MUFU.EX2 R116, R116 ;  /* 0x0000007400747308 */ /* 0x000fee0000000800 */
[C---:B------:R-:W-:Y:S01]  /*ea60*/  HMMA.16816.F32.BF16 R4, R16.reuse, R22, R4 ;  /* 0x000000161004723c */ /* 0x040fe20000041804 */
[----:B------:R-:W2:Y:S01]  /*ea70*/  LDSM.16.MT88.4 R20, [R61+0x5800] ;  /* 0x005800003d14783b */ /* 0x000ea20000004200 */
[----:B------:R-:W3:Y:S08]  /*ea80*/  MUFU.EX2 R133, R133 ;  /* 0x0000008500857308 */ /* 0x000ef00000000800 */
[----:B------:R-:W-:Y:S08]  /*ea90*/  MUFU.EX2 R112, R112 ;  /* 0x0000007000707308 */ /* 0x000ff00000000800 */
[----:B------:R-:W4:Y:S08]  /*eaa0*/  MUFU.EX2 R125, R125 ;  /* 0x0000007d007d7308 */ /* 0x000f300000000800 */
[----:B------:R-:W-:Y:S08]  /*eab0*/  MUFU.EX2 R131, R131 ;  /* 0x0000008300837308 */ /* 0x000ff00000000800 */
[----:B------:R-:W5:Y:S08]  /*eac0*/  MUFU.EX2 R98, R98 ;  /* 0x0000006200627308 */ /* 0x000f700000000800 */
[----:B------:R-:W-:Y:S08]  /*ead0*/  MUFU.EX2 R106, R106 ;  /* 0x0000006a006a7308 */ /* 0x000ff00000000800 */
[----:B------:R-:W2:Y:S01]  /*eae0*/  MUFU.EX2 R129, R129 ;  /* 0x0000008100817308 */ /* 0x000ea20000000800 */
[C---:B-1----:R-:W-:Y:S08]  /*eaf0*/  HMMA.16816.F32.BF16 R28, R16.reuse, R32, R28 ;  /* 0x00000020101c723c */ /* 0x042ff0000004181c */
[----:B------:R-:W-:Y:S03]  /*eb00*/  HMMA.16816.F32.BF16 R24, R16, R34, R24 ;  /* 0x000000221018723c */ /* 0x000fe60000041818 */
[----:B---3--:R-:W-:Y:S01]  /*eb10*/  F2FP.BF16.F32.PACK_AB R16, R133, R116 ;  /* 0x000000748510723e */ /* 0x008fe200000010ff */
[----:B------:R-:W1:Y:S01]  /*eb20*/  LDSM.16.MT88.4 R32, [R93+0x5c00] ;  /* 0x005c00005d20783b */ /* 0x000e620000004200 */
[----:B----4-:R-:W-:-:S02]  /*eb30*/  F2FP.BF16.F32.PACK_AB R18, R125, R112 ;  /* 0x000000707d12723e */ /* 0x010fc400000010ff */
[----:B-----5:R-:W-:Y:S02]  /*eb40*/  F2FP.BF16.F32.PACK_AB R17, R98, R131 ;  /* 0x000000836211723e */ /* 0x020fe400000010ff */
[----:B--2---:R-:W-:Y:S01]  /*eb50*/  F2FP.BF16.F32.PACK_AB R19, R129, R106 ;  /* 0x0000006a8113723e */ /* 0x004fe200000010ff */
        /* <DEDUP_REMOVED lines=9> */
[-C--:B------:R-:W-:Y:S01]  /*ebf0*/  FFMA.FTZ R175, R140, R9.reuse, -R70 ;  /* 0x000000098caf7223 */ /* 0x080fe20000010846 */
[C---:B------:R-:W-:Y:S01]  /*ec00*/  HMMA.16816.F32.BF16 R4, R16.reuse, R38, R4 ;  /* 0x000000261004723c */ /* 0x040fe20000041804 */
[----:B------:R-:W2:Y:S01]  /*ec10*/  LDSM.16.MT88.4 R36, [R61+0x5c00] ;  /* 0x005c00003d24783b */ /* 0x000ea20000004200 */
        /* <DEDUP_REMOVED lines=14> */
[-CC-:B------:R-:W-:Y:S01]  /*ed00*/  FFMA.FTZ R96, R248, R9.reuse, -R42.reuse ;  /* 0x00000009f8607223 */ /* 0x180fe2000001082a */
[-C--:B------:R-:W-:Y:S01]  /*ed10*/  FFMA.FTZ R105, R246, R9.reuse, -R42 ;  /* 0x00000009f6697223 */ /* 0x080fe2000001082a */
[--C-:B------:R-:W-:Y:S01]  /*ed20*/  FFMA.FTZ R187, R187, R9, -R70.reuse ;  /* 0x00000009bbbb7223 */ /* 0x100fe20000010846 */
[----:B---3--:R-:W-:Y:S01]  /*ed30*/  F2FP.BF16.F32.PACK_AB R16, R108, R121 ;  /* 0x000000796c10723e */ /* 0x008fe200000010ff */
[--C-:B------:R-:W-:Y:S01]  /*ed40*/  FFMA.FTZ R136, R136, R9, -R70.reuse ;  /* 0x0000000988887223 */ /* 0x100fe20000010846 */
[----:B-----5:R-:W-:Y:S01]  /*ed50*/  F2FP.BF16.F32.PACK_AB R18, R104, R117 ;  /* 0x000000756812723e */ /* 0x020fe200000010ff */
[--C-:B------:R-:W-:Y:S01]  /*ed60*/  FFMA.FTZ R138, R251, R9, -R70.reuse ;  /* 0x00000009fb8a7223 */ /* 0x100fe20000010846 */
[----:B-1----:R-:W-:Y:S01]  /*ed70*/  F2FP.BF16.F32.PACK_AB R17, R118, R181 ;  /* 0x000000b57611723e */ /* 0x002fe200000010ff */
[----:B------:R-:W-:Y:S01]  /*ed80*/  FFMA.FTZ R185, R249, R9, -R70 ;  /* 0x00000009f9b97223 */ /* 0x000fe20000010846 */
[----:B--2---:R-:W-:Y:S01]  /*ed90*/  F2FP.BF16.F32.PACK_AB R19, R175, R134 ;  /* 0x00000086af13723e */ /* 0x004fe200000010ff */
        /* <DEDUP_REMOVED lines=13> */
[----:B------:R-:W2:Y:S02]  /*ee70*/  LDSM.16.MT88.4 R36, [R93+0x6400] ;  /* 0x006400005d24783b */ /* 0x000ea40000004200 */
[----:B-1----:R-:W-:-:S02]  /*ee80*/  F2FP.BF16.F32.PACK_AB R16, R113, R100 ;  /* 0x000000647110723e */ /* 0x002fc400000010ff */
[----:B---3--:R-:W-:Y:S02]  /*ee90*/  F2FP.BF16.F32.PACK_AB R18, R105, R96 ;  /* 0x000000606912723e */ /* 0x008fe400000010ff */
[----:B-----5:R-:W-:Y:S02]  /*eea0*/  F2FP.BF16.F32.PACK_AB R17, R136, R187 ;  /* 0x000000bb8811723e */ /* 0x020fe400000010ff */
[----:B----4-:R-:W-:Y:S01]  /*eeb0*/  F2FP.BF16.F32.PACK_AB R19, R185, R138 ;  /* 0x0000008ab913723e */ /* 0x010fe200000010ff */
        /* <DEDUP_REMOVED lines=21> */
[----:B------:R-:W-:Y:S03]  /*f010*/  HMMA.16816.F32.BF16 R24, R16, R34, R24 ;  /* 0x000000221018723c */ /* 0x000fe60000041818 */
[----:B---3--:R-:W-:Y:S01]  /*f020*/  F2FP.BF16.F32.PACK_AB R16, R101, R92 ;  /* 0x0000005c6510723e */ /* 0x008fe200000010ff */
        /* <DEDUP_REMOVED lines=8> */
[C---:B------:R-:W-:Y:S03]  /*f0b0*/  HMMA.16816.F32.BF16 R12, R16.reuse, R36, R12 ;  /* 0x00000024100c723c */ /* 0x040fe6000004180c */
[-CC-:B------:R-:W-:Y:S01]  /*f0c0*/  FFMA.FTZ R205, R205, R9.reuse, -R70.reuse ;  /* 0x00000009cdcd7223 */ /* 0x180fe20000010846 */
[-CC-:B------:R-:W-:Y:S01]  /*f0d0*/  FFMA.FTZ R144, R241, R9.reuse, -R70.reuse ;  /* 0x00000009f1907223 */ /* 0x180fe20000010846 */
[-CC-:B------:R-:W-:Y:S01]  /*f0e0*/  FFMA.FTZ R146, R239, R9.reuse, -R70.reuse ;  /* 0x00000009ef927223 */ /* 0x180fe20000010846 */
[-C--:B------:R-:W-:Y:S02]  /*f0f0*/  FFMA.FTZ R211, R211, R9.reuse, -R70 ;  /* 0x00000009d3d37223 */ /* 0x080fe40000010846 */
        /* <DEDUP_REMOVED lines=69> */
[----:B------:R-:W-:-:S06]  /*f550*/  FFMA.FTZ R84, R190, R9, -R42 ;  /* 0x00000009be547223 */ /* 0x000fcc000001082a */
[----:B------:R-:W-:Y:S03]  /*f560*/  HMMA.16816.F32.BF16 R12, R16, R36, R12 ;  /* 0x00000024100c723c */ /* 0x000fe6000004180c */
[-C--:B------:R-:W-:Y:S01]  /*f570*/  FFMA.FTZ R79, R182, R9.reuse, -R42 ;  /* 0x00000009b64f7223 */ /* 0x080fe2000001082a */
[----:B------:R-:W-:-:S04]  /*f580*/  FFMA.FTZ R183, R183, R9, -R70 ;  /* 0x00000009b7b77223 */ /* 0x000fc80000010846 */
[C---:B------:R-:W-:Y:S01]  /*f590*/  HMMA.16816.F32.BF16 R4, R16.reuse, R38, R4 ;  /* 0x000000261004723c */ /* 0x040fe20000041804 */
[----:B------:R-:W1:Y:S02]  /*f5a0*/  LDSM.16.MT88.4 R36, [R61+0x7400] ;  /* 0x007400003d24783b */ /* 0x000e640000004200 */
[-CC-:B------:R-:W-:Y:S01]  /*f5b0*/  FFMA.FTZ R160, R171, R9.reuse, -R70.reuse ;  /* 0x00000009aba07223 */ /* 0x180fe20000010846 */
[-CC-:B------:R-:W-:Y:S01]  /*f5c0*/  FFMA.FTZ R162, R167, R9.reuse, -R70.reuse ;  /* 0x00000009a7a27223 */ /* 0x180fe20000010846 */
[-CC-:B------:R-:W-:Y:S01]  /*f5d0*/  FFMA.FTZ R161, R161, R9.reuse, -R70.reuse ;  /* 0x00000009a1a17223 */ /* 0x180fe20000010846 */
[----:B------:R-:W-:Y:S02]  /*f5e0*/  MUFU.EX2 R84, R84 ;  /* 0x0000005400547308 */ /* 0x000fe40000000800 */
[C---:B------:R-:W-:Y:S06]  /*f5f0*/  HMMA.16816.F32.BF16 R28, R16.reuse, R20, R28 ;  /* 0x00000014101c723c */ /* 0x040fec000004181c */
[----:B------:R-:W3:Y:S02]  /*f600*/  MUFU.EX2 R79, R79 ;  /* 0x0000004f004f7308 */ /* 0x000ee40000000800 */
[----:B------:R-:W-:Y:S01]  /*f610*/  HMMA.16816.F32.BF16 R24, R16, R22, R24 ;  /* 0x000000161018723c */ /* 0x000fe20000041818 */
[----:B------:R-:W4:Y:S05]  /*f620*/  LDSM.16.MT88.4 R16, [R93+0x7800] ;  /* 0x007800005d10783b */ /* 0x000f2a0000004200 */
[----:B------:R-:W-:Y:S08]  /*f630*/  MUFU.EX2 R82, R82 ;  /* 0x0000005200527308 */ /* 0x000ff00000000800 */
[----:B------:R-:W5:Y:S08]  /*f640*/  MUFU.EX2 R77, R77 ;  /* 0x0000004d004d7308 */ /* 0x000f700000000800 */
[----:B------:R-:W-:Y:S08]  /*f650*/  MUFU.EX2 R183, R183 ;  /* 0x000000b700b77308 */ /* 0x000ff00000000800 */
[----:B------:R-:W2:Y:S08]  /*f660*/  MUFU.EX2 R160, R160 ;  /* 0x000000a000a07308 */ /* 0x000eb00000000800 */
[----:B------:R-:W-:Y:S08]  /*f670*/  MUFU.EX2 R162, R162 ;  /* 0x000000a200a27308 */ /* 0x000ff00000000800 */
[----:B------:R-:W1:Y:S01]  /*f680*/  MUFU.EX2 R161, R161 ;  /* 0x000000a100a17308 */ /* 0x000e620000000800 */
        /* <DEDUP_REMOVED lines=8> */
[----:B---3--:R-:W-:Y:S01]  /*f710*/  F2FP.BF16.F32.PACK_AB R20, R79, R84 ;  /* 0x000000544f14723e */ /* 0x008fe200000010ff */
[----:B------:R-:W-:Y:S01]  /*f720*/  FADD.FTZ R130, R130, R145 ;  /* 0x0000009182827221 */ /* 0x000fe20000010000 */
[----:B-----5:R-:W-:Y:S01]  /*f730*/  F2FP.BF16.F32.PACK_AB R22, R77, R82 ;  /* 0x000000524d16723e */ /* 0x020fe200000010ff */
[----:B------:R-:W-:Y:S01]  /*f740*/  FADD.FTZ R122, R122, R163 ;  /* 0x000000a37a7a7221 */ /* 0x000fe20000010000 */
[----:B--2---:R-:W-:Y:S01]  /*f750*/  F2FP.BF16.F32.PACK_AB R21, R160, R183 ;  /* 0x000000b7a015723e */ /* 0x004fe200000010ff */
[----:B------:R-:W-:Y:S01]  /*f760*/  MUFU.EX2 R80, R80 ;  /* 0x0000005000507308 */ /* 0x000fe20000000800 */
[----:B-1----:R-:W-:Y:S01]  /*f770*/  F2FP.BF16.F32.PACK_AB R23, R161, R162 ;  /* 0x000000a2a117723e */ /* 0x002fe200000010ff */
[----:B------:R-:W-:Y:S01]  /*f780*/  FADD.FTZ R141, R141, R130 ;  /* 0x000000828d8d7221 */ /* 0x000fe20000010000 */
[----:B------:R-:W-:-:S05]  /*f790*/  FADD.FTZ R159, R159, R122 ;  /* 0x0000007a9f9f7221 */ /* 0x000fca0000010000 */
[----:B------:R-:W1:Y:S01]  /*f7a0*/  MUFU.EX2 R75, R75 ;  /* 0x0000004b004b7308 */ /* 0x000e620000000800 */
[----:B------:R-:W-:Y:S01]  /*f7b0*/  FADD.FTZ R141, R124, R141 ;  /* 0x0000008d7c8d7221 */ /* 0x000fe20000010000 */
[C---:B------:R-:W-:Y:S05]  /*f7c0*/  HMMA.16816.F32.BF16 R12, R20.reuse, R32, R12 ;  /* 0x00000020140c723c */ /* 0x040fea000004180c */
[----:B------:R-:W-:Y:S01]  /*f7d0*/  FFMA.FTZ R122, R109, R9, -R42 ;  /* 0x000000096d7a7223 */ /* 0x000fe2000001082a */
[----:B------:R-:W-:Y:S01]  /*f7e0*/  MUFU.EX2 R78, R78 ;  /* 0x0000004e004e7308 */ /* 0x000fe20000000800 */
[----:B------:R-:W-:Y:S01]  /*f7f0*/  FADD.FTZ R109, R114, R159 ;  /* 0x0000009f726d7221 */ /* 0x000fe20000010000 */
[C---:B------:R-:W-:Y:S01]  /*f800*/  HMMA.16816.F32.BF16 R4, R20.reuse, R34, R4 ;  /* 0x000000221404723c */ /* 0x040fe20000041804 */
[----:B------:R-:W2:Y:S05]  /*f810*/  LDSM.16.MT88.4 R32, [R61+0x7800] ;  /* 0x007800003d20783b */ /* 0x000eaa0000004200 */
[----:B------:R-:W3:Y:S08]  /*f820*/  MUFU.EX2 R73, R73 ;  /* 0x0000004900497308 */ /* 0x000ef00000000800 */
[----:B------:R-:W-:Y:S08]  /*f830*/  MUFU.EX2 R155, R155 ;  /* 0x0000009b009b7308 */ /* 0x000ff00000000800 */
[----:B------:R-:W5:Y:S08]  /*f840*/  MUFU.EX2 R164, R164 ;  /* 0x000000a400a47308 */ /* 0x000f700000000800 */
[----:B------:R-:W-:Y:S08]  /*f850*/  MUFU.EX2 R126, R143 ;  /* 0x0000008f007e7308 */ /* 0x000ff00000000800 */
[----:B------:R-:W4:Y:S01]  /*f860*/  MUFU.EX2 R139, R139 ;  /* 0x0000008b008b7308 */ /* 0x000f220000000800 */
[----:B------:R-:W-:Y:S03]  /*f870*/  HMMA.16816.F32.BF16 R28, R20, R36, R28 ;  /* 0x00000024141c723c */ /* 0x000fe6000004181c */
[----:B------:R-:W-:Y:S01]  /*f880*/  FADD.FTZ R120, R120, R141 ;  /* 0x0000008d78787221 */ /* 0x000fe20000010000 */
[----:B------:R-:W-:-:S03]  /*f890*/  FADD.FTZ R36, R110, R109 ;  /* 0x0000006d6e247221 */ /* 0x000fc60000010000 */
[----:B------:R-:W-:Y:S01]  /*f8a0*/  FADD.FTZ R137, R137, R120 ;  /* 0x0000007889897221 */ /* 0x000fe20000010000 */
[----:B------:R-:W-:Y:S01]  /*f8b0*/  FADD.FTZ R120, R157, R36 ;  /* 0x000000249d787221 */ /* 0x000fe20000010000 */
[----:B-1----:R-:W-:Y:S01]  /*f8c0*/  F2FP.BF16.F32.PACK_AB R36, R75, R80 ;  /* 0x000000504b24723e */ /* 0x002fe200000010ff */
[----:B------:R-:W-:Y:S03]  /*f8d0*/  HMMA.16816.F32.BF16 R24, R20, R38, R24 ;  /* 0x000000261418723c */ /* 0x000fe60000041818 */
        /* <DEDUP_REMOVED lines=12> */
[----:B------:R-:W-:Y:S01]  /*f9a0*/  FADD.FTZ R106, R129, R106 ;  /* 0x0000006a816a7221 */ /* 0x000fe20000010000 */
[-CC-:B------:R-:W-:Y:S01]  /*f9b0*/  FFMA.FTZ R110, R135, R9.reuse, -R70.reuse ;  /* 0x00000009876e7223 */ /* 0x180fe20000010846 */
[-C--:B------:R-:W-:Y:S01]  /*f9c0*/  FFMA.FTZ R109, R127, R9.reuse, -R70 ;  /* 0x000000097f6d7223 */ /* 0x080fe20000010846 */
[----:B------:R-:W-:Y:S01]  /*f9d0*/  FADD.FTZ R121, R121, R16 ;  /* 0x0000001079797221 */ /* 0x000fe20000010000 */
[-C--:B------:R-:W-:Y:S01]  /*f9e0*/  FFMA.FTZ R115, R115, R9.reuse, -R70 ;  /* 0x0000000973737223 */ /* 0x080fe20000010846 */
[----:B------:R-:W-:Y:S01]  /*f9f0*/  FADD.FTZ R181, R181, R106 ;  /* 0x0000006ab5b57221 */ /* 0x000fe20000010000 */
[----:B------:R-:W-:Y:S01]  /*fa00*/  FFMA.FTZ R119, R119, R9, -R70 ;  /* 0x0000000977777223 */ /* 0x000fe20000010846 */
[----:B------:R-:W-:Y:S01]  /*fa10*/  FADD.FTZ R108, R108, R121 ;  /* 0x000000796c6c7221 */ /* 0x000fe20000010000 */
[----:B------:R-:W-:Y:S03]  /*fa20*/  HMMA.16816.F32.BF16 R4, R36, R18, R4 ;  /* 0x000000122404723c */ /* 0x000fe60000041804 */
[----:B------:R-:W-:Y:S01]  /*fa30*/  FADD.FTZ R181, R118, R181 ;  /* 0x000000b576b57221 */ /* 0x000fe20000010000 */
[----:B------:R-:W-:Y:S01]  /*fa40*/  MUFU.EX2 R76, R76 ;  /* 0x0000004c004c7308 */ /* 0x000fe20000000800 */
[----:B------:R-:W3:Y:S01]  /*fa50*/  LDSM.16.MT88.4 R16, [R61+0x7c00] ;  /* 0x007c00003d10783b */ /* 0x000ee20000004200 */
[----:B------:R-:W-:Y:S01]  /*fa60*/  FADD.FTZ R117, R117, R108 ;  /* 0x0000006c75757221 */ /* 0x000fe20000010000 */
[----:B------:R-:W-:-:S05]  /*fa70*/  FADD.FTZ R134, R134, R181 ;  /* 0x000000b586867221 */ /* 0x000fca0000010000 */
[----:B------:R-:W4:Y:S01]  /*fa80*/  MUFU.EX2 R71, R71 ;  /* 0x0000004700477308 */ /* 0x000f220000000800 */
[----:B------:R-:W-:Y:S01]  /*fa90*/  FADD.FTZ R117, R104, R117 ;  /* 0x0000007568757221 */ /* 0x000fe20000010000 */
[----:B------:R-:W-:-:S06]  /*faa0*/  FADD.FTZ R134, R175, R134 ;  /* 0x00000086af867221 */ /* 0x000fcc0000010000 */
[----:B------:R-:W-:Y:S01]  /*fab0*/  MUFU.EX2 R74, R74 ;  /* 0x0000004a004a7308 */ /* 0x000fe20000000800 */
[C---:B--2---:R-:W-:Y:S07]  /*fac0*/  HMMA.16816.F32.BF16 R28, R36.reuse, R32, R28 ;  /* 0x00000020241c723c */ /* 0x044fee000004181c */
[----:B------:R-:W2:Y:S08]  /*fad0*/  MUFU.EX2 R69, R69 ;  /* 0x0000004500457308 */ /* 0x000eb00000000800 */
[----:B------:R-:W-:Y:S08]  /*fae0*/  MUFU.EX2 R110, R110 ;  /* 0x0000006e006e7308 */ /* 0x000ff00000000800 */
[----:B------:R-:W5:Y:S08]  /*faf0*/  MUFU.EX2 R109, R109 ;  /* 0x0000006d006d7308 */ /* 0x000f700000000800 */
[----:B------:R-:W-:Y:S08]  /*fb00*/  MUFU.EX2 R98, R119 ;  /* 0x0000007700627308 */ /* 0x000ff00000000800 */
[----:B------:R-:W1:Y:S01]  /*fb10*/  MUFU.EX2 R115, R115 ;  /* 0x0000007300737308 */ /* 0x000e620000000800 */
[----:B------:R-:W-:Y:S03]  /*fb20*/  HMMA.16816.F32.BF16 R32, R36, R34, R24 ;  /* 0x000000222420723c */ /* 0x000fe60000041818 */
[----:B------:R-:W-:Y:S01]  /*fb30*/  FADD.FTZ R24, R100, R117 ;  /* 0x0000007564187221 */ /* 0x000fe20000010000 */
[----:B------:R-:W-:Y:S01]  /*fb40*/  FADD.FTZ R187, R187, R134 ;  /* 0x00000086bbbb7221 */ /* 0x000fe20000010000 */
[----:B----4-:R-:W-:-:S02]  /*fb50*/  F2FP.BF16.F32.PACK_AB R36, R71, R76 ;  /* 0x0000004c4724723e */ /* 0x010fc400000010ff */
[----:B--2---:R-:W-:Y:S01]  /*fb60*/  F2FP.BF16.F32.PACK_AB R38, R69, R74 ;  /* 0x0000004a4526723e */ /* 0x004fe200000010ff */
[----:B------:R-:W-:Y:S01]  /*fb70*/  FADD.FTZ R113, R113, R24 ;  /* 0x0000001871717221 */ /* 0x000fe20000010000 */
[----:B------:R-:W-:Y:S01]  /*fb80*/  FADD.FTZ R187, R136, R187 ;  /* 0x000000bb88bb7221 */ /* 0x000fe20000010000 */
[----:B-----5:R-:W-:Y:S01]  /*fb90*/  F2FP.BF16.F32.PACK_AB R37, R109, R110 ;  /* 0x0000006e6d25723e */ /* 0x020fe200000010ff */
[----:B------:R-:W2:Y:S01]  /*fba0*/  LDSM.16.MT88.4 R24, [R93+0x8000] ;  /* 0x008000005d18783b */ /* 0x000ea20000004200 */
[----:B------:R-:W-:Y:S01]  /*fbb0*/  FADD.FTZ R96, R96, R113 ;  /* 0x0000007160607221 */ /* 0x000fe20000010000 */
[----:B------:R-:W-:Y:S01]  /*fbc0*/  FADD.FTZ R138, R138, R187 ;  /* 0x000000bb8a8a7221 */ /* 0x000fe20000010000 */
[----:B-1----:R-:W-:Y:S02]  /*fbd0*/  F2FP.BF16.F32.PACK_AB R39, R115, R98 ;  /* 0x000000627327723e */ /* 0x002fe400000010ff */
[----:B------:R-:W-:Y:S01]  /*fbe0*/  FADD.FTZ R105, R105, R96 ;  /* 0x0000006069697221 */ /* 0x000fe20000010000 */
[----:B------:R-:W-:Y:S01]  /*fbf0*/  FADD.FTZ R138, R185, R138 ;  /* 0x0000008ab98a7221 */ /* 0x000fe20000010000 */
[-CC-:B------:R-:W-:Y:S01]  /*fc00*/  FFMA.FTZ R106, R111, R9.reuse, -R70.reuse ;  /* 0x000000096f6a7223 */ /* 0x180fe20000010846 */
[-CC-:B------:R-:W-:Y:S01]  /*fc10*/  FFMA.FTZ R107, R107, R9.reuse, -R70.reuse ;  /* 0x000000096b6b7223 */ /* 0x180fe20000010846 */
[-CC-:B------:R-:W-:Y:S01]  /*fc20*/  FFMA.FTZ R100, R103, R9.reuse, -R70.reuse ;  /* 0x0000000967647223 */ /* 0x180fe20000010846 */
[----:B------:R-:W-:Y:S01]  /*fc30*/  FFMA.FTZ R99, R99, R9, -R70 ;  /* 0x0000000963637223 */ /* 0x000fe20000010846 */
[----:B------:R-:W-:Y:S03]  /*fc40*/  HMMA.16816.F32.BF16 R12, R36, R20, R12 ;  /* 0x00000014240c723c */ /* 0x000fe6000004180c */
[----:B------:R-:W-:Y:S01]  /*fc50*/  FADD.FTZ R20, R92, R105 ;  /* 0x000000695c147221 */ /* 0x000fe20000010000 */
[----:B------:R-:W-:Y:S01]  /*fc60*/  FADD.FTZ R199, R199, R138 ;  /* 0x0000008ac7c77221 */ /* 0x000fe20000010000 */
[----:B------:R-:W-:Y:S08]  /*fc70*/  MUFU.EX2 R72, R72 ;  /* 0x0000004800487308 */ /* 0x000ff00000000800 */
[----:B------:R-:W1:Y:S01]  /*fc80*/  MUFU.EX2 R67, R67 ;  /* 0x0000004300437308 */ /* 0x000e620000000800 */
[----:B------:R-:W-:Y:S01]  /*fc90*/  FADD.FTZ R20, R101, R20 ;  /* 0x0000001465147221 */ /* 0x000fe20000010000 */
[----:B------:R-:W-:-:S06]  /*fca0*/  FADD.FTZ R199, R140, R199 ;  /* 0x000000c78cc77221 */ /* 0x000fcc0000010000 */
[----:B------:R-:W-:Y:S01]  /*fcb0*/  MUFU.EX2 R65, R65 ;  /* 0x0000004100417308 */ /* 0x000fe20000000800 */
[----:B------:R-:W-:Y:S01]  /*fcc0*/  FADD.FTZ R97, R97, R20 ;  /* 0x0000001461617221 */ /* 0x000fe20000010000 */
[----:B------:R-:W-:-:S06]  /*fcd0*/  FADD.FTZ R142, R142, R199 ;  /* 0x000000c78e8e7221 */ /* 0x000fcc0000010000 */
[----:B------:R-:W4:Y:S01]  /*fce0*/  MUFU.EX2 R90, R90 ;  /* 0x0000005a005a7308 */ /* 0x000f220000000800 */
[----:B------:R-:W-:Y:S01]  /*fcf0*/  FADD.FTZ R88, R88, R97 ;  /* 0x0000006158587221 */ /* 0x000fe20000010000 */
[----:B------:R-:W-:Y:S01]  /*fd00*/  FADD.FTZ R142, R197, R142 ;  /* 0x0000008ec58e7221 */ /* 0x000fe20000010000 */
[C---:B------:R-:W-:Y:S01]  /*fd10*/  HMMA.16816.F32.BF16 R4, R36.reuse, R22, R4 ;  /* 0x000000162404723c */ /* 0x040fe20000041804 */
[----:B------:R-:W5:Y:S02]  /*fd20*/  LDSM.16.MT88.4 R20, [R61+0x8000] ;  /* 0x008000003d14783b */ /* 0x000f640000004200 */
[----:B------:R-:W-:Y:S01]  /*fd30*/  FADD.FTZ R205, R205, R142 ;  /* 0x0000008ecdcd7221 */ /* 0x000fe20000010000 */
[-C--:B------:R-:W-:Y:S01]  /*fd40*/  FFMA.FTZ R173, R173, R9.reuse, -R42 ;  /* 0x00000009adad7223 */ /* 0x080fe2000001082a */
[-C--:B------:R-:W-:Y:S01]  /*fd50*/  FFMA.FTZ R56, R56, R9.reuse, -R70 ;  /* 0x0000000938387223 */ /* 0x080fe20000010846 */
[----:B------:R-:W-:Y:S01]  /*fd60*/  MUFU.EX2 R94, R94 ;  /* 0x0000005e005e7308 */ /* 0x000fe20000000800 */
[-C--:B------:R-:W-:Y:S01]  /*fd70*/  FFMA.FTZ R165, R165, R9.reuse, -R42 ;  /* 0x00000009a5a57223 */ /* 0x080fe2000001082a */
[C---:B---3--:R-:W-:Y:S06]  /*fd80*/  HMMA.16816.F32.BF16 R28, R36.reuse, R16, R28 ;  /* 0x00000010241c723c */ /* 0x048fec000004181c */
[----:B------:R-:W-:Y:S08]  /*fd90*/  MUFU.EX2 R123, R123 ;  /* 0x0000007b007b7308 */ /* 0x000ff00000000800 */
[----:B------:R-:W-:Y:S01]  /*fda0*/  MUFU.EX2 R102, R102 ;  /* 0x0000006600667308 */ /* 0x000fe20000000800 */
[----:B------:R-:W-:Y:S03]  /*fdb0*/  HMMA.16816.F32.BF16 R32, R36, R18, R32 ;  /* 0x000000122420723c */ /* 0x000fe60000041820 */
[----:B------:R-:W-:Y:S01]  /*fdc0*/  FADD.FTZ R37, R43, R88 ;  /* 0x000000582b257221 */ /* 0x000fe20000010000 */
[-C--:B------:R-:W-:Y:S01]  /*fdd0*/  FFMA.FTZ R153, R153, R9.reuse, -R42 ;  /* 0x0000000999997223 */ /* 0x080fe2000001082a */
[-C--:B------:R-:W-:Y:S01]  /*fde0*/  FFMA.FTZ R89, R89, R9.reuse, -R70 ;  /* 0x0000000959597223 */ /* 0x080fe20000010846 */
[----:B------:R-:W-:Y:S01]  /*fdf0*/  LDSM.16.MT88.4 R140, [R93+0x8c00] ;  /* 0x008c00005d8c783b */ /* 0x000fe20000004200 */
[----:B------:R-:W-:Y:S01]  /*fe00*/  FADD.FTZ R46, R46, R37 ;  /* 0x000000252e2e7221 */ /* 0x000fe20000010000 */
[----:B------:R-:W-:Y:S01]  /*fe10*/  FADD.FTZ R37, R144, R205 ;  /* 0x000000cd90257221 */ /* 0x000fe20000010000 */
[----:B------:R-:W-:Y:S08]  /*fe20*/  MUFU.EX2 R106, R106 ;  /* 0x0000006a006a7308 */ /* 0x000ff00000000800 */
[----:B------:R-:W-:Y:S01]  /*fe30*/  MUFU.EX2 R150, R150 ;  /* 0x0000009600967308 */ /* 0x000fe20000000800 */
[----:B------:R-:W-:Y:S01]  /*fe40*/  FADD.FTZ R146, R146, R37 ;  /* 0x0000002592927221 */ /* 0x000fe20000010000 */
[----:B------:R-:W-:Y:S01]  /*fe50*/  FADD.FTZ R45, R45, R46 ;  /* 0x0000002e2d2d7221 */ /* 0x000fe20000010000 */
[----:B------:R-:W3:Y:S01]  /*fe60*/  LDSM.16.MT88.4 R36, [R93+0x8400] ;  /* 0x008400005d24783b */ /* 0x000ee20000004200 */
[-CC-:B------:R-:W-:Y:S01]  /*fe70*/  FFMA.FTZ R8, R8, R9.reuse, -R42.reuse ;  /* 0x0000000908087223 */ /* 0x180fe2000001082a */
[-CC-:B------:R-:W-:Y:S01]  /*fe80*/  FFMA.FTZ R41, R41, R9.reuse, -R42.reuse ;  /* 0x0000000929297223 */ /* 0x180fe2000001082a */
[-C--:B------:R-:W-:Y:S01]  /*fe90*/  FFMA.FTZ R238, R44, R9.reuse, -R42 ;  /* 0x000000092cee7223 */ /* 0x080fe2000001082a */
[-C--:B------:R-:W-:Y:S01]  /*fea0*/  FFMA.FTZ R235, R81, R9.reuse, -R70 ;  /* 0x0000000951eb7223 */ /* 0x080fe20000010846 */
[----:B------:R-:W2:Y:S01]  /*feb0*/  MUFU.EX2 R107, R107 ;  /* 0x0000006b006b7308 */ /* 0x000ea20000000800 */
[----:B------:R-:W-:Y:S07]  /*fec0*/  LDSM.16.MT88.4 R132, [R61+0x8c00] ;  /* 0x008c00003d84783b */ /* 0x000fee0000004200 */
[----:B------:R-:W-:Y:S08]  /*fed0*/  MUFU.EX2 R100, R100 ;  /* 0x0000006400647308 */ /* 0x000ff00000000800 */
[----:B------:R-:W5:Y:S01]  /*fee0*/  MUFU.EX2 R99, R99 ;  /* 0x0000006300637308 */ /* 0x000f620000000800 */
[----:B------:R-:W-:Y:S01]  /*fef0*/  FADD.FTZ R54, R54, R45 ;  /* 0x0000002d36367221 */ /* 0x000fe20000010000 */
[----:B------:R-:W-:Y:S01]  /*ff00*/  FADD.FTZ R146, R211, R146 ;  /* 0x00000092d3927221 */ /* 0x000fe20000010000 */
[-CC-:B------:R-:W-:Y:S01]  /*ff10*/  FFMA.FTZ R43, R95, R9.reuse, -R70.reuse ;  /* 0x000000095f2b7223 */ /* 0x180fe20000010846 */
[-C--:B------:R-:W-:Y:S01]  /*ff20*/  FFMA.FTZ R45, R55, R9.reuse, -R70 ;  /* 0x00000009372d7223 */ /* 0x080fe20000010846 */
[----:B------:R-:W-:Y:S01]  /*ff30*/  FADD.FTZ R47, R47, R54 ;  /* 0x000000362f2f7221 */ /* 0x000fe20000010000 */
[----:B------:R-:W-:Y:S01]  /*ff40*/  FADD.FTZ R195, R195, R146 ;  /* 0x00000092c3c37221 */ /* 0x000fe20000010000 */
[----:B------:R-:W-:Y:S01]  /*ff50*/  FFMA.FTZ R54, R62, R9, -R70 ;  /* 0x000000093e367223 */ /* 0x000fe20000010846 */
[----:B-1----:R-:W-:Y:S01]  /*ff60*/  F2FP.BF16.F32.PACK_AB R16, R67, R72 ;  /* 0x000000484310723e */ /* 0x002fe200000010ff */
[----:B------:R-:W-:Y:S01]  /*ff70*/  FADD.FTZ R58, R58, R47 ;  /* 0x0000002f3a3a7221 */ /* 0x000fe20000010000 */
[----:B----4-:R-:W-:Y:S01]  /*ff80*/  F2FP.BF16.F32.PACK_AB R18, R90, R65 ;  /* 0x000000415a12723e */ /* 0x010fe200000010ff */
[----:B------:R-:W-:Y:S01]  /*ff90*/  FADD.FTZ R152, R152, R195 ;  /* 0x000000c398987221 */ /* 0x000fe20000010000 */
[----:B--2---:R-:W-:Y:S01]  /*ffa0*/  F2FP.BF16.F32.PACK_AB R17, R107, R106 ;  /* 0x0000006a6b11723e */ /* 0x004fe200000010ff */
[----:B------:R-:W1:Y:S01]  /*ffb0*/  MUFU.EX2 R173, R173 ;  /* 0x000000ad00ad7308 */ /* 0x000e620000000800 */
[----:B-----5:R-:W-:Y:S01]  /*ffc0*/  F2FP.BF16.F32.PACK_AB R19, R99, R100 ;  /* 0x000000646313723e */ /* 0x020fe200000010ff */
[----:B------:R-:W-:Y:S01]  /*ffd0*/  FADD.FTZ R53, R53, R58 ;  /* 0x0000003a35357221 */ /* 0x000fe20000010000 */
[----:B------:R-:W-:-:S05]  /*ffe0*/  FADD.FTZ R207, R207, R152 ;  /* 0x00000098cfcf7221 */ /* 0x000fca0000010000 */
[----:B------:R-:W-:Y:S01]  /*fff0*/  MUFU.EX2 R43, R43 ;  /* 0x0000002b002b7308 */ /* 0x000fe20000000800 */
[----:B------:R-:W-:Y:S01]  /*10000*/  FADD.FTZ R64, R64, R53 ;  /* 0x0000003540407221 */ /* 0x000fe20000010000 */
[----:B------:R-:W-:Y:S01]  /*10010*/  FADD.FTZ R154, R154, R207 ;  /* 0x000000cf9a9a7221 */ /* 0x000fe20000010000 */
[C---:B------:R-:W-:Y:S05]  /*10020*/  HMMA.16816.F32.BF16 R12, R16.reuse, R24, R12 ;  /* 0x00000018100c723c */ /* 0x040fea000004180c */
[----:B------:R-:W2:Y:S08]  /*10030*/  MUFU.EX2 R46, R56 ;  /* 0x00000038002e7308 */ /* 0x000eb00000000800 */
[----:B------:R-:W-:Y:S01]  /*10040*/  MUFU.EX2 R45, R45 ;  /* 0x0000002d002d7308 */ /* 0x000fe20000000800 */
[----:B------:R-:W-:Y:S01]  /*10050*/  HMMA.16816.F32.BF16 R4, R16, R26, R4 ;  /* 0x0000001a1004723c */ /* 0x000fe20000041804 */
[----:B------:R-:W4:Y:S06]  /*10060*/  LDSM.16.MT88.4 R24, [R61+0x8400] ;  /* 0x008400003d18783b */ /* 0x000f2c0000004200 */
[----:B------:R-:W5:Y:S01]  /*10070*/  MUFU.EX2 R54, R54 ;  /* 0x0000003600367308 */ /* 0x000f620000000800 */
[----:B------:R-:W-:Y:S01]  /*10080*/  FADD.FTZ R57, R57, R64 ;  /* 0x0000004039397221 */ /* 0x000fe20000010000 */
[----:B------:R-:W-:-:S03]  /*10090*/  FADD.FTZ R201, R201, R154 ;  /* 0x0000009ac9c97221 */ /* 0x000fc60000010000 */
[----:B------:R-:W-:Y:S01]  /*100a0*/  FADD.FTZ R68, R68, R57 ;  /* 0x0000003944447221 */ /* 0x000fe20000010000 */
[----:B------:R-:W-:Y:S01]  /*100b0*/  FADD.FTZ R201, R156, R201 ;  /* 0x000000c99cc97221 */ /* 0x000fe20000010000 */
[----:B------:R-:W-:Y:S03]  /*100c0*/  HMMA.16816.F32.BF16 R28, R16, R20, R28 ;  /* 0x00000014101c723c */ /* 0x000fe6000004181c */
[----:B------:R-:W-:Y:S01]  /*100d0*/  FADD.FTZ R21, R63, R68 ;  /* 0x000000443f157221 */ /* 0x000fe20000010000 */
[----:B------:R-:W-:-:S04]  /*100e0*/  FADD.FTZ R20, R158, R201 ;  /* 0x000000c99e147221 */ /* 0x000fc80000010000 */
[----:B------:R-:W-:Y:S03]  /*100f0*/  HMMA.16816.F32.BF16 R32, R16, R22, R32 ;  /* 0x000000161020723c */ /* 0x000fe60000041820 */
[----:B------:R-:W-:Y:S02]  /*10100*/  F2FP.BF16.F32.PACK_AB R16, R123, R94 ;  /* 0x0000005e7b10723e */ /* 0x000fe400000010ff */
[----:B-1----:R-:W-:Y:S02]  /*10110*/  F2FP.BF16.F32.PACK_AB R18, R173, R102 ;  /* 0x00000066ad12723e */ /* 0x002fe400000010ff */
[----:B--2---:R-:W-:Y:S02]  /*10120*/  F2FP.BF16.F32.PACK_AB R17, R46, R43 ;  /* 0x0000002b2e11723e */ /* 0x004fe400000010ff */
[----:B-----5:R-:W-:Y:S01]  /*10130*/  F2FP.BF16.F32.PACK_AB R19, R54, R45 ;  /* 0x0000002d3613723e */ /* 0x020fe200000010ff */
[----:B------:R-:W-:Y:S01]  /*10140*/  FADD.FTZ R21, R86, R21 ;  /* 0x0000001556157221 */ /* 0x000fe20000010000 */
[----:B------:R-:W-:-:S03]  /*10150*/  FADD.FTZ R20, R189, R20 ;  /* 0x00000014bd147221 */ /* 0x000fc60000010000 */
[----:B------:R-:W-:Y:S02]  /*10160*/  FADD.FTZ R84, R84, R21 ;  /* 0x0000001554547221 */ /* 0x000fe40000010000 */
[----:B---3--:R-:W-:Y:S03]  /*10170*/  HMMA.16816.F32.BF16 R12, R16, R36, R12 ;  /* 0x00000024100c723c */ /* 0x008fe6000004180c */
        /* <DEDUP_REMOVED lines=8> */
[-C--:B------:R-:W-:Y:S01]  /*10200*/  FFMA.FTZ R47, R52, R9.reuse, -R42 ;  /* 0x00000009342f7223 */ /* 0x080fe2000001082a */
[----:B------:R-:W-:Y:S01]  /*10210*/  FADD.FTZ R80, R80, R77 ;  /* 0x0000004d50507221 */ /* 0x000fe20000010000 */
[-C--:B------:R-:W-:Y:S01]  /*10220*/  FFMA.FTZ R52, R59, R9.reuse, -R70 ;  /* 0x000000093b347223 */ /* 0x080fe20000010846 */
[----:B------:R-:W-:Y:S01]  /*10230*/  FADD.FTZ R155, R155, R36 ;  /* 0x000000249b9b7221 */ /* 0x000fe20000010000 */
[-CC-:B------:R-:W-:Y:S01]  /*10240*/  FFMA.FTZ R53, R66, R9.reuse, -R70.reuse ;  /* 0x0000000942357223 */ /* 0x180fe20000010846 */
[----:B------:R-:W-:Y:S01]  /*10250*/  FFMA.FTZ R55, R91, R9, -R70 ;  /* 0x000000095b377223 */ /* 0x000fe20000010846 */
[----:B------:R-:W-:Y:S01]  /*10260*/  FADD.FTZ R75, R75, R80 ;  /* 0x000000504b4b7221 */ /* 0x000fe20000010000 */
[----:B------:R-:W-:Y:S01]  /*10270*/  FADD.FTZ R155, R164, R155 ;  /* 0x0000009ba49b7221 */ /* 0x000fe20000010000 */
[----:B----4-:R-:W-:Y:S01]  /*10280*/  HMMA.16816.F32.BF16 R28, R16, R24, R28 ;  /* 0x00000018101c723c */ /* 0x010fe2000004181c */
[----:B------:R-:W2:Y:S02]  /*10290*/  MUFU.EX2 R165, R165 ;  /* 0x000000a500a57308 */ /* 0x000ea40000000800 */
[----:B------:R-:W-:Y:S01]  /*102a0*/  FADD.FTZ R78, R78, R75 ;  /* 0x0000004b4e4e7221 */ /* 0x000fe20000010000 */
[----:B------:R-:W-:-:S05]  /*102b0*/  FADD.FTZ R126, R126, R155 ;  /* 0x0000009b7e7e7221 */ /* 0x000fca0000010000 */
[----:B------:R-:W-:Y:S01]  /*102c0*/  MUFU.EX2 R153, R153 ;  /* 0x0000009900997308 */ /* 0x000fe20000000800 */
[----:B------:R-:W-:Y:S01]  /*102d0*/  FADD.FTZ R73, R73, R78 ;  /* 0x0000004e49497221 */ /* 0x000fe20000010000 */
[----:B------:R-:W-:-:S06]  /*102e0*/  FADD.FTZ R139, R139, R126 ;  /* 0x0000007e8b8b7221 */ /* 0x000fcc0000010000 */
[----:B------:R-:W3:Y:S01]  /*102f0*/  MUFU.EX2 R114, R122 ;  /* 0x0000007a00727308 */ /* 0x000ee20000000800 */
[----:B------:R-:W-:Y:S01]  /*10300*/  HMMA.16816.F32.BF16 R4, R16, R38, R4 ;  /* 0x000000261004723c */ /* 0x000fe20000041804 */
[----:B------:R-:W4:Y:S06]  /*10310*/  LDSM.16.MT88.4 R36, [R61+0x8800] ;  /* 0x008800003d24783b */ /* 0x000f2c0000004200 */
        /* <DEDUP_REMOVED lines=8> */
[----:B------:R-:W-:Y:S03]  /*103a0*/  HMMA.16816.F32.BF16 R32, R16, R26, R32 ;  /* 0x0000001a1020723c */ /* 0x000fe60000041820 */
[----:B--2---:R-:W-:Y:S01]  /*103b0*/  F2FP.BF16.F32.PACK_AB R16, R165, R150 ;  /* 0x00000096a510723e */ /* 0x004fe200000010ff */
[----:B------:R-:W-:Y:S01]  /*103c0*/  FADD.FTZ R74, R74, R71 ;  /* 0x000000474a4a7221 */ /* 0x000fe20000010000 */
[----:B---3--:R-:W-:Y:S01]  /*103d0*/  F2FP.BF16.F32.PACK_AB R18, R114, R153 ;  /* 0x000000997212723e */ /* 0x008fe200000010ff */
[----:B------:R-:W-:Y:S01]  /*103e0*/  FADD.FTZ R98, R98, R109 ;  /* 0x0000006d62627221 */ /* 0x000fe20000010000 */
[----:B-----5:R-:W-:Y:S01]  /*103f0*/  F2FP.BF16.F32.PACK_AB R17, R53, R52 ;  /* 0x000000343511723e */ /* 0x020fe200000010ff */
[----:B------:R-:W-:Y:S01]  /*10400*/  FADD.FTZ R69, R69, R74 ;  /* 0x0000004a45457221 */ /* 0x000fe20000010000 */
[----:B-1----:R-:W-:Y:S01]  /*10410*/  F2FP.BF16.F32.PACK_AB R19, R24, R55 ;  /* 0x000000371813723e */ /* 0x002fe200000010ff */
[----:B------:R-:W-:Y:S01]  /*10420*/  FADD.FTZ R115, R115, R98 ;  /* 0x0000006273737221 */ /* 0x000fe20000010000 */
[-CC-:B------:R-:W-:Y:S01]  /*10430*/  FFMA.FTZ R25, R87, R9.reuse, -R70.reuse ;  /* 0x0000000957197223 */ /* 0x180fe20000010846 */
[----:B------:R-:W-:Y:S01]  /*10440*/  FFMA.FTZ R26, R85, R9, -R70 ;  /* 0x00000009551a7223 */ /* 0x000fe20000010846 */
[----:B------:R-:W-:Y:S01]  /*10450*/  FADD.FTZ R72, R72, R69 ;  /* 0x0000004548487221 */ /* 0x000fe20000010000 */
[----:B------:R-:W-:-:S02]  /*10460*/  FADD.FTZ R106, R106, R115 ;  /* 0x000000736a6a7221 */ /* 0x000fc40000010000 */
[----:B------:R-:W-:Y:S03]  /*10470*/  HMMA.16816.F32.BF16 R12, R16, R20, R12 ;  /* 0x00000014100c723c */ /* 0x000fe6000004180c */
[----:B------:R-:W-:Y:S01]  /*10480*/  FFMA.FTZ R20, R83, R9, -R70 ;  /* 0x0000000953147223 */ /* 0x000fe20000010846 */
[----:B------:R-:W-:Y:S01]  /*10490*/  FADD.FTZ R72, R67, R72 ;  /* 0x0000004843487221 */ /* 0x000fe20000010000 */
[----:B------:R-:W-:Y:S01]  /*104a0*/  FADD.FTZ R107, R107, R106 ;  /* 0x0000006a6b6b7221 */ /* 0x000fe20000010000 */
[----:B------:R-:W-:Y:S02]  /*104b0*/  MUFU.EX2 R8, R8 ;  /* 0x0000000800087308 */ /* 0x000fe40000000800 */
[----:B------:R-:W-:Y:S01]  /*104c0*/  FADD.FTZ R9, R65, R72 ;  /* 0x0000004841097221 */ /* 0x000fe20000010000 */
[----:B------:R-:W-:-:S05]  /*104d0*/  FADD.FTZ R100, R100, R107 ;  /* 0x0000006b64647221 */ /* 0x000fca0000010000 */
[----:B------:R-:W1:Y:S01]  /*104e0*/  MUFU.EX2 R41, R41 ;  /* 0x0000002900297308 */ /* 0x000e620000000800 */
[----:B------:R-:W-:Y:S03]  /*104f0*/  HMMA.16816.F32.BF16 R4, R16, R22, R4 ;  /* 0x000000161004723c */ /* 0x000fe60000041804 */
[----:B------:R-:W-:-:S04]  /*10500*/  FADD.FTZ R9, R90, R9 ;  /* 0x000000095a097221 */ /* 0x000fc80000010000 */
[----:B------:R-:W-:Y:S01]  /*10510*/  MUFU.EX2 R47, R47 ;  /* 0x0000002f002f7308 */ /* 0x000fe20000000800 */
[----:B------:R-:W-:-:S07]  /*10520*/  FADD.FTZ R100, R99, R100 ;  /* 0x0000006463647221 */ /* 0x000fce0000010000 */
[----:B------:R-:W2:Y:S08]  /*10530*/  MUFU.EX2 R238, R238 ;  /* 0x000000ee00ee7308 */ /* 0x000eb00000000800 */
[----:B------:R-:W-:Y:S08]  /*10540*/  MUFU.EX2 R25, R25 ;  /* 0x0000001900197308 */ /* 0x000ff00000000800 */
[----:B------:R-:W3:Y:S08]  /*10550*/  MUFU.EX2 R26, R26 ;  /* 0x0000001a001a7308 */ /* 0x000ef00000000800 */
[----:B------:R-:W-:Y:S08]  /*10560*/  MUFU.EX2 R20, R20 ;  /* 0x0000001400147308 */ /* 0x000ff00000000800 */
[----:B------:R-:W5:Y:S01]  /*10570*/  MUFU.EX2 R235, R235 ;  /* 0x000000eb00eb7308 */ /* 0x000f620000000800 */
[----:B------:R-:W-:Y:S01]  /*10580*/  FADD.FTZ R94, R94, R9 ;  /* 0x000000095e5e7221 */ /* 0x000fe20000010000 */
[----:B------:R-:W-:Y:S01]  /*10590*/  FADD.FTZ R43, R43, R100 ;  /* 0x000000642b2b7221 */ /* 0x000fe20000010000 */
[----:B----4-:R-:W-:Y:S03]  /*105a0*/  HMMA.16816.F32.BF16 R28, R16, R36, R28 ;  /* 0x00000024101c723c */ /* 0x010fe6000004181c */
[----:B------:R-:W-:Y:S01]  /*105b0*/  FADD.FTZ R123, R123, R94 ;  /* 0x0000005e7b7b7221 */ /* 0x000fe20000010000 */
[----:B------:R-:W-:-:S03]  /*105c0*/  FADD.FTZ R46, R46, R43 ;  /* 0x0000002b2e2e7221 */ /* 0x000fc60000010000 */
[----:B------:R-:W-:Y:S01]  /*105d0*/  FADD.FTZ R102, R102, R123 ;  /* 0x0000007b66667221 */ /* 0x000fe20000010000 */
[----:B------:R-:W-:Y:S03]  /*105e0*/  HMMA.16816.F32.BF16 R32, R16, R38, R32 ;  /* 0x000000261020723c */ /* 0x000fe60000041820 */
[----:B-1----:R-:W-:Y:S01]  /*105f0*/  F2FP.BF16.F32.PACK_AB R16, R41, R8 ;  /* 0x000000082910723e */ /* 0x002fe200000010ff */
[----:B------:R-:W-:Y:S01]  /*10600*/  FADD.FTZ R9, R45, R46 ;  /* 0x0000002e2d097221 */ /* 0x000fe20000010000 */
[----:B--2---:R-:W-:Y:S02]  /*10610*/  F2FP.BF16.F32.PACK_AB R18, R238, R47 ;  /* 0x0000002fee12723e */ /* 0x004fe400000010ff */
[----:B---3--:R-:W-:Y:S02]  /*10620*/  F2FP.BF16.F32.PACK_AB R17, R26, R25 ;  /* 0x000000191a11723e */ /* 0x008fe400000010ff */
[----:B-----5:R-:W-:Y:S01]  /*10630*/  F2FP.BF16.F32.PACK_AB R19, R235, R20 ;  /* 0x00000014eb13723e */ /* 0x020fe200000010ff */
[----:B------:R-:W-:Y:S01]  /*10640*/  FADD.FTZ R173, R173, R102 ;  /* 0x00000066adad7221 */ /* 0x000fe20000010000 */
[----:B------:R-:W-:-:S05]  /*10650*/  FADD.FTZ R9, R54, R9 ;  /* 0x0000000936097221 */ /* 0x000fca0000010000 */
[C---:B------:R-:W-:Y:S08]  /*10660*/  HMMA.16816.F32.BF16 R144, R16.reuse, R140, R12 ;  /* 0x0000008c1090723c */ /* 0x040ff0000004180c */
[----:B------:R-:W-:Y:S03]  /*10670*/  HMMA.16816.F32.BF16 R140, R16, R142, R4 ;  /* 0x0000008e108c723c */ /* 0x000fe60000041804 */
        /* <DEDUP_REMOVED lines=14> */
[----:B------:R-:W-:Y:S02]  /*10760*/  BSSY B2, `(.L_x_2385) ;  /* 0x0000670000027945 */ /* 0x000fe40003800000 */
[----:B------:R-:W-:Y:S01]  /*10770*/  FADD.FTZ R47, R47, R8 ;  /* 0x000000082f2f7221 */ /* 0x000fe20000010000 */
[----:B------:R-:W-:-:S04]  /*10780*/  FADD.FTZ R20, R20, R25 ;  /* 0x0000001914147221 */ /* 0x000fc80000010000 */
[----:B------:R-:W-:Y:S03]  /*10790*/  HMMA.16816.F32.BF16 R132, R16, R134, R32 ;  /* 0x000000861084723c */ /* 0x000fe60000041820 */
[----:B------:R-:W-:Y:S01]  /*107a0*/  FADD.FTZ R238, R238, R47 ;  /* 0x0000002feeee7221 */ /* 0x000fe20000010000 */
[----:B------:R-:W-:-:S04]  /*107b0*/  FADD.FTZ R235, R235, R20 ;  /* 0x00000014ebeb7221 */ /* 0x000fc80000010000 */
[----:B------:R-:W-:-:S12]  /*107c0*/  @!P0 BRA `(.L_x_2386) ;  /* 0x0000006400a08947 */ /* 0x000fd80003800000 */
        /* <DEDUP_REMOVED lines=70> */
.L_x_2388:
        /* <DEDUP_REMOVED lines=8> */
.L_x_2389:
[----:B------:R-:W-:Y:S05]  /*10cb0*/  BSYNC.RECONVERGENT B0 ;  /* 0x0000000000007941 */ /* 0x000fea0003800200 */
.L_x_2387:
[C---:B------:R-:W-:Y:S01]  /*10cc0*/  IMAD.SHL.U32 R5, R216.reuse, 0x40, RZ ;  /* 0x00000040d8057824 */ /* 0x040fe200078e00ff */
[----:B------:R-:W-:Y:S01]  /*10cd0*/  SHF.L.U64.HI R4, R216, 0x6, R217 ;  /* 0x00000006d8047819 */ /* 0x000fe200000102d9 */
[----:B------:R-:W-:Y:S01]  /*10ce0*/  IMAD.IADD R244, R128, 0x1, R40 ;  /* 0x0000000180f47824 */ /* 0x000fe200078e0228 */
[----:B------:R-:W-:Y:S01]  /*10cf0*/  ISETP.GE.AND P1, PT, R10, R225, PT ;  /* 0x000000e10a00720c */ /* 0x000fe20003f26270 */
[----:B------:R-:W-:Y:S01]  /*10d00*/  BSSY.RECONVERGENT B1, `(.L_x_2390) ;  /* 0x0000126000017945 */ /* 0x000fe20003800200 */
[----:B------:R-:W-:Y:S01]  /*10d10*/  IADD3 R16, P2, PT, R5, R220, RZ ;  /* 0x000000dc05107210 */ /* 0x000fe20007f5e0ff */
[----:B------:R-:W-:Y:S01]  /*10d20*/  IMAD.SHL.U32 R62, R60, 0x100, RZ ;  /* 0x000001003c3e7824 */ /* 0x000fe200078e00ff */
[----:B------:R-:W-:Y:S02]  /*10d30*/  IADD3 R61, PT, PT, R51, R40, RZ ;  /* 0x00000028333d7210 */ /* 0x000fe40007ffe0ff */
[----:B------:R-:W-:Y:S01]  /*10d40*/  IADD3 R14, P3, PT, R16, R5, RZ ;  /* 0x00000005100e7210 */ /* 0x000fe20007f7e0ff */
[----:B------:R-:W-:Y:S01]  /*10d50*/  IMAD.X R17, R4, 0x1, R221, P2 ;  /* 0x0000000104117824 */ /* 0x000fe200010e06dd */
[----:B------:R-:W-:-:S02]  /*10d60*/  ISETP.GT.AND P5, PT, R50, R213, PT ;  /* 0x000000d53200720c */ /* 0x000fc40003fa4270 */
        /* <DEDUP_REMOVED lines=10> */
[----:B------:R-:W-:Y:S02]  /*10e10*/  IMAD.X R7, R13, 0x1, R4, P3 ;  /* 0x000000010d077824 */ /* 0x000fe400018e0604 */
[----:B------:R-:W-:Y:S01]  /*10e20*/  @!PT LDS RZ, [RZ] ;  /* 0x00000000fffff984 */ /* 0x000fe20000000800 */
[----:B------:R-:W-:Y:S01]  /*10e30*/  @!PT LDS RZ, [RZ] ;  /* 0x00000000fffff984 */ /* 0x000fe20000000800 */
[----:B------:R-:W-:Y:S01]  /*10e40*/  @!PT LDS RZ, [RZ] ;  /* 0x00000000fffff984 */ /* 0x000fe20000000800 */
[----:B------:R-:W-:Y:S01]  /*10e50*/  @!P1 LDGSTS.E.BYPASS.LTC128B.128 [R49+0x5800], desc[UR4][R16.64] ;  /* 0x0580000010319fae */ /* 0x000fe2000b981a04 */
[----:B------:R-:W-:-:S02]  /*10e60*/  IADD3 R8, P3, PT, R10, R5, RZ ;  /* 0x000000050a087210 */ /* 0x000fc40007f7e0ff */
[----:B------:R-:W-:Y:S01]  /*10e70*/  IADD3.X R11, PT, PT, R7, R4, RZ, P2, !PT ;  /* 0x00000004070b7210 */ /* 0x000fe200017fe4ff */
[----:B------:R-:W-:Y:S01]  /*10e80*/  @P1 STS.128 [R49+0x5800], RZ ;  /* 0x005800ff31001388 */ /* 0x000fe20000000c00 */
[----:B------:R-:W-:-:S03]  /*10e90*/  @!P1 IADD3 R18, P2, PT, R8, R5, RZ ;  /* 0x0000000508129210 */ /* 0x000fc60007f5e0ff */
[----:B------:R-:W-:Y:S01]  /*10ea0*/  @!PT LDS RZ, [RZ] ;  /* 0x00000000fffff984 */ /* 0x000fe20000000800 */
[----:B------:R-:W-:Y:S01]  /*10eb0*/  @!PT LDS RZ, [RZ] ;  /* 0x00000000fffff984 */ /* 0x000fe20000000800 */
[----:B------:R-:W-:Y:S01]  /*10ec0*/  @!PT LDS RZ, [RZ] ;  /* 0x00000000fffff984 */ /* 0x000fe20000000800 */
[----:B------:R-:W-:Y:S01]  /*10ed0*/  @!P1 LDGSTS.E.BYPASS.LTC128B.128 [R49+0x6000], desc[UR4][R14.64] ;  /* 0x060000000e319fae */ /* 0x000fe2000b981a04 */
[----:B------:R-:W-:-:S03]  /*10ee0*/  IMAD.X R9, R11, 0x1, R4, P3 ;  /* 0x000000010b097824 */ /* 0x000fc600018e0604 */
[----:B------:R-:W-:Y:S01]  /*10ef0*/  @P1 STS.128 [R49+0x6000], RZ ;  /* 0x006000ff31001388 */ /* 0x000fe20000000c00 */
[----:B------:R-:W-:-:S03]  /*10f00*/  @!P1 IMAD.X R19, R9, 0x1, R4, P2 ;  /* 0x0000000109139824 */ /* 0x000fc600010e0604 */
        /* <DEDUP_REMOVED lines=28> */
[----:B-1----:R-:W3:Y:S04]  /*110d0*/  LDSM.16.M88.4 R12, [R51+0x1800] ;  /* 0x00180000330c783b */ /* 0x002ee80000000200 */
[----:B--2---:R-:W1:Y:S04]  /*110e0*/  LDSM.16.M88.4 R4, [R51+0x1c00] ;  /* 0x001c00003304783b */ /* 0x004e680000000200 */
[----:B------:R-:W2:Y:S04]  /*110f0*/  LDSM.16.M88.4 R152, [R51+0x2000] ;  /* 0x002000003398783b */ /* 0x000ea80000000200 */
        /* <DEDUP_REMOVED lines=130> */
[----:B------:R-:W-:-:S02]  /*11920*/  ISETP.GE.AND P2, PT, R61, RZ, PT ;  /* 0x000000ff3d00720c */ /* 0x000fc40003f46270 */
[----:B------:R-:W-:-:S05]  /*11930*/  LOP3.LUT R61, RZ, R164, RZ, 0x33, !PT ;  /* 0x000000a4ff3d7212 */ /* 0x000fca00078e33ff */
        /* <DEDUP_REMOVED lines=28> */
.L_x_2393:
        /* <DEDUP_REMOVED lines=8> */
.L_x_2394:
[----:B------:R-:W-:Y:S05]  /*11b80*/  BSYNC.RECONVERGENT B0 ;  /* 0x0000000000007941 */ /* 0x000fea0003800200 */
.L_x_2392:
        /* <DEDUP_REMOVED lines=61> */
.L_x_2391:
[----:B------:R-:W-:Y:S05]  /*11f60*/  BSYNC.RECONVERGENT B1 ;  /* 0x0000000000017941 */ /* 0x000fea0003800200 */
.L_x_2390:
[----:B------:R-:W-:-:S05]  /*11f70*/  LOP3.LUT R250, R62, R179, RZ, 0xfc, !PT ;  /* 0x000000b33efa7212 */ /* 0x000fca00078efcff */
[C---:B-1----:R-:W-:Y:S02]  /*11f80*/  VIADD R49, R250.reuse, 0xfffffe00 ;  /* 0xfffffe00fa317836 */ /* 0x042fe40000000000 */
[----:B------:R-:W-:-:S03]  /*11f90*/  VIADD R167, R250, 0xfffffe01 ;  /* 0xfffffe01faa77836 */ /* 0x000fc60000000000 */
[-C--:B------:R-:W-:Y:S02]  /*11fa0*/  ISETP.GE.AND P0, PT, R49, R234.reuse, PT ;  /* 0x000000ea3100720c */ /* 0x080fe40003f06270 */
[CC--:B------:R-:W-:Y:S01]  /*11fb0*/  ISETP.GE.AND P2, PT, R167.reuse, R234.reuse, PT ;  /* 0x000000eaa700720c */ /* 0x0c0fe20003f46270 */
[----:B------:R-:W-:Y:S01]  /*11fc0*/  VIADD R172, R250, 0xfffffe08 ;  /* 0xfffffe08faac7836 */ /* 0x000fe20000000000 */
[----:B------:R-:W-:Y:S01]  /*11fd0*/  FSEL R32, R32, -INF , P0 ;  /* 0xff80000020207808 */ /* 0x000fe20000000000 */
[----:B------:R-:W-:Y:S01]  /*11fe0*/  VIADD R170, R250, 0xfffffe09 ;  /* 0xfffffe09faaa7836 */ /* 0x000fe20000000000 */
[----:B------:R-:W-:Y:S02]  /*11ff0*/  ISETP.GE.AND P0, PT, R167, R233, PT ;  /* 0x000000e9a700720c */ /* 0x000fe40003f06270 */
[----:B------:R-:W-:Y:S02]  /*12000*/  FSEL R33, R33, -INF , P2 ;  /* 0xff80000021217808 */ /* 0x000fe40001000000 */
[----:B------:R-:W-:-:S02]  /*12010*/  ISETP.GE.AND P2, PT, R172, R234, PT ;  /* 0x000000eaac00720c */ /* 0x000fc40003f46270 */
[----:B------:R-:W-:Y:S02]  /*12020*/  FSEL R237, R33, -INF , !P0 ;  /* 0xff80000021ed7808 */ /* 0x000fe40004000000 */
[-C--:B------:R-:W-:Y:S01]  /*12030*/  ISETP.GE.AND P0, PT, R170, R234.reuse, PT ;  /* 0x000000eaaa00720c */ /* 0x080fe20003f06270 */
[----:B------:R-:W-:Y:S01]  /*12040*/  VIADD R168, R250, 0xfffffe10 ;  /* 0xfffffe10faa87836 */ /* 0x000fe20000000000 */
[----:B------:R-:W-:Y:S01]  /*12050*/  FSEL R28, R28, -INF , P2 ;  /* 0xff8000001c1c7808 */ /* 0x000fe20001000000 */
[----:B------:R-:W-:Y:S01]  /*12060*/  VIADD R185, R250, 0xfffffe11 ;  /* 0xfffffe11fab97836 */ /* 0x000fe20000000000 */
[----:B------:R-:W-:Y:S02]  /*12070*/  ISETP.GE.AND P2, PT, R170, R233, PT ;  /* 0x000000e9aa00720c */ /* 0x000fe40003f46270 */
[----:B------:R-:W-:Y:S02]  /*12080*/  FSEL R29, R29, -INF , P0 ;  /* 0xff8000001d1d7808 */ /* 0x000fe40000000000 */
[----:B------:R-:W-:-:S02]  /*12090*/  ISETP.GE.AND P0, PT, R168, R234, PT ;  /* 0x000000eaa800720c */ /* 0x000fc40003f06270 */
[----:B------:R-:W-:Y:S02]  /*120a0*/  FSEL R248, R29, -INF , !P2 ;  /* 0xff8000001df87808 */ /* 0x000fe40005000000 */
[CC--:B------:R-:W-:Y:S01]  /*120b0*/  ISETP.GE.AND P2, PT, R185.reuse, R234.reuse, PT ;  /* 0x000000eab900720c */ /* 0x0c0fe20003f46270 */
[----:B------:R-:W-:Y:S01]  /*120c0*/  VIADD R206, R250, 0xfffffe18 ;  /* 0xfffffe18face7836 */ /* 0x000fe20000000000 */
[----:B------:R-:W-:Y:S01]  /*120d0*/  FSEL R24, R24, -INF , P0 ;  /* 0xff80000018187808 */ /* 0x000fe20000000000 */
[C---:B------:R-:W-:Y:S01]  /*120e0*/  VIADD R241, R250.reuse, 0xfffffe19 ;  /* 0xfffffe19faf17836 */ /* 0x040fe20000000000 */
[----:B------:R-:W-:Y:S02]  /*120f0*/  ISETP.GE.AND P0, PT, R185, R233, PT ;  /* 0x000000e9b900720c */ /* 0x000fe40003f06270 */
[----:B------:R-:W-:Y:S01]  /*12100*/  FSEL R25, R25, -INF , P2 ;  /* 0xff80000019197808 */ /* 0x000fe20001000000 */
[----:B------:R-:W-:Y:S01]  /*12110*/  VIADD R51, R250, 0xfffffe20 ;  /* 0xfffffe20fa337836 */ /* 0x000fe20000000000 */
[----:B------:R-:W-:-:S02]  /*12120*/  ISETP.GE.AND P2, PT, R206, R234, PT ;  /* 0x000000eace00720c */ /* 0x000fc40003f46270 */
[----:B------:R-:W-:Y:S02]  /*12130*/  FSEL R201, R25, -INF , !P0 ;  /* 0xff80000019c97808 */ /* 0x000fe40004000000 */
[CC--:B------:R-:W-:Y:S01]  /*12140*/  ISETP.GE.AND P0, PT, R241.reuse, R234.reuse, PT ;  /* 0x000000eaf100720c */ /* 0x0c0fe20003f06270 */
[----:B------:R-:W-:Y:S01]  /*12150*/  IMAD.MOV.U32 R33, RZ, RZ, R51 ;  /* 0x000000ffff217224 */ /* 0x000fe200078e0033 */
        /* <DEDUP_REMOVED lines=54> */
[----:B------:R-:W-:Y:S02]  /*124c0*/  ISETP.GE.AND P2, PT, R193, R234, PT ;  /* 0x000000eac100720c */ /* 0x000fe40003f46270 */
[-C--:B------:R-:W-:Y:S01]  /*124d0*/  ISETP.GE.AND P3, PT, R49, R233.reuse, PT ;  /* 0x000000e93100720c */ /* 0x080fe20003f66270 */
[----:B------:R-:W-:Y:S01]  /*124e0*/  VIADD R199, R250, 0xfffffe58 ;  /* 0xfffffe58fac77836 */ /* 0x000fe20000000000 */
[----:B------:R-:W-:Y:S01]  /*124f0*/  FSEL R128, R128, -INF , P0 ;  /* 0xff80000080807808 */ /* 0x000fe20000000000 */
[----:B------:R-:W-:Y:S01]  /*12500*/  VIADD R195, R250, 0xfffffe59 ;  /* 0xfffffe59fac37836 */ /* 0x000fe20000000000 */
[----:B------:R-:W-:Y:S02]  /*12510*/  ISETP.GE.AND P0, PT, R193, R233, PT ;  /* 0x000000e9c100720c */ /* 0x000fe40003f06270 */
[----:B------:R-:W-:-:S02]  /*12520*/  FSEL R61, R129, -INF , P2 ;  /* 0xff800000813d7808 */ /* 0x000fc40001000000 */
[----:B------:R-:W-:Y:S02]  /*12530*/  FSEL R150, R32, -INF , !P3 ;  /* 0xff80000020967808 */ /* 0x000fe40005800000 */
[-C--:B------:R-:W-:Y:S02]  /*12540*/  ISETP.GE.AND P3, PT, R172, R233.reuse, PT ;  /* 0x000000e9ac00720c */ /* 0x080fe40003f66270 */
[-C--:B------:R-:W-:Y:S02]  /*12550*/  ISETP.GE.AND P2, PT, R199, R234.reuse, PT ;  /* 0x000000eac700720c */ /* 0x080fe40003f46270 */
[----:B------:R-:W-:Y:S02]  /*12560*/  FSEL R61, R61, -INF , !P0 ;  /* 0xff8000003d3d7808 */ /* 0x000fe40004000000 */
[----:B------:R-:W-:Y:S02]  /*12570*/  ISETP.GE.AND P0, PT, R195, R234, PT ;  /* 0x000000eac300720c */ /* 0x000fe40003f06270 */
[----:B------:R-:W-:Y:S01]  /*12580*/  FSEL R32, R28, -INF , !P3 ;  /* 0xff8000001c207808 */ /* 0x000fe20005800000 */
[----:B------:R-:W-:Y:S01]  /*12590*/  VIADD R189, R250, 0xfffffe60 ;  /* 0xfffffe60fabd7836 */ /* 0x000fe20000000000 */
[----:B------:R-:W-:Y:S01]  /*125a0*/  ISETP.GE.AND P3, PT, R168, R233, PT ;  /* 0x000000e9a800720c */ /* 0x000fe20003f66270 */
[----:B------:R-:W-:Y:S01]  /*125b0*/  VIADD R183, R250, 0xfffffe61 ;  /* 0xfffffe61fab77836 */ /* 0x000fe20000000000 */
[----:B------:R-:W-:-:S02]  /*125c0*/  FSEL R63, R124, -INF , P2 ;  /* 0xff8000007c3f7808 */ /* 0x000fc40001000000 */
[-C--:B------:R-:W-:Y:S02]  /*125d0*/  ISETP.GE.AND P2, PT, R195, R233.reuse, PT ;  /* 0x000000e9c300720c */ /* 0x080fe40003f46270 */
[----:B------:R-:W-:Y:S02]  /*125e0*/  FSEL R125, R125, -INF , P0 ;  /* 0xff8000007d7d7808 */ /* 0x000fe40000000000 */
[----:B------:R-:W-:Y:S02]  /*125f0*/  FSEL R207, R24, -INF , !P3 ;  /* 0xff80000018cf7808 */ /* 0x000fe40005800000 */
[----:B------:R-:W-:Y:S02]  /*12600*/  ISETP.GE.AND P3, PT, R206, R233, PT ;  /* 0x000000e9ce00720c */ /* 0x000fe40003f66270 */
[----:B------:R-:W-:Y:S02]  /*12610*/  ISETP.GE.AND P0, PT, R189, R234, PT ;  /* 0x000000eabd00720c */ /* 0x000fe40003f06270 */
[----:B------:R-:W-:-:S02]  /*12620*/  FSEL R180, R125, -INF , !P2 ;  /* 0xff8000007db47808 */ /* 0x000fc40005000000 */
[----:B------:R-:W-:Y:S01]  /*12630*/  ISETP.GE.AND P2, PT, R183, R234, PT ;  /* 0x000000eab700720c */ /* 0x000fe20003f46270 */
[----:B------:R-:W-:Y:S01]  /*12640*/  VIADD R175, R250, 0xfffffe68 ;  /* 0xfffffe68faaf7836 */ /* 0x000fe20000000000 */
[----:B------:R-:W-:Y:S01]  /*12650*/  FSEL R252, R20, -INF , !P3 ;  /* 0xff80000014fc7808 */ /* 0x000fe20005800000 */
[----:B------:R-:W-:Y:S01]  /*12660*/  VIADD R163, R250, 0xfffffe69 ;  /* 0xfffffe69faa37836 */ /* 0x000fe20000000000 */
[-C--:B------:R-:W-:Y:S02]  /*12670*/  ISETP.GE.AND P3, PT, R33, R233.reuse, PT ;  /* 0x000000e92100720c */ /* 0x080fe40003f66270 */
[----:B------:R-:W-:Y:S02]  /*12680*/  FSEL R120, R120, -INF , P0 ;  /* 0xff80000078787808 */ /* 0x000fe40000000000 */
[----:B------:R-:W-:Y:S02]  /*12690*/  ISETP.GE.AND P0, PT, R183, R233, PT ;  /* 0x000000e9b700720c */ /* 0x000fe40003f06270 */
[----:B------:R-:W-:-:S02]  /*126a0*/  FSEL R121, R121, -INF , P2 ;  /* 0xff80000079797808 */ /* 0x000fc40001000000 */
[----:B------:R-:W-:Y:S02]  /*126b0*/  FSEL R28, R16, -INF , !P3 ;  /* 0xff800000101c7808 */ /* 0x000fe40005800000 */
[----:B------:R-:W-:Y:S02]  /*126c0*/  ISETP.GE.AND P3, PT, R181, R233, PT ;  /* 0x000000e9b500720c */ /* 0x000fe40003f66270 */
[-C--:B------:R-:W-:Y:S02]  /*126d0*/  ISETP.GE.AND P2, PT, R175, R234.reuse, PT ;  /* 0x000000eaaf00720c */ /* 0x080fe40003f46270 */
[----:B------:R-:W-:Y:S02]  /*126e0*/  FSEL R176, R121, -INF , !P0 ;  /* 0xff80000079b07808 */ /* 0x000fe40004000000 */
[----:B------:R-:W-:Y:S01]  /*126f0*/  ISETP.GE.AND P0, PT, R163, R234, PT ;  /* 0x000000eaa300720c */ /* 0x000fe20003f06270 */
[C---:B------:R-:W-:Y:S01]  /*12700*/  VIADD R173, R250.reuse, 0xfffffe70 ;  /* 0xfffffe70faad7836 */ /* 0x040fe20000000000 */
[C---:B------:R-:W-:Y:S01]  /*12710*/  ISETP.GE.AND P1, PT, R49.reuse, R232, PT ;  /* 0x000000e83100720c */ /* 0x040fe20003f26270 */
[----:B------:R-:W-:Y:S01]  /*12720*/  VIADD R171, R250, 0xfffffe71 ;  /* 0xfffffe71faab7836 */ /* 0x000fe20000000000 */
[----:B------:R-:W-:-:S02]  /*12730*/  ISETP.GE.AND P4, PT, R49, R227, PT ;  /* 0x000000e33100720c */ /* 0x000fc40003f86270 */
[----:B------:R-:W-:Y:S01]  /*12740*/  FSEL R204, R12, -INF , !P3 ;  /* 0xff8000000ccc7808 */ /* 0x000fe20005800000 */
[----:B------:R-:W2:Y:S01]  /*12750*/  LD.E R49, desc[UR4][R148.64+0xdc] ;  /* 0x0000dc0494317980 */ /* 0x000ea2000c101900 */
[----:B------:R-:W-:Y:S01]  /*12760*/  FSEL R116, R116, -INF , P2 ;  /* 0xff80000074747808 */ /* 0x000fe20001000000 */
[C---:B------:R-:W-:Y:S01]  /*12770*/  VIADD R169, R250.reuse, 0xfffffe78 ;  /* 0xfffffe78faa97836 */ /* 0x040fe20000000000 */
[-C--:B------:R-:W-:Y:S01]  /*12780*/  ISETP.GE.AND P3, PT, R249, R233.reuse, PT ;  /* 0x000000e9f900720c */ /* 0x080fe20003f66270 */
[C---:B------:R-:W-:Y:S01]  /*12790*/  VIADD R165, R250.reuse, 0xfffffe79 ;  /* 0xfffffe79faa57836 */ /* 0x040fe20000000000 */
[-C--:B------:R-:W-:Y:S01]  /*127a0*/  ISETP.GE.AND P2, PT, R163, R233.reuse, PT ;  /* 0x000000e9a300720c */ /* 0x080fe20003f46270 */
[C---:B------:R-:W-:Y:S01]  /*127b0*/  VIADD R196, R250.reuse, 0xfffffe80 ;  /* 0xfffffe80fac47836 */ /* 0x040fe20000000000 */
[----:B------:R-:W-:Y:S01]  /*127c0*/  FSEL R117, R117, -INF , P0 ;  /* 0xff80000075757808 */ /* 0x000fe20000000000 */
[----:B------:R-:W-:Y:S01]  /*127d0*/  VIADD R194, R250, 0xfffffe81 ;  /* 0xfffffe81fac27836 */ /* 0x000fe20000000000 */
[----:B------:R-:W-:Y:S01]  /*127e0*/  FSEL R190, R8, -INF , !P3 ;  /* 0xff80000008be7808 */ /* 0x000fe20005800000 */
[C---:B------:R-:W-:Y:S01]  /*127f0*/  VIADD R202, R250.reuse, 0xfffffe88 ;  /* 0xfffffe88faca7836 */ /* 0x040fe20000000000 */
[-C--:B------:R-:W-:Y:S01]  /*12800*/  ISETP.GE.AND P0, PT, R173, R234.reuse, PT ;  /* 0x000000eaad00720c */ /* 0x080fe20003f06270 */
[C---:B------:R-:W-:Y:S01]  /*12810*/  VIADD R200, R250.reuse, 0xfffffe89 ;  /* 0xfffffe89fac87836 */ /* 0x040fe20000000000 */
[----:B------:R-:W-:Y:S01]  /*12820*/  FSEL R166, R117, -INF , !P2 ;  /* 0xff80000075a67808 */ /* 0x000fe20005000000 */
[----:B------:R-:W-:Y:S01]  /*12830*/  IMAD.MOV.U32 R121, RZ, RZ, R150 ;  /* 0x000000ffff797224 */ /* 0x000fe200078e0096 */
[-C--:B------:R-:W-:Y:S01]  /*12840*/  ISETP.GE.AND P3, PT, R245, R233.reuse, PT ;  /* 0x000000e9f500720c */ /* 0x080fe20003f66270 */
[C---:B------:R-:W-:Y:S01]  /*12850*/  VIADD R198, R250.reuse, 0xfffffe90 ;  /* 0xfffffe90fac67836 */ /* 0x040fe20000000000 */
[CC--:B------:R-:W-:Y:S01]  /*12860*/  ISETP.GE.AND P2, PT, R171.reuse, R234.reuse, PT ;  /* 0x000000eaab00720c */ /* 0x0c0fe20003f46270 */
[----:B------:R-:W-:Y:S01]  /*12870*/  VIADD R157, R250, 0xfffffe91 ;  /* 0xfffffe91fa9d7836 */ /* 0x000fe20000000000 */
[----:B------:R-:W-:Y:S01]  /*12880*/  FSEL R112, R112, -INF , P0 ;  /* 0xff80000070707808 */ /* 0x000fe20000000000 */
[----:B------:R-:W-:Y:S01]  /*12890*/  VIADD R212, R250, 0xfffffe98 ;  /* 0xfffffe98fad47836 */ /* 0x000fe20000000000 */
[----:B------:R-:W-:Y:S01]  /*128a0*/  FSEL R51, R4, -INF , !P3 ;  /* 0xff80000004337808 */ /* 0x000fe20005800000 */
[C---:B------:R-:W-:Y:S01]  /*128b0*/  VIADD R129, R250.reuse, 0xfffffe99 ;  /* 0xfffffe99fa817836 */ /* 0x040fe20000000000 */
[-C--:B------:R-:W-:Y:S01]  /*128c0*/  ISETP.GE.AND P0, PT, R171, R233.reuse, PT ;  /* 0x000000e9ab00720c */ /* 0x080fe20003f06270 */
[C---:B------:R-:W-:Y:S01]  /*128d0*/  VIADD R246, R250.reuse, 0xfffffea0 ;  /* 0xfffffea0faf67836 */ /* 0x040fe20000000000 */
[----:B------:R-:W-:Y:S01]  /*128e0*/  FSEL R113, R113, -INF , P2 ;  /* 0xff80000071717808 */ /* 0x000fe20001000000 */
[C---:B------:R-:W-:Y:S01]  /*128f0*/  VIADD R244, R250.reuse, 0xfffffea1 ;  /* 0xfffffea1faf47836 */ /* 0x040fe20000000000 */
[-C--:B------:R-:W-:Y:S01]  /*12900*/  ISETP.GE.AND P3, PT, R239, R233.reuse, PT ;  /* 0x000000e9ef00720c */ /* 0x080fe20003f66270 */
[C---:B------:R-:W-:Y:S01]  /*12910*/  VIADD R242, R250.reuse, 0xfffffea8 ;  /* 0xfffffea8faf27836 */ /* 0x040fe20000000000 */
[-C--:B------:R-:W-:Y:S01]  /*12920*/  ISETP.GE.AND P2, PT, R169, R234.reuse, PT ;  /* 0x000000eaa900720c */ /* 0x080fe20003f46270 */
[C---:B------:R-:W-:Y:S01]  /*12930*/  VIADD R240, R250.reuse, 0xfffffea9 ;  /* 0xfffffea9faf07836 */ /* 0x040fe20000000000 */
[----:B------:R-:W-:Y:S01]  /*12940*/  FSEL R162, R113, -INF , !P0 ;  /* 0xff80000071a27808 */ /* 0x000fe20004000000 */
[----:B------:R-:W-:Y:S01]  /*12950*/  VIADD R29, R250, 0xfffffeb8 ;  /* 0xfffffeb8fa1d7836 */ /* 0x000fe20000000000 */
[----:B------:R-:W-:Y:S01]  /*12960*/  FSEL R151, R151, -INF , !P3 ;  /* 0xff80000097977808 */ /* 0x000fe20005800000 */
[----:B------:R-:W-:Y:S01]  /*12970*/  IMAD.MOV.U32 R113, RZ, RZ, R32 ;  /* 0x000000ffff717224 */ /* 0x000fe200078e0020 */
[----:B------:R-:W-:Y:S01]  /*12980*/  ISETP.GE.AND P0, PT, R165, R234, PT ;  /* 0x000000eaa500720c */ /* 0x000fe20003f06270 */
[----:B------:R-:W-:Y:S01]  /*12990*/  IMAD.MOV.U32 R153, RZ, RZ, R241 ;  /* 0x000000ffff997224 */ /* 0x000fe200078e00f1 */
[-C--:B------:R-:W-:Y:S01]  /*129a0*/  ISETP.GE.AND P3, PT, R211, R233.reuse, PT ;  /* 0x000000e9d300720c */ /* 0x080fe20003f66270 */
[----:B------:R-:W-:Y:S01]  /*129b0*/  IMAD.MOV.U32 R124, RZ, RZ, R191 ;  /* 0x000000ffff7c7224 */ /* 0x000fe200078e00bf */
[----:B------:R-:W-:Y:S01]  /*129c0*/  FSEL R108, R108, -INF , P2 ;  /* 0xff8000006c6c7808 */ /* 0x000fe20001000000 */
[----:B------:R-:W1:Y:S01]  /*129d0*/  S2UR UR6, SR_CgaCtaId ;  /* 0x00000000000679c3 */ /* 0x000e620000008800 */
[----:B------:R-:W-:Y:S01]  /*129e0*/  ISETP.GE.AND P2, PT, R165, R233, PT ;  /* 0x000000e9a500720c */ /* 0x000fe20003f46270 */
[----:B------:R-:W-:Y:S01]  /*129f0*/  UMOV UR7, 0x400 ;  /* 0x0000040000077882 */ /* 0x000fe20000000000 */
[----:B------:R-:W-:-:S02]  /*12a00*/  FSEL R109, R109, -INF , P0 ;  /* 0xff8000006d6d7808 */ /* 0x000fc40000000000 */
[----:B------:R-:W-:Y:S02]  /*12a10*/  FSEL R186, R152, -INF , !P3 ;  /* 0xff80000098ba7808 */ /* 0x000fe40005800000 */
[-C--:B------:R-:W-:Y:S02]  /*12a20*/  ISETP.GE.AND P3, PT, R203, R233.reuse, PT ;  /* 0x000000e9cb00720c */ /* 0x080fe40003f66270 */
[-C--:B------:R-:W-:Y:S02]  /*12a30*/  ISETP.GE.AND P0, PT, R196, R234.reuse, PT ;  /* 0x000000eac400720c */ /* 0x080fe40003f06270 */
[----:B------:R-:W-:Y:S02]  /*12a40*/  FSEL R156, R109, -INF , !P2 ;  /* 0xff8000006d9c7808 */ /* 0x000fe40005000000 */
[----:B------:R-:W-:Y:S02]  /*12a50*/  ISETP.GE.AND P2, PT, R194, R234, PT ;  /* 0x000000eac200720c */ /* 0x000fe40003f46270 */
[----:B------:R-:W-:Y:S01]  /*12a60*/  FSEL R182, R128, -INF , !P3 ;  /* 0xff80000080b67808 */ /* 0x000fe20005800000 */
[----:B------:R-:W-:Y:S01]  /*12a70*/  IMAD.MOV.U32 R128, RZ, RZ, R185 ;  /* 0x000000ffff807224 */ /* 0x000fe200078e00b9 */
[----:B------:R-:W-:-:S02]  /*12a80*/  ISETP.GE.AND P3, PT, R199, R233, PT ;  /* 0x000000e9c700720c */ /* 0x000fc40003f66270 */
[----:B------:R-:W-:Y:S02]  /*12a90*/  FSEL R104, R104, -INF , P0 ;  /* 0xff80000068687808 */ /* 0x000fe40000000000 */
[-C--:B------:R-:W-:Y:S02]  /*12aa0*/  ISETP.GE.AND P0, PT, R194, R233.reuse, PT ;  /* 0x000000e9c200720c */ /* 0x080fe40003f06270 */
[----:B------:R-:W-:Y:S01]  /*12ab0*/  FSEL R105, R105, -INF , P2 ;  /* 0xff80000069697808 */ /* 0x000fe20001000000 */
[----:B-1----:R-:W-:Y:S01]  /*12ac0*/  ULEA UR6, UR6, UR7, 0x18 ;  /* 0x0000000706067291 */ /* 0x002fe2000f8ec0ff */
[----:B------:R-:W-:Y:S02]  /*12ad0*/  FSEL R63, R63, -INF , !P3 ;  /* 0xff8000003f3f7808 */ /* 0x000fe40005800000 */
[----:B------:R-:W-:Y:S02]  /*12ae0*/  ISETP.GE.AND P3, PT, R189, R233, PT ;  /* 0x000000e9bd00720c */ /* 0x000fe40003f66270 */
[----:B------:R-:W-:-:S02]  /*12af0*/  ISETP.GE.AND P2, PT, R202, R234, PT ;  /* 0x000000eaca00720c */ /* 0x000fc40003f46270 */
[----:B------:R-:W-:Y:S02]  /*12b00*/  FSEL R150, R105, -INF , !P0 ;  /* 0xff80000069967808 */ /* 0x000fe40004000000 */
[-C--:B------:R-:W-:Y:S02]  /*12b10*/  ISETP.GE.AND P0, PT, R200, R234.reuse, PT ;  /* 0x000000eac800720c */ /* 0x080fe40003f06270 */
[----:B------:R-:W-:Y:S02]  /*12b20*/  FSEL R178, R120, -INF , !P3 ;  /* 0xff80000078b27808 */ /* 0x000fe40005800000 */
[----:B------:R-:W-:Y:S02]  /*12b30*/  FSEL R120, R100, -INF , P2 ;  /* 0xff80000064787808 */ /* 0x000fe40001000000 */
[----:B------:R-:W-:Y:S02]  /*12b40*/  ISETP.GE.AND P2, PT, R200, R233, PT ;  /* 0x000000e9c800720c */ /* 0x000fe40003f46270 */
[----:B------:R-:W-:Y:S01]  /*12b50*/  FSEL R100, R101, -INF , P0 ;  /* 0xff80000065647808 */ /* 0x000fe20000000000 */
[----:B------:R-:W-:Y:S01]  /*12b60*/  VIADD R101, R250, 0xfffffeb1 ;  /* 0xfffffeb1fa657836 */ /* 0x000fe20000000000 */
[----:B------:R-:W-:-:S02]  /*12b70*/  ISETP.GE.AND P0, PT, R198, R234, PT ;  /* 0x000000eac600720c */ /* 0x000fc40003f06270 */
[----:B------:R-:W-:Y:S02]  /*12b80*/  FSEL R100, R100, -INF , !P2 ;  /* 0xff80000064647808 */ /* 0x000fe40005000000 */
[-C--:B------:R-:W-:Y:S02]  /*12b90*/  ISETP.GE.AND P3, PT, R175, R233.reuse, PT ;  /* 0x000000e9af00720c */ /* 0x080fe40003f66270 */
[C---:B------:R-:W-:Y:S02]  /*12ba0*/  ISETP.GE.AND P2, PT, R157.reuse, R234, PT ;  /* 0x000000ea9d00720c */ /* 0x040fe40003f46270 */
[----:B------:R-:W-:Y:S02]  /*12bb0*/  FSEL R96, R96, -INF , P0 ;  /* 0xff80000060607808 */ /* 0x000fe40000000000 */
[----:B------:R-:W-:Y:S01]  /*12bc0*/  FSEL R174, R116, -INF , !P3 ;  /* 0xff80000074ae7808 */ /* 0x000fe20005800000 */
[----:B------:R-:W-:Y:S01]  /*12bd0*/  IMAD.MOV.U32 R116, RZ, RZ, R248 ;  /* 0x000000ffff747224 */ /* 0x000fe200078e00f8 */
[----:B------:R-:W-:Y:S01]  /*12be0*/  ISETP.GE.AND P0, PT, R157, R233, PT ;  /* 0x000000e99d00720c */ /* 0x000fe20003f06270 */
[----:B------:R-:W-:Y:S01]  /*12bf0*/  VIADD R248, R250, 0xfffffeb0 ;  /* 0xfffffeb0faf87836 */ /* 0x000fe20000000000 */
[----:B------:R-:W-:-:S02]  /*12c00*/  FSEL R12, R97, -INF , P2 ;  /* 0xff800000610c7808 */ /* 0x000fc40001000000 */
[-C--:B------:R-:W-:Y:S02]  /*12c10*/  ISETP.GE.AND P3, PT, R173, R233.reuse, PT ;  /* 0x000000e9ad00720c */ /* 0x080fe40003f66270 */
[-C--:B------:R-:W-:Y:S02]  /*12c20*/  ISETP.GE.AND P2, PT, R212, R234.reuse, PT ;  /* 0x000000ead400720c */ /* 0x080fe40003f46270 */
[----:B------:R-:W-:Y:S02]  /*12c30*/  FSEL R12, R12, -INF , !P0 ;  /* 0xff8000000c0c7808 */ /* 0x000fe40004000000 */
[----:B------:R-:W-:Y:S02]  /*12c40*/  FSEL R164, R112, -INF , !P3 ;  /* 0xff80000070a47808 */ /* 0x000fe40005800000 */
[----:B------:R-:W-:Y:S02]  /*12c50*/  ISETP.GE.AND P0, PT, R129, R234, PT ;  /* 0x000000ea8100720c */ /* 0x000fe40003f06270 */
[----:B------:R-:W-:-:S02]  /*12c60*/  ISETP.GE.AND P3, PT, R169, R233, PT ;  /* 0x000000e9a900720c */ /* 0x000fc40003f66270 */
[----:B------:R-:W-:Y:S02]  /*12c70*/  FSEL R92, R92, -INF , P2 ;  /* 0xff8000005c5c7808 */ /* 0x000fe40001000000 */
[-C--:B------:R-:W-:Y:S02]  /*12c80*/  ISETP.GE.AND P2, PT, R129, R233.reuse, PT ;  /* 0x000000e98100720c */ /* 0x080fe40003f46270 */
[----:B------:R-:W-:Y:S02]  /*12c90*/  FSEL R8, R93, -INF , P0 ;  /* 0xff8000005d087808 */ /* 0x000fe40000000000 */
[----:B------:R-:W-:Y:S01]  /*12ca0*/  FSEL R160, R108, -INF , !P3 ;  /* 0xff8000006ca07808 */ /* 0x000fe20005800000 */
[----:B------:R-:W-:Y:S01]  /*12cb0*/  IMAD.MOV.U32 R108, RZ, RZ, R252 ;  /* 0x000000ffff6c7224 */ /* 0x000fe200078e00fc */
[----:B------:R-:W-:Y:S02]  /*12cc0*/  ISETP.GE.AND P3, PT, R196, R233, PT ;  /* 0x000000e9c400720c */ /* 0x000fe40003f66270 */
[----:B------:R-:W-:-:S02]  /*12cd0*/  ISETP.GE.AND P0, PT, R246, R234, PT ;  /* 0x000000eaf600720c */ /* 0x000fc40003f06270 */
[----:B------:R-:W-:Y:S02]  /*12ce0*/  FSEL R8, R8, -INF , !P2 ;  /* 0xff80000008087808 */ /* 0x000fe40005000000 */
[-C--:B------:R-:W-:Y:S02]  /*12cf0*/  ISETP.GE.AND P2, PT, R244, R234.reuse, PT ;  /* 0x000000eaf400720c */ /* 0x080fe40003f46270 */
[----:B------:R-:W-:Y:S01]  /*12d00*/  FSEL R152, R104, -INF , !P3 ;  /* 0xff80000068987808 */ /* 0x000fe20005800000 */
[----:B------:R-:W-:Y:S01]  /*12d10*/  IMAD.MOV.U32 R104, RZ, RZ, R28 ;  /* 0x000000ffff687224 */ /* 0x000fe200078e001c */
[----:B------:R-:W-:Y:S01]  /*12d20*/  FSEL R28, R88, -INF , P0 ;  /* 0xff800000581c7808 */ /* 0x000fe20000000000 */
[----:B------:R-:W-:Y:S01]  /*12d30*/  IMAD.MOV.U32 R88, RZ, RZ, R250 ;  /* 0x000000ffff587224 */ /* 0x000fe200078e00fa */
[-C--:B------:R-:W-:Y:S02]  /*12d40*/  ISETP.GE.AND P0, PT, R244, R233.reuse, PT ;  /* 0x000000e9f400720c */ /* 0x080fe40003f06270 */
[----:B------:R-:W-:Y:S01]  /*12d50*/  FSEL R4, R89, -INF , P2 ;  /* 0xff80000059047808 */ /* 0x000fe20001000000 */
[----:B------:R-:W-:Y:S01]  /*12d60*/  VIADD R117, R88, 0xfffffeb9 ;  /* 0xfffffeb958757836 */ /* 0x000fe20000000000 */
[-C--:B------:R-:W-:Y:S01]  /*12d70*/  ISETP.GE.AND P2, PT, R242, R234.reuse, PT ;  /* 0x000000eaf200720c */ /* 0x080fe20003f46270 */
[----:B------:R-:W-:Y:S01]  /*12d80*/  VIADD R252, R88, 0xfffffec0 ;  /* 0xfffffec058fc7836 */ /* 0x000fe20000000000 */
[----:B------:R-:W-:Y:S01]  /*12d90*/  FSEL R4, R4, -INF , !P0 ;  /* 0xff80000004047808 */ /* 0x000fe20004000000 */
        /* <DEDUP_REMOVED lines=9> */
[-C--:B------:R-:W-:Y:S01]  /*12e30*/  ISETP.GE.AND P0, PT, R248, R234.reuse, PT ;  /* 0x000000eaf800720c */ /* 0x080fe20003f06270 */
[C---:B------:R-:W-:Y:S01]  /*12e40*/  VIADD R84, R88.reuse, 0xfffffee9 ;  /* 0xfffffee958547836 */ /* 0x040fe20000000000 */
[----:B------:R-:W-:Y:S01]  /*12e50*/  FSEL R85, R85, -INF , !P2 ;  /* 0xff80000055557808 */ /* 0x000fe20005000000 */
[C---:B------:R-:W-:Y:S01]  /*12e60*/  VIADD R93, R88.reuse, 0xfffffef1 ;  /* 0xfffffef1585d7836 */ /* 0x040fe20000000000 */
[C---:B------:R-:W-:Y:S01]  /*12e70*/  ISETP.GE.AND P2, PT, R101.reuse, R234, PT ;  /* 0x000000ea6500720c */ /* 0x040fe20003f46270 */
[----:B------:R-:W-:Y:S01]  /*12e80*/  VIADD R89, R88, 0xfffffef8 ;  /* 0xfffffef858597836 */ /* 0x000fe20000000000 */
[----:B------:R-:W-:Y:S01]  /*12e90*/  FSEL R20, R80, -INF , P0 ;  /* 0xff80000050147808 */ /* 0x000fe20000000000 */
[----:B------:R-:W-:Y:S01]  /*12ea0*/  VIADD R80, R88, 0xfffffed9 ;  /* 0xfffffed958507836 */ /* 0x000fe20000000000 */
[----:B------:R-:W-:-:S02]  /*12eb0*/  ISETP.GE.AND P0, PT, R101, R233, PT ;  /* 0x000000e96500720c */ /* 0x000fc40003f06270 */
[----:B------:R-:W-:Y:S02]  /*12ec0*/  FSEL R17, R81, -INF , P2 ;  /* 0xff80000051117808 */ /* 0x000fe40001000000 */
[----:B------:R-:W-:Y:S02]  /*12ed0*/  ISETP.GE.AND P3, PT, R202, R233, PT ;  /* 0x000000e9ca00720c */ /* 0x000fe40003f66270 */
[-C--:B------:R-:W-:Y:S02]  /*12ee0*/  ISETP.GE.AND P2, PT, R29, R234.reuse, PT ;  /* 0x000000ea1d00720c */ /* 0x080fe40003f46270 */
[----:B------:R-:W-:Y:S02]  /*12ef0*/  FSEL R17, R17, -INF , !P0 ;  /* 0xff80000011117808 */ /* 0x000fe40004000000 */
[----:B------:R-:W-:Y:S02]  /*12f00*/  ISETP.GE.AND P0, PT, R117, R234, PT ;  /* 0x000000ea7500720c */ /* 0x000fe40003f06270 */
[----:B------:R-:W-:-:S02]  /*12f10*/  FSEL R120, R120, -INF , !P3 ;  /* 0xff80000078787808 */ /* 0x000fc40005800000 */
[-C--:B------:R-:W-:Y:S02]  /*12f20*/  ISETP.GE.AND P3, PT, R198, R233.reuse, PT ;  /* 0x000000e9c600720c */ /* 0x080fe40003f66270 */
[----:B------:R-:W-:Y:S02]  /*12f30*/  FSEL R76, R76, -INF , P2 ;  /* 0xff8000004c4c7808 */ /* 0x000fe40001000000 */
[-C--:B------:R-:W-:Y:S02]  /*12f40*/  ISETP.GE.AND P2, PT, R117, R233.reuse, PT ;  /* 0x000000e97500720c */ /* 0x080fe40003f46270 */
[----:B------:R-:W-:Y:S01]  /*12f50*/  FSEL R13, R77, -INF , P0 ;  /* 0xff8000004d0d7808 */ /* 0x000fe20000000000 */
[----:B------:R-:W-:Y:S01]  /*12f60*/  VIADD R77, R88, 0xfffffef0 ;  /* 0xfffffef0584d7836 */ /* 0x000fe20000000000 */
[----:B------:R-:W-:Y:S02]  /*12f70*/  FSEL R96, R96, -INF , !P3 ;  /* 0xff80000060607808 */ /* 0x000fe40005800000 */
[----:B------:R-:W-:-:S02]  /*12f80*/  ISETP.GE.AND P3, PT, R212, R233, PT ;  /* 0x000000e9d400720c */ /* 0x000fc40003f66270 */
[-C--:B------:R-:W-:Y:S02]  /*12f90*/  ISETP.GE.AND P0, PT, R252, R234.reuse, PT ;  /* 0x000000eafc00720c */ /* 0x080fe40003f06270 */
[----:B------:R-:W-:Y:S02]  /*12fa0*/  FSEL R13, R13, -INF , !P2 ;  /* 0xff8000000d0d7808 */ /* 0x000fe40005000000 */
[----:B------:R-:W-:Y:S02]  /*12fb0*/  ISETP.GE.AND P2, PT, R105, R234, PT ;  /* 0x000000ea6900720c */ /* 0x000fe40003f46270 */
[----:B------:R-:W-:Y:S02]  /*12fc0*/  FSEL R92, R92, -INF , !P3 ;  /* 0xff8000005c5c7808 */ /* 0x000fe40005800000 */
[----:B------:R-:W-:Y:S01]  /*12fd0*/  FSEL R16, R72, -INF , P0 ;  /* 0xff80000048107808 */ /* 0x000fe20000000000 */
[----:B------:R-:W-:Y:S01]  /*12fe0*/  IMAD.MOV.U32 R72, RZ, RZ, R33 ;  /* 0x000000ffff487224 */ /* 0x000fe200078e0021 */
[----:B------:R-:W-:-:S02]  /*12ff0*/  ISETP.GE.AND P3, PT, R246, R233, PT ;  /* 0x000000e9f600720c */ /* 0x000fc40003f66270 */
[-C--:B------:R-:W-:Y:S02]  /*13000*/  ISETP.GE.AND P0, PT, R105, R233.reuse, PT ;  /* 0x000000e96900720c */ /* 0x080fe40003f06270 */
[----:B------:R-:W-:Y:S01]  /*13010*/  FSEL R9, R73, -INF , P2 ;  /* 0xff80000049097808 */ /* 0x000fe20001000000 */
[----:B------:R-:W-:Y:S01]  /*13020*/  VIADD R73, R88, 0xfffffee0 ;  /* 0xfffffee058497836 */ /* 0x000fe20000000000 */
[----:B------:R-:W-:Y:S02]  /*13030*/  FSEL R28, R28, -INF , !P3 ;  /* 0xff8000001c1c7808 */ /* 0x000fe40005800000 */
[----:B------:R-:W-:Y:S02]  /*13040*/  FSEL R9, R9, -INF , !P0 ;  /* 0xff80000009097808 */ /* 0x000fe40004000000 */
[----:B------:R-:W-:Y:S02]  /*13050*/  ISETP.GE.AND P3, PT, R242, R233, PT ;  /* 0x000000e9f200720c */ /* 0x000fe40003f66270 */
[----:B------:R-:W-:-:S02]  /*13060*/  ISETP.GE.AND P2, PT, R112, R234, PT ;  /* 0x000000ea7000720c */ /* 0x000fc40003f46270 */
[----:B------:R-:W-:Y:S02]  /*13070*/  ISETP.GE.AND P0, PT, R109, R234, PT ;  /* 0x000000ea6d00720c */ /* 0x000fe40003f06270 */
[----:B------:R-:W-:Y:S02]  /*13080*/  FSEL R24, R24, -INF , !P3 ;  /* 0xff80000018187808 */ /* 0x000fe40005800000 */
[----:B------:R-:W-:Y:S01]  /*13090*/  FSEL R5, R68, -INF , P2 ;  /* 0xff80000044057808 */ /* 0x000fe20001000000 */
[----:B------:R-:W-:Y:S01]  /*130a0*/  IMAD.MOV.U32 R68, RZ, RZ, R153 ;  /* 0x000000ffff447224 */ /* 0x000fe200078e0099 */
[----:B------:R-:W-:Y:S01]  /*130b0*/  FSEL R25, R69, -INF , P0 ;  /* 0xff80000045197808 */ /* 0x000fe20000000000 */
[----:B------:R-:W-:Y:S01]  /*130c0*/  VIADD R69, R88, 0xfffffed0 ;  /* 0xfffffed058457836 */ /* 0x000fe20000000000 */
[-C--:B------:R-:W-:Y:S02]  /*130d0*/  ISETP.GE.AND P3, PT, R248, R233.reuse, PT ;  /* 0x000000e9f800720c */ /* 0x080fe40003f66270 */
[----:B------:R-:W-:-:S02]  /*130e0*/  ISETP.GE.AND P2, PT, R109, R233, PT ;  /* 0x000000e96d00720c */ /* 0x000fc40003f46270 */
[----:B------:R-:W-:Y:S02]  /*130f0*/  FSEL R20, R20, -INF , !P3 ;  /* 0xff80000014147808 */ /* 0x000fe40005800000 */
[----:B------:R-:W-:Y:S02]  /*13100*/  FSEL R25, R25, -INF , !P2 ;  /* 0xff80000019197808 */ /* 0x000fe40005000000 */
[----:B------:R-:W-:Y:S02]  /*13110*/  FMNMX3.FTZ R32, R2, R121, R237, !PT ;  /* 0x0000007902207276 */ /* 0x000fe400078100ed */
[----:B------:R-:W-:Y:S02]  /*13120*/  ISETP.GE.AND P3, PT, R29, R233, PT ;  /* 0x000000e91d00720c */ /* 0x000fe40003f66270 */
[----:B------:R-:W-:Y:S02]  /*13130*/  ISETP.GE.AND P2, PT, R69, R234, PT ;  /* 0x000000ea4500720c */ /* 0x000fe40003f46270 */
[----:B------:R-:W-:-:S02]  /*13140*/  FMNMX3.FTZ R32, R32, R113, R116, !PT ;  /* 0x0000007120207276 */ /* 0x000fc40007810074 */
[----:B------:R-:W-:Y:S01]  /*13150*/  FSEL R81, R76, -INF , !P3 ;  /* 0xff8000004c517808 */ /* 0x000fe20005800000 */
[----:B------:R-:W-:Y:S01]  /*13160*/  VIADD R76, R88, 0xfffffed1 ;  /* 0xfffffed1584c7836 */ /* 0x000fe20000000000 */
[----:B------:R-:W-:Y:S02]  /*13170*/  FSEL R64, R64, -INF , P2 ;  /* 0xff80000040407808 */ /* 0x000fe40001000000 */
[----:B------:R-:W-:Y:S02]  /*13180*/  ISETP.GE.AND P2, PT, R69, R233, PT ;  /* 0x000000e94500720c */ /* 0x000fe40003f46270 */
[----:B------:R-:W-:Y:S02]  /*13190*/  FMNMX3.FTZ R32, R32, R207, R201, !PT ;  /* 0x000000cf20207276 */ /* 0x000fe400078100c9 */
[----:B------:R-:W-:Y:S01]  /*131a0*/  FSEL R241, R64, -INF , !P2 ;  /* 0xff80000040f17808 */ /* 0x000fe20005000000 */
[----:B------:R-:W-:Y:S01]  /*131b0*/  IMAD.MOV.U32 R64, RZ, RZ, R206 ;  /* 0x000000ffff407224 */ /* 0x000fe200078e00ce */
[----:B------:R-:W-:Y:S01]  /*131c0*/  ISETP.GE.AND P2, PT, R76, R234, PT ;  /* 0x000000ea4c00720c */ /* 0x000fe20003f46270 */
[----:B------:R-:W-:Y:S01]  /*131d0*/  VIADD R206, R88, 0xfffffee1 ;  /* 0xfffffee158ce7836 */ /* 0x000fe20000000000 */
[----:B------:R-:W-:Y:S01]  /*131e0*/  FMNMX3.FTZ R21, R32, R108, R197, !PT ;  /* 0x0000006c20157276 */ /* 0x000fe200078100c5 */
[----:B------:R-:W-:Y:S01]  /*131f0*/  VIADD R88, R88, 0xfffffef9 ;  /* 0xfffffef958587836 */ /* 0x000fe20000000000 */
[----:B------:R-:W-:-:S02]  /*13200*/  FSEL R65, R65, -INF , P2 ;  /* 0xff80000041417808 */ /* 0x000fc40001000000 */
[----:B------:R-:W-:Y:S02]  /*13210*/  ISETP.GE.AND P2, PT, R76, R233, PT ;  /* 0x000000e94c00720c */ /* 0x000fe40003f46270 */
[----:B------:R-:W-:Y:S02]  /*13220*/  FMNMX3.FTZ R21, R21, R104, R236, !PT ;  /* 0x0000006815157276 */ /* 0x000fe400078100ec */
[----:B------:R-:W-:Y:S01]  /*13230*/  FSEL R185, R65, -INF , !P2 ;  /* 0xff80000041b97808 */ /* 0x000fe20005000000 */
[----:B------:R-:W-:Y:S01]  /*13240*/  IMAD.MOV.U32 R65, RZ, RZ, R128 ;  /* 0x000000ffff417224 */ /* 0x000fe200078e0080 */
[----:B------:R-:W-:Y:S01]  /*13250*/  FMNMX3.FTZ R21, R21, R204, R192, !PT ;  /* 0x000000cc15157276 */ /* 0x000fe200078100c0 */
[----:B------:R-:W-:Y:S01]  /*13260*/  IMAD.MOV.U32 R128, RZ, RZ, R181 ;  /* 0x000000ffff807224 */ /* 0x000fe200078e00b5 */
[----:B------:R-:W-:Y:S02]  /*13270*/  ISETP.GE.AND P2, PT, R250, R234, PT ;  /* 0x000000eafa00720c */ /* 0x000fe40003f46270 */
[----:B------:R-:W-:-:S02]  /*13280*/  FMNMX3.FTZ R21, R21, R190, R161, !PT ;  /* 0x000000be15157276 */ /* 0x000fc400078100a1 */
[----:B------:R-:W-:Y:S02]  /*13290*/  FSEL R56, R56, -INF , P2 ;  /* 0xff80000038387808 */ /* 0x000fe40001000000 */
[----:B------:R-:W-:Y:S02]  /*132a0*/  ISETP.GE.AND P2, PT, R250, R233, PT ;  /* 0x000000e9fa00720c */ /* 0x000fe40003f46270 */
[----:B------:R-:W-:Y:S02]  /*132b0*/  FMNMX3.FTZ R21, R21, R51, R62, !PT ;  /* 0x0000003315157276 */ /* 0x000fe4000781003e */
[----:B------:R-:W-:Y:S01]  /*132c0*/  FSEL R191, R56, -INF , !P2 ;  /* 0xff80000038bf7808 */ /* 0x000fe20005000000 */
[----:B------:R-:W-:Y:S01]  /*132d0*/  IMAD.MOV.U32 R56, RZ, RZ, R112 ;  /* 0x000000ffff387224 */ /* 0x000fe200078e0070 */
[----:B------:R-:W-:Y:S02]  /*132e0*/  ISETP.GE.AND P2, PT, R80, R234, PT ;  /* 0x000000ea5000720c */ /* 0x000fe40003f46270 */
[----:B------:R-:W-:-:S02]  /*132f0*/  FMNMX3.FTZ R21, R21, R151, R188, !PT ;  /* 0x0000009715157276 */ /* 0x000fc400078100bc */
[----:B------:R-:W-:Y:S02]  /*13300*/  FSEL R57, R57, -INF , P2 ;  /* 0xff80000039397808 */ /* 0x000fe40001000000 */
[-C--:B------:R-:W-:Y:S02]  /*13310*/  ISETP.GE.AND P2, PT, R80, R233.reuse, PT ;  /* 0x000000e95000720c */ /* 0x080fe40003f46270 */
[----:B------:R-:W-:Y:S02]  /*13320*/  FMNMX3.FTZ R21, R21, R186, R184, !PT ;  /* 0x000000ba15157276 */ /* 0x000fe400078100b8 */
[----:B------:R-:W-:Y:S02]  /*13330*/  ISETP.GE.AND P3, PT, R252, R233, PT ;  /* 0x000000e9fc00720c */ /* 0x000fe40003f66270 */
[----:B------:R-:W-:Y:S02]  /*13340*/  FSEL R181, R57, -INF , !P2 ;  /* 0xff80000039b57808 */ /* 0x000fe40005000000 */
[----:B------:R-:W-:-:S02]  /*13350*/  FMNMX3.FTZ R21, R21, R182, R61, !PT ;  /* 0x000000b615157276 */ /* 0x000fc4000781003d */
[----:B------:R-:W-:Y:S02]  /*13360*/  ISETP.GE.AND P2, PT, R73, R234, PT ;  /* 0x000000ea4900720c */ /* 0x000fe40003f46270 */
[----:B------:R-:W-:Y:S02]  /*13370*/  FSEL R16, R16, -INF , !P3 ;  /* 0xff80000010107808 */ /* 0x000fe40005800000 */
[----:B------:R-:W-:Y:S02]  /*13380*/  ISETP.GE.AND P3, PT, R112, R233, PT ;  /* 0x000000e97000720c */ /* 0x000fe40003f66270 */
[----:B------:R-:W-:Y:S02]  /*13390*/  FMNMX3.FTZ R21, R21, R63, R180, !PT ;  /* 0x0000003f15157276 */ /* 0x000fe400078100b4 */
[----:B------:R-:W-:Y:S02]  /*133a0*/  FSEL R52, R52, -INF , P2 ;  /* 0xff80000034347808 */ /* 0x000fe40001000000 */
[----:B------:R-:W-:-:S02]  /*133b0*/  ISETP.GE.AND P2, PT, R73, R233, PT ;  /* 0x000000e94900720c */ /* 0x000fc40003f46270 */
[----:B------:R-:W-:Y:S02]  /*133c0*/  FSEL R5, R5, -INF , !P3 ;  /* 0xff80000005057808 */ /* 0x000fe40005800000 */
[----:B------:R-:W-:Y:S02]  /*133d0*/  FMNMX3.FTZ R21, R21, R178, R176, !PT ;  /* 0x000000b215157276 */ /* 0x000fe400078100b0 */
[C---:B------:R-:W-:Y:S02]  /*133e0*/  ISETP.GE.AND P0, PT, R167.reuse, R232, PT ;  /* 0x000000e8a700720c */ /* 0x040fe40003f06270 */
[----:B------:R-:W-:Y:S02]  /*133f0*/  ISETP.GE.AND P3, PT, R167, R227, PT ;  /* 0x000000e3a700720c */ /* 0x000fe40003f66270 */
[----:B------:R-:W-:Y:S02]  /*13400*/  FSEL R167, R52, -INF , !P2 ;  /* 0xff80000034a77808 */ /* 0x000fe40005000000 */
[----:B------:R-:W-:-:S02]  /*13410*/  ISETP.GE.AND P2, PT, R206, R234, PT ;  /* 0x000000eace00720c */ /* 0x000fc40003f46270 */
[----:B------:R-:W-:Y:S02]  /*13420*/  FMNMX3.FTZ R21, R21, R174, R166, !PT ;  /* 0x000000ae15157276 */ /* 0x000fe400078100a6 */
[----:B------:R-:W-:Y:S02]  /*13430*/  FSEL R53, R53, -INF , P2 ;  /* 0xff80000035357808 */ /* 0x000fe40001000000 */
[----:B------:R-:W-:Y:S02]  /*13440*/  ISETP.GE.AND P2, PT, R206, R233, PT ;  /* 0x000000e9ce00720c */ /* 0x000fe40003f46270 */
[----:B------:R-:W-:Y:S02]  /*13450*/  FMNMX3.FTZ R21, R21, R164, R162, !PT ;  /* 0x000000a415157276 */ /* 0x000fe400078100a2 */
[----:B------:R-:W-:Y:S02]  /*13460*/  FSEL R153, R53, -INF , !P2 ;  /* 0xff80000035997808 */ /* 0x000fe40005000000 */
[----:B------:R-:W-:-:S02]  /*13470*/  FMNMX3.FTZ R21, R21, R160, R156, !PT ;  /* 0x000000a015157276 */ /* 0x000fc4000781009c */
[----:B------:R-:W-:Y:S02]  /*13480*/  ISETP.GE.AND P2, PT, R97, R234, PT ;  /* 0x000000ea6100720c */ /* 0x000fe40003f46270 */
[----:B------:R-:W-:Y:S02]  /*13490*/  FMNMX3.FTZ R21, R21, R152, R150, !PT ;  /* 0x0000009815157276 */ /* 0x000fe40007810096 */
[----:B------:R-:W-:Y:S02]  /*134a0*/  FSEL R44, R44, -INF , P2 ;  /* 0xff8000002c2c7808 */ /* 0x000fe40001000000 */
[----:B------:R-:W-:Y:S02]  /*134b0*/  ISETP.GE.AND P2, PT, R97, R233, PT ;  /* 0x000000e96100720c */ /* 0x000fe40003f46270 */
[----:B------:R-:W-:Y:S02]  /*134c0*/  FMNMX3.FTZ R21, R21, R120, R100, !PT ;  /* 0x0000007815157276 */ /* 0x000fe40007810064 */
[----:B------:R-:W-:-:S02]  /*134d0*/  FSEL R125, R44, -INF , !P2 ;  /* 0xff8000002c7d7808 */ /* 0x000fc40005000000 */
[C---:B------:R-:W-:Y:S02]  /*134e0*/  ISETP.GE.AND P2, PT, R84.reuse, R234, PT ;  /* 0x000000ea5400720c */ /* 0x040fe40003f46270 */
[----:B------:R-:W-:Y:S02]  /*134f0*/  FMNMX3.FTZ R21, R21, R96, R12, !PT ;  /* 0x0000006015157276 */ /* 0x000fe4000781000c */
[----:B------:R-:W-:Y:S02]  /*13500*/  FSEL R32, R45, -INF , P2 ;  /* 0xff8000002d207808 */ /* 0x000fe40001000000 */
[----:B------:R-:W-:Y:S02]  /*13510*/  ISETP.GE.AND P2, PT, R84, R233, PT ;  /* 0x000000e95400720c */ /* 0x000fe40003f46270 */
[----:B------:R-:W-:Y:S02]  /*13520*/  FMNMX3.FTZ R21, R21, R92, R8, !PT ;  /* 0x0000005c15157276 */ /* 0x000fe40007810008 */
[----:B------:R-:W-:-:S02]  /*13530*/  FSEL R32, R32, -INF , !P2 ;  /* 0xff80000020207808 */ /* 0x000fc40005000000 */
[----:B------:R-:W-:Y:S02]  /*13540*/  FMNMX3.FTZ R44, R21, R28, R4, !PT ;  /* 0x0000001c152c7276 */ /* 0x000fe40007810004 */
[C---:B------:R-:W-:Y:S02]  /*13550*/  ISETP.GE.AND P2, PT, R77.reuse, R234, PT ;  /* 0x000000ea4d00720c */ /* 0x040fe40003f46270 */
[----:B------:R-:W-:Y:S02]  /*13560*/  FMNMX3.FTZ R44, R44, R24, R85, !PT ;  /* 0x000000182c2c7276 */ /* 0x000fe40007810055 */
[----:B------:R-:W-:Y:S02]  /*13570*/  FSEL R40, R40, -INF , P2 ;  /* 0xff80000028287808 */ /* 0x000fe40001000000 */
[----:B------:R-:W-:Y:S02]  /*13580*/  ISETP.GE.AND P2, PT, R77, R233, PT ;  /* 0x000000e94d00720c */ /* 0x000fe40003f46270 */
[----:B------:R-:W-:-:S02]  /*13590*/  FMNMX3.FTZ R44, R44, R20, R17, !PT ;  /* 0x000000142c2c7276 */ /* 0x000fc40007810011 */
[----:B------:R-:W-:Y:S02]  /*135a0*/  FSEL R40, R40, -INF , !P2 ;  /* 0xff80000028287808 */ /* 0x000fe40005000000 */
[----:B------:R-:W-:Y:S02]  /*135b0*/  ISETP.GE.AND P2, PT, R93, R234, PT ;  /* 0x000000ea5d00720c */ /* 0x000fe40003f46270 */
[----:B------:R-:W-:Y:S02]  /*135c0*/  FMNMX3.FTZ R44, R44, R81, R13, !PT ;  /* 0x000000512c2c7276 */ /* 0x000fe4000781000d */
[----:B------:R-:W-:Y:S02]  /*135d0*/  FSEL R33, R41, -INF , P2 ;  /* 0xff80000029217808 */ /* 0x000fe40001000000 */
[----:B------:R-:W-:Y:S02]  /*135e0*/  ISETP.GE.AND P2, PT, R93, R233, PT ;  /* 0x000000e95d00720c */ /* 0x000fe40003f46270 */
[----:B------:R-:W-:-:S02]  /*135f0*/  FMNMX3.FTZ R44, R44, R16, R9, !PT ;  /* 0x000000102c2c7276 */ /* 0x000fc40007810009 */
[----:B------:R-:W-:Y:S02]  /*13600*/  FSEL R33, R33, -INF , !P2 ;  /* 0xff80000021217808 */ /* 0x000fe40005000000 */
[----:B------:R-:W-:Y:S02]  /*13610*/  FMNMX3.FTZ R44, R44, R5, R25, !PT ;  /* 0x000000052c2c7276 */ /* 0x000fe40007810019 */
[C---:B------:R-:W-:Y:S02]  /*13620*/  ISETP.GE.AND P2, PT, R89.reuse, R234, PT ;  /* 0x000000ea5900720c */ /* 0x040fe40003f46270 */
[----:B------:R-:W-:Y:S02]  /*13630*/  FMNMX3.FTZ R44, R44, R241, R185, !PT ;  /* 0x000000f12c2c7276 */ /* 0x000fe400078100b9 */
[----:B------:R-:W-:Y:S02]  /*13640*/  FSEL R36, R36, -INF , P2 ;  /* 0xff80000024247808 */ /* 0x000fe40001000000 */
[----:B------:R-:W-:-:S02]  /*13650*/  ISETP.GE.AND P2, PT, R89, R233, PT ;  /* 0x000000e95900720c */ /* 0x000fc40003f46270 */
[----:B------:R-:W-:Y:S02]  /*13660*/  FMNMX3.FTZ R44, R44, R191, R181, !PT ;  /* 0x000000bf2c2c7276 */ /* 0x000fe400078100b5 */
[----:B------:R-:W-:Y:S02]  /*13670*/  FSEL R36, R36, -INF , !P2 ;  /* 0xff80000024247808 */ /* 0x000fe40005000000 */
[----:B------:R-:W-:Y:S02]  /*13680*/  ISETP.GE.AND P2, PT, R88, R234, PT ;  /* 0x000000ea5800720c */ /* 0x000fe40003f46270 */
[----:B------:R-:W-:Y:S02]  /*13690*/  FMNMX3.FTZ R21, R44, R167, R153, !PT ;  /* 0x000000a72c157276 */ /* 0x000fe40007810099 */
[----:B------:R-:W-:Y:S02]  /*136a0*/  FSEL R37, R37, -INF , P2 ;  /* 0xff80000025257808 */ /* 0x000fe40001000000 */
[----:B------:R-:W-:-:S02]  /*136b0*/  ISETP.GE.AND P2, PT, R88, R233, PT ;  /* 0x000000e95800720c */ /* 0x000fc40003f46270 */
[----:B------:R-:W-:Y:S02]  /*136c0*/  FMNMX3.FTZ R21, R21, R125, R32, !PT ;  /* 0x0000007d15157276 */ /* 0x000fe40007810020 */
[----:B------:R-:W-:Y:S02]  /*136d0*/  FSEL R37, R37, -INF , !P2 ;  /* 0xff80000025257808 */ /* 0x000fe40005000000 */
[----:B------:R-:W-:Y:S02]  /*136e0*/  FMNMX3.FTZ R21, R21, R40, R33, !PT ;  /* 0x0000002815157276 */ /* 0x000fe40007810021 */
[----:B------:R-:W-:Y:S02]  /*136f0*/  FSEL R34, R34, -INF , P1 ;  /* 0xff80000022227808 */ /* 0x000fe40000800000 */
[----:B------:R-:W-:Y:S02]  /*13700*/  FMNMX3.FTZ R21, R21, R36, R37, !PT ;  /* 0x0000002415157276 */ /* 0x000fe40007810025 */
[----:B------:R-:W-:-:S02]  /*13710*/  ISETP.GE.AND P2, PT, R172, R232, PT ;  /* 0x000000e8ac00720c */ /* 0x000fc40003f46270 */
[----:B------:R-:W-:Y:S02]  /*13720*/  ISETP.GE.AND P1, PT, R172, R227, PT ;  /* 0x000000e3ac00720c */ /* 0x000fe40003f26270 */
[----:B------:R-:W-:Y:S02]  /*13730*/  FSEL R172, R34, -INF , !P4 ;  /* 0xff80000022ac7808 */ /* 0x000fe40006000000 */
[----:B------:R-:W1:Y:S01]  /*13740*/  SHFL.BFLY PT, R34, R21, 0x2, 0x1f ;  /* 0x0c401f0015227f89 */ /* 0x000e6200000e0000 */
[----:B------:R-:W-:Y:S02]  /*13750*/  FSEL R35, R35, -INF , P0 ;  /* 0xff80000023237808 */ /* 0x000fe40000000000 */
[----:B------:R-:W-:Y:S02]  /*13760*/  ISETP.GE.AND P0, PT, R170, R232, PT ;  /* 0x000000e8aa00720c */ /* 0x000fe40003f06270 */
[----:B------:R-:W-:Y:S02]  /*13770*/  FSEL R30, R30, -INF , P2 ;  /* 0xff8000001e1e7808 */ /* 0x000fe40001000000 */
[----:B------:R-:W-:-:S02]  /*13780*/  FSEL R31, R31, -INF , P0 ;  /* 0xff8000001f1f7808 */ /* 0x000fc40000000000 */
[-C--:B------:R-:W-:Y:S02]  /*13790*/  ISETP.GE.AND P4, PT, R170, R227.reuse, PT ;  /* 0x000000e3aa00720c */ /* 0x080fe40003f86270 */
[-C--:B------:R-:W-:Y:S02]  /*137a0*/  ISETP.GE.AND P0, PT, R65, R232.reuse, PT ;  /* 0x000000e84100720c */ /* 0x080fe40003f06270 */
[----:B------:R-:W-:Y:S02]  /*137b0*/  FSEL R170, R35, -INF , !P3 ;  /* 0xff80000023aa7808 */ /* 0x000fe40005800000 */
[C---:B------:R-:W-:Y:S02]  /*137c0*/  ISETP.GE.AND P2, PT, R168.reuse, R232, PT ;  /* 0x000000e8a800720c */ /* 0x040fe40003f46270 */
[----:B------:R-:W-:Y:S02]  /*137d0*/  ISETP.GE.AND P3, PT, R168, R227, PT ;  /* 0x000000e3a800720c */ /* 0x000fe40003f66270 */
[----:B------:R-:W-:-:S02]  /*137e0*/  FSEL R168, R30, -INF , !P1 ;  /* 0xff8000001ea87808 */ /* 0x000fc40004800000 */
[----:B------:R-:W-:Y:S01]  /*137f0*/  ISETP.GE.AND P1, PT, R65, R227, PT ;  /* 0x000000e34100720c */ /* 0x000fe20003f26270 */
[----:B------:R-:W-:Y:S01]  /*13800*/  IMAD.MOV.U32 R65, RZ, RZ, R109 ;  /* 0x000000ffff417224 */ /* 0x000fe200078e006d */
[----:B------:R-:W-:Y:S02]  /*13810*/  FSEL R27, R27, -INF , P0 ;  /* 0xff8000001b1b7808 */ /* 0x000fe40000000000 */
[----:B------:R-:W-:Y:S02]  /*13820*/  ISETP.GE.AND P0, PT, R68, R232, PT ;  /* 0x000000e84400720c */ /* 0x000fe40003f06270 */
[----:B-1----:R-:W-:Y:S02]  /*13830*/  FMNMX.FTZ R34, R21, R34, !PT ;  /* 0x0000002215227209 */ /* 0x002fe40007810000 */
[----:B------:R-:W-:Y:S02]  /*13840*/  FSEL R30, R31, -INF , !P4 ;  /* 0xff8000001f1e7808 */ /* 0x000fe40006000000 */
[----:B------:R-:W-:-:S02]  /*13850*/  FSEL R31, R27, -INF , !P1 ;  /* 0xff8000001b1f7808 */ /* 0x000fc40004800000 */
[----:B------:R-:W-:Y:S02]  /*13860*/  FSEL R26, R26, -INF , P2 ;  /* 0xff8000001a1a7808 */ /* 0x000fe40001000000 */
[----:B------:R-:W-:Y:S02]  /*13870*/  FSEL R27, R23, -INF , P0 ;  /* 0xff800000171b7808 */ /* 0x000fe40000000000 */
[-C--:B------:R-:W-:Y:S01]  /*13880*/  ISETP.GE.AND P2, PT, R64, R232.reuse, PT ;  /* 0x000000e84000720c */ /* 0x080fe20003f46270 */
[----:B------:R-:W1:Y:S01]  /*13890*/  SHFL.BFLY PT, R23, R34, 0x1, 0x1f ;  /* 0x0c201f0022177f89 */ /* 0x000e6200000e0000 */
[----:B------:R-:W-:Y:S02]  /*138a0*/  ISETP.GE.AND P1, PT, R72, R232, PT ;  /* 0x000000e84800720c */ /* 0x000fe40003f26270 */
[----:B------:R-:W-:Y:S02]  /*138b0*/  FSEL R22, R22, -INF , P2 ;  /* 0xff80000016167808 */ /* 0x000fe40001000000 */
[----:B------:R-:W-:Y:S01]  /*138c0*/  ISETP.GE.AND P2, PT, R72, R227, PT ;  /* 0x000000e34800720c */ /* 0x000fe20003f46270 */
[----:B------:R-:W-:Y:S01]  /*138d0*/  IMAD.MOV.U32 R72, RZ, RZ, R29 ;  /* 0x000000ffff487224 */ /* 0x000fe200078e001d */
[----:B------:R-:W-:-:S02]  /*138e0*/  FSEL R18, R18, -INF , P1 ;  /* 0xff80000012127808 */ /* 0x000fc40000800000 */
[----:B------:R-:W-:Y:S02]  /*138f0*/  FSEL R26, R26, -INF , !P3 ;  /* 0xff8000001a1a7808 */ /* 0x000fe40005800000 */
[----:B------:R-:W-:Y:S02]  /*13900*/  FSEL R29, R18, -INF , !P2 ;  /* 0xff800000121d7808 */ /* 0x000fe40005000000 */
[-C--:B------:R-:W-:Y:S02]  /*13910*/  ISETP.GE.AND P2, PT, R251, R232.reuse, PT ;  /* 0x000000e8fb00720c */ /* 0x080fe40003f46270 */
[-C--:B------:R-:W-:Y:S01]  /*13920*/  ISETP.GE.AND P4, PT, R64, R227.reuse, PT ;  /* 0x000000e34000720c */ /* 0x080fe20003f86270 */
[----:B------:R-:W-:Y:S01]  /*13930*/  IMAD.MOV.U32 R64, RZ, RZ, R105 ;  /* 0x000000ffff407224 */ /* 0x000fe200078e0069 */
[----:B------:R-:W-:Y:S01]  /*13940*/  ISETP.GE.AND P3, PT, R68, R227, PT ;  /* 0x000000e34400720c */ /* 0x000fe20003f66270 */
[----:B------:R-:W-:Y:S01]  /*13950*/  IMAD.MOV.U32 R68, RZ, RZ, R117 ;  /* 0x000000ffff447224 */ /* 0x000fe200078e0075 */
[-C--:B------:R-:W-:Y:S01]  /*13960*/  ISETP.GE.AND P0, PT, R124, R232.reuse, PT ;  /* 0x000000e87c00720c */ /* 0x080fe20003f06270 */
[----:B------:R-:W-:Y:S01]  /*13970*/  IMAD.MOV.U32 R18, RZ, RZ, R64 ;  /* 0x000000ffff127224 */ /* 0x000fe200078e0040 */
[----:B------:R-:W-:-:S02]  /*13980*/  ISETP.GE.AND P1, PT, R128, R232, PT ;  /* 0x000000e88000720c */ /* 0x000fc40003f26270 */
[----:B------:R-:W-:Y:S02]  /*13990*/  FSEL R15, R15, -INF , P2 ;  /* 0xff8000000f0f7808 */ /* 0x000fe40001000000 */
[----:B------:R-:W-:Y:S02]  /*139a0*/  ISETP.GE.AND P2, PT, R247, R232, PT ;  /* 0x000000e8f700720c */ /* 0x000fe40003f46270 */
[----:B------:R-:W-:Y:S01]  /*139b0*/  FSEL R21, R22, -INF , !P4 ;  /* 0xff80000016157808 */ /* 0x000fe20006000000 */
[----:B------:R-:W-:Y:S01]  /*139c0*/  IMAD.MOV.U32 R22, RZ, RZ, R56 ;  /* 0x000000ffff167224 */ /* 0x000fe200078e0038 */
[----:B------:R-:W-:Y:S02]  /*139d0*/  FSEL R27, R27, -INF , !P3 ;  /* 0xff8000001b1b7808 */ /* 0x000fe40005800000 */
[----:B------:R-:W-:Y:S02]  /*139e0*/  FSEL R19, R19, -INF , P0 ;  /* 0xff80000013137808 */ /* 0x000fe40000000000 */
[----:B------:R-:W-:-:S02]  /*139f0*/  ISETP.GE.AND P4, PT, R124, R227, PT ;  /* 0x000000e37c00720c */ /* 0x000fc40003f86270 */
[-C--:B------:R-:W-:Y:S02]  /*13a00*/  ISETP.GE.AND P3, PT, R128, R227.reuse, PT ;  /* 0x000000e38000720c */ /* 0x080fe40003f66270 */
[----:B------:R-:W-:Y:S02]  /*13a10*/  ISETP.GE.AND P0, PT, R251, R227, PT ;  /* 0x000000e3fb00720c */ /* 0x000fe40003f06270 */
[----:B------:R-:W-:Y:S02]  /*13a20*/  FSEL R14, R14, -INF , P1 ;  /* 0xff8000000e0e7808 */ /* 0x000fe40000800000 */
[-C--:B------:R-:W-:Y:S02]  /*13a30*/  ISETP.GE.AND P1, PT, R249, R232.reuse, PT ;  /* 0x000000e8f900720c */ /* 0x080fe40003f26270 */
[----:B------:R-:W-:Y:S02]  /*13a40*/  FSEL R11, R11, -INF , P2 ;  /* 0xff8000000b0b7808 */ /* 0x000fe40001000000 */
[----:B------:R-:W-:-:S02]  /*13a50*/  ISETP.GE.AND P2, PT, R243, R232, PT ;  /* 0x000000e8f300720c */ /* 0x000fc40003f46270 */
[----:B------:R-:W-:Y:S01]  /*13a60*/  FSEL R124, R19, -INF , !P4 ;  /* 0xff800000137c7808 */ /* 0x000fe20006000000 */
[----:B------:R-:W-:Y:S01]  /*13a70*/  IMAD.MOV.U32 R19, RZ, RZ, R68 ;  /* 0x000000ffff137224 */ /* 0x000fe200078e0044 */
[----:B------:R-:W-:Y:S02]  /*13a80*/  FSEL R128, R14, -INF , !P3 ;  /* 0xff8000000e807808 */ /* 0x000fe40005800000 */
[----:B------:R-:W-:Y:S02]  /*13a90*/  FSEL R251, R15, -INF , !P0 ;  /* 0xff8000000ffb7808 */ /* 0x000fe40004000000 */
[-C--:B------:R-:W-:Y:S02]  /*13aa0*/  ISETP.GE.AND P4, PT, R249, R227.reuse, PT ;  /* 0x000000e3f900720c */ /* 0x080fe40003f86270 */
[----:B------:R-:W-:Y:S02]  /*13ab0*/  ISETP.GE.AND P3, PT, R247, R227, PT ;  /* 0x000000e3f700720c */ /* 0x000fe40003f66270 */
[----:B------:R-:W-:-:S02]  /*13ac0*/  ISETP.GE.AND P0, PT, R245, R232, PT ;  /* 0x000000e8f500720c */ /* 0x000fc40003f06270 */
[----:B------:R-:W-:Y:S02]  /*13ad0*/  FSEL R10, R10, -INF , P1 ;  /* 0xff8000000a0a7808 */ /* 0x000fe40000800000 */
[----:B-1----:R-:W-:Y:S02]  /*13ae0*/  FMNMX.FTZ R34, R34, R23, !PT ;  /* 0x0000001722227209 */ /* 0x002fe40007810000 */
[----:B------:R-:W-:Y:S02]  /*13af0*/  FSEL R7, R7, -INF , P2 ;  /* 0xff80000007077808 */ /* 0x000fe40001000000 */
[----:B------:R-:W-:Y:S01]  /*13b00*/  ISETP.GE.AND P2, PT, R187, R232, PT ;  /* 0x000000e8bb00720c */ /* 0x000fe20003f46270 */
[----:B--2---:R-:W-:Y:S01]  /*13b10*/  FMUL.FTZ R44, R49, R34 ;  /* 0x00000022312c7220 */ /* 0x004fe20000410000 */
[----:B------:R-:W-:Y:S02]  /*13b20*/  ISETP.GE.AND P1, PT, R245, R227, PT ;  /* 0x000000e3f500720c */ /* 0x000fe40003f26270 */
[----:B------:R-:W-:-:S02]  /*13b30*/  FSEL R6, R6, -INF , P0 ;  /* 0xff80000006067808 */ /* 0x000fc40000000000 */
[----:B------:R-:W-:Y:S02]  /*13b40*/  FSEL R249, R10, -INF , !P4 ;  /* 0xff8000000af97808 */ /* 0x000fe40006000000 */
[----:B------:R-:W-:Y:S02]  /*13b50*/  FSEL R247, R11, -INF , !P3 ;  /* 0xff8000000bf77808 */ /* 0x000fe40005800000 */
[----:B------:R-:W-:Y:S02]  /*13b60*/  ISETP.GE.AND P4, PT, R243, R227, PT ;  /* 0x000000e3f300720c */ /* 0x000fe40003f86270 */
[----:B------:R-:W-:Y:S02]  /*13b70*/  ISETP.GE.AND P3, PT, R239, R232, PT ;  /* 0x000000e8ef00720c */ /* 0x000fe40003f66270 */
[----:B------:R-:W-:Y:S02]  /*13b80*/  FSEL R159, R159, -INF , P2 ;  /* 0xff8000009f9f7808 */ /* 0x000fe40001000000 */
[----:B------:R-:W-:-:S02]  /*13b90*/  FSETP.NEU.FTZ.AND P0, PT, R34, -INF , PT ;  /* 0xff8000002200780b */ /* 0x000fc40003f1d000 */
[----:B------:R-:W-:Y:S02]  /*13ba0*/  FSEL R245, R6, -INF , !P1 ;  /* 0xff80000006f57808 */ /* 0x000fe40004800000 */
[----:B------:R-:W-:Y:S02]  /*13bb0*/  ISETP.GE.AND P2, PT, R205, R232, PT ;  /* 0x000000e8cd00720c */ /* 0x000fe40003f46270 */
[-C--:B------:R-:W-:Y:S02]  /*13bc0*/  ISETP.GE.AND P1, PT, R239, R227.reuse, PT ;  /* 0x000000e3ef00720c */ /* 0x080fe40003f26270 */
[----:B------:R-:W-:Y:S02]  /*13bd0*/  FSEL R158, R158, -INF , P3 ;  /* 0xff8000009e9e7808 */ /* 0x000fe40001800000 */
[----:B------:R-:W-:Y:S02]  /*13be0*/  FSEL R243, R7, -INF , !P4 ;  /* 0xff80000007f37808 */ /* 0x000fe40006000000 */
[----:B------:R-:W-:-:S02]  /*13bf0*/  ISETP.GE.AND P4, PT, R187, R227, PT ;  /* 0x000000e3bb00720c */ /* 0x000fc40003f86270 */
[-C--:B------:R-:W-:Y:S02]  /*13c00*/  ISETP.GE.AND P3, PT, R211, R232.reuse, PT ;  /* 0x000000e8d300720c */ /* 0x080fe40003f66270 */
[----:B------:R-:W-:Y:S02]  /*13c10*/  FSEL R44, R44, RZ, P0 ;  /* 0x000000ff2c2c7208 */ /* 0x000fe40000000000 */
[----:B------:R-:W-:Y:S02]  /*13c20*/  FSEL R155, R155, -INF , P2 ;  /* 0xff8000009b9b7808 */ /* 0x000fe40001000000 */
[----:B------:R-:W-:Y:S01]  /*13c30*/  FSEL R187, R158, -INF , !P1 ;  /* 0xff8000009ebb7808 */ /* 0x000fe20004800000 */
[-CC-:B------:R-:W-:Y:S01]  /*13c40*/  FFMA.FTZ R117, R237, R49.reuse, -R44.reuse ;  /* 0x00000031ed757223 */ /* 0x180fe2000001082c */
[-C--:B------:R-:W-:Y:S01]  /*13c50*/  ISETP.GE.AND P2, PT, R193, R232.reuse, PT ;  /* 0x000000e8c100720c */ /* 0x080fe20003f46270 */
[--C-:B------:R-:W-:Y:S01]  /*13c60*/  FFMA.FTZ R112, R207, R49, -R44.reuse ;  /* 0x00000031cf707223 */ /* 0x100fe2000001082c */
[----:B------:R-:W-:Y:S01]  /*13c70*/  ISETP.GE.AND P1, PT, R211, R227, PT ;  /* 0x000000e3d300720c */ /* 0x000fe20003f26270 */
[-CC-:B------:R-:W-:Y:S01]  /*13c80*/  FFMA.FTZ R109, R201, R49.reuse, -R44.reuse ;  /* 0x00000031c96d7223 */ /* 0x180fe2000001082c */
[----:B------:R-:W-:Y:S01]  /*13c90*/  FSEL R154, R154, -INF , P3 ;  /* 0xff8000009a9a7808 */ /* 0x000fe20001800000 */
[-CC-:B------:R-:W-:Y:S01]  /*13ca0*/  FFMA.FTZ R105, R108, R49.reuse, -R44.reuse ;  /* 0x000000316c697223 */ /* 0x180fe2000001082c */
[----:B------:R-:W-:Y:S01]  /*13cb0*/  FSEL R239, R159, -INF , !P4 ;  /* 0xff8000009fef7808 */ /* 0x000fe20006000000 */
[--C-:B------:R-:W-:Y:S01]  /*13cc0*/  FFMA.FTZ R108, R197, R49, -R44.reuse ;  /* 0x00000031c56c7223 */ /* 0x100fe2000001082c */
[----:B------:R-:W-:Y:S01]  /*13cd0*/  ISETP.GE.AND P4, PT, R205, R227, PT ;  /* 0x000000e3cd00720c */ /* 0x000fe20003f86270 */
[-CC-:B------:R-:W-:Y:S01]  /*13ce0*/  FFMA.FTZ R56, R161, R49.reuse, -R44.reuse ;  /* 0x00000031a1387223 */ /* 0x180fe2000001082c */
[-C--:B------:R-:W-:Y:S01]  /*13cf0*/  ISETP.GE.AND P3, PT, R203, R232.reuse, PT ;  /* 0x000000e8cb00720c */ /* 0x080fe20003f66270 */
[-CC-:B------:R-:W-:Y:S01]  /*13d00*/  FFMA.FTZ R53, R151, R49.reuse, -R44.reuse ;  /* 0x0000003197357223 */ /* 0x180fe2000001082c */
[----:B------:R-:W-:Y:S01]  /*13d10*/  FSEL R131, R131, -INF , P2 ;  /* 0xff80000083837808 */ /* 0x000fe20001000000 */
[-CC-:B------:R-:W-:Y:S01]  /*13d20*/  FFMA.FTZ R121, R121, R49.reuse, -R44.reuse ;  /* 0x0000003179797223 */ /* 0x180fe2000001082c */
[----:B------:R-:W-:Y:S01]  /*13d30*/  FSEL R237, R154, -INF , !P1 ;  /* 0xff8000009aed7808 */ /* 0x000fe20004800000 */
[-CC-:B------:R-:W-:Y:S01]  /*13d40*/  FFMA.FTZ R113, R113, R49.reuse, -R44.reuse ;  /* 0x0000003171717223 */ /* 0x180fe2000001082c */
[-C--:B------:R-:W-:Y:S01]  /*13d50*/  ISETP.GE.AND P2, PT, R195, R232.reuse, PT ;  /* 0x000000e8c300720c */ /* 0x080fe20003f46270 */
[--C-:B------:R-:W-:Y:S01]  /*13d60*/  FFMA.FTZ R116, R116, R49, -R44.reuse ;  /* 0x0000003174747223 */ /* 0x100fe2000001082c */
[----:B------:R-:W-:Y:S01]  /*13d70*/  ISETP.GE.AND P1, PT, R203, R227, PT ;  /* 0x000000e3cb00720c */ /* 0x000fe20003f26270 */
[----:B------:R-:W-:Y:S01]  /*13d80*/  MUFU.EX2 R121, R121 ;  /* 0x0000007900797308 */ /* 0x000fe20000000800 */
[----:B------:R-:W-:Y:S01]  /*13d90*/  FSEL R130, R130, -INF , P3 ;  /* 0xff80000082827808 */ /* 0x000fe20001800000 */
[-CC-:B------:R-:W-:Y:S01]  /*13da0*/  FFMA.FTZ R104, R104, R49.reuse, -R44.reuse ;  /* 0x0000003168687223 */ /* 0x180fe2000001082c */
[----:B------:R-:W-:Y:S01]  /*13db0*/  FSEL R211, R155, -INF , !P4 ;  /* 0xff8000009bd37808 */ /* 0x000fe20006000000 */
[--C-:B------:R-:W-:Y:S01]  /*13dc0*/  FFMA.FTZ R35, R236, R49, -R44.reuse ;  /* 0x00000031ec237223 */ /* 0x100fe2000001082c */
[----:B------:R-:W-:Y:S01]  /*13dd0*/  ISETP.GE.AND P4, PT, R193, R227, PT ;  /* 0x000000e3c100720c */ /* 0x000fe20003f86270 */
[-CC-:B------:R-:W-:Y:S01]  /*13de0*/  FFMA.FTZ R41, R204, R49.reuse, -R44.reuse ;  /* 0x00000031cc297223 */ /* 0x180fe2000001082c */
[-C--:B------:R-:W-:Y:S01]  /*13df0*/  ISETP.GE.AND P3, PT, R199, R232.reuse, PT ;  /* 0x000000e8c700720c */ /* 0x080fe20003f66270 */
[----:B------:R-:W1:Y:S01]  /*13e00*/  MUFU.EX2 R117, R117 ;  /* 0x0000007500757308 */ /* 0x000e620000000800 */
        /* <DEDUP_REMOVED lines=13> */
[-C--:B------:R-:W-:Y:S01]  /*13ee0*/  FFMA.FTZ R57, R186, R49.reuse, -R44 ;  /* 0x00000031ba397223 */ /* 0x080fe2000001082c */
[----:B------:R-:W-:Y:S01]  /*13ef0*/  ISETP.GE.AND P3, PT, R189, R232, PT ;  /* 0x000000e8bd00720c */ /* 0x000fe20003f66270 */
[----:B------:R-:W2:Y:S01]  /*13f00*/  MUFU.EX2 R116, R116 ;  /* 0x0000007400747308 */ /* 0x000ea20000000800 */
[----:B------:R-:W-:Y:S01]  /*13f10*/  FMNMX3.FTZ R7, R0, R172, R170, !PT ;  /* 0x000000ac00077276 */ /* 0x000fe200078100aa */
[-CC-:B------:R-:W-:Y:S01]  /*13f20*/  FFMA.FTZ R68, R184, R49.reuse, -R44.reuse ;  /* 0x00000031b8447223 */ /* 0x180fe2000001082c */
[----:B------:R-:W-:Y:S01]  /*13f30*/  FSEL R123, R123, -INF , P2 ;  /* 0xff8000007b7b7808 */ /* 0x000fe20001000000 */
[-CC-:B------:R-:W-:Y:S01]  /*13f40*/  FFMA.FTZ R130, R191, R49.reuse, -R44.reuse ;  /* 0x00000031bf827223 */ /* 0x180fe2000001082c */
[----:B------:R-:W-:Y:S01]  /*13f50*/  FSEL R205, R126, -INF , !P1 ;  /* 0xff8000007ecd7808 */ /* 0x000fe20004800000 */
[--C-:B------:R-:W-:Y:S01]  /*13f60*/  FFMA.FTZ R61, R61, R49, -R44.reuse ;  /* 0x000000313d3d7223 */ /* 0x100fe2000001082c */
[-C--:B------:R-:W-:Y:S01]  /*13f70*/  ISETP.GE.AND P2, PT, R163, R232.reuse, PT ;  /* 0x000000e8a300720c */ /* 0x080fe20003f46270 */
[----:B------:R-:W-:Y:S01]  /*13f80*/  MUFU.EX2 R112, R112 ;  /* 0x0000007000707308 */ /* 0x000fe20000000800 */
[----:B------:R-:W-:Y:S01]  /*13f90*/  ISETP.GE.AND P1, PT, R189, R227, PT ;  /* 0x000000e3bd00720c */ /* 0x000fe20003f26270 */
[-CC-:B------:R-:W-:Y:S01]  /*13fa0*/  FFMA.FTZ R63, R63, R49.reuse, -R44.reuse ;  /* 0x000000313f3f7223 */ /* 0x180fe2000001082c */
[----:B------:R-:W-:Y:S01]  /*13fb0*/  FSEL R122, R122, -INF , P3 ;  /* 0xff8000007a7a7808 */ /* 0x000fe20001800000 */
[-CC-:B------:R-:W-:Y:S01]  /*13fc0*/  FFMA.FTZ R176, R176, R49.reuse, -R44.reuse ;  /* 0x00000031b0b07223 */ /* 0x180fe2000001082c */
[----:B------:R-:W-:Y:S01]  /*13fd0*/  FSEL R203, R127, -INF , !P4 ;  /* 0xff8000007fcb7808 */ /* 0x000fe20006000000 */
[--C-:B------:R-:W-:Y:S01]  /*13fe0*/  FFMA.FTZ R85, R85, R49, -R44.reuse ;  /* 0x0000003155557223 */ /* 0x100fe2000001082c */
[----:B------:R-:W-:Y:S01]  /*13ff0*/  ISETP.GE.AND P4, PT, R183, R227, PT ;  /* 0x000000e3b700720c */ /* 0x000fe20003f86270 */
[----:B------:R-:W-:Y:S01]  /*14000*/  MUFU.EX2 R109, R109 ;  /* 0x0000006d006d7308 */ /* 0x000fe20000000800 */
[----:B------:R-:W-:Y:S01]  /*14010*/  ISETP.GE.AND P3, PT, R175, R232, PT ;  /* 0x000000e8af00720c */ /* 0x000fe20003f66270 */
[-C--:B------:R-:W-:Y:S01]  /*14020*/  FFMA.FTZ R181, R181, R49.reuse, -R44 ;  /* 0x00000031b5b57223 */ /* 0x080fe2000001082c */
[----:B------:R-:W-:Y:S01]  /*14030*/  FMNMX3.FTZ R6, R7, R168, R30, !PT ;  /* 0x000000a807067276 */ /* 0x000fe2000781001e */
[-CC-:B------:R-:W-:Y:S01]  /*14040*/  FFMA.FTZ R153, R153, R49.reuse, -R44.reuse ;  /* 0x0000003199997223 */ /* 0x180fe2000001082c */
[----:B------:R-:W-:Y:S01]  /*14050*/  FSEL R119, R119, -INF , P2 ;  /* 0xff80000077777808 */ /* 0x000fe20001000000 */
[-CC-:B------:R-:W-:Y:S01]  /*14060*/  FFMA.FTZ R125, R125, R49.reuse, -R44.reuse ;  /* 0x000000317d7d7223 */ /* 0x180fe2000001082c */
[----:B------:R-:W-:Y:S01]  /*14070*/  FSEL R201, R122, -INF , !P1 ;  /* 0xff8000007ac97808 */ /* 0x000fe20004800000 */
[----:B------:R-:W-:Y:S01]  /*14080*/  MUFU.EX2 R105, R105 ;  /* 0x0000006900697308 */ /* 0x000fe20000000800 */
[----:B------:R-:W-:Y:S01]  /*14090*/  ISETP.GE.AND P2, PT, R171, R232, PT ;  /* 0x000000e8ab00720c */ /* 0x000fe20003f46270 */
[--C-:B------:R-:W-:Y:S01]  /*140a0*/  FFMA.FTZ R32, R32, R49, -R44.reuse ;  /* 0x0000003120207223 */ /* 0x100fe2000001082c */
[----:B------:R-:W-:Y:S01]  /*140b0*/  ISETP.GE.AND P1, PT, R175, R227, PT ;  /* 0x000000e3af00720c */ /* 0x000fe20003f26270 */
[-CC-:B------:R-:W-:Y:S01]  /*140c0*/  FFMA.FTZ R40, R40, R49.reuse, -R44.reuse ;  /* 0x0000003128287223 */ /* 0x180fe2000001082c */
[----:B------:R-:W-:Y:S01]  /*140d0*/  FSEL R118, R118, -INF , P3 ;  /* 0xff80000076767808 */ /* 0x000fe20001800000 */
[-CC-:B------:R-:W-:Y:S01]  /*140e0*/  FFMA.FTZ R33, R33, R49.reuse, -R44.reuse ;  /* 0x0000003121217223 */ /* 0x180fe2000001082c */
[----:B------:R-:W-:Y:S01]  /*140f0*/  FSEL R199, R123, -INF , !P4 ;  /* 0xff8000007bc77808 */ /* 0x000fe20006000000 */
[----:B------:R-:W-:Y:S01]  /*14100*/  MUFU.EX2 R108, R108 ;  /* 0x0000006c006c7308 */ /* 0x000fe20000000800 */
[----:B------:R-:W-:Y:S01]  /*14110*/  FMNMX3.FTZ R6, R6, R26, R31, !PT ;  /* 0x0000001a06067276 */ /* 0x000fe2000781001f */
[--C-:B------:R-:W-:Y:S01]  /*14120*/  FFMA.FTZ R36, R36, R49, -R44.reuse ;  /* 0x0000003124247223 */ /* 0x100fe2000001082c */
[----:B------:R-:W-:Y:S01]  /*14130*/  ISETP.GE.AND P4, PT, R163, R227, PT ;  /* 0x000000e3a300720c */ /* 0x000fe20003f86270 */
[----:B------:R-:W-:Y:S01]  /*14140*/  FFMA.FTZ R37, R37, R49, -R44 ;  /* 0x0000003125257223 */ /* 0x000fe2000001082c */
[----:B------:R-:W-:Y:S01]  /*14150*/  ISETP.GE.AND P3, PT, R173, R232, PT ;  /* 0x000000e8ad00720c */ /* 0x000fe20003f66270 */
[----:B------:R-:W-:Y:S01]  /*14160*/  @P5 VIADD R236, R60, 0xfffffffd ;  /* 0xfffffffd3cec5836 */ /* 0x000fe20000000000 */
[----:B------:R-:W-:Y:S01]  /*14170*/  FSEL R115, R115, -INF , P2 ;  /* 0xff80000073737808 */ /* 0x000fe20001000000 */
[----:B------:R-:W-:Y:S01]  /*14180*/  MUFU.EX2 R104, R104 ;  /* 0x0000006800687308 */ /* 0x000fe20000000800 */
[----:B------:R-:W-:-:S02]  /*14190*/  FSEL R197, R118, -INF , !P1 ;  /* 0xff80000076c57808 */ /* 0x000fc40004800000 */
[----:B------:R-:W-:Y:S02]  /*141a0*/  ISETP.GE.AND P2, PT, R165, R232, PT ;  /* 0x000000e8a500720c */ /* 0x000fe40003f46270 */
[----:B------:R-:W-:Y:S02]  /*141b0*/  FMNMX3.FTZ R6, R6, R21, R27, !PT ;  /* 0x0000001506067276 */ /* 0x000fe4000781001b */
[-C--:B------:R-:W-:Y:S01]  /*141c0*/  ISETP.GE.AND P1, PT, R173, R227.reuse, PT ;  /* 0x000000e3ad00720c */ /* 0x080fe20003f26270 */
[----:B------:R-:W-:Y:S01]  /*141d0*/  MUFU.EX2 R35, R35 ;  /* 0x0000002300237308 */ /* 0x000fe20000000800 */
[----:B------:R-:W-:Y:S02]  /*141e0*/  FSEL R114, R114, -INF , P3 ;  /* 0xff80000072727808 */ /* 0x000fe40001800000 */
[----:B------:R-:W-:Y:S02]  /*141f0*/  FSEL R195, R119, -INF , !P4 ;  /* 0xff80000077c37808 */ /* 0x000fe40006000000 */
[----:B------:R-:W-:-:S02]  /*14200*/  ISETP.GE.AND P4, PT, R171, R227, PT ;  /* 0x000000e3ab00720c */ /* 0x000fc40003f86270 */
[-C--:B------:R-:W-:Y:S01]  /*14210*/  ISETP.GE.AND P3, PT, R169, R232.reuse, PT ;  /* 0x000000e8a900720c */ /* 0x080fe20003f66270 */
[----:B------:R-:W-:Y:S01]  /*14220*/  MUFU.EX2 R41, R41 ;  /* 0x0000002900297308 */ /* 0x000fe20000000800 */
[----:B------:R-:W-:Y:S02]  /*14230*/  FSEL R111, R111, -INF , P2 ;  /* 0xff8000006f6f7808 */ /* 0x000fe40001000000 */
[----:B------:R-:W-:Y:S02]  /*14240*/  FMNMX3.FTZ R6, R6, R29, R124, !PT ;  /* 0x0000001d06067276 */ /* 0x000fe4000781007c */
[----:B------:R-:W-:Y:S02]  /*14250*/  FSEL R189, R114, -INF , !P1 ;  /* 0xff80000072bd7808 */ /* 0x000fe40004800000 */
[----:B------:R-:W-:Y:S01]  /*14260*/  ISETP.GE.AND P2, PT, R194, R232, PT ;  /* 0x000000e8c200720c */ /* 0x000fe20003f46270 */
[----:B------:R-:W-:Y:S01]  /*14270*/  MUFU.EX2 R52, R52 ;  /* 0x0000003400347308 */ /* 0x000fe20000000800 */
[----:B------:R-:W-:-:S02]  /*14280*/  ISETP.GE.AND P1, PT, R169, R227, PT ;  /* 0x000000e3a900720c */ /* 0x000fc40003f26270 */
[----:B------:R-:W-:Y:S02]  /*14290*/  FSEL R110, R110, -INF , P3 ;  /* 0xff8000006e6e7808 */ /* 0x000fe40001800000 */
[----:B------:R-:W-:Y:S02]  /*142a0*/  FSEL R183, R115, -INF , !P4 ;  /* 0xff80000073b77808 */ /* 0x000fe40006000000 */
[----:B------:R-:W-:Y:S01]  /*142b0*/  ISETP.GE.AND P4, PT, R165, R227, PT ;  /* 0x000000e3a500720c */ /* 0x000fe20003f86270 */
[----:B------:R-:W-:Y:S01]  /*142c0*/  MUFU.EX2 R45, R45 ;  /* 0x0000002d002d7308 */ /* 0x000fe20000000800 */
[----:B------:R-:W-:Y:S02]  /*142d0*/  ISETP.GE.AND P3, PT, R196, R232, PT ;  /* 0x000000e8c400720c */ /* 0x000fe40003f66270 */
[----:B------:R-:W-:Y:S02]  /*142e0*/  FMNMX3.FTZ R6, R6, R128, R251, !PT ;  /* 0x0000008006067276 */ /* 0x000fe400078100fb */
[----:B------:R-:W-:-:S02]  /*142f0*/  FSEL R107, R107, -INF , P2 ;  /* 0xff8000006b6b7808 */ /* 0x000fc40001000000 */
[----:B------:R-:W-:Y:S01]  /*14300*/  FSEL R175, R110, -INF , !P1 ;  /* 0xff8000006eaf7808 */ /* 0x000fe20004800000 */
[----:B------:R-:W-:Y:S01]  /*14310*/  MUFU.EX2 R56, R56 ;  /* 0x0000003800387308 */ /* 0x000fe20000000800 */
[----:B------:R-:W-:Y:S02]  /*14320*/  ISETP.GE.AND P2, PT, R200, R232, PT ;  /* 0x000000e8c800720c */ /* 0x000fe40003f46270 */
[-C--:B------:R-:W-:Y:S02]  /*14330*/  ISETP.GE.AND P1, PT, R196, R227.reuse, PT ;  /* 0x000000e3c400720c */ /* 0x080fe40003f26270 */
[----:B------:R-:W-:Y:S02]  /*14340*/  FSEL R106, R106, -INF , P3 ;  /* 0xff8000006a6a7808 */ /* 0x000fe40001800000 */
[----:B------:R-:W-:Y:S01]  /*14350*/  FSEL R173, R111, -INF , !P4 ;  /* 0xff8000006fad7808 */ /* 0x000fe20006000000 */
[----:B------:R-:W-:Y:S01]  /*14360*/  MUFU.EX2 R51, R51 ;  /* 0x0000003300337308 */ /* 0x000fe20000000800 */
[----:B------:R-:W-:-:S02]  /*14370*/  ISETP.GE.AND P4, PT, R194, R227, PT ;  /* 0x000000e3c200720c */ /* 0x000fc40003f86270 */
[-C--:B------:R-:W-:Y:S02]  /*14380*/  ISETP.GE.AND P3, PT, R202, R232.reuse, PT ;  /* 0x000000e8ca00720c */ /* 0x080fe40003f66270 */
[----:B------:R-:W-:Y:S02]  /*14390*/  FMNMX3.FTZ R6, R6, R249, R247, !PT ;  /* 0x000000f906067276 */ /* 0x000fe400078100f7 */
[----:B------:R-:W-:Y:S01]  /*143a0*/  FSEL R103, R103, -INF , P2 ;  /* 0xff80000067677808 */ /* 0x000fe20001000000 */
[----:B------:R-:W-:Y:S01]  /*143b0*/  MUFU.EX2 R62, R62 ;  /* 0x0000003e003e7308 */ /* 0x000fe20000000800 */
[----:B------:R-:W-:Y:S01]  /*143c0*/  FSEL R171, R106, -INF , !P1 ;  /* 0xff8000006aab7808 */ /* 0x000fe20004800000 */
[----:B------:R-:W-:Y:S01]  /*143d0*/  FFMA.FTZ R106, R241, R49, -R44 ;  /* 0x00000031f16a7223 */ /* 0x000fe2000001082c */
[----:B------:R-:W-:Y:S02]  /*143e0*/  ISETP.GE.AND P2, PT, R157, R232, PT ;  /* 0x000000e89d00720c */ /* 0x000fe40003f46270 */
[----:B------:R-:W-:-:S02]  /*143f0*/  ISETP.GE.AND P1, PT, R202, R227, PT ;  /* 0x000000e3ca00720c */ /* 0x000fc40003f26270 */
[----:B------:R-:W-:Y:S01]  /*14400*/  FSEL R102, R102, -INF , P3 ;  /* 0xff80000066667808 */ /* 0x000fe20001800000 */
[----:B------:R-:W-:Y:S01]  /*14410*/  MUFU.EX2 R53, R53 ;  /* 0x0000003500357308 */ /* 0x000fe20000000800 */
[----:B------:R-:W-:Y:S02]  /*14420*/  FSEL R169, R107, -INF , !P4 ;  /* 0xff8000006ba97808 */ /* 0x000fe40006000000 */
[----:B------:R-:W-:Y:S02]  /*14430*/  FMNMX3.FTZ R6, R6, R245, R243, !PT ;  /* 0x000000f506067276 */ /* 0x000fe400078100f3 */
[----:B------:R-:W-:Y:S02]  /*14440*/  ISETP.GE.AND P4, PT, R200, R227, PT ;  /* 0x000000e3c800720c */ /* 0x000fe40003f86270 */
[----:B------:R-:W-:Y:S01]  /*14450*/  ISETP.GE.AND P3, PT, R198, R232, PT ;  /* 0x000000e8c600720c */ /* 0x000fe20003f66270 */
[----:B------:R-:W-:Y:S01]  /*14460*/  MUFU.EX2 R64, R64 ;  /* 0x0000004000407308 */ /* 0x000fe20000000800 */
[----:B------:R-:W-:-:S02]  /*14470*/  FSEL R99, R99, -INF , P2 ;  /* 0xff80000063637808 */ /* 0x000fc40001000000 */
[----:B------:R-:W-:Y:S01]  /*14480*/  FSEL R165, R102, -INF , !P1 ;  /* 0xff80000066a57808 */ /* 0x000fe20004800000 */
[-CC-:B------:R-:W-:Y:S01]  /*14490*/  FFMA.FTZ R102, R96, R49.reuse, -R44.reuse ;  /* 0x0000003160667223 */ /* 0x180fe2000001082c */
[----:B------:R-:W-:Y:S01]  /*144a0*/  ISETP.GE.AND P2, PT, R129, R232, PT ;  /* 0x000000e88100720c */ /* 0x000fe20003f46270 */
[----:B------:R-:W-:Y:S01]  /*144b0*/  FFMA.FTZ R96, R24, R49, -R44 ;  /* 0x0000003118607223 */ /* 0x000fe2000001082c */
[----:B------:R-:W-:Y:S01]  /*144c0*/  FMNMX3.FTZ R6, R6, R187, R239, !PT ;  /* 0x000000bb06067276 */ /* 0x000fe200078100ef */
[----:B------:R-:W-:Y:S01]  /*144d0*/  MUFU.EX2 R57, R57 ;  /* 0x0000003900397308 */ /* 0x000fe20000000800 */
[----:B------:R-:W-:Y:S02]  /*144e0*/  ISETP.GE.AND P1, PT, R198, R227, PT ;  /* 0x000000e3c600720c */ /* 0x000fe40003f26270 */
[----:B------:R-:W-:Y:S02]  /*144f0*/  FSEL R98, R98, -INF , P3 ;  /* 0xff80000062627808 */ /* 0x000fe40001800000 */
[----:B------:R-:W-:-:S02]  /*14500*/  FSEL R163, R103, -INF , !P4 ;  /* 0xff80000067a37808 */ /* 0x000fc40006000000 */
[----:B------:R-:W-:Y:S01]  /*14510*/  ISETP.GE.AND P4, PT, R157, R227, PT ;  /* 0x000000e39d00720c */ /* 0x000fe20003f86270 */
[----:B------:R-:W-:Y:S01]  /*14520*/  MUFU.EX2 R68, R68 ;  /* 0x0000004400447308 */ /* 0x000fe20000000800 */
[-C--:B------:R-:W-:Y:S02]  /*14530*/  ISETP.GE.AND P3, PT, R212, R232.reuse, PT ;  /* 0x000000e8d400720c */ /* 0x080fe40003f66270 */
[----:B------:R-:W-:Y:S02]  /*14540*/  FSEL R95, R95, -INF , P2 ;  /* 0xff8000005f5f7808 */ /* 0x000fe40001000000 */
[----:B------:R-:W-:Y:S02]  /*14550*/  FMNMX3.FTZ R6, R6, R237, R211, !PT ;  /* 0x000000ed06067276 */ /* 0x000fe400078100d3 */
[----:B------:R-:W-:Y:S01]  /*14560*/  FSEL R161, R98, -INF , !P1 ;  /* 0xff80000062a17808 */ /* 0x000fe20004800000 */
[----:B------:R-:W-:Y:S01]  /*14570*/  FFMA.FTZ R98, R28, R49, -R44 ;  /* 0x000000311c627223 */ /* 0x000fe2000001082c */
        /* <DEDUP_REMOVED lines=11> */
[----:B------:R-:W-:Y:S01]  /*14630*/  FFMA.FTZ R94, R20, R49, -R44 ;  /* 0x00000031145e7223 */ /* 0x000fe2000001082c */
[-C--:B------:R-:W-:Y:S01]  /*14640*/  ISETP.GE.AND P2, PT, R240, R232.reuse, PT ;  /* 0x000000e8f000720c */ /* 0x080fe20003f46270 */
[----:B------:R-:W-:Y:S01]  /*14650*/  MUFU.EX2 R102, R102 ;  /* 0x0000006600667308 */ /* 0x000fe20000000800 */
[-C--:B------:R-:W-:Y:S02]  /*14660*/  ISETP.GE.AND P1, PT, R246, R227.reuse, PT ;  /* 0x000000e3f600720c */ /* 0x080fe40003f26270 */
[----:B------:R-:W-:Y:S02]  /*14670*/  FSEL R90, R90, -INF , P3 ;  /* 0xff8000005a5a7808 */ /* 0x000fe40001800000 */
[----:B------:R-:W-:Y:S02]  /*14680*/  FSEL R151, R95, -INF , !P4 ;  /* 0xff8000005f977808 */ /* 0x000fe40006000000 */
[----:B------:R-:W-:Y:S01]  /*14690*/  ISETP.GE.AND P4, PT, R244, R227, PT ;  /* 0x000000e3f400720c */ /* 0x000fe20003f86270 */
[----:B------:R-:W-:Y:S01]  /*146a0*/  MUFU.EX2 R98, R98 ;  /* 0x0000006200627308 */ /* 0x000fe20000000800 */
[----:B------:R-:W-:-:S02]  /*146b0*/  ISETP.GE.AND P3, PT, R242, R232, PT ;  /* 0x000000e8f200720c */ /* 0x000fc40003f66270 */
[----:B------:R-:W-:Y:S02]  /*146c0*/  FMNMX3.FTZ R6, R6, R205, R203, !PT ;  /* 0x000000cd06067276 */ /* 0x000fe400078100cb */
[----:B------:R-:W-:Y:S02]  /*146d0*/  FSEL R87, R87, -INF , P2 ;  /* 0xff80000057577808 */ /* 0x000fe40001000000 */
[----:B------:R-:W-:Y:S01]  /*146e0*/  FSEL R127, R90, -INF , !P1 ;  /* 0xff8000005a7f7808 */ /* 0x000fe20004800000 */
[----:B------:R-:W-:Y:S01]  /*146f0*/  FFMA.FTZ R90, R16, R49, -R44 ;  /* 0x00000031105a7223 */ /* 0x000fe2000001082c */
[----:B------:R-:W-:Y:S01]  /*14700*/  ISETP.GE.AND P2, PT, R101, R232, PT ;  /* 0x000000e86500720c */ /* 0x000fe20003f46270 */
[----:B------:R-:W-:Y:S01]  /*14710*/  MUFU.EX2 R96, R96 ;  /* 0x0000006000607308 */ /* 0x000fe20000000800 */
[----:B------:R-:W-:Y:S02]  /*14720*/  ISETP.GE.AND P1, PT, R242, R227, PT ;  /* 0x000000e3f200720c */ /* 0x000fe40003f26270 */
[----:B------:R-:W-:-:S02]  /*14730*/  FSEL R86, R86, -INF , P3 ;  /* 0xff80000056567808 */ /* 0x000fc40001800000 */
[----:B------:R-:W-:Y:S01]  /*14740*/  FSEL R129, R91, -INF , !P4 ;  /* 0xff8000005b817808 */ /* 0x000fe20006000000 */
[----:B------:R-:W-:Y:S01]  /*14750*/  FFMA.FTZ R91, R12, R49, -R44 ;  /* 0x000000310c5b7223 */ /* 0x000fe2000001082c */
[----:B------:R-:W-:Y:S01]  /*14760*/  FMNMX3.FTZ R6, R6, R201, R199, !PT ;  /* 0x000000c906067276 */ /* 0x000fe200078100c7 */
[----:B------:R-:W-:Y:S01]  /*14770*/  MUFU.EX2 R85, R85 ;  /* 0x0000005500557308 */ /* 0x000fe20000000800 */
[----:B------:R-:W-:Y:S02]  /*14780*/  ISETP.GE.AND P4, PT, R240, R227, PT ;  /* 0x000000e3f000720c */ /* 0x000fe40003f86270 */
[-C--:B------:R-:W-:Y:S02]  /*14790*/  ISETP.GE.AND P3, PT, R248, R232.reuse, PT ;  /* 0x000000e8f800720c */ /* 0x080fe40003f66270 */
[----:B------:R-:W-:Y:S02]  /*147a0*/  FSEL R83, R83, -INF , P2 ;  /* 0xff80000053537808 */ /* 0x000fe40001000000 */
[----:B------:R-:W-:Y:S01]  /*147b0*/  FSEL R123, R86, -INF , !P1 ;  /* 0xff800000567b7808 */ /* 0x000fe20004800000 */
[----:B------:R-:W-:Y:S01]  /*147c0*/  MUFU.EX2 R91, R91 ;  /* 0x0000005b005b7308 */ /* 0x000fe20000000800 */
[----:B------:R-:W-:-:S02]  /*147d0*/  ISETP.GE.AND P2, PT, R19, R232, PT ;  /* 0x000000e81300720c */ /* 0x000fc40003f46270 */
[----:B------:R-:W-:Y:S02]  /*147e0*/  FMNMX3.FTZ R6, R6, R197, R195, !PT ;  /* 0x000000c506067276 */ /* 0x000fe400078100c3 */
[----:B------:R-:W-:Y:S02]  /*147f0*/  ISETP.GE.AND P1, PT, R248, R227, PT ;  /* 0x000000e3f800720c */ /* 0x000fe40003f26270 */
        /* <DEDUP_REMOVED lines=8> */
[----:B------:R-:W-:Y:S02]  /*14880*/  FMNMX3.FTZ R6, R6, R189, R183, !PT ;  /* 0x000000bd06067276 */ /* 0x000fe400078100b7 */
[----:B------:R-:W-:Y:S02]  /*14890*/  FSEL R115, R82, -INF , !P1 ;  /* 0xff80000052737808 */ /* 0x000fe40004800000 */
[----:B------:R-:W-:Y:S02]  /*148a0*/  ISETP.GE.AND P2, PT, R252, R232, PT ;  /* 0x000000e8fc00720c */ /* 0x000fe40003f46270 */
[----:B------:R-:W-:Y:S01]  /*148b0*/  ISETP.GE.AND P1, PT, R72, R227, PT ;  /* 0x000000e34800720c */ /* 0x000fe20003f26270 */
[-CC-:B------:R-:W-:Y:S01]  /*148c0*/  FFMA.FTZ R72, R182, R49.reuse, -R44.reuse ;  /* 0x00000031b6487223 */ /* 0x180fe2000001082c */
[----:B------:R-:W-:Y:S01]  /*148d0*/  FSEL R78, R78, -INF , P4 ;  /* 0xff8000004e4e7808 */ /* 0x000fe20002000000 */
[----:B------:R-:W-:Y:S01]  /*148e0*/  MUFU.EX2 R90, R90 ;  /* 0x0000005a005a7308 */ /* 0x000fe20000000800 */
[----:B------:R-:W-:Y:S01]  /*148f0*/  FSEL R111, R83, -INF , !P3 ;  /* 0xff800000536f7808 */ /* 0x000fe20005800000 */
[----:B------:R-:W-:Y:S01]  /*14900*/  FFMA.FTZ R83, R17, R49, -R44 ;  /* 0x0000003111537223 */ /* 0x000fe2000001082c */
[----:B------:R-:W-:-:S02]  /*14910*/  FMNMX3.FTZ R6, R6, R175, R173, !PT ;  /* 0x000000af06067276 */ /* 0x000fc400078100ad */
[-C--:B------:R-:W-:Y:S02]  /*14920*/  ISETP.GE.AND P3, PT, R252, R227.reuse, PT ;  /* 0x000000e3fc00720c */ /* 0x080fe40003f66270 */
[----:B------:R-:W-:Y:S01]  /*14930*/  FSEL R74, R74, -INF , P2 ;  /* 0xff8000004a4a7808 */ /* 0x000fe20001000000 */
[----:B------:R-:W-:Y:S01]  /*14940*/  MUFU.EX2 R72, R72 ;  /* 0x0000004800487308 */ /* 0x000fe20000000800 */
[----:B------:R-:W-:Y:S02]  /*14950*/  ISETP.GE.AND P4, PT, R19, R227, PT ;  /* 0x000000e31300720c */ /* 0x000fe40003f86270 */
[----:B------:R-:W-:Y:S02]  /*14960*/  FSEL R107, R78, -INF , !P1 ;  /* 0xff8000004e6b7808 */ /* 0x000fe40004800000 */
[-C--:B------:R-:W-:Y:S02]  /*14970*/  ISETP.GE.AND P2, PT, R22, R232.reuse, PT ;  /* 0x000000e81600720c */ /* 0x080fe40003f46270 */
[----:B------:R-:W-:Y:S01]  /*14980*/  ISETP.GE.AND P1, PT, R18, R232, PT ;  /* 0x000000e81200720c */ /* 0x000fe20003f26270 */
[----:B------:R-:W-:Y:S01]  /*14990*/  MUFU.EX2 R83, R83 ;  /* 0x0000005300537308 */ /* 0x000fe20000000800 */
[----:B------:R-:W-:-:S02]  /*149a0*/  FMNMX3.FTZ R6, R6, R171, R169, !PT ;  /* 0x000000ab06067276 */ /* 0x000fc400078100a9 */
[----:B------:R-:W-:Y:S01]  /*149b0*/  FSEL R99, R74, -INF , !P3 ;  /* 0xff8000004a637808 */ /* 0x000fe20005800000 */
[-CC-:B------:R-:W-:Y:S01]  /*149c0*/  FFMA.FTZ R74, R180, R49.reuse, -R44.reuse ;  /* 0x00000031b44a7223 */ /* 0x180fe2000001082c */
[----:B------:R-:W-:Y:S01]  /*149d0*/  FSEL R103, R79, -INF , !P4 ;  /* 0xff8000004f677808 */ /* 0x000fe20006000000 */
[----:B------:R-:W-:Y:S01]  /*149e0*/  FFMA.FTZ R79, R9, R49, -R44 ;  /* 0x00000031094f7223 */ /* 0x000fe2000001082c */
[-C--:B------:R-:W-:Y:S01]  /*149f0*/  ISETP.GE.AND P3, PT, R22, R227.reuse, PT ;  /* 0x000000e31600720c */ /* 0x080fe20003f66270 */
[----:B------:R-:W-:Y:S01]  /*14a00*/  MUFU.EX2 R106, R106 ;  /* 0x0000006a006a7308 */ /* 0x000fe20000000800 */
[----:B------:R-:W-:Y:S02]  /*14a10*/  FSEL R70, R70, -INF , P2 ;  /* 0xff80000046467808 */ /* 0x000fe40001000000 */
[----:B------:R-:W-:Y:S02]  /*14a20*/  ISETP.GE.AND P4, PT, R18, R227, PT ;  /* 0x000000e31200720c */ /* 0x000fe40003f86270 */
[----:B------:R-:W-:-:S02]  /*14a30*/  FSEL R75, R75, -INF , P1 ;  /* 0xff8000004b4b7808 */ /* 0x000fc40000800000 */
[-C--:B------:R-:W-:Y:S01]  /*14a40*/  ISETP.GE.AND P1, PT, R65, R232.reuse, PT ;  /* 0x000000e84100720c */ /* 0x080fe20003f26270 */
[----:B------:R-:W-:Y:S01]  /*14a50*/  MUFU.EX2 R74, R74 ;  /* 0x0000004a004a7308 */ /* 0x000fe20000000800 */
[----:B------:R-:W-:Y:S02]  /*14a60*/  FMNMX3.FTZ R6, R6, R165, R163, !PT ;  /* 0x000000a506067276 */ /* 0x000fe400078100a3 */
[----:B------:R-:W-:Y:S02]  /*14a70*/  FSEL R70, R70, -INF , !P3 ;  /* 0xff80000046467808 */ /* 0x000fe40005800000 */
[----:B------:R-:W-:Y:S02]  /*14a80*/  FSEL R101, R75, -INF , !P4 ;  /* 0xff8000004b657808 */ /* 0x000fe40006000000 */
[C---:B------:R-:W-:Y:S01]  /*14a90*/  ISETP.GE.AND P2, PT, R69.reuse, R232, PT ;  /* 0x000000e84500720c */ /* 0x040fe20003f46270 */
[----:B------:R-:W-:Y:S01]  /*14aa0*/  MUFU.EX2 R79, R79 ;  /* 0x0000004f004f7308 */ /* 0x000fe20000000800 */
[----:B------:R-:W-:-:S02]  /*14ab0*/  ISETP.GE.AND P3, PT, R69, R227, PT ;  /* 0x000000e34500720c */ /* 0x000fc40003f66270 */
[----:B------:R-:W-:Y:S01]  /*14ac0*/  ISETP.GE.AND P4, PT, R65, R227, PT ;  /* 0x000000e34100720c */ /* 0x000fe20003f86270 */
[----:B------:R-:W-:Y:S01]  /*14ad0*/  FFMA.FTZ R65, R178, R49, -R44 ;  /* 0x00000031b2417223 */ /* 0x000fe2000001082c */
[----:B------:R-:W-:Y:S02]  /*14ae0*/  FSEL R69, R71, -INF , P1 ;  /* 0xff80000047457808 */ /* 0x000fe40000800000 */
[----:B------:R-:W-:Y:S01]  /*14af0*/  FMNMX3.FTZ R6, R6, R161, R159, !PT ;  /* 0x000000a106067276 */ /* 0x000fe2000781009f */
[----:B------:R-:W-:Y:S01]  /*14b00*/  MUFU.EX2 R130, R130 ;  /* 0x0000008200827308 */ /* 0x000fe20000000800 */
[----:B------:R-:W-:Y:S02]  /*14b10*/  ISETP.GE.AND P1, PT, R76, R232, PT ;  /* 0x000000e84c00720c */ /* 0x000fe40003f26270 */
[----:B------:R-:W-:Y:S02]  /*14b20*/  FSEL R69, R69, -INF , !P4 ;  /* 0xff80000045457808 */ /* 0x000fe40006000000 */
[----:B------:R-:W-:-:S02]  /*14b30*/  FMNMX3.FTZ R6, R6, R157, R151, !PT ;  /* 0x0000009d06067276 */ /* 0x000fc40007810097 */
[----:B------:R-:W-:Y:S01]  /*14b40*/  ISETP.GE.AND P4, PT, R76, R227, PT ;  /* 0x000000e34c00720c */ /* 0x000fe20003f86270 */
[----:B------:R-:W-:Y:S01]  /*14b50*/  MUFU.EX2 R65, R65 ;  /* 0x0000004100417308 */ /* 0x000fe20000000800 */
[----:B------:R-:W-:Y:S01]  /*14b60*/  FSEL R71, R67, -INF , P1 ;  /* 0xff80000043477808 */ /* 0x000fe20000800000 */
[-CC-:B------:R-:W-:Y:S01]  /*14b70*/  FFMA.FTZ R67, R166, R49.reuse, -R44.reuse ;  /* 0x00000031a6437223 */ /* 0x180fe2000001082c */
[----:B------:R-:W-:Y:S01]  /*14b80*/  FSEL R78, R66, -INF , P2 ;  /* 0xff800000424e7808 */ /* 0x000fe20001000000 */
[----:B------:R-:W-:Y:S01]  /*14b90*/  FFMA.FTZ R66, R174, R49, -R44 ;  /* 0x00000031ae427223 */ /* 0x000fe2000001082c */
[----:B------:R-:W-:Y:S02]  /*14ba0*/  ISETP.GE.AND P2, PT, R250, R232, PT ;  /* 0x000000e8fa00720c */ /* 0x000fe40003f46270 */
[----:B------:R-:W-:Y:S01]  /*14bb0*/  FMNMX3.FTZ R6, R6, R127, R129, !PT ;  /* 0x0000007f06067276 */ /* 0x000fe20007810081 */
[----:B------:R-:W-:Y:S01]  /*14bc0*/  MUFU.EX2 R76, R176 ;  /* 0x000000b0004c7308 */ /* 0x000fe20000000800 */
[----:B------:R-:W-:-:S02]  /*14bd0*/  FSEL R71, R71, -INF , !P4 ;  /* 0xff80000047477808 */ /* 0x000fc40006000000 */
[----:B------:R-:W-:Y:S02]  /*14be0*/  FSEL R78, R78, -INF , !P3 ;  /* 0xff8000004e4e7808 */ /* 0x000fe40005800000 */
[C---:B------:R-:W-:Y:S02]  /*14bf0*/  ISETP.GE.AND P1, PT, R80.reuse, R232, PT ;  /* 0x000000e85000720c */ /* 0x040fe40003f26270 */
[-C--:B------:R-:W-:Y:S01]  /*14c00*/  ISETP.GE.AND P4, PT, R80, R227.reuse, PT ;  /* 0x000000e35000720c */ /* 0x080fe20003f86270 */
[----:B------:R-:W-:Y:S01]  /*14c10*/  MUFU.EX2 R66, R66 ;  /* 0x0000004200427308 */ /* 0x000fe20000000800 */
[----:B------:R-:W-:Y:S02]  /*14c20*/  ISETP.GE.AND P3, PT, R250, R227, PT ;  /* 0x000000e3fa00720c */ /* 0x000fe40003f66270 */
[----:B------:R-:W-:Y:S01]  /*14c30*/  FSEL R80, R58, -INF , P2 ;  /* 0xff8000003a507808 */ /* 0x000fe20001000000 */
[----:B------:R-:W-:Y:S01]  /*14c40*/  FFMA.FTZ R58, R164, R49, -R44 ;  /* 0x00000031a43a7223 */ /* 0x000fe2000001082c */
[----:B------:R-:W-:-:S02]  /*14c50*/  FMNMX3.FTZ R6, R6, R123, R119, !PT ;  /* 0x0000007b06067276 */ /* 0x000fc40007810077 */
[----:B------:R-:W-:Y:S01]  /*14c60*/  FSEL R80, R80, -INF , !P3 ;  /* 0xff80000050507808 */ /* 0x000fe20005800000 */
[----:B------:R-:W-:Y:S01]  /*14c70*/  MUFU.EX2 R67, R67 ;  /* 0x0000004300437308 */ /* 0x000fe20000000800 */
[CC--:B------:R-:W-:Y:S02]  /*14c80*/  ISETP.GE.AND P2, PT, R73.reuse, R232.reuse, PT ;  /* 0x000000e84900720c */ /* 0x0c0fe40003f46270 */
[----:B------:R-:W-:Y:S02]  /*14c90*/  ISETP.GE.AND P3, PT, R73, R227, PT ;  /* 0x000000e34900720c */ /* 0x000fe40003f66270 */
[----:B------:R-:W-:Y:S02]  /*14ca0*/  FMNMX3.FTZ R6, R6, R115, R111, !PT ;  /* 0x0000007306067276 */ /* 0x000fe4000781006f */
[----:B------:R-:W-:Y:S01]  /*14cb0*/  FSEL R73, R59, -INF , P1 ;  /* 0xff8000003b497808 */ /* 0x000fe20000800000 */
[----:B------:R-:W-:Y:S01]  /*14cc0*/  FFMA.FTZ R59, R162, R49, -R44 ;  /* 0x00000031a23b7223 */ /* 0x000fe2000001082c */
[----:B------:R-:W-:Y:S01]  /*14cd0*/  ISETP.GE.AND P1, PT, R206, R232, PT ;  /* 0x000000e8ce00720c */ /* 0x000fe20003f26270 */
[----:B------:R-:W-:Y:S01]  /*14ce0*/  MUFU.EX2 R58, R58 ;  /* 0x0000003a003a7308 */ /* 0x000fe20000000800 */
[----:B------:R-:W-:-:S02]  /*14cf0*/  FMNMX3.FTZ R6, R6, R107, R103, !PT ;  /* 0x0000006b06067276 */ /* 0x000fc40007810067 */
[----:B------:R-:W-:Y:S02]  /*14d00*/  FSEL R73, R73, -INF , !P4 ;  /* 0xff80000049497808 */ /* 0x000fe40006000000 */
[----:B------:R-:W-:Y:S02]  /*14d10*/  ISETP.GE.AND P4, PT, R206, R227, PT ;  /* 0x000000e3ce00720c */ /* 0x000fe40003f86270 */
[----:B------:R-:W-:Y:S01]  /*14d20*/  FSEL R75, R55, -INF , P1 ;  /* 0xff800000374b7808 */ /* 0x000fe20000800000 */
[-CC-:B------:R-:W-:Y:S01]  /*14d30*/  FFMA.FTZ R55, R156, R49.reuse, -R44.reuse ;  /* 0x000000319c377223 */ /* 0x180fe2000001082c */
[----:B------:R-:W-:Y:S01]  /*14d40*/  FSEL R82, R54, -INF , P2 ;  /* 0xff80000036527808 */ /* 0x000fe20001000000 */
[----:B------:R-:W-:Y:S01]  /*14d50*/  FFMA.FTZ R54, R160, R49, -R44 ;  /* 0x00000031a0367223 */ /* 0x000fe2000001082c */
[----:B------:R-:W-:Y:S01]  /*14d60*/  ISETP.GE.AND P2, PT, R97, R232, PT ;  /* 0x000000e86100720c */ /* 0x000fe20003f46270 */
[----:B------:R-:W-:Y:S01]  /*14d70*/  MUFU.EX2 R59, R59 ;  /* 0x0000003b003b7308 */ /* 0x000fe20000000800 */
[----:B------:R-:W-:-:S02]  /*14d80*/  FMNMX3.FTZ R6, R6, R99, R101, !PT ;  /* 0x0000006306067276 */ /* 0x000fc40007810065 */
[----:B------:R-:W-:Y:S02]  /*14d90*/  FSEL R75, R75, -INF , !P4 ;  /* 0xff8000004b4b7808 */ /* 0x000fe40006000000 */
[----:B------:R-:W-:Y:S02]  /*14da0*/  FSEL R82, R82, -INF , !P3 ;  /* 0xff80000052527808 */ /* 0x000fe40005800000 */
[C---:B------:R-:W-:Y:S01]  /*14db0*/  ISETP.GE.AND P1, PT, R84.reuse, R232, PT ;  /* 0x000000e85400720c */ /* 0x040fe20003f26270 */
[----:B------:R-:W-:Y:S01]  /*14dc0*/  MUFU.EX2 R54, R54 ;  /* 0x0000003600367308 */ /* 0x000fe20000000800 */
[-C--:B------:R-:W-:Y:S02]  /*14dd0*/  ISETP.GE.AND P4, PT, R84, R227.reuse, PT ;  /* 0x000000e35400720c */ /* 0x080fe40003f86270 */
[----:B------:R-:W-:Y:S02]  /*14de0*/  ISETP.GE.AND P3, PT, R97, R227, PT ;  /* 0x000000e36100720c */ /* 0x000fe40003f66270 */
[----:B------:R-:W-:Y:S01]  /*14df0*/  FSEL R84, R46, -INF , P2 ;  /* 0xff8000002e547808 */ /* 0x000fe20001000000 */
[----:B------:R-:W-:Y:S01]  /*14e00*/  FFMA.FTZ R46, R152, R49, -R44 ;  /* 0x00000031982e7223 */ /* 0x000fe2000001082c */
[----:B------:R-:W-:Y:S01]  /*14e10*/  FMNMX3.FTZ R6, R6, R70, R69, !PT ;  /* 0x0000004606067276 */ /* 0x000fe20007810045 */
[----:B------:R-:W-:Y:S01]  /*14e20*/  MUFU.EX2 R55, R55 ;  /* 0x0000003700377308 */ /* 0x000fe20000000800 */
[----:B------:R-:W-:-:S02]  /*14e30*/  FSEL R84, R84, -INF , !P3 ;  /* 0xff80000054547808 */ /* 0x000fc40005800000 */
[----:B------:R-:W-:Y:S02]  /*14e40*/  FMNMX3.FTZ R6, R6, R78, R71, !PT ;  /* 0x0000004e06067276 */ /* 0x000fe40007810047 */
[CC--:B------:R-:W-:Y:S02]  /*14e50*/  ISETP.GE.AND P2, PT, R77.reuse, R232.reuse, PT ;  /* 0x000000e84d00720c */ /* 0x0c0fe40003f46270 */
[----:B------:R-:W-:Y:S01]  /*14e60*/  ISETP.GE.AND P3, PT, R77, R227, PT ;  /* 0x000000e34d00720c */ /* 0x000fe20003f66270 */
[----:B------:R-:W-:Y:S01]  /*14e70*/  MUFU.EX2 R46, R46 ;  /* 0x0000002e002e7308 */ /* 0x000fe20000000800 */
[----:B------:R-:W-:Y:S01]  /*14e80*/  FSEL R77, R47, -INF , P1 ;  /* 0xff8000002f4d7808 */ /* 0x000fe20000800000 */
[-CC-:B------:R-:W-:Y:S01]  /*14e90*/  FFMA.FTZ R47, R150, R49.reuse, -R44.reuse ;  /* 0x00000031962f7223 */ /* 0x180fe2000001082c */
[----:B------:R-:W-:Y:S01]  /*14ea0*/  ISETP.GE.AND P1, PT, R93, R232, PT ;  /* 0x000000e85d00720c */ /* 0x000fe20003f26270 */
[----:B------:R-:W-:Y:S01]  /*14eb0*/  FFMA.FTZ R150, R167, R49, -R44 ;  /* 0x00000031a7967223 */ /* 0x000fe2000001082c */
[----:B------:R-:W-:-:S02]  /*14ec0*/  FMNMX3.FTZ R6, R6, R80, R73, !PT ;  /* 0x0000005006067276 */ /* 0x000fc40007810049 */
[----:B------:R-:W-:Y:S01]  /*14ed0*/  FSEL R86, R42, -INF , P2 ;  /* 0xff8000002a567808 */ /* 0x000fe20001000000 */
[-CC-:B------:R-:W-:Y:S01]  /*14ee0*/  FFMA.FTZ R42, R120, R49.reuse, -R44.reuse ;  /* 0x00000031782a7223 */ /* 0x180fe2000001082c */
[----:B------:R-:W-:Y:S01]  /*14ef0*/  FSEL R77, R77, -INF , !P4 ;  /* 0xff8000004d4d7808 */ /* 0x000fe20006000000 */
[----:B------:R-:W-:Y:S01]  /*14f00*/  MUFU.EX2 R47, R47 ;  /* 0x0000002f002f7308 */ /* 0x000fe20000000800 */
[-C--:B------:R-:W-:Y:S02]  /*14f10*/  ISETP.GE.AND P2, PT, R89, R232.reuse, PT ;  /* 0x000000e85900720c */ /* 0x080fe40003f46270 */
[----:B------:R-:W-:Y:S01]  /*14f20*/  FSEL R97, R43, -INF , P1 ;  /* 0xff8000002b617808 */ /* 0x000fe20000800000 */
[--C-:B------:R-:W-:Y:S01]  /*14f30*/  FFMA.FTZ R43, R100, R49, -R44.reuse ;  /* 0x00000031642b7223 */ /* 0x100fe2000001082c */
[----:B------:R-:W-:Y:S01]  /*14f40*/  ISETP.GE.AND P4, PT, R93, R227, PT ;  /* 0x000000e35d00720c */ /* 0x000fe20003f86270 */
[-CC-:B------:R-:W-:Y:S01]  /*14f50*/  FFMA.FTZ R100, R92, R49.reuse, -R44.reuse ;  /* 0x000000315c647223 */ /* 0x180fe2000001082c */
[----:B------:R-:W-:Y:S01]  /*14f60*/  ISETP.GE.AND P1, PT, R88, R232, PT ;  /* 0x000000e85800720c */ /* 0x000fe20003f26270 */
[-CC-:B------:R-:W-:Y:S01]  /*14f70*/  FFMA.FTZ R92, R81, R49.reuse, -R44.reuse ;  /* 0x00000031515c7223 */ /* 0x180fe2000001082c */
[----:B------:R-:W-:Y:S01]  /*14f80*/  FMNMX3.FTZ R6, R6, R82, R75, !PT ;  /* 0x0000005206067276 */ /* 0x000fe2000781004b */
[----:B------:R-:W-:Y:S01]  /*14f90*/  FFMA.FTZ R81, R13, R49, -R44 ;  /* 0x000000310d517223 */ /* 0x000fe2000001082c */
[----:B------:R-:W-:Y:S01]  /*14fa0*/  FSEL R86, R86, -INF , !P3 ;  /* 0xff80000056567808 */ /* 0x000fe20005800000 */
[----:B------:R-:W-:Y:S01]  /*14fb0*/  MUFU.EX2 R42, R42 ;  /* 0x0000002a002a7308 */ /* 0x000fe20000000800 */
[----:B------:R-:W-:-:S02]  /*14fc0*/  FSEL R38, R38, -INF , P2 ;  /* 0xff80000026267808 */ /* 0x000fc40001000000 */
[----:B------:R-:W-:Y:S01]  /*14fd0*/  ISETP.GE.AND P3, PT, R89, R227, PT ;  /* 0x000000e35900720c */ /* 0x000fe20003f66270 */
[----:B------:R-:W-:Y:S01]  /*14fe0*/  FFMA.FTZ R89, R8, R49, -R44 ;  /* 0x0000003108597223 */ /* 0x000fe2000001082c */
[----:B------:R-:W-:Y:S02]  /*14ff0*/  ISETP.GE.AND P2, PT, R88, R227, PT ;  /* 0x000000e35800720c */ /* 0x000fe40003f46270 */
[----:B------:R-:W-:Y:S01]  /*15000*/  FSEL R39, R39, -INF , P1 ;  /* 0xff80000027277808 */ /* 0x000fe20000800000 */
[----:B------:R-:W-:Y:S01]  /*15010*/  MUFU.EX2 R43, R43 ;  /* 0x0000002b002b7308 */ /* 0x000fe20000000800 */
[----:B------:R-:W-:Y:S02]  /*15020*/  FSEL R97, R97, -INF , !P4 ;  /* 0xff80000061617808 */ /* 0x000fe40006000000 */
[----:B------:R-:W-:Y:S02]  /*15030*/  FMNMX3.FTZ R6, R6, R84, R77, !PT ;  /* 0x0000005406067276 */ /* 0x000fe4000781004d */
[----:B------:R-:W-:-:S02]  /*15040*/  FSEL R95, R38, -INF , !P3 ;  /* 0xff800000265f7808 */ /* 0x000fc40005800000 */
[----:B------:R-:W-:Y:S01]  /*15050*/  FSEL R93, R39, -INF , !P2 ;  /* 0xff800000275d7808 */ /* 0x000fe20005000000 */
[----:B------:R-:W-:Y:S01]  /*15060*/  FFMA.FTZ R39, R5, R49, -R44 ;  /* 0x0000003105277223 */ /* 0x000fe2000001082c */
[----:B------:R-:W-:Y:S01]  /*15070*/  FMNMX3.FTZ R6, R6, R86, R97, !PT ;  /* 0x0000005606067276 */ /* 0x000fe20007810061 */
[----:B------:R-:W-:Y:S01]  /*15080*/  MUFU.EX2 R100, R100 ;  /* 0x0000006400647308 */ /* 0x000fe20000000800 */
[----:B------:R-:W-:Y:S02]  /*15090*/  LOP3.LUT R3, R3, 0x120, R48, 0xf8, !PT ;  /* 0x0000012003037812 */ /* 0x000fe400078ef830 */
[----:B------:R-:W-:Y:S02]  /*150a0*/  FMNMX3.FTZ R6, R6, R95, R93, !PT ;  /* 0x0000005f06067276 */ /* 0x000fe4000781005d */
[----:B------:R-:W-:Y:S02]  /*150b0*/  FSEL R5, R34, RZ, P0 ;  /* 0x000000ff22057208 */ /* 0x000fe40000000000 */
[----:B------:R-:W-:Y:S01]  /*150c0*/  LEA R3, R3, UR6, 0x1 ;  /* 0x0000000603037c11 */ /* 0x000fe2000f8e08ff */
[----:B------:R-:W3:Y:S01]  /*150d0*/  SHFL.BFLY PT, R7, R6, 0x2, 0x1f ;  /* 0x0c401f0006077f89 */ /* 0x000ee200000e0000 */
[----:B-1----:R-:W-:Y:S01]  /*150e0*/  F2FP.BF16.F32.PACK_AB R12, R117, R121 ;  /* 0x00000079750c723e */ /* 0x002fe200000010ff */
[----:B------:R-:W-:Y:S01]  /*150f0*/  FADD.FTZ R126, R2, -R5 ;  /* 0x80000005027e7221 */ /* 0x000fe20000010000 */
[----:B--2---:R-:W-:Y:S01]  /*15100*/  F2FP.BF16.F32.PACK_AB R14, R116, R113 ;  /* 0x00000071740e723e */ /* 0x004fe200000010ff */
[----:B------:R-:W-:Y:S01]  /*15110*/  VIADD R2, R3, 0x5000 ;  /* 0x0000500003027836 */ /* 0x000fe20000000000 */
[----:B------:R-:W-:Y:S01]  /*15120*/  MUFU.EX2 R89, R89 ;  /* 0x0000005900597308 */ /* 0x000fe20000000800 */
[----:B------:R-:W-:-:S07]  /*15130*/  FMUL.FTZ R126, R49, R126 ;  /* 0x0000007e317e7220 */ /* 0x000fce0000410000 */
[----:B------:R-:W1:Y:S08]  /*15140*/  MUFU.EX2 R126, R126 ;  /* 0x0000007e007e7308 */ /* 0x000e700000000800 */
[----:B------:R-:W-:Y:S01]  /*15150*/  MUFU.EX2 R92, R92 ;  /* 0x0000005c005c7308 */ /* 0x000fe20000000800 */
[----:B---3--:R-:W-:-:S05]  /*15160*/  FMNMX.FTZ R4, R6, R7, !PT ;  /* 0x0000000706047209 */ /* 0x008fca0007810000 */
[----:B------:R-:W2:Y:S01]  /*15170*/  SHFL.BFLY PT, R7, R4, 0x1, 0x1f ;  /* 0x0c201f0004077f89 */ /* 0x000ea200000e0000 */
[-C--:B-1----:R-:W-:Y:S01]  /*15180*/  FMUL.FTZ R16, R144, R126.reuse ;  /* 0x0000007e90107220 */ /* 0x082fe20000410000 */
[-C--:B------:R-:W-:Y:S01]  /*15190*/  FMUL.FTZ R17, R145, R126.reuse ;  /* 0x0000007e91117220 */ /* 0x080fe20000410000 */
[-C--:B------:R-:W-:Y:S01]  /*151a0*/  FMUL.FTZ R140, R140, R126.reuse ;  /* 0x0000007e8c8c7220 */ /* 0x080fe20000410000 */
[-C--:B------:R-:W-:Y:S01]  /*151b0*/  FMUL.FTZ R141, R141, R126.reuse ;  /* 0x0000007e8d8d7220 */ /* 0x080fe20000410000 */
[-C--:B------:R-:W-:Y:S01]  /*151c0*/  FMUL.FTZ R136, R136, R126.reuse ;  /* 0x0000007e88887220 */ /* 0x080fe20000410000 */
[-C--:B------:R-:W-:Y:S01]  /*151d0*/  FMUL.FTZ R137, R137, R126.reuse ;  /* 0x0000007e89897220 */ /* 0x080fe20000410000 */
[-C--:B------:R-:W-:Y:S01]  /*151e0*/  FMUL.FTZ R132, R132, R126.reuse ;  /* 0x0000007e84847220 */ /* 0x080fe20000410000 */
[-C--:B------:R-:W-:Y:S01]  /*151f0*/  FMUL.FTZ R133, R133, R126.reuse ;  /* 0x0000007e85857220 */ /* 0x080fe20000410000 */
[----:B------:R-:W-:Y:S01]  /*15200*/  FFMA.FTZ R238, R238, R126, R121 ;  /* 0x0000007eeeee7223 */ /* 0x000fe20000010079 */
[----:B------:R-:W-:Y:S03]  /*15210*/  MUFU.EX2 R81, R81 ;  /* 0x0000005100517308 */ /* 0x000fe60000000800 */
[----:B------:R-:W-:-:S05]  /*15220*/  FADD.FTZ R238, R117, R238 ;  /* 0x000000ee75ee7221 */ /* 0x000fca0000010000 */
[----:B------:R-:W-:Y:S01]  /*15230*/  MUFU.EX2 R39, R39 ;  /* 0x0000002700277308 */ /* 0x000fe20000000800 */
[----:B--2---:R-:W-:Y:S02]  /*15240*/  FMNMX.FTZ R38, R4, R7, !PT ;  /* 0x0000000704267209 */ /* 0x004fe40007810000 */
[----:B------:R-:W1:Y:S05]  /*15250*/  LDSM.16.MT88.4 R4, [R3+0x5000] ;  /* 0x005000000304783b */ /* 0x000e6a0000004200 */
[----:B------:R-:W-:Y:S01]  /*15260*/  MUFU.EX2 R181, R181 ;  /* 0x000000b500b57308 */ /* 0x000fe20000000800 */
[----:B------:R-:W-:Y:S01]  /*15270*/  FSETP.NEU.FTZ.AND P1, PT, R38, -INF , PT ;  /* 0xff8000002600780b */ /* 0x000fe20003f3d000 */
[----:B------:R-:W-:-:S03]  /*15280*/  FMUL.FTZ R88, R49, R38 ;  /* 0x0000002631587220 */ /* 0x000fc60000410000 */
[----:B------:R-:W-:Y:S02]  /*15290*/  FSEL R9, R38, RZ, P1 ;  /* 0x000000ff26097208 */ /* 0x000fe40000800000 */
[----:B------:R-:W-:Y:S01]  /*152a0*/  FSEL R88, R88, RZ, P1 ;  /* 0x000000ff58587208 */ /* 0x000fe20000800000 */
[----:B------:R-:W-:Y:S02]  /*152b0*/  MUFU.EX2 R150, R150 ;  /* 0x0000009600967308 */ /* 0x000fe40000000800 */
[----:B------:R-:W-:Y:S02]  /*152c0*/  FADD.FTZ R0, R0, -R9 ;  /* 0x8000000900007221 */ /* 0x000fe40000010000 */
[-CC-:B------:R-:W-:Y:S01]  /*152d0*/  FFMA.FTZ R120, R172, R49.reuse, -R88.reuse ;  /* 0x00000031ac787223 */ /* 0x180fe20000010858 */
[----:B------:R-:W-:Y:S01]  /*152e0*/  FFMA.FTZ R118, R170, R49, -R88 ;  /* 0x00000031aa767223 */ /* 0x000fe20000010858 */
[----:B------:R-:W-:Y:S01]  /*152f0*/  FMUL.FTZ R122, R49, R0 ;  /* 0x00000000317a7220 */ /* 0x000fe20000410000 */
[----:B------:R-:W-:-:S02]  /*15300*/  VIADD R0, R3, 0x5020 ;  /* 0x0000502003007836 */ /* 0x000fc40000000000 */
[-CC-:B------:R-:W-:Y:S01]  /*15310*/  FFMA.FTZ R114, R168, R49.reuse, -R88.reuse ;  /* 0x00000031a8727223 */ /* 0x180fe20000010858 */
[----:B------:R-:W-:Y:S02]  /*15320*/  @P6 VIADD R0, R2, 0xffffffe0 ;  /* 0xffffffe002006836 */ /* 0x000fe40000000000 */
[-CC-:B------:R-:W-:Y:S01]  /*15330*/  FFMA.FTZ R155, R30, R49.reuse, -R88.reuse ;  /* 0x000000311e9b7223 */ /* 0x180fe20000010858 */
[----:B------:R-:W-:Y:S01]  /*15340*/  MUFU.EX2 R120, R120 ;  /* 0x0000007800787308 */ /* 0x000fe20000000800 */
[-CC-:B------:R-:W-:Y:S01]  /*15350*/  FFMA.FTZ R110, R21, R49.reuse, -R88.reuse ;  /* 0x00000031156e7223 */ /* 0x180fe20000010858 */
[-CC-:B------:R-:W-:Y:S01]  /*15360*/  FFMA.FTZ R131, R26, R49.reuse, -R88.reuse ;  /* 0x000000311a837223 */ /* 0x180fe20000010858 */
[----:B------:R-:W2:Y:S01]  /*15370*/  LDSM.16.MT88.4 R8, [R0] ;  /* 0x000000000008783b */ /* 0x000ea20000004200 */
[-C--:B------:R-:W-:Y:S01]  /*15380*/  FFMA.FTZ R28, R27, R49.reuse, -R88 ;  /* 0x000000311b1c7223 */ /* 0x080fe20000010858 */
[-C--:B------:R-:W-:Y:S01]  /*15390*/  FFMA.FTZ R2, R25, R49.reuse, -R44 ;  /* 0x0000003119027223 */ /* 0x080fe2000001082c */
[--C-:B------:R-:W-:Y:S01]  /*153a0*/  FFMA.FTZ R48, R31, R49, -R88.reuse ;  /* 0x000000311f307223 */ /* 0x100fe20000010858 */
[----:B------:R-:W3:Y:S01]  /*153b0*/  LDSM.16.MT88.4 R20, [R3+0x5400] ;  /* 0x005400000314783b */ /* 0x000ee20000004200 */
[----:B------:R-:W4:Y:S01]  /*153c0*/  MUFU.EX2 R118, R118 ;  /* 0x0000007600767308 */ /* 0x000f220000000800 */
[----:B------:R-:W-:Y:S01]  /*153d0*/  F2FP.BF16.F32.PACK_AB R30, R108, R105 ;  /* 0x000000696c1e723e */ /* 0x000fe200000010ff */
[-CC-:B------:R-:W-:Y:S01]  /*153e0*/  FFMA.FTZ R124, R124, R49.reuse, -R88.reuse ;  /* 0x000000317c7c7223 */ /* 0x180fe20000010858 */
[----:B------:R-:W5:Y:S01]  /*153f0*/  LDSM.16.MT88.4 R24, [R0+0x400] ;  /* 0x000400000018783b */ /* 0x000f620000004200 */
        /* <DEDUP_REMOVED lines=29> */
[----:B-1----:R-:W-:Y:S01]  /*155d0*/  F2FP.BF16.F32.PACK_AB R15, R155, R114 ;  /* 0x000000729b0f723e */ /* 0x002fe200000010ff */
[-CC-:B------:R-:W-:Y:S01]  /*155e0*/  FFMA.FTZ R123, R123, R49.reuse, -R88.reuse ;  /* 0x000000317b7b7223 */ /* 0x180fe20000010858 */
[-CC-:B------:R-:W-:Y:S01]  /*155f0*/  FFMA.FTZ R103, R103, R49.reuse, -R88.reuse ;  /* 0x0000003167677223 */ /* 0x180fe20000010858 */
[-CC-:B------:R-:W-:Y:S01]  /*15600*/  FFMA.FTZ R73, R73, R49.reuse, -R88.reuse ;  /* 0x0000003149497223 */ /* 0x180fe20000010858 */
[-CC-:B------:R-:W-:Y:S01]  /*15610*/  FFMA.FTZ R82, R82, R49.reuse, -R88.reuse ;  /* 0x0000003152527223 */ /* 0x180fe20000010858 */
[-CC-:B------:R-:W-:Y:S01]  /*15620*/  FFMA.FTZ R75, R75, R49.reuse, -R88.reuse ;  /* 0x000000314b4b7223 */ /* 0x180fe20000010858 */
[-CC-:B------:R-:W-:Y:S01]  /*15630*/  FFMA.FTZ R77, R77, R49.reuse, -R88.reuse ;  /* 0x000000314d4d7223 */ /* 0x180fe20000010858 */
[----:B------:R-:W1:Y:S01]  /*15640*/  MUFU.EX2 R48, R48 ;  /* 0x0000003000307308 */ /* 0x000e620000000800 */
[-C--:B----4-:R-:W-:Y:S01]  /*15650*/  FMUL.FTZ R18, R146, R122.reuse ;  /* 0x0000007a92127220 */ /* 0x090fe20000410000 */
[-C--:B------:R-:W-:Y:S01]  /*15660*/  FMUL.FTZ R19, R147, R122.reuse ;  /* 0x0000007a93137220 */ /* 0x080fe20000410000 */
[-C--:B------:R-:W-:Y:S01]  /*15670*/  FMUL.FTZ R142, R142, R122.reuse ;  /* 0x0000007a8e8e7220 */ /* 0x080fe20000410000 */
[-C--:B------:R-:W-:Y:S01]  /*15680*/  FMUL.FTZ R143, R143, R122.reuse ;  /* 0x0000007a8f8f7220 */ /* 0x080fe20000410000 */
[-C--:B------:R-:W-:Y:S01]  /*15690*/  FMUL.FTZ R138, R138, R122.reuse ;  /* 0x0000007a8a8a7220 */ /* 0x080fe20000410000 */
[-C--:B------:R-:W-:Y:S01]  /*156a0*/  FMUL.FTZ R139, R139, R122.reuse ;  /* 0x0000007a8b8b7220 */ /* 0x080fe20000410000 */
[-C--:B------:R-:W-:Y:S01]  /*156b0*/  FMUL.FTZ R134, R134, R122.reuse ;  /* 0x0000007a86867220 */ /* 0x080fe20000410000 */
[----:B------:R-:W-:Y:S01]  /*156c0*/  MUFU.EX2 R110, R110 ;  /* 0x0000006e006e7308 */ /* 0x000fe20000000800 */
[C---:B------:R-:W-:Y:S05]  /*156d0*/  HMMA.16816.F32.BF16 R16, R12.reuse, R4, R16 ;  /* 0x000000040c10723c */ /* 0x040fea0000041810 */
[-C--:B------:R-:W-:Y:S01]  /*156e0*/  FMUL.FTZ R135, R135, R122.reuse ;  /* 0x0000007a87877220 */ /* 0x080fe20000410000 */
[-CC-:B------:R-:W-:Y:S01]  /*156f0*/  FFMA.FTZ R147, R249, R49.reuse, -R88.reuse ;  /* 0x00000031f9937223 */ /* 0x180fe20000010858 */
[-C--:B------:R-:W-:Y:S01]  /*15700*/  FFMA.FTZ R146, R205, R49.reuse, -R88 ;  /* 0x00000031cd927223 */ /* 0x080fe20000010858 */
[----:B------:R-:W-:Y:S01]  /*15710*/  FFMA.FTZ R121, R235, R122, R120 ;  /* 0x0000007aeb797223 */ /* 0x000fe20000010078 */
[-CC-:B------:R-:W-:Y:S01]  /*15720*/  FFMA.FTZ R235, R93, R49.reuse, -R88.reuse ;  /* 0x000000315deb7223 */ /* 0x180fe20000010858 */
[----:B------:R-:W-:Y:S01]  /*15730*/  MUFU.EX2 R124, R124 ;  /* 0x0000007c007c7308 */ /* 0x000fe20000000800 */
[C---:B------:R-:W-:Y:S03]  /*15740*/  HMMA.16816.F32.BF16 R4, R12.reuse, R6, R140 ;  /* 0x000000060c04723c */ /* 0x040fe6000004188c */
[--C-:B------:R-:W-:Y:S01]  /*15750*/  FFMA.FTZ R143, R29, R49, -R88.reuse ;  /* 0x000000311d8f7223 */ /* 0x100fe20000010858 */
[----:B-1----:R-:W-:Y:S01]  /*15760*/  F2FP.BF16.F32.PACK_AB R29, R48, R131 ;  /* 0x00000083301d723e */ /* 0x002fe200000010ff */
[-CC-:B------:R-:W-:Y:S01]  /*15770*/  FFMA.FTZ R140, R239, R49.reuse, -R88.reuse ;  /* 0x00000031ef8c7223 */ /* 0x180fe20000010858 */
[-CC-:B------:R-:W-:Y:S01]  /*15780*/  FFMA.FTZ R142, R237, R49.reuse, -R88.reuse ;  /* 0x00000031ed8e7223 */ /* 0x180fe20000010858 */
[----:B------:R-:W-:Y:S01]  /*15790*/  FADD.FTZ R121, R118, R121 ;  /* 0x0000007976797221 */ /* 0x000fe20000010000 */
[----:B------:R1:W4:Y:S01]  /*157a0*/  MUFU.EX2 R141, R28 ;  /* 0x0000001c008d7308 */ /* 0x0003220000000800 */
[C---:B--2---:R-:W-:Y:S07]  /*157b0*/  HMMA.16816.F32.BF16 R136, R12.reuse, R8, R136 ;  /* 0x000000080c88723c */ /* 0x044fee0000041888 */
[----:B------:R-:W2:Y:S01]  /*157c0*/  MUFU.EX2 R143, R143 ;  /* 0x0000008f008f7308 */ /* 0x000ea20000000800 */
[----:B------:R-:W-:Y:S01]  /*157d0*/  HMMA.16816.F32.BF16 R12, R12, R10, R132 ;  /* 0x0000000a0c0c723c */ /* 0x000fe20000041884 */
[----:B------:R-:W2:Y:S02]  /*157e0*/  LDSM.16.MT88.4 R8, [R3+0x5800] ;  /* 0x005800000308783b */ /* 0x000ea40000004200 */
[-CC-:B------:R-:W-:Y:S01]  /*157f0*/  FFMA.FTZ R135, R251, R49.reuse, -R88.reuse ;  /* 0x00000031fb877223 */ /* 0x180fe20000010858 */
[-CC-:B------:R-:W-:Y:S01]  /*15800*/  FFMA.FTZ R132, R247, R49.reuse, -R88.reuse ;  /* 0x00000031f7847223 */ /* 0x180fe20000010858 */
[-C--:B------:R-:W-:Y:S01]  /*15810*/  FFMA.FTZ R134, R245, R49.reuse, -R88 ;  /* 0x00000031f5867223 */ /* 0x080fe20000010858 */
[-C--:B------:R-:W-:Y:S01]  /*15820*/  FFMA.FTZ R133, R185, R49.reuse, -R44 ;  /* 0x00000031b9857223 */ /* 0x080fe2000001082c */
[----:B------:R-:W-:Y:S01]  /*15830*/  FFMA.FTZ R185, R211, R49, -R88 ;  /* 0x00000031d3b97223 */ /* 0x000fe20000010858 */
[----:B------:R-:W-:Y:S01]  /*15840*/  MUFU.EX2 R128, R128 ;  /* 0x0000008000807308 */ /* 0x000fe20000000800 */
[----:B-1----:R-:W-:-:S02]  /*15850*/  F2FP.BF16.F32.PACK_AB R28, R109, R112 ;  /* 0x000000706d1c723e */ /* 0x002fc400000010ff */
[----:B----4-:R-:W-:-:S05]  /*15860*/  F2FP.BF16.F32.PACK_AB R31, R141, R110 ;  /* 0x0000006e8d1f723e */ /* 0x010fca00000010ff */
[----:B------:R-:W1:Y:S02]  /*15870*/  MUFU.EX2 R135, R135 ;  /* 0x0000008700877308 */ /* 0x000e640000000800 */
[C---:B---3--:R-:W-:Y:S06]  /*15880*/  HMMA.16816.F32.BF16 R16, R28.reuse, R20, R16 ;  /* 0x000000141c10723c */ /* 0x048fec0000041810 */
[----:B------:R-:W-:Y:S02]  /*15890*/  MUFU.EX2 R147, R147 ;  /* 0x0000009300937308 */ /* 0x000fe40000000800 */
[C---:B------:R-:W-:Y:S01]  /*158a0*/  HMMA.16816.F32.BF16 R4, R28.reuse, R22, R4 ;  /* 0x000000161c04723c */ /* 0x040fe20000041804 */
[----:B------:R-:W3:Y:S05]  /*158b0*/  LDSM.16.MT88.4 R20, [R0+0x800] ;  /* 0x000800000014783b */ /* 0x000eea0000004200 */
[----:B------:R-:W4:Y:S02]  /*158c0*/  MUFU.EX2 R132, R132 ;  /* 0x0000008400847308 */ /* 0x000f240000000800 */
[C---:B-----5:R-:W-:Y:S06]  /*158d0*/  HMMA.16816.F32.BF16 R136, R28.reuse, R24, R136 ;  /* 0x000000181c88723c */ /* 0x060fec0000041888 */
[----:B------:R-:W-:Y:S02]  /*158e0*/  MUFU.EX2 R134, R134 ;  /* 0x0000008600867308 */ /* 0x000fe40000000800 */
[----:B------:R-:W-:Y:S01]  /*158f0*/  HMMA.16816.F32.BF16 R24, R28, R26, R12 ;  /* 0x0000001a1c18723c */ /* 0x000fe2000004180c */
[----:B------:R-:W5:Y:S02]  /*15900*/  LDSM.16.MT88.4 R12, [R3+0x5c00] ;  /* 0x005c0000030c783b */ /* 0x000f640000004200 */
[----:B------:R-:W-:-:S02]  /*15910*/  F2FP.BF16.F32.PACK_AB R28, R35, R104 ;  /* 0x00000068231c723e */ /* 0x000fc400000010ff */
[----:B--2---:R-:W-:Y:S02]  /*15920*/  F2FP.BF16.F32.PACK_AB R29, R124, R143 ;  /* 0x0000008f7c1d723e */ /* 0x004fe400000010ff */
[----:B------:R-:W-:Y:S01]  /*15930*/  F2FP.BF16.F32.PACK_AB R30, R52, R41 ;  /* 0x00000029341e723e */ /* 0x000fe200000010ff */
[----:B------:R-:W2:Y:S01]  /*15940*/  MUFU.EX2 R145, R145 ;  /* 0x0000009100917308 */ /* 0x000ea20000000800 */
[----:B-1----:R-:W-:-:S07]  /*15950*/  F2FP.BF16.F32.PACK_AB R31, R135, R128 ;  /* 0x00000080871f723e */ /* 0x002fce00000010ff */
[C---:B------:R-:W-:Y:S01]  /*15960*/  HMMA.16816.F32.BF16 R16, R28.reuse, R8, R16 ;  /* 0x000000081c10723c */ /* 0x040fe20000041810 */
[----:B------:R-:W-:Y:S07]  /*15970*/  MUFU.EX2 R187, R187 ;  /* 0x000000bb00bb7308 */ /* 0x000fee0000000800 */
[C---:B------:R-:W-:Y:S01]  /*15980*/  HMMA.16816.F32.BF16 R4, R28.reuse, R10, R4 ;  /* 0x0000000a1c04723c */ /* 0x040fe20000041804 */
[----:B------:R-:W1:Y:S01]  /*15990*/  LDSM.16.MT88.4 R8, [R0+0xc00] ;  /* 0x000c00000008783b */ /* 0x000e620000004200 */
[----:B------:R-:W1:Y:S06]  /*159a0*/  MUFU.EX2 R140, R140 ;  /* 0x0000008c008c7308 */ /* 0x000e6c0000000800 */
[C---:B---3--:R-:W-:Y:S02]  /*159b0*/  HMMA.16816.F32.BF16 R136, R28.reuse, R20, R136 ;  /* 0x000000141c88723c */ /* 0x048fe40000041888 */
[----:B------:R-:W-:Y:S06]  /*159c0*/  MUFU.EX2 R142, R142 ;  /* 0x0000008e008e7308 */ /* 0x000fec0000000800 */
[----:B------:R-:W-:Y:S03]  /*159d0*/  HMMA.16816.F32.BF16 R24, R28, R22, R24 ;  /* 0x000000161c18723c */ /* 0x000fe60000041818 */
[----:B------:R-:W-:Y:S01]  /*159e0*/  F2FP.BF16.F32.PACK_AB R28, R56, R45 ;  /* 0x0000002d381c723e */ /* 0x000fe200000010ff */
[----:B------:R-:W3:Y:S01]  /*159f0*/  LDSM.16.MT88.4 R20, [R3+0x6000] ;  /* 0x006000000314783b */ /* 0x000ee20000004200 */
[----:B----4-:R-:W-:Y:S01]  /*15a00*/  F2FP.BF16.F32.PACK_AB R29, R132, R147 ;  /* 0x00000093841d723e */ /* 0x010fe200000010ff */
[----:B------:R-:W4:Y:S01]  /*15a10*/  MUFU.EX2 R185, R185 ;  /* 0x000000b900b97308 */ /* 0x000f220000000800 */
[----:B------:R-:W-:-:S02]  /*15a20*/  F2FP.BF16.F32.PACK_AB R30, R62, R51 ;  /* 0x000000333e1e723e */ /* 0x000fc400000010ff */
[----:B--2---:R-:W-:-:S05]  /*15a30*/  F2FP.BF16.F32.PACK_AB R31, R145, R134 ;  /* 0x00000086911f723e */ /* 0x004fca00000010ff */
[----:B------:R-:W-:Y:S02]  /*15a40*/  MUFU.EX2 R193, R193 ;  /* 0x000000c100c17308 */ /* 0x000fe40000000800 */
[C---:B-----5:R-:W-:Y:S06]  /*15a50*/  HMMA.16816.F32.BF16 R16, R28.reuse, R12, R16 ;  /* 0x0000000c1c10723c */ /* 0x060fec0000041810 */
[----:B------:R-:W2:Y:S02]  /*15a60*/  MUFU.EX2 R144, R144 ;  /* 0x0000009000907308 */ /* 0x000ea40000000800 */
[C---:B------:R-:W-:Y:S01]  /*15a70*/  HMMA.16816.F32.BF16 R4, R28.reuse, R14, R4 ;  /* 0x0000000e1c04723c */ /* 0x040fe20000041804 */
[----:B------:R-:W5:Y:S05]  /*15a80*/  LDSM.16.MT88.4 R12, [R0+0x1000] ;  /* 0x00100000000c783b */ /* 0x000f6a0000004200 */
[----:B------:R-:W-:Y:S02]  /*15a90*/  MUFU.EX2 R146, R146 ;  /* 0x0000009200927308 */ /* 0x000fe40000000800 */
[C---:B-1----:R-:W-:Y:S06]  /*15aa0*/  HMMA.16816.F32.BF16 R136, R28.reuse, R8, R136 ;  /* 0x000000081c88723c */ /* 0x042fec0000041888 */
[----:B------:R-:W1:Y:S02]  /*15ab0*/  MUFU.EX2 R191, R191 ;  /* 0x000000bf00bf7308 */ /* 0x000e640000000800 */
[----:B------:R-:W-:Y:S01]  /*15ac0*/  HMMA.16816.F32.BF16 R24, R28, R10, R24 ;  /* 0x0000000a1c18723c */ /* 0x000fe20000041818 */
[----:B------:R-:W1:Y:S02]  /*15ad0*/  LDSM.16.MT88.4 R8, [R3+0x6400] ;  /* 0x006400000308783b */ /* 0x000e640000004200 */
[----:B------:R-:W-:-:S02]  /*15ae0*/  F2FP.BF16.F32.PACK_AB R28, R64, R53 ;  /* 0x00000035401c723e */ /* 0x000fc400000010ff */
[----:B------:R-:W-:Y:S02]  /*15af0*/  F2FP.BF16.F32.PACK_AB R29, R140, R187 ;  /* 0x000000bb8c1d723e */ /* 0x000fe400000010ff */
[----:B------:R-:W-:Y:S01]  /*15b00*/  F2FP.BF16.F32.PACK_AB R30, R68, R57 ;  /* 0x00000039441e723e */ /* 0x000fe200000010ff */
[----:B------:R-:W-:Y:S01]  /*15b10*/  MUFU.EX2 R152, R152 ;  /* 0x0000009800987308 */ /* 0x000fe20000000800 */
[----:B----4-:R-:W-:-:S07]  /*15b20*/  F2FP.BF16.F32.PACK_AB R31, R185, R142 ;  /* 0x0000008eb91f723e */ /* 0x010fce00000010ff */
[C---:B---3--:R-:W-:Y:S01]  /*15b30*/  HMMA.16816.F32.BF16 R16, R28.reuse, R20, R16 ;  /* 0x000000141c10723c */ /* 0x048fe20000041810 */
[----:B------:R-:W3:Y:S07]  /*15b40*/  MUFU.EX2 R199, R199 ;  /* 0x000000c700c77308 */ /* 0x000eee0000000800 */
[C---:B------:R-:W-:Y:S01]  /*15b50*/  HMMA.16816.F32.BF16 R4, R28.reuse, R22, R4 ;  /* 0x000000161c04723c */ /* 0x040fe20000041804 */
[----:B------:R-:W4:Y:S01]  /*15b60*/  LDSM.16.MT88.4 R20, [R0+0x1400] ;  /* 0x001400000014783b */ /* 0x000f220000004200 */
[----:B------:R-:W-:Y:S06]  /*15b70*/  MUFU.EX2 R154, R154 ;  /* 0x0000009a009a7308 */ /* 0x000fec0000000800 */
[C---:B-----5:R-:W-:Y:S02]  /*15b80*/  HMMA.16816.F32.BF16 R136, R28.reuse, R12, R136 ;  /* 0x0000000c1c88723c */ /* 0x060fe40000041888 */
[----:B------:R-:W5:Y:S06]  /*15b90*/  MUFU.EX2 R195, R195 ;  /* 0x000000c300c37308 */ /* 0x000f6c0000000800 */
[----:B------:R-:W-:Y:S01]  /*15ba0*/  HMMA.16816.F32.BF16 R24, R28, R14, R24 ;  /* 0x0000000e1c18723c */ /* 0x000fe20000041818 */
[----:B------:R-:W5:Y:S02]  /*15bb0*/  LDSM.16.MT88.4 R12, [R3+0x6800] ;  /* 0x00680000030c783b */ /* 0x000f640000004200 */
[----:B------:R-:W-:Y:S01]  /*15bc0*/  F2FP.BF16.F32.PACK_AB R28, R61, R72 ;  /* 0x000000483d1c723e */ /* 0x000fe200000010ff */
[----:B------:R-:W-:Y:S01]  /*15bd0*/  MUFU.EX2 R167, R167 ;  /* 0x000000a700a77308 */ /* 0x000fe20000000800 */
[----:B--2---:R-:W-:-:S02]  /*15be0*/  F2FP.BF16.F32.PACK_AB R29, R144, R193 ;  /* 0x000000c1901d723e */ /* 0x004fc400000010ff */
[----:B------:R-:W-:Y:S02]  /*15bf0*/  F2FP.BF16.F32.PACK_AB R30, R74, R63 ;  /* 0x0000003f4a1e723e */ /* 0x000fe400000010ff */
[----:B-1----:R-:W-:-:S03]  /*15c00*/  F2FP.BF16.F32.PACK_AB R31, R191, R146 ;  /* 0x00000092bf1f723e */ /* 0x002fc600000010ff */
[----:B------:R-:W1:Y:S04]  /*15c10*/  MUFU.EX2 R156, R156 ;  /* 0x0000009c009c7308 */ /* 0x000e680000000800 */
[C---:B------:R-:W-:Y:S04]  /*15c20*/  HMMA.16816.F32.BF16 R16, R28.reuse, R8, R16 ;  /* 0x000000081c10723c */ /* 0x040fe80000041810 */
[----:B------:R-:W-:Y:S04]  /*15c30*/  MUFU.EX2 R175, R175 ;  /* 0x000000af00af7308 */ /* 0x000fe80000000800 */
[C---:B------:R-:W-:Y:S01]  /*15c40*/  HMMA.16816.F32.BF16 R4, R28.reuse, R10, R4 ;  /* 0x0000000a1c04723c */ /* 0x040fe20000041804 */
[----:B------:R-:W2:Y:S03]  /*15c50*/  LDSM.16.MT88.4 R8, [R0+0x1800] ;  /* 0x001800000008783b */ /* 0x000ea60000004200 */
[----:B------:R-:W1:Y:S04]  /*15c60*/  MUFU.EX2 R158, R158 ;  /* 0x0000009e009e7308 */ /* 0x000e680000000800 */
[C---:B----4-:R-:W-:Y:S04]  /*15c70*/  HMMA.16816.F32.BF16 R136, R28.reuse, R20, R136 ;  /* 0x000000141c88723c */ /* 0x050fe80000041888 */
[----:B------:R-:W-:Y:S04]  /*15c80*/  MUFU.EX2 R171, R171 ;  /* 0x000000ab00ab7308 */ /* 0x000fe80000000800 */
[----:B------:R-:W-:Y:S03]  /*15c90*/  HMMA.16816.F32.BF16 R24, R28, R22, R24 ;  /* 0x000000161c18723c */ /* 0x000fe60000041818 */
[----:B------:R-:W-:Y:S01]  /*15ca0*/  F2FP.BF16.F32.PACK_AB R28, R76, R65 ;  /* 0x000000414c1c723e */ /* 0x000fe200000010ff */
[----:B------:R-:W4:Y:S01]  /*15cb0*/  LDSM.16.MT88.4 R20, [R3+0x6c00] ;  /* 0x006c00000314783b */ /* 0x000f220000004200 */
[----:B---3--:R-:W-:Y:S01]  /*15cc0*/  F2FP.BF16.F32.PACK_AB R29, R199, R152 ;  /* 0x00000098c71d723e */ /* 0x008fe200000010ff */
[----:B------:R-:W3:Y:S01]  /*15cd0*/  MUFU.EX2 R160, R160 ;  /* 0x000000a000a07308 */ /* 0x000ee20000000800 */
[----:B------:R-:W-:-:S02]  /*15ce0*/  F2FP.BF16.F32.PACK_AB R30, R67, R66 ;  /* 0x00000042431e723e */ /* 0x000fc400000010ff */
[----:B-----5:R-:W-:-:S05]  /*15cf0*/  F2FP.BF16.F32.PACK_AB R31, R195, R154 ;  /* 0x0000009ac31f723e */ /* 0x020fca00000010ff */
[----:B------:R-:W-:Y:S02]  /*15d00*/  MUFU.EX2 R162, R162 ;  /* 0x000000a200a27308 */ /* 0x000fe40000000800 */
[C---:B------:R-:W-:Y:S06]  /*15d10*/  HMMA.16816.F32.BF16 R16, R28.reuse, R12, R16 ;  /* 0x0000000c1c10723c */ /* 0x040fec0000041810 */
[----:B------:R-:W5:Y:S02]  /*15d20*/  MUFU.EX2 R163, R163 ;  /* 0x000000a300a37308 */ /* 0x000f640000000800 */
[C---:B------:R-:W-:Y:S01]  /*15d30*/  HMMA.16816.F32.BF16 R4, R28.reuse, R14, R4 ;  /* 0x0000000e1c04723c */ /* 0x040fe20000041804 */
[----:B------:R-:W3:Y:S05]  /*15d40*/  LDSM.16.MT88.4 R12, [R0+0x1c00] ;  /* 0x001c0000000c783b */ /* 0x000eea0000004200 */
[----:B------:R-:W-:Y:S02]  /*15d50*/  MUFU.EX2 R164, R164 ;  /* 0x000000a400a47308 */ /* 0x000fe40000000800 */
[C---:B--2---:R-:W-:Y:S06]  /*15d60*/  HMMA.16816.F32.BF16 R136, R28.reuse, R8, R136 ;  /* 0x000000081c88723c */ /* 0x044fec0000041888 */
[----:B------:R-:W2:Y:S02]  /*15d70*/  MUFU.EX2 R159, R159 ;  /* 0x0000009f009f7308 */ /* 0x000ea40000000800 */
[----:B------:R-:W-:Y:S01]  /*15d80*/  HMMA.16816.F32.BF16 R24, R28, R10, R24 ;  /* 0x0000000a1c18723c */ /* 0x000fe20000041818 */
[----:B------:R-:W2:Y:S02]  /*15d90*/  LDSM.16.MT88.4 R8, [R3+0x7000] ;  /* 0x007000000308783b */ /* 0x000ea40000004200 */
[----:B------:R-:W-:-:S02]  /*15da0*/  F2FP.BF16.F32.PACK_AB R28, R59, R58 ;  /* 0x0000003a3b1c723e */ /* 0x000fc400000010ff */
[----:B-1----:R-:W-:Y:S02]  /*15db0*/  F2FP.BF16.F32.PACK_AB R29, R156, R167 ;  /* 0x000000a79c1d723e */ /* 0x002fe400000010ff */
[----:B------:R-:W-:Y:S01]  /*15dc0*/  F2FP.BF16.F32.PACK_AB R30, R55, R54 ;  /* 0x00000036371e723e */ /* 0x000fe200000010ff */
[----:B------:R-:W-:Y:S01]  /*15dd0*/  MUFU.EX2 R157, R157 ;  /* 0x0000009d009d7308 */ /* 0x000fe20000000800 */
[----:B------:R-:W-:-:S07]  /*15de0*/  F2FP.BF16.F32.PACK_AB R31, R158, R175 ;  /* 0x000000af9e1f723e */ /* 0x000fce00000010ff */
[C---:B----4-:R-:W-:Y:S01]  /*15df0*/  HMMA.16816.F32.BF16 R16, R28.reuse, R20, R16 ;  /* 0x000000141c10723c */ /* 0x050fe20000041810 */
[----:B------:R-:W1:Y:S07]  /*15e00*/  MUFU.EX2 R166, R166 ;  /* 0x000000a600a67308 */ /* 0x000e6e0000000800 */
[C---:B------:R-:W-:Y:S01]  /*15e10*/  HMMA.16816.F32.BF16 R4, R28.reuse, R22, R4 ;  /* 0x000000161c04723c */ /* 0x040fe20000041804 */
[----:B------:R-:W4:Y:S01]  /*15e20*/  LDSM.16.MT88.4 R20, [R0+0x2000] ;  /* 0x002000000014783b */ /* 0x000f220000004200 */
[----:B------:R-:W-:Y:S06]  /*15e30*/  MUFU.EX2 R127, R127 ;  /* 0x0000007f007f7308 */ /* 0x000fec0000000800 */
[C---:B---3--:R-:W-:Y:S02]  /*15e40*/  HMMA.16816.F32.BF16 R136, R28.reuse, R12, R136 ;  /* 0x0000000c1c88723c */ /* 0x048fe40000041888 */
[----:B------:R-:W3:Y:S06]  /*15e50*/  MUFU.EX2 R126, R129 ;  /* 0x00000081007e7308 */ /* 0x000eec0000000800 */
[----:B------:R-:W-:Y:S01]  /*15e60*/  HMMA.16816.F32.BF16 R24, R28, R14, R24 ;  /* 0x0000000e1c18723c */ /* 0x000fe20000041818 */
[----:B------:R-:W3:Y:S02]  /*15e70*/  LDSM.16.MT88.4 R12, [R3+0x7400] ;  /* 0x00740000030c783b */ /* 0x000ee40000004200 */
[----:B------:R-:W-:Y:S01]  /*15e80*/  F2FP.BF16.F32.PACK_AB R28, R47, R46 ;  /* 0x0000002e2f1c723e */ /* 0x000fe200000010ff */
[----:B------:R-:W-:Y:S01]  /*15e90*/  MUFU.EX2 R117, R123 ;  /* 0x0000007b00757308 */ /* 0x000fe20000000800 */
[----:B------:R-:W-:-:S02]  /*15ea0*/  F2FP.BF16.F32.PACK_AB R29, R160, R171 ;  /* 0x000000aba01d723e */ /* 0x000fc400000010ff */
[----:B------:R-:W-:Y:S02]  /*15eb0*/  F2FP.BF16.F32.PACK_AB R30, R43, R42 ;  /* 0x0000002a2b1e723e */ /* 0x000fe400000010ff */
[----:B-----5:R-:W-:-:S03]  /*15ec0*/  F2FP.BF16.F32.PACK_AB R31, R163, R162 ;  /* 0x000000a2a31f723e */ /* 0x020fc600000010ff */
[----:B------:R-:W-:Y:S04]  /*15ed0*/  MUFU.EX2 R2, R2 ;  /* 0x0000000200027308 */ /* 0x000fe80000000800 */
[C---:B--2---:R-:W-:Y:S04]  /*15ee0*/  HMMA.16816.F32.BF16 R16, R28.reuse, R8, R16 ;  /* 0x000000081c10723c */ /* 0x044fe80000041810 */
[----:B------:R-:W-:Y:S04]  /*15ef0*/  MUFU.EX2 R133, R133 ;  /* 0x0000008500857308 */ /* 0x000fe80000000800 */
[C---:B------:R-:W-:Y:S01]  /*15f00*/  HMMA.16816.F32.BF16 R4, R28.reuse, R10, R4 ;  /* 0x0000000a1c04723c */ /* 0x040fe20000041804 */
[----:B------:R-:W2:Y:S03]  /*15f10*/  LDSM.16.MT88.4 R8, [R0+0x2400] ;  /* 0x002400000008783b */ /* 0x000ea60000004200 */
[----:B------:R-:W-:Y:S04]  /*15f20*/  MUFU.EX2 R153, R153 ;  /* 0x0000009900997308 */ /* 0x000fe80000000800 */
[----:B----4-:R-:W-:Y:S03]  /*15f30*/  HMMA.16816.F32.BF16 R136, R28, R20, R136 ;  /* 0x000000141c88723c */ /* 0x010fe60000041888 */
[----:B------:R-:W-:-:S02]  /*15f40*/  F2FP.BF16.F32.PACK_AB R20, R91, R102 ;  /* 0x000000665b14723e */ /* 0x000fc400000010ff */
[----:B------:R-:W-:Y:S01]  /*15f50*/  F2FP.BF16.F32.PACK_AB R21, R159, R164 ;  /* 0x000000a49f15723e */ /* 0x000fe200000010ff */
[----:B------:R-:W-:Y:S02]  /*15f60*/  MUFU.EX2 R125, R125 ;  /* 0x0000007d007d7308 */ /* 0x000fe40000000800 */
[----:B------:R-:W-:Y:S03]  /*15f70*/  HMMA.16816.F32.BF16 R24, R28, R22, R24 ;  /* 0x000000161c18723c */ /* 0x000fe60000041818 */
[----:B------:R-:W-:Y:S01]  /*15f80*/  F2FP.BF16.F32.PACK_AB R22, R89, R100 ;  /* 0x000000645916723e */ /* 0x000fe200000010ff */
[----:B------:R-:W4:Y:S01]  /*15f90*/  LDSM.16.MT88.4 R28, [R3+0x7800] ;  /* 0x00780000031c783b */ /* 0x000f220000004200 */
[----:B-1----:R-:W-:Y:S01]  /*15fa0*/  F2FP.BF16.F32.PACK_AB R23, R166, R157 ;  /* 0x0000009da617723e */ /* 0x002fe200000010ff */
[----:B------:R-:W-:Y:S06]  /*15fb0*/  MUFU.EX2 R32, R32 ;  /* 0x0000002000207308 */ /* 0x000fec0000000800 */
[C---:B---3--:R-:W-:Y:S05]  /*15fc0*/  HMMA.16816.F32.BF16 R16, R20.reuse, R12, R16 ;  /* 0x0000000c1410723c */ /* 0x048fea0000041810 */
[----:B------:R-:W-:Y:S01]  /*15fd0*/  FADD.FTZ R13, R113, R238 ;  /* 0x000000ee710d7221 */ /* 0x000fe20000010000 */
[----:B------:R-:W-:Y:S01]  /*15fe0*/  FADD.FTZ R12, R114, R121 ;  /* 0x00000079720c7221 */ /* 0x000fe20000010000 */
[----:B------:R-:W-:Y:S01]  /*15ff0*/  FFMA.FTZ R114, R119, R49, -R88 ;  /* 0x0000003177727223 */ /* 0x000fe20000010858 */
[----:B------:R-:W-:Y:S01]  /*16000*/  MUFU.EX2 R40, R40 ;  /* 0x0000002800287308 */ /* 0x000fe20000000800 */
[----:B------:R-:W-:Y:S01]  /*16010*/  FADD.FTZ R13, R116, R13 ;  /* 0x0000000d740d7221 */ /* 0x000fe20000010000 */
[----:B------:R-:W-:Y:S01]  /*16020*/  FADD.FTZ R12, R155, R12 ;  /* 0x0000000c9b0c7221 */ /* 0x000fe20000010000 */
[----:B------:R-:W-:Y:S03]  /*16030*/  HMMA.16816.F32.BF16 R4, R20, R14, R4 ;  /* 0x0000000e1404723c */ /* 0x000fe60000041804 */
[----:B------:R-:W-:Y:S01]  /*16040*/  FADD.FTZ R112, R112, R13 ;  /* 0x0000000d70707221 */ /* 0x000fe20000010000 */
[----:B------:R-:W-:-:S02]  /*16050*/  FADD.FTZ R131, R131, R12 ;  /* 0x0000000c83837221 */ /* 0x000fc40000010000 */
[----:B------:R-:W1:Y:S01]  /*16060*/  LDSM.16.MT88.4 R12, [R0+0x2800] ;  /* 0x00280000000c783b */ /* 0x000e620000004200 */
[----:B------:R-:W-:Y:S01]  /*16070*/  FADD.FTZ R112, R109, R112 ;  /* 0x000000706d707221 */ /* 0x000fe20000010000 */
[----:B------:R-:W-:Y:S01]  /*16080*/  FADD.FTZ R131, R48, R131 ;  /* 0x0000008330837221 */ /* 0x000fe20000010000 */
[----:B------:R-:W3:Y:S01]  /*16090*/  MUFU.EX2 R114, R114 ;  /* 0x0000007200727308 */ /* 0x000ee20000000800 */
[C---:B--2---:R-:W-:Y:S03]  /*160a0*/  HMMA.16816.F32.BF16 R136, R20.reuse, R8, R136 ;  /* 0x000000081488723c */ /* 0x044fe60000041888 */
[----:B------:R-:W-:Y:S01]  /*160b0*/  FADD.FTZ R109, R105, R112 ;  /* 0x00000070696d7221 */ /* 0x000fe20000010000 */
[----:B------:R-:W-:Y:S01]  /*160c0*/  FADD.FTZ R110, R110, R131 ;  /* 0x000000836e6e7221 */ /* 0x000fe20000010000 */
[-CC-:B------:R-:W-:Y:S01]  /*160d0*/  FFMA.FTZ R105, R115, R49.reuse, -R88.reuse ;  /* 0x0000003173697223 */ /* 0x180fe20000010858 */
[----:B------:R-:W-:Y:S01]  /*160e0*/  FFMA.FTZ R48, R111, R49, -R88 ;  /* 0x000000316f307223 */ /* 0x000fe20000010858 */
[----:B------:R-:W-:Y:S01]  /*160f0*/  FADD.FTZ R109, R108, R109 ;  /* 0x0000006d6c6d7221 */ /* 0x000fe20000010000 */
[----:B------:R-:W-:Y:S01]  /*16100*/  FADD.FTZ R110, R141, R110 ;  /* 0x0000006e8d6e7221 */ /* 0x000fe20000010000 */
[----:B------:R-:W-:Y:S01]  /*16110*/  F2FP.BF16.F32.PACK_AB R8, R87, R98 ;  /* 0x000000625708723e */ /* 0x000fe200000010ff */
[----:B------:R-:W-:Y:S03]  /*16120*/  HMMA.16816.F32.BF16 R24, R20, R10, R24 ;  /* 0x0000000a1418723c */ /* 0x000fe60000041818 */
[----:B------:R-:W-:Y:S01]  /*16130*/  FADD.FTZ R104, R104, R109 ;  /* 0x0000006d68687221 */ /* 0x000fe20000010000 */
[----:B------:R-:W2:Y:S01]  /*16140*/  LDSM.16.MT88.4 R20, [R3+0x7c00] ;  /* 0x007c00000314783b */ /* 0x000ea20000004200 */
[----:B------:R-:W-:Y:S01]  /*16150*/  FADD.FTZ R143, R143, R110 ;  /* 0x0000006e8f8f7221 */ /* 0x000fe20000010000 */
[----:B------:R-:W-:Y:S01]  /*16160*/  F2FP.BF16.F32.PACK_AB R9, R126, R127 ;  /* 0x0000007f7e09723e */ /* 0x000fe200000010ff */
[----:B------:R-:W-:Y:S01]  /*16170*/  FADD.FTZ R104, R35, R104 ;  /* 0x0000006823687221 */ /* 0x000fe20000010000 */
[----:B------:R-:W-:Y:S01]  /*16180*/  FFMA.FTZ R35, R107, R49, -R88 ;  /* 0x000000316b237223 */ /* 0x000fe20000010858 */
[----:B------:R-:W-:Y:S01]  /*16190*/  FADD.FTZ R143, R124, R143 ;  /* 0x0000008f7c8f7221 */ /* 0x000fe20000010000 */
[----:B------:R-:W-:Y:S01]  /*161a0*/  F2FP.BF16.F32.PACK_AB R10, R85, R96 ;  /* 0x00000060550a723e */ /* 0x000fe200000010ff */
[----:B------:R-:W-:Y:S01]  /*161b0*/  FADD.FTZ R41, R41, R104 ;  /* 0x0000006829297221 */ /* 0x000fe20000010000 */
[----:B---3--:R-:W-:Y:S01]  /*161c0*/  F2FP.BF16.F32.PACK_AB R11, R114, R117 ;  /* 0x00000075720b723e */ /* 0x008fe200000010ff */
[----:B------:R-:W-:Y:S01]  /*161d0*/  FADD.FTZ R128, R128, R143 ;  /* 0x0000008f80807221 */ /* 0x000fe20000010000 */
[----:B------:R-:W-:Y:S01]  /*161e0*/  MUFU.EX2 R105, R105 ;  /* 0x0000006900697308 */ /* 0x000fe20000000800 */
[----:B------:R-:W-:Y:S01]  /*161f0*/  FADD.FTZ R52, R52, R41 ;  /* 0x0000002934347221 */ /* 0x000fe20000010000 */
[----:B------:R-:W-:Y:S01]  /*16200*/  FFMA.FTZ R41, R99, R49, -R88 ;  /* 0x0000003163297223 */ /* 0x000fe20000010858 */
[----:B------:R-:W-:-:S02]  /*16210*/  FADD.FTZ R128, R135, R128 ;  /* 0x0000008087807221 */ /* 0x000fc40000010000 */
[----:B------:R-:W-:Y:S01]  /*16220*/  FADD.FTZ R45, R45, R52 ;  /* 0x000000342d2d7221 */ /* 0x000fe20000010000 */
[----:B----4-:R-:W-:Y:S05]  /*16230*/  HMMA.16816.F32.BF16 R16, R8, R28, R16 ;  /* 0x0000001c0810723c */ /* 0x010fea0000041810 */
[----:B------:R-:W-:Y:S01]  /*16240*/  FADD.FTZ R147, R147, R128 ;  /* 0x0000008093937221 */ /* 0x000fe20000010000 */
[----:B------:R-:W3:Y:S01]  /*16250*/  MUFU.EX2 R48, R48 ;  /* 0x0000003000307308 */ /* 0x000ee20000000800 */
[----:B------:R-:W-:Y:S01]  /*16260*/  FADD.FTZ R56, R56, R45 ;  /* 0x0000002d38387221 */ /* 0x000fe20000010000 */
[----:B------:R-:W-:Y:S01]  /*16270*/  FFMA.FTZ R45, R70, R49, -R88 ;  /* 0x00000031462d7223 */ /* 0x000fe20000010858 */
[----:B------:R-:W-:-:S02]  /*16280*/  FADD.FTZ R147, R132, R147 ;  /* 0x0000009384937221 */ /* 0x000fc40000010000 */
[----:B------:R-:W-:Y:S01]  /*16290*/  FADD.FTZ R51, R51, R56 ;  /* 0x0000003833337221 */ /* 0x000fe20000010000 */
[C---:B------:R-:W-:Y:S01]  /*162a0*/  HMMA.16816.F32.BF16 R4, R8.reuse, R30, R4 ;  /* 0x0000001e0804723c */ /* 0x040fe20000041804 */
[----:B------:R-:W4:Y:S01]  /*162b0*/  LDSM.16.MT88.4 R28, [R0+0x2c00] ;  /* 0x002c0000001c783b */ /* 0x000f220000004200 */
[----:B------:R-:W-:Y:S01]  /*162c0*/  MUFU.EX2 R35, R35 ;  /* 0x0000002300237308 */ /* 0x000fe20000000800 */
[----:B------:R-:W-:Y:S01]  /*162d0*/  FADD.FTZ R134, R134, R147 ;  /* 0x0000009386867221 */ /* 0x000fe20000010000 */
[----:B------:R-:W-:Y:S01]  /*162e0*/  FADD.FTZ R62, R62, R51 ;  /* 0x000000333e3e7221 */ /* 0x000fe20000010000 */
[-CC-:B------:R-:W-:Y:S01]  /*162f0*/  FFMA.FTZ R56, R101, R49.reuse, -R88.reuse ;  /* 0x0000003165387223 */ /* 0x180fe20000010858 */
[-C--:B------:R-:W-:Y:S01]  /*16300*/  FFMA.FTZ R51, R78, R49.reuse, -R88 ;  /* 0x000000314e337223 */ /* 0x080fe20000010858 */
[----:B------:R-:W-:Y:S01]  /*16310*/  FADD.FTZ R134, R145, R134 ;  /* 0x0000008691867221 */ /* 0x000fe20000010000 */
[C---:B-1----:R-:W-:Y:S03]  /*16320*/  HMMA.16816.F32.BF16 R136, R8.reuse, R12, R136 ;  /* 0x0000000c0888723c */ /* 0x042fe60000041888 */
[----:B------:R-:W-:Y:S01]  /*16330*/  FADD.FTZ R53, R53, R62 ;  /* 0x0000003e35357221 */ /* 0x000fe20000010000 */
[----:B------:R-:W1:Y:S01]  /*16340*/  MUFU.EX2 R52, R103 ;  /* 0x0000006700347308 */ /* 0x000e620000000800 */
[----:B------:R-:W-:Y:S01]  /*16350*/  FADD.FTZ R187, R187, R134 ;  /* 0x00000086bbbb7221 */ /* 0x000fe20000010000 */
[-CC-:B------:R-:W-:Y:S01]  /*16360*/  FFMA.FTZ R62, R69, R49.reuse, -R88.reuse ;  /* 0x00000031453e7223 */ /* 0x180fe20000010858 */
[----:B------:R-:W-:Y:S01]  /*16370*/  FADD.FTZ R64, R64, R53 ;  /* 0x0000003540407221 */ /* 0x000fe20000010000 */
[----:B------:R-:W-:Y:S01]  /*16380*/  FFMA.FTZ R53, R80, R49, -R88 ;  /* 0x0000003150357223 */ /* 0x000fe20000010858 */
[----:B------:R-:W-:Y:S01]  /*16390*/  FADD.FTZ R187, R140, R187 ;  /* 0x000000bb8cbb7221 */ /* 0x000fe20000010000 */
[----:B------:R-:W-:Y:S03]  /*163a0*/  HMMA.16816.F32.BF16 R24, R8, R14, R24 ;  /* 0x0000000e0818723c */ /* 0x000fe60000041818 */
[----:B------:R-:W-:Y:S01]  /*163b0*/  F2FP.BF16.F32.PACK_AB R8, R83, R94 ;  /* 0x0000005e5308723e */ /* 0x000fe200000010ff */
[----:B------:R-:W5:Y:S01]  /*163c0*/  LDSM.16.MT88.4 R12, [R3+0x8000] ;  /* 0x00800000030c783b */ /* 0x000f620000004200 */
[----:B---3--:R-:W-:Y:S01]  /*163d0*/  F2FP.BF16.F32.PACK_AB R9, R48, R105 ;  /* 0x000000693009723e */ /* 0x008fe200000010ff */
[----:B------:R-:W-:Y:S01]  /*163e0*/  FADD.FTZ R142, R142, R187 ;  /* 0x000000bb8e8e7221 */ /* 0x000fe20000010000 */
[----:B------:R-:W-:Y:S01]  /*163f0*/  F2FP.BF16.F32.PACK_AB R10, R81, R92 ;  /* 0x0000005c510a723e */ /* 0x000fe200000010ff */
[----:B------:R-:W-:Y:S02]  /*16400*/  MUFU.EX2 R41, R41 ;  /* 0x0000002900297308 */ /* 0x000fe40000000800 */
[----:B------:R-:W-:Y:S01]  /*16410*/  FADD.FTZ R142, R185, R142 ;  /* 0x0000008eb98e7221 */ /* 0x000fe20000010000 */
[----:B-1----:R-:W-:-:S03]  /*16420*/  F2FP.BF16.F32.PACK_AB R11, R52, R35 ;  /* 0x00000023340b723e */ /* 0x002fc600000010ff */
[----:B------:R-:W-:Y:S02]  /*16430*/  FADD.FTZ R193, R193, R142 ;  /* 0x0000008ec1c17221 */ /* 0x000fe40000010000 */
[----:B------:R-:W1:Y:S01]  /*16440*/  MUFU.EX2 R56, R56 ;  /* 0x0000003800387308 */ /* 0x000e620000000800 */
[----:B------:R-:W-:Y:S01]  /*16450*/  LDSM.16.MT88.4 R140, [R3+0x8c00] ;  /* 0x008c0000038c783b */ /* 0x000fe20000004200 */
[----:B------:R-:W-:Y:S01]  /*16460*/  FADD.FTZ R193, R144, R193 ;  /* 0x000000c190c17221 */ /* 0x000fe20000010000 */
[C---:B--2---:R-:W-:Y:S03]  /*16470*/  HMMA.16816.F32.BF16 R16, R8.reuse, R20, R16 ;  /* 0x000000140810723c */ /* 0x044fe60000041810 */
[----:B------:R-:W-:Y:S01]  /*16480*/  FADD.FTZ R21, R57, R64 ;  /* 0x0000004039157221 */ /* 0x000fe20000010000 */
[----:B------:R-:W-:Y:S01]  /*16490*/  FADD.FTZ R146, R146, R193 ;  /* 0x000000c192927221 */ /* 0x000fe20000010000 */
[----:B------:R-:W-:Y:S01]  /*164a0*/  FFMA.FTZ R64, R71, R49, -R88 ;  /* 0x0000003147407223 */ /* 0x000fe20000010858 */
[----:B------:R-:W-:Y:S01]  /*164b0*/  MUFU.EX2 R45, R45 ;  /* 0x0000002d002d7308 */ /* 0x000fe20000000800 */
[----:B------:R-:W-:Y:S01]  /*164c0*/  FADD.FTZ R21, R68, R21 ;  /* 0x0000001544157221 */ /* 0x000fe20000010000 */
[----:B------:R-:W-:Y:S01]  /*164d0*/  FADD.FTZ R191, R191, R146 ;  /* 0x00000092bfbf7221 */ /* 0x000fe20000010000 */
[C---:B----4-:R-:W-:Y:S03]  /*164e0*/  HMMA.16816.F32.BF16 R136, R8.reuse, R28, R136 ;  /* 0x0000001c0888723c */ /* 0x050fe60000041888 */
[----:B------:R-:W-:Y:S01]  /*164f0*/  FADD.FTZ R20, R72, R21 ;  /* 0x0000001548147221 */ /* 0x000fe20000010000 */
[----:B------:R-:W-:Y:S01]  /*16500*/  FADD.FTZ R152, R152, R191 ;  /* 0x000000bf98987221 */ /* 0x000fe20000010000 */
[----:B------:R-:W2:Y:S02]  /*16510*/  MUFU.EX2 R62, R62 ;  /* 0x0000003e003e7308 */ /* 0x000ea40000000800 */
[----:B------:R-:W-:Y:S01]  /*16520*/  FADD.FTZ R20, R61, R20 ;  /* 0x000000143d147221 */ /* 0x000fe20000010000 */
[----:B------:R-:W-:Y:S01]  /*16530*/  FADD.FTZ R199, R199, R152 ;  /* 0x00000098c7c77221 */ /* 0x000fe20000010000 */
[C---:B------:R-:W-:Y:S03]  /*16540*/  HMMA.16816.F32.BF16 R4, R8.reuse, R22, R4 ;  /* 0x000000160804723c */ /* 0x040fe60000041804 */
[----:B------:R-:W-:Y:S01]  /*16550*/  FADD.FTZ R63, R63, R20 ;  /* 0x000000143f3f7221 */ /* 0x000fe20000010000 */
[----:B------:R-:W-:Y:S01]  /*16560*/  FADD.FTZ R154, R154, R199 ;  /* 0x000000c79a9a7221 */ /* 0x000fe20000010000 */
[----:B------:R-:W3:Y:S01]  /*16570*/  LDSM.16.MT88.4 R20, [R0+0x3000] ;  /* 0x003000000014783b */ /* 0x000ee20000004200 */
[----:B------:R-:W-:Y:S01]  /*16580*/  MUFU.EX2 R51, R51 ;  /* 0x0000003300337308 */ /* 0x000fe20000000800 */
[----:B------:R-:W-:Y:S01]  /*16590*/  FADD.FTZ R74, R74, R63 ;  /* 0x0000003f4a4a7221 */ /* 0x000fe20000010000 */
[----:B------:R-:W-:Y:S01]  /*165a0*/  FADD.FTZ R154, R195, R154 ;  /* 0x0000009ac39a7221 */ /* 0x000fe20000010000 */
[----:B------:R-:W-:Y:S03]  /*165b0*/  HMMA.16816.F32.BF16 R24, R8, R30, R24 ;  /* 0x0000001e0818723c */ /* 0x000fe60000041818 */
[----:B------:R-:W-:Y:S01]  /*165c0*/  FADD.FTZ R29, R65, R74 ;  /* 0x0000004a411d7221 */ /* 0x000fe20000010000 */
[----:B------:R-:W-:Y:S01]  /*165d0*/  FADD.FTZ R167, R167, R154 ;  /* 0x0000009aa7a77221 */ /* 0x000fe20000010000 */
[----:B------:R-:W-:Y:S01]  /*165e0*/  F2FP.BF16.F32.PACK_AB R8, R79, R90 ;  /* 0x0000005a4f08723e */ /* 0x000fe200000010ff */
[----:B------:R-:W4:Y:S01]  /*165f0*/  MUFU.EX2 R64, R64 ;  /* 0x0000004000407308 */ /* 0x000f220000000800 */
[----:B------:R-:W-:Y:S01]  /*16600*/  FADD.FTZ R29, R76, R29 ;  /* 0x0000001d4c1d7221 */ /* 0x000fe20000010000 */
[----:B-1----:R-:W-:Y:S01]  /*16610*/  F2FP.BF16.F32.PACK_AB R9, R56, R41 ;  /* 0x000000293809723e */ /* 0x002fe200000010ff */
[----:B------:R-:W-:Y:S01]  /*16620*/  FADD.FTZ R156, R156, R167 ;  /* 0x000000a79c9c7221 */ /* 0x000fe20000010000 */
[----:B------:R-:W-:Y:S01]  /*16630*/  F2FP.BF16.F32.PACK_AB R10, R2, R39 ;  /* 0x00000027020a723e */ /* 0x000fe200000010ff */
[----:B------:R-:W-:Y:S01]  /*16640*/  FADD.FTZ R66, R66, R29 ;  /* 0x0000001d42427221 */ /* 0x000fe20000010000 */
[----:B--2---:R-:W-:Y:S01]  /*16650*/  F2FP.BF16.F32.PACK_AB R11, R62, R45 ;  /* 0x0000002d3e0b723e */ /* 0x004fe200000010ff */
[----:B------:R-:W1:Y:S01]  /*16660*/  LDSM.16.MT88.4 R28, [R3+0x8400] ;  /* 0x00840000031c783b */ /* 0x000e620000004200 */
[----:B------:R-:W-:Y:S01]  /*16670*/  MUFU.EX2 R53, R53 ;  /* 0x0000003500357308 */ /* 0x000fe20000000800 */
[----:B------:R-:W-:Y:S01]  /*16680*/  FADD.FTZ R67, R67, R66 ;  /* 0x0000004243437221 */ /* 0x000fe20000010000 */
[----:B------:R-:W-:-:S03]  /*16690*/  FADD.FTZ R175, R175, R156 ;  /* 0x0000009cafaf7221 */ /* 0x000fc60000010000 */
[----:B------:R-:W-:Y:S01]  /*166a0*/  FADD.FTZ R58, R58, R67 ;  /* 0x000000433a3a7221 */ /* 0x000fe20000010000 */
[C---:B-----5:R-:W-:Y:S03]  /*166b0*/  HMMA.16816.F32.BF16 R16, R8.reuse, R12, R16 ;  /* 0x0000000c0810723c */ /* 0x060fe60000041810 */
[----:B------:R-:W-:Y:S01]  /*166c0*/  FADD.FTZ R158, R158, R175 ;  /* 0x000000af9e9e7221 */ /* 0x000fe20000010000 */
[----:B------:R-:W-:Y:S01]  /*166d0*/  MUFU.EX2 R33, R33 ;  /* 0x0000002100217308 */ /* 0x000fe20000000800 */
[----:B------:R-:W-:Y:S02]  /*166e0*/  FADD.FTZ R59, R59, R58 ;  /* 0x0000003a3b3b7221 */ /* 0x000fe40000010000 */
[----:B------:R-:W-:Y:S02]  /*166f0*/  FADD.FTZ R171, R171, R158 ;  /* 0x0000009eabab7221 */ /* 0x000fe40000010000 */
[----:B------:R-:W-:Y:S01]  /*16700*/  FADD.FTZ R58, R54, R59 ;  /* 0x0000003b363a7221 */ /* 0x000fe20000010000 */
[----:B------:R-:W-:Y:S03]  /*16710*/  HMMA.16816.F32.BF16 R4, R8, R14, R4 ;  /* 0x0000000e0804723c */ /* 0x000fe60000041804 */
[----:B------:R-:W-:Y:S01]  /*16720*/  FADD.FTZ R171, R160, R171 ;  /* 0x000000aba0ab7221 */ /* 0x000fe20000010000 */
[----:B------:R-:W2:Y:S01]  /*16730*/  MUFU.EX2 R54, R73 ;  /* 0x0000004900367308 */ /* 0x000ea20000000800 */
[----:B------:R-:W-:Y:S01]  /*16740*/  FADD.FTZ R55, R55, R58 ;  /* 0x0000003a37377221 */ /* 0x000fe20000010000 */
[----:B------:R-:W5:Y:S01]  /*16750*/  LDSM.16.MT88.4 R12, [R0+0x3400] ;  /* 0x00340000000c783b */ /* 0x000f620000004200 */
[----:B------:R-:W-:-:S02]  /*16760*/  FADD.FTZ R162, R162, R171 ;  /* 0x000000aba2a27221 */ /* 0x000fc40000010000 */
[----:B------:R-:W-:Y:S01]  /*16770*/  FADD.FTZ R46, R46, R55 ;  /* 0x000000372e2e7221 */ /* 0x000fe20000010000 */
[C---:B---3--:R-:W-:Y:S03]  /*16780*/  HMMA.16816.F32.BF16 R136, R8.reuse, R20, R136 ;  /* 0x000000140888723c */ /* 0x048fe60000041888 */
[----:B------:R-:W-:Y:S01]  /*16790*/  FADD.FTZ R163, R163, R162 ;  /* 0x000000a2a3a37221 */ /* 0x000fe20000010000 */
[----:B------:R-:W-:Y:S01]  /*167a0*/  FADD.FTZ R47, R47, R46 ;  /* 0x0000002e2f2f7221 */ /* 0x000fe20000010000 */
[----:B------:R-:W-:Y:S03]  /*167b0*/  MUFU.EX2 R36, R36 ;  /* 0x0000002400247308 */ /* 0x000fe60000000800 */
[----:B------:R-:W-:Y:S01]  /*167c0*/  FADD.FTZ R42, R42, R47 ;  /* 0x0000002f2a2a7221 */ /* 0x000fe20000010000 */
[----:B------:R-:W-:Y:S03]  /*167d0*/  HMMA.16816.F32.BF16 R24, R8, R22, R24 ;  /* 0x000000160818723c */ /* 0x000fe60000041818 */
[----:B------:R-:W-:Y:S01]  /*167e0*/  F2FP.BF16.F32.PACK_AB R8, R133, R106 ;  /* 0x0000006a8508723e */ /* 0x000fe200000010ff */
[----:B------:R-:W-:Y:S01]  /*167f0*/  FADD.FTZ R21, R43, R42 ;  /* 0x0000002a2b157221 */ /* 0x000fe20000010000 */
[----:B----4-:R-:W-:Y:S01]  /*16800*/  F2FP.BF16.F32.PACK_AB R9, R64, R51 ;  /* 0x000000334009723e */ /* 0x010fe200000010ff */
[----:B------:R-:W-:Y:S01]  /*16810*/  FFMA.FTZ R42, R84, R49, -R88 ;  /* 0x00000031542a7223 */ /* 0x000fe20000010858 */
[----:B------:R-:W-:Y:S01]  /*16820*/  F2FP.BF16.F32.PACK_AB R10, R181, R130 ;  /* 0x00000082b50a723e */ /* 0x000fe200000010ff */
[----:B------:R-:W-:Y:S01]  /*16830*/  FADD.FTZ R102, R102, R21 ;  /* 0x0000001566667221 */ /* 0x000fe20000010000 */
[----:B--2---:R-:W-:Y:S01]  /*16840*/  F2FP.BF16.F32.PACK_AB R11, R54, R53 ;  /* 0x00000035360b723e */ /* 0x004fe200000010ff */
[----:B------:R-:W2:Y:S01]  /*16850*/  LDSM.16.MT88.4 R20, [R3+0x8800] ;  /* 0x008800000314783b */ /* 0x000ea20000004200 */
[----:B------:R-:W-:Y:S01]  /*16860*/  MUFU.EX2 R46, R82 ;  /* 0x00000052002e7308 */ /* 0x000fe20000000800 */
[----:B------:R-:W-:-:S04]  /*16870*/  FADD.FTZ R91, R91, R102 ;  /* 0x000000665b5b7221 */ /* 0x000fc80000010000 */
[C---:B-1----:R-:W-:Y:S03]  /*16880*/  HMMA.16816.F32.BF16 R16, R8.reuse, R28, R16 ;  /* 0x0000001c0810723c */ /* 0x042fe60000041810 */
[----:B------:R-:W-:Y:S01]  /*16890*/  FADD.FTZ R28, R164, R163 ;  /* 0x000000a3a41c7221 */ /* 0x000fe20000010000 */
[----:B------:R-:W-:Y:S01]  /*168a0*/  FADD.FTZ R100, R100, R91 ;  /* 0x0000005b64647221 */ /* 0x000fe20000010000 */
[----:B------:R-:W1:Y:S02]  /*168b0*/  MUFU.EX2 R43, R75 ;  /* 0x0000004b002b7308 */ /* 0x000e640000000800 */
[----:B------:R-:W-:Y:S01]  /*168c0*/  FADD.FTZ R28, R159, R28 ;  /* 0x0000001c9f1c7221 */ /* 0x000fe20000010000 */
[----:B------:R-:W-:Y:S01]  /*168d0*/  FADD.FTZ R89, R89, R100 ;  /* 0x0000006459597221 */ /* 0x000fe20000010000 */
[C---:B------:R-:W-:Y:S03]  /*168e0*/  HMMA.16816.F32.BF16 R4, R8.reuse, R30, R4 ;  /* 0x0000001e0804723c */ /* 0x040fe60000041804 */
[----:B------:R-:W-:Y:S01]  /*168f0*/  FADD.FTZ R157, R157, R28 ;  /* 0x0000001c9d9d7221 */ /* 0x000fe20000010000 */
[----:B------:R-:W-:Y:S01]  /*16900*/  FADD.FTZ R98, R98, R89 ;  /* 0x0000005962627221 */ /* 0x000fe20000010000 */
[----:B------:R-:W-:Y:S01]  /*16910*/  MUFU.EX2 R42, R42 ;  /* 0x0000002a002a7308 */ /* 0x000fe20000000800 */
[----:B------:R-:W3:Y:S01]  /*16920*/  LDSM.16.MT88.4 R28, [R0+0x3800] ;  /* 0x00380000001c783b */ /* 0x000ee20000004200 */
[----:B------:R-:W-:Y:S01]  /*16930*/  FADD.FTZ R166, R166, R157 ;  /* 0x0000009da6a67221 */ /* 0x000fe20000010000 */
[----:B------:R-:W-:Y:S01]  /*16940*/  FADD.FTZ R87, R87, R98 ;  /* 0x0000006257577221 */ /* 0x000fe20000010000 */
[C---:B-----5:R-:W-:Y:S03]  /*16950*/  HMMA.16816.F32.BF16 R136, R8.reuse, R12, R136 ;  /* 0x0000000c0888723c */ /* 0x060fe60000041888 */
[----:B------:R-:W-:Y:S01]  /*16960*/  FADD.FTZ R127, R127, R166 ;  /* 0x000000a67f7f7221 */ /* 0x000fe20000010000 */
[----:B------:R-:W-:Y:S01]  /*16970*/  FADD.FTZ R96, R96, R87 ;  /* 0x0000005760607221 */ /* 0x000fe20000010000 */
[----:B------:R-:W4:Y:S01]  /*16980*/  MUFU.EX2 R13, R77 ;  /* 0x0000004d000d7308 */ /* 0x000f220000000800 */
[-C--:B------:R-:W-:Y:S01]  /*16990*/  FFMA.FTZ R12, R86, R49.reuse, -R88 ;  /* 0x00000031560c7223 */ /* 0x080fe20000010858 */
[----:B------:R-:W-:Y:S01]  /*169a0*/  FADD.FTZ R126, R126, R127 ;  /* 0x0000007f7e7e7221 */ /* 0x000fe20000010000 */
[----:B------:R-:W-:Y:S01]  /*169b0*/  FADD.FTZ R85, R85, R96 ;  /* 0x0000006055557221 */ /* 0x000fe20000010000 */
[----:B------:R-:W-:Y:S03]  /*169c0*/  HMMA.16816.F32.BF16 R24, R8, R14, R24 ;  /* 0x0000000e0818723c */ /* 0x000fe60000041818 */
[----:B------:R-:W-:Y:S01]  /*169d0*/  FADD.FTZ R117, R117, R126 ;  /* 0x0000007e75757221 */ /* 0x000fe20000010000 */
[----:B------:R-:W-:Y:S01]  /*169e0*/  FADD.FTZ R94, R94, R85 ;  /* 0x000000555e5e7221 */ /* 0x000fe20000010000 */
[----:B------:R-:W-:Y:S01]  /*169f0*/  F2FP.BF16.F32.PACK_AB R8, R153, R150 ;  /* 0x000000969908723e */ /* 0x000fe200000010ff */
[-C--:B------:R-:W-:Y:S01]  /*16a00*/  FFMA.FTZ R15, R97, R49.reuse, -R88 ;  /* 0x00000031610f7223 */ /* 0x080fe20000010858 */
[----:B------:R-:W-:Y:S01]  /*16a10*/  FADD.FTZ R114, R114, R117 ;  /* 0x0000007572727221 */ /* 0x000fe20000010000 */
[----:B------:R-:W-:Y:S01]  /*16a20*/  FADD.FTZ R83, R83, R94 ;  /* 0x0000005e53537221 */ /* 0x000fe20000010000 */
[----:B-1----:R-:W-:Y:S01]  /*16a30*/  F2FP.BF16.F32.PACK_AB R9, R43, R46 ;  /* 0x0000002e2b09723e */ /* 0x002fe200000010ff */
[----:B------:R-:W-:Y:S01]  /*16a40*/  FFMA.FTZ R14, R95, R49, -R88 ;  /* 0x000000315f0e7223 */ /* 0x000fe20000010858 */
[----:B------:R-:W-:Y:S01]  /*16a50*/  FADD.FTZ R105, R105, R114 ;  /* 0x0000007269697221 */ /* 0x000fe20000010000 */
[----:B------:R-:W-:Y:S01]  /*16a60*/  FADD.FTZ R92, R92, R83 ;  /* 0x000000535c5c7221 */ /* 0x000fe20000010000 */
[----:B------:R-:W-:Y:S01]  /*16a70*/  F2FP.BF16.F32.PACK_AB R10, R32, R125 ;  /* 0x0000007d200a723e */ /* 0x000fe200000010ff */
[----:B------:R-:W-:Y:S01]  /*16a80*/  MUFU.EX2 R12, R12 ;  /* 0x0000000c000c7308 */ /* 0x000fe20000000800 */
[----:B------:R-:W-:Y:S01]  /*16a90*/  FADD.FTZ R48, R48, R105 ;  /* 0x0000006930307221 */ /* 0x000fe20000010000 */
[----:B------:R-:W-:Y:S01]  /*16aa0*/  FADD.FTZ R81, R81, R92 ;  /* 0x0000005c51517221 */ /* 0x000fe20000010000 */
[----:B----4-:R-:W-:-:S02]  /*16ab0*/  F2FP.BF16.F32.PACK_AB R11, R13, R42 ;  /* 0x0000002a0d0b723e */ /* 0x010fc400000010ff */
[----:B------:R-:W-:Y:S01]  /*16ac0*/  FADD.FTZ R35, R35, R48 ;  /* 0x0000003023237221 */ /* 0x000fe20000010000 */
[----:B------:R-:W-:Y:S02]  /*16ad0*/  FADD.FTZ R90, R90, R81 ;  /* 0x000000515a5a7221 */ /* 0x000fe40000010000 */
[----:B------:R-:W1:Y:S01]  /*16ae0*/  MUFU.EX2 R15, R15 ;  /* 0x0000000f000f7308 */ /* 0x000e620000000800 */
[----:B------:R-:W-:Y:S01]  /*16af0*/  FADD.FTZ R52, R52, R35 ;  /* 0x0000002334347221 */ /* 0x000fe20000010000 */
[----:B------:R-:W-:Y:S01]  /*16b00*/  FADD.FTZ R90, R79, R90 ;  /* 0x0000005a4f5a7221 */ /* 0x000fe20000010000 */
[C---:B--2---:R-:W-:Y:S03]  /*16b10*/  HMMA.16816.F32.BF16 R16, R8.reuse, R20, R16 ;  /* 0x000000140810723c */ /* 0x044fe60000041810 */
[----:B------:R-:W-:Y:S01]  /*16b20*/  FADD.FTZ R41, R41, R52 ;  /* 0x0000003429297221 */ /* 0x000fe20000010000 */
[----:B------:R-:W-:Y:S01]  /*16b30*/  FADD.FTZ R3, R39, R90 ;  /* 0x0000005a27037221 */ /* 0x000fe20000010000 */
[----:B------:R-:W2:Y:S02]  /*16b40*/  MUFU.EX2 R37, R37 ;  /* 0x0000002500257308 */ /* 0x000ea40000000800 */
[----:B------:R-:W-:Y:S01]  /*16b50*/  FADD.FTZ R56, R56, R41 ;  /* 0x0000002938387221 */ /* 0x000fe20000010000 */
[----:B------:R-:W-:Y:S01]  /*16b60*/  FADD.FTZ R3, R2, R3 ;  /* 0x0000000302037221 */ /* 0x000fe20000010000 */
[C---:B------:R-:W-:Y:S01]  /*16b70*/  HMMA.16816.F32.BF16 R20, R8.reuse, R22, R4 ;  /* 0x000000160814723c */ /* 0x040fe20000041804 */
[----:B------:R4:W5:Y:S02]  /*16b80*/  LDSM.16.MT88.4 R4, [R0+0x3c00] ;  /* 0x003c00000004783b */ /* 0x0009640000004200 */
[----:B------:R-:W-:Y:S01]  /*16b90*/  FADD.FTZ R45, R45, R56 ;  /* 0x000000382d2d7221 */ /* 0x000fe20000010000 */
[----:B------:R-:W-:Y:S01]  /*16ba0*/  FADD.FTZ R106, R106, R3 ;  /* 0x000000036a6a7221 */ /* 0x000fe20000010000 */
[----:B------:R-:W-:Y:S01]  /*16bb0*/  IMAD.MOV.U32 R2, RZ, RZ, R34 ;  /* 0x000000ffff027224 */ /* 0x000fe200078e0022 */
[----:B------:R-:W-:Y:S01]  /*16bc0*/  MUFU.EX2 R14, R14 ;  /* 0x0000000e000e7308 */ /* 0x000fe20000000800 */
[----:B------:R-:W-:Y:S01]  /*16bd0*/  FADD.FTZ R62, R62, R45 ;  /* 0x0000002d3e3e7221 */ /* 0x000fe20000010000 */
[----:B------:R-:W-:Y:S01]  /*16be0*/  FADD.FTZ R133, R133, R106 ;  /* 0x0000006a85857221 */ /* 0x000fe20000010000 */
[----:B---3--:R-:W-:Y:S03]  /*16bf0*/  HMMA.16816.F32.BF16 R136, R8, R28, R136 ;  /* 0x0000001c0888723c */ /* 0x008fe60000041888 */
[----:B------:R-:W-:-:S02]  /*16c00*/  @P5 IMAD.MOV.U32 R2, RZ, RZ, R34 ;  /* 0x000000ffff025224 */ /* 0x000fc400078e0022 */
[----:B------:R-:W-:Y:S01]  /*16c10*/  FADD.FTZ R51, R51, R62 ;  /* 0x0000003e33337221 */ /* 0x000fe20000010000 */
[----:B------:R-:W-:Y:S01]  /*16c20*/  FADD.FTZ R130, R130, R133 ;  /* 0x0000008582827221 */ /* 0x000fe20000010000 */
[----:B------:R-:W3:Y:S02]  /*16c30*/  MUFU.EX2 R235, R235 ;  /* 0x000000eb00eb7308 */ /* 0x000ee40000000800 */
[----:B------:R-:W-:Y:S01]  /*16c40*/  FADD.FTZ R64, R64, R51 ;  /* 0x0000003340407221 */ /* 0x000fe20000010000 */
[----:B------:R-:W-:Y:S01]  /*16c50*/  FADD.FTZ R181, R181, R130 ;  /* 0x00000082b5b57221 */ /* 0x000fe20000010000 */
[----:B------:R-:W-:Y:S03]  /*16c60*/  HMMA.16816.F32.BF16 R24, R8, R30, R24 ;  /* 0x0000001e0818723c */ /* 0x000fe60000041818 */
[----:B------:R-:W-:Y:S01]  /*16c70*/  F2FP.BF16.F32.PACK_AB R8, R33, R40 ;  /* 0x000000282108723e */ /* 0x000fe200000010ff */
[----:B------:R-:W-:Y:S01]  /*16c80*/  FADD.FTZ R3, R53, R64 ;  /* 0x0000004035037221 */ /* 0x000fe20000010000 */
[----:B-1----:R-:W-:-:S02]  /*16c90*/  F2FP.BF16.F32.PACK_AB R9, R15, R12 ;  /* 0x0000000c0f09723e */ /* 0x002fc400000010ff */
[----:B--2---:R-:W-:Y:S01]  /*16ca0*/  F2FP.BF16.F32.PACK_AB R10, R37, R36 ;  /* 0x00000024250a723e */ /* 0x004fe200000010ff */
[----:B------:R-:W-:Y:S01]  /*16cb0*/  FADD.FTZ R3, R54, R3 ;  /* 0x0000000336037221 */ /* 0x000fe20000010000 */
[----:B----4-:R-:W-:-:S03]  /*16cc0*/  FADD.FTZ R0, R150, R181 ;  /* 0x000000b596007221 */ /* 0x010fc60000010000 */
[----:B------:R-:W-:Y:S01]  /*16cd0*/  FADD.FTZ R46, R46, R3 ;  /* 0x000000032e2e7221 */ /* 0x000fe20000010000 */
[----:B------:R-:W-:-:S03]  /*16ce0*/  FADD.FTZ R0, R153, R0 ;  /* 0x0000000099007221 */ /* 0x000fc60000010000 */
[----:B------:R-:W-:Y:S01]  /*16cf0*/  FADD.FTZ R43, R43, R46 ;  /* 0x0000002e2b2b7221 */ /* 0x000fe20000010000 */
[----:B---3--:R-:W-:Y:S01]  /*16d00*/  F2FP.BF16.F32.PACK_AB R11, R235, R14 ;  /* 0x0000000eeb0b723e */ /* 0x008fe200000010ff */
[----:B------:R-:W-:Y:S01]  /*16d10*/  FADD.FTZ R3, R125, R0 ;  /* 0x000000007d037221 */ /* 0x000fe20000010000 */
[--C-:B------:R-:W-:Y:S02]  /*16d20*/  IMAD.MOV.U32 R0, RZ, RZ, R38.reuse ;  /* 0x000000ffff007224 */ /* 0x100fe400078e0026 */
[----:B------:R-:W-:Y:S01]  /*16d30*/  FADD.FTZ R42, R42, R43 ;  /* 0x0000002b2a2a7221 */ /* 0x000fe20000010000 */
[----:B------:R-:W-:Y:S02]  /*16d40*/  @P5 IMAD.MOV.U32 R0, RZ, RZ, R38 ;  /* 0x000000ffff005224 */ /* 0x000fe400078e0026 */
[----:B------:R-:W-:Y:S01]  /*16d50*/  FADD.FTZ R3, R32, R3 ;  /* 0x0000000320037221 */ /* 0x000fe20000010000 */
[----:B------:R-:W-:Y:S01]  /*16d60*/  FADD.FTZ R13, R13, R42 ;  /* 0x0000002a0d0d7221 */ /* 0x000fe20000010000 */
[----:B------:R-:W-:Y:S03]  /*16d70*/  HMMA.16816.F32.BF16 R144, R8, R140, R16 ;  /* 0x0000008c0890723c */ /* 0x000fe60000041810 */
[----:B------:R-:W-:Y:S01]  /*16d80*/  FADD.FTZ R40, R40, R3 ;  /* 0x0000000328287221 */ /* 0x000fe20000010000 */
[----:B------:R-:W-:-:S03]  /*16d90*/  FADD.FTZ R12, R12, R13 ;  /* 0x0000000d0c0c7221 */ /* 0x000fc60000010000 */
[----:B------:R-:W-:Y:S01]  /*16da0*/  FADD.FTZ R33, R33, R40 ;  /* 0x0000002821217221 */ /* 0x000fe20000010000 */
[----:B------:R-:W-:Y:S01]  /*16db0*/  FADD.FTZ R15, R15, R12 ;  /* 0x0000000c0f0f7221 */ /* 0x000fe20000010000 */
[----:B------:R-:W-:Y:S03]  /*16dc0*/  HMMA.16816.F32.BF16 R140, R8, R142, R20 ;  /* 0x0000008e088c723c */ /* 0x000fe60000041814 */
[----:B------:R-:W-:Y:S01]  /*16dd0*/  FADD.FTZ R36, R36, R33 ;  /* 0x0000002124247221 */ /* 0x000fe20000010000 */
[----:B------:R-:W-:-:S03]  /*16de0*/  FADD.FTZ R14, R14, R15 ;  /* 0x0000000f0e0e7221 */ /* 0x000fc60000010000 */
[----:B------:R-:W-:Y:S01]  /*16df0*/  FADD.FTZ R238, R37, R36 ;  /* 0x0000002425ee7221 */ /* 0x000fe20000010000 */
[----:B------:R-:W-:Y:S01]  /*16e00*/  FADD.FTZ R235, R235, R14 ;  /* 0x0000000eebeb7221 */ /* 0x000fe20000010000 */
[C---:B-----5:R-:W-:Y:S08]  /*16e10*/  HMMA.16816.F32.BF16 R136, R8.reuse, R4, R136 ;  /* 0x000000040888723c */ /* 0x060ff00000041888 */
[----:B------:R-:W-:Y:S01]  /*16e20*/  HMMA.16816.F32.BF16 R132, R8, R6, R24 ;  /* 0x000000060884723c */ /* 0x000fe20000041818 */
[----:B------:R-:W-:-:S04]  /*16e30*/  NOP ;  /* 0x0000000000007918 */ /* 0x000fc80000000000 */
[----:B------:R-:W-:-:S15]  /*16e40*/  @P5 BRA `(.L_x_2395) ;  /* 0x0000000000045947 */ /* 0x000fde0003800000 */
.L_x_2386:
[----:B------:R-:W-:-:S07]  /*16e50*/  IADD3 R236, PT, PT, R50, -0x1, RZ ;  /* 0xffffffff32ec7810 */ /* 0x000fce0007ffe0ff */
.L_x_2395:
[----:B------:R-:W-:Y:S05]  /*16e60*/  BSYNC B2 ;  /* 0x0000000000027941 */ /* 0x000fea0003800000 */
.L_x_2385:
[----:B------:R-:W-:-:S13]  /*16e70*/  ISETP.GE.AND P0, PT, R236, R213, PT ;  /* 0x000000d5ec00720c */ /* 0x000fda0003f06270 */
[----:B------:R-:W-:Y:S05]  /*16e80*/  @!P0 BRA `(.L_x_2396) ;  /* 0x0000006800708947 */ /* 0x000fea0003800000 */
[----:B------:R-:W-:Y:S01]  /*16e90*/  ISETP.NE.U32.AND P3, PT, R230, RZ, PT ;  /* 0x000000ffe600720c */ /* 0x000fe20003f65070 */
[----:B------:R-:W-:Y:S02]  /*16ea0*/  IMAD.MOV.U32 R151, RZ, RZ, R0 ;  /* 0x000000ffff977224 */ /* 0x000fe400078e0000 */
[----:B------:R-:W-:Y:S01]  /*16eb0*/  IMAD.MOV.U32 R150, RZ, RZ, R2 ;  /* 0x000000ffff967224 */ /* 0x000fe200078e0002 */
[----:B------:R-:W-:-:S13]  /*16ec0*/  ISETP.NE.AND.EX P3, PT, R231, RZ, PT, P3 ;  /* 0x000000ffe700720c */ /* 0x000fda0003f65330 */
.L_x_2403:
[C---:B------:R-:W-:Y:S01]  /*16ed0*/  LOP3.LUT R3, R224.reuse, 0xc0, RZ, 0xc0, !PT ;  /* 0x000000c0e0037812 */ /* 0x040fe200078ec0ff */
[----:B------:R-:W-:Y:S04]  /*16ee0*/  DEPBAR.LE SB0, 0x0 ;  /* 0x000080000000791a */ /* 0x000fe80000000000 */
[----:B------:R-:W-:Y:S05]  /*16ef0*/  WARPSYNC.ALL ;  /* 0x0000000000007948 */ /* 0x000fea0003800000 */
[----:B------:R-:W-:Y:S01]  /*16f00*/  BAR.SYNC.DEFER_BLOCKING 0x0 ;  /* 0x0000000000007b1d */ /* 0x000fe20000010000 */
[----:B------:R-:W-:Y:S01]  /*16f10*/  LOP3.LUT R3, R3, 0x18, R208, 0xf8, !PT ;  /* 0x0000001803037812 */ /* 0x000fe200078ef8d0 */
[----:B------:R-:W-:Y:S01]  /*16f20*/  IMAD.MOV.U32 R2, RZ, RZ, R220 ;  /* 0x000000ffff027224 */ /* 0x000fe200078e00dc */
[----:B------:R-:W-:Y:S01]  /*16f30*/  LOP3.LUT R30, R224, 0x18, RZ, 0xc0, !PT ;  /* 0x00000018e01e7812 */ /* 0x000fe200078ec0ff */
[----:B------:R-:W-:Y:S01]  /*16f40*/  IMAD.MOV.U32 R0, RZ, RZ, R221 ;  /* 0x000000ffff007224 */ /* 0x000fe200078e00dd */
[----:B------:R-:W-:Y:S01]  /*16f50*/  LOP3.LUT R28, R3, 0x18, R224, 0x78, !PT ;  /* 0x00000018031c7812 */ /* 0x000fe200078e78e0 */
[----:B------:R-:W-:Y:S02]  /*16f60*/  @!P3 IMAD.MOV.U32 R3, RZ, RZ, RZ ;  /* 0x000000ffff03b224 */ /* 0x000fe400078e00ff */
[----:B------:R-:W-:Y:S02]  /*16f70*/  IMAD.SHL.U32 R224, R208, 0x8, RZ ;  /* 0x00000008d0e07824 */ /* 0x000fe400078e00ff */
[----:B------:R-:W1:Y:S01]  /*16f80*/  S2R R208, SR_TID.X ;  /* 0x0000000000d07919 */ /* 0x000e620000002100 */
[----:B------:R-:W-:Y:S01]  /*16f90*/  @!P3 IADD3 R3, P0, PT, RZ, -R3, RZ ;  /* 0x80000003ff03b210 */ /* 0x000fe20007f1e0ff */
        /* <DEDUP_REMOVED lines=71> */
.L_x_2398:
[----:B------:R-:W-:Y:S05]  /*17410*/  BSYNC.RECONVERGENT B0 ;  /* 0x0000000000007941 */ /* 0x000fea0003800200 */
.L_x_2397:
[----:B------:R-:W1:Y:S01]  /*17420*/  S2UR UR6, SR_CgaCtaId ;  /* 0x00000000000679c3 */ /* 0x000e620000008800 */
[----:B------:R-:W-:Y:S01]  /*17430*/  ISETP.GE.AND P0, PT, R30, R225, PT ;  /* 0x000000e11e00720c */ /* 0x000fe20003f06270 */
[----:B------:R-:W-:Y:S01]  /*17440*/  UMOV UR7, 0x400 ;  /* 0x0000040000077882 */ /* 0x000fe20000000000 */
[----:B------:R-:W-:Y:S01]  /*17450*/  LOP3.LUT R237, R177, R28, RZ, 0xfc, !PT ;  /* 0x0000001cb1ed7212 */ /* 0x000fe200078efcff */
[C---:B------:R-:W-:Y:S01]  /*17460*/  IMAD.SHL.U32 R29, R216.reuse, 0x40, RZ ;  /* 0x00000040d81d7824 */ /* 0x040fe200078e00ff */
[----:B------:R-:W-:Y:S01]  /*17470*/  SHF.L.U64.HI R28, R216, 0x6, R217 ;  /* 0x00000006d81c7819 */ /* 0x000fe200000102d9 */
[C---:B------:R-:W-:Y:S01]  /*17480*/  IMAD.SHL.U32 R210, R208.reuse, 0x10, RZ ;  /* 0x00000010d0d27824 */ /* 0x040fe200078e00ff */
[C---:B------:R-:W-:Y:S01]  /*17490*/  LOP3.LUT R153, R208.reuse, 0x8, RZ, 0xc0, !PT ;  /* 0x00000008d0997812 */ /* 0x040fe200078ec0ff */
[C---:B------:R-:W-:Y:S01]  /*174a0*/  IMAD.SHL.U32 R212, R208.reuse, 0x20, RZ ;  /* 0x00000020d0d47824 */ /* 0x040fe200078e00ff */
[----:B------:R-:W-:Y:S01]  /*174b0*/  IADD3 R30, P1, PT, R29, R220, RZ ;  /* 0x000000dc1d1e7210 */ /* 0x000fe20007f3e0ff */
[----:B------:R-:W-:Y:S01]  /*174c0*/  IMAD.SHL.U32 R211, R208, 0x4, RZ ;  /* 0x00000004d0d37824 */ /* 0x000fe200078e00ff */
[----:B------:R-:W-:Y:S01]  /*174d0*/  LOP3.LUT R3, R210, 0x100, RZ, 0xc0, !PT ;  /* 0x00000100d2037812 */ /* 0x000fe200078ec0ff */
[----:B------:R-:W-:Y:S01]  /*174e0*/  BSSY.RECONVERGENT B1, `(.L_x_2399) ;  /* 0x000013c000017945 */ /* 0x000fe20003800200 */
[----:B------:R-:W-:Y:S01]  /*174f0*/  SHF.R.U32.HI R209, RZ, 0x1, R208 ;  /* 0x00000001ffd17819 */ /* 0x000fe200000116d0 */
[----:B------:R-:W-:Y:S01]  /*17500*/  IMAD.X R31, R28, 0x1, R221, P1 ;  /* 0x000000011c1f7824 */ /* 0x000fe200008e06dd */
[-C--:B------:R-:W-:Y:S02]  /*17510*/  IADD3 R40, P1, PT, R30, R29.reuse, RZ ;  /* 0x0000001d1e287210 */ /* 0x080fe40007f3e0ff */
[----:B------:R-:W-:Y:S02]  /*17520*/  LOP3.LUT R2, R153, 0xc0, R212, 0xf8, !PT ;  /* 0x000000c099027812 */ /* 0x000fe400078ef8d4 */
[----:B------:R-:W-:Y:S01]  /*17530*/  LOP3.LUT R211, R211, 0x18, RZ, 0xc0, !PT ;  /* 0x00000018d3d37812 */ /* 0x000fe200078ec0ff */
[----:B------:R-:W-:Y:S01]  /*17540*/  IMAD.X R41, R31, 0x1, R28, P1 ;  /* 0x000000011f297824 */ /* 0x000fe200008e061c */
[-C--:B------:R-:W-:Y:S02]  /*17550*/  IADD3 R38, P1, PT, R40, R29.reuse, RZ ;  /* 0x0000001d28267210 */ /* 0x080fe40007f3e0ff */
[----:B------:R-:W-:Y:S01]  /*17560*/  LOP3.LUT R0, R3, 0x20, R212, 0xf8, !PT ;  /* 0x0000002003007812 */ /* 0x000fe200078ef8d4 */
[----:B-1----:R-:W-:Y:S01]  /*17570*/  ULEA UR6, UR6, UR7, 0x18 ;  /* 0x0000000706067291 */ /* 0x002fe2000f8ec0ff */
[----:B------:R-:W-:Y:S01]  /*17580*/  LOP3.LUT R3, R209, 0x8, RZ, 0xc0, !PT ;  /* 0x00000008d1037812 */ /* 0x000fe200078ec0ff */
[--C-:B------:R-:W-:Y:S01]  /*17590*/  IMAD.X R39, R41, 0x1, R28.reuse, P1 ;  /* 0x0000000129277824 */ /* 0x100fe200008e061c */
[-C--:B------:R-:W-:Y:S02]  /*175a0*/  IADD3 R36, P1, PT, R38, R29.reuse, RZ ;  /* 0x0000001d26247210 */ /* 0x080fe40007f3e0ff */
[----:B------:R-:W-:Y:S02]  /*175b0*/  LOP3.LUT R210, R210, 0x3e00, RZ, 0xc0, !PT ;  /* 0x00003e00d2d27812 */ /* 0x000fe400078ec0ff */
[----:B------:R-:W-:Y:S01]  /*175c0*/  LEA R237, R237, UR6, 0x1 ;  /* 0x00000006eded7c11 */ /* 0x000fe2000f8e08ff */
[----:B------:R-:W-:Y:S01]  /*175d0*/  IMAD.X R37, R39, 0x1, R28, P1 ;  /* 0x0000000127257824 */ /* 0x000fe200008e061c */
[-C--:B------:R-:W-:Y:S02]  /*175e0*/  IADD3 R34, P1, PT, R36, R29.reuse, RZ ;  /* 0x0000001d24227210 */ /* 0x080fe40007f3e0ff */
[----:B------:R-:W-:Y:S01]  /*175f0*/  LOP3.LUT R2, R0, R2, R211, 0xf6, !PT ;  /* 0x0000000200027212 */ /* 0x000fe200078ef6d3 */
[----:B------:R-:W-:Y:S01]  /*17600*/  @!PT LDS RZ, [RZ] ;  /* 0x00000000fffff984 */ /* 0x000fe20000000800 */
[----:B------:R-:W-:Y:S01]  /*17610*/  @!PT LDS RZ, [RZ] ;  /* 0x00000000fffff984 */ /* 0x000fe20000000800 */
[----:B------:R-:W-:Y:S01]  /*17620*/  @!PT LDS RZ, [RZ] ;  /* 0x00000000fffff984 */ /* 0x000fe20000000800 */
[----:B------:R-:W-:Y:S01]  /*17630*/  @!P0 LDGSTS.E.BYPASS.LTC128B.128 [R237+0x5000], desc[UR4][R220.64] ;  /* 0x05000000dced8fae */ /* 0x000fe2000b981a04 */
[----:B------:R-:W-:Y:S01]  /*17640*/  LOP3.LUT R0, R3, 0xc0, R212, 0xf8, !PT ;  /* 0x000000c003007812 */ /* 0x000fe200078ef8d4 */
[----:B------:R-:W-:Y:S01]  /*17650*/  IMAD.X R35, R37, 0x1, R28, P1 ;  /* 0x0000000125237824 */ /* 0x000fe200008e061c */
[----:B------:R-:W-:Y:S02]  /*17660*/  IADD3 R32, P1, PT, R34, R29, RZ ;  /* 0x0000001d22207210 */ /* 0x000fe40007f3e0ff */
[----:B------:R-:W-:Y:S01]  /*17670*/  @P0 STS.128 [R237+0x5000], RZ ;  /* 0x005000ffed000388 */ /* 0x000fe20000000c00 */
[----:B------:R-:W-:Y:S02]  /*17680*/  LOP3.LUT R3, R210, 0x20, R212, 0xf8, !PT ;  /* 0x00000020d2037812 */ /* 0x000fe400078ef8d4 */
[----:B------:R-:W-:Y:S02]  /*17690*/  LOP3.LUT R211, R0, R211, RZ, 0x3c, !PT ;  /* 0x000000d300d37212 */ /* 0x000fe400078e3cff */
[----:B------:R-:W-:Y:S01]  /*176a0*/  @!PT LDS RZ, [RZ] ;  /* 0x00000000fffff984 */ /* 0x000fe20000000800 */
[----:B------:R-:W-:Y:S01]  /*176b0*/  @!PT LDS RZ, [RZ] ;  /* 0x00000000fffff984 */ /* 0x000fe20000000800 */
[----:B------:R-:W-:Y:S01]  /*176c0*/  @!PT LDS RZ, [RZ] ;  /* 0x00000000fffff984 */ /* 0x000fe20000000800 */
[----:B------:R1:W-:Y:S01]  /*176d0*/  @!P0 LDGSTS.E.BYPASS.LTC128B.128 [R237+0x5800], desc[UR4][R30.64] ;  /* 0x058000001eed8fae */ /* 0x0003e2000b981a04 */
[----:B------:R-:W-:Y:S01]  /*176e0*/  IMAD.X R33, R35, 0x1, R28, P1 ;  /* 0x0000000123217824 */ /* 0x000fe200008e061c */
[----:B------:R-:W-:Y:S03]  /*176f0*/  LOP3.LUT R0, R3, 0x100, R212, 0xf8, !PT ;  /* 0x0000010003007812 */ /* 0x000fe600078ef8d4 */
[----:B------:R-:W-:Y:S01]  /*17700*/  @P0 STS.128 [R237+0x5800], RZ ;  /* 0x005800ffed000388 */ /* 0x000fe20000000c00 */
[----:B------:R-:W-:Y:S02]  /*17710*/  LEA R2, R2, UR6, 0x1 ;  /* 0x0000000602027c11 */ /* 0x000fe4000f8e08ff */
[----:B------:R-:W-:Y:S02]  /*17720*/  LOP3.LUT R3, R0, R211, RZ, 0xfc, !PT ;  /* 0x000000d300037212 */ /* 0x000fe400078efcff */
[----:B------:R-:W-:Y:S01]  /*17730*/  @!PT LDS RZ, [RZ] ;  /* 0x00000000fffff984 */ /* 0x000fe20000000800 */
[----:B------:R-:W-:Y:S01]  /*17740*/  @!PT LDS RZ, [RZ] ;  /* 0x00000000fffff984 */ /* 0x000fe20000000800 */
[----:B------:R-:W-:Y:S01]  /*17750*/  @!PT LDS RZ, [RZ] ;  /* 0x00000000fffff984 */ /* 0x000fe20000000800 */
[----:B------:R-:W-:Y:S01]  /*17760*/  @!P0 LDGSTS.E.BYPASS.LTC128B.128 [R237+0x6000], desc[UR4][R40.64] ;  /* 0x0600000028ed8fae */ /* 0x000fe2000b981a04 */
[----:B------:R-:W-:Y:S02]  /*17770*/  LOP3.LUT P2, RZ, R208, 0x4, RZ, 0xc0, !PT ;  /* 0x00000004d0ff7812 */ /* 0x000fe4000784c0ff */
[----:B------:R-:W-:Y:S02]  /*17780*/  LEA R0, R3, UR6, 0x1 ;  /* 0x0000000603007c11 */ /* 0x000fe4000f8e08ff */
[----:B------:R-:W-:Y:S01]  /*17790*/  @P0 STS.128 [R237+0x6000], RZ ;  /* 0x006000ffed000388 */ /* 0x000fe20000000c00 */
[----:B------:R-:W-:Y:S04]  /*177a0*/  IMAD.MOV.U32 R3, RZ, RZ, 0x20 ;  /* 0x00000020ff037424 */ /* 0x000fe800078e00ff */
[----:B------:R-:W-:Y:S01]  /*177b0*/  @!PT LDS RZ, [RZ] ;  /* 0x00000000fffff984 */ /* 0x000fe20000000800 */
[----:B------:R-:W-:Y:S01]  /*177c0*/  @!PT LDS RZ, [RZ] ;  /* 0x00000000fffff984 */ /* 0x000fe20000000800 */
[----:B------:R-:W-:Y:S01]  /*177d0*/  @!PT LDS RZ, [RZ] ;  /* 0x00000000fffff984 */ /* 0x000fe20000000800 */
[----:B------:R-:W-:Y:S01]  /*177e0*/  @!P0 LDGSTS.E.BYPASS.LTC128B.128 [R237+0x6800], desc[UR4][R38.64] ;  /* 0x0680000026ed8fae */ /* 0x000fe2000b981a04 */
[----:B------:R-:W-:Y:S04]  /*177f0*/  SEL R3, R3, 0xffffffe0, !P2 ;  /* 0xffffffe003037807 */ /* 0x000fe80005000000 */
[----:B------:R-:W-:Y:S05]  /*17800*/  @P0 STS.128 [R237+0x6800], RZ ;  /* 0x006800ffed000388 */ /* 0x000fea0000000c00 */
[----:B------:R-:W-:Y:S01]  /*17810*/  @!PT LDS RZ, [RZ] ;  /* 0x00000000fffff984 */ /* 0x000fe20000000800 */
[----:B------:R-:W-:Y:S01]  /*17820*/  @!PT LDS RZ, [RZ] ;  /* 0x00000000fffff984 */ /* 0x000fe20000000800 */
[----:B------:R-:W-:Y:S01]  /*17830*/  @!PT LDS RZ, [RZ] ;  /* 0x00000000fffff984 */ /* 0x000fe20000000800 */
[----:B------:R-:W-:Y:S01]  /*17840*/  @!P0 LDGSTS.E.BYPASS.LTC128B.128 [R237+0x7000], desc[UR4][R36.64] ;  /* 0x0700000024ed8fae */ /* 0x000fe2000b981a04 */
[----:B-1----:R-:W-:Y:S04]  /*17850*/  @!P0 IADD3 R30, P1, PT, R32, R29, RZ ;  /* 0x0000001d201e8210 */ /* 0x002fe80007f3e0ff */
[----:B------:R-:W-:Y:S05]  /*17860*/  @P0 STS.128 [R237+0x7000], RZ ;  /* 0x007000ffed000388 */ /* 0x000fea0000000c00 */
[----:B------:R-:W-:Y:S01]  /*17870*/  @!PT LDS RZ, [RZ] ;  /* 0x00000000fffff984 */ /* 0x000fe20000000800 */
[----:B------:R-:W-:Y:S01]  /*17880*/  @!PT LDS RZ, [RZ] ;  /* 0x00000000fffff984 */ /* 0x000fe20000000800 */
[----:B------:R-:W-:Y:S01]  /*17890*/  @!PT LDS RZ, [RZ] ;  /* 0x00000000fffff984 */ /* 0x000fe20000000800 */
[----:B------:R-:W-:Y:S01]  /*178a0*/  @!P0 LDGSTS.E.BYPASS.LTC128B.128 [R237+0x7800], desc[UR4][R34.64] ;  /* 0x0780000022ed8fae */ /* 0x000fe2000b981a04 */
[----:B------:R-:W-:Y:S01]  /*178b0*/  @!P0 IMAD.X R31, R33, 0x1, R28, P1 ;  /* 0x00000001211f8824 */ /* 0x000fe200008e061c */
[----:B------:R-:W-:Y:S03]  /*178c0*/  ISETP.GT.AND P1, PT, R236, R213, PT ;  /* 0x000000d5ec00720c */ /* 0x000fe60003f24270 */
        /* <DEDUP_REMOVED lines=92> */
[C---:B------:R-:W-:Y:S03]  /*17e90*/  HMMA.16816.F32.BF16 R44, R160.reuse, R176, R44 ;  /* 0x000000b0a02c723c */ /* 0x040fe6000004182c */
[----:B------:R-:W-:Y:S05]  /*17ea0*/  LOP3.LUT R177, R224, 0x1f20, RZ, 0xc0, !PT ;  /* 0x00001f20e0b17812 */ /* 0x000fea00078ec0ff */
        /* <DEDUP_REMOVED lines=25> */
[C---:B------:R-:W-:Y:S02]  /*18040*/  IMAD.SHL.U32 R2, R214.reuse, 0x20, RZ ;  /* 0x00000020d6027824 */ /* 0x040fe400078e00ff */
[----:B------:R-:W-:Y:S01]  /*18050*/  ISETP.NE.AND.EX P3, PT, R231, RZ, PT, P3 ;  /* 0x000000ffe700720c */ /* 0x000fe20003f65330 */
[----:B------:R-:W-:Y:S11]  /*18060*/  IMAD.SHL.U32 R0, R214, 0x40, RZ ;  /* 0x00000040d6007824 */ /* 0x000ff600078e00ff */
[----:B------:R-:W-:Y:S01]  /*18070*/  @!UPT UIADD3 URZ, UPT, UPT, URZ, URZ, URZ ;  /* 0x000000fffffff290 */ /* 0x000fe2000fffe0ff */
        /* <DEDUP_REMOVED lines=9> */
[----:B------:R-:W2:Y:S02]  /*18110*/  LD.E R160, desc[UR4][R148.64+0x170] ;  /* 0x0001700494a07980 */ /* 0x000ea4000c101900 */
        /* <DEDUP_REMOVED lines=16> */
[----:B------:R-:W-:Y:S06]  /*18220*/  IMAD.HI.U32 R159, R159, R161, R158 ;  /* 0x000000a19f9f7227 */ /* 0x000fec00078e009e */
[C---:B------:R-:W-:Y:S04]  /*18230*/  IMAD.HI.U32 R156, R159.reuse, R152, RZ ;  /* 0x000000989f9c7227 */ /* 0x040fe800078e00ff */
[----:B------:R-:W-:Y:S04]  /*18240*/  IMAD.HI.U32 R158, R159, R154, RZ ;  /* 0x0000009a9f9e7227 */ /* 0x000fe800078e00ff */
[-C--:B------:R-:W-:Y:S02]  /*18250*/  IMAD R152, R156, R153.reuse, R152 ;  /* 0x000000999c987224 */ /* 0x080fe400078e0298 */
[----:B------:R-:W-:Y:S01]  /*18260*/  IMAD R154, R158, R153, R154 ;  /* 0x000000999e9a7224 */ /* 0x000fe200078e029a */
[----:B------:R-:W-:Y:S02]  /*18270*/  LOP3.LUT R153, RZ, R160, RZ, 0x33, !PT ;  /* 0x000000a0ff997212 */ /* 0x000fe400078e33ff */
        /* <DEDUP_REMOVED lines=9> */
[----:B------:R-:W-:Y:S09]  /*18310*/  ISETP.GE.AND P4, PT, R3, RZ, PT ;  /* 0x000000ff0300720c */ /* 0x000ff20003f86270 */
[----:B------:R-:W-:Y:S02]  /*18320*/  @P5 IADD3 R156, PT, PT, R156, 0x1, RZ ;  /* 0x000000019c9c5810 */ /* 0x000fe40007ffe0ff */
[----:B------:R-:W-:Y:S01]  /*18330*/  @P6 VIADD R158, R158, 0x1 ;  /* 0x000000019e9e6836 */ /* 0x000fe20000000000 */
[----:B------:R-:W-:Y:S02]  /*18340*/  ISETP.NE.AND P5, PT, R160, RZ, PT ;  /* 0x000000ffa000720c */ /* 0x000fe40003fa5270 */
[----:B------:R-:W-:Y:S02]  /*18350*/  @!P1 IMAD.MOV R156, RZ, RZ, -R156 ;  /* 0x000000ffff9c9224 */ /* 0x000fe400078e0a9c */
[----:B------:R-:W-:Y:S03]  /*18360*/  @!P4 IADD3 R158, PT, PT, -R158, RZ, RZ ;  /* 0x000000ff9e9ec210 */ /* 0x000fe60007ffe1ff */
[C---:B------:R-:W-:Y:S02]  /*18370*/  SEL R155, R153.reuse, R156, !P5 ;  /* 0x0000009c999b7207 */ /* 0x040fe40006800000 */
[----:B------:R-:W-:Y:S01]  /*18380*/  SEL R153, R153, R158, !P5 ;  /* 0x0000009e99997207 */ /* 0x000fe20006800000 */
[----:B------:R-:W2:Y:S01]  /*18390*/  LD.E.64 R156, desc[UR4][R148.64+0x38] ;  /* 0x00003804949c7980 */ /* 0x000ea2000c101b00 */
[-C--:B------:R-:W-:Y:S02]  /*183a0*/  LEA R164, P4, R155, R228.reuse, 0x2 ;  /* 0x000000e49ba47211 */ /* 0x080fe400078810ff */
[----:B------:R-:W-:Y:S02]  /*183b0*/  LEA R162, P1, R153, R228, 0x2 ;  /* 0x000000e499a27211 */ /* 0x000fe400078210ff */
[-C--:B------:R-:W-:Y:S01]  /*183c0*/  LEA.HI.X.SX32 R165, R155, R229.reuse, 0x2, P4 ;  /* 0x000000e59ba57211 */ /* 0x080fe200020f16ff */
[----:B------:R-:W3:Y:S01]  /*183d0*/  LD.E.64 R158, desc[UR4][R148.64+0x20] ;  /* 0x00002004949e7980 */ /* 0x000ee2000c101b00 */
[C---:B------:R-:W-:Y:S01]  /*183e0*/  LEA.HI.X.SX32 R163, R153.reuse, R229, 0x2, P1 ;  /* 0x000000e599a37211 */ /* 0x040fe200008f16ff */
[----:B------:R-:W-:Y:S04]  /*183f0*/  IMAD.IADD R153, R153, 0x1, -R155 ;  /* 0x0000000199997824 */ /* 0x000fe800078e0a9b */
        /* <DEDUP_REMOVED lines=16> */
.L_x_2402:
[----:B------:R-:W-:Y:S05]  /*18500*/  BSYNC.RECONVERGENT B0 ;  /* 0x0000000000007941 */ /* 0x000fea0003800200 */
.L_x_2401:
[----:B------:R-:W-:Y:S01]  /*18510*/  @!PT LDS RZ, [RZ] ;  /* 0x00000000fffff984 */ /* 0x000fe20000000800 */
[----:B------:R-:W-:Y:S01]  /*18520*/  @!PT LDS RZ, [RZ] ;  /* 0x00000000fffff984 */ /* 0x000fe20000000800 */
[----:B------:R-:W-:Y:S01]  /*18530*/  @!PT LDS RZ, [RZ] ;  /* 0x00000000fffff984 */ /* 0x000fe20000000800 */
[----:B------:R1:W-:Y:S01]  /*18540*/  @!P0 LDGSTS.E.BYPASS.LTC128B.128 [R237+0x1000], desc[UR4][R218.64] ;  /* 0x01000000daed8fae */ /* 0x0003e2000b981a04 */
[----:B------:R-:W-:Y:S02]  /*18550*/  LEA R156, P1, R2, R218, 0x1 ;  /* 0x000000da029c7211 */ /* 0x000fe400078208ff */
        /* <DEDUP_REMOVED lines=9> */
[----:B------:R1:W-:Y:S02]  /*185f0*/  @!P0 LDGSTS.E.BYPASS.LTC128B.128 [R237+0x1800], desc[UR4][R156.64] ;  /* 0x018000009ced8fae */ /* 0x0003e4000b981a04 */
        /* <DEDUP_REMOVED lines=42> */
.L_x_2400:
[----:B------:R-:W-:Y:S05]  /*188a0*/  BSYNC.RECONVERGENT B1 ;  /* 0x0000000000017941 */ /* 0x000fea0003800200 */
.L_x_2399:
[----:B------:R-:W-:Y:S01]  /*188b0*/  LOP3.LUT R211, R211, 0x120, R212, 0xf8, !PT ;  /* 0x00000120d3d37812 */ /* 0x000fe200078ef8d4 */
[----:B------:R-:W-:Y:S05]  /*188c0*/  IMAD.SHL.U32 R179, R208, 0x2, RZ ;  /* 0x00000002d0b37824 */ /* 0x000fea00078e00ff */
[----:B------:R-:W-:Y:S05]  /*188d0*/  LOP3.LUT R179, R179, 0x6, RZ, 0xc0, !PT ;  /* 0x00000006b3b37812 */ /* 0x000fea00078ec0ff */
[----:B------:R-:W-:Y:S04]  /*188e0*/  IMAD R0, R236, 0x100, R179 ;  /* 0x00000100ec007824 */ /* 0x000fe800078e02b3 */
[C---:B-1----:R-:W-:Y:S01]  /*188f0*/  VIADD R3, R0.reuse, 0x11 ;  /* 0x0000001100037836 */ /* 0x042fe20000000000 */
[C---:B------:R-:W-:Y:S01]  /*18900*/  ISETP.GE.AND P0, PT, R0.reuse, R234, PT ;  /* 0x000000ea0000720c */ /* 0x040fe20003f06270 */
[C---:B------:R-:W-:Y:S01]  /*18910*/  VIADD R169, R0.reuse, 0x49 ;  /* 0x0000004900a97836 */ /* 0x040fe20000000000 */
[C---:B------:R-:W-:Y:S01]  /*18920*/  ISETP.GE.AND P4, PT, R0.reuse, R232, PT ;  /* 0x000000e80000720c */ /* 0x040fe20003f86270 */
        /* <DEDUP_REMOVED lines=17> */
[----:B------:R-:W-:Y:S01]  /*18a40*/  ISETP.GE.AND P6, PT, R2, R234, PT ;  /* 0x000000ea0200720c */ /* 0x000fe20003fc6270 */
[----:B------:R-:W-:Y:S01]  /*18a50*/  VIADD R161, R0, 0x29 ;  /* 0x0000002900a17836 */ /* 0x000fe20000000000 */
[----:B------:R-:W-:Y:S01]  /*18a60*/  ISETP.GE.AND P1, PT, R2, R232, PT ;  /* 0x000000e80200720c */ /* 0x000fe20003f26270 */
[----:B------:R-:W-:Y:S01]  /*18a70*/  VIADD R168, R0, 0x50 ;  /* 0x0000005000a87836 */ /* 0x000fe20000000000 */
[----:B------:R-:W-:Y:S01]  /*18a80*/  ISETP.GE.AND P0, PT, R2, R233, PT ;  /* 0x000000e90200720c */ /* 0x000fe20003f06270 */
[----:B------:R-:W-:Y:S01]  /*18a90*/  VIADD R167, R0, 0x51 ;  /* 0x0000005100a77836 */ /* 0x000fe20000000000 */
[----:B------:R-:W-:Y:S01]  /*18aa0*/  ISETP.GE.AND P5, PT, R2, R227, PT ;  /* 0x000000e30200720c */ /* 0x000fe20003fa6270 */
[C---:B------:R-:W-:Y:S01]  /*18ab0*/  VIADD R2, R0.reuse, 0x8 ;  /* 0x0000000800027836 */ /* 0x040fe20000000000 */
[----:B------:R-:W-:Y:S01]  /*18ac0*/  FSEL R7, R7, -INF , P1 ;  /* 0xff80000007077808 */ /* 0x000fe20000800000 */
[C---:B------:R-:W-:Y:S01]  /*18ad0*/  VIADD R173, R0.reuse, 0x59 ;  /* 0x0000005900ad7836 */ /* 0x040fe20000000000 */
[-C--:B------:R-:W-:Y:S01]  /*18ae0*/  ISETP.GE.AND P1, PT, R153, R234.reuse, PT ;  /* 0x000000ea9900720c */ /* 0x080fe20003f26270 */
[----:B------:R-:W-:Y:S01]  /*18af0*/  VIADD R181, R0, 0x78 ;  /* 0x0000007800b57836 */ /* 0x000fe20000000000 */
[----:B------:R-:W-:Y:S01]  /*18b00*/  ISETP.GE.AND P4, PT, R2, R234, PT ;  /* 0x000000ea0200720c */ /* 0x000fe20003f86270 */
[C---:B------:R-:W-:Y:S01]  /*18b10*/  VIADD R193, R0.reuse, 0x79 ;  /* 0x0000007900c17836 */ /* 0x040fe20000000000 */
[----:B------:R-:W-:Y:S01]  /*18b20*/  FSEL R9, R9, -INF , P1 ;  /* 0xff80000009097808 */ /* 0x000fe20000800000 */
[----:B------:R-:W-:Y:S01]  /*18b30*/  VIADD R180, R0, 0x81 ;  /* 0x0000008100b47836 */ /* 0x000fe20000000000 */
        /* <DEDUP_REMOVED lines=9> */
[----:B------:R-:W-:Y:S01]  /*18bd0*/  VIADD R12, R0, 0x18 ;  /* 0x00000018000c7836 */ /* 0x000fe20000000000 */
[-C--:B------:R-:W-:Y:S01]  /*18be0*/  ISETP.GE.AND P4, PT, R152, R232.reuse, PT ;  /* 0x000000e89800720c */ /* 0x080fe20003f86270 */
[C---:B------:R-:W-:Y:S01]  /*18bf0*/  VIADD R196, R0.reuse, 0xa8 ;  /* 0x000000a800c47836 */ /* 0x040fe20000000000 */
[----:B------:R-:W-:Y:S01]  /*18c00*/  ISETP.GE.AND P1, PT, R3, R232, PT ;  /* 0x000000e80300720c */ /* 0x000fe20003f26270 */
[----:B------:R-:W-:Y:S01]  /*18c10*/  VIADD R240, R0, 0xa9 ;  /* 0x000000a900f07836 */ /* 0x000fe20000000000 */
[----:B------:R-:W-:Y:S01]  /*18c20*/  FSEL R14, R14, -INF , P4 ;  /* 0xff8000000e0e7808 */ /* 0x000fe20002000000 */
[C---:B------:R-:W-:Y:S01]  /*18c30*/  VIADD R195, R0.reuse, 0xb0 ;  /* 0x000000b000c37836 */ /* 0x040fe20000000000 */
        /* <DEDUP_REMOVED lines=33> */
[-C--:B------:R-:W-:Y:S02]  /*18e50*/  ISETP.GE.AND P1, PT, R159, R232.reuse, PT ;  /* 0x000000e89f00720c */ /* 0x080fe40003f26270 */
[----:B------:R-:W-:Y:S02]  /*18e60*/  FSEL R13, R13, -INF , P6 ;  /* 0xff8000000d0d7808 */ /* 0x000fe40003000000 */
        /* <DEDUP_REMOVED lines=14> */
[----:B------:R-:W-:Y:S01]  /*18f50*/  FSEL R166, R36, -INF , P1 ;  /* 0xff80000024a67808 */ /* 0x000fe20000800000 */
[----:B------:R-:W-:Y:S01]  /*18f60*/  VIADD R36, R0, 0x48 ;  /* 0x0000004800247836 */ /* 0x000fe20000000000 */
[-C--:B------:R-:W-:Y:S02]  /*18f70*/  ISETP.GE.AND P4, PT, R164, R232.reuse, PT ;  /* 0x000000e8a400720c */ /* 0x080fe40003f86270 */
[----:B------:R-:W-:Y:S02]  /*18f80*/  ISETP.GE.AND P1, PT, R163, R232, PT ;  /* 0x000000e8a300720c */ /* 0x000fe40003f26270 */
[----:B------:R-:W-:Y:S02]  /*18f90*/  FSEL R26, R26, -INF , P6 ;  /* 0xff8000001a1a7808 */ /* 0x000fe40003000000 */
[-C--:B------:R-:W-:Y:S02]  /*18fa0*/  ISETP.GE.AND P6, PT, R159, R234.reuse, PT ;  /* 0x000000ea9f00720c */ /* 0x080fe40003fc6270 */
        /* <DEDUP_REMOVED lines=16> */
[----:B------:R-:W-:Y:S02]  /*190b0*/  FSEL R37, R37, -INF , P6 ;  /* 0xff80000025257808 */ /* 0x000fe40003000000 */
[-C--:B------:R-:W-:Y:S02]  /*190c0*/  ISETP.GE.AND P6, PT, R36, R232.reuse, PT ;  /* 0x000000e82400720c */ /* 0x080fe40003fc6270 */
[----:B------:R-:W-:Y:S02]  /*190d0*/  ISETP.GE.AND P1, PT, R167, R232, PT ;  /* 0x000000e8a700720c */ /* 0x000fe40003f26270 */
[----:B------:R-:W-:Y:S02]  /*190e0*/  FSEL R46, R46, -INF , P4 ;  /* 0xff8000002e2e7808 */ /* 0x000fe40002000000 */
[-C--:B------:R-:W-:Y:S02]  /*190f0*/  ISETP.GE.AND P4, PT, R44, R234.reuse, PT ;  /* 0x000000ea2c00720c */ /* 0x080fe40003f86270 */
[----:B------:R-:W-:Y:S02]  /*19100*/  FSEL R42, R42, -INF , P6 ;  /* 0xff8000002a2a7808 */ /* 0x000fe40003000000 */
[----:B------:R-:W-:Y:S01]  /*19110*/  FSEL R171, R47, -INF , P1 ;  /* 0xff8000002fab7808 */ /* 0x000fe20000800000 */
[----:B------:R-:W-:Y:S01]  /*19120*/  VIADD R47, R0, 0x61 ;  /* 0x00000061002f7836 */ /* 0x000fe20000000000 */
[-C--:B------:R-:W-:Y:S02]  /*19130*/  ISETP.GE.AND P6, PT, R167, R234.reuse, PT ;  /* 0x000000eaa700720c */ /* 0x080fe40003fc6270 */
[C---:B------:R-:W-:Y:S02]  /*19140*/  ISETP.GE.AND P1, PT, R173.reuse, R234, PT ;  /* 0x000000eaad00720c */ /* 0x040fe40003f26270 */
[----:B------:R-:W-:Y:S02]  /*19150*/  FSEL R48, R48, -INF , P4 ;  /* 0xff80000030307808 */ /* 0x000fe40002000000 */
[-C--:B------:R-:W-:Y:S02]  /*19160*/  ISETP.GE.AND P4, PT, R173, R232.reuse, PT ;  /* 0x000000e8ad00720c */ /* 0x080fe40003f86270 */
[----:B------:R-:W-:Y:S02]  /*19170*/  FSEL R45, R45, -INF , P6 ;  /* 0xff8000002d2d7808 */ /* 0x000fe40003000000 */
[----:B------:R-:W-:Y:S02]  /*19180*/  FSEL R49, R49, -INF , P1 ;  /* 0xff80000031317808 */ /* 0x000fe40000800000 */
[----:B------:R-:W-:Y:S02]  /*19190*/  ISETP.GE.AND P6, PT, R44, R232, PT ;  /* 0x000000e82c00720c */ /* 0x000fe40003fc6270 */
[C---:B------:R-:W-:Y:S02]  /*191a0*/  ISETP.GE.AND P1, PT, R172.reuse, R234, PT ;  /* 0x000000eaac00720c */ /* 0x040fe40003f26270 */
[----:B------:R-:W-:Y:S02]  /*191b0*/  FSEL R51, R51, -INF , P4 ;  /* 0xff80000033337808 */ /* 0x000fe40002000000 */
[----:B------:R-:W-:Y:S02]  /*191c0*/  ISETP.GE.AND P4, PT, R172, R232, PT ;  /* 0x000000e8ac00720c */ /* 0x000fe40003f86270 */
[----:B------:R-:W-:Y:S02]  /*191d0*/  FSEL R50, R50, -INF , P6 ;  /* 0xff80000032327808 */ /* 0x000fe40003000000 */
[----:B------:R-:W-:Y:S01]  /*191e0*/  FSEL R176, R52, -INF , P1 ;  /* 0xff80000034b07808 */ /* 0x000fe20000800000 */
[----:B------:R-:W-:Y:S01]  /*191f0*/  VIADD R52, R0, 0x71 ;  /* 0x0000007100347836 */ /* 0x000fe20000000000 */
[C---:B------:R-:W-:Y:S02]  /*19200*/  ISETP.GE.AND P6, PT, R47.reuse, R234, PT ;  /* 0x000000ea2f00720c */ /* 0x040fe40003fc6270 */
[----:B------:R-:W-:Y:S02]  /*19210*/  ISETP.GE.AND P1, PT, R47, R232, PT ;  /* 0x000000e82f00720c */ /* 0x000fe40003f26270 */
[----:B------:R-:W-:Y:S02]  /*19220*/  FSEL R54, R54, -INF , P4 ;  /* 0xff80000036367808 */ /* 0x000fe40002000000 */
[-C--:B------:R-:W-:Y:S02]  /*19230*/  ISETP.GE.AND P4, PT, R174, R234.reuse, PT ;  /* 0x000000eaae00720c */ /* 0x080fe40003f86270 */
[----:B------:R-:W-:Y:S01]  /*19240*/  FSEL R178, R53, -INF , P6 ;  /* 0xff80000035b27808 */ /* 0x000fe20003000000 */
[----:B------:R-:W-:Y:S01]  /*19250*/  VIADD R53, R0, 0x70 ;  /* 0x0000007000357836 */ /* 0x000fe20000000000 */
[----:B------:R-:W-:Y:S02]  /*19260*/  FSEL R55, R55, -INF , P1 ;  /* 0xff80000037377808 */ /* 0x000fe40000800000 */
[C---:B------:R-:W-:Y:S02]  /*19270*/  ISETP.GE.AND P1, PT, R175.reuse, R234, PT ;  /* 0x000000eaaf00720c */ /* 0x040fe40003f26270 */
[----:B------:R-:W-:Y:S01]  /*19280*/  FSEL R194, R56, -INF , P4 ;  /* 0xff80000038c27808 */ /* 0x000fe20002000000 */
[C---:B------:R-:W-:Y:S01]  /*19290*/  VIADD R56, R0.reuse, 0xe1 ;  /* 0x000000e100387836 */ /* 0x040fe20000000000 */
        /* <DEDUP_REMOVED lines=13> */
[C---:B------:R-:W-:Y:S02]  /*19370*/  ISETP.GE.AND P1, PT, R193.reuse, R234, PT ;  /* 0x000000eac100720c */ /* 0x040fe40003f26270 */
[----:B------:R-:W-:Y:S01]  /*19380*/  FSEL R242, R64, -INF , P4 ;  /* 0xff80000040f27808 */ /* 0x000fe20002000000 */
[----:B------:R-:W-:Y:S01]  /*19390*/  VIADD R64, R0, 0x91 ;  /* 0x0000009100407836 */ /* 0x000fe20000000000 */
[-C--:B------:R-:W-:Y:S02]  /*193a0*/  ISETP.GE.AND P4, PT, R193, R232.reuse, PT ;  /* 0x000000e8c100720c */ /* 0x080fe40003f86270 */
        /* <DEDUP_REMOVED lines=9> */
[-C--:B------:R-:W-:Y:S02]  /*19440*/  ISETP.GE.AND P1, PT, R180, R232.reuse, PT ;  /* 0x000000e8b400720c */ /* 0x080fe40003f26270 */
[----:B------:R-:W-:Y:S02]  /*19450*/  FSEL R188, R70, -INF , P4 ;  /* 0xff80000046bc7808 */ /* 0x000fe40002000000 */
        /* <DEDUP_REMOVED lines=38> */
[-C--:B------:R-:W-:Y:S02]  /*196c0*/  ISETP.GE.AND P1, PT, R199, R234.reuse, PT ;  /* 0x000000eac700720c */ /* 0x080fe40003f26270 */
[----:B------:R-:W-:Y:S02]  /*196d0*/  FSEL R90, R90, -INF , P6 ;  /* 0xff8000005a5a7808 */ /* 0x000fe40003000000 */
[-C--:B------:R-:W-:Y:S02]  /*196e0*/  ISETP.GE.AND P6, PT, R61, R234.reuse, PT ;  /* 0x000000ea3d00720c */ /* 0x080fe40003fc6270 */
[----:B------:R-:W-:Y:S01]  /*196f0*/  FSEL R198, R81, -INF , P1 ;  /* 0xff80000051c67808 */ /* 0x000fe20000800000 */
[----:B------:R-:W-:Y:S01]  /*19700*/  VIADD R81, R0, 0xc0 ;  /* 0x000000c000517836 */ /* 0x000fe20000000000 */
[----:B------:R-:W-:Y:S02]  /*19710*/  FSEL R93, R93, -INF , P6 ;  /* 0xff8000005d5d7808 */ /* 0x000fe40003000000 */
[----:B------:R-:W-:Y:S02]  /*19720*/  ISETP.GE.AND P1, PT, R66, R234, PT ;  /* 0x000000ea4200720c */ /* 0x000fe40003f26270 */
[-C--:B------:R-:W-:Y:S02]  /*19730*/  ISETP.GE.AND P4, PT, R240, R232.reuse, PT ;  /* 0x000000e8f000720c */ /* 0x080fe40003f86270 */
[----:B------:R-:W-:Y:S01]  /*19740*/  FSEL R82, R84, -INF , P1 ;  /* 0xff80000054527808 */ /* 0x000fe20000800000 */
[----:B------:R-:W-:Y:S01]  /*19750*/  IMAD.MOV.U32 R84, RZ, RZ, R80 ;  /* 0x000000ffff547224 */ /* 0x000fe200078e0050 */
[-C--:B------:R-:W-:Y:S01]  /*19760*/  ISETP.GE.AND P1, PT, R63, R232.reuse, PT ;  /* 0x000000e83f00720c */ /* 0x080fe20003f26270 */
[----:B------:R-:W-:Y:S01]  /*19770*/  VIADD R80, R0, 0xe0 ;  /* 0x000000e000507836 */ /* 0x000fe20000000000 */
[----:B------:R-:W-:Y:S02]  /*19780*/  FSEL R239, R91, -INF , P4 ;  /* 0xff8000005bef7808 */ /* 0x000fe40002000000 */
[----:B------:R-:W-:Y:S02]  /*19790*/  FSEL R247, R87, -INF , P1 ;  /* 0xff80000057f77808 */ /* 0x000fe40000800000 */
[----:B------:R-:W-:Y:S02]  /*197a0*/  ISETP.GE.AND P4, PT, R195, R232, PT ;  /* 0x000000e8c300720c */ /* 0x000fe40003f86270 */
[-C--:B------:R-:W-:Y:S02]  /*197b0*/  ISETP.GE.AND P1, PT, R240, R234.reuse, PT ;  /* 0x000000eaf000720c */ /* 0x080fe40003f26270 */
[----:B------:R-:W-:Y:S02]  /*197c0*/  FSEL R201, R94, -INF , P4 ;  /* 0xff8000005ec97808 */ /* 0x000fe40002000000 */
[----:B------:R-:W-:Y:S02]  /*197d0*/  FSEL R89, R89, -INF , P1 ;  /* 0xff80000059597808 */ /* 0x000fe40000800000 */
[-C--:B------:R-:W-:Y:S02]  /*197e0*/  ISETP.GE.AND P1, PT, R195, R234.reuse, PT ;  /* 0x000000eac300720c */ /* 0x080fe40003f26270 */
[----:B------:R-:W-:Y:S02]  /*197f0*/  ISETP.GE.AND P4, PT, R206, R234, PT ;  /* 0x000000eace00720c */ /* 0x000fe40003f86270 */
[----:B------:R-:W-:Y:S02]  /*19800*/  FSEL R85, R92, -INF , P1 ;  /* 0xff8000005c557808 */ /* 0x000fe40000800000 */
[----:B------:R-:W-:Y:S02]  /*19810*/  ISETP.GE.AND P1, PT, R61, R232, PT ;  /* 0x000000e83d00720c */ /* 0x000fe40003f26270 */
[----:B------:R-:W-:Y:S02]  /*19820*/  FSEL R71, R96, -INF , P4 ;  /* 0xff80000060477808 */ /* 0x000fe40002000000 */
[----:B------:R-:W-:Y:S02]  /*19830*/  FSEL R95, R95, -INF , P1 ;  /* 0xff8000005f5f7808 */ /* 0x000fe40000800000 */
[C---:B------:R-:W-:Y:S02]  /*19840*/  ISETP.GE.AND P1, PT, R205.reuse, R234, PT ;  /* 0x000000eacd00720c */ /* 0x040fe40003f26270 */
[-C--:B------:R-:W-:Y:S02]  /*19850*/  ISETP.GE.AND P4, PT, R205, R232.reuse, PT ;  /* 0x000000e8cd00720c */ /* 0x080fe40003f86270 */
[----:B------:R-:W-:Y:S02]  /*19860*/  FSEL R73, R97, -INF , P1 ;  /* 0xff80000061497808 */ /* 0x000fe40000800000 */
[----:B------:R-:W-:Y:S02]  /*19870*/  FSEL R99, R99, -INF , P4 ;  /* 0xff80000063637808 */ /* 0x000fe40002000000 */
[-C--:B------:R-:W-:Y:S02]  /*19880*/  ISETP.GE.AND P4, PT, R81, R232.reuse, PT ;  /* 0x000000e85100720c */ /* 0x080fe40003f86270 */
[----:B------:R-:W-:Y:S02]  /*19890*/  ISETP.GE.AND P6, PT, R206, R232, PT ;  /* 0x000000e8ce00720c */ /* 0x000fe40003fc6270 */
[----:B------:R-:W-:Y:S02]  /*198a0*/  FSEL R102, R102, -INF , P4 ;  /* 0xff80000066667808 */ /* 0x000fe40002000000 */
[----:B------:R-:W-:Y:S02]  /*198b0*/  FSEL R98, R98, -INF , P6 ;  /* 0xff80000062627808 */ /* 0x000fe40003000000 */
[-C--:B------:R-:W-:Y:S02]  /*198c0*/  ISETP.GE.AND P6, PT, R60, R234.reuse, PT ;  /* 0x000000ea3c00720c */ /* 0x080fe40003fc6270 */
[----:B------:R-:W-:Y:S02]  /*198d0*/  ISETP.GE.AND P4, PT, R204, R234, PT ;  /* 0x000000eacc00720c */ /* 0x000fe40003f86270 */
[----:B------:R-:W-:Y:S02]  /*198e0*/  FSEL R94, R101, -INF , P6 ;  /* 0xff800000655e7808 */ /* 0x000fe40003000000 */
[----:B------:R-:W-:Y:S01]  /*198f0*/  FSEL R79, R104, -INF , P4 ;  /* 0xff800000684f7808 */ /* 0x000fe20002000000 */
[----:B------:R-:W-:Y:S01]  /*19900*/  VIADD R104, R0, 0xf1 ;  /* 0x000000f100687836 */ /* 0x000fe20000000000 */
[----:B------:R-:W-:Y:S02]  /*19910*/  ISETP.GE.AND P4, PT, R202, R232, PT ;  /* 0x000000e8ca00720c */ /* 0x000fe40003f86270 */
[----:B------:R-:W-:Y:S02]  /*19920*/  ISETP.GE.AND P1, PT, R81, R234, PT ;  /* 0x000000ea5100720c */ /* 0x000fe40003f26270 */
[----:B------:R-:W-:Y:S02]  /*19930*/  FSEL R107, R107, -INF , P4 ;  /* 0xff8000006b6b7808 */ /* 0x000fe40002000000 */
[-C--:B------:R-:W-:Y:S02]  /*19940*/  ISETP.GE.AND P4, PT, R88, R232.reuse, PT ;  /* 0x000000e85800720c */ /* 0x080fe40003f86270 */
[----:B------:R-:W-:Y:S01]  /*19950*/  FSEL R185, R100, -INF , P1 ;  /* 0xff80000064b97808 */ /* 0x000fe20000800000 */
[----:B------:R-:W-:Y:S01]  /*19960*/  IMAD.MOV.U32 R100, RZ, RZ, R198 ;  /* 0x000000ffff647224 */ /* 0x000fe200078e00c6 */
[----:B------:R-:W-:Y:S01]  /*19970*/  FSEL R110, R110, -INF , P4 ;  /* 0xff8000006e6e7808 */ /* 0x000fe20002000000 */
[----:B------:R-:W-:Y:S01]  /*19980*/  VIADD R198, R0, 0xd9 ;  /* 0x000000d900c67836 */ /* 0x000fe20000000000 */
[----:B------:R-:W-:Y:S01]  /*19990*/  ISETP.GE.AND P1, PT, R60, R232, PT ;  /* 0x000000e83c00720c */ /* 0x000fe20003f26270 */
[----:B------:R-:W-:Y:S01]  /*199a0*/  IMAD.MOV.U32 R101, RZ, RZ, R185 ;  /* 0x000000ffff657224 */ /* 0x000fe200078e00b9 */
[-C--:B------:R-:W-:Y:S02]  /*199b0*/  ISETP.GE.AND P4, PT, R200, R234.reuse, PT ;  /* 0x000000eac800720c */ /* 0x080fe40003f86270 */
[----:B------:R-:W-:Y:S02]  /*199c0*/  FSEL R185, R103, -INF , P1 ;  /* 0xff80000067b97808 */ /* 0x000fe40000800000 */
[----:B------:R-:W-:Y:S02]  /*199d0*/  ISETP.GE.AND P1, PT, R202, R234, PT ;  /* 0x000000eaca00720c */ /* 0x000fe40003f26270 */
[----:B------:R-:W-:Y:S02]  /*199e0*/  ISETP.GE.AND P6, PT, R204, R232, PT ;  /* 0x000000e8cc00720c */ /* 0x000fe40003fc6270 */
[----:B------:R-:W-:Y:S01]  /*199f0*/  FSEL R77, R105, -INF , P1 ;  /* 0xff800000694d7808 */ /* 0x000fe20000800000 */
[----:B------:R-:W-:Y:S01]  /*19a00*/  VIADD R105, R0, 0xe8 ;  /* 0x000000e800697836 */ /* 0x000fe20000000000 */
[----:B------:R-:W-:Y:S02]  /*19a10*/  ISETP.GE.AND P1, PT, R88, R234, PT ;  /* 0x000000ea5800720c */ /* 0x000fe40003f26270 */
[----:B------:R-:W-:Y:S01]  /*19a20*/  FSEL R72, R106, -INF , P6 ;  /* 0xff8000006a487808 */ /* 0x000fe20003000000 */
[----:B------:R-:W-:Y:S01]  /*19a30*/  IMAD.MOV.U32 R106, RZ, RZ, R89 ;  /* 0x000000ffff6a7224 */ /* 0x000fe200078e0059 */
[----:B------:R-:W-:Y:S02]  /*19a40*/  FSEL R87, R108, -INF , P1 ;  /* 0xff8000006c577808 */ /* 0x000fe40000800000 */
[C---:B------:R-:W-:Y:S02]  /*19a50*/  ISETP.GE.AND P1, PT, R57.reuse, R232, PT ;  /* 0x000000e83900720c */ /* 0x040fe40003f26270 */
[-C--:B------:R-:W-:Y:S02]  /*19a60*/  ISETP.GE.AND P6, PT, R57, R234.reuse, PT ;  /* 0x000000ea3900720c */ /* 0x080fe40003fc6270 */
[----:B------:R-:W-:Y:S02]  /*19a70*/  FSEL R70, R111, -INF , P1 ;  /* 0xff8000006f467808 */ /* 0x000fe40000800000 */
[----:B------:R-:W-:Y:S02]  /*19a80*/  ISETP.GE.AND P1, PT, R198, R234, PT ;  /* 0x000000eac600720c */ /* 0x000fe40003f26270 */
[----:B------:R-:W-:Y:S01]  /*19a90*/  FSEL R111, R112, -INF , P4 ;  /* 0xff800000706f7808 */ /* 0x000fe20002000000 */
[----:B------:R-:W-:Y:S01]  /*19aa0*/  VIADD R112, R0, 0xf0 ;  /* 0x000000f000707836 */ /* 0x000fe20000000000 */
[----:B------:R-:W-:Y:S02]  /*19ab0*/  ISETP.GE.AND P4, PT, R198, R232, PT ;  /* 0x000000e8c600720c */ /* 0x000fe40003f86270 */
[----:B------:R-:W-:Y:S02]  /*19ac0*/  FSEL R97, R113, -INF , P1 ;  /* 0xff80000071617808 */ /* 0x000fe40000800000 */
[C---:B------:R-:W-:Y:S02]  /*19ad0*/  ISETP.GE.AND P1, PT, R80.reuse, R234, PT ;  /* 0x000000ea5000720c */ /* 0x040fe40003f26270 */
[----:B------:R-:W-:Y:S02]  /*19ae0*/  FSEL R83, R115, -INF , P4 ;  /* 0xff80000073537808 */ /* 0x000fe40002000000 */
[-C--:B------:R-:W-:Y:S02]  /*19af0*/  ISETP.GE.AND P4, PT, R80, R232.reuse, PT ;  /* 0x000000e85000720c */ /* 0x080fe40003f86270 */
[----:B------:R-:W-:Y:S01]  /*19b00*/  FSEL R108, R116, -INF , P1 ;  /* 0xff800000746c7808 */ /* 0x000fe20000800000 */
[----:B------:R-:W-:Y:S01]  /*19b10*/  VIADD R116, R0, 0xf8 ;  /* 0x000000f800747836 */ /* 0x000fe20000000000 */
[----:B------:R-:W-:Y:S02]  /*19b20*/  ISETP.GE.AND P1, PT, R56, R232, PT ;  /* 0x000000e83800720c */ /* 0x000fe40003f26270 */
[----:B------:R-:W-:Y:S01]  /*19b30*/  FSEL R96, R118, -INF , P4 ;  /* 0xff80000076607808 */ /* 0x000fe20002000000 */
[----:B------:R-:W-:Y:S01]  /*19b40*/  IMAD.MOV.U32 R118, RZ, RZ, R87 ;  /* 0x000000ffff767224 */ /* 0x000fe200078e0057 */
[----:B------:R-:W-:Y:S02]  /*19b50*/  ISETP.GE.AND P4, PT, R105, R234, PT ;  /* 0x000000ea6900720c */ /* 0x000fe40003f86270 */
[----:B------:R-:W-:Y:S01]  /*19b60*/  FSEL R92, R119, -INF , P1 ;  /* 0xff800000775c7808 */ /* 0x000fe20000800000 */
[----:B------:R-:W-:Y:S01]  /*19b70*/  IMAD.MOV.U32 R119, RZ, RZ, R85 ;  /* 0x000000ffff777224 */ /* 0x000fe200078e0055 */
[----:B------:R-:W-:Y:S01]  /*19b80*/  FSEL R252, R120, -INF , P4 ;  /* 0xff80000078fc7808 */ /* 0x000fe20002000000 */
[----:B------:R-:W-:Y:S01]  /*19b90*/  VIADD R120, R0, 0xf9 ;  /* 0x000000f900787836 */ /* 0x000fe20000000000 */
[----:B------:R-:W-:Y:S01]  /*19ba0*/  FSEL R103, R109, -INF , P6 ;  /* 0xff8000006d677808 */ /* 0x000fe20003000000 */
[----:B------:R-:W-:Y:S01]  /*19bb0*/  IMAD.MOV.U32 R109, RZ, RZ, R71 ;  /* 0x000000ffff6d7224 */ /* 0x000fe200078e0047 */
[----:B------:R-:W-:Y:S04]  /*19bc0*/  ISETP.GE.AND P6, PT, R200, R232, PT ;  /* 0x000000e8c800720c */ /* 0x000fe80003fc6270 */
[----:B------:R-:W-:Y:S01]  /*19bd0*/  FSEL R91, R114, -INF , P6 ;  /* 0xff800000725b7808 */ /* 0x000fe20003000000 */
[----:B------:R-:W-:Y:S01]  /*19be0*/  VIADD R114, R0, 0xe9 ;  /* 0x000000e900727836 */ /* 0x000fe20000000000 */
[-C--:B------:R-:W-:Y:S04]  /*19bf0*/  ISETP.GE.AND P6, PT, R56, R234.reuse, PT ;  /* 0x000000ea3800720c */ /* 0x080fe80003fc6270 */
[C---:B------:R-:W-:Y:S02]  /*19c00*/  ISETP.GE.AND P1, PT, R114.reuse, R234, PT ;  /* 0x000000ea7200720c */ /* 0x040fe40003f26270 */
[-C--:B------:R-:W-:Y:S02]  /*19c10*/  ISETP.GE.AND P4, PT, R114, R232.reuse, PT ;  /* 0x000000e87200720c */ /* 0x080fe40003f86270 */
[----:B------:R-:W-:Y:S02]  /*19c20*/  FSEL R75, R117, -INF , P6 ;  /* 0xff800000754b7808 */ /* 0x000fe40003000000 */
[----:B------:R-:W-:Y:S02]  /*19c30*/  FSEL R123, R123, -INF , P4 ;  /* 0xff8000007b7b7808 */ /* 0x000fe40002000000 */
[----:B------:R-:W-:Y:S02]  /*19c40*/  ISETP.GE.AND P6, PT, R105, R232, PT ;  /* 0x000000e86900720c */ /* 0x000fe40003fc6270 */
[----:B------:R-:W-:Y:S01]  /*19c50*/  FSEL R117, R5, -INF , !P0 ;  /* 0xff80000005757808 */ /* 0x000fe20004000000 */
[----:B------:R-:W-:Y:S01]  /*19c60*/  IMAD.MOV.U32 R5, RZ, RZ, R75 ;  /* 0x000000ffff057224 */ /* 0x000fe200078e004b */
[-C--:B------:R-:W-:Y:S02]  /*19c70*/  ISETP.GE.AND P0, PT, R152, R233.reuse, PT ;  /* 0x000000e99800720c */ /* 0x080fe40003f06270 */
[----:B------:R-:W-:Y:S02]  /*19c80*/  FSEL R250, R121, -INF , P1 ;  /* 0xff80000079fa7808 */ /* 0x000fe40000800000 */
[----:B------:R-:W-:Y:S01]  /*19c90*/  FSEL R87, R154, -INF , !P0 ;  /* 0xff8000009a577808 */ /* 0x000fe20004000000 */
[----:B------:R-:W-:Y:S01]  /*19ca0*/  IMAD.MOV.U32 R154, RZ, RZ, R100 ;  /* 0x000000ffff9a7224 */ /* 0x000fe200078e0064 */
[-C--:B------:R-:W-:Y:S02]  /*19cb0*/  ISETP.GE.AND P1, PT, R112, R234.reuse, PT ;  /* 0x000000ea7000720c */ /* 0x080fe40003f26270 */
[----:B------:R-:W-:Y:S02]  /*19cc0*/  ISETP.GE.AND P0, PT, R157, R233, PT ;  /* 0x000000e99d00720c */ /* 0x000fe40003f06270 */
[----:B------:R-:W-:Y:S02]  /*19cd0*/  ISETP.GE.AND P4, PT, R104, R234, PT ;  /* 0x000000ea6800720c */ /* 0x000fe40003f86270 */
[----:B------:R-:W-:Y:S02]  /*19ce0*/  FSEL R75, R17, -INF , !P0 ;  /* 0xff800000114b7808 */ /* 0x000fe40004000000 */
[-C--:B------:R-:W-:Y:S02]  /*19cf0*/  ISETP.GE.AND P0, PT, R153, R227.reuse, PT ;  /* 0x000000e39900720c */ /* 0x080fe40003f06270 */
[----:B------:R-:W-:Y:S01]  /*19d00*/  FSEL R121, R124, -INF , P1 ;  /* 0xff8000007c797808 */ /* 0x000fe20000800000 */
[----:B------:R-:W-:Y:S01]  /*19d10*/  IMAD.MOV.U32 R124, RZ, RZ, R73 ;  /* 0x000000ffff7c7224 */ /* 0x000fe200078e0049 */
[-C--:B------:R-:W-:Y:S02]  /*19d20*/  ISETP.GE.AND P1, PT, R112, R232.reuse, PT ;  /* 0x000000e87000720c */ /* 0x080fe40003f26270 */
[----:B------:R-:W-:Y:S02]  /*19d30*/  FSEL R113, R125, -INF , P4 ;  /* 0xff8000007d717808 */ /* 0x000fe40002000000 */
[----:B------:R-:W-:Y:S02]  /*19d40*/  FSEL R126, R126, -INF , P1 ;  /* 0xff8000007e7e7808 */ /* 0x000fe40000800000 */
[-C--:B------:R-:W-:Y:S02]  /*19d50*/  ISETP.GE.AND P1, PT, R0, R227.reuse, PT ;  /* 0x000000e30000720c */ /* 0x080fe40003f26270 */
[----:B------:R-:W-:Y:S02]  /*19d60*/  FSEL R125, R11, -INF , !P0 ;  /* 0xff8000000b7d7808 */ /* 0x000fe40004000000 */
[----:B------:R-:W-:Y:S02]  /*19d70*/  FSEL R65, R6, -INF , !P1 ;  /* 0xff80000006417808 */ /* 0x000fe40004800000 */
[-C--:B------:R-:W-:Y:S02]  /*19d80*/  ISETP.GE.AND P0, PT, R12, R227.reuse, PT ;  /* 0x000000e30c00720c */ /* 0x080fe40003f06270 */
[-C--:B------:R-:W-:Y:S02]  /*19d90*/  ISETP.GE.AND P1, PT, R116, R232.reuse, PT ;  /* 0x000000e87400720c */ /* 0x080fe40003f26270 */
[----:B------:R-:W-:Y:S01]  /*19da0*/  FSEL R6, R7, -INF , !P5 ;  /* 0xff80000007067808 */ /* 0x000fe20006800000 */
[----:B------:R-:W-:Y:S01]  /*19db0*/  IMAD.MOV.U32 R7, RZ, RZ, R118 ;  /* 0x000000ffff077224 */ /* 0x000fe200078e0076 */
[----:B------:R-:W-:Y:S01]  /*19dc0*/  FSEL R130, R130, -INF , P1 ;  /* 0xff80000082827808 */ /* 0x000fe20000800000 */
        /* <DEDUP_REMOVED lines=11> */
[----:B------:R-:W-:Y:S02]  /*19e80*/  ISETP.GE.AND P4, PT, R104, R232, PT ;  /* 0x000000e86800720c */ /* 0x000fe40003f86270 */
[----:B------:R-:W-:Y:S02]  /*19e90*/  FSEL R122, R122, -INF , P6 ;  /* 0xff8000007a7a7808 */ /* 0x000fe40003000000 */
[-C--:B------:R-:W-:Y:S02]  /*19ea0*/  ISETP.GE.AND P6, PT, R0, R233.reuse, PT ;  /* 0x000000e90000720c */ /* 0x080fe40003fc6270 */
[----:B------:R-:W-:Y:S02]  /*19eb0*/  FSEL R0, R127, -INF , P4 ;  /* 0xff8000007f007808 */ /* 0x000fe40002000000 */
[-C--:B------:R-:W-:Y:S02]  /*19ec0*/  ISETP.GE.AND P4, PT, R116, R234.reuse, PT ;  /* 0x000000ea7400720c */ /* 0x080fe40003f86270 */
[----:B------:R-:W-:Y:S01]  /*19ed0*/  FSEL R89, R4, -INF , !P6 ;  /* 0xff80000004597808 */ /* 0x000fe20007000000 */
[----:B------:R-:W-:Y:S01]  /*19ee0*/  IMAD.MOV.U32 R4, RZ, RZ, R93 ;  /* 0x000000ffff047224 */ /* 0x000fe200078e005d */
[----:B------:R-:W-:Y:S02]  /*19ef0*/  FSEL R93, R166, -INF , !P5 ;  /* 0xff800000a65d7808 */ /* 0x000fe40006800000 */
[----:B------:R-:W-:Y:S01]  /*19f00*/  FSEL R127, R128, -INF , P4 ;  /* 0xff800000807f7808 */ /* 0x000fe20002000000 */
[----:B------:R-:W-:Y:S01]  /*19f10*/  IMAD.MOV.U32 R152, RZ, RZ, R4 ;  /* 0x000000ffff987224 */ /* 0x000fe200078e0004 */
[-C--:B------:R-:W-:Y:S02]  /*19f20*/  ISETP.GE.AND P4, PT, R2, R233.reuse, PT ;  /* 0x000000e90200720c */ /* 0x080fe40003f86270 */
[----:B------:R-:W-:Y:S02]  /*19f30*/  ISETP.GE.AND P6, PT, R120, R234, PT ;  /* 0x000000ea7800720c */ /* 0x000fe40003fc6270 */
[----:B------:R-:W-:Y:S01]  /*19f40*/  FSEL R115, R8, -INF , !P4 ;  /* 0xff80000008737808 */ /* 0x000fe20006000000 */
[----:B------:R-:W-:Y:S01]  /*19f50*/  IMAD.MOV.U32 R8, RZ, RZ, R79 ;  /* 0x000000ffff087224 */ /* 0x000fe200078e004f */
[-C--:B------:R-:W-:Y:S02]  /*19f60*/  ISETP.GE.AND P4, PT, R3, R233.reuse, PT ;  /* 0x000000e90300720c */ /* 0x080fe40003f86270 */
[----:B------:R-:W-:Y:S01]  /*19f70*/  FSEL R128, R129, -INF , P6 ;  /* 0xff80000081807808 */ /* 0x000fe20003000000 */
[----:B------:R-:W-:Y:S01]  /*19f80*/  IMAD.MOV.U32 R129, RZ, RZ, R106 ;  /* 0x000000ffff817224 */ /* 0x000fe200078e006a */
[----:B------:R-:W-:Y:S01]  /*19f90*/  FSEL R85, R13, -INF , !P4 ;  /* 0xff8000000d557808 */ /* 0x000fe20006000000 */
[----:B------:R-:W-:Y:S01]  /*19fa0*/  IMAD.MOV.U32 R106, RZ, RZ, R77 ;  /* 0x000000ffff6a7224 */ /* 0x000fe200078e004d */
        /* <DEDUP_REMOVED lines=8> */
[----:B------:R-:W2:Y:S01]  /*1a030*/  LD.E R3, desc[UR4][R148.64+0xdc] ;  /* 0x0000dc0494037980 */ /* 0x000ea2000c101900 */
[-C--:B------:R-:W-:Y:S02]  /*1a040*/  ISETP.GE.AND P6, PT, R159, R233.reuse, PT ;  /* 0x000000e99f00720c */ /* 0x080fe40003fc6270 */
[----:B------:R-:W-:Y:S01]  /*1a050*/  FSEL R101, R9, -INF , !P1 ;  /* 0xff80000009657808 */ /* 0x000fe20004800000 */
[----:B------:R-:W-:Y:S01]  /*1a060*/  IMAD.MOV.U32 R9, RZ, RZ, R67 ;  /* 0x000000ffff097224 */ /* 0x000fe200078e0043 */
[----:B------:R-:W-:Y:S02]  /*1a070*/  FSEL R29, R29, -INF , !P6 ;  /* 0xff8000001d1d7808 */ /* 0x000fe40007000000 */
[-C--:B------:R-:W-:Y:S02]  /*1a080*/  ISETP.GE.AND P1, PT, R12, R233.reuse, PT ;  /* 0x000000e90c00720c */ /* 0x080fe40003f26270 */
[----:B------:R-:W-:Y:S02]  /*1a090*/  ISETP.GE.AND P6, PT, R28, R233, PT ;  /* 0x000000e91c00720c */ /* 0x000fe40003fc6270 */
[----:B------:R-:W-:Y:S02]  /*1a0a0*/  FSEL R77, R16, -INF , !P1 ;  /* 0xff800000104d7808 */ /* 0x000fe40004800000 */
[----:B------:R-:W-:Y:S02]  /*1a0b0*/  ISETP.GE.AND P5, PT, R161, R227, PT ;  /* 0x000000e3a100720c */ /* 0x000fe40003fa6270 */
[-C--:B------:R-:W-:Y:S04]  /*1a0c0*/  ISETP.GE.AND P1, PT, R155, R233.reuse, PT ;  /* 0x000000e99b00720c */ /* 0x080fe80003f26270 */
[----:B------:R-:W-:Y:S01]  /*1a0d0*/  FSEL R67, R21, -INF , !P1 ;  /* 0xff80000015437808 */ /* 0x000fe20004800000 */
[----:B------:R-:W-:Y:S01]  /*1a0e0*/  IMAD.MOV.U32 R21, RZ, RZ, R127 ;  /* 0x000000ffff157224 */ /* 0x000fe200078e007f */
[-C--:B------:R-:W-:Y:S01]  /*1a0f0*/  ISETP.GE.AND P1, PT, R161, R233.reuse, PT ;  /* 0x000000e9a100720c */ /* 0x080fe20003f26270 */
[----:B------:R-:W-:Y:S02]  /*1a100*/  IMAD.MOV.U32 R127, RZ, RZ, R108 ;  /* 0x000000ffff7f7224 */ /* 0x000fe400078e006c */
[----:B------:R-:W-:Y:S01]  /*1a110*/  IMAD.MOV.U32 R108, RZ, RZ, R84 ;  /* 0x000000ffff6c7224 */ /* 0x000fe200078e0054 */
[----:B------:R-:W-:Y:S01]  /*1a120*/  FSEL R73, R25, -INF , !P1 ;  /* 0xff80000019497808 */ /* 0x000fe20004800000 */
[----:B------:R-:W-:Y:S01]  /*1a130*/  IMAD.MOV.U32 R161, RZ, RZ, R109 ;  /* 0x000000ffffa17224 */ /* 0x000fe200078e006d */
[----:B------:R-:W-:Y:S04]  /*1a140*/  ISETP.GE.AND P1, PT, R160, R233, PT ;  /* 0x000000e9a000720c */ /* 0x000fe80003f26270 */
[----:B------:R-:W-:Y:S02]  /*1a150*/  FSEL R79, R162, -INF , !P1 ;  /* 0xff800000a24f7808 */ /* 0x000fe40004800000 */
[-C--:B------:R-:W-:Y:S02]  /*1a160*/  ISETP.GE.AND P1, PT, R157, R227.reuse, PT ;  /* 0x000000e39d00720c */ /* 0x080fe40003f26270 */
[----:B------:R-:W-:Y:S02]  /*1a170*/  FSEL R157, R15, -INF , !P4 ;  /* 0xff8000000f9d7808 */ /* 0x000fe40006000000 */
[----:B------:R-:W-:Y:S02]  /*1a180*/  FSEL R15, R32, -INF , !P6 ;  /* 0xff800000200f7808 */ /* 0x000fe40007000000 */
[-C--:B------:R-:W-:Y:S01]  /*1a190*/  ISETP.GE.AND P4, PT, R156, R227.reuse, PT ;  /* 0x000000e39c00720c */ /* 0x080fe20003f86270 */
[----:B------:R-:W-:Y:S01]  /*1a1a0*/  IMAD.MOV.U32 R156, RZ, RZ, R119 ;  /* 0x000000ffff9c7224 */ /* 0x000fe200078e0077 */
[----:B------:R-:W-:Y:S02]  /*1a1b0*/  ISETP.GE.AND P6, PT, R155, R227, PT ;  /* 0x000000e39b00720c */ /* 0x000fe40003fc6270 */
[----:B------:R-:W-:Y:S02]  /*1a1c0*/  FSEL R24, R22, -INF , !P4 ;  /* 0xff80000016187808 */ /* 0x000fe40006000000 */
[----:B------:R-:W-:Y:S02]  /*1a1d0*/  ISETP.GE.AND P4, PT, R169, R233, PT ;  /* 0x000000e9a900720c */ /* 0x000fe40003f86270 */
[----:B------:R-:W-:Y:S02]  /*1a1e0*/  FSEL R155, R19, -INF , !P1 ;  /* 0xff800000139b7808 */ /* 0x000fe40004800000 */
[-C--:B------:R-:W-:Y:S01]  /*1a1f0*/  ISETP.GE.AND P1, PT, R20, R227.reuse, PT ;  /* 0x000000e31400720c */ /* 0x080fe20003f26270 */
[----:B------:R-:W-:Y:S01]  /*1a200*/  IMAD.MOV.U32 R20, RZ, RZ, R152 ;  /* 0x000000ffff147224 */ /* 0x000fe200078e0098 */
[----:B------:R-:W-:Y:S01]  /*1a210*/  FSEL R41, R41, -INF , !P4 ;  /* 0xff80000029297808 */ /* 0x000fe20006000000 */
[----:B------:R-:W-:Y:S01]  /*1a220*/  IMAD.MOV.U32 R152, RZ, RZ, R124 ;  /* 0x000000ffff987224 */ /* 0x000fe200078e007c */
[-C--:B------:R-:W-:Y:S02]  /*1a230*/  ISETP.GE.AND P4, PT, R28, R227.reuse, PT ;  /* 0x000000e31c00720c */ /* 0x080fe40003f86270 */
[----:B------:R-:W-:Y:S02]  /*1a240*/  FSEL R28, R26, -INF , !P1 ;  /* 0xff8000001a1c7808 */ /* 0x000fe40004800000 */
[----:B------:R-:W-:Y:S02]  /*1a250*/  FSEL R26, R27, -INF , !P5 ;  /* 0xff8000001b1a7808 */ /* 0x000fe40006800000 */
[----:B------:R-:W-:Y:S02]  /*1a260*/  FSEL R22, R23, -INF , !P6 ;  /* 0xff80000017167808 */ /* 0x000fe40007000000 */
[----:B------:R-:W-:Y:S02]  /*1a270*/  ISETP.GE.AND P6, PT, R160, R227, PT ;  /* 0x000000e3a000720c */ /* 0x000fe40003fc6270 */
[-C--:B------:R-:W-:Y:S02]  /*1a280*/  ISETP.GE.AND P1, PT, R168, R233.reuse, PT ;  /* 0x000000e9a800720c */ /* 0x080fe40003f26270 */
[----:B------:R-:W-:Y:S02]  /*1a290*/  FSEL R32, R30, -INF , !P6 ;  /* 0xff8000001e207808 */ /* 0x000fe40007000000 */
[----:B------:R-:W-:Y:S02]  /*1a2a0*/  ISETP.GE.AND P5, PT, R167, R233, PT ;  /* 0x000000e9a700720c */ /* 0x000fe40003fa6270 */
[----:B------:R-:W-:Y:S02]  /*1a2b0*/  FSEL R27, R170, -INF , !P1 ;  /* 0xff800000aa1b7808 */ /* 0x000fe40004800000 */
        /* <DEDUP_REMOVED lines=8> */
[----:B------:R-:W-:Y:S02]  /*1a340*/  FSEL R34, R35, -INF , !P1 ;  /* 0xff80000023227808 */ /* 0x000fe40004800000 */
[----:B------:R-:W-:Y:S02]  /*1a350*/  FSEL R30, R31, -INF , !P0 ;  /* 0xff8000001f1e7808 */ /* 0x000fe40004000000 */
[-C--:B------:R-:W-:Y:S02]  /*1a360*/  ISETP.GE.AND P1, PT, R36, R227.reuse, PT ;  /* 0x000000e32400720c */ /* 0x080fe40003f26270 */
[----:B------:R-:W-:Y:S02]  /*1a370*/  ISETP.GE.AND P0, PT, R164, R227, PT ;  /* 0x000000e3a400720c */ /* 0x000fe40003f06270 */
        /* <DEDUP_REMOVED lines=33> */
[----:B------:R-:W-:Y:S02]  /*1a590*/  FSEL R54, R55, -INF , !P1 ;  /* 0xff80000037367808 */ /* 0x000fe40004800000 */
[-C--:B------:R-:W-:Y:S02]  /*1a5a0*/  ISETP.GE.AND P1, PT, R53, R227.reuse, PT ;  /* 0x000000e33500720c */ /* 0x080fe40003f26270 */
[----:B------:R-:W-:Y:S02]  /*1a5b0*/  FSEL R164, R46, -INF , !P5 ;  /* 0xff8000002ea47808 */ /* 0x000fe40006800000 */
[----:B------:R-:W-:Y:S02]  /*1a5c0*/  FSEL R62, R62, -INF , !P1 ;  /* 0xff8000003e3e7808 */ /* 0x000fe40004800000 */
[----:B------:R-:W-:Y:S02]  /*1a5d0*/  ISETP.GE.AND P0, PT, R173, R227, PT ;  /* 0x000000e3ad00720c */ /* 0x000fe40003f06270 */
[----:B------:R-:W-:Y:S02]  /*1a5e0*/  ISETP.GE.AND P4, PT, R203, R233, PT ;  /* 0x000000e9cb00720c */ /* 0x000fe40003f86270 */
        /* <DEDUP_REMOVED lines=18> */
[----:B------:R-:W-:Y:S02]  /*1a710*/  ISETP.GE.AND P5, PT, R193, R233, PT ;  /* 0x000000e9c100720c */ /* 0x000fe40003fa6270 */
[----:B------:R-:W-:Y:S02]  /*1a720*/  FSEL R109, R187, -INF , !P0 ;  /* 0xff800000bb6d7808 */ /* 0x000fe40004000000 */
[----:B------:R-:W-:Y:S02]  /*1a730*/  FSEL R11, R241, -INF , !P5 ;  /* 0xff800000f10b7808 */ /* 0x000fe40006800000 */
[----:B------:R-:W-:Y:S02]  /*1a740*/  ISETP.GE.AND P0, PT, R68, R227, PT ;  /* 0x000000e34400720c */ /* 0x000fe40003f06270 */
[----:B------:R-:W-:Y:S02]  /*1a750*/  ISETP.GE.AND P5, PT, R183, R233, PT ;  /* 0x000000e9b700720c */ /* 0x000fe40003fa6270 */
[-C--:B------:R-:W-:Y:S02]  /*1a760*/  ISETP.GE.AND P1, PT, R203, R227.reuse, PT ;  /* 0x000000e3cb00720c */ /* 0x080fe40003f26270 */
[----:B------:R-:W-:Y:S02]  /*1a770*/  FSEL R17, R244, -INF , !P5 ;  /* 0xff800000f4117808 */ /* 0x000fe40006800000 */
[----:B------:R-:W-:Y:S02]  /*1a780*/  ISETP.GE.AND P5, PT, R175, R227, PT ;  /* 0x000000e3af00720c */ /* 0x000fe40003fa6270 */
[-C--:B------:R-:W-:Y:S04]  /*1a790*/  ISETP.GE.AND P6, PT, R180, R233.reuse, PT ;  /* 0x000000e9b400720c */ /* 0x080fe80003fc6270 */
[----:B------:R-:W-:Y:S02]  /*1a7a0*/  FSEL R103, R243, -INF , !P6 ;  /* 0xff800000f3677808 */ /* 0x000fe40007000000 */
[----:B------:R-:W-:Y:S04]  /*1a7b0*/  ISETP.GE.AND P6, PT, R192, R233, PT ;  /* 0x000000e9c000720c */ /* 0x000fe80003fc6270 */
        /* <DEDUP_REMOVED lines=12> */
[----:B------:R-:W-:Y:S02]  /*1a880*/  FSEL R129, R186, -INF , !P4 ;  /* 0xff800000ba817808 */ /* 0x000fe40006000000 */
[-C--:B------:R-:W-:Y:S02]  /*1a890*/  ISETP.GE.AND P4, PT, R61, R233.reuse, PT ;  /* 0x000000e93d00720c */ /* 0x080fe40003f86270 */
[-C--:B------:R-:W-:Y:S02]  /*1a8a0*/  ISETP.GE.AND P6, PT, R195, R233.reuse, PT ;  /* 0x000000e9c300720c */ /* 0x080fe40003fc6270 */
[----:B------:R-:W-:Y:S01]  /*1a8b0*/  FSEL R207, R20, -INF , !P4 ;  /* 0xff80000014cf7808 */ /* 0x000fe20006000000 */
[----:B------:R-:W-:Y:S01]  /*1a8c0*/  IMAD.MOV.U32 R20, RZ, RZ, R106 ;  /* 0x000000ffff147224 */ /* 0x000fe200078e006a */
[----:B------:R-:W-:Y:S02]  /*1a8d0*/  FSEL R106, R78, -INF , !P0 ;  /* 0xff8000004e6a7808 */ /* 0x000fe40004000000 */
[----:B------:R-:W-:Y:S02]  /*1a8e0*/  ISETP.GE.AND P0, PT, R205, R233, PT ;  /* 0x000000e9cd00720c */ /* 0x000fe40003f06270 */
[----:B------:R-:W-:Y:S01]  /*1a8f0*/  FSEL R237, R159, -INF , !P6 ;  /* 0xff8000009fed7808 */ /* 0x000fe20007000000 */
[----:B------:R-:W-:Y:S01]  /*1a900*/  IMAD.MOV.U32 R159, RZ, RZ, R156 ;  /* 0x000000ffff9f7224 */ /* 0x000fe200078e009c */
[----:B------:R-:W-:Y:S02]  /*1a910*/  ISETP.GE.AND P6, PT, R199, R227, PT ;  /* 0x000000e3c700720c */ /* 0x000fe40003fc6270 */
[----:B------:R-:W-:Y:S02]  /*1a920*/  FSEL R199, R152, -INF , !P0 ;  /* 0xff80000098c77808 */ /* 0x000fe40004000000 */
[----:B------:R-:W-:Y:S02]  /*1a930*/  FSEL R152, R69, -INF , !P6 ;  /* 0xff80000045987808 */ /* 0x000fe40007000000 */
[-C--:B------:R-:W-:Y:S02]  /*1a940*/  ISETP.GE.AND P0, PT, R81, R233.reuse, PT ;  /* 0x000000e95100720c */ /* 0x080fe40003f06270 */
[----:B------:R-:W-:Y:S02]  /*1a950*/  ISETP.GE.AND P5, PT, R196, R233, PT ;  /* 0x000000e9c400720c */ /* 0x000fe40003fa6270 */
[----:B------:R-:W-:Y:S02]  /*1a960*/  FSEL R193, R2, -INF , !P0 ;  /* 0xff80000002c17808 */ /* 0x000fe40004000000 */
[----:B------:R-:W-:Y:S02]  /*1a970*/  FMNMX3.FTZ R2, R150, R89, R117, !PT ;  /* 0x0000005996027276 */ /* 0x000fe40007810075 */
[----:B------:R-:W-:Y:S01]  /*1a980*/  FSEL R245, R165, -INF , !P5 ;  /* 0xff800000a5f57808 */ /* 0x000fe20006800000 */
[----:B------:R-:W-:Y:S01]  /*1a990*/  IMAD.MOV.U32 R165, RZ, RZ, R94 ;  /* 0x000000ffffa57224 */ /* 0x000fe200078e005e */
[----:B------:R-:W-:Y:S02]  /*1a9a0*/  FMNMX3.FTZ R2, R2, R115, R101, !PT ;  /* 0x0000007302027276 */ /* 0x000fe40007810065 */
[----:B------:R-:W-:Y:S02]  /*1a9b0*/  ISETP.GE.AND P5, PT, R64, R227, PT ;  /* 0x000000e34000720c */ /* 0x000fe40003fa6270 */
[----:B------:R-:W-:Y:S02]  /*1a9c0*/  FMNMX3.FTZ R2, R2, R87, R85, !PT ;  /* 0x0000005702027276 */ /* 0x000fe40007810055 */
[----:B------:R-:W-:Y:S02]  /*1a9d0*/  FSEL R94, R184, -INF , !P1 ;  /* 0xff800000b85e7808 */ /* 0x000fe40004800000 */
[----:B------:R-:W-:Y:S02]  /*1a9e0*/  FMNMX3.FTZ R2, R2, R77, R75, !PT ;  /* 0x0000004d02027276 */ /* 0x000fe4000781004b */
[----:B------:R-:W-:Y:S02]  /*1a9f0*/  FSEL R156, R76, -INF , !P5 ;  /* 0xff8000004c9c7808 */ /* 0x000fe40006800000 */
[-C--:B------:R-:W-:Y:S02]  /*1aa00*/  ISETP.GE.AND P5, PT, R66, R227.reuse, PT ;  /* 0x000000e34200720c */ /* 0x080fe40003fa6270 */
[----:B------:R-:W-:Y:S02]  /*1aa10*/  ISETP.GE.AND P1, PT, R191, R227, PT ;  /* 0x000000e3bf00720c */ /* 0x000fe40003f26270 */
[----:B------:R-:W-:Y:S02]  /*1aa20*/  FSEL R249, R86, -INF , !P5 ;  /* 0xff80000056f97808 */ /* 0x000fe40006800000 */
[-C--:B------:R-:W-:Y:S02]  /*1aa30*/  ISETP.GE.AND P5, PT, R204, R233.reuse, PT ;  /* 0x000000e9cc00720c */ /* 0x080fe40003fa6270 */
[----:B------:R-:W-:Y:S02]  /*1aa40*/  ISETP.GE.AND P6, PT, R60, R233, PT ;  /* 0x000000e93c00720c */ /* 0x000fe40003fc6270 */
[----:B------:R-:W-:Y:S02]  /*1aa50*/  FSEL R187, R159, -INF , !P5 ;  /* 0xff8000009fbb7808 */ /* 0x000fe40006800000 */
[----:B------:R-:W-:Y:S02]  /*1aa60*/  FSEL R191, R165, -INF , !P6 ;  /* 0xff800000a5bf7808 */ /* 0x000fe40007000000 */
[-C--:B------:R-:W-:Y:S02]  /*1aa70*/  ISETP.GE.AND P5, PT, R61, R227.reuse, PT ;  /* 0x000000e33d00720c */ /* 0x080fe40003fa6270 */
[-C--:B------:R-:W-:Y:S02]  /*1aa80*/  ISETP.GE.AND P0, PT, R240, R227.reuse, PT ;  /* 0x000000e3f000720c */ /* 0x080fe40003f06270 */
[----:B------:R-:W-:Y:S02]  /*1aa90*/  ISETP.GE.AND P6, PT, R195, R227, PT ;  /* 0x000000e3c300720c */ /* 0x000fe40003fc6270 */
[----:B------:R-:W-:Y:S02]  /*1aaa0*/  FSEL R239, R239, -INF , !P0 ;  /* 0xff800000efef7808 */ /* 0x000fe40004000000 */
[----:B------:R-:W-:Y:S02]  /*1aab0*/  FSEL R201, R201, -INF , !P6 ;  /* 0xff800000c9c97808 */ /* 0x000fe40007000000 */
[-C--:B------:R-:W-:Y:S02]  /*1aac0*/  ISETP.GE.AND P0, PT, R57, R233.reuse, PT ;  /* 0x000000e93900720c */ /* 0x080fe40003f06270 */
        /* <DEDUP_REMOVED lines=10> */
[----:B------:R-:W-:Y:S02]  /*1ab70*/  FSEL R118, R74, -INF , !P1 ;  /* 0xff8000004a767808 */ /* 0x000fe40004800000 */
[----:B------:R-:W-:Y:S02]  /*1ab80*/  ISETP.GE.AND P1, PT, R196, R227, PT ;  /* 0x000000e3c400720c */ /* 0x000fe40003f26270 */
[-C--:B------:R-:W-:Y:S02]  /*1ab90*/  ISETP.GE.AND P4, PT, R202, R233.reuse, PT ;  /* 0x000000e9ca00720c */ /* 0x080fe40003f86270 */
[----:B------:R-:W-:Y:S02]  /*1aba0*/  FSEL R241, R90, -INF , !P1 ;  /* 0xff8000005af17808 */ /* 0x000fe40004800000 */
[----:B------:R-:W-:Y:S02]  /*1abb0*/  ISETP.GE.AND P1, PT, R88, R233, PT ;  /* 0x000000e95800720c */ /* 0x000fe40003f26270 */
        /* <DEDUP_REMOVED lines=8> */
[----:B------:R-:W-:Y:S02]  /*1ac40*/  ISETP.GE.AND P4, PT, R206, R227, PT ;  /* 0x000000e3ce00720c */ /* 0x000fe40003f86270 */
[----:B------:R-:W-:Y:S02]  /*1ac50*/  FMNMX3.FTZ R20, R20, R93, R37, !PT ;  /* 0x0000005d14147276 */ /* 0x000fe40007810025 */
[----:B------:R-:W-:Y:S02]  /*1ac60*/  FSEL R197, R98, -INF , !P4 ;  /* 0xff80000062c57808 */ /* 0x000fe40006000000 */
[----:B------:R-:W-:Y:S02]  /*1ac70*/  FMNMX3.FTZ R20, R20, R23, R41, !PT ;  /* 0x0000001714147276 */ /* 0x000fe40007810029 */
[----:B------:R-:W-:Y:S02]  /*1ac80*/  ISETP.GE.AND P4, PT, R80, R233, PT ;  /* 0x000000e95000720c */ /* 0x000fe40003f86270 */
[----:B------:R-:W-:Y:S02]  /*1ac90*/  FMNMX3.FTZ R20, R20, R27, R4, !PT ;  /* 0x0000001b14147276 */ /* 0x000fe40007810004 */
[----:B------:R-:W-:Y:S01]  /*1aca0*/  FSEL R159, R161, -INF , !P1 ;  /* 0xff800000a19f7808 */ /* 0x000fe20004800000 */
        /* <DEDUP_REMOVED lines=22> */
[----:B------:R-:W-:Y:S02]  /*1ae10*/  FSEL R205, R95, -INF , !P5 ;  /* 0xff8000005fcd7808 */ /* 0x000fe40006800000 */
        /* <DEDUP_REMOVED lines=35> */
[----:B------:R-:W-:Y:S02]  /*1b050*/  FSEL R131, R131, -INF , P0 ;  /* 0xff80000083837808 */ /* 0x000fe40000000000 */
[----:B------:R-:W-:Y:S02]  /*1b060*/  FSEL R91, R91, -INF , !P6 ;  /* 0xff8000005b5b7808 */ /* 0x000fe40007000000 */
[-C--:B------:R-:W-:Y:S02]  /*1b070*/  ISETP.GE.AND P6, PT, R114, R227.reuse, PT ;  /* 0x000000e37200720c */ /* 0x080fe40003fc6270 */
[-C--:B------:R-:W-:Y:S02]  /*1b080*/  ISETP.GE.AND P4, PT, R104, R227.reuse, PT ;  /* 0x000000e36800720c */ /* 0x080fe40003f86270 */
        /* <DEDUP_REMOVED lines=41> */
[----:B------:R-:W-:Y:S02]  /*1b320*/  FMNMX3.FTZ R0, R20, R55, R53, !PT ;  /* 0x0000003714007276 */ /* 0x000fe40007810035 */
[----:B------:R-:W-:Y:S02]  /*1b330*/  FSEL R20, R131, -INF , !P6 ;  /* 0xff80000083147808 */ /* 0x000fe40007000000 */
[----:B------:R-:W-:Y:S04]  /*1b340*/  FMNMX3.FTZ R0, R0, R47, R45, !PT ;  /* 0x0000002f00007276 */ /* 0x000fe8000781002d */
[----:B------:R-:W-:Y:S05]  /*1b350*/  FMNMX3.FTZ R7, R0, R21, R20, !PT ;  /* 0x0000001500077276 */ /* 0x000fea0007810014 */
[----:B------:R-:W3:Y:S01]  /*1b360*/  SHFL.BFLY PT, R0, R7, 0x2, 0x1f ;  /* 0x0c401f0007007f89 */ /* 0x000ee200000e0000 */
[----:B-1----:R-:W-:Y:S07]  /*1b370*/  FMNMX.FTZ R95, R2, R5, !PT ;  /* 0x00000005025f7209 */ /* 0x002fee0007810000 */
[----:B------:R-:W1:Y:S01]  /*1b380*/  SHFL.BFLY PT, R2, R95, 0x1, 0x1f ;  /* 0x0c201f005f027f89 */ /* 0x000e6200000e0000 */
[----:B---3--:R-:W-:Y:S07]  /*1b390*/  FMNMX.FTZ R5, R7, R0, !PT ;  /* 0x0000000007057209 */ /* 0x008fee0007810000 */
[----:B------:R-:W3:Y:S01]  /*1b3a0*/  SHFL.BFLY PT, R0, R5, 0x1, 0x1f ;  /* 0x0c201f0005007f89 */ /* 0x000ee200000e0000 */
[----:B-1----:R-:W-:Y:S04]  /*1b3b0*/  FMNMX.FTZ R2, R95, R2, !PT ;  /* 0x000000025f027209 */ /* 0x002fe80007810000 */
[C---:B------:R-:W-:Y:S01]  /*1b3c0*/  FSETP.NEU.FTZ.AND P1, PT, R2.reuse, -INF , PT ;  /* 0xff8000000200780b */ /* 0x040fe20003f3d000 */
[----:B--2---:R-:W-:Y:S03]  /*1b3d0*/  FMUL.FTZ R46, R3, R2 ;  /* 0x00000002032e7220 */ /* 0x004fe60000410000 */
[----:B------:R-:W-:Y:S02]  /*1b3e0*/  FSEL R7, R2, RZ, P1 ;  /* 0x000000ff02077208 */ /* 0x000fe40000800000 */
[----:B------:R-:W-:Y:S05]  /*1b3f0*/  FSEL R46, R46, RZ, P1 ;  /* 0x000000ff2e2e7208 */ /* 0x000fea0000800000 */
[-CC-:B------:R-:W-:Y:S01]  /*1b400*/  FFMA.FTZ R92, R29, R3.reuse, -R46.reuse ;  /* 0x000000031d5c7223 */ /* 0x180fe2000001082e */
[-CC-:B------:R-:W-:Y:S01]  /*1b410*/  FFMA.FTZ R88, R33, R3.reuse, -R46.reuse ;  /* 0x0000000321587223 */ /* 0x180fe2000001082e */
[-CC-:B------:R-:W-:Y:S01]  /*1b420*/  FFMA.FTZ R80, R37, R3.reuse, -R46.reuse ;  /* 0x0000000325507223 */ /* 0x180fe2000001082e */
[-CC-:B------:R-:W-:Y:S01]  /*1b430*/  FFMA.FTZ R76, R41, R3.reuse, -R46.reuse ;  /* 0x00000003294c7223 */ /* 0x180fe2000001082e */
[----:B------:R-:W-:Y:S01]  /*1b440*/  LEA R41, R211, UR6, 0x1 ;  /* 0x00000006d3297c11 */ /* 0x000fe2000f8e08ff */
        /* <DEDUP_REMOVED lines=44> */
[----:B---3--:R-:W-:Y:S04]  /*1b710*/  FMNMX.FTZ R0, R5, R0, !PT ;  /* 0x0000000005007209 */ /* 0x008fe80007810000 */
[C---:B------:R-:W-:Y:S03]  /*1b720*/  FSETP.NEU.FTZ.AND P0, PT, R0.reuse, -INF , PT ;  /* 0xff8000000000780b */ /* 0x040fe60003f1d000 */
[----:B------:R-:W-:Y:S01]  /*1b730*/  MUFU.EX2 R116, R116 ;  /* 0x0000007400747308 */ /* 0x000fe20000000800 */
[----:B------:R-:W-:Y:S01]  /*1b740*/  FMUL.FTZ R42, R3, R0 ;  /* 0x00000000032a7220 */ /* 0x000fe20000410000 */
[----:B------:R-:W-:Y:S04]  /*1b750*/  FSEL R4, R0, RZ, P0 ;  /* 0x000000ff00047208 */ /* 0x000fe80000000000 */
[----:B------:R-:W-:Y:S04]  /*1b760*/  FSEL R42, R42, RZ, P0 ;  /* 0x000000ff2a2a7208 */ /* 0x000fe80000000000 */
[----:B------:R-:W-:Y:S01]  /*1b770*/  MUFU.EX2 R165, R165 ;  /* 0x000000a500a57308 */ /* 0x000fe20000000800 */
[----:B------:R-:W-:Y:S01]  /*1b780*/  FADD.FTZ R4, -R4, R151 ;  /* 0x0000009704047221 */ /* 0x000fe20000010100 */
[-C--:B------:R-:W-:Y:S01]  /*1b790*/  FFMA.FTZ R151, R207, R3.reuse, -R46 ;  /* 0x00000003cf977223 */ /* 0x080fe2000001082e */
        /* <DEDUP_REMOVED lines=8> */
[-C--:B------:R-:W-:Y:S01]  /*1b820*/  FFMA.FTZ R183, R65, R3.reuse, -R42 ;  /* 0x0000000341b77223 */ /* 0x080fe2000001082a */
[-C--:B------:R-:W-:Y:S01]  /*1b830*/  FFMA.FTZ R65, R12, R3.reuse, -R46 ;  /* 0x000000030c417223 */ /* 0x080fe2000001082e */
[-C--:B------:R-:W-:Y:S01]  /*1b840*/  FFMA.FTZ R175, R153, R3.reuse, -R42 ;  /* 0x0000000399af7223 */ /* 0x080fe2000001082a */
[-C--:B------:R-:W-:Y:S01]  /*1b850*/  FFMA.FTZ R153, R13, R3.reuse, -R46 ;  /* 0x000000030d997223 */ /* 0x080fe2000001082e */
[-CC-:B------:R-:W-:Y:S03]  /*1b860*/  FFMA.FTZ R126, R6, R3.reuse, -R42.reuse ;  /* 0x00000003067e7223 */ /* 0x180fe6000001082a */
[----:B------:R-:W-:Y:S01]  /*1b870*/  MUFU.EX2 R169, R169 ;  /* 0x000000a900a97308 */ /* 0x000fe20000000800 */
[----:B------:R-:W3:Y:S01]  /*1b880*/  LDSM.16.MT88.4 R12, [R41+0x5000] ;  /* 0x00500000290c783b */ /* 0x000ee20000004200 */
[-CC-:B------:R-:W-:Y:S01]  /*1b890*/  FFMA.FTZ R115, R40, R3.reuse, -R42.reuse ;  /* 0x0000000328737223 */ /* 0x180fe2000001082a */
[-CC-:B------:R-:W-:Y:S01]  /*1b8a0*/  FFMA.FTZ R120, R125, R3.reuse, -R42.reuse ;  /* 0x000000037d787223 */ /* 0x180fe2000001082a */
[----:B------:R-:W-:Y:S02]  /*1b8b0*/  VIADD R40, R41, 0x5020 ;  /* 0x0000502029287836 */ /* 0x000fe40000000000 */
[-CC-:B------:R-:W-:Y:S01]  /*1b8c0*/  FFMA.FTZ R102, R22, R3.reuse, -R42.reuse ;  /* 0x0000000316667223 */ /* 0x180fe2000001082a */
[-C--:B------:R-:W-:Y:S01]  /*1b8d0*/  FFMA.FTZ R114, R157, R3.reuse, -R42 ;  /* 0x000000039d727223 */ /* 0x080fe2000001082a */
[-CC-:B------:R-:W-:Y:S02]  /*1b8e0*/  FFMA.FTZ R125, R79, R3.reuse, -R46.reuse ;  /* 0x000000034f7d7223 */ /* 0x180fe4000001082e */
[----:B------:R-:W-:Y:S01]  /*1b8f0*/  MUFU.EX2 R183, R183 ;  /* 0x000000b700b77308 */ /* 0x000fe20000000800 */
[-C--:B------:R-:W-:Y:S01]  /*1b900*/  FFMA.FTZ R79, R35, R3.reuse, -R46 ;  /* 0x00000003234f7223 */ /* 0x080fe2000001082e */
[-CC-:B------:R-:W-:Y:S01]  /*1b910*/  FFMA.FTZ R110, R155, R3.reuse, -R42.reuse ;  /* 0x000000039b6e7223 */ /* 0x180fe2000001082a */
[----:B------:R-:W-:Y:S01]  /*1b920*/  LDSM.16.MT88.4 R32, [R41+0x5400] ;  /* 0x005400002920783b */ /* 0x000fe20000004200 */
[-CC-:B------:R-:W-:Y:S01]  /*1b930*/  FFMA.FTZ R155, R24, R3.reuse, -R42.reuse ;  /* 0x00000003189b7223 */ /* 0x180fe2000001082a */
[-CC-:B------:R-:W-:Y:S01]  /*1b940*/  FFMA.FTZ R96, R26, R3.reuse, -R42.reuse ;  /* 0x000000031a607223 */ /* 0x180fe2000001082a */
[----:B-1----:R-:W-:Y:S01]  /*1b950*/  F2FP.BF16.F32.PACK_AB R24, R128, R130 ;  /* 0x000000828018723e */ /* 0x002fe200000010ff */
        /* <DEDUP_REMOVED lines=40> */
[-C--:B------:R-:W-:Y:S03]  /*1bbe0*/  FFMA.FTZ R47, R47, R3.reuse, -R42 ;  /* 0x000000032f2f7223 */ /* 0x080fe6000001082a */
[----:B------:R-:W-:Y:S01]  /*1bbf0*/  MUFU.EX2 R110, R110 ;  /* 0x0000006e006e7308 */ /* 0x000fe20000000800 */
[----:B------:R-:W-:Y:S01]  /*1bc00*/  FADD.FTZ R6, -R7, R150 ;  /* 0x0000009607067221 */ /* 0x000fe20000010100 */
[-C--:B------:R-:W-:Y:S01]  /*1bc10*/  FFMA.FTZ R150, R189, R3.reuse, -R42 ;  /* 0x00000003bd967223 */ /* 0x080fe2000001082a */
[----:B------:R-:W-:Y:S01]  /*1bc20*/  FMUL.FTZ R7, R3, R4 ;  /* 0x0000000403077220 */ /* 0x000fe20000410000 */
[----:B------:R-:W-:Y:S02]  /*1bc30*/  VIADD R4, R41, 0x5000 ;  /* 0x0000500029047836 */ /* 0x000fe40000000000 */
[----:B------:R-:W-:Y:S01]  /*1bc40*/  FMUL.FTZ R5, R3, R6 ;  /* 0x0000000603057220 */ /* 0x000fe20000410000 */
[-CC-:B------:R-:W-:Y:S01]  /*1bc50*/  FFMA.FTZ R157, R71, R3.reuse, -R46.reuse ;  /* 0x00000003479d7223 */ /* 0x180fe2000001082e */
[--C-:B------:R-:W-:Y:S02]  /*1bc60*/  FFMA.FTZ R71, R25, R3, -R46.reuse ;  /* 0x0000000319477223 */ /* 0x100fe4000001082e */
[----:B------:R-:W1:Y:S01]  /*1bc70*/  MUFU.EX2 R22, R7 ;  /* 0x0000000700167308 */ /* 0x000e620000000800 */
[----:B------:R-:W-:Y:S01]  /*1bc80*/  @P2 VIADD R40, R4, 0xffffffe0 ;  /* 0xffffffe004282836 */ /* 0x000fe20000000000 */
[----:B------:R-:W-:Y:S01]  /*1bc90*/  F2FP.BF16.F32.PACK_AB R25, R126, R183 ;  /* 0x000000b77e19723e */ /* 0x000fe200000010ff */
[-CC-:B------:R-:W-:Y:S01]  /*1bca0*/  FFMA.FTZ R52, R11, R3.reuse, -R46.reuse ;  /* 0x000000030b347223 */ /* 0x180fe2000001082e */
[----:B------:R-:W-:Y:S01]  /*1bcb0*/  FFMA.FTZ R48, R16, R3, -R46 ;  /* 0x0000000310307223 */ /* 0x000fe2000001082e */
[C---:B------:R-:W-:Y:S01]  /*1bcc0*/  ISETP.GT.AND P0, PT, R236.reuse, R213, PT ;  /* 0x000000d5ec00720c */ /* 0x040fe20003f04270 */
[----:B------:R-:W2:Y:S01]  /*1bcd0*/  LDSM.16.MT88.4 R28, [R40] ;  /* 0x00000000281c783b */ /* 0x000ea20000004200 */
[----:B------:R-:W-:Y:S03]  /*1bce0*/  VIADD R236, R236, 0xffffffff ;  /* 0xffffffffecec7836 */ /* 0x000fe60000000000 */
[----:B------:R-:W4:Y:S04]  /*1bcf0*/  MUFU.EX2 R23, R5 ;  /* 0x0000000500177308 */ /* 0x000f280000000800 */
[----:B------:R-:W5:Y:S06]  /*1bd00*/  LDSM.16.MT88.4 R36, [R40+0x400] ;  /* 0x000400002824783b */ /* 0x000f6c0000004200 */
[----:B------:R-:W-:Y:S01]  /*1bd10*/  MUFU.EX2 R157, R157 ;  /* 0x0000009d009d7308 */ /* 0x000fe20000000800 */
[C---:B-1----:R-:W-:Y:S01]  /*1bd20*/  FMUL.FTZ R18, R22.reuse, R134 ;  /* 0x0000008616127220 */ /* 0x042fe20000410000 */
[----:B------:R-:W-:Y:S01]  /*1bd30*/  FMUL.FTZ R19, R22, R135 ;  /* 0x0000008716137220 */ /* 0x000fe20000410000 */
[--C-:B------:R-:W-:Y:S01]  /*1bd40*/  FFMA.FTZ R135, R156, R3, -R42.reuse ;  /* 0x000000039c877223 */ /* 0x100fe2000001082a */
[C---:B------:R-:W-:Y:S01]  /*1bd50*/  FMUL.FTZ R6, R22.reuse, R146 ;  /* 0x0000009216067220 */ /* 0x040fe20000410000 */
[C---:B------:R-:W-:Y:S01]  /*1bd60*/  FMUL.FTZ R7, R22.reuse, R147 ;  /* 0x0000009316077220 */ /* 0x040fe20000410000 */
[----:B------:R-:W-:Y:S01]  /*1bd70*/  FFMA.FTZ R147, R239, R3, -R42 ;  /* 0x00000003ef937223 */ /* 0x000fe2000001082a */
[----:B------:R-:W-:Y:S03]  /*1bd80*/  FMUL.FTZ R10, R22, R142 ;  /* 0x0000008e160a7220 */ /* 0x000fe60000410000 */
[----:B------:R-:W1:Y:S01]  /*1bd90*/  MUFU.EX2 R104, R104 ;  /* 0x0000006800687308 */ /* 0x000e620000000800 */
[C---:B----4-:R-:W-:Y:S01]  /*1bda0*/  FMUL.FTZ R4, R23.reuse, R144 ;  /* 0x0000009017047220 */ /* 0x050fe20000410000 */
[C---:B------:R-:W-:Y:S01]  /*1bdb0*/  FMUL.FTZ R5, R23.reuse, R145 ;  /* 0x0000009117057220 */ /* 0x040fe20000410000 */
[C---:B------:R-:W-:Y:S01]  /*1bdc0*/  FMUL.FTZ R8, R23.reuse, R140 ;  /* 0x0000008c17087220 */ /* 0x040fe20000410000 */
[C---:B------:R-:W-:Y:S01]  /*1bdd0*/  FMUL.FTZ R9, R23.reuse, R141 ;  /* 0x0000008d17097220 */ /* 0x040fe20000410000 */
[C---:B------:R-:W-:Y:S01]  /*1bde0*/  FMUL.FTZ R16, R23.reuse, R132 ;  /* 0x0000008417107220 */ /* 0x040fe20000410000 */
[C---:B------:R-:W-:Y:S01]  /*1bdf0*/  FMUL.FTZ R17, R23.reuse, R133 ;  /* 0x0000008517117220 */ /* 0x040fe20000410000 */
[C---:B------:R-:W-:Y:S03]  /*1be00*/  FFMA.FTZ R130, R23.reuse, R238, R130 ;  /* 0x000000ee17827223 */ /* 0x040fe60000010082 */
[----:B------:R-:W-:Y:S01]  /*1be10*/  MUFU.EX2 R155, R155 ;  /* 0x0000009b009b7308 */ /* 0x000fe20000000800 */
[C---:B---3--:R-:W-:Y:S05]  /*1be20*/  HMMA.16816.F32.BF16 R4, R24.reuse, R12, R4 ;  /* 0x0000000c1804723c */ /* 0x048fea0000041804 */
[C---:B------:R-:W-:Y:S01]  /*1be30*/  FMUL.FTZ R12, R23.reuse, R136 ;  /* 0x00000088170c7220 */ /* 0x040fe20000410000 */
[----:B------:R-:W-:Y:S03]  /*1be40*/  FMUL.FTZ R13, R23, R137 ;  /* 0x00000089170d7220 */ /* 0x000fe60000410000 */
[----:B------:R-:W3:Y:S01]  /*1be50*/  MUFU.EX2 R102, R102 ;  /* 0x0000006600667308 */ /* 0x000ee20000000800 */
[-C--:B------:R-:W-:Y:S01]  /*1be60*/  FFMA.FTZ R141, R124, R3.reuse, -R46 ;  /* 0x000000037c8d7223 */ /* 0x080fe2000001082e */
[-CC-:B------:R-:W-:Y:S01]  /*1be70*/  FFMA.FTZ R132, R249, R3.reuse, -R42.reuse ;  /* 0x00000003f9847223 */ /* 0x180fe2000001082a */
[-CC-:B------:R-:W-:Y:S01]  /*1be80*/  FFMA.FTZ R136, R241, R3.reuse, -R42.reuse ;  /* 0x00000003f1887223 */ /* 0x180fe2000001082a */
[-CC-:B------:R-:W-:Y:S01]  /*1be90*/  FFMA.FTZ R140, R205, R3.reuse, -R42.reuse ;  /* 0x00000003cd8c7223 */ /* 0x180fe2000001082a */
[--C-:B------:R-:W-:Y:S01]  /*1bea0*/  FFMA.FTZ R144, R195, R3, -R42.reuse ;  /* 0x00000003c3907223 */ /* 0x100fe2000001082a */
[C---:B------:R-:W-:Y:S01]  /*1beb0*/  FMUL.FTZ R11, R22.reuse, R143 ;  /* 0x0000008f160b7220 */ /* 0x040fe20000410000 */
[----:B------:R-:W-:Y:S03]  /*1bec0*/  FFMA.FTZ R143, R247, R3, -R42 ;  /* 0x00000003f78f7223 */ /* 0x000fe6000001082a */
[----:B------:R-:W-:Y:S01]  /*1bed0*/  MUFU.EX2 R153, R153 ;  /* 0x0000009900997308 */ /* 0x000fe20000000800 */
[----:B------:R-:W-:Y:S01]  /*1bee0*/  FFMA.FTZ R183, R22, R235, R183 ;  /* 0x000000eb16b77223 */ /* 0x000fe200000100b7 */
[-CC-:B------:R-:W-:Y:S01]  /*1bef0*/  FFMA.FTZ R133, R158, R3.reuse, -R46.reuse ;  /* 0x000000039e857223 */ /* 0x180fe2000001082e */
[-CC-:B------:R-:W-:Y:S01]  /*1bf00*/  FFMA.FTZ R137, R154, R3.reuse, -R46.reuse ;  /* 0x000000039a897223 */ /* 0x180fe2000001082e */
[----:B------:R-:W-:Y:S01]  /*1bf10*/  FFMA.FTZ R124, R251, R3, -R46 ;  /* 0x00000003fb7c7223 */ /* 0x000fe2000001082e */
[C---:B------:R-:W-:Y:S05]  /*1bf20*/  HMMA.16816.F32.BF16 R8, R24.reuse, R14, R8 ;  /* 0x0000000e1808723c */ /* 0x040fea0000041808 */
[----:B------:R-:W4:Y:S01]  /*1bf30*/  MUFU.EX2 R98, R98 ;  /* 0x0000006200627308 */ /* 0x000f220000000800 */
[C---:B------:R-:W-:Y:S01]  /*1bf40*/  FMUL.FTZ R14, R22.reuse, R138 ;  /* 0x0000008a160e7220 */ /* 0x040fe20000410000 */
[----:B------:R-:W-:Y:S01]  /*1bf50*/  FMUL.FTZ R15, R22, R139 ;  /* 0x0000008b160f7220 */ /* 0x000fe20000410000 */
[-CC-:B------:R-:W-:Y:S01]  /*1bf60*/  FFMA.FTZ R139, R152, R3.reuse, -R42.reuse ;  /* 0x00000003988b7223 */ /* 0x180fe2000001082a */
[-C--:B------:R-:W-:Y:S01]  /*1bf70*/  FFMA.FTZ R22, R167, R3.reuse, -R42 ;  /* 0x00000003a7167223 */ /* 0x080fe2000001082a */
[-CC-:B------:R-:W-:Y:S01]  /*1bf80*/  FFMA.FTZ R134, R245, R3.reuse, -R46.reuse ;  /* 0x00000003f5867223 */ /* 0x180fe2000001082e */
[-CC-:B------:R-:W-:Y:S01]  /*1bf90*/  FFMA.FTZ R145, R243, R3.reuse, -R46.reuse ;  /* 0x00000003f3917223 */ /* 0x180fe2000001082e */
[-CC-:B------:R-:W-:Y:S03]  /*1bfa0*/  FFMA.FTZ R138, R237, R3.reuse, -R46.reuse ;  /* 0x00000003ed8a7223 */ /* 0x180fe6000001082e */
[----:B------:R-:W-:Y:S01]  /*1bfb0*/  MUFU.EX2 R131, R131 ;  /* 0x0000008300837308 */ /* 0x000fe20000000800 */
[C---:B--2---:R-:W-:Y:S03]  /*1bfc0*/  HMMA.16816.F32.BF16 R12, R24.reuse, R28, R12 ;  /* 0x0000001c180c723c */ /* 0x044fe6000004180c */
[-CC-:B------:R-:W-:Y:S01]  /*1bfd0*/  FFMA.FTZ R142, R203, R3.reuse, -R46.reuse ;  /* 0x00000003cb8e7223 */ /* 0x180fe2000001082e */
[-CC-:B------:R-:W-:Y:S01]  /*1bfe0*/  FFMA.FTZ R146, R193, R3.reuse, -R46.reuse ;  /* 0x00000003c1927223 */ /* 0x180fe2000001082e */
[----:B------:R-:W-:Y:S01]  /*1bff0*/  FFMA.FTZ R152, R187, R3, -R46 ;  /* 0x00000003bb987223 */ /* 0x000fe2000001082e */
[----:B------:R-:W-:Y:S03]  /*1c000*/  FADD.FTZ R126, R126, R183 ;  /* 0x000000b77e7e7221 */ /* 0x000fe60000010000 */
[----:B------:R-:W2:Y:S01]  /*1c010*/  MUFU.EX2 R96, R96 ;  /* 0x0000006000607308 */ /* 0x000ea20000000800 */
[----:B------:R-:W-:Y:S01]  /*1c020*/  HMMA.16816.F32.BF16 R16, R24, R30, R16 ;  /* 0x0000001e1810723c */ /* 0x000fe20000041810 */
[----:B------:R-:W2:Y:S02]  /*1c030*/  LDSM.16.MT88.4 R28, [R41+0x5800] ;  /* 0x00580000291c783b */ /* 0x000ea40000004200 */
[----:B------:R-:W-:Y:S01]  /*1c040*/  F2FP.BF16.F32.PACK_AB R24, R116, R171 ;  /* 0x000000ab7418723e */ /* 0x000fe200000010ff */
[----:B------:R-:W-:Y:S01]  /*1c050*/  FADD.FTZ R175, R175, R126 ;  /* 0x0000007eafaf7221 */ /* 0x000fe20000010000 */
[----:B------:R-:W-:Y:S01]  /*1c060*/  F2FP.BF16.F32.PACK_AB R25, R114, R169 ;  /* 0x000000a97219723e */ /* 0x000fe200000010ff */
[----:B------:R-:W-:Y:S03]  /*1c070*/  FADD.FTZ R130, R128, R130 ;  /* 0x0000008280827221 */ /* 0x000fe60000010000 */
[----:B------:R-:W2:Y:S01]  /*1c080*/  MUFU.EX2 R125, R125 ;  /* 0x0000007d007d7308 */ /* 0x000ea20000000800 */
        /* <DEDUP_REMOVED lines=10> */
[----:B------:R-:W2:Y:S01]  /*1c130*/  MUFU.EX2 R90, R90 ;  /* 0x0000005a005a7308 */ /* 0x000ea20000000800 */
[----:B------:R-:W-:Y:S01]  /*1c140*/  FADD.FTZ R163, R163, R114 ;  /* 0x00000072a3a37221 */ /* 0x000fe20000010000 */
[C---:B------:R-:W-:Y:S01]  /*1c150*/  HMMA.16816.F32.BF16 R8, R24.reuse, R34, R8 ;  /* 0x000000221808723c */ /* 0x040fe20000041808 */
[----:B------:R-:W2:Y:S02]  /*1c160*/  LDSM.16.MT88.4 R32, [R40+0x800] ;  /* 0x000800002820783b */ /* 0x000ea40000004200 */
[----:B------:R-:W-:Y:S05]  /*1c170*/  FADD.FTZ R116, R116, R171 ;  /* 0x000000ab74747221 */ /* 0x000fea0000010000 */
[----:B------:R-:W-:Y:S01]  /*1c180*/  MUFU.EX2 R117, R117 ;  /* 0x0000007500757308 */ /* 0x000fe20000000800 */
[----:B------:R-:W-:Y:S01]  /*1c190*/  FADD.FTZ R165, R165, R116 ;  /* 0x00000074a5a57221 */ /* 0x000fe20000010000 */
[C---:B-----5:R-:W-:Y:S03]  /*1c1a0*/  HMMA.16816.F32.BF16 R12, R24.reuse, R36, R12 ;  /* 0x00000024180c723c */ /* 0x060fe6000004180c */
[----:B------:R-:W-:Y:S05]  /*1c1b0*/  FADD.FTZ R112, R112, R165 ;  /* 0x000000a570707221 */ /* 0x000fea0000010000 */
[----:B------:R-:W5:Y:S01]  /*1c1c0*/  MUFU.EX2 R88, R88 ;  /* 0x0000005800587308 */ /* 0x000f620000000800 */
[----:B------:R-:W-:Y:S01]  /*1c1d0*/  HMMA.16816.F32.BF16 R16, R24, R38, R16 ;  /* 0x000000261810723c */ /* 0x000fe20000041810 */
[----:B------:R-:W5:Y:S02]  /*1c1e0*/  LDSM.16.MT88.4 R36, [R41+0x5c00] ;  /* 0x005c00002924783b */ /* 0x000f640000004200 */
[----:B-1----:R-:W-:Y:S01]  /*1c1f0*/  F2FP.BF16.F32.PACK_AB R24, R104, R157 ;  /* 0x0000009d6818723e */ /* 0x002fe200000010ff */
[----:B------:R-:W-:Y:S01]  /*1c200*/  FADD.FTZ R157, R157, R112 ;  /* 0x000000709d9d7221 */ /* 0x000fe20000010000 */
[----:B---3--:R-:W-:Y:S04]  /*1c210*/  F2FP.BF16.F32.PACK_AB R25, R102, R155 ;  /* 0x0000009b6619723e */ /* 0x008fe800000010ff */
[----:B------:R-:W-:Y:S01]  /*1c220*/  MUFU.EX2 R115, R115 ;  /* 0x0000007300737308 */ /* 0x000fe20000000800 */
[----:B----4-:R-:W-:Y:S01]  /*1c230*/  F2FP.BF16.F32.PACK_AB R26, R98, R153 ;  /* 0x00000099621a723e */ /* 0x010fe200000010ff */
[----:B------:R-:W-:Y:S01]  /*1c240*/  FADD.FTZ R104, R104, R157 ;  /* 0x0000009d68687221 */ /* 0x000fe20000010000 */
[----:B--2---:R-:W-:Y:S03]  /*1c250*/  F2FP.BF16.F32.PACK_AB R27, R96, R131 ;  /* 0x00000083601b723e */ /* 0x004fe600000010ff */
[----:B------:R-:W-:Y:S04]  /*1c260*/  FADD.FTZ R153, R153, R104 ;  /* 0x0000006899997221 */ /* 0x000fe80000010000 */
[----:B------:R-:W1:Y:S01]  /*1c270*/  MUFU.EX2 R86, R86 ;  /* 0x0000005600567308 */ /* 0x000e620000000800 */
[C---:B------:R-:W-:Y:S03]  /*1c280*/  HMMA.16816.F32.BF16 R4, R24.reuse, R28, R4 ;  /* 0x0000001c1804723c */ /* 0x040fe60000041804 */
[----:B------:R-:W-:Y:S06]  /*1c290*/  FADD.FTZ R98, R98, R153 ;  /* 0x0000009962627221 */ /* 0x000fec0000010000 */
[----:B------:R-:W-:Y:S01]  /*1c2a0*/  MUFU.EX2 R107, R107 ;  /* 0x0000006b006b7308 */ /* 0x000fe20000000800 */
[C---:B------:R-:W-:Y:S01]  /*1c2b0*/  HMMA.16816.F32.BF16 R8, R24.reuse, R30, R8 ;  /* 0x0000001e1808723c */ /* 0x040fe20000041808 */
[----:B------:R-:W2:Y:S08]  /*1c2c0*/  LDSM.16.MT88.4 R28, [R40+0xc00] ;  /* 0x000c0000281c783b */ /* 0x000eb00000004200 */
[----:B------:R-:W3:Y:S01]  /*1c2d0*/  MUFU.EX2 R80, R80 ;  /* 0x0000005000507308 */ /* 0x000ee20000000800 */
[C---:B------:R-:W-:Y:S09]  /*1c2e0*/  HMMA.16816.F32.BF16 R12, R24.reuse, R32, R12 ;  /* 0x00000020180c723c */ /* 0x040ff2000004180c */
[----:B------:R-:W-:Y:S01]  /*1c2f0*/  MUFU.EX2 R105, R105 ;  /* 0x0000006900697308 */ /* 0x000fe20000000800 */
[----:B------:R-:W-:Y:S01]  /*1c300*/  HMMA.16816.F32.BF16 R16, R24, R34, R16 ;  /* 0x000000221810723c */ /* 0x000fe20000041810 */
[----:B------:R-:W4:Y:S02]  /*1c310*/  LDSM.16.MT88.4 R32, [R41+0x6000] ;  /* 0x006000002920783b */ /* 0x000f240000004200 */
[----:B------:R-:W-:Y:S01]  /*1c320*/  F2FP.BF16.F32.PACK_AB R24, R92, R125 ;  /* 0x0000007d5c18723e */ /* 0x000fe200000010ff */
[----:B------:R-:W-:Y:S01]  /*1c330*/  FADD.FTZ R125, R125, R98 ;  /* 0x000000627d7d7221 */ /* 0x000fe20000010000 */
[----:B------:R-:W-:Y:S04]  /*1c340*/  F2FP.BF16.F32.PACK_AB R25, R90, R123 ;  /* 0x0000007b5a19723e */ /* 0x000fe800000010ff */
[----:B------:R-:W3:Y:S01]  /*1c350*/  MUFU.EX2 R78, R78 ;  /* 0x0000004e004e7308 */ /* 0x000ee20000000800 */
[----:B-----5:R-:W-:Y:S01]  /*1c360*/  F2FP.BF16.F32.PACK_AB R26, R88, R117 ;  /* 0x00000075581a723e */ /* 0x020fe200000010ff */
[----:B------:R-:W-:Y:S01]  /*1c370*/  FADD.FTZ R92, R92, R125 ;  /* 0x0000007d5c5c7221 */ /* 0x000fe20000010000 */
[----:B-1----:R-:W-:Y:S03]  /*1c380*/  F2FP.BF16.F32.PACK_AB R27, R86, R115 ;  /* 0x00000073561b723e */ /* 0x002fe600000010ff */
[----:B------:R-:W-:Y:S04]  /*1c390*/  FADD.FTZ R117, R117, R92 ;  /* 0x0000005c75757221 */ /* 0x000fe80000010000 */
[----:B------:R-:W-:Y:S01]  /*1c3a0*/  MUFU.EX2 R101, R101 ;  /* 0x0000006500657308 */ /* 0x000fe20000000800 */
[C---:B------:R-:W-:Y:S03]  /*1c3b0*/  HMMA.16816.F32.BF16 R4, R24.reuse, R36, R4 ;  /* 0x000000241804723c */ /* 0x040fe60000041804 */
[----:B------:R-:W-:Y:S06]  /*1c3c0*/  FADD.FTZ R88, R88, R117 ;  /* 0x0000007558587221 */ /* 0x000fec0000010000 */
[----:B------:R-:W1:Y:S01]  /*1c3d0*/  MUFU.EX2 R76, R76 ;  /* 0x0000004c004c7308 */ /* 0x000e620000000800 */
[C---:B------:R-:W-:Y:S01]  /*1c3e0*/  HMMA.16816.F32.BF16 R8, R24.reuse, R38, R8 ;  /* 0x000000261808723c */ /* 0x040fe20000041808 */
[----:B------:R-:W5:Y:S08]  /*1c3f0*/  LDSM.16.MT88.4 R36, [R40+0x1000] ;  /* 0x001000002824783b */ /* 0x000f700000004200 */
[----:B------:R-:W-:Y:S01]  /*1c400*/  MUFU.EX2 R99, R99 ;  /* 0x0000006300637308 */ /* 0x000fe20000000800 */
[C---:B--2---:R-:W-:Y:S09]  /*1c410*/  HMMA.16816.F32.BF16 R12, R24.reuse, R28, R12 ;  /* 0x0000001c180c723c */ /* 0x044ff2000004180c */
[----:B------:R-:W2:Y:S01]  /*1c420*/  MUFU.EX2 R74, R74 ;  /* 0x0000004a004a7308 */ /* 0x000ea20000000800 */
[----:B------:R-:W-:Y:S01]  /*1c430*/  HMMA.16816.F32.BF16 R16, R24, R30, R16 ;  /* 0x0000001e1810723c */ /* 0x000fe20000041810 */
[----:B------:R-:W5:Y:S02]  /*1c440*/  LDSM.16.MT88.4 R28, [R41+0x6400] ;  /* 0x00640000291c783b */ /* 0x000f640000004200 */
[----:B---3--:R-:W-:Y:S01]  /*1c450*/  F2FP.BF16.F32.PACK_AB R24, R80, R107 ;  /* 0x0000006b5018723e */ /* 0x008fe200000010ff */
[----:B------:R-:W-:Y:S01]  /*1c460*/  FADD.FTZ R107, R107, R88 ;  /* 0x000000586b6b7221 */ /* 0x000fe20000010000 */
[----:B------:R-:W-:Y:S04]  /*1c470*/  F2FP.BF16.F32.PACK_AB R25, R78, R105 ;  /* 0x000000694e19723e */ /* 0x000fe800000010ff */
[----:B------:R-:W-:Y:S01]  /*1c480*/  MUFU.EX2 R95, R95 ;  /* 0x0000005f005f7308 */ /* 0x000fe20000000800 */
[----:B-1----:R-:W-:Y:S01]  /*1c490*/  F2FP.BF16.F32.PACK_AB R26, R76, R101 ;  /* 0x000000654c1a723e */ /* 0x002fe200000010ff */
[----:B------:R-:W-:Y:S04]  /*1c4a0*/  FADD.FTZ R80, R80, R107 ;  /* 0x0000006b50507221 */ /* 0x000fe80000010000 */
[----:B------:R-:W-:Y:S04]  /*1c4b0*/  FADD.FTZ R101, R101, R80 ;  /* 0x0000005065657221 */ /* 0x000fe80000010000 */
[----:B------:R-:W1:Y:S01]  /*1c4c0*/  MUFU.EX2 R70, R70 ;  /* 0x0000004600467308 */ /* 0x000e620000000800 */
[----:B--2---:R-:W-:Y:S01]  /*1c4d0*/  F2FP.BF16.F32.PACK_AB R27, R74, R99 ;  /* 0x000000634a1b723e */ /* 0x004fe200000010ff */
[----:B------:R-:W-:Y:S08]  /*1c4e0*/  FADD.FTZ R76, R76, R101 ;  /* 0x000000654c4c7221 */ /* 0x000ff00000010000 */
[----:B------:R-:W-:Y:S01]  /*1c4f0*/  MUFU.EX2 R93, R93 ;  /* 0x0000005d005d7308 */ /* 0x000fe20000000800 */
[C---:B----4-:R-:W-:Y:S09]  /*1c500*/  HMMA.16816.F32.BF16 R4, R24.reuse, R32, R4 ;  /* 0x000000201804723c */ /* 0x050ff20000041804 */
[----:B------:R-:W2:Y:S01]  /*1c510*/  MUFU.EX2 R68, R68 ;  /* 0x0000004400447308 */ /* 0x000ea20000000800 */
[C---:B------:R-:W-:Y:S01]  /*1c520*/  HMMA.16816.F32.BF16 R8, R24.reuse, R34, R8 ;  /* 0x000000221808723c */ /* 0x040fe20000041808 */
[----:B------:R-:W3:Y:S08]  /*1c530*/  LDSM.16.MT88.4 R32, [R40+0x1400] ;  /* 0x001400002820783b */ /* 0x000ef00000004200 */
[----:B------:R-:W-:Y:S01]  /*1c540*/  MUFU.EX2 R87, R87 ;  /* 0x0000005700577308 */ /* 0x000fe20000000800 */
[C---:B-----5:R-:W-:Y:S09]  /*1c550*/  HMMA.16816.F32.BF16 R12, R24.reuse, R36, R12 ;  /* 0x00000024180c723c */ /* 0x060ff2000004180c */
[----:B------:R-:W4:Y:S01]  /*1c560*/  MUFU.EX2 R66, R66 ;  /* 0x0000004200427308 */ /* 0x000f220000000800 */
[----:B------:R-:W-:Y:S01]  /*1c570*/  HMMA.16816.F32.BF16 R16, R24, R38, R16 ;  /* 0x000000261810723c */ /* 0x000fe20000041810 */
[----:B------:R-:W5:Y:S02]  /*1c580*/  LDSM.16.MT88.4 R36, [R41+0x6800] ;  /* 0x006800002924783b */ /* 0x000f640000004200 */
[----:B-1----:R-:W-:Y:S01]  /*1c590*/  F2FP.BF16.F32.PACK_AB R24, R70, R95 ;  /* 0x0000005f4618723e */ /* 0x002fe200000010ff */
[----:B------:R-:W-:Y:S01]  /*1c5a0*/  FADD.FTZ R95, R95, R76 ;  /* 0x0000004c5f5f7221 */ /* 0x000fe20000010000 */
[----:B--2---:R-:W-:Y:S04]  /*1c5b0*/  F2FP.BF16.F32.PACK_AB R25, R68, R93 ;  /* 0x0000005d4419723e */ /* 0x004fe800000010ff */
        /* <DEDUP_REMOVED lines=48> */
[----:B----4-:R-:W-:Y:S01]  /*1c8c0*/  F2FP.BF16.F32.PACK_AB R26, R52, R71 ;  /* 0x00000047341a723e */ /* 0x010fe200000010ff */
        /* <DEDUP_REMOVED lines=107> */
[----:B------:R-:W-:Y:S01]  /*1cf80*/  FADD.FTZ R23, R52, R71 ;  /* 0x0000004734177221 */ /* 0x000fe20000010000 */
[-C--:B------:R-:W-:Y:S01]  /*1cf90*/  FFMA.FTZ R52, R49, R3.reuse, -R46 ;  /* 0x0000000331347223 */ /* 0x080fe2000001082e */
[----:B------:R-:W-:Y:S03]  /*1cfa0*/  FADD.FTZ R89, R89, R62 ;  /* 0x0000003e59597221 */ /* 0x000fe60000010000 */
        /* <DEDUP_REMOVED lines=8> */
[----:B------:R-:W-:Y:S01]  /*1d030*/  FADD.FTZ R103, R103, R72 ;  /* 0x0000004867677221 */ /* 0x000fe20000010000 */
[----:B------:R-:W-:Y:S03]  /*1d040*/  FADD.FTZ R50, R109, R50 ;  /* 0x000000326d327221 */ /* 0x000fe60000010000 */
[----:B------:R-:W-:Y:S01]  /*1d050*/  FADD.FTZ R84, R84, R103 ;  /* 0x0000006754547221 */ /* 0x000fe20000010000 */
[----:B------:R-:W-:Y:S04]  /*1d060*/  FADD.FTZ R23, R129, R50 ;  /* 0x0000003281177221 */ /* 0x000fe80000010000 */
[----:B------:R-:W1:Y:S01]  /*1d070*/  MUFU.EX2 R161, R161 ;  /* 0x000000a100a17308 */ /* 0x000e620000000800 */
        /* <DEDUP_REMOVED lines=8> */
[----:B------:R-:W-:Y:S05]  /*1d100*/  FADD.FTZ R118, R118, R135 ;  /* 0x0000008776767221 */ /* 0x000fea0000010000 */
[----:B------:R-:W2:Y:S01]  /*1d110*/  MUFU.EX2 R127, R127 ;  /* 0x0000007f007f7308 */ /* 0x000ea20000000800 */
[----:B-1----:R-:W-:Y:S01]  /*1d120*/  F2FP.BF16.F32.PACK_AB R27, R161, R22 ;  /* 0x00000016a11b723e */ /* 0x002fe200000010ff */
[----:B------:R-:W-:Y:S04]  /*1d130*/  FADD.FTZ R139, R139, R118 ;  /* 0x000000768b8b7221 */ /* 0x000fe80000010000 */
[----:B------:R-:W-:Y:S04]  /*1d140*/  FADD.FTZ R132, R132, R139 ;  /* 0x0000008b84847221 */ /* 0x000fe80000010000 */
[----:B------:R-:W-:Y:S01]  /*1d150*/  MUFU.EX2 R96, R121 ;  /* 0x0000007900607308 */ /* 0x000fe20000000800 */
[C---:B-----5:R-:W-:Y:S03]  /*1d160*/  HMMA.16816.F32.BF16 R4, R24.reuse, R36, R4 ;  /* 0x000000241804723c */ /* 0x060fe60000041804 */
[----:B------:R-:W-:Y:S06]  /*1d170*/  FADD.FTZ R143, R143, R132 ;  /* 0x000000848f8f7221 */ /* 0x000fec0000010000 */
[----:B------:R-:W1:Y:S01]  /*1d180*/  MUFU.EX2 R113, R113 ;  /* 0x0000007100717308 */ /* 0x000e620000000800 */
[C---:B------:R-:W-:Y:S01]  /*1d190*/  HMMA.16816.F32.BF16 R8, R24.reuse, R38, R8 ;  /* 0x000000261808723c */ /* 0x040fe20000041808 */
[----:B------:R-:W3:Y:S02]  /*1d1a0*/  LDSM.16.MT88.4 R36, [R40+0x3400] ;  /* 0x003400002824783b */ /* 0x000ee40000004200 */
[----:B------:R-:W-:Y:S06]  /*1d1b0*/  FADD.FTZ R136, R136, R143 ;  /* 0x0000008f88887221 */ /* 0x000fec0000010000 */
[----:B------:R-:W-:Y:S01]  /*1d1c0*/  MUFU.EX2 R86, R111 ;  /* 0x0000006f00567308 */ /* 0x000fe20000000800 */
[C---:B----4-:R-:W-:Y:S03]  /*1d1d0*/  HMMA.16816.F32.BF16 R12, R24.reuse, R28, R12 ;  /* 0x0000001c180c723c */ /* 0x050fe6000004180c */
[----:B------:R-:W-:Y:S01]  /*1d1e0*/  FADD.FTZ R28, R108, R133 ;  /* 0x000000856c1c7221 */ /* 0x000fe20000010000 */
        /* <DEDUP_REMOVED lines=8> */
[----:B------:R-:W-:Y:S01]  /*1d270*/  FADD.FTZ R23, R124, R23 ;  /* 0x000000177c177221 */ /* 0x000fe20000010000 */
[----:B-1----:R-:W-:Y:S01]  /*1d280*/  F2FP.BF16.F32.PACK_AB R25, R113, R96 ;  /* 0x000000607119723e */ /* 0x002fe200000010ff */
[----:B------:R-:W-:Y:S02]  /*1d290*/  FADD.FTZ R201, R201, R136 ;  /* 0x00000088c9c97221 */ /* 0x000fe40000010000 */
[----:B------:R-:W-:Y:S02]  /*1d2a0*/  FADD.FTZ R134, R134, R23 ;  /* 0x0000001786867221 */ /* 0x000fe40000010000 */
        /* <DEDUP_REMOVED lines=13> */
[----:B-1----:R-:W-:Y:S01]  /*1d380*/  F2FP.BF16.F32.PACK_AB R27, R83, R74 ;  /* 0x0000004a531b723e */ /* 0x002fe200000010ff */
[----:B------:R-:W-:Y:S01]  /*1d390*/  FADD.FTZ R199, R199, R142 ;  /* 0x0000008ec7c77221 */ /* 0x000fe20000010000 */
[----:B------:R-:W-:Y:S01]  /*1d3a0*/  IMAD.MOV.U32 R151, RZ, RZ, R0 ;  /* 0x000000ffff977224 */ /* 0x000fe200078e0000 */
[----:B------:R-:W-:Y:S01]  /*1d3b0*/  LDSM.16.MT88.4 R140, [R41+0x8c00] ;  /* 0x008c0000298c783b */ /* 0x000fe20000004200 */
[----:B------:R-:W-:Y:S02]  /*1d3c0*/  IMAD.MOV.U32 R150, RZ, RZ, R2 ;  /* 0x000000ffff967224 */ /* 0x000fe400078e0002 */
[----:B------:R-:W-:Y:S03]  /*1d3d0*/  FADD.FTZ R146, R146, R199 ;  /* 0x000000c792927221 */ /* 0x000fe60000010000 */
        /* <DEDUP_REMOVED lines=9> */
[-CC-:B------:R-:W-:Y:S01]  /*1d470*/  FFMA.FTZ R36, R43, R3.reuse, -R46.reuse ;  /* 0x000000032b247223 */ /* 0x180fe2000001082e */
[-C--:B------:R-:W-:Y:S01]  /*1d480*/  FFMA.FTZ R46, R44, R3.reuse, -R46 ;  /* 0x000000032c2e7223 */ /* 0x080fe2000001082e */
[----:B------:R-:W-:Y:S01]  /*1d490*/  FADD.FTZ R44, R22, R185 ;  /* 0x000000b9162c7221 */ /* 0x000fe20000010000 */
[----:B------:R-:W-:Y:S03]  /*1d4a0*/  FADD.FTZ R173, R173, R152 ;  /* 0x00000098adad7221 */ /* 0x000fe60000010000 */
[----:B------:R-:W3:Y:S01]  /*1d4b0*/  MUFU.EX2 R57, R57 ;  /* 0x0000003900397308 */ /* 0x000ee20000000800 */
[----:B------:R-:W-:Y:S03]  /*1d4c0*/  HMMA.16816.F32.BF16 R16, R24, R38, R16 ;  /* 0x000000261810723c */ /* 0x000fe60000041810 */
[-CC-:B------:R-:W-:Y:S01]  /*1d4d0*/  FFMA.FTZ R38, R21, R3.reuse, -R42.reuse ;  /* 0x0000000315267223 */ /* 0x180fe2000001082a */
[----:B------:R-:W-:Y:S01]  /*1d4e0*/  FFMA.FTZ R42, R20, R3, -R42 ;  /* 0x00000003142a7223 */ /* 0x000fe2000001082a */
[----:B----4-:R-:W-:Y:S01]  /*1d4f0*/  F2FP.BF16.F32.PACK_AB R24, R69, R64 ;  /* 0x000000404518723e */ /* 0x010fe200000010ff */
[----:B------:R-:W4:Y:S03]  /*1d500*/  LDSM.16.MT88.4 R20, [R40+0x3c00] ;  /* 0x003c00002814783b */ /* 0x000f260000004200 */
[----:B------:R-:W-:Y:S01]  /*1d510*/  MUFU.EX2 R50, R55 ;  /* 0x0000003700327308 */ /* 0x000fe20000000800 */
[----:B------:R-:W-:Y:S01]  /*1d520*/  FADD.FTZ R161, R161, R44 ;  /* 0x0000002ca1a17221 */ /* 0x000fe20000010000 */
[----:B-1----:R-:W-:Y:S01]  /*1d530*/  F2FP.BF16.F32.PACK_AB R25, R61, R54 ;  /* 0x000000363d19723e */ /* 0x002fe200000010ff */
[----:B------:R-:W-:Y:S02]  /*1d540*/  FADD.FTZ R110, R110, R173 ;  /* 0x000000ad6e6e7221 */ /* 0x000fe40000010000 */
[----:B------:R-:W-:Y:S02]  /*1d550*/  FADD.FTZ R96, R96, R161 ;  /* 0x000000a160607221 */ /* 0x000fe40000010000 */
[----:B------:R-:W-:Y:S03]  /*1d560*/  FADD.FTZ R127, R127, R110 ;  /* 0x0000006e7f7f7221 */ /* 0x000fe60000010000 */
        /* <DEDUP_REMOVED lines=15> */
[C---:B--2---:R-:W-:Y:S02]  /*1d660*/  HMMA.16816.F32.BF16 R4, R24.reuse, R28, R4 ;  /* 0x0000001c1804723c */ /* 0x044fe40000041804 */
[----:B------:R-:W-:Y:S01]  /*1d670*/  MUFU.EX2 R47, R47 ;  /* 0x0000002f002f7308 */ /* 0x000fe20000000800 */
[----:B------:R-:W-:Y:S05]  /*1d680*/  FADD.FTZ R50, R53, R50 ;  /* 0x0000003235327221 */ /* 0x000fea0000010000 */
[C---:B------:R-:W-:Y:S04]  /*1d690*/  HMMA.16816.F32.BF16 R8, R24.reuse, R30, R8 ;  /* 0x0000001e1808723c */ /* 0x040fe80000041808 */
[----:B------:R-:W1:Y:S01]  /*1d6a0*/  MUFU.EX2 R56, R56 ;  /* 0x0000003800387308 */ /* 0x000e620000000800 */
[----:B---3--:R-:W-:Y:S03]  /*1d6b0*/  F2FP.BF16.F32.PACK_AB R132, R52, R51 ;  /* 0x000000333484723e */ /* 0x008fe600000010ff */
[C---:B-----5:R-:W-:Y:S06]  /*1d6c0*/  HMMA.16816.F32.BF16 R12, R24.reuse, R32, R12 ;  /* 0x00000020180c723c */ /* 0x060fec000004180c */
[----:B------:R-:W-:Y:S02]  /*1d6d0*/  MUFU.EX2 R36, R36 ;  /* 0x0000002400247308 */ /* 0x000fe40000000800 */
[----:B------:R-:W-:Y:S08]  /*1d6e0*/  HMMA.16816.F32.BF16 R16, R24, R34, R16 ;  /* 0x000000221810723c */ /* 0x000ff00000041810 */
[----:B------:R-:W2:Y:S01]  /*1d6f0*/  MUFU.EX2 R37, R46 ;  /* 0x0000002e00257308 */ /* 0x000ea20000000800 */
[C---:B-1----:R-:W-:Y:S01]  /*1d700*/  F2FP.BF16.F32.PACK_AB R133, R56.reuse, R47 ;  /* 0x0000002f3885723e */ /* 0x042fe200000010ff */
[----:B------:R-:W-:Y:S04]  /*1d710*/  FADD.FTZ R47, R47, R50 ;  /* 0x000000322f2f7221 */ /* 0x000fe80000010000 */
[----:B------:R-:W-:Y:S04]  /*1d720*/  FADD.FTZ R47, R56, R47 ;  /* 0x0000002f382f7221 */ /* 0x000fe80000010000 */
[----:B------:R-:W-:Y:S10]  /*1d730*/  MUFU.EX2 R28, R38 ;  /* 0x00000026001c7308 */ /* 0x000ff40000000800 */
[----:B------:R-:W1:Y:S01]  /*1d740*/  MUFU.EX2 R235, R42 ;  /* 0x0000002a00eb7308 */ /* 0x000e620000000800 */
[----:B--2---:R-:W-:Y:S02]  /*1d750*/  F2FP.BF16.F32.PACK_AB R134, R37, R36 ;  /* 0x000000242586723e */ /* 0x004fe400000010ff */
[C---:B-1----:R-:W-:Y:S01]  /*1d760*/  F2FP.BF16.F32.PACK_AB R135, R235.reuse, R28 ;  /* 0x0000001ceb87723e */ /* 0x042fe200000010ff */
[----:B------:R-:W-:Y:S04]  /*1d770*/  FADD.FTZ R28, R28, R47 ;  /* 0x0000002f1c1c7221 */ /* 0x000fe80000010000 */
[----:B------:R-:W-:Y:S02]  /*1d780*/  FADD.FTZ R235, R235, R28 ;  /* 0x0000001cebeb7221 */ /* 0x000fe40000010000 */
[C---:B------:R-:W-:Y:S05]  /*1d790*/  HMMA.16816.F32.BF16 R144, R132.reuse, R140, R4 ;  /* 0x0000008c8490723c */ /* 0x040fea0000041804 */
[----:B------:R-:W-:Y:S03]  /*1d7a0*/  FADD.FTZ R4, R48, R69 ;  /* 0x0000004530047221 */ /* 0x000fe60000010000 */
[C---:B------:R-:W-:Y:S03]  /*1d7b0*/  HMMA.16816.F32.BF16 R140, R132.reuse, R142, R8 ;  /* 0x0000008e848c723c */ /* 0x040fe60000041808 */
[----:B------:R-:W-:Y:S04]  /*1d7c0*/  FADD.FTZ R4, R57, R4 ;  /* 0x0000000439047221 */ /* 0x000fe80000010000 */
[----:B------:R-:W-:Y:S01]  /*1d7d0*/  FADD.FTZ R3, R51, R4 ;  /* 0x0000000433037221 */ /* 0x000fe20000010000 */
[C---:B----4-:R-:W-:Y:S03]  /*1d7e0*/  HMMA.16816.F32.BF16 R136, R132.reuse, R20, R12 ;  /* 0x000000148488723c */ /* 0x050fe6000004180c */
[----:B------:R-:W-:Y:S04]  /*1d7f0*/  FADD.FTZ R3, R52, R3 ;  /* 0x0000000334037221 */ /* 0x000fe80000010000 */
[----:B------:R-:W-:Y:S01]  /*1d800*/  FADD.FTZ R36, R36, R3 ;  /* 0x0000000324247221 */ /* 0x000fe20000010000 */
[----:B------:R-:W-:Y:S03]  /*1d810*/  HMMA.16816.F32.BF16 R132, R132, R22, R16 ;  /* 0x000000168484723c */ /* 0x000fe60000041810 */
[----:B------:R-:W-:Y:S05]  /*1d820*/  FADD.FTZ R238, R37, R36 ;  /* 0x0000002425ee7221 */ /* 0x000fea0000010000 */
[----:B------:R-:W-:Y:S01]  /*1d830*/  @!UPT UIADD3 URZ, UPT, UPT, URZ, URZ, URZ ;  /* 0x000000fffffff290 */ /* 0x000fe2000fffe0ff */
[----:B------:R-:W-:Y:S11]  /*1d840*/  @P0 BRA `(.L_x_2403) ;  /* 0xffffff9400a00947 */ /* 0x000ff6000383ffff */
.L_x_2396:
        /* <DEDUP_REMOVED lines=10> */
.L_x_2411:
[----:B------:R-:W-:Y:S01]  /*1d8f0*/  FSETP.NE.FTZ.AND P1, PT, R11, RZ, PT ;  /* 0x000000ff0b00720b */ /* 0x000fe20003f35000 */
[----:B------:R-:W2:Y:S01]  /*1d900*/  S2R R3, SR_TID.X ;  /* 0x0000000000037919 */ /* 0x000ea20000002100 */
[----:B----4-:R-:W-:Y:S01]  /*1d910*/  FADD.FTZ R8, R9, R10 ;  /* 0x0000000a09087221 */ /* 0x010fe20000010000 */
[----:B------:R-:W-:Y:S01]  /*1d920*/  MOV R20, 0xff800000 ;  /* 0xff80000000147802 */ /* 0x000fe20000000f00 */
[----:B------:R-:W4:Y:S01]  /*1d930*/  MUFU.RCP R7, R11 ;  /* 0x0000000b00077308 */ /* 0x000f220000001000 */
[----:B------:R-:W-:Y:S01]  /*1d940*/  LOP3.LUT R179, R179, R210, RZ, 0xfc, !PT ;  /* 0x000000d2b3b37212 */ /* 0x000fe200078efcff */
[----:B------:R-:W-:Y:S05]  /*1d950*/  WARPSYNC.ALL ;  /* 0x0000000000007948 */ /* 0x000fea0003800000 */
[----:B------:R-:W-:Y:S01]  /*1d960*/  FSETP.NE.FTZ.AND P0, PT, R8, RZ, PT ;  /* 0x000000ff0800720b */ /* 0x000fe20003f15000 */
[----:B------:R-:W1:Y:S08]  /*1d970*/  MUFU.RCP R4, R8 ;  /* 0x0000000800047308 */ /* 0x000e700000001000 */
[----:B------:R-:W3:Y:S01]  /*1d980*/  @P1 MUFU.LG2 R6, R11 ;  /* 0x0000000b00061308 */ /* 0x000ee20000000c00 */
[----:B----4-:R-:W-:-:S05]  /*1d990*/  FSEL R7, R7, 1, P1 ;  /* 0x3f80000007077808 */ /* 0x010fca0000800000 */
[C---:B------:R-:W-:Y:S01]  /*1d9a0*/  FMUL.FTZ R144, R7.reuse, R144 ;  /* 0x0000009007907220 */ /* 0x040fe20000410000 */
[C---:B------:R-:W-:Y:S01]  /*1d9b0*/  FMUL.FTZ R145, R7.reuse, R145 ;  /* 0x0000009107917220 */ /* 0x040fe20000410000 */
[C---:B------:R-:W-:Y:S01]  /*1d9c0*/  FMUL.FTZ R140, R7.reuse, R140 ;  /* 0x0000008c078c7220 */ /* 0x040fe20000410000 */
[----:B-1----:R-:W-:Y:S01]  /*1d9d0*/  FSEL R4, R4, 1, P0 ;  /* 0x3f80000004047808 */ /* 0x002fe20000000000 */
[C---:B------:R-:W-:Y:S01]  /*1d9e0*/  FMUL.FTZ R141, R7.reuse, R141 ;  /* 0x0000008d078d7220 */ /* 0x040fe20000410000 */
[C---:B------:R-:W-:Y:S01]  /*1d9f0*/  FMUL.FTZ R136, R7.reuse, R136 ;  /* 0x0000008807887220 */ /* 0x040fe20000410000 */
[C---:B------:R-:W-:Y:S01]  /*1da00*/  FMUL.FTZ R137, R7.reuse, R137 ;  /* 0x0000008907897220 */ /* 0x040fe20000410000 */
[C---:B------:R-:W-:Y:S01]  /*1da10*/  FMUL.FTZ R132, R7.reuse, R132 ;  /* 0x0000008407847220 */ /* 0x040fe20000410000 */
[----:B------:R-:W-:Y:S01]  /*1da20*/  FMUL.FTZ R133, R7, R133 ;  /* 0x0000008507857220 */ /* 0x000fe20000410000 */
[C---:B------:R-:W-:Y:S01]  /*1da30*/  FMUL.FTZ R146, R4.reuse, R146 ;  /* 0x0000009204927220 */ /* 0x040fe20000410000 */
[----:B------:R-:W-:Y:S01]  /*1da40*/  FMUL.FTZ R147, R4, R147 ;  /* 0x0000009304937220 */ /* 0x000fe20000410000 */
[----:B---3--:R-:W-:Y:S01]  /*1da50*/  @P1 FMUL.FTZ R6, R6, 0.69314718246459960938 ;  /* 0x3f31721806061820 */ /* 0x008fe20000410000 */
[C---:B------:R-:W-:Y:S01]  /*1da60*/  FMUL.FTZ R142, R4.reuse, R142 ;  /* 0x0000008e048e7220 */ /* 0x040fe20000410000 */
[C---:B------:R-:W-:Y:S01]  /*1da70*/  FMUL.FTZ R143, R4.reuse, R143 ;  /* 0x0000008f048f7220 */ /* 0x040fe20000410000 */
[C---:B------:R-:W-:Y:S01]  /*1da80*/  FMUL.FTZ R138, R4.reuse, R138 ;  /* 0x0000008a048a7220 */ /* 0x040fe20000410000 */
[----:B-----5:R-:W-:Y:S01]  /*1da90*/  @P1 FFMA.FTZ R20, R5, R2, R6 ;  /* 0x0000000205141223 */ /* 0x020fe20000010006 */
[----:B------:R-:W-:Y:S01]  /*1daa0*/  MOV R2, 0xff800000 ;  /* 0xff80000000027802 */ /* 0x000fe20000000f00 */
[----:B------:R1:W3:Y:S01]  /*1dab0*/  @P0 MUFU.LG2 R6, R8 ;  /* 0x0000000800060308 */ /* 0x0002e20000000c00 */
[C---:B------:R-:W-:Y:S01]  /*1dac0*/  FMUL.FTZ R139, R4.reuse, R139 ;  /* 0x0000008b048b7220 */ /* 0x040fe20000410000 */
[C---:B------:R-:W-:Y:S01]  /*1dad0*/  FMUL.FTZ R134, R4.reuse, R134 ;  /* 0x0000008604867220 */ /* 0x040fe20000410000 */
[----:B------:R-:W-:Y:S01]  /*1dae0*/  FMUL.FTZ R135, R4, R135 ;  /* 0x0000008704877220 */ /* 0x000fe20000410000 */
[----:B--2---:R-:W-:-:S02]  /*1daf0*/  SHF.R.U32.HI R26, RZ, 0x2, R3 ;  /* 0x00000002ff1a7819 */ /* 0x004fc40000011603 */
[----:B-1----:R-:W-:Y:S01]  /*1db00*/  SHF.L.U32 R8, R3, 0x3, RZ ;  /* 0x0000000303087819 */ /* 0x002fe200000006ff */
[----:B---3--:R-:W-:-:S03]  /*1db10*/  @P0 FMUL.FTZ R10, R6, 0.69314718246459960938 ;  /* 0x3f317218060a0820 */ /* 0x008fc60000410000 */
[----:B------:R-:W-:Y:S01]  /*1db20*/  LOP3.LUT R12, R8, 0xc0, RZ, 0xc0, !PT ;  /* 0x000000c0080c7812 */ /* 0x000fe200078ec0ff */
[----:B------:R-:W-:Y:S01]  /*1db30*/  @P0 FFMA.FTZ R2, R5, R0, R10 ;  /* 0x0000000005020223 */ /* 0x000fe2000001000a */
[----:B------:R-:W-:Y:S02]  /*1db40*/  LOP3.LUT R179, R179, 0x20, R8, 0xf8, !PT ;  /* 0x00000020b3b37812 */ /* 0x000fe400078ef808 */
[----:B------:R-:W-:-:S04]  /*1db50*/  LOP3.LUT R6, R12, 0x18, R3, 0xf8, !PT ;  /* 0x000000180c067812 */ /* 0x000fc800078ef803 */
[----:B------:R-:W-:Y:S01]  /*1db60*/  LOP3.LUT R5, R179, R6, RZ, 0xfc, !PT ;  /* 0x00000006b3057212 */ /* 0x000fe200078efcff */
[----:B------:R-:W1:Y:S08]  /*1db70*/  S2UR UR6, SR_CgaCtaId ;  /* 0x00000000000679c3 */ /* 0x000e700000008800 */
[----:B------:R-:W-:Y:S01]  /*1db80*/  BAR.SYNC.DEFER_BLOCKING 0x0 ;  /* 0x0000000000007b1d */ /* 0x000fe20000010000 */
[----:B------:R-:W-:-:S02]  /*1db90*/  LOP3.LUT R0, R8, 0x80, RZ, 0xc0, !PT ;  /* 0x0000008008007812 */ /* 0x000fc400078ec0ff */
[----:B------:R-:W-:-:S03]  /*1dba0*/  LOP3.LUT R8, R8, 0x40, RZ, 0xc0, !PT ;  /* 0x0000004008087812 */ /* 0x000fc600078ec0ff */
[----:B------:R-:W-:Y:S02]  /*1dbb0*/  UMOV UR7, 0x400 ;  /* 0x0000040000077882 */ /* 0x000fe40000000000 */
[----:B-1----:R-:W-:-:S06]  /*1dbc0*/  ULEA UR6, UR6, UR7, 0x18 ;  /* 0x0000000706067291 */ /* 0x002fcc000f8ec0ff */
[----:B------:R-:W-:-:S05]  /*1dbd0*/  LEA R5, R5, UR6, 0x2 ;  /* 0x0000000605057c11 */ /* 0x000fca000f8e10ff */
[C---:B------:R-:W-:Y:S01]  /*1dbe0*/  IMAD.IADD R7, R5.reuse, 0x1, -R0 ;  /* 0x0000000105077824 */ /* 0x040fe200078e0a00 */
[----:B------:R-:W-:Y:S01]  /*1dbf0*/  STS.64 [R5], R144 ;  /* 0x0000009005007388 */ /* 0x000fe20000000a00 */
[--C-:B------:R-:W-:Y:S02]  /*1dc00*/  IMAD.IADD R4, R5, 0x1, -R8.reuse ;  /* 0x0000000105047824 */ /* 0x100fe400078e0a08 */
[----:B------:R-:W-:Y:S01]  /*1dc10*/  IMAD.IADD R8, R7, 0x1, -R8 ;  /* 0x0000000107087824 */ /* 0x000fe200078e0a08 */
[----:B------:R1:W-:Y:S04]  /*1dc20*/  STS.64 [R5+0x400], R146 ;  /* 0x0004009205007388 */ /* 0x0003e80000000a00 */
[----:B------:R2:W-:Y:S04]  /*1dc30*/  STS.64 [R4+0x20], R140 ;  /* 0x0000208c04007388 */ /* 0x0005e80000000a00 */
[----:B------:R2:W-:Y:S04]  /*1dc40*/  STS.64 [R4+0x420], R142 ;  /* 0x0004208e04007388 */ /* 0x0005e80000000a00 */
[----:B------:R2:W-:Y:S04]  /*1dc50*/  STS.64 [R7+0x40], R136 ;  /* 0x0000408807007388 */ /* 0x0005e80000000a00 */
[----:B------:R2:W-:Y:S04]  /*1dc60*/  STS.64 [R7+0x440], R138 ;  /* 0x0004408a07007388 */ /* 0x0005e80000000a00 */
[----:B------:R2:W-:Y:S04]  /*1dc70*/  STS.64 [R8+0x60], R132 ;  /* 0x0000608408007388 */ /* 0x0005e80000000a00 */
[----:B------:R2:W-:Y:S04]  /*1dc80*/  STS.64 [R8+0x460], R134 ;  /* 0x0004608608007388 */ /* 0x0005e80000000a00 */
[----:B------:R-:W3:Y:S04]  /*1dc90*/  LD.E.64 R24, desc[UR4][R148.64+0xb0] ;  /* 0x0000b00494187980 */ /* 0x000ee8000c101b00 */
[----:B------:R-:W4:Y:S01]  /*1dca0*/  LD.E R9, desc[UR4][R148.64+0x60] ;  /* 0x0000600494097980 */ /* 0x000f22000c101900 */
[C---:B------:R-:W-:Y:S01]  /*1dcb0*/  IMAD.SHL.U32 R0, R3.reuse, 0x4, RZ ;  /* 0x0000000403007824 */ /* 0x040fe200078e00ff */
[----:B------:R-:W-:Y:S01]  /*1dcc0*/  LOP3.LUT P0, RZ, R3, 0x3, RZ, 0xc0, !PT ;  /* 0x0000000303ff7812 */ /* 0x000fe2000780c0ff */
[----:B------:R-:W-:Y:S01]  /*1dcd0*/  IMAD.SHL.U32 R223, R223, 0x40, RZ ;  /* 0x00000040dfdf7824 */ /* 0x000fe200078e00ff */
[----:B------:R-:W3:Y:S02]  /*1dce0*/  S2R R11, SR_CTAID.Y ;  /* 0x00000000000b7919 */ /* 0x000ee40000002600 */
[----:B------:R-:W-:Y:S01]  /*1dcf0*/  LOP3.LUT R6, R0, 0xd8, RZ, 0xc0, !PT ;  /* 0x000000d800067812 */ /* 0x000fe200078ec0ff */
[----:B------:R2:W5:Y:S03]  /*1dd00*/  LD.E R23, desc[UR4][R148.64+0xcc] ;  /* 0x0000cc0494177980 */ /* 0x000566000c101900 */
[----:B-1----:R-:W-:Y:S01]  /*1dd10*/  LOP3.LUT R5, R6, 0x18, R209, 0x78, !PT ;  /* 0x0000001806057812 */ /* 0x002fe200078e78d1 */
[----:B------:R2:W5:Y:S01]  /*1dd20*/  LD.E.64 R30, desc[UR4][R148.64+0x78] ;  /* 0x00007804941e7980 */ /* 0x000562000c101b00 */
[----:B------:R-:W-:-:S02]  /*1dd30*/  LOP3.LUT R209, R209, 0x30, RZ, 0xc0, !PT ;  /* 0x00000030d1d17812 */ /* 0x000fc400078ec0ff */
[----:B------:R-:W-:Y:S01]  /*1dd40*/  LOP3.LUT R5, R5, 0xf24, R0, 0xf8, !PT ;  /* 0x00000f2405057812 */ /* 0x000fe200078ef800 */
[----:B------:R2:W5:Y:S01]  /*1dd50*/  LD.E.64 R28, desc[UR4][R148.64+0xa8] ;  /* 0x0000a804941c7980 */ /* 0x000562000c101b00 */
[----:B------:R-:W-:Y:S01]  /*1dd60*/  BSSY.RECONVERGENT B0, `(.L_x_2405) ;  /* 0x0000016000007945 */ /* 0x000fe20003800200 */
[----:B------:R-:W-:Y:S02]  /*1dd70*/  LOP3.LUT R26, R209, 0x7, R26, 0xf8, !PT ;  /* 0x00000007d11a7812 */ /* 0x000fe400078ef81a */
[----:B------:R-:W-:Y:S01]  /*1dd80*/  LEA R21, R5, UR6, 0x2 ;  /* 0x0000000605157c11 */ /* 0x000fe2000f8e10ff */
[----:B------:R-:W-:Y:S06]  /*1dd90*/  BAR.SYNC.DEFER_BLOCKING 0x0 ;  /* 0x0000000000007b1d */ /* 0x000fec0000010000 */
[----:B------:R2:W1:Y:S04]  /*1dda0*/  LDS.128 R16, [R21] ;  /* 0x0000000015107984 */ /* 0x0004680000000c00 */
[----:B------:R2:W1:Y:S04]  /*1ddb0*/  LDS.128 R12, [R21+0x800] ;  /* 0x00080000150c7984 */ /* 0x0004680000000c00 */
[----:B------:R2:W1:Y:S01]  /*1ddc0*/  LDS.128 R4, [R21+0x1800] ;  /* 0x0018000015047984 */ /* 0x0004620000000c00 */
[----:B---3--:R-:W-:-:S04]  /*1ddd0*/  IMAD R24, R24, R11, UR13 ;  /* 0x0000000d18187e24 */ /* 0x008fc8000f8e020b */
[----:B----4-:R-:W-:Y:S02]  /*1dde0*/  IMAD R24, R24, R9, UR11 ;  /* 0x0000000b18187e24 */ /* 0x010fe4000f8e0209 */
[----:B------:R2:W3:Y:S02]  /*1ddf0*/  LDS.128 R8, [R21+0x1000] ;  /* 0x0010000015087984 */ /* 0x0004e40000000c00 */
[----:B------:R-:W-:Y:S01]  /*1de00*/  IMAD R25, R25, R24, R223 ;  /* 0x0000001819197224 */ /* 0x000fe200078e02df */
[----:B-1----:R-:W-:Y:S06]  /*1de10*/  @P0 BRA `(.L_x_2406) ;  /* 0x0000000000280947 */ /* 0x002fec0003800000 */
[----:B--2---:R-:W-:Y:S01]  /*1de20*/  IMAD.IADD R21, R226, 0x1, -R223 ;  /* 0x00000001e2157824 */ /* 0x004fe200078e0adf */
        /* <DEDUP_REMOVED lines=9> */
.L_x_2406:
[----:B------:R-:W-:Y:S05]  /*1dec0*/  BSYNC.RECONVERGENT B0 ;  /* 0x0000000000007941 */ /* 0x000fea0003800200 */
.L_x_2405:
[----:B--2---:R-:W2:Y:S01]  /*1ded0*/  LD.E R148, desc[UR4][R148.64+0xc0] ;  /* 0x0000c00494947980 */ /* 0x004ea2000c101900 */
[----:B-1----:R-:W-:Y:S01]  /*1dee0*/  LOP3.LUT R27, R0, 0x1c, RZ, 0xc0, !PT ;  /* 0x0000001c001b7812 */ /* 0x002fe200078ec0ff */
[----:B------:R-:W-:Y:S01]  /*1def0*/  IMAD.IADD R223, R226, 0x1, -R223 ;  /* 0x00000001e2df7824 */ /* 0x000fe200078e0adf */
[----:B------:R-:W-:Y:S02]  /*1df00*/  LOP3.LUT R21, R0, 0xfe0, RZ, 0xc0, !PT ;  /* 0x00000fe000157812 */ /* 0x000fe400078ec0ff */
[----:B------:R-:W-:Y:S02]  /*1df10*/  SHF.R.U32.HI R2, RZ, 0x3, R3 ;  /* 0x00000003ff027819 */ /* 0x000fe40000011603 */
[----:B------:R-:W-:Y:S01]  /*1df20*/  LOP3.LUT R21, R21, 0x1c, R0, 0xf8, !PT ;  /* 0x0000001c15157812 */ /* 0x000fe200078ef800 */
[----:B-----5:R-:W-:Y:S02]  /*1df30*/  IMAD R0, R25, R23, RZ ;  /* 0x0000001719007224 */ /* 0x020fe400078e02ff */
[----:B------:R-:W-:-:S02]  /*1df40*/  VIADD R22, R2, 0x10 ;  /* 0x0000001002167836 */ /* 0x000fc40000000000 */
[----:B------:R-:W-:Y:S01]  /*1df50*/  VIADD R20, R2, 0x20 ;  /* 0x0000002002147836 */ /* 0x000fe20000000000 */
[----:B------:R-:W-:-:S04]  /*1df60*/  IADD3 R21, P0, PT, R0, R21, RZ ;  /* 0x0000001500157210 */ /* 0x000fc80007f1e0ff */
[----:B------:R-:W-:Y:S02]  /*1df70*/  LEA.HI.X.SX32 R0, R0, RZ, 0x1, P0 ;  /* 0x000000ff00007211 */ /* 0x000fe400000f0eff */
[----:B--2---:R-:W-:-:S04]  /*1df80*/  ISETP.GE.AND P4, PT, R27, R148, PT ;  /* 0x000000941b00720c */ /* 0x004fc80003f86270 */
[CC--:B------:R-:W-:Y:S01]  /*1df90*/  ISETP.GE.OR P3, PT, R2.reuse, R223.reuse, P4 ;  /* 0x000000df0200720c */ /* 0x0c0fe20002766670 */
[----:B------:R-:W-:Y:S01]  /*1dfa0*/  VIADD R2, R2, 0x30 ;  /* 0x0000003002027836 */ /* 0x000fe20000000000 */
[-C--:B------:R-:W-:Y:S02]  /*1dfb0*/  ISETP.GE.OR P2, PT, R22, R223.reuse, P4 ;  /* 0x000000df1600720c */ /* 0x080fe40002746670 */
[-C--:B------:R-:W-:Y:S02]  /*1dfc0*/  ISETP.GE.OR P1, PT, R20, R223.reuse, P4 ;  /* 0x000000df1400720c */ /* 0x080fe40002726670 */
[----:B------:R-:W-:Y:S01]  /*1dfd0*/  ISETP.GE.OR P4, PT, R2, R223, P4 ;  /* 0x000000df0200720c */ /* 0x000fe20002786670 */
[----:B------:R-:W-:Y:S01]  /*1dfe0*/  IMAD.MOV.U32 R223, RZ, RZ, 0x0 ;  /* 0x00000000ffdf7424 */ /* 0x000fe200078e00ff */
[----:B------:R-:W-:-:S04]  /*1dff0*/  LEA R20, P0, R21, R30, 0x2 ;  /* 0x0000001e15147211 */ /* 0x000fc800078010ff */
[----:B------:R-:W-:-:S05]  /*1e000*/  LEA.HI.X R21, R21, R31, R0, 0x2, P0 ;  /* 0x0000001f15157211 */ /* 0x000fca00000f1400 */
[----:B------:R-:W-:Y:S04]  /*1e010*/  @!P3 ST.E.128 desc[UR4][R20.64], R16 ;  /* 0x000000101400b985 */ /* 0x000fe8000c101d04 */
[----:B------:R-:W-:Y:S04]  /*1e020*/  @!P2 ST.E.128 desc[UR4][R20.64+0x800], R12 ;  /* 0x0008000c1400a985 */ /* 0x000fe8000c101d04 */
[----:B---3--:R1:W-:Y:S02]  /*1e030*/  @!P1 ST.E.128 desc[UR4][R20.64+0x1000], R8 ;  /* 0x0010000814009985 */ /* 0x0083e4000c101d04 */
[----:B-1----:R-:W-:Y:S05]  /*1e040*/  @P4 RET.REL.NODEC R222 `(_ZN5flash24flash_fwd_splitkv_kernelI23Flash_fwd_kernel_traitsILi32ELi64ELi256ELi4ELb0ELb0EN7cutlass10bfloat16_tE19Flash_kernel_traitsILi32ELi64ELi256ELi4ES3_EELb0ELb1ELb0ELb0ELb0ELb0ELb1ELb1EEEvNS_16Flash_fwd_paramsE) ;  /* 0xfffffe1cdeec4950 */ /* 0x002fea0003c3ffff */
[----:B------:R-:W-:Y:S01]  /*1e050*/  MOV R223, 0x0 ;  /* 0x0000000000df7802 */ /* 0x000fe20000000f00 */
[----:B------:R1:W-:Y:S03]  /*1e060*/  ST.E.128 desc[UR4][R20.64+0x1800], R4 ;  /* 0x0018000414007985 */ /* 0x0003e6000c101d04 */
[----:B-1----:R-:W-:Y:S05]  /*1e070*/  RET.REL.NODEC R222 `(_ZN5flash24flash_fwd_splitkv_kernelI23Flash_fwd_kernel_traitsILi32ELi64ELi256ELi4ELb0ELb0EN7cutlass10bfloat16_tE19Flash_kernel_traitsILi32ELi64ELi256ELi4ES3_EELb0ELb1ELb0ELb0ELb0ELb0ELb1ELb1EEEvNS_16Flash_fwd_paramsE) ;  /* 0xfffffe1cdee07950 */ /* 0x002fea0003c3ffff */
.L_x_2404:
[----:B------:R-:W-:Y:S01]  /*1e080*/  MOV R4, 0x2 ;  /* 0x0000000200047802 */ /* 0x000fe20000000f00 */
[----:B------:R-:W-:Y:S01]  /*1e090*/  IMAD.MOV.U32 R3, RZ, RZ, 0x1f ;  /* 0x0000001fff037424 */ /* 0x000fe200078e00ff */
[----:B------:R-:W-:-:S07]  /*1e0a0*/  MOV R6, 0xffffffff ;  /* 0xffffffff00067802 */ /* 0x000fce0000000f00 */
[----:B-1---5:R-:W-:Y:S05]  /*1e0b0*/  WARPSYNC.COLLECTIVE R6, `(.L_x_2407) ;  /* 0x0000000006087348 */ /* 0x022fea0003c00000 */
[----:B------:R2:W3:Y:S02]  /*1e0c0*/  SHFL.BFLY P0, R10, R238, R4, R3 ;  /* 0x0c000004ee0a7389 */ /* 0x0004e40000000003 */
[----:B-123-5:R-:W-:Y:S05]  /*1e0d0*/  ENDCOLLECTIVE ;  /* 0x000000000000791b */ /* 0x02efea0003800000 */
.L_x_2407:
[----:B------:R-:W-:Y:S02]  /*1e0e0*/  IMAD.MOV.U32 R7, RZ, RZ, R10 ;  /* 0x000000ffff077224 */ /* 0x000fe400078e000a */
[----:B------:R-:W-:Y:S02]  /*1e0f0*/  IMAD.MOV.U32 R4, RZ, RZ, 0x1 ;  /* 0x00000001ff047424 */ /* 0x000fe400078e00ff */
[----:B------:R-:W-:-:S05]  /*1e100*/  FADD.FTZ R8, R7, R238 ;  /* 0x000000ee07087221 */ /* 0x000fca0000010000 */
[----:B------:R-:W-:-:S07]  /*1e110*/  MOV R238, R8 ;  /* 0x0000000800ee7202 */ /* 0x000fce0000000f00 */
[----:B------:R-:W-:Y:S05]  /*1e120*/  WARPSYNC.COLLECTIVE R6, `(.L_x_2408) ;  /* 0x0000000006087348 */ /* 0x000fea0003c00000 */
[----:B------:R1:W2:Y:S02]  /*1e130*/  SHFL.BFLY P0, R10, R238, R4, R3 ;  /* 0x0c000004ee0a7389 */ /* 0x0002a40000000003 */
[----:B-12---:R-:W-:Y:S05]  /*1e140*/  ENDCOLLECTIVE ;  /* 0x000000000000791b */ /* 0x006fea0003800000 */
.L_x_2408:
[----:B------:R-:W-:Y:S01]  /*1e150*/  MOV R238, R235 ;  /* 0x000000eb00ee7202 */ /* 0x000fe20000000f00 */
[----:B------:R-:W-:Y:S01]  /*1e160*/  IMAD.MOV.U32 R4, RZ, RZ, 0x2 ;  /* 0x00000002ff047424 */ /* 0x000fe200078e00ff */
[----:B------:R-:W-:-:S07]  /*1e170*/  MOV R7, R10 ;  /* 0x0000000a00077202 */ /* 0x000fce0000000f00 */
[----:B------:R-:W-:Y:S05]  /*1e180*/  WARPSYNC.COLLECTIVE R6, `(.L_x_2409) ;  /* 0x0000000006087348 */ /* 0x000fea0003c00000 */
[----:B------:R1:W2:Y:S02]  /*1e190*/  SHFL.BFLY P0, R10, R238, R4, R3 ;  /* 0x0c000004ee0a7389 */ /* 0x0002a40000000003 */
[----:B-12---:R-:W-:Y:S05]  /*1e1a0*/  ENDCOLLECTIVE ;  /* 0x000000000000791b */ /* 0x006fea0003800000 */
.L_x_2409:
[----:B------:R-:W-:Y:S01]  /*1e1b0*/  FADD.FTZ R11, R8, R7 ;  /* 0x00000007080b7221 */ /* 0x000fe20000010000 */
[----:B------:R-:W-:Y:S01]  /*1e1c0*/  FADD.FTZ R9, R10, R235 ;  /* 0x000000eb0a097221 */ /* 0x000fe20000010000 */
[----:B------:R-:W-:-:S04]  /*1e1d0*/  MOV R4, 0x1 ;  /* 0x0000000100047802 */ /* 0x000fc80000000f00 */
[----:B------:R-:W-:-:S07]  /*1e1e0*/  MOV R238, R9 ;  /* 0x0000000900ee7202 */ /* 0x000fce0000000f00 */
[----:B------:R-:W-:Y:S05]  /*1e1f0*/  WARPSYNC.COLLECTIVE R6, `(.L_x_2410) ;  /* 0x0000000006087348 */ /* 0x000fea0003c00000 */
[----:B------:R1:W2:Y:S02]  /*1e200*/  SHFL.BFLY P0, R10, R238, R4, R3 ;  /* 0x0c000004ee0a7389 */ /* 0x0002a40000000003 */
[----:B-12---:R-:W-:Y:S05]  /*1e210*/  ENDCOLLECTIVE ;  /* 0x000000000000791b */ /* 0x006fea0003800000 */
.L_x_2410:
[----:B------:R-:W-:Y:S05]  /*1e220*/  BRA `(.L_x_2411) ;  /* 0xfffffff400b07947 */ /* 0x000fea000383ffff */
.L_x_2412:
        /* <DEDUP_REMOVED lines=13> */
.L_x_10240:


//--------------------- .text._ZN5flash24flash_fwd_splitkv_kernelI23Flash_fwd_kernel_traitsILi32ELi64ELi256ELi4ELb0ELb0EN7cutlass10bfloat16_tE19Flash_kernel_traitsILi32ELi64ELi256ELi4ES3_EELb0ELb1ELb0ELb0ELb0ELb1ELb1ELb1EEEvNS_16Flash_fwd_paramsE --------------------------
	.section	.text._ZN5flash24flash_fwd_splitkv_kernelI23Flash_fwd_kernel_traitsILi32ELi64ELi256ELi4ELb0ELb0EN7cutlass10bfloat16_tE19Flash_kernel_traitsILi32ELi64ELi256ELi4ES3_EELb0ELb1ELb0ELb0ELb0ELb1ELb1ELb1EEEvNS_16Flash_fwd_paramsE,"ax",@progbits
	.align	128
        .global         _ZN5flash24flash_fwd_splitkv_kernelI23Flash_fwd_kernel_traitsILi32ELi64ELi256ELi4ELb0ELb0EN7cutlass10bfloat16_tE19Flash_kernel_traitsILi32ELi64ELi256ELi4ES3_EELb0ELb1ELb0ELb0ELb0ELb1ELb1ELb1EEEvNS_16Flash_fwd_paramsE
        .type           _ZN5flash24flash_fwd_splitkv_kernelI23Flash_fwd_kernel_traitsILi32ELi64ELi256ELi4ELb0ELb0EN7cutlass10bfloat16_tE19Flash_kernel_traitsILi32ELi64ELi256ELi4ES3_EELb0ELb1ELb0ELb0ELb0ELb1ELb1ELb1EEEvNS_16Flash_fwd_paramsE,@function
        .size           _ZN5flash24flash_fwd_splitkv_kernelI23Flash_fwd_kernel_traitsILi32ELi64ELi256ELi4ELb0ELb0EN7cutlass10bfloat16_tE19Flash_kernel_traitsILi32ELi64ELi256ELi4ES3_EELb0ELb1ELb0ELb0ELb0ELb1ELb1ELb1EEEvNS_16Flash_fwd_paramsE,(.L_x_10241 - _ZN5flash24flash_fwd_splitkv_kernelI23Flash_fwd_kernel_traitsILi32ELi64ELi256ELi4ELb0ELb0EN7cutlass10bfloat16_tE19Flash_kernel_traitsILi32ELi64ELi256ELi4ES3_EELb0ELb1ELb0ELb0ELb0ELb1ELb1ELb1EEEvNS_16Flash_fwd_paramsE)
        .other          _ZN5flash24flash_fwd_splitkv_kernelI23Flash_fwd_kernel_traitsILi32ELi64ELi256ELi4ELb0ELb0EN7cutlass10bfloat16_tE19Flash_kernel_traitsILi32ELi64ELi256ELi4ES3_EELb0ELb1ELb0ELb0ELb0ELb1ELb1ELb1EEEvNS_16Flash_fwd_paramsE,@"STO_CUDA_ENTRY STV_DEFAULT"
_ZN5flash24flash_fwd_splitkv_kernelI23Flash_fwd_kernel_traitsILi32ELi64ELi256ELi4ELb0ELb0EN7cutlass10bfloat16_tE19Flash_kernel_traitsILi32ELi64ELi256ELi4ES3_EELb0ELb1ELb0ELb0ELb0ELb1ELb1ELb1EEEvNS_16Flash_fwd_paramsE:
.text._ZN5flash24flash_fwd_splitkv_kernelI23Flash_fwd_kernel_traitsILi32ELi64ELi256ELi4ELb0ELb0EN7cutlass10bfloat16_tE19Flash_kernel_traitsILi32ELi64ELi256ELi4ES3_EELb0ELb1ELb0ELb0ELb0ELb1ELb1ELb1EEEvNS_16Flash_fwd_paramsE:
        /* <DEDUP_REMOVED lines=30> */
[----:B------:R-:W-:Y:S05]  /*01e0*/  CALL.REL.NOINC `($_ZN5flash24flash_fwd_splitkv_kernelI23Flash_fwd_kernel_traitsILi32ELi64ELi256ELi4ELb0ELb0EN7cutlass10bfloat16_tE19Flash_kernel_traitsILi32ELi64ELi256ELi4ES3_EELb0ELb1ELb0ELb0ELb0ELb1ELb1ELb1EEEvNS_16Flash_fwd_paramsE$_ZN5flash30compute_attn_1rowblock_splitkvI23Flash_fwd_kernel_traitsILi32ELi64ELi256ELi4ELb0ELb0EN7cutlass10bfloat16_tE19Flash_kernel_traitsILi32ELi64ELi256ELi4ES3_EELb0ELb1ELb0ELb0ELb0ELb1ELb1ELb1ENS_16Flash_fwd_paramsEEEvRKT8_iiiii) ;  /* 0x0000000000087944 */ /* 0x000fea0003c00000 */
[----:B------:R-:W-:Y:S05]  /*01f0*/  BSYNC.RECONVERGENT B3 ;  /* 0x0000000000037941 */ /* 0x000fea0003800200 */
.L_x_2413:
[----:B------:R-:W-:Y:S05]  /*0200*/  EXIT ;  /* 0x000000000000794d */ /* 0x000fea0003800000 */
        .type           $_ZN5flash24flash_fwd_splitkv_kernelI23Flash_fwd_kernel_traitsILi32ELi64ELi256ELi4ELb0ELb0EN7cutlass10bfloat16_tE19Flash_kernel_traitsILi32ELi64ELi256ELi4ES3_EELb0ELb1ELb0ELb0ELb0ELb1ELb1ELb1EEEvNS_16Flash_fwd_paramsE$_ZN5flash30compute_attn_1rowblock_splitkvI23Flash_fwd_kernel_traitsILi32ELi64ELi256ELi4ELb0ELb0EN7cutlass10bfloat16_tE19Flash_kernel_traitsILi32ELi64ELi256ELi4ES3_EELb0ELb1ELb0ELb0ELb0ELb1ELb1ELb1ENS_16Flash_fwd_paramsEEEvRKT8_iiiii,@function
        .size           $_ZN5flash24flash_fwd_splitkv_kernelI23Flash_fwd_kernel_traitsILi32ELi64ELi256ELi4ELb0ELb0EN7cutlass10bfloat16_tE19Flash_kernel_traitsILi32ELi64ELi256ELi4ES3_EELb0ELb1ELb0ELb0ELb0ELb1ELb1ELb1EEEvNS_16Flash_fwd_paramsE$_ZN5flash30compute_attn_1rowblock_splitkvI23Flash_fwd_kernel_traitsILi32ELi64ELi256ELi4ELb0ELb0EN7cutlass10bfloat16_tE19Flash_kernel_traitsILi32ELi64ELi256ELi4ES3_EELb0ELb1ELb0ELb0ELb0ELb1ELb1ELb1ENS_16Flash_fwd_paramsEEEvRKT8_iiiii,(.L_x_10241 - $_ZN5flash24flash_fwd_splitkv_kernelI23Flash_fwd_kernel_traitsILi32ELi64ELi256ELi4ELb0ELb0EN7cutlass10bfloat16_tE19Flash_kernel_traitsILi32ELi64ELi256ELi4ES3_EELb0ELb1ELb0ELb0ELb0ELb1ELb1ELb1EEEvNS_16Flash_fwd_paramsE$_ZN5flash30compute_attn_1rowblock_splitkvI23Flash_fwd_kernel_traitsILi32ELi64ELi256ELi4ELb0ELb0EN7cutlass10bfloat16_tE19Flash_kernel_traitsILi32ELi64ELi256ELi4ES3_EELb0ELb1ELb0ELb0ELb0ELb1ELb1ELb1ENS_16Flash_fwd_paramsEEEvRKT8_iiiii)
$_ZN5flash24flash_fwd_splitkv_kernelI23Flash_fwd_kernel_traitsILi32ELi64ELi256ELi4ELb0ELb0EN7cutlass10bfloat16_tE19Flash_kernel_traitsILi32ELi64ELi256ELi4ES3_EELb0ELb1ELb0ELb0ELb0ELb1ELb1ELb1EEEvNS_16Flash_fwd_paramsE$_ZN5flash30compute_attn_1rowblock_splitkvI23Flash_fwd_kernel_traitsILi32ELi64ELi256ELi4ELb0ELb0EN7cutlass10bfloat16_tE19Flash_kernel_traitsILi32ELi64ELi256ELi4ES3_EELb0ELb1ELb0ELb0ELb0ELb1ELb1ELb1ENS_16Flash_fwd_paramsEEEvRKT8_iiiii:
        /* <DEDUP_REMOVED lines=39> */
.L_x_2415:
[----:B------:R-:W-:Y:S05]  /*0480*/  BSYNC.RECONVERGENT B0 ;  /* 0x0000000000007941 */ /* 0x000fea0003800200 */
.L_x_2414:
[----:B------:R-:W-:Y:S04]  /*0490*/  BSSY.RECONVERGENT B0, `(.L_x_2416) ;  /* 0x0000007000007945 */ /* 0x000fe80003800200 */
[----:B------:R-:W-:Y:S05]  /*04a0*/  @!P3 BRA `(.L_x_2417) ;  /* 0x000000000014b947 */ /* 0x000fea0003800000 */
[----:B------:R-:W3:Y:S02]  /*04b0*/  LD.E.U8 R0, desc[UR4][R148.64+0x1b2] ;  /* 0x0001b20494007980 */ /* 0x000ee4000c101100 */
[----:B---3--:R-:W-:-:S13]  /*04c0*/  ISETP.NE.AND P1, PT, R0, RZ, PT ;  /* 0x000000ff0000720c */ /* 0x008fda0003f25270 */
[----:B------:R-:W3:Y:S02]  /*04d0*/  @P1 LD.E R0, desc[UR4][R8.64+0x4] ;  /* 0x0000040408001980 */ /* 0x000ee4000c101900 */
[----:B---3-5:R-:W-:-:S06]  /*04e0*/  @P1 IADD3 R3, PT, PT, R0, -R13, RZ ;  /* 0x8000000d00031210 */ /* 0x028fcc0007ffe0ff */
[----:B------:R3:W5:Y:S02]  /*04f0*/  @!P1 LD.E R3, desc[UR4][R8.64] ;  /* 0x0000000408039980 */ /* 0x000764000c101900 */
.L_x_2417:
[----:B------:R-:W-:Y:S05]  /*0500*/  BSYNC.RECONVERGENT B0 ;  /* 0x0000000000007941 */ /* 0x000fea0003800200 */
.L_x_2416:
        /* <DEDUP_REMOVED lines=9> */
.L_x_2419:
[----:B------:R-:W4:Y:S01]  /*05a0*/  LD.E.64 R2, desc[UR4][R148.64+0x108] ;  /* 0x0001080494027980 */ /* 0x000f22000c101b00 */
[----:B------:R-:W-:Y:S01]  /*05b0*/  BSSY.RECONVERGENT B0, `(.L_x_2421) ;  /* 0x0000006000007945 */ /* 0x000fe20003800200 */
[----:B------:R-:W-:Y:S01]  /*05c0*/  IMAD.MOV.U32 R65, RZ, RZ, RZ ;  /* 0x000000ffff417224 */ /* 0x000fe200078e00ff */
[----:B----4-:R-:W-:-:S04]  /*05d0*/  ISETP.NE.U32.AND P0, PT, R2, RZ, PT ;  /* 0x000000ff0200720c */ /* 0x010fc80003f05070 */
[----:B------:R-:W-:-:S13]  /*05e0*/  ISETP.NE.AND.EX P0, PT, R3, RZ, PT, P0 ;  /* 0x000000ff0300720c */ /* 0x000fda0003f05300 */
[----:B------:R-:W-:Y:S05]  /*05f0*/  @!P0 BRA `(.L_x_2422) ;  /* 0x0000000000048947 */ /* 0x000fea0003800000 */
[----:B------:R4:W5:Y:S02]  /*0600*/  LD.E R65, desc[UR4][R148.64+0xbc] ;  /* 0x0000bc0494417980 */ /* 0x000964000c101900 */
.L_x_2422:
[----:B------:R-:W-:Y:S05]  /*0610*/  BSYNC.RECONVERGENT B0 ;  /* 0x0000000000007941 */ /* 0x000fea0003800200 */
.L_x_2421:
[----:B-----5:R-:W-:Y:S02]  /*0620*/  IADD3 R65, PT, PT, R74, R65, RZ ;  /* 0x000000414a417210 */ /* 0x020fe40007ffe0ff */
.L_x_2420:
[----:B------:R-:W-:Y:S05]  /*0630*/  BSYNC.RECONVERGENT B1 ;  /* 0x0000000000017941 */ /* 0x000fea0003800200 */
.L_x_2418:
[----:B------:R-:W-:Y:S01]  /*0640*/  IMAD.SHL.U32 R75, R191, 0x40, RZ ;  /* 0x00000040bf4b7824 */ /* 0x000fe200078e00ff */
[----:B------:R-:W-:Y:S01]  /*0650*/  MOV R2, R190 ;  /* 0x000000be00027202 */ /* 0x000fe20000000f00 */
[----:B------:R-:W-:-:S03]  /*0660*/  IMAD.MOV.U32 R3, RZ, RZ, 0x0 ;  /* 0x00000000ff037424 */ /* 0x000fc600078e00ff */
[----:B------:R-:W-:-:S13]  /*0670*/  ISETP.GT.AND P0, PT, R194, R75, PT ;  /* 0x0000004bc200720c */ /* 0x000fda0003f04270 */
[----:B-1234-:R-:W-:Y:S05]  /*0680*/  @!P0 RET.REL.NODEC R2 `(_ZN5flash24flash_fwd_splitkv_kernelI23Flash_fwd_kernel_traitsILi32ELi64ELi256ELi4ELb0ELb0EN7cutlass10bfloat16_tE19Flash_kernel_traitsILi32ELi64ELi256ELi4ES3_EELb0ELb1ELb0ELb0ELb0ELb1ELb1ELb1EEEvNS_16Flash_fwd_paramsE) ;  /* 0xfffffff8025c8950 */ /* 0x01efea0003c3ffff */
        /* <DEDUP_REMOVED lines=102> */
[----:B-1----:R-:W-:Y:S05]  /*0cf0*/  @P4 RET.REL.NODEC R190 `(_ZN5flash24flash_fwd_splitkv_kernelI23Flash_fwd_kernel_traitsILi32ELi64ELi256ELi4ELb0ELb0EN7cutlass10bfloat16_tE19Flash_kernel_traitsILi32ELi64ELi256ELi4ES3_EELb0ELb1ELb0ELb0ELb0ELb1ELb1ELb1EEEvNS_16Flash_fwd_paramsE) ;  /* 0xfffffff0bec04950 */ /* 0x002fea0003c3ffff */
[----:B------:R-:W-:Y:S02]  /*0d00*/  MOV R3, 0xff800000 ;  /* 0xff80000000037802 */ /* 0x000fe40000000f00 */
[----:B------:R-:W-:-:S03]  /*0d10*/  MOV R191, 0x0 ;  /* 0x0000000000bf7802 */ /* 0x000fc60000000f00 */
[----:B------:R1:W-:Y:S02]  /*0d20*/  ST.E desc[UR4][R8.64+0xc0], R3 ;  /* 0x0000c00308007985 */ /* 0x0003e4000c101904 */
[----:B-1----:R-:W-:Y:S05]  /*0d30*/  RET.REL.NODEC R190 `(_ZN5flash24flash_fwd_splitkv_kernelI23Flash_fwd_kernel_traitsILi32ELi64ELi256ELi4ELb0ELb0EN7cutlass10bfloat16_tE19Flash_kernel_traitsILi32ELi64ELi256ELi4ES3_EELb0ELb1ELb0ELb0ELb0ELb1ELb1ELb1EEEvNS_16Flash_fwd_paramsE) ;  /* 0xfffffff0beb07950 */ /* 0x002fea0003c3ffff */
.L_x_2423:
        /* <DEDUP_REMOVED lines=101> */
.L_x_2425:
        /* <DEDUP_REMOVED lines=77> */
.L_x_2426:
[----:B------:R-:W-:Y:S05]  /*1860*/  BSYNC.RECONVERGENT B0 ;  /* 0x0000000000007941 */ /* 0x000fea0003800200 */
.L_x_2424:
        /* <DEDUP_REMOVED lines=30> */
[----:B------:R-:W1:Y:S01]  /*1a50*/  S2R R62, SR_CgaCtaId ;  /* 0x00000000003e7919 */ /* 0x000e620000008800 */
        /* <DEDUP_REMOVED lines=16> */
[----:B------:R-:W-:Y:S01]  /*1b60*/  IMAD R7, R27, R6, RZ ;  /* 0x000000061b077224 */ /* 0x000fe200078e02ff */
[----:B------:R-:W-:Y:S01]  /*1b70*/  SHF.R.U32.HI R130, RZ, 0x2, R176 ;  /* 0x00000002ff827819 */ /* 0x000fe200000116b0 */
[----:B------:R-:W-:-:S04]  /*1b80*/  IMAD.WIDE.U32 R20, R6, R26, R20 ;  /* 0x0000001a06147225 */ /* 0x000fc800078e0014 */
[----:B------:R-:W-:Y:S02]  /*1b90*/  IMAD R7, R0, R26, R7 ;  /* 0x0000001a00077224 */ /* 0x000fe400078e0207 */
[----:B------:R-:W-:Y:S02]  /*1ba0*/  IMAD.MOV.U32 R131, RZ, RZ, RZ ;  /* 0x000000ffff837224 */ /* 0x000fe400078e00ff */
[----:B------:R-:W-:Y:S01]  /*1bb0*/  IMAD.IADD R21, R21, 0x1, R7 ;  /* 0x0000000115157824 */ /* 0x000fe200078e0207 */
[----:B------:R-:W-:Y:S01]  /*1bc0*/  SHF.R.S32.HI R7, RZ, 0x1f, R74 ;  /* 0x0000001fff077819 */ /* 0x000fe2000001144a */
[----:B------:R-:W-:-:S03]  /*1bd0*/  IMAD R189, R185, R130, RZ ;  /* 0x00000082b9bd7224 */ /* 0x000fc600078e02ff */
[----:B------:R-:W-:Y:S01]  /*1be0*/  LEA.HI R7, R7, R74, RZ, 0x8 ;  /* 0x0000004a07077211 */ /* 0x000fe200078f40ff */
[----:B------:R-:W-:-:S04]  /*1bf0*/  IMAD.WIDE.U32 R20, R130, R184, R20 ;  /* 0x000000b882147225 */ /* 0x000fc800078e0014 */
[----:B------:R-:W-:Y:S01]  /*1c00*/  IMAD.IADD R189, R21, 0x1, R189 ;  /* 0x0000000115bd7824 */ /* 0x000fe200078e02bd */
[C---:B------:R-:W-:Y:S01]  /*1c10*/  LOP3.LUT R61, R192.reuse, 0xc0, RZ, 0xc0, !PT ;  /* 0x000000c0c03d7812 */ /* 0x040fe200078ec0ff */
[----:B------:R-:W-:Y:S01]  /*1c20*/  IMAD R187, R183, R130, RZ ;  /* 0x00000082b7bb7224 */ /* 0x000fe200078e02ff */
[----:B------:R-:W-:Y:S02]  /*1c30*/  LOP3.LUT R49, R192, 0x1f20, RZ, 0xc0, !PT ;  /* 0x00001f20c0317812 */ /* 0x000fe400078ec0ff */
[----:B------:R-:W-:Y:S01]  /*1c40*/  LOP3.LUT R61, R61, 0x18, R176, 0xf8, !PT ;  /* 0x000000183d3d7812 */ /* 0x000fe200078ef8b0 */
[----:B------:R-:W-:Y:S01]  /*1c50*/  IMAD.SHL.U32 R63, R60, 0x100, RZ ;  /* 0x000001003c3f7824 */ /* 0x000fe200078e00ff */
[----:B------:R-:W-:Y:S02]  /*1c60*/  SHF.L.U32 R64, R176, 0x2, RZ ;  /* 0x00000002b0407819 */ /* 0x000fe400000006ff */
[----:B------:R-:W-:Y:S01]  /*1c70*/  LOP3.LUT R61, R49, R61, R10, 0xf6, !PT ;  /* 0x0000003d313d7212 */ /* 0x000fe200078ef60a */
[C---:B------:R-:W-:Y:S01]  /*1c80*/  IMAD.SHL.U32 R68, R184.reuse, 0x20, RZ ;  /* 0x00000020b8447824 */ /* 0x040fe200078e00ff */
[----:B------:R-:W-:Y:S01]  /*1c90*/  SHF.L.U64.HI R69, R184, 0x5, R185 ;  /* 0x00000005b8457819 */ /* 0x000fe200000102b9 */
[----:B------:R-:W-:Y:S01]  /*1ca0*/  VIADD R70, R63, 0xffffff00 ;  /* 0xffffff003f467836 */ /* 0x000fe20000000000 */
[----:B------:R-:W-:-:S02]  /*1cb0*/  SHF.L.U64.HI R67, R182, 0x5, R183 ;  /* 0x00000005b6437819 */ /* 0x000fc400000102b7 */
[----:B------:R-:W-:Y:S02]  /*1cc0*/  SHF.L.U32 R66, R182, 0x5, RZ ;  /* 0x00000005b6427819 */ /* 0x000fe400000006ff */
[----:B------:R-:W-:Y:S01]  /*1cd0*/  LOP3.LUT R76, R64, 0xc, RZ, 0xc0, !PT ;  /* 0x0000000c404c7812 */ /* 0x000fe200078ec0ff */
[----:B--2---:R-:W-:Y:S02]  /*1ce0*/  @!P0 IMAD R5, R29, UR13, RZ ;  /* 0x0000000d1d058c24 */ /* 0x004fe4000f8e02ff */
[----:B------:R-:W-:-:S04]  /*1cf0*/  @!P0 IMAD.WIDE.U32 R28, R28, UR13, RZ ;  /* 0x0000000d1c1c8c25 */ /* 0x000fc8000f8e00ff */
[----:B------:R-:W-:Y:S02]  /*1d00*/  @!P0 IMAD.IADD R5, R29, 0x1, R5 ;  /* 0x000000011d058824 */ /* 0x000fe400078e0205 */
[----:B------:R-:W-:Y:S02]  /*1d10*/  @!P0 IMAD.MOV.U32 R9, RZ, RZ, R28 ;  /* 0x000000ffff098224 */ /* 0x000fe400078e001c */
[----:B------:R-:W-:-:S04]  /*1d20*/  @P0 IMAD.WIDE.U32 R28, R22, R12, RZ ;  /* 0x0000000c161c0225 */ /* 0x000fc800078e00ff */
[----:B------:R-:W-:Y:S01]  /*1d30*/  @P0 IMAD R12, R23, R12, RZ ;  /* 0x0000000c170c0224 */ /* 0x000fe200078e02ff */
[----:B------:R-:W-:-:S03]  /*1d40*/  @P0 MOV R9, R28 ;  /* 0x0000001c00090202 */ /* 0x000fc60000000f00 */
[----:B------:R-:W-:Y:S01]  /*1d50*/  @P0 IMAD.IADD R5, R29, 0x1, R12 ;  /* 0x000000011d050824 */ /* 0x000fe200078e020c */
[----:B------:R-:W-:Y:S01]  /*1d60*/  IADD3 R28, P1, PT, R10, R9, RZ ;  /* 0x000000090a1c7210 */ /* 0x000fe20007f3e0ff */
[----:B---3--:R-:W-:-:S03]  /*1d70*/  IMAD R9, R25, UR11, RZ ;  /* 0x0000000b19097c24 */ /* 0x008fc6000f8e02ff */
[----:B------:R-:W-:Y:S01]  /*1d80*/  IADD3.X R29, PT, PT, RZ, R5, RZ, P1, !PT ;  /* 0x00000005ff1d7210 */ /* 0x000fe20000ffe4ff */
[C---:B------:R-:W-:Y:S01]  /*1d90*/  IMAD R9, R24.reuse, UR6, R9 ;  /* 0x0000000618097c24 */ /* 0x040fe2000f8e0209 */
[-C--:B------:R-:W-:Y:S01]  /*1da0*/  @!P0 MOV R27, R23.reuse ;  /* 0x00000017001b8202 */ /* 0x080fe20000000f00 */
[----:B------:R-:W-:Y:S02]  /*1db0*/  @!P0 IMAD.MOV.U32 R26, RZ, RZ, R22 ;  /* 0x000000ffff1a8224 */ /* 0x000fe400078e0016 */
[----:B------:R-:W-:Y:S01]  /*1dc0*/  IMAD.WIDE.U32 R24, R24, UR11, R28 ;  /* 0x0000000b18187c25 */ /* 0x000fe2000f8e001c */
[----:B------:R-:W-:Y:S02]  /*1dd0*/  @P0 MOV R27, R23 ;  /* 0x00000017001b0202 */ /* 0x000fe40000000f00 */
[----:B------:R-:W-:Y:S01]  /*1de0*/  MOV R5, 0x400 ;  /* 0x0000040000057802 */ /* 0x000fe20000000f00 */
[----:B------:R-:W-:Y:S01]  /*1df0*/  @P0 IMAD.MOV.U32 R26, RZ, RZ, R22 ;  /* 0x000000ffff1a0224 */ /* 0x000fe200078e0016 */
[----:B------:R-:W-:Y:S01]  /*1e00*/  IADD3 R22, P0, PT, R10, R8, RZ ;  /* 0x000000080a167210 */ /* 0x000fe20007f1e0ff */
[----:B------:R-:W-:-:S02]  /*1e10*/  IMAD.IADD R25, R25, 0x1, R9 ;  /* 0x0000000119197824 */ /* 0x000fc400078e0209 */
[----:B------:R-:W-:Y:S01]  /*1e20*/  IMAD.WIDE.U32 R8, R191, 0x40, R130 ;  /* 0x00000040bf087825 */ /* 0x000fe200078e0082 */
[----:B-1----:R-:W-:-:S03]  /*1e30*/  LEA R62, R62, R5, 0x18 ;  /* 0x000000053e3e7211 */ /* 0x002fc600078ec0ff */
[----:B------:R-:W-:-:S04]  /*1e40*/  IMAD R5, R9, R26, RZ ;  /* 0x0000001a09057224 */ /* 0x000fc800078e02ff */
[C---:B------:R-:W-:Y:S02]  /*1e50*/  IMAD R5, R8.reuse, R27, R5 ;  /* 0x0000001b08057224 */ /* 0x040fe400078e0205 */
[----:B------:R-:W-:-:S03]  /*1e60*/  IMAD.WIDE.U32 R8, R8, R26, R24 ;  /* 0x0000001a08087225 */ /* 0x000fc600078e0018 */
[----:B----4-:R-:W-:Y:S02]  /*1e70*/  LEA R132, P2, R8, R2, 0x1 ;  /* 0x0000000208847211 */ /* 0x010fe400078408ff */
[----:B------:R-:W-:Y:S01]  /*1e80*/  SHF.R.S32.HI R2, RZ, 0x8, R7 ;  /* 0x00000008ff027819 */ /* 0x000fe20000011407 */
[----:B------:R-:W-:Y:S01]  /*1e90*/  IMAD.X R23, RZ, RZ, R4, P0 ;  /* 0x000000ffff177224 */ /* 0x000fe200000e0604 */
[C---:B------:R-:W-:Y:S02]  /*1ea0*/  LEA R188, P0, R20.reuse, R16, 0x1 ;  /* 0x0000001014bc7211 */ /* 0x040fe400078008ff */
[----:B------:R-:W-:Y:S02]  /*1eb0*/  VIMNMX R71, PT, PT, R181, R2, !PT ;  /* 0x00000002b5477248 */ /* 0x000fe40007fe0100 */
[----:B------:R-:W-:Y:S02]  /*1ec0*/  LEA.HI.X R189, R20, R17, R189, 0x1, P0 ;  /* 0x0000001114bd7211 */ /* 0x000fe400000f0cbd */
[----:B------:R-:W-:Y:S01]  /*1ed0*/  ISETP.GT.AND P0, PT, R60, R71, PT ;  /* 0x000000473c00720c */ /* 0x000fe20003f04270 */
[----:B------:R-:W-:Y:S01]  /*1ee0*/  IMAD.WIDE.U32 R22, R130, R182, R22 ;  /* 0x000000b682167225 */ /* 0x000fe200078e0016 */
[----:B------:R-:W-:-:S03]  /*1ef0*/  IADD3 R5, PT, PT, R9, R5, RZ ;  /* 0x0000000509057210 */ /* 0x000fc60007ffe0ff */
[----:B------:R-:W-:Y:S01]  /*1f00*/  IMAD.IADD R187, R23, 0x1, R187 ;  /* 0x0000000117bb7824 */ /* 0x000fe200078e02bb */
[----:B------:R-:W-:Y:S02]  /*1f10*/  LEA R186, P1, R22, R18, 0x1 ;  /* 0x0000001216ba7211 */ /* 0x000fe400078208ff */
[C---:B------:R-:W-:Y:S02]  /*1f20*/  SHF.L.U64.HI R73, R26.reuse, 0x5, R27 ;  /* 0x000000051a497819 */ /* 0x040fe4000001021b */
[----:B------:R-:W-:Y:S02]  /*1f30*/  SHF.L.U32 R72, R26, 0x5, RZ ;  /* 0x000000051a487819 */ /* 0x000fe400000006ff */
[----:B------:R-:W-:Y:S02]  /*1f40*/  LEA.HI.X R187, R22, R19, R187, 0x1, P1 ;  /* 0x0000001316bb7211 */ /* 0x000fe400008f0cbb */
        /* <DEDUP_REMOVED lines=28> */
[----:B------:R-:W-:Y:S01]  /*2110*/  VIADD R118, R130, 0xa0 ;  /* 0x000000a082767836 */ /* 0x000fe20000000000 */
        /* <DEDUP_REMOVED lines=88> */
.L_x_2466:
[C---:B------:R-:W-:Y:S01]  /*26a0*/  LEA R28, P1, R68.reuse, R96, 0x1 ;  /* 0x00000060441c7211 */ /* 0x040fe200078208ff */
        /* <DEDUP_REMOVED lines=97> */
[----:B------:R-:W-:Y:S02]  /*2cc0*/  LEA R26, P6, R66, R94, 0x1 ;  /* 0x0000005e421a7211 */ /* 0x000fe400078c08ff */
        /* <DEDUP_REMOVED lines=57> */
.L_x_2429:
        /* <DEDUP_REMOVED lines=70> */
.L_x_2433:
[----:B------:R-:W-:Y:S05]  /*34c0*/  BSYNC.RECONVERGENT B0 ;  /* 0x0000000000007941 */ /* 0x000fea0003800200 */
.L_x_2432:
        /* <DEDUP_REMOVED lines=53> */
.L_x_2435:
[----:B------:R-:W-:Y:S05]  /*3820*/  BSYNC.RECONVERGENT B0 ;  /* 0x0000000000007941 */ /* 0x000fea0003800200 */
.L_x_2434:
        /* <DEDUP_REMOVED lines=53> */
.L_x_2437:
[----:B------:R-:W-:Y:S05]  /*3b80*/  BSYNC.RECONVERGENT B0 ;  /* 0x0000000000007941 */ /* 0x000fea0003800200 */
.L_x_2436:
        /* <DEDUP_REMOVED lines=54> */
.L_x_2439:
[----:B------:R-:W-:Y:S05]  /*3ef0*/  BSYNC.RECONVERGENT B0 ;  /* 0x0000000000007941 */ /* 0x000fea0003800200 */
.L_x_2438:
        /* <DEDUP_REMOVED lines=60> */
.L_x_2441:
[----:B------:R-:W-:Y:S05]  /*42c0*/  BSYNC.RECONVERGENT B0 ;  /* 0x0000000000007941 */ /* 0x000fea0003800200 */
.L_x_2440:
        /* <DEDUP_REMOVED lines=53> */
.L_x_2443:
[----:B------:R-:W-:Y:S05]  /*4620*/  BSYNC.RECONVERGENT B0 ;  /* 0x0000000000007941 */ /* 0x000fea0003800200 */
.L_x_2442:
        /* <DEDUP_REMOVED lines=55> */
.L_x_2445:
[----:B------:R-:W-:Y:S05]  /*49a0*/  BSYNC.RECONVERGENT B0 ;  /* 0x0000000000007941 */ /* 0x000fea0003800200 */
.L_x_2444:
        /* <DEDUP_REMOVED lines=55> */
.L_x_2447:
[----:B------:R-:W-:Y:S05]  /*4d20*/  BSYNC.RECONVERGENT B0 ;  /* 0x0000000000007941 */ /* 0x000fea0003800200 */
.L_x_2446:
[----:B------:R-:W5:Y:S02]  /*4d30*/  LD.E R3, desc[UR4][R148.64+0xd0] ;  /* 0x0000d00494037980 */ /* 0x000f64000c101900 */
[----:B-----5:R-:W-:Y:S05]  /*4d40*/  IMAD.U32 R3, R3, -0x80, RZ ;  /* 0xffffff8003037824 */ /* 0x020fea00078e00ff */
[C---:B------:R-:W-:Y:S02]  /*4d50*/  LEA R14, P1, R3.reuse, R14, 0x1 ;  /* 0x0000000e030e7211 */ /* 0x040fe400078208ff */
[C---:B------:R-:W-:Y:S02]  /*4d60*/  LEA R50, P0, R3.reuse, R50, 0x1 ;  /* 0x0000003203327211 */ /* 0x040fe400078008ff */
[C---:B------:R-:W-:Y:S02]  /*4d70*/  LEA.HI.X.SX32 R15, R3.reuse, R15, 0x1, P1 ;  /* 0x0000000f030f7211 */ /* 0x040fe400008f0eff */
[----:B------:R-:W-:Y:S01]  /*4d80*/  LEA.HI.X.SX32 R51, R3, R51, 0x1, P0 ;  /* 0x0000003303337211 */ /* 0x000fe200000f0eff */
[----:B------:R-:W-:Y:S05]  /*4d90*/  BRA `(.L_x_2430) ;  /* 0x0000002c00d07947 */ /* 0x000fea0003800000 */
.L_x_2431:
        /* <DEDUP_REMOVED lines=95> */
.L_x_2449:
[----:B------:R-:W-:Y:S05]  /*5390*/  BSYNC.RECONVERGENT B0 ;  /* 0x0000000000007941 */ /* 0x000fea0003800200 */
.L_x_2448:
        /* <DEDUP_REMOVED lines=92> */
.L_x_2451:
[----:B------:R-:W-:Y:S05]  /*5960*/  BSYNC.RECONVERGENT B0 ;  /* 0x0000000000007941 */ /* 0x000fea0003800200 */
.L_x_2450:
        /* <DEDUP_REMOVED lines=94> */
.L_x_2453:
[----:B------:R-:W-:Y:S05]  /*5f50*/  BSYNC.RECONVERGENT B0 ;  /* 0x0000000000007941 */ /* 0x000fea0003800200 */
.L_x_2452:
        /* <DEDUP_REMOVED lines=93> */
.L_x_2455:
[----:B------:R-:W-:Y:S05]  /*6530*/  BSYNC.RECONVERGENT B0 ;  /* 0x0000000000007941 */ /* 0x000fea0003800200 */
.L_x_2454:
        /* <DEDUP_REMOVED lines=90> */
.L_x_2457:
[----:B------:R-:W-:Y:S05]  /*6ae0*/  BSYNC.RECONVERGENT B0 ;  /* 0x0000000000007941 */ /* 0x000fea0003800200 */
.L_x_2456:
        /* <DEDUP_REMOVED lines=96> */
.L_x_2459:
[----:B------:R-:W-:Y:S05]  /*70f0*/  BSYNC.RECONVERGENT B0 ;  /* 0x0000000000007941 */ /* 0x000fea0003800200 */
.L_x_2458:
        /* <DEDUP_REMOVED lines=91> */
.L_x_2461:
[----:B------:R-:W-:Y:S05]  /*76b0*/  BSYNC.RECONVERGENT B0 ;  /* 0x0000000000007941 */ /* 0x000fea0003800200 */
.L_x_2460:
        /* <DEDUP_REMOVED lines=91> */
.L_x_2463:
[----:B------:R-:W-:Y:S05]  /*7c70*/  BSYNC.RECONVERGENT B0 ;  /* 0x0000000000007941 */ /* 0x000fea0003800200 */
.L_x_2462:
[----:B------:R-:W5:Y:S02]  /*7c80*/  LD.E R3, desc[UR4][R148.64+0xd0] ;  /* 0x0000d00494037980 */ /* 0x000f64000c101900 */
[----:B-----5:R-:W-:Y:S05]  /*7c90*/  IMAD.U32 R3, R3, -0x80, RZ ;  /* 0xffffff8003037824 */ /* 0x020fea00078e00ff */
[C---:B------:R-:W-:Y:S02]  /*7ca0*/  LEA R92, P1, R3.reuse, R92, 0x1 ;  /* 0x0000005c035c7211 */ /* 0x040fe400078208ff */
[C---:B------:R-:W-:Y:S02]  /*7cb0*/  LEA R90, P0, R3.reuse, R90, 0x1 ;  /* 0x0000005a035a7211 */ /* 0x040fe400078008ff */
[C---:B------:R-:W-:Y:S02]  /*7cc0*/  LEA.HI.X.SX32 R93, R3.reuse, R93, 0x1, P1 ;  /* 0x0000005d035d7211 */ /* 0x040fe400008f0eff */
[----:B------:R-:W-:Y:S09]  /*7cd0*/  LEA.HI.X.SX32 R91, R3, R91, 0x1, P0 ;  /* 0x0000005b035b7211 */ /* 0x000ff200000f0eff */
.L_x_2430:
[----:B------:R-:W-:Y:S05]  /*7ce0*/  BSYNC.RECONVERGENT B1 ;  /* 0x0000000000017941 */ /* 0x000fea0003800200 */
.L_x_2428:
        /* <DEDUP_REMOVED lines=101> */
.L_x_2465:
[----:B------:R-:W-:Y:S05]  /*8340*/  BSYNC.RECONVERGENT B0 ;  /* 0x0000000000007941 */ /* 0x000fea0003800200 */
.L_x_2464:
[----:B------:R-:W-:Y:S05]  /*8350*/  @P2 BRA `(.L_x_2466) ;  /* 0xffffffa000d02947 */ /* 0x000fea000383ffff */
.L_x_2427:
        /* <DEDUP_REMOVED lines=17> */
.L_x_2471:
[----:B------:R2:W-:Y:S02]  /*8470*/  STS.128 [R61], RZ ;  /* 0x000000ff3d007388 */ /* 0x0005e40000000c00 */
.L_x_2470:
[----:B------:R-:W-:Y:S05]  /*8480*/  BSYNC.RECONVERGENT B0 ;  /* 0x0000000000007941 */ /* 0x000fea0003800200 */
.L_x_2469:
        /* <DEDUP_REMOVED lines=13> */
.L_x_2468:
        /* <DEDUP_REMOVED lines=81> */
.L_x_2478:
[----:B------:R-:W-:Y:S05]  /*8a70*/  BSYNC.RECONVERGENT B0 ;  /* 0x0000000000007941 */ /* 0x000fea0003800200 */
.L_x_2477:
[----:B-----5:R3:W-:Y:S01]  /*8a80*/  STS.128 [R61], R12 ;  /* 0x0000000c3d007388 */ /* 0x0207e20000000c00 */
[----:B------:R-:W-:Y:S05]  /*8a90*/  BRA `(.L_x_2475) ;  /* 0x0000000000047947 */ /* 0x000fea0003800000 */
.L_x_2476:
[----:B------:R2:W-:Y:S02]  /*8aa0*/  STS.128 [R61], RZ ;  /* 0x000000ff3d007388 */ /* 0x0005e40000000c00 */
.L_x_2475:
[----:B------:R-:W-:Y:S05]  /*8ab0*/  BSYNC.RECONVERGENT B1 ;  /* 0x0000000000017941 */ /* 0x000fea0003800200 */
.L_x_2474:
        /* <DEDUP_REMOVED lines=58> */
.L_x_2480:
[----:B------:R-:W-:Y:S05]  /*8e60*/  BSYNC.RECONVERGENT B0 ;  /* 0x0000000000007941 */ /* 0x000fea0003800200 */
.L_x_2479:
[----:B-----5:R3:W-:Y:S01]  /*8e70*/  STS.128 [R61+0x800], R12 ;  /* 0x0008000c3d007388 */ /* 0x0207e20000000c00 */
[----:B------:R-:W-:Y:S05]  /*8e80*/  BRA `(.L_x_2472) ;  /* 0x0000000800e87947 */ /* 0x000fea0003800000 */
.L_x_2473:
        /* <DEDUP_REMOVED lines=91> */
.L_x_2485:
[----:B------:R-:W-:Y:S05]  /*9440*/  BSYNC.RECONVERGENT B0 ;  /* 0x0000000000007941 */ /* 0x000fea0003800200 */
.L_x_2484:
[----:B-----5:R3:W-:Y:S01]  /*9450*/  STS.128 [R61], R20 ;  /* 0x000000143d007388 */ /* 0x0207e20000000c00 */
[----:B------:R-:W-:Y:S05]  /*9460*/  BRA `(.L_x_2482) ;  /* 0x0000000000047947 */ /* 0x000fea0003800000 */
.L_x_2483:
[----:B------:R2:W-:Y:S02]  /*9470*/  STS.128 [R61], RZ ;  /* 0x000000ff3d007388 */ /* 0x0005e40000000c00 */
.L_x_2482:
[----:B------:R-:W-:Y:S05]  /*9480*/  BSYNC.RECONVERGENT B1 ;  /* 0x0000000000017941 */ /* 0x000fea0003800200 */
.L_x_2481:
        /* <DEDUP_REMOVED lines=88> */
.L_x_2487:
[----:B------:R-:W-:Y:S05]  /*9a10*/  BSYNC.RECONVERGENT B0 ;  /* 0x0000000000007941 */ /* 0x000fea0003800200 */
.L_x_2486:
[----:B-----5:R1:W-:Y:S02]  /*9a20*/  STS.128 [R61+0x800], R4 ;  /* 0x000800043d007388 */ /* 0x0203e40000000c00 */
.L_x_2472:
[----:B------:R-:W-:Y:S05]  /*9a30*/  BSYNC.RECONVERGENT B2 ;  /* 0x0000000000027941 */ /* 0x000fea0003800200 */
.L_x_2467:
        /* <DEDUP_REMOVED lines=11> */
.L_x_2490:
[----:B------:R1:W-:Y:S02]  /*9af0*/  STS.128 [R61+0x1000], RZ ;  /* 0x001000ff3d007388 */ /* 0x0003e40000000c00 */
.L_x_2489:
[----:B------:R-:W-:Y:S05]  /*9b00*/  BSYNC.RECONVERGENT B0 ;  /* 0x0000000000007941 */ /* 0x000fea0003800200 */
.L_x_2488:
[----:B------:R-:W-:Y:S01]  /*9b10*/  ISETP.GE.AND P1, PT, R26, R3, PT ;  /* 0x000000031a00720c */ /* 0x000fe20003f26270 */
[C---:B---3--:R-:W-:Y:S01]  /*9b20*/  IMAD.SHL.U32 R15, R66.reuse, 0x2, RZ ;  /* 0x00000002420f7824 */ /* 0x048fe200078e00ff */
        /* <DEDUP_REMOVED lines=12> */
.L_x_2493:
[----:B------:R3:W-:Y:S02]  /*9bf0*/  STS.128 [R61+0x1800], RZ ;  /* 0x001800ff3d007388 */ /* 0x0007e40000000c00 */
.L_x_2492:
[----:B------:R-:W-:Y:S05]  /*9c00*/  BSYNC.RECONVERGENT B0 ;  /* 0x0000000000007941 */ /* 0x000fea0003800200 */
.L_x_2491:
[----:B------:R-:W-:Y:S01]  /*9c10*/  IADD3 R12, PT, PT, R130, 0x40, RZ ;  /* 0x00000040820c7810 */ /* 0x000fe20007ffe0ff */
        /* <DEDUP_REMOVED lines=12> */
.L_x_2496:
[----:B------:R1:W-:Y:S02]  /*9ce0*/  STS.128 [R61+0x2000], RZ ;  /* 0x002000ff3d007388 */ /* 0x0003e40000000c00 */
.L_x_2495:
[----:B------:R-:W-:Y:S05]  /*9cf0*/  BSYNC.RECONVERGENT B0 ;  /* 0x0000000000007941 */ /* 0x000fea0003800200 */
.L_x_2494:
        /* <DEDUP_REMOVED lines=13> */
.L_x_2499:
[----:B------:R1:W-:Y:S02]  /*9dd0*/  STS.128 [R61+0x2800], RZ ;  /* 0x002800ff3d007388 */ /* 0x0003e40000000c00 */
.L_x_2498:
[----:B------:R-:W-:Y:S05]  /*9de0*/  BSYNC.RECONVERGENT B0 ;  /* 0x0000000000007941 */ /* 0x000fea0003800200 */
.L_x_2497:
        /* <DEDUP_REMOVED lines=16> */
.L_x_2502:
[----:B------:R1:W-:Y:S02]  /*9ef0*/  STS.128 [R61+0x3000], RZ ;  /* 0x003000ff3d007388 */ /* 0x0003e40000000c00 */
.L_x_2501:
[----:B------:R-:W-:Y:S05]  /*9f00*/  BSYNC.RECONVERGENT B0 ;  /* 0x0000000000007941 */ /* 0x000fea0003800200 */
.L_x_2500:
[----:B-1----:R-:W-:Y:S01]  /*9f10*/  IADD3 R4, PT, PT, R130, 0xa0, RZ ;  /* 0x000000a082047810 */ /* 0x002fe20007ffe0ff */
[----:B------:R-:W-:Y:S03]  /*9f20*/  BSSY.RECONVERGENT B0, `(.L_x_2503) ;  /* 0x000000d000007945 */ /* 0x000fe60003800200 */
[----:B------:R-:W-:-:S13]  /*9f30*/  ISETP.GE.AND P0, PT, R4, R3, PT ;  /* 0x000000030400720c */ /* 0x000fda0003f06270 */
[----:B------:R-:W-:Y:S05]  /*9f40*/  @P0 BRA `(.L_x_2504) ;  /* 0x0000000000280947 */ /* 0x000fea0003800000 */
[----:B------:R-:W-:-:S13]  /*9f50*/  ISETP.GE.AND P0, PT, R10, R193, PT ;  /* 0x000000c10a00720c */ /* 0x000fda0003f06270 */
[----:B------:R-:W-:Y:S05]  /*9f60*/  @P0 BRA `(.L_x_2505) ;  /* 0x00000000001c0947 */ /* 0x000fea0003800000 */
[----:B--2---:R-:W-:-:S04]  /*9f70*/  LEA R16, P0, R182, R14, 0x8 ;  /* 0x0000000eb6107211 */ /* 0x004fc800078040ff */
[----:B-----5:R-:W-:-:S05]  /*9f80*/  LEA.HI.X R17, R182, R15, R183, 0x8, P0 ;  /* 0x0000000fb6117211 */ /* 0x020fca00000f44b7 */
[----:B------:R-:W-:Y:S01]  /*9f90*/  @!PT LDS RZ, [RZ] ;  /* 0x00000000fffff984 */ /* 0x000fe20000000800 */
[----:B------:R-:W-:Y:S01]  /*9fa0*/  @!PT LDS RZ, [RZ] ;  /* 0x00000000fffff984 */ /* 0x000fe20000000800 */
[----:B------:R-:W-:Y:S01]  /*9fb0*/  @!PT LDS RZ, [RZ] ;  /* 0x00000000fffff984 */ /* 0x000fe20000000800 */
[----:B------:R1:W-:Y:S01]  /*9fc0*/  LDGSTS.E.BYPASS.LTC128B.128 [R61+0x3800], desc[UR4][R16.64] ;  /* 0x03800000103d7fae */ /* 0x0003e2000b981a04 */
[----:B------:R-:W-:Y:S05]  /*9fd0*/  BRA `(.L_x_2504) ;  /* 0x0000000000047947 */ /* 0x000fea0003800000 */
.L_x_2505:
[----:B------:R1:W-:Y:S02]  /*9fe0*/  STS.128 [R61+0x3800], RZ ;  /* 0x003800ff3d007388 */ /* 0x0003e40000000c00 */
.L_x_2504:
[----:B------:R-:W-:Y:S05]  /*9ff0*/  BSYNC.RECONVERGENT B0 ;  /* 0x0000000000007941 */ /* 0x000fea0003800200 */
.L_x_2503:
[----:B------:R-:W-:Y:S01]  /*a000*/  IADD3 R2, PT, PT, R130, 0xc0, RZ ;  /* 0x000000c082027810 */ /* 0x000fe20007ffe0ff */
[----:B------:R-:W-:Y:S03]  /*a010*/  BSSY.RECONVERGENT B0, `(.L_x_2506) ;  /* 0x0000010000007945 */ /* 0x000fe60003800200 */
[----:B------:R-:W-:-:S13]  /*a020*/  ISETP.GE.AND P0, PT, R2, R3, PT ;  /* 0x000000030200720c */ /* 0x000fda0003f06270 */
[----:B------:R-:W-:Y:S05]  /*a030*/  @P0 BRA `(.L_x_2507) ;  /* 0x0000000000340947 */ /* 0x000fea0003800000 */
[----:B------:R-:W-:-:S13]  /*a040*/  ISETP.GE.AND P0, PT, R10, R193, PT ;  /* 0x000000c10a00720c */ /* 0x000fda0003f06270 */
[----:B------:R-:W-:Y:S05]  /*a050*/  @P0 BRA `(.L_x_2508) ;  /* 0x0000000000280947 */ /* 0x000fea0003800000 */
[----:B-12---:R-:W-:Y:S01]  /*a060*/  MOV R16, R14 ;  /* 0x0000000e00107202 */ /* 0x006fe20000000f00 */
[----:B------:R-:W-:Y:S01]  /*a070*/  IMAD R0, R183, 0x140, RZ ;  /* 0x00000140b7007824 */ /* 0x000fe200078e02ff */
[----:B-----5:R-:W-:-:S03]  /*a080*/  MOV R17, R15 ;  /* 0x0000000f00117202 */ /* 0x020fc60000000f00 */
[----:B------:R-:W-:-:S05]  /*a090*/  IMAD.WIDE.U32 R16, R182, 0x140, R16 ;  /* 0x00000140b6107825 */ /* 0x000fca00078e0010 */
[----:B------:R-:W-:-:S05]  /*a0a0*/  IADD3 R17, PT, PT, R0, R17, RZ ;  /* 0x0000001100117210 */ /* 0x000fca0007ffe0ff */
[----:B------:R-:W-:Y:S01]  /*a0b0*/  @!PT LDS RZ, [RZ] ;  /* 0x00000000fffff984 */ /* 0x000fe20000000800 */
[----:B------:R-:W-:Y:S01]  /*a0c0*/  @!PT LDS RZ, [RZ] ;  /* 0x00000000fffff984 */ /* 0x000fe20000000800 */
[----:B------:R-:W-:Y:S01]  /*a0d0*/  @!PT LDS RZ, [RZ] ;  /* 0x00000000fffff984 */ /* 0x000fe20000000800 */
[----:B------:R1:W-:Y:S01]  /*a0e0*/  LDGSTS.E.BYPASS.LTC128B.128 [R61+0x4000], desc[UR4][R16.64] ;  /* 0x04000000103d7fae */ /* 0x0003e2000b981a04 */
[----:B------:R-:W-:Y:S05]  /*a0f0*/  BRA `(.L_x_2507) ;  /* 0x0000000000047947 */ /* 0x000fea0003800000 */
.L_x_2508:
[----:B------:R1:W-:Y:S02]  /*a100*/  STS.128 [R61+0x4000], RZ ;  /* 0x004000ff3d007388 */ /* 0x0003e40000000c00 */
.L_x_2507:
[----:B------:R-:W-:Y:S05]  /*a110*/  BSYNC.RECONVERGENT B0 ;  /* 0x0000000000007941 */ /* 0x000fea0003800200 */
.L_x_2506:
[----:B------:R-:W-:Y:S01]  /*a120*/  IADD3 R0, PT, PT, R130, 0xe0, RZ ;  /* 0x000000e082007810 */ /* 0x000fe20007ffe0ff */
[----:B------:R-:W-:Y:S03]  /*a130*/  BSSY.RECONVERGENT B0, `(.L_x_2509) ;  /* 0x000000e000007945 */ /* 0x000fe60003800200 */
[----:B------:R-:W-:-:S13]  /*a140*/  ISETP.GE.AND P0, PT, R0, R3, PT ;  /* 0x000000030000720c */ /* 0x000fda0003f06270 */
[----:B------:R-:W-:Y:S05]  /*a150*/  @P0 BRA `(.L_x_2510) ;  /* 0x00000000002c0947 */ /* 0x000fea0003800000 */
[----:B------:R-:W-:-:S13]  /*a160*/  ISETP.GE.AND P0, PT, R10, R193, PT ;  /* 0x000000c10a00720c */ /* 0x000fda0003f06270 */
        /* <DEDUP_REMOVED lines=9> */
.L_x_2511:
[----:B------:R1:W-:Y:S02]  /*a200*/  STS.128 [R61+0x4800], RZ ;  /* 0x004800ff3d007388 */ /* 0x0003e40000000c00 */
.L_x_2510:
[----:B------:R-:W-:Y:S05]  /*a210*/  BSYNC.RECONVERGENT B0 ;  /* 0x0000000000007941 */ /* 0x000fea0003800200 */
.L_x_2509:
[----:B------:R-:W0:Y:S01]  /*a220*/  LDGDEPBAR ;  /* 0x00000000000079af */ /* 0x000e220000000000 */
[----:B------:R-:W-:Y:S03]  /*a230*/  BSSY.RECONVERGENT B0, `(.L_x_2512) ;  /* 0x0000010000007945 */ /* 0x000fe60003800200 */
[----:B------:R1:W5:Y:S04]  /*a240*/  LD.E R70, desc[UR4][R148.64+0x184] ;  /* 0x0001840494467980 */ /* 0x000368000c101900 */
[----:B-----5:R1:W5:Y:S01]  /*a250*/  LD.E R32, desc[UR4][R148.64+0x188] ;  /* 0x0001880494207980 */ /* 0x020362000c101900 */
        /* <DEDUP_REMOVED lines=10> */
.L_x_2514:
[----:B------:R1:W-:Y:S01]  /*a300*/  STS.128 [R61+0x5000], RZ ;  /* 0x005000ff3d007388 */ /* 0x0003e20000000c00 */
[----:B------:R-:W-:Y:S05]  /*a310*/  BRA `(.L_x_2515) ;  /* 0x0000000000047947 */ /* 0x000fea0003800000 */
.L_x_2513:
[----:B------:R1:W-:Y:S02]  /*a320*/  STS.128 [R61+0x5000], RZ ;  /* 0x005000ff3d007388 */ /* 0x0003e40000000c00 */
.L_x_2515:
[----:B------:R-:W-:Y:S05]  /*a330*/  BSYNC.RECONVERGENT B0 ;  /* 0x0000000000007941 */ /* 0x000fea0003800200 */
.L_x_2512:
[----:B------:R-:W-:Y:S01]  /*a340*/  ISETP.GE.AND P1, PT, R26, R3, PT ;  /* 0x000000031a00720c */ /* 0x000fe20003f26270 */
[----:B------:R-:W-:Y:S01]  /*a350*/  BSSY.RECONVERGENT B0, `(.L_x_2516) ;  /* 0x000000d000007945 */ /* 0x000fe20003800200 */
[----:B---3--:R-:W-:-:S04]  /*a360*/  LEA R14, P0, R68, R188, 0x1 ;  /* 0x000000bc440e7211 */ /* 0x008fc800078008ff */
        /* <DEDUP_REMOVED lines=10> */
.L_x_2518:
[----:B------:R1:W-:Y:S02]  /*a410*/  STS.128 [R61+0x5800], RZ ;  /* 0x005800ff3d007388 */ /* 0x0003e40000000c00 */
.L_x_2517:
[----:B------:R-:W-:Y:S05]  /*a420*/  BSYNC.RECONVERGENT B0 ;  /* 0x0000000000007941 */ /* 0x000fea0003800200 */
.L_x_2516:
        /* <DEDUP_REMOVED lines=13> */
.L_x_2521:
[----:B------:R1:W-:Y:S02]  /*a500*/  STS.128 [R61+0x6000], RZ ;  /* 0x006000ff3d007388 */ /* 0x0003e40000000c00 */
.L_x_2520:
[----:B------:R-:W-:Y:S05]  /*a510*/  BSYNC.RECONVERGENT B0 ;  /* 0x0000000000007941 */ /* 0x000fea0003800200 */
.L_x_2519:
        /* <DEDUP_REMOVED lines=13> */
.L_x_2524:
[----:B------:R1:W-:Y:S02]  /*a5f0*/  STS.128 [R61+0x6800], RZ ;  /* 0x006800ff3d007388 */ /* 0x0003e40000000c00 */
.L_x_2523:
[----:B------:R-:W-:Y:S05]  /*a600*/  BSYNC.RECONVERGENT B0 ;  /* 0x0000000000007941 */ /* 0x000fea0003800200 */
.L_x_2522:
        /* <DEDUP_REMOVED lines=16> */
.L_x_2527:
[----:B------:R1:W-:Y:S02]  /*a710*/  STS.128 [R61+0x7000], RZ ;  /* 0x007000ff3d007388 */ /* 0x0003e40000000c00 */
.L_x_2526:
[----:B------:R-:W-:Y:S05]  /*a720*/  BSYNC.RECONVERGENT B0 ;  /* 0x0000000000007941 */ /* 0x000fea0003800200 */
.L_x_2525:
        /* <DEDUP_REMOVED lines=13> */
.L_x_2530:
[----:B------:R1:W-:Y:S02]  /*a800*/  STS.128 [R61+0x7800], RZ ;  /* 0x007800ff3d007388 */ /* 0x0003e40000000c00 */
.L_x_2529:
[----:B------:R-:W-:Y:S05]  /*a810*/  BSYNC.RECONVERGENT B0 ;  /* 0x0000000000007941 */ /* 0x000fea0003800200 */
.L_x_2528:
        /* <DEDUP_REMOVED lines=16> */
.L_x_2533:
[----:B------:R1:W-:Y:S02]  /*a920*/  STS.128 [R61+0x8000], RZ ;  /* 0x008000ff3d007388 */ /* 0x0003e40000000c00 */
.L_x_2532:
[----:B------:R-:W-:Y:S05]  /*a930*/  BSYNC.RECONVERGENT B0 ;  /* 0x0000000000007941 */ /* 0x000fea0003800200 */
.L_x_2531:
        /* <DEDUP_REMOVED lines=14> */
.L_x_2536:
[----:B------:R1:W-:Y:S02]  /*aa20*/  STS.128 [R61+0x8800], RZ ;  /* 0x008800ff3d007388 */ /* 0x0003e40000000c00 */
.L_x_2535:
[----:B------:R-:W-:Y:S05]  /*aa30*/  BSYNC.RECONVERGENT B0 ;  /* 0x0000000000007941 */ /* 0x000fea0003800200 */
.L_x_2534:
[----:B------:R-:W3:Y:S01]  /*aa40*/  LD.E R77, desc[UR4][R148.64+0x18c] ;  /* 0x00018c04944d7980 */ /* 0x000ee2000c101900 */
[----:B------:R-:W-:Y:S01]  /*aa50*/  SHF.R.U32.HI R177, RZ, 0x1, R176 ;  /* 0x00000001ffb17819 */ /* 0x000fe200000116b0 */
[----:B------:R-:W-:Y:S01]  /*aa60*/  BSSY.RECONVERGENT B1, `(.L_x_2537) ;  /* 0x0000210000017945 */ /* 0x000fe20003800200 */
[C---:B-1----:R-:W-:Y:S01]  /*aa70*/  SHF.L.U32 R9, R176.reuse, 0x5, RZ ;  /* 0x00000005b0097819 */ /* 0x042fe200000006ff */
[----:B------:R-:W0:Y:S01]  /*aa80*/  LDGDEPBAR ;  /* 0x00000000000079af */ /* 0x000e220000000000 */
[----:B------:R-:W-:Y:S02]  /*aa90*/  SHF.L.U32 R0, R176, 0x4, RZ ;  /* 0x00000004b0007819 */ /* 0x000fe400000006ff */
[----:B------:R-:W-:Y:S02]  /*aaa0*/  LOP3.LUT R2, R177, 0x8, RZ, 0xc0, !PT ;  /* 0x00000008b1027812 */ /* 0x000fe400078ec0ff */
[----:B------:R-:W-:Y:S02]  /*aab0*/  LOP3.LUT R3, R9, 0xc0, RZ, 0xc0, !PT ;  /* 0x000000c009037812 */ /* 0x000fe400078ec0ff */
[----:B------:R-:W-:-:S02]  /*aac0*/  LOP3.LUT R178, R0, 0x3e00, RZ, 0xc0, !PT ;  /* 0x00003e0000b27812 */ /* 0x000fc400078ec0ff */
[--C-:B------:R-:W-:Y:S02]  /*aad0*/  LOP3.LUT R5, R2, 0xc0, R9.reuse, 0xf8, !PT ;  /* 0x000000c002057812 */ /* 0x100fe400078ef809 */
        /* <DEDUP_REMOVED lines=9> */
[-C--:B------:R-:W-:Y:S02]  /*ab70*/  LEA R33, R5, R62.reuse, 0x1 ;  /* 0x0000003e05217211 */ /* 0x080fe400078e08ff */
[----:B------:R-:W-:-:S02]  /*ab80*/  LEA R3, R3, R62, 0x1 ;  /* 0x0000003e03037211 */ /* 0x000fc400078e08ff */
[----:B----4-:R-:W-:Y:S01]  /*ab90*/  LOP3.LUT P0, R44, R176, 0x4, RZ, 0xc0, !PT ;  /* 0x00000004b02c7812 */ /* 0x010fe2000780c0ff */
[----:B------:R-:W-:Y:S01]  /*aba0*/  LDSM.16.M88.4 R28, [R33] ;  /* 0x00000000211c783b */ /* 0x000fe20000000200 */
[----:B------:R-:W-:-:S03]  /*abb0*/  MOV R34, 0x20 ;  /* 0x0000002000227802 */ /* 0x000fc60000000f00 */
[----:B------:R-:W1:Y:S01]  /*abc0*/  LDSM.16.M88.4 R12, [R3+0x1000] ;  /* 0x00100000030c783b */ /* 0x000e620000000200 */
[----:B------:R-:W-:-:S03]  /*abd0*/  SEL R80, R34, 0xffffffe0, !P0 ;  /* 0xffffffe022507807 */ /* 0x000fc60004000000 */
[----:B------:R-:W-:Y:S01]  /*abe0*/  LDSM.16.M88.4 R4, [R3+0x1400] ;  /* 0x001400000304783b */ /* 0x000fe20000000200 */
[----:B------:R-:W-:Y:S02]  /*abf0*/  IADD3 R20, PT, PT, R33, R80, RZ ;  /* 0x0000005021147210 */ /* 0x000fe40007ffe0ff */
[----:B------:R-:W-:Y:S01]  /*ac00*/  IADD3 R80, PT, PT, R80, R3, RZ ;  /* 0x0000000350507210 */ /* 0x000fe20007ffe0ff */
[----:B------:R-:W-:Y:S04]  /*ac10*/  LDSM.16.M88.4 R36, [R3+0x1800] ;  /* 0x001800000324783b */ /* 0x000fe80000000200 */
[----:B------:R-:W-:Y:S04]  /*ac20*/  LDSM.16.M88.4 R20, [R20] ;  /* 0x000000001414783b */ /* 0x000fe80000000200 */
[----:B--2---:R-:W2:Y:S04]  /*ac30*/  LDSM.16.M88.4 R16, [R80+0x1000] ;  /* 0x001000005010783b */ /* 0x004ea80000000200 */
[----:B------:R-:W4:Y:S04]  /*ac40*/  LDSM.16.M88.4 R24, [R80+0x1400] ;  /* 0x001400005018783b */ /* 0x000f280000000200 */
[----:B------:R-:W4:Y:S01]  /*ac50*/  LDSM.16.M88.4 R84, [R80+0x1800] ;  /* 0x001800005054783b */ /* 0x000f220000000200 */
[C---:B-1----:R-:W-:Y:S08]  /*ac60*/  HMMA.16816.F32.BF16 R40, R28.reuse, R12, RZ ;  /* 0x0000000c1c28723c */ /* 0x042ff000000418ff */
[----:B------:R-:W-:-:S12]  /*ac70*/  HMMA.16816.F32.BF16 R12, R28, R14, RZ ;  /* 0x0000000e1c0c723c */ /* 0x000fd800000418ff */
[C---:B--2---:R-:W-:Y:S08]  /*ac80*/  HMMA.16816.F32.BF16 R40, R20.reuse, R16, R40 ;  /* 0x000000101428723c */ /* 0x044ff00000041828 */
        /* <DEDUP_REMOVED lines=8> */
[----:B------:R-:W-:Y:S03]  /*ad10*/  HMMA.16816.F32.BF16 R36, R20, R86, R36 ;  /* 0x000000561424723c */ /* 0x000fe60000041824 */
[-C--:B---3--:R-:W-:Y:S01]  /*ad20*/  FMUL.FTZ R12, R12, R77.reuse ;  /* 0x0000004d0c0c7220 */ /* 0x088fe20000410000 */
[-C--:B------:R-:W-:Y:S01]  /*ad30*/  FMUL.FTZ R71, R13, R77.reuse ;  /* 0x0000004d0d477220 */ /* 0x080fe20000410000 */
[-C--:B------:R-:W-:Y:S01]  /*ad40*/  FMUL.FTZ R54, R14, R77.reuse ;  /* 0x0000004d0e367220 */ /* 0x080fe20000410000 */
[-C--:B------:R-:W-:Y:S01]  /*ad50*/  FMUL.FTZ R53, R15, R77.reuse ;  /* 0x0000004d0f357220 */ /* 0x080fe20000410000 */
[----:B------:R1:W2:Y:S01]  /*ad60*/  MUFU.TANH R72, R12 ;  /* 0x0000000c00487308 */ /* 0x0002a20000002400 */
        /* <DEDUP_REMOVED lines=16> */
[----:B-1----:R-:W1:Y:S01]  /*ae70*/  LDSM.16.M88.4 R12, [R3+0x1c00] ;  /* 0x001c0000030c783b */ /* 0x002e620000000200 */
[-C--:B------:R-:W-:Y:S01]  /*ae80*/  FMUL.FTZ R26, R26, R77.reuse ;  /* 0x0000004d1a1a7220 */ /* 0x080fe20000410000 */
[-C--:B------:R-:W-:Y:S01]  /*ae90*/  FMUL.FTZ R46, R27, R77.reuse ;  /* 0x0000004d1b2e7220 */ /* 0x080fe20000410000 */
        /* <DEDUP_REMOVED lines=8> */
[----:B--2---:R-:W2:Y:S07]  /*af20*/  LDSM.16.M88.4 R40, [R80+0x1c00] ;  /* 0x001c00005028783b */ /* 0x004eae0000000200 */
[----:B------:R-:W1:Y:S08]  /*af30*/  MUFU.TANH R52, R18 ;  /* 0x0000001200347308 */ /* 0x000e700000002400 */
[----:B------:R1:W1:Y:S08]  /*af40*/  MUFU.TANH R51, R19 ;  /* 0x0000001300337308 */ /* 0x0002700000002400 */
[----:B------:R-:W2:Y:S08]  /*af50*/  MUFU.TANH R67, R4 ;  /* 0x0000000400437308 */ /* 0x000eb00000002400 */
[----:B------:R-:W2:Y:S01]  /*af60*/  MUFU.TANH R66, R5 ;  /* 0x0000000500427308 */ /* 0x000ea20000002400 */
[C---:B-1----:R-:W-:Y:S07]  /*af70*/  HMMA.16816.F32.BF16 R16, R28.reuse, R12, RZ ;  /* 0x0000000c1c10723c */ /* 0x042fee00000418ff */
[----:B------:R1:W1:Y:S01]  /*af80*/  MUFU.TANH R50, R6 ;  /* 0x0000000600327308 */ /* 0x0002620000002400 */
[----:B------:R-:W-:Y:S07]  /*af90*/  HMMA.16816.F32.BF16 R12, R28, R14, RZ ;  /* 0x0000000e1c0c723c */ /* 0x000fee00000418ff */
[----:B------:R-:W3:Y:S05]  /*afa0*/  MUFU.TANH R64, R24 ;  /* 0x0000001800407308 */ /* 0x000eea0000002400 */
[C---:B--2---:R-:W-:Y:S03]  /*afb0*/  HMMA.16816.F32.BF16 R16, R20.reuse, R40, R16 ;  /* 0x000000281410723c */ /* 0x044fe60000041810 */
[----:B------:R-:W2:Y:S01]  /*afc0*/  MUFU.TANH R59, R25 ;  /* 0x00000019003b7308 */ /* 0x000ea20000002400 */
[----:B-1----:R-:W1:Y:S04]  /*afd0*/  LDSM.16.M88.4 R4, [R3+0x2000] ;  /* 0x002000000304783b */ /* 0x002e680000000200 */
[----:B------:R-:W-:Y:S01]  /*afe0*/  HMMA.16816.F32.BF16 R12, R20, R42, R12 ;  /* 0x0000002a140c723c */ /* 0x000fe2000004180c */
[----:B------:R-:W-:Y:S02]  /*aff0*/  LDSM.16.M88.4 R40, [R3+0x2400] ;  /* 0x002400000328783b */ /* 0x000fe40000000200 */
[----:B------:R4:W1:Y:S08]  /*b000*/  MUFU.TANH R47, R26 ;  /* 0x0000001a002f7308 */ /* 0x0008700000002400 */
[-C--:B------:R-:W-:Y:S01]  /*b010*/  FMUL.FTZ R16, R16, R77.reuse ;  /* 0x0000004d10107220 */ /* 0x080fe20000410000 */
[-C--:B------:R-:W-:Y:S01]  /*b020*/  FMUL.FTZ R17, R17, R77.reuse ;  /* 0x0000004d11117220 */ /* 0x080fe20000410000 */
[----:B------:R-:W1:Y:S01]  /*b030*/  MUFU.TANH R58, R36 ;  /* 0x00000024003a7308 */ /* 0x000e620000002400 */
[-C--:B------:R-:W-:Y:S01]  /*b040*/  FMUL.FTZ R35, R18, R77.reuse ;  /* 0x0000004d12237220 */ /* 0x080fe20000410000 */
[----:B------:R-:W-:-:S04]  /*b050*/  FMUL.FTZ R0, R19, R77 ;  /* 0x0000004d13007220 */ /* 0x000fc80000410000 */
[-C--:B------:R-:W-:Y:S01]  /*b060*/  FMUL.FTZ R12, R12, R77.reuse ;  /* 0x0000004d0c0c7220 */ /* 0x080fe20000410000 */
[----:B----4-:R-:W4:Y:S01]  /*b070*/  LDSM.16.M88.4 R24, [R80+0x2000] ;  /* 0x002000005018783b */ /* 0x010f220000000200 */
[----:B------:R1:W1:Y:S01]  /*b080*/  MUFU.TANH R57, R37 ;  /* 0x0000002500397308 */ /* 0x0002620000002400 */
[-C--:B------:R-:W-:Y:S01]  /*b090*/  FMUL.FTZ R82, R13, R77.reuse ;  /* 0x0000004d0d527220 */ /* 0x080fe20000410000 */
[-C--:B------:R-:W-:Y:S01]  /*b0a0*/  FMUL.FTZ R78, R14, R77.reuse ;  /* 0x0000004d0e4e7220 */ /* 0x080fe20000410000 */
[----:B------:R-:W-:-:S05]  /*b0b0*/  FMUL.FTZ R81, R15, R77 ;  /* 0x0000004d0f517220 */ /* 0x000fca0000410000 */
[----:B------:R-:W2:Y:S08]  /*b0c0*/  MUFU.TANH R75, R16 ;  /* 0x00000010004b7308 */ /* 0x000eb00000002400 */
[----:B------:R3:W2:Y:S01]  /*b0d0*/  MUFU.TANH R76, R17 ;  /* 0x00000011004c7308 */ /* 0x0006a20000002400 */
[C---:B-1----:R-:W-:Y:S07]  /*b0e0*/  HMMA.16816.F32.BF16 R36, R28.reuse, R4, RZ ;  /* 0x000000041c24723c */ /* 0x042fee00000418ff */
[----:B------:R1:W1:Y:S01]  /*b0f0*/  MUFU.TANH R79, R12 ;  /* 0x0000000c004f7308 */ /* 0x0002620000002400 */
[----:B------:R-:W-:Y:S07]  /*b100*/  HMMA.16816.F32.BF16 R4, R28, R6, RZ ;  /* 0x000000061c04723c */ /* 0x000fee00000418ff */
[----:B------:R-:W2:Y:S01]  /*b110*/  MUFU.TANH R71, R71 ;  /* 0x0000004700477308 */ /* 0x000ea20000002400 */
[----:B---3--:R-:W3:Y:S04]  /*b120*/  LDSM.16.M88.4 R16, [R80+0x2400] ;  /* 0x002400005010783b */ /* 0x008ee80000000200 */
[----:B----4-:R-:W-:Y:S03]  /*b130*/  HMMA.16816.F32.BF16 R36, R20, R24, R36 ;  /* 0x000000181424723c */ /* 0x010fe60000041824 */
[----:B------:R-:W4:Y:S05]  /*b140*/  MUFU.TANH R54, R54 ;  /* 0x0000003600367308 */ /* 0x000f2a0000002400 */
[----:B-1----:R-:W-:Y:S03]  /*b150*/  HMMA.16816.F32.BF16 R12, R28, R40, RZ ;  /* 0x000000281c0c723c */ /* 0x002fe600000418ff */
[----:B------:R-:W1:Y:S05]  /*b160*/  MUFU.TANH R53, R53 ;  /* 0x0000003500357308 */ /* 0x000e6a0000002400 */
[----:B------:R-:W-:Y:S01]  /*b170*/  HMMA.16816.F32.BF16 R4, R20, R26, R4 ;  /* 0x0000001a1404723c */ /* 0x000fe20000041804 */
[----:B------:R-:W2:Y:S02]  /*b180*/  LDSM.16.M88.4 R24, [R3+0x2800] ;  /* 0x002800000318783b */ /* 0x000ea40000000200 */
[----:B------:R-:W1:Y:S02]  /*b190*/  MUFU.TANH R48, R48 ;  /* 0x0000003000307308 */ /* 0x000e640000002400 */
[-C--:B------:R-:W-:Y:S01]  /*b1a0*/  FMUL.FTZ R36, R36, R77.reuse ;  /* 0x0000004d24247220 */ /* 0x080fe20000410000 */
[-C--:B------:R-:W-:Y:S01]  /*b1b0*/  FMUL.FTZ R86, R37, R77.reuse ;  /* 0x0000004d25567220 */ /* 0x080fe20000410000 */
[-C--:B------:R-:W-:Y:S01]  /*b1c0*/  FMUL.FTZ R84, R38, R77.reuse ;  /* 0x0000004d26547220 */ /* 0x080fe20000410000 */
[-C--:B------:R-:W-:Y:S01]  /*b1d0*/  FMUL.FTZ R83, R39, R77.reuse ;  /* 0x0000004d27537220 */ /* 0x080fe20000410000 */
[----:B------:R-:W-:Y:S02]  /*b1e0*/  HMMA.16816.F32.BF16 R40, R28, R42, RZ ;  /* 0x0000002a1c28723c */ /* 0x000fe400000418ff */
[----:B------:R4:W1:Y:S06]  /*b1f0*/  MUFU.TANH R85, R36 ;  /* 0x0000002400557308 */ /* 0x00086c0000002400 */
[C---:B---3--:R-:W-:Y:S05]  /*b200*/  HMMA.16816.F32.BF16 R12, R20.reuse, R16, R12 ;  /* 0x00000010140c723c */ /* 0x048fea000004180c */
[-C--:B------:R-:W-:Y:S01]  /*b210*/  FMUL.FTZ R88, R4, R77.reuse ;  /* 0x0000004d04587220 */ /* 0x080fe20000410000 */
[-C--:B------:R-:W-:Y:S01]  /*b220*/  FMUL.FTZ R90, R5, R77.reuse ;  /* 0x0000004d055a7220 */ /* 0x080fe20000410000 */
[-C--:B------:R-:W-:Y:S01]  /*b230*/  FMUL.FTZ R89, R6, R77.reuse ;  /* 0x0000004d06597220 */ /* 0x080fe20000410000 */
[-C--:B------:R-:W-:Y:S01]  /*b240*/  FMUL.FTZ R87, R7, R77.reuse ;  /* 0x0000004d07577220 */ /* 0x080fe20000410000 */
[----:B------:R-:W3:Y:S01]  /*b250*/  MUFU.TANH R46, R46 ;  /* 0x0000002e002e7308 */ /* 0x000ee20000002400 */
[----:B----4-:R-:W4:Y:S02]  /*b260*/  LDSM.16.M88.4 R36, [R80+0x2800] ;  /* 0x002800005024783b */ /* 0x010f240000000200 */
[----:B------:R-:W-:Y:S02]  /*b270*/  HMMA.16816.F32.BF16 R40, R20, R18, R40 ;  /* 0x000000121428723c */ /* 0x000fe40000041828 */
[----:B------:R-:W1:Y:S03]  /*b280*/  LDSM.16.M88.4 R16, [R3+0x2c00] ;  /* 0x002c00000310783b */ /* 0x000e660000000200 */
[----:B------:R-:W1:Y:S02]  /*b290*/  MUFU.TANH R45, R45 ;  /* 0x0000002d002d7308 */ /* 0x000e640000002400 */
[-C--:B------:R-:W-:Y:S01]  /*b2a0*/  FMUL.FTZ R12, R12, R77.reuse ;  /* 0x0000004d0c0c7220 */ /* 0x080fe20000410000 */
[-C--:B------:R-:W-:Y:S01]  /*b2b0*/  FMUL.FTZ R13, R13, R77.reuse ;  /* 0x0000004d0d0d7220 */ /* 0x080fe20000410000 */
[-C--:B------:R-:W-:Y:S01]  /*b2c0*/  FMUL.FTZ R14, R14, R77.reuse ;  /* 0x0000004d0e0e7220 */ /* 0x080fe20000410000 */
[-C--:B------:R-:W-:Y:S01]  /*b2d0*/  FMUL.FTZ R91, R15, R77.reuse ;  /* 0x0000004d0f5b7220 */ /* 0x080fe20000410000 */
[C---:B--2---:R-:W-:Y:S02]  /*b2e0*/  HMMA.16816.F32.BF16 R4, R28.reuse, R24, RZ ;  /* 0x000000181c04723c */ /* 0x044fe400000418ff */
[----:B------:R-:W2:Y:S06]  /*b2f0*/  MUFU.TANH R93, R12 ;  /* 0x0000000c005d7308 */ /* 0x000eac0000002400 */
[-C--:B------:R-:W-:Y:S01]  /*b300*/  FMUL.FTZ R40, R40, R77.reuse ;  /* 0x0000004d28287220 */ /* 0x080fe20000410000 */
[-C--:B------:R-:W-:Y:S01]  /*b310*/  FMUL.FTZ R41, R41, R77.reuse ;  /* 0x0000004d29297220 */ /* 0x080fe20000410000 */
[----:B------:R-:W-:Y:S01]  /*b320*/  HMMA.16816.F32.BF16 R24, R28, R26, RZ ;  /* 0x0000001a1c18723c */ /* 0x000fe200000418ff */
[----:B------:R-:W1:Y:S01]  /*b330*/  MUFU.TANH R96, R13 ;  /* 0x0000000d00607308 */ /* 0x000e620000002400 */
[-C--:B------:R-:W-:Y:S01]  /*b340*/  FMUL.FTZ R95, R42, R77.reuse ;  /* 0x0000004d2a5f7220 */ /* 0x080fe20000410000 */
[----:B------:R-:W-:-:S06]  /*b350*/  FMUL.FTZ R94, R43, R77 ;  /* 0x0000004d2b5e7220 */ /* 0x000fcc0000410000 */
[----:B------:R3:W1:Y:S08]  /*b360*/  MUFU.TANH R92, R14 ;  /* 0x0000000e005c7308 */ /* 0x0006700000002400 */
[----:B------:R-:W1:Y:S01]  /*b370*/  MUFU.TANH R99, R40 ;  /* 0x0000002800637308 */ /* 0x000e620000002400 */
[C---:B----4-:R-:W-:Y:S07]  /*b380*/  HMMA.16816.F32.BF16 R4, R20.reuse, R36, R4 ;  /* 0x000000241404723c */ /* 0x050fee0000041804 */
[----:B------:R4:W2:Y:S01]  /*b390*/  MUFU.TANH R100, R41 ;  /* 0x0000002900647308 */ /* 0x0008a20000002400 */
[----:B---3--:R-:W3:Y:S01]  /*b3a0*/  LDSM.16.M88.4 R12, [R80+0x2c00] ;  /* 0x002c0000500c783b */ /* 0x008ee20000000200 */
[----:B------:R-:W-:Y:S06]  /*b3b0*/  HMMA.16816.F32.BF16 R24, R20, R38, R24 ;  /* 0x000000261418723c */ /* 0x000fec0000041818 */
[----:B------:R-:W2:Y:S02]  /*b3c0*/  MUFU.TANH R2, R2 ;  /* 0x0000000200027308 */ /* 0x000ea40000002400 */
[C---:B-1----:R-:W-:Y:S03]  /*b3d0*/  HMMA.16816.F32.BF16 R36, R28.reuse, R16, RZ ;  /* 0x000000101c24723c */ /* 0x042fe600000418ff */
[-C--:B------:R-:W-:Y:S01]  /*b3e0*/  FMUL.FTZ R4, R4, R77.reuse ;  /* 0x0000004d04047220 */ /* 0x080fe20000410000 */
[-C--:B------:R-:W-:Y:S01]  /*b3f0*/  FMUL.FTZ R5, R5, R77.reuse ;  /* 0x0000004d05057220 */ /* 0x080fe20000410000 */
[-C--:B------:R-:W-:Y:S01]  /*b400*/  FMUL.FTZ R98, R6, R77.reuse ;  /* 0x0000004d06627220 */ /* 0x080fe20000410000 */
[-C--:B------:R-:W-:Y:S01]  /*b410*/  FMUL.FTZ R97, R7, R77.reuse ;  /* 0x0000004d07617220 */ /* 0x080fe20000410000 */
[----:B------:R-:W1:Y:S01]  /*b420*/  MUFU.TANH R101, R4 ;  /* 0x0000000400657308 */ /* 0x000e620000002400 */
[----:B----4-:R-:W4:Y:S01]  /*b430*/  LDSM.16.M88.4 R40, [R3+0x3000] ;  /* 0x003000000328783b */ /* 0x010f220000000200 */
[----:B------:R-:W-:Y:S02]  /*b440*/  HMMA.16816.F32.BF16 R16, R28, R18, RZ ;  /* 0x000000121c10723c */ /* 0x000fe400000418ff */
[-C--:B------:R-:W-:Y:S01]  /*b450*/  FMUL.FTZ R24, R24, R77.reuse ;  /* 0x0000004d18187220 */ /* 0x080fe20000410000 */
[-C--:B------:R-:W-:Y:S01]  /*b460*/  FMUL.FTZ R106, R25, R77.reuse ;  /* 0x0000004d196a7220 */ /* 0x080fe20000410000 */
[----:B------:R-:W-:-:S02]  /*b470*/  FMUL.FTZ R102, R26, R77 ;  /* 0x0000004d1a667220 */ /* 0x000fc40000410000 */
[----:B------:R2:W1:Y:S01]  /*b480*/  MUFU.TANH R103, R5 ;  /* 0x0000000500677308 */ /* 0x0004620000002400 */
[----:B------:R-:W-:-:S07]  /*b490*/  FMUL.FTZ R104, R27, R77 ;  /* 0x0000004d1b687220 */ /* 0x000fce0000410000 */
[----:B------:R1:W1:Y:S08]  /*b4a0*/  MUFU.TANH R105, R24 ;  /* 0x0000001800697308 */ /* 0x0002700000002400 */
[----:B------:R-:W4:Y:S01]  /*b4b0*/  MUFU.TANH R35, R35 ;  /* 0x0000002300237308 */ /* 0x000f220000002400 */
[C---:B---3--:R-:W-:Y:S01]  /*b4c0*/  HMMA.16816.F32.BF16 R36, R20.reuse, R12, R36 ;  /* 0x0000000c1424723c */ /* 0x048fe20000041824 */
[----:B--2---:R-:W2:Y:S06]  /*b4d0*/  LDSM.16.M88.4 R4, [R80+0x3000] ;  /* 0x003000005004783b */ /* 0x004eac0000000200 */
[----:B------:R-:W3:Y:S01]  /*b4e0*/  MUFU.TANH R0, R0 ;  /* 0x0000000000007308 */ /* 0x000ee20000002400 */
[----:B-1----:R-:W1:Y:S01]  /*b4f0*/  LDSM.16.M88.4 R24, [R3+0x3400] ;  /* 0x003400000318783b */ /* 0x002e620000000200 */
[----:B------:R-:W-:Y:S06]  /*b500*/  HMMA.16816.F32.BF16 R16, R20, R14, R16 ;  /* 0x0000000e1410723c */ /* 0x000fec0000041810 */
[----:B------:R-:W1:Y:S02]  /*b510*/  MUFU.TANH R82, R82 ;  /* 0x0000005200527308 */ /* 0x000e640000002400 */
[C---:B----4-:R-:W-:Y:S03]  /*b520*/  HMMA.16816.F32.BF16 R12, R28.reuse, R40, RZ ;  /* 0x000000281c0c723c */ /* 0x050fe600000418ff */
        /* <DEDUP_REMOVED lines=10> */
[----:B------:R-:W1:Y:S01]  /*b5d0*/  MUFU.TANH R78, R78 ;  /* 0x0000004e004e7308 */ /* 0x000e620000002400 */
[----:B----4-:R-:W4:Y:S04]  /*b5e0*/  LDSM.16.M88.4 R36, [R80+0x3400] ;  /* 0x003400005024783b */ /* 0x010f280000000200 */
[----:B--2---:R-:W-:Y:S03]  /*b5f0*/  HMMA.16816.F32.BF16 R12, R20, R4, R12 ;  /* 0x00000004140c723c */ /* 0x004fe6000004180c */
[----:B------:R-:W2:Y:S05]  /*b600*/  MUFU.TANH R81, R81 ;  /* 0x0000005100517308 */ /* 0x000eaa0000002400 */
[----:B-1----:R-:W-:Y:S03]  /*b610*/  HMMA.16816.F32.BF16 R16, R28, R24, RZ ;  /* 0x000000181c10723c */ /* 0x002fe600000418ff */
[----:B------:R-:W1:Y:S05]  /*b620*/  MUFU.TANH R86, R86 ;  /* 0x0000005600567308 */ /* 0x000e6a0000002400 */
[----:B------:R-:W-:Y:S01]  /*b630*/  HMMA.16816.F32.BF16 R40, R20, R6, R40 ;  /* 0x000000061428723c */ /* 0x000fe20000041828 */
[----:B------:R-:W3:Y:S02]  /*b640*/  LDSM.16.M88.4 R4, [R3+0x3800] ;  /* 0x003800000304783b */ /* 0x000ee40000000200 */
[----:B------:R-:W1:Y:S02]  /*b650*/  MUFU.TANH R84, R84 ;  /* 0x0000005400547308 */ /* 0x000e640000002400 */
[-C--:B------:R-:W-:Y:S01]  /*b660*/  FMUL.FTZ R12, R12, R77.reuse ;  /* 0x0000004d0c0c7220 */ /* 0x080fe20000410000 */
[-C--:B------:R-:W-:Y:S01]  /*b670*/  FMUL.FTZ R13, R13, R77.reuse ;  /* 0x0000004d0d0d7220 */ /* 0x080fe20000410000 */
[-C--:B------:R-:W-:Y:S01]  /*b680*/  FMUL.FTZ R14, R14, R77.reuse ;  /* 0x0000004d0e0e7220 */ /* 0x080fe20000410000 */
[-C--:B------:R-:W-:Y:S01]  /*b690*/  FMUL.FTZ R111, R15, R77.reuse ;  /* 0x0000004d0f6f7220 */ /* 0x080fe20000410000 */
[----:B------:R-:W-:Y:S02]  /*b6a0*/  HMMA.16816.F32.BF16 R24, R28, R26, RZ ;  /* 0x0000001a1c18723c */ /* 0x000fe400000418ff */
[----:B------:R-:W1:Y:S08]  /*b6b0*/  MUFU.TANH R122, R12 ;  /* 0x0000000c007a7308 */ /* 0x000e700000002400 */
[----:B------:R-:W1:Y:S01]  /*b6c0*/  MUFU.TANH R125, R13 ;  /* 0x0000000d007d7308 */ /* 0x000e620000002400 */
[-C--:B------:R-:W-:Y:S01]  /*b6d0*/  FMUL.FTZ R40, R40, R77.reuse ;  /* 0x0000004d28287220 */ /* 0x080fe20000410000 */
[-C--:B------:R-:W-:Y:S01]  /*b6e0*/  FMUL.FTZ R41, R41, R77.reuse ;  /* 0x0000004d29297220 */ /* 0x080fe20000410000 */
[-C--:B------:R-:W-:Y:S01]  /*b6f0*/  FMUL.FTZ R117, R42, R77.reuse ;  /* 0x0000004d2a757220 */ /* 0x080fe20000410000 */
[-C--:B------:R-:W-:Y:S01]  /*b700*/  FMUL.FTZ R116, R43, R77.reuse ;  /* 0x0000004d2b747220 */ /* 0x080fe20000410000 */
[C---:B----4-:R-:W-:Y:S03]  /*b710*/  HMMA.16816.F32.BF16 R16, R20.reuse, R36, R16 ;  /* 0x000000241410723c */ /* 0x050fe60000041810 */
[----:B------:R4:W1:Y:S05]  /*b720*/  MUFU.TANH R114, R14 ;  /* 0x0000000e00727308 */ /* 0x00086a0000002400 */
[----:B------:R-:W-:Y:S03]  /*b730*/  HMMA.16816.F32.BF16 R24, R20, R38, R24 ;  /* 0x000000261418723c */ /* 0x000fe60000041818 */
[----:B------:R-:W1:Y:S05]  /*b740*/  MUFU.TANH R128, R40 ;  /* 0x0000002800807308 */ /* 0x000e6a0000002400 */
[C---:B---3--:R-:W-:Y:S03]  /*b750*/  HMMA.16816.F32.BF16 R36, R28.reuse, R4, RZ ;  /* 0x000000041c24723c */ /* 0x048fe600000418ff */
[----:B------:R3:W1:Y:S01]  /*b760*/  MUFU.TANH R129, R41 ;  /* 0x0000002900817308 */ /* 0x0006620000002400 */
[----:B----4-:R-:W4:Y:S01]  /*b770*/  LDSM.16.M88.4 R12, [R80+0x3800] ;  /* 0x00380000500c783b */ /* 0x010f220000000200 */
[-C--:B------:R-:W-:Y:S01]  /*b780*/  FMUL.FTZ R16, R16, R77.reuse ;  /* 0x0000004d10107220 */ /* 0x080fe20000410000 */
[-C--:B------:R-:W-:Y:S01]  /*b790*/  FMUL.FTZ R17, R17, R77.reuse ;  /* 0x0000004d11117220 */ /* 0x080fe20000410000 */
[-C--:B------:R-:W-:Y:S01]  /*b7a0*/  FMUL.FTZ R119, R18, R77.reuse ;  /* 0x0000004d12777220 */ /* 0x080fe20000410000 */
[-C--:B------:R-:W-:Y:S01]  /*b7b0*/  FMUL.FTZ R118, R19, R77.reuse ;  /* 0x0000004d13767220 */ /* 0x080fe20000410000 */
[----:B------:R-:W-:Y:S02]  /*b7c0*/  HMMA.16816.F32.BF16 R4, R28, R6, RZ ;  /* 0x000000061c04723c */ /* 0x000fe400000418ff */
[----:B------:R-:W1:Y:S01]  /*b7d0*/  MUFU.TANH R131, R16 ;  /* 0x0000001000837308 */ /* 0x000e620000002400 */
[-C--:B------:R-:W-:Y:S01]  /*b7e0*/  FMUL.FTZ R24, R24, R77.reuse ;  /* 0x0000004d18187220 */ /* 0x080fe20000410000 */
[-C--:B------:R-:W-:Y:S01]  /*b7f0*/  FMUL.FTZ R135, R25, R77.reuse ;  /* 0x0000004d19877220 */ /* 0x080fe20000410000 */
[-C--:B------:R-:W-:Y:S01]  /*b800*/  FMUL.FTZ R121, R26, R77.reuse ;  /* 0x0000004d1a797220 */ /* 0x080fe20000410000 */
[----:B------:R-:W-:-:S04]  /*b810*/  FMUL.FTZ R123, R27, R77 ;  /* 0x0000004d1b7b7220 */ /* 0x000fc80000410000 */
[----:B------:R2:W1:Y:S01]  /*b820*/  MUFU.TANH R133, R17 ;  /* 0x0000001100857308 */ /* 0x0004620000002400 */
[----:B---3--:R-:W3:Y:S07]  /*b830*/  LDSM.16.M88.4 R40, [R3+0x3c00] ;  /* 0x003c00000328783b */ /* 0x008eee0000000200 */
[----:B------:R1:W1:Y:S08]  /*b840*/  MUFU.TANH R134, R24 ;  /* 0x0000001800867308 */ /* 0x0002700000002400 */
[----:B------:R-:W3:Y:S01]  /*b850*/  MUFU.TANH R83, R83 ;  /* 0x0000005300537308 */ /* 0x000ee20000002400 */
[----:B--2---:R-:W2:Y:S07]  /*b860*/  LDSM.16.M88.4 R16, [R80+0x3c00] ;  /* 0x003c00005010783b */ /* 0x004eae0000000200 */
[----:B------:R-:W2:Y:S01]  /*b870*/  MUFU.TANH R88, R88 ;  /* 0x0000005800587308 */ /* 0x000ea20000002400 */
[C---:B----4-:R-:W-:Y:S01]  /*b880*/  HMMA.16816.F32.BF16 R36, R20.reuse, R12, R36 ;  /* 0x0000000c1424723c */ /* 0x050fe20000041824 */
[----:B-1----:R-:W1:Y:S06]  /*b890*/  LDSM.16.M88.4 R24, [R3+0x4000] ;  /* 0x004000000318783b */ /* 0x002e6c0000000200 */
[----:B------:R-:W4:Y:S01]  /*b8a0*/  MUFU.TANH R90, R90 ;  /* 0x0000005a005a7308 */ /* 0x000f220000002400 */
[----:B------:R-:W-:Y:S07]  /*b8b0*/  HMMA.16816.F32.BF16 R4, R20, R14, R4 ;  /* 0x0000000e1404723c */ /* 0x000fee0000041804 */
[----:B------:R-:W1:Y:S01]  /*b8c0*/  MUFU.TANH R89, R89 ;  /* 0x0000005900597308 */ /* 0x000e620000002400 */
[C---:B---3--:R-:W-:Y:S03]  /*b8d0*/  HMMA.16816.F32.BF16 R12, R28.reuse, R40, RZ ;  /* 0x000000281c0c723c */ /* 0x048fe600000418ff */
        /* <DEDUP_REMOVED lines=13> */
[----:B---3--:R-:W3:Y:S04]  /*b9b0*/  LDSM.16.M88.4 R36, [R80+0x4000] ;  /* 0x004000005024783b */ /* 0x008ee80000000200 */
[----:B------:R-:W-:Y:S01]  /*b9c0*/  HMMA.16816.F32.BF16 R40, R20, R18, R40 ;  /* 0x000000121428723c */ /* 0x000fe20000041828 */
[----:B------:R-:W4:Y:S02]  /*b9d0*/  LDSM.16.M88.4 R16, [R3+0x4400] ;  /* 0x004400000310783b */ /* 0x000f240000000200 */
[----:B------:R-:W2:Y:S05]  /*b9e0*/  MUFU.TANH R95, R95 ;  /* 0x0000005f005f7308 */ /* 0x000eaa0000002400 */
[C---:B-1----:R-:W-:Y:S03]  /*b9f0*/  HMMA.16816.F32.BF16 R4, R28.reuse, R24, RZ ;  /* 0x000000181c04723c */ /* 0x042fe600000418ff */
[-C--:B------:R-:W-:Y:S01]  /*ba00*/  FMUL.FTZ R12, R12, R77.reuse ;  /* 0x0000004d0c0c7220 */ /* 0x080fe20000410000 */
[-C--:B------:R-:W-:Y:S01]  /*ba10*/  FMUL.FTZ R13, R13, R77.reuse ;  /* 0x0000004d0d0d7220 */ /* 0x080fe20000410000 */
[-C--:B------:R-:W-:Y:S01]  /*ba20*/  FMUL.FTZ R14, R14, R77.reuse ;  /* 0x0000004d0e0e7220 */ /* 0x080fe20000410000 */
[-C--:B------:R-:W-:Y:S01]  /*ba30*/  FMUL.FTZ R136, R15, R77.reuse ;  /* 0x0000004d0f887220 */ /* 0x080fe20000410000 */
[----:B------:R-:W1:Y:S01]  /*ba40*/  MUFU.TANH R146, R12 ;  /* 0x0000000c00927308 */ /* 0x000e620000002400 */
[----:B------:R-:W-:Y:S03]  /*ba50*/  HMMA.16816.F32.BF16 R24, R28, R26, RZ ;  /* 0x0000001a1c18723c */ /* 0x000fe600000418ff */
[-C--:B------:R-:W-:Y:S01]  /*ba60*/  FMUL.FTZ R40, R40, R77.reuse ;  /* 0x0000004d28287220 */ /* 0x080fe20000410000 */
[-C--:B------:R-:W-:Y:S01]  /*ba70*/  FMUL.FTZ R41, R41, R77.reuse ;  /* 0x0000004d29297220 */ /* 0x080fe20000410000 */
[-C--:B------:R-:W-:Y:S01]  /*ba80*/  FMUL.FTZ R42, R42, R77.reuse ;  /* 0x0000004d2a2a7220 */ /* 0x080fe20000410000 */
[-C--:B------:R-:W-:Y:S01]  /*ba90*/  FMUL.FTZ R139, R43, R77.reuse ;  /* 0x0000004d2b8b7220 */ /* 0x080fe20000410000 */
[----:B------:R-:W1:Y:S08]  /*baa0*/  MUFU.TANH R151, R13 ;  /* 0x0000000d00977308 */ /* 0x000e700000002400 */
[----:B------:R2:W1:Y:S01]  /*bab0*/  MUFU.TANH R137, R14 ;  /* 0x0000000e00897308 */ /* 0x0004620000002400 */
[C---:B---3--:R-:W-:Y:S07]  /*bac0*/  HMMA.16816.F32.BF16 R4, R20.reuse, R36, R4 ;  /* 0x000000241404723c */ /* 0x048fee0000041804 */
[----:B------:R-:W3:Y:S01]  /*bad0*/  MUFU.TANH R154, R40 ;  /* 0x00000028009a7308 */ /* 0x000ee20000002400 */
[----:B------:R-:W-:Y:S07]  /*bae0*/  HMMA.16816.F32.BF16 R24, R20, R38, R24 ;  /* 0x000000261418723c */ /* 0x000fee0000041818 */
[----:B------:R-:W1:Y:S01]  /*baf0*/  MUFU.TANH R155, R41 ;  /* 0x00000029009b7308 */ /* 0x000e620000002400 */
[----:B--2---:R-:W2:Y:S01]  /*bb00*/  LDSM.16.M88.4 R12, [R80+0x4400] ;  /* 0x00440000500c783b */ /* 0x004ea20000000200 */
[C---:B----4-:R-:W-:Y:S06]  /*bb10*/  HMMA.16816.F32.BF16 R36, R28.reuse, R16, RZ ;  /* 0x000000101c24723c */ /* 0x050fec00000418ff */
[----:B------:R4:W1:Y:S01]  /*bb20*/  MUFU.TANH R140, R42 ;  /* 0x0000002a008c7308 */ /* 0x0008620000002400 */
[-C--:B------:R-:W-:Y:S01]  /*bb30*/  FMUL.FTZ R4, R4, R77.reuse ;  /* 0x0000004d04047220 */ /* 0x080fe20000410000 */
[-C--:B------:R-:W-:Y:S01]  /*bb40*/  FMUL.FTZ R5, R5, R77.reuse ;  /* 0x0000004d05057220 */ /* 0x080fe20000410000 */
[-C--:B------:R-:W-:Y:S01]  /*bb50*/  FMUL.FTZ R143, R6, R77.reuse ;  /* 0x0000004d068f7220 */ /* 0x080fe20000410000 */
[-C--:B------:R-:W-:Y:S01]  /*bb60*/  FMUL.FTZ R141, R7, R77.reuse ;  /* 0x0000004d078d7220 */ /* 0x080fe20000410000 */
[----:B------:R-:W-:Y:S01]  /*bb70*/  HMMA.16816.F32.BF16 R16, R28, R18, RZ ;  /* 0x000000121c10723c */ /* 0x000fe200000418ff */
[-C--:B------:R-:W-:Y:S01]  /*bb80*/  FMUL.FTZ R24, R24, R77.reuse ;  /* 0x0000004d18187220 */ /* 0x080fe20000410000 */
[-C--:B------:R-:W-:Y:S01]  /*bb90*/  FMUL.FTZ R25, R25, R77.reuse ;  /* 0x0000004d19197220 */ /* 0x080fe20000410000 */
[----:B------:R-:W1:Y:S01]  /*bba0*/  MUFU.TANH R156, R4 ;  /* 0x00000004009c7308 */ /* 0x000e620000002400 */
[-C--:B------:R-:W-:Y:S01]  /*bbb0*/  FMUL.FTZ R150, R26, R77.reuse ;  /* 0x0000004d1a967220 */ /* 0x080fe20000410000 */
[-C--:B------:R-:W-:Y:S01]  /*bbc0*/  FMUL.FTZ R147, R27, R77.reuse ;  /* 0x0000004d1b937220 */ /* 0x080fe20000410000 */
[----:B----4-:R-:W4:Y:S05]  /*bbd0*/  LDSM.16.M88.4 R40, [R3+0x4800] ;  /* 0x004800000328783b */ /* 0x010f2a0000000200 */
[----:B------:R3:W1:Y:S08]  /*bbe0*/  MUFU.TANH R157, R5 ;  /* 0x00000005009d7308 */ /* 0x0006700000002400 */
[----:B------:R-:W1:Y:S01]  /*bbf0*/  MUFU.TANH R158, R24 ;  /* 0x00000018009e7308 */ /* 0x000e620000002400 */
[C---:B--2---:R-:W-:Y:S07]  /*bc00*/  HMMA.16816.F32.BF16 R36, R20.reuse, R12, R36 ;  /* 0x0000000c1424723c */ /* 0x044fee0000041824 */
[----:B------:R2:W1:Y:S01]  /*bc10*/  MUFU.TANH R159, R25 ;  /* 0x00000019009f7308 */ /* 0x0004620000002400 */
[----:B---3--:R-:W3:Y:S01]  /*bc20*/  LDSM.16.M88.4 R4, [R80+0x4800] ;  /* 0x004800005004783b */ /* 0x008ee20000000200 */
[----:B------:R-:W-:Y:S06]  /*bc30*/  HMMA.16816.F32.BF16 R16, R20, R14, R16 ;  /* 0x0000000e1410723c */ /* 0x000fec0000041810 */
[----:B------:R-:W1:Y:S08]  /*bc40*/  MUFU.TANH R94, R94 ;  /* 0x0000005e005e7308 */ /* 0x000e700000002400 */
[----:B------:R-:W1:Y:S01]  /*bc50*/  MUFU.TANH R98, R98 ;  /* 0x0000006200627308 */ /* 0x000e620000002400 */
[----:B--2---:R-:W2:Y:S01]  /*bc60*/  LDSM.16.M88.4 R24, [R3+0x4c00] ;  /* 0x004c00000318783b */ /* 0x004ea20000000200 */
[-C--:B------:R-:W-:Y:S01]  /*bc70*/  FMUL.FTZ R36, R36, R77.reuse ;  /* 0x0000004d24247220 */ /* 0x080fe20000410000 */
[-C--:B------:R-:W-:Y:S01]  /*bc80*/  FMUL.FTZ R37, R37, R77.reuse ;  /* 0x0000004d25257220 */ /* 0x080fe20000410000 */
[-C--:B------:R-:W-:Y:S01]  /*bc90*/  FMUL.FTZ R153, R38, R77.reuse ;  /* 0x0000004d26997220 */ /* 0x080fe20000410000 */
[-C--:B------:R-:W-:Y:S01]  /*bca0*/  FMUL.FTZ R152, R39, R77.reuse ;  /* 0x0000004d27987220 */ /* 0x080fe20000410000 */
[C---:B----4-:R-:W-:Y:S02]  /*bcb0*/  HMMA.16816.F32.BF16 R12, R28.reuse, R40, RZ ;  /* 0x000000281c0c723c */ /* 0x050fe400000418ff */
[----:B------:R-:W4:Y:S01]  /*bcc0*/  MUFU.TANH R162, R36 ;  /* 0x0000002400a27308 */ /* 0x000f220000002400 */
[-C--:B------:R-:W-:Y:S01]  /*bcd0*/  FMUL.FTZ R168, R16, R77.reuse ;  /* 0x0000004d10a87220 */ /* 0x080fe20000410000 */
[-C--:B------:R-:W-:Y:S01]  /*bce0*/  FMUL.FTZ R16, R19, R77.reuse ;  /* 0x0000004d13107220 */ /* 0x080fe20000410000 */
[----:B------:R-:W-:Y:S01]  /*bcf0*/  FMUL.FTZ R170, R17, R77 ;  /* 0x0000004d11aa7220 */ /* 0x000fe20000410000 */
[----:B-----5:R-:W-:Y:S01]  /*bd00*/  IADD3 R19, PT, PT, R32, R65, -R194 ;  /* 0x0000004120137210 */ /* 0x020fe20007ffe8c2 */
[----:B------:R-:W-:Y:S01]  /*bd10*/  FMUL.FTZ R17, R18, R77 ;  /* 0x0000004d12117220 */ /* 0x000fe20000410000 */
[----:B------:R-:W-:Y:S02]  /*bd20*/  HMMA.16816.F32.BF16 R40, R28, R42, RZ ;  /* 0x0000002a1c28723c */ /* 0x000fe400000418ff */
[----:B------:R1:W1:Y:S01]  /*bd30*/  MUFU.TANH R164, R37 ;  /* 0x0000002500a47308 */ /* 0x0002620000002400 */
[----:B------:R-:W-:-:S04]  /*bd40*/  IADD3 R32, PT, PT, R60, -0x1, RZ ;  /* 0xffffffff3c207810 */ /* 0x000fc80007ffe0ff */
[----:B------:R-:W-:-:S03]  /*bd50*/  ISETP.GT.AND P0, PT, R32, R181, PT ;  /* 0x000000b52000720c */ /* 0x000fc60003f04270 */
[----:B------:R-:W2:Y:S02]  /*bd60*/  MUFU.TANH R97, R97 ;  /* 0x0000006100617308 */ /* 0x000ea40000002400 */
[----:B---3--:R-:W-:Y:S06]  /*bd70*/  HMMA.16816.F32.BF16 R12, R20, R4, R12 ;  /* 0x00000004140c723c */ /* 0x008fec000004180c */
[----:B------:R-:W3:Y:S01]  /*bd80*/  MUFU.TANH R106, R106 ;  /* 0x0000006a006a7308 */ /* 0x000ee20000002400 */
[----:B-1----:R-:W1:Y:S01]  /*bd90*/  LDSM.16.M88.4 R36, [R80+0x4c00] ;  /* 0x004c00005024783b */ /* 0x002e620000000200 */
[----:B------:R-:W-:-:S04]  /*bda0*/  DEPBAR.LE SB0, 0x0 ;  /* 0x000080000000791a */ /* 0x000fc80000000000 */
[----:B------:R-:W-:Y:S02]  /*bdb0*/  HMMA.16816.F32.BF16 R40, R20, R6, R40 ;  /* 0x000000061428723c */ /* 0x000fe40000041828 */
[----:B------:R-:W1:Y:S06]  /*bdc0*/  MUFU.TANH R102, R102 ;  /* 0x0000006600667308 */ /* 0x000e6c0000002400 */
[C---:B--2---:R-:W-:Y:S03]  /*bdd0*/  HMMA.16816.F32.BF16 R4, R28.reuse, R24, RZ ;  /* 0x000000181c04723c */ /* 0x044fe600000418ff */
[-C--:B------:R-:W-:Y:S01]  /*bde0*/  FMUL.FTZ R172, R12, R77.reuse ;  /* 0x0000004d0cac7220 */ /* 0x080fe20000410000 */
[-C--:B------:R-:W-:Y:S01]  /*bdf0*/  FMUL.FTZ R174, R13, R77.reuse ;  /* 0x0000004d0dae7220 */ /* 0x080fe20000410000 */
[-C--:B------:R-:W-:Y:S01]  /*be00*/  FMUL.FTZ R12, R14, R77.reuse ;  /* 0x0000004d0e0c7220 */ /* 0x080fe20000410000 */
[-C--:B------:R-:W-:Y:S01]  /*be10*/  FMUL.FTZ R13, R15, R77.reuse ;  /* 0x0000004d0f0d7220 */ /* 0x080fe20000410000 */
[----:B------:R-:W2:Y:S01]  /*be20*/  MUFU.TANH R104, R104 ;  /* 0x0000006800687308 */ /* 0x000ea20000002400 */
[----:B------:R-:W-:Y:S03]  /*be30*/  HMMA.16816.F32.BF16 R24, R28, R26, RZ ;  /* 0x0000001a1c18723c */ /* 0x000fe600000418ff */
[-C--:B------:R-:W-:Y:S01]  /*be40*/  FMUL.FTZ R30, R41, R77.reuse ;  /* 0x0000004d291e7220 */ /* 0x080fe20000410000 */
[-C--:B------:R-:W-:Y:S01]  /*be50*/  FMUL.FTZ R14, R42, R77.reuse ;  /* 0x0000004d2a0e7220 */ /* 0x080fe20000410000 */
[-C--:B------:R-:W-:Y:S01]  /*be60*/  FMUL.FTZ R15, R43, R77.reuse ;  /* 0x0000004d2b0f7220 */ /* 0x080fe20000410000 */
[----:B------:R-:W-:Y:S01]  /*be70*/  FMUL.FTZ R40, R40, R77 ;  /* 0x0000004d28287220 */ /* 0x000fe20000410000 */
[----:B------:R-:W2:Y:S08]  /*be80*/  MUFU.TANH R113, R113 ;  /* 0x0000007100717308 */ /* 0x000eb00000002400 */
[----:B------:R-:W2:Y:S01]  /*be90*/  MUFU.TANH R108, R108 ;  /* 0x0000006c006c7308 */ /* 0x000ea20000002400 */
[C---:B-1----:R-:W-:Y:S07]  /*bea0*/  HMMA.16816.F32.BF16 R4, R20.reuse, R36, R4 ;  /* 0x000000241404723c */ /* 0x042fee0000041804 */
[----:B------:R-:W1:Y:S01]  /*beb0*/  MUFU.TANH R107, R107 ;  /* 0x0000006b006b7308 */ /* 0x000e620000002400 */
[----:B------:R-:W-:Y:S03]  /*bec0*/  HMMA.16816.F32.BF16 R24, R20, R38, R24 ;  /* 0x000000261418723c */ /* 0x000fe60000041818 */
[----:B------:R-:W-:-:S02]  /*bed0*/  IADD3 R21, PT, PT, R65, -R194, -R70 ;  /* 0x800000c241157210 */ /* 0x000fc40007ffe846 */
[----:B------:R-:W-:Y:S02]  /*bee0*/  SHF.L.U32 R20, R32, 0x8, RZ ;  /* 0x0000000820147819 */ /* 0x000fe400000006ff */
[----:B------:R-:W1:Y:S04]  /*bef0*/  MUFU.TANH R115, R115 ;  /* 0x0000007300737308 */ /* 0x000e680000002400 */
[-C--:B------:R-:W-:Y:S01]  /*bf00*/  FMUL.FTZ R38, R5, R77.reuse ;  /* 0x0000004d05267220 */ /* 0x080fe20000410000 */
[-C--:B------:R-:W-:Y:S01]  /*bf10*/  FMUL.FTZ R5, R6, R77.reuse ;  /* 0x0000004d06057220 */ /* 0x080fe20000410000 */
[-C--:B------:R-:W-:Y:S01]  /*bf20*/  FMUL.FTZ R6, R7, R77.reuse ;  /* 0x0000004d07067220 */ /* 0x080fe20000410000 */
[----:B------:R-:W-:Y:S01]  /*bf30*/  LOP3.LUT R7, R177, 0x1f0, RZ, 0xc0, !PT ;  /* 0x000001f0b1077812 */ /* 0x000fe200078ec0ff */
[----:B------:R-:W1:Y:S01]  /*bf40*/  MUFU.TANH R120, R120 ;  /* 0x0000007800787308 */ /* 0x000e620000002400 */
[----:B------:R-:W-:-:S02]  /*bf50*/  FMUL.FTZ R4, R4, R77 ;  /* 0x0000004d04047220 */ /* 0x000fc40000410000 */
[----:B------:R-:W-:Y:S01]  /*bf60*/  LOP3.LUT R200, R7, 0x7, R130, 0xf8, !PT ;  /* 0x0000000707c87812 */ /* 0x000fe200078ef882 */
[-C--:B------:R-:W-:Y:S01]  /*bf70*/  FMUL.FTZ R7, R26, R77.reuse ;  /* 0x0000004d1a077220 */ /* 0x080fe20000410000 */
[-C--:B------:R-:W-:Y:S01]  /*bf80*/  FMUL.FTZ R18, R27, R77.reuse ;  /* 0x0000004d1b127220 */ /* 0x080fe20000410000 */
[-C--:B------:R-:W-:Y:S01]  /*bf90*/  FMUL.FTZ R24, R24, R77.reuse ;  /* 0x0000004d18187220 */ /* 0x080fe20000410000 */
[----:B------:R-:W-:Y:S01]  /*bfa0*/  FMUL.FTZ R25, R25, R77 ;  /* 0x0000004d19197220 */ /* 0x000fe20000410000 */
[----:B------:R-:W1:Y:S01]  /*bfb0*/  MUFU.TANH R110, R110 ;  /* 0x0000006e006e7308 */ /* 0x000e620000002400 */
[----:B------:R-:W-:-:S07]  /*bfc0*/  LEA R200, R191, R200, 0x6 ;  /* 0x000000c8bfc87211 */ /* 0x000fce00078e30ff */
        /* <DEDUP_REMOVED lines=43> */
[----:B------:R4:W1:Y:S02]  /*c280*/  MUFU.TANH R22, R4 ;  /* 0x0000000400167308 */ /* 0x0008640000002400 */
[----:B----4-:R-:W-:-:S02]  /*c290*/  IADD3 R4, PT, PT, R200, R19, RZ ;  /* 0x00000013c8047210 */ /* 0x010fc40007ffe0ff */
[----:B------:R-:W-:Y:S02]  /*c2a0*/  IADD3 R200, PT, PT, R200, R21, RZ ;  /* 0x00000015c8c87210 */ /* 0x000fe40007ffe0ff */
[C-C-:B------:R-:W-:Y:S02]  /*c2b0*/  VIADDMNMX R201, R4.reuse, 0x1, R65.reuse, PT ;  /* 0x0000000104c97846 */ /* 0x140fe40003800141 */
[----:B------:R-:W-:Y:S02]  /*c2c0*/  VIADDMNMX R195, R4, 0x9, R65, PT ;  /* 0x0000000904c37846 */ /* 0x000fe40003800141 */
[----:B------:R-:W-:Y:S02]  /*c2d0*/  VIMNMX R202, PT, PT, RZ, R200, !PT ;  /* 0x000000c8ffca7248 */ /* 0x000fe40007fe0100 */
[----:B------:R-:W-:Y:S02]  /*c2e0*/  SHF.R.U32.HI R4, RZ, 0x3, R176 ;  /* 0x00000003ff047819 */ /* 0x000fe400000116b0 */
[----:B------:R-:W-:Y:S01]  /*c2f0*/  VIADDMNMX R200, R200, 0x8, RZ, !PT ;  /* 0x00000008c8c87846 */ /* 0x000fe200078001ff */
[----:B------:R-:W-:Y:S06]  /*c300*/  BAR.SYNC.DEFER_BLOCKING 0x0 ;  /* 0x0000000000007b1d */ /* 0x000fec0000010000 */
[----:B-123--:R-:W-:Y:S05]  /*c310*/  @!P0 BRA `(.L_x_2538) ;  /* 0x0000000800108947 */ /* 0x00efea0003800000 */
        /* <DEDUP_REMOVED lines=13> */
.L_x_2540:
        /* <DEDUP_REMOVED lines=11> */
[----:B-1----:R-:W-:Y:S01]  /*c4a0*/  VIADD R26, R26, 0xffffffe ;  /* 0x0ffffffe1a1a7836 */ /* 0x002fe20000000000 */
[----:B------:R-:W2:Y:S05]  /*c4b0*/  LD.E.64 R28, desc[UR4][R148.64+0x38] ;  /* 0x00003804941c7980 */ /* 0x000eaa000c101b00 */
[----:B------:R-:W1:Y:S02]  /*c4c0*/  F2I.FTZ.U32.TRUNC.NTZ R27, R26 ;  /* 0x0000001a001b7305 */ /* 0x000e64000021f000 */
[----:B-1----:R-:W-:-:S02]  /*c4d0*/  IMAD.MOV R40, RZ, RZ, -R27 ;  /* 0x000000ffff287224 */ /* 0x002fc400078e0a1b */
        /* <DEDUP_REMOVED lines=16> */
[----:B------:R-:W3:Y:S01]  /*c5e0*/  LD.E.64 R40, desc[UR4][R148.64+0x20] ;  /* 0x0000200494287980 */ /* 0x000ee2000c101b00 */
[----:B------:R-:W-:Y:S02]  /*c5f0*/  ISETP.GE.U32.AND P5, PT, R24, R19, PT ;  /* 0x000000131800720c */ /* 0x000fe40003fa6070 */
[----:B------:R-:W-:-:S04]  /*c600*/  LOP3.LUT R19, R20, R21, RZ, 0x3c, !PT ;  /* 0x0000001514137212 */ /* 0x000fc800078e3cff */
[----:B------:R-:W-:-:S03]  /*c610*/  ISETP.GE.AND P2, PT, R19, RZ, PT ;  /* 0x000000ff1300720c */ /* 0x000fc60003f46270 */
        /* <DEDUP_REMOVED lines=25> */
.L_x_2541:
[----:B------:R-:W-:Y:S05]  /*c7b0*/  BSYNC.RECONVERGENT B0 ;  /* 0x0000000000007941 */ /* 0x000fea0003800200 */
.L_x_2539:
        /* <DEDUP_REMOVED lines=58> */
.L_x_2538:
[----:B------:R-:W-:Y:S05]  /*cb60*/  BSYNC.RECONVERGENT B1 ;  /* 0x0000000000017941 */ /* 0x000fea0003800200 */
.L_x_2537:
[----:B------:R-:W2:Y:S01]  /*cb70*/  LD.E R70, desc[UR4][R148.64+0xdc] ;  /* 0x0000dc0494467980 */ /* 0x000ea2000c101900 */
[----:B-1----:R-:W-:-:S05]  /*cb80*/  IMAD.SHL.U32 R43, R176, 0x2, RZ ;  /* 0x00000002b02b7824 */ /* 0x002fca00078e00ff */
[----:B------:R-:W-:-:S04]  /*cb90*/  LOP3.LUT R43, R43, 0x6, RZ, 0xc0, !PT ;  /* 0x000000062b2b7812 */ /* 0x000fc800078ec0ff */
[----:B------:R-:W-:-:S05]  /*cba0*/  LOP3.LUT R179, R20, R43, RZ, 0xfc, !PT ;  /* 0x0000002b14b37212 */ /* 0x000fca00078efcff */
[C---:B------:R-:W-:Y:S02]  /*cbb0*/  VIADD R28, R179.reuse, 0x1 ;  /* 0x00000001b31c7836 */ /* 0x040fe40000000000 */
[----:B------:R-:W-:-:S03]  /*cbc0*/  VIADD R171, R179, 0x9 ;  /* 0x00000009b3ab7836 */ /* 0x000fc60000000000 */
[----:B------:R-:W-:Y:S01]  /*cbd0*/  ISETP.GE.AND P0, PT, R28, R202, PT ;  /* 0x000000ca1c00720c */ /* 0x000fe20003f06270 */
[----:B------:R-:W-:-:S03]  /*cbe0*/  VIADD R203, R179, 0x11 ;  /* 0x00000011b3cb7836 */ /* 0x000fc60000000000 */
[----:B------:R-:W-:Y:S02]  /*cbf0*/  FSEL R73, R73, -INF , P0 ;  /* 0xff80000049497808 */ /* 0x000fe40000000000 */
[-C--:B------:R-:W-:Y:S01]  /*cc00*/  ISETP.GE.AND P0, PT, R171, R202.reuse, PT ;  /* 0x000000caab00720c */ /* 0x080fe20003f06270 */
[C---:B------:R-:W-:Y:S02]  /*cc10*/  VIADD R161, R179.reuse, 0x8 ;  /* 0x00000008b3a17836 */ /* 0x040fe40000000000 */
[----:B------:R-:W-:Y:S01]  /*cc20*/  VIADD R169, R179, 0x19 ;  /* 0x00000019b3a97836 */ /* 0x000fe20000000000 */
[----:B------:R-:W-:Y:S02]  /*cc30*/  FSEL R71, R71, -INF , P0 ;  /* 0xff80000047477808 */ /* 0x000fe40000000000 */
[-C--:B------:R-:W-:Y:S01]  /*cc40*/  ISETP.GE.AND P0, PT, R203, R202.reuse, PT ;  /* 0x000000cacb00720c */ /* 0x080fe20003f06270 */
[----:B------:R-:W-:Y:S01]  /*cc50*/  VIADD R218, R179, 0x10 ;  /* 0x00000010b3da7836 */ /* 0x000fe20000000000 */
[----:B------:R-:W-:Y:S01]  /*cc60*/  ISETP.GE.AND P2, PT, R161, R202, PT ;  /* 0x000000caa100720c */ /* 0x000fe20003f46270 */
[C---:B------:R-:W-:Y:S01]  /*cc70*/  VIADD R165, R179.reuse, 0x21 ;  /* 0x00000021b3a57836 */ /* 0x040fe20000000000 */
[----:B------:R-:W-:Y:S01]  /*cc80*/  FSEL R68, R68, -INF , P0 ;  /* 0xff80000044447808 */ /* 0x000fe20000000000 */
[----:B------:R-:W-:Y:S01]  /*cc90*/  VIADD R215, R179, 0x29 ;  /* 0x00000029b3d77836 */ /* 0x000fe20000000000 */
[----:B------:R-:W-:-:S02]  /*cca0*/  ISETP.GE.AND P3, PT, R171, R201, PT ;  /* 0x000000c9ab00720c */ /* 0x000fc40003f66270 */
[-C--:B------:R-:W-:Y:S01]  /*ccb0*/  ISETP.GE.AND P0, PT, R169, R202.reuse, PT ;  /* 0x000000caa900720c */ /* 0x080fe20003f06270 */
[----:B------:R-:W-:Y:S01]  /*ccc0*/  VIADD R222, R179, 0x18 ;  /* 0x00000018b3de7836 */ /* 0x000fe20000000000 */
[----:B------:R-:W-:Y:S02]  /*ccd0*/  FSEL R72, R72, -INF , P2 ;  /* 0xff80000048487808 */ /* 0x000fe40001000000 */
[-C--:B------:R-:W-:Y:S02]  /*cce0*/  ISETP.GE.AND P2, PT, R218, R202.reuse, PT ;  /* 0x000000cada00720c */ /* 0x080fe40003f46270 */
[----:B------:R-:W-:Y:S01]  /*ccf0*/  FSEL R249, R71, -INF , !P3 ;  /* 0xff80000047f97808 */ /* 0x000fe20005800000 */
[----:B------:R-:W-:Y:S01]  /*cd00*/  IMAD.MOV.U32 R71, RZ, RZ, R215 ;  /* 0x000000ffff477224 */ /* 0x000fe200078e00d7 */
[----:B------:R-:W-:Y:S02]  /*cd10*/  FSEL R66, R66, -INF , P0 ;  /* 0xff80000042427808 */ /* 0x000fe40000000000 */
[----:B------:R-:W-:Y:S01]  /*cd20*/  ISETP.GE.AND P0, PT, R165, R202, PT ;  /* 0x000000caa500720c */ /* 0x000fe20003f06270 */
[----:B------:R-:W-:Y:S01]  /*cd30*/  VIADD R213, R179, 0x20 ;  /* 0x00000020b3d57836 */ /* 0x000fe20000000000 */
        /* <DEDUP_REMOVED lines=12> */
[----:B------:R-:W-:-:S02]  /*ce00*/  FSEL R57, R57, -INF , P0 ;  /* 0xff80000039397808 */ /* 0x000fc40000000000 */
[-C--:B------:R-:W-:Y:S01]  /*ce10*/  ISETP.GE.AND P0, PT, R175, R202.reuse, PT ;  /* 0x000000caaf00720c */ /* 0x080fe20003f06270 */
[----:B------:R-:W-:Y:S01]  /*ce20*/  VIADD R238, R179, 0x30 ;  /* 0x00000030b3ee7836 */ /* 0x000fe20000000000 */
[----:B------:R-:W-:Y:S02]  /*ce30*/  FSEL R64, R64, -INF , P2 ;  /* 0xff80000040407808 */ /* 0x000fe40001000000 */
[----:B------:R-:W-:Y:S02]  /*ce40*/  ISETP.GE.AND P5, PT, R218, R201, PT ;  /* 0x000000c9da00720c */ /* 0x000fe40003fa6270 */
[-C--:B------:R-:W-:Y:S01]  /*ce50*/  ISETP.GE.AND P2, PT, R73, R202.reuse, PT ;  /* 0x000000ca4900720c */ /* 0x080fe20003f46270 */
[----:B------:R-:W-:Y:S01]  /*ce60*/  VIADD R226, R179, 0x41 ;  /* 0x00000041b3e27836 */ /* 0x000fe20000000000 */
[----:B------:R-:W-:Y:S02]  /*ce70*/  FSEL R76, R76, -INF , P0 ;  /* 0xff8000004c4c7808 */ /* 0x000fe40000000000 */
[----:B------:R-:W-:-:S02]  /*ce80*/  ISETP.GE.AND P0, PT, R167, R202, PT ;  /* 0x000000caa700720c */ /* 0x000fc40003f06270 */
[----:B------:R-:W-:Y:S01]  /*ce90*/  FSEL R247, R69, -INF , !P5 ;  /* 0xff80000045f77808 */ /* 0x000fe20006800000 */
[C---:B------:R-:W-:Y:S01]  /*cea0*/  VIADD R69, R179.reuse, 0x38 ;  /* 0x00000038b3457836 */ /* 0x040fe20000000000 */
[----:B------:R-:W-:Y:S02]  /*ceb0*/  FSEL R58, R58, -INF , P2 ;  /* 0xff8000003a3a7808 */ /* 0x000fe40001000000 */
[-C--:B------:R-:W-:Y:S01]  /*cec0*/  ISETP.GE.AND P2, PT, R238, R202.reuse, PT ;  /* 0x000000caee00720c */ /* 0x080fe20003f46270 */
[----:B------:R-:W-:Y:S01]  /*ced0*/  VIADD R210, R179, 0x49 ;  /* 0x00000049b3d27836 */ /* 0x000fe20000000000 */
[----:B------:R-:W-:Y:S02]  /*cee0*/  ISETP.GE.AND P4, PT, R161, R201, PT ;  /* 0x000000c9a100720c */ /* 0x000fe40003f86270 */
[----:B------:R-:W-:Y:S02]  /*cef0*/  FSEL R82, R82, -INF , P0 ;  /* 0xff80000052527808 */ /* 0x000fe40000000000 */
[----:B------:R-:W-:Y:S01]  /*cf00*/  ISETP.GE.AND P0, PT, R226, R202, PT ;  /* 0x000000cae200720c */ /* 0x000fe20003f06270 */
[----:B------:R-:W-:Y:S01]  /*cf10*/  VIADD R173, R179, 0x40 ;  /* 0x00000040b3ad7836 */ /* 0x000fe20000000000 */
[----:B------:R-:W-:-:S02]  /*cf20*/  FSEL R75, R75, -INF , P2 ;  /* 0xff8000004b4b7808 */ /* 0x000fc40001000000 */
[-C--:B------:R-:W-:Y:S02]  /*cf30*/  ISETP.GE.AND P2, PT, R69, R202.reuse, PT ;  /* 0x000000ca4500720c */ /* 0x080fe40003f46270 */
[----:B------:R-:W-:Y:S01]  /*cf40*/  FSEL R72, R72, -INF , !P4 ;  /* 0xff80000048487808 */ /* 0x000fe20006000000 */
[----:B------:R-:W-:Y:S01]  /*cf50*/  VIADD R243, R179, 0x51 ;  /* 0x00000051b3f37836 */ /* 0x000fe20000000000 */
[-C--:B------:R-:W-:Y:S02]  /*cf60*/  ISETP.GE.AND P4, PT, R203, R201.reuse, PT ;  /* 0x000000c9cb00720c */ /* 0x080fe40003f86270 */
[----:B------:R-:W-:Y:S02]  /*cf70*/  ISETP.GE.AND P3, PT, R222, R201, PT ;  /* 0x000000c9de00720c */ /* 0x000fe40003f66270 */
[----:B------:R-:W-:Y:S02]  /*cf80*/  FSEL R86, R86, -INF , P0 ;  /* 0xff80000056567808 */ /* 0x000fe40000000000 */
[----:B------:R-:W-:Y:S01]  /*cf90*/  ISETP.GE.AND P0, PT, R210, R202, PT ;  /* 0x000000cad200720c */ /* 0x000fe20003f06270 */
[----:B------:R-:W-:Y:S01]  /*cfa0*/  VIADD R251, R179, 0x48 ;  /* 0x00000048b3fb7836 */ /* 0x000fe20000000000 */
[----:B------:R-:W-:-:S02]  /*cfb0*/  FSEL R79, R79, -INF , P2 ;  /* 0xff8000004f4f7808 */ /* 0x000fc40001000000 */
[----:B------:R-:W-:Y:S02]  /*cfc0*/  ISETP.GE.AND P2, PT, R173, R202, PT ;  /* 0x000000caad00720c */ /* 0x000fe40003f46270 */
[----:B------:R-:W-:Y:S02]  /*cfd0*/  FSEL R252, R68, -INF , !P4 ;  /* 0xff80000044fc7808 */ /* 0x000fe40006000000 */
[----:B------:R-:W-:Y:S01]  /*cfe0*/  FSEL R250, R67, -INF , !P3 ;  /* 0xff80000043fa7808 */ /* 0x000fe20005800000 */
[----:B------:R-:W-:Y:S01]  /*cff0*/  VIADD R220, R179, 0x59 ;  /* 0x00000059b3dc7836 */ /* 0x000fe20000000000 */
[-C--:B------:R-:W-:Y:S02]  /*d000*/  ISETP.GE.AND P5, PT, R169, R201.reuse, PT ;  /* 0x000000c9a900720c */ /* 0x080fe40003fa6270 */
[-C--:B------:R-:W-:Y:S02]  /*d010*/  ISETP.GE.AND P4, PT, R213, R201.reuse, PT ;  /* 0x000000c9d500720c */ /* 0x080fe40003f86270 */
[----:B------:R-:W-:-:S02]  /*d020*/  ISETP.GE.AND P3, PT, R165, R201, PT ;  /* 0x000000c9a500720c */ /* 0x000fc40003f66270 */
[----:B------:R-:W-:Y:S02]  /*d030*/  FSEL R90, R90, -INF , P0 ;  /* 0xff8000005a5a7808 */ /* 0x000fe40000000000 */
[-C--:B------:R-:W-:Y:S01]  /*d040*/  ISETP.GE.AND P0, PT, R243, R202.reuse, PT ;  /* 0x000000caf300720c */ /* 0x080fe20003f06270 */
[----:B------:R-:W-:Y:S01]  /*d050*/  VIADD R245, R179, 0x50 ;  /* 0x00000050b3f57836 */ /* 0x000fe20000000000 */
[----:B------:R-:W-:Y:S02]  /*d060*/  FSEL R85, R85, -INF , P2 ;  /* 0xff80000055557808 */ /* 0x000fe40001000000 */
[----:B------:R-:W-:Y:S02]  /*d070*/  ISETP.GE.AND P2, PT, R251, R202, PT ;  /* 0x000000cafb00720c */ /* 0x000fe40003f46270 */
[----:B------:R-:W-:Y:S02]  /*d080*/  FSEL R248, R66, -INF , !P5 ;  /* 0xff80000042f87808 */ /* 0x000fe40006800000 */
[----:B------:R-:W-:-:S02]  /*d090*/  FSEL R246, R64, -INF , !P4 ;  /* 0xff80000040f67808 */ /* 0x000fc40006000000 */
[----:B------:R-:W-:Y:S01]  /*d0a0*/  FSEL R244, R59, -INF , !P3 ;  /* 0xff8000003bf47808 */ /* 0x000fe20005800000 */
[----:B------:R-:W-:Y:S01]  /*d0b0*/  VIADD R239, R179, 0x61 ;  /* 0x00000061b3ef7836 */ /* 0x000fe20000000000 */
[-C--:B------:R-:W-:Y:S02]  /*d0c0*/  ISETP.GE.AND P5, PT, R73, R201.reuse, PT ;  /* 0x000000c94900720c */ /* 0x080fe40003fa6270 */
        /* <DEDUP_REMOVED lines=8> */
[----:B------:R-:W-:Y:S02]  /*d150*/  FSEL R242, R57, -INF , !P4 ;  /* 0xff80000039f27808 */ /* 0x000fe40006000000 */
[----:B------:R-:W-:Y:S01]  /*d160*/  FSEL R236, R75, -INF , !P3 ;  /* 0xff8000004bec7808 */ /* 0x000fe20005800000 */
[----:B------:R-:W-:Y:S01]  /*d170*/  VIADD R228, R179, 0x69 ;  /* 0x00000069b3e47836 */ /* 0x000fe20000000000 */
[-C--:B------:R-:W-:Y:S02]  /*d180*/  ISETP.GE.AND P5, PT, R175, R201.reuse, PT ;  /* 0x000000c9af00720c */ /* 0x080fe40003fa6270 */
[----:B------:R-:W-:-:S02]  /*d190*/  ISETP.GE.AND P4, PT, R69, R201, PT ;  /* 0x000000c94500720c */ /* 0x000fc40003f86270 */
[----:B------:R-:W-:Y:S02]  /*d1a0*/  ISETP.GE.AND P3, PT, R167, R201, PT ;  /* 0x000000c9a700720c */ /* 0x000fe40003f66270 */
[----:B------:R-:W-:Y:S02]  /*d1b0*/  FSEL R100, R100, -INF , P0 ;  /* 0xff80000064647808 */ /* 0x000fe40000000000 */
[-C--:B------:R-:W-:Y:S01]  /*d1c0*/  ISETP.GE.AND P0, PT, R239, R202.reuse, PT ;  /* 0x000000caef00720c */ /* 0x080fe20003f06270 */
[----:B------:R-:W-:Y:S01]  /*d1d0*/  VIADD R241, R179, 0x60 ;  /* 0x00000060b3f17836 */ /* 0x000fe20000000000 */
[----:B------:R-:W-:Y:S02]  /*d1e0*/  FSEL R93, R93, -INF , P2 ;  /* 0xff8000005d5d7808 */ /* 0x000fe40001000000 */
[----:B------:R-:W-:Y:S02]  /*d1f0*/  ISETP.GE.AND P2, PT, R208, R202, PT ;  /* 0x000000cad000720c */ /* 0x000fe40003f46270 */
[----:B------:R-:W-:-:S02]  /*d200*/  FSEL R234, R76, -INF , !P5 ;  /* 0xff8000004cea7808 */ /* 0x000fc40006800000 */
[----:B------:R-:W-:Y:S02]  /*d210*/  FSEL R233, R79, -INF , !P4 ;  /* 0xff8000004fe97808 */ /* 0x000fe40006000000 */
[----:B------:R-:W-:Y:S01]  /*d220*/  FSEL R231, R82, -INF , !P3 ;  /* 0xff80000052e77808 */ /* 0x000fe20005800000 */
[----:B------:R-:W-:Y:S01]  /*d230*/  VIADD R232, R179, 0x71 ;  /* 0x00000071b3e87836 */ /* 0x000fe20000000000 */
[-C--:B------:R-:W-:Y:S02]  /*d240*/  ISETP.GE.AND P5, PT, R173, R201.reuse, PT ;  /* 0x000000c9ad00720c */ /* 0x080fe40003fa6270 */
[-C--:B------:R-:W-:Y:S02]  /*d250*/  ISETP.GE.AND P3, PT, R251, R201.reuse, PT ;  /* 0x000000c9fb00720c */ /* 0x080fe40003f66270 */
[----:B------:R-:W-:Y:S02]  /*d260*/  FSEL R79, R103, -INF , P0 ;  /* 0xff800000674f7808 */ /* 0x000fe40000000000 */
[----:B------:R-:W-:Y:S01]  /*d270*/  ISETP.GE.AND P0, PT, R228, R202, PT ;  /* 0x000000cae400720c */ /* 0x000fe20003f06270 */
[----:B------:R-:W-:Y:S01]  /*d280*/  VIADD R237, R179, 0x68 ;  /* 0x00000068b3ed7836 */ /* 0x000fe20000000000 */
[----:B------:R-:W-:-:S02]  /*d290*/  ISETP.GE.AND P4, PT, R226, R201, PT ;  /* 0x000000c9e200720c */ /* 0x000fc40003f86270 */
[----:B------:R-:W-:Y:S02]  /*d2a0*/  FSEL R99, R99, -INF , P2 ;  /* 0xff80000063637808 */ /* 0x000fe40001000000 */
[----:B------:R-:W-:Y:S02]  /*d2b0*/  ISETP.GE.AND P2, PT, R241, R202, PT ;  /* 0x000000caf100720c */ /* 0x000fe40003f46270 */
[----:B------:R-:W-:Y:S02]  /*d2c0*/  FSEL R229, R85, -INF , !P5 ;  /* 0xff80000055e57808 */ /* 0x000fe40006800000 */
[----:B------:R-:W-:Y:S01]  /*d2d0*/  FSEL R223, R88, -INF , !P3 ;  /* 0xff80000058df7808 */ /* 0x000fe20005800000 */
[----:B------:R-:W-:Y:S01]  /*d2e0*/  VIADD R227, R179, 0x79 ;  /* 0x00000079b3e37836 */ /* 0x000fe20000000000 */
[-C--:B------:R-:W-:Y:S02]  /*d2f0*/  ISETP.GE.AND P5, PT, R210, R201.reuse, PT ;  /* 0x000000c9d200720c */ /* 0x080fe40003fa6270 */
        /* <DEDUP_REMOVED lines=8> */
[----:B------:R-:W-:Y:S02]  /*d380*/  ISETP.GE.AND P2, PT, R237, R202, PT ;  /* 0x000000caed00720c */ /* 0x000fe40003f46270 */
[----:B------:R-:W-:Y:S02]  /*d390*/  FSEL R221, R90, -INF , !P5 ;  /* 0xff8000005add7808 */ /* 0x000fe40006800000 */
[----:B------:R-:W-:Y:S02]  /*d3a0*/  FSEL R217, R96, -INF , !P3 ;  /* 0xff80000060d97808 */ /* 0x000fe40005800000 */
[----:B------:R-:W-:Y:S02]  /*d3b0*/  ISETP.GE.AND P5, PT, R208, R201, PT ;  /* 0x000000c9d000720c */ /* 0x000fe40003fa6270 */
[----:B------:R-:W-:Y:S02]  /*d3c0*/  FSEL R96, R113, -INF , P0 ;  /* 0xff80000071607808 */ /* 0x000fe40000000000 */
[----:B------:R-:W-:-:S02]  /*d3d0*/  FSEL R219, R93, -INF , !P4 ;  /* 0xff8000005ddb7808 */ /* 0x000fc40006000000 */
[-C--:B------:R-:W-:Y:S01]  /*d3e0*/  ISETP.GE.AND P0, PT, R227, R202.reuse, PT ;  /* 0x000000cae300720c */ /* 0x080fe20003f06270 */
[C---:B------:R-:W-:Y:S01]  /*d3f0*/  VIADD R230, R179.reuse, 0x78 ;  /* 0x00000078b3e67836 */ /* 0x040fe20000000000 */
[-C--:B------:R-:W-:Y:S02]  /*d400*/  ISETP.GE.AND P6, PT, R179, R201.reuse, PT ;  /* 0x000000c9b300720c */ /* 0x080fe40003fc6270 */
[----:B------:R-:W-:Y:S02]  /*d410*/  ISETP.GE.AND P4, PT, R220, R201, PT ;  /* 0x000000c9dc00720c */ /* 0x000fe40003f86270 */
[----:B------:R-:W-:Y:S02]  /*d420*/  FSEL R75, R105, -INF , P2 ;  /* 0xff800000694b7808 */ /* 0x000fe40001000000 */
[----:B------:R-:W-:Y:S02]  /*d430*/  FSEL R74, R74, -INF , P1 ;  /* 0xff8000004a4a7808 */ /* 0x000fe40000800000 */
[----:B------:R-:W-:Y:S01]  /*d440*/  ISETP.GE.AND P2, PT, R235, R202, PT ;  /* 0x000000caeb00720c */ /* 0x000fe20003f46270 */
[----:B------:R-:W-:Y:S01]  /*d450*/  IMAD.MOV.U32 R93, RZ, RZ, R72 ;  /* 0x000000ffff5d7224 */ /* 0x000fe200078e0048 */
[----:B------:R-:W-:Y:S01]  /*d460*/  FSEL R215, R99, -INF , !P5 ;  /* 0xff80000063d77808 */ /* 0x000fe20006800000 */
[----:B------:R-:W-:Y:S01]  /*d470*/  IMAD.MOV.U32 R99, RZ, RZ, R209 ;  /* 0x000000ffff637224 */ /* 0x000fe200078e00d1 */
[----:B------:R-:W-:-:S02]  /*d480*/  FSEL R68, R120, -INF , P0 ;  /* 0xff80000078447808 */ /* 0x000fc40000000000 */
[----:B------:R-:W-:Y:S02]  /*d490*/  FSEL R213, R100, -INF , !P4 ;  /* 0xff80000064d57808 */ /* 0x000fe40006000000 */
[----:B------:R-:W-:Y:S02]  /*d4a0*/  FSEL R120, R74, -INF , !P6 ;  /* 0xff8000004a787808 */ /* 0x000fe40007000000 */
[----:B------:R-:W-:Y:S01]  /*d4b0*/  FSEL R100, R112, -INF , P2 ;  /* 0xff80000070647808 */ /* 0x000fe20001000000 */
[----:B------:R-:W-:Y:S01]  /*d4c0*/  IMAD.MOV.U32 R103, RZ, RZ, R28 ;  /* 0x000000ffff677224 */ /* 0x000fe200078e001c */
[----:B------:R-:W-:Y:S02]  /*d4d0*/  ISETP.GE.AND P2, PT, R230, R202, PT ;  /* 0x000000cae600720c */ /* 0x000fe40003f46270 */
        /* <DEDUP_REMOVED lines=10> */
[----:B------:R-:W-:Y:S02]  /*d580*/  ISETP.GE.AND P3, PT, R241, R201, PT ;  /* 0x000000c9f100720c */ /* 0x000fe40003f66270 */
[----:B------:R-:W-:Y:S01]  /*d590*/  FMNMX3.FTZ R28, R28, R225, R223, !PT ;  /* 0x000000e11c1c7276 */ /* 0x000fe200078100df */
[----:B------:R-:W-:Y:S01]  /*d5a0*/  VIADD R224, R179, 0x80 ;  /* 0x00000080b3e07836 */ /* 0x000fe20000000000 */
[----:B------:R-:W-:Y:S01]  /*d5b0*/  ISETP.GE.AND P5, PT, R239, R201, PT ;  /* 0x000000c9ef00720c */ /* 0x000fe20003fa6270 */
[----:B------:R-:W-:Y:S01]  /*d5c0*/  VIADD R216, R179, 0x81 ;  /* 0x00000081b3d87836 */ /* 0x000fe20000000000 */
[----:B------:R-:W-:Y:S02]  /*d5d0*/  FMNMX3.FTZ R28, R28, R221, R219, !PT ;  /* 0x000000dd1c1c7276 */ /* 0x000fe400078100db */
[----:B------:R-:W-:-:S02]  /*d5e0*/  FSEL R209, R101, -INF , !P3 ;  /* 0xff80000065d17808 */ /* 0x000fc40005800000 */
[-C--:B------:R-:W-:Y:S02]  /*d5f0*/  ISETP.GE.AND P4, PT, R237, R201.reuse, PT ;  /* 0x000000c9ed00720c */ /* 0x080fe40003f86270 */
[-C--:B------:R-:W-:Y:S02]  /*d600*/  ISETP.GE.AND P3, PT, R228, R201.reuse, PT ;  /* 0x000000c9e400720c */ /* 0x080fe40003f66270 */
[----:B------:R-:W-:Y:S01]  /*d610*/  FSEL R79, R79, -INF , !P5 ;  /* 0xff8000004f4f7808 */ /* 0x000fe20006800000 */
[----:B------:R-:W-:Y:S01]  /*d620*/  VIADD R214, R179, 0x88 ;  /* 0x00000088b3d67836 */ /* 0x000fe20000000000 */
[----:B------:R-:W-:Y:S01]  /*d630*/  ISETP.GE.AND P5, PT, R235, R201, PT ;  /* 0x000000c9eb00720c */ /* 0x000fe20003fa6270 */
[----:B------:R-:W-:Y:S01]  /*d640*/  VIADD R130, R179, 0x89 ;  /* 0x00000089b3827836 */ /* 0x000fe20000000000 */
[-C--:B------:R-:W-:Y:S02]  /*d650*/  ISETP.GE.AND P2, PT, R224, R202.reuse, PT ;  /* 0x000000cae000720c */ /* 0x080fe40003f46270 */
[----:B------:R-:W-:-:S02]  /*d660*/  ISETP.GE.AND P0, PT, R216, R202, PT ;  /* 0x000000cad800720c */ /* 0x000fc40003f06270 */
[----:B------:R-:W-:Y:S02]  /*d670*/  FMNMX3.FTZ R28, R28, R217, R215, !PT ;  /* 0x000000d91c1c7276 */ /* 0x000fe400078100d7 */
[----:B------:R-:W-:Y:S02]  /*d680*/  FSEL R75, R75, -INF , !P4 ;  /* 0xff8000004b4b7808 */ /* 0x000fe40006000000 */
[----:B------:R-:W-:Y:S02]  /*d690*/  FSEL R67, R67, -INF , !P3 ;  /* 0xff80000043437808 */ /* 0x000fe40005800000 */
[-C--:B------:R-:W-:Y:S02]  /*d6a0*/  ISETP.GE.AND P4, PT, R232, R201.reuse, PT ;  /* 0x000000c9e800720c */ /* 0x080fe40003f86270 */
[-C--:B------:R-:W-:Y:S02]  /*d6b0*/  ISETP.GE.AND P3, PT, R230, R201.reuse, PT ;  /* 0x000000c9e600720c */ /* 0x080fe40003f66270 */
[----:B------:R-:W-:Y:S01]  /*d6c0*/  FSEL R100, R100, -INF , !P5 ;  /* 0xff80000064647808 */ /* 0x000fe20006800000 */
[----:B------:R-:W-:Y:S01]  /*d6d0*/  VIADD R211, R179, 0x91 ;  /* 0x00000091b3d37836 */ /* 0x000fe20000000000 */
[----:B------:R-:W-:-:S02]  /*d6e0*/  ISETP.GE.AND P5, PT, R227, R201, PT ;  /* 0x000000c9e300720c */ /* 0x000fc40003fa6270 */
[----:B------:R-:W-:Y:S02]  /*d6f0*/  FSEL R82, R122, -INF , P2 ;  /* 0xff8000007a527808 */ /* 0x000fe40001000000 */
[----:B------:R-:W-:Y:S02]  /*d700*/  FSEL R66, R125, -INF , P0 ;  /* 0xff8000007d427808 */ /* 0x000fe40000000000 */
[----:B------:R-:W-:Y:S02]  /*d710*/  FMNMX3.FTZ R28, R28, R213, R209, !PT ;  /* 0x000000d51c1c7276 */ /* 0x000fe400078100d1 */
[-C--:B------:R-:W-:Y:S02]  /*d720*/  ISETP.GE.AND P2, PT, R214, R202.reuse, PT ;  /* 0x000000cad600720c */ /* 0x080fe40003f46270 */
[----:B------:R-:W-:Y:S01]  /*d730*/  ISETP.GE.AND P0, PT, R130, R202, PT ;  /* 0x000000ca8200720c */ /* 0x000fe20003f06270 */
[----:B------:R-:W-:Y:S01]  /*d740*/  VIADD R212, R179, 0x90 ;  /* 0x00000090b3d47836 */ /* 0x000fe20000000000 */
[----:B------:R-:W-:-:S02]  /*d750*/  FSEL R96, R96, -INF , !P4 ;  /* 0xff80000060607808 */ /* 0x000fc40006000000 */
[----:B------:R-:W-:Y:S02]  /*d760*/  FSEL R86, R86, -INF , !P3 ;  /* 0xff80000056567808 */ /* 0x000fe40005800000 */
[-C--:B------:R-:W-:Y:S02]  /*d770*/  ISETP.GE.AND P4, PT, R224, R201.reuse, PT ;  /* 0x000000c9e000720c */ /* 0x080fe40003f86270 */
[----:B------:R-:W-:Y:S02]  /*d780*/  ISETP.GE.AND P3, PT, R216, R201, PT ;  /* 0x000000c9d800720c */ /* 0x000fe40003f66270 */
[----:B------:R-:W-:Y:S02]  /*d790*/  FSEL R68, R68, -INF , !P5 ;  /* 0xff80000044447808 */ /* 0x000fe40006800000 */
[----:B------:R-:W-:Y:S02]  /*d7a0*/  FMNMX3.FTZ R69, R28, R79, R75, !PT ;  /* 0x0000004f1c457276 */ /* 0x000fe4000781004b */
[----:B------:R-:W-:-:S02]  /*d7b0*/  ISETP.GE.AND P5, PT, R214, R201, PT ;  /* 0x000000c9d600720c */ /* 0x000fc40003fa6270 */
[----:B------:R-:W-:Y:S02]  /*d7c0*/  FSEL R76, R128, -INF , P2 ;  /* 0xff800000804c7808 */ /* 0x000fe40001000000 */
[----:B------:R-:W-:Y:S02]  /*d7d0*/  FSEL R64, R129, -INF , P0 ;  /* 0xff80000081407808 */ /* 0x000fe40000000000 */
[----:B------:R-:W-:Y:S01]  /*d7e0*/  ISETP.GE.AND P0, PT, R211, R202, PT ;  /* 0x000000cad300720c */ /* 0x000fe20003f06270 */
[----:B------:R-:W-:Y:S01]  /*d7f0*/  VIADD R207, R179, 0x98 ;  /* 0x00000098b3cf7836 */ /* 0x000fe20000000000 */
[----:B------:R-:W-:Y:S02]  /*d800*/  FSEL R82, R82, -INF , !P4 ;  /* 0xff80000052527808 */ /* 0x000fe40006000000 */
[----:B------:R-:W-:Y:S02]  /*d810*/  FSEL R66, R66, -INF , !P3 ;  /* 0xff80000042427808 */ /* 0x000fe40005800000 */
[----:B------:R-:W-:Y:S01]  /*d820*/  FMNMX3.FTZ R69, R69, R67, R100, !PT ;  /* 0x0000004345457276 */ /* 0x000fe20007810064 */
[----:B------:R-:W-:Y:S01]  /*d830*/  VIADD R205, R179, 0xa0 ;  /* 0x000000a0b3cd7836 */ /* 0x000fe20000000000 */
[----:B------:R-:W-:-:S02]  /*d840*/  ISETP.GE.AND P4, PT, R130, R201, PT ;  /* 0x000000c98200720c */ /* 0x000fc40003f86270 */
[----:B------:R-:W-:Y:S02]  /*d850*/  ISETP.GE.AND P3, PT, R212, R202, PT ;  /* 0x000000cad400720c */ /* 0x000fe40003f66270 */
[----:B------:R-:W-:Y:S02]  /*d860*/  FSEL R76, R76, -INF , !P5 ;  /* 0xff8000004c4c7808 */ /* 0x000fe40006800000 */
[-C--:B------:R-:W-:Y:S02]  /*d870*/  ISETP.GE.AND P5, PT, R211, R201.reuse, PT ;  /* 0x000000c9d300720c */ /* 0x080fe40003fa6270 */
[----:B------:R-:W-:Y:S01]  /*d880*/  FSEL R58, R133, -INF , P0 ;  /* 0xff800000853a7808 */ /* 0x000fe20000000000 */
[----:B------:R-:W-:Y:S01]  /*d890*/  VIADD R206, R179, 0x99 ;  /* 0x00000099b3ce7836 */ /* 0x000fe20000000000 */
[----:B------:R-:W-:Y:S01]  /*d8a0*/  FMNMX3.FTZ R69, R69, R96, R86, !PT ;  /* 0x0000006045457276 */ /* 0x000fe20007810056 */
[C---:B------:R-:W-:Y:S01]  /*d8b0*/  VIADD R59, R179.reuse, 0x20 ;  /* 0x00000020b33b7836 */ /* 0x040fe20000000000 */
[----:B------:R-:W-:Y:S01]  /*d8c0*/  ISETP.GE.AND P2, PT, R212, R201, PT ;  /* 0x000000c9d400720c */ /* 0x000fe20003f46270 */
[----:B------:R-:W-:Y:S01]  /*d8d0*/  VIADD R166, R179, 0xa8 ;  /* 0x000000a8b3a67836 */ /* 0x000fe20000000000 */
[----:B------:R-:W-:-:S02]  /*d8e0*/  FSEL R72, R131, -INF , P3 ;  /* 0xff80000083487808 */ /* 0x000fc40001800000 */
[----:B------:R-:W-:Y:S02]  /*d8f0*/  FSEL R64, R64, -INF , !P4 ;  /* 0xff80000040407808 */ /* 0x000fe40006000000 */
[-C--:B------:R-:W-:Y:S02]  /*d900*/  ISETP.GE.AND P4, PT, R207, R202.reuse, PT ;  /* 0x000000cacf00720c */ /* 0x080fe40003f86270 */
[----:B------:R-:W-:Y:S02]  /*d910*/  FSEL R58, R58, -INF , !P5 ;  /* 0xff8000003a3a7808 */ /* 0x000fe40006800000 */
[----:B------:R-:W-:Y:S01]  /*d920*/  ISETP.GE.AND P5, PT, R205, R202, PT ;  /* 0x000000cacd00720c */ /* 0x000fe20003fa6270 */
[----:B------:R-:W-:Y:S01]  /*d930*/  IMAD.MOV.U32 R131, RZ, RZ, R59 ;  /* 0x000000ffff837224 */ /* 0x000fe200078e003b */
[----:B------:R-:W-:Y:S01]  /*d940*/  FMNMX3.FTZ R69, R69, R68, R82, !PT ;  /* 0x0000004445457276 */ /* 0x000fe20007810052 */
[C---:B------:R-:W-:Y:S01]  /*d950*/  VIADD R204, R179.reuse, 0xa1 ;  /* 0x000000a1b3cc7836 */ /* 0x040fe20000000000 */
[----:B------:R-:W-:Y:S01]  /*d960*/  FSEL R72, R72, -INF , !P2 ;  /* 0xff80000048487808 */ /* 0x000fe20005000000 */
[----:B------:R-:W-:Y:S01]  /*d970*/  VIADD R80, R179, 0xb0 ;  /* 0x000000b0b3507836 */ /* 0x000fe20000000000 */
[----:B------:R-:W-:-:S02]  /*d980*/  ISETP.GE.AND P3, PT, R207, R201, PT ;  /* 0x000000c9cf00720c */ /* 0x000fc40003f66270 */
[-C--:B------:R-:W-:Y:S02]  /*d990*/  ISETP.GE.AND P2, PT, R206, R202.reuse, PT ;  /* 0x000000cace00720c */ /* 0x080fe40003f46270 */
[----:B------:R-:W-:Y:S02]  /*d9a0*/  FSEL R59, R134, -INF , P4 ;  /* 0xff800000863b7808 */ /* 0x000fe40002000000 */
[-C--:B------:R-:W-:Y:S02]  /*d9b0*/  ISETP.GE.AND P4, PT, R205, R201.reuse, PT ;  /* 0x000000c9cd00720c */ /* 0x080fe40003f86270 */
[----:B------:R-:W-:Y:S02]  /*d9c0*/  FSEL R57, R138, -INF , P5 ;  /* 0xff8000008a397808 */ /* 0x000fe40002800000 */
[----:B------:R-:W-:Y:S02]  /*d9d0*/  ISETP.GE.AND P1, PT, R166, R202, PT ;  /* 0x000000caa600720c */ /* 0x000fe40003f26270 */
[----:B------:R-:W-:Y:S01]  /*d9e0*/  FMNMX3.FTZ R69, R69, R66, R76, !PT ;  /* 0x0000004245457276 */ /* 0x000fe2000781004c */
[C---:B------:R-:W-:Y:S01]  /*d9f0*/  VIADD R160, R179.reuse, 0xa9 ;  /* 0x000000a9b3a07836 */ /* 0x040fe20000000000 */
[----:B------:R-:W-:Y:S01]  /*da00*/  ISETP.GE.AND P0, PT, R206, R201, PT ;  /* 0x000000c9ce00720c */ /* 0x000fe20003f06270 */
[----:B------:R-:W-:Y:S01]  /*da10*/  VIADD R65, R179, 0xb8 ;  /* 0x000000b8b3417836 */ /* 0x000fe20000000000 */
[----:B------:R-:W-:-:S02]  /*da20*/  FSEL R135, R135, -INF , P2 ;  /* 0xff80000087877808 */ /* 0x000fc40001000000 */
[----:B------:R-:W-:Y:S02]  /*da30*/  FSEL R59, R59, -INF , !P3 ;  /* 0xff8000003b3b7808 */ /* 0x000fe40005800000 */
[-C--:B------:R-:W-:Y:S02]  /*da40*/  ISETP.GE.AND P2, PT, R204, R202.reuse, PT ;  /* 0x000000cacc00720c */ /* 0x080fe40003f46270 */
[----:B------:R-:W-:Y:S02]  /*da50*/  ISETP.GE.AND P3, PT, R166, R201, PT ;  /* 0x000000c9a600720c */ /* 0x000fe40003f66270 */
[----:B------:R-:W-:Y:S02]  /*da60*/  FSEL R57, R57, -INF , !P4 ;  /* 0xff80000039397808 */ /* 0x000fe40006000000 */
[----:B------:R-:W-:Y:S01]  /*da70*/  FSEL R144, R144, -INF , P1 ;  /* 0xff80000090907808 */ /* 0x000fe20000800000 */
[----:B------:R-:W-:Y:S01]  /*da80*/  IMAD.MOV.U32 R88, RZ, RZ, R203 ;  /* 0x000000ffff587224 */ /* 0x000fe200078e00cb */
[----:B------:R-:W-:-:S02]  /*da90*/  ISETP.GE.AND P4, PT, R80, R202, PT ;  /* 0x000000ca5000720c */ /* 0x000fc40003f86270 */
[----:B------:R-:W-:Y:S01]  /*daa0*/  FMNMX3.FTZ R74, R69, R64, R72, !PT ;  /* 0x00000040454a7276 */ /* 0x000fe20007810048 */
[----:B------:R-:W-:Y:S01]  /*dab0*/  IMAD.MOV.U32 R85, RZ, RZ, R169 ;  /* 0x000000ffff557224 */ /* 0x000fe200078e00a9 */
[----:B------:R-:W-:Y:S01]  /*dac0*/  FSEL R203, R135, -INF , !P0 ;  /* 0xff80000087cb7808 */ /* 0x000fe20004000000 */
[C---:B------:R-:W-:Y:S01]  /*dad0*/  VIADD R77, R179.reuse, 0xb1 ;  /* 0x000000b1b34d7836 */ /* 0x040fe20000000000 */
[----:B------:R-:W-:Y:S01]  /*dae0*/  ISETP.GE.AND P0, PT, R160, R202, PT ;  /* 0x000000caa000720c */ /* 0x000fe20003f06270 */
[----:B------:R-:W-:Y:S01]  /*daf0*/  VIADD R42, R179, 0xc0 ;  /* 0x000000c0b32a7836 */ /* 0x000fe20000000000 */
[----:B------:R-:W-:Y:S02]  /*db00*/  FSEL R142, R142, -INF , P2 ;  /* 0xff8000008e8e7808 */ /* 0x000fe40001000000 */
[----:B------:R-:W-:Y:S02]  /*db10*/  FSEL R169, R144, -INF , !P3 ;  /* 0xff80000090a97808 */ /* 0x000fe40005800000 */
[----:B------:R-:W-:-:S02]  /*db20*/  ISETP.GE.AND P5, PT, R204, R201, PT ;  /* 0x000000c9cc00720c */ /* 0x000fc40003fa6270 */
[-C--:B------:R-:W-:Y:S02]  /*db30*/  ISETP.GE.AND P2, PT, R80, R201.reuse, PT ;  /* 0x000000c95000720c */ /* 0x080fe40003f46270 */
[----:B------:R-:W-:Y:S02]  /*db40*/  ISETP.GE.AND P3, PT, R65, R202, PT ;  /* 0x000000ca4100720c */ /* 0x000fe40003f66270 */
[----:B------:R-:W-:Y:S02]  /*db50*/  FSEL R146, R146, -INF , P4 ;  /* 0xff80000092927808 */ /* 0x000fe40002000000 */
[----:B------:R-:W-:Y:S01]  /*db60*/  FMNMX3.FTZ R74, R74, R58, R59, !PT ;  /* 0x0000003a4a4a7276 */ /* 0x000fe2000781003b */
[----:B------:R-:W-:Y:S01]  /*db70*/  VIADD R63, R179, 0xb9 ;  /* 0x000000b9b33f7836 */ /* 0x000fe20000000000 */
[----:B------:R-:W-:Y:S01]  /*db80*/  FSEL R145, R145, -INF , P0 ;  /* 0xff80000091917808 */ /* 0x000fe20000000000 */
[C---:B------:R-:W-:Y:S01]  /*db90*/  VIADD R41, R179.reuse, 0xc1 ;  /* 0x000000c1b3297836 */ /* 0x040fe20000000000 */
[-C--:B------:R-:W-:Y:S01]  /*dba0*/  ISETP.GE.AND P6, PT, R160, R201.reuse, PT ;  /* 0x000000c9a000720c */ /* 0x080fe20003fc6270 */
[----:B------:R-:W-:Y:S01]  /*dbb0*/  VIADD R40, R179, 0xc8 ;  /* 0x000000c8b3287836 */ /* 0x000fe20000000000 */
[----:B------:R-:W-:Y:S01]  /*dbc0*/  ISETP.GE.AND P1, PT, R77, R202, PT ;  /* 0x000000ca4d00720c */ /* 0x000fe20003f26270 */
[----:B------:R-:W-:Y:S01]  /*dbd0*/  VIADD R39, R179, 0xc9 ;  /* 0x000000c9b3277836 */ /* 0x000fe20000000000 */
[----:B------:R-:W-:Y:S01]  /*dbe0*/  ISETP.GE.AND P0, PT, R65, R201, PT ;  /* 0x000000c94100720c */ /* 0x000fe20003f06270 */
[C---:B------:R-:W-:Y:S01]  /*dbf0*/  VIADD R37, R179.reuse, 0xd0 ;  /* 0x000000d0b3257836 */ /* 0x040fe20000000000 */
[----:B------:R-:W-:Y:S01]  /*dc00*/  FSEL R154, R154, -INF , P3 ;  /* 0xff8000009a9a7808 */ /* 0x000fe20001800000 */
[C---:B------:R-:W-:Y:S01]  /*dc10*/  VIADD R31, R179.reuse, 0xd1 ;  /* 0x000000d1b31f7836 */ /* 0x040fe20000000000 */
[----:B------:R-:W-:Y:S01]  /*dc20*/  FMNMX3.FTZ R74, R74, R203, R57, !PT ;  /* 0x000000cb4a4a7276 */ /* 0x000fe20007810039 */
[----:B------:R-:W-:-:S02]  /*dc30*/  VIADD R29, R179, 0xd8 ;  /* 0x000000d8b31d7836 */ /* 0x000fc40000000000 */
[C---:B------:R-:W-:Y:S02]  /*dc40*/  VIADD R27, R179.reuse, 0xd9 ;  /* 0x000000d9b31b7836 */ /* 0x040fe40000000000 */
[C---:B------:R-:W-:Y:S02]  /*dc50*/  VIADD R26, R179.reuse, 0xe0 ;  /* 0x000000e0b31a7836 */ /* 0x040fe40000000000 */
[C---:B------:R-:W-:Y:S02]  /*dc60*/  VIADD R25, R179.reuse, 0xe1 ;  /* 0x000000e1b3197836 */ /* 0x040fe40000000000 */
[C---:B------:R-:W-:Y:S02]  /*dc70*/  VIADD R24, R179.reuse, 0xe8 ;  /* 0x000000e8b3187836 */ /* 0x040fe40000000000 */
[C---:B------:R-:W-:Y:S02]  /*dc80*/  VIADD R23, R179.reuse, 0xe9 ;  /* 0x000000e9b3177836 */ /* 0x040fe40000000000 */
[----:B------:R-:W-:-:S02]  /*dc90*/  VIADD R21, R179, 0xf0 ;  /* 0x000000f0b3157836 */ /* 0x000fc40000000000 */
[C---:B------:R-:W-:Y:S02]  /*dca0*/  VIADD R20, R179.reuse, 0xf1 ;  /* 0x000000f1b3147836 */ /* 0x040fe40000000000 */
[----:B------:R-:W-:Y:S02]  /*dcb0*/  VIADD R19, R179, 0xf8 ;  /* 0x000000f8b3137836 */ /* 0x000fe40000000000 */
[----:B------:R-:W-:Y:S01]  /*dcc0*/  IMAD.MOV.U32 R90, RZ, RZ, R179 ;  /* 0x000000ffff5a7224 */ /* 0x000fe200078e00b3 */
[----:B------:R-:W-:Y:S01]  /*dcd0*/  FSEL R179, R142, -INF , !P5 ;  /* 0xff8000008eb37808 */ /* 0x000fe20006800000 */
[----:B------:R-:W-:Y:S01]  /*dce0*/  IMAD.MOV.U32 R113, RZ, RZ, R167 ;  /* 0x000000ffff717224 */ /* 0x000fe200078e00a7 */
[----:B------:R-:W-:Y:S01]  /*dcf0*/  FSEL R167, R146, -INF , !P2 ;  /* 0xff80000092a77808 */ /* 0x000fe20005000000 */
[----:B------:R-:W-:Y:S01]  /*dd00*/  IMAD.MOV.U32 R133, RZ, RZ, R85 ;  /* 0x000000ffff857224 */ /* 0x000fe200078e0055 */
        /* <DEDUP_REMOVED lines=11> */
[----:B------:R-:W-:Y:S01]  /*ddc0*/  FSEL R156, R156, -INF , P2 ;  /* 0xff8000009c9c7808 */ /* 0x000fe20001000000 */
[----:B------:R-:W-:Y:S01]  /*ddd0*/  IMAD.MOV.U32 R145, RZ, RZ, R90 ;  /* 0x000000ffff917224 */ /* 0x000fe200078e005a */
[----:B------:R-:W-:Y:S01]  /*dde0*/  ISETP.GE.AND P6, PT, R63, R201, PT ;  /* 0x000000c93f00720c */ /* 0x000fe20003fc6270 */
[----:B------:R-:W-:Y:S01]  /*ddf0*/  IMAD.MOV.U32 R105, RZ, RZ, R173 ;  /* 0x000000ffff697224 */ /* 0x000fe200078e00ad */
[----:B------:R-:W-:Y:S01]  /*de00*/  FSEL R173, R151, -INF , !P5 ;  /* 0xff80000097ad7808 */ /* 0x000fe20006800000 */
[----:B------:R-:W-:Y:S01]  /*de10*/  IMAD.MOV.U32 R122, RZ, RZ, R71 ;  /* 0x000000ffff7a7224 */ /* 0x000fe200078e0047 */
[----:B------:R-:W-:Y:S01]  /*de20*/  ISETP.GE.AND P3, PT, R41, R202, PT ;  /* 0x000000ca2900720c */ /* 0x000fe20003f66270 */
[----:B------:R-:W-:Y:S01]  /*de30*/  IMAD.MOV.U32 R90, RZ, RZ, R163 ;  /* 0x000000ffff5a7224 */ /* 0x000fe200078e00a3 */
[----:B------:R-:W-:Y:S02]  /*de40*/  FSEL R155, R155, -INF , P4 ;  /* 0xff8000009b9b7808 */ /* 0x000fe40002000000 */
[----:B------:R-:W-:-:S02]  /*de50*/  FMNMX3.FTZ R74, R74, R175, R167, !PT ;  /* 0x000000af4a4a7276 */ /* 0x000fc400078100a7 */
[-C--:B------:R-:W-:Y:S02]  /*de60*/  ISETP.GE.AND P4, PT, R40, R201.reuse, PT ;  /* 0x000000c92800720c */ /* 0x080fe40003f86270 */
[----:B------:R-:W-:Y:S02]  /*de70*/  FSEL R163, R156, -INF , !P1 ;  /* 0xff8000009ca37808 */ /* 0x000fe40004800000 */
[----:B------:R-:W-:Y:S01]  /*de80*/  FSEL R71, R158, -INF , P0 ;  /* 0xff8000009e477808 */ /* 0x000fe20000000000 */
[----:B------:R-:W-:Y:S01]  /*de90*/  IMAD.MOV.U32 R112, RZ, RZ, R171 ;  /* 0x000000ffff707224 */ /* 0x000fe200078e00ab */
[----:B------:R-:W-:Y:S02]  /*dea0*/  ISETP.GE.AND P1, PT, R37, R202, PT ;  /* 0x000000ca2500720c */ /* 0x000fe40003f26270 */
[----:B------:R-:W-:Y:S02]  /*deb0*/  ISETP.GE.AND P5, PT, R41, R201, PT ;  /* 0x000000c92900720c */ /* 0x000fe40003fa6270 */
[----:B------:R-:W-:-:S02]  /*dec0*/  FSEL R171, R155, -INF , !P6 ;  /* 0xff8000009bab7808 */ /* 0x000fc40007000000 */
[-C--:B------:R-:W-:Y:S02]  /*ded0*/  ISETP.GE.AND P2, PT, R39, R202.reuse, PT ;  /* 0x000000ca2700720c */ /* 0x080fe40003f46270 */
[----:B------:R-:W-:Y:S02]  /*dee0*/  FSEL R157, R157, -INF , P3 ;  /* 0xff8000009d9d7808 */ /* 0x000fe40001800000 */
[----:B------:R-:W-:Y:S02]  /*def0*/  FMNMX3.FTZ R74, R74, R173, R165, !PT ;  /* 0x000000ad4a4a7276 */ /* 0x000fe400078100a5 */
[----:B------:R-:W-:Y:S01]  /*df00*/  FSEL R71, R71, -INF , !P4 ;  /* 0xff80000047477808 */ /* 0x000fe20006000000 */
[----:B------:R-:W-:Y:S01]  /*df10*/  IMAD.MOV.U32 R138, RZ, RZ, R161 ;  /* 0x000000ffff8a7224 */ /* 0x000fe200078e00a1 */
[----:B------:R-:W-:Y:S02]  /*df20*/  ISETP.GE.AND P3, PT, R37, R201, PT ;  /* 0x000000c92500720c */ /* 0x000fe40003f66270 */
[----:B------:R-:W-:-:S02]  /*df30*/  ISETP.GE.AND P4, PT, R29, R202, PT ;  /* 0x000000ca1d00720c */ /* 0x000fc40003f86270 */
[----:B------:R-:W-:Y:S01]  /*df40*/  FSEL R162, R162, -INF , P1 ;  /* 0xff800000a2a27808 */ /* 0x000fe20000800000 */
[----:B------:R-:W-:Y:S01]  /*df50*/  IMAD.MOV.U32 R106, RZ, RZ, R88 ;  /* 0x000000ffff6a7224 */ /* 0x000fe200078e0058 */
[----:B------:R-:W-:Y:S01]  /*df60*/  ISETP.GE.AND P0, PT, R31, R202, PT ;  /* 0x000000ca1f00720c */ /* 0x000fe20003f06270 */
[----:B------:R-:W-:Y:S01]  /*df70*/  IMAD.MOV.U32 R88, RZ, RZ, R180 ;  /* 0x000000ffff587224 */ /* 0x000fe200078e00b4 */
[----:B------:R-:W-:Y:S02]  /*df80*/  ISETP.GE.AND P6, PT, R39, R201, PT ;  /* 0x000000c92700720c */ /* 0x000fe40003fc6270 */
[----:B------:R-:W-:Y:S02]  /*df90*/  FSEL R161, R157, -INF , !P5 ;  /* 0xff8000009da17808 */ /* 0x000fe40006800000 */
[----:B------:R-:W-:Y:S02]  /*dfa0*/  FSEL R28, R159, -INF , P2 ;  /* 0xff8000009f1c7808 */ /* 0x000fe40001000000 */
[----:B------:R-:W-:-:S02]  /*dfb0*/  FMNMX3.FTZ R74, R74, R171, R163, !PT ;  /* 0x000000ab4a4a7276 */ /* 0x000fc400078100a3 */
[-C--:B------:R-:W-:Y:S02]  /*dfc0*/  ISETP.GE.AND P2, PT, R29, R201.reuse, PT ;  /* 0x000000c91d00720c */ /* 0x080fe40003f46270 */
[----:B------:R-:W-:Y:S02]  /*dfd0*/  FSEL R180, R162, -INF , !P3 ;  /* 0xff800000a2b47808 */ /* 0x000fe40005800000 */
[----:B------:R-:W-:Y:S02]  /*dfe0*/  FSEL R168, R168, -INF , P4 ;  /* 0xff800000a8a87808 */ /* 0x000fe40002000000 */
[----:B------:R-:W-:Y:S02]  /*dff0*/  ISETP.GE.AND P5, PT, R31, R201, PT ;  /* 0x000000c91f00720c */ /* 0x000fe40003fa6270 */
[----:B------:R-:W-:Y:S02]  /*e000*/  ISETP.GE.AND P3, PT, R26, R202, PT ;  /* 0x000000ca1a00720c */ /* 0x000fe40003f66270 */
[----:B------:R-:W-:Y:S01]  /*e010*/  FSEL R128, R164, -INF , P0 ;  /* 0xff800000a4807808 */ /* 0x000fe20000000000 */
[----:B------:R-:W-:Y:S01]  /*e020*/  IMAD.MOV.U32 R125, RZ, RZ, R218 ;  /* 0x000000ffff7d7224 */ /* 0x000fe200078e00da */
[----:B------:R-:W-:-:S02]  /*e030*/  FSEL R28, R28, -INF , !P6 ;  /* 0xff8000001c1c7808 */ /* 0x000fc40007000000 */
[-C--:B------:R-:W-:Y:S02]  /*e040*/  ISETP.GE.AND P1, PT, R27, R202.reuse, PT ;  /* 0x000000ca1b00720c */ /* 0x080fe40003f26270 */
[----:B------:R-:W-:Y:S02]  /*e050*/  FMNMX3.FTZ R69, R74, R161, R71, !PT ;  /* 0x000000a14a457276 */ /* 0x000fe40007810047 */
[----:B------:R-:W-:Y:S02]  /*e060*/  FSEL R218, R168, -INF , !P2 ;  /* 0xff800000a8da7808 */ /* 0x000fe40005000000 */
[----:B------:R-:W-:Y:S02]  /*e070*/  ISETP.GE.AND P0, PT, R26, R201, PT ;  /* 0x000000c91a00720c */ /* 0x000fe40003f06270 */
[----:B------:R-:W-:Y:S02]  /*e080*/  FSEL R128, R128, -INF , !P5 ;  /* 0xff80000080807808 */ /* 0x000fe40006800000 */
[----:B------:R-:W-:-:S02]  /*e090*/  ISETP.GE.AND P2, PT, R24, R202, PT ;  /* 0x000000ca1800720c */ /* 0x000fc40003f46270 */
[----:B------:R-:W-:Y:S01]  /*e0a0*/  FSEL R172, R172, -INF , P3 ;  /* 0xff800000acac7808 */ /* 0x000fe20001800000 */
[----:B------:R-:W-:Y:S01]  /*e0b0*/  IMAD.MOV.U32 R144, RZ, RZ, R103 ;  /* 0x000000ffff907224 */ /* 0x000fe200078e0067 */
[-C--:B------:R-:W-:Y:S02]  /*e0c0*/  ISETP.GE.AND P6, PT, R27, R201.reuse, PT ;  /* 0x000000c91b00720c */ /* 0x080fe40003fc6270 */
[----:B------:R-:W-:Y:S02]  /*e0d0*/  ISETP.GE.AND P5, PT, R25, R202, PT ;  /* 0x000000ca1900720c */ /* 0x000fe40003fa6270 */
[----:B------:R-:W-:Y:S02]  /*e0e0*/  FSEL R170, R170, -INF , P1 ;  /* 0xff800000aaaa7808 */ /* 0x000fe40000800000 */
[----:B------:R-:W-:Y:S01]  /*e0f0*/  FMNMX3.FTZ R69, R69, R28, R180, !PT ;  /* 0x0000001c45457276 */ /* 0x000fe200078100b4 */
[----:B------:R-:W-:Y:S01]  /*e100*/  IMAD.MOV.U32 R103, RZ, RZ, R238 ;  /* 0x000000ffff677224 */ /* 0x000fe200078e00ee */
[----:B------:R-:W-:-:S02]  /*e110*/  ISETP.GE.AND P1, PT, R24, R201, PT ;  /* 0x000000c91800720c */ /* 0x000fc40003f26270 */
[----:B------:R-:W-:Y:S02]  /*e120*/  FSEL R238, R172, -INF , !P0 ;  /* 0xff800000acee7808 */ /* 0x000fe40004000000 */
[----:B------:R-:W-:Y:S02]  /*e130*/  FSEL R36, R36, -INF , P2 ;  /* 0xff80000024247808 */ /* 0x000fe40001000000 */
[----:B------:R-:W-:Y:S02]  /*e140*/  ISETP.GE.AND P4, PT, R25, R201, PT ;  /* 0x000000c91900720c */ /* 0x000fe40003f86270 */
[----:B------:R-:W-:Y:S02]  /*e150*/  FSEL R170, R170, -INF , !P6 ;  /* 0xff800000aaaa7808 */ /* 0x000fe40007000000 */
[-C--:B------:R-:W-:Y:S02]  /*e160*/  ISETP.GE.AND P3, PT, R23, R202.reuse, PT ;  /* 0x000000ca1700720c */ /* 0x080fe40003f66270 */
[----:B------:R-:W-:-:S02]  /*e170*/  ISETP.GE.AND P0, PT, R21, R202, PT ;  /* 0x000000ca1500720c */ /* 0x000fc40003f06270 */
[----:B------:R-:W-:Y:S02]  /*e180*/  FSEL R174, R174, -INF , P5 ;  /* 0xff800000aeae7808 */ /* 0x000fe40002800000 */
[----:B------:R-:W-:Y:S01]  /*e190*/  FMNMX3.FTZ R69, R69, R128, R218, !PT ;  /* 0x0000008045457276 */ /* 0x000fe200078100da */
[----:B------:R-:W-:Y:S01]  /*e1a0*/  IMAD.MOV.U32 R101, RZ, RZ, R226 ;  /* 0x000000ffff657224 */ /* 0x000fe200078e00e2 */
[----:B------:R-:W-:Y:S01]  /*e1b0*/  FSEL R226, R36, -INF , !P1 ;  /* 0xff80000024e27808 */ /* 0x000fe20004800000 */
[----:B------:R-:W-:Y:S01]  /*e1c0*/  IMAD.MOV.U32 R134, RZ, RZ, R222 ;  /* 0x000000ffff867224 */ /* 0x000fe200078e00de */
[-C--:B------:R-:W-:Y:S01]  /*e1d0*/  ISETP.GE.AND P6, PT, R23, R201.reuse, PT ;  /* 0x000000c91700720c */ /* 0x080fe20003fc6270 */
[----:B------:R-:W-:Y:S01]  /*e1e0*/  VIADD R74, R145, 0xf9 ;  /* 0x000000f9914a7836 */ /* 0x000fe20000000000 */
[----:B------:R-:W-:Y:S02]  /*e1f0*/  ISETP.GE.AND P5, PT, R21, R201, PT ;  /* 0x000000c91500720c */ /* 0x000fe40003fa6270 */
[----:B------:R-:W-:-:S02]  /*e200*/  FSEL R222, R174, -INF , !P4 ;  /* 0xff800000aede7808 */ /* 0x000fc40006000000 */
[-C--:B------:R-:W-:Y:S02]  /*e210*/  ISETP.GE.AND P2, PT, R20, R202.reuse, PT ;  /* 0x000000ca1400720c */ /* 0x080fe40003f46270 */
[----:B------:R-:W-:Y:S02]  /*e220*/  ISETP.GE.AND P1, PT, R19, R202, PT ;  /* 0x000000ca1300720c */ /* 0x000fe40003f26270 */
[----:B------:R-:W-:Y:S02]  /*e230*/  FSEL R30, R30, -INF , P3 ;  /* 0xff8000001e1e7808 */ /* 0x000fe40001800000 */
[----:B------:R-:W-:Y:S02]  /*e240*/  FSEL R22, R22, -INF , P0 ;  /* 0xff80000016167808 */ /* 0x000fe40000000000 */
[----:B------:R-:W-:Y:S01]  /*e250*/  FMNMX3.FTZ R69, R69, R170, R238, !PT ;  /* 0x000000aa45457276 */ /* 0x000fe200078100ee */
[----:B------:R-:W-:Y:S01]  /*e260*/  IMAD.MOV.U32 R135, RZ, RZ, R112 ;  /* 0x000000ffff877224 */ /* 0x000fe200078e0070 */
[----:B------:R-:W-:-:S02]  /*e270*/  ISETP.GE.AND P4, PT, R20, R201, PT ;  /* 0x000000c91400720c */ /* 0x000fc40003f86270 */
[----:B------:R-:W-:Y:S02]  /*e280*/  ISETP.GE.AND P3, PT, R19, R201, PT ;  /* 0x000000c91300720c */ /* 0x000fe40003f66270 */
[----:B------:R-:W-:Y:S02]  /*e290*/  ISETP.GE.AND P0, PT, R74, R202, PT ;  /* 0x000000ca4a00720c */ /* 0x000fe40003f06270 */
[----:B------:R-:W-:Y:S02]  /*e2a0*/  FSEL R38, R38, -INF , P2 ;  /* 0xff80000026267808 */ /* 0x000fe40001000000 */
[----:B------:R-:W-:Y:S02]  /*e2b0*/  FSEL R90, R90, -INF , P1 ;  /* 0xff8000005a5a7808 */ /* 0x000fe40000800000 */
[----:B------:R-:W-:Y:S02]  /*e2c0*/  FSEL R146, R30, -INF , !P6 ;  /* 0xff8000001e927808 */ /* 0x000fe40007000000 */
[----:B------:R-:W-:-:S02]  /*e2d0*/  FSEL R112, R22, -INF , !P5 ;  /* 0xff80000016707808 */ /* 0x000fc40006800000 */
[----:B------:R-:W-:Y:S01]  /*e2e0*/  FMNMX3.FTZ R69, R69, R222, R226, !PT ;  /* 0x000000de45457276 */ /* 0x000fe200078100e2 */
[----:B------:R-:W-:Y:S01]  /*e2f0*/  IMAD.MOV.U32 R142, RZ, RZ, R138 ;  /* 0x000000ffff8e7224 */ /* 0x000fe200078e008a */
[----:B------:R-:W-:Y:S01]  /*e300*/  ISETP.GE.AND P2, PT, R74, R201, PT ;  /* 0x000000c94a00720c */ /* 0x000fe20003f46270 */
[----:B------:R-:W-:Y:S01]  /*e310*/  IMAD.MOV.U32 R138, RZ, RZ, R106 ;  /* 0x000000ffff8a7224 */ /* 0x000fe200078e006a */
[----:B------:R-:W-:Y:S02]  /*e320*/  FSEL R88, R88, -INF , P0 ;  /* 0xff80000058587808 */ /* 0x000fe40000000000 */
[----:B------:R-:W-:Y:S02]  /*e330*/  FSEL R106, R38, -INF , !P4 ;  /* 0xff800000266a7808 */ /* 0x000fe40006000000 */
[----:B------:R-:W-:Y:S02]  /*e340*/  FSEL R90, R90, -INF , !P3 ;  /* 0xff8000005a5a7808 */ /* 0x000fe40005800000 */
[----:B------:R-:W-:-:S02]  /*e350*/  FMNMX3.FTZ R69, R69, R146, R112, !PT ;  /* 0x0000009245457276 */ /* 0x000fc40007810070 */
[----:B------:R-:W-:Y:S02]  /*e360*/  FSEL R88, R88, -INF , !P2 ;  /* 0xff80000058587808 */ /* 0x000fe40005000000 */
[----:B------:R-:W-:-:S04]  /*e370*/  FMNMX3.FTZ R69, R69, R106, R90, !PT ;  /* 0x0000006a45457276 */ /* 0x000fc8000781005a */
[----:B------:R-:W-:-:S05]  /*e380*/  FMNMX.FTZ R22, R88, R69, !PT ;  /* 0x0000004558167209 */ /* 0x000fca0007810000 */
[----:B------:R-:W1:Y:S01]  /*e390*/  SHFL.BFLY PT, R69, R22, 0x2, 0x1f ;  /* 0x0c401f0016457f89 */ /* 0x000e6200000e0000 */
[----:B------:R-:W-:-:S04]  /*e3a0*/  ISETP.GE.AND P1, PT, R145, R200, PT ;  /* 0x000000c89100720c */ /* 0x000fc80003f26270 */
[----:B------:R-:W-:Y:S02]  /*e3b0*/  FSEL R56, R56, -INF , P1 ;  /* 0xff80000038387808 */ /* 0x000fe40000800000 */
[----:B------:R-:W-:-:S04]  /*e3c0*/  ISETP.GE.AND P1, PT, R135, R200, PT ;  /* 0x000000c88700720c */ /* 0x000fc80003f26270 */
[----:B------:R-:W-:Y:S02]  /*e3d0*/  FSEL R53, R53, -INF , P1 ;  /* 0xff80000035357808 */ /* 0x000fe40000800000 */
[-C--:B------:R-:W-:Y:S02]  /*e3e0*/  ISETP.GE.AND P1, PT, R134, R200.reuse, PT ;  /* 0x000000c88600720c */ /* 0x080fe40003f26270 */
[----:B------:R-:W-:Y:S02]  /*e3f0*/  ISETP.GE.AND P0, PT, R144, R200, PT ;  /* 0x000000c89000720c */ /* 0x000fe40003f06270 */
[----:B------:R-:W-:Y:S02]  /*e400*/  FSEL R30, R50, -INF , P1 ;  /* 0xff800000321e7808 */ /* 0x000fe40000800000 */
[----:B------:R-:W-:Y:S02]  /*e410*/  ISETP.GE.AND P4, PT, R145, R195, PT ;  /* 0x000000c39100720c */ /* 0x000fe40003f86270 */
[----:B-1----:R-:W-:-:S02]  /*e420*/  FMNMX.FTZ R69, R22, R69, !PT ;  /* 0x0000004516457209 */ /* 0x002fc40007810000 */
[----:B------:R-:W-:-:S03]  /*e430*/  FSEL R55, R55, -INF , P0 ;  /* 0xff80000037377808 */ /* 0x000fc60000000000 */
[----:B------:R-:W1:Y:S01]  /*e440*/  SHFL.BFLY PT, R50, R69, 0x1, 0x1f ;  /* 0x0c201f0045327f89 */ /* 0x000e6200000e0000 */
[CC--:B------:R-:W-:Y:S02]  /*e450*/  ISETP.GE.AND P0, PT, R125.reuse, R200.reuse, PT ;  /* 0x000000c87d00720c */ /* 0x0c0fe40003f06270 */
[-C--:B------:R-:W-:Y:S02]  /*e460*/  ISETP.GE.AND P3, PT, R144, R195.reuse, PT ;  /* 0x000000c39000720c */ /* 0x080fe40003f66270 */
[----:B------:R-:W-:Y:S02]  /*e470*/  ISETP.GE.AND P2, PT, R142, R200, PT ;  /* 0x000000c88e00720c */ /* 0x000fe40003f46270 */
[----:B------:R-:W-:Y:S02]  /*e480*/  FSEL R168, R56, -INF , !P4 ;  /* 0xff80000038a87808 */ /* 0x000fe40006000000 */
[----:B------:R-:W-:Y:S01]  /*e490*/  ISETP.GE.AND P4, PT, R125, R195, PT ;  /* 0x000000c37d00720c */ /* 0x000fe20003f86270 */
[----:B------:R-:W-:Y:S01]  /*e4a0*/  IMAD.MOV.U32 R125, RZ, RZ, R73 ;  /* 0x000000ffff7d7224 */ /* 0x000fe200078e0049 */
[----:B------:R-:W-:-:S02]  /*e4b0*/  FSEL R38, R52, -INF , P0 ;  /* 0xff80000034267808 */ /* 0x000fc40000000000 */
[----:B------:R-:W-:Y:S02]  /*e4c0*/  FSEL R73, R55, -INF , !P3 ;  /* 0xff80000037497808 */ /* 0x000fe40005800000 */
[----:B------:R-:W-:Y:S02]  /*e4d0*/  ISETP.GE.AND P6, PT, R142, R195, PT ;  /* 0x000000c38e00720c */ /* 0x000fe40003fc6270 */
[----:B------:R-:W-:Y:S02]  /*e4e0*/  FSEL R54, R54, -INF , P2 ;  /* 0xff80000036367808 */ /* 0x000fe40001000000 */
[-C--:B------:R-:W-:Y:S02]  /*e4f0*/  ISETP.GE.AND P3, PT, R138, R200.reuse, PT ;  /* 0x000000c88a00720c */ /* 0x080fe40003f66270 */
[----:B------:R-:W-:Y:S02]  /*e500*/  ISETP.GE.AND P0, PT, R133, R200, PT ;  /* 0x000000c88500720c */ /* 0x000fe40003f06270 */
[----:B------:R-:W-:-:S02]  /*e510*/  FSEL R38, R38, -INF , !P4 ;  /* 0xff80000026267808 */ /* 0x000fc40006000000 */
[-C--:B------:R-:W-:Y:S02]  /*e520*/  ISETP.GE.AND P4, PT, R131, R200.reuse, PT ;  /* 0x000000c88300720c */ /* 0x080fe40003f86270 */
[-C--:B------:R-:W-:Y:S02]  /*e530*/  ISETP.GE.AND P2, PT, R138, R195.reuse, PT ;  /* 0x000000c38a00720c */ /* 0x080fe40003f46270 */
[----:B------:R-:W-:Y:S02]  /*e540*/  FSEL R162, R54, -INF , !P6 ;  /* 0xff80000036a27808 */ /* 0x000fe40007000000 */
[----:B------:R-:W-:Y:S02]  /*e550*/  FSEL R51, R51, -INF , P3 ;  /* 0xff80000033337808 */ /* 0x000fe40001800000 */
[----:B------:R-:W-:Y:S02]  /*e560*/  ISETP.GE.AND P6, PT, R134, R195, PT ;  /* 0x000000c38600720c */ /* 0x000fe40003fc6270 */
[----:B------:R-:W-:-:S02]  /*e570*/  ISETP.GE.AND P1, PT, R129, R200, PT ;  /* 0x000000c88100720c */ /* 0x000fc40003f26270 */
[----:B------:R-:W-:Y:S02]  /*e580*/  FSEL R22, R48, -INF , P0 ;  /* 0xff80000030167808 */ /* 0x000fe40000000000 */
[----:B------:R-:W-:Y:S02]  /*e590*/  ISETP.GE.AND P0, PT, R125, R200, PT ;  /* 0x000000c87d00720c */ /* 0x000fe40003f06270 */
[-C--:B------:R-:W-:Y:S02]  /*e5a0*/  ISETP.GE.AND P3, PT, R131, R195.reuse, PT ;  /* 0x000000c38300720c */ /* 0x080fe40003f66270 */
[----:B------:R-:W-:Y:S02]  /*e5b0*/  FSEL R36, R47, -INF , P4 ;  /* 0xff8000002f247808 */ /* 0x000fe40002000000 */
[----:B------:R-:W-:Y:S02]  /*e5c0*/  FSEL R154, R51, -INF , !P2 ;  /* 0xff800000339a7808 */ /* 0x000fe40005000000 */
[----:B------:R-:W-:-:S02]  /*e5d0*/  ISETP.GE.AND P2, PT, R129, R195, PT ;  /* 0x000000c38100720c */ /* 0x000fc40003f46270 */
[----:B------:R-:W-:Y:S02]  /*e5e0*/  FSEL R30, R30, -INF , !P6 ;  /* 0xff8000001e1e7808 */ /* 0x000fe40007000000 */
[----:B------:R-:W-:Y:S02]  /*e5f0*/  FSEL R46, R46, -INF , P1 ;  /* 0xff8000002e2e7808 */ /* 0x000fe40000800000 */
[----:B------:R-:W-:Y:S02]  /*e600*/  ISETP.GE.AND P6, PT, R125, R195, PT ;  /* 0x000000c37d00720c */ /* 0x000fe40003fc6270 */
[----:B------:R-:W-:Y:S02]  /*e610*/  FSEL R45, R45, -INF , P0 ;  /* 0xff8000002d2d7808 */ /* 0x000fe40000000000 */
[----:B------:R-:W-:Y:S02]  /*e620*/  ISETP.GE.AND P4, PT, R122, R200, PT ;  /* 0x000000c87a00720c */ /* 0x000fe40003f86270 */
[----:B------:R-:W-:-:S02]  /*e630*/  FSEL R36, R36, -INF , !P3 ;  /* 0xff80000024247808 */ /* 0x000fc40005800000 */
[CC--:B------:R-:W-:Y:S02]  /*e640*/  ISETP.GE.AND P1, PT, R103.reuse, R200.reuse, PT ;  /* 0x000000c86700720c */ /* 0x0c0fe40003f26270 */
[-C--:B------:R-:W-:Y:S02]  /*e650*/  ISETP.GE.AND P3, PT, R103, R195.reuse, PT ;  /* 0x000000c36700720c */ /* 0x080fe40003f66270 */
[----:B------:R-:W-:Y:S02]  /*e660*/  FSEL R103, R46, -INF , !P2 ;  /* 0xff8000002e677808 */ /* 0x000fe40005000000 */
[-C--:B------:R-:W-:Y:S02]  /*e670*/  ISETP.GE.AND P5, PT, R135, R195.reuse, PT ;  /* 0x000000c38700720c */ /* 0x080fe40003fa6270 */
[C---:B------:R-:W-:Y:S02]  /*e680*/  ISETP.GE.AND P2, PT, R85.reuse, R200, PT ;  /* 0x000000c85500720c */ /* 0x040fe40003f46270 */
[----:B------:R-:W-:-:S02]  /*e690*/  ISETP.GE.AND P0, PT, R85, R195, PT ;  /* 0x000000c35500720c */ /* 0x000fc40003f06270 */
[----:B------:R-:W-:Y:S02]  /*e6a0*/  FSEL R157, R45, -INF , !P6 ;  /* 0xff8000002d9d7808 */ /* 0x000fe40007000000 */
[----:B------:R-:W-:Y:S02]  /*e6b0*/  ISETP.GE.AND P6, PT, R115, R200, PT ;  /* 0x000000c87300720c */ /* 0x000fe40003fc6270 */
[----:B------:R-:W-:Y:S02]  /*e6c0*/  FSEL R85, R2, -INF , P4 ;  /* 0xff80000002557808 */ /* 0x000fe40002000000 */
[----:B-1----:R-:W-:Y:S02]  /*e6d0*/  FMNMX.FTZ R2, R69, R50, !PT ;  /* 0x0000003245027209 */ /* 0x002fe40007810000 */
[----:B------:R-:W-:Y:S02]  /*e6e0*/  FSEL R35, R35, -INF , P1 ;  /* 0xff80000023237808 */ /* 0x000fe40000800000 */
[----:B------:R-:W-:-:S02]  /*e6f0*/  FSEL R156, R53, -INF , !P5 ;  /* 0xff800000359c7808 */ /* 0x000fc40006800000 */
[-C--:B------:R-:W-:Y:S02]  /*e700*/  ISETP.GE.AND P5, PT, R133, R195.reuse, PT ;  /* 0x000000c38500720c */ /* 0x080fe40003fa6270 */
[----:B------:R-:W-:Y:S02]  /*e710*/  ISETP.GE.AND P4, PT, R115, R195, PT ;  /* 0x000000c37300720c */ /* 0x000fe40003f86270 */
[----:B------:R-:W-:Y:S01]  /*e720*/  FSEL R78, R78, -INF , P6 ;  /* 0xff8000004e4e7808 */ /* 0x000fe20003000000 */
[----:B--2---:R-:W-:Y:S01]  /*e730*/  FMUL.FTZ R69, R70, R2 ;  /* 0x0000000246457220 */ /* 0x004fe20000410000 */
[----:B------:R-:W-:Y:S02]  /*e740*/  FSEL R155, R35, -INF , !P3 ;  /* 0xff800000239b7808 */ /* 0x000fe40005800000 */
[----:B------:R-:W-:Y:S02]  /*e750*/  FSETP.NEU.FTZ.AND P3, PT, R2, -INF , PT ;  /* 0xff8000000200780b */ /* 0x000fe40003f7d000 */
[----:B------:R-:W-:-:S02]  /*e760*/  FSEL R22, R22, -INF , !P5 ;  /* 0xff80000016167808 */ /* 0x000fc40006800000 */
[-C--:B------:R-:W-:Y:S02]  /*e770*/  ISETP.GE.AND P1, PT, R113, R200.reuse, PT ;  /* 0x000000c87100720c */ /* 0x080fe40003f26270 */
[----:B------:R-:W-:Y:S02]  /*e780*/  FSEL R145, R78, -INF , !P4 ;  /* 0xff8000004e917808 */ /* 0x000fe40006000000 */
[----:B------:R-:W-:Y:S02]  /*e790*/  ISETP.GE.AND P5, PT, R122, R195, PT ;  /* 0x000000c37a00720c */ /* 0x000fe40003fa6270 */
[----:B------:R-:W-:Y:S02]  /*e7a0*/  ISETP.GE.AND P4, PT, R251, R200, PT ;  /* 0x000000c8fb00720c */ /* 0x000fe40003f86270 */
[----:B------:R-:W-:Y:S02]  /*e7b0*/  FSEL R0, R0, -INF , P2 ;  /* 0xff80000000007808 */ /* 0x000fe40001000000 */
[----:B------:R-:W-:-:S02]  /*e7c0*/  FSEL R69, R69, RZ, P3 ;  /* 0x000000ff45457208 */ /* 0x000fc40001800000 */
[----:B------:R-:W-:Y:S02]  /*e7d0*/  ISETP.GE.AND P2, PT, R105, R200, PT ;  /* 0x000000c86900720c */ /* 0x000fe40003f46270 */
[----:B------:R-:W-:Y:S02]  /*e7e0*/  FSEL R81, R81, -INF , P1 ;  /* 0xff80000051517808 */ /* 0x000fe40000800000 */
[----:B------:R-:W-:Y:S02]  /*e7f0*/  FSEL R85, R85, -INF , !P5 ;  /* 0xff80000055557808 */ /* 0x000fe40006800000 */
[-C--:B------:R-:W-:Y:S02]  /*e800*/  ISETP.GE.AND P1, PT, R251, R195.reuse, PT ;  /* 0x000000c3fb00720c */ /* 0x080fe40003f26270 */
[----:B------:R-:W-:Y:S02]  /*e810*/  FSEL R89, R89, -INF , P4 ;  /* 0xff80000059597808 */ /* 0x000fe40002000000 */
[-C--:B------:R-:W-:Y:S01]  /*e820*/  ISETP.GE.AND P5, PT, R113, R195.reuse, PT ;  /* 0x000000c37100720c */ /* 0x080fe20003fa6270 */
[----:B------:R-:W-:Y:S01]  /*e830*/  FFMA.FTZ R125, R99, R70, -R69 ;  /* 0x00000046637d7223 */ /* 0x000fe20000010845 */
[----:B------:R-:W-:-:S02]  /*e840*/  ISETP.GE.AND P3, PT, R105, R195, PT ;  /* 0x000000c36900720c */ /* 0x000fc40003f66270 */
[----:B------:R-:W-:Y:S02]  /*e850*/  FSEL R84, R84, -INF , P2 ;  /* 0xff80000054547808 */ /* 0x000fe40001000000 */
[-C--:B------:R-:W-:Y:S02]  /*e860*/  ISETP.GE.AND P2, PT, R210, R200.reuse, PT ;  /* 0x000000c8d200720c */ /* 0x080fe40003f46270 */
[----:B------:R-:W-:Y:S02]  /*e870*/  FSEL R99, R89, -INF , !P1 ;  /* 0xff80000059637808 */ /* 0x000fe40004800000 */
[----:B------:R-:W-:Y:S02]  /*e880*/  FSEL R174, R81, -INF , !P5 ;  /* 0xff80000051ae7808 */ /* 0x000fe40006800000 */
[----:B------:R-:W-:Y:S02]  /*e890*/  ISETP.GE.AND P1, PT, R208, R200, PT ;  /* 0x000000c8d000720c */ /* 0x000fe40003f26270 */
[----:B------:R-:W-:-:S02]  /*e8a0*/  FSEL R151, R0, -INF , !P0 ;  /* 0xff80000000977808 */ /* 0x000fc40004000000 */
[-C--:B------:R-:W-:Y:S02]  /*e8b0*/  ISETP.GE.AND P5, PT, R210, R195.reuse, PT ;  /* 0x000000c3d200720c */ /* 0x080fe40003fa6270 */
[-C--:B------:R-:W-:Y:S02]  /*e8c0*/  ISETP.GE.AND P0, PT, R101, R200.reuse, PT ;  /* 0x000000c86500720c */ /* 0x080fe40003f06270 */
[----:B------:R-:W-:Y:S02]  /*e8d0*/  FSEL R210, R84, -INF , !P3 ;  /* 0xff80000054d27808 */ /* 0x000fe40005800000 */
[----:B------:R-:W-:Y:S02]  /*e8e0*/  ISETP.GE.AND P3, PT, R245, R200, PT ;  /* 0x000000c8f500720c */ /* 0x000fe40003f66270 */
[----:B------:R-:W-:Y:S02]  /*e8f0*/  FSEL R87, R87, -INF , P2 ;  /* 0xff80000057577808 */ /* 0x000fe40001000000 */
[----:B------:R-:W-:-:S02]  /*e900*/  ISETP.GE.AND P2, PT, R208, R195, PT ;  /* 0x000000c3d000720c */ /* 0x000fc40003f46270 */
[----:B------:R-:W-:Y:S02]  /*e910*/  FSEL R95, R95, -INF , P1 ;  /* 0xff8000005f5f7808 */ /* 0x000fe40000800000 */
[----:B------:R-:W-:Y:S02]  /*e920*/  FSEL R83, R83, -INF , P0 ;  /* 0xff80000053537808 */ /* 0x000fe40000000000 */
[----:B------:R-:W-:Y:S02]  /*e930*/  ISETP.GE.AND P0, PT, R245, R195, PT ;  /* 0x000000c3f500720c */ /* 0x000fe40003f06270 */
[----:B------:R-:W-:Y:S02]  /*e940*/  FSEL R92, R92, -INF , P3 ;  /* 0xff8000005c5c7808 */ /* 0x000fe40001800000 */
[----:B------:R-:W-:Y:S02]  /*e950*/  ISETP.GE.AND P3, PT, R220, R200, PT ;  /* 0x000000c8dc00720c */ /* 0x000fe40003f66270 */
[----:B------:R-:W-:-:S02]  /*e960*/  FSEL R135, R95, -INF , !P2 ;  /* 0xff8000005f877808 */ /* 0x000fc40005000000 */
[-C--:B------:R-:W-:Y:S02]  /*e970*/  ISETP.GE.AND P6, PT, R101, R195.reuse, PT ;  /* 0x000000c36500720c */ /* 0x080fe40003fc6270 */
[----:B------:R-:W-:Y:S02]  /*e980*/  FSEL R208, R87, -INF , !P5 ;  /* 0xff80000057d07808 */ /* 0x000fe40006800000 */
[-C--:B------:R-:W-:Y:S02]  /*e990*/  ISETP.GE.AND P2, PT, R237, R200.reuse, PT ;  /* 0x000000c8ed00720c */ /* 0x080fe40003f46270 */
[----:B------:R-:W-:Y:S02]  /*e9a0*/  ISETP.GE.AND P4, PT, R243, R200, PT ;  /* 0x000000c8f300720c */ /* 0x000fe40003f86270 */
[----:B------:R-:W-:Y:S02]  /*e9b0*/  ISETP.GE.AND P5, PT, R220, R195, PT ;  /* 0x000000c3dc00720c */ /* 0x000fe40003fa6270 */
[----:B------:R-:W-:-:S02]  /*e9c0*/  FSEL R220, R92, -INF , !P0 ;  /* 0xff8000005cdc7808 */ /* 0x000fc40004000000 */
[----:B------:R-:W-:Y:S02]  /*e9d0*/  ISETP.GE.AND P0, PT, R241, R200, PT ;  /* 0x000000c8f100720c */ /* 0x000fe40003f06270 */
[----:B------:R-:W-:Y:S02]  /*e9e0*/  FSEL R94, R94, -INF , P3 ;  /* 0xff8000005e5e7808 */ /* 0x000fe40001800000 */
[----:B------:R-:W-:Y:S02]  /*e9f0*/  FSEL R129, R83, -INF , !P6 ;  /* 0xff80000053817808 */ /* 0x000fe40007000000 */
[-C--:B------:R-:W-:Y:S02]  /*ea00*/  ISETP.GE.AND P3, PT, R237, R195.reuse, PT ;  /* 0x000000c3ed00720c */ /* 0x080fe40003f66270 */
[----:B------:R-:W-:Y:S02]  /*ea10*/  FSEL R102, R102, -INF , P2 ;  /* 0xff80000066667808 */ /* 0x000fe40001000000 */
[----:B------:R-:W-:-:S02]  /*ea20*/  ISETP.GE.AND P6, PT, R243, R195, PT ;  /* 0x000000c3f300720c */ /* 0x000fc40003fc6270 */
[----:B------:R-:W-:Y:S01]  /*ea30*/  FSEL R91, R91, -INF , P4 ;  /* 0xff8000005b5b7808 */ /* 0x000fe20002000000 */
[----:B------:R-:W-:Y:S01]  /*ea40*/  FFMA.FTZ R142, R250, R70, -R69 ;  /* 0x00000046fa8e7223 */ /* 0x000fe20000010845 */
[-C--:B------:R-:W-:Y:S02]  /*ea50*/  ISETP.GE.AND P1, PT, R239, R200.reuse, PT ;  /* 0x000000c8ef00720c */ /* 0x080fe40003f26270 */
[----:B------:R-:W-:Y:S02]  /*ea60*/  ISETP.GE.AND P4, PT, R241, R195, PT ;  /* 0x000000c3f100720c */ /* 0x000fe40003f86270 */
[----:B------:R-:W-:Y:S02]  /*ea70*/  FSEL R98, R98, -INF , P0 ;  /* 0xff80000062627808 */ /* 0x000fe40000000000 */
[----:B------:R-:W-:Y:S02]  /*ea80*/  ISETP.GE.AND P0, PT, R228, R200, PT ;  /* 0x000000c8e400720c */ /* 0x000fe40003f06270 */
[----:B------:R-:W-:-:S02]  /*ea90*/  FSEL R250, R102, -INF , !P3 ;  /* 0xff80000066fa7808 */ /* 0x000fc40005800000 */
[----:B------:R-:W-:Y:S02]  /*eaa0*/  FSEL R133, R91, -INF , !P6 ;  /* 0xff8000005b857808 */ /* 0x000fe40007000000 */
[----:B------:R-:W-:Y:S02]  /*eab0*/  FSEL R131, R94, -INF , !P5 ;  /* 0xff8000005e837808 */ /* 0x000fe40006800000 */
[----:B------:R-:W-:Y:S02]  /*eac0*/  ISETP.GE.AND P3, PT, R230, R200, PT ;  /* 0x000000c8e600720c */ /* 0x000fe40003f66270 */
[-C--:B------:R-:W-:Y:S02]  /*ead0*/  ISETP.GE.AND P6, PT, R239, R195.reuse, PT ;  /* 0x000000c3ef00720c */ /* 0x080fe40003fc6270 */
[----:B------:R-:W-:Y:S02]  /*eae0*/  ISETP.GE.AND P5, PT, R228, R195, PT ;  /* 0x000000c3e400720c */ /* 0x000fe40003fa6270 */
[----:B------:R-:W-:-:S02]  /*eaf0*/  FSEL R97, R97, -INF , P1 ;  /* 0xff80000061617808 */ /* 0x000fc40000800000 */
[----:B------:R-:W-:Y:S01]  /*eb00*/  FSEL R228, R98, -INF , !P4 ;  /* 0xff80000062e47808 */ /* 0x000fe20006000000 */
[--C-:B------:R-:W-:Y:S01]  /*eb10*/  FFMA.FTZ R113, R252, R70, -R69.reuse ;  /* 0x00000046fc717223 */ /* 0x100fe20000010845 */
[----:B------:R-:W-:Y:S02]  /*eb20*/  ISETP.GE.AND P4, PT, R235, R200, PT ;  /* 0x000000c8eb00720c */ /* 0x000fe40003f86270 */
[----:B------:R-:W-:Y:S02]  /*eb30*/  FSEL R104, R104, -INF , P0 ;  /* 0xff80000068687808 */ /* 0x000fe40000000000 */
[----:B------:R-:W-:Y:S02]  /*eb40*/  ISETP.GE.AND P0, PT, R230, R195, PT ;  /* 0x000000c3e600720c */ /* 0x000fe40003f06270 */
[----:B------:R-:W-:Y:S02]  /*eb50*/  FSEL R110, R110, -INF , P3 ;  /* 0xff8000006e6e7808 */ /* 0x000fe40001800000 */
[----:B------:R-:W-:Y:S01]  /*eb60*/  FSEL R252, R97, -INF , !P6 ;  /* 0xff80000061fc7808 */ /* 0x000fe20007000000 */
[----:B------:R-:W-:Y:S01]  /*eb70*/  FFMA.FTZ R134, R240, R70, -R69 ;  /* 0x00000046f0867223 */ /* 0x000fe20000010845 */
[----:B------:R-:W-:-:S02]  /*eb80*/  ISETP.GE.AND P2, PT, R232, R200, PT ;  /* 0x000000c8e800720c */ /* 0x000fc40003f46270 */
[-C--:B------:R-:W-:Y:S02]  /*eb90*/  ISETP.GE.AND P6, PT, R232, R195.reuse, PT ;  /* 0x000000c3e800720c */ /* 0x080fe40003fc6270 */
[----:B------:R-:W-:Y:S02]  /*eba0*/  ISETP.GE.AND P1, PT, R235, R195, PT ;  /* 0x000000c3eb00720c */ /* 0x000fe40003f26270 */
[----:B------:R-:W-:Y:S02]  /*ebb0*/  FSEL R108, R108, -INF , P4 ;  /* 0xff8000006c6c7808 */ /* 0x000fe40002000000 */
[----:B------:R-:W-:Y:S02]  /*ebc0*/  FSEL R232, R104, -INF , !P5 ;  /* 0xff80000068e87808 */ /* 0x000fe40006800000 */
[----:B------:R-:W-:Y:S02]  /*ebd0*/  ISETP.GE.AND P5, PT, R227, R200, PT ;  /* 0x000000c8e300720c */ /* 0x000fe40003fa6270 */
[----:B------:R-:W-:Y:S01]  /*ebe0*/  FSEL R240, R110, -INF , !P0 ;  /* 0xff8000006ef07808 */ /* 0x000fe20004000000 */
[----:B------:R-:W-:Y:S01]  /*ebf0*/  FFMA.FTZ R105, R248, R70, -R69 ;  /* 0x00000046f8697223 */ /* 0x000fe20000010845 */
[----:B------:R-:W-:-:S02]  /*ec00*/  ISETP.GE.AND P0, PT, R214, R200, PT ;  /* 0x000000c8d600720c */ /* 0x000fc40003f06270 */
[----:B------:R-:W-:Y:S02]  /*ec10*/  FSEL R248, R108, -INF , !P1 ;  /* 0xff8000006cf87808 */ /* 0x000fe40004800000 */
[----:B------:R-:W-:Y:S02]  /*ec20*/  ISETP.GE.AND P1, PT, R224, R200, PT ;  /* 0x000000c8e000720c */ /* 0x000fe40003f26270 */
[----:B------:R-:W-:Y:S02]  /*ec30*/  FSEL R109, R109, -INF , P5 ;  /* 0xff8000006d6d7808 */ /* 0x000fe40002800000 */
[----:B------:R-:W-:Y:S02]  /*ec40*/  ISETP.GE.AND P5, PT, R214, R195, PT ;  /* 0x000000c3d600720c */ /* 0x000fe40003fa6270 */
[----:B------:R-:W-:Y:S01]  /*ec50*/  FSEL R117, R117, -INF , P0 ;  /* 0xff80000075757808 */ /* 0x000fe20000000000 */
[----:B------:R-:W-:Y:S01]  /*ec60*/  FFMA.FTZ R95, R234, R70, -R69 ;  /* 0x00000046ea5f7223 */ /* 0x000fe20000010845 */
[----:B------:R-:W-:-:S02]  /*ec70*/  FSEL R107, R107, -INF , P2 ;  /* 0xff8000006b6b7808 */ /* 0x000fc40001000000 */
[-C--:B------:R-:W-:Y:S02]  /*ec80*/  ISETP.GE.AND P2, PT, R224, R195.reuse, PT ;  /* 0x000000c3e000720c */ /* 0x080fe40003f46270 */
[----:B------:R-:W-:Y:S02]  /*ec90*/  ISETP.GE.AND P3, PT, R216, R200, PT ;  /* 0x000000c8d800720c */ /* 0x000fe40003f66270 */
[----:B------:R-:W-:Y:S01]  /*eca0*/  FSEL R114, R114, -INF , P1 ;  /* 0xff80000072727808 */ /* 0x000fe20000800000 */
[--C-:B------:R-:W-:Y:S01]  /*ecb0*/  FFMA.FTZ R138, R246, R70, -R69.reuse ;  /* 0x00000046f68a7223 */ /* 0x100fe20000010845 */
[----:B------:R-:W-:Y:S02]  /*ecc0*/  ISETP.GE.AND P4, PT, R227, R195, PT ;  /* 0x000000c3e300720c */ /* 0x000fe40003f86270 */
[----:B------:R-:W-:Y:S02]  /*ecd0*/  ISETP.GE.AND P1, PT, R130, R200, PT ;  /* 0x000000c88200720c */ /* 0x000fe40003f26270 */
[----:B------:R-:W-:Y:S01]  /*ece0*/  FSEL R234, R117, -INF , !P5 ;  /* 0xff80000075ea7808 */ /* 0x000fe20006800000 */
[--C-:B------:R-:W-:Y:S01]  /*ecf0*/  FFMA.FTZ R97, R242, R70, -R69.reuse ;  /* 0x00000046f2617223 */ /* 0x100fe20000010845 */
[----:B------:R-:W-:Y:S01]  /*ed00*/  ISETP.GE.AND P5, PT, R207, R200, PT ;  /* 0x000000c8cf00720c */ /* 0x000fe20003fa6270 */
[----:B------:R-:W-:Y:S01]  /*ed10*/  FFMA.FTZ R101, R244, R70, -R69 ;  /* 0x00000046f4657223 */ /* 0x000fe20000010845 */
[----:B------:R-:W-:-:S02]  /*ed20*/  FSEL R246, R107, -INF , !P6 ;  /* 0xff8000006bf67808 */ /* 0x000fc40007000000 */
[----:B------:R-:W-:Y:S02]  /*ed30*/  ISETP.GE.AND P6, PT, R216, R195, PT ;  /* 0x000000c3d800720c */ /* 0x000fe40003fc6270 */
[----:B------:R-:W-:Y:S02]  /*ed40*/  FSEL R242, R114, -INF , !P2 ;  /* 0xff80000072f27808 */ /* 0x000fe40005000000 */
[----:B------:R-:W-:Y:S02]  /*ed50*/  FSEL R111, R111, -INF , P3 ;  /* 0xff8000006f6f7808 */ /* 0x000fe40001800000 */
[----:B------:R-:W-:Y:S02]  /*ed60*/  FSEL R244, R109, -INF , !P4 ;  /* 0xff8000006df47808 */ /* 0x000fe40006000000 */
[-C--:B------:R-:W-:Y:S02]  /*ed70*/  ISETP.GE.AND P2, PT, R212, R200.reuse, PT ;  /* 0x000000c8d400720c */ /* 0x080fe40003f46270 */
[----:B------:R-:W-:-:S02]  /*ed80*/  ISETP.GE.AND P0, PT, R211, R200, PT ;  /* 0x000000c8d300720c */ /* 0x000fc40003f06270 */
[----:B------:R-:W-:Y:S02]  /*ed90*/  FSEL R116, R116, -INF , P1 ;  /* 0xff80000074747808 */ /* 0x000fe40000800000 */
[-C--:B------:R-:W-:Y:S01]  /*eda0*/  ISETP.GE.AND P4, PT, R130, R195.reuse, PT ;  /* 0x000000c38200720c */ /* 0x080fe20003f86270 */
[----:B------:R-:W-:Y:S01]  /*edb0*/  FFMA.FTZ R130, R236, R70, -R69 ;  /* 0x00000046ec827223 */ /* 0x000fe20000010845 */
[-C--:B------:R-:W-:Y:S02]  /*edc0*/  ISETP.GE.AND P1, PT, R207, R195.reuse, PT ;  /* 0x000000c3cf00720c */ /* 0x080fe40003f26270 */
[----:B------:R-:W-:Y:S02]  /*edd0*/  FSEL R121, R121, -INF , P5 ;  /* 0xff80000079797808 */ /* 0x000fe40002800000 */
[----:B------:R-:W-:Y:S02]  /*ede0*/  FSEL R236, R111, -INF , !P6 ;  /* 0xff8000006fec7808 */ /* 0x000fe40007000000 */
[----:B------:R-:W-:-:S02]  /*edf0*/  ISETP.GE.AND P6, PT, R211, R195, PT ;  /* 0x000000c3d300720c */ /* 0x000fc40003fc6270 */
[----:B------:R-:W-:Y:S02]  /*ee00*/  FSEL R119, R119, -INF , P2 ;  /* 0xff80000077777808 */ /* 0x000fe40001000000 */
[----:B------:R-:W-:Y:S02]  /*ee10*/  FSEL R118, R118, -INF , P0 ;  /* 0xff80000076767808 */ /* 0x000fe40000000000 */
[-C--:B------:R-:W-:Y:S02]  /*ee20*/  ISETP.GE.AND P2, PT, R206, R200.reuse, PT ;  /* 0x000000c8ce00720c */ /* 0x080fe40003f46270 */
[----:B------:R-:W-:Y:S02]  /*ee30*/  FSEL R214, R121, -INF , !P1 ;  /* 0xff80000079d67808 */ /* 0x000fe40004800000 */
[----:B------:R-:W-:Y:S02]  /*ee40*/  ISETP.GE.AND P1, PT, R166, R200, PT ;  /* 0x000000c8a600720c */ /* 0x000fe40003f26270 */
[----:B------:R-:W-:-:S02]  /*ee50*/  FSEL R230, R116, -INF , !P4 ;  /* 0xff80000074e67808 */ /* 0x000fc40006000000 */
[----:B------:R-:W-:Y:S02]  /*ee60*/  FSEL R216, R118, -INF , !P6 ;  /* 0xff80000076d87808 */ /* 0x000fe40007000000 */
[-C--:B------:R-:W-:Y:S02]  /*ee70*/  ISETP.GE.AND P4, PT, R206, R195.reuse, PT ;  /* 0x000000c3ce00720c */ /* 0x080fe40003f86270 */
[----:B------:R-:W-:Y:S02]  /*ee80*/  ISETP.GE.AND P6, PT, R204, R200, PT ;  /* 0x000000c8cc00720c */ /* 0x000fe40003fc6270 */
[----:B------:R-:W-:Y:S02]  /*ee90*/  FSEL R123, R123, -INF , P2 ;  /* 0xff8000007b7b7808 */ /* 0x000fe40001000000 */
[-C--:B------:R-:W-:Y:S02]  /*eea0*/  ISETP.GE.AND P3, PT, R212, R195.reuse, PT ;  /* 0x000000c3d400720c */ /* 0x080fe40003f66270 */
[----:B------:R-:W-:-:S02]  /*eeb0*/  ISETP.GE.AND P2, PT, R166, R195, PT ;  /* 0x000000c3a600720c */ /* 0x000fc40003f46270 */
[----:B------:R-:W-:Y:S02]  /*eec0*/  FSEL R132, R132, -INF , P1 ;  /* 0xff80000084847808 */ /* 0x000fe40000800000 */
[----:B------:R-:W-:Y:S02]  /*eed0*/  FMNMX3.FTZ R35, R168, R73, R162, !PT ;  /* 0x00000049a8237276 */ /* 0x000fe400078100a2 */
[----:B------:R-:W-:Y:S02]  /*eee0*/  ISETP.GE.AND P5, PT, R204, R195, PT ;  /* 0x000000c3cc00720c */ /* 0x000fe40003fa6270 */
[----:B------:R-:W-:Y:S02]  /*eef0*/  FSEL R212, R123, -INF , !P4 ;  /* 0xff8000007bd47808 */ /* 0x000fe40006000000 */
[----:B------:R-:W-:Y:S02]  /*ef00*/  FSEL R124, R124, -INF , P6 ;  /* 0xff8000007c7c7808 */ /* 0x000fe40003000000 */
[----:B------:R-:W-:-:S02]  /*ef10*/  FSEL R224, R119, -INF , !P3 ;  /* 0xff80000077e07808 */ /* 0x000fc40005800000 */
[-C--:B------:R-:W-:Y:S02]  /*ef20*/  ISETP.GE.AND P4, PT, R160, R200.reuse, PT ;  /* 0x000000c8a000720c */ /* 0x080fe40003f86270 */
[-C--:B------:R-:W-:Y:S02]  /*ef30*/  ISETP.GE.AND P1, PT, R77, R200.reuse, PT ;  /* 0x000000c84d00720c */ /* 0x080fe40003f26270 */
[----:B------:R-:W-:Y:S02]  /*ef40*/  FSEL R166, R132, -INF , !P2 ;  /* 0xff80000084a67808 */ /* 0x000fe40005000000 */
[-C--:B------:R-:W-:Y:S02]  /*ef50*/  ISETP.GE.AND P3, PT, R205, R200.reuse, PT ;  /* 0x000000c8cd00720c */ /* 0x080fe40003f66270 */
[----:B------:R-:W-:Y:S02]  /*ef60*/  ISETP.GE.AND P2, PT, R65, R200, PT ;  /* 0x000000c84100720c */ /* 0x000fe40003f46270 */
[----:B------:R-:W-:-:S02]  /*ef70*/  FMNMX3.FTZ R35, R35, R156, R38, !PT ;  /* 0x0000009c23237276 */ /* 0x000fc40007810026 */
[----:B------:R-:W-:Y:S02]  /*ef80*/  FSEL R204, R124, -INF , !P5 ;  /* 0xff8000007ccc7808 */ /* 0x000fe40006800000 */
[-C--:B------:R-:W-:Y:S02]  /*ef90*/  ISETP.GE.AND P5, PT, R77, R195.reuse, PT ;  /* 0x000000c34d00720c */ /* 0x080fe40003fa6270 */
[----:B------:R-:W-:Y:S02]  /*efa0*/  FSEL R127, R127, -INF , P4 ;  /* 0xff8000007f7f7808 */ /* 0x000fe40002000000 */
[----:B------:R-:W-:Y:S02]  /*efb0*/  FSEL R136, R136, -INF , P1 ;  /* 0xff80000088887808 */ /* 0x000fe40000800000 */
[----:B------:R-:W-:Y:S02]  /*efc0*/  ISETP.GE.AND P0, PT, R205, R195, PT ;  /* 0x000000c3cd00720c */ /* 0x000fe40003f06270 */
[----:B------:R-:W-:-:S02]  /*efd0*/  FSEL R126, R126, -INF , P3 ;  /* 0xff8000007e7e7808 */ /* 0x000fc40001800000 */
[----:B------:R-:W-:Y:S02]  /*efe0*/  ISETP.GE.AND P4, PT, R65, R195, PT ;  /* 0x000000c34100720c */ /* 0x000fe40003f86270 */
[----:B------:R-:W-:Y:S02]  /*eff0*/  FSEL R0, R140, -INF , P2 ;  /* 0xff8000008c007808 */ /* 0x000fe40001000000 */
[----:B------:R-:W-:Y:S02]  /*f000*/  FMNMX3.FTZ R35, R35, R154, R30, !PT ;  /* 0x0000009a23237276 */ /* 0x000fe4000781001e */
[----:B------:R-:W-:Y:S02]  /*f010*/  FSEL R140, R136, -INF , !P5 ;  /* 0xff800000888c7808 */ /* 0x000fe40006800000 */
[----:B------:R-:W-:Y:S02]  /*f020*/  FSEL R206, R126, -INF , !P0 ;  /* 0xff8000007ece7808 */ /* 0x000fe40004000000 */
[----:B------:R-:W-:-:S02]  /*f030*/  FSEL R136, R0, -INF , !P4 ;  /* 0xff80000000887808 */ /* 0x000fc40006000000 */
[----:B------:R-:W-:Y:S02]  /*f040*/  ISETP.GE.AND P0, PT, R80, R200, PT ;  /* 0x000000c85000720c */ /* 0x000fe40003f06270 */
[----:B------:R-:W-:Y:S02]  /*f050*/  FMNMX3.FTZ R0, R35, R22, R36, !PT ;  /* 0x0000001623007276 */ /* 0x000fe40007810024 */
[----:B------:R-:W-:Y:S02]  /*f060*/  ISETP.GE.AND P5, PT, R41, R200, PT ;  /* 0x000000c82900720c */ /* 0x000fe40003fa6270 */
[----:B------:R-:W-:Y:S02]  /*f070*/  ISETP.GE.AND P3, PT, R160, R195, PT ;  /* 0x000000c3a000720c */ /* 0x000fe40003f66270 */
[----:B------:R-:W-:Y:S02]  /*f080*/  FSEL R137, R137, -INF , P0 ;  /* 0xff80000089897808 */ /* 0x000fe40000000000 */
[----:B------:R-:W-:-:S02]  /*f090*/  FMNMX3.FTZ R0, R0, R103, R157, !PT ;  /* 0x0000006700007276 */ /* 0x000fc4000781009d */
[-C--:B------:R-:W-:Y:S02]  /*f0a0*/  ISETP.GE.AND P0, PT, R63, R200.reuse, PT ;  /* 0x000000c83f00720c */ /* 0x080fe40003f06270 */
[----:B------:R-:W-:Y:S02]  /*f0b0*/  ISETP.GE.AND P2, PT, R41, R195, PT ;  /* 0x000000c32900720c */ /* 0x000fe40003f46270 */
[----:B------:R-:W-:Y:S02]  /*f0c0*/  ISETP.GE.AND P4, PT, R40, R200, PT ;  /* 0x000000c82800720c */ /* 0x000fe40003f86270 */
[----:B------:R-:W-:Y:S01]  /*f0d0*/  FSEL R124, R141, -INF , P5 ;  /* 0xff8000008d7c7808 */ /* 0x000fe20002800000 */
[----:B------:R-:W-:Y:S01]  /*f0e0*/  FFMA.FTZ R172, R120, R70, -R69 ;  /* 0x0000004678ac7223 */ /* 0x000fe20000010845 */
[----:B------:R-:W-:Y:S02]  /*f0f0*/  FSEL R160, R127, -INF , !P3 ;  /* 0xff8000007fa07808 */ /* 0x000fe40005800000 */
[----:B------:R-:W-:-:S02]  /*f100*/  FMNMX3.FTZ R0, R0, R85, R155, !PT ;  /* 0x0000005500007276 */ /* 0x000fc4000781009b */
[-C--:B------:R-:W-:Y:S02]  /*f110*/  ISETP.GE.AND P3, PT, R63, R195.reuse, PT ;  /* 0x000000c33f00720c */ /* 0x080fe40003f66270 */
[----:B------:R-:W-:Y:S02]  /*f120*/  FSEL R132, R139, -INF , P0 ;  /* 0xff8000008b847808 */ /* 0x000fe40000000000 */
[----:B------:R-:W-:Y:S02]  /*f130*/  FSEL R124, R124, -INF , !P2 ;  /* 0xff8000007c7c7808 */ /* 0x000fe40005000000 */
[----:B------:R-:W-:Y:S02]  /*f140*/  FSEL R120, R150, -INF , P4 ;  /* 0xff80000096787808 */ /* 0x000fe40002000000 */
[C---:B------:R-:W-:Y:S02]  /*f150*/  ISETP.GE.AND P2, PT, R31.reuse, R200, PT ;  /* 0x000000c81f00720c */ /* 0x040fe40003f46270 */
[----:B------:R-:W-:-:S02]  /*f160*/  ISETP.GE.AND P4, PT, R31, R195, PT ;  /* 0x000000c31f00720c */ /* 0x000fc40003f86270 */
[----:B------:R-:W-:Y:S02]  /*f170*/  ISETP.GE.AND P6, PT, R80, R195, PT ;  /* 0x000000c35000720c */ /* 0x000fe40003fc6270 */
[----:B------:R-:W-:Y:S02]  /*f180*/  FMNMX3.FTZ R31, R0, R151, R145, !PT ;  /* 0x00000097001f7276 */ /* 0x000fe40007810091 */
[----:B------:R-:W-:Y:S02]  /*f190*/  FSEL R132, R132, -INF , !P3 ;  /* 0xff80000084847808 */ /* 0x000fe40005800000 */
[----:B------:R-:W-:Y:S02]  /*f1a0*/  ISETP.GE.AND P0, PT, R40, R195, PT ;  /* 0x000000c32800720c */ /* 0x000fe40003f06270 */
[----:B------:R-:W-:Y:S02]  /*f1b0*/  ISETP.GE.AND P3, PT, R39, R200, PT ;  /* 0x000000c82700720c */ /* 0x000fe40003f66270 */
[----:B------:R-:W-:-:S02]  /*f1c0*/  FSEL R144, R137, -INF , !P6 ;  /* 0xff80000089907808 */ /* 0x000fc40007000000 */
[----:B------:R-:W-:Y:S02]  /*f1d0*/  FMNMX3.FTZ R0, R31, R174, R210, !PT ;  /* 0x000000ae1f007276 */ /* 0x000fe400078100d2 */
[-C--:B------:R-:W-:Y:S02]  /*f1e0*/  ISETP.GE.AND P6, PT, R42, R200.reuse, PT ;  /* 0x000000c82a00720c */ /* 0x080fe40003fc6270 */
[----:B------:R-:W-:Y:S02]  /*f1f0*/  FSEL R120, R120, -INF , !P0 ;  /* 0xff80000078787808 */ /* 0x000fe40004000000 */
[----:B------:R-:W-:Y:S02]  /*f200*/  FSEL R116, R147, -INF , P3 ;  /* 0xff80000093747808 */ /* 0x000fe40001800000 */
[C---:B------:R-:W-:Y:S02]  /*f210*/  ISETP.GE.AND P0, PT, R29.reuse, R200, PT ;  /* 0x000000c81d00720c */ /* 0x040fe40003f06270 */
[----:B------:R-:W-:-:S02]  /*f220*/  ISETP.GE.AND P3, PT, R29, R195, PT ;  /* 0x000000c31d00720c */ /* 0x000fc40003f66270 */
[----:B------:R-:W-:Y:S02]  /*f230*/  FMNMX3.FTZ R29, R0, R129, R99, !PT ;  /* 0x00000081001d7276 */ /* 0x000fe40007810063 */
[-C--:B------:R-:W-:Y:S02]  /*f240*/  ISETP.GE.AND P1, PT, R42, R195.reuse, PT ;  /* 0x000000c32a00720c */ /* 0x080fe40003f26270 */
[----:B------:R-:W-:Y:S02]  /*f250*/  FSEL R126, R143, -INF , P6 ;  /* 0xff8000008f7e7808 */ /* 0x000fe40003000000 */
[----:B------:R-:W-:Y:S02]  /*f260*/  FMNMX3.FTZ R0, R29, R208, R220, !PT ;  /* 0x000000d01d007276 */ /* 0x000fe400078100dc */
[----:B------:R-:W-:Y:S02]  /*f270*/  FSEL R126, R126, -INF , !P1 ;  /* 0xff8000007e7e7808 */ /* 0x000fe40004800000 */
[----:B------:R-:W-:-:S02]  /*f280*/  ISETP.GE.AND P6, PT, R39, R195, PT ;  /* 0x000000c32700720c */ /* 0x000fc40003fc6270 */
[-C--:B------:R-:W-:Y:S02]  /*f290*/  ISETP.GE.AND P1, PT, R37, R200.reuse, PT ;  /* 0x000000c82500720c */ /* 0x080fe40003f26270 */
[----:B------:R-:W-:Y:S02]  /*f2a0*/  FMNMX3.FTZ R0, R0, R133, R135, !PT ;  /* 0x0000008500007276 */ /* 0x000fe40007810087 */
[----:B------:R-:W-:Y:S02]  /*f2b0*/  FSEL R116, R116, -INF , !P6 ;  /* 0xff80000074747808 */ /* 0x000fe40007000000 */
[----:B------:R-:W-:Y:S02]  /*f2c0*/  FSEL R104, R153, -INF , P1 ;  /* 0xff80000099687808 */ /* 0x000fe40000800000 */
[C---:B------:R-:W-:Y:S02]  /*f2d0*/  ISETP.GE.AND P6, PT, R27.reuse, R200, PT ;  /* 0x000000c81b00720c */ /* 0x040fe40003fc6270 */
[----:B------:R-:W-:-:S02]  /*f2e0*/  ISETP.GE.AND P1, PT, R27, R195, PT ;  /* 0x000000c31b00720c */ /* 0x000fc40003f26270 */
        /* <DEDUP_REMOVED lines=10> */
[----:B------:R-:W-:Y:S01]  /*f390*/  FMNMX3.FTZ R27, R27, R204, R166, !PT ;  /* 0x000000cc1b1b7276 */ /* 0x000fe200078100a6 */
[----:B------:R-:W-:Y:S01]  /*f3a0*/  FFMA.FTZ R94, R100, R70, -R69 ;  /* 0x00000046645e7223 */ /* 0x000fe20000010845 */
[----:B------:R-:W-:Y:S02]  /*f3b0*/  FSEL R100, R152, -INF , !P4 ;  /* 0xff80000098647808 */ /* 0x000fe40006000000 */
[----:B------:R-:W-:Y:S02]  /*f3c0*/  FMNMX3.FTZ R27, R27, R160, R144, !PT ;  /* 0x000000a01b1b7276 */ /* 0x000fe40007810090 */
[----:B------:R-:W-:-:S02]  /*f3d0*/  ISETP.GE.AND P4, PT, R25, R200, PT ;  /* 0x000000c81900720c */ /* 0x000fc40003f86270 */
[----:B------:R-:W-:Y:S02]  /*f3e0*/  FMNMX3.FTZ R27, R27, R140, R136, !PT ;  /* 0x0000008c1b1b7276 */ /* 0x000fe40007810088 */
[-C--:B------:R-:W-:Y:S02]  /*f3f0*/  ISETP.GE.AND P5, PT, R37, R195.reuse, PT ;  /* 0x000000c32500720c */ /* 0x080fe40003fa6270 */
[----:B------:R-:W-:Y:S02]  /*f400*/  FSEL R17, R17, -INF , P0 ;  /* 0xff80000011117808 */ /* 0x000fe40000000000 */
[----:B------:R-:W-:Y:S02]  /*f410*/  ISETP.GE.AND P0, PT, R25, R195, PT ;  /* 0x000000c31900720c */ /* 0x000fe40003f06270 */
[----:B------:R-:W-:Y:S02]  /*f420*/  FSEL R13, R13, -INF , P4 ;  /* 0xff8000000d0d7808 */ /* 0x000fe40002000000 */
[----:B------:R-:W-:-:S02]  /*f430*/  FMNMX3.FTZ R27, R27, R132, R126, !PT ;  /* 0x000000841b1b7276 */ /* 0x000fc4000781007e */
[----:B------:R-:W-:Y:S02]  /*f440*/  FSEL R104, R104, -INF , !P5 ;  /* 0xff80000068687808 */ /* 0x000fe40006800000 */
[----:B------:R-:W-:Y:S02]  /*f450*/  ISETP.GE.AND P5, PT, R26, R200, PT ;  /* 0x000000c81a00720c */ /* 0x000fe40003fa6270 */
[----:B------:R-:W-:Y:S02]  /*f460*/  FSEL R84, R13, -INF , !P0 ;  /* 0xff8000000d547808 */ /* 0x000fe40004000000 */
[----:B------:R-:W-:Y:S01]  /*f470*/  FMNMX3.FTZ R13, R27, R124, R120, !PT ;  /* 0x0000007c1b0d7276 */ /* 0x000fe20007810078 */
[----:B------:R-:W-:Y:S01]  /*f480*/  FFMA.FTZ R77, R96, R70, -R69 ;  /* 0x00000046604d7223 */ /* 0x000fe20000010845 */
[----:B------:R-:W-:Y:S02]  /*f490*/  ISETP.GE.AND P2, PT, R26, R195, PT ;  /* 0x000000c31a00720c */ /* 0x000fe40003f46270 */
[----:B------:R-:W-:-:S02]  /*f4a0*/  FSEL R16, R16, -INF , P6 ;  /* 0xff80000010107808 */ /* 0x000fc40003000000 */
[----:B------:R-:W-:Y:S01]  /*f4b0*/  FSEL R12, R12, -INF , P5 ;  /* 0xff8000000c0c7808 */ /* 0x000fe20002800000 */
[-CC-:B------:R-:W-:Y:S01]  /*f4c0*/  FFMA.FTZ R98, R75, R70.reuse, -R69.reuse ;  /* 0x000000464b627223 */ /* 0x180fe20000010845 */
[----:B------:R-:W-:Y:S01]  /*f4d0*/  FSEL R96, R17, -INF , !P3 ;  /* 0xff80000011607808 */ /* 0x000fe20005800000 */
[----:B------:R-:W-:Y:S01]  /*f4e0*/  FFMA.FTZ R75, R86, R70, -R69 ;  /* 0x00000046564b7223 */ /* 0x000fe20000010845 */
[----:B------:R-:W-:Y:S02]  /*f4f0*/  ISETP.GE.AND P3, PT, R24, R200, PT ;  /* 0x000000c81800720c */ /* 0x000fe40003f66270 */
[----:B------:R-:W-:Y:S02]  /*f500*/  FMNMX3.FTZ R13, R13, R116, R104, !PT ;  /* 0x000000740d0d7276 */ /* 0x000fe40007810068 */
[----:B------:R-:W-:Y:S02]  /*f510*/  FSEL R92, R16, -INF , !P1 ;  /* 0xff800000105c7808 */ /* 0x000fe40004800000 */
[----:B------:R-:W-:-:S02]  /*f520*/  FSEL R86, R12, -INF , !P2 ;  /* 0xff8000000c567808 */ /* 0x000fc40005000000 */
[-C--:B------:R-:W-:Y:S02]  /*f530*/  ISETP.GE.AND P1, PT, R23, R200.reuse, PT ;  /* 0x000000c81700720c */ /* 0x080fe40003f26270 */
[----:B------:R-:W-:Y:S01]  /*f540*/  ISETP.GE.AND P2, PT, R21, R200, PT ;  /* 0x000000c81500720c */ /* 0x000fe20003f46270 */
[--C-:B------:R-:W-:Y:S01]  /*f550*/  FFMA.FTZ R81, R79, R70, -R69.reuse ;  /* 0x000000464f517223 */ /* 0x100fe20000010845 */
[-C--:B------:R-:W-:Y:S02]  /*f560*/  ISETP.GE.AND P6, PT, R24, R195.reuse, PT ;  /* 0x000000c31800720c */ /* 0x080fe40003fc6270 */
[----:B------:R-:W-:Y:S02]  /*f570*/  FSEL R14, R14, -INF , P3 ;  /* 0xff8000000e0e7808 */ /* 0x000fe40001800000 */
[----:B------:R-:W-:Y:S01]  /*f580*/  FMNMX3.FTZ R13, R13, R100, R96, !PT ;  /* 0x000000640d0d7276 */ /* 0x000fe20007810060 */
[-CC-:B------:R-:W-:Y:S01]  /*f590*/  FFMA.FTZ R79, R67, R70.reuse, -R69.reuse ;  /* 0x00000046434f7223 */ /* 0x180fe20000010845 */
[----:B------:R-:W-:Y:S01]  /*f5a0*/  ISETP.GE.AND P4, PT, R21, R195, PT ;  /* 0x000000c31500720c */ /* 0x000fe20003f86270 */
[----:B------:R-:W-:Y:S01]  /*f5b0*/  FFMA.FTZ R67, R82, R70, -R69 ;  /* 0x0000004652437223 */ /* 0x000fe20000010845 */
[----:B------:R-:W-:-:S02]  /*f5c0*/  ISETP.GE.AND P0, PT, R20, R200, PT ;  /* 0x000000c81400720c */ /* 0x000fc40003f06270 */
[----:B------:R-:W-:Y:S02]  /*f5d0*/  FSEL R15, R15, -INF , P1 ;  /* 0xff8000000f0f7808 */ /* 0x000fe40000800000 */
[----:B------:R-:W-:Y:S02]  /*f5e0*/  FSEL R5, R5, -INF , P2 ;  /* 0xff80000005057808 */ /* 0x000fe40001000000 */
[----:B------:R-:W-:Y:S02]  /*f5f0*/  ISETP.GE.AND P5, PT, R23, R195, PT ;  /* 0x000000c31700720c */ /* 0x000fe40003fa6270 */
[----:B------:R-:W-:Y:S02]  /*f600*/  ISETP.GE.AND P1, PT, R19, R200, PT ;  /* 0x000000c81300720c */ /* 0x000fe40003f26270 */
[----:B------:R-:W-:Y:S02]  /*f610*/  FSEL R82, R14, -INF , !P6 ;  /* 0xff8000000e527808 */ /* 0x000fe40007000000 */
[----:B------:R-:W-:-:S02]  /*f620*/  FMNMX3.FTZ R13, R13, R92, R86, !PT ;  /* 0x0000005c0d0d7276 */ /* 0x000fc40007810056 */
[----:B------:R-:W-:Y:S02]  /*f630*/  FSEL R6, R6, -INF , P0 ;  /* 0xff80000006067808 */ /* 0x000fe40000000000 */
[----:B------:R-:W-:Y:S02]  /*f640*/  FSEL R78, R5, -INF , !P4 ;  /* 0xff800000054e7808 */ /* 0x000fe40006000000 */
[-C--:B------:R-:W-:Y:S02]  /*f650*/  ISETP.GE.AND P3, PT, R20, R195.reuse, PT ;  /* 0x000000c31400720c */ /* 0x080fe40003f66270 */
[----:B------:R-:W-:Y:S02]  /*f660*/  ISETP.GE.AND P2, PT, R19, R195, PT ;  /* 0x000000c31300720c */ /* 0x000fe40003f46270 */
[----:B------:R-:W-:Y:S02]  /*f670*/  ISETP.GE.AND P0, PT, R74, R200, PT ;  /* 0x000000c84a00720c */ /* 0x000fe40003f06270 */
[----:B------:R-:W-:-:S02]  /*f680*/  FSEL R7, R7, -INF , P1 ;  /* 0xff80000007077808 */ /* 0x000fc40000800000 */
[----:B------:R-:W-:Y:S02]  /*f690*/  FSEL R80, R15, -INF , !P5 ;  /* 0xff8000000f507808 */ /* 0x000fe40006800000 */
[----:B------:R-:W-:Y:S01]  /*f6a0*/  FMNMX3.FTZ R5, R13, R84, R82, !PT ;  /* 0x000000540d057276 */ /* 0x000fe20007810052 */
[----:B------:R-:W-:Y:S01]  /*f6b0*/  FFMA.FTZ R65, R76, R70, -R69 ;  /* 0x000000464c417223 */ /* 0x000fe20000010845 */
[----:B------:R-:W-:Y:S02]  /*f6c0*/  ISETP.GE.AND P1, PT, R74, R195, PT ;  /* 0x000000c34a00720c */ /* 0x000fe40003f26270 */
[----:B------:R-:W-:Y:S02]  /*f6d0*/  FSEL R18, R18, -INF , P0 ;  /* 0xff80000012127808 */ /* 0x000fe40000000000 */
[----:B------:R-:W-:Y:S02]  /*f6e0*/  FSEL R76, R6, -INF , !P3 ;  /* 0xff800000064c7808 */ /* 0x000fe40005800000 */
[----:B------:R-:W-:-:S02]  /*f6f0*/  FSEL R74, R7, -INF , !P2 ;  /* 0xff800000074a7808 */ /* 0x000fc40005000000 */
[----:B------:R-:W-:Y:S01]  /*f700*/  FMNMX3.FTZ R5, R5, R80, R78, !PT ;  /* 0x0000005005057276 */ /* 0x000fe2000781004e */
[----:B------:R-:W-:Y:S01]  /*f710*/  FFMA.FTZ R63, R72, R70, -R69 ;  /* 0x00000046483f7223 */ /* 0x000fe20000010845 */
[----:B------:R-:W-:Y:S02]  /*f720*/  FSEL R72, R18, -INF , !P1 ;  /* 0xff80000012487808 */ /* 0x000fe40004800000 */
[----:B------:R-:W-:-:S04]  /*f730*/  FMNMX3.FTZ R5, R5, R76, R74, !PT ;  /* 0x0000004c05057276 */ /* 0x000fc8000781004a */
[----:B------:R-:W-:-:S05]  /*f740*/  FMNMX.FTZ R0, R72, R5, !PT ;  /* 0x0000000548007209 */ /* 0x000fca0007810000 */
[----:B------:R-:W1:Y:S01]  /*f750*/  SHFL.BFLY PT, R5, R0, 0x2, 0x1f ;  /* 0x0c401f0000057f89 */ /* 0x000e6200000e0000 */
[----:B------:R-:W-:Y:S01]  /*f760*/  IMAD.SHL.U32 R4, R4, 0x100, RZ ;  /* 0x0000010004047824 */ /* 0x000fe200078e00ff */
[----:B-1----:R-:W-:-:S05]  /*f770*/  FMNMX.FTZ R5, R0, R5, !PT ;  /* 0x0000000500057209 */ /* 0x002fca0007810000 */
[----:B------:R-:W1:Y:S01]  /*f780*/  SHFL.BFLY PT, R0, R5, 0x1, 0x1f ;  /* 0x0c201f0005007f89 */ /* 0x000e6200000e0000 */
[----:B------:R-:W-:Y:S01]  /*f790*/  LOP3.LUT R4, R4, 0x100, RZ, 0xc0, !PT ;  /* 0x0000010004047812 */ /* 0x000fe200078ec0ff */
[----:B------:R-:W-:Y:S01]  /*f7a0*/  FFMA.FTZ R40, R71, R70, -R69 ;  /* 0x0000004647287223 */ /* 0x000fe20000010845 */
[----:B------:R-:W-:-:S04]  /*f7b0*/  ISETP.NE.AND P6, PT, R44, RZ, PT ;  /* 0x000000ff2c00720c */ /* 0x000fc80003fc5270 */
        /* <DEDUP_REMOVED lines=11> */
[-C--:B------:R-:W-:Y:S01]  /*f870*/  FFMA.FTZ R115, R249, R70.reuse, -R69 ;  /* 0x00000046f9737223 */ /* 0x080fe20000010845 */
[----:B------:R-:W-:Y:S01]  /*f880*/  MUFU.EX2 R172, R172 ;  /* 0x000000ac00ac7308 */ /* 0x000fe20000000800 */
[----:B------:R-:W2:Y:S01]  /*f890*/  LDSM.16.MT88.4 R16, [R62+0x5000] ;  /* 0x005000003e10783b */ /* 0x000ea20000004200 */
[-CC-:B------:R-:W-:Y:S01]  /*f8a0*/  FFMA.FTZ R168, R168, R70.reuse, -R35.reuse ;  /* 0x00000046a8a87223 */ /* 0x180fe20000010823 */
[-CC-:B------:R-:W-:Y:S01]  /*f8b0*/  FFMA.FTZ R121, R73, R70.reuse, -R35.reuse ;  /* 0x0000004649797223 */ /* 0x180fe20000010823 */
[-CC-:B------:R-:W-:Y:S01]  /*f8c0*/  FFMA.FTZ R162, R162, R70.reuse, -R35.reuse ;  /* 0x00000046a2a27223 */ /* 0x180fe20000010823 */
[-CC-:B------:R-:W-:Y:S01]  /*f8d0*/  FFMA.FTZ R119, R156, R70.reuse, -R35.reuse ;  /* 0x000000469c777223 */ /* 0x180fe20000010823 */
[----:B------:R-:W3:Y:S02]  /*f8e0*/  LDSM.16.MT88.4 R44, [R71+0x5400] ;  /* 0x00540000472c783b */ /* 0x000ee40000004200 */
        /* <DEDUP_REMOVED lines=10> */
[-C--:B------:R-:W-:Y:S01]  /*f990*/  FFMA.FTZ R158, R247, R70.reuse, -R69 ;  /* 0x00000046f79e7223 */ /* 0x080fe20000010845 */
[-CC-:B------:R-:W-:Y:S01]  /*f9a0*/  FFMA.FTZ R156, R38, R70.reuse, -R35.reuse ;  /* 0x00000046269c7223 */ /* 0x180fe20000010823 */
[----:B------:R-:W-:Y:S01]  /*f9b0*/  FFMA.FTZ R109, R30, R70, -R35 ;  /* 0x000000461e6d7223 */ /* 0x000fe20000010823 */
[----:B----4-:R-:W-:Y:S02]  /*f9c0*/  F2FP.BF16.F32.PACK_AB R24, R125, R172 ;  /* 0x000000ac7d18723e */ /* 0x010fe400000010ff */
[----:B-----5:R-:W-:Y:S02]  /*f9d0*/  F2FP.BF16.F32.PACK_AB R26, R115, R164 ;  /* 0x000000a4731a723e */ /* 0x020fe400000010ff */
[----:B-1----:R-:W-:Y:S01]  /*f9e0*/  F2FP.BF16.F32.PACK_AB R25, R121, R168 ;  /* 0x000000a87919723e */ /* 0x002fe200000010ff */
[----:B------:R-:W-:Y:S01]  /*f9f0*/  MUFU.EX2 R158, R158 ;  /* 0x0000009e009e7308 */ /* 0x000fe20000000800 */
[----:B--2---:R-:W-:-:S07]  /*fa00*/  F2FP.BF16.F32.PACK_AB R27, R119, R162 ;  /* 0x000000a2771b723e */ /* 0x004fce00000010ff */
[----:B------:R-:W1:Y:S01]  /*fa10*/  MUFU.EX2 R113, R113 ;  /* 0x0000007100717308 */ /* 0x000e620000000800 */
[C---:B------:R-:W-:Y:S07]  /*fa20*/  HMMA.16816.F32.BF16 R12, R24.reuse, R4, RZ ;  /* 0x00000004180c723c */ /* 0x040fee00000418ff */
[----:B------:R-:W-:Y:S01]  /*fa30*/  MUFU.EX2 R142, R142 ;  /* 0x0000008e008e7308 */ /* 0x000fe20000000800 */
[----:B------:R-:W-:Y:S07]  /*fa40*/  HMMA.16816.F32.BF16 R4, R24, R6, RZ ;  /* 0x000000061804723c */ /* 0x000fee00000418ff */
[----:B------:R-:W-:Y:S01]  /*fa50*/  MUFU.EX2 R105, R105 ;  /* 0x0000006900697308 */ /* 0x000fe20000000800 */
[----:B------:R-:W-:-:S02]  /*fa60*/  FFMA.FTZ R152, R36, R70, -R35 ;  /* 0x0000004624987223 */ /* 0x000fc40000010823 */
[----:B------:R-:W2:Y:S05]  /*fa70*/  LDSM.16.MT88.4 R36, [R71+0x5800] ;  /* 0x005800004724783b */ /* 0x000eaa0000004200 */
[----:B------:R-:W-:Y:S08]  /*fa80*/  MUFU.EX2 R156, R156 ;  /* 0x0000009c009c7308 */ /* 0x000ff00000000800 */
[----:B------:R-:W4:Y:S08]  /*fa90*/  MUFU.EX2 R111, R111 ;  /* 0x0000006f006f7308 */ /* 0x000f300000000800 */
[----:B------:R-:W-:Y:S08]  /*faa0*/  MUFU.EX2 R109, R109 ;  /* 0x0000006d006d7308 */ /* 0x000ff00000000800 */
[----:B------:R-:W5:Y:S01]  /*fab0*/  MUFU.EX2 R154, R154 ;  /* 0x0000009a009a7308 */ /* 0x000f620000000800 */
[----:B------:R-:W-:-:S02]  /*fac0*/  FFMA.FTZ R73, R28, R70, -R69 ;  /* 0x000000461c497223 */ /* 0x000fc40000010845 */
[----:B------:R-:W-:Y:S01]  /*fad0*/  HMMA.16816.F32.BF16 R28, R24, R16, RZ ;  /* 0x00000010181c723c */ /* 0x000fe200000418ff */
[----:B-1----:R-:W-:Y:S01]  /*fae0*/  F2FP.BF16.F32.PACK_AB R16, R113, R158 ;  /* 0x0000009e7110723e */ /* 0x002fe200000010ff */
[----:B------:R-:W-:Y:S01]  /*faf0*/  FFMA.FTZ R103, R103, R70, -R35 ;  /* 0x0000004667677223 */ /* 0x000fe20000010823 */
[----:B----4-:R-:W-:-:S05]  /*fb00*/  F2FP.BF16.F32.PACK_AB R17, R111, R156 ;  /* 0x0000009c6f11723e */ /* 0x010fca00000010ff */
[----:B------:R-:W-:Y:S01]  /*fb10*/  HMMA.16816.F32.BF16 R24, R24, R18, RZ ;  /* 0x000000121818723c */ /* 0x000fe200000418ff */
[----:B------:R-:W-:Y:S01]  /*fb20*/  F2FP.BF16.F32.PACK_AB R18, R105, R142 ;  /* 0x0000008e6912723e */ /* 0x000fe200000010ff */
[-CC-:B------:R-:W-:Y:S01]  /*fb30*/  FFMA.FTZ R107, R157, R70.reuse, -R35.reuse ;  /* 0x000000469d6b7223 */ /* 0x180fe20000010823 */
[----:B------:R-:W-:Y:S01]  /*fb40*/  FFMA.FTZ R150, R85, R70, -R35 ;  /* 0x0000004655967223 */ /* 0x000fe20000010823 */
[----:B-----5:R-:W-:Y:S01]  /*fb50*/  F2FP.BF16.F32.PACK_AB R19, R154, R109 ;  /* 0x0000006d9a13723e */ /* 0x020fe200000010ff */
[----:B------:R-:W-:Y:S06]  /*fb60*/  MUFU.EX2 R138, R138 ;  /* 0x0000008a008a7308 */ /* 0x000fec0000000800 */
[C---:B---3--:R-:W-:Y:S02]  /*fb70*/  HMMA.16816.F32.BF16 R12, R16.reuse, R44, R12 ;  /* 0x0000002c100c723c */ /* 0x048fe4000004180c */
[----:B------:R-:W1:Y:S06]  /*fb80*/  MUFU.EX2 R101, R101 ;  /* 0x0000006500657308 */ /* 0x000e6c0000000800 */
[C---:B------:R-:W-:Y:S01]  /*fb90*/  HMMA.16816.F32.BF16 R4, R16.reuse, R46, R4 ;  /* 0x0000002e1004723c */ /* 0x040fe20000041804 */
[----:B------:R-:W3:Y:S01]  /*fba0*/  LDSM.16.MT88.4 R44, [R62+0x5800] ;  /* 0x005800003e2c783b */ /* 0x000ee20000004200 */
        /* <DEDUP_REMOVED lines=8> */
[----:B------:R-:W3:Y:S02]  /*fc30*/  LDSM.16.MT88.4 R20, [R71+0x5c00] ;  /* 0x005c00004714783b */ /* 0x000ee40000004200 */
[----:B-1----:R-:W-:Y:S01]  /*fc40*/  F2FP.BF16.F32.PACK_AB R16, R101, R138 ;  /* 0x0000008a6510723e */ /* 0x002fe200000010ff */
[----:B------:R-:W-:Y:S01]  /*fc50*/  FFMA.FTZ R85, R180, R70, -R69 ;  /* 0x00000046b4557223 */ /* 0x000fe20000010845 */
[----:B----4-:R-:W-:-:S02]  /*fc60*/  F2FP.BF16.F32.PACK_AB R18, R97, R134 ;  /* 0x000000866112723e */ /* 0x010fc400000010ff */
[----:B-----5:R-:W-:Y:S02]  /*fc70*/  F2FP.BF16.F32.PACK_AB R17, R103, R152 ;  /* 0x000000986711723e */ /* 0x020fe400000010ff */
[----:B--2---:R-:W-:Y:S01]  /*fc80*/  F2FP.BF16.F32.PACK_AB R19, R150, R107 ;  /* 0x0000006b9613723e */ /* 0x004fe200000010ff */
        /* <DEDUP_REMOVED lines=9> */
[----:B------:R-:W1:Y:S01]  /*fd20*/  MUFU.EX2 R95, R95 ;  /* 0x0000005f005f7308 */ /* 0x000e620000000800 */
[----:B------:R-:W2:Y:S07]  /*fd30*/  LDSM.16.MT88.4 R36, [R62+0x5c00] ;  /* 0x005c00003e24783b */ /* 0x000eae0000004200 */
[----:B------:R-:W-:Y:S08]  /*fd40*/  MUFU.EX2 R122, R122 ;  /* 0x0000007a007a7308 */ /* 0x000ff00000000800 */
[----:B------:R-:W4:Y:S08]  /*fd50*/  MUFU.EX2 R93, R93 ;  /* 0x0000005d005d7308 */ /* 0x000f300000000800 */
[----:B------:R-:W-:Y:S08]  /*fd60*/  MUFU.EX2 R180, R180 ;  /* 0x000000b400b47308 */ /* 0x000ff00000000800 */
[----:B------:R-:W5:Y:S08]  /*fd70*/  MUFU.EX2 R117, R117 ;  /* 0x0000007500757308 */ /* 0x000f700000000800 */
[----:B------:R-:W-:Y:S08]  /*fd80*/  MUFU.EX2 R123, R123 ;  /* 0x0000007b007b7308 */ /* 0x000ff00000000800 */
[----:B------:R-:W2:Y:S01]  /*fd90*/  MUFU.EX2 R174, R174 ;  /* 0x000000ae00ae7308 */ /* 0x000ea20000000800 */
[C---:B---3--:R-:W-:Y:S08]  /*fda0*/  HMMA.16816.F32.BF16 R28, R16.reuse, R44, R28 ;  /* 0x0000002c101c723c */ /* 0x048ff0000004181c */
[----:B------:R-:W-:Y:S03]  /*fdb0*/  HMMA.16816.F32.BF16 R24, R16, R46, R24 ;  /* 0x0000002e1018723c */ /* 0x000fe60000041818 */
[----:B-1----:R-:W-:Y:S01]  /*fdc0*/  F2FP.BF16.F32.PACK_AB R16, R95, R130 ;  /* 0x000000825f10723e */ /* 0x002fe200000010ff */
[----:B------:R-:W1:Y:S01]  /*fdd0*/  LDSM.16.MT88.4 R44, [R71+0x6000] ;  /* 0x00600000472c783b */ /* 0x000e620000004200 */
[----:B----4-:R-:W-:-:S02]  /*fde0*/  F2FP.BF16.F32.PACK_AB R18, R93, R122 ;  /* 0x0000007a5d12723e */ /* 0x010fc400000010ff */
[----:B-----5:R-:W-:Y:S02]  /*fdf0*/  F2FP.BF16.F32.PACK_AB R17, R117, R180 ;  /* 0x000000b47511723e */ /* 0x020fe400000010ff */
[----:B--2---:R-:W-:Y:S01]  /*fe00*/  F2FP.BF16.F32.PACK_AB R19, R174, R123 ;  /* 0x0000007bae13723e */ /* 0x004fe200000010ff */
[-C--:B------:R-:W-:Y:S01]  /*fe10*/  FFMA.FTZ R127, R129, R70.reuse, -R35 ;  /* 0x00000046817f7223 */ /* 0x080fe20000010823 */
[-CC-:B------:R-:W-:Y:S01]  /*fe20*/  FFMA.FTZ R118, R229, R70.reuse, -R69.reuse ;  /* 0x00000046e5767223 */ /* 0x180fe20000010845 */
[-CC-:B------:R-:W-:Y:S01]  /*fe30*/  FFMA.FTZ R91, R225, R70.reuse, -R69.reuse ;  /* 0x00000046e15b7223 */ /* 0x180fe20000010845 */
[----:B------:R-:W-:-:S03]  /*fe40*/  FFMA.FTZ R114, R223, R70, -R69 ;  /* 0x00000046df727223 */ /* 0x000fc60000010845 */
[C---:B------:R-:W-:Y:S03]  /*fe50*/  HMMA.16816.F32.BF16 R12, R16.reuse, R20, R12 ;  /* 0x00000014100c723c */ /* 0x040fe6000004180c */
[-C--:B------:R-:W-:Y:S01]  /*fe60*/  FFMA.FTZ R89, R221, R70.reuse, -R69 ;  /* 0x00000046dd597223 */ /* 0x080fe20000010845 */
[-CC-:B------:R-:W-:Y:S01]  /*fe70*/  FFMA.FTZ R210, R210, R70.reuse, -R35.reuse ;  /* 0x00000046d2d27223 */ /* 0x180fe20000010823 */
[-CC-:B------:R-:W-:Y:S01]  /*fe80*/  FFMA.FTZ R129, R99, R70.reuse, -R35.reuse ;  /* 0x0000004663817223 */ /* 0x180fe20000010823 */
[-C--:B------:R-:W-:Y:S02]  /*fe90*/  FFMA.FTZ R208, R208, R70.reuse, -R35 ;  /* 0x00000046d0d07223 */ /* 0x080fe40000010823 */
        /* <DEDUP_REMOVED lines=13> */
[--C-:B------:R-:W-:Y:S01]  /*ff70*/  FFMA.FTZ R99, R218, R70, -R69.reuse ;  /* 0x00000046da637223 */ /* 0x100fe20000010845 */
[----:B---3--:R-:W-:Y:S01]  /*ff80*/  F2FP.BF16.F32.PACK_AB R16, R91, R118 ;  /* 0x000000765b10723e */ /* 0x008fe200000010ff */
[--C-:B------:R-:W-:Y:S01]  /*ff90*/  FFMA.FTZ R110, R219, R70, -R69.reuse ;  /* 0x00000046db6e7223 */ /* 0x100fe20000010845 */
[----:B-----5:R-:W-:Y:S01]  /*ffa0*/  F2FP.BF16.F32.PACK_AB R18, R89, R114 ;  /* 0x000000725912723e */ /* 0x020fe200000010ff */
[--C-:B------:R-:W-:Y:S01]  /*ffb0*/  FFMA.FTZ R87, R217, R70, -R69.reuse ;  /* 0x00000046d9577223 */ /* 0x100fe20000010845 */
[----:B-1----:R-:W-:Y:S01]  /*ffc0*/  F2FP.BF16.F32.PACK_AB R17, R127, R210 ;  /* 0x000000d27f11723e */ /* 0x002fe200000010ff */
[-CC-:B------:R-:W-:Y:S01]  /*ffd0*/  FFMA.FTZ R108, R215, R70.reuse, -R69.reuse ;  /* 0x00000046d76c7223 */ /* 0x180fe20000010845 */
[-C--:B------:R-:W-:Y:S01]  /*ffe0*/  FFMA.FTZ R83, R213, R70.reuse, -R69 ;  /* 0x00000046d5537223 */ /* 0x080fe20000010845 */
[-CC-:B------:R-:W-:Y:S01]  /*fff0*/  FFMA.FTZ R220, R220, R70.reuse, -R35.reuse ;  /* 0x00000046dcdc7223 */ /* 0x180fe20000010823 */
[-CC-:B------:R-:W-:Y:S01]  /*10000*/  FFMA.FTZ R133, R133, R70.reuse, -R35.reuse ;  /* 0x0000004685857223 */ /* 0x180fe20000010823 */
[-CC-:B------:R-:W-:Y:S01]  /*10010*/  FFMA.FTZ R135, R135, R70.reuse, -R35.reuse ;  /* 0x0000004687877223 */ /* 0x180fe20000010823 */
        /* <DEDUP_REMOVED lines=24> */
[----:B------:R-:W-:Y:S01]  /*101a0*/  FFMA.FTZ R232, R232, R70, -R35 ;  /* 0x00000046e8e87223 */ /* 0x000fe20000010823 */
[----:B------:R-:W-:Y:S01]  /*101b0*/  MUFU.EX2 R81, R81 ;  /* 0x0000005100517308 */ /* 0x000fe20000000800 */
[C---:B------:R-:W-:Y:S07]  /*101c0*/  HMMA.16816.F32.BF16 R12, R16.reuse, R36, R12 ;  /* 0x00000024100c723c */ /* 0x040fee000004180c */
[----:B------:R-:W1:Y:S01]  /*101d0*/  MUFU.EX2 R102, R102 ;  /* 0x0000006600667308 */ /* 0x000e620000000800 */
[C---:B------:R-:W-:Y:S01]  /*101e0*/  HMMA.16816.F32.BF16 R4, R16.reuse, R38, R4 ;  /* 0x000000261004723c */ /* 0x040fe20000041804 */
[----:B------:R-:W3:Y:S06]  /*101f0*/  LDSM.16.MT88.4 R36, [R62+0x6800] ;  /* 0x006800003e24783b */ /* 0x000eec0000004200 */
[----:B------:R-:W-:Y:S08]  /*10200*/  MUFU.EX2 R98, R98 ;  /* 0x0000006200627308 */ /* 0x000ff00000000800 */
[----:B------:R-:W4:Y:S08]  /*10210*/  MUFU.EX2 R79, R79 ;  /* 0x0000004f004f7308 */ /* 0x000f300000000800 */
[----:B------:R-:W-:Y:S08]  /*10220*/  MUFU.EX2 R228, R228 ;  /* 0x000000e400e47308 */ /* 0x000ff00000000800 */
[----:B------:R-:W5:Y:S08]  /*10230*/  MUFU.EX2 R137, R137 ;  /* 0x0000008900897308 */ /* 0x000f700000000800 */
[----:B------:R-:W-:Y:S08]  /*10240*/  MUFU.EX2 R139, R139 ;  /* 0x0000008b008b7308 */ /* 0x000ff00000000800 */
[----:B------:R-:W3:Y:S01]  /*10250*/  MUFU.EX2 R232, R232 ;  /* 0x000000e800e87308 */ /* 0x000ee20000000800 */
[C---:B--2---:R-:W-:Y:S08]  /*10260*/  HMMA.16816.F32.BF16 R28, R16.reuse, R44, R28 ;  /* 0x0000002c101c723c */ /* 0x044ff0000004181c */
[----:B------:R-:W-:Y:S03]  /*10270*/  HMMA.16816.F32.BF16 R24, R16, R46, R24 ;  /* 0x0000002e1018723c */ /* 0x000fe60000041818 */
[----:B-1----:R-:W-:Y:S01]  /*10280*/  F2FP.BF16.F32.PACK_AB R16, R81, R102 ;  /* 0x000000665110723e */ /* 0x002fe200000010ff */
[----:B------:R-:W1:Y:S01]  /*10290*/  LDSM.16.MT88.4 R44, [R71+0x6c00] ;  /* 0x006c0000472c783b */ /* 0x000e620000004200 */
[----:B----4-:R-:W-:-:S02]  /*102a0*/  F2FP.BF16.F32.PACK_AB R18, R79, R98 ;  /* 0x000000624f12723e */ /* 0x010fc400000010ff */
[----:B-----5:R-:W-:Y:S02]  /*102b0*/  F2FP.BF16.F32.PACK_AB R17, R137, R228 ;  /* 0x000000e48911723e */ /* 0x020fe400000010ff */
[----:B---3--:R-:W-:Y:S01]  /*102c0*/  F2FP.BF16.F32.PACK_AB R19, R232, R139 ;  /* 0x0000008be813723e */ /* 0x008fe200000010ff */
[-CC-:B------:R-:W-:Y:S01]  /*102d0*/  FFMA.FTZ R131, R238, R70.reuse, -R69.reuse ;  /* 0x00000046ee837223 */ /* 0x180fe20000010845 */
[-C--:B------:R-:W-:Y:S01]  /*102e0*/  FFMA.FTZ R68, R68, R70.reuse, -R69 ;  /* 0x0000004644447223 */ /* 0x080fe20000010845 */
[-CC-:B------:R-:W-:Y:S01]  /*102f0*/  FFMA.FTZ R238, R248, R70.reuse, -R35.reuse ;  /* 0x00000046f8ee7223 */ /* 0x180fe20000010823 */
[----:B------:R-:W-:-:S03]  /*10300*/  FFMA.FTZ R141, R246, R70, -R35 ;  /* 0x00000046f68d7223 */ /* 0x000fc60000010823 */
[----:B------:R-:W-:Y:S03]  /*10310*/  HMMA.16816.F32.BF16 R12, R16, R20, R12 ;  /* 0x00000014100c723c */ /* 0x000fe6000004180c */
[-CC-:B------:R-:W-:Y:S01]  /*10320*/  FFMA.FTZ R240, R240, R70.reuse, -R35.reuse ;  /* 0x00000046f0f07223 */ /* 0x180fe20000010823 */
[----:B------:R-:W-:-:S04]  /*10330*/  FFMA.FTZ R143, R244, R70, -R35 ;  /* 0x00000046f48f7223 */ /* 0x000fc80000010823 */
        /* <DEDUP_REMOVED lines=13> */
[----:B---3--:R-:W-:Y:S01]  /*10410*/  F2FP.BF16.F32.PACK_AB R16, R77, R94 ;  /* 0x0000005e4d10723e */ /* 0x008fe200000010ff */
[-CC-:B------:R-:W-:Y:S01]  /*10420*/  FFMA.FTZ R66, R66, R70.reuse, -R69.reuse ;  /* 0x0000004642427223 */ /* 0x180fe20000010845 */
[----:B-----5:R-:W-:Y:S01]  /*10430*/  F2FP.BF16.F32.PACK_AB R18, R68, R75 ;  /* 0x0000004b4412723e */ /* 0x020fe200000010ff */
[----:B------:R-:W-:Y:S01]  /*10440*/  FFMA.FTZ R64, R64, R70, -R69 ;  /* 0x0000004640407223 */ /* 0x000fe20000010845 */
[----:B-1----:R-:W-:Y:S01]  /*10450*/  F2FP.BF16.F32.PACK_AB R17, R141, R238 ;  /* 0x000000ee8d11723e */ /* 0x002fe200000010ff */
[-CC-:B------:R-:W-:Y:S01]  /*10460*/  FFMA.FTZ R242, R242, R70.reuse, -R35.reuse ;  /* 0x00000046f2f27223 */ /* 0x180fe20000010823 */
[-CC-:B------:R-:W-:Y:S01]  /*10470*/  FFMA.FTZ R145, R236, R70.reuse, -R35.reuse ;  /* 0x00000046ec917223 */ /* 0x180fe20000010823 */
[-CC-:B------:R-:W-:Y:S01]  /*10480*/  FFMA.FTZ R147, R234, R70.reuse, -R35.reuse ;  /* 0x00000046ea937223 */ /* 0x180fe20000010823 */
[----:B------:R-:W-:Y:S01]  /*10490*/  FFMA.FTZ R230, R230, R70, -R35 ;  /* 0x00000046e6e67223 */ /* 0x000fe20000010823 */
        /* <DEDUP_REMOVED lines=30> */
[----:B------:R-:W3:Y:S07]  /*10680*/  LDSM.16.MT88.4 R36, [R62+0x7400] ;  /* 0x007400003e24783b */ /* 0x000eee0000004200 */
[----:B------:R-:W-:Y:S08]  /*10690*/  MUFU.EX2 R59, R59 ;  /* 0x0000003b003b7308 */ /* 0x000ff00000000800 */
[----:B------:R-:W4:Y:S08]  /*106a0*/  MUFU.EX2 R56, R56 ;  /* 0x0000003800387308 */ /* 0x000f300000000800 */
[----:B------:R-:W-:Y:S08]  /*106b0*/  MUFU.EX2 R224, R224 ;  /* 0x000000e000e07308 */ /* 0x000ff00000000800 */
[----:B------:R-:W5:Y:S08]  /*106c0*/  MUFU.EX2 R153, R153 ;  /* 0x0000009900997308 */ /* 0x000f700000000800 */
[----:B------:R-:W-:Y:S08]  /*106d0*/  MUFU.EX2 R155, R155 ;  /* 0x0000009b009b7308 */ /* 0x000ff00000000800 */
[----:B------:R-:W3:Y:S01]  /*106e0*/  MUFU.EX2 R212, R212 ;  /* 0x000000d400d47308 */ /* 0x000ee20000000800 */
[----:B------:R-:W-:Y:S01]  /*106f0*/  FADD.FTZ R159, R172, R125 ;  /* 0x0000007dac9f7221 */ /* 0x000fe20000010000 */
[----:B--2---:R-:W-:Y:S03]  /*10700*/  HMMA.16816.F32.BF16 R28, R16, R44, R28 ;  /* 0x0000002c101c723c */ /* 0x004fe6000004181c */
[----:B------:R-:W-:-:S05]  /*10710*/  FADD.FTZ R164, R164, R159 ;  /* 0x0000009fa4a47221 */ /* 0x000fca0000010000 */
[----:B------:R-:W-:Y:S03]  /*10720*/  HMMA.16816.F32.BF16 R24, R16, R46, R24 ;  /* 0x0000002e1018723c */ /* 0x000fe60000041818 */
[----:B-1----:R-:W-:Y:S01]  /*10730*/  F2FP.BF16.F32.PACK_AB R16, R58, R63 ;  /* 0x0000003f3a10723e */ /* 0x002fe200000010ff */
[----:B------:R-:W-:Y:S01]  /*10740*/  FADD.FTZ R125, R168, R121 ;  /* 0x00000079a87d7221 */ /* 0x000fe20000010000 */
[----:B----4-:R-:W-:Y:S01]  /*10750*/  F2FP.BF16.F32.PACK_AB R18, R56, R59 ;  /* 0x0000003b3812723e */ /* 0x010fe200000010ff */
[----:B------:R-:W-:Y:S01]  /*10760*/  FADD.FTZ R115, R115, R164 ;  /* 0x000000a473737221 */ /* 0x000fe20000010000 */
[----:B-----5:R-:W-:Y:S02]  /*10770*/  F2FP.BF16.F32.PACK_AB R17, R153, R224 ;  /* 0x000000e09911723e */ /* 0x020fe400000010ff */
[----:B---3--:R-:W-:Y:S01]  /*10780*/  F2FP.BF16.F32.PACK_AB R19, R212, R155 ;  /* 0x0000009bd413723e */ /* 0x008fe200000010ff */
[----:B------:R-:W-:Y:S01]  /*10790*/  FADD.FTZ R162, R162, R125 ;  /* 0x0000007da2a27221 */ /* 0x000fe20000010000 */
[----:B------:R-:W1:Y:S05]  /*107a0*/  LDSM.16.MT88.4 R44, [R71+0x7800] ;  /* 0x00780000472c783b */ /* 0x000e6a0000004200 */
[----:B------:R-:W-:Y:S03]  /*107b0*/  HMMA.16816.F32.BF16 R12, R16, R20, R12 ;  /* 0x00000014100c723c */ /* 0x000fe6000004180c */
[----:B------:R-:W-:Y:S01]  /*107c0*/  FADD.FTZ R20, R158, R115 ;  /* 0x000000739e147221 */ /* 0x000fe20000010000 */
[----:B------:R-:W-:-:S03]  /*107d0*/  FADD.FTZ R119, R119, R162 ;  /* 0x000000a277777221 */ /* 0x000fc60000010000 */
[----:B------:R-:W-:Y:S01]  /*107e0*/  FADD.FTZ R113, R113, R20 ;  /* 0x0000001471717221 */ /* 0x000fe20000010000 */
[----:B------:R-:W-:Y:S01]  /*107f0*/  HMMA.16816.F32.BF16 R4, R16, R22, R4 ;  /* 0x000000161004723c */ /* 0x000fe20000041804 */
[----:B------:R-:W2:Y:S02]  /*10800*/  LDSM.16.MT88.4 R20, [R62+0x7800] ;  /* 0x007800003e14783b */ /* 0x000ea40000004200 */
[----:B------:R-:W-:Y:S01]  /*10810*/  FADD.FTZ R162, R156, R119 ;  /* 0x000000779ca27221 */ /* 0x000fe20000010000 */
[----:B------:R-:W-:-:S03]  /*10820*/  FFMA.FTZ R156, R146, R70, -R69 ;  /* 0x00000046929c7223 */ /* 0x000fc60000010845 */
[----:B------:R-:W-:Y:S01]  /*10830*/  FADD.FTZ R146, R111, R162 ;  /* 0x000000a26f927221 */ /* 0x000fe20000010000 */
[-CC-:B------:R-:W-:Y:S01]  /*10840*/  FFMA.FTZ R57, R57, R70.reuse, -R69.reuse ;  /* 0x0000004639397223 */ /* 0x180fe20000010845 */
[C---:B------:R-:W-:Y:S03]  /*10850*/  HMMA.16816.F32.BF16 R28, R16.reuse, R36, R28 ;  /* 0x00000024101c723c */ /* 0x040fe6000004181c */
[-CC-:B------:R-:W-:Y:S01]  /*10860*/  FFMA.FTZ R54, R179, R70.reuse, -R69.reuse ;  /* 0x00000046b3367223 */ /* 0x180fe20000010845 */
[-CC-:B------:R-:W-:Y:S01]  /*10870*/  FFMA.FTZ R55, R169, R70.reuse, -R69.reuse ;  /* 0x00000046a9377223 */ /* 0x180fe20000010845 */
[-C--:B------:R-:W-:Y:S01]  /*10880*/  FFMA.FTZ R52, R175, R70.reuse, -R69 ;  /* 0x00000046af347223 */ /* 0x080fe20000010845 */
        /* <DEDUP_REMOVED lines=15> */
[----:B------:R-:W-:Y:S08]  /*10980*/  MUFU.EX2 R55, R55 ;  /* 0x0000003700377308 */ /* 0x000ff00000000800 */
[----:B------:R-:W5:Y:S08]  /*10990*/  MUFU.EX2 R52, R52 ;  /* 0x0000003400347308 */ /* 0x000f700000000800 */
[----:B------:R-:W-:Y:S08]  /*109a0*/  MUFU.EX2 R157, R157 ;  /* 0x0000009d009d7308 */ /* 0x000ff00000000800 */
[----:B------:R-:W1:Y:S08]  /*109b0*/  MUFU.EX2 R204, R204 ;  /* 0x000000cc00cc7308 */ /* 0x000e700000000800 */
[----:B------:R-:W-:Y:S08]  /*109c0*/  MUFU.EX2 R121, R166 ;  /* 0x000000a600797308 */ /* 0x000ff00000000800 */
[----:B------:R-:W2:Y:S01]  /*109d0*/  MUFU.EX2 R158, R160 ;  /* 0x000000a0009e7308 */ /* 0x000ea20000000800 */
[----:B------:R-:W-:Y:S01]  /*109e0*/  FADD.FTZ R134, R134, R101 ;  /* 0x0000006586867221 */ /* 0x000fe20000010000 */
        /* <DEDUP_REMOVED lines=10> */
[----:B----4-:R-:W-:-:S02]  /*10a90*/  F2FP.BF16.F32.PACK_AB R16, R54, R57 ;  /* 0x000000393610723e */ /* 0x010fc400000010ff */
[----:B-----5:R-:W-:Y:S02]  /*10aa0*/  F2FP.BF16.F32.PACK_AB R18, R52, R55 ;  /* 0x000000373412723e */ /* 0x020fe400000010ff */
[----:B-1----:R-:W-:Y:S02]  /*10ab0*/  F2FP.BF16.F32.PACK_AB R17, R204, R157 ;  /* 0x0000009dcc11723e */ /* 0x002fe400000010ff */
[----:B--2---:R-:W-:Y:S01]  /*10ac0*/  F2FP.BF16.F32.PACK_AB R19, R158, R121 ;  /* 0x000000799e13723e */ /* 0x004fe200000010ff */
[----:B------:R-:W-:Y:S01]  /*10ad0*/  FADD.FTZ R132, R130, R97 ;  /* 0x0000006182847221 */ /* 0x000fe20000010000 */
[----:B------:R-:W-:Y:S01]  /*10ae0*/  MUFU.EX2 R53, R53 ;  /* 0x0000003500357308 */ /* 0x000fe20000000800 */
[----:B------:R-:W-:-:S07]  /*10af0*/  FADD.FTZ R107, R107, R152 ;  /* 0x000000986b6b7221 */ /* 0x000fce0000010000 */
[----:B------:R-:W1:Y:S01]  /*10b00*/  MUFU.EX2 R50, R50 ;  /* 0x0000003200327308 */ /* 0x000e620000000800 */
[----:B------:R-:W-:Y:S03]  /*10b10*/  HMMA.16816.F32.BF16 R12, R16, R44, R12 ;  /* 0x0000002c100c723c */ /* 0x000fe6000004180c */
[----:B------:R-:W-:-:S04]  /*10b20*/  FADD.FTZ R107, R150, R107 ;  /* 0x0000006b966b7221 */ /* 0x000fc80000010000 */
[----:B------:R-:W-:Y:S01]  /*10b30*/  MUFU.EX2 R51, R51 ;  /* 0x0000003300337308 */ /* 0x000fe20000000800 */
[----:B------:R-:W-:Y:S03]  /*10b40*/  HMMA.16816.F32.BF16 R28, R16, R20, R28 ;  /* 0x00000014101c723c */ /* 0x000fe6000004181c */
[----:B------:R-:W-:-:S04]  /*10b50*/  FADD.FTZ R21, R95, R132 ;  /* 0x000000845f157221 */ /* 0x000fc80000010000 */
[----:B------:R-:W-:Y:S08]  /*10b60*/  MUFU.EX2 R48, R48 ;  /* 0x0000003000307308 */ /* 0x000ff00000000800 */
[----:B------:R-:W-:Y:S08]  /*10b70*/  MUFU.EX2 R140, R144 ;  /* 0x00000090008c7308 */ /* 0x000ff00000000800 */
[----:B------:R-:W2:Y:S08]  /*10b80*/  MUFU.EX2 R105, R109 ;  /* 0x0000006d00697308 */ /* 0x000eb00000000800 */
[----:B------:R-:W-:Y:S08]  /*10b90*/  MUFU.EX2 R101, R136 ;  /* 0x0000008800657308 */ /* 0x000ff00000000800 */
[----:B------:R-:W4:Y:S01]  /*10ba0*/  MUFU.EX2 R130, R103 ;  /* 0x0000006700827308 */ /* 0x000f220000000800 */
[----:B------:R-:W-:Y:S01]  /*10bb0*/  FADD.FTZ R180, R180, R107 ;  /* 0x0000006bb4b47221 */ /* 0x000fe20000010000 */
[----:B------:R-:W-:Y:S01]  /*10bc0*/  FADD.FTZ R122, R122, R21 ;  /* 0x000000157a7a7221 */ /* 0x000fe20000010000 */
[----:B------:R-:W-:Y:S01]  /*10bd0*/  HMMA.16816.F32.BF16 R4, R16, R46, R4 ;  /* 0x0000002e1004723c */ /* 0x000fe20000041804 */
[----:B------:R-:W5:Y:S02]  /*10be0*/  LDSM.16.MT88.4 R44, [R62+0x7c00] ;  /* 0x007c00003e2c783b */ /* 0x000f640000004200 */
[----:B------:R-:W-:Y:S01]  /*10bf0*/  FADD.FTZ R180, R117, R180 ;  /* 0x000000b475b47221 */ /* 0x000fe20000010000 */
[----:B------:R-:W-:Y:S01]  /*10c00*/  FADD.FTZ R93, R93, R122 ;  /* 0x0000007a5d5d7221 */ /* 0x000fe20000010000 */
[----:B-1----:R-:W-:-:S02]  /*10c10*/  F2FP.BF16.F32.PACK_AB R20, R50, R53 ;  /* 0x000000353214723e */ /* 0x002fc400000010ff */
[----:B------:R-:W-:Y:S01]  /*10c20*/  FADD.FTZ R123, R123, R180 ;  /* 0x000000b47b7b7221 */ /* 0x000fe20000010000 */
[----:B--2---:R-:W-:Y:S01]  /*10c30*/  F2FP.BF16.F32.PACK_AB R21, R105, R140 ;  /* 0x0000008c6915723e */ /* 0x004fe200000010ff */
[----:B------:R-:W-:Y:S03]  /*10c40*/  HMMA.16816.F32.BF16 R24, R16, R22, R24 ;  /* 0x000000161018723c */ /* 0x000fe60000041818 */
[----:B------:R-:W-:Y:S01]  /*10c50*/  F2FP.BF16.F32.PACK_AB R22, R48, R51 ;  /* 0x000000333016723e */ /* 0x000fe200000010ff */
[----:B------:R-:W-:Y:S01]  /*10c60*/  FADD.FTZ R118, R118, R93 ;  /* 0x0000005d76767221 */ /* 0x000fe20000010000 */
[----:B------:R-:W-:Y:S01]  /*10c70*/  FADD.FTZ R123, R174, R123 ;  /* 0x0000007bae7b7221 */ /* 0x000fe20000010000 */
[----:B------:R-:W1:Y:S01]  /*10c80*/  LDSM.16.MT88.4 R16, [R71+0x8000] ;  /* 0x008000004710783b */ /* 0x000e620000004200 */
[----:B----4-:R-:W-:Y:S01]  /*10c90*/  F2FP.BF16.F32.PACK_AB R23, R130, R101 ;  /* 0x000000658217723e */ /* 0x010fe200000010ff */
[----:B------:R-:W-:Y:S01]  /*10ca0*/  FADD.FTZ R93, R91, R118 ;  /* 0x000000765b5d7221 */ /* 0x000fe20000010000 */
[----:B------:R-:W-:-:S05]  /*10cb0*/  FADD.FTZ R210, R210, R123 ;  /* 0x0000007bd2d27221 */ /* 0x000fca0000010000 */
[----:B---3--:R-:W-:Y:S05]  /*10cc0*/  HMMA.16816.F32.BF16 R12, R20, R36, R12 ;  /* 0x00000024140c723c */ /* 0x008fea000004180c */
[----:B------:R-:W-:Y:S01]  /*10cd0*/  FADD.FTZ R36, R114, R93 ;  /* 0x0000005d72247221 */ /* 0x000fe20000010000 */
[----:B------:R-:W-:-:S03]  /*10ce0*/  FADD.FTZ R210, R127, R210 ;  /* 0x000000d27fd27221 */ /* 0x000fc60000010000 */
[----:B------:R-:W-:Y:S01]  /*10cf0*/  FADD.FTZ R89, R89, R36 ;  /* 0x0000002459597221 */ /* 0x000fe20000010000 */
[-CC-:B------:R-:W-:Y:S01]  /*10d00*/  FFMA.FTZ R42, R163, R70.reuse, -R69.reuse ;  /* 0x00000046a32a7223 */ /* 0x180fe20000010845 */
        /* <DEDUP_REMOVED lines=12> */
[----:B------:R-:W-:-:S02]  /*10dd0*/  FADD.FTZ R108, R108, R37 ;  /* 0x000000256c6c7221 */ /* 0x000fc40000010000 */
[----:B------:R-:W2:Y:S01]  /*10de0*/  LDSM.16.MT88.4 R36, [R62+0x8000] ;  /* 0x008000003e24783b */ /* 0x000ea20000004200 */
[----:B------:R-:W3:Y:S01]  /*10df0*/  MUFU.EX2 R41, R41 ;  /* 0x0000002900297308 */ /* 0x000ee20000000800 */
[----:B------:R-:W-:-:S07]  /*10e00*/  FADD.FTZ R220, R133, R220 ;  /* 0x000000dc85dc7221 */ /* 0x000fce0000010000 */
[----:B------:R-:W-:Y:S08]  /*10e10*/  MUFU.EX2 R40, R40 ;  /* 0x0000002800287308 */ /* 0x000ff00000000800 */
[----:B------:R-:W-:Y:S08]  /*10e20*/  MUFU.EX2 R73, R73 ;  /* 0x0000004900497308 */ /* 0x000ff00000000800 */
[----:B------:R-:W-:Y:S08]  /*10e30*/  MUFU.EX2 R95, R126 ;  /* 0x0000007e005f7308 */ /* 0x000ff00000000800 */
[----:B------:R-:W4:Y:S08]  /*10e40*/  MUFU.EX2 R122, R124 ;  /* 0x0000007c007a7308 */ /* 0x000f300000000800 */
[----:B------:R-:W-:Y:S08]  /*10e50*/  MUFU.EX2 R91, R120 ;  /* 0x00000078005b7308 */ /* 0x000ff00000000800 */
[----:B------:R-:W1:Y:S01]  /*10e60*/  MUFU.EX2 R114, R114 ;  /* 0x0000007200727308 */ /* 0x000e620000000800 */
[----:B------:R-:W-:Y:S01]  /*10e70*/  FADD.FTZ R135, R135, R220 ;  /* 0x000000dc87877221 */ /* 0x000fe20000010000 */
[----:B------:R-:W-:Y:S01]  /*10e80*/  FADD.FTZ R83, R83, R108 ;  /* 0x0000006c53537221 */ /* 0x000fe20000010000 */
[----:B-----5:R-:W-:Y:S03]  /*10e90*/  HMMA.16816.F32.BF16 R28, R20, R44, R28 ;  /* 0x0000002c141c723c */ /* 0x020fe6000004181c */
[----:B------:R-:W-:Y:S01]  /*10ea0*/  FADD.FTZ R135, R218, R135 ;  /* 0x00000087da877221 */ /* 0x000fe20000010000 */
[----:B------:R-:W-:Y:S01]  /*10eb0*/  FADD.FTZ R102, R102, R83 ;  /* 0x0000005366667221 */ /* 0x000fe20000010000 */
[----:B---3--:R-:W-:-:S02]  /*10ec0*/  F2FP.BF16.F32.PACK_AB R44, R41, R42 ;  /* 0x0000002a292c723e */ /* 0x008fc400000010ff */
[----:B----4-:R-:W-:Y:S01]  /*10ed0*/  F2FP.BF16.F32.PACK_AB R45, R122, R95 ;  /* 0x0000005f7a2d723e */ /* 0x010fe200000010ff */
[----:B------:R-:W-:Y:S03]  /*10ee0*/  HMMA.16816.F32.BF16 R24, R20, R46, R24 ;  /* 0x0000002e1418723c */ /* 0x000fe60000041818 */
[----:B------:R-:W-:Y:S01]  /*10ef0*/  F2FP.BF16.F32.PACK_AB R46, R73, R40 ;  /* 0x00000028492e723e */ /* 0x000fe200000010ff */
[----:B------:R-:W-:Y:S01]  /*10f00*/  FADD.FTZ R20, R228, R135 ;  /* 0x00000087e4147221 */ /* 0x000fe20000010000 */
[----:B------:R-:W-:Y:S01]  /*10f10*/  FADD.FTZ R81, R81, R102 ;  /* 0x0000006651517221 */ /* 0x000fe20000010000 */
[-CC-:B------:R-:W-:Y:S01]  /*10f20*/  FFMA.FTZ R128, R128, R70.reuse, -R69.reuse ;  /* 0x0000004680807223 */ /* 0x180fe20000010845 */
[-C--:B------:R-:W-:Y:S01]  /*10f30*/  FFMA.FTZ R170, R170, R70.reuse, -R69 ;  /* 0x00000046aaaa7223 */ /* 0x080fe20000010845 */
[----:B-1----:R-:W-:Y:S01]  /*10f40*/  F2FP.BF16.F32.PACK_AB R47, R114, R91 ;  /* 0x0000005b722f723e */ /* 0x002fe200000010ff */
[----:B------:R-:W-:Y:S01]  /*10f50*/  FADD.FTZ R20, R137, R20 ;  /* 0x0000001489147221 */ /* 0x000fe20000010000 */
[-CC-:B------:R-:W-:Y:S01]  /*10f60*/  FFMA.FTZ R83, R104, R70.reuse, -R35.reuse ;  /* 0x0000004668537223 */ /* 0x180fe20000010823 */
[-CC-:B------:R-:W-:Y:S01]  /*10f70*/  FFMA.FTZ R92, R92, R70.reuse, -R35.reuse ;  /* 0x000000465c5c7223 */ /* 0x180fe20000010823 */
[-CC-:B------:R-:W-:Y:S01]  /*10f80*/  FFMA.FTZ R100, R100, R70.reuse, -R35.reuse ;  /* 0x0000004664647223 */ /* 0x180fe20000010823 */
[----:B------:R-:W-:Y:S01]  /*10f90*/  FADD.FTZ R139, R139, R20 ;  /* 0x000000148b8b7221 */ /* 0x000fe20000010000 */
[-C--:B------:R-:W-:Y:S01]  /*10fa0*/  FFMA.FTZ R96, R96, R70.reuse, -R35 ;  /* 0x0000004660607223 */ /* 0x080fe20000010823 */
[C---:B------:R-:W-:Y:S05]  /*10fb0*/  HMMA.16816.F32.BF16 R12, R44.reuse, R16, R12 ;  /* 0x000000102c0c723c */ /* 0x040fea000004180c */
[----:B------:R-:W-:Y:S01]  /*10fc0*/  FADD.FTZ R16, R98, R81 ;  /* 0x0000005162107221 */ /* 0x000fe20000010000 */
[----:B------:R-:W-:Y:S01]  /*10fd0*/  FADD.FTZ R139, R232, R139 ;  /* 0x0000008be88b7221 */ /* 0x000fe20000010000 */
[----:B------:R-:W1:Y:S02]  /*10fe0*/  LDSM.16.MT88.4 R20, [R71+0x8400] ;  /* 0x008400004714783b */ /* 0x000e640000004200 */
[----:B------:R-:W-:Y:S01]  /*10ff0*/  FADD.FTZ R79, R79, R16 ;  /* 0x000000104f4f7221 */ /* 0x000fe20000010000 */
[----:B------:R-:W-:Y:S01]  /*11000*/  FADD.FTZ R238, R238, R139 ;  /* 0x0000008beeee7221 */ /* 0x000fe20000010000 */
[----:B------:R-:W-:Y:S08]  /*11010*/  MUFU.EX2 R85, R85 ;  /* 0x0000005500557308 */ /* 0x000ff00000000800 */
[----:B------:R-:W-:Y:S01]  /*11020*/  MUFU.EX2 R99, R99 ;  /* 0x0000006300637308 */ /* 0x000fe20000000800 */
[----:B------:R-:W-:Y:S01]  /*11030*/  FADD.FTZ R94, R94, R79 ;  /* 0x0000004f5e5e7221 */ /* 0x000fe20000010000 */
[----:B------:R-:W-:Y:S01]  /*11040*/  FADD.FTZ R141, R141, R238 ;  /* 0x000000ee8d8d7221 */ /* 0x000fe20000010000 */
[-CC-:B------:R-:W-:Y:S01]  /*11050*/  FFMA.FTZ R222, R222, R70.reuse, -R69.reuse ;  /* 0x00000046dede7223 */ /* 0x180fe20000010845 */
[-C--:B------:R-:W-:Y:S01]  /*11060*/  FFMA.FTZ R151, R226, R70.reuse, -R69 ;  /* 0x00000046e2977223 */ /* 0x080fe20000010845 */
[----:B------:R-:W-:Y:S01]  /*11070*/  FADD.FTZ R94, R77, R94 ;  /* 0x0000005e4d5e7221 */ /* 0x000fe20000010000 */
[----:B------:R-:W-:Y:S01]  /*11080*/  FADD.FTZ R240, R240, R141 ;  /* 0x0000008df0f07221 */ /* 0x000fe20000010000 */
[-CC-:B------:R-:W-:Y:S01]  /*11090*/  FFMA.FTZ R86, R86, R70.reuse, -R35.reuse ;  /* 0x0000004656567223 */ /* 0x180fe20000010823 */
[-C--:B------:R-:W-:Y:S01]  /*110a0*/  FFMA.FTZ R82, R82, R70.reuse, -R35 ;  /* 0x0000004652527223 */ /* 0x080fe20000010823 */
[----:B------:R-:W-:Y:S01]  /*110b0*/  FADD.FTZ R75, R75, R94 ;  /* 0x0000005e4b4b7221 */ /* 0x000fe20000010000 */
[C---:B--2---:R-:W-:Y:S03]  /*110c0*/  HMMA.16816.F32.BF16 R28, R44.reuse, R36, R28 ;  /* 0x000000242c1c723c */ /* 0x044fe6000004181c */
[----:B------:R-:W-:Y:S01]  /*110d0*/  FADD.FTZ R143, R143, R240 ;  /* 0x000000f08f8f7221 */ /* 0x000fe20000010000 */
[----:B------:R-:W-:Y:S01]  /*110e0*/  MUFU.EX2 R131, R131 ;  /* 0x0000008300837308 */ /* 0x000fe20000000800 */
[----:B------:R-:W-:Y:S01]  /*110f0*/  FADD.FTZ R36, R68, R75 ;  /* 0x0000004b44247221 */ /* 0x000fe20000010000 */
[-C--:B------:R-:W-:Y:S01]  /*11100*/  FFMA.FTZ R106, R106, R70.reuse, -R69 ;  /* 0x000000466a6a7223 */ /* 0x080fe20000010845 */
[----:B------:R-:W-:Y:S01]  /*11110*/  FADD.FTZ R242, R242, R143 ;  /* 0x0000008ff2f27221 */ /* 0x000fe20000010000 */
[-C--:B------:R-:W-:Y:S01]  /*11120*/  FFMA.FTZ R203, R72, R70.reuse, -R35 ;  /* 0x0000004648cb7223 */ /* 0x080fe20000010823 */
[----:B------:R-:W-:Y:S01]  /*11130*/  FADD.FTZ R67, R67, R36 ;  /* 0x0000002443437221 */ /* 0x000fe20000010000 */
[-CC-:B------:R-:W-:Y:S01]  /*11140*/  FFMA.FTZ R112, R112, R70.reuse, -R69.reuse ;  /* 0x0000004670707223 */ /* 0x180fe20000010845 */
[-C--:B------:R-:W-:Y:S01]  /*11150*/  FFMA.FTZ R90, R90, R70.reuse, -R69 ;  /* 0x000000465a5a7223 */ /* 0x080fe20000010845 */
[----:B------:R-:W2:Y:S01]  /*11160*/  MUFU.EX2 R128, R128 ;  /* 0x0000008000807308 */ /* 0x000ea20000000800 */
[C---:B------:R-:W-:Y:S03]  /*11170*/  HMMA.16816.F32.BF16 R4, R44.reuse, R18, R4 ;  /* 0x000000122c04723c */ /* 0x040fe60000041804 */
[----:B------:R-:W-:Y:S01]  /*11180*/  FFMA.FTZ R74, R74, R70, -R35 ;  /* 0x000000464a4a7223 */ /* 0x000fe20000010823 */
[----:B------:R-:W-:Y:S03]  /*11190*/  LDSM.16.MT88.4 R132, [R62+0x8c00] ;  /* 0x008c00003e84783b */ /* 0x000fe60000004200 */
[----:B------:R-:W3:Y:S01]  /*111a0*/  MUFU.EX2 R170, R170 ;  /* 0x000000aa00aa7308 */ /* 0x000ee20000000800 */
[----:B------:R-:W-:Y:S03]  /*111b0*/  HMMA.16816.F32.BF16 R24, R44, R38, R24 ;  /* 0x000000262c18723c */ /* 0x000fe60000041818 */
[----:B------:R-:W-:-:S04]  /*111c0*/  FADD.FTZ R44, R66, R67 ;  /* 0x00000043422c7221 */ /* 0x000fc80000010000 */
[----:B------:R-:W-:Y:S01]  /*111d0*/  MUFU.EX2 R83, R83 ;  /* 0x0000005300537308 */ /* 0x000fe20000000800 */
[----:B------:R-:W-:Y:S01]  /*111e0*/  FADD.FTZ R242, R145, R242 ;  /* 0x000000f291f27221 */ /* 0x000fe20000010000 */
[----:B------:R-:W4:Y:S06]  /*111f0*/  LDSM.16.MT88.4 R16, [R62+0x8400] ;  /* 0x008400003e10783b */ /* 0x000f2c0000004200 */
[----:B------:R-:W5:Y:S08]  /*11200*/  MUFU.EX2 R98, R100 ;  /* 0x0000006400627308 */ /* 0x000f700000000800 */
[----:B------:R-:W-:Y:S08]  /*11210*/  MUFU.EX2 R79, R96 ;  /* 0x00000060004f7308 */ /* 0x000ff00000000800 */
[----:B------:R-:W1:Y:S01]  /*11220*/  MUFU.EX2 R92, R92 ;  /* 0x0000005c005c7308 */ /* 0x000e620000000800 */
[----:B------:R-:W-:Y:S01]  /*11230*/  FADD.FTZ R45, R65, R44 ;  /* 0x0000002c412d7221 */ /* 0x000fe20000010000 */
[----:B------:R-:W-:-:S03]  /*11240*/  FADD.FTZ R147, R147, R242 ;  /* 0x000000f293937221 */ /* 0x000fc60000010000 */
[----:B------:R-:W-:Y:S01]  /*11250*/  FADD.FTZ R64, R64, R45 ;  /* 0x0000002d40407221 */ /* 0x000fe20000010000 */
[----:B------:R-:W-:Y:S01]  /*11260*/  FADD.FTZ R45, R230, R147 ;  /* 0x00000093e62d7221 */ /* 0x000fe20000010000 */
[----:B--2---:R-:W-:Y:S02]  /*11270*/  F2FP.BF16.F32.PACK_AB R36, R128, R85 ;  /* 0x000000558024723e */ /* 0x004fe400000010ff */
[----:B---3--:R-:W-:Y:S01]  /*11280*/  F2FP.BF16.F32.PACK_AB R38, R170, R99 ;  /* 0x00000063aa26723e */ /* 0x008fe200000010ff */
[----:B------:R-:W-:Y:S01]  /*11290*/  FADD.FTZ R63, R63, R64 ;  /* 0x000000403f3f7221 */ /* 0x000fe20000010000 */
[----:B-----5:R-:W-:Y:S01]  /*112a0*/  F2FP.BF16.F32.PACK_AB R37, R98, R83 ;  /* 0x000000536225723e */ /* 0x020fe200000010ff */
[----:B------:R-:W-:Y:S02]  /*112b0*/  FADD.FTZ R64, R224, R45 ;  /* 0x0000002de0407221 */ /* 0x000fe40000010000 */
[----:B------:R-:W2:Y:S01]  /*112c0*/  LDSM.16.MT88.4 R44, [R71+0x8800] ;  /* 0x00880000472c783b */ /* 0x000ea20000004200 */
[----:B-1----:R-:W-:Y:S01]  /*112d0*/  F2FP.BF16.F32.PACK_AB R39, R92, R79 ;  /* 0x0000004f5c27723e */ /* 0x002fe200000010ff */
[----:B------:R-:W-:-:S06]  /*112e0*/  FADD.FTZ R64, R153, R64 ;  /* 0x0000004099407221 */ /* 0x000fcc0000010000 */
[----:B------:R-:W-:Y:S05]  /*112f0*/  HMMA.16816.F32.BF16 R12, R36, R20, R12 ;  /* 0x00000014240c723c */ /* 0x000fea000004180c */
[----:B------:R-:W-:Y:S01]  /*11300*/  FADD.FTZ R20, R58, R63 ;  /* 0x0000003f3a147221 */ /* 0x000fe20000010000 */
[----:B------:R-:W-:-:S03]  /*11310*/  FADD.FTZ R155, R155, R64 ;  /* 0x000000409b9b7221 */ /* 0x000fc60000010000 */
[----:B------:R-:W-:Y:S01]  /*11320*/  FADD.FTZ R21, R59, R20 ;  /* 0x000000143b157221 */ /* 0x000fe20000010000 */
[----:B------:R-:W-:-:S03]  /*11330*/  FADD.FTZ R212, R212, R155 ;  /* 0x0000009bd4d47221 */ /* 0x000fc60000010000 */
[----:B------:R-:W-:Y:S01]  /*11340*/  FADD.FTZ R56, R56, R21 ;  /* 0x0000001538387221 */ /* 0x000fe20000010000 */
[----:B------:R-:W-:Y:S03]  /*11350*/  HMMA.16816.F32.BF16 R4, R36, R22, R4 ;  /* 0x000000162404723c */ /* 0x000fe60000041804 */
[----:B------:R-:W-:Y:S01]  /*11360*/  FADD.FTZ R157, R157, R212 ;  /* 0x000000d49d9d7221 */ /* 0x000fe20000010000 */
[----:B------:R-:W1:Y:S01]  /*11370*/  LDSM.16.MT88.4 R20, [R62+0x8800] ;  /* 0x008800003e14783b */ /* 0x000e620000004200 */
[----:B------:R-:W-:Y:S02]  /*11380*/  FADD.FTZ R57, R57, R56 ;  /* 0x0000003839397221 */ /* 0x000fe40000010000 */
[----:B------:R-:W-:Y:S01]  /*11390*/  FADD.FTZ R204, R204, R157 ;  /* 0x0000009dcccc7221 */ /* 0x000fe20000010000 */
[-C--:B------:R-:W-:Y:S01]  /*113a0*/  FFMA.FTZ R65, R84, R70.reuse, -R35 ;  /* 0x0000004654417223 */ /* 0x080fe20000010823 */
[----:B------:R-:W-:Y:S01]  /*113b0*/  FADD.FTZ R54, R54, R57 ;  /* 0x0000003936367221 */ /* 0x000fe20000010000 */
[----:B------:R-:W-:Y:S01]  /*113c0*/  FFMA.FTZ R59, R80, R70, -R35 ;  /* 0x00000046503b7223 */ /* 0x000fe20000010823 */
[----:B------:R-:W-:-:S02]  /*113d0*/  FADD.FTZ R121, R121, R204 ;  /* 0x000000cc79797221 */ /* 0x000fc40000010000 */
[----:B------:R-:W-:Y:S01]  /*113e0*/  FADD.FTZ R55, R55, R54 ;  /* 0x0000003637377221 */ /* 0x000fe20000010000 */
[----:B------:R-:W3:Y:S01]  /*113f0*/  MUFU.EX2 R222, R222 ;  /* 0x000000de00de7308 */ /* 0x000ee20000000800 */
[----:B------:R-:W-:Y:S01]  /*11400*/  FADD.FTZ R121, R158, R121 ;  /* 0x000000799e797221 */ /* 0x000fe20000010000 */
[----:B----4-:R-:W-:Y:S03]  /*11410*/  HMMA.16816.F32.BF16 R28, R36, R16, R28 ;  /* 0x00000010241c723c */ /* 0x010fe6000004181c */
[----:B------:R-:W-:-:S03]  /*11420*/  FADD.FTZ R52, R52, R55 ;  /* 0x0000003734347221 */ /* 0x000fc60000010000 */
[----:B------:R-:W-:Y:S02]  /*11430*/  MUFU.EX2 R151, R151 ;  /* 0x0000009700977308 */ /* 0x000fe40000000800 */
[----:B------:R-:W-:Y:S03]  /*11440*/  HMMA.16816.F32.BF16 R24, R36, R18, R24 ;  /* 0x000000122418723c */ /* 0x000fe60000041818 */
[----:B------:R-:W-:-:S03]  /*11450*/  FADD.FTZ R38, R140, R121 ;  /* 0x000000798c267221 */ /* 0x000fc60000010000 */
[----:B------:R-:W4:Y:S01]  /*11460*/  MUFU.EX2 R156, R156 ;  /* 0x0000009c009c7308 */ /* 0x000f220000000800 */
[----:B------:R-:W5:Y:S01]  /*11470*/  LDSM.16.MT88.4 R140, [R71+0x8c00] ;  /* 0x008c0000478c783b */ /* 0x000f620000004200 */
[----:B------:R-:W-:-:S06]  /*11480*/  FADD.FTZ R53, R53, R52 ;  /* 0x0000003435357221 */ /* 0x000fcc0000010000 */
        /* <DEDUP_REMOVED lines=10> */
[----:B------:R-:W-:Y:S01]  /*11530*/  FFMA.FTZ R69, R88, R70, -R69 ;  /* 0x0000004658457223 */ /* 0x000fe20000010845 */
[----:B---3--:R-:W-:Y:S01]  /*11540*/  F2FP.BF16.F32.PACK_AB R16, R222, R131 ;  /* 0x00000083de10723e */ /* 0x008fe200000010ff */
[----:B------:R-:W-:Y:S01]  /*11550*/  FADD.FTZ R39, R48, R39 ;  /* 0x0000002730277221 */ /* 0x000fe20000010000 */
[----:B----4-:R-:W-:Y:S01]  /*11560*/  F2FP.BF16.F32.PACK_AB R18, R156, R151 ;  /* 0x000000979c12723e */ /* 0x010fe200000010ff */
        /* <DEDUP_REMOVED lines=8> */
[----:B------:R-:W-:Y:S01]  /*115f0*/  FADD.FTZ R122, R122, R95 ;  /* 0x0000005f7a7a7221 */ /* 0x000fe20000010000 */
[C---:B------:R-:W-:Y:S05]  /*11600*/  HMMA.16816.F32.BF16 R12, R16.reuse, R44, R12 ;  /* 0x0000002c100c723c */ /* 0x040fea000004180c */
[----:B------:R-:W-:Y:S08]  /*11610*/  MUFU.EX2 R68, R90 ;  /* 0x0000005a00447308 */ /* 0x000ff00000000800 */
[----:B------:R-:W2:Y:S08]  /*11620*/  MUFU.EX2 R57, R69 ;  /* 0x0000004500397308 */ /* 0x000eb00000000800 */
[----:B------:R-:W-:Y:S08]  /*11630*/  MUFU.EX2 R36, R36 ;  /* 0x0000002400247308 */ /* 0x000ff00000000800 */
[----:B------:R-:W3:Y:S08]  /*11640*/  MUFU.EX2 R37, R37 ;  /* 0x0000002500257308 */ /* 0x000ef00000000800 */
[----:B------:R-:W-:Y:S08]  /*11650*/  MUFU.EX2 R38, R74 ;  /* 0x0000004a00267308 */ /* 0x000ff00000000800 */
[----:B------:R-:W4:Y:S01]  /*11660*/  MUFU.EX2 R203, R203 ;  /* 0x000000cb00cb7308 */ /* 0x000f220000000800 */
[----:B------:R-:W-:Y:S03]  /*11670*/  HMMA.16816.F32.BF16 R28, R16, R20, R28 ;  /* 0x00000014101c723c */ /* 0x000fe6000004181c */
        /* <DEDUP_REMOVED lines=12> */
[----:B------:R-:W-:Y:S01]  /*11740*/  FADD.FTZ R128, R128, R85 ;  /* 0x0000005580807221 */ /* 0x000fe20000010000 */
[----:B------:R-:W-:-:S03]  /*11750*/  FADD.FTZ R98, R98, R83 ;  /* 0x0000005362627221 */ /* 0x000fc60000010000 */
[----:B------:R-:W-:Y:S02]  /*11760*/  FADD.FTZ R99, R99, R128 ;  /* 0x0000008063637221 */ /* 0x000fe40000010000 */
[----:B-----5:R-:W-:Y:S03]  /*11770*/  HMMA.16816.F32.BF16 R144, R16, R140, R12 ;  /* 0x0000008c1090723c */ /* 0x020fe6000004180c */
        /* <DEDUP_REMOVED lines=16> */
[C---:B------:R-:W-:Y:S03]  /*11880*/  HMMA.16816.F32.BF16 R136, R16.reuse, R132, R28 ;  /* 0x000000841088723c */ /* 0x040fe6000004181c */
[----:B------:R-:W-:Y:S01]  /*11890*/  FADD.FTZ R68, R68, R87 ;  /* 0x0000005744447221 */ /* 0x000fe20000010000 */
[----:B------:R-:W-:Y:S01]  /*118a0*/  BSSY B2, `(.L_x_2542) ;  /* 0x0000779000027945 */ /* 0x000fe20003800000 */
[----:B------:R-:W-:Y:S02]  /*118b0*/  FADD.FTZ R38, R38, R37 ;  /* 0x0000002526267221 */ /* 0x000fe40000010000 */
[----:B------:R-:W-:Y:S01]  /*118c0*/  FADD.FTZ R206, R57, R68 ;  /* 0x0000004439ce7221 */ /* 0x000fe20000010000 */
[----:B------:R-:W-:Y:S03]  /*118d0*/  HMMA.16816.F32.BF16 R140, R16, R142, R4 ;  /* 0x0000008e108c723c */ /* 0x000fe60000041804 */
[----:B------:R-:W-:-:S05]  /*118e0*/  FADD.FTZ R203, R203, R38 ;  /* 0x00000026cbcb7221 */ /* 0x000fca0000010000 */
        /* <DEDUP_REMOVED lines=73> */
.L_x_2545:
        /* <DEDUP_REMOVED lines=8> */
.L_x_2546:
[----:B------:R-:W-:Y:S05]  /*11e00*/  BSYNC.RECONVERGENT B0 ;  /* 0x0000000000007941 */ /* 0x000fea0003800200 */
.L_x_2544:
        /* <DEDUP_REMOVED lines=58> */
[-C--:B------:R-:W-:Y:S01]  /*121b0*/  IADD3 R24, PT, PT, R33, R34.reuse, RZ ;  /* 0x0000002221187210 */ /* 0x080fe20007ffe0ff */
[----:B------:R-:W-:Y:S01]  /*121c0*/  BSSY.RECONVERGENT B1, `(.L_x_2547) ;  /* 0x00001f0000017945 */ /* 0x000fe20003800200 */
[----:B------:R-:W-:Y:S01]  /*121d0*/  IADD3 R68, PT, PT, R3, R34, RZ ;  /* 0x0000002203447210 */ /* 0x000fe20007ffe0ff */
[----:B-1----:R-:W-:Y:S01]  /*121e0*/  LDSM.16.M88.4 R4, [R33] ;  /* 0x000000002104783b */ /* 0x002fe20000000200 */
[----:B------:R-:W-:-:S03]  /*121f0*/  ISETP.GT.AND P5, PT, R32, R181, PT ;  /* 0x000000b52000720c */ /* 0x000fc60003fa4270 */
        /* <DEDUP_REMOVED lines=35> */
[----:B------:R5:W1:Y:S01]  /*12430*/  MUFU.TANH R56, R45 ;  /* 0x0000002d00387308 */ /* 0x000a620000002400 */
[C---:B--2---:R-:W-:Y:S07]  /*12440*/  HMMA.16816.F32.BF16 R16, R4.reuse, R36, RZ ;  /* 0x000000240410723c */ /* 0x044fee00000418ff */
[----:B------:R-:W2:Y:S01]  /*12450*/  MUFU.TANH R53, R20 ;  /* 0x0000001400357308 */ /* 0x000ea20000002400 */
[----:B------:R-:W-:Y:S07]  /*12460*/  HMMA.16816.F32.BF16 R36, R4, R38, RZ ;  /* 0x000000260424723c */ /* 0x000fee00000418ff */
[----:B------:R-:W1:Y:S01]  /*12470*/  MUFU.TANH R52, R21 ;  /* 0x0000001500347308 */ /* 0x000e620000002400 */
[----:B-----5:R-:W5:Y:S04]  /*12480*/  LDSM.16.M88.4 R44, [R68+0x1c00] ;  /* 0x001c0000442c783b */ /* 0x020f680000000200 */
[C---:B------:R-:W-:Y:S03]  /*12490*/  HMMA.16816.F32.BF16 R16, R24.reuse, R64, R16 ;  /* 0x000000401810723c */ /* 0x040fe60000041810 */
[----:B------:R-:W1:Y:S05]  /*124a0*/  MUFU.TANH R34, R22 ;  /* 0x0000001600227308 */ /* 0x000e6a0000002400 */
[----:B------:R-:W-:Y:S03]  /*124b0*/  HMMA.16816.F32.BF16 R36, R24, R66, R36 ;  /* 0x000000421824723c */ /* 0x000fe60000041824 */
[----:B------:R1:W1:Y:S08]  /*124c0*/  MUFU.TANH R33, R23 ;  /* 0x0000001700217308 */ /* 0x0002700000002400 */
[-C--:B------:R-:W-:Y:S01]  /*124d0*/  FMUL.FTZ R16, R16, R48.reuse ;  /* 0x0000003010107220 */ /* 0x080fe20000410000 */
[----:B------:R-:W2:Y:S01]  /*124e0*/  MUFU.TANH R51, R12 ;  /* 0x0000000c00337308 */ /* 0x000ea20000002400 */
[-C--:B------:R-:W-:Y:S01]  /*124f0*/  FMUL.FTZ R63, R17, R48.reuse ;  /* 0x00000030113f7220 */ /* 0x080fe20000410000 */
[-C--:B------:R-:W-:Y:S01]  /*12500*/  FMUL.FTZ R59, R18, R48.reuse ;  /* 0x00000030123b7220 */ /* 0x080fe20000410000 */
[----:B------:R-:W-:-:S04]  /*12510*/  FMUL.FTZ R62, R19, R48 ;  /* 0x00000030133e7220 */ /* 0x000fc80000410000 */
[-C--:B------:R-:W-:Y:S01]  /*12520*/  FMUL.FTZ R36, R36, R48.reuse ;  /* 0x0000003024247220 */ /* 0x080fe20000410000 */
[----:B-1----:R-:W-:Y:S01]  /*12530*/  HMMA.16816.F32.BF16 R20, R4, R28, RZ ;  /* 0x0000001c0414723c */ /* 0x002fe200000418ff */
[----:B------:R1:W1:Y:S02]  /*12540*/  MUFU.TANH R50, R13 ;  /* 0x0000000d00327308 */ /* 0x0002640000002400 */
[-C--:B------:R-:W-:Y:S01]  /*12550*/  FMUL.FTZ R37, R37, R48.reuse ;  /* 0x0000003025257220 */ /* 0x080fe20000410000 */
[-C--:B------:R-:W-:Y:S01]  /*12560*/  FMUL.FTZ R64, R38, R48.reuse ;  /* 0x0000003026407220 */ /* 0x080fe20000410000 */
[----:B------:R-:W-:-:S04]  /*12570*/  FMUL.FTZ R65, R39, R48 ;  /* 0x0000003027417220 */ /* 0x000fc80000410000 */
[----:B------:R3:W2:Y:S08]  /*12580*/  MUFU.TANH R58, R16 ;  /* 0x00000010003a7308 */ /* 0x0006b00000002400 */
[----:B------:R-:W2:Y:S01]  /*12590*/  MUFU.TANH R66, R36 ;  /* 0x0000002400427308 */ /* 0x000ea20000002400 */
[----:B-1----:R-:W1:Y:S02]  /*125a0*/  LDSM.16.M88.4 R12, [R3+0x2000] ;  /* 0x00200000030c783b */ /* 0x002e640000000200 */
[----:B-----5:R-:W-:Y:S05]  /*125b0*/  HMMA.16816.F32.BF16 R20, R24, R44, R20 ;  /* 0x0000002c1814723c */ /* 0x020fea0000041814 */
[----:B------:R1:W1:Y:S03]  /*125c0*/  MUFU.TANH R67, R37 ;  /* 0x0000002500437308 */ /* 0x0002660000002400 */
[----:B---3--:R-:W-:Y:S01]  /*125d0*/  HMMA.16816.F32.BF16 R16, R4, R30, RZ ;  /* 0x0000001e0410723c */ /* 0x008fe200000418ff */
[----:B------:R-:W3:Y:S04]  /*125e0*/  LDSM.16.M88.4 R28, [R68+0x2000] ;  /* 0x00200000441c783b */ /* 0x000ee80000000200 */
[----:B------:R-:W1:Y:S06]  /*125f0*/  MUFU.TANH R42, R42 ;  /* 0x0000002a002a7308 */ /* 0x000e6c0000002400 */
[-C--:B------:R-:W-:Y:S01]  /*12600*/  FMUL.FTZ R20, R20, R48.reuse ;  /* 0x0000003014147220 */ /* 0x080fe20000410000 */
[-C--:B------:R-:W-:Y:S01]  /*12610*/  FMUL.FTZ R21, R21, R48.reuse ;  /* 0x0000003015157220 */ /* 0x080fe20000410000 */
[-C--:B------:R-:W-:Y:S01]  /*12620*/  FMUL.FTZ R72, R22, R48.reuse ;  /* 0x0000003016487220 */ /* 0x080fe20000410000 */
[-C--:B------:R-:W-:Y:S01]  /*12630*/  FMUL.FTZ R70, R23, R48.reuse ;  /* 0x0000003017467220 */ /* 0x080fe20000410000 */
[----:B------:R-:W2:Y:S05]  /*12640*/  MUFU.TANH R69, R20 ;  /* 0x0000001400457308 */ /* 0x000eaa0000002400 */
[----:B------:R-:W-:Y:S01]  /*12650*/  HMMA.16816.F32.BF16 R16, R24, R46, R16 ;  /* 0x0000002e1810723c */ /* 0x000fe20000041810 */
[----:B------:R-:W5:Y:S02]  /*12660*/  LDSM.16.M88.4 R44, [R3+0x2400] ;  /* 0x00240000032c783b */ /* 0x000f640000000200 */
[----:B------:R4:W2:Y:S05]  /*12670*/  MUFU.TANH R73, R21 ;  /* 0x0000001500497308 */ /* 0x0008aa0000002400 */
[C---:B-1----:R-:W-:Y:S03]  /*12680*/  HMMA.16816.F32.BF16 R36, R4.reuse, R12, RZ ;  /* 0x0000000c0424723c */ /* 0x042fe600000418ff */
[----:B------:R-:W1:Y:S05]  /*12690*/  MUFU.TANH R41, R41 ;  /* 0x0000002900297308 */ /* 0x000e6a0000002400 */
[----:B------:R-:W-:Y:S03]  /*126a0*/  HMMA.16816.F32.BF16 R12, R4, R14, RZ ;  /* 0x0000000e040c723c */ /* 0x000fe600000418ff */
[-C--:B------:R-:W-:Y:S01]  /*126b0*/  FMUL.FTZ R16, R16, R48.reuse ;  /* 0x0000003010107220 */ /* 0x080fe20000410000 */
[----:B----4-:R-:W4:Y:S01]  /*126c0*/  LDSM.16.M88.4 R20, [R68+0x2400] ;  /* 0x002400004414783b */ /* 0x010f220000000200 */
[-C--:B------:R-:W-:Y:S01]  /*126d0*/  FMUL.FTZ R77, R17, R48.reuse ;  /* 0x00000030114d7220 */ /* 0x080fe20000410000 */
[-C--:B------:R-:W-:Y:S01]  /*126e0*/  FMUL.FTZ R74, R18, R48.reuse ;  /* 0x00000030124a7220 */ /* 0x080fe20000410000 */
[----:B------:R5:W1:Y:S01]  /*126f0*/  MUFU.TANH R75, R16 ;  /* 0x00000010004b7308 */ /* 0x000a620000002400 */
[----:B------:R-:W-:-:S04]  /*12700*/  FMUL.FTZ R76, R19, R48 ;  /* 0x00000030134c7220 */ /* 0x000fc80000410000 */
[C---:B---3--:R-:W-:Y:S03]  /*12710*/  HMMA.16816.F32.BF16 R36, R24.reuse, R28, R36 ;  /* 0x0000001c1824723c */ /* 0x048fe60000041824 */
[----:B------:R-:W3:Y:S05]  /*12720*/  MUFU.TANH R54, R54 ;  /* 0x0000003600367308 */ /* 0x000eea0000002400 */
[----:B------:R-:W-:Y:S01]  /*12730*/  HMMA.16816.F32.BF16 R12, R24, R30, R12 ;  /* 0x0000001e180c723c */ /* 0x000fe2000004180c */
[----:B------:R-:W2:Y:S02]  /*12740*/  LDSM.16.M88.4 R28, [R3+0x2800] ;  /* 0x00280000031c783b */ /* 0x000ea40000000200 */
[----:B------:R-:W1:Y:S05]  /*12750*/  MUFU.TANH R40, R40 ;  /* 0x0000002800287308 */ /* 0x000e6a0000002400 */
[C---:B-----5:R-:W-:Y:S03]  /*12760*/  HMMA.16816.F32.BF16 R16, R4.reuse, R44, RZ ;  /* 0x0000002c0410723c */ /* 0x060fe600000418ff */
        /* <DEDUP_REMOVED lines=11> */
[----:B------:R-:W1:Y:S01]  /*12820*/  MUFU.TANH R11, R11 ;  /* 0x0000000b000b7308 */ /* 0x000e620000002400 */
[C---:B----4-:R-:W-:Y:S07]  /*12830*/  HMMA.16816.F32.BF16 R16, R24.reuse, R20, R16 ;  /* 0x000000141810723c */ /* 0x050fee0000041810 */
[----:B------:R-:W4:Y:S01]  /*12840*/  MUFU.TANH R10, R10 ;  /* 0x0000000a000a7308 */ /* 0x000f220000002400 */
[----:B-----5:R-:W5:Y:S01]  /*12850*/  LDSM.16.M88.4 R36, [R68+0x2800] ;  /* 0x002800004424783b */ /* 0x020f620000000200 */
[----:B------:R-:W-:Y:S03]  /*12860*/  HMMA.16816.F32.BF16 R44, R24, R22, R44 ;  /* 0x00000016182c723c */ /* 0x000fe6000004182c */
[----:B------:R-:W3:Y:S03]  /*12870*/  LDSM.16.M88.4 R20, [R3+0x2c00] ;  /* 0x002c00000314783b */ /* 0x000ee60000000200 */
[----:B------:R-:W1:Y:S02]  /*12880*/  MUFU.TANH R63, R63 ;  /* 0x0000003f003f7308 */ /* 0x000e640000002400 */
        /* <DEDUP_REMOVED lines=15> */
[----:B------:R-:W-:Y:S01]  /*12980*/  HMMA.16816.F32.BF16 R28, R24, R38, R28 ;  /* 0x00000026181c723c */ /* 0x000fe2000004181c */
[----:B----4-:R-:W4:Y:S06]  /*12990*/  LDSM.16.M88.4 R16, [R68+0x2c00] ;  /* 0x002c00004410783b */ /* 0x010f2c0000000200 */
[----:B------:R5:W1:Y:S01]  /*129a0*/  MUFU.TANH R95, R45 ;  /* 0x0000002d005f7308 */ /* 0x000a620000002400 */
[C---:B---3--:R-:W-:Y:S07]  /*129b0*/  HMMA.16816.F32.BF16 R36, R4.reuse, R20, RZ ;  /* 0x000000140424723c */ /* 0x048fee00000418ff */
[----:B------:R-:W3:Y:S01]  /*129c0*/  MUFU.TANH R59, R59 ;  /* 0x0000003b003b7308 */ /* 0x000ee20000002400 */
[-C--:B------:R-:W-:Y:S01]  /*129d0*/  FMUL.FTZ R12, R12, R48.reuse ;  /* 0x000000300c0c7220 */ /* 0x080fe20000410000 */
[-C--:B------:R-:W-:Y:S01]  /*129e0*/  FMUL.FTZ R13, R13, R48.reuse ;  /* 0x000000300d0d7220 */ /* 0x080fe20000410000 */
[-C--:B------:R-:W-:Y:S01]  /*129f0*/  FMUL.FTZ R93, R14, R48.reuse ;  /* 0x000000300e5d7220 */ /* 0x080fe20000410000 */
[-C--:B------:R-:W-:Y:S01]  /*12a00*/  FMUL.FTZ R94, R15, R48.reuse ;  /* 0x000000300f5e7220 */ /* 0x080fe20000410000 */
[----:B------:R-:W-:Y:S03]  /*12a10*/  HMMA.16816.F32.BF16 R20, R4, R22, RZ ;  /* 0x000000160414723c */ /* 0x000fe600000418ff */
[----:B------:R-:W1:Y:S01]  /*12a20*/  MUFU.TANH R96, R12 ;  /* 0x0000000c00607308 */ /* 0x000e620000002400 */
[----:B-----5:R-:W5:Y:S01]  /*12a30*/  LDSM.16.M88.4 R44, [R3+0x3000] ;  /* 0x00300000032c783b */ /* 0x020f620000000200 */
[-C--:B------:R-:W-:Y:S01]  /*12a40*/  FMUL.FTZ R28, R28, R48.reuse ;  /* 0x000000301c1c7220 */ /* 0x080fe20000410000 */
[-C--:B------:R-:W-:Y:S01]  /*12a50*/  FMUL.FTZ R100, R29, R48.reuse ;  /* 0x000000301d647220 */ /* 0x080fe20000410000 */
[-C--:B------:R-:W-:Y:S01]  /*12a60*/  FMUL.FTZ R98, R30, R48.reuse ;  /* 0x000000301e627220 */ /* 0x080fe20000410000 */
[----:B------:R-:W-:-:S03]  /*12a70*/  FMUL.FTZ R102, R31, R48 ;  /* 0x000000301f667220 */ /* 0x000fc60000410000 */
[----:B------:R2:W1:Y:S08]  /*12a80*/  MUFU.TANH R97, R13 ;  /* 0x0000000d00617308 */ /* 0x0004700000002400 */
[----:B------:R3:W1:Y:S01]  /*12a90*/  MUFU.TANH R99, R28 ;  /* 0x0000001c00637308 */ /* 0x0006620000002400 */
[C---:B----4-:R-:W-:Y:S07]  /*12aa0*/  HMMA.16816.F32.BF16 R36, R24.reuse, R16, R36 ;  /* 0x000000101824723c */ /* 0x050fee0000041824 */
[----:B------:R-:W4:Y:S01]  /*12ab0*/  MUFU.TANH R62, R62 ;  /* 0x0000003e003e7308 */ /* 0x000f220000002400 */
[----:B--2---:R-:W2:Y:S01]  /*12ac0*/  LDSM.16.M88.4 R12, [R68+0x3000] ;  /* 0x00300000440c783b */ /* 0x004ea20000000200 */
[----:B------:R-:W-:Y:S06]  /*12ad0*/  HMMA.16816.F32.BF16 R20, R24, R18, R20 ;  /* 0x000000121814723c */ /* 0x000fec0000041814 */
[----:B------:R-:W1:Y:S01]  /*12ae0*/  MUFU.TANH R64, R64 ;  /* 0x0000004000407308 */ /* 0x000e620000002400 */
[----:B---3--:R-:W3:Y:S07]  /*12af0*/  LDSM.16.M88.4 R28, [R3+0x3400] ;  /* 0x00340000031c783b */ /* 0x008eee0000000200 */
[----:B------:R-:W1:Y:S01]  /*12b00*/  MUFU.TANH R65, R65 ;  /* 0x0000004100417308 */ /* 0x000e620000002400 */
[C---:B-----5:R-:W-:Y:S03]  /*12b10*/  HMMA.16816.F32.BF16 R16, R4.reuse, R44, RZ ;  /* 0x0000002c0410723c */ /* 0x060fe600000418ff */
[-C--:B------:R-:W-:Y:S01]  /*12b20*/  FMUL.FTZ R36, R36, R48.reuse ;  /* 0x0000003024247220 */ /* 0x080fe20000410000 */
[-C--:B------:R-:W-:Y:S01]  /*12b30*/  FMUL.FTZ R103, R37, R48.reuse ;  /* 0x0000003025677220 */ /* 0x080fe20000410000 */
[-C--:B------:R-:W-:Y:S01]  /*12b40*/  FMUL.FTZ R105, R38, R48.reuse ;  /* 0x0000003026697220 */ /* 0x080fe20000410000 */
[-C--:B------:R-:W-:Y:S01]  /*12b50*/  FMUL.FTZ R104, R39, R48.reuse ;  /* 0x0000003027687220 */ /* 0x080fe20000410000 */
[----:B------:R5:W1:Y:S01]  /*12b60*/  MUFU.TANH R101, R36 ;  /* 0x0000002400657308 */ /* 0x000a620000002400 */
[----:B------:R-:W-:Y:S01]  /*12b70*/  HMMA.16816.F32.BF16 R44, R4, R46, RZ ;  /* 0x0000002e042c723c */ /* 0x000fe200000418ff */
[-C--:B------:R-:W-:Y:S01]  /*12b80*/  FMUL.FTZ R112, R20, R48.reuse ;  /* 0x0000003014707220 */ /* 0x080fe20000410000 */
[-C--:B------:R-:W-:Y:S01]  /*12b90*/  FMUL.FTZ R116, R21, R48.reuse ;  /* 0x0000003015747220 */ /* 0x080fe20000410000 */
[-C--:B------:R-:W-:Y:S01]  /*12ba0*/  FMUL.FTZ R106, R22, R48.reuse ;  /* 0x00000030166a7220 */ /* 0x080fe20000410000 */
[----:B------:R-:W-:-:S03]  /*12bb0*/  FMUL.FTZ R107, R23, R48 ;  /* 0x00000030176b7220 */ /* 0x000fc60000410000 */
[----:B------:R-:W1:Y:S08]  /*12bc0*/  MUFU.TANH R72, R72 ;  /* 0x0000004800487308 */ /* 0x000e700000002400 */
[----:B------:R-:W1:Y:S01]  /*12bd0*/  MUFU.TANH R70, R70 ;  /* 0x0000004600467308 */ /* 0x000e620000002400 */
[----:B-----5:R-:W5:Y:S01]  /*12be0*/  LDSM.16.M88.4 R36, [R68+0x3400] ;  /* 0x003400004424783b */ /* 0x020f620000000200 */
[----:B--2---:R-:W-:Y:S06]  /*12bf0*/  HMMA.16816.F32.BF16 R16, R24, R12, R16 ;  /* 0x0000000c1810723c */ /* 0x004fec0000041810 */
[----:B------:R-:W2:Y:S02]  /*12c00*/  MUFU.TANH R77, R77 ;  /* 0x0000004d004d7308 */ /* 0x000ea40000002400 */
[----:B---3--:R-:W-:Y:S06]  /*12c10*/  HMMA.16816.F32.BF16 R20, R4, R28, RZ ;  /* 0x0000001c0414723c */ /* 0x008fec00000418ff */
[----:B------:R-:W3:Y:S02]  /*12c20*/  MUFU.TANH R74, R74 ;  /* 0x0000004a004a7308 */ /* 0x000ee40000002400 */
        /* <DEDUP_REMOVED lines=12> */
[-C--:B------:R-:W-:Y:S01]  /*12cf0*/  FMUL.FTZ R110, R47, R48.reuse ;  /* 0x000000302f6e7220 */ /* 0x080fe20000410000 */
[C---:B-----5:R-:W-:Y:S02]  /*12d00*/  HMMA.16816.F32.BF16 R20, R24.reuse, R36, R20 ;  /* 0x000000241814723c */ /* 0x060fe40000041814 */
[----:B------:R5:W1:Y:S06]  /*12d10*/  MUFU.TANH R108, R18 ;  /* 0x00000012006c7308 */ /* 0x000a6c0000002400 */
[----:B------:R-:W-:Y:S02]  /*12d20*/  HMMA.16816.F32.BF16 R28, R24, R38, R28 ;  /* 0x00000026181c723c */ /* 0x000fe4000004181c */
[----:B------:R-:W1:Y:S08]  /*12d30*/  MUFU.TANH R119, R44 ;  /* 0x0000002c00777308 */ /* 0x000e700000002400 */
[----:B------:R2:W1:Y:S01]  /*12d40*/  MUFU.TANH R120, R45 ;  /* 0x0000002d00787308 */ /* 0x0004620000002400 */
[----:B-----5:R-:W5:Y:S01]  /*12d50*/  LDSM.16.M88.4 R16, [R68+0x3800] ;  /* 0x003800004410783b */ /* 0x020f620000000200 */
[-C--:B------:R-:W-:Y:S01]  /*12d60*/  FMUL.FTZ R20, R20, R48.reuse ;  /* 0x0000003014147220 */ /* 0x080fe20000410000 */
[-C--:B------:R-:W-:Y:S01]  /*12d70*/  FMUL.FTZ R21, R21, R48.reuse ;  /* 0x0000003015157220 */ /* 0x080fe20000410000 */
[C---:B----4-:R-:W-:Y:S03]  /*12d80*/  HMMA.16816.F32.BF16 R36, R4.reuse, R12, RZ ;  /* 0x0000000c0424723c */ /* 0x050fe600000418ff */
[-C--:B------:R-:W-:Y:S01]  /*12d90*/  FMUL.FTZ R113, R22, R48.reuse ;  /* 0x0000003016717220 */ /* 0x080fe20000410000 */
[-C--:B------:R-:W-:Y:S01]  /*12da0*/  FMUL.FTZ R114, R23, R48.reuse ;  /* 0x0000003017727220 */ /* 0x080fe20000410000 */
[----:B------:R-:W4:Y:S01]  /*12db0*/  MUFU.TANH R123, R20 ;  /* 0x00000014007b7308 */ /* 0x000f220000002400 */
[-C--:B------:R-:W-:Y:S01]  /*12dc0*/  FMUL.FTZ R28, R28, R48.reuse ;  /* 0x000000301c1c7220 */ /* 0x080fe20000410000 */
[-C--:B------:R-:W-:Y:S01]  /*12dd0*/  FMUL.FTZ R130, R29, R48.reuse ;  /* 0x000000301d827220 */ /* 0x080fe20000410000 */
[----:B------:R-:W-:Y:S01]  /*12de0*/  HMMA.16816.F32.BF16 R12, R4, R14, RZ ;  /* 0x0000000e040c723c */ /* 0x000fe200000418ff */
[-C--:B------:R-:W-:Y:S01]  /*12df0*/  FMUL.FTZ R115, R30, R48.reuse ;  /* 0x000000301e737220 */ /* 0x080fe20000410000 */
[----:B------:R-:W-:-:S03]  /*12e00*/  FMUL.FTZ R121, R31, R48 ;  /* 0x000000301f797220 */ /* 0x000fc60000410000 */
[----:B------:R3:W1:Y:S01]  /*12e10*/  MUFU.TANH R126, R21 ;  /* 0x00000015007e7308 */ /* 0x0006620000002400 */
[----:B--2---:R-:W2:Y:S07]  /*12e20*/  LDSM.16.M88.4 R44, [R3+0x3c00] ;  /* 0x003c0000032c783b */ /* 0x004eae0000000200 */
[----:B------:R4:W1:Y:S08]  /*12e30*/  MUFU.TANH R127, R28 ;  /* 0x0000001c007f7308 */ /* 0x0008700000002400 */
[----:B------:R-:W1:Y:S01]  /*12e40*/  MUFU.TANH R76, R76 ;  /* 0x0000004c004c7308 */ /* 0x000e620000002400 */
[----:B---3--:R-:W3:Y:S07]  /*12e50*/  LDSM.16.M88.4 R20, [R68+0x3c00] ;  /* 0x003c00004414783b */ /* 0x008eee0000000200 */
[----:B------:R-:W1:Y:S01]  /*12e60*/  MUFU.TANH R81, R81 ;  /* 0x0000005100517308 */ /* 0x000e620000002400 */
[C---:B-----5:R-:W-:Y:S01]  /*12e70*/  HMMA.16816.F32.BF16 R36, R24.reuse, R16, R36 ;  /* 0x000000101824723c */ /* 0x060fe20000041824 */
[----:B----4-:R-:W4:Y:S06]  /*12e80*/  LDSM.16.M88.4 R28, [R3+0x4000] ;  /* 0x00400000031c783b */ /* 0x010f2c0000000200 */
[----:B------:R-:W1:Y:S01]  /*12e90*/  MUFU.TANH R79, R79 ;  /* 0x0000004f004f7308 */ /* 0x000e620000002400 */
[----:B------:R-:W-:Y:S07]  /*12ea0*/  HMMA.16816.F32.BF16 R12, R24, R18, R12 ;  /* 0x00000012180c723c */ /* 0x000fee000004180c */
[----:B------:R-:W1:Y:S01]  /*12eb0*/  MUFU.TANH R78, R78 ;  /* 0x0000004e004e7308 */ /* 0x000e620000002400 */
[C---:B--2---:R-:W-:Y:S03]  /*12ec0*/  HMMA.16816.F32.BF16 R16, R4.reuse, R44, RZ ;  /* 0x0000002c0410723c */ /* 0x044fe600000418ff */
        /* <DEDUP_REMOVED lines=11> */
[C---:B---3--:R-:W-:Y:S03]  /*12f80*/  HMMA.16816.F32.BF16 R16, R24.reuse, R20, R16 ;  /* 0x000000141810723c */ /* 0x048fe60000041810 */
[----:B------:R-:W3:Y:S01]  /*12f90*/  MUFU.TANH R87, R87 ;  /* 0x0000005700577308 */ /* 0x000ee20000002400 */
[----:B--2---:R-:W2:Y:S04]  /*12fa0*/  LDSM.16.M88.4 R36, [R68+0x4000] ;  /* 0x004000004424783b */ /* 0x004ea80000000200 */
[----:B------:R-:W-:Y:S01]  /*12fb0*/  HMMA.16816.F32.BF16 R44, R24, R22, R44 ;  /* 0x00000016182c723c */ /* 0x000fe2000004182c */
[----:B------:R-:W5:Y:S02]  /*12fc0*/  LDSM.16.M88.4 R20, [R3+0x4400] ;  /* 0x004400000314783b */ /* 0x000f640000000200 */
        /* <DEDUP_REMOVED lines=14> */
[C---:B--2---:R-:W-:Y:S07]  /*130b0*/  HMMA.16816.F32.BF16 R12, R24.reuse, R36, R12 ;  /* 0x00000024180c723c */ /* 0x044fee000004180c */
[----:B------:R-:W2:Y:S01]  /*130c0*/  MUFU.TANH R160, R44 ;  /* 0x0000002c00a07308 */ /* 0x000ea20000002400 */
[----:B------:R-:W-:Y:S07]  /*130d0*/  HMMA.16816.F32.BF16 R28, R24, R38, R28 ;  /* 0x00000026181c723c */ /* 0x000fee000004181c */
[----:B------:R4:W1:Y:S01]  /*130e0*/  MUFU.TANH R161, R45 ;  /* 0x0000002d00a17308 */ /* 0x0008620000002400 */
[----:B---3--:R-:W3:Y:S01]  /*130f0*/  LDSM.16.M88.4 R16, [R68+0x4400] ;  /* 0x004400004410783b */ /* 0x008ee20000000200 */
[C---:B-----5:R-:W-:Y:S03]  /*13100*/  HMMA.16816.F32.BF16 R36, R4.reuse, R20, RZ ;  /* 0x000000140424723c */ /* 0x060fe600000418ff */
[-C--:B------:R-:W-:Y:S01]  /*13110*/  FMUL.FTZ R12, R12, R48.reuse ;  /* 0x000000300c0c7220 */ /* 0x080fe20000410000 */
[-C--:B------:R-:W-:Y:S01]  /*13120*/  FMUL.FTZ R13, R13, R48.reuse ;  /* 0x000000300d0d7220 */ /* 0x080fe20000410000 */
[-C--:B------:R-:W-:Y:S01]  /*13130*/  FMUL.FTZ R158, R14, R48.reuse ;  /* 0x000000300e9e7220 */ /* 0x080fe20000410000 */
[-C--:B------:R-:W-:Y:S01]  /*13140*/  FMUL.FTZ R157, R15, R48.reuse ;  /* 0x000000300f9d7220 */ /* 0x080fe20000410000 */
[----:B------:R-:W1:Y:S01]  /*13150*/  MUFU.TANH R164, R12 ;  /* 0x0000000c00a47308 */ /* 0x000e620000002400 */
[----:B------:R-:W-:Y:S02]  /*13160*/  HMMA.16816.F32.BF16 R20, R4, R22, RZ ;  /* 0x000000160414723c */ /* 0x000fe400000418ff */
[-C--:B------:R-:W-:Y:S01]  /*13170*/  FMUL.FTZ R28, R28, R48.reuse ;  /* 0x000000301c1c7220 */ /* 0x080fe20000410000 */
[----:B----4-:R-:W4:Y:S01]  /*13180*/  LDSM.16.M88.4 R44, [R3+0x4800] ;  /* 0x00480000032c783b */ /* 0x010f220000000200 */
[-C--:B------:R-:W-:Y:S01]  /*13190*/  FMUL.FTZ R168, R29, R48.reuse ;  /* 0x000000301da87220 */ /* 0x080fe20000410000 */
[----:B------:R-:W-:-:S02]  /*131a0*/  FMUL.FTZ R162, R30, R48 ;  /* 0x000000301ea27220 */ /* 0x000fc40000410000 */
[----:B------:R5:W1:Y:S01]  /*131b0*/  MUFU.TANH R165, R13 ;  /* 0x0000000d00a57308 */ /* 0x000a620000002400 */
[----:B------:R-:W-:-:S07]  /*131c0*/  FMUL.FTZ R163, R31, R48 ;  /* 0x000000301fa37220 */ /* 0x000fce0000410000 */
[----:B------:R2:W1:Y:S08]  /*131d0*/  MUFU.TANH R167, R28 ;  /* 0x0000001c00a77308 */ /* 0x0004700000002400 */
[----:B------:R-:W1:Y:S01]  /*131e0*/  MUFU.TANH R83, R83 ;  /* 0x0000005300537308 */ /* 0x000e620000002400 */
[----:B-----5:R-:W5:Y:S01]  /*131f0*/  LDSM.16.M88.4 R12, [R68+0x4800] ;  /* 0x00480000440c783b */ /* 0x020f620000000200 */
[C---:B---3--:R-:W-:Y:S06]  /*13200*/  HMMA.16816.F32.BF16 R36, R24.reuse, R16, R36 ;  /* 0x000000101824723c */ /* 0x048fec0000041824 */
[----:B------:R-:W3:Y:S01]  /*13210*/  MUFU.TANH R86, R86 ;  /* 0x0000005600567308 */ /* 0x000ee20000002400 */
[----:B--2---:R2:W1:Y:S01]  /*13220*/  LDSM.16.M88.4 R28, [R3+0x4c00] ;  /* 0x004c0000031c783b */ /* 0x0044620000000200 */
        /* <DEDUP_REMOVED lines=11> */
[----:B--2---:R-:W-:-:S02]  /*132e0*/  FMUL.FTZ R3, R23, R48 ;  /* 0x0000003017037220 */ /* 0x004fc40000410000 */
[----:B------:R-:W2:Y:S05]  /*132f0*/  MUFU.TANH R89, R89 ;  /* 0x0000005900597308 */ /* 0x000eaa0000002400 */
[----:B-----5:R-:W-:Y:S05]  /*13300*/  HMMA.16816.F32.BF16 R16, R24, R12, R16 ;  /* 0x0000000c1810723c */ /* 0x020fea0000041810 */
[----:B------:R-:W-:Y:S01]  /*13310*/  FMUL.FTZ R12, R22, R48 ;  /* 0x00000030160c7220 */ /* 0x000fe20000410000 */
[----:B------:R-:W2:Y:S01]  /*13320*/  MUFU.TANH R93, R93 ;  /* 0x0000005d005d7308 */ /* 0x000ea20000002400 */
[----:B----4-:R4:W5:Y:S01]  /*13330*/  LDSM.16.M88.4 R36, [R68+0x4c00] ;  /* 0x004c00004424783b */ /* 0x0109620000000200 */
[----:B------:R-:W-:-:S04]  /*13340*/  DEPBAR.LE SB0, 0x0 ;  /* 0x000080000000791a */ /* 0x000fc80000000000 */
[C---:B-1----:R-:W-:Y:S02]  /*13350*/  HMMA.16816.F32.BF16 R20, R4.reuse, R28, RZ ;  /* 0x0000001c0414723c */ /* 0x042fe400000418ff */
[----:B------:R-:W1:Y:S06]  /*13360*/  MUFU.TANH R94, R94 ;  /* 0x0000005e005e7308 */ /* 0x000e6c0000002400 */
[----:B------:R-:W-:Y:S01]  /*13370*/  HMMA.16816.F32.BF16 R4, R4, R30, RZ ;  /* 0x0000001e0404723c */ /* 0x000fe200000418ff */
[-C--:B------:R-:W-:Y:S01]  /*13380*/  FMUL.FTZ R16, R16, R48.reuse ;  /* 0x0000003010107220 */ /* 0x080fe20000410000 */
[-C--:B------:R-:W-:Y:S01]  /*13390*/  FMUL.FTZ R17, R17, R48.reuse ;  /* 0x0000003011117220 */ /* 0x080fe20000410000 */
[-C--:B------:R-:W-:Y:S01]  /*133a0*/  FMUL.FTZ R13, R19, R48.reuse ;  /* 0x00000030130d7220 */ /* 0x080fe20000410000 */
[----:B------:R-:W1:Y:S04]  /*133b0*/  MUFU.TANH R100, R100 ;  /* 0x0000006400647308 */ /* 0x000e680000002400 */
[C---:B------:R-:W-:Y:S05]  /*133c0*/  HMMA.16816.F32.BF16 R44, R24.reuse, R14, R44 ;  /* 0x0000000e182c723c */ /* 0x040fea000004182c */
[-C--:B------:R-:W-:Y:S01]  /*133d0*/  FMUL.FTZ R14, R18, R48.reuse ;  /* 0x00000030120e7220 */ /* 0x080fe20000410000 */
[----:B------:R3:W1:Y:S08]  /*133e0*/  MUFU.TANH R29, R16 ;  /* 0x00000010001d7308 */ /* 0x0006700000002400 */
[----:B----4-:R4:W1:Y:S01]  /*133f0*/  MUFU.TANH R68, R17 ;  /* 0x0000001100447308 */ /* 0x0108620000002400 */
[C---:B-----5:R-:W-:Y:S04]  /*13400*/  HMMA.16816.F32.BF16 R20, R24.reuse, R36, R20 ;  /* 0x000000241814723c */ /* 0x060fe80000041814 */
[-C--:B------:R-:W-:Y:S01]  /*13410*/  FMUL.FTZ R19, R44, R48.reuse ;  /* 0x000000302c137220 */ /* 0x080fe20000410000 */
[-C--:B------:R-:W-:Y:S01]  /*13420*/  FMUL.FTZ R31, R45, R48.reuse ;  /* 0x000000302d1f7220 */ /* 0x080fe20000410000 */
[-C--:B---3--:R-:W-:Y:S01]  /*13430*/  FMUL.FTZ R16, R46, R48.reuse ;  /* 0x000000302e107220 */ /* 0x088fe20000410000 */
[-C--:B------:R-:W-:Y:S01]  /*13440*/  FMUL.FTZ R15, R47, R48.reuse ;  /* 0x000000302f0f7220 */ /* 0x080fe20000410000 */
[----:B------:R-:W3:Y:S01]  /*13450*/  MUFU.TANH R98, R98 ;  /* 0x0000006200627308 */ /* 0x000ee20000002400 */
[----:B------:R-:W-:Y:S07]  /*13460*/  HMMA.16816.F32.BF16 R4, R24, R38, R4 ;  /* 0x000000261804723c */ /* 0x000fee0000041804 */
[----:B------:R-:W1:Y:S03]  /*13470*/  MUFU.TANH R102, R102 ;  /* 0x0000006600667308 */ /* 0x000e660000002400 */
[-C--:B------:R-:W-:Y:S01]  /*13480*/  FMUL.FTZ R24, R21, R48.reuse ;  /* 0x0000003015187220 */ /* 0x080fe20000410000 */
[-C--:B------:R-:W-:Y:S01]  /*13490*/  FMUL.FTZ R18, R22, R48.reuse ;  /* 0x0000003016127220 */ /* 0x080fe20000410000 */
[-C--:B------:R-:W-:Y:S01]  /*134a0*/  FMUL.FTZ R20, R20, R48.reuse ;  /* 0x0000003014147220 */ /* 0x080fe20000410000 */
[----:B----4-:R-:W-:-:S02]  /*134b0*/  FMUL.FTZ R17, R23, R48 ;  /* 0x0000003017117220 */ /* 0x010fc40000410000 */
[----:B------:R-:W4:Y:S04]  /*134c0*/  MUFU.TANH R103, R103 ;  /* 0x0000006700677308 */ /* 0x000f280000002400 */
        /* <DEDUP_REMOVED lines=61> */
[----:B-1----:R-:W-:Y:S02]  /*138a0*/  IADD3 R21, PT, PT, R6, -0x200, RZ ;  /* 0xfffffe0006157810 */ /* 0x002fe40007ffe0ff */
[----:B------:R-:W3:Y:S02]  /*138b0*/  LD.E.64 R38, desc[UR4][R148.64+0x20] ;  /* 0x0000200494267980 */ /* 0x000ee4000c101b00 */
[----:B------:R-:W-:Y:S02]  /*138c0*/  IABS R23, R27 ;  /* 0x0000001b00177213 */ /* 0x000fe40000000000 */
[----:B------:R-:W-:Y:S02]  /*138d0*/  IABS R7, R21 ;  /* 0x0000001500077213 */ /* 0x000fe40000000000 */
[----:B--2---:R-:W-:-:S02]  /*138e0*/  IABS R25, R30 ;  /* 0x0000001e00197213 */ /* 0x004fc40000000000 */
[-C--:B------:R-:W-:Y:S02]  /*138f0*/  IABS R24, R30.reuse ;  /* 0x0000001e00187213 */ /* 0x080fe40000000000 */
[----:B------:R-:W1:Y:S01]  /*13900*/  I2F.RP R26, R25 ;  /* 0x00000019001a7306 */ /* 0x000e620000209400 */
[----:B------:R-:W-:Y:S02]  /*13910*/  LOP3.LUT R27, R27, R30, RZ, 0x3c, !PT ;  /* 0x0000001e1b1b7212 */ /* 0x000fe400078e3cff */
[----:B------:R-:W-:Y:S02]  /*13920*/  IADD3 R24, PT, PT, RZ, -R24, RZ ;  /* 0x80000018ff187210 */ /* 0x000fe40007ffe0ff */
        /* <DEDUP_REMOVED lines=30> */
[----:B------:R-:W-:-:S03]  /*13b10*/  SEL R21, R21, R28, !P3 ;  /* 0x0000001c15157207 */ /* 0x000fc60005800000 */
[----:B------:R-:W-:-:S04]  /*13b20*/  IMAD.WIDE R24, R23, 0x4, R196 ;  /* 0x0000000417187825 */ /* 0x000fc800078e02c4 */
        /* <DEDUP_REMOVED lines=19> */
.L_x_2550:
        /* <DEDUP_REMOVED lines=8> */
.L_x_2551:
[----:B------:R-:W-:Y:S05]  /*13ce0*/  BSYNC.RECONVERGENT B0 ;  /* 0x0000000000007941 */ /* 0x000fea0003800200 */
.L_x_2549:
        /* <DEDUP_REMOVED lines=61> */
.L_x_2548:
[----:B------:R-:W-:Y:S05]  /*140c0*/  BSYNC.RECONVERGENT B1 ;  /* 0x0000000000017941 */ /* 0x000fea0003800200 */
.L_x_2547:
[----:B------:R-:W-:Y:S01]  /*140d0*/  LOP3.LUT R30, R6, R43, RZ, 0xfc, !PT ;  /* 0x0000002b061e7212 */ /* 0x000fe200078efcff */
[----:B------:R-:W3:Y:S04]  /*140e0*/  LD.E R71, desc[UR4][R148.64+0xdc] ;  /* 0x0000dc0494477980 */ /* 0x000ee8000c101900 */
[C---:B------:R-:W-:Y:S02]  /*140f0*/  VIADD R6, R30.reuse, 0xfffffe00 ;  /* 0xfffffe001e067836 */ /* 0x040fe40000000000 */
[----:B--2---:R-:W-:-:S03]  /*14100*/  VIADD R25, R30, 0xfffffe01 ;  /* 0xfffffe011e197836 */ /* 0x004fc60000000000 */
[-C--:B------:R-:W-:Y:S02]  /*14110*/  ISETP.GE.AND P1, PT, R6, R202.reuse, PT ;  /* 0x000000ca0600720c */ /* 0x080fe40003f26270 */
[-C--:B------:R-:W-:Y:S01]  /*14120*/  ISETP.GE.AND P3, PT, R25, R202.reuse, PT ;  /* 0x000000ca1900720c */ /* 0x080fe20003f66270 */
[C---:B------:R-:W-:Y:S01]  /*14130*/  VIADD R207, R30.reuse, 0xfffffe08 ;  /* 0xfffffe081ecf7836 */ /* 0x040fe20000000000 */
[----:B------:R-:W-:Y:S01]  /*14140*/  FSEL R57, R57, -INF , P1 ;  /* 0xff80000039397808 */ /* 0x000fe20000800000 */
[----:B------:R-:W-:Y:S01]  /*14150*/  VIADD R204, R30, 0xfffffe09 ;  /* 0xfffffe091ecc7836 */ /* 0x000fe20000000000 */
[----:B------:R-:W-:Y:S02]  /*14160*/  ISETP.GE.AND P1, PT, R25, R201, PT ;  /* 0x000000c91900720c */ /* 0x000fe40003f26270 */
[----:B------:R-:W-:Y:S02]  /*14170*/  FSEL R56, R56, -INF , P3 ;  /* 0xff80000038387808 */ /* 0x000fe40001800000 */
[----:B------:R-:W-:-:S02]  /*14180*/  ISETP.GE.AND P3, PT, R207, R202, PT ;  /* 0x000000cacf00720c */ /* 0x000fc40003f66270 */
[----:B------:R-:W-:Y:S02]  /*14190*/  FSEL R28, R56, -INF , !P1 ;  /* 0xff800000381c7808 */ /* 0x000fe40004800000 */
        /* <DEDUP_REMOVED lines=17> */
[C---:B-1----:R-:W-:Y:S01]  /*142b0*/  VIADD R21, R30.reuse, 0xfffffe20 ;  /* 0xfffffe201e157836 */ /* 0x042fe20000000000 */
[----:B------:R-:W-:Y:S01]  /*142c0*/  FSEL R51, R51, -INF , P3 ;  /* 0xff80000033337808 */ /* 0x000fe20001800000 */
[----:B------:R-:W-:Y:S01]  /*142d0*/  VIADD R27, R30, 0xfffffe21 ;  /* 0xfffffe211e1b7836 */ /* 0x000fe20000000000 */
[----:B------:R-:W-:Y:S02]  /*142e0*/  ISETP.GE.AND P3, PT, R7, R201, PT ;  /* 0x000000c90700720c */ /* 0x000fe40003f66270 */
[----:B------:R-:W-:Y:S02]  /*142f0*/  FSEL R50, R50, -INF , P1 ;  /* 0xff80000032327808 */ /* 0x000fe40000800000 */
[----:B------:R-:W-:-:S02]  /*14300*/  ISETP.GE.AND P1, PT, R21, R202, PT ;  /* 0x000000ca1500720c */ /* 0x000fc40003f26270 */
[----:B------:R-:W-:Y:S02]  /*14310*/  FSEL R241, R50, -INF , !P3 ;  /* 0xff80000032f17808 */ /* 0x000fe40005800000 */
[----:B------:R-:W-:Y:S01]  /*14320*/  ISETP.GE.AND P3, PT, R27, R202, PT ;  /* 0x000000ca1b00720c */ /* 0x000fe20003f66270 */
[----:B------:R-:W-:Y:S01]  /*14330*/  VIADD R224, R30, 0xfffffe28 ;  /* 0xfffffe281ee07836 */ /* 0x000fe20000000000 */
[C---:B------:R-:W-:Y:S02]  /*14340*/  ISETP.GE.AND P4, PT, R6.reuse, R201, PT ;  /* 0x000000c90600720c */ /* 0x040fe40003f86270 */
[C---:B------:R-:W-:Y:S02]  /*14350*/  ISETP.GE.AND P0, PT, R6.reuse, R200, PT ;  /* 0x000000c80600720c */ /* 0x040fe40003f06270 */
[----:B------:R-:W-:Y:S01]  /*14360*/  ISETP.GE.AND P2, PT, R6, R195, PT ;  /* 0x000000c30600720c */ /* 0x000fe20003f46270 */
[----:B------:R-:W-:Y:S01]  /*14370*/  VIADD R6, R30, 0xfffffe29 ;  /* 0xfffffe291e067836 */ /* 0x000fe20000000000 */
[----:B------:R-:W-:-:S02]  /*14380*/  FSEL R58, R58, -INF , P1 ;  /* 0xff8000003a3a7808 */ /* 0x000fc40000800000 */
[----:B------:R-:W-:Y:S02]  /*14390*/  ISETP.GE.AND P1, PT, R27, R201, PT ;  /* 0x000000c91b00720c */ /* 0x000fe40003f26270 */
[----:B------:R-:W-:Y:S02]  /*143a0*/  FSEL R63, R63, -INF , P3 ;  /* 0xff8000003f3f7808 */ /* 0x000fe40001800000 */
[-C--:B------:R-:W-:Y:S02]  /*143b0*/  ISETP.GE.AND P3, PT, R224, R202.reuse, PT ;  /* 0x000000cae000720c */ /* 0x080fe40003f66270 */
[----:B------:R-:W-:Y:S02]  /*143c0*/  FSEL R233, R63, -INF , !P1 ;  /* 0xff8000003fe97808 */ /* 0x000fe40004800000 */
[----:B------:R-:W-:Y:S01]  /*143d0*/  ISETP.GE.AND P1, PT, R6, R202, PT ;  /* 0x000000ca0600720c */ /* 0x000fe20003f26270 */
[----:B------:R-:W-:Y:S01]  /*143e0*/  VIADD R215, R30, 0xfffffe30 ;  /* 0xfffffe301ed77836 */ /* 0x000fe20000000000 */
[----:B------:R-:W-:Y:S01]  /*143f0*/  FSEL R66, R66, -INF , P3 ;  /* 0xff80000042427808 */ /* 0x000fe20001800000 */
[----:B------:R-:W-:Y:S01]  /*14400*/  VIADD R227, R30, 0xfffffe31 ;  /* 0xfffffe311ee37836 */ /* 0x000fe20000000000 */
[----:B------:R-:W-:-:S02]  /*14410*/  FSEL R26, R57, -INF , !P4 ;  /* 0xff800000391a7808 */ /* 0x000fc40006000000 */
[-C--:B------:R-:W-:Y:S02]  /*14420*/  ISETP.GE.AND P3, PT, R6, R201.reuse, PT ;  /* 0x000000c90600720c */ /* 0x080fe40003f66270 */
[----:B------:R-:W-:Y:S02]  /*14430*/  FSEL R67, R67, -INF , P1 ;  /* 0xff80000043437808 */ /* 0x000fe40000800000 */
[----:B------:R-:W-:Y:S02]  /*14440*/  ISETP.GE.AND P4, PT, R207, R201, PT ;  /* 0x000000c9cf00720c */ /* 0x000fe40003f86270 */
[----:B------:R-:W-:Y:S02]  /*14450*/  ISETP.GE.AND P1, PT, R215, R202, PT ;  /* 0x000000cad700720c */ /* 0x000fe40003f26270 */
[----:B------:R-:W-:Y:S02]  /*14460*/  FSEL R217, R67, -INF , !P3 ;  /* 0xff80000043d97808 */ /* 0x000fe40005800000 */
[----:B------:R-:W-:-:S02]  /*14470*/  FSEL R36, R55, -INF , !P4 ;  /* 0xff80000037247808 */ /* 0x000fc40006000000 */
[----:B------:R-:W-:Y:S02]  /*14480*/  ISETP.GE.AND P3, PT, R227, R202, PT ;  /* 0x000000cae300720c */ /* 0x000fe40003f66270 */
[-C--:B------:R-:W-:Y:S01]  /*14490*/  ISETP.GE.AND P4, PT, R209, R201.reuse, PT ;  /* 0x000000c9d100720c */ /* 0x080fe20003f86270 */
[C---:B------:R-:W-:Y:S01]  /*144a0*/  VIADD R238, R30.reuse, 0xfffffe38 ;  /* 0xfffffe381eee7836 */ /* 0x040fe20000000000 */
[----:B------:R-:W-:Y:S01]  /*144b0*/  FSEL R69, R69, -INF , P1 ;  /* 0xff80000045457808 */ /* 0x000fe20000800000 */
[----:B------:R-:W-:Y:S01]  /*144c0*/  VIADD R24, R30, 0xfffffe39 ;  /* 0xfffffe391e187836 */ /* 0x000fe20000000000 */
[----:B------:R-:W-:Y:S02]  /*144d0*/  ISETP.GE.AND P1, PT, R227, R201, PT ;  /* 0x000000c9e300720c */ /* 0x000fe40003f26270 */
[----:B------:R-:W-:Y:S02]  /*144e0*/  FSEL R73, R73, -INF , P3 ;  /* 0xff80000049497808 */ /* 0x000fe40001800000 */
[----:B------:R-:W-:-:S02]  /*144f0*/  FSEL R247, R53, -INF , !P4 ;  /* 0xff80000035f77808 */ /* 0x000fc40006000000 */
[-C--:B------:R-:W-:Y:S02]  /*14500*/  ISETP.GE.AND P4, PT, R23, R201.reuse, PT ;  /* 0x000000c91700720c */ /* 0x080fe40003f86270 */
[-C--:B------:R-:W-:Y:S02]  /*14510*/  ISETP.GE.AND P3, PT, R238, R202.reuse, PT ;  /* 0x000000caee00720c */ /* 0x080fe40003f66270 */
[----:B------:R-:W-:Y:S02]  /*14520*/  FSEL R179, R73, -INF , !P1 ;  /* 0xff80000049b37808 */ /* 0x000fe40004800000 */
[----:B------:R-:W-:Y:S02]  /*14530*/  ISETP.GE.AND P1, PT, R24, R202, PT ;  /* 0x000000ca1800720c */ /* 0x000fe40003f26270 */
[----:B------:R-:W-:Y:S01]  /*14540*/  FSEL R245, R51, -INF , !P4 ;  /* 0xff80000033f57808 */ /* 0x000fe20006000000 */
[C---:B------:R-:W-:Y:S01]  /*14550*/  VIADD R252, R30.reuse, 0xfffffe40 ;  /* 0xfffffe401efc7836 */ /* 0x040fe20000000000 */
        /* <DEDUP_REMOVED lines=9> */
[CC--:B------:R-:W-:Y:S01]  /*145f0*/  ISETP.GE.AND P3, PT, R223.reuse, R202.reuse, PT ;  /* 0x000000cadf00720c */ /* 0x0c0fe20003f66270 */
[----:B------:R-:W-:Y:S01]  /*14600*/  VIADD R244, R30, 0xfffffe48 ;  /* 0xfffffe481ef47836 */ /* 0x000fe20000000000 */
[----:B------:R-:W-:Y:S01]  /*14610*/  FSEL R229, R66, -INF , !P4 ;  /* 0xff80000042e57808 */ /* 0x000fe20006000000 */
[----:B------:R-:W-:Y:S01]  /*14620*/  VIADD R249, R30, 0xfffffe49 ;  /* 0xfffffe491ef97836 */ /* 0x000fe20000000000 */
[----:B------:R-:W-:Y:S02]  /*14630*/  FSEL R66, R80, -INF , P1 ;  /* 0xff80000050427808 */ /* 0x000fe40000800000 */
[----:B------:R-:W-:Y:S02]  /*14640*/  ISETP.GE.AND P1, PT, R223, R201, PT ;  /* 0x000000c9df00720c */ /* 0x000fe40003f26270 */
[----:B------:R-:W-:Y:S02]  /*14650*/  FSEL R58, R81, -INF , P3 ;  /* 0xff800000513a7808 */ /* 0x000fe40001800000 */
[----:B------:R-:W-:-:S02]  /*14660*/  ISETP.GE.AND P3, PT, R244, R202, PT ;  /* 0x000000caf400720c */ /* 0x000fc40003f66270 */
[----:B------:R-:W-:Y:S02]  /*14670*/  FSEL R58, R58, -INF , !P1 ;  /* 0xff8000003a3a7808 */ /* 0x000fe40004800000 */
[C---:B------:R-:W-:Y:S01]  /*14680*/  ISETP.GE.AND P1, PT, R249.reuse, R202, PT ;  /* 0x000000caf900720c */ /* 0x040fe20003f26270 */
[----:B------:R-:W-:Y:S01]  /*14690*/  VIADD R213, R30, 0xfffffe50 ;  /* 0xfffffe501ed57836 */ /* 0x000fe20000000000 */
[----:B------:R-:W-:Y:S01]  /*146a0*/  FSEL R56, R84, -INF , P3 ;  /* 0xff80000054387808 */ /* 0x000fe20001800000 */
[----:B------:R-:W-:Y:S01]  /*146b0*/  VIADD R243, R30, 0xfffffe51 ;  /* 0xfffffe511ef37836 */ /* 0x000fe20000000000 */
[-C--:B------:R-:W-:Y:S02]  /*146c0*/  ISETP.GE.AND P3, PT, R249, R201.reuse, PT ;  /* 0x000000c9f900720c */ /* 0x080fe40003f66270 */
[----:B------:R-:W-:Y:S02]  /*146d0*/  FSEL R54, R87, -INF , P1 ;  /* 0xff80000057367808 */ /* 0x000fe40000800000 */
[----:B------:R-:W-:-:S02]  /*146e0*/  ISETP.GE.AND P4, PT, R215, R201, PT ;  /* 0x000000c9d700720c */ /* 0x000fc40003f86270 */
[-C--:B------:R-:W-:Y:S02]  /*146f0*/  ISETP.GE.AND P1, PT, R213, R202.reuse, PT ;  /* 0x000000cad500720c */ /* 0x080fe40003f26270 */
[----:B------:R-:W-:Y:S02]  /*14700*/  FSEL R54, R54, -INF , !P3 ;  /* 0xff80000036367808 */ /* 0x000fe40005800000 */
[----:B------:R-:W-:Y:S01]  /*14710*/  ISETP.GE.AND P3, PT, R243, R202, PT ;  /* 0x000000caf300720c */ /* 0x000fe20003f66270 */
[C---:B------:R-:W-:Y:S01]  /*14720*/  VIADD R235, R30.reuse, 0xfffffe58 ;  /* 0xfffffe581eeb7836 */ /* 0x040fe20000000000 */
[----:B------:R-:W-:Y:S01]  /*14730*/  FSEL R211, R69, -INF , !P4 ;  /* 0xff80000045d37808 */ /* 0x000fe20006000000 */
[----:B------:R-:W-:Y:S01]  /*14740*/  VIADD R231, R30, 0xfffffe59 ;  /* 0xfffffe591ee77836 */ /* 0x000fe20000000000 */
[----:B------:R-:W-:Y:S02]  /*14750*/  FSEL R69, R88, -INF , P1 ;  /* 0xff80000058457808 */ /* 0x000fe40000800000 */
[----:B------:R-:W-:-:S02]  /*14760*/  ISETP.GE.AND P1, PT, R243, R201, PT ;  /* 0x000000c9f300720c */ /* 0x000fc40003f26270 */
[----:B------:R-:W-:Y:S02]  /*14770*/  FSEL R52, R91, -INF , P3 ;  /* 0xff8000005b347808 */ /* 0x000fe40001800000 */
[-C--:B------:R-:W-:Y:S02]  /*14780*/  ISETP.GE.AND P3, PT, R235, R202.reuse, PT ;  /* 0x000000caeb00720c */ /* 0x080fe40003f66270 */
[----:B------:R-:W-:Y:S02]  /*14790*/  FSEL R52, R52, -INF , !P1 ;  /* 0xff80000034347808 */ /* 0x000fe40004800000 */
[C---:B------:R-:W-:Y:S01]  /*147a0*/  ISETP.GE.AND P1, PT, R231.reuse, R202, PT ;  /* 0x000000cae700720c */ /* 0x040fe20003f26270 */
[----:B------:R-:W-:Y:S01]  /*147b0*/  VIADD R221, R30, 0xfffffe60 ;  /* 0xfffffe601edd7836 */ /* 0x000fe20000000000 */
[----:B------:R-:W-:Y:S01]  /*147c0*/  FSEL R67, R92, -INF , P3 ;  /* 0xff8000005c437808 */ /* 0x000fe20001800000 */
[----:B------:R-:W-:Y:S01]  /*147d0*/  VIADD R225, R30, 0xfffffe61 ;  /* 0xfffffe611ee17836 */ /* 0x000fe20000000000 */
        /* <DEDUP_REMOVED lines=12> */
[----:B------:R-:W-:Y:S01]  /*148a0*/  ISETP.GE.AND P1, PT, R208, R202, PT ;  /* 0x000000cad000720c */ /* 0x000fe20003f26270 */
[C---:B------:R-:W-:Y:S01]  /*148b0*/  VIADD R205, R30.reuse, 0xfffffe70 ;  /* 0xfffffe701ecd7836 */ /* 0x040fe20000000000 */
        /* <DEDUP_REMOVED lines=29> */
[----:B------:R-:W-:Y:S02]  /*14a90*/  FSEL R57, R117, -INF , P1 ;  /* 0xff80000075397808 */ /* 0x000fe40000800000 */
[-C--:B------:R-:W-:Y:S02]  /*14aa0*/  ISETP.GE.AND P4, PT, R244, R201.reuse, PT ;  /* 0x000000c9f400720c */ /* 0x080fe40003f86270 */
[----:B------:R-:W-:Y:S02]  /*14ab0*/  ISETP.GE.AND P1, PT, R219, R201, PT ;  /* 0x000000c9db00720c */ /* 0x000fe40003f26270 */
[----:B------:R-:W-:-:S02]  /*14ac0*/  FSEL R75, R118, -INF , P3 ;  /* 0xff800000764b7808 */ /* 0x000fc40001800000 */
[----:B------:R-:W-:Y:S02]  /*14ad0*/  FSEL R56, R56, -INF , !P4 ;  /* 0xff80000038387808 */ /* 0x000fe40006000000 */
        /* <DEDUP_REMOVED lines=8> */
[-C--:B------:R-:W-:Y:S02]  /*14b60*/  ISETP.GE.AND P3, PT, R228, R201.reuse, PT ;  /* 0x000000c9e400720c */ /* 0x080fe40003f66270 */
[----:B------:R-:W-:Y:S02]  /*14b70*/  FSEL R73, R120, -INF , P1 ;  /* 0xff80000078497808 */ /* 0x000fe40000800000 */
[----:B------:R-:W-:Y:S01]  /*14b80*/  ISETP.GE.AND P4, PT, R235, R201, PT ;  /* 0x000000c9eb00720c */ /* 0x000fe20003f86270 */
[----:B------:R-:W-:Y:S01]  /*14b90*/  IMAD.MOV.U32 R96, RZ, RZ, R30 ;  /* 0x000000ffff607224 */ /* 0x000fe200078e001e */
[----:B------:R-:W-:Y:S02]  /*14ba0*/  ISETP.GE.AND P1, PT, R226, R202, PT ;  /* 0x000000cae200720c */ /* 0x000fe40003f26270 */
[----:B------:R-:W-:Y:S02]  /*14bb0*/  FSEL R73, R73, -INF , !P3 ;  /* 0xff80000049497808 */ /* 0x000fe40005800000 */
[----:B------:R-:W-:-:S02]  /*14bc0*/  FSEL R67, R67, -INF , !P4 ;  /* 0xff80000043437808 */ /* 0x000fc40006000000 */
[----:B------:R-:W-:Y:S02]  /*14bd0*/  ISETP.GE.AND P3, PT, R236, R202, PT ;  /* 0x000000caec00720c */ /* 0x000fe40003f66270 */
[-C--:B------:R-:W-:Y:S01]  /*14be0*/  ISETP.GE.AND P4, PT, R221, R201.reuse, PT ;  /* 0x000000c9dd00720c */ /* 0x080fe20003f86270 */
[----:B------:R-:W-:Y:S01]  /*14bf0*/  VIADD R234, R30, 0xfffffe98 ;  /* 0xfffffe981eea7836 */ /* 0x000fe20000000000 */
        /* <DEDUP_REMOVED lines=21> */
[C---:B------:R-:W-:Y:S01]  /*14d50*/  VIADD R240, R96.reuse, 0xfffffea8 ;  /* 0xfffffea860f07836 */ /* 0x040fe20000000000 */
[----:B------:R-:W-:Y:S01]  /*14d60*/  FSEL R81, R81, -INF , !P4 ;  /* 0xff80000051517808 */ /* 0x000fe20006000000 */
[----:B------:R-:W-:Y:S01]  /*14d70*/  VIADD R250, R96, 0xfffffea9 ;  /* 0xfffffea960fa7836 */ /* 0x000fe20000000000 */
[-C--:B------:R-:W-:Y:S02]  /*14d80*/  ISETP.GE.AND P4, PT, R220, R201.reuse, PT ;  /* 0x000000c9dc00720c */ /* 0x080fe40003f86270 */
[----:B------:R-:W-:Y:S02]  /*14d90*/  FSEL R44, R131, -INF , P1 ;  /* 0xff800000832c7808 */ /* 0x000fe40000800000 */
[----:B------:R-:W-:Y:S02]  /*14da0*/  ISETP.GE.AND P1, PT, R242, R201, PT ;  /* 0x000000c9f200720c */ /* 0x000fe40003f26270 */
[----:B------:R-:W-:-:S02]  /*14db0*/  FSEL R45, R150, -INF , P3 ;  /* 0xff800000962d7808 */ /* 0x000fc40001800000 */
[----:B------:R-:W-:Y:S02]  /*14dc0*/  FSEL R57, R57, -INF , !P4 ;  /* 0xff80000039397808 */ /* 0x000fe40006000000 */
[-C--:B------:R-:W-:Y:S02]  /*14dd0*/  ISETP.GE.AND P4, PT, R218, R201.reuse, PT ;  /* 0x000000c9da00720c */ /* 0x080fe40003f86270 */
[-C--:B------:R-:W-:Y:S02]  /*14de0*/  ISETP.GE.AND P3, PT, R240, R202.reuse, PT ;  /* 0x000000caf000720c */ /* 0x080fe40003f66270 */
[----:B------:R-:W-:Y:S02]  /*14df0*/  FSEL R45, R45, -INF , !P1 ;  /* 0xff8000002d2d7808 */ /* 0x000fe40004800000 */
[----:B------:R-:W-:Y:S01]  /*14e00*/  ISETP.GE.AND P1, PT, R250, R202, PT ;  /* 0x000000cafa00720c */ /* 0x000fe20003f26270 */
[C---:B------:R-:W-:Y:S01]  /*14e10*/  VIADD R248, R96.reuse, 0xfffffeb0 ;  /* 0xfffffeb060f87836 */ /* 0x040fe20000000000 */
[----:B------:R-:W-:Y:S01]  /*14e20*/  FSEL R55, R55, -INF , !P4 ;  /* 0xff80000037377808 */ /* 0x000fe20006000000 */
[----:B------:R-:W-:Y:S01]  /*14e30*/  IMAD.MOV.U32 R120, RZ, RZ, R26 ;  /* 0x000000ffff787224 */ /* 0x000fe200078e001a */
[----:B------:R-:W-:Y:S01]  /*14e40*/  FSEL R38, R153, -INF , P3 ;  /* 0xff80000099267808 */ /* 0x000fe20001800000 */
[----:B------:R-:W-:Y:S01]  /*14e50*/  VIADD R246, R96, 0xfffffeb1 ;  /* 0xfffffeb160f67836 */ /* 0x000fe20000000000 */
[----:B------:R-:W-:-:S02]  /*14e60*/  ISETP.GE.AND P4, PT, R226, R201, PT ;  /* 0x000000c9e200720c */ /* 0x000fc40003f86270 */
[-C--:B------:R-:W-:Y:S02]  /*14e70*/  ISETP.GE.AND P3, PT, R250, R201.reuse, PT ;  /* 0x000000c9fa00720c */ /* 0x080fe40003f66270 */
[----:B------:R-:W-:Y:S02]  /*14e80*/  FSEL R26, R155, -INF , P1 ;  /* 0xff8000009b1a7808 */ /* 0x000fe40000800000 */
[----:B------:R-:W-:Y:S02]  /*14e90*/  FSEL R53, R53, -INF , !P4 ;  /* 0xff80000035357808 */ /* 0x000fe40006000000 */
[----:B------:R-:W-:Y:S02]  /*14ea0*/  ISETP.GE.AND P1, PT, R248, R202, PT ;  /* 0x000000caf800720c */ /* 0x000fe40003f26270 */
[----:B------:R-:W-:Y:S02]  /*14eb0*/  FSEL R26, R26, -INF , !P3 ;  /* 0xff8000001a1a7808 */ /* 0x000fe40005800000 */
[----:B------:R-:W-:-:S02]  /*14ec0*/  ISETP.GE.AND P4, PT, R234, R201, PT ;  /* 0x000000c9ea00720c */ /* 0x000fc40003f86270 */
[----:B------:R-:W-:Y:S01]  /*14ed0*/  ISETP.GE.AND P3, PT, R246, R202, PT ;  /* 0x000000caf600720c */ /* 0x000fe20003f66270 */
[----:B------:R-:W-:Y:S01]  /*14ee0*/  IMAD.MOV.U32 R92, RZ, RZ, R36 ;  /* 0x000000ffff5c7224 */ /* 0x000fe200078e0024 */
[----:B------:R-:W-:Y:S01]  /*14ef0*/  FSEL R36, R156, -INF , P1 ;  /* 0xff8000009c247808 */ /* 0x000fe20000800000 */
[----:B------:R-:W-:Y:S01]  /*14f00*/  VIADD R117, R96, 0xfffffeb8 ;  /* 0xfffffeb860757836 */ /* 0x000fe20000000000 */
[----:B------:R-:W-:Y:S01]  /*14f10*/  FSEL R46, R46, -INF , !P4 ;  /* 0xff8000002e2e7808 */ /* 0x000fe20006000000 */
[----:B------:R-:W-:Y:S01]  /*14f20*/  VIADD R84, R96, 0xfffffeb9 ;  /* 0xfffffeb960547836 */ /* 0x000fe20000000000 */
[-C--:B------:R-:W-:Y:S02]  /*14f30*/  ISETP.GE.AND P1, PT, R246, R201.reuse, PT ;  /* 0x000000c9f600720c */ /* 0x080fe40003f26270 */
[----:B------:R-:W-:Y:S02]  /*14f40*/  FSEL R39, R159, -INF , P3 ;  /* 0xff8000009f277808 */ /* 0x000fe40001800000 */
[----:B------:R-:W-:-:S02]  /*14f50*/  ISETP.GE.AND P4, PT, R230, R201, PT ;  /* 0x000000c9e600720c */ /* 0x000fc40003f86270 */
[-C--:B------:R-:W-:Y:S02]  /*14f60*/  ISETP.GE.AND P3, PT, R117, R202.reuse, PT ;  /* 0x000000ca7500720c */ /* 0x080fe40003f66270 */
[----:B------:R-:W-:Y:S02]  /*14f70*/  FSEL R39, R39, -INF , !P1 ;  /* 0xff80000027277808 */ /* 0x000fe40004800000 */
[----:B------:R-:W-:Y:S02]  /*14f80*/  FSEL R44, R44, -INF , !P4 ;  /* 0xff8000002c2c7808 */ /* 0x000fe40006000000 */
[----:B------:R-:W-:Y:S02]  /*14f90*/  ISETP.GE.AND P1, PT, R84, R202, PT ;  /* 0x000000ca5400720c */ /* 0x000fe40003f26270 */
[-C--:B------:R-:W-:Y:S01]  /*14fa0*/  ISETP.GE.AND P4, PT, R240, R201.reuse, PT ;  /* 0x000000c9f000720c */ /* 0x080fe20003f86270 */
[----:B------:R-:W-:Y:S01]  /*14fb0*/  IMAD.MOV.U32 R88, RZ, RZ, R37 ;  /* 0x000000ffff587224 */ /* 0x000fe200078e0025 */
[----:B------:R-:W-:Y:S01]  /*14fc0*/  FSEL R30, R160, -INF , P3 ;  /* 0xff800000a01e7808 */ /* 0x000fe20001800000 */
[----:B------:R-:W-:Y:S01]  /*14fd0*/  VIADD R123, R96, 0xfffffec0 ;  /* 0xfffffec0607b7836 */ /* 0x000fe20000000000 */
[----:B------:R-:W-:Y:S01]  /*14fe0*/  ISETP.GE.AND P3, PT, R84, R201, PT ;  /* 0x000000c95400720c */ /* 0x000fe20003f66270 */
[----:B------:R-:W-:Y:S01]  /*14ff0*/  VIADD R131, R96, 0xfffffec1 ;  /* 0xfffffec160837836 */ /* 0x000fe20000000000 */
[----:B------:R-:W-:-:S02]  /*15000*/  FSEL R37, R161, -INF , P1 ;  /* 0xff800000a1257808 */ /* 0x000fc40000800000 */
[----:B------:R-:W-:Y:S01]  /*15010*/  FSEL R38, R38, -INF , !P4 ;  /* 0xff80000026267808 */ /* 0x000fe20006000000 */
[----:B------:R-:W-:Y:S01]  /*15020*/  IMAD.MOV.U32 R80, RZ, RZ, R24 ;  /* 0x000000ffff507224 */ /* 0x000fe200078e0018 */
[-C--:B------:R-:W-:Y:S01]  /*15030*/  ISETP.GE.AND P4, PT, R248, R201.reuse, PT ;  /* 0x000000c9f800720c */ /* 0x080fe20003f86270 */
[C---:B------:R-:W-:Y:S01]  /*15040*/  VIADD R24, R96.reuse, 0xfffffec8 ;  /* 0xfffffec860187836 */ /* 0x040fe20000000000 */
[----:B------:R-:W-:Y:S01]  /*15050*/  FSEL R37, R37, -INF , !P3 ;  /* 0xff80000025257808 */ /* 0x000fe20005800000 */
[----:B------:R-:W-:Y:S01]  /*15060*/  VIADD R97, R96, 0xfffffec9 ;  /* 0xfffffec960617836 */ /* 0x000fe20000000000 */
[-C--:B------:R-:W-:Y:S02]  /*15070*/  ISETP.GE.AND P1, PT, R123, R202.reuse, PT ;  /* 0x000000ca7b00720c */ /* 0x080fe40003f26270 */
[----:B------:R-:W-:Y:S02]  /*15080*/  ISETP.GE.AND P3, PT, R131, R202, PT ;  /* 0x000000ca8300720c */ /* 0x000fe40003f66270 */
[----:B------:R-:W-:Y:S01]  /*15090*/  FSEL R36, R36, -INF , !P4 ;  /* 0xff80000024247808 */ /* 0x000fe20006000000 */
[----:B------:R-:W-:Y:S01]  /*150a0*/  IMAD.MOV.U32 R100, RZ, RZ, R28 ;  /* 0x000000ffff647224 */ /* 0x000fe200078e001c */
[----:B------:R-:W-:Y:S01]  /*150b0*/  ISETP.GE.AND P4, PT, R117, R201, PT ;  /* 0x000000c97500720c */ /* 0x000fe20003f86270 */
[----:B------:R-:W-:Y:S01]  /*150c0*/  IMAD.MOV.U32 R161, RZ, RZ, R24 ;  /* 0x000000ffffa17224 */ /* 0x000fe200078e0018 */
[----:B------:R-:W-:-:S02]  /*150d0*/  FSEL R28, R164, -INF , P1 ;  /* 0xff800000a41c7808 */ /* 0x000fc40000800000 */
[----:B------:R-:W-:Y:S01]  /*150e0*/  FSEL R24, R165, -INF , P3 ;  /* 0xff800000a5187808 */ /* 0x000fe20001800000 */
[----:B------:R-:W-:Y:S01]  /*150f0*/  IMAD.MOV.U32 R165, RZ, RZ, R97 ;  /* 0x000000ffffa57224 */ /* 0x000fe200078e0061 */
[-C--:B------:R-:W-:Y:S02]  /*15100*/  ISETP.GE.AND P1, PT, R131, R201.reuse, PT ;  /* 0x000000c98300720c */ /* 0x080fe40003f26270 */
[----:B------:R-:W-:Y:S02]  /*15110*/  FSEL R30, R30, -INF , !P4 ;  /* 0xff8000001e1e7808 */ /* 0x000fe40006000000 */
[----:B------:R-:W-:Y:S02]  /*15120*/  ISETP.GE.AND P4, PT, R123, R201, PT ;  /* 0x000000c97b00720c */ /* 0x000fe40003f86270 */
[-C--:B------:R-:W-:Y:S02]  /*15130*/  ISETP.GE.AND P3, PT, R161, R202.reuse, PT ;  /* 0x000000caa100720c */ /* 0x080fe40003f66270 */
[----:B------:R-:W-:Y:S01]  /*15140*/  FSEL R24, R24, -INF , !P1 ;  /* 0xff80000018187808 */ /* 0x000fe20004800000 */
[----:B------:R-:W-:Y:S01]  /*15150*/  IMAD.MOV.U32 R159, RZ, RZ, R6 ;  /* 0x000000ffff9f7224 */ /* 0x000fe200078e0006 */
[----:B------:R-:W-:-:S02]  /*15160*/  ISETP.GE.AND P1, PT, R165, R202, PT ;  /* 0x000000caa500720c */ /* 0x000fc40003f26270 */
[----:B------:R-:W-:Y:S02]  /*15170*/  FSEL R28, R28, -INF , !P4 ;  /* 0xff8000001c1c7808 */ /* 0x000fe40006000000 */
[-C--:B------:R-:W-:Y:S02]  /*15180*/  ISETP.GE.AND P4, PT, R161, R201.reuse, PT ;  /* 0x000000c9a100720c */ /* 0x080fe40003f86270 */
[----:B------:R-:W-:Y:S01]  /*15190*/  FSEL R6, R167, -INF , P3 ;  /* 0xff800000a7067808 */ /* 0x000fe20001800000 */
[----:B------:R-:W-:Y:S01]  /*151a0*/  VIADD R119, R96, 0xfffffed0 ;  /* 0xfffffed060777836 */ /* 0x000fe20000000000 */
[----:B------:R-:W-:Y:S02]  /*151b0*/  ISETP.GE.AND P3, PT, R165, R201, PT ;  /* 0x000000c9a500720c */ /* 0x000fe40003f66270 */
[----:B------:R-:W-:Y:S01]  /*151c0*/  FSEL R168, R168, -INF , P1 ;  /* 0xff800000a8a87808 */ /* 0x000fe20000800000 */
[----:B------:R-:W-:Y:S01]  /*151d0*/  IMAD.MOV.U32 R116, RZ, RZ, R80 ;  /* 0x000000ffff747224 */ /* 0x000fe200078e0050 */
[----:B------:R-:W-:-:S02]  /*151e0*/  FSEL R6, R6, -INF , !P4 ;  /* 0xff80000006067808 */ /* 0x000fc40006000000 */
[C---:B------:R-:W-:Y:S02]  /*151f0*/  ISETP.GE.AND P1, PT, R25.reuse, R200, PT ;  /* 0x000000c81900720c */ /* 0x040fe40003f26270 */
[----:B------:R-:W-:Y:S02]  /*15200*/  ISETP.GE.AND P4, PT, R25, R195, PT ;  /* 0x000000c31900720c */ /* 0x000fe40003f86270 */
[----:B------:R-:W-:Y:S02]  /*15210*/  FSEL R25, R168, -INF , !P3 ;  /* 0xff800000a8197808 */ /* 0x000fe40005800000 */
[----:B------:R-:W-:Y:S02]  /*15220*/  FMNMX3.FTZ R80, R2, R120, R100, !PT ;  /* 0x0000007802507276 */ /* 0x000fe40007810064 */
[----:B------:R-:W-:Y:S02]  /*15230*/  ISETP.GE.AND P3, PT, R119, R202, PT ;  /* 0x000000ca7700720c */ /* 0x000fe40003f66270 */
[----:B------:R-:W-:Y:S01]  /*15240*/  FMNMX3.FTZ R80, R80, R92, R251, !PT ;  /* 0x0000005c50507276 */ /* 0x000fe200078100fb */
[----:B------:R-:W-:Y:S01]  /*15250*/  VIADD R127, R96, 0xfffffed1 ;  /* 0xfffffed1607f7836 */ /* 0x000fe20000000000 */
[----:B------:R-:W-:-:S02]  /*15260*/  FSEL R150, R169, -INF , P3 ;  /* 0xff800000a9967808 */ /* 0x000fc40001800000 */
[----:B------:R-:W-:Y:S02]  /*15270*/  ISETP.GE.AND P3, PT, R119, R201, PT ;  /* 0x000000c97700720c */ /* 0x000fe40003f66270 */
[----:B------:R-:W-:Y:S02]  /*15280*/  FMNMX3.FTZ R80, R80, R247, R88, !PT ;  /* 0x000000f750507276 */ /* 0x000fe40007810058 */
[----:B------:R-:W-:Y:S02]  /*15290*/  FSEL R150, R150, -INF , !P3 ;  /* 0xff80000096967808 */ /* 0x000fe40005800000 */
[----:B------:R-:W-:Y:S02]  /*152a0*/  ISETP.GE.AND P3, PT, R127, R202, PT ;  /* 0x000000ca7f00720c */ /* 0x000fe40003f66270 */
[----:B------:R-:W-:Y:S01]  /*152b0*/  FMNMX3.FTZ R80, R80, R245, R241, !PT ;  /* 0x000000f550507276 */ /* 0x000fe200078100f1 */
[----:B------:R-:W-:Y:S01]  /*152c0*/  IMAD.MOV.U32 R126, RZ, RZ, R252 ;  /* 0x000000ffff7e7224 */ /* 0x000fe200078e00fc */
[----:B------:R-:W-:Y:S01]  /*152d0*/  FSEL R171, R171, -INF , P3 ;  /* 0xff800000abab7808 */ /* 0x000fe20001800000 */
[----:B------:R-:W-:Y:S01]  /*152e0*/  VIADD R252, R96, 0xfffffed8 ;  /* 0xfffffed860fc7836 */ /* 0x000fe20000000000 */
[----:B------:R-:W-:-:S02]  /*152f0*/  ISETP.GE.AND P3, PT, R127, R201, PT ;  /* 0x000000c97f00720c */ /* 0x000fc40003f66270 */
[----:B------:R-:W-:Y:S01]  /*15300*/  FMNMX3.FTZ R80, R80, R237, R233, !PT ;  /* 0x000000ed50507276 */ /* 0x000fe200078100e9 */
[----:B------:R-:W-:Y:S01]  /*15310*/  IMAD.MOV.U32 R156, RZ, RZ, R215 ;  /* 0x000000ffff9c7224 */ /* 0x000fe200078e00d7 */
[----:B------:R-:W-:Y:S02]  /*15320*/  FSEL R215, R171, -INF , !P3 ;  /* 0xff800000abd77808 */ /* 0x000fe40005800000 */
[----:B------:R-:W-:Y:S02]  /*15330*/  FMNMX3.FTZ R80, R80, R229, R217, !PT ;  /* 0x000000e550507276 */ /* 0x000fe400078100d9 */
[----:B------:R-:W-:Y:S01]  /*15340*/  ISETP.GE.AND P3, PT, R252, R202, PT ;  /* 0x000000cafc00720c */ /* 0x000fe20003f66270 */
[----:B------:R-:W-:Y:S01]  /*15350*/  IMAD.MOV.U32 R112, RZ, RZ, R244 ;  /* 0x000000ffff707224 */ /* 0x000fe200078e00f4 */
[----:B------:R-:W-:Y:S01]  /*15360*/  FMNMX3.FTZ R80, R80, R211, R179, !PT ;  /* 0x000000d350507276 */ /* 0x000fe200078100b3 */
[----:B------:R-:W-:Y:S01]  /*15370*/  VIADD R244, R96, 0xfffffed9 ;  /* 0xfffffed960f47836 */ /* 0x000fe20000000000 */
[----:B------:R-:W-:-:S02]  /*15380*/  FSEL R172, R172, -INF , P3 ;  /* 0xff800000acac7808 */ /* 0x000fc40001800000 */
[----:B------:R-:W-:Y:S01]  /*15390*/  ISETP.GE.AND P3, PT, R252, R201, PT ;  /* 0x000000c9fc00720c */ /* 0x000fe20003f66270 */
[----:B------:R-:W-:Y:S01]  /*153a0*/  IMAD.MOV.U32 R118, RZ, RZ, R223 ;  /* 0x000000ffff767224 */ /* 0x000fe200078e00df */
        /* <DEDUP_REMOVED lines=25> */
[----:B------:R-:W-:Y:S01]  /*15540*/  IMAD.MOV.U32 R99, RZ, RZ, R210 ;  /* 0x000000ffff637224 */ /* 0x000fe200078e00d2 */
[----:B------:R-:W-:Y:S01]  /*15550*/  ISETP.GE.AND P3, PT, R224, R201, PT ;  /* 0x000000c9e000720c */ /* 0x000fe20003f66270 */
[----:B------:R-:W-:Y:S01]  /*15560*/  VIADD R210, R96, 0xfffffee8 ;  /* 0xfffffee860d27836 */ /* 0x000fe20000000000 */
[----:B------:R-:W-:-:S02]  /*15570*/  FMNMX3.FTZ R68, R80, R61, R87, !PT ;  /* 0x0000003d50447276 */ /* 0x000fc40007810057 */
[----:B------:R-:W-:Y:S02]  /*15580*/  FSEL R227, R227, -INF , !P3 ;  /* 0xff800000e3e37808 */ /* 0x000fe40005800000 */
[----:B------:R-:W-:Y:S02]  /*15590*/  FMNMX3.FTZ R68, R68, R81, R77, !PT ;  /* 0x0000005144447276 */ /* 0x000fe4000781004d */
[----:B------:R-:W-:Y:S01]  /*155a0*/  ISETP.GE.AND P3, PT, R210, R202, PT ;  /* 0x000000cad200720c */ /* 0x000fe20003f66270 */
[----:B------:R-:W-:Y:S01]  /*155b0*/  IMAD.MOV.U32 R168, RZ, RZ, R204 ;  /* 0x000000ffffa87224 */ /* 0x000fe200078e00cc */
[----:B------:R-:W-:Y:S01]  /*155c0*/  FMNMX3.FTZ R68, R68, R57, R75, !PT ;  /* 0x0000003944447276 */ /* 0x000fe2000781004b */
[----:B------:R-:W-:Y:S01]  /*155d0*/  VIADD R204, R96, 0xfffffee9 ;  /* 0xfffffee960cc7836 */ /* 0x000fe20000000000 */
[----:B------:R-:W-:Y:S02]  /*155e0*/  FSEL R19, R19, -INF , P3 ;  /* 0xff80000013137808 */ /* 0x000fe40001800000 */
[----:B------:R-:W-:Y:S01]  /*155f0*/  ISETP.GE.AND P3, PT, R210, R201, PT ;  /* 0x000000c9d200720c */ /* 0x000fe20003f66270 */
[----:B------:R-:W-:Y:S01]  /*15600*/  IMAD.MOV.U32 R169, RZ, RZ, R207 ;  /* 0x000000ffffa97224 */ /* 0x000fe200078e00cf */
[----:B------:R-:W-:-:S02]  /*15610*/  FMNMX3.FTZ R68, R68, R55, R73, !PT ;  /* 0x0000003744447276 */ /* 0x000fc40007810049 */
[----:B------:R-:W-:Y:S02]  /*15620*/  FSEL R207, R19, -INF , !P3 ;  /* 0xff80000013cf7808 */ /* 0x000fe40005800000 */
[----:B------:R-:W-:Y:S02]  /*15630*/  ISETP.GE.AND P3, PT, R204, R202, PT ;  /* 0x000000cacc00720c */ /* 0x000fe40003f66270 */
[----:B------:R-:W-:Y:S01]  /*15640*/  FMNMX3.FTZ R19, R68, R53, R51, !PT ;  /* 0x0000003544137276 */ /* 0x000fe20007810033 */
[----:B------:R-:W-:Y:S01]  /*15650*/  IMAD.MOV.U32 R101, RZ, RZ, R180 ;  /* 0x000000ffff657224 */ /* 0x000fe200078e00b4 */
[----:B------:R-:W-:Y:S01]  /*15660*/  FSEL R31, R31, -INF , P3 ;  /* 0xff8000001f1f7808 */ /* 0x000fe20001800000 */
[----:B------:R-:W-:Y:S01]  /*15670*/  VIADD R180, R96, 0xfffffef0 ;  /* 0xfffffef060b47836 */ /* 0x000fe20000000000 */
[----:B------:R-:W-:Y:S02]  /*15680*/  ISETP.GE.AND P3, PT, R204, R201, PT ;  /* 0x000000c9cc00720c */ /* 0x000fe40003f66270 */
[----:B------:R-:W-:-:S02]  /*15690*/  FMNMX3.FTZ R19, R19, R46, R47, !PT ;  /* 0x0000002e13137276 */ /* 0x000fc4000781002f */
[----:B------:R-:W-:Y:S02]  /*156a0*/  FSEL R155, R31, -INF , !P3 ;  /* 0xff8000001f9b7808 */ /* 0x000fe40005800000 */
[----:B------:R-:W-:Y:S02]  /*156b0*/  FMNMX3.FTZ R19, R19, R44, R45, !PT ;  /* 0x0000002c13137276 */ /* 0x000fe4000781002d */
[----:B------:R-:W-:Y:S02]  /*156c0*/  ISETP.GE.AND P3, PT, R180, R202, PT ;  /* 0x000000cab400720c */ /* 0x000fe40003f66270 */
[----:B------:R-:W-:Y:S01]  /*156d0*/  FMNMX3.FTZ R19, R19, R38, R26, !PT ;  /* 0x0000002613137276 */ /* 0x000fe2000781001a */
[----:B------:R-:W-:Y:S01]  /*156e0*/  VIADD R174, R96, 0xfffffef1 ;  /* 0xfffffef160ae7836 */ /* 0x000fe20000000000 */
[----:B------:R-:W-:Y:S02]  /*156f0*/  FSEL R20, R20, -INF , P3 ;  /* 0xff80000014147808 */ /* 0x000fe40001800000 */
[----:B------:R-:W-:-:S02]  /*15700*/  ISETP.GE.AND P3, PT, R180, R201, PT ;  /* 0x000000c9b400720c */ /* 0x000fc40003f66270 */
[----:B------:R-:W-:Y:S02]  /*15710*/  FMNMX3.FTZ R19, R19, R36, R39, !PT ;  /* 0x0000002413137276 */ /* 0x000fe40007810027 */
[----:B------:R-:W-:Y:S02]  /*15720*/  FSEL R103, R20, -INF , !P3 ;  /* 0xff80000014677808 */ /* 0x000fe40005800000 */
[----:B------:R-:W-:Y:S02]  /*15730*/  ISETP.GE.AND P3, PT, R174, R202, PT ;  /* 0x000000caae00720c */ /* 0x000fe40003f66270 */
[----:B------:R-:W-:Y:S01]  /*15740*/  FMNMX3.FTZ R19, R19, R30, R37, !PT ;  /* 0x0000001e13137276 */ /* 0x000fe20007810025 */
[----:B------:R-:W-:Y:S01]  /*15750*/  VIADD R172, R96, 0xfffffef8 ;  /* 0xfffffef860ac7836 */ /* 0x000fe20000000000 */
[----:B------:R-:W-:Y:S02]  /*15760*/  FSEL R101, R101, -INF , P3 ;  /* 0xff80000065657808 */ /* 0x000fe40001800000 */
[----:B------:R-:W-:-:S02]  /*15770*/  ISETP.GE.AND P3, PT, R174, R201, PT ;  /* 0x000000c9ae00720c */ /* 0x000fc40003f66270 */
[----:B------:R-:W-:Y:S02]  /*15780*/  FMNMX3.FTZ R20, R19, R28, R24, !PT ;  /* 0x0000001c13147276 */ /* 0x000fe40007810018 */
        /* <DEDUP_REMOVED lines=10> */
[----:B------:R-:W-:Y:S02]  /*15830*/  FMNMX3.FTZ R20, R20, R239, R227, !PT ;  /* 0x000000ef14147276 */ /* 0x000fe400078100e3 */
[----:B------:R-:W-:-:S02]  /*15840*/  FSEL R22, R22, -INF , P3 ;  /* 0xff80000016167808 */ /* 0x000fc40001800000 */
[----:B------:R-:W-:Y:S02]  /*15850*/  ISETP.GE.AND P3, PT, R96, R201, PT ;  /* 0x000000c96000720c */ /* 0x000fe40003f66270 */
        /* <DEDUP_REMOVED lines=10> */
[----:B------:R-:W-:Y:S02]  /*15900*/  ISETP.GE.AND P2, PT, R168, R200, PT ;  /* 0x000000c8a800720c */ /* 0x000fe40003f46270 */
[----:B------:R-:W-:-:S02]  /*15910*/  FSEL R22, R41, -INF , P1 ;  /* 0xff80000029167808 */ /* 0x000fc40000800000 */
[-C--:B------:R-:W-:Y:S02]  /*15920*/  ISETP.GE.AND P0, PT, R167, R200.reuse, PT ;  /* 0x000000c8a700720c */ /* 0x080fe40003f06270 */
[----:B------:R-:W-:Y:S02]  /*15930*/  FSEL R20, R20, -INF , !P3 ;  /* 0xff80000014147808 */ /* 0x000fe40005800000 */
[----:B------:R-:W-:Y:S02]  /*15940*/  ISETP.GE.AND P3, PT, R164, R200, PT ;  /* 0x000000c8a400720c */ /* 0x000fe40003f66270 */
[----:B------:R-:W-:Y:S02]  /*15950*/  ISETP.GE.AND P1, PT, R168, R195, PT ;  /* 0x000000c3a800720c */ /* 0x000fe40003f26270 */
[----:B------:R-:W-:Y:S02]  /*15960*/  FSEL R19, R35, -INF , P2 ;  /* 0xff80000023137808 */ /* 0x000fe40001000000 */
[----:B------:R-:W-:-:S02]  /*15970*/  FSEL R22, R22, -INF , !P4 ;  /* 0xff80000016167808 */ /* 0x000fc40006000000 */
[-C--:B------:R-:W-:Y:S02]  /*15980*/  ISETP.GE.AND P4, PT, R167, R195.reuse, PT ;  /* 0x000000c3a700720c */ /* 0x080fe40003f86270 */
[----:B------:R-:W-:Y:S02]  /*15990*/  FSEL R34, R34, -INF , P0 ;  /* 0xff80000022227808 */ /* 0x000fe40000000000 */
[----:B------:R-:W-:Y:S02]  /*159a0*/  FSEL R33, R33, -INF , P3 ;  /* 0xff80000021217808 */ /* 0x000fe40001800000 */
[----:B------:R-:W-:Y:S02]  /*159b0*/  ISETP.GE.AND P2, PT, R164, R195, PT ;  /* 0x000000c3a400720c */ /* 0x000fe40003f46270 */
[----:B------:R-:W-:Y:S02]  /*159c0*/  FSEL R19, R19, -INF , !P1 ;  /* 0xff80000013137808 */ /* 0x000fe40004800000 */
[----:B-1----:R-:W-:-:S02]  /*159d0*/  FMNMX.FTZ R42, R29, R42, !PT ;  /* 0x0000002a1d2a7209 */ /* 0x002fc40007810000 */
[CC--:B------:R-:W-:Y:S02]  /*159e0*/  ISETP.GE.AND P1, PT, R23.reuse, R200.reuse, PT ;  /* 0x000000c81700720c */ /* 0x0c0fe40003f26270 */
[-C--:B------:R-:W-:Y:S02]  /*159f0*/  ISETP.GE.AND P0, PT, R23, R195.reuse, PT ;  /* 0x000000c31700720c */ /* 0x080fe40003f06270 */
[----:B------:R-:W-:Y:S02]  /*15a00*/  FSEL R23, R34, -INF , !P4 ;  /* 0xff80000022177808 */ /* 0x000fe40006000000 */
[C---:B------:R-:W-:Y:S02]  /*15a10*/  ISETP.GE.AND P4, PT, R7.reuse, R200, PT ;  /* 0x000000c80700720c */ /* 0x040fe40003f86270 */
[----:B------:R-:W-:Y:S02]  /*15a20*/  ISETP.GE.AND P3, PT, R7, R195, PT ;  /* 0x000000c30700720c */ /* 0x000fe40003f66270 */
[----:B------:R-:W-:-:S02]  /*15a30*/  FSEL R7, R33, -INF , !P2 ;  /* 0xff80000021077808 */ /* 0x000fc40005000000 */
[----:B------:R-:W1:Y:S01]  /*15a40*/  SHFL.BFLY PT, R33, R42, 0x1, 0x1f ;  /* 0x0c201f002a217f89 */ /* 0x000e6200000e0000 */
[----:B------:R-:W-:Y:S02]  /*15a50*/  FSEL R11, R11, -INF , P1 ;  /* 0xff8000000b0b7808 */ /* 0x000fe40000800000 */
[----:B------:R-:W-:Y:S02]  /*15a60*/  FSEL R10, R10, -INF , P4 ;  /* 0xff8000000a0a7808 */ /* 0x000fe40002000000 */
[CC--:B------:R-:W-:Y:S02]  /*15a70*/  ISETP.GE.AND P1, PT, R21.reuse, R200.reuse, PT ;  /* 0x000000c81500720c */ /* 0x0c0fe40003f26270 */
[----:B------:R-:W-:Y:S02]  /*15a80*/  ISETP.GE.AND P2, PT, R21, R195, PT ;  /* 0x000000c31500720c */ /* 0x000fe40003f46270 */
[----:B------:R-:W-:Y:S02]  /*15a90*/  FSEL R21, R11, -INF , !P0 ;  /* 0xff8000000b157808 */ /* 0x000fe40004000000 */
[----:B------:R-:W-:-:S02]  /*15aa0*/  ISETP.GE.AND P0, PT, R27, R200, PT ;  /* 0x000000c81b00720c */ /* 0x000fc40003f06270 */
[-C--:B------:R-:W-:Y:S02]  /*15ab0*/  ISETP.GE.AND P4, PT, R27, R195.reuse, PT ;  /* 0x000000c31b00720c */ /* 0x080fe40003f86270 */
[----:B------:R-:W-:Y:S02]  /*15ac0*/  FSEL R27, R10, -INF , !P3 ;  /* 0xff8000000a1b7808 */ /* 0x000fe40005800000 */
[C---:B------:R-:W-:Y:S02]  /*15ad0*/  ISETP.GE.AND P3, PT, R160.reuse, R200, PT ;  /* 0x000000c8a000720c */ /* 0x040fe40003f66270 */
[----:B------:R-:W-:Y:S02]  /*15ae0*/  FSEL R29, R59, -INF , P1 ;  /* 0xff8000003b1d7808 */ /* 0x000fe40000800000 */
[----:B------:R-:W-:Y:S02]  /*15af0*/  ISETP.GE.AND P1, PT, R160, R195, PT ;  /* 0x000000c3a000720c */ /* 0x000fe40003f26270 */
[----:B------:R-:W-:-:S02]  /*15b00*/  FSEL R64, R64, -INF , P3 ;  /* 0xff80000040407808 */ /* 0x000fc40001800000 */
[----:B------:R-:W-:Y:S02]  /*15b10*/  FSEL R62, R62, -INF , P0 ;  /* 0xff8000003e3e7808 */ /* 0x000fe40000000000 */
[-C--:B------:R-:W-:Y:S02]  /*15b20*/  ISETP.GE.AND P0, PT, R159, R200.reuse, PT ;  /* 0x000000c89f00720c */ /* 0x080fe40003f06270 */
[----:B------:R-:W-:Y:S02]  /*15b30*/  FSEL R164, R64, -INF , !P1 ;  /* 0xff80000040a47808 */ /* 0x000fe40004800000 */
[----:B------:R-:W-:Y:S02]  /*15b40*/  FSEL R29, R29, -INF , !P2 ;  /* 0xff8000001d1d7808 */ /* 0x000fe40005000000 */
[----:B------:R-:W-:Y:S02]  /*15b50*/  ISETP.GE.AND P1, PT, R153, R200, PT ;  /* 0x000000c89900720c */ /* 0x000fe40003f26270 */
[----:B------:R-:W-:-:S02]  /*15b60*/  ISETP.GE.AND P2, PT, R159, R195, PT ;  /* 0x000000c39f00720c */ /* 0x000fc40003f46270 */
[----:B------:R-:W-:Y:S02]  /*15b70*/  FSEL R65, R65, -INF , P0 ;  /* 0xff80000041417808 */ /* 0x000fe40000000000 */
[----:B------:R-:W-:Y:S02]  /*15b80*/  ISETP.GE.AND P3, PT, R156, R200, PT ;  /* 0x000000c89c00720c */ /* 0x000fe40003f66270 */
[----:B-1----:R-:W-:Y:S02]  /*15b90*/  FMNMX.FTZ R33, R42, R33, !PT ;  /* 0x000000212a217209 */ /* 0x002fe40007810000 */
[----:B------:R-:W-:Y:S02]  /*15ba0*/  ISETP.GE.AND P0, PT, R153, R195, PT ;  /* 0x000000c39900720c */ /* 0x000fe40003f06270 */
[----:B------:R-:W-:Y:S02]  /*15bb0*/  FSEL R70, R70, -INF , P1 ;  /* 0xff80000046467808 */ /* 0x000fe40000800000 */
[----:B------:R-:W-:-:S02]  /*15bc0*/  FSEL R160, R65, -INF , !P2 ;  /* 0xff80000041a07808 */ /* 0x000fc40005000000 */
[----:B------:R-:W-:Y:S02]  /*15bd0*/  ISETP.GE.AND P2, PT, R130, R200, PT ;  /* 0x000000c88200720c */ /* 0x000fe40003f46270 */
[----:B------:R-:W-:Y:S01]  /*15be0*/  FSEL R72, R72, -INF , P3 ;  /* 0xff80000048487808 */ /* 0x000fe20001800000 */
[----:B---3--:R-:W-:Y:S01]  /*15bf0*/  FMUL.FTZ R68, R71, R33 ;  /* 0x0000002147447220 */ /* 0x008fe20000410000 */
[----:B------:R-:W-:Y:S02]  /*15c00*/  FSEL R168, R62, -INF , !P4 ;  /* 0xff8000003ea87808 */ /* 0x000fe40006000000 */
[-C--:B------:R-:W-:Y:S02]  /*15c10*/  ISETP.GE.AND P3, PT, R130, R195.reuse, PT ;  /* 0x000000c38200720c */ /* 0x080fe40003f66270 */
[----:B------:R-:W-:Y:S02]  /*15c20*/  ISETP.GE.AND P4, PT, R156, R195, PT ;  /* 0x000000c39c00720c */ /* 0x000fe40003f86270 */
[----:B------:R-:W-:-:S02]  /*15c30*/  FSEL R130, R70, -INF , !P0 ;  /* 0xff80000046827808 */ /* 0x000fc40004000000 */
[-C--:B------:R-:W-:Y:S02]  /*15c40*/  ISETP.GE.AND P1, PT, R116, R200.reuse, PT ;  /* 0x000000c87400720c */ /* 0x080fe40003f26270 */
[----:B------:R-:W-:Y:S02]  /*15c50*/  FSETP.NEU.FTZ.AND P0, PT, R33, -INF , PT ;  /* 0xff8000002100780b */ /* 0x000fe40003f1d000 */
[----:B------:R-:W-:Y:S02]  /*15c60*/  FSEL R74, R74, -INF , P2 ;  /* 0xff8000004a4a7808 */ /* 0x000fe40001000000 */
[----:B------:R-:W-:Y:S02]  /*15c70*/  ISETP.GE.AND P2, PT, R126, R200, PT ;  /* 0x000000c87e00720c */ /* 0x000fe40003f46270 */
[----:B------:R-:W-:Y:S02]  /*15c80*/  FSEL R156, R72, -INF , !P4 ;  /* 0xff800000489c7808 */ /* 0x000fe40006000000 */
[----:B------:R-:W-:-:S02]  /*15c90*/  ISETP.GE.AND P4, PT, R116, R195, PT ;  /* 0x000000c37400720c */ /* 0x000fc40003f86270 */
[----:B------:R-:W-:Y:S02]  /*15ca0*/  FSEL R76, R76, -INF , P1 ;  /* 0xff8000004c4c7808 */ /* 0x000fe40000800000 */
[----:B------:R-:W-:Y:S02]  /*15cb0*/  FSEL R68, R68, RZ, P0 ;  /* 0x000000ff44447208 */ /* 0x000fe40000000000 */
[----:B------:R-:W-:Y:S02]  /*15cc0*/  FSEL R116, R74, -INF , !P3 ;  /* 0xff8000004a747808 */ /* 0x000fe40005800000 */
[----:B------:R-:W-:Y:S02]  /*15cd0*/  ISETP.GE.AND P1, PT, R118, R200, PT ;  /* 0x000000c87600720c */ /* 0x000fe40003f26270 */
[----:B------:R-:W-:Y:S02]  /*15ce0*/  ISETP.GE.AND P3, PT, R126, R195, PT ;  /* 0x000000c37e00720c */ /* 0x000fe40003f66270 */
[----:B------:R-:W-:-:S02]  /*15cf0*/  FSEL R79, R79, -INF , P2 ;  /* 0xff8000004f4f7808 */ /* 0x000fc40001000000 */
[-C--:B------:R-:W-:Y:S01]  /*15d00*/  ISETP.GE.AND P2, PT, R112, R200.reuse, PT ;  /* 0x000000c87000720c */ /* 0x080fe20003f46270 */
[----:B------:R-:W-:Y:S01]  /*15d10*/  FFMA.FTZ R167, R120, R71, -R68 ;  /* 0x0000004778a77223 */ /* 0x000fe20000010844 */
[----:B------:R-:W-:Y:S02]  /*15d20*/  FSEL R78, R78, -INF , P1 ;  /* 0xff8000004e4e7808 */ /* 0x000fe40000800000 */
[----:B------:R-:W-:Y:S02]  /*15d30*/  FSEL R120, R79, -INF , !P3 ;  /* 0xff8000004f787808 */ /* 0x000fe40005800000 */
[----:B------:R-:W-:Y:S02]  /*15d40*/  ISETP.GE.AND P1, PT, R249, R200, PT ;  /* 0x000000c8f900720c */ /* 0x000fe40003f26270 */
[----:B------:R-:W-:Y:S02]  /*15d50*/  ISETP.GE.AND P3, PT, R112, R195, PT ;  /* 0x000000c37000720c */ /* 0x000fe40003f66270 */
[----:B------:R-:W-:-:S02]  /*15d60*/  FSEL R82, R82, -INF , P2 ;  /* 0xff80000052527808 */ /* 0x000fc40001000000 */
[-C--:B------:R-:W-:Y:S02]  /*15d70*/  ISETP.GE.AND P2, PT, R213, R200.reuse, PT ;  /* 0x000000c8d500720c */ /* 0x080fe40003f46270 */
[----:B------:R-:W-:Y:S02]  /*15d80*/  FSEL R126, R76, -INF , !P4 ;  /* 0xff8000004c7e7808 */ /* 0x000fe40006000000 */
[----:B------:R-:W-:Y:S02]  /*15d90*/  ISETP.GE.AND P4, PT, R118, R195, PT ;  /* 0x000000c37600720c */ /* 0x000fe40003f86270 */
[----:B------:R-:W-:Y:S02]  /*15da0*/  FSEL R83, R83, -INF , P1 ;  /* 0xff80000053537808 */ /* 0x000fe40000800000 */
[----:B------:R-:W-:Y:S02]  /*15db0*/  FSEL R112, R82, -INF , !P3 ;  /* 0xff80000052707808 */ /* 0x000fe40005800000 */
[----:B------:R-:W-:-:S02]  /*15dc0*/  ISETP.GE.AND P1, PT, R243, R200, PT ;  /* 0x000000c8f300720c */ /* 0x000fc40003f26270 */
[----:B------:R-:W-:Y:S02]  /*15dd0*/  ISETP.GE.AND P3, PT, R213, R195, PT ;  /* 0x000000c3d500720c */ /* 0x000fe40003f66270 */
[----:B------:R-:W-:Y:S01]  /*15de0*/  FSEL R85, R85, -INF , P2 ;  /* 0xff80000055557808 */ /* 0x000fe20001000000 */
[-CC-:B------:R-:W-:Y:S01]  /*15df0*/  FFMA.FTZ R159, R92, R71.reuse, -R68.reuse ;  /* 0x000000475c9f7223 */ /* 0x180fe20000010844 */
[----:B------:R-:W-:Y:S01]  /*15e00*/  ISETP.GE.AND P2, PT, R235, R200, PT ;  /* 0x000000c8eb00720c */ /* 0x000fe20003f46270 */
[----:B------:R-:W-:Y:S01]  /*15e10*/  FFMA.FTZ R92, R251, R71, -R68 ;  /* 0x00000047fb5c7223 */ /* 0x000fe20000010844 */
[----:B------:R-:W-:Y:S02]  /*15e20*/  FSEL R118, R78, -INF , !P4 ;  /* 0xff8000004e767808 */ /* 0x000fe40006000000 */
[----:B------:R-:W-:Y:S02]  /*15e30*/  ISETP.GE.AND P4, PT, R249, R195, PT ;  /* 0x000000c3f900720c */ /* 0x000fe40003f86270 */
[----:B------:R-:W-:-:S02]  /*15e40*/  FSEL R86, R86, -INF , P1 ;  /* 0xff80000056567808 */ /* 0x000fc40000800000 */
[----:B------:R-:W-:Y:S02]  /*15e50*/  FSEL R251, R85, -INF , !P3 ;  /* 0xff80000055fb7808 */ /* 0x000fe40005800000 */
[-C--:B------:R-:W-:Y:S02]  /*15e60*/  ISETP.GE.AND P1, PT, R231, R200.reuse, PT ;  /* 0x000000c8e700720c */ /* 0x080fe40003f26270 */
[----:B------:R-:W-:Y:S02]  /*15e70*/  ISETP.GE.AND P3, PT, R235, R195, PT ;  /* 0x000000c3eb00720c */ /* 0x000fe40003f66270 */
        /* <DEDUP_REMOVED lines=17> */
[----:B------:R-:W-:Y:S02]  /*15f90*/  FSEL R98, R98, -INF , P2 ;  /* 0xff80000062627808 */ /* 0x000fe40001000000 */
[----:B------:R-:W-:Y:S02]  /*15fa0*/  ISETP.GE.AND P2, PT, R205, R200, PT ;  /* 0x000000c8cd00720c */ /* 0x000fe40003f46270 */
[----:B------:R-:W-:Y:S02]  /*15fb0*/  FSEL R102, R102, -INF , P1 ;  /* 0xff80000066667808 */ /* 0x000fe40000800000 */
[----:B------:R-:W-:Y:S02]  /*15fc0*/  FSEL R221, R89, -INF , !P4 ;  /* 0xff80000059dd7808 */ /* 0x000fe40006000000 */
[----:B------:R-:W-:-:S02]  /*15fd0*/  FSEL R243, R98, -INF , !P3 ;  /* 0xff80000062f37808 */ /* 0x000fc40005800000 */
[-C--:B------:R-:W-:Y:S02]  /*15fe0*/  ISETP.GE.AND P1, PT, R214, R200.reuse, PT ;  /* 0x000000c8d600720c */ /* 0x080fe40003f26270 */
[-C--:B------:R-:W-:Y:S02]  /*15ff0*/  ISETP.GE.AND P4, PT, R225, R195.reuse, PT ;  /* 0x000000c3e100720c */ /* 0x080fe40003f86270 */
[----:B------:R-:W-:Y:S02]  /*16000*/  ISETP.GE.AND P3, PT, R205, R195, PT ;  /* 0x000000c3cd00720c */ /* 0x000fe40003f66270 */
[----:B------:R-:W-:Y:S01]  /*16010*/  FSEL R105, R105, -INF , P2 ;  /* 0xff80000069697808 */ /* 0x000fe20001000000 */
[----:B------:R-:W-:Y:S01]  /*16020*/  IMAD.MOV.U32 R11, RZ, RZ, R131 ;  /* 0x000000ffff0b7224 */ /* 0x000fe200078e0083 */
[----:B------:R-:W-:Y:S01]  /*16030*/  ISETP.GE.AND P2, PT, R212, R200, PT ;  /* 0x000000c8d400720c */ /* 0x000fe20003f46270 */
[----:B------:R-:W-:Y:S02]  /*16040*/  IMAD.MOV.U32 R62, RZ, RZ, R84 ;  /* 0x000000ffff3e7224 */ /* 0x000fe400078e0054 */
[-CC-:B------:R-:W-:Y:S01]  /*16050*/  FFMA.FTZ R131, R245, R71.reuse, -R68.reuse ;  /* 0x00000047f5837223 */ /* 0x180fe20000010844 */
[----:B------:R-:W-:Y:S01]  /*16060*/  FFMA.FTZ R84, R241, R71, -R68 ;  /* 0x00000047f1547223 */ /* 0x000fe20000010844 */
[----:B------:R-:W-:-:S02]  /*16070*/  FSEL R104, R104, -INF , P1 ;  /* 0xff80000068687808 */ /* 0x000fc40000800000 */
[----:B------:R-:W-:Y:S02]  /*16080*/  FSEL R245, R94, -INF , !P4 ;  /* 0xff8000005ef57808 */ /* 0x000fe40006000000 */
[----:B------:R-:W-:Y:S02]  /*16090*/  FSEL R241, R105, -INF , !P3 ;  /* 0xff80000069f17808 */ /* 0x000fe40005800000 */
[----:B------:R-:W-:Y:S02]  /*160a0*/  ISETP.GE.AND P1, PT, R222, R200, PT ;  /* 0x000000c8de00720c */ /* 0x000fe40003f26270 */
[-C--:B------:R-:W-:Y:S02]  /*160b0*/  ISETP.GE.AND P4, PT, R208, R195.reuse, PT ;  /* 0x000000c3d000720c */ /* 0x080fe40003f86270 */
[----:B------:R-:W-:Y:S02]  /*160c0*/  ISETP.GE.AND P3, PT, R212, R195, PT ;  /* 0x000000c3d400720c */ /* 0x000fe40003f66270 */
[----:B------:R-:W-:-:S02]  /*160d0*/  FSEL R106, R106, -INF , P2 ;  /* 0xff8000006a6a7808 */ /* 0x000fc40001000000 */
[-C--:B------:R-:W-:Y:S01]  /*160e0*/  ISETP.GE.AND P2, PT, R220, R200.reuse, PT ;  /* 0x000000c8dc00720c */ /* 0x080fe20003f46270 */
[----:B------:R-:W-:Y:S01]  /*160f0*/  FFMA.FTZ R82, R233, R71, -R68 ;  /* 0x00000047e9527223 */ /* 0x000fe20000010844 */
[----:B------:R-:W-:Y:S02]  /*16100*/  FSEL R107, R107, -INF , P1 ;  /* 0xff8000006b6b7808 */ /* 0x000fe40000800000 */
[----:B------:R-:W-:Y:S02]  /*16110*/  FSEL R235, R102, -INF , !P4 ;  /* 0xff80000066eb7808 */ /* 0x000fe40006000000 */
[----:B------:R-:W-:Y:S02]  /*16120*/  FSEL R233, R106, -INF , !P3 ;  /* 0xff8000006ae97808 */ /* 0x000fe40005800000 */
[----:B------:R-:W-:Y:S02]  /*16130*/  ISETP.GE.AND P1, PT, R219, R200, PT ;  /* 0x000000c8db00720c */ /* 0x000fe40003f26270 */
[----:B------:R-:W-:-:S02]  /*16140*/  ISETP.GE.AND P4, PT, R214, R195, PT ;  /* 0x000000c3d600720c */ /* 0x000fc40003f86270 */
[----:B------:R-:W-:Y:S02]  /*16150*/  ISETP.GE.AND P3, PT, R220, R195, PT ;  /* 0x000000c3dc00720c */ /* 0x000fe40003f66270 */
[----:B------:R-:W-:Y:S01]  /*16160*/  FSEL R108, R108, -INF , P2 ;  /* 0xff8000006c6c7808 */ /* 0x000fe20001000000 */
[----:B------:R-:W-:Y:S01]  /*16170*/  IMAD.MOV.U32 R41, RZ, RZ, R127 ;  /* 0x000000ffff297224 */ /* 0x000fe200078e007f */
[----:B------:R-:W-:Y:S01]  /*16180*/  ISETP.GE.AND P2, PT, R218, R200, PT ;  /* 0x000000c8da00720c */ /* 0x000fe20003f46270 */
[----:B------:R-:W-:Y:S01]  /*16190*/  FFMA.FTZ R127, R237, R71, -R68 ;  /* 0x00000047ed7f7223 */ /* 0x000fe20000010844 */
        /* <DEDUP_REMOVED lines=18> */
[-C--:B------:R-:W-:Y:S02]  /*162c0*/  ISETP.GE.AND P2, PT, R234, R200.reuse, PT ;  /* 0x000000c8ea00720c */ /* 0x080fe40003f46270 */
        /* <DEDUP_REMOVED lines=9> */
[-CC-:B------:R-:W-:Y:S01]  /*16360*/  FFMA.FTZ R119, R211, R71.reuse, -R68.reuse ;  /* 0x00000047d3777223 */ /* 0x180fe20000010844 */
[----:B------:R-:W-:Y:S01]  /*16370*/  FFMA.FTZ R10, R175, R71, -R68 ;  /* 0x00000047af0a7223 */ /* 0x000fe20000010844 */
[----:B------:R-:W-:Y:S02]  /*16380*/  FSEL R121, R121, -INF , P1 ;  /* 0xff80000079797808 */ /* 0x000fe40000800000 */
[----:B------:R-:W-:Y:S02]  /*16390*/  FSEL R211, R110, -INF , !P4 ;  /* 0xff8000006ed37808 */ /* 0x000fe40006000000 */
[----:B------:R-:W-:-:S02]  /*163a0*/  FSEL R175, R115, -INF , !P3 ;  /* 0xff80000073af7808 */ /* 0x000fc40005800000 */
[-C--:B------:R-:W-:Y:S02]  /*163b0*/  ISETP.GE.AND P1, PT, R242, R200.reuse, PT ;  /* 0x000000c8f200720c */ /* 0x080fe40003f26270 */
[-C--:B------:R-:W-:Y:S02]  /*163c0*/  ISETP.GE.AND P4, PT, R236, R195.reuse, PT ;  /* 0x000000c3ec00720c */ /* 0x080fe40003f86270 */
[----:B------:R-:W-:Y:S02]  /*163d0*/  ISETP.GE.AND P3, PT, R230, R195, PT ;  /* 0x000000c3e600720c */ /* 0x000fe40003f66270 */
[----:B------:R-:W-:Y:S02]  /*163e0*/  FSEL R124, R124, -INF , P2 ;  /* 0xff8000007c7c7808 */ /* 0x000fe40001000000 */
[----:B------:R-:W-:Y:S01]  /*163f0*/  ISETP.GE.AND P2, PT, R240, R200, PT ;  /* 0x000000c8f000720c */ /* 0x000fe20003f46270 */
        /* <DEDUP_REMOVED lines=9> */
[----:B------:R-:W-:Y:S02]  /*16490*/  IMAD.MOV.U32 R35, RZ, RZ, R165 ;  /* 0x000000ffff237224 */ /* 0x000fe400078e00a5 */
[----:B------:R-:W-:Y:S01]  /*164a0*/  FFMA.FTZ R76, R173, R71, -R68 ;  /* 0x00000047ad4c7223 */ /* 0x000fe20000010844 */
[----:B------:R-:W-:Y:S01]  /*164b0*/  FSEL R128, R128, -INF , P1 ;  /* 0xff80000080807808 */ /* 0x000fe20000800000 */
[----:B------:R1:W-:Y:S01]  /*164c0*/  MUFU.EX2 R113, R10 ;  /* 0x0000000a00717308 */ /* 0x0003e20000000800 */
[----:B------:R-:W-:Y:S02]  /*164d0*/  FSEL R173, R121, -INF , !P4 ;  /* 0xff80000079ad7808 */ /* 0x000fe40006000000 */
[----:B------:R-:W-:Y:S02]  /*164e0*/  FSEL R165, R125, -INF , !P3 ;  /* 0xff8000007da57808 */ /* 0x000fe40005800000 */
[----:B------:R-:W-:-:S02]  /*164f0*/  ISETP.GE.AND P1, PT, R246, R200, PT ;  /* 0x000000c8f600720c */ /* 0x000fc40003f26270 */
[-C--:B------:R-:W-:Y:S02]  /*16500*/  ISETP.GE.AND P4, PT, R242, R195.reuse, PT ;  /* 0x000000c3f200720c */ /* 0x080fe40003f86270 */
[----:B------:R-:W-:Y:S02]  /*16510*/  ISETP.GE.AND P3, PT, R248, R195, PT ;  /* 0x000000c3f800720c */ /* 0x000fe40003f66270 */
[----:B------:R-:W-:Y:S02]  /*16520*/  FSEL R169, R122, -INF , !P4 ;  /* 0xff8000007aa97808 */ /* 0x000fe40006000000 */
[----:B-1----:R-:W-:Y:S02]  /*16530*/  FSEL R10, R129, -INF , P2 ;  /* 0xff800000810a7808 */ /* 0x002fe40001000000 */
[----:B------:R-:W-:Y:S02]  /*16540*/  FSEL R129, R151, -INF , P1 ;  /* 0xff80000097817808 */ /* 0x000fe40000800000 */
[----:B------:R-:W-:-:S02]  /*16550*/  FSEL R151, R10, -INF , !P3 ;  /* 0xff8000000a977808 */ /* 0x000fc40005800000 */
[----:B------:R-:W-:Y:S02]  /*16560*/  ISETP.GE.AND P4, PT, R250, R195, PT ;  /* 0x000000c3fa00720c */ /* 0x000fe40003f86270 */
[----:B------:R-:W-:Y:S01]  /*16570*/  FMNMX3.FTZ R10, R0, R31, R22, !PT ;  /* 0x0000001f000a7276 */ /* 0x000fe20007810016 */
[----:B------:R-:W-:Y:S01]  /*16580*/  IMAD.MOV.U32 R34, RZ, RZ, R161 ;  /* 0x000000ffff227224 */ /* 0x000fe200078e00a1 */
[----:B------:R-:W-:Y:S02]  /*16590*/  FSEL R161, R128, -INF , !P4 ;  /* 0xff80000080a17808 */ /* 0x000fe40006000000 */
[----:B------:R-:W-:Y:S02]  /*165a0*/  FMNMX3.FTZ R10, R10, R20, R19, !PT ;  /* 0x000000140a0a7276 */ /* 0x000fe40007810013 */
[----:B------:R-:W-:Y:S02]  /*165b0*/  ISETP.GE.AND P4, PT, R246, R195, PT ;  /* 0x000000c3f600720c */ /* 0x000fe40003f86270 */
[----:B------:R-:W-:-:S02]  /*165c0*/  ISETP.GE.AND P1, PT, R62, R200, PT ;  /* 0x000000c83e00720c */ /* 0x000fc40003f26270 */
[----:B------:R-:W-:Y:S02]  /*165d0*/  FMNMX3.FTZ R10, R10, R23, R7, !PT ;  /* 0x000000170a0a7276 */ /* 0x000fe40007810007 */
[----:B------:R-:W-:Y:S02]  /*165e0*/  FSEL R129, R129, -INF , !P4 ;  /* 0xff80000081817808 */ /* 0x000fe40006000000 */
[----:B------:R-:W-:Y:S02]  /*165f0*/  ISETP.GE.AND P4, PT, R62, R195, PT ;  /* 0x000000c33e00720c */ /* 0x000fe40003f86270 */
[----:B------:R-:W-:Y:S02]  /*16600*/  FSEL R121, R152, -INF , P1 ;  /* 0xff80000098797808 */ /* 0x000fe40000800000 */
[----:B------:R-:W-:Y:S02]  /*16610*/  FMNMX3.FTZ R10, R10, R21, R27, !PT ;  /* 0x000000150a0a7276 */ /* 0x000fe4000781001b */
[----:B------:R-:W-:-:S02]  /*16620*/  FSEL R121, R121, -INF , !P4 ;  /* 0xff80000079797808 */ /* 0x000fc40006000000 */
[C---:B------:R-:W-:Y:S02]  /*16630*/  ISETP.GE.AND P1, PT, R11.reuse, R200, PT ;  /* 0x000000c80b00720c */ /* 0x040fe40003f26270 */
        /* <DEDUP_REMOVED lines=15> */
[CC--:B------:R-:W-:Y:S02]  /*16730*/  ISETP.GE.AND P2, PT, R117.reuse, R200.reuse, PT ;  /* 0x000000c87500720c */ /* 0x0c0fe40003f46270 */
[----:B------:R-:W-:Y:S02]  /*16740*/  FMNMX3.FTZ R10, R10, R205, R179, !PT ;  /* 0x000000cd0a0a7276 */ /* 0x000fe400078100b3 */
        /* <DEDUP_REMOVED lines=8> */
[----:B------:R-:W-:-:S02]  /*167d0*/  ISETP.GE.AND P2, PT, R34, R200, PT ;  /* 0x000000c82200720c */ /* 0x000fc40003f46270 */
[----:B------:R-:W-:Y:S02]  /*167e0*/  FSEL R115, R157, -INF , P1 ;  /* 0xff8000009d737808 */ /* 0x000fe40000800000 */
[----:B------:R-:W-:Y:S02]  /*167f0*/  ISETP.GE.AND P1, PT, R35, R200, PT ;  /* 0x000000c82300720c */ /* 0x000fe40003f26270 */
[----:B------:R-:W-:Y:S02]  /*16800*/  FMNMX3.FTZ R10, R10, R165, R161, !PT ;  /* 0x000000a50a0a7276 */ /* 0x000fe400078100a1 */
[----:B------:R-:W-:Y:S02]  /*16810*/  FSEL R117, R117, -INF , !P3 ;  /* 0xff80000075757808 */ /* 0x000fe40005800000 */
[----:B------:R-:W-:Y:S02]  /*16820*/  FSEL R111, R162, -INF , P2 ;  /* 0xff800000a26f7808 */ /* 0x000fe40001000000 */
[----:B------:R-:W-:-:S02]  /*16830*/  ISETP.GE.AND P3, PT, R34, R195, PT ;  /* 0x000000c32200720c */ /* 0x000fc40003f66270 */
[----:B------:R-:W-:Y:S02]  /*16840*/  FSEL R115, R115, -INF , !P4 ;  /* 0xff80000073737808 */ /* 0x000fe40006000000 */
[-C--:B------:R-:W-:Y:S02]  /*16850*/  ISETP.GE.AND P2, PT, R40, R200.reuse, PT ;  /* 0x000000c82800720c */ /* 0x080fe40003f46270 */
[----:B------:R-:W-:Y:S02]  /*16860*/  FSEL R107, R163, -INF , P1 ;  /* 0xff800000a36b7808 */ /* 0x000fe40000800000 */
[----:B------:R-:W-:Y:S02]  /*16870*/  ISETP.GE.AND P4, PT, R35, R195, PT ;  /* 0x000000c32300720c */ /* 0x000fe40003f86270 */
[----:B------:R-:W-:Y:S01]  /*16880*/  ISETP.GE.AND P1, PT, R41, R200, PT ;  /* 0x000000c82900720c */ /* 0x000fe20003f26270 */
[----:B------:R-:W-:Y:S01]  /*16890*/  FFMA.FTZ R62, R95, R71, -R68 ;  /* 0x000000475f3e7223 */ /* 0x000fe20000010844 */
[----:B------:R-:W-:-:S02]  /*168a0*/  FMNMX3.FTZ R10, R10, R151, R129, !PT ;  /* 0x000000970a0a7276 */ /* 0x000fc40007810081 */
[----:B------:R-:W-:Y:S02]  /*168b0*/  FSEL R111, R111, -INF , !P3 ;  /* 0xff8000006f6f7808 */ /* 0x000fe40005800000 */
[----:B------:R-:W-:Y:S02]  /*168c0*/  FSEL R95, R170, -INF , P2 ;  /* 0xff800000aa5f7808 */ /* 0x000fe40001000000 */
[----:B------:R-:W-:Y:S02]  /*168d0*/  ISETP.GE.AND P3, PT, R40, R195, PT ;  /* 0x000000c32800720c */ /* 0x000fe40003f66270 */
[----:B------:R-:W-:Y:S02]  /*168e0*/  FSEL R107, R107, -INF , !P4 ;  /* 0xff8000006b6b7808 */ /* 0x000fe40006000000 */
[----:B------:R-:W-:Y:S02]  /*168f0*/  ISETP.GE.AND P2, PT, R252, R200, PT ;  /* 0x000000c8fc00720c */ /* 0x000fe40003f46270 */
[----:B------:R-:W-:-:S02]  /*16900*/  FSEL R93, R166, -INF , P1 ;  /* 0xff800000a65d7808 */ /* 0x000fc40000800000 */
[----:B------:R-:W-:Y:S02]  /*16910*/  ISETP.GE.AND P4, PT, R41, R195, PT ;  /* 0x000000c32900720c */ /* 0x000fe40003f86270 */
        /* <DEDUP_REMOVED lines=8> */
[----:B------:R-:W-:Y:S01]  /*169a0*/  FMNMX3.FTZ R10, R10, R117, R115, !PT ;  /* 0x000000750a0a7276 */ /* 0x000fe20007810073 */
[--C-:B------:R-:W-:Y:S01]  /*169b0*/  FFMA.FTZ R74, R58, R71, -R68.reuse ;  /* 0x000000473a4a7223 */ /* 0x100fe20000010844 */
[----:B------:R-:W-:Y:S02]  /*169c0*/  ISETP.GE.AND P4, PT, R244, R195, PT ;  /* 0x000000c3f400720c */ /* 0x000fe40003f86270 */
[----:B------:R-:W-:Y:S01]  /*169d0*/  ISETP.GE.AND P1, PT, R224, R200, PT ;  /* 0x000000c8e000720c */ /* 0x000fe20003f26270 */
[----:B------:R-:W-:Y:S01]  /*169e0*/  FFMA.FTZ R58, R91, R71, -R68 ;  /* 0x000000475b3a7223 */ /* 0x000fe20000010844 */
[----:B------:R-:W-:-:S02]  /*169f0*/  FSEL R91, R12, -INF , !P3 ;  /* 0xff8000000c5b7808 */ /* 0x000fc40005800000 */
        /* <DEDUP_REMOVED lines=8> */
[----:B------:R-:W-:Y:S01]  /*16a80*/  ISETP.GE.AND P1, PT, R204, R200, PT ;  /* 0x000000c8cc00720c */ /* 0x000fe20003f26270 */
[----:B------:R-:W-:Y:S01]  /*16a90*/  FFMA.FTZ R56, R87, R71, -R68 ;  /* 0x0000004757387223 */ /* 0x000fe20000010844 */
[----:B------:R-:W-:Y:S02]  /*16aa0*/  FMNMX3.FTZ R10, R10, R95, R93, !PT ;  /* 0x0000005f0a0a7276 */ /* 0x000fe4000781005d */
[----:B------:R-:W-:Y:S02]  /*16ab0*/  FSEL R87, R14, -INF , !P3 ;  /* 0xff8000000e577808 */ /* 0x000fe40005800000 */
[----:B------:R-:W-:Y:S02]  /*16ac0*/  FSEL R16, R16, -INF , P2 ;  /* 0xff80000010107808 */ /* 0x000fe40001000000 */
[----:B------:R-:W-:Y:S02]  /*16ad0*/  ISETP.GE.AND P3, PT, R210, R195, PT ;  /* 0x000000c3d200720c */ /* 0x000fe40003f66270 */
[----:B------:R-:W-:-:S02]  /*16ae0*/  FSEL R85, R13, -INF , !P4 ;  /* 0xff8000000d557808 */ /* 0x000fc40006000000 */
[-C--:B------:R-:W-:Y:S02]  /*16af0*/  ISETP.GE.AND P2, PT, R180, R200.reuse, PT ;  /* 0x000000c8b400720c */ /* 0x080fe40003f46270 */
[----:B------:R-:W-:Y:S02]  /*16b00*/  FSEL R15, R15, -INF , P1 ;  /* 0xff8000000f0f7808 */ /* 0x000fe40000800000 */
[----:B------:R-:W-:Y:S02]  /*16b10*/  ISETP.GE.AND P4, PT, R204, R195, PT ;  /* 0x000000c3cc00720c */ /* 0x000fe40003f86270 */
[----:B------:R-:W-:Y:S02]  /*16b20*/  ISETP.GE.AND P1, PT, R174, R200, PT ;  /* 0x000000c8ae00720c */ /* 0x000fe40003f26270 */
[----:B------:R-:W-:Y:S01]  /*16b30*/  FMNMX3.FTZ R10, R10, R91, R89, !PT ;  /* 0x0000005b0a0a7276 */ /* 0x000fe20007810059 */
[----:B------:R-:W-:Y:S01]  /*16b40*/  FFMA.FTZ R59, R81, R71, -R68 ;  /* 0x00000047513b7223 */ /* 0x000fe20000010844 */
[----:B------:R-:W-:-:S02]  /*16b50*/  FSEL R83, R16, -INF , !P3 ;  /* 0xff80000010537808 */ /* 0x000fc40005800000 */
[----:B------:R-:W-:Y:S02]  /*16b60*/  FSEL R18, R18, -INF , P2 ;  /* 0xff80000012127808 */ /* 0x000fe40001000000 */
[-C--:B------:R-:W-:Y:S02]  /*16b70*/  ISETP.GE.AND P3, PT, R180, R195.reuse, PT ;  /* 0x000000c3b400720c */ /* 0x080fe40003f66270 */
[----:B------:R-:W-:Y:S02]  /*16b80*/  FSEL R81, R15, -INF , !P4 ;  /* 0xff8000000f517808 */ /* 0x000fe40006000000 */
[----:B------:R-:W-:Y:S02]  /*16b90*/  ISETP.GE.AND P2, PT, R172, R200, PT ;  /* 0x000000c8ac00720c */ /* 0x000fe40003f46270 */
[----:B------:R-:W-:Y:S02]  /*16ba0*/  FSEL R17, R17, -INF , P1 ;  /* 0xff80000011117808 */ /* 0x000fe40000800000 */
[----:B------:R-:W-:-:S02]  /*16bb0*/  ISETP.GE.AND P4, PT, R174, R195, PT ;  /* 0x000000c3ae00720c */ /* 0x000fc40003f86270 */
[----:B------:R-:W-:Y:S02]  /*16bc0*/  ISETP.GE.AND P1, PT, R96, R200, PT ;  /* 0x000000c86000720c */ /* 0x000fe40003f26270 */
[----:B------:R-:W-:Y:S01]  /*16bd0*/  FMNMX3.FTZ R10, R10, R87, R85, !PT ;  /* 0x000000570a0a7276 */ /* 0x000fe20007810055 */
[-CC-:B------:R-:W-:Y:S01]  /*16be0*/  FFMA.FTZ R72, R54, R71.reuse, -R68.reuse ;  /* 0x0000004736487223 */ /* 0x180fe20000010844 */
[-CC-:B------:R-:W-:Y:S01]  /*16bf0*/  FFMA.FTZ R54, R77, R71.reuse, -R68.reuse ;  /* 0x000000474d367223 */ /* 0x180fe20000010844 */
[----:B------:R-:W-:Y:S02]  /*16c00*/  FSEL R79, R18, -INF , !P3 ;  /* 0xff800000124f7808 */ /* 0x000fe40005800000 */
[----:B------:R-:W-:Y:S01]  /*16c10*/  FSEL R4, R4, -INF , P2 ;  /* 0xff80000004047808 */ /* 0x000fe20001000000 */
[----:B------:R-:W-:Y:S01]  /*16c20*/  FFMA.FTZ R109, R66, R71, -R68 ;  /* 0x00000047426d7223 */ /* 0x000fe20000010844 */
[-C--:B------:R-:W-:Y:S02]  /*16c30*/  ISETP.GE.AND P3, PT, R172, R195.reuse, PT ;  /* 0x000000c3ac00720c */ /* 0x080fe40003f66270 */
[----:B------:R-:W-:-:S02]  /*16c40*/  ISETP.GE.AND P2, PT, R96, R195, PT ;  /* 0x000000c36000720c */ /* 0x000fc40003f46270 */
[----:B------:R-:W-:Y:S02]  /*16c50*/  FSEL R5, R5, -INF , P1 ;  /* 0xff80000005057808 */ /* 0x000fe40000800000 */
[----:B------:R-:W-:Y:S02]  /*16c60*/  FSEL R77, R17, -INF , !P4 ;  /* 0xff800000114d7808 */ /* 0x000fe40006000000 */
[----:B------:R-:W-:Y:S01]  /*16c70*/  FMNMX3.FTZ R10, R10, R83, R81, !PT ;  /* 0x000000530a0a7276 */ /* 0x000fe20007810051 */
[-CC-:B------:R-:W-:Y:S01]  /*16c80*/  FFMA.FTZ R66, R52, R71.reuse, -R68.reuse ;  /* 0x0000004734427223 */ /* 0x180fe20000010844 */
[-CC-:B------:R-:W-:Y:S01]  /*16c90*/  FFMA.FTZ R64, R50, R71.reuse, -R68.reuse ;  /* 0x0000004732407223 */ /* 0x180fe20000010844 */
[-CC-:B------:R-:W-:Y:S01]  /*16ca0*/  FFMA.FTZ R52, R75, R71.reuse, -R68.reuse ;  /* 0x000000474b347223 */ /* 0x180fe20000010844 */
[----:B------:R-:W-:Y:S01]  /*16cb0*/  FFMA.FTZ R50, R73, R71, -R68 ;  /* 0x0000004749327223 */ /* 0x000fe20000010844 */
[----:B------:R-:W-:Y:S02]  /*16cc0*/  FSEL R75, R4, -INF , !P3 ;  /* 0xff800000044b7808 */ /* 0x000fe40005800000 */
[----:B------:R-:W-:-:S02]  /*16cd0*/  FSEL R73, R5, -INF , !P2 ;  /* 0xff80000005497808 */ /* 0x000fc40005000000 */
[----:B------:R-:W-:-:S04]  /*16ce0*/  FMNMX3.FTZ R10, R10, R79, R77, !PT ;  /* 0x0000004f0a0a7276 */ /* 0x000fc8000781004d */
[----:B------:R-:W-:-:S05]  /*16cf0*/  FMNMX3.FTZ R3, R10, R75, R73, !PT ;  /* 0x0000004b0a037276 */ /* 0x000fca0007810049 */
[----:B------:R-:W1:Y:S01]  /*16d00*/  SHFL.BFLY PT, R4, R3, 0x2, 0x1f ;  /* 0x0c401f0003047f89 */ /* 0x000e6200000e0000 */
[----:B------:R-:W2:Y:S01]  /*16d10*/  S2UR UR6, SR_CgaCtaId ;  /* 0x00000000000679c3 */ /* 0x000ea20000008800 */
[----:B-1----:R-:W-:-:S05]  /*16d20*/  FMNMX.FTZ R4, R3, R4, !PT ;  /* 0x0000000403047209 */ /* 0x002fca0007810000 */
[----:B------:R-:W1:Y:S01]  /*16d30*/  SHFL.BFLY PT, R3, R4, 0x1, 0x1f ;  /* 0x0c201f0004037f89 */ /* 0x000e6200000e0000 */
[----:B------:R-:W-:Y:S02]  /*16d40*/  UMOV UR7, 0x400 ;  /* 0x0000040000077882 */ /* 0x000fe40000000000 */
[----:B--2---:R-:W-:Y:S01]  /*16d50*/  ULEA UR6, UR6, UR7, 0x18 ;  /* 0x0000000706067291 */ /* 0x004fe2000f8ec0ff */
[----:B------:R-:W-:Y:S02]  /*16d60*/  LOP3.LUT R70, R8, 0x120, R9, 0xf8, !PT ;  /* 0x0000012008467812 */ /* 0x000fe400078ef809 */
[----:B------:R-:W-:-:S03]  /*16d70*/  FSEL R5, R33, RZ, P0 ;  /* 0x000000ff21057208 */ /* 0x000fc60000000000 */
[----:B------:R-:W-:Y:S02]  /*16d80*/  LEA R70, R70, UR6, 0x1 ;  /* 0x0000000646467c11 */ /* 0x000fe4000f8e08ff */
[----:B------:R-:W-:Y:S01]  /*16d90*/  FADD.FTZ R108, R2, -R5 ;  /* 0x80000005026c7221 */ /* 0x000fe20000010000 */
[----:B-1----:R-:W-:-:S04]  /*16da0*/  FMNMX.FTZ R3, R4, R3, !PT ;  /* 0x0000000304037209 */ /* 0x002fc80007810000 */
[----:B------:R-:W-:Y:S01]  /*16db0*/  FSETP.NEU.FTZ.AND P1, PT, R3, -INF , PT ;  /* 0xff8000000300780b */ /* 0x000fe20003f3d000 */
[----:B------:R-:W-:-:S05]  /*16dc0*/  FMUL.FTZ R34, R71, R3 ;  /* 0x0000000347227220 */ /* 0x000fca0000410000 */
[----:B------:R-:W-:Y:S02]  /*16dd0*/  FSEL R34, R34, RZ, P1 ;  /* 0x000000ff22227208 */ /* 0x000fe40000800000 */
[----:B------:R-:W-:-:S03]  /*16de0*/  FSEL R5, R3, RZ, P1 ;  /* 0x000000ff03057208 */ /* 0x000fc60000800000 */
[----:B------:R-:W-:Y:S02]  /*16df0*/  FFMA.FTZ R163, R19, R71, -R34 ;  /* 0x0000004713a37223 */ /* 0x000fe40000010822 */
[----:B------:R-:W1:Y:S01]  /*16e00*/  LDSM.16.MT88.4 R16, [R70+0x5000] ;  /* 0x005000004610783b */ /* 0x000e620000004200 */
[----:B------:R-:W-:Y:S01]  /*16e10*/  FADD.FTZ R0, R0, -R5 ;  /* 0x8000000500007221 */ /* 0x000fe20000010000 */
[----:B------:R-:W-:-:S03]  /*16e20*/  VIADD R2, R70, 0x5000 ;  /* 0x0000500046027836 */ /* 0x000fc60000000000 */
[----:B------:R-:W-:Y:S01]  /*16e30*/  FMUL.FTZ R104, R71, R0 ;  /* 0x0000000047687220 */ /* 0x000fe20000410000 */
[----:B------:R-:W-:Y:S02]  /*16e40*/  VIADD R0, R70, 0x5020 ;  /* 0x0000502046007836 */ /* 0x000fe40000000000 */
[----:B------:R-:W-:Y:S02]  /*16e50*/  @P6 VIADD R0, R2, 0xffffffe0 ;  /* 0xffffffe002006836 */ /* 0x000fe40000000000 */
[-C--:B------:R-:W-:Y:S01]  /*16e60*/  FFMA.FTZ R100, R100, R71.reuse, -R68 ;  /* 0x0000004764647223 */ /* 0x080fe20000010844 */
[-CC-:B------:R-:W-:Y:S01]  /*16e70*/  FFMA.FTZ R102, R31, R71.reuse, -R34.reuse ;  /* 0x000000471f667223 */ /* 0x180fe20000010822 */
[-CC-:B------:R-:W-:Y:S01]  /*16e80*/  FFMA.FTZ R98, R22, R71.reuse, -R34.reuse ;  /* 0x0000004716627223 */ /* 0x180fe20000010822 */
[-C--:B------:R-:W-:Y:S01]  /*16e90*/  FFMA.FTZ R96, R20, R71.reuse, -R34 ;  /* 0x0000004714607223 */ /* 0x080fe20000010822 */
[----:B------:R-:W-:Y:S01]  /*16ea0*/  FMUL.FTZ R108, R71, R108 ;  /* 0x0000006c476c7220 */ /* 0x000fe20000410000 */
[-C--:B------:R-:W-:Y:S01]  /*16eb0*/  FFMA.FTZ R35, R6, R71.reuse, -R68 ;  /* 0x0000004706237223 */ /* 0x080fe20000010844 */
[----:B------:R-:W-:-:S02]  /*16ec0*/  FFMA.FTZ R86, R7, R71, -R34 ;  /* 0x0000004707567223 */ /* 0x000fc40000010822 */
[----:B------:R-:W2:Y:S01]  /*16ed0*/  LDSM.16.MT88.4 R4, [R0] ;  /* 0x000000000004783b */ /* 0x000ea20000004200 */
[----:B------:R-:W-:Y:S01]  /*16ee0*/  MUFU.EX2 R167, R167 ;  /* 0x000000a700a77308 */ /* 0x000fe20000000800 */
[----:B------:R-:W-:-:S07]  /*16ef0*/  FFMA.FTZ R65, R48, R71, -R68 ;  /* 0x0000004730417223 */ /* 0x000fce0000010844 */
        /* <DEDUP_REMOVED lines=10> */
[-C--:B------:R-:W-:Y:S01]  /*16fa0*/  FFMA.FTZ R51, R46, R71.reuse, -R68 ;  /* 0x000000472e337223 */ /* 0x080fe20000010844 */
[-CC-:B------:R-:W-:Y:S01]  /*16fb0*/  FFMA.FTZ R157, R23, R71.reuse, -R34.reuse ;  /* 0x00000047179d7223 */ /* 0x180fe20000010822 */
[-C--:B------:R-:W-:Y:S01]  /*16fc0*/  FFMA.FTZ R94, R21, R71.reuse, -R34 ;  /* 0x00000047155e7223 */ /* 0x080fe20000010822 */
[-CC-:B------:R-:W-:Y:S01]  /*16fd0*/  FFMA.FTZ R46, R47, R71.reuse, -R68.reuse ;  /* 0x000000472f2e7223 */ /* 0x180fe20000010844 */
[----:B------:R-:W2:Y:S01]  /*16fe0*/  LDSM.16.MT88.4 R20, [R70+0x5400] ;  /* 0x005400004614783b */ /* 0x000ea20000004200 */
[-CC-:B------:R-:W-:Y:S01]  /*16ff0*/  FFMA.FTZ R47, R44, R71.reuse, -R68.reuse ;  /* 0x000000472c2f7223 */ /* 0x180fe20000010844 */
[-CC-:B------:R-:W-:Y:S01]  /*17000*/  FFMA.FTZ R44, R45, R71.reuse, -R68.reuse ;  /* 0x000000472d2c7223 */ /* 0x180fe20000010844 */
[-CC-:B------:R-:W-:Y:S01]  /*17010*/  FFMA.FTZ R45, R38, R71.reuse, -R68.reuse ;  /* 0x00000047262d7223 */ /* 0x180fe20000010844 */
[-CC-:B------:R-:W-:Y:S01]  /*17020*/  FFMA.FTZ R38, R37, R71.reuse, -R68.reuse ;  /* 0x0000004725267223 */ /* 0x180fe20000010844 */
[-CC-:B------:R-:W-:Y:S01]  /*17030*/  FFMA.FTZ R41, R36, R71.reuse, -R68.reuse ;  /* 0x0000004724297223 */ /* 0x180fe20000010844 */
[-CC-:B------:R-:W-:Y:S01]  /*17040*/  FFMA.FTZ R37, R28, R71.reuse, -R68.reuse ;  /* 0x000000471c257223 */ /* 0x180fe20000010844 */
[-CC-:B------:R-:W-:Y:S01]  /*17050*/  FFMA.FTZ R42, R26, R71.reuse, -R68.reuse ;  /* 0x000000471a2a7223 */ /* 0x180fe20000010844 */
[-C--:B------:R-:W-:Y:S01]  /*17060*/  FFMA.FTZ R36, R24, R71.reuse, -R68 ;  /* 0x0000004718247223 */ /* 0x080fe20000010844 */
        /* <DEDUP_REMOVED lines=34> */
[----:B--2---:R-:W-:Y:S03]  /*17290*/  HMMA.16816.F32.BF16 R136, R8, R4, R136 ;  /* 0x000000040888723c */ /* 0x004fe60000041888 */
[-CC-:B------:R-:W-:Y:S01]  /*172a0*/  FFMA.FTZ R40, R39, R71.reuse, -R68.reuse ;  /* 0x0000004727287223 */ /* 0x180fe20000010844 */
[-C--:B------:R-:W-:Y:S01]  /*172b0*/  FFMA.FTZ R39, R30, R71.reuse, -R68 ;  /* 0x000000471e277223 */ /* 0x080fe20000010844 */
[----:B------:R-:W-:-:S03]  /*172c0*/  FFMA.FTZ R143, R29, R71, -R34 ;  /* 0x000000471d8f7223 */ /* 0x000fc60000010822 */
[----:B------:R-:W-:Y:S01]  /*172d0*/  HMMA.16816.F32.BF16 R8, R8, R6, R132 ;  /* 0x000000060808723c */ /* 0x000fe20000041884 */
[----:B------:R-:W2:Y:S02]  /*172e0*/  LDSM.16.MT88.4 R4, [R70+0x5800] ;  /* 0x005800004604783b */ /* 0x000ea40000004200 */
[----:B-1----:R-:W-:Y:S02]  /*172f0*/  F2FP.BF16.F32.PACK_AB R29, R86, R157 ;  /* 0x0000009d561d723e */ /* 0x002fe400000010ff */
[----:B------:R-:W-:Y:S02]  /*17300*/  F2FP.BF16.F32.PACK_AB R30, R84, R131 ;  /* 0x00000083541e723e */ /* 0x000fe400000010ff */
[----:B----4-:R-:W-:Y:S02]  /*17310*/  F2FP.BF16.F32.PACK_AB R28, R88, R153 ;  /* 0x00000099581c723e */ /* 0x010fe400000010ff */
[----:B-----5:R-:W-:Y:S01]  /*17320*/  F2FP.BF16.F32.PACK_AB R31, R141, R94 ;  /* 0x0000005e8d1f723e */ /* 0x020fe200000010ff */
[-CC-:B------:R-:W-:Y:S01]  /*17330*/  FFMA.FTZ R106, R168, R71.reuse, -R34.reuse ;  /* 0x00000047a86a7223 */ /* 0x180fe20000010822 */
[-CC-:B------:R-:W-:Y:S01]  /*17340*/  FFMA.FTZ R110, R164, R71.reuse, -R34.reuse ;  /* 0x00000047a46e7223 */ /* 0x180fe20000010822 */
[----:B------:R-:W-:-:S04]  /*17350*/  FFMA.FTZ R135, R160, R71, -R34 ;  /* 0x00000047a0877223 */ /* 0x000fc80000010822 */
[C---:B------:R-:W-:Y:S01]  /*17360*/  HMMA.16816.F32.BF16 R12, R28.reuse, R20, R12 ;  /* 0x000000141c0c723c */ /* 0x040fe2000004180c */
[----:B------:R-:W-:Y:S07]  /*17370*/  MUFU.EX2 R127, R127 ;  /* 0x0000007f007f7308 */ /* 0x000fee0000000800 */
[C---:B------:R-:W-:Y:S01]  /*17380*/  HMMA.16816.F32.BF16 R16, R28.reuse, R22, R16 ;  /* 0x000000161c10723c */ /* 0x040fe20000041810 */
[----:B------:R-:W1:Y:S01]  /*17390*/  LDSM.16.MT88.4 R20, [R0+0x800] ;  /* 0x000800000014783b */ /* 0x000e620000004200 */
[----:B------:R-:W4:Y:S06]  /*173a0*/  MUFU.EX2 R82, R82 ;  /* 0x0000005200527308 */ /* 0x000f2c0000000800 */
[C---:B---3--:R-:W-:Y:S02]  /*173b0*/  HMMA.16816.F32.BF16 R136, R28.reuse, R24, R136 ;  /* 0x000000181c88723c */ /* 0x048fe40000041888 */
[----:B------:R-:W-:Y:S08]  /*173c0*/  MUFU.EX2 R123, R123 ;  /* 0x0000007b007b7308 */ /* 0x000ff00000000800 */
        /* <DEDUP_REMOVED lines=16> */
[----:B------:R-:W2:Y:S08]  /*174d0*/  MUFU.EX2 R78, R78 ;  /* 0x0000004e004e7308 */ /* 0x000eb00000000800 */
[----:B------:R-:W-:Y:S01]  /*174e0*/  MUFU.EX2 R76, R76 ;  /* 0x0000004c004c7308 */ /* 0x000fe20000000800 */
[C---:B------:R-:W-:Y:S07]  /*174f0*/  HMMA.16816.F32.BF16 R12, R28.reuse, R4, R12 ;  /* 0x000000041c0c723c */ /* 0x040fee000004180c */
[----:B------:R-:W-:Y:S01]  /*17500*/  MUFU.EX2 R147, R147 ;  /* 0x0000009300937308 */ /* 0x000fe20000000800 */
[C---:B------:R-:W-:Y:S01]  /*17510*/  HMMA.16816.F32.BF16 R16, R28.reuse, R6, R16 ;  /* 0x000000061c10723c */ /* 0x040fe20000041810 */
[----:B------:R-:W4:Y:S06]  /*17520*/  LDSM.16.MT88.4 R4, [R0+0xc00] ;  /* 0x000c00000004783b */ /* 0x000f2c0000004200 */
[----:B------:R-:W5:Y:S08]  /*17530*/  MUFU.EX2 R114, R114 ;  /* 0x0000007200727308 */ /* 0x000f700000000800 */
[----:B------:R-:W-:Y:S08]  /*17540*/  MUFU.EX2 R116, R116 ;  /* 0x0000007400747308 */ /* 0x000ff00000000800 */
[----:B------:R-:W3:Y:S01]  /*17550*/  MUFU.EX2 R145, R145 ;  /* 0x0000009100917308 */ /* 0x000ee20000000800 */
[C---:B-1----:R-:W-:Y:S08]  /*17560*/  HMMA.16816.F32.BF16 R136, R28.reuse, R20, R136 ;  /* 0x000000141c88723c */ /* 0x042ff00000041888 */
[----:B------:R-:W-:Y:S03]  /*17570*/  HMMA.16816.F32.BF16 R24, R28, R22, R24 ;  /* 0x000000161c18723c */ /* 0x000fe60000041818 */
[----:B--2---:R-:W-:Y:S01]  /*17580*/  F2FP.BF16.F32.PACK_AB R28, R78, R119 ;  /* 0x000000774e1c723e */ /* 0x004fe200000010ff */
        /* <DEDUP_REMOVED lines=8> */
[----:B------:R-:W-:Y:S03]  /*17610*/  HMMA.16816.F32.BF16 R12, R28, R8, R12 ;  /* 0x000000081c0c723c */ /* 0x000fe6000004180c */
[----:B------:R-:W-:-:S05]  /*17620*/  FFMA.FTZ R213, R213, R71, -R34 ;  /* 0x00000047d5d57223 */ /* 0x000fca0000010822 */
        /* <DEDUP_REMOVED lines=12> */
[----:B------:R-:W4:Y:S02]  /*176f0*/  LDSM.16.MT88.4 R4, [R70+0x6400] ;  /* 0x006400004604783b */ /* 0x000f240000004200 */
        /* <DEDUP_REMOVED lines=49> */
[----:B-----5:R-:W-:-:S02]  /*17a10*/  F2FP.BF16.F32.PACK_AB R29, R128, R231 ;  /* 0x000000e7801d723e */ /* 0x020fc400000010ff */
[----:B------:R-:W-:Y:S02]  /*17a20*/  F2FP.BF16.F32.PACK_AB R30, R58, R63 ;  /* 0x0000003f3a1e723e */ /* 0x000fe400000010ff */
[----:B--2---:R-:W-:Y:S01]  /*17a30*/  F2FP.BF16.F32.PACK_AB R31, R235, R130 ;  /* 0x00000082eb1f723e */ /* 0x004fe200000010ff */
        /* <DEDUP_REMOVED lines=64> */
[----:B------:R-:W-:Y:S01]  /*17e40*/  FFMA.FTZ R154, R169, R71, -R34 ;  /* 0x00000047a99a7223 */ /* 0x000fe20000010822 */
[----:B-1----:R-:W-:Y:S03]  /*17e50*/  HMMA.16816.F32.BF16 R136, R28, R20, R136 ;  /* 0x000000141c88723c */ /* 0x002fe60000041888 */
[----:B------:R-:W-:Y:S01]  /*17e60*/  FFMA.FTZ R169, R206, R108, R167 ;  /* 0x0000006ccea97223 */ /* 0x000fe200000100a7 */
[----:B---3--:R-:W-:Y:S01]  /*17e70*/  F2FP.BF16.F32.PACK_AB R20, R48, R53 ;  /* 0x000000353014723e */ /* 0x008fe200000010ff */
[----:B------:R-:W-:Y:S01]  /*17e80*/  FFMA.FTZ R203, R203, R104, R102 ;  /* 0x00000068cbcb7223 */ /* 0x000fe20000010066 */
[----:B-----5:R-:W-:-:S02]  /*17e90*/  F2FP.BF16.F32.PACK_AB R21, R144, R205 ;  /* 0x000000cd9015723e */ /* 0x020fc400000010ff */
[----:B------:R-:W-:Y:S03]  /*17ea0*/  HMMA.16816.F32.BF16 R24, R28, R22, R24 ;  /* 0x000000161c18723c */ /* 0x000fe60000041818 */
[----:B------:R-:W-:Y:S01]  /*17eb0*/  F2FP.BF16.F32.PACK_AB R22, R46, R51 ;  /* 0x000000332e16723e */ /* 0x000fe200000010ff */
[----:B------:R-:W-:Y:S01]  /*17ec0*/  FADD.FTZ R100, R100, R169 ;  /* 0x000000a964647221 */ /* 0x000fe20000010000 */
[----:B------:R-:W-:Y:S01]  /*17ed0*/  FADD.FTZ R169, R98, R203 ;  /* 0x000000cb62a97221 */ /* 0x000fe20000010000 */
[----:B------:R-:W1:Y:S01]  /*17ee0*/  LDSM.16.MT88.4 R28, [R70+0x7800] ;  /* 0x00780000461c783b */ /* 0x000e620000004200 */
[----:B--2---:R-:W-:-:S07]  /*17ef0*/  F2FP.BF16.F32.PACK_AB R23, R173, R146 ;  /* 0x00000092ad17723e */ /* 0x004fce00000010ff */
[----:B------:R-:W-:Y:S05]  /*17f00*/  HMMA.16816.F32.BF16 R12, R20, R8, R12 ;  /* 0x00000008140c723c */ /* 0x000fea000004180c */
[----:B------:R-:W-:Y:S01]  /*17f10*/  FADD.FTZ R8, R96, R169 ;  /* 0x000000a960087221 */ /* 0x000fe20000010000 */
[----:B------:R-:W-:-:S03]  /*17f20*/  FADD.FTZ R9, R159, R100 ;  /* 0x000000649f097221 */ /* 0x000fc60000010000 */
[----:B------:R-:W-:Y:S01]  /*17f30*/  FADD.FTZ R8, R163, R8 ;  /* 0x00000008a3087221 */ /* 0x000fe20000010000 */
[----:B------:R-:W-:Y:S01]  /*17f40*/  FADD.FTZ R92, R92, R9 ;  /* 0x000000095c5c7221 */ /* 0x000fe20000010000 */
[----:B------:R-:W-:Y:S03]  /*17f50*/  HMMA.16816.F32.BF16 R16, R20, R10, R16 ;  /* 0x0000000a1410723c */ /* 0x000fe60000041810 */
[----:B------:R-:W-:Y:S02]  /*17f60*/  FADD.FTZ R157, R157, R8 ;  /* 0x000000089d9d7221 */ /* 0x000fe40000010000 */
[----:B------:R-:W2:Y:S01]  /*17f70*/  LDSM.16.MT88.4 R8, [R0+0x2800] ;  /* 0x002800000008783b */ /* 0x000ea20000004200 */
[-C--:B------:R-:W-:Y:S01]  /*17f80*/  FFMA.FTZ R159, R161, R71.reuse, -R34 ;  /* 0x00000047a19f7223 */ /* 0x080fe20000010822 */
[----:B------:R-:W-:Y:S01]  /*17f90*/  FADD.FTZ R161, R153, R92 ;  /* 0x0000005c99a17221 */ /* 0x000fe20000010000 */
[-CC-:B------:R-:W-:Y:S01]  /*17fa0*/  FFMA.FTZ R152, R171, R71.reuse, -R34.reuse ;  /* 0x00000047ab987223 */ /* 0x180fe20000010822 */
[----:B------:R-:W-:-:S02]  /*17fb0*/  FFMA.FTZ R165, R165, R71, -R34 ;  /* 0x00000047a5a57223 */ /* 0x000fc40000010822 */
[----:B------:R-:W-:Y:S01]  /*17fc0*/  FADD.FTZ R88, R88, R161 ;  /* 0x000000a158587221 */ /* 0x000fe20000010000 */
[----:B----4-:R-:W-:Y:S01]  /*17fd0*/  HMMA.16816.F32.BF16 R136, R20, R4, R136 ;  /* 0x000000041488723c */ /* 0x010fe20000041888 */
[----:B------:R-:W-:Y:S02]  /*17fe0*/  MUFU.EX2 R47, R47 ;  /* 0x0000002f002f7308 */ /* 0x000fe40000000800 */
[----:B------:R-:W-:Y:S01]  /*17ff0*/  FADD.FTZ R5, R131, R88 ;  /* 0x0000005883057221 */ /* 0x000fe20000010000 */
[----:B------:R-:W-:-:S05]  /*18000*/  FADD.FTZ R157, R86, R157 ;  /* 0x0000009d569d7221 */ /* 0x000fca0000010000 */
[----:B------:R-:W3:Y:S01]  /*18010*/  MUFU.EX2 R44, R44 ;  /* 0x0000002c002c7308 */ /* 0x000ee20000000800 */
[----:B------:R-:W-:Y:S01]  /*18020*/  FADD.FTZ R84, R84, R5 ;  /* 0x0000000554547221 */ /* 0x000fe20000010000 */
[----:B------:R-:W-:-:S06]  /*18030*/  FADD.FTZ R94, R94, R157 ;  /* 0x0000009d5e5e7221 */ /* 0x000fcc0000010000 */
[----:B------:R-:W-:Y:S01]  /*18040*/  MUFU.EX2 R45, R45 ;  /* 0x0000002d002d7308 */ /* 0x000fe20000000800 */
[----:B------:R-:W-:Y:S07]  /*18050*/  HMMA.16816.F32.BF16 R24, R20, R6, R24 ;  /* 0x000000061418723c */ /* 0x000fee0000041818 */
[----:B------:R-:W-:Y:S01]  /*18060*/  MUFU.EX2 R42, R42 ;  /* 0x0000002a002a7308 */ /* 0x000fe20000000800 */
[----:B------:R-:W-:Y:S01]  /*18070*/  FADD.FTZ R127, R127, R84 ;  /* 0x000000547f7f7221 */ /* 0x000fe20000010000 */
        /* <DEDUP_REMOVED lines=9> */
[----:B---3--:R-:W-:Y:S01]  /*18110*/  F2FP.BF16.F32.PACK_AB R4, R44, R47 ;  /* 0x0000002f2c04723e */ /* 0x008fe200000010ff */
[--C-:B------:R-:W-:Y:S01]  /*18120*/  FFMA.FTZ R131, R151, R71, -R34.reuse ;  /* 0x0000004797837223 */ /* 0x100fe20000010822 */
[----:B-----5:R-:W-:Y:S01]  /*18130*/  F2FP.BF16.F32.PACK_AB R5, R167, R152 ;  /* 0x00000098a705723e */ /* 0x020fe200000010ff */
[----:B------:R-:W-:Y:S01]  /*18140*/  FADD.FTZ R143, R106, R143 ;  /* 0x0000008f6a8f7221 */ /* 0x000fe20000010000 */
[----:B------:R-:W-:Y:S01]  /*18150*/  F2FP.BF16.F32.PACK_AB R6, R42, R45 ;  /* 0x0000002d2a06723e */ /* 0x000fe200000010ff */
[----:B------:R-:W-:Y:S01]  /*18160*/  FADD.FTZ R80, R80, R123 ;  /* 0x0000007b50507221 */ /* 0x000fe20000010000 */
[-CC-:B------:R-:W-:Y:S01]  /*18170*/  FFMA.FTZ R129, R129, R71.reuse, -R34.reuse ;  /* 0x0000004781817223 */ /* 0x180fe20000010822 */
[-CC-:B------:R-:W-:Y:S01]  /*18180*/  FFMA.FTZ R125, R125, R71.reuse, -R34.reuse ;  /* 0x000000477d7d7223 */ /* 0x180fe20000010822 */
[----:B-1----:R-:W-:Y:S01]  /*18190*/  F2FP.BF16.F32.PACK_AB R7, R159, R98 ;  /* 0x000000629f07723e */ /* 0x002fe200000010ff */
[----:B------:R-:W-:Y:S01]  /*181a0*/  FFMA.FTZ R86, R121, R71, -R34 ;  /* 0x0000004779567223 */ /* 0x000fe20000010822 */
[----:B------:R-:W-:Y:S01]  /*181b0*/  FADD.FTZ R110, R110, R143 ;  /* 0x0000008f6e6e7221 */ /* 0x000fe20000010000 */
[----:B------:R-:W-:Y:S01]  /*181c0*/  FADD.FTZ R121, R119, R80 ;  /* 0x0000005077797221 */ /* 0x000fe20000010000 */
[----:B------:R-:W-:Y:S03]  /*181d0*/  MUFU.EX2 R41, R41 ;  /* 0x0000002900297308 */ /* 0x000fe60000000800 */
[C---:B------:R-:W-:Y:S05]  /*181e0*/  HMMA.16816.F32.BF16 R12, R4.reuse, R28, R12 ;  /* 0x0000001c040c723c */ /* 0x040fea000004180c */
[----:B------:R-:W-:Y:S01]  /*181f0*/  FADD.FTZ R110, R135, R110 ;  /* 0x0000006e876e7221 */ /* 0x000fe20000010000 */
[----:B------:R-:W1:Y:S02]  /*18200*/  MUFU.EX2 R40, R40 ;  /* 0x0000002800287308 */ /* 0x000e640000000800 */
[C---:B------:R-:W-:Y:S01]  /*18210*/  HMMA.16816.F32.BF16 R16, R4.reuse, R30, R16 ;  /* 0x0000001e0410723c */ /* 0x040fe20000041810 */
[----:B------:R-:W3:Y:S05]  /*18220*/  LDSM.16.MT88.4 R28, [R0+0x2c00] ;  /* 0x002c0000001c783b */ /* 0x000eea0000004200 */
[----:B------:R-:W-:Y:S01]  /*18230*/  MUFU.EX2 R39, R39 ;  /* 0x0000002700277308 */ /* 0x000fe20000000800 */
[----:B------:R-:W-:Y:S01]  /*18240*/  FADD.FTZ R147, R147, R110 ;  /* 0x0000006e93937221 */ /* 0x000fe20000010000 */
[----:B--2---:R-:W-:Y:S06]  /*18250*/  HMMA.16816.F32.BF16 R136, R4, R8, R136 ;  /* 0x000000080488723c */ /* 0x004fec0000041888 */
[----:B------:R-:W-:Y:S01]  /*18260*/  MUFU.EX2 R38, R38 ;  /* 0x0000002600267308 */ /* 0x000fe20000000800 */
[----:B------:R-:W-:-:S07]  /*18270*/  FADD.FTZ R8, R78, R121 ;  /* 0x000000794e087221 */ /* 0x000fce0000010000 */
[----:B------:R-:W-:Y:S08]  /*18280*/  MUFU.EX2 R131, R131 ;  /* 0x0000008300837308 */ /* 0x000ff00000000800 */
[----:B------:R-:W2:Y:S08]  /*18290*/  MUFU.EX2 R84, R129 ;  /* 0x0000008100547308 */ /* 0x000eb00000000800 */
[----:B------:R-:W-:Y:S08]  /*182a0*/  MUFU.EX2 R82, R125 ;  /* 0x0000007d00527308 */ /* 0x000ff00000000800 */
[----:B------:R-:W5:Y:S01]  /*182b0*/  MUFU.EX2 R119, R86 ;  /* 0x0000005600777308 */ /* 0x000f620000000800 */
        /* <DEDUP_REMOVED lines=9> */
[----:B------:R-:W-:Y:S01]  /*18350*/  F2FP.BF16.F32.PACK_AB R10, R38, R39 ;  /* 0x00000027260a723e */ /* 0x000fe200000010ff */
[----:B------:R-:W-:Y:S01]  /*18360*/  FADD.FTZ R76, R74, R109 ;  /* 0x0000006d4a4c7221 */ /* 0x000fe20000010000 */
[----:B------:R-:W1:Y:S01]  /*18370*/  LDSM.16.MT88.4 R4, [R70+0x8000] ;  /* 0x008000004604783b */ /* 0x000e620000004200 */
[----:B-----5:R-:W-:Y:S01]  /*18380*/  F2FP.BF16.F32.PACK_AB R11, R119, R82 ;  /* 0x00000052770b723e */ /* 0x020fe200000010ff */
[----:B------:R-:W-:-:S04]  /*18390*/  FADD.FTZ R215, R215, R116 ;  /* 0x00000074d7d77221 */ /* 0x000fc80000010000 */
[----:B------:R-:W-:Y:S02]  /*183a0*/  FADD.FTZ R215, R118, R215 ;  /* 0x000000d776d77221 */ /* 0x000fe40000010000 */
[----:B----4-:R-:W-:Y:S05]  /*183b0*/  HMMA.16816.F32.BF16 R12, R8, R20, R12 ;  /* 0x00000014080c723c */ /* 0x010fea000004180c */
[----:B------:R-:W-:Y:S01]  /*183c0*/  FADD.FTZ R21, R105, R76 ;  /* 0x0000004c69157221 */ /* 0x000fe20000010000 */
[----:B------:R-:W-:-:S03]  /*183d0*/  FADD.FTZ R120, R120, R215 ;  /* 0x000000d778787221 */ /* 0x000fc60000010000 */
[----:B------:R-:W-:Y:S01]  /*183e0*/  FADD.FTZ R72, R72, R21 ;  /* 0x0000001548487221 */ /* 0x000fe20000010000 */
[-CC-:B------:R-:W-:Y:S01]  /*183f0*/  FFMA.FTZ R105, R107, R71.reuse, -R34.reuse ;  /* 0x000000476b697223 */ /* 0x180fe20000010822 */
[-CC-:B------:R-:W-:Y:S01]  /*18400*/  FFMA.FTZ R117, R117, R71.reuse, -R34.reuse ;  /* 0x0000004775757223 */ /* 0x180fe20000010822 */
[-C--:B------:R-:W-:Y:S01]  /*18410*/  FFMA.FTZ R115, R115, R71.reuse, -R34 ;  /* 0x0000004773737223 */ /* 0x080fe20000010822 */
[----:B------:R-:W-:Y:S01]  /*18420*/  FADD.FTZ R69, R69, R72 ;  /* 0x0000004845457221 */ /* 0x000fe20000010000 */
[----:B------:R-:W-:Y:S01]  /*18430*/  FFMA.FTZ R111, R111, R71, -R34 ;  /* 0x000000476f6f7223 */ /* 0x000fe20000010822 */
[----:B------:R-:W-:Y:S01]  /*18440*/  FADD.FTZ R120, R213, R120 ;  /* 0x00000078d5787221 */ /* 0x000fe20000010000 */
[----:B------:R-:W-:Y:S01]  /*18450*/  MUFU.EX2 R37, R37 ;  /* 0x0000002500257308 */ /* 0x000fe20000000800 */
[----:B------:R-:W-:Y:S02]  /*18460*/  FADD.FTZ R20, R66, R69 ;  /* 0x0000004542147221 */ /* 0x000fe40000010000 */
[----:B------:R-:W-:Y:S01]  /*18470*/  FADD.FTZ R223, R223, R120 ;  /* 0x00000078dfdf7221 */ /* 0x000fe20000010000 */
[----:B---3--:R-:W-:Y:S04]  /*18480*/  HMMA.16816.F32.BF16 R136, R8, R28, R136 ;  /* 0x0000001c0888723c */ /* 0x008fe80000041888 */
[----:B------:R-:W2:Y:S01]  /*18490*/  MUFU.EX2 R36, R36 ;  /* 0x0000002400247308 */ /* 0x000ea20000000800 */
[----:B------:R-:W-:Y:S01]  /*184a0*/  FADD.FTZ R223, R122, R223 ;  /* 0x000000df7adf7221 */ /* 0x000fe20000010000 */
[----:B------:R-:W-:-:S02]  /*184b0*/  FADD.FTZ R29, R67, R20 ;  /* 0x00000014431d7221 */ /* 0x000fc40000010000 */
[----:B------:R-:W-:Y:S01]  /*184c0*/  HMMA.16816.F32.BF16 R16, R8, R22, R16 ;  /* 0x000000160810723c */ /* 0x000fe20000041810 */
[----:B------:R-:W3:Y:S03]  /*184d0*/  LDSM.16.MT88.4 R20, [R0+0x3000] ;  /* 0x003000000014783b */ /* 0x000ee60000004200 */
        /* <DEDUP_REMOVED lines=9> */
[----:B------:R-:W-:Y:S03]  /*18570*/  HMMA.16816.F32.BF16 R24, R8, R30, R24 ;  /* 0x0000001e0818723c */ /* 0x000fe60000041818 */
[----:B------:R-:W-:Y:S01]  /*18580*/  FADD.FTZ R65, R65, R64 ;  /* 0x0000004041417221 */ /* 0x000fe20000010000 */
[----:B--2---:R-:W-:Y:S01]  /*18590*/  F2FP.BF16.F32.PACK_AB R8, R36, R37 ;  /* 0x000000252408723e */ /* 0x004fe200000010ff */
[----:B------:R-:W-:Y:S01]  /*185a0*/  FADD.FTZ R29, R231, R124 ;  /* 0x0000007ce71d7221 */ /* 0x000fe20000010000 */
[----:B----4-:R-:W-:Y:S02]  /*185b0*/  F2FP.BF16.F32.PACK_AB R9, R113, R78 ;  /* 0x0000004e7109723e */ /* 0x010fe400000010ff */
[----:B------:R-:W-:Y:S01]  /*185c0*/  F2FP.BF16.F32.PACK_AB R10, R2, R35 ;  /* 0x00000023020a723e */ /* 0x000fe200000010ff */
[----:B------:R-:W-:Y:S01]  /*185d0*/  FADD.FTZ R29, R128, R29 ;  /* 0x0000001d801d7221 */ /* 0x000fe20000010000 */
[----:B-----5:R-:W-:Y:S01]  /*185e0*/  F2FP.BF16.F32.PACK_AB R11, R105, R74 ;  /* 0x0000004a690b723e */ /* 0x020fe200000010ff */
[----:B------:R-:W-:-:S02]  /*185f0*/  FADD.FTZ R62, R62, R65 ;  /* 0x000000413e3e7221 */ /* 0x000fc40000010000 */
[----:B------:R-:W-:Y:S02]  /*18600*/  FADD.FTZ R130, R130, R29 ;  /* 0x0000001d82827221 */ /* 0x000fe40000010000 */
[----:B------:R-:W2:Y:S02]  /*18610*/  LDSM.16.MT88.4 R28, [R70+0x8400] ;  /* 0x00840000461c783b */ /* 0x000ea40000004200 */
[----:B-1----:R-:W-:Y:S03]  /*18620*/  HMMA.16816.F32.BF16 R12, R8, R4, R12 ;  /* 0x00000004080c723c */ /* 0x002fe6000004180c */
[----:B------:R-:W-:Y:S01]  /*18630*/  FADD.FTZ R5, R63, R62 ;  /* 0x0000003e3f057221 */ /* 0x000fe20000010000 */
[----:B------:R-:W-:-:S03]  /*18640*/  FADD.FTZ R130, R235, R130 ;  /* 0x00000082eb827221 */ /* 0x000fc60000010000 */
[----:B------:R-:W-:Y:S01]  /*18650*/  FADD.FTZ R58, R58, R5 ;  /* 0x000000053a3a7221 */ /* 0x000fe20000010000 */
[----:B------:R-:W-:-:S03]  /*18660*/  FADD.FTZ R239, R239, R130 ;  /* 0x00000082efef7221 */ /* 0x000fc60000010000 */
[----:B------:R-:W-:Y:S01]  /*18670*/  FADD.FTZ R61, R61, R58 ;  /* 0x0000003a3d3d7221 */ /* 0x000fe20000010000 */
        /* <DEDUP_REMOVED lines=11> */
[----:B---3--:R-:W-:Y:S03]  /*18730*/  HMMA.16816.F32.BF16 R136, R8, R20, R136 ;  /* 0x000000140888723c */ /* 0x008fe60000041888 */
[----:B------:R-:W-:-:S02]  /*18740*/  FADD.FTZ R20, R54, R61 ;  /* 0x0000003d36147221 */ /* 0x000fc40000010000 */
[----:B------:R-:W1:Y:S01]  /*18750*/  MUFU.EX2 R133, R133 ;  /* 0x0000008500857308 */ /* 0x000e620000000800 */
        /* <DEDUP_REMOVED lines=10> */
[----:B------:R-:W5:Y:S02]  /*18800*/  LDSM.16.MT88.4 R4, [R0+0x3400] ;  /* 0x003400000004783b */ /* 0x000f640000004200 */
        /* <DEDUP_REMOVED lines=8> */
[-CC-:B------:R-:W-:Y:S01]  /*18890*/  FFMA.FTZ R227, R227, R71.reuse, -R68.reuse ;  /* 0x00000047e3e37223 */ /* 0x180fe20000010844 */
[----:B------:R-:W-:Y:S01]  /*188a0*/  F2FP.BF16.F32.PACK_AB R10, R209, R112 ;  /* 0x00000070d10a723e */ /* 0x000fe200000010ff */
[-C--:B------:R-:W-:Y:S01]  /*188b0*/  FFMA.FTZ R150, R207, R71.reuse, -R68 ;  /* 0x00000047cf967223 */ /* 0x080fe20000010844 */
[----:B----4-:R-:W-:Y:S01]  /*188c0*/  F2FP.BF16.F32.PACK_AB R11, R59, R58 ;  /* 0x0000003a3b0b723e */ /* 0x010fe200000010ff */
[----:B------:R-:W-:Y:S01]  /*188d0*/  FADD.FTZ R20, R211, R20 ;  /* 0x00000014d3147221 */ /* 0x000fe20000010000 */
[----:B------:R-:W-:Y:S01]  /*188e0*/  FADD.FTZ R53, R53, R50 ;  /* 0x0000003235357221 */ /* 0x000fe20000010000 */
[-C--:B------:R-:W-:Y:S01]  /*188f0*/  FFMA.FTZ R153, R155, R71.reuse, -R68 ;  /* 0x000000479b997223 */ /* 0x080fe20000010844 */
[-CC-:B------:R-:W-:Y:S01]  /*18900*/  FFMA.FTZ R55, R85, R71.reuse, -R34.reuse ;  /* 0x0000004755377223 */ /* 0x180fe20000010822 */
[-CC-:B------:R-:W-:Y:S01]  /*18910*/  FFMA.FTZ R87, R87, R71.reuse, -R34.reuse ;  /* 0x0000004757577223 */ /* 0x180fe20000010822 */
[----:B------:R-:W-:Y:S01]  /*18920*/  FFMA.FTZ R83, R83, R71, -R34 ;  /* 0x0000004753537223 */ /* 0x000fe20000010822 */
[C---:B--2---:R-:W-:Y:S03]  /*18930*/  HMMA.16816.F32.BF16 R12, R8.reuse, R28, R12 ;  /* 0x0000001c080c723c */ /* 0x044fe6000004180c */
[----:B------:R-:W-:Y:S01]  /*18940*/  FADD.FTZ R29, R205, R20 ;  /* 0x00000014cd1d7221 */ /* 0x000fe20000010000 */
[----:B------:R-:W-:Y:S01]  /*18950*/  FADD.FTZ R28, R48, R53 ;  /* 0x00000035301c7221 */ /* 0x000fe20000010000 */
[----:B------:R-:W1:Y:S02]  /*18960*/  LDSM.16.MT88.4 R20, [R70+0x8800] ;  /* 0x008800004614783b */ /* 0x000e640000004200 */
[----:B------:R-:W-:Y:S01]  /*18970*/  FADD.FTZ R29, R144, R29 ;  /* 0x0000001d901d7221 */ /* 0x000fe20000010000 */
[----:B------:R-:W-:Y:S01]  /*18980*/  MUFU.EX2 R126, R126 ;  /* 0x0000007e007e7308 */ /* 0x000fe20000000800 */
[----:B------:R-:W-:Y:S01]  /*18990*/  LDSM.16.MT88.4 R140, [R70+0x8c00] ;  /* 0x008c0000468c783b */ /* 0x000fe20000004200 */
[----:B------:R-:W-:Y:S03]  /*189a0*/  HMMA.16816.F32.BF16 R16, R8, R30, R16 ;  /* 0x0000001e0810723c */ /* 0x000fe60000041810 */
[----:B------:R-:W-:Y:S01]  /*189b0*/  FADD.FTZ R31, R51, R28 ;  /* 0x0000001c331f7221 */ /* 0x000fe20000010000 */
[----:B------:R-:W-:-:S03]  /*189c0*/  FADD.FTZ R146, R146, R29 ;  /* 0x0000001d92927221 */ /* 0x000fc60000010000 */
[----:B------:R-:W-:Y:S01]  /*189d0*/  FADD.FTZ R46, R46, R31 ;  /* 0x0000001f2e2e7221 */ /* 0x000fe20000010000 */
[----:B------:R-:W-:Y:S01]  /*189e0*/  FADD.FTZ R173, R173, R146 ;  /* 0x00000092adad7221 */ /* 0x000fe20000010000 */
[----:B------:R-:W-:Y:S01]  /*189f0*/  FFMA.FTZ R51, R81, R71, -R34 ;  /* 0x0000004751337223 */ /* 0x000fe20000010822 */
[----:B-----5:R-:W-:Y:S03]  /*18a00*/  HMMA.16816.F32.BF16 R136, R8, R4, R136 ;  /* 0x000000040888723c */ /* 0x020fe60000041888 */
[----:B------:R-:W-:Y:S01]  /*18a10*/  FADD.FTZ R47, R47, R46 ;  /* 0x0000002e2f2f7221 */ /* 0x000fe20000010000 */
[----:B------:R-:W-:Y:S01]  /*18a20*/  FADD.FTZ R152, R152, R173 ;  /* 0x000000ad98987221 */ /* 0x000fe20000010000 */
[----:B------:R-:W2:Y:S01]  /*18a30*/  MUFU.EX2 R227, R227 ;  /* 0x000000e300e37308 */ /* 0x000ea20000000800 */
[----:B------:R-:W3:Y:S01]  /*18a40*/  LDSM.16.MT88.4 R28, [R0+0x3800] ;  /* 0x00380000001c783b */ /* 0x000ee20000004200 */
[----:B------:R-:W-:Y:S01]  /*18a50*/  FADD.FTZ R44, R44, R47 ;  /* 0x0000002f2c2c7221 */ /* 0x000fe20000010000 */
[----:B------:R-:W-:-:S03]  /*18a60*/  FADD.FTZ R167, R167, R152 ;  /* 0x00000098a7a77221 */ /* 0x000fc60000010000 */
[----:B------:R-:W-:Y:S01]  /*18a70*/  FADD.FTZ R45, R45, R44 ;  /* 0x0000002c2d2d7221 */ /* 0x000fe20000010000 */
[----:B------:R-:W-:Y:S01]  /*18a80*/  FADD.FTZ R98, R98, R167 ;  /* 0x000000a762627221 */ /* 0x000fe20000010000 */
[----:B------:R-:W-:Y:S03]  /*18a90*/  HMMA.16816.F32.BF16 R24, R8, R6, R24 ;  /* 0x000000060818723c */ /* 0x000fe60000041818 */
[----:B------:R-:W-:Y:S01]  /*18aa0*/  FADD.FTZ R8, R42, R45 ;  /* 0x0000002d2a087221 */ /* 0x000fe20000010000 */
[----:B------:R-:W-:Y:S01]  /*18ab0*/  FADD.FTZ R98, R159, R98 ;  /* 0x000000629f627221 */ /* 0x000fe20000010000 */
[----:B------:R-:W-:Y:S02]  /*18ac0*/  MUFU.EX2 R150, R150 ;  /* 0x0000009600967308 */ /* 0x000fe40000000800 */
[----:B------:R-:W-:Y:S01]  /*18ad0*/  FADD.FTZ R9, R41, R8 ;  /* 0x0000000829097221 */ /* 0x000fe20000010000 */
[----:B------:R-:W-:-:S05]  /*18ae0*/  FADD.FTZ R131, R131, R98 ;  /* 0x0000006283837221 */ /* 0x000fca0000010000 */
[----:B------:R-:W-:Y:S01]  /*18af0*/  MUFU.EX2 R153, R153 ;  /* 0x0000009900997308 */ /* 0x000fe20000000800 */
[----:B------:R-:W-:Y:S01]  /*18b00*/  FADD.FTZ R40, R40, R9 ;  /* 0x0000000928287221 */ /* 0x000fe20000010000 */
[----:B------:R-:W-:-:S06]  /*18b10*/  FADD.FTZ R131, R84, R131 ;  /* 0x0000008354837221 */ /* 0x000fcc0000010000 */
[----:B------:R-:W-:Y:S08]  /*18b20*/  MUFU.EX2 R52, R87 ;  /* 0x0000005700347308 */ /* 0x000ff00000000800 */
[----:B------:R-:W4:Y:S08]  /*18b30*/  MUFU.EX2 R55, R55 ;  /* 0x0000003700377308 */ /* 0x000f300000000800 */
[----:B------:R-:W-:Y:S08]  /*18b40*/  MUFU.EX2 R48, R83 ;  /* 0x0000005300307308 */ /* 0x000ff00000000800 */
[----:B------:R-:W5:Y:S01]  /*18b50*/  MUFU.EX2 R51, R51 ;  /* 0x0000003300337308 */ /* 0x000f620000000800 */
[----:B------:R-:W-:Y:S01]  /*18b60*/  FADD.FTZ R39, R39, R40 ;  /* 0x0000002827277221 */ /* 0x000fe20000010000 */
[----:B------:R-:W-:Y:S01]  /*18b70*/  FADD.FTZ R82, R82, R131 ;  /* 0x0000008352527221 */ /* 0x000fe20000010000 */
[----:B--2---:R-:W-:Y:S01]  /*18b80*/  F2FP.BF16.F32.PACK_AB R4, R227, R126 ;  /* 0x0000007ee304723e */ /* 0x004fe200000010ff */
[----:B------:R2:W2:Y:S01]  /*18b90*/  LDSM.16.MT88.4 R8, [R0+0x3c00] ;  /* 0x003c00000008783b */ /* 0x0004a20000004200 */
[----:B------:R-:W-:Y:S01]  /*18ba0*/  FADD.FTZ R38, R38, R39 ;  /* 0x0000002726267221 */ /* 0x000fe20000010000 */
[----:B------:R-:W-:Y:S01]  /*18bb0*/  FADD.FTZ R119, R119, R82 ;  /* 0x0000005277777221 */ /* 0x000fe20000010000 */
[----:B----4-:R-:W-:-:S02]  /*18bc0*/  F2FP.BF16.F32.PACK_AB R5, R55, R52 ;  /* 0x000000343705723e */ /* 0x010fc400000010ff */
[----:B------:R-:W-:Y:S01]  /*18bd0*/  F2FP.BF16.F32.PACK_AB R6, R153, R150 ;  /* 0x000000969906723e */ /* 0x000fe200000010ff */
[----:B------:R-:W-:Y:S01]  /*18be0*/  FADD.FTZ R37, R37, R38 ;  /* 0x0000002625257221 */ /* 0x000fe20000010000 */
[----:B------:R-:W-:Y:S01]  /*18bf0*/  FADD.FTZ R78, R78, R119 ;  /* 0x000000774e4e7221 */ /* 0x000fe20000010000 */
[----:B-----5:R-:W-:Y:S02]  /*18c00*/  F2FP.BF16.F32.PACK_AB R7, R51, R48 ;  /* 0x000000303307723e */ /* 0x020fe400000010ff */
[----:B------:R-:W-:Y:S01]  /*18c10*/  FADD.FTZ R36, R36, R37 ;  /* 0x0000002524247221 */ /* 0x000fe20000010000 */
[----:B------:R-:W-:-:S04]  /*18c20*/  FADD.FTZ R113, R113, R78 ;  /* 0x0000004e71717221 */ /* 0x000fc80000010000 */
[----:B------:R-:W-:Y:S01]  /*18c30*/  FADD.FTZ R74, R74, R113 ;  /* 0x000000714a4a7221 */ /* 0x000fe20000010000 */
[----:B-1----:R-:W-:Y:S05]  /*18c40*/  HMMA.16816.F32.BF16 R12, R4, R20, R12 ;  /* 0x00000014040c723c */ /* 0x002fea000004180c */
        /* <DEDUP_REMOVED lines=8> */
[----:B------:R-:W-:Y:S02]  /*18cd0*/  FADD.FTZ R58, R58, R63 ;  /* 0x0000003f3a3a7221 */ /* 0x000fe40000010000 */
[----:B------:R-:W-:Y:S01]  /*18ce0*/  FADD.FTZ R112, R112, R133 ;  /* 0x0000008570707221 */ /* 0x000fe20000010000 */
[-C--:B------:R-:W-:Y:S01]  /*18cf0*/  FFMA.FTZ R103, R103, R71.reuse, -R68 ;  /* 0x0000004767677223 */ /* 0x080fe20000010844 */
[-CC-:B------:R-:W-:Y:S01]  /*18d00*/  FFMA.FTZ R79, R79, R71.reuse, -R34.reuse ;  /* 0x000000474f4f7223 */ /* 0x180fe20000010822 */
[-CC-:B------:R-:W-:Y:S01]  /*18d10*/  FFMA.FTZ R77, R77, R71.reuse, -R34.reuse ;  /* 0x000000474d4d7223 */ /* 0x180fe20000010822 */
        /* <DEDUP_REMOVED lines=14> */
[----:B------:R-:W4:Y:S01]  /*18e00*/  MUFU.EX2 R41, R77 ;  /* 0x0000004d00297308 */ /* 0x000f220000000800 */
[C---:B---3--:R-:W-:Y:S07]  /*18e10*/  HMMA.16816.F32.BF16 R136, R4.reuse, R28, R136 ;  /* 0x0000001c0488723c */ /* 0x048fee0000041888 */
[----:B------:R-:W-:Y:S01]  /*18e20*/  MUFU.EX2 R54, R99 ;  /* 0x0000006300367308 */ /* 0x000fe20000000800 */
[----:B------:R-:W-:Y:S07]  /*18e30*/  HMMA.16816.F32.BF16 R24, R4, R30, R24 ;  /* 0x0000001e0418723c */ /* 0x000fee0000041818 */
[----:B------:R-:W3:Y:S08]  /*18e40*/  MUFU.EX2 R47, R68 ;  /* 0x00000044002f7308 */ /* 0x000ef00000000800 */
[----:B------:R-:W-:Y:S08]  /*18e50*/  MUFU.EX2 R20, R20 ;  /* 0x0000001400147308 */ /* 0x000ff00000000800 */
[----:B------:R-:W5:Y:S01]  /*18e60*/  MUFU.EX2 R203, R203 ;  /* 0x000000cb00cb7308 */ /* 0x000f620000000800 */
[----:B------:R-:W-:Y:S01]  /*18e70*/  FADD.FTZ R150, R150, R227 ;  /* 0x000000e396967221 */ /* 0x000fe20000010000 */
[----:B------:R-:W-:-:S03]  /*18e80*/  FADD.FTZ R48, R48, R55 ;  /* 0x0000003730307221 */ /* 0x000fc60000010000 */
[----:B------:R-:W-:Y:S01]  /*18e90*/  FADD.FTZ R153, R153, R150 ;  /* 0x0000009699997221 */ /* 0x000fe20000010000 */
[----:B------:R-:W-:Y:S01]  /*18ea0*/  FADD.FTZ R51, R51, R48 ;  /* 0x0000003033337221 */ /* 0x000fe20000010000 */
[----:B-1----:R-:W-:Y:S02]  /*18eb0*/  F2FP.BF16.F32.PACK_AB R4, R67, R66 ;  /* 0x000000424304723e */ /* 0x002fe400000010ff */
[----:B----4-:R-:W-:Y:S01]  /*18ec0*/  F2FP.BF16.F32.PACK_AB R5, R41, R42 ;  /* 0x0000002a2905723e */ /* 0x010fe200000010ff */
[----:B------:R-:W-:Y:S01]  /*18ed0*/  FADD.FTZ R66, R66, R153 ;  /* 0x0000009942427221 */ /* 0x000fe20000010000 */
[----:B------:R-:W-:Y:S01]  /*18ee0*/  FADD.FTZ R42, R42, R51 ;  /* 0x000000332a2a7221 */ /* 0x000fe20000010000 */
[----:B---3--:R-:W-:Y:S02]  /*18ef0*/  F2FP.BF16.F32.PACK_AB R6, R47, R54 ;  /* 0x000000362f06723e */ /* 0x008fe400000010ff */
[----:B------:R-:W-:Y:S01]  /*18f00*/  FADD.FTZ R67, R67, R66 ;  /* 0x0000004243437221 */ /* 0x000fe20000010000 */
[----:B-----5:R-:W-:Y:S01]  /*18f10*/  F2FP.BF16.F32.PACK_AB R7, R203, R20 ;  /* 0x00000014cb07723e */ /* 0x020fe200000010ff */
[----:B------:R-:W-:-:S02]  /*18f20*/  FADD.FTZ R41, R41, R42 ;  /* 0x0000002a29297221 */ /* 0x000fc40000010000 */
[----:B------:R-:W-:Y:S02]  /*18f30*/  FADD.FTZ R54, R54, R67 ;  /* 0x0000004336367221 */ /* 0x000fe40000010000 */
[----:B------:R-:W-:Y:S02]  /*18f40*/  FADD.FTZ R20, R20, R41 ;  /* 0x0000002914147221 */ /* 0x000fe40000010000 */
[----:B------:R-:W-:Y:S03]  /*18f50*/  HMMA.16816.F32.BF16 R144, R4, R140, R12 ;  /* 0x0000008c0490723c */ /* 0x000fe6000004180c */
[----:B--2---:R-:W-:Y:S02]  /*18f60*/  IMAD.MOV.U32 R0, RZ, RZ, R3 ;  /* 0x000000ffff007224 */ /* 0x004fe400078e0003 */
        /* <DEDUP_REMOVED lines=11> */
.L_x_2543:
[----:B------:R-:W-:-:S07]  /*19020*/  IADD3 R204, PT, PT, R32, -0x1, RZ ;  /* 0xffffffff20cc7810 */ /* 0x000fce0007ffe0ff */
.L_x_2552:
[----:B------:R-:W-:Y:S05]  /*19030*/  BSYNC B2 ;  /* 0x0000000000027941 */ /* 0x000fea0003800000 */
.L_x_2542:
[----:B------:R-:W-:-:S13]  /*19040*/  ISETP.GE.AND P0, PT, R204, R181, PT ;  /* 0x000000b5cc00720c */ /* 0x000fda0003f06270 */
[----:B------:R-:W-:Y:S05]  /*19050*/  @!P0 BRA `(.L_x_2553) ;  /* 0x0000007800888947 */ /* 0x000fea0003800000 */
[----:B------:R-:W-:Y:S01]  /*19060*/  ISETP.NE.U32.AND P3, PT, R198, RZ, PT ;  /* 0x000000ffc600720c */ /* 0x000fe20003f65070 */
[----:B------:R-:W-:Y:S02]  /*19070*/  IMAD.MOV.U32 R151, RZ, RZ, R0 ;  /* 0x000000ffff977224 */ /* 0x000fe400078e0000 */
[----:B------:R-:W-:Y:S01]  /*19080*/  IMAD.MOV.U32 R150, RZ, RZ, R2 ;  /* 0x000000ffff967224 */ /* 0x000fe200078e0002 */
[----:B------:R-:W-:-:S13]  /*19090*/  ISETP.NE.AND.EX P3, PT, R199, RZ, PT, P3 ;  /* 0x000000ffc700720c */ /* 0x000fda0003f65330 */
.L_x_2560:
        /* <DEDUP_REMOVED lines=78> */
.L_x_2555:
[----:B------:R-:W-:Y:S05]  /*19580*/  BSYNC.RECONVERGENT B0 ;  /* 0x0000000000007941 */ /* 0x000fea0003800200 */
.L_x_2554:
        /* <DEDUP_REMOVED lines=11> */
[----:B------:R-:W-:Y:S04]  /*19640*/  LOP3.LUT R7, R192, 0xc0, RZ, 0xc0, !PT ;  /* 0x000000c0c0077812 */ /* 0x000fe800078ec0ff */
[----:B------:R-:W-:Y:S04]  /*19650*/  LOP3.LUT R7, R7, 0x18, R176, 0xf8, !PT ;  /* 0x0000001807077812 */ /* 0x000fe800078ef8b0 */
[----:B------:R-:W-:Y:S01]  /*19660*/  LOP3.LUT R192, R7, 0x18, R192, 0x78, !PT ;  /* 0x0000001807c07812 */ /* 0x000fe200078e78c0 */
[----:B-1----:R-:W-:Y:S01]  /*19670*/  ULEA UR6, UR6, UR7, 0x18 ;  /* 0x0000000706067291 */ /* 0x002fe2000f8ec0ff */
[----:B------:R-:W-:Y:S02]  /*19680*/  IADD3.X R7, PT, PT, R9, R4, RZ, P2, !PT ;  /* 0x0000000409077210 */ /* 0x000fe400017fe4ff */
[----:B------:R-:W-:Y:S02]  /*19690*/  LOP3.LUT R192, R49, R192, RZ, 0xfc, !PT ;  /* 0x000000c031c07212 */ /* 0x000fe400078efcff */
[-C--:B------:R-:W-:Y:S02]  /*196a0*/  IADD3.X R11, PT, PT, R7, R4.reuse, RZ, P1, !PT ;  /* 0x00000004070b7210 */ /* 0x080fe40000ffe4ff */
[----:B------:R-:W-:Y:S02]  /*196b0*/  LEA R205, R192, UR6, 0x1 ;  /* 0x00000006c0cd7c11 */ /* 0x000fe4000f8e08ff */
[-C--:B------:R-:W-:Y:S02]  /*196c0*/  IADD3 R16, P2, PT, R10, R5.reuse, RZ ;  /* 0x000000050a107210 */ /* 0x080fe40007f5e0ff */
[----:B------:R-:W-:Y:S01]  /*196d0*/  SHF.L.U32 R192, R176, 0x3, RZ ;  /* 0x00000003b0c07819 */ /* 0x000fe200000006ff */
[----:B------:R-:W-:Y:S01]  /*196e0*/  @!PT LDS RZ, [RZ] ;  /* 0x00000000fffff984 */ /* 0x000fe20000000800 */
[----:B------:R-:W-:Y:S01]  /*196f0*/  @!PT LDS RZ, [RZ] ;  /* 0x00000000fffff984 */ /* 0x000fe20000000800 */
[----:B------:R-:W-:Y:S01]  /*19700*/  @!PT LDS RZ, [RZ] ;  /* 0x00000000fffff984 */ /* 0x000fe20000000800 */
[----:B------:R-:W-:Y:S01]  /*19710*/  @!P0 LDGSTS.E.BYPASS.LTC128B.128 [R205+0x5000], desc[UR4][R188.64] ;  /* 0x05000000bccd8fae */ /* 0x000fe2000b981a04 */
[-C--:B------:R-:W-:Y:S02]  /*19720*/  IADD3.X R17, PT, PT, R11, R4.reuse, RZ, P2, !PT ;  /* 0x000000040b117210 */ /* 0x080fe400017fe4ff */
[-C--:B------:R-:W-:Y:S04]  /*19730*/  IADD3 R14, P1, PT, R16, R5.reuse, RZ ;  /* 0x00000005100e7210 */ /* 0x080fe80007f3e0ff */
[-C--:B------:R-:W-:Y:S01]  /*19740*/  IADD3.X R15, PT, PT, R17, R4.reuse, RZ, P1, !PT ;  /* 0x00000004110f7210 */ /* 0x080fe20000ffe4ff */
[----:B------:R-:W-:Y:S01]  /*19750*/  @P0 STS.128 [R205+0x5000], RZ ;  /* 0x005000ffcd000388 */ /* 0x000fe20000000c00 */
[-C--:B------:R-:W-:Y:S04]  /*19760*/  IADD3 R12, P2, PT, R14, R5.reuse, RZ ;  /* 0x000000050e0c7210 */ /* 0x080fe80007f5e0ff */
[-C--:B------:R-:W-:Y:S02]  /*19770*/  IADD3.X R13, PT, PT, R15, R4.reuse, RZ, P2, !PT ;  /* 0x000000040f0d7210 */ /* 0x080fe400017fe4ff */
[----:B------:R-:W-:Y:S01]  /*19780*/  @!P0 IADD3 R18, P1, PT, R12, R5, RZ ;  /* 0x000000050c128210 */ /* 0x000fe20007f3e0ff */
[----:B------:R-:W-:Y:S01]  /*19790*/  @!PT LDS RZ, [RZ] ;  /* 0x00000000fffff984 */ /* 0x000fe20000000800 */
[----:B------:R-:W-:Y:S01]  /*197a0*/  @!PT LDS RZ, [RZ] ;  /* 0x00000000fffff984 */ /* 0x000fe20000000800 */
[----:B------:R-:W-:Y:S01]  /*197b0*/  @!PT LDS RZ, [RZ] ;  /* 0x00000000fffff984 */ /* 0x000fe20000000800 */
[----:B------:R-:W-:Y:S03]  /*197c0*/  @!P0 LDGSTS.E.BYPASS.LTC128B.128 [R205+0x5800], desc[UR4][R8.64] ;  /* 0x0580000008cd8fae */ /* 0x000fe6000b981a04 */
[----:B------:R-:W-:Y:S02]  /*197d0*/  @!P0 IADD3.X R19, PT, PT, R13, R4, RZ, P1, !PT ;  /* 0x000000040d138210 */ /* 0x000fe40000ffe4ff */
[----:B------:R-:W-:Y:S03]  /*197e0*/  ISETP.GT.AND P1, PT, R204, R181, PT ;  /* 0x000000b5cc00720c */ /* 0x000fe60003f24270 */
        /* <DEDUP_REMOVED lines=32> */
[----:B------:R-:W5:Y:S01]  /*199f0*/  LD.E R207, desc[UR4][R148.64+0x18c] ;  /* 0x00018c0494cf7980 */ /* 0x000f62000c101900 */
[----:B------:R-:W1:Y:S02]  /*19a00*/  S2R R176, SR_TID.X ;  /* 0x0000000000b07919 */ /* 0x000e640000002100 */
[C---:B-1----:R-:W-:Y:S02]  /*19a10*/  SHF.L.U32 R153, R176.reuse, 0x4, RZ ;  /* 0x00000004b0997819 */ /* 0x042fe400000006ff */
[----:B------:R-:W-:Y:S02]  /*19a20*/  SHF.L.U32 R180, R176, 0x5, RZ ;  /* 0x00000005b0b47819 */ /* 0x000fe400000006ff */
[C---:B------:R-:W-:Y:S02]  /*19a30*/  LOP3.LUT R178, R153.reuse, 0x3e00, RZ, 0xc0, !PT ;  /* 0x00003e0099b27812 */ /* 0x040fe400078ec0ff */
[----:B------:R-:W-:Y:S02]  /*19a40*/  LOP3.LUT R153, R153, 0x100, RZ, 0xc0, !PT ;  /* 0x0000010099997812 */ /* 0x000fe400078ec0ff */
[--C-:B------:R-:W-:Y:S02]  /*19a50*/  LOP3.LUT R155, R178, 0x20, R180.reuse, 0xf8, !PT ;  /* 0x00000020b29b7812 */ /* 0x100fe400078ef8b4 */
[--C-:B------:R-:W-:Y:S02]  /*19a60*/  LOP3.LUT R152, R153, 0x20, R180.reuse, 0xf8, !PT ;  /* 0x0000002099987812 */ /* 0x100fe400078ef8b4 */
[--C-:B------:R-:W-:Y:S02]  /*19a70*/  LOP3.LUT R0, R155, 0x100, R180.reuse, 0xf8, !PT ;  /* 0x000001009b007812 */ /* 0x100fe400078ef8b4 */
[C---:B------:R-:W-:Y:S02]  /*19a80*/  SHF.L.U32 R2, R176.reuse, 0x2, RZ ;  /* 0x00000002b0027819 */ /* 0x040fe400000006ff */
[----:B------:R-:W-:Y:S02]  /*19a90*/  LOP3.LUT R3, R176, 0x8, RZ, 0xc0, !PT ;  /* 0x00000008b0037812 */ /* 0x000fe400078ec0ff */
[----:B------:R-:W-:Y:S02]  /*19aa0*/  LOP3.LUT R2, R2, 0x18, RZ, 0xc0, !PT ;  /* 0x0000001802027812 */ /* 0x000fe400078ec0ff */
[----:B------:R-:W-:Y:S02]  /*19ab0*/  LOP3.LUT R3, R3, 0xc0, R180, 0xf8, !PT ;  /* 0x000000c003037812 */ /* 0x000fe400078ef8b4 */
[----:B------:R-:W-:Y:S02]  /*19ac0*/  LOP3.LUT P2, RZ, R176, 0x4, RZ, 0xc0, !PT ;  /* 0x00000004b0ff7812 */ /* 0x000fe4000784c0ff */
[----:B------:R-:W-:Y:S02]  /*19ad0*/  LOP3.LUT R3, R152, R3, R2, 0xf6, !PT ;  /* 0x0000000398037212 */ /* 0x000fe400078ef602 */
[----:B------:R-:W-:Y:S04]  /*19ae0*/  SHF.R.U32.HI R177, RZ, 0x1, R176 ;  /* 0x00000001ffb17819 */ /* 0x000fe800000116b0 */
[----:B------:R-:W-:Y:S04]  /*19af0*/  LOP3.LUT R179, R177, 0x8, RZ, 0xc0, !PT ;  /* 0x00000008b1b37812 */ /* 0x000fe800078ec0ff */
[----:B------:R-:W-:Y:S04]  /*19b00*/  LOP3.LUT R179, R179, 0xc0, R180, 0xf8, !PT ;  /* 0x000000c0b3b37812 */ /* 0x000fe800078ef8b4 */
[----:B------:R-:W-:Y:S02]  /*19b10*/  LOP3.LUT R179, R179, R2, RZ, 0x3c, !PT ;  /* 0x00000002b3b37212 */ /* 0x000fe400078e3cff */
[----:B------:R-:W-:Y:S02]  /*19b20*/  LEA R2, R3, UR6, 0x1 ;  /* 0x0000000603027c11 */ /* 0x000fe4000f8e08ff */
[----:B------:R-:W-:Y:S02]  /*19b30*/  LOP3.LUT R0, R0, R179, RZ, 0xfc, !PT ;  /* 0x000000b300007212 */ /* 0x000fe400078efcff */
[----:B------:R-:W-:Y:S01]  /*19b40*/  MOV R3, 0x20 ;  /* 0x0000002000037802 */ /* 0x000fe20000000f00 */
[----:B------:R-:W-:Y:S01]  /*19b50*/  LDSM.16.M88.4 R156, [R2+0x1000] ;  /* 0x00100000029c783b */ /* 0x000fe20000000200 */
[----:B------:R-:W-:Y:S02]  /*19b60*/  LEA R168, R0, UR6, 0x1 ;  /* 0x0000000600a87c11 */ /* 0x000fe4000f8e08ff */
[----:B------:R-:W-:Y:S04]  /*19b70*/  SEL R3, R3, 0xffffffe0, !P2 ;  /* 0xffffffe003037807 */ /* 0x000fe80005000000 */
[-C--:B------:R-:W-:Y:S01]  /*19b80*/  IADD3 R0, PT, PT, R2, R3.reuse, RZ ;  /* 0x0000000302007210 */ /* 0x080fe20007ffe0ff */
[----:B------:R1:W2:Y:S08]  /*19b90*/  LDSM.16.M88.4 R152, [R168] ;  /* 0x00000000a898783b */ /* 0x0002b00000000200 */
[----:B------:R-:W3:Y:S08]  /*19ba0*/  LDSM.16.M88.4 R160, [R2+0x1400] ;  /* 0x0014000002a0783b */ /* 0x000ef00000000200 */
[----:B------:R-:W4:Y:S01]  /*19bb0*/  LDSM.16.M88.4 R164, [R2+0x1800] ;  /* 0x0018000002a4783b */ /* 0x000f220000000200 */
[----:B-1----:R-:W-:Y:S07]  /*19bc0*/  IADD3 R168, PT, PT, R168, R3, RZ ;  /* 0x00000003a8a87210 */ /* 0x002fee0007ffe0ff */
[----:B------:R-:W1:Y:S08]  /*19bd0*/  LDSM.16.M88.4 R32, [R2+0x1c00] ;  /* 0x001c00000220783b */ /* 0x000e700000000200 */
[----:B------:R-:W1:Y:S08]  /*19be0*/  LDSM.16.M88.4 R40, [R2+0x2000] ;  /* 0x002000000228783b */ /* 0x000e700000000200 */
[----:B------:R-:W1:Y:S01]  /*19bf0*/  LDSM.16.M88.4 R48, [R2+0x2400] ;  /* 0x002400000230783b */ /* 0x000e620000000200 */
[C---:B--2---:R-:W-:Y:S07]  /*19c00*/  HMMA.16816.F32.BF16 R4, R152.reuse, R156, RZ ;  /* 0x0000009c9804723c */ /* 0x044fee00000418ff */
[----:B------:R-:W2:Y:S01]  /*19c10*/  LDSM.16.M88.4 R56, [R2+0x2800] ;  /* 0x002800000238783b */ /* 0x000ea20000000200 */
[C---:B------:R-:W-:Y:S07]  /*19c20*/  HMMA.16816.F32.BF16 R8, R152.reuse, R158, RZ ;  /* 0x0000009e9808723c */ /* 0x040fee00000418ff */
[----:B------:R-:W2:Y:S01]  /*19c30*/  LDSM.16.M88.4 R64, [R2+0x2c00] ;  /* 0x002c00000240783b */ /* 0x000ea20000000200 */
[C---:B---3--:R-:W-:Y:S07]  /*19c40*/  HMMA.16816.F32.BF16 R12, R152.reuse, R160, RZ ;  /* 0x000000a0980c723c */ /* 0x048fee00000418ff */
[----:B------:R-:W3:Y:S01]  /*19c50*/  LDSM.16.M88.4 R72, [R2+0x3000] ;  /* 0x003000000248783b */ /* 0x000ee20000000200 */
[C---:B----4-:R-:W-:Y:S07]  /*19c60*/  HMMA.16816.F32.BF16 R16, R152.reuse, R162, RZ ;  /* 0x000000a29810723c */ /* 0x050fee00000418ff */
[----:B------:R-:W4:Y:S01]  /*19c70*/  LDSM.16.M88.4 R80, [R2+0x3400] ;  /* 0x003400000250783b */ /* 0x000f220000000200 */
[C---:B------:R-:W-:Y:S07]  /*19c80*/  HMMA.16816.F32.BF16 R20, R152.reuse, R164, RZ ;  /* 0x000000a49814723c */ /* 0x040fee00000418ff */
[----:B------:R-:W4:Y:S01]  /*19c90*/  LDSM.16.M88.4 R88, [R2+0x3800] ;  /* 0x003800000258783b */ /* 0x000f220000000200 */
[C---:B------:R-:W-:Y:S07]  /*19ca0*/  HMMA.16816.F32.BF16 R24, R152.reuse, R166, RZ ;  /* 0x000000a69818723c */ /* 0x040fee00000418ff */
[----:B------:R-:W4:Y:S01]  /*19cb0*/  LDSM.16.M88.4 R96, [R2+0x3c00] ;  /* 0x003c00000260783b */ /* 0x000f220000000200 */
        /* <DEDUP_REMOVED lines=8> */
[C---:B------:R-:W-:Y:S07]  /*19d40*/  HMMA.16816.F32.BF16 R44, R152.reuse, R48, RZ ;  /* 0x00000030982c723c */ /* 0x040fee00000418ff */
[----:B------:R-:W-:Y:S01]  /*19d50*/  LDSM.16.M88.4 R168, [R168] ;  /* 0x00000000a8a8783b */ /* 0x000fe20000000200 */
[C---:B------:R-:W-:Y:S07]  /*19d60*/  HMMA.16816.F32.BF16 R48, R152.reuse, R50, RZ ;  /* 0x000000329830723c */ /* 0x040fee00000418ff */
[----:B------:R-:W5:Y:S01]  /*19d70*/  LDSM.16.M88.4 R172, [R0+0x1000] ;  /* 0x0010000000ac783b */ /* 0x000f620000000200 */
        /* <DEDUP_REMOVED lines=21> */
[C---:B-----5:R-:W-:Y:S08]  /*19ed0*/  HMMA.16816.F32.BF16 R4, R168.reuse, R172, R4 ;  /* 0x000000aca804723c */ /* 0x060ff00000041804 */
[C---:B------:R-:W-:Y:S11]  /*19ee0*/  HMMA.16816.F32.BF16 R8, R168.reuse, R174, R8 ;  /* 0x000000aea808723c */ /* 0x040ff60000041808 */
[-C--:B------:R-:W-:Y:S01]  /*19ef0*/  FMUL.FTZ R172, R4, R207.reuse ;  /* 0x000000cf04ac7220 */ /* 0x080fe20000410000 */
        /* <DEDUP_REMOVED lines=8> */
[-C--:B------:R-:W-:Y:S05]  /*19f80*/  FMUL.FTZ R208, R8, R207.reuse ;  /* 0x000000cf08d07220 */ /* 0x080fea0000410000 */
[----:B------:R-:W4:Y:S01]  /*19f90*/  MUFU.TANH R209, R9 ;  /* 0x0000000900d17308 */ /* 0x000f220000002400 */
[C---:B-1----:R-:W-:Y:S09]  /*19fa0*/  HMMA.16816.F32.BF16 R12, R168.reuse, R152, R12 ;  /* 0x00000098a80c723c */ /* 0x042ff2000004180c */
[----:B------:R-:W1:Y:S01]  /*19fb0*/  MUFU.TANH R210, R10 ;  /* 0x0000000a00d27308 */ /* 0x000e620000002400 */
[C---:B------:R-:W-:Y:S09]  /*19fc0*/  HMMA.16816.F32.BF16 R16, R168.reuse, R154, R16 ;  /* 0x0000009aa810723c */ /* 0x040ff20000041810 */
        /* <DEDUP_REMOVED lines=9> */
[C---:B--2---:R-:W-:Y:S06]  /*1a060*/  HMMA.16816.F32.BF16 R20, R168.reuse, R4, R20 ;  /* 0x00000004a814723c */ /* 0x044fec0000041814 */
[----:B------:R2:W1:Y:S01]  /*1a070*/  MUFU.TANH R16, R212 ;  /* 0x000000d400107308 */ /* 0x0004620000002400 */
[----:B-----5:R-:W5:Y:S01]  /*1a080*/  LDSM.16.M88.4 R8, [R0+0x1c00] ;  /* 0x001c00000008783b */ /* 0x020f620000000200 */
[-C--:B------:R-:W-:Y:S01]  /*1a090*/  FMUL.FTZ R19, R19, R207.reuse ;  /* 0x000000cf13137220 */ /* 0x080fe20000410000 */
        /* <DEDUP_REMOVED lines=43> */
[C---:B-----5:R-:W-:Y:S08]  /*1a350*/  HMMA.16816.F32.BF16 R44, R168.reuse, R8, R44 ;  /* 0x00000008a82c723c */ /* 0x060ff0000004182c */
[----:B------:R-:W2:Y:S01]  /*1a360*/  MUFU.TANH R18, R18 ;  /* 0x0000001200127308 */ /* 0x000ea20000002400 */
        /* <DEDUP_REMOVED lines=25> */
[C---:B-----5:R-:W-:Y:S09]  /*1a500*/  HMMA.16816.F32.BF16 R60, R168.reuse, R8, R60 ;  /* 0x00000008a83c723c */ /* 0x060ff2000004183c */
[----:B------:R-:W1:Y:S01]  /*1a510*/  MUFU.TANH R22, R22 ;  /* 0x0000001600167308 */ /* 0x000e620000002400 */
[-C--:B--2---:R-:W-:Y:S01]  /*1a520*/  FMUL.FTZ R43, R56, R207.reuse ;  /* 0x000000cf382b7220 */ /* 0x084fe20000410000 */
[C---:B------:R-:W-:Y:S01]  /*1a530*/  HMMA.16816.F32.BF16 R64, R168.reuse, R10, R64 ;  /* 0x0000000aa840723c */ /* 0x040fe20000041840 */
[----:B------:R-:W2:Y:S07]  /*1a540*/  LDSM.16.M88.4 R8, [R0+0x3400] ;  /* 0x003400000008783b */ /* 0x000eae0000000200 */
[----:B------:R5:W1:Y:S01]  /*1a550*/  MUFU.TANH R56, R43 ;  /* 0x0000002b00387308 */ /* 0x000a620000002400 */
        /* <DEDUP_REMOVED lines=22> */
[C---:B--2---:R-:W-:Y:S08]  /*1a6c0*/  HMMA.16816.F32.BF16 R76, R168.reuse, R8, R76 ;  /* 0x00000008a84c723c */ /* 0x044ff0000004184c */
[----:B------:R-:W2:Y:S01]  /*1a6d0*/  MUFU.TANH R27, R27 ;  /* 0x0000001b001b7308 */ /* 0x000ea20000002400 */
        /* <DEDUP_REMOVED lines=83> */
[-C--:B--2---:R-:W-:Y:S01]  /*1ac10*/  FMUL.FTZ R43, R120, R207.reuse ;  /* 0x000000cf782b7220 */ /* 0x084fe20000410000 */
        /* <DEDUP_REMOVED lines=70> */
[----:B------:R-:W1:Y:S01]  /*1b080*/  MUFU.TANH R110, R110 ;  /* 0x0000006e006e7308 */ /* 0x000e620000002400 */
[----:B-----5:R-:W-:Y:S09]  /*1b090*/  LOP3.LUT R49, R192, 0x1f20, RZ, 0xc0, !PT ;  /* 0x00001f20c0317812 */ /* 0x020ff200078ec0ff */
        /* <DEDUP_REMOVED lines=38> */
[----:B-1----:R-:W-:Y:S02]  /*1b300*/  IABS R43, R125 ;  /* 0x0000007d002b7213 */ /* 0x002fe40000000000 */
        /* <DEDUP_REMOVED lines=17> */
[----:B------:R-:W-:Y:S02]  /*1b420*/  IMAD.HI.U32 R124, R127, R10, RZ ;  /* 0x0000000a7f7c7227 */ /* 0x000fe400078e00ff */
[----:B------:R-:W3:Y:S02]  /*1b430*/  LD.E.64 R126, desc[UR4][R148.64+0x38] ;  /* 0x00003804947e7980 */ /* 0x000ee4000c101b00 */
        /* <DEDUP_REMOVED lines=41> */
.L_x_2559:
[----:B------:R-:W-:Y:S05]  /*1b6d0*/  BSYNC.RECONVERGENT B0 ;  /* 0x0000000000007941 */ /* 0x000fea0003800200 */
.L_x_2558:
[----:B------:R-:W-:Y:S01]  /*1b6e0*/  @!PT LDS RZ, [RZ] ;  /* 0x00000000fffff984 */ /* 0x000fe20000000800 */
[----:B------:R-:W-:Y:S01]  /*1b6f0*/  @!PT LDS RZ, [RZ] ;  /* 0x00000000fffff984 */ /* 0x000fe20000000800 */
[----:B------:R-:W-:Y:S01]  /*1b700*/  @!PT LDS RZ, [RZ] ;  /* 0x00000000fffff984 */ /* 0x000fe20000000800 */
[----:B------:R2:W-:Y:S01]  /*1b710*/  @!P0 LDGSTS.E.BYPASS.LTC128B.128 [R205+0x1000], desc[UR4][R186.64] ;  /* 0x01000000bacd8fae */ /* 0x0005e2000b981a04 */
[----:B-1----:R-:W-:Y:S02]  /*1b720*/  LEA R126, P1, R2, R186, 0x1 ;  /* 0x000000ba027e7211 */ /* 0x002fe400078208ff */
        /* <DEDUP_REMOVED lines=52> */
.L_x_2557:
[----:B------:R-:W-:Y:S05]  /*1ba70*/  BSYNC.RECONVERGENT B1 ;  /* 0x0000000000017941 */ /* 0x000fea0003800200 */
.L_x_2556:
[----:B------:R-:W-:Y:S01]  /*1ba80*/  LOP3.LUT R179, R179, 0x120, R180, 0xf8, !PT ;  /* 0x00000120b3b37812 */ /* 0x000fe200078ef8b4 */
[----:B-1----:R-:W-:Y:S05]  /*1ba90*/  IMAD.SHL.U32 R43, R176, 0x2, RZ ;  /* 0x00000002b02b7824 */ /* 0x002fea00078e00ff */
[----:B------:R-:W-:Y:S05]  /*1baa0*/  LOP3.LUT R43, R43, 0x6, RZ, 0xc0, !PT ;  /* 0x000000062b2b7812 */ /* 0x000fea00078ec0ff */
[----:B------:R-:W-:Y:S04]  /*1bab0*/  IMAD R223, R204, 0x100, R43 ;  /* 0x00000100ccdf7824 */ /* 0x000fe800078e022b */
[C---:B--2---:R-:W-:Y:S01]  /*1bac0*/  VIADD R3, R223.reuse, 0x38 ;  /* 0x00000038df037836 */ /* 0x044fe20000000000 */
[C---:B------:R-:W-:Y:S01]  /*1bad0*/  ISETP.GE.AND P1, PT, R223.reuse, R202, PT ;  /* 0x000000cadf00720c */ /* 0x040fe20003f26270 */
[C---:B------:R-:W-:Y:S02]  /*1bae0*/  VIADD R157, R223.reuse, 0x60 ;  /* 0x00000060df9d7836 */ /* 0x040fe40000000000 */
[C---:B------:R-:W-:Y:S01]  /*1baf0*/  VIADD R130, R223.reuse, 0x79 ;  /* 0x00000079df827836 */ /* 0x040fe20000000000 */
[----:B------:R-:W-:Y:S01]  /*1bb00*/  FSEL R247, R172, -INF , P1 ;  /* 0xff800000acf77808 */ /* 0x000fe20000800000 */
[C---:B------:R-:W-:Y:S01]  /*1bb10*/  VIADD R8, R223.reuse, 0xa8 ;  /* 0x000000a8df087836 */ /* 0x040fe20000000000 */
[C---:B------:R-:W-:Y:S01]  /*1bb20*/  ISETP.GE.AND P1, PT, R223.reuse, R200, PT ;  /* 0x000000c8df00720c */ /* 0x040fe20003f26270 */
[C---:B------:R-:W-:Y:S02]  /*1bb30*/  VIADD R0, R223.reuse, 0x1 ;  /* 0x00000001df007836 */ /* 0x040fe40000000000 */
[C---:B------:R-:W-:Y:S01]  /*1bb40*/  VIADD R222, R223.reuse, 0x8 ;  /* 0x00000008dfde7836 */ /* 0x040fe20000000000 */
[----:B------:R-:W-:Y:S01]  /*1bb50*/  FSEL R225, R174, -INF , P1 ;  /* 0xff800000aee17808 */ /* 0x000fe20000800000 */
[C---:B------:R-:W-:Y:S01]  /*1bb60*/  VIADD R221, R223.reuse, 0x9 ;  /* 0x00000009dfdd7836 */ /* 0x040fe20000000000 */
        /* <DEDUP_REMOVED lines=44> */
[-C--:B------:R-:W-:Y:S01]  /*1be30*/  ISETP.GE.AND P4, PT, R222, R200.reuse, PT ;  /* 0x000000c8de00720c */ /* 0x080fe20003f86270 */
[C---:B------:R-:W-:Y:S01]  /*1be40*/  VIADD R154, R223.reuse, 0x69 ;  /* 0x00000069df9a7836 */ /* 0x040fe20000000000 */
        /* <DEDUP_REMOVED lines=21> */
[----:B------:R-:W-:Y:S01]  /*1bfa0*/  VIADD R120, R223, 0x99 ;  /* 0x00000099df787836 */ /* 0x000fe20000000000 */
[-C--:B------:R-:W-:Y:S01]  /*1bfb0*/  ISETP.GE.AND P4, PT, R3, R202.reuse, PT ;  /* 0x000000ca0300720c */ /* 0x080fe20003f86270 */
[C---:B------:R-:W-:Y:S01]  /*1bfc0*/  VIADD R117, R223.reuse, 0xa0 ;  /* 0x000000a0df757836 */ /* 0x040fe20000000000 */
[C---:B------:R-:W-:Y:S01]  /*1bfd0*/  ISETP.GE.AND P0, PT, R0.reuse, R201, PT ;  /* 0x000000c90000720c */ /* 0x040fe20003f06270 */
[C---:B------:R-:W-:Y:S01]  /*1bfe0*/  VIADD R10, R223.reuse, 0xa1 ;  /* 0x000000a1df0a7836 */ /* 0x040fe20000000000 */
[-C--:B------:R-:W-:Y:S01]  /*1bff0*/  ISETP.GE.AND P5, PT, R0, R195.reuse, PT ;  /* 0x000000c30000720c */ /* 0x080fe20003fa6270 */
[C---:B------:R-:W-:Y:S01]  /*1c000*/  VIADD R2, R223.reuse, 0xa9 ;  /* 0x000000a9df027836 */ /* 0x040fe20000000000 */
        /* <DEDUP_REMOVED lines=36> */
[----:B------:R-:W-:Y:S01]  /*1c250*/  FSEL R228, R31, -INF , P4 ;  /* 0xff8000001fe47808 */ /* 0x000fe20002000000 */
[----:B------:R-:W-:Y:S01]  /*1c260*/  IMAD R31, R204, 0x100, R43 ;  /* 0x00000100cc1f7824 */ /* 0x000fe200078e022b */
[-C--:B------:R-:W-:Y:S02]  /*1c270*/  ISETP.GE.AND P4, PT, R3, R200.reuse, PT ;  /* 0x000000c80300720c */ /* 0x080fe40003f86270 */
[----:B------:R-:W-:Y:S01]  /*1c280*/  FSEL R48, R48, -INF , P1 ;  /* 0xff80000030307808 */ /* 0x000fe20000800000 */
[----:B------:R-:W-:Y:S01]  /*1c290*/  VIADD R30, R31, 0xe9 ;  /* 0x000000e91f1e7836 */ /* 0x000fe20000000000 */
[----:B------:R-:W-:Y:S01]  /*1c2a0*/  FSEL R213, R213, -INF , P6 ;  /* 0xff800000d5d57808 */ /* 0x000fe20003000000 */
[C---:B------:R-:W-:Y:S01]  /*1c2b0*/  VIADD R27, R31.reuse, 0xf0 ;  /* 0x000000f01f1b7836 */ /* 0x040fe20000000000 */
[----:B------:R-:W-:Y:S01]  /*1c2c0*/  ISETP.GE.AND P1, PT, R166, R200, PT ;  /* 0x000000c8a600720c */ /* 0x000fe20003f26270 */
[----:B------:R-:W-:Y:S01]  /*1c2d0*/  VIADD R26, R31, 0xf1 ;  /* 0x000000f11f1a7836 */ /* 0x000fe20000000000 */
[-C--:B------:R-:W-:Y:S02]  /*1c2e0*/  ISETP.GE.AND P6, PT, R157, R202.reuse, PT ;  /* 0x000000ca9d00720c */ /* 0x080fe40003fc6270 */
[----:B------:R-:W-:Y:S01]  /*1c2f0*/  FSEL R229, R34, -INF , P4 ;  /* 0xff80000022e57808 */ /* 0x000fe20002000000 */
[----:B------:R-:W-:Y:S01]  /*1c300*/  VIADD R34, R31, 0xf8 ;  /* 0x000000f81f227836 */ /* 0x000fe20000000000 */
        /* <DEDUP_REMOVED lines=9> */
[----:B------:R-:W-:Y:S01]  /*1c3a0*/  VIADD R38, R31, 0xe1 ;  /* 0x000000e11f267836 */ /* 0x000fe20000000000 */
        /* <DEDUP_REMOVED lines=49> */
[-C--:B------:R-:W-:Y:S02]  /*1c6c0*/  ISETP.GE.AND P4, PT, R125, R202.reuse, PT ;  /* 0x000000ca7d00720c */ /* 0x080fe40003f86270 */
[----:B------:R-:W-:Y:S02]  /*1c6d0*/  FSEL R245, R76, -INF , P6 ;  /* 0xff8000004cf57808 */ /* 0x000fe40003000000 */
[----:B------:R-:W-:Y:S02]  /*1c6e0*/  FSEL R76, R77, -INF , P4 ;  /* 0xff8000004d4c7808 */ /* 0x000fe40002000000 */
[----:B------:R-:W-:Y:S02]  /*1c6f0*/  ISETP.GE.AND P4, PT, R122, R202, PT ;  /* 0x000000ca7a00720c */ /* 0x000fe40003f86270 */
[-C--:B------:R-:W-:Y:S02]  /*1c700*/  ISETP.GE.AND P6, PT, R152, R200.reuse, PT ;  /* 0x000000c89800720c */ /* 0x080fe40003fc6270 */
[----:B------:R-:W-:Y:S02]  /*1c710*/  FSEL R246, R80, -INF , P4 ;  /* 0xff80000050f67808 */ /* 0x000fe40002000000 */
[-C--:B------:R-:W-:Y:S02]  /*1c720*/  ISETP.GE.AND P4, PT, R130, R200.reuse, PT ;  /* 0x000000c88200720c */ /* 0x080fe40003f86270 */
        /* <DEDUP_REMOVED lines=8> */
[----:B------:R-:W-:Y:S02]  /*1c7b0*/  FSEL R89, R89, -INF , P4 ;  /* 0xff80000059597808 */ /* 0x000fe40002000000 */
[-C--:B------:R-:W-:Y:S02]  /*1c7c0*/  ISETP.GE.AND P4, PT, R12, R202.reuse, PT ;  /* 0x000000ca0c00720c */ /* 0x080fe40003f86270 */
[----:B------:R-:W-:Y:S02]  /*1c7d0*/  FSEL R173, R173, -INF , !P0 ;  /* 0xff800000adad7808 */ /* 0x000fe40004000000 */
        /* <DEDUP_REMOVED lines=9> */
[----:B------:R-:W-:Y:S02]  /*1c870*/  FSEL R175, R175, -INF , !P5 ;  /* 0xff800000afaf7808 */ /* 0x000fe40006800000 */
[----:B------:R-:W-:Y:S02]  /*1c880*/  ISETP.GE.AND P5, PT, R220, R195, PT ;  /* 0x000000c3dc00720c */ /* 0x000fe40003fa6270 */
        /* <DEDUP_REMOVED lines=10> */
[-C--:B------:R-:W-:Y:S02]  /*1c930*/  ISETP.GE.AND P6, PT, R0, R202.reuse, PT ;  /* 0x000000ca0000720c */ /* 0x080fe40003fc6270 */
[----:B------:R-:W-:Y:S02]  /*1c940*/  FSEL R96, R96, -INF , P4 ;  /* 0xff80000060607808 */ /* 0x000fe40002000000 */
[----:B------:R-:W-:Y:S02]  /*1c950*/  ISETP.GE.AND P4, PT, R58, R202, PT ;  /* 0x000000ca3a00720c */ /* 0x000fe40003f86270 */
[----:B------:R-:W-:Y:S02]  /*1c960*/  FSEL R252, R71, -INF , P1 ;  /* 0xff80000047fc7808 */ /* 0x000fe40000800000 */
[-C--:B------:R-:W-:Y:S02]  /*1c970*/  ISETP.GE.AND P1, PT, R124, R200.reuse, PT ;  /* 0x000000c87c00720c */ /* 0x080fe40003f26270 */
[----:B------:R-:W-:Y:S02]  /*1c980*/  FSEL R71, R93, -INF , P6 ;  /* 0xff8000005d477808 */ /* 0x000fe40003000000 */
[----:B------:R-:W-:Y:S02]  /*1c990*/  FSEL R250, R74, -INF , P1 ;  /* 0xff8000004afa7808 */ /* 0x000fe40000800000 */
[----:B------:R-:W-:Y:S02]  /*1c9a0*/  ISETP.GE.AND P1, PT, R31, R201, PT ;  /* 0x000000c91f00720c */ /* 0x000fe40003f26270 */
[-C--:B------:R-:W-:Y:S02]  /*1c9b0*/  ISETP.GE.AND P6, PT, R125, R200.reuse, PT ;  /* 0x000000c87d00720c */ /* 0x080fe40003fc6270 */
[----:B------:R-:W-:Y:S02]  /*1c9c0*/  FSEL R15, R247, -INF , !P1 ;  /* 0xff800000f70f7808 */ /* 0x000fe40004800000 */
[----:B------:R-:W-:Y:S02]  /*1c9d0*/  FSEL R92, R79, -INF , P6 ;  /* 0xff8000004f5c7808 */ /* 0x000fe40003000000 */
[C---:B------:R-:W-:Y:S01]  /*1c9e0*/  ISETP.GE.AND P6, PT, R31.reuse, R195, PT ;  /* 0x000000c31f00720c */ /* 0x040fe20003fc6270 */
[----:B------:R-:W-:Y:S01]  /*1c9f0*/  VIADD R31, R31, 0xf9 ;  /* 0x000000f91f1f7836 */ /* 0x000fe20000000000 */
[-C--:B------:R-:W-:Y:S02]  /*1ca00*/  ISETP.GE.AND P1, PT, R117, R200.reuse, PT ;  /* 0x000000c87500720c */ /* 0x080fe40003f26270 */
[----:B------:R-:W-:Y:S02]  /*1ca10*/  FSEL R23, R23, -INF , !P6 ;  /* 0xff80000017177808 */ /* 0x000fe40007000000 */
[----:B------:R-:W-:Y:S02]  /*1ca20*/  ISETP.GE.AND P6, PT, R12, R200, PT ;  /* 0x000000c80c00720c */ /* 0x000fe40003fc6270 */
[----:B------:R-:W-:Y:S02]  /*1ca30*/  FSEL R86, R86, -INF , P1 ;  /* 0xff80000056567808 */ /* 0x000fe40000800000 */
[-C--:B------:R-:W-:Y:S02]  /*1ca40*/  ISETP.GE.AND P1, PT, R54, R202.reuse, PT ;  /* 0x000000ca3600720c */ /* 0x080fe40003f26270 */
[----:B------:R-:W-:Y:S02]  /*1ca50*/  FSEL R75, R94, -INF , P6 ;  /* 0xff8000005e4b7808 */ /* 0x000fe40003000000 */
[----:B------:R-:W-:Y:S02]  /*1ca60*/  ISETP.GE.AND P6, PT, R42, R202, PT ;  /* 0x000000ca2a00720c */ /* 0x000fe40003fc6270 */
[----:B------:R-:W-:Y:S02]  /*1ca70*/  FSEL R104, R104, -INF , P1 ;  /* 0xff80000068687808 */ /* 0x000fe40000800000 */
[-C--:B------:R-:W-:Y:S02]  /*1ca80*/  ISETP.GE.AND P1, PT, R8, R200.reuse, PT ;  /* 0x000000c80800720c */ /* 0x080fe40003f26270 */
[----:B------:R-:W-:Y:S01]  /*1ca90*/  FSEL R93, R97, -INF , P4 ;  /* 0xff800000615d7808 */ /* 0x000fe20002000000 */
[----:B------:R-:W-:Y:S01]  /*1caa0*/  IMAD.MOV.U32 R97, RZ, RZ, R71 ;  /* 0x000000ffff617224 */ /* 0x000fe200078e0047 */
        /* <DEDUP_REMOVED lines=8> */
[----:B------:R-:W-:Y:S02]  /*1cb30*/  ISETP.GE.AND P4, PT, R59, R202, PT ;  /* 0x000000ca3b00720c */ /* 0x000fe40003f86270 */
[----:B------:R-:W-:Y:S01]  /*1cb40*/  FSEL R79, R108, -INF , P1 ;  /* 0xff8000006c4f7808 */ /* 0x000fe20000800000 */
[----:B------:R-:W-:Y:S01]  /*1cb50*/  IMAD.MOV.U32 R108, RZ, RZ, R104 ;  /* 0x000000ffff6c7224 */ /* 0x000fe200078e0068 */
[-C--:B------:R-:W-:Y:S02]  /*1cb60*/  ISETP.GE.AND P1, PT, R0, R200.reuse, PT ;  /* 0x000000c80000720c */ /* 0x080fe40003f26270 */
[----:B------:R-:W-:Y:S02]  /*1cb70*/  FSEL R77, R100, -INF , P4 ;  /* 0xff800000644d7808 */ /* 0x000fe40002000000 */
[----:B------:R-:W-:Y:S02]  /*1cb80*/  FSEL R74, R95, -INF , P1 ;  /* 0xff8000005f4a7808 */ /* 0x000fe40000800000 */
[----:B------:R-:W-:Y:S02]  /*1cb90*/  ISETP.GE.AND P1, PT, R60, R200, PT ;  /* 0x000000c83c00720c */ /* 0x000fe40003f26270 */
[-C--:B------:R-:W-:Y:S02]  /*1cba0*/  ISETP.GE.AND P4, PT, R55, R202.reuse, PT ;  /* 0x000000ca3700720c */ /* 0x080fe40003f86270 */
[----:B------:R-:W-:Y:S02]  /*1cbb0*/  FSEL R98, R98, -INF , P1 ;  /* 0xff80000062627808 */ /* 0x000fe40000800000 */
[-C--:B------:R-:W-:Y:S02]  /*1cbc0*/  ISETP.GE.AND P1, PT, R38, R202.reuse, PT ;  /* 0x000000ca2600720c */ /* 0x080fe40003f26270 */
[----:B------:R-:W-:Y:S02]  /*1cbd0*/  FSEL R81, R101, -INF , P4 ;  /* 0xff80000065517808 */ /* 0x000fe40002000000 */
[----:B------:R-:W-:Y:S02]  /*1cbe0*/  FSEL R73, R7, -INF , P1 ;  /* 0xff80000007497808 */ /* 0x000fe40000800000 */
[-C--:B------:R-:W-:Y:S02]  /*1cbf0*/  ISETP.GE.AND P1, PT, R35, R202.reuse, PT ;  /* 0x000000ca2300720c */ /* 0x080fe40003f26270 */
[----:B------:R-:W-:Y:S02]  /*1cc00*/  FSEL R101, R112, -INF , P6 ;  /* 0xff80000070657808 */ /* 0x000fe40003000000 */
[----:B------:R-:W-:Y:S02]  /*1cc10*/  ISETP.GE.AND P6, PT, R39, R202, PT ;  /* 0x000000ca2700720c */ /* 0x000fe40003fc6270 */
[----:B------:R-:W-:Y:S02]  /*1cc20*/  ISETP.GE.AND P4, PT, R10, R200, PT ;  /* 0x000000c80a00720c */ /* 0x000fe40003f86270 */
[----:B------:R-:W-:Y:S02]  /*1cc30*/  FSEL R94, R6, -INF , P6 ;  /* 0xff800000065e7808 */ /* 0x000fe40003000000 */
[----:B------:R-:W-:Y:S02]  /*1cc40*/  FSEL R247, R87, -INF , P4 ;  /* 0xff80000057f77808 */ /* 0x000fe40002000000 */
[----:B------:R-:W-:Y:S02]  /*1cc50*/  ISETP.GE.AND P4, PT, R51, R202, PT ;  /* 0x000000ca3300720c */ /* 0x000fe40003f86270 */
[----:B------:R-:W-:Y:S02]  /*1cc60*/  FSEL R9, R9, -INF , P1 ;  /* 0xff80000009097808 */ /* 0x000fe40000800000 */
[-C--:B------:R-:W-:Y:S02]  /*1cc70*/  ISETP.GE.AND P1, PT, R51, R200.reuse, PT ;  /* 0x000000c83300720c */ /* 0x080fe40003f26270 */
[----:B------:R-:W-:Y:S02]  /*1cc80*/  FSEL R100, R105, -INF , P4 ;  /* 0xff80000069647808 */ /* 0x000fe40002000000 */
[-C--:B------:R-:W-:Y:S02]  /*1cc90*/  ISETP.GE.AND P4, PT, R2, R200.reuse, PT ;  /* 0x000000c80200720c */ /* 0x080fe40003f86270 */
[-C--:B------:R-:W-:Y:S02]  /*1cca0*/  ISETP.GE.AND P6, PT, R55, R200.reuse, PT ;  /* 0x000000c83700720c */ /* 0x080fe40003fc6270 */
[----:B------:R-:W-:Y:S02]  /*1ccb0*/  FSEL R78, R91, -INF , P4 ;  /* 0xff8000005b4e7808 */ /* 0x000fe40002000000 */
[----:B------:R-:W-:Y:S02]  /*1ccc0*/  FSEL R103, R103, -INF , P6 ;  /* 0xff80000067677808 */ /* 0x000fe40003000000 */
[----:B------:R-:W-:Y:S02]  /*1ccd0*/  ISETP.GE.AND P6, PT, R54, R200, PT ;  /* 0x000000c83600720c */ /* 0x000fe40003fc6270 */
[-C--:B------:R-:W-:Y:S02]  /*1cce0*/  ISETP.GE.AND P4, PT, R47, R202.reuse, PT ;  /* 0x000000ca2f00720c */ /* 0x080fe40003f86270 */
        /* <DEDUP_REMOVED lines=8> */
[-C--:B------:R-:W-:Y:S02]  /*1cd70*/  ISETP.GE.AND P0, PT, R220, R201.reuse, PT ;  /* 0x000000c9dc00720c */ /* 0x080fe40003f06270 */
[----:B------:R-:W-:Y:S02]  /*1cd80*/  FSEL R5, R5, -INF , P4 ;  /* 0xff80000005057808 */ /* 0x000fe40002000000 */
[-C--:B------:R-:W-:Y:S02]  /*1cd90*/  ISETP.GE.AND P4, PT, R58, R200.reuse, PT ;  /* 0x000000c83a00720c */ /* 0x080fe40003f86270 */
[----:B------:R-:W-:Y:S01]  /*1cda0*/  FSEL R83, R174, -INF , !P0 ;  /* 0xff800000ae537808 */ /* 0x000fe20004000000 */
[----:B------:R-:W-:Y:S01]  /*1cdb0*/  IMAD.MOV.U32 R6, RZ, RZ, R5 ;  /* 0x000000ffff067224 */ /* 0x000fe200078e0005 */
[----:B------:R-:W-:Y:S02]  /*1cdc0*/  FSEL R70, R99, -INF , P4 ;  /* 0xff80000063467808 */ /* 0x000fe40002000000 */
[-C--:B------:R-:W-:Y:S02]  /*1cdd0*/  ISETP.GE.AND P4, PT, R59, R200.reuse, PT ;  /* 0x000000c83b00720c */ /* 0x080fe40003f86270 */
[----:B------:R-:W-:Y:S01]  /*1cde0*/  FSEL R5, R107, -INF , P1 ;  /* 0xff8000006b057808 */ /* 0x000fe20000800000 */
[----:B------:R-:W-:Y:S01]  /*1cdf0*/  IMAD.MOV.U32 R107, RZ, RZ, R96 ;  /* 0x000000ffff6b7224 */ /* 0x000fe200078e0060 */
[----:B------:R-:W-:Y:S02]  /*1ce00*/  ISETP.GE.AND P1, PT, R50, R200, PT ;  /* 0x000000c83200720c */ /* 0x000fe40003f26270 */
[----:B------:R-:W-:Y:S02]  /*1ce10*/  FSEL R102, R102, -INF , P4 ;  /* 0xff80000066667808 */ /* 0x000fe40002000000 */
[-C--:B------:R-:W-:Y:S02]  /*1ce20*/  ISETP.GE.AND P4, PT, R30, R202.reuse, PT ;  /* 0x000000ca1e00720c */ /* 0x080fe40003f86270 */
[----:B------:R-:W-:Y:S02]  /*1ce30*/  FSEL R110, R110, -INF , P1 ;  /* 0xff8000006e6e7808 */ /* 0x000fe40000800000 */
[----:B------:R-:W-:Y:S02]  /*1ce40*/  ISETP.GE.AND P1, PT, R31, R202, PT ;  /* 0x000000ca1f00720c */ /* 0x000fe40003f26270 */
[----:B------:R-:W-:Y:S01]  /*1ce50*/  FSEL R91, R118, -INF , P4 ;  /* 0xff800000765b7808 */ /* 0x000fe20002000000 */
[----:B------:R-:W-:Y:S01]  /*1ce60*/  IMAD.MOV.U32 R118, RZ, RZ, R79 ;  /* 0x000000ffff767224 */ /* 0x000fe200078e004f */
        /* <DEDUP_REMOVED lines=12> */
[----:B------:R-:W-:Y:S02]  /*1cf30*/  FSEL R87, R114, -INF , P6 ;  /* 0xff80000072577808 */ /* 0x000fe40003000000 */
[-C--:B------:R-:W-:Y:S02]  /*1cf40*/  ISETP.GE.AND P6, PT, R35, R200.reuse, PT ;  /* 0x000000c82300720c */ /* 0x080fe40003fc6270 */
[----:B------:R-:W-:Y:S01]  /*1cf50*/  FSEL R114, R215, -INF , P1 ;  /* 0xff800000d7727808 */ /* 0x000fe20000800000 */
[----:B------:R-:W-:Y:S01]  /*1cf60*/  IMAD.MOV.U32 R215, RZ, RZ, R69 ;  /* 0x000000ffffd77224 */ /* 0x000fe200078e0045 */
[----:B------:R-:W-:Y:S02]  /*1cf70*/  FSEL R119, R119, -INF , P6 ;  /* 0xff80000077777808 */ /* 0x000fe40003000000 */
[----:B------:R-:W-:Y:S02]  /*1cf80*/  ISETP.GE.AND P6, PT, R26, R200, PT ;  /* 0x000000c81a00720c */ /* 0x000fe40003fc6270 */
[----:B------:R-:W-:Y:S02]  /*1cf90*/  ISETP.GE.AND P4, PT, R27, R202, PT ;  /* 0x000000ca1b00720c */ /* 0x000fe40003f86270 */
[-C--:B------:R-:W-:Y:S02]  /*1cfa0*/  ISETP.GE.AND P1, PT, R221, R201.reuse, PT ;  /* 0x000000c9dd00720c */ /* 0x080fe40003f26270 */
[----:B------:R-:W-:Y:S01]  /*1cfb0*/  FSEL R112, R123, -INF , P4 ;  /* 0xff8000007b707808 */ /* 0x000fe20002000000 */
[----:B------:R-:W-:Y:S01]  /*1cfc0*/  IMAD.MOV.U32 R123, RZ, RZ, R93 ;  /* 0x000000ffff7b7224 */ /* 0x000fe200078e005d */
[-C--:B------:R-:W-:Y:S02]  /*1cfd0*/  ISETP.GE.AND P4, PT, R47, R200.reuse, PT ;  /* 0x000000c82f00720c */ /* 0x080fe40003f86270 */
[----:B------:R-:W-:Y:S01]  /*1cfe0*/  FSEL R93, R209, -INF , !P1 ;  /* 0xff800000d15d7808 */ /* 0x000fe20004800000 */
[----:B------:R-:W-:Y:S01]  /*1cff0*/  IMAD.MOV.U32 R209, RZ, RZ, R115 ;  /* 0x000000ffffd17224 */ /* 0x000fe200078e0073 */
[----:B------:R-:W-:Y:S01]  /*1d000*/  FSEL R111, R111, -INF , P4 ;  /* 0xff8000006f6f7808 */ /* 0x000fe20002000000 */
[----:B------:R-:W-:Y:S01]  /*1d010*/  IMAD.MOV.U32 R115, RZ, RZ, R9 ;  /* 0x000000ffff737224 */ /* 0x000fe200078e0009 */
[-C--:B------:R-:W-:Y:S02]  /*1d020*/  ISETP.GE.AND P4, PT, R46, R200.reuse, PT ;  /* 0x000000c82e00720c */ /* 0x080fe40003f86270 */
[-C--:B------:R-:W-:Y:S02]  /*1d030*/  ISETP.GE.AND P1, PT, R218, R201.reuse, PT ;  /* 0x000000c9da00720c */ /* 0x080fe40003f26270 */
[----:B------:R-:W-:Y:S01]  /*1d040*/  FSEL R95, R113, -INF , P4 ;  /* 0xff800000715f7808 */ /* 0x000fe20002000000 */
[----:B------:R-:W-:Y:S01]  /*1d050*/  IMAD.MOV.U32 R113, RZ, RZ, R77 ;  /* 0x000000ffff717224 */ /* 0x000fe200078e004d */
[-C--:B------:R-:W-:Y:S02]  /*1d060*/  ISETP.GE.AND P4, PT, R38, R200.reuse, PT ;  /* 0x000000c82600720c */ /* 0x080fe40003f86270 */
[----:B------:R-:W-:Y:S02]  /*1d070*/  FSEL R77, R16, -INF , !P1 ;  /* 0xff800000104d7808 */ /* 0x000fe40004800000 */
[----:B------:R-:W-:Y:S02]  /*1d080*/  FSEL R116, R116, -INF , P4 ;  /* 0xff80000074747808 */ /* 0x000fe40002000000 */
[----:B------:R-:W-:Y:S02]  /*1d090*/  ISETP.GE.AND P4, PT, R27, R200, PT ;  /* 0x000000c81b00720c */ /* 0x000fe40003f86270 */
[-C--:B------:R-:W-:Y:S02]  /*1d0a0*/  ISETP.GE.AND P1, PT, R207, R201.reuse, PT ;  /* 0x000000c9cf00720c */ /* 0x080fe40003f26270 */
[----:B------:R-:W-:Y:S02]  /*1d0b0*/  FSEL R169, R169, -INF , P4 ;  /* 0xff800000a9a97808 */ /* 0x000fe40002000000 */
[----:B------:R-:W-:Y:S01]  /*1d0c0*/  FSEL R69, R21, -INF , !P1 ;  /* 0xff80000015457808 */ /* 0x000fe20004800000 */
[----:B------:R-:W-:Y:S01]  /*1d0d0*/  IMAD.MOV.U32 R21, RZ, RZ, R107 ;  /* 0x000000ffff157224 */ /* 0x000fe200078e006b */
[-C--:B------:R-:W-:Y:S02]  /*1d0e0*/  ISETP.GE.AND P1, PT, R172, R201.reuse, PT ;  /* 0x000000c9ac00720c */ /* 0x080fe40003f26270 */
[-C--:B------:R-:W-:Y:S02]  /*1d0f0*/  ISETP.GE.AND P4, PT, R222, R201.reuse, PT ;  /* 0x000000c9de00720c */ /* 0x080fe40003f86270 */
[----:B------:R-:W-:Y:S02]  /*1d100*/  FSEL R25, R25, -INF , !P1 ;  /* 0xff80000019197808 */ /* 0x000fe40004800000 */
[-C--:B------:R-:W-:Y:S02]  /*1d110*/  ISETP.GE.AND P1, PT, R168, R201.reuse, PT ;  /* 0x000000c9a800720c */ /* 0x080fe40003f26270 */
[----:B------:R-:W-:Y:S02]  /*1d120*/  FSEL R99, R208, -INF , !P4 ;  /* 0xff800000d0637808 */ /* 0x000fe40006000000 */
[----:B------:R-:W-:Y:S02]  /*1d130*/  FSEL R79, R28, -INF , !P1 ;  /* 0xff8000001c4f7808 */ /* 0x000fe40004800000 */
[----:B------:R-:W-:Y:S02]  /*1d140*/  FSEL R28, R14, -INF , !P5 ;  /* 0xff8000000e1c7808 */ /* 0x000fe40006800000 */
[-C--:B------:R-:W-:Y:S02]  /*1d150*/  ISETP.GE.AND P5, PT, R166, R201.reuse, PT ;  /* 0x000000c9a600720c */ /* 0x080fe40003fa6270 */
[-C--:B------:R-:W-:Y:S02]  /*1d160*/  ISETP.GE.AND P4, PT, R219, R201.reuse, PT ;  /* 0x000000c9db00720c */ /* 0x080fe40003f86270 */
[----:B------:R-:W-:Y:S02]  /*1d170*/  FSEL R33, R33, -INF , !P5 ;  /* 0xff80000021217808 */ /* 0x000fe40006800000 */
[----:B------:R-:W-:Y:S02]  /*1d180*/  FSEL R81, R13, -INF , !P4 ;  /* 0xff8000000d517808 */ /* 0x000fe40006000000 */
[-C--:B------:R-:W-:Y:S02]  /*1d190*/  ISETP.GE.AND P4, PT, R216, R201.reuse, PT ;  /* 0x000000c9d800720c */ /* 0x080fe40003f86270 */
[----:B------:R-:W-:Y:S02]  /*1d1a0*/  ISETP.GE.AND P5, PT, R165, R201, PT ;  /* 0x000000c9a500720c */ /* 0x000fe40003fa6270 */
[----:B------:R-:W-:Y:S02]  /*1d1b0*/  FSEL R170, R170, -INF , P6 ;  /* 0xff800000aaaa7808 */ /* 0x000fe40003000000 */
[----:B------:R-:W-:Y:S02]  /*1d1c0*/  FSEL R91, R36, -INF , !P5 ;  /* 0xff800000245b7808 */ /* 0x000fe40006800000 */
[----:B------:R-:W-:Y:S01]  /*1d1d0*/  ISETP.GE.AND P6, PT, R222, R195, PT ;  /* 0x000000c3de00720c */ /* 0x000fe20003fc6270 */
[----:B------:R-:W-:Y:S01]  /*1d1e0*/  IMAD.MOV.U32 R222, RZ, RZ, R71 ;  /* 0x000000ffffde7224 */ /* 0x000fe200078e0047 */
[----:B------:R-:W-:Y:S02]  /*1d1f0*/  FSEL R71, R20, -INF , !P4 ;  /* 0xff80000014477808 */ /* 0x000fe40006000000 */
[----:B------:R-:W-:Y:S01]  /*1d200*/  ISETP.GE.AND P4, PT, R205, R201, PT ;  /* 0x000000c9cd00720c */ /* 0x000fe20003f86270 */
[----:B------:R-:W-:Y:S01]  /*1d210*/  IMAD.MOV.U32 R20, RZ, RZ, R222 ;  /* 0x000000ffff147224 */ /* 0x000fe200078e00de */
[-C--:B------:R-:W-:Y:S01]  /*1d220*/  ISETP.GE.AND P5, PT, R172, R195.reuse, PT ;  /* 0x000000c3ac00720c */ /* 0x080fe20003fa6270 */
[----:B------:R-:W-:Y:S01]  /*1d230*/  IMAD.MOV.U32 R222, RZ, RZ, R108 ;  /* 0x000000ffffde7224 */ /* 0x000fe200078e006c */
[----:B------:R-:W-:Y:S02]  /*1d240*/  FSEL R13, R24, -INF , !P4 ;  /* 0xff800000180d7808 */ /* 0x000fe40006000000 */
[----:B------:R-:W-:Y:S01]  /*1d250*/  ISETP.GE.AND P4, PT, R219, R195, PT ;  /* 0x000000c3db00720c */ /* 0x000fe20003f86270 */
[----:B------:R-:W-:Y:S01]  /*1d260*/  IMAD.MOV.U32 R219, RZ, RZ, R89 ;  /* 0x000000ffffdb7224 */ /* 0x000fe200078e0059 */
[----:B------:R-:W-:Y:S02]  /*1d270*/  FSEL R109, R210, -INF , !P6 ;  /* 0xff800000d26d7808 */ /* 0x000fe40007000000 */
[----:B------:R-:W-:Y:S01]  /*1d280*/  FSEL R24, R223, -INF , !P4 ;  /* 0xff800000df187808 */ /* 0x000fe20006000000 */
[----:B------:R-:W-:Y:S01]  /*1d290*/  IMAD.MOV.U32 R223, RZ, RZ, R215 ;  /* 0x000000ffffdf7224 */ /* 0x000fe200078e00d7 */
[----:B------:R-:W-:Y:S01]  /*1d2a0*/  ISETP.GE.AND P6, PT, R167, R201, PT ;  /* 0x000000c9a700720c */ /* 0x000fe20003fc6270 */
[----:B------:R-:W-:Y:S01]  /*1d2b0*/  IMAD.MOV.U32 R215, RZ, RZ, R100 ;  /* 0x000000ffffd77224 */ /* 0x000fe200078e0064 */
[----:B------:R-:W-:Y:S02]  /*1d2c0*/  ISETP.GE.AND P4, PT, R216, R195, PT ;  /* 0x000000c3d800720c */ /* 0x000fe40003f86270 */
[----:B------:R-:W-:Y:S02]  /*1d2d0*/  FSEL R29, R29, -INF , !P6 ;  /* 0xff8000001d1d7808 */ /* 0x000fe40007000000 */
[-C--:B------:R-:W-:Y:S02]  /*1d2e0*/  ISETP.GE.AND P6, PT, R3, R201.reuse, PT ;  /* 0x000000c90300720c */ /* 0x080fe40003fc6270 */
[----:B------:R-:W-:Y:S02]  /*1d2f0*/  FSEL R172, R22, -INF , !P4 ;  /* 0xff80000016ac7808 */ /* 0x000fe40006000000 */
[----:B------:R-:W-:Y:S02]  /*1d300*/  ISETP.GE.AND P4, PT, R162, R201, PT ;  /* 0x000000c9a200720c */ /* 0x000fe40003f86270 */
[----:B------:R-:W-:Y:S02]  /*1d310*/  FSEL R89, R32, -INF , !P6 ;  /* 0xff80000020597808 */ /* 0x000fe40007000000 */
[----:B------:R-:W-:Y:S02]  /*1d320*/  FSEL R41, R41, -INF , !P4 ;  /* 0xff80000029297808 */ /* 0x000fe40006000000 */
[----:B------:R-:W-:Y:S02]  /*1d330*/  ISETP.GE.AND P4, PT, R3, R195, PT ;  /* 0x000000c30300720c */ /* 0x000fe40003f86270 */
[----:B------:R-:W2:Y:S01]  /*1d340*/  LD.E R3, desc[UR4][R148.64+0xdc] ;  /* 0x0000dc0494037980 */ /* 0x000ea2000c101900 */
[----:B------:R-:W-:Y:S02]  /*1d350*/  FSEL R226, R226, -INF , !P5 ;  /* 0xff800000e2e27808 */ /* 0x000fe40006800000 */
[----:B------:R-:W-:Y:S02]  /*1d360*/  ISETP.GE.AND P5, PT, R160, R201, PT ;  /* 0x000000c9a000720c */ /* 0x000fe40003fa6270 */
[----:B------:R-:W-:Y:S02]  /*1d370*/  ISETP.GE.AND P1, PT, R217, R195, PT ;  /* 0x000000c3d900720c */ /* 0x000fe40003f26270 */
[----:B------:R-:W-:Y:S02]  /*1d380*/  FSEL R14, R45, -INF , !P5 ;  /* 0xff8000002d0e7808 */ /* 0x000fe40006800000 */
[----:B------:R-:W-:Y:S02]  /*1d390*/  FSEL R174, R19, -INF , !P1 ;  /* 0xff80000013ae7808 */ /* 0x000fe40004800000 */
[----:B------:R-:W-:Y:S02]  /*1d3a0*/  ISETP.GE.AND P5, PT, R159, R201, PT ;  /* 0x000000c99f00720c */ /* 0x000fe40003fa6270 */
[-C--:B------:R-:W-:Y:S01]  /*1d3b0*/  ISETP.GE.AND P1, PT, R205, R195.reuse, PT ;  /* 0x000000c3cd00720c */ /* 0x080fe20003f26270 */
[----:B------:R-:W-:Y:S01]  /*1d3c0*/  IMAD.MOV.U32 R205, RZ, RZ, R84 ;  /* 0x000000ffffcd7224 */ /* 0x000fe200078e0054 */
[----:B------:R-:W-:Y:S02]  /*1d3d0*/  FSEL R48, R48, -INF , !P5 ;  /* 0xff80000030307808 */ /* 0x000fe40006800000 */
[-C--:B------:R-:W-:Y:S01]  /*1d3e0*/  ISETP.GE.AND P6, PT, R207, R195.reuse, PT ;  /* 0x000000c3cf00720c */ /* 0x080fe20003fc6270 */
[----:B------:R-:W-:Y:S01]  /*1d3f0*/  IMAD.MOV.U32 R207, RZ, RZ, R11 ;  /* 0x000000ffffcf7224 */ /* 0x000fe200078e000b */
[-C--:B------:R-:W-:Y:S02]  /*1d400*/  ISETP.GE.AND P5, PT, R164, R195.reuse, PT ;  /* 0x000000c3a400720c */ /* 0x080fe40003fa6270 */
[----:B------:R-:W-:Y:S02]  /*1d410*/  FSEL R224, R224, -INF , !P6 ;  /* 0xff800000e0e07808 */ /* 0x000fe40007000000 */
[----:B------:R-:W-:Y:S02]  /*1d420*/  FSEL R232, R232, -INF , !P5 ;  /* 0xff800000e8e87808 */ /* 0x000fe40006800000 */
[-C--:B------:R-:W-:Y:S02]  /*1d430*/  ISETP.GE.AND P5, PT, R161, R195.reuse, PT ;  /* 0x000000c3a100720c */ /* 0x080fe40003fa6270 */
[----:B------:R-:W-:Y:S02]  /*1d440*/  ISETP.GE.AND P6, PT, R168, R195, PT ;  /* 0x000000c3a800720c */ /* 0x000fe40003fc6270 */
[----:B------:R-:W-:Y:S02]  /*1d450*/  FSEL R168, R235, -INF , !P5 ;  /* 0xff800000eba87808 */ /* 0x000fe40006800000 */
[-C--:B------:R-:W-:Y:S02]  /*1d460*/  ISETP.GE.AND P5, PT, R130, R201.reuse, PT ;  /* 0x000000c98200720c */ /* 0x080fe40003fa6270 */
[----:B------:R-:W-:Y:S01]  /*1d470*/  ISETP.GE.AND P0, PT, R217, R201, PT ;  /* 0x000000c9d900720c */ /* 0x000fe20003f06270 */
[----:B------:R-:W-:Y:S01]  /*1d480*/  IMAD.MOV.U32 R217, RZ, RZ, R106 ;  /* 0x000000ffffd97224 */ /* 0x000fe200078e006a */
[----:B------:R-:W-:Y:S01]  /*1d490*/  FSEL R9, R65, -INF , !P5 ;  /* 0xff80000041097808 */ /* 0x000fe20006800000 */
[----:B------:R-:W-:Y:S01]  /*1d4a0*/  IMAD.MOV.U32 R106, RZ, RZ, R6 ;  /* 0x000000ffff6a7224 */ /* 0x000fe200078e0006 */
[----:B------:R-:W-:Y:S02]  /*1d4b0*/  FSEL R73, R17, -INF , !P0 ;  /* 0xff80000011497808 */ /* 0x000fe40004000000 */
[----:B------:R-:W-:Y:S01]  /*1d4c0*/  ISETP.GE.AND P0, PT, R221, R195, PT ;  /* 0x000000c3dd00720c */ /* 0x000fe20003f06270 */
[----:B------:R-:W-:Y:S01]  /*1d4d0*/  IMAD.MOV.U32 R221, RZ, RZ, R113 ;  /* 0x000000ffffdd7224 */ /* 0x000fe200078e0071 */
[----:B------:R-:W-:Y:S01]  /*1d4e0*/  ISETP.GE.AND P5, PT, R129, R201, PT ;  /* 0x000000c98100720c */ /* 0x000fe20003fa6270 */
[----:B------:R-:W-:Y:S01]  /*1d4f0*/  IMAD.MOV.U32 R113, RZ, RZ, R123 ;  /* 0x000000ffff717224 */ /* 0x000fe200078e007b */
[----:B------:R-:W-:Y:S01]  /*1d500*/  FSEL R105, R211, -INF , !P0 ;  /* 0xff800000d3697808 */ /* 0x000fe20004000000 */
[----:B------:R-:W-:Y:S01]  /*1d510*/  IMAD.MOV.U32 R211, RZ, RZ, R97 ;  /* 0x000000ffffd37224 */ /* 0x000fe200078e0061 */
        /* <DEDUP_REMOVED lines=20> */
[----:B------:R-:W-:Y:S02]  /*1d660*/  FSEL R97, R40, -INF , !P0 ;  /* 0xff80000028617808 */ /* 0x000fe40004000000 */
[----:B------:R-:W-:Y:S02]  /*1d670*/  FSEL R40, R225, -INF , !P1 ;  /* 0xff800000e1287808 */ /* 0x000fe40004800000 */
[----:B------:R-:W-:Y:S02]  /*1d680*/  ISETP.GE.AND P1, PT, R161, R201, PT ;  /* 0x000000c9a100720c */ /* 0x000fe40003f26270 */
[----:B------:R-:W-:Y:S02]  /*1d690*/  ISETP.GE.AND P0, PT, R167, R195, PT ;  /* 0x000000c3a700720c */ /* 0x000fe40003f06270 */
[----:B------:R-:W-:Y:S02]  /*1d6a0*/  FSEL R6, R44, -INF , !P1 ;  /* 0xff8000002c067808 */ /* 0x000fe40004800000 */
[----:B------:R-:W-:Y:S02]  /*1d6b0*/  FSEL R228, R228, -INF , !P0 ;  /* 0xff800000e4e47808 */ /* 0x000fe40004000000 */
[----:B------:R-:W-:Y:S02]  /*1d6c0*/  ISETP.GE.AND P4, PT, R127, R201, PT ;  /* 0x000000c97f00720c */ /* 0x000fe40003f86270 */
[----:B------:R-:W-:Y:S02]  /*1d6d0*/  ISETP.GE.AND P1, PT, R166, R195, PT ;  /* 0x000000c3a600720c */ /* 0x000fe40003f26270 */
[----:B------:R-:W-:Y:S02]  /*1d6e0*/  FSEL R166, R227, -INF , !P6 ;  /* 0xff800000e3a67808 */ /* 0x000fe40007000000 */
[-C--:B------:R-:W-:Y:S02]  /*1d6f0*/  ISETP.GE.AND P6, PT, R158, R201.reuse, PT ;  /* 0x000000c99e00720c */ /* 0x080fe40003fc6270 */
[----:B------:R-:W-:Y:S02]  /*1d700*/  FSEL R230, R230, -INF , !P1 ;  /* 0xff800000e6e67808 */ /* 0x000fe40004800000 */
[----:B------:R-:W-:Y:S02]  /*1d710*/  FSEL R16, R213, -INF , !P6 ;  /* 0xff800000d5107808 */ /* 0x000fe40007000000 */
[----:B------:R-:W-:Y:S02]  /*1d720*/  ISETP.GE.AND P6, PT, R157, R201, PT ;  /* 0x000000c99d00720c */ /* 0x000fe40003fc6270 */
[-C--:B------:R-:W-:Y:S02]  /*1d730*/  ISETP.GE.AND P1, PT, R163, R195.reuse, PT ;  /* 0x000000c3a300720c */ /* 0x080fe40003f26270 */
[----:B------:R-:W-:Y:S02]  /*1d740*/  ISETP.GE.AND P0, PT, R165, R195, PT ;  /* 0x000000c3a500720c */ /* 0x000fe40003f06270 */
[----:B------:R-:W-:Y:S02]  /*1d750*/  FSEL R160, R233, -INF , !P1 ;  /* 0xff800000e9a07808 */ /* 0x000fe40004800000 */
[----:B------:R-:W-:Y:S02]  /*1d760*/  ISETP.GE.AND P1, PT, R152, R201, PT ;  /* 0x000000c99800720c */ /* 0x000fe40003f26270 */
[----:B------:R-:W-:Y:S02]  /*1d770*/  FSEL R52, R52, -INF , !P6 ;  /* 0xff80000034347808 */ /* 0x000fe40007000000 */
        /* <DEDUP_REMOVED lines=12> */
[----:B------:R-:W-:Y:S02]  /*1d840*/  ISETP.GE.AND P1, PT, R131, R201, PT ;  /* 0x000000c98300720c */ /* 0x000fe40003f26270 */
        /* <DEDUP_REMOVED lines=10> */
[----:B------:R-:W-:Y:S01]  /*1d8f0*/  FSEL R251, R217, -INF , !P5 ;  /* 0xff800000d9fb7808 */ /* 0x000fe20006800000 */
        /* <DEDUP_REMOVED lines=22> */
[-C--:B------:R-:W-:Y:S02]  /*1da60*/  ISETP.GE.AND P6, PT, R2, R201.reuse, PT ;  /* 0x000000c90200720c */ /* 0x080fe40003fc6270 */
[-C--:B------:R-:W-:Y:S02]  /*1da70*/  ISETP.GE.AND P0, PT, R122, R201.reuse, PT ;  /* 0x000000c97a00720c */ /* 0x080fe40003f06270 */
[----:B------:R-:W-:Y:S01]  /*1da80*/  FSEL R243, R219, -INF , !P6 ;  /* 0xff800000dbf37808 */ /* 0x000fe20007000000 */
[----:B------:R-:W-:Y:S01]  /*1da90*/  IMAD.MOV.U32 R219, RZ, RZ, R220 ;  /* 0x000000ffffdb7224 */ /* 0x000fe200078e00dc */
[----:B------:R-:W-:Y:S01]  /*1daa0*/  ISETP.GE.AND P6, PT, R12, R201, PT ;  /* 0x000000c90c00720c */ /* 0x000fe20003fc6270 */
[----:B------:R-:W-:Y:S01]  /*1dab0*/  IMAD.MOV.U32 R220, RZ, RZ, R20 ;  /* 0x000000ffffdc7224 */ /* 0x000fe200078e0014 */
[-C--:B------:R-:W-:Y:S01]  /*1dac0*/  ISETP.GE.AND P4, PT, R124, R195.reuse, PT ;  /* 0x000000c37c00720c */ /* 0x080fe20003f86270 */
[----:B------:R-:W-:Y:S01]  /*1dad0*/  IMAD.MOV.U32 R20, RZ, RZ, R94 ;  /* 0x000000ffff147224 */ /* 0x000fe200078e005e */
[----:B------:R-:W-:Y:S02]  /*1dae0*/  FSEL R124, R205, -INF , !P1 ;  /* 0xff800000cd7c7808 */ /* 0x000fe40004800000 */
[----:B------:R-:W-:Y:S02]  /*1daf0*/  FSEL R131, R250, -INF , !P4 ;  /* 0xff800000fa837808 */ /* 0x000fe40006000000 */
[-C--:B------:R-:W-:Y:S02]  /*1db00*/  ISETP.GE.AND P1, PT, R127, R195.reuse, PT ;  /* 0x000000c37f00720c */ /* 0x080fe40003f26270 */
[----:B------:R-:W-:Y:S02]  /*1db10*/  FSEL R237, R223, -INF , !P6 ;  /* 0xff800000dfed7808 */ /* 0x000fe40007000000 */
        /* <DEDUP_REMOVED lines=23> */
[----:B------:R-:W-:Y:S02]  /*1dc90*/  FSEL R106, R248, -INF , !P0 ;  /* 0xff800000f86a7808 */ /* 0x000fe40004000000 */
[----:B------:R-:W-:Y:S02]  /*1dca0*/  ISETP.GE.AND P0, PT, R58, R201, PT ;  /* 0x000000c93a00720c */ /* 0x000fe40003f06270 */
[----:B------:R-:W-:Y:S02]  /*1dcb0*/  FSEL R115, R115, -INF , !P6 ;  /* 0xff80000073737808 */ /* 0x000fe40007000000 */
[-C--:B------:R-:W-:Y:S02]  /*1dcc0*/  ISETP.GE.AND P6, PT, R55, R195.reuse, PT ;  /* 0x000000c33700720c */ /* 0x080fe40003fc6270 */
[----:B------:R-:W-:Y:S01]  /*1dcd0*/  FSEL R227, R21, -INF , !P0 ;  /* 0xff80000015e37808 */ /* 0x000fe20004000000 */
[----:B------:R-:W-:Y:S01]  /*1dce0*/  IMAD.MOV.U32 R21, RZ, RZ, R118 ;  /* 0x000000ffff157224 */ /* 0x000fe200078e0076 */
[----:B------:R-:W-:Y:S02]  /*1dcf0*/  FSEL R118, R88, -INF , !P1 ;  /* 0xff80000058767808 */ /* 0x000fe40004800000 */
        /* <DEDUP_REMOVED lines=8> */
[----:B------:R-:W-:Y:S02]  /*1dd80*/  ISETP.GE.AND P1, PT, R50, R201, PT ;  /* 0x000000c93200720c */ /* 0x000fe40003f26270 */
[----:B------:R-:W-:Y:S02]  /*1dd90*/  FSEL R61, R171, -INF , !P6 ;  /* 0xff800000ab3d7808 */ /* 0x000fe40007000000 */
[-C--:B------:R-:W-:Y:S02]  /*1dda0*/  ISETP.GE.AND P6, PT, R46, R195.reuse, PT ;  /* 0x000000c32e00720c */ /* 0x080fe40003fc6270 */
[----:B------:R-:W-:Y:S02]  /*1ddb0*/  FSEL R163, R21, -INF , !P1 ;  /* 0xff80000015a37808 */ /* 0x000fe40004800000 */
[-C--:B------:R-:W-:Y:S02]  /*1ddc0*/  ISETP.GE.AND P1, PT, R58, R195.reuse, PT ;  /* 0x000000c33a00720c */ /* 0x080fe40003f26270 */
[----:B------:R-:W-:Y:S02]  /*1ddd0*/  FSEL R95, R95, -INF , !P6 ;  /* 0xff8000005f5f7808 */ /* 0x000fe40007000000 */
[----:B------:R-:W-:Y:S02]  /*1dde0*/  ISETP.GE.AND P6, PT, R30, R195, PT ;  /* 0x000000c31e00720c */ /* 0x000fe40003fc6270 */
        /* <DEDUP_REMOVED lines=44> */
[----:B------:R-:W-:Y:S02]  /*1e0b0*/  ISETP.GE.AND P0, PT, R31, R200, PT ;  /* 0x000000c81f00720c */ /* 0x000fe40003f06270 */
[----:B------:R-:W-:Y:S02]  /*1e0c0*/  FMNMX3.FTZ R45, R45, R100, R158, !PT ;  /* 0x000000642d2d7276 */ /* 0x000fe4000781009e */
[----:B------:R-:W-:Y:S02]  /*1e0d0*/  FSEL R4, R4, -INF , P0 ;  /* 0xff80000004047808 */ /* 0x000fe40000000000 */
[----:B------:R-:W-:Y:S02]  /*1e0e0*/  FMNMX3.FTZ R45, R45, R108, R154, !PT ;  /* 0x0000006c2d2d7276 */ /* 0x000fe4000781009a */
[-C--:B------:R-:W-:Y:S02]  /*1e0f0*/  ISETP.GE.AND P4, PT, R10, R195.reuse, PT ;  /* 0x000000c30a00720c */ /* 0x080fe40003f86270 */
[----:B------:R-:W-:Y:S02]  /*1e100*/  FMNMX3.FTZ R0, R45, R124, R251, !PT ;  /* 0x0000007c2d007276 */ /* 0x000fe400078100fb */
        /* <DEDUP_REMOVED lines=56> */
[----:B------:R-:W-:Y:S02]  /*1e490*/  FMNMX3.FTZ R2, R21, R118, R152, !PT ;  /* 0x0000007615027276 */ /* 0x000fe40007810098 */
[----:B------:R-:W-:Y:S02]  /*1e4a0*/  FSEL R21, R114, -INF , !P1 ;  /* 0xff80000072157808 */ /* 0x000fe40004800000 */
        /* <DEDUP_REMOVED lines=32> */
[----:B------:R-:W-:Y:S01]  /*1e6b0*/  LEA R41, R179, UR6, 0x1 ;  /* 0x00000006b3297c11 */ /* 0x000fe2000f8e08ff */
[-CC-:B------:R-:W-:Y:S01]  /*1e6c0*/  FFMA.FTZ R128, R173, R3.reuse, -R46.reuse ;  /* 0x00000003ad807223 */ /* 0x180fe2000001082e */
[-CC-:B------:R-:W-:Y:S01]  /*1e6d0*/  FFMA.FTZ R209, R99, R3.reuse, -R46.reuse ;  /* 0x0000000363d17223 */ /* 0x180fe2000001082e */
[-C--:B------:R-:W-:Y:S01]  /*1e6e0*/  FFMA.FTZ R99, R6, R3.reuse, -R46 ;  /* 0x0000000306637223 */ /* 0x080fe2000001082e */
[----:B------:R-:W-:Y:S01]  /*1e6f0*/  FADD.FTZ R6, -R7, R150 ;  /* 0x0000009607067221 */ /* 0x000fe20000010100 */
[----:B------:R-:W1:Y:S03]  /*1e700*/  LDSM.16.MT88.4 R12, [R41+0x5000] ;  /* 0x00500000290c783b */ /* 0x000e660000004200 */
        /* <DEDUP_REMOVED lines=38> */
[--C-:B------:R-:W-:Y:S01]  /*1e970*/  FFMA.FTZ R53, R53, R3, -R46.reuse ;  /* 0x0000000335357223 */ /* 0x100fe2000001082e */
[----:B---3--:R-:W-:Y:S03]  /*1e980*/  FMNMX.FTZ R0, R5, R0, !PT ;  /* 0x0000000005007209 */ /* 0x008fe60007810000 */
[----:B------:R-:W-:Y:S01]  /*1e990*/  MUFU.EX2 R169, R169 ;  /* 0x000000a900a97308 */ /* 0x000fe20000000800 */
[----:B--2---:R-:W-:Y:S01]  /*1e9a0*/  F2FP.BF16.F32.PACK_AB R26, R122, R209 ;  /* 0x000000d17a1a723e */ /* 0x004fe200000010ff */
[C---:B------:R-:W-:Y:S01]  /*1e9b0*/  FMUL.FTZ R5, R3.reuse, R6 ;  /* 0x0000000603057220 */ /* 0x040fe20000410000 */
[C---:B------:R-:W-:Y:S01]  /*1e9c0*/  FSETP.NEU.FTZ.AND P0, PT, R0.reuse, -INF , PT ;  /* 0xff8000000000780b */ /* 0x040fe20003f1d000 */
[----:B------:R-:W-:Y:S03]  /*1e9d0*/  FMUL.FTZ R42, R3, R0 ;  /* 0x00000000032a7220 */ /* 0x000fe60000410000 */
[----:B------:R-:W-:Y:S03]  /*1e9e0*/  FSEL R4, R0, RZ, P0 ;  /* 0x000000ff00047208 */ /* 0x000fe60000000000 */
[----:B------:R-:W-:Y:S01]  /*1e9f0*/  MUFU.EX2 R112, R112 ;  /* 0x0000007000707308 */ /* 0x000fe20000000800 */
[----:B------:R-:W-:Y:S02]  /*1ea00*/  FSEL R42, R42, RZ, P0 ;  /* 0x000000ff2a2a7208 */ /* 0x000fe40000000000 */
[----:B------:R-:W-:Y:S01]  /*1ea10*/  ISETP.GT.AND P0, PT, R204, R181, PT ;  /* 0x000000b5cc00720c */ /* 0x000fe20003f04270 */
[----:B------:R-:W-:Y:S01]  /*1ea20*/  FADD.FTZ R4, -R4, R151 ;  /* 0x0000009704047221 */ /* 0x000fe20000010100 */
[-C--:B------:R-:W-:Y:S01]  /*1ea30*/  FFMA.FTZ R151, R235, R3.reuse, -R46 ;  /* 0x00000003eb977223 */ /* 0x080fe2000001082e */
[-CC-:B------:R-:W-:Y:S01]  /*1ea40*/  FFMA.FTZ R173, R28, R3.reuse, -R42.reuse ;  /* 0x000000031cad7223 */ /* 0x180fe2000001082a */
[-CC-:B------:R-:W-:Y:S03]  /*1ea50*/  FFMA.FTZ R155, R40, R3.reuse, -R42.reuse ;  /* 0x00000003289b7223 */ /* 0x180fe6000001082a */
[----:B------:R-:W-:Y:S01]  /*1ea60*/  MUFU.EX2 R161, R161 ;  /* 0x000000a100a17308 */ /* 0x000fe20000000800 */
[-CC-:B------:R-:W-:Y:S01]  /*1ea70*/  FFMA.FTZ R211, R23, R3.reuse, -R42.reuse ;  /* 0x0000000317d37223 */ /* 0x180fe2000001082a */
[-CC-:B------:R-:W-:Y:S01]  /*1ea80*/  FFMA.FTZ R126, R175, R3.reuse, -R42.reuse ;  /* 0x00000003af7e7223 */ /* 0x180fe2000001082a */
[-CC-:B------:R-:W-:Y:S01]  /*1ea90*/  FFMA.FTZ R207, R109, R3.reuse, -R42.reuse ;  /* 0x000000036dcf7223 */ /* 0x180fe2000001082a */
[-CC-:B------:R-:W-:Y:S01]  /*1eaa0*/  FFMA.FTZ R120, R105, R3.reuse, -R42.reuse ;  /* 0x0000000369787223 */ /* 0x180fe2000001082a */
[----:B------:R-:W-:Y:S02]  /*1eab0*/  VIADD R40, R41, 0x5020 ;  /* 0x0000502029287836 */ /* 0x000fe40000000000 */
[-CC-:B------:R-:W-:Y:S01]  /*1eac0*/  FFMA.FTZ R50, R62, R3.reuse, -R42.reuse ;  /* 0x000000033e327223 */ /* 0x180fe2000001082a */
[-CC-:B------:R-:W-:Y:S02]  /*1ead0*/  FFMA.FTZ R62, R32, R3.reuse, -R42.reuse ;  /* 0x00000003203e7223 */ /* 0x180fe4000001082a */
[----:B------:R-:W-:Y:S01]  /*1eae0*/  MUFU.EX2 R211, R211 ;  /* 0x000000d300d37308 */ /* 0x000fe20000000800 */
[----:B------:R-:W-:Y:S01]  /*1eaf0*/  LDSM.16.MT88.4 R32, [R41+0x5400] ;  /* 0x005400002920783b */ /* 0x000fe20000004200 */
[-CC-:B------:R-:W-:Y:S01]  /*1eb00*/  FFMA.FTZ R114, R24, R3.reuse, -R42.reuse ;  /* 0x0000000318727223 */ /* 0x180fe2000001082a */
[----:B------:R-:W-:Y:S01]  /*1eb10*/  F2FP.BF16.F32.PACK_AB R24, R128, R130 ;  /* 0x000000828018723e */ /* 0x000fe200000010ff */
        /* <DEDUP_REMOVED lines=20> */
[----:B------:R-:W3:Y:S01]  /*1ec60*/  MUFU.EX2 R120, R120 ;  /* 0x0000007800787308 */ /* 0x000ee20000000800 */
[----:B--2---:R-:W-:Y:S01]  /*1ec70*/  F2FP.BF16.F32.PACK_AB R25, R126, R211 ;  /* 0x000000d37e19723e */ /* 0x004fe200000010ff */
        /* <DEDUP_REMOVED lines=21> */
[----:B------:R-:W-:Y:S03]  /*1edd0*/  FFMA.FTZ R95, R95, R3, -R42 ;  /* 0x000000035f5f7223 */ /* 0x000fe6000001082a */
[----:B------:R-:W-:Y:S01]  /*1ede0*/  MUFU.EX2 R114, R114 ;  /* 0x0000007200727308 */ /* 0x000fe20000000800 */
[C---:B--2---:R-:W-:Y:S01]  /*1edf0*/  FMUL.FTZ R5, R23.reuse, R145 ;  /* 0x0000009117057220 */ /* 0x044fe20000410000 */
[C---:B------:R-:W-:Y:S01]  /*1ee00*/  FMUL.FTZ R8, R23.reuse, R140 ;  /* 0x0000008c17087220 */ /* 0x040fe20000410000 */
[C---:B------:R-:W-:Y:S01]  /*1ee10*/  FMUL.FTZ R16, R23.reuse, R132 ;  /* 0x0000008417107220 */ /* 0x040fe20000410000 */
[----:B------:R-:W-:Y:S01]  /*1ee20*/  FFMA.FTZ R130, R23, R206, R130 ;  /* 0x000000ce17827223 */ /* 0x000fe20000010082 */
[-CC-:B------:R-:W-:Y:S01]  /*1ee30*/  FFMA.FTZ R132, R249, R3.reuse, -R42.reuse ;  /* 0x00000003f9847223 */ /* 0x180fe2000001082a */
[-CC-:B------:R-:W-:Y:S01]  /*1ee40*/  FFMA.FTZ R140, R231, R3.reuse, -R42.reuse ;  /* 0x00000003e78c7223 */ /* 0x180fe2000001082a */
[-CC-:B------:R-:W-:Y:S03]  /*1ee50*/  FFMA.FTZ R65, R65, R3.reuse, -R42.reuse ;  /* 0x0000000341417223 */ /* 0x180fe6000001082a */
[----:B------:R-:W-:Y:S01]  /*1ee60*/  MUFU.EX2 R167, R167 ;  /* 0x000000a700a77308 */ /* 0x000fe20000000800 */
[-CC-:B------:R-:W-:Y:S01]  /*1ee70*/  FFMA.FTZ R57, R57, R3.reuse, -R42.reuse ;  /* 0x0000000339397223 */ /* 0x180fe2000001082a */
[-CC-:B------:R-:W-:Y:S01]  /*1ee80*/  FFMA.FTZ R67, R67, R3.reuse, -R42.reuse ;  /* 0x0000000343437223 */ /* 0x180fe2000001082a */
[-CC-:B------:R-:W-:Y:S01]  /*1ee90*/  FFMA.FTZ R59, R59, R3.reuse, -R42.reuse ;  /* 0x000000033b3b7223 */ /* 0x180fe2000001082a */
[-C--:B------:R-:W-:Y:S01]  /*1eea0*/  FFMA.FTZ R51, R51, R3.reuse, -R42 ;  /* 0x0000000333337223 */ /* 0x080fe2000001082a */
[----:B------:R-:W-:Y:S01]  /*1eeb0*/  FMUL.FTZ R7, R3, R4 ;  /* 0x0000000403077220 */ /* 0x000fe20000410000 */
[----:B------:R-:W-:Y:S02]  /*1eec0*/  VIADD R4, R41, 0x5000 ;  /* 0x0000500029047836 */ /* 0x000fe40000000000 */
[-CC-:B------:R-:W-:Y:S02]  /*1eed0*/  FFMA.FTZ R175, R83, R3.reuse, -R46.reuse ;  /* 0x0000000353af7223 */ /* 0x180fe4000001082e */
[----:B------:R-:W-:Y:S01]  /*1eee0*/  MUFU.EX2 R110, R110 ;  /* 0x0000006e006e7308 */ /* 0x000fe20000000800 */
[-C--:B------:R-:W-:Y:S01]  /*1eef0*/  FFMA.FTZ R83, R52, R3.reuse, -R46 ;  /* 0x0000000334537223 */ /* 0x080fe2000001082e */
[----:B------:R-:W-:Y:S02]  /*1ef00*/  @P2 VIADD R40, R4, 0xffffffe0 ;  /* 0xffffffe004282836 */ /* 0x000fe40000000000 */
[----:B------:R-:W-:Y:S01]  /*1ef10*/  FMUL.FTZ R4, R23, R144 ;  /* 0x0000009017047220 */ /* 0x000fe20000410000 */
[-C--:B------:R-:W-:Y:S01]  /*1ef20*/  FFMA.FTZ R144, R223, R3.reuse, -R42 ;  /* 0x00000003df907223 */ /* 0x080fe2000001082a */
[--C-:B------:R-:W-:Y:S01]  /*1ef30*/  FFMA.FTZ R52, R9, R3, -R46.reuse ;  /* 0x0000000309347223 */ /* 0x100fe2000001082e */
[----:B------:R-:W-:Y:S01]  /*1ef40*/  FMUL.FTZ R9, R23, R141 ;  /* 0x0000008d17097220 */ /* 0x000fe20000410000 */
[----:B------:R-:W2:Y:S02]  /*1ef50*/  LDSM.16.MT88.4 R28, [R40] ;  /* 0x00000000281c783b */ /* 0x000ea40000004200 */
[----:B------:R-:W3:Y:S01]  /*1ef60*/  MUFU.EX2 R22, R7 ;  /* 0x0000000700167308 */ /* 0x000ee20000000800 */
[-CC-:B------:R-:W-:Y:S01]  /*1ef70*/  FFMA.FTZ R141, R124, R3.reuse, -R46.reuse ;  /* 0x000000037c8d7223 */ /* 0x180fe2000001082e */
[--C-:B------:R-:W-:Y:S01]  /*1ef80*/  FFMA.FTZ R72, R17, R3, -R46.reuse ;  /* 0x0000000311487223 */ /* 0x100fe2000001082e */
[----:B------:R-:W-:Y:S01]  /*1ef90*/  FMUL.FTZ R17, R23, R133 ;  /* 0x0000008517117220 */ /* 0x000fe20000410000 */
[-C--:B------:R-:W-:Y:S01]  /*1efa0*/  FFMA.FTZ R105, R97, R3.reuse, -R46 ;  /* 0x0000000361697223 */ /* 0x080fe2000001082e */
[-C--:B------:R-:W-:Y:S01]  /*1efb0*/  FFMA.FTZ R97, R168, R3.reuse, -R42 ;  /* 0x00000003a8617223 */ /* 0x080fe2000001082a */
[-CC-:B------:R-:W-:Y:S01]  /*1efc0*/  FFMA.FTZ R133, R158, R3.reuse, -R46.reuse ;  /* 0x000000039e857223 */ /* 0x180fe2000001082e */
[----:B------:R-:W4:Y:S03]  /*1efd0*/  LDSM.16.MT88.4 R36, [R40+0x400] ;  /* 0x000400002824783b */ /* 0x000f260000004200 */
[----:B------:R-:W5:Y:S01]  /*1efe0*/  MUFU.EX2 R175, R175 ;  /* 0x000000af00af7308 */ /* 0x000f620000000800 */
[-CC-:B------:R-:W-:Y:S01]  /*1eff0*/  FFMA.FTZ R124, R251, R3.reuse, -R46.reuse ;  /* 0x00000003fb7c7223 */ /* 0x180fe2000001082e */
[----:B------:R-:W-:Y:S01]  /*1f000*/  FFMA.FTZ R145, R243, R3, -R46 ;  /* 0x00000003f3917223 */ /* 0x000fe2000001082e */
[----:B------:R-:W-:Y:S01]  /*1f010*/  FADD.FTZ R130, R128, R130 ;  /* 0x0000008280827221 */ /* 0x000fe20000010000 */
[----:B------:R-:W-:Y:S03]  /*1f020*/  VIADD R204, R204, 0xffffffff ;  /* 0xffffffffcccc7836 */ /* 0x000fe60000000000 */
[----:B------:R-:W-:Y:S03]  /*1f030*/  FADD.FTZ R209, R209, R130 ;  /* 0x00000082d1d17221 */ /* 0x000fe60000010000 */
[----:B------:R-:W4:Y:S01]  /*1f040*/  MUFU.EX2 R104, R104 ;  /* 0x0000006800687308 */ /* 0x000f220000000800 */
[C---:B---3--:R-:W-:Y:S01]  /*1f050*/  FMUL.FTZ R18, R22.reuse, R134 ;  /* 0x0000008616127220 */ /* 0x048fe20000410000 */
[----:B------:R-:W-:Y:S01]  /*1f060*/  FMUL.FTZ R19, R22, R135 ;  /* 0x0000008716137220 */ /* 0x000fe20000410000 */
[--C-:B------:R-:W-:Y:S01]  /*1f070*/  FFMA.FTZ R135, R156, R3, -R42.reuse ;  /* 0x000000039c877223 */ /* 0x100fe2000001082a */
[C---:B------:R-:W-:Y:S01]  /*1f080*/  FMUL.FTZ R6, R22.reuse, R146 ;  /* 0x0000009216067220 */ /* 0x040fe20000410000 */
[C---:B------:R-:W-:Y:S01]  /*1f090*/  FMUL.FTZ R7, R22.reuse, R147 ;  /* 0x0000009316077220 */ /* 0x040fe20000410000 */
[--C-:B------:R-:W-:Y:S01]  /*1f0a0*/  FFMA.FTZ R147, R239, R3, -R42.reuse ;  /* 0x00000003ef937223 */ /* 0x100fe2000001082a */
[C---:B------:R-:W-:Y:S03]  /*1f0b0*/  FMUL.FTZ R10, R22.reuse, R142 ;  /* 0x0000008e160a7220 */ /* 0x040fe60000410000 */
[----:B------:R-:W-:Y:S01]  /*1f0c0*/  MUFU.EX2 R159, R159 ;  /* 0x0000009f009f7308 */ /* 0x000fe20000000800 */
[C---:B------:R-:W-:Y:S01]  /*1f0d0*/  FMUL.FTZ R11, R22.reuse, R143 ;  /* 0x0000008f160b7220 */ /* 0x040fe20000410000 */
[--C-:B------:R-:W-:Y:S01]  /*1f0e0*/  FFMA.FTZ R143, R247, R3, -R42.reuse ;  /* 0x00000003f78f7223 */ /* 0x100fe2000001082a */
[C---:B------:R-:W-:Y:S01]  /*1f0f0*/  FFMA.FTZ R211, R22.reuse, R203, R211 ;  /* 0x000000cb16d37223 */ /* 0x040fe200000100d3 */
[C---:B-1----:R-:W-:Y:S06]  /*1f100*/  HMMA.16816.F32.BF16 R4, R24.reuse, R12, R4 ;  /* 0x0000000c1804723c */ /* 0x042fec0000041804 */
[----:B------:R-:W1:Y:S01]  /*1f110*/  MUFU.EX2 R102, R102 ;  /* 0x0000006600667308 */ /* 0x000e620000000800 */
[C---:B------:R-:W-:Y:S01]  /*1f120*/  FMUL.FTZ R12, R23.reuse, R136 ;  /* 0x00000088170c7220 */ /* 0x040fe20000410000 */
[----:B------:R-:W-:Y:S01]  /*1f130*/  FMUL.FTZ R13, R23, R137 ;  /* 0x00000089170d7220 */ /* 0x000fe20000410000 */
[--C-:B------:R-:W-:Y:S01]  /*1f140*/  FFMA.FTZ R136, R241, R3, -R42.reuse ;  /* 0x00000003f1887223 */ /* 0x100fe2000001082a */
[C---:B------:R-:W-:Y:S03]  /*1f150*/  HMMA.16816.F32.BF16 R8, R24.reuse, R14, R8 ;  /* 0x0000000e1808723c */ /* 0x040fe60000041808 */
[C---:B------:R-:W-:Y:S03]  /*1f160*/  FMUL.FTZ R14, R22.reuse, R138 ;  /* 0x0000008a160e7220 */ /* 0x040fe60000410000 */
[----:B------:R-:W3:Y:S01]  /*1f170*/  MUFU.EX2 R98, R98 ;  /* 0x0000006200627308 */ /* 0x000ee20000000800 */
[----:B------:R-:W-:Y:S01]  /*1f180*/  FMUL.FTZ R15, R22, R139 ;  /* 0x0000008b160f7220 */ /* 0x000fe20000410000 */
[-CC-:B------:R-:W-:Y:S01]  /*1f190*/  FFMA.FTZ R139, R152, R3.reuse, -R42.reuse ;  /* 0x00000003988b7223 */ /* 0x180fe2000001082a */
[-C--:B------:R-:W-:Y:S01]  /*1f1a0*/  FFMA.FTZ R22, R171, R3.reuse, -R42 ;  /* 0x00000003ab167223 */ /* 0x080fe2000001082a */
[-CC-:B------:R-:W-:Y:S01]  /*1f1b0*/  FFMA.FTZ R137, R154, R3.reuse, -R46.reuse ;  /* 0x000000039a897223 */ /* 0x180fe2000001082e */
        /* <DEDUP_REMOVED lines=12> */
[----:B-----5:R-:W-:Y:S01]  /*1f280*/  F2FP.BF16.F32.PACK_AB R24, R116, R175 ;  /* 0x000000af7418723e */ /* 0x020fe200000010ff */
[----:B------:R-:W-:Y:S01]  /*1f290*/  FADD.FTZ R207, R207, R126 ;  /* 0x0000007ecfcf7221 */ /* 0x000fe20000010000 */
[----:B------:R-:W-:Y:S01]  /*1f2a0*/  F2FP.BF16.F32.PACK_AB R25, R114, R173 ;  /* 0x000000ad7219723e */ /* 0x000fe200000010ff */
[----:B------:R-:W-:Y:S03]  /*1f2b0*/  FADD.FTZ R122, R122, R209 ;  /* 0x000000d17a7a7221 */ /* 0x000fe60000010000 */
[----:B------:R-:W-:Y:S01]  /*1f2c0*/  MUFU.EX2 R129, R129 ;  /* 0x0000008100817308 */ /* 0x000fe20000000800 */
[----:B------:R-:W-:Y:S01]  /*1f2d0*/  F2FP.BF16.F32.PACK_AB R26, R112, R169 ;  /* 0x000000a9701a723e */ /* 0x000fe200000010ff */
[----:B------:R-:W-:Y:S01]  /*1f2e0*/  FADD.FTZ R120, R120, R207 ;  /* 0x000000cf78787221 */ /* 0x000fe20000010000 */
[----:B------:R-:W-:Y:S01]  /*1f2f0*/  F2FP.BF16.F32.PACK_AB R27, R110, R167 ;  /* 0x000000a76e1b723e */ /* 0x000fe200000010ff */
[----:B------:R-:W-:Y:S02]  /*1f300*/  FADD.FTZ R175, R175, R122 ;  /* 0x0000007aafaf7221 */ /* 0x000fe40000010000 */
[----:B------:R-:W-:Y:S04]  /*1f310*/  FADD.FTZ R173, R173, R120 ;  /* 0x00000078adad7221 */ /* 0x000fe80000010000 */
[----:B------:R-:W5:Y:S01]  /*1f320*/  MUFU.EX2 R92, R92 ;  /* 0x0000005c005c7308 */ /* 0x000f620000000800 */
[----:B------:R-:W-:Y:S01]  /*1f330*/  FADD.FTZ R116, R116, R175 ;  /* 0x000000af74747221 */ /* 0x000fe20000010000 */
[C---:B------:R-:W-:Y:S03]  /*1f340*/  HMMA.16816.F32.BF16 R4, R24.reuse, R32, R4 ;  /* 0x000000201804723c */ /* 0x040fe60000041804 */
[----:B------:R-:W-:Y:S01]  /*1f350*/  FADD.FTZ R114, R114, R173 ;  /* 0x000000ad72727221 */ /* 0x000fe20000010000 */
[----:B------:R-:W-:Y:S04]  /*1f360*/  FADD.FTZ R169, R169, R116 ;  /* 0x00000074a9a97221 */ /* 0x000fe80000010000 */
[----:B------:R-:W-:Y:S01]  /*1f370*/  MUFU.EX2 R127, R127 ;  /* 0x0000007f007f7308 */ /* 0x000fe20000000800 */
[----:B------:R-:W-:Y:S01]  /*1f380*/  FADD.FTZ R167, R167, R114 ;  /* 0x00000072a7a77221 */ /* 0x000fe20000010000 */
[C---:B------:R-:W-:Y:S01]  /*1f390*/  HMMA.16816.F32.BF16 R8, R24.reuse, R34, R8 ;  /* 0x000000221808723c */ /* 0x040fe20000041808 */
[----:B------:R-:W5:Y:S02]  /*1f3a0*/  LDSM.16.MT88.4 R32, [R40+0x800] ;  /* 0x000800002820783b */ /* 0x000f640000004200 */
[----:B------:R-:W-:Y:S05]  /*1f3b0*/  FADD.FTZ R112, R112, R169 ;  /* 0x000000a970707221 */ /* 0x000fea0000010000 */
[----:B------:R-:W5:Y:S01]  /*1f3c0*/  MUFU.EX2 R90, R90 ;  /* 0x0000005a005a7308 */ /* 0x000f620000000800 */
[C---:B----4-:R-:W-:Y:S09]  /*1f3d0*/  HMMA.16816.F32.BF16 R12, R24.reuse, R36, R12 ;  /* 0x00000024180c723c */ /* 0x050ff2000004180c */
[----:B------:R-:W-:Y:S01]  /*1f3e0*/  MUFU.EX2 R121, R121 ;  /* 0x0000007900797308 */ /* 0x000fe20000000800 */
[----:B------:R-:W-:Y:S01]  /*1f3f0*/  HMMA.16816.F32.BF16 R16, R24, R38, R16 ;  /* 0x000000261810723c */ /* 0x000fe20000041810 */
[----:B------:R-:W4:Y:S02]  /*1f400*/  LDSM.16.MT88.4 R36, [R41+0x5c00] ;  /* 0x005c00002924783b */ /* 0x000f240000004200 */
[----:B------:R-:W-:Y:S01]  /*1f410*/  F2FP.BF16.F32.PACK_AB R24, R104, R161 ;  /* 0x000000a16818723e */ /* 0x000fe200000010ff */
[----:B------:R-:W-:Y:S01]  /*1f420*/  FADD.FTZ R161, R161, R112 ;  /* 0x00000070a1a17221 */ /* 0x000fe20000010000 */
[----:B-1----:R-:W-:Y:S04]  /*1f430*/  F2FP.BF16.F32.PACK_AB R25, R102, R159 ;  /* 0x0000009f6619723e */ /* 0x002fe800000010ff */
[----:B------:R-:W1:Y:S01]  /*1f440*/  MUFU.EX2 R88, R88 ;  /* 0x0000005800587308 */ /* 0x000e620000000800 */
[----:B---3--:R-:W-:Y:S01]  /*1f450*/  F2FP.BF16.F32.PACK_AB R26, R98, R157 ;  /* 0x0000009d621a723e */ /* 0x008fe200000010ff */
[----:B------:R-:W-:Y:S01]  /*1f460*/  FADD.FTZ R104, R104, R161 ;  /* 0x000000a168687221 */ /* 0x000fe20000010000 */
[----:B--2---:R-:W-:Y:S03]  /*1f470*/  F2FP.BF16.F32.PACK_AB R27, R96, R155 ;  /* 0x0000009b601b723e */ /* 0x004fe600000010ff */
[----:B------:R-:W-:Y:S04]  /*1f480*/  FADD.FTZ R157, R157, R104 ;  /* 0x000000689d9d7221 */ /* 0x000fe80000010000 */
[----:B------:R-:W-:Y:S01]  /*1f490*/  MUFU.EX2 R119, R119 ;  /* 0x0000007700777308 */ /* 0x000fe20000000800 */
[C---:B------:R-:W-:Y:S03]  /*1f4a0*/  HMMA.16816.F32.BF16 R4, R24.reuse, R28, R4 ;  /* 0x0000001c1804723c */ /* 0x040fe60000041804 */
[----:B------:R-:W-:Y:S06]  /*1f4b0*/  FADD.FTZ R98, R98, R157 ;  /* 0x0000009d62627221 */ /* 0x000fec0000010000 */
[----:B------:R-:W2:Y:S01]  /*1f4c0*/  MUFU.EX2 R86, R86 ;  /* 0x0000005600567308 */ /* 0x000ea20000000800 */
[C---:B------:R-:W-:Y:S01]  /*1f4d0*/  HMMA.16816.F32.BF16 R8, R24.reuse, R30, R8 ;  /* 0x0000001e1808723c */ /* 0x040fe20000041808 */
[----:B------:R-:W3:Y:S08]  /*1f4e0*/  LDSM.16.MT88.4 R28, [R40+0xc00] ;  /* 0x000c0000281c783b */ /* 0x000ef00000004200 */
[----:B------:R-:W-:Y:S01]  /*1f4f0*/  MUFU.EX2 R111, R111 ;  /* 0x0000006f006f7308 */ /* 0x000fe20000000800 */
[C---:B-----5:R-:W-:Y:S09]  /*1f500*/  HMMA.16816.F32.BF16 R12, R24.reuse, R32, R12 ;  /* 0x00000020180c723c */ /* 0x060ff2000004180c */
[----:B------:R-:W5:Y:S01]  /*1f510*/  MUFU.EX2 R80, R80 ;  /* 0x0000005000507308 */ /* 0x000f620000000800 */
[----:B------:R-:W-:Y:S01]  /*1f520*/  HMMA.16816.F32.BF16 R16, R24, R34, R16 ;  /* 0x000000221810723c */ /* 0x000fe20000041810 */
[----:B------:R-:W5:Y:S02]  /*1f530*/  LDSM.16.MT88.4 R32, [R41+0x6000] ;  /* 0x006000002920783b */ /* 0x000f640000004200 */
[----:B------:R-:W-:Y:S01]  /*1f540*/  F2FP.BF16.F32.PACK_AB R24, R92, R129 ;  /* 0x000000815c18723e */ /* 0x000fe200000010ff */
[----:B------:R-:W-:Y:S01]  /*1f550*/  FADD.FTZ R129, R129, R98 ;  /* 0x0000006281817221 */ /* 0x000fe20000010000 */
[----:B------:R-:W-:Y:S04]  /*1f560*/  F2FP.BF16.F32.PACK_AB R25, R90, R127 ;  /* 0x0000007f5a19723e */ /* 0x000fe800000010ff */
[----:B------:R-:W-:Y:S01]  /*1f570*/  MUFU.EX2 R109, R109 ;  /* 0x0000006d006d7308 */ /* 0x000fe20000000800 */
[----:B-1----:R-:W-:Y:S01]  /*1f580*/  F2FP.BF16.F32.PACK_AB R26, R88, R121 ;  /* 0x00000079581a723e */ /* 0x002fe200000010ff */
[----:B------:R-:W-:Y:S01]  /*1f590*/  FADD.FTZ R92, R92, R129 ;  /* 0x000000815c5c7221 */ /* 0x000fe20000010000 */
[----:B--2---:R-:W-:Y:S03]  /*1f5a0*/  F2FP.BF16.F32.PACK_AB R27, R86, R119 ;  /* 0x00000077561b723e */ /* 0x004fe600000010ff */
[----:B------:R-:W-:Y:S04]  /*1f5b0*/  FADD.FTZ R121, R121, R92 ;  /* 0x0000005c79797221 */ /* 0x000fe80000010000 */
[----:B------:R-:W1:Y:S01]  /*1f5c0*/  MUFU.EX2 R78, R78 ;  /* 0x0000004e004e7308 */ /* 0x000e620000000800 */
[C---:B----4-:R-:W-:Y:S03]  /*1f5d0*/  HMMA.16816.F32.BF16 R4, R24.reuse, R36, R4 ;  /* 0x000000241804723c */ /* 0x050fe60000041804 */
[----:B------:R-:W-:Y:S06]  /*1f5e0*/  FADD.FTZ R88, R88, R121 ;  /* 0x0000007958587221 */ /* 0x000fec0000010000 */
[----:B------:R-:W-:Y:S01]  /*1f5f0*/  MUFU.EX2 R105, R105 ;  /* 0x0000006900697308 */ /* 0x000fe20000000800 */
[C---:B------:R-:W-:Y:S01]  /*1f600*/  HMMA.16816.F32.BF16 R8, R24.reuse, R38, R8 ;  /* 0x000000261808723c */ /* 0x040fe20000041808 */
[----:B------:R-:W2:Y:S08]  /*1f610*/  LDSM.16.MT88.4 R36, [R40+0x1000] ;  /* 0x001000002824783b */ /* 0x000eb00000004200 */
[----:B------:R-:W4:Y:S01]  /*1f620*/  MUFU.EX2 R76, R76 ;  /* 0x0000004c004c7308 */ /* 0x000f220000000800 */
[C---:B---3--:R-:W-:Y:S09]  /*1f630*/  HMMA.16816.F32.BF16 R12, R24.reuse, R28, R12 ;  /* 0x0000001c180c723c */ /* 0x048ff2000004180c */
[----:B------:R-:W-:Y:S01]  /*1f640*/  MUFU.EX2 R103, R103 ;  /* 0x0000006700677308 */ /* 0x000fe20000000800 */
[----:B------:R-:W-:Y:S01]  /*1f650*/  HMMA.16816.F32.BF16 R16, R24, R30, R16 ;  /* 0x0000001e1810723c */ /* 0x000fe20000041810 */
[----:B------:R-:W3:Y:S02]  /*1f660*/  LDSM.16.MT88.4 R28, [R41+0x6400] ;  /* 0x00640000291c783b */ /* 0x000ee40000004200 */
[----:B-----5:R-:W-:Y:S01]  /*1f670*/  F2FP.BF16.F32.PACK_AB R24, R80, R111 ;  /* 0x0000006f5018723e */ /* 0x020fe200000010ff */
[----:B------:R-:W-:Y:S01]  /*1f680*/  FADD.FTZ R111, R111, R88 ;  /* 0x000000586f6f7221 */ /* 0x000fe20000010000 */
[----:B-1----:R-:W-:Y:S04]  /*1f690*/  F2FP.BF16.F32.PACK_AB R25, R78, R109 ;  /* 0x0000006d4e19723e */ /* 0x002fe800000010ff */
[----:B------:R-:W1:Y:S01]  /*1f6a0*/  MUFU.EX2 R74, R74 ;  /* 0x0000004a004a7308 */ /* 0x000e620000000800 */
[----:B----4-:R-:W-:Y:S01]  /*1f6b0*/  F2FP.BF16.F32.PACK_AB R26, R76, R105 ;  /* 0x000000694c1a723e */ /* 0x010fe200000010ff */
[----:B------:R-:W-:Y:S04]  /*1f6c0*/  FADD.FTZ R80, R80, R111 ;  /* 0x0000006f50507221 */ /* 0x000fe80000010000 */
[----:B------:R-:W-:Y:S04]  /*1f6d0*/  FADD.FTZ R105, R105, R80 ;  /* 0x0000005069697221 */ /* 0x000fe80000010000 */
[----:B------:R-:W-:Y:S01]  /*1f6e0*/  MUFU.EX2 R99, R99 ;  /* 0x0000006300637308 */ /* 0x000fe20000000800 */
[----:B------:R-:W-:Y:S09]  /*1f6f0*/  FADD.FTZ R76, R76, R105 ;  /* 0x000000694c4c7221 */ /* 0x000ff20000010000 */
[----:B------:R-:W4:Y:S01]  /*1f700*/  MUFU.EX2 R70, R70 ;  /* 0x0000004600467308 */ /* 0x000f220000000800 */
[----:B-1----:R-:W-:Y:S09]  /*1f710*/  F2FP.BF16.F32.PACK_AB R27, R74, R103 ;  /* 0x000000674a1b723e */ /* 0x002ff200000010ff */
[----:B------:R-:W-:Y:S01]  /*1f720*/  MUFU.EX2 R97, R97 ;  /* 0x0000006100617308 */ /* 0x000fe20000000800 */
[C---:B------:R-:W-:Y:S09]  /*1f730*/  HMMA.16816.F32.BF16 R4, R24.reuse, R32, R4 ;  /* 0x000000201804723c */ /* 0x040ff20000041804 */
        /* <DEDUP_REMOVED lines=54> */
[----:B-1----:R-:W-:Y:S01]  /*1faa0*/  F2FP.BF16.F32.PACK_AB R25, R50, R71 ;  /* 0x000000473219723e */ /* 0x002fe200000010ff */
[----:B------:R-:W-:Y:S03]  /*1fab0*/  FFMA.FTZ R56, R47, R3, -R42 ;  /* 0x000000032f387223 */ /* 0x000fe6000001082a */
[----:B------:R-:W-:Y:S01]  /*1fac0*/  MUFU.EX2 R62, R62 ;  /* 0x0000003e003e7308 */ /* 0x000fe20000000800 */
[----:B------:R-:W-:Y:S09]  /*1fad0*/  FADD.FTZ R48, R48, R69 ;  /* 0x0000004530307221 */ /* 0x000ff20000010000 */
[----:B------:R-:W1:Y:S01]  /*1fae0*/  MUFU.EX2 R93, R93 ;  /* 0x0000005d005d7308 */ /* 0x000e620000000800 */
[----:B---3--:R-:W-:Y:S01]  /*1faf0*/  F2FP.BF16.F32.PACK_AB R26, R52, R73 ;  /* 0x00000049341a723e */ /* 0x008fe200000010ff */
[----:B------:R-:W-:Y:S08]  /*1fb00*/  FADD.FTZ R73, R73, R48 ;  /* 0x0000003049497221 */ /* 0x000ff00000010000 */
        /* <DEDUP_REMOVED lines=106> */
[----:B------:R-:W-:Y:S01]  /*201b0*/  FADD.FTZ R23, R52, R73 ;  /* 0x0000004934177221 */ /* 0x000fe20000010000 */
[-C--:B------:R-:W-:Y:S01]  /*201c0*/  FFMA.FTZ R52, R55, R3.reuse, -R46 ;  /* 0x0000000337347223 */ /* 0x080fe2000001082e */
[----:B------:R-:W-:Y:S03]  /*201d0*/  FADD.FTZ R93, R93, R62 ;  /* 0x0000003e5d5d7221 */ /* 0x000fe60000010000 */
        /* <DEDUP_REMOVED lines=31> */
[----:B------:R-:W4:Y:S02]  /*203d0*/  LDSM.16.MT88.4 R36, [R40+0x3400] ;  /* 0x003400002824783b */ /* 0x000f240000004200 */
[----:B------:R-:W-:Y:S06]  /*203e0*/  FADD.FTZ R136, R136, R143 ;  /* 0x0000008f88887221 */ /* 0x000fec0000010000 */
[----:B------:R-:W-:Y:S01]  /*203f0*/  MUFU.EX2 R86, R115 ;  /* 0x0000007300567308 */ /* 0x000fe20000000800 */
[C---:B---3--:R-:W-:Y:S03]  /*20400*/  HMMA.16816.F32.BF16 R12, R24.reuse, R28, R12 ;  /* 0x0000001c180c723c */ /* 0x048fe6000004180c */
[----:B------:R-:W-:Y:S01]  /*20410*/  FADD.FTZ R28, R108, R133 ;  /* 0x000000856c1c7221 */ /* 0x000fe20000010000 */
[----:B------:R-:W-:Y:S05]  /*20420*/  FADD.FTZ R136, R147, R136 ;  /* 0x0000008893887221 */ /* 0x000fea0000010000 */
[----:B------:R-:W3:Y:S01]  /*20430*/  MUFU.EX2 R101, R101 ;  /* 0x0000006500657308 */ /* 0x000ee20000000800 */
        /* <DEDUP_REMOVED lines=25> */
[----:B------:R-:W-:Y:S01]  /*205d0*/  IMAD.MOV.U32 R151, RZ, RZ, R0 ;  /* 0x000000ffff977224 */ /* 0x000fe200078e0000 */
[----:B------:R-:W-:Y:S01]  /*205e0*/  LDSM.16.MT88.4 R140, [R41+0x8c00] ;  /* 0x008c0000298c783b */ /* 0x000fe20000004200 */
[----:B------:R-:W-:Y:S02]  /*205f0*/  IMAD.MOV.U32 R150, RZ, RZ, R2 ;  /* 0x000000ffff967224 */ /* 0x000fe400078e0002 */
[----:B------:R-:W-:Y:S03]  /*20600*/  FADD.FTZ R146, R146, R227 ;  /* 0x000000e392927221 */ /* 0x000fe60000010000 */
[----:B------:R-:W-:Y:S01]  /*20610*/  MUFU.EX2 R54, R67 ;  /* 0x0000004300367308 */ /* 0x000fe20000000800 */
[C---:B-----5:R-:W-:Y:S03]  /*20620*/  HMMA.16816.F32.BF16 R4, R24.reuse, R32, R4 ;  /* 0x000000201804723c */ /* 0x060fe60000041804 */
[----:B------:R-:W-:Y:S06]  /*20630*/  FADD.FTZ R219, R219, R146 ;  /* 0x00000092dbdb7221 */ /* 0x000fec0000010000 */
[----:B------:R-:W1:Y:S01]  /*20640*/  MUFU.EX2 R65, R65 ;  /* 0x0000004100417308 */ /* 0x000e620000000800 */
[C---:B------:R-:W-:Y:S01]  /*20650*/  HMMA.16816.F32.BF16 R8, R24.reuse, R34, R8 ;  /* 0x000000221808723c */ /* 0x040fe20000041808 */
[----:B------:R-:W5:Y:S02]  /*20660*/  LDSM.16.MT88.4 R32, [R40+0x3800] ;  /* 0x003800002820783b */ /* 0x000f640000004200 */
[----:B------:R-:W-:Y:S06]  /*20670*/  FADD.FTZ R152, R152, R219 ;  /* 0x000000db98987221 */ /* 0x000fec0000010000 */
[----:B------:R-:W-:Y:S01]  /*20680*/  MUFU.EX2 R48, R63 ;  /* 0x0000003f00307308 */ /* 0x000fe20000000800 */
[C---:B----4-:R-:W-:Y:S03]  /*20690*/  HMMA.16816.F32.BF16 R12, R24.reuse, R36, R12 ;  /* 0x00000024180c723c */ /* 0x050fe6000004180c */
[-CC-:B------:R-:W-:Y:S01]  /*206a0*/  FFMA.FTZ R36, R45, R3.reuse, -R46.reuse ;  /* 0x000000032d247223 */ /* 0x180fe2000001082e */
[-C--:B------:R-:W-:Y:S01]  /*206b0*/  FFMA.FTZ R46, R44, R3.reuse, -R46 ;  /* 0x000000032c2e7223 */ /* 0x080fe2000001082e */
[----:B------:R-:W-:Y:S01]  /*206c0*/  FADD.FTZ R44, R22, R213 ;  /* 0x000000d5162c7221 */ /* 0x000fe20000010000 */
[----:B------:R-:W-:Y:S03]  /*206d0*/  FADD.FTZ R203, R203, R152 ;  /* 0x00000098cbcb7221 */ /* 0x000fe60000010000 */
[----:B------:R-:W4:Y:S01]  /*206e0*/  MUFU.EX2 R61, R61 ;  /* 0x0000003d003d7308 */ /* 0x000f220000000800 */
[----:B------:R-:W-:Y:S03]  /*206f0*/  HMMA.16816.F32.BF16 R16, R24, R38, R16 ;  /* 0x000000261810723c */ /* 0x000fe60000041810 */
[-CC-:B------:R-:W-:Y:S01]  /*20700*/  FFMA.FTZ R38, R21, R3.reuse, -R42.reuse ;  /* 0x0000000315267223 */ /* 0x180fe2000001082a */
[----:B------:R-:W-:Y:S01]  /*20710*/  FFMA.FTZ R42, R20, R3, -R42 ;  /* 0x00000003142a7223 */ /* 0x000fe2000001082a */
[----:B---3--:R-:W-:Y:S01]  /*20720*/  F2FP.BF16.F32.PACK_AB R24, R75, R64 ;  /* 0x000000404b18723e */ /* 0x008fe200000010ff */
[----:B------:R-:W3:Y:S03]  /*20730*/  LDSM.16.MT88.4 R20, [R40+0x3c00] ;  /* 0x003c00002814783b */ /* 0x000ee60000004200 */
        /* <DEDUP_REMOVED lines=20> */
[----:B------:R-:W-:Y:S03]  /*20880*/  FADD.FTZ R48, R48, R75 ;  /* 0x0000004b30307221 */ /* 0x000fe60000010000 */
[----:B------:R-:W-:Y:S01]  /*20890*/  FADD.FTZ R50, R50, R65 ;  /* 0x0000004132327221 */ /* 0x000fe20000010000 */
[----:B------:R-:W-:Y:S01]  /*208a0*/  FADD.FTZ R61, R61, R48 ;  /* 0x000000303d3d7221 */ /* 0x000fe20000010000 */
[C---:B--2---:R-:W-:Y:S02]  /*208b0*/  HMMA.16816.F32.BF16 R4, R24.reuse, R28, R4 ;  /* 0x0000001c1804723c */ /* 0x044fe40000041804 */
[----:B------:R-:W-:Y:S01]  /*208c0*/  MUFU.EX2 R51, R51 ;  /* 0x0000003300337308 */ /* 0x000fe20000000800 */
[----:B------:R-:W-:Y:S05]  /*208d0*/  FADD.FTZ R50, R57, R50 ;  /* 0x0000003239327221 */ /* 0x000fea0000010000 */
[C---:B------:R-:W-:Y:S04]  /*208e0*/  HMMA.16816.F32.BF16 R8, R24.reuse, R30, R8 ;  /* 0x0000001e1808723c */ /* 0x040fe80000041808 */
[----:B------:R-:W1:Y:S01]  /*208f0*/  MUFU.EX2 R56, R56 ;  /* 0x0000003800387308 */ /* 0x000e620000000800 */
[C---:B----4-:R-:W-:Y:S01]  /*20900*/  F2FP.BF16.F32.PACK_AB R132, R53.reuse, R52 ;  /* 0x000000343584723e */ /* 0x050fe200000010ff */
[----:B------:R-:W-:Y:S02]  /*20910*/  FADD.FTZ R52, R52, R61 ;  /* 0x0000003d34347221 */ /* 0x000fe40000010000 */
[C---:B-----5:R-:W-:Y:S06]  /*20920*/  HMMA.16816.F32.BF16 R12, R24.reuse, R32, R12 ;  /* 0x00000020180c723c */ /* 0x060fec000004180c */
[----:B------:R-:W-:Y:S01]  /*20930*/  MUFU.EX2 R36, R36 ;  /* 0x0000002400247308 */ /* 0x000fe20000000800 */
[----:B------:R-:W-:Y:S01]  /*20940*/  FADD.FTZ R53, R53, R52 ;  /* 0x0000003435357221 */ /* 0x000fe20000010000 */
[----:B------:R-:W-:Y:S08]  /*20950*/  HMMA.16816.F32.BF16 R16, R24, R34, R16 ;  /* 0x000000221810723c */ /* 0x000ff00000041810 */
[----:B------:R-:W2:Y:S01]  /*20960*/  MUFU.EX2 R37, R46 ;  /* 0x0000002e00257308 */ /* 0x000ea20000000800 */
[C---:B-1----:R-:W-:Y:S01]  /*20970*/  F2FP.BF16.F32.PACK_AB R133, R56.reuse, R51 ;  /* 0x000000333885723e */ /* 0x042fe200000010ff */
[----:B------:R-:W-:Y:S04]  /*20980*/  FADD.FTZ R51, R51, R50 ;  /* 0x0000003233337221 */ /* 0x000fe80000010000 */
[----:B------:R-:W-:Y:S04]  /*20990*/  FADD.FTZ R51, R56, R51 ;  /* 0x0000003338337221 */ /* 0x000fe80000010000 */
[----:B------:R-:W-:Y:S10]  /*209a0*/  MUFU.EX2 R28, R38 ;  /* 0x00000026001c7308 */ /* 0x000ff40000000800 */
[----:B------:R-:W1:Y:S01]  /*209b0*/  MUFU.EX2 R3, R42 ;  /* 0x0000002a00037308 */ /* 0x000e620000000800 */
[C---:B--2---:R-:W-:Y:S01]  /*209c0*/  F2FP.BF16.F32.PACK_AB R134, R37.reuse, R36 ;  /* 0x000000242586723e */ /* 0x044fe200000010ff */
[----:B------:R-:W-:Y:S04]  /*209d0*/  FADD.FTZ R36, R36, R53 ;  /* 0x0000003524247221 */ /* 0x000fe80000010000 */
[----:B------:R-:W-:Y:S01]  /*209e0*/  FADD.FTZ R206, R37, R36 ;  /* 0x0000002425ce7221 */ /* 0x000fe20000010000 */
[C---:B-1----:R-:W-:Y:S01]  /*209f0*/  F2FP.BF16.F32.PACK_AB R135, R3.reuse, R28 ;  /* 0x0000001c0387723e */ /* 0x042fe200000010ff */
[----:B------:R-:W-:Y:S04]  /*20a00*/  FADD.FTZ R28, R28, R51 ;  /* 0x000000331c1c7221 */ /* 0x000fe80000010000 */
[----:B------:R-:W-:Y:S02]  /*20a10*/  FADD.FTZ R203, R3, R28 ;  /* 0x0000001c03cb7221 */ /* 0x000fe40000010000 */
[C---:B------:R-:W-:Y:S08]  /*20a20*/  HMMA.16816.F32.BF16 R144, R132.reuse, R140, R4 ;  /* 0x0000008c8490723c */ /* 0x040ff00000041804 */
[C---:B------:R-:W-:Y:S08]  /*20a30*/  HMMA.16816.F32.BF16 R140, R132.reuse, R142, R8 ;  /* 0x0000008e848c723c */ /* 0x040ff00000041808 */
[C---:B---3--:R-:W-:Y:S08]  /*20a40*/  HMMA.16816.F32.BF16 R136, R132.reuse, R20, R12 ;  /* 0x000000148488723c */ /* 0x048ff0000004180c */
[----:B------:R-:W-:Y:S01]  /*20a50*/  HMMA.16816.F32.BF16 R132, R132, R22, R16 ;  /* 0x000000168484723c */ /* 0x000fe20000041810 */
[----:B------:R-:W-:Y:S08]  /*20a60*/  @!UPT UIADD3 URZ, UPT, UPT, URZ, URZ, URZ ;  /* 0x000000fffffff290 */ /* 0x000ff0000fffe0ff */
[----:B------:R-:W-:Y:S11]  /*20a70*/  @P0 BRA `(.L_x_2560) ;  /* 0xffffff8400880947 */ /* 0x000ff6000383ffff */
.L_x_2553:
        /* <DEDUP_REMOVED lines=11> */
.L_x_2568:
        /* <DEDUP_REMOVED lines=93> */
.L_x_2563:
[----:B------:R-:W-:Y:S05]  /*21100*/  BSYNC.RECONVERGENT B0 ;  /* 0x0000000000007941 */ /* 0x000fea0003800200 */
.L_x_2562:
        /* <DEDUP_REMOVED lines=23> */
[----:B-1----:R-:W-:Y:S05]  /*21280*/  @P4 RET.REL.NODEC R190 `(_ZN5flash24flash_fwd_splitkv_kernelI23Flash_fwd_kernel_traitsILi32ELi64ELi256ELi4ELb0ELb0EN7cutlass10bfloat16_tE19Flash_kernel_traitsILi32ELi64ELi256ELi4ES3_EELb0ELb1ELb0ELb0ELb0ELb1ELb1ELb1EEEvNS_16Flash_fwd_paramsE) ;  /* 0xfffffdecbe5c4950 */ /* 0x002fea0003c3ffff */
[----:B------:R-:W-:Y:S01]  /*21290*/  MOV R191, 0x0 ;  /* 0x0000000000bf7802 */ /* 0x000fe20000000f00 */
[----:B------:R1:W-:Y:S03]  /*212a0*/  ST.E.128 desc[UR4][R20.64+0x1800], R4 ;  /* 0x0018000414007985 */ /* 0x0003e6000c101d04 */
[----:B-1----:R-:W-:Y:S05]  /*212b0*/  RET.REL.NODEC R190 `(_ZN5flash24flash_fwd_splitkv_kernelI23Flash_fwd_kernel_traitsILi32ELi64ELi256ELi4ELb0ELb0EN7cutlass10bfloat16_tE19Flash_kernel_traitsILi32ELi64ELi256ELi4ES3_EELb0ELb1ELb0ELb0ELb0ELb1ELb1ELb1EEEvNS_16Flash_fwd_paramsE) ;  /* 0xfffffdecbe507950 */ /* 0x002fea0003c3ffff */
.L_x_2561:
[----:B------:R-:W-:Y:S01]  /*212c0*/  MOV R4, 0x2 ;  /* 0x0000000200047802 */ /* 0x000fe20000000f00 */
[----:B------:R-:W-:Y:S01]  /*212d0*/  IMAD.MOV.U32 R3, RZ, RZ, 0x1f ;  /* 0x0000001fff037424 */ /* 0x000fe200078e00ff */
[----:B------:R-:W-:-:S07]  /*212e0*/  MOV R6, 0xffffffff ;  /* 0xffffffff00067802 */ /* 0x000fce0000000f00 */
[----:B-1---5:R-:W-:Y:S05]  /*212f0*/  WARPSYNC.COLLECTIVE R6, `(.L_x_2564) ;  /* 0x0000000006087348 */ /* 0x022fea0003c00000 */
[----:B------:R2:W3:Y:S02]  /*21300*/  SHFL.BFLY P0, R10, R206, R4, R3 ;  /* 0x0c000004ce0a7389 */ /* 0x0004e40000000003 */
[----:B-123-5:R-:W-:Y:S05]  /*21310*/  ENDCOLLECTIVE ;  /* 0x000000000000791b */ /* 0x02efea0003800000 */
.L_x_2564:
[----:B------:R-:W-:Y:S02]  /*21320*/  IMAD.MOV.U32 R7, RZ, RZ, R10 ;  /* 0x000000ffff077224 */ /* 0x000fe400078e000a */
[----:B------:R-:W-:Y:S02]  /*21330*/  IMAD.MOV.U32 R4, RZ, RZ, 0x1 ;  /* 0x00000001ff047424 */ /* 0x000fe400078e00ff */
[----:B------:R-:W-:-:S05]  /*21340*/  FADD.FTZ R8, R7, R206 ;  /* 0x000000ce07087221 */ /* 0x000fca0000010000 */
[----:B------:R-:W-:-:S07]  /*21350*/  MOV R206, R8 ;  /* 0x0000000800ce7202 */ /* 0x000fce0000000f00 */
[----:B------:R-:W-:Y:S05]  /*21360*/  WARPSYNC.COLLECTIVE R6, `(.L_x_2565) ;  /* 0x0000000006087348 */ /* 0x000fea0003c00000 */
[----:B------:R1:W2:Y:S02]  /*21370*/  SHFL.BFLY P0, R10, R206, R4, R3 ;  /* 0x0c000004ce0a7389 */ /* 0x0002a40000000003 */
[----:B-12---:R-:W-:Y:S05]  /*21380*/  ENDCOLLECTIVE ;  /* 0x000000000000791b */ /* 0x006fea0003800000 */
.L_x_2565:
[----:B------:R-:W-:Y:S01]  /*21390*/  MOV R206, R203 ;  /* 0x000000cb00ce7202 */ /* 0x000fe20000000f00 */
[----:B------:R-:W-:Y:S01]  /*213a0*/  IMAD.MOV.U32 R4, RZ, RZ, 0x2 ;  /* 0x00000002ff047424 */ /* 0x000fe200078e00ff */
[----:B------:R-:W-:-:S07]  /*213b0*/  MOV R7, R10 ;  /* 0x0000000a00077202 */ /* 0x000fce0000000f00 */
[----:B------:R-:W-:Y:S05]  /*213c0*/  WARPSYNC.COLLECTIVE R6, `(.L_x_2566) ;  /* 0x0000000006087348 */ /* 0x000fea0003c00000 */
[----:B------:R1:W2:Y:S02]  /*213d0*/  SHFL.BFLY P0, R10, R206, R4, R3 ;  /* 0x0c000004ce0a7389 */ /* 0x0002a40000000003 */
[----:B-12---:R-:W-:Y:S05]  /*213e0*/  ENDCOLLECTIVE ;  /* 0x000000000000791b */ /* 0x006fea0003800000 */
.L_x_2566:
[----:B------:R-:W-:Y:S01]  /*213f0*/  FADD.FTZ R11, R8, R7 ;  /* 0x00000007080b7221 */ /* 0x000fe20000010000 */
[----:B------:R-:W-:Y:S01]  /*21400*/  FADD.FTZ R9, R10, R203 ;  /* 0x000000cb0a097221 */ /* 0x000fe20000010000 */
[----:B------:R-:W-:-:S04]  /*21410*/  MOV R4, 0x1 ;  /* 0x0000000100047802 */ /* 0x000fc80000000f00 */
[----:B------:R-:W-:-:S07]  /*21420*/  MOV R206, R9 ;  /* 0x0000000900ce7202 */ /* 0x000fce0000000f00 */
[----:B------:R-:W-:Y:S05]  /*21430*/  WARPSYNC.COLLECTIVE R6, `(.L_x_2567) ;  /* 0x0000000006087348 */ /* 0x000fea0003c00000 */
[----:B------:R1:W2:Y:S02]  /*21440*/  SHFL.BFLY P0, R10, R206, R4, R3 ;  /* 0x0c000004ce0a7389 */ /* 0x0002a40000000003 */
[----:B-12---:R-:W-:Y:S05]  /*21450*/  ENDCOLLECTIVE ;  /* 0x000000000000791b */ /* 0x006fea0003800000 */
.L_x_2567:
[----:B------:R-:W-:Y:S05]  /*21460*/  BRA `(.L_x_2568) ;  /* 0xfffffff400b07947 */ /* 0x000fea000383ffff */
.L_x_2569:
        /* <DEDUP_REMOVED lines=9> */
.L_x_10241:


//--------------------- .text._ZN5flash24flash_fwd_splitkv_kernelI23Flash_fwd_kernel_traitsILi32ELi64ELi256ELi4ELb0ELb0EN7cutlass10bfloat16_tE19Flash_kernel_traitsILi32ELi64ELi256ELi4ES3_EELb0ELb0ELb0ELb1ELb1ELb0ELb0ELb0EEEvNS_16Flash_fwd_paramsE --------------------------
	.section	.text._ZN5flash24flash_fwd_splitkv_kernelI23Flash_fwd_kernel_traitsILi32ELi64ELi256ELi4ELb0ELb0EN7cutlass10bfloat16_tE19Flash_kernel_traitsILi32ELi64ELi256ELi4ES3_EELb0ELb0ELb0ELb1ELb1ELb0ELb0ELb0EEEvNS_16Flash_fwd_paramsE,"ax",@progbits
	.align	128
        .global         _ZN5flash24flash_fwd_splitkv_kernelI23Flash_fwd_kernel_traitsILi32ELi64ELi256ELi4ELb0ELb0EN7cutlass10bfloat16_tE19Flash_kernel_traitsILi32ELi64ELi256ELi4ES3_EELb0ELb0ELb0ELb1ELb1ELb0ELb0ELb0EEEvNS_16Flash_fwd_paramsE
        .type           _ZN5flash24flash_fwd_splitkv_kernelI23Flash_fwd_kernel_traitsILi32ELi64ELi256ELi4ELb0ELb0EN7cutlass10bfloat16_tE19Flash_kernel_traitsILi32ELi64ELi256ELi4ES3_EELb0ELb0ELb0ELb1ELb1ELb0ELb0ELb0EEEvNS_16Flash_fwd_paramsE,@function
        .size           _ZN5flash24flash_fwd_splitkv_kernelI23Flash_fwd_kernel_traitsILi32ELi64ELi256ELi4ELb0ELb0EN7cutlass10bfloat16_tE19Flash_kernel_traitsILi32ELi64ELi256ELi4ES3_EELb0ELb0ELb0ELb1ELb1ELb0ELb0ELb0EEEvNS_16Flash_fwd_paramsE,(.L_x_10242 - _ZN5flash24flash_fwd_splitkv_kernelI23Flash_fwd_kernel_traitsILi32ELi64ELi256ELi4ELb0ELb0EN7cutlass10bfloat16_tE19Flash_kernel_traitsILi32ELi64ELi256ELi4ES3_EELb0ELb0ELb0ELb1ELb1ELb0ELb0ELb0EEEvNS_16Flash_fwd_paramsE)
        .other          _ZN5flash24flash_fwd_splitkv_kernelI23Flash_fwd_kernel_traitsILi32ELi64ELi256ELi4ELb0ELb0EN7cutlass10bfloat16_tE19Flash_kernel_traitsILi32ELi64ELi256ELi4ES3_EELb0ELb0ELb0ELb1ELb1ELb0ELb0ELb0EEEvNS_16Flash_fwd_paramsE,@"STO_CUDA_ENTRY STV_DEFAULT"
_ZN5flash24flash_fwd_splitkv_kernelI23Flash_fwd_kernel_traitsILi32ELi64ELi256ELi4ELb0ELb0EN7cutlass10bfloat16_tE19Flash_kernel_traitsILi32ELi64ELi256ELi4ES3_EELb0ELb0ELb0ELb1ELb1ELb0ELb0ELb0EEEvNS_16Flash_fwd_paramsE:
.text._ZN5flash24flash_fwd_splitkv_kernelI23Flash_fwd_kernel_traitsILi32ELi64ELi256ELi4ELb0ELb0EN7cutlass10bfloat16_tE19Flash_kernel_traitsILi32ELi64ELi256ELi4ES3_EELb0ELb0ELb0ELb1ELb1ELb0ELb0ELb0EEEvNS_16Flash_fwd_paramsE:
[----:B------:R-:W-:Y:S01]  /*0000*/  LDC R1, c[0x0][0x37c] ;  /* 0x0000df00ff017b82 */ /* 0x000fe20000000800 */
[----:B------:R-:W1:Y:S07]  /*0010*/  S2R R235, SR_CTAID.X ;  /* 0x0000000000eb7919 */ /* 0x000e6e0000002500 */
[----:B------:R-:W2:Y:S01]  /*0020*/  LDC.64 R2, c[0x0][0x348] ;  /* 0x0000d200ff027b82 */ /* 0x000ea20000000a00 */
[----:B------:R-:W-:Y:S01]  /*0030*/  BSSY.RECONVERGENT B2, `(.L_x_2570) ;  /* 0x0000005000027945 */ /* 0x000fe20003800200 */
[----:B------:R-:W-:Y:S01]  /*0040*/  MOV R232, 0x80 ;  /* 0x0000008000e87802 */ /* 0x000fe20000000f00 */
[----:B------:R-:W3:Y:S01]  /*0050*/  S2R R234, SR_CTAID.Y ;  /* 0x0000000000ea7919 */ /* 0x000ee20000002600 */
[----:B------:R-:W4:Y:S05]  /*0060*/  S2R R233, SR_CTAID.Z ;  /* 0x0000000000e97919 */ /* 0x000f2a0000002700 */
[----:B-1234-:R-:W-:Y:S05]  /*0070*/  CALL.REL.NOINC `($_ZN5flash24flash_fwd_splitkv_kernelI23Flash_fwd_kernel_traitsILi32ELi64ELi256ELi4ELb0ELb0EN7cutlass10bfloat16_tE19Flash_kernel_traitsILi32ELi64ELi256ELi4ES3_EELb0ELb0ELb0ELb1ELb1ELb0ELb0ELb0EEEvNS_16Flash_fwd_paramsE$_ZN5flash30compute_attn_1rowblock_splitkvI23Flash_fwd_kernel_traitsILi32ELi64ELi256ELi4ELb0ELb0EN7cutlass10bfloat16_tE19Flash_kernel_traitsILi32ELi64ELi256ELi4ES3_EELb0ELb0ELb0ELb1ELb1ELb0ELb0ELb0ENS_16Flash_fwd_paramsEEEvRKT8_iiiii) ;  /* 0x0000000000087944 */ /* 0x01efea0003c00000 */
[----:B------:R-:W-:Y:S05]  /*0080*/  BSYNC.RECONVERGENT B2 ;  /* 0x0000000000027941 */ /* 0x000fea0003800200 */
.L_x_2570:
[----:B------:R-:W-:Y:S05]  /*0090*/  EXIT ;  /* 0x000000000000794d */ /* 0x000fea0003800000 */
        .type           $_ZN5flash24flash_fwd_splitkv_kernelI23Flash_fwd_kernel_traitsILi32ELi64ELi256ELi4ELb0ELb0EN7cutlass10bfloat16_tE19Flash_kernel_traitsILi32ELi64ELi256ELi4ES3_EELb0ELb0ELb0ELb1ELb1ELb0ELb0ELb0EEEvNS_16Flash_fwd_paramsE$_ZN5flash30compute_attn_1rowblock_splitkvI23Flash_fwd_kernel_traitsILi32ELi64ELi256ELi4ELb0ELb0EN7cutlass10bfloat16_tE19Flash_kernel_traitsILi32ELi64ELi256ELi4ES3_EELb0ELb0ELb0ELb1ELb1ELb0ELb0ELb0ENS_16Flash_fwd_paramsEEEvRKT8_iiiii,@function
        .size           $_ZN5flash24flash_fwd_splitkv_kernelI23Flash_fwd_kernel_traitsILi32ELi64ELi256ELi4ELb0ELb0EN7cutlass10bfloat16_tE19Flash_kernel_traitsILi32ELi64ELi256ELi4ES3_EELb0ELb0ELb0ELb1ELb1ELb0ELb0ELb0EEEvNS_16Flash_fwd_paramsE$_ZN5flash30compute_attn_1rowblock_splitkvI23Flash_fwd_kernel_traitsILi32ELi64ELi256ELi4ELb0ELb0EN7cutlass10bfloat16_tE19Flash_kernel_traitsILi32ELi64ELi256ELi4ES3_EELb0ELb0ELb0ELb1ELb1ELb0ELb0ELb0ENS_16Flash_fwd_paramsEEEvRKT8_iiiii,(.L_x_10242 - $_ZN5flash24flash_fwd_splitkv_kernelI23Flash_fwd_kernel_traitsILi32ELi64ELi256ELi4ELb0ELb0EN7cutlass10bfloat16_tE19Flash_kernel_traitsILi32ELi64ELi256ELi4ES3_EELb0ELb0ELb0ELb1ELb1ELb0ELb0ELb0EEEvNS_16Flash_fwd_paramsE$_ZN5flash30compute_attn_1rowblock_splitkvI23Flash_fwd_kernel_traitsILi32ELi64ELi256ELi4ELb0ELb0EN7cutlass10bfloat16_tE19Flash_kernel_traitsILi32ELi64ELi256ELi4ES3_EELb0ELb0ELb0ELb1ELb1ELb0ELb0ELb0ENS_16Flash_fwd_paramsEEEvRKT8_iiiii)
$_ZN5flash24flash_fwd_splitkv_kernelI23Flash_fwd_kernel_traitsILi32ELi64ELi256ELi4ELb0ELb0EN7cutlass10bfloat16_tE19Flash_kernel_traitsILi32ELi64ELi256ELi4ES3_EELb0ELb0ELb0ELb1ELb1ELb0ELb0ELb0EEEvNS_16Flash_fwd_paramsE$_ZN5flash30compute_attn_1rowblock_splitkvI23Flash_fwd_kernel_traitsILi32ELi64ELi256ELi4ELb0ELb0EN7cutlass10bfloat16_tE19Flash_kernel_traitsILi32ELi64ELi256ELi4ES3_EELb0ELb0ELb0ELb1ELb1ELb0ELb0ELb0ENS_16Flash_fwd_paramsEEEvRKT8_iiiii:
[----:B------:R-:W1:Y:S02]  /*00a0*/  LDCU.64 UR4, c[0x0][0x358] ;  /* 0x00006b00ff0477ac */ /* 0x000e640008000a00 */
[----:B-1----:R-:W2:Y:S04]  /*00b0*/  LD.E.64 R4, desc[UR4][R2.64+0xf8] ;  /* 0x0000f80402047980 */ /* 0x002ea8000c101b00 */
[----:B------:R-:W3:Y:S01]  /*00c0*/  LD.E.64 R10, desc[UR4][R2.64+0xf0] ;  /* 0x0000f004020a7980 */ /* 0x000ee2000c101b00 */
[----:B------:R-:W-:-:S03]  /*00d0*/  IMAD.MOV.U32 R7, RZ, RZ, RZ ;  /* 0x000000ffff077224 */ /* 0x000fc600078e00ff */
[----:B------:R1:W5:Y:S04]  /*00e0*/  LD.E R240, desc[UR4][R2.64+0xb4] ;  /* 0x0000b40402f07980 */ /* 0x000368000c101900 */
[----:B------:R1:W5:Y:S01]  /*00f0*/  LD.E R0, desc[UR4][R2.64+0xb8] ;  /* 0x0000b80402007980 */ /* 0x000362000c101900 */
[----:B--2---:R-:W-:Y:S02]  /*0100*/  ISETP.NE.U32.AND P0, PT, R4, RZ, PT ;  /* 0x000000ff0400720c */ /* 0x004fe40003f05070 */
[----:B---3--:R-:W-:Y:S02]  /*0110*/  ISETP.NE.U32.AND P1, PT, R10, RZ, PT ;  /* 0x000000ff0a00720c */ /* 0x008fe40003f25070 */
[----:B------:R-:W-:Y:S02]  /*0120*/  ISETP.NE.AND.EX P0, PT, R5, RZ, PT, P0 ;  /* 0x000000ff0500720c */ /* 0x000fe40003f05300 */
[----:B------:R-:W-:-:S11]  /*0130*/  ISETP.NE.AND.EX P1, PT, R11, RZ, PT, P1 ;  /* 0x000000ff0b00720c */ /* 0x000fd60003f25310 */
[----:B------:R-:W-:-:S04]  /*0140*/  @P0 IMAD.WIDE.U32 R4, R234, 0x4, R4 ;  /* 0x00000004ea040825 */ /* 0x000fc800078e0004 */
[----:B------:R-:W-:Y:S02]  /*0150*/  @P1 IMAD.WIDE.U32 R10, R234, 0x4, R10 ;  /* 0x00000004ea0a1825 */ /* 0x000fe400078e000a */
[----:B------:R-:W2:Y:S04]  /*0160*/  @P0 LD.E R4, desc[UR4][R4.64] ;  /* 0x0000000404040980 */ /* 0x000ea8000c101900 */
[----:B------:R-:W2:Y:S01]  /*0170*/  @P1 LD.E R7, desc[UR4][R10.64] ;  /* 0x000000040a071980 */ /* 0x000ea2000c101900 */
[----:B------:R-:W-:Y:S01]  /*0180*/  BSSY.RECONVERGENT B1, `(.L_x_2571) ;  /* 0x000000c000017945 */ /* 0x000fe20003800200 */
[----:B--2---:R-:W-:-:S03]  /*0190*/  @P0 IMAD.IADD R9, R4, 0x1, -R7 ;  /* 0x0000000104090824 */ /* 0x004fc600078e0a07 */
[----:B-1----:R-:W-:Y:S05]  /*01a0*/  @P0 BRA `(.L_x_2572) ;  /* 0x0000000000240947 */ /* 0x002fea0003800000 */
[----:B------:R-:W2:Y:S01]  /*01b0*/  LD.E.64 R4, desc[UR4][R2.64+0x108] ;  /* 0x0001080402047980 */ /* 0x000ea2000c101b00 */
[----:B------:R-:W-:Y:S01]  /*01c0*/  BSSY.RECONVERGENT B0, `(.L_x_2573) ;  /* 0x0000006000007945 */ /* 0x000fe20003800200 */
[----:B------:R-:W-:Y:S01]  /*01d0*/  IMAD.MOV.U32 R9, RZ, RZ, RZ ;  /* 0x000000ffff097224 */ /* 0x000fe200078e00ff */
[----:B--2---:R-:W-:-:S04]  /*01e0*/  ISETP.NE.U32.AND P0, PT, R4, RZ, PT ;  /* 0x000000ff0400720c */ /* 0x004fc80003f05070 */
[----:B------:R-:W-:-:S13]  /*01f0*/  ISETP.NE.AND.EX P0, PT, R5, RZ, PT, P0 ;  /* 0x000000ff0500720c */ /* 0x000fda0003f05300 */
[----:B------:R-:W-:Y:S05]  /*0200*/  @!P0 BRA `(.L_x_2574) ;  /* 0x0000000000048947 */ /* 0x000fea0003800000 */
[----:B------:R1:W5:Y:S02]  /*0210*/  LD.E R9, desc[UR4][R2.64+0xbc] ;  /* 0x0000bc0402097980 */ /* 0x000364000c101900 */
.L_x_2574:
[----:B------:R-:W-:Y:S05]  /*0220*/  BSYNC.RECONVERGENT B0 ;  /* 0x0000000000007941 */ /* 0x000fea0003800200 */
.L_x_2573:
[----:B-----5:R-:W-:Y:S02]  /*0230*/  IADD3 R9, PT, PT, R9, R0, -R7 ;  /* 0x0000000009097210 */ /* 0x020fe40007ffe807 */
.L_x_2572:
[----:B------:R-:W-:Y:S05]  /*0240*/  BSYNC.RECONVERGENT B1 ;  /* 0x0000000000017941 */ /* 0x000fea0003800200 */
.L_x_2571:
[----:B------:R-:W-:Y:S01]  /*0250*/  IMAD.SHL.U32 R5, R235, 0x40, RZ ;  /* 0x00000040eb057824 */ /* 0x000fe200078e00ff */
[----:B------:R-:W-:Y:S01]  /*0260*/  MOV R10, R232 ;  /* 0x000000e8000a7202 */ /* 0x000fe20000000f00 */
[----:B------:R-:W-:-:S03]  /*0270*/  IMAD.MOV.U32 R11, RZ, RZ, 0x0 ;  /* 0x00000000ff0b7424 */ /* 0x000fc600078e00ff */
[----:B-----5:R-:W-:-:S13]  /*0280*/  ISETP.GT.AND P0, PT, R240, R5, PT ;  /* 0x00000005f000720c */ /* 0x020fda0003f04270 */
[----:B-1----:R-:W-:Y:S05]  /*0290*/  @!P0 RET.REL.NODEC R10 `(_ZN5flash24flash_fwd_splitkv_kernelI23Flash_fwd_kernel_traitsILi32ELi64ELi256ELi4ELb0ELb0EN7cutlass10bfloat16_tE19Flash_kernel_traitsILi32ELi64ELi256ELi4ES3_EELb0ELb0ELb0ELb1ELb1ELb0ELb0ELb0EEEvNS_16Flash_fwd_paramsE) ;  /* 0xfffffffc0a588950 */ /* 0x002fea0003c3ffff */
[----:B------:R-:W-:Y:S01]  /*02a0*/  VIADD R11, R0, 0xff ;  /* 0x000000ff000b7836 */ /* 0x000fe20000000000 */
[----:B------:R-:W1:Y:S01]  /*02b0*/  S2R R154, SR_TID.X ;  /* 0x00000000009a7919 */ /* 0x000e620000002100 */
[----:B------:R-:W-:-:S03]  /*02c0*/  VIADD R9, R9, 0xff ;  /* 0x000000ff09097836 */ /* 0x000fc60000000000 */
[----:B------:R-:W-:Y:S02]  /*02d0*/  SHF.R.S32.HI R4, RZ, 0x1f, R11 ;  /* 0x0000001fff047819 */ /* 0x000fe4000001140b */
[----:B------:R-:W-:Y:S02]  /*02e0*/  SHF.R.S32.HI R0, RZ, 0x1f, R9 ;  /* 0x0000001fff007819 */ /* 0x000fe40000011409 */
[----:B------:R-:W-:Y:S02]  /*02f0*/  LEA.HI R4, R4, R11, RZ, 0x8 ;  /* 0x0000000b04047211 */ /* 0x000fe400078f40ff */
[----:B------:R-:W-:Y:S02]  /*0300*/  LEA.HI R0, R0, R9, RZ, 0x8 ;  /* 0x0000000900007211 */ /* 0x000fe400078f40ff */
[----:B------:R-:W-:Y:S02]  /*0310*/  SHF.R.S32.HI R4, RZ, 0x8, R4 ;  /* 0x00000008ff047819 */ /* 0x000fe40000011404 */
[----:B------:R-:W-:-:S04]  /*0320*/  SHF.R.S32.HI R155, RZ, 0x8, R0 ;  /* 0x00000008ff9b7819 */ /* 0x000fc80000011400 */
[----:B------:R-:W-:-:S04]  /*0330*/  VIMNMX R155, PT, PT, R4, R155, PT ;  /* 0x0000009b049b7248 */ /* 0x000fc80003fe0100 */
[----:B------:R-:W-:-:S13]  /*0340*/  ISETP.GT.AND P0, PT, R155, RZ, PT ;  /* 0x000000ff9b00720c */ /* 0x000fda0003f04270 */
[----:B-1----:R-:W-:Y:S05]  /*0350*/  @P0 BRA `(.L_x_2575) ;  /* 0x0000000000c40947 */ /* 0x002fea0003800000 */
[----:B------:R-:W2:Y:S04]  /*0360*/  LD.E.64 R8, desc[UR4][R2.64+0x88] ;  /* 0x0000880402087980 */ /* 0x000ea8000c101b00 */
[----:B------:R-:W3:Y:S04]  /*0370*/  LD.E.64 R10, desc[UR4][R2.64+0x80] ;  /* 0x00008004020a7980 */ /* 0x000ee8000c101b00 */
[----:B------:R-:W4:Y:S04]  /*0380*/  LD.E.64 R12, desc[UR4][R2.64+0x90] ;  /* 0x00009004020c7980 */ /* 0x000f28000c101b00 */
[----:B------:R-:W5:Y:S04]  /*0390*/  LD.E R0, desc[UR4][R2.64+0x60] ;  /* 0x0000600402007980 */ /* 0x000f68000c101900 */
[----:B------:R-:W5:Y:S04]  /*03a0*/  LD.E.64 R6, desc[UR4][R2.64+0x70] ;  /* 0x0000700402067980 */ /* 0x000f68000c101b00 */
[----:B------:R1:W5:Y:S01]  /*03b0*/  LD.E.64 R14, desc[UR4][R2.64+0xa0] ;  /* 0x0000a004020e7980 */ /* 0x000362000c101b00 */
[----:B------:R-:W-:-:S02]  /*03c0*/  IMAD.SHL.U32 R4, R154, 0x8, RZ ;  /* 0x000000089a047824 */ /* 0x000fc400078e00ff */
[----:B------:R-:W-:-:S03]  /*03d0*/  IMAD.MOV.U32 R17, RZ, RZ, RZ ;  /* 0x000000ffff117224 */ /* 0x000fc600078e00ff */
[----:B------:R-:W-:Y:S02]  /*03e0*/  LOP3.LUT R16, R4, 0x18, RZ, 0xc0, !PT ;  /* 0x0000001804107812 */ /* 0x000fe400078ec0ff */
[----:B-1----:R-:W-:Y:S02]  /*03f0*/  SHF.R.U32.HI R2, RZ, 0x2, R154 ;  /* 0x00000002ff027819 */ /* 0x002fe4000001169a */
[----:B------:R-:W-:Y:S01]  /*0400*/  LOP3.LUT P2, R154, R154, 0x3, RZ, 0xc0, !PT ;  /* 0x000000039a9a7812 */ /* 0x000fe2000784c0ff */
[----:B--2---:R-:W-:Y:S02]  /*0410*/  IMAD R4, R9, R5, RZ ;  /* 0x0000000509047224 */ /* 0x004fe400078e02ff */
[----:B------:R-:W-:-:S04]  /*0420*/  IMAD.WIDE.U32 R16, R5, R8, R16 ;  /* 0x0000000805107225 */ /* 0x000fc800078e0010 */
[----:B------:R-:W-:Y:S01]  /*0430*/  IMAD R3, R9, R2, RZ ;  /* 0x0000000209037224 */ /* 0x000fe200078e02ff */
[----:B------:R-:W-:Y:S01]  /*0440*/  IADD3 R17, PT, PT, R17, R4, RZ ;  /* 0x0000000411117210 */ /* 0x000fe20007ffe0ff */
[-C--:B---3--:R-:W-:Y:S02]  /*0450*/  IMAD R4, R11, R234.reuse, RZ ;  /* 0x000000ea0b047224 */ /* 0x088fe400078e02ff */
[----:B------:R-:W-:-:S04]  /*0460*/  IMAD.WIDE.U32 R16, R10, R234, R16 ;  /* 0x000000ea0a107225 */ /* 0x000fc800078e0010 */
[----:B------:R-:W-:Y:S02]  /*0470*/  IMAD.IADD R17, R17, 0x1, R4 ;  /* 0x0000000111117824 */ /* 0x000fe400078e0204 */
[-C--:B----4-:R-:W-:Y:S02]  /*0480*/  IMAD R10, R13, R233.reuse, RZ ;  /* 0x000000e90d0a7224 */ /* 0x090fe400078e02ff */
[----:B------:R-:W-:-:S04]  /*0490*/  IMAD.WIDE.U32 R12, R12, R233, R16 ;  /* 0x000000e90c0c7225 */ /* 0x000fc800078e0010 */
[----:B-----5:R-:W-:Y:S01]  /*04a0*/  IMAD R0, R0, R234, R233 ;  /* 0x000000ea00007224 */ /* 0x020fe200078e02e9 */
[----:B------:R-:W-:Y:S01]  /*04b0*/  IADD3 R11, PT, PT, R13, R10, RZ ;  /* 0x0000000a0d0b7210 */ /* 0x000fe20007ffe0ff */
[----:B------:R-:W-:Y:S01]  /*04c0*/  IMAD.MOV.U32 R10, RZ, RZ, R12 ;  /* 0x000000ffff0a7224 */ /* 0x000fe200078e000c */
[C---:B------:R-:W-:Y:S01]  /*04d0*/  IADD3 R13, PT, PT, R240.reuse, -R5, RZ ;  /* 0x80000005f00d7210 */ /* 0x040fe20007ffe0ff */
[----:B------:R-:W-:Y:S01]  /*04e0*/  IMAD R5, R240, R0, R5 ;  /* 0x00000000f0057224 */ /* 0x000fe200078e0205 */
[----:B------:R-:W-:Y:S01]  /*04f0*/  MOV R233, 0x0 ;  /* 0x0000000000e97802 */ /* 0x000fe20000000f00 */
[----:B------:R-:W-:Y:S01]  /*0500*/  IMAD.WIDE.U32 R10, R8, R2, R10 ;  /* 0x00000002080a7225 */ /* 0x000fe200078e000a */
[----:B------:R-:W-:-:S03]  /*0510*/  ISETP.GE.OR P2, PT, R2, R13, P2 ;  /* 0x0000000d0200720c */ /* 0x000fc60001746670 */
[----:B------:R-:W-:Y:S01]  /*0520*/  IMAD.IADD R3, R11, 0x1, R3 ;  /* 0x000000010b037824 */ /* 0x000fe200078e0203 */
[----:B------:R-:W-:Y:S02]  /*0530*/  LEA R6, P1, R10, R6, 0x1 ;  /* 0x000000060a067211 */ /* 0x000fe400078208ff */
[C---:B------:R-:W-:Y:S01]  /*0540*/  IADD3 R11, P0, PT, R5.reuse, R2, RZ ;  /* 0x00000002050b7210 */ /* 0x040fe20007f1e0ff */
[----:B------:R-:W-:Y:S01]  /*0550*/  VIADD R2, R2, 0x20 ;  /* 0x0000002002027836 */ /* 0x000fe20000000000 */
[----:B------:R-:W-:Y:S02]  /*0560*/  LEA.HI.X R7, R10, R7, R3, 0x1, P1 ;  /* 0x000000070a077211 */ /* 0x000fe400008f0c03 */
[----:B------:R-:W-:Y:S02]  /*0570*/  LEA.HI.X.SX32 R5, R5, RZ, 0x1, P0 ;  /* 0x000000ff05057211 */ /* 0x000fe400000f0eff */
[----:B------:R-:W-:Y:S01]  /*0580*/  LEA R10, P0, R11, R14, 0x2 ;  /* 0x0000000e0b0a7211 */ /* 0x000fe200078010ff */
[----:B------:R-:W-:Y:S01]  /*0590*/  ST.E.128 desc[UR4][R6.64], RZ ;  /* 0x000000ff06007985 */ /* 0x000fe2000c101d04 */
[----:B------:R-:W-:-:S02]  /*05a0*/  LEA R4, P1, R8, R6, 0x6 ;  /* 0x0000000608047211 */ /* 0x000fc400078230ff */
[----:B------:R-:W-:Y:S02]  /*05b0*/  LEA.HI.X R11, R11, R15, R5, 0x2, P0 ;  /* 0x0000000f0b0b7211 */ /* 0x000fe400000f1405 */
[----:B------:R-:W-:Y:S02]  /*05c0*/  ISETP.GE.AND P0, PT, R2, R13, PT ;  /* 0x0000000d0200720c */ /* 0x000fe40003f06270 */
[----:B------:R-:W-:Y:S02]  /*05d0*/  LEA.HI.X R5, R8, R7, R9, 0x6, P1 ;  /* 0x0000000708057211 */ /* 0x000fe400008f3409 */
[----:B------:R-:W-:Y:S02]  /*05e0*/  ISETP.NE.OR P0, PT, R154, RZ, P0 ;  /* 0x000000ff9a00720c */ /* 0x000fe40000705670 */
[----:B------:R-:W-:Y:S01]  /*05f0*/  @!P2 MOV R0, 0x7f800000 ;  /* 0x7f8000000000a802 */ /* 0x000fe20000000f00 */
[----:B------:R-:W-:Y:S04]  /*0600*/  ST.E.128 desc[UR4][R4.64], RZ ;  /* 0x000000ff04007985 */ /* 0x000fe8000c101d04 */
[----:B------:R1:W-:Y:S06]  /*0610*/  @!P2 ST.E desc[UR4][R10.64], R0 ;  /* 0x000000000a00a985 */ /* 0x0003ec000c101904 */
[----:B-1----:R-:W-:Y:S05]  /*0620*/  @P0 RET.REL.NODEC R232 `(_ZN5flash24flash_fwd_splitkv_kernelI23Flash_fwd_kernel_traitsILi32ELi64ELi256ELi4ELb0ELb0EN7cutlass10bfloat16_tE19Flash_kernel_traitsILi32ELi64ELi256ELi4ES3_EELb0ELb0ELb0ELb1ELb1ELb0ELb0ELb0EEEvNS_16Flash_fwd_paramsE) ;  /* 0xfffffff8e8740950 */ /* 0x002fea0003c3ffff */
[----:B------:R-:W-:Y:S02]  /*0630*/  MOV R3, 0x7f800000 ;  /* 0x7f80000000037802 */ /* 0x000fe40000000f00 */
[----:B------:R-:W-:-:S03]  /*0640*/  MOV R233, 0x0 ;  /* 0x0000000000e97802 */ /* 0x000fc60000000f00 */
[----:B------:R1:W-:Y:S02]  /*0650*/  ST.E desc[UR4][R10.64+0x80], R3 ;  /* 0x000080030a007985 */ /* 0x0003e4000c101904 */
[----:B-1----:R-:W-:Y:S05]  /*0660*/  RET.REL.NODEC R232 `(_ZN5flash24flash_fwd_splitkv_kernelI23Flash_fwd_kernel_traitsILi32ELi64ELi256ELi4ELb0ELb0EN7cutlass10bfloat16_tE19Flash_kernel_traitsILi32ELi64ELi256ELi4ES3_EELb0ELb0ELb0ELb1ELb1ELb0ELb0ELb0EEEvNS_16Flash_fwd_paramsE) ;  /* 0xfffffff8e8647950 */ /* 0x002fea0003c3ffff */
.L_x_2575:
[----:B------:R-:W2:Y:S04]  /*0670*/  LD.E.64 R4, desc[UR4][R2.64+0x158] ;  /* 0x0001580402047980 */ /* 0x000ea8000c101b00 */
[----:B------:R-:W3:Y:S01]  /*0680*/  LD.E.64 R246, desc[UR4][R2.64+0x160] ;  /* 0x0001600402f67980 */ /* 0x000ee2000c101b00 */
[----:B------:R-:W-:Y:S01]  /*0690*/  IMAD.MOV.U32 R6, RZ, RZ, R234 ;  /* 0x000000ffff067224 */ /* 0x000fe200078e00ea */
[----:B------:R-:W-:Y:S01]  /*06a0*/  BSSY.RECONVERGENT B0, `(.L_x_2576) ;  /* 0x00000a6000007945 */ /* 0x000fe20003800200 */
[----:B--2---:R-:W-:-:S04]  /*06b0*/  ISETP.NE.U32.AND P0, PT, R4, RZ, PT ;  /* 0x000000ff0400720c */ /* 0x004fc80003f05070 */
[----:B------:R-:W-:-:S13]  /*06c0*/  ISETP.NE.AND.EX P0, PT, R5, RZ, PT, P0 ;  /* 0x000000ff0500720c */ /* 0x000fda0003f05300 */
[----:B------:R-:W-:-:S05]  /*06d0*/  @P0 IMAD.WIDE.U32 R4, R234, 0x4, R4 ;  /* 0x00000004ea040825 */ /* 0x000fca00078e0004 */
[----:B------:R1:W5:Y:S01]  /*06e0*/  @P0 LD.E R6, desc[UR4][R4.64] ;  /* 0x0000000404060980 */ /* 0x000362000c101900 */
[----:B---3--:R-:W-:-:S04]  /*06f0*/  ISETP.NE.U32.AND P0, PT, R246, RZ, PT ;  /* 0x000000fff600720c */ /* 0x008fc80003f05070 */
[----:B------:R-:W-:-:S13]  /*0700*/  ISETP.NE.AND.EX P0, PT, R247, RZ, PT, P0 ;  /* 0x000000fff700720c */ /* 0x000fda0003f05300 */
[----:B------:R-:W-:Y:S05]  /*0710*/  @!P0 BRA `(.L_x_2577) ;  /* 0x0000000400748947 */ /* 0x000fea0003800000 */
[----:B------:R-:W2:Y:S04]  /*0720*/  LD.E R12, desc[UR4][R2.64+0x170] ;  /* 0x00017004020c7980 */ /* 0x000ea8000c101900 */
[----:B------:R-:W3:Y:S01]  /*0730*/  LD.E.64 R8, desc[UR4][R2.64+0x168] ;  /* 0x0001680402087980 */ /* 0x000ee2000c101b00 */
[----:B------:R-:W-:Y:S02]  /*0740*/  IMAD.MOV.U32 R194, RZ, RZ, R2 ;  /* 0x000000ffffc27224 */ /* 0x000fe400078e0002 */
[----:B------:R-:W-:-:S05]  /*0750*/  IMAD.MOV.U32 R195, RZ, RZ, R3 ;  /* 0x000000ffffc37224 */ /* 0x000fca00078e0003 */
        /* <DEDUP_REMOVED lines=9> */
[----:B-----5:R-:W1:Y:S08]  /*07f0*/  I2F.RP R6, R5 ;  /* 0x0000000500067306 */ /* 0x020e700000209400 */
[----:B-1----:R-:W1:Y:S02]  /*0800*/  MUFU.RCP R14, R6 ;  /* 0x00000006000e7308 */ /* 0x002e640000001000 */
[----:B-1----:R-:W-:-:S06]  /*0810*/  IADD3 R14, PT, PT, R14, 0xffffffe, RZ ;  /* 0x0ffffffe0e0e7810 */ /* 0x002fcc0007ffe0ff */
        /* <DEDUP_REMOVED lines=27> */
[----:B------:R1:W3:Y:S01]  /*09d0*/  LD.E R0, desc[UR4][R4.64] ;  /* 0x0000000404007980 */ /* 0x0002e2000c101900 */
[----:B----4-:R-:W-:-:S04]  /*09e0*/  IABS R7, R10 ;  /* 0x0000000a00077213 */ /* 0x010fc80000000000 */
[----:B------:R-:W4:Y:S08]  /*09f0*/  I2F.RP R13, R7 ;  /* 0x00000007000d7306 */ /* 0x000f300000209400 */
[----:B----4-:R-:W4:Y:S02]  /*0a00*/  MUFU.RCP R11, R13 ;  /* 0x0000000d000b7308 */ /* 0x010f240000001000 */
[----:B----4-:R-:W-:-:S06]  /*0a10*/  IADD3 R11, PT, PT, R11, 0xffffffe, RZ ;  /* 0x0ffffffe0b0b7810 */ /* 0x010fcc0007ffe0ff */
[----:B------:R-:W4:Y:S01]  /*0a20*/  F2I.FTZ.U32.TRUNC.NTZ R21, R11 ;  /* 0x0000000b00157305 */ /* 0x000f22000021f000 */
[----:B------:R-:W-:Y:S02]  /*0a30*/  MOV R20, RZ ;  /* 0x000000ff00147202 */ /* 0x000fe40000000f00 */
[----:B------:R-:W-:Y:S02]  /*0a40*/  IABS R6, R233 ;  /* 0x000000e900067213 */ /* 0x000fe40000000000 */
[----:B-1----:R-:W-:Y:S01]  /*0a50*/  IABS R5, R10 ;  /* 0x0000000a00057213 */ /* 0x002fe20000000000 */
[----:B----4-:R-:W-:-:S04]  /*0a60*/  IMAD.MOV R4, RZ, RZ, -R21 ;  /* 0x000000ffff047224 */ /* 0x010fc800078e0a15 */
        /* <DEDUP_REMOVED lines=8> */
[----:B------:R-:W-:Y:S02]  /*0af0*/  LOP3.LUT R7, R233, R10, RZ, 0x3c, !PT ;  /* 0x0000000ae9077212 */ /* 0x000fe400078e3cff */
[----:B------:R-:W-:Y:S02]  /*0b00*/  @!P1 IADD3 R4, PT, PT, R4, 0x1, RZ ;  /* 0x0000000104049810 */ /* 0x000fe40007ffe0ff */
[----:B------:R-:W-:Y:S01]  /*0b10*/  ISETP.GE.AND P0, PT, R7, RZ, PT ;  /* 0x000000ff0700720c */ /* 0x000fe20003f06270 */
[----:B------:R-:W-:Y:S01]  /*0b20*/  IMAD.MOV R8, RZ, RZ, -R8 ;  /* 0x000000ffff087224 */ /* 0x000fe200078e0a08 */
[----:B------:R-:W-:-:S05]  /*0b30*/  ISETP.NE.AND P1, PT, R10, RZ, PT ;  /* 0x000000ff0a00720c */ /* 0x000fca0003f25270 */
[----:B------:R-:W-:-:S04]  /*0b40*/  @P2 VIADD R4, R4, 0x1 ;  /* 0x0000000104042836 */ /* 0x000fc80000000000 */
[----:B------:R-:W-:-:S05]  /*0b50*/  IMAD.MOV.U32 R7, RZ, RZ, R4 ;  /* 0x000000ffff077224 */ /* 0x000fca00078e0004 */
[----:B------:R-:W-:Y:S02]  /*0b60*/  @!P0 IADD3 R7, PT, PT, -R7, RZ, RZ ;  /* 0x000000ff07078210 */ /* 0x000fe40007ffe1ff */
[----:B------:R-:W-:-:S05]  /*0b70*/  @!P1 LOP3.LUT R7, RZ, R10, RZ, 0x33, !PT ;  /* 0x0000000aff079212 */ /* 0x000fca00078e33ff */
[----:B------:R-:W-:Y:S01]  /*0b80*/  IMAD R9, R19, R7, RZ ;  /* 0x0000000713097224 */ /* 0x000fe200078e02ff */
[----:B---3--:R-:W-:Y:S01]  /*0b90*/  SHF.R.S32.HI R5, RZ, 0x1f, R0 ;  /* 0x0000001fff057819 */ /* 0x008fe20000011400 */
[----:B--2---:R-:W-:Y:S02]  /*0ba0*/  IMAD R6, R15, R0, RZ ;  /* 0x000000000f067224 */ /* 0x004fe400078e02ff */
[----:B------:R-:W-:Y:S02]  /*0bb0*/  IMAD R15, R12, R8, R237 ;  /* 0x000000080c0f7224 */ /* 0x000fe400078e02ed */
[C---:B------:R-:W-:Y:S02]  /*0bc0*/  IMAD R6, R14.reuse, R5, R6 ;  /* 0x000000050e067224 */ /* 0x040fe400078e0206 */
[----:B------:R-:W-:Y:S01]  /*0bd0*/  IMAD.WIDE.U32 R20, R14, R0, RZ ;  /* 0x000000000e147225 */ /* 0x000fe200078e00ff */
[----:B------:R-:W-:-:S03]  /*0be0*/  SHF.R.S32.HI R13, RZ, 0x1f, R15 ;  /* 0x0000001fff0d7819 */ /* 0x000fc6000001140f */
[----:B------:R-:W-:Y:S01]  /*0bf0*/  IMAD R4, R153, R15, RZ ;  /* 0x0000000f99047224 */ /* 0x000fe200078e02ff */
[----:B------:R-:W-:-:S03]  /*0c00*/  IADD3 R21, PT, PT, R21, R6, RZ ;  /* 0x0000000615157210 */ /* 0x000fc60007ffe0ff */
[----:B------:R-:W-:Y:S02]  /*0c10*/  IMAD R4, R152, R13, R4 ;  /* 0x0000000d98047224 */ /* 0x000fe400078e0204 */
[----:B------:R-:W-:Y:S01]  /*0c20*/  IMAD.WIDE.U32 R20, R15, R152, R20 ;  /* 0x000000980f147225 */ /* 0x000fe200078e0014 */
[----:B------:R-:W-:-:S03]  /*0c30*/  SHF.R.S32.HI R6, RZ, 0x1f, R7 ;  /* 0x0000001fff067819 */ /* 0x000fc60000011407 */
        /* <DEDUP_REMOVED lines=11> */
.L_x_2577:
[----:B------:R-:W2:Y:S04]  /*0cf0*/  LD.E R10, desc[UR4][R2.64+0x68] ;  /* 0x00006804020a7980 */ /* 0x000ea8000c101900 */
[----:B------:R-:W3:Y:S04]  /*0d00*/  LD.E.64 R152, desc[UR4][R2.64+0x38] ;  /* 0x0000380402987980 */ /* 0x000ee8000c101b00 */
[----:B------:R-:W4:Y:S01]  /*0d10*/  LD.E.64 R16, desc[UR4][R2.64+0x20] ;  /* 0x0000200402107980 */ /* 0x000f22000c101b00 */
[----:B------:R-:W-:Y:S02]  /*0d20*/  MOV R194, R2 ;  /* 0x0000000200c27202 */ /* 0x000fe40000000f00 */
[----:B------:R-:W-:-:S05]  /*0d30*/  MOV R195, R3 ;  /* 0x0000000300c37202 */ /* 0x000fca0000000f00 */
[----:B------:R-:W3:Y:S04]  /*0d40*/  LD.E.64 R196, desc[UR4][R194.64+0x40] ;  /* 0x00004004c2c47980 */ /* 0x000ee8000c101b00 */
[----:B------:R-:W3:Y:S04]  /*0d50*/  LD.E.64 R14, desc[UR4][R194.64+0x50] ;  /* 0x00005004c20e7980 */ /* 0x000ee8000c101b00 */
[----:B------:R-:W3:Y:S04]  /*0d60*/  LD.E.64 R12, desc[UR4][R194.64+0x28] ;  /* 0x00002804c20c7980 */ /* 0x000ee8000c101b00 */
[----:B------:R2:W5:Y:S01]  /*0d70*/  LD.E.64 R26, desc[UR4][R194.64+0x58] ;  /* 0x00005804c21a7980 */ /* 0x000562000c101b00 */
[----:B------:R-:W-:-:S02]  /*0d80*/  MOV R18, RZ ;  /* 0x000000ff00127202 */ /* 0x000fc40000000f00 */
[----:B------:R-:W-:Y:S02]  /*0d90*/  CS2R R244, SRZ ;  /* 0x0000000000f47805 */ /* 0x000fe4000001ff00 */
[----:B-1----:R-:W-:Y:S02]  /*0da0*/  IABS R5, R233 ;  /* 0x000000e900057213 */ /* 0x002fe40000000000 */
[----:B------:R-:W-:Y:S02]  /*0db0*/  LEA R237, R155, 0xffffff00, 0x8 ;  /* 0xffffff009bed7811 */ /* 0x000fe400078e40ff */
[-C--:B--2---:R-:W-:Y:S02]  /*0dc0*/  IABS R0, R10.reuse ;  /* 0x0000000a00007213 */ /* 0x084fe40000000000 */
[----:B------:R-:W-:Y:S02]  /*0dd0*/  IABS R9, R10 ;  /* 0x0000000a00097213 */ /* 0x000fe40000000000 */
[----:B------:R-:W1:Y:S03]  /*0de0*/  I2F.RP R11, R0 ;  /* 0x00000000000b7306 */ /* 0x000e660000209400 */
[----:B------:R-:W-:-:S05]  /*0df0*/  IMAD.MOV R9, RZ, RZ, -R9 ;  /* 0x000000ffff097224 */ /* 0x000fca00078e0a09 */
[----:B-1----:R-:W1:Y:S02]  /*0e00*/  MUFU.RCP R8, R11 ;  /* 0x0000000b00087308 */ /* 0x002e640000001000 */
[----:B-1----:R-:W-:Y:S02]  /*0e10*/  VIADD R8, R8, 0xffffffe ;  /* 0x0ffffffe08087836 */ /* 0x002fe40000000000 */
[----:B----45:R-:W-:-:S04]  /*0e20*/  IMAD R11, R17, R6, RZ ;  /* 0x00000006110b7224 */ /* 0x030fc800078e02ff */
[----:B------:R-:W1:Y:S02]  /*0e30*/  F2I.FTZ.U32.TRUNC.NTZ R19, R8 ;  /* 0x0000000800137305 */ /* 0x000e64000021f000 */
[----:B-1----:R-:W-:Y:S01]  /*0e40*/  IADD3 R4, PT, PT, RZ, -R19, RZ ;  /* 0x80000013ff047210 */ /* 0x002fe20007ffe0ff */
[----:B---3--:R-:W-:-:S04]  /*0e50*/  IMAD R8, R153, R7, RZ ;  /* 0x0000000799087224 */ /* 0x008fc800078e02ff */
[----:B------:R-:W-:-:S04]  /*0e60*/  IMAD R4, R4, R0, RZ ;  /* 0x0000000004047224 */ /* 0x000fc800078e02ff */
[----:B------:R-:W-:-:S04]  /*0e70*/  IMAD.HI.U32 R4, R19, R4, R18 ;  /* 0x0000000413047227 */ /* 0x000fc800078e0012 */
[----:B------:R-:W-:-:S04]  /*0e80*/  IMAD.WIDE.U32 R18, R152, R7, RZ ;  /* 0x0000000798127225 */ /* 0x000fc800078e00ff */
[----:B------:R-:W-:-:S04]  /*0e90*/  IMAD.HI.U32 R4, R4, R5, RZ ;  /* 0x0000000504047227 */ /* 0x000fc800078e00ff */
[----:B------:R-:W-:Y:S01]  /*0ea0*/  IMAD R9, R4, R9, R5 ;  /* 0x0000000904097224 */ /* 0x000fe200078e0205 */
[----:B------:R-:W-:-:S04]  /*0eb0*/  SHF.R.S32.HI R5, RZ, 0x1f, R7 ;  /* 0x0000001fff057819 */ /* 0x000fc80000011407 */
[----:B------:R-:W-:Y:S01]  /*0ec0*/  ISETP.GT.U32.AND P1, PT, R0, R9, PT ;  /* 0x000000090000720c */ /* 0x000fe20003f24070 */
[----:B------:R-:W-:-:S05]  /*0ed0*/  IMAD R8, R152, R5, R8 ;  /* 0x0000000598087224 */ /* 0x000fca00078e0208 */
[----:B------:R-:W-:-:S07]  /*0ee0*/  IADD3 R19, PT, PT, R19, R8, RZ ;  /* 0x0000000813137210 */ /* 0x000fce0007ffe0ff */
[-C--:B------:R-:W-:Y:S01]  /*0ef0*/  @!P1 IADD3 R9, PT, PT, R9, -R0.reuse, RZ ;  /* 0x8000000009099210 */ /* 0x080fe20007ffe0ff */
[----:B------:R-:W-:Y:S01]  /*0f00*/  @!P1 VIADD R4, R4, 0x1 ;  /* 0x0000000104049836 */ /* 0x000fe20000000000 */
[----:B------:R-:W-:Y:S02]  /*0f10*/  ISETP.NE.AND P1, PT, R10, RZ, PT ;  /* 0x000000ff0a00720c */ /* 0x000fe40003f25270 */
[----:B------:R-:W-:Y:S02]  /*0f20*/  ISETP.GE.U32.AND P2, PT, R9, R0, PT ;  /* 0x000000000900720c */ /* 0x000fe40003f46070 */
[----:B------:R-:W-:Y:S02]  /*0f30*/  LOP3.LUT R9, R233, R10, RZ, 0x3c, !PT ;  /* 0x0000000ae9097212 */ /* 0x000fe400078e3cff */
[----:B------:R-:W-:Y:S02]  /*0f40*/  SHF.R.S32.HI R0, RZ, 0x1f, R6 ;  /* 0x0000001fff007819 */ /* 0x000fe40000011406 */
[----:B------:R-:W-:-:S03]  /*0f50*/  ISETP.GE.AND P0, PT, R9, RZ, PT ;  /* 0x000000ff0900720c */ /* 0x000fc60003f06270 */
[C---:B------:R-:W-:Y:S02]  /*0f60*/  IMAD R8, R16.reuse, R0, R11 ;  /* 0x0000000010087224 */ /* 0x040fe400078e020b */
[----:B------:R-:W-:Y:S02]  /*0f70*/  IMAD.WIDE.U32 R16, R16, R6, R18 ;  /* 0x0000000610107225 */ /* 0x000fe400078e0012 */
[----:B------:R-:W-:Y:S02]  /*0f80*/  @P2 IADD3 R4, PT, PT, R4, 0x1, RZ ;  /* 0x0000000104042810 */ /* 0x000fe40007ffe0ff */
[----:B------:R-:W-:Y:S01]  /*0f90*/  IMAD.WIDE.U32 R18, R196, R7, RZ ;  /* 0x00000007c4127225 */ /* 0x000fe200078e00ff */
[----:B------:R-:W-:-:S03]  /*0fa0*/  IADD3 R17, PT, PT, R17, R8, RZ ;  /* 0x0000000811117210 */ /* 0x000fc60007ffe0ff */
[----:B------:R-:W-:Y:S02]  /*0fb0*/  IMAD.MOV.U32 R9, RZ, RZ, R4 ;  /* 0x000000ffff097224 */ /* 0x000fe400078e0004 */
[----:B------:R-:W-:Y:S02]  /*0fc0*/  IMAD R4, R197, R7, RZ ;  /* 0x00000007c5047224 */ /* 0x000fe400078e02ff */
[-C--:B------:R-:W-:Y:S01]  /*0fd0*/  IMAD R8, R153, R237.reuse, RZ ;  /* 0x000000ed99087224 */ /* 0x080fe200078e02ff */
[----:B------:R-:W-:Y:S01]  /*0fe0*/  @!P0 IADD3 R9, PT, PT, -R9, RZ, RZ ;  /* 0x000000ff09098210 */ /* 0x000fe20007ffe1ff */
[----:B------:R-:W-:Y:S01]  /*0ff0*/  IMAD.WIDE.U32 R16, R152, R237, R16 ;  /* 0x000000ed98107225 */ /* 0x000fe200078e0010 */
[----:B------:R-:W-:-:S03]  /*1000*/  @!P1 LOP3.LUT R9, RZ, R10, RZ, 0x33, !PT ;  /* 0x0000000aff099212 */ /* 0x000fc600078e33ff */
[----:B------:R-:W-:Y:S01]  /*1010*/  IMAD R4, R196, R5, R4 ;  /* 0x00000005c4047224 */ /* 0x000fe200078e0204 */
[----:B------:R-:W-:Y:S01]  /*1020*/  IADD3 R17, PT, PT, R17, R8, RZ ;  /* 0x0000000811117210 */ /* 0x000fe20007ffe0ff */
[-C--:B------:R-:W-:Y:S02]  /*1030*/  IMAD R7, R15, R9.reuse, RZ ;  /* 0x000000090f077224 */ /* 0x080fe400078e02ff */
[----:B------:R-:W-:Y:S01]  /*1040*/  IMAD.IADD R19, R19, 0x1, R4 ;  /* 0x0000000113137824 */ /* 0x000fe200078e0204 */
[----:B------:R-:W-:Y:S01]  /*1050*/  SHF.R.S32.HI R4, RZ, 0x1f, R9 ;  /* 0x0000001fff047819 */ /* 0x000fe20000011409 */
[----:B------:R-:W-:Y:S01]  /*1060*/  IMAD R5, R13, R6, RZ ;  /* 0x000000060d057224 */ /* 0x000fe200078e02ff */
[----:B------:R-:W-:Y:S01]  /*1070*/  MOV R13, RZ ;  /* 0x000000ff000d7202 */ /* 0x000fe20000000f00 */
[----:B------:R-:W-:-:S04]  /*1080*/  IMAD.WIDE.U32 R8, R14, R9, R16 ;  /* 0x000000090e087225 */ /* 0x000fc800078e0010 */
[----:B------:R-:W-:Y:S02]  /*1090*/  IMAD R4, R14, R4, R7 ;  /* 0x000000040e047224 */ /* 0x000fe400078e0207 */
[C---:B------:R-:W-:Y:S02]  /*10a0*/  IMAD R5, R12.reuse, R0, R5 ;  /* 0x000000000c057224 */ /* 0x040fe400078e0205 */
[----:B------:R-:W-:Y:S01]  /*10b0*/  IMAD.WIDE.U32 R14, R12, R6, R18 ;  /* 0x000000060c0e7225 */ /* 0x000fe200078e0012 */
[----:B------:R-:W-:Y:S02]  /*10c0*/  MOV R6, R8 ;  /* 0x0000000800067202 */ /* 0x000fe40000000f00 */
[----:B------:R-:W-:Y:S01]  /*10d0*/  IADD3 R0, PT, PT, R9, R4, RZ ;  /* 0x0000000409007210 */ /* 0x000fe20007ffe0ff */
[----:B------:R-:W-:Y:S01]  /*10e0*/  IMAD.IADD R12, R15, 0x1, R5 ;  /* 0x000000010f0c7824 */ /* 0x000fe200078e0205 */
[----:B------:R-:W-:Y:S02]  /*10f0*/  MOV R15, R237 ;  /* 0x000000ed000f7202 */ /* 0x000fe40000000f00 */
.L_x_2578:
[----:B------:R-:W-:Y:S05]  /*1100*/  BSYNC.RECONVERGENT B0 ;  /* 0x0000000000007941 */ /* 0x000fea0003800200 */
.L_x_2576:
[----:B------:R-:W2:Y:S04]  /*1110*/  LD.E.64 R24, desc[UR4][R194.64+0x18] ;  /* 0x00001804c2187980 */ /* 0x000ea8000c101b00 */
[----:B------:R-:W3:Y:S04]  /*1120*/  LD.E.64 R18, desc[UR4][R194.64+0x30] ;  /* 0x00003004c2127980 */ /* 0x000ee8000c101b00 */
[----:B------:R-:W4:Y:S04]  /*1130*/  LD.E.64 R20, desc[UR4][R194.64+0x48] ;  /* 0x00004804c2147980 */ /* 0x000f28000c101b00 */
[----:B------:R-:W5:Y:S04]  /*1140*/  LD.E.64 R22, desc[UR4][R194.64+0x8] ;  /* 0x00000804c2167980 */ /* 0x000f68000c101b00 */
[----:B------:R-:W5:Y:S04]  /*1150*/  LD.E.64 R8, desc[UR4][R194.64] ;  /* 0x00000004c2087980 */ /* 0x000f68000c101b00 */
        /* <DEDUP_REMOVED lines=18> */
[----:B------:R-:W-:-:S05]  /*1280*/  @!P1 IMAD.IADD R16, R16, 0x1, -R11 ;  /* 0x0000000110109824 */ /* 0x000fca00078e0a0b */
[----:B------:R-:W-:Y:S02]  /*1290*/  ISETP.GE.U32.AND P2, PT, R16, R11, PT ;  /* 0x0000000b1000720c */ /* 0x000fe40003f46070 */
[----:B------:R-:W-:Y:S02]  /*12a0*/  IADD3 R16, P0, PT, R242, R14, RZ ;  /* 0x0000000ef2107210 */ /* 0x000fe40007f1e0ff */
[----:B------:R-:W-:Y:S01]  /*12b0*/  LOP3.LUT R11, R233, R10, RZ, 0x3c, !PT ;  /* 0x0000000ae90b7212 */ /* 0x000fe200078e3cff */
[----:B------:R-:W-:Y:S02]  /*12c0*/  @!P1 VIADD R7, R7, 0x1 ;  /* 0x0000000107079836 */ /* 0x000fe40000000000 */
[----:B------:R-:W-:Y:S01]  /*12d0*/  IMAD.X R17, RZ, RZ, R12, P0 ;  /* 0x000000ffff117224 */ /* 0x000fe200000e060c */
[----:B------:R-:W-:Y:S02]  /*12e0*/  ISETP.GE.AND P0, PT, R11, RZ, PT ;  /* 0x000000ff0b00720c */ /* 0x000fe40003f06270 */
[----:B------:R-:W-:-:S02]  /*12f0*/  ISETP.NE.AND P1, PT, R10, RZ, PT ;  /* 0x000000ff0a00720c */ /* 0x000fc40003f25270 */
[C---:B------:R-:W-:Y:S01]  /*1300*/  LOP3.LUT R239, R218.reuse, 0xc0, RZ, 0xc0, !PT ;  /* 0x000000c0daef7812 */ /* 0x040fe200078ec0ff */
[-C--:B------:R-:W-:Y:S02]  /*1310*/  IMAD R13, R13, R196.reuse, RZ ;  /* 0x000000c40d0d7224 */ /* 0x080fe400078e02ff */
[----:B------:R-:W-:Y:S01]  /*1320*/  @P2 VIADD R7, R7, 0x1 ;  /* 0x0000000107072836 */ /* 0x000fe20000000000 */
[----:B------:R-:W-:Y:S01]  /*1330*/  LOP3.LUT R239, R239, 0x18, R154, 0xf8, !PT ;  /* 0x00000018efef7812 */ /* 0x000fe200078ef89a */
[C---:B------:R-:W-:Y:S01]  /*1340*/  IMAD R13, R15.reuse, R197, R13 ;  /* 0x000000c50f0d7224 */ /* 0x040fe200078e020d */
[----:B------:R-:W-:Y:S01]  /*1350*/  LOP3.LUT R241, R218, 0x1f20, RZ, 0xc0, !PT ;  /* 0x00001f20daf17812 */ /* 0x000fe200078ec0ff */
[----:B------:R-:W-:Y:S01]  /*1360*/  IMAD.WIDE.U32 R14, R15, R196, R16 ;  /* 0x000000c40f0e7225 */ /* 0x000fe200078e0010 */
[----:B------:R-:W-:-:S03]  /*1370*/  LOP3.LUT R12, R239, R242, RZ, 0x3c, !PT ;  /* 0x000000f2ef0c7212 */ /* 0x000fc600078e3cff */
[----:B------:R-:W-:Y:S01]  /*1380*/  @!P0 IMAD.MOV R7, RZ, RZ, -R7 ;  /* 0x000000ffff078224 */ /* 0x000fe200078e0a07 */
[----:B------:R-:W-:Y:S01]  /*1390*/  @!P1 LOP3.LUT R7, RZ, R10, RZ, 0x33, !PT ;  /* 0x0000000aff079212 */ /* 0x000fe200078e33ff */
[----:B------:R-:W-:Y:S01]  /*13a0*/  IMAD.IADD R15, R15, 0x1, R13 ;  /* 0x000000010f0f7824 */ /* 0x000fe200078e020d */
[----:B------:R-:W-:Y:S01]  /*13b0*/  LOP3.LUT R241, R241, R12, RZ, 0xfc, !PT ;  /* 0x0000000cf1f17212 */ /* 0x000fe200078efcff */
[----:B------:R-:W-:Y:S01]  /*13c0*/  IMAD.MOV.U32 R243, RZ, RZ, RZ ;  /* 0x000000fffff37224 */ /* 0x000fe200078e00ff */
[----:B------:R-:W-:Y:S01]  /*13d0*/  IADD3 R16, P0, PT, R242, R6, RZ ;  /* 0x00000006f2107210 */ /* 0x000fe20007f1e0ff */
[----:B------:R-:W-:Y:S01]  /*13e0*/  IMAD R11, R27, R7, RZ ;  /* 0x000000071b0b7224 */ /* 0x000fe200078e02ff */
[----:B------:R-:W-:Y:S01]  /*13f0*/  SHF.R.S32.HI R12, RZ, 0x1f, R7 ;  /* 0x0000001fff0c7819 */ /* 0x000fe20000011407 */
[----:B------:R-:W-:Y:S01]  /*1400*/  IMAD.WIDE.U32 R14, R7, R26, R14 ;  /* 0x0000001a070e7225 */ /* 0x000fe200078e000e */
[----:B------:R-:W-:Y:S02]  /*1410*/  SHF.R.U32.HI R10, RZ, 0x2, R154 ;  /* 0x00000002ff0a7819 */ /* 0x000fe4000001169a */
[----:B------:R-:W-:Y:S01]  /*1420*/  IADD3.X R17, PT, PT, RZ, R0, RZ, P0, !PT ;  /* 0x00000000ff117210 */ /* 0x000fe200007fe4ff */
[----:B------:R-:W-:-:S02]  /*1430*/  IMAD R26, R12, R26, R11 ;  /* 0x0000001a0c1a7224 */ /* 0x000fc400078e020b */
[----:B------:R-:W-:Y:S02]  /*1440*/  IMAD.MOV.U32 R11, RZ, RZ, RZ ;  /* 0x000000ffff0b7224 */ /* 0x000fe400078e00ff */
[----:B------:R-:W-:Y:S02]  /*1450*/  IMAD R0, R153, R10, RZ ;  /* 0x0000000a99007224 */ /* 0x000fe400078e02ff */
[----:B------:R-:W-:-:S04]  /*1460*/  IMAD.WIDE.U32 R16, R10, R152, R16 ;  /* 0x000000980a107225 */ /* 0x000fc800078e0010 */
[----:B------:R-:W-:Y:S01]  /*1470*/  IMAD.IADD R227, R17, 0x1, R0 ;  /* 0x0000000111e37824 */ /* 0x000fe200078e0200 */
[----:B------:R-:W1:Y:S01]  /*1480*/  S2UR UR6, SR_CgaCtaId ;  /* 0x00000000000679c3 */ /* 0x000e620000008800 */
[C---:B------:R-:W-:Y:S01]  /*1490*/  IMAD.SHL.U32 R223, R152.reuse, 0x40, RZ ;  /* 0x0000004098df7824 */ /* 0x040fe200078e00ff */
[----:B------:R-:W-:Y:S01]  /*14a0*/  SHF.L.U64.HI R224, R152, 0x6, R153 ;  /* 0x0000000698e07819 */ /* 0x000fe20000010299 */
[----:B------:R-:W-:Y:S02]  /*14b0*/  UMOV UR7, 0x400 ;  /* 0x0000040000077882 */ /* 0x000fe40000000000 */
[----:B-1----:R-:W-:-:S06]  /*14c0*/  ULEA UR6, UR6, UR7, 0x18 ;  /* 0x0000000706067291 */ /* 0x002fcc000f8ec0ff */
[----:B------:R-:W-:-:S05]  /*14d0*/  IMAD.U32 R212, RZ, RZ, UR6 ;  /* 0x00000006ffd47e24 */ /* 0x000fca000f8e00ff */
[----:B------:R-:W-:Y:S01]  /*14e0*/  LEA R241, R241, R212, 0x1 ;  /* 0x000000d4f1f17211 */ /* 0x000fe200078e08ff */
[----:B------:R-:W-:Y:S02]  /*14f0*/  IMAD.IADD R15, R15, 0x1, R26 ;  /* 0x000000010f0f7824 */ /* 0x000fe400078e021a */
[C---:B------:R-:W-:Y:S01]  /*1500*/  IMAD.SHL.U32 R214, R154.reuse, 0x10, RZ ;  /* 0x000000109ad67824 */ /* 0x040fe200078e00ff */
[----:B------:R-:W-:Y:S01]  /*1510*/  SHF.L.U32 R193, R154, 0x5, RZ ;  /* 0x000000059ac17819 */ /* 0x000fe200000006ff */
[----:B------:R-:W-:Y:S01]  /*1520*/  IMAD R231, R197, R10, RZ ;  /* 0x0000000ac5e77224 */ /* 0x000fe200078e02ff */
[----:B------:R-:W-:Y:S01]  /*1530*/  SHF.R.U32.HI R215, RZ, 0x1, R154 ;  /* 0x00000001ffd77819 */ /* 0x000fe2000001169a */
[C---:B------:R-:W-:Y:S01]  /*1540*/  IMAD.SHL.U32 R221, R196.reuse, 0x40, RZ ;  /* 0x00000040c4dd7824 */ /* 0x040fe200078e00ff */
[----:B------:R-:W-:Y:S01]  /*1550*/  SHF.L.U64.HI R222, R196, 0x6, R197 ;  /* 0x00000006c4de7819 */ /* 0x000fe200000102c5 */
[----:B------:R-:W-:Y:S02]  /*1560*/  IMAD.SHL.U32 R213, R154, 0x4, RZ ;  /* 0x000000049ad57824 */ /* 0x000fe400078e00ff */
[----:B--2---:R-:W-:-:S02]  /*1570*/  IMAD R6, R25, R234, RZ ;  /* 0x000000ea19067224 */ /* 0x004fc400078e02ff */
[----:B------:R-:W-:Y:S01]  /*1580*/  IMAD.WIDE.U32 R24, R24, R234, R242 ;  /* 0x000000ea18187225 */ /* 0x000fe200078e00f2 */
[----:B---3--:R-:W-:-:S03]  /*1590*/  SHF.L.U64.HI R13, R18, 0x5, R19 ;  /* 0x00000005120d7819 */ /* 0x008fc60000010213 */
[----:B------:R-:W-:Y:S02]  /*15a0*/  IMAD.IADD R25, R25, 0x1, R6 ;  /* 0x0000000119197824 */ /* 0x000fe400078e0206 */
[----:B------:R-:W-:-:S04]  /*15b0*/  IMAD.WIDE.U32 R6, R235, 0x40, R10 ;  /* 0x00000040eb067825 */ /* 0x000fc800078e000a */
[----:B------:R-:W-:Y:S02]  /*15c0*/  IMAD.SHL.U32 R12, R18, 0x20, RZ ;  /* 0x00000020120c7824 */ /* 0x000fe400078e00ff */
[----:B----4-:R-:W-:Y:S01]  /*15d0*/  IMAD R0, R21, R233, RZ ;  /* 0x000000e915007224 */ /* 0x010fe200078e02ff */
[----:B-----5:R-:W-:Y:S01]  /*15e0*/  LEA R228, P0, R16, R22, 0x1 ;  /* 0x0000001610e47211 */ /* 0x020fe200078008ff */
[----:B------:R-:W-:-:S04]  /*15f0*/  IMAD.WIDE.U32 R20, R233, R20, R24 ;  /* 0x00000014e9147225 */ /* 0x000fc800078e0018 */
[----:B------:R-:W-:-:S04]  /*1600*/  IMAD.WIDE.U32 R12, R18, R6, R12 ;  /* 0x00000006120c7225 */ /* 0x000fc800078e000c */
[----:B------:R-:W-:Y:S01]  /*1610*/  IMAD R7, R7, R18, RZ ;  /* 0x0000001207077224 */ /* 0x000fe200078e02ff */
[----:B------:R-:W-:Y:S01]  /*1620*/  LEA.HI.X R227, R16, R23, R227, 0x1, P0 ;  /* 0x0000001710e37211 */ /* 0x000fe200000f0ce3 */
[----:B------:R-:W-:Y:S02]  /*1630*/  IMAD.IADD R21, R21, 0x1, R0 ;  /* 0x0000000115157824 */ /* 0x000fe400078e0200 */
[----:B------:R-:W-:Y:S01]  /*1640*/  IMAD R0, R19, R6, R7 ;  /* 0x0000000613007224 */ /* 0x000fe200078e0207 */
[----:B------:R-:W-:Y:S01]  /*1650*/  IADD3 R7, P0, PT, R20, R12, RZ ;  /* 0x0000000c14077210 */ /* 0x000fe20007f1e0ff */
[----:B------:R-:W-:-:S03]  /*1660*/  IMAD.WIDE.U32 R18, R18, R6, R20 ;  /* 0x0000000612127225 */ /* 0x000fc600078e0014 */
[----:B------:R-:W-:Y:S02]  /*1670*/  IADD3.X R6, PT, PT, R21, R0, R13, P0, !PT ;  /* 0x0000000015067210 */ /* 0x000fe400007fe40d */
[----:B------:R-:W-:Y:S01]  /*1680*/  IADD3 R12, P0, PT, R223, R228, RZ ;  /* 0x000000e4df0c7210 */ /* 0x000fe20007f1e0ff */
[----:B------:R-:W-:Y:S01]  /*1690*/  IMAD.IADD R11, R19, 0x1, R0 ;  /* 0x00000001130b7824 */ /* 0x000fe200078e0200 */
[-C--:B------:R-:W-:Y:S02]  /*16a0*/  LEA R16, P2, R18, R8.reuse, 0x1 ;  /* 0x0000000812107211 */ /* 0x080fe400078408ff */
[----:B------:R-:W-:Y:S01]  /*16b0*/  LEA R20, P1, R7, R8, 0x1 ;  /* 0x0000000807147211 */ /* 0x000fe200078208ff */
[----:B------:R-:W-:Y:S01]  /*16c0*/  IMAD.X R13, R224, 0x1, R227, P0 ;  /* 0x00000001e00d7824 */ /* 0x000fe200000e06e3 */
[----:B------:R-:W-:Y:S02]  /*16d0*/  IADD3 R8, P0, PT, R12, R223, RZ ;  /* 0x000000df0c087210 */ /* 0x000fe40007f1e0ff */
[----:B------:R-:W-:-:S02]  /*16e0*/  LEA.HI.X R17, R18, R9, R11, 0x1, P2 ;  /* 0x0000000912117211 */ /* 0x000fc400010f0c0b */
[----:B------:R-:W-:Y:S01]  /*16f0*/  LEA.HI.X R21, R7, R9, R6, 0x1, P1 ;  /* 0x0000000907157211 */ /* 0x000fe200008f0c06 */
[----:B------:R-:W-:Y:S01]  /*1700*/  IMAD.X R9, R13, 0x1, R224, P0 ;  /* 0x000000010d097824 */ /* 0x000fe200000e06e0 */
[-C--:B------:R-:W-:Y:S01]  /*1710*/  IADD3 R6, P0, PT, R8, R223.reuse, RZ ;  /* 0x000000df08067210 */ /* 0x080fe20007f1e0ff */
[----:B------:R-:W-:Y:S01]  /*1720*/  IMAD.MOV.U32 R226, RZ, RZ, R228 ;  /* 0x000000ffffe27224 */ /* 0x000fe200078e00e4 */
[----:B------:R-:W-:Y:S01]  /*1730*/  @!PT LDS RZ, [RZ] ;  /* 0x00000000fffff984 */ /* 0x000fe20000000800 */
[----:B------:R-:W-:Y:S01]  /*1740*/  @!PT LDS RZ, [RZ] ;  /* 0x00000000fffff984 */ /* 0x000fe20000000800 */
[----:B------:R-:W-:Y:S01]  /*1750*/  @!PT LDS RZ, [RZ] ;  /* 0x00000000fffff984 */ /* 0x000fe20000000800 */
[----:B------:R1:W-:Y:S03]  /*1760*/  LDGSTS.E.BYPASS.LTC128B.128 [R241], desc[UR4][R16.64] ;  /* 0x0000000010f17fae */ /* 0x0003e6000b981a04 */
[--C-:B------:R-:W-:Y:S01]  /*1770*/  IMAD.X R7, R9, 0x1, R224.reuse, P0 ;  /* 0x0000000109077824 */ /* 0x100fe200000e06e0 */
[-C--:B------:R-:W-:Y:S01]  /*1780*/  IADD3 R22, P0, PT, R6, R223.reuse, RZ ;  /* 0x000000df06167210 */ /* 0x080fe20007f1e0ff */
[----:B------:R-:W-:Y:S04]  /*1790*/  LDGSTS.E.BYPASS.LTC128B.128 [R241+0x800], desc[UR4][R20.64] ;  /* 0x0080000014f17fae */ /* 0x000fe8000b981a04 */
[--C-:B------:R-:W-:Y:S01]  /*17a0*/  IMAD.X R23, R7, 0x1, R224.reuse, P0 ;  /* 0x0000000107177824 */ /* 0x100fe200000e06e0 */
[-C--:B------:R-:W-:Y:S01]  /*17b0*/  IADD3 R18, P0, PT, R22, R223.reuse, RZ ;  /* 0x000000df16127210 */ /* 0x080fe20007f1e0ff */
[----:B------:R-:W-:Y:S04]  /*17c0*/  LDGSTS.E.BYPASS.LTC128B.128 [R241+0x1000], desc[UR4][R226.64] ;  /* 0x01000000e2f17fae */ /* 0x000fe8000b981a04 */
[--C-:B------:R-:W-:Y:S01]  /*17d0*/  IMAD.X R19, R23, 0x1, R224.reuse, P0 ;  /* 0x0000000117137824 */ /* 0x100fe200000e06e0 */
[-C--:B------:R-:W-:Y:S01]  /*17e0*/  IADD3 R24, P0, PT, R18, R223.reuse, RZ ;  /* 0x000000df12187210 */ /* 0x080fe20007f1e0ff */
[----:B------:R-:W-:Y:S04]  /*17f0*/  LDGSTS.E.BYPASS.LTC128B.128 [R241+0x1800], desc[UR4][R12.64] ;  /* 0x018000000cf17fae */ /* 0x000fe8000b981a04 */
[----:B------:R-:W-:Y:S01]  /*1800*/  IMAD.X R25, R19, 0x1, R224, P0 ;  /* 0x0000000113197824 */ /* 0x000fe200000e06e0 */
[----:B------:R2:W-:Y:S04]  /*1810*/  LDGSTS.E.BYPASS.LTC128B.128 [R241+0x2000], desc[UR4][R8.64] ;  /* 0x0200000008f17fae */ /* 0x0005e8000b981a04 */
[----:B------:R3:W-:Y:S01]  /*1820*/  LDGSTS.E.BYPASS.LTC128B.128 [R241+0x2800], desc[UR4][R6.64] ;  /* 0x0280000006f17fae */ /* 0x0007e2000b981a04 */
[----:B-1----:R-:W-:-:S03]  /*1830*/  IADD3 R16, P0, PT, R24, R223, RZ ;  /* 0x000000df18107210 */ /* 0x002fc60007f1e0ff */
[----:B------:R1:W-:Y:S02]  /*1840*/  LDGSTS.E.BYPASS.LTC128B.128 [R241+0x3000], desc[UR4][R22.64] ;  /* 0x0300000016f17fae */ /* 0x0003e4000b981a04 */
[----:B------:R-:W-:Y:S02]  /*1850*/  IMAD.X R17, R25, 0x1, R224, P0 ;  /* 0x0000000119117824 */ /* 0x000fe400000e06e0 */
[----:B------:R1:W-:Y:S04]  /*1860*/  LDGSTS.E.BYPASS.LTC128B.128 [R241+0x3800], desc[UR4][R18.64] ;  /* 0x0380000012f17fae */ /* 0x0003e8000b981a04 */
[----:B------:R1:W-:Y:S04]  /*1870*/  LDGSTS.E.BYPASS.LTC128B.128 [R241+0x4000], desc[UR4][R24.64] ;  /* 0x0400000018f17fae */ /* 0x0003e8000b981a04 */
[----:B------:R1:W-:Y:S04]  /*1880*/  LDGSTS.E.BYPASS.LTC128B.128 [R241+0x4800], desc[UR4][R16.64] ;  /* 0x0480000010f17fae */ /* 0x0003e8000b981a04 */
[----:B------:R-:W0:Y:S01]  /*1890*/  LDGDEPBAR ;  /* 0x00000000000079af */ /* 0x000e220000000000 */
[----:B--2---:R-:W-:Y:S01]  /*18a0*/  IMAD.WIDE.U32 R8, R10, R196, R14 ;  /* 0x000000c40a087225 */ /* 0x004fe200078e000e */
[----:B------:R-:W-:-:S02]  /*18b0*/  LOP3.LUT R10, R215, 0x8, RZ, 0xc0, !PT ;  /* 0x00000008d70a7812 */ /* 0x000fc400078ec0ff */
[----:B---3--:R-:W-:Y:S01]  /*18c0*/  LOP3.LUT R6, R214, 0x100, RZ, 0xc0, !PT ;  /* 0x00000100d6067812 */ /* 0x008fe200078ec0ff */
[----:B------:R-:W-:Y:S01]  /*18d0*/  IMAD.IADD R231, R9, 0x1, R231 ;  /* 0x0000000109e77824 */ /* 0x000fe200078e02e7 */
[----:B------:R-:W-:Y:S02]  /*18e0*/  LOP3.LUT R7, R193, 0xc0, RZ, 0xc0, !PT ;  /* 0x000000c0c1077812 */ /* 0x000fe400078ec0ff */
[----:B------:R-:W-:Y:S02]  /*18f0*/  LEA R230, P0, R8, R4, 0x1 ;  /* 0x0000000408e67211 */ /* 0x000fe400078008ff */
[--C-:B------:R-:W-:Y:S02]  /*1900*/  LOP3.LUT R41, R6, 0x20, R193.reuse, 0xf8, !PT ;  /* 0x0000002006297812 */ /* 0x100fe400078ef8c1 */
[----:B------:R-:W-:Y:S02]  /*1910*/  LOP3.LUT R6, R7, 0x8, R154, 0xf8, !PT ;  /* 0x0000000807067812 */ /* 0x000fe400078ef89a */
[----:B------:R-:W-:-:S02]  /*1920*/  LOP3.LUT R7, R10, 0xc0, R193, 0xf8, !PT ;  /* 0x000000c00a077812 */ /* 0x000fc400078ef8c1 */
[----:B------:R-:W-:Y:S02]  /*1930*/  LEA.HI.X R231, R8, R5, R231, 0x1, P0 ;  /* 0x0000000508e77211 */ /* 0x000fe400000f0ce7 */
[----:B------:R-:W-:Y:S01]  /*1940*/  IADD3 R10, P0, PT, R221, R230, RZ ;  /* 0x000000e6dd0a7210 */ /* 0x000fe20007f1e0ff */
[----:B------:R-:W-:-:S04]  /*1950*/  DEPBAR.LE SB0, 0x0 ;  /* 0x000080000000791a */ /* 0x000fc80000000000 */
[----:B------:R-:W-:Y:S01]  /*1960*/  IMAD.X R11, R222, 0x1, R231, P0 ;  /* 0x00000001de0b7824 */ /* 0x000fe200000e06e7 */
[----:B-1----:R-:W-:-:S13]  /*1970*/  IADD3 R14, P0, PT, R10, R221, RZ ;  /* 0x000000dd0a0e7210 */ /* 0x002fda0007f1e0ff */
[----:B------:R-:W-:Y:S05]  /*1980*/  WARPSYNC.ALL ;  /* 0x0000000000007948 */ /* 0x000fea0003800000 */
[----:B------:R-:W-:Y:S01]  /*1990*/  BAR.SYNC.DEFER_BLOCKING 0x0 ;  /* 0x0000000000007b1d */ /* 0x000fe20000010000 */
[----:B------:R-:W-:Y:S01]  /*19a0*/  IMAD.X R15, R11, 0x1, R222, P0 ;  /* 0x000000010b0f7824 */ /* 0x000fe200000e06de */
[----:B------:R-:W-:Y:S02]  /*19b0*/  IADD3 R12, P0, PT, R14, R221, RZ ;  /* 0x000000dd0e0c7210 */ /* 0x000fe40007f1e0ff */
[----:B------:R-:W-:-:S03]  /*19c0*/  LOP3.LUT R0, R213, 0x18, RZ, 0xc0, !PT ;  /* 0x00000018d5007812 */ /* 0x000fc600078ec0ff */
[----:B------:R-:W-:Y:S01]  /*19d0*/  IMAD.X R13, R15, 0x1, R222, P0 ;  /* 0x000000010f0d7824 */ /* 0x000fe200000e06de */
[----:B------:R-:W-:Y:S02]  /*19e0*/  LOP3.LUT R41, R41, R6, R0, 0xf6, !PT ;  /* 0x0000000629297212 */ /* 0x000fe400078ef600 */
[-C--:B------:R-:W-:Y:S02]  /*19f0*/  IADD3 R6, P0, PT, R12, R221.reuse, RZ ;  /* 0x000000dd0c067210 */ /* 0x080fe40007f1e0ff */
[----:B------:R-:W-:Y:S02]  /*1a00*/  LOP3.LUT R0, R7, R0, RZ, 0x3c, !PT ;  /* 0x0000000007007212 */ /* 0x000fe400078e3cff */
[----:B------:R-:W-:Y:S01]  /*1a10*/  LOP3.LUT R214, R214, 0x3e00, RZ, 0xc0, !PT ;  /* 0x00003e00d6d67812 */ /* 0x000fe200078ec0ff */
[----:B------:R-:W-:Y:S01]  /*1a20*/  IMAD.X R7, R13, 0x1, R222, P0 ;  /* 0x000000010d077824 */ /* 0x000fe200000e06de */
[----:B------:R-:W-:Y:S02]  /*1a30*/  IADD3 R16, P0, PT, R6, R221, RZ ;  /* 0x000000dd06107210 */ /* 0x000fe40007f1e0ff */
[----:B------:R-:W-:-:S03]  /*1a40*/  LOP3.LUT R4, R214, 0x20, R193, 0xf8, !PT ;  /* 0x00000020d6047812 */ /* 0x000fc600078ef8c1 */
[--C-:B------:R-:W-:Y:S01]  /*1a50*/  IMAD.X R17, R7, 0x1, R222.reuse, P0 ;  /* 0x0000000107117824 */ /* 0x100fe200000e06de */
[----:B------:R-:W-:Y:S02]  /*1a60*/  IADD3 R8, P0, PT, R16, R221, RZ ;  /* 0x000000dd10087210 */ /* 0x000fe40007f1e0ff */
[----:B------:R-:W-:Y:S01]  /*1a70*/  LOP3.LUT R43, R4, 0x100, R193, 0xf8, !PT ;  /* 0x00000100042b7812 */ /* 0x000fe200078ef8c1 */
[----:B------:R-:W-:Y:S01]  /*1a80*/  @!PT LDS RZ, [RZ] ;  /* 0x00000000fffff984 */ /* 0x000fe20000000800 */
[----:B------:R-:W-:Y:S01]  /*1a90*/  @!PT LDS RZ, [RZ] ;  /* 0x00000000fffff984 */ /* 0x000fe20000000800 */
[----:B------:R-:W-:Y:S01]  /*1aa0*/  @!PT LDS RZ, [RZ] ;  /* 0x00000000fffff984 */ /* 0x000fe20000000800 */
[----:B------:R-:W-:Y:S02]  /*1ab0*/  LDGSTS.E.BYPASS.LTC128B.128 [R241+0x5000], desc[UR4][R230.64] ;  /* 0x05000000e6f17fae */ /* 0x000fe4000b981a04 */
[----:B------:R-:W-:Y:S01]  /*1ac0*/  IMAD.X R9, R17, 0x1, R222, P0 ;  /* 0x0000000111097824 */ /* 0x000fe200000e06de */
[----:B------:R-:W-:Y:S01]  /*1ad0*/  LOP3.LUT R43, R43, R0, RZ, 0xfc, !PT ;  /* 0x000000002b2b7212 */ /* 0x000fe200078efcff */
[----:B------:R1:W-:Y:S01]  /*1ae0*/  LDGSTS.E.BYPASS.LTC128B.128 [R241+0x5800], desc[UR4][R10.64] ;  /* 0x058000000af17fae */ /* 0x0003e2000b981a04 */
[----:B------:R-:W-:-:S03]  /*1af0*/  IMAD R41, R41, 0x2, R212 ;  /* 0x0000000229297824 */ /* 0x000fc600078e02d4 */
[----:B------:R-:W-:Y:S01]  /*1b00*/  LDGSTS.E.BYPASS.LTC128B.128 [R241+0x6000], desc[UR4][R14.64] ;  /* 0x060000000ef17fae */ /* 0x000fe2000b981a04 */
[----:B------:R-:W-:-:S03]  /*1b10*/  IMAD R43, R43, 0x2, R212 ;  /* 0x000000022b2b7824 */ /* 0x000fc600078e02d4 */
[----:B------:R2:W-:Y:S04]  /*1b20*/  LDGSTS.E.BYPASS.LTC128B.128 [R241+0x6800], desc[UR4][R12.64] ;  /* 0x068000000cf17fae */ /* 0x0005e8000b981a04 */
[----:B------:R3:W-:Y:S04]  /*1b30*/  LDGSTS.E.BYPASS.LTC128B.128 [R241+0x7000], desc[UR4][R6.64] ;  /* 0x0700000006f17fae */ /* 0x0007e8000b981a04 */
[----:B------:R4:W-:Y:S04]  /*1b40*/  LDGSTS.E.BYPASS.LTC128B.128 [R241+0x7800], desc[UR4][R16.64] ;  /* 0x0780000010f17fae */ /* 0x0009e8000b981a04 */
[----:B------:R-:W-:Y:S01]  /*1b50*/  LDGSTS.E.BYPASS.LTC128B.128 [R241+0x8000], desc[UR4][R8.64] ;  /* 0x0800000008f17fae */ /* 0x000fe2000b981a04 */
[----:B-1----:R-:W-:-:S04]  /*1b60*/  IADD3 R10, P0, PT, R8, R221, RZ ;  /* 0x000000dd080a7210 */ /* 0x002fc80007f1e0ff */
[----:B------:R-:W-:-:S05]  /*1b70*/  IADD3.X R11, PT, PT, R9, R222, RZ, P0, !PT ;  /* 0x000000de090b7210 */ /* 0x000fca00007fe4ff */
[----:B------:R1:W-:Y:S04]  /*1b80*/  LDGSTS.E.BYPASS.LTC128B.128 [R241+0x8800], desc[UR4][R10.64] ;  /* 0x088000000af17fae */ /* 0x0003e8000b981a04 */
[----:B------:R-:W-:Y:S04]  /*1b90*/  LDSM.16.M88.4 R36, [R43] ;  /* 0x000000002b24783b */ /* 0x000fe80000000200 */
[----:B--2---:R-:W4:Y:S01]  /*1ba0*/  LDSM.16.M88.4 R12, [R41+0x1800] ;  /* 0x00180000290c783b */ /* 0x004f220000000200 */
[----:B------:R-:W-:Y:S01]  /*1bb0*/  IMAD.MOV.U32 R192, RZ, RZ, 0x20 ;  /* 0x00000020ffc07424 */ /* 0x000fe200078e00ff */
[----:B------:R-:W-:-:S02]  /*1bc0*/  LOP3.LUT P0, RZ, R154, 0x4, RZ, 0xc0, !PT ;  /* 0x000000049aff7812 */ /* 0x000fc4000780c0ff */
[----:B------:R-:W2:Y:S04]  /*1bd0*/  LDSM.16.M88.4 R28, [R41+0x1000] ;  /* 0x00100000291c783b */ /* 0x000ea80000000200 */
[----:B------:R-:W5:Y:S01]  /*1be0*/  LDSM.16.M88.4 R20, [R41+0x1400] ;  /* 0x001400002914783b */ /* 0x000f620000000200 */
[----:B------:R-:W-:-:S03]  /*1bf0*/  SEL R192, R192, 0xffffffe0, !P0 ;  /* 0xffffffe0c0c07807 */ /* 0x000fc60004000000 */
[----:B---3--:R-:W-:Y:S02]  /*1c00*/  LDSM.16.M88.4 R4, [R41+0x1c00] ;  /* 0x001c00002904783b */ /* 0x008fe40000000200 */
[C---:B------:R-:W-:Y:S02]  /*1c10*/  IMAD.IADD R184, R192.reuse, 0x1, R43 ;  /* 0x00000001c0b87824 */ /* 0x040fe400078e022b */
[----:B------:R-:W-:Y:S01]  /*1c20*/  IMAD.IADD R198, R192, 0x1, R41 ;  /* 0x00000001c0c67824 */ /* 0x000fe200078e0229 */
[----:B------:R-:W-:Y:S04]  /*1c30*/  LDSM.16.M88.4 R124, [R41+0x2000] ;  /* 0x00200000297c783b */ /* 0x000fe80000000200 */
[----:B------:R-:W-:Y:S04]  /*1c40*/  LDSM.16.M88.4 R184, [R184] ;  /* 0x00000000b8b8783b */ /* 0x000fe80000000200 */
[----:B------:R-:W3:Y:S04]  /*1c50*/  LDSM.16.M88.4 R132, [R198+0x1800] ;  /* 0x00180000c684783b */ /* 0x000ee80000000200 */
[----:B------:R-:W1:Y:S04]  /*1c60*/  LDSM.16.M88.4 R116, [R41+0x2400] ;  /* 0x002400002974783b */ /* 0x000e680000000200 */
        /* <DEDUP_REMOVED lines=11> */
[----:B------:R-:W1:Y:S01]  /*1d20*/  LDSM.16.M88.4 R136, [R198+0x1400] ;  /* 0x00140000c688783b */ /* 0x000e620000000200 */
[C---:B----4-:R-:W-:Y:S03]  /*1d30*/  HMMA.16816.F32.BF16 R16, R36.reuse, R12, RZ ;  /* 0x0000000c2410723c */ /* 0x050fe600000418ff */
[----:B------:R-:W-:Y:S04]  /*1d40*/  LDSM.16.M88.4 R160, [R198+0x3400] ;  /* 0x00340000c6a0783b */ /* 0x000fe80000000200 */
[----:B------:R-:W-:Y:S01]  /*1d50*/  LDSM.16.M88.4 R188, [R198+0x1c00] ;  /* 0x001c0000c6bc783b */ /* 0x000fe20000000200 */
[C---:B------:R-:W-:Y:S03]  /*1d60*/  HMMA.16816.F32.BF16 R12, R36.reuse, R14, RZ ;  /* 0x0000000e240c723c */ /* 0x040fe600000418ff */
[----:B------:R-:W-:Y:S04]  /*1d70*/  LDSM.16.M88.4 R180, [R198+0x2000] ;  /* 0x00200000c6b4783b */ /* 0x000fe80000000200 */
[----:B------:R-:W-:Y:S01]  /*1d80*/  LDSM.16.M88.4 R176, [R198+0x2400] ;  /* 0x00240000c6b0783b */ /* 0x000fe20000000200 */
[C---:B--2---:R-:W-:Y:S03]  /*1d90*/  HMMA.16816.F32.BF16 R32, R36.reuse, R28, RZ ;  /* 0x0000001c2420723c */ /* 0x044fe600000418ff */
[----:B------:R-:W-:Y:S04]  /*1da0*/  LDSM.16.M88.4 R172, [R198+0x2800] ;  /* 0x00280000c6ac783b */ /* 0x000fe80000000200 */
[----:B------:R-:W-:Y:S01]  /*1db0*/  LDSM.16.M88.4 R168, [R198+0x2c00] ;  /* 0x002c0000c6a8783b */ /* 0x000fe20000000200 */
[C---:B-----5:R-:W-:Y:S03]  /*1dc0*/  HMMA.16816.F32.BF16 R24, R36.reuse, R20, RZ ;  /* 0x000000142418723c */ /* 0x060fe600000418ff */
[----:B------:R-:W-:Y:S04]  /*1dd0*/  LDSM.16.M88.4 R164, [R198+0x3000] ;  /* 0x00300000c6a4783b */ /* 0x000fe80000000200 */
[----:B------:R-:W-:Y:S01]  /*1de0*/  LDSM.16.M88.4 R156, [R198+0x3800] ;  /* 0x00380000c69c783b */ /* 0x000fe20000000200 */
[C---:B------:R-:W-:Y:S03]  /*1df0*/  HMMA.16816.F32.BF16 R28, R36.reuse, R30, RZ ;  /* 0x0000001e241c723c */ /* 0x040fe600000418ff */
[----:B------:R-:W-:Y:S04]  /*1e00*/  LDSM.16.M88.4 R148, [R198+0x3c00] ;  /* 0x003c0000c694783b */ /* 0x000fe80000000200 */
[----:B------:R-:W0:Y:S01]  /*1e10*/  LDGDEPBAR ;  /* 0x00000000000079af */ /* 0x000e220000000000 */
[----:B------:R-:W-:Y:S08]  /*1e20*/  HMMA.16816.F32.BF16 R20, R36, R22, RZ ;  /* 0x000000162414723c */ /* 0x000ff000000418ff */
[C---:B---3--:R-:W-:Y:S08]  /*1e30*/  HMMA.16816.F32.BF16 R16, R184.reuse, R132, R16 ;  /* 0x00000084b810723c */ /* 0x048ff00000041810 */
[----:B------:R-:W-:Y:S01]  /*1e40*/  HMMA.16816.F32.BF16 R12, R184, R134, R12 ;  /* 0x00000086b80c723c */ /* 0x000fe2000004180c */
[----:B------:R-:W2:Y:S07]  /*1e50*/  LDSM.16.M88.4 R132, [R198+0x4c00] ;  /* 0x004c0000c684783b */ /* 0x000eae0000000200 */
        /* <DEDUP_REMOVED lines=28> */
[C---:B------:R-:W-:Y:S01]  /*2020*/  HMMA.16816.F32.BF16 R28, R184.reuse, R142, R28 ;  /* 0x0000008eb81c723c */ /* 0x040fe2000004181c */
[----:B------:R-:W3:Y:S07]  /*2030*/  LDSM.16.M88.4 R140, [R198+0x4400] ;  /* 0x00440000c68c783b */ /* 0x000eee0000000200 */
[C---:B------:R-:W-:Y:S08]  /*2040*/  HMMA.16816.F32.BF16 R24, R184.reuse, R136, R24 ;  /* 0x00000088b818723c */ /* 0x040ff00000041818 */
[----:B------:R-:W-:Y:S01]  /*2050*/  HMMA.16816.F32.BF16 R20, R184, R138, R20 ;  /* 0x0000008ab814723c */ /* 0x000fe20000041814 */
[----:B------:R-:W4:Y:S01]  /*2060*/  LDSM.16.M88.4 R136, [R198+0x4800] ;  /* 0x00480000c688783b */ /* 0x000f220000000200 */
[----:B------:R-:W-:Y:S01]  /*2070*/  ISETP.NE.AND P0, PT, R155, 0x1, PT ;  /* 0x000000019b00780c */ /* 0x000fe20003f05270 */
[----:B------:R-:W-:-:S05]  /*2080*/  DEPBAR.LE SB0, 0x0 ;  /* 0x000080000000791a */ /* 0x000fca0000000000 */
[----:B--2---:R-:W-:Y:S01]  /*2090*/  HMMA.16816.F32.BF16 R40, R184, R132, R40 ;  /* 0x00000084b828723c */ /* 0x004fe20000041828 */
[----:B------:R-:W-:Y:S01]  /*20a0*/  LOP3.LUT R132, R193, 0x100, RZ, 0xc0, !PT ;  /* 0x00000100c1847812 */ /* 0x000fe200078ec0ff */
[----:B------:R-:W-:Y:S01]  /*20b0*/  BSSY.RECONVERGENT B1, `(.L_x_2579) ;  /* 0x0000088000017945 */ /* 0x000fe20003800200 */
[----:B------:R-:W-:-:S05]  /*20c0*/  SHF.L.U64.HI R226, R152, 0x5, R153 ;  /* 0x0000000598e27819 */ /* 0x000fca0000010299 */
[----:B------:R-:W-:Y:S01]  /*20d0*/  HMMA.16816.F32.BF16 R84, R184, R162, R84 ;  /* 0x000000a2b854723c */ /* 0x000fe20000041854 */
[----:B------:R-:W-:Y:S01]  /*20e0*/  LOP3.LUT R163, R132, 0x20, R193, 0xf8, !PT ;  /* 0x0000002084a37812 */ /* 0x000fe200078ef8c1 */
[----:B------:R-:W-:-:S03]  /*20f0*/  IMAD.SHL.U32 R225, R152, 0x20, RZ ;  /* 0x0000002098e17824 */ /* 0x000fc600078e00ff */
[----:B------:R-:W-:-:S03]  /*2100*/  LOP3.LUT R163, R163, R0, RZ, 0xfc, !PT ;  /* 0x00000000a3a37212 */ /* 0x000fc600078efcff */
        /* <DEDUP_REMOVED lines=15> */
[----:B------:R-:W-:Y:S01]  /*2200*/  HMMA.16816.F32.BF16 R72, R184, R148, R72 ;  /* 0x00000094b848723c */ /* 0x000fe20000041848 */
[----:B------:R-:W-:-:S07]  /*2210*/  IMAD.SHL.U32 R149, R196, 0x20, RZ ;  /* 0x00000020c4957824 */ /* 0x000fce00078e00ff */
[----:B------:R-:W-:Y:S01]  /*2220*/  HMMA.16816.F32.BF16 R68, R184, R150, R68 ;  /* 0x00000096b844723c */ /* 0x000fe20000041844 */
[----:B------:R-:W-:-:S07]  /*2230*/  SHF.L.U64.HI R150, R196, 0x5, R197 ;  /* 0x00000005c4967819 */ /* 0x000fce00000102c5 */
[C---:B-1----:R-:W-:Y:S08]  /*2240*/  HMMA.16816.F32.BF16 R64, R184.reuse, R144, R64 ;  /* 0x00000090b840723c */ /* 0x042ff00000041840 */
[C---:B------:R-:W-:Y:S08]  /*2250*/  HMMA.16816.F32.BF16 R60, R184.reuse, R146, R60 ;  /* 0x00000092b83c723c */ /* 0x040ff0000004183c */
[C---:B---3--:R-:W-:Y:S08]  /*2260*/  HMMA.16816.F32.BF16 R56, R184.reuse, R140, R56 ;  /* 0x0000008cb838723c */ /* 0x048ff00000041838 */
[C---:B------:R-:W-:Y:S08]  /*2270*/  HMMA.16816.F32.BF16 R52, R184.reuse, R142, R52 ;  /* 0x0000008eb834723c */ /* 0x040ff00000041834 */
[C---:B----4-:R-:W-:Y:S08]  /*2280*/  HMMA.16816.F32.BF16 R48, R184.reuse, R136, R48 ;  /* 0x00000088b830723c */ /* 0x050ff00000041830 */
[C---:B------:R-:W-:Y:S08]  /*2290*/  HMMA.16816.F32.BF16 R44, R184.reuse, R138, R44 ;  /* 0x0000008ab82c723c */ /* 0x040ff0000004182c */
        /* <DEDUP_REMOVED lines=16> */
.L_x_2582:
[----:B------:R-:W2:Y:S01]  /*23a0*/  LD.E R139, desc[UR4][R2.64+0x170] ;  /* 0x00017004028b7980 */ /* 0x000ea2000c101900 */
[C---:B------:R-:W-:Y:S02]  /*23b0*/  LEA R136, R155.reuse, 0xfffffe00, 0x8 ;  /* 0xfffffe009b887811 */ /* 0x040fe400078e40ff */
[----:B------:R-:W-:Y:S02]  /*23c0*/  LEA R138, R155, 0xffffff00, 0x8 ;  /* 0xffffff009b8a7811 */ /* 0x000fe400078e40ff */
[----:B------:R-:W-:Y:S02]  /*23d0*/  IABS R0, R136 ;  /* 0x0000008800007213 */ /* 0x000fe40000000000 */
[----:B------:R-:W-:Y:S02]  /*23e0*/  IABS R132, R138 ;  /* 0x0000008a00847213 */ /* 0x000fe40000000000 */
[-C--:B--2---:R-:W-:Y:S02]  /*23f0*/  IABS R134, R139.reuse ;  /* 0x0000008b00867213 */ /* 0x084fe40000000000 */
[----:B------:R-:W-:-:S02]  /*2400*/  IABS R133, R139 ;  /* 0x0000008b00857213 */ /* 0x000fc40000000000 */
[----:B------:R-:W1:Y:S01]  /*2410*/  I2F.RP R135, R134 ;  /* 0x0000008600877306 */ /* 0x000e620000209400 */
[-C--:B------:R-:W-:Y:S02]  /*2420*/  LOP3.LUT R136, R136, R139.reuse, RZ, 0x3c, !PT ;  /* 0x0000008b88887212 */ /* 0x080fe400078e3cff */
[----:B------:R-:W-:Y:S01]  /*2430*/  IMAD.MOV R133, RZ, RZ, -R133 ;  /* 0x000000ffff857224 */ /* 0x000fe200078e0a85 */
[----:B------:R-:W-:Y:S02]  /*2440*/  LOP3.LUT R138, R138, R139, RZ, 0x3c, !PT ;  /* 0x0000008b8a8a7212 */ /* 0x000fe400078e3cff */
[----:B------:R-:W-:Y:S02]  /*2450*/  ISETP.GE.AND P1, PT, R136, RZ, PT ;  /* 0x000000ff8800720c */ /* 0x000fe40003f26270 */
[----:B------:R-:W-:Y:S01]  /*2460*/  ISETP.GE.AND P3, PT, R138, RZ, PT ;  /* 0x000000ff8a00720c */ /* 0x000fe20003f66270 */
        /* <DEDUP_REMOVED lines=10> */
[----:B------:R-:W-:Y:S01]  /*2510*/  LOP3.LUT R0, RZ, R139, RZ, 0x33, !PT ;  /* 0x0000008bff007212 */ /* 0x000fe200078e33ff */
[----:B------:R-:W-:-:S03]  /*2520*/  IMAD R133, R137, R133, R132 ;  /* 0x0000008589857224 */ /* 0x000fc600078e0284 */
[C---:B------:R-:W-:Y:S02]  /*2530*/  ISETP.GT.U32.AND P2, PT, R134.reuse, R141, PT ;  /* 0x0000008d8600720c */ /* 0x040fe40003f44070 */
[----:B------:R-:W-:-:S11]  /*2540*/  ISETP.GT.U32.AND P4, PT, R134, R133, PT ;  /* 0x000000858600720c */ /* 0x000fd60003f84070 */
        /* <DEDUP_REMOVED lines=34> */
.L_x_2583:
[----:B------:R-:W-:Y:S05]  /*2770*/  BSYNC.RECONVERGENT B0 ;  /* 0x0000000000007941 */ /* 0x000fea0003800200 */
.L_x_2581:
[----:B------:R-:W-:Y:S01]  /*2780*/  LEA R140, P1, R225, R228, 0x1 ;  /* 0x000000e4e18c7211 */ /* 0x000fe200078208ff */
[----:B------:R-:W-:-:S03]  /*2790*/  IMAD.MOV.U32 R229, RZ, RZ, R227 ;  /* 0x000000ffffe57224 */ /* 0x000fc600078e00e3 */
[----:B------:R-:W-:Y:S02]  /*27a0*/  LEA.HI.X R141, R225, R227, R226, 0x1, P1 ;  /* 0x000000e3e18d7211 */ /* 0x000fe400008f0ce2 */
[-C--:B------:R-:W-:Y:S01]  /*27b0*/  IADD3 R138, P1, PT, R140, R223.reuse, RZ ;  /* 0x000000df8c8a7210 */ /* 0x080fe20007f3e0ff */
[----:B------:R-:W-:Y:S01]  /*27c0*/  @!PT LDS RZ, [RZ] ;  /* 0x00000000fffff984 */ /* 0x000fe20000000800 */
[----:B------:R-:W-:Y:S01]  /*27d0*/  @!PT LDS RZ, [RZ] ;  /* 0x00000000fffff984 */ /* 0x000fe20000000800 */
[----:B------:R-:W-:Y:S01]  /*27e0*/  @!PT LDS RZ, [RZ] ;  /* 0x00000000fffff984 */ /* 0x000fe20000000800 */
[----:B------:R1:W-:Y:S04]  /*27f0*/  LDGSTS.E.BYPASS.LTC128B.128 [R241+0x1000], desc[UR4][R228.64] ;  /* 0x01000000e4f17fae */ /* 0x0003e8000b981a04 */
[--C-:B------:R-:W-:Y:S01]  /*2800*/  IMAD.X R139, R141, 0x1, R224.reuse, P1 ;  /* 0x000000018d8b7824 */ /* 0x100fe200008e06e0 */
[-C--:B------:R-:W-:Y:S01]  /*2810*/  IADD3 R136, P1, PT, R138, R223.reuse, RZ ;  /* 0x000000df8a887210 */ /* 0x080fe20007f3e0ff */
        /* <DEDUP_REMOVED lines=11> */
[----:B------:R-:W-:Y:S01]  /*28d0*/  IADD3 R144, P1, PT, R142, R223, RZ ;  /* 0x000000df8e907210 */ /* 0x000fe20007f3e0ff */
[----:B------:R1:W-:Y:S04]  /*28e0*/  LDGSTS.E.BYPASS.LTC128B.128 [R241+0x3800], desc[UR4][R132.64] ;  /* 0x0380000084f17fae */ /* 0x0003e8000b981a04 */
[----:B------:R-:W-:Y:S01]  /*28f0*/  IMAD.X R145, R143, 0x1, R224, P1 ;  /* 0x000000018f917824 */ /* 0x000fe200008e06e0 */
[----:B------:R1:W-:Y:S04]  /*2900*/  LDGSTS.E.BYPASS.LTC128B.128 [R241+0x4000], desc[UR4][R142.64] ;  /* 0x040000008ef17fae */ /* 0x0003e8000b981a04 */
[----:B------:R1:W-:Y:S04]  /*2910*/  LDGSTS.E.BYPASS.LTC128B.128 [R241+0x4800], desc[UR4][R144.64] ;  /* 0x0480000090f17fae */ /* 0x0003e8000b981a04 */
[----:B------:R-:W0:Y:S02]  /*2920*/  LDGDEPBAR ;  /* 0x00000000000079af */ /* 0x000e240000000000 */
.L_x_2580:
[----:B------:R-:W-:Y:S05]  /*2930*/  BSYNC.RECONVERGENT B1 ;  /* 0x0000000000017941 */ /* 0x000fea0003800200 */
.L_x_2579:
[----:B-1----:R-:W2:Y:S01]  /*2940*/  LD.E R145, desc[UR4][R2.64+0xdc] ;  /* 0x0000dc0402917980 */ /* 0x002ea2000c101900 */
[----:B------:R-:W-:Y:S02]  /*2950*/  FMNMX3.FTZ R132, R34, R35, R30, !PT ;  /* 0x0000002322847276 */ /* 0x000fe4000781001e */
[----:B------:R-:W-:Y:S02]  /*2960*/  LEA R163, R163, R212, 0x1 ;  /* 0x000000d4a3a37211 */ /* 0x000fe400078e08ff */
[----:B------:R-:W-:Y:S02]  /*2970*/  FMNMX3.FTZ R132, R132, R31, R26, !PT ;  /* 0x0000001f84847276 */ /* 0x000fe4000781001a */
[----:B------:R-:W-:Y:S02]  /*2980*/  IADD3 R165, PT, PT, R192, R163, RZ ;  /* 0x000000a3c0a57210 */ /* 0x000fe40007ffe0ff */
        /* <DEDUP_REMOVED lines=56> */
[----:B------:R-:W1:Y:S01]  /*2d10*/  MUFU.EX2 R169, R169 ;  /* 0x000000a900a97308 */ /* 0x000e620000000800 */
        /* <DEDUP_REMOVED lines=106> */
[----:B------:R-:W-:-:S05]  /*33c0*/  FSEL R164, R164, RZ, P1 ;  /* 0x000000ffa4a47208 */ /* 0x000fca0000800000 */
[----:B------:R-:W-:Y:S01]  /*33d0*/  MUFU.EX2 R119, R119 ;  /* 0x0000007700777308 */ /* 0x000fe20000000800 */
[-CC-:B------:R-:W-:Y:S01]  /*33e0*/  FFMA.FTZ R180, R32, R145.reuse, -R164.reuse ;  /* 0x0000009120b47223 */ /* 0x180fe200000108a4 */
[-CC-:B------:R-:W-:Y:S01]  /*33f0*/  FFMA.FTZ R181, R33, R145.reuse, -R164.reuse ;  /* 0x0000009121b57223 */ /* 0x180fe200000108a4 */
[-CC-:B------:R-:W-:Y:S01]  /*3400*/  FFMA.FTZ R178, R28, R145.reuse, -R164.reuse ;  /* 0x000000911cb27223 */ /* 0x180fe200000108a4 */
[----:B------:R-:W1:Y:S01]  /*3410*/  LDSM.16.MT88.4 R32, [R163+0x5000] ;  /* 0x00500000a320783b */ /* 0x000e620000004200 */
        /* <DEDUP_REMOVED lines=8> */
[----:B------:R-:W3:Y:S01]  /*34a0*/  LDSM.16.MT88.4 R24, [R163+0x5400] ;  /* 0x00540000a318783b */ /* 0x000ee20000004200 */
[-CC-:B------:R-:W-:Y:S01]  /*34b0*/  FFMA.FTZ R170, R17, R145.reuse, -R164.reuse ;  /* 0x0000009111aa7223 */ /* 0x180fe200000108a4 */
[-CC-:B------:R-:W-:Y:S01]  /*34c0*/  FFMA.FTZ R172, R12, R145.reuse, -R164.reuse ;  /* 0x000000910cac7223 */ /* 0x180fe200000108a4 */
[----:B------:R-:W4:Y:S01]  /*34d0*/  MUFU.EX2 R181, R181 ;  /* 0x000000b500b57308 */ /* 0x000f220000000800 */
[----:B------:R-:W5:Y:S01]  /*34e0*/  LDSM.16.MT88.4 R16, [R163+0x5800] ;  /* 0x00580000a310783b */ /* 0x000f620000004200 */
[-CC-:B------:R-:W-:Y:S01]  /*34f0*/  FFMA.FTZ R177, R13, R145.reuse, -R164.reuse ;  /* 0x000000910db17223 */ /* 0x180fe200000108a4 */
[-CC-:B------:R-:W-:Y:S01]  /*3500*/  FFMA.FTZ R6, R9, R145.reuse, -R164.reuse ;  /* 0x0000009109067223 */ /* 0x180fe200000108a4 */
[-CC-:B------:R-:W-:Y:S01]  /*3510*/  FFMA.FTZ R125, R125, R145.reuse, -R164.reuse ;  /* 0x000000917d7d7223 */ /* 0x180fe200000108a4 */
[----:B------:R-:W5:Y:S01]  /*3520*/  LDSM.16.MT88.4 R12, [R165+0x5800] ;  /* 0x00580000a50c783b */ /* 0x000f620000004200 */
        /* <DEDUP_REMOVED lines=20> */
[----:B------:R-:W-:Y:S01]  /*3670*/  FADD.FTZ R181, R180, R181 ;  /* 0x000000b5b4b57221 */ /* 0x000fe20000010000 */
[-CC-:B------:R-:W-:Y:S01]  /*3680*/  FFMA.FTZ R80, R80, R145.reuse, -R164.reuse ;  /* 0x0000009150507223 */ /* 0x180fe200000108a4 */
[-CC-:B------:R-:W-:Y:S01]  /*3690*/  FFMA.FTZ R81, R81, R145.reuse, -R164.reuse ;  /* 0x0000009151517223 */ /* 0x180fe200000108a4 */
[-CC-:B------:R-:W-:Y:S01]  /*36a0*/  FFMA.FTZ R76, R76, R145.reuse, -R164.reuse ;  /* 0x000000914c4c7223 */ /* 0x180fe200000108a4 */
[-CC-:B------:R-:W-:Y:S01]  /*36b0*/  FFMA.FTZ R77, R77, R145.reuse, -R164.reuse ;  /* 0x000000914d4d7223 */ /* 0x180fe200000108a4 */
[-CC-:B------:R-:W-:Y:S01]  /*36c0*/  FFMA.FTZ R68, R68, R145.reuse, -R164.reuse ;  /* 0x0000009144447223 */ /* 0x180fe200000108a4 */
[----:B------:R-:W4:Y:S01]  /*36d0*/  MUFU.EX2 R175, R175 ;  /* 0x000000af00af7308 */ /* 0x000f220000000800 */
[----:B-1----:R-:W-:Y:S01]  /*36e0*/  F2FP.BF16.F32.PACK_AB R142, R179, R178 ;  /* 0x000000b2b38e723e */ /* 0x002fe200000010ff */
[----:B------:R-:W-:Y:S01]  /*36f0*/  FADD.FTZ R178, R178, R181 ;  /* 0x000000b5b2b27221 */ /* 0x000fe20000010000 */
[-CC-:B------:R-:W-:Y:S01]  /*3700*/  FFMA.FTZ R69, R69, R145.reuse, -R164.reuse ;  /* 0x0000009145457223 */ /* 0x180fe200000108a4 */
[-CC-:B------:R-:W-:Y:S01]  /*3710*/  FFMA.FTZ R64, R64, R145.reuse, -R164.reuse ;  /* 0x0000009140407223 */ /* 0x180fe200000108a4 */
[-C--:B------:R-:W-:Y:S01]  /*3720*/  FFMA.FTZ R52, R52, R145.reuse, -R164 ;  /* 0x0000009134347223 */ /* 0x080fe200000108a4 */
[----:B------:R-:W-:Y:S01]  /*3730*/  FADD.FTZ R179, R179, R178 ;  /* 0x000000b2b3b37221 */ /* 0x000fe20000010000 */
[-CC-:B------:R-:W-:Y:S01]  /*3740*/  FFMA.FTZ R53, R53, R145.reuse, -R164.reuse ;  /* 0x0000009135357223 */ /* 0x180fe200000108a4 */
[----:B------:R-:W-:Y:S01]  /*3750*/  MUFU.EX2 R171, R171 ;  /* 0x000000ab00ab7308 */ /* 0x000fe20000000800 */
[C---:B------:R-:W-:Y:S01]  /*3760*/  HMMA.16816.F32.BF16 R132, R140.reuse, R136, RZ ;  /* 0x000000888c84723c */ /* 0x040fe200000418ff */
[-CC-:B------:R-:W-:Y:S01]  /*3770*/  FFMA.FTZ R48, R48, R145.reuse, -R164.reuse ;  /* 0x0000009130307223 */ /* 0x180fe200000108a4 */
[-CC-:B------:R-:W-:Y:S01]  /*3780*/  FFMA.FTZ R49, R49, R145.reuse, -R164.reuse ;  /* 0x0000009131317223 */ /* 0x180fe200000108a4 */
[-CC-:B------:R-:W-:Y:S01]  /*3790*/  FFMA.FTZ R44, R44, R145.reuse, -R164.reuse ;  /* 0x000000912c2c7223 */ /* 0x180fe200000108a4 */
[-CC-:B------:R-:W-:Y:S01]  /*37a0*/  FFMA.FTZ R45, R45, R145.reuse, -R164.reuse ;  /* 0x000000912d2d7223 */ /* 0x180fe200000108a4 */
[-CC-:B------:R-:W-:Y:S01]  /*37b0*/  FFMA.FTZ R40, R40, R145.reuse, -R164.reuse ;  /* 0x0000009128287223 */ /* 0x180fe200000108a4 */
[-CC-:B------:R-:W-:Y:S01]  /*37c0*/  FFMA.FTZ R41, R41, R145.reuse, -R164.reuse ;  /* 0x0000009129297223 */ /* 0x180fe200000108a4 */
[----:B------:R-:W1:Y:S01]  /*37d0*/  MUFU.EX2 R174, R174 ;  /* 0x000000ae00ae7308 */ /* 0x000e620000000800 */
[----:B------:R-:W-:Y:S01]  /*37e0*/  HMMA.16816.F32.BF16 R20, R140, R32, RZ ;  /* 0x000000208c14723c */ /* 0x000fe200000418ff */
[----:B------:R-:W-:-:S06]  /*37f0*/  FFMA.FTZ R36, R36, R145, -R164 ;  /* 0x0000009124247223 */ /* 0x000fcc00000108a4 */
[----:B------:R-:W-:Y:S01]  /*3800*/  MUFU.EX2 R173, R173 ;  /* 0x000000ad00ad7308 */ /* 0x000fe20000000800 */
[C---:B------:R-:W-:Y:S07]  /*3810*/  HMMA.16816.F32.BF16 R32, R140.reuse, R34, RZ ;  /* 0x000000228c20723c */ /* 0x040fee00000418ff */
[----:B------:R-:W5:Y:S01]  /*3820*/  MUFU.EX2 R170, R170 ;  /* 0x000000aa00aa7308 */ /* 0x000f620000000800 */
[----:B------:R-:W-:Y:S01]  /*3830*/  HMMA.16816.F32.BF16 R136, R140, R138, RZ ;  /* 0x0000008a8c88723c */ /* 0x000fe200000418ff */
[----:B----4-:R-:W-:-:S02]  /*3840*/  F2FP.BF16.F32.PACK_AB R140, R175, R176 ;  /* 0x000000b0af8c723e */ /* 0x010fc400000010ff */
[----:B------:R-:W-:Y:S02]  /*3850*/  F2FP.BF16.F32.PACK_AB R141, R147, R146 ;  /* 0x00000092938d723e */ /* 0x000fe400000010ff */
[----:B-1----:R-:W-:Y:S02]  /*3860*/  F2FP.BF16.F32.PACK_AB R142, R174, R171 ;  /* 0x000000abae8e723e */ /* 0x002fe400000010ff */
[----:B------:R-:W-:Y:S01]  /*3870*/  F2FP.BF16.F32.PACK_AB R143, R152, R151 ;  /* 0x00000097988f723e */ /* 0x000fe200000010ff */
[----:B------:R-:W-:Y:S06]  /*3880*/  MUFU.EX2 R172, R172 ;  /* 0x000000ac00ac7308 */ /* 0x000fec0000000800 */
[----:B--2---:R-:W-:Y:S01]  /*3890*/  HMMA.16816.F32.BF16 R132, R140, R28, R132 ;  /* 0x0000001c8c84723c */ /* 0x004fe20000041884 */
[-C--:B------:R-:W-:Y:S01]  /*38a0*/  FFMA.FTZ R29, R8, R145.reuse, -R164 ;  /* 0x00000091081d7223 */ /* 0x080fe200000108a4 */
[----:B------:R-:W1:Y:S01]  /*38b0*/  MUFU.EX2 R177, R177 ;  /* 0x000000b100b17308 */ /* 0x000e620000000800 */
[----:B------:R-:W2:Y:S01]  /*38c0*/  LDSM.16.MT88.4 R8, [R163+0x5c00] ;  /* 0x005c0000a308783b */ /* 0x000ea20000004200 */
[-C--:B------:R-:W-:Y:S01]  /*38d0*/  FFMA.FTZ R28, R58, R145.reuse, -R144 ;  /* 0x000000913a1c7223 */ /* 0x080fe20000010890 */
[----:B------:R-:W-:-:S03]  /*38e0*/  FFMA.FTZ R58, R128, R145, -R164 ;  /* 0x00000091803a7223 */ /* 0x000fc600000108a4 */
[----:B---3--:R-:W-:Y:S01]  /*38f0*/  HMMA.16816.F32.BF16 R20, R140, R24, R20 ;  /* 0x000000188c14723c */ /* 0x008fe20000041814 */
[----:B-----5:R-:W-:Y:S01]  /*3900*/  F2FP.BF16.F32.PACK_AB R24, R170, R173 ;  /* 0x000000adaa18723e */ /* 0x020fe200000010ff */
[----:B------:R-:W-:Y:S01]  /*3910*/  MUFU.EX2 R29, R29 ;  /* 0x0000001d001d7308 */ /* 0x000fe20000000800 */
[----:B------:R-:W-:-:S05]  /*3920*/  F2FP.BF16.F32.PACK_AB R25, R156, R153 ;  /* 0x000000999c19723e */ /* 0x000fca00000010ff */
[----:B------:R-:W-:Y:S01]  /*3930*/  HMMA.16816.F32.BF16 R32, R140, R26, R32 ;  /* 0x0000001a8c20723c */ /* 0x000fe20000041820 */
[----:B------:R-:W-:Y:S01]  /*3940*/  F2FP.BF16.F32.PACK_AB R27, R158, R157 ;  /* 0x0000009d9e1b723e */ /* 0x000fe200000010ff */
[----:B------:R-:W-:Y:S01]  /*3950*/  MUFU.EX2 R58, R58 ;  /* 0x0000003a003a7308 */ /* 0x000fe20000000800 */
[----:B-1----:R-:W-:-:S05]  /*3960*/  F2FP.BF16.F32.PACK_AB R26, R177, R172 ;  /* 0x000000acb11a723e */ /* 0x002fca00000010ff */
[----:B------:R-:W-:Y:S01]  /*3970*/  HMMA.16816.F32.BF16 R136, R140, R30, R136 ;  /* 0x0000001e8c88723c */ /* 0x000fe20000041888 */
[-CC-:B------:R-:W-:Y:S01]  /*3980*/  FFMA.FTZ R31, R4, R145.reuse, -R164.reuse ;  /* 0x00000091041f7223 */ /* 0x180fe200000108a4 */
[----:B------:R1:W3:Y:S01]  /*3990*/  MUFU.EX2 R30, R6 ;  /* 0x00000006001e7308 */ /* 0x0002e20000000800 */
[----:B------:R-:W-:-:S05]  /*39a0*/  FFMA.FTZ R140, R5, R145, -R164 ;  /* 0x00000091058c7223 */ /* 0x000fca00000108a4 */
[C---:B------:R-:W-:Y:S01]  /*39b0*/  HMMA.16816.F32.BF16 R20, R24.reuse, R16, R20 ;  /* 0x000000101814723c */ /* 0x040fe20000041814 */
[----:B------:R-:W-:Y:S01]  /*39c0*/  F2FP.BF16.F32.PACK_AB R17, R160, R159 ;  /* 0x0000009fa011723e */ /* 0x000fe200000010ff */
[----:B------:R-:W-:Y:S06]  /*39d0*/  MUFU.EX2 R31, R31 ;  /* 0x0000001f001f7308 */ /* 0x000fec0000000800 */
[----:B------:R-:W-:Y:S01]  /*39e0*/  HMMA.16816.F32.BF16 R32, R24, R18, R32 ;  /* 0x000000121820723c */ /* 0x000fe20000041820 */
[----:B------:R-:W-:Y:S01]  /*39f0*/  F2FP.BF16.F32.PACK_AB R19, R162, R161 ;  /* 0x000000a1a213723e */ /* 0x000fe200000010ff */
[----:B------:R-:W4:Y:S01]  /*3a00*/  MUFU.EX2 R140, R140 ;  /* 0x0000008c008c7308 */ /* 0x000f220000000800 */
[----:B-1----:R-:W1:Y:S01]  /*3a10*/  LDSM.16.MT88.4 R4, [R165+0x5c00] ;  /* 0x005c0000a504783b */ /* 0x002e620000004200 */
[----:B---3--:R-:W-:-:S04]  /*3a20*/  F2FP.BF16.F32.PACK_AB R16, R30, R29 ;  /* 0x0000001d1e10723e */ /* 0x008fc800000010ff */
[C---:B------:R-:W-:Y:S02]  /*3a30*/  HMMA.16816.F32.BF16 R132, R24.reuse, R12, R132 ;  /* 0x0000000c1884723c */ /* 0x040fe40000041884 */
[----:B------:R-:W-:Y:S06]  /*3a40*/  MUFU.EX2 R125, R125 ;  /* 0x0000007d007d7308 */ /* 0x000fec0000000800 */
[----:B------:R-:W-:Y:S01]  /*3a50*/  HMMA.16816.F32.BF16 R136, R24, R14, R136 ;  /* 0x0000000e1888723c */ /* 0x000fe20000041888 */
[----:B------:R-:W3:Y:S01]  /*3a60*/  LDSM.16.MT88.4 R12, [R163+0x6000] ;  /* 0x00600000a30c783b */ /* 0x000ee20000004200 */
[----:B------:R-:W-:Y:S01]  /*3a70*/  FFMA.FTZ R24, R124, R145, -R164 ;  /* 0x000000917c187223 */ /* 0x000fe200000108a4 */
[----:B----4-:R-:W-:Y:S01]  /*3a80*/  F2FP.BF16.F32.PACK_AB R18, R140, R31 ;  /* 0x0000001f8c12723e */ /* 0x010fe200000010ff */
[----:B------:R-:W4:Y:S01]  /*3a90*/  MUFU.EX2 R27, R129 ;  /* 0x00000081001b7308 */ /* 0x000f220000000800 */
[-C--:B------:R-:W-:Y:S01]  /*3aa0*/  FFMA.FTZ R25, R59, R145.reuse, -R144 ;  /* 0x000000913b197223 */ /* 0x080fe20000010890 */
[-CC-:B------:R-:W-:Y:S01]  /*3ab0*/  FFMA.FTZ R59, R120, R145.reuse, -R164.reuse ;  /* 0x00000091783b7223 */ /* 0x180fe200000108a4 */
[-C--:B------:R-:W-:Y:S01]  /*3ac0*/  FFMA.FTZ R120, R121, R145.reuse, -R164 ;  /* 0x0000009179787223 */ /* 0x080fe200000108a4 */
[-C--:B------:R-:W-:Y:S01]  /*3ad0*/  FFMA.FTZ R26, R54, R145.reuse, -R144 ;  /* 0x00000091361a7223 */ /* 0x080fe20000010890 */
[-CC-:B------:R-:W-:Y:S01]  /*3ae0*/  FFMA.FTZ R54, R112, R145.reuse, -R164.reuse ;  /* 0x0000009170367223 */ /* 0x180fe200000108a4 */
[C---:B--2---:R-:W-:Y:S01]  /*3af0*/  HMMA.16816.F32.BF16 R20, R16.reuse, R8, R20 ;  /* 0x000000081014723c */ /* 0x044fe20000041814 */
[-CC-:B------:R-:W-:Y:S01]  /*3b00*/  FFMA.FTZ R121, R100, R145.reuse, -R164.reuse ;  /* 0x0000009164797223 */ /* 0x180fe200000108a4 */
[----:B------:R-:W2:Y:S01]  /*3b10*/  MUFU.EX2 R24, R24 ;  /* 0x0000001800187308 */ /* 0x000ea20000000800 */
[-CC-:B------:R-:W-:Y:S01]  /*3b20*/  FFMA.FTZ R100, R101, R145.reuse, -R164.reuse ;  /* 0x0000009165647223 */ /* 0x180fe200000108a4 */
[----:B------:R-:W-:Y:S01]  /*3b30*/  FADD.FTZ R112, R146, R167 ;  /* 0x000000a792707221 */ /* 0x000fe20000010000 */
[----:B------:R-:W-:Y:S01]  /*3b40*/  FADD.FTZ R124, R176, R179 ;  /* 0x000000b3b07c7221 */ /* 0x000fe20000010000 */
[-CC-:B------:R-:W-:Y:S01]  /*3b50*/  FFMA.FTZ R101, R72, R145.reuse, -R164.reuse ;  /* 0x0000009148657223 */ /* 0x180fe200000108a4 */
[----:B------:R-:W-:Y:S01]  /*3b60*/  FFMA.FTZ R72, R73, R145, -R164 ;  /* 0x0000009149487223 */ /* 0x000fe200000108a4 */
[----:B------:R-:W-:Y:S01]  /*3b70*/  HMMA.16816.F32.BF16 R32, R16, R10, R32 ;  /* 0x0000000a1020723c */ /* 0x000fe20000041820 */
[----:B------:R-:W5:Y:S01]  /*3b80*/  LDSM.16.MT88.4 R8, [R165+0x6000] ;  /* 0x00600000a508783b */ /* 0x000f620000004200 */
[----:B------:R-:W-:Y:S01]  /*3b90*/  MUFU.EX2 R59, R59 ;  /* 0x0000003b003b7308 */ /* 0x000fe20000000800 */
[----:B------:R-:W-:Y:S01]  /*3ba0*/  FADD.FTZ R112, R147, R112 ;  /* 0x0000007093707221 */ /* 0x000fe20000010000 */
[----:B------:R-:W-:-:S03]  /*3bb0*/  FADD.FTZ R124, R175, R124 ;  /* 0x0000007caf7c7221 */ /* 0x000fc60000010000 */
[----:B------:R-:W-:Y:S01]  /*3bc0*/  FADD.FTZ R151, R151, R112 ;  /* 0x0000007097977221 */ /* 0x000fe20000010000 */
[----:B------:R-:W-:Y:S01]  /*3bd0*/  FADD.FTZ R171, R171, R124 ;  /* 0x0000007cabab7221 */ /* 0x000fe20000010000 */
[----:B-1----:R-:W-:Y:S01]  /*3be0*/  HMMA.16816.F32.BF16 R132, R16, R4, R132 ;  /* 0x000000041084723c */ /* 0x002fe20000041884 */
[----:B------:R-:W1:Y:S01]  /*3bf0*/  MUFU.EX2 R120, R120 ;  /* 0x0000007800787308 */ /* 0x000e620000000800 */
[----:B------:R-:W-:Y:S01]  /*3c00*/  FADD.FTZ R152, R152, R151 ;  /* 0x0000009798987221 */ /* 0x000fe20000010000 */
[----:B------:R-:W-:-:S03]  /*3c10*/  FADD.FTZ R174, R174, R171 ;  /* 0x000000abaeae7221 */ /* 0x000fc60000010000 */
[----:B------:R-:W-:Y:S01]  /*3c20*/  FADD.FTZ R153, R153, R152 ;  /* 0x0000009899997221 */ /* 0x000fe20000010000 */
[----:B------:R-:W-:Y:S01]  /*3c30*/  FADD.FTZ R173, R173, R174 ;  /* 0x000000aeadad7221 */ /* 0x000fe20000010000 */
[----:B------:R-:W-:Y:S01]  /*3c40*/  HMMA.16816.F32.BF16 R136, R16, R6, R136 ;  /* 0x000000061088723c */ /* 0x000fe20000041888 */
[----:B------:R-:W1:Y:S01]  /*3c50*/  LDSM.16.MT88.4 R4, [R163+0x6400] ;  /* 0x00640000a304783b */ /* 0x000e620000004200 */
[----:B----4-:R-:W-:Y:S01]  /*3c60*/  F2FP.BF16.F32.PACK_AB R16, R27, R58 ;  /* 0x0000003a1b10723e */ /* 0x010fe200000010ff */
[----:B------:R-:W-:Y:S01]  /*3c70*/  MUFU.EX2 R116, R116 ;  /* 0x0000007400747308 */ /* 0x000fe20000000800 */
[----:B------:R-:W-:Y:S01]  /*3c80*/  F2FP.BF16.F32.PACK_AB R17, R131, R130 ;  /* 0x000000828311723e */ /* 0x000fe200000010ff */
[----:B------:R-:W-:Y:S01]  /*3c90*/  FADD.FTZ R156, R156, R153 ;  /* 0x000000999c9c7221 */ /* 0x000fe20000010000 */
[----:B--2---:R-:W-:Y:S01]  /*3ca0*/  F2FP.BF16.F32.PACK_AB R18, R125, R24 ;  /* 0x000000187d12723e */ /* 0x004fe200000010ff */
[----:B------:R-:W-:Y:S01]  /*3cb0*/  FADD.FTZ R173, R170, R173 ;  /* 0x000000adaaad7221 */ /* 0x000fe20000010000 */
[----:B------:R-:W-:Y:S01]  /*3cc0*/  F2FP.BF16.F32.PACK_AB R19, R127, R126 ;  /* 0x0000007e7f13723e */ /* 0x000fe200000010ff */
[----:B------:R-:W-:-:S02]  /*3cd0*/  FADD.FTZ R157, R157, R156 ;  /* 0x0000009c9d9d7221 */ /* 0x000fc40000010000 */
[----:B------:R-:W2:Y:S01]  /*3ce0*/  MUFU.EX2 R117, R117 ;  /* 0x0000007500757308 */ /* 0x000ea20000000800 */
[----:B------:R-:W-:Y:S01]  /*3cf0*/  FADD.FTZ R172, R172, R173 ;  /* 0x000000adacac7221 */ /* 0x000fe20000010000 */
[----:B------:R-:W-:Y:S02]  /*3d00*/  FADD.FTZ R158, R158, R157 ;  /* 0x0000009d9e9e7221 */ /* 0x000fe40000010000 */
[----:B---3--:R-:W-:Y:S01]  /*3d10*/  HMMA.16816.F32.BF16 R20, R16, R12, R20 ;  /* 0x0000000c1014723c */ /* 0x008fe20000041814 */
[----:B------:R-:W-:Y:S01]  /*3d20*/  FADD.FTZ R172, R177, R172 ;  /* 0x000000acb1ac7221 */ /* 0x000fe20000010000 */
[----:B------:R-:W-:Y:S02]  /*3d30*/  FADD.FTZ R159, R159, R158 ;  /* 0x0000009e9f9f7221 */ /* 0x000fe40000010000 */
[----:B------:R-:W-:Y:S01]  /*3d40*/  MUFU.EX2 R114, R114 ;  /* 0x0000007200727308 */ /* 0x000fe20000000800 */
[----:B------:R-:W-:Y:S01]  /*3d50*/  FADD.FTZ R29, R29, R172 ;  /* 0x000000ac1d1d7221 */ /* 0x000fe20000010000 */
[----:B------:R-:W-:-:S02]  /*3d60*/  FADD.FTZ R160, R160, R159 ;  /* 0x0000009fa0a07221 */ /* 0x000fc40000010000 */
[C---:B------:R-:W-:Y:S01]  /*3d70*/  HMMA.16816.F32.BF16 R32, R16.reuse, R14, R32 ;  /* 0x0000000e1020723c */ /* 0x040fe20000041820 */
[----:B------:R-:W3:Y:S01]  /*3d80*/  LDSM.16.MT88.4 R12, [R165+0x6400] ;  /* 0x00640000a50c783b */ /* 0x000ee20000004200 */
[----:B------:R-:W-:Y:S01]  /*3d90*/  FADD.FTZ R30, R30, R29 ;  /* 0x0000001d1e1e7221 */ /* 0x000fe20000010000 */
[----:B------:R-:W-:Y:S01]  /*3da0*/  FADD.FTZ R161, R161, R160 ;  /* 0x000000a0a1a17221 */ /* 0x000fe20000010000 */
[----:B------:R-:W-:Y:S02]  /*3db0*/  MUFU.EX2 R115, R115 ;  /* 0x0000007300737308 */ /* 0x000fe40000000800 */
[----:B------:R-:W-:Y:S01]  /*3dc0*/  FADD.FTZ R31, R31, R30 ;  /* 0x0000001e1f1f7221 */ /* 0x000fe20000010000 */
[----:B------:R-:W-:Y:S01]  /*3dd0*/  FADD.FTZ R161, R162, R161 ;  /* 0x000000a1a2a17221 */ /* 0x000fe20000010000 */
[C---:B-----5:R-:W-:Y:S01]  /*3de0*/  HMMA.16816.F32.BF16 R132, R16.reuse, R8, R132 ;  /* 0x000000081084723c */ /* 0x060fe20000041884 */
[----:B------:R-:W-:Y:S01]  /*3df0*/  FFMA.FTZ R30, R65, R145, -R164 ;  /* 0x00000091411e7223 */ /* 0x000fe200000108a4 */
[----:B------:R-:W-:Y:S01]  /*3e00*/  FADD.FTZ R31, R140, R31 ;  /* 0x0000001f8c1f7221 */ /* 0x000fe20000010000 */
[----:B------:R-:W-:Y:S01]  /*3e10*/  FADD.FTZ R130, R130, R161 ;  /* 0x000000a182827221 */ /* 0x000fe20000010000 */
[----:B------:R-:W-:Y:S01]  /*3e20*/  MUFU.EX2 R110, R110 ;  /* 0x0000006e006e7308 */ /* 0x000fe20000000800 */
[----:B------:R-:W-:Y:S01]  /*3e30*/  LDSM.16.MT88.4 R140, [R163+0x8c00] ;  /* 0x008c0000a38c783b */ /* 0x000fe20000004200 */
[----:B------:R-:W-:Y:S01]  /*3e40*/  FADD.FTZ R58, R58, R31 ;  /* 0x0000001f3a3a7221 */ /* 0x000fe20000010000 */
[----:B------:R-:W-:Y:S01]  /*3e50*/  FADD.FTZ R131, R131, R130 ;  /* 0x0000008283837221 */ /* 0x000fe20000010000 */
[----:B------:R-:W-:Y:S01]  /*3e60*/  HMMA.16816.F32.BF16 R136, R16, R10, R136 ;  /* 0x0000000a1088723c */ /* 0x000fe20000041888 */
[----:B-1----:R-:W-:Y:S01]  /*3e70*/  F2FP.BF16.F32.PACK_AB R16, R120, R59 ;  /* 0x0000003b7810723e */ /* 0x002fe200000010ff */
[----:B------:R-:W1:Y:S01]  /*3e80*/  LDSM.16.MT88.4 R8, [R163+0x6800] ;  /* 0x00680000a308783b */ /* 0x000e620000004200 */
[----:B------:R-:W-:Y:S01]  /*3e90*/  F2FP.BF16.F32.PACK_AB R17, R123, R122 ;  /* 0x0000007a7b11723e */ /* 0x000fe200000010ff */
[----:B------:R-:W-:Y:S01]  /*3ea0*/  MUFU.EX2 R111, R111 ;  /* 0x0000006f006f7308 */ /* 0x000fe20000000800 */
[----:B--2---:R-:W-:Y:S01]  /*3eb0*/  F2FP.BF16.F32.PACK_AB R18, R117, R116 ;  /* 0x000000747512723e */ /* 0x004fe200000010ff */
[----:B------:R-:W-:Y:S01]  /*3ec0*/  FADD.FTZ R27, R27, R58 ;  /* 0x0000003a1b1b7221 */ /* 0x000fe20000010000 */
[----:B------:R-:W-:Y:S01]  /*3ed0*/  F2FP.BF16.F32.PACK_AB R19, R119, R118 ;  /* 0x000000767713723e */ /* 0x000fe200000010ff */
[----:B------:R-:W-:Y:S01]  /*3ee0*/  FADD.FTZ R126, R126, R131 ;  /* 0x000000837e7e7221 */ /* 0x000fe20000010000 */
[-CC-:B------:R-:W-:Y:S01]  /*3ef0*/  FFMA.FTZ R31, R60, R145.reuse, -R164.reuse ;  /* 0x000000913c1f7223 */ /* 0x180fe200000108a4 */
[----:B------:R-:W-:Y:S01]  /*3f00*/  FADD.FTZ R24, R24, R27 ;  /* 0x0000001b18187221 */ /* 0x000fe20000010000 */
[-C--:B------:R-:W-:Y:S01]  /*3f10*/  FFMA.FTZ R58, R61, R145.reuse, -R164 ;  /* 0x000000913d3a7223 */ /* 0x080fe200000108a4 */
[----:B------:R-:W-:Y:S01]  /*3f20*/  MUFU.EX2 R54, R54 ;  /* 0x0000003600367308 */ /* 0x000fe20000000800 */
[----:B------:R-:W-:Y:S01]  /*3f30*/  FADD.FTZ R127, R127, R126 ;  /* 0x0000007e7f7f7221 */ /* 0x000fe20000010000 */
[----:B------:R-:W-:Y:S01]  /*3f40*/  HMMA.16816.F32.BF16 R20, R16, R4, R20 ;  /* 0x000000041014723c */ /* 0x000fe20000041814 */
[-C--:B------:R-:W-:Y:S01]  /*3f50*/  FFMA.FTZ R27, R43, R145.reuse, -R144 ;  /* 0x000000912b1b7223 */ /* 0x080fe20000010890 */
[----:B------:R-:W-:Y:S01]  /*3f60*/  FFMA.FTZ R43, R57, R145, -R164 ;  /* 0x00000091392b7223 */ /* 0x000fe200000108a4 */
[----:B------:R-:W-:-:S03]  /*3f70*/  FADD.FTZ R122, R122, R127 ;  /* 0x0000007f7a7a7221 */ /* 0x000fc60000010000 */
[----:B------:R-:W2:Y:S01]  /*3f80*/  MUFU.EX2 R113, R113 ;  /* 0x0000007100717308 */ /* 0x000ea20000000800 */
[----:B------:R-:W-:Y:S01]  /*3f90*/  FADD.FTZ R123, R123, R122 ;  /* 0x0000007a7b7b7221 */ /* 0x000fe20000010000 */
[----:B------:R-:W-:Y:S01]  /*3fa0*/  HMMA.16816.F32.BF16 R32, R16, R6, R32 ;  /* 0x000000061020723c */ /* 0x000fe20000041820 */
[----:B------:R-:W4:Y:S02]  /*3fb0*/  LDSM.16.MT88.4 R4, [R165+0x6800] ;  /* 0x00680000a504783b */ /* 0x000f240000004200 */
[----:B------:R-:W-:-:S03]  /*3fc0*/  FADD.FTZ R118, R118, R123 ;  /* 0x0000007b76767221 */ /* 0x000fc60000010000 */
[----:B------:R-:W-:Y:S01]  /*3fd0*/  MUFU.EX2 R108, R108 ;  /* 0x0000006c006c7308 */ /* 0x000fe20000000800 */
[----:B------:R-:W-:Y:S01]  /*3fe0*/  FADD.FTZ R119, R119, R118 ;  /* 0x0000007677777221 */ /* 0x000fe20000010000 */
[C---:B---3--:R-:W-:Y:S06]  /*3ff0*/  HMMA.16816.F32.BF16 R132, R16.reuse, R12, R132 ;  /* 0x0000000c1084723c */ /* 0x048fec0000041884 */
[----:B------:R-:W3:Y:S02]  /*4000*/  MUFU.EX2 R109, R109 ;  /* 0x0000006d006d7308 */ /* 0x000ee40000000800 */
[----:B------:R-:W-:Y:S01]  /*4010*/  HMMA.16816.F32.BF16 R136, R16, R14, R136 ;  /* 0x0000000e1088723c */ /* 0x000fe20000041888 */
[----:B------:R-:W5:Y:S01]  /*4020*/  LDSM.16.MT88.4 R12, [R163+0x6c00] ;  /* 0x006c0000a30c783b */ /* 0x000f620000004200 */
[----:B--2---:R-:W-:-:S02]  /*4030*/  F2FP.BF16.F32.PACK_AB R16, R113, R54 ;  /* 0x000000367110723e */ /* 0x004fc400000010ff */
[----:B------:R-:W-:Y:S01]  /*4040*/  F2FP.BF16.F32.PACK_AB R17, R115, R114 ;  /* 0x000000727311723e */ /* 0x000fe200000010ff */
[----:B------:R-:W-:Y:S01]  /*4050*/  FADD.FTZ R114, R114, R119 ;  /* 0x0000007772727221 */ /* 0x000fe20000010000 */
[----:B------:R-:W-:Y:S01]  /*4060*/  F2FP.BF16.F32.PACK_AB R19, R111, R110 ;  /* 0x0000006e6f13723e */ /* 0x000fe200000010ff */
[----:B------:R-:W-:Y:S02]  /*4070*/  MUFU.EX2 R106, R106 ;  /* 0x0000006a006a7308 */ /* 0x000fe40000000800 */
[----:B------:R-:W-:-:S04]  /*4080*/  FADD.FTZ R115, R115, R114 ;  /* 0x0000007273737221 */ /* 0x000fc80000010000 */
[----:B------:R-:W-:Y:S01]  /*4090*/  FADD.FTZ R110, R110, R115 ;  /* 0x000000736e6e7221 */ /* 0x000fe20000010000 */
[----:B---3--:R-:W-:Y:S01]  /*40a0*/  F2FP.BF16.F32.PACK_AB R18, R109, R108 ;  /* 0x0000006c6d12723e */ /* 0x008fe200000010ff */
[----:B------:R-:W2:Y:S02]  /*40b0*/  MUFU.EX2 R107, R107 ;  /* 0x0000006b006b7308 */ /* 0x000ea40000000800 */
[----:B------:R-:W-:-:S04]  /*40c0*/  FADD.FTZ R111, R111, R110 ;  /* 0x0000006e6f6f7221 */ /* 0x000fc80000010000 */
[C---:B-1----:R-:W-:Y:S02]  /*40d0*/  HMMA.16816.F32.BF16 R20, R16.reuse, R8, R20 ;  /* 0x000000081014723c */ /* 0x042fe40000041814 */
[----:B------:R-:W-:Y:S06]  /*40e0*/  MUFU.EX2 R102, R102 ;  /* 0x0000006600667308 */ /* 0x000fec0000000800 */
[C---:B------:R-:W-:Y:S01]  /*40f0*/  HMMA.16816.F32.BF16 R32, R16.reuse, R10, R32 ;  /* 0x0000000a1020723c */ /* 0x040fe20000041820 */
[----:B------:R-:W1:Y:S01]  /*4100*/  LDSM.16.MT88.4 R8, [R165+0x6c00] ;  /* 0x006c0000a508783b */ /* 0x000e620000004200 */
[----:B------:R-:W3:Y:S06]  /*4110*/  MUFU.EX2 R103, R103 ;  /* 0x0000006700677308 */ /* 0x000eec0000000800 */
[C---:B----4-:R-:W-:Y:S02]  /*4120*/  HMMA.16816.F32.BF16 R132, R16.reuse, R4, R132 ;  /* 0x000000041084723c */ /* 0x050fe40000041884 */
[----:B------:R-:W-:Y:S06]  /*4130*/  MUFU.EX2 R104, R104 ;  /* 0x0000006800687308 */ /* 0x000fec0000000800 */
[----:B------:R-:W-:Y:S01]  /*4140*/  HMMA.16816.F32.BF16 R136, R16, R6, R136 ;  /* 0x000000061088723c */ /* 0x000fe20000041888 */
[----:B------:R-:W4:Y:S01]  /*4150*/  LDSM.16.MT88.4 R4, [R163+0x7000] ;  /* 0x00700000a304783b */ /* 0x000f220000004200 */
[----:B------:R-:W5:Y:S01]  /*4160*/  MUFU.EX2 R105, R105 ;  /* 0x0000006900697308 */ /* 0x000f620000000800 */
[----:B--2---:R-:W-:Y:S01]  /*4170*/  F2FP.BF16.F32.PACK_AB R17, R107, R106 ;  /* 0x0000006a6b11723e */ /* 0x004fe200000010ff */
[----:B------:R-:W-:Y:S01]  /*4180*/  FADD.FTZ R106, R106, R111 ;  /* 0x0000006f6a6a7221 */ /* 0x000fe20000010000 */
[----:B---3--:R-:W-:-:S03]  /*4190*/  F2FP.BF16.F32.PACK_AB R19, R103, R102 ;  /* 0x000000666713723e */ /* 0x008fc600000010ff */
[----:B------:R-:W-:Y:S02]  /*41a0*/  FADD.FTZ R107, R107, R106 ;  /* 0x0000006a6b6b7221 */ /* 0x000fe40000010000 */
[----:B------:R-:W-:Y:S02]  /*41b0*/  MUFU.EX2 R121, R121 ;  /* 0x0000007900797308 */ /* 0x000fe40000000800 */
[----:B------:R-:W-:-:S04]  /*41c0*/  FADD.FTZ R102, R102, R107 ;  /* 0x0000006b66667221 */ /* 0x000fc80000010000 */
[----:B------:R-:W-:Y:S02]  /*41d0*/  FADD.FTZ R103, R103, R102 ;  /* 0x0000006667677221 */ /* 0x000fe40000010000 */
        /* <DEDUP_REMOVED lines=14> */
[----:B------:R-:W5:Y:S01]  /*42c0*/  LDSM.16.MT88.4 R8, [R163+0x7400] ;  /* 0x00740000a308783b */ /* 0x000f620000004200 */
[----:B---3--:R-:W-:Y:S01]  /*42d0*/  F2FP.BF16.F32.PACK_AB R17, R99, R98 ;  /* 0x000000626311723e */ /* 0x008fe200000010ff */
[----:B------:R-:W-:Y:S01]  /*42e0*/  FADD.FTZ R98, R98, R103 ;  /* 0x0000006762627221 */ /* 0x000fe20000010000 */
[----:B--2---:R-:W-:-:S03]  /*42f0*/  F2FP.BF16.F32.PACK_AB R19, R95, R94 ;  /* 0x0000005e5f13723e */ /* 0x004fc600000010ff */
[----:B------:R-:W-:Y:S01]  /*4300*/  MUFU.EX2 R92, R92 ;  /* 0x0000005c005c7308 */ /* 0x000fe20000000800 */
[----:B------:R-:W-:-:S04]  /*4310*/  FADD.FTZ R99, R99, R98 ;  /* 0x0000006263637221 */ /* 0x000fc80000010000 */
[----:B------:R-:W-:-:S03]  /*4320*/  FADD.FTZ R94, R94, R99 ;  /* 0x000000635e5e7221 */ /* 0x000fc60000010000 */
[----:B------:R-:W2:Y:S01]  /*4330*/  MUFU.EX2 R93, R93 ;  /* 0x0000005d005d7308 */ /* 0x000ea20000000800 */
[----:B-1----:R-:W-:Y:S01]  /*4340*/  F2FP.BF16.F32.PACK_AB R16, R97, R96 ;  /* 0x000000606110723e */ /* 0x002fe200000010ff */
[----:B------:R-:W-:-:S06]  /*4350*/  FADD.FTZ R95, R95, R94 ;  /* 0x0000005e5f5f7221 */ /* 0x000fcc0000010000 */
[----:B------:R-:W-:Y:S08]  /*4360*/  MUFU.EX2 R90, R90 ;  /* 0x0000005a005a7308 */ /* 0x000ff00000000800 */
[----:B------:R-:W1:Y:S01]  /*4370*/  MUFU.EX2 R91, R91 ;  /* 0x0000005b005b7308 */ /* 0x000e620000000800 */
[----:B--2---:R-:W-:-:S07]  /*4380*/  F2FP.BF16.F32.PACK_AB R18, R93, R92 ;  /* 0x0000005c5d12723e */ /* 0x004fce00000010ff */
[C---:B----4-:R-:W-:Y:S01]  /*4390*/  HMMA.16816.F32.BF16 R20, R16.reuse, R4, R20 ;  /* 0x000000041014723c */ /* 0x050fe20000041814 */
[----:B------:R-:W-:Y:S07]  /*43a0*/  MUFU.EX2 R86, R86 ;  /* 0x0000005600567308 */ /* 0x000fee0000000800 */
[C---:B------:R-:W-:Y:S01]  /*43b0*/  HMMA.16816.F32.BF16 R32, R16.reuse, R6, R32 ;  /* 0x000000061020723c */ /* 0x040fe20000041820 */
[----:B------:R-:W2:Y:S01]  /*43c0*/  LDSM.16.MT88.4 R4, [R165+0x7400] ;  /* 0x00740000a504783b */ /* 0x000ea20000004200 */
[----:B------:R-:W3:Y:S06]  /*43d0*/  MUFU.EX2 R87, R87 ;  /* 0x0000005700577308 */ /* 0x000eec0000000800 */
[C---:B-----5:R-:W-:Y:S02]  /*43e0*/  HMMA.16816.F32.BF16 R132, R16.reuse, R12, R132 ;  /* 0x0000000c1084723c */ /* 0x060fe40000041884 */
[----:B------:R-:W-:Y:S06]  /*43f0*/  MUFU.EX2 R88, R88 ;  /* 0x0000005800587308 */ /* 0x000fec0000000800 */
[----:B------:R-:W-:Y:S01]  /*4400*/  HMMA.16816.F32.BF16 R136, R16, R14, R136 ;  /* 0x0000000e1088723c */ /* 0x000fe20000041888 */
[----:B------:R-:W4:Y:S01]  /*4410*/  LDSM.16.MT88.4 R12, [R163+0x7800] ;  /* 0x00780000a30c783b */ /* 0x000f220000004200 */
[----:B------:R-:W5:Y:S01]  /*4420*/  MUFU.EX2 R89, R89 ;  /* 0x0000005900597308 */ /* 0x000f620000000800 */
[----:B-1----:R-:W-:Y:S01]  /*4430*/  F2FP.BF16.F32.PACK_AB R17, R91, R90 ;  /* 0x0000005a5b11723e */ /* 0x002fe200000010ff */
[----:B------:R-:W-:Y:S01]  /*4440*/  FADD.FTZ R90, R90, R95 ;  /* 0x0000005f5a5a7221 */ /* 0x000fe20000010000 */
[----:B---3--:R-:W-:-:S03]  /*4450*/  F2FP.BF16.F32.PACK_AB R19, R87, R86 ;  /* 0x000000565713723e */ /* 0x008fc600000010ff */
[----:B------:R-:W-:Y:S02]  /*4460*/  FADD.FTZ R91, R91, R90 ;  /* 0x0000005a5b5b7221 */ /* 0x000fe40000010000 */
[----:B------:R-:W-:Y:S02]  /*4470*/  MUFU.EX2 R84, R84 ;  /* 0x0000005400547308 */ /* 0x000fe40000000800 */
[----:B------:R-:W-:-:S04]  /*4480*/  FADD.FTZ R86, R86, R91 ;  /* 0x0000005b56567221 */ /* 0x000fc80000010000 */
[----:B------:R-:W-:Y:S02]  /*4490*/  FADD.FTZ R87, R87, R86 ;  /* 0x0000005657577221 */ /* 0x000fe40000010000 */
[----:B------:R-:W1:Y:S01]  /*44a0*/  MUFU.EX2 R85, R85 ;  /* 0x0000005500557308 */ /* 0x000e620000000800 */
[----:B-----5:R-:W-:-:S07]  /*44b0*/  F2FP.BF16.F32.PACK_AB R16, R89, R88 ;  /* 0x000000585910723e */ /* 0x020fce00000010ff */
[----:B------:R-:W-:Y:S08]  /*44c0*/  MUFU.EX2 R82, R82 ;  /* 0x0000005200527308 */ /* 0x000ff00000000800 */
[----:B------:R-:W3:Y:S01]  /*44d0*/  MUFU.EX2 R83, R83 ;  /* 0x0000005300537308 */ /* 0x000ee20000000800 */
[----:B-1----:R-:W-:-:S07]  /*44e0*/  F2FP.BF16.F32.PACK_AB R18, R85, R84 ;  /* 0x000000545512723e */ /* 0x002fce00000010ff */
[C---:B------:R-:W-:Y:S01]  /*44f0*/  HMMA.16816.F32.BF16 R20, R16.reuse, R8, R20 ;  /* 0x000000081014723c */ /* 0x040fe20000041814 */
[----:B------:R-:W-:Y:S07]  /*4500*/  MUFU.EX2 R78, R78 ;  /* 0x0000004e004e7308 */ /* 0x000fee0000000800 */
[C---:B------:R-:W-:Y:S01]  /*4510*/  HMMA.16816.F32.BF16 R32, R16.reuse, R10, R32 ;  /* 0x0000000a1020723c */ /* 0x040fe20000041820 */
[----:B------:R-:W1:Y:S01]  /*4520*/  LDSM.16.MT88.4 R8, [R165+0x7800] ;  /* 0x00780000a508783b */ /* 0x000e620000004200 */
[----:B------:R-:W5:Y:S06]  /*4530*/  MUFU.EX2 R79, R79 ;  /* 0x0000004f004f7308 */ /* 0x000f6c0000000800 */
[----:B--2---:R-:W-:Y:S01]  /*4540*/  HMMA.16816.F32.BF16 R132, R16, R4, R132 ;  /* 0x000000041084723c */ /* 0x004fe20000041884 */
[----:B---3--:R-:W-:Y:S01]  /*4550*/  F2FP.BF16.F32.PACK_AB R5, R83, R82 ;  /* 0x000000525305723e */ /* 0x008fe200000010ff */
[----:B------:R-:W-:Y:S01]  /*4560*/  MUFU.EX2 R80, R80 ;  /* 0x0000005000507308 */ /* 0x000fe20000000800 */
[----:B------:R-:W-:-:S04]  /*4570*/  FADD.FTZ R82, R82, R87 ;  /* 0x0000005752527221 */ /* 0x000fc80000010000 */
[----:B------:R-:W-:Y:S01]  /*4580*/  FADD.FTZ R83, R83, R82 ;  /* 0x0000005253537221 */ /* 0x000fe20000010000 */
[----:B------:R-:W-:Y:S01]  /*4590*/  HMMA.16816.F32.BF16 R136, R16, R6, R136 ;  /* 0x000000061088723c */ /* 0x000fe20000041888 */
[----:B------:R-:W2:Y:S01]  /*45a0*/  LDSM.16.MT88.4 R16, [R163+0x7c00] ;  /* 0x007c0000a310783b */ /* 0x000ea20000004200 */
[----:B------:R-:W3:Y:S01]  /*45b0*/  MUFU.EX2 R81, R81 ;  /* 0x0000005100517308 */ /* 0x000ee20000000800 */
[----:B-----5:R-:W-:Y:S01]  /*45c0*/  F2FP.BF16.F32.PACK_AB R7, R79, R78 ;  /* 0x0000004e4f07723e */ /* 0x020fe200000010ff */
[----:B------:R-:W-:-:S04]  /*45d0*/  FADD.FTZ R78, R78, R83 ;  /* 0x000000534e4e7221 */ /* 0x000fc80000010000 */
[----:B------:R-:W-:Y:S02]  /*45e0*/  FADD.FTZ R79, R79, R78 ;  /* 0x0000004e4f4f7221 */ /* 0x000fe40000010000 */
[----:B------:R-:W-:Y:S08]  /*45f0*/  MUFU.EX2 R76, R76 ;  /* 0x0000004c004c7308 */ /* 0x000ff00000000800 */
[----:B------:R-:W5:Y:S01]  /*4600*/  MUFU.EX2 R77, R77 ;  /* 0x0000004d004d7308 */ /* 0x000f620000000800 */
[----:B---3--:R-:W-:-:S07]  /*4610*/  F2FP.BF16.F32.PACK_AB R4, R81, R80 ;  /* 0x000000505104723e */ /* 0x008fce00000010ff */
[----:B------:R-:W-:Y:S08]  /*4620*/  MUFU.EX2 R74, R74 ;  /* 0x0000004a004a7308 */ /* 0x000ff00000000800 */
[----:B------:R-:W3:Y:S01]  /*4630*/  MUFU.EX2 R75, R75 ;  /* 0x0000004b004b7308 */ /* 0x000ee20000000800 */
[----:B-----5:R-:W-:-:S07]  /*4640*/  F2FP.BF16.F32.PACK_AB R6, R77, R76 ;  /* 0x0000004c4d06723e */ /* 0x020fce00000010ff */
[----:B------:R-:W-:Y:S01]  /*4650*/  MUFU.EX2 R70, R70 ;  /* 0x0000004600467308 */ /* 0x000fe20000000800 */
[C---:B----4-:R-:W-:Y:S07]  /*4660*/  HMMA.16816.F32.BF16 R20, R4.reuse, R12, R20 ;  /* 0x0000000c0414723c */ /* 0x050fee0000041814 */
[----:B------:R-:W4:Y:S01]  /*4670*/  MUFU.EX2 R71, R71 ;  /* 0x0000004700477308 */ /* 0x000f220000000800 */
        /* <DEDUP_REMOVED lines=15> */
[----:B------:R-:W-:-:S06]  /*4770*/  FADD.FTZ R71, R71, R70 ;  /* 0x0000004647477221 */ /* 0x000fcc0000010000 */
[----:B------:R-:W-:Y:S08]  /*4780*/  MUFU.EX2 R66, R66 ;  /* 0x0000004200427308 */ /* 0x000ff00000000800 */
[----:B------:R-:W1:Y:S01]  /*4790*/  MUFU.EX2 R67, R67 ;  /* 0x0000004300437308 */ /* 0x000e620000000800 */
[----:B----4-:R-:W-:-:S07]  /*47a0*/  F2FP.BF16.F32.PACK_AB R6, R69, R68 ;  /* 0x000000444506723e */ /* 0x010fce00000010ff */
[----:B--2---:R-:W-:Y:S01]  /*47b0*/  HMMA.16816.F32.BF16 R20, R4, R16, R20 ;  /* 0x000000100414723c */ /* 0x004fe20000041814 */
[----:B------:R-:W-:Y:S01]  /*47c0*/  FADD.FTZ R16, R125, R24 ;  /* 0x000000187d107221 */ /* 0x000fe20000010000 */
[----:B------:R-:W-:Y:S01]  /*47d0*/  MUFU.EX2 R62, R62 ;  /* 0x0000003e003e7308 */ /* 0x000fe20000000800 */
[-C--:B------:R-:W-:Y:S01]  /*47e0*/  FFMA.FTZ R24, R42, R145.reuse, -R144 ;  /* 0x000000912a187223 */ /* 0x080fe20000010890 */
[----:B------:R-:W-:Y:S01]  /*47f0*/  FFMA.FTZ R42, R56, R145, -R164 ;  /* 0x00000091382a7223 */ /* 0x000fe200000108a4 */
[----:B------:R-:W-:-:S03]  /*4800*/  FADD.FTZ R59, R59, R16 ;  /* 0x000000103b3b7221 */ /* 0x000fc60000010000 */
[----:B------:R-:W-:Y:S01]  /*4810*/  HMMA.16816.F32.BF16 R32, R4, R18, R32 ;  /* 0x000000120420723c */ /* 0x000fe20000041820 */
[----:B------:R-:W-:Y:S01]  /*4820*/  FADD.FTZ R59, R120, R59 ;  /* 0x0000003b783b7221 */ /* 0x000fe20000010000 */
[----:B------:R-:W2:Y:S01]  /*4830*/  MUFU.EX2 R63, R63 ;  /* 0x0000003f003f7308 */ /* 0x000ea20000000800 */
[----:B------:R-:W4:Y:S02]  /*4840*/  LDSM.16.MT88.4 R16, [R165+0x8000] ;  /* 0x00800000a510783b */ /* 0x000f240000004200 */
[----:B------:R-:W-:-:S03]  /*4850*/  FADD.FTZ R116, R116, R59 ;  /* 0x0000003b74747221 */ /* 0x000fc60000010000 */
[----:B-----5:R-:W-:Y:S01]  /*4860*/  HMMA.16816.F32.BF16 R132, R4, R12, R132 ;  /* 0x0000000c0484723c */ /* 0x020fe20000041884 */
[----:B------:R-:W-:Y:S01]  /*4870*/  FADD.FTZ R117, R117, R116 ;  /* 0x0000007475757221 */ /* 0x000fe20000010000 */
[----:B------:R-:W-:Y:S03]  /*4880*/  MUFU.EX2 R29, R64 ;  /* 0x00000040001d7308 */ /* 0x000fe60000000800 */
[----:B------:R-:W-:-:S03]  /*4890*/  FADD.FTZ R54, R54, R117 ;  /* 0x0000007536367221 */ /* 0x000fc60000010000 */
[----:B------:R-:W-:Y:S01]  /*48a0*/  HMMA.16816.F32.BF16 R136, R4, R14, R136 ;  /* 0x0000000e0488723c */ /* 0x000fe20000041888 */
[----:B------:R-:W-:Y:S01]  /*48b0*/  FADD.FTZ R113, R113, R54 ;  /* 0x0000003671717221 */ /* 0x000fe20000010000 */
[----:B------:R-:W5:Y:S01]  /*48c0*/  MUFU.EX2 R30, R30 ;  /* 0x0000001e001e7308 */ /* 0x000f620000000800 */
[----:B-1----:R-:W-:Y:S01]  /*48d0*/  F2FP.BF16.F32.PACK_AB R5, R67, R66 ;  /* 0x000000424305723e */ /* 0x002fe200000010ff */
[----:B------:R-:W-:Y:S01]  /*48e0*/  LDSM.16.MT88.4 R12, [R163+0x8400] ;  /* 0x00840000a30c783b */ /* 0x000fe20000004200 */
[----:B------:R-:W-:Y:S01]  /*48f0*/  FADD.FTZ R108, R108, R113 ;  /* 0x000000716c6c7221 */ /* 0x000fe20000010000 */
[----:B--2---:R-:W-:Y:S01]  /*4900*/  F2FP.BF16.F32.PACK_AB R7, R63, R62 ;  /* 0x0000003e3f07723e */ /* 0x004fe200000010ff */
[----:B------:R-:W-:Y:S02]  /*4910*/  FADD.FTZ R66, R66, R71 ;  /* 0x0000004742427221 */ /* 0x000fe40000010000 */
[----:B------:R-:W-:Y:S01]  /*4920*/  FADD.FTZ R109, R109, R108 ;  /* 0x0000006c6d6d7221 */ /* 0x000fe20000010000 */
[----:B------:R-:W-:Y:S01]  /*4930*/  MUFU.EX2 R31, R31 ;  /* 0x0000001f001f7308 */ /* 0x000fe20000000800 */
[----:B------:R-:W-:-:S02]  /*4940*/  FADD.FTZ R67, R67, R66 ;  /* 0x0000004243437221 */ /* 0x000fc40000010000 */
[----:B------:R-:W-:Y:S02]  /*4950*/  FADD.FTZ R104, R104, R109 ;  /* 0x0000006d68687221 */ /* 0x000fe40000010000 */
[----:B------:R-:W-:Y:S02]  /*4960*/  FADD.FTZ R62, R62, R67 ;  /* 0x000000433e3e7221 */ /* 0x000fe40000010000 */
[----:B------:R-:W-:Y:S01]  /*4970*/  FADD.FTZ R104, R105, R104 ;  /* 0x0000006869687221 */ /* 0x000fe20000010000 */
[----:B------:R-:W1:Y:S01]  /*4980*/  MUFU.EX2 R58, R58 ;  /* 0x0000003a003a7308 */ /* 0x000e620000000800 */
[----:B-----5:R-:W-:Y:S01]  /*4990*/  F2FP.BF16.F32.PACK_AB R4, R30, R29 ;  /* 0x0000001d1e04723e */ /* 0x020fe200000010ff */
[----:B------:R-:W-:Y:S01]  /*49a0*/  FADD.FTZ R63, R63, R62 ;  /* 0x0000003e3f3f7221 */ /* 0x000fe20000010000 */
        /* <DEDUP_REMOVED lines=9> */
[----:B---3--:R-:W-:Y:S01]  /*4a40*/  HMMA.16816.F32.BF16 R20, R4, R8, R20 ;  /* 0x000000080414723c */ /* 0x008fe20000041814 */
[----:B------:R-:W-:Y:S02]  /*4a50*/  MUFU.EX2 R26, R26 ;  /* 0x0000001a001a7308 */ /* 0x000fe40000000800 */
[----:B------:R-:W-:-:S04]  /*4a60*/  FADD.FTZ R88, R88, R93 ;  /* 0x0000005d58587221 */ /* 0x000fc80000010000 */
[----:B------:R-:W-:Y:S01]  /*4a70*/  FADD.FTZ R89, R89, R88 ;  /* 0x0000005859597221 */ /* 0x000fe20000010000 */
[----:B------:R-:W-:Y:S01]  /*4a80*/  HMMA.16816.F32.BF16 R32, R4, R10, R32 ;  /* 0x0000000a0420723c */ /* 0x000fe20000041820 */
[----:B------:R-:W1:Y:S01]  /*4a90*/  LDSM.16.MT88.4 R8, [R165+0x8400] ;  /* 0x00840000a508783b */ /* 0x000e620000004200 */
[----:B------:R-:W3:Y:S01]  /*4aa0*/  MUFU.EX2 R55, R55 ;  /* 0x0000003700377308 */ /* 0x000ee20000000800 */
[----:B------:R-:W-:-:S04]  /*4ab0*/  FADD.FTZ R84, R84, R89 ;  /* 0x0000005954547221 */ /* 0x000fc80000010000 */
[----:B------:R-:W-:Y:S01]  /*4ac0*/  FADD.FTZ R85, R85, R84 ;  /* 0x0000005455557221 */ /* 0x000fe20000010000 */
[----:B----4-:R-:W-:Y:S02]  /*4ad0*/  HMMA.16816.F32.BF16 R132, R4, R16, R132 ;  /* 0x000000100484723c */ /* 0x010fe40000041884 */
[----:B------:R-:W-:Y:S01]  /*4ae0*/  MUFU.EX2 R42, R42 ;  /* 0x0000002a002a7308 */ /* 0x000fe20000000800 */
[----:B------:R-:W-:-:S04]  /*4af0*/  FADD.FTZ R80, R80, R85 ;  /* 0x0000005550507221 */ /* 0x000fc80000010000 */
[----:B------:R-:W-:Y:S01]  /*4b00*/  FADD.FTZ R81, R81, R80 ;  /* 0x0000005051517221 */ /* 0x000fe20000010000 */
[----:B------:R-:W-:Y:S01]  /*4b10*/  HMMA.16816.F32.BF16 R136, R4, R18, R136 ;  /* 0x000000120488723c */ /* 0x000fe20000041888 */
[----:B------:R-:W4:Y:S01]  /*4b20*/  LDSM.16.MT88.4 R16, [R163+0x8800] ;  /* 0x00880000a310783b */ /* 0x000f220000004200 */
[----:B------:R-:W5:Y:S01]  /*4b30*/  MUFU.EX2 R43, R43 ;  /* 0x0000002b002b7308 */ /* 0x000f620000000800 */
[----:B------:R-:W-:Y:S01]  /*4b40*/  FADD.FTZ R76, R76, R81 ;  /* 0x000000514c4c7221 */ /* 0x000fe20000010000 */
[----:B--2---:R-:W-:Y:S01]  /*4b50*/  F2FP.BF16.F32.PACK_AB R5, R25, R28 ;  /* 0x0000001c1905723e */ /* 0x004fe200000010ff */
[----:B------:R-:W-:Y:S01]  /*4b60*/  FADD.FTZ R28, R28, R63 ;  /* 0x0000003f1c1c7221 */ /* 0x000fe20000010000 */
[----:B---3--:R-:W-:Y:S01]  /*4b70*/  F2FP.BF16.F32.PACK_AB R7, R55, R26 ;  /* 0x0000001a3707723e */ /* 0x008fe200000010ff */
[----:B------:R-:W-:Y:S02]  /*4b80*/  FADD.FTZ R76, R77, R76 ;  /* 0x0000004c4d4c7221 */ /* 0x000fe40000010000 */
[----:B------:R-:W-:Y:S01]  /*4b90*/  FADD.FTZ R25, R25, R28 ;  /* 0x0000001c19197221 */ /* 0x000fe20000010000 */
[----:B------:R-:W-:Y:S01]  /*4ba0*/  MUFU.EX2 R52, R52 ;  /* 0x0000003400347308 */ /* 0x000fe20000000800 */
[----:B------:R-:W-:-:S02]  /*4bb0*/  FADD.FTZ R73, R73, R76 ;  /* 0x0000004c49497221 */ /* 0x000fc40000010000 */
[----:B------:R-:W-:Y:S02]  /*4bc0*/  FADD.FTZ R26, R26, R25 ;  /* 0x000000191a1a7221 */ /* 0x000fe40000010000 */
[----:B------:R-:W-:Y:S02]  /*4bd0*/  FADD.FTZ R73, R72, R73 ;  /* 0x0000004948497221 */ /* 0x000fe40000010000 */
[----:B------:R-:W-:Y:S01]  /*4be0*/  FADD.FTZ R55, R55, R26 ;  /* 0x0000001a37377221 */ /* 0x000fe20000010000 */
[----:B------:R-:W2:Y:S01]  /*4bf0*/  MUFU.EX2 R53, R53 ;  /* 0x0000003500357308 */ /* 0x000ea20000000800 */
[----:B-----5:R-:W-:-:S07]  /*4c00*/  F2FP.BF16.F32.PACK_AB R4, R43, R42 ;  /* 0x0000002a2b04723e */ /* 0x020fce00000010ff */
[----:B------:R-:W-:Y:S08]  /*4c10*/  MUFU.EX2 R50, R50 ;  /* 0x0000003200327308 */ /* 0x000ff00000000800 */
[----:B------:R-:W3:Y:S01]  /*4c20*/  MUFU.EX2 R51, R51 ;  /* 0x0000003300337308 */ /* 0x000ee20000000800 */
[----:B--2---:R-:W-:-:S07]  /*4c30*/  F2FP.BF16.F32.PACK_AB R6, R53, R52 ;  /* 0x000000343506723e */ /* 0x004fce00000010ff */
[----:B------:R-:W-:Y:S01]  /*4c40*/  MUFU.EX2 R46, R46 ;  /* 0x0000002e002e7308 */ /* 0x000fe20000000800 */
[----:B-1----:R-:W-:Y:S01]  /*4c50*/  HMMA.16816.F32.BF16 R132, R4, R8, R132 ;  /* 0x000000080484723c */ /* 0x002fe20000041884 */
[----:B------:R-:W-:-:S04]  /*4c60*/  FADD.FTZ R8, R68, R73 ;  /* 0x0000004944087221 */ /* 0x000fc80000010000 */
[----:B------:R-:W-:Y:S02]  /*4c70*/  FADD.FTZ R8, R69, R8 ;  /* 0x0000000845087221 */ /* 0x000fe40000010000 */
[----:B------:R-:W1:Y:S01]  /*4c80*/  MUFU.EX2 R47, R47 ;  /* 0x0000002f002f7308 */ /* 0x000e620000000800 */
[----:B------:R-:W-:Y:S01]  /*4c90*/  HMMA.16816.F32.BF16 R20, R4, R12, R20 ;  /* 0x0000000c0414723c */ /* 0x000fe20000041814 */
[----:B------:R-:W-:-:S04]  /*4ca0*/  FADD.FTZ R29, R29, R8 ;  /* 0x000000081d1d7221 */ /* 0x000fc80000010000 */
[----:B------:R-:W-:Y:S02]  /*4cb0*/  FADD.FTZ R30, R30, R29 ;  /* 0x0000001d1e1e7221 */ /* 0x000fe40000010000 */
[----:B------:R-:W-:Y:S01]  /*4cc0*/  MUFU.EX2 R48, R48 ;  /* 0x0000003000307308 */ /* 0x000fe20000000800 */
[----:B------:R-:W-:Y:S01]  /*4cd0*/  HMMA.16816.F32.BF16 R32, R4, R14, R32 ;  /* 0x0000000e0420723c */ /* 0x000fe20000041820 */
[----:B------:R-:W2:Y:S01]  /*4ce0*/  LDSM.16.MT88.4 R12, [R165+0x8800] ;  /* 0x00880000a50c783b */ /* 0x000ea20000004200 */
[----:B------:R-:W-:-:S04]  /*4cf0*/  FADD.FTZ R31, R31, R30 ;  /* 0x0000001e1f1f7221 */ /* 0x000fc80000010000 */
[----:B------:R-:W-:Y:S01]  /*4d00*/  FADD.FTZ R31, R58, R31 ;  /* 0x0000001f3a1f7221 */ /* 0x000fe20000010000 */
[----:B------:R-:W5:Y:S01]  /*4d10*/  MUFU.EX2 R49, R49 ;  /* 0x0000003100317308 */ /* 0x000f620000000800 */
[----:B------:R-:W-:Y:S01]  /*4d20*/  HMMA.16816.F32.BF16 R136, R4, R10, R136 ;  /* 0x0000000a0488723c */ /* 0x000fe20000041888 */
[----:B---3--:R-:W-:Y:S01]  /*4d30*/  F2FP.BF16.F32.PACK_AB R5, R51, R50 ;  /* 0x000000323305723e */ /* 0x008fe200000010ff */
[----:B------:R-:W-:Y:S01]  /*4d40*/  FADD.FTZ R42, R42, R31 ;  /* 0x0000001f2a2a7221 */ /* 0x000fe20000010000 */
[----:B-1----:R-:W-:Y:S01]  /*4d50*/  F2FP.BF16.F32.PACK_AB R7, R47, R46 ;  /* 0x0000002e2f07723e */ /* 0x002fe200000010ff */
        /* <DEDUP_REMOVED lines=12> */
[----:B------:R-:W-:Y:S08]  /*4e20*/  MUFU.EX2 R24, R24 ;  /* 0x0000001800187308 */ /* 0x000ff00000000800 */
[----:B------:R-:W3:Y:S01]  /*4e30*/  MUFU.EX2 R27, R27 ;  /* 0x0000001b001b7308 */ /* 0x000ee20000000800 */
[----:B-1----:R-:W-:Y:S01]  /*4e40*/  F2FP.BF16.F32.PACK_AB R6, R45, R44 ;  /* 0x0000002c2d06723e */ /* 0x002fe200000010ff */
[----:B------:R-:W-:-:S04]  /*4e50*/  FADD.FTZ R44, R44, R49 ;  /* 0x000000312c2c7221 */ /* 0x000fc80000010000 */
[----:B------:R-:W-:Y:S02]  /*4e60*/  FADD.FTZ R45, R45, R44 ;  /* 0x0000002c2d2d7221 */ /* 0x000fe40000010000 */
[C---:B----4-:R-:W-:Y:S01]  /*4e70*/  HMMA.16816.F32.BF16 R20, R4.reuse, R16, R20 ;  /* 0x000000100414723c */ /* 0x050fe20000041814 */
[----:B------:R-:W-:Y:S01]  /*4e80*/  FFMA.FTZ R17, R37, R145, -R164 ;  /* 0x0000009125117223 */ /* 0x000fe200000108a4 */
[----:B------:R-:W-:Y:S01]  /*4e90*/  MUFU.EX2 R40, R40 ;  /* 0x0000002800287308 */ /* 0x000fe20000000800 */
[----:B------:R-:W1:Y:S05]  /*4ea0*/  LDSM.16.MT88.4 R164, [R165+0x8c00] ;  /* 0x008c0000a5a4783b */ /* 0x000e6a0000004200 */
[----:B------:R-:W-:Y:S01]  /*4eb0*/  HMMA.16816.F32.BF16 R32, R4, R18, R32 ;  /* 0x000000120420723c */ /* 0x000fe20000041820 */
[----:B---3--:R-:W-:Y:S01]  /*4ec0*/  F2FP.BF16.F32.PACK_AB R9, R27, R24 ;  /* 0x000000181b09723e */ /* 0x008fe200000010ff */
[----:B------:R-:W3:Y:S01]  /*4ed0*/  MUFU.EX2 R41, R41 ;  /* 0x0000002900297308 */ /* 0x000ee20000000800 */
[----:B------:R-:W-:-:S04]  /*4ee0*/  FADD.FTZ R24, R24, R47 ;  /* 0x0000002f18187221 */ /* 0x000fc80000010000 */
[----:B------:R-:W-:Y:S01]  /*4ef0*/  FADD.FTZ R27, R27, R24 ;  /* 0x000000181b1b7221 */ /* 0x000fe20000010000 */
[C---:B--2---:R-:W-:Y:S02]  /*4f00*/  HMMA.16816.F32.BF16 R132, R4.reuse, R12, R132 ;  /* 0x0000000c0484723c */ /* 0x044fe40000041884 */
[----:B------:R-:W-:Y:S06]  /*4f10*/  MUFU.EX2 R38, R38 ;  /* 0x0000002600267308 */ /* 0x000fec0000000800 */
[----:B------:R-:W-:Y:S02]  /*4f20*/  HMMA.16816.F32.BF16 R4, R4, R14, R136 ;  /* 0x0000000e0404723c */ /* 0x000fe40000041888 */
[----:B------:R-:W-:Y:S01]  /*4f30*/  MUFU.EX2 R36, R36 ;  /* 0x0000002400247308 */ /* 0x000fe20000000800 */
[----:B---3--:R-:W-:Y:S01]  /*4f40*/  F2FP.BF16.F32.PACK_AB R8, R41, R40 ;  /* 0x000000282908723e */ /* 0x008fe200000010ff */
[----:B------:R-:W-:-:S04]  /*4f50*/  FADD.FTZ R40, R40, R45 ;  /* 0x0000002d28287221 */ /* 0x000fc80000010000 */
[----:B------:R-:W-:Y:S02]  /*4f60*/  FADD.FTZ R41, R41, R40 ;  /* 0x0000002829297221 */ /* 0x000fe40000010000 */
[----:B------:R-:W2:Y:S08]  /*4f70*/  MUFU.EX2 R17, R17 ;  /* 0x0000001100117308 */ /* 0x000eb00000000800 */
[----:B------:R-:W3:Y:S01]  /*4f80*/  MUFU.EX2 R243, R243 ;  /* 0x000000f300f37308 */ /* 0x000ee20000000800 */
[----:B--2---:R-:W-:Y:S01]  /*4f90*/  F2FP.BF16.F32.PACK_AB R10, R17, R36 ;  /* 0x00000024110a723e */ /* 0x004fe200000010ff */
[----:B------:R-:W-:-:S04]  /*4fa0*/  FADD.FTZ R36, R36, R41 ;  /* 0x0000002924247221 */ /* 0x000fc80000010000 */
[----:B------:R-:W-:Y:S01]  /*4fb0*/  FADD.FTZ R248, R17, R36 ;  /* 0x0000002411f87221 */ /* 0x000fe20000010000 */
[----:B---3--:R-:W-:Y:S01]  /*4fc0*/  F2FP.BF16.F32.PACK_AB R11, R243, R38 ;  /* 0x00000026f30b723e */ /* 0x008fe200000010ff */
[----:B------:R-:W-:-:S04]  /*4fd0*/  FADD.FTZ R38, R38, R27 ;  /* 0x0000001b26267221 */ /* 0x000fc80000010000 */
[----:B------:R-:W-:Y:S02]  /*4fe0*/  FADD.FTZ R243, R243, R38 ;  /* 0x00000026f3f37221 */ /* 0x000fe40000010000 */
[C---:B------:R-:W-:Y:S08]  /*4ff0*/  HMMA.16816.F32.BF16 R144, R8.reuse, R140, R20 ;  /* 0x0000008c0890723c */ /* 0x040ff00000041814 */
[C---:B-1----:R-:W-:Y:S08]  /*5000*/  HMMA.16816.F32.BF16 R136, R8.reuse, R164, R132 ;  /* 0x000000a40888723c */ /* 0x042ff00000041884 */
[C---:B------:R-:W-:Y:S08]  /*5010*/  HMMA.16816.F32.BF16 R140, R8.reuse, R142, R32 ;  /* 0x0000008e088c723c */ /* 0x040ff00000041820 */
[----:B------:R-:W-:Y:S01]  /*5020*/  HMMA.16816.F32.BF16 R132, R8, R166, R4 ;  /* 0x000000a60884723c */ /* 0x000fe20000041804 */
[----:B------:R-:W-:-:S04]  /*5030*/  NOP ;  /* 0x0000000000007918 */ /* 0x000fc80000000000 */
[----:B------:R-:W-:-:S15]  /*5040*/  @!P0 BRA `(.L_x_2584) ;  /* 0x0000003c00e48947 */ /* 0x000fde0003800000 */
[----:B------:R-:W-:Y:S01]  /*5050*/  ISETP.NE.U32.AND P1, PT, R246, RZ, PT ;  /* 0x000000fff600720c */ /* 0x000fe20003f25070 */
[C---:B------:R-:W-:Y:S01]  /*5060*/  IMAD.SHL.U32 R219, R149.reuse, 0x2, RZ ;  /* 0x0000000295db7824 */ /* 0x040fe200078e00ff */
[----:B------:R-:W-:Y:S01]  /*5070*/  SHF.L.U64.HI R220, R149, 0x1, R150 ;  /* 0x0000000195dc7819 */ /* 0x000fe20000010296 */
[----:B------:R-:W-:Y:S01]  /*5080*/  IMAD.MOV.U32 R153, RZ, RZ, R0 ;  /* 0x000000ffff997224 */ /* 0x000fe200078e0000 */
[----:B------:R-:W-:Y:S01]  /*5090*/  ISETP.NE.AND.EX P1, PT, R247, RZ, PT, P1 ;  /* 0x000000fff700720c */ /* 0x000fe20003f25310 */
[----:B------:R-:W-:Y:S01]  /*50a0*/  IMAD.MOV.U32 R151, RZ, RZ, R148 ;  /* 0x000000ffff977224 */ /* 0x000fe200078e0094 */
[C---:B------:R-:W-:Y:S01]  /*50b0*/  IADD3 R236, PT, PT, -R155.reuse, 0x1, RZ ;  /* 0x000000019bec7810 */ /* 0x040fe20007ffe1ff */
[----:B------:R-:W-:-:S10]  /*50c0*/  VIADD R238, R155, 0xfffffffe ;  /* 0xfffffffe9bee7836 */ /* 0x000fd40000000000 */
.L_x_2591:
        /* <DEDUP_REMOVED lines=78> */
.L_x_2586:
[----:B------:R-:W-:Y:S05]  /*55b0*/  BSYNC.RECONVERGENT B0 ;  /* 0x0000000000007941 */ /* 0x000fea0003800200 */
.L_x_2585:
[----:B------:R-:W1:Y:S01]  /*55c0*/  S2UR UR6, SR_CgaCtaId ;  /* 0x00000000000679c3 */ /* 0x000e620000008800 */
[C---:B------:R-:W-:Y:S01]  /*55d0*/  IMAD.SHL.U32 R218, R154.reuse, 0x8, RZ ;  /* 0x000000089ada7824 */ /* 0x040fe200078e00ff */
[C---:B------:R-:W-:Y:S01]  /*55e0*/  LOP3.LUT R239, R154.reuse, 0x18, RZ, 0xc0, !PT ;  /* 0x000000189aef7812 */ /* 0x040fe200078ec0ff */
[----:B------:R-:W-:Y:S01]  /*55f0*/  UMOV UR7, 0x400 ;  /* 0x0000040000077882 */ /* 0x000fe20000000000 */
[----:B------:R-:W-:Y:S01]  /*5600*/  IADD3 R106, P0, PT, R219, R230, RZ ;  /* 0x000000e6db6a7210 */ /* 0x000fe20007f1e0ff */
[----:B------:R-:W-:Y:S01]  /*5610*/  IMAD.SHL.U32 R214, R154, 0x10, RZ ;  /* 0x000000109ad67824 */ /* 0x000fe200078e00ff */
[----:B------:R-:W-:Y:S01]  /*5620*/  LOP3.LUT R104, R218, 0xc0, RZ, 0xc0, !PT ;  /* 0x000000c0da687812 */ /* 0x000fe200078ec0ff */
[----:B------:R-:W-:Y:S01]  /*5630*/  IMAD.SHL.U32 R217, R154, 0x20, RZ ;  /* 0x000000209ad97824 */ /* 0x000fe200078e00ff */
[----:B------:R-:W-:Y:S01]  /*5640*/  LOP3.LUT R242, R218, 0x18, RZ, 0xc0, !PT ;  /* 0x00000018daf27812 */ /* 0x000fe200078ec0ff */
[----:B------:R-:W-:Y:S01]  /*5650*/  IMAD.X R107, R220, 0x1, R231, P0 ;  /* 0x00000001dc6b7824 */ /* 0x000fe200000e06e7 */
[----:B------:R-:W-:Y:S01]  /*5660*/  LOP3.LUT R239, R104, R239, RZ, 0xfc, !PT ;  /* 0x000000ef68ef7212 */ /* 0x000fe200078efcff */
[----:B------:R-:W-:Y:S01]  /*5670*/  IMAD.SHL.U32 R213, R154, 0x4, RZ ;  /* 0x000000049ad57824 */ /* 0x000fe200078e00ff */
[----:B------:R-:W-:Y:S01]  /*5680*/  LOP3.LUT R105, R218, 0x1f20, RZ, 0xc0, !PT ;  /* 0x00001f20da697812 */ /* 0x000fe200078ec0ff */
[----:B------:R-:W-:Y:S01]  /*5690*/  VIADD R236, R236, 0x1 ;  /* 0x00000001ecec7836 */ /* 0x000fe20000000000 */
[----:B------:R-:W-:Y:S01]  /*56a0*/  LOP3.LUT R104, R239, R242, RZ, 0x3c, !PT ;  /* 0x000000f2ef687212 */ /* 0x000fe200078e3cff */
[----:B------:R-:W-:Y:S01]  /*56b0*/  BSSY.RECONVERGENT B1, `(.L_x_2587) ;  /* 0x0000101000017945 */ /* 0x000fe20003800200 */
[-C--:B------:R-:W-:Y:S02]  /*56c0*/  IADD3 R112, P0, PT, R106, R221.reuse, RZ ;  /* 0x000000dd6a707210 */ /* 0x080fe40007f1e0ff */
[----:B------:R-:W-:Y:S02]  /*56d0*/  LOP3.LUT R105, R105, R104, RZ, 0xfc, !PT ;  /* 0x0000006869697212 */ /* 0x000fe400078efcff */
[----:B------:R-:W-:Y:S01]  /*56e0*/  LOP3.LUT R148, R214, 0x100, RZ, 0xc0, !PT ;  /* 0x00000100d6947812 */ /* 0x000fe200078ec0ff */
[--C-:B------:R-:W-:Y:S01]  /*56f0*/  IMAD.X R113, R107, 0x1, R222.reuse, P0 ;  /* 0x000000016b717824 */ /* 0x100fe200000e06de */
[-C--:B------:R-:W-:Y:S01]  /*5700*/  IADD3 R114, P0, PT, R112, R221.reuse, RZ ;  /* 0x000000dd70727210 */ /* 0x080fe20007f1e0ff */
[----:B-1----:R-:W-:Y:S01]  /*5710*/  ULEA UR6, UR6, UR7, 0x18 ;  /* 0x0000000706067291 */ /* 0x002fe2000f8ec0ff */
[----:B------:R-:W-:Y:S03]  /*5720*/  LOP3.LUT R0, R154, 0x8, RZ, 0xc0, !PT ;  /* 0x000000089a007812 */ /* 0x000fe600078ec0ff */
[----:B------:R-:W-:Y:S01]  /*5730*/  IMAD.X R115, R113, 0x1, R222, P0 ;  /* 0x0000000171737824 */ /* 0x000fe200000e06de */
[-C--:B------:R-:W-:Y:S01]  /*5740*/  IADD3 R110, P0, PT, R114, R221.reuse, RZ ;  /* 0x000000dd726e7210 */ /* 0x080fe20007f1e0ff */
[----:B------:R-:W-:Y:S01]  /*5750*/  IMAD.U32 R212, RZ, RZ, UR6 ;  /* 0x00000006ffd47e24 */ /* 0x000fe2000f8e00ff */
[----:B------:R-:W-:Y:S03]  /*5760*/  SHF.R.U32.HI R215, RZ, 0x1, R154 ;  /* 0x00000001ffd77819 */ /* 0x000fe6000001169a */
[----:B------:R-:W-:Y:S01]  /*5770*/  IMAD.X R111, R115, 0x1, R222, P0 ;  /* 0x00000001736f7824 */ /* 0x000fe200000e06de */
[-C--:B------:R-:W-:Y:S01]  /*5780*/  IADD3 R108, P0, PT, R110, R221.reuse, RZ ;  /* 0x000000dd6e6c7210 */ /* 0x080fe20007f1e0ff */
[----:B------:R-:W-:Y:S01]  /*5790*/  IMAD R241, R105, 0x2, R212 ;  /* 0x0000000269f17824 */ /* 0x000fe200078e02d4 */
[--C-:B------:R-:W-:Y:S02]  /*57a0*/  LOP3.LUT R149, R148, 0x20, R217.reuse, 0xf8, !PT ;  /* 0x0000002094957812 */ /* 0x100fe400078ef8d9 */
[----:B------:R-:W-:Y:S01]  /*57b0*/  LOP3.LUT R0, R0, 0xc0, R217, 0xf8, !PT ;  /* 0x000000c000007812 */ /* 0x000fe200078ef8d9 */
[--C-:B------:R-:W-:Y:S01]  /*57c0*/  IMAD.X R109, R111, 0x1, R222.reuse, P0 ;  /* 0x000000016f6d7824 */ /* 0x100fe200000e06de */
[----:B------:R-:W-:Y:S01]  /*57d0*/  @!PT LDS RZ, [RZ] ;  /* 0x00000000fffff984 */ /* 0x000fe20000000800 */
[----:B------:R-:W-:Y:S01]  /*57e0*/  @!PT LDS RZ, [RZ] ;  /* 0x00000000fffff984 */ /* 0x000fe20000000800 */
[----:B------:R-:W-:Y:S01]  /*57f0*/  @!PT LDS RZ, [RZ] ;  /* 0x00000000fffff984 */ /* 0x000fe20000000800 */
[----:B------:R-:W-:Y:S01]  /*5800*/  LDGSTS.E.BYPASS.LTC128B.128 [R241+0x5000], desc[UR4][R230.64] ;  /* 0x05000000e6f17fae */ /* 0x000fe2000b981a04 */
[----:B------:R-:W-:Y:S02]  /*5810*/  LOP3.LUT R155, R213, 0x18, RZ, 0xc0, !PT ;  /* 0x00000018d59b7812 */ /* 0x000fe400078ec0ff */
[----:B------:R-:W-:Y:S02]  /*5820*/  LOP3.LUT R216, R215, 0x8, RZ, 0xc0, !PT ;  /* 0x00000008d7d87812 */ /* 0x000fe400078ec0ff */
[----:B------:R1:W-:Y:S01]  /*5830*/  LDGSTS.E.BYPASS.LTC128B.128 [R241+0x5800], desc[UR4][R106.64] ;  /* 0x058000006af17fae */ /* 0x0003e2000b981a04 */
[----:B------:R-:W-:Y:S02]  /*5840*/  LOP3.LUT R214, R214, 0x3e00, RZ, 0xc0, !PT ;  /* 0x00003e00d6d67812 */ /* 0x000fe400078ec0ff */
[----:B------:R-:W-:Y:S02]  /*5850*/  IADD3 R104, P0, PT, R108, R221, RZ ;  /* 0x000000dd6c687210 */ /* 0x000fe40007f1e0ff */
[----:B------:R-:W-:Y:S01]  /*5860*/  LDGSTS.E.BYPASS.LTC128B.128 [R241+0x6000], desc[UR4][R112.64] ;  /* 0x0600000070f17fae */ /* 0x000fe2000b981a04 */
[----:B------:R-:W-:Y:S02]  /*5870*/  LOP3.LUT R149, R149, R0, R155, 0xf6, !PT ;  /* 0x0000000095957212 */ /* 0x000fe400078ef69b */
[--C-:B------:R-:W-:Y:S02]  /*5880*/  LOP3.LUT R216, R216, 0xc0, R217.reuse, 0xf8, !PT ;  /* 0x000000c0d8d87812 */ /* 0x100fe400078ef8d9 */
[----:B------:R-:W-:Y:S01]  /*5890*/  LDGSTS.E.BYPASS.LTC128B.128 [R241+0x6800], desc[UR4][R114.64] ;  /* 0x0680000072f17fae */ /* 0x000fe2000b981a04 */
[--C-:B------:R-:W-:Y:S01]  /*58a0*/  LOP3.LUT R0, R214, 0x20, R217.reuse, 0xf8, !PT ;  /* 0x00000020d6007812 */ /* 0x100fe200078ef8d9 */
[----:B------:R-:W-:Y:S01]  /*58b0*/  IMAD.X R105, R109, 0x1, R222, P0 ;  /* 0x000000016d697824 */ /* 0x000fe200000e06de */
[----:B------:R-:W-:Y:S02]  /*58c0*/  LOP3.LUT R216, R216, R155, RZ, 0x3c, !PT ;  /* 0x0000009bd8d87212 */ /* 0x000fe400078e3cff */
[----:B------:R-:W-:Y:S01]  /*58d0*/  LDGSTS.E.BYPASS.LTC128B.128 [R241+0x7000], desc[UR4][R110.64] ;  /* 0x070000006ef17fae */ /* 0x000fe2000b981a04 */
[----:B------:R-:W-:Y:S01]  /*58e0*/  LOP3.LUT R155, R0, 0x100, R217, 0xf8, !PT ;  /* 0x00000100009b7812 */ /* 0x000fe200078ef8d9 */
[--C-:B------:R-:W-:Y:S01]  /*58f0*/  IMAD R148, R149, 0x2, R212.reuse ;  /* 0x0000000295947824 */ /* 0x100fe200078e02d4 */
[----:B------:R-:W-:Y:S02]  /*5900*/  ISETP.NE.AND P2, PT, R236, RZ, PT ;  /* 0x000000ffec00720c */ /* 0x000fe40003f45270 */
[----:B------:R-:W-:Y:S01]  /*5910*/  LDGSTS.E.BYPASS.LTC128B.128 [R241+0x7800], desc[UR4][R108.64] ;  /* 0x078000006cf17fae */ /* 0x000fe2000b981a04 */
[----:B------:R-:W-:Y:S01]  /*5920*/  LOP3.LUT R155, R155, R216, RZ, 0xfc, !PT ;  /* 0x000000d89b9b7212 */ /* 0x000fe200078efcff */
[----:B------:R-:W-:Y:S03]  /*5930*/  IMAD.MOV.U32 R149, RZ, RZ, 0x20 ;  /* 0x00000020ff957424 */ /* 0x000fe600078e00ff */
[----:B------:R-:W-:Y:S01]  /*5940*/  LDGSTS.E.BYPASS.LTC128B.128 [R241+0x8000], desc[UR4][R104.64] ;  /* 0x0800000068f17fae */ /* 0x000fe2000b981a04 */
[----:B------:R-:W-:Y:S01]  /*5950*/  IMAD R0, R155, 0x2, R212 ;  /* 0x000000029b007824 */ /* 0x000fe200078e02d4 */
[----:B-1----:R-:W-:Y:S05]  /*5960*/  IADD3 R106, P0, PT, R104, R221, RZ ;  /* 0x000000dd686a7210 */ /* 0x002fea0007f1e0ff */
[----:B------:R-:W-:Y:S01]  /*5970*/  IMAD.X R107, R105, 0x1, R222, P0 ;  /* 0x00000001696b7824 */ /* 0x000fe200000e06de */
[----:B------:R-:W-:Y:S04]  /*5980*/  LOP3.LUT P0, RZ, R154, 0x4, RZ, 0xc0, !PT ;  /* 0x000000049aff7812 */ /* 0x000fe8000780c0ff */
[----:B------:R1:W-:Y:S01]  /*5990*/  LDGSTS.E.BYPASS.LTC128B.128 [R241+0x8800], desc[UR4][R106.64] ;  /* 0x088000006af17fae */ /* 0x0003e2000b981a04 */
[----:B------:R-:W-:Y:S04]  /*59a0*/  SEL R149, R149, 0xffffffe0, !P0 ;  /* 0xffffffe095957807 */ /* 0x000fe80004000000 */
[----:B------:R2:W-:Y:S01]  /*59b0*/  LDSM.16.M88.4 R156, [R0] ;  /* 0x00000000009c783b */ /* 0x0005e20000000200 */
[C---:B------:R-:W-:Y:S04]  /*59c0*/  IMAD.IADD R204, R149.reuse, 0x1, R0 ;  /* 0x0000000195cc7824 */ /* 0x040fe800078e0200 */
        /* <DEDUP_REMOVED lines=179> */
.L_x_2590:
[----:B------:R-:W-:Y:S05]  /*6500*/  BSYNC.RECONVERGENT B0 ;  /* 0x0000000000007941 */ /* 0x000fea0003800200 */
.L_x_2589:
[C---:B------:R-:W-:Y:S01]  /*6510*/  LEA R162, P2, R225.reuse, R228, 0x1 ;  /* 0x000000e4e1a27211 */ /* 0x040fe200078408ff */
[----:B------:R-:W-:Y:S03]  /*6520*/  IMAD.MOV.U32 R229, RZ, RZ, R227 ;  /* 0x000000ffffe57224 */ /* 0x000fe600078e00e3 */
[----:B------:R-:W-:Y:S02]  /*6530*/  LEA.HI.X R163, R225, R227, R226, 0x1, P2 ;  /* 0x000000e3e1a37211 */ /* 0x000fe400010f0ce2 */
[----:B------:R-:W-:Y:S01]  /*6540*/  @!PT LDS RZ, [RZ] ;  /* 0x00000000fffff984 */ /* 0x000fe20000000800 */
[----:B------:R-:W-:Y:S01]  /*6550*/  @!PT LDS RZ, [RZ] ;  /* 0x00000000fffff984 */ /* 0x000fe20000000800 */
[----:B------:R-:W-:Y:S01]  /*6560*/  @!PT LDS RZ, [RZ] ;  /* 0x00000000fffff984 */ /* 0x000fe20000000800 */
[----:B------:R1:W-:Y:S01]  /*6570*/  LDGSTS.E.BYPASS.LTC128B.128 [R241+0x1000], desc[UR4][R228.64] ;  /* 0x01000000e4f17fae */ /* 0x0003e2000b981a04 */
[-C--:B------:R-:W-:Y:S03]  /*6580*/  IADD3 R160, P2, PT, R162, R223.reuse, RZ ;  /* 0x000000dfa2a07210 */ /* 0x080fe60007f5e0ff */
[----:B------:R1:W-:Y:S02]  /*6590*/  LDGSTS.E.BYPASS.LTC128B.128 [R241+0x1800], desc[UR4][R162.64] ;  /* 0x01800000a2f17fae */ /* 0x0003e4000b981a04 */
[--C-:B------:R-:W-:Y:S01]  /*65a0*/  IMAD.X R161, R163, 0x1, R224.reuse, P2 ;  /* 0x00000001a3a17824 */ /* 0x100fe200010e06e0 */
[-C--:B------:R-:W-:Y:S04]  /*65b0*/  IADD3 R158, P2, PT, R160, R223.reuse, RZ ;  /* 0x000000dfa09e7210 */ /* 0x080fe80007f5e0ff */
[----:B------:R1:W-:Y:S01]  /*65c0*/  LDGSTS.E.BYPASS.LTC128B.128 [R241+0x2000], desc[UR4][R160.64] ;  /* 0x02000000a0f17fae */ /* 0x0003e2000b981a04 */
        /* <DEDUP_REMOVED lines=10> */
[----:B------:R-:W-:Y:S04]  /*6670*/  IADD3 R166, P2, PT, R164, R223, RZ ;  /* 0x000000dfa4a67210 */ /* 0x000fe80007f5e0ff */
[----:B------:R1:W-:Y:S01]  /*6680*/  LDGSTS.E.BYPASS.LTC128B.128 [R241+0x4000], desc[UR4][R164.64] ;  /* 0x04000000a4f17fae */ /* 0x0003e2000b981a04 */
[----:B------:R-:W-:Y:S05]  /*6690*/  IMAD.X R167, R165, 0x1, R224, P2 ;  /* 0x00000001a5a77824 */ /* 0x000fea00010e06e0 */
[----:B------:R1:W-:Y:S04]  /*66a0*/  LDGSTS.E.BYPASS.LTC128B.128 [R241+0x4800], desc[UR4][R166.64] ;  /* 0x04800000a6f17fae */ /* 0x0003e8000b981a04 */
[----:B------:R-:W0:Y:S02]  /*66b0*/  LDGDEPBAR ;  /* 0x00000000000079af */ /* 0x000e240000000000 */
.L_x_2588:
[----:B------:R-:W-:Y:S05]  /*66c0*/  BSYNC.RECONVERGENT B1 ;  /* 0x0000000000017941 */ /* 0x000fea0003800200 */
.L_x_2587:
        /* <DEDUP_REMOVED lines=657> */
.L_x_2584:
        /* <DEDUP_REMOVED lines=11> */
.L_x_2599:
[----:B----4-:R-:W-:Y:S01]  /*9090*/  FADD.FTZ R5, R10, R11 ;  /* 0x0000000b0a057221 */ /* 0x010fe20000010000 */
[----:B------:R-:W2:Y:S01]  /*90a0*/  MUFU.RCP R4, R8 ;  /* 0x0000000800047308 */ /* 0x000ea20000001000 */
[----:B------:R-:W-:Y:S02]  /*90b0*/  SHF.L.U32 R9, R154, 0x1, RZ ;  /* 0x000000019a097819 */ /* 0x000fe400000006ff */
[----:B------:R-:W-:Y:S02]  /*90c0*/  FSETP.NE.FTZ.AND P3, PT, R8, RZ, PT ;  /* 0x000000ff0800720b */ /* 0x000fe40003f75000 */
[----:B------:R-:W-:Y:S02]  /*90d0*/  LOP3.LUT R9, R214, 0x6, R9, 0xf8, !PT ;  /* 0x00000006d6097812 */ /* 0x000fe400078ef809 */
[----:B------:R-:W-:Y:S01]  /*90e0*/  FSETP.NE.FTZ.AND P2, PT, R5, RZ, PT ;  /* 0x000000ff0500720b */ /* 0x000fe20003f55000 */
[----:B------:R-:W4:Y:S01]  /*90f0*/  MUFU.RCP R6, R5 ;  /* 0x0000000500067308 */ /* 0x000f220000001000 */
[----:B------:R-:W-:-:S04]  /*9100*/  LOP3.LUT R218, R9, 0x20, R218, 0xf8, !PT ;  /* 0x0000002009da7812 */ /* 0x000fc800078ef8da */
[----:B------:R-:W-:Y:S02]  /*9110*/  LOP3.LUT R239, R218, R239, RZ, 0xfc, !PT ;  /* 0x000000efdaef7212 */ /* 0x000fe400078efcff */
[----:B--2---:R-:W-:Y:S02]  /*9120*/  FSEL R4, R4, 1, P3 ;  /* 0x3f80000004047808 */ /* 0x004fe40001800000 */
[----:B------:R-:W-:-:S03]  /*9130*/  LEA R239, R239, R212, 0x1 ;  /* 0x000000d4efef7211 */ /* 0x000fc600078e08ff */
        /* <DEDUP_REMOVED lines=17> */
[----:B------:R-:W-:-:S02]  /*9250*/  LOP3.LUT R4, R213, 0x40, RZ, 0xc0, !PT ;  /* 0x00000040d5047812 */ /* 0x000fc400078ec0ff */
[----:B------:R-:W-:Y:S02]  /*9260*/  LOP3.LUT R6, R213, 0x20, RZ, 0xc0, !PT ;  /* 0x00000020d5067812 */ /* 0x000fe400078ec0ff */
[----:B------:R-:W-:Y:S02]  /*9270*/  IADD3 R9, PT, PT, R239, -R4, RZ ;  /* 0x80000004ef097210 */ /* 0x000fe40007ffe0ff */
[----:B------:R-:W-:Y:S01]  /*9280*/  F2FP.BF16.F32.PACK_AB R144, R145, R144 ;  /* 0x000000909190723e */ /* 0x000fe200000010ff */
[----:B------:R-:W-:Y:S01]  /*9290*/  IMAD.IADD R11, R239, 0x1, -R6 ;  /* 0x00000001ef0b7824 */ /* 0x000fe200078e0a06 */
[----:B------:R-:W-:Y:S02]  /*92a0*/  F2FP.BF16.F32.PACK_AB R146, R147, R146 ;  /* 0x000000929392723e */ /* 0x000fe400000010ff */
[----:B------:R-:W-:Y:S01]  /*92b0*/  F2FP.BF16.F32.PACK_AB R140, R141, R140 ;  /* 0x0000008c8d8c723e */ /* 0x000fe200000010ff */
[----:B------:R-:W-:Y:S01]  /*92c0*/  STS [R239], R144 ;  /* 0x00000090ef007388 */ /* 0x000fe20000000800 */
[----:B------:R-:W-:-:S02]  /*92d0*/  F2FP.BF16.F32.PACK_AB R142, R143, R142 ;  /* 0x0000008e8f8e723e */ /* 0x000fc400000010ff */
[----:B------:R-:W-:Y:S01]  /*92e0*/  F2FP.BF16.F32.PACK_AB R136, R137, R136 ;  /* 0x000000888988723e */ /* 0x000fe200000010ff */
[----:B------:R-:W-:Y:S01]  /*92f0*/  STS [R239+0x200], R146 ;  /* 0x00020092ef007388 */ /* 0x000fe20000000800 */
[----:B------:R-:W-:Y:S02]  /*9300*/  F2FP.BF16.F32.PACK_AB R138, R139, R138 ;  /* 0x0000008a8b8a723e */ /* 0x000fe400000010ff */
[----:B------:R-:W-:Y:S01]  /*9310*/  F2FP.BF16.F32.PACK_AB R132, R133, R132 ;  /* 0x000000848584723e */ /* 0x000fe200000010ff */
[----:B------:R-:W-:Y:S01]  /*9320*/  STS [R11+0x10], R140 ;  /* 0x0000108c0b007388 */ /* 0x000fe20000000800 */
[----:B------:R-:W-:Y:S02]  /*9330*/  F2FP.BF16.F32.PACK_AB R134, R135, R134 ;  /* 0x000000868786723e */ /* 0x000fe400000010ff */
[----:B------:R-:W-:Y:S01]  /*9340*/  IADD3 R13, PT, PT, -R6, R9, RZ ;  /* 0x00000009060d7210 */ /* 0x000fe20007ffe1ff */
[----:B------:R-:W-:Y:S04]  /*9350*/  STS [R11+0x210], R142 ;  /* 0x0002108e0b007388 */ /* 0x000fe80000000800 */
[----:B------:R-:W-:Y:S04]  /*9360*/  STS [R9+0x20], R136 ;  /* 0x0000208809007388 */ /* 0x000fe80000000800 */
[----:B------:R2:W-:Y:S04]  /*9370*/  STS [R9+0x220], R138 ;  /* 0x0002208a09007388 */ /* 0x0005e80000000800 */
[----:B------:R4:W-:Y:S04]  /*9380*/  STS [R13+0x30], R132 ;  /* 0x000030840d007388 */ /* 0x0009e80000000800 */
[----:B------:R4:W-:Y:S04]  /*9390*/  STS [R13+0x230], R134 ;  /* 0x000230860d007388 */ /* 0x0009e80000000800 */
[----:B------:R-:W3:Y:S04]  /*93a0*/  LD.E.U8 R4, desc[UR4][R2.64+0x1c8] ;  /* 0x0001c80402047980 */ /* 0x000ee8000c101100 */
[----:B------:R-:W4:Y:S04]  /*93b0*/  LD.E.64 R16, desc[UR4][R2.64+0x80] ;  /* 0x0000800402107980 */ /* 0x000f28000c101b00 */
[----:B------:R-:W4:Y:S04]  /*93c0*/  LD.E.64 R28, desc[UR4][R2.64+0x90] ;  /* 0x00009004021c7980 */ /* 0x000f28000c101b00 */
[----:B------:R-:W4:Y:S04]  /*93d0*/  LD.E.64 R24, desc[UR4][R2.64+0x88] ;  /* 0x0000880402187980 */ /* 0x000f28000c101b00 */
[----:B------:R-:W4:Y:S01]  /*93e0*/  LD.E.64 R22, desc[UR4][R2.64+0x70] ;  /* 0x0000700402167980 */ /* 0x000f22000c101b00 */
[----:B------:R-:W-:Y:S05]  /*93f0*/  WARPSYNC.ALL ;  /* 0x0000000000007948 */ /* 0x000fea0003800000 */
[----:B------:R-:W5:Y:S01]  /*9400*/  LD.E.64 R26, desc[UR4][R2.64+0xa0] ;  /* 0x0000a004021a7980 */ /* 0x000f62000c101b00 */
[----:B------:R-:W-:Y:S01]  /*9410*/  SHF.L.U32 R235, R235, 0x6, RZ ;  /* 0x00000006ebeb7819 */ /* 0x000fe200000006ff */
[----:B------:R-:W-:Y:S01]  /*9420*/  IMAD.MOV.U32 R243, RZ, RZ, RZ ;  /* 0x000000fffff37224 */ /* 0x000fe200078e00ff */
[----:B---3--:R-:W-:-:S13]  /*9430*/  ISETP.NE.AND P1, PT, R4, RZ, PT ;  /* 0x000000ff0400720c */ /* 0x008fda0003f25270 */
[----:B------:R-:W3:Y:S04]  /*9440*/  @!P1 LD.E R10, desc[UR4][R2.64+0x60] ;  /* 0x00006004020a9980 */ /* 0x000ee8000c101900 */
[----:B------:R-:W3:Y:S04]  /*9450*/  @P1 LD.E R4, desc[UR4][R2.64+0xd4] ;  /* 0x0000d40402041980 */ /* 0x000ee8000c101900 */
[----:B------:R-:W3:Y:S04]  /*9460*/  @!P1 LD.E R6, desc[UR4][R2.64+0xb4] ;  /* 0x0000b40402069980 */ /* 0x000ee8000c101900 */
[----:B--2---:R1:W2:Y:S01]  /*9470*/  @P1 LD.E R9, desc[UR4][R2.64+0xb4] ;  /* 0x0000b40402091980 */ /* 0x0042a2000c101900 */
[----:B----4-:R-:W-:-:S02]  /*9480*/  IMAD R11, R17, R234, RZ ;  /* 0x000000ea110b7224 */ /* 0x010fc400078e02ff */
[----:B------:R-:W-:Y:S02]  /*9490*/  IMAD R20, R29, R233, RZ ;  /* 0x000000e91d147224 */ /* 0x000fe400078e02ff */
[----:B------:R-:W-:-:S04]  /*94a0*/  IMAD.WIDE.U32 R16, R16, R234, RZ ;  /* 0x000000ea10107225 */ /* 0x000fc800078e00ff */
[----:B------:R-:W-:-:S04]  /*94b0*/  IMAD.WIDE.U32 R28, R28, R233, RZ ;  /* 0x000000e91c1c7225 */ /* 0x000fc800078e00ff */
[----:B------:R-:W-:-:S04]  /*94c0*/  IMAD.WIDE.U32 R14, R235, R24, R242 ;  /* 0x00000018eb0e7225 */ /* 0x000fc800078e00f2 */
[----:B------:R-:W-:Y:S01]  /*94d0*/  IMAD R12, R25, R235, RZ ;  /* 0x000000eb190c7224 */ /* 0x000fe200078e02ff */
[----:B------:R-:W-:Y:S02]  /*94e0*/  IADD3 R11, PT, PT, R17, R11, RZ ;  /* 0x0000000b110b7210 */ /* 0x000fe40007ffe0ff */
[----:B------:R-:W-:Y:S01]  /*94f0*/  IADD3 R28, P4, P0, R28, R14, R16 ;  /* 0x0000000e1c1c7210 */ /* 0x000fe2000789e010 */
[----:B------:R-:W-:Y:S01]  /*9500*/  BAR.SYNC.DEFER_BLOCKING 0x0 ;  /* 0x0000000000007b1d */ /* 0x000fe20000010000 */
[----:B-1----:R-:W-:Y:S01]  /*9510*/  IMAD.IADD R2, R15, 0x1, R12 ;  /* 0x000000010f027824 */ /* 0x002fe200078e020c */
[----:B------:R-:W-:-:S04]  /*9520*/  IADD3 R20, PT, PT, R29, R20, RZ ;  /* 0x000000141d147210 */ /* 0x000fc80007ffe0ff */
[----:B------:R-:W1:Y:S01]  /*9530*/  @P3 MUFU.LG2 R8, R8 ;  /* 0x0000000800083308 */ /* 0x000e620000000c00 */
[----:B------:R-:W-:Y:S01]  /*9540*/  SHF.R.U32.HI R3, RZ, 0x2, R154 ;  /* 0x00000002ff037819 */ /* 0x000fe2000001169a */
[----:B------:R4:W2:Y:S04]  /*9550*/  LDS.128 R12, [R241] ;  /* 0x00000000f10c7984 */ /* 0x0008a80000000c00 */
[----:B------:R4:W2:Y:S02]  /*9560*/  LDS.128 R16, [R241+0x800] ;  /* 0x00080000f1107984 */ /* 0x0008a40000000c00 */
[----:B------:R-:W4:Y:S01]  /*9570*/  @P2 MUFU.LG2 R5, R5 ;  /* 0x0000000500052308 */ /* 0x000f220000000c00 */
[----:B------:R-:W-:Y:S01]  /*9580*/  IADD3.X R29, PT, PT, R20, R2, R11, P4, P0 ;  /* 0x00000002141d7210 */ /* 0x000fe200027e040b */
[----:B------:R-:W-:Y:S01]  /*9590*/  IMAD R2, R25, R3, RZ ;  /* 0x0000000319027224 */ /* 0x000fe200078e02ff */
[----:B------:R-:W-:Y:S01]  /*95a0*/  LOP3.LUT P4, RZ, R154, 0x3, RZ, 0xc0, !PT ;  /* 0x000000039aff7812 */ /* 0x000fe2000788c0ff */
[----:B------:R-:W-:-:S05]  /*95b0*/  IMAD.WIDE.U32 R28, R3, R24, R28 ;  /* 0x00000018031c7225 */ /* 0x000fca00078e001c */
[----:B------:R-:W-:Y:S02]  /*95c0*/  IADD3 R21, PT, PT, R29, R2, RZ ;  /* 0x000000021d157210 */ /* 0x000fe40007ffe0ff */
[----:B------:R-:W-:Y:S01]  /*95d0*/  LEA R20, P0, R28, R22, 0x1 ;  /* 0x000000161c147211 */ /* 0x000fe200078008ff */
[----:B-1----:R-:W-:Y:S01]  /*95e0*/  @P3 FMUL.FTZ R8, R8, 0.69314718246459960938 ;  /* 0x3f31721808083820 */ /* 0x002fe20000410000 */
[----:B------:R-:W-:Y:S02]  /*95f0*/  BSSY.RECONVERGENT B0, `(.L_x_2593) ;  /* 0x000001b000007945 */ /* 0x000fe40003800200 */
[----:B------:R-:W-:Y:S01]  /*9600*/  LEA.HI.X R21, R28, R23, R21, 0x1, P0 ;  /* 0x000000171c157211 */ /* 0x000fe200000f0c15 */
[----:B----4-:R-:W-:Y:S01]  /*9610*/  @P2 FMUL.FTZ R5, R5, 0.69314718246459960938 ;  /* 0x3f31721805052820 */ /* 0x010fe20000410000 */
[C---:B------:R-:W-:Y:S02]  /*9620*/  LEA R22, P0, R24.reuse, R20, 0x6 ;  /* 0x0000001418167211 */ /* 0x040fe400078030ff */
[----:B------:R-:W-:Y:S01]  /*9630*/  MOV R2, 0x7f800000 ;  /* 0x7f80000000027802 */ /* 0x000fe20000000f00 */
[----:B-----5:R-:W-:Y:S01]  /*9640*/  @P2 FFMA.FTZ R2, R7, R0, R5 ;  /* 0x0000000007022223 */ /* 0x020fe20000010005 */
[----:B------:R-:W-:Y:S01]  /*9650*/  LEA.HI.X R23, R24, R21, R25, 0x6, P0 ;  /* 0x0000001518177211 */ /* 0x000fe200000f3419 */
[----:B---3--:R-:W-:Y:S01]  /*9660*/  @!P1 IMAD R11, R10, R234, R233 ;  /* 0x000000ea0a0b9224 */ /* 0x008fe200078e02e9 */
[----:B------:R-:W-:Y:S01]  /*9670*/  MOV R10, 0x7f800000 ;  /* 0x7f800000000a7802 */ /* 0x000fe20000000f00 */
[----:B------:R-:W-:-:S02]  /*9680*/  @P1 IMAD R4, R4, R233, RZ ;  /* 0x000000e904041224 */ /* 0x000fc400078e02ff */
[----:B------:R-:W-:Y:S01]  /*9690*/  @P3 FFMA.FTZ R10, R7, R148, R8 ;  /* 0x00000094070a3223 */ /* 0x000fe20000010008 */
[----:B------:R-:W-:Y:S02]  /*96a0*/  @!P1 IMAD R6, R11, R6, RZ ;  /* 0x000000060b069224 */ /* 0x000fe400078e02ff */
[----:B--2---:R-:W-:Y:S01]  /*96b0*/  @P1 IMAD R6, R9, R234, R4 ;  /* 0x000000ea09061224 */ /* 0x004fe200078e0204 */
[----:B------:R-:W-:Y:S06]  /*96c0*/  @P4 BRA `(.L_x_2594) ;  /* 0x0000000000344947 */ /* 0x000fec0003800000 */
        /* <DEDUP_REMOVED lines=13> */
.L_x_2594:
[----:B------:R-:W-:Y:S05]  /*97a0*/  BSYNC.RECONVERGENT B0 ;  /* 0x0000000000007941 */ /* 0x000fea0003800200 */
.L_x_2593:
[----:B------:R-:W-:Y:S01]  /*97b0*/  MOV R233, 0x0 ;  /* 0x0000000000e97802 */ /* 0x000fe20000000f00 */
[----:B------:R-:W-:Y:S04]  /*97c0*/  ST.E.128 desc[UR4][R20.64], R12 ;  /* 0x0000000c14007985 */ /* 0x000fe8000c101d04 */
[----:B------:R1:W-:Y:S02]  /*97d0*/  ST.E.128 desc[UR4][R22.64], R16 ;  /* 0x0000001016007985 */ /* 0x0003e4000c101d04 */
[----:B-1----:R-:W-:Y:S05]  /*97e0*/  RET.REL.NODEC R232 `(_ZN5flash24flash_fwd_splitkv_kernelI23Flash_fwd_kernel_traitsILi32ELi64ELi256ELi4ELb0ELb0EN7cutlass10bfloat16_tE19Flash_kernel_traitsILi32ELi64ELi256ELi4ES3_EELb0ELb0ELb0ELb1ELb1ELb0ELb0ELb0EEEvNS_16Flash_fwd_paramsE) ;  /* 0xffffff68e8047950 */ /* 0x002fea0003c3ffff */
.L_x_2592:
[----:B------:R-:W-:Y:S01]  /*97f0*/  MOV R5, 0x2 ;  /* 0x0000000200057802 */ /* 0x000fe20000000f00 */
[----:B------:R-:W-:Y:S01]  /*9800*/  IMAD.MOV.U32 R4, RZ, RZ, 0x1f ;  /* 0x0000001fff047424 */ /* 0x000fe200078e00ff */
[----:B------:R-:W-:-:S07]  /*9810*/  MOV R6, 0xffffffff ;  /* 0xffffffff00067802 */ /* 0x000fce0000000f00 */
[----:B-1---5:R-:W-:Y:S05]  /*9820*/  WARPSYNC.COLLECTIVE R6, `(.L_x_2595) ;  /* 0x0000000006087348 */ /* 0x022fea0003c00000 */
[----:B------:R2:W3:Y:S02]  /*9830*/  SHFL.BFLY P0, R11, R248, R5, R4 ;  /* 0x0c000005f80b7389 */ /* 0x0004e40000000004 */
[----:B-123-5:R-:W-:Y:S05]  /*9840*/  ENDCOLLECTIVE ;  /* 0x000000000000791b */ /* 0x02efea0003800000 */
.L_x_2595:
[----:B------:R-:W-:Y:S02]  /*9850*/  IMAD.MOV.U32 R9, RZ, RZ, R11 ;  /* 0x000000ffff097224 */ /* 0x000fe400078e000b */
[----:B------:R-:W-:Y:S02]  /*9860*/  IMAD.MOV.U32 R5, RZ, RZ, 0x1 ;  /* 0x00000001ff057424 */ /* 0x000fe400078e00ff */
[----:B------:R-:W-:-:S05]  /*9870*/  FADD.FTZ R9, R9, R248 ;  /* 0x000000f809097221 */ /* 0x000fca0000010000 */
[----:B------:R-:W-:-:S07]  /*9880*/  MOV R248, R9 ;  /* 0x0000000900f87202 */ /* 0x000fce0000000f00 */
[----:B------:R-:W-:Y:S05]  /*9890*/  WARPSYNC.COLLECTIVE R6, `(.L_x_2596) ;  /* 0x0000000006087348 */ /* 0x000fea0003c00000 */
[----:B------:R1:W2:Y:S02]  /*98a0*/  SHFL.BFLY P0, R11, R248, R5, R4 ;  /* 0x0c000005f80b7389 */ /* 0x0002a40000000004 */
[----:B-12---:R-:W-:Y:S05]  /*98b0*/  ENDCOLLECTIVE ;  /* 0x000000000000791b */ /* 0x006fea0003800000 */
.L_x_2596:
[----:B------:R-:W-:Y:S01]  /*98c0*/  MOV R248, R243 ;  /* 0x000000f300f87202 */ /* 0x000fe20000000f00 */
[----:B------:R-:W-:Y:S01]  /*98d0*/  IMAD.MOV.U32 R5, RZ, RZ, 0x2 ;  /* 0x00000002ff057424 */ /* 0x000fe200078e00ff */
[----:B------:R-:W-:-:S07]  /*98e0*/  MOV R8, R11 ;  /* 0x0000000b00087202 */ /* 0x000fce0000000f00 */
[----:B------:R-:W-:Y:S05]  /*98f0*/  WARPSYNC.COLLECTIVE R6, `(.L_x_2597) ;  /* 0x0000000006087348 */ /* 0x000fea0003c00000 */
[----:B------:R1:W2:Y:S02]  /*9900*/  SHFL.BFLY P0, R11, R248, R5, R4 ;  /* 0x0c000005f80b7389 */ /* 0x0002a40000000004 */
[----:B-12---:R-:W-:Y:S05]  /*9910*/  ENDCOLLECTIVE ;  /* 0x000000000000791b */ /* 0x006fea0003800000 */
.L_x_2597:
[----:B------:R-:W-:Y:S01]  /*9920*/  FADD.FTZ R8, R9, R8 ;  /* 0x0000000809087221 */ /* 0x000fe20000010000 */
[----:B------:R-:W-:Y:S01]  /*9930*/  FADD.FTZ R10, R11, R243 ;  /* 0x000000f30b0a7221 */ /* 0x000fe20000010000 */
[----:B------:R-:W-:-:S04]  /*9940*/  MOV R5, 0x1 ;  /* 0x0000000100057802 */ /* 0x000fc80000000f00 */
[----:B------:R-:W-:-:S07]  /*9950*/  MOV R248, R10 ;  /* 0x0000000a00f87202 */ /* 0x000fce0000000f00 */
[----:B------:R-:W-:Y:S05]  /*9960*/  WARPSYNC.COLLECTIVE R6, `(.L_x_2598) ;  /* 0x0000000006087348 */ /* 0x000fea0003c00000 */
[----:B------:R1:W2:Y:S02]  /*9970*/  SHFL.BFLY P0, R11, R248, R5, R4 ;  /* 0x0c000005f80b7389 */ /* 0x0002a40000000004 */
[----:B-12---:R-:W-:Y:S05]  /*9980*/  ENDCOLLECTIVE ;  /* 0x000000000000791b */ /* 0x006fea0003800000 */
.L_x_2598:
[----:B------:R-:W-:Y:S05]  /*9990*/  BRA `(.L_x_2599) ;  /* 0xfffffff400bc7947 */ /* 0x000fea000383ffff */
.L_x_2600:
        /* <DEDUP_REMOVED lines=14> */
.L_x_10242:


//--------------------- .text._ZN5flash24flash_fwd_splitkv_kernelI23Flash_fwd_kernel_traitsILi32ELi64ELi256ELi4ELb0ELb0EN7cutlass10bfloat16_tE19Flash_kernel_traitsILi32ELi64ELi256ELi4ES3_EELb0ELb0ELb0ELb1ELb1ELb1ELb0ELb0EEEvNS_16Flash_fwd_paramsE --------------------------
	.section	.text._ZN5flash24flash_fwd_splitkv_kernelI23Flash_fwd_kernel_traitsILi32ELi64ELi256ELi4ELb0ELb0EN7cutlass10bfloat16_tE19Flash_kernel_traitsILi32ELi64ELi256ELi4ES3_EELb0ELb0ELb0ELb1ELb1ELb1ELb0ELb0EEEvNS_16Flash_fwd_paramsE,"ax",@progbits
	.align	128
        .global         _ZN5flash24flash_fwd_splitkv_kernelI23Flash_fwd_kernel_traitsILi32ELi64ELi256ELi4ELb0ELb0EN7cutlass10bfloat16_tE19Flash_kernel_traitsILi32ELi64ELi256ELi4ES3_EELb0ELb0ELb0ELb1ELb1ELb1ELb0ELb0EEEvNS_16Flash_fwd_paramsE
        .type           _ZN5flash24flash_fwd_splitkv_kernelI23Flash_fwd_kernel_traitsILi32ELi64ELi256ELi4ELb0ELb0EN7cutlass10bfloat16_tE19Flash_kernel_traitsILi32ELi64ELi256ELi4ES3_EELb0ELb0ELb0ELb1ELb1ELb1ELb0ELb0EEEvNS_16Flash_fwd_paramsE,@function
        .size           _ZN5flash24flash_fwd_splitkv_kernelI23Flash_fwd_kernel_traitsILi32ELi64ELi256ELi4ELb0ELb0EN7cutlass10bfloat16_tE19Flash_kernel_traitsILi32ELi64ELi256ELi4ES3_EELb0ELb0ELb0ELb1ELb1ELb1ELb0ELb0EEEvNS_16Flash_fwd_paramsE,(.L_x_10243 - _ZN5flash24flash_fwd_splitkv_kernelI23Flash_fwd_kernel_traitsILi32ELi64ELi256ELi4ELb0ELb0EN7cutlass10bfloat16_tE19Flash_kernel_traitsILi32ELi64ELi256ELi4ES3_EELb0ELb0ELb0ELb1ELb1ELb1ELb0ELb0EEEvNS_16Flash_fwd_paramsE)
        .other          _ZN5flash24flash_fwd_splitkv_kernelI23Flash_fwd_kernel_traitsILi32ELi64ELi256ELi4ELb0ELb0EN7cutlass10bfloat16_tE19Flash_kernel_traitsILi32ELi64ELi256ELi4ES3_EELb0ELb0ELb0ELb1ELb1ELb1ELb0ELb0EEEvNS_16Flash_fwd_paramsE,@"STO_CUDA_ENTRY STV_DEFAULT"
_ZN5flash24flash_fwd_splitkv_kernelI23Flash_fwd_kernel_traitsILi32ELi64ELi256ELi4ELb0ELb0EN7cutlass10bfloat16_tE19Flash_kernel_traitsILi32ELi64ELi256ELi4ES3_EELb0ELb0ELb0ELb1ELb1ELb1ELb0ELb0EEEvNS_16Flash_fwd_paramsE:
.text._ZN5flash24flash_fwd_splitkv_kernelI23Flash_fwd_kernel_traitsILi32ELi64ELi256ELi4ELb0ELb0EN7cutlass10bfloat16_tE19Flash_kernel_traitsILi32ELi64ELi256ELi4ES3_EELb0ELb0ELb0ELb1ELb1ELb1ELb0ELb0EEEvNS_16Flash_fwd_paramsE:
[----:B------:R-:W-:Y:S01]  /*0000*/  LDC R1, c[0x0][0x37c] ;  /* 0x0000df00ff017b82 */ /* 0x000fe20000000800 */
[----:B------:R-:W1:Y:S07]  /*0010*/  S2R R251, SR_CTAID.X ;  /* 0x0000000000fb7919 */ /* 0x000e6e0000002500 */
[----:B------:R-:W2:Y:S01]  /*0020*/  LDC.64 R134, c[0x0][0x348] ;  /* 0x0000d200ff867b82 */ /* 0x000ea20000000a00 */
[----:B------:R-:W-:Y:S01]  /*0030*/  BSSY.RECONVERGENT B2, `(.L_x_2601) ;  /* 0x0000005000027945 */ /* 0x000fe20003800200 */
[----:B------:R-:W-:Y:S01]  /*0040*/  MOV R249, 0x80 ;  /* 0x0000008000f97802 */ /* 0x000fe20000000f00 */
[----:B------:R-:W3:Y:S01]  /*0050*/  S2R R248, SR_CTAID.Y ;  /* 0x0000000000f87919 */ /* 0x000ee20000002600 */
[----:B------:R-:W4:Y:S05]  /*0060*/  S2R R247, SR_CTAID.Z ;  /* 0x0000000000f77919 */ /* 0x000f2a0000002700 */
[----:B-1234-:R-:W-:Y:S05]  /*0070*/  CALL.REL.NOINC `($_ZN5flash24flash_fwd_splitkv_kernelI23Flash_fwd_kernel_traitsILi32ELi64ELi256ELi4ELb0ELb0EN7cutlass10bfloat16_tE19Flash_kernel_traitsILi32ELi64ELi256ELi4ES3_EELb0ELb0ELb0ELb1ELb1ELb1ELb0ELb0EEEvNS_16Flash_fwd_paramsE$_ZN5flash30compute_attn_1rowblock_splitkvI23Flash_fwd_kernel_traitsILi32ELi64ELi256ELi4ELb0ELb0EN7cutlass10bfloat16_tE19Flash_kernel_traitsILi32ELi64ELi256ELi4ES3_EELb0ELb0ELb0ELb1ELb1ELb1ELb0ELb0ENS_16Flash_fwd_paramsEEEvRKT8_iiiii) ;  /* 0x0000000000087944 */ /* 0x01efea0003c00000 */
[----:B------:R-:W-:Y:S05]  /*0080*/  BSYNC.RECONVERGENT B2 ;  /* 0x0000000000027941 */ /* 0x000fea0003800200 */
.L_x_2601:
[----:B------:R-:W-:Y:S05]  /*0090*/  EXIT ;  /* 0x000000000000794d */ /* 0x000fea0003800000 */
        .type           $_ZN5flash24flash_fwd_splitkv_kernelI23Flash_fwd_kernel_traitsILi32ELi64ELi256ELi4ELb0ELb0EN7cutlass10bfloat16_tE19Flash_kernel_traitsILi32ELi64ELi256ELi4ES3_EELb0ELb0ELb0ELb1ELb1ELb1ELb0ELb0EEEvNS_16Flash_fwd_paramsE$_ZN5flash30compute_attn_1rowblock_splitkvI23Flash_fwd_kernel_traitsILi32ELi64ELi256ELi4ELb0ELb0EN7cutlass10bfloat16_tE19Flash_kernel_traitsILi32ELi64ELi256ELi4ES3_EELb0ELb0ELb0ELb1ELb1ELb1ELb0ELb0ENS_16Flash_fwd_paramsEEEvRKT8_iiiii,@function
        .size           $_ZN5flash24flash_fwd_splitkv_kernelI23Flash_fwd_kernel_traitsILi32ELi64ELi256ELi4ELb0ELb0EN7cutlass10bfloat16_tE19Flash_kernel_traitsILi32ELi64ELi256ELi4ES3_EELb0ELb0ELb0ELb1ELb1ELb1ELb0ELb0EEEvNS_16Flash_fwd_paramsE$_ZN5flash30compute_attn_1rowblock_splitkvI23Flash_fwd_kernel_traitsILi32ELi64ELi256ELi4ELb0ELb0EN7cutlass10bfloat16_tE19Flash_kernel_traitsILi32ELi64ELi256ELi4ES3_EELb0ELb0ELb0ELb1ELb1ELb1ELb0ELb0ENS_16Flash_fwd_paramsEEEvRKT8_iiiii,(.L_x_10243 - $_ZN5flash24flash_fwd_splitkv_kernelI23Flash_fwd_kernel_traitsILi32ELi64ELi256ELi4ELb0ELb0EN7cutlass10bfloat16_tE19Flash_kernel_traitsILi32ELi64ELi256ELi4ES3_EELb0ELb0ELb0ELb1ELb1ELb1ELb0ELb0EEEvNS_16Flash_fwd_paramsE$_ZN5flash30compute_attn_1rowblock_splitkvI23Flash_fwd_kernel_traitsILi32ELi64ELi256ELi4ELb0ELb0EN7cutlass10bfloat16_tE19Flash_kernel_traitsILi32ELi64ELi256ELi4ES3_EELb0ELb0ELb0ELb1ELb1ELb1ELb0ELb0ENS_16Flash_fwd_paramsEEEvRKT8_iiiii)
$_ZN5flash24flash_fwd_splitkv_kernelI23Flash_fwd_kernel_traitsILi32ELi64ELi256ELi4ELb0ELb0EN7cutlass10bfloat16_tE19Flash_kernel_traitsILi32ELi64ELi256ELi4ES3_EELb0ELb0ELb0ELb1ELb1ELb1ELb0ELb0EEEvNS_16Flash_fwd_paramsE$_ZN5flash30compute_attn_1rowblock_splitkvI23Flash_fwd_kernel_traitsILi32ELi64ELi256ELi4ELb0ELb0EN7cutlass10bfloat16_tE19Flash_kernel_traitsILi32ELi64ELi256ELi4ES3_EELb0ELb0ELb0ELb1ELb1ELb1ELb0ELb0ENS_16Flash_fwd_paramsEEEvRKT8_iiiii:
[----:B------:R-:W1:Y:S02]  /*00a0*/  LDCU.64 UR4, c[0x0][0x358] ;  /* 0x00006b00ff0477ac */ /* 0x000e640008000a00 */
[----:B-1----:R-:W2:Y:S04]  /*00b0*/  LD.E.64 R2, desc[UR4][R134.64+0xf8] ;  /* 0x0000f80486027980 */ /* 0x002ea8000c101b00 */
[----:B------:R-:W3:Y:S01]  /*00c0*/  LD.E.64 R4, desc[UR4][R134.64+0xf0] ;  /* 0x0000f00486047980 */ /* 0x000ee2000c101b00 */
[----:B------:R-:W-:-:S03]  /*00d0*/  IMAD.MOV.U32 R7, RZ, RZ, RZ ;  /* 0x000000ffff077224 */ /* 0x000fc600078e00ff */
        /* <DEDUP_REMOVED lines=8> */
[----:B------:R-:W2:Y:S04]  /*0160*/  @P1 LD.E R7, desc[UR4][R4.64] ;  /* 0x0000000404071980 */ /* 0x000ea8000c101900 */
[----:B------:R1:W5:Y:S01]  /*0170*/  LD.E R4, desc[UR4][R134.64+0xb8] ;  /* 0x0000b80486047980 */ /* 0x000362000c101900 */
        /* <DEDUP_REMOVED lines=10> */
.L_x_2605:
[----:B------:R-:W-:Y:S05]  /*0220*/  BSYNC.RECONVERGENT B0 ;  /* 0x0000000000007941 */ /* 0x000fea0003800200 */
.L_x_2604:
[----:B-----5:R-:W-:Y:S02]  /*0230*/  IADD3 R0, PT, PT, R0, R4, -R7 ;  /* 0x0000000400007210 */ /* 0x020fe40007ffe807 */
.L_x_2603:
[----:B------:R-:W-:Y:S05]  /*0240*/  BSYNC.RECONVERGENT B1 ;  /* 0x0000000000017941 */ /* 0x000fea0003800200 */
.L_x_2602:
[----:B------:R-:W-:Y:S01]  /*0250*/  IMAD.SHL.U32 R14, R251, 0x40, RZ ;  /* 0x00000040fb0e7824 */ /* 0x000fe200078e00ff */
[----:B------:R-:W-:Y:S01]  /*0260*/  MOV R2, R249 ;  /* 0x000000f900027202 */ /* 0x000fe20000000f00 */
[----:B------:R-:W-:-:S03]  /*0270*/  IMAD.MOV.U32 R3, RZ, RZ, 0x0 ;  /* 0x00000000ff037424 */ /* 0x000fc600078e00ff */
[----:B-----5:R-:W-:-:S13]  /*0280*/  ISETP.GT.AND P0, PT, R246, R14, PT ;  /* 0x0000000ef600720c */ /* 0x020fda0003f04270 */
[----:B-1----:R-:W-:Y:S05]  /*0290*/  @!P0 RET.REL.NODEC R2 `(_ZN5flash24flash_fwd_splitkv_kernelI23Flash_fwd_kernel_traitsILi32ELi64ELi256ELi4ELb0ELb0EN7cutlass10bfloat16_tE19Flash_kernel_traitsILi32ELi64ELi256ELi4ES3_EELb0ELb0ELb0ELb1ELb1ELb1ELb0ELb0EEEvNS_16Flash_fwd_paramsE) ;  /* 0xfffffffc02588950 */ /* 0x002fea0003c3ffff */
        /* <DEDUP_REMOVED lines=17> */
[----:B------:R-:W5:Y:S01]  /*03b0*/  LD.E.64 R134, desc[UR4][R134.64+0xa0] ;  /* 0x0000a00486867980 */ /* 0x000f62000c101b00 */
[C---:B------:R-:W-:Y:S01]  /*03c0*/  IMAD.SHL.U32 R2, R170.reuse, 0x8, RZ ;  /* 0x00000008aa027824 */ /* 0x040fe200078e00ff */
[----:B------:R-:W-:Y:S01]  /*03d0*/  SHF.R.U32.HI R13, RZ, 0x2, R170 ;  /* 0x00000002ff0d7819 */ /* 0x000fe200000116aa */
[----:B------:R-:W-:Y:S01]  /*03e0*/  IMAD.MOV.U32 R3, RZ, RZ, RZ ;  /* 0x000000ffff037224 */ /* 0x000fe200078e00ff */
[----:B------:R-:W-:-:S02]  /*03f0*/  LOP3.LUT P2, R170, R170, 0x3, RZ, 0xc0, !PT ;  /* 0x00000003aaaa7812 */ /* 0x000fc4000784c0ff */
[----:B------:R-:W-:Y:S01]  /*0400*/  LOP3.LUT R2, R2, 0x18, RZ, 0xc0, !PT ;  /* 0x0000001802027812 */ /* 0x000fe200078ec0ff */
[----:B--2---:R-:W-:-:S04]  /*0410*/  IMAD R0, R9, R14, RZ ;  /* 0x0000000e09007224 */ /* 0x004fc800078e02ff */
[----:B------:R-:W-:-:S05]  /*0420*/  IMAD.WIDE.U32 R2, R14, R8, R2 ;  /* 0x000000080e027225 */ /* 0x000fca00078e0002 */
[----:B------:R-:W-:Y:S01]  /*0430*/  IADD3 R3, PT, PT, R3, R0, RZ ;  /* 0x0000000003037210 */ /* 0x000fe20007ffe0ff */
[-C--:B---3--:R-:W-:Y:S02]  /*0440*/  IMAD R0, R5, R248.reuse, RZ ;  /* 0x000000f805007224 */ /* 0x088fe400078e02ff */
[----:B------:R-:W-:-:S04]  /*0450*/  IMAD.WIDE.U32 R2, R4, R248, R2 ;  /* 0x000000f804027225 */ /* 0x000fc800078e0002 */
[----:B------:R-:W-:Y:S02]  /*0460*/  IMAD.IADD R3, R3, 0x1, R0 ;  /* 0x0000000103037824 */ /* 0x000fe400078e0200 */
[-C--:B----4-:R-:W-:Y:S02]  /*0470*/  IMAD R0, R7, R247.reuse, RZ ;  /* 0x000000f707007224 */ /* 0x090fe400078e02ff */
[----:B------:R-:W-:-:S04]  /*0480*/  IMAD.WIDE.U32 R2, R6, R247, R2 ;  /* 0x000000f706027225 */ /* 0x000fc800078e0002 */
[-C--:B------:R-:W-:Y:S01]  /*0490*/  IMAD R6, R9, R13.reuse, RZ ;  /* 0x0000000d09067224 */ /* 0x080fe200078e02ff */
[----:B------:R-:W-:Y:S01]  /*04a0*/  IADD3 R3, PT, PT, R3, R0, RZ ;  /* 0x0000000003037210 */ /* 0x000fe20007ffe0ff */
[----:B-----5:R-:W-:Y:S02]  /*04b0*/  IMAD R0, R12, R248, R247 ;  /* 0x000000f80c007224 */ /* 0x020fe400078e02f7 */
[----:B------:R-:W-:Y:S02]  /*04c0*/  IMAD.IADD R12, R246, 0x1, -R14 ;  /* 0x00000001f60c7824 */ /* 0x000fe400078e0a0e */
[----:B------:R-:W-:-:S03]  /*04d0*/  IMAD.WIDE.U32 R4, R8, R13, R2 ;  /* 0x0000000d08047225 */ /* 0x000fc600078e0002 */
[----:B------:R-:W-:Y:S01]  /*04e0*/  ISETP.GE.OR P2, PT, R13, R12, P2 ;  /* 0x0000000c0d00720c */ /* 0x000fe20001746670 */
[----:B------:R-:W-:Y:S01]  /*04f0*/  IMAD R0, R246, R0, R14 ;  /* 0x00000000f6007224 */ /* 0x000fe200078e020e */
[----:B------:R-:W-:Y:S02]  /*0500*/  IADD3 R3, PT, PT, R5, R6, RZ ;  /* 0x0000000605037210 */ /* 0x000fe40007ffe0ff */
[----:B------:R-:W-:Y:S02]  /*0510*/  LEA R2, P1, R4, R10, 0x1 ;  /* 0x0000000a04027211 */ /* 0x000fe400078208ff */
[----:B------:R-:W-:Y:S02]  /*0520*/  IADD3 R5, P0, PT, R0, R13, RZ ;  /* 0x0000000d00057210 */ /* 0x000fe40007f1e0ff */
[----:B------:R-:W-:Y:S02]  /*0530*/  LEA.HI.X R3, R4, R11, R3, 0x1, P1 ;  /* 0x0000000b04037211 */ /* 0x000fe400008f0c03 */
[----:B------:R-:W-:-:S02]  /*0540*/  LEA.HI.X.SX32 R0, R0, RZ, 0x1, P0 ;  /* 0x000000ff00007211 */ /* 0x000fc400000f0eff */
[C---:B------:R-:W-:Y:S01]  /*0550*/  LEA R4, P0, R5.reuse, R134, 0x2 ;  /* 0x0000008605047211 */ /* 0x040fe200078010ff */
[----:B------:R1:W-:Y:S01]  /*0560*/  ST.E.128 desc[UR4][R2.64], RZ ;  /* 0x000000ff02007985 */ /* 0x0003e2000c101d04 */
[C---:B------:R-:W-:Y:S02]  /*0570*/  LEA R6, P1, R8.reuse, R2, 0x6 ;  /* 0x0000000208067211 */ /* 0x040fe400078230ff */
[----:B------:R-:W-:Y:S01]  /*0580*/  LEA.HI.X R5, R5, R135, R0, 0x2, P0 ;  /* 0x0000008705057211 */ /* 0x000fe200000f1400 */
[----:B------:R-:W-:Y:S01]  /*0590*/  @!P2 IMAD.MOV.U32 R0, RZ, RZ, 0x7f800000 ;  /* 0x7f800000ff00a424 */ /* 0x000fe200078e00ff */
[----:B------:R-:W-:-:S05]  /*05a0*/  LEA.HI.X R7, R8, R3, R9, 0x6, P1 ;  /* 0x0000000308077211 */ /* 0x000fca00008f3409 */
[----:B------:R-:W-:Y:S04]  /*05b0*/  ST.E.128 desc[UR4][R6.64], RZ ;  /* 0x000000ff06007985 */ /* 0x000fe8000c101d04 */
[----:B------:R2:W-:Y:S01]  /*05c0*/  @!P2 ST.E desc[UR4][R4.64], R0 ;  /* 0x000000000400a985 */ /* 0x0005e2000c101904 */
[----:B-1----:R-:W-:Y:S01]  /*05d0*/  IMAD.MOV.U32 R2, RZ, RZ, R249 ;  /* 0x000000ffff027224 */ /* 0x002fe200078e00f9 */
[----:B------:R-:W-:Y:S02]  /*05e0*/  MOV R3, 0x0 ;  /* 0x0000000000037802 */ /* 0x000fe40000000f00 */
[----:B--2---:R-:W-:-:S04]  /*05f0*/  IADD3 R0, PT, PT, R13, 0x20, RZ ;  /* 0x000000200d007810 */ /* 0x004fc80007ffe0ff */
[----:B------:R-:W-:-:S04]  /*0600*/  ISETP.GE.AND P0, PT, R0, R12, PT ;  /* 0x0000000c0000720c */ /* 0x000fc80003f06270 */
[----:B------:R-:W-:-:S13]  /*0610*/  ISETP.NE.OR P0, PT, R170, RZ, P0 ;  /* 0x000000ffaa00720c */ /* 0x000fda0000705670 */
[----:B------:R-:W-:Y:S05]  /*0620*/  @P0 RET.REL.NODEC R2 `(_ZN5flash24flash_fwd_splitkv_kernelI23Flash_fwd_kernel_traitsILi32ELi64ELi256ELi4ELb0ELb0EN7cutlass10bfloat16_tE19Flash_kernel_traitsILi32ELi64ELi256ELi4ES3_EELb0ELb0ELb0ELb1ELb1ELb1ELb0ELb0EEEvNS_16Flash_fwd_paramsE) ;  /* 0xfffffff802740950 */ /* 0x000fea0003c3ffff */
[----:B------:R-:W-:Y:S02]  /*0630*/  MOV R0, 0x7f800000 ;  /* 0x7f80000000007802 */ /* 0x000fe40000000f00 */
[----:B------:R-:W-:Y:S02]  /*0640*/  MOV R2, R249 ;  /* 0x000000f900027202 */ /* 0x000fe40000000f00 */
[----:B------:R-:W-:Y:S01]  /*0650*/  MOV R3, 0x0 ;  /* 0x0000000000037802 */ /* 0x000fe20000000f00 */
[----:B------:R1:W-:Y:S03]  /*0660*/  ST.E desc[UR4][R4.64+0x80], R0 ;  /* 0x0000800004007985 */ /* 0x0003e6000c101904 */
[----:B-1----:R-:W-:Y:S05]  /*0670*/  RET.REL.NODEC R2 `(_ZN5flash24flash_fwd_splitkv_kernelI23Flash_fwd_kernel_traitsILi32ELi64ELi256ELi4ELb0ELb0EN7cutlass10bfloat16_tE19Flash_kernel_traitsILi32ELi64ELi256ELi4ES3_EELb0ELb0ELb0ELb1ELb1ELb1ELb0ELb0EEEvNS_16Flash_fwd_paramsE) ;  /* 0xfffffff802607950 */ /* 0x002fea0003c3ffff */
.L_x_2606:
        /* <DEDUP_REMOVED lines=11> */
[----:B-----5:R-:W2:Y:S04]  /*0730*/  LD.E R10, desc[UR4][R134.64+0x170] ;  /* 0x00017004860a7980 */ /* 0x020ea8000c101900 */
        /* <DEDUP_REMOVED lines=32> */
[----:B------:R-:W-:Y:S02]  /*0940*/  IMAD R0, R7, R248, RZ ;  /* 0x000000f807007224 */ /* 0x000fe400078e02ff */
[----:B------:R-:W2:Y:S02]  /*0950*/  LD.E.64 R6, desc[UR4][R28.64+0x20] ;  /* 0x000020041c067980 */ /* 0x000ea4000c101b00 */
[----:B------:R-:W-:Y:S02]  /*0960*/  @P0 IADD3 R4, PT, PT, R4, 0x1, RZ ;  /* 0x0000000104040810 */ /* 0x000fe40007ffe0ff */
[----:B------:R-:W-:Y:S02]  /*0970*/  IADD3 R0, PT, PT, R3, R0, RZ ;  /* 0x0000000003007210 */ /* 0x000fe40007ffe0ff */
[----:B------:R-:W-:Y:S01]  /*0980*/  LEA R187, P0, R2, R236, 0x2 ;  /* 0x000000ec02bb7211 */ /* 0x000fe200078010ff */
[----:B------:R-:W-:-:S03]  /*0990*/  IMAD.MOV.U32 R5, RZ, RZ, R4 ;  /* 0x000000ffff057224 */ /* 0x000fc600078e0004 */
        /* <DEDUP_REMOVED lines=58> */
.L_x_2608:
[----:B------:R-:W2:Y:S04]  /*0d40*/  LD.E R11, desc[UR4][R134.64+0x68] ;  /* 0x00006804860b7980 */ /* 0x000ea8000c101900 */
[----:B------:R-:W3:Y:S04]  /*0d50*/  LD.E.64 R234, desc[UR4][R134.64+0x38] ;  /* 0x0000380486ea7980 */ /* 0x000ee8000c101b00 */
[----:B------:R-:W4:Y:S01]  /*0d60*/  LD.E.64 R8, desc[UR4][R134.64+0x20] ;  /* 0x0000200486087980 */ /* 0x000f22000c101b00 */
[----:B------:R-:W-:Y:S01]  /*0d70*/  MOV R28, R134 ;  /* 0x00000086001c7202 */ /* 0x000fe20000000f00 */
[----:B------:R-:W-:-:S05]  /*0d80*/  IMAD.MOV.U32 R29, RZ, RZ, R135 ;  /* 0x000000ffff1d7224 */ /* 0x000fca00078e0087 */
[----:B------:R-:W4:Y:S04]  /*0d90*/  LD.E.64 R48, desc[UR4][R28.64+0x40] ;  /* 0x000040041c307980 */ /* 0x000f28000c101b00 */
[----:B------:R-:W4:Y:S04]  /*0da0*/  LD.E.64 R12, desc[UR4][R28.64+0x50] ;  /* 0x000050041c0c7980 */ /* 0x000f28000c101b00 */
[----:B------:R-:W4:Y:S04]  /*0db0*/  LD.E.64 R14, desc[UR4][R28.64+0x28] ;  /* 0x000028041c0e7980 */ /* 0x000f28000c101b00 */
[----:B------:R1:W5:Y:S01]  /*0dc0*/  LD.E.64 R26, desc[UR4][R28.64+0x58] ;  /* 0x000058041c1a7980 */ /* 0x000362000c101b00 */
[----:B------:R-:W-:-:S02]  /*0dd0*/  IABS R6, R247 ;  /* 0x000000f700067213 */ /* 0x000fc40000000000 */
[----:B------:R-:W-:Y:S02]  /*0de0*/  CS2R R186, SRZ ;  /* 0x0000000000ba7805 */ /* 0x000fe4000001ff00 */
[----:B------:R-:W-:Y:S02]  /*0df0*/  SHF.R.S32.HI R16, RZ, 0x1f, R7 ;  /* 0x0000001fff107819 */ /* 0x000fe40000011407 */
[----:B-----5:R-:W-:Y:S02]  /*0e00*/  SHF.R.S32.HI R17, RZ, 0x1f, R10 ;  /* 0x0000001fff117819 */ /* 0x020fe4000001140a */
[----:B------:R-:W-:Y:S02]  /*0e10*/  LEA R173, R229, 0xffffff00, 0x8 ;  /* 0xffffff00e5ad7811 */ /* 0x000fe400078e40ff */
[----:B------:R-:W-:Y:S02]  /*0e20*/  MOV R18, RZ ;  /* 0x000000ff00127202 */ /* 0x000fe40000000f00 */
[----:B--2---:R-:W-:-:S02]  /*0e30*/  IABS R0, R11 ;  /* 0x0000000b00007213 */ /* 0x004fc40000000000 */
[----:B------:R-:W-:Y:S02]  /*0e40*/  IABS R4, R11 ;  /* 0x0000000b00047213 */ /* 0x000fe40000000000 */
[----:B------:R-:W-:-:S04]  /*0e50*/  MOV R5, R0 ;  /* 0x0000000000057202 */ /* 0x000fc80000000f00 */
[----:B-1----:R-:W1:Y:S08]  /*0e60*/  I2F.RP R2, R5 ;  /* 0x0000000500027306 */ /* 0x002e700000209400 */
[----:B-1----:R-:W1:Y:S02]  /*0e70*/  MUFU.RCP R2, R2 ;  /* 0x0000000200027308 */ /* 0x002e640000001000 */
[----:B-1----:R-:W-:-:S06]  /*0e80*/  VIADD R2, R2, 0xffffffe ;  /* 0x0ffffffe02027836 */ /* 0x002fcc0000000000 */
[----:B------:R-:W1:Y:S02]  /*0e90*/  F2I.FTZ.U32.TRUNC.NTZ R3, R2 ;  /* 0x0000000200037305 */ /* 0x000e64000021f000 */
[----:B-1----:R-:W-:Y:S01]  /*0ea0*/  IADD3 R0, PT, PT, RZ, -R3, RZ ;  /* 0x80000003ff007210 */ /* 0x002fe20007ffe0ff */
[----:B------:R-:W-:-:S04]  /*0eb0*/  IMAD.MOV.U32 R2, RZ, RZ, RZ ;  /* 0x000000ffff027224 */ /* 0x000fc800078e00ff */
[----:B------:R-:W-:-:S04]  /*0ec0*/  IMAD R0, R0, R5, RZ ;  /* 0x0000000500007224 */ /* 0x000fc800078e02ff */
[----:B------:R-:W-:Y:S01]  /*0ed0*/  IMAD.HI.U32 R2, R3, R0, R2 ;  /* 0x0000000003027227 */ /* 0x000fe200078e0002 */
[----:B------:R-:W-:-:S03]  /*0ee0*/  MOV R3, R6 ;  /* 0x0000000600037202 */ /* 0x000fc60000000f00 */
[----:B------:R-:W-:Y:S02]  /*0ef0*/  IMAD.MOV R0, RZ, RZ, -R4 ;  /* 0x000000ffff007224 */ /* 0x000fe400078e0a04 */
[----:B------:R-:W-:-:S04]  /*0f00*/  IMAD.HI.U32 R4, R2, R3, RZ ;  /* 0x0000000302047227 */ /* 0x000fc800078e00ff */
[----:B------:R-:W-:Y:S02]  /*0f10*/  IMAD R0, R4, R0, R3 ;  /* 0x0000000004007224 */ /* 0x000fe400078e0203 */
[-C--:B---3--:R-:W-:Y:S02]  /*0f20*/  IMAD R6, R235, R7.reuse, RZ ;  /* 0x00000007eb067224 */ /* 0x088fe400078e02ff */
[----:B------:R-:W-:Y:S01]  /*0f30*/  IMAD.WIDE.U32 R2, R234, R7, RZ ;  /* 0x00000007ea027225 */ /* 0x000fe200078e00ff */
[----:B------:R-:W-:-:S03]  /*0f40*/  ISETP.GT.U32.AND P1, PT, R5, R0, PT ;  /* 0x000000000500720c */ /* 0x000fc60003f24070 */
[----:B------:R-:W-:-:S05]  /*0f50*/  IMAD R6, R234, R16, R6 ;  /* 0x00000010ea067224 */ /* 0x000fca00078e0206 */
[----:B------:R-:W-:-:S05]  /*0f60*/  IADD3 R3, PT, PT, R3, R6, RZ ;  /* 0x0000000603037210 */ /* 0x000fca0007ffe0ff */
[-C--:B------:R-:W-:Y:S01]  /*0f70*/  @!P1 IADD3 R0, PT, PT, R0, -R5.reuse, RZ ;  /* 0x8000000500009210 */ /* 0x080fe20007ffe0ff */
[----:B------:R-:W-:Y:S01]  /*0f80*/  @!P1 VIADD R4, R4, 0x1 ;  /* 0x0000000104049836 */ /* 0x000fe20000000000 */
[----:B------:R-:W-:Y:S01]  /*0f90*/  ISETP.NE.AND P1, PT, R11, RZ, PT ;  /* 0x000000ff0b00720c */ /* 0x000fe20003f25270 */
[-C--:B----4-:R-:W-:Y:S01]  /*0fa0*/  IMAD.WIDE.U32 R2, R8, R10.reuse, R2 ;  /* 0x0000000a08027225 */ /* 0x090fe200078e0002 */
[----:B------:R-:W-:Y:S02]  /*0fb0*/  ISETP.GE.U32.AND P2, PT, R0, R5, PT ;  /* 0x000000050000720c */ /* 0x000fe40003f46070 */
[----:B------:R-:W-:Y:S01]  /*0fc0*/  LOP3.LUT R5, R247, R11, RZ, 0x3c, !PT ;  /* 0x0000000bf7057212 */ /* 0x000fe200078e3cff */
[----:B------:R-:W-:-:S03]  /*0fd0*/  IMAD R0, R9, R10, RZ ;  /* 0x0000000a09007224 */ /* 0x000fc600078e02ff */
[----:B------:R-:W-:Y:S01]  /*0fe0*/  ISETP.GE.AND P0, PT, R5, RZ, PT ;  /* 0x000000ff0500720c */ /* 0x000fe20003f06270 */
[----:B------:R-:W-:Y:S02]  /*0ff0*/  IMAD R0, R8, R17, R0 ;  /* 0x0000001108007224 */ /* 0x000fe400078e0200 */
[----:B------:R-:W-:-:S03]  /*1000*/  IMAD R5, R235, R173, RZ ;  /* 0x000000adeb057224 */ /* 0x000fc600078e02ff */
[----:B------:R-:W-:Y:S02]  /*1010*/  IADD3 R3, PT, PT, R3, R0, RZ ;  /* 0x0000000003037210 */ /* 0x000fe40007ffe0ff */
[----:B------:R-:W-:Y:S01]  /*1020*/  @P2 IADD3 R4, PT, PT, R4, 0x1, RZ ;  /* 0x0000000104042810 */ /* 0x000fe20007ffe0ff */
[----:B------:R-:W-:-:S04]  /*1030*/  IMAD.WIDE.U32 R2, R234, R173, R2 ;  /* 0x000000adea027225 */ /* 0x000fc800078e0002 */
[----:B------:R-:W-:Y:S01]  /*1040*/  IMAD.MOV.U32 R0, RZ, RZ, R4 ;  /* 0x000000ffff007224 */ /* 0x000fe200078e0004 */
[----:B------:R-:W-:Y:S01]  /*1050*/  IADD3 R5, PT, PT, R3, R5, RZ ;  /* 0x0000000503057210 */ /* 0x000fe20007ffe0ff */
[-C--:B------:R-:W-:Y:S02]  /*1060*/  IMAD R4, R49, R7.reuse, RZ ;  /* 0x0000000731047224 */ /* 0x080fe400078e02ff */
[----:B------:R-:W-:Y:S01]  /*1070*/  IMAD.WIDE.U32 R6, R48, R7, RZ ;  /* 0x0000000730067225 */ /* 0x000fe200078e00ff */
[----:B------:R-:W-:Y:S02]  /*1080*/  @!P0 IADD3 R0, PT, PT, -R0, RZ, RZ ;  /* 0x000000ff00008210 */ /* 0x000fe40007ffe1ff */
[----:B------:R-:W-:Y:S01]  /*1090*/  @!P1 LOP3.LUT R0, RZ, R11, RZ, 0x33, !PT ;  /* 0x0000000bff009212 */ /* 0x000fe200078e33ff */
[----:B------:R-:W-:-:S03]  /*10a0*/  IMAD R4, R48, R16, R4 ;  /* 0x0000001030047224 */ /* 0x000fc600078e0204 */
[----:B------:R-:W-:Y:S01]  /*10b0*/  SHF.R.S32.HI R9, RZ, 0x1f, R0 ;  /* 0x0000001fff097819 */ /* 0x000fe20000011400 */
[----:B------:R-:W-:Y:S01]  /*10c0*/  IMAD.IADD R3, R7, 0x1, R4 ;  /* 0x0000000107037824 */ /* 0x000fe200078e0204 */
[----:B------:R-:W-:Y:S01]  /*10d0*/  MOV R4, R2 ;  /* 0x0000000200047202 */ /* 0x000fe20000000f00 */
[----:B------:R-:W-:Y:S01]  /*10e0*/  IMAD R8, R13, R0, RZ ;  /* 0x000000000d087224 */ /* 0x000fe200078e02ff */
[----:B------:R-:W-:Y:S01]  /*10f0*/  MOV R2, R6 ;  /* 0x0000000600027202 */ /* 0x000fe20000000f00 */
[----:B------:R-:W-:Y:S02]  /*1100*/  IMAD R7, R15, R10, RZ ;  /* 0x0000000a0f077224 */ /* 0x000fe400078e02ff */
[----:B------:R-:W-:-:S04]  /*1110*/  IMAD.WIDE.U32 R4, R12, R0, R4 ;  /* 0x000000000c047225 */ /* 0x000fc800078e0004 */
[----:B------:R-:W-:Y:S02]  /*1120*/  IMAD R8, R12, R9, R8 ;  /* 0x000000090c087224 */ /* 0x000fe400078e0208 */
[C---:B------:R-:W-:Y:S02]  /*1130*/  IMAD R0, R14.reuse, R17, R7 ;  /* 0x000000110e007224 */ /* 0x040fe400078e0207 */
[----:B------:R-:W-:Y:S01]  /*1140*/  IMAD.WIDE.U32 R2, R14, R10, R2 ;  /* 0x0000000a0e027225 */ /* 0x000fe200078e0002 */
[----:B------:R-:W-:Y:S02]  /*1150*/  IADD3 R24, PT, PT, R5, R8, RZ ;  /* 0x0000000805187210 */ /* 0x000fe40007ffe0ff */
[----:B------:R-:W-:Y:S01]  /*1160*/  MOV R10, R173 ;  /* 0x000000ad000a7202 */ /* 0x000fe20000000f00 */
[----:B------:R-:W-:Y:S01]  /*1170*/  IMAD.MOV.U32 R13, RZ, RZ, R4 ;  /* 0x000000ffff0d7224 */ /* 0x000fe200078e0004 */
[----:B------:R-:W-:Y:S01]  /*1180*/  IADD3 R9, PT, PT, R3, R0, RZ ;  /* 0x0000000003097210 */ /* 0x000fe20007ffe0ff */
[----:B------:R-:W-:-:S02]  /*1190*/  IMAD.MOV.U32 R8, RZ, RZ, R2 ;  /* 0x000000ffff087224 */ /* 0x000fc400078e0002 */
.L_x_2609:
[----:B------:R-:W-:Y:S05]  /*11a0*/  BSYNC.RECONVERGENT B0 ;  /* 0x0000000000007941 */ /* 0x000fea0003800200 */
.L_x_2607:
[----:B------:R-:W2:Y:S04]  /*11b0*/  LD.E.64 R6, desc[UR4][R28.64+0x18] ;  /* 0x000018041c067980 */ /* 0x000ea8000c101b00 */
[----:B------:R-:W3:Y:S04]  /*11c0*/  LD.E.64 R20, desc[UR4][R28.64+0x48] ;  /* 0x000048041c147980 */ /* 0x000ee8000c101b00 */
[----:B------:R-:W4:Y:S04]  /*11d0*/  LD.E.64 R14, desc[UR4][R28.64+0x30] ;  /* 0x000030041c0e7980 */ /* 0x000f28000c101b00 */
[----:B------:R-:W4:Y:S04]  /*11e0*/  LD.E.64 R22, desc[UR4][R28.64+0x8] ;  /* 0x000008041c167980 */ /* 0x000f28000c101b00 */
[----:B------:R-:W4:Y:S04]  /*11f0*/  LD.E.64 R16, desc[UR4][R28.64] ;  /* 0x000000041c107980 */ /* 0x000f28000c101b00 */
[----:B------:R-:W4:Y:S01]  /*1200*/  LD.E.64 R30, desc[UR4][R28.64+0x10] ;  /* 0x000010041c1e7980 */ /* 0x000f22000c101b00 */
[-C--:B------:R-:W-:Y:S01]  /*1210*/  IABS R4, R11.reuse ;  /* 0x0000000b00047213 */ /* 0x080fe20000000000 */
[----:B------:R-:W1:Y:S01]  /*1220*/  S2UR UR6, SR_CgaCtaId ;  /* 0x00000000000679c3 */ /* 0x000e620000008800 */
[----:B------:R-:W-:Y:S01]  /*1230*/  IABS R5, R11 ;  /* 0x0000000b00057213 */ /* 0x000fe20000000000 */
[----:B------:R-:W-:Y:S01]  /*1240*/  UMOV UR7, 0x400 ;  /* 0x0000040000077882 */ /* 0x000fe20000000000 */
[----:B------:R-:W1:Y:S01]  /*1250*/  I2F.RP R2, R4 ;  /* 0x0000000400027306 */ /* 0x000e620000209400 */
[----:B------:R-:W-:-:S02]  /*1260*/  IABS R12, R247 ;  /* 0x000000f7000c7213 */ /* 0x000fc40000000000 */
[----:B------:R-:W-:Y:S02]  /*1270*/  SHF.L.U32 R233, R170, 0x3, RZ ;  /* 0x00000003aae97819 */ /* 0x000fe400000006ff */
[C---:B------:R-:W-:Y:S02]  /*1280*/  SHF.L.U32 R188, R234.reuse, 0x6, RZ ;  /* 0x00000006eabc7819 */ /* 0x040fe400000006ff */
[----:B------:R-:W-:Y:S02]  /*1290*/  LOP3.LUT R238, R233, 0x18, RZ, 0xc0, !PT ;  /* 0x00000018e9ee7812 */ /* 0x000fe400078ec0ff */
[----:B------:R-:W-:Y:S02]  /*12a0*/  SHF.L.U64.HI R185, R234, 0x6, R235 ;  /* 0x00000006eab97819 */ /* 0x000fe400000102eb */
[C---:B-----5:R-:W-:Y:S02]  /*12b0*/  SHF.L.U32 R192, R48.reuse, 0x6, RZ ;  /* 0x0000000630c07819 */ /* 0x060fe400000006ff */
[----:B------:R-:W-:Y:S01]  /*12c0*/  SHF.L.U64.HI R191, R48, 0x6, R49 ;  /* 0x0000000630bf7819 */ /* 0x000fe20000010231 */
[----:B-1----:R-:W1:Y:S01]  /*12d0*/  MUFU.RCP R2, R2 ;  /* 0x0000000200027308 */ /* 0x002e620000001000 */
[----:B------:R-:W-:-:S06]  /*12e0*/  ULEA UR6, UR6, UR7, 0x18 ;  /* 0x0000000706067291 */ /* 0x000fcc000f8ec0ff */
[----:B------:R-:W-:Y:S02]  /*12f0*/  MOV R165, UR6 ;  /* 0x0000000600a57c02 */ /* 0x000fe40008000f00 */
[----:B-1----:R-:W-:-:S04]  /*1300*/  IADD3 R2, PT, PT, R2, 0xffffffe, RZ ;  /* 0x0ffffffe02027810 */ /* 0x002fc80007ffe0ff */
[----:B------:R-:W1:Y:S02]  /*1310*/  F2I.FTZ.U32.TRUNC.NTZ R3, R2 ;  /* 0x0000000200037305 */ /* 0x000e64000021f000 */
[----:B-1----:R-:W-:Y:S02]  /*1320*/  IADD3 R0, PT, PT, RZ, -R3, RZ ;  /* 0x80000003ff007210 */ /* 0x002fe40007ffe0ff */
[----:B------:R-:W-:-:S03]  /*1330*/  MOV R2, RZ ;  /* 0x000000ff00027202 */ /* 0x000fc60000000f00 */
[----:B------:R-:W-:-:S04]  /*1340*/  IMAD R0, R0, R4, RZ ;  /* 0x0000000400007224 */ /* 0x000fc800078e02ff */
[----:B------:R-:W-:Y:S01]  /*1350*/  IMAD.HI.U32 R3, R3, R0, R2 ;  /* 0x0000000003037227 */ /* 0x000fe200078e0002 */
[----:B------:R-:W-:-:S04]  /*1360*/  IADD3 R0, PT, PT, RZ, -R5, RZ ;  /* 0x80000005ff007210 */ /* 0x000fc80007ffe0ff */
[----:B------:R-:W-:Y:S01]  /*1370*/  MOV R2, R0 ;  /* 0x0000000000027202 */ /* 0x000fe20000000f00 */
[----:B------:R-:W-:Y:S01]  /*1380*/  IMAD.HI.U32 R0, R3, R12, RZ ;  /* 0x0000000c03007227 */ /* 0x000fe200078e00ff */
[----:B------:R-:W-:-:S03]  /*1390*/  MOV R3, RZ ;  /* 0x000000ff00037202 */ /* 0x000fc60000000f00 */
[----:B------:R-:W-:Y:S01]  /*13a0*/  IMAD R2, R0, R2, R12 ;  /* 0x0000000200027224 */ /* 0x000fe200078e020c */
[----:B------:R-:W-:-:S04]  /*13b0*/  SHF.R.U32.HI R12, RZ, 0x2, R170 ;  /* 0x00000002ff0c7819 */ /* 0x000fc800000116aa */
[----:B------:R-:W-:-:S13]  /*13c0*/  ISETP.GT.U32.AND P2, PT, R4, R2, PT ;  /* 0x000000020400720c */ /* 0x000fda0003f44070 */
[-C--:B------:R-:W-:Y:S02]  /*13d0*/  @!P2 IADD3 R2, PT, PT, R2, -R4.reuse, RZ ;  /* 0x800000040202a210 */ /* 0x080fe40007ffe0ff */
[----:B------:R-:W-:Y:S02]  /*13e0*/  @!P2 IADD3 R0, PT, PT, R0, 0x1, RZ ;  /* 0x000000010000a810 */ /* 0x000fe40007ffe0ff */
[----:B------:R-:W-:Y:S02]  /*13f0*/  ISETP.GE.U32.AND P3, PT, R2, R4, PT ;  /* 0x000000040200720c */ /* 0x000fe40003f66070 */
[----:B------:R-:W-:Y:S02]  /*1400*/  LOP3.LUT R2, R247, R11, RZ, 0x3c, !PT ;  /* 0x0000000bf7027212 */ /* 0x000fe400078e3cff */
[----:B------:R-:W-:Y:S02]  /*1410*/  IADD3 R4, P0, PT, R238, R8, RZ ;  /* 0x00000008ee047210 */ /* 0x000fe40007f1e0ff */
[----:B------:R-:W-:Y:S01]  /*1420*/  ISETP.GE.AND P1, PT, R2, RZ, PT ;  /* 0x000000ff0200720c */ /* 0x000fe20003f26270 */
[----:B------:R-:W-:Y:S01]  /*1430*/  IMAD R2, R18, R48, RZ ;  /* 0x0000003012027224 */ /* 0x000fe200078e02ff */
[----:B------:R-:W-:-:S02]  /*1440*/  ISETP.NE.AND P2, PT, R11, RZ, PT ;  /* 0x000000ff0b00720c */ /* 0x000fc40003f45270 */
[----:B------:R-:W-:Y:S01]  /*1450*/  IADD3.X R5, PT, PT, RZ, R9, RZ, P0, !PT ;  /* 0x00000009ff057210 */ /* 0x000fe200007fe4ff */
[----:B------:R-:W-:Y:S01]  /*1460*/  IMAD R8, R10, R49, R2 ;  /* 0x000000310a087224 */ /* 0x000fe200078e0202 */
[----:B------:R-:W-:Y:S02]  /*1470*/  LOP3.LUT R2, R233, 0xc0, RZ, 0xc0, !PT ;  /* 0x000000c0e9027812 */ /* 0x000fe400078ec0ff */
[----:B------:R-:W-:Y:S01]  /*1480*/  @P3 IADD3 R0, PT, PT, R0, 0x1, RZ ;  /* 0x0000000100003810 */ /* 0x000fe20007ffe0ff */
[----:B------:R-:W-:Y:S01]  /*1490*/  IMAD.WIDE.U32 R4, R10, R48, R4 ;  /* 0x000000300a047225 */ /* 0x000fe200078e0004 */
[----:B------:R-:W-:Y:S02]  /*14a0*/  LOP3.LUT R239, R2, 0x18, R170, 0xf8, !PT ;  /* 0x0000001802ef7812 */ /* 0x000fe400078ef8aa */
[----:B------:R-:W-:Y:S02]  /*14b0*/  MOV R2, R238 ;  /* 0x000000ee00027202 */ /* 0x000fe40000000f00 */
[----:B------:R-:W-:-:S02]  /*14c0*/  @!P1 IADD3 R0, PT, PT, -R0, RZ, RZ ;  /* 0x000000ff00009210 */ /* 0x000fc40007ffe1ff */
[----:B------:R-:W-:Y:S02]  /*14d0*/  @!P2 LOP3.LUT R0, RZ, R11, RZ, 0x33, !PT ;  /* 0x0000000bff00a212 */ /* 0x000fe400078e33ff */
[----:B------:R-:W-:-:S03]  /*14e0*/  IADD3 R5, PT, PT, R5, R8, RZ ;  /* 0x0000000805057210 */ /* 0x000fc60007ffe0ff */
[----:B------:R-:W-:Y:S02]  /*14f0*/  IMAD R8, R27, R0, RZ ;  /* 0x000000001b087224 */ /* 0x000fe400078e02ff */
[----:B------:R-:W-:Y:S01]  /*1500*/  IMAD.WIDE.U32 R18, R0, R26, R4 ;  /* 0x0000001a00127225 */ /* 0x000fe200078e0004 */
[----:B------:R-:W-:Y:S02]  /*1510*/  IADD3 R4, P0, PT, R238, R13, RZ ;  /* 0x0000000dee047210 */ /* 0x000fe40007f1e0ff */
[----:B------:R-:W-:Y:S02]  /*1520*/  MOV R13, RZ ;  /* 0x000000ff000d7202 */ /* 0x000fe40000000f00 */
[----:B------:R-:W-:Y:S01]  /*1530*/  IADD3.X R5, PT, PT, RZ, R24, RZ, P0, !PT ;  /* 0x00000018ff057210 */ /* 0x000fe200007fe4ff */
[----:B------:R-:W-:-:S04]  /*1540*/  IMAD.WIDE.U32 R10, R251, 0x40, R12 ;  /* 0x00000040fb0a7825 */ /* 0x000fc800078e000c */
[----:B------:R-:W-:Y:S02]  /*1550*/  IMAD R13, R235, R12, RZ ;  /* 0x0000000ceb0d7224 */ /* 0x000fe400078e02ff */
[----:B------:R-:W-:-:S04]  /*1560*/  IMAD.WIDE.U32 R4, R12, R234, R4 ;  /* 0x000000ea0c047225 */ /* 0x000fc800078e0004 */
[-C--:B--2---:R-:W-:Y:S01]  /*1570*/  IMAD R9, R7, R248.reuse, RZ ;  /* 0x000000f807097224 */ /* 0x084fe200078e02ff */
[----:B------:R-:W-:Y:S01]  /*1580*/  LOP3.LUT R7, R233, 0x1f20, RZ, 0xc0, !PT ;  /* 0x00001f20e9077812 */ /* 0x000fe200078ec0ff */
[----:B------:R-:W-:Y:S01]  /*1590*/  IMAD.WIDE.U32 R2, R6, R248, R2 ;  /* 0x000000f806027225 */ /* 0x000fe200078e0002 */
[----:B------:R-:W-:-:S03]  /*15a0*/  LOP3.LUT R6, R239, R238, RZ, 0x3c, !PT ;  /* 0x000000eeef067212 */ /* 0x000fc600078e3cff */
[----:B---3--:R-:W-:Y:S01]  /*15b0*/  IMAD R21, R21, R247, RZ ;  /* 0x000000f715157224 */ /* 0x008fe200078e02ff */
[----:B------:R-:W-:Y:S02]  /*15c0*/  IADD3 R3, PT, PT, R3, R9, RZ ;  /* 0x0000000903037210 */ /* 0x000fe40007ffe0ff */
[----:B------:R-:W-:Y:S02]  /*15d0*/  LOP3.LUT R172, R7, R6, RZ, 0xfc, !PT ;  /* 0x0000000607ac7212 */ /* 0x000fe400078efcff */
[----:B------:R-:W-:Y:S01]  /*15e0*/  SHF.R.S32.HI R9, RZ, 0x1f, R0 ;  /* 0x0000001fff097819 */ /* 0x000fe20000011400 */
[----:B------:R-:W-:Y:S01]  /*15f0*/  IMAD.WIDE.U32 R6, R247, R20, R2 ;  /* 0x00000014f7067225 */ /* 0x000fe200078e0002 */
[C---:B----4-:R-:W-:Y:S02]  /*1600*/  SHF.L.U64.HI R3, R14.reuse, 0x5, R15 ;  /* 0x000000050e037819 */ /* 0x050fe4000001020f */
[----:B------:R-:W-:Y:S01]  /*1610*/  SHF.L.U32 R2, R14, 0x5, RZ ;  /* 0x000000050e027819 */ /* 0x000fe200000006ff */
[----:B------:R-:W-:Y:S01]  /*1620*/  IMAD R26, R9, R26, R8 ;  /* 0x0000001a091a7224 */ /* 0x000fe200078e0208 */
[----:B------:R-:W-:Y:S01]  /*1630*/  LEA R190, P1, R4, R22, 0x1 ;  /* 0x0000001604be7211 */ /* 0x000fe200078208ff */
[----:B------:R-:W-:Y:S01]  /*1640*/  IMAD R0, R11, R14, RZ ;  /* 0x0000000e0b007224 */ /* 0x000fe200078e02ff */
[----:B------:R-:W-:Y:S01]  /*1650*/  IADD3 R11, PT, PT, R5, R13, RZ ;  /* 0x0000000d050b7210 */ /* 0x000fe20007ffe0ff */
[----:B------:R-:W-:Y:S01]  /*1660*/  IMAD.WIDE.U32 R8, R14, R10, R2 ;  /* 0x0000000a0e087225 */ /* 0x000fe200078e0002 */
[----:B------:R-:W-:-:S02]  /*1670*/  IADD3 R3, PT, PT, R7, R21, RZ ;  /* 0x0000001507037210 */ /* 0x000fc40007ffe0ff */
[----:B------:R-:W-:Y:S01]  /*1680*/  MOV R2, R6 ;  /* 0x0000000600027202 */ /* 0x000fe20000000f00 */
[----:B------:R-:W-:Y:S01]  /*1690*/  IMAD R0, R15, R10, R0 ;  /* 0x0000000a0f007224 */ /* 0x000fe200078e0200 */
[----:B------:R-:W-:Y:S02]  /*16a0*/  IADD3 R5, P0, PT, R6, R8, RZ ;  /* 0x0000000806057210 */ /* 0x000fe40007f1e0ff */
[----:B------:R-:W-:Y:S01]  /*16b0*/  LEA.HI.X R189, R4, R23, R11, 0x1, P1 ;  /* 0x0000001704bd7211 */ /* 0x000fe200008f0c0b */
[----:B------:R-:W-:Y:S01]  /*16c0*/  IMAD.WIDE.U32 R6, R14, R10, R2 ;  /* 0x0000000a0e067225 */ /* 0x000fe200078e0002 */
[----:B------:R-:W-:Y:S02]  /*16d0*/  IADD3.X R10, PT, PT, R3, R0, R9, P0, !PT ;  /* 0x00000000030a7210 */ /* 0x000fe400007fe409 */
[----:B------:R-:W-:Y:S02]  /*16e0*/  IADD3 R2, P0, PT, R188, R190, RZ ;  /* 0x000000bebc027210 */ /* 0x000fe40007f1e0ff */
[----:B------:R-:W-:-:S02]  /*16f0*/  IADD3 R0, PT, PT, R7, R0, RZ ;  /* 0x0000000007007210 */ /* 0x000fc40007ffe0ff */
[C---:B------:R-:W-:Y:S02]  /*1700*/  LEA R8, P1, R6.reuse, R16, 0x1 ;  /* 0x0000001006087211 */ /* 0x040fe400078208ff */
[----:B------:R-:W-:Y:S02]  /*1710*/  IADD3.X R3, PT, PT, R185, R189, RZ, P0, !PT ;  /* 0x000000bdb9037210 */ /* 0x000fe400007fe4ff */
[----:B------:R-:W-:Y:S01]  /*1720*/  LEA.HI.X R9, R6, R17, R0, 0x1, P1 ;  /* 0x0000001106097211 */ /* 0x000fe200008f0c00 */
[----:B------:R-:W-:Y:S01]  /*1730*/  IMAD R0, R49, R12, RZ ;  /* 0x0000000c31007224 */ /* 0x000fe200078e02ff */
[----:B------:R-:W-:Y:S02]  /*1740*/  LEA R4, P1, R5, R16, 0x1 ;  /* 0x0000001005047211 */ /* 0x000fe400078208ff */
[----:B------:R-:W-:Y:S02]  /*1750*/  IADD3 R6, P0, PT, R2, R188, RZ ;  /* 0x000000bc02067210 */ /* 0x000fe40007f1e0ff */
[----:B------:R-:W-:-:S02]  /*1760*/  LEA R172, R172, R165, 0x1 ;  /* 0x000000a5acac7211 */ /* 0x000fc400078e08ff */
[----:B------:R-:W-:Y:S02]  /*1770*/  LEA.HI.X R5, R5, R17, R10, 0x1, P1 ;  /* 0x0000001105057211 */ /* 0x000fe400008f0c0a */
[----:B------:R-:W-:Y:S01]  /*1780*/  IADD3.X R7, PT, PT, R3, R185, RZ, P0, !PT ;  /* 0x000000b903077210 */ /* 0x000fe200007fe4ff */
[----:B------:R-:W-:Y:S01]  /*1790*/  @!PT LDS RZ, [RZ] ;  /* 0x00000000fffff984 */ /* 0x000fe20000000800 */
[----:B------:R-:W-:Y:S01]  /*17a0*/  @!PT LDS RZ, [RZ] ;  /* 0x00000000fffff984 */ /* 0x000fe20000000800 */
[----:B------:R-:W-:Y:S01]  /*17b0*/  @!PT LDS RZ, [RZ] ;  /* 0x00000000fffff984 */ /* 0x000fe20000000800 */
[----:B------:R1:W-:Y:S01]  /*17c0*/  LDGSTS.E.BYPASS.LTC128B.128 [R172], desc[UR4][R8.64] ;  /* 0x0000000008ac7fae */ /* 0x0003e2000b981a04 */
[----:B------:R-:W-:-:S03]  /*17d0*/  IADD3 R10, P0, PT, R6, R188, RZ ;  /* 0x000000bc060a7210 */ /* 0x000fc60007f1e0ff */
[----:B------:R2:W-:Y:S01]  /*17e0*/  LDGSTS.E.BYPASS.LTC128B.128 [R172+0x800], desc[UR4][R4.64] ;  /* 0x0080000004ac7fae */ /* 0x0005e2000b981a04 */
[----:B------:R-:W-:Y:S02]  /*17f0*/  IADD3.X R11, PT, PT, R7, R185, RZ, P0, !PT ;  /* 0x000000b9070b7210 */ /* 0x000fe400007fe4ff */
[----:B-1----:R-:W-:Y:S02]  /*1800*/  IADD3 R8, P0, PT, R10, R188, RZ ;  /* 0x000000bc0a087210 */ /* 0x002fe40007f1e0ff */
[----:B--2---:R-:W-:Y:S02]  /*1810*/  MOV R4, R190 ;  /* 0x000000be00047202 */ /* 0x004fe40000000f00 */
[----:B------:R-:W-:Y:S02]  /*1820*/  MOV R5, R189 ;  /* 0x000000bd00057202 */ /* 0x000fe40000000f00 */
[----:B------:R-:W-:-:S03]  /*1830*/  IADD3.X R9, PT, PT, R11, R185, RZ, P0, !PT ;  /* 0x000000b90b097210 */ /* 0x000fc600007fe4ff */
[----:B------:R1:W-:Y:S04]  /*1840*/  LDGSTS.E.BYPASS.LTC128B.128 [R172+0x1000], desc[UR4][R4.64] ;  /* 0x0100000004ac7fae */ /* 0x0003e8000b981a04 */
[----:B------:R2:W-:Y:S04]  /*1850*/  LDGSTS.E.BYPASS.LTC128B.128 [R172+0x1800], desc[UR4][R2.64] ;  /* 0x0180000002ac7fae */ /* 0x0005e8000b981a04 */
[----:B------:R3:W-:Y:S04]  /*1860*/  LDGSTS.E.BYPASS.LTC128B.128 [R172+0x2000], desc[UR4][R6.64] ;  /* 0x0200000006ac7fae */ /* 0x0007e8000b981a04 */
[----:B------:R-:W-:Y:S04]  /*1870*/  LDGSTS.E.BYPASS.LTC128B.128 [R172+0x2800], desc[UR4][R10.64] ;  /* 0x028000000aac7fae */ /* 0x000fe8000b981a04 */
[----:B------:R4:W-:Y:S01]  /*1880*/  LDGSTS.E.BYPASS.LTC128B.128 [R172+0x3000], desc[UR4][R8.64] ;  /* 0x0300000008ac7fae */ /* 0x0009e2000b981a04 */
[----:B-1----:R-:W-:-:S04]  /*1890*/  IADD3 R4, P0, PT, R8, R188, RZ ;  /* 0x000000bc08047210 */ /* 0x002fc80007f1e0ff */
[-C--:B------:R-:W-:Y:S02]  /*18a0*/  IADD3.X R5, PT, PT, R9, R185.reuse, RZ, P0, !PT ;  /* 0x000000b909057210 */ /* 0x080fe400007fe4ff */
[----:B--2---:R-:W-:Y:S02]  /*18b0*/  IADD3 R2, P0, PT, R4, R188, RZ ;  /* 0x000000bc04027210 */ /* 0x004fe40007f1e0ff */
[----:B---3--:R-:W-:Y:S01]  /*18c0*/  IADD3 R7, PT, PT, R19, R26, RZ ;  /* 0x0000001a13077210 */ /* 0x008fe20007ffe0ff */
[----:B------:R-:W-:Y:S01]  /*18d0*/  LDGSTS.E.BYPASS.LTC128B.128 [R172+0x3800], desc[UR4][R4.64] ;  /* 0x0380000004ac7fae */ /* 0x000fe2000b981a04 */
[----:B------:R-:W-:Y:S02]  /*18e0*/  IADD3.X R3, PT, PT, R5, R185, RZ, P0, !PT ;  /* 0x000000b905037210 */ /* 0x000fe400007fe4ff */
[----:B------:R-:W-:-:S03]  /*18f0*/  MOV R6, R18 ;  /* 0x0000001200067202 */ /* 0x000fc60000000f00 */
[----:B------:R1:W-:Y:S01]  /*1900*/  LDGSTS.E.BYPASS.LTC128B.128 [R172+0x4000], desc[UR4][R2.64] ;  /* 0x0400000002ac7fae */ /* 0x0003e2000b981a04 */
[----:B----4-:R-:W-:-:S04]  /*1910*/  IADD3 R8, P0, PT, R2, R188, RZ ;  /* 0x000000bc02087210 */ /* 0x010fc80007f1e0ff */
[----:B------:R-:W-:-:S05]  /*1920*/  IADD3.X R9, PT, PT, R3, R185, RZ, P0, !PT ;  /* 0x000000b903097210 */ /* 0x000fca00007fe4ff */
[----:B------:R2:W-:Y:S04]  /*1930*/  LDGSTS.E.BYPASS.LTC128B.128 [R172+0x4800], desc[UR4][R8.64] ;  /* 0x0480000008ac7fae */ /* 0x0005e8000b981a04 */
[----:B------:R-:W0:Y:S01]  /*1940*/  LDGDEPBAR ;  /* 0x00000000000079af */ /* 0x000e220000000000 */
[----:B-1----:R-:W-:-:S05]  /*1950*/  IMAD.WIDE.U32 R2, R12, R48, R6 ;  /* 0x000000300c027225 */ /* 0x002fca00078e0006 */
[----:B------:R-:W-:Y:S02]  /*1960*/  IADD3 R0, PT, PT, R3, R0, RZ ;  /* 0x0000000003007210 */ /* 0x000fe40007ffe0ff */
[----:B------:R-:W-:Y:S01]  /*1970*/  LEA R194, P0, R2, R30, 0x1 ;  /* 0x0000001e02c27211 */ /* 0x000fe200078008ff */
[----:B------:R-:W-:-:S12]  /*1980*/  DEPBAR.LE SB0, 0x0 ;  /* 0x000080000000791a */ /* 0x000fd80000000000 */
[----:B------:R-:W-:Y:S05]  /*1990*/  WARPSYNC.ALL ;  /* 0x0000000000007948 */ /* 0x000fea0003800000 */
[----:B------:R-:W-:Y:S02]  /*19a0*/  LEA.HI.X R193, R2, R31, R0, 0x1, P0 ;  /* 0x0000001f02c17211 */ /* 0x000fe400000f0c00 */
[-C--:B------:R-:W-:Y:S02]  /*19b0*/  IADD3 R2, P0, PT, R192, R194.reuse, RZ ;  /* 0x000000c2c0027210 */ /* 0x080fe40007f1e0ff */
[----:B------:R-:W-:Y:S02]  /*19c0*/  MOV R12, R194 ;  /* 0x000000c2000c7202 */ /* 0x000fe40000000f00 */
[----:B------:R-:W-:-:S02]  /*19d0*/  IADD3.X R3, PT, PT, R191, R193, RZ, P0, !PT ;  /* 0x000000c1bf037210 */ /* 0x000fc400007fe4ff */
[-C--:B------:R-:W-:Y:S02]  /*19e0*/  IADD3 R10, P0, PT, R2, R192.reuse, RZ ;  /* 0x000000c0020a7210 */ /* 0x080fe40007f1e0ff */
[----:B------:R-:W-:Y:S01]  /*19f0*/  MOV R13, R193 ;  /* 0x000000c1000d7202 */ /* 0x000fe20000000f00 */
[----:B------:R-:W-:Y:S01]  /*1a00*/  BAR.SYNC.DEFER_BLOCKING 0x0 ;  /* 0x0000000000007b1d */ /* 0x000fe20000010000 */
[----:B------:R-:W-:Y:S02]  /*1a10*/  IADD3.X R11, PT, PT, R3, R191, RZ, P0, !PT ;  /* 0x000000bf030b7210 */ /* 0x000fe400007fe4ff */
[----:B--2---:R-:W-:-:S04]  /*1a20*/  IADD3 R8, P0, PT, R10, R192, RZ ;  /* 0x000000c00a087210 */ /* 0x004fc80007f1e0ff */
[----:B------:R-:W-:Y:S02]  /*1a30*/  IADD3.X R9, PT, PT, R11, R191, RZ, P0, !PT ;  /* 0x000000bf0b097210 */ /* 0x000fe400007fe4ff */
[----:B------:R-:W-:-:S04]  /*1a40*/  IADD3 R6, P0, PT, R8, R192, RZ ;  /* 0x000000c008067210 */ /* 0x000fc80007f1e0ff */
[----:B------:R-:W-:Y:S02]  /*1a50*/  IADD3.X R7, PT, PT, R9, R191, RZ, P0, !PT ;  /* 0x000000bf09077210 */ /* 0x000fe400007fe4ff */
[----:B------:R-:W-:-:S04]  /*1a60*/  IADD3 R4, P0, PT, R6, R192, RZ ;  /* 0x000000c006047210 */ /* 0x000fc80007f1e0ff */
[----:B------:R-:W-:Y:S01]  /*1a70*/  IADD3.X R5, PT, PT, R7, R191, RZ, P0, !PT ;  /* 0x000000bf07057210 */ /* 0x000fe200007fe4ff */
[----:B------:R-:W-:Y:S01]  /*1a80*/  @!PT LDS RZ, [RZ] ;  /* 0x00000000fffff984 */ /* 0x000fe20000000800 */
[----:B------:R-:W-:Y:S01]  /*1a90*/  @!PT LDS RZ, [RZ] ;  /* 0x00000000fffff984 */ /* 0x000fe20000000800 */
[----:B------:R-:W-:Y:S01]  /*1aa0*/  @!PT LDS RZ, [RZ] ;  /* 0x00000000fffff984 */ /* 0x000fe20000000800 */
[----:B------:R-:W-:Y:S04]  /*1ab0*/  LDGSTS.E.BYPASS.LTC128B.128 [R172+0x5000], desc[UR4][R12.64] ;  /* 0x050000000cac7fae */ /* 0x000fe8000b981a04 */
[----:B------:R1:W-:Y:S04]  /*1ac0*/  LDGSTS.E.BYPASS.LTC128B.128 [R172+0x5800], desc[UR4][R2.64] ;  /* 0x0580000002ac7fae */ /* 0x0003e8000b981a04 */
[----:B------:R2:W-:Y:S04]  /*1ad0*/  LDGSTS.E.BYPASS.LTC128B.128 [R172+0x6000], desc[UR4][R10.64] ;  /* 0x060000000aac7fae */ /* 0x0005e8000b981a04 */
[----:B------:R-:W-:Y:S04]  /*1ae0*/  LDGSTS.E.BYPASS.LTC128B.128 [R172+0x6800], desc[UR4][R8.64] ;  /* 0x0680000008ac7fae */ /* 0x000fe8000b981a04 */
[----:B------:R3:W-:Y:S04]  /*1af0*/  LDGSTS.E.BYPASS.LTC128B.128 [R172+0x7000], desc[UR4][R6.64] ;  /* 0x0700000006ac7fae */ /* 0x0007e8000b981a04 */
[----:B------:R-:W-:Y:S01]  /*1b00*/  LDGSTS.E.BYPASS.LTC128B.128 [R172+0x7800], desc[UR4][R4.64] ;  /* 0x0780000004ac7fae */ /* 0x000fe2000b981a04 */
[----:B-1----:R-:W-:-:S04]  /*1b10*/  IADD3 R2, P0, PT, R4, R192, RZ ;  /* 0x000000c004027210 */ /* 0x002fc80007f1e0ff */
[----:B------:R-:W-:Y:S02]  /*1b20*/  IADD3.X R3, PT, PT, R5, R191, RZ, P0, !PT ;  /* 0x000000bf05037210 */ /* 0x000fe400007fe4ff */
[----:B--2---:R-:W-:-:S03]  /*1b30*/  IADD3 R10, P0, PT, R2, R192, RZ ;  /* 0x000000c0020a7210 */ /* 0x004fc60007f1e0ff */
[----:B------:R1:W-:Y:S01]  /*1b40*/  LDGSTS.E.BYPASS.LTC128B.128 [R172+0x8000], desc[UR4][R2.64] ;  /* 0x0800000002ac7fae */ /* 0x0003e2000b981a04 */
[----:B------:R-:W-:-:S05]  /*1b50*/  IADD3.X R11, PT, PT, R3, R191, RZ, P0, !PT ;  /* 0x000000bf030b7210 */ /* 0x000fca00007fe4ff */
[----:B------:R2:W-:Y:S04]  /*1b60*/  LDGSTS.E.BYPASS.LTC128B.128 [R172+0x8800], desc[UR4][R10.64] ;  /* 0x088000000aac7fae */ /* 0x0005e8000b981a04 */
[----:B------:R-:W4:Y:S01]  /*1b70*/  LD.E R0, desc[UR4][R28.64+0x18c] ;  /* 0x00018c041c007980 */ /* 0x000f22000c101900 */
[----:B------:R-:W-:Y:S01]  /*1b80*/  SHF.R.U32.HI R168, RZ, 0x1, R170 ;  /* 0x00000001ffa87819 */ /* 0x000fe200000116aa */
[----:B------:R-:W-:Y:S01]  /*1b90*/  BSSY.RECONVERGENT B1, `(.L_x_2610) ;  /* 0x00001f3000017945 */ /* 0x000fe20003800200 */
[C---:B------:R-:W-:Y:S01]  /*1ba0*/  SHF.L.U32 R184, R170.reuse, 0x5, RZ ;  /* 0x00000005aab87819 */ /* 0x040fe200000006ff */
[----:B------:R-:W0:Y:S01]  /*1bb0*/  LDGDEPBAR ;  /* 0x00000000000079af */ /* 0x000e220000000000 */
[----:B------:R-:W-:Y:S02]  /*1bc0*/  SHF.L.U32 R166, R170, 0x2, RZ ;  /* 0x00000002aaa67819 */ /* 0x000fe400000006ff */
[----:B---3--:R-:W-:-:S02]  /*1bd0*/  LOP3.LUT R6, R184, 0xc0, RZ, 0xc0, !PT ;  /* 0x000000c0b8067812 */ /* 0x008fc400078ec0ff */
[C---:B------:R-:W-:Y:S02]  /*1be0*/  LOP3.LUT P0, RZ, R170.reuse, 0x4, RZ, 0xc0, !PT ;  /* 0x00000004aaff7812 */ /* 0x040fe4000780c0ff */
[----:B------:R-:W-:Y:S02]  /*1bf0*/  MOV R93, 0x20 ;  /* 0x00000020005d7802 */ /* 0x000fe40000000f00 */
[----:B------:R-:W-:Y:S02]  /*1c00*/  LOP3.LUT R187, R187, R186, RZ, 0x3c, !PT ;  /* 0x000000babbbb7212 */ /* 0x000fe400078e3cff */
[----:B------:R-:W-:Y:S02]  /*1c10*/  SEL R93, R93, 0xffffffe0, !P0 ;  /* 0xffffffe05d5d7807 */ /* 0x000fe40004000000 */
[----:B-1----:R-:W-:Y:S02]  /*1c20*/  SHF.L.U32 R2, R170, 0x4, RZ ;  /* 0x00000004aa027819 */ /* 0x002fe400000006ff */
[----:B------:R-:W-:-:S02]  /*1c30*/  LOP3.LUT R3, R168, 0x8, RZ, 0xc0, !PT ;  /* 0x00000008a8037812 */ /* 0x000fc400078ec0ff */
[C---:B------:R-:W-:Y:S02]  /*1c40*/  LOP3.LUT R167, R2.reuse, 0x3e00, RZ, 0xc0, !PT ;  /* 0x00003e0002a77812 */ /* 0x040fe400078ec0ff */
[----:B------:R-:W-:Y:S02]  /*1c50*/  LOP3.LUT R5, R2, 0x100, RZ, 0xc0, !PT ;  /* 0x0000010002057812 */ /* 0x000fe400078ec0ff */
[----:B------:R-:W-:Y:S02]  /*1c60*/  LOP3.LUT R2, R166, 0x18, RZ, 0xc0, !PT ;  /* 0x00000018a6027812 */ /* 0x000fe400078ec0ff */
[--C-:B------:R-:W-:Y:S02]  /*1c70*/  LOP3.LUT R4, R3, 0xc0, R184.reuse, 0xf8, !PT ;  /* 0x000000c003047812 */ /* 0x100fe400078ef8b8 */
[----:B------:R-:W-:Y:S02]  /*1c80*/  LOP3.LUT R3, R167, 0x20, R184, 0xf8, !PT ;  /* 0x00000020a7037812 */ /* 0x000fe400078ef8b8 */
[----:B------:R-:W-:-:S02]  /*1c90*/  LOP3.LUT R91, R4, R2, RZ, 0x3c, !PT ;  /* 0x00000002045b7212 */ /* 0x000fc400078e3cff */
[--C-:B------:R-:W-:Y:S02]  /*1ca0*/  LOP3.LUT R4, R3, 0x100, R184.reuse, 0xf8, !PT ;  /* 0x0000010003047812 */ /* 0x100fe400078ef8b8 */
[----:B------:R-:W-:Y:S02]  /*1cb0*/  LOP3.LUT R5, R5, 0x20, R184, 0xf8, !PT ;  /* 0x0000002005057812 */ /* 0x000fe400078ef8b8 */
[----:B------:R-:W-:Y:S02]  /*1cc0*/  LOP3.LUT R3, R6, 0x8, R170, 0xf8, !PT ;  /* 0x0000000806037812 */ /* 0x000fe400078ef8aa */
[----:B------:R-:W-:Y:S02]  /*1cd0*/  LOP3.LUT R4, R4, R91, RZ, 0xfc, !PT ;  /* 0x0000005b04047212 */ /* 0x000fe400078efcff */
[----:B------:R-:W-:Y:S02]  /*1ce0*/  LOP3.LUT R2, R5, R3, R2, 0xf6, !PT ;  /* 0x0000000305027212 */ /* 0x000fe400078ef602 */
[----:B------:R-:W-:-:S02]  /*1cf0*/  LEA R3, R4, R165, 0x1 ;  /* 0x000000a504037211 */ /* 0x000fc400078e08ff */
[----:B------:R-:W-:Y:S02]  /*1d00*/  LEA R2, R2, R165, 0x1 ;  /* 0x000000a502027211 */ /* 0x000fe400078e08ff */
[----:B------:R-:W-:Y:S01]  /*1d10*/  IADD3 R4, PT, PT, R93, R3, RZ ;  /* 0x000000035d047210 */ /* 0x000fe20007ffe0ff */
[----:B--2---:R1:W-:Y:S01]  /*1d20*/  LDSM.16.M88.4 R8, [R3] ;  /* 0x000000000308783b */ /* 0x0043e20000000200 */
[----:B------:R-:W-:Y:S02]  /*1d30*/  ISETP.NE.AND P0, PT, R229, 0x1, PT ;  /* 0x00000001e500780c */ /* 0x000fe40003f05270 */
[----:B------:R-:W-:Y:S01]  /*1d40*/  LOP3.LUT R186, R187, R186, RZ, 0x3c, !PT ;  /* 0x000000babbba7212 */ /* 0x000fe200078e3cff */
[----:B------:R-:W2:Y:S01]  /*1d50*/  LDSM.16.M88.4 R16, [R2+0x1000] ;  /* 0x001000000210783b */ /* 0x000ea20000000200 */
[----:B------:R-:W-:Y:S02]  /*1d60*/  SHF.L.U64.HI R241, R234, 0x5, R235 ;  /* 0x00000005eaf17819 */ /* 0x000fe400000102eb */
[----:B------:R-:W-:Y:S01]  /*1d70*/  SHF.L.U64.HI R240, R48, 0x5, R49 ;  /* 0x0000000530f07819 */ /* 0x000fe20000010231 */
[----:B------:R-:W-:Y:S01]  /*1d80*/  LDSM.16.M88.4 R4, [R4] ;  /* 0x000000000404783b */ /* 0x000fe20000000200 */
[----:B------:R-:W-:-:S02]  /*1d90*/  SHF.L.U32 R234, R234, 0x5, RZ ;  /* 0x00000005eaea7819 */ /* 0x000fc400000006ff */
[----:B------:R-:W-:Y:S01]  /*1da0*/  LOP3.LUT R187, R187, R186, RZ, 0x3c, !PT ;  /* 0x000000babbbb7212 */ /* 0x000fe200078e3cff */
[----:B------:R-:W-:Y:S04]  /*1db0*/  LDSM.16.M88.4 R32, [R2+0x1400] ;  /* 0x001400000220783b */ /* 0x000fe80000000200 */
[----:B------:R-:W-:Y:S04]  /*1dc0*/  LDSM.16.M88.4 R40, [R2+0x1800] ;  /* 0x001800000228783b */ /* 0x000fe80000000200 */
[----:B------:R-:W-:Y:S01]  /*1dd0*/  LDSM.16.M88.4 R44, [R2+0x1c00] ;  /* 0x001c0000022c783b */ /* 0x000fe20000000200 */
[----:B-1----:R-:W-:-:S05]  /*1de0*/  IADD3 R3, PT, PT, R93, R2, RZ ;  /* 0x000000025d037210 */ /* 0x002fca0007ffe0ff */
[----:B------:R-:W1:Y:S04]  /*1df0*/  LDSM.16.M88.4 R24, [R3+0x1000] ;  /* 0x001000000318783b */ /* 0x000e680000000200 */
[----:B------:R-:W3:Y:S01]  /*1e00*/  LDSM.16.M88.4 R36, [R3+0x1400] ;  /* 0x001400000324783b */ /* 0x000ee20000000200 */
[----:B--2---:R-:W-:-:S15]  /*1e10*/  HMMA.16816.F32.BF16 R12, R8, R16, RZ ;  /* 0x00000010080c723c */ /* 0x004fde00000418ff */
        /* <DEDUP_REMOVED lines=8> */
[----:B---3--:R-:W-:Y:S01]  /*1ea0*/  HMMA.16816.F32.BF16 R12, R4, R38, R12 ;  /* 0x00000026040c723c */ /* 0x008fe2000004180c */
[-C--:B----4-:R-:W-:Y:S01]  /*1eb0*/  FMUL.FTZ R20, R20, R0.reuse ;  /* 0x0000000014147220 */ /* 0x090fe20000410000 */
[-C--:B------:R-:W-:Y:S01]  /*1ec0*/  FMUL.FTZ R21, R21, R0.reuse ;  /* 0x0000000015157220 */ /* 0x080fe20000410000 */
[-C--:B------:R-:W-:Y:S01]  /*1ed0*/  FMUL.FTZ R22, R22, R0.reuse ;  /* 0x0000000016167220 */ /* 0x080fe20000410000 */
[----:B------:R-:W-:Y:S01]  /*1ee0*/  FMUL.FTZ R23, R23, R0 ;  /* 0x0000000017177220 */ /* 0x000fe20000410000 */
[----:B------:R-:W1:-:S14]  /*1ef0*/  MUFU.TANH R144, R20 ;  /* 0x0000001400907308 */ /* 0x000e5c0000002400 */
        /* <DEDUP_REMOVED lines=8> */
[----:B------:R-:W-:-:S07]  /*1f80*/  FMUL.FTZ R27, R27, R0 ;  /* 0x000000001b1b7220 */ /* 0x000fce0000410000 */
[----:B------:R-:W3:Y:S08]  /*1f90*/  MUFU.TANH R106, R22 ;  /* 0x00000016006a7308 */ /* 0x000ef00000002400 */
[----:B------:R4:W1:Y:S08]  /*1fa0*/  MUFU.TANH R105, R23 ;  /* 0x0000001700697308 */ /* 0x0008700000002400 */
[----:B------:R-:W1:Y:S08]  /*1fb0*/  MUFU.TANH R109, R12 ;  /* 0x0000000c006d7308 */ /* 0x000e700000002400 */
[----:B------:R-:W1:Y:S01]  /*1fc0*/  MUFU.TANH R110, R13 ;  /* 0x0000000d006e7308 */ /* 0x000e620000002400 */
[----:B----4-:R-:W-:Y:S01]  /*1fd0*/  HMMA.16816.F32.BF16 R20, R4, R36, R16 ;  /* 0x000000240414723c */ /* 0x010fe20000041810 */
[----:B------:R-:W4:Y:S06]  /*1fe0*/  LDSM.16.M88.4 R36, [R3+0x1c00] ;  /* 0x001c00000324783b */ /* 0x000f2c0000000200 */
[----:B------:R-:W1:Y:S01]  /*1ff0*/  MUFU.TANH R100, R14 ;  /* 0x0000000e00647308 */ /* 0x000e620000002400 */
[C---:B------:R-:W-:Y:S07]  /*2000*/  HMMA.16816.F32.BF16 R16, R8.reuse, R40, RZ ;  /* 0x000000280810723c */ /* 0x040fee00000418ff */
[----:B------:R5:W1:Y:S04]  /*2010*/  MUFU.TANH R99, R15 ;  /* 0x0000000f00637308 */ /* 0x000a680000002400 */
[-C--:B------:R-:W-:Y:S01]  /*2020*/  FMUL.FTZ R20, R20, R0.reuse ;  /* 0x0000000014147220 */ /* 0x080fe20000410000 */
[-C--:B------:R-:W-:Y:S01]  /*2030*/  FMUL.FTZ R21, R21, R0.reuse ;  /* 0x0000000015157220 */ /* 0x080fe20000410000 */
[-C--:B------:R-:W-:Y:S01]  /*2040*/  FMUL.FTZ R22, R22, R0.reuse ;  /* 0x0000000016167220 */ /* 0x080fe20000410000 */
[-C--:B------:R-:W-:Y:S01]  /*2050*/  FMUL.FTZ R23, R23, R0.reuse ;  /* 0x0000000017177220 */ /* 0x080fe20000410000 */
[----:B------:R-:W1:Y:S08]  /*2060*/  MUFU.TANH R113, R24 ;  /* 0x0000001800717308 */ /* 0x000e700000002400 */
[----:B------:R-:W1:Y:S01]  /*2070*/  MUFU.TANH R148, R25 ;  /* 0x0000001900947308 */ /* 0x000e620000002400 */
[----:B-----5:R-:W-:Y:S07]  /*2080*/  HMMA.16816.F32.BF16 R12, R8, R44, RZ ;  /* 0x0000002c080c723c */ /* 0x020fee00000418ff */
[----:B------:R-:W1:Y:S08]  /*2090*/  MUFU.TANH R101, R26 ;  /* 0x0000001a00657308 */ /* 0x000e700000002400 */
[----:B------:R5:W1:Y:S05]  /*20a0*/  MUFU.TANH R104, R27 ;  /* 0x0000001b00687308 */ /* 0x000a6a0000002400 */
[C---:B----4-:R-:W-:Y:S03]  /*20b0*/  HMMA.16816.F32.BF16 R12, R4.reuse, R36, R12 ;  /* 0x00000024040c723c */ /* 0x050fe6000004180c */
[----:B------:R-:W4:Y:S08]  /*20c0*/  MUFU.TANH R125, R20 ;  /* 0x00000014007d7308 */ /* 0x000f300000002400 */
[----:B------:R-:W1:Y:S01]  /*20d0*/  MUFU.TANH R122, R21 ;  /* 0x00000015007a7308 */ /* 0x000e620000002400 */
[----:B-----5:R-:W-:Y:S07]  /*20e0*/  HMMA.16816.F32.BF16 R24, R4, R32, R16 ;  /* 0x000000200418723c */ /* 0x020fee0000041810 */
[----:B------:R-:W1:Y:S01]  /*20f0*/  MUFU.TANH R103, R22 ;  /* 0x0000001600677308 */ /* 0x000e620000002400 */
[----:B------:R-:W-:Y:S01]  /*2100*/  HMMA.16816.F32.BF16 R16, R8, R42, RZ ;  /* 0x0000002a0810723c */ /* 0x000fe200000418ff */
[----:B------:R-:W5:Y:S01]  /*2110*/  LDSM.16.M88.4 R40, [R2+0x2000] ;  /* 0x002000000228783b */ /* 0x000f620000000200 */
        /* <DEDUP_REMOVED lines=9> */
[----:B------:R-:W1:Y:S08]  /*21b0*/  MUFU.TANH R121, R24 ;  /* 0x0000001800797308 */ /* 0x000e700000002400 */
[----:B------:R-:W1:Y:S01]  /*21c0*/  MUFU.TANH R111, R25 ;  /* 0x00000019006f7308 */ /* 0x000e620000002400 */
[----:B--2---:R-:W-:Y:S01]  /*21d0*/  HMMA.16816.F32.BF16 R20, R4, R34, R16 ;  /* 0x000000220414723c */ /* 0x004fe20000041810 */
[----:B------:R-:W2:Y:S06]  /*21e0*/  LDSM.16.M88.4 R32, [R3+0x2000] ;  /* 0x002000000320783b */ /* 0x000eac0000000200 */
[----:B------:R-:W1:Y:S01]  /*21f0*/  MUFU.TANH R98, R26 ;  /* 0x0000001a00627308 */ /* 0x000e620000002400 */
[----:B------:R-:W-:Y:S01]  /*2200*/  HMMA.16816.F32.BF16 R16, R8, R46, RZ ;  /* 0x0000002e0810723c */ /* 0x000fe200000418ff */
[----:B------:R-:W3:Y:S06]  /*2210*/  LDSM.16.M88.4 R44, [R2+0x2400] ;  /* 0x00240000022c783b */ /* 0x000eec0000000200 */
[----:B------:R4:W1:Y:S04]  /*2220*/  MUFU.TANH R97, R27 ;  /* 0x0000001b00617308 */ /* 0x0008680000002400 */
[-C--:B------:R-:W-:Y:S01]  /*2230*/  FMUL.FTZ R20, R20, R0.reuse ;  /* 0x0000000014147220 */ /* 0x080fe20000410000 */
[-C--:B------:R-:W-:Y:S01]  /*2240*/  FMUL.FTZ R21, R21, R0.reuse ;  /* 0x0000000015157220 */ /* 0x080fe20000410000 */
[-C--:B------:R-:W-:Y:S01]  /*2250*/  FMUL.FTZ R22, R22, R0.reuse ;  /* 0x0000000016167220 */ /* 0x080fe20000410000 */
[-C--:B------:R-:W-:Y:S01]  /*2260*/  FMUL.FTZ R23, R23, R0.reuse ;  /* 0x0000000017177220 */ /* 0x080fe20000410000 */
[----:B------:R-:W1:Y:S08]  /*2270*/  MUFU.TANH R143, R12 ;  /* 0x0000000c008f7308 */ /* 0x000e700000002400 */
[----:B------:R-:W1:Y:S01]  /*2280*/  MUFU.TANH R120, R13 ;  /* 0x0000000d00787308 */ /* 0x000e620000002400 */
[----:B----4-:R-:W-:Y:S01]  /*2290*/  HMMA.16816.F32.BF16 R24, R4, R38, R16 ;  /* 0x000000260418723c */ /* 0x010fe20000041810 */
[----:B------:R-:W-:Y:S06]  /*22a0*/  LDSM.16.M88.4 R36, [R3+0x2800] ;  /* 0x002800000324783b */ /* 0x000fec0000000200 */
[----:B------:R-:W4:Y:S01]  /*22b0*/  MUFU.TANH R94, R14 ;  /* 0x0000000e005e7308 */ /* 0x000f220000002400 */
[C---:B-----5:R-:W-:Y:S07]  /*22c0*/  HMMA.16816.F32.BF16 R16, R8.reuse, R40, RZ ;  /* 0x000000280810723c */ /* 0x060fee00000418ff */
[----:B------:R5:W1:Y:S04]  /*22d0*/  MUFU.TANH R92, R15 ;  /* 0x0000000f005c7308 */ /* 0x000a680000002400 */
[-C--:B------:R-:W-:Y:S01]  /*22e0*/  FMUL.FTZ R24, R24, R0.reuse ;  /* 0x0000000018187220 */ /* 0x080fe20000410000 */
[-C--:B------:R-:W-:Y:S01]  /*22f0*/  FMUL.FTZ R25, R25, R0.reuse ;  /* 0x0000000019197220 */ /* 0x080fe20000410000 */
[-C--:B------:R-:W-:Y:S01]  /*2300*/  FMUL.FTZ R26, R26, R0.reuse ;  /* 0x000000001a1a7220 */ /* 0x080fe20000410000 */
[-C--:B------:R-:W-:Y:S01]  /*2310*/  FMUL.FTZ R27, R27, R0.reuse ;  /* 0x000000001b1b7220 */ /* 0x080fe20000410000 */
[----:B------:R-:W1:Y:S08]  /*2320*/  MUFU.TANH R112, R20 ;  /* 0x0000001400707308 */ /* 0x000e700000002400 */
[----:B------:R-:W1:Y:S01]  /*2330*/  MUFU.TANH R115, R21 ;  /* 0x0000001500737308 */ /* 0x000e620000002400 */
[----:B-----5:R-:W-:Y:S01]  /*2340*/  HMMA.16816.F32.BF16 R12, R8, R42, RZ ;  /* 0x0000002a080c723c */ /* 0x020fe200000418ff */
[----:B------:R-:W5:Y:S06]  /*2350*/  LDSM.16.M88.4 R40, [R3+0x2400] ;  /* 0x002400000328783b */ /* 0x000f6c0000000200 */
[----:B------:R-:W1:Y:S08]  /*2360*/  MUFU.TANH R96, R22 ;  /* 0x0000001600607308 */ /* 0x000e700000002400 */
[----:B------:R3:W1:Y:S05]  /*2370*/  MUFU.TANH R95, R23 ;  /* 0x00000017005f7308 */ /* 0x00066a0000002400 */
[C---:B--2---:R-:W-:Y:S03]  /*2380*/  HMMA.16816.F32.BF16 R12, R4.reuse, R34, R12 ;  /* 0x00000022040c723c */ /* 0x044fe6000004180c */
[----:B------:R-:W2:Y:S08]  /*2390*/  MUFU.TANH R136, R24 ;  /* 0x0000001800887308 */ /* 0x000eb00000002400 */
[----:B------:R-:W1:Y:S01]  /*23a0*/  MUFU.TANH R119, R25 ;  /* 0x0000001900777308 */ /* 0x000e620000002400 */
[----:B---3--:R-:W-:Y:S01]  /*23b0*/  HMMA.16816.F32.BF16 R20, R4, R32, R16 ;  /* 0x000000200414723c */ /* 0x008fe20000041810 */
[----:B------:R-:W3:Y:S06]  /*23c0*/  LDSM.16.M88.4 R32, [R2+0x2800] ;  /* 0x002800000220783b */ /* 0x000eec0000000200 */
[----:B------:R-:W1:Y:S01]  /*23d0*/  MUFU.TANH R90, R26 ;  /* 0x0000001a005a7308 */ /* 0x000e620000002400 */
[----:B------:R-:W-:Y:S01]  /*23e0*/  HMMA.16816.F32.BF16 R16, R8, R44, RZ ;  /* 0x0000002c0810723c */ /* 0x000fe200000418ff */
[-C--:B------:R-:W-:Y:S01]  /*23f0*/  FMUL.FTZ R12, R12, R0.reuse ;  /* 0x000000000c0c7220 */ /* 0x080fe20000410000 */
[-C--:B------:R-:W-:Y:S01]  /*2400*/  FMUL.FTZ R13, R13, R0.reuse ;  /* 0x000000000d0d7220 */ /* 0x080fe20000410000 */
[-C--:B------:R-:W-:Y:S01]  /*2410*/  FMUL.FTZ R14, R14, R0.reuse ;  /* 0x000000000e0e7220 */ /* 0x080fe20000410000 */
[----:B------:R-:W-:-:S03]  /*2420*/  FMUL.FTZ R15, R15, R0 ;  /* 0x000000000f0f7220 */ /* 0x000fc60000410000 */
[----:B------:R5:W1:Y:S04]  /*2430*/  MUFU.TANH R89, R27 ;  /* 0x0000001b00597308 */ /* 0x000a680000002400 */
[-C--:B------:R-:W-:Y:S01]  /*2440*/  FMUL.FTZ R20, R20, R0.reuse ;  /* 0x0000000014147220 */ /* 0x080fe20000410000 */
[-C--:B------:R-:W-:Y:S01]  /*2450*/  FMUL.FTZ R21, R21, R0.reuse ;  /* 0x0000000015157220 */ /* 0x080fe20000410000 */
[-C--:B------:R-:W-:Y:S01]  /*2460*/  FMUL.FTZ R22, R22, R0.reuse ;  /* 0x0000000016167220 */ /* 0x080fe20000410000 */
[-C--:B------:R-:W-:Y:S01]  /*2470*/  FMUL.FTZ R23, R23, R0.reuse ;  /* 0x0000000017177220 */ /* 0x080fe20000410000 */
[----:B------:R-:W1:Y:S08]  /*2480*/  MUFU.TANH R117, R12 ;  /* 0x0000000c00757308 */ /* 0x000e700000002400 */
[----:B------:R-:W1:Y:S01]  /*2490*/  MUFU.TANH R124, R13 ;  /* 0x0000000d007c7308 */ /* 0x000e620000002400 */
[----:B-----5:R-:W-:Y:S07]  /*24a0*/  HMMA.16816.F32.BF16 R24, R4, R40, R16 ;  /* 0x000000280418723c */ /* 0x020fee0000041810 */
[----:B------:R-:W1:Y:S01]  /*24b0*/  MUFU.TANH R86, R14 ;  /* 0x0000000e00567308 */ /* 0x000e620000002400 */
[C---:B------:R-:W-:Y:S01]  /*24c0*/  HMMA.16816.F32.BF16 R16, R8.reuse, R46, RZ ;  /* 0x0000002e0810723c */ /* 0x040fe200000418ff */
[----:B------:R-:W-:Y:S06]  /*24d0*/  LDSM.16.M88.4 R44, [R2+0x3000] ;  /* 0x00300000022c783b */ /* 0x000fec0000000200 */
[----:B------:R3:W1:Y:S04]  /*24e0*/  MUFU.TANH R84, R15 ;  /* 0x0000000f00547308 */ /* 0x0006680000002400 */
[-C--:B------:R-:W-:Y:S01]  /*24f0*/  FMUL.FTZ R24, R24, R0.reuse ;  /* 0x0000000018187220 */ /* 0x080fe20000410000 */
[-C--:B------:R-:W-:Y:S01]  /*2500*/  FMUL.FTZ R25, R25, R0.reuse ;  /* 0x0000000019197220 */ /* 0x080fe20000410000 */
[-C--:B------:R-:W-:Y:S01]  /*2510*/  FMUL.FTZ R26, R26, R0.reuse ;  /* 0x000000001a1a7220 */ /* 0x080fe20000410000 */
[-C--:B------:R-:W-:Y:S01]  /*2520*/  FMUL.FTZ R27, R27, R0.reuse ;  /* 0x000000001b1b7220 */ /* 0x080fe20000410000 */
[----:B------:R-:W1:Y:S08]  /*2530*/  MUFU.TANH R118, R20 ;  /* 0x0000001400767308 */ /* 0x000e700000002400 */
[----:B------:R-:W1:Y:S01]  /*2540*/  MUFU.TANH R114, R21 ;  /* 0x0000001500727308 */ /* 0x000e620000002400 */
[----:B---3--:R-:W-:Y:S07]  /*2550*/  HMMA.16816.F32.BF16 R12, R8, R32, RZ ;  /* 0x00000020080c723c */ /* 0x008fee00000418ff */
[----:B------:R-:W3:Y:S08]  /*2560*/  MUFU.TANH R88, R22 ;  /* 0x0000001600587308 */ /* 0x000ef00000002400 */
[----:B------:R5:W1:Y:S05]  /*2570*/  MUFU.TANH R87, R23 ;  /* 0x0000001700577308 */ /* 0x000a6a0000002400 */
[C---:B------:R-:W-:Y:S03]  /*2580*/  HMMA.16816.F32.BF16 R12, R4.reuse, R36, R12 ;  /* 0x00000024040c723c */ /* 0x040fe6000004180c */
[----:B------:R-:W1:Y:S08]  /*2590*/  MUFU.TANH R142, R24 ;  /* 0x00000018008e7308 */ /* 0x000e700000002400 */
[----:B------:R-:W1:Y:S01]  /*25a0*/  MUFU.TANH R116, R25 ;  /* 0x0000001900747308 */ /* 0x000e620000002400 */
[----:B-----5:R-:W-:Y:S01]  /*25b0*/  HMMA.16816.F32.BF16 R20, R4, R42, R16 ;  /* 0x0000002a0414723c */ /* 0x020fe20000041810 */
[----:B------:R-:W5:Y:S06]  /*25c0*/  LDSM.16.M88.4 R40, [R2+0x2c00] ;  /* 0x002c00000228783b */ /* 0x000f6c0000000200 */
[-C--:B------:R-:W-:Y:S01]  /*25d0*/  FMUL.FTZ R12, R12, R0.reuse ;  /* 0x000000000c0c7220 */ /* 0x080fe20000410000 */
[----:B------:R-:W-:Y:S01]  /*25e0*/  HMMA.16816.F32.BF16 R16, R8, R34, RZ ;  /* 0x000000220810723c */ /* 0x000fe200000418ff */
[----:B------:R-:W4:Y:S01]  /*25f0*/  LDSM.16.M88.4 R32, [R3+0x2c00] ;  /* 0x002c00000320783b */ /* 0x000f220000000200 */
        /* <DEDUP_REMOVED lines=9> */
[----:B------:R-:W1:Y:S08]  /*2690*/  MUFU.TANH R147, R12 ;  /* 0x0000000c00937308 */ /* 0x000e700000002400 */
[----:B------:R-:W1:Y:S01]  /*26a0*/  MUFU.TANH R133, R13 ;  /* 0x0000000d00857308 */ /* 0x000e620000002400 */
[----:B--2---:R-:W-:Y:S01]  /*26b0*/  HMMA.16816.F32.BF16 R24, R4, R38, R16 ;  /* 0x000000260418723c */ /* 0x004fe20000041810 */
[----:B------:R-:W-:Y:S06]  /*26c0*/  LDSM.16.M88.4 R36, [R3+0x3400] ;  /* 0x003400000324783b */ /* 0x000fec0000000200 */
[----:B------:R-:W2:Y:S01]  /*26d0*/  MUFU.TANH R77, R14 ;  /* 0x0000000e004d7308 */ /* 0x000ea20000002400 */
        /* <DEDUP_REMOVED lines=12> */
[C---:B----4-:R-:W-:Y:S03]  /*27a0*/  HMMA.16816.F32.BF16 R12, R4.reuse, R34, R12 ;  /* 0x00000022040c723c */ /* 0x050fe6000004180c */
[----:B------:R-:W4:Y:S08]  /*27b0*/  MUFU.TANH R140, R24 ;  /* 0x00000018008c7308 */ /* 0x000f300000002400 */
        /* <DEDUP_REMOVED lines=27> */
[----:B-----5:R-:W-:Y:S01]  /*2970*/  HMMA.16816.F32.BF16 R20, R4, R42, R16 ;  /* 0x0000002a0414723c */ /* 0x020fe20000041810 */
[----:B------:R-:W5:Y:S06]  /*2980*/  LDSM.16.M88.4 R40, [R2+0x3800] ;  /* 0x003800000228783b */ /* 0x000f6c0000000200 */
[----:B------:R-:W1:Y:S01]  /*2990*/  MUFU.TANH R70, R14 ;  /* 0x0000000e00467308 */ /* 0x000e620000002400 */
[C---:B---3--:R-:W-:Y:S07]  /*29a0*/  HMMA.16816.F32.BF16 R16, R8.reuse, R34, RZ ;  /* 0x000000220810723c */ /* 0x048fee00000418ff */
[----:B------:R3:W1:Y:S04]  /*29b0*/  MUFU.TANH R71, R15 ;  /* 0x0000000f00477308 */ /* 0x0006680000002400 */
[-C--:B------:R-:W-:Y:S01]  /*29c0*/  FMUL.FTZ R20, R20, R0.reuse ;  /* 0x0000000014147220 */ /* 0x080fe20000410000 */
[-C--:B------:R-:W-:Y:S01]  /*29d0*/  FMUL.FTZ R21, R21, R0.reuse ;  /* 0x0000000015157220 */ /* 0x080fe20000410000 */
[-C--:B------:R-:W-:Y:S01]  /*29e0*/  FMUL.FTZ R22, R22, R0.reuse ;  /* 0x0000000016167220 */ /* 0x080fe20000410000 */
[-C--:B------:R-:W-:Y:S01]  /*29f0*/  FMUL.FTZ R23, R23, R0.reuse ;  /* 0x0000000017177220 */ /* 0x080fe20000410000 */
[----:B------:R-:W1:Y:S08]  /*2a00*/  MUFU.TANH R146, R24 ;  /* 0x0000001800927308 */ /* 0x000e700000002400 */
[----:B------:R-:W1:Y:S01]  /*2a10*/  MUFU.TANH R129, R25 ;  /* 0x0000001900817308 */ /* 0x000e620000002400 */
[----:B---3--:R-:W-:Y:S01]  /*2a20*/  HMMA.16816.F32.BF16 R12, R8, R32, RZ ;  /* 0x00000020080c723c */ /* 0x008fe200000418ff */
[----:B------:R-:W3:Y:S06]  /*2a30*/  LDSM.16.M88.4 R32, [R3+0x3800] ;  /* 0x003800000320783b */ /* 0x000eec0000000200 */
[----:B------:R-:W1:Y:S08]  /*2a40*/  MUFU.TANH R67, R26 ;  /* 0x0000001a00437308 */ /* 0x000e700000002400 */
[----:B------:R2:W1:Y:S05]  /*2a50*/  MUFU.TANH R68, R27 ;  /* 0x0000001b00447308 */ /* 0x00046a0000002400 */
[C---:B------:R-:W-:Y:S03]  /*2a60*/  HMMA.16816.F32.BF16 R12, R4.reuse, R36, R12 ;  /* 0x00000024040c723c */ /* 0x040fe6000004180c */
[----:B------:R-:W1:Y:S08]  /*2a70*/  MUFU.TANH R137, R20 ;  /* 0x0000001400897308 */ /* 0x000e700000002400 */
[----:B------:R-:W1:Y:S01]  /*2a80*/  MUFU.TANH R139, R21 ;  /* 0x00000015008b7308 */ /* 0x000e620000002400 */
[----:B--2---:R-:W-:Y:S01]  /*2a90*/  HMMA.16816.F32.BF16 R24, R4, R38, R16 ;  /* 0x000000260418723c */ /* 0x004fe20000041810 */
[----:B------:R-:W2:Y:S06]  /*2aa0*/  LDSM.16.M88.4 R36, [R3+0x3c00] ;  /* 0x003c00000324783b */ /* 0x000eac0000000200 */
[-C--:B------:R-:W-:Y:S01]  /*2ab0*/  FMUL.FTZ R12, R12, R0.reuse ;  /* 0x000000000c0c7220 */ /* 0x080fe20000410000 */
[----:B-----5:R-:W-:Y:S01]  /*2ac0*/  HMMA.16816.F32.BF16 R16, R8, R40, RZ ;  /* 0x000000280810723c */ /* 0x020fe200000418ff */
[-C--:B------:R-:W-:Y:S01]  /*2ad0*/  FMUL.FTZ R13, R13, R0.reuse ;  /* 0x000000000d0d7220 */ /* 0x080fe20000410000 */
[-C--:B------:R-:W-:Y:S01]  /*2ae0*/  FMUL.FTZ R14, R14, R0.reuse ;  /* 0x000000000e0e7220 */ /* 0x080fe20000410000 */
[-C--:B------:R-:W-:Y:S01]  /*2af0*/  FMUL.FTZ R15, R15, R0.reuse ;  /* 0x000000000f0f7220 */ /* 0x080fe20000410000 */
[----:B------:R-:W1:Y:S07]  /*2b00*/  MUFU.TANH R153, R12 ;  /* 0x0000000c00997308 */ /* 0x000e6e0000002400 */
[-C--:B------:R-:W-:Y:S01]  /*2b10*/  FMUL.FTZ R24, R24, R0.reuse ;  /* 0x0000000018187220 */ /* 0x080fe20000410000 */
[----:B------:R-:W1:Y:S01]  /*2b20*/  MUFU.TANH R141, R13 ;  /* 0x0000000d008d7308 */ /* 0x000e620000002400 */
[-C--:B------:R-:W-:Y:S01]  /*2b30*/  FMUL.FTZ R25, R25, R0.reuse ;  /* 0x0000000019197220 */ /* 0x080fe20000410000 */
[-C--:B------:R-:W-:Y:S01]  /*2b40*/  FMUL.FTZ R26, R26, R0.reuse ;  /* 0x000000001a1a7220 */ /* 0x080fe20000410000 */
[----:B------:R-:W-:-:S05]  /*2b50*/  FMUL.FTZ R27, R27, R0 ;  /* 0x000000001b1b7220 */ /* 0x000fca0000410000 */
[----:B------:R-:W1:Y:S08]  /*2b60*/  MUFU.TANH R64, R14 ;  /* 0x0000000e00407308 */ /* 0x000e700000002400 */
[----:B------:R5:W1:Y:S08]  /*2b70*/  MUFU.TANH R63, R15 ;  /* 0x0000000f003f7308 */ /* 0x000a700000002400 */
[----:B------:R-:W1:Y:S08]  /*2b80*/  MUFU.TANH R65, R22 ;  /* 0x0000001600417308 */ /* 0x000e700000002400 */
[----:B------:R3:W1:Y:S01]  /*2b90*/  MUFU.TANH R66, R23 ;  /* 0x0000001700427308 */ /* 0x0006620000002400 */
[----:B-----5:R-:W-:Y:S01]  /*2ba0*/  HMMA.16816.F32.BF16 R12, R8, R42, RZ ;  /* 0x0000002a080c723c */ /* 0x020fe200000418ff */
[----:B------:R-:W5:Y:S06]  /*2bb0*/  LDSM.16.M88.4 R40, [R2+0x4000] ;  /* 0x004000000228783b */ /* 0x000f6c0000000200 */
[----:B------:R-:W1:Y:S08]  /*2bc0*/  MUFU.TANH R151, R24 ;  /* 0x0000001800977308 */ /* 0x000e700000002400 */
[----:B------:R-:W1:Y:S01]  /*2bd0*/  MUFU.TANH R145, R25 ;  /* 0x0000001900917308 */ /* 0x000e620000002400 */
[----:B---3--:R-:W-:Y:S07]  /*2be0*/  HMMA.16816.F32.BF16 R20, R4, R32, R16 ;  /* 0x000000200414723c */ /* 0x008fee0000041810 */
[----:B------:R-:W3:Y:S01]  /*2bf0*/  MUFU.TANH R61, R26 ;  /* 0x0000001a003d7308 */ /* 0x000ee20000002400 */
[----:B------:R-:W-:Y:S07]  /*2c00*/  HMMA.16816.F32.BF16 R16, R8, R44, RZ ;  /* 0x0000002c0810723c */ /* 0x000fee00000418ff */
[----:B------:R2:W1:Y:S01]  /*2c10*/  MUFU.TANH R60, R27 ;  /* 0x0000001b003c7308 */ /* 0x0004620000002400 */
[C---:B------:R-:W-:Y:S01]  /*2c20*/  HMMA.16816.F32.BF16 R12, R4.reuse, R34, R12 ;  /* 0x00000022040c723c */ /* 0x040fe2000004180c */
[----:B------:R-:W4:Y:S02]  /*2c30*/  LDSM.16.M88.4 R32, [R3+0x4000] ;  /* 0x004000000320783b */ /* 0x000f240000000200 */
[-C--:B------:R-:W-:Y:S01]  /*2c40*/  FMUL.FTZ R20, R20, R0.reuse ;  /* 0x0000000014147220 */ /* 0x080fe20000410000 */
[-C--:B------:R-:W-:Y:S01]  /*2c50*/  FMUL.FTZ R21, R21, R0.reuse ;  /* 0x0000000015157220 */ /* 0x080fe20000410000 */
[-C--:B------:R-:W-:Y:S01]  /*2c60*/  FMUL.FTZ R22, R22, R0.reuse ;  /* 0x0000000016167220 */ /* 0x080fe20000410000 */
[-C--:B------:R-:W-:Y:S01]  /*2c70*/  FMUL.FTZ R23, R23, R0.reuse ;  /* 0x0000000017177220 */ /* 0x080fe20000410000 */
[----:B------:R-:W1:Y:S08]  /*2c80*/  MUFU.TANH R150, R20 ;  /* 0x0000001400967308 */ /* 0x000e700000002400 */
[----:B------:R-:W1:Y:S01]  /*2c90*/  MUFU.TANH R149, R21 ;  /* 0x0000001500957308 */ /* 0x000e620000002400 */
[----:B--2---:R-:W-:Y:S03]  /*2ca0*/  HMMA.16816.F32.BF16 R24, R4, R36, R16 ;  /* 0x000000240418723c */ /* 0x004fe60000041810 */
[-C--:B------:R-:W-:Y:S01]  /*2cb0*/  FMUL.FTZ R12, R12, R0.reuse ;  /* 0x000000000c0c7220 */ /* 0x080fe20000410000 */
[-C--:B------:R-:W-:Y:S01]  /*2cc0*/  FMUL.FTZ R13, R13, R0.reuse ;  /* 0x000000000d0d7220 */ /* 0x080fe20000410000 */
[-C--:B------:R-:W-:Y:S01]  /*2cd0*/  FMUL.FTZ R14, R14, R0.reuse ;  /* 0x000000000e0e7220 */ /* 0x080fe20000410000 */
[-C--:B------:R-:W-:Y:S01]  /*2ce0*/  FMUL.FTZ R15, R15, R0.reuse ;  /* 0x000000000f0f7220 */ /* 0x080fe20000410000 */
[----:B------:R-:W2:Y:S01]  /*2cf0*/  MUFU.TANH R152, R12 ;  /* 0x0000000c00987308 */ /* 0x000ea20000002400 */
[C---:B------:R-:W-:Y:S01]  /*2d00*/  HMMA.16816.F32.BF16 R16, R8.reuse, R46, RZ ;  /* 0x0000002e0810723c */ /* 0x040fe200000418ff */
[----:B------:R-:W-:Y:S06]  /*2d10*/  LDSM.16.M88.4 R44, [R2+0x4800] ;  /* 0x00480000022c783b */ /* 0x000fec0000000200 */
[----:B------:R-:W1:Y:S04]  /*2d20*/  MUFU.TANH R154, R13 ;  /* 0x0000000d009a7308 */ /* 0x000e680000002400 */
[-C--:B------:R-:W-:Y:S01]  /*2d30*/  FMUL.FTZ R24, R24, R0.reuse ;  /* 0x0000000018187220 */ /* 0x080fe20000410000 */
[-C--:B------:R-:W-:Y:S01]  /*2d40*/  FMUL.FTZ R25, R25, R0.reuse ;  /* 0x0000000019197220 */ /* 0x080fe20000410000 */
[-C--:B------:R-:W-:Y:S01]  /*2d50*/  FMUL.FTZ R26, R26, R0.reuse ;  /* 0x000000001a1a7220 */ /* 0x080fe20000410000 */
[-C--:B------:R-:W-:Y:S01]  /*2d60*/  FMUL.FTZ R27, R27, R0.reuse ;  /* 0x000000001b1b7220 */ /* 0x080fe20000410000 */
[----:B------:R-:W1:Y:S08]  /*2d70*/  MUFU.TANH R56, R14 ;  /* 0x0000000e00387308 */ /* 0x000e700000002400 */
[----:B------:R5:W1:Y:S08]  /*2d80*/  MUFU.TANH R55, R15 ;  /* 0x0000000f00377308 */ /* 0x000a700000002400 */
[----:B------:R-:W1:Y:S08]  /*2d90*/  MUFU.TANH R59, R22 ;  /* 0x00000016003b7308 */ /* 0x000e700000002400 */
[----:B------:R3:W1:Y:S01]  /*2da0*/  MUFU.TANH R58, R23 ;  /* 0x00000017003a7308 */ /* 0x0006620000002400 */
[----:B-----5:R-:W-:Y:S07]  /*2db0*/  HMMA.16816.F32.BF16 R12, R8, R40, RZ ;  /* 0x00000028080c723c */ /* 0x020fee00000418ff */
[----:B------:R-:W1:Y:S08]  /*2dc0*/  MUFU.TANH R156, R24 ;  /* 0x00000018009c7308 */ /* 0x000e700000002400 */
[----:B------:R-:W1:Y:S01]  /*2dd0*/  MUFU.TANH R155, R25 ;  /* 0x00000019009b7308 */ /* 0x000e620000002400 */
[C---:B---3--:R-:W-:Y:S01]  /*2de0*/  HMMA.16816.F32.BF16 R20, R4.reuse, R38, R16 ;  /* 0x000000260414723c */ /* 0x048fe20000041810 */
[----:B------:R-:W3:Y:S06]  /*2df0*/  LDSM.16.M88.4 R36, [R2+0x4400] ;  /* 0x004400000224783b */ /* 0x000eec0000000200 */
[----:B------:R-:W1:Y:S01]  /*2e00*/  MUFU.TANH R54, R26 ;  /* 0x0000001a00367308 */ /* 0x000e620000002400 */
[----:B----4-:R-:W-:Y:S07]  /*2e10*/  HMMA.16816.F32.BF16 R16, R4, R32, R12 ;  /* 0x000000200410723c */ /* 0x010fee000004180c */
[----:B------:R4:W1:Y:S01]  /*2e20*/  MUFU.TANH R53, R27 ;  /* 0x0000001b00357308 */ /* 0x0008620000002400 */
[----:B------:R-:W-:Y:S01]  /*2e30*/  HMMA.16816.F32.BF16 R12, R8, R42, RZ ;  /* 0x0000002a080c723c */ /* 0x000fe200000418ff */
[----:B------:R-:W-:Y:S02]  /*2e40*/  LDSM.16.M88.4 R40, [R3+0x4800] ;  /* 0x004800000328783b */ /* 0x000fe40000000200 */
        /* <DEDUP_REMOVED lines=9> */
[----:B------:R-:W1:Y:S01]  /*2ee0*/  MUFU.TANH R159, R21 ;  /* 0x00000015009f7308 */ /* 0x000e620000002400 */
[----:B----4-:R-:W4:Y:S07]  /*2ef0*/  LDSM.16.M88.4 R24, [R3+0x4400] ;  /* 0x004400000318783b */ /* 0x010f2e0000000200 */
[----:B------:R-:W1:Y:S08]  /*2f00*/  MUFU.TANH R51, R22 ;  /* 0x0000001600337308 */ /* 0x000e700000002400 */
[----:B------:R5:W1:Y:S08]  /*2f10*/  MUFU.TANH R50, R23 ;  /* 0x0000001700327308 */ /* 0x000a700000002400 */
[----:B------:R-:W1:Y:S08]  /*2f20*/  MUFU.TANH R161, R16 ;  /* 0x0000001000a17308 */ /* 0x000e700000002400 */
[----:B------:R-:W1:Y:S01]  /*2f30*/  MUFU.TANH R160, R17 ;  /* 0x0000001100a07308 */ /* 0x000e620000002400 */
[----:B-----5:R-:W-:Y:S01]  /*2f40*/  HMMA.16816.F32.BF16 R20, R4, R34, R12 ;  /* 0x000000220414723c */ /* 0x020fe2000004180c */
[----:B------:R-:W-:Y:S06]  /*2f50*/  LDSM.16.M88.4 R32, [R3+0x4c00] ;  /* 0x004c00000320783b */ /* 0x000fec0000000200 */
[----:B------:R-:W1:Y:S01]  /*2f60*/  MUFU.TANH R31, R18 ;  /* 0x00000012001f7308 */ /* 0x000e620000002400 */
[----:B---3--:R-:W-:Y:S07]  /*2f70*/  HMMA.16816.F32.BF16 R12, R8, R36, RZ ;  /* 0x00000024080c723c */ /* 0x008fee00000418ff */
[----:B------:R3:W1:Y:S04]  /*2f80*/  MUFU.TANH R30, R19 ;  /* 0x00000013001e7308 */ /* 0x0006680000002400 */
[-C--:B------:R-:W-:Y:S01]  /*2f90*/  FMUL.FTZ R20, R20, R0.reuse ;  /* 0x0000000014147220 */ /* 0x080fe20000410000 */
[-C--:B------:R-:W-:Y:S01]  /*2fa0*/  FMUL.FTZ R21, R21, R0.reuse ;  /* 0x0000000015157220 */ /* 0x080fe20000410000 */
[-C--:B------:R-:W-:Y:S01]  /*2fb0*/  FMUL.FTZ R22, R22, R0.reuse ;  /* 0x0000000016167220 */ /* 0x080fe20000410000 */
[----:B------:R-:W-:Y:S01]  /*2fc0*/  FMUL.FTZ R23, R23, R0 ;  /* 0x0000000017177220 */ /* 0x000fe20000410000 */
[----:B------:R-:W1:Y:S05]  /*2fd0*/  MUFU.TANH R162, R20 ;  /* 0x0000001400a27308 */ /* 0x000e6a0000002400 */
[----:B----4-:R-:W-:Y:S03]  /*2fe0*/  HMMA.16816.F32.BF16 R12, R4, R24, R12 ;  /* 0x00000018040c723c */ /* 0x010fe6000004180c */
[----:B------:R-:W4:Y:S05]  /*2ff0*/  MUFU.TANH R163, R21 ;  /* 0x0000001500a37308 */ /* 0x000f2a0000002400 */
[----:B---3--:R-:W-:Y:S01]  /*3000*/  HMMA.16816.F32.BF16 R16, R8, R38, RZ ;  /* 0x000000260810723c */ /* 0x008fe200000418ff */
[----:B------:R-:W3:Y:S01]  /*3010*/  LDSM.16.M88.4 R36, [R2+0x4c00] ;  /* 0x004c00000224783b */ /* 0x000ee20000000200 */
[----:B------:R-:W-:-:S04]  /*3020*/  DEPBAR.LE SB0, 0x0 ;  /* 0x000080000000791a */ /* 0x000fc80000000000 */
[----:B------:R-:W1:Y:S05]  /*3030*/  MUFU.TANH R52, R22 ;  /* 0x0000001600347308 */ /* 0x000e6a0000002400 */
[-C--:B------:R-:W-:Y:S01]  /*3040*/  FMUL.FTZ R12, R12, R0.reuse ;  /* 0x000000000c0c7220 */ /* 0x080fe20000410000 */
[-C--:B------:R-:W-:Y:S01]  /*3050*/  FMUL.FTZ R13, R13, R0.reuse ;  /* 0x000000000d0d7220 */ /* 0x080fe20000410000 */
[-C--:B------:R-:W-:Y:S01]  /*3060*/  FMUL.FTZ R14, R14, R0.reuse ;  /* 0x000000000e0e7220 */ /* 0x080fe20000410000 */
[-C--:B------:R-:W-:Y:S01]  /*3070*/  FMUL.FTZ R15, R15, R0.reuse ;  /* 0x000000000f0f7220 */ /* 0x080fe20000410000 */
[----:B------:R-:W1:Y:S05]  /*3080*/  MUFU.TANH R164, R12 ;  /* 0x0000000c00a47308 */ /* 0x000e6a0000002400 */
[----:B------:R-:W-:Y:S03]  /*3090*/  HMMA.16816.F32.BF16 R24, R4, R26, R16 ;  /* 0x0000001a0418723c */ /* 0x000fe60000041810 */
[----:B------:R-:W1:Y:S05]  /*30a0*/  MUFU.TANH R169, R13 ;  /* 0x0000000d00a97308 */ /* 0x000e6a0000002400 */
[----:B------:R-:W-:Y:S03]  /*30b0*/  HMMA.16816.F32.BF16 R16, R8, R44, RZ ;  /* 0x0000002c0810723c */ /* 0x000fe600000418ff */
[----:B------:R-:W1:Y:S08]  /*30c0*/  MUFU.TANH R62, R14 ;  /* 0x0000000e003e7308 */ /* 0x000e700000002400 */
[----:B------:R3:W1:Y:S01]  /*30d0*/  MUFU.TANH R69, R15 ;  /* 0x0000000f00457308 */ /* 0x0006620000002400 */
[-C--:B------:R-:W-:Y:S01]  /*30e0*/  FMUL.FTZ R24, R24, R0.reuse ;  /* 0x0000000018187220 */ /* 0x080fe20000410000 */
[-C--:B------:R-:W-:Y:S01]  /*30f0*/  FMUL.FTZ R25, R25, R0.reuse ;  /* 0x0000000019197220 */ /* 0x080fe20000410000 */
[-C--:B------:R-:W-:Y:S01]  /*3100*/  FMUL.FTZ R26, R26, R0.reuse ;  /* 0x000000001a1a7220 */ /* 0x080fe20000410000 */
[----:B------:R-:W-:-:S04]  /*3110*/  FMUL.FTZ R27, R27, R0 ;  /* 0x000000001b1b7220 */ /* 0x000fc80000410000 */
[----:B------:R5:W1:Y:S08]  /*3120*/  MUFU.TANH R57, R23 ;  /* 0x0000001700397308 */ /* 0x000a700000002400 */
[----:B------:R-:W1:Y:S01]  /*3130*/  MUFU.TANH R171, R24 ;  /* 0x0000001800ab7308 */ /* 0x000e620000002400 */
[----:B---3--:R-:W-:Y:S07]  /*3140*/  HMMA.16816.F32.BF16 R12, R8, R36, RZ ;  /* 0x00000024080c723c */ /* 0x008fee00000418ff */
[----:B------:R-:W3:Y:S01]  /*3150*/  MUFU.TANH R174, R25 ;  /* 0x0000001900ae7308 */ /* 0x000ee20000002400 */
[----:B-----5:R-:W-:Y:S07]  /*3160*/  HMMA.16816.F32.BF16 R20, R4, R40, R16 ;  /* 0x000000280414723c */ /* 0x020fee0000041810 */
[----:B------:R-:W1:Y:S01]  /*3170*/  MUFU.TANH R74, R26 ;  /* 0x0000001a004a7308 */ /* 0x000e620000002400 */
[C---:B------:R-:W-:Y:S07]  /*3180*/  HMMA.16816.F32.BF16 R16, R8.reuse, R46, RZ ;  /* 0x0000002e0810723c */ /* 0x040fee00000418ff */
[----:B------:R-:W1:Y:S01]  /*3190*/  MUFU.TANH R81, R27 ;  /* 0x0000001b00517308 */ /* 0x000e620000002400 */
[----:B------:R-:W-:Y:S03]  /*31a0*/  HMMA.16816.F32.BF16 R8, R8, R38, RZ ;  /* 0x000000260808723c */ /* 0x000fe600000418ff */
[-C--:B------:R-:W-:Y:S01]  /*31b0*/  FMUL.FTZ R23, R23, R0.reuse ;  /* 0x0000000017177220 */ /* 0x080fe20000410000 */
[-C--:B------:R-:W-:Y:S01]  /*31c0*/  FMUL.FTZ R20, R20, R0.reuse ;  /* 0x0000000014147220 */ /* 0x080fe20000410000 */
[-C--:B------:R-:W-:Y:S01]  /*31d0*/  FMUL.FTZ R21, R21, R0.reuse ;  /* 0x0000000015157220 */ /* 0x080fe20000410000 */
[----:B------:R-:W-:-:S02]  /*31e0*/  FMUL.FTZ R22, R22, R0 ;  /* 0x0000000016167220 */ /* 0x000fc40000410000 */
[C---:B------:R-:W-:Y:S01]  /*31f0*/  HMMA.16816.F32.BF16 R12, R4.reuse, R32, R12 ;  /* 0x00000020040c723c */ /* 0x040fe2000004180c */
[----:B------:R-:W1:Y:S07]  /*3200*/  MUFU.TANH R175, R20 ;  /* 0x0000001400af7308 */ /* 0x000e6e0000002400 */
[C---:B------:R-:W-:Y:S01]  /*3210*/  HMMA.16816.F32.BF16 R16, R4.reuse, R42, R16 ;  /* 0x0000002a0410723c */ /* 0x040fe20000041810 */
[----:B------:R-:W1:Y:S07]  /*3220*/  MUFU.TANH R176, R21 ;  /* 0x0000001500b07308 */ /* 0x000e6e0000002400 */
[----:B------:R-:W-:Y:S01]  /*3230*/  HMMA.16816.F32.BF16 R4, R4, R34, R8 ;  /* 0x000000220404723c */ /* 0x000fe20000041808 */
[----:B------:R-:W1:Y:S02]  /*3240*/  MUFU.TANH R85, R22 ;  /* 0x0000001600557308 */ /* 0x000e640000002400 */
[-C--:B------:R-:W-:Y:S01]  /*3250*/  FMUL.FTZ R2, R13, R0.reuse ;  /* 0x000000000d027220 */ /* 0x080fe20000410000 */
[----:B------:R-:W-:-:S05]  /*3260*/  FMUL.FTZ R12, R12, R0 ;  /* 0x000000000c0c7220 */ /* 0x000fca0000410000 */
[----:B------:R5:W1:Y:S02]  /*3270*/  MUFU.TANH R180, R2 ;  /* 0x0000000200b47308 */ /* 0x000a640000002400 */
[-C--:B------:R-:W-:Y:S01]  /*3280*/  FMUL.FTZ R18, R18, R0.reuse ;  /* 0x0000000012127220 */ /* 0x080fe20000410000 */
[-C--:B------:R-:W-:Y:S01]  /*3290*/  FMUL.FTZ R19, R19, R0.reuse ;  /* 0x0000000013137220 */ /* 0x080fe20000410000 */
[-C--:B------:R-:W-:Y:S01]  /*32a0*/  FMUL.FTZ R17, R17, R0.reuse ;  /* 0x0000000011117220 */ /* 0x080fe20000410000 */
[----:B------:R-:W-:-:S03]  /*32b0*/  FMUL.FTZ R16, R16, R0 ;  /* 0x0000000010107220 */ /* 0x000fc60000410000 */
[----:B------:R-:W1:Y:S02]  /*32c0*/  MUFU.TANH R23, R23 ;  /* 0x0000001700177308 */ /* 0x000e640000002400 */
[-C--:B------:R-:W-:Y:S01]  /*32d0*/  FMUL.FTZ R4, R4, R0.reuse ;  /* 0x0000000004047220 */ /* 0x080fe20000410000 */
[-C--:B------:R-:W-:Y:S01]  /*32e0*/  FMUL.FTZ R5, R5, R0.reuse ;  /* 0x0000000005057220 */ /* 0x080fe20000410000 */
[-C--:B------:R-:W-:Y:S01]  /*32f0*/  FMUL.FTZ R6, R6, R0.reuse ;  /* 0x0000000006067220 */ /* 0x080fe20000410000 */
[----:B------:R-:W-:-:S03]  /*3300*/  FMUL.FTZ R7, R7, R0 ;  /* 0x0000000007077220 */ /* 0x000fc60000410000 */
[----:B------:R-:W1:Y:S01]  /*3310*/  MUFU.TANH R178, R17 ;  /* 0x0000001100b27308 */ /* 0x000e620000002400 */
[----:B-----5:R-:W-:-:S07]  /*3320*/  FMUL.FTZ R2, R14, R0 ;  /* 0x000000000e027220 */ /* 0x020fce0000410000 */
[----:B------:R5:W1:Y:S08]  /*3330*/  MUFU.TANH R107, R2 ;  /* 0x00000002006b7308 */ /* 0x000a700000002400 */
[----:B------:R-:W1:Y:S08]  /*3340*/  MUFU.TANH R18, R18 ;  /* 0x0000001200127308 */ /* 0x000e700000002400 */
[----:B------:R-:W1:Y:S01]  /*3350*/  MUFU.TANH R19, R19 ;  /* 0x0000001300137308 */ /* 0x000e620000002400 */
[----:B-----5:R-:W-:Y:S01]  /*3360*/  FMUL.FTZ R2, R15, R0 ;  /* 0x000000000f027220 */ /* 0x020fe20000410000 */
[----:B------:R-:W-:-:S04]  /*3370*/  LOP3.LUT R0, R184, 0x100, RZ, 0xc0, !PT ;  /* 0x00000100b8007812 */ /* 0x000fc800078ec0ff */
[----:B------:R-:W-:Y:S02]  /*3380*/  LOP3.LUT R0, R0, 0x20, R184, 0xf8, !PT ;  /* 0x0000002000007812 */ /* 0x000fe400078ef8b8 */
[----:B------:R-:W1:Y:S01]  /*3390*/  MUFU.TANH R181, R12 ;  /* 0x0000000c00b57308 */ /* 0x000e620000002400 */
[----:B------:R-:W-:-:S07]  /*33a0*/  SHF.L.U32 R184, R48, 0x5, RZ ;  /* 0x0000000530b87819 */ /* 0x000fce00000006ff */
[----:B------:R-:W1:Y:S08]  /*33b0*/  MUFU.TANH R108, R2 ;  /* 0x00000002006c7308 */ /* 0x000e700000002400 */
[----:B------:R-:W1:Y:S08]  /*33c0*/  MUFU.TANH R179, R4 ;  /* 0x0000000400b37308 */ /* 0x000e700000002400 */
[----:B------:R-:W1:Y:S08]  /*33d0*/  MUFU.TANH R182, R5 ;  /* 0x0000000500b67308 */ /* 0x000e700000002400 */
[----:B------:R-:W1:Y:S08]  /*33e0*/  MUFU.TANH R158, R6 ;  /* 0x00000006009e7308 */ /* 0x000e700000002400 */
[----:B------:R-:W1:Y:S08]  /*33f0*/  MUFU.TANH R183, R7 ;  /* 0x0000000700b77308 */ /* 0x000e700000002400 */
[----:B------:R5:W1:Y:S02]  /*3400*/  MUFU.TANH R177, R16 ;  /* 0x0000001000b17308 */ /* 0x000a640000002400 */
[----:B-----5:R-:W-:Y:S01]  /*3410*/  LOP3.LUT R16, R0, R91, RZ, 0xfc, !PT ;  /* 0x0000005b00107212 */ /* 0x020fe200078efcff */
[----:B------:R-:W-:Y:S06]  /*3420*/  BAR.SYNC.DEFER_BLOCKING 0x0 ;  /* 0x0000000000007b1d */ /* 0x000fec0000010000 */
[----:B-1234-:R-:W-:Y:S05]  /*3430*/  @!P0 BRA `(.L_x_2611) ;  /* 0x0000000400a08947 */ /* 0x01efea0003800000 */
        /* <DEDUP_REMOVED lines=13> */
.L_x_2613:
[----:B------:R-:W2:Y:S01]  /*3510*/  LD.E R2, desc[UR4][R134.64+0x170] ;  /* 0x0001700486027980 */ /* 0x000ea2000c101900 */
[C---:B------:R-:W-:Y:S02]  /*3520*/  LEA R8, R229.reuse, 0xfffffe00, 0x8 ;  /* 0xfffffe00e5087811 */ /* 0x040fe400078e40ff */
[----:B------:R-:W-:Y:S02]  /*3530*/  LEA R9, R229, 0xffffff00, 0x8 ;  /* 0xffffff00e5097811 */ /* 0x000fe400078e40ff */
[----:B------:R-:W-:Y:S02]  /*3540*/  IABS R6, R8 ;  /* 0x0000000800067213 */ /* 0x000fe40000000000 */
[----:B------:R-:W-:Y:S02]  /*3550*/  IABS R7, R9 ;  /* 0x0000000900077213 */ /* 0x000fe40000000000 */
[-C--:B--2---:R-:W-:Y:S02]  /*3560*/  IABS R0, R2.reuse ;  /* 0x0000000200007213 */ /* 0x084fe40000000000 */
[----:B------:R-:W-:-:S02]  /*3570*/  IABS R10, R2 ;  /* 0x00000002000a7213 */ /* 0x000fc40000000000 */
        /* <DEDUP_REMOVED lines=55> */
.L_x_2614:
[----:B------:R-:W-:Y:S05]  /*38f0*/  BSYNC.RECONVERGENT B0 ;  /* 0x0000000000007941 */ /* 0x000fea0003800200 */
.L_x_2612:
[C---:B------:R-:W-:Y:S01]  /*3900*/  LEA R2, P1, R234.reuse, R190, 0x1 ;  /* 0x000000beea027211 */ /* 0x040fe200078208ff */
[----:B------:R-:W-:Y:S02]  /*3910*/  IMAD.MOV.U32 R12, RZ, RZ, R190 ;  /* 0x000000ffff0c7224 */ /* 0x000fe400078e00be */
[----:B------:R-:W-:Y:S01]  /*3920*/  IMAD.MOV.U32 R13, RZ, RZ, R189 ;  /* 0x000000ffff0d7224 */ /* 0x000fe200078e00bd */
[----:B------:R-:W-:Y:S02]  /*3930*/  LEA.HI.X R3, R234, R189, R241, 0x1, P1 ;  /* 0x000000bdea037211 */ /* 0x000fe400008f0cf1 */
[-C--:B------:R-:W-:Y:S02]  /*3940*/  IADD3 R10, P1, PT, R2, R188.reuse, RZ ;  /* 0x000000bc020a7210 */ /* 0x080fe40007f3e0ff */
[----:B------:R-:W-:Y:S01]  /*3950*/  @!PT LDS RZ, [RZ] ;  /* 0x00000000fffff984 */ /* 0x000fe20000000800 */
[----:B------:R-:W-:Y:S01]  /*3960*/  @!PT LDS RZ, [RZ] ;  /* 0x00000000fffff984 */ /* 0x000fe20000000800 */
[----:B------:R-:W-:Y:S01]  /*3970*/  @!PT LDS RZ, [RZ] ;  /* 0x00000000fffff984 */ /* 0x000fe20000000800 */
[----:B------:R-:W-:Y:S03]  /*3980*/  LDGSTS.E.BYPASS.LTC128B.128 [R172+0x1000], desc[UR4][R12.64] ;  /* 0x010000000cac7fae */ /* 0x000fe6000b981a04 */
        /* <DEDUP_REMOVED lines=9> */
[----:B------:R-:W-:Y:S01]  /*3a20*/  IMAD.X R5, R7, 0x1, R185, P1 ;  /* 0x0000000107057824 */ /* 0x000fe200008e06b9 */
[----:B------:R3:W-:Y:S04]  /*3a30*/  LDGSTS.E.BYPASS.LTC128B.128 [R172+0x3000], desc[UR4][R6.64] ;  /* 0x0300000006ac7fae */ /* 0x0007e8000b981a04 */
[----:B------:R3:W-:Y:S01]  /*3a40*/  LDGSTS.E.BYPASS.LTC128B.128 [R172+0x3800], desc[UR4][R4.64] ;  /* 0x0380000004ac7fae */ /* 0x0007e2000b981a04 */
[----:B-1----:R-:W-:-:S05]  /*3a50*/  IADD3 R2, P1, PT, R4, R188, RZ ;  /* 0x000000bc04027210 */ /* 0x002fca0007f3e0ff */
[----:B------:R-:W-:Y:S01]  /*3a60*/  IMAD.X R3, R5, 0x1, R185, P1 ;  /* 0x0000000105037824 */ /* 0x000fe200008e06b9 */
[----:B--2---:R-:W-:-:S04]  /*3a70*/  IADD3 R10, P1, PT, R2, R188, RZ ;  /* 0x000000bc020a7210 */ /* 0x004fc80007f3e0ff */
[----:B------:R3:W-:Y:S01]  /*3a80*/  LDGSTS.E.BYPASS.LTC128B.128 [R172+0x4000], desc[UR4][R2.64] ;  /* 0x0400000002ac7fae */ /* 0x0007e2000b981a04 */
[----:B------:R-:W-:-:S05]  /*3a90*/  IMAD.X R11, R3, 0x1, R185, P1 ;  /* 0x00000001030b7824 */ /* 0x000fca00008e06b9 */
[----:B------:R3:W-:Y:S04]  /*3aa0*/  LDGSTS.E.BYPASS.LTC128B.128 [R172+0x4800], desc[UR4][R10.64] ;  /* 0x048000000aac7fae */ /* 0x0007e8000b981a04 */
[----:B------:R-:W0:Y:S02]  /*3ab0*/  LDGDEPBAR ;  /* 0x00000000000079af */ /* 0x000e240000000000 */
.L_x_2611:
[----:B------:R-:W-:Y:S05]  /*3ac0*/  BSYNC.RECONVERGENT B1 ;  /* 0x0000000000017941 */ /* 0x000fea0003800200 */
.L_x_2610:
        /* <DEDUP_REMOVED lines=65> */
[----:B------:R-:W-:Y:S01]  /*3ee0*/  LEA R16, R16, R165, 0x1 ;  /* 0x000000a510107211 */ /* 0x000fe200078e08ff */
[----:B---3--:R-:W1:Y:S03]  /*3ef0*/  SHFL.BFLY PT, R2, R21, 0x2, 0x1f ;  /* 0x0c401f0015027f89 */ /* 0x008e6600000e0000 */
[----:B------:R-:W-:Y:S01]  /*3f00*/  IADD3 R20, PT, PT, R93, R16, RZ ;  /* 0x000000105d147210 */ /* 0x000fe20007ffe0ff */
[----:B------:R-:W3:Y:S04]  /*3f10*/  SHFL.BFLY PT, R5, R22, 0x2, 0x1f ;  /* 0x0c401f0016057f89 */ /* 0x000ee800000e0000 */
[----:B------:R-:W-:Y:S04]  /*3f20*/  LDSM.16.MT88.4 R24, [R16+0x5000] ;  /* 0x005000001018783b */ /* 0x000fe80000004200 */
[----:B------:R-:W-:Y:S04]  /*3f30*/  LDSM.16.MT88.4 R12, [R20+0x5000] ;  /* 0x00500000140c783b */ /* 0x000fe80000004200 */
[----:B------:R-:W-:Y:S04]  /*3f40*/  LDSM.16.MT88.4 R36, [R16+0x5400] ;  /* 0x005400001024783b */ /* 0x000fe80000004200 */
[----:B------:R-:W-:Y:S01]  /*3f50*/  LDSM.16.MT88.4 R40, [R20+0x5400] ;  /* 0x005400001428783b */ /* 0x000fe20000004200 */
[----:B-1----:R-:W-:-:S03]  /*3f60*/  FMNMX.FTZ R21, R21, R2, !PT ;  /* 0x0000000215157209 */ /* 0x002fc60007810000 */
[----:B------:R-:W-:Y:S01]  /*3f70*/  LDSM.16.MT88.4 R44, [R16+0x5800] ;  /* 0x00580000102c783b */ /* 0x000fe20000004200 */
        /* <DEDUP_REMOVED lines=15> */
[----:B------:R1:W3:Y:S01]  /*4070*/  MUFU.EX2 R101, R2 ;  /* 0x0000000200657308 */ /* 0x0002e20000000800 */
[----:B--2---:R-:W-:Y:S01]  /*4080*/  FMNMX.FTZ R22, R22, R4, !PT ;  /* 0x0000000416167209 */ /* 0x004fe20007810000 */
[----:B------:R-:W-:-:S03]  /*4090*/  FADD.FTZ R4, R106, R105 ;  /* 0x000000696a047221 */ /* 0x000fc60000010000 */
        /* <DEDUP_REMOVED lines=97> */
[----:B------:R2:W-:Y:S02]  /*46b0*/  MUFU.EX2 R244, R2 ;  /* 0x0000000200f47308 */ /* 0x0005e40000000800 */
[----:B--2---:R-:W-:-:S06]  /*46c0*/  FFMA.FTZ R2, R30, R0, -R3 ;  /* 0x000000001e027223 */ /* 0x004fcc0000010803 */
[----:B------:R2:W-:Y:S02]  /*46d0*/  MUFU.EX2 R245, R2 ;  /* 0x0000000200f57308 */ /* 0x0005e40000000800 */
[----:B--2---:R-:W-:-:S06]  /*46e0*/  FFMA.FTZ R2, R144, R0, -R5 ;  /* 0x0000000090027223 */ /* 0x004fcc0000010805 */
[----:B------:R2:W-:Y:S02]  /*46f0*/  MUFU.EX2 R7, R2 ;  /* 0x0000000200077308 */ /* 0x0005e40000000800 */
[----:B--2---:R-:W-:-:S06]  /*4700*/  FFMA.FTZ R2, R128, R0, -R5 ;  /* 0x0000000080027223 */ /* 0x004fcc0000010805 */
[----:B------:R2:W3:Y:S02]  /*4710*/  MUFU.EX2 R6, R2 ;  /* 0x0000000200067308 */ /* 0x0004e40000000800 */
[-C--:B--2---:R-:W-:Y:S01]  /*4720*/  FFMA.FTZ R2, R113, R0.reuse, -R5 ;  /* 0x0000000071027223 */ /* 0x084fe20000010805 */
[----:B---3--:R-:W-:Y:S01]  /*4730*/  F2FP.BF16.F32.PACK_AB R8, R6, R7 ;  /* 0x000000070608723e */ /* 0x008fe200000010ff */
[----:B------:R-:W-:Y:S01]  /*4740*/  FADD.FTZ R6, R7, R6 ;  /* 0x0000000607067221 */ /* 0x000fe20000010000 */
[----:B------:R-:W-:-:S03]  /*4750*/  FFMA.FTZ R7, R19, R0, -R3 ;  /* 0x0000000013077223 */ /* 0x000fc60000010803 */
[----:B------:R2:W3:Y:S08]  /*4760*/  MUFU.EX2 R53, R2 ;  /* 0x0000000200357308 */ /* 0x0004f00000000800 */
[----:B------:R-:W-:Y:S01]  /*4770*/  MUFU.EX2 R78, R7 ;  /* 0x00000007004e7308 */ /* 0x000fe20000000800 */
[----:B--2---:R-:W-:Y:S01]  /*4780*/  FFMA.FTZ R2, R148, R0, -R5 ;  /* 0x0000000094027223 */ /* 0x004fe20000010805 */
[----:B---3--:R-:W-:-:S06]  /*4790*/  FADD.FTZ R6, R53, R6 ;  /* 0x0000000635067221 */ /* 0x008fcc0000010000 */
        /* <DEDUP_REMOVED lines=9> */
[C---:B------:R-:W-:Y:S01]  /*4830*/  HMMA.16816.F32.BF16 R24, R8.reuse, R12, RZ ;  /* 0x0000000c0818723c */ /* 0x040fe200000418ff */
[----:B------:R2:W3:Y:S07]  /*4840*/  MUFU.EX2 R59, R2 ;  /* 0x00000002003b7308 */ /* 0x0004ee0000000800 */
[----:B------:R-:W-:Y:S01]  /*4850*/  HMMA.16816.F32.BF16 R12, R8, R14, RZ ;  /* 0x0000000e080c723c */ /* 0x000fe200000418ff */
[----:B------:R-:W-:Y:S02]  /*4860*/  F2FP.BF16.F32.PACK_AB R9, R102, R103 ;  /* 0x000000676609723e */ /* 0x000fe400000010ff */
[----:B------:R-:W-:Y:S01]  /*4870*/  F2FP.BF16.F32.PACK_AB R11, R99, R100 ;  /* 0x00000064630b723e */ /* 0x000fe200000010ff */
[----:B--2---:R-:W-:Y:S01]  /*4880*/  FFMA.FTZ R2, R109, R0, -R5 ;  /* 0x000000006d027223 */ /* 0x004fe20000010805 */
[----:B---3--:R-:W-:-:S03]  /*4890*/  F2FP.BF16.F32.PACK_AB R8, R59, R54 ;  /* 0x000000363b08723e */ /* 0x008fc600000010ff */
[----:B------:R2:W-:Y:S02]  /*48a0*/  MUFU.EX2 R92, R2 ;  /* 0x00000002005c7308 */ /* 0x0005e40000000800 */
[----:B--2---:R-:W-:-:S06]  /*48b0*/  FFMA.FTZ R2, R110, R0, -R5 ;  /* 0x000000006e027223 */ /* 0x004fcc0000010805 */
[----:B------:R2:W3:Y:S02]  /*48c0*/  MUFU.EX2 R61, R2 ;  /* 0x00000002003d7308 */ /* 0x0004e40000000800 */
[----:B--2---:R-:W-:Y:S01]  /*48d0*/  FFMA.FTZ R2, R52, R0, -R3 ;  /* 0x0000000034027223 */ /* 0x004fe20000010803 */
[----:B---3--:R-:W-:Y:S01]  /*48e0*/  F2FP.BF16.F32.PACK_AB R10, R61, R92 ;  /* 0x0000005c3d0a723e */ /* 0x008fe200000010ff */
[----:B------:R-:W-:Y:S04]  /*48f0*/  LDSM.16.MT88.4 R52, [R20+0x7800] ;  /* 0x007800001434783b */ /* 0x000fe80000004200 */
        /* <DEDUP_REMOVED lines=21> */
[C---:B------:R-:W-:Y:S08]  /*4a50*/  HMMA.16816.F32.BF16 R32, R8.reuse, R44, R32 ;  /* 0x0000002c0820723c */ /* 0x040ff00000041820 */
[----:B------:R-:W-:Y:S01]  /*4a60*/  HMMA.16816.F32.BF16 R28, R8, R46, R28 ;  /* 0x0000002e081c723c */ /* 0x000fe2000004181c */
[----:B------:R-:W5:Y:S01]  /*4a70*/  LDSM.16.MT88.4 R44, [R16+0x6000] ;  /* 0x00600000102c783b */ /* 0x000f620000004200 */
[----:B--2---:R-:W-:-:S06]  /*4a80*/  FFMA.FTZ R2, R143, R0, -R5 ;  /* 0x000000008f027223 */ /* 0x004fcc0000010805 */
[C---:B-1----:R-:W-:Y:S01]  /*4a90*/  HMMA.16816.F32.BF16 R24, R8.reuse, R48, R24 ;  /* 0x000000300818723c */ /* 0x042fe20000041818 */
[----:B------:R1:W-:Y:S07]  /*4aa0*/  MUFU.EX2 R91, R2 ;  /* 0x00000002005b7308 */ /* 0x0003ee0000000800 */
[----:B------:R-:W-:Y:S01]  /*4ab0*/  HMMA.16816.F32.BF16 R12, R8, R50, R12 ;  /* 0x00000032080c723c */ /* 0x000fe2000004180c */
[----:B------:R-:W-:Y:S01]  /*4ac0*/  F2FP.BF16.F32.PACK_AB R9, R200, R199 ;  /* 0x000000c7c809723e */ /* 0x000fe200000010ff */
[----:B------:R-:W2:Y:S01]  /*4ad0*/  LDSM.16.MT88.4 R48, [R20+0x6000] ;  /* 0x006000001430783b */ /* 0x000ea20000004200 */
        /* <DEDUP_REMOVED lines=31> */
[C---:B------:R-:W-:Y:S08]  /*4cd0*/  HMMA.16816.F32.BF16 R32, R8.reuse, R44, R32 ;  /* 0x0000002c0820723c */ /* 0x040ff00000041820 */
[----:B------:R-:W-:Y:S01]  /*4ce0*/  HMMA.16816.F32.BF16 R28, R8, R46, R28 ;  /* 0x0000002e081c723c */ /* 0x000fe2000004181c */
[----:B------:R-:W5:Y:S01]  /*4cf0*/  LDSM.16.MT88.4 R44, [R16+0x6800] ;  /* 0x00680000102c783b */ /* 0x000f620000004200 */
        /* <DEDUP_REMOVED lines=45> */
[----:B------:R-:W-:Y:S01]  /*4fd0*/  LDSM.16.MT88.4 R48, [R16+0x7800] ;  /* 0x007800001030783b */ /* 0x000fe20000004200 */
        /* <DEDUP_REMOVED lines=11> */
[C---:B---3--:R-:W-:Y:S08]  /*5090*/  HMMA.16816.F32.BF16 R32, R8.reuse, R36, R32 ;  /* 0x000000240820723c */ /* 0x048ff00000041820 */
        /* <DEDUP_REMOVED lines=19> */
[C---:B-----5:R-:W-:Y:S08]  /*51d0*/  HMMA.16816.F32.BF16 R32, R8.reuse, R44, R32 ;  /* 0x0000002c0820723c */ /* 0x060ff00000041820 */
        /* <DEDUP_REMOVED lines=9> */
[----:B-1----:R-:W-:-:S02]  /*5270*/  FFMA.FTZ R2, R141, R0, -R5 ;  /* 0x000000008d027223 */ /* 0x002fc40000010805 */
[----:B------:R-:W-:Y:S02]  /*5280*/  LDSM.16.MT88.4 R140, [R16+0x8800] ;  /* 0x00880000108c783b */ /* 0x000fe40000004200 */
        /* <DEDUP_REMOVED lines=28> */
[-CC-:B------:R-:W-:Y:S01]  /*5450*/  FFMA.FTZ R6, R155, R0.reuse, -R5.reuse ;  /* 0x000000009b067223 */ /* 0x180fe20000010805 */
[----:B-----5:R-:W-:Y:S01]  /*5460*/  F2FP.BF16.F32.PACK_AB R10, R18, R23 ;  /* 0x00000017120a723e */ /* 0x020fe200000010ff */
[----:B------:R-:W-:Y:S01]  /*5470*/  FADD.FTZ R2, R100, R2 ;  /* 0x0000000264027221 */ /* 0x000fe20000010000 */
[----:B------:R-:W-:Y:S01]  /*5480*/  FADD.FTZ R4, R92, R4 ;  /* 0x000000045c047221 */ /* 0x000fe20000010000 */
[----:B------:R1:W-:Y:S02]  /*5490*/  MUFU.EX2 R62, R6 ;  /* 0x00000006003e7308 */ /* 0x0003e40000000800 */
[----:B------:R-:W-:Y:S01]  /*54a0*/  FADD.FTZ R7, R99, R2 ;  /* 0x0000000263077221 */ /* 0x000fe20000010000 */
[----:B------:R-:W-:Y:S01]  /*54b0*/  FFMA.FTZ R2, R156, R0, -R5 ;  /* 0x000000009c027223 */ /* 0x000fe20000010805 */
[----:B------:R-:W-:Y:S01]  /*54c0*/  FADD.FTZ R4, R61, R4 ;  /* 0x000000043d047221 */ /* 0x000fe20000010000 */
[----:B------:R-:W-:Y:S03]  /*54d0*/  HMMA.16816.F32.BF16 R12, R8, R54, R12 ;  /* 0x00000036080c723c */ /* 0x000fe6000004180c */
[----:B------:R5:W2:Y:S01]  /*54e0*/  MUFU.EX2 R17, R2 ;  /* 0x0000000200117308 */ /* 0x000aa20000000800 */
[----:B------:R-:W-:-:S04]  /*54f0*/  FADD.FTZ R4, R93, R4 ;  /* 0x000000045d047221 */ /* 0x000fc80000010000 */
[----:B------:R-:W-:Y:S01]  /*5500*/  FADD.FTZ R4, R95, R4 ;  /* 0x000000045f047221 */ /* 0x000fe20000010000 */
[----:B------:R-:W-:Y:S03]  /*5510*/  HMMA.16816.F32.BF16 R32, R8, R48, R32 ;  /* 0x000000300820723c */ /* 0x000fe60000041820 */
[----:B------:R-:W-:Y:S01]  /*5520*/  FADD.FTZ R4, R96, R4 ;  /* 0x0000000460047221 */ /* 0x000fe20000010000 */
[----:B-1----:R-:W-:-:S03]  /*5530*/  FFMA.FTZ R6, R157, R0, -R5 ;  /* 0x000000009d067223 */ /* 0x002fc60000010805 */
[----:B------:R-:W-:Y:S01]  /*5540*/  FADD.FTZ R4, R94, R4 ;  /* 0x000000045e047221 */ /* 0x000fe20000010000 */
[----:B------:R1:W-:Y:S01]  /*5550*/  MUFU.EX2 R61, R6 ;  /* 0x00000006003d7308 */ /* 0x0003e20000000800 */
[C---:B------:R-:W-:Y:S01]  /*5560*/  HMMA.16816.F32.BF16 R28, R8.reuse, R50, R28 ;  /* 0x00000032081c723c */ /* 0x040fe2000004181c */
[----:B-----5:R-:W-:Y:S01]  /*5570*/  FADD.FTZ R2, R195, R7 ;  /* 0x00000007c3027221 */ /* 0x020fe20000010000 */
[----:B------:R-:W-:Y:S01]  /*5580*/  FADD.FTZ R4, R91, R4 ;  /* 0x000000045b047221 */ /* 0x000fe20000010000 */
[----:B------:R-:W-:Y:S02]  /*5590*/  FFMA.FTZ R7, R179, R0, -R5 ;  /* 0x00000000b3077223 */ /* 0x000fe40000010805 */
[----:B------:R-:W-:Y:S01]  /*55a0*/  FADD.FTZ R2, R196, R2 ;  /* 0x00000002c4027221 */ /* 0x000fe20000010000 */
[----:B------:R-:W-:Y:S02]  /*55b0*/  FADD.FTZ R4, R58, R4 ;  /* 0x000000043a047221 */ /* 0x000fe40000010000 */
[----:B------:R-:W-:Y:S01]  /*55c0*/  HMMA.16816.F32.BF16 R24, R8, R52, R24 ;  /* 0x000000340818723c */ /* 0x000fe20000041818 */
[----:B--2---:R-:W-:Y:S01]  /*55d0*/  F2FP.BF16.F32.PACK_AB R8, R62, R17 ;  /* 0x000000113e08723e */ /* 0x004fe200000010ff */
[----:B------:R-:W-:Y:S01]  /*55e0*/  FADD.FTZ R2, R197, R2 ;  /* 0x00000002c5027221 */ /* 0x000fe20000010000 */
[----:B------:R-:W-:Y:S01]  /*55f0*/  FADD.FTZ R4, R90, R4 ;  /* 0x000000045a047221 */ /* 0x000fe20000010000 */
[----:B------:R-:W-:-:S02]  /*5600*/  F2FP.BF16.F32.PACK_AB R9, R235, R232 ;  /* 0x000000e8eb09723e */ /* 0x000fc400000010ff */
[----:B------:R-:W-:Y:S01]  /*5610*/  FADD.FTZ R2, R198, R2 ;  /* 0x00000002c6027221 */ /* 0x000fe20000010000 */
[----:B------:R-:W-:Y:S01]  /*5620*/  FADD.FTZ R4, R57, R4 ;  /* 0x0000000439047221 */ /* 0x000fe20000010000 */
[----:B-1----:R-:W-:Y:S01]  /*5630*/  FFMA.FTZ R6, R159, R0, -R5 ;  /* 0x000000009f067223 */ /* 0x002fe20000010805 */
[----:B------:R-:W-:Y:S01]  /*5640*/  F2FP.BF16.F32.PACK_AB R11, R242, R243 ;  /* 0x000000f3f20b723e */ /* 0x000fe200000010ff */
[----:B------:R-:W-:Y:S01]  /*5650*/  FADD.FTZ R2, R199, R2 ;  /* 0x00000002c7027221 */ /* 0x000fe20000010000 */
[----:B------:R-:W-:Y:S01]  /*5660*/  FADD.FTZ R4, R88, R4 ;  /* 0x0000000458047221 */ /* 0x000fe20000010000 */
[----:B------:R1:W2:Y:S02]  /*5670*/  MUFU.EX2 R59, R6 ;  /* 0x00000006003b7308 */ /* 0x0002a40000000800 */
        /* <DEDUP_REMOVED lines=8> */
[----:B-1----:R-:W-:Y:S02]  /*5700*/  FFMA.FTZ R6, R161, R0, -R5 ;  /* 0x00000000a1067223 */ /* 0x002fe40000010805 */
[----:B------:R-:W-:Y:S01]  /*5710*/  FADD.FTZ R2, R204, R2 ;  /* 0x00000002cc027221 */ /* 0x000fe20000010000 */
[----:B------:R-:W-:Y:S01]  /*5720*/  FADD.FTZ R4, R56, R4 ;  /* 0x0000000438047221 */ /* 0x000fe20000010000 */
[----:B--2---:R-:W-:Y:S01]  /*5730*/  F2FP.BF16.F32.PACK_AB R10, R59, R61 ;  /* 0x0000003d3b0a723e */ /* 0x004fe200000010ff */
[----:B------:R1:W-:Y:S01]  /*5740*/  MUFU.EX2 R58, R6 ;  /* 0x00000006003a7308 */ /* 0x0003e20000000800 */
[----:B------:R-:W-:Y:S01]  /*5750*/  FADD.FTZ R2, R205, R2 ;  /* 0x00000002cd027221 */ /* 0x000fe20000010000 */
[----:B------:R-:W-:-:S03]  /*5760*/  FADD.FTZ R4, R84, R4 ;  /* 0x0000000454047221 */ /* 0x000fc60000010000 */
        /* <DEDUP_REMOVED lines=48> */
[----:B------:R-:W-:Y:S02]  /*5a70*/  F2FP.BF16.F32.PACK_AB R9, R110, R111 ;  /* 0x0000006f6e09723e */ /* 0x000fe400000010ff */
[----:B------:R-:W-:Y:S01]  /*5a80*/  F2FP.BF16.F32.PACK_AB R11, R98, R109 ;  /* 0x0000006d620b723e */ /* 0x000fe200000010ff */
[----:B-1----:R-:W-:Y:S01]  /*5a90*/  FADD.FTZ R6, R83, R4 ;  /* 0x0000000453067221 */ /* 0x002fe20000010000 */
[----:B------:R-:W-:Y:S01]  /*5aa0*/  FFMA.FTZ R4, R164, R0, -R5 ;  /* 0x00000000a4047223 */ /* 0x000fe20000010805 */
[----:B--2---:R-:W-:-:S02]  /*5ab0*/  F2FP.BF16.F32.PACK_AB R149, R56, R60 ;  /* 0x0000003c3895723e */ /* 0x004fc400000010ff */
        /* <DEDUP_REMOVED lines=26> */
[----:B------:R-:W-:Y:S02]  /*5c60*/  FADD.FTZ R6, R23, R6 ;  /* 0x0000000617067221 */ /* 0x000fe40000010000 */
[----:B------:R-:W-:Y:S02]  /*5c70*/  MUFU.EX2 R23, R7 ;  /* 0x0000000700177308 */ /* 0x000fe40000000800 */
[----:B------:R-:W-:Y:S01]  /*5c80*/  FADD.FTZ R6, R18, R6 ;  /* 0x0000000612067221 */ /* 0x000fe20000010000 */
[-CC-:B-1----:R-:W-:Y:S01]  /*5c90*/  FFMA.FTZ R4, R158, R0.reuse, -R3.reuse ;  /* 0x000000009e047223 */ /* 0x182fe20000010803 */
[----:B--2---:R-:W-:Y:S01]  /*5ca0*/  F2FP.BF16.F32.PACK_AB R10, R49, R51 ;  /* 0x00000033310a723e */ /* 0x004fe200000010ff */
[----:B------:R-:W-:-:S03]  /*5cb0*/  FFMA.FTZ R3, R183, R0, -R3 ;  /* 0x00000000b7037223 */ /* 0x000fc60000010803 */
[----:B------:R1:W-:Y:S03]  /*5cc0*/  MUFU.EX2 R52, R4 ;  /* 0x0000000400347308 */ /* 0x0003e60000000800 */
[C---:B---3--:R-:W-:Y:S01]  /*5cd0*/  HMMA.16816.F32.BF16 R136, R8.reuse, R40, R32 ;  /* 0x000000280888723c */ /* 0x048fe20000041820 */
[----:B------:R-:W2:Y:S04]  /*5ce0*/  LDSM.16.MT88.4 R32, [R20+0x8800] ;  /* 0x008800001420783b */ /* 0x000ea80000004200 */
[----:B------:R-:W3:Y:S03]  /*5cf0*/  MUFU.EX2 R3, R3 ;  /* 0x0000000300037308 */ /* 0x000ee60000000800 */
[----:B------:R-:W-:Y:S01]  /*5d00*/  HMMA.16816.F32.BF16 R28, R8, R42, R28 ;  /* 0x0000002a081c723c */ /* 0x000fe2000004181c */
[----:B-1----:R-:W-:-:S07]  /*5d10*/  FFMA.FTZ R4, R175, R0, -R5 ;  /* 0x00000000af047223 */ /* 0x002fce0000010805 */
[----:B----4-:R-:W-:Y:S01]  /*5d20*/  HMMA.16816.F32.BF16 R24, R8, R44, R24 ;  /* 0x0000002c0818723c */ /* 0x010fe20000041818 */
[----:B------:R1:W-:Y:S01]  /*5d30*/  MUFU.EX2 R48, R4 ;  /* 0x0000000400307308 */ /* 0x0003e20000000800 */
[----:B---3--:R-:W-:-:S06]  /*5d40*/  F2FP.BF16.F32.PACK_AB R151, R3, R52 ;  /* 0x000000340397723e */ /* 0x008fcc00000010ff */
[----:B------:R-:W-:Y:S01]  /*5d50*/  HMMA.16816.F32.BF16 R12, R8, R46, R12 ;  /* 0x0000002e080c723c */ /* 0x000fe2000004180c */
[----:B------:R-:W-:Y:S02]  /*5d60*/  F2FP.BF16.F32.PACK_AB R9, R85, R97 ;  /* 0x000000615509723e */ /* 0x000fe400000010ff */
        /* <DEDUP_REMOVED lines=23> */
[----:B--2---:R-:W-:Y:S01]  /*5ee0*/  F2FP.BF16.F32.PACK_AB R148, R36, R38 ;  /* 0x000000262494723e */ /* 0x004fe200000010ff */
[----:B------:R-:W1:Y:S01]  /*5ef0*/  LDSM.16.MT88.4 R16, [R16+0x8c00] ;  /* 0x008c00001010783b */ /* 0x000e620000004200 */
        /* <DEDUP_REMOVED lines=8> */
[----:B------:R-:W-:Y:S02]  /*5f80*/  FADD.FTZ R2, R58, R4 ;  /* 0x000000043a027221 */ /* 0x000fe40000010000 */
[----:B------:R-:W2:Y:S01]  /*5f90*/  LDSM.16.MT88.4 R4, [R20+0x8c00] ;  /* 0x008c00001404783b */ /* 0x000ea20000004200 */
        /* <DEDUP_REMOVED lines=22> */
[----:B--2---:R-:W-:Y:S02]  /*6100*/  HMMA.16816.F32.BF16 R144, R148, R4, R144 ;  /* 0x000000049490723c */ /* 0x004fe40000041890 */
        /* <DEDUP_REMOVED lines=14> */
[C---:B------:R-:W-:Y:S01]  /*61f0*/  SHF.L.U64.HI R240, R184.reuse, 0x1, R240 ;  /* 0x00000001b8f07819 */ /* 0x040fe200000102f0 */
[----:B------:R-:W-:Y:S01]  /*6200*/  IMAD.SHL.U32 R235, R184, 0x2, RZ ;  /* 0x00000002b8eb7824 */ /* 0x000fe200078e00ff */
[----:B------:R-:W-:Y:S01]  /*6210*/  ISETP.NE.AND.EX P1, PT, R237, RZ, PT, P1 ;  /* 0x000000ffed00720c */ /* 0x000fe20003f25310 */
[----:B------:R-:W-:Y:S01]  /*6220*/  IMAD.MOV.U32 R132, RZ, RZ, R21 ;  /* 0x000000ffff847224 */ /* 0x000fe200078e0015 */
[----:B------:R-:W-:Y:S01]  /*6230*/  IADD3 R229, PT, PT, -R229, 0x1, RZ ;  /* 0x00000001e5e57810 */ /* 0x000fe20007ffe1ff */
[----:B------:R-:W-:-:S10]  /*6240*/  IMAD.MOV.U32 R133, RZ, RZ, R22 ;  /* 0x000000ffff857224 */ /* 0x000fd400078e0016 */
.L_x_2622:
        /* <DEDUP_REMOVED lines=78> */
.L_x_2617:
[----:B------:R-:W-:Y:S05]  /*6730*/  BSYNC.RECONVERGENT B0 ;  /* 0x0000000000007941 */ /* 0x000fea0003800200 */
.L_x_2616:
[-C--:B------:R-:W-:Y:S01]  /*6740*/  MOV R3, R193.reuse ;  /* 0x000000c100037202 */ /* 0x080fe20000000f00 */
[----:B------:R-:W1:Y:S01]  /*6750*/  S2UR UR6, SR_CgaCtaId ;  /* 0x00000000000679c3 */ /* 0x000e620000008800 */
[----:B------:R-:W-:Y:S01]  /*6760*/  IADD3 R12, P0, PT, R235, R194, RZ ;  /* 0x000000c2eb0c7210 */ /* 0x000fe20007f1e0ff */
[----:B------:R-:W-:Y:S01]  /*6770*/  UMOV UR7, 0x400 ;  /* 0x0000040000077882 */ /* 0x000fe20000000000 */
[----:B------:R-:W-:Y:S01]  /*6780*/  SHF.L.U32 R233, R170, 0x3, RZ ;  /* 0x00000003aae97819 */ /* 0x000fe200000006ff */
[----:B------:R-:W-:Y:S01]  /*6790*/  BSSY.RECONVERGENT B1, `(.L_x_2618) ;  /* 0x000020e000017945 */ /* 0x000fe20003800200 */
[----:B------:R-:W-:Y:S02]  /*67a0*/  IADD3.X R13, PT, PT, R240, R193, RZ, P0, !PT ;  /* 0x000000c1f00d7210 */ /* 0x000fe400007fe4ff */
[-C--:B------:R-:W-:Y:S02]  /*67b0*/  IADD3 R10, P0, PT, R12, R192.reuse, RZ ;  /* 0x000000c00c0a7210 */ /* 0x080fe40007f1e0ff */
[----:B------:R-:W-:Y:S02]  /*67c0*/  LOP3.LUT R2, R170, 0x18, RZ, 0xc0, !PT ;  /* 0x00000018aa027812 */ /* 0x000fe400078ec0ff */
[-C--:B------:R-:W-:Y:S02]  /*67d0*/  IADD3.X R11, PT, PT, R13, R191.reuse, RZ, P0, !PT ;  /* 0x000000bf0d0b7210 */ /* 0x080fe400007fe4ff */
[-C--:B------:R-:W-:Y:S02]  /*67e0*/  IADD3 R8, P0, PT, R10, R192.reuse, RZ ;  /* 0x000000c00a087210 */ /* 0x080fe40007f1e0ff */
[----:B------:R-:W-:Y:S02]  /*67f0*/  SHF.L.U32 R166, R170, 0x2, RZ ;  /* 0x00000002aaa67819 */ /* 0x000fe400000006ff */
[-C--:B------:R-:W-:Y:S02]  /*6800*/  IADD3.X R9, PT, PT, R11, R191.reuse, RZ, P0, !PT ;  /* 0x000000bf0b097210 */ /* 0x080fe400007fe4ff */
[-C--:B------:R-:W-:Y:S02]  /*6810*/  IADD3 R6, P0, PT, R8, R192.reuse, RZ ;  /* 0x000000c008067210 */ /* 0x080fe40007f1e0ff */
[----:B------:R-:W-:Y:S02]  /*6820*/  SHF.L.U32 R169, R170, 0x5, RZ ;  /* 0x00000005aaa97819 */ /* 0x000fe400000006ff */
[-C--:B------:R-:W-:Y:S01]  /*6830*/  IADD3.X R7, PT, PT, R9, R191.reuse, RZ, P0, !PT ;  /* 0x000000bf09077210 */ /* 0x080fe200007fe4ff */
[----:B-1----:R-:W-:Y:S01]  /*6840*/  ULEA UR6, UR6, UR7, 0x18 ;  /* 0x0000000706067291 */ /* 0x002fe2000f8ec0ff */
[----:B------:R-:W-:Y:S02]  /*6850*/  IADD3 R4, P0, PT, R6, R192, RZ ;  /* 0x000000c006047210 */ /* 0x000fe40007f1e0ff */
[----:B------:R-:W-:Y:S02]  /*6860*/  LOP3.LUT R0, R233, 0xc0, RZ, 0xc0, !PT ;  /* 0x000000c0e9007812 */ /* 0x000fe400078ec0ff */
[----:B------:R-:W-:Y:S02]  /*6870*/  IADD3.X R5, PT, PT, R7, R191, RZ, P0, !PT ;  /* 0x000000bf07057210 */ /* 0x000fe400007fe4ff */
[----:B------:R-:W-:Y:S02]  /*6880*/  MOV R165, UR6 ;  /* 0x0000000600a57c02 */ /* 0x000fe40008000f00 */
[----:B------:R-:W-:Y:S02]  /*6890*/  LOP3.LUT R239, R0, R2, RZ, 0xfc, !PT ;  /* 0x0000000200ef7212 */ /* 0x000fe400078efcff */
[C---:B------:R-:W-:Y:S02]  /*68a0*/  LOP3.LUT R2, R233.reuse, 0x1f20, RZ, 0xc0, !PT ;  /* 0x00001f20e9027812 */ /* 0x040fe400078ec0ff */
[----:B------:R-:W-:Y:S02]  /*68b0*/  LOP3.LUT R238, R233, 0x18, RZ, 0xc0, !PT ;  /* 0x00000018e9ee7812 */ /* 0x000fe400078ec0ff */
[----:B------:R-:W-:Y:S02]  /*68c0*/  SHF.R.U32.HI R168, RZ, 0x1, R170 ;  /* 0x00000001ffa87819 */ /* 0x000fe400000116aa */
[----:B------:R-:W-:Y:S02]  /*68d0*/  LOP3.LUT R0, R239, R238, RZ, 0x3c, !PT ;  /* 0x000000eeef007212 */ /* 0x000fe400078e3cff */
[----:B------:R-:W-:Y:S02]  /*68e0*/  IADD3 R229, PT, PT, R229, 0x1, RZ ;  /* 0x00000001e5e57810 */ /* 0x000fe40007ffe0ff */
[----:B------:R-:W-:Y:S02]  /*68f0*/  LOP3.LUT R0, R2, R0, RZ, 0xfc, !PT ;  /* 0x0000000002007212 */ /* 0x000fe400078efcff */
[----:B------:R-:W-:Y:S02]  /*6900*/  MOV R2, R194 ;  /* 0x000000c200027202 */ /* 0x000fe40000000f00 */
[----:B------:R-:W-:Y:S02]  /*6910*/  LEA R172, R0, R165, 0x1 ;  /* 0x000000a500ac7211 */ /* 0x000fe400078e08ff */
[----:B------:R-:W-:Y:S02]  /*6920*/  LOP3.LUT R0, R166, 0x18, RZ, 0xc0, !PT ;  /* 0x00000018a6007812 */ /* 0x000fe400078ec0ff */
[----:B------:R-:W-:Y:S01]  /*6930*/  ISETP.NE.AND P2, PT, R229, RZ, PT ;  /* 0x000000ffe500720c */ /* 0x000fe20003f45270 */
[----:B------:R-:W-:Y:S01]  /*6940*/  @!PT LDS RZ, [RZ] ;  /* 0x00000000fffff984 */ /* 0x000fe20000000800 */
[----:B------:R-:W-:Y:S01]  /*6950*/  @!PT LDS RZ, [RZ] ;  /* 0x00000000fffff984 */ /* 0x000fe20000000800 */
[----:B------:R-:W-:Y:S01]  /*6960*/  @!PT LDS RZ, [RZ] ;  /* 0x00000000fffff984 */ /* 0x000fe20000000800 */
[----:B------:R1:W-:Y:S08]  /*6970*/  LDGSTS.E.BYPASS.LTC128B.128 [R172+0x5000], desc[UR4][R2.64] ;  /* 0x0500000002ac7fae */ /* 0x0003f0000b981a04 */
[----:B------:R2:W-:Y:S08]  /*6980*/  LDGSTS.E.BYPASS.LTC128B.128 [R172+0x5800], desc[UR4][R12.64] ;  /* 0x058000000cac7fae */ /* 0x0005f0000b981a04 */
[----:B------:R-:W-:Y:S08]  /*6990*/  LDGSTS.E.BYPASS.LTC128B.128 [R172+0x6000], desc[UR4][R10.64] ;  /* 0x060000000aac7fae */ /* 0x000ff0000b981a04 */
[----:B------:R-:W-:Y:S01]  /*69a0*/  LDGSTS.E.BYPASS.LTC128B.128 [R172+0x6800], desc[UR4][R8.64] ;  /* 0x0680000008ac7fae */ /* 0x000fe2000b981a04 */
[-C--:B-1----:R-:W-:Y:S04]  /*69b0*/  IADD3 R2, P0, PT, R4, R192.reuse, RZ ;  /* 0x000000c004027210 */ /* 0x082fe80007f1e0ff */
[-C--:B------:R-:W-:Y:S03]  /*69c0*/  IADD3.X R3, PT, PT, R5, R191.reuse, RZ, P0, !PT ;  /* 0x000000bf05037210 */ /* 0x080fe600007fe4ff */
[----:B------:R-:W-:Y:S01]  /*69d0*/  LDGSTS.E.BYPASS.LTC128B.128 [R172+0x7000], desc[UR4][R6.64] ;  /* 0x0700000006ac7fae */ /* 0x000fe2000b981a04 */
[----:B--2---:R-:W-:Y:S04]  /*69e0*/  IADD3 R12, P0, PT, R2, R192, RZ ;  /* 0x000000c0020c7210 */ /* 0x004fe80007f1e0ff */
[----:B------:R-:W-:Y:S03]  /*69f0*/  IADD3.X R13, PT, PT, R3, R191, RZ, P0, !PT ;  /* 0x000000bf030d7210 */ /* 0x000fe600007fe4ff */
[----:B------:R1:W-:Y:S01]  /*6a00*/  LDGSTS.E.BYPASS.LTC128B.128 [R172+0x7800], desc[UR4][R4.64] ;  /* 0x0780000004ac7fae */ /* 0x0003e2000b981a04 */
[C---:B------:R-:W-:Y:S07]  /*6a10*/  LOP3.LUT P0, RZ, R170.reuse, 0x4, RZ, 0xc0, !PT ;  /* 0x00000004aaff7812 */ /* 0x040fee000780c0ff */
[----:B------:R2:W-:Y:S08]  /*6a20*/  LDGSTS.E.BYPASS.LTC128B.128 [R172+0x8000], desc[UR4][R2.64] ;  /* 0x0800000002ac7fae */ /* 0x0005f0000b981a04 */
[----:B------:R3:W-:Y:S08]  /*6a30*/  LDGSTS.E.BYPASS.LTC128B.128 [R172+0x8800], desc[UR4][R12.64] ;  /* 0x088000000cac7fae */ /* 0x0007f0000b981a04 */
[----:B------:R-:W4:Y:S01]  /*6a40*/  LD.E R171, desc[UR4][R134.64+0x18c] ;  /* 0x00018c0486ab7980 */ /* 0x000f22000c101900 */
[C---:B-1----:R-:W-:Y:S03]  /*6a50*/  LOP3.LUT R5, R170.reuse, 0x8, RZ, 0xc0, !PT ;  /* 0x00000008aa057812 */ /* 0x042fe600078ec0ff */
[----:B------:R-:W0:Y:S01]  /*6a60*/  LDGDEPBAR ;  /* 0x00000000000079af */ /* 0x000e220000000000 */
[----:B------:R-:W-:Y:S04]  /*6a70*/  SHF.L.U32 R4, R170, 0x4, RZ ;  /* 0x00000004aa047819 */ /* 0x000fe800000006ff */
[C---:B------:R-:W-:Y:S02]  /*6a80*/  LOP3.LUT R167, R4.reuse, 0x3e00, RZ, 0xc0, !PT ;  /* 0x00003e0004a77812 */ /* 0x040fe400078ec0ff */
[----:B------:R-:W-:Y:S02]  /*6a90*/  LOP3.LUT R152, R4, 0x100, RZ, 0xc0, !PT ;  /* 0x0000010004987812 */ /* 0x000fe400078ec0ff */
[--C-:B------:R-:W-:Y:S02]  /*6aa0*/  LOP3.LUT R4, R5, 0xc0, R169.reuse, 0xf8, !PT ;  /* 0x000000c005047812 */ /* 0x100fe400078ef8a9 */
[--C-:B------:R-:W-:Y:S02]  /*6ab0*/  LOP3.LUT R152, R152, 0x20, R169.reuse, 0xf8, !PT ;  /* 0x0000002098987812 */ /* 0x100fe400078ef8a9 */
[--C-:B--2---:R-:W-:Y:S02]  /*6ac0*/  LOP3.LUT R3, R167, 0x20, R169.reuse, 0xf8, !PT ;  /* 0x00000020a7037812 */ /* 0x104fe400078ef8a9 */
[----:B------:R-:W-:Y:S02]  /*6ad0*/  LOP3.LUT R152, R152, R4, R0, 0xf6, !PT ;  /* 0x0000000498987212 */ /* 0x000fe400078ef600 */
[----:B------:R-:W-:Y:S02]  /*6ae0*/  LOP3.LUT R2, R168, 0x8, RZ, 0xc0, !PT ;  /* 0x00000008a8027812 */ /* 0x000fe400078ec0ff */
[-C--:B------:R-:W-:Y:S02]  /*6af0*/  LEA R152, R152, R165.reuse, 0x1 ;  /* 0x000000a598987211 */ /* 0x080fe400078e08ff */
[--C-:B------:R-:W-:Y:S03]  /*6b00*/  LOP3.LUT R2, R2, 0xc0, R169.reuse, 0xf8, !PT ;  /* 0x000000c002027812 */ /* 0x100fe600078ef8a9 */
[----:B------:R-:W-:Y:S01]  /*6b10*/  LDSM.16.M88.4 R8, [R152+0x1000] ;  /* 0x001000009808783b */ /* 0x000fe20000000200 */
[----:B------:R-:W-:Y:S02]  /*6b20*/  LOP3.LUT R164, R2, R0, RZ, 0x3c, !PT ;  /* 0x0000000002a47212 */ /* 0x000fe400078e3cff */
[----:B------:R-:W-:Y:S02]  /*6b30*/  LOP3.LUT R2, R3, 0x100, R169, 0xf8, !PT ;  /* 0x0000010003027812 */ /* 0x000fe400078ef8a9 */
[----:B------:R-:W-:Y:S02]  /*6b40*/  MOV R0, 0x20 ;  /* 0x0000002000007802 */ /* 0x000fe40000000f00 */
[----:B------:R-:W-:Y:S01]  /*6b50*/  LOP3.LUT R2, R2, R164, RZ, 0xfc, !PT ;  /* 0x000000a402027212 */ /* 0x000fe200078efcff */
[----:B------:R-:W-:Y:S01]  /*6b60*/  LDSM.16.M88.4 R16, [R152+0x1400] ;  /* 0x001400009810783b */ /* 0x000fe20000000200 */
[----:B------:R-:W-:Y:S02]  /*6b70*/  SEL R0, R0, 0xffffffe0, !P0 ;  /* 0xffffffe000007807 */ /* 0x000fe40004000000 */
[----:B------:R-:W-:Y:S04]  /*6b80*/  LEA R2, R2, R165, 0x1 ;  /* 0x000000a502027211 */ /* 0x000fe800078e08ff */
[C---:B------:R-:W-:Y:S01]  /*6b90*/  IADD3 R156, PT, PT, R0.reuse, R2, RZ ;  /* 0x00000002009c7210 */ /* 0x040fe20007ffe0ff */
[----:B------:R-:W1:Y:S01]  /*6ba0*/  LDSM.16.M88.4 R128, [R2] ;  /* 0x000000000280783b */ /* 0x000e620000000200 */
[----:B------:R-:W-:Y:S07]  /*6bb0*/  IADD3 R0, PT, PT, R0, R152, RZ ;  /* 0x0000009800007210 */ /* 0x000fee0007ffe0ff */
[----:B------:R-:W2:Y:S08]  /*6bc0*/  LDSM.16.M88.4 R24, [R152+0x1800] ;  /* 0x001800009818783b */ /* 0x000eb00000000200 */
[----:B------:R-:W5:Y:S08]  /*6bd0*/  LDSM.16.M88.4 R32, [R152+0x1c00] ;  /* 0x001c00009820783b */ /* 0x000f700000000200 */
        /* <DEDUP_REMOVED lines=11> */
[C---:B--2---:R-:W-:Y:S07]  /*6c90*/  HMMA.16816.F32.BF16 R20, R128.reuse, R24, RZ ;  /* 0x000000188014723c */ /* 0x044fee00000418ff */
[----:B------:R-:W2:Y:S01]  /*6ca0*/  LDSM.16.M88.4 R96, [R152+0x3c00] ;  /* 0x003c00009860783b */ /* 0x000ea20000000200 */
[C---:B------:R-:W-:Y:S07]  /*6cb0*/  HMMA.16816.F32.BF16 R24, R128.reuse, R26, RZ ;  /* 0x0000001a8018723c */ /* 0x040fee00000418ff */
        /* <DEDUP_REMOVED lines=22> */
[C---:B--2---:R-:W-:Y:S08]  /*6e20*/  HMMA.16816.F32.BF16 R92, R128.reuse, R96, RZ ;  /* 0x00000060805c723c */ /* 0x044ff000000418ff */
        /* <DEDUP_REMOVED lines=337> */
[----:B------:R-:W-:Y:S01]  /*8340*/  IMAD.MOV R8, RZ, RZ, -R8 ;  /* 0x000000ffff087224 */ /* 0x000fe200078e0a08 */
[----:B------:R-:W-:Y:S02]  /*8350*/  LOP3.LUT R9, R9, R2, RZ, 0x3c, !PT ;  /* 0x0000000209097212 */ /* 0x000fe400078e3cff */
[----:B------:R-:W-:Y:S04]  /*8360*/  ISETP.GE.AND P2, PT, R10, RZ, PT ;  /* 0x000000ff0a00720c */ /* 0x000fe80003f46270 */
        /* <DEDUP_REMOVED lines=51> */
.L_x_2621:
[----:B------:R-:W-:Y:S05]  /*86a0*/  BSYNC.RECONVERGENT B0 ;  /* 0x0000000000007941 */ /* 0x000fea0003800200 */
.L_x_2620:
        /* <DEDUP_REMOVED lines=19> */
[--C-:B------:R-:W-:Y:S05]  /*87e0*/  IMAD.X R5, R7, 0x1, R185.reuse, P2 ;  /* 0x0000000107057824 */ /* 0x100fea00010e06b9 */
[----:B------:R3:W-:Y:S01]  /*87f0*/  LDGSTS.E.BYPASS.LTC128B.128 [R172+0x3800], desc[UR4][R4.64] ;  /* 0x0380000004ac7fae */ /* 0x0007e2000b981a04 */
[-C--:B-1----:R-:W-:Y:S05]  /*8800*/  IADD3 R2, P2, PT, R4, R188.reuse, RZ ;  /* 0x000000bc04027210 */ /* 0x082fea0007f5e0ff */
[--C-:B------:R-:W-:Y:S01]  /*8810*/  IMAD.X R3, R5, 0x1, R185.reuse, P2 ;  /* 0x0000000105037824 */ /* 0x100fe200010e06b9 */
[----:B--2---:R-:W-:Y:S04]  /*8820*/  IADD3 R10, P2, PT, R2, R188, RZ ;  /* 0x000000bc020a7210 */ /* 0x004fe80007f5e0ff */
[----:B------:R3:W-:Y:S01]  /*8830*/  LDGSTS.E.BYPASS.LTC128B.128 [R172+0x4000], desc[UR4][R2.64] ;  /* 0x0400000002ac7fae */ /* 0x0007e2000b981a04 */
[----:B------:R-:W-:Y:S05]  /*8840*/  IMAD.X R11, R3, 0x1, R185, P2 ;  /* 0x00000001030b7824 */ /* 0x000fea00010e06b9 */
[----:B------:R3:W-:Y:S04]  /*8850*/  LDGSTS.E.BYPASS.LTC128B.128 [R172+0x4800], desc[UR4][R10.64] ;  /* 0x048000000aac7fae */ /* 0x0007e8000b981a04 */
[----:B------:R-:W0:Y:S02]  /*8860*/  LDGDEPBAR ;  /* 0x00000000000079af */ /* 0x000e240000000000 */
.L_x_2619:
[----:B------:R-:W-:Y:S05]  /*8870*/  BSYNC.RECONVERGENT B1 ;  /* 0x0000000000017941 */ /* 0x000fea0003800200 */
.L_x_2618:
        /* <DEDUP_REMOVED lines=186> */
[--C-:B-1----:R-:W-:Y:S01]  /*9420*/  FFMA.FTZ R2, R30, R3, -R46.reuse ;  /* 0x000000031e027223 */ /* 0x102fe2000001082e */
        /* <DEDUP_REMOVED lines=102> */
[-C--:B------:R-:W-:Y:S01]  /*9a90*/  FFMA.FTZ R40, R73, R3.reuse, -R44 ;  /* 0x0000000349287223 */ /* 0x080fe2000001082c */
        /* <DEDUP_REMOVED lines=366> */
.L_x_2615:
        /* <DEDUP_REMOVED lines=10> */
.L_x_2630:
        /* <DEDUP_REMOVED lines=11> */
[----:B--2---:R-:W-:Y:S01]  /*b2d0*/  FSEL R0, R3, 1, P2 ;  /* 0x3f80000003007808 */ /* 0x004fe20001000000 */
        /* <DEDUP_REMOVED lines=14> */
[----:B------:R-:W-:-:S02]  /*b3c0*/  LOP3.LUT R0, R2, R239, RZ, 0xfc, !PT ;  /* 0x000000ef02007212 */ /* 0x000fc400078efcff */
[----:B------:R-:W-:Y:S02]  /*b3d0*/  LOP3.LUT R2, R166, 0x40, RZ, 0xc0, !PT ;  /* 0x00000040a6027812 */ /* 0x000fe400078ec0ff */
[----:B------:R-:W-:Y:S02]  /*b3e0*/  LEA R165, R0, R165, 0x1 ;  /* 0x000000a500a57211 */ /* 0x000fe400078e08ff */
[----:B------:R-:W-:Y:S02]  /*b3f0*/  LOP3.LUT R0, R166, 0x20, RZ, 0xc0, !PT ;  /* 0x00000020a6007812 */ /* 0x000fe400078ec0ff */
[C---:B------:R-:W-:Y:S02]  /*b400*/  IADD3 R2, PT, PT, R165.reuse, -R2, RZ ;  /* 0x80000002a5027210 */ /* 0x040fe40007ffe0ff */
[----:B------:R-:W-:Y:S01]  /*b410*/  F2FP.BF16.F32.PACK_AB R8, R8, R136 ;  /* 0x000000880808723e */ /* 0x000fe200000010ff */
[----:B------:R-:W-:Y:S01]  /*b420*/  IMAD.IADD R3, R165, 0x1, -R0 ;  /* 0x00000001a5037824 */ /* 0x000fe200078e0a00 */
[----:B------:R-:W-:-:S02]  /*b430*/  F2FP.BF16.F32.PACK_AB R7, R7, R138 ;  /* 0x0000008a0707723e */ /* 0x000fc400000010ff */
[----:B------:R-:W-:Y:S01]  /*b440*/  F2FP.BF16.F32.PACK_AB R11, R11, R140 ;  /* 0x0000008c0b0b723e */ /* 0x000fe200000010ff */
[----:B------:R-:W-:Y:S01]  /*b450*/  STS [R165], R8 ;  /* 0x00000008a5007388 */ /* 0x000fe20000000800 */
[----:B------:R-:W-:Y:S02]  /*b460*/  F2FP.BF16.F32.PACK_AB R6, R6, R142 ;  /* 0x0000008e0606723e */ /* 0x000fe400000010ff */
[----:B------:R-:W-:Y:S01]  /*b470*/  F2FP.BF16.F32.PACK_AB R10, R10, R144 ;  /* 0x000000900a0a723e */ /* 0x000fe200000010ff */
[----:B------:R-:W-:Y:S01]  /*b480*/  STS [R165+0x200], R7 ;  /* 0x00020007a5007388 */ /* 0x000fe20000000800 */
[----:B------:R-:W-:Y:S02]  /*b490*/  F2FP.BF16.F32.PACK_AB R5, R5, R146 ;  /* 0x000000920505723e */ /* 0x000fe400000010ff */
[----:B------:R-:W-:Y:S01]  /*b4a0*/  F2FP.BF16.F32.PACK_AB R9, R9, R148 ;  /* 0x000000940909723e */ /* 0x000fe200000010ff */
[----:B------:R-:W-:Y:S01]  /*b4b0*/  STS [R3+0x10], R11 ;  /* 0x0000100b03007388 */ /* 0x000fe20000000800 */
[----:B------:R-:W-:-:S02]  /*b4c0*/  F2FP.BF16.F32.PACK_AB R4, R4, R150 ;  /* 0x000000960404723e */ /* 0x000fc400000010ff */
[----:B------:R-:W-:Y:S01]  /*b4d0*/  IADD3 R0, PT, PT, -R0, R2, RZ ;  /* 0x0000000200007210 */ /* 0x000fe20007ffe1ff */
[----:B------:R2:W-:Y:S04]  /*b4e0*/  STS [R3+0x210], R6 ;  /* 0x0002100603007388 */ /* 0x0005e80000000800 */
[----:B------:R-:W-:Y:S04]  /*b4f0*/  STS [R2+0x20], R10 ;  /* 0x0000200a02007388 */ /* 0x000fe80000000800 */
[----:B------:R3:W-:Y:S04]  /*b500*/  STS [R2+0x220], R5 ;  /* 0x0002200502007388 */ /* 0x0007e80000000800 */
[----:B------:R4:W-:Y:S04]  /*b510*/  STS [R0+0x30], R9 ;  /* 0x0000300900007388 */ /* 0x0009e80000000800 */
[----:B------:R1:W-:Y:S01]  /*b520*/  STS [R0+0x230], R4 ;  /* 0x0002300400007388 */ /* 0x0003e20000000800 */
[----:B------:R-:W-:Y:S05]  /*b530*/  WARPSYNC.ALL ;  /* 0x0000000000007948 */ /* 0x000fea0003800000 */
[----:B------:R1:W5:Y:S04]  /*b540*/  LD.E.64 R14, desc[UR4][R134.64+0xa0] ;  /* 0x0000a004860e7980 */ /* 0x000368000c101b00 */
[----:B--2---:R-:W2:Y:S04]  /*b550*/  LD.E.64 R6, desc[UR4][R134.64+0x80] ;  /* 0x0000800486067980 */ /* 0x004ea8000c101b00 */
[----:B---3--:R-:W3:Y:S04]  /*b560*/  LD.E.64 R2, desc[UR4][R134.64+0x88] ;  /* 0x0000880486027980 */ /* 0x008ee8000c101b00 */
[----:B----4-:R-:W4:Y:S04]  /*b570*/  LD.E.64 R8, desc[UR4][R134.64+0x70] ;  /* 0x0000700486087980 */ /* 0x010f28000c101b00 */
[----:B-1----:R-:W2:Y:S04]  /*b580*/  LD.E.U8 R0, desc[UR4][R134.64+0x1c8] ;  /* 0x0001c80486007980 */ /* 0x002ea8000c101100 */
[----:B------:R-:W3:Y:S01]  /*b590*/  LD.E.64 R4, desc[UR4][R134.64+0x90] ;  /* 0x0000900486047980 */ /* 0x000ee2000c101b00 */
[----:B------:R-:W-:Y:S01]  /*b5a0*/  SHF.L.U32 R29, R251, 0x6, RZ ;  /* 0x00000006fb1d7819 */ /* 0x000fe200000006ff */
[----:B------:R-:W-:Y:S01]  /*b5b0*/  IMAD.MOV.U32 R10, RZ, RZ, R238 ;  /* 0x000000ffff0a7224 */ /* 0x000fe200078e00ee */
[----:B------:R-:W-:-:S02]  /*b5c0*/  MOV R11, RZ ;  /* 0x000000ff000b7202 */ /* 0x000fc40000000f00 */
[----:B--2---:R-:W-:-:S13]  /*b5d0*/  ISETP.NE.AND P1, PT, R0, RZ, PT ;  /* 0x000000ff0000720c */ /* 0x004fda0003f25270 */
[----:B------:R-:W2:Y:S04]  /*b5e0*/  @!P1 LD.E R20, desc[UR4][R134.64+0x60] ;  /* 0x0000600486149980 */ /* 0x000ea8000c101900 */
[----:B------:R-:W2:Y:S04]  /*b5f0*/  @!P1 LD.E R25, desc[UR4][R134.64+0xb4] ;  /* 0x0000b40486199980 */ /* 0x000ea8000c101900 */
[----:B------:R-:W2:Y:S04]  /*b600*/  @P1 LD.E R26, desc[UR4][R134.64+0xd4] ;  /* 0x0000d404861a1980 */ /* 0x000ea8000c101900 */
[----:B------:R-:W2:Y:S01]  /*b610*/  @P1 LD.E R27, desc[UR4][R134.64+0xb4] ;  /* 0x0000b404861b1980 */ /* 0x000ea2000c101900 */
[----:B------:R-:W-:Y:S01]  /*b620*/  BAR.SYNC.DEFER_BLOCKING 0x0 ;  /* 0x0000000000007b1d */ /* 0x000fe20000010000 */
[----:B---3--:R-:W-:-:S02]  /*b630*/  IMAD R0, R5, R247, RZ ;  /* 0x000000f705007224 */ /* 0x008fc400078e02ff */
[----:B------:R-:W-:-:S04]  /*b640*/  IMAD.WIDE.U32 R4, R4, R247, RZ ;  /* 0x000000f704047225 */ /* 0x000fc800078e00ff */
[-C--:B------:R-:W-:Y:S02]  /*b650*/  IMAD R12, R7, R248.reuse, RZ ;  /* 0x000000f8070c7224 */ /* 0x080fe400078e02ff */
[----:B------:R-:W-:Y:S01]  /*b660*/  IMAD.WIDE.U32 R6, R6, R248, RZ ;  /* 0x000000f806067225 */ /* 0x000fe200078e00ff */
[----:B------:R-:W-:-:S03]  /*b670*/  IADD3 R5, PT, PT, R5, R0, RZ ;  /* 0x0000000005057210 */ /* 0x000fc60007ffe0ff */
[----:B------:R-:W-:-:S04]  /*b680*/  IMAD.WIDE.U32 R10, R29, R2, R10 ;  /* 0x000000021d0a7225 */ /* 0x000fc800078e000a */
[----:B------:R-:W-:Y:S01]  /*b690*/  IMAD R13, R3, R29, RZ ;  /* 0x0000001d030d7224 */ /* 0x000fe200078e02ff */
[----:B------:R1:W3:Y:S04]  /*b6a0*/  LDS.128 R16, [R172] ;  /* 0x00000000ac107984 */ /* 0x0002e80000000c00 */
[----:B------:R-:W1:Y:S01]  /*b6b0*/  LDS.128 R172, [R172+0x800] ;  /* 0x00080000acac7984 */ /* 0x000e620000000c00 */
[----:B------:R-:W-:Y:S01]  /*b6c0*/  IMAD.IADD R0, R11, 0x1, R13 ;  /* 0x000000010b007824 */ /* 0x000fe200078e020d */
[----:B------:R-:W-:Y:S02]  /*b6d0*/  IADD3 R7, PT, PT, R7, R12, RZ ;  /* 0x0000000c07077210 */ /* 0x000fe40007ffe0ff */
[----:B------:R-:W-:Y:S01]  /*b6e0*/  IADD3 R4, P4, P0, R4, R10, R6 ;  /* 0x0000000a04047210 */ /* 0x000fe2000789e006 */
[----:B------:R-:W4:Y:S01]  /*b6f0*/  @P2 MUFU.LG2 R12, R24 ;  /* 0x00000018000c2308 */ /* 0x000f220000000c00 */
[----:B------:R-:W-:-:S02]  /*b700*/  SHF.R.U32.HI R13, RZ, 0x2, R170 ;  /* 0x00000002ff0d7819 */ /* 0x000fc400000116aa */
[----:B------:R-:W-:-:S05]  /*b710*/  IADD3.X R5, PT, PT, R5, R0, R7, P4, P0 ;  /* 0x0000000005057210 */ /* 0x000fca00027e0407 */
[----:B------:R-:W3:Y:S01]  /*b720*/  @P3 MUFU.LG2 R11, R23 ;  /* 0x00000017000b3308 */ /* 0x000ee20000000c00 */
[----:B------:R-:W-:Y:S01]  /*b730*/  IMAD R6, R3, R13, RZ ;  /* 0x0000000d03067224 */ /* 0x000fe200078e02ff */
[----:B------:R-:W-:Y:S01]  /*b740*/  LOP3.LUT P4, RZ, R170, 0x3, RZ, 0xc0, !PT ;  /* 0x00000003aaff7812 */ /* 0x000fe2000788c0ff */
[----:B------:R-:W-:-:S05]  /*b750*/  IMAD.WIDE.U32 R4, R13, R2, R4 ;  /* 0x000000020d047225 */ /* 0x000fca00078e0004 */
[----:B------:R-:W-:Y:S02]  /*b760*/  IADD3 R5, PT, PT, R5, R6, RZ ;  /* 0x0000000605057210 */ /* 0x000fe40007ffe0ff */
[C---:B----4-:R-:W-:Y:S01]  /*b770*/  LEA R6, P0, R4.reuse, R8, 0x1 ;  /* 0x0000000804067211 */ /* 0x050fe200078008ff */
[----:B------:R-:W-:Y:S03]  /*b780*/  BSSY.RECONVERGENT B0, `(.L_x_2624) ;  /* 0x000001c000007945 */ /* 0x000fe60003800200 */
[----:B------:R-:W-:Y:S01]  /*b790*/  LEA.HI.X R7, R4, R9, R5, 0x1, P0 ;  /* 0x0000000904077211 */ /* 0x000fe200000f0c05 */
[----:B------:R-:W-:Y:S01]  /*b7a0*/  @P2 FMUL.FTZ R5, R12, 0.69314718246459960938 ;  /* 0x3f3172180c052820 */ /* 0x000fe20000410000 */
[----:B------:R-:W-:Y:S01]  /*b7b0*/  LEA R4, P0, R2, R6, 0x6 ;  /* 0x0000000602047211 */ /* 0x000fe200078030ff */
[----:B---3--:R-:W-:Y:S01]  /*b7c0*/  @P3 FMUL.FTZ R11, R11, 0.69314718246459960938 ;  /* 0x3f3172180b0b3820 */ /* 0x008fe20000410000 */
[----:B------:R-:W-:Y:S01]  /*b7d0*/  MOV R9, 0x7f800000 ;  /* 0x7f80000000097802 */ /* 0x000fe20000000f00 */
[C---:B-----5:R-:W-:Y:S01]  /*b7e0*/  @P2 FFMA.FTZ R9, R28.reuse, R21, R5 ;  /* 0x000000151c092223 */ /* 0x060fe20000010005 */
[----:B------:R-:W-:Y:S01]  /*b7f0*/  MOV R10, 0x7f800000 ;  /* 0x7f800000000a7802 */ /* 0x000fe20000000f00 */
[----:B------:R-:W-:Y:S01]  /*b800*/  @P3 FFMA.FTZ R10, R28, R22, R11 ;  /* 0x000000161c0a3223 */ /* 0x000fe2000001000b */
[----:B------:R-:W-:Y:S01]  /*b810*/  LEA.HI.X R5, R2, R7, R3, 0x6, P0 ;  /* 0x0000000702057211 */ /* 0x000fe200000f3403 */
[----:B--2---:R-:W-:-:S04]  /*b820*/  @!P1 IMAD R0, R20, R248, R247 ;  /* 0x000000f814009224 */ /* 0x004fc800078e02f7 */
[----:B------:R-:W-:Y:S02]  /*b830*/  @!P1 IMAD R8, R0, R25, RZ ;  /* 0x0000001900089224 */ /* 0x000fe400078e02ff */
[----:B------:R-:W-:-:S04]  /*b840*/  @P1 IMAD R0, R26, R247, RZ ;  /* 0x000000f71a001224 */ /* 0x000fc800078e02ff */
[----:B------:R-:W-:Y:S01]  /*b850*/  @P1 IMAD R8, R27, R248, R0 ;  /* 0x000000f81b081224 */ /* 0x000fe200078e0200 */
[----:B-1----:R-:W-:Y:S06]  /*b860*/  @P4 BRA `(.L_x_2625) ;  /* 0x0000000000344947 */ /* 0x002fec0003800000 */
[----:B------:R-:W-:Y:S01]  /*b870*/  LOP3.LUT R0, R168, 0x30, RZ, 0xc0, !PT ;  /* 0x00000030a8007812 */ /* 0x000fe200078ec0ff */
[----:B------:R-:W-:-:S03]  /*b880*/  IMAD.IADD R11, R246, 0x1, -R29 ;  /* 0x00000001f60b7824 */ /* 0x000fc600078e0a1d */
[----:B------:R-:W-:Y:S01]  /*b890*/  LOP3.LUT R2, R0, 0x7, R13, 0xf8, !PT ;  /* 0x0000000700027812 */ /* 0x000fe200078ef80d */
[----:B------:R-:W-:-:S03]  /*b8a0*/  IMAD.IADD R0, R29, 0x1, R8 ;  /* 0x000000011d007824 */ /* 0x000fc600078e0208 */
[C---:B------:R-:W-:Y:S01]  /*b8b0*/  ISETP.GE.AND P2, PT, R2.reuse, R11, PT ;  /* 0x0000000b0200720c */ /* 0x040fe20003f46270 */
[C---:B------:R-:W-:Y:S01]  /*b8c0*/  VIADD R8, R2.reuse, 0x8 ;  /* 0x0000000802087836 */ /* 0x040fe20000000000 */
[----:B------:R-:W-:-:S04]  /*b8d0*/  IADD3 R3, P0, PT, R2, R0, RZ ;  /* 0x0000000002037210 */ /* 0x000fc80007f1e0ff */
[----:B------:R-:W-:Y:S02]  /*b8e0*/  ISETP.GE.AND P1, PT, R8, R11, PT ;  /* 0x0000000b0800720c */ /* 0x000fe40003f26270 */
[----:B------:R-:W-:Y:S02]  /*b8f0*/  LEA.HI.X.SX32 R0, R0, RZ, 0x1, P0 ;  /* 0x000000ff00007211 */ /* 0x000fe400000f0eff */
[----:B------:R-:W-:-:S04]  /*b900*/  LEA R2, P0, R3, R14, 0x2 ;  /* 0x0000000e03027211 */ /* 0x000fc800078010ff */
[----:B------:R-:W-:-:S05]  /*b910*/  LEA.HI.X R3, R3, R15, R0, 0x2, P0 ;  /* 0x0000000f03037211 */ /* 0x000fca00000f1400 */
[----:B------:R1:W-:Y:S04]  /*b920*/  @!P2 ST.E desc[UR4][R2.64], R10 ;  /* 0x0000000a0200a985 */ /* 0x0003e8000c101904 */
[----:B------:R1:W-:Y:S02]  /*b930*/  @!P1 ST.E desc[UR4][R2.64+0x20], R9 ;  /* 0x0000200902009985 */ /* 0x0003e4000c101904 */
.L_x_2625:
[----:B------:R-:W-:Y:S05]  /*b940*/  BSYNC.RECONVERGENT B0 ;  /* 0x0000000000007941 */ /* 0x000fea0003800200 */
.L_x_2624:
[----:B-1----:R-:W-:Y:S01]  /*b950*/  MOV R2, R249 ;  /* 0x000000f900027202 */ /* 0x002fe20000000f00 */
[----:B------:R-:W-:Y:S01]  /*b960*/  ST.E.128 desc[UR4][R6.64], R16 ;  /* 0x0000001006007985 */ /* 0x000fe2000c101d04 */
[----:B------:R-:W-:-:S03]  /*b970*/  MOV R3, 0x0 ;  /* 0x0000000000037802 */ /* 0x000fc60000000f00 */
[----:B------:R1:W-:Y:S02]  /*b980*/  ST.E.128 desc[UR4][R4.64], R172 ;  /* 0x000000ac04007985 */ /* 0x0003e4000c101d04 */
[----:B-1----:R-:W-:Y:S05]  /*b990*/  RET.REL.NODEC R2 `(_ZN5flash24flash_fwd_splitkv_kernelI23Flash_fwd_kernel_traitsILi32ELi64ELi256ELi4ELb0ELb0EN7cutlass10bfloat16_tE19Flash_kernel_traitsILi32ELi64ELi256ELi4ES3_EELb0ELb0ELb0ELb1ELb1ELb1ELb0ELb0EEEvNS_16Flash_fwd_paramsE) ;  /* 0xffffff4402987950 */ /* 0x002fea0003c3ffff */
.L_x_2623:
[----:B------:R-:W-:Y:S01]  /*b9a0*/  IMAD.MOV.U32 R0, RZ, RZ, 0x2 ;  /* 0x00000002ff007424 */ /* 0x000fe200078e00ff */
[----:B------:R-:W-:Y:S01]  /*b9b0*/  MOV R2, R231 ;  /* 0x000000e700027202 */ /* 0x000fe20000000f00 */
[----:B------:R-:W-:Y:S01]  /*b9c0*/  IMAD.MOV.U32 R4, RZ, RZ, -0x1 ;  /* 0xffffffffff047424 */ /* 0x000fe200078e00ff */
[----:B------:R-:W-:-:S07]  /*b9d0*/  MOV R3, 0x1f ;  /* 0x0000001f00037802 */ /* 0x000fce0000000f00 */
[----:B-1---5:R-:W-:Y:S05]  /*b9e0*/  WARPSYNC.COLLECTIVE R4, `(.L_x_2626) ;  /* 0x0000000004087348 */ /* 0x022fea0003c00000 */
[----:B------:R2:W3:Y:S02]  /*b9f0*/  SHFL.BFLY P0, R0, R2, R0, R3 ;  /* 0x0c00000002007389 */ /* 0x0004e40000000003 */
[----:B-123-5:R-:W-:Y:S05]  /*ba00*/  ENDCOLLECTIVE ;  /* 0x000000000000791b */ /* 0x02efea0003800000 */
.L_x_2626:
[----:B------:R-:W-:Y:S02]  /*ba10*/  MOV R5, R0 ;  /* 0x0000000000057202 */ /* 0x000fe40000000f00 */
[----:B------:R-:W-:-:S03]  /*ba20*/  MOV R0, 0x1 ;  /* 0x0000000100007802 */ /* 0x000fc60000000f00 */
[----:B------:R-:W-:-:S04]  /*ba30*/  FADD.FTZ R5, R5, R231 ;  /* 0x000000e705057221 */ /* 0x000fc80000010000 */
[----:B------:R-:W-:-:S07]  /*ba40*/  IMAD.MOV.U32 R2, RZ, RZ, R5 ;  /* 0x000000ffff027224 */ /* 0x000fce00078e0005 */
[----:B------:R-:W-:Y:S05]  /*ba50*/  WARPSYNC.COLLECTIVE R4, `(.L_x_2627) ;  /* 0x0000000004087348 */ /* 0x000fea0003c00000 */
[----:B------:R1:W2:Y:S02]  /*ba60*/  SHFL.BFLY P0, R0, R2, R0, R3 ;  /* 0x0c00000002007389 */ /* 0x0002a40000000003 */
[----:B-12---:R-:W-:Y:S05]  /*ba70*/  ENDCOLLECTIVE ;  /* 0x000000000000791b */ /* 0x006fea0003800000 */
.L_x_2627:
[----:B------:R-:W-:Y:S01]  /*ba80*/  IMAD.MOV.U32 R6, RZ, RZ, R0 ;  /* 0x000000ffff067224 */ /* 0x000fe200078e0000 */
[----:B------:R-:W-:Y:S02]  /*ba90*/  MOV R0, 0x2 ;  /* 0x0000000200007802 */ /* 0x000fe40000000f00 */
[----:B------:R-:W-:Y:S01]  /*baa0*/  MOV R2, R232 ;  /* 0x000000e800027202 */ /* 0x000fe20000000f00 */
[----:B------:R-:W-:-:S07]  /*bab0*/  FADD.FTZ R23, R5, R6 ;  /* 0x0000000605177221 */ /* 0x000fce0000010000 */
[----:B------:R-:W-:Y:S05]  /*bac0*/  WARPSYNC.COLLECTIVE R4, `(.L_x_2628) ;  /* 0x0000000004087348 */ /* 0x000fea0003c00000 */
[----:B------:R1:W2:Y:S02]  /*bad0*/  SHFL.BFLY P0, R0, R2, R0, R3 ;  /* 0x0c00000002007389 */ /* 0x0002a40000000003 */
[----:B-12---:R-:W-:Y:S05]  /*bae0*/  ENDCOLLECTIVE ;  /* 0x000000000000791b */ /* 0x006fea0003800000 */
.L_x_2628:
[----:B------:R-:W-:Y:S01]  /*baf0*/  IMAD.MOV.U32 R2, RZ, RZ, R0 ;  /* 0x000000ffff027224 */ /* 0x000fe200078e0000 */
[----:B------:R-:W-:-:S03]  /*bb00*/  MOV R0, 0x1 ;  /* 0x0000000100007802 */ /* 0x000fc60000000f00 */
[----:B------:R-:W-:-:S07]  /*bb10*/  FADD.FTZ R2, R2, R232 ;  /* 0x000000e802027221 */ /* 0x000fce0000010000 */
[----:B------:R-:W-:Y:S05]  /*bb20*/  WARPSYNC.COLLECTIVE R4, `(.L_x_2629) ;  /* 0x0000000004087348 */ /* 0x000fea0003c00000 */
[----:B------:R1:W2:Y:S02]  /*bb30*/  SHFL.BFLY P0, R0, R2, R0, R3 ;  /* 0x0c00000002007389 */ /* 0x0002a40000000003 */
[----:B-12---:R-:W-:Y:S05]  /*bb40*/  ENDCOLLECTIVE ;  /* 0x000000000000791b */ /* 0x006fea0003800000 */
.L_x_2629:
[----:B------:R-:W-:Y:S01]  /*bb50*/  MOV R3, R0 ;  /* 0x0000000000037202 */ /* 0x000fe20000000f00 */
[----:B------:R-:W-:Y:S06]  /*bb60*/  BRA `(.L_x_2630) ;  /* 0xfffffff400ac7947 */ /* 0x000fec000383ffff */
.L_x_2631:
        /* <DEDUP_REMOVED lines=9> */
.L_x_10243:


//--------------------- .text._ZN5flash24flash_fwd_splitkv_kernelI23Flash_fwd_kernel_traitsILi32ELi64ELi256ELi4ELb0ELb0EN7cutlass10bfloat16_tE19Flash_kernel_traitsILi32ELi64ELi256ELi4ES3_EELb0ELb0ELb1ELb0ELb0ELb0ELb0ELb0EEEvNS_16Flash_fwd_paramsE --------------------------
	.section	.text._ZN5flash24flash_fwd_splitkv_kernelI23Flash_fwd_kernel_traitsILi32ELi64ELi256ELi4ELb0ELb0EN7cutlass10bfloat16_tE19Flash_kernel_traitsILi32ELi64ELi256ELi4ES3_EELb0ELb0ELb1ELb0ELb0ELb0ELb0ELb0EEEvNS_16Flash_fwd_paramsE,"ax",@progbits
	.align	128
        .global         _ZN5flash24flash_fwd_splitkv_kernelI23Flash_fwd_kernel_traitsILi32ELi64ELi256ELi4ELb0ELb0EN7cutlass10bfloat16_tE19Flash_kernel_traitsILi32ELi64ELi256ELi4ES3_EELb0ELb0ELb1ELb0ELb0ELb0ELb0ELb0EEEvNS_16Flash_fwd_paramsE
        .type           _ZN5flash24flash_fwd_splitkv_kernelI23Flash_fwd_kernel_traitsILi32ELi64ELi256ELi4ELb0ELb0EN7cutlass10bfloat16_tE19Flash_kernel_traitsILi32ELi64ELi256ELi4ES3_EELb0ELb0ELb1ELb0ELb0ELb0ELb0ELb0EEEvNS_16Flash_fwd_paramsE,@function
        .size           _ZN5flash24flash_fwd_splitkv_kernelI23Flash_fwd_kernel_traitsILi32ELi64ELi256ELi4ELb0ELb0EN7cutlass10bfloat16_tE19Flash_kernel_traitsILi32ELi64ELi256ELi4ES3_EELb0ELb0ELb1ELb0ELb0ELb0ELb0ELb0EEEvNS_16Flash_fwd_paramsE,(.L_x_10244 - _ZN5flash24flash_fwd_splitkv_kernelI23Flash_fwd_kernel_traitsILi32ELi64ELi256ELi4ELb0ELb0EN7cutlass10bfloat16_tE19Flash_kernel_traitsILi32ELi64ELi256ELi4ES3_EELb0ELb0ELb1ELb0ELb0ELb0ELb0ELb0EEEvNS_16Flash_fwd_paramsE)
        .other          _ZN5flash24flash_fwd_splitkv_kernelI23Flash_fwd_kernel_traitsILi32ELi64ELi256ELi4ELb0ELb0EN7cutlass10bfloat16_tE19Flash_kernel_traitsILi32ELi64ELi256ELi4ES3_EELb0ELb0ELb1ELb0ELb0ELb0ELb0ELb0EEEvNS_16Flash_fwd_paramsE,@"STO_CUDA_ENTRY STV_DEFAULT"
_ZN5flash24flash_fwd_splitkv_kernelI23Flash_fwd_kernel_traitsILi32ELi64ELi256ELi4ELb0ELb0EN7cutlass10bfloat16_tE19Flash_kernel_traitsILi32ELi64ELi256ELi4ES3_EELb0ELb0ELb1ELb0ELb0ELb0ELb0ELb0EEEvNS_16Flash_fwd_paramsE:
.text._ZN5flash24flash_fwd_splitkv_kernelI23Flash_fwd_kernel_traitsILi32ELi64ELi256ELi4ELb0ELb0EN7cutlass10bfloat16_tE19Flash_kernel_traitsILi32ELi64ELi256ELi4ES3_EELb0ELb0ELb1ELb0ELb0ELb0ELb0ELb0EEEvNS_16Flash_fwd_paramsE:
[----:B------:R-:W-:Y:S01]  /*0000*/  LDC R1, c[0x0][0x37c] ;  /* 0x0000df00ff017b82 */ /* 0x000fe20000000800 */
[----:B------:R-:W1:Y:S07]  /*0010*/  S2R R233, SR_CTAID.X ;  /* 0x0000000000e97919 */ /* 0x000e6e0000002500 */
[----:B------:R-:W2:Y:S01]  /*0020*/  LDC.64 R148, c[0x0][0x348] ;  /* 0x0000d200ff947b82 */ /* 0x000ea20000000a00 */
[----:B------:R-:W-:Y:S01]  /*0030*/  BSSY.RECONVERGENT B2, `(.L_x_2632) ;  /* 0x0000005000027945 */ /* 0x000fe20003800200 */
[----:B------:R-:W-:Y:S01]  /*0040*/  MOV R230, 0x80 ;  /* 0x0000008000e67802 */ /* 0x000fe20000000f00 */
[----:B------:R-:W3:Y:S01]  /*0050*/  S2R R231, SR_CTAID.Y ;  /* 0x0000000000e77919 */ /* 0x000ee20000002600 */
[----:B------:R-:W4:Y:S05]  /*0060*/  S2R R232, SR_CTAID.Z ;  /* 0x0000000000e87919 */ /* 0x000f2a0000002700 */
[----:B-1234-:R-:W-:Y:S05]  /*0070*/  CALL.REL.NOINC `($_ZN5flash24flash_fwd_splitkv_kernelI23Flash_fwd_kernel_traitsILi32ELi64ELi256ELi4ELb0ELb0EN7cutlass10bfloat16_tE19Flash_kernel_traitsILi32ELi64ELi256ELi4ES3_EELb0ELb0ELb1ELb0ELb0ELb0ELb0ELb0EEEvNS_16Flash_fwd_paramsE$_ZN5flash30compute_attn_1rowblock_splitkvI23Flash_fwd_kernel_traitsILi32ELi64ELi256ELi4ELb0ELb0EN7cutlass10bfloat16_tE19Flash_kernel_traitsILi32ELi64ELi256ELi4ES3_EELb0ELb0ELb1ELb0ELb0ELb0ELb0ELb0ENS_16Flash_fwd_paramsEEEvRKT8_iiiii) ;  /* 0x0000000000087944 */ /* 0x01efea0003c00000 */
[----:B------:R-:W-:Y:S05]  /*0080*/  BSYNC.RECONVERGENT B2 ;  /* 0x0000000000027941 */ /* 0x000fea0003800200 */
.L_x_2632:
[----:B------:R-:W-:Y:S05]  /*0090*/  EXIT ;  /* 0x000000000000794d */ /* 0x000fea0003800000 */
        .type           $_ZN5flash24flash_fwd_splitkv_kernelI23Flash_fwd_kernel_traitsILi32ELi64ELi256ELi4ELb0ELb0EN7cutlass10bfloat16_tE19Flash_kernel_traitsILi32ELi64ELi256ELi4ES3_EELb0ELb0ELb1ELb0ELb0ELb0ELb0ELb0EEEvNS_16Flash_fwd_paramsE$_ZN5flash30compute_attn_1rowblock_splitkvI23Flash_fwd_kernel_traitsILi32ELi64ELi256ELi4ELb0ELb0EN7cutlass10bfloat16_tE19Flash_kernel_traitsILi32ELi64ELi256ELi4ES3_EELb0ELb0ELb1ELb0ELb0ELb0ELb0ELb0ENS_16Flash_fwd_paramsEEEvRKT8_iiiii,@function
        .size           $_ZN5flash24flash_fwd_splitkv_kernelI23Flash_fwd_kernel_traitsILi32ELi64ELi256ELi4ELb0ELb0EN7cutlass10bfloat16_tE19Flash_kernel_traitsILi32ELi64ELi256ELi4ES3_EELb0ELb0ELb1ELb0ELb0ELb0ELb0ELb0EEEvNS_16Flash_fwd_paramsE$_ZN5flash30compute_attn_1rowblock_splitkvI23Flash_fwd_kernel_traitsILi32ELi64ELi256ELi4ELb0ELb0EN7cutlass10bfloat16_tE19Flash_kernel_traitsILi32ELi64ELi256ELi4ES3_EELb0ELb0ELb1ELb0ELb0ELb0ELb0ELb0ENS_16Flash_fwd_paramsEEEvRKT8_iiiii,(.L_x_10244 - $_ZN5flash24flash_fwd_splitkv_kernelI23Flash_fwd_kernel_traitsILi32ELi64ELi256ELi4ELb0ELb0EN7cutlass10bfloat16_tE19Flash_kernel_traitsILi32ELi64ELi256ELi4ES3_EELb0ELb0ELb1ELb0ELb0ELb0ELb0ELb0EEEvNS_16Flash_fwd_paramsE$_ZN5flash30compute_attn_1rowblock_splitkvI23Flash_fwd_kernel_traitsILi32ELi64ELi256ELi4ELb0ELb0EN7cutlass10bfloat16_tE19Flash_kernel_traitsILi32ELi64ELi256ELi4ES3_EELb0ELb0ELb1ELb0ELb0ELb0ELb0ELb0ENS_16Flash_fwd_paramsEEEvRKT8_iiiii)
$_ZN5flash24flash_fwd_splitkv_kernelI23Flash_fwd_kernel_traitsILi32ELi64ELi256ELi4ELb0ELb0EN7cutlass10bfloat16_tE19Flash_kernel_traitsILi32ELi64ELi256ELi4ES3_EELb0ELb0ELb1ELb0ELb0ELb0ELb0ELb0EEEvNS_16Flash_fwd_paramsE$_ZN5flash30compute_attn_1rowblock_splitkvI23Flash_fwd_kernel_traitsILi32ELi64ELi256ELi4ELb0ELb0EN7cutlass10bfloat16_tE19Flash_kernel_traitsILi32ELi64ELi256ELi4ES3_EELb0ELb0ELb1ELb0ELb0ELb0ELb0ELb0ENS_16Flash_fwd_paramsEEEvRKT8_iiiii:
        /* <DEDUP_REMOVED lines=38> */
.L_x_2634:
[----:B------:R-:W-:Y:S05]  /*0300*/  BSYNC.RECONVERGENT B0 ;  /* 0x0000000000007941 */ /* 0x000fea0003800200 */
.L_x_2633:
[----:B------:R-:W-:Y:S04]  /*0310*/  BSSY.RECONVERGENT B0, `(.L_x_2635) ;  /* 0x0000007000007945 */ /* 0x000fe80003800200 */
[----:B------:R-:W-:Y:S05]  /*0320*/  @!P3 BRA `(.L_x_2636) ;  /* 0x000000000014b947 */ /* 0x000fea0003800000 */
[----:B------:R-:W3:Y:S02]  /*0330*/  LD.E.U8 R4, desc[UR4][R148.64+0x1b2] ;  /* 0x0001b20494047980 */ /* 0x000ee4000c101100 */
[----:B---3--:R-:W-:-:S13]  /*0340*/  ISETP.NE.AND P1, PT, R4, RZ, PT ;  /* 0x000000ff0400720c */ /* 0x008fda0003f25270 */
[----:B------:R-:W3:Y:S02]  /*0350*/  @P1 LD.E R4, desc[UR4][R10.64+0x4] ;  /* 0x000004040a041980 */ /* 0x000ee4000c101900 */
[----:B---3-5:R-:W-:-:S06]  /*0360*/  @P1 IADD3 R151, PT, PT, R4, -R9, RZ ;  /* 0x8000000904971210 */ /* 0x028fcc0007ffe0ff */
[----:B------:R3:W5:Y:S02]  /*0370*/  @!P1 LD.E R151, desc[UR4][R10.64] ;  /* 0x000000040a979980 */ /* 0x000764000c101900 */
.L_x_2636:
[----:B------:R-:W-:Y:S05]  /*0380*/  BSYNC.RECONVERGENT B0 ;  /* 0x0000000000007941 */ /* 0x000fea0003800200 */
.L_x_2635:
        /* <DEDUP_REMOVED lines=8> */
.L_x_2638:
[----:B------:R-:W4:Y:S01]  /*0410*/  LD.E.64 R4, desc[UR4][R148.64+0x108] ;  /* 0x0001080494047980 */ /* 0x000f22000c101b00 */
[----:B------:R-:W-:Y:S01]  /*0420*/  BSSY.RECONVERGENT B0, `(.L_x_2640) ;  /* 0x0000006000007945 */ /* 0x000fe20003800200 */
[----:B------:R-:W-:Y:S01]  /*0430*/  IMAD.MOV.U32 R3, RZ, RZ, RZ ;  /* 0x000000ffff037224 */ /* 0x000fe200078e00ff */
[----:B----4-:R-:W-:-:S04]  /*0440*/  ISETP.NE.U32.AND P0, PT, R4, RZ, PT ;  /* 0x000000ff0400720c */ /* 0x010fc80003f05070 */
[----:B------:R-:W-:-:S13]  /*0450*/  ISETP.NE.AND.EX P0, PT, R5, RZ, PT, P0 ;  /* 0x000000ff0500720c */ /* 0x000fda0003f05300 */
[----:B------:R-:W-:Y:S05]  /*0460*/  @!P0 BRA `(.L_x_2641) ;  /* 0x0000000000048947 */ /* 0x000fea0003800000 */
[----:B------:R4:W5:Y:S02]  /*0470*/  LD.E R3, desc[UR4][R148.64+0xbc] ;  /* 0x0000bc0494037980 */ /* 0x000964000c101900 */
.L_x_2641:
[----:B------:R-:W-:Y:S05]  /*0480*/  BSYNC.RECONVERGENT B0 ;  /* 0x0000000000007941 */ /* 0x000fea0003800200 */
.L_x_2640:
[----:B-----5:R-:W-:Y:S02]  /*0490*/  IADD3 R151, PT, PT, R3, R151, -R8 ;  /* 0x0000009703977210 */ /* 0x020fe40007ffe808 */
.L_x_2639:
[----:B------:R-:W-:Y:S05]  /*04a0*/  BSYNC.RECONVERGENT B1 ;  /* 0x0000000000017941 */ /* 0x000fea0003800200 */
.L_x_2637:
[----:B------:R-:W-:Y:S01]  /*04b0*/  IMAD.SHL.U32 R219, R233, 0x40, RZ ;  /* 0x00000040e9db7824 */ /* 0x000fe200078e00ff */
[----:B------:R-:W-:Y:S01]  /*04c0*/  MOV R4, R230 ;  /* 0x000000e600047202 */ /* 0x000fe20000000f00 */
[----:B------:R-:W-:-:S03]  /*04d0*/  IMAD.MOV.U32 R5, RZ, RZ, 0x0 ;  /* 0x00000000ff057424 */ /* 0x000fc600078e00ff */
[----:B------:R-:W-:-:S13]  /*04e0*/  ISETP.GT.AND P0, PT, R192, R219, PT ;  /* 0x000000dbc000720c */ /* 0x000fda0003f04270 */
[----:B-1234-:R-:W-:Y:S05]  /*04f0*/  @!P0 RET.REL.NODEC R4 `(_ZN5flash24flash_fwd_splitkv_kernelI23Flash_fwd_kernel_traitsILi32ELi64ELi256ELi4ELb0ELb0EN7cutlass10bfloat16_tE19Flash_kernel_traitsILi32ELi64ELi256ELi4ES3_EELb0ELb0ELb1ELb0ELb0ELb0ELb0ELb0EEEvNS_16Flash_fwd_paramsE) ;  /* 0xfffffff804c08950 */ /* 0x01efea0003c3ffff */
        /* <DEDUP_REMOVED lines=74> */
.L_x_2644:
[----:B------:R-:W-:Y:S05]  /*09a0*/  BSYNC.RECONVERGENT B0 ;  /* 0x0000000000007941 */ /* 0x000fea0003800200 */
.L_x_2643:
[----:B------:R-:W-:Y:S01]  /*09b0*/  MOV R231, 0x0 ;  /* 0x0000000000e77802 */ /* 0x000fe20000000f00 */
[----:B------:R1:W-:Y:S03]  /*09c0*/  @!P3 ST.E desc[UR4][R16.64], R0 ;  /* 0x000000001000b985 */ /* 0x0003e6000c101904 */
[----:B-12---:R-:W-:Y:S05]  /*09d0*/  @P2 RET.REL.NODEC R230 `(_ZN5flash24flash_fwd_splitkv_kernelI23Flash_fwd_kernel_traitsILi32ELi64ELi256ELi4ELb0ELb0EN7cutlass10bfloat16_tE19Flash_kernel_traitsILi32ELi64ELi256ELi4ES3_EELb0ELb0ELb1ELb0ELb0ELb0ELb0ELb0EEEvNS_16Flash_fwd_paramsE) ;  /* 0xfffffff4e6882950 */ /* 0x006fea0003c3ffff */
[----:B------:R-:W-:Y:S02]  /*09e0*/  MOV R3, 0x7f800000 ;  /* 0x7f80000000037802 */ /* 0x000fe40000000f00 */
[----:B------:R-:W-:-:S03]  /*09f0*/  MOV R231, 0x0 ;  /* 0x0000000000e77802 */ /* 0x000fc60000000f00 */
[----:B------:R1:W-:Y:S02]  /*0a00*/  ST.E desc[UR4][R16.64+0x80], R3 ;  /* 0x0000800310007985 */ /* 0x0003e4000c101904 */
[----:B-1----:R-:W-:Y:S05]  /*0a10*/  RET.REL.NODEC R230 `(_ZN5flash24flash_fwd_splitkv_kernelI23Flash_fwd_kernel_traitsILi32ELi64ELi256ELi4ELb0ELb0EN7cutlass10bfloat16_tE19Flash_kernel_traitsILi32ELi64ELi256ELi4ES3_EELb0ELb0ELb1ELb0ELb0ELb0ELb0ELb0EEEvNS_16Flash_fwd_paramsE) ;  /* 0xfffffff4e6787950 */ /* 0x002fea0003c3ffff */
.L_x_2642:
        /* <DEDUP_REMOVED lines=72> */
[----:B------:R-:W-:Y:S02]  /*0ea0*/  IADD3 R5, PT, PT, -R6, RZ, RZ ;  /* 0x000000ff06057210 */ /* 0x000fe40007ffe1ff */
[----:B------:R-:W-:Y:S01]  /*0eb0*/  LOP3.LUT R6, R232, R11, RZ, 0x3c, !PT ;  /* 0x0000000be8067212 */ /* 0x000fe200078e3cff */
[----:B------:R-:W-:Y:S01]  /*0ec0*/  @!P1 VIADD R2, R2, 0x1 ;  /* 0x0000000102029836 */ /* 0x000fe20000000000 */
[----:B------:R-:W-:Y:S02]  /*0ed0*/  ISETP.NE.AND P1, PT, R11, RZ, PT ;  /* 0x000000ff0b00720c */ /* 0x000fe40003f25270 */
[----:B------:R-:W-:Y:S01]  /*0ee0*/  ISETP.GE.AND P0, PT, R6, RZ, PT ;  /* 0x000000ff0600720c */ /* 0x000fe20003f06270 */
[----:B------:R-:W-:-:S04]  /*0ef0*/  IMAD R5, R7, R5, R236 ;  /* 0x0000000507057224 */ /* 0x000fc800078e02ec */
[----:B------:R-:W-:-:S04]  /*0f00*/  @P2 IADD3 R2, PT, PT, R2, 0x1, RZ ;  /* 0x0000000102022810 */ /* 0x000fc80007ffe0ff */
[----:B------:R-:W-:Y:S01]  /*0f10*/  MOV R7, R2 ;  /* 0x0000000200077202 */ /* 0x000fe20000000f00 */
[----:B------:R-:W-:-:S04]  /*0f20*/  IMAD R2, R221, R5, RZ ;  /* 0x00000005dd027224 */ /* 0x000fc800078e02ff */
[----:B------:R-:W-:Y:S01]  /*0f30*/  @!P0 IMAD.MOV R7, RZ, RZ, -R7 ;  /* 0x000000ffff078224 */ /* 0x000fe200078e0a07 */
[----:B------:R-:W-:-:S05]  /*0f40*/  @!P1 LOP3.LUT R7, RZ, R11, RZ, 0x33, !PT ;  /* 0x0000000bff079212 */ /* 0x000fca00078e33ff */
[----:B------:R-:W-:Y:S01]  /*0f50*/  IMAD R9, R17, R7, RZ ;  /* 0x0000000711097224 */ /* 0x000fe200078e02ff */
[----:B---3--:R-:W-:Y:S01]  /*0f60*/  SHF.R.S32.HI R3, RZ, 0x1f, R0 ;  /* 0x0000001fff037819 */ /* 0x008fe20000011400 */
[-C--:B--2---:R-:W-:Y:S02]  /*0f70*/  IMAD R4, R13, R0.reuse, RZ ;  /* 0x000000000d047224 */ /* 0x084fe400078e02ff */
[----:B------:R-:W-:Y:S01]  /*0f80*/  IMAD.WIDE.U32 R18, R12, R0, RZ ;  /* 0x000000000c127225 */ /* 0x000fe200078e00ff */
[----:B------:R-:W-:-:S03]  /*0f90*/  SHF.R.S32.HI R13, RZ, 0x1f, R5 ;  /* 0x0000001fff0d7819 */ /* 0x000fc60000011405 */
[----:B------:R-:W-:-:S04]  /*0fa0*/  IMAD R4, R12, R3, R4 ;  /* 0x000000030c047224 */ /* 0x000fc800078e0204 */
[----:B------:R-:W-:Y:S02]  /*0fb0*/  IMAD.IADD R19, R19, 0x1, R4 ;  /* 0x0000000113137824 */ /* 0x000fe400078e0204 */
[----:B------:R-:W-:Y:S02]  /*0fc0*/  IMAD R2, R220, R13, R2 ;  /* 0x0000000ddc027224 */ /* 0x000fe400078e0202 */
[----:B------:R-:W-:Y:S01]  /*0fd0*/  IMAD.WIDE.U32 R18, R5, R220, R18 ;  /* 0x000000dc05127225 */ /* 0x000fe200078e0012 */
[----:B------:R-:W-:-:S04]  /*0fe0*/  SHF.R.S32.HI R4, RZ, 0x1f, R7 ;  /* 0x0000001fff047819 */ /* 0x000fc80000011407 */
[----:B------:R-:W-:Y:S01]  /*0ff0*/  IADD3 R19, PT, PT, R19, R2, RZ ;  /* 0x0000000213137210 */ /* 0x000fe20007ffe0ff */
[----:B------:R-:W-:Y:S02]  /*1000*/  IMAD R2, R15, R0, RZ ;  /* 0x000000000f027224 */ /* 0x000fe400078e02ff */
        /* <DEDUP_REMOVED lines=8> */
.L_x_2646:
[----:B------:R-:W2:Y:S01]  /*1090*/  LD.E R11, desc[UR4][R148.64+0x68] ;  /* 0x00006804940b7980 */ /* 0x000ea2000c101900 */
[----:B------:R-:W-:-:S03]  /*10a0*/  ISETP.NE.AND P2, PT, R9, -0x1, PT ;  /* 0xffffffff0900780c */ /* 0x000fc60003f45270 */
[----:B------:R-:W3:Y:S01]  /*10b0*/  LD.E.64 R220, desc[UR4][R148.64+0x38] ;  /* 0x0000380494dc7980 */ /* 0x000ee2000c101b00 */
[----:B------:R-:W-:Y:S01]  /*10c0*/  MOV R198, R148 ;  /* 0x0000009400c67202 */ /* 0x000fe20000000f00 */
[----:B------:R-:W-:Y:S02]  /*10d0*/  IMAD.MOV.U32 R199, RZ, RZ, R149 ;  /* 0x000000ffffc77224 */ /* 0x000fe400078e0095 */
[----:B------:R4:W5:Y:S04]  /*10e0*/  LD.E.64 R24, desc[UR4][R148.64+0x58] ;  /* 0x0000580494187980 */ /* 0x000968000c101b00 */
[----:B------:R-:W4:Y:S04]  /*10f0*/  LD.E.64 R222, desc[UR4][R198.64+0x40] ;  /* 0x00004004c6de7980 */ /* 0x000f28000c101b00 */
[----:B------:R-:W4:Y:S04]  /*1100*/  @!P2 LD.E.64 R16, desc[UR4][R148.64+0x20] ;  /* 0x000020049410a980 */ /* 0x000f28000c101b00 */
[----:B------:R-:W4:Y:S04]  /*1110*/  @!P2 LD.E.64 R14, desc[UR4][R148.64+0x28] ;  /* 0x00002804940ea980 */ /* 0x000f28000c101b00 */
[----:B------:R-:W4:Y:S01]  /*1120*/  LD.E.64 R12, desc[UR4][R198.64+0x50] ;  /* 0x00005004c60c7980 */ /* 0x000f22000c101b00 */
[----:B------:R-:W-:-:S02]  /*1130*/  MOV R18, RZ ;  /* 0x000000ff00127202 */ /* 0x000fc40000000f00 */
[----:B------:R-:W-:Y:S02]  /*1140*/  LEA R236, R150, 0xffffff00, 0x8 ;  /* 0xffffff0096ec7811 */ /* 0x000fe400078e40ff */
[----:B------:R-:W-:Y:S02]  /*1150*/  CS2R R240, SRZ ;  /* 0x0000000000f07805 */ /* 0x000fe4000001ff00 */
[----:B--2---:R-:W-:-:S04]  /*1160*/  IABS R0, R11 ;  /* 0x0000000b00007213 */ /* 0x004fc80000000000 */
[----:B------:R-:W2:Y:S08]  /*1170*/  I2F.RP R6, R0 ;  /* 0x0000000000067306 */ /* 0x000eb00000209400 */
[----:B--2---:R-:W2:Y:S02]  /*1180*/  MUFU.RCP R4, R6 ;  /* 0x0000000600047308 */ /* 0x004ea40000001000 */
[----:B--2---:R-:W-:-:S06]  /*1190*/  IADD3 R4, PT, PT, R4, 0xffffffe, RZ ;  /* 0x0ffffffe04047810 */ /* 0x004fcc0007ffe0ff */
[----:B------:R-:W2:Y:S01]  /*11a0*/  F2I.FTZ.U32.TRUNC.NTZ R19, R4 ;  /* 0x0000000400137305 */ /* 0x000ea2000021f000 */
[----:B-1----:R-:W-:Y:S01]  /*11b0*/  IABS R3, R11 ;  /* 0x0000000b00037213 */ /* 0x002fe20000000000 */
[----:B--2---:R-:W-:-:S04]  /*11c0*/  IMAD.MOV R2, RZ, RZ, -R19 ;  /* 0x000000ffff027224 */ /* 0x004fc800078e0a13 */
        /* <DEDUP_REMOVED lines=23> */
[----:B------:R-:W-:Y:S02]  /*1340*/  ISETP.GE.AND P0, PT, R2, RZ, PT ;  /* 0x000000ff0200720c */ /* 0x000fe40003f06270 */
[----:B------:R-:W-:Y:S01]  /*1350*/  ISETP.NE.AND P1, PT, R11, RZ, PT ;  /* 0x000000ff0b00720c */ /* 0x000fe20003f25270 */
[----:B------:R-:W-:Y:S01]  /*1360*/  @!P2 IMAD.MOV.U32 R4, RZ, RZ, R18 ;  /* 0x000000ffff04a224 */ /* 0x000fe200078e0012 */
[----:B------:R-:W-:Y:S02]  /*1370*/  @!P2 IADD3 R5, PT, PT, R19, R5, RZ ;  /* 0x000000051305a210 */ /* 0x000fe40007ffe0ff */
[----:B------:R-:W-:Y:S02]  /*1380*/  @P2 IADD3 R5, PT, PT, R17, R0, RZ ;  /* 0x0000000011052210 */ /* 0x000fe40007ffe0ff */
[----:B------:R-:W-:Y:S01]  /*1390*/  @P2 MOV R4, R16 ;  /* 0x0000001000042202 */ /* 0x000fe20000000f00 */
[----:B------:R-:W-:Y:S01]  /*13a0*/  @!P2 IMAD R0, R223, R8, RZ ;  /* 0x00000008df00a224 */ /* 0x000fe200078e02ff */
[----:B------:R-:W-:-:S02]  /*13b0*/  @!P2 SHF.R.S32.HI R3, RZ, 0x1f, R8 ;  /* 0x0000001fff03a819 */ /* 0x000fc40000011408 */
[----:B------:R-:W-:Y:S01]  /*13c0*/  @P3 IADD3 R6, PT, PT, R6, 0x1, RZ ;  /* 0x0000000106063810 */ /* 0x000fe20007ffe0ff */
[----:B------:R-:W-:-:S04]  /*13d0*/  IMAD.WIDE.U32 R16, R220, R236, R4 ;  /* 0x000000ecdc107225 */ /* 0x000fc800078e0004 */
[----:B------:R-:W-:Y:S02]  /*13e0*/  IMAD R2, R221, R236, RZ ;  /* 0x000000ecdd027224 */ /* 0x000fe400078e02ff */
[----:B------:R-:W-:Y:S02]  /*13f0*/  @!P2 IMAD R0, R3, R222, R0 ;  /* 0x000000de0300a224 */ /* 0x000fe400078e0200 */
[----:B------:R-:W-:-:S04]  /*1400*/  @!P2 IMAD.WIDE.U32 R4, R222, R8, RZ ;  /* 0x00000008de04a225 */ /* 0x000fc800078e00ff */
[----:B------:R-:W-:Y:S01]  /*1410*/  @!P0 IMAD.MOV R6, RZ, RZ, -R6 ;  /* 0x000000ffff068224 */ /* 0x000fe200078e0a06 */
[----:B------:R-:W-:Y:S02]  /*1420*/  @!P1 LOP3.LUT R6, RZ, R11, RZ, 0x33, !PT ;  /* 0x0000000bff069212 */ /* 0x000fe400078e33ff */
[----:B------:R-:W-:Y:S02]  /*1430*/  IADD3 R17, PT, PT, R17, R2, RZ ;  /* 0x0000000211117210 */ /* 0x000fe40007ffe0ff */
[----:B------:R-:W-:Y:S01]  /*1440*/  @!P2 IADD3 R19, PT, PT, R5, R0, RZ ;  /* 0x000000000513a210 */ /* 0x000fe20007ffe0ff */
[----:B------:R-:W-:Y:S01]  /*1450*/  @!P2 IMAD R0, R15, R7, RZ ;  /* 0x000000070f00a224 */ /* 0x000fe200078e02ff */
[----:B------:R-:W-:Y:S01]  /*1460*/  @!P2 SHF.R.S32.HI R3, RZ, 0x1f, R7 ;  /* 0x0000001fff03a819 */ /* 0x000fe20000011407 */
[----:B------:R-:W-:Y:S01]  /*1470*/  @!P2 IMAD.MOV.U32 R18, RZ, RZ, R4 ;  /* 0x000000ffff12a224 */ /* 0x000fe200078e0004 */
[----:B------:R-:W-:Y:S01]  /*1480*/  SHF.R.S32.HI R2, RZ, 0x1f, R6 ;  /* 0x0000001fff027819 */ /* 0x000fe20000011406 */
[----:B------:R-:W-:Y:S01]  /*1490*/  IMAD R5, R13, R6, RZ ;  /* 0x000000060d057224 */ /* 0x000fe200078e02ff */
[----:B------:R-:W-:Y:S01]  /*14a0*/  @P2 IADD3 R8, PT, PT, R8, R9, RZ ;  /* 0x0000000908082210 */ /* 0x000fe20007ffe0ff */
[----:B------:R-:W-:-:S02]  /*14b0*/  @!P2 IMAD R0, R14, R3, R0 ;  /* 0x000000030e00a224 */ /* 0x000fc400078e0200 */
[----:B------:R-:W-:-:S04]  /*14c0*/  @!P2 IMAD.WIDE.U32 R14, R14, R7, R18 ;  /* 0x000000070e0ea225 */ /* 0x000fc800078e0012 */
[C---:B------:R-:W-:Y:S02]  /*14d0*/  IMAD R5, R12.reuse, R2, R5 ;  /* 0x000000020c057224 */ /* 0x040fe400078e0205 */
[----:B------:R-:W-:-:S04]  /*14e0*/  IMAD.WIDE.U32 R6, R12, R6, R16 ;  /* 0x000000060c067225 */ /* 0x000fc800078e0010 */
[-C--:B------:R-:W-:Y:S02]  /*14f0*/  @P2 IMAD R2, R223, R8.reuse, RZ ;  /* 0x00000008df022224 */ /* 0x080fe400078e02ff */
[----:B------:R-:W-:Y:S01]  /*1500*/  @P2 IMAD.WIDE.U32 R8, R222, R8, RZ ;  /* 0x00000008de082225 */ /* 0x000fe200078e00ff */
[----:B------:R-:W-:Y:S02]  /*1510*/  @!P2 IADD3 R12, PT, PT, R15, R0, RZ ;  /* 0x000000000f0ca210 */ /* 0x000fe40007ffe0ff */
[----:B------:R-:W-:Y:S01]  /*1520*/  @!P2 MOV R16, R14 ;  /* 0x0000000e0010a202 */ /* 0x000fe20000000f00 */
[----:B------:R-:W-:Y:S01]  /*1530*/  IMAD.MOV.U32 R4, RZ, RZ, R6 ;  /* 0x000000ffff047224 */ /* 0x000fe200078e0006 */
[----:B------:R-:W-:Y:S01]  /*1540*/  IADD3 R0, PT, PT, R7, R5, RZ ;  /* 0x0000000507007210 */ /* 0x000fe20007ffe0ff */
[----:B------:R-:W-:Y:S01]  /*1550*/  @P2 IMAD.MOV.U32 R16, RZ, RZ, R8 ;  /* 0x000000ffff102224 */ /* 0x000fe200078e0008 */
[----:B------:R-:W-:Y:S02]  /*1560*/  @P2 IADD3 R12, PT, PT, R9, R2, RZ ;  /* 0x00000002090c2210 */ /* 0x000fe40007ffe0ff */
[----:B------:R-:W-:-:S02]  /*1570*/  MOV R13, RZ ;  /* 0x000000ff000d7202 */ /* 0x000fc40000000f00 */
[----:B------:R-:W-:Y:S02]  /*1580*/  MOV R5, R236 ;  /* 0x000000ec00057202 */ /* 0x000fe40000000f00 */
.L_x_2647:
[----:B------:R-:W-:Y:S05]  /*1590*/  BSYNC.RECONVERGENT B0 ;  /* 0x0000000000007941 */ /* 0x000fea0003800200 */
.L_x_2645:
        /* <DEDUP_REMOVED lines=29> */
[----:B------:R-:W-:Y:S02]  /*1770*/  @P3 VIADD R17, R17, 0x1 ;  /* 0x0000000111113836 */ /* 0x000fe40000000000 */
[-C--:B-----5:R-:W-:Y:S02]  /*1780*/  IMAD R10, R13, R222.reuse, RZ ;  /* 0x000000de0d0a7224 */ /* 0x0a0fe400078e02ff */
[----:B------:R-:W-:Y:S01]  /*1790*/  IMAD.MOV.U32 R14, RZ, RZ, R17 ;  /* 0x000000ffff0e7224 */ /* 0x000fe200078e0011 */
[----:B------:R-:W-:Y:S01]  /*17a0*/  SHF.L.U32 R225, R212, 0x3, RZ ;  /* 0x00000003d4e17819 */ /* 0x000fe200000006ff */
[C---:B------:R-:W-:Y:S02]  /*17b0*/  IMAD R10, R5.reuse, R223, R10 ;  /* 0x000000df050a7224 */ /* 0x040fe400078e020a */
[----:B------:R-:W-:Y:S01]  /*17c0*/  @!P1 IMAD.MOV R14, RZ, RZ, -R14 ;  /* 0x000000ffff0e9224 */ /* 0x000fe200078e0a0e */
[----:B------:R-:W-:Y:S01]  /*17d0*/  @!P2 LOP3.LUT R14, RZ, R11, RZ, 0x33, !PT ;  /* 0x0000000bff0ea212 */ /* 0x000fe200078e33ff */
[----:B------:R-:W-:Y:S01]  /*17e0*/  IMAD.WIDE.U32 R26, R5, R222, RZ ;  /* 0x000000de051a7225 */ /* 0x000fe200078e00ff */
[----:B------:R-:W-:-:S02]  /*17f0*/  LOP3.LUT R224, R225, 0x18, RZ, 0xc0, !PT ;  /* 0x00000018e1e07812 */ /* 0x000fc400078ec0ff */
[----:B------:R-:W-:Y:S01]  /*1800*/  SHF.R.S32.HI R13, RZ, 0x1f, R14 ;  /* 0x0000001fff0d7819 */ /* 0x000fe2000001140e */
[----:B------:R-:W-:Y:S02]  /*1810*/  IMAD.IADD R5, R27, 0x1, R10 ;  /* 0x000000011b057824 */ /* 0x000fe400078e020a */
[----:B------:R-:W-:Y:S01]  /*1820*/  IMAD R10, R25, R14, RZ ;  /* 0x0000000e190a7224 */ /* 0x000fe200078e02ff */
[----:B------:R-:W-:Y:S01]  /*1830*/  IADD3 R11, P2, P1, R26, R16, R224 ;  /* 0x000000101a0b7210 */ /* 0x000fe2000795e0e0 */
[----:B------:R-:W-:Y:S01]  /*1840*/  IMAD.WIDE.U32 R14, R24, R14, RZ ;  /* 0x0000000e180e7225 */ /* 0x000fe200078e00ff */
[----:B------:R-:W-:-:S03]  /*1850*/  LOP3.LUT R239, R225, 0xc0, RZ, 0xc0, !PT ;  /* 0x000000c0e1ef7812 */ /* 0x000fc600078ec0ff */
[----:B------:R-:W-:Y:S01]  /*1860*/  IMAD R10, R13, R24, R10 ;  /* 0x000000180d0a7224 */ /* 0x000fe200078e020a */
[----:B------:R-:W-:Y:S02]  /*1870*/  IADD3.X R5, PT, PT, R5, R12, RZ, P2, P1 ;  /* 0x0000000c05057210 */ /* 0x000fe400017e24ff */
[----:B------:R-:W-:Y:S02]  /*1880*/  IADD3 R14, P1, PT, R11, R14, RZ ;  /* 0x0000000e0b0e7210 */ /* 0x000fe40007f3e0ff */
[----:B------:R-:W-:Y:S02]  /*1890*/  IADD3 R10, PT, PT, R15, R10, RZ ;  /* 0x0000000a0f0a7210 */ /* 0x000fe40007ffe0ff */
[----:B------:R-:W-:Y:S01]  /*18a0*/  LOP3.LUT R239, R239, 0x18, R212, 0xf8, !PT ;  /* 0x00000018efef7812 */ /* 0x000fe200078ef8d4 */
[----:B------:R-:W1:Y:S01]  /*18b0*/  S2UR UR6, SR_CgaCtaId ;  /* 0x00000000000679c3 */ /* 0x000e620000008800 */
[----:B------:R-:W-:Y:S01]  /*18c0*/  LOP3.LUT R12, R225, 0x1f20, RZ, 0xc0, !PT ;  /* 0x00001f20e10c7812 */ /* 0x000fe200078ec0ff */
[----:B------:R-:W-:Y:S01]  /*18d0*/  IMAD.X R15, R5, 0x1, R10, P1 ;  /* 0x00000001050f7824 */ /* 0x000fe200008e060a */
[----:B------:R-:W-:-:S02]  /*18e0*/  LOP3.LUT R245, R239, R224, RZ, 0x3c, !PT ;  /* 0x000000e0eff57212 */ /* 0x000fc400078e3cff */
[----:B------:R-:W-:Y:S02]  /*18f0*/  IADD3 R10, P1, PT, R224, R4, RZ ;  /* 0x00000004e00a7210 */ /* 0x000fe40007f3e0ff */
[----:B------:R-:W-:Y:S02]  /*1900*/  LOP3.LUT R245, R12, R245, RZ, 0xfc, !PT ;  /* 0x000000f50cf57212 */ /* 0x000fe400078efcff */
[----:B------:R-:W-:Y:S02]  /*1910*/  IADD3.X R11, PT, PT, RZ, R0, RZ, P1, !PT ;  /* 0x00000000ff0b7210 */ /* 0x000fe40000ffe4ff */
[----:B------:R-:W-:Y:S02]  /*1920*/  SHF.R.U32.HI R196, RZ, 0x2, R212 ;  /* 0x00000002ffc47819 */ /* 0x000fe400000116d4 */
[----:B------:R-:W-:Y:S01]  /*1930*/  IADD3 R219, PT, PT, -R219, R192, RZ ;  /* 0x000000c0dbdb7210 */ /* 0x000fe20007ffe1ff */
[----:B------:R-:W-:Y:S02]  /*1940*/  UMOV UR7, 0x400 ;  /* 0x0000040000077882 */ /* 0x000fe40000000000 */
[----:B------:R-:W-:-:S02]  /*1950*/  IMAD R227, R221, R196, RZ ;  /* 0x000000c4dde37224 */ /* 0x000fc400078e02ff */
[----:B------:R-:W-:-:S04]  /*1960*/  IMAD.WIDE.U32 R10, R196, R220, R10 ;  /* 0x000000dcc40a7225 */ /* 0x000fc800078e000a */
[----:B------:R-:W-:Y:S02]  /*1970*/  IMAD R229, R223, R196, RZ ;  /* 0x000000c4dfe57224 */ /* 0x000fe400078e02ff */
[----:B------:R-:W-:Y:S01]  /*1980*/  IMAD.WIDE.U32 R14, R196, R222, R14 ;  /* 0x000000dec40e7225 */ /* 0x000fe200078e000e */
[----:B-1----:R-:W-:Y:S01]  /*1990*/  ULEA UR6, UR6, UR7, 0x18 ;  /* 0x0000000706067291 */ /* 0x002fe2000f8ec0ff */
[----:B------:R-:W-:Y:S02]  /*19a0*/  IADD3 R227, PT, PT, R11, R227, RZ ;  /* 0x000000e30be37210 */ /* 0x000fe40007ffe0ff */
[----:B------:R-:W-:Y:S01]  /*19b0*/  IMAD.IADD R229, R15, 0x1, R229 ;  /* 0x000000010fe57824 */ /* 0x000fe200078e02e5 */
[----:B------:R-:W-:Y:S01]  /*19c0*/  MOV R197, RZ ;  /* 0x000000ff00c57202 */ /* 0x000fe20000000f00 */
[----:B------:R-:W-:Y:S01]  /*19d0*/  BSSY.RECONVERGENT B0, `(.L_x_2648) ;  /* 0x000002a000007945 */ /* 0x000fe20003800200 */
[----:B------:R-:W-:-:S04]  /*19e0*/  IMAD.U32 R216, RZ, RZ, UR6 ;  /* 0x00000006ffd87e24 */ /* 0x000fc8000f8e00ff */
[----:B------:R-:W-:Y:S02]  /*19f0*/  IMAD R245, R245, 0x2, R216 ;  /* 0x00000002f5f57824 */ /* 0x000fe400078e02d8 */
[----:B--2---:R-:W-:-:S04]  /*1a00*/  @P0 IMAD.WIDE.U32 R12, R6, R238, RZ ;  /* 0x000000ee060c0225 */ /* 0x004fc800078e00ff */
[-C--:B---3--:R-:W-:Y:S02]  /*1a10*/  @!P0 IMAD R4, R23, R231.reuse, RZ ;  /* 0x000000e717048224 */ /* 0x088fe400078e02ff */
[----:B------:R-:W-:-:S04]  /*1a20*/  @!P0 IMAD.WIDE.U32 R22, R22, R231, RZ ;  /* 0x000000e716168225 */ /* 0x000fc800078e00ff */
[----:B------:R-:W-:Y:S01]  /*1a30*/  @!P0 IMAD.MOV.U32 R5, RZ, RZ, R22 ;  /* 0x000000ffff058224 */ /* 0x000fe200078e0016 */
[----:B------:R-:W-:Y:S01]  /*1a40*/  @!P0 IADD3 R0, PT, PT, R23, R4, RZ ;  /* 0x0000000417008210 */ /* 0x000fe20007ffe0ff */
[----:B------:R-:W-:Y:S02]  /*1a50*/  @P0 IMAD R4, R7, R238, RZ ;  /* 0x000000ee07040224 */ /* 0x000fe400078e02ff */
[----:B------:R-:W-:-:S03]  /*1a60*/  @P0 IMAD.MOV.U32 R5, RZ, RZ, R12 ;  /* 0x000000ffff050224 */ /* 0x000fc600078e000c */
[----:B------:R-:W-:Y:S02]  /*1a70*/  @P0 IADD3 R0, PT, PT, R13, R4, RZ ;  /* 0x000000040d000210 */ /* 0x000fe40007ffe0ff */
[----:B------:R-:W-:-:S05]  /*1a80*/  IADD3 R4, P1, PT, R224, R5, RZ ;  /* 0x00000005e0047210 */ /* 0x000fca0007f3e0ff */
[----:B------:R-:W-:Y:S01]  /*1a90*/  IMAD.X R5, RZ, RZ, R0, P1 ;  /* 0x000000ffff057224 */ /* 0x000fe200008e0600 */
[----:B------:R-:W-:Y:S01]  /*1aa0*/  ISETP.GE.AND P1, PT, R196, R219, PT ;  /* 0x000000dbc400720c */ /* 0x000fe20003f26270 */
[----:B----4-:R-:W-:Y:S01]  /*1ab0*/  IMAD R0, R9, R232, RZ ;  /* 0x000000e809007224 */ /* 0x010fe200078e02ff */
[----:B------:R-:W-:Y:S01]  /*1ac0*/  LEA R226, P3, R10, R18, 0x1 ;  /* 0x000000120ae27211 */ /* 0x000fe200078608ff */
[----:B------:R-:W-:Y:S01]  /*1ad0*/  IMAD.WIDE.U32 R8, R8, R232, R4 ;  /* 0x000000e808087225 */ /* 0x000fe200078e0004 */
[----:B------:R-:W-:Y:S02]  /*1ae0*/  LEA R228, P2, R14, R20, 0x1 ;  /* 0x000000140ee47211 */ /* 0x000fe400078408ff */
[----:B------:R-:W-:Y:S01]  /*1af0*/  LEA.HI.X R227, R10, R19, R227, 0x1, P3 ;  /* 0x000000130ae37211 */ /* 0x000fe200018f0ce3 */
[----:B------:R-:W-:Y:S01]  /*1b00*/  @!P0 IMAD.MOV.U32 R10, RZ, RZ, R6 ;  /* 0x000000ffff0a8224 */ /* 0x000fe200078e0006 */
[----:B------:R-:W-:Y:S01]  /*1b10*/  LEA.HI.X R229, R14, R21, R229, 0x1, P2 ;  /* 0x000000150ee57211 */ /* 0x000fe200010f0ce5 */
[----:B------:R-:W-:Y:S01]  /*1b20*/  IMAD.WIDE.U32 R14, R233, 0x40, R196 ;  /* 0x00000040e90e7825 */ /* 0x000fe200078e00c4 */
[----:B------:R-:W-:-:S02]  /*1b30*/  @!P0 MOV R11, R7 ;  /* 0x00000007000b8202 */ /* 0x000fc40000000f00 */
        /* <DEDUP_REMOVED lines=18> */
.L_x_2650:
[----:B------:R1:W-:Y:S02]  /*1c60*/  STS.128 [R245], RZ ;  /* 0x000000fff5007388 */ /* 0x0003e40000000c00 */
.L_x_2649:
[----:B------:R-:W-:Y:S05]  /*1c70*/  BSYNC.RECONVERGENT B0 ;  /* 0x0000000000007941 */ /* 0x000fea0003800200 */
.L_x_2648:
[----:B------:R-:W-:Y:S01]  /*1c80*/  VIADD R0, R196, 0x20 ;  /* 0x00000020c4007836 */ /* 0x000fe20000000000 */
[----:B------:R-:W-:Y:S01]  /*1c90*/  BSSY.RECONVERGENT B0, `(.L_x_2651) ;  /* 0x0000016000007945 */ /* 0x000fe20003800200 */
[----:B--2---:R-:W-:-:S03]  /*1ca0*/  IMAD R5, R150, -0x100, R151 ;  /* 0xffffff0096057824 */ /* 0x004fc600078e0297 */
        /* <DEDUP_REMOVED lines=20> */
.L_x_2652:
[----:B------:R-:W-:Y:S05]  /*1df0*/  BSYNC.RECONVERGENT B0 ;  /* 0x0000000000007941 */ /* 0x000fea0003800200 */
.L_x_2651:
        /* <DEDUP_REMOVED lines=11> */
.L_x_2655:
[----:B------:R4:W-:Y:S02]  /*1eb0*/  STS.128 [R245+0x1000], RZ ;  /* 0x001000fff5007388 */ /* 0x0009e40000000c00 */
.L_x_2654:
[----:B------:R-:W-:Y:S05]  /*1ec0*/  BSYNC.RECONVERGENT B0 ;  /* 0x0000000000007941 */ /* 0x000fea0003800200 */
.L_x_2653:
        /* <DEDUP_REMOVED lines=11> */
[----:B---3--:R-:W-:Y:S01]  /*1f80*/  VIADD R6, R196, 0xe0 ;  /* 0x000000e0c4067836 */ /* 0x008fe20000000000 */
        /* <DEDUP_REMOVED lines=11> */
.L_x_2657:
[----:B------:R-:W-:Y:S05]  /*2040*/  BSYNC.RECONVERGENT B0 ;  /* 0x0000000000007941 */ /* 0x000fea0003800200 */
.L_x_2656:
        /* <DEDUP_REMOVED lines=12> */
.L_x_2659:
[----:B------:R-:W-:Y:S05]  /*2110*/  BSYNC.RECONVERGENT B0 ;  /* 0x0000000000007941 */ /* 0x000fea0003800200 */
.L_x_2658:
        /* <DEDUP_REMOVED lines=11> */
.L_x_2661:
[----:B------:R-:W-:Y:S05]  /*21d0*/  BSYNC.RECONVERGENT B0 ;  /* 0x0000000000007941 */ /* 0x000fea0003800200 */
.L_x_2660:
        /* <DEDUP_REMOVED lines=14> */
.L_x_2663:
[----:B------:R-:W-:Y:S05]  /*22c0*/  BSYNC.RECONVERGENT B0 ;  /* 0x0000000000007941 */ /* 0x000fea0003800200 */
.L_x_2662:
        /* <DEDUP_REMOVED lines=11> */
.L_x_2665:
[----:B------:R-:W-:Y:S05]  /*2380*/  BSYNC.RECONVERGENT B0 ;  /* 0x0000000000007941 */ /* 0x000fea0003800200 */
.L_x_2664:
        /* <DEDUP_REMOVED lines=14> */
.L_x_2667:
[----:B------:R-:W-:Y:S05]  /*2470*/  BSYNC.RECONVERGENT B0 ;  /* 0x0000000000007941 */ /* 0x000fea0003800200 */
.L_x_2666:
        /* <DEDUP_REMOVED lines=12> */
.L_x_2669:
[----:B------:R-:W-:Y:S05]  /*2540*/  BSYNC.RECONVERGENT B0 ;  /* 0x0000000000007941 */ /* 0x000fea0003800200 */
.L_x_2668:
[----:B-1----:R-:W2:Y:S04]  /*2550*/  LD.E.64 R2, desc[UR4][R148.64+0x1c0] ;  /* 0x0001c00494027980 */ /* 0x002ea8000c101b00 */
[----:B------:R-:W3:Y:S01]  /*2560*/  LD.E.64 R20, desc[UR4][R148.64+0x1b8] ;  /* 0x0001b80494147980 */ /* 0x000ee2000c101b00 */
[----:B------:R-:W-:Y:S02]  /*2570*/  IMAD.MOV.U32 R18, RZ, RZ, R232 ;  /* 0x000000ffff127224 */ /* 0x000fe400078e00e8 */
[----:B------:R-:W-:Y:S01]  /*2580*/  IMAD.MOV.U32 R19, RZ, RZ, RZ ;  /* 0x000000ffff137224 */ /* 0x000fe200078e00ff */
[----:B------:R-:W4:Y:S04]  /*2590*/  LD.E R7, desc[UR4][R148.64+0xd8] ;  /* 0x0000d80494077980 */ /* 0x000f28000c101900 */
[----:B------:R-:W0:Y:S01]  /*25a0*/  LDGDEPBAR ;  /* 0x00000000000079af */ /* 0x000e220000000000 */
[----:B--2---:R-:W-:-:S04]  /*25b0*/  IMAD.WIDE.U32 R18, R231, R2, R18 ;  /* 0x00000002e7127225 */ /* 0x004fc800078e0012 */
[----:B------:R-:W-:Y:S01]  /*25c0*/  IMAD R2, R3, R231, RZ ;  /* 0x000000e703027224 */ /* 0x000fe200078e02ff */
[----:B---3--:R-:W-:-:S04]  /*25d0*/  LEA R20, P0, R18, R20, 0x2 ;  /* 0x0000001412147211 */ /* 0x008fc800078010ff */
[----:B------:R-:W-:-:S04]  /*25e0*/  IADD3 R2, PT, PT, R19, R2, RZ ;  /* 0x0000000213027210 */ /* 0x000fc80007ffe0ff */
[----:B------:R-:W-:-:S05]  /*25f0*/  LEA.HI.X R21, R18, R21, R2, 0x2, P0 ;  /* 0x0000001512157211 */ /* 0x000fca00000f1402 */
[----:B------:R1:W5:Y:S01]  /*2600*/  LD.E R2, desc[UR4][R20.64] ;  /* 0x0000000414027980 */ /* 0x000362000c101900 */
[----:B----4-:R1:W2:Y:S01]  /*2610*/  MUFU.RCP R3, R7 ;  /* 0x0000000700037308 */ /* 0x0102a20000001000 */
[----:B------:R-:W-:-:S04]  /*2620*/  DEPBAR.LE SB0, 0x0 ;  /* 0x000080000000791a */ /* 0x000fc80000000000 */
[----:B------:R-:W-:Y:S05]  /*2630*/  WARPSYNC.ALL ;  /* 0x0000000000007948 */ /* 0x000fea0003800000 */
[----:B------:R-:W-:Y:S01]  /*2640*/  BSSY.RECONVERGENT B0, `(.L_x_2670) ;  /* 0x0000010000007945 */ /* 0x000fe20003800200 */
[----:B------:R-:W-:Y:S01]  /*2650*/  SHF.L.U64.HI R4, R222, 0x5, R223 ;  /* 0x00000005de047819 */ /* 0x000fe200000102df */
[----:B------:R-:W-:Y:S01]  /*2660*/  BAR.SYNC.DEFER_BLOCKING 0x0 ;  /* 0x0000000000007b1d */ /* 0x000fe20000010000 */
[----:B--2--5:R-:W-:Y:S01]  /*2670*/  FMUL.FTZ R3, R2, R3 ;  /* 0x0000000302037220 */ /* 0x024fe20000410000 */
[----:B------:R-:W-:-:S04]  /*2680*/  SHF.L.U32 R2, R222, 0x5, RZ ;  /* 0x00000005de027819 */ /* 0x000fc800000006ff */
        /* <DEDUP_REMOVED lines=8> */
.L_x_2672:
[----:B------:R3:W-:Y:S01]  /*2710*/  STS.128 [R245+0x5000], RZ ;  /* 0x005000fff5007388 */ /* 0x0007e20000000c00 */
[----:B------:R-:W-:Y:S05]  /*2720*/  BRA `(.L_x_2673) ;  /* 0x0000000000047947 */ /* 0x000fea0003800000 */
.L_x_2671:
[----:B------:R4:W-:Y:S02]  /*2730*/  STS.128 [R245+0x5000], RZ ;  /* 0x005000fff5007388 */ /* 0x0009e40000000c00 */
.L_x_2673:
[----:B------:R-:W-:Y:S05]  /*2740*/  BSYNC.RECONVERGENT B0 ;  /* 0x0000000000007941 */ /* 0x000fea0003800200 */
.L_x_2670:
[-C--:B------:R-:W-:Y:S01]  /*2750*/  ISETP.GE.AND P0, PT, R0, R5.reuse, PT ;  /* 0x000000050000720c */ /* 0x080fe20003f06270 */
[----:B------:R-:W-:Y:S01]  /*2760*/  IMAD.SHL.U32 R0, R212, 0x10, RZ ;  /* 0x00000010d4007824 */ /* 0x000fe200078e00ff */
[----:B------:R-:W-:Y:S01]  /*2770*/  ISETP.GE.AND P5, PT, R10, R5, PT ;  /* 0x000000050a00720c */ /* 0x000fe20003fa6270 */
[----:B------:R-:W-:Y:S01]  /*2780*/  IMAD.SHL.U32 R195, R212, 0x20, RZ ;  /* 0x00000020d4c37824 */ /* 0x000fe200078e00ff */
[----:B------:R-:W-:Y:S01]  /*2790*/  LEA R10, P1, R2, R228, 0x1 ;  /* 0x000000e4020a7211 */ /* 0x000fe200078208ff */
[----:B------:R-:W-:Y:S01]  /*27a0*/  IMAD.SHL.U32 R213, R212, 0x4, RZ ;  /* 0x00000004d4d57824 */ /* 0x000fe200078e00ff */
[----:B------:R-:W-:Y:S01]  /*27b0*/  SHF.R.U32.HI R214, RZ, 0x1, R212 ;  /* 0x00000001ffd67819 */ /* 0x000fe200000116d4 */
[----:B------:R-:W-:Y:S01]  /*27c0*/  BSSY.RECONVERGENT B0, `(.L_x_2674) ;  /* 0x000001d000007945 */ /* 0x000fe20003800200 */
[----:B------:R-:W-:Y:S02]  /*27d0*/  LEA.HI.X R11, R2, R229, R4, 0x1, P1 ;  /* 0x000000e5020b7211 */ /* 0x000fe400008f0c04 */
[----:B------:R-:W-:-:S02]  /*27e0*/  LOP3.LUT R4, R214, 0x8, RZ, 0xc0, !PT ;  /* 0x00000008d6047812 */ /* 0x000fc400078ec0ff */
[C---:B------:R-:W-:Y:S01]  /*27f0*/  LOP3.LUT R215, R0.reuse, 0x3e00, RZ, 0xc0, !PT ;  /* 0x00003e0000d77812 */ /* 0x040fe200078ec0ff */
[----:B------:R2:W-:Y:S01]  /*2800*/  @P0 STS.128 [R245+0x5800], RZ ;  /* 0x005800fff5000388 */ /* 0x0005e20000000c00 */
[----:B------:R-:W-:Y:S02]  /*2810*/  LOP3.LUT R0, R0, 0x100, RZ, 0xc0, !PT ;  /* 0x0000010000007812 */ /* 0x000fe400078ec0ff */
[----:B------:R-:W-:Y:S02]  /*2820*/  LOP3.LUT R2, R213, 0x18, RZ, 0xc0, !PT ;  /* 0x00000018d5027812 */ /* 0x000fe400078ec0ff */
[--C-:B-1----:R-:W-:Y:S02]  /*2830*/  LOP3.LUT R7, R4, 0xc0, R195.reuse, 0xf8, !PT ;  /* 0x000000c004077812 */ /* 0x102fe400078ef8c3 */
[----:B------:R-:W-:Y:S02]  /*2840*/  LOP3.LUT R9, R195, 0xc0, RZ, 0xc0, !PT ;  /* 0x000000c0c3097812 */ /* 0x000fe400078ec0ff */
[----:B------:R-:W-:-:S02]  /*2850*/  LOP3.LUT R4, R215, 0x20, R195, 0xf8, !PT ;  /* 0x00000020d7047812 */ /* 0x000fc400078ef8c3 */
[-C--:B------:R-:W-:Y:S02]  /*2860*/  ISETP.GE.AND P6, PT, R16, R5.reuse, PT ;  /* 0x000000051000720c */ /* 0x080fe40003fc6270 */
[-C--:B------:R-:W-:Y:S02]  /*2870*/  ISETP.GE.AND P4, PT, R14, R5.reuse, PT ;  /* 0x000000050e00720c */ /* 0x080fe40003f86270 */
[-C--:B------:R-:W-:Y:S02]  /*2880*/  ISETP.GE.AND P3, PT, R12, R5.reuse, PT ;  /* 0x000000050c00720c */ /* 0x080fe40003f66270 */
[-C--:B------:R-:W-:Y:S02]  /*2890*/  ISETP.GE.AND P2, PT, R8, R5.reuse, PT ;  /* 0x000000050800720c */ /* 0x080fe40003f46270 */
[----:B------:R-:W-:Y:S02]  /*28a0*/  ISETP.GE.AND P1, PT, R6, R5, PT ;  /* 0x000000050600720c */ /* 0x000fe40003f26270 */
[----:B------:R-:W-:-:S02]  /*28b0*/  LOP3.LUT R5, R0, 0x20, R195, 0xf8, !PT ;  /* 0x0000002000057812 */ /* 0x000fc400078ef8c3 */
[----:B------:R-:W-:Y:S02]  /*28c0*/  LOP3.LUT R194, R7, R2, RZ, 0x3c, !PT ;  /* 0x0000000207c27212 */ /* 0x000fe400078e3cff */
[----:B------:R-:W-:Y:S02]  /*28d0*/  LOP3.LUT R0, R9, 0x8, R212, 0xf8, !PT ;  /* 0x0000000809007812 */ /* 0x000fe400078ef8d4 */
[----:B------:R-:W-:Y:S02]  /*28e0*/  LOP3.LUT R7, R4, 0x100, R195, 0xf8, !PT ;  /* 0x0000010004077812 */ /* 0x000fe400078ef8c3 */
[----:B------:R-:W-:Y:S02]  /*28f0*/  LOP3.LUT R5, R5, R0, R2, 0xf6, !PT ;  /* 0x0000000005057212 */ /* 0x000fe400078ef602 */
[----:B------:R-:W-:Y:S01]  /*2900*/  LOP3.LUT R7, R7, R194, RZ, 0xfc, !PT ;  /* 0x000000c207077212 */ /* 0x000fe200078efcff */
[----:B--2---:R-:W-:Y:S06]  /*2910*/  @P0 BRA `(.L_x_2675) ;  /* 0x00000000001c0947 */ /* 0x004fec0003800000 */
[----:B------:R-:W-:-:S13]  /*2920*/  ISETP.GE.AND P0, PT, R224, R237, PT ;  /* 0x000000ede000720c */ /* 0x000fda0003f06270 */
[----:B------:R1:W-:Y:S01]  /*2930*/  @P0 STS.128 [R245+0x5800], RZ ;  /* 0x005800fff5000388 */ /* 0x0003e20000000c00 */
[----:B------:R-:W-:Y:S05]  /*2940*/  @P0 BRA `(.L_x_2675) ;  /* 0x0000000000100947 */ /* 0x000fea0003800000 */
[----:B------:R-:W-:Y:S01]  /*2950*/  @!PT LDS RZ, [RZ] ;  /* 0x00000000fffff984 */ /* 0x000fe20000000800 */
[----:B------:R-:W-:Y:S01]  /*2960*/  @!PT LDS RZ, [RZ] ;  /* 0x00000000fffff984 */ /* 0x000fe20000000800 */
[----:B------:R-:W-:Y:S01]  /*2970*/  @!PT LDS RZ, [RZ] ;  /* 0x00000000fffff984 */ /* 0x000fe20000000800 */
[----:B------:R2:W-:Y:S02]  /*2980*/  LDGSTS.E.BYPASS.LTC128B.128 [R245+0x5800], desc[UR4][R10.64] ;  /* 0x058000000af57fae */ /* 0x0005e4000b981a04 */
.L_x_2675:
[----:B------:R-:W-:Y:S05]  /*2990*/  BSYNC.RECONVERGENT B0 ;  /* 0x0000000000007941 */ /* 0x000fea0003800200 */
.L_x_2674:
        /* <DEDUP_REMOVED lines=14> */
.L_x_2677:
[----:B------:R-:W-:Y:S05]  /*2a80*/  BSYNC.RECONVERGENT B0 ;  /* 0x0000000000007941 */ /* 0x000fea0003800200 */
.L_x_2676:
        /* <DEDUP_REMOVED lines=12> */
.L_x_2679:
[----:B------:R-:W-:Y:S05]  /*2b50*/  BSYNC.RECONVERGENT B0 ;  /* 0x0000000000007941 */ /* 0x000fea0003800200 */
.L_x_2678:
        /* <DEDUP_REMOVED lines=15> */
.L_x_2681:
[----:B------:R-:W-:Y:S05]  /*2c50*/  BSYNC.RECONVERGENT B0 ;  /* 0x0000000000007941 */ /* 0x000fea0003800200 */
.L_x_2680:
        /* <DEDUP_REMOVED lines=12> */
.L_x_2683:
[----:B------:R-:W-:Y:S05]  /*2d20*/  BSYNC.RECONVERGENT B0 ;  /* 0x0000000000007941 */ /* 0x000fea0003800200 */
.L_x_2682:
        /* <DEDUP_REMOVED lines=15> */
.L_x_2685:
[----:B------:R-:W-:Y:S05]  /*2e20*/  BSYNC.RECONVERGENT B0 ;  /* 0x0000000000007941 */ /* 0x000fea0003800200 */
.L_x_2684:
[----:B------:R1:W-:Y:S01]  /*2e30*/  @P1 STS.128 [R245+0x8800], RZ ;  /* 0x008800fff5001388 */ /* 0x0003e20000000c00 */
[----:B------:R-:W-:Y:S04]  /*2e40*/  BSSY.RECONVERGENT B0, `(.L_x_2686) ;  /* 0x000000c000007945 */ /* 0x000fe80003800200 */
[----:B------:R-:W-:Y:S05]  /*2e50*/  @P1 BRA `(.L_x_2687) ;  /* 0x0000000000281947 */ /* 0x000fea0003800000 */
[----:B------:R-:W-:-:S13]  /*2e60*/  ISETP.GE.AND P0, PT, R224, R237, PT ;  /* 0x000000ede000720c */ /* 0x000fda0003f06270 */
[----:B------:R1:W-:Y:S01]  /*2e70*/  @P0 STS.128 [R245+0x8800], RZ ;  /* 0x008800fff5000388 */ /* 0x0003e20000000c00 */
[----:B------:R-:W-:Y:S05]  /*2e80*/  @P0 BRA `(.L_x_2687) ;  /* 0x00000000001c0947 */ /* 0x000fea0003800000 */
[----:B-1----:R-:W-:Y:S02]  /*2e90*/  IMAD R4, R223, 0x180, RZ ;  /* 0x00000180df047824 */ /* 0x002fe400078e02ff */
[----:B--2---:R-:W-:-:S05]  /*2ea0*/  IMAD.WIDE.U32 R10, R222, 0x180, R10 ;  /* 0x00000180de0a7825 */ /* 0x004fca00078e000a */
[----:B------:R-:W-:-:S05]  /*2eb0*/  IADD3 R11, PT, PT, R11, R4, RZ ;  /* 0x000000040b0b7210 */ /* 0x000fca0007ffe0ff */
[----:B------:R-:W-:Y:S01]  /*2ec0*/  @!PT LDS RZ, [RZ] ;  /* 0x00000000fffff984 */ /* 0x000fe20000000800 */
[----:B------:R-:W-:Y:S01]  /*2ed0*/  @!PT LDS RZ, [RZ] ;  /* 0x00000000fffff984 */ /* 0x000fe20000000800 */
[----:B------:R-:W-:Y:S01]  /*2ee0*/  @!PT LDS RZ, [RZ] ;  /* 0x00000000fffff984 */ /* 0x000fe20000000800 */
[----:B------:R1:W-:Y:S02]  /*2ef0*/  LDGSTS.E.BYPASS.LTC128B.128 [R245+0x8800], desc[UR4][R10.64] ;  /* 0x088000000af57fae */ /* 0x0003e4000b981a04 */
.L_x_2687:
[----:B------:R-:W-:Y:S05]  /*2f00*/  BSYNC.RECONVERGENT B0 ;  /* 0x0000000000007941 */ /* 0x000fea0003800200 */
.L_x_2686:
[----:B------:R5:W-:Y:S01]  /*2f10*/  LDSM.16.M88.4 R28, [R0] ;  /* 0x00000000001c783b */ /* 0x000be20000000200 */
[----:B------:R-:W-:Y:S01]  /*2f20*/  IMAD.MOV.U32 R193, RZ, RZ, 0x20 ;  /* 0x00000020ffc17424 */ /* 0x000fe200078e00ff */
[----:B------:R-:W-:Y:S01]  /*2f30*/  LOP3.LUT P0, RZ, R212, 0x4, RZ, 0xc0, !PT ;  /* 0x00000004d4ff7812 */ /* 0x000fe2000780c0ff */
[----:B------:R-:W-:Y:S01]  /*2f40*/  BSSY.RECONVERGENT B1, `(.L_x_2688) ;  /* 0x00000fa000017945 */ /* 0x000fe20003800200 */
[----:B------:R-:W3:Y:S01]  /*2f50*/  LDSM.16.M88.4 R24, [R2+0x1000] ;  /* 0x001000000218783b */ /* 0x000ee20000000200 */
[----:B------:R-:W-:Y:S02]  /*2f60*/  ISETP.NE.AND P1, PT, R150, 0x1, PT ;  /* 0x000000019600780c */ /* 0x000fe40003f25270 */
[----:B------:R-:W-:Y:S01]  /*2f70*/  SEL R193, R193, 0xffffffe0, !P0 ;  /* 0xffffffe0c1c17807 */ /* 0x000fe20004000000 */
[----:B------:R-:W4:Y:S04]  /*2f80*/  LDSM.16.M88.4 R16, [R2+0x1400] ;  /* 0x001400000210783b */ /* 0x000f280000000200 */
[----:B-12---:R-:W1:Y:S01]  /*2f90*/  LDSM.16.M88.4 R8, [R2+0x1800] ;  /* 0x001800000208783b */ /* 0x006e620000000200 */
[----:B------:R-:W-:-:S03]  /*2fa0*/  IMAD.IADD R188, R0, 0x1, R193 ;  /* 0x0000000100bc7824 */ /* 0x000fc600078e02c1 */
[----:B------:R-:W2:Y:S04]  /*2fb0*/  LDSM.16.M88.4 R124, [R2+0x1c00] ;  /* 0x001c0000027c783b */ /* 0x000ea80000000200 */
[----:B------:R-:W2:Y:S01]  /*2fc0*/  LDSM.16.M88.4 R116, [R2+0x2000] ;  /* 0x002000000274783b */ /* 0x000ea20000000200 */
[----:B-----5:R-:W-:-:S03]  /*2fd0*/  IMAD.IADD R0, R2, 0x1, R193 ;  /* 0x0000000102007824 */ /* 0x020fc600078e02c1 */
        /* <DEDUP_REMOVED lines=12> */
[C---:B-1----:R-:W-:Y:S03]  /*30a0*/  HMMA.16816.F32.BF16 R12, R28.reuse, R8, RZ ;  /* 0x000000081c0c723c */ /* 0x042fe600000418ff */
[----:B------:R-:W1:Y:S04]  /*30b0*/  LDSM.16.M88.4 R144, [R2+0x4c00] ;  /* 0x004c00000290783b */ /* 0x000e680000000200 */
[----:B------:R-:W-:Y:S01]  /*30c0*/  LDSM.16.M88.4 R188, [R188] ;  /* 0x00000000bcbc783b */ /* 0x000fe20000000200 */
        /* <DEDUP_REMOVED lines=15> */
[C---:B-----5:R-:W-:Y:S03]  /*31c0*/  HMMA.16816.F32.BF16 R112, R28.reuse, R108, RZ ;  /* 0x0000006c1c70723c */ /* 0x060fe600000418ff */
[----:B------:R-:W5:Y:S04]  /*31d0*/  LDSM.16.M88.4 R156, [R0+0x3800] ;  /* 0x00380000009c783b */ /* 0x000f680000000200 */
[----:B------:R-:W5:Y:S01]  /*31e0*/  LDSM.16.M88.4 R152, [R0+0x3c00] ;  /* 0x003c00000098783b */ /* 0x000f620000000200 */
[C---:B------:R-:W-:Y:S03]  /*31f0*/  HMMA.16816.F32.BF16 R104, R28.reuse, R100, RZ ;  /* 0x000000641c68723c */ /* 0x040fe600000418ff */
[----:B------:R-:W0:Y:S05]  /*3200*/  LDGDEPBAR ;  /* 0x00000000000079af */ /* 0x000e2a0000000000 */
        /* <DEDUP_REMOVED lines=31> */
[----:B------:R2:W4:Y:S01]  /*3400*/  LDSM.16.M88.4 R132, [R0+0x4c00] ;  /* 0x004c00000084783b */ /* 0x0005220000000200 */
[----:B------:R-:W-:-:S06]  /*3410*/  DEPBAR.LE SB0, 0x0 ;  /* 0x000080000000791a */ /* 0x000fcc0000000000 */
[C---:B------:R-:W-:Y:S08]  /*3420*/  HMMA.16816.F32.BF16 R128, R188.reuse, R184, R128 ;  /* 0x000000b8bc80723c */ /* 0x040ff00000041880 */
[C---:B------:R-:W-:Y:S08]  /*3430*/  HMMA.16816.F32.BF16 R124, R188.reuse, R186, R124 ;  /* 0x000000babc7c723c */ /* 0x040ff0000004187c */
[----:B------:R-:W-:Y:S01]  /*3440*/  HMMA.16816.F32.BF16 R120, R188, R180, R120 ;  /* 0x000000b4bc78723c */ /* 0x000fe20000041878 */
[----:B--2---:R-:W-:-:S07]  /*3450*/  P2R R0, PR, RZ, 0x2 ;  /* 0x00000002ff007803 */ /* 0x004fce0000000000 */
        /* <DEDUP_REMOVED lines=13> */
[C---:B------:R-:W-:Y:S08]  /*3530*/  HMMA.16816.F32.BF16 R64, R188.reuse, R152, R64 ;  /* 0x00000098bc40723c */ /* 0x040ff00000041840 */
        /* <DEDUP_REMOVED lines=24> */
.L_x_2691:
        /* <DEDUP_REMOVED lines=60> */
.L_x_2692:
[----:B------:R-:W-:Y:S05]  /*3a80*/  BSYNC.RECONVERGENT B0 ;  /* 0x0000000000007941 */ /* 0x000fea0003800200 */
.L_x_2690:
        /* <DEDUP_REMOVED lines=67> */
.L_x_2694:
[----:B------:R-:W-:Y:S05]  /*3ec0*/  BSYNC.RECONVERGENT B0 ;  /* 0x0000000000007941 */ /* 0x000fea0003800200 */
.L_x_2693:
[----:B------:R-:W0:Y:S02]  /*3ed0*/  LDGDEPBAR ;  /* 0x00000000000079af */ /* 0x000e240000000000 */
.L_x_2689:
[----:B------:R-:W-:Y:S05]  /*3ee0*/  BSYNC.RECONVERGENT B1 ;  /* 0x0000000000017941 */ /* 0x000fea0003800200 */
.L_x_2688:
[----:B------:R-:W-:Y:S01]  /*3ef0*/  LOP3.LUT R153, R196, 0x7, RZ, 0xc0, !PT ;  /* 0x00000007c4997812 */ /* 0x000fe200078ec0ff */
[----:B------:R-:W-:-:S03]  /*3f00*/  IMAD.SHL.U32 R155, R212, 0x2, RZ ;  /* 0x00000002d49b7824 */ /* 0x000fc600078e00ff */
[----:B------:R-:W-:Y:S02]  /*3f10*/  LOP3.LUT R2, R153, 0x1f0, R214, 0xf8, !PT ;  /* 0x000001f099027812 */ /* 0x000fe400078ef8d6 */
[----:B------:R-:W-:-:S03]  /*3f20*/  LOP3.LUT R155, R155, 0x6, RZ, 0xc0, !PT ;  /* 0x000000069b9b7812 */ /* 0x000fc600078ec0ff */
[----:B-1----:R-:W-:Y:S02]  /*3f30*/  IMAD R141, R233, 0x40, R2 ;  /* 0x00000040e98d7824 */ /* 0x002fe400078e0202 */
[----:B------:R-:W-:-:S03]  /*3f40*/  IMAD.IADD R135, R236, 0x1, R155 ;  /* 0x00000001ec877824 */ /* 0x000fc600078e029b */
[----:B------:R-:W-:Y:S01]  /*3f50*/  IADD3 R141, PT, PT, R151, R141, -R192 ;  /* 0x0000008d978d7210 */ /* 0x000fe20007ffe8c0 */
[C---:B------:R-:W-:Y:S01]  /*3f60*/  VIADD R172, R135.reuse, 0xa9 ;  /* 0x000000a987ac7836 */ /* 0x040fe20000000000 */
[C---:B------:R-:W-:Y:S01]  /*3f70*/  IADD3 R154, PT, PT, R135.reuse, 0xd8, RZ ;  /* 0x000000d8879a7810 */ /* 0x040fe20007ffe0ff */
[----:B------:R-:W-:Y:S02]  /*3f80*/  VIADD R158, R135, 0xc0 ;  /* 0x000000c0879e7836 */ /* 0x000fe40000000000 */
[C---:B------:R-:W-:Y:S01]  /*3f90*/  IMAD.IADD R2, R141.reuse, 0x1, -R172 ;  /* 0x000000018d027824 */ /* 0x040fe200078e0aac */
[----:B------:R-:W-:Y:S01]  /*3fa0*/  ISETP.GE.AND P0, PT, R172, R151, PT ;  /* 0x00000097ac00720c */ /* 0x000fe20003f06270 */
[----:B------:R-:W-:Y:S02]  /*3fb0*/  IMAD.IADD R139, R141, 0x1, -R158 ;  /* 0x000000018d8b7824 */ /* 0x000fe400078e0a9e */
[C---:B------:R-:W-:Y:S01]  /*3fc0*/  VIADD R160, R135.reuse, 0xb9 ;  /* 0x000000b987a07836 */ /* 0x040fe20000000000 */
[----:B------:R-:W-:Y:S01]  /*3fd0*/  IABS R2, R2 ;  /* 0x0000000200027213 */ /* 0x000fe20000000000 */
[C---:B------:R-:W-:Y:S01]  /*3fe0*/  VIADD R152, R135.reuse, 0xc9 ;  /* 0x000000c987987836 */ /* 0x040fe20000000000 */
[----:B------:R-:W-:Y:S01]  /*3ff0*/  IABS R139, R139 ;  /* 0x0000008b008b7213 */ /* 0x000fe20000000000 */
[C---:B------:R-:W-:Y:S01]  /*4000*/  VIADD R166, R135.reuse, 0xc8 ;  /* 0x000000c887a67836 */ /* 0x040fe20000000000 */
[----:B------:R-:W-:Y:S01]  /*4010*/  I2FP.F32.S32 R2, R2 ;  /* 0x0000000200027245 */ /* 0x000fe20000201400 */
[----:B------:R-:W-:Y:S01]  /*4020*/  VIADD R144, R135, 0xd1 ;  /* 0x000000d187907836 */ /* 0x000fe20000000000 */
[----:B------:R-:W-:Y:S01]  /*4030*/  I2FP.F32.S32 R139, R139 ;  /* 0x0000008b008b7245 */ /* 0x000fe20000201400 */
[----:B------:R-:W-:-:S02]  /*4040*/  IMAD.IADD R145, R141, 0x1, -R166 ;  /* 0x000000018d917824 */ /* 0x000fc400078e0aa6 */
[----:B------:R-:W-:Y:S01]  /*4050*/  FFMA.FTZ R165, -R3, R2, R69 ;  /* 0x0000000203a57223 */ /* 0x000fe20000010145 */
[----:B------:R-:W-:Y:S02]  /*4060*/  IMAD.IADD R2, R141, 0x1, -R160 ;  /* 0x000000018d027824 */ /* 0x000fe400078e0aa0 */
[----:B------:R-:W-:Y:S01]  /*4070*/  FFMA.FTZ R139, -R3, R139, R56 ;  /* 0x0000008b038b7223 */ /* 0x000fe20000010138 */
[----:B------:R-:W-:Y:S01]  /*4080*/  IMAD.IADD R56, R141, 0x1, -R152 ;  /* 0x000000018d387824 */ /* 0x000fe200078e0a98 */
[----:B------:R-:W-:Y:S01]  /*4090*/  IABS R145, R145 ;  /* 0x0000009100917213 */ /* 0x000fe20000000000 */
[C---:B------:R-:W-:Y:S01]  /*40a0*/  VIADD R168, R135.reuse, 0xc1 ;  /* 0x000000c187a87836 */ /* 0x040fe20000000000 */
[----:B------:R-:W-:Y:S01]  /*40b0*/  IABS R2, R2 ;  /* 0x0000000200027213 */ /* 0x000fe20000000000 */
[----:B------:R-:W-:Y:S01]  /*40c0*/  VIADD R140, R135, 0xf0 ;  /* 0x000000f0878c7836 */ /* 0x000fe20000000000 */
[----:B------:R-:W-:Y:S01]  /*40d0*/  IABS R56, R56 ;  /* 0x0000003800387213 */ /* 0x000fe20000000000 */
[----:B------:R-:W-:Y:S01]  /*40e0*/  IMAD.IADD R156, R141, 0x1, -R168 ;  /* 0x000000018d9c7824 */ /* 0x000fe200078e0aa8 */
[----:B------:R-:W-:Y:S01]  /*40f0*/  I2FP.F32.S32 R2, R2 ;  /* 0x0000000200027245 */ /* 0x000fe20000201400 */
[C---:B------:R-:W-:Y:S01]  /*4100*/  VIADD R174, R135.reuse, 0xa1 ;  /* 0x000000a187ae7836 */ /* 0x040fe20000000000 */
[----:B------:R-:W-:Y:S01]  /*4110*/  I2FP.F32.S32 R56, R56 ;  /* 0x0000003800387245 */ /* 0x000fe20000201400 */
[----:B------:R-:W-:Y:S01]  /*4120*/  VIADD R176, R135, 0xb1 ;  /* 0x000000b187b07836 */ /* 0x000fe20000000000 */
[----:B------:R-:W-:Y:S01]  /*4130*/  I2FP.F32.S32 R145, R145 ;  /* 0x0000009100917245 */ /* 0x000fe20000201400 */
[----:B------:R-:W-:Y:S01]  /*4140*/  FFMA.FTZ R159, -R3, R2, R61 ;  /* 0x00000002039f7223 */ /* 0x000fe2000001013d */
[----:B------:R-:W-:-:S02]  /*4150*/  IMAD.IADD R2, R141, 0x1, -R144 ;  /* 0x000000018d027824 */ /* 0x000fc400078e0a90 */
[----:B--2---:R-:W-:Y:S01]  /*4160*/  FFMA.FTZ R137, -R3, R56, R53 ;  /* 0x0000003803897223 */ /* 0x004fe20000010135 */
[----:B------:R-:W-:Y:S01]  /*4170*/  VIADD R56, R135, 0xe8 ;  /* 0x000000e887387836 */ /* 0x000fe20000000000 */
[----:B------:R-:W-:Y:S01]  /*4180*/  IABS R156, R156 ;  /* 0x0000009c009c7213 */ /* 0x000fe20000000000 */
[----:B------:R-:W-:Y:S01]  /*4190*/  FFMA.FTZ R145, -R3, R145, R52 ;  /* 0x0000009103917223 */ /* 0x000fe20000010134 */
[----:B------:R-:W-:Y:S01]  /*41a0*/  IABS R2, R2 ;  /* 0x0000000200027213 */ /* 0x000fe20000000000 */
[----:B------:R-:W-:Y:S01]  /*41b0*/  IMAD.IADD R173, R141, 0x1, -R56 ;  /* 0x000000018dad7824 */ /* 0x000fe200078e0a38 */
[----:B------:R-:W-:Y:S01]  /*41c0*/  I2FP.F32.S32 R156, R156 ;  /* 0x0000009c009c7245 */ /* 0x000fe20000201400 */
[----:B------:R-:W-:Y:S01]  /*41d0*/  VIADD R52, R135, 0xe1 ;  /* 0x000000e187347836 */ /* 0x000fe20000000000 */
[----:B------:R-:W-:Y:S01]  /*41e0*/  I2FP.F32.S32 R2, R2 ;  /* 0x0000000200027245 */ /* 0x000fe20000201400 */
[----:B------:R-:W-:Y:S01]  /*41f0*/  IMAD.IADD R132, R141, 0x1, -R174 ;  /* 0x000000018d847824 */ /* 0x000fe200078e0aae */
[----:B------:R-:W-:Y:S01]  /*4200*/  IABS R173, R173 ;  /* 0x000000ad00ad7213 */ /* 0x000fe20000000000 */
[----:B------:R-:W-:Y:S01]  /*4210*/  FFMA.FTZ R156, -R3, R156, R57 ;  /* 0x0000009c039c7223 */ /* 0x000fe20000010139 */
[----:B------:R-:W-:-:S02]  /*4220*/  IMAD.IADD R57, R141, 0x1, -R140 ;  /* 0x000000018d397824 */ /* 0x000fc400078e0a8c */
[----:B------:R-:W-:Y:S01]  /*4230*/  FFMA.FTZ R163, -R3, R2, R49 ;  /* 0x0000000203a37223 */ /* 0x000fe20000010131 */
[----:B------:R-:W-:Y:S01]  /*4240*/  I2FP.F32.S32 R173, R173 ;  /* 0x000000ad00ad7245 */ /* 0x000fe20000201400 */
[----:B------:R-:W-:Y:S01]  /*4250*/  IMAD.IADD R2, R141, 0x1, -R52 ;  /* 0x000000018d027824 */ /* 0x000fe200078e0a34 */
[----:B------:R-:W-:Y:S01]  /*4260*/  IABS R132, R132 ;  /* 0x0000008400847213 */ /* 0x000fe20000000000 */
[----:B------:R-:W-:Y:S01]  /*4270*/  VIADD R162, R135, 0xb8 ;  /* 0x000000b887a27836 */ /* 0x000fe20000000000 */
[----:B------:R-:W-:Y:S01]  /*4280*/  IABS R57, R57 ;  /* 0x0000003900397213 */ /* 0x000fe20000000000 */
[----:B------:R-:W-:Y:S01]  /*4290*/  FFMA.FTZ R173, -R3, R173, R36 ;  /* 0x000000ad03ad7223 */ /* 0x000fe20000010124 */
[----:B------:R-:W-:Y:S01]  /*42a0*/  VIADD R36, R135, 0x1 ;  /* 0x0000000187247836 */ /* 0x000fe20000000000 */
[----:B------:R-:W-:Y:S01]  /*42b0*/  IABS R2, R2 ;  /* 0x0000000200027213 */ /* 0x000fe20000000000 */
[C---:B------:R-:W-:Y:S01]  /*42c0*/  IMAD.IADD R161, R141.reuse, 0x1, -R162 ;  /* 0x000000018da17824 */ /* 0x040fe200078e0aa2 */
[----:B------:R-:W-:Y:S01]  /*42d0*/  IADD3 R164, PT, PT, R141, -R176, RZ ;  /* 0x800000b08da47210 */ /* 0x000fe20007ffe0ff */
[C---:B------:R-:W-:Y:S01]  /*42e0*/  VIADD R134, R135.reuse, 0xf1 ;  /* 0x000000f187867836 */ /* 0x040fe20000000000 */
[----:B------:R-:W-:Y:S01]  /*42f0*/  I2FP.F32.S32 R2, R2 ;  /* 0x0000000200027245 */ /* 0x000fe20000201400 */
[----:B------:R-:W-:Y:S01]  /*4300*/  VIADD R170, R135, 0xb0 ;  /* 0x000000b087aa7836 */ /* 0x000fe20000000000 */
[----:B------:R-:W-:Y:S01]  /*4310*/  ISETP.GE.AND P4, PT, R36, R151, PT ;  /* 0x000000972400720c */ /* 0x000fe20003f86270 */
[----:B------:R-:W-:Y:S01]  /*4320*/  IMAD.IADD R36, R141, 0x1, -R36 ;  /* 0x000000018d247824 */ /* 0x000fe200078e0a24 */
[----:B------:R-:W-:Y:S01]  /*4330*/  I2FP.F32.S32 R57, R57 ;  /* 0x0000003900397245 */ /* 0x000fe20000201400 */
[----:B------:R-:W-:Y:S01]  /*4340*/  FFMA.FTZ R133, -R3, R2, R41 ;  /* 0x0000000203857223 */ /* 0x000fe20000010129 */
[----:B------:R-:W-:Y:S01]  /*4350*/  I2FP.F32.S32 R132, R132 ;  /* 0x0000008400847245 */ /* 0x000fe20000201400 */
[----:B------:R-:W-:Y:S01]  /*4360*/  IMAD.IADD R2, R141, 0x1, -R134 ;  /* 0x000000018d027824 */ /* 0x000fe200078e0a86 */
[----:B------:R-:W-:Y:S01]  /*4370*/  IABS R164, R164 ;  /* 0x000000a400a47213 */ /* 0x000fe20000000000 */
[----:B------:R-:W-:Y:S01]  /*4380*/  FFMA.FTZ R57, -R3, R57, R32 ;  /* 0x0000003903397223 */ /* 0x000fe20000010120 */
[----:B------:R-:W-:Y:S01]  /*4390*/  IABS R161, R161 ;  /* 0x000000a100a17213 */ /* 0x000fe20000000000 */
[----:B------:R-:W-:Y:S01]  /*43a0*/  VIADD R32, R141, 0x8 ;  /* 0x000000088d207836 */ /* 0x000fe20000000000 */
[----:B------:R-:W-:Y:S01]  /*43b0*/  IABS R36, R36 ;  /* 0x0000002400247213 */ /* 0x000fe20000000000 */
[----:B------:R-:W-:Y:S01]  /*43c0*/  FFMA.FTZ R167, -R3, R132, R73 ;  /* 0x0000008403a77223 */ /* 0x000fe20000010149 */
[----:B------:R-:W-:Y:S01]  /*43d0*/  I2FP.F32.S32 R164, R164 ;  /* 0x000000a400a47245 */ /* 0x000fe20000201400 */
[--C-:B------:R-:W-:Y:S01]  /*43e0*/  IMAD.IADD R73, R141, 0x1, -R170.reuse ;  /* 0x000000018d497824 */ /* 0x100fe200078e0aaa */
[----:B------:R-:W-:Y:S01]  /*43f0*/  I2FP.F32.S32 R161, R161 ;  /* 0x000000a100a17245 */ /* 0x000fe20000201400 */
[C---:B------:R-:W-:Y:S01]  /*4400*/  VIADD R146, R135.reuse, 0xd0 ;  /* 0x000000d087927836 */ /* 0x040fe20000000000 */
[----:B------:R-:W-:Y:S01]  /*4410*/  I2FP.F32.S32 R36, R36 ;  /* 0x0000002400247245 */ /* 0x000fe20000201400 */
[----:B------:R-:W-:Y:S01]  /*4420*/  VIADD R142, R135, 0xe9 ;  /* 0x000000e9878e7836 */ /* 0x000fe20000000000 */
[----:B------:R-:W-:Y:S01]  /*4430*/  IABS R2, R2 ;  /* 0x0000000200027213 */ /* 0x000fe20000000000 */
[----:B------:R-:W-:Y:S01]  /*4440*/  FFMA.FTZ R164, -R3, R164, R65 ;  /* 0x000000a403a47223 */ /* 0x000fe20000010141 */
[----:B------:R-:W-:Y:S01]  /*4450*/  ISETP.GE.AND P3, PT, R170, R151, PT ;  /* 0x00000097aa00720c */ /* 0x000fe20003f66270 */
[----:B------:R-:W-:-:S02]  /*4460*/  IMAD.IADD R170, R32, 0x1, -R170 ;  /* 0x0000000120aa7824 */ /* 0x000fc400078e0aaa */
[----:B------:R-:W-:Y:S01]  /*4470*/  FFMA.FTZ R161, -R3, R161, R60 ;  /* 0x000000a103a17223 */ /* 0x000fe2000001013c */
[----:B------:R-:W-:Y:S01]  /*4480*/  IMAD.IADD R143, R141, 0x1, -R146 ;  /* 0x000000018d8f7824 */ /* 0x000fe200078e0a92 */
[----:B------:R-:W-:Y:S01]  /*4490*/  I2FP.F32.S32 R2, R2 ;  /* 0x0000000200027245 */ /* 0x000fe20000201400 */
[----:B------:R-:W-:Y:S01]  /*44a0*/  FFMA.FTZ R65, -R3, R36, R5 ;  /* 0x0000002403417223 */ /* 0x000fe20000010105 */
[C---:B------:R-:W-:Y:S01]  /*44b0*/  IMAD.IADD R60, R141.reuse, 0x1, -R142 ;  /* 0x000000018d3c7824 */ /* 0x040fe200078e0a8e */
[----:B------:R-:W-:Y:S01]  /*44c0*/  IABS R170, R170 ;  /* 0x000000aa00aa7213 */ /* 0x000fe20000000000 */
[----:B------:R-:W-:Y:S01]  /*44d0*/  IMAD.IADD R5, R141, 0x1, -R135 ;  /* 0x000000018d057824 */ /* 0x000fe200078e0a87 */
[----:B------:R-:W-:Y:S01]  /*44e0*/  IABS R73, R73 ;  /* 0x0000004900497213 */ /* 0x000fe20000000000 */
[----:B------:R-:W-:Y:S01]  /*44f0*/  FFMA.FTZ R61, -R3, R2, R33 ;  /* 0x00000002033d7223 */ /* 0x000fe20000010121 */
[----:B------:R-:W-:Y:S01]  /*4500*/  IABS R143, R143 ;  /* 0x0000008f008f7213 */ /* 0x000fe20000000000 */
[C---:B------:R-:W-:Y:S01]  /*4510*/  VIADD R138, R135.reuse, 0xd9 ;  /* 0x000000d9878a7836 */ /* 0x040fe20000000000 */
[----:B------:R-:W-:Y:S01]  /*4520*/  IABS R60, R60 ;  /* 0x0000003c003c7213 */ /* 0x000fe20000000000 */
[----:B------:R-:W-:Y:S01]  /*4530*/  VIADD R136, R135, 0xe0 ;  /* 0x000000e087887836 */ /* 0x000fe20000000000 */
[----:B------:R-:W-:Y:S01]  /*4540*/  IABS R5, R5 ;  /* 0x0000000500057213 */ /* 0x000fe20000000000 */
[C---:B------:R-:W-:Y:S01]  /*4550*/  IMAD.IADD R175, R141.reuse, 0x1, -R154 ;  /* 0x000000018daf7824 */ /* 0x040fe200078e0a9a */
[----:B------:R-:W-:Y:S01]  /*4560*/  I2FP.F32.S32 R33, R170 ;  /* 0x000000aa00217245 */ /* 0x000fe20000201400 */
[----:B------:R-:W-:Y:S01]  /*4570*/  IMAD.IADD R147, R141, 0x1, -R136 ;  /* 0x000000018d937824 */ /* 0x000fe200078e0a88 */
[----:B------:R-:W-:Y:S01]  /*4580*/  I2FP.F32.S32 R73, R73 ;  /* 0x0000004900497245 */ /* 0x000fe20000201400 */
[----:B------:R-:W-:Y:S01]  /*4590*/  IMAD.IADD R172, R32, 0x1, -R172 ;  /* 0x0000000120ac7824 */ /* 0x000fe200078e0aac */
[----:B------:R-:W-:Y:S01]  /*45a0*/  I2FP.F32.S32 R143, R143 ;  /* 0x0000008f008f7245 */ /* 0x000fe20000201400 */
[C---:B------:R-:W-:Y:S01]  /*45b0*/  FFMA.FTZ R33, -R3.reuse, R33, R66 ;  /* 0x0000002103217223 */ /* 0x040fe20000010142 */
[----:B------:R-:W-:Y:S01]  /*45c0*/  I2FP.F32.S32 R60, R60 ;  /* 0x0000003c003c7245 */ /* 0x000fe20000201400 */
[C---:B------:R-:W-:Y:S01]  /*45d0*/  FFMA.FTZ R73, -R3.reuse, R73, R64 ;  /* 0x0000004903497223 */ /* 0x040fe20000010140 */
[----:B------:R-:W-:Y:S01]  /*45e0*/  I2FP.F32.S32 R5, R5 ;  /* 0x0000000500057245 */ /* 0x000fe20000201400 */
[----:B------:R-:W-:Y:S01]  /*45f0*/  FFMA.FTZ R143, -R3, R143, R48 ;  /* 0x0000008f038f7223 */ /* 0x000fe20000010130 */
[----:B------:R-:W-:Y:S01]  /*4600*/  ISETP.GE.AND P5, PT, R176, R151, PT ;  /* 0x00000097b000720c */ /* 0x000fe20003fa6270 */
[----:B------:R-:W-:-:S02]  /*4610*/  IMAD.IADD R176, R32, 0x1, -R176 ;  /* 0x0000000120b07824 */ /* 0x000fc400078e0ab0 */
[----:B------:R-:W-:Y:S01]  /*4620*/  FFMA.FTZ R60, -R3, R60, R37 ;  /* 0x0000003c033c7223 */ /* 0x000fe20000010125 */
[----:B------:R-:W-:Y:S02]  /*4630*/  IMAD.IADD R48, R141, 0x1, -R138 ;  /* 0x000000018d307824 */ /* 0x000fe400078e0a8a */
[CC--:B------:R-:W-:Y:S01]  /*4640*/  FFMA.FTZ R64, -R3.reuse, R5.reuse, R4 ;  /* 0x0000000503407223 */ /* 0x0c0fe20000010104 */
[----:B------:R-:W-:Y:S01]  /*4650*/  FFMA.FTZ R69, -R3, R5, R26 ;  /* 0x0000000503457223 */ /* 0x000fe2000001011a */
[----:B------:R-:W-:Y:S01]  /*4660*/  FSEL R37, R33, -INF , !P3 ;  /* 0xff80000021257808 */ /* 0x000fe20005800000 */
[C---:B------:R-:W-:Y:S01]  /*4670*/  IMAD.IADD R4, R32.reuse, 0x1, -R168 ;  /* 0x0000000120047824 */ /* 0x040fe200078e0aa8 */
[----:B------:R-:W-:Y:S01]  /*4680*/  IABS R176, R176 ;  /* 0x000000b000b07213 */ /* 0x000fe20000000000 */
[----:B------:R-:W-:Y:S01]  /*4690*/  IMAD.IADD R5, R32, 0x1, -R166 ;  /* 0x0000000120057824 */ /* 0x000fe200078e0aa6 */
[----:B------:R-:W-:Y:S01]  /*46a0*/  IADD3 R33, PT, PT, -R158, R32, RZ ;  /* 0x000000209e217210 */ /* 0x000fe20007ffe1ff */
[C---:B------:R-:W-:Y:S01]  /*46b0*/  IMAD.IADD R53, R32.reuse, 0x1, -R162 ;  /* 0x0000000120357824 */ /* 0x040fe200078e0aa2 */
[----:B------:R-:W-:Y:S01]  /*46c0*/  IABS R48, R48 ;  /* 0x0000003000307213 */ /* 0x000fe20000000000 */
[C---:B------:R-:W-:Y:S01]  /*46d0*/  IMAD.IADD R26, R32.reuse, 0x1, -R160 ;  /* 0x00000001201a7824 */ /* 0x040fe200078e0aa0 */
        /* <DEDUP_REMOVED lines=8> */
[----:B------:R-:W-:-:S02]  /*4760*/  IABS R33, R33 ;  /* 0x0000002100217213 */ /* 0x000fc40000000000 */
[----:B------:R-:W-:Y:S01]  /*4770*/  IABS R4, R4 ;  /* 0x0000000400047213 */ /* 0x000fe20000000000 */
[C---:B------:R-:W-:Y:S01]  /*4780*/  FFMA.FTZ R36, -R3.reuse, R176, R67 ;  /* 0x000000b003247223 */ /* 0x040fe20000010143 */
[----:B------:R-:W-:Y:S02]  /*4790*/  IABS R5, R5 ;  /* 0x0000000500057213 */ /* 0x000fe40000000000 */
[----:B------:R-:W-:Y:S02]  /*47a0*/  I2FP.F32.S32 R48, R48 ;  /* 0x0000003000307245 */ /* 0x000fe40000201400 */
[----:B------:R-:W-:Y:S02]  /*47b0*/  I2FP.F32.S32 R147, R147 ;  /* 0x0000009300937245 */ /* 0x000fe40000201400 */
[----:B------:R-:W-:Y:S01]  /*47c0*/  IABS R53, R53 ;  /* 0x0000003500357213 */ /* 0x000fe20000000000 */
[C---:B------:R-:W-:Y:S01]  /*47d0*/  FFMA.FTZ R157, -R3.reuse, R48, R45 ;  /* 0x00000030039d7223 */ /* 0x040fe2000001012d */
[----:B------:R-:W-:Y:S01]  /*47e0*/  I2FP.F32.S32 R175, R175 ;  /* 0x000000af00af7245 */ /* 0x000fe20000201400 */
[----:B------:R-:W-:Y:S01]  /*47f0*/  FFMA.FTZ R147, -R3, R147, R40 ;  /* 0x0000009303937223 */ /* 0x000fe20000010128 */
[----:B------:R-:W-:-:S02]  /*4800*/  I2FP.F32.S32 R172, R172 ;  /* 0x000000ac00ac7245 */ /* 0x000fc40000201400 */
[----:B------:R-:W-:Y:S01]  /*4810*/  I2FP.F32.S32 R33, R33 ;  /* 0x0000002100217245 */ /* 0x000fe20000201400 */
[C---:B------:R-:W-:Y:S01]  /*4820*/  FFMA.FTZ R175, -R3.reuse, R175, R44 ;  /* 0x000000af03af7223 */ /* 0x040fe2000001012c */
[----:B------:R-:W-:Y:S01]  /*4830*/  I2FP.F32.S32 R4, R4 ;  /* 0x0000000400047245 */ /* 0x000fe20000201400 */
[C---:B------:R-:W-:Y:S01]  /*4840*/  FFMA.FTZ R40, -R3.reuse, R172, R71 ;  /* 0x000000ac03287223 */ /* 0x040fe20000010147 */
[----:B------:R-:W-:Y:S01]  /*4850*/  IABS R26, R26 ;  /* 0x0000001a001a7213 */ /* 0x000fe20000000000 */
[C---:B------:R-:W-:Y:S01]  /*4860*/  FFMA.FTZ R48, -R3.reuse, R33, R58 ;  /* 0x0000002103307223 */ /* 0x040fe2000001013a */
[----:B------:R-:W-:Y:S01]  /*4870*/  I2FP.F32.S32 R5, R5 ;  /* 0x0000000500057245 */ /* 0x000fe20000201400 */
[----:B------:R-:W-:Y:S01]  /*4880*/  FFMA.FTZ R45, -R3, R4, R59 ;  /* 0x00000004032d7223 */ /* 0x000fe2000001013b */
[----:B------:R-:W-:Y:S01]  /*4890*/  IADD3 R132, PT, PT, R135, 0xf8, RZ ;  /* 0x000000f887847810 */ /* 0x000fe20007ffe0ff */
[C---:B------:R-:W-:Y:S01]  /*48a0*/  IMAD.IADD R58, R32.reuse, 0x1, -R144 ;  /* 0x00000001203a7824 */ /* 0x040fe200078e0a90 */
[----:B------:R-:W-:Y:S01]  /*48b0*/  I2FP.F32.S32 R53, R53 ;  /* 0x0000003500357245 */ /* 0x000fe20000201400 */
[----:B------:R-:W-:Y:S01]  /*48c0*/  FFMA.FTZ R44, -R3, R5, R54 ;  /* 0x00000005032c7223 */ /* 0x000fe20000010136 */
[----:B------:R-:W-:Y:S01]  /*48d0*/  I2FP.F32.S32 R26, R26 ;  /* 0x0000001a001a7245 */ /* 0x000fe20000201400 */
[----:B------:R-:W-:Y:S01]  /*48e0*/  IMAD.IADD R59, R32, 0x1, -R154 ;  /* 0x00000001203b7824 */ /* 0x000fe200078e0a9a */
[----:B------:R-:W-:Y:S01]  /*48f0*/  FSEL R71, R164, -INF , !P5 ;  /* 0xff800000a4477808 */ /* 0x000fe20006800000 */
[----:B------:R-:W-:Y:S01]  /*4900*/  IMAD.IADD R41, R141, 0x1, -R132 ;  /* 0x000000018d297824 */ /* 0x000fe200078e0a84 */
[----:B------:R-:W-:Y:S01]  /*4910*/  FSEL R36, R36, -INF , !P5 ;  /* 0xff80000024247808 */ /* 0x000fe20006800000 */
[----:B------:R-:W-:Y:S01]  /*4920*/  VIADD R54, R135, 0x8 ;  /* 0x0000000887367836 */ /* 0x000fe20000000000 */
[-C--:B------:R-:W-:Y:S01]  /*4930*/  ISETP.GE.AND P1, PT, R174, R151.reuse, PT ;  /* 0x00000097ae00720c */ /* 0x080fe20003f26270 */
[----:B------:R-:W-:Y:S01]  /*4940*/  IMAD.IADD R174, R32, 0x1, -R174 ;  /* 0x0000000120ae7824 */ /* 0x000fe200078e0aae */
[----:B------:R-:W-:Y:S01]  /*4950*/  ISETP.GE.AND P5, PT, R166, R151, PT ;  /* 0x00000097a600720c */ /* 0x000fe20003fa6270 */
[----:B------:R-:W-:Y:S01]  /*4960*/  FFMA.FTZ R53, -R3, R53, R62 ;  /* 0x0000003503357223 */ /* 0x000fe2000001013e */
[----:B------:R-:W-:-:S02]  /*4970*/  IMAD.IADD R62, R32, 0x1, -R152 ;  /* 0x00000001203e7824 */ /* 0x000fc400078e0a98 */
[----:B------:R-:W-:Y:S01]  /*4980*/  FFMA.FTZ R49, -R3, R26, R63 ;  /* 0x0000001a03317223 */ /* 0x000fe2000001013f */
[----:B------:R-:W-:Y:S01]  /*4990*/  FSEL R5, R145, -INF , !P5 ;  /* 0xff80000091057808 */ /* 0x000fe20006800000 */
[----:B------:R-:W-:Y:S01]  /*49a0*/  IMAD.IADD R63, R32, 0x1, -R146 ;  /* 0x00000001203f7824 */ /* 0x000fe200078e0a92 */
[----:B------:R-:W-:Y:S01]  /*49b0*/  FSEL R44, R44, -INF , !P5 ;  /* 0xff8000002c2c7808 */ /* 0x000fe20006800000 */
[----:B------:R-:W-:Y:S01]  /*49c0*/  VIADD R145, R135, 0x19 ;  /* 0x0000001987917836 */ /* 0x000fe20000000000 */
[----:B------:R-:W-:Y:S02]  /*49d0*/  IABS R58, R58 ;  /* 0x0000003a003a7213 */ /* 0x000fe40000000000 */
[----:B------:R-:W-:Y:S01]  /*49e0*/  IABS R59, R59 ;  /* 0x0000003b003b7213 */ /* 0x000fe20000000000 */
[----:B------:R-:W-:Y:S01]  /*49f0*/  IMAD.IADD R145, R32, 0x1, -R145 ;  /* 0x0000000120917824 */ /* 0x000fe200078e0a91 */
[----:B------:R-:W-:Y:S02]  /*4a00*/  IABS R41, R41 ;  /* 0x0000002900297213 */ /* 0x000fe40000000000 */
[----:B------:R-:W-:Y:S01]  /*4a10*/  ISETP.GE.AND P5, PT, R54, R151, PT ;  /* 0x000000973600720c */ /* 0x000fe20003fa6270 */
[----:B------:R-:W-:Y:S01]  /*4a20*/  IMAD.IADD R54, R141, 0x1, -R54 ;  /* 0x000000018d367824 */ /* 0x000fe200078e0a36 */
[----:B------:R-:W-:-:S02]  /*4a30*/  IABS R174, R174 ;  /* 0x000000ae00ae7213 */ /* 0x000fc40000000000 */
[----:B------:R-:W-:Y:S02]  /*4a40*/  IABS R62, R62 ;  /* 0x0000003e003e7213 */ /* 0x000fe40000000000 */
[----:B------:R-:W-:Y:S02]  /*4a50*/  FSEL R73, R73, -INF , !P3 ;  /* 0xff80000049497808 */ /* 0x000fe40005800000 */
[----:B------:R-:W-:Y:S02]  /*4a60*/  I2FP.F32.S32 R58, R58 ;  /* 0x0000003a003a7245 */ /* 0x000fe40000201400 */
[----:B------:R-:W-:Y:S02]  /*4a70*/  I2FP.F32.S32 R59, R59 ;  /* 0x0000003b003b7245 */ /* 0x000fe40000201400 */
[----:B------:R-:W-:Y:S01]  /*4a80*/  I2FP.F32.S32 R41, R41 ;  /* 0x0000002900297245 */ /* 0x000fe20000201400 */
[C---:B------:R-:W-:Y:S01]  /*4a90*/  FFMA.FTZ R51, -R3.reuse, R58, R51 ;  /* 0x0000003a03337223 */ /* 0x040fe20000010133 */
[----:B------:R-:W-:Y:S01]  /*4aa0*/  ISETP.GE.AND P3, PT, R168, R151, PT ;  /* 0x00000097a800720c */ /* 0x000fe20003f66270 */
[C---:B------:R-:W-:Y:S01]  /*4ab0*/  FFMA.FTZ R46, -R3.reuse, R59, R46 ;  /* 0x0000003b032e7223 */ /* 0x040fe2000001012e */
[----:B------:R-:W-:Y:S01]  /*4ac0*/  IABS R63, R63 ;  /* 0x0000003f003f7213 */ /* 0x000fe20000000000 */
[----:B------:R-:W-:Y:S01]  /*4ad0*/  FFMA.FTZ R2, -R3, R41, R28 ;  /* 0x0000002903027223 */ /* 0x000fe2000001011c */
[----:B------:R-:W-:Y:S01]  /*4ae0*/  I2FP.F32.S32 R174, R174 ;  /* 0x000000ae00ae7245 */ /* 0x000fe20000201400 */
[C---:B------:R-:W-:Y:S01]  /*4af0*/  VIADD R58, R135.reuse, 0x9 ;  /* 0x00000009873a7836 */ /* 0x040fe20000000000 */
[----:B------:R-:W-:Y:S01]  /*4b00*/  IABS R54, R54 ;  /* 0x0000003600367213 */ /* 0x000fe20000000000 */
[----:B------:R-:W-:Y:S01]  /*4b10*/  VIADD R59, R135, 0x1 ;  /* 0x00000001873b7836 */ /* 0x000fe20000000000 */
[----:B------:R-:W-:Y:S01]  /*4b20*/  I2FP.F32.S32 R62, R62 ;  /* 0x0000003e003e7245 */ /* 0x000fe20000201400 */
[----:B------:R-:W-:Y:S01]  /*4b30*/  FFMA.FTZ R41, -R3, R174, R75 ;  /* 0x000000ae03297223 */ /* 0x000fe2000001014b */
[----:B------:R-:W-:Y:S01]  /*4b40*/  ISETP.GE.AND P2, PT, R162, R151, PT ;  /* 0x00000097a200720c */ /* 0x000fe20003f46270 */
[----:B------:R-:W-:Y:S01]  /*4b50*/  IMAD.IADD R66, R141, 0x1, -R58 ;  /* 0x000000018d427824 */ /* 0x000fe200078e0a3a */
[----:B------:R-:W-:Y:S01]  /*4b60*/  FSEL R33, R156, -INF , !P3 ;  /* 0xff8000009c217808 */ /* 0x000fe20005800000 */
[----:B------:R-:W-:Y:S01]  /*4b70*/  FFMA.FTZ R55, -R3, R62, R55 ;  /* 0x0000003e03377223 */ /* 0x000fe20000010137 */
[----:B------:R-:W-:-:S02]  /*4b80*/  FSEL R45, R45, -INF , !P3 ;  /* 0xff8000002d2d7808 */ /* 0x000fc40005800000 */
[----:B------:R-:W-:Y:S02]  /*4b90*/  I2FP.F32.S32 R63, R63 ;  /* 0x0000003f003f7245 */ /* 0x000fe40000201400 */
[----:B------:R-:W-:Y:S02]  /*4ba0*/  ISETP.GE.AND P3, PT, R154, R151, PT ;  /* 0x000000979a00720c */ /* 0x000fe40003f66270 */
[----:B------:R-:W-:Y:S01]  /*4bb0*/  I2FP.F32.S32 R54, R54 ;  /* 0x0000003600367245 */ /* 0x000fe20000201400 */
[----:B------:R-:W-:Y:S01]  /*4bc0*/  FFMA.FTZ R50, -R3, R63, R50 ;  /* 0x0000003f03327223 */ /* 0x000fe20000010132 */
[----:B------:R-:W-:Y:S01]  /*4bd0*/  FSEL R75, R165, -INF , !P0 ;  /* 0xff800000a54b7808 */ /* 0x000fe20004000000 */
[----:B------:R-:W-:Y:S01]  /*4be0*/  IMAD.IADD R63, R32, 0x1, -R136 ;  /* 0x00000001203f7824 */ /* 0x000fe200078e0a88 */
[----:B------:R-:W-:Y:S01]  /*4bf0*/  FSEL R40, R40, -INF , !P0 ;  /* 0xff80000028287808 */ /* 0x000fe20004000000 */
[----:B------:R-:W-:Y:S01]  /*4c00*/  FFMA.FTZ R54, -R3, R54, R24 ;  /* 0x0000003603367223 */ /* 0x000fe20000010118 */
[----:B------:R-:W-:-:S02]  /*4c10*/  FSEL R26, R161, -INF , !P2 ;  /* 0xff800000a11a7808 */ /* 0x000fc40005000000 */
[----:B------:R-:W-:Y:S02]  /*4c20*/  FSEL R53, R53, -INF , !P2 ;  /* 0xff80000035357808 */ /* 0x000fe40005000000 */
[-C--:B------:R-:W-:Y:S02]  /*4c30*/  ISETP.GE.AND P0, PT, R158, R151.reuse, PT ;  /* 0x000000979e00720c */ /* 0x080fe40003f06270 */
[-C--:B------:R-:W-:Y:S02]  /*4c40*/  ISETP.GE.AND P2, PT, R152, R151.reuse, PT ;  /* 0x000000979800720c */ /* 0x080fe40003f46270 */
[----:B------:R-:W-:Y:S02]  /*4c50*/  FSEL R175, R175, -INF , !P3 ;  /* 0xff800000afaf7808 */ /* 0x000fe40005800000 */
[----:B------:R-:W-:Y:S02]  /*4c60*/  FSEL R46, R46, -INF , !P3 ;  /* 0xff8000002e2e7808 */ /* 0x000fe40005800000 */
[----:B------:R-:W-:Y:S01]  /*4c70*/  ISETP.GE.AND P3, PT, R58, R151, PT ;  /* 0x000000973a00720c */ /* 0x000fe20003f66270 */
[----:B------:R-:W-:Y:S01]  /*4c80*/  IMAD.IADD R58, R32, 0x1, -R59 ;  /* 0x00000001203a7824 */ /* 0x000fe200078e0a3b */
[----:B------:R-:W-:-:S02]  /*4c90*/  FSEL R139, R139, -INF , !P0 ;  /* 0xff8000008b8b7808 */ /* 0x000fc40004000000 */
[----:B------:R-:W-:Y:S02]  /*4ca0*/  FSEL R48, R48, -INF , !P0 ;  /* 0xff80000030307808 */ /* 0x000fe40004000000 */
[----:B------:R-:W-:Y:S02]  /*4cb0*/  FSEL R24, R137, -INF , !P2 ;  /* 0xff80000089187808 */ /* 0x000fe40005000000 */
[----:B------:R-:W-:Y:S02]  /*4cc0*/  FSEL R55, R55, -INF , !P2 ;  /* 0xff80000037377808 */ /* 0x000fe40005000000 */
[----:B------:R-:W-:Y:S02]  /*4cd0*/  IADD3 R62, PT, PT, -R52, R32, RZ ;  /* 0x00000020343e7210 */ /* 0x000fe40007ffe1ff */
[-C--:B------:R-:W-:Y:S02]  /*4ce0*/  ISETP.GE.AND P0, PT, R144, R151.reuse, PT ;  /* 0x000000979000720c */ /* 0x080fe40003f06270 */
[----:B------:R-:W-:Y:S01]  /*4cf0*/  ISETP.GE.AND P2, PT, R138, R151, PT ;  /* 0x000000978a00720c */ /* 0x000fe20003f46270 */
[----:B------:R-:W-:Y:S01]  /*4d00*/  IMAD.IADD R138, R32, 0x1, -R138 ;  /* 0x00000001208a7824 */ /* 0x000fe200078e0a8a */
[----:B------:R-:W-:-:S02]  /*4d10*/  FSEL R28, R167, -INF , !P1 ;  /* 0xff800000a71c7808 */ /* 0x000fc40004800000 */
[----:B------:R-:W-:Y:S02]  /*4d20*/  FSEL R41, R41, -INF , !P1 ;  /* 0xff80000029297808 */ /* 0x000fe40004800000 */
[----:B------:R-:W-:Y:S02]  /*4d30*/  IABS R63, R63 ;  /* 0x0000003f003f7213 */ /* 0x000fe40000000000 */
[----:B------:R-:W-:Y:S02]  /*4d40*/  ISETP.GE.AND P1, PT, R160, R151, PT ;  /* 0x00000097a000720c */ /* 0x000fe40003f26270 */
[----:B------:R-:W-:Y:S02]  /*4d50*/  IABS R62, R62 ;  /* 0x0000003e003e7213 */ /* 0x000fe40000000000 */
[----:B------:R-:W-:Y:S02]  /*4d60*/  IABS R58, R58 ;  /* 0x0000003a003a7213 */ /* 0x000fe40000000000 */
[----:B------:R-:W-:-:S02]  /*4d70*/  FSEL R163, R163, -INF , !P0 ;  /* 0xff800000a3a37808 */ /* 0x000fc40004000000 */
[----:B------:R-:W-:Y:S02]  /*4d80*/  FSEL R51, R51, -INF , !P0 ;  /* 0xff80000033337808 */ /* 0x000fe40004000000 */
[----:B------:R-:W-:Y:S02]  /*4d90*/  ISETP.GE.AND P0, PT, R52, R151, PT ;  /* 0x000000973400720c */ /* 0x000fe40003f06270 */
[----:B------:R-:W-:Y:S02]  /*4da0*/  IABS R52, R138 ;  /* 0x0000008a00347213 */ /* 0x000fe40000000000 */
[----:B------:R-:W-:Y:S02]  /*4db0*/  I2FP.F32.S32 R63, R63 ;  /* 0x0000003f003f7245 */ /* 0x000fe40000201400 */
[----:B------:R-:W-:Y:S02]  /*4dc0*/  FSEL R4, R159, -INF , !P1 ;  /* 0xff8000009f047808 */ /* 0x000fe40004800000 */
[----:B------:R-:W-:Y:S01]  /*4dd0*/  FSEL R49, R49, -INF , !P1 ;  /* 0xff80000031317808 */ /* 0x000fe20004800000 */
[----:B------:R-:W-:Y:S01]  /*4de0*/  FFMA.FTZ R63, -R3, R63, R42 ;  /* 0x0000003f033f7223 */ /* 0x000fe2000001012a */
[----:B------:R-:W-:-:S02]  /*4df0*/  I2FP.F32.S32 R62, R62 ;  /* 0x0000003e003e7245 */ /* 0x000fc40000201400 */
[----:B------:R-:W-:Y:S02]  /*4e00*/  I2FP.F32.S32 R58, R58 ;  /* 0x0000003a003a7245 */ /* 0x000fe40000201400 */
[-C--:B------:R-:W-:Y:S01]  /*4e10*/  ISETP.GE.AND P1, PT, R146, R151.reuse, PT ;  /* 0x000000979200720c */ /* 0x080fe20003f26270 */
[C---:B------:R-:W-:Y:S01]  /*4e20*/  FFMA.FTZ R42, -R3.reuse, R62, R43 ;  /* 0x0000003e032a7223 */ /* 0x040fe2000001012b */
[----:B------:R-:W-:Y:S01]  /*4e30*/  I2FP.F32.S32 R52, R52 ;  /* 0x0000003400347245 */ /* 0x000fe20000201400 */
[----:B------:R-:W-:Y:S01]  /*4e40*/  FFMA.FTZ R137, -R3, R58, R7 ;  /* 0x0000003a03897223 */ /* 0x000fe20000010107 */
[----:B------:R-:W-:Y:S01]  /*4e50*/  FSEL R143, R143, -INF , !P1 ;  /* 0xff8000008f8f7808 */ /* 0x000fe20004800000 */
[C---:B------:R-:W-:Y:S01]  /*4e60*/  VIADD R62, R135.reuse, 0x18 ;  /* 0x00000018873e7836 */ /* 0x040fe20000000000 */
[----:B------:R-:W-:Y:S01]  /*4e70*/  FSEL R50, R50, -INF , !P1 ;  /* 0xff80000032327808 */ /* 0x000fe20004800000 */
[----:B------:R-:W-:Y:S01]  /*4e80*/  VIADD R58, R135, 0x19 ;  /* 0x00000019873a7836 */ /* 0x000fe20000000000 */
[----:B------:R-:W-:Y:S01]  /*4e90*/  IABS R66, R66 ;  /* 0x0000004200427213 */ /* 0x000fe20000000000 */
[----:B------:R-:W-:Y:S01]  /*4ea0*/  FFMA.FTZ R52, -R3, R52, R47 ;  /* 0x0000003403347223 */ /* 0x000fe2000001012f */
[-C--:B------:R-:W-:Y:S01]  /*4eb0*/  ISETP.GE.AND P1, PT, R136, R151.reuse, PT ;  /* 0x000000978800720c */ /* 0x080fe20003f26270 */
[C---:B------:R-:W-:Y:S01]  /*4ec0*/  VIADD R136, R135.reuse, 0x10 ;  /* 0x0000001087887836 */ /* 0x040fe20000000000 */
[----:B------:R-:W-:Y:S01]  /*4ed0*/  I2FP.F32.S32 R66, R66 ;  /* 0x0000004200427245 */ /* 0x000fe20000201400 */
[----:B------:R-:W-:Y:S01]  /*4ee0*/  VIADD R47, R135, 0x9 ;  /* 0x00000009872f7836 */ /* 0x000fe20000000000 */
[----:B------:R-:W-:Y:S01]  /*4ef0*/  FSEL R133, R133, -INF , !P0 ;  /* 0xff80000085857808 */ /* 0x000fe20004000000 */
[----:B------:R-:W-:Y:S01]  /*4f00*/  IMAD.IADD R59, R141, 0x1, -R136 ;  /* 0x000000018d3b7824 */ /* 0x000fe200078e0a88 */
[----:B------:R-:W-:Y:S01]  /*4f10*/  FSEL R42, R42, -INF , !P0 ;  /* 0xff8000002a2a7808 */ /* 0x000fe20004000000 */
[----:B------:R-:W-:Y:S01]  /*4f20*/  IMAD.IADD R47, R32, 0x1, -R47 ;  /* 0x00000001202f7824 */ /* 0x000fe200078e0a2f */
[----:B------:R-:W-:Y:S01]  /*4f30*/  FSEL R7, R65, -INF , !P4 ;  /* 0xff80000041077808 */ /* 0x000fe20006000000 */
[----:B------:R-:W-:Y:S01]  /*4f40*/  FFMA.FTZ R25, -R3, R66, R25 ;  /* 0x0000004203197223 */ /* 0x000fe20000010119 */
[----:B------:R-:W-:Y:S01]  /*4f50*/  FSEL R137, R137, -INF , !P4 ;  /* 0xff80000089897808 */ /* 0x000fe20006000000 */
[----:B------:R-:W-:Y:S01]  /*4f60*/  VIADD R66, R135, 0x11 ;  /* 0x0000001187427836 */ /* 0x000fe20000000000 */
[-C--:B------:R-:W-:Y:S01]  /*4f70*/  ISETP.GE.AND P0, PT, R62, R151.reuse, PT ;  /* 0x000000973e00720c */ /* 0x080fe20003f06270 */
[C---:B------:R-:W-:Y:S01]  /*4f80*/  IMAD.IADD R62, R141.reuse, 0x1, -R62 ;  /* 0x000000018d3e7824 */ /* 0x040fe200078e0a3e */
[----:B------:R-:W-:Y:S01]  /*4f90*/  ISETP.GE.AND P4, PT, R58, R151, PT ;  /* 0x000000973a00720c */ /* 0x000fe20003f86270 */
[----:B------:R-:W-:Y:S01]  /*4fa0*/  IMAD.IADD R58, R141, 0x1, -R58 ;  /* 0x000000018d3a7824 */ /* 0x000fe200078e0a3a */
[----:B------:R-:W-:-:S02]  /*4fb0*/  IABS R59, R59 ;  /* 0x0000003b003b7213 */ /* 0x000fc40000000000 */
[----:B------:R-:W-:Y:S02]  /*4fc0*/  IABS R62, R62 ;  /* 0x0000003e003e7213 */ /* 0x000fe40000000000 */
[----:B------:R-:W-:Y:S02]  /*4fd0*/  IABS R58, R58 ;  /* 0x0000003a003a7213 */ /* 0x000fe40000000000 */
[----:B------:R-:W-:Y:S02]  /*4fe0*/  IABS R47, R47 ;  /* 0x0000002f002f7213 */ /* 0x000fe40000000000 */
[----:B------:R-:W-:Y:S02]  /*4ff0*/  FSEL R147, R147, -INF , !P1 ;  /* 0xff80000093937808 */ /* 0x000fe40004800000 */
[----:B------:R-:W-:Y:S01]  /*5000*/  FSEL R43, R63, -INF , !P1 ;  /* 0xff8000003f2b7808 */ /* 0x000fe20004800000 */
[----:B------:R-:W-:Y:S01]  /*5010*/  IMAD.IADD R63, R141, 0x1, -R66 ;  /* 0x000000018d3f7824 */ /* 0x000fe200078e0a42 */
[----:B------:R-:W-:-:S02]  /*5020*/  ISETP.GE.AND P1, PT, R66, R151, PT ;  /* 0x000000974200720c */ /* 0x000fc40003f26270 */
[----:B------:R-:W-:Y:S02]  /*5030*/  I2FP.F32.S32 R65, R59 ;  /* 0x0000003b00417245 */ /* 0x000fe40000201400 */
[----:B------:R-:W-:Y:S02]  /*5040*/  I2FP.F32.S32 R59, R62 ;  /* 0x0000003e003b7245 */ /* 0x000fe40000201400 */
[----:B------:R-:W-:Y:S01]  /*5050*/  I2FP.F32.S32 R66, R58 ;  /* 0x0000003a00427245 */ /* 0x000fe20000201400 */
[C---:B------:R-:W-:Y:S01]  /*5060*/  FFMA.FTZ R58, -R3.reuse, R65, R20 ;  /* 0x00000041033a7223 */ /* 0x040fe20000010114 */
[----:B------:R-:W-:Y:S01]  /*5070*/  I2FP.F32.S32 R62, R47 ;  /* 0x0000002f003e7245 */ /* 0x000fe20000201400 */
[C---:B------:R-:W-:Y:S01]  /*5080*/  FFMA.FTZ R20, -R3.reuse, R59, R16 ;  /* 0x0000003b03147223 */ /* 0x040fe20000010110 */
[----:B------:R-:W-:Y:S01]  /*5090*/  IABS R63, R63 ;  /* 0x0000003f003f7213 */ /* 0x000fe20000000000 */
[----:B------:R-:W-:Y:S01]  /*50a0*/  FFMA.FTZ R17, -R3, R66, R17 ;  /* 0x0000004203117223 */ /* 0x000fe20000010111 */
[----:B------:R-:W-:-:S02]  /*50b0*/  VIADD R66, R135, 0x20 ;  /* 0x0000002087427836 */ /* 0x000fc40000000000 */
[----:B------:R-:W-:Y:S01]  /*50c0*/  FFMA.FTZ R27, -R3, R62, R27 ;  /* 0x0000003e031b7223 */ /* 0x000fe2000001011b */
[----:B------:R-:W-:Y:S01]  /*50d0*/  VIADD R62, R135, 0x21 ;  /* 0x00000021873e7836 */ /* 0x000fe20000000000 */
[----:B------:R-:W-:Y:S01]  /*50e0*/  FSEL R157, R157, -INF , !P2 ;  /* 0xff8000009d9d7808 */ /* 0x000fe20005000000 */
[C---:B------:R-:W-:Y:S01]  /*50f0*/  VIADD R47, R135.reuse, 0x18 ;  /* 0x00000018872f7836 */ /* 0x040fe20000000000 */
[----:B------:R-:W-:Y:S01]  /*5100*/  FSEL R52, R52, -INF , !P2 ;  /* 0xff80000034347808 */ /* 0x000fe20005000000 */
[C---:B------:R-:W-:Y:S01]  /*5110*/  VIADD R59, R135.reuse, 0x10 ;  /* 0x00000010873b7836 */ /* 0x040fe20000000000 */
[----:B------:R-:W-:Y:S02]  /*5120*/  ISETP.GE.AND P2, PT, R136, R151, PT ;  /* 0x000000978800720c */ /* 0x000fe40003f46270 */
[----:B------:R-:W-:Y:S01]  /*5130*/  IADD3 R67, PT, PT, R135, 0x11, RZ ;  /* 0x0000001187437810 */ /* 0x000fe20007ffe0ff */
[----:B------:R-:W-:Y:S01]  /*5140*/  IMAD.IADD R59, R32, 0x1, -R59 ;  /* 0x00000001203b7824 */ /* 0x000fe200078e0a3b */
[----:B------:R-:W-:-:S02]  /*5150*/  I2FP.F32.S32 R136, R63 ;  /* 0x0000003f00887245 */ /* 0x000fc40000201400 */
[----:B------:R-:W-:Y:S01]  /*5160*/  FSEL R65, R54, -INF , !P5 ;  /* 0xff80000036417808 */ /* 0x000fe20006800000 */
[----:B------:R-:W-:Y:S01]  /*5170*/  IMAD.IADD R54, R32, 0x1, -R67 ;  /* 0x0000000120367824 */ /* 0x000fe200078e0a43 */
[----:B------:R-:W-:Y:S01]  /*5180*/  FSEL R16, R69, -INF , !P5 ;  /* 0xff80000045107808 */ /* 0x000fe20006800000 */
[----:B------:R-:W-:Y:S01]  /*5190*/  FFMA.FTZ R21, -R3, R136, R21 ;  /* 0x0000008803157223 */ /* 0x000fe20000010115 */
[-C--:B------:R-:W-:Y:S01]  /*51a0*/  ISETP.GE.AND P5, PT, R66, R151.reuse, PT ;  /* 0x000000974200720c */ /* 0x080fe20003fa6270 */
[----:B------:R-:W-:Y:S01]  /*51b0*/  IMAD.IADD R66, R141, 0x1, -R66 ;  /* 0x000000018d427824 */ /* 0x000fe200078e0a42 */
[----:B------:R-:W-:Y:S01]  /*51c0*/  FSEL R63, R25, -INF , !P3 ;  /* 0xff800000193f7808 */ /* 0x000fe20005800000 */
[----:B------:R-:W-:Y:S01]  /*51d0*/  IMAD.IADD R25, R32, 0x1, -R47 ;  /* 0x0000000120197824 */ /* 0x000fe200078e0a2f */
[----:B------:R-:W-:Y:S02]  /*51e0*/  FSEL R27, R27, -INF , !P3 ;  /* 0xff8000001b1b7808 */ /* 0x000fe40005800000 */
[----:B------:R-:W-:Y:S01]  /*51f0*/  ISETP.GE.AND P3, PT, R62, R151, PT ;  /* 0x000000973e00720c */ /* 0x000fe20003f66270 */
[----:B------:R-:W-:Y:S01]  /*5200*/  IMAD.IADD R62, R141, 0x1, -R62 ;  /* 0x000000018d3e7824 */ /* 0x000fe200078e0a3e */
[----:B------:R-:W-:-:S02]  /*5210*/  IABS R47, R66 ;  /* 0x00000042002f7213 */ /* 0x000fc40000000000 */
[----:B------:R-:W-:Y:S02]  /*5220*/  IABS R54, R54 ;  /* 0x0000003600367213 */ /* 0x000fe40000000000 */
[----:B------:R-:W-:Y:S02]  /*5230*/  IABS R62, R62 ;  /* 0x0000003e003e7213 */ /* 0x000fe40000000000 */
[----:B------:R-:W-:Y:S02]  /*5240*/  IABS R25, R25 ;  /* 0x0000001900197213 */ /* 0x000fe40000000000 */
[----:B------:R-:W-:Y:S02]  /*5250*/  I2FP.F32.S32 R47, R47 ;  /* 0x0000002f002f7245 */ /* 0x000fe40000201400 */
[----:B------:R-:W-:Y:S02]  /*5260*/  I2FP.F32.S32 R62, R62 ;  /* 0x0000003e003e7245 */ /* 0x000fe40000201400 */
[----:B------:R-:W-:Y:S01]  /*5270*/  I2FP.F32.S32 R54, R54 ;  /* 0x0000003600367245 */ /* 0x000fe20000201400 */
[C---:B------:R-:W-:Y:S01]  /*5280*/  FFMA.FTZ R47, -R3.reuse, R47, R12 ;  /* 0x0000002f032f7223 */ /* 0x040fe2000001010c */
[----:B------:R-:W-:Y:S01]  /*5290*/  IABS R59, R59 ;  /* 0x0000003b003b7213 */ /* 0x000fe20000000000 */
[C---:B------:R-:W-:Y:S01]  /*52a0*/  FFMA.FTZ R12, -R3.reuse, R62, R13 ;  /* 0x0000003e030c7223 */ /* 0x040fe2000001010d */
[----:B------:R-:W-:Y:S01]  /*52b0*/  I2FP.F32.S32 R25, R25 ;  /* 0x0000001900197245 */ /* 0x000fe20000201400 */
[----:B------:R-:W-:Y:S01]  /*52c0*/  FFMA.FTZ R13, -R3, R54, R23 ;  /* 0x00000036030d7223 */ /* 0x000fe20000010117 */
[----:B------:R-:W-:Y:S01]  /*52d0*/  I2FP.F32.S32 R59, R59 ;  /* 0x0000003b003b7245 */ /* 0x000fe20000201400 */
[----:B------:R-:W-:Y:S01]  /*52e0*/  VIADD R54, R135, 0x29 ;  /* 0x0000002987367836 */ /* 0x000fe20000000000 */
[----:B------:R-:W-:Y:S01]  /*52f0*/  FSEL R67, R21, -INF , !P1 ;  /* 0xff80000015437808 */ /* 0x000fe20004800000 */
[----:B------:R-:W-:Y:S01]  /*5300*/  FFMA.FTZ R25, -R3, R25, R18 ;  /* 0x0000001903197223 */ /* 0x000fe20000010112 */
[----:B------:R-:W-:Y:S01]  /*5310*/  IADD3 R18, PT, PT, R135, 0x30, RZ ;  /* 0x0000003087127810 */ /* 0x000fe20007ffe0ff */
[----:B------:R-:W-:Y:S01]  /*5320*/  FFMA.FTZ R22, -R3, R59, R22 ;  /* 0x0000003b03167223 */ /* 0x000fe20000010116 */
[----:B------:R-:W-:Y:S01]  /*5330*/  FSEL R21, R13, -INF , !P1 ;  /* 0xff8000000d157808 */ /* 0x000fe20004800000 */
[C---:B------:R-:W-:Y:S01]  /*5340*/  VIADD R59, R135.reuse, 0x20 ;  /* 0x00000020873b7836 */ /* 0x040fe20000000000 */
[----:B------:R-:W-:Y:S01]  /*5350*/  FSEL R13, R20, -INF , !P0 ;  /* 0xff800000140d7808 */ /* 0x000fe20004000000 */
[----:B------:R-:W-:Y:S01]  /*5360*/  VIADD R62, R135, 0x28 ;  /* 0x00000028873e7836 */ /* 0x000fe20000000000 */
[----:B------:R-:W-:Y:S01]  /*5370*/  FSEL R25, R25, -INF , !P0 ;  /* 0xff80000019197808 */ /* 0x000fe20004000000 */
[----:B------:R-:W-:Y:S01]  /*5380*/  IMAD.IADD R59, R32, 0x1, -R59 ;  /* 0x00000001203b7824 */ /* 0x000fe200078e0a3b */
[-C--:B------:R-:W-:Y:S01]  /*5390*/  ISETP.GE.AND P0, PT, R18, R151.reuse, PT ;  /* 0x000000971200720c */ /* 0x080fe20003f06270 */
[C---:B------:R-:W-:Y:S01]  /*53a0*/  IMAD.IADD R18, R141.reuse, 0x1, -R18 ;  /* 0x000000018d127824 */ /* 0x040fe200078e0a12 */
[----:B------:R-:W-:Y:S01]  /*53b0*/  FSEL R23, R22, -INF , !P2 ;  /* 0xff80000016177808 */ /* 0x000fe20005000000 */
[C---:B------:R-:W-:Y:S01]  /*53c0*/  IMAD.IADD R22, R141.reuse, 0x1, -R62 ;  /* 0x000000018d167824 */ /* 0x040fe200078e0a3e */
[----:B------:R-:W-:Y:S01]  /*53d0*/  ISETP.GE.AND P1, PT, R54, R151, PT ;  /* 0x000000973600720c */ /* 0x000fe20003f26270 */
[----:B------:R-:W-:Y:S01]  /*53e0*/  IMAD.IADD R54, R141, 0x1, -R54 ;  /* 0x000000018d367824 */ /* 0x000fe200078e0a36 */
[----:B------:R-:W-:-:S02]  /*53f0*/  IABS R18, R18 ;  /* 0x0000001200127213 */ /* 0x000fc40000000000 */
[----:B------:R-:W-:Y:S02]  /*5400*/  IABS R145, R145 ;  /* 0x0000009100917213 */ /* 0x000fe40000000000 */
[----:B------:R-:W-:Y:S02]  /*5410*/  IABS R59, R59 ;  /* 0x0000003b003b7213 */ /* 0x000fe40000000000 */
[----:B------:R-:W-:Y:S02]  /*5420*/  I2FP.F32.S32 R159, R18 ;  /* 0x00000012009f7245 */ /* 0x000fe40000201400 */
[----:B------:R-:W-:Y:S02]  /*5430*/  IABS R22, R22 ;  /* 0x0000001600167213 */ /* 0x000fe40000000000 */
[----:B------:R-:W-:Y:S01]  /*5440*/  I2FP.F32.S32 R18, R145 ;  /* 0x0000009100127245 */ /* 0x000fe20000201400 */
[----:B------:R-:W-:Y:S01]  /*5450*/  FFMA.FTZ R128, -R3, R159, R128 ;  /* 0x0000009f03807223 */ /* 0x000fe20000010180 */
[----:B------:R-:W-:Y:S01]  /*5460*/  IABS R54, R54 ;  /* 0x0000003600367213 */ /* 0x000fe20000000000 */
[----:B------:R-:W-:Y:S01]  /*5470*/  VIADD R159, R135, 0x21 ;  /* 0x00000021879f7836 */ /* 0x000fe20000000000 */
[----:B------:R-:W-:Y:S01]  /*5480*/  I2FP.F32.S32 R59, R59 ;  /* 0x0000003b003b7245 */ /* 0x000fe20000201400 */
[----:B------:R-:W-:Y:S01]  /*5490*/  FFMA.FTZ R19, -R3, R18, R19 ;  /* 0x0000001203137223 */ /* 0x000fe20000010113 */
[----:B------:R-:W-:Y:S01]  /*54a0*/  I2FP.F32.S32 R22, R22 ;  /* 0x0000001600167245 */ /* 0x000fe20000201400 */
[----:B------:R-:W-:Y:S01]  /*54b0*/  VIADD R18, R135, 0x31 ;  /* 0x0000003187127836 */ /* 0x000fe20000000000 */
[----:B------:R-:W-:Y:S01]  /*54c0*/  I2FP.F32.S32 R20, R54 ;  /* 0x0000003600147245 */ /* 0x000fe20000201400 */
[----:B------:R-:W-:Y:S01]  /*54d0*/  FFMA.FTZ R14, -R3, R59, R14 ;  /* 0x0000003b030e7223 */ /* 0x000fe2000001010e */
[----:B------:R-:W-:Y:S01]  /*54e0*/  FSEL R69, R58, -INF , !P2 ;  /* 0xff8000003a457808 */ /* 0x000fe20005000000 */
[----:B------:R-:W-:-:S02]  /*54f0*/  VIADD R58, R135, 0x38 ;  /* 0x00000038873a7836 */ /* 0x000fc40000000000 */
[C---:B------:R-:W-:Y:S01]  /*5500*/  FFMA.FTZ R22, -R3.reuse, R22, R8 ;  /* 0x0000001603167223 */ /* 0x040fe20000010108 */
[----:B------:R-:W-:Y:S01]  /*5510*/  FFMA.FTZ R20, -R3, R20, R9 ;  /* 0x0000001403147223 */ /* 0x000fe20000010109 */
[----:B------:R-:W-:Y:S01]  /*5520*/  FSEL R8, R17, -INF , !P4 ;  /* 0xff80000011087808 */ /* 0x000fe20006000000 */
[----:B------:R-:W-:Y:S01]  /*5530*/  VIADD R145, R135, 0x28 ;  /* 0x0000002887917836 */ /* 0x000fe20000000000 */
[----:B------:R-:W-:Y:S01]  /*5540*/  FSEL R19, R19, -INF , !P4 ;  /* 0xff80000013137808 */ /* 0x000fe20006000000 */
[----:B------:R-:W-:Y:S01]  /*5550*/  VIADD R59, R135, 0x29 ;  /* 0x00000029873b7836 */ /* 0x000fe20000000000 */
[-C--:B------:R-:W-:Y:S01]  /*5560*/  ISETP.GE.AND P4, PT, R18, R151.reuse, PT ;  /* 0x000000971200720c */ /* 0x080fe20003f86270 */
[----:B------:R-:W-:Y:S01]  /*5570*/  IMAD.IADD R18, R141, 0x1, -R18 ;  /* 0x000000018d127824 */ /* 0x000fe200078e0a12 */
[----:B------:R-:W-:Y:S01]  /*5580*/  FSEL R9, R47, -INF , !P5 ;  /* 0xff8000002f097808 */ /* 0x000fe20006800000 */
[----:B------:R-:W-:Y:S01]  /*5590*/  IMAD.IADD R47, R32, 0x1, -R145 ;  /* 0x00000001202f7824 */ /* 0x000fe200078e0a91 */
[----:B------:R-:W-:Y:S01]  /*55a0*/  FSEL R17, R14, -INF , !P5 ;  /* 0xff8000000e117808 */ /* 0x000fe20006800000 */
[----:B------:R-:W-:Y:S01]  /*55b0*/  IMAD.IADD R14, R32, 0x1, -R59 ;  /* 0x00000001200e7824 */ /* 0x000fe200078e0a3b */
[----:B------:R-:W-:Y:S01]  /*55c0*/  ISETP.GE.AND P5, PT, R58, R151, PT ;  /* 0x000000973a00720c */ /* 0x000fe20003fa6270 */
[----:B------:R-:W-:Y:S01]  /*55d0*/  IMAD.IADD R58, R141, 0x1, -R58 ;  /* 0x000000018d3a7824 */ /* 0x000fe200078e0a3a */
[----:B------:R-:W-:-:S02]  /*55e0*/  IADD3 R54, PT, PT, -R159, R32, RZ ;  /* 0x000000209f367210 */ /* 0x000fc40007ffe1ff */
[----:B------:R-:W-:Y:S02]  /*55f0*/  IABS R18, R18 ;  /* 0x0000001200127213 */ /* 0x000fe40000000000 */
[----:B------:R-:W-:Y:S01]  /*5600*/  IABS R59, R58 ;  /* 0x0000003a003b7213 */ /* 0x000fe20000000000 */
[----:B------:R-:W-:Y:S01]  /*5610*/  VIADD R58, R135, 0x39 ;  /* 0x00000039873a7836 */ /* 0x000fe20000000000 */
[----:B------:R-:W-:Y:S02]  /*5620*/  IABS R54, R54 ;  /* 0x0000003600367213 */ /* 0x000fe40000000000 */
[----:B------:R-:W-:Y:S02]  /*5630*/  IABS R47, R47 ;  /* 0x0000002f002f7213 */ /* 0x000fe40000000000 */
[----:B------:R-:W-:Y:S02]  /*5640*/  I2FP.F32.S32 R18, R18 ;  /* 0x0000001200127245 */ /* 0x000fe40000201400 */
[----:B------:R-:W-:-:S02]  /*5650*/  IABS R14, R14 ;  /* 0x0000000e000e7213 */ /* 0x000fc40000000000 */
[----:B------:R-:W-:Y:S01]  /*5660*/  I2FP.F32.S32 R59, R59 ;  /* 0x0000003b003b7245 */ /* 0x000fe20000201400 */
[C---:B------:R-:W-:Y:S01]  /*5670*/  FFMA.FTZ R129, -R3.reuse, R18, R129 ;  /* 0x0000001203817223 */ /* 0x040fe20000010181 */
[----:B------:R-:W-:Y:S02]  /*5680*/  I2FP.F32.S32 R54, R54 ;  /* 0x0000003600367245 */ /* 0x000fe40000201400 */
[----:B------:R-:W-:Y:S01]  /*5690*/  I2FP.F32.S32 R47, R47 ;  /* 0x0000002f002f7245 */ /* 0x000fe20000201400 */
[C---:B------:R-:W-:Y:S01]  /*56a0*/  FFMA.FTZ R18, -R3.reuse, R59, R124 ;  /* 0x0000003b03127223 */ /* 0x040fe2000001017c */
[----:B------:R-:W-:Y:S01]  /*56b0*/  I2FP.F32.S32 R14, R14 ;  /* 0x0000000e000e7245 */ /* 0x000fe20000201400 */
[----:B------:R-:W-:Y:S01]  /*56c0*/  FFMA.FTZ R15, -R3, R54, R15 ;  /* 0x00000036030f7223 */ /* 0x000fe2000001010f */
[----:B------:R-:W-:Y:S02]  /*56d0*/  VIADD R59, R135, 0x30 ;  /* 0x00000030873b7836 */ /* 0x000fe40000000000 */
[----:B------:R-:W-:Y:S01]  /*56e0*/  FFMA.FTZ R136, -R3, R47, R10 ;  /* 0x0000002f03887223 */ /* 0x000fe2000001010a */
[----:B------:R-:W-:-:S02]  /*56f0*/  VIADD R54, R135, 0x41 ;  /* 0x0000004187367836 */ /* 0x000fc40000000000 */
[----:B------:R-:W-:Y:S01]  /*5700*/  FFMA.FTZ R124, -R3, R14, R11 ;  /* 0x0000000e037c7223 */ /* 0x000fe2000001010b */
[----:B------:R-:W-:Y:S01]  /*5710*/  VIADD R47, R135, 0x31 ;  /* 0x00000031872f7836 */ /* 0x000fe20000000000 */
[----:B------:R-:W-:Y:S01]  /*5720*/  FSEL R11, R20, -INF , !P1 ;  /* 0xff800000140b7808 */ /* 0x000fe20004800000 */
[----:B------:R-:W-:Y:S01]  /*5730*/  IMAD.IADD R59, R32, 0x1, -R59 ;  /* 0x00000001203b7824 */ /* 0x000fe200078e0a3b */
[----:B------:R-:W-:Y:S01]  /*5740*/  ISETP.GE.AND P2, PT, R62, R151, PT ;  /* 0x000000973e00720c */ /* 0x000fe20003f46270 */
[----:B------:R-:W-:Y:S01]  /*5750*/  IMAD.IADD R20, R141, 0x1, -R54 ;  /* 0x000000018d147824 */ /* 0x000fe200078e0a36 */
[----:B------:R-:W-:Y:S01]  /*5760*/  FSEL R138, R15, -INF , !P3 ;  /* 0xff8000000f8a7808 */ /* 0x000fe20005800000 */
[----:B------:R-:W-:Y:S01]  /*5770*/  IMAD.IADD R47, R32, 0x1, -R47 ;  /* 0x00000001202f7824 */ /* 0x000fe200078e0a2f */
[----:B------:R-:W-:Y:S01]  /*5780*/  IABS R59, R59 ;  /* 0x0000003b003b7213 */ /* 0x000fe20000000000 */
[C---:B------:R-:W-:Y:S01]  /*5790*/  VIADD R14, R135.reuse, 0x40 ;  /* 0x00000040870e7836 */ /* 0x040fe20000000000 */
[----:B------:R-:W-:Y:S01]  /*57a0*/  IABS R20, R20 ;  /* 0x0000001400147213 */ /* 0x000fe20000000000 */
[----:B------:R-:W-:Y:S01]  /*57b0*/  VIADD R62, R135, 0x58 ;  /* 0x00000058873e7836 */ /* 0x000fe20000000000 */
[----:B------:R-:W-:-:S02]  /*57c0*/  IABS R47, R47 ;  /* 0x0000002f002f7213 */ /* 0x000fc40000000000 */
[----:B------:R-:W-:Y:S01]  /*57d0*/  FSEL R10, R12, -INF , !P3 ;  /* 0xff8000000c0a7808 */ /* 0x000fe20005800000 */
[C---:B------:R-:W-:Y:S01]  /*57e0*/  IMAD.IADD R12, R141.reuse, 0x1, -R58 ;  /* 0x000000018d0c7824 */ /* 0x040fe200078e0a3a */
[----:B------:R-:W-:Y:S02]  /*57f0*/  FSEL R15, R22, -INF , !P2 ;  /* 0xff800000160f7808 */ /* 0x000fe40005000000 */
[----:B------:R-:W-:Y:S02]  /*5800*/  FSEL R136, R136, -INF , !P2 ;  /* 0xff80000088887808 */ /* 0x000fe40005000000 */
[----:B------:R-:W-:Y:S02]  /*5810*/  I2FP.F32.S32 R59, R59 ;  /* 0x0000003b003b7245 */ /* 0x000fe40000201400 */
[----:B------:R-:W-:Y:S01]  /*5820*/  ISETP.GE.AND P2, PT, R14, R151, PT ;  /* 0x000000970e00720c */ /* 0x000fe20003f46270 */
[----:B------:R-:W-:Y:S01]  /*5830*/  IMAD.IADD R14, R141, 0x1, -R14 ;  /* 0x000000018d0e7824 */ /* 0x000fe200078e0a0e */
[----:B------:R-:W-:Y:S01]  /*5840*/  I2FP.F32.S32 R20, R20 ;  /* 0x0000001400147245 */ /* 0x000fe20000201400 */
[----:B------:R-:W-:Y:S01]  /*5850*/  FFMA.FTZ R130, -R3, R59, R130 ;  /* 0x0000003b03827223 */ /* 0x000fe20000010182 */
[----:B------:R-:W-:Y:S01]  /*5860*/  I2FP.F32.S32 R22, R47 ;  /* 0x0000002f00167245 */ /* 0x000fe20000201400 */
[----:B------:R-:W-:Y:S01]  /*5870*/  VIADD R47, R135, 0x40 ;  /* 0x00000040872f7836 */ /* 0x000fe20000000000 */
[----:B------:R-:W-:Y:S01]  /*5880*/  IABS R12, R12 ;  /* 0x0000000c000c7213 */ /* 0x000fe20000000000 */
[----:B------:R-:W-:Y:S01]  /*5890*/  FFMA.FTZ R20, -R3, R20, R121 ;  /* 0x0000001403147223 */ /* 0x000fe20000010179 */
[C---:B------:R-:W-:Y:S01]  /*58a0*/  IADD3 R59, PT, PT, R135.reuse, 0x38, RZ ;  /* 0x00000038873b7810 */ /* 0x040fe20007ffe0ff */
[----:B------:R-:W-:Y:S01]  /*58b0*/  VIADD R121, R135, 0x39 ;  /* 0x0000003987797836 */ /* 0x000fe20000000000 */
[----:B------:R-:W-:Y:S01]  /*58c0*/  IABS R14, R14 ;  /* 0x0000000e000e7213 */ /* 0x000fe20000000000 */
[----:B------:R-:W-:Y:S01]  /*58d0*/  IMAD.IADD R47, R32, 0x1, -R47 ;  /* 0x00000001202f7824 */ /* 0x000fe200078e0a2f */
[----:B------:R-:W-:Y:S01]  /*58e0*/  FSEL R124, R124, -INF , !P1 ;  /* 0xff8000007c7c7808 */ /* 0x000fe20004800000 */
[----:B------:R-:W-:Y:S01]  /*58f0*/  IMAD.IADD R59, R32, 0x1, -R59 ;  /* 0x00000001203b7824 */ /* 0x000fe200078e0a3b */
[-C--:B------:R-:W-:Y:S01]  /*5900*/  ISETP.GE.AND P1, PT, R54, R151.reuse, PT ;  /* 0x000000973600720c */ /* 0x080fe20003f26270 */
[----:B------:R-:W-:Y:S01]  /*5910*/  IMAD.IADD R54, R32, 0x1, -R121 ;  /* 0x0000000120367824 */ /* 0x000fe200078e0a79 */
[----:B------:R-:W-:Y:S01]  /*5920*/  I2FP.F32.S32 R12, R12 ;  /* 0x0000000c000c7245 */ /* 0x000fe20000201400 */
[----:B------:R-:W-:Y:S01]  /*5930*/  FFMA.FTZ R251, -R3, R22, R131 ;  /* 0x0000001603fb7223 */ /* 0x000fe20000010183 */
[----:B------:R-:W-:Y:S01]  /*5940*/  I2FP.F32.S32 R145, R14 ;  /* 0x0000000e00917245 */ /* 0x000fe20000201400 */
[C---:B------:R-:W-:Y:S01]  /*5950*/  VIADD R22, R135.reuse, 0x49 ;  /* 0x0000004987167836 */ /* 0x040fe20000000000 */
[----:B------:R-:W-:Y:S01]  /*5960*/  ISETP.GE.AND P3, PT, R58, R151, PT ;  /* 0x000000973a00720c */ /* 0x000fe20003f66270 */
[----:B------:R-:W-:Y:S01]  /*5970*/  VIADD R58, R135, 0x48 ;  /* 0x00000048873a7836 */ /* 0x000fe20000000000 */
[----:B------:R-:W-:Y:S01]  /*5980*/  IABS R47, R47 ;  /* 0x0000002f002f7213 */ /* 0x000fe20000000000 */
[C---:B------:R-:W-:Y:S01]  /*5990*/  FFMA.FTZ R14, -R3.reuse, R12, R125 ;  /* 0x0000000c030e7223 */ /* 0x040fe2000001017d */
[----:B------:R-:W-:Y:S01]  /*59a0*/  FFMA.FTZ R12, -R3, R145, R120 ;  /* 0x00000091030c7223 */ /* 0x000fe20000010178 */
[----:B------:R-:W-:-:S02]  /*59b0*/  IABS R59, R59 ;  /* 0x0000003b003b7213 */ /* 0x000fc40000000000 */
[----:B------:R-:W-:Y:S02]  /*59c0*/  IABS R54, R54 ;  /* 0x0000003600367213 */ /* 0x000fe40000000000 */
[----:B------:R-:W-:Y:S02]  /*59d0*/  I2FP.F32.S32 R47, R47 ;  /* 0x0000002f002f7245 */ /* 0x000fe40000201400 */
[----:B------:R-:W-:Y:S02]  /*59e0*/  FSEL R131, R128, -INF , !P0 ;  /* 0xff80000080837808 */ /* 0x000fe40004000000 */
[----:B------:R-:W-:Y:S01]  /*59f0*/  FSEL R145, R130, -INF , !P0 ;  /* 0xff80000082917808 */ /* 0x000fe20004000000 */
[----:B------:R-:W-:Y:S01]  /*5a00*/  FFMA.FTZ R122, -R3, R47, R122 ;  /* 0x0000002f037a7223 */ /* 0x000fe2000001017a */
[----:B------:R-:W-:Y:S01]  /*5a10*/  ISETP.GE.AND P0, PT, R58, R151, PT ;  /* 0x000000973a00720c */ /* 0x000fe20003f06270 */
[----:B------:R-:W-:Y:S01]  /*5a20*/  IMAD.IADD R58, R141, 0x1, -R58 ;  /* 0x000000018d3a7824 */ /* 0x000fe200078e0a3a */
[----:B------:R-:W-:Y:S01]  /*5a30*/  FSEL R125, R129, -INF , !P4 ;  /* 0xff800000817d7808 */ /* 0x000fe20006000000 */
[----:B------:R-:W-:Y:S01]  /*5a40*/  VIADD R47, R135, 0x48 ;  /* 0x00000048872f7836 */ /* 0x000fe20000000000 */
[----:B------:R-:W-:-:S02]  /*5a50*/  FSEL R251, R251, -INF , !P4 ;  /* 0xff800000fbfb7808 */ /* 0x000fc40006000000 */
[----:B------:R-:W-:Y:S01]  /*5a60*/  I2FP.F32.S32 R59, R59 ;  /* 0x0000003b003b7245 */ /* 0x000fe20000201400 */
[----:B------:R-:W-:Y:S01]  /*5a70*/  IMAD.IADD R47, R32, 0x1, -R47 ;  /* 0x00000001202f7824 */ /* 0x000fe200078e0a2f */
[----:B------:R-:W-:Y:S02]  /*5a80*/  I2FP.F32.S32 R54, R54 ;  /* 0x0000003600367245 */ /* 0x000fe40000201400 */
[----:B------:R-:W-:Y:S01]  /*5a90*/  ISETP.GE.AND P4, PT, R22, R151, PT ;  /* 0x000000971600720c */ /* 0x000fe20003f86270 */
[----:B------:R-:W-:Y:S01]  /*5aa0*/  IMAD.IADD R22, R141, 0x1, -R22 ;  /* 0x000000018d167824 */ /* 0x000fe200078e0a16 */
[----:B------:R-:W-:Y:S01]  /*5ab0*/  IABS R58, R58 ;  /* 0x0000003a003a7213 */ /* 0x000fe20000000000 */
[C---:B------:R-:W-:Y:S01]  /*5ac0*/  FFMA.FTZ R126, -R3.reuse, R59, R126 ;  /* 0x0000003b037e7223 */ /* 0x040fe2000001017e */
[----:B------:R-:W-:Y:S01]  /*5ad0*/  FFMA.FTZ R127, -R3, R54, R127 ;  /* 0x00000036037f7223 */ /* 0x000fe2000001017f */
[C---:B------:R-:W-:Y:S01]  /*5ae0*/  VIADD R54, R135.reuse, 0x50 ;  /* 0x0000005087367836 */ /* 0x040fe20000000000 */
[----:B------:R-:W-:Y:S01]  /*5af0*/  FSEL R12, R12, -INF , !P2 ;  /* 0xff8000000c0c7808 */ /* 0x000fe20005000000 */
[----:B------:R-:W-:Y:S01]  /*5b00*/  VIADD R59, R135, 0x41 ;  /* 0x00000041873b7836 */ /* 0x000fe20000000000 */
[----:B------:R-:W-:-:S02]  /*5b10*/  FSEL R165, R122, -INF , !P2 ;  /* 0xff8000007aa57808 */ /* 0x000fc40005000000 */
[----:B------:R-:W-:Y:S01]  /*5b20*/  IABS R22, R22 ;  /* 0x0000001600167213 */ /* 0x000fe20000000000 */
[----:B------:R-:W-:Y:S01]  /*5b30*/  IMAD.IADD R59, R32, 0x1, -R59 ;  /* 0x00000001203b7824 */ /* 0x000fe200078e0a3b */
[----:B------:R-:W-:Y:S01]  /*5b40*/  ISETP.GE.AND P2, PT, R62, R151, PT ;  /* 0x000000973e00720c */ /* 0x000fe20003f46270 */
[----:B------:R-:W-:Y:S01]  /*5b50*/  IMAD.IADD R62, R141, 0x1, -R62 ;  /* 0x000000018d3e7824 */ /* 0x000fe200078e0a3e */
[----:B------:R-:W-:Y:S02]  /*5b60*/  I2FP.F32.S32 R58, R58 ;  /* 0x0000003a003a7245 */ /* 0x000fe40000201400 */
[----:B------:R-:W-:Y:S02]  /*5b70*/  FSEL R18, R18, -INF , !P5 ;  /* 0xff80000012127808 */ /* 0x000fe40006800000 */
[----:B------:R-:W-:Y:S01]  /*5b80*/  FSEL R249, R126, -INF , !P5 ;  /* 0xff8000007ef97808 */ /* 0x000fe20006800000 */
[----:B------:R-:W-:Y:S01]  /*5b90*/  FFMA.FTZ R116, -R3, R58, R116 ;  /* 0x0000003a03747223 */ /* 0x000fe20000010174 */
[----:B------:R-:W-:-:S02]  /*5ba0*/  I2FP.F32.S32 R22, R22 ;  /* 0x0000001600167245 */ /* 0x000fc40000201400 */
[----:B------:R-:W-:Y:S01]  /*5bb0*/  ISETP.GE.AND P5, PT, R54, R151, PT ;  /* 0x000000973600720c */ /* 0x000fe20003fa6270 */
[----:B------:R-:W-:Y:S01]  /*5bc0*/  IMAD.IADD R54, R141, 0x1, -R54 ;  /* 0x000000018d367824 */ /* 0x000fe200078e0a36 */
[----:B------:R-:W-:Y:S01]  /*5bd0*/  IABS R62, R62 ;  /* 0x0000003e003e7213 */ /* 0x000fe20000000000 */
[----:B------:R-:W-:Y:S01]  /*5be0*/  FFMA.FTZ R22, -R3, R22, R117 ;  /* 0x0000001603167223 */ /* 0x000fe20000010175 */
[----:B------:R-:W-:Y:S02]  /*5bf0*/  IADD3 R58, PT, PT, R135, 0x51, RZ ;  /* 0x00000051873a7810 */ /* 0x000fe40007ffe0ff */
[----:B------:R-:W-:Y:S02]  /*5c00*/  IABS R47, R47 ;  /* 0x0000002f002f7213 */ /* 0x000fe40000000000 */
[----:B------:R-:W-:Y:S02]  /*5c10*/  FSEL R14, R14, -INF , !P3 ;  /* 0xff8000000e0e7808 */ /* 0x000fe40005800000 */
[----:B------:R-:W-:-:S02]  /*5c20*/  FSEL R247, R127, -INF , !P3 ;  /* 0xff8000007ff77808 */ /* 0x000fc40005800000 */
[----:B------:R-:W-:Y:S02]  /*5c30*/  IABS R54, R54 ;  /* 0x0000003600367213 */ /* 0x000fe40000000000 */
[----:B------:R-:W-:Y:S02]  /*5c40*/  I2FP.F32.S32 R117, R62 ;  /* 0x0000003e00757245 */ /* 0x000fe40000201400 */
[----:B------:R-:W-:Y:S01]  /*5c50*/  ISETP.GE.AND P3, PT, R58, R151, PT ;  /* 0x000000973a00720c */ /* 0x000fe20003f66270 */
[----:B------:R-:W-:Y:S01]  /*5c60*/  IMAD.IADD R58, R141, 0x1, -R58 ;  /* 0x000000018d3a7824 */ /* 0x000fe200078e0a3a */
[----:B------:R-:W-:Y:S01]  /*5c70*/  I2FP.F32.S32 R47, R47 ;  /* 0x0000002f002f7245 */ /* 0x000fe20000201400 */
[----:B------:R-:W-:Y:S01]  /*5c80*/  FFMA.FTZ R62, -R3, R117, R108 ;  /* 0x00000075033e7223 */ /* 0x000fe2000001016c */
[----:B------:R-:W-:Y:S01]  /*5c90*/  IABS R59, R59 ;  /* 0x0000003b003b7213 */ /* 0x000fe20000000000 */
[----:B------:R-:W-:Y:S01]  /*5ca0*/  VIADD R117, R135, 0x49 ;  /* 0x0000004987757836 */ /* 0x000fe20000000000 */
[----:B------:R-:W-:Y:S01]  /*5cb0*/  I2FP.F32.S32 R66, R54 ;  /* 0x0000003600427245 */ /* 0x000fe20000201400 */
[----:B------:R-:W-:Y:S01]  /*5cc0*/  FFMA.FTZ R118, -R3, R47, R118 ;  /* 0x0000002f03767223 */ /* 0x000fe20000010176 */
[----:B------:R-:W-:Y:S01]  /*5cd0*/  IABS R58, R58 ;  /* 0x0000003a003a7213 */ /* 0x000fe20000000000 */
[----:B------:R-:W-:Y:S01]  /*5ce0*/  VIADD R47, R135, 0x50 ;  /* 0x00000050872f7836 */ /* 0x000fe20000000000 */
[----:B------:R-:W-:Y:S01]  /*5cf0*/  I2FP.F32.S32 R54, R59 ;  /* 0x0000003b00367245 */ /* 0x000fe20000201400 */
[----:B------:R-:W-:Y:S01]  /*5d00*/  FFMA.FTZ R112, -R3, R66, R112 ;  /* 0x0000004203707223 */ /* 0x000fe20000010170 */
[C---:B------:R-:W-:Y:S01]  /*5d10*/  IMAD.IADD R66, R32.reuse, 0x1, -R117 ;  /* 0x0000000120427824 */ /* 0x040fe200078e0a75 */
[----:B------:R-:W-:Y:S01]  /*5d20*/  I2FP.F32.S32 R58, R58 ;  /* 0x0000003a003a7245 */ /* 0x000fe20000201400 */
[----:B------:R-:W-:-:S02]  /*5d30*/  IMAD.IADD R47, R32, 0x1, -R47 ;  /* 0x00000001202f7824 */ /* 0x000fc400078e0a2f */
[----:B------:R-:W-:Y:S01]  /*5d40*/  FFMA.FTZ R54, -R3, R54, R123 ;  /* 0x0000003603367223 */ /* 0x000fe2000001017b */
[----:B------:R-:W-:Y:S01]  /*5d50*/  VIADD R59, R135, 0x51 ;  /* 0x00000051873b7836 */ /* 0x000fe20000000000 */
[----:B------:R-:W-:Y:S01]  /*5d60*/  IABS R66, R66 ;  /* 0x0000004200427213 */ /* 0x000fe20000000000 */
[----:B------:R-:W-:Y:S01]  /*5d70*/  FFMA.FTZ R113, -R3, R58, R113 ;  /* 0x0000003a03717223 */ /* 0x000fe20000010171 */
[----:B------:R-:W-:Y:S01]  /*5d80*/  IABS R47, R47 ;  /* 0x0000002f002f7213 */ /* 0x000fe20000000000 */
[C---:B------:R-:W-:Y:S01]  /*5d90*/  VIADD R58, R135.reuse, 0x59 ;  /* 0x00000059873a7836 */ /* 0x040fe20000000000 */
[----:B------:R-:W-:Y:S01]  /*5da0*/  FSEL R235, R54, -INF , !P1 ;  /* 0xff80000036eb7808 */ /* 0x000fe20004800000 */
[----:B------:R-:W-:Y:S01]  /*5db0*/  IMAD.IADD R54, R32, 0x1, -R59 ;  /* 0x0000000120367824 */ /* 0x000fe200078e0a3b */
[----:B------:R-:W-:Y:S01]  /*5dc0*/  I2FP.F32.S32 R66, R66 ;  /* 0x0000004200427245 */ /* 0x000fe20000201400 */
[----:B------:R-:W-:Y:S01]  /*5dd0*/  VIADD R108, R135, 0x60 ;  /* 0x00000060876c7836 */ /* 0x000fe20000000000 */
[----:B------:R-:W-:-:S02]  /*5de0*/  I2FP.F32.S32 R47, R47 ;  /* 0x0000002f002f7245 */ /* 0x000fc40000201400 */
[----:B------:R-:W-:Y:S01]  /*5df0*/  FSEL R20, R20, -INF , !P1 ;  /* 0xff80000014147808 */ /* 0x000fe20004800000 */
[----:B------:R-:W-:Y:S01]  /*5e00*/  FFMA.FTZ R119, -R3, R66, R119 ;  /* 0x0000004203777223 */ /* 0x000fe20000010177 */
[----:B------:R-:W-:Y:S01]  /*5e10*/  ISETP.GE.AND P1, PT, R58, R151, PT ;  /* 0x000000973a00720c */ /* 0x000fe20003f26270 */
[----:B------:R-:W-:Y:S01]  /*5e20*/  IMAD.IADD R58, R141, 0x1, -R58 ;  /* 0x000000018d3a7824 */ /* 0x000fe200078e0a3a */
[----:B------:R-:W-:Y:S01]  /*5e30*/  IABS R54, R54 ;  /* 0x0000003600367213 */ /* 0x000fe20000000000 */
[----:B------:R-:W-:Y:S01]  /*5e40*/  FFMA.FTZ R114, -R3, R47, R114 ;  /* 0x0000002f03727223 */ /* 0x000fe20000010172 */
[C---:B------:R-:W-:Y:S01]  /*5e50*/  VIADD R66, R135.reuse, 0x68 ;  /* 0x0000006887427836 */ /* 0x040fe20000000000 */
[----:B------:R-:W-:Y:S01]  /*5e60*/  FSEL R123, R116, -INF , !P0 ;  /* 0xff800000747b7808 */ /* 0x000fe20004000000 */
[----:B------:R-:W-:Y:S01]  /*5e70*/  VIADD R47, R135, 0x59 ;  /* 0x00000059872f7836 */ /* 0x000fe20000000000 */
[----:B------:R-:W-:Y:S02]  /*5e80*/  FSEL R217, R118, -INF , !P0 ;  /* 0xff80000076d97808 */ /* 0x000fe40004000000 */
[----:B------:R-:W-:-:S02]  /*5e90*/  I2FP.F32.S32 R54, R54 ;  /* 0x0000003600367245 */ /* 0x000fc40000201400 */
[----:B------:R-:W-:Y:S02]  /*5ea0*/  ISETP.GE.AND P0, PT, R108, R151, PT ;  /* 0x000000976c00720c */ /* 0x000fe40003f06270 */
[----:B------:R-:W-:Y:S01]  /*5eb0*/  IABS R58, R58 ;  /* 0x0000003a003a7213 */ /* 0x000fe20000000000 */
[----:B------:R-:W-:Y:S01]  /*5ec0*/  FFMA.FTZ R115, -R3, R54, R115 ;  /* 0x0000003603737223 */ /* 0x000fe20000010173 */
[----:B------:R-:W-:Y:S01]  /*5ed0*/  IADD3 R108, PT, PT, R141, -R108, RZ ;  /* 0x8000006c8d6c7210 */ /* 0x000fe20007ffe0ff */
[----:B------:R-:W-:Y:S01]  /*5ee0*/  VIADD R54, R135, 0x61 ;  /* 0x0000006187367836 */ /* 0x000fe20000000000 */
[----:B------:R-:W-:Y:S02]  /*5ef0*/  FSEL R211, R119, -INF , !P4 ;  /* 0xff80000077d37808 */ /* 0x000fe40006000000 */
[----:B------:R-:W-:Y:S02]  /*5f00*/  FSEL R119, R112, -INF , !P5 ;  /* 0xff80000070777808 */ /* 0x000fe40006800000 */
[----:B------:R-:W-:-:S02]  /*5f10*/  FSEL R177, R114, -INF , !P5 ;  /* 0xff80000072b17808 */ /* 0x000fc40006800000 */
[-C--:B------:R-:W-:Y:S01]  /*5f20*/  ISETP.GE.AND P5, PT, R66, R151.reuse, PT ;  /* 0x000000974200720c */ /* 0x080fe20003fa6270 */
[----:B------:R-:W-:Y:S01]  /*5f30*/  IMAD.IADD R66, R141, 0x1, -R66 ;  /* 0x000000018d427824 */ /* 0x000fe200078e0a42 */
[----:B------:R-:W-:Y:S02]  /*5f40*/  I2FP.F32.S32 R58, R58 ;  /* 0x0000003a003a7245 */ /* 0x000fe40000201400 */
[----:B------:R-:W-:Y:S01]  /*5f50*/  IABS R59, R108 ;  /* 0x0000006c003b7213 */ /* 0x000fe20000000000 */
[----:B------:R-:W-:Y:S01]  /*5f60*/  VIADD R108, R135, 0x69 ;  /* 0x00000069876c7836 */ /* 0x000fe20000000000 */
[----:B------:R-:W-:Y:S01]  /*5f70*/  FSEL R22, R22, -INF , !P4 ;  /* 0xff80000016167808 */ /* 0x000fe20006000000 */
[----:B------:R-:W-:Y:S01]  /*5f80*/  FFMA.FTZ R58, -R3, R58, R109 ;  /* 0x0000003a033a7223 */ /* 0x000fe2000001016d */
[----:B------:R-:W-:Y:S02]  /*5f90*/  IABS R66, R66 ;  /* 0x0000004200427213 */ /* 0x000fe40000000000 */
[----:B------:R-:W-:Y:S01]  /*5fa0*/  ISETP.GE.AND P4, PT, R54, R151, PT ;  /* 0x000000973600720c */ /* 0x000fe20003f86270 */
[----:B------:R-:W-:Y:S01]  /*5fb0*/  IMAD.IADD R54, R141, 0x1, -R54 ;  /* 0x000000018d367824 */ /* 0x000fe200078e0a36 */
[----:B------:R-:W-:-:S02]  /*5fc0*/  FSEL R109, R113, -INF , !P3 ;  /* 0xff800000716d7808 */ /* 0x000fc40005800000 */
[----:B------:R-:W-:Y:S02]  /*5fd0*/  FSEL R209, R115, -INF , !P3 ;  /* 0xff80000073d17808 */ /* 0x000fe40005800000 */
[----:B------:R-:W-:Y:S01]  /*5fe0*/  ISETP.GE.AND P3, PT, R108, R151, PT ;  /* 0x000000976c00720c */ /* 0x000fe20003f66270 */
[----:B------:R-:W-:Y:S01]  /*5ff0*/  IMAD.IADD R108, R141, 0x1, -R108 ;  /* 0x000000018d6c7824 */ /* 0x000fe200078e0a6c */
[----:B------:R-:W-:Y:S02]  /*6000*/  I2FP.F32.S32 R113, R66 ;  /* 0x0000004200717245 */ /* 0x000fe40000201400 */
[----:B------:R-:W-:Y:S02]  /*6010*/  IADD3 R47, PT, PT, -R47, R32, RZ ;  /* 0x000000202f2f7210 */ /* 0x000fe40007ffe1ff */
[----:B------:R-:W-:Y:S01]  /*6020*/  IABS R54, R54 ;  /* 0x0000003600367213 */ /* 0x000fe20000000000 */
[----:B------:R-:W-:Y:S01]  /*6030*/  FFMA.FTZ R66, -R3, R113, R100 ;  /* 0x0000007103427223 */ /* 0x000fe20000010164 */
[----:B------:R-:W-:Y:S01]  /*6040*/  IABS R108, R108 ;  /* 0x0000006c006c7213 */ /* 0x000fe20000000000 */
[----:B------:R-:W-:Y:S01]  /*6050*/  VIADD R100, R135, 0x70 ;  /* 0x0000007087647836 */ /* 0x000fe20000000000 */
[----:B------:R-:W-:-:S02]  /*6060*/  IABS R47, R47 ;  /* 0x0000002f002f7213 */ /* 0x000fc40000000000 */
[----:B------:R-:W-:Y:S02]  /*6070*/  I2FP.F32.S32 R112, R54 ;  /* 0x0000003600707245 */ /* 0x000fe40000201400 */
[----:B------:R-:W-:Y:S02]  /*6080*/  I2FP.F32.S32 R54, R108 ;  /* 0x0000006c00367245 */ /* 0x000fe40000201400 */
[----:B------:R-:W-:Y:S01]  /*6090*/  I2FP.F32.S32 R108, R47 ;  /* 0x0000002f006c7245 */ /* 0x000fe20000201400 */
[----:B------:R-:W-:Y:S01]  /*60a0*/  IMAD.IADD R47, R141, 0x1, -R100 ;  /* 0x000000018d2f7824 */ /* 0x000fe200078e0a64 */
[----:B------:R-:W-:Y:S01]  /*60b0*/  I2FP.F32.S32 R59, R59 ;  /* 0x0000003b003b7245 */ /* 0x000fe20000201400 */
[C---:B------:R-:W-:Y:S01]  /*60c0*/  FFMA.FTZ R105, -R3.reuse, R112, R105 ;  /* 0x0000007003697223 */ /* 0x040fe20000010169 */
[----:B------:R-:W-:Y:S01]  /*60d0*/  FSEL R62, R62, -INF , !P2 ;  /* 0xff8000003e3e7808 */ /* 0x000fe20005000000 */
[C---:B------:R-:W-:Y:S01]  /*60e0*/  FFMA.FTZ R111, -R3.reuse, R108, R111 ;  /* 0x0000006c036f7223 */ /* 0x040fe2000001016f */
[----:B------:R-:W-:Y:S01]  /*60f0*/  IABS R47, R47 ;  /* 0x0000002f002f7213 */ /* 0x000fe20000000000 */
[----:B------:R-:W-:Y:S01]  /*6100*/  FFMA.FTZ R104, -R3, R59, R104 ;  /* 0x0000003b03687223 */ /* 0x000fe20000010168 */
[C---:B------:R-:W-:Y:S01]  /*6110*/  VIADD R59, R135.reuse, 0x58 ;  /* 0x00000058873b7836 */ /* 0x040fe20000000000 */
[----:B------:R-:W-:Y:S01]  /*6120*/  FSEL R58, R58, -INF , !P1 ;  /* 0xff8000003a3a7808 */ /* 0x000fe20004800000 */
[----:B------:R-:W-:Y:S01]  /*6130*/  VIADD R108, R135, 0x71 ;  /* 0x00000071876c7836 */ /* 0x000fe20000000000 */
[----:B------:R-:W-:Y:S01]  /*6140*/  I2FP.F32.S32 R47, R47 ;  /* 0x0000002f002f7245 */ /* 0x000fe20000201400 */
[----:B------:R-:W-:Y:S01]  /*6150*/  IMAD.IADD R59, R32, 0x1, -R59 ;  /* 0x00000001203b7824 */ /* 0x000fe200078e0a3b */
[----:B------:R-:W-:Y:S01]  /*6160*/  FSEL R205, R111, -INF , !P1 ;  /* 0xff8000006fcd7808 */ /* 0x000fe20004800000 */
[C---:B------:R-:W-:Y:S01]  /*6170*/  FFMA.FTZ R54, -R3.reuse, R54, R101 ;  /* 0x0000003603367223 */ /* 0x040fe20000010165 */
[----:B------:R-:W-:Y:S01]  /*6180*/  ISETP.GE.AND P1, PT, R108, R151, PT ;  /* 0x000000976c00720c */ /* 0x000fe20003f26270 */
[----:B------:R-:W-:Y:S01]  /*6190*/  FFMA.FTZ R96, -R3, R47, R96 ;  /* 0x0000002f03607223 */ /* 0x000fe20000010160 */
[----:B------:R-:W-:Y:S01]  /*61a0*/  IABS R59, R59 ;  /* 0x0000003b003b7213 */ /* 0x000fe20000000000 */
[----:B------:R-:W2:Y:S01]  /*61b0*/  LD.E R47, desc[UR4][R148.64+0xdc] ;  /* 0x0000dc04942f7980 */ /* 0x000ea2000c101900 */
[----:B------:R-:W-:Y:S01]  /*61c0*/  IMAD.IADD R108, R141, 0x1, -R108 ;  /* 0x000000018d6c7824 */ /* 0x000fe200078e0a6c */
[----:B------:R-:W-:-:S02]  /*61d0*/  IABS R183, R183 ;  /* 0x000000b700b77213 */ /* 0x000fc40000000000 */
[----:B------:R-:W-:Y:S02]  /*61e0*/  I2FP.F32.S32 R59, R59 ;  /* 0x0000003b003b7245 */ /* 0x000fe40000201400 */
[----:B------:R-:W-:Y:S02]  /*61f0*/  I2FP.F32.S32 R183, R183 ;  /* 0x000000b700b77245 */ /* 0x000fe40000201400 */
[----:B------:R-:W-:Y:S01]  /*6200*/  IABS R108, R108 ;  /* 0x0000006c006c7213 */ /* 0x000fe20000000000 */
[----:B------:R-:W-:Y:S01]  /*6210*/  FFMA.FTZ R110, -R3, R59, R110 ;  /* 0x0000003b036e7223 */ /* 0x000fe2000001016e */
[----:B------:R-:W-:Y:S01]  /*6220*/  VIADD R59, R135, 0x61 ;  /* 0x00000061873b7836 */ /* 0x000fe20000000000 */
[----:B------:R-:W-:Y:S01]  /*6230*/  IABS R201, R201 ;  /* 0x000000c900c97213 */ /* 0x000fe20000000000 */
[----:B------:R-:W-:Y:S01]  /*6240*/  FFMA.FTZ R183, -R3, R183, R106 ;  /* 0x000000b703b77223 */ /* 0x000fe2000001016a */
[----:B------:R-:W-:Y:S02]  /*6250*/  I2FP.F32.S32 R108, R108 ;  /* 0x0000006c006c7245 */ /* 0x000fe40000201400 */
[----:B------:R-:W-:-:S02]  /*6260*/  FSEL R207, R110, -INF , !P2 ;  /* 0xff8000006ecf7808 */ /* 0x000fc40005000000 */
[----:B------:R-:W-:Y:S01]  /*6270*/  ISETP.GE.AND P2, PT, R100, R151, PT ;  /* 0x000000976400720c */ /* 0x000fe20003f46270 */
[----:B------:R-:W-:Y:S01]  /*6280*/  IMAD.IADD R100, R32, 0x1, -R59 ;  /* 0x0000000120647824 */ /* 0x000fe200078e0a3b */
[----:B------:R-:W-:Y:S01]  /*6290*/  I2FP.F32.S32 R201, R201 ;  /* 0x000000c900c97245 */ /* 0x000fe20000201400 */
[----:B------:R-:W-:Y:S02]  /*62a0*/  VIADD R106, R135, 0x80 ;  /* 0x00000080876a7836 */ /* 0x000fe40000000000 */
[----:B------:R-:W-:Y:S01]  /*62b0*/  FFMA.FTZ R97, -R3, R108, R97 ;  /* 0x0000006c03617223 */ /* 0x000fe20000010161 */
[----:B------:R-:W-:Y:S01]  /*62c0*/  IABS R100, R100 ;  /* 0x0000006400647213 */ /* 0x000fe20000000000 */
[----:B------:R-:W-:Y:S02]  /*62d0*/  VIADD R59, R135, 0x70 ;  /* 0x00000070873b7836 */ /* 0x000fe40000000000 */
[----:B------:R-:W-:Y:S01]  /*62e0*/  FFMA.FTZ R201, -R3, R201, R102 ;  /* 0x000000c903c97223 */ /* 0x000fe20000010166 */
[----:B------:R-:W-:-:S05]  /*62f0*/  I2FP.F32.S32 R100, R100 ;  /* 0x0000006400647245 */ /* 0x000fca0000201400 */
[----:B------:R-:W-:Y:S01]  /*6300*/  FFMA.FTZ R107, -R3, R100, R107 ;  /* 0x00000064036b7223 */ /* 0x000fe2000001016b */
[C---:B------:R-:W-:Y:S01]  /*6310*/  IADD3 R100, PT, PT, R135.reuse, 0x78, RZ ;  /* 0x0000007887647810 */ /* 0x040fe20007ffe0ff */
[----:B------:R-:W-:Y:S01]  /*6320*/  VIADD R108, R135, 0x79 ;  /* 0x00000079876c7836 */ /* 0x000fe20000000000 */
[----:B------:R-:W-:Y:S01]  /*6330*/  FSEL R114, R104, -INF , !P0 ;  /* 0xff80000068727808 */ /* 0x000fe20004000000 */
[----:B------:R-:W-:Y:S01]  /*6340*/  IMAD.IADD R59, R32, 0x1, -R59 ;  /* 0x00000001203b7824 */ /* 0x000fe200078e0a3b */
[----:B------:R-:W-:Y:S01]  /*6350*/  FSEL R183, R183, -INF , !P0 ;  /* 0xff800000b7b77808 */ /* 0x000fe20004000000 */
[----:B------:R-:W-:Y:S01]  /*6360*/  VIADD R101, R135, 0x69 ;  /* 0x0000006987657836 */ /* 0x000fe20000000000 */
[----:B------:R-:W-:Y:S01]  /*6370*/  ISETP.GE.AND P0, PT, R100, R151, PT ;  /* 0x000000976400720c */ /* 0x000fe20003f06270 */
[----:B------:R-:W-:Y:S01]  /*6380*/  IMAD.IADD R100, R141, 0x1, -R100 ;  /* 0x000000018d647824 */ /* 0x000fe200078e0a64 */
[----:B------:R-:W-:Y:S01]  /*6390*/  FSEL R102, R105, -INF , !P4 ;  /* 0xff80000069667808 */ /* 0x000fe20006000000 */
[C---:B------:R-:W-:Y:S01]  /*63a0*/  IMAD.IADD R105, R141.reuse, 0x1, -R106 ;  /* 0x000000018d697824 */ /* 0x040fe200078e0a6a */
[----:B------:R-:W-:Y:S01]  /*63b0*/  IABS R59, R59 ;  /* 0x0000003b003b7213 */ /* 0x000fe20000000000 */
[----:B------:R-:W-:Y:S01]  /*63c0*/  IMAD.IADD R104, R141, 0x1, -R108 ;  /* 0x000000018d687824 */ /* 0x000fe200078e0a6c */
[----:B------:R-:W-:Y:S01]  /*63d0*/  IABS R100, R100 ;  /* 0x0000006400647213 */ /* 0x000fe20000000000 */
[----:B------:R-:W-:Y:S01]  /*63e0*/  IMAD.IADD R101, R32, 0x1, -R101 ;  /* 0x0000000120657824 */ /* 0x000fe200078e0a65 */
[----:B------:R-:W-:-:S02]  /*63f0*/  IABS R105, R105 ;  /* 0x0000006900697213 */ /* 0x000fc40000000000 */
[----:B------:R-:W-:Y:S02]  /*6400*/  FSEL R203, R107, -INF , !P4 ;  /* 0xff8000006bcb7808 */ /* 0x000fe40006000000 */
[----:B------:R-:W-:Y:S02]  /*6410*/  FSEL R66, R66, -INF , !P5 ;  /* 0xff80000042427808 */ /* 0x000fe40006800000 */
[----:B------:R-:W-:Y:S02]  /*6420*/  FSEL R201, R201, -INF , !P5 ;  /* 0xff800000c9c97808 */ /* 0x000fe40006800000 */
[----:B------:R-:W-:Y:S02]  /*6430*/  ISETP.GE.AND P5, PT, R106, R151, PT ;  /* 0x000000976a00720c */ /* 0x000fe40003fa6270 */
[----:B------:R-:W-:Y:S02]  /*6440*/  IABS R104, R104 ;  /* 0x0000006800687213 */ /* 0x000fe40000000000 */
[----:B------:R-:W-:-:S02]  /*6450*/  I2FP.F32.S32 R107, R59 ;  /* 0x0000003b006b7245 */ /* 0x000fc40000201400 */
[----:B------:R-:W-:Y:S02]  /*6460*/  IABS R101, R101 ;  /* 0x0000006500657213 */ /* 0x000fe40000000000 */
[----:B------:R-:W-:Y:S02]  /*6470*/  I2FP.F32.S32 R106, R100 ;  /* 0x00000064006a7245 */ /* 0x000fe40000201400 */
[----:B------:R-:W-:Y:S01]  /*6480*/  I2FP.F32.S32 R105, R105 ;  /* 0x0000006900697245 */ /* 0x000fe20000201400 */
[C---:B------:R-:W-:Y:S01]  /*6490*/  FFMA.FTZ R98, -R3.reuse, R107, R98 ;  /* 0x0000006b03627223 */ /* 0x040fe20000010162 */
[----:B------:R-:W-:Y:S02]  /*64a0*/  I2FP.F32.S32 R100, R104 ;  /* 0x0000006800647245 */ /* 0x000fe40000201400 */
[----:B------:R-:W-:Y:S01]  /*64b0*/  I2FP.F32.S32 R104, R101 ;  /* 0x0000006500687245 */ /* 0x000fe20000201400 */
[C---:B------:R-:W-:Y:S01]  /*64c0*/  FFMA.FTZ R101, -R3.reuse, R106, R92 ;  /* 0x0000006a03657223 */ /* 0x040fe2000001015c */
[----:B------:R-:W-:Y:S01]  /*64d0*/  FFMA.FTZ R59, -R3, R105, R88 ;  /* 0x00000069033b7223 */ /* 0x000fe20000010158 */
[----:B------:R-:W-:-:S02]  /*64e0*/  VIADD R105, R135, 0x71 ;  /* 0x0000007187697836 */ /* 0x000fc40000000000 */
[----:B------:R-:W-:Y:S02]  /*64f0*/  VIADD R92, R135, 0x88 ;  /* 0x00000088875c7836 */ /* 0x000fe40000000000 */
[----:B------:R-:W-:Y:S01]  /*6500*/  FFMA.FTZ R104, -R3, R104, R103 ;  /* 0x0000006803687223 */ /* 0x000fe20000010167 */
[C---:B------:R-:W-:Y:S01]  /*6510*/  VIADD R191, R135.reuse, 0x78 ;  /* 0x0000007887bf7836 */ /* 0x040fe20000000000 */
[----:B------:R-:W-:Y:S01]  /*6520*/  FSEL R88, R54, -INF , !P3 ;  /* 0xff80000036587808 */ /* 0x000fe20005800000 */
[----:B------:R-:W-:Y:S01]  /*6530*/  VIADD R103, R135, 0x79 ;  /* 0x0000007987677836 */ /* 0x000fe20000000000 */
[----:B------:R-:W-:Y:S01]  /*6540*/  FSEL R199, R98, -INF , !P2 ;  /* 0xff80000062c77808 */ /* 0x000fe20005000000 */
[----:B------:R-:W-:Y:S02]  /*6550*/  IMAD.IADD R54, R141, 0x1, -R92 ;  /* 0x000000018d367824 */ /* 0x000fe400078e0a5c */
[----:B------:R-:W-:Y:S01]  /*6560*/  FFMA.FTZ R100, -R3, R100, R93 ;  /* 0x0000006403647223 */ /* 0x000fe2000001015d */
[----:B------:R-:W-:Y:S01]  /*6570*/  IMAD.IADD R98, R32, 0x1, -R105 ;  /* 0x0000000120627824 */ /* 0x000fe200078e0a69 */
[----:B------:R-:W-:Y:S01]  /*6580*/  FSEL R93, R96, -INF , !P2 ;  /* 0xff800000605d7808 */ /* 0x000fe20005000000 */
[----:B------:R-:W-:Y:S01]  /*6590*/  IMAD.IADD R191, R32, 0x1, -R191 ;  /* 0x0000000120bf7824 */ /* 0x000fe200078e0abf */
[----:B------:R-:W-:Y:S01]  /*65a0*/  ISETP.GE.AND P2, PT, R92, R151, PT ;  /* 0x000000975c00720c */ /* 0x000fe20003f46270 */
[----:B------:R-:W-:Y:S01]  /*65b0*/  IMAD.IADD R92, R32, 0x1, -R103 ;  /* 0x00000001205c7824 */ /* 0x000fe200078e0a67 */
[----:B------:R-:W-:-:S02]  /*65c0*/  IABS R103, R54 ;  /* 0x0000003600677213 */ /* 0x000fc40000000000 */
[----:B------:R-:W-:Y:S02]  /*65d0*/  IABS R98, R98 ;  /* 0x0000006200627213 */ /* 0x000fe40000000000 */
[----:B------:R-:W-:Y:S02]  /*65e0*/  IABS R191, R191 ;  /* 0x000000bf00bf7213 */ /* 0x000fe40000000000 */
[----:B------:R-:W-:Y:S02]  /*65f0*/  IABS R92, R92 ;  /* 0x0000005c005c7213 */ /* 0x000fe40000000000 */
[----:B------:R-:W-:Y:S02]  /*6600*/  I2FP.F32.S32 R103, R103 ;  /* 0x0000006700677245 */ /* 0x000fe40000201400 */
[----:B------:R-:W-:Y:S01]  /*6610*/  I2FP.F32.S32 R98, R98 ;  /* 0x0000006200627245 */ /* 0x000fe20000201400 */
[----:B------:R-:W-:Y:S01]  /*6620*/  VIADD R106, R135, 0x81 ;  /* 0x00000081876a7836 */ /* 0x000fe20000000000 */
[----:B------:R-:W-:Y:S01]  /*6630*/  I2FP.F32.S32 R191, R191 ;  /* 0x000000bf00bf7245 */ /* 0x000fe20000201400 */
[C---:B------:R-:W-:Y:S01]  /*6640*/  FFMA.FTZ R54, -R3.reuse, R103, R84 ;  /* 0x0000006703367223 */ /* 0x040fe20000010154 */
[----:B------:R-:W-:Y:S01]  /*6650*/  I2FP.F32.S32 R92, R92 ;  /* 0x0000005c005c7245 */ /* 0x000fe20000201400 */
[----:B------:R-:W-:Y:S01]  /*6660*/  FFMA.FTZ R197, -R3, R98, R99 ;  /* 0x0000006203c57223 */ /* 0x000fe20000010163 */
[----:B------:R-:W-:Y:S01]  /*6670*/  FSEL R187, R104, -INF , !P3 ;  /* 0xff80000068bb7808 */ /* 0x000fe20005800000 */
[----:B------:R-:W-:Y:S01]  /*6680*/  VIADD R84, R135, 0x89 ;  /* 0x0000008987547836 */ /* 0x000fe20000000000 */
[----:B------:R-:W-:Y:S01]  /*6690*/  IADD3 R104, PT, PT, R141, -R106, RZ ;  /* 0x8000006a8d687210 */ /* 0x000fe20007ffe0ff */
[----:B------:R-:W-:Y:S01]  /*66a0*/  FFMA.FTZ R191, -R3, R191, R94 ;  /* 0x000000bf03bf7223 */ /* 0x000fe2000001015e */
[----:B------:R-:W-:-:S02]  /*66b0*/  VIADD R98, R135, 0x90 ;  /* 0x0000009087627836 */ /* 0x000fc40000000000 */
[----:B------:R-:W-:Y:S01]  /*66c0*/  FFMA.FTZ R189, -R3, R92, R95 ;  /* 0x0000005c03bd7223 */ /* 0x000fe2000001015f */
[----:B------:R-:W-:Y:S01]  /*66d0*/  FSEL R92, R97, -INF , !P1 ;  /* 0xff800000615c7808 */ /* 0x000fe20004800000 */
[----:B------:R-:W-:Y:S01]  /*66e0*/  VIADD R95, R135, 0x81 ;  /* 0x00000081875f7836 */ /* 0x000fe20000000000 */
[----:B------:R-:W-:Y:S01]  /*66f0*/  FSEL R197, R197, -INF , !P1 ;  /* 0xff800000c5c57808 */ /* 0x000fe20004800000 */
[----:B------:R-:W-:Y:S01]  /*6700*/  IMAD.IADD R97, R141, 0x1, -R84 ;  /* 0x000000018d617824 */ /* 0x000fe200078e0a54 */
[----:B------:R-:W-:Y:S02]  /*6710*/  IABS R96, R104 ;  /* 0x0000006800607213 */ /* 0x000fe40000000000 */
[----:B------:R-:W-:Y:S02]  /*6720*/  ISETP.GE.AND P1, PT, R84, R151, PT ;  /* 0x000000975400720c */ /* 0x000fe40003f26270 */
[----:B------:R-:W-:Y:S02]  /*6730*/  FSEL R84, R101, -INF , !P0 ;  /* 0xff80000065547808 */ /* 0x000fe40004000000 */
[----:B------:R-:W-:-:S02]  /*6740*/  FSEL R191, R191, -INF , !P0 ;  /* 0xff800000bfbf7808 */ /* 0x000fc40004000000 */
[-C--:B------:R-:W-:Y:S01]  /*6750*/  ISETP.GE.AND P0, PT, R98, R151.reuse, PT ;  /* 0x000000976200720c */ /* 0x080fe20003f06270 */
[----:B------:R-:W-:Y:S01]  /*6760*/  IMAD.IADD R98, R141, 0x1, -R98 ;  /* 0x000000018d627824 */ /* 0x000fe200078e0a62 */
[----:B------:R-:W-:Y:S01]  /*6770*/  I2FP.F32.S32 R96, R96 ;  /* 0x0000006000607245 */ /* 0x000fe20000201400 */
[----:B------:R-:W-:Y:S01]  /*6780*/  IMAD.IADD R95, R32, 0x1, -R95 ;  /* 0x00000001205f7824 */ /* 0x000fe200078e0a5f */
[----:B------:R-:W-:Y:S02]  /*6790*/  ISETP.GE.AND P4, PT, R108, R151, PT ;  /* 0x000000976c00720c */ /* 0x000fe40003f86270 */
[----:B------:R-:W-:Y:S01]  /*67a0*/  IABS R97, R97 ;  /* 0x0000006100617213 */ /* 0x000fe20000000000 */
[----:B------:R-:W-:Y:S01]  /*67b0*/  FFMA.FTZ R96, -R3, R96, R89 ;  /* 0x0000006003607223 */ /* 0x000fe20000010159 */
[----:B------:R-:W-:Y:S02]  /*67c0*/  IABS R98, R98 ;  /* 0x0000006200627213 */ /* 0x000fe40000000000 */
[----:B------:R-:W-:-:S02]  /*67d0*/  IABS R95, R95 ;  /* 0x0000005f005f7213 */ /* 0x000fc40000000000 */
[----:B------:R-:W-:Y:S02]  /*67e0*/  FSEL R89, R100, -INF , !P4 ;  /* 0xff80000064597808 */ /* 0x000fe40006000000 */
[----:B------:R-:W-:Y:S01]  /*67f0*/  I2FP.F32.S32 R100, R97 ;  /* 0x0000006100647245 */ /* 0x000fe20000201400 */
[----:B------:R-:W-:Y:S01]  /*6800*/  VIADD R94, R135, 0x91 ;  /* 0x00000091875e7836 */ /* 0x000fe20000000000 */
[----:B------:R-:W-:Y:S02]  /*6810*/  I2FP.F32.S32 R97, R98 ;  /* 0x0000006200617245 */ /* 0x000fe40000201400 */
[----:B------:R-:W-:Y:S02]  /*6820*/  I2FP.F32.S32 R98, R95 ;  /* 0x0000005f00627245 */ /* 0x000fe40000201400 */
[----:B------:R-:W-:Y:S02]  /*6830*/  FSEL R189, R189, -INF , !P4 ;  /* 0xff800000bdbd7808 */ /* 0x000fe40006000000 */
[-C--:B------:R-:W-:Y:S01]  /*6840*/  ISETP.GE.AND P4, PT, R94, R151.reuse, PT ;  /* 0x000000975e00720c */ /* 0x080fe20003f86270 */
[----:B------:R-:W-:Y:S01]  /*6850*/  FFMA.FTZ R98, -R3, R98, R91 ;  /* 0x0000006203627223 */ /* 0x000fe2000001015b */
[----:B------:R-:W-:Y:S01]  /*6860*/  ISETP.GE.AND P3, PT, R106, R151, PT ;  /* 0x000000976a00720c */ /* 0x000fe20003f66270 */
[----:B------:R-:W-:-:S02]  /*6870*/  IMAD.IADD R94, R141, 0x1, -R94 ;  /* 0x000000018d5e7824 */ /* 0x000fc400078e0a5e */
[C---:B------:R-:W-:Y:S01]  /*6880*/  VIADD R95, R135.reuse, 0x89 ;  /* 0x00000089875f7836 */ /* 0x040fe20000000000 */
[C---:B------:R-:W-:Y:S01]  /*6890*/  ISETP.GE.AND P6, PT, R135.reuse, R151, PT ;  /* 0x000000978700720c */ /* 0x040fe20003fc6270 */
[----:B------:R-:W-:Y:S01]  /*68a0*/  VIADD R169, R135, 0x90 ;  /* 0x0000009087a97836 */ /* 0x000fe20000000000 */
[----:B------:R-:W-:Y:S01]  /*68b0*/  FSEL R181, R98, -INF , !P3 ;  /* 0xff80000062b57808 */ /* 0x000fe20005800000 */
[C---:B------:R-:W-:Y:S01]  /*68c0*/  IMAD.IADD R98, R32.reuse, 0x1, -R95 ;  /* 0x0000000120627824 */ /* 0x040fe200078e0a5f */
[----:B------:R-:W-:Y:S01]  /*68d0*/  IABS R94, R94 ;  /* 0x0000005e005e7213 */ /* 0x000fe20000000000 */
[----:B------:R-:W-:Y:S01]  /*68e0*/  IMAD.IADD R169, R32, 0x1, -R169 ;  /* 0x0000000120a97824 */ /* 0x000fe200078e0aa9 */
[----:B------:R-:W-:Y:S02]  /*68f0*/  FSEL R64, R64, -INF , !P6 ;  /* 0xff80000040407808 */ /* 0x000fe40007000000 */
[----:B------:R-:W-:Y:S01]  /*6900*/  I2FP.F32.S32 R104, R94 ;  /* 0x0000005e00687245 */ /* 0x000fe20000201400 */
[----:B------:R-:W-:Y:S01]  /*6910*/  FFMA.FTZ R94, -R3, R100, R85 ;  /* 0x00000064035e7223 */ /* 0x000fe20000010155 */
[----:B------:R-:W-:-:S02]  /*6920*/  IABS R98, R98 ;  /* 0x0000006200627213 */ /* 0x000fc40000000000 */
[----:B------:R-:W-:Y:S01]  /*6930*/  FSEL R85, R96, -INF , !P3 ;  /* 0xff80000060557808 */ /* 0x000fe20005800000 */
[----:B------:R-:W-:Y:S01]  /*6940*/  VIADD R91, R135, 0x88 ;  /* 0x00000088875b7836 */ /* 0x000fe20000000000 */
[----:B------:R-:W-:Y:S02]  /*6950*/  FMNMX3.FTZ R96, R64, R7, R65, !PT ;  /* 0x0000000740607276 */ /* 0x000fe40007810041 */
[----:B------:R-:W-:Y:S02]  /*6960*/  IABS R169, R169 ;  /* 0x000000a900a97213 */ /* 0x000fe40000000000 */
[----:B------:R-:W-:Y:S01]  /*6970*/  I2FP.F32.S32 R98, R98 ;  /* 0x0000006200627245 */ /* 0x000fe20000201400 */
[----:B------:R-:W-:Y:S01]  /*6980*/  IMAD.IADD R91, R32, 0x1, -R91 ;  /* 0x00000001205b7824 */ /* 0x000fe200078e0a5b */
[----:B------:R-:W-:Y:S02]  /*6990*/  FMNMX3.FTZ R96, R96, R63, R69, !PT ;  /* 0x0000003f60607276 */ /* 0x000fe40007810045 */
[----:B------:R-:W-:Y:S01]  /*69a0*/  I2FP.F32.S32 R169, R169 ;  /* 0x000000a900a97245 */ /* 0x000fe20000201400 */
[----:B------:R-:W-:Y:S01]  /*69b0*/  FFMA.FTZ R171, -R3, R98, R87 ;  /* 0x0000006203ab7223 */ /* 0x000fe20000010157 */
[----:B------:R-:W-:-:S02]  /*69c0*/  FMNMX3.FTZ R87, R96, R67, R13, !PT ;  /* 0x0000004360577276 */ /* 0x000fc4000781000d */
[----:B------:R-:W-:Y:S01]  /*69d0*/  IABS R91, R91 ;  /* 0x0000005b005b7213 */ /* 0x000fe20000000000 */
[----:B------:R-:W-:Y:S01]  /*69e0*/  FFMA.FTZ R169, -R3, R169, R82 ;  /* 0x000000a903a97223 */ /* 0x000fe20000010152 */
[----:B------:R-:W-:Y:S01]  /*69f0*/  FSEL R82, R54, -INF , !P2 ;  /* 0xff80000036527808 */ /* 0x000fe20005000000 */
[----:B------:R-:W-:Y:S01]  /*6a00*/  VIADD R99, R135, 0x80 ;  /* 0x0000008087637836 */ /* 0x000fe20000000000 */
[----:B------:R-:W-:Y:S02]  /*6a10*/  FMNMX3.FTZ R54, R87, R8, R9, !PT ;  /* 0x0000000857367276 */ /* 0x000fe40007810009 */
[----:B------:R-:W-:Y:S02]  /*6a20*/  I2FP.F32.S32 R91, R91 ;  /* 0x0000005b005b7245 */ /* 0x000fe40000201400 */
[----:B------:R-:W-:Y:S02]  /*6a30*/  FMNMX3.FTZ R54, R54, R10, R15, !PT ;  /* 0x0000000a36367276 */ /* 0x000fe4000781000f */
[----:B------:R-:W-:Y:S01]  /*6a40*/  IADD3 R99, PT, PT, -R99, R32, RZ ;  /* 0x0000002063637210 */ /* 0x000fe20007ffe1ff */
[----:B------:R-:W-:Y:S01]  /*6a50*/  FFMA.FTZ R86, -R3, R91, R86 ;  /* 0x0000005b03567223 */ /* 0x000fe20000010156 */
[----:B------:R-:W-:-:S02]  /*6a60*/  FMNMX3.FTZ R91, R54, R11, R131, !PT ;  /* 0x0000000b365b7276 */ /* 0x000fc40007810083 */
[----:B------:R-:W-:Y:S02]  /*6a70*/  IABS R99, R99 ;  /* 0x0000006300637213 */ /* 0x000fe40000000000 */
[----:B------:R-:W-:Y:S02]  /*6a80*/  FMNMX3.FTZ R91, R91, R125, R18, !PT ;  /* 0x0000007d5b5b7276 */ /* 0x000fe40007810012 */
[----:B------:R-:W-:Y:S02]  /*6a90*/  I2FP.F32.S32 R99, R99 ;  /* 0x0000006300637245 */ /* 0x000fe40000201400 */
[----:B------:R-:W-:Y:S01]  /*6aa0*/  FMNMX3.FTZ R91, R91, R14, R12, !PT ;  /* 0x0000000e5b5b7276 */ /* 0x000fe2000781000c */
[C---:B------:R-:W-:Y:S01]  /*6ab0*/  VIADD R100, R135.reuse, 0x98 ;  /* 0x0000009887647836 */ /* 0x040fe20000000000 */
[----:B------:R-:W-:Y:S01]  /*6ac0*/  IADD3 R96, PT, PT, R135, 0xa8, RZ ;  /* 0x000000a887607810 */ /* 0x000fe20007ffe0ff */
[C---:B------:R-:W-:Y:S01]  /*6ad0*/  FFMA.FTZ R99, -R3.reuse, R99, R90 ;  /* 0x0000006303637223 */ /* 0x040fe2000001015a */
[----:B------:R-:W-:Y:S01]  /*6ae0*/  FFMA.FTZ R90, -R3, R97, R80 ;  /* 0x00000061035a7223 */ /* 0x000fe20000010150 */
[----:B------:R-:W-:Y:S01]  /*6af0*/  VIADD R98, R135, 0x99 ;  /* 0x0000009987627836 */ /* 0x000fe20000000000 */
[----:B------:R-:W-:-:S02]  /*6b00*/  FMNMX3.FTZ R91, R91, R20, R123, !PT ;  /* 0x000000145b5b7276 */ /* 0x000fc4000781007b */
[----:B------:R-:W-:Y:S01]  /*6b10*/  FSEL R80, R59, -INF , !P5 ;  /* 0xff8000003b507808 */ /* 0x000fe20006800000 */
[C---:B------:R-:W-:Y:S01]  /*6b20*/  IMAD.IADD R59, R141.reuse, 0x1, -R100 ;  /* 0x000000018d3b7824 */ /* 0x040fe200078e0a64 */
[----:B------:R-:W-:Y:S01]  /*6b30*/  FSEL R179, R86, -INF , !P2 ;  /* 0xff80000056b37808 */ /* 0x000fe20005000000 */
[----:B------:R-:W-:Y:S01]  /*6b40*/  IMAD.IADD R86, R141, 0x1, -R98 ;  /* 0x000000018d567824 */ /* 0x000fe200078e0a62 */
[----:B------:R-:W-:Y:S01]  /*6b50*/  FMNMX3.FTZ R91, R91, R22, R119, !PT ;  /* 0x000000165b5b7276 */ /* 0x000fe20007810077 */
[----:B------:R-:W-:Y:S01]  /*6b60*/  IMAD.IADD R95, R141, 0x1, -R96 ;  /* 0x000000018d5f7824 */ /* 0x000fe200078e0a60 */
[----:B------:R-:W-:Y:S02]  /*6b70*/  IABS R59, R59 ;  /* 0x0000003b003b7213 */ /* 0x000fe40000000000 */
[----:B------:R-:W-:Y:S02]  /*6b80*/  FMNMX3.FTZ R91, R91, R109, R62, !PT ;  /* 0x0000006d5b5b7276 */ /* 0x000fe4000781003e */
[----:B------:R-:W-:-:S02]  /*6b90*/  IABS R86, R86 ;  /* 0x0000005600567213 */ /* 0x000fc40000000000 */
[----:B------:R-:W-:Y:S02]  /*6ba0*/  IABS R95, R95 ;  /* 0x0000005f005f7213 */ /* 0x000fe40000000000 */
[----:B------:R-:W-:Y:S02]  /*6bb0*/  I2FP.F32.S32 R59, R59 ;  /* 0x0000003b003b7245 */ /* 0x000fe40000201400 */
[----:B------:R-:W-:Y:S02]  /*6bc0*/  FMNMX3.FTZ R91, R91, R58, R114, !PT ;  /* 0x0000003a5b5b7276 */ /* 0x000fe40007810072 */
[----:B------:R-:W-:Y:S02]  /*6bd0*/  I2FP.F32.S32 R86, R86 ;  /* 0x0000005600567245 */ /* 0x000fe40000201400 */
[----:B------:R-:W-:Y:S01]  /*6be0*/  I2FP.F32.S32 R95, R95 ;  /* 0x0000005f005f7245 */ /* 0x000fe20000201400 */
[----:B------:R-:W-:Y:S01]  /*6bf0*/  FFMA.FTZ R59, -R3, R59, R76 ;  /* 0x0000003b033b7223 */ /* 0x000fe2000001014c */
[----:B------:R-:W-:Y:S01]  /*6c00*/  VIADD R127, R135, 0xa8 ;  /* 0x000000a8877f7836 */ /* 0x000fe20000000000 */
[----:B------:R-:W-:Y:S01]  /*6c10*/  FMNMX3.FTZ R91, R91, R102, R66, !PT ;  /* 0x000000665b5b7276 */ /* 0x000fe20007810042 */
[----:B------:R-:W-:-:S02]  /*6c20*/  VIADD R76, R135, 0xa0 ;  /* 0x000000a0874c7836 */ /* 0x000fc40000000000 */
[C---:B------:R-:W-:Y:S01]  /*6c30*/  FFMA.FTZ R86, -R3.reuse, R86, R77 ;  /* 0x0000005603567223 */ /* 0x040fe2000001014d */
[----:B------:R-:W-:Y:S01]  /*6c40*/  FFMA.FTZ R77, -R3, R95, R68 ;  /* 0x0000005f034d7223 */ /* 0x000fe20000010144 */
[----:B------:R-:W-:Y:S01]  /*6c50*/  IMAD.IADD R127, R32, 0x1, -R127 ;  /* 0x00000001207f7824 */ /* 0x000fe200078e0a7f */
[----:B------:R-:W-:Y:S01]  /*6c60*/  FMNMX3.FTZ R95, R91, R88, R93, !PT ;  /* 0x000000585b5f7276 */ /* 0x000fe2000781005d */
[----:B------:R-:W-:-:S03]  /*6c70*/  IMAD.IADD R97, R141, 0x1, -R76 ;  /* 0x000000018d617824 */ /* 0x000fc600078e0a4c */
[----:B------:R-:W-:Y:S01]  /*6c80*/  FMNMX3.FTZ R95, R95, R92, R84, !PT ;  /* 0x0000005c5f5f7276 */ /* 0x000fe20007810054 */
[----:B------:R-:W-:Y:S01]  /*6c90*/  VIADD R101, R135, 0x91 ;  /* 0x0000009187657836 */ /* 0x000fe20000000000 */
[----:B------:R-:W-:Y:S02]  /*6ca0*/  IABS R127, R127 ;  /* 0x0000007f007f7213 */ /* 0x000fe40000000000 */
[----:B------:R-:W-:Y:S02]  /*6cb0*/  IABS R97, R97 ;  /* 0x0000006100617213 */ /* 0x000fe40000000000 */
[----:B------:R-:W-:Y:S01]  /*6cc0*/  FMNMX3.FTZ R95, R95, R89, R80, !PT ;  /* 0x000000595f5f7276 */ /* 0x000fe20007810050 */
[----:B------:R-:W-:Y:S01]  /*6cd0*/  FFMA.FTZ R81, -R3, R104, R81 ;  /* 0x0000006803517223 */ /* 0x000fe20000010151 */
[----:B------:R-:W-:Y:S01]  /*6ce0*/  I2FP.F32.S32 R127, R127 ;  /* 0x0000007f007f7245 */ /* 0x000fe20000201400 */
[----:B------:R-:W-:Y:S01]  /*6cf0*/  IMAD.IADD R68, R32, 0x1, -R101 ;  /* 0x0000000120447824 */ /* 0x000fe200078e0a65 */
[----:B------:R-:W-:-:S02]  /*6d00*/  FSEL R87, R94, -INF , !P1 ;  /* 0xff8000005e577808 */ /* 0x000fc40004800000 */
[----:B------:R-:W-:Y:S02]  /*6d10*/  FSEL R171, R171, -INF , !P1 ;  /* 0xff800000abab7808 */ /* 0x000fe40004800000 */
[----:B------:R-:W-:Y:S02]  /*6d20*/  I2FP.F32.S32 R97, R97 ;  /* 0x0000006100617245 */ /* 0x000fe40000201400 */
[-C--:B------:R-:W-:Y:S02]  /*6d30*/  ISETP.GE.AND P1, PT, R76, R151.reuse, PT ;  /* 0x000000974c00720c */ /* 0x080fe40003f26270 */
[----:B------:R-:W-:Y:S02]  /*6d40*/  ISETP.GE.AND P3, PT, R100, R151, PT ;  /* 0x000000976400720c */ /* 0x000fe40003f66270 */
[----:B------:R-:W-:Y:S02]  /*6d50*/  FSEL R76, R90, -INF , !P0 ;  /* 0xff8000005a4c7808 */ /* 0x000fe40004000000 */
[----:B------:R-:W-:Y:S01]  /*6d60*/  FMNMX3.FTZ R95, R95, R85, R82, !PT ;  /* 0x000000555f5f7276 */ /* 0x000fe20007810052 */
[C---:B------:R-:W-:Y:S01]  /*6d70*/  FFMA.FTZ R127, -R3.reuse, R127, R70 ;  /* 0x0000007f037f7223 */ /* 0x040fe20000010146 */
[----:B------:R-:W-:Y:S01]  /*6d80*/  FFMA.FTZ R72, -R3, R97, R72 ;  /* 0x0000006103487223 */ /* 0x000fe20000010148 */
[----:B------:R-:W-:Y:S01]  /*6d90*/  VIADD R91, R135, 0xa0 ;  /* 0x000000a0875b7836 */ /* 0x000fe20000000000 */
[----:B------:R-:W-:-:S02]  /*6da0*/  IABS R68, R68 ;  /* 0x0000004400447213 */ /* 0x000fc40000000000 */
[----:B------:R-:W-:Y:S02]  /*6db0*/  FSEL R70, R81, -INF , !P4 ;  /* 0xff80000051467808 */ /* 0x000fe40006000000 */
[----:B------:R-:W-:Y:S01]  /*6dc0*/  FSEL R185, R99, -INF , !P5 ;  /* 0xff80000063b97808 */ /* 0x000fe20006800000 */
[----:B------:R-:W-:Y:S01]  /*6dd0*/  VIADD R99, R135, 0x98 ;  /* 0x0000009887637836 */ /* 0x000fe20000000000 */
[----:B------:R-:W-:Y:S02]  /*6de0*/  ISETP.GE.AND P2, PT, R98, R151, PT ;  /* 0x000000976200720c */ /* 0x000fe40003f46270 */
[----:B------:R-:W-:Y:S02]  /*6df0*/  FSEL R81, R59, -INF , !P3 ;  /* 0xff8000003b517808 */ /* 0x000fe40005800000 */
[----:B------:R-:W-:Y:S01]  /*6e00*/  FMNMX3.FTZ R95, R95, R87, R76, !PT ;  /* 0x000000575f5f7276 */ /* 0x000fe2000781004c */
[----:B------:R-:W-:Y:S01]  /*6e10*/  IMAD.IADD R54, R32, 0x1, -R91 ;  /* 0x0000000120367824 */ /* 0x000fe200078e0a5b */
[----:B------:R-:W-:-:S02]  /*6e20*/  FSEL R169, R169, -INF , !P0 ;  /* 0xff800000a9a97808 */ /* 0x000fc40004000000 */
[----:B------:R-:W-:Y:S01]  /*6e30*/  MOV R59, R68 ;  /* 0x00000044003b7202 */ /* 0x000fe20000000f00 */
[----:B------:R-:W-:Y:S01]  /*6e40*/  IMAD.IADD R94, R32, 0x1, -R99 ;  /* 0x00000001205e7824 */ /* 0x000fe200078e0a63 */
[----:B------:R-:W-:Y:S02]  /*6e50*/  ISETP.GE.AND P0, PT, R96, R151, PT ;  /* 0x000000976000720c */ /* 0x000fe40003f06270 */
[----:B------:R-:W-:Y:S02]  /*6e60*/  FSEL R68, R86, -INF , !P2 ;  /* 0xff80000056447808 */ /* 0x000fe40005000000 */
[----:B------:R-:W-:Y:S02]  /*6e70*/  FSEL R91, R72, -INF , !P1 ;  /* 0xff800000485b7808 */ /* 0x000fe40004800000 */
[----:B------:R-:W-:Y:S02]  /*6e80*/  FMNMX3.FTZ R95, R95, R70, R81, !PT ;  /* 0x000000465f5f7276 */ /* 0x000fe40007810051 */
[----:B------:R-:W-:-:S02]  /*6e90*/  FSEL R77, R77, -INF , !P0 ;  /* 0xff8000004d4d7808 */ /* 0x000fc40004000000 */
[----:B------:R-:W-:Y:S02]  /*6ea0*/  FMNMX3.FTZ R95, R95, R68, R91, !PT ;  /* 0x000000445f5f7276 */ /* 0x000fe4000781005b */
[----:B------:R-:W-:Y:S02]  /*6eb0*/  IABS R94, R94 ;  /* 0x0000005e005e7213 */ /* 0x000fe40000000000 */
[----:B------:R-:W-:Y:S02]  /*6ec0*/  FMNMX3.FTZ R86, R95, R28, R77, !PT ;  /* 0x0000001c5f567276 */ /* 0x000fe4000781004d */
[----:B------:R-:W-:Y:S02]  /*6ed0*/  I2FP.F32.S32 R72, R59 ;  /* 0x0000003b00487245 */ /* 0x000fe40000201400 */
[----:B------:R-:W-:Y:S02]  /*6ee0*/  I2FP.F32.S32 R59, R94 ;  /* 0x0000005e003b7245 */ /* 0x000fe40000201400 */
[----:B------:R-:W-:Y:S01]  /*6ef0*/  FMNMX3.FTZ R86, R86, R75, R73, !PT ;  /* 0x0000004b56567276 */ /* 0x000fe20007810049 */
[----:B------:R-:W-:-:S02]  /*6f00*/  VIADD R97, R135, 0x99 ;  /* 0x0000009987617836 */ /* 0x000fc40000000000 */
[C---:B------:R-:W-:Y:S01]  /*6f10*/  FFMA.FTZ R59, -R3.reuse, R59, R78 ;  /* 0x0000003b033b7223 */ /* 0x040fe2000001014e */
[----:B------:R-:W-:Y:S02]  /*6f20*/  FMNMX3.FTZ R78, R86, R71, R26, !PT ;  /* 0x00000047564e7276 */ /* 0x000fe4000781001a */
[----:B------:R-:W-:Y:S01]  /*6f30*/  IABS R54, R54 ;  /* 0x0000003600367213 */ /* 0x000fe20000000000 */
[----:B------:R-:W-:Y:S01]  /*6f40*/  IMAD.IADD R90, R32, 0x1, -R97 ;  /* 0x00000001205a7824 */ /* 0x000fe200078e0a61 */
[----:B------:R-:W-:Y:S02]  /*6f50*/  FMNMX3.FTZ R78, R78, R4, R139, !PT ;  /* 0x000000044e4e7276 */ /* 0x000fe4000781008b */
[----:B------:R-:W-:Y:S01]  /*6f60*/  I2FP.F32.S32 R95, R54 ;  /* 0x00000036005f7245 */ /* 0x000fe20000201400 */
[----:B------:R-:W-:Y:S01]  /*6f70*/  FFMA.FTZ R83, -R3, R72, R83 ;  /* 0x0000004803537223 */ /* 0x000fe20000010153 */
[----:B------:R-:W-:Y:S01]  /*6f80*/  FMNMX3.FTZ R78, R78, R33, R5, !PT ;  /* 0x000000214e4e7276 */ /* 0x000fe20007810005 */
[----:B------:R-:W-:Y:S01]  /*6f90*/  VIADD R72, R135, 0xf9 ;  /* 0x000000f987487836 */ /* 0x000fe20000000000 */
[----:B------:R-:W-:Y:S01]  /*6fa0*/  IABS R90, R90 ;  /* 0x0000005a005a7213 */ /* 0x000fe20000000000 */
[----:B------:R-:W-:Y:S01]  /*6fb0*/  FFMA.FTZ R74, -R3, R95, R74 ;  /* 0x0000005f034a7223 */ /* 0x000fe2000001014a */
[----:B------:R-:W-:Y:S01]  /*6fc0*/  FMNMX3.FTZ R78, R78, R24, R143, !PT ;  /* 0x000000184e4e7276 */ /* 0x000fe2000781008f */
[----:B------:R-:W-:Y:S01]  /*6fd0*/  IMAD.IADD R54, R141, 0x1, -R72 ;  /* 0x000000018d367824 */ /* 0x000fe200078e0a48 */
[----:B------:R-:W-:-:S02]  /*6fe0*/  I2FP.F32.S32 R90, R90 ;  /* 0x0000005a005a7245 */ /* 0x000fc40000201400 */
[----:B------:R-:W-:Y:S02]  /*6ff0*/  FSEL R141, R74, -INF , !P1 ;  /* 0xff8000004a8d7808 */ /* 0x000fe40004800000 */
[----:B------:R-:W-:Y:S02]  /*7000*/  ISETP.GE.AND P6, PT, R56, R151, PT ;  /* 0x000000973800720c */ /* 0x000fe40003fc6270 */
[----:B------:R-:W-:Y:S01]  /*7010*/  FMNMX3.FTZ R74, R78, R163, R175, !PT ;  /* 0x000000a34e4a7276 */ /* 0x000fe200078100af */
[----:B------:R-:W-:Y:S01]  /*7020*/  FFMA.FTZ R79, -R3, R90, R79 ;  /* 0x0000005a034f7223 */ /* 0x000fe2000001014f */
[----:B------:R-:W-:Y:S02]  /*7030*/  IABS R54, R54 ;  /* 0x0000003600367213 */ /* 0x000fe40000000000 */
[----:B------:R-:W-:Y:S02]  /*7040*/  FSEL R167, R83, -INF , !P4 ;  /* 0xff80000053a77808 */ /* 0x000fe40006000000 */
[----:B------:R-:W-:-:S02]  /*7050*/  ISETP.GE.AND P5, PT, R142, R151, PT ;  /* 0x000000978e00720c */ /* 0x000fc40003fa6270 */
[----:B------:R-:W-:Y:S02]  /*7060*/  ISETP.GE.AND P4, PT, R140, R151, PT ;  /* 0x000000978c00720c */ /* 0x000fe40003f86270 */
[----:B------:R-:W-:Y:S02]  /*7070*/  FSEL R173, R173, -INF , !P6 ;  /* 0xff800000adad7808 */ /* 0x000fe40007000000 */
[----:B------:R-:W-:Y:S02]  /*7080*/  FMNMX3.FTZ R74, R74, R157, R147, !PT ;  /* 0x0000009d4a4a7276 */ /* 0x000fe40007810093 */
[----:B------:R-:W-:Y:S02]  /*7090*/  I2FP.F32.S32 R54, R54 ;  /* 0x0000003600367245 */ /* 0x000fe40000201400 */
[----:B------:R-:W-:Y:S02]  /*70a0*/  FSEL R161, R59, -INF , !P3 ;  /* 0xff8000003ba17808 */ /* 0x000fe40005800000 */
[----:B------:R-:W-:-:S02]  /*70b0*/  FSEL R159, R79, -INF , !P2 ;  /* 0xff8000004f9f7808 */ /* 0x000fc40005000000 */
[----:B------:R-:W-:Y:S02]  /*70c0*/  FSEL R117, R60, -INF , !P5 ;  /* 0xff8000003c757808 */ /* 0x000fe40006800000 */
[-C--:B------:R-:W-:Y:S02]  /*70d0*/  ISETP.GE.AND P3, PT, R134, R151.reuse, PT ;  /* 0x000000978600720c */ /* 0x080fe40003f66270 */
[----:B------:R-:W-:Y:S02]  /*70e0*/  ISETP.GE.AND P2, PT, R132, R151, PT ;  /* 0x000000978400720c */ /* 0x000fe40003f46270 */
[----:B------:R-:W-:Y:S02]  /*70f0*/  FSEL R97, R57, -INF , !P4 ;  /* 0xff80000039617808 */ /* 0x000fe40006000000 */
[----:B------:R-:W-:Y:S01]  /*7100*/  FMNMX3.FTZ R60, R74, R133, R173, !PT ;  /* 0x000000854a3c7276 */ /* 0x000fe200078100ad */
[----:B------:R-:W-:Y:S01]  /*7110*/  FFMA.FTZ R29, -R3, R54, R29 ;  /* 0x00000036031d7223 */ /* 0x000fe2000001011d */
[----:B------:R-:W-:-:S02]  /*7120*/  FSEL R61, R61, -INF , !P3 ;  /* 0xff8000003d3d7808 */ /* 0x000fc40005800000 */
[----:B------:R-:W-:Y:S02]  /*7130*/  FSEL R59, R2, -INF , !P2 ;  /* 0xff800000023b7808 */ /* 0x000fe40005000000 */
[----:B------:R-:W-:Y:S02]  /*7140*/  FMNMX3.FTZ R60, R60, R117, R97, !PT ;  /* 0x000000753c3c7276 */ /* 0x000fe40007810061 */
[----:B------:R-:W-:Y:S02]  /*7150*/  ISETP.GE.AND P1, PT, R72, R151, PT ;  /* 0x000000974800720c */ /* 0x000fe40003f26270 */
[----:B------:R-:W-:Y:S02]  /*7160*/  FMNMX3.FTZ R60, R60, R61, R59, !PT ;  /* 0x0000003d3c3c7276 */ /* 0x000fe4000781003b */
[----:B------:R-:W-:-:S04]  /*7170*/  FSEL R57, R29, -INF , !P1 ;  /* 0xff8000001d397808 */ /* 0x000fc80004800000 */
[----:B------:R-:W-:-:S05]  /*7180*/  FMNMX.FTZ R60, R57, R60, !PT ;  /* 0x0000003c393c7209 */ /* 0x000fca0007810000 */
[----:B------:R-:W1:Y:S02]  /*7190*/  SHFL.BFLY PT, R79, R60, 0x2, 0x1f ;  /* 0x0c401f003c4f7f89 */ /* 0x000e6400000e0000 */
[----:B-1----:R-:W-:-:S05]  /*71a0*/  FMNMX.FTZ R79, R60, R79, !PT ;  /* 0x0000004f3c4f7209 */ /* 0x002fca0007810000 */
[----:B------:R-:W1:Y:S01]  /*71b0*/  SHFL.BFLY PT, R2, R79, 0x1, 0x1f ;  /* 0x0c201f004f027f89 */ /* 0x000e6200000e0000 */
[----:B------:R-:W-:Y:S01]  /*71c0*/  IMAD.IADD R29, R32, 0x1, -R135 ;  /* 0x00000001201d7824 */ /* 0x000fe200078e0a87 */
[----:B------:R-:W-:-:S04]  /*71d0*/  FSEL R127, R127, -INF , !P0 ;  /* 0xff8000007f7f7808 */ /* 0x000fc80004000000 */
[----:B------:R-:W-:-:S04]  /*71e0*/  IABS R29, R29 ;  /* 0x0000001d001d7213 */ /* 0x000fc80000000000 */
[----:B------:R-:W-:Y:S02]  /*71f0*/  I2FP.F32.S32 R29, R29 ;  /* 0x0000001d001d7245 */ /* 0x000fe40000201400 */
[----:B-1----:R-:W-:-:S04]  /*7200*/  FMNMX.FTZ R2, R79, R2, !PT ;  /* 0x000000024f027209 */ /* 0x002fc80007810000 */
[----:B------:R-:W-:Y:S01]  /*7210*/  FSETP.NEU.FTZ.AND P0, PT, R2, -INF , PT ;  /* 0xff8000000200780b */ /* 0x000fe20003f1d000 */
[----:B--2---:R-:W-:Y:S01]  /*7220*/  FMUL.FTZ R54, R47, R2 ;  /* 0x000000022f367220 */ /* 0x004fe20000410000 */
[----:B------:R-:W-:-:S04]  /*7230*/  FFMA.FTZ R29, -R3, R29, R6 ;  /* 0x0000001d031d7223 */ /* 0x000fc80000010106 */
[----:B------:R-:W-:Y:S02]  /*7240*/  FSEL R54, R54, RZ, P0 ;  /* 0x000000ff36367208 */ /* 0x000fe40000000000 */
[----:B------:R-:W-:-:S04]  /*7250*/  ISETP.GE.AND P0, PT, R135, R151, PT ;  /* 0x000000978700720c */ /* 0x000fc80003f06270 */
[----:B------:R-:W-:-:S04]  /*7260*/  FSEL R29, R29, -INF , !P0 ;  /* 0xff8000001d1d7808 */ /* 0x000fc80004000000 */
[----:B------:R-:W-:-:S04]  /*7270*/  FMNMX3.FTZ R6, R29, R137, R16, !PT ;  /* 0x000000891d067276 */ /* 0x000fc80007810010 */
[----:B------:R-:W-:Y:S01]  /*7280*/  FMNMX3.FTZ R6, R6, R27, R23, !PT ;  /* 0x0000001b06067276 */ /* 0x000fe20007810017 */
[----:B------:R-:W-:-:S03]  /*7290*/  FFMA.FTZ R128, R7, R47, -R54 ;  /* 0x0000002f07807223 */ /* 0x000fc60000010836 */
        /* <DEDUP_REMOVED lines=19> */
[----:B------:R-:W-:-:S03]  /*73d0*/  IMAD.IADD R56, R32, 0x1, -R56 ;  /* 0x0000000120387824 */ /* 0x000fc600078e0a38 */
[----:B------:R-:W-:-:S04]  /*73e0*/  FMNMX3.FTZ R6, R6, R40, R37, !PT ;  /* 0x0000002806067276 */ /* 0x000fc80007810025 */
[----:B------:R-:W-:Y:S01]  /*73f0*/  FMNMX3.FTZ R6, R6, R36, R53, !PT ;  /* 0x0000002406067276 */ /* 0x000fe20007810035 */
[C---:B------:R-:W-:Y:S01]  /*7400*/  IMAD.IADD R142, R32.reuse, 0x1, -R142 ;  /* 0x00000001208e7824 */ /* 0x040fe200078e0a8e */
[----:B------:R-:W-:Y:S01]  /*7410*/  IABS R56, R56 ;  /* 0x0000003800387213 */ /* 0x000fe20000000000 */
[----:B------:R-:W-:Y:S01]  /*7420*/  IMAD.IADD R140, R32, 0x1, -R140 ;  /* 0x00000001208c7824 */ /* 0x000fe200078e0a8c */
[----:B------:R-:W-:Y:S01]  /*7430*/  FMNMX3.FTZ R6, R6, R49, R48, !PT ;  /* 0x0000003106067276 */ /* 0x000fe20007810030 */
[C---:B------:R-:W-:Y:S01]  /*7440*/  IMAD.IADD R134, R32.reuse, 0x1, -R134 ;  /* 0x0000000120867824 */ /* 0x040fe200078e0a86 */
[----:B------:R-:W-:Y:S01]  /*7450*/  I2FP.F32.S32 R7, R56 ;  /* 0x0000003800077245 */ /* 0x000fe20000201400 */
[----:B------:R-:W-:Y:S01]  /*7460*/  IMAD.IADD R132, R32, 0x1, -R132 ;  /* 0x0000000120847824 */ /* 0x000fe200078e0a84 */
[----:B------:R-:W-:Y:S02]  /*7470*/  FMNMX3.FTZ R6, R6, R45, R44, !PT ;  /* 0x0000002d06067276 */ /* 0x000fe4000781002c */
[----:B------:R-:W-:-:S02]  /*7480*/  IABS R142, R142 ;  /* 0x0000008e008e7213 */ /* 0x000fc40000000000 */
[----:B------:R-:W-:Y:S01]  /*7490*/  IABS R140, R140 ;  /* 0x0000008c008c7213 */ /* 0x000fe20000000000 */
[----:B------:R-:W-:Y:S01]  /*74a0*/  FFMA.FTZ R113, R9, R47, -R54 ;  /* 0x0000002f09717223 */ /* 0x000fe20000010836 */
[----:B------:R-:W-:Y:S01]  /*74b0*/  FMNMX3.FTZ R6, R6, R55, R50, !PT ;  /* 0x0000003706067276 */ /* 0x000fe20007810032 */
[----:B------:R-:W-:Y:S02]  /*74c0*/  IMAD.IADD R32, R32, 0x1, -R72 ;  /* 0x0000000120207824 */ /* 0x000fe400078e0a48 */
[----:B------:R-:W-:Y:S01]  /*74d0*/  FFMA.FTZ R7, -R3, R7, R38 ;  /* 0x0000000703077223 */ /* 0x000fe20000010126 */
[----:B------:R-:W-:Y:S02]  /*74e0*/  I2FP.F32.S32 R142, R142 ;  /* 0x0000008e008e7245 */ /* 0x000fe40000201400 */
[----:B------:R-:W-:Y:S02]  /*74f0*/  I2FP.F32.S32 R9, R140 ;  /* 0x0000008c00097245 */ /* 0x000fe40000201400 */
[----:B------:R-:W-:-:S02]  /*7500*/  IABS R134, R134 ;  /* 0x0000008600867213 */ /* 0x000fc40000000000 */
[----:B------:R-:W-:Y:S01]  /*7510*/  IABS R132, R132 ;  /* 0x0000008400847213 */ /* 0x000fe20000000000 */
[----:B------:R-:W-:Y:S01]  /*7520*/  FFMA.FTZ R108, R11, R47, -R54 ;  /* 0x0000002f0b6c7223 */ /* 0x000fe20000010836 */
[----:B------:R-:W-:Y:S01]  /*7530*/  FMNMX3.FTZ R6, R6, R51, R46, !PT ;  /* 0x0000003306067276 */ /* 0x000fe2000781002e */
[----:B------:R-:W-:Y:S01]  /*7540*/  FFMA.FTZ R56, R89, R47, -R54 ;  /* 0x0000002f59387223 */ /* 0x000fe20000010836 */
[----:B------:R-:W-:Y:S01]  /*7550*/  IABS R32, R32 ;  /* 0x0000002000207213 */ /* 0x000fe20000000000 */
[C---:B------:R-:W-:Y:S01]  /*7560*/  FFMA.FTZ R142, -R3.reuse, R142, R39 ;  /* 0x0000008e038e7223 */ /* 0x040fe20000010127 */
[----:B------:R-:W-:Y:S01]  /*7570*/  I2FP.F32.S32 R134, R134 ;  /* 0x0000008600867245 */ /* 0x000fe20000201400 */
[----:B------:R-:W-:Y:S01]  /*7580*/  FFMA.FTZ R9, -R3, R9, R34 ;  /* 0x0000000903097223 */ /* 0x000fe20000010122 */
[----:B------:R-:W-:Y:S02]  /*7590*/  I2FP.F32.S32 R11, R132 ;  /* 0x00000084000b7245 */ /* 0x000fe40000201400 */
[----:B------:R-:W-:-:S02]  /*75a0*/  FSEL R89, R7, -INF , !P6 ;  /* 0xff80000007597808 */ /* 0x000fc40007000000 */
[----:B------:R-:W-:Y:S02]  /*75b0*/  ISETP.NE.AND P6, PT, R0, RZ, PT ;  /* 0x000000ff0000720c */ /* 0x000fe40003fc5270 */
[----:B------:R-:W-:Y:S01]  /*75c0*/  FMNMX3.FTZ R0, R6, R52, R43, !PT ;  /* 0x0000003406007276 */ /* 0x000fe2000781002b */
[-CC-:B------:R-:W-:Y:S01]  /*75d0*/  FFMA.FTZ R39, R85, R47.reuse, -R54.reuse ;  /* 0x0000002f55277223 */ /* 0x180fe20000010836 */
[----:B------:R-:W-:Y:S01]  /*75e0*/  I2FP.F32.S32 R32, R32 ;  /* 0x0000002000207245 */ /* 0x000fe20000201400 */
[----:B------:R-:W-:Y:S01]  /*75f0*/  FFMA.FTZ R60, R88, R47, -R54 ;  /* 0x0000002f583c7223 */ /* 0x000fe20000010836 */
[C---:B------:R-:W-:Y:S01]  /*7600*/  FFMA.FTZ R35, -R3.reuse, R134, R35 ;  /* 0x0000008603237223 */ /* 0x040fe20000010123 */
[----:B------:R-:W-:Y:S01]  /*7610*/  FFMA.FTZ R11, -R3, R11, R30 ;  /* 0x0000000b030b7223 */ /* 0x000fe2000001011e */
[----:B------:R-:W-:Y:S01]  /*7620*/  FFMA.FTZ R85, R87, R47, -R54 ;  /* 0x0000002f57557223 */ /* 0x000fe20000010836 */
[----:B------:R-:W-:Y:S02]  /*7630*/  FSEL R87, R142, -INF , !P5 ;  /* 0xff8000008e577808 */ /* 0x000fe40006800000 */
[----:B------:R-:W-:-:S02]  /*7640*/  FSEL R88, R9, -INF , !P4 ;  /* 0xff80000009587808 */ /* 0x000fc40006000000 */
[----:B------:R-:W-:Y:S01]  /*7650*/  FMNMX3.FTZ R0, R0, R42, R89, !PT ;  /* 0x0000002a00007276 */ /* 0x000fe20007810059 */
[-CC-:B------:R-:W-:Y:S01]  /*7660*/  FFMA.FTZ R122, R63, R47.reuse, -R54.reuse ;  /* 0x0000002f3f7a7223 */ /* 0x180fe20000010836 */
[----:B------:R-:W-:Y:S01]  /*7670*/  FFMA.FTZ R63, R84, R47, -R54 ;  /* 0x0000002f543f7223 */ /* 0x000fe20000010836 */
[----:B------:R-:W-:Y:S01]  /*7680*/  FFMA.FTZ R31, -R3, R32, R31 ;  /* 0x00000020031f7223 */ /* 0x000fe2000001011f */
[----:B------:R-:W-:Y:S02]  /*7690*/  FSEL R86, R35, -INF , !P3 ;  /* 0xff80000023567808 */ /* 0x000fe40005800000 */
[----:B------:R-:W-:Y:S02]  /*76a0*/  FSEL R84, R11, -INF , !P2 ;  /* 0xff8000000b547808 */ /* 0x000fe40005000000 */
[----:B------:R-:W-:Y:S01]  /*76b0*/  FMNMX3.FTZ R7, R0, R87, R88, !PT ;  /* 0x0000005700077276 */ /* 0x000fe20007810058 */
[----:B------:R-:W-:Y:S01]  /*76c0*/  FFMA.FTZ R38, R82, R47, -R54 ;  /* 0x0000002f52267223 */ /* 0x000fe20000010836 */
[----:B------:R-:W-:-:S02]  /*76d0*/  FSEL R82, R31, -INF , !P1 ;  /* 0xff8000001f527808 */ /* 0x000fc40004800000 */
[----:B------:R-:W-:-:S04]  /*76e0*/  FMNMX3.FTZ R7, R7, R86, R84, !PT ;  /* 0x0000005607077276 */ /* 0x000fc80007810054 */
[----:B------:R-:W-:-:S05]  /*76f0*/  FMNMX.FTZ R0, R82, R7, !PT ;  /* 0x0000000752007209 */ /* 0x000fca0007810000 */
[----:B------:R-:W1:Y:S02]  /*7700*/  SHFL.BFLY PT, R7, R0, 0x2, 0x1f ;  /* 0x0c401f0000077f89 */ /* 0x000e6400000e0000 */
[----:B-1----:R-:W-:-:S05]  /*7710*/  FMNMX.FTZ R6, R0, R7, !PT ;  /* 0x0000000700067209 */ /* 0x002fca0007810000 */
[----:B------:R-:W1:Y:S01]  /*7720*/  SHFL.BFLY PT, R7, R6, 0x1, 0x1f ;  /* 0x0c201f0006077f89 */ /* 0x000e6200000e0000 */
[----:B------:R-:W-:Y:S01]  /*7730*/  LOP3.LUT R195, R194, 0x120, R195, 0xf8, !PT ;  /* 0x00000120c2c37812 */ /* 0x000fe200078ef8c3 */
[-CC-:B------:R-:W-:Y:S01]  /*7740*/  FFMA.FTZ R118, R67, R47.reuse, -R54.reuse ;  /* 0x0000002f43767223 */ /* 0x180fe20000010836 */
[-CC-:B------:R-:W-:Y:S01]  /*7750*/  FFMA.FTZ R135, R64, R47.reuse, -R54.reuse ;  /* 0x0000002f40877223 */ /* 0x180fe20000010836 */
[-C--:B------:R-:W-:Y:S02]  /*7760*/  FFMA.FTZ R67, R66, R47.reuse, -R54 ;  /* 0x0000002f42437223 */ /* 0x080fe40000010836 */
[----:B------:R-:W-:Y:S02]  /*7770*/  IMAD R90, R195, 0x2, R216 ;  /* 0x00000002c35a7824 */ /* 0x000fe400078e02d8 */
[-CC-:B------:R-:W-:Y:S01]  /*7780*/  FFMA.FTZ R64, R58, R47.reuse, -R54.reuse ;  /* 0x0000002f3a407223 */ /* 0x180fe20000010836 */
[-CC-:B------:R-:W-:Y:S01]  /*7790*/  FFMA.FTZ R66, R80, R47.reuse, -R54.reuse ;  /* 0x0000002f50427223 */ /* 0x180fe20000010836 */
[-CC-:B------:R-:W-:Y:S01]  /*77a0*/  FFMA.FTZ R58, R92, R47.reuse, -R54.reuse ;  /* 0x0000002f5c3a7223 */ /* 0x180fe20000010836 */
[-CC-:B------:R-:W-:Y:S01]  /*77b0*/  FFMA.FTZ R80, R70, R47.reuse, -R54.reuse ;  /* 0x0000002f46507223 */ /* 0x180fe20000010836 */
[-CC-:B------:R-:W-:Y:S01]  /*77c0*/  FFMA.FTZ R79, R91, R47.reuse, -R54.reuse ;  /* 0x0000002f5b4f7223 */ /* 0x180fe20000010836 */
[-CC-:B------:R-:W-:Y:S01]  /*77d0*/  FFMA.FTZ R70, R4, R47.reuse, -R54.reuse ;  /* 0x0000002f04467223 */ /* 0x180fe20000010836 */
[----:B------:R-:W-:Y:S01]  /*77e0*/  FFMA.FTZ R91, R5, R47, -R54 ;  /* 0x0000002f055b7223 */ /* 0x000fe20000010836 */
[----:B-1----:R-:W-:-:S02]  /*77f0*/  FMNMX.FTZ R0, R6, R7, !PT ;  /* 0x0000000706007209 */ /* 0x002fc40007810000 */
[----:B------:R-:W1:Y:S02]  /*7800*/  LDSM.16.MT88.4 R4, [R90+0x5000] ;  /* 0x005000005a04783b */ /* 0x000e640000004200 */
[----:B------:R-:W-:Y:S01]  /*7810*/  FSETP.NEU.FTZ.AND P0, PT, R0, -INF , PT ;  /* 0xff8000000000780b */ /* 0x000fe20003f1d000 */
[----:B------:R-:W-:Y:S01]  /*7820*/  FMUL.FTZ R92, R47, R0 ;  /* 0x000000002f5c7220 */ /* 0x000fe20000410000 */
[-CC-:B------:R-:W-:Y:S01]  /*7830*/  FFMA.FTZ R129, R65, R47.reuse, -R54.reuse ;  /* 0x0000002f41817223 */ /* 0x180fe20000010836 */
[----:B------:R-:W-:-:S03]  /*7840*/  FFMA.FTZ R65, R93, R47, -R54 ;  /* 0x0000002f5d417223 */ /* 0x000fc60000010836 */
[----:B------:R-:W-:Y:S01]  /*7850*/  FSEL R92, R92, RZ, P0 ;  /* 0x000000ff5c5c7208 */ /* 0x000fe20000000000 */
[----:B------:R-:W-:Y:S02]  /*7860*/  IMAD.IADD R93, R193, 0x1, R90 ;  /* 0x00000001c15d7824 */ /* 0x000fe400078e025a */
        /* <DEDUP_REMOVED lines=8> */
[-CC-:B------:R-:W-:Y:S01]  /*78f0*/  FFMA.FTZ R104, R14, R47.reuse, -R54.reuse ;  /* 0x0000002f0e687223 */ /* 0x180fe20000010836 */
[----:B------:R-:W-:-:S02]  /*7900*/  FFMA.FTZ R103, R12, R47, -R54 ;  /* 0x0000002f0c677223 */ /* 0x000fc40000010836 */
[----:B------:R-:W2:Y:S01]  /*7910*/  LDSM.16.MT88.4 R12, [R93+0x5000] ;  /* 0x005000005d0c783b */ /* 0x000ea20000004200 */
[----:B------:R-:W-:Y:S01]  /*7920*/  MUFU.EX2 R135, R135 ;  /* 0x0000008700877308 */ /* 0x000fe20000000800 */
[-CC-:B------:R-:W-:Y:S01]  /*7930*/  FFMA.FTZ R83, R76, R47.reuse, -R54.reuse ;  /* 0x0000002f4c537223 */ /* 0x180fe20000010836 */
[-CC-:B------:R-:W-:Y:S02]  /*7940*/  FFMA.FTZ R76, R28, R47.reuse, -R54.reuse ;  /* 0x0000002f1c4c7223 */ /* 0x180fe40000010836 */
        /* <DEDUP_REMOVED lines=19> */
[----:B------:R-:W-:Y:S01]  /*7a80*/  FFMA.FTZ R68, R33, R47, -R54 ;  /* 0x0000002f21447223 */ /* 0x000fe20000010836 */
[----:B----4-:R-:W-:Y:S01]  /*7a90*/  F2FP.BF16.F32.PACK_AB R20, R128, R135 ;  /* 0x000000878014723e */ /* 0x010fe200000010ff */
[----:B------:R-:W4:Y:S01]  /*7aa0*/  LDSM.16.MT88.4 R32, [R93+0x5400] ;  /* 0x005400005d20783b */ /* 0x000f220000004200 */
[----:B-----5:R-:W-:-:S02]  /*7ab0*/  F2FP.BF16.F32.PACK_AB R22, R122, R129 ;  /* 0x000000817a16723e */ /* 0x020fc400000010ff */
[----:B-1----:R-:W-:Y:S02]  /*7ac0*/  F2FP.BF16.F32.PACK_AB R21, R134, R139 ;  /* 0x0000008b8615723e */ /* 0x002fe400000010ff */
[----:B--2---:R-:W-:Y:S01]  /*7ad0*/  F2FP.BF16.F32.PACK_AB R23, R132, R137 ;  /* 0x000000898417723e */ /* 0x004fe200000010ff */
[----:B------:R-:W-:Y:S01]  /*7ae0*/  MUFU.EX2 R121, R121 ;  /* 0x0000007900797308 */ /* 0x000fe20000000800 */
[-CC-:B------:R-:W-:Y:S01]  /*7af0*/  FFMA.FTZ R110, R10, R47.reuse, -R54.reuse ;  /* 0x0000002f0a6e7223 */ /* 0x180fe20000010836 */
[-CC-:B------:R-:W-:Y:S01]  /*7b00*/  FFMA.FTZ R101, R123, R47.reuse, -R54.reuse ;  /* 0x0000002f7b657223 */ /* 0x180fe20000010836 */
[-C--:B------:R-:W-:Y:S01]  /*7b10*/  FFMA.FTZ R105, R18, R47.reuse, -R54 ;  /* 0x0000002f12697223 */ /* 0x080fe20000010836 */
[----:B------:R-:W-:-:S04]  /*7b20*/  FFMA.FTZ R123, R17, R47, -R92 ;  /* 0x0000002f117b7223 */ /* 0x000fc8000001085c */
[----:B------:R-:W1:Y:S01]  /*7b30*/  MUFU.EX2 R118, R118 ;  /* 0x0000007600767308 */ /* 0x000e620000000800 */
[C---:B------:R-:W-:Y:S01]  /*7b40*/  HMMA.16816.F32.BF16 R8, R20.reuse, R4, RZ ;  /* 0x000000041408723c */ /* 0x040fe200000418ff */
[----:B------:R-:W2:Y:S06]  /*7b50*/  LDSM.16.MT88.4 R16, [R90+0x5800] ;  /* 0x005800005a10783b */ /* 0x000eac0000004200 */
[----:B------:R-:W-:Y:S01]  /*7b60*/  MUFU.EX2 R115, R115 ;  /* 0x0000007300737308 */ /* 0x000fe20000000800 */
[C---:B------:R-:W-:Y:S07]  /*7b70*/  HMMA.16816.F32.BF16 R4, R20.reuse, R6, RZ ;  /* 0x000000061404723c */ /* 0x040fee00000418ff */
[----:B------:R-:W-:Y:S08]  /*7b80*/  MUFU.EX2 R112, R112 ;  /* 0x0000007000707308 */ /* 0x000ff00000000800 */
[----:B------:R-:W-:Y:S08]  /*7b90*/  MUFU.EX2 R131, R131 ;  /* 0x0000008300837308 */ /* 0x000ff00000000800 */
[----:B------:R-:W5:Y:S08]  /*7ba0*/  MUFU.EX2 R126, R126 ;  /* 0x0000007e007e7308 */ /* 0x000f700000000800 */
[----:B------:R-:W-:Y:S08]  /*7bb0*/  MUFU.EX2 R120, R120 ;  /* 0x0000007800787308 */ /* 0x000ff00000000800 */
[----:B------:R-:W3:Y:S01]  /*7bc0*/  MUFU.EX2 R125, R125 ;  /* 0x0000007d007d7308 */ /* 0x000ee20000000800 */
        /* <DEDUP_REMOVED lines=8> */
[----:B------:R-:W-:Y:S01]  /*7c50*/  FFMA.FTZ R124, R124, R47, -R92 ;  /* 0x0000002f7c7c7223 */ /* 0x000fe2000001085c */
[----:B------:R-:W-:Y:S01]  /*7c60*/  HMMA.16816.F32.BF16 R24, R20, R12, RZ ;  /* 0x0000000c1418723c */ /* 0x000fe200000418ff */
[----:B-1----:R-:W-:-:S02]  /*7c70*/  F2FP.BF16.F32.PACK_AB R12, R118, R121 ;  /* 0x00000079760c723e */ /* 0x002fc400000010ff */
[----:B-----5:R-:W-:Y:S01]  /*7c80*/  F2FP.BF16.F32.PACK_AB R13, R126, R131 ;  /* 0x000000837e0d723e */ /* 0x020fe200000010ff */
[----:B------:R-:W-:Y:S04]  /*7c90*/  MUFU.EX2 R113, R113 ;  /* 0x0000007100717308 */ /* 0x000fe80000000800 */
[----:B------:R-:W-:Y:S01]  /*7ca0*/  HMMA.16816.F32.BF16 R20, R20, R14, RZ ;  /* 0x0000000e1414723c */ /* 0x000fe200000418ff */
[----:B------:R-:W-:Y:S02]  /*7cb0*/  F2FP.BF16.F32.PACK_AB R14, R112, R115 ;  /* 0x00000073700e723e */ /* 0x000fe400000010ff */
[----:B---3--:R-:W-:Y:S01]  /*7cc0*/  F2FP.BF16.F32.PACK_AB R15, R125, R120 ;  /* 0x000000787d0f723e */ /* 0x008fe200000010ff */
[----:B------:R-:W1:Y:S08]  /*7cd0*/  MUFU.EX2 R110, R110 ;  /* 0x0000006e006e7308 */ /* 0x000e700000000800 */
[----:B------:R-:W-:Y:S01]  /*7ce0*/  MUFU.EX2 R111, R111 ;  /* 0x0000006f006f7308 */ /* 0x000fe20000000800 */
[C---:B------:R-:W-:Y:S07]  /*7cf0*/  HMMA.16816.F32.BF16 R8, R12.reuse, R28, R8 ;  /* 0x0000001c0c08723c */ /* 0x040fee0000041808 */
[----:B------:R-:W3:Y:S01]  /*7d00*/  MUFU.EX2 R108, R108 ;  /* 0x0000006c006c7308 */ /* 0x000ee20000000800 */
[C---:B------:R-:W-:Y:S01]  /*7d10*/  HMMA.16816.F32.BF16 R4, R12.reuse, R30, R4 ;  /* 0x0000001e0c04723c */ /* 0x040fe20000041804 */
[----:B------:R-:W5:Y:S06]  /*7d20*/  LDSM.16.MT88.4 R28, [R93+0x5800] ;  /* 0x005800005d1c783b */ /* 0x000f6c0000004200 */
[----:B------:R-:W-:Y:S08]  /*7d30*/  MUFU.EX2 R123, R123 ;  /* 0x0000007b007b7308 */ /* 0x000ff00000000800 */
[----:B------:R-:W2:Y:S08]  /*7d40*/  MUFU.EX2 R114, R114 ;  /* 0x0000007200727308 */ /* 0x000eb00000000800 */
[----:B------:R-:W-:Y:S08]  /*7d50*/  MUFU.EX2 R119, R119 ;  /* 0x0000007700777308 */ /* 0x000ff00000000800 */
[----:B------:R-:W5:Y:S01]  /*7d60*/  MUFU.EX2 R124, R124 ;  /* 0x0000007c007c7308 */ /* 0x000f620000000800 */
[C---:B----4-:R-:W-:Y:S08]  /*7d70*/  HMMA.16816.F32.BF16 R24, R12.reuse, R32, R24 ;  /* 0x000000200c18723c */ /* 0x050ff00000041818 */
[----:B------:R-:W-:Y:S01]  /*7d80*/  HMMA.16816.F32.BF16 R20, R12, R34, R20 ;  /* 0x000000220c14723c */ /* 0x000fe20000041814 */
[----:B-1----:R-:W-:Y:S01]  /*7d90*/  F2FP.BF16.F32.PACK_AB R12, R110, R113 ;  /* 0x000000716e0c723e */ /* 0x002fe200000010ff */
[----:B------:R-:W1:Y:S01]  /*7da0*/  LDSM.16.MT88.4 R32, [R90+0x5c00] ;  /* 0x005c00005a20783b */ /* 0x000e620000004200 */
[----:B---3--:R-:W-:-:S02]  /*7db0*/  F2FP.BF16.F32.PACK_AB R14, R108, R111 ;  /* 0x0000006f6c0e723e */ /* 0x008fc400000010ff */
[----:B--2---:R-:W-:Y:S02]  /*7dc0*/  F2FP.BF16.F32.PACK_AB R13, R114, R123 ;  /* 0x0000007b720d723e */ /* 0x004fe400000010ff */
        /* <DEDUP_REMOVED lines=10> */
[----:B------:R-:W2:Y:S01]  /*7e70*/  LDSM.16.MT88.4 R16, [R93+0x5c00] ;  /* 0x005c00005d10783b */ /* 0x000ea20000004200 */
[----:B------:R-:W-:Y:S08]  /*7e80*/  MUFU.EX2 R107, R107 ;  /* 0x0000006b006b7308 */ /* 0x000ff00000000800 */
[----:B------:R-:W3:Y:S08]  /*7e90*/  MUFU.EX2 R106, R106 ;  /* 0x0000006a006a7308 */ /* 0x000ef00000000800 */
        /* <DEDUP_REMOVED lines=8> */
[----:B------:R-:W2:Y:S01]  /*7f20*/  LDSM.16.MT88.4 R28, [R90+0x6000] ;  /* 0x006000005a1c783b */ /* 0x000ea20000004200 */
[----:B---3--:R-:W-:-:S02]  /*7f30*/  F2FP.BF16.F32.PACK_AB R12, R106, R107 ;  /* 0x0000006b6a0c723e */ /* 0x008fc400000010ff */
[----:B----4-:R-:W-:Y:S02]  /*7f40*/  F2FP.BF16.F32.PACK_AB R14, R104, R105 ;  /* 0x00000069680e723e */ /* 0x010fe400000010ff */
[----:B-----5:R-:W-:Y:S02]  /*7f50*/  F2FP.BF16.F32.PACK_AB R13, R130, R145 ;  /* 0x00000091820d723e */ /* 0x020fe400000010ff */
        /* <DEDUP_REMOVED lines=14> */
[----:B------:R-:W2:Y:S01]  /*8040*/  MUFU.EX2 R98, R98 ;  /* 0x0000006200627308 */ /* 0x000ea20000000800 */
[----:B------:R-:W-:Y:S01]  /*8050*/  HMMA.16816.F32.BF16 R20, R12, R18, R20 ;  /* 0x000000120c14723c */ /* 0x000fe20000041814 */
[----:B------:R-:W4:Y:S06]  /*8060*/  LDSM.16.MT88.4 R16, [R90+0x6400] ;  /* 0x006400005a10783b */ /* 0x000f2c0000004200 */
[----:B------:R-:W-:Y:S08]  /*8070*/  MUFU.EX2 R165, R165 ;  /* 0x000000a500a57308 */ /* 0x000ff00000000800 */
[----:B------:R-:W5:Y:S08]  /*8080*/  MUFU.EX2 R138, R138 ;  /* 0x0000008a008a7308 */ /* 0x000f700000000800 */
[----:B------:R-:W-:Y:S08]  /*8090*/  MUFU.EX2 R140, R140 ;  /* 0x0000008c008c7308 */ /* 0x000ff00000000800 */
[----:B------:R-:W1:Y:S01]  /*80a0*/  MUFU.EX2 R163, R163 ;  /* 0x000000a300a37308 */ /* 0x000e620000000800 */
[-C--:B------:R-:W-:Y:S01]  /*80b0*/  FFMA.FTZ R116, R175, R47.reuse, -R54 ;  /* 0x0000002faf747223 */ /* 0x080fe20000010836 */
[-CC-:B------:R-:W-:Y:S01]  /*80c0*/  FFMA.FTZ R177, R177, R47.reuse, -R92.reuse ;  /* 0x0000002fb1b17223 */ /* 0x180fe2000001085c */
[-CC-:B------:R-:W-:Y:S01]  /*80d0*/  FFMA.FTZ R142, R209, R47.reuse, -R92.reuse ;  /* 0x0000002fd18e7223 */ /* 0x180fe2000001085c */
[-CC-:B------:R-:W-:Y:S01]  /*80e0*/  FFMA.FTZ R144, R207, R47.reuse, -R92.reuse ;  /* 0x0000002fcf907223 */ /* 0x180fe2000001085c */
[----:B------:R-:W-:Y:S01]  /*80f0*/  FFMA.FTZ R175, R205, R47, -R92 ;  /* 0x0000002fcdaf7223 */ /* 0x000fe2000001085c */
[----:B---3--:R-:W-:-:S02]  /*8100*/  F2FP.BF16.F32.PACK_AB R12, R100, R103 ;  /* 0x00000067640c723e */ /* 0x008fc400000010ff */
[----:B--2---:R-:W-:Y:S02]  /*8110*/  F2FP.BF16.F32.PACK_AB R14, R98, R101 ;  /* 0x00000065620e723e */ /* 0x004fe400000010ff */
[----:B-----5:R-:W-:Y:S01]  /*8120*/  F2FP.BF16.F32.PACK_AB R13, R138, R165 ;  /* 0x000000a58a0d723e */ /* 0x020fe200000010ff */
[----:B------:R-:W-:Y:S01]  /*8130*/  MUFU.EX2 R99, R99 ;  /* 0x0000006300637308 */ /* 0x000fe20000000800 */
[----:B-1----:R-:W-:-:S07]  /*8140*/  F2FP.BF16.F32.PACK_AB R15, R163, R140 ;  /* 0x0000008ca30f723e */ /* 0x002fce00000010ff */
[----:B------:R-:W1:Y:S08]  /*8150*/  MUFU.EX2 R96, R96 ;  /* 0x0000006000607308 */ /* 0x000e700000000800 */
[----:B------:R-:W-:Y:S01]  /*8160*/  MUFU.EX2 R95, R95 ;  /* 0x0000005f005f7308 */ /* 0x000fe20000000800 */
[C---:B------:R-:W-:Y:S07]  /*8170*/  HMMA.16816.F32.BF16 R8, R12.reuse, R28, R8 ;  /* 0x0000001c0c08723c */ /* 0x040fee0000041808 */
[----:B------:R-:W2:Y:S01]  /*8180*/  MUFU.EX2 R64, R64 ;  /* 0x0000004000407308 */ /* 0x000ea20000000800 */
[C---:B------:R-:W-:Y:S01]  /*8190*/  HMMA.16816.F32.BF16 R4, R12.reuse, R30, R4 ;  /* 0x0000001e0c04723c */ /* 0x040fe20000041804 */
[----:B------:R-:W3:Y:S06]  /*81a0*/  LDSM.16.MT88.4 R28, [R93+0x6400] ;  /* 0x006400005d1c783b */ /* 0x000eec0000004200 */
        /* <DEDUP_REMOVED lines=8> */
[----:B--2---:R-:W-:-:S02]  /*8230*/  F2FP.BF16.F32.PACK_AB R14, R64, R95 ;  /* 0x0000005f400e723e */ /* 0x004fc400000010ff */
[----:B-----5:R-:W-:Y:S02]  /*8240*/  F2FP.BF16.F32.PACK_AB R13, R142, R177 ;  /* 0x000000b18e0d723e */ /* 0x020fe400000010ff */
[----:B----4-:R-:W-:Y:S01]  /*8250*/  F2FP.BF16.F32.PACK_AB R15, R175, R144 ;  /* 0x00000090af0f723e */ /* 0x010fe200000010ff */
        /* <DEDUP_REMOVED lines=8> */
[----:B------:R-:W4:Y:S08]  /*82e0*/  MUFU.EX2 R62, R62 ;  /* 0x0000003e003e7308 */ /* 0x000f300000000800 */
[----:B------:R-:W-:Y:S08]  /*82f0*/  MUFU.EX2 R67, R67 ;  /* 0x0000004300437308 */ /* 0x000ff00000000800 */
[----:B------:R-:W5:Y:S08]  /*8300*/  MUFU.EX2 R60, R60 ;  /* 0x0000003c003c7308 */ /* 0x000f700000000800 */
[----:B------:R-:W-:Y:S08]  /*8310*/  MUFU.EX2 R183, R183 ;  /* 0x000000b700b77308 */ /* 0x000ff00000000800 */
[----:B------:R-:W1:Y:S08]  /*8320*/  MUFU.EX2 R146, R146 ;  /* 0x0000009200927308 */ /* 0x000e700000000800 */
[----:B------:R-:W-:Y:S08]  /*8330*/  MUFU.EX2 R154, R154 ;  /* 0x0000009a009a7308 */ /* 0x000ff00000000800 */
[----:B------:R-:W2:Y:S01]  /*8340*/  MUFU.EX2 R187, R187 ;  /* 0x000000bb00bb7308 */ /* 0x000ea20000000800 */
[C---:B---3--:R-:W-:Y:S08]  /*8350*/  HMMA.16816.F32.BF16 R24, R12.reuse, R28, R24 ;  /* 0x0000001c0c18723c */ /* 0x048ff00000041818 */
[----:B------:R-:W-:Y:S01]  /*8360*/  HMMA.16816.F32.BF16 R20, R12, R30, R20 ;  /* 0x0000001e0c14723c */ /* 0x000fe20000041814 */
[----:B------:R-:W3:Y:S01]  /*8370*/  LDSM.16.MT88.4 R28, [R90+0x6c00] ;  /* 0x006c00005a1c783b */ /* 0x000ee20000004200 */
[----:B----4-:R-:W-:-:S02]  /*8380*/  F2FP.BF16.F32.PACK_AB R12, R62, R69 ;  /* 0x000000453e0c723e */ /* 0x010fc400000010ff */
[----:B-----5:R-:W-:Y:S02]  /*8390*/  F2FP.BF16.F32.PACK_AB R14, R60, R67 ;  /* 0x000000433c0e723e */ /* 0x020fe400000010ff */
[----:B-1----:R-:W-:Y:S02]  /*83a0*/  F2FP.BF16.F32.PACK_AB R13, R146, R183 ;  /* 0x000000b7920d723e */ /* 0x002fe400000010ff */
[----:B--2---:R-:W-:Y:S01]  /*83b0*/  F2FP.BF16.F32.PACK_AB R15, R187, R154 ;  /* 0x0000009abb0f723e */ /* 0x004fe200000010ff */
        /* <DEDUP_REMOVED lines=9> */
[----:B------:R-:W2:Y:S08]  /*8450*/  MUFU.EX2 R58, R58 ;  /* 0x0000003a003a7308 */ /* 0x000eb00000000800 */
[----:B------:R-:W-:Y:S01]  /*8460*/  MUFU.EX2 R63, R63 ;  /* 0x0000003f003f7308 */ /* 0x000fe20000000800 */
[C---:B------:R-:W-:Y:S07]  /*8470*/  HMMA.16816.F32.BF16 R24, R12.reuse, R16, R24 ;  /* 0x000000100c18723c */ /* 0x040fee0000041818 */
[----:B------:R-:W4:Y:S01]  /*8480*/  MUFU.EX2 R56, R56 ;  /* 0x0000003800387308 */ /* 0x000f220000000800 */
[----:B------:R-:W-:Y:S01]  /*8490*/  HMMA.16816.F32.BF16 R20, R12, R18, R20 ;  /* 0x000000120c14723c */ /* 0x000fe20000041814 */
[----:B------:R-:W5:Y:S06]  /*84a0*/  LDSM.16.MT88.4 R12, [R90+0x7000] ;  /* 0x007000005a0c783b */ /* 0x000f6c0000004200 */
[----:B------:R-:W-:Y:S08]  /*84b0*/  MUFU.EX2 R156, R156 ;  /* 0x0000009c009c7308 */ /* 0x000ff00000000800 */
[----:B------:R-:W3:Y:S08]  /*84c0*/  MUFU.EX2 R147, R147 ;  /* 0x0000009300937308 */ /* 0x000ef00000000800 */
[----:B------:R-:W-:Y:S08]  /*84d0*/  MUFU.EX2 R191, R191 ;  /* 0x000000bf00bf7308 */ /* 0x000ff00000000800 */
[----:B------:R-:W1:Y:S01]  /*84e0*/  MUFU.EX2 R158, R158 ;  /* 0x0000009e009e7308 */ /* 0x000e620000000800 */
[-CC-:B------:R-:W-:Y:S01]  /*84f0*/  FFMA.FTZ R185, R185, R47.reuse, -R92.reuse ;  /* 0x0000002fb9b97223 */ /* 0x180fe2000001085c */
[-CC-:B------:R-:W-:Y:S01]  /*8500*/  FFMA.FTZ R162, R181, R47.reuse, -R92.reuse ;  /* 0x0000002fb5a27223 */ /* 0x180fe2000001085c */
[-CC-:B------:R-:W-:Y:S01]  /*8510*/  FFMA.FTZ R164, R179, R47.reuse, -R92.reuse ;  /* 0x0000002fb3a47223 */ /* 0x180fe2000001085c */
[----:B------:R-:W-:Y:S01]  /*8520*/  FFMA.FTZ R171, R171, R47, -R92 ;  /* 0x0000002fabab7223 */ /* 0x000fe2000001085c */
[----:B--2---:R-:W-:-:S02]  /*8530*/  F2FP.BF16.F32.PACK_AB R16, R58, R65 ;  /* 0x000000413a10723e */ /* 0x004fc400000010ff */
[----:B----4-:R-:W-:Y:S02]  /*8540*/  F2FP.BF16.F32.PACK_AB R18, R56, R63 ;  /* 0x0000003f3812723e */ /* 0x010fe400000010ff */
[----:B---3--:R-:W-:Y:S01]  /*8550*/  F2FP.BF16.F32.PACK_AB R17, R147, R156 ;  /* 0x0000009c9311723e */ /* 0x008fe200000010ff */
[----:B------:R-:W-:Y:S01]  /*8560*/  MUFU.EX2 R66, R66 ;  /* 0x0000004200427308 */ /* 0x000fe20000000800 */
[----:B-1----:R-:W-:-:S07]  /*8570*/  F2FP.BF16.F32.PACK_AB R19, R158, R191 ;  /* 0x000000bf9e13723e */ /* 0x002fce00000010ff */
[----:B------:R-:W1:Y:S08]  /*8580*/  MUFU.EX2 R39, R39 ;  /* 0x0000002700277308 */ /* 0x000e700000000800 */
[----:B------:R-:W-:Y:S01]  /*8590*/  MUFU.EX2 R38, R38 ;  /* 0x0000002600267308 */ /* 0x000fe20000000800 */
[C---:B------:R-:W-:Y:S07]  /*85a0*/  HMMA.16816.F32.BF16 R8, R16.reuse, R28, R8 ;  /* 0x0000001c1008723c */ /* 0x040fee0000041808 */
[----:B------:R-:W-:Y:S01]  /*85b0*/  MUFU.EX2 R85, R85 ;  /* 0x0000005500557308 */ /* 0x000fe20000000800 */
[C---:B------:R-:W-:Y:S01]  /*85c0*/  HMMA.16816.F32.BF16 R4, R16.reuse, R30, R4 ;  /* 0x0000001e1004723c */ /* 0x040fe20000041804 */
[----:B------:R-:W2:Y:S06]  /*85d0*/  LDSM.16.MT88.4 R28, [R93+0x7000] ;  /* 0x007000005d1c783b */ /* 0x000eac0000004200 */
[----:B------:R-:W-:Y:S08]  /*85e0*/  MUFU.EX2 R185, R185 ;  /* 0x000000b900b97308 */ /* 0x000ff00000000800 */
[----:B------:R-:W3:Y:S08]  /*85f0*/  MUFU.EX2 R162, R162 ;  /* 0x000000a200a27308 */ /* 0x000ef00000000800 */
[----:B------:R-:W-:Y:S08]  /*8600*/  MUFU.EX2 R164, R164 ;  /* 0x000000a400a47308 */ /* 0x000ff00000000800 */
[----:B------:R-:W4:Y:S01]  /*8610*/  MUFU.EX2 R171, R171 ;  /* 0x000000ab00ab7308 */ /* 0x000f220000000800 */
[----:B------:R-:W-:Y:S01]  /*8620*/  HMMA.16816.F32.BF16 R24, R16, R32, R24 ;  /* 0x000000201018723c */ /* 0x000fe20000041818 */
[----:B-1----:R-:W-:-:S02]  /*8630*/  F2FP.BF16.F32.PACK_AB R32, R39, R66 ;  /* 0x000000422720723e */ /* 0x002fc400000010ff */
[----:B---3--:R-:W-:-:S05]  /*8640*/  F2FP.BF16.F32.PACK_AB R33, R162, R185 ;  /* 0x000000b9a221723e */ /* 0x008fca00000010ff */
[----:B------:R-:W-:Y:S01]  /*8650*/  HMMA.16816.F32.BF16 R20, R16, R34, R20 ;  /* 0x000000221014723c */ /* 0x000fe20000041814 */
[----:B------:R-:W-:Y:S01]  /*8660*/  F2FP.BF16.F32.PACK_AB R34, R85, R38 ;  /* 0x000000265522723e */ /* 0x000fe200000010ff */
[----:B------:R-:W-:Y:S01]  /*8670*/  LDSM.16.MT88.4 R16, [R90+0x7400] ;  /* 0x007400005a10783b */ /* 0x000fe20000004200 */
[----:B----4-:R-:W-:-:S07]  /*8680*/  F2FP.BF16.F32.PACK_AB R35, R171, R164 ;  /* 0x000000a4ab23723e */ /* 0x010fce00000010ff */
[C---:B-----5:R-:W-:Y:S08]  /*8690*/  HMMA.16816.F32.BF16 R8, R32.reuse, R12, R8 ;  /* 0x0000000c2008723c */ /* 0x060ff00000041808 */
[C---:B------:R-:W-:Y:S01]  /*86a0*/  HMMA.16816.F32.BF16 R4, R32.reuse, R14, R4 ;  /* 0x0000000e2004723c */ /* 0x040fe20000041804 */
[----:B------:R-:W1:Y:S01]  /*86b0*/  LDSM.16.MT88.4 R12, [R93+0x7400] ;  /* 0x007400005d0c783b */ /* 0x000e620000004200 */
[-C--:B------:R-:W-:Y:S01]  /*86c0*/  FFMA.FTZ R81, R81, R47.reuse, -R54 ;  /* 0x0000002f51517223 */ /* 0x080fe20000010836 */
[-CC-:B------:R-:W-:Y:S01]  /*86d0*/  FFMA.FTZ R169, R169, R47.reuse, -R92.reuse ;  /* 0x0000002fa9a97223 */ /* 0x180fe2000001085c */
[-CC-:B------:R-:W-:Y:S01]  /*86e0*/  FFMA.FTZ R166, R167, R47.reuse, -R92.reuse ;  /* 0x0000002fa7a67223 */ /* 0x180fe2000001085c */
[-CC-:B------:R-:W-:Y:S01]  /*86f0*/  FFMA.FTZ R161, R161, R47.reuse, -R92.reuse ;  /* 0x0000002fa1a17223 */ /* 0x180fe2000001085c */
[----:B------:R-:W-:Y:S01]  /*8700*/  FFMA.FTZ R168, R159, R47, -R92 ;  /* 0x0000002f9fa87223 */ /* 0x000fe2000001085c */
[----:B------:R-:W-:Y:S01]  /*8710*/  MUFU.EX2 R83, R83 ;  /* 0x0000005300537308 */ /* 0x000fe20000000800 */
[----:B--2---:R-:W-:Y:S01]  /*8720*/  HMMA.16816.F32.BF16 R24, R32, R28, R24 ;  /* 0x0000001c2018723c */ /* 0x004fe20000041818 */
[----:B------:R-:W-:Y:S01]  /*8730*/  FADD.FTZ R128, R135, R128 ;  /* 0x0000008087807221 */ /* 0x000fe20000010000 */
[----:B------:R-:W-:-:S05]  /*8740*/  FADD.FTZ R134, R139, R134 ;  /* 0x000000868b867221 */ /* 0x000fca0000010000 */
[----:B------:R-:W2:Y:S08]  /*8750*/  MUFU.EX2 R80, R80 ;  /* 0x0000005000507308 */ /* 0x000eb00000000800 */
[----:B------:R-:W-:Y:S08]  /*8760*/  MUFU.EX2 R81, R81 ;  /* 0x0000005100517308 */ /* 0x000ff00000000800 */
[----:B------:R-:W3:Y:S08]  /*8770*/  MUFU.EX2 R78, R78 ;  /* 0x0000004e004e7308 */ /* 0x000ef00000000800 */
[----:B------:R-:W-:Y:S08]  /*8780*/  MUFU.EX2 R169, R169 ;  /* 0x000000a900a97308 */ /* 0x000ff00000000800 */
[----:B------:R-:W4:Y:S08]  /*8790*/  MUFU.EX2 R166, R166 ;  /* 0x000000a600a67308 */ /* 0x000f300000000800 */
[----:B------:R-:W-:Y:S08]  /*87a0*/  MUFU.EX2 R161, R161 ;  /* 0x000000a100a17308 */ /* 0x000ff00000000800 */
[----:B------:R-:W5:Y:S01]  /*87b0*/  MUFU.EX2 R168, R168 ;  /* 0x000000a800a87308 */ /* 0x000f620000000800 */
[----:B------:R-:W-:Y:S01]  /*87c0*/  FADD.FTZ R129, R129, R128 ;  /* 0x0000008081817221 */ /* 0x000fe20000010000 */
[----:B------:R-:W-:Y:S01]  /*87d0*/  FADD.FTZ R137, R137, R134 ;  /* 0x0000008689897221 */ /* 0x000fe20000010000 */
[----:B------:R-:W-:Y:S01]  /*87e0*/  HMMA.16816.F32.BF16 R28, R32, R30, R20 ;  /* 0x0000001e201c723c */ /* 0x000fe20000041814 */
[----:B------:R-:W1:Y:S01]  /*87f0*/  LDSM.16.MT88.4 R20, [R90+0x7800] ;  /* 0x007800005a14783b */ /* 0x000e620000004200 */
[----:B------:R-:W-:Y:S01]  /*8800*/  FADD.FTZ R122, R122, R129 ;  /* 0x000000817a7a7221 */ /* 0x000fe20000010000 */
[----:B------:R-:W-:Y:S01]  /*8810*/  FADD.FTZ R132, R132, R137 ;  /* 0x0000008984847221 */ /* 0x000fe20000010000 */
[----:B--2---:R-:W-:-:S02]  /*8820*/  F2FP.BF16.F32.PACK_AB R32, R80, R83 ;  /* 0x000000535020723e */ /* 0x004fc400000010ff */
[----:B---3--:R-:W-:Y:S01]  /*8830*/  F2FP.BF16.F32.PACK_AB R34, R78, R81 ;  /* 0x000000514e22723e */ /* 0x008fe200000010ff */
[----:B------:R-:W-:Y:S01]  /*8840*/  FADD.FTZ R121, R121, R122 ;  /* 0x0000007a79797221 */ /* 0x000fe20000010000 */
[----:B----4-:R-:W-:Y:S01]  /*8850*/  F2FP.BF16.F32.PACK_AB R33, R166, R169 ;  /* 0x000000a9a621723e */ /* 0x010fe200000010ff */
[----:B------:R-:W-:Y:S01]  /*8860*/  FADD.FTZ R131, R131, R132 ;  /* 0x0000008483837221 */ /* 0x000fe20000010000 */
[-C--:B------:R-:W-:Y:S01]  /*8870*/  FFMA.FTZ R170, R41, R47.reuse, -R92 ;  /* 0x0000002f29aa7223 */ /* 0x080fe2000001085c */
[--C-:B------:R-:W-:Y:S01]  /*8880*/  FFMA.FTZ R41, R117, R47, -R54.reuse ;  /* 0x0000002f75297223 */ /* 0x100fe20000010836 */
[----:B-----5:R-:W-:Y:S01]  /*8890*/  F2FP.BF16.F32.PACK_AB R35, R168, R161 ;  /* 0x000000a1a823723e */ /* 0x020fe200000010ff */
[----:B------:R-:W-:Y:S01]  /*88a0*/  FADD.FTZ R118, R118, R121 ;  /* 0x0000007976767221 */ /* 0x000fe20000010000 */
[----:B------:R-:W-:Y:S01]  /*88b0*/  FADD.FTZ R117, R126, R131 ;  /* 0x000000837e757221 */ /* 0x000fe20000010000 */
[-C--:B------:R-:W-:Y:S01]  /*88c0*/  FFMA.FTZ R77, R77, R47.reuse, -R54 ;  /* 0x0000002f4d4d7223 */ /* 0x080fe20000010836 */
[-CC-:B------:R-:W-:Y:S01]  /*88d0*/  FFMA.FTZ R141, R141, R47.reuse, -R92.reuse ;  /* 0x0000002f8d8d7223 */ /* 0x180fe2000001085c */
[-CC-:B------:R-:W-:Y:S01]  /*88e0*/  FFMA.FTZ R127, R127, R47.reuse, -R92.reuse ;  /* 0x0000002f7f7f7223 */ /* 0x180fe2000001085c */
[----:B------:R-:W-:Y:S01]  /*88f0*/  FFMA.FTZ R40, R40, R47, -R92 ;  /* 0x0000002f28287223 */ /* 0x000fe2000001085c */
[----:B-1----:R-:W-:Y:S01]  /*8900*/  HMMA.16816.F32.BF16 R24, R32, R12, R24 ;  /* 0x0000000c2018723c */ /* 0x002fe20000041818 */
[----:B------:R-:W-:Y:S01]  /*8910*/  FADD.FTZ R115, R115, R118 ;  /* 0x0000007673737221 */ /* 0x000fe20000010000 */
[----:B------:R-:W-:Y:S01]  /*8920*/  FADD.FTZ R12, R120, R117 ;  /* 0x00000075780c7221 */ /* 0x000fe20000010000 */
[----:B------:R-:W-:Y:S02]  /*8930*/  MUFU.EX2 R79, R79 ;  /* 0x0000004f004f7308 */ /* 0x000fe40000000800 */
[----:B------:R-:W-:Y:S01]  /*8940*/  FADD.FTZ R112, R112, R115 ;  /* 0x0000007370707221 */ /* 0x000fe20000010000 */
[----:B------:R-:W-:-:S02]  /*8950*/  FADD.FTZ R12, R125, R12 ;  /* 0x0000000c7d0c7221 */ /* 0x000fc40000010000 */
[C---:B------:R-:W-:Y:S01]  /*8960*/  HMMA.16816.F32.BF16 R8, R32.reuse, R16, R8 ;  /* 0x000000102008723c */ /* 0x040fe20000041808 */
[----:B------:R-:W-:Y:S02]  /*8970*/  FADD.FTZ R113, R113, R112 ;  /* 0x0000007071717221 */ /* 0x000fe40000010000 */
[----:B------:R-:W1:Y:S05]  /*8980*/  MUFU.EX2 R76, R76 ;  /* 0x0000004c004c7308 */ /* 0x000e6a0000000800 */
[----:B------:R-:W-:Y:S01]  /*8990*/  HMMA.16816.F32.BF16 R4, R32, R18, R4 ;  /* 0x000000122004723c */ /* 0x000fe20000041804 */
[----:B------:R-:W2:Y:S02]  /*89a0*/  LDSM.16.MT88.4 R16, [R93+0x7800] ;  /* 0x007800005d10783b */ /* 0x000ea40000004200 */
[----:B------:R-:W-:Y:S01]  /*89b0*/  MUFU.EX2 R77, R77 ;  /* 0x0000004d004d7308 */ /* 0x000fe20000000800 */
[----:B------:R-:W-:Y:S01]  /*89c0*/  FADD.FTZ R123, R123, R12 ;  /* 0x0000000c7b7b7221 */ /* 0x000fe20000010000 */
[----:B------:R-:W-:-:S06]  /*89d0*/  FADD.FTZ R110, R110, R113 ;  /* 0x000000716e6e7221 */ /* 0x000fcc0000010000 */
[----:B------:R-:W3:Y:S01]  /*89e0*/  MUFU.EX2 R74, R74 ;  /* 0x0000004a004a7308 */ /* 0x000ee20000000800 */
[----:B------:R-:W-:Y:S01]  /*89f0*/  HMMA.16816.F32.BF16 R28, R32, R14, R28 ;  /* 0x0000000e201c723c */ /* 0x000fe2000004181c */
[----:B------:R-:W4:Y:S06]  /*8a00*/  LDSM.16.MT88.4 R12, [R90+0x7c00] ;  /* 0x007c00005a0c783b */ /* 0x000f2c0000004200 */
[----:B------:R-:W-:Y:S01]  /*8a10*/  MUFU.EX2 R141, R141 ;  /* 0x0000008d008d7308 */ /* 0x000fe20000000800 */
[----:B------:R-:W-:-:S07]  /*8a20*/  FADD.FTZ R114, R114, R123 ;  /* 0x0000007b72727221 */ /* 0x000fce0000010000 */
[----:B------:R-:W5:Y:S08]  /*8a30*/  MUFU.EX2 R170, R170 ;  /* 0x000000aa00aa7308 */ /* 0x000f700000000800 */
[----:B------:R-:W-:Y:S08]  /*8a40*/  MUFU.EX2 R127, R127 ;  /* 0x0000007f007f7308 */ /* 0x000ff00000000800 */
[----:B------:R-:W2:Y:S01]  /*8a50*/  MUFU.EX2 R40, R40 ;  /* 0x0000002800287308 */ /* 0x000ea20000000800 */
[----:B------:R-:W-:Y:S01]  /*8a60*/  FADD.FTZ R111, R111, R110 ;  /* 0x0000006e6f6f7221 */ /* 0x000fe20000010000 */
[----:B------:R-:W-:Y:S01]  /*8a70*/  FADD.FTZ R119, R119, R114 ;  /* 0x0000007277777221 */ /* 0x000fe20000010000 */
[-CC-:B------:R-:W-:Y:S01]  /*8a80*/  FFMA.FTZ R37, R37, R47.reuse, -R92.reuse ;  /* 0x0000002f25257223 */ /* 0x180fe2000001085c */
[-CC-:B------:R-:W-:Y:S01]  /*8a90*/  FFMA.FTZ R36, R36, R47.reuse, -R92.reuse ;  /* 0x0000002f24247223 */ /* 0x180fe2000001085c */
[----:B------:R-:W-:Y:S01]  /*8aa0*/  FADD.FTZ R108, R108, R111 ;  /* 0x0000006f6c6c7221 */ /* 0x000fe20000010000 */
[----:B------:R-:W-:Y:S01]  /*8ab0*/  FADD.FTZ R124, R124, R119 ;  /* 0x000000777c7c7221 */ /* 0x000fe20000010000 */
[--C-:B------:R-:W-:Y:S01]  /*8ac0*/  FFMA.FTZ R53, R53, R47, -R92.reuse ;  /* 0x0000002f35357223 */ /* 0x100fe2000001085c */
[----:B-1----:R-:W-:Y:S01]  /*8ad0*/  F2FP.BF16.F32.PACK_AB R32, R76, R79 ;  /* 0x0000004f4c20723e */ /* 0x002fe200000010ff */
[----:B------:R-:W-:Y:S01]  /*8ae0*/  FFMA.FTZ R49, R49, R47, -R92 ;  /* 0x0000002f31317223 */ /* 0x000fe2000001085c */
[----:B---3--:R-:W-:Y:S01]  /*8af0*/  F2FP.BF16.F32.PACK_AB R34, R74, R77 ;  /* 0x0000004d4a22723e */ /* 0x008fe200000010ff */
[----:B------:R-:W-:Y:S01]  /*8b00*/  FADD.FTZ R107, R107, R108 ;  /* 0x0000006c6b6b7221 */ /* 0x000fe20000010000 */
[----:B-----5:R-:W-:Y:S01]  /*8b10*/  F2FP.BF16.F32.PACK_AB R33, R170, R141 ;  /* 0x0000008daa21723e */ /* 0x020fe200000010ff */
[----:B------:R-:W-:Y:S01]  /*8b20*/  FADD.FTZ R145, R145, R124 ;  /* 0x0000007c91917221 */ /* 0x000fe20000010000 */
[----:B--2---:R-:W-:Y:S01]  /*8b30*/  F2FP.BF16.F32.PACK_AB R35, R40, R127 ;  /* 0x0000007f2823723e */ /* 0x004fe200000010ff */
[----:B------:R-:W-:Y:S01]  /*8b40*/  MUFU.EX2 R75, R75 ;  /* 0x0000004b004b7308 */ /* 0x000fe20000000800 */
[----:B------:R-:W-:Y:S01]  /*8b50*/  FADD.FTZ R106, R106, R107 ;  /* 0x0000006b6a6a7221 */ /* 0x000fe20000010000 */
[----:B------:R-:W-:-:S06]  /*8b60*/  FADD.FTZ R145, R130, R145 ;  /* 0x0000009182917221 */ /* 0x000fcc0000010000 */
[----:B------:R-:W1:Y:S01]  /*8b70*/  MUFU.EX2 R72, R72 ;  /* 0x0000004800487308 */ /* 0x000e620000000800 */
[----:B------:R-:W-:Y:S01]  /*8b80*/  HMMA.16816.F32.BF16 R8, R32, R20, R8 ;  /* 0x000000142008723c */ /* 0x000fe20000041808 */
[----:B------:R-:W-:Y:S01]  /*8b90*/  FADD.FTZ R105, R105, R106 ;  /* 0x0000006a69697221 */ /* 0x000fe20000010000 */
[----:B------:R-:W-:-:S05]  /*8ba0*/  FADD.FTZ R136, R136, R145 ;  /* 0x0000009188887221 */ /* 0x000fca0000010000 */
[----:B------:R-:W-:Y:S01]  /*8bb0*/  MUFU.EX2 R73, R73 ;  /* 0x0000004900497308 */ /* 0x000fe20000000800 */
[----:B------:R-:W-:Y:S01]  /*8bc0*/  HMMA.16816.F32.BF16 R4, R32, R22, R4 ;  /* 0x000000162004723c */ /* 0x000fe20000041804 */
[----:B------:R-:W2:Y:S06]  /*8bd0*/  LDSM.16.MT88.4 R20, [R93+0x7c00] ;  /* 0x007c00005d14783b */ /* 0x000eac0000004200 */
[----:B------:R-:W-:Y:S08]  /*8be0*/  MUFU.EX2 R70, R70 ;  /* 0x0000004600467308 */ /* 0x000ff00000000800 */
[----:B------:R-:W-:Y:S08]  /*8bf0*/  MUFU.EX2 R37, R37 ;  /* 0x0000002500257308 */ /* 0x000ff00000000800 */
[----:B------:R-:W3:Y:S08]  /*8c00*/  MUFU.EX2 R36, R36 ;  /* 0x0000002400247308 */ /* 0x000ef00000000800 */
[----:B------:R-:W-:Y:S08]  /*8c10*/  MUFU.EX2 R53, R53 ;  /* 0x0000003500357308 */ /* 0x000ff00000000800 */
[----:B------:R-:W5:Y:S01]  /*8c20*/  MUFU.EX2 R108, R49 ;  /* 0x00000031006c7308 */ /* 0x000f620000000800 */
[----:B------:R-:W-:Y:S01]  /*8c30*/  FADD.FTZ R104, R104, R105 ;  /* 0x0000006968687221 */ /* 0x000fe20000010000 */
[----:B------:R-:W-:-:S03]  /*8c40*/  FADD.FTZ R136, R143, R136 ;  /* 0x000000888f887221 */ /* 0x000fc60000010000 */
[----:B------:R-:W-:Y:S01]  /*8c50*/  FADD.FTZ R103, R103, R104 ;  /* 0x0000006867677221 */ /* 0x000fe20000010000 */
[----:B------:R-:W-:Y:S01]  /*8c60*/  FADD.FTZ R165, R165, R136 ;  /* 0x00000088a5a57221 */ /* 0x000fe20000010000 */
[----:B------:R-:W-:Y:S01]  /*8c70*/  HMMA.16816.F32.BF16 R24, R32, R16, R24 ;  /* 0x000000102018723c */ /* 0x000fe20000041818 */
[----:B-1----:R-:W-:Y:S01]  /*8c80*/  F2FP.BF16.F32.PACK_AB R16, R72, R75 ;  /* 0x0000004b4810723e */ /* 0x002fe200000010ff */
[----:B------:R-:W-:Y:S01]  /*8c90*/  FADD.FTZ R100, R100, R103 ;  /* 0x0000006764647221 */ /* 0x000fe20000010000 */
[----:B---3--:R-:W-:Y:S01]  /*8ca0*/  F2FP.BF16.F32.PACK_AB R17, R36, R37 ;  /* 0x000000252411723e */ /* 0x008fe200000010ff */
[----:B------:R-:W-:-:S04]  /*8cb0*/  FADD.FTZ R165, R138, R165 ;  /* 0x000000a58aa57221 */ /* 0x000fc80000010000 */
[----:B------:R-:W-:Y:S01]  /*8cc0*/  HMMA.16816.F32.BF16 R28, R32, R18, R28 ;  /* 0x00000012201c723c */ /* 0x000fe2000004181c */
[----:B------:R-:W-:Y:S01]  /*8cd0*/  F2FP.BF16.F32.PACK_AB R18, R70, R73 ;  /* 0x000000494612723e */ /* 0x000fe200000010ff */
[----:B------:R-:W-:Y:S01]  /*8ce0*/  FADD.FTZ R101, R101, R100 ;  /* 0x0000006465657221 */ /* 0x000fe20000010000 */
[----:B-----5:R-:W-:Y:S01]  /*8cf0*/  F2FP.BF16.F32.PACK_AB R19, R108, R53 ;  /* 0x000000356c13723e */ /* 0x020fe200000010ff */
[----:B------:R-:W-:Y:S01]  /*8d00*/  FADD.FTZ R140, R140, R165 ;  /* 0x000000a58c8c7221 */ /* 0x000fe20000010000 */
[----:B------:R-:W1:Y:S03]  /*8d10*/  LDSM.16.MT88.4 R32, [R90+0x8000] ;  /* 0x008000005a20783b */ /* 0x000e660000004200 */
[----:B------:R-:W-:Y:S02]  /*8d20*/  FADD.FTZ R140, R163, R140 ;  /* 0x0000008ca38c7221 */ /* 0x000fe40000010000 */
[----:B----4-:R-:W-:Y:S01]  /*8d30*/  HMMA.16816.F32.BF16 R8, R16, R12, R8 ;  /* 0x0000000c1008723c */ /* 0x010fe20000041808 */
[----:B------:R-:W-:Y:S01]  /*8d40*/  FADD.FTZ R12, R98, R101 ;  /* 0x00000065620c7221 */ /* 0x000fe20000010000 */
[----:B------:R-:W-:-:S03]  /*8d50*/  FADD.FTZ R177, R177, R140 ;  /* 0x0000008cb1b17221 */ /* 0x000fc60000010000 */
[----:B------:R-:W-:Y:S01]  /*8d60*/  FADD.FTZ R99, R99, R12 ;  /* 0x0000000c63637221 */ /* 0x000fe20000010000 */
[----:B------:R-:W-:-:S03]  /*8d70*/  FADD.FTZ R177, R142, R177 ;  /* 0x000000b18eb17221 */ /* 0x000fc60000010000 */
[----:B------:R-:W-:Y:S01]  /*8d80*/  FADD.FTZ R96, R96, R99 ;  /* 0x0000006360607221 */ /* 0x000fe20000010000 */
[----:B------:R-:W-:Y:S01]  /*8d90*/  FADD.FTZ R144, R144, R177 ;  /* 0x000000b190907221 */ /* 0x000fe20000010000 */
[----:B------:R-:W-:Y:S01]  /*8da0*/  HMMA.16816.F32.BF16 R4, R16, R14, R4 ;  /* 0x0000000e1004723c */ /* 0x000fe20000041804 */
[----:B------:R-:W3:Y:S01]  /*8db0*/  LDSM.16.MT88.4 R12, [R93+0x8000] ;  /* 0x008000005d0c783b */ /* 0x000ee20000004200 */
[----:B------:R-:W-:Y:S01]  /*8dc0*/  FADD.FTZ R95, R95, R96 ;  /* 0x000000605f5f7221 */ /* 0x000fe20000010000 */
[----:B------:R-:W-:-:S03]  /*8dd0*/  FADD.FTZ R144, R175, R144 ;  /* 0x00000090af907221 */ /* 0x000fc60000010000 */
[----:B------:R-:W-:Y:S02]  /*8de0*/  FADD.FTZ R64, R64, R95 ;  /* 0x0000005f40407221 */ /* 0x000fe40000010000 */
[----:B--2---:R-:W-:Y:S01]  /*8df0*/  HMMA.16816.F32.BF16 R24, R16, R20, R24 ;  /* 0x000000141018723c */ /* 0x004fe20000041818 */
[----:B------:R-:W-:Y:S01]  /*8e00*/  FADD.FTZ R21, R183, R144 ;  /* 0x00000090b7157221 */ /* 0x000fe20000010000 */
[----:B------:R-:W-:Y:S01]  /*8e10*/  FADD.FTZ R69, R69, R64 ;  /* 0x0000004045457221 */ /* 0x000fe20000010000 */
[-CC-:B------:R-:W-:Y:S01]  /*8e20*/  FFMA.FTZ R48, R48, R47.reuse, -R92.reuse ;  /* 0x0000002f30307223 */ /* 0x180fe2000001085c */
[-CC-:B------:R-:W-:Y:S01]  /*8e30*/  FFMA.FTZ R45, R45, R47.reuse, -R92.reuse ;  /* 0x0000002f2d2d7223 */ /* 0x180fe2000001085c */
[-CC-:B------:R-:W-:Y:S01]  /*8e40*/  FFMA.FTZ R49, R44, R47.reuse, -R92.reuse ;  /* 0x0000002f2c317223 */ /* 0x180fe2000001085c */
[----:B------:R-:W-:Y:S01]  /*8e50*/  FADD.FTZ R62, R62, R69 ;  /* 0x000000453e3e7221 */ /* 0x000fe20000010000 */
[----:B------:R-:W-:Y:S01]  /*8e60*/  FADD.FTZ R21, R146, R21 ;  /* 0x0000001592157221 */ /* 0x000fe20000010000 */
[----:B------:R-:W-:Y:S01]  /*8e70*/  FFMA.FTZ R55, R55, R47, -R92 ;  /* 0x0000002f37377223 */ /* 0x000fe2000001085c */
[----:B------:R-:W-:Y:S01]  /*8e80*/  MUFU.EX2 R71, R71 ;  /* 0x0000004700477308 */ /* 0x000fe20000000800 */
[----:B------:R-:W-:Y:S01]  /*8e90*/  FADD.FTZ R67, R67, R62 ;  /* 0x0000003e43437221 */ /* 0x000fe20000010000 */
[----:B------:R-:W-:-:S03]  /*8ea0*/  FADD.FTZ R154, R154, R21 ;  /* 0x000000159a9a7221 */ /* 0x000fc60000010000 */
[----:B------:R-:W-:-:S03]  /*8eb0*/  FADD.FTZ R60, R60, R67 ;  /* 0x000000433c3c7221 */ /* 0x000fc60000010000 */
[----:B------:R-:W2:Y:S01]  /*8ec0*/  MUFU.EX2 R68, R68 ;  /* 0x0000004400447308 */ /* 0x000ea20000000800 */
[----:B------:R-:W-:Y:S01]  /*8ed0*/  FADD.FTZ R187, R187, R154 ;  /* 0x0000009abbbb7221 */ /* 0x000fe20000010000 */
[----:B------:R-:W-:Y:S06]  /*8ee0*/  HMMA.16816.F32.BF16 R28, R16, R22, R28 ;  /* 0x00000016101c723c */ /* 0x000fec000004181c */
[----:B------:R-:W-:Y:S01]  /*8ef0*/  MUFU.EX2 R91, R91 ;  /* 0x0000005b005b7308 */ /* 0x000fe20000000800 */
[----:B------:R-:W-:-:S07]  /*8f00*/  FADD.FTZ R65, R65, R60 ;  /* 0x0000003c41417221 */ /* 0x000fce0000010000 */
[----:B------:R-:W4:Y:S01]  /*8f10*/  MUFU.EX2 R94, R94 ;  /* 0x0000005e005e7308 */ /* 0x000f220000000800 */
[----:B------:R-:W-:-:S07]  /*8f20*/  FADD.FTZ R156, R156, R187 ;  /* 0x000000bb9c9c7221 */ /* 0x000fce0000010000 */
[----:B------:R-:W-:Y:S08]  /*8f30*/  MUFU.EX2 R48, R48 ;  /* 0x0000003000307308 */ /* 0x000ff00000000800 */
[----:B------:R-:W5:Y:S08]  /*8f40*/  MUFU.EX2 R45, R45 ;  /* 0x0000002d002d7308 */ /* 0x000f700000000800 */
[----:B------:R-:W-:Y:S08]  /*8f50*/  MUFU.EX2 R49, R49 ;  /* 0x0000003100317308 */ /* 0x000ff00000000800 */
[----:B------:R-:W1:Y:S01]  /*8f60*/  MUFU.EX2 R98, R55 ;  /* 0x0000003700627308 */ /* 0x000e620000000800 */
[----:B------:R-:W-:Y:S01]  /*8f70*/  FADD.FTZ R58, R58, R65 ;  /* 0x000000413a3a7221 */ /* 0x000fe20000010000 */
[----:B------:R-:W-:Y:S01]  /*8f80*/  FADD.FTZ R156, R147, R156 ;  /* 0x0000009c939c7221 */ /* 0x000fe20000010000 */
[----:B------:R-:W3:Y:S02]  /*8f90*/  LDSM.16.MT88.4 R20, [R90+0x8400] ;  /* 0x008400005a14783b */ /* 0x000ee40000004200 */
[----:B------:R-:W-:Y:S01]  /*8fa0*/  FADD.FTZ R63, R63, R58 ;  /* 0x0000003a3f3f7221 */ /* 0x000fe20000010000 */
[----:B------:R-:W-:Y:S01]  /*8fb0*/  FADD.FTZ R191, R191, R156 ;  /* 0x0000009cbfbf7221 */ /* 0x000fe20000010000 */
[----:B--2---:R-:W-:-:S02]  /*8fc0*/  F2FP.BF16.F32.PACK_AB R16, R68, R71 ;  /* 0x000000474410723e */ /* 0x004fc400000010ff */
[----:B----4-:R-:W-:Y:S02]  /*8fd0*/  F2FP.BF16.F32.PACK_AB R18, R94, R91 ;  /* 0x0000005b5e12723e */ /* 0x010fe400000010ff */
[----:B-----5:R-:W-:Y:S01]  /*8fe0*/  F2FP.BF16.F32.PACK_AB R17, R45, R48 ;  /* 0x000000302d11723e */ /* 0x020fe200000010ff */
[----:B------:R-:W-:Y:S01]  /*8ff0*/  FADD.FTZ R63, R56, R63 ;  /* 0x0000003f383f7221 */ /* 0x000fe20000010000 */
[----:B------:R-:W-:Y:S01]  /*9000*/  FADD.FTZ R158, R158, R191 ;  /* 0x000000bf9e9e7221 */ /* 0x000fe20000010000 */
[----:B-1----:R-:W-:Y:S01]  /*9010*/  F2FP.BF16.F32.PACK_AB R19, R98, R49 ;  /* 0x000000316213723e */ /* 0x002fe200000010ff */
        /* <DEDUP_REMOVED lines=8> */
[----:B------:R-:W-:Y:S01]  /*90a0*/  HMMA.16816.F32.BF16 R8, R16, R32, R8 ;  /* 0x000000201008723c */ /* 0x000fe20000041808 */
[----:B------:R-:W-:Y:S02]  /*90b0*/  MUFU.EX2 R102, R102 ;  /* 0x0000006600667308 */ /* 0x000fe40000000800 */
[----:B------:R-:W-:-:S05]  /*90c0*/  FADD.FTZ R185, R162, R185 ;  /* 0x000000b9a2b97221 */ /* 0x000fca0000010000 */
[C---:B------:R-:W-:Y:S01]  /*90d0*/  HMMA.16816.F32.BF16 R4, R16.reuse, R34, R4 ;  /* 0x000000221004723c */ /* 0x040fe20000041804 */
[----:B------:R-:W1:Y:S01]  /*90e0*/  LDSM.16.MT88.4 R32, [R93+0x8400] ;  /* 0x008400005d20783b */ /* 0x000e620000004200 */
[----:B------:R-:W2:Y:S06]  /*90f0*/  MUFU.EX2 R109, R109 ;  /* 0x0000006d006d7308 */ /* 0x000eac0000000800 */
[C---:B---3--:R-:W-:Y:S02]  /*9100*/  HMMA.16816.F32.BF16 R24, R16.reuse, R12, R24 ;  /* 0x0000000c1018723c */ /* 0x048fe40000041818 */
[----:B------:R-:W-:Y:S06]  /*9110*/  MUFU.EX2 R116, R116 ;  /* 0x0000007400747308 */ /* 0x000fec0000000800 */
[----:B------:R-:W-:Y:S01]  /*9120*/  HMMA.16816.F32.BF16 R28, R16, R14, R28 ;  /* 0x0000000e101c723c */ /* 0x000fe2000004181c */
[----:B------:R-:W-:Y:S01]  /*9130*/  FADD.FTZ R17, R39, R66 ;  /* 0x0000004227117221 */ /* 0x000fe20000010000 */
[----:B------:R-:W3:Y:S01]  /*9140*/  MUFU.EX2 R157, R157 ;  /* 0x0000009d009d7308 */ /* 0x000ee20000000800 */
[----:B------:R-:W-:-:S02]  /*9150*/  FADD.FTZ R18, R164, R185 ;  /* 0x000000b9a4127221 */ /* 0x000fc40000010000 */
[----:B------:R-:W-:-:S05]  /*9160*/  FADD.FTZ R16, R38, R17 ;  /* 0x0000001126107221 */ /* 0x000fca0000010000 */
[----:B------:R-:W-:Y:S01]  /*9170*/  MUFU.EX2 R50, R50 ;  /* 0x0000003200327308 */ /* 0x000fe20000000800 */
[----:B------:R-:W-:Y:S01]  /*9180*/  FADD.FTZ R16, R85, R16 ;  /* 0x0000001055107221 */ /* 0x000fe20000010000 */
[----:B------:R-:W-:-:S06]  /*9190*/  FADD.FTZ R18, R171, R18 ;  /* 0x00000012ab127221 */ /* 0x000fcc0000010000 */
[----:B------:R-:W4:Y:S08]  /*91a0*/  MUFU.EX2 R51, R51 ;  /* 0x0000003300337308 */ /* 0x000f300000000800 */
[----:B------:R-:W-:Y:S08]  /*91b0*/  MUFU.EX2 R46, R46 ;  /* 0x0000002e002e7308 */ /* 0x000ff00000000800 */
[----:B------:R-:W5:Y:S01]  /*91c0*/  MUFU.EX2 R61, R61 ;  /* 0x0000003d003d7308 */ /* 0x000f620000000800 */
[----:B------:R-:W-:Y:S01]  /*91d0*/  FADD.FTZ R83, R83, R16 ;  /* 0x0000001053537221 */ /* 0x000fe20000010000 */
[----:B------:R-:W-:Y:S01]  /*91e0*/  FADD.FTZ R169, R169, R18 ;  /* 0x00000012a9a97221 */ /* 0x000fe20000010000 */
[----:B--2---:R-:W-:Y:S01]  /*91f0*/  F2FP.BF16.F32.PACK_AB R12, R109, R102 ;  /* 0x000000666d0c723e */ /* 0x004fe200000010ff */
[----:B------:R-:W2:Y:S01]  /*9200*/  LDSM.16.MT88.4 R16, [R90+0x8800] ;  /* 0x008800005a10783b */ /* 0x000ea20000004200 */
[----:B------:R-:W-:Y:S01]  /*9210*/  FADD.FTZ R80, R80, R83 ;  /* 0x0000005350507221 */ /* 0x000fe20000010000 */
[----:B------:R-:W-:Y:S01]  /*9220*/  FADD.FTZ R166, R166, R169 ;  /* 0x000000a9a6a67221 */ /* 0x000fe20000010000 */
[----:B---3--:R-:W-:-:S02]  /*9230*/  F2FP.BF16.F32.PACK_AB R14, R157, R116 ;  /* 0x000000749d0e723e */ /* 0x008fc400000010ff */
[----:B----4-:R-:W-:Y:S01]  /*9240*/  F2FP.BF16.F32.PACK_AB R13, R51, R50 ;  /* 0x00000032330d723e */ /* 0x010fe200000010ff */
[----:B------:R-:W-:Y:S01]  /*9250*/  FADD.FTZ R81, R81, R80 ;  /* 0x0000005051517221 */ /* 0x000fe20000010000 */
[----:B------:R-:W-:Y:S01]  /*9260*/  FADD.FTZ R161, R161, R166 ;  /* 0x000000a6a1a17221 */ /* 0x000fe20000010000 */
[----:B-----5:R-:W-:Y:S02]  /*9270*/  F2FP.BF16.F32.PACK_AB R15, R61, R46 ;  /* 0x0000002e3d0f723e */ /* 0x020fe400000010ff */
[----:B------:R-:W-:Y:S01]  /*9280*/  FADD.FTZ R78, R78, R81 ;  /* 0x000000514e4e7221 */ /* 0x000fe20000010000 */
[----:B------:R-:W-:-:S03]  /*9290*/  FADD.FTZ R168, R168, R161 ;  /* 0x000000a1a8a87221 */ /* 0x000fc60000010000 */
[----:B------:R-:W-:Y:S01]  /*92a0*/  FADD.FTZ R79, R79, R78 ;  /* 0x0000004e4f4f7221 */ /* 0x000fe20000010000 */
[----:B------:R-:W-:Y:S01]  /*92b0*/  HMMA.16816.F32.BF16 R8, R12, R20, R8 ;  /* 0x000000140c08723c */ /* 0x000fe20000041808 */
[----:B------:R-:W-:Y:S01]  /*92c0*/  FADD.FTZ R141, R141, R168 ;  /* 0x000000a88d8d7221 */ /* 0x000fe20000010000 */
[----:B------:R-:W-:-:S06]  /*92d0*/  FFMA.FTZ R38, R42, R47, -R92 ;  /* 0x0000002f2a267223 */ /* 0x000fcc000001085c */
[C---:B------:R-:W-:Y:S01]  /*92e0*/  HMMA.16816.F32.BF16 R4, R12.reuse, R22, R4 ;  /* 0x000000160c04723c */ /* 0x040fe20000041804 */
[----:B------:R-:W3:Y:S01]  /*92f0*/  LDSM.16.MT88.4 R20, [R93+0x8800] ;  /* 0x008800005d14783b */ /* 0x000ee20000004200 */
[----:B------:R-:W-:Y:S01]  /*9300*/  FADD.FTZ R76, R76, R79 ;  /* 0x0000004f4c4c7221 */ /* 0x000fe20000010000 */
[----:B------:R-:W-:Y:S01]  /*9310*/  FADD.FTZ R170, R170, R141 ;  /* 0x0000008daaaa7221 */ /* 0x000fe20000010000 */
[-CC-:B------:R-:W-:Y:S01]  /*9320*/  FFMA.FTZ R133, R133, R47.reuse, -R54.reuse ;  /* 0x0000002f85857223 */ /* 0x180fe20000010836 */
[-C--:B------:R-:W-:Y:S01]  /*9330*/  FFMA.FTZ R160, R173, R47.reuse, -R54 ;  /* 0x0000002fada07223 */ /* 0x080fe20000010836 */
[-CC-:B------:R-:W-:Y:S01]  /*9340*/  FFMA.FTZ R42, R89, R47.reuse, -R92.reuse ;  /* 0x0000002f592a7223 */ /* 0x180fe2000001085c */
[-CC-:B------:R-:W-:Y:S01]  /*9350*/  FFMA.FTZ R43, R43, R47.reuse, -R92.reuse ;  /* 0x0000002f2b2b7223 */ /* 0x180fe2000001085c */
[----:B------:R-:W-:Y:S01]  /*9360*/  FFMA.FTZ R87, R87, R47, -R92 ;  /* 0x0000002f57577223 */ /* 0x000fe2000001085c */
[----:B------:R-:W-:Y:S01]  /*9370*/  FADD.FTZ R77, R77, R76 ;  /* 0x0000004c4d4d7221 */ /* 0x000fe20000010000 */
[----:B------:R-:W-:Y:S01]  /*9380*/  FADD.FTZ R127, R127, R170 ;  /* 0x000000aa7f7f7221 */ /* 0x000fe20000010000 */
[----:B-1----:R-:W-:Y:S01]  /*9390*/  HMMA.16816.F32.BF16 R24, R12, R32, R24 ;  /* 0x000000200c18723c */ /* 0x002fe20000041818 */
[----:B------:R-:W-:Y:S01]  /*93a0*/  MUFU.EX2 R152, R152 ;  /* 0x0000009800987308 */ /* 0x000fe20000000800 */
[----:B------:R-:W-:Y:S01]  /*93b0*/  FADD.FTZ R74, R74, R77 ;  /* 0x0000004d4a4a7221 */ /* 0x000fe20000010000 */
[----:B------:R-:W-:Y:S01]  /*93c0*/  FADD.FTZ R40, R40, R127 ;  /* 0x0000007f28287221 */ /* 0x000fe20000010000 */
[----:B------:R-:W1:Y:S05]  /*93d0*/  LDSM.16.MT88.4 R140, [R90+0x8c00] ;  /* 0x008c00005a8c783b */ /* 0x000e6a0000004200 */
[----:B------:R-:W4:Y:S01]  /*93e0*/  MUFU.EX2 R133, R133 ;  /* 0x0000008500857308 */ /* 0x000f220000000800 */
[----:B------:R-:W-:Y:S01]  /*93f0*/  FADD.FTZ R75, R75, R74 ;  /* 0x0000004a4b4b7221 */ /* 0x000fe20000010000 */
[----:B------:R-:W-:-:S06]  /*9400*/  FADD.FTZ R37, R37, R40 ;  /* 0x0000002825257221 */ /* 0x000fcc0000010000 */
[----:B------:R-:W-:Y:S08]  /*9410*/  MUFU.EX2 R160, R160 ;  /* 0x000000a000a07308 */ /* 0x000ff00000000800 */
[----:B------:R-:W5:Y:S08]  /*9420*/  MUFU.EX2 R41, R41 ;  /* 0x0000002900297308 */ /* 0x000f700000000800 */
[----:B------:R-:W-:Y:S08]  /*9430*/  MUFU.EX2 R39, R43 ;  /* 0x0000002b00277308 */ /* 0x000ff00000000800 */
[----:B------:R-:W2:Y:S08]  /*9440*/  MUFU.EX2 R38, R38 ;  /* 0x0000002600267308 */ /* 0x000eb00000000800 */
[----:B------:R-:W-:Y:S08]  /*9450*/  MUFU.EX2 R42, R42 ;  /* 0x0000002a002a7308 */ /* 0x000ff00000000800 */
[----:B------:R-:W3:Y:S01]  /*9460*/  MUFU.EX2 R33, R87 ;  /* 0x0000005700217308 */ /* 0x000ee20000000800 */
[----:B------:R-:W-:Y:S01]  /*9470*/  FADD.FTZ R72, R72, R75 ;  /* 0x0000004b48487221 */ /* 0x000fe20000010000 */
[----:B------:R-:W-:Y:S01]  /*9480*/  FADD.FTZ R36, R36, R37 ;  /* 0x0000002524247221 */ /* 0x000fe20000010000 */
[----:B------:R-:W-:Y:S01]  /*9490*/  HMMA.16816.F32.BF16 R28, R12, R34, R28 ;  /* 0x000000220c1c723c */ /* 0x000fe2000004181c */
[-C--:B------:R-:W-:Y:S01]  /*94a0*/  FFMA.FTZ R44, R97, R47.reuse, -R54 ;  /* 0x0000002f612c7223 */ /* 0x080fe20000010836 */
[----:B------:R-:W-:Y:S01]  /*94b0*/  FADD.FTZ R73, R73, R72 ;  /* 0x0000004849497221 */ /* 0x000fe20000010000 */
[----:B------:R-:W-:Y:S01]  /*94c0*/  FADD.FTZ R37, R53, R36 ;  /* 0x0000002435257221 */ /* 0x000fe20000010000 */
[-CC-:B------:R-:W-:Y:S01]  /*94d0*/  FFMA.FTZ R52, R59, R47.reuse, -R54.reuse ;  /* 0x0000002f3b347223 */ /* 0x180fe20000010836 */
[-C--:B------:R-:W-:Y:S01]  /*94e0*/  FFMA.FTZ R249, R57, R47.reuse, -R54 ;  /* 0x0000002f39f97223 */ /* 0x080fe20000010836 */
        /* <DEDUP_REMOVED lines=8> */
[----:B--2---:R-:W-:-:S02]  /*9570*/  F2FP.BF16.F32.PACK_AB R13, R38, R39 ;  /* 0x00000027260d723e */ /* 0x004fc400000010ff */
[----:B---3--:R-:W-:Y:S01]  /*9580*/  F2FP.BF16.F32.PACK_AB R15, R33, R42 ;  /* 0x0000002a210f723e */ /* 0x008fe200000010ff */
[----:B------:R-:W-:Y:S01]  /*9590*/  MUFU.EX2 R44, R44 ;  /* 0x0000002c002c7308 */ /* 0x000fe20000000800 */
[----:B------:R-:W-:Y:S01]  /*95a0*/  FADD.FTZ R71, R71, R70 ;  /* 0x0000004647477221 */ /* 0x000fe20000010000 */
[----:B------:R-:W-:-:S06]  /*95b0*/  FADD.FTZ R48, R48, R37 ;  /* 0x0000002530307221 */ /* 0x000fcc0000010000 */
[----:B------:R-:W2:Y:S01]  /*95c0*/  MUFU.EX2 R55, R55 ;  /* 0x0000003700377308 */ /* 0x000ea20000000800 */
[----:B------:R-:W-:Y:S01]  /*95d0*/  HMMA.16816.F32.BF16 R8, R12, R16, R8 ;  /* 0x000000100c08723c */ /* 0x000fe20000041808 */
[----:B------:R-:W-:Y:S01]  /*95e0*/  FADD.FTZ R68, R68, R71 ;  /* 0x0000004744447221 */ /* 0x000fe20000010000 */
[----:B------:R-:W-:-:S05]  /*95f0*/  FADD.FTZ R48, R45, R48 ;  /* 0x000000302d307221 */ /* 0x000fca0000010000 */
[----:B------:R-:W-:Y:S08]  /*9600*/  MUFU.EX2 R52, R52 ;  /* 0x0000003400347308 */ /* 0x000ff00000000800 */
[----:B------:R-:W3:Y:S08]  /*9610*/  MUFU.EX2 R249, R249 ;  /* 0x000000f900f97308 */ /* 0x000ef00000000800 */
[----:B------:R-:W-:Y:S08]  /*9620*/  MUFU.EX2 R32, R32 ;  /* 0x0000002000207308 */ /* 0x000ff00000000800 */
[----:B------:R-:W4:Y:S08]  /*9630*/  MUFU.EX2 R35, R35 ;  /* 0x0000002300237308 */ /* 0x000f300000000800 */
[----:B------:R-:W-:Y:S08]  /*9640*/  MUFU.EX2 R34, R34 ;  /* 0x0000002200227308 */ /* 0x000ff00000000800 */
[----:B------:R-:W5:Y:S01]  /*9650*/  MUFU.EX2 R247, R247 ;  /* 0x000000f700f77308 */ /* 0x000f620000000800 */
[----:B------:R-:W-:Y:S01]  /*9660*/  HMMA.16816.F32.BF16 R24, R12, R20, R24 ;  /* 0x000000140c18723c */ /* 0x000fe20000041818 */
[----:B------:R-:W-:Y:S01]  /*9670*/  FADD.FTZ R21, R91, R68 ;  /* 0x000000445b157221 */ /* 0x000fe20000010000 */
[----:B------:R-:W-:-:S03]  /*9680*/  FADD.FTZ R49, R49, R48 ;  /* 0x0000003031317221 */ /* 0x000fc60000010000 */
[----:B------:R-:W-:Y:S01]  /*9690*/  FADD.FTZ R21, R94, R21 ;  /* 0x000000155e157221 */ /* 0x000fe20000010000 */
[----:B------:R-:W-:Y:S02]  /*96a0*/  FADD.FTZ R49, R98, R49 ;  /* 0x0000003162317221 */ /* 0x000fe40000010000 */
[C---:B------:R-:W-:Y:S01]  /*96b0*/  HMMA.16816.F32.BF16 R16, R12.reuse, R18, R4 ;  /* 0x000000120c10723c */ /* 0x040fe20000041804 */
[----:B------:R-:W-:Y:S01]  /*96c0*/  FADD.FTZ R102, R102, R21 ;  /* 0x0000001566667221 */ /* 0x000fe20000010000 */
[----:B------:R-:W-:Y:S01]  /*96d0*/  FADD.FTZ R50, R50, R49 ;  /* 0x0000003132327221 */ /* 0x000fe20000010000 */
[----:B------:R-:W1:Y:S05]  /*96e0*/  LDSM.16.MT88.4 R4, [R93+0x8c00] ;  /* 0x008c00005d04783b */ /* 0x000e6a0000004200 */
[----:B------:R-:W-:Y:S01]  /*96f0*/  HMMA.16816.F32.BF16 R28, R12, R22, R28 ;  /* 0x000000160c1c723c */ /* 0x000fe2000004181c */
[----:B--2---:R-:W-:-:S02]  /*9700*/  F2FP.BF16.F32.PACK_AB R12, R55, R44 ;  /* 0x0000002c370c723e */ /* 0x004fc400000010ff */
[----:B---3--:R-:W-:Y:S02]  /*9710*/  F2FP.BF16.F32.PACK_AB R14, R249, R52 ;  /* 0x00000034f90e723e */ /* 0x008fe400000010ff */
[----:B----4-:R-:W-:Y:S02]  /*9720*/  F2FP.BF16.F32.PACK_AB R13, R35, R32 ;  /* 0x00000020230d723e */ /* 0x010fe400000010ff */
[----:B-----5:R-:W-:Y:S01]  /*9730*/  F2FP.BF16.F32.PACK_AB R15, R247, R34 ;  /* 0x00000022f70f723e */ /* 0x020fe200000010ff */
[----:B------:R-:W-:Y:S01]  /*9740*/  FADD.FTZ R109, R109, R102 ;  /* 0x000000666d6d7221 */ /* 0x000fe20000010000 */
[----:B------:R-:W-:-:S03]  /*9750*/  FADD.FTZ R51, R51, R50 ;  /* 0x0000003233337221 */ /* 0x000fc60000010000 */
[----:B------:R-:W-:Y:S02]  /*9760*/  FADD.FTZ R116, R116, R109 ;  /* 0x0000006d74747221 */ /* 0x000fe40000010000 */
[----:B-1----:R-:W-:Y:S01]  /*9770*/  HMMA.16816.F32.BF16 R144, R12, R140, R8 ;  /* 0x0000008c0c90723c */ /* 0x002fe20000041808 */
        /* <DEDUP_REMOVED lines=20> */
[----:B------:R-:W-:-:S07]  /*98c0*/  FADD.FTZ R247, R247, R34 ;  /* 0x00000022f7f77221 */ /* 0x000fce0000010000 */
[----:B------:R-:W-:Y:S01]  /*98d0*/  HMMA.16816.F32.BF16 R132, R12, R6, R28 ;  /* 0x000000060c84723c */ /* 0x000fe2000004181c */
[----:B------:R-:W-:-:S04]  /*98e0*/  NOP ;  /* 0x0000000000007918 */ /* 0x000fc80000000000 */
[----:B------:R-:W-:-:S15]  /*98f0*/  @!P6 BRA `(.L_x_2695) ;  /* 0x000000580038e947 */ /* 0x000fde0003800000 */
[----:B------:R-:W-:Y:S01]  /*9900*/  IMAD R151, R233, 0x40, R151 ;  /* 0x00000040e9977824 */ /* 0x000fe200078e0297 */
[----:B------:R-:W-:Y:S01]  /*9910*/  LOP3.LUT R214, R214, 0x1f0, RZ, 0xc0, !PT ;  /* 0x000001f0d6d67812 */ /* 0x000fe200078ec0ff */
[----:B------:R-:W-:Y:S01]  /*9920*/  VIADD R235, R150, 0xfffffffe ;  /* 0xfffffffe96eb7836 */ /* 0x000fe20000000000 */
[----:B------:R-:W-:Y:S02]  /*9930*/  ISETP.NE.U32.AND P3, PT, R242, RZ, PT ;  /* 0x000000fff200720c */ /* 0x000fe40003f65070 */
[----:B------:R-:W-:Y:S02]  /*9940*/  IADD3 R151, PT, PT, R153, R151, R214 ;  /* 0x0000009799977210 */ /* 0x000fe40007ffe0d6 */
[----:B------:R-:W-:Y:S02]  /*9950*/  ISETP.NE.AND.EX P3, PT, R243, RZ, PT, P3 ;  /* 0x000000fff300720c */ /* 0x000fe40003f65330 */
[----:B------:R-:W-:Y:S01]  /*9960*/  IADD3 R151, PT, PT, -R155, R151, -R192 ;  /* 0x000000979b977210 */ /* 0x000fe20007ffe9c0 */
[----:B------:R-:W-:Y:S01]  /*9970*/  IMAD.MOV.U32 R155, RZ, RZ, R0 ;  /* 0x000000ffff9b7224 */ /* 0x000fe200078e0000 */
[----:B------:R-:W-:-:S03]  /*9980*/  MOV R153, R2 ;  /* 0x0000000200997202 */ /* 0x000fc60000000f00 */
[----:B------:R-:W-:-:S05]  /*9990*/  IMAD R234, R150, -0x100, R151 ;  /* 0xffffff0096ea7824 */ /* 0x000fca00078e0297 */
[----:B------:R-:W-:-:S07]  /*99a0*/  IADD3 R234, PT, PT, R234, 0x208, RZ ;  /* 0x00000208eaea7810 */ /* 0x000fce0007ffe0ff */
.L_x_2702:
[----:B------:R-:W1:Y:S01]  /*99b0*/  S2R R212, SR_TID.X ;  /* 0x0000000000d47919 */ /* 0x000e620000002100 */
[----:B------:R-:W-:Y:S01]  /*99c0*/  MOV R0, R229 ;  /* 0x000000e500007202 */ /* 0x000fe20000000f00 */
[----:B------:R-:W-:Y:S04]  /*99d0*/  DEPBAR.LE SB0, 0x0 ;  /* 0x000080000000791a */ /* 0x000fe80000000000 */
[----:B------:R-:W-:Y:S05]  /*99e0*/  WARPSYNC.ALL ;  /* 0x0000000000007948 */ /* 0x000fea0003800000 */
[----:B------:R-:W-:Y:S01]  /*99f0*/  BAR.SYNC.DEFER_BLOCKING 0x0 ;  /* 0x0000000000007b1d */ /* 0x000fe20000010000 */
[----:B------:R-:W-:Y:S02]  /*9a00*/  @!P3 IMAD.MOV.U32 R5, RZ, RZ, RZ ;  /* 0x000000ffff05b224 */ /* 0x000fe400078e00ff */
[----:B------:R-:W-:Y:S03]  /*9a10*/  IMAD.MOV.U32 R2, RZ, RZ, R228 ;  /* 0x000000ffff027224 */ /* 0x000fe600078e00e4 */
[----:B------:R-:W-:Y:S02]  /*9a20*/  @!P3 IADD3 R5, P0, PT, RZ, -R5, RZ ;  /* 0x80000005ff05b210 */ /* 0x000fe40007f1e0ff */
[C---:B-1----:R-:W-:Y:S01]  /*9a30*/  SHF.L.U32 R218, R212.reuse, 0x5, RZ ;  /* 0x00000005d4da7819 */ /* 0x042fe200000006ff */
[----:B------:R-:W-:Y:S01]  /*9a40*/  IMAD.SHL.U32 R215, R212, 0x10, RZ ;  /* 0x00000010d4d77824 */ /* 0x000fe200078e00ff */
        /* <DEDUP_REMOVED lines=38> */
[-C--:B------:R-:W-:Y:S02]  /*9cb0*/  LOP3.LUT R5, R236, R11.reuse, RZ, 0x3c, !PT ;  /* 0x0000000bec057212 */ /* 0x080fe400078e3cff */
[----:B------:R-:W-:Y:S02]  /*9cc0*/  ISETP.GE.U32.AND P6, PT, R7, R8, PT ;  /* 0x000000080700720c */ /* 0x000fe40003fc6070 */
[----:B------:R-:W-:Y:S02]  /*9cd0*/  ISETP.GE.AND P2, PT, R5, RZ, PT ;  /* 0x000000ff0500720c */ /* 0x000fe40003f46270 */
[----:B------:R-:W-:Y:S02]  /*9ce0*/  ISETP.NE.AND P1, PT, R11, RZ, PT ;  /* 0x000000ff0b00720c */ /* 0x000fe40003f25270 */
[----:B------:R-:W-:Y:S03]  /*9cf0*/  LOP3.LUT R5, RZ, R11, RZ, 0x33, !PT ;  /* 0x0000000bff057212 */ /* 0x000fe600078e33ff */
[----:B------:R-:W-:Y:S04]  /*9d00*/  @P5 VIADD R9, R9, 0x1 ;  /* 0x0000000109095836 */ /* 0x000fe80000000000 */
[----:B------:R-:W-:Y:S02]  /*9d10*/  @P6 VIADD R10, R10, 0x1 ;  /* 0x000000010a0a6836 */ /* 0x000fe40000000000 */
[----:B------:R-:W-:Y:S03]  /*9d20*/  @!P0 IMAD.MOV R9, RZ, RZ, -R9 ;  /* 0x000000ffff098224 */ /* 0x000fe600078e0a09 */
[----:B------:R-:W-:Y:S02]  /*9d30*/  @!P2 IADD3 R10, PT, PT, -R10, RZ, RZ ;  /* 0x000000ff0a0aa210 */ /* 0x000fe40007ffe1ff */
        /* <DEDUP_REMOVED lines=23> */
.L_x_2697:
[----:B------:R-:W-:Y:S05]  /*9eb0*/  BSYNC.RECONVERGENT B0 ;  /* 0x0000000000007941 */ /* 0x000fea0003800200 */
.L_x_2696:
[----:B------:R-:W1:Y:S01]  /*9ec0*/  S2UR UR6, SR_CgaCtaId ;  /* 0x00000000000679c3 */ /* 0x000e620000008800 */
[C---:B------:R-:W-:Y:S01]  /*9ed0*/  IMAD.SHL.U32 R225, R212.reuse, 0x8, RZ ;  /* 0x00000008d4e17824 */ /* 0x040fe200078e00ff */
[----:B------:R-:W-:Y:S01]  /*9ee0*/  LOP3.LUT R239, R212, 0x18, RZ, 0xc0, !PT ;  /* 0x00000018d4ef7812 */ /* 0x000fe200078ec0ff */
[----:B------:R-:W-:Y:S01]  /*9ef0*/  UMOV UR7, 0x400 ;  /* 0x0000040000077882 */ /* 0x000fe20000000000 */
[C---:B------:R-:W-:Y:S01]  /*9f00*/  IMAD.SHL.U32 R95, R222.reuse, 0x40, RZ ;  /* 0x00000040de5f7824 */ /* 0x040fe200078e00ff */
[----:B------:R-:W-:Y:S01]  /*9f10*/  SHF.L.U64.HI R94, R222, 0x6, R223 ;  /* 0x00000006de5e7819 */ /* 0x000fe200000102df */
[----:B------:R-:W-:Y:S01]  /*9f20*/  IMAD.SHL.U32 R213, R212, 0x4, RZ ;  /* 0x00000004d4d57824 */ /* 0x000fe200078e00ff */
[C---:B------:R-:W-:Y:S01]  /*9f30*/  LOP3.LUT R92, R225.reuse, 0xc0, RZ, 0xc0, !PT ;  /* 0x000000c0e15c7812 */ /* 0x040fe200078ec0ff */
[----:B------:R-:W-:Y:S01]  /*9f40*/  BSSY.RECONVERGENT B1, `(.L_x_2698) ;  /* 0x0000152000017945 */ /* 0x000fe20003800200 */
[C---:B------:R-:W-:Y:S02]  /*9f50*/  LOP3.LUT R224, R225.reuse, 0x18, RZ, 0xc0, !PT ;  /* 0x00000018e1e07812 */ /* 0x040fe400078ec0ff */
[----:B------:R-:W-:Y:S02]  /*9f60*/  LOP3.LUT R239, R92, R239, RZ, 0xfc, !PT ;  /* 0x000000ef5cef7212 */ /* 0x000fe400078efcff */
[----:B------:R-:W-:Y:S02]  /*9f70*/  LOP3.LUT R92, R225, 0x1f20, RZ, 0xc0, !PT ;  /* 0x00001f20e15c7812 */ /* 0x000fe400078ec0ff */
[----:B------:R-:W-:Y:S02]  /*9f80*/  LOP3.LUT R245, R239, R224, RZ, 0x3c, !PT ;  /* 0x000000e0eff57212 */ /* 0x000fe400078e3cff */
[CC--:B------:R-:W-:Y:S02]  /*9f90*/  ISETP.GE.AND P2, PT, R224.reuse, R237.reuse, PT ;  /* 0x000000ede000720c */ /* 0x0c0fe40003f46270 */
[----:B------:R-:W-:Y:S02]  /*9fa0*/  ISETP.GE.AND P1, PT, R224, R237, PT ;  /* 0x000000ede000720c */ /* 0x000fe40003f26270 */
[----:B------:R-:W-:Y:S02]  /*9fb0*/  LOP3.LUT R245, R92, R245, RZ, 0xfc, !PT ;  /* 0x000000f55cf57212 */ /* 0x000fe400078efcff */
[----:B------:R-:W-:Y:S01]  /*9fc0*/  IADD3 R100, P0, PT, R95, R228, RZ ;  /* 0x000000e45f647210 */ /* 0x000fe20007f1e0ff */
[----:B-1----:R-:W-:Y:S01]  /*9fd0*/  ULEA UR6, UR6, UR7, 0x18 ;  /* 0x0000000706067291 */ /* 0x002fe2000f8ec0ff */
[----:B------:R-:W-:Y:S02]  /*9fe0*/  SHF.R.U32.HI R214, RZ, 0x1, R212 ;  /* 0x00000001ffd67819 */ /* 0x000fe400000116d4 */
[----:B------:R-:W-:Y:S01]  /*9ff0*/  LOP3.LUT R157, R215, 0x100, RZ, 0xc0, !PT ;  /* 0x00000100d79d7812 */ /* 0x000fe200078ec0ff */
[----:B------:R-:W-:Y:S01]  /*a000*/  IMAD.X R101, R94, 0x1, R229, P0 ;  /* 0x000000015e657824 */ /* 0x000fe200000e06e5 */
[----:B------:R-:W-:Y:S01]  /*a010*/  LOP3.LUT R151, R218, 0xc0, RZ, 0xc0, !PT ;  /* 0x000000c0da977812 */ /* 0x000fe200078ec0ff */
[----:B------:R-:W-:Y:S01]  /*a020*/  IMAD.U32 R216, RZ, RZ, UR6 ;  /* 0x00000006ffd87e24 */ /* 0x000fe2000f8e00ff */
[----:B------:R-:W-:Y:S01]  /*a030*/  LOP3.LUT R217, R214, 0x8, RZ, 0xc0, !PT ;  /* 0x00000008d6d97812 */ /* 0x000fe200078ec0ff */
[----:B------:R-:W-:Y:S01]  /*a040*/  @!P1 IMAD.MOV.U32 R92, RZ, RZ, R100 ;  /* 0x000000ffff5c9224 */ /* 0x000fe200078e0064 */
[----:B------:R-:W-:Y:S01]  /*a050*/  @!P1 IADD3 R98, P0, PT, R100, R95, RZ ;  /* 0x0000005f64629210 */ /* 0x000fe20007f1e0ff */
[----:B------:R-:W-:Y:S01]  /*a060*/  IMAD R245, R245, 0x2, R216 ;  /* 0x00000002f5f57824 */ /* 0x000fe200078e02d8 */
[CC--:B------:R-:W-:Y:S01]  /*a070*/  @!P1 LEA R102, P4, R222.reuse, R100.reuse, 0x7 ;  /* 0x00000064de669211 */ /* 0x0c0fe200078838ff */
[----:B------:R-:W-:Y:S01]  /*a080*/  @!P1 IMAD.MOV.U32 R93, RZ, RZ, R101 ;  /* 0x000000ffff5d9224 */ /* 0x000fe200078e0065 */
[----:B------:R-:W-:Y:S01]  /*a090*/  LOP3.LUT R215, R215, 0x3e00, RZ, 0xc0, !PT ;  /* 0x00003e00d7d77812 */ /* 0x000fe200078ec0ff */
[----:B------:R-:W-:Y:S01]  /*a0a0*/  @!P1 IMAD R99, R223, 0x180, RZ ;  /* 0x00000180df639824 */ /* 0x000fe200078e02ff */
[----:B------:R-:W-:Y:S01]  /*a0b0*/  @!PT LDS RZ, [RZ] ;  /* 0x00000000fffff984 */ /* 0x000fe20000000800 */
[----:B------:R-:W-:Y:S01]  /*a0c0*/  @!PT LDS RZ, [RZ] ;  /* 0x00000000fffff984 */ /* 0x000fe20000000800 */
[----:B------:R-:W-:Y:S01]  /*a0d0*/  @!PT LDS RZ, [RZ] ;  /* 0x00000000fffff984 */ /* 0x000fe20000000800 */
[----:B------:R-:W-:Y:S01]  /*a0e0*/  @!P2 LDGSTS.E.BYPASS.LTC128B.128 [R245+0x5000], desc[UR4][R228.64] ;  /* 0x05000000e4f5afae */ /* 0x000fe2000b981a04 */
[C---:B------:R-:W-:Y:S01]  /*a0f0*/  @!P1 IMAD.WIDE.U32 R92, R222.reuse, 0x180, R92 ;  /* 0x00000180de5c9825 */ /* 0x040fe200078e005c */
[----:B------:R-:W-:Y:S03]  /*a100*/  LOP3.LUT R2, R157, 0x20, R218, 0xf8, !PT ;  /* 0x000000209d027812 */ /* 0x000fe600078ef8da */
[----:B------:R-:W-:Y:S01]  /*a110*/  @P2 STS.128 [R245+0x5000], RZ ;  /* 0x005000fff5002388 */ /* 0x000fe20000000c00 */
[----:B------:R-:W-:Y:S01]  /*a120*/  @!P1 IMAD.IADD R93, R99, 0x1, R93 ;  /* 0x00000001635d9824 */ /* 0x000fe200078e025d */
[----:B------:R-:W-:Y:S01]  /*a130*/  LOP3.LUT R0, R213, 0x18, RZ, 0xc0, !PT ;  /* 0x00000018d5007812 */ /* 0x000fe200078ec0ff */
[----:B------:R-:W-:Y:S02]  /*a140*/  @!P1 IMAD.MOV.U32 R96, RZ, RZ, R100 ;  /* 0x000000ffff609224 */ /* 0x000fe400078e0064 */
[----:B------:R-:W-:Y:S01]  /*a150*/  @P1 STS.128 [R245+0x5800], RZ ;  /* 0x005800fff5001388 */ /* 0x000fe20000000c00 */
[----:B------:R-:W-:Y:S01]  /*a160*/  @!P1 IMAD.MOV.U32 R97, RZ, RZ, R101 ;  /* 0x000000ffff619224 */ /* 0x000fe200078e0065 */
[----:B------:R-:W-:Y:S01]  /*a170*/  LOP3.LUT R151, R151, 0x8, R212, 0xf8, !PT ;  /* 0x0000000897977812 */ /* 0x000fe200078ef8d4 */
[----:B------:R-:W-:Y:S02]  /*a180*/  @!P1 IMAD.X R99, R101, 0x1, R94, P0 ;  /* 0x0000000165639824 */ /* 0x000fe400000e065e */
        /* <DEDUP_REMOVED lines=10> */
[----:B------:R-:W-:Y:S01]  /*a230*/  @!PT LDS RZ, [RZ] ;  /* 0x00000000fffff984 */ /* 0x000fe20000000800 */
[----:B------:R-:W-:Y:S01]  /*a240*/  @!PT LDS RZ, [RZ] ;  /* 0x00000000fffff984 */ /* 0x000fe20000000800 */
[----:B------:R-:W-:Y:S01]  /*a250*/  @!PT LDS RZ, [RZ] ;  /* 0x00000000fffff984 */ /* 0x000fe20000000800 */
[----:B------:R-:W-:Y:S01]  /*a260*/  @!P1 LDGSTS.E.BYPASS.LTC128B.128 [R245+0x6000], desc[UR4][R98.64] ;  /* 0x0600000062f59fae */ /* 0x000fe2000b981a04 */
[----:B------:R-:W-:Y:S01]  /*a270*/  LOP3.LUT P0, RZ, R212, 0x4, RZ, 0xc0, !PT ;  /* 0x00000004d4ff7812 */ /* 0x000fe2000780c0ff */
[----:B------:R-:W-:Y:S01]  /*a280*/  @!P1 IMAD.IADD R97, R103, 0x1, R97 ;  /* 0x0000000167619824 */ /* 0x000fe200078e0261 */
[----:B------:R-:W-:Y:S02]  /*a290*/  @!P1 LEA.HI.X R103, R222, R101, R223, 0x7, P4 ;  /* 0x00000065de679211 */ /* 0x000fe400020f3cdf */
[----:B------:R-:W-:Y:S01]  /*a2a0*/  @P1 STS.128 [R245+0x6800], RZ ;  /* 0x006800fff5001388 */ /* 0x000fe20000000c00 */
[----:B------:R-:W-:Y:S01]  /*a2b0*/  @!P1 IMAD R107, R223, 0xc0, RZ ;  /* 0x000000c0df6b9824 */ /* 0x000fe200078e02ff */
[--C-:B------:R-:W-:Y:S03]  /*a2c0*/  LOP3.LUT R217, R217, 0xc0, R218.reuse, 0xf8, !PT ;  /* 0x000000c0d9d97812 */ /* 0x100fe600078ef8da */
[----:B------:R-:W-:Y:S01]  /*a2d0*/  @!PT LDS RZ, [RZ] ;  /* 0x00000000fffff984 */ /* 0x000fe20000000800 */
[----:B------:R-:W-:Y:S01]  /*a2e0*/  @!PT LDS RZ, [RZ] ;  /* 0x00000000fffff984 */ /* 0x000fe20000000800 */
[----:B------:R-:W-:Y:S01]  /*a2f0*/  @!PT LDS RZ, [RZ] ;  /* 0x00000000fffff984 */ /* 0x000fe20000000800 */
[----:B------:R-:W-:Y:S01]  /*a300*/  @!P1 LDGSTS.E.BYPASS.LTC128B.128 [R245+0x6800], desc[UR4][R102.64] ;  /* 0x0680000066f59fae */ /* 0x000fe2000b981a04 */
[----:B------:R-:W-:Y:S01]  /*a310*/  @!P1 IMAD.IADD R105, R107, 0x1, R105 ;  /* 0x000000016b699824 */ /* 0x000fe200078e0269 */
[----:B------:R-:W-:Y:S03]  /*a320*/  LOP3.LUT R157, R215, 0x20, R218, 0xf8, !PT ;  /* 0x00000020d79d7812 */ /* 0x000fe600078ef8da */
[----:B------:R-:W-:Y:S01]  /*a330*/  @P1 STS.128 [R245+0x7000], RZ ;  /* 0x007000fff5001388 */ /* 0x000fe20000000c00 */
[----:B------:R-:W-:Y:S02]  /*a340*/  LOP3.LUT R151, R2, R151, R0, 0xf6, !PT ;  /* 0x0000009702977212 */ /* 0x000fe400078ef600 */
[----:B------:R-:W-:Y:S02]  /*a350*/  LOP3.LUT R217, R217, R0, RZ, 0x3c, !PT ;  /* 0x00000000d9d97212 */ /* 0x000fe400078e3cff */
[----:B------:R-:W-:Y:S01]  /*a360*/  @!PT LDS RZ, [RZ] ;  /* 0x00000000fffff984 */ /* 0x000fe20000000800 */
[----:B------:R-:W-:Y:S01]  /*a370*/  @!PT LDS RZ, [RZ] ;  /* 0x00000000fffff984 */ /* 0x000fe20000000800 */
[----:B------:R-:W-:Y:S01]  /*a380*/  @!PT LDS RZ, [RZ] ;  /* 0x00000000fffff984 */ /* 0x000fe20000000800 */
[----:B------:R-:W-:Y:S01]  /*a390*/  @!P1 LDGSTS.E.BYPASS.LTC128B.128 [R245+0x7000], desc[UR4][R104.64] ;  /* 0x0700000068f59fae */ /* 0x000fe2000b981a04 */
[----:B------:R-:W-:Y:S01]  /*a3a0*/  LOP3.LUT R0, R157, 0x100, R218, 0xf8, !PT ;  /* 0x000001009d007812 */ /* 0x000fe200078ef8da */
[--C-:B------:R-:W-:Y:S01]  /*a3b0*/  IMAD R2, R151, 0x2, R216.reuse ;  /* 0x0000000297027824 */ /* 0x100fe200078e02d8 */
[----:B------:R-:W-:Y:S02]  /*a3c0*/  ISETP.NE.AND P4, PT, R235, RZ, PT ;  /* 0x000000ffeb00720c */ /* 0x000fe40003f85270 */
[----:B------:R-:W-:Y:S01]  /*a3d0*/  @P1 STS.128 [R245+0x7800], RZ ;  /* 0x007800fff5001388 */ /* 0x000fe20000000c00 */
[----:B------:R-:W-:Y:S01]  /*a3e0*/  LOP3.LUT R157, R0, R217, RZ, 0xfc, !PT ;  /* 0x000000d9009d7212 */ /* 0x000fe200078efcff */
[----:B------:R-:W-:Y:S03]  /*a3f0*/  IMAD.MOV.U32 R151, RZ, RZ, 0x20 ;  /* 0x00000020ff977424 */ /* 0x000fe600078e00ff */
[----:B------:R-:W-:Y:S01]  /*a400*/  @!PT LDS RZ, [RZ] ;  /* 0x00000000fffff984 */ /* 0x000fe20000000800 */
[----:B------:R-:W-:Y:S01]  /*a410*/  @!PT LDS RZ, [RZ] ;  /* 0x00000000fffff984 */ /* 0x000fe20000000800 */
[----:B------:R-:W-:Y:S01]  /*a420*/  @!PT LDS RZ, [RZ] ;  /* 0x00000000fffff984 */ /* 0x000fe20000000800 */
[----:B------:R-:W-:Y:S01]  /*a430*/  @!P1 LDGSTS.E.BYPASS.LTC128B.128 [R245+0x7800], desc[UR4][R94.64] ;  /* 0x078000005ef59fae */ /* 0x000fe2000b981a04 */
[----:B------:R-:W-:Y:S01]  /*a440*/  IMAD R0, R157, 0x2, R216 ;  /* 0x000000029d007824 */ /* 0x000fe200078e02d8 */
[----:B------:R-:W-:Y:S03]  /*a450*/  SEL R151, R151, 0xffffffe0, !P0 ;  /* 0xffffffe097977807 */ /* 0x000fe60004000000 */
[----:B------:R-:W-:Y:S05]  /*a460*/  @P1 STS.128 [R245+0x8000], RZ ;  /* 0x008000fff5001388 */ /* 0x000fea0000000c00 */
[----:B------:R-:W-:Y:S01]  /*a470*/  @!PT LDS RZ, [RZ] ;  /* 0x00000000fffff984 */ /* 0x000fe20000000800 */
[----:B------:R-:W-:Y:S01]  /*a480*/  @!PT LDS RZ, [RZ] ;  /* 0x00000000fffff984 */ /* 0x000fe20000000800 */
[----:B------:R-:W-:Y:S01]  /*a490*/  @!PT LDS RZ, [RZ] ;  /* 0x00000000fffff984 */ /* 0x000fe20000000800 */
[----:B------:R-:W-:Y:S01]  /*a4a0*/  @!P1 LDGSTS.E.BYPASS.LTC128B.128 [R245+0x8000], desc[UR4][R96.64] ;  /* 0x0800000060f59fae */ /* 0x000fe2000b981a04 */
[--C-:B------:R-:W-:Y:S04]  /*a4b0*/  IMAD.IADD R204, R0, 0x1, R151.reuse ;  /* 0x0000000100cc7824 */ /* 0x100fe800078e0297 */
        /* <DEDUP_REMOVED lines=187> */
.L_x_2701:
[----:B------:R-:W-:Y:S05]  /*b070*/  BSYNC.RECONVERGENT B0 ;  /* 0x0000000000007941 */ /* 0x000fea0003800200 */
.L_x_2700:
[----:B------:R-:W-:Y:S01]  /*b080*/  @!PT LDS RZ, [RZ] ;  /* 0x00000000fffff984 */ /* 0x000fe20000000800 */
[----:B------:R-:W-:Y:S01]  /*b090*/  @!PT LDS RZ, [RZ] ;  /* 0x00000000fffff984 */ /* 0x000fe20000000800 */
[----:B------:R-:W-:Y:S01]  /*b0a0*/  @!PT LDS RZ, [RZ] ;  /* 0x00000000fffff984 */ /* 0x000fe20000000800 */
[----:B------:R1:W-:Y:S01]  /*b0b0*/  @!P2 LDGSTS.E.BYPASS.LTC128B.128 [R245+0x1000], desc[UR4][R226.64] ;  /* 0x01000000e2f5afae */ /* 0x0003e2000b981a04 */
[----:B------:R-:W-:Y:S01]  /*b0c0*/  IADD3 R156, P4, PT, R151, R226, RZ ;  /* 0x000000e2979c7210 */ /* 0x000fe20007f9e0ff */
[----:B------:R-:W-:Y:S02]  /*b0d0*/  @!P1 IMAD R0, R221, 0xc0, RZ ;  /* 0x000000c0dd009824 */ /* 0x000fe400078e02ff */
[----:B------:R1:W-:Y:S01]  /*b0e0*/  @P2 STS.128 [R245+0x1000], RZ ;  /* 0x001000fff5002388 */ /* 0x0003e20000000c00 */
[----:B------:R-:W-:Y:S01]  /*b0f0*/  IADD3.X R157, PT, PT, R2, R227, RZ, P4, !PT ;  /* 0x000000e3029d7210 */ /* 0x000fe200027fe4ff */
[--C-:B------:R-:W-:Y:S01]  /*b100*/  @!P1 IMAD.MOV.U32 R162, RZ, RZ, R156.reuse ;  /* 0x000000ffffa29224 */ /* 0x100fe200078e009c */
[----:B------:R-:W-:Y:S01]  /*b110*/  @!P1 IADD3 R158, P4, PT, R156, R151, RZ ;  /* 0x000000979c9e9210 */ /* 0x000fe20007f9e0ff */
[----:B------:R1:W-:Y:S01]  /*b120*/  @P1 STS.128 [R245+0x1800], RZ ;  /* 0x001800fff5001388 */ /* 0x0003e20000000c00 */
[-C--:B------:R-:W-:Y:S01]  /*b130*/  @!P1 MOV R163, R157.reuse ;  /* 0x0000009d00a39202 */ /* 0x080fe20000000f00 */
[C---:B------:R-:W-:Y:S01]  /*b140*/  @!P1 IMAD.WIDE.U32 R164, R220.reuse, 0xc0, R156 ;  /* 0x000000c0dca49825 */ /* 0x040fe200078e009c */
[----:B------:R-:W-:Y:S01]  /*b150*/  @!P1 IADD3.X R159, PT, PT, R157, R2, RZ, P4, !PT ;  /* 0x000000029d9f9210 */ /* 0x000fe200027fe4ff */
[----:B------:R-:W-:Y:S01]  /*b160*/  @!PT LDS RZ, [RZ] ;  /* 0x00000000fffff984 */ /* 0x000fe20000000800 */
[----:B------:R-:W-:Y:S01]  /*b170*/  @!PT LDS RZ, [RZ] ;  /* 0x00000000fffff984 */ /* 0x000fe20000000800 */
[----:B------:R-:W-:Y:S01]  /*b180*/  @!PT LDS RZ, [RZ] ;  /* 0x00000000fffff984 */ /* 0x000fe20000000800 */
[----:B------:R1:W-:Y:S01]  /*b190*/  @!P1 LDGSTS.E.BYPASS.LTC128B.128 [R245+0x1800], desc[UR4][R156.64] ;  /* 0x018000009cf59fae */ /* 0x0003e2000b981a04 */
[CC--:B------:R-:W-:Y:S01]  /*b1a0*/  @!P1 LEA R166, P4, R220.reuse, R156.reuse, 0x7 ;  /* 0x0000009cdca69211 */ /* 0x0c0fe200078838ff */
[C---:B------:R-:W-:Y:S01]  /*b1b0*/  @!P1 IMAD.WIDE.U32 R162, R220.reuse, 0x140, R162 ;  /* 0x00000140dca29825 */ /* 0x040fe200078e00a2 */
[-C--:B------:R-:W-:Y:S01]  /*b1c0*/  @!P1 MOV R161, R157.reuse ;  /* 0x0000009d00a19202 */ /* 0x080fe20000000f00 */
[----:B------:R1:W-:Y:S01]  /*b1d0*/  @P1 STS.128 [R245+0x2000], RZ ;  /* 0x002000fff5001388 */ /* 0x0003e20000000c00 */
[----:B------:R-:W-:Y:S01]  /*b1e0*/  @!P1 LEA.HI.X R167, R220, R157, R221, 0x7, P4 ;  /* 0x0000009ddca79211 */ /* 0x000fe200020f3cdd */
[----:B------:R-:W-:Y:S02]  /*b1f0*/  @!P1 IMAD.IADD R165, R0, 0x1, R165 ;  /* 0x0000000100a59824 */ /* 0x000fe400078e02a5 */
[----:B------:R-:W-:Y:S01]  /*b200*/  @!PT LDS RZ, [RZ] ;  /* 0x00000000fffff984 */ /* 0x000fe20000000800 */
[----:B------:R-:W-:Y:S01]  /*b210*/  @!PT LDS RZ, [RZ] ;  /* 0x00000000fffff984 */ /* 0x000fe20000000800 */
[----:B------:R-:W-:Y:S01]  /*b220*/  @!PT LDS RZ, [RZ] ;  /* 0x00000000fffff984 */ /* 0x000fe20000000800 */
[----:B------:R1:W-:Y:S01]  /*b230*/  @!P1 LDGSTS.E.BYPASS.LTC128B.128 [R245+0x2000], desc[UR4][R158.64] ;  /* 0x020000009ef59fae */ /* 0x0003e2000b981a04 */
[C---:B------:R-:W-:Y:S02]  /*b240*/  @!P1 IMAD R150, R221.reuse, 0x140, RZ ;  /* 0x00000140dd969824 */ /* 0x040fe400078e02ff */
[----:B------:R-:W-:Y:S01]  /*b250*/  @!P1 IMAD.MOV.U32 R160, RZ, RZ, R156 ;  /* 0x000000ffffa09224 */ /* 0x000fe200078e009c */
[----:B------:R1:W-:Y:S01]  /*b260*/  @P1 STS.128 [R245+0x2800], RZ ;  /* 0x002800fff5001388 */ /* 0x0003e20000000c00 */
[----:B------:R-:W-:Y:S01]  /*b270*/  @!P1 IMAD R2, R221, 0x180, RZ ;  /* 0x00000180dd029824 */ /* 0x000fe200078e02ff */
[----:B------:R-:W-:Y:S01]  /*b280*/  @!P1 IADD3 R163, PT, PT, R150, R163, RZ ;  /* 0x000000a396a39210 */ /* 0x000fe20007ffe0ff */
[C---:B------:R-:W-:Y:S01]  /*b290*/  @!P1 IMAD.WIDE.U32 R160, R220.reuse, 0x180, R160 ;  /* 0x00000180dca09825 */ /* 0x040fe200078e00a0 */
[----:B------:R-:W-:Y:S01]  /*b2a0*/  @!PT LDS RZ, [RZ] ;  /* 0x00000000fffff984 */ /* 0x000fe20000000800 */
[----:B------:R-:W-:Y:S01]  /*b2b0*/  @!PT LDS RZ, [RZ] ;  /* 0x00000000fffff984 */ /* 0x000fe20000000800 */
[----:B------:R-:W-:Y:S01]  /*b2c0*/  @!PT LDS RZ, [RZ] ;  /* 0x00000000fffff984 */ /* 0x000fe20000000800 */
[----:B------:R1:W-:Y:S02]  /*b2d0*/  @!P1 LDGSTS.E.BYPASS.LTC128B.128 [R245+0x2800], desc[UR4][R166.64] ;  /* 0x02800000a6f59fae */ /* 0x0003e4000b981a04 */
[----:B------:R-:W-:Y:S01]  /*b2e0*/  @!P1 LEA R150, P2, R220, R156, 0x8 ;  /* 0x0000009cdc969211 */ /* 0x000fe200078440ff */
[----:B------:R-:W-:Y:S01]  /*b2f0*/  @!P1 IMAD.IADD R161, R2, 0x1, R161 ;  /* 0x0000000102a19824 */ /* 0x000fe200078e02a1 */
[----:B------:R1:W-:Y:S02]  /*b300*/  @P1 STS.128 [R245+0x3000], RZ ;  /* 0x003000fff5001388 */ /* 0x0003e40000000c00 */
[----:B------:R-:W-:Y:S02]  /*b310*/  @!P1 LEA.HI.X R151, R220, R157, R221, 0x8, P2 ;  /* 0x0000009ddc979211 */ /* 0x000fe400010f44dd */
        /* <DEDUP_REMOVED lines=20> */
.L_x_2699:
[----:B------:R-:W-:Y:S05]  /*b460*/  BSYNC.RECONVERGENT B1 ;  /* 0x0000000000017941 */ /* 0x000fea0003800200 */
.L_x_2698:
[----:B------:R-:W-:Y:S02]  /*b470*/  LOP3.LUT R217, R217, 0x120, R218, 0xf8, !PT ;  /* 0x00000120d9d97812 */ /* 0x000fe400078ef8da */
[C---:B------:R-:W-:Y:S02]  /*b480*/  IADD3 R152, PT, PT, R234.reuse, -0x11, RZ ;  /* 0xffffffefea987810 */ /* 0x040fe40007ffe0ff */
[C---:B-1----:R-:W-:Y:S02]  /*b490*/  IADD3 R151, PT, PT, R234.reuse, -0x8, RZ ;  /* 0xfffffff8ea977810 */ /* 0x042fe40007ffe0ff */
[----:B------:R-:W-:Y:S02]  /*b4a0*/  IABS R152, R152 ;  /* 0x0000009800987213 */ /* 0x000fe40000000000 */
[----:B------:R-:W-:Y:S02]  /*b4b0*/  IABS R151, R151 ;  /* 0x0000009700977213 */ /* 0x000fe40000000000 */
[C---:B------:R-:W-:Y:S02]  /*b4c0*/  IADD3 R0, PT, PT, R234.reuse, -0x9, RZ ;  /* 0xfffffff7ea007810 */ /* 0x040fe40007ffe0ff */
[----:B------:R-:W-:Y:S02]  /*b4d0*/  I2FP.F32.S32 R151, R151 ;  /* 0x0000009700977245 */ /* 0x000fe40000201400 */
[----:B------:R-:W-:Y:S02]  /*b4e0*/  IABS R0, R0 ;  /* 0x0000000000007213 */ /* 0x000fe40000000000 */
[----:B------:R-:W-:Y:S01]  /*b4f0*/  IABS R150, R234 ;  /* 0x000000ea00967213 */ /* 0x000fe20000000000 */
[CC--:B------:R-:W-:Y:S01]  /*b500*/  FFMA.FTZ R10, -R3.reuse, R151.reuse, R10 ;  /* 0x00000097030a7223 */ /* 0x0c0fe2000001010a */
[C---:B------:R-:W-:Y:S01]  /*b510*/  FFMA.FTZ R4, -R3.reuse, R151, R4 ;  /* 0x0000009703047223 */ /* 0x040fe20000010104 */
[----:B------:R-:W-:Y:S02]  /*b520*/  I2FP.F32.S32 R0, R0 ;  /* 0x0000000000007245 */ /* 0x000fe40000201400 */
[C---:B------:R-:W-:Y:S02]  /*b530*/  IADD3 R151, PT, PT, R234.reuse, -0x18, RZ ;  /* 0xffffffe8ea977810 */ /* 0x040fe40007ffe0ff */
[----:B------:R-:W-:Y:S01]  /*b540*/  I2FP.F32.S32 R150, R150 ;  /* 0x0000009600967245 */ /* 0x000fe20000201400 */
[CC--:B------:R-:W-:Y:S01]  /*b550*/  FFMA.FTZ R11, -R3.reuse, R0.reuse, R11 ;  /* 0x00000000030b7223 */ /* 0x0c0fe2000001010b */
[----:B------:R-:W-:Y:S01]  /*b560*/  IABS R151, R151 ;  /* 0x0000009700977213 */ /* 0x000fe20000000000 */
[C---:B------:R-:W-:Y:S01]  /*b570*/  FFMA.FTZ R5, -R3.reuse, R0, R5 ;  /* 0x0000000003057223 */ /* 0x040fe20000010105 */
[----:B------:R-:W-:Y:S01]  /*b580*/  I2FP.F32.S32 R0, R152 ;  /* 0x0000009800007245 */ /* 0x000fe20000201400 */
[C---:B------:R-:W-:Y:S01]  /*b590*/  FFMA.FTZ R6, -R3.reuse, R150, R6 ;  /* 0x0000009603067223 */ /* 0x040fe20000010106 */
[----:B------:R-:W-:Y:S02]  /*b5a0*/  I2FP.F32.S32 R151, R151 ;  /* 0x0000009700977245 */ /* 0x000fe40000201400 */
[C---:B------:R-:W-:Y:S01]  /*b5b0*/  IADD3 R150, PT, PT, R234.reuse, -0x10, RZ ;  /* 0xfffffff0ea967810 */ /* 0x040fe20007ffe0ff */
[CC--:B------:R-:W-:Y:S01]  /*b5c0*/  FFMA.FTZ R15, -R3.reuse, R0.reuse, R15 ;  /* 0x00000000030f7223 */ /* 0x0c0fe2000001010f */
[C---:B------:R-:W-:Y:S01]  /*b5d0*/  FFMA.FTZ R9, -R3.reuse, R0, R9 ;  /* 0x0000000003097223 */ /* 0x040fe20000010109 */
[CC--:B------:R-:W-:Y:S01]  /*b5e0*/  FFMA.FTZ R12, -R3.reuse, R151.reuse, R12 ;  /* 0x00000097030c7223 */ /* 0x0c0fe2000001010c */
[C---:B------:R-:W-:Y:S01]  /*b5f0*/  FFMA.FTZ R18, -R3.reuse, R151, R18 ;  /* 0x0000009703127223 */ /* 0x040fe20000010112 */
[----:B------:R-:W-:Y:S02]  /*b600*/  IABS R150, R150 ;  /* 0x0000009600967213 */ /* 0x000fe40000000000 */
[C---:B------:R-:W-:Y:S02]  /*b610*/  IADD3 R151, PT, PT, R234.reuse, -0x28, RZ ;  /* 0xffffffd8ea977810 */ /* 0x040fe40007ffe0ff */
[----:B------:R-:W-:Y:S02]  /*b620*/  I2FP.F32.S32 R150, R150 ;  /* 0x0000009600967245 */ /* 0x000fe40000201400 */
[----:B------:R-:W-:Y:S02]  /*b630*/  IABS R151, R151 ;  /* 0x0000009700977213 */ /* 0x000fe40000000000 */
[C---:B------:R-:W-:Y:S01]  /*b640*/  IADD3 R0, PT, PT, R234.reuse, -0x20, RZ ;  /* 0xffffffe0ea007810 */ /* 0x040fe20007ffe0ff */
[CC--:B------:R-:W-:Y:S01]  /*b650*/  FFMA.FTZ R14, -R3.reuse, R150.reuse, R14 ;  /* 0x00000096030e7223 */ /* 0x0c0fe2000001010e */
[----:B------:R-:W-:Y:S01]  /*b660*/  I2FP.F32.S32 R151, R151 ;  /* 0x0000009700977245 */ /* 0x000fe20000201400 */
[C---:B------:R-:W-:Y:S01]  /*b670*/  FFMA.FTZ R8, -R3.reuse, R150, R8 ;  /* 0x0000009603087223 */ /* 0x040fe20000010108 */
[----:B------:R-:W-:Y:S02]  /*b680*/  IABS R150, R0 ;  /* 0x0000000000967213 */ /* 0x000fe40000000000 */
[C---:B------:R-:W-:Y:S01]  /*b690*/  IADD3 R0, PT, PT, R234.reuse, -0x29, RZ ;  /* 0xffffffd7ea007810 */ /* 0x040fe20007ffe0ff */
[CC--:B------:R-:W-:Y:S01]  /*b6a0*/  FFMA.FTZ R26, -R3.reuse, R151.reuse, R26 ;  /* 0x00000097031a7223 */ /* 0x0c0fe2000001011a */
[C---:B------:R-:W-:Y:S01]  /*b6b0*/  FFMA.FTZ R20, -R3.reuse, R151, R20 ;  /* 0x0000009703147223 */ /* 0x040fe20000010114 */
[C---:B------:R-:W-:Y:S02]  /*b6c0*/  IADD3 R151, PT, PT, R234.reuse, -0x38, RZ ;  /* 0xffffffc8ea977810 */ /* 0x040fe40007ffe0ff */
[----:B------:R-:W-:Y:S02]  /*b6d0*/  IABS R0, R0 ;  /* 0x0000000000007213 */ /* 0x000fe40000000000 */
[----:B------:R-:W-:Y:S02]  /*b6e0*/  IABS R151, R151 ;  /* 0x0000009700977213 */ /* 0x000fe40000000000 */
[----:B------:R-:W-:Y:S02]  /*b6f0*/  I2FP.F32.S32 R0, R0 ;  /* 0x0000000000007245 */ /* 0x000fe40000201400 */
[----:B------:R-:W-:Y:S02]  /*b700*/  I2FP.F32.S32 R151, R151 ;  /* 0x0000009700977245 */ /* 0x000fe40000201400 */
[----:B------:R-:W-:Y:S01]  /*b710*/  I2FP.F32.S32 R150, R150 ;  /* 0x0000009600967245 */ /* 0x000fe20000201400 */
[CC--:B------:R-:W-:Y:S01]  /*b720*/  FFMA.FTZ R27, -R3.reuse, R0.reuse, R27 ;  /* 0x00000000031b7223 */ /* 0x0c0fe2000001011b */
[C---:B------:R-:W-:Y:S01]  /*b730*/  FFMA.FTZ R21, -R3.reuse, R0, R21 ;  /* 0x0000000003157223 */ /* 0x040fe20000010115 */
[CC--:B------:R-:W-:Y:S01]  /*b740*/  FFMA.FTZ R28, -R3.reuse, R151.reuse, R28 ;  /* 0x00000097031c7223 */ /* 0x0c0fe2000001011c */
[C---:B------:R-:W-:Y:S01]  /*b750*/  FFMA.FTZ R34, -R3.reuse, R151, R34 ;  /* 0x0000009703227223 */ /* 0x040fe20000010122 */
[CC--:B------:R-:W-:Y:S01]  /*b760*/  FFMA.FTZ R16, -R3.reuse, R150.reuse, R16 ;  /* 0x0000009603107223 */ /* 0x0c0fe20000010110 */
[C---:B------:R-:W-:Y:S01]  /*b770*/  FFMA.FTZ R22, -R3.reuse, R150, R22 ;  /* 0x0000009603167223 */ /* 0x040fe20000010116 */
[C---:B------:R-:W-:Y:S02]  /*b780*/  IADD3 R151, PT, PT, R234.reuse, -0x48, RZ ;  /* 0xffffffb8ea977810 */ /* 0x040fe40007ffe0ff */
[C---:B------:R-:W-:Y:S02]  /*b790*/  IADD3 R152, PT, PT, R234.reuse, -0x21, RZ ;  /* 0xffffffdfea987810 */ /* 0x040fe40007ffe0ff */
[----:B------:R-:W-:Y:S02]  /*b7a0*/  IABS R151, R151 ;  /* 0x0000009700977213 */ /* 0x000fe40000000000 */
[----:B------:R-:W-:Y:S02]  /*b7b0*/  IABS R152, R152 ;  /* 0x0000009800987213 */ /* 0x000fe40000000000 */
[----:B------:R-:W-:Y:S02]  /*b7c0*/  I2FP.F32.S32 R151, R151 ;  /* 0x0000009700977245 */ /* 0x000fe40000201400 */
[C---:B------:R-:W-:Y:S02]  /*b7d0*/  IADD3 R2, PT, PT, R234.reuse, -0x1, RZ ;  /* 0xffffffffea027810 */ /* 0x040fe40007ffe0ff */
[C---:B------:R-:W-:Y:S01]  /*b7e0*/  IADD3 R154, PT, PT, R234.reuse, -0x91, RZ ;  /* 0xffffff6fea9a7810 */ /* 0x040fe20007ffe0ff */
[CC--:B------:R-:W-:Y:S01]  /*b7f0*/  FFMA.FTZ R36, -R3.reuse, R151.reuse, R36 ;  /* 0x0000009703247223 */ /* 0x0c0fe20000010124 */
[C---:B------:R-:W-:Y:S01]  /*b800*/  FFMA.FTZ R42, -R3.reuse, R151, R42 ;  /* 0x00000097032a7223 */ /* 0x040fe2000001012a */
[----:B------:R-:W-:Y:S02]  /*b810*/  IABS R2, R2 ;  /* 0x0000000200027213 */ /* 0x000fe40000000000 */
[----:B------:R-:W-:Y:S02]  /*b820*/  IABS R154, R154 ;  /* 0x0000009a009a7213 */ /* 0x000fe40000000000 */
[----:B------:R-:W-:Y:S02]  /*b830*/  I2FP.F32.S32 R2, R2 ;  /* 0x0000000200027245 */ /* 0x000fe40000201400 */
[----:B------:R-:W-:Y:S02]  /*b840*/  IADD3 R151, PT, PT, R234, -0x58, RZ ;  /* 0xffffffa8ea977810 */ /* 0x000fe40007ffe0ff */
[----:B------:R-:W-:Y:S01]  /*b850*/  IADD3 R236, PT, PT, R236, -0x100, RZ ;  /* 0xffffff00ecec7810 */ /* 0x000fe20007ffe0ff */
[C---:B------:R-:W-:Y:S01]  /*b860*/  FFMA.FTZ R7, -R3.reuse, R2, R7 ;  /* 0x0000000203077223 */ /* 0x040fe20000010107 */
[C---:B------:R-:W-:Y:S02]  /*b870*/  IADD3 R2, PT, PT, R234.reuse, -0x19, RZ ;  /* 0xffffffe7ea027810 */ /* 0x040fe40007ffe0ff */
[----:B------:R-:W-:Y:S02]  /*b880*/  IABS R151, R151 ;  /* 0x0000009700977213 */ /* 0x000fe40000000000 */
[----:B------:R-:W-:Y:S02]  /*b890*/  IABS R2, R2 ;  /* 0x0000000200027213 */ /* 0x000fe40000000000 */
[----:B------:R-:W-:Y:S02]  /*b8a0*/  I2FP.F32.S32 R151, R151 ;  /* 0x0000009700977245 */ /* 0x000fe40000201400 */
[----:B------:R-:W-:Y:S03]  /*b8b0*/  I2FP.F32.S32 R2, R2 ;  /* 0x0000000200027245 */ /* 0x000fe60000201400 */
[CC--:B------:R-:W-:Y:S01]  /*b8c0*/  FFMA.FTZ R44, -R3.reuse, R151.reuse, R44 ;  /* 0x00000097032c7223 */ /* 0x0c0fe2000001012c */
[C---:B------:R-:W-:Y:S01]  /*b8d0*/  FFMA.FTZ R50, -R3.reuse, R151, R50 ;  /* 0x0000009703327223 */ /* 0x040fe20000010132 */
[CC--:B------:R-:W-:Y:S01]  /*b8e0*/  FFMA.FTZ R13, -R3.reuse, R2.reuse, R13 ;  /* 0x00000002030d7223 */ /* 0x0c0fe2000001010d */
[C---:B------:R-:W-:Y:S01]  /*b8f0*/  FFMA.FTZ R19, -R3.reuse, R2, R19 ;  /* 0x0000000203137223 */ /* 0x040fe20000010113 */
[----:B------:R-:W-:Y:S02]  /*b900*/  I2FP.F32.S32 R2, R152 ;  /* 0x0000009800027245 */ /* 0x000fe40000201400 */
[C---:B------:R-:W-:Y:S02]  /*b910*/  IADD3 R152, PT, PT, R234.reuse, -0x31, RZ ;  /* 0xffffffcfea987810 */ /* 0x040fe40007ffe0ff */
[C---:B------:R-:W-:Y:S01]  /*b920*/  IADD3 R151, PT, PT, R234.reuse, -0x68, RZ ;  /* 0xffffff98ea977810 */ /* 0x040fe20007ffe0ff */
        /* <DEDUP_REMOVED lines=8> */
[C---:B------:R-:W-:Y:S01]  /*b9b0*/  FFMA.FTZ R31, -R3.reuse, R0, R31 ;  /* 0x00000000031f7223 */ /* 0x040fe2000001011f */
        /* <DEDUP_REMOVED lines=13> */
[C---:B------:R-:W-:Y:S01]  /*ba90*/  FFMA.FTZ R32, -R3.reuse, R150, R32 ;  /* 0x0000009603207223 */ /* 0x040fe20000010120 */
[----:B------:R-:W-:Y:S01]  /*baa0*/  I2FP.F32.S32 R2, R152 ;  /* 0x0000009800027245 */ /* 0x000fe20000201400 */
[C---:B------:R-:W-:Y:S01]  /*bab0*/  FFMA.FTZ R38, -R3.reuse, R150, R38 ;  /* 0x0000009603267223 */ /* 0x040fe20000010126 */
[----:B------:R-:W-:Y:S02]  /*bac0*/  IABS R0, R0 ;  /* 0x0000000000007213 */ /* 0x000fe40000000000 */
        /* <DEDUP_REMOVED lines=10> */
[C---:B------:R-:W-:Y:S02]  /*bb70*/  IADD3 R151, PT, PT, R234.reuse, -0x78, RZ ;  /* 0xffffff88ea977810 */ /* 0x040fe40007ffe0ff */
[----:B------:R-:W-:Y:S02]  /*bb80*/  IABS R150, R2 ;  /* 0x0000000200967213 */ /* 0x000fe40000000000 */
[----:B------:R-:W-:Y:S02]  /*bb90*/  IABS R151, R151 ;  /* 0x0000009700977213 */ /* 0x000fe40000000000 */
[----:B------:R-:W-:Y:S02]  /*bba0*/  I2FP.F32.S32 R150, R150 ;  /* 0x0000009600967245 */ /* 0x000fe40000201400 */
        /* <DEDUP_REMOVED lines=16> */
[----:B------:R-:W-:Y:S01]  /*bcb0*/  IABS R152, R152 ;  /* 0x0000009800987213 */ /* 0x000fe20000000000 */
[----:B------:R-:W2:Y:S01]  /*bcc0*/  LD.E R151, desc[UR4][R148.64+0xdc] ;  /* 0x0000dc0494977980 */ /* 0x000ea2000c101900 */
[C---:B------:R-:W-:Y:S02]  /*bcd0*/  IADD3 R2, PT, PT, R234.reuse, -0x59, RZ ;  /* 0xffffffa7ea027810 */ /* 0x040fe40007ffe0ff */
        /* <DEDUP_REMOVED lines=8> */
[----:B------:R-:W-:Y:S01]  /*bd60*/  I2FP.F32.S32 R2, R152 ;  /* 0x0000009800027245 */ /* 0x000fe20000201400 */
[CC--:B------:R-:W-:Y:S01]  /*bd70*/  FFMA.FTZ R48, -R3.reuse, R150.reuse, R48 ;  /* 0x0000009603307223 */ /* 0x0c0fe20000010130 */
[C---:B------:R-:W-:Y:S01]  /*bd80*/  FFMA.FTZ R54, -R3.reuse, R150, R54 ;  /* 0x0000009603367223 */ /* 0x040fe20000010136 */
[----:B------:R-:W-:Y:S02]  /*bd90*/  IABS R0, R0 ;  /* 0x0000000000007213 */ /* 0x000fe40000000000 */
        /* <DEDUP_REMOVED lines=35> */
[C---:B------:R-:W-:Y:S01]  /*bfd0*/  IADD3 R150, PT, PT, R234.reuse, -0x98, RZ ;  /* 0xffffff68ea967810 */ /* 0x040fe20007ffe0ff */
[CC--:B------:R-:W-:Y:S01]  /*bfe0*/  FFMA.FTZ R69, -R3.reuse, R0.reuse, R69 ;  /* 0x0000000003457223 */ /* 0x0c0fe20000010145 */
[C---:B------:R-:W-:Y:S01]  /*bff0*/  FFMA.FTZ R75, -R3.reuse, R0, R75 ;  /* 0x00000000034b7223 */ /* 0x040fe2000001014b */
[----:B------:R-:W-:Y:S02]  /*c000*/  I2FP.F32.S32 R0, R154 ;  /* 0x0000009a00007245 */ /* 0x000fe40000201400 */
[----:B------:R-:W-:Y:S02]  /*c010*/  I2FP.F32.S32 R152, R152 ;  /* 0x0000009800987245 */ /* 0x000fe40000201400 */
[----:B------:R-:W-:Y:S01]  /*c020*/  IABS R150, R150 ;  /* 0x0000009600967213 */ /* 0x000fe20000000000 */
        /* <DEDUP_REMOVED lines=56> */
[----:B------:R-:W-:Y:S02]  /*c3b0*/  IADD3 R150, PT, PT, R234, -0xd8, RZ ;  /* 0xffffff28ea967810 */ /* 0x000fe40007ffe0ff */
[----:B------:R-:W-:Y:S01]  /*c3c0*/  IABS R152, R0 ;  /* 0x0000000000987213 */ /* 0x000fe20000000000 */
[CC--:B------:R-:W-:Y:S01]  /*c3d0*/  FFMA.FTZ R100, -R3.reuse, R157.reuse, R100 ;  /* 0x0000009d03647223 */ /* 0x0c0fe20000010164 */
[----:B------:R-:W-:Y:S01]  /*c3e0*/  IABS R150, R150 ;  /* 0x0000009600967213 */ /* 0x000fe20000000000 */
[----:B------:R-:W-:Y:S01]  /*c3f0*/  FFMA.FTZ R106, -R3, R157, R106 ;  /* 0x0000009d036a7223 */ /* 0x000fe2000001016a */
[----:B------:R-:W-:Y:S02]  /*c400*/  I2FP.F32.S32 R152, R152 ;  /* 0x0000009800987245 */ /* 0x000fe40000201400 */
[----:B------:R-:W-:Y:S02]  /*c410*/  I2FP.F32.S32 R157, R150 ;  /* 0x00000096009d7245 */ /* 0x000fe40000201400 */
[----:B------:R-:W-:Y:S01]  /*c420*/  FMNMX3.FTZ R150, R155, R6, R7, !PT ;  /* 0x000000069b967276 */ /* 0x000fe20007810007 */
[CC--:B------:R-:W-:Y:S01]  /*c430*/  FFMA.FTZ R96, -R3.reuse, R152.reuse, R96 ;  /* 0x0000009803607223 */ /* 0x0c0fe20000010160 */
[C---:B------:R-:W-:Y:S01]  /*c440*/  FFMA.FTZ R102, -R3.reuse, R152, R102 ;  /* 0x0000009803667223 */ /* 0x040fe20000010166 */
[CC--:B------:R-:W-:Y:S01]  /*c450*/  FFMA.FTZ R114, -R3.reuse, R157.reuse, R114 ;  /* 0x0000009d03727223 */ /* 0x0c0fe20000010172 */
[----:B------:R-:W-:Y:S01]  /*c460*/  FMNMX3.FTZ R150, R150, R10, R11, !PT ;  /* 0x0000000a96967276 */ /* 0x000fe2000781000b */
[C---:B------:R-:W-:Y:S01]  /*c470*/  FFMA.FTZ R108, -R3.reuse, R157, R108 ;  /* 0x0000009d036c7223 */ /* 0x040fe2000001016c */
[----:B------:R-:W-:Y:S02]  /*c480*/  IADD3 R154, PT, PT, R234, -0xc1, RZ ;  /* 0xffffff3fea9a7810 */ /* 0x000fe40007ffe0ff */
[----:B------:R-:W-:Y:S02]  /*c490*/  FMNMX3.FTZ R150, R150, R14, R15, !PT ;  /* 0x0000000e96967276 */ /* 0x000fe4000781000f */
[----:B------:R-:W-:Y:S02]  /*c4a0*/  IABS R0, R154 ;  /* 0x0000009a00007213 */ /* 0x000fe40000000000 */
[----:B------:R-:W-:Y:S02]  /*c4b0*/  FMNMX3.FTZ R150, R150, R18, R19, !PT ;  /* 0x0000001296967276 */ /* 0x000fe40007810013 */
[----:B------:R-:W-:Y:S02]  /*c4c0*/  I2FP.F32.S32 R0, R0 ;  /* 0x0000000000007245 */ /* 0x000fe40000201400 */
[----:B------:R-:W-:Y:S02]  /*c4d0*/  FMNMX3.FTZ R150, R150, R22, R23, !PT ;  /* 0x0000001696967276 */ /* 0x000fe40007810017 */
[----:B------:R-:W-:Y:S01]  /*c4e0*/  IADD3 R154, PT, PT, R234, -0xc9, RZ ;  /* 0xffffff37ea9a7810 */ /* 0x000fe20007ffe0ff */
[C---:B------:R-:W-:Y:S01]  /*c4f0*/  FFMA.FTZ R97, -R3.reuse, R0, R97 ;  /* 0x0000000003617223 */ /* 0x040fe20000010161 */
        /* <DEDUP_REMOVED lines=8> */
[----:B------:R-:W-:Y:S01]  /*c580*/  IABS R2, R154 ;  /* 0x0000009a00027213 */ /* 0x000fe20000000000 */
[CC--:B------:R-:W-:Y:S01]  /*c590*/  FFMA.FTZ R104, -R3.reuse, R152.reuse, R104 ;  /* 0x0000009803687223 */ /* 0x0c0fe20000010168 */
[----:B------:R-:W-:Y:S01]  /*c5a0*/  FFMA.FTZ R110, -R3, R152, R110 ;  /* 0x00000098036e7223 */ /* 0x000fe2000001016e */
        /* <DEDUP_REMOVED lines=33> */
[----:B------:R-:W-:Y:S02]  /*c7c0*/  I2FP.F32.S32 R2, R2 ;  /* 0x0000000200027245 */ /* 0x000fe40000201400 */
[----:B------:R-:W-:Y:S02]  /*c7d0*/  FMNMX3.FTZ R152, R152, R72, R73, !PT ;  /* 0x0000004898987276 */ /* 0x000fe40007810049 */
[----:B------:R-:W-:Y:S01]  /*c7e0*/  IADD3 R154, PT, PT, R234, -0xd1, RZ ;  /* 0xffffff2fea9a7810 */ /* 0x000fe20007ffe0ff */
[CC--:B------:R-:W-:Y:S01]  /*c7f0*/  FFMA.FTZ R101, -R3.reuse, R2.reuse, R101 ;  /* 0x0000000203657223 */ /* 0x0c0fe20000010165 */
[C---:B------:R-:W-:Y:S01]  /*c800*/  FFMA.FTZ R107, -R3.reuse, R2, R107 ;  /* 0x00000002036b7223 */ /* 0x040fe2000001016b */
[----:B------:R-:W-:Y:S02]  /*c810*/  FMNMX3.FTZ R152, R152, R76, R77, !PT ;  /* 0x0000004c98987276 */ /* 0x000fe4000781004d */
[----:B------:R-:W-:Y:S02]  /*c820*/  IABS R0, R154 ;  /* 0x0000009a00007213 */ /* 0x000fe40000000000 */
        /* <DEDUP_REMOVED lines=27> */
[----:B------:R-:W-:Y:S01]  /*c9e0*/  IADD3 R154, PT, PT, R234, -0xe9, RZ ;  /* 0xffffff17ea9a7810 */ /* 0x000fe20007ffe0ff */
[CC--:B------:R-:W-:Y:S01]  /*c9f0*/  FFMA.FTZ R113, -R3.reuse, R2.reuse, R113 ;  /* 0x0000000203717223 */ /* 0x0c0fe20000010171 */
[C---:B------:R-:W-:Y:S01]  /*ca00*/  FFMA.FTZ R119, -R3.reuse, R2, R119 ;  /* 0x0000000203777223 */ /* 0x040fe20000010177 */
[CC--:B------:R-:W-:Y:S01]  /*ca10*/  FFMA.FTZ R116, -R3.reuse, R0.reuse, R116 ;  /* 0x0000000003747223 */ /* 0x0c0fe20000010174 */
[C---:B------:R-:W-:Y:S01]  /*ca20*/  FFMA.FTZ R122, -R3.reuse, R0, R122 ;  /* 0x00000000037a7223 */ /* 0x040fe2000001017a */
[----:B------:R-:W-:Y:S02]  /*ca30*/  IABS R154, R154 ;  /* 0x0000009a009a7213 */ /* 0x000fe40000000000 */
[----:B------:R-:W-:Y:S02]  /*ca40*/  FMNMX3.FTZ R152, R152, R112, R113, !PT ;  /* 0x0000007098987276 */ /* 0x000fe40007810071 */
[----:B------:R-:W-:Y:S02]  /*ca50*/  I2FP.F32.S32 R2, R154 ;  /* 0x0000009a00027245 */ /* 0x000fe40000201400 */
[C---:B------:R-:W-:Y:S02]  /*ca60*/  IADD3 R154, PT, PT, R234.reuse, -0xf1, RZ ;  /* 0xffffff0fea9a7810 */ /* 0x040fe40007ffe0ff */
[----:B------:R-:W-:Y:S01]  /*ca70*/  IADD3 R0, PT, PT, R234, -0xf0, RZ ;  /* 0xffffff10ea007810 */ /* 0x000fe20007ffe0ff */
[CC--:B------:R-:W-:Y:S01]  /*ca80*/  FFMA.FTZ R117, -R3.reuse, R2.reuse, R117 ;  /* 0x0000000203757223 */ /* 0x0c0fe20000010175 */
[C---:B------:R-:W-:Y:S01]  /*ca90*/  FFMA.FTZ R123, -R3.reuse, R2, R123 ;  /* 0x00000002037b7223 */ /* 0x040fe2000001017b */
[----:B------:R-:W-:Y:S02]  /*caa0*/  IABS R154, R154 ;  /* 0x0000009a009a7213 */ /* 0x000fe40000000000 */
[----:B------:R-:W-:Y:S02]  /*cab0*/  IABS R0, R0 ;  /* 0x0000000000007213 */ /* 0x000fe40000000000 */
[----:B------:R-:W-:Y:S02]  /*cac0*/  FMNMX3.FTZ R152, R152, R116, R117, !PT ;  /* 0x0000007498987276 */ /* 0x000fe40007810075 */
[----:B------:R-:W-:Y:S02]  /*cad0*/  I2FP.F32.S32 R2, R154 ;  /* 0x0000009a00027245 */ /* 0x000fe40000201400 */
[C---:B------:R-:W-:Y:S02]  /*cae0*/  IADD3 R154, PT, PT, R234.reuse, -0xf9, RZ ;  /* 0xffffff07ea9a7810 */ /* 0x040fe40007ffe0ff */
[----:B------:R-:W-:Y:S01]  /*caf0*/  I2FP.F32.S32 R0, R0 ;  /* 0x0000000000007245 */ /* 0x000fe20000201400 */
[C---:B------:R-:W-:Y:S01]  /*cb00*/  FFMA.FTZ R121, -R3.reuse, R2, R121 ;  /* 0x0000000203797223 */ /* 0x040fe20000010179 */
[----:B------:R-:W-:Y:S01]  /*cb10*/  IABS R154, R154 ;  /* 0x0000009a009a7213 */ /* 0x000fe20000000000 */
[C---:B------:R-:W-:Y:S01]  /*cb20*/  FFMA.FTZ R127, -R3.reuse, R2, R127 ;  /* 0x00000002037f7223 */ /* 0x040fe2000001017f */
[C---:B------:R-:W-:Y:S01]  /*cb30*/  IADD3 R157, PT, PT, R234.reuse, -0x100, RZ ;  /* 0xffffff00ea9d7810 */ /* 0x040fe20007ffe0ff */
[C---:B------:R-:W-:Y:S01]  /*cb40*/  FFMA.FTZ R120, -R3.reuse, R0, R120 ;  /* 0x0000000003787223 */ /* 0x040fe20000010178 */
[----:B------:R-:W-:Y:S01]  /*cb50*/  I2FP.F32.S32 R2, R154 ;  /* 0x0000009a00027245 */ /* 0x000fe20000201400 */
[C---:B------:R-:W-:Y:S01]  /*cb60*/  FFMA.FTZ R126, -R3.reuse, R0, R126 ;  /* 0x00000000037e7223 */ /* 0x040fe2000001017e */
[----:B------:R-:W-:Y:S02]  /*cb70*/  IABS R157, R157 ;  /* 0x0000009d009d7213 */ /* 0x000fe40000000000 */
[----:B------:R-:W-:Y:S01]  /*cb80*/  IADD3 R0, PT, PT, R234, -0xf8, RZ ;  /* 0xffffff08ea007810 */ /* 0x000fe20007ffe0ff */
[CC--:B------:R-:W-:Y:S01]  /*cb90*/  FFMA.FTZ R131, -R3.reuse, R2.reuse, R131 ;  /* 0x0000000203837223 */ /* 0x0c0fe20000010183 */
[C---:B------:R-:W-:Y:S01]  /*cba0*/  FFMA.FTZ R125, -R3.reuse, R2, R125 ;  /* 0x00000002037d7223 */ /* 0x040fe2000001017d */
[----:B------:R-:W-:Y:S02]  /*cbb0*/  FMNMX3.FTZ R2, R152, R120, R121, !PT ;  /* 0x0000007898027276 */ /* 0x000fe40007810079 */
[----:B------:R-:W-:Y:S02]  /*cbc0*/  I2FP.F32.S32 R157, R157 ;  /* 0x0000009d009d7245 */ /* 0x000fe40000201400 */
[----:B------:R-:W-:Y:S03]  /*cbd0*/  IABS R0, R0 ;  /* 0x0000000000007213 */ /* 0x000fe60000000000 */
[C---:B------:R-:W-:Y:S01]  /*cbe0*/  FFMA.FTZ R128, -R3.reuse, R157, R128 ;  /* 0x0000009d03807223 */ /* 0x040fe20000010180 */
[----:B------:R-:W-:Y:S05]  /*cbf0*/  I2FP.F32.S32 R0, R0 ;  /* 0x0000000000007245 */ /* 0x000fea0000201400 */
[CC--:B------:R-:W-:Y:S01]  /*cc00*/  FFMA.FTZ R130, -R3.reuse, R0.reuse, R130 ;  /* 0x0000000003827223 */ /* 0x0c0fe20000010182 */
[C---:B------:R-:W-:Y:S01]  /*cc10*/  FFMA.FTZ R124, -R3.reuse, R0, R124 ;  /* 0x00000000037c7223 */ /* 0x040fe2000001017c */
[----:B------:R-:W-:Y:S02]  /*cc20*/  FMNMX3.FTZ R0, R150, R106, R107, !PT ;  /* 0x0000006a96007276 */ /* 0x000fe4000781006b */
[----:B------:R-:W-:Y:S02]  /*cc30*/  IADD3 R150, PT, PT, R234, -0x101, RZ ;  /* 0xfffffeffea967810 */ /* 0x000fe40007ffe0ff */
[----:B------:R-:W-:Y:S02]  /*cc40*/  FMNMX3.FTZ R2, R2, R124, R125, !PT ;  /* 0x0000007c02027276 */ /* 0x000fe4000781007d */
[----:B------:R-:W-:Y:S02]  /*cc50*/  IABS R150, R150 ;  /* 0x0000009600967213 */ /* 0x000fe40000000000 */
[----:B------:R-:W-:Y:S02]  /*cc60*/  FMNMX3.FTZ R0, R0, R110, R111, !PT ;  /* 0x0000006e00007276 */ /* 0x000fe4000781006f */
[----:B------:R-:W-:Y:S02]  /*cc70*/  I2FP.F32.S32 R150, R150 ;  /* 0x0000009600967245 */ /* 0x000fe40000201400 */
[----:B------:R-:W-:Y:S02]  /*cc80*/  FMNMX3.FTZ R0, R0, R114, R115, !PT ;  /* 0x0000007200007276 */ /* 0x000fe40007810073 */
[----:B------:R-:W-:Y:S01]  /*cc90*/  IADD3 R234, PT, PT, R234, 0x100, RZ ;  /* 0x00000100eaea7810 */ /* 0x000fe20007ffe0ff */
[----:B------:R-:W-:Y:S01]  /*cca0*/  FFMA.FTZ R129, -R3, R150, R129 ;  /* 0x0000009603817223 */ /* 0x000fe20000010181 */
[----:B------:R-:W-:Y:S04]  /*ccb0*/  FMNMX3.FTZ R0, R0, R118, R119, !PT ;  /* 0x0000007600007276 */ /* 0x000fe80007810077 */
[----:B------:R-:W-:Y:S02]  /*ccc0*/  FMNMX3.FTZ R0, R0, R122, R123, !PT ;  /* 0x0000007a00007276 */ /* 0x000fe4000781007b */
[----:B------:R-:W-:Y:S02]  /*ccd0*/  FMNMX3.FTZ R163, R2, R128, R129, !PT ;  /* 0x0000008002a37276 */ /* 0x000fe40007810081 */
[----:B------:R-:W-:Y:S03]  /*cce0*/  FMNMX3.FTZ R0, R0, R126, R127, !PT ;  /* 0x0000007e00007276 */ /* 0x000fe6000781007f */
[----:B------:R-:W-:Y:S01]  /*ccf0*/  SHFL.BFLY PT, R2, R163, 0x2, 0x1f ;  /* 0x0c401f00a3027f89 */ /* 0x000fe200000e0000 */
[----:B------:R-:W-:Y:S07]  /*cd00*/  FMNMX3.FTZ R159, R0, R130, R131, !PT ;  /* 0x00000082009f7276 */ /* 0x000fee0007810083 */
[----:B------:R-:W1:Y:S02]  /*cd10*/  SHFL.BFLY PT, R0, R159, 0x2, 0x1f ;  /* 0x0c401f009f007f89 */ /* 0x000e6400000e0000 */
[----:B-1----:R-:W-:Y:S02]  /*cd20*/  FMNMX.FTZ R157, R159, R0, !PT ;  /* 0x000000009f9d7209 */ /* 0x002fe40007810000 */
[----:B------:R-:W-:Y:S04]  /*cd30*/  FMNMX.FTZ R161, R163, R2, !PT ;  /* 0x00000002a3a17209 */ /* 0x000fe80007810000 */
[----:B------:R-:W1:Y:S08]  /*cd40*/  SHFL.BFLY PT, R0, R157, 0x1, 0x1f ;  /* 0x0c201f009d007f89 */ /* 0x000e7000000e0000 */
[----:B------:R-:W3:Y:S01]  /*cd50*/  SHFL.BFLY PT, R2, R161, 0x1, 0x1f ;  /* 0x0c201f00a1027f89 */ /* 0x000ee200000e0000 */
[----:B-1----:R-:W-:Y:S04]  /*cd60*/  FMNMX.FTZ R0, R157, R0, !PT ;  /* 0x000000009d007209 */ /* 0x002fe80007810000 */
[C---:B------:R-:W-:Y:S01]  /*cd70*/  FSETP.NEU.FTZ.AND P1, PT, R0.reuse, -INF , PT ;  /* 0xff8000000000780b */ /* 0x040fe20003f3d000 */
[----:B--2---:R-:W-:Y:S01]  /*cd80*/  FMUL.FTZ R158, R151, R0 ;  /* 0x00000000979e7220 */ /* 0x004fe20000410000 */
[----:B------:R-:W-:Y:S01]  /*cd90*/  FADD.FTZ R150, -R0, R155 ;  /* 0x0000009b00967221 */ /* 0x000fe20000010100 */
[----:B---3--:R-:W-:Y:S03]  /*cda0*/  FMNMX.FTZ R2, R161, R2, !PT ;  /* 0x00000002a1027209 */ /* 0x008fe60007810000 */
[----:B------:R-:W-:Y:S02]  /*cdb0*/  FSEL R158, R158, RZ, P1 ;  /* 0x000000ff9e9e7208 */ /* 0x000fe40000800000 */
[----:B------:R-:W-:Y:S01]  /*cdc0*/  FMUL.FTZ R156, R151, R2 ;  /* 0x00000002979c7220 */ /* 0x000fe20000410000 */
[C---:B------:R-:W-:Y:S01]  /*cdd0*/  FSETP.NEU.FTZ.AND P1, PT, R2.reuse, -INF , PT ;  /* 0xff8000000200780b */ /* 0x040fe20003f3d000 */
[----:B------:R-:W-:Y:S01]  /*cde0*/  FADD.FTZ R152, -R2, R153 ;  /* 0x0000009902987221 */ /* 0x000fe20000010100 */
        /* <DEDUP_REMOVED lines=9> */
[----:B------:R-:W-:Y:S01]  /*ce80*/  FSEL R156, R156, RZ, P1 ;  /* 0x000000ff9c9c7208 */ /* 0x000fe20000800000 */
[-CC-:B------:R-:W-:Y:S01]  /*ce90*/  FFMA.FTZ R198, R10, R151.reuse, -R158.reuse ;  /* 0x000000970ac67223 */ /* 0x180fe2000001089e */
[-C--:B------:R-:W-:Y:S01]  /*cea0*/  FFMA.FTZ R191, R11, R151.reuse, -R158 ;  /* 0x000000970bbf7223 */ /* 0x080fe2000001089e */
[C---:B------:R-:W-:Y:S01]  /*ceb0*/  FMUL.FTZ R153, R151.reuse, R150 ;  /* 0x0000009697997220 */ /* 0x040fe20000410000 */
        /* <DEDUP_REMOVED lines=12> */
[----:B------:R-:W-:Y:S01]  /*cf80*/  LEA R37, R217, R216, 0x1 ;  /* 0x000000d8d9257211 */ /* 0x000fe200078e08ff */
[-CC-:B------:R-:W-:Y:S01]  /*cf90*/  FFMA.FTZ R200, R8, R151.reuse, -R156.reuse ;  /* 0x0000009708c87223 */ /* 0x180fe2000001089c */
[-CC-:B------:R-:W-:Y:S01]  /*cfa0*/  FFMA.FTZ R193, R9, R151.reuse, -R156.reuse ;  /* 0x0000009709c17223 */ /* 0x180fe2000001089c */
[-CC-:B------:R-:W-:Y:S01]  /*cfb0*/  FFMA.FTZ R201, R4, R151.reuse, -R156.reuse ;  /* 0x0000009704c97223 */ /* 0x180fe2000001089c */
[C---:B------:R-:W-:Y:S03]  /*cfc0*/  IADD3 R4, PT, PT, R37.reuse, 0x5000, RZ ;  /* 0x0000500025047810 */ /* 0x040fe60007ffe0ff */
[----:B------:R-:W2:Y:S01]  /*cfd0*/  MUFU.EX2 R152, R154 ;  /* 0x0000009a00987308 */ /* 0x000ea20000000800 */
[----:B------:R-:W3:Y:S01]  /*cfe0*/  LDSM.16.MT88.4 R12, [R37+0x5000] ;  /* 0x00500000250c783b */ /* 0x000ee20000004200 */
[-C--:B------:R-:W-:Y:S01]  /*cff0*/  FFMA.FTZ R172, R36, R151.reuse, -R156 ;  /* 0x0000009724ac7223 */ /* 0x080fe2000001089c */
[----:B------:R-:W-:Y:S01]  /*d000*/  IADD3 R36, PT, PT, R37, 0x5020, RZ ;  /* 0x0000502025247810 */ /* 0x000fe20007ffe0ff */
[-CC-:B------:R-:W-:Y:S01]  /*d010*/  FFMA.FTZ R186, R22, R151.reuse, -R158.reuse ;  /* 0x0000009716ba7223 */ /* 0x180fe2000001089e */
[----:B------:R-:W-:Y:S01]  /*d020*/  @P0 IADD3 R36, PT, PT, R4, -0x20, RZ ;  /* 0xffffffe004240810 */ /* 0x000fe20007ffe0ff */
[-C--:B------:R-:W-:Y:S01]  /*d030*/  FFMA.FTZ R179, R23, R151.reuse, -R158 ;  /* 0x0000009717b37223 */ /* 0x080fe2000001089e */
[--C-:B------:R-:W-:Y:S03]  /*d040*/  FFMA.FTZ R188, R20, R151, -R156.reuse ;  /* 0x0000009714bc7223 */ /* 0x100fe6000001089c */
[----:B------:R-:W-:Y:S01]  /*d050*/  MUFU.EX2 R198, R198 ;  /* 0x000000c600c67308 */ /* 0x000fe20000000800 */
[----:B------:R-:W-:Y:S01]  /*d060*/  LDSM.16.MT88.4 R28, [R37+0x5400] ;  /* 0x00540000251c783b */ /* 0x000fe20000004200 */
[C---:B-1----:R-:W-:Y:S01]  /*d070*/  FMUL.FTZ R10, R150.reuse, R142 ;  /* 0x0000008e960a7220 */ /* 0x042fe20000410000 */
[----:B------:R-:W-:Y:S01]  /*d080*/  FMUL.FTZ R11, R150, R143 ;  /* 0x0000008f960b7220 */ /* 0x000fe20000410000 */
[-C--:B------:R-:W-:Y:S01]  /*d090*/  FFMA.FTZ R181, R21, R151.reuse, -R156 ;  /* 0x0000009715b57223 */ /* 0x080fe2000001089c */
[-CC-:B------:R-:W-:Y:S01]  /*d0a0*/  FFMA.FTZ R190, R18, R151.reuse, -R158.reuse ;  /* 0x0000009712be7223 */ /* 0x180fe2000001089e */
[----:B------:R-:W-:Y:S01]  /*d0b0*/  FMUL.FTZ R18, R150, R134 ;  /* 0x0000008696127220 */ /* 0x000fe20000410000 */
[----:B------:R-:W-:Y:S03]  /*d0c0*/  FFMA.FTZ R183, R19, R151, -R158 ;  /* 0x0000009713b77223 */ /* 0x000fe6000001089e */
[----:B------:R-:W1:Y:S01]  /*d0d0*/  MUFU.EX2 R191, R191 ;  /* 0x000000bf00bf7308 */ /* 0x000e620000000800 */
[----:B------:R-:W4:Y:S01]  /*d0e0*/  LDSM.16.MT88.4 R24, [R36] ;  /* 0x000000002418783b */ /* 0x000f220000004200 */
[C---:B--2---:R-:W-:Y:S01]  /*d0f0*/  FMUL.FTZ R8, R152.reuse, R140 ;  /* 0x0000008c98087220 */ /* 0x044fe20000410000 */
[----:B------:R-:W-:Y:S01]  /*d100*/  FMUL.FTZ R9, R152, R141 ;  /* 0x0000008d98097220 */ /* 0x000fe20000410000 */
[----:B------:R-:W-:Y:S01]  /*d110*/  FMUL.FTZ R19, R150, R135 ;  /* 0x0000008796137220 */ /* 0x000fe20000410000 */
[----:B------:R-:W-:Y:S01]  /*d120*/  FMUL.FTZ R4, R152, R144 ;  /* 0x0000009098047220 */ /* 0x000fe20000410000 */
[-CC-:B------:R-:W-:Y:S01]  /*d130*/  FFMA.FTZ R192, R16, R151.reuse, -R156.reuse ;  /* 0x0000009710c07223 */ /* 0x180fe2000001089c */
[C---:B------:R-:W-:Y:S03]  /*d140*/  FMUL.FTZ R16, R152.reuse, R132 ;  /* 0x0000008498107220 */ /* 0x040fe60000410000 */
[----:B------:R-:W-:Y:S01]  /*d150*/  MUFU.EX2 R201, R201 ;  /* 0x000000c900c97308 */ /* 0x000fe20000000800 */
[----:B------:R-:W2:Y:S01]  /*d160*/  LDSM.16.MT88.4 R32, [R36+0x400] ;  /* 0x000400002420783b */ /* 0x000ea20000004200 */
[----:B------:R-:W-:Y:S01]  /*d170*/  FFMA.FTZ R185, R17, R151, -R156 ;  /* 0x0000009711b97223 */ /* 0x000fe2000001089c */
[----:B------:R-:W-:Y:S01]  /*d180*/  FMUL.FTZ R17, R152, R133 ;  /* 0x0000008598117220 */ /* 0x000fe20000410000 */
[-CC-:B------:R-:W-:Y:S01]  /*d190*/  FFMA.FTZ R197, R6, R151.reuse, -R158.reuse ;  /* 0x0000009706c57223 */ /* 0x180fe2000001089e */
[C---:B------:R-:W-:Y:S01]  /*d1a0*/  FMUL.FTZ R6, R150.reuse, R146 ;  /* 0x0000009296067220 */ /* 0x040fe20000410000 */
[----:B------:R-:W-:Y:S01]  /*d1b0*/  FFMA.FTZ R195, R7, R151, -R158 ;  /* 0x0000009707c37223 */ /* 0x000fe2000001089e */
[----:B------:R-:W-:Y:S03]  /*d1c0*/  FMUL.FTZ R7, R150, R147 ;  /* 0x0000009396077220 */ /* 0x000fe60000410000 */
[----:B------:R-:W-:Y:S01]  /*d1d0*/  MUFU.EX2 R200, R200 ;  /* 0x000000c800c87308 */ /* 0x000fe20000000800 */
[----:B------:R-:W-:Y:S01]  /*d1e0*/  LDSM.16.MT88.4 R140, [R37+0x8c00] ;  /* 0x008c0000258c783b */ /* 0x000fe20000004200 */
[----:B-1----:R-:W-:Y:S01]  /*d1f0*/  F2FP.BF16.F32.PACK_AB R23, R191, R198 ;  /* 0x000000c6bf17723e */ /* 0x002fe200000010ff */
[----:B------:R-:W-:Y:S01]  /*d200*/  FFMA.FTZ R199, R5, R151, -R156 ;  /* 0x0000009705c77223 */ /* 0x000fe2000001089c */
[----:B------:R-:W-:Y:S01]  /*d210*/  FMUL.FTZ R5, R152, R145 ;  /* 0x0000009198057220 */ /* 0x000fe20000410000 */
[-CC-:B------:R-:W-:Y:S01]  /*d220*/  FFMA.FTZ R170, R38, R151.reuse, -R158.reuse ;  /* 0x0000009726aa7223 */ /* 0x180fe2000001089e */
[-CC-:B------:R-:W-:Y:S01]  /*d230*/  FFMA.FTZ R38, R66, R151.reuse, -R158.reuse ;  /* 0x0000009742267223 */ /* 0x180fe2000001089e */
[-CC-:B------:R-:W-:Y:S03]  /*d240*/  FFMA.FTZ R163, R39, R151.reuse, -R158.reuse ;  /* 0x0000009727a37223 */ /* 0x180fe6000001089e */
[----:B------:R-:W-:Y:S01]  /*d250*/  MUFU.EX2 R197, R197 ;  /* 0x000000c500c57308 */ /* 0x000fe20000000800 */
[-C--:B------:R-:W-:Y:S01]  /*d260*/  FFMA.FTZ R39, R63, R151.reuse, -R158 ;  /* 0x000000973f277223 */ /* 0x080fe2000001089e */
[-C--:B------:R-:W-:Y:S01]  /*d270*/  FFMA.FTZ R63, R69, R151.reuse, -R156 ;  /* 0x00000097453f7223 */ /* 0x080fe2000001089c */
[-CC-:B------:R-:W-:Y:S01]  /*d280*/  FFMA.FTZ R166, R42, R151.reuse, -R158.reuse ;  /* 0x000000972aa67223 */ /* 0x180fe2000001089e */
[-C--:B------:R-:W-:Y:S01]  /*d290*/  FFMA.FTZ R159, R43, R151.reuse, -R158 ;  /* 0x000000972b9f7223 */ /* 0x080fe2000001089e */
[-CC-:B------:R-:W-:Y:S01]  /*d2a0*/  FFMA.FTZ R168, R40, R151.reuse, -R156.reuse ;  /* 0x0000009728a87223 */ /* 0x180fe2000001089c */
[-C--:B------:R-:W-:Y:S01]  /*d2b0*/  FFMA.FTZ R161, R41, R151.reuse, -R156 ;  /* 0x0000009729a17223 */ /* 0x080fe2000001089c */
[-CC-:B------:R-:W-:Y:S03]  /*d2c0*/  FFMA.FTZ R162, R46, R151.reuse, -R158.reuse ;  /* 0x000000972ea27223 */ /* 0x180fe6000001089e */
[----:B------:R-:W1:Y:S01]  /*d2d0*/  MUFU.EX2 R195, R195 ;  /* 0x000000c300c37308 */ /* 0x000e620000000800 */
[-CC-:B------:R-:W-:Y:S01]  /*d2e0*/  FFMA.FTZ R46, R55, R151.reuse, -R158.reuse ;  /* 0x00000097372e7223 */ /* 0x180fe2000001089e */
[-CC-:B------:R-:W-:Y:S01]  /*d2f0*/  FFMA.FTZ R155, R47, R151.reuse, -R158.reuse ;  /* 0x000000972f9b7223 */ /* 0x180fe2000001089e */
[-CC-:B------:R-:W-:Y:S01]  /*d300*/  FFMA.FTZ R154, R50, R151.reuse, -R158.reuse ;  /* 0x00000097329a7223 */ /* 0x180fe2000001089e */
[-C--:B------:R-:W-:Y:S01]  /*d310*/  FFMA.FTZ R51, R51, R151.reuse, -R158 ;  /* 0x0000009733337223 */ /* 0x080fe2000001089e */
[-C--:B------:R-:W-:Y:S01]  /*d320*/  FFMA.FTZ R164, R44, R151.reuse, -R156 ;  /* 0x000000972ca47223 */ /* 0x080fe2000001089c */
[-C--:B------:R-:W-:Y:S01]  /*d330*/  FFMA.FTZ R44, R58, R151.reuse, -R158 ;  /* 0x000000973a2c7223 */ /* 0x080fe2000001089e */
[-CC-:B------:R-:W-:Y:S03]  /*d340*/  FFMA.FTZ R157, R45, R151.reuse, -R156.reuse ;  /* 0x000000972d9d7223 */ /* 0x180fe6000001089c */
[----:B------:R-:W5:Y:S01]  /*d350*/  MUFU.EX2 R199, R199 ;  /* 0x000000c700c77308 */ /* 0x000f620000000800 */
[-CC-:B------:R-:W-:Y:S01]  /*d360*/  FFMA.FTZ R160, R48, R151.reuse, -R156.reuse ;  /* 0x0000009730a07223 */ /* 0x180fe2000001089c */
[-C--:B------:R-:W-:Y:S01]  /*d370*/  FFMA.FTZ R153, R49, R151.reuse, -R156 ;  /* 0x0000009731997223 */ /* 0x080fe2000001089c */
[-CC-:B------:R-:W-:Y:S01]  /*d380*/  FFMA.FTZ R47, R54, R151.reuse, -R158.reuse ;  /* 0x00000097362f7223 */ /* 0x180fe2000001089e */
[-C--:B------:R-:W-:Y:S01]  /*d390*/  FFMA.FTZ R41, R59, R151.reuse, -R158 ;  /* 0x000000973b297223 */ /* 0x080fe2000001089e */
[-CC-:B------:R-:W-:Y:S01]  /*d3a0*/  FFMA.FTZ R49, R52, R151.reuse, -R156.reuse ;  /* 0x0000009734317223 */ /* 0x180fe2000001089c */
[-CC-:B------:R-:W-:Y:S01]  /*d3b0*/  FFMA.FTZ R50, R53, R151.reuse, -R156.reuse ;  /* 0x0000009735327223 */ /* 0x180fe2000001089c */
[--C-:B------:R-:W-:Y:S03]  /*d3c0*/  FFMA.FTZ R45, R56, R151, -R156.reuse ;  /* 0x00000097382d7223 */ /* 0x100fe6000001089c */
[----:B------:R-:W3:Y:S01]  /*d3d0*/  MUFU.EX2 R193, R193 ;  /* 0x000000c100c17308 */ /* 0x000ee20000000800 */
[----:B-1----:R-:W-:Y:S01]  /*d3e0*/  F2FP.BF16.F32.PACK_AB R21, R195, R197 ;  /* 0x000000c5c315723e */ /* 0x002fe200000010ff */
[-C--:B------:R-:W-:Y:S01]  /*d3f0*/  FFMA.FTZ R42, R57, R151.reuse, -R156 ;  /* 0x00000097392a7223 */ /* 0x080fe2000001089c */
[-CC-:B------:R-:W-:Y:S01]  /*d400*/  FFMA.FTZ R40, R62, R151.reuse, -R158.reuse ;  /* 0x000000973e287223 */ /* 0x180fe2000001089e */
[-CC-:B------:R-:W-:Y:S01]  /*d410*/  FFMA.FTZ R62, R79, R151.reuse, -R158.reuse ;  /* 0x000000974f3e7223 */ /* 0x180fe2000001089e */
[-C--:B------:R-:W-:Y:S01]  /*d420*/  FFMA.FTZ R43, R67, R151.reuse, -R158 ;  /* 0x00000097432b7223 */ /* 0x080fe2000001089e */
[-CC-:B------:R-:W-:Y:S01]  /*d430*/  FFMA.FTZ R48, R60, R151.reuse, -R156.reuse ;  /* 0x000000973c307223 */ /* 0x180fe2000001089c */
[--C-:B------:R-:W-:Y:S03]  /*d440*/  FFMA.FTZ R53, R61, R151, -R156.reuse ;  /* 0x000000973d357223 */ /* 0x100fe6000001089c */
[----:B------:R-:W-:Y:S01]  /*d450*/  MUFU.EX2 R190, R190 ;  /* 0x000000be00be7308 */ /* 0x000fe20000000800 */
[----:B-----5:R-:W-:Y:S01]  /*d460*/  F2FP.BF16.F32.PACK_AB R20, R199, R201 ;  /* 0x000000c9c714723e */ /* 0x020fe200000010ff */
[-C--:B------:R-:W-:Y:S01]  /*d470*/  FFMA.FTZ R52, R64, R151.reuse, -R156 ;  /* 0x0000009740347223 */ /* 0x080fe2000001089c */
[-C--:B------:R-:W-:Y:S01]  /*d480*/  FFMA.FTZ R64, R82, R151.reuse, -R158 ;  /* 0x0000009752407223 */ /* 0x080fe2000001089e */
[-CC-:B------:R-:W-:Y:S01]  /*d490*/  FFMA.FTZ R55, R65, R151.reuse, -R156.reuse ;  /* 0x0000009741377223 */ /* 0x180fe2000001089c */
[-C--:B------:R-:W-:Y:S01]  /*d4a0*/  FFMA.FTZ R65, R72, R151.reuse, -R156 ;  /* 0x0000009748417223 */ /* 0x080fe2000001089c */
[-CC-:B------:R-:W-:Y:S01]  /*d4b0*/  FFMA.FTZ R54, R70, R151.reuse, -R158.reuse ;  /* 0x0000009746367223 */ /* 0x180fe2000001089e */
[-CC-:B------:R-:W-:Y:S03]  /*d4c0*/  FFMA.FTZ R59, R71, R151.reuse, -R158.reuse ;  /* 0x00000097473b7223 */ /* 0x180fe6000001089e */
[----:B------:R-:W1:Y:S01]  /*d4d0*/  MUFU.EX2 R183, R183 ;  /* 0x000000b700b77308 */ /* 0x000e620000000800 */
[----:B---3--:R-:W-:Y:S01]  /*d4e0*/  F2FP.BF16.F32.PACK_AB R22, R193, R200 ;  /* 0x000000c8c116723e */ /* 0x008fe200000010ff */
[-CC-:B------:R-:W-:Y:S01]  /*d4f0*/  FFMA.FTZ R56, R74, R151.reuse, -R158.reuse ;  /* 0x000000974a387223 */ /* 0x180fe2000001089e */
[-C--:B------:R-:W-:Y:S01]  /*d500*/  FFMA.FTZ R57, R75, R151.reuse, -R158 ;  /* 0x000000974b397223 */ /* 0x080fe2000001089e */
[-CC-:B------:R-:W-:Y:S01]  /*d510*/  FFMA.FTZ R58, R68, R151.reuse, -R156.reuse ;  /* 0x00000097443a7223 */ /* 0x180fe2000001089c */
[-C--:B------:R-:W-:Y:S01]  /*d520*/  FFMA.FTZ R60, R73, R151.reuse, -R156 ;  /* 0x00000097493c7223 */ /* 0x080fe2000001089c */
[-CC-:B------:R-:W-:Y:S01]  /*d530*/  FFMA.FTZ R61, R78, R151.reuse, -R158.reuse ;  /* 0x000000974e3d7223 */ /* 0x180fe2000001089e */
[----:B------:R-:W-:Y:S03]  /*d540*/  FFMA.FTZ R67, R83, R151, -R158 ;  /* 0x0000009753437223 */ /* 0x000fe6000001089e */
        /* <DEDUP_REMOVED lines=9> */
[-CC-:B------:R-:W-:Y:S03]  /*d5e0*/  FFMA.FTZ R71, R77, R151.reuse, -R156.reuse ;  /* 0x000000974d477223 */ /* 0x180fe6000001089c */
[----:B------:R-:W-:Y:S01]  /*d5f0*/  MUFU.EX2 R192, R192 ;  /* 0x000000c000c07308 */ /* 0x000fe20000000800 */
[-CC-:B------:R-:W-:Y:S01]  /*d600*/  FFMA.FTZ R68, R80, R151.reuse, -R156.reuse ;  /* 0x0000009750447223 */ /* 0x180fe2000001089c */
[-C--:B------:R-:W-:Y:S01]  /*d610*/  FFMA.FTZ R69, R81, R151.reuse, -R156 ;  /* 0x0000009751457223 */ /* 0x080fe2000001089c */
[-CC-:B------:R-:W-:Y:S01]  /*d620*/  FFMA.FTZ R75, R86, R151.reuse, -R158.reuse ;  /* 0x00000097564b7223 */ /* 0x180fe2000001089e */
[C---:B----4-:R-:W-:Y:S03]  /*d630*/  HMMA.16816.F32.BF16 R12, R20.reuse, R24, R12 ;  /* 0x00000018140c723c */ /* 0x050fe6000004180c */
[-CC-:B------:R-:W-:Y:S03]  /*d640*/  FFMA.FTZ R72, R87, R151.reuse, -R158.reuse ;  /* 0x0000009757487223 */ /* 0x180fe6000001089e */
[----:B------:R-:W4:Y:S01]  /*d650*/  MUFU.EX2 R185, R185 ;  /* 0x000000b900b97308 */ /* 0x000f220000000800 */
[-CC-:B------:R-:W-:Y:S01]  /*d660*/  FFMA.FTZ R70, R90, R151.reuse, -R158.reuse ;  /* 0x000000975a467223 */ /* 0x180fe2000001089e */
[-C--:B------:R-:W-:Y:S01]  /*d670*/  FFMA.FTZ R73, R91, R151.reuse, -R158 ;  /* 0x000000975b497223 */ /* 0x080fe2000001089e */
[-CC-:B------:R-:W-:Y:S01]  /*d680*/  FFMA.FTZ R76, R84, R151.reuse, -R156.reuse ;  /* 0x00000097544c7223 */ /* 0x180fe2000001089c */
[----:B------:R-:W-:Y:S01]  /*d690*/  HMMA.16816.F32.BF16 R16, R20, R26, R16 ;  /* 0x0000001a1410723c */ /* 0x000fe20000041810 */
[----:B------:R-:W5:Y:S02]  /*d6a0*/  LDSM.16.MT88.4 R24, [R37+0x5800] ;  /* 0x005800002518783b */ /* 0x000f640000004200 */
[----:B------:R-:W-:Y:S03]  /*d6b0*/  F2FP.BF16.F32.PACK_AB R21, R187, R194 ;  /* 0x000000c2bb15723e */ /* 0x000fe600000010ff */
[----:B------:R-:W-:Y:S01]  /*d6c0*/  MUFU.EX2 R186, R186 ;  /* 0x000000ba00ba7308 */ /* 0x000fe20000000800 */
[----:B-1----:R-:W-:Y:S01]  /*d6d0*/  F2FP.BF16.F32.PACK_AB R23, R183, R190 ;  /* 0x000000beb717723e */ /* 0x002fe200000010ff */
[-CC-:B------:R-:W-:Y:S01]  /*d6e0*/  FFMA.FTZ R79, R85, R151.reuse, -R156.reuse ;  /* 0x00000097554f7223 */ /* 0x180fe2000001089c */
[----:B---3--:R-:W-:Y:S01]  /*d6f0*/  F2FP.BF16.F32.PACK_AB R20, R189, R196 ;  /* 0x000000c4bd14723e */ /* 0x008fe200000010ff */
[-CC-:B------:R-:W-:Y:S01]  /*d700*/  FFMA.FTZ R74, R88, R151.reuse, -R156.reuse ;  /* 0x00000097584a7223 */ /* 0x180fe2000001089c */
[-C--:B------:R-:W-:Y:S01]  /*d710*/  FFMA.FTZ R77, R89, R151.reuse, -R156 ;  /* 0x00000097594d7223 */ /* 0x080fe2000001089c */
[-CC-:B------:R-:W-:Y:S01]  /*d720*/  FFMA.FTZ R78, R94, R151.reuse, -R158.reuse ;  /* 0x000000975e4e7223 */ /* 0x180fe2000001089e */
[-CC-:B------:R-:W-:Y:S03]  /*d730*/  FFMA.FTZ R81, R95, R151.reuse, -R158.reuse ;  /* 0x000000975f517223 */ /* 0x180fe6000001089e */
[----:B------:R-:W1:Y:S01]  /*d740*/  MUFU.EX2 R179, R179 ;  /* 0x000000b300b37308 */ /* 0x000e620000000800 */
[----:B----4-:R-:W-:Y:S01]  /*d750*/  F2FP.BF16.F32.PACK_AB R22, R185, R192 ;  /* 0x000000c0b916723e */ /* 0x010fe200000010ff */
[-CC-:B------:R-:W-:Y:S01]  /*d760*/  FFMA.FTZ R83, R98, R151.reuse, -R158.reuse ;  /* 0x0000009762537223 */ /* 0x180fe2000001089e */
[-C--:B------:R-:W-:Y:S01]  /*d770*/  FFMA.FTZ R80, R99, R151.reuse, -R158 ;  /* 0x0000009763507223 */ /* 0x080fe2000001089e */
[-CC-:B------:R-:W-:Y:S01]  /*d780*/  FFMA.FTZ R82, R92, R151.reuse, -R156.reuse ;  /* 0x000000975c527223 */ /* 0x180fe2000001089c */
[-CC-:B------:R-:W-:Y:S01]  /*d790*/  FFMA.FTZ R85, R93, R151.reuse, -R156.reuse ;  /* 0x000000975d557223 */ /* 0x180fe2000001089c */
[-CC-:B------:R-:W-:Y:S01]  /*d7a0*/  FFMA.FTZ R84, R96, R151.reuse, -R156.reuse ;  /* 0x0000009760547223 */ /* 0x180fe2000001089c */
[-C--:B------:R-:W-:Y:S03]  /*d7b0*/  FFMA.FTZ R89, R97, R151.reuse, -R156 ;  /* 0x0000009761597223 */ /* 0x080fe6000001089c */
[----:B------:R-:W-:Y:S01]  /*d7c0*/  MUFU.EX2 R182, R182 ;  /* 0x000000b600b67308 */ /* 0x000fe20000000800 */
[C---:B------:R-:W-:Y:S03]  /*d7d0*/  HMMA.16816.F32.BF16 R4, R20.reuse, R28, R4 ;  /* 0x0000001c1404723c */ /* 0x040fe60000041804 */
[-C--:B------:R-:W-:Y:S01]  /*d7e0*/  FFMA.FTZ R91, R102, R151.reuse, -R158 ;  /* 0x00000097665b7223 */ /* 0x080fe2000001089e */
[-C--:B------:R-:W-:Y:S01]  /*d7f0*/  FFMA.FTZ R92, R104, R151.reuse, -R156 ;  /* 0x00000097685c7223 */ /* 0x080fe2000001089c */
[-CC-:B------:R-:W-:Y:S01]  /*d800*/  FFMA.FTZ R86, R103, R151.reuse, -R158.reuse ;  /* 0x0000009767567223 */ /* 0x180fe2000001089e */
[-CC-:B------:R-:W-:Y:S03]  /*d810*/  FFMA.FTZ R87, R106, R151.reuse, -R158.reuse ;  /* 0x000000976a577223 */ /* 0x180fe6000001089e */
[----:B------:R-:W3:Y:S01]  /*d820*/  MUFU.EX2 R175, R175 ;  /* 0x000000af00af7308 */ /* 0x000ee20000000800 */
[C---:B------:R-:W-:Y:S01]  /*d830*/  HMMA.16816.F32.BF16 R8, R20.reuse, R30, R8 ;  /* 0x0000001e1408723c */ /* 0x040fe20000041808 */
[----:B------:R-:W4:Y:S02]  /*d840*/  LDSM.16.MT88.4 R28, [R36+0x800] ;  /* 0x00080000241c783b */ /* 0x000f240000004200 */
[-C--:B------:R-:W-:Y:S01]  /*d850*/  FFMA.FTZ R88, R107, R151.reuse, -R158 ;  /* 0x000000976b587223 */ /* 0x080fe2000001089e */
[-CC-:B------:R-:W-:Y:S01]  /*d860*/  FFMA.FTZ R90, R100, R151.reuse, -R156.reuse ;  /* 0x00000097645a7223 */ /* 0x180fe2000001089c */
[-CC-:B------:R-:W-:Y:S01]  /*d870*/  FFMA.FTZ R93, R101, R151.reuse, -R156.reuse ;  /* 0x00000097655d7223 */ /* 0x180fe2000001089c */
[-C--:B------:R-:W-:Y:S03]  /*d880*/  FFMA.FTZ R95, R105, R151.reuse, -R156 ;  /* 0x00000097695f7223 */ /* 0x080fe6000001089c */
[----:B------:R-:W-:Y:S01]  /*d890*/  MUFU.EX2 R188, R188 ;  /* 0x000000bc00bc7308 */ /* 0x000fe20000000800 */
[C---:B--2---:R-:W-:Y:S03]  /*d8a0*/  HMMA.16816.F32.BF16 R12, R20.reuse, R32, R12 ;  /* 0x00000020140c723c */ /* 0x044fe6000004180c */
[-CC-:B------:R-:W-:Y:S01]  /*d8b0*/  FFMA.FTZ R94, R110, R151.reuse, -R158.reuse ;  /* 0x000000976e5e7223 */ /* 0x180fe2000001089e */
[-CC-:B------:R-:W-:Y:S01]  /*d8c0*/  FFMA.FTZ R97, R111, R151.reuse, -R158.reuse ;  /* 0x000000976f617223 */ /* 0x180fe2000001089e */
[-CC-:B------:R-:W-:Y:S01]  /*d8d0*/  FFMA.FTZ R96, R114, R151.reuse, -R158.reuse ;  /* 0x0000009772607223 */ /* 0x180fe2000001089e */
[-C--:B------:R-:W-:Y:S03]  /*d8e0*/  FFMA.FTZ R99, R115, R151.reuse, -R158 ;  /* 0x0000009773637223 */ /* 0x080fe6000001089e */
[----:B------:R-:W2:Y:S01]  /*d8f0*/  MUFU.EX2 R181, R181 ;  /* 0x000000b500b57308 */ /* 0x000ea20000000800 */
[----:B------:R-:W-:Y:S01]  /*d900*/  HMMA.16816.F32.BF16 R16, R20, R34, R16 ;  /* 0x000000221410723c */ /* 0x000fe20000041810 */
[----:B------:R-:W4:Y:S02]  /*d910*/  LDSM.16.MT88.4 R32, [R37+0x5c00] ;  /* 0x005c00002520783b */ /* 0x000f240000004200 */
[----:B-1----:R-:W-:Y:S01]  /*d920*/  F2FP.BF16.F32.PACK_AB R21, R179, R186 ;  /* 0x000000bab315723e */ /* 0x002fe200000010ff */
[-CC-:B------:R-:W-:Y:S01]  /*d930*/  FFMA.FTZ R98, R108, R151.reuse, -R156.reuse ;  /* 0x000000976c627223 */ /* 0x180fe2000001089c */
[----:B---3--:R-:W-:Y:S01]  /*d940*/  F2FP.BF16.F32.PACK_AB R23, R175, R182 ;  /* 0x000000b6af17723e */ /* 0x008fe200000010ff */
[-CC-:B------:R-:W-:Y:S03]  /*d950*/  FFMA.FTZ R101, R109, R151.reuse, -R156.reuse ;  /* 0x000000976d657223 */ /* 0x180fe6000001089c */
[----:B------:R-:W-:Y:S01]  /*d960*/  MUFU.EX2 R184, R184 ;  /* 0x000000b800b87308 */ /* 0x000fe20000000800 */
[-CC-:B------:R-:W-:Y:S01]  /*d970*/  FFMA.FTZ R100, R112, R151.reuse, -R156.reuse ;  /* 0x0000009770647223 */ /* 0x180fe2000001089c */
[-C--:B------:R-:W-:Y:S01]  /*d980*/  FFMA.FTZ R113, R113, R151.reuse, -R156 ;  /* 0x0000009771717223 */ /* 0x080fe2000001089c */
[-CC-:B------:R-:W-:Y:S01]  /*d990*/  FFMA.FTZ R118, R118, R151.reuse, -R158.reuse ;  /* 0x0000009776767223 */ /* 0x180fe2000001089e */
[-CC-:B------:R-:W-:Y:S01]  /*d9a0*/  FFMA.FTZ R119, R119, R151.reuse, -R158.reuse ;  /* 0x0000009777777223 */ /* 0x180fe2000001089e */
[-C--:B------:R-:W-:Y:S01]  /*d9b0*/  FFMA.FTZ R122, R122, R151.reuse, -R158 ;  /* 0x000000977a7a7223 */ /* 0x080fe2000001089e */
[----:B------:R-:W-:Y:S01]  /*d9c0*/  FFMA.FTZ R120, R120, R151, -R156 ;  /* 0x0000009778787223 */ /* 0x000fe2000001089c */
[----:B------:R-:W-:Y:S03]  /*d9d0*/  FFMA.FTZ R197, R150, R247, R197 ;  /* 0x000000f796c57223 */ /* 0x000fe600000100c5 */
[----:B------:R-:W1:Y:S01]  /*d9e0*/  MUFU.EX2 R177, R177 ;  /* 0x000000b100b17308 */ /* 0x000e620000000800 */
[----:B--2---:R-:W-:Y:S01]  /*d9f0*/  F2FP.BF16.F32.PACK_AB R20, R181, R188 ;  /* 0x000000bcb514723e */ /* 0x004fe200000010ff */
[----:B------:R-:W-:Y:S01]  /*da00*/  FFMA.FTZ R201, R152, R249, R201 ;  /* 0x000000f998c97223 */ /* 0x000fe200000100c9 */
[----:B------:R-:W-:Y:S01]  /*da10*/  FADD.FTZ R197, R195, R197 ;  /* 0x000000c5c3c57221 */ /* 0x000fe20000010000 */
[----:B------:R-:W-:Y:S02]  /*da20*/  ISETP.GT.AND P0, PT, R235, RZ, PT ;  /* 0x000000ffeb00720c */ /* 0x000fe40003f04270 */
[----:B------:R-:W-:Y:S01]  /*da30*/  FADD.FTZ R201, R199, R201 ;  /* 0x000000c9c7c97221 */ /* 0x000fe20000010000 */
[----:B------:R-:W-:Y:S03]  /*da40*/  FADD.FTZ R198, R198, R197 ;  /* 0x000000c5c6c67221 */ /* 0x000fe60000010000 */
[----:B------:R-:W-:Y:S01]  /*da50*/  MUFU.EX2 R178, R178 ;  /* 0x000000b200b27308 */ /* 0x000fe20000000800 */
[----:B------:R-:W-:Y:S01]  /*da60*/  IADD3 R235, PT, PT, R235, -0x1, RZ ;  /* 0xffffffffebeb7810 */ /* 0x000fe20007ffe0ff */
[----:B------:R-:W-:Y:S01]  /*da70*/  FADD.FTZ R200, R200, R201 ;  /* 0x000000c9c8c87221 */ /* 0x000fe20000010000 */
[----:B------:R-:W-:Y:S03]  /*da80*/  FADD.FTZ R191, R191, R198 ;  /* 0x000000c6bfbf7221 */ /* 0x000fe60000010000 */
[----:B------:R-:W-:Y:S01]  /*da90*/  FADD.FTZ R193, R193, R200 ;  /* 0x000000c8c1c17221 */ /* 0x000fe20000010000 */
[----:B------:R-:W-:Y:S03]  /*daa0*/  FADD.FTZ R194, R194, R191 ;  /* 0x000000bfc2c27221 */ /* 0x000fe60000010000 */
[----:B------:R-:W2:Y:S01]  /*dab0*/  MUFU.EX2 R171, R171 ;  /* 0x000000ab00ab7308 */ /* 0x000ea20000000800 */
[----:B-1----:R-:W-:Y:S01]  /*dac0*/  F2FP.BF16.F32.PACK_AB R22, R177, R184 ;  /* 0x000000b8b116723e */ /* 0x002fe200000010ff */
[----:B------:R-:W-:Y:S01]  /*dad0*/  FADD.FTZ R196, R196, R193 ;  /* 0x000000c1c4c47221 */ /* 0x000fe20000010000 */
[----:B------:R-:W-:Y:S03]  /*dae0*/  FADD.FTZ R187, R187, R194 ;  /* 0x000000c2bbbb7221 */ /* 0x000fe60000010000 */
[----:B------:R-:W-:Y:S01]  /*daf0*/  FADD.FTZ R189, R189, R196 ;  /* 0x000000c4bdbd7221 */ /* 0x000fe20000010000 */
[----:B------:R-:W-:Y:S03]  /*db00*/  FADD.FTZ R190, R190, R187 ;  /* 0x000000bbbebe7221 */ /* 0x000fe60000010000 */
[----:B------:R-:W-:Y:S01]  /*db10*/  MUFU.EX2 R174, R174 ;  /* 0x000000ae00ae7308 */ /* 0x000fe20000000800 */
[C---:B-----5:R-:W-:Y:S03]  /*db20*/  HMMA.16816.F32.BF16 R4, R20.reuse, R24, R4 ;  /* 0x000000181404723c */ /* 0x060fe60000041804 */
[----:B------:R-:W-:Y:S01]  /*db30*/  FADD.FTZ R183, R183, R190 ;  /* 0x000000beb7b77221 */ /* 0x000fe20000010000 */
[----:B------:R-:W-:Y:S05]  /*db40*/  FADD.FTZ R192, R192, R189 ;  /* 0x000000bdc0c07221 */ /* 0x000fea0000010000 */
[----:B------:R-:W1:Y:S01]  /*db50*/  MUFU.EX2 R167, R167 ;  /* 0x000000a700a77308 */ /* 0x000e620000000800 */
[C---:B------:R-:W-:Y:S01]  /*db60*/  HMMA.16816.F32.BF16 R8, R20.reuse, R26, R8 ;  /* 0x0000001a1408723c */ /* 0x040fe20000041808 */
[----:B------:R-:W3:Y:S02]  /*db70*/  LDSM.16.MT88.4 R24, [R36+0xc00] ;  /* 0x000c00002418783b */ /* 0x000ee40000004200 */
[----:B------:R-:W-:Y:S01]  /*db80*/  FADD.FTZ R186, R186, R183 ;  /* 0x000000b7baba7221 */ /* 0x000fe20000010000 */
[----:B------:R-:W-:Y:S05]  /*db90*/  FADD.FTZ R185, R185, R192 ;  /* 0x000000c0b9b97221 */ /* 0x000fea0000010000 */
[----:B------:R-:W-:Y:S01]  /*dba0*/  MUFU.EX2 R180, R180 ;  /* 0x000000b400b47308 */ /* 0x000fe20000000800 */
[C---:B----4-:R-:W-:Y:S03]  /*dbb0*/  HMMA.16816.F32.BF16 R12, R20.reuse, R28, R12 ;  /* 0x0000001c140c723c */ /* 0x050fe6000004180c */
[----:B------:R-:W-:Y:S01]  /*dbc0*/  FADD.FTZ R179, R179, R186 ;  /* 0x000000bab3b37221 */ /* 0x000fe20000010000 */
[----:B------:R-:W-:Y:S05]  /*dbd0*/  FADD.FTZ R188, R188, R185 ;  /* 0x000000b9bcbc7221 */ /* 0x000fea0000010000 */
[----:B------:R-:W4:Y:S01]  /*dbe0*/  MUFU.EX2 R173, R173 ;  /* 0x000000ad00ad7308 */ /* 0x000f220000000800 */
[----:B------:R-:W-:Y:S01]  /*dbf0*/  HMMA.16816.F32.BF16 R16, R20, R30, R16 ;  /* 0x0000001e1410723c */ /* 0x000fe20000041810 */
[----:B------:R-:W5:Y:S02]  /*dc00*/  LDSM.16.MT88.4 R28, [R37+0x6000] ;  /* 0x00600000251c783b */ /* 0x000f640000004200 */
[----:B--2---:R-:W-:Y:S01]  /*dc10*/  F2FP.BF16.F32.PACK_AB R21, R171, R178 ;  /* 0x000000b2ab15723e */ /* 0x004fe200000010ff */
[----:B------:R-:W-:Y:S01]  /*dc20*/  FADD.FTZ R182, R182, R179 ;  /* 0x000000b3b6b67221 */ /* 0x000fe20000010000 */
[----:B-1----:R-:W-:Y:S01]  /*dc30*/  F2FP.BF16.F32.PACK_AB R23, R167, R174 ;  /* 0x000000aea717723e */ /* 0x002fe200000010ff */
[----:B------:R-:W-:Y:S03]  /*dc40*/  FADD.FTZ R181, R181, R188 ;  /* 0x000000bcb5b57221 */ /* 0x000fe60000010000 */
        /* <DEDUP_REMOVED lines=12> */
[----:B------:R-:W-:Y:S09]  /*dd10*/  FADD.FTZ R167, R167, R174 ;  /* 0x000000aea7a77221 */ /* 0x000ff20000010000 */
        /* <DEDUP_REMOVED lines=18> */
[----:B------:R-:W-:Y:S04]  /*de40*/  FADD.FTZ R163, R163, R170 ;  /* 0x000000aaa3a37221 */ /* 0x000fe80000010000 */
[----:B------:R-:W-:Y:S05]  /*de50*/  FADD.FTZ R166, R166, R163 ;  /* 0x000000a3a6a67221 */ /* 0x000fea0000010000 */
[----:B------:R-:W1:Y:S01]  /*de60*/  MUFU.EX2 R161, R161 ;  /* 0x000000a100a17308 */ /* 0x000e620000000800 */
[----:B---3--:R-:W-:Y:S01]  /*de70*/  F2FP.BF16.F32.PACK_AB R20, R165, R172 ;  /* 0x000000aca514723e */ /* 0x008fe200000010ff */
[----:B------:R-:W-:Y:S01]  /*de80*/  FADD.FTZ R159, R159, R166 ;  /* 0x000000a69f9f7221 */ /* 0x000fe20000010000 */
[----:B------:R-:W-:Y:S04]  /*de90*/  FADD.FTZ R172, R172, R169 ;  /* 0x000000a9acac7221 */ /* 0x000fe80000010000 */
[----:B------:R-:W-:Y:S03]  /*dea0*/  FADD.FTZ R165, R165, R172 ;  /* 0x000000aca5a57221 */ /* 0x000fe60000010000 */
        /* <DEDUP_REMOVED lines=18> */
[----:B------:R-:W1:Y:S01]  /*dfd0*/  MUFU.EX2 R160, R160 ;  /* 0x000000a000a07308 */ /* 0x000e620000000800 */
[----:B------:R-:W-:Y:S04]  /*dfe0*/  FADD.FTZ R155, R155, R162 ;  /* 0x000000a29b9b7221 */ /* 0x000fe80000010000 */
[----:B------:R-:W-:Y:S01]  /*dff0*/  FADD.FTZ R102, R154, R155 ;  /* 0x0000009b9a667221 */ /* 0x000fe20000010000 */
[----:B------:R-:W-:Y:S04]  /*e000*/  MOV R155, R0 ;  /* 0x00000000009b7202 */ /* 0x000fe80000000f00 */
[----:B------:R-:W2:Y:S01]  /*e010*/  MUFU.EX2 R153, R153 ;  /* 0x0000009900997308 */ /* 0x000ea20000000800 */
[----:B----4-:R-:W-:Y:S01]  /*e020*/  F2FP.BF16.F32.PACK_AB R20, R157, R164 ;  /* 0x000000a49d14723e */ /* 0x010fe200000010ff */
[----:B------:R-:W-:Y:S01]  /*e030*/  FADD.FTZ R102, R51, R102 ;  /* 0x0000006633667221 */ /* 0x000fe20000010000 */
[----:B------:R-:W-:Y:S04]  /*e040*/  FADD.FTZ R164, R164, R161 ;  /* 0x000000a1a4a47221 */ /* 0x000fe80000010000 */
[----:B------:R-:W-:Y:S03]  /*e050*/  FADD.FTZ R157, R157, R164 ;  /* 0x000000a49d9d7221 */ /* 0x000fe60000010000 */
[----:B------:R-:W-:Y:S01]  /*e060*/  MUFU.EX2 R47, R47 ;  /* 0x0000002f002f7308 */ /* 0x000fe20000000800 */
[----:B-1----:R-:W-:Y:S09]  /*e070*/  FADD.FTZ R104, R160, R157 ;  /* 0x0000009da0687221 */ /* 0x002ff20000010000 */
[----:B------:R-:W1:Y:S01]  /*e080*/  MUFU.EX2 R46, R46 ;  /* 0x0000002e002e7308 */ /* 0x000e620000000800 */
[C---:B--2---:R-:W-:Y:S01]  /*e090*/  F2FP.BF16.F32.PACK_AB R22, R153.reuse, R160 ;  /* 0x000000a09916723e */ /* 0x044fe200000010ff */
[----:B------:R-:W-:Y:S01]  /*e0a0*/  FADD.FTZ R104, R153, R104 ;  /* 0x0000006899687221 */ /* 0x000fe20000010000 */
[----:B------:R-:W-:Y:S07]  /*e0b0*/  MOV R153, R2 ;  /* 0x0000000200997202 */ /* 0x000fee0000000f00 */
[----:B------:R-:W-:Y:S01]  /*e0c0*/  MUFU.EX2 R44, R44 ;  /* 0x0000002c002c7308 */ /* 0x000fe20000000800 */
[C---:B------:R-:W-:Y:S09]  /*e0d0*/  HMMA.16816.F32.BF16 R4, R20.reuse, R24, R4 ;  /* 0x000000181404723c */ /* 0x040ff20000041804 */
[----:B------:R-:W2:Y:S01]  /*e0e0*/  MUFU.EX2 R41, R41 ;  /* 0x0000002900297308 */ /* 0x000ea20000000800 */
[C---:B------:R-:W-:Y:S01]  /*e0f0*/  HMMA.16816.F32.BF16 R8, R20.reuse, R26, R8 ;  /* 0x0000001a1408723c */ /* 0x040fe20000041808 */
[----:B------:R-:W4:Y:S08]  /*e100*/  LDSM.16.MT88.4 R24, [R36+0x1800] ;  /* 0x001800002418783b */ /* 0x000f300000004200 */
[----:B------:R-:W-:Y:S01]  /*e110*/  MUFU.EX2 R49, R49 ;  /* 0x0000003100317308 */ /* 0x000fe20000000800 */
[C---:B---3--:R-:W-:Y:S09]  /*e120*/  HMMA.16816.F32.BF16 R12, R20.reuse, R28, R12 ;  /* 0x0000001c140c723c */ /* 0x048ff2000004180c */
[----:B------:R-:W3:Y:S01]  /*e130*/  MUFU.EX2 R50, R50 ;  /* 0x0000003200327308 */ /* 0x000ee20000000800 */
[----:B------:R-:W-:Y:S01]  /*e140*/  HMMA.16816.F32.BF16 R16, R20, R30, R16 ;  /* 0x0000001e1410723c */ /* 0x000fe20000041810 */
[----:B------:R-:W4:Y:S02]  /*e150*/  LDSM.16.MT88.4 R28, [R37+0x6c00] ;  /* 0x006c0000251c783b */ /* 0x000f240000004200 */
[----:B-1----:R-:W-:Y:S02]  /*e160*/  F2FP.BF16.F32.PACK_AB R21, R46, R47 ;  /* 0x0000002f2e15723e */ /* 0x002fe400000010ff */
[----:B--2---:R-:W-:Y:S04]  /*e170*/  F2FP.BF16.F32.PACK_AB R23, R41, R44 ;  /* 0x0000002c2917723e */ /* 0x004fe800000010ff */
[----:B------:R-:W-:Y:S10]  /*e180*/  MUFU.EX2 R45, R45 ;  /* 0x0000002d002d7308 */ /* 0x000ff40000000800 */
        /* <DEDUP_REMOVED lines=97> */
[----:B------:R-:W-:Y:S03]  /*e7a0*/  FADD.FTZ R47, R42, R47 ;  /* 0x0000002f2a2f7221 */ /* 0x000fe60000010000 */
[----:B------:R-:W-:Y:S01]  /*e7b0*/  FADD.FTZ R40, R40, R45 ;  /* 0x0000002d28287221 */ /* 0x000fe20000010000 */
[----:B------:R-:W-:Y:S03]  /*e7c0*/  FADD.FTZ R48, R48, R47 ;  /* 0x0000002f30307221 */ /* 0x000fe60000010000 */
[----:B------:R-:W1:Y:S01]  /*e7d0*/  MUFU.EX2 R89, R89 ;  /* 0x0000005900597308 */ /* 0x000e620000000800 */
[----:B----4-:R-:W-:Y:S01]  /*e7e0*/  F2FP.BF16.F32.PACK_AB R20, R85, R82 ;  /* 0x000000525514723e */ /* 0x010fe200000010ff */
[-C--:B------:R-:W-:Y:S01]  /*e7f0*/  FFMA.FTZ R47, R126, R151.reuse, -R158 ;  /* 0x000000977e2f7223 */ /* 0x080fe2000001089e */
[----:B------:R-:W-:Y:S01]  /*e800*/  FADD.FTZ R53, R53, R48 ;  /* 0x0000003035357221 */ /* 0x000fe20000010000 */
[-C--:B------:R-:W-:Y:S03]  /*e810*/  FFMA.FTZ R48, R130, R151.reuse, -R158 ;  /* 0x0000009782307223 */ /* 0x080fe6000001089e */
[----:B------:R-:W-:Y:S03]  /*e820*/  FADD.FTZ R52, R52, R53 ;  /* 0x0000003534347221 */ /* 0x000fe60000010000 */
[----:B------:R-:W-:Y:S01]  /*e830*/  MUFU.EX2 R91, R91 ;  /* 0x0000005b005b7308 */ /* 0x000fe20000000800 */
[----:B------:R-:W-:Y:S09]  /*e840*/  FADD.FTZ R55, R55, R52 ;  /* 0x0000003437377221 */ /* 0x000ff20000010000 */
[----:B------:R-:W4:Y:S01]  /*e850*/  MUFU.EX2 R86, R86 ;  /* 0x0000005600567308 */ /* 0x000f220000000800 */
[----:B-1----:R-:W-:Y:S09]  /*e860*/  F2FP.BF16.F32.PACK_AB R22, R89, R84 ;  /* 0x000000545916723e */ /* 0x002ff200000010ff */
[----:B------:R-:W-:Y:S01]  /*e870*/  MUFU.EX2 R87, R87 ;  /* 0x0000005700577308 */ /* 0x000fe20000000800 */
[C---:B------:R-:W-:Y:S03]  /*e880*/  HMMA.16816.F32.BF16 R4, R20.reuse, R24, R4 ;  /* 0x000000181404723c */ /* 0x040fe60000041804 */
[----:B------:R-:W-:Y:S06]  /*e890*/  FADD.FTZ R25, R39, R40 ;  /* 0x0000002827197221 */ /* 0x000fec0000010000 */
[----:B------:R-:W1:Y:S01]  /*e8a0*/  MUFU.EX2 R88, R88 ;  /* 0x0000005800587308 */ /* 0x000e620000000800 */
[C---:B------:R-:W-:Y:S03]  /*e8b0*/  HMMA.16816.F32.BF16 R8, R20.reuse, R26, R8 ;  /* 0x0000001a1408723c */ /* 0x040fe60000041808 */
[----:B------:R-:W-:Y:S01]  /*e8c0*/  FADD.FTZ R40, R38, R25 ;  /* 0x0000001926287221 */ /* 0x000fe20000010000 */
[-C--:B------:R-:W-:Y:S01]  /*e8d0*/  FFMA.FTZ R38, R123, R151.reuse, -R158 ;  /* 0x000000977b267223 */ /* 0x080fe2000001089e */
[----:B------:R-:W5:Y:S04]  /*e8e0*/  LDSM.16.MT88.4 R24, [R36+0x3000] ;  /* 0x003000002418783b */ /* 0x000f680000004200 */
[----:B------:R-:W-:Y:S01]  /*e8f0*/  MUFU.EX2 R90, R90 ;  /* 0x0000005a005a7308 */ /* 0x000fe20000000800 */
[C---:B---3--:R-:W-:Y:S03]  /*e900*/  HMMA.16816.F32.BF16 R12, R20.reuse, R28, R12 ;  /* 0x0000001c140c723c */ /* 0x048fe6000004180c */
[----:B------:R-:W-:Y:S01]  /*e910*/  FADD.FTZ R28, R58, R55 ;  /* 0x000000373a1c7221 */ /* 0x000fe20000010000 */
        /* <DEDUP_REMOVED lines=11> */
[-C--:B------:R-:W-:Y:S01]  /*e9d0*/  FFMA.FTZ R43, R117, R151.reuse, -R156 ;  /* 0x00000097752b7223 */ /* 0x080fe2000001089c */
[----:B------:R-:W-:Y:S02]  /*e9e0*/  FADD.FTZ R45, R60, R45 ;  /* 0x0000002d3c2d7221 */ /* 0x000fe40000010000 */
[----:B------:R-:W-:Y:S04]  /*e9f0*/  FADD.FTZ R59, R59, R54 ;  /* 0x000000363b3b7221 */ /* 0x000fe80000010000 */
[----:B------:R-:W1:Y:S01]  /*ea00*/  MUFU.EX2 R95, R95 ;  /* 0x0000005f005f7308 */ /* 0x000e620000000800 */
[----:B---3--:R-:W-:Y:S01]  /*ea10*/  F2FP.BF16.F32.PACK_AB R20, R93, R90 ;  /* 0x0000005a5d14723e */ /* 0x008fe200000010ff */
[----:B------:R-:W-:Y:S01]  /*ea20*/  FADD.FTZ R42, R56, R59 ;  /* 0x0000003b382a7221 */ /* 0x000fe20000010000 */
[----:B------:R-:W-:Y:S01]  /*ea30*/  FADD.FTZ R66, R66, R45 ;  /* 0x0000002d42427221 */ /* 0x000fe20000010000 */
[-C--:B------:R-:W-:Y:S02]  /*ea40*/  FFMA.FTZ R45, R121, R151.reuse, -R156 ;  /* 0x00000097792d7223 */ /* 0x080fe4000001089c */
[----:B------:R-:W-:Y:S01]  /*ea50*/  FADD.FTZ R42, R57, R42 ;  /* 0x0000002a392a7221 */ /* 0x000fe20000010000 */
[----:B------:R-:W-:Y:S03]  /*ea60*/  FADD.FTZ R71, R71, R66 ;  /* 0x0000004247477221 */ /* 0x000fe60000010000 */
[----:B------:R-:W-:Y:S01]  /*ea70*/  MUFU.EX2 R94, R94 ;  /* 0x0000005e005e7308 */ /* 0x000fe20000000800 */
[----:B------:R-:W-:Y:S04]  /*ea80*/  FADD.FTZ R68, R68, R71 ;  /* 0x0000004744447221 */ /* 0x000fe80000010000 */
[----:B------:R-:W-:Y:S05]  /*ea90*/  FADD.FTZ R69, R69, R68 ;  /* 0x0000004445457221 */ /* 0x000fea0000010000 */
[----:B------:R-:W3:Y:S01]  /*eaa0*/  MUFU.EX2 R97, R97 ;  /* 0x0000006100617308 */ /* 0x000ee20000000800 */
[----:B-1----:R-:W-:Y:S01]  /*eab0*/  F2FP.BF16.F32.PACK_AB R22, R95, R92 ;  /* 0x0000005c5f16723e */ /* 0x002fe200000010ff */
[----:B------:R-:W-:Y:S04]  /*eac0*/  FADD.FTZ R76, R76, R69 ;  /* 0x000000454c4c7221 */ /* 0x000fe80000010000 */
[----:B------:R-:W-:Y:S04]  /*ead0*/  FADD.FTZ R79, R79, R76 ;  /* 0x0000004c4f4f7221 */ /* 0x000fe80000010000 */
[----:B------:R-:W-:Y:S01]  /*eae0*/  MUFU.EX2 R96, R96 ;  /* 0x0000006000607308 */ /* 0x000fe20000000800 */
[C---:B--2---:R-:W-:Y:S03]  /*eaf0*/  HMMA.16816.F32.BF16 R4, R20.reuse, R32, R4 ;  /* 0x000000201404723c */ /* 0x044fe60000041804 */
[----:B------:R-:W-:Y:S01]  /*eb00*/  FADD.FTZ R33, R61, R42 ;  /* 0x0000002a3d217221 */ /* 0x000fe20000010000 */
[----:B------:R-:W-:Y:S05]  /*eb10*/  FADD.FTZ R74, R74, R79 ;  /* 0x0000004f4a4a7221 */ /* 0x000fea0000010000 */
[----:B------:R-:W1:Y:S01]  /*eb20*/  MUFU.EX2 R99, R99 ;  /* 0x0000006300637308 */ /* 0x000e620000000800 */
[----:B------:R-:W-:Y:S01]  /*eb30*/  FADD.FTZ R33, R62, R33 ;  /* 0x000000213e217221 */ /* 0x000fe20000010000 */
[C---:B------:R-:W-:Y:S03]  /*eb40*/  HMMA.16816.F32.BF16 R8, R20.reuse, R34, R8 ;  /* 0x000000221408723c */ /* 0x040fe60000041808 */
[----:B------:R-:W-:Y:S01]  /*eb50*/  FADD.FTZ R44, R64, R33 ;  /* 0x00000021402c7221 */ /* 0x000fe20000010000 */
[----:B------:R-:W-:Y:S01]  /*eb60*/  FADD.FTZ R77, R77, R74 ;  /* 0x0000004a4d4d7221 */ /* 0x000fe20000010000 */
[----:B------:R-:W2:Y:S03]  /*eb70*/  LDSM.16.MT88.4 R32, [R36+0x3400] ;  /* 0x003400002420783b */ /* 0x000ea60000004200 */
[----:B------:R-:W-:Y:S01]  /*eb80*/  MUFU.EX2 R98, R98 ;  /* 0x0000006200627308 */ /* 0x000fe20000000800 */
[----:B------:R-:W-:Y:S01]  /*eb90*/  FADD.FTZ R44, R67, R44 ;  /* 0x0000002c432c7221 */ /* 0x000fe20000010000 */
[C---:B-----5:R-:W-:Y:S03]  /*eba0*/  HMMA.16816.F32.BF16 R12, R20.reuse, R24, R12 ;  /* 0x00000018140c723c */ /* 0x060fe6000004180c */
[----:B------:R-:W-:Y:S01]  /*ebb0*/  FADD.FTZ R49, R75, R44 ;  /* 0x0000002c4b317221 */ /* 0x000fe20000010000 */
[----:B------:R-:W-:Y:S01]  /*ebc0*/  FADD.FTZ R82, R82, R77 ;  /* 0x0000004d52527221 */ /* 0x000fe20000010000 */
[-C--:B------:R-:W-:Y:S03]  /*ebd0*/  FFMA.FTZ R44, R127, R151.reuse, -R158 ;  /* 0x000000977f2c7223 */ /* 0x080fe6000001089e */
[----:B------:R-:W5:Y:S01]  /*ebe0*/  MUFU.EX2 R101, R101 ;  /* 0x0000006500657308 */ /* 0x000f620000000800 */
[----:B------:R-:W-:Y:S01]  /*ebf0*/  FADD.FTZ R49, R72, R49 ;  /* 0x0000003148317221 */ /* 0x000fe20000010000 */
[----:B------:R-:W-:Y:S01]  /*ec00*/  HMMA.16816.F32.BF16 R16, R20, R26, R16 ;  /* 0x0000001a1410723c */ /* 0x000fe20000041810 */
[----:B------:R-:W2:Y:S02]  /*ec10*/  LDSM.16.MT88.4 R24, [R37+0x8800] ;  /* 0x008800002518783b */ /* 0x000ea40000004200 */
[----:B---3--:R-:W-:Y:S01]  /*ec20*/  F2FP.BF16.F32.PACK_AB R21, R97, R94 ;  /* 0x0000005e6115723e */ /* 0x008fe200000010ff */
[----:B------:R-:W-:Y:S01]  /*ec30*/  FADD.FTZ R70, R70, R49 ;  /* 0x0000003146467221 */ /* 0x000fe20000010000 */
[----:B-1----:R-:W-:Y:S03]  /*ec40*/  F2FP.BF16.F32.PACK_AB R23, R99, R96 ;  /* 0x000000606317723e */ /* 0x002fe600000010ff */
[----:B------:R-:W-:Y:S01]  /*ec50*/  MUFU.EX2 R100, R100 ;  /* 0x0000006400647308 */ /* 0x000fe20000000800 */
[----:B------:R-:W-:Y:S01]  /*ec60*/  FADD.FTZ R85, R85, R82 ;  /* 0x0000005255557221 */ /* 0x000fe20000010000 */
[----:B------:R-:W-:Y:S01]  /*ec70*/  FADD.FTZ R73, R73, R70 ;  /* 0x0000004649497221 */ /* 0x000fe20000010000 */
[-C--:B------:R-:W-:Y:S02]  /*ec80*/  FFMA.FTZ R158, R131, R151.reuse, -R158 ;  /* 0x00000097839e7223 */ /* 0x080fe4000001089e */
[----:B------:R-:W-:Y:S01]  /*ec90*/  FADD.FTZ R84, R84, R85 ;  /* 0x0000005554547221 */ /* 0x000fe20000010000 */
[----:B------:R-:W-:Y:S04]  /*eca0*/  FADD.FTZ R78, R78, R73 ;  /* 0x000000494e4e7221 */ /* 0x000fe80000010000 */
        /* <DEDUP_REMOVED lines=14> */
[----:B------:R-:W-:Y:S04]  /*ed90*/  FADD.FTZ R95, R95, R92 ;  /* 0x0000005c5f5f7221 */ /* 0x000fe80000010000 */
[----:B------:R-:W-:Y:S03]  /*eda0*/  FADD.FTZ R98, R98, R95 ;  /* 0x0000005f62627221 */ /* 0x000fe60000010000 */
        /* <DEDUP_REMOVED lines=9> */
[-CC-:B------:R-:W-:Y:S01]  /*ee40*/  FFMA.FTZ R32, R124, R151.reuse, -R156.reuse ;  /* 0x000000977c207223 */ /* 0x180fe2000001089c */
[-C--:B------:R-:W-:Y:S01]  /*ee50*/  FFMA.FTZ R33, R125, R151.reuse, -R156 ;  /* 0x000000977d217223 */ /* 0x080fe2000001089c */
[----:B------:R-:W-:Y:S04]  /*ee60*/  FADD.FTZ R51, R51, R100 ;  /* 0x0000006433337221 */ /* 0x000fe80000010000 */
[----:B------:R-:W2:Y:S01]  /*ee70*/  MUFU.EX2 R43, R43 ;  /* 0x0000002b002b7308 */ /* 0x000ea20000000800 */
[----:B------:R-:W-:Y:S03]  /*ee80*/  HMMA.16816.F32.BF16 R16, R20, R34, R16 ;  /* 0x000000221410723c */ /* 0x000fe60000041810 */
[----:B---3--:R-:W-:Y:S01]  /*ee90*/  F2FP.BF16.F32.PACK_AB R21, R41, R46 ;  /* 0x0000002e2915723e */ /* 0x008fe200000010ff */
[--C-:B------:R-:W-:Y:S01]  /*eea0*/  FFMA.FTZ R34, R128, R151, -R156.reuse ;  /* 0x0000009780227223 */ /* 0x100fe2000001089c */
[----:B-1----:R-:W-:Y:S01]  /*eeb0*/  F2FP.BF16.F32.PACK_AB R23, R38, R39 ;  /* 0x000000272617723e */ /* 0x002fe200000010ff */
[----:B------:R-:W-:Y:S03]  /*eec0*/  FFMA.FTZ R156, R129, R151, -R156 ;  /* 0x00000097819c7223 */ /* 0x000fe6000001089c */
[----:B------:R-:W-:Y:S01]  /*eed0*/  MUFU.EX2 R42, R120 ;  /* 0x00000078002a7308 */ /* 0x000fe20000000800 */
[----:B------:R-:W-:Y:S04]  /*eee0*/  FADD.FTZ R35, R87, R86 ;  /* 0x0000005657237221 */ /* 0x000fe80000010000 */
[----:B------:R-:W-:Y:S05]  /*eef0*/  FADD.FTZ R35, R88, R35 ;  /* 0x0000002358237221 */ /* 0x000fea0000010000 */
[----:B------:R-:W1:Y:S01]  /*ef00*/  MUFU.EX2 R45, R45 ;  /* 0x0000002d002d7308 */ /* 0x000e620000000800 */
[----:B--2---:R-:W-:Y:S01]  /*ef10*/  F2FP.BF16.F32.PACK_AB R20, R43, R40 ;  /* 0x000000282b14723e */ /* 0x004fe200000010ff */
[----:B------:R-:W-:Y:S01]  /*ef20*/  FADD.FTZ R94, R94, R35 ;  /* 0x000000235e5e7221 */ /* 0x000fe20000010000 */
[----:B------:R-:W-:Y:S03]  /*ef30*/  FADD.FTZ R40, R40, R51 ;  /* 0x0000003328287221 */ /* 0x000fe60000010000 */
[----:B------:R-:W-:Y:S01]  /*ef40*/  FADD.FTZ R97, R97, R94 ;  /* 0x0000005e61617221 */ /* 0x000fe20000010000 */
[----:B------:R-:W-:Y:S03]  /*ef50*/  FADD.FTZ R43, R43, R40 ;  /* 0x000000282b2b7221 */ /* 0x000fe60000010000 */
        /* <DEDUP_REMOVED lines=16> */
[C---:B--2---:R-:W-:Y:S01]  /*f060*/  F2FP.BF16.F32.PACK_AB R133, R44.reuse, R47 ;  /* 0x0000002f2c85723e */ /* 0x044fe200000010ff */
[----:B------:R-:W-:Y:S02]  /*f070*/  FADD.FTZ R47, R47, R38 ;  /* 0x000000262f2f7221 */ /* 0x000fe40000010000 */
[C---:B----4-:R-:W-:Y:S06]  /*f080*/  HMMA.16816.F32.BF16 R12, R20.reuse, R28, R12 ;  /* 0x0000001c140c723c */ /* 0x050fec000004180c */
[----:B------:R-:W-:Y:S01]  /*f090*/  MUFU.EX2 R32, R32 ;  /* 0x0000002000207308 */ /* 0x000fe20000000800 */
[----:B------:R-:W-:Y:S01]  /*f0a0*/  FADD.FTZ R47, R44, R47 ;  /* 0x0000002f2c2f7221 */ /* 0x000fe20000010000 */
[----:B------:R-:W-:Y:S08]  /*f0b0*/  HMMA.16816.F32.BF16 R16, R20, R30, R16 ;  /* 0x0000001e1410723c */ /* 0x000ff00000041810 */
[----:B------:R-:W2:Y:S01]  /*f0c0*/  MUFU.EX2 R33, R33 ;  /* 0x0000002100217308 */ /* 0x000ea20000000800 */
[C---:B---3--:R-:W-:Y:S01]  /*f0d0*/  F2FP.BF16.F32.PACK_AB R135, R247.reuse, R48 ;  /* 0x00000030f787723e */ /* 0x048fe200000010ff */
[----:B------:R-:W-:Y:S04]  /*f0e0*/  FADD.FTZ R48, R48, R47 ;  /* 0x0000002f30307221 */ /* 0x000fe80000010000 */
[----:B------:R-:W-:Y:S04]  /*f0f0*/  FADD.FTZ R247, R247, R48 ;  /* 0x00000030f7f77221 */ /* 0x000fe80000010000 */
[----:B------:R-:W-:Y:S10]  /*f100*/  MUFU.EX2 R34, R34 ;  /* 0x0000002200227308 */ /* 0x000ff40000000800 */
[----:B------:R-:W3:Y:S01]  /*f110*/  MUFU.EX2 R249, R156 ;  /* 0x0000009c00f97308 */ /* 0x000ee20000000800 */
[C---:B--2---:R-:W-:Y:S01]  /*f120*/  F2FP.BF16.F32.PACK_AB R132, R33.reuse, R32 ;  /* 0x000000202184723e */ /* 0x044fe200000010ff */
[----:B------:R-:W-:Y:S04]  /*f130*/  FADD.FTZ R32, R32, R45 ;  /* 0x0000002d20207221 */ /* 0x000fe80000010000 */
[----:B------:R-:W-:Y:S01]  /*f140*/  FADD.FTZ R33, R33, R32 ;  /* 0x0000002021217221 */ /* 0x000fe20000010000 */
[C---:B---3--:R-:W-:Y:S03]  /*f150*/  F2FP.BF16.F32.PACK_AB R134, R249.reuse, R34 ;  /* 0x00000022f986723e */ /* 0x048fe600000010ff */
[----:B------:R-:W-:Y:S04]  /*f160*/  FADD.FTZ R34, R34, R33 ;  /* 0x0000002122227221 */ /* 0x000fe80000010000 */
[----:B------:R-:W-:Y:S01]  /*f170*/  FADD.FTZ R249, R249, R34 ;  /* 0x00000022f9f97221 */ /* 0x000fe20000010000 */
[C---:B------:R-:W-:Y:S08]  /*f180*/  HMMA.16816.F32.BF16 R144, R132.reuse, R140, R4 ;  /* 0x0000008c8490723c */ /* 0x040ff00000041804 */
[C---:B------:R-:W-:Y:S08]  /*f190*/  HMMA.16816.F32.BF16 R140, R132.reuse, R142, R8 ;  /* 0x0000008e848c723c */ /* 0x040ff00000041808 */
[C---:B-1----:R-:W-:Y:S08]  /*f1a0*/  HMMA.16816.F32.BF16 R136, R132.reuse, R24, R12 ;  /* 0x000000188488723c */ /* 0x042ff0000004180c */
[----:B------:R-:W-:Y:S01]  /*f1b0*/  HMMA.16816.F32.BF16 R132, R132, R26, R16 ;  /* 0x0000001a8484723c */ /* 0x000fe20000041810 */
[----:B------:R-:W-:Y:S08]  /*f1c0*/  @!UPT UIADD3 URZ, UPT, UPT, URZ, URZ, URZ ;  /* 0x000000fffffff290 */ /* 0x000ff0000fffe0ff */
[----:B------:R-:W-:Y:S11]  /*f1d0*/  @P0 BRA `(.L_x_2702) ;  /* 0xffffffa400f40947 */ /* 0x000ff6000383ffff */
.L_x_2695:
        /* <DEDUP_REMOVED lines=11> */
.L_x_2712:
[----:B----4-:R-:W-:Y:S01]  /*f290*/  FADD.FTZ R10, R8, R10 ;  /* 0x0000000a080a7221 */ /* 0x010fe20000010000 */
[----:B------:R-:W2:Y:S01]  /*f2a0*/  MUFU.RCP R3, R6 ;  /* 0x0000000600037308 */ /* 0x000ea20000001000 */
[----:B------:R-:W-:Y:S02]  /*f2b0*/  SHF.L.U32 R4, R212, 0x1, RZ ;  /* 0x00000001d4047819 */ /* 0x000fe400000006ff */
[----:B------:R-:W-:Y:S02]  /*f2c0*/  FSETP.NE.FTZ.AND P3, PT, R6, RZ, PT ;  /* 0x000000ff0600720b */ /* 0x000fe40003f75000 */
[----:B------:R-:W-:Y:S02]  /*f2d0*/  LOP3.LUT R4, R215, 0x6, R4, 0xf8, !PT ;  /* 0x00000006d7047812 */ /* 0x000fe400078ef804 */
[----:B------:R-:W-:Y:S01]  /*f2e0*/  FSETP.NE.FTZ.AND P2, PT, R10, RZ, PT ;  /* 0x000000ff0a00720b */ /* 0x000fe20003f55000 */
[----:B------:R-:W4:Y:S01]  /*f2f0*/  MUFU.RCP R5, R10 ;  /* 0x0000000a00057308 */ /* 0x000f220000001000 */
[----:B------:R-:W-:-:S02]  /*f300*/  LOP3.LUT R4, R4, 0x20, R225, 0xf8, !PT ;  /* 0x0000002004047812 */ /* 0x000fc400078ef8e1 */
[C---:B---3--:R-:W-:Y:S02]  /*f310*/  LOP3.LUT R8, R213.reuse, 0x20, RZ, 0xc0, !PT ;  /* 0x00000020d5087812 */ /* 0x048fe400078ec0ff */
[----:B------:R-:W-:Y:S02]  /*f320*/  LOP3.LUT R239, R4, R239, RZ, 0xfc, !PT ;  /* 0x000000ef04ef7212 */ /* 0x000fe400078efcff */
[----:B------:R-:W-:Y:S02]  /*f330*/  LOP3.LUT R4, R213, 0x40, RZ, 0xc0, !PT ;  /* 0x00000040d5047812 */ /* 0x000fe400078ec0ff */
        /* <DEDUP_REMOVED lines=52> */
[----:B----4-:R-:W-:-:S04]  /*f680*/  @P0 IMAD.WIDE.U32 R20, R14, R238, RZ ;  /* 0x000000ee0e140225 */ /* 0x010fc800078e00ff */
[----:B------:R-:W-:Y:S01]  /*f690*/  @P2 FFMA.FTZ R3, R7, R0, R5 ;  /* 0x0000000007032223 */ /* 0x000fe20000010005 */
[----:B------:R-:W-:Y:S02]  /*f6a0*/  @P0 IMAD R0, R15, R238, RZ ;  /* 0x000000ee0f000224 */ /* 0x000fe400078e02ff */
        /* <DEDUP_REMOVED lines=8> */
.L_x_2705:
[----:B------:R-:W-:Y:S05]  /*f730*/  BSYNC.RECONVERGENT B0 ;  /* 0x0000000000007941 */ /* 0x000fea0003800200 */
.L_x_2704:
        /* <DEDUP_REMOVED lines=25> */
.L_x_2707:
[----:B------:R-:W-:Y:S05]  /*f8d0*/  BSYNC.RECONVERGENT B0 ;  /* 0x0000000000007941 */ /* 0x000fea0003800200 */
.L_x_2706:
[----:B-1----:R-:W2:Y:S01]  /*f8e0*/  LD.E R149, desc[UR4][R148.64+0xc0] ;  /* 0x0000c00494957980 */ /* 0x002ea2000c101900 */
[-C--:B-----5:R-:W-:Y:S01]  /*f8f0*/  @!P0 IMAD R2, R29, R231.reuse, RZ ;  /* 0x000000e71d028224 */ /* 0x0a0fe200078e02ff */
[----:B------:R-:W-:Y:S01]  /*f900*/  MOV R225, RZ ;  /* 0x000000ff00e17202 */ /* 0x000fe20000000f00 */
[----:B------:R-:W-:Y:S01]  /*f910*/  @!P0 IMAD.WIDE.U32 R28, R28, R231, RZ ;  /* 0x000000e71c1c8225 */ /* 0x000fe200078e00ff */
[----:B------:R-:W-:-:S03]  /*f920*/  MOV R231, 0x0 ;  /* 0x0000000000e77802 */ /* 0x000fc60000000f00 */
[----:B----4-:R-:W-:Y:S01]  /*f930*/  @!P0 IMAD.MOV.U32 R12, RZ, RZ, R28 ;  /* 0x000000ffff0c8224 */ /* 0x010fe200078e001c */
[----:B------:R-:W-:Y:S01]  /*f940*/  @!P0 IADD3 R2, PT, PT, R29, R2, RZ ;  /* 0x000000021d028210 */ /* 0x000fe20007ffe0ff */
[----:B------:R-:W-:Y:S01]  /*f950*/  IMAD.WIDE.U32 R16, R233, R14, R224 ;  /* 0x0000000ee9107225 */ /* 0x000fe200078e00e0 */
[----:B------:R-:W-:-:S03]  /*f960*/  @P0 IADD3 R2, PT, PT, R21, R0, RZ ;  /* 0x0000000015020210 */ /* 0x000fc60007ffe0ff */
[-C--:B------:R-:W-:Y:S02]  /*f970*/  IMAD R3, R27, R232.reuse, RZ ;  /* 0x000000e81b037224 */ /* 0x080fe400078e02ff */
[----:B------:R-:W-:Y:S02]  /*f980*/  IMAD R233, R15, R233, RZ ;  /* 0x000000e90fe97224 */ /* 0x000fe400078e02ff */
[----:B------:R-:W-:-:S04]  /*f990*/  IMAD.WIDE.U32 R26, R26, R232, RZ ;  /* 0x000000e81a1a7225 */ /* 0x000fc800078e00ff */
[----:B------:R-:W-:Y:S01]  /*f9a0*/  @P0 IMAD.MOV.U32 R12, RZ, RZ, R20 ;  /* 0x000000ffff0c0224 */ /* 0x000fe200078e0014 */
[----:B------:R-:W-:Y:S01]  /*f9b0*/  IADD3 R3, PT, PT, R27, R3, RZ ;  /* 0x000000031b037210 */ /* 0x000fe20007ffe0ff */
[----:B------:R-:W-:Y:S02]  /*f9c0*/  IMAD.IADD R233, R17, 0x1, R233 ;  /* 0x0000000111e97824 */ /* 0x000fe400078e02e9 */
[----:B------:R-:W-:Y:S01]  /*f9d0*/  VIADD R0, R13, 0x20 ;  /* 0x000000200d007836 */ /* 0x000fe20000000000 */
[----:B------:R-:W-:-:S04]  /*f9e0*/  IADD3 R16, P1, P0, R26, R16, R12 ;  /* 0x000000101a107210 */ /* 0x000fc8000783e00c */
[----:B------:R-:W-:Y:S02]  /*f9f0*/  IADD3.X R17, PT, PT, R3, R233, R2, P1, P0 ;  /* 0x000000e903117210 */ /* 0x000fe40000fe0402 */
        /* <DEDUP_REMOVED lines=9> */
[----:B---3--:R-:W-:Y:S05]  /*fa90*/  @P3 RET.REL.NODEC R230 `(_ZN5flash24flash_fwd_splitkv_kernelI23Flash_fwd_kernel_traitsILi32ELi64ELi256ELi4ELb0ELb0EN7cutlass10bfloat16_tE19Flash_kernel_traitsILi32ELi64ELi256ELi4ES3_EELb0ELb0ELb1ELb0ELb0ELb0ELb0ELb0EEEvNS_16Flash_fwd_paramsE) ;  /* 0xffffff04e6583950 */ /* 0x008fea0003c3ffff */
        /* <DEDUP_REMOVED lines=12> */
[----:B-1----:R-:W-:Y:S05]  /*fb60*/  RET.REL.NODEC R230 `(_ZN5flash24flash_fwd_splitkv_kernelI23Flash_fwd_kernel_traitsILi32ELi64ELi256ELi4ELb0ELb0EN7cutlass10bfloat16_tE19Flash_kernel_traitsILi32ELi64ELi256ELi4ES3_EELb0ELb0ELb1ELb0ELb0ELb0ELb0ELb0EEEvNS_16Flash_fwd_paramsE) ;  /* 0xffffff04e6247950 */ /* 0x002fea0003c3ffff */
.L_x_2703:
[----:B------:R-:W-:Y:S01]  /*fb70*/  MOV R4, 0x2 ;  /* 0x0000000200047802 */ /* 0x000fe20000000f00 */
[----:B------:R-:W-:Y:S01]  /*fb80*/  IMAD.MOV.U32 R3, RZ, RZ, 0x1f ;  /* 0x0000001fff037424 */ /* 0x000fe200078e00ff */
[----:B------:R-:W-:-:S07]  /*fb90*/  MOV R5, 0xffffffff ;  /* 0xffffffff00057802 */ /* 0x000fce0000000f00 */
[----:B-1---5:R-:W-:Y:S05]  /*fba0*/  WARPSYNC.COLLECTIVE R5, `(.L_x_2708) ;  /* 0x0000000005087348 */ /* 0x022fea0003c00000 */
[----:B------:R2:W3:Y:S02]  /*fbb0*/  SHFL.BFLY P0, R10, R249, R4, R3 ;  /* 0x0c000004f90a7389 */ /* 0x0004e40000000003 */
[----:B-123-5:R-:W-:Y:S05]  /*fbc0*/  ENDCOLLECTIVE ;  /* 0x000000000000791b */ /* 0x02efea0003800000 */
.L_x_2708:
[----:B------:R-:W-:Y:S02]  /*fbd0*/  IMAD.MOV.U32 R6, RZ, RZ, R10 ;  /* 0x000000ffff067224 */ /* 0x000fe400078e000a */
[----:B------:R-:W-:Y:S02]  /*fbe0*/  IMAD.MOV.U32 R4, RZ, RZ, 0x1 ;  /* 0x00000001ff047424 */ /* 0x000fe400078e00ff */
[----:B------:R-:W-:-:S05]  /*fbf0*/  FADD.FTZ R9, R6, R249 ;  /* 0x000000f906097221 */ /* 0x000fca0000010000 */
[----:B------:R-:W-:-:S07]  /*fc00*/  MOV R249, R9 ;  /* 0x0000000900f97202 */ /* 0x000fce0000000f00 */
[----:B------:R-:W-:Y:S05]  /*fc10*/  WARPSYNC.COLLECTIVE R5, `(.L_x_2709) ;  /* 0x0000000005087348 */ /* 0x000fea0003c00000 */
[----:B------:R1:W2:Y:S02]  /*fc20*/  SHFL.BFLY P0, R10, R249, R4, R3 ;  /* 0x0c000004f90a7389 */ /* 0x0002a40000000003 */
[----:B-12---:R-:W-:Y:S05]  /*fc30*/  ENDCOLLECTIVE ;  /* 0x000000000000791b */ /* 0x006fea0003800000 */
.L_x_2709:
[----:B------:R-:W-:Y:S01]  /*fc40*/  MOV R249, R247 ;  /* 0x000000f700f97202 */ /* 0x000fe20000000f00 */
[----:B------:R-:W-:Y:S01]  /*fc50*/  IMAD.MOV.U32 R4, RZ, RZ, 0x2 ;  /* 0x00000002ff047424 */ /* 0x000fe200078e00ff */
[----:B------:R-:W-:-:S07]  /*fc60*/  MOV R6, R10 ;  /* 0x0000000a00067202 */ /* 0x000fce0000000f00 */
[----:B------:R-:W-:Y:S05]  /*fc70*/  WARPSYNC.COLLECTIVE R5, `(.L_x_2710) ;  /* 0x0000000005087348 */ /* 0x000fea0003c00000 */
[----:B------:R1:W2:Y:S02]  /*fc80*/  SHFL.BFLY P0, R10, R249, R4, R3 ;  /* 0x0c000004f90a7389 */ /* 0x0002a40000000003 */
[----:B-12---:R-:W-:Y:S05]  /*fc90*/  ENDCOLLECTIVE ;  /* 0x000000000000791b */ /* 0x006fea0003800000 */
.L_x_2710:
[----:B------:R-:W-:Y:S01]  /*fca0*/  FADD.FTZ R6, R9, R6 ;  /* 0x0000000609067221 */ /* 0x000fe20000010000 */
[----:B------:R-:W-:Y:S01]  /*fcb0*/  FADD.FTZ R8, R10, R247 ;  /* 0x000000f70a087221 */ /* 0x000fe20000010000 */
[----:B------:R-:W-:-:S04]  /*fcc0*/  MOV R4, 0x1 ;  /* 0x0000000100047802 */ /* 0x000fc80000000f00 */
[----:B------:R-:W-:-:S07]  /*fcd0*/  MOV R249, R8 ;  /* 0x0000000800f97202 */ /* 0x000fce0000000f00 */
[----:B------:R-:W-:Y:S05]  /*fce0*/  WARPSYNC.COLLECTIVE R5, `(.L_x_2711) ;  /* 0x0000000005087348 */ /* 0x000fea0003c00000 */
[----:B------:R1:W2:Y:S02]  /*fcf0*/  SHFL.BFLY P0, R10, R249, R4, R3 ;  /* 0x0c000004f90a7389 */ /* 0x0002a40000000003 */
[----:B-12---:R-:W-:Y:S05]  /*fd00*/  ENDCOLLECTIVE ;  /* 0x000000000000791b */ /* 0x006fea0003800000 */
.L_x_2711:
[----:B------:R-:W-:Y:S05]  /*fd10*/  BRA `(.L_x_2712) ;  /* 0xfffffff4005c7947 */ /* 0x000fea000383ffff */
.L_x_2713:
        /* <DEDUP_REMOVED lines=14> */
.L_x_10244:


//--------------------- .text._ZN5flash24flash_fwd_splitkv_kernelI23Flash_fwd_kernel_traitsILi32ELi64ELi256ELi4ELb0ELb0EN7cutlass10bfloat16_tE19Flash_kernel_traitsILi32ELi64ELi256ELi4ES3_EELb0ELb0ELb1ELb0ELb0ELb1ELb0ELb0EEEvNS_16Flash_fwd_paramsE --------------------------
	.section	.text._ZN5flash24flash_fwd_splitkv_kernelI23Flash_fwd_kernel_traitsILi32ELi64ELi256ELi4ELb0ELb0EN7cutlass10bfloat16_tE19Flash_kernel_traitsILi32ELi64ELi256ELi4ES3_EELb0ELb0ELb1ELb0ELb0ELb1ELb0ELb0EEEvNS_16Flash_fwd_paramsE,"ax",@progbits
	.align	128
        .global         _ZN5flash24flash_fwd_splitkv_kernelI23Flash_fwd_kernel_traitsILi32ELi64ELi256ELi4ELb0ELb0EN7cutlass10bfloat16_tE19Flash_kernel_traitsILi32ELi64ELi256ELi4ES3_EELb0ELb0ELb1ELb0ELb0ELb1ELb0ELb0EEEvNS_16Flash_fwd_paramsE
        .type           _ZN5flash24flash_fwd_splitkv_kernelI23Flash_fwd_kernel_traitsILi32ELi64ELi256ELi4ELb0ELb0EN7cutlass10bfloat16_tE19Flash_kernel_traitsILi32ELi64ELi256ELi4ES3_EELb0ELb0ELb1ELb0ELb0ELb1ELb0ELb0EEEvNS_16Flash_fwd_paramsE,@function
        .size           _ZN5flash24flash_fwd_splitkv_kernelI23Flash_fwd_kernel_traitsILi32ELi64ELi256ELi4ELb0ELb0EN7cutlass10bfloat16_tE19Flash_kernel_traitsILi32ELi64ELi256ELi4ES3_EELb0ELb0ELb1ELb0ELb0ELb1ELb0ELb0EEEvNS_16Flash_fwd_paramsE,(.L_x_10245 - _ZN5flash24flash_fwd_splitkv_kernelI23Flash_fwd_kernel_traitsILi32ELi64ELi256ELi4ELb0ELb0EN7cutlass10bfloat16_tE19Flash_kernel_traitsILi32ELi64ELi256ELi4ES3_EELb0ELb0ELb1ELb0ELb0ELb1ELb0ELb0EEEvNS_16Flash_fwd_paramsE)
        .other          _ZN5flash24flash_fwd_splitkv_kernelI23Flash_fwd_kernel_traitsILi32ELi64ELi256ELi4ELb0ELb0EN7cutlass10bfloat16_tE19Flash_kernel_traitsILi32ELi64ELi256ELi4ES3_EELb0ELb0ELb1ELb0ELb0ELb1ELb0ELb0EEEvNS_16Flash_fwd_paramsE,@"STO_CUDA_ENTRY STV_DEFAULT"
_ZN5flash24flash_fwd_splitkv_kernelI23Flash_fwd_kernel_traitsILi32ELi64ELi256ELi4ELb0ELb0EN7cutlass10bfloat16_tE19Flash_kernel_traitsILi32ELi64ELi256ELi4ES3_EELb0ELb0ELb1ELb0ELb0ELb1ELb0ELb0EEEvNS_16Flash_fwd_paramsE:
.text._ZN5flash24flash_fwd_splitkv_kernelI23Flash_fwd_kernel_traitsILi32ELi64ELi256ELi4ELb0ELb0EN7cutlass10bfloat16_tE19Flash_kernel_traitsILi32ELi64ELi256ELi4ES3_EELb0ELb0ELb1ELb0ELb0ELb1ELb0ELb0EEEvNS_16Flash_fwd_paramsE:
[----:B------:R-:W-:Y:S01]  /*0000*/  LDC R1, c[0x0][0x37c] ;  /* 0x0000df00ff017b82 */ /* 0x000fe20000000800 */
[----:B------:R-:W1:Y:S07]  /*0010*/  S2R R185, SR_CTAID.X ;  /* 0x0000000000b97919 */ /* 0x000e6e0000002500 */
[----:B------:R-:W2:Y:S01]  /*0020*/  LDC.64 R2, c[0x0][0x348] ;  /* 0x0000d200ff027b82 */ /* 0x000ea20000000a00 */
[----:B------:R-:W-:Y:S01]  /*0030*/  BSSY.RECONVERGENT B2, `(.L_x_2714) ;  /* 0x0000005000027945 */ /* 0x000fe20003800200 */
[----:B------:R-:W-:Y:S01]  /*0040*/  MOV R182, 0x80 ;  /* 0x0000008000b67802 */ /* 0x000fe20000000f00 */
[----:B------:R-:W3:Y:S01]  /*0050*/  S2R R184, SR_CTAID.Y ;  /* 0x0000000000b87919 */ /* 0x000ee20000002600 */
[----:B------:R-:W4:Y:S05]  /*0060*/  S2R R183, SR_CTAID.Z ;  /* 0x0000000000b77919 */ /* 0x000f2a0000002700 */
[----:B-1234-:R-:W-:Y:S05]  /*0070*/  CALL.REL.NOINC `($_ZN5flash24flash_fwd_splitkv_kernelI23Flash_fwd_kernel_traitsILi32ELi64ELi256ELi4ELb0ELb0EN7cutlass10bfloat16_tE19Flash_kernel_traitsILi32ELi64ELi256ELi4ES3_EELb0ELb0ELb1ELb0ELb0ELb1ELb0ELb0EEEvNS_16Flash_fwd_paramsE$_ZN5flash30compute_attn_1rowblock_splitkvI23Flash_fwd_kernel_traitsILi32ELi64ELi256ELi4ELb0ELb0EN7cutlass10bfloat16_tE19Flash_kernel_traitsILi32ELi64ELi256ELi4ES3_EELb0ELb0ELb1ELb0ELb0ELb1ELb0ELb0ENS_16Flash_fwd_paramsEEEvRKT8_iiiii) ;  /* 0x0000000000087944 */ /* 0x01efea0003c00000 */
[----:B------:R-:W-:Y:S05]  /*0080*/  BSYNC.RECONVERGENT B2 ;  /* 0x0000000000027941 */ /* 0x000fea0003800200 */
.L_x_2714:
[----:B------:R-:W-:Y:S05]  /*0090*/  EXIT ;  /* 0x000000000000794d */ /* 0x000fea0003800000 */
        .type           $_ZN5flash24flash_fwd_splitkv_kernelI23Flash_fwd_kernel_traitsILi32ELi64ELi256ELi4ELb0ELb0EN7cutlass10bfloat16_tE19Flash_kernel_traitsILi32ELi64ELi256ELi4ES3_EELb0ELb0ELb1ELb0ELb0ELb1ELb0ELb0EEEvNS_16Flash_fwd_paramsE$_ZN5flash30compute_attn_1rowblock_splitkvI23Flash_fwd_kernel_traitsILi32ELi64ELi256ELi4ELb0ELb0EN7cutlass10bfloat16_tE19Flash_kernel_traitsILi32ELi64ELi256ELi4ES3_EELb0ELb0ELb1ELb0ELb0ELb1ELb0ELb0ENS_16Flash_fwd_paramsEEEvRKT8_iiiii,@function
        .size           $_ZN5flash24flash_fwd_splitkv_kernelI23Flash_fwd_kernel_traitsILi32ELi64ELi256ELi4ELb0ELb0EN7cutlass10bfloat16_tE19Flash_kernel_traitsILi32ELi64ELi256ELi4ES3_EELb0ELb0ELb1ELb0ELb0ELb1ELb0ELb0EEEvNS_16Flash_fwd_paramsE$_ZN5flash30compute_attn_1rowblock_splitkvI23Flash_fwd_kernel_traitsILi32ELi64ELi256ELi4ELb0ELb0EN7cutlass10bfloat16_tE19Flash_kernel_traitsILi32ELi64ELi256ELi4ES3_EELb0ELb0ELb1ELb0ELb0ELb1ELb0ELb0ENS_16Flash_fwd_paramsEEEvRKT8_iiiii,(.L_x_10245 - $_ZN5flash24flash_fwd_splitkv_kernelI23Flash_fwd_kernel_traitsILi32ELi64ELi256ELi4ELb0ELb0EN7cutlass10bfloat16_tE19Flash_kernel_traitsILi32ELi64ELi256ELi4ES3_EELb0ELb0ELb1ELb0ELb0ELb1ELb0ELb0EEEvNS_16Flash_fwd_paramsE$_ZN5flash30compute_attn_1rowblock_splitkvI23Flash_fwd_kernel_traitsILi32ELi64ELi256ELi4ELb0ELb0EN7cutlass10bfloat16_tE19Flash_kernel_traitsILi32ELi64ELi256ELi4ES3_EELb0ELb0ELb1ELb0ELb0ELb1ELb0ELb0ENS_16Flash_fwd_paramsEEEvRKT8_iiiii)
$_ZN5flash24flash_fwd_splitkv_kernelI23Flash_fwd_kernel_traitsILi32ELi64ELi256ELi4ELb0ELb0EN7cutlass10bfloat16_tE19Flash_kernel_traitsILi32ELi64ELi256ELi4ES3_EELb0ELb0ELb1ELb0ELb0ELb1ELb0ELb0EEEvNS_16Flash_fwd_paramsE$_ZN5flash30compute_attn_1rowblock_splitkvI23Flash_fwd_kernel_traitsILi32ELi64ELi256ELi4ELb0ELb0EN7cutlass10bfloat16_tE19Flash_kernel_traitsILi32ELi64ELi256ELi4ES3_EELb0ELb0ELb1ELb0ELb0ELb1ELb0ELb0ENS_16Flash_fwd_paramsEEEvRKT8_iiiii:
        /* <DEDUP_REMOVED lines=13> */
[----:B------:R-:W5:Y:S04]  /*0170*/  @!P4 LD.E R42, desc[UR4][R2.64+0xb4] ;  /* 0x0000b404022ac980 */ /* 0x000f68000c101900 */
[----:B------:R-:W5:Y:S04]  /*0180*/  @P4 LD.E R5, desc[UR4][R14.64+0x4] ;  /* 0x000004040e054980 */ /* 0x000f68000c101900 */
[----:B------:R-:W5:Y:S01]  /*0190*/  @!P3 LD.E R41, desc[UR4][R2.64+0xb8] ;  /* 0x0000b8040229b980 */ /* 0x000f62000c101900 */
[----:B----4-:R-:W-:Y:S01]  /*01a0*/  ISETP.NE.U32.AND P1, PT, R10, RZ, PT ;  /* 0x000000ff0a00720c */ /* 0x010fe20003f25070 */
[----:B------:R-:W-:-:S02]  /*01b0*/  IMAD.SHL.U32 R4, R184, 0x4, RZ ;  /* 0x00000004b8047824 */ /* 0x000fc400078e00ff */
[----:B------:R-:W5:Y:S01]  /*01c0*/  @P2 LD.E R192, desc[UR4][R14.64] ;  /* 0x000000040ec02980 */ /* 0x000f62000c101900 */
        /* <DEDUP_REMOVED lines=10> */
[----:B------:R-:W-:Y:S01]  /*0270*/  ISETP.NE.AND.EX P0, PT, R9, RZ, PT, P0 ;  /* 0x000000ff0900720c */ /* 0x000fe20003f05300 */
[----:B------:R-:W-:Y:S01]  /*0280*/  IMAD.MOV.U32 R11, RZ, RZ, -0x1 ;  /* 0xffffffffff0b7424 */ /* 0x000fe200078e00ff */
[----:B-1----:R-:W-:-:S05]  /*0290*/  IADD3 R12, P1, PT, R6, R4, RZ ;  /* 0x00000004060c7210 */ /* 0x002fca0007f3e0ff */
[----:B------:R-:W-:Y:S01]  /*02a0*/  IMAD.X R13, R7, 0x1, R0, P1 ;  /* 0x00000001070d7824 */ /* 0x000fe200008e0600 */
[----:B------:R-:W-:Y:S07]  /*02b0*/  @!P2 BRA `(.L_x_2716) ;  /* 0x000000000010a947 */ /* 0x000fee0003800000 */
[----:B------:R-:W2:Y:S02]  /*02c0*/  LD.E.U8 R6, desc[UR4][R2.64+0x1b2] ;  /* 0x0001b20402067980 */ /* 0x000ea4000c101100 */
[----:B--2---:R-:W-:-:S13]  /*02d0*/  ISETP.NE.AND P1, PT, R6, RZ, PT ;  /* 0x000000ff0600720c */ /* 0x004fda0003f25270 */
[----:B------:R-:W-:Y:S05]  /*02e0*/  @!P1 BRA `(.L_x_2716) ;  /* 0x0000000000049947 */ /* 0x000fea0003800000 */
[----:B------:R1:W5:Y:S02]  /*02f0*/  LD.E R11, desc[UR4][R12.64] ;  /* 0x000000040c0b7980 */ /* 0x000364000c101900 */
.L_x_2716:
[----:B------:R-:W-:Y:S05]  /*0300*/  BSYNC.RECONVERGENT B0 ;  /* 0x0000000000007941 */ /* 0x000fea0003800200 */
.L_x_2715:
[----:B------:R-:W-:Y:S04]  /*0310*/  BSSY.RECONVERGENT B0, `(.L_x_2717) ;  /* 0x0000007000007945 */ /* 0x000fe80003800200 */
[----:B------:R-:W-:Y:S05]  /*0320*/  @!P3 BRA `(.L_x_2718) ;  /* 0x000000000014b947 */ /* 0x000fea0003800000 */
[----:B------:R-:W2:Y:S02]  /*0330*/  LD.E.U8 R6, desc[UR4][R2.64+0x1b2] ;  /* 0x0001b20402067980 */ /* 0x000ea4000c101100 */
[----:B--2---:R-:W-:-:S13]  /*0340*/  ISETP.NE.AND P1, PT, R6, RZ, PT ;  /* 0x000000ff0600720c */ /* 0x004fda0003f25270 */
[----:B-----5:R-:W2:Y:S02]  /*0350*/  @P1 LD.E R41, desc[UR4][R12.64+0x4] ;  /* 0x000004040c291980 */ /* 0x020ea4000c101900 */
[----:B--2---:R-:W-:-:S06]  /*0360*/  @P1 IADD3 R41, PT, PT, R41, -R11, RZ ;  /* 0x8000000b29291210 */ /* 0x004fcc0007ffe0ff */
[----:B------:R2:W5:Y:S02]  /*0370*/  @!P1 LD.E R41, desc[UR4][R12.64] ;  /* 0x000000040c299980 */ /* 0x000564000c101900 */
.L_x_2718:
[----:B------:R-:W-:Y:S05]  /*0380*/  BSYNC.RECONVERGENT B0 ;  /* 0x0000000000007941 */ /* 0x000fea0003800200 */
.L_x_2717:
        /* <DEDUP_REMOVED lines=8> */
.L_x_2720:
[----:B------:R-:W3:Y:S01]  /*0410*/  LD.E.64 R6, desc[UR4][R2.64+0x108] ;  /* 0x0001080402067980 */ /* 0x000ee2000c101b00 */
[----:B------:R-:W-:Y:S01]  /*0420*/  BSSY.RECONVERGENT B0, `(.L_x_2722) ;  /* 0x0000006000007945 */ /* 0x000fe20003800200 */
[----:B------:R-:W-:Y:S01]  /*0430*/  IMAD.MOV.U32 R5, RZ, RZ, RZ ;  /* 0x000000ffff057224 */ /* 0x000fe200078e00ff */
[----:B---3--:R-:W-:-:S04]  /*0440*/  ISETP.NE.U32.AND P0, PT, R6, RZ, PT ;  /* 0x000000ff0600720c */ /* 0x008fc80003f05070 */
[----:B------:R-:W-:-:S13]  /*0450*/  ISETP.NE.AND.EX P0, PT, R7, RZ, PT, P0 ;  /* 0x000000ff0700720c */ /* 0x000fda0003f05300 */
[----:B------:R-:W-:Y:S05]  /*0460*/  @!P0 BRA `(.L_x_2723) ;  /* 0x0000000000048947 */ /* 0x000fea0003800000 */
[----:B------:R3:W5:Y:S02]  /*0470*/  LD.E R5, desc[UR4][R2.64+0xbc] ;  /* 0x0000bc0402057980 */ /* 0x000764000c101900 */
.L_x_2723:
[----:B------:R-:W-:Y:S05]  /*0480*/  BSYNC.RECONVERGENT B0 ;  /* 0x0000000000007941 */ /* 0x000fea0003800200 */
.L_x_2722:
[----:B-----5:R-:W-:Y:S02]  /*0490*/  IADD3 R41, PT, PT, R5, R41, -R10 ;  /* 0x0000002905297210 */ /* 0x020fe40007ffe80a */
.L_x_2721:
[----:B------:R-:W-:Y:S05]  /*04a0*/  BSYNC.RECONVERGENT B1 ;  /* 0x0000000000017941 */ /* 0x000fea0003800200 */
.L_x_2719:
[----:B------:R-:W-:Y:S01]  /*04b0*/  IMAD.SHL.U32 R174, R185, 0x40, RZ ;  /* 0x00000040b9ae7824 */ /* 0x000fe200078e00ff */
[----:B------:R-:W-:Y:S01]  /*04c0*/  MOV R6, R182 ;  /* 0x000000b600067202 */ /* 0x000fe20000000f00 */
[----:B------:R-:W-:-:S03]  /*04d0*/  IMAD.MOV.U32 R7, RZ, RZ, 0x0 ;  /* 0x00000000ff077424 */ /* 0x000fc600078e00ff */
[----:B------:R-:W-:-:S13]  /*04e0*/  ISETP.GT.AND P0, PT, R42, R174, PT ;  /* 0x000000ae2a00720c */ /* 0x000fda0003f04270 */
[----:B-123--:R-:W-:Y:S05]  /*04f0*/  @!P0 RET.REL.NODEC R6 `(_ZN5flash24flash_fwd_splitkv_kernelI23Flash_fwd_kernel_traitsILi32ELi64ELi256ELi4ELb0ELb0EN7cutlass10bfloat16_tE19Flash_kernel_traitsILi32ELi64ELi256ELi4ES3_EELb0ELb0ELb1ELb0ELb0ELb1ELb0ELb0EEEvNS_16Flash_fwd_paramsE) ;  /* 0xfffffff806c08950 */ /* 0x00efea0003c3ffff */
        /* <DEDUP_REMOVED lines=74> */
.L_x_2726:
[----:B------:R-:W-:Y:S05]  /*09a0*/  BSYNC.RECONVERGENT B0 ;  /* 0x0000000000007941 */ /* 0x000fea0003800200 */
.L_x_2725:
[----:B------:R-:W-:Y:S01]  /*09b0*/  MOV R2, R182 ;  /* 0x000000b600027202 */ /* 0x000fe20000000f00 */
[----:B------:R1:W-:Y:S01]  /*09c0*/  @!P3 ST.E desc[UR4][R4.64], R0 ;  /* 0x000000000400b985 */ /* 0x0003e2000c101904 */
[----:B------:R-:W-:-:S04]  /*09d0*/  MOV R3, 0x0 ;  /* 0x0000000000037802 */ /* 0x000fc80000000f00 */
[----:B-12---:R-:W-:Y:S05]  /*09e0*/  @P2 RET.REL.NODEC R2 `(_ZN5flash24flash_fwd_splitkv_kernelI23Flash_fwd_kernel_traitsILi32ELi64ELi256ELi4ELb0ELb0EN7cutlass10bfloat16_tE19Flash_kernel_traitsILi32ELi64ELi256ELi4ES3_EELb0ELb0ELb1ELb0ELb0ELb1ELb0ELb0EEEvNS_16Flash_fwd_paramsE) ;  /* 0xfffffff402842950 */ /* 0x006fea0003c3ffff */
[----:B------:R-:W-:Y:S02]  /*09f0*/  MOV R0, 0x7f800000 ;  /* 0x7f80000000007802 */ /* 0x000fe40000000f00 */
[----:B------:R-:W-:-:S03]  /*0a00*/  MOV R183, 0x0 ;  /* 0x0000000000b77802 */ /* 0x000fc60000000f00 */
[----:B------:R1:W-:Y:S02]  /*0a10*/  ST.E desc[UR4][R4.64+0x80], R0 ;  /* 0x0000800004007985 */ /* 0x0003e4000c101904 */
[----:B-1----:R-:W-:Y:S05]  /*0a20*/  RET.REL.NODEC R182 `(_ZN5flash24flash_fwd_splitkv_kernelI23Flash_fwd_kernel_traitsILi32ELi64ELi256ELi4ELb0ELb0EN7cutlass10bfloat16_tE19Flash_kernel_traitsILi32ELi64ELi256ELi4ES3_EELb0ELb0ELb1ELb0ELb0ELb1ELb0ELb0EEEvNS_16Flash_fwd_paramsE) ;  /* 0xfffffff4b6747950 */ /* 0x002fea0003c3ffff */
.L_x_2724:
        /* <DEDUP_REMOVED lines=31> */
[----:B------:R-:W-:Y:S01]  /*0c20*/  IADD3 R0, PT, PT, RZ, -R0, RZ ;  /* 0x80000000ff007210 */ /* 0x000fe20007ffe0ff */
[----:B------:R-:W2:Y:S04]  /*0c30*/  LD.E.64 R14, desc[UR4][R2.64+0x20] ;  /* 0x00002004020e7980 */ /* 0x000ea8000c101b00 */
[----:B------:R-:W-:-:S04]  /*0c40*/  IMAD.HI.U32 R6, R6, R4, RZ ;  /* 0x0000000406067227 */ /* 0x000fc800078e00ff */
[----:B------:R-:W-:-:S05]  /*0c50*/  IMAD R0, R6, R0, R4 ;  /* 0x0000000006007224 */ /* 0x000fca00078e0204 */
[----:B------:R-:W-:-:S13]  /*0c60*/  ISETP.GT.U32.AND P2, PT, R5, R0, PT ;  /* 0x000000000500720c */ /* 0x000fda0003f44070 */
[----:B------:R-:W-:-:S05]  /*0c70*/  @!P2 IMAD.IADD R0, R0, 0x1, -R5 ;  /* 0x000000010000a824 */ /* 0x000fca00078e0a05 */
[----:B------:R-:W-:Y:S02]  /*0c80*/  ISETP.GE.U32.AND P0, PT, R0, R5, PT ;  /* 0x000000050000720c */ /* 0x000fe40003f06070 */
[----:B------:R-:W-:Y:S02]  /*0c90*/  LOP3.LUT R0, R23, R9, RZ, 0x3c, !PT ;  /* 0x0000000917007212 */ /* 0x000fe400078e3cff */
[----:B------:R-:W-:Y:S02]  /*0ca0*/  @!P2 IADD3 R6, PT, PT, R6, 0x1, RZ ;  /* 0x000000010606a810 */ /* 0x000fe40007ffe0ff */
[----:B------:R-:W-:Y:S01]  /*0cb0*/  ISETP.GE.AND P1, PT, R0, RZ, PT ;  /* 0x000000ff0000720c */ /* 0x000fe20003f26270 */
[-C--:B---3--:R-:W-:Y:S01]  /*0cc0*/  IMAD R0, R11, R184.reuse, RZ ;  /* 0x000000b80b007224 */ /* 0x088fe200078e02ff */
[----:B------:R-:W-:Y:S01]  /*0cd0*/  ISETP.NE.AND P2, PT, R9, RZ, PT ;  /* 0x000000ff0900720c */ /* 0x000fe20003f45270 */
[----:B------:R-:W-:-:S04]  /*0ce0*/  IMAD.WIDE.U32 R10, R10, R184, RZ ;  /* 0x000000b80a0a7225 */ /* 0x000fc800078e00ff */
[----:B------:R-:W-:Y:S01]  /*0cf0*/  @P0 VIADD R6, R6, 0x1 ;  /* 0x0000000106060836 */ /* 0x000fe20000000000 */
[----:B------:R-:W-:Y:S01]  /*0d00*/  LEA R195, P0, R10, R196, 0x2 ;  /* 0x000000c40ac37211 */ /* 0x000fe200078010ff */
[----:B------:R-:W-:-:S03]  /*0d10*/  IMAD.IADD R0, R11, 0x1, R0 ;  /* 0x000000010b007824 */ /* 0x000fc600078e0200 */
[----:B------:R-:W-:Y:S02]  /*0d20*/  MOV R8, R6 ;  /* 0x0000000600087202 */ /* 0x000fe40000000f00 */
[----:B------:R-:W-:Y:S02]  /*0d30*/  LEA.HI.X R194, R10, R197, R0, 0x2, P0 ;  /* 0x000000c50ac27211 */ /* 0x000fe400000f1400 */
[----:B------:R-:W-:Y:S01]  /*0d40*/  @!P1 IADD3 R8, PT, PT, -R8, RZ, RZ ;  /* 0x000000ff08089210 */ /* 0x000fe20007ffe1ff */
[----:B------:R-:W-:Y:S01]  /*0d50*/  IMAD.MOV.U32 R4, RZ, RZ, R195 ;  /* 0x000000ffff047224 */ /* 0x000fe200078e00c3 */
[----:B------:R-:W-:Y:S01]  /*0d60*/  @!P2 LOP3.LUT R8, RZ, R9, RZ, 0x33, !PT ;  /* 0x00000009ff08a212 */ /* 0x000fe200078e33ff */
[----:B------:R-:W3:Y:S01]  /*0d70*/  LD.E.64 R10, desc[UR4][R2.64+0x28] ;  /* 0x00002804020a7980 */ /* 0x000ee2000c101b00 */
[----:B------:R-:W-:-:S03]  /*0d80*/  MOV R5, R194 ;  /* 0x000000c200057202 */ /* 0x000fc60000000f00 */
[----:B------:R-:W-:-:S05]  /*0d90*/  IMAD.WIDE R4, R8, 0x4, R4 ;  /* 0x0000000408047825 */ /* 0x000fca00078e0204 */
[----:B------:R1:W2:Y:S01]  /*0da0*/  LD.E R0, desc[UR4][R4.64] ;  /* 0x0000000404007980 */ /* 0x0002a2000c101900 */
[----:B----4-:R-:W-:-:S04]  /*0db0*/  IABS R7, R12 ;  /* 0x0000000c00077213 */ /* 0x010fc80000000000 */
[----:B-1----:R-:W1:Y:S08]  /*0dc0*/  I2F.RP R4, R7 ;  /* 0x0000000700047306 */ /* 0x002e700000209400 */
        /* <DEDUP_REMOVED lines=23> */
[----:B------:R-:W-:-:S03]  /*0f40*/  IMAD R4, R171, R7, RZ ;  /* 0x00000007ab047224 */ /* 0x000fc600078e02ff */
[----:B------:R-:W-:Y:S02]  /*0f50*/  @!P0 IADD3 R8, PT, PT, -R8, RZ, RZ ;  /* 0x000000ff08088210 */ /* 0x000fe40007ffe1ff */
[----:B------:R-:W-:Y:S02]  /*0f60*/  @!P1 LOP3.LUT R8, RZ, R12, RZ, 0x33, !PT ;  /* 0x0000000cff089212 */ /* 0x000fe400078e33ff */
[----:B--2---:R-:W-:Y:S01]  /*0f70*/  SHF.R.S32.HI R5, RZ, 0x1f, R0 ;  /* 0x0000001fff057819 */ /* 0x004fe20000011400 */
[----:B------:R-:W-:-:S04]  /*0f80*/  IMAD R6, R15, R0, RZ ;  /* 0x000000000f067224 */ /* 0x000fc800078e02ff */
[C---:B------:R-:W-:Y:S02]  /*0f90*/  IMAD R6, R14.reuse, R5, R6 ;  /* 0x000000050e067224 */ /* 0x040fe400078e0206 */
[----:B------:R-:W-:-:S04]  /*0fa0*/  IMAD.WIDE.U32 R14, R14, R0, RZ ;  /* 0x000000000e0e7225 */ /* 0x000fc800078e00ff */
[----:B------:R-:W-:Y:S01]  /*0fb0*/  IMAD.IADD R19, R15, 0x1, R6 ;  /* 0x000000010f137824 */ /* 0x000fe200078e0206 */
[----:B------:R-:W-:Y:S01]  /*0fc0*/  SHF.R.S32.HI R15, RZ, 0x1f, R7 ;  /* 0x0000001fff0f7819 */ /* 0x000fe20000011407 */
[----:B------:R-:W-:-:S04]  /*0fd0*/  IMAD.MOV.U32 R18, RZ, RZ, R14 ;  /* 0x000000ffff127224 */ /* 0x000fc800078e000e */
        /* <DEDUP_REMOVED lines=8> */
[----:B------:R-:W-:Y:S01]  /*1060*/  IMAD.WIDE.U32 R8, R10, R0, RZ ;  /* 0x000000000a087225 */ /* 0x000fe200078e00ff */
[----:B------:R-:W-:-:S03]  /*1070*/  IADD3 R0, PT, PT, R17, R6, RZ ;  /* 0x0000000611007210 */ /* 0x000fc60007ffe0ff */
[----:B------:R-:W-:Y:S01]  /*1080*/  IMAD R4, R10, R5, R4 ;  /* 0x000000050a047224 */ /* 0x000fe200078e0204 */
[----:B------:R-:W-:Y:S01]  /*1090*/  MOV R14, R8 ;  /* 0x00000008000e7202 */ /* 0x000fe20000000f00 */
[----:B------:R-:W-:Y:S02]  /*10a0*/  IMAD.MOV.U32 R6, RZ, RZ, R16 ;  /* 0x000000ffff067224 */ /* 0x000fe400078e0010 */
[----:B------:R-:W-:Y:S01]  /*10b0*/  IMAD.IADD R13, R9, 0x1, R4 ;  /* 0x00000001090d7824 */ /* 0x000fe200078e0204 */
[----:B------:R-:W-:Y:S05]  /*10c0*/  BRA `(.L_x_2729) ;  /* 0x0000000400447947 */ /* 0x000fea0003800000 */
.L_x_2728:
        /* <DEDUP_REMOVED lines=43> */
[----:B------:R-:W-:-:S04]  /*1380*/  LOP3.LUT R4, R183, R12, RZ, 0x3c, !PT ;  /* 0x0000000cb7047212 */ /* 0x000fc800078e3cff */
[-C--:B------:R-:W-:Y:S01]  /*1390*/  LOP3.LUT R7, R7, R6.reuse, RZ, 0x3c, !PT ;  /* 0x0000000607077212 */ /* 0x080fe200078e3cff */
[----:B------:R-:W-:Y:S01]  /*13a0*/  @!P1 VIADD R8, R8, 0x1 ;  /* 0x0000000108089836 */ /* 0x000fe20000000000 */
[----:B------:R-:W-:Y:S02]  /*13b0*/  ISETP.GE.AND P0, PT, R4, RZ, PT ;  /* 0x000000ff0400720c */ /* 0x000fe40003f06270 */
[C---:B------:R-:W-:Y:S02]  /*13c0*/  LOP3.LUT R6, R7.reuse, R6, RZ, 0x3c, !PT ;  /* 0x0000000607067212 */ /* 0x040fe400078e3cff */
[----:B------:R-:W-:Y:S02]  /*13d0*/  ISETP.NE.AND P1, PT, R12, RZ, PT ;  /* 0x000000ff0c00720c */ /* 0x000fe40003f25270 */
[----:B------:R-:W-:Y:S01]  /*13e0*/  LOP3.LUT R7, R7, R6, RZ, 0x3c, !PT ;  /* 0x0000000607077212 */ /* 0x000fe200078e3cff */
[----:B------:R-:W-:Y:S01]  /*13f0*/  @!P2 IMAD R4, R173, R10, RZ ;  /* 0x0000000aad04a224 */ /* 0x000fe200078e02ff */
[----:B------:R-:W-:-:S02]  /*1400*/  @!P2 SHF.R.S32.HI R0, RZ, 0x1f, R10 ;  /* 0x0000001fff00a819 */ /* 0x000fc4000001140a */
[----:B------:R-:W-:Y:S01]  /*1410*/  @P3 IADD3 R8, PT, PT, R8, 0x1, RZ ;  /* 0x0000000108083810 */ /* 0x000fe20007ffe0ff */
[----:B------:R-:W-:-:S04]  /*1420*/  IMAD.WIDE.U32 R18, R170, R23, R6 ;  /* 0x00000017aa127225 */ /* 0x000fc800078e0006 */
[----:B------:R-:W-:Y:S02]  /*1430*/  @!P2 IMAD R0, R0, R172, R4 ;  /* 0x000000ac0000a224 */ /* 0x000fe400078e0204 */
[----:B------:R-:W-:-:S04]  /*1440*/  @!P2 IMAD.WIDE.U32 R6, R172, R10, RZ ;  /* 0x0000000aac06a225 */ /* 0x000fc800078e00ff */
[----:B------:R-:W-:Y:S02]  /*1450*/  IMAD R5, R171, R23, RZ ;  /* 0x00000017ab057224 */ /* 0x000fe400078e02ff */
[----:B------:R-:W-:Y:S01]  /*1460*/  @!P0 IMAD.MOV R8, RZ, RZ, -R8 ;  /* 0x000000ffff088224 */ /* 0x000fe200078e0a08 */
[----:B------:R-:W-:Y:S02]  /*1470*/  @!P1 LOP3.LUT R8, RZ, R12, RZ, 0x33, !PT ;  /* 0x0000000cff089212 */ /* 0x000fe400078e33ff */
[----:B------:R-:W-:Y:S01]  /*1480*/  @!P2 IADD3 R21, PT, PT, R7, R0, RZ ;  /* 0x000000000715a210 */ /* 0x000fe20007ffe0ff */
[----:B------:R-:W-:Y:S01]  /*1490*/  @!P2 IMAD R4, R17, R9, RZ ;  /* 0x000000091104a224 */ /* 0x000fe200078e02ff */
[----:B------:R-:W-:Y:S01]  /*14a0*/  @!P2 SHF.R.S32.HI R0, RZ, 0x1f, R9 ;  /* 0x0000001fff00a819 */ /* 0x000fe20000011409 */
[----:B------:R-:W-:Y:S01]  /*14b0*/  @!P2 IMAD.MOV.U32 R20, RZ, RZ, R6 ;  /* 0x000000ffff14a224 */ /* 0x000fe200078e0006 */
[----:B------:R-:W-:Y:S02]  /*14c0*/  @P2 IADD3 R10, PT, PT, R10, R11, RZ ;  /* 0x0000000b0a0a2210 */ /* 0x000fe40007ffe0ff */
[----:B------:R-:W-:Y:S01]  /*14d0*/  IADD3 R19, PT, PT, R19, R5, RZ ;  /* 0x0000000513137210 */ /* 0x000fe20007ffe0ff */
        /* <DEDUP_REMOVED lines=16> */
.L_x_2729:
[----:B------:R-:W-:Y:S05]  /*15e0*/  BSYNC.RECONVERGENT B0 ;  /* 0x0000000000007941 */ /* 0x000fea0003800200 */
.L_x_2727:
        /* <DEDUP_REMOVED lines=30> */
[----:B------:R-:W-:-:S04]  /*17d0*/  @P3 VIADD R27, R27, 0x1 ;  /* 0x000000011b1b3836 */ /* 0x000fc80000000000 */
[----:B------:R-:W-:Y:S02]  /*17e0*/  IMAD.MOV.U32 R16, RZ, RZ, R27 ;  /* 0x000000ffff107224 */ /* 0x000fe400078e001b */
[C---:B------:R-:W-:Y:S02]  /*17f0*/  IMAD R15, R7.reuse, R173, R15 ;  /* 0x000000ad070f7224 */ /* 0x040fe400078e020f */
[----:B------:R-:W-:Y:S01]  /*1800*/  @!P1 IMAD.MOV R16, RZ, RZ, -R16 ;  /* 0x000000ffff109224 */ /* 0x000fe200078e0a10 */
[----:B------:R-:W-:Y:S01]  /*1810*/  @!P2 LOP3.LUT R16, RZ, R12, RZ, 0x33, !PT ;  /* 0x0000000cff10a212 */ /* 0x000fe200078e33ff */
[----:B------:R-:W-:Y:S01]  /*1820*/  IMAD.WIDE.U32 R26, R7, R172, RZ ;  /* 0x000000ac071a7225 */ /* 0x000fe200078e00ff */
[----:B------:R-:W-:-:S03]  /*1830*/  SHF.L.U32 R176, R150, 0x3, RZ ;  /* 0x0000000396b07819 */ /* 0x000fc600000006ff */
[----:B------:R-:W-:Y:S01]  /*1840*/  IMAD.IADD R7, R27, 0x1, R15 ;  /* 0x000000011b077824 */ /* 0x000fe200078e020f */
[----:B------:R-:W-:Y:S01]  /*1850*/  SHF.R.S32.HI R15, RZ, 0x1f, R16 ;  /* 0x0000001fff0f7819 */ /* 0x000fe20000011410 */
[-C--:B------:R-:W-:Y:S01]  /*1860*/  IMAD R12, R29, R16.reuse, RZ ;  /* 0x000000101d0c7224 */ /* 0x080fe200078e02ff */
[----:B------:R-:W-:Y:S01]  /*1870*/  LOP3.LUT R175, R176, 0x18, RZ, 0xc0, !PT ;  /* 0x00000018b0af7812 */ /* 0x000fe200078ec0ff */
[----:B------:R-:W-:-:S03]  /*1880*/  IMAD.WIDE.U32 R16, R28, R16, RZ ;  /* 0x000000101c107225 */ /* 0x000fc600078e00ff */
[----:B------:R-:W-:Y:S01]  /*1890*/  IADD3 R14, P2, P1, R26, R14, R175 ;  /* 0x0000000e1a0e7210 */ /* 0x000fe2000795e0af */
[----:B------:R-:W-:Y:S01]  /*18a0*/  IMAD R12, R15, R28, R12 ;  /* 0x0000001c0f0c7224 */ /* 0x000fe200078e020c */
[----:B------:R-:W-:Y:S02]  /*18b0*/  LOP3.LUT R191, R176, 0xc0, RZ, 0xc0, !PT ;  /* 0x000000c0b0bf7812 */ /* 0x000fe400078ec0ff */
[----:B------:R-:W-:Y:S02]  /*18c0*/  IADD3.X R7, PT, PT, R7, R13, RZ, P2, P1 ;  /* 0x0000000d07077210 */ /* 0x000fe400017e24ff */
[----:B------:R-:W-:Y:S02]  /*18d0*/  IADD3 R14, P1, PT, R14, R16, RZ ;  /* 0x000000100e0e7210 */ /* 0x000fe40007f3e0ff */
[----:B------:R-:W-:Y:S02]  /*18e0*/  IADD3 R12, PT, PT, R17, R12, RZ ;  /* 0x0000000c110c7210 */ /* 0x000fe40007ffe0ff */
[----:B------:R-:W-:Y:S01]  /*18f0*/  LOP3.LUT R191, R191, 0x18, R150, 0xf8, !PT ;  /* 0x00000018bfbf7812 */ /* 0x000fe200078ef896 */
[----:B------:R-:W1:Y:S02]  /*1900*/  S2UR UR6, SR_CgaCtaId ;  /* 0x00000000000679c3 */ /* 0x000e640000008800 */
[----:B------:R-:W-:Y:S01]  /*1910*/  IMAD.X R15, R7, 0x1, R12, P1 ;  /* 0x00000001070f7824 */ /* 0x000fe200008e060c */
[----:B------:R-:W-:-:S02]  /*1920*/  IADD3 R12, P1, PT, R175, R6, RZ ;  /* 0x00000006af0c7210 */ /* 0x000fc40007f3e0ff */
[----:B------:R-:W-:Y:S02]  /*1930*/  LOP3.LUT R13, R176, 0x1f20, RZ, 0xc0, !PT ;  /* 0x00001f20b00d7812 */ /* 0x000fe400078ec0ff */
[----:B------:R-:W-:-:S04]  /*1940*/  LOP3.LUT R190, R191, R175, RZ, 0x3c, !PT ;  /* 0x000000afbfbe7212 */ /* 0x000fc800078e3cff */
[----:B------:R-:W-:Y:S01]  /*1950*/  LOP3.LUT R190, R13, R190, RZ, 0xfc, !PT ;  /* 0x000000be0dbe7212 */ /* 0x000fe200078efcff */
[----:B------:R-:W-:Y:S01]  /*1960*/  IMAD.X R13, RZ, RZ, R0, P1 ;  /* 0x000000ffff0d7224 */ /* 0x000fe200008e0600 */
[----:B------:R-:W-:Y:S01]  /*1970*/  SHF.R.U32.HI R76, RZ, 0x2, R150 ;  /* 0x00000002ff4c7819 */ /* 0x000fe20000011696 */
[----:B------:R-:W-:Y:S01]  /*1980*/  IMAD.IADD R174, R42, 0x1, -R174 ;  /* 0x000000012aae7824 */ /* 0x000fe200078e0aae */
[----:B------:R-:W-:-:S03]  /*1990*/  UMOV UR7, 0x400 ;  /* 0x0000040000077882 */ /* 0x000fc60000000000 */
[----:B------:R-:W-:Y:S02]  /*19a0*/  IMAD R177, R171, R76, RZ ;  /* 0x0000004cabb17224 */ /* 0x000fe400078e02ff */
[----:B------:R-:W-:Y:S01]  /*19b0*/  IMAD.WIDE.U32 R12, R76, R170, R12 ;  /* 0x000000aa4c0c7225 */ /* 0x000fe200078e000c */
[----:B------:R-:W-:-:S03]  /*19c0*/  LOP3.LUT R195, R195, R194, RZ, 0x3c, !PT ;  /* 0x000000c2c3c37212 */ /* 0x000fc600078e3cff */
[----:B------:R-:W-:Y:S01]  /*19d0*/  IMAD R180, R173, R76, RZ ;  /* 0x0000004cadb47224 */ /* 0x000fe200078e02ff */
[----:B-1----:R-:W-:Y:S01]  /*19e0*/  ULEA UR6, UR6, UR7, 0x18 ;  /* 0x0000000706067291 */ /* 0x002fe2000f8ec0ff */
[----:B------:R-:W-:Y:S01]  /*19f0*/  IMAD.WIDE.U32 R14, R76, R172, R14 ;  /* 0x000000ac4c0e7225 */ /* 0x000fe200078e000e */
[----:B------:R-:W-:Y:S02]  /*1a00*/  IADD3 R177, PT, PT, R13, R177, RZ ;  /* 0x000000b10db17210 */ /* 0x000fe40007ffe0ff */
[----:B------:R-:W-:Y:S01]  /*1a10*/  MOV R77, RZ ;  /* 0x000000ff004d7202 */ /* 0x000fe20000000f00 */
[----:B------:R-:W-:Y:S01]  /*1a20*/  IMAD.IADD R180, R15, 0x1, R180 ;  /* 0x000000010fb47824 */ /* 0x000fe200078e02b4 */
[C---:B------:R-:W-:Y:S01]  /*1a30*/  LOP3.LUT R194, R195.reuse, R194, RZ, 0x3c, !PT ;  /* 0x000000c2c3c27212 */ /* 0x040fe200078e3cff */
[----:B------:R-:W-:Y:S01]  /*1a40*/  IMAD.U32 R166, RZ, RZ, UR6 ;  /* 0x00000006ffa67e24 */ /* 0x000fe2000f8e00ff */
[----:B------:R-:W-:Y:S02]  /*1a50*/  BSSY.RECONVERGENT B0, `(.L_x_2730) ;  /* 0x000002a000007945 */ /* 0x000fe40003800200 */
[----:B------:R-:W-:Y:S01]  /*1a60*/  LOP3.LUT R195, R195, R194, RZ, 0x3c, !PT ;  /* 0x000000c2c3c37212 */ /* 0x000fe200078e3cff */
[----:B------:R-:W-:-:S02]  /*1a70*/  IMAD R190, R190, 0x2, R166 ;  /* 0x00000002bebe7824 */ /* 0x000fc400078e02a6 */
[----:B--2---:R-:W-:-:S04]  /*1a80*/  @P0 IMAD.WIDE.U32 R16, R8, R192, RZ ;  /* 0x000000c008100225 */ /* 0x004fc800078e00ff */
[-C--:B---3--:R-:W-:Y:S02]  /*1a90*/  @!P0 IMAD R6, R25, R184.reuse, RZ ;  /* 0x000000b819068224 */ /* 0x088fe400078e02ff */
[----:B------:R-:W-:-:S04]  /*1aa0*/  @!P0 IMAD.WIDE.U32 R24, R24, R184, RZ ;  /* 0x000000b818188225 */ /* 0x000fc800078e00ff */
[----:B------:R-:W-:Y:S01]  /*1ab0*/  @!P0 IMAD.IADD R0, R25, 0x1, R6 ;  /* 0x0000000119008824 */ /* 0x000fe200078e0206 */
[----:B------:R-:W-:Y:S01]  /*1ac0*/  @!P0 MOV R7, R24 ;  /* 0x0000001800078202 */ /* 0x000fe20000000f00 */
[----:B------:R-:W-:Y:S02]  /*1ad0*/  @P0 IMAD R6, R9, R192, RZ ;  /* 0x000000c009060224 */ /* 0x000fe400078e02ff */
[----:B------:R-:W-:Y:S02]  /*1ae0*/  @P0 IMAD.MOV.U32 R7, RZ, RZ, R16 ;  /* 0x000000ffff070224 */ /* 0x000fe400078e0010 */
[----:B------:R-:W-:-:S03]  /*1af0*/  @P0 IMAD.IADD R0, R17, 0x1, R6 ;  /* 0x0000000111000824 */ /* 0x000fc600078e0206 */
[----:B------:R-:W-:-:S04]  /*1b00*/  IADD3 R6, P1, PT, R175, R7, RZ ;  /* 0x00000007af067210 */ /* 0x000fc80007f3e0ff */
[----:B------:R-:W-:Y:S02]  /*1b10*/  IADD3.X R7, PT, PT, RZ, R0, RZ, P1, !PT ;  /* 0x00000000ff077210 */ /* 0x000fe40000ffe4ff */
[----:B------:R-:W-:Y:S01]  /*1b20*/  ISETP.GE.AND P1, PT, R76, R174, PT ;  /* 0x000000ae4c00720c */ /* 0x000fe20003f26270 */
[-C--:B----4-:R-:W-:Y:S01]  /*1b30*/  IMAD R0, R11, R183.reuse, RZ ;  /* 0x000000b70b007224 */ /* 0x090fe200078e02ff */
[----:B------:R-:W-:Y:S01]  /*1b40*/  LEA R178, P3, R12, R18, 0x1 ;  /* 0x000000120cb27211 */ /* 0x000fe200078608ff */
[----:B------:R-:W-:Y:S01]  /*1b50*/  IMAD.WIDE.U32 R10, R10, R183, R6 ;  /* 0x000000b70a0a7225 */ /* 0x000fe200078e0006 */
[----:B------:R-:W-:Y:S02]  /*1b60*/  LEA R181, P2, R14, R20, 0x1 ;  /* 0x000000140eb57211 */ /* 0x000fe400078408ff */
        /* <DEDUP_REMOVED lines=23> */
.L_x_2732:
[----:B------:R1:W-:Y:S02]  /*1ce0*/  STS.128 [R190], RZ ;  /* 0x000000ffbe007388 */ /* 0x0003e40000000c00 */
.L_x_2731:
[----:B------:R-:W-:Y:S05]  /*1cf0*/  BSYNC.RECONVERGENT B0 ;  /* 0x0000000000007941 */ /* 0x000fea0003800200 */
.L_x_2730:
[----:B------:R-:W-:Y:S01]  /*1d00*/  VIADD R6, R76, 0x20 ;  /* 0x000000204c067836 */ /* 0x000fe20000000000 */
        /* <DEDUP_REMOVED lines=22> */
.L_x_2734:
[----:B------:R-:W-:Y:S05]  /*1e70*/  BSYNC.RECONVERGENT B0 ;  /* 0x0000000000007941 */ /* 0x000fea0003800200 */
.L_x_2733:
        /* <DEDUP_REMOVED lines=13> */
.L_x_2737:
[----:B------:R4:W-:Y:S02]  /*1f50*/  STS.128 [R190+0x1000], RZ ;  /* 0x001000ffbe007388 */ /* 0x0009e40000000c00 */
.L_x_2736:
[----:B------:R-:W-:Y:S05]  /*1f60*/  BSYNC.RECONVERGENT B0 ;  /* 0x0000000000007941 */ /* 0x000fea0003800200 */
.L_x_2735:
[----:B------:R-:W-:Y:S01]  /*1f70*/  ISETP.GE.AND P1, PT, R6, R7, PT ;  /* 0x000000070600720c */ /* 0x000fe20003f26270 */
[----:B------:R-:W-:Y:S01]  /*1f80*/  VIADD R13, R76, 0x40 ;  /* 0x000000404c0d7836 */ /* 0x000fe20000000000 */
[----:B------:R-:W-:Y:S01]  /*1f90*/  LEA R4, P0, R0, R178, 0x1 ;  /* 0x000000b200047211 */ /* 0x000fe200078008ff */
[C---:B------:R-:W-:Y:S01]  /*1fa0*/  VIADD R12, R76.reuse, 0x60 ;  /* 0x000000604c0c7836 */ /* 0x040fe20000000000 */
[----:B------:R-:W-:Y:S01]  /*1fb0*/  BSSY.RECONVERGENT B0, `(.L_x_2738) ;  /* 0x0000013000007945 */ /* 0x000fe20003800200 */
[----:B------:R-:W-:Y:S01]  /*1fc0*/  VIADD R11, R76, 0x80 ;  /* 0x000000804c0b7836 */ /* 0x000fe20000000000 */
[----:B------:R-:W-:Y:S01]  /*1fd0*/  LEA.HI.X R5, R0, R177, R5, 0x1, P0 ;  /* 0x000000b100057211 */ /* 0x000fe200000f0c05 */
[C---:B------:R-:W-:Y:S01]  /*1fe0*/  VIADD R10, R76.reuse, 0xa0 ;  /* 0x000000a04c0a7836 */ /* 0x040fe20000000000 */
[-C--:B------:R-:W-:Y:S01]  /*1ff0*/  ISETP.GE.AND P0, PT, R13, R7.reuse, PT ;  /* 0x000000070d00720c */ /* 0x080fe20003f06270 */
        /* <DEDUP_REMOVED lines=14> */
.L_x_2739:
[----:B------:R-:W-:Y:S05]  /*20e0*/  BSYNC.RECONVERGENT B0 ;  /* 0x0000000000007941 */ /* 0x000fea0003800200 */
.L_x_2738:
        /* <DEDUP_REMOVED lines=12> */
.L_x_2741:
[----:B------:R-:W-:Y:S05]  /*21b0*/  BSYNC.RECONVERGENT B0 ;  /* 0x0000000000007941 */ /* 0x000fea0003800200 */
.L_x_2740:
        /* <DEDUP_REMOVED lines=11> */
.L_x_2743:
[----:B------:R-:W-:Y:S05]  /*2270*/  BSYNC.RECONVERGENT B0 ;  /* 0x0000000000007941 */ /* 0x000fea0003800200 */
.L_x_2742:
        /* <DEDUP_REMOVED lines=14> */
.L_x_2745:
[----:B------:R-:W-:Y:S05]  /*2360*/  BSYNC.RECONVERGENT B0 ;  /* 0x0000000000007941 */ /* 0x000fea0003800200 */
.L_x_2744:
        /* <DEDUP_REMOVED lines=11> */
.L_x_2747:
[----:B------:R-:W-:Y:S05]  /*2420*/  BSYNC.RECONVERGENT B0 ;  /* 0x0000000000007941 */ /* 0x000fea0003800200 */
.L_x_2746:
        /* <DEDUP_REMOVED lines=14> */
.L_x_2749:
[----:B------:R-:W-:Y:S05]  /*2510*/  BSYNC.RECONVERGENT B0 ;  /* 0x0000000000007941 */ /* 0x000fea0003800200 */
.L_x_2748:
        /* <DEDUP_REMOVED lines=12> */
.L_x_2751:
[----:B------:R-:W-:Y:S05]  /*25e0*/  BSYNC.RECONVERGENT B0 ;  /* 0x0000000000007941 */ /* 0x000fea0003800200 */
.L_x_2750:
[----:B-1----:R-:W3:Y:S04]  /*25f0*/  LD.E.64 R4, desc[UR4][R2.64+0x1c0] ;  /* 0x0001c00402047980 */ /* 0x002ee8000c101b00 */
[----:B--2---:R-:W2:Y:S01]  /*2600*/  LD.E.64 R16, desc[UR4][R2.64+0x1b8] ;  /* 0x0001b80402107980 */ /* 0x004ea2000c101b00 */
[----:B------:R-:W-:Y:S02]  /*2610*/  IMAD.MOV.U32 R14, RZ, RZ, R183 ;  /* 0x000000ffff0e7224 */ /* 0x000fe400078e00b7 */
[----:B------:R-:W-:Y:S01]  /*2620*/  IMAD.MOV.U32 R15, RZ, RZ, RZ ;  /* 0x000000ffff0f7224 */ /* 0x000fe200078e00ff */
[----:B------:R-:W4:Y:S04]  /*2630*/  LD.E R0, desc[UR4][R2.64+0xd8] ;  /* 0x0000d80402007980 */ /* 0x000f28000c101900 */
[----:B------:R-:W0:Y:S01]  /*2640*/  LDGDEPBAR ;  /* 0x00000000000079af */ /* 0x000e220000000000 */
[----:B---3--:R-:W-:-:S04]  /*2650*/  IMAD.WIDE.U32 R14, R184, R4, R14 ;  /* 0x00000004b80e7225 */ /* 0x008fc800078e000e */
[----:B------:R-:W-:Y:S01]  /*2660*/  IMAD R4, R5, R184, RZ ;  /* 0x000000b805047224 */ /* 0x000fe200078e02ff */
[----:B--2---:R-:W-:-:S04]  /*2670*/  LEA R16, P0, R14, R16, 0x2 ;  /* 0x000000100e107211 */ /* 0x004fc800078010ff */
[----:B------:R-:W-:-:S04]  /*2680*/  IADD3 R4, PT, PT, R15, R4, RZ ;  /* 0x000000040f047210 */ /* 0x000fc80007ffe0ff */
[----:B------:R-:W-:-:S05]  /*2690*/  LEA.HI.X R17, R14, R17, R4, 0x2, P0 ;  /* 0x000000110e117211 */ /* 0x000fca00000f1404 */
[----:B------:R1:W5:Y:S01]  /*26a0*/  LD.E R4, desc[UR4][R16.64] ;  /* 0x0000000410047980 */ /* 0x000362000c101900 */
[----:B----4-:R-:W2:Y:S01]  /*26b0*/  MUFU.RCP R0, R0 ;  /* 0x0000000000007308 */ /* 0x010ea20000001000 */
        /* <DEDUP_REMOVED lines=17> */
.L_x_2754:
[----:B------:R3:W-:Y:S01]  /*27d0*/  STS.128 [R190+0x5000], RZ ;  /* 0x005000ffbe007388 */ /* 0x0007e20000000c00 */
[----:B------:R-:W-:Y:S05]  /*27e0*/  BRA `(.L_x_2755) ;  /* 0x0000000000047947 */ /* 0x000fea0003800000 */
.L_x_2753:
[----:B------:R4:W-:Y:S02]  /*27f0*/  STS.128 [R190+0x5000], RZ ;  /* 0x005000ffbe007388 */ /* 0x0009e40000000c00 */
.L_x_2755:
[----:B------:R-:W-:Y:S05]  /*2800*/  BSYNC.RECONVERGENT B0 ;  /* 0x0000000000007941 */ /* 0x000fea0003800200 */
.L_x_2752:
[-C--:B------:R-:W-:Y:S01]  /*2810*/  ISETP.GE.AND P0, PT, R6, R7.reuse, PT ;  /* 0x000000070600720c */ /* 0x080fe20003f06270 */
[----:B------:R-:W-:Y:S01]  /*2820*/  BSSY.RECONVERGENT B0, `(.L_x_2756) ;  /* 0x0000012000007945 */ /* 0x000fe20003800200 */
[----:B------:R-:W-:Y:S02]  /*2830*/  ISETP.GE.AND P5, PT, R12, R7, PT ;  /* 0x000000070c00720c */ /* 0x000fe40003fa6270 */
[C---:B------:R-:W-:Y:S02]  /*2840*/  LEA R12, P1, R4.reuse, R181, 0x1 ;  /* 0x000000b5040c7211 */ /* 0x040fe400078208ff */
[-C--:B------:R-:W-:Y:S02]  /*2850*/  ISETP.GE.AND P6, PT, R13, R7.reuse, PT ;  /* 0x000000070d00720c */ /* 0x080fe40003fc6270 */
[----:B------:R-:W-:Y:S02]  /*2860*/  LEA.HI.X R13, R4, R180, R5, 0x1, P1 ;  /* 0x000000b4040d7211 */ /* 0x000fe400008f0c05 */
[----:B------:R-:W-:-:S02]  /*2870*/  ISETP.GE.AND P4, PT, R11, R7, PT ;  /* 0x000000070b00720c */ /* 0x000fc40003f86270 */
[-C--:B------:R-:W-:Y:S01]  /*2880*/  ISETP.GE.AND P3, PT, R10, R7.reuse, PT ;  /* 0x000000070a00720c */ /* 0x080fe20003f66270 */
[----:B------:R1:W-:Y:S01]  /*2890*/  @P0 STS.128 [R190+0x5800], RZ ;  /* 0x005800ffbe000388 */ /* 0x0003e20000000c00 */
        /* <DEDUP_REMOVED lines=10> */
.L_x_2757:
[----:B------:R-:W-:Y:S05]  /*2940*/  BSYNC.RECONVERGENT B0 ;  /* 0x0000000000007941 */ /* 0x000fea0003800200 */
.L_x_2756:
[----:B------:R1:W-:Y:S01]  /*2950*/  @P6 STS.128 [R190+0x6000], RZ ;  /* 0x006000ffbe006388 */ /* 0x0003e20000000c00 */
[----:B------:R-:W-:Y:S04]  /*2960*/  BSSY.RECONVERGENT B0, `(.L_x_2758) ;  /* 0x000000b000007945 */ /* 0x000fe80003800200 */
        /* <DEDUP_REMOVED lines=10> */
.L_x_2759:
[----:B------:R-:W-:Y:S05]  /*2a10*/  BSYNC.RECONVERGENT B0 ;  /* 0x0000000000007941 */ /* 0x000fea0003800200 */
.L_x_2758:
        /* <DEDUP_REMOVED lines=12> */
.L_x_2761:
[----:B------:R-:W-:Y:S05]  /*2ae0*/  BSYNC.RECONVERGENT B0 ;  /* 0x0000000000007941 */ /* 0x000fea0003800200 */
.L_x_2760:
        /* <DEDUP_REMOVED lines=16> */
.L_x_2763:
[----:B------:R-:W-:Y:S05]  /*2bf0*/  BSYNC.RECONVERGENT B0 ;  /* 0x0000000000007941 */ /* 0x000fea0003800200 */
.L_x_2762:
        /* <DEDUP_REMOVED lines=12> */
.L_x_2765:
[----:B------:R-:W-:Y:S05]  /*2cc0*/  BSYNC.RECONVERGENT B0 ;  /* 0x0000000000007941 */ /* 0x000fea0003800200 */
.L_x_2764:
        /* <DEDUP_REMOVED lines=16> */
.L_x_2767:
[----:B------:R-:W-:Y:S05]  /*2dd0*/  BSYNC.RECONVERGENT B0 ;  /* 0x0000000000007941 */ /* 0x000fea0003800200 */
.L_x_2766:
        /* <DEDUP_REMOVED lines=14> */
.L_x_2769:
[----:B------:R-:W-:Y:S05]  /*2ec0*/  BSYNC.RECONVERGENT B0 ;  /* 0x0000000000007941 */ /* 0x000fea0003800200 */
.L_x_2768:
[----:B------:R-:W5:Y:S01]  /*2ed0*/  LD.E R40, desc[UR4][R2.64+0x18c] ;  /* 0x00018c0402287980 */ /* 0x000f62000c101900 */
        /* <DEDUP_REMOVED lines=21> */
[----:B------:R-:W-:Y:S01]  /*3030*/  LOP3.LUT P0, RZ, R150, 0x4, RZ, 0xc0, !PT ;  /* 0x0000000496ff7812 */ /* 0x000fe2000780c0ff */
[----:B------:R1:W-:Y:S01]  /*3040*/  LDSM.16.M88.4 R28, [R16] ;  /* 0x00000000101c783b */ /* 0x0003e20000000200 */
[----:B------:R-:W-:Y:S02]  /*3050*/  MOV R43, 0x20 ;  /* 0x00000020002b7802 */ /* 0x000fe40000000f00 */
[----:B------:R-:W-:Y:S01]  /*3060*/  ISETP.NE.AND P1, PT, R22, 0x1, PT ;  /* 0x000000011600780c */ /* 0x000fe20003f25270 */
[----:B------:R-:W3:Y:S01]  /*3070*/  LDSM.16.M88.4 R8, [R80+0x1000] ;  /* 0x001000005008783b */ /* 0x000ee20000000200 */
[----:B------:R-:W-:Y:S02]  /*3080*/  SEL R43, R43, 0xffffffe0, !P0 ;  /* 0xffffffe02b2b7807 */ /* 0x000fe40004000000 */
[----:B------:R-:W-:Y:S01]  /*3090*/  MOV R188, R23 ;  /* 0x0000001700bc7202 */ /* 0x000fe20000000f00 */
[----:B------:R-:W-:Y:S01]  /*30a0*/  LDSM.16.M88.4 R4, [R80+0x1400] ;  /* 0x001400005004783b */ /* 0x000fe20000000200 */
[----:B------:R-:W-:-:S03]  /*30b0*/  IADD3 R79, PT, PT, R80, R43, RZ ;  /* 0x0000002b504f7210 */ /* 0x000fc60007ffe0ff */
[----:B------:R-:W-:Y:S04]  /*30c0*/  LDSM.16.M88.4 R32, [R80+0x1800] ;  /* 0x001800005020783b */ /* 0x000fe80000000200 */
[----:B--2---:R-:W-:Y:S04]  /*30d0*/  LDSM.16.M88.4 R12, [R79+0x1000] ;  /* 0x001000004f0c783b */ /* 0x004fe80000000200 */
[----:B------:R-:W-:Y:S01]  /*30e0*/  LDSM.16.M88.4 R24, [R79+0x1400] ;  /* 0x001400004f18783b */ /* 0x000fe20000000200 */
[----:B-1----:R-:W-:-:S03]  /*30f0*/  IADD3 R16, PT, PT, R16, R43, RZ ;  /* 0x0000002b10107210 */ /* 0x002fc60007ffe0ff */
[----:B------:R-:W-:Y:S04]  /*3100*/  LDSM.16.M88.4 R48, [R79+0x1800] ;  /* 0x001800004f30783b */ /* 0x000fe80000000200 */
[----:B------:R-:W1:Y:S01]  /*3110*/  LDSM.16.M88.4 R16, [R16] ;  /* 0x000000001010783b */ /* 0x000e620000000200 */
[C---:B---3--:R-:W-:Y:S08]  /*3120*/  HMMA.16816.F32.BF16 R36, R28.reuse, R8, RZ ;  /* 0x000000081c24723c */ /* 0x048ff000000418ff */
[----:B------:R-:W-:-:S12]  /*3130*/  HMMA.16816.F32.BF16 R8, R28, R10, RZ ;  /* 0x0000000a1c08723c */ /* 0x000fd800000418ff */
[C---:B-1----:R-:W-:Y:S08]  /*3140*/  HMMA.16816.F32.BF16 R36, R16.reuse, R12, R36 ;  /* 0x0000000c1024723c */ /* 0x042ff00000041824 */
[----:B------:R-:W-:Y:S08]  /*3150*/  HMMA.16816.F32.BF16 R8, R16, R14, R8 ;  /* 0x0000000e1008723c */ /* 0x000ff00000041808 */
[C---:B------:R-:W-:Y:S08]  /*3160*/  HMMA.16816.F32.BF16 R12, R28.reuse, R4, RZ ;  /* 0x000000041c0c723c */ /* 0x040ff000000418ff */
[----:B------:R-:W-:-:S12]  /*3170*/  HMMA.16816.F32.BF16 R4, R28, R6, RZ ;  /* 0x000000061c04723c */ /* 0x000fd800000418ff */
[C---:B------:R-:W-:Y:S08]  /*3180*/  HMMA.16816.F32.BF16 R12, R16.reuse, R24, R12 ;  /* 0x00000018100c723c */ /* 0x040ff0000004180c */
[----:B------:R-:W-:Y:S08]  /*3190*/  HMMA.16816.F32.BF16 R4, R16, R26, R4 ;  /* 0x0000001a1004723c */ /* 0x000ff00000041804 */
[C---:B------:R-:W-:Y:S08]  /*31a0*/  HMMA.16816.F32.BF16 R24, R28.reuse, R32, RZ ;  /* 0x000000201c18723c */ /* 0x040ff000000418ff */
[----:B------:R-:W-:-:S12]  /*31b0*/  HMMA.16816.F32.BF16 R32, R28, R34, RZ ;  /* 0x000000221c20723c */ /* 0x000fd800000418ff */
[C---:B------:R-:W-:Y:S08]  /*31c0*/  HMMA.16816.F32.BF16 R24, R16.reuse, R48, R24 ;  /* 0x000000301018723c */ /* 0x040ff00000041818 */
[----:B------:R-:W-:Y:S01]  /*31d0*/  HMMA.16816.F32.BF16 R32, R16, R50, R32 ;  /* 0x000000321020723c */ /* 0x000fe20000041820 */
[-C--:B-----5:R-:W-:Y:S01]  /*31e0*/  FMUL.FTZ R8, R8, R40.reuse ;  /* 0x0000002808087220 */ /* 0x0a0fe20000410000 */
        /* <DEDUP_REMOVED lines=29> */
[----:B-----5:R-:W5:Y:S07]  /*33c0*/  LDSM.16.M88.4 R8, [R80+0x1c00] ;  /* 0x001c00005008783b */ /* 0x020f6e0000000200 */
        /* <DEDUP_REMOVED lines=12> */
[C---:B----4-:R-:W-:Y:S03]  /*3490*/  HMMA.16816.F32.BF16 R12, R16.reuse, R36, R12 ;  /* 0x00000024100c723c */ /* 0x050fe6000004180c */
[----:B------:R-:W4:Y:S05]  /*34a0*/  MUFU.TANH R57, R24 ;  /* 0x0000001800397308 */ /* 0x000f2a0000002400 */
[----:B------:R-:W-:Y:S01]  /*34b0*/  HMMA.16816.F32.BF16 R8, R16, R38, R8 ;  /* 0x000000261008723c */ /* 0x000fe20000041808 */
[----:B------:R-:W-:Y:S02]  /*34c0*/  LDSM.16.M88.4 R36, [R80+0x2400] ;  /* 0x002400005024783b */ /* 0x000fe40000000200 */
[----:B------:R-:W1:Y:S02]  /*34d0*/  MUFU.TANH R56, R25 ;  /* 0x0000001900387308 */ /* 0x000e640000002400 */
[----:B-----5:R-:W5:Y:S06]  /*34e0*/  LDSM.16.M88.4 R4, [R80+0x2000] ;  /* 0x002000005004783b */ /* 0x020f6c0000000200 */
        /* <DEDUP_REMOVED lines=45> */
[----:B------:R-:W-:Y:S01]  /*37c0*/  HMMA.16816.F32.BF16 R36, R16, R14, R36 ;  /* 0x0000000e1024723c */ /* 0x000fe20000041824 */
[----:B------:R-:W-:Y:S02]  /*37d0*/  LDSM.16.M88.4 R12, [R80+0x2c00] ;  /* 0x002c0000500c783b */ /* 0x000fe40000000200 */
[----:B------:R-:W1:Y:S02]  /*37e0*/  MUFU.TANH R88, R5 ;  /* 0x0000000500587308 */ /* 0x000e640000002400 */
[----:B----4-:R-:W4:Y:S06]  /*37f0*/  LDSM.16.M88.4 R32, [R79+0x2800] ;  /* 0x002800004f20783b */ /* 0x010f2c0000000200 */
        /* <DEDUP_REMOVED lines=160> */
[-C--:B------:R-:W-:Y:S01]  /*4200*/  FMUL.FTZ R24, R24, R40.reuse ;  /* 0x0000002818187220 */ /* 0x080fe20000410000 */
[-C--:B------:R-:W-:Y:S01]  /*4210*/  FMUL.FTZ R25, R25, R40.reuse ;  /* 0x0000002819197220 */ /* 0x080fe20000410000 */
[-C--:B------:R-:W-:Y:S01]  /*4220*/  FMUL.FTZ R26, R26, R40.reuse ;  /* 0x000000281a1a7220 */ /* 0x080fe20000410000 */
[-C--:B------:R-:W-:Y:S01]  /*4230*/  FMUL.FTZ R27, R27, R40.reuse ;  /* 0x000000281b1b7220 */ /* 0x080fe20000410000 */
[----:B------:R-:W1:Y:S08]  /*4240*/  MUFU.TANH R148, R24 ;  /* 0x0000001800947308 */ /* 0x000e700000002400 */
[----:B------:R-:W1:Y:S08]  /*4250*/  MUFU.TANH R154, R25 ;  /* 0x00000019009a7308 */ /* 0x000e700000002400 */
[----:B------:R-:W1:Y:S01]  /*4260*/  MUFU.TANH R152, R26 ;  /* 0x0000001a00987308 */ /* 0x000e620000002400 */
[C---:B-----5:R-:W-:Y:S07]  /*4270*/  HMMA.16816.F32.BF16 R32, R16.reuse, R8, R32 ;  /* 0x000000081020723c */ /* 0x060fee0000041820 */
[----:B------:R5:W1:Y:S01]  /*4280*/  MUFU.TANH R143, R27 ;  /* 0x0000001b008f7308 */ /* 0x000a620000002400 */
[----:B------:R-:W-:Y:S07]  /*4290*/  HMMA.16816.F32.BF16 R12, R16, R10, R12 ;  /* 0x0000000a100c723c */ /* 0x000fee000004180c */
[----:B------:R4:W1:Y:S04]  /*42a0*/  MUFU.TANH R113, R39 ;  /* 0x0000002700717308 */ /* 0x0008680000002400 */
[-C--:B------:R-:W-:Y:S01]  /*42b0*/  FMUL.FTZ R32, R32, R40.reuse ;  /* 0x0000002820207220 */ /* 0x080fe20000410000 */
[----:B-----5:R-:W-:Y:S01]  /*42c0*/  LDSM.16.M88.4 R24, [R80+0x4c00] ;  /* 0x004c00005018783b */ /* 0x020fe20000000200 */
[-C--:B------:R-:W-:Y:S01]  /*42d0*/  FMUL.FTZ R33, R33, R40.reuse ;  /* 0x0000002821217220 */ /* 0x080fe20000410000 */
[-C--:B------:R-:W-:Y:S01]  /*42e0*/  FMUL.FTZ R34, R34, R40.reuse ;  /* 0x0000002822227220 */ /* 0x080fe20000410000 */
[-C--:B------:R-:W-:Y:S01]  /*42f0*/  FMUL.FTZ R35, R35, R40.reuse ;  /* 0x0000002823237220 */ /* 0x080fe20000410000 */
[----:B------:R-:W1:Y:S03]  /*4300*/  MUFU.TANH R136, R4 ;  /* 0x0000000400887308 */ /* 0x000e660000002400 */
[-C--:B------:R-:W-:Y:S01]  /*4310*/  FMUL.FTZ R12, R12, R40.reuse ;  /* 0x000000280c0c7220 */ /* 0x080fe20000410000 */
[----:B----4-:R-:W4:Y:S01]  /*4320*/  LDSM.16.M88.4 R36, [R80+0x4800] ;  /* 0x004800005024783b */ /* 0x010f220000000200 */
[-C--:B------:R-:W-:Y:S01]  /*4330*/  FMUL.FTZ R13, R13, R40.reuse ;  /* 0x000000280d0d7220 */ /* 0x080fe20000410000 */
[-C--:B------:R-:W-:Y:S01]  /*4340*/  FMUL.FTZ R14, R14, R40.reuse ;  /* 0x000000280e0e7220 */ /* 0x080fe20000410000 */
[----:B------:R-:W-:Y:S01]  /*4350*/  FMUL.FTZ R15, R15, R40 ;  /* 0x000000280f0f7220 */ /* 0x000fe20000410000 */
[----:B------:R-:W1:Y:S08]  /*4360*/  MUFU.TANH R147, R5 ;  /* 0x0000000500937308 */ /* 0x000e700000002400 */
[----:B------:R-:W1:Y:S08]  /*4370*/  MUFU.TANH R118, R6 ;  /* 0x0000000600767308 */ /* 0x000e700000002400 */
[----:B------:R5:W1:Y:S08]  /*4380*/  MUFU.TANH R142, R7 ;  /* 0x00000007008e7308 */ /* 0x000a700000002400 */
[----:B------:R-:W1:Y:S08]  /*4390*/  MUFU.TANH R156, R32 ;  /* 0x00000020009c7308 */ /* 0x000e700000002400 */
[----:B------:R-:W1:Y:S01]  /*43a0*/  MUFU.TANH R157, R33 ;  /* 0x00000021009d7308 */ /* 0x000e620000002400 */
[----:B-----5:R-:W5:Y:S01]  /*43b0*/  LDSM.16.M88.4 R4, [R79+0x4800] ;  /* 0x004800004f04783b */ /* 0x020f620000000200 */
[C---:B----4-:R-:W-:Y:S06]  /*43c0*/  HMMA.16816.F32.BF16 R8, R28.reuse, R36, RZ ;  /* 0x000000241c08723c */ /* 0x050fec00000418ff */
[----:B------:R-:W4:Y:S02]  /*43d0*/  MUFU.TANH R80, R34 ;  /* 0x0000002200507308 */ /* 0x000f240000002400 */
[----:B------:R-:W-:Y:S06]  /*43e0*/  HMMA.16816.F32.BF16 R36, R28, R38, RZ ;  /* 0x000000261c24723c */ /* 0x000fec00000418ff */
[----:B------:R2:W1:Y:S08]  /*43f0*/  MUFU.TANH R153, R35 ;  /* 0x0000002300997308 */ /* 0x0004700000002400 */
[----:B------:R-:W1:Y:S08]  /*4400*/  MUFU.TANH R158, R12 ;  /* 0x0000000c009e7308 */ /* 0x000e700000002400 */
[----:B------:R-:W1:Y:S01]  /*4410*/  MUFU.TANH R159, R13 ;  /* 0x0000000d009f7308 */ /* 0x000e620000002400 */
[----:B--2---:R2:W3:Y:S01]  /*4420*/  LDSM.16.M88.4 R32, [R79+0x4c00] ;  /* 0x004c00004f20783b */ /* 0x0044e20000000200 */
[----:B------:R-:W-:-:S06]  /*4430*/  DEPBAR.LE SB0, 0x0 ;  /* 0x000080000000791a */ /* 0x000fcc0000000000 */
[----:B------:R-:W1:Y:S01]  /*4440*/  MUFU.TANH R155, R14 ;  /* 0x0000000e009b7308 */ /* 0x000e620000002400 */
[C---:B-----5:R-:W-:Y:S07]  /*4450*/  HMMA.16816.F32.BF16 R8, R16.reuse, R4, R8 ;  /* 0x000000041008723c */ /* 0x060fee0000041808 */
[----:B------:R-:W1:Y:S01]  /*4460*/  MUFU.TANH R20, R20 ;  /* 0x0000001400147308 */ /* 0x000e620000002400 */
[----:B------:R-:W-:Y:S07]  /*4470*/  HMMA.16816.F32.BF16 R36, R16, R6, R36 ;  /* 0x000000061024723c */ /* 0x000fee0000041824 */
[----:B--2---:R2:W1:Y:S04]  /*4480*/  MUFU.TANH R79, R15 ;  /* 0x0000000f004f7308 */ /* 0x0044680000002400 */
        /* <DEDUP_REMOVED lines=8> */
[----:B------:R-:W1:Y:S01]  /*4510*/  MUFU.TANH R6, R6 ;  /* 0x0000000600067308 */ /* 0x000e620000002400 */
[C---:B--2---:R-:W-:Y:S07]  /*4520*/  HMMA.16816.F32.BF16 R12, R28.reuse, R24, RZ ;  /* 0x000000181c0c723c */ /* 0x044fee00000418ff */
[----:B------:R-:W2:Y:S01]  /*4530*/  MUFU.TANH R9, R9 ;  /* 0x0000000900097308 */ /* 0x000ea20000002400 */
[----:B------:R-:W-:Y:S01]  /*4540*/  HMMA.16816.F32.BF16 R24, R28, R26, RZ ;  /* 0x0000001a1c18723c */ /* 0x000fe200000418ff */
[----:B-----5:R-:W-:Y:S01]  /*4550*/  FMUL.FTZ R8, R10, R40 ;  /* 0x000000280a087220 */ /* 0x020fe20000410000 */
[----:B------:R-:W-:-:S05]  /*4560*/  P2R R30, PR, RZ, 0x2 ;  /* 0x00000002ff1e7803 */ /* 0x000fca0000000000 */
[----:B------:R-:W1:Y:S05]  /*4570*/  MUFU.TANH R8, R8 ;  /* 0x0000000800087308 */ /* 0x000e6a0000002400 */
[C---:B---3--:R-:W-:Y:S03]  /*4580*/  HMMA.16816.F32.BF16 R12, R16.reuse, R32, R12 ;  /* 0x00000020100c723c */ /* 0x048fe6000004180c */
[----:B------:R-:W3:Y:S05]  /*4590*/  MUFU.TANH R167, R36 ;  /* 0x0000002400a77308 */ /* 0x000eea0000002400 */
[----:B------:R-:W-:Y:S03]  /*45a0*/  HMMA.16816.F32.BF16 R24, R16, R34, R24 ;  /* 0x000000221018723c */ /* 0x000fe60000041818 */
[----:B------:R-:W1:Y:S08]  /*45b0*/  MUFU.TANH R216, R37 ;  /* 0x0000002500d87308 */ /* 0x000e700000002400 */
[-C--:B------:R-:W-:Y:S01]  /*45c0*/  FMUL.FTZ R12, R12, R40.reuse ;  /* 0x000000280c0c7220 */ /* 0x080fe20000410000 */
[-C--:B------:R-:W-:Y:S01]  /*45d0*/  FMUL.FTZ R13, R13, R40.reuse ;  /* 0x000000280d0d7220 */ /* 0x080fe20000410000 */
[-C--:B------:R-:W-:Y:S01]  /*45e0*/  FMUL.FTZ R14, R14, R40.reuse ;  /* 0x000000280e0e7220 */ /* 0x080fe20000410000 */
[-C--:B------:R-:W-:Y:S01]  /*45f0*/  FMUL.FTZ R15, R15, R40.reuse ;  /* 0x000000280f0f7220 */ /* 0x080fe20000410000 */
[----:B------:R-:W1:Y:S04]  /*4600*/  MUFU.TANH R4, R4 ;  /* 0x0000000400047308 */ /* 0x000e680000002400 */
[-C--:B------:R-:W-:Y:S01]  /*4610*/  FMUL.FTZ R25, R25, R40.reuse ;  /* 0x0000002819197220 */ /* 0x080fe20000410000 */
[-C--:B------:R-:W-:Y:S01]  /*4620*/  FMUL.FTZ R27, R27, R40.reuse ;  /* 0x000000281b1b7220 */ /* 0x080fe20000410000 */
[----:B------:R-:W-:-:S02]  /*4630*/  FMUL.FTZ R24, R24, R40 ;  /* 0x0000002818187220 */ /* 0x000fc40000410000 */
[----:B------:R5:W1:Y:S08]  /*4640*/  MUFU.TANH R39, R25 ;  /* 0x0000001900277308 */ /* 0x000a700000002400 */
[----:B------:R-:W1:Y:S08]  /*4650*/  MUFU.TANH R5, R5 ;  /* 0x0000000500057308 */ /* 0x000e700000002400 */
[----:B------:R1:W1:Y:S01]  /*4660*/  MUFU.TANH R215, R12 ;  /* 0x0000000c00d77308 */ /* 0x0002620000002400 */
[----:B-----5:R-:W-:-:S07]  /*4670*/  FMUL.FTZ R25, R26, R40 ;  /* 0x000000281a197220 */ /* 0x020fce0000410000 */
[----:B------:R1:W1:Y:S08]  /*4680*/  MUFU.TANH R214, R13 ;  /* 0x0000000d00d67308 */ /* 0x0002700000002400 */
[----:B------:R1:W1:Y:S08]  /*4690*/  MUFU.TANH R19, R14 ;  /* 0x0000000e00137308 */ /* 0x0002700000002400 */
        /* <DEDUP_REMOVED lines=19> */
.L_x_2773:
[----:B------:R-:W2:Y:S01]  /*47d0*/  LD.E R17, desc[UR4][R2.64+0x170] ;  /* 0x0001700402117980 */ /* 0x000ea2000c101900 */
[----:B-1----:R-:W-:Y:S02]  /*47e0*/  LEA R14, R22, 0xfffffe00, 0x8 ;  /* 0xfffffe00160e7811 */ /* 0x002fe400078e40ff */
        /* <DEDUP_REMOVED lines=24> */
[-C--:B------:R-:W-:Y:S01]  /*4970*/  ISETP.GE.U32.AND P4, PT, R7, R12.reuse, PT ;  /* 0x0000000c0700720c */ /* 0x080fe20003f86070 */
[----:B------:R-:W-:Y:S01]  /*4980*/  @!P3 VIADD R15, R15, 0x1 ;  /* 0x000000010f0fb836 */ /* 0x000fe20000000000 */
[-C--:B------:R-:W-:Y:S02]  /*4990*/  @!P3 IADD3 R10, PT, PT, R10, -R12.reuse, RZ ;  /* 0x8000000c0a0ab210 */ /* 0x080fe40007ffe0ff */
[----:B------:R-:W-:Y:S02]  /*49a0*/  LOP3.LUT R7, R188, R17, RZ, 0x3c, !PT ;  /* 0x00000011bc077212 */ /* 0x000fe400078e3cff */
[----:B------:R-:W-:-:S02]  /*49b0*/  ISETP.GE.U32.AND P5, PT, R10, R12, PT ;  /* 0x0000000c0a00720c */ /* 0x000fc40003fa6070 */
[----:B------:R-:W-:Y:S02]  /*49c0*/  ISETP.GE.AND P2, PT, R7, RZ, PT ;  /* 0x000000ff0700720c */ /* 0x000fe40003f46270 */
[----:B------:R-:W-:-:S03]  /*49d0*/  LOP3.LUT R7, RZ, R17, RZ, 0x33, !PT ;  /* 0x00000011ff077212 */ /* 0x000fc600078e33ff */
[----:B------:R-:W-:-:S05]  /*49e0*/  @P4 IADD3 R13, PT, PT, R13, 0x1, RZ ;  /* 0x000000010d0d4810 */ /* 0x000fca0007ffe0ff */
[----:B------:R-:W-:Y:S02]  /*49f0*/  IMAD.MOV.U32 R12, RZ, RZ, R13 ;  /* 0x000000ffff0c7224 */ /* 0x000fe400078e000d */
[----:B------:R-:W-:-:S03]  /*4a00*/  @P5 VIADD R15, R15, 0x1 ;  /* 0x000000010f0f5836 */ /* 0x000fc60000000000 */
[----:B------:R-:W-:Y:S01]  /*4a10*/  @!P0 IADD3 R12, PT, PT, -R12, RZ, RZ ;  /* 0x000000ff0c0c8210 */ /* 0x000fe20007ffe1ff */
[----:B------:R-:W-:-:S03]  /*4a20*/  @!P2 IMAD.MOV R15, RZ, RZ, -R15 ;  /* 0x000000ffff0fa224 */ /* 0x000fc600078e0a0f */
[C---:B------:R-:W-:Y:S02]  /*4a30*/  SEL R12, R7.reuse, R12, !P1 ;  /* 0x0000000c070c7207 */ /* 0x040fe40004800000 */
[----:B------:R-:W-:Y:S02]  /*4a40*/  SEL R7, R7, R15, !P1 ;  /* 0x0000000f07077207 */ /* 0x000fe40004800000 */
[----:B------:R-:W2:Y:S01]  /*4a50*/  LD.E.64 R14, desc[UR4][R2.64+0x38] ;  /* 0x00003804020e7980 */ /* 0x000ea2000c101b00 */
        /* <DEDUP_REMOVED lines=20> */
[----:B------:R-:W-:Y:S02]  /*4ba0*/  LEA.HI.X R177, R12, R177, R7, 0x1, P0 ;  /* 0x000000b10cb17211 */ /* 0x000fe400000f0c07 */
.L_x_2774:
[----:B------:R-:W-:Y:S05]  /*4bb0*/  BSYNC.RECONVERGENT B0 ;  /* 0x0000000000007941 */ /* 0x000fea0003800200 */
.L_x_2772:
[CC--:B------:R-:W-:Y:S01]  /*4bc0*/  ISETP.GE.AND P1, PT, R175.reuse, R189.reuse, PT ;  /* 0x000000bdaf00720c */ /* 0x0c0fe20003f26270 */
[C---:B------:R-:W-:Y:S01]  /*4bd0*/  IMAD.SHL.U32 R7, R170.reuse, 0x40, RZ ;  /* 0x00000040aa077824 */ /* 0x040fe200078e00ff */
[----:B------:R-:W-:Y:S01]  /*4be0*/  ISETP.GE.AND P0, PT, R175, R189, PT ;  /* 0x000000bdaf00720c */ /* 0x000fe20003f06270 */
[----:B------:R-:W-:Y:S01]  /*4bf0*/  BSSY.RECONVERGENT B0, `(.L_x_2775) ;  /* 0x0000043000007945 */ /* 0x000fe20003800200 */
[----:B------:R-:W-:Y:S02]  /*4c00*/  SHF.L.U64.HI R11, R170, 0x6, R171 ;  /* 0x00000006aa0b7819 */ /* 0x000fe400000102ab */
[----:B-1----:R-:W-:-:S05]  /*4c10*/  IADD3 R12, P2, PT, R7, R178, RZ ;  /* 0x000000b2070c7210 */ /* 0x002fca0007f5e0ff */
        /* <DEDUP_REMOVED lines=64> */
.L_x_2776:
[----:B------:R-:W-:Y:S05]  /*5020*/  BSYNC.RECONVERGENT B0 ;  /* 0x0000000000007941 */ /* 0x000fea0003800200 */
.L_x_2775:
[----:B------:R-:W0:Y:S02]  /*5030*/  LDGDEPBAR ;  /* 0x00000000000079af */ /* 0x000e240000000000 */
.L_x_2771:
[----:B------:R-:W-:Y:S05]  /*5040*/  BSYNC.RECONVERGENT B1 ;  /* 0x0000000000017941 */ /* 0x000fea0003800200 */
.L_x_2770:
[----:B------:R-:W-:Y:S01]  /*5050*/  LOP3.LUT R23, R76, 0x7, RZ, 0xc0, !PT ;  /* 0x000000074c177812 */ /* 0x000fe200078ec0ff */
[----:B------:R-:W-:-:S03]  /*5060*/  IMAD.SHL.U32 R40, R150, 0x2, RZ ;  /* 0x0000000296287824 */ /* 0x000fc600078e00ff */
[----:B------:R-:W-:Y:S02]  /*5070*/  LOP3.LUT R77, R23, 0x1f0, R164, 0xf8, !PT ;  /* 0x000001f0174d7812 */ /* 0x000fe400078ef8a4 */
[----:B------:R-:W-:-:S03]  /*5080*/  LOP3.LUT R40, R40, 0x6, RZ, 0xc0, !PT ;  /* 0x0000000628287812 */ /* 0x000fc600078ec0ff */
[----:B------:R-:W-:Y:S02]  /*5090*/  IMAD R77, R185, 0x40, R77 ;  /* 0x00000040b94d7824 */ /* 0x000fe400078e024d */
[----:B------:R-:W-:-:S03]  /*50a0*/  IMAD.IADD R76, R188, 0x1, R40 ;  /* 0x00000001bc4c7824 */ /* 0x000fc600078e0228 */
[----:B------:R-:W-:Y:S01]  /*50b0*/  IADD3 R77, PT, PT, R41, R77, -R42 ;  /* 0x0000004d294d7210 */ /* 0x000fe20007ffe82a */
[C---:B-12---:R-:W-:Y:S02]  /*50c0*/  VIADD R13, R76.reuse, 0xb0 ;  /* 0x000000b04c0d7836 */ /* 0x046fe40000000000 */
[C---:B------:R-:W-:Y:S02]  /*50d0*/  VIADD R186, R76.reuse, 0xb1 ;  /* 0x000000b14cba7836 */ /* 0x040fe40000000000 */
[C---:B------:R-:W-:Y:S01]  /*50e0*/  VIADD R14, R76.reuse, 0xc0 ;  /* 0x000000c04c0e7836 */ /* 0x040fe20000000000 */
[-C--:B------:R-:W-:Y:S01]  /*50f0*/  ISETP.GE.AND P3, PT, R13, R41.reuse, PT ;  /* 0x000000290d00720c */ /* 0x080fe20003f66270 */
[----:B------:R-:W-:Y:S01]  /*5100*/  VIADD R15, R76, 0xb9 ;  /* 0x000000b94c0f7836 */ /* 0x000fe20000000000 */
[C---:B------:R-:W-:Y:S01]  /*5110*/  IADD3 R18, PT, PT, R77.reuse, -R186, RZ ;  /* 0x800000ba4d127210 */ /* 0x040fe20007ffe0ff */
[C---:B------:R-:W-:Y:S01]  /*5120*/  IMAD.IADD R24, R77.reuse, 0x1, -R13 ;  /* 0x000000014d187824 */ /* 0x040fe200078e0a0d */
[----:B------:R-:W-:Y:S01]  /*5130*/  ISETP.GE.AND P5, PT, R186, R41, PT ;  /* 0x00000029ba00720c */ /* 0x000fe20003fa6270 */
[C---:B------:R-:W-:Y:S01]  /*5140*/  IMAD.IADD R7, R77.reuse, 0x1, -R14 ;  /* 0x000000014d077824 */ /* 0x040fe200078e0a0e */
[----:B------:R-:W-:Y:S01]  /*5150*/  IABS R18, R18 ;  /* 0x0000001200127213 */ /* 0x000fe20000000000 */
[C---:B------:R-:W-:Y:S01]  /*5160*/  IMAD.IADD R10, R77.reuse, 0x1, -R15 ;  /* 0x000000014d0a7824 */ /* 0x040fe200078e0a0f */
[----:B------:R-:W-:Y:S01]  /*5170*/  IABS R24, R24 ;  /* 0x0000001800187213 */ /* 0x000fe20000000000 */
[C---:B------:R-:W-:Y:S01]  /*5180*/  VIADD R36, R76.reuse, 0xc9 ;  /* 0x000000c94c247836 */ /* 0x040fe20000000000 */
[----:B------:R-:W-:Y:S01]  /*5190*/  IABS R7, R7 ;  /* 0x0000000700077213 */ /* 0x000fe20000000000 */
[C---:B------:R-:W-:Y:S01]  /*51a0*/  VIADD R163, R76.reuse, 0xc1 ;  /* 0x000000c14ca37836 */ /* 0x040fe20000000000 */
[----:B------:R-:W-:Y:S01]  /*51b0*/  IABS R10, R10 ;  /* 0x0000000a000a7213 */ /* 0x000fe20000000000 */
[C---:B------:R-:W-:Y:S01]  /*51c0*/  VIADD R28, R76.reuse, 0xd1 ;  /* 0x000000d14c1c7836 */ /* 0x040fe20000000000 */
[----:B------:R-:W-:Y:S01]  /*51d0*/  I2FP.F32.S32 R24, R24 ;  /* 0x0000001800187245 */ /* 0x000fe20000201400 */
[C---:B------:R-:W-:Y:S01]  /*51e0*/  IMAD.IADD R12, R77.reuse, 0x1, -R36 ;  /* 0x000000014d0c7824 */ /* 0x040fe200078e0a24 */
[----:B------:R-:W-:Y:S01]  /*51f0*/  I2FP.F32.S32 R18, R18 ;  /* 0x0000001200127245 */ /* 0x000fe20000201400 */
[----:B------:R-:W-:Y:S01]  /*5200*/  VIADD R29, R76, 0xd0 ;  /* 0x000000d04c1d7836 */ /* 0x000fe20000000000 */
[----:B------:R-:W-:Y:S01]  /*5210*/  I2FP.F32.S32 R7, R7 ;  /* 0x0000000700077245 */ /* 0x000fe20000201400 */
[C---:B------:R-:W-:Y:S01]  /*5220*/  FFMA.FTZ R24, -R0.reuse, R24, R99 ;  /* 0x0000001800187223 */ /* 0x040fe20000010163 */
[----:B------:R-:W-:Y:S01]  /*5230*/  I2FP.F32.S32 R10, R10 ;  /* 0x0000000a000a7245 */ /* 0x000fe20000201400 */
[C---:B------:R-:W-:Y:S01]  /*5240*/  FFMA.FTZ R18, -R0.reuse, R18, R102 ;  /* 0x0000001200127223 */ /* 0x040fe20000010166 */
[----:B------:R-:W-:Y:S01]  /*5250*/  IABS R12, R12 ;  /* 0x0000000c000c7213 */ /* 0x000fe20000000000 */
[----:B------:R-:W-:Y:S01]  /*5260*/  FFMA.FTZ R99, -R0, R7, R136 ;  /* 0x0000000700637223 */ /* 0x000fe20000010188 */
[----:B------:R-:W-:-:S02]  /*5270*/  IMAD.IADD R7, R77, 0x1, -R163 ;  /* 0x000000014d077824 */ /* 0x000fc400078e0aa3 */
[----:B------:R-:W-:Y:S01]  /*5280*/  FFMA.FTZ R102, -R0, R10, R121 ;  /* 0x0000000a00667223 */ /* 0x000fe20000010179 */
[C---:B------:R-:W-:Y:S01]  /*5290*/  IMAD.IADD R10, R77.reuse, 0x1, -R28 ;  /* 0x000000014d0a7824 */ /* 0x040fe200078e0a1c */
[----:B------:R-:W-:Y:S01]  /*52a0*/  I2FP.F32.S32 R12, R12 ;  /* 0x0000000c000c7245 */ /* 0x000fe20000201400 */
[----:B------:R-:W-:Y:S01]  /*52b0*/  VIADD R38, R76, 0xe8 ;  /* 0x000000e84c267836 */ /* 0x000fe20000000000 */
[----:B------:R-:W-:Y:S01]  /*52c0*/  IABS R7, R7 ;  /* 0x0000000700077213 */ /* 0x000fe20000000000 */
[C---:B------:R-:W-:Y:S01]  /*52d0*/  IMAD.IADD R11, R77.reuse, 0x1, -R29 ;  /* 0x000000014d0b7824 */ /* 0x040fe200078e0a1d */
[----:B------:R-:W-:Y:S01]  /*52e0*/  IABS R10, R10 ;  /* 0x0000000a000a7213 */ /* 0x000fe20000000000 */
[----:B------:R-:W-:Y:S01]  /*52f0*/  FFMA.FTZ R154, -R0, R12, R154 ;  /* 0x0000000c009a7223 */ /* 0x000fe2000001019a */
[----:B------:R-:W-:Y:S01]  /*5300*/  I2FP.F32.S32 R7, R7 ;  /* 0x0000000700077245 */ /* 0x000fe20000201400 */
[C---:B------:R-:W-:Y:S01]  /*5310*/  IMAD.IADD R32, R77.reuse, 0x1, -R38 ;  /* 0x000000014d207824 */ /* 0x040fe200078e0a26 */
[----:B------:R-:W-:Y:S01]  /*5320*/  I2FP.F32.S32 R10, R10 ;  /* 0x0000000a000a7245 */ /* 0x000fe20000201400 */
[----:B------:R-:W-:Y:S01]  /*5330*/  VIADD R12, R76, 0xd9 ;  /* 0x000000d94c0c7836 */ /* 0x000fe20000000000 */
[----:B------:R-:W-:Y:S01]  /*5340*/  IABS R11, R11 ;  /* 0x0000000b000b7213 */ /* 0x000fe20000000000 */
[C---:B------:R-:W-:Y:S01]  /*5350*/  FFMA.FTZ R7, -R0.reuse, R7, R147 ;  /* 0x0000000700077223 */ /* 0x040fe20000010193 */
[----:B------:R-:W-:Y:S01]  /*5360*/  IABS R32, R32 ;  /* 0x0000002000207213 */ /* 0x000fe20000000000 */
[----:B------:R-:W-:Y:S01]  /*5370*/  FFMA.FTZ R147, -R0, R10, R157 ;  /* 0x0000000a00937223 */ /* 0x000fe2000001019d */
[----:B------:R-:W-:Y:S01]  /*5380*/  VIADD R10, R76, 0xe1 ;  /* 0x000000e14c0a7836 */ /* 0x000fe20000000000 */
[----:B------:R-:W-:Y:S01]  /*5390*/  I2FP.F32.S32 R11, R11 ;  /* 0x0000000b000b7245 */ /* 0x000fe20000201400 */
[C---:B------:R-:W-:Y:S01]  /*53a0*/  IMAD.IADD R34, R77.reuse, 0x1, -R12 ;  /* 0x000000014d227824 */ /* 0x040fe200078e0a0c */
[----:B------:R-:W-:Y:S01]  /*53b0*/  I2FP.F32.S32 R32, R32 ;  /* 0x0000002000207245 */ /* 0x000fe20000201400 */
[C---:B------:R-:W-:Y:S01]  /*53c0*/  IMAD.IADD R168, R77.reuse, 0x1, -R10 ;  /* 0x000000014da87824 */ /* 0x040fe200078e0a0a */
[----:B------:R-:W-:Y:S01]  /*53d0*/  FSEL R18, R18, -INF , !P5 ;  /* 0xff80000012127808 */ /* 0x000fe20006800000 */
[----:B------:R-:W-:Y:S01]  /*53e0*/  FFMA.FTZ R156, -R0, R11, R156 ;  /* 0x0000000b009c7223 */ /* 0x000fe2000001019c */
[----:B------:R-:W-:Y:S01]  /*53f0*/  IABS R34, R34 ;  /* 0x0000002200227213 */ /* 0x000fe20000000000 */
[----:B------:R-:W-:Y:S01]  /*5400*/  VIADD R11, R76, 0xe0 ;  /* 0x000000e04c0b7836 */ /* 0x000fe20000000000 */
[----:B------:R-:W-:Y:S01]  /*5410*/  IABS R168, R168 ;  /* 0x000000a800a87213 */ /* 0x000fe20000000000 */
[----:B------:R-:W-:Y:S01]  /*5420*/  FFMA.FTZ R167, -R0, R32, R167 ;  /* 0x0000002000a77223 */ /* 0x000fe200000101a7 */
[----:B------:R-:W-:Y:S01]  /*5430*/  I2FP.F32.S32 R34, R34 ;  /* 0x0000002200227245 */ /* 0x000fe20000201400 */
[C---:B------:R-:W-:Y:S01]  /*5440*/  VIADD R169, R76.reuse, 0xa9 ;  /* 0x000000a94ca97836 */ /* 0x040fe20000000000 */
[C---:B------:R-:W-:Y:S01]  /*5450*/  IADD3 R32, PT, PT, R76.reuse, 0xf8, RZ ;  /* 0x000000f84c207810 */ /* 0x040fe20007ffe0ff */
[----:B------:R-:W-:Y:S01]  /*5460*/  VIADD R17, R76, 0xb8 ;  /* 0x000000b84c117836 */ /* 0x000fe20000000000 */
[----:B------:R-:W-:Y:S01]  /*5470*/  I2FP.F32.S32 R168, R168 ;  /* 0x000000a800a87245 */ /* 0x000fe20000201400 */
[----:B------:R-:W-:-:S02]  /*5480*/  IMAD.IADD R33, R77, 0x1, -R11 ;  /* 0x000000014d217824 */ /* 0x000fc400078e0a0b */
[C---:B------:R-:W-:Y:S01]  /*5490*/  FFMA.FTZ R159, -R0.reuse, R34, R159 ;  /* 0x00000022009f7223 */ /* 0x040fe2000001019f */
[----:B------:R-:W-:Y:S01]  /*54a0*/  IMAD.IADD R26, R77, 0x1, -R169 ;  /* 0x000000014d1a7824 */ /* 0x000fe200078e0aa9 */
[----:B------:R-:W-:Y:S01]  /*54b0*/  ISETP.GE.AND P0, PT, R169, R41, PT ;  /* 0x00000029a900720c */ /* 0x000fe20003f06270 */
[C---:B------:R-:W-:Y:S02]  /*54c0*/  IMAD.IADD R34, R77.reuse, 0x1, -R32 ;  /* 0x000000014d227824 */ /* 0x040fe400078e0a20 */
[----:B------:R-:W-:Y:S01]  /*54d0*/  FFMA.FTZ R168, -R0, R168, R6 ;  /* 0x000000a800a87223 */ /* 0x000fe20000010106 */
[C---:B------:R-:W-:Y:S01]  /*54e0*/  IMAD.IADD R161, R77.reuse, 0x1, -R17 ;  /* 0x000000014da17824 */ /* 0x040fe200078e0a11 */
[----:B------:R-:W-:Y:S01]  /*54f0*/  IABS R33, R33 ;  /* 0x0000002100217213 */ /* 0x000fe20000000000 */
[C---:B------:R-:W-:Y:S01]  /*5500*/  VIADD R6, R76.reuse, 0x1 ;  /* 0x000000014c067836 */ /* 0x040fe20000000000 */
[----:B------:R-:W-:Y:S01]  /*5510*/  IABS R26, R26 ;  /* 0x0000001a001a7213 */ /* 0x000fe20000000000 */
[C---:B------:R-:W-:Y:S01]  /*5520*/  VIADD R179, R76.reuse, 0xa1 ;  /* 0x000000a14cb37836 */ /* 0x040fe20000000000 */
[----:B------:R-:W-:Y:S01]  /*5530*/  IABS R34, R34 ;  /* 0x0000002200227213 */ /* 0x000fe20000000000 */
[C---:B------:R-:W-:Y:S01]  /*5540*/  VIADD R37, R76.reuse, 0xe9 ;  /* 0x000000e94c257836 */ /* 0x040fe20000000000 */
[----:B------:R-:W-:Y:S01]  /*5550*/  IABS R161, R161 ;  /* 0x000000a100a17213 */ /* 0x000fe20000000000 */
[C---:B------:R-:W-:Y:S01]  /*5560*/  IMAD.IADD R31, R77.reuse, 0x1, -R179 ;  /* 0x000000014d1f7824 */ /* 0x040fe200078e0ab3 */
[----:B------:R-:W-:Y:S01]  /*5570*/  I2FP.F32.S32 R33, R33 ;  /* 0x0000002100217245 */ /* 0x000fe20000201400 */
[----:B------:R-:W-:Y:S01]  /*5580*/  VIADD R162, R76, 0xc8 ;  /* 0x000000c84ca27836 */ /* 0x000fe20000000000 */
[----:B------:R-:W-:Y:S01]  /*5590*/  ISETP.GE.AND P4, PT, R6, R41, PT ;  /* 0x000000290600720c */ /* 0x000fe20003f86270 */
[C---:B------:R-:W-:Y:S01]  /*55a0*/  IMAD.IADD R6, R77.reuse, 0x1, -R6 ;  /* 0x000000014d067824 */ /* 0x040fe200078e0a06 */
[----:B------:R-:W-:Y:S01]  /*55b0*/  I2FP.F32.S32 R26, R26 ;  /* 0x0000001a001a7245 */ /* 0x000fe20000201400 */
[----:B------:R-:W-:Y:S01]  /*55c0*/  FFMA.FTZ R160, -R0, R33, R160 ;  /* 0x0000002100a07223 */ /* 0x000fe200000101a0 */
[----:B------:R-:W-:Y:S01]  /*55d0*/  I2FP.F32.S32 R34, R34 ;  /* 0x0000002200227245 */ /* 0x000fe20000201400 */
[----:B------:R-:W-:Y:S01]  /*55e0*/  VIADD R33, R76, 0xf1 ;  /* 0x000000f14c217836 */ /* 0x000fe20000000000 */
[----:B------:R-:W-:Y:S01]  /*55f0*/  I2FP.F32.S32 R161, R161 ;  /* 0x000000a100a17245 */ /* 0x000fe20000201400 */
[C---:B------:R-:W-:Y:S01]  /*5600*/  FFMA.FTZ R26, -R0.reuse, R26, R87 ;  /* 0x0000001a001a7223 */ /* 0x040fe20000010157 */
[----:B------:R-:W-:Y:S01]  /*5610*/  IABS R6, R6 ;  /* 0x0000000600067213 */ /* 0x000fe20000000000 */
[----:B------:R-:W-:Y:S01]  /*5620*/  FFMA.FTZ R213, -R0, R34, R213 ;  /* 0x0000002200d57223 */ /* 0x000fe200000101d5 */
[----:B------:R-:W-:Y:S01]  /*5630*/  IADD3 R87, PT, PT, R76, 0xd8, RZ ;  /* 0x000000d84c577810 */ /* 0x000fe20007ffe0ff */
[C---:B------:R-:W-:Y:S01]  /*5640*/  VIADD R34, R77.reuse, 0x8 ;  /* 0x000000084d227836 */ /* 0x040fe20000000000 */
[----:B------:R-:W-:Y:S01]  /*5650*/  IABS R31, R31 ;  /* 0x0000001f001f7213 */ /* 0x000fe20000000000 */
[----:B------:R-:W-:Y:S01]  /*5660*/  FFMA.FTZ R161, -R0, R161, R117 ;  /* 0x000000a100a17223 */ /* 0x000fe20000010175 */
[----:B------:R-:W-:Y:S01]  /*5670*/  IMAD.IADD R117, R77, 0x1, -R33 ;  /* 0x000000014d757824 */ /* 0x000fe200078e0a21 */
[----:B------:R-:W-:Y:S01]  /*5680*/  I2FP.F32.S32 R6, R6 ;  /* 0x0000000600067245 */ /* 0x000fe20000201400 */
[C---:B------:R-:W-:Y:S01]  /*5690*/  IMAD.IADD R169, R34.reuse, 0x1, -R169 ;  /* 0x0000000122a97824 */ /* 0x040fe200078e0aa9 */
[----:B------:R-:W-:Y:S01]  /*56a0*/  I2FP.F32.S32 R31, R31 ;  /* 0x0000001f001f7245 */ /* 0x000fe20000201400 */
[C---:B------:R-:W-:Y:S01]  /*56b0*/  IMAD.IADD R186, R34.reuse, 0x1, -R186 ;  /* 0x0000000122ba7824 */ /* 0x040fe200078e0aba */
[----:B------:R-:W-:Y:S01]  /*56c0*/  ISETP.GE.AND P1, PT, R179, R41, PT ;  /* 0x00000029b300720c */ /* 0x000fe20003f26270 */
[----:B------:R-:W-:Y:S01]  /*56d0*/  IMAD.IADD R35, R77, 0x1, -R87 ;  /* 0x000000014d237824 */ /* 0x000fe200078e0a57 */
[----:B------:R-:W-:Y:S01]  /*56e0*/  IABS R117, R117 ;  /* 0x0000007500757213 */ /* 0x000fe20000000000 */
[----:B------:R-:W-:-:S02]  /*56f0*/  IMAD.IADD R179, R34, 0x1, -R179 ;  /* 0x0000000122b37824 */ /* 0x000fc400078e0ab3 */
[----:B------:R-:W-:Y:S01]  /*5700*/  FFMA.FTZ R73, -R0, R6, R73 ;  /* 0x0000000600497223 */ /* 0x000fe20000010149 */
[C---:B------:R-:W-:Y:S01]  /*5710*/  IMAD.IADD R136, R77.reuse, 0x1, -R37 ;  /* 0x000000014d887824 */ /* 0x040fe200078e0a25 */
[----:B------:R-:W-:Y:S01]  /*5720*/  IABS R169, R169 ;  /* 0x000000a900a97213 */ /* 0x000fe20000000000 */
[----:B------:R-:W-:Y:S01]  /*5730*/  IMAD.IADD R13, R34, 0x1, -R13 ;  /* 0x00000001220d7824 */ /* 0x000fe200078e0a0d */
[----:B------:R-:W-:Y:S01]  /*5740*/  IABS R186, R186 ;  /* 0x000000ba00ba7213 */ /* 0x000fe20000000000 */
[C---:B------:R-:W-:Y:S02]  /*5750*/  IMAD.IADD R6, R77.reuse, 0x1, -R76 ;  /* 0x000000014d067824 */ /* 0x040fe400078e0a4c */
[----:B------:R-:W-:Y:S01]  /*5760*/  FFMA.FTZ R31, -R0, R31, R81 ;  /* 0x0000001f001f7223 */ /* 0x000fe20000010151 */
[----:B------:R-:W-:Y:S01]  /*5770*/  IABS R35, R35 ;  /* 0x0000002300237213 */ /* 0x000fe20000000000 */
[----:B------:R-:W-:Y:S01]  /*5780*/  IMAD.IADD R81, R77, 0x1, -R162 ;  /* 0x000000014d517824 */ /* 0x000fe200078e0aa2 */
[----:B------:R-:W-:Y:S01]  /*5790*/  I2FP.F32.S32 R117, R117 ;  /* 0x0000007500757245 */ /* 0x000fe20000201400 */
[C---:B------:R-:W-:Y:S01]  /*57a0*/  VIADD R212, R76.reuse, 0x21 ;  /* 0x000000214cd47836 */ /* 0x040fe20000000000 */
[----:B------:R-:W-:Y:S01]  /*57b0*/  IABS R179, R179 ;  /* 0x000000b300b37213 */ /* 0x000fe20000000000 */
[----:B------:R-:W-:Y:S01]  /*57c0*/  VIADD R210, R76, 0x29 ;  /* 0x000000294cd27836 */ /* 0x000fe20000000000 */
[----:B------:R-:W-:Y:S01]  /*57d0*/  IABS R136, R136 ;  /* 0x0000008800887213 */ /* 0x000fe20000000000 */
[----:B------:R-:W-:Y:S01]  /*57e0*/  FFMA.FTZ R214, -R0, R117, R214 ;  /* 0x0000007500d67223 */ /* 0x000fe200000101d6 */
[----:B------:R-:W-:Y:S01]  /*57f0*/  IABS R13, R13 ;  /* 0x0000000d000d7213 */ /* 0x000fe20000000000 */
[----:B------:R-:W-:Y:S01]  /*5800*/  VIADD R211, R76, 0x28 ;  /* 0x000000284cd37836 */ /* 0x000fe20000000000 */
[----:B------:R-:W-:Y:S01]  /*5810*/  I2FP.F32.S32 R169, R169 ;  /* 0x000000a900a97245 */ /* 0x000fe20000201400 */
[C---:B------:R-:W-:Y:S01]  /*5820*/  IMAD.IADD R210, R34.reuse, 0x1, -R210 ;  /* 0x0000000122d27824 */ /* 0x040fe200078e0ad2 */
[----:B------:R-:W-:Y:S01]  /*5830*/  I2FP.F32.S32 R186, R186 ;  /* 0x000000ba00ba7245 */ /* 0x000fe20000201400 */
[----:B------:R-:W-:Y:S01]  /*5840*/  IMAD.IADD R211, R34, 0x1, -R211 ;  /* 0x0000000122d37824 */ /* 0x000fe200078e0ad3 */
[----:B------:R-:W-:Y:S01]  /*5850*/  I2FP.F32.S32 R35, R35 ;  /* 0x0000002300237245 */ /* 0x000fe20000201400 */
[C---:B------:R-:W-:Y:S01]  /*5860*/  FFMA.FTZ R89, -R0.reuse, R169, R89 ;  /* 0x000000a900597223 */ /* 0x040fe20000010159 */
[----:B------:R-:W-:Y:S01]  /*5870*/  IABS R6, R6 ;  /* 0x0000000600067213 */ /* 0x000fe20000000000 */
[C---:B------:R-:W-:Y:S01]  /*5880*/  FFMA.FTZ R107, -R0.reuse, R186, R107 ;  /* 0x000000ba006b7223 */ /* 0x040fe2000001016b */
[----:B------:R-:W-:Y:S01]  /*5890*/  IABS R81, R81 ;  /* 0x0000005100517213 */ /* 0x000fe20000000000 */
[----:B------:R-:W-:Y:S01]  /*58a0*/  FFMA.FTZ R158, -R0, R35, R158 ;  /* 0x00000023009e7223 */ /* 0x000fe2000001019e */
[----:B------:R-:W-:Y:S01]  /*58b0*/  I2FP.F32.S32 R179, R179 ;  /* 0x000000b300b37245 */ /* 0x000fe20000201400 */
[----:B------:R-:W-:Y:S01]  /*58c0*/  VIADD R35, R76, 0xf0 ;  /* 0x000000f04c237836 */ /* 0x000fe20000000000 */
[----:B------:R-:W-:-:S02]  /*58d0*/  I2FP.F32.S32 R136, R136 ;  /* 0x0000008800887245 */ /* 0x000fc40000201400 */
[----:B------:R-:W-:Y:S01]  /*58e0*/  I2FP.F32.S32 R117, R13 ;  /* 0x0000000d00757245 */ /* 0x000fe20000201400 */
[C---:B------:R-:W-:Y:S01]  /*58f0*/  FFMA.FTZ R82, -R0.reuse, R179, R82 ;  /* 0x000000b300527223 */ /* 0x040fe20000010152 */
[----:B------:R-:W-:Y:S01]  /*5900*/  I2FP.F32.S32 R6, R6 ;  /* 0x0000000600067245 */ /* 0x000fe20000201400 */
[C---:B------:R-:W-:Y:S01]  /*5910*/  FFMA.FTZ R216, -R0.reuse, R136, R216 ;  /* 0x0000008800d87223 */ /* 0x040fe200000101d8 */
[----:B------:R-:W-:Y:S01]  /*5920*/  I2FP.F32.S32 R81, R81 ;  /* 0x0000005100517245 */ /* 0x000fe20000201400 */
[----:B------:R-:W-:Y:S01]  /*5930*/  FFMA.FTZ R106, -R0, R117, R106 ;  /* 0x00000075006a7223 */ /* 0x000fe2000001016a */
[----:B------:R-:W-:Y:S01]  /*5940*/  FSEL R26, R26, -INF , !P0 ;  /* 0xff8000001a1a7808 */ /* 0x000fe20004000000 */
[CC--:B------:R-:W-:Y:S01]  /*5950*/  FFMA.FTZ R74, -R0.reuse, R6.reuse, R74 ;  /* 0x00000006004a7223 */ /* 0x0c0fe2000001014a */
[----:B------:R-:W-:Y:S01]  /*5960*/  FFMA.FTZ R13, -R0, R6, R72 ;  /* 0x00000006000d7223 */ /* 0x000fe20000010148 */
[----:B------:R-:W-:Y:S01]  /*5970*/  FSEL R136, R89, -INF , !P0 ;  /* 0xff80000059887808 */ /* 0x000fe20004000000 */
[----:B------:R-:W-:Y:S01]  /*5980*/  IMAD.IADD R121, R77, 0x1, -R35 ;  /* 0x000000014d797824 */ /* 0x000fe200078e0a23 */
[----:B------:R-:W-:Y:S01]  /*5990*/  FSEL R117, R107, -INF , !P5 ;  /* 0xff8000006b757808 */ /* 0x000fe20006800000 */
[----:B------:R-:W-:Y:S01]  /*59a0*/  IMAD.IADD R6, R34, 0x1, -R17 ;  /* 0x0000000122067824 */ /* 0x000fe200078e0a11 */
[----:B------:R-:W-:Y:S01]  /*59b0*/  ISETP.GE.AND P0, PT, R14, R41, PT ;  /* 0x000000290e00720c */ /* 0x000fe20003f06270 */
[----:B------:R-:W-:Y:S01]  /*59c0*/  FFMA.FTZ R81, -R0, R81, R148 ;  /* 0x0000005100517223 */ /* 0x000fe20000010194 */
[----:B------:R-:W-:Y:S01]  /*59d0*/  IADD3 R107, PT, PT, -R14, R34, RZ ;  /* 0x000000220e6b7210 */ /* 0x000fe20007ffe1ff */
[----:B------:R-:W-:Y:S01]  /*59e0*/  IMAD.IADD R14, R34, 0x1, -R162 ;  /* 0x00000001220e7824 */ /* 0x000fe200078e0aa2 */
[----:B------:R-:W-:Y:S01]  /*59f0*/  FSEL R31, R31, -INF , !P1 ;  /* 0xff8000001f1f7808 */ /* 0x000fe20004800000 */
[----:B------:R-:W-:Y:S01]  /*5a00*/  VIADD R72, R76, 0x8 ;  /* 0x000000084c487836 */ /* 0x000fe20000000000 */
        /* <DEDUP_REMOVED lines=11> */
[----:B------:R-:W-:-:S02]  /*5ac0*/  I2FP.F32.S32 R14, R14 ;  /* 0x0000000e000e7245 */ /* 0x000fc40000201400 */
[----:B------:R-:W-:Y:S01]  /*5ad0*/  IABS R107, R107 ;  /* 0x0000006b006b7213 */ /* 0x000fe20000000000 */
[C---:B------:R-:W-:Y:S01]  /*5ae0*/  FFMA.FTZ R6, -R0.reuse, R6, R110 ;  /* 0x0000000600067223 */ /* 0x040fe2000001016e */
[----:B------:R-:W-:Y:S01]  /*5af0*/  I2FP.F32.S32 R15, R15 ;  /* 0x0000000f000f7245 */ /* 0x000fe20000201400 */
[----:B------:R-:W-:Y:S01]  /*5b00*/  FFMA.FTZ R152, -R0, R14, R152 ;  /* 0x0000000e00987223 */ /* 0x000fe20000010198 */
[----:B------:R-:W-:Y:S02]  /*5b10*/  ISETP.GE.AND P2, PT, R17, R41, PT ;  /* 0x000000291100720c */ /* 0x000fe40003f46270 */
[----:B------:R-:W-:Y:S01]  /*5b20*/  FSEL R121, R106, -INF , !P3 ;  /* 0xff8000006a797808 */ /* 0x000fe20005800000 */
[----:B------:R-:W-:Y:S01]  /*5b30*/  IMAD.IADD R106, R34, 0x1, -R163 ;  /* 0x00000001226a7824 */ /* 0x000fe200078e0aa3 */
[----:B------:R-:W-:Y:S01]  /*5b40*/  I2FP.F32.S32 R107, R107 ;  /* 0x0000006b006b7245 */ /* 0x000fe20000201400 */
[----:B------:R-:W-:Y:S01]  /*5b50*/  FFMA.FTZ R110, -R0, R15, R113 ;  /* 0x0000000f006e7223 */ /* 0x000fe20000010171 */
[----:B------:R-:W-:-:S02]  /*5b60*/  ISETP.GE.AND P5, PT, R162, R41, PT ;  /* 0x00000029a200720c */ /* 0x000fc40003fa6270 */
[----:B------:R-:W-:Y:S01]  /*5b70*/  FSEL R113, R6, -INF , !P2 ;  /* 0xff80000006717808 */ /* 0x000fe20005000000 */
[----:B------:R-:W-:Y:S01]  /*5b80*/  FFMA.FTZ R107, -R0, R107, R118 ;  /* 0x0000006b006b7223 */ /* 0x000fe20000010176 */
[----:B------:R-:W-:Y:S02]  /*5b90*/  FSEL R15, R102, -INF , !P1 ;  /* 0xff800000660f7808 */ /* 0x000fe40004800000 */
[----:B------:R-:W-:Y:S01]  /*5ba0*/  FSEL R6, R81, -INF , !P5 ;  /* 0xff80000051067808 */ /* 0x000fe20006800000 */
[----:B------:R-:W-:Y:S01]  /*5bb0*/  IMAD.IADD R81, R77, 0x1, -R72 ;  /* 0x000000014d517824 */ /* 0x000fe200078e0a48 */
[----:B------:R-:W-:Y:S02]  /*5bc0*/  FSEL R102, R152, -INF , !P5 ;  /* 0xff80000098667808 */ /* 0x000fe40006800000 */
[----:B------:R-:W-:Y:S02]  /*5bd0*/  IABS R106, R106 ;  /* 0x0000006a006a7213 */ /* 0x000fe40000000000 */
[----:B------:R-:W-:Y:S01]  /*5be0*/  ISETP.GE.AND P5, PT, R72, R41, PT ;  /* 0x000000294800720c */ /* 0x000fe20003fa6270 */
[C---:B------:R-:W-:Y:S01]  /*5bf0*/  IMAD.IADD R72, R34.reuse, 0x1, -R29 ;  /* 0x0000000122487824 */ /* 0x040fe200078e0a1d */
[----:B------:R-:W-:Y:S01]  /*5c00*/  FSEL R14, R99, -INF , !P0 ;  /* 0xff800000630e7808 */ /* 0x000fe20004000000 */
[----:B------:R-:W-:Y:S01]  /*5c10*/  IMAD.IADD R99, R34, 0x1, -R36 ;  /* 0x0000000122637824 */ /* 0x000fe200078e0a24 */
[----:B------:R-:W-:-:S02]  /*5c20*/  FSEL R17, R161, -INF , !P2 ;  /* 0xff800000a1117808 */ /* 0x000fc40005000000 */
[----:B------:R-:W-:Y:S02]  /*5c30*/  I2FP.F32.S32 R106, R106 ;  /* 0x0000006a006a7245 */ /* 0x000fe40000201400 */
[-C--:B------:R-:W-:Y:S01]  /*5c40*/  ISETP.GE.AND P2, PT, R36, R41.reuse, PT ;  /* 0x000000292400720c */ /* 0x080fe20003f46270 */
[----:B------:R-:W-:Y:S01]  /*5c50*/  IMAD.IADD R36, R34, 0x1, -R28 ;  /* 0x0000000122247824 */ /* 0x000fe200078e0a1c */
[----:B------:R-:W-:Y:S01]  /*5c60*/  FSEL R107, R107, -INF , !P0 ;  /* 0xff8000006b6b7808 */ /* 0x000fe20004000000 */
[----:B------:R-:W-:Y:S01]  /*5c70*/  FFMA.FTZ R106, -R0, R106, R142 ;  /* 0x0000006a006a7223 */ /* 0x000fe2000001018e */
[----:B------:R-:W-:Y:S02]  /*5c80*/  ISETP.GE.AND P0, PT, R28, R41, PT ;  /* 0x000000291c00720c */ /* 0x000fe40003f06270 */
[----:B------:R-:W-:Y:S02]  /*5c90*/  IABS R28, R72 ;  /* 0x00000048001c7213 */ /* 0x000fe40000000000 */
[----:B------:R-:W-:-:S02]  /*5ca0*/  FSEL R110, R110, -INF , !P1 ;  /* 0xff8000006e6e7808 */ /* 0x000fc40004800000 */
[----:B------:R-:W-:Y:S02]  /*5cb0*/  IABS R99, R99 ;  /* 0x0000006300637213 */ /* 0x000fe40000000000 */
[----:B------:R-:W-:Y:S02]  /*5cc0*/  ISETP.GE.AND P1, PT, R29, R41, PT ;  /* 0x000000291d00720c */ /* 0x000fe40003f26270 */
[----:B------:R-:W-:Y:S02]  /*5cd0*/  FSEL R24, R24, -INF , !P3 ;  /* 0xff80000018187808 */ /* 0x000fe40005800000 */
[----:B------:R-:W-:Y:S01]  /*5ce0*/  IABS R29, R81 ;  /* 0x00000051001d7213 */ /* 0x000fe20000000000 */
[----:B------:R-:W-:Y:S01]  /*5cf0*/  IMAD.IADD R81, R34, 0x1, -R12 ;  /* 0x0000000122517824 */ /* 0x000fe200078e0a0c */
[----:B------:R-:W-:Y:S02]  /*5d00*/  ISETP.GE.AND P3, PT, R163, R41, PT ;  /* 0x00000029a300720c */ /* 0x000fe40003f66270 */
[----:B------:R-:W-:-:S02]  /*5d10*/  I2FP.F32.S32 R28, R28 ;  /* 0x0000001c001c7245 */ /* 0x000fc40000201400 */
[----:B------:R-:W-:Y:S02]  /*5d20*/  IABS R82, R82 ;  /* 0x0000005200527213 */ /* 0x000fe40000000000 */
[----:B------:R-:W-:Y:S01]  /*5d30*/  I2FP.F32.S32 R99, R99 ;  /* 0x0000006300637245 */ /* 0x000fe20000201400 */
[C---:B------:R-:W-:Y:S01]  /*5d40*/  FFMA.FTZ R80, -R0.reuse, R28, R80 ;  /* 0x0000001c00507223 */ /* 0x040fe20000010150 */
[----:B------:R-:W-:Y:S02]  /*5d50*/  I2FP.F32.S32 R29, R29 ;  /* 0x0000001d001d7245 */ /* 0x000fe40000201400 */
[----:B------:R-:W-:Y:S01]  /*5d60*/  FSEL R7, R7, -INF , !P3 ;  /* 0xff80000007077808 */ /* 0x000fe20005800000 */
[----:B------:R-:W-:Y:S01]  /*5d70*/  FFMA.FTZ R99, -R0, R99, R143 ;  /* 0x0000006300637223 */ /* 0x000fe2000001018f */
[----:B------:R-:W-:Y:S01]  /*5d80*/  FSEL R106, R106, -INF , !P3 ;  /* 0xff8000006a6a7808 */ /* 0x000fe20005800000 */
[----:B------:R-:W-:Y:S01]  /*5d90*/  FFMA.FTZ R71, -R0, R29, R71 ;  /* 0x0000001d00477223 */ /* 0x000fe20000010147 */
[----:B------:R-:W-:Y:S01]  /*5da0*/  ISETP.GE.AND P3, PT, R87, R41, PT ;  /* 0x000000295700720c */ /* 0x000fe20003f66270 */
[----:B------:R-:W-:Y:S01]  /*5db0*/  VIADD R29, R76, 0x1 ;  /* 0x000000014c1d7836 */ /* 0x000fe20000000000 */
[----:B------:R-:W-:-:S02]  /*5dc0*/  I2FP.F32.S32 R82, R82 ;  /* 0x0000005200527245 */ /* 0x000fc40000201400 */
[----:B------:R-:W-:Y:S01]  /*5dd0*/  IABS R87, R36 ;  /* 0x0000002400577213 */ /* 0x000fe20000000000 */
[----:B------:R-:W-:Y:S01]  /*5de0*/  VIADD R36, R76, 0x9 ;  /* 0x000000094c247836 */ /* 0x000fe20000000000 */
[----:B------:R-:W-:Y:S01]  /*5df0*/  FSEL R89, R80, -INF , !P1 ;  /* 0xff80000050597808 */ /* 0x000fe20004800000 */
[----:B------:R-:W-:Y:S01]  /*5e00*/  FFMA.FTZ R82, -R0, R82, R155 ;  /* 0x0000005200527223 */ /* 0x000fe2000001019b */
[----:B------:R-:W-:Y:S01]  /*5e10*/  I2FP.F32.S32 R87, R87 ;  /* 0x0000005700577245 */ /* 0x000fe20000201400 */
[----:B------:R-:W-:Y:S01]  /*5e20*/  IMAD.IADD R80, R34, 0x1, -R11 ;  /* 0x0000000122507824 */ /* 0x000fe200078e0a0b */
[----:B------:R-:W-:Y:S02]  /*5e30*/  FSEL R28, R154, -INF , !P2 ;  /* 0xff8000009a1c7808 */ /* 0x000fe40005000000 */
[----:B------:R-:W-:Y:S01]  /*5e40*/  FSEL R99, R99, -INF , !P2 ;  /* 0xff80000063637808 */ /* 0x000fe20005000000 */
[----:B------:R-:W-:Y:S01]  /*5e50*/  FFMA.FTZ R87, -R0, R87, R153 ;  /* 0x0000005700577223 */ /* 0x000fe20000010199 */
[----:B------:R-:W-:-:S02]  /*5e60*/  FSEL R143, R156, -INF , !P1 ;  /* 0xff8000009c8f7808 */ /* 0x000fc40004800000 */
[-C--:B------:R-:W-:Y:S02]  /*5e70*/  ISETP.GE.AND P2, PT, R12, R41.reuse, PT ;  /* 0x000000290c00720c */ /* 0x080fe40003f46270 */
[-C--:B------:R-:W-:Y:S01]  /*5e80*/  ISETP.GE.AND P1, PT, R11, R41.reuse, PT ;  /* 0x000000290b00720c */ /* 0x080fe20003f26270 */
[----:B------:R-:W-:Y:S01]  /*5e90*/  IMAD.IADD R11, R34, 0x1, -R29 ;  /* 0x00000001220b7824 */ /* 0x000fe200078e0a1d */
[----:B------:R-:W-:Y:S01]  /*5ea0*/  IADD3 R12, PT, PT, -R10, R34, RZ ;  /* 0x000000220a0c7210 */ /* 0x000fe20007ffe1ff */
[----:B------:R-:W-:Y:S01]  /*5eb0*/  VIADD R29, R76, 0x18 ;  /* 0x000000184c1d7836 */ /* 0x000fe20000000000 */
[----:B------:R-:W-:Y:S02]  /*5ec0*/  FSEL R118, R158, -INF , !P3 ;  /* 0xff8000009e767808 */ /* 0x000fe40005800000 */
[----:B------:R-:W-:Y:S02]  /*5ed0*/  FSEL R82, R82, -INF , !P3 ;  /* 0xff80000052527808 */ /* 0x000fe40005800000 */
[----:B------:R-:W-:Y:S01]  /*5ee0*/  ISETP.GE.AND P3, PT, R36, R41, PT ;  /* 0x000000292400720c */ /* 0x000fe20003f66270 */
[----:B------:R-:W-:Y:S01]  /*5ef0*/  IMAD.IADD R36, R77, 0x1, -R36 ;  /* 0x000000014d247824 */ /* 0x000fe200078e0a24 */
[----:B------:R-:W-:-:S02]  /*5f00*/  IABS R81, R81 ;  /* 0x0000005100517213 */ /* 0x000fc40000000000 */
[----:B------:R-:W-:Y:S02]  /*5f10*/  IABS R80, R80 ;  /* 0x0000005000507213 */ /* 0x000fe40000000000 */
[----:B------:R-:W-:Y:S02]  /*5f20*/  IABS R12, R12 ;  /* 0x0000000c000c7213 */ /* 0x000fe40000000000 */
[----:B------:R-:W-:Y:S02]  /*5f30*/  IABS R11, R11 ;  /* 0x0000000b000b7213 */ /* 0x000fe40000000000 */
[----:B------:R-:W-:Y:S02]  /*5f40*/  FSEL R147, R147, -INF , !P0 ;  /* 0xff80000093937808 */ /* 0x000fe40004000000 */
[----:B------:R-:W-:Y:S02]  /*5f50*/  FSEL R87, R87, -INF , !P0 ;  /* 0xff80000057577808 */ /* 0x000fe40004000000 */
[----:B------:R-:W-:-:S02]  /*5f60*/  I2FP.F32.S32 R81, R81 ;  /* 0x0000005100517245 */ /* 0x000fc40000201400 */
[----:B------:R-:W-:Y:S02]  /*5f70*/  I2FP.F32.S32 R80, R80 ;  /* 0x0000005000507245 */ /* 0x000fe40000201400 */
[----:B------:R-:W-:Y:S01]  /*5f80*/  ISETP.GE.AND P0, PT, R10, R41, PT ;  /* 0x000000290a00720c */ /* 0x000fe20003f06270 */
[C---:B------:R-:W-:Y:S01]  /*5f90*/  FFMA.FTZ R81, -R0.reuse, R81, R79 ;  /* 0x0000005100517223 */ /* 0x040fe2000001014f */
        /* <DEDUP_REMOVED lines=8> */
[----:B------:R-:W-:Y:S01]  /*6020*/  FSEL R155, R160, -INF , !P1 ;  /* 0xff800000a09b7808 */ /* 0x000fe20004800000 */
[----:B------:R-:W-:Y:S01]  /*6030*/  FFMA.FTZ R9, -R0, R11, R68 ;  /* 0x0000000b00097223 */ /* 0x000fe20000010144 */
[----:B------:R-:W-:Y:S01]  /*6040*/  VIADD R11, R76, 0x19 ;  /* 0x000000194c0b7836 */ /* 0x000fe20000000000 */
[----:B------:R-:W-:Y:S01]  /*6050*/  FSEL R80, R80, -INF , !P1 ;  /* 0xff80000050507808 */ /* 0x000fe20004800000 */
[----:B------:R-:W-:Y:S01]  /*6060*/  FFMA.FTZ R10, -R0, R10, R67 ;  /* 0x0000000a000a7223 */ /* 0x000fe20000010143 */
[-C--:B------:R-:W-:Y:S01]  /*6070*/  ISETP.GE.AND P1, PT, R36, R41.reuse, PT ;  /* 0x000000292400720c */ /* 0x080fe20003f26270 */
[----:B------:R-:W-:Y:S01]  /*6080*/  VIADD R8, R76, 0x9 ;  /* 0x000000094c087836 */ /* 0x000fe20000000000 */
[----:B------:R-:W-:Y:S01]  /*6090*/  FSEL R168, R168, -INF , !P0 ;  /* 0xff800000a8a87808 */ /* 0x000fe20004000000 */
[----:B------:R-:W-:Y:S01]  /*60a0*/  IMAD.IADD R36, R77, 0x1, -R36 ;  /* 0x000000014d247824 */ /* 0x000fe200078e0a24 */
[----:B------:R-:W-:Y:S01]  /*60b0*/  FSEL R79, R79, -INF , !P0 ;  /* 0xff8000004f4f7808 */ /* 0x000fe20004000000 */
[----:B------:R-:W-:Y:S01]  /*60c0*/  IMAD.IADD R8, R34, 0x1, -R8 ;  /* 0x0000000122087824 */ /* 0x000fe200078e0a08 */
[----:B------:R-:W-:Y:S01]  /*60d0*/  ISETP.GE.AND P0, PT, R29, R41, PT ;  /* 0x000000291d00720c */ /* 0x000fe20003f06270 */
[----:B------:R-:W-:Y:S01]  /*60e0*/  IMAD.IADD R29, R77, 0x1, -R29 ;  /* 0x000000014d1d7824 */ /* 0x000fe200078e0a1d */
[----:B------:R-:W-:Y:S01]  /*60f0*/  FSEL R67, R73, -INF , !P4 ;  /* 0xff80000049437808 */ /* 0x000fe20006000000 */
[----:B------:R-:W-:Y:S01]  /*6100*/  VIADD R73, R76, 0x60 ;  /* 0x000000604c497836 */ /* 0x000fe20000000000 */
[----:B------:R-:W-:-:S02]  /*6110*/  FSEL R9, R9, -INF , !P4 ;  /* 0xff80000009097808 */ /* 0x000fc40006000000 */
[----:B------:R-:W-:Y:S02]  /*6120*/  FSEL R142, R159, -INF , !P2 ;  /* 0xff8000009f8e7808 */ /* 0x000fe40005000000 */
[----:B------:R-:W-:Y:S02]  /*6130*/  FSEL R81, R81, -INF , !P2 ;  /* 0xff80000051517808 */ /* 0x000fe40005000000 */
[-C--:B------:R-:W-:Y:S01]  /*6140*/  ISETP.GE.AND P4, PT, R11, R41.reuse, PT ;  /* 0x000000290b00720c */ /* 0x080fe20003f86270 */
[C---:B------:R-:W-:Y:S01]  /*6150*/  IMAD.IADD R11, R77.reuse, 0x1, -R11 ;  /* 0x000000014d0b7824 */ /* 0x040fe200078e0a0b */
[----:B------:R-:W-:Y:S01]  /*6160*/  ISETP.GE.AND P2, PT, R12, R41, PT ;  /* 0x000000290c00720c */ /* 0x000fe20003f46270 */
[----:B------:R-:W-:Y:S01]  /*6170*/  IMAD.IADD R12, R77, 0x1, -R12 ;  /* 0x000000014d0c7824 */ /* 0x000fe200078e0a0c */
[----:B------:R-:W-:Y:S02]  /*6180*/  IABS R36, R36 ;  /* 0x0000002400247213 */ /* 0x000fe40000000000 */
[----:B------:R-:W-:-:S02]  /*6190*/  IABS R29, R29 ;  /* 0x0000001d001d7213 */ /* 0x000fc40000000000 */
[----:B------:R-:W-:Y:S02]  /*61a0*/  IABS R11, R11 ;  /* 0x0000000b000b7213 */ /* 0x000fe40000000000 */
[----:B------:R-:W-:Y:S02]  /*61b0*/  IABS R12, R12 ;  /* 0x0000000c000c7213 */ /* 0x000fe40000000000 */
[----:B------:R-:W-:Y:S02]  /*61c0*/  IABS R8, R8 ;  /* 0x0000000800087213 */ /* 0x000fe40000000000 */
[----:B------:R-:W-:Y:S02]  /*61d0*/  I2FP.F32.S32 R68, R36 ;  /* 0x0000002400447245 */ /* 0x000fe40000201400 */
[----:B------:R-:W-:Y:S02]  /*61e0*/  I2FP.F32.S32 R36, R29 ;  /* 0x0000001d00247245 */ /* 0x000fe40000201400 */
[----:B------:R-:W-:-:S02]  /*61f0*/  I2FP.F32.S32 R29, R11 ;  /* 0x0000000b001d7245 */ /* 0x000fc40000201400 */
[----:B------:R-:W-:Y:S02]  /*6200*/  I2FP.F32.S32 R72, R12 ;  /* 0x0000000c00487245 */ /* 0x000fe40000201400 */
[----:B------:R-:W-:Y:S01]  /*6210*/  I2FP.F32.S32 R12, R8 ;  /* 0x00000008000c7245 */ /* 0x000fe20000201400 */
[----:B------:R-:W-:Y:S01]  /*6220*/  FFMA.FTZ R29, -R0, R29, R60 ;  /* 0x0000001d001d7223 */ /* 0x000fe2000001013c */
[----:B------:R-:W-:Y:S02]  /*6230*/  VIADD R60, R76, 0x20 ;  /* 0x000000204c3c7836 */ /* 0x000fe40000000000 */
[C---:B------:R-:W-:Y:S01]  /*6240*/  FFMA.FTZ R11, -R0.reuse, R72, R65 ;  /* 0x00000048000b7223 */ /* 0x040fe20000010141 */
[C---:B------:R-:W-:Y:S01]  /*6250*/  FFMA.FTZ R65, -R0.reuse, R68, R64 ;  /* 0x0000004400417223 */ /* 0x040fe20000010140 */
[----:B------:R-:W-:Y:S01]  /*6260*/  FFMA.FTZ R12, -R0, R12, R66 ;  /* 0x0000000c000c7223 */ /* 0x000fe20000010142 */
[----:B------:R-:W-:Y:S02]  /*6270*/  VIADD R66, R76, 0x10 ;  /* 0x000000104c427836 */ /* 0x000fe40000000000 */
[----:B------:R-:W-:Y:S01]  /*6280*/  FFMA.FTZ R8, -R0, R36, R61 ;  /* 0x0000002400087223 */ /* 0x000fe2000001013d */
[C---:B------:R-:W-:Y:S01]  /*6290*/  VIADD R64, R76.reuse, 0x21 ;  /* 0x000000214c407836 */ /* 0x040fe20000000000 */
[C---:B------:R-:W-:Y:S01]  /*62a0*/  IADD3 R36, PT, PT, R76.reuse, 0x11, RZ ;  /* 0x000000114c247810 */ /* 0x040fe20007ffe0ff */
        /* <DEDUP_REMOVED lines=8> */
[----:B------:R-:W-:Y:S01]  /*6330*/  IMAD.IADD R10, R34, 0x1, -R36 ;  /* 0x00000001220a7824 */ /* 0x000fe200078e0a24 */
[----:B------:R-:W-:-:S02]  /*6340*/  FSEL R12, R12, -INF , !P3 ;  /* 0xff8000000c0c7808 */ /* 0x000fc40005800000 */
[----:B------:R-:W-:Y:S01]  /*6350*/  ISETP.GE.AND P3, PT, R64, R41, PT ;  /* 0x000000294000720c */ /* 0x000fe20003f66270 */
[----:B------:R-:W-:Y:S01]  /*6360*/  IMAD.IADD R64, R77, 0x1, -R64 ;  /* 0x000000014d407824 */ /* 0x000fe200078e0a40 */
[----:B------:R-:W-:Y:S01]  /*6370*/  IABS R36, R71 ;  /* 0x0000004700247213 */ /* 0x000fe20000000000 */
[----:B------:R-:W-:Y:S01]  /*6380*/  VIADD R71, R76, 0x28 ;  /* 0x000000284c477836 */ /* 0x000fe20000000000 */
[----:B------:R-:W-:Y:S02]  /*6390*/  IABS R66, R66 ;  /* 0x0000004200427213 */ /* 0x000fe40000000000 */
[----:B------:R-:W-:Y:S02]  /*63a0*/  IABS R64, R64 ;  /* 0x0000004000407213 */ /* 0x000fe40000000000 */
[----:B------:R-:W-:Y:S02]  /*63b0*/  IABS R10, R10 ;  /* 0x0000000a000a7213 */ /* 0x000fe40000000000 */
[----:B------:R-:W-:-:S02]  /*63c0*/  IABS R68, R68 ;  /* 0x0000004400447213 */ /* 0x000fc40000000000 */
[----:B------:R-:W-:Y:S02]  /*63d0*/  I2FP.F32.S32 R36, R36 ;  /* 0x0000002400247245 */ /* 0x000fe40000201400 */
[----:B------:R-:W-:Y:S02]  /*63e0*/  I2FP.F32.S32 R66, R66 ;  /* 0x0000004200427245 */ /* 0x000fe40000201400 */
[----:B------:R-:W-:Y:S01]  /*63f0*/  I2FP.F32.S32 R64, R64 ;  /* 0x0000004000407245 */ /* 0x000fe20000201400 */
[C---:B------:R-:W-:Y:S01]  /*6400*/  FFMA.FTZ R36, -R0.reuse, R36, R57 ;  /* 0x0000002400247223 */ /* 0x040fe20000010139 */
[----:B------:R-:W-:Y:S01]  /*6410*/  I2FP.F32.S32 R10, R10 ;  /* 0x0000000a000a7245 */ /* 0x000fe20000201400 */
[C---:B------:R-:W-:Y:S01]  /*6420*/  FFMA.FTZ R57, -R0.reuse, R66, R63 ;  /* 0x0000004200397223 */ /* 0x040fe2000001013f */
[----:B------:R-:W-:Y:S01]  /*6430*/  I2FP.F32.S32 R68, R68 ;  /* 0x0000004400447245 */ /* 0x000fe20000201400 */
[----:B------:R-:W-:Y:S01]  /*6440*/  FFMA.FTZ R64, -R0, R64, R56 ;  /* 0x0000004000407223 */ /* 0x000fe20000010138 */
[----:B------:R-:W-:-:S02]  /*6450*/  VIADD R56, R76, 0x29 ;  /* 0x000000294c387836 */ /* 0x000fc40000000000 */
[----:B------:R-:W-:Y:S01]  /*6460*/  FFMA.FTZ R10, -R0, R10, R62 ;  /* 0x0000000a000a7223 */ /* 0x000fe2000001013e */
[----:B------:R-:W-:Y:S02]  /*6470*/  VIADD R63, R76, 0x19 ;  /* 0x000000194c3f7836 */ /* 0x000fe40000000000 */
[----:B------:R-:W-:Y:S01]  /*6480*/  FFMA.FTZ R68, -R0, R68, R59 ;  /* 0x0000004400447223 */ /* 0x000fe2000001013b */
[----:B------:R-:W-:Y:S01]  /*6490*/  VIADD R62, R76, 0x20 ;  /* 0x000000204c3e7836 */ /* 0x000fe20000000000 */
[----:B------:R-:W-:Y:S01]  /*64a0*/  FSEL R59, R11, -INF , !P2 ;  /* 0xff8000000b3b7808 */ /* 0x000fe20005000000 */
[C---:B------:R-:W-:Y:S01]  /*64b0*/  IMAD.IADD R63, R34.reuse, 0x1, -R63 ;  /* 0x00000001223f7824 */ /* 0x040fe200078e0a3f */
[----:B------:R-:W-:Y:S01]  /*64c0*/  FSEL R11, R57, -INF , !P2 ;  /* 0xff800000390b7808 */ /* 0x000fe20005000000 */
[----:B------:R-:W-:Y:S01]  /*64d0*/  IMAD.IADD R62, R34, 0x1, -R62 ;  /* 0x00000001223e7824 */ /* 0x000fe200078e0a3e */
[----:B------:R-:W-:Y:S01]  /*64e0*/  FSEL R57, R65, -INF , !P1 ;  /* 0xff80000041397808 */ /* 0x000fe20004800000 */
[----:B------:R-:W-:Y:S01]  /*64f0*/  IMAD.IADD R65, R77, 0x1, -R56 ;  /* 0x000000014d417824 */ /* 0x000fe200078e0a38 */
[----:B------:R-:W-:-:S02]  /*6500*/  IADD3 R66, PT, PT, R76, 0x30, RZ ;  /* 0x000000304c427810 */ /* 0x000fc40007ffe0ff */
[-C--:B------:R-:W-:Y:S01]  /*6510*/  ISETP.GE.AND P2, PT, R71, R41.reuse, PT ;  /* 0x000000294700720c */ /* 0x080fe20003f46270 */
[----:B------:R-:W-:Y:S01]  /*6520*/  IMAD.IADD R71, R77, 0x1, -R71 ;  /* 0x000000014d477824 */ /* 0x000fe200078e0a47 */
[----:B------:R-:W-:Y:S02]  /*6530*/  FSEL R10, R10, -INF , !P1 ;  /* 0xff8000000a0a7808 */ /* 0x000fe40004800000 */
[----:B------:R-:W-:Y:S02]  /*6540*/  ISETP.GE.AND P1, PT, R56, R41, PT ;  /* 0x000000293800720c */ /* 0x000fe40003f26270 */
[----:B------:R-:W-:Y:S02]  /*6550*/  FSEL R56, R8, -INF , !P0 ;  /* 0xff80000008387808 */ /* 0x000fe40004000000 */
[----:B------:R-:W-:Y:S02]  /*6560*/  FSEL R8, R68, -INF , !P0 ;  /* 0xff80000044087808 */ /* 0x000fe40004000000 */
[----:B------:R-:W-:-:S02]  /*6570*/  IABS R65, R65 ;  /* 0x0000004100417213 */ /* 0x000fc40000000000 */
[----:B------:R-:W-:Y:S01]  /*6580*/  ISETP.GE.AND P0, PT, R66, R41, PT ;  /* 0x000000294200720c */ /* 0x000fe20003f06270 */
[----:B------:R-:W-:Y:S01]  /*6590*/  IMAD.IADD R66, R77, 0x1, -R66 ;  /* 0x000000014d427824 */ /* 0x000fe200078e0a42 */
[----:B------:R-:W-:Y:S02]  /*65a0*/  IABS R63, R63 ;  /* 0x0000003f003f7213 */ /* 0x000fe40000000000 */
[----:B------:R-:W-:Y:S02]  /*65b0*/  IABS R62, R62 ;  /* 0x0000003e003e7213 */ /* 0x000fe40000000000 */
[----:B------:R-:W-:Y:S02]  /*65c0*/  IABS R71, R71 ;  /* 0x0000004700477213 */ /* 0x000fe40000000000 */
[----:B------:R-:W-:Y:S02]  /*65d0*/  I2FP.F32.S32 R68, R65 ;  /* 0x0000004100447245 */ /* 0x000fe40000201400 */
[----:B------:R-:W-:-:S02]  /*65e0*/  I2FP.F32.S32 R65, R63 ;  /* 0x0000003f00417245 */ /* 0x000fc40000201400 */
[----:B------:R-:W-:Y:S02]  /*65f0*/  I2FP.F32.S32 R72, R62 ;  /* 0x0000003e00487245 */ /* 0x000fe40000201400 */
[----:B------:R-:W-:Y:S01]  /*6600*/  IABS R66, R66 ;  /* 0x0000004200427213 */ /* 0x000fe20000000000 */
[C---:B------:R-:W-:Y:S01]  /*6610*/  FFMA.FTZ R65, -R0.reuse, R65, R58 ;  /* 0x0000004100417223 */ /* 0x040fe2000001013a */
[----:B------:R-:W-:Y:S01]  /*6620*/  I2FP.F32.S32 R71, R71 ;  /* 0x0000004700477245 */ /* 0x000fe20000201400 */
[----:B------:R-:W-:Y:S01]  /*6630*/  FFMA.FTZ R72, -R0, R72, R55 ;  /* 0x0000004800487223 */ /* 0x000fe20000010137 */
[----:B------:R-:W-:Y:S01]  /*6640*/  I2FP.F32.S32 R66, R66 ;  /* 0x0000004200427245 */ /* 0x000fe20000201400 */
[----:B------:R-:W-:Y:S01]  /*6650*/  VIADD R55, R76, 0x31 ;  /* 0x000000314c377836 */ /* 0x000fe20000000000 */
[----:B------:R-:W-:Y:S01]  /*6660*/  IADD3 R212, PT, PT, -R212, R34, RZ ;  /* 0x00000022d4d47210 */ /* 0x000fe20007ffe1ff */
[C---:B------:R-:W-:Y:S01]  /*6670*/  FFMA.FTZ R62, -R0.reuse, R71, R53 ;  /* 0x00000047003e7223 */ /* 0x040fe20000010135 */
[----:B------:R-:W-:Y:S01]  /*6680*/  FFMA.FTZ R53, -R0, R68, R52 ;  /* 0x0000004400357223 */ /* 0x000fe20000010134 */
[----:B------:R-:W-:Y:S01]  /*6690*/  VIADD R58, R76, 0x38 ;  /* 0x000000384c3a7836 */ /* 0x000fe20000000000 */
[----:B------:R-:W-:Y:S01]  /*66a0*/  FSEL R52, R29, -INF , !P4 ;  /* 0xff8000001d347808 */ /* 0x000fe20006000000 */
[----:B------:R-:W-:Y:S01]  /*66b0*/  FFMA.FTZ R63, -R0, R66, R49 ;  /* 0x00000042003f7223 */ /* 0x000fe20000010131 */
[----:B------:R-:W-:Y:S01]  /*66c0*/  FSEL R29, R65, -INF , !P4 ;  /* 0xff800000411d7808 */ /* 0x000fe20006000000 */
[----:B------:R-:W-:Y:S01]  /*66d0*/  VIADD R65, R76, 0x41 ;  /* 0x000000414c417836 */ /* 0x000fe20000000000 */
[-C--:B------:R-:W-:Y:S01]  /*66e0*/  ISETP.GE.AND P4, PT, R55, R41.reuse, PT ;  /* 0x000000293700720c */ /* 0x080fe20003f86270 */
[C---:B------:R-:W-:Y:S01]  /*66f0*/  IMAD.IADD R55, R77.reuse, 0x1, -R55 ;  /* 0x000000014d377824 */ /* 0x040fe200078e0a37 */
[----:B------:R-:W-:Y:S01]  /*6700*/  FSEL R49, R36, -INF , !P5 ;  /* 0xff80000024317808 */ /* 0x000fe20006800000 */
[----:B------:R-:W-:Y:S01]  /*6710*/  VIADD R68, R76, 0x39 ;  /* 0x000000394c447836 */ /* 0x000fe20000000000 */
[----:B------:R-:W-:Y:S01]  /*6720*/  FSEL R36, R72, -INF , !P5 ;  /* 0xff80000048247808 */ /* 0x000fe20006800000 */
[----:B------:R-:W-:Y:S01]  /*6730*/  VIADD R72, R76, 0x69 ;  /* 0x000000694c487836 */ /* 0x000fe20000000000 */
[----:B------:R-:W-:Y:S01]  /*6740*/  ISETP.GE.AND P5, PT, R58, R41, PT ;  /* 0x000000293a00720c */ /* 0x000fe20003fa6270 */
[----:B------:R-:W-:Y:S01]  /*6750*/  IMAD.IADD R58, R77, 0x1, -R58 ;  /* 0x000000014d3a7824 */ /* 0x000fe200078e0a3a */
[----:B------:R-:W-:Y:S01]  /*6760*/  IABS R212, R212 ;  /* 0x000000d400d47213 */ /* 0x000fe20000000000 */
[----:B------:R-:W-:Y:S01]  /*6770*/  VIADD R71, R76, 0x68 ;  /* 0x000000684c477836 */ /* 0x000fe20000000000 */
[----:B------:R-:W-:-:S02]  /*6780*/  IABS R210, R210 ;  /* 0x000000d200d27213 */ /* 0x000fc40000000000 */
[----:B------:R-:W-:Y:S02]  /*6790*/  IABS R55, R55 ;  /* 0x0000003700377213 */ /* 0x000fe40000000000 */
[----:B------:R-:W-:Y:S02]  /*67a0*/  IABS R211, R211 ;  /* 0x000000d300d37213 */ /* 0x000fe40000000000 */
[----:B------:R-:W-:Y:S02]  /*67b0*/  I2FP.F32.S32 R212, R212 ;  /* 0x000000d400d47245 */ /* 0x000fe40000201400 */
[----:B------:R-:W-:Y:S02]  /*67c0*/  I2FP.F32.S32 R210, R210 ;  /* 0x000000d200d27245 */ /* 0x000fe40000201400 */
[----:B------:R-:W-:Y:S01]  /*67d0*/  IABS R58, R58 ;  /* 0x0000003a003a7213 */ /* 0x000fe20000000000 */
[C---:B------:R-:W-:Y:S01]  /*67e0*/  FFMA.FTZ R212, -R0.reuse, R212, R54 ;  /* 0x000000d400d47223 */ /* 0x040fe20000010136 */
[----:B------:R-:W-:Y:S01]  /*67f0*/  I2FP.F32.S32 R55, R55 ;  /* 0x0000003700377245 */ /* 0x000fe20000201400 */
[----:B------:R-:W-:Y:S01]  /*6800*/  FFMA.FTZ R210, -R0, R210, R50 ;  /* 0x000000d200d27223 */ /* 0x000fe20000010132 */
[----:B------:R-:W-:Y:S01]  /*6810*/  I2FP.F32.S32 R211, R211 ;  /* 0x000000d300d37245 */ /* 0x000fe20000201400 */
[----:B------:R-:W-:Y:S01]  /*6820*/  VIADD R50, R76, 0x39 ;  /* 0x000000394c327836 */ /* 0x000fe20000000000 */
[----:B------:R-:W-:Y:S01]  /*6830*/  I2FP.F32.S32 R58, R58 ;  /* 0x0000003a003a7245 */ /* 0x000fe20000201400 */
[----:B------:R-:W-:Y:S01]  /*6840*/  FFMA.FTZ R55, -R0, R55, R48 ;  /* 0x0000003700377223 */ /* 0x000fe20000010130 */
[----:B------:R-:W-:-:S02]  /*6850*/  VIADD R48, R76, 0x40 ;  /* 0x000000404c307836 */ /* 0x000fc40000000000 */
[----:B------:R-:W-:Y:S01]  /*6860*/  FFMA.FTZ R211, -R0, R211, R51 ;  /* 0x000000d300d37223 */ /* 0x000fe20000010133 */
[----:B------:R-:W-:Y:S01]  /*6870*/  FSEL R51, R64, -INF , !P3 ;  /* 0xff80000040337808 */ /* 0x000fe20005800000 */
[----:B------:R-:W-:Y:S01]  /*6880*/  FFMA.FTZ R21, -R0, R58, R21 ;  /* 0x0000003a00157223 */ /* 0x000fe20000010115 */
[----:B------:R-:W-:Y:S01]  /*6890*/  FSEL R212, R212, -INF , !P3 ;  /* 0xff800000d4d47808 */ /* 0x000fe20005800000 */
[C---:B------:R-:W-:Y:S01]  /*68a0*/  IMAD.IADD R64, R77.reuse, 0x1, -R50 ;  /* 0x000000014d407824 */ /* 0x040fe200078e0a32 */
[-C--:B------:R-:W-:Y:S01]  /*68b0*/  ISETP.GE.AND P3, PT, R50, R41.reuse, PT ;  /* 0x000000293200720c */ /* 0x080fe20003f66270 */
[----:B------:R-:W-:Y:S01]  /*68c0*/  VIADD R58, R76, 0x30 ;  /* 0x000000304c3a7836 */ /* 0x000fe20000000000 */
[----:B------:R-:W-:Y:S01]  /*68d0*/  FSEL R50, R62, -INF , !P2 ;  /* 0xff8000003e327808 */ /* 0x000fe20005000000 */
[----:B------:R-:W-:Y:S01]  /*68e0*/  IMAD.IADD R62, R77, 0x1, -R48 ;  /* 0x000000014d3e7824 */ /* 0x000fe200078e0a30 */
[----:B------:R-:W-:Y:S01]  /*68f0*/  FSEL R211, R211, -INF , !P2 ;  /* 0xff800000d3d37808 */ /* 0x000fe20005000000 */
[----:B------:R-:W-:Y:S01]  /*6900*/  VIADD R54, R76, 0x31 ;  /* 0x000000314c367836 */ /* 0x000fe20000000000 */
[----:B------:R-:W-:Y:S01]  /*6910*/  ISETP.GE.AND P2, PT, R48, R41, PT ;  /* 0x000000293000720c */ /* 0x000fe20003f46270 */
[C---:B------:R-:W-:Y:S01]  /*6920*/  IMAD.IADD R58, R34.reuse, 0x1, -R58 ;  /* 0x00000001223a7824 */ /* 0x040fe200078e0a3a */
[----:B------:R-:W-:Y:S01]  /*6930*/  FSEL R48, R53, -INF , !P1 ;  /* 0xff80000035307808 */ /* 0x000fe20004800000 */
[----:B------:R-:W-:Y:S01]  /*6940*/  IMAD.IADD R53, R77, 0x1, -R65 ;  /* 0x000000014d357824 */ /* 0x000fe200078e0a41 */
[----:B------:R-:W-:Y:S01]  /*6950*/  IABS R64, R64 ;  /* 0x0000004000407213 */ /* 0x000fe20000000000 */
[----:B------:R-:W-:Y:S01]  /*6960*/  IMAD.IADD R54, R34, 0x1, -R54 ;  /* 0x0000000122367824 */ /* 0x000fe200078e0a36 */
[----:B------:R-:W-:-:S02]  /*6970*/  IABS R62, R62 ;  /* 0x0000003e003e7213 */ /* 0x000fc40000000000 */
[----:B------:R-:W-:Y:S02]  /*6980*/  FSEL R210, R210, -INF , !P1 ;  /* 0xff800000d2d27808 */ /* 0x000fe40004800000 */
[----:B------:R-:W-:Y:S02]  /*6990*/  ISETP.GE.AND P1, PT, R65, R41, PT ;  /* 0x000000294100720c */ /* 0x000fe40003f26270 */
[----:B------:R-:W-:Y:S02]  /*69a0*/  IABS R58, R58 ;  /* 0x0000003a003a7213 */ /* 0x000fe40000000000 */
[----:B------:R-:W-:Y:S02]  /*69b0*/  I2FP.F32.S32 R65, R64 ;  /* 0x0000004000417245 */ /* 0x000fe40000201400 */
[----:B------:R-:W-:Y:S02]  /*69c0*/  IABS R53, R53 ;  /* 0x0000003500357213 */ /* 0x000fe40000000000 */
[----:B------:R-:W-:-:S02]  /*69d0*/  I2FP.F32.S32 R64, R62 ;  /* 0x0000003e00407245 */ /* 0x000fc40000201400 */
[----:B------:R-:W-:Y:S02]  /*69e0*/  IABS R54, R54 ;  /* 0x0000003600367213 */ /* 0x000fe40000000000 */
[----:B------:R-:W-:Y:S02]  /*69f0*/  I2FP.F32.S32 R58, R58 ;  /* 0x0000003a003a7245 */ /* 0x000fe40000201400 */
[----:B------:R-:W-:Y:S01]  /*6a00*/  I2FP.F32.S32 R62, R53 ;  /* 0x00000035003e7245 */ /* 0x000fe20000201400 */
[C---:B------:R-:W-:Y:S01]  /*6a10*/  FFMA.FTZ R53, -R0.reuse, R64, R78 ;  /* 0x0000004000357223 */ /* 0x040fe2000001014e */
[----:B------:R-:W-:Y:S01]  /*6a20*/  I2FP.F32.S32 R66, R54 ;  /* 0x0000003600427245 */ /* 0x000fe20000201400 */
[----:B------:R-:W-:Y:S01]  /*6a30*/  FFMA.FTZ R209, -R0, R58, R47 ;  /* 0x0000003a00d17223 */ /* 0x000fe2000001012f */
[C---:B------:R-:W-:Y:S01]  /*6a40*/  IADD3 R64, PT, PT, R76.reuse, 0x38, RZ ;  /* 0x000000384c407810 */ /* 0x040fe20007ffe0ff */
[----:B------:R-:W-:Y:S02]  /*6a50*/  VIADD R58, R76, 0x40 ;  /* 0x000000404c3a7836 */ /* 0x000fe40000000000 */
[C---:B------:R-:W-:Y:S01]  /*6a60*/  FFMA.FTZ R54, -R0.reuse, R65, R69 ;  /* 0x0000004100367223 */ /* 0x040fe20000010145 */
[----:B------:R-:W-:Y:S01]  /*6a70*/  FFMA.FTZ R208, -R0, R66, R46 ;  /* 0x0000004200d07223 */ /* 0x000fe2000001012e */
[----:B------:R-:W-:Y:S01]  /*6a80*/  FSEL R46, R55, -INF , !P4 ;  /* 0xff800000372e7808 */ /* 0x000fe20006000000 */
[C---:B------:R-:W-:Y:S01]  /*6a90*/  IMAD.IADD R64, R34.reuse, 0x1, -R64 ;  /* 0x0000000122407824 */ /* 0x040fe200078e0a40 */
[----:B------:R-:W-:Y:S01]  /*6aa0*/  FSEL R47, R63, -INF , !P0 ;  /* 0xff8000003f2f7808 */ /* 0x000fe20004000000 */
[----:B------:R-:W-:Y:S01]  /*6ab0*/  IMAD.IADD R55, R34, 0x1, -R58 ;  /* 0x0000000122377824 */ /* 0x000fe200078e0a3a */
[----:B------:R-:W-:Y:S01]  /*6ac0*/  FSEL R209, R209, -INF , !P0 ;  /* 0xff800000d1d17808 */ /* 0x000fe20004000000 */
[----:B------:R-:W-:Y:S01]  /*6ad0*/  VIADD R69, R76, 0x50 ;  /* 0x000000504c457836 */ /* 0x000fe20000000000 */
[----:B------:R-:W-:Y:S01]  /*6ae0*/  IABS R64, R64 ;  /* 0x0000004000407213 */ /* 0x000fe20000000000 */
[----:B------:R-:W-:Y:S01]  /*6af0*/  IMAD.IADD R63, R34, 0x1, -R68 ;  /* 0x00000001223f7824 */ /* 0x000fe200078e0a44 */
[----:B------:R-:W-:Y:S01]  /*6b00*/  IABS R55, R55 ;  /* 0x0000003700377213 */ /* 0x000fe20000000000 */
[----:B------:R-:W-:Y:S01]  /*6b10*/  VIADD R66, R76, 0x48 ;  /* 0x000000484c427836 */ /* 0x000fe20000000000 */
[----:B------:R-:W-:Y:S01]  /*6b20*/  I2FP.F32.S32 R64, R64 ;  /* 0x0000004000407245 */ /* 0x000fe20000201400 */
[----:B------:R-:W-:Y:S01]  /*6b30*/  FFMA.FTZ R62, -R0, R62, R83 ;  /* 0x0000003e003e7223 */ /* 0x000fe20000010153 */
[----:B------:R-:W-:Y:S01]  /*6b40*/  I2FP.F32.S32 R55, R55 ;  /* 0x0000003700377245 */ /* 0x000fe20000201400 */
[----:B------:R-:W-:Y:S01]  /*6b50*/  VIADD R65, R76, 0x49 ;  /* 0x000000494c417836 */ /* 0x000fe20000000000 */
[----:B------:R-:W-:Y:S01]  /*6b60*/  IABS R63, R63 ;  /* 0x0000003f003f7213 */ /* 0x000fe20000000000 */
[----:B------:R-:W-:Y:S01]  /*6b70*/  FFMA.FTZ R70, -R0, R64, R70 ;  /* 0x0000004000467223 */ /* 0x000fe20000010146 */
[----:B------:R-:W-:-:S02]  /*6b80*/  VIADD R64, R76, 0x41 ;  /* 0x000000414c407836 */ /* 0x000fc40000000000 */
[----:B------:R-:W-:Y:S01]  /*6b90*/  FFMA.FTZ R84, -R0, R55, R84 ;  /* 0x0000003700547223 */ /* 0x000fe20000010154 */
[----:B------:R-:W-:Y:S01]  /*6ba0*/  FSEL R55, R21, -INF , !P5 ;  /* 0xff80000015377808 */ /* 0x000fe20006800000 */
[C---:B------:R-:W-:Y:S01]  /*6bb0*/  IMAD.IADD R21, R77.reuse, 0x1, -R69 ;  /* 0x000000014d157824 */ /* 0x040fe200078e0a45 */
[----:B------:R-:W-:Y:S01]  /*6bc0*/  FSEL R207, R70, -INF , !P5 ;  /* 0xff80000046cf7808 */ /* 0x000fe20006800000 */
[----:B------:R-:W-:Y:S01]  /*6bd0*/  IMAD.IADD R64, R34, 0x1, -R64 ;  /* 0x0000000122407824 */ /* 0x000fe200078e0a40 */
[----:B------:R-:W-:Y:S01]  /*6be0*/  ISETP.GE.AND P0, PT, R66, R41, PT ;  /* 0x000000294200720c */ /* 0x000fe20003f06270 */
[----:B------:R-:W-:Y:S01]  /*6bf0*/  IMAD.IADD R66, R77, 0x1, -R66 ;  /* 0x000000014d427824 */ /* 0x000fe200078e0a42 */
[----:B------:R-:W-:Y:S01]  /*6c00*/  IABS R21, R21 ;  /* 0x0000001500157213 */ /* 0x000fe20000000000 */
[C---:B------:R-:W-:Y:S01]  /*6c10*/  VIADD R83, R76.reuse, 0x71 ;  /* 0x000000714c537836 */ /* 0x040fe20000000000 */
[----:B------:R-:W-:Y:S01]  /*6c20*/  IABS R64, R64 ;  /* 0x0000004000407213 */ /* 0x000fe20000000000 */
[----:B------:R-:W-:Y:S01]  /*6c30*/  VIADD R68, R76, 0x58 ;  /* 0x000000584c447836 */ /* 0x000fe20000000000 */
[----:B------:R-:W-:-:S02]  /*6c40*/  I2FP.F32.S32 R63, R63 ;  /* 0x0000003f003f7245 */ /* 0x000fc40000201400 */
[----:B------:R-:W-:Y:S02]  /*6c50*/  ISETP.GE.AND P5, PT, R69, R41, PT ;  /* 0x000000294500720c */ /* 0x000fe40003fa6270 */
[----:B------:R-:W-:Y:S01]  /*6c60*/  I2FP.F32.S32 R69, R21 ;  /* 0x0000001500457245 */ /* 0x000fe20000201400 */
[----:B------:R-:W-:Y:S01]  /*6c70*/  FFMA.FTZ R75, -R0, R63, R75 ;  /* 0x0000003f004b7223 */ /* 0x000fe2000001014b */
[----:B------:R-:W-:Y:S01]  /*6c80*/  I2FP.F32.S32 R21, R64 ;  /* 0x0000004000157245 */ /* 0x000fe20000201400 */
[----:B------:R-:W-:Y:S01]  /*6c90*/  VIADD R63, R76, 0x48 ;  /* 0x000000484c3f7836 */ /* 0x000fe20000000000 */
[----:B------:R-:W-:Y:S01]  /*6ca0*/  IABS R58, R66 ;  /* 0x00000042003a7213 */ /* 0x000fe20000000000 */
[----:B------:R-:W-:Y:S01]  /*6cb0*/  FFMA.FTZ R64, -R0, R69, R92 ;  /* 0x0000004500407223 */ /* 0x000fe2000001015c */
[----:B------:R-:W-:Y:S01]  /*6cc0*/  IADD3 R66, PT, PT, R76, 0x51, RZ ;  /* 0x000000514c427810 */ /* 0x000fe20007ffe0ff */
[----:B------:R-:W-:Y:S01]  /*6cd0*/  FFMA.FTZ R85, -R0, R21, R85 ;  /* 0x0000001500557223 */ /* 0x000fe20000010155 */
[----:B------:R-:W-:Y:S01]  /*6ce0*/  VIADD R21, R76, 0x51 ;  /* 0x000000514c157836 */ /* 0x000fe20000000000 */
[----:B------:R-:W-:Y:S01]  /*6cf0*/  FSEL R54, R54, -INF , !P3 ;  /* 0xff80000036367808 */ /* 0x000fe20005800000 */
[C---:B------:R-:W-:Y:S01]  /*6d00*/  IMAD.IADD R63, R34.reuse, 0x1, -R63 ;  /* 0x00000001223f7824 */ /* 0x040fe200078e0a3f */
[----:B------:R-:W-:Y:S01]  /*6d10*/  FSEL R206, R75, -INF , !P3 ;  /* 0xff8000004bce7808 */ /* 0x000fe20005800000 */
[----:B------:R-:W-:Y:S01]  /*6d20*/  IMAD.IADD R21, R34, 0x1, -R21 ;  /* 0x0000000122157824 */ /* 0x000fe200078e0a15 */
[----:B------:R-:W-:Y:S01]  /*6d30*/  ISETP.GE.AND P3, PT, R66, R41, PT ;  /* 0x000000294200720c */ /* 0x000fe20003f66270 */
[----:B------:R-:W-:Y:S01]  /*6d40*/  IMAD.IADD R66, R77, 0x1, -R66 ;  /* 0x000000014d427824 */ /* 0x000fe200078e0a42 */
[----:B------:R-:W-:Y:S01]  /*6d50*/  IABS R63, R63 ;  /* 0x0000003f003f7213 */ /* 0x000fe20000000000 */
[----:B------:R-:W-:Y:S01]  /*6d60*/  VIADD R69, R76, 0x50 ;  /* 0x000000504c457836 */ /* 0x000fe20000000000 */
[----:B------:R-:W-:-:S02]  /*6d70*/  IABS R21, R21 ;  /* 0x0000001500157213 */ /* 0x000fc40000000000 */
[----:B------:R-:W-:Y:S01]  /*6d80*/  IABS R66, R66 ;  /* 0x0000004200427213 */ /* 0x000fe20000000000 */
[----:B------:R-:W-:Y:S01]  /*6d90*/  IMAD.IADD R69, R34, 0x1, -R69 ;  /* 0x0000000122457824 */ /* 0x000fe200078e0a45 */
[----:B------:R-:W-:Y:S02]  /*6da0*/  I2FP.F32.S32 R21, R21 ;  /* 0x0000001500157245 */ /* 0x000fe40000201400 */
[----:B------:R-:W-:Y:S02]  /*6db0*/  I2FP.F32.S32 R66, R66 ;  /* 0x0000004200427245 */ /* 0x000fe40000201400 */
[----:B------:R-:W-:Y:S01]  /*6dc0*/  I2FP.F32.S32 R70, R63 ;  /* 0x0000003f00467245 */ /* 0x000fe20000201400 */
[C---:B------:R-:W-:Y:S01]  /*6dd0*/  FFMA.FTZ R95, -R0.reuse, R21, R95 ;  /* 0x00000015005f7223 */ /* 0x040fe2000001015f */
[----:B------:R-:W-:Y:S01]  /*6de0*/  IABS R69, R69 ;  /* 0x0000004500457213 */ /* 0x000fe20000000000 */
[----:B------:R-:W-:Y:S01]  /*6df0*/  FFMA.FTZ R63, -R0, R66, R93 ;  /* 0x00000042003f7223 */ /* 0x000fe2000001015d */
[----:B------:R-:W-:-:S02]  /*6e00*/  VIADD R66, R76, 0x59 ;  /* 0x000000594c427836 */ /* 0x000fc40000000000 */
[----:B------:R-:W-:Y:S01]  /*6e10*/  FFMA.FTZ R90, -R0, R70, R90 ;  /* 0x00000046005a7223 */ /* 0x000fe2000001015a */
[----:B------:R-:W-:Y:S01]  /*6e20*/  FSEL R158, R95, -INF , !P3 ;  /* 0xff8000005f9e7808 */ /* 0x000fe20005800000 */
[C---:B------:R-:W-:Y:S01]  /*6e30*/  VIADD R70, R76.reuse, 0x49 ;  /* 0x000000494c467836 */ /* 0x040fe20000000000 */
[----:B------:R-:W-:Y:S01]  /*6e40*/  FSEL R63, R63, -INF , !P3 ;  /* 0xff8000003f3f7808 */ /* 0x000fe20005800000 */
[----:B------:R-:W-:Y:S01]  /*6e50*/  VIADD R21, R76, 0x59 ;  /* 0x000000594c157836 */ /* 0x000fe20000000000 */
[----:B------:R-:W-:Y:S01]  /*6e60*/  ISETP.GE.AND P3, PT, R72, R41, PT ;  /* 0x000000294800720c */ /* 0x000fe20003f66270 */
[----:B------:R-:W-:Y:S01]  /*6e70*/  IMAD.IADD R72, R77, 0x1, -R72 ;  /* 0x000000014d487824 */ /* 0x000fe200078e0a48 */
[----:B------:R-:W-:Y:S01]  /*6e80*/  I2FP.F32.S32 R69, R69 ;  /* 0x0000004500457245 */ /* 0x000fe20000201400 */
[----:B------:R-:W-:Y:S01]  /*6e90*/  IMAD.IADD R70, R34, 0x1, -R70 ;  /* 0x0000000122467824 */ /* 0x000fe200078e0a46 */
[----:B------:R-:W-:Y:S02]  /*6ea0*/  FSEL R208, R208, -INF , !P4 ;  /* 0xff800000d0d07808 */ /* 0x000fe40006000000 */
[----:B------:R-:W-:Y:S01]  /*6eb0*/  IABS R72, R72 ;  /* 0x0000004800487213 */ /* 0x000fe20000000000 */
[----:B------:R-:W-:Y:S01]  /*6ec0*/  FFMA.FTZ R94, -R0, R69, R94 ;  /* 0x00000045005e7223 */ /* 0x000fe2000001015e */
[----:B------:R-:W-:Y:S01]  /*6ed0*/  FSEL R62, R62, -INF , !P1 ;  /* 0xff8000003e3e7808 */ /* 0x000fe20004800000 */
[----:B------:R-:W-:Y:S01]  /*6ee0*/  VIADD R69, R76, 0x58 ;  /* 0x000000584c457836 */ /* 0x000fe20000000000 */
[----:B------:R-:W-:-:S02]  /*6ef0*/  I2FP.F32.S32 R72, R72 ;  /* 0x0000004800487245 */ /* 0x000fc40000201400 */
[----:B------:R-:W-:Y:S01]  /*6f00*/  FSEL R205, R85, -INF , !P1 ;  /* 0xff80000055cd7808 */ /* 0x000fe20004800000 */
[----:B------:R-:W-:Y:S01]  /*6f10*/  IMAD.IADD R69, R34, 0x1, -R69 ;  /* 0x0000000122457824 */ /* 0x000fe200078e0a45 */
[-C--:B------:R-:W-:Y:S01]  /*6f20*/  ISETP.GE.AND P4, PT, R65, R41.reuse, PT ;  /* 0x000000294100720c */ /* 0x080fe20003f86270 */
[----:B------:R-:W-:Y:S01]  /*6f30*/  FFMA.FTZ R78, -R0, R72, R109 ;  /* 0x00000048004e7223 */ /* 0x000fe2000001016d */
[----:B------:R-:W-:Y:S01]  /*6f40*/  VIADD R72, R76, 0x60 ;  /* 0x000000604c487836 */ /* 0x000fe20000000000 */
[-C--:B------:R-:W-:Y:S01]  /*6f50*/  ISETP.GE.AND P1, PT, R66, R41.reuse, PT ;  /* 0x000000294200720c */ /* 0x080fe20003f26270 */
[C---:B------:R-:W-:Y:S01]  /*6f60*/  IMAD.IADD R65, R77.reuse, 0x1, -R65 ;  /* 0x000000014d417824 */ /* 0x040fe200078e0a41 */
[----:B------:R-:W-:Y:S01]  /*6f70*/  FSEL R64, R64, -INF , !P5 ;  /* 0xff80000040407808 */ /* 0x000fe20006800000 */
[----:B------:R-:W-:Y:S01]  /*6f80*/  IMAD.IADD R72, R34, 0x1, -R72 ;  /* 0x0000000122487824 */ /* 0x000fe200078e0a48 */
[----:B------:R-:W-:Y:S01]  /*6f90*/  FSEL R162, R94, -INF , !P5 ;  /* 0xff8000005ea27808 */ /* 0x000fe20006800000 */
[----:B------:R-:W-:Y:S01]  /*6fa0*/  IMAD.IADD R66, R77, 0x1, -R66 ;  /* 0x000000014d427824 */ /* 0x000fe200078e0a42 */
[----:B------:R-:W-:Y:S01]  /*6fb0*/  ISETP.GE.AND P5, PT, R71, R41, PT ;  /* 0x000000294700720c */ /* 0x000fe20003fa6270 */
[----:B------:R-:W-:Y:S01]  /*6fc0*/  IMAD.IADD R71, R77, 0x1, -R71 ;  /* 0x000000014d477824 */ /* 0x000fe200078e0a47 */
[----:B------:R-:W-:-:S02]  /*6fd0*/  IABS R72, R72 ;  /* 0x0000004800487213 */ /* 0x000fc40000000000 */
[----:B------:R-:W-:Y:S02]  /*6fe0*/  IADD3 R21, PT, PT, -R21, R34, RZ ;  /* 0x0000002215157210 */ /* 0x000fe40007ffe1ff */
[----:B------:R-:W-:Y:S02]  /*6ff0*/  I2FP.F32.S32 R72, R72 ;  /* 0x0000004800487245 */ /* 0x000fe40000201400 */
[----:B------:R-:W-:Y:S02]  /*7000*/  IABS R65, R65 ;  /* 0x0000004100417213 */ /* 0x000fe40000000000 */
[----:B------:R-:W-:Y:S01]  /*7010*/  IABS R66, R66 ;  /* 0x0000004200427213 */ /* 0x000fe20000000000 */
[----:B------:R-:W-:Y:S01]  /*7020*/  FFMA.FTZ R104, -R0, R72, R104 ;  /* 0x0000004800687223 */ /* 0x000fe20000010168 */
[----:B------:R-:W-:Y:S01]  /*7030*/  IABS R70, R70 ;  /* 0x0000004600467213 */ /* 0x000fe20000000000 */
[----:B------:R-:W2:Y:S01]  /*7040*/  LD.E R72, desc[UR4][R2.64+0xdc] ;  /* 0x0000dc0402487980 */ /* 0x000ea2000c101900 */
[----:B------:R-:W-:-:S02]  /*7050*/  IABS R21, R21 ;  /* 0x0000001500157213 */ /* 0x000fc40000000000 */
[----:B------:R-:W-:Y:S02]  /*7060*/  IABS R71, R71 ;  /* 0x0000004700477213 */ /* 0x000fe40000000000 */
[----:B------:R-:W-:Y:S02]  /*7070*/  IABS R69, R69 ;  /* 0x0000004500457213 */ /* 0x000fe40000000000 */
[----:B------:R-:W-:Y:S02]  /*7080*/  I2FP.F32.S32 R58, R58 ;  /* 0x0000003a003a7245 */ /* 0x000fe40000201400 */
[----:B------:R-:W-:Y:S02]  /*7090*/  I2FP.F32.S32 R65, R65 ;  /* 0x0000004100417245 */ /* 0x000fe40000201400 */
[----:B------:R-:W-:Y:S01]  /*70a0*/  I2FP.F32.S32 R66, R66 ;  /* 0x0000004200427245 */ /* 0x000fe20000201400 */
[C---:B------:R-:W-:Y:S01]  /*70b0*/  FFMA.FTZ R58, -R0.reuse, R58, R86 ;  /* 0x0000003a003a7223 */ /* 0x040fe20000010156 */
[----:B------:R-:W-:Y:S01]  /*70c0*/  I2FP.F32.S32 R70, R70 ;  /* 0x0000004600467245 */ /* 0x000fe20000201400 */
[C---:B------:R-:W-:Y:S01]  /*70d0*/  FFMA.FTZ R65, -R0.reuse, R65, R88 ;  /* 0x0000004100417223 */ /* 0x040fe20000010158 */
[----:B------:R-:W-:Y:S01]  /*70e0*/  I2FP.F32.S32 R21, R21 ;  /* 0x0000001500157245 */ /* 0x000fe20000201400 */
[C---:B------:R-:W-:Y:S01]  /*70f0*/  FFMA.FTZ R66, -R0.reuse, R66, R97 ;  /* 0x0000004200427223 */ /* 0x040fe20000010161 */
[----:B------:R-:W-:Y:S01]  /*7100*/  I2FP.F32.S32 R75, R71 ;  /* 0x00000047004b7245 */ /* 0x000fe20000201400 */
[C---:B------:R-:W-:Y:S01]  /*7110*/  FFMA.FTZ R91, -R0.reuse, R70, R91 ;  /* 0x00000046005b7223 */ /* 0x040fe2000001015b */
[----:B------:R-:W-:Y:S01]  /*7120*/  I2FP.F32.S32 R71, R69 ;  /* 0x0000004500477245 */ /* 0x000fe20000201400 */
[----:B------:R-:W-:Y:S01]  /*7130*/  FFMA.FTZ R100, -R0, R21, R100 ;  /* 0x0000001500647223 */ /* 0x000fe20000010164 */
[----:B------:R-:W-:Y:S01]  /*7140*/  VIADD R70, R76, 0x61 ;  /* 0x000000614c467836 */ /* 0x000fe20000000000 */
[----:B------:R-:W-:Y:S01]  /*7150*/  FSEL R58, R58, -INF , !P0 ;  /* 0xff8000003a3a7808 */ /* 0x000fe20004000000 */
[----:B------:R-:W-:-:S02]  /*7160*/  VIADD R21, R76, 0x68 ;  /* 0x000000684c157836 */ /* 0x000fc40000000000 */
[----:B------:R-:W-:Y:S01]  /*7170*/  FFMA.FTZ R98, -R0, R71, R98 ;  /* 0x0000004700627223 */ /* 0x000fe20000010162 */
[----:B------:R-:W-:Y:S01]  /*7180*/  VIADD R71, R76, 0x61 ;  /* 0x000000614c477836 */ /* 0x000fe20000000000 */
[----:B------:R-:W-:Y:S01]  /*7190*/  FSEL R152, R90, -INF , !P0 ;  /* 0xff8000005a987808 */ /* 0x000fe20004000000 */
[C---:B------:R-:W-:Y:S01]  /*71a0*/  IMAD.IADD R21, R34.reuse, 0x1, -R21 ;  /* 0x0000000122157824 */ /* 0x040fe200078e0a15 */
[----:B------:R-:W-:Y:S01]  /*71b0*/  FSEL R65, R65, -INF , !P4 ;  /* 0xff80000041417808 */ /* 0x000fe20006000000 */
[----:B------:R-:W-:Y:S01]  /*71c0*/  IMAD.IADD R71, R34, 0x1, -R71 ;  /* 0x0000000122477824 */ /* 0x000fe200078e0a47 */
[----:B------:R-:W-:Y:S01]  /*71d0*/  FSEL R153, R91, -INF , !P4 ;  /* 0xff8000005b997808 */ /* 0x000fe20006000000 */
[----:B------:R-:W-:Y:S01]  /*71e0*/  FFMA.FTZ R69, -R0, R75, R108 ;  /* 0x0000004b00457223 */ /* 0x000fe2000001016c */
[----:B------:R-:W-:Y:S02]  /*71f0*/  FSEL R66, R66, -INF , !P1 ;  /* 0xff80000042427808 */ /* 0x000fe40004800000 */
[----:B------:R-:W-:-:S02]  /*7200*/  FSEL R154, R84, -INF , !P2 ;  /* 0xff800000549a7808 */ /* 0x000fc40005000000 */
[----:B------:R-:W-:Y:S01]  /*7210*/  FSEL R161, R100, -INF , !P1 ;  /* 0xff80000064a17808 */ /* 0x000fe20004800000 */
[C---:B------:R-:W-:Y:S01]  /*7220*/  VIADD R85, R76.reuse, 0x80 ;  /* 0x000000804c557836 */ /* 0x040fe20000000000 */
[-C--:B------:R-:W-:Y:S01]  /*7230*/  ISETP.GE.AND P0, PT, R73, R41.reuse, PT ;  /* 0x000000294900720c */ /* 0x080fe20003f06270 */
[----:B------:R-:W-:Y:S01]  /*7240*/  VIADD R75, R76, 0x70 ;  /* 0x000000704c4b7836 */ /* 0x000fe20000000000 */
[-C--:B------:R-:W-:Y:S01]  /*7250*/  ISETP.GE.AND P4, PT, R70, R41.reuse, PT ;  /* 0x000000294600720c */ /* 0x080fe20003f86270 */
[----:B------:R-:W-:Y:S01]  /*7260*/  IMAD.IADD R70, R77, 0x1, -R70 ;  /* 0x000000014d467824 */ /* 0x000fe200078e0a46 */
[----:B------:R-:W-:Y:S01]  /*7270*/  ISETP.GE.AND P1, PT, R83, R41, PT ;  /* 0x000000295300720c */ /* 0x000fe20003f26270 */
[C---:B------:R-:W-:Y:S01]  /*7280*/  IMAD.IADD R83, R77.reuse, 0x1, -R83 ;  /* 0x000000014d537824 */ /* 0x040fe200078e0a53 */
[----:B------:R-:W-:Y:S02]  /*7290*/  IADD3 R73, PT, PT, R77, -R73, RZ ;  /* 0x800000494d497210 */ /* 0x000fe40007ffe0ff */
        /* <DEDUP_REMOVED lines=12> */
[----:B------:R-:W-:Y:S01]  /*7360*/  IADD3 R83, PT, PT, R76, 0x78, RZ ;  /* 0x000000784c537810 */ /* 0x000fe20007ffe0ff */
[----:B------:R-:W-:Y:S01]  /*7370*/  FFMA.FTZ R105, -R0, R71, R105 ;  /* 0x0000004700697223 */ /* 0x000fe20000010169 */
[C---:B------:R-:W-:Y:S01]  /*7380*/  VIADD R84, R76.reuse, 0x79 ;  /* 0x000000794c547836 */ /* 0x040fe20000000000 */
[----:B------:R-:W-:Y:S01]  /*7390*/  I2FP.F32.S32 R21, R21 ;  /* 0x0000001500157245 */ /* 0x000fe20000201400 */
[----:B------:R-:W-:Y:S01]  /*73a0*/  VIADD R71, R76, 0x69 ;  /* 0x000000694c477836 */ /* 0x000fe20000000000 */
[----:B------:R-:W-:-:S02]  /*73b0*/  FSEL R73, R73, -INF , !P0 ;  /* 0xff80000049497808 */ /* 0x000fc40004000000 */
[----:B------:R-:W-:Y:S01]  /*73c0*/  FSEL R179, R104, -INF , !P0 ;  /* 0xff80000068b37808 */ /* 0x000fe20004000000 */
[----:B------:R-:W-:Y:S01]  /*73d0*/  FFMA.FTZ R111, -R0, R21, R111 ;  /* 0x00000015006f7223 */ /* 0x000fe2000001016f */
[-C--:B------:R-:W-:Y:S01]  /*73e0*/  ISETP.GE.AND P0, PT, R83, R41.reuse, PT ;  /* 0x000000295300720c */ /* 0x080fe20003f06270 */
[----:B------:R-:W-:Y:S01]  /*73f0*/  IMAD.IADD R83, R77, 0x1, -R83 ;  /* 0x000000014d537824 */ /* 0x000fe200078e0a53 */
[----:B------:R-:W-:Y:S02]  /*7400*/  FSEL R70, R70, -INF , !P4 ;  /* 0xff80000046467808 */ /* 0x000fe40006000000 */
[----:B------:R-:W-:Y:S02]  /*7410*/  FSEL R169, R105, -INF , !P4 ;  /* 0xff80000069a97808 */ /* 0x000fe40006000000 */
[----:B------:R-:W-:Y:S01]  /*7420*/  ISETP.GE.AND P4, PT, R84, R41, PT ;  /* 0x000000295400720c */ /* 0x000fe20003f86270 */
[----:B------:R-:W-:Y:S01]  /*7430*/  IMAD.IADD R84, R77, 0x1, -R84 ;  /* 0x000000014d547824 */ /* 0x000fe200078e0a54 */
[----:B------:R-:W-:Y:S01]  /*7440*/  FSEL R53, R53, -INF , !P2 ;  /* 0xff80000035357808 */ /* 0x000fe20005000000 */
[----:B------:R-:W-:Y:S01]  /*7450*/  IMAD.IADD R71, R34, 0x1, -R71 ;  /* 0x0000000122477824 */ /* 0x000fe200078e0a47 */
[----:B------:R-:W-:-:S02]  /*7460*/  IABS R83, R83 ;  /* 0x0000005300537213 */ /* 0x000fc40000000000 */
[-C--:B------:R-:W-:Y:S01]  /*7470*/  ISETP.GE.AND P2, PT, R68, R41.reuse, PT ;  /* 0x000000294400720c */ /* 0x080fe20003f46270 */
[----:B------:R-:W-:Y:S01]  /*7480*/  IMAD.IADD R68, R77, 0x1, -R68 ;  /* 0x000000014d447824 */ /* 0x000fe200078e0a44 */
[----:B------:R-:W-:Y:S02]  /*7490*/  FSEL R69, R69, -INF , !P5 ;  /* 0xff80000045457808 */ /* 0x000fe40006800000 */
[----:B------:R-:W-:Y:S02]  /*74a0*/  FSEL R186, R111, -INF , !P5 ;  /* 0xff8000006fba7808 */ /* 0x000fe40006800000 */
[----:B------:R-:W-:Y:S02]  /*74b0*/  IABS R84, R84 ;  /* 0x0000005400547213 */ /* 0x000fe40000000000 */
[----:B------:R-:W-:Y:S01]  /*74c0*/  ISETP.GE.AND P5, PT, R85, R41, PT ;  /* 0x000000295500720c */ /* 0x000fe20003fa6270 */
[----:B------:R-:W-:Y:S01]  /*74d0*/  IMAD.IADD R85, R77, 0x1, -R85 ;  /* 0x000000014d557824 */ /* 0x000fe200078e0a55 */
[----:B------:R-:W-:-:S02]  /*74e0*/  IABS R71, R71 ;  /* 0x0000004700477213 */ /* 0x000fc40000000000 */
[----:B------:R-:W-:Y:S02]  /*74f0*/  I2FP.F32.S32 R86, R83 ;  /* 0x0000005300567245 */ /* 0x000fe40000201400 */
[----:B------:R-:W-:Y:S02]  /*7500*/  I2FP.F32.S32 R83, R84 ;  /* 0x0000005400537245 */ /* 0x000fe40000201400 */
[----:B------:R-:W-:Y:S02]  /*7510*/  I2FP.F32.S32 R84, R71 ;  /* 0x0000004700547245 */ /* 0x000fe40000201400 */
[----:B------:R-:W-:Y:S02]  /*7520*/  IABS R68, R68 ;  /* 0x0000004400447213 */ /* 0x000fe40000000000 */
[----:B------:R-:W-:Y:S01]  /*7530*/  IABS R85, R85 ;  /* 0x0000005500557213 */ /* 0x000fe20000000000 */
[----:B------:R-:W-:Y:S01]  /*7540*/  FFMA.FTZ R112, -R0, R84, R112 ;  /* 0x0000005400707223 */ /* 0x000fe20000010170 */
[----:B------:R-:W-:Y:S01]  /*7550*/  I2FP.F32.S32 R68, R68 ;  /* 0x0000004400447245 */ /* 0x000fe20000201400 */
[C---:B------:R-:W-:Y:S01]  /*7560*/  VIADD R84, R76.reuse, 0x79 ;  /* 0x000000794c547836 */ /* 0x040fe20000000000 */
[----:B------:R-:W-:Y:S01]  /*7570*/  I2FP.F32.S32 R85, R85 ;  /* 0x0000005500557245 */ /* 0x000fe20000201400 */
[----:B------:R-:W-:Y:S01]  /*7580*/  VIADD R21, R76, 0x70 ;  /* 0x000000704c157836 */ /* 0x000fe20000000000 */
[----:B------:R-:W-:Y:S01]  /*7590*/  FSEL R160, R98, -INF , !P2 ;  /* 0xff80000062a07808 */ /* 0x000fe20005000000 */
[----:B------:R-:W-:Y:S01]  /*75a0*/  FFMA.FTZ R68, -R0, R68, R96 ;  /* 0x0000004400447223 */ /* 0x000fe20000010160 */
[----:B------:R-:W-:-:S02]  /*75b0*/  IMAD.IADD R84, R34, 0x1, -R84 ;  /* 0x0000000122547824 */ /* 0x000fc400078e0a54 */
[----:B------:R-:W-:Y:S01]  /*75c0*/  FFMA.FTZ R71, -R0, R85, R125 ;  /* 0x0000005500477223 */ /* 0x000fe2000001017d */
[----:B------:R-:W-:Y:S01]  /*75d0*/  VIADD R85, R76, 0x78 ;  /* 0x000000784c557836 */ /* 0x000fe20000000000 */
[----:B------:R-:W-:Y:S02]  /*75e0*/  FSEL R68, R68, -INF , !P2 ;  /* 0xff80000044447808 */ /* 0x000fe40005000000 */
[----:B------:R-:W-:Y:S01]  /*75f0*/  IABS R84, R84 ;  /* 0x0000005400547213 */ /* 0x000fe20000000000 */
[C---:B------:R-:W-:Y:S01]  /*7600*/  IMAD.IADD R85, R34.reuse, 0x1, -R85 ;  /* 0x0000000122557824 */ /* 0x040fe200078e0a55 */
[----:B------:R-:W-:Y:S01]  /*7610*/  ISETP.GE.AND P2, PT, R75, R41, PT ;  /* 0x000000294b00720c */ /* 0x000fe20003f46270 */
[----:B------:R-:W-:Y:S02]  /*7620*/  IMAD.IADD R75, R77, 0x1, -R75 ;  /* 0x000000014d4b7824 */ /* 0x000fe400078e0a4b */
[----:B------:R-:W-:Y:S01]  /*7630*/  IMAD.IADD R21, R34, 0x1, -R21 ;  /* 0x0000000122157824 */ /* 0x000fe200078e0a15 */
[----:B------:R-:W-:-:S02]  /*7640*/  I2FP.F32.S32 R84, R84 ;  /* 0x0000005400547245 */ /* 0x000fc40000201400 */
[----:B------:R-:W-:Y:S02]  /*7650*/  IABS R85, R85 ;  /* 0x0000005500557213 */ /* 0x000fe40000000000 */
[----:B------:R-:W-:Y:S02]  /*7660*/  IABS R75, R75 ;  /* 0x0000004b004b7213 */ /* 0x000fe40000000000 */
[----:B------:R-:W-:Y:S01]  /*7670*/  IABS R21, R21 ;  /* 0x0000001500157213 */ /* 0x000fe20000000000 */
[----:B------:R-:W-:Y:S01]  /*7680*/  FFMA.FTZ R123, -R0, R84, R123 ;  /* 0x00000054007b7223 */ /* 0x000fe2000001017b */
[----:B------:R-:W-:Y:S01]  /*7690*/  I2FP.F32.S32 R85, R85 ;  /* 0x0000005500557245 */ /* 0x000fe20000201400 */
[----:B------:R-:W-:Y:S01]  /*76a0*/  VIADD R84, R76, 0x81 ;  /* 0x000000814c547836 */ /* 0x000fe20000000000 */
[----:B------:R-:W-:Y:S02]  /*76b0*/  I2FP.F32.S32 R75, R75 ;  /* 0x0000004b004b7245 */ /* 0x000fe40000201400 */
[----:B------:R-:W-:Y:S01]  /*76c0*/  I2FP.F32.S32 R21, R21 ;  /* 0x0000001500157245 */ /* 0x000fe20000201400 */
[----:B------:R-:W-:Y:S01]  /*76d0*/  FFMA.FTZ R120, -R0, R86, R120 ;  /* 0x0000005600787223 */ /* 0x000fe20000010178 */
[----:B------:R-:W-:-:S02]  /*76e0*/  VIADD R88, R76, 0x81 ;  /* 0x000000814c587836 */ /* 0x000fc40000000000 */
[----:B------:R-:W-:Y:S01]  /*76f0*/  FFMA.FTZ R122, -R0, R85, R122 ;  /* 0x00000055007a7223 */ /* 0x000fe2000001017a */
[----:B------:R-:W-:Y:S02]  /*7700*/  IMAD.IADD R84, R34, 0x1, -R84 ;  /* 0x0000000122547824 */ /* 0x000fe400078e0a54 */
[----:B------:R-:W-:Y:S01]  /*7710*/  FFMA.FTZ R75, -R0, R75, R116 ;  /* 0x0000004b004b7223 */ /* 0x000fe20000010174 */
[----:B------:R-:W-:Y:S02]  /*7720*/  VIADD R86, R76, 0x71 ;  /* 0x000000714c567836 */ /* 0x000fe40000000000 */
[----:B------:R-:W-:Y:S01]  /*7730*/  FFMA.FTZ R115, -R0, R21, R115 ;  /* 0x0000001500737223 */ /* 0x000fe20000010173 */
[----:B------:R-:W-:Y:S01]  /*7740*/  VIADD R85, R76, 0x80 ;  /* 0x000000804c557836 */ /* 0x000fe20000000000 */
[----:B------:R-:W-:Y:S01]  /*7750*/  FSEL R78, R78, -INF , !P3 ;  /* 0xff8000004e4e7808 */ /* 0x000fe20005800000 */
[----:B------:R-:W-:Y:S01]  /*7760*/  VIADD R21, R76, 0x88 ;  /* 0x000000884c157836 */ /* 0x000fe20000000000 */
[----:B------:R-:W-:Y:S01]  /*7770*/  FSEL R187, R112, -INF , !P3 ;  /* 0xff80000070bb7808 */ /* 0x000fe20005800000 */
[----:B------:R-:W-:Y:S01]  /*7780*/  IMAD.IADD R86, R34, 0x1, -R86 ;  /* 0x0000000122567824 */ /* 0x000fe200078e0a56 */
[----:B------:R-:W-:-:S02]  /*7790*/  ISETP.GE.AND P3, PT, R88, R41, PT ;  /* 0x000000295800720c */ /* 0x000fc40003f66270 */
[----:B------:R-:W-:Y:S02]  /*77a0*/  IABS R84, R84 ;  /* 0x0000005400547213 */ /* 0x000fe40000000000 */
[----:B------:R-:W-:Y:S02]  /*77b0*/  IADD3 R88, PT, PT, R77, -R88, RZ ;  /* 0x800000584d587210 */ /* 0x000fe40007ffe0ff */
[----:B------:R-:W-:Y:S02]  /*77c0*/  FSEL R75, R75, -INF , !P2 ;  /* 0xff8000004b4b7808 */ /* 0x000fe40005000000 */
[----:B------:R-:W-:Y:S02]  /*77d0*/  FSEL R202, R115, -INF , !P2 ;  /* 0xff80000073ca7808 */ /* 0x000fe40005000000 */
[----:B------:R-:W-:Y:S02]  /*77e0*/  IADD3 R85, PT, PT, -R85, R34, RZ ;  /* 0x0000002255557210 */ /* 0x000fe40007ffe1ff */
[----:B------:R-:W-:Y:S01]  /*77f0*/  ISETP.GE.AND P2, PT, R21, R41, PT ;  /* 0x000000291500720c */ /* 0x000fe20003f46270 */
[----:B------:R-:W-:Y:S01]  /*7800*/  IMAD.IADD R21, R77, 0x1, -R21 ;  /* 0x000000014d157824 */ /* 0x000fe200078e0a15 */
[----:B------:R-:W-:-:S02]  /*7810*/  I2FP.F32.S32 R84, R84 ;  /* 0x0000005400547245 */ /* 0x000fc40000201400 */
[----:B------:R-:W-:Y:S02]  /*7820*/  IABS R88, R88 ;  /* 0x0000005800587213 */ /* 0x000fe40000000000 */
[----:B------:R-:W-:Y:S02]  /*7830*/  IABS R86, R86 ;  /* 0x0000005600567213 */ /* 0x000fe40000000000 */
[----:B------:R-:W-:Y:S01]  /*7840*/  IABS R85, R85 ;  /* 0x0000005500557213 */ /* 0x000fe20000000000 */
[----:B------:R-:W-:Y:S01]  /*7850*/  FFMA.FTZ R199, -R0, R84, R127 ;  /* 0x0000005400c77223 */ /* 0x000fe2000001017f */
[----:B------:R-:W-:Y:S01]  /*7860*/  IABS R21, R21 ;  /* 0x0000001500157213 */ /* 0x000fe20000000000 */
[----:B------:R-:W-:Y:S01]  /*7870*/  VIADD R84, R76, 0x89 ;  /* 0x000000894c547836 */ /* 0x000fe20000000000 */
[----:B------:R-:W-:Y:S02]  /*7880*/  I2FP.F32.S32 R88, R88 ;  /* 0x0000005800587245 */ /* 0x000fe40000201400 */
[----:B------:R-:W-:-:S02]  /*7890*/  I2FP.F32.S32 R86, R86 ;  /* 0x0000005600567245 */ /* 0x000fc40000201400 */
[----:B------:R-:W-:Y:S02]  /*78a0*/  I2FP.F32.S32 R85, R85 ;  /* 0x0000005500557245 */ /* 0x000fe40000201400 */
[----:B------:R-:W-:Y:S01]  /*78b0*/  FSEL R127, R71, -INF , !P5 ;  /* 0xff800000477f7808 */ /* 0x000fe20006800000 */
[----:B------:R-:W-:Y:S01]  /*78c0*/  VIADD R71, R76, 0x90 ;  /* 0x000000904c477836 */ /* 0x000fe20000000000 */
[----:B------:R-:W-:Y:S01]  /*78d0*/  I2FP.F32.S32 R21, R21 ;  /* 0x0000001500157245 */ /* 0x000fe20000201400 */
[C---:B------:R-:W-:Y:S01]  /*78e0*/  FFMA.FTZ R128, -R0.reuse, R88, R128 ;  /* 0x0000005800807223 */ /* 0x040fe20000010180 */
[----:B------:R-:W-:Y:S01]  /*78f0*/  FFMA.FTZ R114, -R0, R86, R114 ;  /* 0x0000005600727223 */ /* 0x000fe20000010172 */
[----:B------:R-:W-:Y:S02]  /*7900*/  IMAD.IADD R84, R34, 0x1, -R84 ;  /* 0x0000000122547824 */ /* 0x000fe400078e0a54 */
[----:B------:R-:W-:Y:S01]  /*7910*/  FFMA.FTZ R85, -R0, R85, R126 ;  /* 0x0000005500557223 */ /* 0x000fe2000001017e */
[----:B------:R-:W-:-:S02]  /*7920*/  VIADD R88, R76, 0x89 ;  /* 0x000000894c587836 */ /* 0x000fc40000000000 */
[----:B------:R-:W-:Y:S01]  /*7930*/  IMAD.IADD R71, R34, 0x1, -R71 ;  /* 0x0000000122477824 */ /* 0x000fe200078e0a47 */
[----:B------:R-:W-:Y:S01]  /*7940*/  ISETP.GE.AND P6, PT, R76, R41, PT ;  /* 0x000000294c00720c */ /* 0x000fe20003fc6270 */
[----:B------:R-:W-:Y:S01]  /*7950*/  FFMA.FTZ R21, -R0, R21, R132 ;  /* 0x0000001500157223 */ /* 0x000fe20000010184 */
[----:B------:R-:W-:Y:S02]  /*7960*/  FSEL R132, R119, -INF , !P1 ;  /* 0xff80000077847808 */ /* 0x000fe40004800000 */
[----:B------:R-:W-:Y:S02]  /*7970*/  FSEL R200, R114, -INF , !P1 ;  /* 0xff80000072c87808 */ /* 0x000fe40004800000 */
[----:B------:R-:W-:Y:S02]  /*7980*/  IABS R84, R84 ;  /* 0x0000005400547213 */ /* 0x000fe40000000000 */
[----:B------:R-:W-:Y:S01]  /*7990*/  ISETP.GE.AND P1, PT, R88, R41, PT ;  /* 0x000000295800720c */ /* 0x000fe20003f26270 */
[----:B------:R-:W-:Y:S01]  /*79a0*/  IMAD.IADD R88, R77, 0x1, -R88 ;  /* 0x000000014d587824 */ /* 0x000fe200078e0a58 */
[----:B------:R-:W-:-:S02]  /*79b0*/  FSEL R204, R85, -INF , !P5 ;  /* 0xff80000055cc7808 */ /* 0x000fc40006800000 */
[----:B------:R-:W-:Y:S02]  /*79c0*/  IABS R71, R71 ;  /* 0x0000004700477213 */ /* 0x000fe40000000000 */
[----:B------:R-:W-:Y:S01]  /*79d0*/  FSEL R85, R74, -INF , !P6 ;  /* 0xff8000004a557808 */ /* 0x000fe20007000000 */
[C---:B------:R-:W-:Y:S01]  /*79e0*/  FFMA.FTZ R83, -R0.reuse, R83, R124 ;  /* 0x0000005300537223 */ /* 0x040fe2000001017c */
[----:B------:R-:W-:Y:S02]  /*79f0*/  I2FP.F32.S32 R84, R84 ;  /* 0x0000005400547245 */ /* 0x000fe40000201400 */
[----:B------:R-:W-:Y:S02]  /*7a00*/  I2FP.F32.S32 R74, R71 ;  /* 0x00000047004a7245 */ /* 0x000fe40000201400 */
[----:B------:R-:W-:Y:S02]  /*7a10*/  FMNMX3.FTZ R71, R85, R67, R61, !PT ;  /* 0x0000004355477276 */ /* 0x000fe4000781003d */
[----:B------:R-:W-:Y:S01]  /*7a20*/  IABS R88, R88 ;  /* 0x0000005800587213 */ /* 0x000fe20000000000 */
[----:B------:R-:W-:Y:S01]  /*7a30*/  FFMA.FTZ R130, -R0, R84, R130 ;  /* 0x0000005400827223 */ /* 0x000fe20000010182 */
[----:B------:R-:W-:-:S02]  /*7a40*/  FSEL R203, R122, -INF , !P0 ;  /* 0xff8000007acb7808 */ /* 0x000fc40004000000 */
[----:B------:R-:W-:Y:S02]  /*7a50*/  FSEL R122, R83, -INF , !P4 ;  /* 0xff800000537a7808 */ /* 0x000fe40006000000 */
[----:B------:R-:W-:Y:S01]  /*7a60*/  FMNMX3.FTZ R84, R71, R60, R59, !PT ;  /* 0x0000003c47547276 */ /* 0x000fe2000781003b */
[----:B------:R-:W-:Y:S01]  /*7a70*/  VIADD R86, R76, 0x91 ;  /* 0x000000914c567836 */ /* 0x000fe20000000000 */
[----:B------:R-:W-:Y:S01]  /*7a80*/  I2FP.F32.S32 R83, R88 ;  /* 0x0000005800537245 */ /* 0x000fe20000201400 */
[----:B------:R-:W-:Y:S01]  /*7a90*/  FFMA.FTZ R137, -R0, R74, R137 ;  /* 0x0000004a00897223 */ /* 0x000fe20000010189 */
[----:B------:R-:W-:Y:S02]  /*7aa0*/  FMNMX3.FTZ R74, R84, R57, R56, !PT ;  /* 0x00000039544a7276 */ /* 0x000fe40007810038 */
[----:B------:R-:W-:Y:S01]  /*7ab0*/  FSEL R201, R123, -INF , !P4 ;  /* 0xff8000007bc97808 */ /* 0x000fe20006000000 */
[----:B------:R-:W-:Y:S01]  /*7ac0*/  FFMA.FTZ R83, -R0, R83, R131 ;  /* 0x0000005300537223 */ /* 0x000fe20000010183 */
[----:B------:R-:W-:Y:S01]  /*7ad0*/  ISETP.GE.AND P4, PT, R86, R41, PT ;  /* 0x000000295600720c */ /* 0x000fe20003f86270 */
[----:B------:R-:W-:Y:S01]  /*7ae0*/  IMAD.IADD R86, R77, 0x1, -R86 ;  /* 0x000000014d567824 */ /* 0x000fe200078e0a56 */
[----:B------:R-:W-:-:S02]  /*7af0*/  FSEL R131, R21, -INF , !P2 ;  /* 0xff80000015837808 */ /* 0x000fc40005000000 */
[----:B------:R-:W-:Y:S02]  /*7b00*/  FMNMX3.FTZ R21, R74, R52, R49, !PT ;  /* 0x000000344a157276 */ /* 0x000fe40007810031 */
[----:B------:R-:W-:Y:S02]  /*7b10*/  IABS R86, R86 ;  /* 0x0000005600567213 */ /* 0x000fe40000000000 */
[----:B------:R-:W-:Y:S02]  /*7b20*/  FMNMX3.FTZ R21, R21, R51, R50, !PT ;  /* 0x0000003315157276 */ /* 0x000fe40007810032 */
[----:B------:R-:W-:Y:S02]  /*7b30*/  I2FP.F32.S32 R86, R86 ;  /* 0x0000005600567245 */ /* 0x000fe40000201400 */
[----:B------:R-:W-:-:S04]  /*7b40*/  FMNMX3.FTZ R21, R21, R48, R47, !PT ;  /* 0x0000003015157276 */ /* 0x000fc8000781002f */
[----:B------:R-:W-:Y:S01]  /*7b50*/  FMNMX3.FTZ R21, R21, R46, R55, !PT ;  /* 0x0000002e15157276 */ /* 0x000fe20007810037 */
[----:B------:R-:W-:Y:S01]  /*7b60*/  FFMA.FTZ R125, -R0, R86, R135 ;  /* 0x00000056007d7223 */ /* 0x000fe20000010187 */
[C---:B------:R-:W-:Y:S02]  /*7b70*/  VIADD R86, R76.reuse, 0x88 ;  /* 0x000000884c567836 */ /* 0x040fe40000000000 */
[----:B------:R-:W-:Y:S01]  /*7b80*/  FMNMX3.FTZ R21, R21, R54, R53, !PT ;  /* 0x0000003615157276 */ /* 0x000fe20007810035 */
[----:B------:R-:W-:Y:S02]  /*7b90*/  VIADD R90, R76, 0x90 ;  /* 0x000000904c5a7836 */ /* 0x000fe40000000000 */
[----:B------:R-:W-:Y:S01]  /*7ba0*/  IMAD.IADD R86, R34, 0x1, -R86 ;  /* 0x0000000122567824 */ /* 0x000fe200078e0a56 */
[----:B------:R-:W-:Y:S02]  /*7bb0*/  FMNMX3.FTZ R21, R21, R62, R58, !PT ;  /* 0x0000003e15157276 */ /* 0x000fe4000781003a */
[----:B------:R-:W-:-:S02]  /*7bc0*/  FSEL R124, R120, -INF , !P0 ;  /* 0xff800000787c7808 */ /* 0x000fc40004000000 */
[----:B------:R-:W-:Y:S01]  /*7bd0*/  ISETP.GE.AND P0, PT, R90, R41, PT ;  /* 0x000000295a00720c */ /* 0x000fe20003f06270 */
[----:B------:R-:W-:Y:S01]  /*7be0*/  IMAD.IADD R90, R77, 0x1, -R90 ;  /* 0x000000014d5a7824 */ /* 0x000fe200078e0a5a */
[----:B------:R-:W-:Y:S02]  /*7bf0*/  IABS R86, R86 ;  /* 0x0000005600567213 */ /* 0x000fe40000000000 */
[----:B------:R-:W-:Y:S02]  /*7c00*/  FMNMX3.FTZ R21, R21, R65, R64, !PT ;  /* 0x0000004115157276 */ /* 0x000fe40007810040 */
[----:B------:R-:W-:Y:S02]  /*7c10*/  I2FP.F32.S32 R86, R86 ;  /* 0x0000005600567245 */ /* 0x000fe40000201400 */
[----:B------:R-:W-:Y:S02]  /*7c20*/  FMNMX3.FTZ R21, R21, R63, R68, !PT ;  /* 0x0000003f15157276 */ /* 0x000fe40007810044 */
[----:B------:R-:W-:Y:S01]  /*7c30*/  IABS R90, R90 ;  /* 0x0000005a005a7213 */ /* 0x000fe20000000000 */
[----:B------:R-:W-:Y:S01]  /*7c40*/  VIADD R123, R76, 0x98 ;  /* 0x000000984c7b7836 */ /* 0x000fe20000000000 */
[----:B------:R-:W-:Y:S01]  /*7c50*/  FMNMX3.FTZ R21, R21, R66, R73, !PT ;  /* 0x0000004215157276 */ /* 0x000fe20007810049 */
[----:B------:R-:W-:Y:S01]  /*7c60*/  FFMA.FTZ R129, -R0, R86, R129 ;  /* 0x0000005600817223 */ /* 0x000fe20000010181 */
[----:B------:R-:W-:Y:S01]  /*7c70*/  I2FP.F32.S32 R90, R90 ;  /* 0x0000005a005a7245 */ /* 0x000fe20000201400 */
[----:B------:R-:W-:Y:S01]  /*7c80*/  VIADD R116, R76, 0x99 ;  /* 0x000000994c747836 */ /* 0x000fe20000000000 */
[----:B------:R-:W-:Y:S01]  /*7c90*/  FSEL R126, R128, -INF , !P3 ;  /* 0xff800000807e7808 */ /* 0x000fe20005800000 */
[----:B------:R-:W-:Y:S01]  /*7ca0*/  VIADD R108, R76, 0xa0 ;  /* 0x000000a04c6c7836 */ /* 0x000fe20000000000 */
[----:B------:R-:W-:-:S02]  /*7cb0*/  FSEL R199, R199, -INF , !P3 ;  /* 0xff800000c7c77808 */ /* 0x000fc40005800000 */
[----:B------:R-:W-:Y:S01]  /*7cc0*/  ISETP.GE.AND P3, PT, R123, R41, PT ;  /* 0x000000297b00720c */ /* 0x000fe20003f66270 */
[----:B------:R-:W-:Y:S01]  /*7cd0*/  IMAD.IADD R123, R77, 0x1, -R123 ;  /* 0x000000014d7b7824 */ /* 0x000fe200078e0a7b */
[----:B------:R-:W-:Y:S01]  /*7ce0*/  FMNMX3.FTZ R88, R21, R70, R69, !PT ;  /* 0x0000004615587276 */ /* 0x000fe20007810045 */
[----:B------:R-:W-:Y:S01]  /*7cf0*/  FFMA.FTZ R133, -R0, R90, R133 ;  /* 0x0000005a00857223 */ /* 0x000fe20000010185 */
[----:B------:R-:W-:Y:S02]  /*7d00*/  FSEL R198, R129, -INF , !P2 ;  /* 0xff80000081c67808 */ /* 0x000fe40005000000 */
[----:B------:R-:W-:Y:S02]  /*7d10*/  FSEL R129, R83, -INF , !P1 ;  /* 0xff80000053817808 */ /* 0x000fe40004800000 */
[----:B------:R-:W-:Y:S02]  /*7d20*/  FSEL R193, R130, -INF , !P1 ;  /* 0xff80000082c17808 */ /* 0x000fe40004800000 */
[----:B------:R-:W-:-:S02]  /*7d30*/  IADD3 R93, PT, PT, R76, 0xa8, RZ ;  /* 0x000000a84c5d7810 */ /* 0x000fc40007ffe0ff */
[-C--:B------:R-:W-:Y:S01]  /*7d40*/  ISETP.GE.AND P2, PT, R116, R41.reuse, PT ;  /* 0x000000297400720c */ /* 0x080fe20003f46270 */
[C---:B------:R-:W-:Y:S01]  /*7d50*/  IMAD.IADD R116, R77.reuse, 0x1, -R116 ;  /* 0x000000014d747824 */ /* 0x040fe200078e0a74 */
[----:B------:R-:W-:Y:S01]  /*7d60*/  ISETP.GE.AND P1, PT, R108, R41, PT ;  /* 0x000000296c00720c */ /* 0x000fe20003f26270 */
[----:B------:R-:W-:Y:S01]  /*7d70*/  IMAD.IADD R108, R77, 0x1, -R108 ;  /* 0x000000014d6c7824 */ /* 0x000fe200078e0a6c */
[----:B------:R-:W-:Y:S02]  /*7d80*/  FMNMX3.FTZ R88, R88, R78, R75, !PT ;  /* 0x0000004e58587276 */ /* 0x000fe4000781004b */
[----:B------:R-:W-:Y:S02]  /*7d90*/  IABS R123, R123 ;  /* 0x0000007b007b7213 */ /* 0x000fe40000000000 */
[----:B------:R-:W-:Y:S02]  /*7da0*/  FSEL R74, R133, -INF , !P0 ;  /* 0xff800000854a7808 */ /* 0x000fe40004000000 */
[----:B------:R-:W-:-:S02]  /*7db0*/  FSEL R163, R137, -INF , !P0 ;  /* 0xff80000089a37808 */ /* 0x000fc40004000000 */
[----:B------:R-:W-:Y:S01]  /*7dc0*/  ISETP.GE.AND P0, PT, R93, R41, PT ;  /* 0x000000295d00720c */ /* 0x000fe20003f06270 */
[----:B------:R-:W-:Y:S01]  /*7dd0*/  IMAD.IADD R93, R77, 0x1, -R93 ;  /* 0x000000014d5d7824 */ /* 0x000fe200078e0a5d */
[----:B------:R-:W-:Y:S02]  /*7de0*/  FMNMX3.FTZ R88, R88, R132, R124, !PT ;  /* 0x0000008458587276 */ /* 0x000fe4000781007c */
[----:B------:R-:W-:Y:S02]  /*7df0*/  I2FP.F32.S32 R123, R123 ;  /* 0x0000007b007b7245 */ /* 0x000fe40000201400 */
[----:B------:R-:W-:Y:S02]  /*7e00*/  IABS R116, R116 ;  /* 0x0000007400747213 */ /* 0x000fe40000000000 */
[----:B------:R-:W-:Y:S02]  /*7e10*/  IABS R108, R108 ;  /* 0x0000006c006c7213 */ /* 0x000fe40000000000 */
[----:B------:R-:W-:Y:S01]  /*7e20*/  FMNMX3.FTZ R88, R88, R122, R127, !PT ;  /* 0x0000007a58587276 */ /* 0x000fe2000781007f */
[----:B------:R-:W-:Y:S01]  /*7e30*/  FFMA.FTZ R123, -R0, R123, R138 ;  /* 0x0000007b007b7223 */ /* 0x000fe2000001018a */
[----:B------:R-:W-:-:S02]  /*7e40*/  IABS R93, R93 ;  /* 0x0000005d005d7213 */ /* 0x000fc40000000000 */
[----:B------:R-:W-:Y:S02]  /*7e50*/  I2FP.F32.S32 R116, R116 ;  /* 0x0000007400747245 */ /* 0x000fe40000201400 */
[----:B------:R-:W-:Y:S02]  /*7e60*/  I2FP.F32.S32 R108, R108 ;  /* 0x0000006c006c7245 */ /* 0x000fe40000201400 */
[----:B------:R-:W-:Y:S01]  /*7e70*/  FMNMX3.FTZ R88, R88, R126, R131, !PT ;  /* 0x0000007e58587276 */ /* 0x000fe20007810083 */
[----:B------:R-:W-:Y:S01]  /*7e80*/  VIADD R71, R76, 0xa8 ;  /* 0x000000a84c477836 */ /* 0x000fe20000000000 */
[----:B------:R-:W-:Y:S01]  /*7e90*/  I2FP.F32.S32 R93, R93 ;  /* 0x0000005d005d7245 */ /* 0x000fe20000201400 */
[C---:B------:R-:W-:Y:S01]  /*7ea0*/  FFMA.FTZ R116, -R0.reuse, R116, R139 ;  /* 0x0000007400747223 */ /* 0x040fe2000001018b */
[----:B------:R-:W-:Y:S01]  /*7eb0*/  FFMA.FTZ R108, -R0, R108, R144 ;  /* 0x0000006c006c7223 */ /* 0x000fe20000010190 */
[----:B------:R-:W-:Y:S01]  /*7ec0*/  VIADD R86, R76, 0x91 ;  /* 0x000000914c567836 */ /* 0x000fe20000000000 */
[----:B------:R-:W-:-:S02]  /*7ed0*/  FSEL R125, R125, -INF , !P4 ;  /* 0xff8000007d7d7808 */ /* 0x000fc40006000000 */
[----:B------:R-:W-:Y:S02]  /*7ee0*/  FSEL R123, R123, -INF , !P3 ;  /* 0xff8000007b7b7808 */ /* 0x000fe40005800000 */
[----:B------:R-:W-:Y:S01]  /*7ef0*/  FMNMX3.FTZ R88, R88, R129, R74, !PT ;  /* 0x0000008158587276 */ /* 0x000fe2000781004a */
[----:B------:R-:W-:Y:S02]  /*7f00*/  IMAD.IADD R71, R34, 0x1, -R71 ;  /* 0x0000000122477824 */ /* 0x000fe400078e0a47 */
[----:B------:R-:W-:Y:S01]  /*7f10*/  FFMA.FTZ R93, -R0, R93, R146 ;  /* 0x0000005d005d7223 */ /* 0x000fe20000010192 */
[----:B------:R-:W-:Y:S01]  /*7f20*/  IMAD.IADD R86, R34, 0x1, -R86 ;  /* 0x0000000122567824 */ /* 0x000fe200078e0a56 */
[----:B------:R-:W-:Y:S02]  /*7f30*/  FSEL R116, R116, -INF , !P2 ;  /* 0xff80000074747808 */ /* 0x000fe40005000000 */
[----:B------:R-:W-:Y:S02]  /*7f40*/  FSEL R108, R108, -INF , !P1 ;  /* 0xff8000006c6c7808 */ /* 0x000fe40004800000 */
[----:B------:R-:W-:Y:S01]  /*7f50*/  FMNMX3.FTZ R88, R88, R125, R123, !PT ;  /* 0x0000007d58587276 */ /* 0x000fe2000781007b */
[----:B------:R-:W-:Y:S01]  /*7f60*/  VIADD R84, R76, 0x98 ;  /* 0x000000984c547836 */ /* 0x000fe20000000000 */
[----:B------:R-:W-:-:S02]  /*7f70*/  IABS R71, R71 ;  /* 0x0000004700477213 */ /* 0x000fc40000000000 */
[----:B------:R-:W-:Y:S02]  /*7f80*/  FSEL R93, R93, -INF , !P0 ;  /* 0xff8000005d5d7808 */ /* 0x000fe40004000000 */
[----:B------:R-:W-:Y:S02]  /*7f90*/  FMNMX3.FTZ R88, R88, R116, R108, !PT ;  /* 0x0000007458587276 */ /* 0x000fe4000781006c */
[----:B------:R-:W-:Y:S01]  /*7fa0*/  IABS R86, R86 ;  /* 0x0000005600567213 */ /* 0x000fe20000000000 */
[----:B------:R-:W-:Y:S01]  /*7fb0*/  IMAD.IADD R84, R34, 0x1, -R84 ;  /* 0x0000000122547824 */ /* 0x000fe200078e0a54 */
[----:B------:R-:W-:Y:S01]  /*7fc0*/  I2FP.F32.S32 R71, R71 ;  /* 0x0000004700477245 */ /* 0x000fe20000201400 */
[----:B------:R-:W-:Y:S01]  /*7fd0*/  VIADD R83, R76, 0x99 ;  /* 0x000000994c537836 */ /* 0x000fe20000000000 */
[----:B------:R-:W-:Y:S02]  /*7fe0*/  FMNMX3.FTZ R88, R88, R31, R93, !PT ;  /* 0x0000001f58587276 */ /* 0x000fe4000781005d */
[----:B------:R-:W-:Y:S01]  /*7ff0*/  I2FP.F32.S32 R86, R86 ;  /* 0x0000005600567245 */ /* 0x000fe20000201400 */
[----:B------:R-:W-:Y:S01]  /*8000*/  FFMA.FTZ R21, -R0, R71, R149 ;  /* 0x0000004700157223 */ /* 0x000fe20000010195 */
[----:B------:R-:W-:Y:S01]  /*8010*/  FMNMX3.FTZ R88, R88, R26, R24, !PT ;  /* 0x0000001a58587276 */ /* 0x000fe20007810018 */
[----:B------:R-:W-:Y:S01]  /*8020*/  IMAD.IADD R83, R34, 0x1, -R83 ;  /* 0x0000000122537824 */ /* 0x000fe200078e0a53 */
[----:B------:R-:W-:Y:S01]  /*8030*/  IABS R84, R84 ;  /* 0x0000005400547213 */ /* 0x000fe20000000000 */
[----:B------:R-:W-:-:S02]  /*8040*/  VIADD R71, R76, 0xa0 ;  /* 0x000000a04c477836 */ /* 0x000fc40000000000 */
[----:B------:R-:W-:Y:S01]  /*8050*/  FFMA.FTZ R86, -R0, R86, R134 ;  /* 0x0000005600567223 */ /* 0x000fe20000010186 */
[----:B------:R-:W-:Y:S02]  /*8060*/  FMNMX3.FTZ R88, R88, R18, R17, !PT ;  /* 0x0000001258587276 */ /* 0x000fe40007810011 */
[----:B------:R-:W-:Y:S01]  /*8070*/  I2FP.F32.S32 R84, R84 ;  /* 0x0000005400547245 */ /* 0x000fe20000201400 */
[----:B------:R-:W-:Y:S01]  /*8080*/  IMAD.IADD R71, R34, 0x1, -R71 ;  /* 0x0000000122477824 */ /* 0x000fe200078e0a47 */
[----:B------:R-:W-:Y:S02]  /*8090*/  IABS R83, R83 ;  /* 0x0000005300537213 */ /* 0x000fe40000000000 */
[----:B------:R-:W-:Y:S02]  /*80a0*/  IADD3 R133, PT, PT, R76, 0xf9, RZ ;  /* 0x000000f94c857810 */ /* 0x000fe40007ffe0ff */
[----:B------:R-:W-:Y:S02]  /*80b0*/  FSEL R159, R86, -INF , !P4 ;  /* 0xff800000569f7808 */ /* 0x000fe40006000000 */
[----:B------:R-:W-:Y:S01]  /*80c0*/  FMNMX3.FTZ R86, R88, R15, R14, !PT ;  /* 0x0000000f58567276 */ /* 0x000fe2000781000e */
[----:B------:R-:W-:Y:S01]  /*80d0*/  FFMA.FTZ R84, -R0, R84, R140 ;  /* 0x0000005400547223 */ /* 0x000fe2000001018c */
[----:B------:R-:W-:Y:S01]  /*80e0*/  I2FP.F32.S32 R83, R83 ;  /* 0x0000005300537245 */ /* 0x000fe20000201400 */
[----:B------:R-:W-:Y:S01]  /*80f0*/  IMAD.IADD R88, R77, 0x1, -R133 ;  /* 0x000000014d587824 */ /* 0x000fe200078e0a85 */
[----:B------:R-:W-:-:S02]  /*8100*/  IABS R71, R71 ;  /* 0x0000004700477213 */ /* 0x000fc40000000000 */
[----:B------:R-:W-:Y:S01]  /*8110*/  FMNMX3.FTZ R77, R86, R7, R6, !PT ;  /* 0x00000007564d7276 */ /* 0x000fe20007810006 */
[----:B------:R-:W-:Y:S01]  /*8120*/  FFMA.FTZ R83, -R0, R83, R141 ;  /* 0x0000005300537223 */ /* 0x000fe2000001018d */
[----:B------:R-:W-:Y:S02]  /*8130*/  I2FP.F32.S32 R71, R71 ;  /* 0x0000004700477245 */ /* 0x000fe40000201400 */
[----:B------:R-:W-:Y:S02]  /*8140*/  FSEL R157, R84, -INF , !P3 ;  /* 0xff800000549d7808 */ /* 0x000fe40005800000 */
[----:B------:R-:W-:Y:S02]  /*8150*/  IABS R84, R88 ;  /* 0x0000005800547213 */ /* 0x000fe40000000000 */
[----:B------:R-:W-:Y:S01]  /*8160*/  FMNMX3.FTZ R77, R77, R28, R143, !PT ;  /* 0x0000001c4d4d7276 */ /* 0x000fe2000781008f */
[----:B------:R-:W-:Y:S01]  /*8170*/  FFMA.FTZ R71, -R0, R71, R145 ;  /* 0x0000004700477223 */ /* 0x000fe20000010191 */
[----:B------:R-:W-:-:S02]  /*8180*/  ISETP.GE.AND P6, PT, R38, R41, PT ;  /* 0x000000292600720c */ /* 0x000fc40003fc6270 */
[----:B------:R-:W-:Y:S01]  /*8190*/  FSEL R156, R83, -INF , !P2 ;  /* 0xff800000539c7808 */ /* 0x000fe20005000000 */
[----:B------:R-:W-:Y:S01]  /*81a0*/  IMAD.MOV.U32 R83, RZ, RZ, R84 ;  /* 0x000000ffff537224 */ /* 0x000fe200078e0054 */
[----:B------:R-:W-:Y:S02]  /*81b0*/  FMNMX3.FTZ R77, R77, R147, R118, !PT ;  /* 0x000000934d4d7276 */ /* 0x000fe40007810076 */
[----:B------:R-:W-:Y:S02]  /*81c0*/  FSEL R140, R21, -INF , !P0 ;  /* 0xff800000158c7808 */ /* 0x000fe40004000000 */
[-C--:B------:R-:W-:Y:S02]  /*81d0*/  ISETP.GE.AND P5, PT, R37, R41.reuse, PT ;  /* 0x000000292500720c */ /* 0x080fe40003fa6270 */
[----:B------:R-:W-:Y:S02]  /*81e0*/  ISETP.GE.AND P4, PT, R35, R41, PT ;  /* 0x000000292300720c */ /* 0x000fe40003f86270 */
[----:B------:R-:W-:-:S02]  /*81f0*/  FSEL R167, R167, -INF , !P6 ;  /* 0xff800000a7a77808 */ /* 0x000fc40007000000 */
[----:B------:R-:W-:Y:S02]  /*8200*/  FMNMX3.FTZ R21, R77, R142, R155, !PT ;  /* 0x0000008e4d157276 */ /* 0x000fe4000781009b */
[----:B------:R-:W-:Y:S02]  /*8210*/  FSEL R149, R71, -INF , !P1 ;  /* 0xff80000047957808 */ /* 0x000fe40004800000 */
[----:B------:R-:W-:Y:S02]  /*8220*/  I2FP.F32.S32 R71, R83 ;  /* 0x0000005300477245 */ /* 0x000fe40000201400 */
[-C--:B------:R-:W-:Y:S02]  /*8230*/  ISETP.GE.AND P3, PT, R33, R41.reuse, PT ;  /* 0x000000292100720c */ /* 0x080fe40003f66270 */
[----:B------:R-:W-:Y:S02]  /*8240*/  ISETP.GE.AND P2, PT, R32, R41, PT ;  /* 0x000000292000720c */ /* 0x000fe40003f46270 */
[----:B------:R-:W-:-:S02]  /*8250*/  FSEL R128, R216, -INF , !P5 ;  /* 0xff800000d8807808 */ /* 0x000fc40006800000 */
[----:B------:R-:W-:Y:S02]  /*8260*/  FSEL R96, R215, -INF , !P4 ;  /* 0xff800000d7607808 */ /* 0x000fe40006000000 */
[----:B------:R-:W-:Y:S01]  /*8270*/  FMNMX3.FTZ R21, R21, R168, R167, !PT ;  /* 0x000000a815157276 */ /* 0x000fe200078100a7 */
[----:B------:R-:W-:Y:S01]  /*8280*/  FFMA.FTZ R39, -R0, R71, R39 ;  /* 0x0000004700277223 */ /* 0x000fe20000010127 */
[----:B------:R-:W-:Y:S02]  /*8290*/  FSEL R91, R214, -INF , !P3 ;  /* 0xff800000d65b7808 */ /* 0x000fe40005800000 */
[----:B------:R-:W-:Y:S02]  /*82a0*/  FSEL R84, R213, -INF , !P2 ;  /* 0xff800000d5547808 */ /* 0x000fe40005000000 */
[----:B------:R-:W-:Y:S02]  /*82b0*/  FMNMX3.FTZ R21, R21, R128, R96, !PT ;  /* 0x0000008015157276 */ /* 0x000fe40007810060 */
[----:B------:R-:W-:-:S02]  /*82c0*/  ISETP.GE.AND P1, PT, R133, R41, PT ;  /* 0x000000298500720c */ /* 0x000fc40003f26270 */
[----:B------:R-:W-:Y:S02]  /*82d0*/  FMNMX3.FTZ R21, R21, R91, R84, !PT ;  /* 0x0000005b15157276 */ /* 0x000fe40007810054 */
[----:B------:R-:W-:-:S04]  /*82e0*/  FSEL R83, R39, -INF , !P1 ;  /* 0xff80000027537808 */ /* 0x000fc80004800000 */
[----:B------:R-:W-:-:S05]  /*82f0*/  FMNMX.FTZ R21, R83, R21, !PT ;  /* 0x0000001553157209 */ /* 0x000fca0007810000 */
[----:B------:R-:W1:Y:S02]  /*8300*/  SHFL.BFLY PT, R39, R21, 0x2, 0x1f ;  /* 0x0c401f0015277f89 */ /* 0x000e6400000e0000 */
[----:B-1----:R-:W-:-:S05]  /*8310*/  FMNMX.FTZ R39, R21, R39, !PT ;  /* 0x0000002715277209 */ /* 0x002fca0007810000 */
[----:B------:R-:W1:Y:S02]  /*8320*/  SHFL.BFLY PT, R21, R39, 0x1, 0x1f ;  /* 0x0c201f0027157f89 */ /* 0x000e6400000e0000 */
[----:B-1----:R-:W-:Y:S01]  /*8330*/  FMNMX.FTZ R21, R39, R21, !PT ;  /* 0x0000001527157209 */ /* 0x002fe20007810000 */
[----:B------:R-:W-:-:S05]  /*8340*/  IMAD.IADD R39, R34, 0x1, -R76 ;  /* 0x0000000122277824 */ /* 0x000fca00078e0a4c */
[----:B------:R-:W-:Y:S01]  /*8350*/  IABS R39, R39 ;  /* 0x0000002700277213 */ /* 0x000fe20000000000 */
[----:B--2---:R-:W-:Y:S01]  /*8360*/  FMUL.FTZ R71, R72, R21 ;  /* 0x0000001548477220 */ /* 0x004fe20000410000 */
[----:B------:R-:W-:Y:S02]  /*8370*/  FSETP.NEU.FTZ.AND P0, PT, R21, -INF , PT ;  /* 0xff8000001500780b */ /* 0x000fe40003f1d000 */
[----:B------:R-:W-:Y:S02]  /*8380*/  I2FP.F32.S32 R39, R39 ;  /* 0x0000002700277245 */ /* 0x000fe40000201400 */
[----:B------:R-:W-:Y:S02]  /*8390*/  FSEL R71, R71, RZ, P0 ;  /* 0x000000ff47477208 */ /* 0x000fe40000000000 */
[----:B------:R-:W-:Y:S01]  /*83a0*/  ISETP.GE.AND P0, PT, R76, R41, PT ;  /* 0x000000294c00720c */ /* 0x000fe20003f06270 */
[----:B------:R-:W-:-:S05]  /*83b0*/  FFMA.FTZ R39, -R0, R39, R20 ;  /* 0x0000002700277223 */ /* 0x000fca0000010114 */
[----:B------:R-:W-:-:S04]  /*83c0*/  FSEL R39, R39, -INF , !P0 ;  /* 0xff80000027277808 */ /* 0x000fc80004000000 */
        /* <DEDUP_REMOVED lines=34> */
[----:B------:R-:W-:Y:S01]  /*85f0*/  IMAD.IADD R34, R34, 0x1, -R133 ;  /* 0x0000000122227824 */ /* 0x000fe200078e0a85 */
[----:B------:R-:W-:Y:S01]  /*8600*/  FMNMX3.FTZ R20, R20, R99, R89, !PT ;  /* 0x0000006314147276 */ /* 0x000fe20007810059 */
[----:B------:R-:W-:Y:S01]  /*8610*/  FFMA.FTZ R4, -R0, R38, R4 ;  /* 0x0000002600047223 */ /* 0x000fe20000010104 */
[----:B------:R-:W-:Y:S02]  /*8620*/  I2FP.F32.S32 R37, R37 ;  /* 0x0000002500257245 */ /* 0x000fe40000201400 */
[----:B------:R-:W-:Y:S02]  /*8630*/  I2FP.F32.S32 R35, R35 ;  /* 0x0000002300237245 */ /* 0x000fe40000201400 */
[----:B------:R-:W-:Y:S02]  /*8640*/  IABS R33, R33 ;  /* 0x0000002100217213 */ /* 0x000fe40000000000 */
[----:B------:R-:W-:Y:S01]  /*8650*/  IABS R32, R32 ;  /* 0x0000002000207213 */ /* 0x000fe20000000000 */
[-CC-:B------:R-:W-:Y:S01]  /*8660*/  FFMA.FTZ R86, R70, R72.reuse, -R71.reuse ;  /* 0x0000004846567223 */ /* 0x180fe20000010847 */
[----:B------:R-:W-:Y:S01]  /*8670*/  FMNMX3.FTZ R20, R20, R87, R82, !PT ;  /* 0x0000005714147276 */ /* 0x000fe20007810052 */
[----:B------:R-:W-:Y:S01]  /*8680*/  FFMA.FTZ R70, R78, R72, -R71 ;  /* 0x000000484e467223 */ /* 0x000fe20000010847 */
[----:B------:R-:W-:Y:S01]  /*8690*/  IABS R34, R34 ;  /* 0x0000002200227213 */ /* 0x000fe20000000000 */
[C---:B------:R-:W-:Y:S01]  /*86a0*/  FFMA.FTZ R5, -R0.reuse, R37, R5 ;  /* 0x0000002500057223 */ /* 0x040fe20000010105 */
[----:B------:R-:W-:Y:S01]  /*86b0*/  I2FP.F32.S32 R33, R33 ;  /* 0x0000002100217245 */ /* 0x000fe20000201400 */
[----:B------:R-:W-:Y:S01]  /*86c0*/  FFMA.FTZ R19, -R0, R35, R19 ;  /* 0x0000002300137223 */ /* 0x000fe20000010113 */
[----:B------:R-:W-:-:S02]  /*86d0*/  I2FP.F32.S32 R32, R32 ;  /* 0x0000002000207245 */ /* 0x000fc40000201400 */
[----:B------:R-:W-:Y:S02]  /*86e0*/  FSEL R78, R4, -INF , !P6 ;  /* 0xff800000044e7808 */ /* 0x000fe40007000000 */
[----:B------:R-:W-:Y:S01]  /*86f0*/  FMNMX3.FTZ R4, R20, R81, R80, !PT ;  /* 0x0000005114047276 */ /* 0x000fe20007810050 */
[C---:B------:R-:W-:Y:S01]  /*8700*/  FFMA.FTZ R16, -R0.reuse, R33, R16 ;  /* 0x0000002100107223 */ /* 0x040fe20000010110 */
[----:B------:R-:W-:Y:S01]  /*8710*/  I2FP.F32.S32 R34, R34 ;  /* 0x0000002200227245 */ /* 0x000fe20000201400 */
[----:B------:R-:W-:Y:S01]  /*8720*/  FFMA.FTZ R25, -R0, R32, R25 ;  /* 0x0000002000197223 */ /* 0x000fe20000010119 */
[----:B------:R-:W-:Y:S01]  /*8730*/  FSEL R77, R5, -INF , !P5 ;  /* 0xff800000054d7808 */ /* 0x000fe20006800000 */
[-CC-:B------:R-:W-:Y:S01]  /*8740*/  FFMA.FTZ R146, R85, R72.reuse, -R71.reuse ;  /* 0x0000004855927223 */ /* 0x180fe20000010847 */
[----:B------:R-:W-:Y:S02]  /*8750*/  FSEL R76, R19, -INF , !P4 ;  /* 0xff800000134c7808 */ /* 0x000fe40006000000 */
[----:B------:R-:W-:Y:S01]  /*8760*/  FMNMX3.FTZ R4, R4, R79, R78, !PT ;  /* 0x0000004f04047276 */ /* 0x000fe2000781004e */
[-CC-:B------:R-:W-:Y:S01]  /*8770*/  FFMA.FTZ R139, R61, R72.reuse, -R71.reuse ;  /* 0x000000483d8b7223 */ /* 0x180fe20000010847 */
[-CC-:B------:R-:W-:Y:S01]  /*8780*/  FFMA.FTZ R85, R69, R72.reuse, -R71.reuse ;  /* 0x0000004845557223 */ /* 0x180fe20000010847 */
[----:B------:R-:W-:Y:S01]  /*8790*/  FFMA.FTZ R69, R75, R72, -R71 ;  /* 0x000000484b457223 */ /* 0x000fe20000010847 */
[----:B------:R-:W-:Y:S01]  /*87a0*/  FFMA.FTZ R27, -R0, R34, R27 ;  /* 0x00000022001b7223 */ /* 0x000fe2000001011b */
[----:B------:R-:W-:Y:S01]  /*87b0*/  FFMA.FTZ R61, R74, R72, -R71 ;  /* 0x000000484a3d7223 */ /* 0x000fe20000010847 */
[----:B------:R-:W-:-:S02]  /*87c0*/  FSEL R75, R16, -INF , !P3 ;  /* 0xff800000104b7808 */ /* 0x000fc40005800000 */
[----:B------:R-:W-:Y:S02]  /*87d0*/  FSEL R74, R25, -INF , !P2 ;  /* 0xff800000194a7808 */ /* 0x000fe40005000000 */
[----:B------:R-:W-:Y:S01]  /*87e0*/  FMNMX3.FTZ R4, R4, R77, R76, !PT ;  /* 0x0000004d04047276 */ /* 0x000fe2000781004c */
[----:B------:R-:W-:Y:S01]  /*87f0*/  FFMA.FTZ R88, R73, R72, -R71 ;  /* 0x0000004849587223 */ /* 0x000fe20000010847 */
[----:B------:R-:W-:Y:S02]  /*8800*/  FSEL R73, R27, -INF , !P1 ;  /* 0xff8000001b497808 */ /* 0x000fe40004800000 */
[----:B------:R-:W-:-:S04]  /*8810*/  FMNMX3.FTZ R4, R4, R75, R74, !PT ;  /* 0x0000004b04047276 */ /* 0x000fc8000781004a */
[----:B------:R-:W-:-:S05]  /*8820*/  FMNMX.FTZ R20, R73, R4, !PT ;  /* 0x0000000449147209 */ /* 0x000fca0007810000 */
[----:B------:R-:W1:Y:S02]  /*8830*/  SHFL.BFLY PT, R4, R20, 0x2, 0x1f ;  /* 0x0c401f0014047f89 */ /* 0x000e6400000e0000 */
[----:B-1----:R-:W-:-:S05]  /*8840*/  FMNMX.FTZ R20, R20, R4, !PT ;  /* 0x0000000414147209 */ /* 0x002fca0007810000 */
[----:B------:R-:W1:Y:S01]  /*8850*/  SHFL.BFLY PT, R4, R20, 0x1, 0x1f ;  /* 0x0c201f0014047f89 */ /* 0x000e6200000e0000 */
[----:B------:R-:W-:Y:S01]  /*8860*/  LOP3.LUT R44, R44, 0x120, R45, 0xf8, !PT ;  /* 0x000001202c2c7812 */ /* 0x000fe200078ef82d */
[-CC-:B------:R-:W-:Y:S01]  /*8870*/  FFMA.FTZ R111, R48, R72.reuse, -R71.reuse ;  /* 0x00000048306f7223 */ /* 0x180fe20000010847 */
[----:B------:R-:W-:-:S03]  /*8880*/  FFMA.FTZ R109, R47, R72, -R71 ;  /* 0x000000482f6d7223 */ /* 0x000fc60000010847 */
[----:B------:R-:W-:Y:S02]  /*8890*/  IMAD R44, R44, 0x2, R166 ;  /* 0x000000022c2c7824 */ /* 0x000fe400078e02a6 */
[-CC-:B------:R-:W-:Y:S01]  /*88a0*/  FFMA.FTZ R48, R7, R72.reuse, -R71.reuse ;  /* 0x0000004807307223 */ /* 0x180fe20000010847 */
[-CC-:B------:R-:W-:Y:S01]  /*88b0*/  FFMA.FTZ R47, R6, R72.reuse, -R71.reuse ;  /* 0x00000048062f7223 */ /* 0x180fe20000010847 */
[----:B------:R-:W-:Y:S02]  /*88c0*/  IMAD.IADD R43, R43, 0x1, R44 ;  /* 0x000000012b2b7824 */ /* 0x000fe400078e022c */
[--C-:B------:R-:W-:Y:S01]  /*88d0*/  FFMA.FTZ R92, R68, R72, -R71.reuse ;  /* 0x00000048445c7223 */ /* 0x100fe20000010847 */
[----:B-1----:R-:W-:Y:S01]  /*88e0*/  FMNMX.FTZ R20, R20, R4, !PT ;  /* 0x0000000414147209 */ /* 0x002fe20007810000 */
[-CC-:B------:R-:W-:Y:S01]  /*88f0*/  FFMA.FTZ R115, R49, R72.reuse, -R71.reuse ;  /* 0x0000004831737223 */ /* 0x180fe20000010847 */
[-CC-:B------:R-:W-:Y:S01]  /*8900*/  FFMA.FTZ R112, R50, R72.reuse, -R71.reuse ;  /* 0x0000004832707223 */ /* 0x180fe20000010847 */
[--C-:B------:R-:W-:Y:S01]  /*8910*/  FFMA.FTZ R145, R67, R72, -R71.reuse ;  /* 0x0000004843917223 */ /* 0x100fe20000010847 */
[----:B------:R-:W-:Y:S01]  /*8920*/  FSETP.NEU.FTZ.AND P0, PT, R20, -INF , PT ;  /* 0xff8000001400780b */ /* 0x000fe20003f1d000 */
[----:B------:R-:W-:Y:S01]  /*8930*/  FMUL.FTZ R4, R72, R20 ;  /* 0x0000001448047220 */ /* 0x000fe20000410000 */
[-CC-:B------:R-:W-:Y:S01]  /*8940*/  FFMA.FTZ R135, R60, R72.reuse, -R71.reuse ;  /* 0x000000483c877223 */ /* 0x180fe20000010847 */
[----:B------:R-:W-:Y:S01]  /*8950*/  MUFU.EX2 R146, R146 ;  /* 0x0000009200927308 */ /* 0x000fe20000000800 */
[-CC-:B------:R-:W-:Y:S01]  /*8960*/  FFMA.FTZ R119, R52, R72.reuse, -R71.reuse ;  /* 0x0000004834777223 */ /* 0x180fe20000010847 */
[-CC-:B------:R-:W-:Y:S01]  /*8970*/  FFMA.FTZ R114, R51, R72.reuse, -R71.reuse ;  /* 0x0000004833727223 */ /* 0x180fe20000010847 */
[----:B------:R-:W-:Y:S01]  /*8980*/  FSEL R45, R4, RZ, P0 ;  /* 0x000000ff042d7208 */ /* 0x000fe20000000000 */
[-CC-:B------:R-:W-:Y:S01]  /*8990*/  FFMA.FTZ R134, R59, R72.reuse, -R71.reuse ;  /* 0x000000483b867223 */ /* 0x180fe20000010847 */
[----:B------:R-:W1:Y:S01]  /*89a0*/  LDSM.16.MT88.4 R4, [R44+0x5000] ;  /* 0x005000002c04783b */ /* 0x000e620000004200 */
[-CC-:B------:R-:W-:Y:S01]  /*89b0*/  FFMA.FTZ R68, R132, R72.reuse, -R71.reuse ;  /* 0x0000004884447223 */ /* 0x180fe20000010847 */
[-CC-:B------:R-:W-:Y:S01]  /*89c0*/  FFMA.FTZ R50, R15, R72.reuse, -R71.reuse ;  /* 0x000000480f327223 */ /* 0x180fe20000010847 */
[-C--:B------:R-:W-:Y:S01]  /*89d0*/  FFMA.FTZ R49, R14, R72.reuse, -R71 ;  /* 0x000000480e317223 */ /* 0x080fe20000010847 */
[-CC-:B------:R-:W-:Y:S01]  /*89e0*/  FFMA.FTZ R133, R13, R72.reuse, -R45.reuse ;  /* 0x000000480d857223 */ /* 0x180fe2000001082d */
[-CC-:B------:R-:W-:Y:S01]  /*89f0*/  FFMA.FTZ R132, R12, R72.reuse, -R45.reuse ;  /* 0x000000480c847223 */ /* 0x180fe2000001082d */
[----:B------:R-:W-:Y:S01]  /*8a00*/  MUFU.EX2 R139, R139 ;  /* 0x0000008b008b7308 */ /* 0x000fe20000000800 */
[----:B------:R-:W2:Y:S01]  /*8a10*/  LDSM.16.MT88.4 R12, [R43+0x5000] ;  /* 0x005000002b0c783b */ /* 0x000ea20000004200 */
[-CC-:B------:R-:W-:Y:S01]  /*8a20*/  FFMA.FTZ R138, R39, R72.reuse, -R45.reuse ;  /* 0x00000048278a7223 */ /* 0x180fe2000001082d */
[-C--:B------:R-:W-:Y:S01]  /*8a30*/  FFMA.FTZ R137, R9, R72.reuse, -R45 ;  /* 0x0000004809897223 */ /* 0x080fe2000001082d */
[-CC-:B------:R-:W-:Y:S01]  /*8a40*/  FFMA.FTZ R52, R18, R72.reuse, -R71.reuse ;  /* 0x0000004812347223 */ /* 0x180fe20000010847 */
[-CC-:B------:R-:W-:Y:S01]  /*8a50*/  FFMA.FTZ R100, R62, R72.reuse, -R71.reuse ;  /* 0x000000483e647223 */ /* 0x180fe20000010847 */
[-CC-:B------:R-:W-:Y:S01]  /*8a60*/  FFMA.FTZ R97, R65, R72.reuse, -R71.reuse ;  /* 0x0000004841617223 */ /* 0x180fe20000010847 */
[-CC-:B------:R-:W-:Y:S01]  /*8a70*/  FFMA.FTZ R95, R64, R72.reuse, -R71.reuse ;  /* 0x00000048405f7223 */ /* 0x180fe20000010847 */
[----:B------:R-:W3:Y:S01]  /*8a80*/  MUFU.EX2 R145, R145 ;  /* 0x0000009100917308 */ /* 0x000ee20000000800 */
[-CC-:B------:R-:W-:Y:S01]  /*8a90*/  FFMA.FTZ R51, R17, R72.reuse, -R71.reuse ;  /* 0x0000004811337223 */ /* 0x180fe20000010847 */
[----:B------:R-:W-:Y:S04]  /*8aa0*/  LDSM.16.MT88.4 R32, [R43+0x5400] ;  /* 0x005400002b20783b */ /* 0x000fe80000004200 */
[----:B------:R-:W4:Y:S02]  /*8ab0*/  LDSM.16.MT88.4 R16, [R44+0x5400] ;  /* 0x005400002c10783b */ /* 0x000f240000004200 */
        /* <DEDUP_REMOVED lines=18> */
[----:B------:R-:W-:Y:S01]  /*8be0*/  FFMA.FTZ R53, R24, R72, -R71 ;  /* 0x0000004818357223 */ /* 0x000fe20000010847 */
[----:B---3--:R-:W-:-:S02]  /*8bf0*/  F2FP.BF16.F32.PACK_AB R24, R145, R146 ;  /* 0x000000929118723e */ /* 0x008fc400000010ff */
[----:B-----5:R-:W-:Y:S02]  /*8c00*/  F2FP.BF16.F32.PACK_AB R26, R135, R139 ;  /* 0x0000008b871a723e */ /* 0x020fe400000010ff */
[----:B-1----:R-:W-:Y:S02]  /*8c10*/  F2FP.BF16.F32.PACK_AB R25, R137, R138 ;  /* 0x0000008a8919723e */ /* 0x002fe400000010ff */
[----:B--2---:R-:W-:Y:S01]  /*8c20*/  F2FP.BF16.F32.PACK_AB R27, R132, R133 ;  /* 0x00000085841b723e */ /* 0x004fe200000010ff */
[----:B------:R-:W-:Y:S01]  /*8c30*/  MUFU.EX2 R134, R134 ;  /* 0x0000008600867308 */ /* 0x000fe20000000800 */
[-C--:B------:R-:W-:Y:S01]  /*8c40*/  FFMA.FTZ R60, R125, R72.reuse, -R71 ;  /* 0x000000487d3c7223 */ /* 0x080fe20000010847 */
[-C--:B------:R-:W-:Y:S02]  /*8c50*/  FFMA.FTZ R125, R36, R72.reuse, -R45 ;  /* 0x00000048247d7223 */ /* 0x080fe4000001082d */
[----:B------:R-:W1:Y:S04]  /*8c60*/  LDSM.16.MT88.4 R36, [R44+0x5800] ;  /* 0x005800002c24783b */ /* 0x000e680000004200 */
[----:B------:R-:W2:Y:S01]  /*8c70*/  MUFU.EX2 R130, R130 ;  /* 0x0000008200827308 */ /* 0x000ea20000000800 */
[C---:B------:R-:W-:Y:S07]  /*8c80*/  HMMA.16816.F32.BF16 R8, R24.reuse, R4, RZ ;  /* 0x000000041808723c */ /* 0x040fee00000418ff */
[----:B------:R-:W-:Y:S01]  /*8c90*/  MUFU.EX2 R120, R120 ;  /* 0x0000007800787308 */ /* 0x000fe20000000800 */
[----:B------:R-:W-:Y:S07]  /*8ca0*/  HMMA.16816.F32.BF16 R4, R24, R6, RZ ;  /* 0x000000061804723c */ /* 0x000fee00000418ff */
[----:B------:R-:W3:Y:S08]  /*8cb0*/  MUFU.EX2 R119, R119 ;  /* 0x0000007700777308 */ /* 0x000ef00000000800 */
[----:B------:R-:W-:Y:S08]  /*8cc0*/  MUFU.EX2 R129, R129 ;  /* 0x0000008100817308 */ /* 0x000ff00000000800 */
[----:B------:R-:W5:Y:S08]  /*8cd0*/  MUFU.EX2 R127, R127 ;  /* 0x0000007f007f7308 */ /* 0x000f700000000800 */
[----:B------:R-:W-:Y:S08]  /*8ce0*/  MUFU.EX2 R123, R123 ;  /* 0x0000007b007b7308 */ /* 0x000ff00000000800 */
[----:B------:R-:W4:Y:S01]  /*8cf0*/  MUFU.EX2 R126, R126 ;  /* 0x0000007e007e7308 */ /* 0x000f220000000800 */
[-CC-:B------:R-:W-:Y:S01]  /*8d00*/  FFMA.FTZ R105, R46, R72.reuse, -R71.reuse ;  /* 0x000000482e697223 */ /* 0x180fe20000010847 */
[----:B------:R-:W-:Y:S01]  /*8d10*/  ISETP.NE.AND P6, PT, R30, RZ, PT ;  /* 0x000000ff1e00720c */ /* 0x000fe20003fc5270 */
[-CC-:B------:R-:W-:Y:S01]  /*8d20*/  FFMA.FTZ R56, R31, R72.reuse, -R71.reuse ;  /* 0x000000481f387223 */ /* 0x180fe20000010847 */
[----:B------:R-:W-:-:S02]  /*8d30*/  FFMA.FTZ R46, R28, R72, -R71 ;  /* 0x000000481c2e7223 */ /* 0x000fc40000010847 */
[----:B------:R-:W-:Y:S01]  /*8d40*/  HMMA.16816.F32.BF16 R28, R24, R12, RZ ;  /* 0x0000000c181c723c */ /* 0x000fe200000418ff */
[-CC-:B------:R-:W-:Y:S01]  /*8d50*/  FFMA.FTZ R98, R58, R72.reuse, -R71.reuse ;  /* 0x000000483a627223 */ /* 0x180fe20000010847 */
[-CC-:B------:R-:W-:Y:S01]  /*8d60*/  FFMA.FTZ R90, R66, R72.reuse, -R71.reuse ;  /* 0x00000048425a7223 */ /* 0x180fe20000010847 */
[-CC-:B------:R-:W-:Y:S01]  /*8d70*/  FFMA.FTZ R67, R124, R72.reuse, -R71.reuse ;  /* 0x000000487c437223 */ /* 0x180fe20000010847 */
[----:B------:R-:W-:-:S04]  /*8d80*/  FFMA.FTZ R66, R122, R72, -R71 ;  /* 0x000000487a427223 */ /* 0x000fc80000010847 */
[----:B------:R-:W-:Y:S01]  /*8d90*/  HMMA.16816.F32.BF16 R24, R24, R14, RZ ;  /* 0x0000000e1818723c */ /* 0x000fe200000418ff */
[----:B------:R-:W-:Y:S01]  /*8da0*/  FFMA.FTZ R58, R116, R72, -R71 ;  /* 0x00000048743a7223 */ /* 0x000fe20000010847 */
[----:B--2---:R-:W-:Y:S01]  /*8db0*/  F2FP.BF16.F32.PACK_AB R12, R130, R134 ;  /* 0x00000086820c723e */ /* 0x004fe200000010ff */
[--C-:B------:R-:W-:Y:S01]  /*8dc0*/  FFMA.FTZ R116, R212, R72, -R45.reuse ;  /* 0x00000048d4747223 */ /* 0x100fe2000001082d */
[----:B---3--:R-:W-:Y:S01]  /*8dd0*/  F2FP.BF16.F32.PACK_AB R14, R119, R120 ;  /* 0x00000078770e723e */ /* 0x008fe200000010ff */
[-CC-:B------:R-:W-:Y:S01]  /*8de0*/  FFMA.FTZ R122, R211, R72.reuse, -R45.reuse ;  /* 0x00000048d37a7223 */ /* 0x180fe2000001082d */
[----:B-----5:R-:W-:Y:S01]  /*8df0*/  F2FP.BF16.F32.PACK_AB R13, R127, R129 ;  /* 0x000000817f0d723e */ /* 0x020fe200000010ff */
[-C--:B------:R-:W-:Y:S01]  /*8e00*/  FFMA.FTZ R124, R210, R72.reuse, -R45 ;  /* 0x00000048d27c7223 */ /* 0x080fe2000001082d */
[----:B----4-:R-:W-:Y:S01]  /*8e10*/  F2FP.BF16.F32.PACK_AB R15, R126, R123 ;  /* 0x0000007b7e0f723e */ /* 0x010fe200000010ff */
        /* <DEDUP_REMOVED lines=14> */
[-CC-:B------:R-:W-:Y:S01]  /*8f00*/  FFMA.FTZ R104, R55, R72.reuse, -R71.reuse ;  /* 0x0000004837687223 */ /* 0x180fe20000010847 */
[----:B--2---:R-:W-:Y:S01]  /*8f10*/  F2FP.BF16.F32.PACK_AB R12, R114, R115 ;  /* 0x00000073720c723e */ /* 0x004fe200000010ff */
[--C-:B------:R-:W-:Y:S01]  /*8f20*/  FFMA.FTZ R94, R63, R72, -R71.reuse ;  /* 0x000000483f5e7223 */ /* 0x100fe20000010847 */
[----:B----4-:R-:W-:Y:S01]  /*8f30*/  F2FP.BF16.F32.PACK_AB R14, R111, R112 ;  /* 0x000000706f0e723e */ /* 0x010fe200000010ff */
[----:B------:R-:W-:Y:S01]  /*8f40*/  FFMA.FTZ R55, R93, R72, -R71 ;  /* 0x000000485d377223 */ /* 0x000fe20000010847 */
[----:B-----5:R-:W-:-:S02]  /*8f50*/  F2FP.BF16.F32.PACK_AB R13, R116, R125 ;  /* 0x0000007d740d723e */ /* 0x020fc400000010ff */
[----:B-1----:R-:W-:Y:S01]  /*8f60*/  F2FP.BF16.F32.PACK_AB R15, R124, R122 ;  /* 0x0000007a7c0f723e */ /* 0x002fe200000010ff */
        /* <DEDUP_REMOVED lines=45> */
[----:B---3--:R-:W-:Y:S01]  /*9240*/  F2FP.BF16.F32.PACK_AB R12, R100, R101 ;  /* 0x00000065640c723e */ /* 0x008fe200000010ff */
[--C-:B------:R-:W-:Y:S01]  /*9250*/  FFMA.FTZ R158, R158, R72, -R45.reuse ;  /* 0x000000489e9e7223 */ /* 0x100fe2000001082d */
[----:B-----5:R-:W-:Y:S01]  /*9260*/  F2FP.BF16.F32.PACK_AB R14, R97, R98 ;  /* 0x00000062610e723e */ /* 0x020fe200000010ff */
[--C-:B------:R-:W-:Y:S01]  /*9270*/  FFMA.FTZ R160, R160, R72, -R45.reuse ;  /* 0x00000048a0a07223 */ /* 0x100fe2000001082d */
[----:B--2---:R-:W-:Y:S01]  /*9280*/  F2FP.BF16.F32.PACK_AB R13, R147, R154 ;  /* 0x0000009a930d723e */ /* 0x004fe200000010ff */
[----:B------:R-:W-:Y:S01]  /*9290*/  FFMA.FTZ R161, R161, R72, -R45 ;  /* 0x00000048a1a17223 */ /* 0x000fe2000001082d */
        /* <DEDUP_REMOVED lines=19> */
[-CC-:B------:R-:W-:Y:S01]  /*93d0*/  FFMA.FTZ R179, R179, R72.reuse, -R45.reuse ;  /* 0x00000048b3b37223 */ /* 0x180fe2000001082d */
[-CC-:B------:R-:W-:Y:S01]  /*93e0*/  FFMA.FTZ R169, R169, R72.reuse, -R45.reuse ;  /* 0x00000048a9a97223 */ /* 0x180fe2000001082d */
[-CC-:B------:R-:W-:Y:S01]  /*93f0*/  FFMA.FTZ R186, R186, R72.reuse, -R45.reuse ;  /* 0x00000048baba7223 */ /* 0x180fe2000001082d */
[----:B------:R-:W-:Y:S01]  /*9400*/  FFMA.FTZ R187, R187, R72, -R45 ;  /* 0x00000048bbbb7223 */ /* 0x000fe2000001082d */
[----:B------:R-:W-:Y:S02]  /*9410*/  MUFU.EX2 R88, R88 ;  /* 0x0000005800587308 */ /* 0x000fe40000000800 */
[C---:B------:R-:W-:Y:S06]  /*9420*/  HMMA.16816.F32.BF16 R8, R12.reuse, R36, R8 ;  /* 0x000000240c08723c */ /* 0x040fec0000041808 */
[----:B------:R-:W1:Y:S02]  /*9430*/  MUFU.EX2 R86, R86 ;  /* 0x0000005600567308 */ /* 0x000e640000000800 */
[C---:B------:R-:W-:Y:S01]  /*9440*/  HMMA.16816.F32.BF16 R4, R12.reuse, R38, R4 ;  /* 0x000000260c04723c */ /* 0x040fe20000041804 */
[----:B------:R-:W3:Y:S05]  /*9450*/  LDSM.16.MT88.4 R36, [R43+0x6800] ;  /* 0x006800002b24783b */ /* 0x000eea0000004200 */
[----:B------:R-:W-:Y:S08]  /*9460*/  MUFU.EX2 R85, R85 ;  /* 0x0000005500557308 */ /* 0x000ff00000000800 */
[----:B------:R-:W4:Y:S08]  /*9470*/  MUFU.EX2 R70, R70 ;  /* 0x0000004600467308 */ /* 0x000f300000000800 */
        /* <DEDUP_REMOVED lines=8> */
[----:B----4-:R-:W-:-:S02]  /*9500*/  F2FP.BF16.F32.PACK_AB R14, R70, R85 ;  /* 0x00000055460e723e */ /* 0x010fc400000010ff */
[----:B-----5:R-:W-:Y:S02]  /*9510*/  F2FP.BF16.F32.PACK_AB R13, R169, R179 ;  /* 0x000000b3a90d723e */ /* 0x020fe400000010ff */
[----:B---3--:R-:W-:Y:S01]  /*9520*/  F2FP.BF16.F32.PACK_AB R15, R187, R186 ;  /* 0x000000babb0f723e */ /* 0x008fe200000010ff */
        /* <DEDUP_REMOVED lines=19> */
[----:B---3--:R-:W-:Y:S01]  /*9660*/  F2FP.BF16.F32.PACK_AB R12, R68, R69 ;  /* 0x00000045440c723e */ /* 0x008fe200000010ff */
[-CC-:B------:R-:W-:Y:S01]  /*9670*/  FFMA.FTZ R199, R199, R72.reuse, -R45.reuse ;  /* 0x00000048c7c77223 */ /* 0x180fe2000001082d */
[----:B-----5:R-:W-:Y:S01]  /*9680*/  F2FP.BF16.F32.PACK_AB R14, R66, R67 ;  /* 0x00000043420e723e */ /* 0x020fe200000010ff */
[--C-:B------:R-:W-:Y:S01]  /*9690*/  FFMA.FTZ R198, R198, R72, -R45.reuse ;  /* 0x00000048c6c67223 */ /* 0x100fe2000001082d */
[----:B-1----:R-:W-:Y:S01]  /*96a0*/  F2FP.BF16.F32.PACK_AB R13, R200, R202 ;  /* 0x000000cac80d723e */ /* 0x002fe200000010ff */
        /* <DEDUP_REMOVED lines=30> */
[----:B------:R-:W-:Y:S08]  /*9890*/  MUFU.EX2 R58, R58 ;  /* 0x0000003a003a7308 */ /* 0x000ff00000000800 */
[----:B------:R-:W-:Y:S08]  /*98a0*/  MUFU.EX2 R163, R163 ;  /* 0x000000a300a37308 */ /* 0x000ff00000000800 */
[----:B------:R-:W4:Y:S08]  /*98b0*/  MUFU.EX2 R159, R159 ;  /* 0x0000009f009f7308 */ /* 0x000f300000000800 */
[----:B------:R-:W-:Y:S08]  /*98c0*/  MUFU.EX2 R157, R157 ;  /* 0x0000009d009d7308 */ /* 0x000ff00000000800 */
[----:B------:R-:W5:Y:S01]  /*98d0*/  MUFU.EX2 R156, R156 ;  /* 0x0000009c009c7308 */ /* 0x000f620000000800 */
[----:B--2---:R-:W-:Y:S01]  /*98e0*/  HMMA.16816.F32.BF16 R28, R12, R16, R28 ;  /* 0x000000100c1c723c */ /* 0x004fe2000004181c */
[----:B------:R-:W-:Y:S01]  /*98f0*/  FADD.FTZ R145, R146, R145 ;  /* 0x0000009192917221 */ /* 0x000fe20000010000 */
[----:B-1----:R-:W-:-:S02]  /*9900*/  F2FP.BF16.F32.PACK_AB R16, R60, R61 ;  /* 0x0000003d3c10723e */ /* 0x002fc400000010ff */
[----:B----4-:R-:W-:-:S04]  /*9910*/  F2FP.BF16.F32.PACK_AB R17, R159, R163 ;  /* 0x000000a39f11723e */ /* 0x010fc800000010ff */
[----:B------:R-:W-:Y:S01]  /*9920*/  HMMA.16816.F32.BF16 R24, R12, R18, R24 ;  /* 0x000000120c18723c */ /* 0x000fe20000041818 */
[----:B------:R-:W-:Y:S01]  /*9930*/  F2FP.BF16.F32.PACK_AB R18, R58, R59 ;  /* 0x0000003b3a12723e */ /* 0x000fe200000010ff */
[----:B------:R-:W-:Y:S01]  /*9940*/  FADD.FTZ R139, R139, R145 ;  /* 0x000000918b8b7221 */ /* 0x000fe20000010000 */
[----:B------:R-:W1:Y:S01]  /*9950*/  LDSM.16.MT88.4 R12, [R44+0x7800] ;  /* 0x007800002c0c783b */ /* 0x000e620000004200 */
[----:B------:R-:W-:Y:S01]  /*9960*/  FADD.FTZ R138, R138, R137 ;  /* 0x000000898a8a7221 */ /* 0x000fe20000010000 */
[----:B-----5:R-:W-:Y:S01]  /*9970*/  F2FP.BF16.F32.PACK_AB R19, R156, R157 ;  /* 0x0000009d9c13723e */ /* 0x020fe200000010ff */
[----:B------:R-:W-:-:S06]  /*9980*/  FADD.FTZ R139, R135, R139 ;  /* 0x0000008b878b7221 */ /* 0x000fcc0000010000 */
[C---:B------:R-:W-:Y:S01]  /*9990*/  HMMA.16816.F32.BF16 R8, R16.reuse, R32, R8 ;  /* 0x000000201008723c */ /* 0x040fe20000041808 */
[----:B------:R-:W-:Y:S01]  /*99a0*/  FADD.FTZ R32, R133, R138 ;  /* 0x0000008a85207221 */ /* 0x000fe20000010000 */
[----:B------:R-:W-:Y:S01]  /*99b0*/  FADD.FTZ R134, R134, R139 ;  /* 0x0000008b86867221 */ /* 0x000fe20000010000 */
[-CC-:B------:R-:W-:Y:S02]  /*99c0*/  FFMA.FTZ R149, R149, R72.reuse, -R45.reuse ;  /* 0x0000004895957223 */ /* 0x180fe4000001082d */
[----:B------:R-:W-:Y:S01]  /*99d0*/  FADD.FTZ R32, R132, R32 ;  /* 0x0000002084207221 */ /* 0x000fe20000010000 */
[-CC-:B------:R-:W-:Y:S01]  /*99e0*/  FFMA.FTZ R148, R148, R72.reuse, -R45.reuse ;  /* 0x0000004894947223 */ /* 0x180fe2000001082d */
[----:B------:R-:W-:Y:S01]  /*99f0*/  FADD.FTZ R134, R130, R134 ;  /* 0x0000008682867221 */ /* 0x000fe20000010000 */
[-CC-:B------:R-:W-:Y:S01]  /*9a00*/  FFMA.FTZ R140, R140, R72.reuse, -R45.reuse ;  /* 0x000000488c8c7223 */ /* 0x180fe2000001082d */
[----:B------:R-:W-:Y:S01]  /*9a10*/  FFMA.FTZ R136, R136, R72, -R45 ;  /* 0x0000004888887223 */ /* 0x000fe2000001082d */
[----:B------:R-:W-:Y:S01]  /*9a20*/  FADD.FTZ R129, R129, R32 ;  /* 0x0000002081817221 */ /* 0x000fe20000010000 */
[----:B------:R-:W-:Y:S01]  /*9a30*/  HMMA.16816.F32.BF16 R4, R16, R34, R4 ;  /* 0x000000221004723c */ /* 0x000fe20000041804 */
[----:B------:R-:W-:Y:S01]  /*9a40*/  FADD.FTZ R134, R120, R134 ;  /* 0x0000008678867221 */ /* 0x000fe20000010000 */
[----:B------:R-:W-:Y:S01]  /*9a50*/  MUFU.EX2 R57, R57 ;  /* 0x0000003900397308 */ /* 0x000fe20000000800 */
[----:B------:R-:W2:Y:S01]  /*9a60*/  LDSM.16.MT88.4 R32, [R43+0x7800] ;  /* 0x007800002b20783b */ /* 0x000ea20000004200 */
[----:B------:R-:W-:Y:S01]  /*9a70*/  FADD.FTZ R127, R127, R129 ;  /* 0x000000817f7f7221 */ /* 0x000fe20000010000 */
[----:B------:R-:W-:-:S03]  /*9a80*/  FADD.FTZ R119, R119, R134 ;  /* 0x0000008677777221 */ /* 0x000fc60000010000 */
[----:B---3--:R-:W-:Y:S02]  /*9a90*/  HMMA.16816.F32.BF16 R28, R16, R36, R28 ;  /* 0x00000024101c723c */ /* 0x008fe4000004181c */
[----:B------:R-:W3:Y:S01]  /*9aa0*/  MUFU.EX2 R56, R56 ;  /* 0x0000003800387308 */ /* 0x000ee20000000800 */
[----:B------:R-:W-:-:S05]  /*9ab0*/  FADD.FTZ R127, R123, R127 ;  /* 0x0000007f7b7f7221 */ /* 0x000fca0000010000 */
[----:B------:R-:W-:Y:S02]  /*9ac0*/  HMMA.16816.F32.BF16 R24, R16, R38, R24 ;  /* 0x000000261018723c */ /* 0x000fe40000041818 */
[----:B------:R-:W-:Y:S01]  /*9ad0*/  MUFU.EX2 R55, R55 ;  /* 0x0000003700377308 */ /* 0x000fe20000000800 */
[----:B------:R-:W-:-:S07]  /*9ae0*/  FFMA.FTZ R16, R117, R72, -R45 ;  /* 0x0000004875107223 */ /* 0x000fce000001082d */
[----:B------:R-:W4:Y:S01]  /*9af0*/  MUFU.EX2 R54, R54 ;  /* 0x0000003600367308 */ /* 0x000f220000000800 */
[----:B------:R-:W-:-:S07]  /*9b00*/  FADD.FTZ R119, R115, R119 ;  /* 0x0000007773777221 */ /* 0x000fce0000010000 */
[----:B------:R-:W-:Y:S08]  /*9b10*/  MUFU.EX2 R149, R149 ;  /* 0x0000009500957308 */ /* 0x000ff00000000800 */
[----:B------:R-:W5:Y:S08]  /*9b20*/  MUFU.EX2 R148, R148 ;  /* 0x0000009400947308 */ /* 0x000f700000000800 */
[----:B------:R-:W-:Y:S08]  /*9b30*/  MUFU.EX2 R137, R140 ;  /* 0x0000008c00897308 */ /* 0x000ff00000000800 */
[----:B------:R-:W1:Y:S01]  /*9b40*/  MUFU.EX2 R132, R136 ;  /* 0x0000008800847308 */ /* 0x000e620000000800 */
[----:B------:R-:W-:Y:S01]  /*9b50*/  FADD.FTZ R126, R126, R127 ;  /* 0x0000007f7e7e7221 */ /* 0x000fe20000010000 */
[----:B------:R-:W-:-:S06]  /*9b60*/  FADD.FTZ R114, R114, R119 ;  /* 0x0000007772727221 */ /* 0x000fcc0000010000 */
[----:B------:R2:W-:Y:S01]  /*9b70*/  MUFU.EX2 R115, R16 ;  /* 0x0000001000737308 */ /* 0x0005e20000000800 */
[----:B------:R-:W-:Y:S01]  /*9b80*/  FADD.FTZ R126, R125, R126 ;  /* 0x0000007e7d7e7221 */ /* 0x000fe20000010000 */
[----:B------:R-:W-:Y:S01]  /*9b90*/  FADD.FTZ R114, R112, R114 ;  /* 0x0000007270727221 */ /* 0x000fe20000010000 */
[----:B---3--:R-:W-:Y:S02]  /*9ba0*/  F2FP.BF16.F32.PACK_AB R36, R56, R57 ;  /* 0x000000393824723e */ /* 0x008fe400000010ff */
[----:B------:R-:W-:Y:S01]  /*9bb0*/  FADD.FTZ R126, R116, R126 ;  /* 0x0000007e747e7221 */ /* 0x000fe20000010000 */
[----:B----4-:R-:W-:Y:S02]  /*9bc0*/  F2FP.BF16.F32.PACK_AB R38, R54, R55 ;  /* 0x000000373626723e */ /* 0x010fe400000010ff */
[----:B-----5:R-:W-:Y:S01]  /*9bd0*/  F2FP.BF16.F32.PACK_AB R37, R148, R149 ;  /* 0x000000959425723e */ /* 0x020fe200000010ff */
[----:B--2---:R-:W2:Y:S01]  /*9be0*/  LDSM.16.MT88.4 R16, [R44+0x7c00] ;  /* 0x007c00002c10783b */ /* 0x004ea20000004200 */
[----:B-1----:R-:W-:Y:S01]  /*9bf0*/  F2FP.BF16.F32.PACK_AB R39, R132, R137 ;  /* 0x000000898427723e */ /* 0x002fe200000010ff */
[----:B------:R-:W-:Y:S01]  /*9c00*/  FADD.FTZ R122, R122, R126 ;  /* 0x0000007e7a7a7221 */ /* 0x000fe20000010000 */
[----:B------:R-:W-:Y:S01]  /*9c10*/  FADD.FTZ R111, R111, R114 ;  /* 0x000000726f6f7221 */ /* 0x000fe20000010000 */
[-CC-:B------:R-:W-:Y:S01]  /*9c20*/  FFMA.FTZ R121, R121, R72.reuse, -R45.reuse ;  /* 0x0000004879797223 */ /* 0x180fe2000001082d */
[-CC-:B------:R-:W-:Y:S01]  /*9c30*/  FFMA.FTZ R113, R113, R72.reuse, -R45.reuse ;  /* 0x0000004871717223 */ /* 0x180fe2000001082d */
[----:B------:R-:W-:Y:S01]  /*9c40*/  FFMA.FTZ R110, R110, R72, -R45 ;  /* 0x000000486e6e7223 */ /* 0x000fe2000001082d */
[----:B------:R-:W-:Y:S01]  /*9c50*/  FADD.FTZ R122, R124, R122 ;  /* 0x0000007a7c7a7221 */ /* 0x000fe20000010000 */
[----:B------:R-:W-:Y:S01]  /*9c60*/  HMMA.16816.F32.BF16 R8, R36, R12, R8 ;  /* 0x0000000c2408723c */ /* 0x000fe20000041808 */
[----:B------:R-:W-:Y:S01]  /*9c70*/  FADD.FTZ R111, R109, R111 ;  /* 0x0000006f6d6f7221 */ /* 0x000fe20000010000 */
[----:B------:R-:W-:Y:S01]  /*9c80*/  MUFU.EX2 R53, R53 ;  /* 0x0000003500357308 */ /* 0x000fe20000000800 */
[----:B------:R-:W-:-:S05]  /*9c90*/  FADD.FTZ R144, R144, R122 ;  /* 0x0000007a90907221 */ /* 0x000fca0000010000 */
[----:B------:R-:W-:Y:S01]  /*9ca0*/  HMMA.16816.F32.BF16 R4, R36, R14, R4 ;  /* 0x0000000e2404723c */ /* 0x000fe20000041804 */
[----:B------:R-:W1:Y:S01]  /*9cb0*/  LDSM.16.MT88.4 R12, [R43+0x7c00] ;  /* 0x007c00002b0c783b */ /* 0x000e620000004200 */
[----:B------:R-:W3:Y:S01]  /*9cc0*/  MUFU.EX2 R52, R52 ;  /* 0x0000003400347308 */ /* 0x000ee20000000800 */
[----:B------:R-:W-:-:S07]  /*9cd0*/  FADD.FTZ R111, R105, R111 ;  /* 0x0000006f696f7221 */ /* 0x000fce0000010000 */
[----:B------:R-:W-:Y:S01]  /*9ce0*/  MUFU.EX2 R51, R51 ;  /* 0x0000003300337308 */ /* 0x000fe20000000800 */
[----:B------:R-:W-:-:S07]  /*9cf0*/  FADD.FTZ R144, R131, R144 ;  /* 0x0000009083907221 */ /* 0x000fce0000010000 */
[----:B------:R-:W4:Y:S08]  /*9d00*/  MUFU.EX2 R50, R50 ;  /* 0x0000003200327308 */ /* 0x000f300000000800 */
[----:B------:R-:W5:Y:S08]  /*9d10*/  MUFU.EX2 R117, R121 ;  /* 0x0000007900757308 */ /* 0x000f700000000800 */
[----:B------:R-:W-:Y:S08]  /*9d20*/  MUFU.EX2 R112, R113 ;  /* 0x0000007100707308 */ /* 0x000ff00000000800 */
[----:B------:R-:W2:Y:S01]  /*9d30*/  MUFU.EX2 R109, R110 ;  /* 0x0000006e006d7308 */ /* 0x000ea20000000800 */
[----:B------:R-:W-:Y:S01]  /*9d40*/  FADD.FTZ R104, R104, R111 ;  /* 0x0000006f68687221 */ /* 0x000fe20000010000 */
[----:B------:R-:W-:Y:S01]  /*9d50*/  FADD.FTZ R141, R141, R144 ;  /* 0x000000908d8d7221 */ /* 0x000fe20000010000 */
[----:B------:R-:W-:Y:S02]  /*9d60*/  HMMA.16816.F32.BF16 R28, R36, R32, R28 ;  /* 0x00000020241c723c */ /* 0x000fe4000004181c */
[----:B------:R-:W-:Y:S01]  /*9d70*/  FADD.FTZ R104, R103, R104 ;  /* 0x0000006867687221 */ /* 0x000fe20000010000 */
[----:B------:R-:W-:-:S03]  /*9d80*/  FADD.FTZ R141, R143, R141 ;  /* 0x0000008d8f8d7221 */ /* 0x000fc60000010000 */
[----:B------:R-:W-:Y:S02]  /*9d90*/  FADD.FTZ R101, R101, R104 ;  /* 0x0000006865657221 */ /* 0x000fe40000010000 */
[----:B------:R-:W-:Y:S01]  /*9da0*/  HMMA.16816.F32.BF16 R32, R36, R34, R24 ;  /* 0x000000222420723c */ /* 0x000fe20000041818 */
[----:B---3--:R-:W-:Y:S01]  /*9db0*/  F2FP.BF16.F32.PACK_AB R36, R52, R53 ;  /* 0x000000353424723e */ /* 0x008fe200000010ff */
[----:B------:R-:W-:Y:S01]  /*9dc0*/  FADD.FTZ R154, R154, R141 ;  /* 0x0000008d9a9a7221 */ /* 0x000fe20000010000 */
[----:B----4-:R-:W-:Y:S01]  /*9dd0*/  F2FP.BF16.F32.PACK_AB R38, R50, R51 ;  /* 0x000000333226723e */ /* 0x010fe200000010ff */
[----:B------:R-:W3:Y:S01]  /*9de0*/  LDSM.16.MT88.4 R24, [R44+0x8000] ;  /* 0x008000002c18783b */ /* 0x000ee20000004200 */
[----:B-----5:R-:W-:Y:S02]  /*9df0*/  F2FP.BF16.F32.PACK_AB R37, R115, R117 ;  /* 0x000000757325723e */ /* 0x020fe400000010ff */
[----:B--2---:R-:W-:Y:S01]  /*9e00*/  F2FP.BF16.F32.PACK_AB R39, R109, R112 ;  /* 0x000000706d27723e */ /* 0x004fe200000010ff */
[----:B------:R-:W-:Y:S01]  /*9e10*/  FADD.FTZ R101, R100, R101 ;  /* 0x0000006564657221 */ /* 0x000fe20000010000 */
[----:B------:R-:W-:-:S05]  /*9e20*/  FADD.FTZ R154, R147, R154 ;  /* 0x0000009a939a7221 */ /* 0x000fca0000010000 */
[----:B------:R-:W-:Y:S01]  /*9e30*/  HMMA.16816.F32.BF16 R8, R36, R16, R8 ;  /* 0x000000102408723c */ /* 0x000fe20000041808 */
[----:B------:R-:W-:Y:S01]  /*9e40*/  FADD.FTZ R16, R98, R101 ;  /* 0x0000006562107221 */ /* 0x000fe20000010000 */
[----:B------:R-:W-:-:S03]  /*9e50*/  FADD.FTZ R152, R152, R154 ;  /* 0x0000009a98987221 */ /* 0x000fc60000010000 */
[----:B------:R-:W-:Y:S01]  /*9e60*/  FADD.FTZ R16, R97, R16 ;  /* 0x0000001061107221 */ /* 0x000fe20000010000 */
        /* <DEDUP_REMOVED lines=10> */
[----:B-1----:R-:W-:Y:S04]  /*9f10*/  HMMA.16816.F32.BF16 R28, R36, R12, R28 ;  /* 0x0000000c241c723c */ /* 0x002fe8000004181c */
        /* <DEDUP_REMOVED lines=55> */
[----:B------:R-:W-:-:S04]  /*a290*/  FADD.FTZ R204, R199, R204 ;  /* 0x000000ccc7cc7221 */ /* 0x000fc80000010000 */
[----:B------:R-:W-:Y:S01]  /*a2a0*/  FADD.FTZ R204, R198, R204 ;  /* 0x000000ccc6cc7221 */ /* 0x000fe20000010000 */
[----:B------:R-:W-:Y:S01]  /*a2b0*/  HMMA.16816.F32.BF16 R28, R12, R16, R28 ;  /* 0x000000100c1c723c */ /* 0x000fe2000004181c */
[----:B------:R-:W-:Y:S02]  /*a2c0*/  FADD.FTZ R16, R63, R65 ;  /* 0x000000413f107221 */ /* 0x000fe40000010000 */
[----:B------:R-:W-:-:S05]  /*a2d0*/  FADD.FTZ R193, R193, R204 ;  /* 0x000000ccc1c17221 */ /* 0x000fca0000010000 */
[----:B------:R-:W-:Y:S01]  /*a2e0*/  HMMA.16816.F32.BF16 R32, R12, R18, R32 ;  /* 0x000000120c20723c */ /* 0x000fe20000041820 */
[----:B--2---:R-:W-:Y:S02]  /*a2f0*/  F2FP.BF16.F32.PACK_AB R12, R108, R93 ;  /* 0x0000005d6c0c723e */ /* 0x004fe400000010ff */
[----:B---3--:R-:W-:Y:S02]  /*a300*/  F2FP.BF16.F32.PACK_AB R14, R142, R118 ;  /* 0x000000768e0e723e */ /* 0x008fe400000010ff */
[----:B----4-:R-:W-:Y:S02]  /*a310*/  F2FP.BF16.F32.PACK_AB R13, R85, R88 ;  /* 0x00000058550d723e */ /* 0x010fe400000010ff */
[----:B-----5:R-:W-:Y:S01]  /*a320*/  F2FP.BF16.F32.PACK_AB R15, R67, R69 ;  /* 0x00000045430f723e */ /* 0x020fe200000010ff */
        /* <DEDUP_REMOVED lines=28> */
[C---:B------:R-:W-:Y:S08]  /*a4f0*/  HMMA.16816.F32.BF16 R4, R12.reuse, R38, R4 ;  /* 0x000000260c04723c */ /* 0x040ff00000041804 */
[----:B------:R-:W-:Y:S01]  /*a500*/  HMMA.16816.F32.BF16 R28, R12, R24, R28 ;  /* 0x000000180c1c723c */ /* 0x000fe2000004181c */
[----:B------:R-:W2:Y:S01]  /*a510*/  MUFU.EX2 R168, R168 ;  /* 0x000000a800a87308 */ /* 0x000ea20000000800 */
[----:B------:R-:W-:Y:S01]  /*a520*/  FADD.FTZ R53, R53, R55 ;  /* 0x0000003735357221 */ /* 0x000fe20000010000 */
[----:B------:R-:W-:-:S05]  /*a530*/  FADD.FTZ R117, R117, R137 ;  /* 0x0000008975757221 */ /* 0x000fca0000010000 */
[----:B------:R-:W-:Y:S01]  /*a540*/  HMMA.16816.F32.BF16 R32, R12, R26, R32 ;  /* 0x0000001a0c20723c */ /* 0x000fe20000041820 */
[----:B------:R-:W-:Y:S01]  /*a550*/  MUFU.EX2 R167, R167 ;  /* 0x000000a700a77308 */ /* 0x000fe20000000800 */
[----:B------:R3:W4:Y:S07]  /*a560*/  LDSM.16.MT88.4 R12, [R44+0x8c00] ;  /* 0x008c00002c0c783b */ /* 0x00072e0000004200 */
[----:B------:R-:W5:Y:S08]  /*a570*/  MUFU.EX2 R120, R128 ;  /* 0x0000008000787308 */ /* 0x000f700000000800 */
[----:B------:R-:W-:Y:S08]  /*a580*/  MUFU.EX2 R64, R80 ;  /* 0x0000005000407308 */ /* 0x000ff00000000800 */
[----:B------:R-:W1:Y:S08]  /*a590*/  MUFU.EX2 R62, R79 ;  /* 0x0000004f003e7308 */ /* 0x000e700000000800 */
[----:B------:R-:W-:Y:S08]  /*a5a0*/  MUFU.EX2 R60, R78 ;  /* 0x0000004e003c7308 */ /* 0x000ff00000000800 */
[----:B------:R-:W3:Y:S01]  /*a5b0*/  MUFU.EX2 R58, R77 ;  /* 0x0000004d003a7308 */ /* 0x000ee20000000800 */
[----:B------:R-:W-:Y:S01]  /*a5c0*/  FADD.FTZ R52, R52, R53 ;  /* 0x0000003534347221 */ /* 0x000fe20000010000 */
[----:B------:R-:W-:Y:S01]  /*a5d0*/  FADD.FTZ R117, R115, R117 ;  /* 0x0000007573757221 */ /* 0x000fe20000010000 */
[-C--:B------:R-:W-:Y:S01]  /*a5e0*/  FFMA.FTZ R198, R83, R72.reuse, -R71 ;  /* 0x0000004853c67223 */ /* 0x080fe20000010847 */
        /* <DEDUP_REMOVED lines=8> */
[----:B------:R-:W-:Y:S01]  /*a670*/  FFMA.FTZ R74, R74, R72, -R45 ;  /* 0x000000484a4a7223 */ /* 0x000fe2000001082d */
[----:B------:R-:W4:Y:S01]  /*a680*/  LDSM.16.MT88.4 R36, [R43+0x8800] ;  /* 0x008800002b24783b */ /* 0x000f220000004200 */
[----:B--2---:R-:W-:Y:S01]  /*a690*/  F2FP.BF16.F32.PACK_AB R24, R168, R155 ;  /* 0x0000009ba818723e */ /* 0x004fe200000010ff */
[----:B------:R-:W-:Y:S01]  /*a6a0*/  FADD.FTZ R50, R50, R52 ;  /* 0x0000003432327221 */ /* 0x000fe20000010000 */
[----:B-----5:R-:W-:Y:S01]  /*a6b0*/  F2FP.BF16.F32.PACK_AB R26, R120, R167 ;  /* 0x000000a7781a723e */ /* 0x020fe200000010ff */
[----:B------:R-:W-:Y:S01]  /*a6c0*/  FADD.FTZ R109, R109, R117 ;  /* 0x000000756d6d7221 */ /* 0x000fe20000010000 */
[----:B-1----:R-:W-:Y:S01]  /*a6d0*/  F2FP.BF16.F32.PACK_AB R25, R62, R64 ;  /* 0x000000403e19723e */ /* 0x002fe200000010ff */
[----:B------:R-:W1:Y:S01]  /*a6e0*/  LDSM.16.MT88.4 R132, [R43+0x8c00] ;  /* 0x008c00002b84783b */ /* 0x000e620000004200 */
        /* <DEDUP_REMOVED lines=23> */
[----:B-----5:R-:W-:Y:S01]  /*a860*/  F2FP.BF16.F32.PACK_AB R17, R44, R54 ;  /* 0x000000362c11723e */ /* 0x020fe200000010ff */
[----:B------:R-:W-:Y:S01]  /*a870*/  FADD.FTZ R108, R108, R46 ;  /* 0x0000002e6c6c7221 */ /* 0x000fe20000010000 */
[----:B----4-:R-:W-:Y:S01]  /*a880*/  F2FP.BF16.F32.PACK_AB R19, R193, R51 ;  /* 0x00000033c113723e */ /* 0x010fe200000010ff */
[----:B------:R-:W-:-:S04]  /*a890*/  FADD.FTZ R85, R85, R100 ;  /* 0x0000006455557221 */ /* 0x000fc80000010000 */
[----:B------:R-:W-:Y:S02]  /*a8a0*/  FADD.FTZ R85, R69, R85 ;  /* 0x0000005545557221 */ /* 0x000fe40000010000 */
[----:B------:R-:W-:Y:S01]  /*a8b0*/  HMMA.16816.F32.BF16 R144, R16, R12, R8 ;  /* 0x0000000c1090723c */ /* 0x000fe20000041808 */
[----:B------:R-:W-:Y:S01]  /*a8c0*/  FADD.FTZ R8, R118, R108 ;  /* 0x0000006c76087221 */ /* 0x000fe20000010000 */
[----:B------:R-:W-:-:S03]  /*a8d0*/  FADD.FTZ R67, R67, R85 ;  /* 0x0000005543437221 */ /* 0x000fc60000010000 */
[----:B------:R-:W-:Y:S01]  /*a8e0*/  FADD.FTZ R8, R142, R8 ;  /* 0x000000088e087221 */ /* 0x000fe20000010000 */
[----:B------:R-:W-:-:S03]  /*a8f0*/  FADD.FTZ R67, R64, R67 ;  /* 0x0000004340437221 */ /* 0x000fc60000010000 */
[----:B------:R-:W-:Y:S01]  /*a900*/  FADD.FTZ R8, R155, R8 ;  /* 0x000000089b087221 */ /* 0x000fe20000010000 */
[----:B------:R-:W-:Y:S01]  /*a910*/  HMMA.16816.F32.BF16 R28, R24, R36, R28 ;  /* 0x00000024181c723c */ /* 0x000fe2000004181c */
[----:B------:R-:W-:Y:S02]  /*a920*/  FADD.FTZ R62, R62, R67 ;  /* 0x000000433e3e7221 */ /* 0x000fe40000010000 */
[----:B------:R-:W-:Y:S02]  /*a930*/  FADD.FTZ R168, R168, R8 ;  /* 0x00000008a8a87221 */ /* 0x000fe40000010000 */
[----:B------:R-:W-:-:S03]  /*a940*/  FADD.FTZ R62, R60, R62 ;  /* 0x0000003e3c3e7221 */ /* 0x000fc60000010000 */
        /* <DEDUP_REMOVED lines=8> */
[----:B-1----:R-:W-:Y:S01]  /*a9d0*/  HMMA.16816.F32.BF16 R136, R16, R132, R28 ;  /* 0x000000841088723c */ /* 0x002fe2000004181c */
[----:B------:R-:W-:Y:S02]  /*a9e0*/  FADD.FTZ R58, R51, R58 ;  /* 0x0000003a333a7221 */ /* 0x000fe40000010000 */
[----:B------:R-:W-:Y:S02]  /*a9f0*/  FADD.FTZ R120, R66, R120 ;  /* 0x0000007842787221 */ /* 0x000fe40000010000 */
[----:B------:R-:W-:-:S03]  /*aa00*/  FADD.FTZ R193, R193, R58 ;  /* 0x0000003ac1c17221 */ /* 0x000fc60000010000 */
[----:B------:R-:W-:Y:S01]  /*aa10*/  HMMA.16816.F32.BF16 R140, R16, R14, R4 ;  /* 0x0000000e108c723c */ /* 0x000fe20000041804 */
[----:B------:R-:W-:-:S07]  /*aa20*/  FADD.FTZ R198, R198, R120 ;  /* 0x00000078c6c67221 */ /* 0x000fce0000010000 */
[----:B------:R-:W-:Y:S01]  /*aa30*/  HMMA.16816.F32.BF16 R132, R16, R134, R32 ;  /* 0x000000861084723c */ /* 0x000fe20000041820 */
[----:B------:R-:W-:-:S04]  /*aa40*/  NOP ;  /* 0x0000000000007918 */ /* 0x000fc80000000000 */
[----:B------:R-:W-:-:S15]  /*aa50*/  @!P6 BRA `(.L_x_2777) ;  /* 0x000000680050e947 */ /* 0x000fde0003800000 */
[----:B------:R-:W-:Y:S01]  /*aa60*/  IMAD R41, R185, 0x40, R41 ;  /* 0x00000040b9297824 */ /* 0x000fe200078e0229 */
[----:B------:R-:W-:Y:S01]  /*aa70*/  LOP3.LUT R164, R164, 0x1f0, RZ, 0xc0, !PT ;  /* 0x000001f0a4a47812 */ /* 0x000fe200078ec0ff */
[----:B------:R-:W-:Y:S01]  /*aa80*/  IMAD.MOV.U32 R149, RZ, RZ, R20 ;  /* 0x000000ffff957224 */ /* 0x000fe200078e0014 */
[----:B------:R-:W-:Y:S01]  /*aa90*/  ISETP.NE.U32.AND P3, PT, R196, RZ, PT ;  /* 0x000000ffc400720c */ /* 0x000fe20003f65070 */
[----:B------:R-:W-:Y:S01]  /*aaa0*/  VIADD R187, R22, 0xfffffffe ;  /* 0xfffffffe16bb7836 */ /* 0x000fe20000000000 */
[----:B------:R-:W-:Y:S02]  /*aab0*/  IADD3 R41, PT, PT, R23, R41, R164 ;  /* 0x0000002917297210 */ /* 0x000fe40007ffe0a4 */
[----:B------:R-:W-:Y:S02]  /*aac0*/  ISETP.NE.AND.EX P3, PT, R197, RZ, PT, P3 ;  /* 0x000000ffc500720c */ /* 0x000fe40003f65330 */
[----:B------:R-:W-:Y:S02]  /*aad0*/  IADD3 R41, PT, PT, -R40, R41, -R42 ;  /* 0x0000002928297210 */ /* 0x000fe40007ffe92a */
[----:B------:R-:W-:-:S03]  /*aae0*/  MOV R148, R21 ;  /* 0x0000001500947202 */ /* 0x000fc60000000f00 */
[----:B------:R-:W-:-:S05]  /*aaf0*/  IMAD R186, R22, -0x100, R41 ;  /* 0xffffff0016ba7824 */ /* 0x000fca00078e0229 */
[----:B------:R-:W-:-:S07]  /*ab00*/  IADD3 R186, PT, PT, R186, 0x208, RZ ;  /* 0x00000208baba7810 */ /* 0x000fce0007ffe0ff */
.L_x_2784:
[----:B------:R-:W1:Y:S01]  /*ab10*/  S2R R150, SR_TID.X ;  /* 0x0000000000967919 */ /* 0x000e620000002100 */
        /* <DEDUP_REMOVED lines=22> */
[-C--:B------:R-:W-:Y:S02]  /*ac80*/  LOP3.LUT R6, R6, R8.reuse, RZ, 0x3c, !PT ;  /* 0x0000000806067212 */ /* 0x080fe400078e3cff */
[----:B------:R-:W-:Y:S02]  /*ac90*/  IADD3 R9, PT, PT, RZ, -R9, RZ ;  /* 0x80000009ff097210 */ /* 0x000fe40007ffe0ff */
[----:B------:R-:W-:Y:S02]  /*aca0*/  ISETP.GE.AND P0, PT, R6, RZ, PT ;  /* 0x000000ff0600720c */ /* 0x000fe40003f06270 */
[----:B------:R-:W-:Y:S03]  /*acb0*/  LOP3.LUT R6, RZ, R8, RZ, 0x33, !PT ;  /* 0x00000008ff067212 */ /* 0x000fe600078e33ff */
        /* <DEDUP_REMOVED lines=34> */
[----:B------:R-:W3:Y:S02]  /*aee0*/  LD.E R10, desc[UR4][R10.64] ;  /* 0x000000040a0a7980 */ /* 0x000ee4000c101900 */
[----:B------:R-:W-:Y:S02]  /*aef0*/  IMAD R8, R8, R6, -0x100 ;  /* 0xffffff0008087424 */ /* 0x000fe400078e0206 */
[----:B------:R-:W3:Y:S03]  /*af00*/  LD.E R9, desc[UR4][R14.64] ;  /* 0x000000040e097980 */ /* 0x000ee6000c101900 */
[----:B------:R-:W-:Y:S01]  /*af10*/  SHF.R.S32.HI R7, RZ, 0x1f, R8 ;  /* 0x0000001fff077819 */ /* 0x000fe20000011408 */
        /* <DEDUP_REMOVED lines=13> */
.L_x_2779:
[----:B------:R-:W-:Y:S05]  /*aff0*/  BSYNC.RECONVERGENT B0 ;  /* 0x0000000000007941 */ /* 0x000fea0003800200 */
.L_x_2778:
[C---:B------:R-:W-:Y:S01]  /*b000*/  SHF.L.U32 R7, R172.reuse, 0x6, RZ ;  /* 0x00000006ac077819 */ /* 0x040fe200000006ff */
[----:B------:R-:W1:Y:S01]  /*b010*/  S2UR UR6, SR_CgaCtaId ;  /* 0x00000000000679c3 */ /* 0x000e620000008800 */
[----:B------:R-:W-:Y:S01]  /*b020*/  SHF.L.U64.HI R8, R172, 0x6, R173 ;  /* 0x00000006ac087819 */ /* 0x000fe200000102ad */
[----:B------:R-:W-:Y:S01]  /*b030*/  UMOV UR7, 0x400 ;  /* 0x0000040000077882 */ /* 0x000fe20000000000 */
[----:B------:R-:W-:Y:S01]  /*b040*/  IADD3 R10, P0, PT, R7, R181, RZ ;  /* 0x000000b5070a7210 */ /* 0x000fe20007f1e0ff */
[----:B------:R-:W-:Y:S01]  /*b050*/  BSSY.RECONVERGENT B1, `(.L_x_2780) ;  /* 0x0000258000017945 */ /* 0x000fe20003800200 */
[----:B------:R-:W-:Y:S02]  /*b060*/  MOV R169, 0x20 ;  /* 0x0000002000a97802 */ /* 0x000fe40000000f00 */
[----:B------:R-:W-:Y:S02]  /*b070*/  IADD3.X R11, PT, PT, R8, R180, RZ, P0, !PT ;  /* 0x000000b4080b7210 */ /* 0x000fe400007fe4ff */
[C---:B------:R-:W-:Y:S02]  /*b080*/  SHF.L.U32 R176, R150.reuse, 0x3, RZ ;  /* 0x0000000396b07819 */ /* 0x040fe400000006ff */
[----:B------:R-:W-:Y:S02]  /*b090*/  SHF.L.U32 R151, R150, 0x2, RZ ;  /* 0x0000000296977819 */ /* 0x000fe400000006ff */
[----:B------:R-:W-:Y:S02]  /*b0a0*/  LOP3.LUT R175, R176, 0x18, RZ, 0xc0, !PT ;  /* 0x00000018b0af7812 */ /* 0x000fe400078ec0ff */
[----:B------:R-:W-:Y:S02]  /*b0b0*/  SHF.L.U32 R168, R150, 0x5, RZ ;  /* 0x0000000596a87819 */ /* 0x000fe400000006ff */
[CC--:B------:R-:W-:Y:S02]  /*b0c0*/  ISETP.GE.AND P2, PT, R175.reuse, R189.reuse, PT ;  /* 0x000000bdaf00720c */ /* 0x0c0fe40003f46270 */
[----:B------:R-:W-:Y:S02]  /*b0d0*/  ISETP.GE.AND P1, PT, R175, R189, PT ;  /* 0x000000bdaf00720c */ /* 0x000fe40003f26270 */
[----:B------:R-:W-:Y:S02]  /*b0e0*/  LOP3.LUT R4, R176, 0xc0, RZ, 0xc0, !PT ;  /* 0x000000c0b0047812 */ /* 0x000fe400078ec0ff */
[----:B------:R-:W-:Y:S01]  /*b0f0*/  LOP3.LUT R191, R150, 0x18, RZ, 0xc0, !PT ;  /* 0x0000001896bf7812 */ /* 0x000fe200078ec0ff */
[----:B-1----:R-:W-:Y:S01]  /*b100*/  ULEA UR6, UR6, UR7, 0x18 ;  /* 0x0000000706067291 */ /* 0x002fe2000f8ec0ff */
[----:B------:R-:W-:Y:S02]  /*b110*/  SHF.R.U32.HI R164, RZ, 0x1, R150 ;  /* 0x00000001ffa47819 */ /* 0x000fe40000011696 */
[----:B------:R-:W-:Y:S02]  /*b120*/  LOP3.LUT R191, R4, R191, RZ, 0xfc, !PT ;  /* 0x000000bf04bf7212 */ /* 0x000fe400078efcff */
[----:B------:R-:W-:Y:S02]  /*b130*/  LOP3.LUT R4, R176, 0x1f20, RZ, 0xc0, !PT ;  /* 0x00001f20b0047812 */ /* 0x000fe400078ec0ff */
[----:B------:R-:W-:Y:S01]  /*b140*/  @!P2 MOV R18, R181 ;  /* 0x000000b50012a202 */ /* 0x000fe20000000f00 */
[C-C-:B------:R-:W-:Y:S01]  /*b150*/  @!P1 IMAD.WIDE.U32 R14, R172.reuse, 0x140, R10.reuse ;  /* 0x00000140ac0e9825 */ /* 0x140fe200078e000a */
[----:B------:R-:W-:Y:S02]  /*b160*/  @!P1 MOV R12, R10 ;  /* 0x0000000a000c9202 */ /* 0x000fe40000000f00 */
[----:B------:R-:W-:Y:S01]  /*b170*/  @!P2 MOV R19, R180 ;  /* 0x000000b40013a202 */ /* 0x000fe20000000f00 */
[C---:B------:R-:W-:Y:S01]  /*b180*/  @!P1 IMAD.WIDE.U32 R16, R172.reuse, 0xc0, R10 ;  /* 0x000000c0ac109825 */ /* 0x040fe200078e000a */
[----:B------:R-:W-:Y:S02]  /*b190*/  @!P1 MOV R13, R11 ;  /* 0x0000000b000d9202 */ /* 0x000fe40000000f00 */
[----:B------:R-:W-:Y:S01]  /*b1a0*/  MOV R166, UR6 ;  /* 0x0000000600a67c02 */ /* 0x000fe20008000f00 */
[----:B------:R-:W-:Y:S01]  /*b1b0*/  @!P1 IMAD R5, R173, 0x140, RZ ;  /* 0x00000140ad059824 */ /* 0x000fe200078e02ff */
[----:B------:R-:W-:Y:S01]  /*b1c0*/  LOP3.LUT R190, R191, R175, RZ, 0x3c, !PT ;  /* 0x000000afbfbe7212 */ /* 0x000fe200078e3cff */
[----:B------:R-:W-:Y:S01]  /*b1d0*/  @!P1 IMAD.WIDE.U32 R12, R172, 0x180, R12 ;  /* 0x00000180ac0c9825 */ /* 0x000fe200078e000c */
[----:B------:R-:W-:Y:S02]  /*b1e0*/  LOP3.LUT R167, R164, 0x8, RZ, 0xc0, !PT ;  /* 0x00000008a4a77812 */ /* 0x000fe400078ec0ff */
[----:B------:R-:W-:Y:S01]  /*b1f0*/  @!P1 IADD3 R15, PT, PT, R5, R15, RZ ;  /* 0x0000000f050f9210 */ /* 0x000fe20007ffe0ff */
[C---:B------:R-:W-:Y:S01]  /*b200*/  @!P1 IMAD R6, R173.reuse, 0xc0, RZ ;  /* 0x000000c0ad069824 */ /* 0x040fe200078e02ff */
[----:B------:R-:W-:Y:S01]  /*b210*/  LOP3.LUT R190, R4, R190, RZ, 0xfc, !PT ;  /* 0x000000be04be7212 */ /* 0x000fe200078efcff */
[----:B------:R-:W-:Y:S01]  /*b220*/  @!P1 IMAD R4, R173, 0x180, RZ ;  /* 0x00000180ad049824 */ /* 0x000fe200078e02ff */
[----:B------:R-:W-:Y:S02]  /*b230*/  LOP3.LUT R167, R167, 0xc0, R168, 0xf8, !PT ;  /* 0x000000c0a7a77812 */ /* 0x000fe400078ef8a8 */
[----:B------:R-:W-:Y:S02]  /*b240*/  @!P1 IADD3 R17, PT, PT, R6, R17, RZ ;  /* 0x0000001106119210 */ /* 0x000fe40007ffe0ff */
[----:B------:R-:W-:Y:S02]  /*b250*/  @!P1 IADD3 R13, PT, PT, R4, R13, RZ ;  /* 0x0000000d040d9210 */ /* 0x000fe40007ffe0ff */
[----:B------:R-:W-:Y:S02]  /*b260*/  @!P1 IADD3 R4, P0, PT, R10, R7, RZ ;  /* 0x000000070a049210 */ /* 0x000fe40007f1e0ff */
[C---:B------:R-:W-:Y:S02]  /*b270*/  @!P1 LEA R6, P4, R172.reuse, R10, 0x7 ;  /* 0x0000000aac069211 */ /* 0x040fe400078838ff */
[----:B------:R-:W-:Y:S02]  /*b280*/  @!P1 IADD3.X R5, PT, PT, R11, R8, RZ, P0, !PT ;  /* 0x000000080b059210 */ /* 0x000fe400007fe4ff */
[CCC-:B------:R-:W-:Y:S02]  /*b290*/  @!P1 LEA.HI.X R7, R172.reuse, R11.reuse, R173.reuse, 0x7, P4 ;  /* 0x0000000bac079211 */ /* 0x1c0fe400020f3cad */
[----:B------:R-:W-:Y:S02]  /*b2a0*/  @!P1 LEA R8, P0, R172, R10, 0x8 ;  /* 0x0000000aac089211 */ /* 0x000fe400078040ff */
[----:B------:R-:W-:Y:S02]  /*b2b0*/  LEA R190, R190, R166, 0x1 ;  /* 0x000000a6bebe7211 */ /* 0x000fe400078e08ff */
[----:B------:R-:W-:Y:S02]  /*b2c0*/  @!P1 LEA.HI.X R9, R172, R11, R173, 0x8, P0 ;  /* 0x0000000bac099211 */ /* 0x000fe400000f44ad */
[----:B------:R-:W-:Y:S01]  /*b2d0*/  LOP3.LUT P0, RZ, R150, 0x4, RZ, 0xc0, !PT ;  /* 0x0000000496ff7812 */ /* 0x000fe2000780c0ff */
[----:B------:R-:W-:Y:S01]  /*b2e0*/  @!PT LDS RZ, [RZ] ;  /* 0x00000000fffff984 */ /* 0x000fe20000000800 */
[----:B------:R-:W-:Y:S01]  /*b2f0*/  @!PT LDS RZ, [RZ] ;  /* 0x00000000fffff984 */ /* 0x000fe20000000800 */
[----:B------:R-:W-:Y:S01]  /*b300*/  @!PT LDS RZ, [RZ] ;  /* 0x00000000fffff984 */ /* 0x000fe20000000800 */
[----:B------:R-:W-:Y:S01]  /*b310*/  @!P2 LDGSTS.E.BYPASS.LTC128B.128 [R190+0x5000], desc[UR4][R18.64] ;  /* 0x0500000012beafae */ /* 0x000fe2000b981a04 */
[----:B------:R-:W-:Y:S02]  /*b320*/  ISETP.NE.AND P4, PT, R187, RZ, PT ;  /* 0x000000ffbb00720c */ /* 0x000fe40003f85270 */
[----:B------:R-:W-:Y:S05]  /*b330*/  SEL R169, R169, 0xffffffe0, !P0 ;  /* 0xffffffe0a9a97807 */ /* 0x000fea0004000000 */
[----:B------:R-:W-:Y:S08]  /*b340*/  @P2 STS.128 [R190+0x5000], RZ ;  /* 0x005000ffbe002388 */ /* 0x000ff00000000c00 */
        /* <DEDUP_REMOVED lines=23> */
[----:B------:R-:W-:Y:S07]  /*b4c0*/  LOP3.LUT R5, R5, 0x8, R150, 0xf8, !PT ;  /* 0x0000000805057812 */ /* 0x000fee00078ef896 */
[----:B------:R-:W-:Y:S01]  /*b4d0*/  @P1 STS.128 [R190+0x7800], RZ ;  /* 0x007800ffbe001388 */ /* 0x000fe20000000c00 */
[----:B--2---:R-:W-:Y:S04]  /*b4e0*/  SHF.L.U32 R6, R150, 0x4, RZ ;  /* 0x0000000496067819 */ /* 0x004fe800000006ff */
[C---:B------:R-:W-:Y:S03]  /*b4f0*/  LOP3.LUT R165, R6.reuse, 0x3e00, RZ, 0xc0, !PT ;  /* 0x00003e0006a57812 */ /* 0x040fe600078ec0ff */
[----:B------:R-:W-:Y:S01]  /*b500*/  @!PT LDS RZ, [RZ] ;  /* 0x00000000fffff984 */ /* 0x000fe20000000800 */
[----:B------:R-:W-:Y:S01]  /*b510*/  @!PT LDS RZ, [RZ] ;  /* 0x00000000fffff984 */ /* 0x000fe20000000800 */
[----:B------:R-:W-:Y:S01]  /*b520*/  @!PT LDS RZ, [RZ] ;  /* 0x00000000fffff984 */ /* 0x000fe20000000800 */
[----:B------:R1:W-:Y:S01]  /*b530*/  @!P1 LDGSTS.E.BYPASS.LTC128B.128 [R190+0x7800], desc[UR4][R8.64] ;  /* 0x0780000008be9fae */ /* 0x0003e2000b981a04 */
[----:B------:R-:W-:Y:S02]  /*b540*/  LOP3.LUT R6, R6, 0x100, RZ, 0xc0, !PT ;  /* 0x0000010006067812 */ /* 0x000fe400078ec0ff */
[--C-:B------:R-:W-:Y:S02]  /*b550*/  LOP3.LUT R156, R165, 0x20, R168.reuse, 0xf8, !PT ;  /* 0x00000020a59c7812 */ /* 0x100fe400078ef8a8 */
[--C-:B------:R-:W-:Y:S02]  /*b560*/  LOP3.LUT R6, R6, 0x20, R168.reuse, 0xf8, !PT ;  /* 0x0000002006067812 */ /* 0x100fe400078ef8a8 */
[----:B------:R-:W-:Y:S01]  /*b570*/  LOP3.LUT R156, R156, 0x100, R168, 0xf8, !PT ;  /* 0x000001009c9c7812 */ /* 0x000fe200078ef8a8 */
[----:B------:R-:W-:Y:S01]  /*b580*/  @P1 STS.128 [R190+0x8000], RZ ;  /* 0x008000ffbe001388 */ /* 0x000fe20000000c00 */
[----:B------:R-:W-:Y:S02]  /*b590*/  LOP3.LUT R5, R6, R5, R4, 0xf6, !PT ;  /* 0x0000000506057212 */ /* 0x000fe400078ef604 */
[----:B------:R-:W-:Y:S02]  /*b5a0*/  LOP3.LUT R156, R156, R167, RZ, 0xfc, !PT ;  /* 0x000000a79c9c7212 */ /* 0x000fe400078efcff */
[-C--:B------:R-:W-:Y:S02]  /*b5b0*/  LEA R152, R5, R166.reuse, 0x1 ;  /* 0x000000a605987211 */ /* 0x080fe400078e08ff */
[----:B------:R-:W-:Y:S01]  /*b5c0*/  LEA R156, R156, R166, 0x1 ;  /* 0x000000a69c9c7211 */ /* 0x000fe200078e08ff */
        /* <DEDUP_REMOVED lines=11> */
[----:B-1----:R-:W1:Y:S08]  /*b680*/  LDSM.16.M88.4 R8, [R152+0x1000] ;  /* 0x001000009808783b */ /* 0x002e700000000200 */
[----:B------:R-:W4:Y:S01]  /*b690*/  LD.E R179, desc[UR4][R2.64+0x18c] ;  /* 0x00018c0402b37980 */ /* 0x000f22000c101900 */
[-C--:B---3--:R-:W-:Y:S03]  /*b6a0*/  IADD3 R156, PT, PT, R156, R169.reuse, RZ ;  /* 0x000000a99c9c7210 */ /* 0x088fe60007ffe0ff */
[----:B------:R-:W2:Y:S01]  /*b6b0*/  LDSM.16.M88.4 R16, [R152+0x1400] ;  /* 0x001400009810783b */ /* 0x000ea20000000200 */
[----:B------:R-:W-:Y:S07]  /*b6c0*/  IADD3 R169, PT, PT, R152, R169, RZ ;  /* 0x000000a998a97210 */ /* 0x000fee0007ffe0ff */
[----:B------:R-:W3:Y:S08]  /*b6d0*/  LDSM.16.M88.4 R24, [R152+0x1800] ;  /* 0x001800009818783b */ /* 0x000ef00000000200 */
        /* <DEDUP_REMOVED lines=33> */
[C---:B---3--:R-:W-:Y:S08]  /*b8f0*/  HMMA.16816.F32.BF16 R76, R128.reuse, R80, RZ ;  /* 0x00000050804c723c */ /* 0x048ff000000418ff */
        /* <DEDUP_REMOVED lines=145> */
[----:B------:R5:W1:Y:S01]  /*c210*/  MUFU.TANH R242, R74 ;  /* 0x0000004a00f27308 */ /* 0x000a620000002400 */
[C---:B------:R-:W-:Y:S01]  /*c220*/  HMMA.16816.F32.BF16 R80, R156.reuse, R10, R80 ;  /* 0x0000000a9c50723c */ /* 0x040fe20000041850 */
[----:B------:R-:W3:Y:S08]  /*c230*/  LDSM.16.M88.4 R8, [R169+0x3c00] ;  /* 0x003c0000a908783b */ /* 0x000ef00000000200 */
[----:B------:R4:W1:Y:S01]  /*c240*/  MUFU.TANH R241, R72 ;  /* 0x0000004800f17308 */ /* 0x0008620000002400 */
[C---:B--2---:R-:W-:Y:S09]  /*c250*/  HMMA.16816.F32.BF16 R84, R156.reuse, R4, R84 ;  /* 0x000000049c54723c */ /* 0x044ff20000041854 */
[----:B------:R-:W2:Y:S01]  /*c260*/  MUFU.TANH R236, R60 ;  /* 0x0000003c00ec7308 */ /* 0x000ea20000002400 */
[-C--:B------:R-:W-:Y:S01]  /*c270*/  FMUL.FTZ R77, R77, R179.reuse ;  /* 0x000000b34d4d7220 */ /* 0x080fe20000410000 */
[-C--:B------:R-:W-:Y:S01]  /*c280*/  FMUL.FTZ R76, R76, R179.reuse ;  /* 0x000000b34c4c7220 */ /* 0x080fe20000410000 */
[-C--:B-----5:R-:W-:Y:S01]  /*c290*/  FMUL.FTZ R74, R75, R179.reuse ;  /* 0x000000b34b4a7220 */ /* 0x0a0fe20000410000 */
[-C--:B------:R-:W-:Y:S01]  /*c2a0*/  FMUL.FTZ R75, R79, R179.reuse ;  /* 0x000000b34f4b7220 */ /* 0x080fe20000410000 */
[C---:B------:R-:W-:Y:S01]  /*c2b0*/  HMMA.16816.F32.BF16 R88, R156.reuse, R6, R88 ;  /* 0x000000069c58723c */ /* 0x040fe20000041858 */
[----:B------:R-:W5:Y:S04]  /*c2c0*/  LDSM.16.M88.4 R4, [R169+0x4000] ;  /* 0x00400000a904783b */ /* 0x000f680000000200 */
[----:B------:R1:W1:Y:S01]  /*c2d0*/  MUFU.TANH R226, R77 ;  /* 0x0000004d00e27308 */ /* 0x0002620000002400 */
[-C--:B------:R-:W-:Y:S01]  /*c2e0*/  FMUL.FTZ R80, R80, R179.reuse ;  /* 0x000000b350507220 */ /* 0x080fe20000410000 */
[-C--:B------:R-:W-:Y:S01]  /*c2f0*/  FMUL.FTZ R81, R81, R179.reuse ;  /* 0x000000b351517220 */ /* 0x080fe20000410000 */
[-C--:B----4-:R-:W-:Y:S01]  /*c300*/  FMUL.FTZ R72, R73, R179.reuse ;  /* 0x000000b349487220 */ /* 0x090fe20000410000 */
[-C--:B------:R-:W-:Y:S06]  /*c310*/  FMUL.FTZ R79, R82, R179.reuse ;  /* 0x000000b3524f7220 */ /* 0x080fec0000410000 */
[----:B------:R-:W4:Y:S01]  /*c320*/  MUFU.TANH R237, R61 ;  /* 0x0000003d00ed7308 */ /* 0x000f220000002400 */
[-C--:B------:R-:W-:Y:S01]  /*c330*/  FMUL.FTZ R84, R84, R179.reuse ;  /* 0x000000b354547220 */ /* 0x080fe20000410000 */
[-C--:B------:R-:W-:Y:S01]  /*c340*/  FMUL.FTZ R85, R85, R179.reuse ;  /* 0x000000b355557220 */ /* 0x080fe20000410000 */
[-C--:B------:R-:W-:Y:S01]  /*c350*/  FMUL.FTZ R86, R86, R179.reuse ;  /* 0x000000b356567220 */ /* 0x080fe20000410000 */
[-C--:B------:R-:W-:Y:S06]  /*c360*/  FMUL.FTZ R87, R87, R179.reuse ;  /* 0x000000b357577220 */ /* 0x080fec0000410000 */
[----:B------:R-:W2:Y:S01]  /*c370*/  MUFU.TANH R238, R62 ;  /* 0x0000003e00ee7308 */ /* 0x000ea20000002400 */
[-C--:B-1----:R-:W-:Y:S01]  /*c380*/  FMUL.FTZ R77, R78, R179.reuse ;  /* 0x000000b34e4d7220 */ /* 0x082fe20000410000 */
[-C--:B------:R-:W-:Y:S01]  /*c390*/  FMUL.FTZ R78, R83, R179.reuse ;  /* 0x000000b3534e7220 */ /* 0x080fe20000410000 */
[-C--:B------:R-:W-:Y:S01]  /*c3a0*/  FMUL.FTZ R88, R88, R179.reuse ;  /* 0x000000b358587220 */ /* 0x080fe20000410000 */
[-C--:B------:R-:W-:Y:S01]  /*c3b0*/  FMUL.FTZ R89, R89, R179.reuse ;  /* 0x000000b359597220 */ /* 0x080fe20000410000 */
[C---:B---3--:R-:W-:Y:S05]  /*c3c0*/  HMMA.16816.F32.BF16 R92, R156.reuse, R8, R92 ;  /* 0x000000089c5c723c */ /* 0x048fea000004185c */
[----:B------:R-:W1:Y:S01]  /*c3d0*/  MUFU.TANH R239, R63 ;  /* 0x0000003f00ef7308 */ /* 0x000e620000002400 */
[-C--:B------:R-:W-:Y:S01]  /*c3e0*/  FMUL.FTZ R90, R90, R179.reuse ;  /* 0x000000b35a5a7220 */ /* 0x080fe20000410000 */
[-C--:B------:R-:W-:Y:S01]  /*c3f0*/  FMUL.FTZ R91, R91, R179.reuse ;  /* 0x000000b35b5b7220 */ /* 0x080fe20000410000 */
[C---:B------:R-:W-:Y:S01]  /*c400*/  HMMA.16816.F32.BF16 R96, R156.reuse, R10, R96 ;  /* 0x0000000a9c60723c */ /* 0x040fe20000041860 */
[----:B------:R-:W3:Y:S06]  /*c410*/  LDSM.16.M88.4 R8, [R169+0x4400] ;  /* 0x00440000a908783b */ /* 0x000eec0000000200 */
[----:B------:R-:W1:Y:S01]  /*c420*/  MUFU.TANH R240, R68 ;  /* 0x0000004400f07308 */ /* 0x000e620000002400 */
[C---:B-----5:R-:W-:Y:S09]  /*c430*/  HMMA.16816.F32.BF16 R100, R156.reuse, R4, R100 ;  /* 0x000000049c64723c */ /* 0x060ff20000041864 */
[----:B------:R-:W1:Y:S01]  /*c440*/  MUFU.TANH R227, R76 ;  /* 0x0000004c00e37308 */ /* 0x000e620000002400 */
[-C--:B------:R-:W-:Y:S01]  /*c450*/  FMUL.FTZ R93, R93, R179.reuse ;  /* 0x000000b35d5d7220 */ /* 0x080fe20000410000 */
[-C--:B------:R-:W-:Y:S01]  /*c460*/  FMUL.FTZ R92, R92, R179.reuse ;  /* 0x000000b35c5c7220 */ /* 0x080fe20000410000 */
[-C--:B------:R-:W-:Y:S01]  /*c470*/  FMUL.FTZ R94, R94, R179.reuse ;  /* 0x000000b35e5e7220 */ /* 0x080fe20000410000 */
[-C--:B------:R-:W-:Y:S01]  /*c480*/  FMUL.FTZ R95, R95, R179.reuse ;  /* 0x000000b35f5f7220 */ /* 0x080fe20000410000 */
[C---:B------:R-:W-:Y:S01]  /*c490*/  HMMA.16816.F32.BF16 R104, R156.reuse, R6, R104 ;  /* 0x000000069c68723c */ /* 0x040fe20000041868 */
[----:B------:R-:W5:Y:S04]  /*c4a0*/  LDSM.16.M88.4 R4, [R169+0x4800] ;  /* 0x00480000a904783b */ /* 0x000f680000000200 */
        /* <DEDUP_REMOVED lines=8> */
[-C--:B------:R-:W-:Y:S07]  /*c530*/  FMUL.FTZ R102, R102, R179.reuse ;  /* 0x000000b366667220 */ /* 0x080fee0000410000 */
[----:B------:R-:W1:Y:S01]  /*c540*/  MUFU.TANH R215, R84 ;  /* 0x0000005400d77308 */ /* 0x000e620000002400 */
[-C--:B------:R-:W-:Y:S01]  /*c550*/  FMUL.FTZ R31, R106, R179.reuse ;  /* 0x000000b36a1f7220 */ /* 0x080fe20000410000 */
[-C--:B----4-:R-:W-:Y:S01]  /*c560*/  FMUL.FTZ R80, R103, R179.reuse ;  /* 0x000000b367507220 */ /* 0x090fe20000410000 */
[-C--:B------:R-:W-:Y:S01]  /*c570*/  FMUL.FTZ R83, R104, R179.reuse ;  /* 0x000000b368537220 */ /* 0x080fe20000410000 */
[-C--:B------:R-:W-:Y:S01]  /*c580*/  FMUL.FTZ R30, R107, R179.reuse ;  /* 0x000000b36b1e7220 */ /* 0x080fe20000410000 */
[C---:B---3--:R-:W-:Y:S05]  /*c590*/  HMMA.16816.F32.BF16 R108, R156.reuse, R8, R108 ;  /* 0x000000089c6c723c */ /* 0x048fea000004186c */
[----:B------:R3:W4:Y:S01]  /*c5a0*/  MUFU.TANH R206, R93 ;  /* 0x0000005d00ce7308 */ /* 0x0007220000002400 */
[-C--:B--2---:R-:W-:Y:S02]  /*c5b0*/  FMUL.FTZ R81, R105, R179.reuse ;  /* 0x000000b369517220 */ /* 0x084fe40000410000 */
[C---:B------:R-:W-:Y:S01]  /*c5c0*/  HMMA.16816.F32.BF16 R112, R156.reuse, R10, R112 ;  /* 0x0000000a9c70723c */ /* 0x040fe20000041870 */
[----:B------:R-:W2:Y:S06]  /*c5d0*/  LDSM.16.M88.4 R8, [R169+0x4c00] ;  /* 0x004c0000a908783b */ /* 0x000eac0000000200 */
[----:B------:R-:W1:Y:S01]  /*c5e0*/  MUFU.TANH R204, R97 ;  /* 0x0000006100cc7308 */ /* 0x000e620000002400 */
[----:B------:R-:W-:Y:S09]  /*c5f0*/  DEPBAR.LE SB0, 0x0 ;  /* 0x000080000000791a */ /* 0x000ff20000000000 */
[----:B------:R4:W1:Y:S01]  /*c600*/  MUFU.TANH R152, R101 ;  /* 0x0000006500987308 */ /* 0x0008620000002400 */
[----:B------:R-:W-:Y:S01]  /*c610*/  BAR.SYNC.DEFER_BLOCKING 0x0 ;  /* 0x0000000000007b1d */ /* 0x000fe20000010000 */
[C---:B-----5:R-:W-:Y:S05]  /*c620*/  HMMA.16816.F32.BF16 R116, R156.reuse, R4, R116 ;  /* 0x000000049c74723c */ /* 0x060fea0000041874 */
[-C--:B---3--:R-:W-:Y:S03]  /*c630*/  FMUL.FTZ R93, R108, R179.reuse ;  /* 0x000000b36c5d7220 */ /* 0x088fe60000410000 */
[----:B------:R-:W3:Y:S01]  /*c640*/  MUFU.TANH R22, R22 ;  /* 0x0000001600167308 */ /* 0x000ee20000002400 */
[-C--:B------:R-:W-:Y:S01]  /*c650*/  FMUL.FTZ R76, R109, R179.reuse ;  /* 0x000000b36d4c7220 */ /* 0x080fe20000410000 */
[C---:B------:R-:W-:Y:S03]  /*c660*/  HMMA.16816.F32.BF16 R120, R156.reuse, R6, R120 ;  /* 0x000000069c78723c */ /* 0x040fe60000041878 */
[-C--:B------:R-:W-:Y:S01]  /*c670*/  FMUL.FTZ R84, R110, R179.reuse ;  /* 0x000000b36e547220 */ /* 0x080fe20000410000 */
[-C--:B------:R-:W-:Y:S01]  /*c680*/  FMUL.FTZ R106, R111, R179.reuse ;  /* 0x000000b36f6a7220 */ /* 0x080fe20000410000 */
[-C--:B------:R-:W-:Y:S03]  /*c690*/  FMUL.FTZ R73, R112, R179.reuse ;  /* 0x000000b370497220 */ /* 0x080fe60000410000 */
[----:B------:R-:W1:Y:S01]  /*c6a0*/  MUFU.TANH R27, R27 ;  /* 0x0000001b001b7308 */ /* 0x000e620000002400 */
[-C--:B------:R-:W-:Y:S01]  /*c6b0*/  FMUL.FTZ R68, R113, R179.reuse ;  /* 0x000000b371447220 */ /* 0x080fe20000410000 */
[-C--:B----4-:R-:W-:Y:S01]  /*c6c0*/  FMUL.FTZ R101, R114, R179.reuse ;  /* 0x000000b372657220 */ /* 0x090fe20000410000 */
[-C--:B------:R-:W-:Y:S01]  /*c6d0*/  FMUL.FTZ R97, R115, R179.reuse ;  /* 0x000000b373617220 */ /* 0x080fe20000410000 */
[-C--:B------:R-:W-:Y:S01]  /*c6e0*/  FMUL.FTZ R59, R116, R179.reuse ;  /* 0x000000b3743b7220 */ /* 0x080fe20000410000 */
[-C--:B------:R-:W-:Y:S01]  /*c6f0*/  FMUL.FTZ R58, R117, R179.reuse ;  /* 0x000000b3753a7220 */ /* 0x080fe20000410000 */
[-C--:B------:R-:W-:Y:S04]  /*c700*/  FMUL.FTZ R63, R118, R179.reuse ;  /* 0x000000b3763f7220 */ /* 0x080fe80000410000 */
[----:B------:R-:W4:Y:S01]  /*c710*/  MUFU.TANH R28, R28 ;  /* 0x0000001c001c7308 */ /* 0x000f220000002400 */
[-C--:B------:R-:W-:Y:S01]  /*c720*/  FMUL.FTZ R62, R119, R179.reuse ;  /* 0x000000b3773e7220 */ /* 0x080fe20000410000 */
[-C--:B------:R-:W-:Y:S01]  /*c730*/  FMUL.FTZ R57, R120, R179.reuse ;  /* 0x000000b378397220 */ /* 0x080fe20000410000 */
[-C--:B------:R-:W-:Y:S01]  /*c740*/  FMUL.FTZ R56, R121, R179.reuse ;  /* 0x000000b379387220 */ /* 0x080fe20000410000 */
[C---:B--2---:R-:W-:Y:S06]  /*c750*/  HMMA.16816.F32.BF16 R124, R156.reuse, R8, R124 ;  /* 0x000000089c7c723c */ /* 0x044fec000004187c */
[----:B------:R-:W2:Y:S01]  /*c760*/  MUFU.TANH R32, R32 ;  /* 0x0000002000207308 */ /* 0x000ea20000002400 */
        /* <DEDUP_REMOVED lines=103> */
[C---:B------:R-:W-:Y:S01]  /*cde0*/  VIADD R82, R188.reuse, 0xfffffe00 ;  /* 0xfffffe00bc527836 */ /* 0x040fe20000000000 */
[----:B-1----:R-:W2:Y:S01]  /*cdf0*/  LD.E R86, desc[UR4][R2.64+0x170] ;  /* 0x0001700402567980 */ /* 0x002ea2000c101900 */
        /* <DEDUP_REMOVED lines=15> */
[----:B------:R-:W-:Y:S02]  /*cef0*/  IMAD.HI.U32 R85, R89, R85, R88 ;  /* 0x0000005559557227 */ /* 0x000fe400078e0058 */
[----:B------:R-:W2:Y:S04]  /*cf00*/  LD.E.64 R88, desc[UR4][R2.64+0x38] ;  /* 0x0000380402587980 */ /* 0x000ea8000c101b00 */
[----:B------:R-:W-:Y:S04]  /*cf10*/  IMAD.HI.U32 R11, R85, R8, RZ ;  /* 0x00000008550b7227 */ /* 0x000fe800078e00ff */
[-C--:B------:R-:W-:Y:S02]  /*cf20*/  IMAD R8, R11, R9.reuse, R8 ;  /* 0x000000090b087224 */ /* 0x080fe400078e0208 */
        /* <DEDUP_REMOVED lines=42> */
.L_x_2783:
[----:B------:R-:W-:Y:S05]  /*d1d0*/  BSYNC.RECONVERGENT B0 ;  /* 0x0000000000007941 */ /* 0x000fea0003800200 */
.L_x_2782:
[--C-:B------:R-:W-:Y:S01]  /*d1e0*/  @!P2 IMAD.MOV.U32 R179, RZ, RZ, R177.reuse ;  /* 0x000000ffffb3a224 */ /* 0x100fe200078e00b1 */
[----:B------:R-:W-:Y:S01]  /*d1f0*/  IADD3 R8, P4, PT, R5, R178, RZ ;  /* 0x000000b205087210 */ /* 0x000fe20007f9e0ff */
[----:B------:R-:W-:Y:S03]  /*d200*/  @!P1 IMAD R4, R171, 0xc0, RZ ;  /* 0x000000c0ab049824 */ /* 0x000fe600078e02ff */
[----:B------:R-:W-:Y:S01]  /*d210*/  @!PT LDS RZ, [RZ] ;  /* 0x00000000fffff984 */ /* 0x000fe20000000800 */
[----:B------:R-:W-:Y:S01]  /*d220*/  @!PT LDS RZ, [RZ] ;  /* 0x00000000fffff984 */ /* 0x000fe20000000800 */
[----:B------:R-:W-:Y:S01]  /*d230*/  @!PT LDS RZ, [RZ] ;  /* 0x00000000fffff984 */ /* 0x000fe20000000800 */
[----:B------:R-:W-:Y:S01]  /*d240*/  @!P2 LDGSTS.E.BYPASS.LTC128B.128 [R190+0x1000], desc[UR4][R178.64] ;  /* 0x01000000b2beafae */ /* 0x000fe2000b981a04 */
[----:B------:R-:W-:Y:S01]  /*d250*/  IMAD.X R9, R6, 0x1, R177, P4 ;  /* 0x0000000106097824 */ /* 0x000fe200020e06b1 */
[----:B------:R-:W-:Y:S01]  /*d260*/  @!P1 IADD3 R10, P4, PT, R8, R5, RZ ;  /* 0x00000005080a9210 */ /* 0x000fe20007f9e0ff */
[--C-:B-1----:R-:W-:Y:S01]  /*d270*/  @!P1 IMAD.MOV.U32 R88, RZ, RZ, R8.reuse ;  /* 0x000000ffff589224 */ /* 0x102fe200078e0008 */
[----:B------:R2:W-:Y:S01]  /*d280*/  @P2 STS.128 [R190+0x1000], RZ ;  /* 0x001000ffbe002388 */ /* 0x0005e20000000c00 */
[----:B------:R-:W-:Y:S01]  /*d290*/  @!P1 IMAD.WIDE.U32 R90, R170, 0xc0, R8 ;  /* 0x000000c0aa5a9825 */ /* 0x000fe200078e0008 */
[----:B------:R-:W-:Y:S02]  /*d2a0*/  @!P1 IADD3.X R11, PT, PT, R9, R6, RZ, P4, !PT ;  /* 0x00000006090b9210 */ /* 0x000fe400027fe4ff */
[----:B------:R2:W-:Y:S01]  /*d2b0*/  @P1 STS.128 [R190+0x1800], RZ ;  /* 0x001800ffbe001388 */ /* 0x0005e20000000c00 */
[----:B------:R-:W-:Y:S01]  /*d2c0*/  @!P1 IMAD.IADD R91, R4, 0x1, R91 ;  /* 0x00000001045b9824 */ /* 0x000fe200078e025b */
[CC--:B------:R-:W-:Y:S01]  /*d2d0*/  @!P1 LEA R4, P2, R170.reuse, R8.reuse, 0x8 ;  /* 0x00000008aa049211 */ /* 0x0c0fe200078440ff */
[C---:B------:R-:W-:Y:S01]  /*d2e0*/  @!P1 IMAD R5, R171.reuse, 0x140, RZ ;  /* 0x00000140ab059824 */ /* 0x040fe200078e02ff */
[----:B------:R-:W-:Y:S01]  /*d2f0*/  @!PT LDS RZ, [RZ] ;  /* 0x00000000fffff984 */ /* 0x000fe20000000800 */
[----:B------:R-:W-:Y:S01]  /*d300*/  @!PT LDS RZ, [RZ] ;  /* 0x00000000fffff984 */ /* 0x000fe20000000800 */
[----:B------:R-:W-:Y:S01]  /*d310*/  @!PT LDS RZ, [RZ] ;  /* 0x00000000fffff984 */ /* 0x000fe20000000800 */
[----:B------:R-:W-:Y:S01]  /*d320*/  @!P1 LDGSTS.E.BYPASS.LTC128B.128 [R190+0x1800], desc[UR4][R8.64] ;  /* 0x0180000008be9fae */ /* 0x000fe2000b981a04 */
[-C--:B------:R-:W-:Y:S01]  /*d330*/  @!P1 MOV R89, R9.reuse ;  /* 0x0000000900599202 */ /* 0x080fe20000000f00 */
[----:B------:R-:W-:Y:S01]  /*d340*/  @!P1 IMAD.MOV.U32 R86, RZ, RZ, R8 ;  /* 0x000000ffff569224 */ /* 0x000fe200078e0008 */
[----:B------:R-:W-:Y:S01]  /*d350*/  @!P1 MOV R87, R9 ;  /* 0x0000000900579202 */ /* 0x000fe20000000f00 */
[----:B------:R2:W-:Y:S01]  /*d360*/  @P1 STS.128 [R190+0x2000], RZ ;  /* 0x002000ffbe001388 */ /* 0x0005e20000000c00 */
[----:B------:R-:W-:Y:S02]  /*d370*/  @!P1 IMAD R6, R171, 0x180, RZ ;  /* 0x00000180ab069824 */ /* 0x000fe400078e02ff */
[C---:B------:R-:W-:Y:S01]  /*d380*/  @!P1 IMAD.WIDE.U32 R88, R170.reuse, 0x140, R88 ;  /* 0x00000140aa589825 */ /* 0x040fe200078e0058 */
[----:B------:R-:W-:Y:S01]  /*d390*/  @!PT LDS RZ, [RZ] ;  /* 0x00000000fffff984 */ /* 0x000fe20000000800 */
[----:B------:R-:W-:Y:S01]  /*d3a0*/  @!PT LDS RZ, [RZ] ;  /* 0x00000000fffff984 */ /* 0x000fe20000000800 */
[----:B------:R-:W-:Y:S01]  /*d3b0*/  @!PT LDS RZ, [RZ] ;  /* 0x00000000fffff984 */ /* 0x000fe20000000800 */
[----:B------:R1:W-:Y:S03]  /*d3c0*/  @!P1 LDGSTS.E.BYPASS.LTC128B.128 [R190+0x2000], desc[UR4][R10.64] ;  /* 0x020000000abe9fae */ /* 0x0003e6000b981a04 */
[C---:B------:R-:W-:Y:S01]  /*d3d0*/  @!P1 IMAD.WIDE.U32 R86, R170.reuse, 0x180, R86 ;  /* 0x00000180aa569825 */ /* 0x040fe200078e0056 */
[----:B------:R2:W-:Y:S02]  /*d3e0*/  @P1 STS.128 [R190+0x2800], RZ ;  /* 0x002800ffbe001388 */ /* 0x0005e40000000c00 */
[----:B------:R-:W-:Y:S02]  /*d3f0*/  @!P1 IADD3 R89, PT, PT, R5, R89, RZ ;  /* 0x0000005905599210 */ /* 0x000fe40007ffe0ff */
[--C-:B------:R-:W-:Y:S02]  /*d400*/  @!P1 LEA.HI.X R5, R170, R9, R171.reuse, 0x8, P2 ;  /* 0x00000009aa059211 */ /* 0x100fe400010f44ab */
[----:B------:R-:W-:Y:S02]  /*d410*/  @!P1 IADD3 R87, PT, PT, R6, R87, RZ ;  /* 0x0000005706579210 */ /* 0x000fe40007ffe0ff */
[C---:B-1----:R-:W-:Y:S04]  /*d420*/  @!P1 LEA R10, P4, R170.reuse, R8, 0x7 ;  /* 0x00000008aa0a9211 */ /* 0x042fe800078838ff */
        /* <DEDUP_REMOVED lines=26> */
.L_x_2781:
[----:B------:R-:W-:Y:S05]  /*d5d0*/  BSYNC.RECONVERGENT B1 ;  /* 0x0000000000017941 */ /* 0x000fea0003800200 */
.L_x_2780:
[C---:B--2---:R-:W-:Y:S02]  /*d5e0*/  IADD3 R4, PT, PT, R186.reuse, -0x10, RZ ;  /* 0xfffffff0ba047810 */ /* 0x044fe40007ffe0ff */
        /* <DEDUP_REMOVED lines=9> */
[----:B-1----:R-:W-:Y:S01]  /*d680*/  FFMA.FTZ R95, -R0, R8, R199 ;  /* 0x00000008005f7223 */ /* 0x002fe200000101c7 */
[----:B------:R-:W-:Y:S02]  /*d690*/  IABS R5, R5 ;  /* 0x0000000500057213 */ /* 0x000fe40000000000 */
[----:B------:R-:W-:Y:S02]  /*d6a0*/  IADD3 R4, PT, PT, R186, -0x19, RZ ;  /* 0xffffffe7ba047810 */ /* 0x000fe40007ffe0ff */
[----:B------:R-:W-:Y:S02]  /*d6b0*/  I2FP.F32.S32 R5, R5 ;  /* 0x0000000500057245 */ /* 0x000fe40000201400 */
[----:B------:R-:W-:Y:S02]  /*d6c0*/  IABS R4, R4 ;  /* 0x0000000400047213 */ /* 0x000fe40000000000 */
[----:B------:R-:W-:Y:S01]  /*d6d0*/  IABS R7, R186 ;  /* 0x000000ba00077213 */ /* 0x000fe20000000000 */
[CC--:B------:R-:W-:Y:S01]  /*d6e0*/  FFMA.FTZ R89, -R0.reuse, R5.reuse, R161 ;  /* 0x0000000500597223 */ /* 0x0c0fe200000101a1 */
[----:B------:R-:W-:Y:S01]  /*d6f0*/  I2FP.F32.S32 R4, R4 ;  /* 0x0000000400047245 */ /* 0x000fe20000201400 */
[----:B------:R-:W-:Y:S01]  /*d700*/  FFMA.FTZ R201, -R0, R5, R201 ;  /* 0x0000000500c97223 */ /* 0x000fe200000101c9 */
[----:B------:R-:W-:Y:S02]  /*d710*/  I2FP.F32.S32 R7, R7 ;  /* 0x0000000700077245 */ /* 0x000fe40000201400 */
[----:B------:R-:W-:Y:S01]  /*d720*/  IADD3 R5, PT, PT, R186, -0x18, RZ ;  /* 0xffffffe8ba057810 */ /* 0x000fe20007ffe0ff */
[CC--:B------:R-:W-:Y:S01]  /*d730*/  FFMA.FTZ R13, -R0.reuse, R4.reuse, R13 ;  /* 0x00000004000d7223 */ /* 0x0c0fe2000001010d */
[C---:B------:R-:W-:Y:S01]  /*d740*/  FFMA.FTZ R19, -R0.reuse, R4, R19 ;  /* 0x0000000400137223 */ /* 0x040fe20000010113 */
[----:B------:R-:W-:Y:S01]  /*d750*/  FFMA.FTZ R162, -R0, R7, R162 ;  /* 0x0000000700a27223 */ /* 0x000fe200000101a2 */
[----:B------:R-:W-:Y:S02]  /*d760*/  IABS R5, R5 ;  /* 0x0000000500057213 */ /* 0x000fe40000000000 */
[C---:B------:R-:W-:Y:S02]  /*d770*/  IADD3 R7, PT, PT, R186.reuse, -0x20, RZ ;  /* 0xffffffe0ba077810 */ /* 0x040fe40007ffe0ff */
[----:B------:R-:W-:Y:S02]  /*d780*/  I2FP.F32.S32 R5, R5 ;  /* 0x0000000500057245 */ /* 0x000fe40000201400 */
[----:B------:R-:W-:Y:S02]  /*d790*/  IABS R7, R7 ;  /* 0x0000000700077213 */ /* 0x000fe40000000000 */
[----:B------:R-:W-:Y:S01]  /*d7a0*/  IADD3 R96, PT, PT, R186, -0x29, RZ ;  /* 0xffffffd7ba607810 */ /* 0x000fe20007ffe0ff */
[C---:B------:R-:W-:Y:S01]  /*d7b0*/  FFMA.FTZ R12, -R0.reuse, R5, R12 ;  /* 0x00000005000c7223 */ /* 0x040fe2000001010c */
[----:B------:R-:W-:Y:S01]  /*d7c0*/  I2FP.F32.S32 R7, R7 ;  /* 0x0000000700077245 */ /* 0x000fe20000201400 */
[----:B------:R-:W-:Y:S01]  /*d7d0*/  FFMA.FTZ R18, -R0, R5, R18 ;  /* 0x0000000500127223 */ /* 0x000fe20000010112 */
[----:B------:R-:W-:Y:S02]  /*d7e0*/  IABS R96, R96 ;  /* 0x0000006000607213 */ /* 0x000fe40000000000 */
[----:B------:R-:W-:Y:S01]  /*d7f0*/  IADD3 R5, PT, PT, R186, -0x30, RZ ;  /* 0xffffffd0ba057810 */ /* 0x000fe20007ffe0ff */
[CC--:B------:R-:W-:Y:S01]  /*d800*/  FFMA.FTZ R11, -R0.reuse, R7.reuse, R22 ;  /* 0x00000007000b7223 */ /* 0x0c0fe20000010116 */
[----:B------:R-:W-:Y:S01]  /*d810*/  FFMA.FTZ R16, -R0, R7, R16 ;  /* 0x0000000700107223 */ /* 0x000fe20000010110 */
[----:B------:R-:W2:Y:S01]  /*d820*/  LD.E R22, desc[UR4][R2.64+0xdc] ;  /* 0x0000dc0402167980 */ /* 0x000ea2000c101900 */
[----:B------:R-:W-:Y:S02]  /*d830*/  I2FP.F32.S32 R96, R96 ;  /* 0x0000006000607245 */ /* 0x000fe40000201400 */
[C---:B------:R-:W-:Y:S02]  /*d840*/  IADD3 R99, PT, PT, R186.reuse, -0x8, RZ ;  /* 0xfffffff8ba637810 */ /* 0x040fe40007ffe0ff */
[----:B------:R-:W-:Y:S01]  /*d850*/  IADD3 R6, PT, PT, R186, -0x1, RZ ;  /* 0xffffffffba067810 */ /* 0x000fe20007ffe0ff */
[CC--:B------:R-:W-:Y:S01]  /*d860*/  FFMA.FTZ R85, -R0.reuse, R96.reuse, R21 ;  /* 0x0000006000557223 */ /* 0x0c0fe20000010115 */
[----:B------:R-:W-:Y:S01]  /*d870*/  FFMA.FTZ R96, -R0, R96, R27 ;  /* 0x0000006000607223 */ /* 0x000fe2000001011b */
[----:B------:R-:W-:Y:S02]  /*d880*/  IABS R99, R99 ;  /* 0x0000006300637213 */ /* 0x000fe40000000000 */
[----:B------:R-:W-:Y:S02]  /*d890*/  IABS R6, R6 ;  /* 0x0000000600067213 */ /* 0x000fe40000000000 */
[----:B------:R-:W-:Y:S02]  /*d8a0*/  I2FP.F32.S32 R99, R99 ;  /* 0x0000006300637245 */ /* 0x000fe40000201400 */
[----:B------:R-:W-:Y:S02]  /*d8b0*/  I2FP.F32.S32 R6, R6 ;  /* 0x0000000600067245 */ /* 0x000fe40000201400 */
[----:B------:R-:W-:Y:S01]  /*d8c0*/  IADD3 R4, PT, PT, R186, -0x28, RZ ;  /* 0xffffffd8ba047810 */ /* 0x000fe20007ffe0ff */
[CC--:B------:R-:W-:Y:S01]  /*d8d0*/  FFMA.FTZ R160, -R0.reuse, R99.reuse, R160 ;  /* 0x0000006300a07223 */ /* 0x0c0fe200000101a0 */
[C---:B------:R-:W-:Y:S01]  /*d8e0*/  FFMA.FTZ R99, -R0.reuse, R99, R200 ;  /* 0x0000006300637223 */ /* 0x040fe200000101c8 */
[----:B------:R-:W-:Y:S01]  /*d8f0*/  FFMA.FTZ R163, -R0, R6, R163 ;  /* 0x0000000600a37223 */ /* 0x000fe200000101a3 */
[----:B------:R-:W-:Y:S02]  /*d900*/  IADD3 R6, PT, PT, R186, -0x21, RZ ;  /* 0xffffffdfba067810 */ /* 0x000fe40007ffe0ff */
[----:B------:R-:W-:Y:S02]  /*d910*/  IABS R4, R4 ;  /* 0x0000000400047213 */ /* 0x000fe40000000000 */
[----:B------:R-:W-:Y:S02]  /*d920*/  IABS R6, R6 ;  /* 0x0000000600067213 */ /* 0x000fe40000000000 */
[----:B------:R-:W-:Y:S02]  /*d930*/  MOV R7, R4 ;  /* 0x0000000400077202 */ /* 0x000fe40000000f00 */
[----:B------:R-:W-:Y:S02]  /*d940*/  I2FP.F32.S32 R6, R6 ;  /* 0x0000000600067245 */ /* 0x000fe40000201400 */
[----:B------:R-:W-:Y:S02]  /*d950*/  IABS R4, R5 ;  /* 0x0000000500047213 */ /* 0x000fe40000000000 */
[----:B------:R-:W-:Y:S01]  /*d960*/  I2FP.F32.S32 R7, R7 ;  /* 0x0000000700077245 */ /* 0x000fe20000201400 */
[CC--:B------:R-:W-:Y:S01]  /*d970*/  FFMA.FTZ R90, -R0.reuse, R6.reuse, R154 ;  /* 0x00000006005a7223 */ /* 0x0c0fe2000001019a */
[C---:B------:R-:W-:Y:S01]  /*d980*/  FFMA.FTZ R17, -R0.reuse, R6, R17 ;  /* 0x0000000600117223 */ /* 0x040fe20000010111 */
[----:B------:R-:W-:Y:S02]  /*d990*/  I2FP.F32.S32 R4, R4 ;  /* 0x0000000400047245 */ /* 0x000fe40000201400 */
[CC--:B------:R-:W-:Y:S01]  /*d9a0*/  FFMA.FTZ R219, -R0.reuse, R7.reuse, R219 ;  /* 0x0000000700db7223 */ /* 0x0c0fe200000101db */
[----:B------:R-:W-:Y:S01]  /*d9b0*/  FFMA.FTZ R10, -R0, R7, R20 ;  /* 0x00000007000a7223 */ /* 0x000fe20000010114 */
[----:B------:R-:W-:Y:S01]  /*d9c0*/  IADD3 R20, PT, PT, R186, -0x41, RZ ;  /* 0xffffffbfba147810 */ /* 0x000fe20007ffe0ff */
[CC--:B------:R-:W-:Y:S01]  /*d9d0*/  FFMA.FTZ R91, -R0.reuse, R4.reuse, R155 ;  /* 0x00000004005b7223 */ /* 0x0c0fe2000001019b */
[----:B------:R-:W-:Y:S01]  /*d9e0*/  FFMA.FTZ R224, -R0, R4, R224 ;  /* 0x0000000400e07223 */ /* 0x000fe200000101e0 */
[C---:B------:R-:W-:Y:S02]  /*d9f0*/  IADD3 R7, PT, PT, R186.reuse, -0x48, RZ ;  /* 0xffffffb8ba077810 */ /* 0x040fe40007ffe0ff */
        /* <DEDUP_REMOVED lines=9> */
[----:B------:R-:W-:Y:S01]  /*da90*/  FFMA.FTZ R225, -R0, R6, R225 ;  /* 0x0000000600e17223 */ /* 0x000fe200000101e1 */
[----:B------:R-:W-:Y:S02]  /*daa0*/  IABS R4, R4 ;  /* 0x0000000400047213 */ /* 0x000fe40000000000 */
[C---:B------:R-:W-:Y:S02]  /*dab0*/  IADD3 R6, PT, PT, R186.reuse, -0x40, RZ ;  /* 0xffffffc0ba067810 */ /* 0x040fe40007ffe0ff */
[----:B------:R-:W-:Y:S02]  /*dac0*/  MOV R8, R4 ;  /* 0x0000000400087202 */ /* 0x000fe40000000f00 */
        /* <DEDUP_REMOVED lines=10> */
[----:B------:R-:W-:Y:S02]  /*db70*/  I2FP.F32.S32 R7, R7 ;  /* 0x0000000700077245 */ /* 0x000fe40000201400 */
[----:B------:R-:W-:Y:S02]  /*db80*/  IABS R4, R4 ;  /* 0x0000000400047213 */ /* 0x000fe40000000000 */
[----:B------:R-:W-:Y:S01]  /*db90*/  IADD3 R5, PT, PT, R186, -0x38, RZ ;  /* 0xffffffc8ba057810 */ /* 0x000fe20007ffe0ff */
[CC--:B------:R-:W-:Y:S01]  /*dba0*/  FFMA.FTZ R45, -R0.reuse, R7.reuse, R45 ;  /* 0x00000007002d7223 */ /* 0x0c0fe2000001012d */
[----:B------:R-:W-:Y:S01]  /*dbb0*/  MOV R8, R4 ;  /* 0x0000000400087202 */ /* 0x000fe20000000f00 */
[----:B------:R-:W-:Y:S01]  /*dbc0*/  FFMA.FTZ R229, -R0, R7, R229 ;  /* 0x0000000700e57223 */ /* 0x000fe200000101e5 */
        /* <DEDUP_REMOVED lines=9> */
[----:B------:R-:W-:Y:S02]  /*dc60*/  FMNMX3.FTZ R28, R149, R162, R163, !PT ;  /* 0x000000a2951c7276 */ /* 0x000fe400078100a3 */
[----:B------:R-:W-:Y:S02]  /*dc70*/  I2FP.F32.S32 R5, R5 ;  /* 0x0000000500057245 */ /* 0x000fe40000201400 */
[----:B------:R-:W-:Y:S02]  /*dc80*/  IADD3 R6, PT, PT, R186, -0x49, RZ ;  /* 0xffffffb7ba067810 */ /* 0x000fe40007ffe0ff */
[----:B------:R-:W-:Y:S01]  /*dc90*/  IABS R7, R7 ;  /* 0x0000000700077213 */ /* 0x000fe20000000000 */
[CC--:B------:R-:W-:Y:S01]  /*dca0*/  FFMA.FTZ R38, -R0.reuse, R5.reuse, R38 ;  /* 0x0000000500267223 */ /* 0x0c0fe20000010126 */
[----:B------:R-:W-:Y:S01]  /*dcb0*/  IABS R6, R6 ;  /* 0x0000000600067213 */ /* 0x000fe20000000000 */
[----:B------:R-:W-:Y:S01]  /*dcc0*/  FFMA.FTZ R32, -R0, R5, R32 ;  /* 0x0000000500207223 */ /* 0x000fe20000010120 */
[C---:B------:R-:W-:Y:S02]  /*dcd0*/  IADD3 R5, PT, PT, R186.reuse, -0x51, RZ ;  /* 0xffffffafba057810 */ /* 0x040fe40007ffe0ff */
[----:B------:R-:W-:Y:S02]  /*dce0*/  I2FP.F32.S32 R6, R6 ;  /* 0x0000000600067245 */ /* 0x000fe40000201400 */
[----:B------:R-:W-:Y:S02]  /*dcf0*/  IABS R5, R5 ;  /* 0x0000000500057213 */ /* 0x000fe40000000000 */
[----:B------:R-:W-:Y:S01]  /*dd00*/  IADD3 R20, PT, PT, R186, -0x89, RZ ;  /* 0xffffff77ba147810 */ /* 0x000fe20007ffe0ff */
[CC--:B------:R-:W-:Y:S01]  /*dd10*/  FFMA.FTZ R37, -R0.reuse, R6.reuse, R37 ;  /* 0x0000000600257223 */ /* 0x0c0fe20000010125 */
[----:B------:R-:W-:Y:S01]  /*dd20*/  FFMA.FTZ R43, -R0, R6, R43 ;  /* 0x00000006002b7223 */ /* 0x000fe2000001012b */
[----:B------:R-:W-:Y:S02]  /*dd30*/  I2FP.F32.S32 R5, R5 ;  /* 0x0000000500057245 */ /* 0x000fe40000201400 */
[----:B------:R-:W-:Y:S02]  /*dd40*/  IADD3 R6, PT, PT, R186, -0x58, RZ ;  /* 0xffffffa8ba067810 */ /* 0x000fe40007ffe0ff */
[----:B------:R-:W-:Y:S01]  /*dd50*/  IABS R20, R20 ;  /* 0x0000001400147213 */ /* 0x000fe20000000000 */
[CC--:B------:R-:W-:Y:S01]  /*dd60*/  FFMA.FTZ R41, -R0.reuse, R5.reuse, R41 ;  /* 0x0000000500297223 */ /* 0x0c0fe20000010129 */
[----:B------:R-:W-:Y:S01]  /*dd70*/  FFMA.FTZ R47, -R0, R5, R47 ;  /* 0x00000005002f7223 */ /* 0x000fe2000001012f */
[----:B------:R-:W-:Y:S02]  /*dd80*/  IABS R4, R6 ;  /* 0x0000000600047213 */ /* 0x000fe40000000000 */
[----:B------:R-:W-:Y:S02]  /*dd90*/  I2FP.F32.S32 R94, R20 ;  /* 0x00000014005e7245 */ /* 0x000fe40000201400 */
[----:B------:R-:W-:Y:S02]  /*dda0*/  I2FP.F32.S32 R4, R4 ;  /* 0x0000000400047245 */ /* 0x000fe40000201400 */
[----:B------:R-:W-:Y:S01]  /*ddb0*/  IADD3 R6, PT, PT, R186, -0x60, RZ ;  /* 0xffffffa0ba067810 */ /* 0x000fe20007ffe0ff */
[CC--:B------:R-:W-:Y:S01]  /*ddc0*/  FFMA.FTZ R114, -R0.reuse, R94.reuse, R69 ;  /* 0x0000005e00727223 */ /* 0x0c0fe20000010145 */
[C---:B------:R-:W-:Y:S01]  /*ddd0*/  FFMA.FTZ R94, -R0.reuse, R94, R74 ;  /* 0x0000005e005e7223 */ /* 0x040fe2000001014a */
[C---:B------:R-:W-:Y:S01]  /*dde0*/  FFMA.FTZ R44, -R0.reuse, R4, R44 ;  /* 0x00000004002c7223 */ /* 0x040fe2000001012c */
[----:B------:R-:W-:Y:S01]  /*ddf0*/  IABS R6, R6 ;  /* 0x0000000600067213 */ /* 0x000fe20000000000 */
[----:B------:R-:W-:Y:S01]  /*de00*/  FFMA.FTZ R228, -R0, R4, R228 ;  /* 0x0000000400e47223 */ /* 0x000fe200000101e4 */
        /* <DEDUP_REMOVED lines=9> */
[C---:B------:R-:W-:Y:S01]  /*dea0*/  FFMA.FTZ R214, -R0.reuse, R20, R214 ;  /* 0x0000001400d67223 */ /* 0x040fe200000101d6 */
        /* <DEDUP_REMOVED lines=14> */
[CC--:B------:R-:W-:Y:S01]  /*df90*/  FFMA.FTZ R239, -R0.reuse, R6.reuse, R239 ;  /* 0x0000000600ef7223 */ /* 0x0c0fe200000101ef */
[----:B------:R-:W-:Y:S01]  /*dfa0*/  FFMA.FTZ R233, -R0, R6, R233 ;  /* 0x0000000600e97223 */ /* 0x000fe200000101e9 */
        /* <DEDUP_REMOVED lines=36> */
[C---:B------:R-:W-:Y:S01]  /*e1f0*/  FFMA.FTZ R234, -R0.reuse, R5, R234 ;  /* 0x0000000500ea7223 */ /* 0x040fe200000101ea */
[----:B------:R-:W-:Y:S01]  /*e200*/  I2FP.F32.S32 R5, R7 ;  /* 0x0000000700057245 */ /* 0x000fe20000201400 */
[----:B------:R-:W-:Y:S01]  /*e210*/  FFMA.FTZ R7, -R0, R4, R53 ;  /* 0x0000000400077223 */ /* 0x000fe20000010135 */
[----:B------:R-:W-:Y:S02]  /*e220*/  I2FP.F32.S32 R121, R121 ;  /* 0x0000007900797245 */ /* 0x000fe40000201400 */
[----:B------:R-:W-:Y:S01]  /*e230*/  IADD3 R4, PT, PT, R186, -0x78, RZ ;  /* 0xffffff88ba047810 */ /* 0x000fe20007ffe0ff */
[CC--:B------:R-:W-:Y:S01]  /*e240*/  FFMA.FTZ R238, -R0.reuse, R5.reuse, R238 ;  /* 0x0000000500ee7223 */ /* 0x0c0fe200000101ee */
[C---:B------:R-:W-:Y:S01]  /*e250*/  FFMA.FTZ R232, -R0.reuse, R5, R232 ;  /* 0x0000000500e87223 */ /* 0x040fe200000101e8 */
[CC--:B------:R-:W-:Y:S01]  /*e260*/  FFMA.FTZ R110, -R0.reuse, R121.reuse, R72 ;  /* 0x00000079006e7223 */ /* 0x0c0fe20000010148 */
[----:B------:R-:W-:Y:S01]  /*e270*/  FFMA.FTZ R121, -R0, R121, R75 ;  /* 0x0000007900797223 */ /* 0x000fe2000001014b */
[----:B------:R-:W-:Y:S02]  /*e280*/  IABS R4, R4 ;  /* 0x0000000400047213 */ /* 0x000fe40000000000 */
[----:B------:R-:W-:Y:S02]  /*e290*/  IADD3 R5, PT, PT, R186, -0x81, RZ ;  /* 0xffffff7fba057810 */ /* 0x000fe40007ffe0ff */
[----:B------:R-:W-:Y:S02]  /*e2a0*/  I2FP.F32.S32 R6, R4 ;  /* 0x0000000400067245 */ /* 0x000fe40000201400 */
[----:B------:R-:W-:Y:S02]  /*e2b0*/  IABS R5, R5 ;  /* 0x0000000500057213 */ /* 0x000fe40000000000 */
[----:B------:R-:W-:Y:S01]  /*e2c0*/  IABS R125, R125 ;  /* 0x0000007d007d7213 */ /* 0x000fe20000000000 */
[CC--:B------:R-:W-:Y:S01]  /*e2d0*/  FFMA.FTZ R236, -R0.reuse, R6.reuse, R236 ;  /* 0x0000000600ec7223 */ /* 0x0c0fe200000101ec */
[----:B------:R-:W-:Y:S01]  /*e2e0*/  FFMA.FTZ R6, -R0, R6, R66 ;  /* 0x0000000600067223 */ /* 0x000fe20000010142 */
        /* <DEDUP_REMOVED lines=29> */
[----:B------:R-:W-:Y:S01]  /*e4c0*/  FFMA.FTZ R210, -R0, R5, R210 ;  /* 0x0000000500d27223 */ /* 0x000fe200000101d2 */
[----:B------:R-:W-:Y:S01]  /*e4d0*/  IADD3 R5, PT, PT, R186, -0xc8, RZ ;  /* 0xffffff38ba057810 */ /* 0x000fe20007ffe0ff */
[CC--:B------:R-:W-:Y:S01]  /*e4e0*/  FFMA.FTZ R221, -R0.reuse, R4.reuse, R221 ;  /* 0x0000000400dd7223 */ /* 0x0c0fe200000101dd */
[----:B------:R-:W-:Y:S01]  /*e4f0*/  FFMA.FTZ R218, -R0, R4, R218 ;  /* 0x0000000400da7223 */ /* 0x000fe200000101da */
[C---:B------:R-:W-:Y:S04]  /*e500*/  IADD3 R4, PT, PT, R186.reuse, -0xb0, RZ ;  /* 0xffffff50ba047810 */ /* 0x040fe80007ffe0ff */
[----:B------:R-:W-:Y:S04]  /*e510*/  IABS R4, R4 ;  /* 0x0000000400047213 */ /* 0x000fe80000000000 */
        /* <DEDUP_REMOVED lines=12> */
[----:B------:R-:W-:Y:S03]  /*e5e0*/  IABS R4, R4 ;  /* 0x0000000400047213 */ /* 0x000fe60000000000 */
[CC--:B------:R-:W-:Y:S01]  /*e5f0*/  FFMA.FTZ R203, -R0.reuse, R20.reuse, R203 ;  /* 0x0000001400cb7223 */ /* 0x0c0fe200000101cb */
[----:B------:R-:W-:Y:S01]  /*e600*/  FFMA.FTZ R205, -R0, R20, R205 ;  /* 0x0000001400cd7223 */ /* 0x000fe200000101cd */
[----:B------:R-:W-:Y:S02]  /*e610*/  IABS R20, R5 ;  /* 0x0000000500147213 */ /* 0x000fe40000000000 */
[----:B------:R-:W-:Y:S02]  /*e620*/  IABS R5, R21 ;  /* 0x0000001500057213 */ /* 0x000fe40000000000 */
[----:B------:R-:W-:Y:S02]  /*e630*/  IADD3 R21, PT, PT, R186, -0xe0, RZ ;  /* 0xffffff20ba157810 */ /* 0x000fe40007ffe0ff */
[----:B------:R-:W-:Y:S02]  /*e640*/  I2FP.F32.S32 R20, R20 ;  /* 0x0000001400147245 */ /* 0x000fe40000201400 */
[----:B------:R-:W-:Y:S02]  /*e650*/  I2FP.F32.S32 R5, R5 ;  /* 0x0000000500057245 */ /* 0x000fe40000201400 */
[----:B------:R-:W-:Y:S01]  /*e660*/  I2FP.F32.S32 R179, R4 ;  /* 0x0000000400b37245 */ /* 0x000fe20000201400 */
[CC--:B------:R-:W-:Y:S01]  /*e670*/  FFMA.FTZ R29, -R0.reuse, R20.reuse, R29 ;  /* 0x00000014001d7223 */ /* 0x0c0fe2000001011d */
[----:B------:R-:W-:Y:S01]  /*e680*/  FFMA.FTZ R31, -R0, R20, R31 ;  /* 0x00000014001f7223 */ /* 0x000fe2000001011f */
[----:B------:R-:W-:Y:S01]  /*e690*/  IADD3 R20, PT, PT, R186, -0xd8, RZ ;  /* 0xffffff28ba147810 */ /* 0x000fe20007ffe0ff */
[CC--:B------:R-:W-:Y:S01]  /*e6a0*/  FFMA.FTZ R152, -R0.reuse, R5.reuse, R152 ;  /* 0x0000000500987223 */ /* 0x0c0fe20000010198 */
[C---:B------:R-:W-:Y:S01]  /*e6b0*/  FFMA.FTZ R30, -R0.reuse, R5, R30 ;  /* 0x00000005001e7223 */ /* 0x040fe2000001011e */
[CC--:B------:R-:W-:Y:S01]  /*e6c0*/  FFMA.FTZ R204, -R0.reuse, R179.reuse, R204 ;  /* 0x000000b300cc7223 */ /* 0x0c0fe200000101cc */
[----:B------:R-:W-:Y:S01]  /*e6d0*/  IABS R20, R20 ;  /* 0x0000001400147213 */ /* 0x000fe20000000000 */
[----:B------:R-:W-:Y:S01]  /*e6e0*/  FFMA.FTZ R179, -R0, R179, R80 ;  /* 0x000000b300b37223 */ /* 0x000fe20000010150 */
[----:B------:R-:W-:Y:S02]  /*e6f0*/  IADD3 R4, PT, PT, R186, -0xd1, RZ ;  /* 0xffffff2fba047810 */ /* 0x000fe40007ffe0ff */
[----:B------:R-:W-:Y:S02]  /*e700*/  I2FP.F32.S32 R27, R20 ;  /* 0x00000014001b7245 */ /* 0x000fe40000201400 */
[----:B------:R-:W-:Y:S02]  /*e710*/  FMNMX3.FTZ R20, R28, R99, R201, !PT ;  /* 0x000000631c147276 */ /* 0x000fe400078100c9 */
[----:B------:R-:W-:Y:S01]  /*e720*/  IABS R4, R4 ;  /* 0x0000000400047213 */ /* 0x000fe20000000000 */
[-C--:B------:R-:W-:Y:S01]  /*e730*/  FFMA.FTZ R93, -R0, R27.reuse, R93 ;  /* 0x0000001b005d7223 */ /* 0x080fe2000001015d */
[----:B------:R-:W-:Y:S01]  /*e740*/  FMNMX3.FTZ R20, R20, R14, R15, !PT ;  /* 0x0000000e14147276 */ /* 0x000fe2000781000f */
[----:B------:R-:W-:Y:S01]  /*e750*/  FFMA.FTZ R101, -R0, R27, R101 ;  /* 0x0000001b00657223 */ /* 0x000fe20000010165 */
[----:B------:R-:W-:Y:S02]  /*e760*/  I2FP.F32.S32 R4, R4 ;  /* 0x0000000400047245 */ /* 0x000fe40000201400 */
[----:B------:R-:W-:Y:S02]  /*e770*/  FMNMX3.FTZ R20, R20, R18, R19, !PT ;  /* 0x0000001214147276 */ /* 0x000fe40007810013 */
[----:B------:R-:W-:Y:S01]  /*e780*/  IADD3 R5, PT, PT, R186, -0xd9, RZ ;  /* 0xffffff27ba057810 */ /* 0x000fe20007ffe0ff */
[-C--:B------:R-:W-:Y:S01]  /*e790*/  FFMA.FTZ R124, -R0, R4.reuse, R81 ;  /* 0x00000004007c7223 */ /* 0x080fe20000010151 */
[----:B------:R-:W-:Y:S01]  /*e7a0*/  FMNMX3.FTZ R20, R20, R11, R90, !PT ;  /* 0x0000000b14147276 */ /* 0x000fe2000781005a */
[----:B------:R-:W-:Y:S01]  /*e7b0*/  FFMA.FTZ R106, -R0, R4, R106 ;  /* 0x00000004006a7223 */ /* 0x000fe2000001016a */
[----:B------:R-:W-:Y:S02]  /*e7c0*/  IABS R4, R21 ;  /* 0x0000001500047213 */ /* 0x000fe40000000000 */
        /* <DEDUP_REMOVED lines=15> */
[----:B------:R-:W-:Y:S01]  /*e8c0*/  IABS R5, R5 ;  /* 0x0000000500057213 */ /* 0x000fe20000000000 */
[C---:B------:R-:W-:Y:S01]  /*e8d0*/  FFMA.FTZ R73, -R0.reuse, R4, R73 ;  /* 0x0000000400497223 */ /* 0x040fe20000010149 */
[----:B------:R-:W-:Y:S01]  /*e8e0*/  FMNMX3.FTZ R21, R21, R36, R37, !PT ;  /* 0x0000002415157276 */ /* 0x000fe20007810025 */
[----:B------:R-:W-:Y:S01]  /*e8f0*/  FFMA.FTZ R63, -R0, R4, R63 ;  /* 0x00000004003f7223 */ /* 0x000fe2000001013f */
[----:B------:R-:W-:Y:S02]  /*e900*/  I2FP.F32.S32 R5, R5 ;  /* 0x0000000500057245 */ /* 0x000fe40000201400 */
[----:B------:R-:W-:Y:S02]  /*e910*/  FMNMX3.FTZ R21, R21, R40, R41, !PT ;  /* 0x0000002815157276 */ /* 0x000fe40007810029 */
[----:B------:R-:W-:Y:S01]  /*e920*/  IADD3 R27, PT, PT, R186, -0xe1, RZ ;  /* 0xffffff1fba1b7810 */ /* 0x000fe20007ffe0ff */
[CC--:B------:R-:W-:Y:S01]  /*e930*/  FFMA.FTZ R76, -R0.reuse, R5.reuse, R76 ;  /* 0x00000005004c7223 */ /* 0x0c0fe2000001014c */
[----:B------:R-:W-:Y:S01]  /*e940*/  FMNMX3.FTZ R21, R21, R44, R45, !PT ;  /* 0x0000002c15157276 */ /* 0x000fe2000781002d */
[----:B------:R-:W-:Y:S01]  /*e950*/  FFMA.FTZ R97, -R0, R5, R97 ;  /* 0x0000000500617223 */ /* 0x000fe20000010161 */
[----:B------:R-:W-:Y:S02]  /*e960*/  IABS R27, R27 ;  /* 0x0000001b001b7213 */ /* 0x000fe40000000000 */
[----:B------:R-:W-:Y:S02]  /*e970*/  FMNMX3.FTZ R21, R21, R48, R49, !PT ;  /* 0x0000003015157276 */ /* 0x000fe40007810031 */
[----:B------:R-:W-:Y:S02]  /*e980*/  I2FP.F32.S32 R27, R27 ;  /* 0x0000001b001b7245 */ /* 0x000fe40000201400 */
[----:B------:R-:W-:Y:S02]  /*e990*/  FMNMX3.FTZ R21, R21, R230, R7, !PT ;  /* 0x000000e615157276 */ /* 0x000fe40007810007 */
[----:B------:R-:W-:Y:S01]  /*e9a0*/  FMNMX3.FTZ R20, R20, R228, R229, !PT ;  /* 0x000000e414147276 */ /* 0x000fe200078100e5 */
[CC--:B------:R-:W-:Y:S01]  /*e9b0*/  FFMA.FTZ R68, -R0.reuse, R27.reuse, R68 ;  /* 0x0000001b00447223 */ /* 0x0c0fe20000010144 */
[----:B------:R-:W-:Y:S01]  /*e9c0*/  FMNMX3.FTZ R21, R21, R232, R233, !PT ;  /* 0x000000e815157276 */ /* 0x000fe200078100e9 */
        /* <DEDUP_REMOVED lines=10> */
[----:B------:R-:W-:Y:S02]  /*ea70*/  IADD3 R4, PT, PT, R186, -0xe9, RZ ;  /* 0xffffff17ba047810 */ /* 0x000fe40007ffe0ff */
[----:B------:R-:W-:Y:S02]  /*ea80*/  FMNMX3.FTZ R20, R20, R88, R94, !PT ;  /* 0x0000005814147276 */ /* 0x000fe4000781005e */
[----:B------:R-:W-:Y:S02]  /*ea90*/  IABS R4, R4 ;  /* 0x0000000400047213 */ /* 0x000fe40000000000 */
[----:B------:R-:W-:Y:S02]  /*eaa0*/  FMNMX3.FTZ R20, R20, R113, R121, !PT ;  /* 0x0000007114147276 */ /* 0x000fe40007810079 */
[----:B------:R-:W-:Y:S02]  /*eab0*/  I2FP.F32.S32 R4, R4 ;  /* 0x0000000400047245 */ /* 0x000fe40000201400 */
[----:B------:R-:W-:Y:S02]  /*eac0*/  FMNMX3.FTZ R20, R20, R125, R128, !PT ;  /* 0x0000007d14147276 */ /* 0x000fe40007810080 */
[----:B------:R-:W-:Y:S01]  /*ead0*/  IADD3 R5, PT, PT, R186, -0xe8, RZ ;  /* 0xffffff18ba057810 */ /* 0x000fe20007ffe0ff */
[-C--:B------:R-:W-:Y:S01]  /*eae0*/  FFMA.FTZ R58, -R0, R4.reuse, R58 ;  /* 0x00000004003a7223 */ /* 0x080fe2000001013a */
[----:B------:R-:W-:Y:S01]  /*eaf0*/  IADD3 R27, PT, PT, R186, -0xf0, RZ ;  /* 0xffffff10ba1b7810 */ /* 0x000fe20007ffe0ff */
[----:B------:R-:W-:Y:S01]  /*eb00*/  FFMA.FTZ R60, -R0, R4, R60 ;  /* 0x00000004003c7223 */ /* 0x000fe2000001013c */
[----:B------:R-:W-:Y:S02]  /*eb10*/  IABS R5, R5 ;  /* 0x0000000500057213 */ /* 0x000fe40000000000 */
[----:B------:R-:W-:Y:S02]  /*eb20*/  IABS R27, R27 ;  /* 0x0000001b001b7213 */ /* 0x000fe40000000000 */
[----:B------:R-:W-:Y:S02]  /*eb30*/  I2FP.F32.S32 R5, R5 ;  /* 0x0000000500057245 */ /* 0x000fe40000201400 */
[----:B------:R-:W-:Y:S02]  /*eb40*/  I2FP.F32.S32 R27, R27 ;  /* 0x0000001b001b7245 */ /* 0x000fe40000201400 */
[----:B------:R-:W-:Y:S01]  /*eb50*/  IADD3 R4, PT, PT, R186, -0xf8, RZ ;  /* 0xffffff08ba047810 */ /* 0x000fe20007ffe0ff */
[----:B------:R-:W-:Y:S01]  /*eb60*/  FFMA.FTZ R59, -R0, R5, R59 ;  /* 0x00000005003b7223 */ /* 0x000fe2000001013b */
[----:B------:R-:W-:Y:S01]  /*eb70*/  FMNMX3.FTZ R20, R20, R220, R218, !PT ;  /* 0x000000dc14147276 */ /* 0x000fe200078100da */
[CC--:B------:R-:W-:Y:S01]  /*eb80*/  FFMA.FTZ R57, -R0.reuse, R27.reuse, R57 ;  /* 0x0000001b00397223 */ /* 0x0c0fe20000010139 */
[C---:B------:R-:W-:Y:S01]  /*eb90*/  FFMA.FTZ R26, -R0.reuse, R27, R26 ;  /* 0x0000001b001a7223 */ /* 0x040fe2000001011a */
[----:B------:R-:W-:Y:S01]  /*eba0*/  IABS R4, R4 ;  /* 0x0000000400047213 */ /* 0x000fe20000000000 */
[----:B------:R-:W-:Y:S01]  /*ebb0*/  FFMA.FTZ R61, -R0, R5, R61 ;  /* 0x00000005003d7223 */ /* 0x000fe2000001013d */
[----:B------:R-:W-:Y:S02]  /*ebc0*/  FMNMX3.FTZ R20, R20, R217, R216, !PT ;  /* 0x000000d914147276 */ /* 0x000fe400078100d8 */
[----:B------:R-:W-:Y:S02]  /*ebd0*/  I2FP.F32.S32 R4, R4 ;  /* 0x0000000400047245 */ /* 0x000fe40000201400 */
[----:B------:R-:W-:Y:S02]  /*ebe0*/  FMNMX3.FTZ R20, R20, R211, R210, !PT ;  /* 0x000000d314147276 */ /* 0x000fe400078100d2 */
[----:B------:R-:W-:Y:S01]  /*ebf0*/  IADD3 R5, PT, PT, R186, -0xf1, RZ ;  /* 0xffffff0fba057810 */ /* 0x000fe20007ffe0ff */
[CC--:B------:R-:W-:Y:S01]  /*ec00*/  FFMA.FTZ R54, -R0.reuse, R4.reuse, R54 ;  /* 0x0000000400367223 */ /* 0x0c0fe20000010136 */
[----:B------:R-:W-:Y:S01]  /*ec10*/  FFMA.FTZ R24, -R0, R4, R24 ;  /* 0x0000000400187223 */ /* 0x000fe20000010118 */
[----:B------:R-:W-:Y:S02]  /*ec20*/  FMNMX3.FTZ R4, R20, R209, R208, !PT ;  /* 0x000000d114047276 */ /* 0x000fe400078100d0 */
[----:B------:R-:W-:Y:S02]  /*ec30*/  IABS R5, R5 ;  /* 0x0000000500057213 */ /* 0x000fe40000000000 */
[----:B------:R-:W-:Y:S02]  /*ec40*/  FMNMX3.FTZ R4, R4, R203, R179, !PT ;  /* 0x000000cb04047276 */ /* 0x000fe400078100b3 */
[----:B------:R-:W-:Y:S02]  /*ec50*/  I2FP.F32.S32 R5, R5 ;  /* 0x0000000500057245 */ /* 0x000fe40000201400 */
[----:B------:R-:W-:Y:S02]  /*ec60*/  FMNMX3.FTZ R4, R4, R31, R30, !PT ;  /* 0x0000001f04047276 */ /* 0x000fe4000781001e */
[----:B------:R-:W-:Y:S01]  /*ec70*/  FMNMX3.FTZ R21, R21, R227, R226, !PT ;  /* 0x000000e315157276 */ /* 0x000fe200078100e2 */
[-C--:B------:R-:W-:Y:S01]  /*ec80*/  FFMA.FTZ R56, -R0, R5.reuse, R56 ;  /* 0x0000000500387223 */ /* 0x080fe20000010138 */
[----:B------:R-:W-:Y:S01]  /*ec90*/  FMNMX3.FTZ R4, R4, R120, R106, !PT ;  /* 0x0000007804047276 */ /* 0x000fe2000781006a */
[----:B------:R-:W-:Y:S01]  /*eca0*/  FFMA.FTZ R25, -R0, R5, R25 ;  /* 0x0000000500197223 */ /* 0x000fe20000010119 */
[----:B------:R-:W-:Y:S02]  /*ecb0*/  IADD3 R5, PT, PT, R186, -0xf9, RZ ;  /* 0xffffff07ba057810 */ /* 0x000fe40007ffe0ff */
[----:B------:R-:W-:Y:S02]  /*ecc0*/  FMNMX3.FTZ R4, R4, R101, R97, !PT ;  /* 0x0000006504047276 */ /* 0x000fe40007810061 */
[----:B------:R-:W-:Y:S02]  /*ecd0*/  IABS R5, R5 ;  /* 0x0000000500057213 */ /* 0x000fe40000000000 */
        /* <DEDUP_REMOVED lines=12> */
[----:B------:R-:W-:Y:S01]  /*eda0*/  FFMA.FTZ R51, -R0, R20, R51 ;  /* 0x0000001400337223 */ /* 0x000fe20000010133 */
[----:B------:R-:W-:Y:S02]  /*edb0*/  FMNMX3.FTZ R27, R27, R29, R152, !PT ;  /* 0x0000001d1b1b7276 */ /* 0x000fe40007810098 */
[----:B------:R-:W-:Y:S02]  /*edc0*/  FMNMX3.FTZ R4, R4, R61, R60, !PT ;  /* 0x0000003d04047276 */ /* 0x000fe4000781003c */
[----:B------:R-:W-:Y:S02]  /*edd0*/  FMNMX3.FTZ R27, R27, R129, R124, !PT ;  /* 0x000000811b1b7276 */ /* 0x000fe4000781007c */
[----:B------:R-:W-:Y:S02]  /*ede0*/  FMNMX3.FTZ R4, R4, R26, R25, !PT ;  /* 0x0000001a04047276 */ /* 0x000fe40007810019 */
[----:B------:R-:W-:Y:S02]  /*edf0*/  FMNMX3.FTZ R27, R27, R93, R76, !PT ;  /* 0x0000005d1b1b7276 */ /* 0x000fe4000781004c */
[C---:B------:R-:W-:Y:S02]  /*ee00*/  IADD3 R21, PT, PT, R186.reuse, -0x101, RZ ;  /* 0xfffffeffba157810 */ /* 0x040fe40007ffe0ff */
[----:B------:R-:W-:Y:S02]  /*ee10*/  FMNMX3.FTZ R27, R27, R73, R68, !PT ;  /* 0x000000491b1b7276 */ /* 0x000fe40007810044 */
[----:B------:R-:W-:Y:S02]  /*ee20*/  IABS R21, R21 ;  /* 0x0000001500157213 */ /* 0x000fe40000000000 */
[----:B------:R-:W-:Y:S02]  /*ee30*/  FMNMX3.FTZ R27, R27, R59, R58, !PT ;  /* 0x0000003b1b1b7276 */ /* 0x000fe4000781003a */
[----:B------:R-:W-:Y:S02]  /*ee40*/  I2FP.F32.S32 R21, R21 ;  /* 0x0000001500157245 */ /* 0x000fe40000201400 */
[----:B------:R-:W-:Y:S02]  /*ee50*/  FMNMX3.FTZ R5, R27, R57, R56, !PT ;  /* 0x000000391b057276 */ /* 0x000fe40007810038 */
[----:B------:R-:W-:Y:S01]  /*ee60*/  IADD3 R186, PT, PT, R186, 0x100, RZ ;  /* 0x00000100baba7810 */ /* 0x000fe20007ffe0ff */
[----:B------:R-:W-:Y:S01]  /*ee70*/  FFMA.FTZ R50, -R0, R21, R50 ;  /* 0x0000001500327223 */ /* 0x000fe20000010132 */
[----:B------:R-:W-:Y:S02]  /*ee80*/  FMNMX3.FTZ R21, R5, R54, R52, !PT ;  /* 0x0000003605157276 */ /* 0x000fe40007810034 */
[----:B------:R-:W-:Y:S02]  /*ee90*/  FMNMX3.FTZ R5, R4, R24, R23, !PT ;  /* 0x0000001804057276 */ /* 0x000fe40007810017 */
[----:B------:R-:W-:Y:S03]  /*eea0*/  FMNMX3.FTZ R21, R21, R51, R50, !PT ;  /* 0x0000003315157276 */ /* 0x000fe60007810032 */
[----:B------:R-:W1:Y:S08]  /*eeb0*/  SHFL.BFLY PT, R4, R5, 0x2, 0x1f ;  /* 0x0c401f0005047f89 */ /* 0x000e7000000e0000 */
[----:B------:R-:W3:Y:S01]  /*eec0*/  SHFL.BFLY PT, R20, R21, 0x2, 0x1f ;  /* 0x0c401f0015147f89 */ /* 0x000ee200000e0000 */
[----:B-1----:R-:W-:Y:S02]  /*eed0*/  FMNMX.FTZ R4, R5, R4, !PT ;  /* 0x0000000405047209 */ /* 0x002fe40007810000 */
[----:B---3--:R-:W-:Y:S05]  /*eee0*/  FMNMX.FTZ R5, R21, R20, !PT ;  /* 0x0000001415057209 */ /* 0x008fea0007810000 */
[----:B------:R-:W1:Y:S08]  /*eef0*/  SHFL.BFLY PT, R20, R4, 0x1, 0x1f ;  /* 0x0c201f0004147f89 */ /* 0x000e7000000e0000 */
[----:B------:R-:W3:Y:S01]  /*ef00*/  SHFL.BFLY PT, R21, R5, 0x1, 0x1f ;  /* 0x0c201f0005157f89 */ /* 0x000ee200000e0000 */
[----:B-1----:R-:W-:Y:S04]  /*ef10*/  FMNMX.FTZ R20, R4, R20, !PT ;  /* 0x0000001404147209 */ /* 0x002fe80007810000 */
[----:B------:R-:W-:Y:S01]  /*ef20*/  FSETP.NEU.FTZ.AND P1, PT, R20, -INF , PT ;  /* 0xff8000001400780b */ /* 0x000fe20003f3d000 */
[----:B--2---:R-:W-:Y:S01]  /*ef30*/  FMUL.FTZ R55, R22, R20 ;  /* 0x0000001416377220 */ /* 0x004fe20000410000 */
[----:B---3--:R-:W-:Y:S01]  /*ef40*/  FMNMX.FTZ R21, R5, R21, !PT ;  /* 0x0000001505157209 */ /* 0x008fe20007810000 */
[----:B------:R-:W-:Y:S03]  /*ef50*/  FADD.FTZ R4, -R20, R149 ;  /* 0x0000009514047221 */ /* 0x000fe60000010100 */
[----:B------:R-:W-:Y:S01]  /*ef60*/  FSEL R55, R55, RZ, P1 ;  /* 0x000000ff37377208 */ /* 0x000fe20000800000 */
[C---:B------:R-:W-:Y:S01]  /*ef70*/  FMUL.FTZ R53, R22.reuse, R21 ;  /* 0x0000001516357220 */ /* 0x040fe20000410000 */
[C---:B------:R-:W-:Y:S01]  /*ef80*/  FSETP.NEU.FTZ.AND P1, PT, R21.reuse, -INF , PT ;  /* 0xff8000001500780b */ /* 0x040fe20003f3d000 */
[----:B------:R-:W-:Y:S01]  /*ef90*/  FMUL.FTZ R4, R22, R4 ;  /* 0x0000000416047220 */ /* 0x000fe20000410000 */
[----:B------:R-:W-:Y:S01]  /*efa0*/  FADD.FTZ R5, -R21, R148 ;  /* 0x0000009415057221 */ /* 0x000fe20000010100 */
[-CC-:B------:R-:W-:Y:S01]  /*efb0*/  FFMA.FTZ R158, R14, R22.reuse, -R55.reuse ;  /* 0x000000160e9e7223 */ /* 0x180fe20000010837 */
[-CC-:B------:R-:W-:Y:S01]  /*efc0*/  FFMA.FTZ R157, R15, R22.reuse, -R55.reuse ;  /* 0x000000160f9d7223 */ /* 0x180fe20000010837 */
[----:B------:R1:W2:Y:S01]  /*efd0*/  MUFU.EX2 R27, R4 ;  /* 0x00000004001b7308 */ /* 0x0002a20000000800 */
[-CC-:B------:R-:W-:Y:S01]  /*efe0*/  FFMA.FTZ R103, R38, R22.reuse, -R55.reuse ;  /* 0x0000001626677223 */ /* 0x180fe20000010837 */
[-CC-:B------:R-:W-:Y:S01]  /*eff0*/  FFMA.FTZ R102, R39, R22.reuse, -R55.reuse ;  /* 0x0000001627667223 */ /* 0x180fe20000010837 */
[----:B------:R-:W-:Y:S01]  /*f000*/  FSEL R53, R53, RZ, P1 ;  /* 0x000000ff35357208 */ /* 0x000fe20000800000 */
[-CC-:B------:R-:W-:Y:S01]  /*f010*/  FFMA.FTZ R122, R96, R22.reuse, -R55.reuse ;  /* 0x00000016607a7223 */ /* 0x180fe20000010837 */
[-CC-:B------:R-:W-:Y:S01]  /*f020*/  FFMA.FTZ R130, R90, R22.reuse, -R55.reuse ;  /* 0x000000165a827223 */ /* 0x180fe20000010837 */
[-CC-:B------:R-:W-:Y:S01]  /*f030*/  FFMA.FTZ R90, R46, R22.reuse, -R55.reuse ;  /* 0x000000162e5a7223 */ /* 0x180fe20000010837 */
[-C--:B------:R-:W-:Y:S03]  /*f040*/  FFMA.FTZ R200, R162, R22.reuse, -R55 ;  /* 0x00000016a2c87223 */ /* 0x080fe60000010837 */
        /* <DEDUP_REMOVED lines=9> */
[-C--:B------:R-:W-:Y:S01]  /*f0e0*/  FFMA.FTZ R162, R95, R22.reuse, -R53 ;  /* 0x000000165fa27223 */ /* 0x080fe20000010835 */
[-C--:B------:R-:W-:Y:S01]  /*f0f0*/  FFMA.FTZ R95, R43, R22.reuse, -R55 ;  /* 0x000000162b5f7223 */ /* 0x080fe20000010837 */
[-CC-:B------:R-:W-:Y:S01]  /*f100*/  FFMA.FTZ R127, R91, R22.reuse, -R53.reuse ;  /* 0x000000165b7f7223 */ /* 0x180fe20000010835 */
[-CC-:B------:R-:W-:Y:S01]  /*f110*/  FFMA.FTZ R91, R45, R22.reuse, -R53.reuse ;  /* 0x000000162d5b7223 */ /* 0x180fe20000010835 */
[-CC-:B------:R-:W-:Y:S01]  /*f120*/  FFMA.FTZ R123, R92, R22.reuse, -R53.reuse ;  /* 0x000000165c7b7223 */ /* 0x180fe20000010835 */
[-CC-:B------:R-:W-:Y:S01]  /*f130*/  FFMA.FTZ R92, R44, R22.reuse, -R53.reuse ;  /* 0x000000162c5c7223 */ /* 0x180fe20000010835 */
[-C--:B------:R-:W-:Y:S03]  /*f140*/  FFMA.FTZ R81, R49, R22.reuse, -R53 ;  /* 0x0000001631517223 */ /* 0x080fe60000010835 */
[----:B------:R-:W-:Y:S01]  /*f150*/  MUFU.EX2 R202, R202 ;  /* 0x000000ca00ca7308 */ /* 0x000fe20000000800 */
[----:B------:R-:W-:Y:S01]  /*f160*/  LOP3.LUT R49, R167, 0x120, R168, 0xf8, !PT ;  /* 0x00000120a7317812 */ /* 0x000fe200078ef8a8 */
[-CC-:B------:R-:W-:Y:S01]  /*f170*/  FFMA.FTZ R199, R163, R22.reuse, -R55.reuse ;  /* 0x00000016a3c77223 */ /* 0x180fe20000010837 */
[-CC-:B------:R-:W-:Y:S01]  /*f180*/  FFMA.FTZ R163, R99, R22.reuse, -R55.reuse ;  /* 0x0000001663a37223 */ /* 0x180fe20000010837 */
[--C-:B------:R-:W-:Y:S01]  /*f190*/  FFMA.FTZ R99, R42, R22, -R55.reuse ;  /* 0x000000162a637223 */ /* 0x100fe20000010837 */
[----:B------:R-:W-:Y:S01]  /*f1a0*/  LEA R49, R49, R166, 0x1 ;  /* 0x000000a631317211 */ /* 0x000fe200078e08ff */
[-C--:B------:R-:W-:Y:S01]  /*f1b0*/  FFMA.FTZ R161, R201, R22.reuse, -R55 ;  /* 0x00000016c9a17223 */ /* 0x080fe20000010837 */
[-C--:B------:R-:W-:Y:S03]  /*f1c0*/  FFMA.FTZ R201, R89, R22.reuse, -R53 ;  /* 0x0000001659c97223 */ /* 0x080fe60000010835 */
[----:B------:R-:W3:Y:S01]  /*f1d0*/  MUFU.EX2 R199, R199 ;  /* 0x000000c700c77308 */ /* 0x000ee20000000800 */
[-CC-:B------:R-:W-:Y:S01]  /*f1e0*/  FFMA.FTZ R89, R47, R22.reuse, -R55.reuse ;  /* 0x000000162f597223 */ /* 0x180fe20000010837 */
[----:B------:R-:W4:Y:S01]  /*f1f0*/  LDSM.16.MT88.4 R12, [R49+0x5000] ;  /* 0x00500000310c783b */ /* 0x000f220000004200 */
[----:B-1----:R-:W-:Y:S01]  /*f200*/  IADD3 R4, PT, PT, R49, 0x5000, RZ ;  /* 0x0000500031047810 */ /* 0x002fe20007ffe0ff */
[-CC-:B------:R-:W-:Y:S01]  /*f210*/  FFMA.FTZ R111, R34, R22.reuse, -R55.reuse ;  /* 0x00000016226f7223 */ /* 0x180fe20000010837 */
[-C--:B------:R-:W-:Y:S01]  /*f220*/  FFMA.FTZ R108, R35, R22.reuse, -R55 ;  /* 0x00000016236c7223 */ /* 0x080fe20000010837 */
[-CC-:B------:R-:W-:Y:S01]  /*f230*/  FFMA.FTZ R112, R32, R22.reuse, -R53.reuse ;  /* 0x0000001620707223 */ /* 0x180fe20000010835 */
[-C--:B------:R-:W-:Y:S03]  /*f240*/  FFMA.FTZ R109, R33, R22.reuse, -R53 ;  /* 0x00000016216d7223 */ /* 0x080fe60000010835 */
[----:B------:R-:W-:Y:S01]  /*f250*/  MUFU.EX2 R163, R163 ;  /* 0x000000a300a37308 */ /* 0x000fe20000000800 */
[--C-:B------:R-:W-:Y:S01]  /*f260*/  FFMA.FTZ R64, R6, R22, -R55.reuse ;  /* 0x0000001606407223 */ /* 0x100fe20000010837 */
[----:B------:R-:W-:Y:S01]  /*f270*/  LDSM.16.MT88.4 R40, [R49+0x5400] ;  /* 0x005400003128783b */ /* 0x000fe20000004200 */
[C---:B--2---:R-:W-:Y:S01]  /*f280*/  FMUL.FTZ R6, R27.reuse, R146 ;  /* 0x000000921b067220 */ /* 0x044fe20000410000 */
[-CC-:B------:R-:W-:Y:S01]  /*f290*/  FFMA.FTZ R69, R8, R22.reuse, -R55.reuse ;  /* 0x0000001608457223 */ /* 0x180fe20000010837 */
[----:B------:R-:W-:Y:S01]  /*f2a0*/  FFMA.FTZ R155, R18, R22, -R55 ;  /* 0x00000016129b7223 */ /* 0x000fe20000010837 */
[----:B------:R-:W-:Y:S01]  /*f2b0*/  FMUL.FTZ R18, R27, R134 ;  /* 0x000000861b127220 */ /* 0x000fe20000410000 */
[--C-:B------:R-:W-:Y:S03]  /*f2c0*/  FFMA.FTZ R156, R16, R22, -R53.reuse ;  /* 0x00000016109c7223 */ /* 0x100fe60000010835 */
[----:B------:R-:W1:Y:S01]  /*f2d0*/  MUFU.EX2 R161, R161 ;  /* 0x000000a100a17308 */ /* 0x000e620000000800 */
[----:B---3--:R-:W-:Y:S01]  /*f2e0*/  F2FP.BF16.F32.PACK_AB R33, R199, R200 ;  /* 0x000000c8c721723e */ /* 0x008fe200000010ff */
[-C--:B------:R-:W-:Y:S01]  /*f2f0*/  FFMA.FTZ R154, R17, R22.reuse, -R53 ;  /* 0x00000016119a7223 */ /* 0x080fe20000010835 */
[-CC-:B------:R-:W-:Y:S01]  /*f300*/  FFMA.FTZ R66, R238, R22.reuse, -R55.reuse ;  /* 0x00000016ee427223 */ /* 0x180fe20000010837 */
[-C--:B------:R-:W-:Y:S01]  /*f310*/  FFMA.FTZ R65, R239, R22.reuse, -R55 ;  /* 0x00000016ef417223 */ /* 0x080fe20000010837 */
[-CC-:B------:R-:W-:Y:S01]  /*f320*/  FFMA.FTZ R77, R236, R22.reuse, -R53.reuse ;  /* 0x00000016ec4d7223 */ /* 0x180fe20000010835 */
[-CC-:B------:R-:W-:Y:S01]  /*f330*/  FFMA.FTZ R83, R237, R22.reuse, -R53.reuse ;  /* 0x00000016ed537223 */ /* 0x180fe20000010835 */
[-CC-:B------:R-:W-:Y:S03]  /*f340*/  FFMA.FTZ R82, R82, R22.reuse, -R53.reuse ;  /* 0x0000001652527223 */ /* 0x180fe60000010835 */
[----:B------:R-:W2:Y:S01]  /*f350*/  MUFU.EX2 R201, R201 ;  /* 0x000000c900c97308 */ /* 0x000ea20000000800 */
[-C--:B------:R-:W-:Y:S01]  /*f360*/  FFMA.FTZ R87, R87, R22.reuse, -R53 ;  /* 0x0000001657577223 */ /* 0x080fe20000010835 */
[-C--:B------:R-:W-:Y:S01]  /*f370*/  FFMA.FTZ R30, R30, R22.reuse, -R55 ;  /* 0x000000161e1e7223 */ /* 0x080fe20000010837 */
[-C--:B------:R-:W-:Y:S01]  /*f380*/  FFMA.FTZ R167, R207, R22.reuse, -R53 ;  /* 0x00000016cfa77223 */ /* 0x080fe20000010835 */
[-CC-:B------:R-:W-:Y:S01]  /*f390*/  FFMA.FTZ R120, R120, R22.reuse, -R55.reuse ;  /* 0x0000001678787223 */ /* 0x180fe20000010837 */
[-CC-:B------:R-:W-:Y:S01]  /*f3a0*/  FFMA.FTZ R106, R106, R22.reuse, -R55.reuse ;  /* 0x000000166a6a7223 */ /* 0x180fe20000010837 */
[-CC-:B------:R-:W-:Y:S01]  /*f3b0*/  FFMA.FTZ R101, R101, R22.reuse, -R55.reuse ;  /* 0x0000001665657223 */ /* 0x180fe20000010837 */
[-C--:B------:R-:W-:Y:S03]  /*f3c0*/  FFMA.FTZ R97, R97, R22.reuse, -R55 ;  /* 0x0000001661617223 */ /* 0x080fe60000010837 */
[----:B------:R-:W-:Y:S01]  /*f3d0*/  MUFU.EX2 R162, R162 ;  /* 0x000000a200a27308 */ /* 0x000fe20000000800 */
        /* <DEDUP_REMOVED lines=8> */
[----:B------:R-:W-:Y:S01]  /*f460*/  IADD3 R48, PT, PT, R49, 0x5020, RZ ;  /* 0x0000502031307810 */ /* 0x000fe20007ffe0ff */
[-C--:B------:R-:W-:Y:S01]  /*f470*/  FFMA.FTZ R169, R153, R22.reuse, -R53 ;  /* 0x0000001699a97223 */ /* 0x080fe20000010835 */
[----:B------:R-:W-:Y:S01]  /*f480*/  @P0 IADD3 R48, PT, PT, R4, -0x20, RZ ;  /* 0xffffffe004300810 */ /* 0x000fe20007ffe0ff */
[----:B------:R-:W-:Y:S01]  /*f490*/  FFMA.FTZ R153, R19, R22, -R55 ;  /* 0x0000001613997223 */ /* 0x000fe20000010837 */
[----:B--2---:R-:W-:Y:S01]  /*f4a0*/  F2FP.BF16.F32.PACK_AB R32, R201, R202 ;  /* 0x000000cac920723e */ /* 0x004fe200000010ff */
[----:B------:R-:W-:Y:S01]  /*f4b0*/  FMUL.FTZ R19, R27, R135 ;  /* 0x000000871b137220 */ /* 0x000fe20000410000 */
[----:B------:R-:W-:Y:S03]  /*f4c0*/  FMUL.FTZ R5, R22, R5 ;  /* 0x0000000516057220 */ /* 0x000fe60000410000 */
[----:B------:R-:W1:Y:S01]  /*f4d0*/  MUFU.EX2 R169, R169 ;  /* 0x000000a900a97308 */ /* 0x000e620000000800 */
[----:B------:R-:W2:Y:S01]  /*f4e0*/  LDSM.16.MT88.4 R36, [R48] ;  /* 0x000000003024783b */ /* 0x000ea20000004200 */
[-C--:B------:R-:W-:Y:S01]  /*f4f0*/  FFMA.FTZ R79, R7, R22.reuse, -R53 ;  /* 0x00000016074f7223 */ /* 0x080fe20000010835 */
[----:B------:R-:W-:Y:S01]  /*f500*/  FMUL.FTZ R7, R27, R147 ;  /* 0x000000931b077220 */ /* 0x000fe20000410000 */
[-C--:B------:R-:W-:Y:S01]  /*f510*/  FFMA.FTZ R131, R11, R22.reuse, -R55 ;  /* 0x000000160b837223 */ /* 0x080fe20000010837 */
[C---:B------:R-:W-:Y:S01]  /*f520*/  FMUL.FTZ R11, R27.reuse, R143 ;  /* 0x0000008f1b0b7220 */ /* 0x040fe20000410000 */
[-CC-:B------:R-:W-:Y:S01]  /*f530*/  FFMA.FTZ R143, R214, R22.reuse, -R53.reuse ;  /* 0x00000016d68f7223 */ /* 0x180fe20000010835 */
[--C-:B------:R-:W-:Y:S03]  /*f540*/  FFMA.FTZ R149, R10, R22, -R53.reuse ;  /* 0x000000160a957223 */ /* 0x100fe60000010835 */
[----:B------:R-:W3:Y:S01]  /*f550*/  MUFU.EX2 R28, R5 ;  /* 0x00000005001c7308 */ /* 0x000ee20000000800 */
[----:B------:R-:W5:Y:S01]  /*f560*/  LDSM.16.MT88.4 R44, [R48+0x400] ;  /* 0x00040000302c783b */ /* 0x000f620000004200 */
[----:B------:R-:W-:Y:S01]  /*f570*/  FMUL.FTZ R10, R27, R142 ;  /* 0x0000008e1b0a7220 */ /* 0x000fe20000410000 */
[-CC-:B------:R-:W-:Y:S01]  /*f580*/  FFMA.FTZ R142, R215, R22.reuse, -R53.reuse ;  /* 0x00000016d78e7223 */ /* 0x180fe20000010835 */
[-C--:B------:R-:W-:Y:S01]  /*f590*/  FFMA.FTZ R119, R9, R22.reuse, -R53 ;  /* 0x0000001609777223 */ /* 0x080fe20000010835 */
[-CC-:B------:R-:W-:Y:S01]  /*f5a0*/  FFMA.FTZ R126, R219, R22.reuse, -R55.reuse ;  /* 0x00000016db7e7223 */ /* 0x180fe20000010837 */
[-CC-:B------:R-:W-:Y:S01]  /*f5b0*/  FFMA.FTZ R117, R224, R22.reuse, -R55.reuse ;  /* 0x00000016e0757223 */ /* 0x180fe20000010837 */
[-C--:B------:R-:W-:Y:S03]  /*f5c0*/  FFMA.FTZ R116, R225, R22.reuse, -R55 ;  /* 0x00000016e1747223 */ /* 0x080fe60000010837 */
[----:B------:R-:W-:Y:S01]  /*f5d0*/  MUFU.EX2 R155, R155 ;  /* 0x0000009b009b7308 */ /* 0x000fe20000000800 */
[----:B-1----:R-:W-:Y:S01]  /*f5e0*/  F2FP.BF16.F32.PACK_AB R34, R162, R169 ;  /* 0x000000a9a222723e */ /* 0x002fe200000010ff */
[-C--:B------:R-:W-:Y:S01]  /*f5f0*/  FFMA.FTZ R118, R223, R22.reuse, -R53 ;  /* 0x00000016df767223 */ /* 0x080fe20000010835 */
        /* <DEDUP_REMOVED lines=9> */
[C---:B------:R-:W-:Y:S01]  /*f690*/  FMUL.FTZ R5, R28.reuse, R145 ;  /* 0x000000911c057220 */ /* 0x040fe20000410000 */
[C---:B------:R-:W-:Y:S01]  /*f6a0*/  FMUL.FTZ R8, R28.reuse, R140 ;  /* 0x0000008c1c087220 */ /* 0x040fe20000410000 */
[----:B------:R-:W-:Y:S01]  /*f6b0*/  FMUL.FTZ R9, R28, R141 ;  /* 0x0000008d1c097220 */ /* 0x000fe20000410000 */
[--C-:B------:R-:W-:Y:S03]  /*f6c0*/  FFMA.FTZ R141, R212, R22, -R53.reuse ;  /* 0x00000016d48d7223 */ /* 0x100fe60000010835 */
[----:B------:R-:W-:Y:S01]  /*f6d0*/  MUFU.EX2 R160, R160 ;  /* 0x000000a000a07308 */ /* 0x000fe20000000800 */
[C---:B------:R-:W-:Y:S01]  /*f6e0*/  FFMA.FTZ R202, R28.reuse, R198, R202 ;  /* 0x000000c61cca7223 */ /* 0x040fe200000100ca */
[----:B------:R-:W-:Y:S01]  /*f6f0*/  FFMA.FTZ R140, R213, R22, -R53 ;  /* 0x00000016d58c7223 */ /* 0x000fe20000010835 */
[C---:B----4-:R-:W-:Y:S07]  /*f700*/  HMMA.16816.F32.BF16 R4, R32.reuse, R12, R4 ;  /* 0x0000000c2004723c */ /* 0x050fee0000041804 */
[----:B------:R-:W3:Y:S01]  /*f710*/  MUFU.EX2 R159, R159 ;  /* 0x0000009f009f7308 */ /* 0x000ee20000000800 */
[C---:B------:R-:W-:Y:S01]  /*f720*/  FMUL.FTZ R12, R28.reuse, R136 ;  /* 0x000000881c0c7220 */ /* 0x040fe20000410000 */
[----:B------:R-:W-:Y:S01]  /*f730*/  FMUL.FTZ R13, R28, R137 ;  /* 0x000000891c0d7220 */ /* 0x000fe20000410000 */
[C---:B------:R-:W-:Y:S03]  /*f740*/  HMMA.16816.F32.BF16 R8, R32.reuse, R14, R8 ;  /* 0x0000000e2008723c */ /* 0x040fe60000041808 */
[C---:B------:R-:W-:Y:S01]  /*f750*/  FMUL.FTZ R14, R27.reuse, R138 ;  /* 0x0000008a1b0e7220 */ /* 0x040fe20000410000 */
[----:B------:R-:W-:Y:S03]  /*f760*/  FMUL.FTZ R15, R27, R139 ;  /* 0x0000008b1b0f7220 */ /* 0x000fe60000410000 */
[----:B------:R-:W-:Y:S01]  /*f770*/  MUFU.EX2 R156, R156 ;  /* 0x0000009c009c7308 */ /* 0x000fe20000000800 */
[-C--:B------:R-:W-:Y:S01]  /*f780*/  FFMA.FTZ R67, R235, R22.reuse, -R55 ;  /* 0x00000016eb437223 */ /* 0x080fe20000010837 */
[-CC-:B------:R-:W-:Y:S01]  /*f790*/  FFMA.FTZ R78, R230, R22.reuse, -R53.reuse ;  /* 0x00000016e64e7223 */ /* 0x180fe20000010835 */
[-CC-:B------:R-:W-:Y:S01]  /*f7a0*/  FFMA.FTZ R72, R232, R22.reuse, -R53.reuse ;  /* 0x00000016e8487223 */ /* 0x180fe20000010835 */
[-C--:B------:R-:W-:Y:S01]  /*f7b0*/  FFMA.FTZ R70, R233, R22.reuse, -R53 ;  /* 0x00000016e9467223 */ /* 0x080fe20000010835 */
[-CC-:B------:R-:W-:Y:S01]  /*f7c0*/  FFMA.FTZ R86, R86, R22.reuse, -R55.reuse ;  /* 0x0000001656567223 */ /* 0x180fe20000010837 */
[C---:B--2---:R-:W-:Y:S04]  /*f7d0*/  HMMA.16816.F32.BF16 R12, R32.reuse, R36, R12 ;  /* 0x00000024200c723c */ /* 0x044fe8000004180c */
[----:B------:R-:W2:Y:S01]  /*f7e0*/  MUFU.EX2 R154, R154 ;  /* 0x0000009a009a7308 */ /* 0x000ea20000000800 */
[-CC-:B------:R-:W-:Y:S01]  /*f7f0*/  FFMA.FTZ R98, R98, R22.reuse, -R55.reuse ;  /* 0x0000001662627223 */ /* 0x180fe20000010837 */
[-CC-:B------:R-:W-:Y:S01]  /*f800*/  FFMA.FTZ R88, R88, R22.reuse, -R55.reuse ;  /* 0x0000001658587223 */ /* 0x180fe20000010837 */
[-C--:B------:R-:W-:Y:S01]  /*f810*/  FFMA.FTZ R94, R94, R22.reuse, -R55 ;  /* 0x000000165e5e7223 */ /* 0x080fe20000010837 */
[-CC-:B------:R-:W-:Y:S01]  /*f820*/  FFMA.FTZ R107, R107, R22.reuse, -R53.reuse ;  /* 0x000000166b6b7223 */ /* 0x180fe20000010835 */
[--C-:B------:R-:W-:Y:S01]  /*f830*/  FFMA.FTZ R114, R114, R22, -R53.reuse ;  /* 0x0000001672727223 */ /* 0x100fe20000010835 */
[----:B------:R-:W-:Y:S01]  /*f840*/  HMMA.16816.F32.BF16 R16, R32, R38, R16 ;  /* 0x000000262010723c */ /* 0x000fe20000041810 */
[----:B------:R-:W4:Y:S03]  /*f850*/  LDSM.16.MT88.4 R36, [R49+0x5800] ;  /* 0x005800003124783b */ /* 0x000f260000004200 */
[----:B------:R-:W-:Y:S01]  /*f860*/  MUFU.EX2 R131, R131 ;  /* 0x0000008300837308 */ /* 0x000fe20000000800 */
[----:B------:R-:W-:Y:S01]  /*f870*/  F2FP.BF16.F32.PACK_AB R33, R157, R158 ;  /* 0x0000009e9d21723e */ /* 0x000fe200000010ff */
[-CC-:B------:R-:W-:Y:S01]  /*f880*/  FFMA.FTZ R115, R115, R22.reuse, -R53.reuse ;  /* 0x0000001673737223 */ /* 0x180fe20000010835 */
[----:B-1----:R-:W-:Y:S01]  /*f890*/  F2FP.BF16.F32.PACK_AB R35, R153, R155 ;  /* 0x0000009b9923723e */ /* 0x002fe200000010ff */
[--C-:B------:R-:W-:Y:S01]  /*f8a0*/  FFMA.FTZ R110, R110, R22, -R53.reuse ;  /* 0x000000166e6e7223 */ /* 0x100fe20000010835 */
[----:B---3--:R-:W-:Y:S01]  /*f8b0*/  F2FP.BF16.F32.PACK_AB R32, R159, R160 ;  /* 0x000000a09f20723e */ /* 0x008fe200000010ff */
[-C--:B------:R-:W-:Y:S01]  /*f8c0*/  FFMA.FTZ R168, R205, R22.reuse, -R53 ;  /* 0x00000016cda87223 */ /* 0x080fe20000010835 */
[--C-:B------:R-:W-:Y:S03]  /*f8d0*/  FFMA.FTZ R205, R203, R22, -R55.reuse ;  /* 0x00000016cbcd7223 */ /* 0x100fe60000010837 */
[----:B------:R-:W1:Y:S01]  /*f8e0*/  MUFU.EX2 R130, R130 ;  /* 0x0000008200827308 */ /* 0x000e620000000800 */
[----:B--2---:R-:W-:Y:S01]  /*f8f0*/  F2FP.BF16.F32.PACK_AB R34, R154, R156 ;  /* 0x0000009c9a22723e */ /* 0x004fe200000010ff */
[-CC-:B------:R-:W-:Y:S01]  /*f900*/  FFMA.FTZ R203, R31, R22.reuse, -R55.reuse ;  /* 0x000000161fcb7223 */ /* 0x180fe20000010837 */
[-CC-:B------:R-:W-:Y:S01]  /*f910*/  FFMA.FTZ R113, R113, R22.reuse, -R55.reuse ;  /* 0x0000001671717223 */ /* 0x180fe20000010837 */
[-CC-:B------:R-:W-:Y:S01]  /*f920*/  FFMA.FTZ R121, R121, R22.reuse, -R55.reuse ;  /* 0x0000001679797223 */ /* 0x180fe20000010837 */
[-CC-:B------:R-:W-:Y:S01]  /*f930*/  FFMA.FTZ R125, R125, R22.reuse, -R55.reuse ;  /* 0x000000167d7d7223 */ /* 0x180fe20000010837 */
[-C--:B------:R-:W-:Y:S01]  /*f940*/  FFMA.FTZ R128, R128, R22.reuse, -R55 ;  /* 0x0000001680807223 */ /* 0x080fe20000010837 */
[-CC-:B------:R-:W-:Y:S03]  /*f950*/  FFMA.FTZ R132, R227, R22.reuse, -R53.reuse ;  /* 0x00000016e3847223 */ /* 0x180fe60000010835 */
[----:B------:R-:W-:Y:S01]  /*f960*/  MUFU.EX2 R126, R126 ;  /* 0x0000007e007e7308 */ /* 0x000fe20000000800 */
[C---:B------:R-:W-:Y:S03]  /*f970*/  HMMA.16816.F32.BF16 R4, R32.reuse, R40, R4 ;  /* 0x000000282004723c */ /* 0x040fe60000041804 */
[-CC-:B------:R-:W-:Y:S01]  /*f980*/  FFMA.FTZ R135, R226, R22.reuse, -R53.reuse ;  /* 0x00000016e2877223 */ /* 0x180fe20000010835 */
[-CC-:B------:R-:W-:Y:S01]  /*f990*/  FFMA.FTZ R133, R222, R22.reuse, -R53.reuse ;  /* 0x00000016de857223 */ /* 0x180fe20000010835 */
[-C--:B------:R-:W-:Y:S01]  /*f9a0*/  FFMA.FTZ R134, R221, R22.reuse, -R53 ;  /* 0x00000016dd867223 */ /* 0x080fe20000010835 */
[-CC-:B------:R-:W-:Y:S03]  /*f9b0*/  FFMA.FTZ R139, R220, R22.reuse, -R55.reuse ;  /* 0x00000016dc8b7223 */ /* 0x180fe60000010837 */
[----:B------:R-:W2:Y:S01]  /*f9c0*/  MUFU.EX2 R122, R122 ;  /* 0x0000007a007a7308 */ /* 0x000ea20000000800 */
[C---:B------:R-:W-:Y:S01]  /*f9d0*/  HMMA.16816.F32.BF16 R8, R32.reuse, R42, R8 ;  /* 0x0000002a2008723c */ /* 0x040fe20000041808 */
[----:B------:R-:W3:Y:S02]  /*f9e0*/  LDSM.16.MT88.4 R40, [R48+0x800] ;  /* 0x000800003028783b */ /* 0x000ee40000004200 */
[-CC-:B------:R-:W-:Y:S01]  /*f9f0*/  FFMA.FTZ R138, R218, R22.reuse, -R55.reuse ;  /* 0x00000016da8a7223 */ /* 0x180fe20000010837 */
[-CC-:B------:R-:W-:Y:S01]  /*fa00*/  FFMA.FTZ R136, R217, R22.reuse, -R55.reuse ;  /* 0x00000016d9887223 */ /* 0x180fe20000010837 */
[-CC-:B------:R-:W-:Y:S01]  /*fa10*/  FFMA.FTZ R137, R216, R22.reuse, -R55.reuse ;  /* 0x00000016d8897223 */ /* 0x180fe20000010837 */
[-CC-:B------:R-:W-:Y:S03]  /*fa20*/  FFMA.FTZ R144, R211, R22.reuse, -R55.reuse ;  /* 0x00000016d3907223 */ /* 0x180fe60000010837 */
[----:B------:R-:W-:Y:S01]  /*fa30*/  MUFU.EX2 R149, R149 ;  /* 0x0000009500957308 */ /* 0x000fe20000000800 */
[C---:B-----5:R-:W-:Y:S03]  /*fa40*/  HMMA.16816.F32.BF16 R12, R32.reuse, R44, R12 ;  /* 0x0000002c200c723c */ /* 0x060fe6000004180c */
[-CC-:B------:R-:W-:Y:S01]  /*fa50*/  FFMA.FTZ R145, R210, R22.reuse, -R55.reuse ;  /* 0x00000016d2917223 */ /* 0x180fe20000010837 */
[-CC-:B------:R-:W-:Y:S01]  /*fa60*/  FFMA.FTZ R147, R209, R22.reuse, -R55.reuse ;  /* 0x00000016d1937223 */ /* 0x180fe20000010837 */
[-C--:B------:R-:W-:Y:S01]  /*fa70*/  FFMA.FTZ R146, R208, R22.reuse, -R55 ;  /* 0x00000016d0927223 */ /* 0x080fe20000010837 */
[-CC-:B------:R-:W-:Y:S03]  /*fa80*/  FFMA.FTZ R206, R206, R22.reuse, -R53.reuse ;  /* 0x00000016cece7223 */ /* 0x180fe60000010835 */
[----:B------:R-:W5:Y:S01]  /*fa90*/  MUFU.EX2 R148, R148 ;  /* 0x0000009400947308 */ /* 0x000f620000000800 */
[----:B------:R-:W-:Y:S01]  /*faa0*/  HMMA.16816.F32.BF16 R16, R32, R46, R16 ;  /* 0x0000002e2010723c */ /* 0x000fe20000041810 */
[----:B------:R-:W3:Y:S02]  /*fab0*/  LDSM.16.MT88.4 R44, [R49+0x5c00] ;  /* 0x005c0000312c783b */ /* 0x000ee40000004200 */
[----:B-1----:R-:W-:Y:S01]  /*fac0*/  F2FP.BF16.F32.PACK_AB R33, R130, R131 ;  /* 0x000000838221723e */ /* 0x002fe200000010ff */
[----:B------:R-:W-:Y:S01]  /*fad0*/  FFMA.FTZ R204, R204, R22, -R53 ;  /* 0x00000016cccc7223 */ /* 0x000fe20000010835 */
[----:B--2---:R-:W-:Y:S01]  /*fae0*/  F2FP.BF16.F32.PACK_AB R35, R122, R126 ;  /* 0x0000007e7a23723e */ /* 0x004fe200000010ff */
[-C--:B------:R-:W-:Y:S03]  /*faf0*/  FFMA.FTZ R179, R179, R22.reuse, -R55 ;  /* 0x00000016b3b37223 */ /* 0x080fe60000010837 */
[----:B------:R-:W-:Y:S01]  /*fb00*/  MUFU.EX2 R127, R127 ;  /* 0x0000007f007f7308 */ /* 0x000fe20000000800 */
[-C--:B------:R-:W-:Y:S01]  /*fb10*/  FFMA.FTZ R124, R124, R22.reuse, -R53 ;  /* 0x000000167c7c7223 */ /* 0x080fe20000010835 */
[----:B------:R-:W-:Y:S01]  /*fb20*/  FADD.FTZ R202, R201, R202 ;  /* 0x000000cac9ca7221 */ /* 0x000fe20000010000 */
[----:B------:R-:W-:Y:S01]  /*fb30*/  FFMA.FTZ R200, R27, R193, R200 ;  /* 0x000000c11bc87223 */ /* 0x000fe200000100c8 */
[----:B------:R-:W-:Y:S01]  /*fb40*/  ISETP.GT.AND P0, PT, R187, RZ, PT ;  /* 0x000000ffbb00720c */ /* 0x000fe20003f04270 */
[-CC-:B------:R-:W-:Y:S01]  /*fb50*/  FFMA.FTZ R63, R63, R22.reuse, -R55.reuse ;  /* 0x000000163f3f7223 */ /* 0x180fe20000010837 */
[----:B------:R-:W-:Y:S01]  /*fb60*/  FADD.FTZ R202, R169, R202 ;  /* 0x000000caa9ca7221 */ /* 0x000fe20000010000 */
[----:B------:R-:W-:Y:S03]  /*fb70*/  FADD.FTZ R200, R199, R200 ;  /* 0x000000c8c7c87221 */ /* 0x000fe60000010000 */
[----:B------:R-:W1:Y:S01]  /*fb80*/  MUFU.EX2 R123, R123 ;  /* 0x0000007b007b7308 */ /* 0x000e620000000800 */
[----:B-----5:R-:W-:Y:S01]  /*fb90*/  F2FP.BF16.F32.PACK_AB R32, R148, R149 ;  /* 0x000000959420723e */ /* 0x020fe200000010ff */
[----:B------:R-:W-:Y:S01]  /*fba0*/  FADD.FTZ R162, R162, R202 ;  /* 0x000000caa2a27221 */ /* 0x000fe20000010000 */
[----:B------:R-:W-:Y:S01]  /*fbb0*/  FADD.FTZ R200, R163, R200 ;  /* 0x000000c8a3c87221 */ /* 0x000fe20000010000 */
[----:B------:R-:W-:Y:S01]  /*fbc0*/  IADD3 R187, PT, PT, R187, -0x1, RZ ;  /* 0xffffffffbbbb7810 */ /* 0x000fe20007ffe0ff */
[-CC-:B------:R-:W-:Y:S01]  /*fbd0*/  FFMA.FTZ R62, R62, R22.reuse, -R55.reuse ;  /* 0x000000163e3e7223 */ /* 0x180fe20000010837 */
[----:B------:R-:W-:Y:S01]  /*fbe0*/  FADD.FTZ R162, R160, R162 ;  /* 0x000000a2a0a27221 */ /* 0x000fe20000010000 */
[----:B------:R-:W-:Y:S03]  /*fbf0*/  FADD.FTZ R161, R161, R200 ;  /* 0x000000c8a1a17221 */ /* 0x000fe60000010000 */
[----:B------:R-:W-:Y:S01]  /*fc00*/  MUFU.EX2 R117, R117 ;  /* 0x0000007500757308 */ /* 0x000fe20000000800 */
[-C--:B------:R-:W-:Y:S01]  /*fc10*/  FFMA.FTZ R61, R61, R22.reuse, -R55 ;  /* 0x000000163d3d7223 */ /* 0x080fe20000010837 */
[----:B------:R-:W-:Y:S01]  /*fc20*/  FADD.FTZ R159, R159, R162 ;  /* 0x000000a29f9f7221 */ /* 0x000fe20000010000 */
[----:B------:R-:W-:Y:S01]  /*fc30*/  FADD.FTZ R161, R158, R161 ;  /* 0x000000a19ea17221 */ /* 0x000fe20000010000 */
[-C--:B------:R-:W-:Y:S01]  /*fc40*/  FFMA.FTZ R60, R60, R22.reuse, -R55 ;  /* 0x000000163c3c7223 */ /* 0x080fe20000010837 */
[-C--:B------:R-:W-:Y:S01]  /*fc50*/  FFMA.FTZ R59, R59, R22.reuse, -R53 ;  /* 0x000000163b3b7223 */ /* 0x080fe20000010835 */
[----:B------:R-:W-:Y:S01]  /*fc60*/  FADD.FTZ R159, R156, R159 ;  /* 0x0000009f9c9f7221 */ /* 0x000fe20000010000 */
[----:B------:R-:W-:Y:S03]  /*fc70*/  FADD.FTZ R157, R157, R161 ;  /* 0x000000a19d9d7221 */ /* 0x000fe60000010000 */
[----:B------:R-:W2:Y:S01]  /*fc80*/  MUFU.EX2 R116, R116 ;  /* 0x0000007400747308 */ /* 0x000ea20000000800 */
[----:B-1----:R-:W-:Y:S01]  /*fc90*/  F2FP.BF16.F32.PACK_AB R34, R123, R127 ;  /* 0x0000007f7b22723e */ /* 0x002fe200000010ff */
[----:B------:R-:W-:Y:S01]  /*fca0*/  FADD.FTZ R154, R154, R159 ;  /* 0x0000009f9a9a7221 */ /* 0x000fe20000010000 */
[----:B------:R-:W-:Y:S01]  /*fcb0*/  FADD.FTZ R157, R155, R157 ;  /* 0x0000009d9b9d7221 */ /* 0x000fe20000010000 */
[-CC-:B------:R-:W-:Y:S01]  /*fcc0*/  FFMA.FTZ R58, R58, R22.reuse, -R53.reuse ;  /* 0x000000163a3a7223 */ /* 0x180fe20000010835 */
[----:B------:R-:W-:Y:S01]  /*fcd0*/  FFMA.FTZ R57, R57, R22, -R53 ;  /* 0x0000001639397223 */ /* 0x000fe20000010835 */
[----:B------:R-:W-:Y:S01]  /*fce0*/  FADD.FTZ R154, R149, R154 ;  /* 0x0000009a959a7221 */ /* 0x000fe20000010000 */
[----:B------:R-:W-:Y:S03]  /*fcf0*/  FADD.FTZ R153, R153, R157 ;  /* 0x0000009d99997221 */ /* 0x000fe60000010000 */
[----:B------:R-:W-:Y:S01]  /*fd00*/  MUFU.EX2 R111, R111 ;  /* 0x0000006f006f7308 */ /* 0x000fe20000000800 */
[C---:B----4-:R-:W-:Y:S03]  /*fd10*/  HMMA.16816.F32.BF16 R4, R32.reuse, R36, R4 ;  /* 0x000000242004723c */ /* 0x050fe60000041804 */
[----:B------:R-:W-:Y:S01]  /*fd20*/  FADD.FTZ R148, R148, R154 ;  /* 0x0000009a94947221 */ /* 0x000fe20000010000 */
[----:B------:R-:W-:Y:S01]  /*fd30*/  FADD.FTZ R153, R131, R153 ;  /* 0x0000009983997221 */ /* 0x000fe20000010000 */
[----:B------:R-:W-:Y:S01]  /*fd40*/  MOV R149, R20 ;  /* 0x0000001400957202 */ /* 0x000fe20000000f00 */
[----:B------:R-:W-:Y:S03]  /*fd50*/  FFMA.FTZ R56, R56, R22, -R53 ;  /* 0x0000001638387223 */ /* 0x000fe60000010835 */
[----:B------:R-:W1:Y:S01]  /*fd60*/  MUFU.EX2 R108, R108 ;  /* 0x0000006c006c7308 */ /* 0x000e620000000800 */
[C---:B------:R-:W-:Y:S01]  /*fd70*/  HMMA.16816.F32.BF16 R8, R32.reuse, R38, R8 ;  /* 0x000000262008723c */ /* 0x040fe20000041808 */
[----:B------:R-:W4:Y:S02]  /*fd80*/  LDSM.16.MT88.4 R36, [R48+0xc00] ;  /* 0x000c00003024783b */ /* 0x000f240000004200 */
[----:B------:R-:W-:Y:S01]  /*fd90*/  FADD.FTZ R148, R127, R148 ;  /* 0x000000947f947221 */ /* 0x000fe20000010000 */
[----:B------:R-:W-:Y:S05]  /*fda0*/  FADD.FTZ R130, R130, R153 ;  /* 0x0000009982827221 */ /* 0x000fea0000010000 */
[----:B------:R-:W5:Y:S01]  /*fdb0*/  MUFU.EX2 R119, R119 ;  /* 0x0000007700777308 */ /* 0x000f620000000800 */
[C---:B---3--:R-:W-:Y:S03]  /*fdc0*/  HMMA.16816.F32.BF16 R12, R32.reuse, R40, R12 ;  /* 0x00000028200c723c */ /* 0x048fe6000004180c */
[----:B------:R-:W-:Y:S01]  /*fdd0*/  FADD.FTZ R123, R123, R148 ;  /* 0x000000947b7b7221 */ /* 0x000fe20000010000 */
[----:B------:R-:W-:Y:S01]  /*fde0*/  FADD.FTZ R130, R126, R130 ;  /* 0x000000827e827221 */ /* 0x000fe20000010000 */
[----:B------:R-:W-:Y:S04]  /*fdf0*/  MOV R148, R21 ;  /* 0x0000001500947202 */ /* 0x000fe80000000f00 */
[----:B------:R-:W3:Y:S01]  /*fe00*/  MUFU.EX2 R118, R118 ;  /* 0x0000007600767308 */ /* 0x000ee20000000800 */
[----:B------:R-:W-:Y:S01]  /*fe10*/  HMMA.16816.F32.BF16 R16, R32, R42, R16 ;  /* 0x0000002a2010723c */ /* 0x000fe20000041810 */
[----:B------:R-:W4:Y:S02]  /*fe20*/  LDSM.16.MT88.4 R40, [R49+0x6000] ;  /* 0x006000003128783b */ /* 0x000f240000004200 */
[----:B--2---:R-:W-:Y:S01]  /*fe30*/  F2FP.BF16.F32.PACK_AB R33, R116, R117 ;  /* 0x000000757421723e */ /* 0x004fe200000010ff */
[----:B------:R-:W-:Y:S01]  /*fe40*/  FADD.FTZ R122, R122, R130 ;  /* 0x000000827a7a7221 */ /* 0x000fe20000010000 */
[----:B-1----:R-:W-:Y:S04]  /*fe50*/  F2FP.BF16.F32.PACK_AB R35, R108, R111 ;  /* 0x0000006f6c23723e */ /* 0x002fe800000010ff */
[----:B------:R-:W1:Y:S01]  /*fe60*/  MUFU.EX2 R112, R112 ;  /* 0x0000007000707308 */ /* 0x000e620000000800 */
[----:B-----5:R-:W-:Y:S01]  /*fe70*/  FADD.FTZ R123, R119, R123 ;  /* 0x0000007b777b7221 */ /* 0x020fe20000010000 */
[----:B------:R-:W-:Y:S04]  /*fe80*/  FADD.FTZ R122, R117, R122 ;  /* 0x0000007a757a7221 */ /* 0x000fe80000010000 */
[----:B------:R-:W-:Y:S04]  /*fe90*/  FADD.FTZ R116, R116, R122 ;  /* 0x0000007a74747221 */ /* 0x000fe80000010000 */
[----:B------:R-:W2:Y:S01]  /*fea0*/  MUFU.EX2 R109, R109 ;  /* 0x0000006d006d7308 */ /* 0x000ea20000000800 */
[C---:B---3--:R-:W-:Y:S01]  /*feb0*/  F2FP.BF16.F32.PACK_AB R32, R118.reuse, R119 ;  /* 0x000000777620723e */ /* 0x048fe200000010ff */
[----:B------:R-:W-:Y:S01]  /*fec0*/  FADD.FTZ R118, R118, R123 ;  /* 0x0000007b76767221 */ /* 0x000fe20000010000 */
[----:B------:R-:W-:Y:S04]  /*fed0*/  FADD.FTZ R116, R111, R116 ;  /* 0x000000746f747221 */ /* 0x000fe80000010000 */
[----:B------:R-:W-:Y:S03]  /*fee0*/  FADD.FTZ R108, R108, R116 ;  /* 0x000000746c6c7221 */ /* 0x000fe60000010000 */
[----:B------:R-:W3:Y:S01]  /*fef0*/  MUFU.EX2 R103, R103 ;  /* 0x0000006700677308 */ /* 0x000ee20000000800 */
[----:B-1----:R-:W-:Y:S09]  /*ff00*/  FADD.FTZ R118, R112, R118 ;  /* 0x0000007670767221 */ /* 0x002ff20000010000 */
[----:B------:R-:W1:Y:S01]  /*ff10*/  MUFU.EX2 R102, R102 ;  /* 0x0000006600667308 */ /* 0x000e620000000800 */
[C---:B--2---:R-:W-:Y:S01]  /*ff20*/  F2FP.BF16.F32.PACK_AB R34, R109.reuse, R112 ;  /* 0x000000706d22723e */ /* 0x044fe200000010ff */
[----:B------:R-:W-:Y:S08]  /*ff30*/  FADD.FTZ R109, R109, R118 ;  /* 0x000000766d6d7221 */ /* 0x000ff00000010000 */
[----:B------:R-:W-:Y:S01]  /*ff40*/  MUFU.EX2 R99, R99 ;  /* 0x0000006300637308 */ /* 0x000fe20000000800 */
[C---:B------:R-:W-:Y:S03]  /*ff50*/  HMMA.16816.F32.BF16 R4, R32.reuse, R44, R4 ;  /* 0x0000002c2004723c */ /* 0x040fe60000041804 */
[----:B---3--:R-:W-:Y:S06]  /*ff60*/  FADD.FTZ R108, R103, R108 ;  /* 0x0000006c676c7221 */ /* 0x008fec0000010000 */
[----:B------:R-:W2:Y:S01]  /*ff70*/  MUFU.EX2 R95, R95 ;  /* 0x0000005f005f7308 */ /* 0x000ea20000000800 */
[C---:B------:R-:W-:Y:S01]  /*ff80*/  HMMA.16816.F32.BF16 R8, R32.reuse, R46, R8 ;  /* 0x0000002e2008723c */ /* 0x040fe20000041808 */
[----:B------:R-:W3:Y:S08]  /*ff90*/  LDSM.16.MT88.4 R44, [R48+0x1000] ;  /* 0x00100000302c783b */ /* 0x000ef00000004200 */
[----:B------:R-:W5:Y:S01]  /*ffa0*/  MUFU.EX2 R105, R105 ;  /* 0x0000006900697308 */ /* 0x000f620000000800 */
[C---:B----4-:R-:W-:Y:S09]  /*ffb0*/  HMMA.16816.F32.BF16 R12, R32.reuse, R36, R12 ;  /* 0x00000024200c723c */ /* 0x050ff2000004180c */
[----:B------:R-:W4:Y:S01]  /*ffc0*/  MUFU.EX2 R104, R104 ;  /* 0x0000006800687308 */ /* 0x000f220000000800 */
[----:B------:R-:W-:Y:S01]  /*ffd0*/  HMMA.16816.F32.BF16 R16, R32, R38, R16 ;  /* 0x000000262010723c */ /* 0x000fe20000041810 */
[----:B------:R-:W3:Y:S02]  /*ffe0*/  LDSM.16.MT88.4 R36, [R49+0x6400] ;  /* 0x006400003124783b */ /* 0x000ee40000004200 */
[C---:B-1----:R-:W-:Y:S01]  /*fff0*/  F2FP.BF16.F32.PACK_AB R33, R102.reuse, R103 ;  /* 0x000000676621723e */ /* 0x042fe200000010ff */
[----:B------:R-:W-:Y:S01]  /*10000*/  FADD.FTZ R102, R102, R108 ;  /* 0x0000006c66667221 */ /* 0x000fe20000010000 */
[----:B--2---:R-:W-:Y:S04]  /*10010*/  F2FP.BF16.F32.PACK_AB R35, R95, R99 ;  /* 0x000000635f23723e */ /* 0x004fe800000010ff */
[----:B------:R-:W1:Y:S01]  /*10020*/  MUFU.EX2 R100, R100 ;  /* 0x0000006400647308 */ /* 0x000e620000000800 */
[----:B-----5:R-:W-:Y:S01]  /*10030*/  FADD.FTZ R109, R105, R109 ;  /* 0x0000006d696d7221 */ /* 0x020fe20000010000 */
[----:B------:R-:W-:Y:S04]  /*10040*/  FADD.FTZ R102, R99, R102 ;  /* 0x0000006663667221 */ /* 0x000fe80000010000 */
[----:B------:R-:W-:Y:S04]  /*10050*/  FADD.FTZ R95, R95, R102 ;  /* 0x000000665f5f7221 */ /* 0x000fe80000010000 */
[----:B------:R-:W2:Y:S01]  /*10060*/  MUFU.EX2 R96, R96 ;  /* 0x0000006000607308 */ /* 0x000ea20000000800 */
[C---:B----4-:R-:W-:Y:S01]  /*10070*/  F2FP.BF16.F32.PACK_AB R32, R104.reuse, R105 ;  /* 0x000000696820723e */ /* 0x050fe200000010ff */
[----:B------:R-:W-:Y:S08]  /*10080*/  FADD.FTZ R104, R104, R109 ;  /* 0x0000006d68687221 */ /* 0x000ff00000010000 */
[----:B------:R-:W4:Y:S01]  /*10090*/  MUFU.EX2 R90, R90 ;  /* 0x0000005a005a7308 */ /* 0x000f220000000800 */
[----:B-1----:R-:W-:Y:S09]  /*100a0*/  FADD.FTZ R104, R100, R104 ;  /* 0x0000006864687221 */ /* 0x002ff20000010000 */
[----:B------:R-:W1:Y:S01]  /*100b0*/  MUFU.EX2 R89, R89 ;  /* 0x0000005900597308 */ /* 0x000e620000000800 */
[C---:B--2---:R-:W-:Y:S01]  /*100c0*/  F2FP.BF16.F32.PACK_AB R34, R96.reuse, R100 ;  /* 0x000000646022723e */ /* 0x044fe200000010ff */
[----:B------:R-:W-:Y:S08]  /*100d0*/  FADD.FTZ R96, R96, R104 ;  /* 0x0000006860607221 */ /* 0x000ff00000010000 */
[----:B------:R-:W-:Y:S01]  /*100e0*/  MUFU.EX2 R84, R84 ;  /* 0x0000005400547308 */ /* 0x000fe20000000800 */
[C---:B------:R-:W-:Y:S03]  /*100f0*/  HMMA.16816.F32.BF16 R4, R32.reuse, R40, R4 ;  /* 0x000000282004723c */ /* 0x040fe60000041804 */
[----:B----4-:R-:W-:Y:S06]  /*10100*/  FADD.FTZ R95, R90, R95 ;  /* 0x0000005f5a5f7221 */ /* 0x010fec0000010000 */
[----:B------:R-:W2:Y:S01]  /*10110*/  MUFU.EX2 R80, R80 ;  /* 0x0000005000507308 */ /* 0x000ea20000000800 */
[C---:B------:R-:W-:Y:S01]  /*10120*/  HMMA.16816.F32.BF16 R8, R32.reuse, R42, R8 ;  /* 0x0000002a2008723c */ /* 0x040fe20000041808 */
[----:B------:R-:W4:Y:S08]  /*10130*/  LDSM.16.MT88.4 R40, [R48+0x1400] ;  /* 0x001400003028783b */ /* 0x000f300000004200 */
[----:B------:R-:W5:Y:S01]  /*10140*/  MUFU.EX2 R92, R92 ;  /* 0x0000005c005c7308 */ /* 0x000f620000000800 */
[C---:B---3--:R-:W-:Y:S09]  /*10150*/  HMMA.16816.F32.BF16 R12, R32.reuse, R44, R12 ;  /* 0x0000002c200c723c */ /* 0x048ff2000004180c */
[----:B------:R-:W3:Y:S01]  /*10160*/  MUFU.EX2 R91, R91 ;  /* 0x0000005b005b7308 */ /* 0x000ee20000000800 */
[----:B------:R-:W-:Y:S01]  /*10170*/  HMMA.16816.F32.BF16 R16, R32, R46, R16 ;  /* 0x0000002e2010723c */ /* 0x000fe20000041810 */
[----:B------:R-:W4:Y:S02]  /*10180*/  LDSM.16.MT88.4 R44, [R49+0x6800] ;  /* 0x00680000312c783b */ /* 0x000f240000004200 */
        /* <DEDUP_REMOVED lines=8> */
[C---:B---3--:R-:W-:Y:S01]  /*10210*/  F2FP.BF16.F32.PACK_AB R32, R91.reuse, R92 ;  /* 0x0000005c5b20723e */ /* 0x048fe200000010ff */
[----:B------:R-:W-:Y:S08]  /*10220*/  FADD.FTZ R91, R91, R96 ;  /* 0x000000605b5b7221 */ /* 0x000ff00000010000 */
        /* <DEDUP_REMOVED lines=44> */
[----:B--2---:R-:W-:Y:S01]  /*104f0*/  F2FP.BF16.F32.PACK_AB R35, R69, R64 ;  /* 0x000000404523723e */ /* 0x004fe200000010ff */
[-C--:B------:R-:W-:Y:S03]  /*10500*/  FFMA.FTZ R66, R24, R22.reuse, -R55 ;  /* 0x0000001618427223 */ /* 0x080fe60000010837 */
[----:B------:R-:W1:Y:S01]  /*10510*/  MUFU.EX2 R82, R82 ;  /* 0x0000005200527308 */ /* 0x000e620000000800 */
[----:B-----5:R-:W-:Y:S01]  /*10520*/  FADD.FTZ R70, R77, R70 ;  /* 0x000000464d467221 */ /* 0x020fe20000010000 */
[----:B------:R-:W-:Y:S01]  /*10530*/  FADD.FTZ R65, R64, R65 ;  /* 0x0000004140417221 */ /* 0x000fe20000010000 */
[-C--:B------:R-:W-:Y:S03]  /*10540*/  FFMA.FTZ R64, R25, R22.reuse, -R55 ;  /* 0x0000001619407223 */ /* 0x080fe60000010837 */
[----:B------:R-:W-:Y:S01]  /*10550*/  FADD.FTZ R69, R69, R65 ;  /* 0x0000004145457221 */ /* 0x000fe20000010000 */
[-CC-:B------:R-:W-:Y:S03]  /*10560*/  FFMA.FTZ R65, R26, R22.reuse, -R55.reuse ;  /* 0x000000161a417223 */ /* 0x180fe60000010837 */
[----:B------:R-:W2:Y:S01]  /*10570*/  MUFU.EX2 R87, R87 ;  /* 0x0000005700577308 */ /* 0x000ea20000000800 */
[C---:B---3--:R-:W-:Y:S01]  /*10580*/  F2FP.BF16.F32.PACK_AB R32, R83.reuse, R77 ;  /* 0x0000004d5320723e */ /* 0x048fe200000010ff */
[----:B------:R-:W-:Y:S01]  /*10590*/  FADD.FTZ R83, R83, R70 ;  /* 0x0000004653537221 */ /* 0x000fe20000010000 */
[-C--:B------:R-:W-:Y:S01]  /*105a0*/  FFMA.FTZ R55, R23, R22.reuse, -R55 ;  /* 0x0000001617377223 */ /* 0x080fe20000010837 */
[----:B------:R-:W-:Y:S06]  /*105b0*/  FFMA.FTZ R23, R54, R22, -R53 ;  /* 0x0000001636177223 */ /* 0x000fec0000010835 */
        /* <DEDUP_REMOVED lines=12> */
[C---:B----4-:R-:W-:Y:S03]  /*10680*/  HMMA.16816.F32.BF16 R12, R32.reuse, R44, R12 ;  /* 0x0000002c200c723c */ /* 0x050fe6000004180c */
[----:B------:R-:W-:Y:S01]  /*10690*/  FFMA.FTZ R45, R29, R22, -R53 ;  /* 0x000000161d2d7223 */ /* 0x000fe20000010835 */
[C---:B-1----:R-:W-:Y:S01]  /*106a0*/  F2FP.BF16.F32.PACK_AB R29, R98.reuse, R86 ;  /* 0x00000056621d723e */ /* 0x042fe200000010ff */
[----:B------:R-:W-:Y:S04]  /*106b0*/  FADD.FTZ R98, R98, R69 ;  /* 0x0000004562627221 */ /* 0x000fe80000010000 */
[----:B------:R-:W1:Y:S01]  /*106c0*/  MUFU.EX2 R114, R114 ;  /* 0x0000007200727308 */ /* 0x000e620000000800 */
[----:B------:R-:W-:Y:S01]  /*106d0*/  HMMA.16816.F32.BF16 R16, R32, R46, R16 ;  /* 0x0000002e2010723c */ /* 0x000fe20000041810 */
[----:B------:R-:W4:Y:S02]  /*106e0*/  LDSM.16.MT88.4 R32, [R49+0x7400] ;  /* 0x007400003120783b */ /* 0x000f240000004200 */
[----:B--2---:R-:W-:Y:S01]  /*106f0*/  F2FP.BF16.F32.PACK_AB R31, R94, R88 ;  /* 0x000000585e1f723e */ /* 0x004fe200000010ff */
[-CC-:B------:R-:W-:Y:S01]  /*10700*/  FFMA.FTZ R46, R152, R22.reuse, -R53.reuse ;  /* 0x00000016982e7223 */ /* 0x180fe20000010835 */
[----:B------:R-:W-:Y:S01]  /*10710*/  FFMA.FTZ R47, R129, R22, -R53 ;  /* 0x00000016812f7223 */ /* 0x000fe20000010835 */
[----:B------:R-:W-:Y:S03]  /*10720*/  FADD.FTZ R98, R88, R98 ;  /* 0x0000006258627221 */ /* 0x000fe60000010000 */
[----:B------:R-:W2:Y:S01]  /*10730*/  MUFU.EX2 R115, R115 ;  /* 0x0000007300737308 */ /* 0x000ea20000000800 */
[----:B-----5:R-:W-:Y:S01]  /*10740*/  FADD.FTZ R87, R107, R87 ;  /* 0x000000576b577221 */ /* 0x020fe20000010000 */
[----:B------:R-:W-:Y:S08]  /*10750*/  FADD.FTZ R94, R94, R98 ;  /* 0x000000625e5e7221 */ /* 0x000ff00000010000 */
[----:B------:R-:W5:Y:S01]  /*10760*/  MUFU.EX2 R110, R110 ;  /* 0x0000006e006e7308 */ /* 0x000f620000000800 */
[C---:B-1----:R-:W-:Y:S01]  /*10770*/  F2FP.BF16.F32.PACK_AB R28, R114.reuse, R107 ;  /* 0x0000006b721c723e */ /* 0x042fe200000010ff */
[----:B------:R-:W-:Y:S08]  /*10780*/  FADD.FTZ R114, R114, R87 ;  /* 0x0000005772727221 */ /* 0x000ff00000010000 */
[----:B------:R5:W-:Y:S01]  /*10790*/  MUFU.EX2 R44, R30 ;  /* 0x0000001e002c7308 */ /* 0x000be20000000800 */
[----:B--2---:R-:W-:Y:S09]  /*107a0*/  FADD.FTZ R114, R115, R114 ;  /* 0x0000007273727221 */ /* 0x004ff20000010000 */
[----:B------:R-:W1:Y:S10]  /*107b0*/  MUFU.EX2 R113, R113 ;  /* 0x0000007100717308 */ /* 0x000e740000000800 */
[----:B------:R-:W2:Y:S01]  /*107c0*/  MUFU.EX2 R121, R121 ;  /* 0x0000007900797308 */ /* 0x000ea20000000800 */
[C---:B-----5:R-:W-:Y:S01]  /*107d0*/  F2FP.BF16.F32.PACK_AB R30, R110.reuse, R115 ;  /* 0x000000736e1e723e */ /* 0x060fe200000010ff */
[----:B------:R-:W-:Y:S08]  /*107e0*/  FADD.FTZ R110, R110, R114 ;  /* 0x000000726e6e7221 */ /* 0x000ff00000010000 */
[----:B------:R-:W-:Y:S01]  /*107f0*/  MUFU.EX2 R125, R125 ;  /* 0x0000007d007d7308 */ /* 0x000fe20000000800 */
[C---:B------:R-:W-:Y:S05]  /*10800*/  HMMA.16816.F32.BF16 R4, R28.reuse, R36, R4 ;  /* 0x000000241c04723c */ /* 0x040fea0000041804 */
[----:B-1----:R-:W-:Y:S04]  /*10810*/  FADD.FTZ R94, R113, R94 ;  /* 0x0000005e715e7221 */ /* 0x002fe80000010000 */
[----:B------:R-:W1:Y:S01]  /*10820*/  MUFU.EX2 R128, R128 ;  /* 0x0000008000807308 */ /* 0x000e620000000800 */
[C---:B------:R-:W-:Y:S01]  /*10830*/  HMMA.16816.F32.BF16 R8, R28.reuse, R38, R8 ;  /* 0x000000261c08723c */ /* 0x040fe20000041808 */
[----:B------:R-:W5:Y:S08]  /*10840*/  LDSM.16.MT88.4 R36, [R48+0x2400] ;  /* 0x002400003024783b */ /* 0x000f700000004200 */
[----:B------:R-:W4:Y:S01]  /*10850*/  MUFU.EX2 R132, R132 ;  /* 0x0000008400847308 */ /* 0x000f220000000800 */
[C---:B---3--:R-:W-:Y:S09]  /*10860*/  HMMA.16816.F32.BF16 R12, R28.reuse, R40, R12 ;  /* 0x000000281c0c723c */ /* 0x048ff2000004180c */
[----:B------:R-:W3:Y:S01]  /*10870*/  MUFU.EX2 R135, R135 ;  /* 0x0000008700877308 */ /* 0x000ee20000000800 */
[----:B------:R-:W-:Y:S01]  /*10880*/  HMMA.16816.F32.BF16 R16, R28, R42, R16 ;  /* 0x0000002a1c10723c */ /* 0x000fe20000041810 */
[----:B------:R-:W5:Y:S02]  /*10890*/  LDSM.16.MT88.4 R40, [R49+0x7800] ;  /* 0x007800003128783b */ /* 0x000f640000004200 */
[C---:B--2---:R-:W-:Y:S01]  /*108a0*/  F2FP.BF16.F32.PACK_AB R29, R121.reuse, R113 ;  /* 0x00000071791d723e */ /* 0x044fe200000010ff */
[----:B------:R-:W-:Y:S01]  /*108b0*/  FADD.FTZ R121, R121, R94 ;  /* 0x0000005e79797221 */ /* 0x000fe20000010000 */
[----:B-1----:R-:W-:Y:S04]  /*108c0*/  F2FP.BF16.F32.PACK_AB R31, R128, R125 ;  /* 0x0000007d801f723e */ /* 0x002fe800000010ff */
[----:B------:R-:W1:Y:S01]  /*108d0*/  MUFU.EX2 R133, R133 ;  /* 0x0000008500857308 */ /* 0x000e620000000800 */
[----:B----4-:R-:W-:Y:S01]  /*108e0*/  FADD.FTZ R110, R132, R110 ;  /* 0x0000006e846e7221 */ /* 0x010fe20000010000 */
        /* <DEDUP_REMOVED lines=21> */
[C---:B-1----:R-:W-:Y:S01]  /*10a40*/  F2FP.BF16.F32.PACK_AB R29, R138.reuse, R139 ;  /* 0x0000008b8a1d723e */ /* 0x042fe200000010ff */
[----:B------:R-:W-:Y:S01]  /*10a50*/  FADD.FTZ R138, R138, R128 ;  /* 0x000000808a8a7221 */ /* 0x000fe20000010000 */
[C---:B--2---:R-:W-:Y:S04]  /*10a60*/  F2FP.BF16.F32.PACK_AB R31, R137.reuse, R136 ;  /* 0x00000088891f723e */ /* 0x044fe800000010ff */
[----:B------:R-:W-:Y:S01]  /*10a70*/  MUFU.EX2 R140, R140 ;  /* 0x0000008c008c7308 */ /* 0x000fe20000000800 */
[----:B------:R-:W-:Y:S04]  /*10a80*/  FADD.FTZ R138, R136, R138 ;  /* 0x0000008a888a7221 */ /* 0x000fe80000010000 */
[----:B------:R-:W-:Y:S05]  /*10a90*/  FADD.FTZ R138, R137, R138 ;  /* 0x0000008a898a7221 */ /* 0x000fea0000010000 */
[----:B------:R-:W1:Y:S01]  /*10aa0*/  MUFU.EX2 R141, R141 ;  /* 0x0000008d008d7308 */ /* 0x000e620000000800 */
[C---:B----4-:R-:W-:Y:S01]  /*10ab0*/  F2FP.BF16.F32.PACK_AB R28, R143.reuse, R142 ;  /* 0x0000008e8f1c723e */ /* 0x050fe200000010ff */
[----:B------:R-:W-:Y:S04]  /*10ac0*/  FADD.FTZ R142, R142, R135 ;  /* 0x000000878e8e7221 */ /* 0x000fe80000010000 */
[----:B------:R-:W-:Y:S04]  /*10ad0*/  FADD.FTZ R142, R143, R142 ;  /* 0x0000008e8f8e7221 */ /* 0x000fe80000010000 */
        /* <DEDUP_REMOVED lines=15> */
[C---:B--2---:R-:W-:Y:S01]  /*10bd0*/  F2FP.BF16.F32.PACK_AB R29, R145.reuse, R144 ;  /* 0x00000090911d723e */ /* 0x044fe200000010ff */
[----:B------:R-:W-:Y:S01]  /*10be0*/  FADD.FTZ R144, R144, R138 ;  /* 0x0000008a90907221 */ /* 0x000fe20000010000 */
[----:B-1----:R-:W-:Y:S04]  /*10bf0*/  F2FP.BF16.F32.PACK_AB R31, R146, R147 ;  /* 0x00000093921f723e */ /* 0x002fe800000010ff */
[----:B------:R-:W1:Y:S01]  /*10c00*/  MUFU.EX2 R168, R168 ;  /* 0x000000a800a87308 */ /* 0x000e620000000800 */
[----:B------:R-:W-:Y:S04]  /*10c10*/  FADD.FTZ R144, R145, R144 ;  /* 0x0000009091907221 */ /* 0x000fe80000010000 */
[----:B------:R-:W-:Y:S05]  /*10c20*/  FADD.FTZ R147, R147, R144 ;  /* 0x0000009093937221 */ /* 0x000fea0000010000 */
[----:B------:R-:W2:Y:S01]  /*10c30*/  MUFU.EX2 R204, R204 ;  /* 0x000000cc00cc7308 */ /* 0x000ea20000000800 */
[----:B---3--:R-:W-:Y:S01]  /*10c40*/  F2FP.BF16.F32.PACK_AB R28, R206, R167 ;  /* 0x000000a7ce1c723e */ /* 0x008fe200000010ff */
[----:B------:R-:W-:Y:S01]  /*10c50*/  FADD.FTZ R167, R167, R140 ;  /* 0x0000008ca7a77221 */ /* 0x000fe20000010000 */
[----:B------:R-:W-:Y:S01]  /*10c60*/  FADD.FTZ R147, R146, R147 ;  /* 0x0000009392937221 */ /* 0x000fe20000010000 */
[----:B------:R-:W-:Y:S02]  /*10c70*/  LDSM.16.MT88.4 R140, [R49+0x8c00] ;  /* 0x008c0000318c783b */ /* 0x000fe40000004200 */
[----:B------:R-:W-:Y:S04]  /*10c80*/  FADD.FTZ R167, R206, R167 ;  /* 0x000000a7cea77221 */ /* 0x000fe80000010000 */
[----:B------:R-:W-:Y:S01]  /*10c90*/  MUFU.EX2 R205, R205 ;  /* 0x000000cd00cd7308 */ /* 0x000fe20000000800 */
[----:B-1----:R-:W-:Y:S09]  /*10ca0*/  FADD.FTZ R167, R168, R167 ;  /* 0x000000a7a8a77221 */ /* 0x002ff20000010000 */
[----:B------:R-:W1:Y:S01]  /*10cb0*/  MUFU.EX2 R179, R179 ;  /* 0x000000b300b37308 */ /* 0x000e620000000800 */
[C---:B--2---:R-:W-:Y:S01]  /*10cc0*/  F2FP.BF16.F32.PACK_AB R30, R204.reuse, R168 ;  /* 0x000000a8cc1e723e */ /* 0x044fe200000010ff */
[----:B------:R-:W-:Y:S08]  /*10cd0*/  FADD.FTZ R204, R204, R167 ;  /* 0x000000a7cccc7221 */ /* 0x000ff00000010000 */
[----:B------:R-:W2:Y:S01]  /*10ce0*/  MUFU.EX2 R203, R203 ;  /* 0x000000cb00cb7308 */ /* 0x000ea20000000800 */
[C---:B-----5:R-:W-:Y:S09]  /*10cf0*/  HMMA.16816.F32.BF16 R4, R28.reuse, R36, R4 ;  /* 0x000000241c04723c */ /* 0x060ff20000041804 */
[----:B------:R-:W3:Y:S01]  /*10d00*/  MUFU.EX2 R45, R45 ;  /* 0x0000002d002d7308 */ /* 0x000ee20000000800 */
[C---:B------:R-:W-:Y:S01]  /*10d10*/  HMMA.16816.F32.BF16 R8, R28.reuse, R38, R8 ;  /* 0x000000261c08723c */ /* 0x040fe20000041808 */
[----:B------:R-:W5:Y:S08]  /*10d20*/  LDSM.16.MT88.4 R36, [R48+0x3000] ;  /* 0x003000003024783b */ /* 0x000f700000004200 */
[----:B------:R-:W3:Y:S01]  /*10d30*/  MUFU.EX2 R46, R46 ;  /* 0x0000002e002e7308 */ /* 0x000ee20000000800 */
[C---:B----4-:R-:W-:Y:S09]  /*10d40*/  HMMA.16816.F32.BF16 R12, R28.reuse, R40, R12 ;  /* 0x000000281c0c723c */ /* 0x050ff2000004180c */
[----:B------:R-:W4:Y:S01]  /*10d50*/  MUFU.EX2 R47, R47 ;  /* 0x0000002f002f7308 */ /* 0x000f220000000800 */
[----:B------:R-:W-:Y:S01]  /*10d60*/  HMMA.16816.F32.BF16 R16, R28, R42, R16 ;  /* 0x0000002a1c10723c */ /* 0x000fe20000041810 */
[----:B------:R-:W5:Y:S02]  /*10d70*/  LDSM.16.MT88.4 R40, [R49+0x8400] ;  /* 0x008400003128783b */ /* 0x000f640000004200 */
[----:B-1----:R-:W-:Y:S01]  /*10d80*/  F2FP.BF16.F32.PACK_AB R29, R179, R205 ;  /* 0x000000cdb31d723e */ /* 0x002fe200000010ff */
[----:B------:R-:W-:Y:S01]  /*10d90*/  FADD.FTZ R205, R205, R147 ;  /* 0x00000093cdcd7221 */ /* 0x000fe20000010000 */
[----:B--2---:R-:W-:Y:S01]  /*10da0*/  F2FP.BF16.F32.PACK_AB R31, R44, R203 ;  /* 0x000000cb2c1f723e */ /* 0x004fe200000010ff */
[----:B---3--:R-:W-:Y:S03]  /*10db0*/  FADD.FTZ R204, R45, R204 ;  /* 0x000000cc2dcc7221 */ /* 0x008fe60000010000 */
[----:B------:R-:W1:Y:S01]  /*10dc0*/  MUFU.EX2 R124, R124 ;  /* 0x0000007c007c7308 */ /* 0x000e620000000800 */
[C---:B------:R-:W-:Y:S01]  /*10dd0*/  F2FP.BF16.F32.PACK_AB R28, R46.reuse, R45 ;  /* 0x0000002d2e1c723e */ /* 0x040fe200000010ff */
[----:B------:R-:W-:Y:S01]  /*10de0*/  FADD.FTZ R205, R179, R205 ;  /* 0x000000cdb3cd7221 */ /* 0x000fe20000010000 */
[----:B------:R-:W-:Y:S03]  /*10df0*/  FADD.FTZ R46, R46, R204 ;  /* 0x000000cc2e2e7221 */ /* 0x000fe60000010000 */
[----:B------:R-:W-:Y:S04]  /*10e00*/  FADD.FTZ R205, R203, R205 ;  /* 0x000000cdcbcd7221 */ /* 0x000fe80000010000 */
[----:B------:R-:W2:Y:S01]  /*10e10*/  MUFU.EX2 R120, R120 ;  /* 0x0000007800787308 */ /* 0x000ea20000000800 */
[----:B----4-:R-:W-:Y:S01]  /*10e20*/  FADD.FTZ R46, R47, R46 ;  /* 0x0000002e2f2e7221 */ /* 0x010fe20000010000 */
[----:B------:R-:W-:Y:S08]  /*10e30*/  FADD.FTZ R44, R44, R205 ;  /* 0x000000cd2c2c7221 */ /* 0x000ff00000010000 */
[----:B------:R-:W3:Y:S01]  /*10e40*/  MUFU.EX2 R106, R106 ;  /* 0x0000006a006a7308 */ /* 0x000ee20000000800 */
[C---:B-1----:R-:W-:Y:S01]  /*10e50*/  F2FP.BF16.F32.PACK_AB R30, R124.reuse, R47 ;  /* 0x0000002f7c1e723e */ /* 0x042fe200000010ff */
[----:B------:R-:W-:Y:S08]  /*10e60*/  FADD.FTZ R124, R124, R46 ;  /* 0x0000002e7c7c7221 */ /* 0x000ff00000010000 */
[----:B------:R-:W-:Y:S01]  /*10e70*/  MUFU.EX2 R101, R101 ;  /* 0x0000006500657308 */ /* 0x000fe20000000800 */
[C---:B------:R-:W-:Y:S03]  /*10e80*/  HMMA.16816.F32.BF16 R4, R28.reuse, R32, R4 ;  /* 0x000000201c04723c */ /* 0x040fe60000041804 */
[----:B--2---:R-:W-:Y:S06]  /*10e90*/  FADD.FTZ R44, R120, R44 ;  /* 0x0000002c782c7221 */ /* 0x004fec0000010000 */
[----:B------:R-:W1:Y:S01]  /*10ea0*/  MUFU.EX2 R97, R97 ;  /* 0x0000006100617308 */ /* 0x000e620000000800 */
[C---:B------:R-:W-:Y:S01]  /*10eb0*/  HMMA.16816.F32.BF16 R8, R28.reuse, R34, R8 ;  /* 0x000000221c08723c */ /* 0x040fe20000041808 */
[----:B------:R-:W2:Y:S02]  /*10ec0*/  LDSM.16.MT88.4 R32, [R48+0x3400] ;  /* 0x003400003020783b */ /* 0x000ea40000004200 */
[C---:B---3--:R-:W-:Y:S06]  /*10ed0*/  FADD.FTZ R44, R106.reuse, R44 ;  /* 0x0000002c6a2c7221 */ /* 0x048fec0000010000 */
[----:B------:R-:W3:Y:S01]  /*10ee0*/  MUFU.EX2 R93, R93 ;  /* 0x0000005d005d7308 */ /* 0x000ee20000000800 */
[C---:B-----5:R-:W-:Y:S09]  /*10ef0*/  HMMA.16816.F32.BF16 R12, R28.reuse, R36, R12 ;  /* 0x000000241c0c723c */ /* 0x060ff2000004180c */
[----:B------:R-:W4:Y:S01]  /*10f00*/  MUFU.EX2 R76, R76 ;  /* 0x0000004c004c7308 */ /* 0x000f220000000800 */
[----:B------:R-:W-:Y:S01]  /*10f10*/  HMMA.16816.F32.BF16 R16, R28, R38, R16 ;  /* 0x000000261c10723c */ /* 0x000fe20000041810 */
[----:B------:R-:W5:Y:S02]  /*10f20*/  LDSM.16.MT88.4 R36, [R49+0x8800] ;  /* 0x008800003124783b */ /* 0x000f640000004200 */
[----:B------:R-:W-:Y:S02]  /*10f30*/  F2FP.BF16.F32.PACK_AB R29, R106, R120 ;  /* 0x000000786a1d723e */ /* 0x000fe400000010ff */
[----:B-1----:R-:W-:Y:S01]  /*10f40*/  F2FP.BF16.F32.PACK_AB R31, R97, R101 ;  /* 0x00000065611f723e */ /* 0x002fe200000010ff */
[----:B------:R-:W-:Y:S03]  /*10f50*/  FADD.FTZ R101, R101, R44 ;  /* 0x0000002c65657221 */ /* 0x000fe60000010000 */
[----:B------:R-:W-:Y:S01]  /*10f60*/  MUFU.EX2 R73, R73 ;  /* 0x0000004900497308 */ /* 0x000fe20000000800 */
[----:B---3--:R-:W-:Y:S01]  /*10f70*/  FADD.FTZ R124, R93, R124 ;  /* 0x0000007c5d7c7221 */ /* 0x008fe20000010000 */
[----:B------:R-:W-:Y:S08]  /*10f80*/  FADD.FTZ R101, R97, R101 ;  /* 0x0000006561657221 */ /* 0x000ff00000010000 */
[----:B------:R-:W1:Y:S01]  /*10f90*/  MUFU.EX2 R68, R68 ;  /* 0x0000004400447308 */ /* 0x000e620000000800 */
[C---:B----4-:R-:W-:Y:S01]  /*10fa0*/  F2FP.BF16.F32.PACK_AB R28, R76.reuse, R93 ;  /* 0x0000005d4c1c723e */ /* 0x050fe200000010ff */
[----:B------:R-:W-:Y:S08]  /*10fb0*/  FADD.FTZ R124, R76, R124 ;  /* 0x0000007c4c7c7221 */ /* 0x000ff00000010000 */
[----:B------:R-:W-:Y:S10]  /*10fc0*/  MUFU.EX2 R63, R63 ;  /* 0x0000003f003f7308 */ /* 0x000ff40000000800 */
[----:B------:R-:W3:Y:S01]  /*10fd0*/  MUFU.EX2 R62, R62 ;  /* 0x0000003e003e7308 */ /* 0x000ee20000000800 */
[C---:B-1----:R-:W-:Y:S01]  /*10fe0*/  F2FP.BF16.F32.PACK_AB R30, R68.reuse, R73 ;  /* 0x00000049441e723e */ /* 0x042fe200000010ff */
[----:B------:R-:W-:Y:S04]  /*10ff0*/  FADD.FTZ R73, R73, R124 ;  /* 0x0000007c49497221 */ /* 0x000fe80000010000 */
[----:B------:R-:W-:Y:S04]  /*11000*/  FADD.FTZ R73, R68, R73 ;  /* 0x0000004944497221 */ /* 0x000fe80000010000 */
[----:B------:R-:W-:Y:S01]  /*11010*/  MUFU.EX2 R61, R61 ;  /* 0x0000003d003d7308 */ /* 0x000fe20000000800 */
[C---:B------:R-:W-:Y:S09]  /*11020*/  HMMA.16816.F32.BF16 R4, R28.reuse, R40, R4 ;  /* 0x000000281c04723c */ /* 0x040ff20000041804 */
[----:B------:R-:W1:Y:S01]  /*11030*/  MUFU.EX2 R60, R60 ;  /* 0x0000003c003c7308 */ /* 0x000e620000000800 */
[C---:B------:R-:W-:Y:S01]  /*11040*/  HMMA.16816.F32.BF16 R8, R28.reuse, R42, R8 ;  /* 0x0000002a1c08723c */ /* 0x040fe20000041808 */
[----:B------:R-:W4:Y:S02]  /*11050*/  LDSM.16.MT88.4 R40, [R48+0x3800] ;  /* 0x003800003028783b */ /* 0x000f240000004200 */
[----:B---3--:R-:W-:Y:S01]  /*11060*/  F2FP.BF16.F32.PACK_AB R25, R62, R63 ;  /* 0x0000003f3e19723e */ /* 0x008fe200000010ff */
[----:B------:R-:W-:Y:S05]  /*11070*/  FADD.FTZ R63, R63, R101 ;  /* 0x000000653f3f7221 */ /* 0x000fea0000010000 */
[----:B------:R-:W3:Y:S01]  /*11080*/  MUFU.EX2 R59, R59 ;  /* 0x0000003b003b7308 */ /* 0x000ee20000000800 */
[C---:B--2---:R-:W-:Y:S03]  /*11090*/  HMMA.16816.F32.BF16 R12, R28.reuse, R32, R12 ;  /* 0x000000201c0c723c */ /* 0x044fe6000004180c */
[-CC-:B------:R-:W-:Y:S01]  /*110a0*/  FFMA.FTZ R32, R52, R22.reuse, -R53.reuse ;  /* 0x0000001634207223 */ /* 0x180fe20000010835 */
[-CC-:B------:R-:W-:Y:S01]  /*110b0*/  FFMA.FTZ R33, R51, R22.reuse, -R53.reuse ;  /* 0x0000001633217223 */ /* 0x180fe20000010835 */
[----:B------:R-:W-:Y:S01]  /*110c0*/  FFMA.FTZ R53, R50, R22, -R53 ;  /* 0x0000001632357223 */ /* 0x000fe20000010835 */
[----:B------:R-:W-:Y:S03]  /*110d0*/  FADD.FTZ R63, R62, R63 ;  /* 0x0000003f3e3f7221 */ /* 0x000fe60000010000 */
[----:B------:R-:W2:Y:S01]  /*110e0*/  MUFU.EX2 R58, R58 ;  /* 0x0000003a003a7308 */ /* 0x000ea20000000800 */
[----:B------:R-:W-:Y:S01]  /*110f0*/  HMMA.16816.F32.BF16 R16, R28, R34, R16 ;  /* 0x000000221c10723c */ /* 0x000fe20000041810 */
[----:B------:R-:W4:Y:S02]  /*11100*/  LDSM.16.MT88.4 R28, [R48+0x3c00] ;  /* 0x003c0000301c783b */ /* 0x000f240000004200 */
[C---:B-1----:R-:W-:Y:S01]  /*11110*/  F2FP.BF16.F32.PACK_AB R27, R60.reuse, R61 ;  /* 0x0000003d3c1b723e */ /* 0x042fe200000010ff */
[----:B------:R-:W-:Y:S05]  /*11120*/  FADD.FTZ R61, R61, R63 ;  /* 0x0000003f3d3d7221 */ /* 0x000fea0000010000 */
[----:B------:R-:W1:Y:S01]  /*11130*/  MUFU.EX2 R57, R57 ;  /* 0x0000003900397308 */ /* 0x000e620000000800 */
[----:B---3--:R-:W-:Y:S01]  /*11140*/  FADD.FTZ R73, R59, R73 ;  /* 0x000000493b497221 */ /* 0x008fe20000010000 */
[----:B------:R-:W-:Y:S08]  /*11150*/  FADD.FTZ R61, R60, R61 ;  /* 0x0000003d3c3d7221 */ /* 0x000ff00000010000 */
[----:B------:R-:W3:Y:S01]  /*11160*/  MUFU.EX2 R56, R56 ;  /* 0x0000003800387308 */ /* 0x000ee20000000800 */
[C---:B--2---:R-:W-:Y:S01]  /*11170*/  F2FP.BF16.F32.PACK_AB R24, R58.reuse, R59 ;  /* 0x0000003b3a18723e */ /* 0x044fe200000010ff */
[----:B------:R-:W-:Y:S08]  /*11180*/  FADD.FTZ R58, R58, R73 ;  /* 0x000000493a3a7221 */ /* 0x000ff00000010000 */
[----:B------:R-:W-:Y:S01]  /*11190*/  MUFU.EX2 R65, R65 ;  /* 0x0000004100417308 */ /* 0x000fe20000000800 */
[----:B-1----:R-:W-:Y:S09]  /*111a0*/  FADD.FTZ R58, R57, R58 ;  /* 0x0000003a393a7221 */ /* 0x002ff20000010000 */
[----:B------:R-:W1:Y:S01]  /*111b0*/  MUFU.EX2 R64, R64 ;  /* 0x0000004000407308 */ /* 0x000e620000000800 */
[C---:B---3--:R-:W-:Y:S01]  /*111c0*/  F2FP.BF16.F32.PACK_AB R26, R56.reuse, R57 ;  /* 0x00000039381a723e */ /* 0x048fe200000010ff */
[----:B------:R-:W-:Y:S06]  /*111d0*/  FADD.FTZ R56, R56, R58 ;  /* 0x0000003a38387221 */ /* 0x000fec0000010000 */
[C---:B-----5:R-:W-:Y:S02]  /*111e0*/  HMMA.16816.F32.BF16 R4, R24.reuse, R36, R4 ;  /* 0x000000241804723c */ /* 0x060fe40000041804 */
[----:B------:R-:W-:Y:S06]  /*111f0*/  MUFU.EX2 R66, R66 ;  /* 0x0000004200427308 */ /* 0x000fec0000000800 */
[C---:B------:R-:W-:Y:S04]  /*11200*/  HMMA.16816.F32.BF16 R8, R24.reuse, R38, R8 ;  /* 0x000000261808723c */ /* 0x040fe80000041808 */
[----:B------:R-:W2:Y:S01]  /*11210*/  MUFU.EX2 R55, R55 ;  /* 0x0000003700377308 */ /* 0x000ea20000000800 */
[C---:B-1----:R-:W-:Y:S01]  /*11220*/  F2FP.BF16.F32.PACK_AB R133, R64.reuse, R65 ;  /* 0x000000414085723e */ /* 0x042fe200000010ff */
[----:B------:R-:W-:Y:S02]  /*11230*/  FADD.FTZ R65, R65, R61 ;  /* 0x0000003d41417221 */ /* 0x000fe40000010000 */
[C---:B----4-:R-:W-:Y:S06]  /*11240*/  HMMA.16816.F32.BF16 R12, R24.reuse, R40, R12 ;  /* 0x00000028180c723c */ /* 0x050fec000004180c */
[----:B------:R-:W1:Y:S01]  /*11250*/  MUFU.EX2 R23, R23 ;  /* 0x0000001700177308 */ /* 0x000e620000000800 */
[----:B------:R-:W-:Y:S01]  /*11260*/  FADD.FTZ R65, R64, R65 ;  /* 0x0000004140417221 */ /* 0x000fe20000010000 */
[----:B------:R-:W-:Y:S08]  /*11270*/  HMMA.16816.F32.BF16 R16, R24, R42, R16 ;  /* 0x0000002a1810723c */ /* 0x000ff00000041810 */
[----:B------:R-:W3:Y:S01]  /*11280*/  MUFU.EX2 R32, R32 ;  /* 0x0000002000207308 */ /* 0x000ee20000000800 */
[C---:B--2---:R-:W-:Y:S01]  /*11290*/  F2FP.BF16.F32.PACK_AB R135, R55.reuse, R66 ;  /* 0x000000423787723e */ /* 0x044fe200000010ff */
[----:B------:R-:W-:Y:S04]  /*112a0*/  FADD.FTZ R66, R66, R65 ;  /* 0x0000004142427221 */ /* 0x000fe80000010000 */
[----:B------:R-:W-:Y:S04]  /*112b0*/  FADD.FTZ R193, R55, R66 ;  /* 0x0000004237c17221 */ /* 0x000fe80000010000 */
[----:B------:R-:W2:Y:S01]  /*112c0*/  MUFU.EX2 R33, R33 ;  /* 0x0000002100217308 */ /* 0x000ea20000000800 */
[----:B-1----:R-:W-:Y:S09]  /*112d0*/  FADD.FTZ R56, R23, R56 ;  /* 0x0000003817387221 */ /* 0x002ff20000010000 */
[----:B------:R-:W1:Y:S01]  /*112e0*/  MUFU.EX2 R53, R53 ;  /* 0x0000003500357308 */ /* 0x000e620000000800 */
[C---:B---3--:R-:W-:Y:S01]  /*112f0*/  F2FP.BF16.F32.PACK_AB R132, R32.reuse, R23 ;  /* 0x000000172084723e */ /* 0x048fe200000010ff */
[----:B------:R-:W-:Y:S04]  /*11300*/  FADD.FTZ R32, R32, R56 ;  /* 0x0000003820207221 */ /* 0x000fe80000010000 */
[----:B--2---:R-:W-:Y:S01]  /*11310*/  FADD.FTZ R32, R33, R32 ;  /* 0x0000002021207221 */ /* 0x004fe20000010000 */
[C---:B-1----:R-:W-:Y:S03]  /*11320*/  F2FP.BF16.F32.PACK_AB R134, R53.reuse, R33 ;  /* 0x000000213586723e */ /* 0x042fe600000010ff */
[----:B------:R-:W-:Y:S04]  /*11330*/  FADD.FTZ R198, R53, R32 ;  /* 0x0000002035c67221 */ /* 0x000fe80000010000 */
[C---:B------:R-:W-:Y:S08]  /*11340*/  HMMA.16816.F32.BF16 R144, R132.reuse, R140, R4 ;  /* 0x0000008c8490723c */ /* 0x040ff00000041804 */
[C---:B------:R-:W-:Y:S08]  /*11350*/  HMMA.16816.F32.BF16 R140, R132.reuse, R142, R8 ;  /* 0x0000008e848c723c */ /* 0x040ff00000041808 */
[C---:B------:R-:W-:Y:S08]  /*11360*/  HMMA.16816.F32.BF16 R136, R132.reuse, R28, R12 ;  /* 0x0000001c8488723c */ /* 0x040ff0000004180c */
[----:B------:R-:W-:Y:S01]  /*11370*/  HMMA.16816.F32.BF16 R132, R132, R30, R16 ;  /* 0x0000001e8484723c */ /* 0x000fe20000041810 */
[----:B------:R-:W-:Y:S08]  /*11380*/  @!UPT UIADD3 URZ, UPT, UPT, URZ, URZ, URZ ;  /* 0x000000fffffff290 */ /* 0x000ff0000fffe0ff */
[----:B------:R-:W-:Y:S11]  /*11390*/  @P0 BRA `(.L_x_2784) ;  /* 0xffffff9400dc0947 */ /* 0x000ff6000383ffff */
.L_x_2777:
        /* <DEDUP_REMOVED lines=11> */
.L_x_2794:
[----:B---34-:R-:W-:Y:S01]  /*11450*/  FADD.FTZ R193, R193, R0 ;  /* 0x00000000c1c17221 */ /* 0x018fe20000010000 */
[----:B------:R-:W2:Y:S01]  /*11460*/  MUFU.RCP R4, R8 ;  /* 0x0000000800047308 */ /* 0x000ea20000001000 */
[----:B------:R-:W-:Y:S02]  /*11470*/  SHF.L.U32 R0, R150, 0x1, RZ ;  /* 0x0000000196007819 */ /* 0x000fe400000006ff */
[----:B------:R-:W-:Y:S02]  /*11480*/  FSETP.NE.FTZ.AND P3, PT, R8, RZ, PT ;  /* 0x000000ff0800720b */ /* 0x000fe40003f75000 */
[----:B------:R-:W-:Y:S02]  /*11490*/  LOP3.LUT R0, R165, 0x6, R0, 0xf8, !PT ;  /* 0x00000006a5007812 */ /* 0x000fe400078ef800 */
[----:B------:R-:W-:Y:S01]  /*114a0*/  FSETP.NE.FTZ.AND P2, PT, R193, RZ, PT ;  /* 0x000000ffc100720b */ /* 0x000fe20003f55000 */
[----:B------:R-:W3:Y:S01]  /*114b0*/  MUFU.RCP R5, R193 ;  /* 0x000000c100057308 */ /* 0x000ee20000001000 */
[----:B------:R-:W-:-:S04]  /*114c0*/  LOP3.LUT R0, R0, 0x20, R176, 0xf8, !PT ;  /* 0x0000002000007812 */ /* 0x000fc800078ef8b0 */
[----:B------:R-:W-:Y:S02]  /*114d0*/  LOP3.LUT R0, R0, R191, RZ, 0xfc, !PT ;  /* 0x000000bf00007212 */ /* 0x000fe400078efcff */
[----:B--2---:R-:W-:Y:S02]  /*114e0*/  FSEL R4, R4, 1, P3 ;  /* 0x3f80000004047808 */ /* 0x004fe40001800000 */
[----:B------:R-:W-:Y:S02]  /*114f0*/  LEA R166, R0, R166, 0x1 ;  /* 0x000000a600a67211 */ /* 0x000fe400078e08ff */
[----:B------:R-:W-:Y:S01]  /*11500*/  LOP3.LUT R0, R151, 0x40, RZ, 0xc0, !PT ;  /* 0x0000004097007812 */ /* 0x000fe200078ec0ff */
[C---:B------:R-:W-:Y:S01]  /*11510*/  FMUL.FTZ R144, R4.reuse, R144 ;  /* 0x0000009004907220 */ /* 0x040fe20000410000 */
[C---:B------:R-:W-:Y:S01]  /*11520*/  FMUL.FTZ R145, R4.reuse, R145 ;  /* 0x0000009104917220 */ /* 0x040fe20000410000 */
[C---:B------:R-:W-:Y:S01]  /*11530*/  FMUL.FTZ R140, R4.reuse, R140 ;  /* 0x0000008c048c7220 */ /* 0x040fe20000410000 */
        /* <DEDUP_REMOVED lines=31> */
[----:B------:R2:W-:Y:S04]  /*11730*/  STS [R0+0x220], R138 ;  /* 0x0002208a00007388 */ /* 0x0005e80000000800 */
[----:B------:R3:W-:Y:S04]  /*11740*/  STS [R151+0x30], R4 ;  /* 0x0000300497007388 */ /* 0x0007e80000000800 */
[----:B------:R4:W-:Y:S04]  /*11750*/  STS [R151+0x230], R5 ;  /* 0x0002300597007388 */ /* 0x0009e80000000800 */
[----:B------:R-:W4:Y:S04]  /*11760*/  LD.E.64 R12, desc[UR4][R2.64+0x88] ;  /* 0x00008804020c7980 */ /* 0x000f28000c101b00 */
[----:B--2---:R-:W2:Y:S01]  /*11770*/  LD.E.U8 R0, desc[UR4][R2.64+0x1c8] ;  /* 0x0001c80402007980 */ /* 0x004ea2000c101100 */
[----:B------:R-:W1:Y:S01]  /*11780*/  @P2 MUFU.LG2 R193, R193 ;  /* 0x000000c100c12308 */ /* 0x000e620000000c00 */
[----:B--2---:R-:W-:-:S13]  /*11790*/  ISETP.NE.AND P1, PT, R0, RZ, PT ;  /* 0x000000ff0000720c */ /* 0x004fda0003f25270 */
[----:B---3--:R-:W2:Y:S04]  /*117a0*/  @!P1 LD.E R4, desc[UR4][R2.64+0x60] ;  /* 0x0000600402049980 */ /* 0x008ea8000c101900 */
[----:B------:R-:W3:Y:S01]  /*117b0*/  @!P1 LD.E R10, desc[UR4][R2.64+0xb4] ;  /* 0x0000b404020a9980 */ /* 0x000ee2000c101900 */
        /* <DEDUP_REMOVED lines=8> */
[-C--:B------:R-:W-:Y:S02]  /*11840*/  @P0 IMAD R9, R13, R192.reuse, RZ ;  /* 0x000000c00d090224 */ /* 0x080fe400078e02ff */
[----:B------:R-:W-:Y:S01]  /*11850*/  @P3 FFMA.FTZ R8, R6, R21, R5 ;  /* 0x0000001506083223 */ /* 0x000fe20000010005 */
[----:B------:R-:W-:-:S04]  /*11860*/  @P0 IMAD.WIDE.U32 R16, R12, R192, RZ ;  /* 0x000000c00c100225 */ /* 0x000fc800078e00ff */
[----:B--2---:R-:W-:-:S04]  /*11870*/  @!P1 IMAD R4, R4, R184, R183 ;  /* 0x000000b804049224 */ /* 0x004fc800078e02b7 */
[----:B---3--:R-:W-:Y:S01]  /*11880*/  @!P1 IMAD R10, R4, R10, RZ ;  /* 0x0000000a040a9224 */ /* 0x008fe200078e02ff */
[----:B------:R-:W-:Y:S06]  /*11890*/  @!P1 BRA `(.L_x_2787) ;  /* 0x0000000000149947 */ /* 0x000fec0003800000 */
[----:B------:R-:W2:Y:S04]  /*118a0*/  @!P0 LD.E R4, desc[UR4][R2.64+0xb4] ;  /* 0x0000b40402048980 */ /* 0x000ea8000c101900 */
[----:B------:R-:W3:Y:S01]  /*118b0*/  LD.E R5, desc[UR4][R2.64+0xd4] ;  /* 0x0000d40402057980 */ /* 0x000ee2000c101900 */
[----:B--2---:R-:W-:Y:S02]  /*118c0*/  @!P0 IMAD R192, R4, R184, RZ ;  /* 0x000000b804c08224 */ /* 0x004fe400078e02ff */
[----:B---3--:R-:W-:-:S05]  /*118d0*/  IMAD R5, R5, R183, RZ ;  /* 0x000000b705057224 */ /* 0x008fca00078e02ff */
[----:B------:R-:W-:Y:S02]  /*118e0*/  IADD3 R10, PT, PT, R5, R192, RZ ;  /* 0x000000c0050a7210 */ /* 0x000fe40007ffe0ff */
.L_x_2787:
[----:B------:R-:W-:Y:S05]  /*118f0*/  BSYNC.RECONVERGENT B0 ;  /* 0x0000000000007941 */ /* 0x000fea0003800200 */
.L_x_2786:
        /* <DEDUP_REMOVED lines=25> */
.L_x_2789:
[----:B------:R-:W-:Y:S05]  /*11a90*/  BSYNC.RECONVERGENT B0 ;  /* 0x0000000000007941 */ /* 0x000fea0003800200 */
.L_x_2788:
[----:B-1----:R1:W2:Y:S01]  /*11aa0*/  LD.E R2, desc[UR4][R2.64+0xc0] ;  /* 0x0000c00402027980 */ /* 0x0022a2000c101900 */
[----:B------:R-:W-:Y:S01]  /*11ab0*/  MOV R10, R175 ;  /* 0x000000af000a7202 */ /* 0x000fe20000000f00 */
[-C--:B----45:R-:W-:Y:S02]  /*11ac0*/  @!P0 IMAD R0, R25, R184.reuse, RZ ;  /* 0x000000b819008224 */ /* 0x0b0fe400078e02ff */
[----:B------:R-:W-:Y:S02]  /*11ad0*/  IMAD.MOV.U32 R11, RZ, RZ, RZ ;  /* 0x000000ffff0b7224 */ /* 0x000fe400078e00ff */
[----:B------:R-:W-:-:S04]  /*11ae0*/  @!P0 IMAD.WIDE.U32 R24, R24, R184, RZ ;  /* 0x000000b818188225 */ /* 0x000fc800078e00ff */
[----:B------:R-:W-:Y:S01]  /*11af0*/  IMAD.WIDE.U32 R10, R185, R12, R10 ;  /* 0x0000000cb90a7225 */ /* 0x000fe200078e000a */
[----:B------:R-:W-:-:S03]  /*11b00*/  @!P0 IADD3 R0, PT, PT, R25, R0, RZ ;  /* 0x0000000019008210 */ /* 0x000fc60007ffe0ff */
[----:B------:R-:W-:Y:S02]  /*11b10*/  IMAD R185, R13, R185, RZ ;  /* 0x000000b90db97224 */ /* 0x000fe400078e02ff */
[----:B------:R-:W-:-:S03]  /*11b20*/  @P0 IMAD.IADD R0, R17, 0x1, R9 ;  /* 0x0000000111000824 */ /* 0x000fc600078e0209 */
[----:B------:R-:W-:Y:S01]  /*11b30*/  IADD3 R185, PT, PT, R11, R185, RZ ;  /* 0x000000b90bb97210 */ /* 0x000fe20007ffe0ff */
[----:B-1----:R-:W-:Y:S01]  /*11b40*/  @!P0 IMAD.MOV.U32 R3, RZ, RZ, R24 ;  /* 0x000000ffff038224 */ /* 0x002fe200078e0018 */
[----:B------:R-:W-:Y:S02]  /*11b50*/  @P0 MOV R3, R16 ;  /* 0x0000001000030202 */ /* 0x000fe40000000f00 */
[----:B--2---:R-:W-:Y:S01]  /*11b60*/  ISETP.GE.AND P3, PT, R175, R2, PT ;  /* 0x00000002af00720c */ /* 0x004fe20003f66270 */
[-C--:B------:R-:W-:Y:S02]  /*11b70*/  IMAD R2, R23, R183.reuse, RZ ;  /* 0x000000b717027224 */ /* 0x080fe400078e02ff */
[----:B------:R-:W-:Y:S01]  /*11b80*/  IMAD.WIDE.U32 R22, R22, R183, RZ ;  /* 0x000000b716167225 */ /* 0x000fe200078e00ff */
[----:B------:R-:W-:-:S03]  /*11b90*/  ISETP.GE.OR P2, PT, R150, R174, P3 ;  /* 0x000000ae9600720c */ /* 0x000fc60001f46670 */
[----:B------:R-:W-:Y:S01]  /*11ba0*/  IMAD.IADD R2, R23, 0x1, R2 ;  /* 0x0000000117027824 */ /* 0x000fe200078e0202 */
[----:B------:R-:W-:Y:S02]  /*11bb0*/  IADD3 R10, P1, P0, R22, R10, R3 ;  /* 0x0000000a160a7210 */ /* 0x000fe4000783e003 */
[----:B------:R-:W-:Y:S02]  /*11bc0*/  MOV R3, 0x0 ;  /* 0x0000000000037802 */ /* 0x000fe40000000f00 */
[----:B------:R-:W-:Y:S02]  /*11bd0*/  IADD3.X R11, PT, PT, R2, R185, R0, P1, P0 ;  /* 0x000000b9020b7210 */ /* 0x000fe40000fe0400 */
[----:B------:R-:W-:-:S03]  /*11be0*/  IADD3 R0, PT, PT, R150, 0x20, RZ ;  /* 0x0000002096007810 */ /* 0x000fc60007ffe0ff */
[----:B------:R-:W-:Y:S01]  /*11bf0*/  @!P2 IMAD R2, R13, R150, RZ ;  /* 0x000000960d02a224 */ /* 0x000fe200078e02ff */
[----:B------:R-:W-:Y:S01]  /*11c00*/  ISETP.GE.OR P3, PT, R0, R174, P3 ;  /* 0x000000ae0000720c */ /* 0x000fe20001f66670 */
[----:B------:R-:W-:-:S04]  /*11c10*/  @!P2 IMAD.WIDE.U32 R8, R150, R12, R10 ;  /* 0x0000000c9608a225 */ /* 0x000fc800078e000a */
[----:B------:R-:W-:Y:S01]  /*11c20*/  @!P2 IMAD.IADD R2, R9, 0x1, R2 ;  /* 0x000000010902a824 */ /* 0x000fe200078e0202 */
[----:B------:R-:W-:-:S04]  /*11c30*/  @!P2 LEA R14, P0, R8, R20, 0x1 ;  /* 0x00000014080ea211 */ /* 0x000fc800078008ff */
[----:B------:R-:W-:Y:S02]  /*11c40*/  @!P2 LEA.HI.X R15, R8, R21, R2, 0x1, P0 ;  /* 0x00000015080fa211 */ /* 0x000fe400000f0c02 */
[----:B------:R-:W-:-:S03]  /*11c50*/  MOV R2, R182 ;  /* 0x000000b600027202 */ /* 0x000fc60000000f00 */
[----:B------:R3:W-:Y:S02]  /*11c60*/  @!P2 ST.E.128 desc[UR4][R14.64], R4 ;  /* 0x000000040e00a985 */ /* 0x0007e4000c101d04 */
[----:B---3--:R-:W-:Y:S05]  /*11c70*/  @P3 RET.REL.NODEC R2 `(_ZN5flash24flash_fwd_splitkv_kernelI23Flash_fwd_kernel_traitsILi32ELi64ELi256ELi4ELb0ELb0EN7cutlass10bfloat16_tE19Flash_kernel_traitsILi32ELi64ELi256ELi4ES3_EELb0ELb0ELb1ELb0ELb0ELb1ELb0ELb0EEEvNS_16Flash_fwd_paramsE) ;  /* 0xfffffee002e03950 */ /* 0x008fea0003c3ffff */
        /* <DEDUP_REMOVED lines=12> */
[----:B-1----:R-:W-:Y:S05]  /*11d40*/  RET.REL.NODEC R182 `(_ZN5flash24flash_fwd_splitkv_kernelI23Flash_fwd_kernel_traitsILi32ELi64ELi256ELi4ELb0ELb0EN7cutlass10bfloat16_tE19Flash_kernel_traitsILi32ELi64ELi256ELi4ES3_EELb0ELb0ELb1ELb0ELb0ELb1ELb0ELb0EEEvNS_16Flash_fwd_paramsE) ;  /* 0xfffffee0b6ac7950 */ /* 0x002fea0003c3ffff */
.L_x_2785:
[----:B------:R-:W-:Y:S01]  /*11d50*/  MOV R0, 0x1f ;  /* 0x0000001f00007802 */ /* 0x000fe20000000f00 */
[----:B------:R-:W-:Y:S01]  /*11d60*/  IMAD.MOV.U32 R4, RZ, RZ, 0x2 ;  /* 0x00000002ff047424 */ /* 0x000fe200078e00ff */
[----:B------:R-:W-:Y:S01]  /*11d70*/  MOV R7, R198 ;  /* 0x000000c600077202 */ /* 0x000fe20000000f00 */
[----:B------:R-:W-:-:S07]  /*11d80*/  IMAD.MOV.U32 R5, RZ, RZ, -0x1 ;  /* 0xffffffffff057424 */ /* 0x000fce00078e00ff */
[----:B-1---5:R-:W-:Y:S05]  /*11d90*/  WARPSYNC.COLLECTIVE R5, `(.L_x_2790) ;  /* 0x0000000005087348 */ /* 0x022fea0003c00000 */
[----:B------:R2:W3:Y:S02]  /*11da0*/  SHFL.BFLY P0, R0, R7, R4, R0 ;  /* 0x0c00000407007389 */ /* 0x0004e40000000000 */
[----:B-123-5:R-:W-:Y:S05]  /*11db0*/  ENDCOLLECTIVE ;  /* 0x000000000000791b */ /* 0x02efea0003800000 */
.L_x_2790:
        /* <DEDUP_REMOVED lines=8> */
.L_x_2791:
        /* <DEDUP_REMOVED lines=8> */
.L_x_2792:
[----:B------:R-:W-:Y:S01]  /*11ec0*/  FADD.FTZ R193, R0, R193 ;  /* 0x000000c100c17221 */ /* 0x000fe20000010000 */
[----:B------:R-:W-:Y:S02]  /*11ed0*/  MOV R0, 0x1f ;  /* 0x0000001f00007802 */ /* 0x000fe40000000f00 */
[----:B------:R-:W-:Y:S01]  /*11ee0*/  MOV R4, 0x1 ;  /* 0x0000000100047802 */ /* 0x000fe20000000f00 */
[----:B------:R-:W-:-:S07]  /*11ef0*/  IMAD.MOV.U32 R7, RZ, RZ, R193 ;  /* 0x000000ffff077224 */ /* 0x000fce00078e00c1 */
[----:B------:R-:W-:Y:S05]  /*11f00*/  WARPSYNC.COLLECTIVE R5, `(.L_x_2793) ;  /* 0x0000000005087348 */ /* 0x000fea0003c00000 */
[----:B------:R1:W2:Y:S02]  /*11f10*/  SHFL.BFLY P0, R0, R7, R4, R0 ;  /* 0x0c00000407007389 */ /* 0x0002a40000000000 */
[----:B-12---:R-:W-:Y:S05]  /*11f20*/  ENDCOLLECTIVE ;  /* 0x000000000000791b */ /* 0x006fea0003800000 */
.L_x_2793:
[----:B------:R-:W-:Y:S05]  /*11f30*/  BRA `(.L_x_2794) ;  /* 0xfffffff400447947 */ /* 0x000fea000383ffff */
.L_x_2795:
        /* <DEDUP_REMOVED lines=12> */
.L_x_10245:


//--------------------- .text._ZN5flash24flash_fwd_splitkv_kernelI23Flash_fwd_kernel_traitsILi32ELi64ELi256ELi4ELb0ELb0EN7cutlass10bfloat16_tE19Flash_kernel_traitsILi32ELi64ELi256ELi4ES3_EELb0ELb0ELb0ELb0ELb1ELb0ELb0ELb1EEEvNS_16Flash_fwd_paramsE --------------------------
	.section	.text._ZN5flash24flash_fwd_splitkv_kernelI23Flash_fwd_kernel_traitsILi32ELi64ELi256ELi4ELb0ELb0EN7cutlass10bfloat16_tE19Flash_kernel_traitsILi32ELi64ELi256ELi4ES3_EELb0ELb0ELb0ELb0ELb1ELb0ELb0ELb1EEEvNS_16Flash_fwd_paramsE,"ax",@progbits
	.align	128
        .global         _ZN5flash24flash_fwd_splitkv_kernelI23Flash_fwd_kernel_traitsILi32ELi64ELi256ELi4ELb0ELb0EN7cutlass10bfloat16_tE19Flash_kernel_traitsILi32ELi64ELi256ELi4ES3_EELb0ELb0ELb0ELb0ELb1ELb0ELb0ELb1EEEvNS_16Flash_fwd_paramsE
        .type           _ZN5flash24flash_fwd_splitkv_kernelI23Flash_fwd_kernel_traitsILi32ELi64ELi256ELi4ELb0ELb0EN7cutlass10bfloat16_tE19Flash_kernel_traitsILi32ELi64ELi256ELi4ES3_EELb0ELb0ELb0ELb0ELb1ELb0ELb0ELb1EEEvNS_16Flash_fwd_paramsE,@function
        .size           _ZN5flash24flash_fwd_splitkv_kernelI23Flash_fwd_kernel_traitsILi32ELi64ELi256ELi4ELb0ELb0EN7cutlass10bfloat16_tE19Flash_kernel_traitsILi32ELi64ELi256ELi4ES3_EELb0ELb0ELb0ELb0ELb1ELb0ELb0ELb1EEEvNS_16Flash_fwd_paramsE,(.L_x_10246 - _ZN5flash24flash_fwd_splitkv_kernelI23Flash_fwd_kernel_traitsILi32ELi64ELi256ELi4ELb0ELb0EN7cutlass10bfloat16_tE19Flash_kernel_traitsILi32ELi64ELi256ELi4ES3_EELb0ELb0ELb0ELb0ELb1ELb0ELb0ELb1EEEvNS_16Flash_fwd_paramsE)
        .other          _ZN5flash24flash_fwd_splitkv_kernelI23Flash_fwd_kernel_traitsILi32ELi64ELi256ELi4ELb0ELb0EN7cutlass10bfloat16_tE19Flash_kernel_traitsILi32ELi64ELi256ELi4ES3_EELb0ELb0ELb0ELb0ELb1ELb0ELb0ELb1EEEvNS_16Flash_fwd_paramsE,@"STO_CUDA_ENTRY STV_DEFAULT"
_ZN5flash24flash_fwd_splitkv_kernelI23Flash_fwd_kernel_traitsILi32ELi64ELi256ELi4ELb0ELb0EN7cutlass10bfloat16_tE19Flash_kernel_traitsILi32ELi64ELi256ELi4ES3_EELb0ELb0ELb0ELb0ELb1ELb0ELb0ELb1EEEvNS_16Flash_fwd_paramsE:
.text._ZN5flash24flash_fwd_splitkv_kernelI23Flash_fwd_kernel_traitsILi32ELi64ELi256ELi4ELb0ELb0EN7cutlass10bfloat16_tE19Flash_kernel_traitsILi32ELi64ELi256ELi4ES3_EELb0ELb0ELb0ELb0ELb1ELb0ELb0ELb1EEEvNS_16Flash_fwd_paramsE:
[----:B------:R-:W-:Y:S01]  /*0000*/  LDC R1, c[0x0][0x37c] ;  /* 0x0000df00ff017b82 */ /* 0x000fe20000000800 */
[----:B------:R-:W1:Y:S07]  /*0010*/  S2R R7, SR_CTAID.X ;  /* 0x0000000000077919 */ /* 0x000e6e0000002500 */
[----:B------:R-:W2:Y:S01]  /*0020*/  LDC.64 R150, c[0x0][0x348] ;  /* 0x0000d200ff967b82 */ /* 0x000ea20000000a00 */
[----:B------:R-:W-:Y:S01]  /*0030*/  BSSY.RECONVERGENT B3, `(.L_x_2796) ;  /* 0x0000005000037945 */ /* 0x000fe20003800200 */
[----:B------:R-:W-:Y:S01]  /*0040*/  MOV R224, 0x80 ;  /* 0x0000008000e07802 */ /* 0x000fe20000000f00 */
[----:B------:R-:W3:Y:S01]  /*0050*/  S2R R226, SR_CTAID.Y ;  /* 0x0000000000e27919 */ /* 0x000ee20000002600 */
[----:B------:R-:W4:Y:S05]  /*0060*/  S2R R225, SR_CTAID.Z ;  /* 0x0000000000e17919 */ /* 0x000f2a0000002700 */
[----:B-1234-:R-:W-:Y:S05]  /*0070*/  CALL.REL.NOINC `($_ZN5flash24flash_fwd_splitkv_kernelI23Flash_fwd_kernel_traitsILi32ELi64ELi256ELi4ELb0ELb0EN7cutlass10bfloat16_tE19Flash_kernel_traitsILi32ELi64ELi256ELi4ES3_EELb0ELb0ELb0ELb0ELb1ELb0ELb0ELb1EEEvNS_16Flash_fwd_paramsE$_ZN5flash30compute_attn_1rowblock_splitkvI23Flash_fwd_kernel_traitsILi32ELi64ELi256ELi4ELb0ELb0EN7cutlass10bfloat16_tE19Flash_kernel_traitsILi32ELi64ELi256ELi4ES3_EELb0ELb0ELb0ELb0ELb1ELb0ELb0ELb1ENS_16Flash_fwd_paramsEEEvRKT8_iiiii) ;  /* 0x0000000000087944 */ /* 0x01efea0003c00000 */
[----:B------:R-:W-:Y:S05]  /*0080*/  BSYNC.RECONVERGENT B3 ;  /* 0x0000000000037941 */ /* 0x000fea0003800200 */
.L_x_2796:
[----:B------:R-:W-:Y:S05]  /*0090*/  EXIT ;  /* 0x000000000000794d */ /* 0x000fea0003800000 */
        .type           $_ZN5flash24flash_fwd_splitkv_kernelI23Flash_fwd_kernel_traitsILi32ELi64ELi256ELi4ELb0ELb0EN7cutlass10bfloat16_tE19Flash_kernel_traitsILi32ELi64ELi256ELi4ES3_EELb0ELb0ELb0ELb0ELb1ELb0ELb0ELb1EEEvNS_16Flash_fwd_paramsE$_ZN5flash30compute_attn_1rowblock_splitkvI23Flash_fwd_kernel_traitsILi32ELi64ELi256ELi4ELb0ELb0EN7cutlass10bfloat16_tE19Flash_kernel_traitsILi32ELi64ELi256ELi4ES3_EELb0ELb0ELb0ELb0ELb1ELb0ELb0ELb1ENS_16Flash_fwd_paramsEEEvRKT8_iiiii,@function
        .size           $_ZN5flash24flash_fwd_splitkv_kernelI23Flash_fwd_kernel_traitsILi32ELi64ELi256ELi4ELb0ELb0EN7cutlass10bfloat16_tE19Flash_kernel_traitsILi32ELi64ELi256ELi4ES3_EELb0ELb0ELb0ELb0ELb1ELb0ELb0ELb1EEEvNS_16Flash_fwd_paramsE$_ZN5flash30compute_attn_1rowblock_splitkvI23Flash_fwd_kernel_traitsILi32ELi64ELi256ELi4ELb0ELb0EN7cutlass10bfloat16_tE19Flash_kernel_traitsILi32ELi64ELi256ELi4ES3_EELb0ELb0ELb0ELb0ELb1ELb0ELb0ELb1ENS_16Flash_fwd_paramsEEEvRKT8_iiiii,(.L_x_10246 - $_ZN5flash24flash_fwd_splitkv_kernelI23Flash_fwd_kernel_traitsILi32ELi64ELi256ELi4ELb0ELb0EN7cutlass10bfloat16_tE19Flash_kernel_traitsILi32ELi64ELi256ELi4ES3_EELb0ELb0ELb0ELb0ELb1ELb0ELb0ELb1EEEvNS_16Flash_fwd_paramsE$_ZN5flash30compute_attn_1rowblock_splitkvI23Flash_fwd_kernel_traitsILi32ELi64ELi256ELi4ELb0ELb0EN7cutlass10bfloat16_tE19Flash_kernel_traitsILi32ELi64ELi256ELi4ES3_EELb0ELb0ELb0ELb0ELb1ELb0ELb0ELb1ENS_16Flash_fwd_paramsEEEvRKT8_iiiii)
$_ZN5flash24flash_fwd_splitkv_kernelI23Flash_fwd_kernel_traitsILi32ELi64ELi256ELi4ELb0ELb0EN7cutlass10bfloat16_tE19Flash_kernel_traitsILi32ELi64ELi256ELi4ES3_EELb0ELb0ELb0ELb0ELb1ELb0ELb0ELb1EEEvNS_16Flash_fwd_paramsE$_ZN5flash30compute_attn_1rowblock_splitkvI23Flash_fwd_kernel_traitsILi32ELi64ELi256ELi4ELb0ELb0EN7cutlass10bfloat16_tE19Flash_kernel_traitsILi32ELi64ELi256ELi4ES3_EELb0ELb0ELb0ELb0ELb1ELb0ELb0ELb1ENS_16Flash_fwd_paramsEEEvRKT8_iiiii:
        /* <DEDUP_REMOVED lines=38> */
.L_x_2798:
[----:B------:R-:W-:Y:S05]  /*0300*/  BSYNC.RECONVERGENT B0 ;  /* 0x0000000000007941 */ /* 0x000fea0003800200 */
.L_x_2797:
[----:B------:R-:W-:Y:S04]  /*0310*/  BSSY.RECONVERGENT B0, `(.L_x_2799) ;  /* 0x0000007000007945 */ /* 0x000fe80003800200 */
[----:B------:R-:W-:Y:S05]  /*0320*/  @!P4 BRA `(.L_x_2800) ;  /* 0x000000000014c947 */ /* 0x000fea0003800000 */
[----:B------:R-:W3:Y:S02]  /*0330*/  LD.E.U8 R4, desc[UR4][R150.64+0x1b2] ;  /* 0x0001b20496047980 */ /* 0x000ee4000c101100 */
[----:B---3--:R-:W-:-:S13]  /*0340*/  ISETP.NE.AND P0, PT, R4, RZ, PT ;  /* 0x000000ff0400720c */ /* 0x008fda0003f05270 */
[----:B------:R-:W3:Y:S02]  /*0350*/  @P0 LD.E R4, desc[UR4][R10.64+0x4] ;  /* 0x000004040a040980 */ /* 0x000ee4000c101900 */
[----:B---3-5:R-:W-:-:S06]  /*0360*/  @P0 IADD3 R71, PT, PT, R4, -R13, RZ ;  /* 0x8000000d04470210 */ /* 0x028fcc0007ffe0ff */
[----:B------:R3:W5:Y:S02]  /*0370*/  @!P0 LD.E R71, desc[UR4][R10.64] ;  /* 0x000000040a478980 */ /* 0x000764000c101900 */
.L_x_2800:
[----:B------:R-:W-:Y:S05]  /*0380*/  BSYNC.RECONVERGENT B0 ;  /* 0x0000000000007941 */ /* 0x000fea0003800200 */
.L_x_2799:
[----:B------:R-:W-:Y:S01]  /*0390*/  BSSY.RECONVERGENT B1, `(.L_x_2801) ;  /* 0x0000012000017945 */ /* 0x000fe20003800200 */
[----:B-----5:R-:W-:Y:S02]  /*03a0*/  @P3 IADD3 R229, PT, PT, -R230, R3, RZ ;  /* 0x00000003e6e53210 */ /* 0x020fe40007ffe1ff */
[----:B------:R-:W-:Y:S01]  /*03b0*/  IADD3 R71, PT, PT, R71, -R12, RZ ;  /* 0x8000000c47477210 */ /* 0x000fe20007ffe0ff */
[----:B------:R-:W-:Y:S05]  /*03c0*/  @!P5 BRA `(.L_x_2802) ;  /* 0x000000000014d947 */ /* 0x000fea0003800000 */
[----:B------:R-:W-:-:S05]  /*03d0*/  IADD3 R4, P0, PT, R8, R2, RZ ;  /* 0x0000000208047210 */ /* 0x000fca0007f1e0ff */
[----:B------:R-:W-:-:S05]  /*03e0*/  IMAD.X R5, R9, 0x1, R0, P0 ;  /* 0x0000000109057824 */ /* 0x000fca00000e0600 */
[----:B------:R-:W4:Y:S02]  /*03f0*/  LD.E R63, desc[UR4][R4.64] ;  /* 0x00000004043f7980 */ /* 0x000f24000c101900 */
[----:B----4-:R-:W-:Y:S01]  /*0400*/  IADD3 R63, PT, PT, R63, -R12, RZ ;  /* 0x8000000c3f3f7210 */ /* 0x010fe20007ffe0ff */
[----:B------:R-:W-:Y:S05]  /*0410*/  BRA `(.L_x_2803) ;  /* 0x0000000000247947 */ /* 0x000fea0003800000 */
.L_x_2802:
[----:B------:R-:W4:Y:S01]  /*0420*/  LD.E.64 R4, desc[UR4][R150.64+0x108] ;  /* 0x0001080496047980 */ /* 0x000f22000c101b00 */
[----:B------:R-:W-:Y:S01]  /*0430*/  BSSY.RECONVERGENT B0, `(.L_x_2804) ;  /* 0x0000006000007945 */ /* 0x000fe20003800200 */
[----:B----4-:R-:W-:Y:S01]  /*0440*/  ISETP.NE.U32.AND P0, PT, R4, RZ, PT ;  /* 0x000000ff0400720c */ /* 0x010fe20003f05070 */
[----:B------:R-:W-:-:S03]  /*0450*/  IMAD.MOV.U32 R4, RZ, RZ, RZ ;  /* 0x000000ffff047224 */ /* 0x000fc600078e00ff */
[----:B------:R-:W-:-:S13]  /*0460*/  ISETP.NE.AND.EX P0, PT, R5, RZ, PT, P0 ;  /* 0x000000ff0500720c */ /* 0x000fda0003f05300 */
[----:B------:R-:W-:Y:S05]  /*0470*/  @!P0 BRA `(.L_x_2805) ;  /* 0x0000000000048947 */ /* 0x000fea0003800000 */
[----:B------:R4:W5:Y:S02]  /*0480*/  LD.E R4, desc[UR4][R150.64+0xbc] ;  /* 0x0000bc0496047980 */ /* 0x000964000c101900 */
.L_x_2805:
[----:B------:R-:W-:Y:S05]  /*0490*/  BSYNC.RECONVERGENT B0 ;  /* 0x0000000000007941 */ /* 0x000fea0003800200 */
.L_x_2804:
[----:B-----5:R-:W-:Y:S02]  /*04a0*/  IADD3 R63, PT, PT, R71, R4, RZ ;  /* 0x00000004473f7210 */ /* 0x020fe40007ffe0ff */
.L_x_2803:
[----:B------:R-:W-:Y:S05]  /*04b0*/  BSYNC.RECONVERGENT B1 ;  /* 0x0000000000017941 */ /* 0x000fea0003800200 */
.L_x_2801:
[----:B------:R-:W-:Y:S01]  /*04c0*/  IMAD.SHL.U32 R228, R7, 0x40, RZ ;  /* 0x0000004007e47824 */ /* 0x000fe200078e00ff */
[----:B------:R-:W-:Y:S01]  /*04d0*/  MOV R4, R224 ;  /* 0x000000e000047202 */ /* 0x000fe20000000f00 */
[----:B------:R-:W-:-:S03]  /*04e0*/  IMAD.MOV.U32 R5, RZ, RZ, 0x0 ;  /* 0x00000000ff057424 */ /* 0x000fc600078e00ff */
[----:B------:R-:W-:-:S13]  /*04f0*/  ISETP.GT.AND P0, PT, R229, R228, PT ;  /* 0x000000e4e500720c */ /* 0x000fda0003f04270 */
[----:B-1234-:R-:W-:Y:S05]  /*0500*/  @!P0 RET.REL.NODEC R4 `(_ZN5flash24flash_fwd_splitkv_kernelI23Flash_fwd_kernel_traitsILi32ELi64ELi256ELi4ELb0ELb0EN7cutlass10bfloat16_tE19Flash_kernel_traitsILi32ELi64ELi256ELi4ES3_EELb0ELb0ELb0ELb0ELb1ELb0ELb0ELb1EEEvNS_16Flash_fwd_paramsE) ;  /* 0xfffffff804bc8950 */ /* 0x01efea0003c3ffff */
        /* <DEDUP_REMOVED lines=20> */
[----:B------:R-:W4:Y:S01]  /*0650*/  LD.E.64 R14, desc[UR4][R150.64+0xa0] ;  /* 0x0000a004960e7980 */ /* 0x000f22000c101b00 */
[----:B------:R-:W-:Y:S01]  /*0660*/  IMAD.SHL.U32 R16, R8, 0x8, RZ ;  /* 0x0000000808107824 */ /* 0x000fe200078e00ff */
[----:B------:R-:W-:-:S04]  /*0670*/  MOV R17, RZ ;  /* 0x000000ff00117202 */ /* 0x000fc80000000f00 */
[----:B------:R-:W-:Y:S01]  /*0680*/  LOP3.LUT R16, R16, 0x18, RZ, 0xc0, !PT ;  /* 0x0000001810107812 */ /* 0x000fe200078ec0ff */
[----:B------:R-:W-:Y:S01]  /*0690*/  IMAD.IADD R229, R229, 0x1, -R228 ;  /* 0x00000001e5e57824 */ /* 0x000fe200078e0ae4 */
        /* <DEDUP_REMOVED lines=10> */
[----:B------:R-:W-:Y:S02]  /*0740*/  IADD3 R16, P0, PT, R4, R16, RZ ;  /* 0x0000001004107210 */ /* 0x000fe40007f1e0ff */
[----:B------:R-:W-:Y:S02]  /*0750*/  SHF.R.U32.HI R4, RZ, 0x2, R8 ;  /* 0x00000002ff047819 */ /* 0x000fe40000011608 */
[----:B------:R-:W-:Y:S02]  /*0760*/  IADD3.X R17, PT, PT, R2, R17, R5, P0, !PT ;  /* 0x0000001102117210 */ /* 0x000fe400007fe405 */
[----:B------:R-:W-:Y:S01]  /*0770*/  ISETP.GE.AND P0, PT, R4, R229, PT ;  /* 0x000000e50400720c */ /* 0x000fe20003f06270 */
[----:B---3--:R-:W-:-:S02]  /*0780*/  IMAD R2, R11, R225, RZ ;  /* 0x000000e10b027224 */ /* 0x008fc400078e02ff */
[----:B------:R-:W-:-:S04]  /*0790*/  IMAD.WIDE.U32 R16, R10, R225, R16 ;  /* 0x000000e10a107225 */ /* 0x000fc800078e0010 */
[----:B----4-:R-:W-:Y:S01]  /*07a0*/  IMAD R0, R0, R226, R225 ;  /* 0x000000e200007224 */ /* 0x010fe200078e02e1 */
[----:B------:R-:W-:-:S05]  /*07b0*/  IADD3 R11, PT, PT, R17, R2, RZ ;  /* 0x00000002110b7210 */ /* 0x000fca0007ffe0ff */
[----:B------:R-:W-:Y:S01]  /*07c0*/  @!P0 MOV R10, R16 ;  /* 0x00000010000a8202 */ /* 0x000fe20000000f00 */
[----:B------:R-:W-:Y:S02]  /*07d0*/  IMAD R3, R3, R0, R228 ;  /* 0x0000000003037224 */ /* 0x000fe400078e02e4 */
[-C--:B------:R-:W-:Y:S02]  /*07e0*/  @!P0 IMAD R0, R13, R4.reuse, RZ ;  /* 0x000000040d008224 */ /* 0x080fe400078e02ff */
[----:B------:R-:W-:-:S04]  /*07f0*/  @!P0 IMAD.WIDE.U32 R18, R12, R4, R10 ;  /* 0x000000040c128225 */ /* 0x000fc800078e000a */
[----:B------:R-:W-:Y:S01]  /*0800*/  @!P0 IMAD.IADD R9, R19, 0x1, R0 ;  /* 0x0000000113098824 */ /* 0x000fe200078e0200 */
[----:B------:R-:W-:-:S04]  /*0810*/  @!P0 LEA R20, P4, R18, R6, 0x1 ;  /* 0x0000000612148211 */ /* 0x000fc800078808ff */
[----:B------:R-:W-:Y:S01]  /*0820*/  @!P0 LEA.HI.X R21, R18, R7, R9, 0x1, P4 ;  /* 0x0000000712158211 */ /* 0x000fe200020f0c09 */
[----:B------:R-:W-:Y:S01]  /*0830*/  VIADD R2, R4, 0x20 ;  /* 0x0000002004027836 */ /* 0x000fe20000000000 */
[----:B------:R-:W-:-:S03]  /*0840*/  LOP3.LUT P1, R8, R8, 0x3, RZ, 0xc0, !PT ;  /* 0x0000000308087812 */ /* 0x000fc6000782c0ff */
[----:B------:R1:W-:Y:S01]  /*0850*/  @!P0 ST.E.128 desc[UR4][R20.64], RZ ;  /* 0x000000ff14008985 */ /* 0x0003e2000c101d04 */
[-C--:B------:R-:W-:Y:S02]  /*0860*/  ISETP.GE.AND P2, PT, R2, R229.reuse, PT ;  /* 0x000000e50200720c */ /* 0x080fe40003f46270 */
[----:B------:R-:W-:Y:S02]  /*0870*/  ISETP.GE.OR P3, PT, R4, R229, P1 ;  /* 0x000000e50400720c */ /* 0x000fe40000f66670 */
        /* <DEDUP_REMOVED lines=17> */
.L_x_2808:
[----:B------:R-:W-:Y:S05]  /*0990*/  BSYNC.RECONVERGENT B0 ;  /* 0x0000000000007941 */ /* 0x000fea0003800200 */
.L_x_2807:
[----:B------:R-:W-:Y:S01]  /*09a0*/  MOV R225, 0x0 ;  /* 0x0000000000e17802 */ /* 0x000fe20000000f00 */
[----:B------:R1:W-:Y:S03]  /*09b0*/  @!P3 ST.E desc[UR4][R2.64], R0 ;  /* 0x000000000200b985 */ /* 0x0003e6000c101904 */
[----:B-12---:R-:W-:Y:S05]  /*09c0*/  @P5 RET.REL.NODEC R224 `(_ZN5flash24flash_fwd_splitkv_kernelI23Flash_fwd_kernel_traitsILi32ELi64ELi256ELi4ELb0ELb0EN7cutlass10bfloat16_tE19Flash_kernel_traitsILi32ELi64ELi256ELi4ES3_EELb0ELb0ELb0ELb0ELb1ELb0ELb0ELb1EEEvNS_16Flash_fwd_paramsE) ;  /* 0xfffffff4e08c5950 */ /* 0x006fea0003c3ffff */
[----:B------:R-:W-:Y:S02]  /*09d0*/  MOV R5, 0x7f800000 ;  /* 0x7f80000000057802 */ /* 0x000fe40000000f00 */
[----:B------:R-:W-:-:S03]  /*09e0*/  MOV R225, 0x0 ;  /* 0x0000000000e17802 */ /* 0x000fc60000000f00 */
[----:B------:R1:W-:Y:S02]  /*09f0*/  ST.E desc[UR4][R2.64+0x80], R5 ;  /* 0x0000800502007985 */ /* 0x0003e4000c101904 */
[----:B-1----:R-:W-:Y:S05]  /*0a00*/  RET.REL.NODEC R224 `(_ZN5flash24flash_fwd_splitkv_kernelI23Flash_fwd_kernel_traitsILi32ELi64ELi256ELi4ELb0ELb0EN7cutlass10bfloat16_tE19Flash_kernel_traitsILi32ELi64ELi256ELi4ES3_EELb0ELb0ELb0ELb0ELb1ELb0ELb0ELb1EEEvNS_16Flash_fwd_paramsE) ;  /* 0xfffffff4e07c7950 */ /* 0x002fea0003c3ffff */
.L_x_2806:
        /* <DEDUP_REMOVED lines=50> */
[----:B------:R-:W-:-:S05]  /*0d30*/  @!P3 LOP3.LUT R10, RZ, R11, RZ, 0x33, !PT ;  /* 0x0000000bff0ab212 */ /* 0x000fca00078e33ff */
        /* <DEDUP_REMOVED lines=45> */
[----:B------:R-:W-:Y:S02]  /*1010*/  IMAD R3, R14, R5, R3 ;  /* 0x000000050e037224 */ /* 0x000fe400078e0203 */
[----:B------:R-:W-:Y:S01]  /*1020*/  IMAD.IADD R5, R17, 0x1, R6 ;  /* 0x0000000111057824 */ /* 0x000fe200078e0206 */
[----:B------:R-:W-:Y:S02]  /*1030*/  MOV R6, R16 ;  /* 0x0000001000067202 */ /* 0x000fe40000000f00 */
[----:B------:R-:W-:Y:S01]  /*1040*/  IADD3 R10, PT, PT, R13, R3, RZ ;  /* 0x000000030d0a7210 */ /* 0x000fe20007ffe0ff */
[----:B------:R-:W-:Y:S05]  /*1050*/  BRA `(.L_x_2811) ;  /* 0x0000000400387947 */ /* 0x000fea0003800000 */
.L_x_2810:
        /* <DEDUP_REMOVED lines=24> */
[-C--:B--2---:R-:W-:Y:S01]  /*11e0*/  @!P0 IMAD R5, R219, R12.reuse, RZ ;  /* 0x0000000cdb058224 */ /* 0x084fe200078e02ff */
[----:B------:R-:W-:Y:S01]  /*11f0*/  @!P0 SHF.R.S32.HI R0, RZ, 0x1f, R12 ;  /* 0x0000001fff008819 */ /* 0x000fe2000001140c */
[----:B------:R-:W-:-:S04]  /*1200*/  @!P0 IMAD.WIDE.U32 R20, R218, R12, RZ ;  /* 0x0000000cda148225 */ /* 0x000fc800078e00ff */
[----:B------:R-:W-:Y:S01]  /*1210*/  @!P0 IMAD R0, R0, R218, R5 ;  /* 0x000000da00008224 */ /* 0x000fe200078e0205 */
[----:B-----5:R-:W-:Y:S01]  /*1220*/  @!P0 SHF.R.S32.HI R6, RZ, 0x1f, R11 ;  /* 0x0000001fff068819 */ /* 0x020fe2000001140b */
[----:B---3--:R-:W-:-:S04]  /*1230*/  @!P0 IMAD R9, R19, R11, RZ ;  /* 0x0000000b13098224 */ /* 0x008fc800078e02ff */
[----:B------:R-:W-:Y:S02]  /*1240*/  @!P1 IADD3 R3, PT, PT, R3, -R2, RZ ;  /* 0x8000000203039210 */ /* 0x000fe40007ffe0ff */
[----:B------:R-:W-:Y:S01]  /*1250*/  @!P0 IADD3 R21, PT, PT, R21, R0, RZ ;  /* 0x0000000015158210 */ /* 0x000fe20007ffe0ff */
[----:B------:R-:W-:Y:S01]  /*1260*/  @P0 IMAD.IADD R0, R12, 0x1, R13 ;  /* 0x000000010c000824 */ /* 0x000fe200078e020d */
[----:B------:R-:W-:Y:S02]  /*1270*/  ISETP.GE.U32.AND P3, PT, R3, R2, PT ;  /* 0x000000020300720c */ /* 0x000fe40003f66070 */
[----:B------:R-:W-:Y:S01]  /*1280*/  LOP3.LUT R3, R225, R4, RZ, 0x3c, !PT ;  /* 0x00000004e1037212 */ /* 0x000fe200078e3cff */
[C---:B------:R-:W-:Y:S02]  /*1290*/  @!P0 IMAD R9, R18.reuse, R6, R9 ;  /* 0x0000000612098224 */ /* 0x040fe400078e0209 */
[----:B------:R-:W-:Y:S01]  /*12a0*/  @!P0 IMAD.WIDE.U32 R20, R18, R11, R20 ;  /* 0x0000000b12148225 */ /* 0x000fe200078e0014 */
[----:B------:R-:W-:-:S03]  /*12b0*/  ISETP.GE.AND P2, PT, R3, RZ, PT ;  /* 0x000000ff0300720c */ /* 0x000fc60003f46270 */
[-C--:B------:R-:W-:Y:S02]  /*12c0*/  @P0 IMAD R2, R219, R0.reuse, RZ ;  /* 0x00000000db020224 */ /* 0x080fe400078e02ff */
[----:B------:R-:W-:Y:S01]  /*12d0*/  @P0 IMAD.WIDE.U32 R18, R218, R0, RZ ;  /* 0x00000000da120225 */ /* 0x000fe200078e00ff */
[----:B------:R-:W-:-:S03]  /*12e0*/  @!P0 IADD3 R9, PT, PT, R21, R9, RZ ;  /* 0x0000000915098210 */ /* 0x000fc60007ffe0ff */
[----:B------:R-:W-:Y:S01]  /*12f0*/  @!P1 VIADD R10, R10, 0x1 ;  /* 0x000000010a0a9836 */ /* 0x000fe20000000000 */
[----:B------:R-:W-:Y:S01]  /*1300*/  ISETP.NE.AND P1, PT, R4, RZ, PT ;  /* 0x000000ff0400720c */ /* 0x000fe20003f25270 */
[----:B------:R-:W-:Y:S01]  /*1310*/  @!P0 IMAD.MOV.U32 R6, RZ, RZ, R20 ;  /* 0x000000ffff068224 */ /* 0x000fe200078e0014 */
[----:B------:R-:W-:Y:S02]  /*1320*/  @P0 IADD3 R9, PT, PT, R19, R2, RZ ;  /* 0x0000000213090210 */ /* 0x000fe40007ffe0ff */
[----:B------:R-:W-:Y:S01]  /*1330*/  @P0 MOV R6, R18 ;  /* 0x0000001200060202 */ /* 0x000fe20000000f00 */
[----:B------:R-:W-:Y:S01]  /*1340*/  @!P0 IMAD R2, R55, R12, RZ ;  /* 0x0000000c37028224 */ /* 0x000fe200078e02ff */
[----:B------:R-:W-:Y:S01]  /*1350*/  @!P0 SHF.R.S32.HI R3, RZ, 0x1f, R12 ;  /* 0x0000001fff038819 */ /* 0x000fe2000001140c */
[----:B------:R-:W-:Y:S01]  /*1360*/  @P3 VIADD R10, R10, 0x1 ;  /* 0x000000010a0a3836 */ /* 0x000fe20000000000 */
[----:B------:R-:W-:Y:S02]  /*1370*/  LEA R0, R60, 0xffffff00, 0x8 ;  /* 0xffffff003c007811 */ /* 0x000fe400078e40ff */
[----:B------:R-:W-:-:S02]  /*1380*/  MOV R18, R6 ;  /* 0x0000000600127202 */ /* 0x000fc40000000f00 */
[----:B------:R-:W-:Y:S01]  /*1390*/  MOV R19, R9 ;  /* 0x0000000900137202 */ /* 0x000fe20000000f00 */
[----:B------:R-:W-:Y:S01]  /*13a0*/  @!P0 IMAD R2, R3, R54, R2 ;  /* 0x0000003603028224 */ /* 0x000fe200078e0202 */
[----:B------:R-:W-:Y:S01]  /*13b0*/  @!P2 IADD3 R10, PT, PT, -R10, RZ, RZ ;  /* 0x000000ff0a0aa210 */ /* 0x000fe20007ffe1ff */
[----:B------:R-:W-:Y:S01]  /*13c0*/  @!P0 IMAD.WIDE.U32 R20, R54, R12, RZ ;  /* 0x0000000c36148225 */ /* 0x000fe200078e00ff */
[----:B------:R-:W-:-:S03]  /*13d0*/  @!P1 LOP3.LUT R10, RZ, R4, RZ, 0x33, !PT ;  /* 0x00000004ff0a9212 */ /* 0x000fc600078e33ff */
[-C--:B------:R-:W-:Y:S02]  /*13e0*/  IMAD R5, R219, R0.reuse, RZ ;  /* 0x00000000db057224 */ /* 0x080fe400078e02ff */
[----:B------:R-:W-:Y:S01]  /*13f0*/  IMAD.WIDE.U32 R18, R218, R0, R18 ;  /* 0x00000000da127225 */ /* 0x000fe200078e0012 */
[----:B------:R-:W-:Y:S02]  /*1400*/  @!P0 IADD3 R21, PT, PT, R21, R2, RZ ;  /* 0x0000000215158210 */ /* 0x000fe40007ffe0ff */
[----:B------:R-:W-:Y:S01]  /*1410*/  @!P0 SHF.R.S32.HI R3, RZ, 0x1f, R11 ;  /* 0x0000001fff038819 */ /* 0x000fe2000001140b */
[----:B----4-:R-:W-:Y:S01]  /*1420*/  @!P0 IMAD R2, R15, R11, RZ ;  /* 0x0000000b0f028224 */ /* 0x010fe200078e02ff */
[----:B------:R-:W-:Y:S01]  /*1430*/  IADD3 R19, PT, PT, R19, R5, RZ ;  /* 0x0000000513137210 */ /* 0x000fe20007ffe0ff */
[----:B------:R-:W-:Y:S01]  /*1440*/  IMAD R5, R17, R10, RZ ;  /* 0x0000000a11057224 */ /* 0x000fe200078e02ff */
[----:B------:R-:W-:Y:S01]  /*1450*/  SHF.R.S32.HI R6, RZ, 0x1f, R10 ;  /* 0x0000001fff067819 */ /* 0x000fe2000001140a */
[----:B------:R-:W-:-:S02]  /*1460*/  @P0 IMAD.IADD R12, R12, 0x1, R13 ;  /* 0x000000010c0c0824 */ /* 0x000fc400078e020d */
        /* <DEDUP_REMOVED lines=13> */
.L_x_2811:
[----:B------:R-:W-:Y:S05]  /*1540*/  BSYNC.RECONVERGENT B0 ;  /* 0x0000000000007941 */ /* 0x000fea0003800200 */
.L_x_2809:
        /* <DEDUP_REMOVED lines=9> */
[----:B------:R1:W5:Y:S01]  /*15e0*/  @P6 LD.E R13, desc[UR4][R34.64] ;  /* 0x00000004220d6980 */ /* 0x000362000c101900 */
        /* <DEDUP_REMOVED lines=19> */
[----:B------:R-:W-:Y:S01]  /*1720*/  LOP3.LUT R18, R225, R4, RZ, 0x3c, !PT ;  /* 0x00000004e1127212 */ /* 0x000fe200078e3cff */
[----:B------:R-:W-:Y:S01]  /*1730*/  @!P1 VIADD R19, R19, 0x1 ;  /* 0x0000000113139836 */ /* 0x000fe20000000000 */
[----:B------:R-:W-:Y:S02]  /*1740*/  IADD3 R20, P2, PT, R148, R12, RZ ;  /* 0x0000000c94147210 */ /* 0x000fe40007f5e0ff */
[----:B------:R-:W-:Y:S02]  /*1750*/  ISETP.GE.AND P3, PT, R18, RZ, PT ;  /* 0x000000ff1200720c */ /* 0x000fe40003f66270 */
[----:B------:R-:W-:Y:S01]  /*1760*/  ISETP.NE.AND P1, PT, R4, RZ, PT ;  /* 0x000000ff0400720c */ /* 0x000fe20003f25270 */
[----:B-----5:R-:W-:Y:S01]  /*1770*/  IMAD R9, R9, R54, RZ ;  /* 0x0000003609097224 */ /* 0x020fe200078e02ff */
[----:B------:R-:W-:-:S03]  /*1780*/  IADD3.X R21, PT, PT, RZ, R10, RZ, P2, !PT ;  /* 0x0000000aff157210 */ /* 0x000fc600017fe4ff */
[----:B------:R-:W-:Y:S02]  /*1790*/  @P4 VIADD R19, R19, 0x1 ;  /* 0x0000000113134836 */ /* 0x000fe40000000000 */
[C---:B------:R-:W-:Y:S02]  /*17a0*/  IMAD R9, R0.reuse, R55, R9 ;  /* 0x0000003700097224 */ /* 0x040fe400078e0209 */
[----:B------:R-:W-:-:S04]  /*17b0*/  IMAD.WIDE.U32 R20, R0, R54, R20 ;  /* 0x0000003600147225 */ /* 0x000fc800078e0014 */
[----:B------:R-:W-:-:S04]  /*17c0*/  IMAD.MOV.U32 R0, RZ, RZ, R19 ;  /* 0x000000ffff007224 */ /* 0x000fc800078e0013 */
[----:B------:R-:W-:Y:S01]  /*17d0*/  @!P3 IMAD.MOV R0, RZ, RZ, -R0 ;  /* 0x000000ffff00b224 */ /* 0x000fe200078e0a00 */
[----:B------:R-:W-:Y:S01]  /*17e0*/  @!P1 LOP3.LUT R0, RZ, R4, RZ, 0x33, !PT ;  /* 0x00000004ff009212 */ /* 0x000fe200078e33ff */
[----:B------:R-:W-:-:S03]  /*17f0*/  IMAD.IADD R21, R21, 0x1, R9 ;  /* 0x0000000115157824 */ /* 0x000fc600078e0209 */
[----:B------:R-:W-:Y:S01]  /*1800*/  SHF.R.S32.HI R4, RZ, 0x1f, R0 ;  /* 0x0000001fff047819 */ /* 0x000fe20000011400 */
[----:B------:R-:W-:Y:S01]  /*1810*/  IMAD R9, R27, R0, RZ ;  /* 0x000000001b097224 */ /* 0x000fe200078e02ff */
[----:B------:R-:W-:Y:S01]  /*1820*/  SHF.R.U32.HI R128, RZ, 0x2, R8 ;  /* 0x00000002ff807819 */ /* 0x000fe20000011608 */
[----:B------:R-:W-:Y:S01]  /*1830*/  IMAD.WIDE.U32 R20, R0, R26, R20 ;  /* 0x0000001a00147225 */ /* 0x000fe200078e0014 */
[----:B------:R-:W-:-:S03]  /*1840*/  LOP3.LUT R19, R227, 0xc0, RZ, 0xc0, !PT ;  /* 0x000000c0e3137812 */ /* 0x000fc600078ec0ff */
[----:B------:R-:W-:Y:S02]  /*1850*/  IMAD.MOV.U32 R129, RZ, RZ, RZ ;  /* 0x000000ffff817224 */ /* 0x000fe400078e00ff */
[----:B------:R-:W-:Y:S01]  /*1860*/  IMAD R26, R4, R26, R9 ;  /* 0x0000001a041a7224 */ /* 0x000fe200078e0209 */
[----:B------:R-:W1:Y:S01]  /*1870*/  S2UR UR6, SR_CgaCtaId ;  /* 0x00000000000679c3 */ /* 0x000e620000008800 */
[-C--:B------:R-:W-:Y:S01]  /*1880*/  IMAD R223, R55, R128.reuse, RZ ;  /* 0x0000008037df7224 */ /* 0x080fe200078e02ff */
[----:B------:R-:W-:Y:S01]  /*1890*/  UMOV UR7, 0x400 ;  /* 0x0000040000077882 */ /* 0x000fe20000000000 */
[----:B------:R-:W-:Y:S02]  /*18a0*/  IMAD R221, R219, R128, RZ ;  /* 0x00000080dbdd7224 */ /* 0x000fe400078e02ff */
[----:B------:R-:W-:Y:S02]  /*18b0*/  IMAD.SHL.U32 R70, R8, 0x4, RZ ;  /* 0x0000000408467824 */ /* 0x000fe400078e00ff */
[----:B------:R-:W-:Y:S01]  /*18c0*/  IMAD.SHL.U32 R61, R60, 0x100, RZ ;  /* 0x000001003c3d7824 */ /* 0x000fe200078e00ff */
[----:B------:R-:W-:Y:S01]  /*18d0*/  SHF.L.U64.HI R65, R54, 0x5, R55 ;  /* 0x0000000536417819 */ /* 0x000fe20000010237 */
[----:B------:R-:W-:Y:S01]  /*18e0*/  IMAD.SHL.U32 R64, R218, 0x20, RZ ;  /* 0x00000020da407824 */ /* 0x000fe200078e00ff */
[----:B------:R-:W-:-:S02]  /*18f0*/  SHF.L.U32 R62, R54, 0x5, RZ ;  /* 0x00000005363e7819 */ /* 0x000fc400000006ff */
[----:B------:R-:W-:Y:S02]  /*1900*/  SHF.L.U64.HI R67, R218, 0x5, R219 ;  /* 0x00000005da437819 */ /* 0x000fe400000102db */
[----:B------:R-:W-:Y:S01]  /*1910*/  LOP3.LUT R70, R70, 0xc, RZ, 0xc0, !PT ;  /* 0x0000000c46467812 */ /* 0x000fe200078ec0ff */
[----:B-1----:R-:W-:Y:S01]  /*1920*/  ULEA UR6, UR6, UR7, 0x18 ;  /* 0x0000000706067291 */ /* 0x002fe2000f8ec0ff */
[----:B------:R-:W-:Y:S01]  /*1930*/  IADD3 R66, PT, PT, R61, -0x100, RZ ;  /* 0xffffff003d427810 */ /* 0x000fe20007ffe0ff */
[----:B--2---:R-:W-:Y:S02]  /*1940*/  @P0 IMAD R12, R25, R230, RZ ;  /* 0x000000e6190c0224 */ /* 0x004fe400078e02ff */
[----:B---3--:R-:W-:-:S04]  /*1950*/  @!P0 IMAD.WIDE.U32 R30, R28, R226, RZ ;  /* 0x000000e21c1e8225 */ /* 0x008fc800078e00ff */
[----:B------:R-:W-:Y:S02]  /*1960*/  @!P0 IMAD R10, R29, R226, RZ ;  /* 0x000000e21d0a8224 */ /* 0x000fe400078e02ff */
[----:B------:R-:W-:Y:S01]  /*1970*/  @P0 IMAD.WIDE.U32 R28, R24, R230, RZ ;  /* 0x000000e6181c0225 */ /* 0x000fe200078e00ff */
[----:B------:R-:W-:Y:S02]  /*1980*/  @!P0 MOV R18, R30 ;  /* 0x0000001e00128202 */ /* 0x000fe40000000f00 */
[----:B------:R-:W-:Y:S01]  /*1990*/  @P0 MOV R18, R28 ;  /* 0x0000001c00120202 */ /* 0x000fe20000000f00 */
[----:B------:R-:W-:Y:S02]  /*19a0*/  @!P0 IMAD.IADD R10, R31, 0x1, R10 ;  /* 0x000000011f0a8824 */ /* 0x000fe400078e020a */
[----:B------:R-:W-:Y:S01]  /*19b0*/  @P0 IMAD.IADD R10, R29, 0x1, R12 ;  /* 0x000000011d0a0824 */ /* 0x000fe200078e020c */
[----:B------:R-:W-:-:S04]  /*19c0*/  IADD3 R28, P1, PT, R148, R18, RZ ;  /* 0x00000012941c7210 */ /* 0x000fc80007f3e0ff */
[----:B------:R-:W-:Y:S01]  /*19d0*/  IADD3.X R29, PT, PT, RZ, R10, RZ, P1, !PT ;  /* 0x0000000aff1d7210 */ /* 0x000fe20000ffe4ff */
[-C--:B------:R-:W-:Y:S01]  /*19e0*/  IMAD R9, R23, R225.reuse, RZ ;  /* 0x000000e117097224 */ /* 0x080fe200078e02ff */
[----:B------:R-:W-:Y:S01]  /*19f0*/  LOP3.LUT R10, R19, 0x18, R8, 0xf8, !PT ;  /* 0x00000018130a7812 */ /* 0x000fe200078ef808 */
[----:B------:R-:W-:Y:S02]  /*1a00*/  IMAD.IADD R19, R21, 0x1, R26 ;  /* 0x0000000115137824 */ /* 0x000fe400078e021a */
[----:B------:R-:W-:Y:S01]  /*1a10*/  IMAD.WIDE.U32 R22, R22, R225, R28 ;  /* 0x000000e116167225 */ /* 0x000fe200078e001c */
[----:B------:R-:W-:-:S03]  /*1a20*/  IADD3 R26, P0, PT, R148, R6, RZ ;  /* 0x00000006941a7210 */ /* 0x000fc60007f1e0ff */
[----:B------:R-:W-:Y:S01]  /*1a30*/  IMAD.WIDE.U32 R28, R7, 0x40, R128 ;  /* 0x00000040071c7825 */ /* 0x000fe200078e0080 */
[----:B------:R-:W-:-:S03]  /*1a40*/  IADD3 R23, PT, PT, R23, R9, RZ ;  /* 0x0000000917177210 */ /* 0x000fc60007ffe0ff */
[-C--:B------:R-:W-:Y:S02]  /*1a50*/  IMAD R7, R29, R24.reuse, RZ ;  /* 0x000000181d077224 */ /* 0x080fe400078e02ff */
[----:B------:R-:W-:Y:S02]  /*1a60*/  IMAD.X R27, RZ, RZ, R5, P0 ;  /* 0x000000ffff1b7224 */ /* 0x000fe400000e0605 */
[C---:B------:R-:W-:Y:S02]  /*1a70*/  IMAD R5, R28.reuse, R25, R7 ;  /* 0x000000191c057224 */ /* 0x040fe400078e0207 */
[----:B------:R-:W-:-:S04]  /*1a80*/  IMAD.WIDE.U32 R6, R28, R24, R22 ;  /* 0x000000181c067225 */ /* 0x000fc800078e0016 */
[----:B------:R-:W-:Y:S01]  /*1a90*/  IMAD.MOV.U32 R18, RZ, RZ, R20 ;  /* 0x000000ffff127224 */ /* 0x000fe200078e0014 */
[----:B----4-:R-:W-:Y:S02]  /*1aa0*/  LEA R126, P2, R6, R2, 0x1 ;  /* 0x00000002067e7211 */ /* 0x010fe400078408ff */
[----:B------:R-:W-:Y:S01]  /*1ab0*/  SHF.R.S32.HI R2, RZ, 0x1f, R71 ;  /* 0x0000001fff027819 */ /* 0x000fe20000011447 */
[----:B------:R-:W-:-:S03]  /*1ac0*/  IMAD.WIDE.U32 R18, R128, R54, R18 ;  /* 0x0000003680127225 */ /* 0x000fc600078e0012 */
[----:B------:R-:W-:Y:S02]  /*1ad0*/  LEA.HI R2, R2, R71, RZ, 0x8 ;  /* 0x0000004702027211 */ /* 0x000fe400078f40ff */
[----:B------:R-:W-:Y:S02]  /*1ae0*/  IADD3 R223, PT, PT, R19, R223, RZ ;  /* 0x000000df13df7210 */ /* 0x000fe40007ffe0ff */
[C---:B------:R-:W-:Y:S02]  /*1af0*/  LEA R222, P0, R18.reuse, R14, 0x1 ;  /* 0x0000000e12de7211 */ /* 0x040fe400078008ff */
[----:B------:R-:W-:Y:S02]  /*1b00*/  SHF.R.S32.HI R73, RZ, 0x8, R2 ;  /* 0x00000008ff497819 */ /* 0x000fe40000011402 */
[----:B------:R-:W-:Y:S02]  /*1b10*/  LEA.HI.X R223, R18, R15, R223, 0x1, P0 ;  /* 0x0000000f12df7211 */ /* 0x000fe400000f0cdf */
[----:B------:R-:W-:-:S02]  /*1b20*/  ISETP.GE.AND P0, PT, R73, R60, PT ;  /* 0x0000003c4900720c */ /* 0x000fc40003f06270 */
[----:B------:R-:W-:Y:S01]  /*1b30*/  LOP3.LUT R10, R10, 0x18, R227, 0x78, !PT ;  /* 0x000000180a0a7812 */ /* 0x000fe200078e78e3 */
[----:B------:R-:W-:-:S03]  /*1b40*/  IMAD.WIDE.U32 R20, R128, R218, R26 ;  /* 0x000000da80147225 */ /* 0x000fc600078e001a */
[----:B------:R-:W-:Y:S01]  /*1b50*/  LOP3.LUT R227, R10, 0x1f20, R227, 0xf8, !PT ;  /* 0x00001f200ae37812 */ /* 0x000fe200078ef8e3 */
[----:B------:R-:W-:Y:S01]  /*1b60*/  IMAD.IADD R221, R21, 0x1, R221 ;  /* 0x0000000115dd7824 */ /* 0x000fe200078e02dd */
[----:B------:R-:W-:Y:S01]  /*1b70*/  LEA R220, P1, R20, R16, 0x1 ;  /* 0x0000001014dc7211 */ /* 0x000fe200078208ff */
[----:B------:R-:W-:Y:S01]  /*1b80*/  IMAD.IADD R5, R7, 0x1, R5 ;  /* 0x0000000107057824 */ /* 0x000fe200078e0205 */
[----:B------:R-:W-:Y:S02]  /*1b90*/  LEA R227, R227, UR6, 0x1 ;  /* 0x00000006e3e37c11 */ /* 0x000fe4000f8e08ff */
[C---:B------:R-:W-:Y:S02]  /*1ba0*/  SHF.L.U64.HI R69, R24.reuse, 0x5, R25 ;  /* 0x0000000518457819 */ /* 0x040fe40000010219 */
[----:B------:R-:W-:Y:S02]  /*1bb0*/  SHF.L.U32 R68, R24, 0x5, RZ ;  /* 0x0000000518447819 */ /* 0x000fe400000006ff */
[----:B------:R-:W-:-:S02]  /*1bc0*/  LEA.HI.X R221, R20, R17, R221, 0x1, P1 ;  /* 0x0000001114dd7211 */ /* 0x000fc400008f0cdd */
[----:B------:R-:W-:Y:S02]  /*1bd0*/  LEA.HI.X R127, R6, R3, R5, 0x1, P2 ;  /* 0x00000003067f7211 */ /* 0x000fe400010f0c05 */
[----:B------:R-:W-:Y:S01]  /*1be0*/  LEA.HI R11, R11, R11, RZ, 0x1 ;  /* 0x0000000b0b0b7211 */ /* 0x000fe200078f08ff */
[----:B------:R-:W-:Y:S06]  /*1bf0*/  @P0 BRA `(.L_x_2812) ;  /* 0x00000060005c0947 */ /* 0x000fec0003800000 */
        /* <DEDUP_REMOVED lines=11> */
[----:B------:R-:W-:Y:S01]  /*1cb0*/  SHF.R.S32.HI R11, RZ, 0x1, R11 ;  /* 0x00000001ff0b7819 */ /* 0x000fe2000001140b */
[----:B------:R-:W-:Y:S01]  /*1cc0*/  IMAD.IADD R90, R66, 0x1, R13 ;  /* 0x00000001425a7824 */ /* 0x000fe200078e020d */
[----:B------:R-:W-:Y:S01]  /*1cd0*/  LOP3.LUT R8, R8, 0x3, RZ, 0xc0, !PT ;  /* 0x0000000308087812 */ /* 0x000fe200078ec0ff */
[----:B------:R-:W-:Y:S01]  /*1ce0*/  VIADD R72, R128, 0x20 ;  /* 0x0000002080487836 */ /* 0x000fe20000000000 */
[----:B------:R-:W-:Y:S01]  /*1cf0*/  IADD3 R13, P0, PT, -R71, R128, RZ ;  /* 0x00000080470d7210 */ /* 0x000fe20007f1e1ff */
[----:B------:R-:W-:Y:S01]  /*1d00*/  IMAD R90, R90, R11, RZ ;  /* 0x0000000b5a5a7224 */ /* 0x000fe200078e02ff */
[C---:B------:R-:W-:Y:S01]  /*1d10*/  SHF.L.U32 R122, R11.reuse, 0x5, RZ ;  /* 0x000000050b7a7819 */ /* 0x040fe200000006ff */
[C---:B------:R-:W-:Y:S01]  /*1d20*/  IMAD R109, R11.reuse, 0x60, RZ ;  /* 0x000000600b6d7824 */ /* 0x040fe200078e02ff */
[C---:B------:R-:W-:Y:S01]  /*1d30*/  SHF.L.U32 R104, R11.reuse, 0x7, RZ ;  /* 0x000000070b687819 */ /* 0x040fe200000006ff */
[C---:B------:R-:W-:Y:S01]  /*1d40*/  IMAD R108, R11.reuse, 0xa0, RZ ;  /* 0x000000a00b6c7824 */ /* 0x040fe200078e02ff */
[----:B------:R-:W-:Y:S01]  /*1d50*/  VIMNMX R73, PT, PT, RZ, R73, !PT ;  /* 0x00000049ff497248 */ /* 0x000fe20007fe0100 */
[C---:B------:R-:W-:Y:S01]  /*1d60*/  IMAD R107, R11.reuse, 0xc0, RZ ;  /* 0x000000c00b6b7824 */ /* 0x040fe200078e02ff */
[C---:B------:R-:W-:Y:S01]  /*1d70*/  IADD3 R120, PT, PT, R128.reuse, 0x40, RZ ;  /* 0x0000004080787810 */ /* 0x040fe20007ffe0ff */
[C---:B------:R-:W-:Y:S01]  /*1d80*/  IMAD R106, R11.reuse, 0xe0, RZ ;  /* 0x000000e00b6a7824 */ /* 0x040fe200078e02ff */
[C---:B------:R-:W-:Y:S01]  /*1d90*/  IADD3 R116, PT, PT, R128.reuse, 0x80, RZ ;  /* 0x0000008080747810 */ /* 0x040fe20007ffe0ff */
[----:B------:R-:W-:Y:S01]  /*1da0*/  IMAD.SHL.U32 R105, R11, 0x40, RZ ;  /* 0x000000400b697824 */ /* 0x000fe200078e00ff */
[C---:B------:R-:W-:Y:S01]  /*1db0*/  IADD3 R112, PT, PT, R128.reuse, 0xc0, RZ ;  /* 0x000000c080707810 */ /* 0x040fe20007ffe0ff */
[C---:B------:R-:W-:Y:S01]  /*1dc0*/  VIADD R118, R128.reuse, 0x60 ;  /* 0x0000006080767836 */ /* 0x040fe20000000000 */
[----:B------:R-:W-:Y:S01]  /*1dd0*/  MOV R102, R66 ;  /* 0x0000004200667202 */ /* 0x000fe20000000f00 */
[C---:B------:R-:W-:Y:S01]  /*1de0*/  VIADD R114, R128.reuse, 0xa0 ;  /* 0x000000a080727836 */ /* 0x040fe20000000000 */
[----:B------:R-:W-:Y:S01]  /*1df0*/  MOV R92, R220 ;  /* 0x000000dc005c7202 */ /* 0x000fe20000000f00 */
[----:B------:R-:W-:Y:S01]  /*1e00*/  VIADD R110, R128, 0xe0 ;  /* 0x000000e0806e7836 */ /* 0x000fe20000000000 */
[----:B------:R-:W-:Y:S01]  /*1e10*/  MOV R94, R222 ;  /* 0x000000de005e7202 */ /* 0x000fe20000000f00 */
[C---:B------:R-:W-:Y:S01]  /*1e20*/  IMAD R103, R60.reuse, -0x100, R71 ;  /* 0xffffff003c677824 */ /* 0x040fe200078e0247 */
[----:B------:R-:W-:Y:S01]  /*1e30*/  SHF.R.S32.HI R99, RZ, 0x1f, R122 ;  /* 0x0000001fff637819 */ /* 0x000fe2000001147a */
        /* <DEDUP_REMOVED lines=16> */
[----:B------:R-:W-:Y:S01]  /*1f40*/  IMAD.WIDE.U32 R26, R66, R130, R26 ;  /* 0x00000082421a7225 */ /* 0x000fe200078e001a */
[C---:B-----5:R-:W-:Y:S02]  /*1f50*/  SHF.L.U64.HI R79, R132.reuse, 0x6, R133 ;  /* 0x00000006844f7819 */ /* 0x060fe40000010285 */
[C---:B------:R-:W-:Y:S01]  /*1f60*/  SHF.L.U32 R81, R132.reuse, 0x6, RZ ;  /* 0x0000000684517819 */ /* 0x040fe200000006ff */
[----:B------:R-:W-:Y:S01]  /*1f70*/  IMAD.IADD R19, R19, 0x1, R5 ;  /* 0x0000000113137824 */ /* 0x000fe200078e0205 */
[C-C-:B------:R-:W-:Y:S01]  /*1f80*/  SHF.L.U64.HI R83, R132.reuse, 0x7, R133.reuse ;  /* 0x0000000784537819 */ /* 0x140fe20000010285 */
[-C--:B------:R-:W-:Y:S01]  /*1f90*/  IMAD R5, R131, R66.reuse, RZ ;  /* 0x0000004283057224 */ /* 0x080fe200078e02ff */
[C---:B------:R-:W-:Y:S01]  /*1fa0*/  SHF.L.U64.HI R76, R132.reuse, 0x5, R133 ;  /* 0x00000005844c7819 */ /* 0x040fe20000010285 */
[----:B------:R-:W-:Y:S01]  /*1fb0*/  IMAD R24, R133, R66, RZ ;  /* 0x0000004285187224 */ /* 0x000fe200078e02ff */
[----:B------:R-:W-:Y:S01]  /*1fc0*/  SHF.L.U32 R97, R132, 0x5, RZ ;  /* 0x0000000584617819 */ /* 0x000fe200000006ff */
[----:B------:R-:W-:Y:S01]  /*1fd0*/  IMAD.WIDE.U32 R18, R66, R132, R18 ;  /* 0x0000008442127225 */ /* 0x000fe200078e0012 */
[----:B------:R-:W-:-:S03]  /*1fe0*/  IADD3 R27, PT, PT, R27, R5, RZ ;  /* 0x000000051b1b7210 */ /* 0x000fc60007ffe0ff */
[----:B------:R-:W-:Y:S02]  /*1ff0*/  IMAD R5, R23, R0, RZ ;  /* 0x0000000017057224 */ /* 0x000fe400078e02ff */
[----:B------:R-:W-:Y:S01]  /*2000*/  IMAD.IADD R25, R19, 0x1, R24 ;  /* 0x0000000113197824 */ /* 0x000fe200078e0218 */
[----:B------:R-:W-:Y:S01]  /*2010*/  MOV R24, R18 ;  /* 0x0000001200187202 */ /* 0x000fe20000000f00 */
[----:B------:R-:W-:Y:S02]  /*2020*/  IMAD R9, R15, R0, RZ ;  /* 0x000000000f097224 */ /* 0x000fe400078e02ff */
[----:B------:R-:W-:Y:S02]  /*2030*/  IMAD R19, R128, R11, RZ ;  /* 0x0000000b80137224 */ /* 0x000fe400078e02ff */
[-C--:B------:R-:W-:Y:S02]  /*2040*/  IMAD R5, R22, R4.reuse, R5 ;  /* 0x0000000416057224 */ /* 0x080fe400078e0205 */
[----:B------:R-:W-:Y:S01]  /*2050*/  IMAD R4, R14, R4, R9 ;  /* 0x000000040e047224 */ /* 0x000fe200078e0209 */
[----:B------:R-:W-:Y:S01]  /*2060*/  SHF.R.S32.HI R9, RZ, 0x1f, R71 ;  /* 0x0000001fff097819 */ /* 0x000fe20000011447 */
[----:B------:R-:W-:Y:S01]  /*2070*/  IMAD.WIDE.U32 R24, R0, R14, R24 ;  /* 0x0000000e00187225 */ /* 0x000fe200078e0018 */
[----:B------:R-:W-:-:S02]  /*2080*/  LEA R15, R8, R19, 0x3 ;  /* 0x00000013080f7211 */ /* 0x000fc400078e18ff */
[----:B------:R-:W-:Y:S01]  /*2090*/  IADD3.X R9, PT, PT, RZ, ~R9, RZ, P0, !PT ;  /* 0x80000009ff097210 */ /* 0x000fe200007fe4ff */
[----:B------:R-:W-:Y:S01]  /*20a0*/  IMAD.IADD R19, R70, 0x1, R19 ;  /* 0x0000000146137824 */ /* 0x000fe200078e0213 */
[----:B------:R-:W-:Y:S01]  /*20b0*/  IADD3 R25, PT, PT, R25, R4, RZ ;  /* 0x0000000419197210 */ /* 0x000fe20007ffe0ff */
[----:B------:R-:W-:Y:S01]  /*20c0*/  IMAD.WIDE.U32 R22, R0, R22, R26 ;  /* 0x0000001600167225 */ /* 0x000fe200078e001a */
[----:B------:R-:W-:Y:S02]  /*20d0*/  SHF.R.S32.HI R0, RZ, 0x1f, R90 ;  /* 0x0000001fff007819 */ /* 0x000fe4000001145a */
[C---:B------:R-:W-:Y:S01]  /*20e0*/  IADD3 R12, P1, PT, R90.reuse, R19, RZ ;  /* 0x000000135a0c7210 */ /* 0x040fe20007f3e0ff */
[----:B------:R-:W-:Y:S01]  /*20f0*/  IMAD.IADD R23, R23, 0x1, R5 ;  /* 0x0000000117177824 */ /* 0x000fe200078e0205 */
[----:B------:R-:W-:Y:S01]  /*2100*/  IADD3 R90, P0, PT, R90, R15, RZ ;  /* 0x0000000f5a5a7210 */ /* 0x000fe20007f1e0ff */
[----:B------:R-:W-:Y:S01]  /*2110*/  IMAD R87, R9, R130, RZ ;  /* 0x0000008209577224 */ /* 0x000fe200078e02ff */
[----:B------:R-:W-:Y:S01]  /*2120*/  LEA.HI.X.SX32 R5, R19, R0, 0x1, P1 ;  /* 0x0000000013057211 */ /* 0x000fe200008f0eff */
[----:B------:R-:W-:Y:S01]  /*2130*/  IMAD R9, R9, R132, RZ ;  /* 0x0000008409097224 */ /* 0x000fe200078e02ff */
[----:B------:R-:W-:Y:S01]  /*2140*/  LEA.HI.X.SX32 R91, R15, R0, 0x1, P0 ;  /* 0x000000000f5b7211 */ /* 0x000fe200000f0eff */
[-C--:B------:R-:W-:Y:S01]  /*2150*/  IMAD R87, R131, R13.reuse, R87 ;  /* 0x0000000d83577224 */ /* 0x080fe200078e0257 */
[----:B------:R-:W-:Y:S01]  /*2160*/  SHF.L.U64.HI R0, R12, 0x1, R5 ;  /* 0x000000010c007819 */ /* 0x000fe20000010205 */
[----:B------:R-:W-:Y:S01]  /*2170*/  IMAD.WIDE.U32 R14, R130, R13, R22 ;  /* 0x0000000d820e7225 */ /* 0x000fe200078e0016 */
[----:B------:R-:W-:-:S02]  /*2180*/  SHF.L.U64.HI R91, R90, 0x1, R91 ;  /* 0x000000015a5b7819 */ /* 0x000fc4000001025b */
[----:B------:R-:W-:Y:S01]  /*2190*/  SHF.L.U32 R12, R12, 0x1, RZ ;  /* 0x000000010c0c7819 */ /* 0x000fe200000006ff */
[----:B------:R-:W-:Y:S01]  /*21a0*/  IMAD R9, R133, R13, R9 ;  /* 0x0000000d85097224 */ /* 0x000fe200078e0209 */
[----:B------:R-:W-:Y:S01]  /*21b0*/  IADD3 R87, PT, PT, R15, R87, RZ ;  /* 0x000000570f577210 */ /* 0x000fe20007ffe0ff */
[----:B------:R-:W-:Y:S01]  /*21c0*/  IMAD.WIDE.U32 R18, R132, R13, R24 ;  /* 0x0000000d84127225 */ /* 0x000fe200078e0018 */
[----:B------:R-:W-:-:S03]  /*21d0*/  LEA R86, P1, R14, R20, 0x1 ;  /* 0x000000140e567211 */ /* 0x000fc600078208ff */
[----:B------:R-:W-:Y:S01]  /*21e0*/  IMAD.SHL.U32 R90, R90, 0x2, RZ ;  /* 0x000000025a5a7824 */ /* 0x000fe200078e00ff */
[----:B------:R-:W-:Y:S01]  /*21f0*/  LEA R10, P0, R18, R16, 0x1 ;  /* 0x00000010120a7211 */ /* 0x000fe200078008ff */
[----:B------:R-:W-:Y:S01]  /*2200*/  IMAD.IADD R9, R19, 0x1, R9 ;  /* 0x0000000113097824 */ /* 0x000fe200078e0209 */
[----:B------:R-:W-:Y:S01]  /*2210*/  LEA.HI.X R87, R14, R21, R87, 0x1, P1 ;  /* 0x000000150e577211 */ /* 0x000fe200008f0c57 */
[----:B------:R-:W-:Y:S01]  /*2220*/  IMAD R77, R133, 0xc0, RZ ;  /* 0x000000c0854d7824 */ /* 0x000fe200078e02ff */
[----:B------:R-:W-:Y:S01]  /*2230*/  IADD3 R88, P3, PT, R6, R90, RZ ;  /* 0x0000005a06587210 */ /* 0x000fe20007f7e0ff */
[----:B------:R-:W-:Y:S01]  /*2240*/  IMAD.WIDE.U32 R134, R132, 0xc0, RZ ;  /* 0x000000c084867825 */ /* 0x000fe200078e00ff */
[----:B------:R-:W-:Y:S02]  /*2250*/  LEA.HI.X R9, R18, R17, R9, 0x1, P0 ;  /* 0x0000001112097211 */ /* 0x000fe400000f0c09 */
[----:B------:R-:W-:Y:S01]  /*2260*/  IADD3 R52, P1, PT, R6, R12, RZ ;  /* 0x0000000c06347210 */ /* 0x000fe20007f3e0ff */
[C-C-:B------:R-:W-:Y:S01]  /*2270*/  IMAD.X R89, R7.reuse, 0x1, R91.reuse, P3 ;  /* 0x0000000107597824 */ /* 0x140fe200018e065b */
[----:B------:R-:W-:Y:S01]  /*2280*/  IADD3 R90, P2, PT, R2, R90, RZ ;  /* 0x0000005a025a7210 */ /* 0x000fe20007f5e0ff */
[----:B------:R-:W-:Y:S01]  /*2290*/  IMAD.SHL.U32 R75, R130, 0x40, RZ ;  /* 0x00000040824b7824 */ /* 0x000fe200078e00ff */
[----:B------:R-:W-:Y:S01]  /*22a0*/  IADD3 R12, P0, PT, R2, R12, RZ ;  /* 0x0000000c020c7210 */ /* 0x000fe20007f1e0ff */
[----:B------:R-:W-:Y:S01]  /*22b0*/  IMAD.SHL.U32 R85, R132, 0x80, RZ ;  /* 0x0000008084557824 */ /* 0x000fe200078e00ff */
[-C--:B------:R-:W-:Y:S01]  /*22c0*/  IADD3.X R53, PT, PT, R7, R0.reuse, RZ, P1, !PT ;  /* 0x0000000007357210 */ /* 0x080fe20000ffe4ff */
[C---:B------:R-:W-:Y:S01]  /*22d0*/  IMAD.X R91, R3.reuse, 0x1, R91, P2 ;  /* 0x00000001035b7824 */ /* 0x040fe200010e065b */
[----:B------:R-:W-:Y:S01]  /*22e0*/  IADD3.X R13, PT, PT, R3, R0, RZ, P0, !PT ;  /* 0x00000000030d7210 */ /* 0x000fe200007fe4ff */
[----:B------:R-:W-:-:S08]  /*22f0*/  IMAD.IADD R77, R135, 0x1, R77 ;  /* 0x00000001874d7824 */ /* 0x000fd000078e024d */
.L_x_2851:
[C---:B------:R-:W-:Y:S01]  /*2300*/  LEA R24, P1, R62.reuse, R94, 0x1 ;  /* 0x0000005e3e187211 */ /* 0x040fe200078208ff */
[----:B------:R-:W-:Y:S01]  /*2310*/  VIADD R101, R101, 0x100 ;  /* 0x0000010065657836 */ /* 0x000fe20000000000 */
[----:B------:R-:W-:Y:S01]  /*2320*/  UMOV UR6, URZ ;  /* 0x000000ff00067c82 */ /* 0x000fe20008000000 */
[----:B------:R-:W-:Y:S01]  /*2330*/  VIADD R103, R103, 0x100 ;  /* 0x0000010067677836 */ /* 0x000fe20000000000 */
[----:B------:R-:W-:Y:S01]  /*2340*/  LEA.HI.X R25, R62, R95, R65, 0x1, P1 ;  /* 0x0000005f3e197211 */ /* 0x000fe200008f0c41 */
[----:B------:R-:W-:Y:S01]  /*2350*/  VIADD R100, R100, 0xffffffff ;  /* 0xffffffff64647836 */ /* 0x000fe20000000000 */
[C---:B------:R-:W-:Y:S01]  /*2360*/  ISETP.GE.AND P0, PT, R128.reuse, R101, PT ;  /* 0x000000658000720c */ /* 0x040fe20003f06270 */
[----:B------:R-:W-:Y:S01]  /*2370*/  BSSY.RECONVERGENT B1, `(.L_x_2813) ;  /* 0x0000536000017945 */ /* 0x000fe20003800200 */
[----:B------:R-:W-:Y:S02]  /*2380*/  IMAD.MOV.U32 R124, RZ, RZ, R102 ;  /* 0x000000ffff7c7224 */ /* 0x000fe400078e0066 */
[----:B------:R-:W-:Y:S01]  /*2390*/  ISETP.GE.AND P2, PT, R128, R103, !P0 ;  /* 0x000000678000720c */ /* 0x000fe20004746270 */
[----:B------:R-:W-:Y:S01]  /*23a0*/  VIADD R102, R102, 0xffffff00 ;  /* 0xffffff0066667836 */ /* 0x000fe20000000000 */
[C---:B------:R-:W-:Y:S04]  /*23b0*/  ISETP.GE.AND P0, PT, R72.reuse, R101, PT ;  /* 0x000000654800720c */ /* 0x040fe80003f06270 */
[----:B------:R-:W-:Y:S02]  /*23c0*/  ISETP.LT.OR P3, PT, R72, R103, P0 ;  /* 0x000000674800720c */ /* 0x000fe40000761670 */
[----:B------:R-:W-:Y:S02]  /*23d0*/  IADD3 R26, P0, PT, R86, R75, RZ ;  /* 0x0000004b561a7210 */ /* 0x000fe40007f1e0ff */
[----:B------:R-:W-:Y:S03]  /*23e0*/  P2R R119, PR, RZ, 0x8 ;  /* 0x00000008ff777803 */ /* 0x000fe60000000000 */
[----:B------:R-:W2:Y:S01]  /*23f0*/  @P2 LD.E.128 R4, desc[UR4][R86.64] ;  /* 0x0000000456042980 */ /* 0x000ea2000c101d00 */
[--C-:B------:R-:W-:Y:S01]  /*2400*/  IMAD.X R27, R87, 0x1, R74.reuse, P0 ;  /* 0x00000001571b7824 */ /* 0x100fe200000e064a */
[C---:B------:R-:W-:Y:S04]  /*2410*/  ISETP.GE.AND P0, PT, R120.reuse, R101, PT ;  /* 0x000000657800720c */ /* 0x040fe80003f06270 */
[----:B------:R-:W-:Y:S11]  /*2420*/  ISETP.LT.OR P5, PT, R120, R103, P0 ;  /* 0x000000677800720c */ /* 0x000ff600007a1670 */
[----:B------:R-:W-:Y:S02]  /*2430*/  @!UPT UIADD3 URZ, UPT, UPT, URZ, URZ, URZ ;  /* 0x000000fffffff290 */ /* 0x000fe4000fffe0ff */
[----:B------:R-:W-:Y:S02]  /*2440*/  @!P5 IADD3 R2, P0, PT, R26, R75, RZ ;  /* 0x0000004b1a02d210 */ /* 0x000fe40007f1e0ff */
[C---:B------:R-:W-:Y:S03]  /*2450*/  @!P5 LEA R28, P1, R54.reuse, R24, 0x6 ;  /* 0x00000018361cd211 */ /* 0x040fe600078230ff */
[----:B------:R-:W-:Y:S01]  /*2460*/  @!P5 IMAD.X R3, R27, 0x1, R74, P0 ;  /* 0x000000011b03d824 */ /* 0x000fe200000e064a */
[----:B------:R-:W-:Y:S02]  /*2470*/  @!P5 LEA.HI.X R29, R54, R25, R55, 0x6, P1 ;  /* 0x00000019361dd211 */ /* 0x000fe400008f3437 */
[C---:B------:R-:W-:Y:S04]  /*2480*/  ISETP.GE.AND P0, PT, R118.reuse, R101, PT ;  /* 0x000000657600720c */ /* 0x040fe80003f06270 */
[----:B------:R-:W-:Y:S01]  /*2490*/  ISETP.GE.AND P6, PT, R118, R103, !P0 ;  /* 0x000000677600720c */ /* 0x000fe200047c6270 */
[----:B--2---:R1:W-:Y:S04]  /*24a0*/  @P2 ST.E.128 desc[UR4][R94.64], R4 ;  /* 0x000000045e002985 */ /* 0x0043e8000c101d04 */
[----:B----4-:R-:W2:Y:S08]  /*24b0*/  @!P3 LD.E.128 R20, desc[UR4][R26.64] ;  /* 0x000000041a14b980 */ /* 0x010eb0000c101d00 */
[C---:B-1----:R-:W-:Y:S04]  /*24c0*/  @P6 LEA R4, P0, R130.reuse, R26, 0x7 ;  /* 0x0000001a82046211 */ /* 0x042fe800078038ff */
[----:B------:R-:W-:Y:S02]  /*24d0*/  @P6 LEA.HI.X R5, R130, R27, R131, 0x7, P0 ;  /* 0x0000001b82056211 */ /* 0x000fe400000f3c83 */
[C---:B------:R-:W-:Y:S01]  /*24e0*/  ISETP.GE.AND P0, PT, R116.reuse, R101, PT ;  /* 0x000000657400720c */ /* 0x040fe20003f06270 */
[----:B--2---:R1:W-:Y:S03]  /*24f0*/  @!P3 ST.E.128 desc[UR4][R24.64], R20 ;  /* 0x000000141800b985 */ /* 0x0043e6000c101d04 */
[----:B------:R-:W-:Y:S01]  /*2500*/  ISETP.LT.OR P3, PT, R116, R103, P0 ;  /* 0x000000677400720c */ /* 0x000fe20000761670 */
[----:B------:R2:W3:Y:S11]  /*2510*/  @!P5 LD.E.128 R16, desc[UR4][R2.64] ;  /* 0x000000040210d980 */ /* 0x0004f6000c101d00 */
[----:B------:R-:W-:Y:S01]  /*2520*/  @!UPT UIADD3 URZ, UPT, UPT, URZ, URZ, URZ ;  /* 0x000000fffffff290 */ /* 0x000fe2000fffe0ff */
[----:B------:R-:W-:Y:S02]  /*2530*/  @!P3 IMAD R0, R131, 0xc0, RZ ;  /* 0x000000c08300b824 */ /* 0x000fe400078e02ff */
[----:B--2---:R-:W-:Y:S01]  /*2540*/  @!P3 IMAD.WIDE.U32 R2, R130, 0xc0, R26 ;  /* 0x000000c08202b825 */ /* 0x004fe200078e001a */
[C---:B-1----:R-:W-:Y:S03]  /*2550*/  @P6 LEA R22, P0, R54.reuse, R24, 0x7 ;  /* 0x0000001836166211 */ /* 0x042fe600078038ff */
[----:B------:R-:W-:Y:S02]  /*2560*/  @!P3 IMAD.IADD R3, R3, 0x1, R0 ;  /* 0x000000010303b824 */ /* 0x000fe400078e0200 */
[----:B------:R-:W-:Y:S01]  /*2570*/  @!P3 IMAD R0, R55, 0xc0, RZ ;  /* 0x000000c03700b824 */ /* 0x000fe200078e02ff */
[----:B------:R-:W-:Y:S02]  /*2580*/  @P6 LEA.HI.X R23, R54, R25, R55, 0x7, P0 ;  /* 0x0000001936176211 */ /* 0x000fe400000f3c37 */
[C---:B------:R-:W-:Y:S04]  /*2590*/  ISETP.GE.AND P0, PT, R114.reuse, R101, PT ;  /* 0x000000657200720c */ /* 0x040fe80003f06270 */
[----:B------:R-:W-:Y:S04]  /*25a0*/  ISETP.GE.AND P1, PT, R114, R103, !P0 ;  /* 0x000000677200720c */ /* 0x000fe80004726270 */
[----:B------:R-:W-:Y:S09]  /*25b0*/  P2R R115, PR, RZ, 0x2 ;  /* 0x00000002ff737803 */ /* 0x000ff20000000000 */
[C---:B------:R-:W-:Y:S04]  /*25c0*/  @P1 LEA R20, P0, R130.reuse, R26, 0x8 ;  /* 0x0000001a82141211 */ /* 0x040fe800078040ff */
[----:B------:R-:W-:Y:S01]  /*25d0*/  @P1 LEA.HI.X R21, R130, R27, R131, 0x8, P0 ;  /* 0x0000001b82151211 */ /* 0x000fe200000f4483 */
[----:B---3--:R1:W-:Y:S04]  /*25e0*/  @!P5 ST.E.128 desc[UR4][R28.64], R16 ;  /* 0x000000101c00d985 */ /* 0x0083e8000c101d04 */
[----:B------:R-:W2:Y:S04]  /*25f0*/  @P6 LD.E.128 R4, desc[UR4][R4.64] ;  /* 0x0000000404046980 */ /* 0x000ea8000c101d00 */
[----:B--2---:R2:W-:Y:S04]  /*2600*/  @P6 ST.E.128 desc[UR4][R22.64], R4 ;  /* 0x0000000416006985 */ /* 0x0045e8000c101d04 */
[----:B-1----:R1:W3:Y:S02]  /*2610*/  @!P3 LD.E.128 R16, desc[UR4][R2.64] ;  /* 0x000000040210b980 */ /* 0x0022e4000c101d00 */
[C---:B-1----:R-:W-:Y:S04]  /*2620*/  @!P3 IMAD.WIDE.U32 R2, R54.reuse, 0xc0, R24 ;  /* 0x000000c03602b825 */ /* 0x042fe800078e0018 */
[----:B------:R-:W-:Y:S01]  /*2630*/  @!P3 IMAD.IADD R3, R3, 0x1, R0 ;  /* 0x000000010303b824 */ /* 0x000fe200078e0200 */
[C---:B--2---:R-:W-:Y:S04]  /*2640*/  @P1 LEA R22, P0, R54.reuse, R24, 0x8 ;  /* 0x0000001836161211 */ /* 0x044fe800078040ff */
[----:B------:R-:W-:Y:S02]  /*2650*/  @P1 LEA.HI.X R23, R54, R25, R55, 0x8, P0 ;  /* 0x0000001936171211 */ /* 0x000fe400000f4437 */
[C---:B------:R-:W-:Y:S04]  /*2660*/  ISETP.GE.AND P0, PT, R112.reuse, R101, PT ;  /* 0x000000657000720c */ /* 0x040fe80003f06270 */
[----:B------:R-:W-:Y:S02]  /*2670*/  ISETP.GE.AND P4, PT, R112, R103, !P0 ;  /* 0x000000677000720c */ /* 0x000fe40004786270 */
[----:B------:R-:W-:Y:S11]  /*2680*/  ISETP.GE.AND P0, PT, R110, R101, PT ;  /* 0x000000656e00720c */ /* 0x000ff60003f06270 */
[----:B------:R-:W-:Y:S01]  /*2690*/  @P4 IMAD R0, R131, 0x140, RZ ;  /* 0x0000014083004824 */ /* 0x000fe200078e02ff */
[----:B---3--:R1:W-:Y:S04]  /*26a0*/  @!P3 ST.E.128 desc[UR4][R2.64], R16 ;  /* 0x000000100200b985 */ /* 0x0083e8000c101d04 */
[----:B------:R2:W3:Y:S01]  /*26b0*/  @P1 LD.E.128 R4, desc[UR4][R20.64] ;  /* 0x0000000414041980 */ /* 0x0004e2000c101d00 */
[----:B-1----:R-:W-:Y:S04]  /*26c0*/  @P4 IMAD.WIDE.U32 R2, R130, 0x140, R26 ;  /* 0x0000014082024825 */ /* 0x002fe800078e001a */
[----:B------:R-:W-:Y:S02]  /*26d0*/  @P4 IMAD.IADD R3, R3, 0x1, R0 ;  /* 0x0000000103034824 */ /* 0x000fe400078e0200 */
[----:B--2---:R-:W-:Y:S01]  /*26e0*/  @P4 IMAD.WIDE.U32 R20, R54, 0x140, R24 ;  /* 0x0000014036144825 */ /* 0x004fe200078e0018 */
[----:B---3--:R1:W-:Y:S01]  /*26f0*/  @P1 ST.E.128 desc[UR4][R22.64], R4 ;  /* 0x0000000416001985 */ /* 0x0083e2000c101d04 */
[----:B------:R-:W-:Y:S03]  /*2700*/  ISETP.GE.AND P1, PT, R110, R103, !P0 ;  /* 0x000000676e00720c */ /* 0x000fe60004726270 */
[----:B------:R2:W3:Y:S01]  /*2710*/  @P4 LD.E.128 R16, desc[UR4][R2.64] ;  /* 0x0000000402104980 */ /* 0x0004e2000c101d00 */
[----:B------:R-:W-:Y:S09]  /*2720*/  P2R R113, PR, RZ, 0x2 ;  /* 0x00000002ff717803 */ /* 0x000ff20000000000 */
[----:B------:R-:W-:Y:S02]  /*2730*/  @P1 IMAD R0, R131, 0x180, RZ ;  /* 0x0000018083001824 */ /* 0x000fe400078e02ff */
[----:B------:R-:W-:Y:S04]  /*2740*/  @P1 IMAD.WIDE.U32 R26, R130, 0x180, R26 ;  /* 0x00000180821a1825 */ /* 0x000fe800078e001a */
[----:B------:R-:W-:Y:S02]  /*2750*/  @P1 IMAD.IADD R27, R27, 0x1, R0 ;  /* 0x000000011b1b1824 */ /* 0x000fe400078e0200 */
[----:B------:R-:W-:Y:S04]  /*2760*/  @P1 IMAD.WIDE.U32 R24, R54, 0x180, R24 ;  /* 0x0000018036181825 */ /* 0x000fe800078e0018 */
[C---:B--2---:R-:W-:Y:S02]  /*2770*/  @P4 IMAD R2, R55.reuse, 0x140, RZ ;  /* 0x0000014037024824 */ /* 0x044fe400078e02ff */
[----:B------:R-:W-:Y:S02]  /*2780*/  @P1 IMAD R3, R55, 0x180, RZ ;  /* 0x0000018037031824 */ /* 0x000fe400078e02ff */
[----:B------:R-:W-:Y:S02]  /*2790*/  @P4 IMAD.IADD R21, R21, 0x1, R2 ;  /* 0x0000000115154824 */ /* 0x000fe400078e0202 */
[----:B------:R-:W-:Y:S01]  /*27a0*/  @P1 IMAD.IADD R25, R25, 0x1, R3 ;  /* 0x0000000119191824 */ /* 0x000fe200078e0203 */
[----:B------:R-:W-:Y:S02]  /*27b0*/  IADD3 R3, P0, PT, RZ, -UR6, RZ ;  /* 0x80000006ff037c10 */ /* 0x000fe4000ff1e0ff */
[----:B---3--:R2:W-:Y:S04]  /*27c0*/  @P4 ST.E.128 desc[UR4][R20.64], R16 ;  /* 0x0000001014004985 */ /* 0x0085e8000c101d04 */
[----:B-1----:R-:W3:Y:S04]  /*27d0*/  @P1 LD.E.128 R4, desc[UR4][R26.64] ;  /* 0x000000041a041980 */ /* 0x002ee8000c101d00 */
[----:B---3--:R2:W-:Y:S04]  /*27e0*/  @P1 ST.E.128 desc[UR4][R24.64], R4 ;  /* 0x0000000418001985 */ /* 0x0085e8000c101d04 */
[----:B------:R-:W3:Y:S04]  /*27f0*/  LD.E R0, desc[UR4][R150.64+0x130] ;  /* 0x0001300496007980 */ /* 0x000ee8000c101900 */
[----:B------:R-:W4:Y:S01]  /*2800*/  LD.E R15, desc[UR4][R150.64+0xd0] ;  /* 0x0000d004960f7980 */ /* 0x000f22000c101900 */
[----:B---3--:R-:W-:Y:S04]  /*2810*/  IMAD.SHL.U32 R0, R0, 0x100, RZ ;  /* 0x0000010000007824 */ /* 0x008fe800078e00ff */
[----:B------:R-:W-:Y:S05]  /*2820*/  IMAD.X R0, RZ, RZ, ~R0, P0 ;  /* 0x000000ffff007224 */ /* 0x000fea00000e0e00 */
[----:B------:R-:W-:Y:S04]  /*2830*/  SHF.R.S64 R3, R3, 0x1f, R0 ;  /* 0x0000001f03037819 */ /* 0x000fe80000001000 */
[----:B------:R-:W-:Y:S04]  /*2840*/  IADD3 R86, P0, PT, R86, R3, RZ ;  /* 0x0000000356567210 */ /* 0x000fe80007f1e0ff */
[----:B------:R-:W-:Y:S02]  /*2850*/  LEA.HI.X.SX32 R87, R0, R87, 0x1, P0 ;  /* 0x0000005700577211 */ /* 0x000fe400000f0eff */
[----:B------:R-:W-:Y:S04]  /*2860*/  ISETP.GT.AND P0, PT, R100, R73, PT ;  /* 0x000000496400720c */ /* 0x000fe80003f04270 */
[----:B------:R-:W-:Y:S02]  /*2870*/  P2R R111, PR, RZ, 0x1 ;  /* 0x00000001ff6f7803 */ /* 0x000fe40000000000 */
[----:B----4-:R-:W-:Y:S11]  /*2880*/  ISETP.NE.AND P0, PT, R15, RZ, PT ;  /* 0x000000ff0f00720c */ /* 0x010ff60003f05270 */
[----:B------:R-:W-:Y:S02]  /*2890*/  @!UPT UIADD3 URZ, UPT, UPT, URZ, URZ, URZ ;  /* 0x000000fffffff290 */ /* 0x000fe4000fffe0ff */
[----:B--2---:R-:W-:Y:S05]  /*28a0*/  @P0 BRA `(.L_x_2814) ;  /* 0x0000000000d80947 */ /* 0x004fea0003800000 */
[----:B------:R-:W-:Y:S01]  /*28b0*/  @P2 IMAD.MOV.U32 R8, RZ, RZ, R10 ;  /* 0x000000ffff082224 */ /* 0x000fe200078e000a */
[----:B------:R-:W-:Y:S01]  /*28c0*/  LEA R14, P0, R97, R10, 0x1 ;  /* 0x0000000a610e7211 */ /* 0x000fe200078008ff */
[----:B------:R-:W-:Y:S03]  /*28d0*/  @!P3 IMAD R0, R219, 0xc0, RZ ;  /* 0x000000c0db00b824 */ /* 0x000fe600078e02ff */
[----:B------:R-:W2:Y:S01]  /*28e0*/  @P2 LD.E.128 R4, desc[UR4][R8.64] ;  /* 0x0000000408042980 */ /* 0x000ea2000c101d00 */
[----:B------:R-:W-:Y:S02]  /*28f0*/  LEA.HI.X R15, R97, R9, R76, 0x1, P0 ;  /* 0x00000009610f7211 */ /* 0x000fe400000f0c4c */
[C---:B------:R-:W-:Y:S04]  /*2900*/  LEA R2, P0, R64.reuse, R92, 0x1 ;  /* 0x0000005c40027211 */ /* 0x040fe800078008ff */
[----:B------:R-:W-:Y:S02]  /*2910*/  LEA.HI.X R3, R64, R93, R67, 0x1, P0 ;  /* 0x0000005d40037211 */ /* 0x000fe400000f0c43 */
[----:B------:R-:W-:Y:S05]  /*2920*/  @!P5 IADD3 R28, P0, PT, R14, R81, RZ ;  /* 0x000000510e1cd210 */ /* 0x000fea0007f1e0ff */
[----:B------:R-:W-:Y:S01]  /*2930*/  @!P5 IMAD.X R29, R15, 0x1, R79, P0 ;  /* 0x000000010f1dd824 */ /* 0x000fe200000e064f */
[CC--:B------:R-:W-:Y:S04]  /*2940*/  @!P5 LEA R24, P0, R218.reuse, R2.reuse, 0x6 ;  /* 0x00000002da18d211 */ /* 0x0c0fe800078030ff */
[----:B------:R-:W-:Y:S02]  /*2950*/  @!P5 LEA.HI.X R25, R218, R3, R219, 0x6, P0 ;  /* 0x00000003da19d211 */ /* 0x000fe400000f34db */
[----:B------:R-:W-:Y:S01]  /*2960*/  ISETP.NE.AND P0, PT, R119, RZ, PT ;  /* 0x000000ff7700720c */ /* 0x000fe20003f05270 */
[----:B--2---:R1:W-:Y:S01]  /*2970*/  @P2 ST.E.128 desc[UR4][R92.64], R4 ;  /* 0x000000045c002985 */ /* 0x0043e2000c101d04 */
[----:B------:R-:W-:Y:S11]  /*2980*/  ISETP.NE.AND P2, PT, R115, RZ, PT ;  /* 0x000000ff7300720c */ /* 0x000ff60003f45270 */
[----:B------:R-:W2:Y:S04]  /*2990*/  @!P0 LD.E.128 R20, desc[UR4][R14.64] ;  /* 0x000000040e148980 */ /* 0x000ea8000c101d00 */
[----:B--2---:R-:W-:Y:S01]  /*29a0*/  @!P0 ST.E.128 desc[UR4][R2.64], R20 ;  /* 0x0000001402008985 */ /* 0x004fe2000c101d04 */
[----:B------:R-:W-:Y:S03]  /*29b0*/  @P6 IADD3 R30, P0, PT, R14, R85, RZ ;  /* 0x000000550e1e6210 */ /* 0x000fe60007f1e0ff */
[----:B------:R-:W2:Y:S02]  /*29c0*/  @!P5 LD.E.128 R16, desc[UR4][R28.64] ;  /* 0x000000041c10d980 */ /* 0x000ea4000c101d00 */
[C---:B------:R-:W-:Y:S01]  /*29d0*/  @P6 IMAD.X R31, R15.reuse, 0x1, R83, P0 ;  /* 0x000000010f1f6824 */ /* 0x040fe200000e0653 */
[C---:B------:R-:W-:Y:S04]  /*29e0*/  @P6 LEA R34, P0, R218.reuse, R2, 0x7 ;  /* 0x00000002da226211 */ /* 0x040fe800078038ff */
[----:B------:R-:W-:Y:S02]  /*29f0*/  @P6 LEA.HI.X R35, R218, R3, R219, 0x7, P0 ;  /* 0x00000003da236211 */ /* 0x000fe400000f3cdb */
[----:B------:R-:W-:Y:S05]  /*2a00*/  @!P3 IADD3 R32, P0, PT, R14, R134, RZ ;  /* 0x000000860e20b210 */ /* 0x000fea0007f1e0ff */
[----:B------:R-:W-:Y:S01]  /*2a10*/  @!P3 IMAD.X R33, R15, 0x1, R77, P0 ;  /* 0x000000010f21b824 */ /* 0x000fe200000e064d */
[C---:B------:R-:W-:Y:S04]  /*2a20*/  @P2 LEA R26, P0, R132.reuse, R14, 0x8 ;  /* 0x0000000e841a2211 */ /* 0x040fe800078040ff */
[----:B------:R-:W-:Y:S01]  /*2a30*/  @P2 LEA.HI.X R27, R132, R15, R133, 0x8, P0 ;  /* 0x0000000f841b2211 */ /* 0x000fe200000f4485 */
[----:B--2---:R2:W-:Y:S04]  /*2a40*/  @!P5 ST.E.128 desc[UR4][R24.64], R16 ;  /* 0x000000101800d985 */ /* 0x0045e8000c101d04 */
[----:B-1----:R-:W3:Y:S01]  /*2a50*/  @P6 LD.E.128 R4, desc[UR4][R30.64] ;  /* 0x000000041e046980 */ /* 0x002ee2000c101d00 */
[C---:B--2---:R-:W-:Y:S01]  /*2a60*/  @!P3 IMAD.WIDE.U32 R16, R218.reuse, 0xc0, R2 ;  /* 0x000000c0da10b825 */ /* 0x044fe200078e0002 */
[C---:B------:R-:W-:Y:S03]  /*2a70*/  @P2 LEA R24, P0, R218.reuse, R2, 0x8 ;  /* 0x00000002da182211 */ /* 0x040fe600078040ff */
[----:B------:R-:W-:Y:S01]  /*2a80*/  @!P3 IMAD.IADD R17, R17, 0x1, R0 ;  /* 0x000000011111b824 */ /* 0x000fe200078e0200 */
[----:B------:R-:W-:Y:S01]  /*2a90*/  @P2 LEA.HI.X R25, R218, R3, R219, 0x8, P0 ;  /* 0x00000003da192211 */ /* 0x000fe200000f44db */
[----:B------:R-:W-:Y:S01]  /*2aa0*/  @P4 IMAD R0, R133, 0x140, RZ ;  /* 0x0000014085004824 */ /* 0x000fe200078e02ff */
[----:B---3--:R1:W-:Y:S04]  /*2ab0*/  @P6 ST.E.128 desc[UR4][R34.64], R4 ;  /* 0x0000000422006985 */ /* 0x0083e8000c101d04 */
[----:B------:R-:W2:Y:S01]  /*2ac0*/  @!P3 LD.E.128 R20, desc[UR4][R32.64] ;  /* 0x000000042014b980 */ /* 0x000ea2000c101d00 */
[----:B-1----:R-:W-:Y:S04]  /*2ad0*/  @P4 IMAD.WIDE.U32 R4, R132, 0x140, R14 ;  /* 0x0000014084044825 */ /* 0x002fe800078e000e */
[----:B------:R-:W-:Y:S02]  /*2ae0*/  @P4 IMAD.IADD R5, R5, 0x1, R0 ;  /* 0x0000000105054824 */ /* 0x000fe400078e0200 */
[----:B------:R-:W-:Y:S01]  /*2af0*/  @P4 IMAD R0, R219, 0x140, RZ ;  /* 0x00000140db004824 */ /* 0x000fe200078e02ff */
[----:B--2---:R1:W-:Y:S04]  /*2b00*/  @!P3 ST.E.128 desc[UR4][R16.64], R20 ;  /* 0x000000141000b985 */ /* 0x0043e8000c101d04 */
[----:B-1----:R-:W2:Y:S01]  /*2b10*/  @P2 LD.E.128 R16, desc[UR4][R26.64] ;  /* 0x000000041a102980 */ /* 0x002ea2000c101d00 */
[----:B------:R-:W-:Y:S04]  /*2b20*/  @P4 IMAD.WIDE.U32 R20, R218, 0x140, R2 ;  /* 0x00000140da144825 */ /* 0x000fe800078e0002 */
[----:B------:R-:W-:Y:S01]  /*2b30*/  @P4 IMAD.IADD R21, R21, 0x1, R0 ;  /* 0x0000000115154824 */ /* 0x000fe200078e0200 */
[----:B--2---:R1:W-:Y:S04]  /*2b40*/  @P2 ST.E.128 desc[UR4][R24.64], R16 ;  /* 0x0000001018002985 */ /* 0x0043e8000c101d04 */
[----:B------:R-:W2:Y:S04]  /*2b50*/  @P4 LD.E.128 R4, desc[UR4][R4.64] ;  /* 0x0000000404044980 */ /* 0x000ea8000c101d00 */
[----:B--2---:R1:W-:Y:S01]  /*2b60*/  @P4 ST.E.128 desc[UR4][R20.64], R4 ;  /* 0x0000000414004985 */ /* 0x0043e2000c101d04 */
[----:B------:R-:W-:Y:S05]  /*2b70*/  @!P1 BRA `(.L_x_2815) ;  /* 0x0000004800d49947 */ /* 0x000fea0003800000 */
[----:B-1----:R-:W-:Y:S02]  /*2b80*/  IMAD R17, R133, 0x180, RZ ;  /* 0x0000018085117824 */ /* 0x002fe400078e02ff */
[----:B------:R-:W-:Y:S04]  /*2b90*/  IMAD.WIDE.U32 R14, R132, 0x180, R14 ;  /* 0x00000180840e7825 */ /* 0x000fe800078e000e */
[----:B------:R-:W-:Y:S01]  /*2ba0*/  IMAD.WIDE.U32 R2, R218, 0x180, R2 ;  /* 0x00000180da027825 */ /* 0x000fe200078e0002 */
[----:B------:R-:W-:Y:S03]  /*2bb0*/  IADD3 R15, PT, PT, R15, R17, RZ ;  /* 0x000000110f0f7210 */ /* 0x000fe60007ffe0ff */
[----:B------:R-:W-:Y:S02]  /*2bc0*/  IMAD R17, R219, 0x180, RZ ;  /* 0x00000180db117824 */ /* 0x000fe400078e02ff */
[----:B------:R-:W2:Y:S03]  /*2bd0*/  LD.E.128 R4, desc[UR4][R14.64] ;  /* 0x000000040e047980 */ /* 0x000ea6000c101d00 */
[----:B------:R-:W-:Y:S05]  /*2be0*/  IADD3 R3, PT, PT, R3, R17, RZ ;  /* 0x0000001103037210 */ /* 0x000fea0007ffe0ff */
[----:B--2---:R1:W-:Y:S01]  /*2bf0*/  ST.E.128 desc[UR4][R2.64], R4 ;  /* 0x0000000402007985 */ /* 0x0043e2000c101d04 */
[----:B------:R-:W-:Y:S05]  /*2c00*/  BRA `(.L_x_2815) ;  /* 0x0000004800b07947 */ /* 0x000fea0003800000 */
.L_x_2814:
[----:B------:R-:W2:Y:S02]  /*2c10*/  LD.E.U8 R0, desc[UR4][R150.64+0x1b3] ;  /* 0x0001b30496007980 */ /* 0x000ea4000c101100 */
[----:B--2---:R-:W-:Y:S11]  /*2c20*/  ISETP.NE.AND P0, PT, R0, RZ, PT ;  /* 0x000000ff0000720c */ /* 0x004ff60003f05270 */
[----:B------:R-:W-:Y:S02]  /*2c30*/  @!UPT UIADD3 URZ, UPT, UPT, URZ, URZ, URZ ;  /* 0x000000fffffff290 */ /* 0x000fe4000fffe0ff */
[----:B------:R-:W-:Y:S05]  /*2c40*/  @!P0 BRA `(.L_x_2816) ;  /* 0x0000001c000c8947 */ /* 0x000fea0003800000 */
[C---:B------:R-:W-:Y:S01]  /*2c50*/  LEA R38, P0, R97.reuse, R10, 0x1 ;  /* 0x0000000a61267211 */ /* 0x040fe200078008ff */
[C---:B------:R-:W-:Y:S01]  /*2c60*/  IMAD.SHL.U32 R5, R122.reuse, 0x2, RZ ;  /* 0x000000027a057824 */ /* 0x040fe200078e00ff */
[----:B------:R-:W-:Y:S01]  /*2c70*/  SHF.L.U64.HI R3, R122, 0x1, R99 ;  /* 0x000000017a037819 */ /* 0x000fe20000010263 */
[----:B------:R-:W-:Y:S01]  /*2c80*/  BSSY.RECONVERGENT B0, `(.L_x_2817) ;  /* 0x0000037000007945 */ /* 0x000fe20003800200 */
[----:B------:R-:W-:Y:S02]  /*2c90*/  LEA.HI.X R39, R97, R9, R76, 0x1, P0 ;  /* 0x0000000961277211 */ /* 0x000fe400000f0c4c */
[C---:B------:R-:W-:Y:S04]  /*2ca0*/  LEA R36, P0, R64.reuse, R92, 0x1 ;  /* 0x0000005c40247211 */ /* 0x040fe800078008ff */
[----:B------:R-:W-:Y:S02]  /*2cb0*/  LEA.HI.X R37, R64, R93, R67, 0x1, P0 ;  /* 0x0000005d40257211 */ /* 0x000fe400000f0c43 */
[-C--:B------:R-:W-:Y:S05]  /*2cc0*/  IADD3 R6, P0, PT, R12, R5.reuse, RZ ;  /* 0x000000050c067210 */ /* 0x080fea0007f1e0ff */
[--C-:B------:R-:W-:Y:S01]  /*2cd0*/  IMAD.X R7, R13, 0x1, R3.reuse, P0 ;  /* 0x000000010d077824 */ /* 0x100fe200000e0603 */
[----:B------:R-:W-:Y:S05]  /*2ce0*/  IADD3 R34, P0, PT, R52, R5, RZ ;  /* 0x0000000534227210 */ /* 0x000fea0007f1e0ff */
[----:B------:R-:W-:Y:S01]  /*2cf0*/  IMAD.X R35, R53, 0x1, R3, P0 ;  /* 0x0000000135237824 */ /* 0x000fe200000e0603 */
[----:B------:R-:W-:Y:S07]  /*2d00*/  @!P2 BRA `(.L_x_2818) ;  /* 0x0000000000b8a947 */ /* 0x000fee0003800000 */
        /* <DEDUP_REMOVED lines=46> */
.L_x_2818:
[----:B------:R-:W-:Y:S05]  /*2ff0*/  BSYNC.RECONVERGENT B0 ;  /* 0x0000000000007941 */ /* 0x000fea0003800200 */
.L_x_2817:
[----:B------:R-:W-:Y:S01]  /*3000*/  ISETP.NE.AND P0, PT, R119, RZ, PT ;  /* 0x000000ff7700720c */ /* 0x000fe20003f05270 */
[----:B------:R-:W-:Y:S11]  /*3010*/  BSSY.RECONVERGENT B0, `(.L_x_2819) ;  /* 0x0000031000007945 */ /* 0x000ff60003800200 */
[----:B------:R-:W-:Y:S01]  /*3020*/  @!UPT UIADD3 URZ, UPT, UPT, URZ, URZ, URZ ;  /* 0x000000fffffff290 */ /* 0x000fe2000fffe0ff */
        /* <DEDUP_REMOVED lines=47> */
.L_x_2820:
[----:B------:R-:W-:Y:S05]  /*3320*/  BSYNC.RECONVERGENT B0 ;  /* 0x0000000000007941 */ /* 0x000fea0003800200 */
.L_x_2819:
[----:B------:R-:W-:Y:S04]  /*3330*/  BSSY.RECONVERGENT B0, `(.L_x_2821) ;  /* 0x0000036000007945 */ /* 0x000fe80003800200 */
[----:B------:R-:W-:Y:S05]  /*3340*/  @P5 BRA `(.L_x_2822) ;  /* 0x0000000000d05947 */ /* 0x000fea0003800000 */
[----:B------:R-:W-:Y:S04]  /*3350*/  IADD3 R42, P0, PT, R38, R81, RZ ;  /* 0x00000051262a7210 */ /* 0x000fe80007f1e0ff */
[----:B------:R-:W-:Y:S02]  /*3360*/  IADD3.X R43, PT, PT, R39, R79, RZ, P0, !PT ;  /* 0x0000004f272b7210 */ /* 0x000fe400007fe4ff */
[C---:B------:R-:W-:Y:S03]  /*3370*/  LEA R46, P0, R218.reuse, R36, 0x6 ;  /* 0x00000024da2e7211 */ /* 0x040fe600078030ff */
[----:B-12---:R-:W2:Y:S01]  /*3380*/  LD.E.128 R20, desc[UR4][R42.64] ;  /* 0x000000042a147980 */ /* 0x006ea2000c101d00 */
[----:B------:R-:W-:Y:S02]  /*3390*/  LEA.HI.X R47, R218, R37, R219, 0x6, P0 ;  /* 0x00000025da2f7211 */ /* 0x000fe400000f34db */
[----:B------:R-:W-:Y:S11]  /*33a0*/  ISETP.GE.AND P0, PT, R148, R15, PT ;  /* 0x0000000f9400720c */ /* 0x000ff60003f06270 */
[----:B------:R-:W-:Y:S02]  /*33b0*/  @!UPT UIADD3 URZ, UPT, UPT, URZ, URZ, URZ ;  /* 0x000000fffffff290 */ /* 0x000fe4000fffe0ff */
        /* <DEDUP_REMOVED lines=45> */
.L_x_2822:
[----:B------:R-:W-:Y:S05]  /*3690*/  BSYNC.RECONVERGENT B0 ;  /* 0x0000000000007941 */ /* 0x000fea0003800200 */
.L_x_2821:
[----:B------:R-:W-:Y:S04]  /*36a0*/  BSSY.RECONVERGENT B0, `(.L_x_2823) ;  /* 0x0000035000007945 */ /* 0x000fe80003800200 */
[----:B------:R-:W-:Y:S05]  /*36b0*/  @!P6 BRA `(.L_x_2824) ;  /* 0x0000000000cce947 */ /* 0x000fea0003800000 */
[----:B------:R-:W-:Y:S02]  /*36c0*/  ISETP.GE.AND P0, PT, R148, R15, PT ;  /* 0x0000000f9400720c */ /* 0x000fe40003f06270 */
[----:B------:R-:W-:Y:S04]  /*36d0*/  IADD3 R42, P1, PT, R38, R85, RZ ;  /* 0x00000055262a7210 */ /* 0x000fe80007f3e0ff */
[----:B------:R-:W-:Y:S05]  /*36e0*/  IADD3.X R43, PT, PT, R39, R83, RZ, P1, !PT ;  /* 0x00000053272b7210 */ /* 0x000fea0000ffe4ff */
[----:B-123--:R1:W2:Y:S02]  /*36f0*/  LD.E.128 R20, desc[UR4][R42.64] ;  /* 0x000000042a147980 */ /* 0x00e2a4000c101d00 */
        /* <DEDUP_REMOVED lines=47> */
.L_x_2824:
[----:B------:R-:W-:Y:S05]  /*39f0*/  BSYNC.RECONVERGENT B0 ;  /* 0x0000000000007941 */ /* 0x000fea0003800200 */
.L_x_2823:
[----:B------:R-:W-:Y:S04]  /*3a00*/  BSSY.RECONVERGENT B0, `(.L_x_2825) ;  /* 0x0000036000007945 */ /* 0x000fe80003800200 */
[----:B------:R-:W-:Y:S05]  /*3a10*/  @P3 BRA `(.L_x_2826) ;  /* 0x0000000000d03947 */ /* 0x000fea0003800000 */
[----:B------:R-:W-:Y:S01]  /*3a20*/  ISETP.GE.AND P0, PT, R148, R15, PT ;  /* 0x0000000f9400720c */ /* 0x000fe20003f06270 */
[----:B---3--:R-:W-:Y:S01]  /*3a30*/  IMAD.WIDE.U32 R46, R218, 0xc0, R36 ;  /* 0x000000c0da2e7825 */ /* 0x008fe200078e0024 */
[----:B----4-:R-:W-:Y:S03]  /*3a40*/  IADD3 R42, P1, PT, R38, R134, RZ ;  /* 0x00000086262a7210 */ /* 0x010fe60007f3e0ff */
        /* <DEDUP_REMOVED lines=49> */
.L_x_2826:
[----:B------:R-:W-:Y:S05]  /*3d60*/  BSYNC.RECONVERGENT B0 ;  /* 0x0000000000007941 */ /* 0x000fea0003800200 */
.L_x_2825:
[----:B------:R-:W-:Y:S01]  /*3d70*/  ISETP.NE.AND P0, PT, R115, RZ, PT ;  /* 0x000000ff7300720c */ /* 0x000fe20003f05270 */
[----:B------:R-:W-:Y:S11]  /*3d80*/  BSSY.RECONVERGENT B0, `(.L_x_2827) ;  /* 0x0000036000007945 */ /* 0x000ff60003800200 */
[----:B------:R-:W-:Y:S01]  /*3d90*/  @!UPT UIADD3 URZ, UPT, UPT, URZ, URZ, URZ ;  /* 0x000000fffffff290 */ /* 0x000fe2000fffe0ff */
[----:B------:R-:W-:Y:S05]  /*3da0*/  @!P0 BRA `(.L_x_2828) ;  /* 0x0000000000cc8947 */ /* 0x000fea0003800000 */
[----:B------:R-:W-:Y:S02]  /*3db0*/  ISETP.GE.AND P0, PT, R148, R15, PT ;  /* 0x0000000f9400720c */ /* 0x000fe40003f06270 */
[C---:B----4-:R-:W-:Y:S04]  /*3dc0*/  LEA R42, P1, R132.reuse, R38, 0x8 ;  /* 0x00000026842a7211 */ /* 0x050fe800078240ff */
[----:B------:R-:W-:Y:S05]  /*3dd0*/  LEA.HI.X R43, R132, R39, R133, 0x8, P1 ;  /* 0x00000027842b7211 */ /* 0x000fea00008f4485 */
        /* <DEDUP_REMOVED lines=48> */
.L_x_2828:
[----:B------:R-:W-:Y:S05]  /*40e0*/  BSYNC.RECONVERGENT B0 ;  /* 0x0000000000007941 */ /* 0x000fea0003800200 */
.L_x_2827:
[----:B------:R-:W-:Y:S04]  /*40f0*/  BSSY.RECONVERGENT B0, `(.L_x_2829) ;  /* 0x0000037000007945 */ /* 0x000fe80003800200 */
[----:B------:R-:W-:Y:S05]  /*4100*/  @!P4 BRA `(.L_x_2830) ;  /* 0x0000000000d4c947 */ /* 0x000fea0003800000 */
[----:B------:R-:W-:Y:S01]  /*4110*/  ISETP.GE.AND P0, PT, R148, R15, PT ;  /* 0x0000000f9400720c */ /* 0x000fe20003f06270 */
[----:B------:R-:W-:Y:S04]  /*4120*/  IMAD.WIDE.U32 R40, R132, 0x140, R38 ;  /* 0x0000014084287825 */ /* 0x000fe800078e0026 */
[----:B------:R-:W-:Y:S02]  /*4130*/  IMAD R30, R133, 0x140, RZ ;  /* 0x00000140851e7824 */ /* 0x000fe400078e02ff */
[----:B-1-3--:R-:W-:Y:S03]  /*4140*/  IMAD.WIDE.U32 R46, R218, 0x140, R36 ;  /* 0x00000140da2e7825 */ /* 0x00afe600078e0024 */
[----:B------:R-:W-:Y:S03]  /*4150*/  IADD3 R41, PT, PT, R30, R41, RZ ;  /* 0x000000291e297210 */ /* 0x000fe60007ffe0ff */
[C---:B------:R-:W-:Y:S02]  /*4160*/  @!P0 IMAD.WIDE R32, R11.reuse, 0x140, R34 ;  /* 0x000001400b208825 */ /* 0x040fe400078e0222 */
[----:B--2-4-:R1:W2:Y:S02]  /*4170*/  LD.E.128 R20, desc[UR4][R40.64] ;  /* 0x0000000428147980 */ /* 0x0142a4000c101d00 */
        /* <DEDUP_REMOVED lines=46> */
.L_x_2830:
[----:B------:R-:W-:Y:S05]  /*4460*/  BSYNC.RECONVERGENT B0 ;  /* 0x0000000000007941 */ /* 0x000fea0003800200 */
.L_x_2829:
[----:B------:R-:W-:Y:S01]  /*4470*/  ISETP.NE.AND P0, PT, R113, RZ, PT ;  /* 0x000000ff7100720c */ /* 0x000fe20003f05270 */
[----:B------:R-:W-:Y:S11]  /*4480*/  BSSY.RECONVERGENT B0, `(.L_x_2831) ;  /* 0x0000038000007945 */ /* 0x000ff60003800200 */
[----:B------:R-:W-:Y:S01]  /*4490*/  @!UPT UIADD3 URZ, UPT, UPT, URZ, URZ, URZ ;  /* 0x000000fffffff290 */ /* 0x000fe2000fffe0ff */
[----:B------:R-:W-:Y:S05]  /*44a0*/  @!P0 BRA `(.L_x_2832) ;  /* 0x0000000000d48947 */ /* 0x000fea0003800000 */
        /* <DEDUP_REMOVED lines=53> */
.L_x_2832:
[----:B------:R-:W-:Y:S05]  /*4800*/  BSYNC.RECONVERGENT B0 ;  /* 0x0000000000007941 */ /* 0x000fea0003800200 */
.L_x_2831:
[----:B------:R-:W5:Y:S02]  /*4810*/  LD.E R3, desc[UR4][R150.64+0xd0] ;  /* 0x0000d00496037980 */ /* 0x000f64000c101900 */
[----:B-----5:R-:W-:Y:S05]  /*4820*/  IMAD.U32 R3, R3, -0x80, RZ ;  /* 0xffffff8003037824 */ /* 0x020fea00078e00ff */
[C---:B------:R-:W-:Y:S02]  /*4830*/  LEA R12, P1, R3.reuse, R12, 0x1 ;  /* 0x0000000c030c7211 */ /* 0x040fe400078208ff */
[C---:B------:R-:W-:Y:S02]  /*4840*/  LEA R52, P0, R3.reuse, R52, 0x1 ;  /* 0x0000003403347211 */ /* 0x040fe400078008ff */
[C---:B------:R-:W-:Y:S02]  /*4850*/  LEA.HI.X.SX32 R13, R3.reuse, R13, 0x1, P1 ;  /* 0x0000000d030d7211 */ /* 0x040fe400008f0eff */
[----:B------:R-:W-:Y:S01]  /*4860*/  LEA.HI.X.SX32 R53, R3, R53, 0x1, P0 ;  /* 0x0000003503357211 */ /* 0x000fe200000f0eff */
[----:B------:R-:W-:Y:S05]  /*4870*/  BRA `(.L_x_2815) ;  /* 0x0000002c00947947 */ /* 0x000fea0003800000 */
.L_x_2816:
[----:B------:R-:W-:Y:S01]  /*4880*/  LEA.HI R17, R15, R15, RZ, 0x1 ;  /* 0x0000000f0f117211 */ /* 0x000fe200078f08ff */
[----:B------:R-:W-:Y:S01]  /*4890*/  BSSY.RECONVERGENT B0, `(.L_x_2833) ;  /* 0x000005d000007945 */ /* 0x000fe20003800200 */
[C---:B------:R-:W-:Y:S02]  /*48a0*/  LEA R18, P0, R97.reuse, R10, 0x1 ;  /* 0x0000000a61127211 */ /* 0x040fe400078008ff */
[----:B------:R-:W-:Y:S02]  /*48b0*/  SHF.R.S32.HI R17, RZ, 0x1, R17 ;  /* 0x00000001ff117819 */ /* 0x000fe40000011411 */
[----:B------:R-:W-:Y:S02]  /*48c0*/  LEA.HI.X R19, R97, R9, R76, 0x1, P0 ;  /* 0x0000000961137211 */ /* 0x000fe400000f0c4c */
[----:B------:R-:W-:Y:S01]  /*48d0*/  LEA R136, P0, R64, R92, 0x1 ;  /* 0x0000005c40887211 */ /* 0x000fe200078008ff */
[----:B------:R-:W-:Y:S01]  /*48e0*/  IMAD.MOV R14, RZ, RZ, -R17 ;  /* 0x000000ffff0e7224 */ /* 0x000fe200078e0a11 */
[----:B------:R-:W-:Y:S02]  /*48f0*/  ISETP.GE.AND P1, PT, R148, R17, PT ;  /* 0x000000119400720c */ /* 0x000fe40003f26270 */
[----:B------:R-:W-:Y:S02]  /*4900*/  LEA.HI.X R137, R64, R93, R67, 0x1, P0 ;  /* 0x0000005d40897211 */ /* 0x000fe400000f0c43 */
[----:B------:R-:W-:Y:S02]  /*4910*/  SEL R17, R17, R14, !P1 ;  /* 0x0000000e11117207 */ /* 0x000fe40004800000 */
[----:B------:R-:W-:Y:S01]  /*4920*/  SHF.R.S32.HI R117, RZ, 0x1f, R14 ;  /* 0x0000001fff757819 */ /* 0x000fe2000001140e */
[----:B------:R-:W-:Y:S06]  /*4930*/  @!P2 BRA `(.L_x_2834) ;  /* 0x000000040048a947 */ /* 0x000fec0003800000 */
        /* <DEDUP_REMOVED lines=9> */
[C---:B------:R-:W-:Y:S05]  /*49d0*/  @!P0 IADD3 R140, P2, PT, R121.reuse, R88, RZ ;  /* 0x00000058798c8210 */ /* 0x040fea0007f5e0ff */
[C---:B------:R-:W-:Y:S01]  /*49e0*/  @!P0 IMAD.X R141, R138.reuse, 0x1, R89, P2 ;  /* 0x000000018a8d8824 */ /* 0x040fe200010e0659 */
[----:B------:R-:W-:Y:S04]  /*49f0*/  @!P0 IADD3 R38, P2, PT, R121, R90, RZ ;  /* 0x0000005a79268210 */ /* 0x000fe80007f5e0ff */
[----:B------:R-:W-:Y:S01]  /*4a00*/  @!P0 IADD3.X R39, PT, PT, R138, R91, RZ, P2, !PT ;  /* 0x0000005b8a278210 */ /* 0x000fe200017fe4ff */
[----:B------:R-:W4:Y:S01]  /*4a10*/  @!P0 LD.E.128 R140, desc[UR4][R140.64] ;  /* 0x000000048c8c8980 */ /* 0x000f22000c101d00 */
[----:B------:R-:W-:Y:S02]  /*4a20*/  PLOP3.LUT P2, PT, PT, PT, PT, 0x80, 0x8 ;  /* 0x000000000008781c */ /* 0x000fe40003f4f070 */
[----:B------:R-:W-:Y:S05]  /*4a30*/  @!P0 PLOP3.LUT P2, PT, P1, PT, PT, 0x80, 0x8 ;  /* 0x000000000008881c */ /* 0x000fea0000f4f070 */
[----:B------:R2:W5:Y:S02]  /*4a40*/  @!P0 LD.E.128 R48, desc[UR4][R38.64] ;  /* 0x0000000426308980 */ /* 0x000564000c101d00 */
[C---:B--2---:R-:W-:Y:S01]  /*4a50*/  @!P0 SHF.L.U32 R39, R56.reuse, 0x10, RZ ;  /* 0x0000001038278819 */ /* 0x044fe200000006ff */
[----:B------:R-:W-:Y:S01]  /*4a60*/  @!P0 IMAD.U32 R42, R57, 0x10000, RZ ;  /* 0x00010000392a8824 */ /* 0x000fe200078e00ff */
[----:B------:R-:W-:Y:S02]  /*4a70*/  @!P0 LOP3.LUT R41, R56, 0xffff0000, RZ, 0xc0, !PT ;  /* 0xffff000038298812 */ /* 0x000fe400078ec0ff */
[C---:B---3--:R-:W-:Y:S01]  /*4a80*/  @!P0 SHF.L.U32 R35, R20.reuse, 0x10, RZ ;  /* 0x0000001014238819 */ /* 0x048fe200000006ff */
[C---:B------:R-:W-:Y:S01]  /*4a90*/  @!P0 IMAD.U32 R31, R21.reuse, 0x10000, RZ ;  /* 0x00010000151f8824 */ /* 0x040fe200078e00ff */
[----:B------:R-:W-:Y:S02]  /*4aa0*/  @!P0 LOP3.LUT R33, R20, 0xffff0000, RZ, 0xc0, !PT ;  /* 0xffff000014218812 */ /* 0x000fe400078ec0ff */
[----:B------:R-:W-:Y:S01]  /*4ab0*/  @!P0 LOP3.LUT R32, R21, 0xffff0000, RZ, 0xc0, !PT ;  /* 0xffff000015208812 */ /* 0x000fe200078ec0ff */
[C---:B------:R-:W-:Y:S01]  /*4ac0*/  @!P0 IMAD.U32 R21, R23.reuse, 0x10000, RZ ;  /* 0x0001000017158824 */ /* 0x040fe200078e00ff */
[C---:B------:R-:W-:Y:S02]  /*4ad0*/  @!P0 SHF.L.U32 R29, R22.reuse, 0x10, RZ ;  /* 0x00000010161d8819 */ /* 0x040fe400000006ff */
[----:B------:R-:W-:Y:S02]  /*4ae0*/  @!P0 LOP3.LUT R20, R22, 0xffff0000, RZ, 0xc0, !PT ;  /* 0xffff000016148812 */ /* 0x000fe400078ec0ff */
        /* <DEDUP_REMOVED lines=9> */
[----:B-----5:R-:W-:Y:S01]  /*4b80*/  @!P0 SHF.L.U32 R38, R48, 0x10, RZ ;  /* 0x0000001030268819 */ /* 0x020fe200000006ff */
[----:B------:R-:W-:Y:S01]  /*4b90*/  @!P0 IMAD.U32 R43, R49, 0x10000, RZ ;  /* 0x00010000312b8824 */ /* 0x000fe200078e00ff */
[----:B------:R-:W-:Y:S01]  /*4ba0*/  @!P0 SHF.L.U32 R24, R143, 0x10, RZ ;  /* 0x000000108f188819 */ /* 0x000fe200000006ff */
[----:B------:R-:W-:Y:S01]  /*4bb0*/  @!P0 FMUL.FTZ R0, R35, R34 ;  /* 0x0000002223008220 */ /* 0x000fe20000410000 */
[----:B------:R-:W-:Y:S01]  /*4bc0*/  @!P0 LOP3.LUT R16, R143, 0xffff0000, RZ, 0xc0, !PT ;  /* 0xffff00008f108812 */ /* 0x000fe200078ec0ff */
[----:B------:R-:W-:Y:S01]  /*4bd0*/  @!P2 FADD.FTZ R28, -R28, -RZ ;  /* 0x800000ff1c1ca221 */ /* 0x000fe20000010100 */
        /* <DEDUP_REMOVED lines=10> */
[----:B------:R-:W-:Y:S01]  /*4c80*/  @!P0 SHF.L.U32 R38, R58, 0x10, RZ ;  /* 0x000000103a268819 */ /* 0x000fe200000006ff */
[----:B------:R-:W-:Y:S01]  /*4c90*/  @!P2 FADD.FTZ R25, -R25, -RZ ;  /* 0x800000ff1919a221 */ /* 0x000fe20000010100 */
        /* <DEDUP_REMOVED lines=8> */
[----:B------:R-:W-:Y:S01]  /*4d20*/  @!P0 FFMA.FTZ R3, R42, R43, R3 ;  /* 0x0000002b2a038223 */ /* 0x000fe20000010003 */
[C---:B------:R-:W-:Y:S01]  /*4d30*/  @!P0 LOP3.LUT R43, R59.reuse, 0xffff0000, RZ, 0xc0, !PT ;  /* 0xffff00003b2b8812 */ /* 0x040fe200078ec0ff */
[----:B------:R-:W-:Y:S01]  /*4d40*/  @!P0 FMUL.FTZ R6, R20, R25 ;  /* 0x0000001914068220 */ /* 0x000fe20000410000 */
[----:B------:R-:W-:Y:S01]  /*4d50*/  @!P0 MOV R56, R121 ;  /* 0x0000007900388202 */ /* 0x000fe20000000f00 */
[----:B------:R-:W-:Y:S02]  /*4d60*/  @!P0 IMAD.U32 R40, R59, 0x10000, RZ ;  /* 0x000100003b288824 */ /* 0x000fe400078e00ff */
        /* <DEDUP_REMOVED lines=15> */
.L_x_2834:
[----:B------:R-:W-:Y:S05]  /*4e60*/  BSYNC.RECONVERGENT B0 ;  /* 0x0000000000007941 */ /* 0x000fea0003800200 */
.L_x_2833:
[----:B------:R-:W-:Y:S01]  /*4e70*/  ISETP.NE.AND P0, PT, R119, RZ, PT ;  /* 0x000000ff7700720c */ /* 0x000fe20003f05270 */
[----:B------:R-:W-:Y:S11]  /*4e80*/  BSSY.RECONVERGENT B0, `(.L_x_2835) ;  /* 0x0000057000007945 */ /* 0x000ff60003800200 */
[----:B------:R-:W-:Y:S01]  /*4e90*/  @!UPT UIADD3 URZ, UPT, UPT, URZ, URZ, URZ ;  /* 0x000000fffffff290 */ /* 0x000fe2000fffe0ff */
[----:B------:R-:W-:Y:S05]  /*4ea0*/  @P0 BRA `(.L_x_2836) ;  /* 0x0000000400500947 */ /* 0x000fea0003800000 */
[----:B------:R-:W-:Y:S01]  /*4eb0*/  ISETP.GE.AND P0, PT, R148, R15, PT ;  /* 0x0000000f9400720c */ /* 0x000fe20003f06270 */
[----:B-1----:R-:W2:Y:S11]  /*4ec0*/  LD.E.128 R56, desc[UR4][R18.64] ;  /* 0x0000000412387980 */ /* 0x002eb6000c101d00 */
[----:B------:R-:W-:Y:S01]  /*4ed0*/  @!UPT UIADD3 URZ, UPT, UPT, URZ, URZ, URZ ;  /* 0x000000fffffff290 */ /* 0x000fe2000fffe0ff */
        /* <DEDUP_REMOVED lines=50> */
[----:B------:R-:W-:Y:S01]  /*5200*/  @!P0 FMUL.FTZ R3, R31, R28 ;  /* 0x0000001c1f038220 */ /* 0x000fe20000410000 */
[----:B------:R-:W-:Y:S01]  /*5210*/  @!P0 LOP3.LUT R48, R51, 0xffff0000, RZ, 0xc0, !PT ;  /* 0xffff000033308812 */ /* 0x000fe200078ec0ff */
[----:B------:R-:W-:Y:S01]  /*5220*/  @!P2 FADD.FTZ R25, -R25, -RZ ;  /* 0x800000ff1919a221 */ /* 0x000fe20000010100 */
        /* <DEDUP_REMOVED lines=9> */
[----:B------:R-:W-:Y:S02]  /*52c0*/  @!P0 IMAD.U32 R45, R50, 0x10000, RZ ;  /* 0x00010000322d8824 */ /* 0x000fe400078e00ff */
[----:B------:R-:W-:Y:S01]  /*52d0*/  @!P0 FFMA.FTZ R3, R42, R43, R3 ;  /* 0x0000002b2a038223 */ /* 0x000fe20000010003 */
[----:B------:R-:W-:Y:S01]  /*52e0*/  @!P0 LOP3.LUT R43, R59, 0xffff0000, RZ, 0xc0, !PT ;  /* 0xffff00003b2b8812 */ /* 0x000fe200078ec0ff */
        /* <DEDUP_REMOVED lines=16> */
.L_x_2836:
[----:B------:R-:W-:Y:S05]  /*53f0*/  BSYNC.RECONVERGENT B0 ;  /* 0x0000000000007941 */ /* 0x000fea0003800200 */
.L_x_2835:
[----:B------:R-:W-:Y:S04]  /*5400*/  BSSY.RECONVERGENT B0, `(.L_x_2837) ;  /* 0x000005a000007945 */ /* 0x000fe80003800200 */
[----:B------:R-:W-:Y:S05]  /*5410*/  @P5 BRA `(.L_x_2838) ;  /* 0x0000000400605947 */ /* 0x000fea0003800000 */
[----:B------:R-:W-:Y:S05]  /*5420*/  IADD3 R36, P0, PT, R18, R81, RZ ;  /* 0x0000005112247210 */ /* 0x000fea0007f1e0ff */
[----:B------:R-:W-:Y:S01]  /*5430*/  IMAD.X R37, R19, 0x1, R79, P0 ;  /* 0x0000000113257824 */ /* 0x000fe200000e064f */
[C---:B------:R-:W-:Y:S04]  /*5440*/  LEA R138, P0, R218.reuse, R136, 0x6 ;  /* 0x00000088da8a7211 */ /* 0x040fe800078030ff */
[----:B------:R-:W-:Y:S01]  /*5450*/  LEA.HI.X R139, R218, R137, R219, 0x6, P0 ;  /* 0x00000089da8b7211 */ /* 0x000fe200000f34db */
[----:B-12---:R-:W2:Y:S01]  /*5460*/  LD.E.128 R56, desc[UR4][R36.64] ;  /* 0x0000000424387980 */ /* 0x006ea2000c101d00 */
[----:B------:R-:W-:Y:S11]  /*5470*/  ISETP.GE.AND P0, PT, R148, R15, PT ;  /* 0x0000000f9400720c */ /* 0x000ff60003f06270 */
[----:B------:R-:W-:Y:S02]  /*5480*/  @!UPT UIADD3 URZ, UPT, UPT, URZ, URZ, URZ ;  /* 0x000000fffffff290 */ /* 0x000fe4000fffe0ff */
[----:B------:R-:W-:Y:S01]  /*5490*/  @!P0 SEL R140, R14, RZ, P1 ;  /* 0x000000ff0e8c8207 */ /* 0x000fe20000800000 */
[----:B------:R-:W-:Y:S01]  /*54a0*/  @!P0 IMAD.WIDE R38, R17, 0x2, R36 ;  /* 0x0000000211268825 */ /* 0x000fe200078e0224 */
[----:B------:R-:W-:Y:S02]  /*54b0*/  @!P0 SEL R119, R117, RZ, P1 ;  /* 0x000000ff75778207 */ /* 0x000fe40000800000 */
[----:B------:R-:W-:Y:S02]  /*54c0*/  @!P0 IADD3 R121, P2, PT, R105, R140, RZ ;  /* 0x0000008c69798210 */ /* 0x000fe40007f5e0ff */
[----:B------:R-:W3:Y:S03]  /*54d0*/  @!P0 LD.E.128 R20, desc[UR4][R38.64] ;  /* 0x0000000426148980 */ /* 0x000ee6000c101d00 */
[----:B------:R-:W-:Y:S01]  /*54e0*/  @!P0 IMAD.X R140, R98, 0x1, R119, P2 ;  /* 0x00000001628c8824 */ /* 0x000fe200010e0677 */
[C---:B------:R-:W-:Y:S04]  /*54f0*/  @!P0 SHF.L.U32 R119, R121.reuse, 0x1, RZ ;  /* 0x0000000179778819 */ /* 0x040fe800000006ff */
[----:B------:R-:W-:Y:S02]  /*5500*/  @!P0 SHF.L.U64.HI R140, R121, 0x1, R140 ;  /* 0x00000001798c8819 */ /* 0x000fe4000001028c */
[C---:B------:R-:W-:Y:S05]  /*5510*/  @!P0 IADD3 R142, P2, PT, R119.reuse, R88, RZ ;  /* 0x00000058778e8210 */ /* 0x040fea0007f5e0ff */
[C---:B------:R-:W-:Y:S01]  /*5520*/  @!P0 IMAD.X R143, R140.reuse, 0x1, R89, P2 ;  /* 0x000000018c8f8824 */ /* 0x040fe200010e0659 */
[----:B------:R-:W-:Y:S05]  /*5530*/  @!P0 IADD3 R40, P2, PT, R119, R90, RZ ;  /* 0x0000005a77288210 */ /* 0x000fea0007f5e0ff */
[----:B------:R-:W-:Y:S01]  /*5540*/  @!P0 IMAD.X R41, R140, 0x1, R91, P2 ;  /* 0x000000018c298824 */ /* 0x000fe200010e065b */
[----:B------:R-:W-:Y:S01]  /*5550*/  PLOP3.LUT P2, PT, PT, PT, PT, 0x80, 0x8 ;  /* 0x000000000008781c */ /* 0x000fe20003f4f070 */
[----:B------:R-:W4:Y:S01]  /*5560*/  @!P0 LD.E.128 R140, desc[UR4][R142.64] ;  /* 0x000000048e8c8980 */ /* 0x000f22000c101d00 */
[----:B------:R-:W-:Y:S07]  /*5570*/  @!P0 PLOP3.LUT P2, PT, P1, PT, PT, 0x80, 0x8 ;  /* 0x000000000008881c */ /* 0x000fee0000f4f070 */
        /* <DEDUP_REMOVED lines=12> */
[----:B----4-:R-:W-:Y:S01]  /*5640*/  @!P0 SHF.L.U32 R34, R140, 0x10, RZ ;  /* 0x000000108c228819 */ /* 0x010fe200000006ff */
[----:B------:R-:W-:Y:S01]  /*5650*/  @!P0 IMAD.U32 R26, R142, 0x10000, RZ ;  /* 0x000100008e1a8824 */ /* 0x000fe200078e00ff */
[----:B------:R-:W-:Y:S01]  /*5660*/  @!P0 LOP3.LUT R30, R140, 0xffff0000, RZ, 0xc0, !PT ;  /* 0xffff00008c1e8812 */ /* 0x000fe200078ec0ff */
[C---:B------:R-:W-:Y:S01]  /*5670*/  @!P0 IMAD.U32 R28, R141.reuse, 0x10000, RZ ;  /* 0x000100008d1c8824 */ /* 0x040fe200078e00ff */
        /* <DEDUP_REMOVED lines=50> */
.L_x_2838:
[----:B------:R-:W-:Y:S05]  /*59a0*/  BSYNC.RECONVERGENT B0 ;  /* 0x0000000000007941 */ /* 0x000fea0003800200 */
.L_x_2837:
[----:B------:R-:W-:Y:S04]  /*59b0*/  BSSY.RECONVERGENT B0, `(.L_x_2839) ;  /* 0x000005a000007945 */ /* 0x000fe80003800200 */
[----:B------:R-:W-:Y:S05]  /*59c0*/  @!P6 BRA `(.L_x_2840) ;  /* 0x000000040060e947 */ /* 0x000fea0003800000 */
[----:B------:R-:W-:Y:S05]  /*59d0*/  IADD3 R36, P0, PT, R18, R85, RZ ;  /* 0x0000005512247210 */ /* 0x000fea0007f1e0ff */
[----:B------:R-:W-:Y:S01]  /*59e0*/  IMAD.X R37, R19, 0x1, R83, P0 ;  /* 0x0000000113257824 */ /* 0x000fe200000e0653 */
[C---:B---3--:R-:W-:Y:S04]  /*59f0*/  LEA R138, P0, R218.reuse, R136, 0x7 ;  /* 0x00000088da8a7211 */ /* 0x048fe800078038ff */
        /* <DEDUP_REMOVED lines=85> */
.L_x_2840:
[----:B------:R-:W-:Y:S05]  /*5f50*/  BSYNC.RECONVERGENT B0 ;  /* 0x0000000000007941 */ /* 0x000fea0003800200 */
.L_x_2839:
[----:B------:R-:W-:Y:S04]  /*5f60*/  BSSY.RECONVERGENT B0, `(.L_x_2841) ;  /* 0x000005a000007945 */ /* 0x000fe80003800200 */
[----:B------:R-:W-:Y:S05]  /*5f70*/  @P3 BRA `(.L_x_2842) ;  /* 0x0000000400603947 */ /* 0x000fea0003800000 */
[----:B------:R-:W-:Y:S02]  /*5f80*/  ISETP.GE.AND P0, PT, R148, R15, PT ;  /* 0x0000000f9400720c */ /* 0x000fe40003f06270 */
[----:B------:R-:W-:Y:S05]  /*5f90*/  IADD3 R32, P2, PT, R18, R134, RZ ;  /* 0x0000008612207210 */ /* 0x000fea0007f5e0ff */
[----:B------:R-:W-:Y:S05]  /*5fa0*/  IMAD.X R33, R19, 0x1, R77, P2 ;  /* 0x0000000113217824 */ /* 0x000fea00010e064d */
[----:B------:R-:W5:Y:S01]  /*5fb0*/  LD.E.128 R48, desc[UR4][R32.64] ;  /* 0x0000000420307980 */ /* 0x000f62000c101d00 */
[----:B-1234-:R-:W-:Y:S01]  /*5fc0*/  @!P0 SEL R57, R14, RZ, P1 ;  /* 0x000000ff0e398207 */ /* 0x01efe20000800000 */
[----:B------:R-:W-:Y:S01]  /*5fd0*/  @!P0 IMAD.WIDE R20, R17, 0x2, R32 ;  /* 0x0000000211148825 */ /* 0x000fe200078e0220 */
[----:B------:R-:W-:Y:S02]  /*5fe0*/  @!P0 SEL R47, R117, RZ, P1 ;  /* 0x000000ff752f8207 */ /* 0x000fe40000800000 */
[----:B------:R-:W-:Y:S03]  /*5ff0*/  @!P0 IADD3 R57, P2, PT, R104, R57, RZ ;  /* 0x0000003968398210 */ /* 0x000fe60007f5e0ff */
[----:B------:R-:W2:Y:S02]  /*6000*/  @!P0 LD.E.128 R20, desc[UR4][R20.64] ;  /* 0x0000000414148980 */ /* 0x000ea4000c101d00 */
        /* <DEDUP_REMOVED lines=8> */
[----:B------:R-:W3:Y:S01]  /*6090*/  @!P0 LD.E.128 R56, desc[UR4][R58.64] ;  /* 0x000000043a388980 */ /* 0x000ee2000c101d00 */
[----:B------:R-:W-:Y:S01]  /*60a0*/  PLOP3.LUT P2, PT, PT, PT, PT, 0x80, 0x8 ;  /* 0x000000000008781c */ /* 0x000fe20003f4f070 */
[----:B------:R-:W-:Y:S01]  /*60b0*/  IMAD.WIDE.U32 R138, R218, 0xc0, R136 ;  /* 0x000000c0da8a7825 */ /* 0x000fe200078e0088 */
[----:B------:R-:W-:Y:S03]  /*60c0*/  @!P0 PLOP3.LUT P2, PT, P1, PT, PT, 0x80, 0x8 ;  /* 0x000000000008881c */ /* 0x000fe60000f4f070 */
[----:B------:R-:W-:Y:S02]  /*60d0*/  IMAD.IADD R139, R47, 0x1, R139 ;  /* 0x000000012f8b7824 */ /* 0x000fe400078e028b */
[----:B------:R1:W4:Y:S01]  /*60e0*/  @!P0 LD.E.128 R40, desc[UR4][R36.64] ;  /* 0x0000000424288980 */ /* 0x000322000c101d00 */
[----:B-----5:R-:W-:Y:S01]  /*60f0*/  @!P0 LOP3.LUT R39, R49, 0xffff0000, RZ, 0xc0, !PT ;  /* 0xffff000031278812 */ /* 0x020fe200078ec0ff */
[----:B-1----:R-:W-:Y:S01]  /*6100*/  @!P0 IMAD.U32 R37, R48, 0x10000, RZ ;  /* 0x0001000030258824 */ /* 0x002fe200078e00ff */
[C---:B--2---:R-:W-:Y:S01]  /*6110*/  @!P0 LOP3.LUT R28, R20.reuse, 0xffff0000, RZ, 0xc0, !PT ;  /* 0xffff0000141c8812 */ /* 0x044fe200078ec0ff */
[----:B------:R-:W-:Y:S01]  /*6120*/  @!P0 IMAD.U32 R30, R20, 0x10000, RZ ;  /* 0x00010000141e8824 */ /* 0x000fe200078e00ff */
[C---:B------:R-:W-:Y:S01]  /*6130*/  @!P0 SHF.L.U32 R26, R21.reuse, 0x10, RZ ;  /* 0x00000010151a8819 */ /* 0x040fe200000006ff */
[C---:B------:R-:W-:Y:S01]  /*6140*/  @!P0 IMAD.U32 R24, R22.reuse, 0x10000, RZ ;  /* 0x0001000016188824 */ /* 0x040fe200078e00ff */
[----:B------:R-:W-:Y:S02]  /*6150*/  @!P0 LOP3.LUT R27, R21, 0xffff0000, RZ, 0xc0, !PT ;  /* 0xffff0000151b8812 */ /* 0x000fe400078ec0ff */
[----:B------:R-:W-:Y:S02]  /*6160*/  @!P0 LOP3.LUT R21, R22, 0xffff0000, RZ, 0xc0, !PT ;  /* 0xffff000016158812 */ /* 0x000fe400078ec0ff */
[C---:B------:R-:W-:Y:S02]  /*6170*/  @!P0 SHF.L.U32 R16, R23.reuse, 0x10, RZ ;  /* 0x0000001017108819 */ /* 0x040fe400000006ff */
[----:B------:R-:W-:Y:S02]  /*6180*/  @!P0 LOP3.LUT R23, R23, 0xffff0000, RZ, 0xc0, !PT ;  /* 0xffff000017178812 */ /* 0x000fe400078ec0ff */
[C---:B---3--:R-:W-:Y:S01]  /*6190*/  @!P0 LOP3.LUT R33, R56.reuse, 0xffff0000, RZ, 0xc0, !PT ;  /* 0xffff000038218812 */ /* 0x048fe200078ec0ff */
        /* <DEDUP_REMOVED lines=8> */
[----:B----4-:R-:W-:Y:S01]  /*6220*/  @!P0 IMAD.U32 R34, R40, 0x10000, RZ ;  /* 0x0001000028228824 */ /* 0x010fe200078e00ff */
        /* <DEDUP_REMOVED lines=45> */
.L_x_2842:
[----:B------:R-:W-:Y:S05]  /*6500*/  BSYNC.RECONVERGENT B0 ;  /* 0x0000000000007941 */ /* 0x000fea0003800200 */
.L_x_2841:
[----:B------:R-:W-:Y:S01]  /*6510*/  ISETP.NE.AND P0, PT, R115, RZ, PT ;  /* 0x000000ff7300720c */ /* 0x000fe20003f05270 */
[----:B------:R-:W-:Y:S11]  /*6520*/  BSSY.RECONVERGENT B0, `(.L_x_2843) ;  /* 0x000005a000007945 */ /* 0x000ff60003800200 */
[----:B------:R-:W-:Y:S01]  /*6530*/  @!UPT UIADD3 URZ, UPT, UPT, URZ, URZ, URZ ;  /* 0x000000fffffff290 */ /* 0x000fe2000fffe0ff */
[----:B------:R-:W-:Y:S05]  /*6540*/  @!P0 BRA `(.L_x_2844) ;  /* 0x00000004005c8947 */ /* 0x000fea0003800000 */
[----:B------:R-:W-:Y:S02]  /*6550*/  ISETP.GE.AND P0, PT, R148, R15, PT ;  /* 0x0000000f9400720c */ /* 0x000fe40003f06270 */
[C---:B------:R-:W-:Y:S04]  /*6560*/  LEA R32, P3, R132.reuse, R18, 0x8 ;  /* 0x0000001284207211 */ /* 0x040fe800078640ff */
[----:B------:R-:W-:Y:S05]  /*6570*/  LEA.HI.X R33, R132, R19, R133, 0x8, P3 ;  /* 0x0000001384217211 */ /* 0x000fea00018f4485 */
[----:B-1----:R-:W5:Y:S02]  /*6580*/  LD.E.128 R48, desc[UR4][R32.64] ;  /* 0x0000000420307980 */ /* 0x002f64000c101d00 */
[----:B--234-:R-:W-:Y:S01]  /*6590*/  @!P0 SEL R57, R14, RZ, P1 ;  /* 0x000000ff0e398207 */ /* 0x01cfe20000800000 */
[----:B------:R-:W-:Y:S01]  /*65a0*/  @!P0 IMAD.WIDE R20, R17, 0x2, R32 ;  /* 0x0000000211148825 */ /* 0x000fe200078e0220 */
[----:B------:R-:W-:Y:S02]  /*65b0*/  @!P0 SEL R59, R117, RZ, P1 ;  /* 0x000000ff753b8207 */ /* 0x000fe40000800000 */
[----:B------:R-:W-:Y:S03]  /*65c0*/  @!P0 IADD3 R57, P2, PT, R108, R57, RZ ;  /* 0x000000396c398210 */ /* 0x000fe60007f5e0ff */
[----:B------:R-:W2:Y:S02]  /*65d0*/  @!P0 LD.E.128 R20, desc[UR4][R20.64] ;  /* 0x0000000414148980 */ /* 0x000ea4000c101d00 */
[----:B------:R-:W-:Y:S02]  /*65e0*/  @!P0 IMAD.X R138, R82, 0x1, R59, P2 ;  /* 0x00000001528a8824 */ /* 0x000fe400010e063b */
[C---:B------:R-:W-:Y:S03]  /*65f0*/  @!P0 IMAD.SHL.U32 R115, R57.reuse, 0x2, RZ ;  /* 0x0000000239738824 */ /* 0x040fe600078e00ff */
[----:B------:R-:W-:Y:S02]  /*6600*/  @!P0 SHF.L.U64.HI R138, R57, 0x1, R138 ;  /* 0x00000001398a8819 */ /* 0x000fe4000001028a */
[C---:B------:R-:W-:Y:S04]  /*6610*/  @!P0 IADD3 R140, P2, PT, R115.reuse, R88, RZ ;  /* 0x00000058738c8210 */ /* 0x040fe80007f5e0ff */
[C---:B------:R-:W-:Y:S02]  /*6620*/  @!P0 IADD3.X R141, PT, PT, R138.reuse, R89, RZ, P2, !PT ;  /* 0x000000598a8d8210 */ /* 0x040fe400017fe4ff */
[----:B------:R-:W-:Y:S03]  /*6630*/  @!P0 IADD3 R36, P2, PT, R115, R90, RZ ;  /* 0x0000005a73248210 */ /* 0x000fe60007f5e0ff */
[----:B------:R-:W3:Y:S02]  /*6640*/  @!P0 LD.E.128 R56, desc[UR4][R140.64] ;  /* 0x000000048c388980 */ /* 0x000ee4000c101d00 */
[----:B------:R-:W-:Y:S01]  /*6650*/  @!P0 IMAD.X R37, R138, 0x1, R91, P2 ;  /* 0x000000018a258824 */ /* 0x000fe200010e065b */
[----:B------:R-:W-:Y:S02]  /*6660*/  PLOP3.LUT P2, PT, PT, PT, PT, 0x80, 0x8 ;  /* 0x000000000008781c */ /* 0x000fe40003f4f070 */
[----:B------:R-:W-:Y:S03]  /*6670*/  @!P0 PLOP3.LUT P2, PT, P1, PT, PT, 0x80, 0x8 ;  /* 0x000000000008881c */ /* 0x000fe60000f4f070 */
[----:B------:R5:W4:Y:S02]  /*6680*/  @!P0 LD.E.128 R44, desc[UR4][R36.64] ;  /* 0x00000004242c8980 */ /* 0x000b24000c101d00 */
[C---:B-----5:R-:W-:Y:S01]  /*6690*/  @!P0 SHF.L.U32 R37, R48.reuse, 0x10, RZ ;  /* 0x0000001030258819 */ /* 0x060fe200000006ff */
[----:B------:R-:W-:Y:S01]  /*66a0*/  @!P0 IMAD.U32 R40, R49, 0x10000, RZ ;  /* 0x0001000031288824 */ /* 0x000fe200078e00ff */
[----:B------:R-:W-:Y:S02]  /*66b0*/  @!P0 LOP3.LUT R39, R48, 0xffff0000, RZ, 0xc0, !PT ;  /* 0xffff000030278812 */ /* 0x000fe400078ec0ff */
[C---:B--2---:R-:W-:Y:S01]  /*66c0*/  @!P0 SHF.L.U32 R35, R20.reuse, 0x10, RZ ;  /* 0x0000001014238819 */ /* 0x044fe200000006ff */
[C---:B------:R-:W-:Y:S01]  /*66d0*/  @!P0 IMAD.U32 R31, R21.reuse, 0x10000, RZ ;  /* 0x00010000151f8824 */ /* 0x040fe200078e00ff */
[----:B------:R-:W-:Y:S01]  /*66e0*/  @!P0 LOP3.LUT R33, R20, 0xffff0000, RZ, 0xc0, !PT ;  /* 0xffff000014218812 */ /* 0x000fe200078ec0ff */
        /* <DEDUP_REMOVED lines=14> */
[C---:B----4-:R-:W-:Y:S01]  /*67d0*/  @!P0 IMAD.U32 R36, R44.reuse, 0x10000, RZ ;  /* 0x000100002c248824 */ /* 0x050fe200078e00ff */
        /* <DEDUP_REMOVED lines=46> */
.L_x_2844:
[----:B------:R-:W-:Y:S05]  /*6ac0*/  BSYNC.RECONVERGENT B0 ;  /* 0x0000000000007941 */ /* 0x000fea0003800200 */
.L_x_2843:
[----:B------:R-:W-:Y:S04]  /*6ad0*/  BSSY.RECONVERGENT B0, `(.L_x_2845) ;  /* 0x000005b000007945 */ /* 0x000fe80003800200 */
[----:B------:R-:W-:Y:S05]  /*6ae0*/  @!P4 BRA `(.L_x_2846) ;  /* 0x000000040064c947 */ /* 0x000fea0003800000 */
[----:B------:R-:W-:Y:S01]  /*6af0*/  ISETP.GE.AND P0, PT, R148, R15, PT ;  /* 0x0000000f9400720c */ /* 0x000fe20003f06270 */
[----:B------:R-:W-:Y:S04]  /*6b00*/  IMAD.WIDE.U32 R32, R132, 0x140, R18 ;  /* 0x0000014084207825 */ /* 0x000fe800078e0012 */
[----:B------:R-:W-:Y:S04]  /*6b10*/  IMAD R47, R133, 0x140, RZ ;  /* 0x00000140852f7824 */ /* 0x000fe800078e02ff */
[----:B------:R-:W-:Y:S04]  /*6b20*/  IMAD.IADD R33, R47, 0x1, R33 ;  /* 0x000000012f217824 */ /* 0x000fe800078e0221 */
[----:B-1234-:R-:W-:Y:S01]  /*6b30*/  @!P0 SEL R56, R14, RZ, P1 ;  /* 0x000000ff0e388207 */ /* 0x01efe20000800000 */
[----:B------:R-:W2:Y:S01]  /*6b40*/  LD.E.128 R48, desc[UR4][R32.64] ;  /* 0x0000000420307980 */ /* 0x000ea2000c101d00 */
        /* <DEDUP_REMOVED lines=83> */
.L_x_2846:
[----:B------:R-:W-:Y:S05]  /*7080*/  BSYNC.RECONVERGENT B0 ;  /* 0x0000000000007941 */ /* 0x000fea0003800200 */
.L_x_2845:
[----:B------:R-:W-:Y:S01]  /*7090*/  ISETP.NE.AND P0, PT, R113, RZ, PT ;  /* 0x000000ff7100720c */ /* 0x000fe20003f05270 */
[----:B------:R-:W-:Y:S11]  /*70a0*/  BSSY.RECONVERGENT B0, `(.L_x_2847) ;  /* 0x000005c000007945 */ /* 0x000ff60003800200 */
[----:B------:R-:W-:Y:S01]  /*70b0*/  @!UPT UIADD3 URZ, UPT, UPT, URZ, URZ, URZ ;  /* 0x000000fffffff290 */ /* 0x000fe2000fffe0ff */
[----:B------:R-:W-:Y:S05]  /*70c0*/  @!P0 BRA `(.L_x_2848) ;  /* 0x0000000400648947 */ /* 0x000fea0003800000 */
[----:B------:R-:W-:Y:S01]  /*70d0*/  ISETP.GE.AND P0, PT, R148, R15, PT ;  /* 0x0000000f9400720c */ /* 0x000fe20003f06270 */
[----:B------:R-:W-:Y:S04]  /*70e0*/  IMAD.WIDE.U32 R18, R132, 0x180, R18 ;  /* 0x0000018084127825 */ /* 0x000fe800078e0012 */
[----:B--2---:R-:W-:Y:S04]  /*70f0*/  IMAD.WIDE.U32 R136, R218, 0x180, R136 ;  /* 0x00000180da887825 */ /* 0x004fe800078e0088 */
[----:B-1----:R-:W-:Y:S04]  /*7100*/  IMAD R51, R133, 0x180, RZ ;  /* 0x0000018085337824 */ /* 0x002fe800078e02ff */
[----:B------:R-:W-:Y:S01]  /*7110*/  @!P0 SEL R49, R14, RZ, P1 ;  /* 0x000000ff0e318207 */ /* 0x000fe20000800000 */
[----:B------:R-:W-:Y:S01]  /*7120*/  IMAD.IADD R19, R51, 0x1, R19 ;  /* 0x0000000133137824 */ /* 0x000fe200078e0213 */
[----:B------:R-:W-:Y:S02]  /*7130*/  @!P0 SEL R117, R117, RZ, P1 ;  /* 0x000000ff75758207 */ /* 0x000fe40000800000 */
[----:B------:R-:W-:Y:S01]  /*7140*/  @!P0 IADD3 R49, P2, PT, R106, R49, RZ ;  /* 0x000000316a318210 */ /* 0x000fe20007f5e0ff */
[----:B------:R-:W-:Y:S01]  /*7150*/  @!P0 IMAD.WIDE R28, R17, 0x2, R18 ;  /* 0x00000002111c8825 */ /* 0x000fe200078e0212 */
[----:B------:R-:W2:Y:S02]  /*7160*/  LD.E.128 R44, desc[UR4][R18.64] ;  /* 0x00000004122c7980 */ /* 0x000ea4000c101d00 */
[----:B---34-:R-:W-:Y:S01]  /*7170*/  @!P0 SHF.L.U32 R57, R49, 0x1, RZ ;  /* 0x0000000131398819 */ /* 0x018fe200000006ff */
[----:B------:R-:W-:Y:S03]  /*7180*/  @!P0 IMAD.X R56, R78, 0x1, R117, P2 ;  /* 0x000000014e388824 */ /* 0x000fe600010e0675 */
[----:B------:R-:W-:Y:S02]  /*7190*/  @!P0 IADD3 R50, P2, PT, R57, R88, RZ ;  /* 0x0000005839328210 */ /* 0x000fe40007f5e0ff */
[----:B------:R-:W-:Y:S01]  /*71a0*/  @!P0 SHF.L.U64.HI R56, R49, 0x1, R56 ;  /* 0x0000000131388819 */ /* 0x000fe20000010238 */
[----:B------:R-:W3:Y:S04]  /*71b0*/  @!P0 LD.E.128 R28, desc[UR4][R28.64] ;  /* 0x000000041c1c8980 */ /* 0x000ee8000c101d00 */
        /* <DEDUP_REMOVED lines=16> */
[----:B------:R-:W-:Y:S02]  /*72c0*/  @!P0 SHF.L.U32 R25, R29, 0x10, RZ ;  /* 0x000000101d198819 */ /* 0x000fe400000006ff */
        /* <DEDUP_REMOVED lines=10> */
[----:B------:R-:W-:Y:S01]  /*7370*/  @!P0 SHF.L.U32 R16, R51, 0x10, RZ ;  /* 0x0000001033108819 */ /* 0x000fe200000006ff */
[----:B------:R-:W-:Y:S01]  /*7380*/  @!P0 FMUL.FTZ R0, R27, R30 ;  /* 0x0000001e1b008220 */ /* 0x000fe20000410000 */
[----:B------:R-:W-:Y:S01]  /*7390*/  @!P0 LOP3.LUT R14, R51, 0xffff0000, RZ, 0xc0, !PT ;  /* 0xffff0000330e8812 */ /* 0x000fe200078ec0ff */
[----:B------:R-:W-:Y:S01]  /*73a0*/  @!P2 FADD.FTZ R28, -R28, -RZ ;  /* 0x800000ff1c1ca221 */ /* 0x000fe20000010100 */
[----:B------:R-:W-:Y:S01]  /*73b0*/  @!P0 LOP3.LUT R34, R40, 0xffff0000, RZ, 0xc0, !PT ;  /* 0xffff000028228812 */ /* 0x000fe200078ec0ff */
[----:B------:R-:W-:Y:S01]  /*73c0*/  @!P0 FFMA.FTZ R0, R33, R32, R0 ;  /* 0x0000002021008223 */ /* 0x000fe20000010000 */
[----:B------:R-:W-:Y:S01]  /*73d0*/  @!P0 LOP3.LUT R33, R44, 0xffff0000, RZ, 0xc0, !PT ;  /* 0xffff00002c218812 */ /* 0x000fe200078ec0ff */
[----:B------:R-:W-:Y:S01]  /*73e0*/  IMAD R49, R219, 0x180, RZ ;  /* 0x00000180db317824 */ /* 0x000fe200078e02ff */
[----:B------:R-:W-:Y:S01]  /*73f0*/  @!P0 SHF.L.U32 R35, R41, 0x10, RZ ;  /* 0x0000001029238819 */ /* 0x000fe200000006ff */
[----:B------:R-:W-:Y:S01]  /*7400*/  @!P0 FMUL.FTZ R2, R26, R31 ;  /* 0x0000001f1a028220 */ /* 0x000fe20000410000 */
[----:B------:R-:W-:Y:S01]  /*7410*/  @!P0 SHF.L.U32 R32, R45, 0x10, RZ ;  /* 0x000000102d208819 */ /* 0x000fe200000006ff */
[----:B------:R-:W-:Y:S01]  /*7420*/  @!P2 FADD.FTZ R29, -R29, -RZ ;  /* 0x800000ff1d1da221 */ /* 0x000fe20000010100 */
[----:B------:R-:W-:Y:S01]  /*7430*/  @!P0 LOP3.LUT R36, R41, 0xffff0000, RZ, 0xc0, !PT ;  /* 0xffff000029248812 */ /* 0x000fe200078ec0ff */
[----:B------:R-:W-:Y:S01]  /*7440*/  @!P0 FMUL.FTZ R3, R25, R28 ;  /* 0x0000001c19038220 */ /* 0x000fe20000410000 */
[----:B------:R-:W-:Y:S01]  /*7450*/  @!P0 SHF.L.U32 R39, R42, 0x10, RZ ;  /* 0x000000102a278819 */ /* 0x000fe200000006ff */
        /* <DEDUP_REMOVED lines=32> */
.L_x_2848:
[----:B------:R-:W-:Y:S05]  /*7660*/  BSYNC.RECONVERGENT B0 ;  /* 0x0000000000007941 */ /* 0x000fea0003800200 */
.L_x_2847:
[----:B------:R-:W5:Y:S02]  /*7670*/  LD.E R3, desc[UR4][R150.64+0xd0] ;  /* 0x0000d00496037980 */ /* 0x000f64000c101900 */
[----:B-----5:R-:W-:Y:S05]  /*7680*/  IMAD.U32 R3, R3, -0x80, RZ ;  /* 0xffffff8003037824 */ /* 0x020fea00078e00ff */
[C---:B------:R-:W-:Y:S02]  /*7690*/  LEA R90, P1, R3.reuse, R90, 0x1 ;  /* 0x0000005a035a7211 */ /* 0x040fe400078208ff */
[C---:B------:R-:W-:Y:S02]  /*76a0*/  LEA R88, P0, R3.reuse, R88, 0x1 ;  /* 0x0000005803587211 */ /* 0x040fe400078008ff */
[C---:B------:R-:W-:Y:S02]  /*76b0*/  LEA.HI.X.SX32 R91, R3.reuse, R91, 0x1, P1 ;  /* 0x0000005b035b7211 */ /* 0x040fe400008f0eff */
[----:B------:R-:W-:Y:S09]  /*76c0*/  LEA.HI.X.SX32 R89, R3, R89, 0x1, P0 ;  /* 0x0000005903597211 */ /* 0x000ff200000f0eff */
.L_x_2815:
[----:B------:R-:W-:Y:S05]  /*76d0*/  BSYNC.RECONVERGENT B1 ;  /* 0x0000000000017941 */ /* 0x000fea0003800200 */
.L_x_2813:
        /* <DEDUP_REMOVED lines=101> */
.L_x_2850:
[----:B------:R-:W-:Y:S05]  /*7d30*/  BSYNC.RECONVERGENT B0 ;  /* 0x0000000000007941 */ /* 0x000fea0003800200 */
.L_x_2849:
[----:B------:R-:W-:Y:S11]  /*7d40*/  ISETP.NE.AND P0, PT, R111, RZ, PT ;  /* 0x000000ff6f00720c */ /* 0x000ff60003f05270 */
[----:B------:R-:W-:Y:S02]  /*7d50*/  @!UPT UIADD3 URZ, UPT, UPT, URZ, URZ, URZ ;  /* 0x000000fffffff290 */ /* 0x000fe4000fffe0ff */
[----:B------:R-:W-:Y:S05]  /*7d60*/  @P0 BRA `(.L_x_2851) ;  /* 0xffffffa400640947 */ /* 0x000fea000383ffff */
.L_x_2812:
[----:B------:R-:W-:Y:S05]  /*7d70*/  WARPSYNC.ALL ;  /* 0x0000000000007948 */ /* 0x000fea0003800000 */
[----:B------:R-:W-:Y:S06]  /*7d80*/  BAR.SYNC.DEFER_BLOCKING 0x0 ;  /* 0x0000000000007b1d */ /* 0x000fec0000010000 */
[----:B----4-:R-:W2:Y:S01]  /*7d90*/  LD.E R21, desc[UR4][R150.64+0xd0] ;  /* 0x0000d00496157980 */ /* 0x010ea2000c101900 */
[----:B------:R-:W-:Y:S01]  /*7da0*/  BSSY.RECONVERGENT B2, `(.L_x_2852) ;  /* 0x0000149000027945 */ /* 0x000fe20003800200 */
[----:B--2---:R-:W-:-:S13]  /*7db0*/  ISETP.NE.AND P0, PT, R21, RZ, PT ;  /* 0x000000ff1500720c */ /* 0x004fda0003f05270 */
[----:B------:R-:W-:Y:S05]  /*7dc0*/  @P0 BRA `(.L_x_2853) ;  /* 0x00000000004c0947 */ /* 0x000fea0003800000 */
[----:B------:R-:W-:Y:S01]  /*7dd0*/  IMAD.IADD R3, R229, 0x1, -R228 ;  /* 0x00000001e5037824 */ /* 0x000fe200078e0ae4 */
[----:B------:R-:W-:Y:S01]  /*7de0*/  BSSY.RECONVERGENT B0, `(.L_x_2854) ;  /* 0x0000009000007945 */ /* 0x000fe20003800200 */
[----:B------:R-:W-:-:S03]  /*7df0*/  VIADD R24, R128, 0x20 ;  /* 0x0000002080187836 */ /* 0x000fc60000000000 */
[-C--:B------:R-:W-:Y:S02]  /*7e00*/  ISETP.GE.AND P1, PT, R128, R3.reuse, PT ;  /* 0x000000038000720c */ /* 0x080fe40003f26270 */
[----:B------:R-:W-:-:S11]  /*7e10*/  ISETP.GE.AND P0, PT, R24, R3, PT ;  /* 0x000000031800720c */ /* 0x000fd60003f06270 */
[----:B------:R-:W-:Y:S05]  /*7e20*/  @P1 BRA `(.L_x_2855) ;  /* 0x0000000000101947 */ /* 0x000fea0003800000 */
[----:B------:R-:W-:Y:S01]  /*7e30*/  @!PT LDS RZ, [RZ] ;  /* 0x00000000fffff984 */ /* 0x000fe20000000800 */
[----:B------:R-:W-:Y:S01]  /*7e40*/  @!PT LDS RZ, [RZ] ;  /* 0x00000000fffff984 */ /* 0x000fe20000000800 */
[----:B------:R-:W-:Y:S01]  /*7e50*/  @!PT LDS RZ, [RZ] ;  /* 0x00000000fffff984 */ /* 0x000fe20000000800 */
[----:B------:R1:W-:Y:S02]  /*7e60*/  LDGSTS.E.BYPASS.LTC128B.128 [R227], desc[UR4][R126.64] ;  /* 0x000000007ee37fae */ /* 0x0003e4000b981a04 */
.L_x_2855:
[----:B------:R-:W-:Y:S05]  /*7e70*/  BSYNC.RECONVERGENT B0 ;  /* 0x0000000000007941 */ /* 0x000fea0003800200 */
.L_x_2854:
        /* <DEDUP_REMOVED lines=8> */
.L_x_2853:
        /* <DEDUP_REMOVED lines=74> */
.L_x_2861:
[----:B------:R-:W-:Y:S05]  /*83a0*/  BSYNC.RECONVERGENT B0 ;  /* 0x0000000000007941 */ /* 0x000fea0003800200 */
.L_x_2860:
[----:B-----5:R1:W-:Y:S02]  /*83b0*/  STS.128 [R227], R8 ;  /* 0x00000008e3007388 */ /* 0x0203e40000000c00 */
.L_x_2859:
[----:B------:R-:W-:Y:S05]  /*83c0*/  BSYNC.RECONVERGENT B1 ;  /* 0x0000000000017941 */ /* 0x000fea0003800200 */
.L_x_2858:
[----:B------:R-:W-:-:S04]  /*83d0*/  IADD3 R24, PT, PT, R128, 0x20, RZ ;  /* 0x0000002080187810 */ /* 0x000fc80007ffe0ff */
[----:B------:R-:W-:-:S13]  /*83e0*/  ISETP.GE.AND P0, PT, R24, R7, PT ;  /* 0x000000071800720c */ /* 0x000fda0003f06270 */
[----:B------:R-:W-:Y:S05]  /*83f0*/  @P0 BRA `(.L_x_2856) ;  /* 0x0000000c008c0947 */ /* 0x000fea0003800000 */
[----:B-1----:R-:W-:-:S04]  /*8400*/  LEA R8, P0, R68, R126, 0x1 ;  /* 0x0000007e44087211 */ /* 0x002fc800078008ff */
[----:B------:R-:W-:-:S06]  /*8410*/  LEA.HI.X R9, R68, R127, R69, 0x1, P0 ;  /* 0x0000007f44097211 */ /* 0x000fcc00000f0c45 */
[----:B------:R-:W5:Y:S01]  /*8420*/  LD.E.128 R8, desc[UR4][R8.64] ;  /* 0x0000000408087980 */ /* 0x000f62000c101d00 */
[----:B------:R-:W-:Y:S01]  /*8430*/  ISETP.GE.AND P0, PT, R148, R21, PT ;  /* 0x000000159400720c */ /* 0x000fe20003f06270 */
[----:B------:R-:W-:-:S12]  /*8440*/  BSSY.RECONVERGENT B0, `(.L_x_2862) ;  /* 0x0000029000007945 */ /* 0x000fd80003800200 */
[----:B------:R-:W-:Y:S05]  /*8450*/  @P0 BRA `(.L_x_2863) ;  /* 0x00000000009c0947 */ /* 0x000fea0003800000 */
[----:B------:R-:W2:Y:S04]  /*8460*/  LD.E.64 R2, desc[UR4][R26.64] ;  /* 0x000000041a027980 */ /* 0x000ea8000c101b00 */
[----:B------:R-:W3:Y:S01]  /*8470*/  LD.E.64 R4, desc[UR4][R22.64] ;  /* 0x0000000416047980 */ /* 0x000ee2000c101b00 */
        /* <DEDUP_REMOVED lines=8> */
[----:B--2---:R-:W-:Y:S02]  /*8500*/  LOP3.LUT R11, R2, 0xffff0000, RZ, 0xc0, !PT ;  /* 0xffff0000020b7812 */ /* 0x004fe400078ec0ff */
[C---:B------:R-:W-:Y:S01]  /*8510*/  LOP3.LUT R8, R3.reuse, 0xffff0000, RZ, 0xc0, !PT ;  /* 0xffff000003087812 */ /* 0x040fe200078ec0ff */
[----:B------:R-:W-:Y:S01]  /*8520*/  IMAD.U32 R3, R3, 0x10000, RZ ;  /* 0x0001000003037824 */ /* 0x000fe200078e00ff */
        /* <DEDUP_REMOVED lines=26> */
.L_x_2863:
[----:B------:R-:W-:Y:S05]  /*86d0*/  BSYNC.RECONVERGENT B0 ;  /* 0x0000000000007941 */ /* 0x000fea0003800200 */
.L_x_2862:
[----:B-----5:R2:W-:Y:S01]  /*86e0*/  STS.128 [R227+0x800], R8 ;  /* 0x00080008e3007388 */ /* 0x0205e20000000c00 */
[----:B------:R-:W-:Y:S05]  /*86f0*/  BRA `(.L_x_2856) ;  /* 0x0000000800cc7947 */ /* 0x000fea0003800000 */
.L_x_2857:
        /* <DEDUP_REMOVED lines=20> */
[----:B-----5:R-:W-:-:S04]  /*8840*/  IADD3 R4, P1, PT, R38, R11, RZ ;  /* 0x0000000b26047210 */ /* 0x020fc80007f3e0ff */
[----:B------:R-:W-:Y:S01]  /*8850*/  IADD3.X R5, PT, PT, R39, R9, RZ, P1, !PT ;  /* 0x0000000927057210 */ /* 0x000fe20000ffe4ff */
[----:B-1----:R-:W-:Y:S01]  /*8860*/  IMAD.WIDE R12, R25, 0x2, R12 ;  /* 0x00000002190c7825 */ /* 0x002fe200078e020c */
[----:B------:R-:W-:-:S04]  /*8870*/  IADD3 R8, P1, PT, R40, R11, RZ ;  /* 0x0000000b28087210 */ /* 0x000fc80007f3e0ff */
[----:B------:R-:W2:Y:S01]  /*8880*/  LD.E.128 R4, desc[UR4][R4.64] ;  /* 0x0000000404047980 */ /* 0x000ea2000c101d00 */
[----:B------:R-:W-:-:S03]  /*8890*/  IMAD.X R9, R41, 0x1, R9, P1 ;  /* 0x0000000129097824 */ /* 0x000fc600008e0609 */
[----:B------:R-:W3:Y:S04]  /*88a0*/  LD.E.128 R12, desc[UR4][R12.64] ;  /* 0x000000040c0c7980 */ /* 0x000ee8000c101d00 */
[----:B------:R-:W4:Y:S01]  /*88b0*/  LD.E.128 R8, desc[UR4][R8.64] ;  /* 0x0000000408087980 */ /* 0x000f22000c101d00 */
[C---:B------:R-:W-:Y:S01]  /*88c0*/  SHF.L.U32 R24, R16.reuse, 0x10, RZ ;  /* 0x0000001010187819 */ /* 0x040fe200000006ff */
        /* <DEDUP_REMOVED lines=61> */
.L_x_2867:
[----:B------:R-:W-:Y:S05]  /*8ca0*/  BSYNC.RECONVERGENT B0 ;  /* 0x0000000000007941 */ /* 0x000fea0003800200 */
.L_x_2866:
[----:B-----5:R2:W-:Y:S02]  /*8cb0*/  STS.128 [R227], R16 ;  /* 0x00000010e3007388 */ /* 0x0205e40000000c00 */
.L_x_2865:
[----:B------:R-:W-:Y:S05]  /*8cc0*/  BSYNC.RECONVERGENT B1 ;  /* 0x0000000000017941 */ /* 0x000fea0003800200 */
.L_x_2864:
[----:B------:R-:W-:-:S04]  /*8cd0*/  IADD3 R24, PT, PT, R128, 0x20, RZ ;  /* 0x0000002080187810 */ /* 0x000fc80007ffe0ff */
[----:B------:R-:W-:-:S13]  /*8ce0*/  ISETP.GE.AND P1, PT, R24, R3, PT ;  /* 0x000000031800720c */ /* 0x000fda0003f26270 */
        /* <DEDUP_REMOVED lines=8> */
[----:B---3--:R-:W-:Y:S01]  /*8d70*/  IMAD.WIDE R10, R25, 0x2, R10 ;  /* 0x00000002190a7825 */ /* 0x008fe200078e020a */
[----:B------:R-:W-:Y:S02]  /*8d80*/  SEL R9, R22, RZ, P0 ;  /* 0x000000ff16097207 */ /* 0x000fe40000000000 */
[----:B------:R-:W-:-:S04]  /*8d90*/  IADD3 R2, P1, PT, R3, R2, RZ ;  /* 0x0000000203027210 */ /* 0x000fc80007f3e0ff */
[----:B------:R-:W-:Y:S01]  /*8da0*/  SHF.L.U32 R3, R2, 0x1, RZ ;  /* 0x0000000102037819 */ /* 0x000fe200000006ff */
[----:B------:R-:W-:-:S03]  /*8db0*/  IMAD.X R9, R9, 0x1, R0, P1 ;  /* 0x0000000109097824 */ /* 0x000fc600008e0600 */
[-C--:B-1---5:R-:W-:Y:S02]  /*8dc0*/  IADD3 R12, P1, PT, R38, R3.reuse, RZ ;  /* 0x00000003260c7210 */ /* 0x0a2fe40007f3e0ff */
[----:B--2---:R-:W-:Y:S02]  /*8dd0*/  SHF.L.U64.HI R17, R2, 0x1, R9 ;  /* 0x0000000102117819 */ /* 0x004fe40000010209 */
[----:B------:R-:W2:Y:S03]  /*8de0*/  LD.E.128 R8, desc[UR4][R10.64] ;  /* 0x000000040a087980 */ /* 0x000ea6000c101d00 */
[----:B------:R-:W-:Y:S01]  /*8df0*/  IMAD.X R13, R39, 0x1, R17, P1 ;  /* 0x00000001270d7824 */ /* 0x000fe200008e0611 */
[----:B------:R-:W-:-:S05]  /*8e00*/  IADD3 R16, P1, PT, R40, R3, RZ ;  /* 0x0000000328107210 */ /* 0x000fca0007f3e0ff */
[----:B------:R-:W3:Y:S01]  /*8e10*/  LD.E.128 R12, desc[UR4][R12.64] ;  /* 0x000000040c0c7980 */ /* 0x000ee2000c101d00 */
[----:B------:R-:W-:-:S06]  /*8e20*/  IADD3.X R17, PT, PT, R41, R17, RZ, P1, !PT ;  /* 0x0000001129117210 */ /* 0x000fcc0000ffe4ff */
[----:B------:R-:W4:Y:S01]  /*8e30*/  LD.E.128 R16, desc[UR4][R16.64] ;  /* 0x0000000410107980 */ /* 0x000f22000c101d00 */
[C---:B------:R-:W-:Y:S01]  /*8e40*/  LOP3.LUT R0, R5.reuse, 0xffff0000, RZ, 0xc0, !PT ;  /* 0xffff000005007812 */ /* 0x040fe200078ec0ff */
        /* <DEDUP_REMOVED lines=60> */
.L_x_2869:
[----:B------:R-:W-:Y:S05]  /*9210*/  BSYNC.RECONVERGENT B0 ;  /* 0x0000000000007941 */ /* 0x000fea0003800200 */
.L_x_2868:
[----:B-----5:R4:W-:Y:S02]  /*9220*/  STS.128 [R227+0x800], R4 ;  /* 0x00080004e3007388 */ /* 0x0209e40000000c00 */
.L_x_2856:
[----:B------:R-:W-:Y:S05]  /*9230*/  BSYNC.RECONVERGENT B2 ;  /* 0x0000000000027941 */ /* 0x000fea0003800200 */
.L_x_2852:
[----:B--2---:R-:W-:Y:S01]  /*9240*/  IMAD.IADD R3, R63, 0x1, -R66 ;  /* 0x000000013f037824 */ /* 0x004fe200078e0a42 */
[----:B-1-3--:R-:W-:Y:S01]  /*9250*/  LEA R10, P0, R64, R220, 0x1 ;  /* 0x000000dc400a7211 */ /* 0x00afe200078008ff */
[C---:B------:R-:W-:Y:S01]  /*9260*/  VIADD R8, R128.reuse, 0x40 ;  /* 0x0000004080087836 */ /* 0x040fe20000000000 */
[----:B------:R-:W1:Y:S01]  /*9270*/  S2R R213, SR_TID.X ;  /* 0x0000000000d57919 */ /* 0x000e620000002100 */
[C---:B----4-:R-:W-:Y:S01]  /*9280*/  VIADD R6, R128.reuse, 0x80 ;  /* 0x0000008080067836 */ /* 0x050fe20000000000 */
[CC--:B------:R-:W-:Y:S01]  /*9290*/  ISETP.GE.AND P6, PT, R128.reuse, R3.reuse, PT ;  /* 0x000000038000720c */ /* 0x0c0fe20003fc6270 */
[----:B------:R-:W-:Y:S01]  /*92a0*/  VIADD R0, R128, 0x60 ;  /* 0x0000006080007836 */ /* 0x000fe20000000000 */
[-C--:B------:R-:W-:Y:S01]  /*92b0*/  ISETP.GE.AND P4, PT, R24, R3.reuse, PT ;  /* 0x000000031800720c */ /* 0x080fe20003f86270 */
[----:B------:R-:W-:Y:S01]  /*92c0*/  VIADD R4, R128, 0xc0 ;  /* 0x000000c080047836 */ /* 0x000fe20000000000 */
[----:B------:R-:W-:Y:S01]  /*92d0*/  ISETP.GE.AND P5, PT, R8, R3, PT ;  /* 0x000000030800720c */ /* 0x000fe20003fa6270 */
[----:B------:R-:W-:Y:S01]  /*92e0*/  VIADD R2, R128, 0xe0 ;  /* 0x000000e080027836 */ /* 0x000fe20000000000 */
[----:B------:R-:W-:Y:S01]  /*92f0*/  LEA.HI.X R11, R64, R221, R67, 0x1, P0 ;  /* 0x000000dd400b7211 */ /* 0x000fe200000f0c43 */
[----:B------:R-:W-:Y:S01]  /*9300*/  VIADD R128, R128, 0xa0 ;  /* 0x000000a080807836 */ /* 0x000fe20000000000 */
[-C--:B------:R-:W-:Y:S01]  /*9310*/  ISETP.GE.AND P2, PT, R6, R3.reuse, PT ;  /* 0x000000030600720c */ /* 0x080fe20003f46270 */
[----:B------:R-:W2:Y:S01]  /*9320*/  S2UR UR6, SR_CgaCtaId ;  /* 0x00000000000679c3 */ /* 0x000ea20000008800 */
[-C--:B------:R-:W-:Y:S01]  /*9330*/  ISETP.GE.AND P1, PT, R4, R3.reuse, PT ;  /* 0x000000030400720c */ /* 0x080fe20003f26270 */
[----:B------:R-:W-:Y:S01]  /*9340*/  UMOV UR7, 0x400 ;  /* 0x0000040000077882 */ /* 0x000fe20000000000 */
[----:B------:R-:W-:Y:S01]  /*9350*/  ISETP.GE.AND P0, PT, R2, R3, PT ;  /* 0x000000030200720c */ /* 0x000fe20003f06270 */
[----:B------:R-:W-:Y:S01]  /*9360*/  @!PT LDS RZ, [RZ] ;  /* 0x00000000fffff984 */ /* 0x000fe20000000800 */
[----:B------:R-:W-:Y:S01]  /*9370*/  @!PT LDS RZ, [RZ] ;  /* 0x00000000fffff984 */ /* 0x000fe20000000800 */
[----:B------:R-:W-:Y:S01]  /*9380*/  @!PT LDS RZ, [RZ] ;  /* 0x00000000fffff984 */ /* 0x000fe20000000800 */
[----:B------:R-:W-:Y:S01]  /*9390*/  @!P6 LDGSTS.E.BYPASS.LTC128B.128 [R227+0x1000], desc[UR4][R220.64] ;  /* 0x01000000dce3efae */ /* 0x000fe2000b981a04 */
[----:B------:R-:W-:Y:S01]  /*93a0*/  IMAD.MOV.U32 R53, RZ, RZ, 0x20 ;  /* 0x00000020ff357424 */ /* 0x000fe200078e00ff */
[----:B------:R-:W-:Y:S01]  /*93b0*/  BSSY.RECONVERGENT B1, `(.L_x_2870) ;  /* 0x000025a000017945 */ /* 0x000fe20003800200 */
[----:B------:R-:W-:Y:S01]  /*93c0*/  VIADD R231, R61, 0xffffff00 ;  /* 0xffffff003de77836 */ /* 0x000fe20000000000 */
[----:B------:R3:W-:Y:S01]  /*93d0*/  @!P4 LDGSTS.E.BYPASS.LTC128B.128 [R227+0x1800], desc[UR4][R10.64] ;  /* 0x018000000ae3cfae */ /* 0x0007e2000b981a04 */
[----:B------:R-:W-:-:S02]  /*93e0*/  @!P5 LEA R22, P3, R218, R10, 0x6 ;  /* 0x0000000ada16d211 */ /* 0x000fc400078630ff */
[----:B------:R-:W-:Y:S01]  /*93f0*/  ISETP.GE.AND P4, PT, R0, R3, PT ;  /* 0x000000030000720c */ /* 0x000fe20003f86270 */
[--C-:B------:R-:W-:Y:S01]  /*9400*/  @!P2 IMAD.MOV.U32 R16, RZ, RZ, R10.reuse ;  /* 0x000000ffff10a224 */ /* 0x100fe200078e000a */
[----:B------:R-:W-:Y:S01]  /*9410*/  @!P5 LEA.HI.X R23, R218, R11, R219, 0x6, P3 ;  /* 0x0000000bda17d211 */ /* 0x000fe200018f34db */
[--C-:B------:R-:W-:Y:S01]  /*9420*/  @!P2 IMAD.MOV.U32 R17, RZ, RZ, R11.reuse ;  /* 0x000000ffff11a224 */ /* 0x100fe200078e000b */
[----:B------:R-:W-:Y:S01]  /*9430*/  ISETP.GE.AND P3, PT, R128, R3, PT ;  /* 0x000000038000720c */ /* 0x000fe20003f66270 */
[--C-:B------:R-:W-:Y:S02]  /*9440*/  @!P1 IMAD.MOV.U32 R14, RZ, RZ, R10.reuse ;  /* 0x000000ffff0e9224 */ /* 0x100fe400078e000a */
[----:B------:R-:W-:Y:S01]  /*9450*/  @!P5 LDGSTS.E.BYPASS.LTC128B.128 [R227+0x2000], desc[UR4][R22.64] ;  /* 0x0200000016e3dfae */ /* 0x000fe2000b981a04 */
[----:B------:R-:W-:Y:S02]  /*9460*/  @!P1 IMAD.MOV.U32 R15, RZ, RZ, R11 ;  /* 0x000000ffff0f9224 */ /* 0x000fe400078e000b */
[----:B------:R-:W-:Y:S01]  /*9470*/  @!P0 IMAD.MOV.U32 R12, RZ, RZ, R10 ;  /* 0x000000ffff0c8224 */ /* 0x000fe200078e000a */
[----:B-1----:R-:W-:Y:S01]  /*9480*/  SHF.R.U32.HI R214, RZ, 0x1, R213 ;  /* 0x00000001ffd67819 */ /* 0x002fe200000116d5 */
[----:B------:R-:W-:Y:S01]  /*9490*/  @!P0 IMAD.MOV.U32 R13, RZ, RZ, R11 ;  /* 0x000000ffff0d8224 */ /* 0x000fe200078e000b */
[C---:B------:R-:W-:Y:S01]  /*94a0*/  @!P4 LEA R18, P5, R218.reuse, R10, 0x7 ;  /* 0x0000000ada12c211 */ /* 0x040fe200078a38ff */
[----:B------:R-:W-:Y:S01]  /*94b0*/  @!P2 IMAD R9, R219, 0xc0, RZ ;  /* 0x000000c0db09a824 */ /* 0x000fe200078e02ff */
[----:B--2---:R-:W-:Y:S01]  /*94c0*/  ULEA UR6, UR6, UR7, 0x18 ;  /* 0x0000000706067291 */ /* 0x004fe2000f8ec0ff */
[C---:B------:R-:W-:Y:S01]  /*94d0*/  @!P2 IMAD.WIDE.U32 R16, R218.reuse, 0xc0, R16 ;  /* 0x000000c0da10a825 */ /* 0x040fe200078e0010 */
[----:B------:R-:W-:-:S02]  /*94e0*/  @!P4 LEA.HI.X R19, R218, R11, R219, 0x7, P5 ;  /* 0x0000000bda13c211 */ /* 0x000fc400028f3cdb */
[C---:B------:R-:W-:Y:S01]  /*94f0*/  @!P3 LEA R20, P5, R218.reuse, R10, 0x8 ;  /* 0x0000000ada14b211 */ /* 0x040fe200078a40ff */
[C---:B------:R-:W-:Y:S02]  /*9500*/  @!P1 IMAD R7, R219.reuse, 0x140, RZ ;  /* 0x00000140db079824 */ /* 0x040fe400078e02ff */
[C---:B------:R-:W-:Y:S01]  /*9510*/  @!P1 IMAD.WIDE.U32 R14, R218.reuse, 0x140, R14 ;  /* 0x00000140da0e9825 */ /* 0x040fe200078e000e */
[----:B------:R-:W-:Y:S01]  /*9520*/  @!P3 LEA.HI.X R21, R218, R11, R219, 0x8, P5 ;  /* 0x0000000bda15b211 */ /* 0x000fe200028f44db */
[----:B------:R-:W-:Y:S01]  /*9530*/  @!P4 LDGSTS.E.BYPASS.LTC128B.128 [R227+0x2800], desc[UR4][R18.64] ;  /* 0x0280000012e3cfae */ /* 0x000fe2000b981a04 */
[-C--:B------:R-:W-:Y:S01]  /*9540*/  ISETP.GE.AND P5, PT, R8, R3.reuse, PT ;  /* 0x000000030800720c */ /* 0x080fe20003fa6270 */
[----:B------:R-:W-:Y:S01]  /*9550*/  @!P0 IMAD R5, R219, 0x180, RZ ;  /* 0x00000180db058824 */ /* 0x000fe200078e02ff */
[----:B------:R-:W-:Y:S01]  /*9560*/  ISETP.GE.AND P4, PT, R0, R3, PT ;  /* 0x000000030000720c */ /* 0x000fe20003f86270 */
[----:B------:R-:W-:-:S04]  /*9570*/  @!P0 IMAD.WIDE.U32 R12, R218, 0x180, R12 ;  /* 0x00000180da0c8825 */ /* 0x000fc800078e000c */
[----:B------:R-:W-:Y:S01]  /*9580*/  @!P2 IMAD.IADD R17, R9, 0x1, R17 ;  /* 0x000000010911a824 */ /* 0x000fe200078e0211 */
[----:B------:R-:W-:Y:S01]  /*9590*/  LOP3.LUT R9, R214, 0x8, RZ, 0xc0, !PT ;  /* 0x00000008d6097812 */ /* 0x000fe200078ec0ff */
[----:B------:R-:W-:Y:S02]  /*95a0*/  @!P1 IMAD.IADD R15, R7, 0x1, R15 ;  /* 0x00000001070f9824 */ /* 0x000fe400078e020f */
[----:B------:R-:W-:Y:S01]  /*95b0*/  @!P0 IMAD.IADD R13, R5, 0x1, R13 ;  /* 0x00000001050d8824 */ /* 0x000fe200078e020d */
[----:B------:R1:W-:Y:S01]  /*95c0*/  @!P2 LDGSTS.E.BYPASS.LTC128B.128 [R227+0x3000], desc[UR4][R16.64] ;  /* 0x0300000010e3afae */ /* 0x0003e2000b981a04 */
[-C--:B------:R-:W-:Y:S01]  /*95d0*/  ISETP.GE.AND P2, PT, R6, R3.reuse, PT ;  /* 0x000000030600720c */ /* 0x080fe20003f46270 */
[C---:B------:R-:W-:Y:S02]  /*95e0*/  IMAD.SHL.U32 R215, R213.reuse, 0x10, RZ ;  /* 0x00000010d5d77824 */ /* 0x040fe400078e00ff */
[----:B------:R-:W-:Y:S01]  /*95f0*/  @!P3 LDGSTS.E.BYPASS.LTC128B.128 [R227+0x3800], desc[UR4][R20.64] ;  /* 0x0380000014e3bfae */ /* 0x000fe2000b981a04 */
[C---:B------:R-:W-:Y:S01]  /*9600*/  IMAD.SHL.U32 R160, R213.reuse, 0x20, RZ ;  /* 0x00000020d5a07824 */ /* 0x040fe200078e00ff */
[-C--:B------:R-:W-:Y:S01]  /*9610*/  ISETP.GE.AND P3, PT, R128, R3.reuse, PT ;  /* 0x000000038000720c */ /* 0x080fe20003f66270 */
[----:B------:R-:W-:Y:S01]  /*9620*/  IMAD.SHL.U32 R212, R213, 0x4, RZ ;  /* 0x00000004d5d47824 */ /* 0x000fe200078e00ff */
[----:B------:R-:W-:Y:S01]  /*9630*/  @!P1 LDGSTS.E.BYPASS.LTC128B.128 [R227+0x4000], desc[UR4][R14.64] ;  /* 0x040000000ee39fae */ /* 0x000fe2000b981a04 */
[----:B------:R-:W-:-:S02]  /*9640*/  ISETP.GE.AND P1, PT, R24, R3, PT ;  /* 0x000000031800720c */ /* 0x000fc40003f26270 */
[----:B------:R-:W-:Y:S01]  /*9650*/  LOP3.LUT R7, R215, 0x100, RZ, 0xc0, !PT ;  /* 0x00000100d7077812 */ /* 0x000fe200078ec0ff */
[----:B------:R2:W-:Y:S01]  /*9660*/  @!P0 LDGSTS.E.BYPASS.LTC128B.128 [R227+0x4800], desc[UR4][R12.64] ;  /* 0x048000000ce38fae */ /* 0x0005e2000b981a04 */
[----:B------:R-:W-:Y:S02]  /*9670*/  P2R R5, PR, RZ, 0x2 ;  /* 0x00000002ff057803 */ /* 0x000fe40000000000 */
[----:B------:R-:W-:Y:S01]  /*9680*/  ISETP.GE.AND P1, PT, R4, R3, PT ;  /* 0x000000030400720c */ /* 0x000fe20003f26270 */
[----:B------:R-:W0:Y:S01]  /*9690*/  LDGDEPBAR ;  /* 0x00000000000079af */ /* 0x000e220000000000 */
[----:B---3--:R-:W-:Y:S01]  /*96a0*/  LEA R10, P0, R62, R222, 0x1 ;  /* 0x000000de3e0a7211 */ /* 0x008fe200078008ff */
[----:B------:R-:W-:Y:S01]  /*96b0*/  @!P2 IMAD R4, R55, 0xc0, RZ ;  /* 0x000000c03704a824 */ /* 0x000fe200078e02ff */
[----:B------:R-:W-:Y:S02]  /*96c0*/  LOP3.LUT R52, R212, 0x18, RZ, 0xc0, !PT ;  /* 0x00000018d4347812 */ /* 0x000fe400078ec0ff */
[----:B------:R-:W-:-:S02]  /*96d0*/  LEA.HI.X R11, R62, R223, R65, 0x1, P0 ;  /* 0x000000df3e0b7211 */ /* 0x000fc400000f0c41 */
[----:B------:R-:W-:Y:S02]  /*96e0*/  ISETP.GE.AND P0, PT, R2, R3, PT ;  /* 0x000000030200720c */ /* 0x000fe40003f06270 */
[----:B------:R-:W-:Y:S02]  /*96f0*/  LOP3.LUT R7, R7, 0x20, R160, 0xf8, !PT ;  /* 0x0000002007077812 */ /* 0x000fe400078ef8a0 */
[----:B------:R-:W-:Y:S01]  /*9700*/  LOP3.LUT R215, R215, 0x3e00, RZ, 0xc0, !PT ;  /* 0x00003e00d7d77812 */ /* 0x000fe200078ec0ff */
[----:B-1----:R-:W-:Y:S01]  /*9710*/  @!P1 IMAD.MOV.U32 R16, RZ, RZ, R10 ;  /* 0x000000ffff109224 */ /* 0x002fe200078e000a */
[----:B------:R-:W-:Y:S01]  /*9720*/  LOP3.LUT R9, R9, 0xc0, R160, 0xf8, !PT ;  /* 0x000000c009097812 */ /* 0x000fe200078ef8a0 */
[----:B------:R-:W-:Y:S02]  /*9730*/  @!P1 IMAD.MOV.U32 R17, RZ, RZ, R11 ;  /* 0x000000ffff119224 */ /* 0x000fe400078e000b */
[----:B------:R-:W-:Y:S02]  /*9740*/  @!P1 IMAD R3, R55, 0x140, RZ ;  /* 0x0000014037039824 */ /* 0x000fe400078e02ff */
[----:B------:R-:W-:-:S04]  /*9750*/  @!P1 IMAD.WIDE.U32 R16, R54, 0x140, R16 ;  /* 0x0000014036109825 */ /* 0x000fc800078e0010 */
[----:B------:R-:W-:Y:S01]  /*9760*/  @!P0 IMAD.MOV.U32 R18, RZ, RZ, R10 ;  /* 0x000000ffff128224 */ /* 0x000fe200078e000a */
[----:B--2---:R-:W-:Y:S01]  /*9770*/  LOP3.LUT R13, R213, 0x8, RZ, 0xc0, !PT ;  /* 0x00000008d50d7812 */ /* 0x004fe200078ec0ff */
[----:B------:R-:W-:-:S04]  /*9780*/  DEPBAR.LE SB0, 0x0 ;  /* 0x000080000000791a */ /* 0x000fc80000000000 */
[----:B------:R-:W-:Y:S01]  /*9790*/  BAR.SYNC.DEFER_BLOCKING 0x0 ;  /* 0x0000000000007b1d */ /* 0x000fe20000010000 */
[----:B------:R-:W-:Y:S01]  /*97a0*/  LOP3.LUT R2, R13, 0xc0, R160, 0xf8, !PT ;  /* 0x000000c00d027812 */ /* 0x000fe200078ef8a0 */
[----:B------:R-:W-:Y:S02]  /*97b0*/  @!P2 IMAD.MOV.U32 R12, RZ, RZ, R10 ;  /* 0x000000ffff0ca224 */ /* 0x000fe400078e000a */
[--C-:B------:R-:W-:Y:S01]  /*97c0*/  @!P2 IMAD.MOV.U32 R13, RZ, RZ, R11.reuse ;  /* 0x000000ffff0da224 */ /* 0x100fe200078e000b */
[----:B------:R-:W-:Y:S01]  /*97d0*/  LOP3.LUT R2, R7, R2, R52, 0xf6, !PT ;  /* 0x0000000207027212 */ /* 0x000fe200078ef634 */
[----:B------:R-:W-:Y:S01]  /*97e0*/  @!P0 IMAD.MOV.U32 R19, RZ, RZ, R11 ;  /* 0x000000ffff138224 */ /* 0x000fe200078e000b */
[----:B------:R-:W-:Y:S01]  /*97f0*/  LOP3.LUT R52, R9, R52, RZ, 0x3c, !PT ;  /* 0x0000003409347212 */ /* 0x000fe200078e3cff */
[----:B------:R-:W-:Y:S01]  /*9800*/  @!P1 IMAD.IADD R17, R3, 0x1, R17 ;  /* 0x0000000103119824 */ /* 0x000fe200078e0211 */
[----:B------:R-:W-:Y:S01]  /*9810*/  LOP3.LUT R3, R215, 0x20, R160, 0xf8, !PT ;  /* 0x00000020d7037812 */ /* 0x000fe200078ef8a0 */
[----:B------:R-:W-:Y:S01]  /*9820*/  @!P2 IMAD.WIDE.U32 R12, R54, 0xc0, R12 ;  /* 0x000000c0360ca825 */ /* 0x000fe200078e000c */
[----:B------:R-:W-:-:S02]  /*9830*/  LEA R2, R2, UR6, 0x1 ;  /* 0x0000000602027c11 */ /* 0x000fc4000f8e08ff */
[----:B------:R-:W-:Y:S01]  /*9840*/  LOP3.LUT R3, R3, 0x100, R160, 0xf8, !PT ;  /* 0x0000010003037812 */ /* 0x000fe200078ef8a0 */
[----:B------:R-:W-:Y:S02]  /*9850*/  @!P0 IMAD R0, R55, 0x180, RZ ;  /* 0x0000018037008824 */ /* 0x000fe400078e02ff */
[----:B------:R-:W-:-:S04]  /*9860*/  @!P0 IMAD.WIDE.U32 R18, R54, 0x180, R18 ;  /* 0x0000018036128825 */ /* 0x000fc800078e0012 */
[----:B------:R-:W-:Y:S01]  /*9870*/  @!P0 IMAD.IADD R19, R0, 0x1, R19 ;  /* 0x0000000100138824 */ /* 0x000fe200078e0213 */
[----:B------:R-:W-:Y:S01]  /*9880*/  LOP3.LUT R0, R3, R52, RZ, 0xfc, !PT ;  /* 0x0000003403007212 */ /* 0x000fe200078efcff */
[----:B------:R-:W-:Y:S01]  /*9890*/  @!PT LDS RZ, [RZ] ;  /* 0x00000000fffff984 */ /* 0x000fe20000000800 */
[----:B------:R-:W-:Y:S01]  /*98a0*/  @!PT LDS RZ, [RZ] ;  /* 0x00000000fffff984 */ /* 0x000fe20000000800 */
[----:B------:R-:W-:Y:S01]  /*98b0*/  @!PT LDS RZ, [RZ] ;  /* 0x00000000fffff984 */ /* 0x000fe20000000800 */
[----:B------:R-:W-:Y:S03]  /*98c0*/  @!P6 LDGSTS.E.BYPASS.LTC128B.128 [R227+0x5000], desc[UR4][R222.64] ;  /* 0x05000000dee3efae */ /* 0x000fe6000b981a04 */
[----:B------:R-:W-:Y:S01]  /*98d0*/  LEA R0, R0, UR6, 0x1 ;  /* 0x0000000600007c11 */ /* 0x000fe2000f8e08ff */
[----:B------:R-:W-:Y:S01]  /*98e0*/  @P6 STS.128 [R227+0x5000], RZ ;  /* 0x005000ffe3006388 */ /* 0x000fe20000000c00 */
[----:B------:R-:W-:Y:S01]  /*98f0*/  ISETP.NE.AND P6, PT, R5, RZ, PT ;  /* 0x000000ff0500720c */ /* 0x000fe20003fc5270 */
[----:B------:R-:W-:Y:S02]  /*9900*/  @!P2 IMAD.IADD R5, R4, 0x1, R13 ;  /* 0x000000010405a824 */ /* 0x000fe400078e020d */
[----:B------:R-:W-:-:S10]  /*9910*/  @!P2 IMAD.MOV.U32 R4, RZ, RZ, R12 ;  /* 0x000000ffff04a224 */ /* 0x000fd400078e000c */
[----:B------:R-:W-:Y:S04]  /*9920*/  @P6 STS.128 [R227+0x5800], RZ ;  /* 0x005800ffe3006388 */ /* 0x000fe80000000c00 */
[----:B------:R-:W-:Y:S01]  /*9930*/  @!PT LDS RZ, [RZ] ;  /* 0x00000000fffff984 */ /* 0x000fe20000000800 */
[----:B------:R-:W-:Y:S01]  /*9940*/  @!PT LDS RZ, [RZ] ;  /* 0x00000000fffff984 */ /* 0x000fe20000000800 */
[----:B------:R-:W-:Y:S01]  /*9950*/  @!PT LDS RZ, [RZ] ;  /* 0x00000000fffff984 */ /* 0x000fe20000000800 */
[----:B------:R1:W-:Y:S01]  /*9960*/  @!P6 LDGSTS.E.BYPASS.LTC128B.128 [R227+0x5800], desc[UR4][R10.64] ;  /* 0x058000000ae3efae */ /* 0x0003e2000b981a04 */
[----:B------:R-:W-:-:S03]  /*9970*/  @!P5 LEA R6, P6, R54, R10, 0x6 ;  /* 0x0000000a3606d211 */ /* 0x000fc600078c30ff */
[----:B------:R-:W-:Y:S01]  /*9980*/  @P5 STS.128 [R227+0x6000], RZ ;  /* 0x006000ffe3005388 */ /* 0x000fe20000000c00 */
[C---:B------:R-:W-:Y:S02]  /*9990*/  @!P5 LEA.HI.X R7, R54.reuse, R11, R55, 0x6, P6 ;  /* 0x0000000b3607d211 */ /* 0x040fe400030f3437 */
[----:B------:R-:W-:-:S03]  /*99a0*/  @!P4 LEA R8, P6, R54, R10, 0x7 ;  /* 0x0000000a3608c211 */ /* 0x000fc600078c38ff */
[----:B------:R-:W-:Y:S01]  /*99b0*/  @!PT LDS RZ, [RZ] ;  /* 0x00000000fffff984 */ /* 0x000fe20000000800 */
[----:B------:R-:W-:Y:S01]  /*99c0*/  @!PT LDS RZ, [RZ] ;  /* 0x00000000fffff984 */ /* 0x000fe20000000800 */
[----:B------:R-:W-:Y:S01]  /*99d0*/  @!PT LDS RZ, [RZ] ;  /* 0x00000000fffff984 */ /* 0x000fe20000000800 */
[----:B------:R-:W-:Y:S01]  /*99e0*/  @!P5 LDGSTS.E.BYPASS.LTC128B.128 [R227+0x6000], desc[UR4][R6.64] ;  /* 0x0600000006e3dfae */ /* 0x000fe2000b981a04 */
[----:B------:R-:W-:-:S03]  /*99f0*/  @!P4 LEA.HI.X R9, R54, R11, R55, 0x7, P6 ;  /* 0x0000000b3609c211 */ /* 0x000fc600030f3c37 */
        /* <DEDUP_REMOVED lines=9> */
[----:B------:R2:W-:Y:S01]  /*9a90*/  @!P2 LDGSTS.E.BYPASS.LTC128B.128 [R227+0x7000], desc[UR4][R4.64] ;  /* 0x0700000004e3afae */ /* 0x0005e2000b981a04 */
[----:B-1----:R-:W-:-:S03]  /*9aa0*/  @!P3 LEA R10, P5, R54, R10, 0x8 ;  /* 0x0000000a360ab211 */ /* 0x002fc600078a40ff */
[----:B------:R-:W-:Y:S01]  /*9ab0*/  @P3 STS.128 [R227+0x7800], RZ ;  /* 0x007800ffe3003388 */ /* 0x000fe20000000c00 */
        /* <DEDUP_REMOVED lines=15> */
[----:B------:R-:W-:-:S03]  /*9bb0*/  LOP3.LUT P0, RZ, R213, 0x4, RZ, 0xc0, !PT ;  /* 0x00000004d5ff7812 */ /* 0x000fc6000780c0ff */
[----:B------:R4:W-:Y:S01]  /*9bc0*/  LDSM.16.M88.4 R12, [R0] ;  /* 0x00000000000c783b */ /* 0x0009e20000000200 */
[----:B------:R-:W-:-:S03]  /*9bd0*/  SEL R53, R53, 0xffffffe0, !P0 ;  /* 0xffffffe035357807 */ /* 0x000fc60004000000 */
[----:B--2---:R-:W1:Y:S02]  /*9be0*/  LDSM.16.M88.4 R4, [R2+0x1000] ;  /* 0x001000000204783b */ /* 0x004e640000000200 */
[--C-:B------:R-:W-:Y:S02]  /*9bf0*/  IMAD.IADD R156, R0, 0x1, R53.reuse ;  /* 0x00000001009c7824 */ /* 0x100fe400078e0235 */
[----:B------:R-:W2:Y:S04]  /*9c00*/  LDSM.16.M88.4 R132, [R2+0x1400] ;  /* 0x001400000284783b */ /* 0x000ea80000000200 */
[----:B------:R-:W3:Y:S04]  /*9c10*/  LDSM.16.M88.4 R124, [R2+0x1800] ;  /* 0x00180000027c783b */ /* 0x000ee80000000200 */
[----:B------:R-:W3:Y:S04]  /*9c20*/  LDSM.16.M88.4 R116, [R2+0x1c00] ;  /* 0x001c00000274783b */ /* 0x000ee80000000200 */
[----:B------:R-:W3:Y:S01]  /*9c30*/  LDSM.16.M88.4 R108, [R2+0x2000] ;  /* 0x00200000026c783b */ /* 0x000ee20000000200 */
[----:B----4-:R-:W-:-:S03]  /*9c40*/  IMAD.IADD R0, R2, 0x1, R53 ;  /* 0x0000000102007824 */ /* 0x010fc600078e0235 */
[----:B------:R-:W4:Y:S04]  /*9c50*/  LDSM.16.M88.4 R100, [R2+0x2400] ;  /* 0x002400000264783b */ /* 0x000f280000000200 */
[----:B------:R-:W4:Y:S04]  /*9c60*/  LDSM.16.M88.4 R92, [R2+0x2800] ;  /* 0x00280000025c783b */ /* 0x000f280000000200 */
[----:B------:R-:W4:Y:S04]  /*9c70*/  LDSM.16.M88.4 R84, [R2+0x2c00] ;  /* 0x002c00000254783b */ /* 0x000f280000000200 */
[----:B------:R-:W4:Y:S04]  /*9c80*/  LDSM.16.M88.4 R76, [R2+0x3000] ;  /* 0x00300000024c783b */ /* 0x000f280000000200 */
[----:B------:R-:W4:Y:S04]  /*9c90*/  LDSM.16.M88.4 R68, [R2+0x3400] ;  /* 0x003400000244783b */ /* 0x000f280000000200 */
[----:B------:R-:W4:Y:S01]  /*9ca0*/  LDSM.16.M88.4 R56, [R2+0x3800] ;  /* 0x003800000238783b */ /* 0x000f220000000200 */
[C---:B-1----:R-:W-:Y:S03]  /*9cb0*/  HMMA.16816.F32.BF16 R8, R12.reuse, R4, RZ ;  /* 0x000000040c08723c */ /* 0x042fe600000418ff */
[----:B------:R-:W1:Y:S04]  /*9cc0*/  LDSM.16.M88.4 R44, [R2+0x3c00] ;  /* 0x003c0000022c783b */ /* 0x000e680000000200 */
[----:B-----5:R-:W1:Y:S01]  /*9cd0*/  LDSM.16.M88.4 R36, [R2+0x4000] ;  /* 0x004000000224783b */ /* 0x020e620000000200 */
[C---:B--2---:R-:W-:Y:S03]  /*9ce0*/  HMMA.16816.F32.BF16 R136, R12.reuse, R132, RZ ;  /* 0x000000840c88723c */ /* 0x044fe600000418ff */
[----:B------:R-:W2:Y:S04]  /*9cf0*/  LDSM.16.M88.4 R28, [R2+0x4400] ;  /* 0x00440000021c783b */ /* 0x000ea80000000200 */
[----:B------:R-:W2:Y:S01]  /*9d00*/  LDSM.16.M88.4 R20, [R2+0x4800] ;  /* 0x004800000214783b */ /* 0x000ea20000000200 */
[C---:B---3--:R-:W-:Y:S03]  /*9d10*/  HMMA.16816.F32.BF16 R128, R12.reuse, R124, RZ ;  /* 0x0000007c0c80723c */ /* 0x048fe600000418ff */
[----:B------:R3:W2:Y:S04]  /*9d20*/  LDSM.16.M88.4 R144, [R2+0x4c00] ;  /* 0x004c00000290783b */ /* 0x0006a80000000200 */
[----:B------:R-:W-:Y:S01]  /*9d30*/  LDSM.16.M88.4 R156, [R156] ;  /* 0x000000009c9c783b */ /* 0x000fe20000000200 */
[C---:B------:R-:W-:Y:S03]  /*9d40*/  HMMA.16816.F32.BF16 R120, R12.reuse, R116, RZ ;  /* 0x000000740c78723c */ /* 0x040fe600000418ff */
[----:B------:R-:W2:Y:S04]  /*9d50*/  LDSM.16.M88.4 R140, [R0+0x1000] ;  /* 0x00100000008c783b */ /* 0x000ea80000000200 */
[----:B------:R-:W2:Y:S01]  /*9d60*/  LDSM.16.M88.4 R152, [R0+0x1400] ;  /* 0x001400000098783b */ /* 0x000ea20000000200 */
[C---:B------:R-:W-:Y:S03]  /*9d70*/  HMMA.16816.F32.BF16 R112, R12.reuse, R108, RZ ;  /* 0x0000006c0c70723c */ /* 0x040fe600000418ff */
[----:B------:R-:W0:Y:S05]  /*9d80*/  LDGDEPBAR ;  /* 0x00000000000079af */ /* 0x000e2a0000000000 */
[----:B----4-:R-:W-:Y:S01]  /*9d90*/  HMMA.16816.F32.BF16 R104, R12, R100, RZ ;  /* 0x000000640c68723c */ /* 0x010fe200000418ff */
[----:B---3--:R-:W-:-:S05]  /*9da0*/  IMAD.SHL.U32 R2, R213, 0x2, RZ ;  /* 0x00000002d5027824 */ /* 0x008fca00078e00ff */
[----:B------:R-:W-:Y:S02]  /*9db0*/  LOP3.LUT R2, R231, 0x6, R2, 0xf8, !PT ;  /* 0x00000006e7027812 */ /* 0x000fe400078ef802 */
[C---:B------:R-:W-:Y:S02]  /*9dc0*/  HMMA.16816.F32.BF16 R96, R12.reuse, R92, RZ ;  /* 0x0000005c0c60723c */ /* 0x040fe400000418ff */
[C---:B------:R-:W-:Y:S02]  /*9dd0*/  LOP3.LUT R62, R2.reuse, 0x8, RZ, 0xfc, !PT ;  /* 0x00000008023e7812 */ /* 0x040fe400078efcff */
[-C--:B------:R-:W-:Y:S02]  /*9de0*/  ISETP.GE.AND P0, PT, R2, R63.reuse, PT ;  /* 0x0000003f0200720c */ /* 0x080fe40003f06270 */
[----:B------:R-:W-:Y:S02]  /*9df0*/  ISETP.GE.AND P2, PT, R62, R63, PT ;  /* 0x0000003f3e00720c */ /* 0x000fe40003f46270 */
[----:B------:R-:W-:Y:S01]  /*9e00*/  HMMA.16816.F32.BF16 R88, R12, R84, RZ ;  /* 0x000000540c58723c */ /* 0x000fe200000418ff */
[----:B------:R-:W-:-:S02]  /*9e10*/  LOP3.LUT R62, R2, 0x9, RZ, 0xfc, !PT ;  /* 0x00000009023e7812 */ /* 0x000fc400078efcff */
[----:B------:R-:W-:Y:S02]  /*9e20*/  LOP3.LUT R162, R2, 0x10, RZ, 0xfc, !PT ;  /* 0x0000001002a27812 */ /* 0x000fe400078efcff */
[-C--:B------:R-:W-:Y:S02]  /*9e30*/  ISETP.GE.AND P4, PT, R62, R63.reuse, PT ;  /* 0x0000003f3e00720c */ /* 0x080fe40003f86270 */
[----:B------:R-:W-:Y:S01]  /*9e40*/  LOP3.LUT R62, R2, 0x18, RZ, 0xfc, !PT ;  /* 0x00000018023e7812 */ /* 0x000fe200078efcff */
[----:B------:R-:W-:Y:S01]  /*9e50*/  HMMA.16816.F32.BF16 R80, R12, R76, RZ ;  /* 0x0000004c0c50723c */ /* 0x000fe200000418ff */
[-C--:B------:R-:W-:Y:S02]  /*9e60*/  ISETP.GE.AND P5, PT, R162, R63.reuse, PT ;  /* 0x0000003fa200720c */ /* 0x080fe40003fa6270 */
[----:B------:R-:W-:Y:S02]  /*9e70*/  ISETP.GE.AND P3, PT, R62, R63, PT ;  /* 0x0000003f3e00720c */ /* 0x000fe40003f66270 */
[----:B------:R-:W-:-:S02]  /*9e80*/  LOP3.LUT R162, R2, 0x21, RZ, 0xfc, !PT ;  /* 0x0000002102a27812 */ /* 0x000fc400078efcff */
[----:B------:R-:W-:Y:S01]  /*9e90*/  P2R R3, PR, RZ, 0x8 ;  /* 0x00000008ff037803 */ /* 0x000fe20000000000 */
[----:B------:R-:W-:Y:S01]  /*9ea0*/  HMMA.16816.F32.BF16 R72, R12, R68, RZ ;  /* 0x000000440c48723c */ /* 0x000fe200000418ff */
[----:B------:R-:W-:Y:S02]  /*9eb0*/  ISETP.GE.AND P3, PT, R162, R63, PT ;  /* 0x0000003fa200720c */ /* 0x000fe40003f66270 */
[----:B------:R-:W-:-:S05]  /*9ec0*/  LOP3.LUT R164, R2, 0x28, RZ, 0xfc, !PT ;  /* 0x0000002802a47812 */ /* 0x000fca00078efcff */
[C---:B------:R-:W-:Y:S08]  /*9ed0*/  HMMA.16816.F32.BF16 R64, R12.reuse, R56, RZ ;  /* 0x000000380c40723c */ /* 0x040ff000000418ff */
[C---:B-1----:R-:W-:Y:S08]  /*9ee0*/  HMMA.16816.F32.BF16 R48, R12.reuse, R44, RZ ;  /* 0x0000002c0c30723c */ /* 0x042ff000000418ff */
        /* <DEDUP_REMOVED lines=21> */
[----:B------:R-:W-:Y:S01]  /*a040*/  HMMA.16816.F32.BF16 R8, R156, R140, R8 ;  /* 0x0000008c9c08723c */ /* 0x000fe20000041808 */
[----:B------:R-:W-:-:S04]  /*a050*/  LOP3.LUT R140, R2, 0x1, RZ, 0xfc, !PT ;  /* 0x00000001028c7812 */ /* 0x000fc800078efcff */
[----:B------:R-:W-:-:S03]  /*a060*/  ISETP.GE.AND P1, PT, R140, R63, PT ;  /* 0x0000003f8c00720c */ /* 0x000fc60003f26270 */
[C---:B------:R-:W-:Y:S01]  /*a070*/  HMMA.16816.F32.BF16 R4, R156.reuse, R142, R4 ;  /* 0x0000008e9c04723c */ /* 0x040fe20000041804 */
[----:B------:R-:W2:Y:S07]  /*a080*/  LDSM.16.M88.4 R140, [R0+0x1c00] ;  /* 0x001c0000008c783b */ /* 0x000eae0000000200 */
[----:B------:R-:W-:Y:S01]  /*a090*/  HMMA.16816.F32.BF16 R136, R156, R152, R136 ;  /* 0x000000989c88723c */ /* 0x000fe20000041888 */
[----:B------:R-:W-:Y:S02]  /*a0a0*/  LOP3.LUT R152, R2, 0x11, RZ, 0xfc, !PT ;  /* 0x0000001102987812 */ /* 0x000fe400078efcff */
[----:B------:R-:W-:-:S02]  /*a0b0*/  FSEL R62, R10, -INF , !P0 ;  /* 0xff8000000a3e7808 */ /* 0x000fc40004000000 */
[-C--:B------:R-:W-:Y:S02]  /*a0c0*/  ISETP.GE.AND P6, PT, R152, R63.reuse, PT ;  /* 0x0000003f9800720c */ /* 0x080fe40003fc6270 */
[----:B------:R-:W-:Y:S01]  /*a0d0*/  LOP3.LUT R152, R2, 0x19, RZ, 0xfc, !PT ;  /* 0x0000001902987812 */ /* 0x000fe200078efcff */
[----:B------:R-:W-:Y:S01]  /*a0e0*/  HMMA.16816.F32.BF16 R132, R156, R154, R132 ;  /* 0x0000009a9c84723c */ /* 0x000fe20000041884 */
[----:B------:R-:W-:Y:S02]  /*a0f0*/  FSEL R183, R8, -INF , !P0 ;  /* 0xff80000008b77808 */ /* 0x000fe40004000000 */
[----:B------:R-:W-:Y:S02]  /*a100*/  ISETP.GE.AND P0, PT, R152, R63, PT ;  /* 0x0000003f9800720c */ /* 0x000fe40003f06270 */
[----:B------:R-:W-:Y:S02]  /*a110*/  FSEL R152, R11, -INF , !P1 ;  /* 0xff8000000b987808 */ /* 0x000fe40004800000 */
[----:B------:R-:W-:-:S02]  /*a120*/  FSEL R189, R9, -INF , !P1 ;  /* 0xff80000009bd7808 */ /* 0x000fc40004800000 */
[----:B------:R-:W3:Y:S01]  /*a130*/  LDSM.16.M88.4 R8, [R0+0x2000] ;  /* 0x002000000008783b */ /* 0x000ee20000000200 */
[C---:B-1----:R-:W-:Y:S01]  /*a140*/  HMMA.16816.F32.BF16 R128, R156.reuse, R144, R128 ;  /* 0x000000909c80723c */ /* 0x042fe20000041880 */
[----:B------:R-:W-:Y:S02]  /*a150*/  FSEL R144, R4, -INF , !P2 ;  /* 0xff80000004907808 */ /* 0x000fe40005000000 */
[C---:B------:R-:W-:Y:S02]  /*a160*/  LOP3.LUT R154, R2.reuse, 0x20, RZ, 0xfc, !PT ;  /* 0x00000020029a7812 */ /* 0x040fe400078efcff */
[----:B------:R-:W-:Y:S02]  /*a170*/  LOP3.LUT R4, R2, 0x29, RZ, 0xfc, !PT ;  /* 0x0000002902047812 */ /* 0x000fe400078efcff */
[----:B------:R-:W-:Y:S01]  /*a180*/  ISETP.GE.AND P1, PT, R154, R63, PT ;  /* 0x0000003f9a00720c */ /* 0x000fe20003f26270 */
[----:B------:R-:W-:Y:S01]  /*a190*/  HMMA.16816.F32.BF16 R124, R156, R146, R124 ;  /* 0x000000929c7c723c */ /* 0x000fe2000004187c */
[----:B------:R-:W-:-:S02]  /*a1a0*/  FSEL R146, R138, -INF , !P5 ;  /* 0xff8000008a927808 */ /* 0x000fc40006800000 */
[----:B------:R-:W-:Y:S02]  /*a1b0*/  FSEL R199, R136, -INF , !P5 ;  /* 0xff80000088c77808 */ /* 0x000fe40006800000 */
[----:B------:R-:W-:Y:S02]  /*a1c0*/  FSEL R154, R6, -INF , !P2 ;  /* 0xff800000069a7808 */ /* 0x000fe40005000000 */
[----:B------:R-:W-:Y:S01]  /*a1d0*/  FSEL R162, R7, -INF , !P4 ;  /* 0xff80000007a27808 */ /* 0x000fe20006000000 */
[----:B--2---:R-:W-:Y:S01]  /*a1e0*/  HMMA.16816.F32.BF16 R120, R156, R140, R120 ;  /* 0x0000008c9c78723c */ /* 0x004fe20000041878 */
[----:B------:R-:W-:Y:S02]  /*a1f0*/  FSEL R193, R5, -INF , !P4 ;  /* 0xff80000005c17808 */ /* 0x000fe40006000000 */
[----:B------:R-:W-:Y:S02]  /*a200*/  ISETP.GE.AND P5, PT, R4, R63, PT ;  /* 0x0000003f0400720c */ /* 0x000fe40003fa6270 */
[----:B------:R-:W1:Y:S01]  /*a210*/  LDSM.16.M88.4 R4, [R0+0x2400] ;  /* 0x002400000004783b */ /* 0x000e620000000200 */
[----:B------:R-:W-:-:S02]  /*a220*/  ISETP.NE.AND P2, PT, R3, RZ, PT ;  /* 0x000000ff0300720c */ /* 0x000fc40003f45270 */
[----:B------:R-:W-:Y:S01]  /*a230*/  HMMA.16816.F32.BF16 R116, R156, R142, R116 ;  /* 0x0000008e9c74723c */ /* 0x000fe20000041874 */
[----:B------:R-:W-:Y:S02]  /*a240*/  LOP3.LUT R140, R2, 0x38, RZ, 0xfc, !PT ;  /* 0x00000038028c7812 */ /* 0x000fe400078efcff */
[-C--:B------:R-:W-:Y:S02]  /*a250*/  ISETP.GE.AND P4, PT, R164, R63.reuse, PT ;  /* 0x0000003fa400720c */ /* 0x080fe40003f86270 */
[----:B------:R-:W-:Y:S02]  /*a260*/  FSEL R209, R132, -INF , !P2 ;  /* 0xff80000084d17808 */ /* 0x000fe40005000000 */
[----:B------:R-:W-:Y:S02]  /*a270*/  FSEL R132, R135, -INF , !P0 ;  /* 0xff80000087847808 */ /* 0x000fe40004000000 */
[----:B------:R-:W-:Y:S02]  /*a280*/  FSEL R205, R133, -INF , !P0 ;  /* 0xff80000085cd7808 */ /* 0x000fe40004000000 */
[----:B------:R-:W-:-:S02]  /*a290*/  ISETP.GE.AND P0, PT, R140, R63, PT ;  /* 0x0000003f8c00720c */ /* 0x000fc40003f06270 */
[C---:B------:R-:W-:Y:S01]  /*a2a0*/  LOP3.LUT R138, R2.reuse, 0x30, RZ, 0xfc, !PT ;  /* 0x00000030028a7812 */ /* 0x040fe200078efcff */
[C---:B---3--:R-:W-:Y:S01]  /*a2b0*/  HMMA.16816.F32.BF16 R112, R156.reuse, R8, R112 ;  /* 0x000000089c70723c */ /* 0x048fe20000041870 */
[----:B------:R-:W-:Y:S02]  /*a2c0*/  LOP3.LUT R8, R2, 0x48, RZ, 0xfc, !PT ;  /* 0x0000004802087812 */ /* 0x000fe400078efcff */
[----:B------:R-:W-:Y:S02]  /*a2d0*/  FSEL R140, R130, -INF , !P1 ;  /* 0xff800000828c7808 */ /* 0x000fe40004800000 */
[----:B------:R-:W-:Y:S02]  /*a2e0*/  FSEL R197, R128, -INF , !P1 ;  /* 0xff80000080c57808 */ /* 0x000fe40004800000 */
[----:B------:R-:W-:Y:S01]  /*a2f0*/  FSEL R142, R131, -INF , !P3 ;  /* 0xff800000838e7808 */ /* 0x000fe20005800000 */
[----:B------:R-:W-:Y:S01]  /*a300*/  HMMA.16816.F32.BF16 R108, R156, R10, R108 ;  /* 0x0000000a9c6c723c */ /* 0x000fe2000004186c */
[----:B------:R-:W-:-:S02]  /*a310*/  FSEL R195, R129, -INF , !P3 ;  /* 0xff80000081c37808 */ /* 0x000fc40005800000 */
[----:B------:R-:W2:Y:S01]  /*a320*/  LDSM.16.M88.4 R128, [R0+0x2800] ;  /* 0x002800000080783b */ /* 0x000ea20000000200 */
[----:B------:R-:W-:Y:S02]  /*a330*/  FSEL R191, R124, -INF , !P4 ;  /* 0xff8000007cbf7808 */ /* 0x000fe40006000000 */
[----:B------:R-:W-:Y:S02]  /*a340*/  FSEL R124, R127, -INF , !P5 ;  /* 0xff8000007f7c7808 */ /* 0x000fe40006800000 */
[----:B------:R-:W-:Y:S02]  /*a350*/  FSEL R187, R125, -INF , !P5 ;  /* 0xff8000007dbb7808 */ /* 0x000fe40006800000 */
[----:B------:R-:W-:Y:S02]  /*a360*/  FSEL R136, R139, -INF , !P6 ;  /* 0xff8000008b887808 */ /* 0x000fe40007000000 */
[----:B------:R-:W-:Y:S02]  /*a370*/  FSEL R201, R137, -INF , !P6 ;  /* 0xff80000089c97808 */ /* 0x000fe40007000000 */
[-C--:B------:R-:W-:Y:S01]  /*a380*/  ISETP.GE.AND P5, PT, R8, R63.reuse, PT ;  /* 0x0000003f0800720c */ /* 0x080fe20003fa6270 */
[----:B-1----:R-:W-:Y:S01]  /*a390*/  HMMA.16816.F32.BF16 R104, R156, R4, R104 ;  /* 0x000000049c68723c */ /* 0x002fe20000041868 */
[----:B------:R-:W-:-:S02]  /*a3a0*/  ISETP.GE.AND P6, PT, R138, R63, PT ;  /* 0x0000003f8a00720c */ /* 0x000fc40003fc6270 */
[C---:B------:R-:W-:Y:S02]  /*a3b0*/  LOP3.LUT R164, R2.reuse, 0x39, RZ, 0xfc, !PT ;  /* 0x0000003902a47812 */ /* 0x040fe400078efcff */
[----:B------:R-:W-:Y:S02]  /*a3c0*/  LOP3.LUT R8, R2, 0x49, RZ, 0xfc, !PT ;  /* 0x0000004902087812 */ /* 0x000fe400078efcff */
[----:B------:R-:W-:Y:S01]  /*a3d0*/  FSEL R134, R134, -INF , !P2 ;  /* 0xff80000086867808 */ /* 0x000fe20005000000 */
[----:B------:R-:W-:Y:S01]  /*a3e0*/  HMMA.16816.F32.BF16 R100, R156, R6, R100 ;  /* 0x000000069c64723c */ /* 0x000fe20000041864 */
[----:B------:R-:W-:Y:S02]  /*a3f0*/  ISETP.GE.AND P2, PT, R164, R63, PT ;  /* 0x0000003fa400720c */ /* 0x000fe40003f46270 */
[----:B------:R-:W-:Y:S02]  /*a400*/  FSEL R122, R122, -INF , !P6 ;  /* 0xff8000007a7a7808 */ /* 0x000fe40007000000 */
[----:B------:R-:W-:-:S02]  /*a410*/  FSEL R179, R120, -INF , !P6 ;  /* 0xff80000078b37808 */ /* 0x000fc40007000000 */
[C---:B------:R-:W-:Y:S02]  /*a420*/  LOP3.LUT R4, R2.reuse, 0x58, RZ, 0xfc, !PT ;  /* 0x0000005802047812 */ /* 0x040fe400078efcff */
[----:B------:R-:W-:Y:S02]  /*a430*/  LOP3.LUT R164, R2, 0x40, RZ, 0xfc, !PT ;  /* 0x0000004002a47812 */ /* 0x000fe400078efcff */
[-C--:B------:R-:W-:Y:S02]  /*a440*/  ISETP.GE.AND P6, PT, R8, R63.reuse, PT ;  /* 0x0000003f0800720c */ /* 0x080fe40003fc6270 */
[----:B------:R-:W1:Y:S01]  /*a450*/  LDSM.16.M88.4 R8, [R0+0x2c00] ;  /* 0x002c00000008783b */ /* 0x000e620000000200 */
[----:B------:R-:W-:Y:S02]  /*a460*/  FSEL R168, R118, -INF , !P0 ;  /* 0xff80000076a87808 */ /* 0x000fe40004000000 */
[----:B------:R-:W-:Y:S02]  /*a470*/  FSEL R177, R116, -INF , !P0 ;  /* 0xff80000074b17808 */ /* 0x000fe40004000000 */
[----:B------:R-:W-:-:S02]  /*a480*/  ISETP.GE.AND P0, PT, R4, R63, PT ;  /* 0x0000003f0400720c */ /* 0x000fc40003f06270 */
[-C--:B------:R-:W-:Y:S01]  /*a490*/  ISETP.GE.AND P3, PT, R164, R63.reuse, PT ;  /* 0x0000003fa400720c */ /* 0x080fe20003f66270 */
[C---:B--2---:R-:W-:Y:S01]  /*a4a0*/  HMMA.16816.F32.BF16 R96, R156.reuse, R128, R96 ;  /* 0x000000809c60723c */ /* 0x044fe20000041860 */
[----:B------:R-:W-:Y:S02]  /*a4b0*/  LOP3.LUT R4, R2, 0x59, RZ, 0xfc, !PT ;  /* 0x0000005902047812 */ /* 0x000fe400078efcff */
[----:B------:R-:W-:Y:S02]  /*a4c0*/  FSEL R114, R114, -INF , !P3 ;  /* 0xff80000072727808 */ /* 0x000fe40005800000 */
[----:B------:R-:W-:Y:S02]  /*a4d0*/  FSEL R171, R112, -INF , !P3 ;  /* 0xff80000070ab7808 */ /* 0x000fe40005800000 */
[----:B------:R-:W-:Y:S01]  /*a4e0*/  ISETP.GE.AND P3, PT, R4, R63, PT ;  /* 0x0000003f0400720c */ /* 0x000fe20003f66270 */
[----:B------:R-:W-:Y:S01]  /*a4f0*/  HMMA.16816.F32.BF16 R92, R156, R130, R92 ;  /* 0x000000829c5c723c */ /* 0x000fe2000004185c */
[----:B------:R-:W2:Y:S01]  /*a500*/  LDSM.16.M88.4 R4, [R0+0x3000] ;  /* 0x003000000004783b */ /* 0x000ea20000000200 */
[----:B------:R-:W-:-:S02]  /*a510*/  LOP3.LUT R138, R2, 0x31, RZ, 0xfc, !PT ;  /* 0x00000031028a7812 */ /* 0x000fc400078efcff */
[----:B------:R-:W-:Y:S02]  /*a520*/  LOP3.LUT R164, R2, 0x41, RZ, 0xfc, !PT ;  /* 0x0000004102a47812 */ /* 0x000fe400078efcff */
[----:B------:R-:W-:Y:S02]  /*a530*/  FSEL R126, R126, -INF , !P4 ;  /* 0xff8000007e7e7808 */ /* 0x000fe40006000000 */
[-C--:B------:R-:W-:Y:S02]  /*a540*/  ISETP.GE.AND P4, PT, R164, R63.reuse, PT ;  /* 0x0000003fa400720c */ /* 0x080fe40003f86270 */
[----:B------:R-:W-:Y:S02]  /*a550*/  ISETP.GE.AND P1, PT, R138, R63, PT ;  /* 0x0000003f8a00720c */ /* 0x000fe40003f26270 */
[C---:B------:R-:W-:Y:S02]  /*a560*/  LOP3.LUT R138, R2.reuse, 0x50, RZ, 0xfc, !PT ;  /* 0x00000050028a7812 */ /* 0x040fe400078efcff */
[----:B------:R-:W-:-:S02]  /*a570*/  LOP3.LUT R164, R2, 0x51, RZ, 0xfc, !PT ;  /* 0x0000005102a47812 */ /* 0x000fc400078efcff */
[----:B------:R-:W-:Y:S02]  /*a580*/  FSEL R120, R123, -INF , !P1 ;  /* 0xff8000007b787808 */ /* 0x000fe40004800000 */
[----:B------:R-:W-:Y:S02]  /*a590*/  FSEL R181, R121, -INF , !P1 ;  /* 0xff80000079b57808 */ /* 0x000fe40004800000 */
[----:B------:R-:W-:Y:S02]  /*a5a0*/  FSEL R116, R119, -INF , !P2 ;  /* 0xff80000077747808 */ /* 0x000fe40005000000 */
[----:B------:R-:W-:Y:S01]  /*a5b0*/  FSEL R175, R117, -INF , !P2 ;  /* 0xff80000075af7808 */ /* 0x000fe20005000000 */
[----:B-1----:R-:W-:Y:S01]  /*a5c0*/  HMMA.16816.F32.BF16 R88, R156, R8, R88 ;  /* 0x000000089c58723c */ /* 0x002fe20000041858 */
[-C--:B------:R-:W-:Y:S02]  /*a5d0*/  ISETP.GE.AND P1, PT, R164, R63.reuse, PT ;  /* 0x0000003fa400720c */ /* 0x080fe40003f26270 */
[----:B------:R-:W-:-:S02]  /*a5e0*/  ISETP.GE.AND P2, PT, R138, R63, PT ;  /* 0x0000003f8a00720c */ /* 0x000fc40003f46270 */
[C---:B------:R-:W-:Y:S02]  /*a5f0*/  LOP3.LUT R8, R2.reuse, 0x78, RZ, 0xfc, !PT ;  /* 0x0000007802087812 */ /* 0x040fe400078efcff */
[----:B------:R-:W-:Y:S01]  /*a600*/  LOP3.LUT R118, R2, 0x60, RZ, 0xfc, !PT ;  /* 0x0000006002767812 */ /* 0x000fe200078efcff */
[----:B------:R-:W-:Y:S01]  /*a610*/  HMMA.16816.F32.BF16 R84, R156, R10, R84 ;  /* 0x0000000a9c54723c */ /* 0x000fe20000041854 */
[----:B------:R-:W-:Y:S02]  /*a620*/  FSEL R169, R108, -INF , !P5 ;  /* 0xff8000006ca97808 */ /* 0x000fe40006800000 */
[----:B------:R-:W-:Y:S02]  /*a630*/  FSEL R180, R102, -INF , !P0 ;  /* 0xff80000066b47808 */ /* 0x000fe40004000000 */
[----:B------:R-:W-:Y:S02]  /*a640*/  FSEL R161, R100, -INF , !P0 ;  /* 0xff80000064a17808 */ /* 0x000fe40004000000 */
[----:B------:R-:W-:-:S02]  /*a650*/  FSEL R112, R115, -INF , !P4 ;  /* 0xff80000073707808 */ /* 0x000fc40006000000 */
[----:B------:R-:W-:Y:S01]  /*a660*/  FSEL R173, R113, -INF , !P4 ;  /* 0xff80000071ad7808 */ /* 0x000fe20006000000 */
[C---:B--2---:R-:W-:Y:S01]  /*a670*/  HMMA.16816.F32.BF16 R80, R156.reuse, R4, R80 ;  /* 0x000000049c50723c */ /* 0x044fe20000041850 */
[----:B------:R-:W-:Y:S02]  /*a680*/  LOP3.LUT R108, R2, 0x69, RZ, 0xfc, !PT ;  /* 0x00000069026c7812 */ /* 0x000fe400078efcff */
[----:B------:R-:W-:Y:S02]  /*a690*/  FSEL R176, R106, -INF , !P2 ;  /* 0xff8000006ab07808 */ /* 0x000fe40005000000 */
[----:B------:R-:W-:Y:S02]  /*a6a0*/  FSEL R163, R104, -INF , !P2 ;  /* 0xff80000068a37808 */ /* 0x000fe40005000000 */
[----:B------:R-:W-:Y:S01]  /*a6b0*/  FSEL R178, R107, -INF , !P1 ;  /* 0xff8000006bb27808 */ /* 0x000fe20004800000 */
[----:B------:R-:W-:Y:S01]  /*a6c0*/  HMMA.16816.F32.BF16 R76, R156, R6, R76 ;  /* 0x000000069c4c723c */ /* 0x000fe2000004184c */
[----:B------:R-:W-:-:S02]  /*a6d0*/  FSEL R165, R105, -INF , !P1 ;  /* 0xff80000069a57808 */ /* 0x000fc40004800000 */
[-C--:B------:R-:W-:Y:S01]  /*a6e0*/  ISETP.GE.AND P0, PT, R8, R63.reuse, PT ;  /* 0x0000003f0800720c */ /* 0x080fe20003f06270 */
[----:B------:R-:W1:Y:S01]  /*a6f0*/  LDSM.16.M88.4 R104, [R0+0x3400] ;  /* 0x003400000068783b */ /* 0x000e620000000200 */
        /* <DEDUP_REMOVED lines=8> */
[----:B------:R-:W-:Y:S02]  /*a780*/  ISETP.GE.AND P4, PT, R8, R63, PT ;  /* 0x0000003f0800720c */ /* 0x000fe40003f86270 */
[----:B------:R-:W2:Y:S01]  /*a790*/  LDSM.16.M88.4 R8, [R0+0x3800] ;  /* 0x003800000008783b */ /* 0x000ea20000000200 */
[----:B------:R-:W-:Y:S02]  /*a7a0*/  FSEL R190, R95, -INF , !P3 ;  /* 0xff8000005fbe7808 */ /* 0x000fe40005800000 */
[----:B------:R-:W-:-:S02]  /*a7b0*/  FSEL R143, R93, -INF , !P3 ;  /* 0xff8000005d8f7808 */ /* 0x000fc40005800000 */
[-C--:B------:R-:W-:Y:S02]  /*a7c0*/  ISETP.GE.AND P3, PT, R4, R63.reuse, PT ;  /* 0x0000003f0400720c */ /* 0x080fe40003f66270 */
[----:B------:R-:W-:Y:S02]  /*a7d0*/  LOP3.LUT R4, R2, 0x89, RZ, 0xfc, !PT ;  /* 0x0000008902047812 */ /* 0x000fe400078efcff */
[----:B------:R-:W-:Y:S02]  /*a7e0*/  P2R R3, PR, RZ, 0x8 ;  /* 0x00000008ff037803 */ /* 0x000fe40000000000 */
[----:B------:R-:W-:Y:S02]  /*a7f0*/  ISETP.GE.AND P3, PT, R4, R63, PT ;  /* 0x0000003f0400720c */ /* 0x000fe40003f66270 */
[----:B------:R-:W3:Y:S01]  /*a800*/  LDSM.16.M88.4 R4, [R0+0x3c00] ;  /* 0x003c00000004783b */ /* 0x000ee20000000200 */
[----:B------:R-:W-:Y:S02]  /*a810*/  FSEL R170, R110, -INF , !P5 ;  /* 0xff8000006eaa7808 */ /* 0x000fe40006800000 */
[----:B------:R-:W-:-:S02]  /*a820*/  LOP3.LUT R110, R2, 0x70, RZ, 0xfc, !PT ;  /* 0x00000070026e7812 */ /* 0x000fc400078efcff */
[----:B------:R-:W-:Y:S02]  /*a830*/  LOP3.LUT R128, R2, 0x61, RZ, 0xfc, !PT ;  /* 0x0000006102807812 */ /* 0x000fe400078efcff */
[-C--:B------:R-:W-:Y:S01]  /*a840*/  ISETP.GE.AND P2, PT, R110, R63.reuse, PT ;  /* 0x0000003f6e00720c */ /* 0x080fe20003f46270 */
[C---:B-1----:R-:W-:Y:S01]  /*a850*/  HMMA.16816.F32.BF16 R68, R156.reuse, R106, R68 ;  /* 0x0000006a9c44723c */ /* 0x042fe20000041844 */
[----:B------:R-:W-:Y:S02]  /*a860*/  ISETP.GE.AND P5, PT, R128, R63, PT ;  /* 0x0000003f8000720c */ /* 0x000fe40003fa6270 */
[C---:B------:R-:W-:Y:S02]  /*a870*/  LOP3.LUT R118, R2.reuse, 0x68, RZ, 0xfc, !PT ;  /* 0x0000006802767812 */ /* 0x040fe400078efcff */
[----:B------:R-:W-:Y:S02]  /*a880*/  LOP3.LUT R96, R2, 0x80, RZ, 0xfc, !PT ;  /* 0x0000008002607812 */ /* 0x000fe400078efcff */
[----:B------:R-:W-:Y:S01]  /*a890*/  FSEL R137, R88, -INF , !P2 ;  /* 0xff80000058897808 */ /* 0x000fe20005000000 */
[----:B------:R-:W-:Y:S01]  /*a8a0*/  HMMA.16816.F32.BF16 R72, R156, R104, R72 ;  /* 0x000000689c48723c */ /* 0x000fe20000041848 */
[----:B------:R-:W-:-:S02]  /*a8b0*/  LOP3.LUT R88, R2, 0x90, RZ, 0xfc, !PT ;  /* 0x0000009002587812 */ /* 0x000fc400078efcff */
[----:B------:R-:W-:Y:S02]  /*a8c0*/  FSEL R172, R111, -INF , !P6 ;  /* 0xff8000006fac7808 */ /* 0x000fe40007000000 */
[----:B------:R-:W-:Y:S02]  /*a8d0*/  FSEL R167, R109, -INF , !P6 ;  /* 0xff8000006da77808 */ /* 0x000fe40007000000 */
[----:B------:R-:W-:Y:S02]  /*a8e0*/  FSEL R184, R99, -INF , !P5 ;  /* 0xff80000063b87808 */ /* 0x000fe40006800000 */
[----:B------:R-:W-:Y:S01]  /*a8f0*/  FSEL R153, R97, -INF , !P5 ;  /* 0xff80000061997808 */ /* 0x000fe20006800000 */
[----:B--2---:R-:W-:Y:S01]  /*a900*/  HMMA.16816.F32.BF16 R64, R156, R8, R64 ;  /* 0x000000089c40723c */ /* 0x004fe20000041840 */
[-C--:B------:R-:W-:Y:S02]  /*a910*/  ISETP.GE.AND P6, PT, R118, R63.reuse, PT ;  /* 0x0000003f7600720c */ /* 0x080fe40003fc6270 */
[----:B------:R-:W-:-:S02]  /*a920*/  ISETP.GE.AND P5, PT, R96, R63, PT ;  /* 0x0000003f6000720c */ /* 0x000fc40003fa6270 */
[----:B------:R-:W-:Y:S02]  /*a930*/  LOP3.LUT R96, R2, 0x81, RZ, 0xfc, !PT ;  /* 0x0000008102607812 */ /* 0x000fe400078efcff */
[----:B------:R-:W-:Y:S01]  /*a940*/  FSEL R192, R90, -INF , !P2 ;  /* 0xff8000005ac07808 */ /* 0x000fe20005000000 */
[C---:B------:R-:W-:Y:S01]  /*a950*/  HMMA.16816.F32.BF16 R56, R156.reuse, R10, R56 ;  /* 0x0000000a9c38723c */ /* 0x040fe20000041838 */
[----:B------:R-:W-:Y:S02]  /*a960*/  ISETP.GE.AND P2, PT, R88, R63, PT ;  /* 0x0000003f5800720c */ /* 0x000fe40003f46270 */
[----:B------:R-:W-:Y:S02]  /*a970*/  LOP3.LUT R88, R2, 0x98, RZ, 0xfc, !PT ;  /* 0x0000009802587812 */ /* 0x000fe400078efcff */
[----:B------:R-:W-:Y:S02]  /*a980*/  FSEL R196, R86, -INF , !P0 ;  /* 0xff80000056c47808 */ /* 0x000fe40004000000 */
[----:B------:R-:W-:Y:S01]  /*a990*/  FSEL R186, R94, -INF , !P6 ;  /* 0xff8000005eba7808 */ /* 0x000fe20007000000 */
[----:B---3--:R-:W-:Y:S01]  /*a9a0*/  HMMA.16816.F32.BF16 R48, R156, R4, R48 ;  /* 0x000000049c30723c */ /* 0x008fe20000041830 */
[----:B------:R-:W-:-:S02]  /*a9b0*/  FSEL R145, R92, -INF , !P6 ;  /* 0xff8000005c917808 */ /* 0x000fc40007000000 */
[----:B------:R-:W-:Y:S02]  /*a9c0*/  FSEL R135, R84, -INF , !P0 ;  /* 0xff80000054877808 */ /* 0x000fe40004000000 */
[----:B------:R-:W-:Y:S02]  /*a9d0*/  LOP3.LUT R86, R2, 0x99, RZ, 0xfc, !PT ;  /* 0x0000009902567812 */ /* 0x000fe400078efcff */
[----:B------:R-:W-:Y:S01]  /*a9e0*/  ISETP.GE.AND P6, PT, R96, R63, PT ;  /* 0x0000003f6000720c */ /* 0x000fe20003fc6270 */
[----:B------:R-:W-:Y:S01]  /*a9f0*/  HMMA.16816.F32.BF16 R44, R156, R6, R44 ;  /* 0x000000069c2c723c */ /* 0x000fe2000004182c */
[----:B------:R-:W-:Y:S02]  /*aa00*/  FSEL R84, R87, -INF , !P4 ;  /* 0xff80000057547808 */ /* 0x000fe40006000000 */
[----:B------:R-:W-:Y:S02]  /*aa10*/  FSEL R133, R85, -INF , !P4 ;  /* 0xff80000055857808 */ /* 0x000fe40006000000 */
[----:B------:R-:W-:-:S02]  /*aa20*/  ISETP.NE.AND P4, PT, R3, RZ, PT ;  /* 0x000000ff0300720c */ /* 0x000fc40003f85270 */
[-C--:B------:R-:W-:Y:S02]  /*aa30*/  ISETP.GE.AND P0, PT, R88, R63.reuse, PT ;  /* 0x0000003f5800720c */ /* 0x080fe40003f06270 */
        /* <DEDUP_REMOVED lines=27> */
[----:B------:R-:W-:Y:S02]  /*abf0*/  LOP3.LUT R56, R2, 0xc9, RZ, 0xfc, !PT ;  /* 0x000000c902387812 */ /* 0x000fe400078efcff */
[----:B------:R-:W-:Y:S02]  /*ac00*/  FSEL R242, R59, -INF , !P3 ;  /* 0xff8000003bf27808 */ /* 0x000fe40005800000 */
[----:B------:R-:W-:Y:S02]  /*ac10*/  FSEL R109, R57, -INF , !P3 ;  /* 0xff800000396d7808 */ /* 0x000fe40005800000 */
[----:B------:R-:W-:Y:S01]  /*ac20*/  FSEL R240, R58, -INF , !P4 ;  /* 0xff8000003af07808 */ /* 0x000fe20006000000 */
[----:B-1----:R-:W-:Y:S01]  /*ac30*/  HMMA.16816.F32.BF16 R40, R156, R80, R40 ;  /* 0x000000509c28723c */ /* 0x002fe20000041828 */
[----:B------:R-:W-:-:S02]  /*ac40*/  ISETP.GE.AND P3, PT, R56, R63, PT ;  /* 0x0000003f3800720c */ /* 0x000fc40003f66270 */
[----:B------:R-:W1:Y:S01]  /*ac50*/  LDSM.16.M88.4 R56, [R0+0x4c00] ;  /* 0x004c00000038783b */ /* 0x000e620000000200 */
[----:B------:R-:W-:Y:S01]  /*ac60*/  LOP3.LUT R110, R2, 0x71, RZ, 0xfc, !PT ;  /* 0x00000071026e7812 */ /* 0x000fe200078efcff */
[----:B------:R-:W-:-:S04]  /*ac70*/  DEPBAR.LE SB0, 0x0 ;  /* 0x000080000000791a */ /* 0x000fc80000000000 */
[----:B------:R-:W-:Y:S01]  /*ac80*/  ISETP.GE.AND P1, PT, R110, R63, PT ;  /* 0x0000003f6e00720c */ /* 0x000fe20003f26270 */
[----:B------:R-:W-:Y:S01]  /*ac90*/  HMMA.16816.F32.BF16 R36, R156, R82, R36 ;  /* 0x000000529c24723c */ /* 0x000fe20000041824 */
[----:B------:R-:W-:Y:S02]  /*aca0*/  LOP3.LUT R86, R2, 0xa1, RZ, 0xfc, !PT ;  /* 0x000000a102567812 */ /* 0x000fe400078efcff */
[----:B------:R-:W-:Y:S02]  /*acb0*/  FSEL R121, R72, -INF , !P2 ;  /* 0xff80000048797808 */ /* 0x000fe40005000000 */
[C---:B------:R-:W-:Y:S02]  /*acc0*/  LOP3.LUT R90, R2.reuse, 0x91, RZ, 0xfc, !PT ;  /* 0x00000091025a7812 */ /* 0x040fe400078efcff */
[----:B------:R-:W-:Y:S02]  /*acd0*/  LOP3.LUT R72, R2, 0xb0, RZ, 0xfc, !PT ;  /* 0x000000b002487812 */ /* 0x000fe400078efcff */
[----:B------:R-:W-:-:S02]  /*ace0*/  FSEL R236, R71, -INF , !P5 ;  /* 0xff80000047ec7808 */ /* 0x000fc40006800000 */
[----:B------:R-:W-:Y:S02]  /*acf0*/  FSEL R117, R69, -INF , !P5 ;  /* 0xff80000045757808 */ /* 0x000fe40006800000 */
[----:B------:R-:W-:Y:S02]  /*ad00*/  FSEL R194, R91, -INF , !P1 ;  /* 0xff8000005bc27808 */ /* 0x000fe40004800000 */
[----:B------:R-:W-:Y:S01]  /*ad10*/  FSEL R141, R89, -INF , !P1 ;  /* 0xff800000598d7808 */ /* 0x000fe20004800000 */
[----:B--2---:R-:W-:Y:S01]  /*ad20*/  HMMA.16816.F32.BF16 R32, R156, R8, R32 ;  /* 0x000000089c20723c */ /* 0x004fe20000041820 */
[----:B------:R-:W-:Y:S02]  /*ad30*/  FSEL R208, R74, -INF , !P2 ;  /* 0xff8000004ad07808 */ /* 0x000fe40005000000 */
[-C--:B------:R-:W-:Y:S02]  /*ad40*/  ISETP.GE.AND P5, PT, R86, R63.reuse, PT ;  /* 0x0000003f5600720c */ /* 0x080fe40003fa6270 */
[----:B------:R-:W-:-:S02]  /*ad50*/  ISETP.GE.AND P1, PT, R90, R63, PT ;  /* 0x0000003f5a00720c */ /* 0x000fc40003f26270 */
[----:B------:R-:W-:Y:S01]  /*ad60*/  ISETP.GE.AND P2, PT, R72, R63, PT ;  /* 0x0000003f4800720c */ /* 0x000fe20003f46270 */
[C---:B---3--:R-:W-:Y:S01]  /*ad70*/  HMMA.16816.F32.BF16 R24, R156.reuse, R4, R24 ;  /* 0x000000049c18723c */ /* 0x048fe20000041818 */
[C---:B------:R-:W-:Y:S02]  /*ad80*/  LOP3.LUT R68, R2.reuse, 0xc0, RZ, 0xfc, !PT ;  /* 0x000000c002447812 */ /* 0x040fe400078efcff */
[----:B------:R-:W-:Y:S02]  /*ad90*/  LOP3.LUT R72, R2, 0xb1, RZ, 0xfc, !PT ;  /* 0x000000b102487812 */ /* 0x000fe400078efcff */
[----:B------:R-:W-:Y:S02]  /*ada0*/  FSEL R64, R67, -INF , !P5 ;  /* 0xff80000043407808 */ /* 0x000fe40006800000 */
[----:B------:R-:W-:Y:S01]  /*adb0*/  FSEL R115, R65, -INF , !P5 ;  /* 0xff80000041737808 */ /* 0x000fe20006800000 */
[----:B------:R-:W-:Y:S01]  /*adc0*/  HMMA.16816.F32.BF16 R28, R156, R10, R28 ;  /* 0x0000000a9c1c723c */ /* 0x000fe2000004181c */
[----:B------:R-:W-:-:S02]  /*add0*/  FSEL R210, R75, -INF , !P1 ;  /* 0xff8000004bd27808 */ /* 0x000fc40004800000 */
[----:B------:R-:W-:Y:S02]  /*ade0*/  FSEL R123, R73, -INF , !P1 ;  /* 0xff800000497b7808 */ /* 0x000fe40004800000 */
[-C--:B------:R-:W-:Y:S02]  /*adf0*/  ISETP.GE.AND P5, PT, R68, R63.reuse, PT ;  /* 0x0000003f4400720c */ /* 0x080fe40003fa6270 */
[----:B------:R-:W-:Y:S01]  /*ae00*/  ISETP.GE.AND P1, PT, R72, R63, PT ;  /* 0x0000003f4800720c */ /* 0x000fe20003f26270 */
[----:B------:R-:W-:Y:S01]  /*ae10*/  HMMA.16816.F32.BF16 R20, R156, R6, R20 ;  /* 0x000000069c14723c */ /* 0x000fe20000041814 */
[----:B------:R-:W-:Y:S02]  /*ae20*/  LOP3.LUT R8, R2, 0xd1, RZ, 0xfc, !PT ;  /* 0x000000d102087812 */ /* 0x000fe400078efcff */
[----:B------:R-:W-:Y:S02]  /*ae30*/  P2R R3, PR, RZ, 0x20 ;  /* 0x00000020ff037803 */ /* 0x000fe40000000000 */
[----:B------:R-:W-:-:S02]  /*ae40*/  FSEL R246, R51, -INF , !P1 ;  /* 0xff80000033f67808 */ /* 0x000fc40004800000 */
[----:B------:R-:W-:Y:S01]  /*ae50*/  FSEL R105, R49, -INF , !P1 ;  /* 0xff80000031697808 */ /* 0x000fe20004800000 */
[C---:B-1----:R-:W-:Y:S01]  /*ae60*/  HMMA.16816.F32.BF16 R16, R156.reuse, R56, R16 ;  /* 0x000000389c10723c */ /* 0x042fe20000041810 */
[----:B------:R-:W-:Y:S02]  /*ae70*/  ISETP.GE.AND P1, PT, R8, R63, PT ;  /* 0x0000003f0800720c */ /* 0x000fe40003f26270 */
[----:B------:R-:W-:Y:S02]  /*ae80*/  FSEL R8, R47, -INF , !P6 ;  /* 0xff8000002f087808 */ /* 0x000fe40007000000 */
[----:B------:R-:W-:Y:S02]  /*ae90*/  FSEL R97, R45, -INF , !P6 ;  /* 0xff8000002d617808 */ /* 0x000fe40007000000 */
[----:B------:R-:W-:Y:S01]  /*aea0*/  ISETP.NE.AND P6, PT, R3, RZ, PT ;  /* 0x000000ff0300720c */ /* 0x000fe20003fc5270 */
[----:B------:R-:W-:Y:S01]  /*aeb0*/  HMMA.16816.F32.BF16 R12, R156, R58, R12 ;  /* 0x0000003a9c0c723c */ /* 0x000fe2000004180c */
[----:B------:R-:W-:-:S02]  /*aec0*/  LOP3.LUT R70, R2, 0xc1, RZ, 0xfc, !PT ;  /* 0x000000c102467812 */ /* 0x000fc400078efcff */
[----:B------:R-:W-:Y:S02]  /*aed0*/  FSEL R250, R42, -INF , !P6 ;  /* 0xff8000002afa7808 */ /* 0x000fe40007000000 */
[----:B------:R-:W-:Y:S02]  /*aee0*/  LOP3.LUT R68, R2, 0xc8, RZ, 0xfc, !PT ;  /* 0x000000c802447812 */ /* 0x000fe400078efcff */
[----:B------:R-:W-:Y:S02]  /*aef0*/  FSEL R107, R48, -INF , !P2 ;  /* 0xff800000306b7808 */ /* 0x000fe40005000000 */
[C---:B------:R-:W-:Y:S02]  /*af00*/  LOP3.LUT R42, R2.reuse, 0xe1, RZ, 0xfc, !PT ;  /* 0x000000e1022a7812 */ /* 0x040fe400078efcff */
[----:B------:R-:W-:Y:S02]  /*af10*/  LOP3.LUT R48, R2, 0xd0, RZ, 0xfc, !PT ;  /* 0x000000d002307812 */ /* 0x000fe400078efcff */
[----:B------:R-:W-:-:S02]  /*af20*/  ISETP.GE.AND P5, PT, R70, R63, PT ;  /* 0x0000003f4600720c */ /* 0x000fc40003fa6270 */
[----:B------:R-:W-:Y:S02]  /*af30*/  FSEL R101, R44, -INF , !P0 ;  /* 0xff8000002c657808 */ /* 0x000fe40004000000 */
[----:B------:R-:W-:Y:S02]  /*af40*/  LOP3.LUT R44, R2, 0xe0, RZ, 0xfc, !PT ;  /* 0x000000e0022c7812 */ /* 0x000fe400078efcff */
[----:B------:R-:W-:Y:S02]  /*af50*/  FSEL R93, R40, -INF , !P6 ;  /* 0xff800000285d7808 */ /* 0x000fe40007000000 */
[-C--:B------:R-:W-:Y:S02]  /*af60*/  ISETP.GE.AND P4, PT, R68, R63.reuse, PT ;  /* 0x0000003f4400720c */ /* 0x080fe40003f86270 */
        /* <DEDUP_REMOVED lines=69> */
.L_x_2873:
        /* <DEDUP_REMOVED lines=60> */
.L_x_2874:
[----:B------:R-:W-:Y:S05]  /*b780*/  BSYNC.RECONVERGENT B0 ;  /* 0x0000000000007941 */ /* 0x000fea0003800200 */
.L_x_2872:
        /* <DEDUP_REMOVED lines=28> */
.L_x_2871:
[----:B------:R-:W-:Y:S05]  /*b950*/  BSYNC.RECONVERGENT B1 ;  /* 0x0000000000017941 */ /* 0x000fea0003800200 */
.L_x_2870:
        /* <DEDUP_REMOVED lines=235> */
[-C--:B------:R-:W-:Y:S01]  /*c810*/  FFMA.FTZ R43, R43, R87.reuse, -R84 ;  /* 0x000000572b2b7223 */ /* 0x080fe20000010854 */
[----:B------:R-:W-:-:S05]  /*c820*/  FFMA.FTZ R240, R42, R87, -R85 ;  /* 0x000000572af07223 */ /* 0x000fca0000010855 */
        /* <DEDUP_REMOVED lines=204> */
[----:B------:R-:W-:-:S04]  /*d4f0*/  FADD.FTZ R146, R155, R146 ;  /* 0x000000929b927221 */ /* 0x000fc80000010000 */
[----:B------:R-:W-:Y:S01]  /*d500*/  FADD.FTZ R147, R147, R146 ;  /* 0x0000009293937221 */ /* 0x000fe20000010000 */
[----:B------:R-:W-:Y:S01]  /*d510*/  HMMA.16816.F32.BF16 R28, R32, R30, R20 ;  /* 0x0000001e201c723c */ /* 0x000fe20000041814 */
[----:B------:R-:W-:Y:S01]  /*d520*/  FADD.FTZ R20, R96, R139 ;  /* 0x0000008b60147221 */ /* 0x000fe20000010000 */
[----:B------:R-:W2:Y:S01]  /*d530*/  MUFU.EX2 R105, R105 ;  /* 0x0000006900697308 */ /* 0x000ea20000000800 */
[----:B-----5:R-:W-:Y:S01]  /*d540*/  F2FP.BF16.F32.PACK_AB R33, R61, R62 ;  /* 0x0000003e3d21723e */ /* 0x020fe200000010ff */
[----:B------:R-:W-:Y:S01]  /*d550*/  FADD.FTZ R154, R154, R147 ;  /* 0x000000939a9a7221 */ /* 0x000fe20000010000 */
[----:B------:R-:W-:Y:S01]  /*d560*/  FADD.FTZ R103, R103, R20 ;  /* 0x0000001467677221 */ /* 0x000fe20000010000 */
[----:B----4-:R-:W-:Y:S01]  /*d570*/  F2FP.BF16.F32.PACK_AB R35, R58, R59 ;  /* 0x0000003b3a23723e */ /* 0x010fe200000010ff */
[----:B------:R-:W4:Y:S01]  /*d580*/  LDSM.16.MT88.4 R20, [R52+0x8000] ;  /* 0x008000003414783b */ /* 0x000f220000004200 */
[----:B------:R-:W-:Y:S01]  /*d590*/  FADD.FTZ R145, R145, R154 ;  /* 0x0000009a91917221 */ /* 0x000fe20000010000 */
[----:B------:R-:W-:Y:S01]  /*d5a0*/  FADD.FTZ R94, R94, R103 ;  /* 0x000000675e5e7221 */ /* 0x000fe20000010000 */
[----:B------:R-:W-:Y:S02]  /*d5b0*/  MUFU.EX2 R101, R101 ;  /* 0x0000006500657308 */ /* 0x000fe40000000800 */
[----:B------:R-:W-:Y:S01]  /*d5c0*/  FADD.FTZ R152, R152, R145 ;  /* 0x0000009198987221 */ /* 0x000fe20000010000 */
[----:B------:R-:W-:-:S03]  /*d5d0*/  FADD.FTZ R99, R99, R94 ;  /* 0x0000005e63637221 */ /* 0x000fc60000010000 */
[----:B------:R-:W-:Y:S02]  /*d5e0*/  FADD.FTZ R137, R137, R152 ;  /* 0x0000009889897221 */ /* 0x000fe40000010000 */
[----:B------:R-:W5:Y:S01]  /*d5f0*/  MUFU.EX2 R102, R97 ;  /* 0x0000006100667308 */ /* 0x000f620000000800 */
[----:B--2---:R-:W-:Y:S01]  /*d600*/  F2FP.BF16.F32.PACK_AB R32, R105, R108 ;  /* 0x0000006c6920723e */ /* 0x004fe200000010ff */
[----:B------:R-:W-:-:S04]  /*d610*/  FADD.FTZ R137, R158, R137 ;  /* 0x000000899e897221 */ /* 0x000fc80000010000 */
[----:B------:R-:W-:Y:S02]  /*d620*/  FADD.FTZ R160, R160, R137 ;  /* 0x00000089a0a07221 */ /* 0x000fe40000010000 */
[----:B------:R2:W-:Y:S02]  /*d630*/  MUFU.EX2 R96, R91 ;  /* 0x0000005b00607308 */ /* 0x0005e40000000800 */
[----:B------:R-:W-:-:S04]  /*d640*/  FADD.FTZ R160, R135, R160 ;  /* 0x000000a087a07221 */ /* 0x000fc80000010000 */
[----:B------:R-:W-:Y:S02]  /*d650*/  FADD.FTZ R129, R129, R160 ;  /* 0x000000a081817221 */ /* 0x000fe40000010000 */
[----:B------:R-:W-:Y:S01]  /*d660*/  MUFU.EX2 R57, R57 ;  /* 0x0000003900397308 */ /* 0x000fe20000000800 */
[----:B-----5:R-:W-:Y:S01]  /*d670*/  F2FP.BF16.F32.PACK_AB R34, R102, R101 ;  /* 0x000000656622723e */ /* 0x020fe200000010ff */
[----:B------:R-:W-:-:S04]  /*d680*/  FADD.FTZ R156, R156, R129 ;  /* 0x000000819c9c7221 */ /* 0x000fc80000010000 */
[----:B------:R-:W-:Y:S02]  /*d690*/  FADD.FTZ R127, R127, R156 ;  /* 0x0000009c7f7f7221 */ /* 0x000fe40000010000 */
[C---:B-1----:R-:W-:Y:S01]  /*d6a0*/  HMMA.16816.F32.BF16 R8, R32.reuse, R16, R8 ;  /* 0x000000102008723c */ /* 0x042fe20000041808 */
[----:B------:R-:W-:Y:S01]  /*d6b0*/  FADD.FTZ R16, R92, R99 ;  /* 0x000000635c107221 */ /* 0x000fe20000010000 */
[-C--:B--2---:R-:W-:Y:S01]  /*d6c0*/  FFMA.FTZ R91, R3, R87.reuse, -R84 ;  /* 0x00000057035b7223 */ /* 0x084fe20000010854 */
[----:B------:R-:W1:Y:S01]  /*d6d0*/  MUFU.EX2 R56, R56 ;  /* 0x0000003800387308 */ /* 0x000e620000000800 */
[----:B------:R-:W-:Y:S01]  /*d6e0*/  FADD.FTZ R162, R162, R127 ;  /* 0x0000007fa2a27221 */ /* 0x000fe20000010000 */
[----:B------:R-:W-:Y:S01]  /*d6f0*/  FADD.FTZ R17, R95, R16 ;  /* 0x000000105f117221 */ /* 0x000fe20000010000 */
[-C--:B------:R-:W-:Y:S02]  /*d700*/  FFMA.FTZ R3, R88, R87.reuse, -R85 ;  /* 0x0000005758037223 */ /* 0x080fe40000010855 */
[C---:B---3--:R-:W-:Y:S01]  /*d710*/  HMMA.16816.F32.BF16 R24, R32.reuse, R12, R24 ;  /* 0x0000000c2018723c */ /* 0x048fe20000041818 */
[----:B------:R-:W-:Y:S01]  /*d720*/  FADD.FTZ R17, R90, R17 ;  /* 0x000000115a117221 */ /* 0x000fe20000010000 */
[----:B------:R-:W-:Y:S01]  /*d730*/  FADD.FTZ R121, R121, R162 ;  /* 0x000000a279797221 */ /* 0x000fe20000010000 */
        /* <DEDUP_REMOVED lines=8> */
[-CC-:B------:R-:W-:Y:S01]  /*d7c0*/  FFMA.FTZ R36, R39, R87.reuse, -R84.reuse ;  /* 0x0000005727247223 */ /* 0x180fe20000010854 */
[----:B------:R-:W-:Y:S01]  /*d7d0*/  FADD.FTZ R82, R82, R83 ;  /* 0x0000005352527221 */ /* 0x000fe20000010000 */
[----:B------:R-:W-:Y:S01]  /*d7e0*/  FFMA.FTZ R39, R37, R87, -R84 ;  /* 0x0000005725277223 */ /* 0x000fe20000010854 */
[----:B-1----:R-:W-:Y:S01]  /*d7f0*/  F2FP.BF16.F32.PACK_AB R13, R56, R57 ;  /* 0x00000039380d723e */ /* 0x002fe200000010ff */
[----:B------:R-:W-:Y:S01]  /*d800*/  HMMA.16816.F32.BF16 R28, R32, R14, R28 ;  /* 0x0000000e201c723c */ /* 0x000fe2000004181c */
[----:B------:R-:W-:Y:S01]  /*d810*/  FADD.FTZ R81, R81, R82 ;  /* 0x0000005251517221 */ /* 0x000fe20000010000 */
[----:B------:R-:W1:Y:S01]  /*d820*/  LDSM.16.MT88.4 R32, [R52+0x8400] ;  /* 0x008400003420783b */ /* 0x000e620000004200 */
[----:B------:R-:W5:Y:S01]  /*d830*/  MUFU.EX2 R93, R93 ;  /* 0x0000005d005d7308 */ /* 0x000f620000000800 */
[----:B------:R-:W-:Y:S01]  /*d840*/  FADD.FTZ R164, R164, R121 ;  /* 0x00000079a4a47221 */ /* 0x000fe20000010000 */
[----:B------:R-:W-:Y:S01]  /*d850*/  FADD.FTZ R80, R80, R81 ;  /* 0x0000005150507221 */ /* 0x000fe20000010000 */
[-C--:B------:R-:W-:Y:S01]  /*d860*/  FFMA.FTZ R37, R44, R87.reuse, -R85 ;  /* 0x000000572c257223 */ /* 0x080fe20000010855 */
[----:B------:R-:W-:Y:S01]  /*d870*/  FFMA.FTZ R44, R49, R87, -R84 ;  /* 0x00000057312c7223 */ /* 0x000fe20000010854 */
[----:B------:R-:W-:Y:S01]  /*d880*/  FADD.FTZ R119, R119, R164 ;  /* 0x000000a477777221 */ /* 0x000fe20000010000 */
[----:B------:R-:W-:-:S02]  /*d890*/  FADD.FTZ R79, R79, R80 ;  /* 0x000000504f4f7221 */ /* 0x000fc40000010000 */
[----:B------:R-:W-:Y:S01]  /*d8a0*/  MUFU.EX2 R89, R89 ;  /* 0x0000005900597308 */ /* 0x000fe20000000800 */
[----:B---3--:R-:W-:Y:S01]  /*d8b0*/  F2FP.BF16.F32.PACK_AB R15, R98, R53 ;  /* 0x00000035620f723e */ /* 0x008fe200000010ff */
[----:B------:R-:W-:Y:S01]  /*d8c0*/  FADD.FTZ R78, R78, R79 ;  /* 0x0000004f4e4e7221 */ /* 0x000fe20000010000 */
[----:B------:R-:W-:-:S03]  /*d8d0*/  FADD.FTZ R166, R166, R119 ;  /* 0x00000077a6a67221 */ /* 0x000fc60000010000 */
[----:B------:R-:W-:Y:S01]  /*d8e0*/  FADD.FTZ R77, R77, R78 ;  /* 0x0000004e4d4d7221 */ /* 0x000fe20000010000 */
[----:B------:R-:W-:Y:S01]  /*d8f0*/  FADD.FTZ R113, R113, R166 ;  /* 0x000000a671717221 */ /* 0x000fe20000010000 */
[----:B------:R-:W3:Y:S01]  /*d900*/  MUFU.EX2 R92, R91 ;  /* 0x0000005b005c7308 */ /* 0x000ee20000000800 */
        /* <DEDUP_REMOVED lines=11> */
[----:B---3--:R-:W-:Y:S01]  /*d9c0*/  F2FP.BF16.F32.PACK_AB R14, R92, R89 ;  /* 0x000000595c0e723e */ /* 0x008fe200000010ff */
[----:B------:R-:W-:Y:S01]  /*d9d0*/  FADD.FTZ R72, R72, R73 ;  /* 0x0000004948487221 */ /* 0x000fe20000010000 */
[----:B------:R-:W-:-:S04]  /*d9e0*/  FADD.FTZ R108, R105, R108 ;  /* 0x0000006c696c7221 */ /* 0x000fc80000010000 */
[----:B------:R-:W-:Y:S01]  /*d9f0*/  FADD.FTZ R101, R101, R108 ;  /* 0x0000006c65657221 */ /* 0x000fe20000010000 */
[----:B------:R-:W-:Y:S01]  /*da00*/  MUFU.EX2 R142, R142 ;  /* 0x0000008e008e7308 */ /* 0x000fe20000000800 */
[----:B----4-:R-:W-:Y:S02]  /*da10*/  HMMA.16816.F32.BF16 R8, R12, R20, R8 ;  /* 0x000000140c08723c */ /* 0x010fe40000041808 */
[----:B------:R-:W-:-:S04]  /*da20*/  FADD.FTZ R102, R102, R101 ;  /* 0x0000006566667221 */ /* 0x000fc80000010000 */
[----:B------:R-:W-:Y:S01]  /*da30*/  FADD.FTZ R93, R93, R102 ;  /* 0x000000665d5d7221 */ /* 0x000fe20000010000 */
[----:B------:R-:W3:Y:S01]  /*da40*/  MUFU.EX2 R143, R143 ;  /* 0x0000008f008f7308 */ /* 0x000ee20000000800 */
[----:B------:R-:W-:Y:S01]  /*da50*/  HMMA.16816.F32.BF16 R4, R12, R22, R4 ;  /* 0x000000160c04723c */ /* 0x000fe20000041804 */
[----:B------:R-:W4:Y:S01]  /*da60*/  LDSM.16.MT88.4 R20, [R51+0x8400] ;  /* 0x008400003314783b */ /* 0x000f220000004200 */
[----:B------:R-:W-:-:S04]  /*da70*/  FADD.FTZ R96, R96, R93 ;  /* 0x0000005d60607221 */ /* 0x000fc80000010000 */
[----:B------:R-:W-:Y:S01]  /*da80*/  FADD.FTZ R89, R89, R96 ;  /* 0x0000006059597221 */ /* 0x000fe20000010000 */
[----:B------:R-:W-:Y:S01]  /*da90*/  MUFU.EX2 R38, R38 ;  /* 0x0000002600267308 */ /* 0x000fe20000000800 */
[----:B--2---:R-:W-:Y:S01]  /*daa0*/  HMMA.16816.F32.BF16 R24, R12, R16, R24 ;  /* 0x000000100c18723c */ /* 0x004fe20000041818 */
[----:B------:R-:W-:Y:S01]  /*dab0*/  FADD.FTZ R17, R71, R72 ;  /* 0x0000004847117221 */ /* 0x000fe20000010000 */
[----:B------:R-:W-:-:S03]  /*dac0*/  FADD.FTZ R89, R92, R89 ;  /* 0x000000595c597221 */ /* 0x000fc60000010000 */
[----:B------:R-:W-:Y:S02]  /*dad0*/  FADD.FTZ R70, R70, R17 ;  /* 0x0000001146467221 */ /* 0x000fe40000010000 */
[----:B------:R-:W2:Y:S01]  /*dae0*/  MUFU.EX2 R45, R45 ;  /* 0x0000002d002d7308 */ /* 0x000ea20000000800 */
[----:B------:R-:W-:Y:S01]  /*daf0*/  HMMA.16816.F32.BF16 R28, R12, R18, R28 ;  /* 0x000000120c1c723c */ /* 0x000fe2000004181c */
[----:B-----5:R-:W-:Y:S01]  /*db00*/  F2FP.BF16.F32.PACK_AB R13, R167, R122 ;  /* 0x0000007aa70d723e */ /* 0x020fe200000010ff */
[----:B------:R-:W-:Y:S01]  /*db10*/  FADD.FTZ R69, R69, R70 ;  /* 0x0000004645457221 */ /* 0x000fe20000010000 */
[----:B---3--:R-:W-:Y:S01]  /*db20*/  F2FP.BF16.F32.PACK_AB R15, R143, R142 ;  /* 0x0000008e8f0f723e */ /* 0x008fe200000010ff */
[----:B------:R-:W3:Y:S02]  /*db30*/  LDSM.16.MT88.4 R16, [R52+0x8800] ;  /* 0x008800003410783b */ /* 0x000ee40000004200 */
[----:B------:R-:W-:Y:S01]  /*db40*/  FADD.FTZ R68, R68, R69 ;  /* 0x0000004544447221 */ /* 0x000fe20000010000 */
[----:B------:R-:W-:Y:S08]  /*db50*/  MUFU.EX2 R36, R36 ;  /* 0x0000002400247308 */ /* 0x000ff00000000800 */
[----:B------:R-:W5:Y:S01]  /*db60*/  MUFU.EX2 R39, R39 ;  /* 0x0000002700277308 */ /* 0x000f620000000800 */
[----:B--2---:R-:W-:Y:S01]  /*db70*/  F2FP.BF16.F32.PACK_AB R12, R45, R38 ;  /* 0x000000262d0c723e */ /* 0x004fe200000010ff */
[----:B------:R-:W-:-:S04]  /*db80*/  FADD.FTZ R38, R38, R89 ;  /* 0x0000005926267221 */ /* 0x000fc80000010000 */
[----:B------:R-:W-:Y:S02]  /*db90*/  FADD.FTZ R45, R45, R38 ;  /* 0x000000262d2d7221 */ /* 0x000fe40000010000 */
[----:B------:R-:W-:Y:S08]  /*dba0*/  MUFU.EX2 R133, R133 ;  /* 0x0000008500857308 */ /* 0x000ff00000000800 */
[----:B------:R-:W2:Y:S01]  /*dbb0*/  MUFU.EX2 R138, R138 ;  /* 0x0000008a008a7308 */ /* 0x000ea20000000800 */
[----:B-----5:R-:W-:Y:S01]  /*dbc0*/  F2FP.BF16.F32.PACK_AB R14, R39, R36 ;  /* 0x00000024270e723e */ /* 0x020fe200000010ff */
[----:B------:R-:W-:-:S04]  /*dbd0*/  FADD.FTZ R36, R36, R45 ;  /* 0x0000002d24247221 */ /* 0x000fc80000010000 */
[----:B------:R-:W-:Y:S02]  /*dbe0*/  FADD.FTZ R39, R39, R36 ;  /* 0x0000002427277221 */ /* 0x000fe40000010000 */
[----:B-1----:R-:W-:Y:S01]  /*dbf0*/  HMMA.16816.F32.BF16 R8, R12, R32, R8 ;  /* 0x000000200c08723c */ /* 0x002fe20000041808 */
[----:B------:R-:W-:Y:S01]  /*dc00*/  FADD.FTZ R33, R67, R68 ;  /* 0x0000004443217221 */ /* 0x000fe20000010000 */
[----:B------:R-:W-:Y:S03]  /*dc10*/  MUFU.EX2 R117, R117 ;  /* 0x0000007500757308 */ /* 0x000fe60000000800 */
[----:B------:R-:W-:-:S03]  /*dc20*/  FADD.FTZ R66, R66, R33 ;  /* 0x0000002142427221 */ /* 0x000fc60000010000 */
[----:B------:R-:W-:Y:S01]  /*dc30*/  HMMA.16816.F32.BF16 R4, R12, R34, R4 ;  /* 0x000000220c04723c */ /* 0x000fe20000041804 */
[----:B------:R-:W-:Y:S01]  /*dc40*/  FADD.FTZ R65, R65, R66 ;  /* 0x0000004241417221 */ /* 0x000fe20000010000 */
[----:B------:R-:W1:Y:S01]  /*dc50*/  MUFU.EX2 R106, R106 ;  /* 0x0000006a006a7308 */ /* 0x000e620000000800 */
[----:B------:R-:W5:Y:S02]  /*dc60*/  LDSM.16.MT88.4 R32, [R51+0x8800] ;  /* 0x008800003320783b */ /* 0x000f640000004200 */
[----:B------:R-:W-:-:S03]  /*dc70*/  FADD.FTZ R64, R64, R65 ;  /* 0x0000004140407221 */ /* 0x000fc60000010000 */
[----:B----4-:R-:W-:Y:S01]  /*dc80*/  HMMA.16816.F32.BF16 R24, R12, R20, R24 ;  /* 0x000000140c18723c */ /* 0x010fe20000041818 */
[----:B------:R-:W-:Y:S01]  /*dc90*/  FADD.FTZ R63, R63, R64 ;  /* 0x000000403f3f7221 */ /* 0x000fe20000010000 */
[----:B------:R-:W-:Y:S01]  /*dca0*/  MUFU.EX2 R40, R40 ;  /* 0x0000002800287308 */ /* 0x000fe20000000800 */
[----:B--2---:R-:W-:-:S05]  /*dcb0*/  F2FP.BF16.F32.PACK_AB R21, R138, R133 ;  /* 0x000000858a15723e */ /* 0x004fca00000010ff */
[----:B------:R-:W-:Y:S01]  /*dcc0*/  HMMA.16816.F32.BF16 R28, R12, R22, R28 ;  /* 0x000000160c1c723c */ /* 0x000fe2000004181c */
[----:B------:R-:W2:Y:S01]  /*dcd0*/  LDSM.16.MT88.4 R12, [R52+0x8c00] ;  /* 0x008c0000340c783b */ /* 0x000ea20000004200 */
[----:B------:R-:W4:Y:S01]  /*dce0*/  MUFU.EX2 R71, R50 ;  /* 0x0000003200477308 */ /* 0x000f220000000800 */
[----:B-1----:R-:W-:-:S07]  /*dcf0*/  F2FP.BF16.F32.PACK_AB R23, R106, R117 ;  /* 0x000000756a17723e */ /* 0x002fce00000010ff */
[----:B------:R-:W-:Y:S08]  /*dd00*/  MUFU.EX2 R44, R44 ;  /* 0x0000002c002c7308 */ /* 0x000ff00000000800 */
[----:B------:R1:W3:Y:S01]  /*dd10*/  MUFU.EX2 R67, R48 ;  /* 0x0000003000437308 */ /* 0x0002e20000000800 */
[----:B----4-:R-:W-:Y:S01]  /*dd20*/  F2FP.BF16.F32.PACK_AB R20, R71, R40 ;  /* 0x000000284714723e */ /* 0x010fe200000010ff */
[----:B------:R-:W-:-:S04]  /*dd30*/  FADD.FTZ R40, R40, R39 ;  /* 0x0000002728287221 */ /* 0x000fc80000010000 */
[----:B------:R-:W-:Y:S02]  /*dd40*/  FADD.FTZ R71, R71, R40 ;  /* 0x0000002847477221 */ /* 0x000fe40000010000 */
[----:B------:R-:W-:Y:S08]  /*dd50*/  MUFU.EX2 R3, R3 ;  /* 0x0000000300037308 */ /* 0x000ff00000000800 */
[----:B------:R-:W4:Y:S01]  /*dd60*/  MUFU.EX2 R86, R86 ;  /* 0x0000005600567308 */ /* 0x000f220000000800 */
[----:B-1----:R-:W-:Y:S01]  /*dd70*/  FADD.FTZ R48, R62, R63 ;  /* 0x0000003f3e307221 */ /* 0x002fe20000010000 */
[----:B------:R-:W-:Y:S01]  /*dd80*/  FFMA.FTZ R62, R41, R87, -R84 ;  /* 0x00000057293e7223 */ /* 0x000fe20000010854 */
[----:B---3--:R-:W-:-:S02]  /*dd90*/  F2FP.BF16.F32.PACK_AB R22, R67, R44 ;  /* 0x0000002c4316723e */ /* 0x008fc400000010ff */
[----:B------:R-:W-:-:S03]  /*dda0*/  FADD.FTZ R48, R61, R48 ;  /* 0x000000303d307221 */ /* 0x000fc60000010000 */
[----:B------:R-:W-:Y:S01]  /*ddb0*/  MUFU.EX2 R37, R37 ;  /* 0x0000002500257308 */ /* 0x000fe20000000800 */
[----:B------:R-:W-:Y:S01]  /*ddc0*/  FADD.FTZ R59, R59, R48 ;  /* 0x000000303b3b7221 */ /* 0x000fe20000010000 */
[----:B------:R-:W-:Y:S01]  /*ddd0*/  HMMA.16816.F32.BF16 R8, R20, R16, R8 ;  /* 0x000000101408723c */ /* 0x000fe20000041808 */
[----:B------:R-:W1:Y:S02]  /*dde0*/  LDSM.16.MT88.4 R48, [R51+0x8c00] ;  /* 0x008c00003330783b */ /* 0x000e640000004200 */
[----:B------:R-:W-:-:S03]  /*ddf0*/  FADD.FTZ R58, R58, R59 ;  /* 0x0000003b3a3a7221 */ /* 0x000fc60000010000 */
[----:B------:R-:W-:Y:S01]  /*de00*/  MUFU.EX2 R47, R47 ;  /* 0x0000002f002f7308 */ /* 0x000fe20000000800 */
[----:B------:R-:W-:Y:S01]  /*de10*/  FADD.FTZ R57, R57, R58 ;  /* 0x0000003a39397221 */ /* 0x000fe20000010000 */
[----:B------:R-:W-:Y:S03]  /*de20*/  HMMA.16816.F32.BF16 R4, R20, R18, R4 ;  /* 0x000000121404723c */ /* 0x000fe60000041804 */
[----:B------:R-:W-:-:S03]  /*de30*/  FADD.FTZ R56, R56, R57 ;  /* 0x0000003938387221 */ /* 0x000fc60000010000 */
[----:B------:R-:W3:Y:S01]  /*de40*/  MUFU.EX2 R46, R46 ;  /* 0x0000002e002e7308 */ /* 0x000ee20000000800 */
[----:B------:R-:W-:Y:S01]  /*de50*/  FADD.FTZ R17, R53, R56 ;  /* 0x0000003835117221 */ /* 0x000fe20000010000 */
[----:B-----5:R-:W-:Y:S03]  /*de60*/  HMMA.16816.F32.BF16 R24, R20, R32, R24 ;  /* 0x000000201418723c */ /* 0x020fe60000041818 */
[----:B------:R-:W-:-:S03]  /*de70*/  FADD.FTZ R17, R98, R17 ;  /* 0x0000001162117221 */ /* 0x000fc60000010000 */
[----:B------:R-:W-:Y:S01]  /*de80*/  MUFU.EX2 R43, R43 ;  /* 0x0000002b002b7308 */ /* 0x000fe20000000800 */
[----:B------:R-:W-:Y:S01]  /*de90*/  FADD.FTZ R122, R122, R17 ;  /* 0x000000117a7a7221 */ /* 0x000fe20000010000 */
[----:B----4-:R-:W-:Y:S01]  /*dea0*/  F2FP.BF16.F32.PACK_AB R17, R86, R3 ;  /* 0x000000035611723e */ /* 0x010fe200000010ff */
[----:B------:R-:W-:Y:S02]  /*deb0*/  HMMA.16816.F32.BF16 R28, R20, R34, R28 ;  /* 0x00000022141c723c */ /* 0x000fe4000004181c */
[----:B------:R-:W-:-:S03]  /*dec0*/  FADD.FTZ R167, R167, R122 ;  /* 0x0000007aa7a77221 */ /* 0x000fc60000010000 */
[----:B------:R-:W4:Y:S01]  /*ded0*/  MUFU.EX2 R62, R62 ;  /* 0x0000003e003e7308 */ /* 0x000f220000000800 */
[----:B---3--:R-:W-:-:S07]  /*dee0*/  F2FP.BF16.F32.PACK_AB R16, R46, R47 ;  /* 0x0000002f2e10723e */ /* 0x008fce00000010ff */
[----:B------:R-:W3:Y:S01]  /*def0*/  MUFU.EX2 R240, R240 ;  /* 0x000000f000f07308 */ /* 0x000ee20000000800 */
[----:B----4-:R-:W-:Y:S02]  /*df00*/  F2FP.BF16.F32.PACK_AB R18, R62, R43 ;  /* 0x0000002b3e12723e */ /* 0x010fe400000010ff */
[----:B---3--:R-:W-:-:S07]  /*df10*/  F2FP.BF16.F32.PACK_AB R19, R240, R37 ;  /* 0x00000025f013723e */ /* 0x008fce00000010ff */
[----:B--2---:R-:W-:Y:S01]  /*df20*/  HMMA.16816.F32.BF16 R144, R16, R12, R8 ;  /* 0x0000000c1090723c */ /* 0x004fe20000041808 */
[----:B------:R-:W-:-:S04]  /*df30*/  FADD.FTZ R8, R142, R167 ;  /* 0x000000a78e087221 */ /* 0x000fc80000010000 */
[----:B------:R-:W-:-:S03]  /*df40*/  FADD.FTZ R8, R143, R8 ;  /* 0x000000088f087221 */ /* 0x000fc60000010000 */
[----:B------:R-:W-:Y:S01]  /*df50*/  HMMA.16816.F32.BF16 R140, R16, R14, R4 ;  /* 0x0000000e108c723c */ /* 0x000fe20000041804 */
        /* <DEDUP_REMOVED lines=20> */
[----:B------:R-:W-:Y:S01]  /*e0a0*/  VIADD R238, R60, 0xfffffffe ;  /* 0xfffffffe3cee7836 */ /* 0x000fe20000000000 */
[----:B------:R-:W-:Y:S01]  /*e0b0*/  ISETP.NE.AND.EX P3, PT, R235, RZ, PT, P0 ;  /* 0x000000ffeb00720c */ /* 0x000fe20003f65300 */
[----:B------:R-:W-:Y:S01]  /*e0c0*/  IMAD.MOV.U32 R153, RZ, RZ, R2 ;  /* 0x000000ffff997224 */ /* 0x000fe200078e0002 */
[----:B------:R-:W-:-:S11]  /*e0d0*/  MOV R155, R0 ;  /* 0x00000000009b7202 */ /* 0x000fd60000000f00 */
.L_x_2882:
        /* <DEDUP_REMOVED lines=8> */
[C---:B-1----:R-:W-:Y:S02]  /*e160*/  SHF.L.U32 R217, R213.reuse, 0x5, RZ ;  /* 0x00000005d5d97819 */ /* 0x042fe400000006ff */
[----:B------:R-:W-:Y:S01]  /*e170*/  LOP3.LUT R2, R213, 0x8, RZ, 0xc0, !PT ;  /* 0x00000008d5027812 */ /* 0x000fe200078ec0ff */
        /* <DEDUP_REMOVED lines=70> */
.L_x_2877:
[----:B------:R-:W-:Y:S05]  /*e5e0*/  BSYNC.RECONVERGENT B0 ;  /* 0x0000000000007941 */ /* 0x000fea0003800200 */
.L_x_2876:
[----:B------:R-:W-:Y:S01]  /*e5f0*/  IADD3 R32, P0, PT, R237, R222, RZ ;  /* 0x000000deed207210 */ /* 0x000fe20007f1e0ff */
[----:B------:R-:W-:Y:S01]  /*e600*/  @!PT LDS RZ, [RZ] ;  /* 0x00000000fffff984 */ /* 0x000fe20000000800 */
[----:B------:R-:W-:Y:S01]  /*e610*/  @!PT LDS RZ, [RZ] ;  /* 0x00000000fffff984 */ /* 0x000fe20000000800 */
[----:B------:R-:W-:Y:S01]  /*e620*/  @!PT LDS RZ, [RZ] ;  /* 0x00000000fffff984 */ /* 0x000fe20000000800 */
[----:B------:R-:W-:Y:S01]  /*e630*/  LDGSTS.E.BYPASS.LTC128B.128 [R227+0x5000], desc[UR4][R222.64] ;  /* 0x05000000dee37fae */ /* 0x000fe2000b981a04 */
[----:B------:R-:W1:Y:S01]  /*e640*/  S2UR UR7, SR_CgaCtaId ;  /* 0x00000000000779c3 */ /* 0x000e620000008800 */
[C---:B------:R-:W-:Y:S01]  /*e650*/  IMAD.SHL.U32 R215, R213.reuse, 0x10, RZ ;  /* 0x00000010d5d77824 */ /* 0x040fe200078e00ff */
[----:B------:R-:W-:Y:S01]  /*e660*/  SHF.R.U32.HI R214, RZ, 0x1, R213 ;  /* 0x00000001ffd67819 */ /* 0x000fe200000116d5 */
[----:B------:R-:W-:Y:S01]  /*e670*/  IMAD.X R33, R236, 0x1, R223, P0 ;  /* 0x00000001ec217824 */ /* 0x000fe200000e06df */
[-C--:B------:R-:W-:Y:S01]  /*e680*/  IADD3 R38, P0, PT, R32, R237.reuse, RZ ;  /* 0x000000ed20267210 */ /* 0x080fe20007f1e0ff */
[----:B------:R-:W-:Y:S01]  /*e690*/  IMAD.SHL.U32 R212, R213, 0x4, RZ ;  /* 0x00000004d5d47824 */ /* 0x000fe200078e00ff */
[----:B------:R-:W-:Y:S01]  /*e6a0*/  LOP3.LUT R0, R215, 0x100, RZ, 0xc0, !PT ;  /* 0x00000100d7007812 */ /* 0x000fe200078ec0ff */
[----:B------:R-:W-:Y:S01]  /*e6b0*/  UMOV UR8, 0x400 ;  /* 0x0000040000087882 */ /* 0x000fe20000000000 */
[----:B------:R2:W-:Y:S01]  /*e6c0*/  LDGSTS.E.BYPASS.LTC128B.128 [R227+0x5800], desc[UR4][R32.64] ;  /* 0x0580000020e37fae */ /* 0x0005e2000b981a04 */
[--C-:B------:R-:W-:Y:S01]  /*e6d0*/  IMAD.X R39, R33, 0x1, R236.reuse, P0 ;  /* 0x0000000121277824 */ /* 0x100fe200000e06ec */
[-C--:B------:R-:W-:Y:S01]  /*e6e0*/  IADD3 R42, P0, PT, R38, R237.reuse, RZ ;  /* 0x000000ed262a7210 */ /* 0x080fe20007f1e0ff */
[----:B------:R-:W-:Y:S01]  /*e6f0*/  BSSY.RECONVERGENT B1, `(.L_x_2878) ;  /* 0x00000f4000017945 */ /* 0x000fe20003800200 */
[--C-:B------:R-:W-:Y:S02]  /*e700*/  LOP3.LUT R2, R2, 0xc0, R217.reuse, 0xf8, !PT ;  /* 0x000000c002027812 */ /* 0x100fe400078ef8d9 */
[----:B------:R-:W-:Y:S01]  /*e710*/  LDGSTS.E.BYPASS.LTC128B.128 [R227+0x6000], desc[UR4][R38.64] ;  /* 0x0600000026e37fae */ /* 0x000fe2000b981a04 */
[--C-:B------:R-:W-:Y:S01]  /*e720*/  IMAD.X R43, R39, 0x1, R236.reuse, P0 ;  /* 0x00000001272b7824 */ /* 0x100fe200000e06ec */
[-C--:B------:R-:W-:Y:S02]  /*e730*/  IADD3 R40, P0, PT, R42, R237.reuse, RZ ;  /* 0x000000ed2a287210 */ /* 0x080fe40007f1e0ff */
[----:B------:R-:W-:Y:S02]  /*e740*/  LOP3.LUT R3, R212, 0x18, RZ, 0xc0, !PT ;  /* 0x00000018d4037812 */ /* 0x000fe400078ec0ff */
[----:B------:R-:W-:Y:S01]  /*e750*/  LOP3.LUT R0, R0, 0x20, R217, 0xf8, !PT ;  /* 0x0000002000007812 */ /* 0x000fe200078ef8d9 */
[--C-:B------:R-:W-:Y:S01]  /*e760*/  IMAD.X R41, R43, 0x1, R236.reuse, P0 ;  /* 0x000000012b297824 */ /* 0x100fe200000e06ec */
[-C--:B------:R-:W-:Y:S01]  /*e770*/  IADD3 R36, P0, PT, R40, R237.reuse, RZ ;  /* 0x000000ed28247210 */ /* 0x080fe20007f1e0ff */
[----:B------:R-:W-:Y:S01]  /*e780*/  LDGSTS.E.BYPASS.LTC128B.128 [R227+0x6800], desc[UR4][R42.64] ;  /* 0x068000002ae37fae */ /* 0x000fe2000b981a04 */
[----:B------:R-:W-:Y:S01]  /*e790*/  LOP3.LUT R216, R214, 0x8, RZ, 0xc0, !PT ;  /* 0x00000008d6d87812 */ /* 0x000fe200078ec0ff */
[----:B-1----:R-:W-:Y:S01]  /*e7a0*/  ULEA UR6, UR7, UR8, 0x18 ;  /* 0x0000000807067291 */ /* 0x002fe2000f8ec0ff */
[----:B------:R-:W-:Y:S01]  /*e7b0*/  LOP3.LUT R215, R215, 0x3e00, RZ, 0xc0, !PT ;  /* 0x00003e00d7d77812 */ /* 0x000fe200078ec0ff */
[--C-:B------:R-:W-:Y:S01]  /*e7c0*/  IMAD.X R37, R41, 0x1, R236.reuse, P0 ;  /* 0x0000000129257824 */ /* 0x100fe200000e06ec */
[-C--:B------:R-:W-:Y:S01]  /*e7d0*/  IADD3 R34, P0, PT, R36, R237.reuse, RZ ;  /* 0x000000ed24227210 */ /* 0x080fe20007f1e0ff */
[----:B------:R-:W-:Y:S01]  /*e7e0*/  LDGSTS.E.BYPASS.LTC128B.128 [R227+0x7000], desc[UR4][R40.64] ;  /* 0x0700000028e37fae */ /* 0x000fe2000b981a04 */
[----:B------:R-:W-:Y:S02]  /*e7f0*/  LOP3.LUT R2, R0, R2, R3, 0xf6, !PT ;  /* 0x0000000200027212 */ /* 0x000fe400078ef603 */
[--C-:B------:R-:W-:Y:S01]  /*e800*/  LOP3.LUT R216, R216, 0xc0, R217.reuse, 0xf8, !PT ;  /* 0x000000c0d8d87812 */ /* 0x100fe200078ef8d9 */
[--C-:B------:R-:W-:Y:S01]  /*e810*/  IMAD.X R35, R37, 0x1, R236.reuse, P0 ;  /* 0x0000000125237824 */ /* 0x100fe200000e06ec */
[--C-:B------:R-:W-:Y:S01]  /*e820*/  LOP3.LUT R0, R215, 0x20, R217.reuse, 0xf8, !PT ;  /* 0x00000020d7007812 */ /* 0x100fe200078ef8d9 */
[----:B------:R-:W-:Y:S01]  /*e830*/  LDGSTS.E.BYPASS.LTC128B.128 [R227+0x7800], desc[UR4][R36.64] ;  /* 0x0780000024e37fae */ /* 0x000fe2000b981a04 */
[----:B--2---:R-:W-:Y:S02]  /*e840*/  IADD3 R32, P0, PT, R34, R237, RZ ;  /* 0x000000ed22207210 */ /* 0x004fe40007f1e0ff */
[----:B------:R-:W-:Y:S02]  /*e850*/  LOP3.LUT R216, R216, R3, RZ, 0x3c, !PT ;  /* 0x00000003d8d87212 */ /* 0x000fe400078e3cff */
[----:B------:R-:W-:Y:S01]  /*e860*/  LDGSTS.E.BYPASS.LTC128B.128 [R227+0x8000], desc[UR4][R34.64] ;  /* 0x0800000022e37fae */ /* 0x000fe2000b981a04 */
[----:B------:R-:W-:Y:S01]  /*e870*/  LOP3.LUT R3, R0, 0x100, R217, 0xf8, !PT ;  /* 0x0000010000037812 */ /* 0x000fe200078ef8d9 */
[----:B------:R-:W-:Y:S01]  /*e880*/  IMAD.X R33, R35, 0x1, R236, P0 ;  /* 0x0000000123217824 */ /* 0x000fe200000e06ec */
[----:B------:R-:W-:Y:S02]  /*e890*/  LEA R2, R2, UR6, 0x1 ;  /* 0x0000000602027c11 */ /* 0x000fe4000f8e08ff */
[----:B------:R-:W-:Y:S02]  /*e8a0*/  LOP3.LUT R3, R3, R216, RZ, 0xfc, !PT ;  /* 0x000000d803037212 */ /* 0x000fe400078efcff */
[----:B------:R1:W-:Y:S01]  /*e8b0*/  LDGSTS.E.BYPASS.LTC128B.128 [R227+0x8800], desc[UR4][R32.64] ;  /* 0x0880000020e37fae */ /* 0x0003e2000b981a04 */
[----:B------:R-:W-:Y:S02]  /*e8c0*/  LOP3.LUT P0, RZ, R213, 0x4, RZ, 0xc0, !PT ;  /* 0x00000004d5ff7812 */ /* 0x000fe4000780c0ff */
[----:B------:R-:W-:Y:S02]  /*e8d0*/  LEA R0, R3, UR6, 0x1 ;  /* 0x0000000603007c11 */ /* 0x000fe4000f8e08ff */
[----:B------:R-:W-:Y:S01]  /*e8e0*/  LDSM.16.M88.4 R160, [R2+0x1000] ;  /* 0x0010000002a0783b */ /* 0x000fe20000000200 */
[----:B------:R-:W-:Y:S01]  /*e8f0*/  IMAD.MOV.U32 R3, RZ, RZ, 0x20 ;  /* 0x00000020ff037424 */ /* 0x000fe200078e00ff */
[----:B------:R-:W-:Y:S03]  /*e900*/  ISETP.NE.AND P1, PT, R238, RZ, PT ;  /* 0x000000ffee00720c */ /* 0x000fe60003f25270 */
[----:B------:R-:W2:Y:S01]  /*e910*/  LDSM.16.M88.4 R156, [R0] ;  /* 0x00000000009c783b */ /* 0x000ea20000000200 */
[----:B------:R-:W-:Y:S04]  /*e920*/  SEL R3, R3, 0xffffffe0, !P0 ;  /* 0xffffffe003037807 */ /* 0x000fe80004000000 */
        /* <DEDUP_REMOVED lines=180> */
.L_x_2881:
[----:B------:R-:W-:Y:S05]  /*f470*/  BSYNC.RECONVERGENT B0 ;  /* 0x0000000000007941 */ /* 0x000fea0003800200 */
.L_x_2880:
        /* <DEDUP_REMOVED lines=27> */
.L_x_2879:
[----:B------:R-:W-:Y:S05]  /*f630*/  BSYNC.RECONVERGENT B1 ;  /* 0x0000000000017941 */ /* 0x000fea0003800200 */
.L_x_2878:
        /* <DEDUP_REMOVED lines=657> */
.L_x_2875:
        /* <DEDUP_REMOVED lines=11> */
.L_x_2891:
[----:B------:R-:W2:Y:S01]  /*12000*/  MUFU.RCP R3, R6 ;  /* 0x0000000600037308 */ /* 0x000ea20000001000 */
[----:B----4-:R-:W-:Y:S01]  /*12010*/  FADD.FTZ R5, R8, R10 ;  /* 0x0000000a08057221 */ /* 0x010fe20000010000 */
[----:B------:R-:W-:Y:S02]  /*12020*/  FSETP.NE.FTZ.AND P3, PT, R6, RZ, PT ;  /* 0x000000ff0600720b */ /* 0x000fe40003f75000 */
[----:B------:R-:W-:Y:S02]  /*12030*/  SHF.L.U32 R4, R213, 0x1, RZ ;  /* 0x00000001d5047819 */ /* 0x000fe400000006ff */
[----:B------:R-:W-:Y:S02]  /*12040*/  FSETP.NE.FTZ.AND P2, PT, R5, RZ, PT ;  /* 0x000000ff0500720b */ /* 0x000fe40003f55000 */
[----:B---3--:R-:W3:Y:S01]  /*12050*/  MUFU.RCP R8, R5 ;  /* 0x0000000500087308 */ /* 0x008ee20000001000 */
[----:B------:R-:W-:Y:S02]  /*12060*/  LOP3.LUT R4, R215, 0x6, R4, 0xf8, !PT ;  /* 0x00000006d7047812 */ /* 0x000fe400078ef804 */
        /* <DEDUP_REMOVED lines=10> */
[----:B---3--:R-:W-:-:S02]  /*12110*/  FSEL R8, R8, 1, P2 ;  /* 0x3f80000008087808 */ /* 0x008fc40001000000 */
[----:B------:R-:W-:Y:S02]  /*12120*/  LOP3.LUT R10, R3, 0xc0, RZ, 0xc0, !PT ;  /* 0x000000c0030a7812 */ /* 0x000fe400078ec0ff */
[----:B------:R-:W-:Y:S01]  /*12130*/  LOP3.LUT R4, R4, 0x20, R3, 0xf8, !PT ;  /* 0x0000002004047812 */ /* 0x000fe200078ef803 */
[----:B------:R-:W-:Y:S01]  /*12140*/  FMUL.FTZ R146, R8, R146 ;  /* 0x0000009208927220 */ /* 0x000fe20000410000 */
[----:B------:R-:W-:Y:S01]  /*12150*/  LOP3.LUT R3, R10, 0x18, R213, 0xf8, !PT ;  /* 0x000000180a037812 */ /* 0x000fe200078ef8d5 */
[C---:B------:R-:W-:Y:S01]  /*12160*/  FMUL.FTZ R147, R8.reuse, R147 ;  /* 0x0000009308937220 */ /* 0x040fe20000410000 */
[C---:B------:R-:W-:Y:S01]  /*12170*/  FMUL.FTZ R142, R8.reuse, R142 ;  /* 0x0000008e088e7220 */ /* 0x040fe20000410000 */
[----:B------:R-:W-:Y:S01]  /*12180*/  FMUL.FTZ R143, R8, R143 ;  /* 0x0000008f088f7220 */ /* 0x000fe20000410000 */
[----:B------:R-:W-:Y:S01]  /*12190*/  LOP3.LUT R3, R4, R3, RZ, 0xfc, !PT ;  /* 0x0000000304037212 */ /* 0x000fe200078efcff */
[----:B------:R-:W-:Y:S01]  /*121a0*/  FMUL.FTZ R138, R8, R138 ;  /* 0x0000008a088a7220 */ /* 0x000fe20000410000 */
[----:B------:R-:W-:Y:S01]  /*121b0*/  LOP3.LUT R4, R212, 0x40, RZ, 0xc0, !PT ;  /* 0x00000040d4047812 */ /* 0x000fe200078ec0ff */
[C---:B------:R-:W-:Y:S01]  /*121c0*/  FMUL.FTZ R139, R8.reuse, R139 ;  /* 0x0000008b088b7220 */ /* 0x040fe20000410000 */
[----:B------:R-:W-:Y:S01]  /*121d0*/  LEA R3, R3, UR6, 0x1 ;  /* 0x0000000603037c11 */ /* 0x000fe2000f8e08ff */
[----:B------:R-:W-:Y:S01]  /*121e0*/  FMUL.FTZ R134, R8, R134 ;  /* 0x0000008608867220 */ /* 0x000fe20000410000 */
[----:B------:R-:W-:Y:S01]  /*121f0*/  LOP3.LUT R212, R212, 0x20, RZ, 0xc0, !PT ;  /* 0x00000020d4d47812 */ /* 0x000fe200078ec0ff */
        /* <DEDUP_REMOVED lines=20> */
[----:B------:R-:W3:Y:S01]  /*12340*/  LD.E.U8 R4, desc[UR4][R150.64+0x1c8] ;  /* 0x0001c80496047980 */ /* 0x000ee2000c101100 */
[----:B------:R-:W-:-:S03]  /*12350*/  ISETP.NE.AND P0, PT, R230, -0x1, PT ;  /* 0xffffffffe600780c */ /* 0x000fc60003f05270 */
[----:B------:R-:W4:Y:S04]  /*12360*/  LD.E.64 R16, desc[UR4][R150.64+0x90] ;  /* 0x0000900496107980 */ /* 0x000f28000c101b00 */
[----:B------:R-:W4:Y:S04]  /*12370*/  LD.E.64 R26, desc[UR4][R150.64+0x88] ;  /* 0x00008804961a7980 */ /* 0x000f28000c101b00 */
[----:B------:R1:W5:Y:S04]  /*12380*/  LD.E.64 R20, desc[UR4][R150.64+0xa0] ;  /* 0x0000a00496147980 */ /* 0x000368000c101b00 */
[----:B------:R-:W2:Y:S04]  /*12390*/  @!P0 LD.E.64 R18, desc[UR4][R150.64+0x80] ;  /* 0x0000800496128980 */ /* 0x000ea8000c101b00 */
[----:B------:R1:W5:Y:S01]  /*123a0*/  LD.E.64 R22, desc[UR4][R150.64+0x70] ;  /* 0x0000700496167980 */ /* 0x000362000c101b00 */
[----:B---3--:R-:W-:-:S13]  /*123b0*/  ISETP.NE.AND P1, PT, R4, RZ, PT ;  /* 0x000000ff0400720c */ /* 0x008fda0003f25270 */
[----:B------:R-:W3:Y:S04]  /*123c0*/  @!P1 LD.E R4, desc[UR4][R150.64+0x60] ;  /* 0x0000600496049980 */ /* 0x000ee8000c101900 */
[----:B------:R-:W3:Y:S01]  /*123d0*/  @!P1 LD.E R13, desc[UR4][R150.64+0xb4] ;  /* 0x0000b404960d9980 */ /* 0x000ee2000c101900 */
[----:B------:R-:W1:Y:S01]  /*123e0*/  S2R R8, SR_TID.X ;  /* 0x0000000000087919 */ /* 0x000e620000002100 */
[-C--:B--2---:R-:W-:Y:S02]  /*123f0*/  @!P0 IMAD R12, R19, R226.reuse, RZ ;  /* 0x000000e2130c8224 */ /* 0x084fe400078e02ff */
[----:B------:R-:W-:-:S04]  /*12400*/  @!P0 IMAD.WIDE.U32 R14, R18, R226, RZ ;  /* 0x000000e2120e8225 */ /* 0x000fc800078e00ff */
[-C--:B----4-:R-:W-:Y:S01]  /*12410*/  IMAD R3, R17, R225.reuse, RZ ;  /* 0x000000e111037224 */ /* 0x090fe200078e02ff */
[----:B------:R-:W-:Y:S01]  /*12420*/  @!P0 IADD3 R12, PT, PT, R15, R12, RZ ;  /* 0x0000000c0f0c8210 */ /* 0x000fe20007ffe0ff */
[----:B------:R-:W-:-:S04]  /*12430*/  IMAD.WIDE.U32 R16, R16, R225, RZ ;  /* 0x000000e110107225 */ /* 0x000fc800078e00ff */
[----:B------:R-:W-:-:S04]  /*12440*/  @P0 IMAD.WIDE.U32 R18, R26, R230, RZ ;  /* 0x000000e61a120225 */ /* 0x000fc800078e00ff */
[----:B---3--:R-:W-:-:S04]  /*12450*/  @!P1 IMAD R4, R4, R226, R225 ;  /* 0x000000e204049224 */ /* 0x008fc800078e02e1 */
[----:B------:R-:W-:Y:S02]  /*12460*/  @!P1 IMAD R13, R4, R13, RZ ;  /* 0x0000000d040d9224 */ /* 0x000fe400078e02ff */
[----:B------:R-:W-:Y:S01]  /*12470*/  @P0 IMAD R4, R27, R230, RZ ;  /* 0x000000e61b040224 */ /* 0x000fe200078e02ff */
[----:B-1----:R-:W-:Y:S06]  /*12480*/  @!P1 BRA `(.L_x_2884) ;  /* 0x0000000000149947 */ /* 0x002fec0003800000 */
[----:B------:R-:W2:Y:S04]  /*12490*/  @!P0 LD.E R9, desc[UR4][R150.64+0xb4] ;  /* 0x0000b40496098980 */ /* 0x000ea8000c101900 */
[----:B------:R-:W3:Y:S01]  /*124a0*/  LD.E R10, desc[UR4][R150.64+0xd4] ;  /* 0x0000d404960a7980 */ /* 0x000ee2000c101900 */
[----:B--2---:R-:W-:Y:S02]  /*124b0*/  @!P0 IMAD R230, R9, R226, RZ ;  /* 0x000000e209e68224 */ /* 0x004fe400078e02ff */
[----:B---3--:R-:W-:-:S05]  /*124c0*/  IMAD R13, R10, R225, RZ ;  /* 0x000000e10a0d7224 */ /* 0x008fca00078e02ff */
[----:B------:R-:W-:-:S07]  /*124d0*/  IADD3 R13, PT, PT, R13, R230, RZ ;  /* 0x000000e60d0d7210 */ /* 0x000fce0007ffe0ff */
.L_x_2884:
[----:B------:R-:W-:Y:S01]  /*124e0*/  MOV R28, R148 ;  /* 0x00000094001c7202 */ /* 0x000fe20000000f00 */
[----:B------:R-:W-:Y:S01]  /*124f0*/  IMAD.MOV.U32 R29, RZ, RZ, RZ ;  /* 0x000000ffff1d7224 */ /* 0x000fe200078e00ff */
[C---:B------:R-:W-:Y:S01]  /*12500*/  IADD3 R15, PT, PT, -R228.reuse, R229, RZ ;  /* 0x000000e5e40f7210 */ /* 0x040fe20007ffe1ff */
[----:B------:R-:W-:Y:S05]  /*12510*/  WARPSYNC.ALL ;  /* 0x0000000000007948 */ /* 0x000fea0003800000 */
[----:B------:R-:W-:Y:S01]  /*12520*/  SHF.R.U32.HI R24, RZ, 0x2, R8 ;  /* 0x00000002ff187819 */ /* 0x000fe20000011608 */
[----:B------:R-:W-:Y:S01]  /*12530*/  BAR.SYNC.DEFER_BLOCKING 0x0 ;  /* 0x0000000000007b1d */ /* 0x000fe20000010000 */
[----:B------:R-:W-:Y:S01]  /*12540*/  IMAD.WIDE.U32 R28, R228, R26, R28 ;  /* 0x0000001ae41c7225 */ /* 0x000fe200078e001c */
[----:B------:R-:W-:-:S02]  /*12550*/  @P0 MOV R14, R18 ;  /* 0x00000012000e0202 */ /* 0x000fc40000000f00 */
[----:B------:R-:W-:Y:S01]  /*12560*/  ISETP.GE.AND P1, PT, R24, R15, PT ;  /* 0x0000000f1800720c */ /* 0x000fe20003f26270 */
[----:B------:R-:W-:Y:S01]  /*12570*/  IMAD R25, R27, R228, RZ ;  /* 0x000000e41b197224 */ /* 0x000fe200078e02ff */
[----:B------:R-:W1:Y:S01]  /*12580*/  @P3 MUFU.LG2 R6, R6 ;  /* 0x0000000600063308 */ /* 0x000e620000000c00 */
[----:B------:R-:W-:Y:S01]  /*12590*/  @P0 IMAD.IADD R12, R19, 0x1, R4 ;  /* 0x00000001130c0824 */ /* 0x000fe200078e0204 */
[----:B------:R-:W-:Y:S01]  /*125a0*/  IADD3 R16, P4, P0, R16, R28, R14 ;  /* 0x0000001c10107210 */ /* 0x000fe2000789e00e */
[----:B------:R-:W-:Y:S01]  /*125b0*/  IMAD.IADD R3, R17, 0x1, R3 ;  /* 0x0000000111037824 */ /* 0x000fe200078e0203 */
[----:B------:R-:W-:Y:S01]  /*125c0*/  IADD3 R25, PT, PT, R29, R25, RZ ;  /* 0x000000191d197210 */ /* 0x000fe20007ffe0ff */
[----:B------:R-:W-:Y:S01]  /*125d0*/  BSSY.RECONVERGENT B0, `(.L_x_2885) ;  /* 0x0000021000007945 */ /* 0x000fe20003800200 */
[----:B------:R-:W-:Y:S02]  /*125e0*/  IADD3 R4, PT, PT, R24, 0x20, RZ ;  /* 0x0000002018047810 */ /* 0x000fe40007ffe0ff */
[----:B------:R-:W2:Y:S01]  /*125f0*/  @P2 MUFU.LG2 R5, R5 ;  /* 0x0000000500052308 */ /* 0x000ea20000000c00 */
[----:B------:R-:W-:Y:S01]  /*12600*/  IADD3.X R17, PT, PT, R3, R25, R12, P4, P0 ;  /* 0x0000001903117210 */ /* 0x000fe200027e040c */
[----:B------:R-:W-:Y:S01]  /*12610*/  IMAD.MOV.U32 R12, RZ, RZ, 0x7f800000 ;  /* 0x7f800000ff0c7424 */ /* 0x000fe200078e00ff */
[----:B------:R-:W-:Y:S01]  /*12620*/  ISETP.GE.AND P5, PT, R4, R15, PT ;  /* 0x0000000f0400720c */ /* 0x000fe20003fa6270 */
[----:B------:R-:W-:Y:S01]  /*12630*/  @!P1 IMAD R3, R27, R24, RZ ;  /* 0x000000181b039224 */ /* 0x000fe200078e02ff */
[----:B------:R-:W-:Y:S01]  /*12640*/  LOP3.LUT P4, RZ, R213, 0x3, RZ, 0xc0, !PT ;  /* 0x00000003d5ff7812 */ /* 0x000fe2000788c0ff */
[----:B------:R-:W-:-:S04]  /*12650*/  @!P1 IMAD.WIDE.U32 R18, R24, R26, R16 ;  /* 0x0000001a18129225 */ /* 0x000fc800078e0010 */
[----:B-1----:R-:W-:Y:S01]  /*12660*/  @P3 FMUL.FTZ R6, R6, 0.69314718246459960938 ;  /* 0x3f31721806063820 */ /* 0x002fe20000410000 */
[----:B------:R1:W3:Y:S01]  /*12670*/  LDS.128 R8, [R227] ;  /* 0x00000000e3087984 */ /* 0x0002e20000000c00 */
[----:B------:R-:W-:Y:S01]  /*12680*/  @!P1 IADD3 R15, PT, PT, R19, R3, RZ ;  /* 0x00000003130f9210 */ /* 0x000fe20007ffe0ff */
[----:B------:R-:W-:Y:S02]  /*12690*/  IMAD.MOV.U32 R3, RZ, RZ, 0x7f800000 ;  /* 0x7f800000ff037424 */ /* 0x000fe400078e00ff */
[----:B-----5:R-:W-:Y:S01]  /*126a0*/  @P3 FFMA.FTZ R12, R7, R2, R6 ;  /* 0x00000002070c3223 */ /* 0x020fe20000010006 */
[----:B------:R-:W-:Y:S01]  /*126b0*/  @!P1 LEA R14, P0, R18, R22, 0x1 ;  /* 0x00000016120e9211 */ /* 0x000fe200078008ff */
[----:B--2---:R-:W-:-:S03]  /*126c0*/  @P2 FMUL.FTZ R5, R5, 0.69314718246459960938 ;  /* 0x3f31721805052820 */ /* 0x004fc60000410000 */
[----:B------:R-:W-:Y:S01]  /*126d0*/  @!P1 LEA.HI.X R15, R18, R23, R15, 0x1, P0 ;  /* 0x00000017120f9211 */ /* 0x000fe200000f0c0f */
[----:B------:R-:W-:Y:S02]  /*126e0*/  @P2 FFMA.FTZ R3, R7, R0, R5 ;  /* 0x0000000007032223 */ /* 0x000fe40000010005 */
[----:B------:R1:W2:Y:S01]  /*126f0*/  LDS.128 R4, [R227+0x800] ;  /* 0x00080000e3047984 */ /* 0x0002a20000000c00 */
        /* <DEDUP_REMOVED lines=14> */
.L_x_2886:
[----:B------:R-:W-:Y:S05]  /*127e0*/  BSYNC.RECONVERGENT B0 ;  /* 0x0000000000007941 */ /* 0x000fea0003800200 */
.L_x_2885:
[----:B------:R-:W-:Y:S01]  /*127f0*/  MOV R225, 0x0 ;  /* 0x0000000000e17802 */ /* 0x000fe20000000f00 */
[----:B---3--:R1:W-:Y:S03]  /*12800*/  @!P1 ST.E.128 desc[UR4][R14.64], R8 ;  /* 0x000000080e009985 */ /* 0x0083e6000c101d04 */
[----:B-12-4-:R-:W-:Y:S05]  /*12810*/  @P5 RET.REL.NODEC R224 `(_ZN5flash24flash_fwd_splitkv_kernelI23Flash_fwd_kernel_traitsILi32ELi64ELi256ELi4ELb0ELb0EN7cutlass10bfloat16_tE19Flash_kernel_traitsILi32ELi64ELi256ELi4ES3_EELb0ELb0ELb0ELb0ELb1ELb0ELb0ELb1EEEvNS_16Flash_fwd_paramsE) ;  /* 0xfffffed4e0f85950 */ /* 0x016fea0003c3ffff */
        /* <DEDUP_REMOVED lines=12> */
[----:B-1----:R-:W-:Y:S05]  /*128e0*/  RET.REL.NODEC R224 `(_ZN5flash24flash_fwd_splitkv_kernelI23Flash_fwd_kernel_traitsILi32ELi64ELi256ELi4ELb0ELb0EN7cutlass10bfloat16_tE19Flash_kernel_traitsILi32ELi64ELi256ELi4ES3_EELb0ELb0ELb0ELb0ELb1ELb0ELb0ELb1EEEvNS_16Flash_fwd_paramsE) ;  /* 0xfffffed4e0c47950 */ /* 0x002fea0003c3ffff */
.L_x_2883:
[----:B------:R-:W-:Y:S01]  /*128f0*/  MOV R4, 0x2 ;  /* 0x0000000200047802 */ /* 0x000fe20000000f00 */
[----:B------:R-:W-:Y:S01]  /*12900*/  IMAD.MOV.U32 R3, RZ, RZ, 0x1f ;  /* 0x0000001fff037424 */ /* 0x000fe200078e00ff */
[----:B------:R-:W-:-:S07]  /*12910*/  MOV R5, 0xffffffff ;  /* 0xffffffff00057802 */ /* 0x000fce0000000f00 */
[----:B-1---5:R-:W-:Y:S05]  /*12920*/  WARPSYNC.COLLECTIVE R5, `(.L_x_2887) ;  /* 0x0000000005087348 */ /* 0x022fea0003c00000 */
[----:B------:R2:W3:Y:S02]  /*12930*/  SHFL.BFLY P0, R10, R239, R4, R3 ;  /* 0x0c000004ef0a7389 */ /* 0x0004e40000000003 */
[----:B-123-5:R-:W-:Y:S05]  /*12940*/  ENDCOLLECTIVE ;  /* 0x000000000000791b */ /* 0x02efea0003800000 */
.L_x_2887:
[----:B------:R-:W-:Y:S02]  /*12950*/  IMAD.MOV.U32 R6, RZ, RZ, R10 ;  /* 0x000000ffff067224 */ /* 0x000fe400078e000a */
[----:B------:R-:W-:Y:S02]  /*12960*/  IMAD.MOV.U32 R4, RZ, RZ, 0x1 ;  /* 0x00000001ff047424 */ /* 0x000fe400078e00ff */
[----:B------:R-:W-:-:S05]  /*12970*/  FADD.FTZ R9, R6, R239 ;  /* 0x000000ef06097221 */ /* 0x000fca0000010000 */
[----:B------:R-:W-:-:S07]  /*12980*/  MOV R239, R9 ;  /* 0x0000000900ef7202 */ /* 0x000fce0000000f00 */
[----:B------:R-:W-:Y:S05]  /*12990*/  WARPSYNC.COLLECTIVE R5, `(.L_x_2888) ;  /* 0x0000000005087348 */ /* 0x000fea0003c00000 */
[----:B------:R1:W2:Y:S02]  /*129a0*/  SHFL.BFLY P0, R10, R239, R4, R3 ;  /* 0x0c000004ef0a7389 */ /* 0x0002a40000000003 */
[----:B-12---:R-:W-:Y:S05]  /*129b0*/  ENDCOLLECTIVE ;  /* 0x000000000000791b */ /* 0x006fea0003800000 */
.L_x_2888:
[----:B------:R-:W-:Y:S01]  /*129c0*/  MOV R239, R240 ;  /* 0x000000f000ef7202 */ /* 0x000fe20000000f00 */
[----:B------:R-:W-:Y:S01]  /*129d0*/  IMAD.MOV.U32 R4, RZ, RZ, 0x2 ;  /* 0x00000002ff047424 */ /* 0x000fe200078e00ff */
[----:B------:R-:W-:-:S07]  /*129e0*/  MOV R6, R10 ;  /* 0x0000000a00067202 */ /* 0x000fce0000000f00 */
[----:B------:R-:W-:Y:S05]  /*129f0*/  WARPSYNC.COLLECTIVE R5, `(.L_x_2889) ;  /* 0x0000000005087348 */ /* 0x000fea0003c00000 */
[----:B------:R1:W2:Y:S02]  /*12a00*/  SHFL.BFLY P0, R10, R239, R4, R3 ;  /* 0x0c000004ef0a7389 */ /* 0x0002a40000000003 */
[----:B-12---:R-:W-:Y:S05]  /*12a10*/  ENDCOLLECTIVE ;  /* 0x000000000000791b */ /* 0x006fea0003800000 */
.L_x_2889:
[----:B------:R-:W-:Y:S01]  /*12a20*/  FADD.FTZ R6, R9, R6 ;  /* 0x0000000609067221 */ /* 0x000fe20000010000 */
[----:B------:R-:W-:Y:S01]  /*12a30*/  FADD.FTZ R8, R10, R240 ;  /* 0x000000f00a087221 */ /* 0x000fe20000010000 */
[----:B------:R-:W-:-:S04]  /*12a40*/  MOV R4, 0x1 ;  /* 0x0000000100047802 */ /* 0x000fc80000000f00 */
[----:B------:R-:W-:-:S07]  /*12a50*/  MOV R239, R8 ;  /* 0x0000000800ef7202 */ /* 0x000fce0000000f00 */
[----:B------:R-:W-:Y:S05]  /*12a60*/  WARPSYNC.COLLECTIVE R5, `(.L_x_2890) ;  /* 0x0000000005087348 */ /* 0x000fea0003c00000 */
[----:B------:R1:W2:Y:S02]  /*12a70*/  SHFL.BFLY P0, R10, R239, R4, R3 ;  /* 0x0c000004ef0a7389 */ /* 0x0002a40000000003 */
[----:B-12---:R-:W-:Y:S05]  /*12a80*/  ENDCOLLECTIVE ;  /* 0x000000000000791b */ /* 0x006fea0003800000 */
.L_x_2890:
[----:B------:R-:W-:Y:S05]  /*12a90*/  BRA `(.L_x_2891) ;  /* 0xfffffff400587947 */ /* 0x000fea000383ffff */
.L_x_2892:
        /* <DEDUP_REMOVED lines=14> */
.L_x_10246:


//--------------------- .text._ZN5flash24flash_fwd_splitkv_kernelI23Flash_fwd_kernel_traitsILi32ELi64ELi256ELi4ELb0ELb0EN7cutlass10bfloat16_tE19Flash_kernel_traitsILi32ELi64ELi256ELi4ES3_EELb0ELb0ELb0ELb0ELb1ELb1ELb0ELb1EEEvNS_16Flash_fwd_paramsE --------------------------
	.section	.text._ZN5flash24flash_fwd_splitkv_kernelI23Flash_fwd_kernel_traitsILi32ELi64ELi256ELi4ELb0ELb0EN7cutlass10bfloat16_tE19Flash_kernel_traitsILi32ELi64ELi256ELi4ES3_EELb0ELb0ELb0ELb0ELb1ELb1ELb0ELb1EEEvNS_16Flash_fwd_paramsE,"ax",@progbits
	.align	128
        .global         _ZN5flash24flash_fwd_splitkv_kernelI23Flash_fwd_kernel_traitsILi32ELi64ELi256ELi4ELb0ELb0EN7cutlass10bfloat16_tE19Flash_kernel_traitsILi32ELi64ELi256ELi4ES3_EELb0ELb0ELb0ELb0ELb1ELb1ELb0ELb1EEEvNS_16Flash_fwd_paramsE
        .type           _ZN5flash24flash_fwd_splitkv_kernelI23Flash_fwd_kernel_traitsILi32ELi64ELi256ELi4ELb0ELb0EN7cutlass10bfloat16_tE19Flash_kernel_traitsILi32ELi64ELi256ELi4ES3_EELb0ELb0ELb0ELb0ELb1ELb1ELb0ELb1EEEvNS_16Flash_fwd_paramsE,@function
        .size           _ZN5flash24flash_fwd_splitkv_kernelI23Flash_fwd_kernel_traitsILi32ELi64ELi256ELi4ELb0ELb0EN7cutlass10bfloat16_tE19Flash_kernel_traitsILi32ELi64ELi256ELi4ES3_EELb0ELb0ELb0ELb0ELb1ELb1ELb0ELb1EEEvNS_16Flash_fwd_paramsE,(.L_x_10247 - _ZN5flash24flash_fwd_splitkv_kernelI23Flash_fwd_kernel_traitsILi32ELi64ELi256ELi4ELb0ELb0EN7cutlass10bfloat16_tE19Flash_kernel_traitsILi32ELi64ELi256ELi4ES3_EELb0ELb0ELb0ELb0ELb1ELb1ELb0ELb1EEEvNS_16Flash_fwd_paramsE)
        .other          _ZN5flash24flash_fwd_splitkv_kernelI23Flash_fwd_kernel_traitsILi32ELi64ELi256ELi4ELb0ELb0EN7cutlass10bfloat16_tE19Flash_kernel_traitsILi32ELi64ELi256ELi4ES3_EELb0ELb0ELb0ELb0ELb1ELb1ELb0ELb1EEEvNS_16Flash_fwd_paramsE,@"STO_CUDA_ENTRY STV_DEFAULT"
_ZN5flash24flash_fwd_splitkv_kernelI23Flash_fwd_kernel_traitsILi32ELi64ELi256ELi4ELb0ELb0EN7cutlass10bfloat16_tE19Flash_kernel_traitsILi32ELi64ELi256ELi4ES3_EELb0ELb0ELb0ELb0ELb1ELb1ELb0ELb1EEEvNS_16Flash_fwd_paramsE:
.text._ZN5flash24flash_fwd_splitkv_kernelI23Flash_fwd_kernel_traitsILi32ELi64ELi256ELi4ELb0ELb0EN7cutlass10bfloat16_tE19Flash_kernel_traitsILi32ELi64ELi256ELi4ES3_EELb0ELb0ELb0ELb0ELb1ELb1ELb0ELb1EEEvNS_16Flash_fwd_paramsE:
[----:B------:R-:W-:Y:S01]  /*0000*/  LDC R1, c[0x0][0x37c] ;  /* 0x0000df00ff017b82 */ /* 0x000fe20000000800 */
[----:B------:R-:W1:Y:S07]  /*0010*/  S2R R35, SR_CTAID.X ;  /* 0x0000000000237919 */ /* 0x000e6e0000002500 */
[----:B------:R-:W2:Y:S01]  /*0020*/  LDC.64 R152, c[0x0][0x348] ;  /* 0x0000d200ff987b82 */ /* 0x000ea20000000a00 */
[----:B------:R-:W-:Y:S01]  /*0030*/  BSSY.RECONVERGENT B3, `(.L_x_2893) ;  /* 0x0000005000037945 */ /* 0x000fe20003800200 */
[----:B------:R-:W-:Y:S01]  /*0040*/  MOV R239, 0x80 ;  /* 0x0000008000ef7802 */ /* 0x000fe20000000f00 */
[----:B------:R-:W3:Y:S01]  /*0050*/  S2R R237, SR_CTAID.Y ;  /* 0x0000000000ed7919 */ /* 0x000ee20000002600 */
[----:B------:R-:W4:Y:S05]  /*0060*/  S2R R238, SR_CTAID.Z ;  /* 0x0000000000ee7919 */ /* 0x000f2a0000002700 */
[----:B-1234-:R-:W-:Y:S05]  /*0070*/  CALL.REL.NOINC `($_ZN5flash24flash_fwd_splitkv_kernelI23Flash_fwd_kernel_traitsILi32ELi64ELi256ELi4ELb0ELb0EN7cutlass10bfloat16_tE19Flash_kernel_traitsILi32ELi64ELi256ELi4ES3_EELb0ELb0ELb0ELb0ELb1ELb1ELb0ELb1EEEvNS_16Flash_fwd_paramsE$_ZN5flash30compute_attn_1rowblock_splitkvI23Flash_fwd_kernel_traitsILi32ELi64ELi256ELi4ELb0ELb0EN7cutlass10bfloat16_tE19Flash_kernel_traitsILi32ELi64ELi256ELi4ES3_EELb0ELb0ELb0ELb0ELb1ELb1ELb0ELb1ENS_16Flash_fwd_paramsEEEvRKT8_iiiii) ;  /* 0x0000000000087944 */ /* 0x01efea0003c00000 */
[----:B------:R-:W-:Y:S05]  /*0080*/  BSYNC.RECONVERGENT B3 ;  /* 0x0000000000037941 */ /* 0x000fea0003800200 */
.L_x_2893:
[----:B------:R-:W-:Y:S05]  /*0090*/  EXIT ;  /* 0x000000000000794d */ /* 0x000fea0003800000 */
        .type           $_ZN5flash24flash_fwd_splitkv_kernelI23Flash_fwd_kernel_traitsILi32ELi64ELi256ELi4ELb0ELb0EN7cutlass10bfloat16_tE19Flash_kernel_traitsILi32ELi64ELi256ELi4ES3_EELb0ELb0ELb0ELb0ELb1ELb1ELb0ELb1EEEvNS_16Flash_fwd_paramsE$_ZN5flash30compute_attn_1rowblock_splitkvI23Flash_fwd_kernel_traitsILi32ELi64ELi256ELi4ELb0ELb0EN7cutlass10bfloat16_tE19Flash_kernel_traitsILi32ELi64ELi256ELi4ES3_EELb0ELb0ELb0ELb0ELb1ELb1ELb0ELb1ENS_16Flash_fwd_paramsEEEvRKT8_iiiii,@function
        .size           $_ZN5flash24flash_fwd_splitkv_kernelI23Flash_fwd_kernel_traitsILi32ELi64ELi256ELi4ELb0ELb0EN7cutlass10bfloat16_tE19Flash_kernel_traitsILi32ELi64ELi256ELi4ES3_EELb0ELb0ELb0ELb0ELb1ELb1ELb0ELb1EEEvNS_16Flash_fwd_paramsE$_ZN5flash30compute_attn_1rowblock_splitkvI23Flash_fwd_kernel_traitsILi32ELi64ELi256ELi4ELb0ELb0EN7cutlass10bfloat16_tE19Flash_kernel_traitsILi32ELi64ELi256ELi4ES3_EELb0ELb0ELb0ELb0ELb1ELb1ELb0ELb1ENS_16Flash_fwd_paramsEEEvRKT8_iiiii,(.L_x_10247 - $_ZN5flash24flash_fwd_splitkv_kernelI23Flash_fwd_kernel_traitsILi32ELi64ELi256ELi4ELb0ELb0EN7cutlass10bfloat16_tE19Flash_kernel_traitsILi32ELi64ELi256ELi4ES3_EELb0ELb0ELb0ELb0ELb1ELb1ELb0ELb1EEEvNS_16Flash_fwd_paramsE$_ZN5flash30compute_attn_1rowblock_splitkvI23Flash_fwd_kernel_traitsILi32ELi64ELi256ELi4ELb0ELb0EN7cutlass10bfloat16_tE19Flash_kernel_traitsILi32ELi64ELi256ELi4ES3_EELb0ELb0ELb0ELb0ELb1ELb1ELb0ELb1ENS_16Flash_fwd_paramsEEEvRKT8_iiiii)
$_ZN5flash24flash_fwd_splitkv_kernelI23Flash_fwd_kernel_traitsILi32ELi64ELi256ELi4ELb0ELb0EN7cutlass10bfloat16_tE19Flash_kernel_traitsILi32ELi64ELi256ELi4ES3_EELb0ELb0ELb0ELb0ELb1ELb1ELb0ELb1EEEvNS_16Flash_fwd_paramsE$_ZN5flash30compute_attn_1rowblock_splitkvI23Flash_fwd_kernel_traitsILi32ELi64ELi256ELi4ELb0ELb0EN7cutlass10bfloat16_tE19Flash_kernel_traitsILi32ELi64ELi256ELi4ES3_EELb0ELb0ELb0ELb0ELb1ELb1ELb0ELb1ENS_16Flash_fwd_paramsEEEvRKT8_iiiii:
        /* <DEDUP_REMOVED lines=38> */
.L_x_2895:
[----:B------:R-:W-:Y:S05]  /*0300*/  BSYNC.RECONVERGENT B0 ;  /* 0x0000000000007941 */ /* 0x000fea0003800200 */
.L_x_2894:
[----:B------:R-:W-:Y:S04]  /*0310*/  BSSY.RECONVERGENT B0, `(.L_x_2896) ;  /* 0x0000007000007945 */ /* 0x000fe80003800200 */
[----:B------:R-:W-:Y:S05]  /*0320*/  @!P4 BRA `(.L_x_2897) ;  /* 0x000000000014c947 */ /* 0x000fea0003800000 */
[----:B-----5:R-:W3:Y:S02]  /*0330*/  LD.E.U8 R0, desc[UR4][R152.64+0x1b2] ;  /* 0x0001b20498007980 */ /* 0x020ee4000c101100 */
[----:B---3--:R-:W-:-:S13]  /*0340*/  ISETP.NE.AND P0, PT, R0, RZ, PT ;  /* 0x000000ff0000720c */ /* 0x008fda0003f05270 */
[----:B------:R-:W3:Y:S02]  /*0350*/  @P0 LD.E R0, desc[UR4][R2.64+0x4] ;  /* 0x0000040402000980 */ /* 0x000ee4000c101900 */
[----:B---3--:R-:W-:-:S06]  /*0360*/  @P0 IADD3 R0, PT, PT, R0, -R13, RZ ;  /* 0x8000000d00000210 */ /* 0x008fcc0007ffe0ff */
[----:B------:R3:W5:Y:S02]  /*0370*/  @!P0 LD.E R0, desc[UR4][R2.64] ;  /* 0x0000000402008980 */ /* 0x000764000c101900 */
.L_x_2897:
[----:B------:R-:W-:Y:S05]  /*0380*/  BSYNC.RECONVERGENT B0 ;  /* 0x0000000000007941 */ /* 0x000fea0003800200 */
.L_x_2896:
        /* <DEDUP_REMOVED lines=9> */
.L_x_2899:
[----:B--23--:R-:W2:Y:S01]  /*0420*/  LD.E.64 R2, desc[UR4][R152.64+0x108] ;  /* 0x0001080498027980 */ /* 0x00cea2000c101b00 */
[----:B------:R-:W-:Y:S01]  /*0430*/  BSSY.RECONVERGENT B0, `(.L_x_2901) ;  /* 0x0000006000007945 */ /* 0x000fe20003800200 */
[----:B------:R-:W-:Y:S01]  /*0440*/  IMAD.MOV.U32 R0, RZ, RZ, RZ ;  /* 0x000000ffff007224 */ /* 0x000fe200078e00ff */
[----:B--2---:R-:W-:-:S04]  /*0450*/  ISETP.NE.U32.AND P0, PT, R2, RZ, PT ;  /* 0x000000ff0200720c */ /* 0x004fc80003f05070 */
[----:B------:R-:W-:-:S13]  /*0460*/  ISETP.NE.AND.EX P0, PT, R3, RZ, PT, P0 ;  /* 0x000000ff0300720c */ /* 0x000fda0003f05300 */
[----:B------:R-:W-:Y:S05]  /*0470*/  @!P0 BRA `(.L_x_2902) ;  /* 0x0000000000048947 */ /* 0x000fea0003800000 */
[----:B------:R2:W5:Y:S02]  /*0480*/  LD.E R0, desc[UR4][R152.64+0xbc] ;  /* 0x0000bc0498007980 */ /* 0x000564000c101900 */
.L_x_2902:
[----:B------:R-:W-:Y:S05]  /*0490*/  BSYNC.RECONVERGENT B0 ;  /* 0x0000000000007941 */ /* 0x000fea0003800200 */
.L_x_2901:
[----:B-----5:R-:W-:Y:S02]  /*04a0*/  IADD3 R74, PT, PT, R87, R0, RZ ;  /* 0x00000000574a7210 */ /* 0x020fe40007ffe0ff */
.L_x_2900:
[----:B------:R-:W-:Y:S05]  /*04b0*/  BSYNC.RECONVERGENT B1 ;  /* 0x0000000000017941 */ /* 0x000fea0003800200 */
.L_x_2898:
[----:B------:R-:W-:Y:S01]  /*04c0*/  IMAD.SHL.U32 R236, R35, 0x40, RZ ;  /* 0x0000004023ec7824 */ /* 0x000fe200078e00ff */
[----:B------:R-:W-:Y:S01]  /*04d0*/  MOV R2, R239 ;  /* 0x000000ef00027202 */ /* 0x000fe20000000f00 */
[----:B------:R-:W-:-:S03]  /*04e0*/  IMAD.MOV.U32 R3, RZ, RZ, 0x0 ;  /* 0x00000000ff037424 */ /* 0x000fc600078e00ff */
[----:B------:R-:W-:-:S13]  /*04f0*/  ISETP.GT.AND P0, PT, R235, R236, PT ;  /* 0x000000eceb00720c */ /* 0x000fda0003f04270 */
[----:B-12---:R-:W-:Y:S05]  /*0500*/  @!P0 RET.REL.NODEC R2 `(_ZN5flash24flash_fwd_splitkv_kernelI23Flash_fwd_kernel_traitsILi32ELi64ELi256ELi4ELb0ELb0EN7cutlass10bfloat16_tE19Flash_kernel_traitsILi32ELi64ELi256ELi4ES3_EELb0ELb0ELb0ELb0ELb1ELb1ELb0ELb1EEEvNS_16Flash_fwd_paramsE) ;  /* 0xfffffff802bc8950 */ /* 0x006fea0003c3ffff */
        /* <DEDUP_REMOVED lines=22> */
[----:B------:R-:W-:Y:S01]  /*0670*/  SHF.R.U32.HI R16, RZ, 0x2, R34 ;  /* 0x00000002ff107819 */ /* 0x000fe20000011622 */
[----:B------:R-:W-:Y:S01]  /*0680*/  BSSY.RECONVERGENT B0, `(.L_x_2904) ;  /* 0x0000031000007945 */ /* 0x000fe20003800200 */
[-C--:B-----5:R-:W-:Y:S01]  /*0690*/  @!P0 IMAD R0, R5, R237.reuse, RZ ;  /* 0x000000ed05008224 */ /* 0x0a0fe200078e02ff */
[----:B------:R-:W-:Y:S01]  /*06a0*/  MOV R5, RZ ;  /* 0x000000ff00057202 */ /* 0x000fe20000000f00 */
[----:B------:R-:W-:Y:S01]  /*06b0*/  @!P0 IMAD.WIDE.U32 R10, R4, R237, RZ ;  /* 0x000000ed040a8225 */ /* 0x000fe200078e00ff */
[----:B------:R-:W-:-:S03]  /*06c0*/  LOP3.LUT R4, R6, 0x18, RZ, 0xc0, !PT ;  /* 0x0000001806047812 */ /* 0x000fc600078ec0ff */
[----:B--2---:R-:W-:-:S04]  /*06d0*/  @P0 IMAD.WIDE.U32 R6, R2, R234, RZ ;  /* 0x000000ea02060225 */ /* 0x004fc800078e00ff */
[----:B------:R-:W-:Y:S02]  /*06e0*/  @!P0 IMAD.IADD R0, R11, 0x1, R0 ;  /* 0x000000010b008824 */ /* 0x000fe400078e0200 */
[----:B------:R-:W-:Y:S02]  /*06f0*/  @P0 IMAD R11, R3, R234, RZ ;  /* 0x000000ea030b0224 */ /* 0x000fe400078e02ff */
[----:B------:R-:W-:-:S04]  /*0700*/  IMAD.WIDE.U32 R4, R236, R2, R4 ;  /* 0x00000002ec047225 */ /* 0x000fc800078e0004 */
[----:B------:R-:W-:Y:S01]  /*0710*/  @P0 IMAD.MOV.U32 R10, RZ, RZ, R6 ;  /* 0x000000ffff0a0224 */ /* 0x000fe200078e0006 */
[----:B------:R-:W-:Y:S01]  /*0720*/  @P0 IADD3 R0, PT, PT, R7, R11, RZ ;  /* 0x0000000b07000210 */ /* 0x000fe20007ffe0ff */
[----:B------:R-:W-:-:S03]  /*0730*/  IMAD R6, R3, R236, RZ ;  /* 0x000000ec03067224 */ /* 0x000fc600078e02ff */
[----:B------:R-:W-:Y:S01]  /*0740*/  IADD3 R4, P0, PT, R10, R4, RZ ;  /* 0x000000040a047210 */ /* 0x000fe20007f1e0ff */
[----:B------:R-:W-:-:S03]  /*0750*/  IMAD.IADD R10, R235, 0x1, -R236 ;  /* 0x00000001eb0a7824 */ /* 0x000fc600078e0aec */
[----:B------:R-:W-:Y:S02]  /*0760*/  IADD3.X R5, PT, PT, R0, R5, R6, P0, !PT ;  /* 0x0000000500057210 */ /* 0x000fe400007fe406 */
[----:B------:R-:W-:Y:S01]  /*0770*/  ISETP.GE.AND P0, PT, R16, R10, PT ;  /* 0x0000000a1000720c */ /* 0x000fe20003f06270 */
[-C--:B---3--:R-:W-:Y:S02]  /*0780*/  IMAD R9, R9, R238.reuse, RZ ;  /* 0x000000ee09097224 */ /* 0x088fe400078e02ff */
[----:B------:R-:W-:-:S04]  /*0790*/  IMAD.WIDE.U32 R6, R8, R238, R4 ;  /* 0x000000ee08067225 */ /* 0x000fc800078e0004 */
[----:B----4-:R-:W-:Y:S01]  /*07a0*/  IMAD R0, R12, R237, R238 ;  /* 0x000000ed0c007224 */ /* 0x010fe200078e02ee */
[----:B------:R-:W-:-:S05]  /*07b0*/  IADD3 R5, PT, PT, R7, R9, RZ ;  /* 0x0000000907057210 */ /* 0x000fca0007ffe0ff */
[----:B------:R-:W-:Y:S01]  /*07c0*/  @!P0 MOV R4, R6 ;  /* 0x0000000600048202 */ /* 0x000fe20000000f00 */
[----:B------:R-:W-:Y:S01]  /*07d0*/  IMAD R0, R13, R0, R236 ;  /* 0x000000000d007224 */ /* 0x000fe200078e02ec */
[----:B------:R-:W-:Y:S01]  /*07e0*/  LOP3.LUT P1, R12, R34, 0x3, RZ, 0xc0, !PT ;  /* 0x00000003220c7812 */ /* 0x000fe2000782c0ff */
[----:B------:R-:W-:Y:S02]  /*07f0*/  VIADD R13, R16, 0x20 ;  /* 0x00000020100d7836 */ /* 0x000fe40000000000 */
[-C--:B------:R-:W-:Y:S02]  /*0800*/  @!P0 IMAD R11, R3, R16.reuse, RZ ;  /* 0x00000010030b8224 */ /* 0x080fe400078e02ff */
[----:B------:R-:W-:Y:S01]  /*0810*/  @!P0 IMAD.WIDE.U32 R8, R2, R16, R4 ;  /* 0x0000001002088225 */ /* 0x000fe200078e0004 */
[-C--:B------:R-:W-:Y:S02]  /*0820*/  ISETP.GE.OR P3, PT, R16, R10.reuse, P1 ;  /* 0x0000000a1000720c */ /* 0x080fe40000f66670 */
[----:B------:R-:W-:Y:S01]  /*0830*/  ISETP.GE.AND P2, PT, R13, R10, PT ;  /* 0x0000000a0d00720c */ /* 0x000fe20003f46270 */
[----:B------:R-:W-:Y:S01]  /*0840*/  @!P0 IMAD.IADD R11, R9, 0x1, R11 ;  /* 0x00000001090b8824 */ /* 0x000fe200078e020b */
[----:B------:R-:W-:-:S04]  /*0850*/  @!P0 LEA R10, P4, R8, R14, 0x1 ;  /* 0x0000000e080a8211 */ /* 0x000fc800078808ff */
[----:B------:R-:W-:-:S05]  /*0860*/  @!P0 LEA.HI.X R11, R8, R15, R11, 0x1, P4 ;  /* 0x0000000f080b8211 */ /* 0x000fca00020f0c0b */
[----:B------:R1:W-:Y:S01]  /*0870*/  @!P0 ST.E.128 desc[UR4][R10.64], RZ ;  /* 0x000000ff0a008985 */ /* 0x0003e2000c101d04 */
[----:B------:R-:W-:Y:S02]  /*0880*/  IADD3 R13, P1, PT, R0, R16, RZ ;  /* 0x00000010000d7210 */ /* 0x000fe40007f3e0ff */
[----:B------:R-:W-:Y:S02]  /*0890*/  ISETP.NE.OR P5, PT, R12, RZ, P2 ;  /* 0x000000ff0c00720c */ /* 0x000fe400017a5670 */
        /* <DEDUP_REMOVED lines=15> */
.L_x_2905:
[----:B------:R-:W-:Y:S05]  /*0990*/  BSYNC.RECONVERGENT B0 ;  /* 0x0000000000007941 */ /* 0x000fea0003800200 */
.L_x_2904:
[----:B--2---:R-:W-:Y:S01]  /*09a0*/  MOV R2, R239 ;  /* 0x000000ef00027202 */ /* 0x004fe20000000f00 */
[----:B------:R1:W-:Y:S01]  /*09b0*/  @!P3 ST.E desc[UR4][R12.64], R8 ;  /* 0x000000080c00b985 */ /* 0x0003e2000c101904 */
[----:B------:R-:W-:-:S04]  /*09c0*/  MOV R3, 0x0 ;  /* 0x0000000000037802 */ /* 0x000fc80000000f00 */
[----:B-1----:R-:W-:Y:S05]  /*09d0*/  @P5 RET.REL.NODEC R2 `(_ZN5flash24flash_fwd_splitkv_kernelI23Flash_fwd_kernel_traitsILi32ELi64ELi256ELi4ELb0ELb0EN7cutlass10bfloat16_tE19Flash_kernel_traitsILi32ELi64ELi256ELi4ES3_EELb0ELb0ELb0ELb0ELb1ELb1ELb0ELb1EEEvNS_16Flash_fwd_paramsE) ;  /* 0xfffffff402885950 */ /* 0x002fea0003c3ffff */
[----:B------:R-:W-:Y:S02]  /*09e0*/  MOV R0, 0x7f800000 ;  /* 0x7f80000000007802 */ /* 0x000fe40000000f00 */
[----:B------:R-:W-:Y:S02]  /*09f0*/  MOV R2, R239 ;  /* 0x000000ef00027202 */ /* 0x000fe40000000f00 */
[----:B------:R-:W-:Y:S01]  /*0a00*/  MOV R3, 0x0 ;  /* 0x0000000000037802 */ /* 0x000fe20000000f00 */
[----:B------:R1:W-:Y:S03]  /*0a10*/  ST.E desc[UR4][R12.64+0x80], R0 ;  /* 0x000080000c007985 */ /* 0x0003e6000c101904 */
[----:B-1----:R-:W-:Y:S05]  /*0a20*/  RET.REL.NODEC R2 `(_ZN5flash24flash_fwd_splitkv_kernelI23Flash_fwd_kernel_traitsILi32ELi64ELi256ELi4ELb0ELb0EN7cutlass10bfloat16_tE19Flash_kernel_traitsILi32ELi64ELi256ELi4ES3_EELb0ELb0ELb0ELb0ELb1ELb1ELb0ELb1EEEvNS_16Flash_fwd_paramsE) ;  /* 0xfffffff402747950 */ /* 0x002fea0003c3ffff */
.L_x_2903:
        /* <DEDUP_REMOVED lines=108> */
.L_x_2907:
        /* <DEDUP_REMOVED lines=80> */
.L_x_2908:
[----:B------:R-:W-:Y:S05]  /*15f0*/  BSYNC.RECONVERGENT B0 ;  /* 0x0000000000007941 */ /* 0x000fea0003800200 */
.L_x_2906:
[----:B------:R-:W-:Y:S01]  /*1600*/  ISETP.NE.AND P0, PT, R234, -0x1, PT ;  /* 0xffffffffea00780c */ /* 0x000fe20003f05270 */
[----:B------:R-:W2:Y:S04]  /*1610*/  LD.E.64 R10, desc[UR4][R152.64+0x30] ;  /* 0x00003004980a7980 */ /* 0x000ea8000c101b00 */
[----:B------:R-:W3:Y:S04]  /*1620*/  LD.E.64 R18, desc[UR4][R152.64+0x48] ;  /* 0x0000480498127980 */ /* 0x000ee8000c101b00 */
[----:B------:R-:W4:Y:S04]  /*1630*/  LD.E.64 R24, desc[UR4][R152.64] ;  /* 0x0000000498187980 */ /* 0x000f28000c101b00 */
[----:B------:R-:W3:Y:S04]  /*1640*/  @!P0 LD.E.64 R8, desc[UR4][R152.64+0x18] ;  /* 0x0000180498088980 */ /* 0x000ee8000c101b00 */
[----:B------:R-:W4:Y:S04]  /*1650*/  LD.E.64 R20, desc[UR4][R152.64+0x10] ;  /* 0x0000100498147980 */ /* 0x000f28000c101b00 */
[----:B------:R-:W4:Y:S01]  /*1660*/  LD.E.64 R22, desc[UR4][R152.64+0x8] ;  /* 0x0000080498167980 */ /* 0x000f22000c101b00 */
[----:B------:R-:W-:-:S03]  /*1670*/  IMAD.MOV.U32 R32, RZ, RZ, RZ ;  /* 0x000000ffff207224 */ /* 0x000fc600078e00ff */
[----:B------:R-:W4:Y:S04]  /*1680*/  LD.E R33, desc[UR4][R152.64+0xd0] ;  /* 0x0000d00498217980 */ /* 0x000f28000c101900 */
[----:B------:R1:W5:Y:S01]  /*1690*/  @P6 LD.E R32, desc[UR4][R30.64] ;  /* 0x000000041e206980 */ /* 0x000362000c101900 */
        /* <DEDUP_REMOVED lines=18> */
[----:B------:R-:W-:Y:S01]  /*17c0*/  ISETP.GE.U32.AND P4, PT, R0, R4, PT ;  /* 0x000000040000720c */ /* 0x000fe20003f86070 */
[----:B------:R-:W-:Y:S01]  /*17d0*/  @!P1 VIADD R5, R5, 0x1 ;  /* 0x0000000105059836 */ /* 0x000fe20000000000 */
[----:B------:R-:W-:Y:S02]  /*17e0*/  LOP3.LUT R0, R238, R14, RZ, 0x3c, !PT ;  /* 0x0000000eee007212 */ /* 0x000fe400078e3cff */
[----:B------:R-:W-:Y:S02]  /*17f0*/  LOP3.LUT R132, R173, 0x18, RZ, 0xc0, !PT ;  /* 0x00000018ad847812 */ /* 0x000fe400078ec0ff */
[----:B------:R-:W-:Y:S02]  /*1800*/  ISETP.GE.AND P3, PT, R0, RZ, PT ;  /* 0x000000ff0000720c */ /* 0x000fe40003f66270 */
[----:B------:R-:W-:Y:S01]  /*1810*/  ISETP.NE.AND P1, PT, R14, RZ, PT ;  /* 0x000000ff0e00720c */ /* 0x000fe20003f25270 */
[----:B-----5:R-:W-:Y:S01]  /*1820*/  IMAD R0, R16, R64, RZ ;  /* 0x0000004010007224 */ /* 0x020fe200078e02ff */
[----:B------:R-:W-:-:S03]  /*1830*/  IADD3 R2, P2, PT, R132, R6, RZ ;  /* 0x0000000684027210 */ /* 0x000fc60007f5e0ff */
[----:B------:R-:W-:Y:S01]  /*1840*/  @P4 VIADD R5, R5, 0x1 ;  /* 0x0000000105054836 */ /* 0x000fe20000000000 */
[----:B------:R-:W-:-:S03]  /*1850*/  IADD3.X R3, PT, PT, RZ, R7, RZ, P2, !PT ;  /* 0x00000007ff037210 */ /* 0x000fc600017fe4ff */
[----:B------:R-:W-:Y:S02]  /*1860*/  IMAD.MOV.U32 R16, RZ, RZ, R5 ;  /* 0x000000ffff107224 */ /* 0x000fe400078e0005 */
[----:B------:R-:W-:-:S03]  /*1870*/  IMAD R12, R15, R65, R0 ;  /* 0x000000410f0c7224 */ /* 0x000fc600078e0200 */
[----:B------:R-:W-:Y:S02]  /*1880*/  @!P3 IADD3 R16, PT, PT, -R16, RZ, RZ ;  /* 0x000000ff1010b210 */ /* 0x000fe40007ffe1ff */
[----:B------:R-:W-:Y:S01]  /*1890*/  @!P1 LOP3.LUT R16, RZ, R14, RZ, 0x33, !PT ;  /* 0x0000000eff109212 */ /* 0x000fe200078e33ff */
[----:B------:R-:W-:Y:S01]  /*18a0*/  IMAD.WIDE.U32 R2, R15, R64, R2 ;  /* 0x000000400f027225 */ /* 0x000fe200078e0002 */
[----:B------:R-:W-:Y:S02]  /*18b0*/  SHF.R.U32.HI R68, RZ, 0x2, R34 ;  /* 0x00000002ff447819 */ /* 0x000fe40000011622 */
[----:B------:R-:W-:Y:S02]  /*18c0*/  SHF.R.S32.HI R29, RZ, 0x1f, R16 ;  /* 0x0000001fff1d7819 */ /* 0x000fe40000011410 */
[----:B------:R-:W-:Y:S01]  /*18d0*/  IADD3 R3, PT, PT, R3, R12, RZ ;  /* 0x0000000c03037210 */ /* 0x000fe20007ffe0ff */
[----:B------:R-:W-:Y:S01]  /*18e0*/  IMAD.MOV.U32 R69, RZ, RZ, RZ ;  /* 0x000000ffff457224 */ /* 0x000fe200078e00ff */
[----:B------:R-:W1:Y:S01]  /*18f0*/  S2UR UR6, SR_CgaCtaId ;  /* 0x00000000000679c3 */ /* 0x000e620000008800 */
[----:B------:R-:W-:Y:S01]  /*1900*/  UMOV UR7, 0x400 ;  /* 0x0000040000077882 */ /* 0x000fe20000000000 */
[----:B------:R-:W-:Y:S01]  /*1910*/  LOP3.LUT R191, R191, R190, RZ, 0x3c, !PT ;  /* 0x000000bebfbf7212 */ /* 0x000fe200078e3cff */
[----:B------:R-:W-:-:S03]  /*1920*/  IMAD.SHL.U32 R165, R192, 0x100, RZ ;  /* 0x00000100c0a57824 */ /* 0x000fc600078e00ff */
[----:B------:R-:W-:Y:S01]  /*1930*/  LOP3.LUT R190, R191, R190, RZ, 0x3c, !PT ;  /* 0x000000bebfbe7212 */ /* 0x000fe200078e3cff */
[C---:B------:R-:W-:Y:S01]  /*1940*/  IMAD.SHL.U32 R84, R64.reuse, 0x20, RZ ;  /* 0x0000002040547824 */ /* 0x040fe200078e00ff */
[----:B------:R-:W-:Y:S01]  /*1950*/  SHF.L.U64.HI R86, R64, 0x5, R65 ;  /* 0x0000000540567819 */ /* 0x000fe20000010241 */
[----:B------:R-:W-:Y:S01]  /*1960*/  VIADD R90, R165, 0xffffff00 ;  /* 0xffffff00a55a7836 */ /* 0x000fe20000000000 */
[C---:B------:R-:W-:Y:S02]  /*1970*/  SHF.L.U64.HI R73, R174.reuse, 0x5, R175 ;  /* 0x00000005ae497819 */ /* 0x040fe400000102af */
[----:B------:R-:W-:Y:S02]  /*1980*/  SHF.L.U32 R61, R174, 0x5, RZ ;  /* 0x00000005ae3d7819 */ /* 0x000fe400000006ff */
[----:B------:R-:W-:Y:S01]  /*1990*/  LOP3.LUT R191, R191, R190, RZ, 0x3c, !PT ;  /* 0x000000bebfbf7212 */ /* 0x000fe200078e3cff */
[----:B-1----:R-:W-:Y:S01]  /*19a0*/  ULEA UR6, UR6, UR7, 0x18 ;  /* 0x0000000706067291 */ /* 0x002fe2000f8ec0ff */
[----:B--2---:R-:W-:-:S04]  /*19b0*/  @P0 IMAD.WIDE.U32 R4, R10, R234, RZ ;  /* 0x000000ea0a040225 */ /* 0x004fc800078e00ff */
[----:B---3--:R-:W-:-:S04]  /*19c0*/  @!P0 IMAD.WIDE.U32 R6, R8, R237, RZ ;  /* 0x000000ed08068225 */ /* 0x008fc800078e00ff */
[----:B------:R-:W-:Y:S02]  /*19d0*/  @P0 IMAD.MOV.U32 R6, RZ, RZ, R4 ;  /* 0x000000ffff060224 */ /* 0x000fe400078e0004 */
[----:B------:R-:W-:Y:S02]  /*19e0*/  @!P0 IMAD R0, R9, R237, RZ ;  /* 0x000000ed09008224 */ /* 0x000fe400078e02ff */
[----:B------:R-:W-:Y:S01]  /*19f0*/  @P0 IMAD R8, R11, R234, RZ ;  /* 0x000000ea0b080224 */ /* 0x000fe200078e02ff */
[----:B------:R-:W-:Y:S01]  /*1a00*/  IADD3 R6, P1, PT, R132, R6, RZ ;  /* 0x0000000684067210 */ /* 0x000fe20007f3e0ff */
[----:B------:R-:W-:Y:S02]  /*1a10*/  @!P0 IMAD.IADD R0, R7, 0x1, R0 ;  /* 0x0000000107008824 */ /* 0x000fe400078e0200 */
[----:B------:R-:W-:-:S04]  /*1a20*/  @P0 IMAD.IADD R0, R5, 0x1, R8 ;  /* 0x0000000105000824 */ /* 0x000fc800078e0208 */
[----:B------:R-:W-:Y:S01]  /*1a30*/  IMAD.X R7, RZ, RZ, R0, P1 ;  /* 0x000000ffff077224 */ /* 0x000fe200008e0600 */
[----:B------:R-:W-:Y:S01]  /*1a40*/  LOP3.LUT R0, R173, 0xc0, RZ, 0xc0, !PT ;  /* 0x000000c0ad007812 */ /* 0x000fe200078ec0ff */
[----:B------:R-:W-:-:S03]  /*1a50*/  IMAD R8, R27, R16, RZ ;  /* 0x000000101b087224 */ /* 0x000fc600078e02ff */
[----:B------:R-:W-:Y:S01]  /*1a60*/  LOP3.LUT R0, R0, 0x18, R34, 0xf8, !PT ;  /* 0x0000001800007812 */ /* 0x000fe200078ef822 */
[----:B------:R-:W-:Y:S01]  /*1a70*/  IMAD.WIDE.U32 R4, R16, R26, R2 ;  /* 0x0000001a10047225 */ /* 0x000fe200078e0002 */
[----:B------:R-:W-:Y:S02]  /*1a80*/  @!P0 MOV R2, R10 ;  /* 0x0000000a00028202 */ /* 0x000fe40000000f00 */
[----:B------:R-:W-:Y:S01]  /*1a90*/  LOP3.LUT R0, R0, 0x18, R173, 0x78, !PT ;  /* 0x0000001800007812 */ /* 0x000fe200078e78ad */
[----:B------:R-:W-:Y:S01]  /*1aa0*/  IMAD R12, R29, R26, R8 ;  /* 0x0000001a1d0c7224 */ /* 0x000fe200078e0208 */
[----:B------:R-:W-:Y:S01]  /*1ab0*/  @P0 MOV R2, R10 ;  /* 0x0000000a00020202 */ /* 0x000fe20000000f00 */
[-C--:B------:R-:W-:Y:S02]  /*1ac0*/  IMAD R13, R19, R238.reuse, RZ ;  /* 0x000000ee130d7224 */ /* 0x080fe400078e02ff */
[----:B------:R-:W-:-:S04]  /*1ad0*/  IMAD.WIDE.U32 R6, R18, R238, R6 ;  /* 0x000000ee12067225 */ /* 0x000fc800078e0006 */
[----:B------:R-:W-:Y:S02]  /*1ae0*/  @!P0 IMAD.MOV.U32 R3, RZ, RZ, R11 ;  /* 0x000000ffff038224 */ /* 0x000fe400078e000b */
[----:B------:R-:W-:Y:S01]  /*1af0*/  IMAD.WIDE.U32 R8, R35, 0x40, R68 ;  /* 0x0000004023087825 */ /* 0x000fe200078e0044 */
[----:B------:R-:W-:-:S03]  /*1b00*/  LOP3.LUT R173, R0, 0x1f20, R173, 0xf8, !PT ;  /* 0x00001f2000ad7812 */ /* 0x000fc600078ef8ad */
[----:B------:R-:W-:Y:S01]  /*1b10*/  @P0 IMAD.MOV.U32 R3, RZ, RZ, R11 ;  /* 0x000000ffff030224 */ /* 0x000fe200078e000b */
[----:B------:R-:W-:Y:S01]  /*1b20*/  IADD3 R10, P0, PT, R132, R17, RZ ;  /* 0x00000011840a7210 */ /* 0x000fe20007f1e0ff */
[-C--:B------:R-:W-:Y:S01]  /*1b30*/  IMAD R0, R9, R2.reuse, RZ ;  /* 0x0000000209007224 */ /* 0x080fe200078e02ff */
[----:B------:R-:W-:Y:S01]  /*1b40*/  IADD3 R7, PT, PT, R7, R13, RZ ;  /* 0x0000000d07077210 */ /* 0x000fe20007ffe0ff */
[----:B------:R-:W-:Y:S02]  /*1b50*/  IMAD.IADD R5, R5, 0x1, R12 ;  /* 0x0000000105057824 */ /* 0x000fe400078e020c */
[----:B------:R-:W-:Y:S02]  /*1b60*/  IMAD.X R11, RZ, RZ, R28, P0 ;  /* 0x000000ffff0b7224 */ /* 0x000fe400000e061c */
[C---:B------:R-:W-:Y:S02]  /*1b70*/  IMAD R12, R8.reuse, R3, R0 ;  /* 0x00000003080c7224 */ /* 0x040fe400078e0200 */
[----:B------:R-:W-:-:S04]  /*1b80*/  IMAD.WIDE.U32 R8, R8, R2, R6 ;  /* 0x0000000208087225 */ /* 0x000fc800078e0006 */
[----:B------:R-:W-:Y:S02]  /*1b90*/  IMAD R0, R175, R68, RZ ;  /* 0x00000044af007224 */ /* 0x000fe400078e02ff */
[----:B------:R-:W-:Y:S01]  /*1ba0*/  IMAD.WIDE.U32 R6, R68, R174, R10 ;  /* 0x000000ae44067225 */ /* 0x000fe200078e000a */
[----:B------:R-:W-:-:S03]  /*1bb0*/  SHF.L.U64.HI R101, R2, 0x5, R3 ;  /* 0x0000000502657819 */ /* 0x000fc60000010203 */
[----:B------:R-:W-:Y:S02]  /*1bc0*/  IMAD R10, R65, R68, RZ ;  /* 0x00000044410a7224 */ /* 0x000fe400078e02ff */
[----:B------:R-:W-:Y:S01]  /*1bd0*/  IMAD.WIDE.U32 R4, R68, R64, R4 ;  /* 0x0000004044047225 */ /* 0x000fe200078e0004 */
[----:B----4-:R-:W-:-:S03]  /*1be0*/  LEA R88, P2, R8, R24, 0x1 ;  /* 0x0000001808587211 */ /* 0x010fc600078408ff */
[----:B------:R-:W-:Y:S01]  /*1bf0*/  IMAD.SHL.U32 R91, R2, 0x20, RZ ;  /* 0x00000020025b7824 */ /* 0x000fe200078e00ff */
[----:B------:R-:W-:Y:S01]  /*1c00*/  IADD3 R2, PT, PT, R7, R0, RZ ;  /* 0x0000000007027210 */ /* 0x000fe20007ffe0ff */
[----:B------:R-:W-:Y:S02]  /*1c10*/  IMAD.IADD R0, R9, 0x1, R12 ;  /* 0x0000000109007824 */ /* 0x000fe400078e020c */
[----:B------:R-:W-:Y:S01]  /*1c20*/  IMAD.IADD R3, R5, 0x1, R10 ;  /* 0x0000000105037824 */ /* 0x000fe200078e020a */
[----:B------:R-:W-:Y:S02]  /*1c30*/  SHF.R.S32.HI R5, RZ, 0x1f, R87 ;  /* 0x0000001fff057819 */ /* 0x000fe40000011457 */
[----:B------:R-:W-:Y:S02]  /*1c40*/  LEA.HI.X R89, R8, R25, R0, 0x1, P2 ;  /* 0x0000001908597211 */ /* 0x000fe400010f0c00 */
[----:B------:R-:W-:Y:S02]  /*1c50*/  LEA.HI R0, R5, R87, RZ, 0x8 ;  /* 0x0000005705007211 */ /* 0x000fe400078f40ff */
[----:B------:R-:W-:-:S02]  /*1c60*/  LEA R231, P0, R4, R20, 0x1 ;  /* 0x0000001404e77211 */ /* 0x000fc400078008ff */
[----:B------:R-:W-:Y:S02]  /*1c70*/  SHF.R.S32.HI R28, RZ, 0x8, R0 ;  /* 0x00000008ff1c7819 */ /* 0x000fe40000011400 */
[----:B------:R-:W-:Y:S02]  /*1c80*/  LEA.HI.X R230, R4, R21, R3, 0x1, P0 ;  /* 0x0000001504e67211 */ /* 0x000fe400000f0c03 */
[----:B------:R-:W-:Y:S02]  /*1c90*/  ISETP.GE.AND P0, PT, R28, R192, PT ;  /* 0x000000c01c00720c */ /* 0x000fe40003f06270 */
[C---:B------:R-:W-:Y:S02]  /*1ca0*/  LEA R229, P1, R6.reuse, R22, 0x1 ;  /* 0x0000001606e57211 */ /* 0x040fe400078208ff */
[----:B------:R-:W-:Y:S02]  /*1cb0*/  LEA R173, R173, UR6, 0x1 ;  /* 0x00000006adad7c11 */ /* 0x000fe4000f8e08ff */
[----:B------:R-:W-:-:S02]  /*1cc0*/  LEA.HI.X R228, R6, R23, R2, 0x1, P1 ;  /* 0x0000001706e47211 */ /* 0x000fc400008f0c02 */
[----:B------:R-:W-:Y:S02]  /*1cd0*/  SHF.L.U32 R2, R34, 0x2, RZ ;  /* 0x0000000222027819 */ /* 0x000fe400000006ff */
[----:B------:R-:W-:Y:S02]  /*1ce0*/  LEA.HI R0, R33, R33, RZ, 0x1 ;  /* 0x0000002121007211 */ /* 0x000fe400078f08ff */
[----:B------:R-:W-:Y:S01]  /*1cf0*/  LOP3.LUT R115, R2, 0xc, RZ, 0xc0, !PT ;  /* 0x0000000c02737812 */ /* 0x000fe200078ec0ff */
        /* <DEDUP_REMOVED lines=13> */
[C---:B------:R-:W-:Y:S01]  /*1dd0*/  VIADD R75, R68.reuse, 0x20 ;  /* 0x00000020444b7836 */ /* 0x040fe20000000000 */
[----:B------:R-:W-:Y:S01]  /*1de0*/  VIMNMX R76, PT, PT, RZ, R28, !PT ;  /* 0x0000001cff4c7248 */ /* 0x000fe20007fe0100 */
[C---:B------:R-:W-:Y:S01]  /*1df0*/  VIADD R81, R68.reuse, 0x60 ;  /* 0x0000006044517836 */ /* 0x040fe20000000000 */
[C---:B------:R-:W-:Y:S01]  /*1e00*/  SHF.L.U32 R83, R23.reuse, 0x5, RZ ;  /* 0x0000000517537819 */ /* 0x040fe200000006ff */
[C---:B------:R-:W-:Y:S01]  /*1e10*/  IMAD R0, R68.reuse, R23, RZ ;  /* 0x0000001744007224 */ /* 0x040fe200078e02ff */
[C---:B------:R-:W-:Y:S01]  /*1e20*/  SHF.L.U32 R92, R23.reuse, 0x7, RZ ;  /* 0x00000007175c7819 */ /* 0x040fe200000006ff */
[C---:B------:R-:W-:Y:S01]  /*1e30*/  IMAD R97, R23.reuse, 0x60, RZ ;  /* 0x0000006017617824 */ /* 0x040fe200078e02ff */
[C---:B------:R-:W-:Y:S01]  /*1e40*/  IADD3 R82, PT, PT, R68.reuse, 0x40, RZ ;  /* 0x0000004044527810 */ /* 0x040fe20007ffe0ff */
[C---:B------:R-:W-:Y:S01]  /*1e50*/  IMAD R96, R23.reuse, 0xa0, RZ ;  /* 0x000000a017607824 */ /* 0x040fe200078e02ff */
[C---:B------:R-:W-:Y:S01]  /*1e60*/  IADD3 R80, PT, PT, R68.reuse, 0x80, RZ ;  /* 0x0000008044507810 */ /* 0x040fe20007ffe0ff */
[C---:B------:R-:W-:Y:S01]  /*1e70*/  IMAD R95, R23.reuse, 0xc0, RZ ;  /* 0x000000c0175f7824 */ /* 0x040fe200078e02ff */
[C---:B------:R-:W-:Y:S01]  /*1e80*/  IADD3 R78, PT, PT, R68.reuse, 0xc0, RZ ;  /* 0x000000c0444e7810 */ /* 0x040fe20007ffe0ff */
[C---:B------:R-:W-:Y:S01]  /*1e90*/  IMAD R94, R23.reuse, 0xe0, RZ ;  /* 0x000000e0175e7824 */ /* 0x040fe200078e02ff */
[----:B------:R-:W-:Y:S01]  /*1ea0*/  MOV R62, R90 ;  /* 0x0000005a003e7202 */ /* 0x000fe20000000f00 */
[----:B------:R-:W-:Y:S01]  /*1eb0*/  IMAD.SHL.U32 R93, R23, 0x40, RZ ;  /* 0x00000040175d7824 */ /* 0x000fe200078e00ff */
[----:B------:R-:W-:Y:S01]  /*1ec0*/  MOV R53, R229 ;  /* 0x000000e500357202 */ /* 0x000fe20000000f00 */
[C---:B------:R-:W-:Y:S01]  /*1ed0*/  VIADD R79, R68.reuse, 0xa0 ;  /* 0x000000a0444f7836 */ /* 0x040fe20000000000 */
[----:B------:R-:W-:Y:S01]  /*1ee0*/  MOV R60, R231 ;  /* 0x000000e7003c7202 */ /* 0x000fe20000000f00 */
[----:B------:R-:W-:Y:S01]  /*1ef0*/  VIADD R77, R68, 0xe0 ;  /* 0x000000e0444d7836 */ /* 0x000fe20000000000 */
[----:B------:R-:W-:Y:S01]  /*1f00*/  SHF.R.S32.HI R85, RZ, 0x1f, R83 ;  /* 0x0000001fff557819 */ /* 0x000fe20000011453 */
        /* <DEDUP_REMOVED lines=18> */
[C-C-:B-----5:R-:W-:Y:S02]  /*2030*/  SHF.L.U64.HI R102, R46.reuse, 0x6, R47.reuse ;  /* 0x000000062e667819 */ /* 0x160fe4000001022f */
[C---:B------:R-:W-:Y:S01]  /*2040*/  SHF.L.U32 R103, R46.reuse, 0x6, RZ ;  /* 0x000000062e677819 */ /* 0x040fe200000006ff */
[----:B------:R-:W-:Y:S01]  /*2050*/  IMAD.IADD R3, R7, 0x1, R2 ;  /* 0x0000000107037824 */ /* 0x000fe200078e0202 */
[----:B------:R-:W-:Y:S01]  /*2060*/  MOV R2, R6 ;  /* 0x0000000600027202 */ /* 0x000fe20000000f00 */
[-C--:B------:R-:W-:Y:S01]  /*2070*/  IMAD R7, R51, R90.reuse, RZ ;  /* 0x0000005a33077224 */ /* 0x080fe200078e02ff */
[C-C-:B------:R-:W-:Y:S01]  /*2080*/  SHF.L.U64.HI R104, R46.reuse, 0x7, R47.reuse ;  /* 0x000000072e687819 */ /* 0x140fe2000001022f */
[----:B------:R-:W-:Y:S01]  /*2090*/  IMAD R6, R47, R90, RZ ;  /* 0x0000005a2f067224 */ /* 0x000fe200078e02ff */
[C---:B------:R-:W-:Y:S01]  /*20a0*/  SHF.L.U64.HI R106, R46.reuse, 0x5, R47 ;  /* 0x000000052e6a7819 */ /* 0x040fe2000001022f */
[----:B------:R-:W-:Y:S01]  /*20b0*/  IMAD.IADD R5, R5, 0x1, R7 ;  /* 0x0000000105057824 */ /* 0x000fe200078e0207 */
[----:B------:R-:W-:Y:S01]  /*20c0*/  SHF.L.U32 R100, R46, 0x5, RZ ;  /* 0x000000052e647819 */ /* 0x000fe200000006ff */
[----:B------:R-:W-:-:S04]  /*20d0*/  IMAD.WIDE.U32 R2, R90, R46, R2 ;  /* 0x0000002e5a027225 */ /* 0x000fc800078e0002 */
[----:B------:R-:W-:Y:S01]  /*20e0*/  IMAD R7, R9, R16, RZ ;  /* 0x0000001009077224 */ /* 0x000fe200078e02ff */
[----:B------:R-:W-:Y:S01]  /*20f0*/  IADD3 R3, PT, PT, R3, R6, RZ ;  /* 0x0000000603037210 */ /* 0x000fe20007ffe0ff */
[----:B------:R-:W-:Y:S01]  /*2100*/  IMAD R6, R11, R16, RZ ;  /* 0x000000100b067224 */ /* 0x000fe200078e02ff */
[----:B------:R-:W-:Y:S01]  /*2110*/  LOP3.LUT R9, R34, 0x3, RZ, 0xc0, !PT ;  /* 0x0000000322097812 */ /* 0x000fe200078ec0ff */
[----:B------:R-:W-:Y:S02]  /*2120*/  IMAD R22, R8, R29, R7 ;  /* 0x0000001d08167224 */ /* 0x000fe400078e0207 */
[----:B------:R-:W-:Y:S01]  /*2130*/  IMAD.IADD R7, R90, 0x1, R32 ;  /* 0x000000015a077824 */ /* 0x000fe200078e0220 */
[----:B------:R-:W-:Y:S01]  /*2140*/  LEA R9, R9, R0, 0x3 ;  /* 0x0000000009097211 */ /* 0x000fe200078e18ff */
[----:B------:R-:W-:-:S04]  /*2150*/  IMAD.WIDE.U32 R4, R16, R8, R4 ;  /* 0x0000000810047225 */ /* 0x000fc800078e0004 */
[----:B------:R-:W-:Y:S02]  /*2160*/  IMAD R8, R7, R23, RZ ;  /* 0x0000001707087224 */ /* 0x000fe400078e02ff */
[----:B------:R-:W-:Y:S01]  /*2170*/  IMAD R17, R10, R29, R6 ;  /* 0x0000001d0a117224 */ /* 0x000fe200078e0206 */
[----:B------:R-:W-:Y:S01]  /*2180*/  SHF.R.S32.HI R6, RZ, 0x1f, R87 ;  /* 0x0000001fff067819 */ /* 0x000fe20000011457 */
[----:B------:R-:W-:Y:S01]  /*2190*/  IMAD.IADD R7, R115, 0x1, R0 ;  /* 0x0000000173077824 */ /* 0x000fe200078e0200 */
[----:B------:R-:W-:Y:S01]  /*21a0*/  IADD3 R0, P0, PT, -R87, R68, RZ ;  /* 0x0000004457007210 */ /* 0x000fe20007f1e1ff */
[----:B------:R-:W-:Y:S01]  /*21b0*/  IMAD.WIDE.U32 R2, R16, R10, R2 ;  /* 0x0000000a10027225 */ /* 0x000fe200078e0002 */
[----:B------:R-:W-:Y:S02]  /*21c0*/  SHF.R.S32.HI R11, RZ, 0x1f, R8 ;  /* 0x0000001fff0b7819 */ /* 0x000fe40000011408 */
[----:B------:R-:W-:Y:S01]  /*21d0*/  IADD3 R10, P1, PT, R8, R7, RZ ;  /* 0x00000007080a7210 */ /* 0x000fe20007f3e0ff */
[----:B------:R-:W-:Y:S01]  /*21e0*/  IMAD.IADD R5, R5, 0x1, R22 ;  /* 0x0000000105057824 */ /* 0x000fe200078e0216 */
[----:B------:R-:W-:Y:S01]  /*21f0*/  IADD3.X R6, PT, PT, RZ, ~R6, RZ, P0, !PT ;  /* 0x80000006ff067210 */ /* 0x000fe200007fe4ff */
[----:B------:R-:W-:Y:S01]  /*2200*/  IMAD.WIDE.U32 R98, R46, 0xc0, RZ ;  /* 0x000000c02e627825 */ /* 0x000fe200078e00ff */
[----:B------:R-:W-:-:S02]  /*2210*/  LEA.HI.X.SX32 R16, R7, R11, 0x1, P1 ;  /* 0x0000000b07107211 */ /* 0x000fc400008f0eff */
[----:B------:R-:W-:Y:S01]  /*2220*/  IADD3 R3, PT, PT, R3, R17, RZ ;  /* 0x0000001103037210 */ /* 0x000fe20007ffe0ff */
[----:B------:R-:W-:Y:S01]  /*2230*/  IMAD R7, R6, R50, RZ ;  /* 0x0000003206077224 */ /* 0x000fe200078e02ff */
[----:B------:R-:W-:Y:S01]  /*2240*/  IADD3 R8, P0, PT, R8, R9, RZ ;  /* 0x0000000908087210 */ /* 0x000fe20007f1e0ff */
[----:B------:R-:W-:Y:S02]  /*2250*/  IMAD R24, R6, R46, RZ ;  /* 0x0000002e06187224 */ /* 0x000fe400078e02ff */
[-C--:B------:R-:W-:Y:S01]  /*2260*/  IMAD R7, R51, R0.reuse, R7 ;  /* 0x0000000033077224 */ /* 0x080fe200078e0207 */
[----:B------:R-:W-:Y:S01]  /*2270*/  LEA.HI.X.SX32 R54, R9, R11, 0x1, P0 ;  /* 0x0000000b09367211 */ /* 0x000fe200000f0eff */
[----:B------:R-:W-:-:S03]  /*2280*/  IMAD.WIDE.U32 R4, R50, R0, R4 ;  /* 0x0000000032047225 */ /* 0x000fc600078e0004 */
[----:B------:R-:W-:Y:S01]  /*2290*/  SHF.L.U64.HI R54, R8, 0x1, R54 ;  /* 0x0000000108367819 */ /* 0x000fe20000010236 */
[-C--:B------:R-:W-:Y:S01]  /*22a0*/  IMAD R24, R47, R0.reuse, R24 ;  /* 0x000000002f187224 */ /* 0x080fe200078e0218 */
[----:B------:R-:W-:Y:S01]  /*22b0*/  IADD3 R5, PT, PT, R5, R7, RZ ;  /* 0x0000000705057210 */ /* 0x000fe20007ffe0ff */
[----:B------:R-:W-:Y:S01]  /*22c0*/  IMAD.WIDE.U32 R2, R46, R0, R2 ;  /* 0x000000002e027225 */ /* 0x000fe200078e0002 */
[----:B------:R-:W-:Y:S02]  /*22d0*/  LEA R67, P1, R4, R18, 0x1 ;  /* 0x0000001204437211 */ /* 0x000fe400078208ff */
[----:B------:R-:W-:Y:S01]  /*22e0*/  SHF.L.U64.HI R0, R10, 0x1, R16 ;  /* 0x000000010a007819 */ /* 0x000fe20000010210 */
[----:B------:R-:W-:Y:S01]  /*22f0*/  IMAD.IADD R24, R3, 0x1, R24 ;  /* 0x0000000103187824 */ /* 0x000fe200078e0218 */
[----:B------:R-:W-:Y:S01]  /*2300*/  LEA R25, P0, R2, R20, 0x1 ;  /* 0x0000001402197211 */ /* 0x000fe200078008ff */
[----:B------:R-:W-:Y:S01]  /*2310*/  IMAD.SHL.U32 R8, R8, 0x2, RZ ;  /* 0x0000000208087824 */ /* 0x000fe200078e00ff */
[----:B------:R-:W-:Y:S01]  /*2320*/  SHF.L.U32 R10, R10, 0x1, RZ ;  /* 0x000000010a0a7819 */ /* 0x000fe200000006ff */
[----:B------:R-:W-:Y:S01]  /*2330*/  IMAD.SHL.U32 R108, R50, 0x40, RZ ;  /* 0x00000040326c7824 */ /* 0x000fe200078e00ff */
[----:B------:R-:W-:Y:S01]  /*2340*/  LEA.HI.X R66, R4, R19, R5, 0x1, P1 ;  /* 0x0000001304427211 */ /* 0x000fe200008f0c05 */
[----:B------:R-:W-:Y:S01]  /*2350*/  IMAD.SHL.U32 R105, R46, 0x80, RZ ;  /* 0x000000802e697824 */ /* 0x000fe200078e00ff */
[----:B------:R-:W-:-:S02]  /*2360*/  LEA.HI.X R24, R2, R21, R24, 0x1, P0 ;  /* 0x0000001502187211 */ /* 0x000fc400000f0c18 */
[-C--:B------:R-:W-:Y:S02]  /*2370*/  IADD3 R36, P1, PT, R12, R10.reuse, RZ ;  /* 0x0000000a0c247210 */ /* 0x080fe40007f3e0ff */
[----:B------:R-:W-:Y:S02]  /*2380*/  IADD3 R26, P0, PT, R14, R10, RZ ;  /* 0x0000000a0e1a7210 */ /* 0x000fe40007f1e0ff */
[-C--:B------:R-:W-:Y:S02]  /*2390*/  IADD3 R57, P3, PT, R12, R8.reuse, RZ ;  /* 0x000000080c397210 */ /* 0x080fe40007f7e0ff */
[----:B------:R-:W-:Y:S02]  /*23a0*/  IADD3 R58, P2, PT, R14, R8, RZ ;  /* 0x000000080e3a7210 */ /* 0x000fe40007f5e0ff */
[CC--:B------:R-:W-:Y:S01]  /*23b0*/  IADD3.X R37, PT, PT, R13.reuse, R0.reuse, RZ, P1, !PT ;  /* 0x000000000d257210 */ /* 0x0c0fe20000ffe4ff */
[----:B------:R-:W-:Y:S01]  /*23c0*/  IMAD.X R56, R13, 0x1, R54, P3 ;  /* 0x000000010d387824 */ /* 0x000fe200018e0636 */
[----:B------:R-:W-:Y:S01]  /*23d0*/  IADD3.X R27, PT, PT, R15, R0, RZ, P0, !PT ;  /* 0x000000000f1b7210 */ /* 0x000fe200007fe4ff */
[----:B------:R-:W-:-:S02]  /*23e0*/  IMAD R0, R47, 0xc0, RZ ;  /* 0x000000c02f007824 */ /* 0x000fc400078e02ff */
[----:B------:R-:W-:Y:S02]  /*23f0*/  IMAD.X R54, R15, 0x1, R54, P2 ;  /* 0x000000010f367824 */ /* 0x000fe400010e0636 */
[----:B------:R-:W-:-:S07]  /*2400*/  IMAD.IADD R71, R99, 0x1, R0 ;  /* 0x0000000163477824 */ /* 0x000fce00078e0200 */
.L_x_2948:
[----:B------:R-:W-:Y:S01]  /*2410*/  LOP3.LUT R48, R48, 0xfffffffb, RZ, 0xc0, !PT ;  /* 0xfffffffb30307812 */ /* 0x000fe200078ec0ff */
[----:B------:R-:W-:Y:S01]  /*2420*/  VIADD R49, R49, 0x100 ;  /* 0x0000010031317836 */ /* 0x000fe20000000000 */
[----:B------:R-:W-:Y:S01]  /*2430*/  UMOV UR6, URZ ;  /* 0x000000ff00067c82 */ /* 0x000fe20008000000 */
[----:B------:R-:W-:Y:S01]  /*2440*/  VIADD R55, R55, 0x100 ;  /* 0x0000010037377836 */ /* 0x000fe20000000000 */
[----:B------:R-:W-:Y:S01]  /*2450*/  BSSY.RECONVERGENT B1, `(.L_x_2910) ;  /* 0x000056c000017945 */ /* 0x000fe20003800200 */
[----:B------:R-:W-:Y:S01]  /*2460*/  VIADD R63, R63, 0xffffffff ;  /* 0xffffffff3f3f7836 */ /* 0x000fe20000000000 */
[----:B------:R-:W-:Y:S01]  /*2470*/  ISETP.GE.AND P0, PT, R68, R49, PT ;  /* 0x000000314400720c */ /* 0x000fe20003f06270 */
[----:B------:R-:W-:Y:S02]  /*2480*/  IMAD.MOV.U32 R70, RZ, RZ, R62 ;  /* 0x000000ffff467224 */ /* 0x000fe400078e003e */
[----:B------:R-:W-:Y:S01]  /*2490*/  VIADD R62, R62, 0xffffff00 ;  /* 0xffffff003e3e7836 */ /* 0x000fe20000000000 */
[----:B------:R-:W-:Y:S02]  /*24a0*/  ISETP.GE.AND P2, PT, R68, R55, !P0 ;  /* 0x000000374400720c */ /* 0x000fe40004746270 */
[C---:B------:R-:W-:Y:S04]  /*24b0*/  ISETP.GE.AND P0, PT, R75.reuse, R49, PT ;  /* 0x000000314b00720c */ /* 0x040fe80003f06270 */
[----:B------:R-:W-:Y:S02]  /*24c0*/  ISETP.LT.OR P3, PT, R75, R55, P0 ;  /* 0x000000374b00720c */ /* 0x000fe40000761670 */
[-C--:B------:R-:W-:Y:S05]  /*24d0*/  IADD3 R4, P0, PT, R67, R108.reuse, RZ ;  /* 0x0000006c43047210 */ /* 0x080fea0007f1e0ff */
[----:B------:R-:W-:Y:S02]  /*24e0*/  @P2 IMAD.MOV.U32 R2, RZ, RZ, R67 ;  /* 0x000000ffff022224 */ /* 0x000fe400078e0043 */
[----:B------:R-:W-:Y:S02]  /*24f0*/  @P2 IMAD.MOV.U32 R3, RZ, RZ, R66 ;  /* 0x000000ffff032224 */ /* 0x000fe400078e0042 */
[--C-:B------:R-:W-:Y:S01]  /*2500*/  IMAD.X R5, R66, 0x1, R107.reuse, P0 ;  /* 0x0000000142057824 */ /* 0x100fe200000e066b */
[----:B------:R-:W-:Y:S02]  /*2510*/  ISETP.GE.AND P0, PT, R82, R49, PT ;  /* 0x000000315200720c */ /* 0x000fe40003f06270 */
[----:B------:R-:W-:Y:S01]  /*2520*/  @P3 LOP3.LUT R48, R48, 0x4, RZ, 0xfc, !PT ;  /* 0x0000000430303812 */ /* 0x000fe200078efcff */
[----:B------:R1:W2:Y:S01]  /*2530*/  @P2 LD.E.128 R8, desc[UR4][R2.64] ;  /* 0x0000000402082980 */ /* 0x0002a2000c101d00 */
[----:B------:R-:W-:Y:S02]  /*2540*/  ISETP.LT.OR P5, PT, R82, R55, P0 ;  /* 0x000000375200720c */ /* 0x000fe400007a1670 */
[----:B------:R-:W-:Y:S11]  /*2550*/  LOP3.LUT R48, R48, 0xfffffffe, RZ, 0xc0, !PT ;  /* 0xfffffffe30307812 */ /* 0x000ff600078ec0ff */
[----:B------:R-:W-:Y:S05]  /*2560*/  @!P5 IADD3 R6, P0, PT, R4, R108, RZ ;  /* 0x0000006c0406d210 */ /* 0x000fea0007f1e0ff */
[----:B------:R-:W-:Y:S01]  /*2570*/  @!P5 IMAD.X R7, R5, 0x1, R107, P0 ;  /* 0x000000010507d824 */ /* 0x000fe200000e066b */
[C---:B------:R-:W-:Y:S04]  /*2580*/  ISETP.GE.AND P0, PT, R81.reuse, R49, PT ;  /* 0x000000315100720c */ /* 0x040fe80003f06270 */
[----:B------:R-:W-:Y:S01]  /*2590*/  ISETP.GE.AND P6, PT, R81, R55, !P0 ;  /* 0x000000375100720c */ /* 0x000fe200047c6270 */
[----:B-1----:R-:W-:Y:S02]  /*25a0*/  @P2 IMAD.MOV.U32 R2, RZ, RZ, R60 ;  /* 0x000000ffff022224 */ /* 0x002fe400078e003c */
[----:B------:R-:W-:Y:S05]  /*25b0*/  @P2 IMAD.MOV.U32 R3, RZ, RZ, R59 ;  /* 0x000000ffff032224 */ /* 0x000fea00078e003b */
[----:B--2---:R1:W-:Y:S04]  /*25c0*/  @P2 ST.E.128 desc[UR4][R2.64], R8 ;  /* 0x0000000802002985 */ /* 0x0043e8000c101d04 */
[----:B-1----:R-:W2:Y:S01]  /*25d0*/  @!P3 LD.E.128 R8, desc[UR4][R4.64] ;  /* 0x000000040408b980 */ /* 0x002ea2000c101d00 */
[C---:B------:R-:W-:Y:S04]  /*25e0*/  LEA R2, P1, R84.reuse, R60, 0x1 ;  /* 0x0000003c54027211 */ /* 0x040fe800078208ff */
[----:B------:R-:W-:Y:S05]  /*25f0*/  LEA.HI.X R3, R84, R59, R86, 0x1, P1 ;  /* 0x0000003b54037211 */ /* 0x000fea00008f0c56 */
[----:B--2---:R1:W-:Y:S04]  /*2600*/  @!P3 ST.E.128 desc[UR4][R2.64], R8 ;  /* 0x000000080200b985 */ /* 0x0043e8000c101d04 */
[----:B------:R2:W3:Y:S02]  /*2610*/  @!P5 LD.E.128 R12, desc[UR4][R6.64] ;  /* 0x00000004060cd980 */ /* 0x0004e4000c101d00 */
[----:B--2---:R-:W-:Y:S02]  /*2620*/  @P6 LEA R6, P0, R50, R4, 0x7 ;  /* 0x0000000432066211 */ /* 0x004fe400078038ff */
[-C--:B-1----:R-:W-:Y:S02]  /*2630*/  @!P5 LEA R8, P1, R64, R2.reuse, 0x6 ;  /* 0x000000024008d211 */ /* 0x082fe400078230ff */
[----:B------:R-:W-:Y:S02]  /*2640*/  @P6 LEA.HI.X R7, R50, R5, R51, 0x7, P0 ;  /* 0x0000000532076211 */ /* 0x000fe400000f3c33 */
[--C-:B------:R-:W-:Y:S02]  /*2650*/  @!P5 LEA.HI.X R9, R64, R3, R65.reuse, 0x6, P1 ;  /* 0x000000034009d211 */ /* 0x100fe400008f3441 */
[C---:B------:R-:W-:Y:S04]  /*2660*/  ISETP.GE.AND P0, PT, R80.reuse, R49, PT ;  /* 0x000000315000720c */ /* 0x040fe80003f06270 */
[----:B------:R-:W-:Y:S11]  /*2670*/  ISETP.LT.OR P3, PT, R80, R55, P0 ;  /* 0x000000375000720c */ /* 0x000ff60000761670 */
[----:B------:R-:W-:Y:S02]  /*2680*/  @!UPT UIADD3 URZ, UPT, UPT, URZ, URZ, URZ ;  /* 0x000000fffffff290 */ /* 0x000fe4000fffe0ff */
[----:B------:R-:W-:Y:S01]  /*2690*/  @!P3 IMAD R0, R51, 0xc0, RZ ;  /* 0x000000c03300b824 */ /* 0x000fe200078e02ff */
[----:B---3--:R1:W-:Y:S04]  /*26a0*/  @!P5 ST.E.128 desc[UR4][R8.64], R12 ;  /* 0x0000000c0800d985 */ /* 0x0083e8000c101d04 */
[----:B-1----:R1:W2:Y:S01]  /*26b0*/  @P6 LD.E.128 R12, desc[UR4][R6.64] ;  /* 0x00000004060c6980 */ /* 0x0022a2000c101d00 */
[C---:B------:R-:W-:Y:S04]  /*26c0*/  @P6 LEA R8, P0, R64.reuse, R2, 0x7 ;  /* 0x0000000240086211 */ /* 0x040fe800078038ff */
[----:B------:R-:W-:Y:S02]  /*26d0*/  @P6 LEA.HI.X R9, R64, R3, R65, 0x7, P0 ;  /* 0x0000000340096211 */ /* 0x000fe400000f3c41 */
[C---:B------:R-:W-:Y:S04]  /*26e0*/  ISETP.GE.AND P0, PT, R79.reuse, R49, PT ;  /* 0x000000314f00720c */ /* 0x040fe80003f06270 */
[----:B------:R-:W-:Y:S11]  /*26f0*/  ISETP.GE.AND P1, PT, R79, R55, !P0 ;  /* 0x000000374f00720c */ /* 0x000ff60004726270 */
[----:B------:R-:W-:Y:S02]  /*2700*/  @!UPT UIADD3 URZ, UPT, UPT, URZ, URZ, URZ ;  /* 0x000000fffffff290 */ /* 0x000fe4000fffe0ff */
[----:B------:R-:W-:Y:S01]  /*2710*/  @P1 LOP3.LUT R48, R48, 0x1, RZ, 0xfc, !PT ;  /* 0x0000000130301812 */ /* 0x000fe200078efcff */
[----:B-1----:R-:W-:Y:S03]  /*2720*/  @!P3 IMAD.WIDE.U32 R6, R50, 0xc0, R4 ;  /* 0x000000c03206b825 */ /* 0x002fe600078e0004 */
[----:B------:R-:W-:Y:S01]  /*2730*/  LOP3.LUT R48, R48, 0xfffffffd, RZ, 0xc0, !PT ;  /* 0xfffffffd30307812 */ /* 0x000fe200078ec0ff */
[----:B------:R-:W-:Y:S02]  /*2740*/  @!P3 IMAD.IADD R7, R7, 0x1, R0 ;  /* 0x000000010707b824 */ /* 0x000fe400078e0200 */
[----:B------:R-:W-:Y:S01]  /*2750*/  @!P3 IMAD R0, R65, 0xc0, RZ ;  /* 0x000000c04100b824 */ /* 0x000fe200078e02ff */
[----:B--2---:R1:W-:Y:S04]  /*2760*/  @P6 ST.E.128 desc[UR4][R8.64], R12 ;  /* 0x0000000c08006985 */ /* 0x0043e8000c101d04 */
[----:B-1----:R1:W2:Y:S01]  /*2770*/  @!P3 LD.E.128 R12, desc[UR4][R6.64] ;  /* 0x00000004060cb980 */ /* 0x0022a2000c101d00 */
[C---:B------:R-:W-:Y:S04]  /*2780*/  @P1 LEA R8, P0, R50.reuse, R4, 0x8 ;  /* 0x0000000432081211 */ /* 0x040fe800078040ff */
[----:B------:R-:W-:Y:S01]  /*2790*/  @P1 LEA.HI.X R9, R50, R5, R51, 0x8, P0 ;  /* 0x0000000532091211 */ /* 0x000fe200000f4433 */
[C---:B-1----:R-:W-:Y:S04]  /*27a0*/  @!P3 IMAD.WIDE.U32 R6, R64.reuse, 0xc0, R2 ;  /* 0x000000c04006b825 */ /* 0x042fe800078e0002 */
[----:B------:R-:W-:Y:S05]  /*27b0*/  @!P3 IMAD.IADD R7, R7, 0x1, R0 ;  /* 0x000000010707b824 */ /* 0x000fea00078e0200 */
[----:B--2---:R1:W-:Y:S04]  /*27c0*/  @!P3 ST.E.128 desc[UR4][R6.64], R12 ;  /* 0x0000000c0600b985 */ /* 0x0043e8000c101d04 */
[----:B-1----:R1:W2:Y:S02]  /*27d0*/  @P1 LD.E.128 R12, desc[UR4][R8.64] ;  /* 0x00000004080c1980 */ /* 0x0022a4000c101d00 */
[C---:B-1----:R-:W-:Y:S04]  /*27e0*/  @P1 LEA R8, P0, R64.reuse, R2, 0x8 ;  /* 0x0000000240081211 */ /* 0x042fe800078040ff */
[----:B------:R-:W-:Y:S02]  /*27f0*/  @P1 LEA.HI.X R9, R64, R3, R65, 0x8, P0 ;  /* 0x0000000340091211 */ /* 0x000fe400000f4441 */
[C---:B------:R-:W-:Y:S04]  /*2800*/  ISETP.GE.AND P0, PT, R78.reuse, R49, PT ;  /* 0x000000314e00720c */ /* 0x040fe80003f06270 */
[----:B------:R-:W-:Y:S02]  /*2810*/  ISETP.GE.AND P4, PT, R78, R55, !P0 ;  /* 0x000000374e00720c */ /* 0x000fe40004786270 */
[----:B------:R-:W-:Y:S11]  /*2820*/  ISETP.GE.AND P0, PT, R77, R49, PT ;  /* 0x000000314d00720c */ /* 0x000ff60003f06270 */
[----:B------:R-:W-:Y:S02]  /*2830*/  @P4 IMAD R0, R51, 0x140, RZ ;  /* 0x0000014033004824 */ /* 0x000fe400078e02ff */
[C---:B------:R-:W-:Y:S04]  /*2840*/  @P4 IMAD.WIDE.U32 R6, R50.reuse, 0x140, R4 ;  /* 0x0000014032064825 */ /* 0x040fe800078e0004 */
[----:B------:R-:W-:Y:S02]  /*2850*/  @P4 IMAD.IADD R7, R7, 0x1, R0 ;  /* 0x0000000107074824 */ /* 0x000fe400078e0200 */
[----:B------:R-:W-:Y:S01]  /*2860*/  @P4 IMAD R0, R65, 0x140, RZ ;  /* 0x0000014041004824 */ /* 0x000fe200078e02ff */
[----:B--2---:R1:W-:Y:S01]  /*2870*/  @P1 ST.E.128 desc[UR4][R8.64], R12 ;  /* 0x0000000c08001985 */ /* 0x0043e2000c101d04 */
[----:B------:R-:W-:Y:S11]  /*2880*/  ISETP.GE.AND P1, PT, R77, R55, !P0 ;  /* 0x000000374d00720c */ /* 0x000ff60004726270 */
[----:B------:R-:W-:Y:S02]  /*2890*/  @!UPT UIADD3 URZ, UPT, UPT, URZ, URZ, URZ ;  /* 0x000000fffffff290 */ /* 0x000fe4000fffe0ff */
[----:B------:R-:W-:Y:S01]  /*28a0*/  @P1 IMAD.WIDE.U32 R4, R50, 0x180, R4 ;  /* 0x0000018032041825 */ /* 0x000fe200078e0004 */
[----:B------:R-:W-:Y:S04]  /*28b0*/  @P1 LOP3.LUT R48, R48, 0x2, RZ, 0xfc, !PT ;  /* 0x0000000230301812 */ /* 0x000fe800078efcff */
[----:B------:R-:W-:Y:S01]  /*28c0*/  LOP3.LUT R48, R48, 0xfffffff7, RZ, 0xc0, !PT ;  /* 0xfffffff730307812 */ /* 0x000fe200078ec0ff */
[----:B-1----:R1:W2:Y:S01]  /*28d0*/  @P4 LD.E.128 R8, desc[UR4][R6.64] ;  /* 0x0000000406084980 */ /* 0x0022a2000c101d00 */
[----:B------:R-:W-:Y:S04]  /*28e0*/  @P1 IMAD R12, R51, 0x180, RZ ;  /* 0x00000180330c1824 */ /* 0x000fe800078e02ff */
[----:B------:R-:W-:Y:S02]  /*28f0*/  @P1 IMAD.IADD R5, R5, 0x1, R12 ;  /* 0x0000000105051824 */ /* 0x000fe400078e020c */
[C---:B-1----:R-:W-:Y:S04]  /*2900*/  @P4 IMAD.WIDE.U32 R6, R64.reuse, 0x140, R2 ;  /* 0x0000014040064825 */ /* 0x042fe800078e0002 */
[----:B------:R-:W-:Y:S02]  /*2910*/  @P4 IMAD.IADD R7, R7, 0x1, R0 ;  /* 0x0000000107074824 */ /* 0x000fe400078e0200 */
[----:B------:R-:W-:Y:S02]  /*2920*/  @P1 IMAD R0, R65, 0x180, RZ ;  /* 0x0000018041001824 */ /* 0x000fe400078e02ff */
[----:B------:R-:W-:Y:S04]  /*2930*/  @P1 IMAD.WIDE.U32 R2, R64, 0x180, R2 ;  /* 0x0000018040021825 */ /* 0x000fe800078e0002 */
[----:B------:R-:W-:Y:S01]  /*2940*/  @P1 IMAD.IADD R3, R3, 0x1, R0 ;  /* 0x0000000103031824 */ /* 0x000fe200078e0200 */
[----:B--2---:R1:W-:Y:S04]  /*2950*/  @P4 ST.E.128 desc[UR4][R6.64], R8 ;  /* 0x0000000806004985 */ /* 0x0043e8000c101d04 */
[----:B-1----:R-:W2:Y:S04]  /*2960*/  @P1 LD.E.128 R4, desc[UR4][R4.64] ;  /* 0x0000000404041980 */ /* 0x002ea8000c101d00 */
[----:B--2---:R1:W-:Y:S04]  /*2970*/  @P1 ST.E.128 desc[UR4][R2.64], R4 ;  /* 0x0000000402001985 */ /* 0x0043e8000c101d04 */
        /* <DEDUP_REMOVED lines=8> */
[----:B------:R-:W-:Y:S11]  /*2a00*/  ISETP.GT.AND P0, PT, R63, R76, PT ;  /* 0x0000004c3f00720c */ /* 0x000ff60003f04270 */
[----:B------:R-:W-:Y:S02]  /*2a10*/  @!UPT UIADD3 URZ, UPT, UPT, URZ, URZ, URZ ;  /* 0x000000fffffff290 */ /* 0x000fe4000fffe0ff */
[----:B------:R-:W-:Y:S02]  /*2a20*/  @P0 LOP3.LUT R48, R48, 0x8, RZ, 0xfc, !PT ;  /* 0x0000000830300812 */ /* 0x000fe400078efcff */
[----:B---3--:R-:W-:Y:S11]  /*2a30*/  ISETP.NE.AND P0, PT, R15, RZ, PT ;  /* 0x000000ff0f00720c */ /* 0x008ff60003f05270 */
[----:B------:R-:W-:Y:S02]  /*2a40*/  @!UPT UIADD3 URZ, UPT, UPT, URZ, URZ, URZ ;  /* 0x000000fffffff290 */ /* 0x000fe4000fffe0ff */
[----:B------:R-:W-:Y:S05]  /*2a50*/  @P0 BRA `(.L_x_2911) ;  /* 0x0000000000e80947 */ /* 0x000fea0003800000 */
[----:B------:R-:W-:Y:S01]  /*2a60*/  @P2 IMAD.MOV.U32 R6, RZ, RZ, R25 ;  /* 0x000000ffff062224 */ /* 0x000fe200078e0019 */
[C---:B------:R-:W-:Y:S01]  /*2a70*/  LEA R2, P0, R100.reuse, R25, 0x1 ;  /* 0x0000001964027211 */ /* 0x040fe200078008ff */
[----:B------:R-:W-:Y:S02]  /*2a80*/  @P2 IMAD.MOV.U32 R7, RZ, RZ, R24 ;  /* 0x000000ffff072224 */ /* 0x000fe400078e0018 */
[----:B------:R-:W-:Y:S01]  /*2a90*/  @!P3 IMAD R0, R175, 0xc0, RZ ;  /* 0x000000c0af00b824 */ /* 0x000fe200078e02ff */
[----:B------:R-:W-:Y:S02]  /*2aa0*/  LEA.HI.X R3, R100, R24, R106, 0x1, P0 ;  /* 0x0000001864037211 */ /* 0x000fe400000f0c6a */
[----:B------:R1:W2:Y:S01]  /*2ab0*/  @P2 LD.E.128 R8, desc[UR4][R6.64] ;  /* 0x0000000406082980 */ /* 0x0002a2000c101d00 */
[C---:B------:R-:W-:Y:S04]  /*2ac0*/  LEA R4, P0, R61.reuse, R53, 0x1 ;  /* 0x000000353d047211 */ /* 0x040fe800078008ff */
[----:B------:R-:W-:Y:S01]  /*2ad0*/  LEA.HI.X R5, R61, R52, R73, 0x1, P0 ;  /* 0x000000343d057211 */ /* 0x000fe200000f0c49 */
[----:B-1----:R-:W-:Y:S02]  /*2ae0*/  @P2 IMAD.MOV.U32 R6, RZ, RZ, R53 ;  /* 0x000000ffff062224 */ /* 0x002fe400078e0035 */
[----:B------:R-:W-:Y:S05]  /*2af0*/  @P2 IMAD.MOV.U32 R7, RZ, RZ, R52 ;  /* 0x000000ffff072224 */ /* 0x000fea00078e0034 */
[----:B--2---:R1:W-:Y:S01]  /*2b00*/  @P2 ST.E.128 desc[UR4][R6.64], R8 ;  /* 0x0000000806002985 */ /* 0x0043e2000c101d04 */
[----:B------:R-:W-:Y:S02]  /*2b10*/  LOP3.LUT P2, RZ, R48, 0x1, RZ, 0xc0, !PT ;  /* 0x0000000130ff7812 */ /* 0x000fe4000784c0ff */
[----:B-1----:R-:W-:Y:S05]  /*2b20*/  @!P5 IADD3 R10, P0, PT, R2, R103, RZ ;  /* 0x00000067020ad210 */ /* 0x002fea0007f1e0ff */
[C---:B------:R-:W-:Y:S01]  /*2b30*/  @!P5 IMAD.X R11, R3.reuse, 0x1, R102, P0 ;  /* 0x00000001030bd824 */ /* 0x040fe200000e0666 */
[CC--:B------:R-:W-:Y:S04]  /*2b40*/  @!P5 LEA R8, P0, R174.reuse, R4.reuse, 0x6 ;  /* 0x00000004ae08d211 */ /* 0x0c0fe800078030ff */
[--C-:B------:R-:W-:Y:S02]  /*2b50*/  @!P5 LEA.HI.X R9, R174, R5, R175.reuse, 0x6, P0 ;  /* 0x00000005ae09d211 */ /* 0x100fe400000f34af */
[----:B------:R-:W-:Y:S11]  /*2b60*/  LOP3.LUT P0, RZ, R48, 0x4, RZ, 0xc0, !PT ;  /* 0x0000000430ff7812 */ /* 0x000ff6000780c0ff */
[----:B------:R-:W-:Y:S02]  /*2b70*/  @!UPT UIADD3 URZ, UPT, UPT, URZ, URZ, URZ ;  /* 0x000000fffffff290 */ /* 0x000fe4000fffe0ff */
[----:B------:R-:W2:Y:S04]  /*2b80*/  @!P0 LD.E.128 R12, desc[UR4][R2.64] ;  /* 0x00000004020c8980 */ /* 0x000ea8000c101d00 */
[----:B--2---:R1:W-:Y:S01]  /*2b90*/  @!P0 ST.E.128 desc[UR4][R4.64], R12 ;  /* 0x0000000c04008985 */ /* 0x0043e2000c101d04 */
[----:B------:R-:W-:Y:S05]  /*2ba0*/  @P6 IADD3 R6, P0, PT, R2, R105, RZ ;  /* 0x0000006902066210 */ /* 0x000fea0007f1e0ff */
[C---:B------:R-:W-:Y:S01]  /*2bb0*/  @P6 IMAD.X R7, R3.reuse, 0x1, R104, P0 ;  /* 0x0000000103076824 */ /* 0x040fe200000e0668 */
[----:B-1----:R-:W2:Y:S04]  /*2bc0*/  @!P5 LD.E.128 R12, desc[UR4][R10.64] ;  /* 0x000000040a0cd980 */ /* 0x002ea8000c101d00 */
[----:B--2---:R1:W-:Y:S04]  /*2bd0*/  @!P5 ST.E.128 desc[UR4][R8.64], R12 ;  /* 0x0000000c0800d985 */ /* 0x0043e8000c101d04 */
[----:B-1----:R1:W2:Y:S01]  /*2be0*/  @P6 LD.E.128 R12, desc[UR4][R6.64] ;  /* 0x00000004060c6980 */ /* 0x0022a2000c101d00 */
[C---:B------:R-:W-:Y:S04]  /*2bf0*/  @P6 LEA R8, P0, R174.reuse, R4, 0x7 ;  /* 0x00000004ae086211 */ /* 0x040fe800078038ff */
[----:B------:R-:W-:Y:S02]  /*2c00*/  @P6 LEA.HI.X R9, R174, R5, R175, 0x7, P0 ;  /* 0x00000005ae096211 */ /* 0x000fe400000f3caf */
[----:B-1----:R-:W-:Y:S05]  /*2c10*/  @!P3 IADD3 R6, P0, PT, R2, R98, RZ ;  /* 0x000000620206b210 */ /* 0x002fea0007f1e0ff */
[----:B------:R-:W-:Y:S01]  /*2c20*/  @!P3 IMAD.X R7, R3, 0x1, R71, P0 ;  /* 0x000000010307b824 */ /* 0x000fe200000e0647 */
[----:B--2---:R1:W-:Y:S04]  /*2c30*/  @P6 ST.E.128 desc[UR4][R8.64], R12 ;  /* 0x0000000c08006985 */ /* 0x0043e8000c101d04 */
[----:B-1----:R1:W2:Y:S01]  /*2c40*/  @!P3 LD.E.128 R12, desc[UR4][R6.64] ;  /* 0x00000004060cb980 */ /* 0x0022a2000c101d00 */
[C---:B------:R-:W-:Y:S04]  /*2c50*/  @P2 LEA R8, P0, R46.reuse, R2, 0x8 ;  /* 0x000000022e082211 */ /* 0x040fe800078040ff */
[----:B------:R-:W-:Y:S01]  /*2c60*/  @P2 LEA.HI.X R9, R46, R3, R47, 0x8, P0 ;  /* 0x000000032e092211 */ /* 0x000fe200000f442f */
[----:B-1----:R-:W-:Y:S04]  /*2c70*/  @!P3 IMAD.WIDE.U32 R6, R174, 0xc0, R4 ;  /* 0x000000c0ae06b825 */ /* 0x002fe800078e0004 */
[----:B------:R-:W-:Y:S02]  /*2c80*/  @!P3 IMAD.IADD R7, R7, 0x1, R0 ;  /* 0x000000010707b824 */ /* 0x000fe400078e0200 */
[----:B------:R-:W-:Y:S03]  /*2c90*/  @P4 IMAD R0, R47, 0x140, RZ ;  /* 0x000001402f004824 */ /* 0x000fe600078e02ff */
[----:B--2---:R1:W-:Y:S04]  /*2ca0*/  @!P3 ST.E.128 desc[UR4][R6.64], R12 ;  /* 0x0000000c0600b985 */ /* 0x0043e8000c101d04 */
[----:B-1----:R1:W2:Y:S01]  /*2cb0*/  @P2 LD.E.128 R12, desc[UR4][R8.64] ;  /* 0x00000004080c2980 */ /* 0x0022a2000c101d00 */
[----:B------:R-:W-:Y:S04]  /*2cc0*/  @P4 IMAD.WIDE.U32 R6, R46, 0x140, R2 ;  /* 0x000001402e064825 */ /* 0x000fe800078e0002 */
[----:B------:R-:W-:Y:S02]  /*2cd0*/  @P4 IMAD.IADD R7, R7, 0x1, R0 ;  /* 0x0000000107074824 */ /* 0x000fe400078e0200 */
[----:B------:R-:W-:Y:S01]  /*2ce0*/  @P4 IMAD R0, R175, 0x140, RZ ;  /* 0x00000140af004824 */ /* 0x000fe200078e02ff */
[C---:B-1----:R-:W-:Y:S04]  /*2cf0*/  @P2 LEA R8, P0, R174.reuse, R4, 0x8 ;  /* 0x00000004ae082211 */ /* 0x042fe800078040ff */
[C---:B------:R-:W-:Y:S05]  /*2d00*/  @P2 LEA.HI.X R9, R174.reuse, R5, R175, 0x8, P0 ;  /* 0x00000005ae092211 */ /* 0x040fea00000f44af */
[----:B--2---:R1:W-:Y:S04]  /*2d10*/  @P2 ST.E.128 desc[UR4][R8.64], R12 ;  /* 0x0000000c08002985 */ /* 0x0043e8000c101d04 */
[----:B-1----:R1:W2:Y:S02]  /*2d20*/  @P4 LD.E.128 R8, desc[UR4][R6.64] ;  /* 0x0000000406084980 */ /* 0x0022a4000c101d00 */
[----:B-1----:R-:W-:Y:S04]  /*2d30*/  @P4 IMAD.WIDE.U32 R6, R174, 0x140, R4 ;  /* 0x00000140ae064825 */ /* 0x002fe800078e0004 */
[----:B------:R-:W-:Y:S05]  /*2d40*/  @P4 IMAD.IADD R7, R7, 0x1, R0 ;  /* 0x0000000107074824 */ /* 0x000fea00078e0200 */
[----:B--2---:R1:W-:Y:S01]  /*2d50*/  @P4 ST.E.128 desc[UR4][R6.64], R8 ;  /* 0x0000000806004985 */ /* 0x0043e2000c101d04 */
[----:B------:R-:W-:Y:S05]  /*2d60*/  @!P1 BRA `(.L_x_2912) ;  /* 0x0000004c00689947 */ /* 0x000fea0003800000 */
        /* <DEDUP_REMOVED lines=9> */
.L_x_2911:
        /* <DEDUP_REMOVED lines=43> */
[----:B------:R-:W-:Y:S01]  /*30b0*/  @!P0 FMUL.FTZ R22, R3, R17 ;  /* 0x0000001103168220 */ /* 0x000fe20000410000 */
[----:B------:R-:W-:Y:S01]  /*30c0*/  @!P0 FFMA.FTZ R29, R14, R5, -R19 ;  /* 0x000000050e1d8223 */ /* 0x000fe20000010813 */
[----:B------:R-:W-:Y:S01]  /*30d0*/  @!P0 SHF.L.U32 R5, R10, 0x10, RZ ;  /* 0x000000100a058819 */ /* 0x000fe200000006ff */
[----:B------:R-:W-:Y:S01]  /*30e0*/  @!P0 FFMA.FTZ R2, R16, R14, R2 ;  /* 0x0000000e10028223 */ /* 0x000fe20000010002 */
[----:B------:R-:W-:Y:S01]  /*30f0*/  @!P0 SHF.L.U32 R19, R11, 0x10, RZ ;  /* 0x000000100b138819 */ /* 0x000fe200000006ff */
[C---:B------:R-:W-:Y:S01]  /*3100*/  @!P0 FMUL.FTZ R28, R4.reuse, R18 ;  /* 0x00000012041c8220 */ /* 0x040fe20000410000 */
[----:B------:R-:W-:Y:S01]  /*3110*/  @!P0 FMUL.FTZ R3, R3, R7 ;  /* 0x0000000703038220 */ /* 0x000fe20000410000 */
[-C--:B------:R-:W-:Y:S01]  /*3120*/  @!P0 FMUL.FTZ R4, R4, R6.reuse ;  /* 0x0000000604048220 */ /* 0x080fe20000410000 */
[----:B------:R-:W-:Y:S01]  /*3130*/  @!P0 F2FP.BF16.F32.PACK_AB R2, R2, R29 ;  /* 0x0000001d0202823e */ /* 0x000fe200000010ff */
[----:B------:R-:W-:Y:S01]  /*3140*/  @!P0 FFMA.FTZ R22, R5, R7, -R22 ;  /* 0x0000000705168223 */ /* 0x000fe20000010816 */
[----:B------:R-:W-:Y:S01]  /*3150*/  @!P0 FFMA.FTZ R3, R17, R5, R3 ;  /* 0x0000000511038223 */ /* 0x000fe20000010003 */
[----:B------:R-:W-:Y:S01]  /*3160*/  @!P0 FFMA.FTZ R28, R19, R6, -R28 ;  /* 0x00000006131c8223 */ /* 0x000fe2000001081c */
[----:B------:R-:W-:Y:S01]  /*3170*/  @!P0 MOV R9, R2 ;  /* 0x0000000200098202 */ /* 0x000fe20000000f00 */
[----:B------:R-:W-:Y:S01]  /*3180*/  @!P0 FFMA.FTZ R4, R18, R19, R4 ;  /* 0x0000001312048223 */ /* 0x000fe20000010004 */
[----:B------:R-:W-:Y:S01]  /*3190*/  MOV R2, R53 ;  /* 0x0000003500027202 */ /* 0x000fe20000000f00 */
[----:B------:R-:W-:Y:S01]  /*31a0*/  @!P0 IMAD.MOV.U32 R8, RZ, RZ, R0 ;  /* 0x000000ffff088224 */ /* 0x000fe200078e0000 */
[----:B------:R-:W-:Y:S02]  /*31b0*/  @!P0 F2FP.BF16.F32.PACK_AB R3, R3, R22 ;  /* 0x000000160303823e */ /* 0x000fe400000010ff */
[----:B------:R-:W-:Y:S02]  /*31c0*/  @!P0 F2FP.BF16.F32.PACK_AB R4, R4, R28 ;  /* 0x0000001c0404823e */ /* 0x000fe400000010ff */
[----:B------:R-:W-:Y:S02]  /*31d0*/  @!P0 MOV R10, R3 ;  /* 0x00000003000a8202 */ /* 0x000fe40000000f00 */
[----:B------:R-:W-:Y:S01]  /*31e0*/  MOV R3, R52 ;  /* 0x0000003400037202 */ /* 0x000fe20000000f00 */
[----:B------:R-:W-:Y:S05]  /*31f0*/  @!P0 IMAD.MOV.U32 R11, RZ, RZ, R4 ;  /* 0x000000ffff0b8224 */ /* 0x000fea00078e0004 */
[----:B------:R1:W-:Y:S02]  /*3200*/  ST.E.128 desc[UR4][R2.64], R8 ;  /* 0x0000000802007985 */ /* 0x0003e4000c101d04 */
.L_x_2915:
[----:B------:R-:W-:Y:S05]  /*3210*/  BSYNC.RECONVERGENT B0 ;  /* 0x0000000000007941 */ /* 0x000fea0003800200 */
.L_x_2914:
[----:B------:R-:W-:Y:S01]  /*3220*/  LOP3.LUT P0, RZ, R48, 0x4, RZ, 0xc0, !PT ;  /* 0x0000000430ff7812 */ /* 0x000fe2000780c0ff */
        /* <DEDUP_REMOVED lines=49> */
.L_x_2917:
[----:B------:R-:W-:Y:S05]  /*3540*/  BSYNC.RECONVERGENT B0 ;  /* 0x0000000000007941 */ /* 0x000fea0003800200 */
.L_x_2916:
[----:B------:R-:W-:Y:S04]  /*3550*/  BSSY.RECONVERGENT B0, `(.L_x_2918) ;  /* 0x0000036000007945 */ /* 0x000fe80003800200 */
[----:B------:R-:W-:Y:S05]  /*3560*/  @P5 BRA `(.L_x_2919) ;  /* 0x0000000000d05947 */ /* 0x000fea0003800000 */
[----:B-12---:R-:W-:Y:S04]  /*3570*/  IADD3 R8, P0, PT, R32, R103, RZ ;  /* 0x0000006720087210 */ /* 0x006fe80007f1e0ff */
[----:B------:R-:W-:Y:S02]  /*3580*/  IADD3.X R9, PT, PT, R33, R102, RZ, P0, !PT ;  /* 0x0000006621097210 */ /* 0x000fe400007fe4ff */
[C---:B------:R-:W-:Y:S04]  /*3590*/  LEA R28, P0, R174.reuse, R38, 0x6 ;  /* 0x00000026ae1c7211 */ /* 0x040fe800078030ff */
[----:B------:R-:W-:Y:S01]  /*35a0*/  LEA.HI.X R29, R174, R39, R175, 0x6, P0 ;  /* 0x00000027ae1d7211 */ /* 0x000fe200000f34af */
[----:B------:R-:W2:Y:S01]  /*35b0*/  LD.E.128 R8, desc[UR4][R8.64] ;  /* 0x0000000408087980 */ /* 0x000ea2000c101d00 */
[----:B------:R-:W-:Y:S11]  /*35c0*/  ISETP.GE.AND P0, PT, R132, R15, PT ;  /* 0x0000000f8400720c */ /* 0x000ff60003f06270 */
[----:B------:R-:W-:Y:S02]  /*35d0*/  @!UPT UIADD3 URZ, UPT, UPT, URZ, URZ, URZ ;  /* 0x000000fffffff290 */ /* 0x000fe4000fffe0ff */
[C---:B------:R-:W-:Y:S04]  /*35e0*/  @!P0 IMAD.WIDE R2, R23.reuse, 0x40, R12 ;  /* 0x0000004017028825 */ /* 0x040fe800078e020c */
[----:B------:R-:W-:Y:S02]  /*35f0*/  @!P0 IMAD.WIDE R4, R23, 0x40, R20 ;  /* 0x0000004017048825 */ /* 0x000fe400078e0214 */
        /* <DEDUP_REMOVED lines=43> */
.L_x_2919:
[----:B------:R-:W-:Y:S05]  /*38b0*/  BSYNC.RECONVERGENT B0 ;  /* 0x0000000000007941 */ /* 0x000fea0003800200 */
.L_x_2918:
[----:B------:R-:W-:Y:S04]  /*38c0*/  BSSY.RECONVERGENT B0, `(.L_x_2920) ;  /* 0x0000035000007945 */ /* 0x000fe80003800200 */
[----:B------:R-:W-:Y:S05]  /*38d0*/  @!P6 BRA `(.L_x_2921) ;  /* 0x0000000000cce947 */ /* 0x000fea0003800000 */
        /* <DEDUP_REMOVED lines=51> */
.L_x_2921:
[----:B------:R-:W-:Y:S05]  /*3c10*/  BSYNC.RECONVERGENT B0 ;  /* 0x0000000000007941 */ /* 0x000fea0003800200 */
.L_x_2920:
        /* <DEDUP_REMOVED lines=57> */
.L_x_2923:
[----:B------:R-:W-:Y:S05]  /*3fb0*/  BSYNC.RECONVERGENT B0 ;  /* 0x0000000000007941 */ /* 0x000fea0003800200 */
.L_x_2922:
[----:B------:R-:W-:Y:S01]  /*3fc0*/  LOP3.LUT P0, RZ, R48, 0x1, RZ, 0xc0, !PT ;  /* 0x0000000130ff7812 */ /* 0x000fe2000780c0ff */
[----:B------:R-:W-:Y:S11]  /*3fd0*/  BSSY.RECONVERGENT B0, `(.L_x_2924) ;  /* 0x0000036000007945 */ /* 0x000ff60003800200 */
[----:B------:R-:W-:Y:S01]  /*3fe0*/  @!UPT UIADD3 URZ, UPT, UPT, URZ, URZ, URZ ;  /* 0x000000fffffff290 */ /* 0x000fe2000fffe0ff */
[----:B------:R-:W-:Y:S05]  /*3ff0*/  @!P0 BRA `(.L_x_2925) ;  /* 0x0000000000cc8947 */ /* 0x000fea0003800000 */
        /* <DEDUP_REMOVED lines=51> */
.L_x_2925:
[----:B------:R-:W-:Y:S05]  /*4330*/  BSYNC.RECONVERGENT B0 ;  /* 0x0000000000007941 */ /* 0x000fea0003800200 */
.L_x_2924:
[----:B------:R-:W-:Y:S04]  /*4340*/  BSSY.RECONVERGENT B0, `(.L_x_2926) ;  /* 0x000003c000007945 */ /* 0x000fe80003800200 */
[----:B------:R-:W-:Y:S05]  /*4350*/  @!P4 BRA `(.L_x_2927) ;  /* 0x0000000000e8c947 */ /* 0x000fea0003800000 */
        /* <DEDUP_REMOVED lines=58> */
.L_x_2927:
[----:B------:R-:W-:Y:S05]  /*4700*/  BSYNC.RECONVERGENT B0 ;  /* 0x0000000000007941 */ /* 0x000fea0003800200 */
.L_x_2926:
[----:B------:R-:W-:Y:S01]  /*4710*/  LOP3.LUT P0, RZ, R48, 0x2, RZ, 0xc0, !PT ;  /* 0x0000000230ff7812 */ /* 0x000fe2000780c0ff */
[----:B------:R-:W-:Y:S11]  /*4720*/  BSSY.RECONVERGENT B0, `(.L_x_2928) ;  /* 0x000003d000007945 */ /* 0x000ff60003800200 */
[----:B------:R-:W-:Y:S01]  /*4730*/  @!UPT UIADD3 URZ, UPT, UPT, URZ, URZ, URZ ;  /* 0x000000fffffff290 */ /* 0x000fe2000fffe0ff */
        /* <DEDUP_REMOVED lines=59> */
.L_x_2929:
[----:B------:R-:W-:Y:S05]  /*4af0*/  BSYNC.RECONVERGENT B0 ;  /* 0x0000000000007941 */ /* 0x000fea0003800200 */
.L_x_2928:
[----:B------:R-:W5:Y:S02]  /*4b00*/  LD.E R0, desc[UR4][R152.64+0xd0] ;  /* 0x0000d00498007980 */ /* 0x000f64000c101900 */
[----:B-----5:R-:W-:Y:S05]  /*4b10*/  IMAD.U32 R0, R0, -0x80, RZ ;  /* 0xffffff8000007824 */ /* 0x020fea00078e00ff */
[C---:B------:R-:W-:Y:S02]  /*4b20*/  LEA R26, P1, R0.reuse, R26, 0x1 ;  /* 0x0000001a001a7211 */ /* 0x040fe400078208ff */
[C---:B------:R-:W-:Y:S02]  /*4b30*/  LEA R36, P0, R0.reuse, R36, 0x1 ;  /* 0x0000002400247211 */ /* 0x040fe400078008ff */
[C---:B------:R-:W-:Y:S02]  /*4b40*/  LEA.HI.X.SX32 R27, R0.reuse, R27, 0x1, P1 ;  /* 0x0000001b001b7211 */ /* 0x040fe400008f0eff */
[----:B------:R-:W-:Y:S01]  /*4b50*/  LEA.HI.X.SX32 R37, R0, R37, 0x1, P0 ;  /* 0x0000002500257211 */ /* 0x000fe200000f0eff */
[----:B------:R-:W-:Y:S05]  /*4b60*/  BRA `(.L_x_2912) ;  /* 0x0000002c00e87947 */ /* 0x000fea0003800000 */
.L_x_2913:
[----:B------:R-:W-:Y:S01]  /*4b70*/  LEA.HI R0, R15, R15, RZ, 0x1 ;  /* 0x0000000f0f007211 */ /* 0x000fe200078f08ff */
[----:B------:R-:W-:Y:S01]  /*4b80*/  BSSY.RECONVERGENT B0, `(.L_x_2930) ;  /* 0x0000060000007945 */ /* 0x000fe20003800200 */
[C---:B------:R-:W-:Y:S02]  /*4b90*/  LEA R16, P0, R100.reuse, R25, 0x1 ;  /* 0x0000001964107211 */ /* 0x040fe400078008ff */
[----:B------:R-:W-:Y:S02]  /*4ba0*/  SHF.R.S32.HI R0, RZ, 0x1, R0 ;  /* 0x00000001ff007819 */ /* 0x000fe40000011400 */
[----:B------:R-:W-:Y:S02]  /*4bb0*/  LEA.HI.X R17, R100, R24, R106, 0x1, P0 ;  /* 0x0000001864117211 */ /* 0x000fe400000f0c6a */
[C---:B------:R-:W-:Y:S01]  /*4bc0*/  LEA R44, P0, R61.reuse, R53, 0x1 ;  /* 0x000000353d2c7211 */ /* 0x040fe200078008ff */
[----:B------:R-:W-:Y:S01]  /*4bd0*/  IMAD.MOV R18, RZ, RZ, -R0 ;  /* 0x000000ffff127224 */ /* 0x000fe200078e0a00 */
[----:B------:R-:W-:Y:S02]  /*4be0*/  ISETP.GE.AND P1, PT, R132, R0, PT ;  /* 0x000000008400720c */ /* 0x000fe40003f26270 */
[----:B------:R-:W-:Y:S02]  /*4bf0*/  LEA.HI.X R45, R61, R52, R73, 0x1, P0 ;  /* 0x000000343d2d7211 */ /* 0x000fe400000f0c49 */
[----:B------:R-:W-:Y:S02]  /*4c00*/  SEL R22, R0, R18, !P1 ;  /* 0x0000001200167207 */ /* 0x000fe40004800000 */
[----:B------:R-:W-:Y:S01]  /*4c10*/  SHF.R.S32.HI R72, RZ, 0x1f, R18 ;  /* 0x0000001fff487819 */ /* 0x000fe20000011412 */
[----:B------:R-:W-:Y:S06]  /*4c20*/  @!P2 BRA `(.L_x_2931) ;  /* 0x000000040054a947 */ /* 0x000fec0003800000 */
[----:B------:R-:W-:Y:S02]  /*4c30*/  ISETP.GE.AND P0, PT, R132, R15, PT ;  /* 0x0000000f8400720c */ /* 0x000fe40003f06270 */
[----:B------:R-:W-:Y:S11]  /*4c40*/  MOV R3, R24 ;  /* 0x0000001800037202 */ /* 0x000ff60000000f00 */
[----:B------:R-:W-:Y:S02]  /*4c50*/  @!P0 SEL R0, R18, RZ, P1 ;  /* 0x000000ff12008207 */ /* 0x000fe40000800000 */
[----:B------:R-:W-:Y:S03]  /*4c60*/  @!P0 SEL R2, R72, RZ, P1 ;  /* 0x000000ff48028207 */ /* 0x000fe60000800000 */
[C---:B------:R-:W-:Y:S01]  /*4c70*/  @!P0 IMAD.SHL.U32 R20, R0.reuse, 0x2, RZ ;  /* 0x0000000200148824 */ /* 0x040fe200078e00ff */
[----:B------:R-:W-:Y:S01]  /*4c80*/  @!P0 SHF.L.U64.HI R0, R0, 0x1, R2 ;  /* 0x0000000100008819 */ /* 0x000fe20000010202 */
[----:B------:R-:W-:Y:S03]  /*4c90*/  IMAD.MOV.U32 R2, RZ, RZ, R25 ;  /* 0x000000ffff027224 */ /* 0x000fe600078e0019 */
[----:B------:R-:W-:Y:S02]  /*4ca0*/  @!P0 IADD3 R4, P2, PT, R20, R57, RZ ;  /* 0x0000003914048210 */ /* 0x000fe40007f5e0ff */
[----:B------:R1:W2:Y:S03]  /*4cb0*/  LD.E.128 R32, desc[UR4][R2.64] ;  /* 0x0000000402207980 */ /* 0x0002a6000c101d00 */
[----:B------:R-:W-:Y:S01]  /*4cc0*/  @!P0 IMAD.X R5, R0, 0x1, R56, P2 ;  /* 0x0000000100058824 */ /* 0x000fe200010e0638 */
[----:B------:R-:W-:Y:S04]  /*4cd0*/  @!P0 IADD3 R20, P2, PT, R20, R58, RZ ;  /* 0x0000003a14148210 */ /* 0x000fe80007f5e0ff */
[----:B------:R-:W-:Y:S01]  /*4ce0*/  @!P0 IADD3.X R21, PT, PT, R0, R54, RZ, P2, !PT ;  /* 0x0000003600158210 */ /* 0x000fe200017fe4ff */
[----:B------:R-:W3:Y:S01]  /*4cf0*/  @!P0 LD.E.128 R4, desc[UR4][R4.64] ;  /* 0x0000000404048980 */ /* 0x000ee2000c101d00 */
[----:B------:R-:W-:Y:S02]  /*4d00*/  PLOP3.LUT P2, PT, PT, PT, PT, 0x80, 0x8 ;  /* 0x000000000008781c */ /* 0x000fe40003f4f070 */
[----:B------:R-:W-:Y:S05]  /*4d10*/  @!P0 PLOP3.LUT P2, PT, P1, PT, PT, 0x80, 0x8 ;  /* 0x000000000008881c */ /* 0x000fea0000f4f070 */
[----:B------:R4:W5:Y:S01]  /*4d20*/  @!P0 LD.E.128 R28, desc[UR4][R20.64] ;  /* 0x00000004141c8980 */ /* 0x000962000c101d00 */
[----:B---3--:R-:W-:Y:S01]  /*4d30*/  @!P0 LOP3.LUT R8, R4, 0xffff0000, RZ, 0xc0, !PT ;  /* 0xffff000004088812 */ /* 0x008fe200078ec0ff */
[----:B------:R-:W-:Y:S01]  /*4d40*/  @!P0 IMAD.U32 R11, R6, 0x10000, RZ ;  /* 0x00010000060b8824 */ /* 0x000fe200078e00ff */
[C---:B------:R-:W-:Y:S01]  /*4d50*/  @!P0 SHF.L.U32 R9, R5.reuse, 0x10, RZ ;  /* 0x0000001005098819 */ /* 0x040fe200000006ff */
[----:B------:R-:W-:Y:S01]  /*4d60*/  @!P0 IMAD.U32 R0, R4, 0x10000, RZ ;  /* 0x0001000004008824 */ /* 0x000fe200078e00ff */
[----:B------:R-:W-:Y:S01]  /*4d70*/  @!P0 LOP3.LUT R10, R5, 0xffff0000, RZ, 0xc0, !PT ;  /* 0xffff0000050a8812 */ /* 0x000fe200078ec0ff */
[----:B------:R-:W-:Y:S01]  /*4d80*/  @!P0 IMAD.WIDE R4, R22, 0x2, R2 ;  /* 0x0000000216048825 */ /* 0x000fe200078e0202 */
[----:B------:R-:W-:Y:S02]  /*4d90*/  @!P0 LOP3.LUT R12, R6, 0xffff0000, RZ, 0xc0, !PT ;  /* 0xffff0000060c8812 */ /* 0x000fe400078ec0ff */
[----:B------:R-:W-:Y:S01]  /*4da0*/  @!P0 SHF.L.U32 R13, R7, 0x10, RZ ;  /* 0x00000010070d8819 */ /* 0x000fe200000006ff */
[----:B------:R-:W-:Y:S01]  /*4db0*/  @!P2 FADD.FTZ R9, -R9, -RZ ;  /* 0x800000ff0909a221 */ /* 0x000fe20000010100 */
[----:B------:R-:W-:Y:S01]  /*4dc0*/  @!P0 LOP3.LUT R14, R7, 0xffff0000, RZ, 0xc0, !PT ;  /* 0xffff0000070e8812 */ /* 0x000fe200078ec0ff */
[----:B------:R-:W-:Y:S01]  /*4dd0*/  @!P2 FADD.FTZ R0, -R0, -RZ ;  /* 0x800000ff0000a221 */ /* 0x000fe20000010100 */
[----:B------:R-:W1:Y:S01]  /*4de0*/  @!P0 LD.E.128 R4, desc[UR4][R4.64] ;  /* 0x0000000404048980 */ /* 0x000e62000c101d00 */
[----:B------:R-:W-:Y:S01]  /*4df0*/  @!P2 FADD.FTZ R11, -R11, -RZ ;  /* 0x800000ff0b0ba221 */ /* 0x000fe20000010100 */
[----:B------:R-:W-:Y:S01]  /*4e00*/  @!P2 FADD.FTZ R13, -R13, -RZ ;  /* 0x800000ff0d0da221 */ /* 0x000fe20000010100 */
[----:B------:R-:W-:Y:S01]  /*4e10*/  @!P2 FADD.FTZ R8, -R8, -RZ ;  /* 0x800000ff0808a221 */ /* 0x000fe20000010100 */
[----:B------:R-:W-:Y:S01]  /*4e20*/  @!P2 FADD.FTZ R10, -R10, -RZ ;  /* 0x800000ff0a0aa221 */ /* 0x000fe20000010100 */
[----:B------:R-:W-:Y:S01]  /*4e30*/  @!P2 FADD.FTZ R12, -R12, -RZ ;  /* 0x800000ff0c0ca221 */ /* 0x000fe20000010100 */
[----:B------:R-:W-:Y:S01]  /*4e40*/  @!P2 FADD.FTZ R14, -R14, -RZ ;  /* 0x800000ff0e0ea221 */ /* 0x000fe20000010100 */
[C---:B-1----:R-:W-:Y:S01]  /*4e50*/  @!P0 LOP3.LUT R3, R4.reuse, 0xffff0000, RZ, 0xc0, !PT ;  /* 0xffff000004038812 */ /* 0x042fe200078ec0ff */
[----:B------:R-:W-:Y:S01]  /*4e60*/  @!P0 IMAD.U32 R2, R4, 0x10000, RZ ;  /* 0x0001000004028824 */ /* 0x000fe200078e00ff */
[C---:B------:R-:W-:Y:S02]  /*4e70*/  @!P0 SHF.L.U32 R19, R5.reuse, 0x10, RZ ;  /* 0x0000001005138819 */ /* 0x040fe400000006ff */
[----:B------:R-:W-:Y:S01]  /*4e80*/  @!P0 LOP3.LUT R4, R5, 0xffff0000, RZ, 0xc0, !PT ;  /* 0xffff000005048812 */ /* 0x000fe200078ec0ff */
[C---:B------:R-:W-:Y:S01]  /*4e90*/  @!P0 IMAD.U32 R5, R6.reuse, 0x10000, RZ ;  /* 0x0001000006058824 */ /* 0x040fe200078e00ff */
[----:B------:R-:W-:Y:S01]  /*4ea0*/  @!P0 LOP3.LUT R6, R6, 0xffff0000, RZ, 0xc0, !PT ;  /* 0xffff000006068812 */ /* 0x000fe200078ec0ff */
[----:B------:R-:W-:Y:S01]  /*4eb0*/  @!P0 FMUL.FTZ R0, R2, R0 ;  /* 0x0000000002008220 */ /* 0x000fe20000410000 */
[----:B----4-:R-:W-:Y:S01]  /*4ec0*/  @!P0 SHF.L.U32 R21, R7, 0x10, RZ ;  /* 0x0000001007158819 */ /* 0x010fe200000006ff */
[----:B------:R-:W-:Y:S01]  /*4ed0*/  @!P0 FMUL.FTZ R2, R3, R8 ;  /* 0x0000000803028220 */ /* 0x000fe20000410000 */
[----:B------:R-:W-:Y:S01]  /*4ee0*/  @!P0 LOP3.LUT R20, R7, 0xffff0000, RZ, 0xc0, !PT ;  /* 0xffff000007148812 */ /* 0x000fe200078ec0ff */
[----:B------:R-:W-:Y:S01]  /*4ef0*/  @!P0 FMUL.FTZ R3, R19, R9 ;  /* 0x0000000913038220 */ /* 0x000fe20000410000 */
[----:B-----5:R-:W-:Y:S01]  /*4f00*/  @!P0 LOP3.LUT R19, R29, 0xffff0000, RZ, 0xc0, !PT ;  /* 0xffff00001d138812 */ /* 0x020fe200078ec0ff */
[----:B------:R-:W-:Y:S01]  /*4f10*/  @!P0 FMUL.FTZ R4, R4, R10 ;  /* 0x0000000a04048220 */ /* 0x000fe20000410000 */
[C---:B--2---:R-:W-:Y:S02]  /*4f20*/  @!P0 IMAD.U32 R9, R32.reuse, 0x10000, RZ ;  /* 0x0001000020098824 */ /* 0x044fe400078e00ff */
[----:B------:R-:W-:Y:S01]  /*4f30*/  @!P0 FMUL.FTZ R5, R5, R11 ;  /* 0x0000000b05058220 */ /* 0x000fe20000410000 */
[----:B------:R-:W-:Y:S01]  /*4f40*/  @!P0 LOP3.LUT R11, R32, 0xffff0000, RZ, 0xc0, !PT ;  /* 0xffff0000200b8812 */ /* 0x000fe200078ec0ff */
[----:B------:R-:W-:Y:S02]  /*4f50*/  @!P0 IMAD.U32 R10, R28, 0x10000, RZ ;  /* 0x000100001c0a8824 */ /* 0x000fe400078e00ff */
[----:B------:R-:W-:Y:S01]  /*4f60*/  @!P0 FMUL.FTZ R6, R6, R12 ;  /* 0x0000000c06068220 */ /* 0x000fe20000410000 */
[----:B------:R-:W-:Y:S01]  /*4f70*/  @!P0 LOP3.LUT R12, R28, 0xffff0000, RZ, 0xc0, !PT ;  /* 0xffff00001c0c8812 */ /* 0x000fe200078ec0ff */
[----:B------:R-:W-:Y:S01]  /*4f80*/  @!P0 FMUL.FTZ R7, R21, R13 ;  /* 0x0000000d15078220 */ /* 0x000fe20000410000 */
[----:B------:R-:W-:Y:S01]  /*4f90*/  @!P0 SHF.L.U32 R13, R33, 0x10, RZ ;  /* 0x00000010210d8819 */ /* 0x000fe200000006ff */
[----:B------:R-:W-:Y:S01]  /*4fa0*/  @!P0 FMUL.FTZ R8, R20, R14 ;  /* 0x0000000e14088220 */ /* 0x000fe20000410000 */
[----:B------:R-:W-:Y:S01]  /*4fb0*/  @!P0 SHF.L.U32 R14, R29, 0x10, RZ ;  /* 0x000000101d0e8819 */ /* 0x000fe200000006ff */
[----:B------:R-:W-:Y:S01]  /*4fc0*/  @!P0 FFMA.FTZ R0, R9, R10, R0 ;  /* 0x0000000a09008223 */ /* 0x000fe20000010000 */
        /* <DEDUP_REMOVED lines=16> */
[----:B------:R-:W-:Y:S01]  /*50d0*/  @!P0 F2FP.BF16.F32.PACK_AB R3, R4, R3 ;  /* 0x000000030403823e */ /* 0x000fe200000010ff */
[----:B------:R-:W-:Y:S01]  /*50e0*/  @!P0 FFMA.FTZ R8, R13, R29, R8 ;  /* 0x0000001d0d088223 */ /* 0x000fe20000010008 */
[----:B------:R-:W-:Y:S01]  /*50f0*/  @!P0 F2FP.BF16.F32.PACK_AB R5, R6, R5 ;  /* 0x000000050605823e */ /* 0x000fe200000010ff */
[----:B------:R-:W-:Y:S01]  /*5100*/  @!P0 IMAD.MOV.U32 R32, RZ, RZ, R0 ;  /* 0x000000ffff208224 */ /* 0x000fe200078e0000 */
[----:B------:R-:W-:Y:S01]  /*5110*/  @!P0 MOV R33, R3 ;  /* 0x0000000300218202 */ /* 0x000fe20000000f00 */
[----:B------:R-:W-:Y:S01]  /*5120*/  IMAD.MOV.U32 R2, RZ, RZ, R53 ;  /* 0x000000ffff027224 */ /* 0x000fe200078e0035 */
[----:B------:R-:W-:Y:S01]  /*5130*/  @!P0 F2FP.BF16.F32.PACK_AB R7, R8, R7 ;  /* 0x000000070807823e */ /* 0x000fe200000010ff */
[----:B------:R-:W-:Y:S01]  /*5140*/  @!P0 IMAD.MOV.U32 R34, RZ, RZ, R5 ;  /* 0x000000ffff228224 */ /* 0x000fe200078e0005 */
[----:B------:R-:W-:Y:S02]  /*5150*/  MOV R3, R52 ;  /* 0x0000003400037202 */ /* 0x000fe40000000f00 */
[----:B------:R-:W-:Y:S05]  /*5160*/  @!P0 MOV R35, R7 ;  /* 0x0000000700238202 */ /* 0x000fea0000000f00 */
[----:B------:R1:W-:Y:S02]  /*5170*/  ST.E.128 desc[UR4][R2.64], R32 ;  /* 0x0000002002007985 */ /* 0x0003e4000c101d04 */
.L_x_2931:
[----:B------:R-:W-:Y:S05]  /*5180*/  BSYNC.RECONVERGENT B0 ;  /* 0x0000000000007941 */ /* 0x000fea0003800200 */
.L_x_2930:
[----:B------:R-:W-:Y:S01]  /*5190*/  LOP3.LUT P0, RZ, R48, 0x4, RZ, 0xc0, !PT ;  /* 0x0000000430ff7812 */ /* 0x000fe2000780c0ff */
[----:B------:R-:W-:Y:S11]  /*51a0*/  BSSY.RECONVERGENT B0, `(.L_x_2932) ;  /* 0x0000057000007945 */ /* 0x000ff60003800200 */
[----:B------:R-:W-:Y:S01]  /*51b0*/  @!UPT UIADD3 URZ, UPT, UPT, URZ, URZ, URZ ;  /* 0x000000fffffff290 */ /* 0x000fe2000fffe0ff */
[----:B------:R-:W-:Y:S05]  /*51c0*/  @P0 BRA `(.L_x_2933) ;  /* 0x0000000400500947 */ /* 0x000fea0003800000 */
[----:B------:R-:W-:Y:S01]  /*51d0*/  ISETP.GE.AND P0, PT, R132, R15, PT ;  /* 0x0000000f8400720c */ /* 0x000fe20003f06270 */
[----:B-1----:R-:W2:Y:S11]  /*51e0*/  LD.E.128 R32, desc[UR4][R16.64] ;  /* 0x0000000410207980 */ /* 0x002eb6000c101d00 */
[----:B------:R-:W-:Y:S01]  /*51f0*/  @!UPT UIADD3 URZ, UPT, UPT, URZ, URZ, URZ ;  /* 0x000000fffffff290 */ /* 0x000fe2000fffe0ff */
        /* <DEDUP_REMOVED lines=8> */
[----:B------:R-:W-:Y:S04]  /*5280*/  @!P0 IADD3 R20, P2, PT, R20, R58, RZ ;  /* 0x0000003a14148210 */ /* 0x000fe80007f5e0ff */
[----:B------:R-:W3:Y:S01]  /*5290*/  @!P0 LD.E.128 R4, desc[UR4][R4.64] ;  /* 0x0000000404048980 */ /* 0x000ee2000c101d00 */
[----:B------:R-:W-:Y:S01]  /*52a0*/  @!P0 IMAD.X R21, R0, 0x1, R54, P2 ;  /* 0x0000000100158824 */ /* 0x000fe200010e0636 */
[----:B------:R-:W-:Y:S02]  /*52b0*/  PLOP3.LUT P2, PT, PT, PT, PT, 0x80, 0x8 ;  /* 0x000000000008781c */ /* 0x000fe40003f4f070 */
[----:B------:R-:W-:Y:S04]  /*52c0*/  @!P0 PLOP3.LUT P2, PT, P1, PT, PT, 0x80, 0x8 ;  /* 0x000000000008881c */ /* 0x000fe80000f4f070 */
[----:B------:R1:W4:Y:S01]  /*52d0*/  @!P0 LD.E.128 R28, desc[UR4][R20.64] ;  /* 0x00000004141c8980 */ /* 0x000322000c101d00 */
        /* <DEDUP_REMOVED lines=11> */
[----:B------:R-:W3:Y:S01]  /*5390*/  @!P0 LD.E.128 R4, desc[UR4][R4.64] ;  /* 0x0000000404048980 */ /* 0x000ee2000c101d00 */
[----:B------:R-:W-:Y:S01]  /*53a0*/  @!P2 FADD.FTZ R11, -R11, -RZ ;  /* 0x800000ff0b0ba221 */ /* 0x000fe20000010100 */
[----:B------:R-:W-:Y:S01]  /*53b0*/  @!P2 FADD.FTZ R0, -R0, -RZ ;  /* 0x800000ff0000a221 */ /* 0x000fe20000010100 */
[----:B------:R-:W-:Y:S01]  /*53c0*/  @!P2 FADD.FTZ R12, -R12, -RZ ;  /* 0x800000ff0c0ca221 */ /* 0x000fe20000010100 */
[----:B------:R-:W-:Y:S01]  /*53d0*/  @!P2 FADD.FTZ R8, -R8, -RZ ;  /* 0x800000ff0808a221 */ /* 0x000fe20000010100 */
[----:B------:R-:W-:Y:S01]  /*53e0*/  @!P2 FADD.FTZ R2, -R2, -RZ ;  /* 0x800000ff0202a221 */ /* 0x000fe20000010100 */
[----:B------:R-:W-:Y:S01]  /*53f0*/  @!P2 FADD.FTZ R3, -R3, -RZ ;  /* 0x800000ff0303a221 */ /* 0x000fe20000010100 */
[C---:B---3--:R-:W-:Y:S01]  /*5400*/  @!P0 LOP3.LUT R14, R4.reuse, 0xffff0000, RZ, 0xc0, !PT ;  /* 0xffff0000040e8812 */ /* 0x048fe200078ec0ff */
[----:B------:R-:W-:Y:S01]  /*5410*/  @!P0 IMAD.U32 R13, R4, 0x10000, RZ ;  /* 0x00010000040d8824 */ /* 0x000fe200078e00ff */
[C---:B------:R-:W-:Y:S02]  /*5420*/  @!P0 SHF.L.U32 R19, R5.reuse, 0x10, RZ ;  /* 0x0000001005138819 */ /* 0x040fe400000006ff */
[----:B------:R-:W-:Y:S01]  /*5430*/  @!P0 LOP3.LUT R4, R5, 0xffff0000, RZ, 0xc0, !PT ;  /* 0xffff000005048812 */ /* 0x000fe200078ec0ff */
[C---:B------:R-:W-:Y:S01]  /*5440*/  @!P0 IMAD.U32 R5, R6.reuse, 0x10000, RZ ;  /* 0x0001000006058824 */ /* 0x040fe200078e00ff */
[----:B------:R-:W-:Y:S01]  /*5450*/  @!P0 LOP3.LUT R6, R6, 0xffff0000, RZ, 0xc0, !PT ;  /* 0xffff000006068812 */ /* 0x000fe200078ec0ff */
[----:B------:R-:W-:Y:S01]  /*5460*/  @!P0 FMUL.FTZ R0, R13, R0 ;  /* 0x000000000d008220 */ /* 0x000fe20000410000 */
[----:B-1----:R-:W-:Y:S01]  /*5470*/  @!P0 SHF.L.U32 R21, R7, 0x10, RZ ;  /* 0x0000001007158819 */ /* 0x002fe200000006ff */
[----:B------:R-:W-:Y:S01]  /*5480*/  @!P0 FMUL.FTZ R5, R5, R9 ;  /* 0x0000000905058220 */ /* 0x000fe20000410000 */
[----:B------:R-:W-:Y:S01]  /*5490*/  @!P0 LOP3.LUT R20, R7, 0xffff0000, RZ, 0xc0, !PT ;  /* 0xffff000007148812 */ /* 0x000fe200078ec0ff */
[----:B------:R-:W-:Y:S01]  /*54a0*/  @!P0 FMUL.FTZ R4, R4, R8 ;  /* 0x0000000804048220 */ /* 0x000fe20000410000 */
[----:B--2---:R-:W-:Y:S01]  /*54b0*/  @!P0 SHF.L.U32 R13, R33, 0x10, RZ ;  /* 0x00000010210d8819 */ /* 0x004fe200000006ff */
[----:B------:R-:W-:Y:S01]  /*54c0*/  @!P0 FMUL.FTZ R6, R6, R10 ;  /* 0x0000000a06068220 */ /* 0x000fe20000410000 */
[C---:B------:R-:W-:Y:S02]  /*54d0*/  @!P0 IMAD.U32 R9, R32.reuse, 0x10000, RZ ;  /* 0x0001000020098824 */ /* 0x040fe400078e00ff */
[----:B------:R-:W-:Y:S01]  /*54e0*/  @!P0 FMUL.FTZ R7, R21, R11 ;  /* 0x0000000b15078220 */ /* 0x000fe20000410000 */
[----:B------:R-:W-:Y:S01]  /*54f0*/  @!P0 LOP3.LUT R11, R32, 0xffff0000, RZ, 0xc0, !PT ;  /* 0xffff0000200b8812 */ /* 0x000fe200078ec0ff */
[----:B----4-:R-:W-:Y:S01]  /*5500*/  @!P0 IMAD.U32 R10, R28, 0x10000, RZ ;  /* 0x000100001c0a8824 */ /* 0x010fe200078e00ff */
        /* <DEDUP_REMOVED lines=10> */
[C---:B------:R-:W-:Y:S01]  /*55b0*/  @!P0 LOP3.LUT R11, R34.reuse, 0xffff0000, RZ, 0xc0, !PT ;  /* 0xffff0000220b8812 */ /* 0x040fe200078ec0ff */
[----:B------:R-:W-:Y:S01]  /*55c0*/  @!P0 IMAD.U32 R10, R34, 0x10000, RZ ;  /* 0x00010000220a8824 */ /* 0x000fe200078e00ff */
[----:B------:R-:W-:Y:S01]  /*55d0*/  @!P0 SHF.L.U32 R28, R31, 0x10, RZ ;  /* 0x000000101f1c8819 */ /* 0x000fe200000006ff */
[----:B------:R-:W-:Y:S01]  /*55e0*/  @!P0 IMAD.U32 R20, R30, 0x10000, RZ ;  /* 0x000100001e148824 */ /* 0x000fe200078e00ff */
        /* <DEDUP_REMOVED lines=18> */
.L_x_2933:
[----:B------:R-:W-:Y:S05]  /*5710*/  BSYNC.RECONVERGENT B0 ;  /* 0x0000000000007941 */ /* 0x000fea0003800200 */
.L_x_2932:
[----:B------:R-:W-:Y:S04]  /*5720*/  BSSY.RECONVERGENT B0, `(.L_x_2934) ;  /* 0x000005a000007945 */ /* 0x000fe80003800200 */
[----:B------:R-:W-:Y:S05]  /*5730*/  @P5 BRA `(.L_x_2935) ;  /* 0x0000000400605947 */ /* 0x000fea0003800000 */
[----:B-1----:R-:W-:Y:S05]  /*5740*/  IADD3 R2, P0, PT, R16, R103, RZ ;  /* 0x0000006710027210 */ /* 0x002fea0007f1e0ff */
[----:B------:R-:W-:Y:S01]  /*5750*/  IMAD.X R3, R17, 0x1, R102, P0 ;  /* 0x0000000111037824 */ /* 0x000fe200000e0666 */
[C---:B------:R-:W-:Y:S04]  /*5760*/  LEA R38, P0, R174.reuse, R44, 0x6 ;  /* 0x0000002cae267211 */ /* 0x040fe800078030ff */
[----:B------:R-:W-:Y:S01]  /*5770*/  LEA.HI.X R39, R174, R45, R175, 0x6, P0 ;  /* 0x0000002dae277211 */ /* 0x000fe200000f34af */
[----:B--2---:R1:W2:Y:S01]  /*5780*/  LD.E.128 R32, desc[UR4][R2.64] ;  /* 0x0000000402207980 */ /* 0x0042a2000c101d00 */
[----:B------:R-:W-:Y:S11]  /*5790*/  ISETP.GE.AND P0, PT, R132, R15, PT ;  /* 0x0000000f8400720c */ /* 0x000ff60003f06270 */
[----:B------:R-:W-:Y:S02]  /*57a0*/  @!UPT UIADD3 URZ, UPT, UPT, URZ, URZ, URZ ;  /* 0x000000fffffff290 */ /* 0x000fe4000fffe0ff */
[----:B------:R-:W-:Y:S02]  /*57b0*/  @!P0 SEL R0, R18, RZ, P1 ;  /* 0x000000ff12008207 */ /* 0x000fe40000800000 */
[----:B------:R-:W-:Y:S02]  /*57c0*/  @!P0 SEL R4, R72, RZ, P1 ;  /* 0x000000ff48048207 */ /* 0x000fe40000800000 */
[----:B------:R-:W-:Y:S04]  /*57d0*/  @!P0 IADD3 R0, P2, PT, R93, R0, RZ ;  /* 0x000000005d008210 */ /* 0x000fe80007f5e0ff */
[----:B------:R-:W-:Y:S01]  /*57e0*/  @!P0 SHF.L.U32 R20, R0, 0x1, RZ ;  /* 0x0000000100148819 */ /* 0x000fe200000006ff */
[----:B------:R-:W-:Y:S05]  /*57f0*/  @!P0 IMAD.X R4, R114, 0x1, R4, P2 ;  /* 0x0000000172048824 */ /* 0x000fea00010e0604 */
[----:B------:R-:W-:Y:S02]  /*5800*/  @!P0 SHF.L.U64.HI R0, R0, 0x1, R4 ;  /* 0x0000000100008819 */ /* 0x000fe40000010204 */
[----:B------:R-:W-:Y:S05]  /*5810*/  @!P0 IADD3 R4, P2, PT, R20, R57, RZ ;  /* 0x0000003914048210 */ /* 0x000fea0007f5e0ff */
[----:B------:R-:W-:Y:S01]  /*5820*/  @!P0 IMAD.X R5, R0, 0x1, R56, P2 ;  /* 0x0000000100058824 */ /* 0x000fe200010e0638 */
[----:B------:R-:W-:Y:S05]  /*5830*/  @!P0 IADD3 R20, P2, PT, R20, R58, RZ ;  /* 0x0000003a14148210 */ /* 0x000fea0007f5e0ff */
[----:B------:R-:W3:Y:S01]  /*5840*/  @!P0 LD.E.128 R4, desc[UR4][R4.64] ;  /* 0x0000000404048980 */ /* 0x000ee2000c101d00 */
[----:B------:R-:W-:Y:S01]  /*5850*/  @!P0 IMAD.X R21, R0, 0x1, R54, P2 ;  /* 0x0000000100158824 */ /* 0x000fe200010e0636 */
[----:B------:R-:W-:Y:S02]  /*5860*/  PLOP3.LUT P2, PT, PT, PT, PT, 0x80, 0x8 ;  /* 0x000000000008781c */ /* 0x000fe40003f4f070 */
[----:B------:R-:W-:Y:S04]  /*5870*/  @!P0 PLOP3.LUT P2, PT, P1, PT, PT, 0x80, 0x8 ;  /* 0x000000000008881c */ /* 0x000fe80000f4f070 */
[----:B------:R4:W5:Y:S01]  /*5880*/  @!P0 LD.E.128 R28, desc[UR4][R20.64] ;  /* 0x00000004141c8980 */ /* 0x000962000c101d00 */
[----:B---3--:R-:W-:Y:S01]  /*5890*/  @!P0 SHF.L.U32 R0, R4, 0x10, RZ ;  /* 0x0000001004008819 */ /* 0x008fe200000006ff */
[----:B------:R-:W-:Y:S01]  /*58a0*/  @!P0 IMAD.U32 R11, R6, 0x10000, RZ ;  /* 0x00010000060b8824 */ /* 0x000fe200078e00ff */
[----:B------:R-:W-:Y:S01]  /*58b0*/  @!P0 LOP3.LUT R8, R4, 0xffff0000, RZ, 0xc0, !PT ;  /* 0xffff000004088812 */ /* 0x000fe200078ec0ff */
[C---:B------:R-:W-:Y:S01]  /*58c0*/  @!P0 IMAD.U32 R9, R5.reuse, 0x10000, RZ ;  /* 0x0001000005098824 */ /* 0x040fe200078e00ff */
        /* <DEDUP_REMOVED lines=16> */
[C---:B------:R-:W-:Y:S01]  /*59d0*/  @!P0 LOP3.LUT R4, R5.reuse, 0xffff0000, RZ, 0xc0, !PT ;  /* 0xffff000005048812 */ /* 0x040fe200078ec0ff */
[----:B------:R-:W-:Y:S01]  /*59e0*/  @!P0 IMAD.U32 R19, R5, 0x10000, RZ ;  /* 0x0001000005138824 */ /* 0x000fe200078e00ff */
[----:B------:R-:W-:Y:S01]  /*59f0*/  @!P0 SHF.L.U32 R5, R6, 0x10, RZ ;  /* 0x0000001006058819 */ /* 0x000fe200000006ff */
[----:B------:R-:W-:Y:S01]  /*5a00*/  @!P0 FMUL.FTZ R0, R2, R0 ;  /* 0x0000000002008220 */ /* 0x000fe20000410000 */
[----:B------:R-:W-:Y:S01]  /*5a10*/  @!P0 LOP3.LUT R6, R6, 0xffff0000, RZ, 0xc0, !PT ;  /* 0xffff000006068812 */ /* 0x000fe200078ec0ff */
[C---:B----4-:R-:W-:Y:S01]  /*5a20*/  @!P0 IMAD.U32 R21, R7.reuse, 0x10000, RZ ;  /* 0x0001000007158824 */ /* 0x050fe200078e00ff */
[----:B------:R-:W-:Y:S01]  /*5a30*/  @!P0 LOP3.LUT R20, R7, 0xffff0000, RZ, 0xc0, !PT ;  /* 0xffff000007148812 */ /* 0x000fe200078ec0ff */
[----:B------:R-:W-:Y:S01]  /*5a40*/  @!P0 FMUL.FTZ R2, R3, R8 ;  /* 0x0000000803028220 */ /* 0x000fe20000410000 */
        /* <DEDUP_REMOVED lines=39> */
.L_x_2935:
[----:B------:R-:W-:Y:S05]  /*5cc0*/  BSYNC.RECONVERGENT B0 ;  /* 0x0000000000007941 */ /* 0x000fea0003800200 */
.L_x_2934:
[----:B------:R-:W-:Y:S04]  /*5cd0*/  BSSY.RECONVERGENT B0, `(.L_x_2936) ;  /* 0x000005a000007945 */ /* 0x000fe80003800200 */
[----:B------:R-:W-:Y:S05]  /*5ce0*/  @!P6 BRA `(.L_x_2937) ;  /* 0x000000040060e947 */ /* 0x000fea0003800000 */
[----:B-1----:R-:W-:Y:S05]  /*5cf0*/  IADD3 R2, P0, PT, R16, R105, RZ ;  /* 0x0000006910027210 */ /* 0x002fea0007f1e0ff */
[----:B------:R-:W-:Y:S01]  /*5d00*/  IMAD.X R3, R17, 0x1, R104, P0 ;  /* 0x0000000111037824 */ /* 0x000fe200000e0668 */
[C---:B---3--:R-:W-:Y:S04]  /*5d10*/  LEA R38, P0, R174.reuse, R44, 0x7 ;  /* 0x0000002cae267211 */ /* 0x048fe800078038ff */
[----:B------:R-:W-:Y:S01]  /*5d20*/  LEA.HI.X R39, R174, R45, R175, 0x7, P0 ;  /* 0x0000002dae277211 */ /* 0x000fe200000f3caf */
[----:B--2---:R1:W2:Y:S01]  /*5d30*/  LD.E.128 R32, desc[UR4][R2.64] ;  /* 0x0000000402207980 */ /* 0x0042a2000c101d00 */
[----:B------:R-:W-:Y:S11]  /*5d40*/  ISETP.GE.AND P0, PT, R132, R15, PT ;  /* 0x0000000f8400720c */ /* 0x000ff60003f06270 */
[----:B------:R-:W-:Y:S02]  /*5d50*/  @!UPT UIADD3 URZ, UPT, UPT, URZ, URZ, URZ ;  /* 0x000000fffffff290 */ /* 0x000fe4000fffe0ff */
[----:B------:R-:W-:Y:S02]  /*5d60*/  @!P0 SEL R0, R18, RZ, P1 ;  /* 0x000000ff12008207 */ /* 0x000fe40000800000 */
[----:B------:R-:W-:Y:S02]  /*5d70*/  @!P0 SEL R4, R72, RZ, P1 ;  /* 0x000000ff48048207 */ /* 0x000fe40000800000 */
[----:B------:R-:W-:Y:S04]  /*5d80*/  @!P0 IADD3 R0, P2, PT, R97, R0, RZ ;  /* 0x0000000061008210 */ /* 0x000fe80007f5e0ff */
[C---:B------:R-:W-:Y:S01]  /*5d90*/  @!P0 SHF.L.U32 R20, R0.reuse, 0x1, RZ ;  /* 0x0000000100148819 */ /* 0x040fe200000006ff */
        /* <DEDUP_REMOVED lines=77> */
.L_x_2937:
[----:B------:R-:W-:Y:S05]  /*6270*/  BSYNC.RECONVERGENT B0 ;  /* 0x0000000000007941 */ /* 0x000fea0003800200 */
.L_x_2936:
        /* <DEDUP_REMOVED lines=93> */
.L_x_2939:
[----:B------:R-:W-:Y:S05]  /*6850*/  BSYNC.RECONVERGENT B0 ;  /* 0x0000000000007941 */ /* 0x000fea0003800200 */
.L_x_2938:
[----:B------:R-:W-:Y:S01]  /*6860*/  LOP3.LUT P0, RZ, R48, 0x1, RZ, 0xc0, !PT ;  /* 0x0000000130ff7812 */ /* 0x000fe2000780c0ff */
[----:B------:R-:W-:Y:S11]  /*6870*/  BSSY.RECONVERGENT B0, `(.L_x_2940) ;  /* 0x000005b000007945 */ /* 0x000ff60003800200 */
[----:B------:R-:W-:Y:S01]  /*6880*/  @!UPT UIADD3 URZ, UPT, UPT, URZ, URZ, URZ ;  /* 0x000000fffffff290 */ /* 0x000fe2000fffe0ff */
[----:B------:R-:W-:Y:S05]  /*6890*/  @!P0 BRA `(.L_x_2941) ;  /* 0x0000000400608947 */ /* 0x000fea0003800000 */
        /* <DEDUP_REMOVED lines=88> */
.L_x_2941:
[----:B------:R-:W-:Y:S05]  /*6e20*/  BSYNC.RECONVERGENT B0 ;  /* 0x0000000000007941 */ /* 0x000fea0003800200 */
.L_x_2940:
[----:B------:R-:W-:Y:S04]  /*6e30*/  BSSY.RECONVERGENT B0, `(.L_x_2942) ;  /* 0x0000060000007945 */ /* 0x000fe80003800200 */
[----:B------:R-:W-:Y:S05]  /*6e40*/  @!P4 BRA `(.L_x_2943) ;  /* 0x000000040078c947 */ /* 0x000fea0003800000 */
        /* <DEDUP_REMOVED lines=94> */
.L_x_2943:
[----:B------:R-:W-:Y:S05]  /*7430*/  BSYNC.RECONVERGENT B0 ;  /* 0x0000000000007941 */ /* 0x000fea0003800200 */
.L_x_2942:
[----:B------:R-:W-:Y:S01]  /*7440*/  LOP3.LUT P0, RZ, R48, 0x2, RZ, 0xc0, !PT ;  /* 0x0000000230ff7812 */ /* 0x000fe2000780c0ff */
[----:B------:R-:W-:Y:S11]  /*7450*/  BSSY.RECONVERGENT B0, `(.L_x_2944) ;  /* 0x0000061000007945 */ /* 0x000ff60003800200 */
[----:B------:R-:W-:Y:S01]  /*7460*/  @!UPT UIADD3 URZ, UPT, UPT, URZ, URZ, URZ ;  /* 0x000000fffffff290 */ /* 0x000fe2000fffe0ff */
        /* <DEDUP_REMOVED lines=12> */
[----:B------:R-:W-:Y:S02]  /*7530*/  @!P0 IMAD.SHL.U32 R10, R0, 0x2, RZ ;  /* 0x00000002000a8824 */ /* 0x000fe400078e00ff */
[----:B------:R-:W-:Y:S01]  /*7540*/  @!P0 IMAD.WIDE R4, R22, 0x2, R2 ;  /* 0x0000000216048825 */ /* 0x000fe200078e0202 */
[----:B------:R-:W-:Y:S02]  /*7550*/  @!P0 SHF.L.U64.HI R0, R0, 0x1, R6 ;  /* 0x0000000100008819 */ /* 0x000fe40000010206 */
[----:B------:R-:W-:Y:S03]  /*7560*/  @!P0 IADD3 R8, P2, PT, R10, R57, RZ ;  /* 0x000000390a088210 */ /* 0x000fe60007f5e0ff */
[----:B------:R-:W5:Y:S01]  /*7570*/  @!P0 LD.E.128 R4, desc[UR4][R4.64] ;  /* 0x0000000404048980 */ /* 0x000f62000c101d00 */
[----:B------:R-:W-:Y:S07]  /*7580*/  @!P0 IADD3.X R9, PT, PT, R0, R56, RZ, P2, !PT ;  /* 0x0000003800098210 */ /* 0x000fee00017fe4ff */
[----:B------:R1:W5:Y:S02]  /*7590*/  @!P0 LD.E.128 R40, desc[UR4][R8.64] ;  /* 0x0000000408288980 */ /* 0x000364000c101d00 */
[----:B-1----:R-:W-:Y:S05]  /*75a0*/  @!P0 IADD3 R8, P2, PT, R10, R58, RZ ;  /* 0x0000003a0a088210 */ /* 0x002fea0007f5e0ff */
[----:B------:R-:W-:Y:S01]  /*75b0*/  @!P0 IMAD.X R9, R0, 0x1, R54, P2 ;  /* 0x0000000100098824 */ /* 0x000fe200010e0636 */
[----:B------:R-:W-:Y:S02]  /*75c0*/  PLOP3.LUT P2, PT, PT, PT, PT, 0x80, 0x8 ;  /* 0x000000000008781c */ /* 0x000fe40003f4f070 */
[----:B------:R-:W-:Y:S02]  /*75d0*/  @!P0 PLOP3.LUT P2, PT, P1, PT, PT, 0x80, 0x8 ;  /* 0x000000000008881c */ /* 0x000fe40000f4f070 */
[----:B--234-:R1:W2:Y:S01]  /*75e0*/  @!P0 LD.E.128 R32, desc[UR4][R8.64] ;  /* 0x0000000408208980 */ /* 0x01c2a2000c101d00 */
[----:B-----5:R-:W-:Y:S02]  /*75f0*/  @!P0 LOP3.LUT R17, R30, 0xffff0000, RZ, 0xc0, !PT ;  /* 0xffff00001e118812 */ /* 0x020fe400078ec0ff */
[C---:B-1----:R-:W-:Y:S01]  /*7600*/  @!P0 SHF.L.U32 R9, R4.reuse, 0x10, RZ ;  /* 0x0000001004098819 */ /* 0x042fe200000006ff */
[----:B------:R-:W-:Y:S01]  /*7610*/  @!P0 IMAD.U32 R13, R5, 0x10000, RZ ;  /* 0x00010000050d8824 */ /* 0x000fe200078e00ff */
[----:B------:R-:W-:Y:S01]  /*7620*/  @!P0 LOP3.LUT R11, R4, 0xffff0000, RZ, 0xc0, !PT ;  /* 0xffff0000040b8812 */ /* 0x000fe200078ec0ff */
[----:B------:R-:W-:Y:S01]  /*7630*/  @!P0 IMAD.U32 R16, R7, 0x10000, RZ ;  /* 0x0001000007108824 */ /* 0x000fe200078e00ff */
[----:B------:R-:W-:Y:S02]  /*7640*/  @!P0 LOP3.LUT R10, R5, 0xffff0000, RZ, 0xc0, !PT ;  /* 0xffff0000050a8812 */ /* 0x000fe400078ec0ff */
[----:B------:R-:W-:Y:S02]  /*7650*/  @!P0 SHF.L.U32 R12, R6, 0x10, RZ ;  /* 0x00000010060c8819 */ /* 0x000fe400000006ff */
[C---:B------:R-:W-:Y:S01]  /*7660*/  @!P0 SHF.L.U32 R0, R40.reuse, 0x10, RZ ;  /* 0x0000001028008819 */ /* 0x040fe200000006ff */
        /* <DEDUP_REMOVED lines=63> */
.L_x_2945:
[----:B------:R-:W-:Y:S05]  /*7a60*/  BSYNC.RECONVERGENT B0 ;  /* 0x0000000000007941 */ /* 0x000fea0003800200 */
.L_x_2944:
        /* <DEDUP_REMOVED lines=10> */
.L_x_2912:
[----:B------:R-:W-:Y:S05]  /*7b10*/  BSYNC.RECONVERGENT B1 ;  /* 0x0000000000017941 */ /* 0x000fea0003800200 */
.L_x_2910:
        /* <DEDUP_REMOVED lines=101> */
.L_x_2947:
[----:B------:R-:W-:Y:S05]  /*8170*/  BSYNC.RECONVERGENT B0 ;  /* 0x0000000000007941 */ /* 0x000fea0003800200 */
.L_x_2946:
[----:B------:R-:W-:Y:S11]  /*8180*/  LOP3.LUT P0, RZ, R48, 0x8, RZ, 0xc0, !PT ;  /* 0x0000000830ff7812 */ /* 0x000ff6000780c0ff */
[----:B------:R-:W-:Y:S02]  /*8190*/  @!UPT UIADD3 URZ, UPT, UPT, URZ, URZ, URZ ;  /* 0x000000fffffff290 */ /* 0x000fe4000fffe0ff */
[----:B------:R-:W-:Y:S05]  /*81a0*/  @P0 BRA `(.L_x_2948) ;  /* 0xffffffa000980947 */ /* 0x000fea000383ffff */
.L_x_2909:
[----:B------:R-:W-:Y:S05]  /*81b0*/  WARPSYNC.ALL ;  /* 0x0000000000007948 */ /* 0x000fea0003800000 */
[----:B------:R-:W-:Y:S06]  /*81c0*/  BAR.SYNC.DEFER_BLOCKING 0x0 ;  /* 0x0000000000007b1d */ /* 0x000fec0000010000 */
[----:B------:R-:W2:Y:S01]  /*81d0*/  LD.E R24, desc[UR4][R152.64+0xd0] ;  /* 0x0000d00498187980 */ /* 0x000ea2000c101900 */
        /* <DEDUP_REMOVED lines=13> */
.L_x_2952:
[----:B------:R-:W-:Y:S05]  /*82b0*/  BSYNC.RECONVERGENT B0 ;  /* 0x0000000000007941 */ /* 0x000fea0003800200 */
.L_x_2951:
        /* <DEDUP_REMOVED lines=8> */
.L_x_2950:
        /* <DEDUP_REMOVED lines=80> */
.L_x_2958:
[----:B------:R-:W-:Y:S05]  /*8840*/  BSYNC.RECONVERGENT B0 ;  /* 0x0000000000007941 */ /* 0x000fea0003800200 */
.L_x_2957:
[----:B-----5:R1:W-:Y:S02]  /*8850*/  STS.128 [R173], R4 ;  /* 0x00000004ad007388 */ /* 0x0203e40000000c00 */
.L_x_2956:
[----:B------:R-:W-:Y:S05]  /*8860*/  BSYNC.RECONVERGENT B1 ;  /* 0x0000000000017941 */ /* 0x000fea0003800200 */
.L_x_2955:
        /* <DEDUP_REMOVED lines=10> */
[----:B------:R2:W3:Y:S01]  /*8910*/  LD.E.64 R12, desc[UR4][R16.64] ;  /* 0x00000004100c7980 */ /* 0x0004e2000c101b00 */
        /* <DEDUP_REMOVED lines=42> */
.L_x_2960:
[----:B------:R-:W-:Y:S05]  /*8bc0*/  BSYNC.RECONVERGENT B0 ;  /* 0x0000000000007941 */ /* 0x000fea0003800200 */
.L_x_2959:
[----:B-----5:R2:W-:Y:S01]  /*8bd0*/  STS.128 [R173+0x800], R4 ;  /* 0x00080004ad007388 */ /* 0x0205e20000000c00 */
[----:B------:R-:W-:Y:S05]  /*8be0*/  BRA `(.L_x_2953) ;  /* 0x0000000800f07947 */ /* 0x000fea0003800000 */
.L_x_2954:
        /* <DEDUP_REMOVED lines=22> */
[----:B------:R-:W-:Y:S01]  /*8d50*/  IMAD.WIDE R16, R34, 0x2, R2 ;  /* 0x0000000222107825 */ /* 0x000fe200078e0202 */
[----:B------:R-:W-:-:S04]  /*8d60*/  IADD3 R12, P1, PT, R22, R12, RZ ;  /* 0x0000000c160c7210 */ /* 0x000fc80007f3e0ff */
[----:B------:R-:W2:Y:S01]  /*8d70*/  LD.E.128 R8, desc[UR4][R8.64] ;  /* 0x0000000408087980 */ /* 0x000ea2000c101d00 */
[----:B------:R-:W-:-:S03]  /*8d80*/  IMAD.X R13, R23, 0x1, R0, P1 ;  /* 0x00000001170d7824 */ /* 0x000fc600008e0600 */
[----:B------:R-:W3:Y:S04]  /*8d90*/  LD.E.128 R16, desc[UR4][R16.64] ;  /* 0x0000000410107980 */ /* 0x000ee8000c101d00 */
[----:B------:R-:W4:Y:S01]  /*8da0*/  LD.E.128 R12, desc[UR4][R12.64] ;  /* 0x000000040c0c7980 */ /* 0x000f22000c101d00 */
[C---:B------:R-:W-:Y:S01]  /*8db0*/  LOP3.LUT R33, R5.reuse, 0xffff0000, RZ, 0xc0, !PT ;  /* 0xffff000005217812 */ /* 0x040fe200078ec0ff */
[----:B------:R-:W-:Y:S01]  /*8dc0*/  IMAD.U32 R31, R6, 0x10000, RZ ;  /* 0x00010000061f7824 */ /* 0x000fe200078e00ff */
[----:B------:R-:W-:Y:S01]  /*8dd0*/  SHF.L.U32 R25, R5, 0x10, RZ ;  /* 0x0000001005197819 */ /* 0x000fe200000006ff */
[----:B------:R-:W-:Y:S01]  /*8de0*/  IMAD.U32 R28, R4, 0x10000, RZ ;  /* 0x00010000041c7824 */ /* 0x000fe200078e00ff */
[----:B------:R-:W-:Y:S01]  /*8df0*/  LOP3.LUT R32, R6, 0xffff0000, RZ, 0xc0, !PT ;  /* 0xffff000006207812 */ /* 0x000fe200078ec0ff */
[----:B------:R-:W-:Y:S01]  /*8e00*/  IMAD.U32 R30, R7, 0x10000, RZ ;  /* 0x00010000071e7824 */ /* 0x000fe200078e00ff */
[----:B------:R-:W-:-:S02]  /*8e10*/  LOP3.LUT R29, R4, 0xffff0000, RZ, 0xc0, !PT ;  /* 0xffff0000041d7812 */ /* 0x000fc400078ec0ff */
[----:B------:R-:W-:Y:S02]  /*8e20*/  LOP3.LUT R37, R7, 0xffff0000, RZ, 0xc0, !PT ;  /* 0xffff000007257812 */ /* 0x000fe400078ec0ff */
[C---:B--2---:R-:W-:Y:S01]  /*8e30*/  SHF.L.U32 R6, R8.reuse, 0x10, RZ ;  /* 0x0000001008067819 */ /* 0x044fe200000006ff */
[C---:B------:R-:W-:Y:S01]  /*8e40*/  IMAD.U32 R4, R9.reuse, 0x10000, RZ ;  /* 0x0001000009047824 */ /* 0x040fe200078e00ff */
[----:B------:R-:W-:Y:S01]  /*8e50*/  LOP3.LUT R5, R8, 0xffff0000, RZ, 0xc0, !PT ;  /* 0xffff000008057812 */ /* 0x000fe200078ec0ff */
[----:B-1----:R-:W-:Y:S01]  /*8e60*/  IMAD.U32 R3, R10, 0x10000, RZ ;  /* 0x000100000a037824 */ /* 0x002fe200078e00ff */
[----:B------:R-:W-:Y:S01]  /*8e70*/  LOP3.LUT R8, R9, 0xffff0000, RZ, 0xc0, !PT ;  /* 0xffff000009087812 */ /* 0x000fe200078ec0ff */
[----:B---3--:R-:W-:Y:S01]  /*8e80*/  IMAD.U32 R7, R16, 0x10000, RZ ;  /* 0x0001000010077824 */ /* 0x008fe200078e00ff */
        /* <DEDUP_REMOVED lines=21> */
[C---:B----4-:R-:W-:Y:S01]  /*8fe0*/  IMAD.U32 R9, R12.reuse, 0x10000, RZ ;  /* 0x000100000c097824 */ /* 0x050fe200078e00ff */
        /* <DEDUP_REMOVED lines=30> */
.L_x_2964:
[----:B------:R-:W-:Y:S05]  /*91d0*/  BSYNC.RECONVERGENT B0 ;  /* 0x0000000000007941 */ /* 0x000fea0003800200 */
.L_x_2963:
[----:B-----5:R2:W-:Y:S02]  /*91e0*/  STS.128 [R173], R4 ;  /* 0x00000004ad007388 */ /* 0x0205e40000000c00 */
.L_x_2962:
[----:B------:R-:W-:Y:S05]  /*91f0*/  BSYNC.RECONVERGENT B1 ;  /* 0x0000000000017941 */ /* 0x000fea0003800200 */
.L_x_2961:
[----:B------:R-:W-:-:S04]  /*9200*/  IADD3 R25, PT, PT, R68, 0x20, RZ ;  /* 0x0000002044197810 */ /* 0x000fc80007ffe0ff */
[----:B------:R-:W-:-:S13]  /*9210*/  ISETP.GE.AND P1, PT, R25, R27, PT ;  /* 0x0000001b1900720c */ /* 0x000fda0003f26270 */
[----:B------:R-:W-:Y:S05]  /*9220*/  @P1 BRA `(.L_x_2953) ;  /* 0x0000000400601947 */ /* 0x000fea0003800000 */
[----:B-1----:R-:W-:-:S04]  /*9230*/  LEA R2, P1, R91, R88, 0x1 ;  /* 0x000000585b027211 */ /* 0x002fc800078208ff */
[----:B------:R-:W-:-:S05]  /*9240*/  LEA.HI.X R3, R91, R89, R101, 0x1, P1 ;  /* 0x000000595b037211 */ /* 0x000fca00008f0c65 */
[----:B--2---:R1:W5:Y:S01]  /*9250*/  LD.E.128 R4, desc[UR4][R2.64] ;  /* 0x0000000402047980 */ /* 0x004362000c101d00 */
[----:B------:R-:W-:Y:S01]  /*9260*/  ISETP.GE.AND P1, PT, R132, R24, PT ;  /* 0x000000188400720c */ /* 0x000fe20003f26270 */
[----:B------:R-:W-:-:S12]  /*9270*/  BSSY.RECONVERGENT B0, `(.L_x_2965) ;  /* 0x0000052000007945 */ /* 0x000fd80003800200 */
[----:B------:R-:W-:Y:S05]  /*9280*/  @P1 BRA `(.L_x_2966) ;  /* 0x0000000400401947 */ /* 0x000fea0003800000 */
[----:B------:R-:W-:Y:S01]  /*9290*/  SEL R0, R26, RZ, P0 ;  /* 0x000000ff1a007207 */ /* 0x000fe20000000000 */
[----:B------:R-:W-:Y:S01]  /*92a0*/  IMAD.WIDE R16, R34, 0x2, R2 ;  /* 0x0000000222107825 */ /* 0x000fe200078e0202 */
[----:B------:R-:W-:Y:S02]  /*92b0*/  SEL R8, R40, RZ, P0 ;  /* 0x000000ff28087207 */ /* 0x000fe40000000000 */
[----:B------:R-:W-:-:S03]  /*92c0*/  IADD3 R0, P1, PT, R0, R36, RZ ;  /* 0x0000002400007210 */ /* 0x000fc60007f3e0ff */
[----:B------:R-:W2:Y:S02]  /*92d0*/  LD.E.128 R16, desc[UR4][R16.64] ;  /* 0x0000000410107980 */ /* 0x000ea4000c101d00 */
[----:B------:R-:W-:Y:S02]  /*92e0*/  IMAD.X R8, R8, 0x1, R35, P1 ;  /* 0x0000000108087824 */ /* 0x000fe400008e0623 */
[----:B------:R-:W-:-:S03]  /*92f0*/  IMAD.SHL.U32 R12, R0, 0x2, RZ ;  /* 0x00000002000c7824 */ /* 0x000fc600078e00ff */
[----:B------:R-:W-:Y:S02]  /*9300*/  SHF.L.U64.HI R0, R0, 0x1, R8 ;  /* 0x0000000100007819 */ /* 0x000fe40000010208 */
[----:B-----5:R-:W-:-:S04]  /*9310*/  IADD3 R8, P1, PT, R20, R12, RZ ;  /* 0x0000000c14087210 */ /* 0x020fc80007f3e0ff */
[----:B------:R-:W-:Y:S02]  /*9320*/  IADD3.X R9, PT, PT, R21, R0, RZ, P1, !PT ;  /* 0x0000000015097210 */ /* 0x000fe40000ffe4ff */
[----:B------:R-:W-:-:S04]  /*9330*/  IADD3 R12, P1, PT, R22, R12, RZ ;  /* 0x0000000c160c7210 */ /* 0x000fc80007f3e0ff */
[----:B------:R-:W3:Y:S01]  /*9340*/  LD.E.128 R8, desc[UR4][R8.64] ;  /* 0x0000000408087980 */ /* 0x000ee2000c101d00 */
[----:B------:R-:W-:-:S06]  /*9350*/  IMAD.X R13, R23, 0x1, R0, P1 ;  /* 0x00000001170d7824 */ /* 0x000fcc00008e0600 */
[----:B------:R-:W4:Y:S01]  /*9360*/  LD.E.128 R12, desc[UR4][R12.64] ;  /* 0x000000040c0c7980 */ /* 0x000f22000c101d00 */
[C---:B------:R-:W-:Y:S01]  /*9370*/  LOP3.LUT R27, R5.reuse, 0xffff0000, RZ, 0xc0, !PT ;  /* 0xffff0000051b7812 */ /* 0x040fe200078ec0ff */
[C---:B------:R-:W-:Y:S01]  /*9380*/  IMAD.U32 R24, R6.reuse, 0x10000, RZ ;  /* 0x0001000006187824 */ /* 0x040fe200078e00ff */
[----:B------:R-:W-:Y:S02]  /*9390*/  SHF.L.U32 R20, R5, 0x10, RZ ;  /* 0x0000001005147819 */ /* 0x000fe400000006ff */
[----:B------:R-:W-:Y:S01]  /*93a0*/  LOP3.LUT R26, R6, 0xffff0000, RZ, 0xc0, !PT ;  /* 0xffff0000061a7812 */ /* 0x000fe200078ec0ff */
[C---:B------:R-:W-:Y:S01]  /*93b0*/  IMAD.U32 R21, R4.reuse, 0x10000, RZ ;  /* 0x0001000004157824 */ /* 0x040fe200078e00ff */
[----:B------:R-:W-:Y:S01]  /*93c0*/  LOP3.LUT R22, R4, 0xffff0000, RZ, 0xc0, !PT ;  /* 0xffff000004167812 */ /* 0x000fe200078ec0ff */
[C---:B------:R-:W-:Y:S01]  /*93d0*/  IMAD.U32 R23, R7.reuse, 0x10000, RZ ;  /* 0x0001000007177824 */ /* 0x040fe200078e00ff */
[----:B------:R-:W-:Y:S02]  /*93e0*/  LOP3.LUT R28, R7, 0xffff0000, RZ, 0xc0, !PT ;  /* 0xffff0000071c7812 */ /* 0x000fe400078ec0ff */
[----:B--2---:R-:W-:-:S02]  /*93f0*/  SHF.L.U32 R7, R16, 0x10, RZ ;  /* 0x0000001010077819 */ /* 0x004fc400000006ff */
[----:B------:R-:W-:Y:S02]  /*9400*/  LOP3.LUT R29, R16, 0xffff0000, RZ, 0xc0, !PT ;  /* 0xffff0000101d7812 */ /* 0x000fe400078ec0ff */
[C---:B------:R-:W-:Y:S01]  /*9410*/  LOP3.LUT R16, R17.reuse, 0xffff0000, RZ, 0xc0, !PT ;  /* 0xffff000011107812 */ /* 0x040fe200078ec0ff */
[----:B------:R-:W-:Y:S01]  /*9420*/  IMAD.U32 R30, R17, 0x10000, RZ ;  /* 0x00010000111e7824 */ /* 0x000fe200078e00ff */
[C---:B------:R-:W-:Y:S01]  /*9430*/  LOP3.LUT R31, R18.reuse, 0xffff0000, RZ, 0xc0, !PT ;  /* 0xffff0000121f7812 */ /* 0x040fe200078ec0ff */
[----:B------:R-:W-:Y:S01]  /*9440*/  IMAD.U32 R17, R18, 0x10000, RZ ;  /* 0x0001000012117824 */ /* 0x000fe200078e00ff */
[C---:B------:R-:W-:Y:S02]  /*9450*/  SHF.L.U32 R32, R19.reuse, 0x10, RZ ;  /* 0x0000001013207819 */ /* 0x040fe400000006ff */
[----:B------:R-:W-:Y:S01]  /*9460*/  LOP3.LUT R18, R19, 0xffff0000, RZ, 0xc0, !PT ;  /* 0xffff000013127812 */ /* 0x000fe200078ec0ff */
[C---:B---3--:R-:W-:Y:S01]  /*9470*/  IMAD.U32 R6, R8.reuse, 0x10000, RZ ;  /* 0x0001000008067824 */ /* 0x048fe200078e00ff */
[----:B------:R-:W-:-:S02]  /*9480*/  LOP3.LUT R5, R8, 0xffff0000, RZ, 0xc0, !PT ;  /* 0xffff000008057812 */ /* 0x000fc400078ec0ff */
[C---:B------:R-:W-:Y:S01]  /*9490*/  LOP3.LUT R8, R9.reuse, 0xffff0000, RZ, 0xc0, !PT ;  /* 0xffff000009087812 */ /* 0x040fe200078ec0ff */
[----:B-1----:R-:W-:Y:S01]  /*94a0*/  IMAD.U32 R3, R10, 0x10000, RZ ;  /* 0x000100000a037824 */ /* 0x002fe200078e00ff */
        /* <DEDUP_REMOVED lines=46> */
.L_x_2966:
[----:B------:R-:W-:Y:S05]  /*9790*/  BSYNC.RECONVERGENT B0 ;  /* 0x0000000000007941 */ /* 0x000fea0003800200 */
.L_x_2965:
[----:B-----5:R3:W-:Y:S02]  /*97a0*/  STS.128 [R173+0x800], R4 ;  /* 0x00080004ad007388 */ /* 0x0207e40000000c00 */
.L_x_2953:
[----:B------:R-:W-:Y:S05]  /*97b0*/  BSYNC.RECONVERGENT B2 ;  /* 0x0000000000027941 */ /* 0x000fea0003800200 */
.L_x_2949:
[----:B------:R-:W-:Y:S01]  /*97c0*/  IMAD.IADD R12, R74, 0x1, -R90 ;  /* 0x000000014a0c7824 */ /* 0x000fe200078e0a5a */
[----:B-1--4-:R-:W-:Y:S01]  /*97d0*/  LEA R2, P0, R61, R229, 0x1 ;  /* 0x000000e53d027211 */ /* 0x012fe200078008ff */
[C---:B------:R-:W-:Y:S02]  /*97e0*/  VIADD R0, R68.reuse, 0x40 ;  /* 0x0000004044007836 */ /* 0x040fe40000000000 */
[C---:B------:R-:W-:Y:S01]  /*97f0*/  VIADD R15, R68.reuse, 0x80 ;  /* 0x00000080440f7836 */ /* 0x040fe20000000000 */
[CC--:B------:R-:W-:Y:S01]  /*9800*/  ISETP.GE.AND P6, PT, R68.reuse, R12.reuse, PT ;  /* 0x0000000c4400720c */ /* 0x0c0fe20003fc6270 */
[----:B------:R-:W-:Y:S01]  /*9810*/  VIADD R17, R68, 0x60 ;  /* 0x0000006044117836 */ /* 0x000fe20000000000 */
[-C--:B------:R-:W-:Y:S01]  /*9820*/  ISETP.GE.AND P3, PT, R0, R12.reuse, PT ;  /* 0x0000000c0000720c */ /* 0x080fe20003f66270 */
[C---:B------:R-:W-:Y:S01]  /*9830*/  VIADD R14, R68.reuse, 0xc0 ;  /* 0x000000c0440e7836 */ /* 0x040fe20000000000 */
[----:B------:R-:W-:Y:S01]  /*9840*/  ISETP.GE.AND P1, PT, R25, R12, PT ;  /* 0x0000000c1900720c */ /* 0x000fe20003f26270 */
[C---:B------:R-:W-:Y:S01]  /*9850*/  VIADD R13, R68.reuse, 0xe0 ;  /* 0x000000e0440d7836 */ /* 0x040fe20000000000 */
[----:B------:R-:W-:Y:S01]  /*9860*/  LEA.HI.X R3, R61, R228, R73, 0x1, P0 ;  /* 0x000000e43d037211 */ /* 0x000fe200000f0c49 */
[----:B------:R-:W-:Y:S01]  /*9870*/  VIADD R16, R68, 0xa0 ;  /* 0x000000a044107836 */ /* 0x000fe20000000000 */
[----:B------:R-:W-:-:S02]  /*9880*/  ISETP.GE.AND P2, PT, R15, R12, PT ;  /* 0x0000000c0f00720c */ /* 0x000fc40003f46270 */
[-C--:B------:R-:W-:Y:S02]  /*9890*/  ISETP.GE.AND P4, PT, R17, R12.reuse, PT ;  /* 0x0000000c1100720c */ /* 0x080fe40003f86270 */
[----:B------:R-:W-:Y:S01]  /*98a0*/  ISETP.GE.AND P0, PT, R13, R12, PT ;  /* 0x0000000c0d00720c */ /* 0x000fe20003f06270 */
[----:B--23--:R-:W-:Y:S02]  /*98b0*/  @!P6 IMAD.MOV.U32 R4, RZ, RZ, R229 ;  /* 0x000000ffff04e224 */ /* 0x00cfe400078e00e5 */
[----:B------:R-:W-:-:S05]  /*98c0*/  @!P6 IMAD.MOV.U32 R5, RZ, RZ, R228 ;  /* 0x000000ffff05e224 */ /* 0x000fca00078e00e4 */
[----:B------:R-:W-:Y:S01]  /*98d0*/  @!PT LDS RZ, [RZ] ;  /* 0x00000000fffff984 */ /* 0x000fe20000000800 */
[----:B------:R-:W-:Y:S01]  /*98e0*/  @!PT LDS RZ, [RZ] ;  /* 0x00000000fffff984 */ /* 0x000fe20000000800 */
[----:B------:R-:W-:Y:S01]  /*98f0*/  @!PT LDS RZ, [RZ] ;  /* 0x00000000fffff984 */ /* 0x000fe20000000800 */
[----:B------:R1:W-:Y:S01]  /*9900*/  @!P6 LDGSTS.E.BYPASS.LTC128B.128 [R173+0x1000], desc[UR4][R4.64] ;  /* 0x0100000004adefae */ /* 0x0003e2000b981a04 */
[----:B------:R-:W-:-:S03]  /*9910*/  @!P2 IMAD R18, R175, 0xc0, RZ ;  /* 0x000000c0af12a824 */ /* 0x000fc600078e02ff */
[----:B------:R-:W-:Y:S01]  /*9920*/  @!P1 LDGSTS.E.BYPASS.LTC128B.128 [R173+0x1800], desc[UR4][R2.64] ;  /* 0x0180000002ad9fae */ /* 0x000fe2000b981a04 */
[----:B------:R-:W-:Y:S01]  /*9930*/  ISETP.GE.AND P1, PT, R14, R12, PT ;  /* 0x0000000c0e00720c */ /* 0x000fe20003f26270 */
[----:B-----5:R-:W-:-:S12]  /*9940*/  @!P0 IMAD R20, R175, 0x180, RZ ;  /* 0x00000180af148824 */ /* 0x020fd800078e02ff */
[----:B------:R-:W-:-:S04]  /*9950*/  @!P1 IMAD.WIDE.U32 R6, R174, 0x140, R2 ;  /* 0x00000140ae069825 */ /* 0x000fc800078e0002 */
[----:B------:R-:W-:-:S04]  /*9960*/  @!P1 IMAD R19, R175, 0x140, RZ ;  /* 0x00000140af139824 */ /* 0x000fc800078e02ff */
[----:B------:R-:W-:Y:S01]  /*9970*/  @!P1 IMAD.IADD R7, R19, 0x1, R7 ;  /* 0x0000000113079824 */ /* 0x000fe200078e0207 */
[----:B-1----:R-:W-:-:S04]  /*9980*/  @!P3 LEA R4, P5, R174, R2, 0x6 ;  /* 0x00000002ae04b211 */ /* 0x002fc800078a30ff */
[C---:B------:R-:W-:Y:S02]  /*9990*/  @!P3 LEA.HI.X R5, R174.reuse, R3, R175, 0x6, P5 ;  /* 0x00000003ae05b211 */ /* 0x040fe400028f34af */
[----:B------:R-:W-:-:S03]  /*99a0*/  @!P4 LEA R10, P5, R174, R2, 0x7 ;  /* 0x00000002ae0ac211 */ /* 0x000fc600078a38ff */
[----:B------:R1:W-:Y:S01]  /*99b0*/  @!P3 LDGSTS.E.BYPASS.LTC128B.128 [R173+0x2000], desc[UR4][R4.64] ;  /* 0x0200000004adbfae */ /* 0x0003e2000b981a04 */
[----:B------:R-:W-:Y:S02]  /*99c0*/  ISETP.GE.AND P3, PT, R16, R12, PT ;  /* 0x0000000c1000720c */ /* 0x000fe40003f66270 */
[----:B------:R-:W-:-:S05]  /*99d0*/  @!P4 LEA.HI.X R11, R174, R3, R175, 0x7, P5 ;  /* 0x00000003ae0bc211 */ /* 0x000fca00028f3caf */
[----:B------:R-:W-:Y:S01]  /*99e0*/  @!P4 LDGSTS.E.BYPASS.LTC128B.128 [R173+0x2800], desc[UR4][R10.64] ;  /* 0x028000000aadcfae */ /* 0x000fe2000b981a04 */
[----:B------:R-:W-:Y:S01]  /*99f0*/  ISETP.GE.AND P4, PT, R17, R12, PT ;  /* 0x0000000c1100720c */ /* 0x000fe20003f86270 */
[----:B-1----:R-:W-:Y:S02]  /*9a00*/  @!P2 IMAD.MOV.U32 R4, RZ, RZ, R2 ;  /* 0x000000ffff04a224 */ /* 0x002fe400078e0002 */
[----:B------:R-:W-:Y:S02]  /*9a10*/  @!P2 IMAD.MOV.U32 R5, RZ, RZ, R3 ;  /* 0x000000ffff05a224 */ /* 0x000fe400078e0003 */
[----:B------:R-:W-:-:S04]  /*9a20*/  @!P2 IMAD.WIDE.U32 R8, R174, 0xc0, R4 ;  /* 0x000000c0ae08a825 */ /* 0x000fc800078e0004 */
[C---:B------:R-:W-:Y:S01]  /*9a30*/  @!P0 IMAD.WIDE.U32 R4, R174.reuse, 0x180, R2 ;  /* 0x00000180ae048825 */ /* 0x040fe200078e0002 */
[----:B------:R-:W-:-:S03]  /*9a40*/  @!P3 LEA R2, P5, R174, R2, 0x8 ;  /* 0x00000002ae02b211 */ /* 0x000fc600078a40ff */
[----:B------:R-:W-:Y:S01]  /*9a50*/  @!P2 IMAD.IADD R9, R18, 0x1, R9 ;  /* 0x000000011209a824 */ /* 0x000fe200078e0209 */
[----:B------:R-:W-:Y:S01]  /*9a60*/  @!P3 LEA.HI.X R3, R174, R3, R175, 0x8, P5 ;  /* 0x00000003ae03b211 */ /* 0x000fe200028f44af */
[----:B------:R-:W-:Y:S01]  /*9a70*/  @!P0 IMAD.IADD R5, R20, 0x1, R5 ;  /* 0x0000000114058824 */ /* 0x000fe200078e0205 */
[-C--:B------:R-:W-:Y:S02]  /*9a80*/  ISETP.GE.AND P5, PT, R0, R12.reuse, PT ;  /* 0x0000000c0000720c */ /* 0x080fe40003fa6270 */
[----:B------:R-:W-:Y:S01]  /*9a90*/  @!P2 LDGSTS.E.BYPASS.LTC128B.128 [R173+0x3000], desc[UR4][R8.64] ;  /* 0x0300000008adafae */ /* 0x000fe2000b981a04 */
[----:B------:R-:W-:-:S03]  /*9aa0*/  ISETP.GE.AND P2, PT, R15, R12, PT ;  /* 0x0000000c0f00720c */ /* 0x000fc60003f46270 */
[----:B------:R1:W-:Y:S01]  /*9ab0*/  @!P3 LDGSTS.E.BYPASS.LTC128B.128 [R173+0x3800], desc[UR4][R2.64] ;  /* 0x0380000002adbfae */ /* 0x0003e2000b981a04 */
[----:B------:R-:W-:-:S03]  /*9ac0*/  ISETP.GE.AND P3, PT, R16, R12, PT ;  /* 0x0000000c1000720c */ /* 0x000fc60003f66270 */
[----:B------:R2:W-:Y:S01]  /*9ad0*/  @!P1 LDGSTS.E.BYPASS.LTC128B.128 [R173+0x4000], desc[UR4][R6.64] ;  /* 0x0400000006ad9fae */ /* 0x0005e2000b981a04 */
[----:B------:R-:W-:-:S03]  /*9ae0*/  ISETP.GE.AND P1, PT, R25, R12, PT ;  /* 0x0000000c1900720c */ /* 0x000fc60003f26270 */
[----:B------:R3:W-:Y:S01]  /*9af0*/  @!P0 LDGSTS.E.BYPASS.LTC128B.128 [R173+0x4800], desc[UR4][R4.64] ;  /* 0x0480000004ad8fae */ /* 0x0007e2000b981a04 */
[----:B------:R-:W-:Y:S02]  /*9b00*/  P2R R0, PR, RZ, 0x2 ;  /* 0x00000002ff007803 */ /* 0x000fe40000000000 */
[----:B------:R-:W-:Y:S01]  /*9b10*/  ISETP.GE.AND P1, PT, R14, R12, PT ;  /* 0x0000000c0e00720c */ /* 0x000fe20003f26270 */
[----:B------:R-:W0:Y:S01]  /*9b20*/  LDGDEPBAR ;  /* 0x00000000000079af */ /* 0x000e220000000000 */
[----:B-1----:R-:W-:-:S04]  /*9b30*/  LEA R2, P0, R84, R231, 0x1 ;  /* 0x000000e754027211 */ /* 0x002fc800078008ff */
[----:B------:R-:W-:-:S07]  /*9b40*/  LEA.HI.X R3, R84, R230, R86, 0x1, P0 ;  /* 0x000000e654037211 */ /* 0x000fce00000f0c56 */
[----:B--2---:R-:W-:Y:S01]  /*9b50*/  @!P1 IMAD.MOV.U32 R6, RZ, RZ, R2 ;  /* 0x000000ffff069224 */ /* 0x004fe200078e0002 */
[----:B------:R-:W-:Y:S01]  /*9b60*/  ISETP.GE.AND P0, PT, R13, R12, PT ;  /* 0x0000000c0d00720c */ /* 0x000fe20003f06270 */
[----:B------:R-:W-:Y:S01]  /*9b70*/  @!P1 IMAD R13, R65, 0x140, RZ ;  /* 0x00000140410d9824 */ /* 0x000fe200078e02ff */
[----:B------:R-:W-:-:S04]  /*9b80*/  DEPBAR.LE SB0, 0x0 ;  /* 0x000080000000791a */ /* 0x000fc80000000000 */
[----:B---3--:R-:W-:Y:S02]  /*9b90*/  @!P6 IMAD.MOV.U32 R4, RZ, RZ, R231 ;  /* 0x000000ffff04e224 */ /* 0x008fe400078e00e7 */
[----:B------:R-:W-:Y:S01]  /*9ba0*/  @!P6 IMAD.MOV.U32 R5, RZ, RZ, R230 ;  /* 0x000000ffff05e224 */ /* 0x000fe200078e00e6 */
[----:B------:R-:W-:Y:S01]  /*9bb0*/  BAR.SYNC.DEFER_BLOCKING 0x0 ;  /* 0x0000000000007b1d */ /* 0x000fe20000010000 */
[----:B------:R-:W-:-:S03]  /*9bc0*/  @!P1 IMAD.MOV.U32 R7, RZ, RZ, R3 ;  /* 0x000000ffff079224 */ /* 0x000fc600078e0003 */
[----:B------:R-:W-:Y:S02]  /*9bd0*/  @!P0 IMAD.MOV.U32 R10, RZ, RZ, R2 ;  /* 0x000000ffff0a8224 */ /* 0x000fe400078e0002 */
[----:B------:R-:W-:-:S04]  /*9be0*/  @!P1 IMAD.WIDE.U32 R6, R64, 0x140, R6 ;  /* 0x0000014040069825 */ /* 0x000fc800078e0006 */
[----:B------:R-:W-:Y:S02]  /*9bf0*/  @!P1 IMAD.IADD R7, R13, 0x1, R7 ;  /* 0x000000010d079824 */ /* 0x000fe400078e0207 */
[----:B------:R-:W-:Y:S02]  /*9c00*/  @!P0 IMAD.MOV.U32 R11, RZ, RZ, R3 ;  /* 0x000000ffff0b8224 */ /* 0x000fe400078e0003 */
[C---:B------:R-:W-:Y:S02]  /*9c10*/  @!P0 IMAD R14, R65.reuse, 0x180, RZ ;  /* 0x00000180410e8824 */ /* 0x040fe400078e02ff */
[----:B------:R-:W-:Y:S01]  /*9c20*/  @!P0 IMAD.WIDE.U32 R10, R64, 0x180, R10 ;  /* 0x00000180400a8825 */ /* 0x000fe200078e000a */
[----:B------:R-:W-:Y:S01]  /*9c30*/  @!PT LDS RZ, [RZ] ;  /* 0x00000000fffff984 */ /* 0x000fe20000000800 */
[----:B------:R-:W-:Y:S01]  /*9c40*/  @!PT LDS RZ, [RZ] ;  /* 0x00000000fffff984 */ /* 0x000fe20000000800 */
[----:B------:R-:W-:Y:S01]  /*9c50*/  @!PT LDS RZ, [RZ] ;  /* 0x00000000fffff984 */ /* 0x000fe20000000800 */
[----:B------:R1:W-:Y:S04]  /*9c60*/  @!P6 LDGSTS.E.BYPASS.LTC128B.128 [R173+0x5000], desc[UR4][R4.64] ;  /* 0x0500000004adefae */ /* 0x0003e8000b981a04 */
[----:B------:R-:W-:Y:S01]  /*9c70*/  @P6 STS.128 [R173+0x5000], RZ ;  /* 0x005000ffad006388 */ /* 0x000fe20000000c00 */
[----:B------:R-:W-:Y:S01]  /*9c80*/  ISETP.NE.AND P6, PT, R0, RZ, PT ;  /* 0x000000ff0000720c */ /* 0x000fe20003fc5270 */
[----:B------:R-:W-:-:S12]  /*9c90*/  @!P2 IMAD R0, R65, 0xc0, RZ ;  /* 0x000000c04100a824 */ /* 0x000fd800078e02ff */
[----:B------:R-:W-:Y:S04]  /*9ca0*/  @P6 STS.128 [R173+0x5800], RZ ;  /* 0x005800ffad006388 */ /* 0x000fe80000000c00 */
[----:B------:R-:W-:Y:S01]  /*9cb0*/  @!PT LDS RZ, [RZ] ;  /* 0x00000000fffff984 */ /* 0x000fe20000000800 */
[----:B------:R-:W-:Y:S01]  /*9cc0*/  @!PT LDS RZ, [RZ] ;  /* 0x00000000fffff984 */ /* 0x000fe20000000800 */
[----:B------:R-:W-:Y:S01]  /*9cd0*/  @!PT LDS RZ, [RZ] ;  /* 0x00000000fffff984 */ /* 0x000fe20000000800 */
[----:B------:R2:W-:Y:S01]  /*9ce0*/  @!P6 LDGSTS.E.BYPASS.LTC128B.128 [R173+0x5800], desc[UR4][R2.64] ;  /* 0x0580000002adefae */ /* 0x0005e2000b981a04 */
[----:B------:R-:W-:-:S03]  /*9cf0*/  @!P5 LEA R8, P6, R64, R2, 0x6 ;  /* 0x000000024008d211 */ /* 0x000fc600078c30ff */
[----:B------:R-:W-:Y:S01]  /*9d00*/  @P5 STS.128 [R173+0x6000], RZ ;  /* 0x006000ffad005388 */ /* 0x000fe20000000c00 */
[----:B-1----:R-:W-:Y:S01]  /*9d10*/  @!P2 IMAD.MOV.U32 R4, RZ, RZ, R2 ;  /* 0x000000ffff04a224 */ /* 0x002fe200078e0002 */
[CC--:B------:R-:W-:Y:S01]  /*9d20*/  @!P5 LEA.HI.X R9, R64.reuse, R3.reuse, R65, 0x6, P6 ;  /* 0x000000034009d211 */ /* 0x0c0fe200030f3441 */
[----:B------:R-:W-:Y:S01]  /*9d30*/  @!P2 IMAD.MOV.U32 R5, RZ, RZ, R3 ;  /* 0x000000ffff05a224 */ /* 0x000fe200078e0003 */
[C---:B------:R-:W-:Y:S01]  /*9d40*/  @!P4 LEA R12, P6, R64.reuse, R2, 0x7 ;  /* 0x00000002400cc211 */ /* 0x040fe200078c38ff */
[C---:B------:R-:W-:Y:S02]  /*9d50*/  @!P2 IMAD.WIDE.U32 R4, R64.reuse, 0xc0, R4 ;  /* 0x000000c04004a825 */ /* 0x040fe400078e0004 */
[----:B------:R-:W-:Y:S01]  /*9d60*/  @!PT LDS RZ, [RZ] ;  /* 0x00000000fffff984 */ /* 0x000fe20000000800 */
[----:B------:R-:W-:Y:S01]  /*9d70*/  @!PT LDS RZ, [RZ] ;  /* 0x00000000fffff984 */ /* 0x000fe20000000800 */
[----:B------:R-:W-:Y:S01]  /*9d80*/  @!PT LDS RZ, [RZ] ;  /* 0x00000000fffff984 */ /* 0x000fe20000000800 */
[----:B------:R1:W-:Y:S01]  /*9d90*/  @!P5 LDGSTS.E.BYPASS.LTC128B.128 [R173+0x6000], desc[UR4][R8.64] ;  /* 0x0600000008addfae */ /* 0x0003e2000b981a04 */
[----:B------:R-:W-:-:S03]  /*9da0*/  @!P4 LEA.HI.X R13, R64, R3, R65, 0x7, P6 ;  /* 0x00000003400dc211 */ /* 0x000fc600030f3c41 */
[----:B------:R-:W-:Y:S04]  /*9db0*/  @P4 STS.128 [R173+0x6800], RZ ;  /* 0x006800ffad004388 */ /* 0x000fe80000000c00 */
[----:B------:R-:W-:Y:S01]  /*9dc0*/  @!PT LDS RZ, [RZ] ;  /* 0x00000000fffff984 */ /* 0x000fe20000000800 */
[----:B------:R-:W-:Y:S01]  /*9dd0*/  @!PT LDS RZ, [RZ] ;  /* 0x00000000fffff984 */ /* 0x000fe20000000800 */
[----:B------:R-:W-:Y:S01]  /*9de0*/  @!PT LDS RZ, [RZ] ;  /* 0x00000000fffff984 */ /* 0x000fe20000000800 */
[----:B------:R-:W-:Y:S04]  /*9df0*/  @!P4 LDGSTS.E.BYPASS.LTC128B.128 [R173+0x6800], desc[UR4][R12.64] ;  /* 0x068000000cadcfae */ /* 0x000fe8000b981a04 */
[----:B------:R-:W-:Y:S01]  /*9e00*/  @P2 STS.128 [R173+0x7000], RZ ;  /* 0x007000ffad002388 */ /* 0x000fe20000000c00 */
[----:B--2---:R-:W-:-:S04]  /*9e10*/  @!P3 LEA R2, P5, R64, R2, 0x8 ;  /* 0x000000024002b211 */ /* 0x004fc800078a40ff */
[----:B------:R-:W-:Y:S01]  /*9e20*/  @!P3 LEA.HI.X R3, R64, R3, R65, 0x8, P5 ;  /* 0x000000034003b211 */ /* 0x000fe200028f4441 */
[----:B-1----:R-:W-:Y:S02]  /*9e30*/  @!P2 IMAD.IADD R9, R0, 0x1, R5 ;  /* 0x000000010009a824 */ /* 0x002fe400078e0205 */
[----:B------:R-:W-:Y:S02]  /*9e40*/  @!P2 IMAD.MOV.U32 R8, RZ, RZ, R4 ;  /* 0x000000ffff08a224 */ /* 0x000fe400078e0004 */
[----:B------:R-:W-:Y:S02]  /*9e50*/  @!P0 IMAD.IADD R5, R14, 0x1, R11 ;  /* 0x000000010e058824 */ /* 0x000fe400078e020b */
[----:B------:R-:W-:Y:S01]  /*9e60*/  @!P0 IMAD.MOV.U32 R4, RZ, RZ, R10 ;  /* 0x000000ffff048224 */ /* 0x000fe200078e000a */
        /* <DEDUP_REMOVED lines=29> */
[----:B----4-:R-:W-:Y:S01]  /*a040*/  SHF.R.U32.HI R168, RZ, 0x1, R171 ;  /* 0x00000001ffa87819 */ /* 0x010fe200000116ab */
[C---:B-1----:R-:W-:Y:S01]  /*a050*/  IMAD.SHL.U32 R5, R171.reuse, 0x10, RZ ;  /* 0x00000010ab057824 */ /* 0x042fe200078e00ff */
[C---:B------:R-:W-:Y:S01]  /*a060*/  LOP3.LUT R7, R171.reuse, 0x8, RZ, 0xc0, !PT ;  /* 0x00000008ab077812 */ /* 0x040fe200078ec0ff */
[C---:B------:R-:W-:Y:S01]  /*a070*/  IMAD.SHL.U32 R216, R171.reuse, 0x20, RZ ;  /* 0x00000020abd87824 */ /* 0x040fe200078e00ff */
[----:B------:R-:W-:Y:S01]  /*a080*/  LOP3.LUT R3, R168, 0x8, RZ, 0xc0, !PT ;  /* 0x00000008a8037812 */ /* 0x000fe200078ec0ff */
[----:B------:R-:W-:Y:S01]  /*a090*/  IMAD.SHL.U32 R155, R171, 0x4, RZ ;  /* 0x00000004ab9b7824 */ /* 0x000fe200078e00ff */
[----:B------:R-:W-:Y:S01]  /*a0a0*/  LOP3.LUT R169, R5, 0x3e00, RZ, 0xc0, !PT ;  /* 0x00003e0005a97812 */ /* 0x000fe200078ec0ff */
[----:B------:R-:W-:Y:S01]  /*a0b0*/  IMAD.SHL.U32 R13, R171, 0x2, RZ ;  /* 0x00000002ab0d7824 */ /* 0x000fe200078e00ff */
[----:B------:R-:W-:-:S02]  /*a0c0*/  LOP3.LUT R3, R3, 0xc0, R216, 0xf8, !PT ;  /* 0x000000c003037812 */ /* 0x000fc400078ef8d8 */
[----:B------:R-:W-:Y:S02]  /*a0d0*/  LOP3.LUT R2, R155, 0x18, RZ, 0xc0, !PT ;  /* 0x000000189b027812 */ /* 0x000fe400078ec0ff */
[--C-:B------:R-:W-:Y:S02]  /*a0e0*/  LOP3.LUT R4, R169, 0x20, R216.reuse, 0xf8, !PT ;  /* 0x00000020a9047812 */ /* 0x100fe400078ef8d8 */
[----:B------:R-:W-:Y:S02]  /*a0f0*/  LOP3.LUT R6, R5, 0x100, RZ, 0xc0, !PT ;  /* 0x0000010005067812 */ /* 0x000fe400078ec0ff */
[----:B------:R-:W-:Y:S02]  /*a100*/  LOP3.LUT R164, R3, R2, RZ, 0x3c, !PT ;  /* 0x0000000203a47212 */ /* 0x000fe400078e3cff */
[--C-:B------:R-:W-:Y:S02]  /*a110*/  LOP3.LUT R5, R7, 0xc0, R216.reuse, 0xf8, !PT ;  /* 0x000000c007057812 */ /* 0x100fe400078ef8d8 */
[----:B------:R-:W-:-:S02]  /*a120*/  LOP3.LUT R4, R4, 0x100, R216, 0xf8, !PT ;  /* 0x0000010004047812 */ /* 0x000fc400078ef8d8 */
[----:B------:R-:W-:Y:S02]  /*a130*/  LOP3.LUT R3, R6, 0x20, R216, 0xf8, !PT ;  /* 0x0000002006037812 */ /* 0x000fe400078ef8d8 */
[----:B------:R-:W-:Y:S02]  /*a140*/  LOP3.LUT R4, R4, R164, RZ, 0xfc, !PT ;  /* 0x000000a404047212 */ /* 0x000fe400078efcff */
[----:B------:R-:W-:Y:S02]  /*a150*/  LOP3.LUT R3, R3, R5, R2, 0xf6, !PT ;  /* 0x0000000503037212 */ /* 0x000fe400078ef602 */
[----:B------:R-:W-:Y:S02]  /*a160*/  LEA R2, R4, UR6, 0x1 ;  /* 0x0000000604027c11 */ /* 0x000fe4000f8e08ff */
[----:B------:R-:W-:Y:S02]  /*a170*/  LEA R3, R3, UR6, 0x1 ;  /* 0x0000000603037c11 */ /* 0x000fe4000f8e08ff */
[----:B------:R-:W-:Y:S01]  /*a180*/  LOP3.LUT P0, RZ, R171, 0x4, RZ, 0xc0, !PT ;  /* 0x00000004abff7812 */ /* 0x000fe2000780c0ff */
[----:B------:R1:W-:Y:S03]  /*a190*/  LDSM.16.M88.4 R8, [R2] ;  /* 0x000000000208783b */ /* 0x0003e60000000200 */
[----:B------:R-:W-:Y:S01]  /*a1a0*/  SEL R141, R141, 0xffffffe0, !P0 ;  /* 0xffffffe08d8d7807 */ /* 0x000fe20004000000 */
[----:B------:R-:W3:Y:S04]  /*a1b0*/  LDSM.16.M88.4 R20, [R3+0x1000] ;  /* 0x001000000314783b */ /* 0x000ee80000000200 */
[--C-:B------:R-:W-:Y:S01]  /*a1c0*/  IMAD.IADD R12, R3, 0x1, R141.reuse ;  /* 0x00000001030c7824 */ /* 0x100fe200078e028d */
[----:B------:R-:W-:Y:S04]  /*a1d0*/  LDSM.16.M88.4 R32, [R3+0x1400] ;  /* 0x001400000320783b */ /* 0x000fe80000000200 */
[----:B------:R-:W-:Y:S04]  /*a1e0*/  LDSM.16.M88.4 R24, [R12+0x1000] ;  /* 0x001000000c18783b */ /* 0x000fe80000000200 */
[----:B------:R-:W-:Y:S04]  /*a1f0*/  LDSM.16.M88.4 R40, [R12+0x1400] ;  /* 0x001400000c28783b */ /* 0x000fe80000000200 */
[----:B------:R-:W-:Y:S01]  /*a200*/  LDSM.16.M88.4 R36, [R3+0x1800] ;  /* 0x001800000324783b */ /* 0x000fe20000000200 */
[----:B-1----:R-:W-:-:S03]  /*a210*/  IMAD.IADD R2, R2, 0x1, R141 ;  /* 0x0000000102027824 */ /* 0x002fc600078e028d */
[----:B------:R-:W-:Y:S04]  /*a220*/  LDSM.16.M88.4 R44, [R3+0x1c00] ;  /* 0x001c0000032c783b */ /* 0x000fe80000000200 */
        /* <DEDUP_REMOVED lines=8> */
[----:B------:R-:W-:Y:S01]  /*a2b0*/  HMMA.16816.F32.BF16 R16, R4, R40, R16 ;  /* 0x000000280410723c */ /* 0x000fe20000041810 */
[-C--:B--2---:R-:W-:Y:S01]  /*a2c0*/  FMUL.FTZ R28, R28, R0.reuse ;  /* 0x000000001c1c7220 */ /* 0x084fe20000410000 */
[-C--:B------:R-:W-:Y:S01]  /*a2d0*/  FMUL.FTZ R29, R29, R0.reuse ;  /* 0x000000001d1d7220 */ /* 0x080fe20000410000 */
[-C--:B------:R-:W-:Y:S01]  /*a2e0*/  FMUL.FTZ R30, R30, R0.reuse ;  /* 0x000000001e1e7220 */ /* 0x080fe20000410000 */
[----:B------:R-:W-:-:S15]  /*a2f0*/  FMUL.FTZ R31, R31, R0 ;  /* 0x000000001f1f7220 */ /* 0x000fde0000410000 */
        /* <DEDUP_REMOVED lines=10> */
[----:B------:R-:W-:Y:S08]  /*a3a0*/  MUFU.TANH R78, R30 ;  /* 0x0000001e004e7308 */ /* 0x000ff00000002400 */
        /* <DEDUP_REMOVED lines=53> */
[----:B--2---:R-:W-:Y:S01]  /*a700*/  HMMA.16816.F32.BF16 R24, R4, R42, R20 ;  /* 0x0000002a0418723c */ /* 0x004fe20000041814 */
[----:B------:R-:W2:Y:S06]  /*a710*/  LDSM.16.M88.4 R40, [R3+0x2400] ;  /* 0x002400000328783b */ /* 0x000eac0000000200 */
[-C--:B------:R-:W-:Y:S01]  /*a720*/  FMUL.FTZ R16, R16, R0.reuse ;  /* 0x0000000010107220 */ /* 0x080fe20000410000 */
[----:B------:R-:W-:Y:S01]  /*a730*/  HMMA.16816.F32.BF16 R20, R8, R34, RZ ;  /* 0x000000220814723c */ /* 0x000fe200000418ff */
[----:B------:R-:W3:Y:S01]  /*a740*/  LDSM.16.M88.4 R32, [R12+0x2400] ;  /* 0x002400000c20783b */ /* 0x000ee20000000200 */
        /* <DEDUP_REMOVED lines=12> */
[----:B------:R-:W-:Y:S06]  /*a810*/  LDSM.16.M88.4 R36, [R12+0x2c00] ;  /* 0x002c00000c24783b */ /* 0x000fec0000000200 */
[----:B------:R-:W-:Y:S01]  /*a820*/  MUFU.TANH R60, R18 ;  /* 0x00000012003c7308 */ /* 0x000fe20000002400 */
[C---:B--2---:R-:W-:Y:S07]  /*a830*/  HMMA.16816.F32.BF16 R20, R8.reuse, R40, RZ ;  /* 0x000000280814723c */ /* 0x044fee00000418ff */
        /* <DEDUP_REMOVED lines=9> */
[----:B------:R-:W-:Y:S08]  /*a8d0*/  MUFU.TANH R62, R26 ;  /* 0x0000001a003e7308 */ /* 0x000ff00000002400 */
        /* <DEDUP_REMOVED lines=20> */
[----:B------:R-:W2:Y:S01]  /*aa20*/  MUFU.TANH R53, R26 ;  /* 0x0000001a00357308 */ /* 0x000ea20000002400 */
[----:B------:R-:W-:Y:S01]  /*aa30*/  HMMA.16816.F32.BF16 R20, R8, R46, RZ ;  /* 0x0000002e0814723c */ /* 0x000fe200000418ff */
[----:B------:R-:W-:Y:S06]  /*aa40*/  LDSM.16.M88.4 R44, [R3+0x3400] ;  /* 0x00340000032c783b */ /* 0x000fec0000000200 */
        /* <DEDUP_REMOVED lines=31> */
[----:B-1----:R-:W-:Y:S01]  /*ac40*/  HMMA.16816.F32.BF16 R20, R8, R40, RZ ;  /* 0x000000280814723c */ /* 0x002fe200000418ff */
        /* <DEDUP_REMOVED lines=9> */
[----:B------:R3:W2:Y:S01]  /*ace0*/  MUFU.TANH R85, R27 ;  /* 0x0000001b00557308 */ /* 0x0006a20000002400 */
[----:B-1----:R-:W-:Y:S07]  /*acf0*/  HMMA.16816.F32.BF16 R16, R8, R42, RZ ;  /* 0x0000002a0810723c */ /* 0x002fee00000418ff */
[----:B------:R-:W-:Y:S08]  /*ad00*/  MUFU.TANH R126, R28 ;  /* 0x0000001c007e7308 */ /* 0x000ff00000002400 */
[----:B------:R-:W-:Y:S01]  /*ad10*/  MUFU.TANH R127, R29 ;  /* 0x0000001d007f7308 */ /* 0x000fe20000002400 */
[C---:B---3--:R-:W-:Y:S07]  /*ad20*/  HMMA.16816.F32.BF16 R24, R4.reuse, R32, R20 ;  /* 0x000000200418723c */ /* 0x048fee0000041814 */
[----:B------:R-:W1:Y:S01]  /*ad30*/  MUFU.TANH R83, R30 ;  /* 0x0000001e00537308 */ /* 0x000e620000002400 */
[----:B------:R-:W-:Y:S01]  /*ad40*/  HMMA.16816.F32.BF16 R20, R4, R34, R16 ;  /* 0x000000220414723c */ /* 0x000fe20000041810 */
[----:B------:R-:W-:Y:S06]  /*ad50*/  LDSM.16.M88.4 R32, [R12+0x3800] ;  /* 0x003800000c20783b */ /* 0x000fec0000000200 */
[----:B------:R3:W-:Y:S01]  /*ad60*/  MUFU.TANH R43, R31 ;  /* 0x0000001f002b7308 */ /* 0x0007e20000002400 */
        /* <DEDUP_REMOVED lines=11> */
[----:B---3--:R-:W3:Y:S07]  /*ae20*/  LDSM.16.M88.4 R28, [R3+0x3800] ;  /* 0x00380000031c783b */ /* 0x008eee0000000200 */
        /* <DEDUP_REMOVED lines=14> */
[----:B------:R-:W2:Y:S02]  /*af10*/  LDSM.16.M88.4 R36, [R3+0x3c00] ;  /* 0x003c00000324783b */ /* 0x000ea40000000200 */
[----:B------:R-:W-:Y:S05]  /*af20*/  MUFU.TANH R163, R25 ;  /* 0x0000001900a37308 */ /* 0x000fea0000002400 */
[----:B---3--:R-:W-:Y:S03]  /*af30*/  HMMA.16816.F32.BF16 R20, R8, R28, RZ ;  /* 0x0000001c0814723c */ /* 0x008fe600000418ff */
[----:B------:R3:W-:Y:S08]  /*af40*/  MUFU.TANH R134, R26 ;  /* 0x0000001a00867308 */ /* 0x0007f00000002400 */
[----:B------:R1:W-:Y:S09]  /*af50*/  MUFU.TANH R162, R2 ;  /* 0x0000000200a27308 */ /* 0x0003f20000002400 */
[----:B---3--:R-:W-:Y:S08]  /*af60*/  HMMA.16816.F32.BF16 R24, R4, R32, R20 ;  /* 0x000000200418723c */ /* 0x008ff00000041814 */
[----:B------:R-:W-:Y:S01]  /*af70*/  HMMA.16816.F32.BF16 R20, R8, R30, RZ ;  /* 0x0000001e0814723c */ /* 0x000fe200000418ff */
[----:B------:R-:W3:Y:S01]  /*af80*/  LDSM.16.M88.4 R28, [R12+0x3c00] ;  /* 0x003c00000c1c783b */ /* 0x000ee20000000200 */
[----:B-1----:R-:W-:-:S04]  /*af90*/  FMUL.FTZ R2, R16, R0 ;  /* 0x0000000010027220 */ /* 0x002fc80000410000 */
[----:B------:R1:W-:Y:S05]  /*afa0*/  MUFU.TANH R161, R2 ;  /* 0x0000000200a17308 */ /* 0x0003ea0000002400 */
[-C--:B------:R-:W-:Y:S01]  /*afb0*/  FMUL.FTZ R26, R26, R0.reuse ;  /* 0x000000001a1a7220 */ /* 0x080fe20000410000 */
[----:B------:R-:W-:-:S03]  /*afc0*/  FMUL.FTZ R27, R27, R0 ;  /* 0x000000001b1b7220 */ /* 0x000fc60000410000 */
[----:B------:R-:W-:Y:S05]  /*afd0*/  MUFU.TANH R142, R26 ;  /* 0x0000001a008e7308 */ /* 0x000fea0000002400 */
[----:B------:R-:W-:Y:S01]  /*afe0*/  HMMA.16816.F32.BF16 R20, R4, R34, R20 ;  /* 0x000000220414723c */ /* 0x000fe20000041814 */
[----:B------:R-:W4:Y:S01]  /*aff0*/  LDSM.16.M88.4 R32, [R3+0x4000] ;  /* 0x004000000320783b */ /* 0x000f220000000200 */
[-C--:B-1----:R-:W-:Y:S01]  /*b000*/  FMUL.FTZ R2, R17, R0.reuse ;  /* 0x0000000011027220 */ /* 0x082fe20000410000 */
[----:B------:R-:W-:Y:S08]  /*b010*/  MUFU.TANH R156, R27 ;  /* 0x0000001b009c7308 */ /* 0x000ff00000002400 */
[----:B------:R1:W-:Y:S08]  /*b020*/  MUFU.TANH R160, R2 ;  /* 0x0000000200a07308 */ /* 0x0003f00000002400 */
[-C--:B------:R-:W-:Y:S01]  /*b030*/  FMUL.FTZ R20, R20, R0.reuse ;  /* 0x0000000014147220 */ /* 0x080fe20000410000 */
[-C--:B------:R-:W-:Y:S01]  /*b040*/  FMUL.FTZ R21, R21, R0.reuse ;  /* 0x0000000015157220 */ /* 0x080fe20000410000 */
[----:B------:R-:W-:-:S02]  /*b050*/  FMUL.FTZ R23, R23, R0 ;  /* 0x0000000017177220 */ /* 0x000fc40000410000 */
[----:B------:R-:W-:Y:S01]  /*b060*/  MUFU.TANH R157, R20 ;  /* 0x00000014009d7308 */ /* 0x000fe20000002400 */
[----:B-1----:R-:W-:-:S07]  /*b070*/  FMUL.FTZ R2, R18, R0 ;  /* 0x0000000012027220 */ /* 0x002fce0000410000 */
[----:B------:R-:W-:Y:S08]  /*b080*/  MUFU.TANH R158, R21 ;  /* 0x00000015009e7308 */ /* 0x000ff00000002400 */
[----:B------:R1:W-:Y:S08]  /*b090*/  MUFU.TANH R138, R2 ;  /* 0x00000002008a7308 */ /* 0x0003f00000002400 */
[----:B------:R-:W-:Y:S01]  /*b0a0*/  MUFU.TANH R146, R23 ;  /* 0x0000001700927308 */ /* 0x000fe20000002400 */
[----:B-1----:R-:W-:-:S02]  /*b0b0*/  FMUL.FTZ R2, R19, R0 ;  /* 0x0000000013027220 */ /* 0x002fc40000410000 */
[----:B--2---:R-:W-:Y:S05]  /*b0c0*/  HMMA.16816.F32.BF16 R16, R8, R36, RZ ;  /* 0x000000240810723c */ /* 0x004fea00000418ff */
[----:B------:R1:W2:Y:S02]  /*b0d0*/  MUFU.TANH R140, R2 ;  /* 0x00000002008c7308 */ /* 0x0002a40000002400 */
[----:B-1----:R-:W-:-:S06]  /*b0e0*/  FMUL.FTZ R2, R24, R0 ;  /* 0x0000000018027220 */ /* 0x002fcc0000410000 */
[----:B------:R1:W2:Y:S02]  /*b0f0*/  MUFU.TANH R144, R2 ;  /* 0x0000000200907308 */ /* 0x0002a40000002400 */
[----:B-1----:R-:W-:-:S05]  /*b100*/  FMUL.FTZ R2, R25, R0 ;  /* 0x0000000019027220 */ /* 0x002fca0000410000 */
[----:B---3--:R-:W-:Y:S01]  /*b110*/  HMMA.16816.F32.BF16 R24, R4, R28, R16 ;  /* 0x0000001c0418723c */ /* 0x008fe20000041810 */
[----:B------:R1:W3:Y:S07]  /*b120*/  MUFU.TANH R159, R2 ;  /* 0x00000002009f7308 */ /* 0x0002ee0000002400 */
[----:B------:R-:W-:Y:S01]  /*b130*/  HMMA.16816.F32.BF16 R16, R8, R38, RZ ;  /* 0x000000260810723c */ /* 0x000fe200000418ff */
[----:B------:R-:W2:Y:S01]  /*b140*/  LDSM.16.M88.4 R36, [R12+0x4000] ;  /* 0x004000000c24783b */ /* 0x000ea20000000200 */
[----:B-1----:R-:W-:-:S09]  /*b150*/  FMUL.FTZ R2, R22, R0 ;  /* 0x0000000016027220 */ /* 0x002fd20000410000 */
[-C--:B------:R-:W-:Y:S01]  /*b160*/  FMUL.FTZ R24, R24, R0.reuse ;  /* 0x0000000018187220 */ /* 0x080fe20000410000 */
[----:B----4-:R-:W-:Y:S01]  /*b170*/  HMMA.16816.F32.BF16 R20, R8, R32, RZ ;  /* 0x000000200814723c */ /* 0x010fe200000418ff */
[-C--:B------:R-:W-:Y:S01]  /*b180*/  FMUL.FTZ R25, R25, R0.reuse ;  /* 0x0000000019197220 */ /* 0x080fe20000410000 */
[----:B------:R1:W4:Y:S01]  /*b190*/  MUFU.TANH R145, R2 ;  /* 0x0000000200917308 */ /* 0x0003220000002400 */
[----:B------:R-:W-:-:S05]  /*b1a0*/  FMUL.FTZ R27, R27, R0 ;  /* 0x000000001b1b7220 */ /* 0x000fca0000410000 */
[----:B------:R-:W-:Y:S01]  /*b1b0*/  HMMA.16816.F32.BF16 R16, R4, R30, R16 ;  /* 0x0000001e0410723c */ /* 0x000fe20000041810 */
[----:B------:R-:W3:Y:S01]  /*b1c0*/  LDSM.16.M88.4 R28, [R3+0x4400] ;  /* 0x00440000031c783b */ /* 0x000ee20000000200 */
[----:B------:R-:W-:Y:S08]  /*b1d0*/  MUFU.TANH R154, R24 ;  /* 0x00000018009a7308 */ /* 0x000ff00000002400 */
[----:B------:R-:W-:Y:S01]  /*b1e0*/  MUFU.TANH R151, R25 ;  /* 0x0000001900977308 */ /* 0x000fe20000002400 */
[----:B-1----:R-:W-:-:S04]  /*b1f0*/  LOP3.LUT R2, R189, 0x6, R13, 0xf8, !PT ;  /* 0x00000006bd027812 */ /* 0x002fc800078ef80d */
[C---:B------:R-:W-:Y:S02]  /*b200*/  LOP3.LUT R13, R2.reuse, 0x9, RZ, 0xfc, !PT ;  /* 0x00000009020d7812 */ /* 0x040fe400078efcff */
[----:B------:R-:W-:Y:S01]  /*b210*/  LOP3.LUT R14, R2, 0x8, RZ, 0xfc, !PT ;  /* 0x00000008020e7812 */ /* 0x000fe200078efcff */
[----:B------:R1:W-:Y:S01]  /*b220*/  MUFU.TANH R149, R27 ;  /* 0x0000001b00957308 */ /* 0x0003e20000002400 */
[----:B------:R-:W-:Y:S01]  /*b230*/  ISETP.GE.AND P4, PT, R13, R74, PT ;  /* 0x0000004a0d00720c */ /* 0x000fe20003f86270 */
[----:B------:R-:W-:Y:S01]  /*b240*/  FMUL.FTZ R18, R18, R0 ;  /* 0x0000000012127220 */ /* 0x000fe20000410000 */
[----:B------:R-:W-:Y:S01]  /*b250*/  LOP3.LUT R13, R2, 0x18, RZ, 0xfc, !PT ;  /* 0x00000018020d7812 */ /* 0x000fe200078efcff */
[----:B--2---:R-:W-:Y:S01]  /*b260*/  HMMA.16816.F32.BF16 R20, R4, R36, R20 ;  /* 0x000000240414723c */ /* 0x004fe20000041814 */
[-C--:B------:R-:W-:Y:S02]  /*b270*/  ISETP.GE.AND P2, PT, R14, R74.reuse, PT ;  /* 0x0000004a0e00720c */ /* 0x080fe40003f46270 */
[----:B------:R-:W-:Y:S01]  /*b280*/  ISETP.GE.AND P3, PT, R13, R74, PT ;  /* 0x0000004a0d00720c */ /* 0x000fe20003f66270 */
[----:B------:R-:W-:Y:S01]  /*b290*/  MUFU.TANH R135, R18 ;  /* 0x0000001200877308 */ /* 0x000fe20000002400 */
[----:B------:R-:W-:-:S02]  /*b2a0*/  LOP3.LUT R15, R2, 0x1, RZ, 0xfc, !PT ;  /* 0x00000001020f7812 */ /* 0x000fc400078efcff */
[----:B------:R-:W-:Y:S02]  /*b2b0*/  LOP3.LUT R14, R2, 0x11, RZ, 0xfc, !PT ;  /* 0x00000011020e7812 */ /* 0x000fe400078efcff */
[----:B------:R-:W-:Y:S02]  /*b2c0*/  P2R R13, PR, RZ, 0x8 ;  /* 0x00000008ff0d7803 */ /* 0x000fe40000000000 */
[----:B------:R-:W-:Y:S02]  /*b2d0*/  FSEL R76, R76, -INF , !P2 ;  /* 0xff8000004c4c7808 */ /* 0x000fe40005000000 */
[----:B------:R-:W-:Y:S02]  /*b2e0*/  FSEL R91, R91, -INF , !P2 ;  /* 0xff8000005b5b7808 */ /* 0x000fe40005000000 */
[-C--:B------:R-:W-:Y:S02]  /*b2f0*/  ISETP.GE.AND P1, PT, R15, R74.reuse, PT ;  /* 0x0000004a0f00720c */ /* 0x080fe40003f26270 */
[----:B------:R-:W-:-:S02]  /*b300*/  ISETP.GE.AND P6, PT, R14, R74, PT ;  /* 0x0000004a0e00720c */ /* 0x000fc40003fc6270 */
[----:B------:R-:W-:Y:S01]  /*b310*/  ISETP.GE.AND P0, PT, R2, R74, PT ;  /* 0x0000004a0200720c */ /* 0x000fe20003f06270 */
[-C--:B------:R-:W-:Y:S01]  /*b320*/  FMUL.FTZ R20, R20, R0.reuse ;  /* 0x0000000014147220 */ /* 0x080fe20000410000 */
[----:B------:R-:W-:Y:S01]  /*b330*/  ISETP.NE.AND P2, PT, R13, RZ, PT ;  /* 0x000000ff0d00720c */ /* 0x000fe20003f45270 */
[-C--:B------:R-:W-:Y:S01]  /*b340*/  FMUL.FTZ R21, R21, R0.reuse ;  /* 0x0000000015157220 */ /* 0x080fe20000410000 */
[----:B------:R-:W-:Y:S01]  /*b350*/  LOP3.LUT R15, R2, 0x10, RZ, 0xfc, !PT ;  /* 0x00000010020f7812 */ /* 0x000fe200078efcff */
[----:B------:R-:W-:Y:S01]  /*b360*/  FMUL.FTZ R22, R22, R0 ;  /* 0x0000000016167220 */ /* 0x000fe20000410000 */
[C---:B------:R-:W-:Y:S01]  /*b370*/  LOP3.LUT R14, R2.reuse, 0x19, RZ, 0xfc, !PT ;  /* 0x00000019020e7812 */ /* 0x040fe200078efcff */
[----:B------:R-:W-:Y:S01]  /*b380*/  MUFU.TANH R139, R20 ;  /* 0x00000014008b7308 */ /* 0x000fe20000002400 */
[----:B------:R-:W-:Y:S02]  /*b390*/  LOP3.LUT R13, R2, 0x28, RZ, 0xfc, !PT ;  /* 0x00000028020d7812 */ /* 0x000fe400078efcff */
[----:B------:R-:W-:-:S02]  /*b3a0*/  FSEL R78, R78, -INF , !P0 ;  /* 0xff8000004e4e7808 */ /* 0x000fc40004000000 */
[----:B------:R-:W-:Y:S02]  /*b3b0*/  FSEL R90, R90, -INF , !P0 ;  /* 0xff8000005a5a7808 */ /* 0x000fe40004000000 */
[----:B------:R-:W-:Y:S01]  /*b3c0*/  FSEL R81, R81, -INF , !P4 ;  /* 0xff80000051517808 */ /* 0x000fe20006000000 */
[----:B------:R-:W-:Y:S01]  /*b3d0*/  MUFU.TANH R137, R21 ;  /* 0x0000001500897308 */ /* 0x000fe20000002400 */
[----:B------:R-:W-:Y:S02]  /*b3e0*/  FSEL R94, R94, -INF , !P4 ;  /* 0xff8000005e5e7808 */ /* 0x000fe40006000000 */
[----:B------:R-:W-:Y:S01]  /*b3f0*/  ISETP.GE.AND P5, PT, R15, R74, PT ;  /* 0x0000004a0f00720c */ /* 0x000fe20003fa6270 */
[----:B------:R-:W-:Y:S01]  /*b400*/  FMUL.FTZ R15, R26, R0 ;  /* 0x000000001a0f7220 */ /* 0x000fe20000410000 */
[-C--:B------:R-:W-:Y:S01]  /*b410*/  ISETP.GE.AND P0, PT, R14, R74.reuse, PT ;  /* 0x0000004a0e00720c */ /* 0x080fe20003f06270 */
[----:B-1----:R-:W-:Y:S01]  /*b420*/  LDSM.16.M88.4 R24, [R3+0x4800] ;  /* 0x004800000318783b */ /* 0x002fe20000000200 */
[----:B------:R-:W-:Y:S01]  /*b430*/  ISETP.GE.AND P4, PT, R13, R74, PT ;  /* 0x0000004a0d00720c */ /* 0x000fe20003f86270 */
[----:B------:R1:W2:Y:S01]  /*b440*/  MUFU.TANH R147, R15 ;  /* 0x0000000f00937308 */ /* 0x0002a20000002400 */
[----:B------:R-:W-:-:S02]  /*b450*/  LOP3.LUT R14, R2, 0x20, RZ, 0xfc, !PT ;  /* 0x00000020020e7812 */ /* 0x000fc400078efcff */
[----:B------:R-:W-:Y:S02]  /*b460*/  LOP3.LUT R13, R2, 0x29, RZ, 0xfc, !PT ;  /* 0x00000029020d7812 */ /* 0x000fe400078efcff */
[----:B------:R-:W-:Y:S02]  /*b470*/  FSEL R77, R77, -INF , !P1 ;  /* 0xff8000004d4d7808 */ /* 0x000fe40004800000 */
[----:B------:R-:W-:Y:S01]  /*b480*/  FSEL R89, R89, -INF , !P1 ;  /* 0xff80000059597808 */ /* 0x000fe20004800000 */
[----:B------:R-:W-:Y:S01]  /*b490*/  MUFU.TANH R121, R22 ;  /* 0x0000001600797308 */ /* 0x000fe20000002400 */
[----:B------:R-:W-:Y:S02]  /*b4a0*/  FSEL R80, R80, -INF , !P5 ;  /* 0xff80000050507808 */ /* 0x000fe40006800000 */
[----:B------:R-:W-:Y:S02]  /*b4b0*/  FSEL R96, R96, -INF , !P5 ;  /* 0xff80000060607808 */ /* 0x000fe40006800000 */
[----:B------:R-:W-:-:S02]  /*b4c0*/  ISETP.GE.AND P1, PT, R14, R74, PT ;  /* 0x0000004a0e00720c */ /* 0x000fc40003f26270 */
[----:B------:R-:W-:Y:S02]  /*b4d0*/  ISETP.GE.AND P5, PT, R13, R74, PT ;  /* 0x0000004a0d00720c */ /* 0x000fe40003fa6270 */
[C---:B------:R-:W-:Y:S01]  /*b4e0*/  LOP3.LUT R14, R2.reuse, 0x21, RZ, 0xfc, !PT ;  /* 0x00000021020e7812 */ /* 0x040fe200078efcff */
[----:B-1----:R-:W-:Y:S01]  /*b4f0*/  FMUL.FTZ R15, R19, R0 ;  /* 0x00000000130f7220 */ /* 0x002fe20000410000 */
[----:B------:R-:W-:Y:S02]  /*b500*/  LOP3.LUT R13, R2, 0x30, RZ, 0xfc, !PT ;  /* 0x00000030020d7812 */ /* 0x000fe400078efcff */
[----:B------:R-:W-:Y:S01]  /*b510*/  FSEL R79, R79, -INF , !P6 ;  /* 0xff8000004f4f7808 */ /* 0x000fe20007000000 */
[----:B------:R1:W-:Y:S01]  /*b520*/  MUFU.TANH R143, R15 ;  /* 0x0000000f008f7308 */ /* 0x0003e20000002400 */
[----:B------:R-:W-:Y:S02]  /*b530*/  FSEL R95, R95, -INF , !P6 ;  /* 0xff8000005f5f7808 */ /* 0x000fe40007000000 */
[----:B------:R-:W-:Y:S01]  /*b540*/  ISETP.GE.AND P3, PT, R14, R74, PT ;  /* 0x0000004a0e00720c */ /* 0x000fe20003f66270 */
[----:B------:R-:W-:Y:S01]  /*b550*/  FMUL.FTZ R14, R16, R0 ;  /* 0x00000000100e7220 */ /* 0x000fe20000410000 */
[----:B------:R-:W-:-:S02]  /*b560*/  ISETP.GE.AND P6, PT, R13, R74, PT ;  /* 0x0000004a0d00720c */ /* 0x000fc40003fc6270 */
[----:B------:R-:W-:Y:S01]  /*b570*/  LOP3.LUT R13, R2, 0x31, RZ, 0xfc, !PT ;  /* 0x00000031020d7812 */ /* 0x000fe200078efcff */
[----:B------:R4:W2:Y:S01]  /*b580*/  MUFU.TANH R148, R14 ;  /* 0x0000000e00947308 */ /* 0x0008a20000002400 */
[----:B------:R-:W-:Y:S02]  /*b590*/  FSEL R75, R75, -INF , !P2 ;  /* 0xff8000004b4b7808 */ /* 0x000fe40005000000 */
[----:B------:R-:W-:Y:S02]  /*b5a0*/  FSEL R92, R92, -INF , !P2 ;  /* 0xff8000005c5c7808 */ /* 0x000fe40005000000 */
[----:B------:R-:W-:Y:S02]  /*b5b0*/  ISETP.GE.AND P2, PT, R13, R74, PT ;  /* 0x0000004a0d00720c */ /* 0x000fe40003f46270 */
[----:B------:R-:W-:Y:S02]  /*b5c0*/  FSEL R71, R71, -INF , !P1 ;  /* 0xff80000047477808 */ /* 0x000fe40004800000 */
[----:B------:R-:W-:Y:S01]  /*b5d0*/  P2R R13, PR, RZ, 0x4 ;  /* 0x00000004ff0d7803 */ /* 0x000fe20000000000 */
[-C--:B-1----:R-:W-:Y:S01]  /*b5e0*/  FMUL.FTZ R15, R23, R0.reuse ;  /* 0x00000000170f7220 */ /* 0x082fe20000410000 */
[----:B------:R-:W-:Y:S01]  /*b5f0*/  FSEL R97, R97, -INF , !P1 ;  /* 0xff80000061617808 */ /* 0x000fe20004800000 */
[----:B---3--:R-:W-:Y:S01]  /*b600*/  HMMA.16816.F32.BF16 R20, R8, R28, RZ ;  /* 0x0000001c0814723c */ /* 0x008fe200000418ff */
[----:B------:R-:W-:Y:S01]  /*b610*/  ISETP.NE.AND P1, PT, R13, RZ, PT ;  /* 0x000000ff0d00720c */ /* 0x000fe20003f25270 */
[----:B------:R-:W1:Y:S01]  /*b620*/  MUFU.TANH R118, R15 ;  /* 0x0000000f00767308 */ /* 0x000e620000002400 */
[----:B------:R-:W-:Y:S01]  /*b630*/  LOP3.LUT R13, R2, 0x40, RZ, 0xfc, !PT ;  /* 0x00000040020d7812 */ /* 0x000fe200078efcff */
[----:B----4-:R-:W-:Y:S01]  /*b640*/  FMUL.FTZ R14, R17, R0 ;  /* 0x00000000110e7220 */ /* 0x010fe20000410000 */
[----:B------:R-:W-:-:S03]  /*b650*/  FSEL R70, R70, -INF , !P3 ;  /* 0xff80000046467808 */ /* 0x000fc60005800000 */
[----:B------:R-:W-:Y:S01]  /*b660*/  HMMA.16816.F32.BF16 R16, R8, R34, RZ ;  /* 0x000000220810723c */ /* 0x000fe200000418ff */
[----:B------:R-:W-:Y:S01]  /*b670*/  FSEL R98, R98, -INF , !P3 ;  /* 0xff80000062627808 */ /* 0x000fe20005800000 */
[----:B------:R-:W3:Y:S01]  /*b680*/  LDSM.16.M88.4 R32, [R12+0x4400] ;  /* 0x004400000c20783b */ /* 0x000ee20000000200 */
[-C--:B------:R-:W-:Y:S01]  /*b690*/  ISETP.GE.AND P3, PT, R13, R74.reuse, PT ;  /* 0x0000004a0d00720c */ /* 0x080fe20003f66270 */
[----:B------:R4:W1:Y:S01]  /*b6a0*/  MUFU.TANH R150, R14 ;  /* 0x0000000e00967308 */ /* 0x0008620000002400 */
        /* <DEDUP_REMOVED lines=8> */
[----:B------:R-:W-:Y:S01]  /*b730*/  HMMA.16816.F32.BF16 R16, R4, R38, R16 ;  /* 0x000000260410723c */ /* 0x000fe20000041810 */
[C---:B------:R-:W-:Y:S01]  /*b740*/  LOP3.LUT R13, R2.reuse, 0x49, RZ, 0xfc, !PT ;  /* 0x00000049020d7812 */ /* 0x040fe200078efcff */
[----:B------:R-:W2:Y:S01]  /*b750*/  LDSM.16.M88.4 R36, [R12+0x4800] ;  /* 0x004800000c24783b */ /* 0x000ea20000000200 */
[----:B----4-:R-:W-:-:S02]  /*b760*/  LOP3.LUT R14, R2, 0x38, RZ, 0xfc, !PT ;  /* 0x00000038020e7812 */ /* 0x010fc400078efcff */
[----:B------:R-:W-:Y:S02]  /*b770*/  FSEL R67, R67, -INF , !P6 ;  /* 0xff80000043437808 */ /* 0x000fe40007000000 */
[----:B------:R-:W-:Y:S02]  /*b780*/  FSEL R105, R105, -INF , !P6 ;  /* 0xff80000069697808 */ /* 0x000fe40007000000 */
[----:B------:R-:W-:Y:S02]  /*b790*/  FSEL R73, R73, -INF , !P0 ;  /* 0xff80000049497808 */ /* 0x000fe40004000000 */
[----:B------:R-:W-:Y:S02]  /*b7a0*/  FSEL R93, R93, -INF , !P0 ;  /* 0xff8000005d5d7808 */ /* 0x000fe40004000000 */
[-C--:B------:R-:W-:Y:S02]  /*b7b0*/  ISETP.GE.AND P6, PT, R13, R74.reuse, PT ;  /* 0x0000004a0d00720c */ /* 0x080fe40003fc6270 */
[----:B------:R-:W-:-:S02]  /*b7c0*/  ISETP.GE.AND P0, PT, R14, R74, PT ;  /* 0x0000004a0e00720c */ /* 0x000fc40003f06270 */
[C---:B------:R-:W-:Y:S02]  /*b7d0*/  LOP3.LUT R13, R2.reuse, 0x50, RZ, 0xfc, !PT ;  /* 0x00000050020d7812 */ /* 0x040fe400078efcff */
[----:B------:R-:W-:Y:S01]  /*b7e0*/  LOP3.LUT R14, R2, 0x39, RZ, 0xfc, !PT ;  /* 0x00000039020e7812 */ /* 0x000fe200078efcff */
[-C--:B------:R-:W-:Y:S01]  /*b7f0*/  FMUL.FTZ R16, R16, R0.reuse ;  /* 0x0000000010107220 */ /* 0x080fe20000410000 */
[----:B------:R-:W-:Y:S01]  /*b800*/  FSEL R66, R66, -INF , !P1 ;  /* 0xff80000042427808 */ /* 0x000fe20004800000 */
[-C--:B------:R-:W-:Y:S01]  /*b810*/  FMUL.FTZ R17, R17, R0.reuse ;  /* 0x0000000011117220 */ /* 0x080fe20000410000 */
[----:B------:R-:W-:Y:S01]  /*b820*/  FSEL R104, R104, -INF , !P1 ;  /* 0xff80000068687808 */ /* 0x000fe20004800000 */
[----:B------:R-:W-:Y:S01]  /*b830*/  FMUL.FTZ R18, R18, R0 ;  /* 0x0000000012127220 */ /* 0x000fe20000410000 */
[-C--:B------:R-:W-:Y:S01]  /*b840*/  ISETP.GE.AND P1, PT, R13, R74.reuse, PT ;  /* 0x0000004a0d00720c */ /* 0x080fe20003f26270 */
[----:B------:R-:W-:Y:S01]  /*b850*/  MUFU.TANH R115, R16 ;  /* 0x0000001000737308 */ /* 0x000fe20000002400 */
[----:B------:R-:W-:Y:S01]  /*b860*/  ISETP.GE.AND P2, PT, R14, R74, PT ;  /* 0x0000004a0e00720c */ /* 0x000fe20003f46270 */
[----:B---3--:R-:W-:Y:S01]  /*b870*/  HMMA.16816.F32.BF16 R20, R4, R32, R20 ;  /* 0x000000200414723c */ /* 0x008fe20000041814 */
[----:B------:R-:W-:-:S02]  /*b880*/  LOP3.LUT R14, R2, 0x51, RZ, 0xfc, !PT ;  /* 0x00000051020e7812 */ /* 0x000fc400078efcff */
[----:B------:R-:W-:Y:S02]  /*b890*/  P2R R13, PR, RZ, 0x2 ;  /* 0x00000002ff0d7803 */ /* 0x000fe40000000000 */
[----:B------:R-:W-:Y:S01]  /*b8a0*/  ISETP.GE.AND P1, PT, R14, R74, PT ;  /* 0x0000004a0e00720c */ /* 0x000fe20003f26270 */
[----:B------:R-:W-:Y:S01]  /*b8b0*/  MUFU.TANH R114, R17 ;  /* 0x0000001100727308 */ /* 0x000fe20000002400 */
[C---:B------:R-:W-:Y:S02]  /*b8c0*/  LOP3.LUT R14, R2.reuse, 0x58, RZ, 0xfc, !PT ;  /* 0x00000058020e7812 */ /* 0x040fe400078efcff */
[----:B------:R-:W-:Y:S02]  /*b8d0*/  FSEL R61, R61, -INF , !P2 ;  /* 0xff8000003d3d7808 */ /* 0x000fe40005000000 */
[----:B------:R-:W-:Y:S02]  /*b8e0*/  FSEL R107, R107, -INF , !P2 ;  /* 0xff8000006b6b7808 */ /* 0x000fe40005000000 */
[----:B------:R-:W-:Y:S01]  /*b8f0*/  ISETP.NE.AND P2, PT, R13, RZ, PT ;  /* 0x000000ff0d00720c */ /* 0x000fe20003f45270 */
[----:B------:R3:W4:Y:S01]  /*b900*/  MUFU.TANH R99, R18 ;  /* 0x0000001200637308 */ /* 0x0007220000002400 */
[----:B------:R-:W-:-:S02]  /*b910*/  LOP3.LUT R13, R2, 0x59, RZ, 0xfc, !PT ;  /* 0x00000059020d7812 */ /* 0x000fc400078efcff */
[----:B------:R-:W-:Y:S02]  /*b920*/  FSEL R62, R62, -INF , !P0 ;  /* 0xff8000003e3e7808 */ /* 0x000fe40004000000 */
[----:B------:R-:W-:Y:S01]  /*b930*/  FSEL R106, R106, -INF , !P0 ;  /* 0xff8000006a6a7808 */ /* 0x000fe20004000000 */
[----:B------:R-:W-:Y:S01]  /*b940*/  FMUL.FTZ R20, R20, R0 ;  /* 0x0000000014147220 */ /* 0x000fe20000410000 */
[----:B------:R-:W-:Y:S01]  /*b950*/  ISETP.GE.AND P0, PT, R14, R74, PT ;  /* 0x0000004a0e00720c */ /* 0x000fe20003f06270 */
[-C--:B------:R-:W-:Y:S01]  /*b960*/  FMUL.FTZ R14, R19, R0.reuse ;  /* 0x00000000130e7220 */ /* 0x080fe20000410000 */
[----:B------:R-:W-:Y:S01]  /*b970*/  FSEL R60, R60, -INF , !P3 ;  /* 0xff8000003c3c7808 */ /* 0x000fe20005800000 */
[----:B------:R-:W-:Y:S01]  /*b980*/  FMUL.FTZ R21, R21, R0 ;  /* 0x0000000015157220 */ /* 0x000fe20000410000 */
[----:B------:R-:W-:Y:S01]  /*b990*/  FSEL R109, R109, -INF , !P3 ;  /* 0xff8000006d6d7808 */ /* 0x000fe20005800000 */
[----:B------:R1:W4:Y:S01]  /*b9a0*/  MUFU.TANH R63, R14 ;  /* 0x0000000e003f7308 */ /* 0x0003220000002400 */
[----:B------:R-:W-:-:S02]  /*b9b0*/  ISETP.GE.AND P3, PT, R13, R74, PT ;  /* 0x0000004a0d00720c */ /* 0x000fc40003f66270 */
[----:B------:R-:W-:Y:S01]  /*b9c0*/  LOP3.LUT R13, R2, 0x60, RZ, 0xfc, !PT ;  /* 0x00000060020d7812 */ /* 0x000fe200078efcff */
[----:B---3--:R-:W-:Y:S01]  /*b9d0*/  HMMA.16816.F32.BF16 R16, R8, R30, RZ ;  /* 0x0000001e0810723c */ /* 0x008fe200000418ff */
[----:B------:R-:W-:Y:S01]  /*b9e0*/  FSEL R59, R59, -INF , !P4 ;  /* 0xff8000003b3b7808 */ /* 0x000fe20006000000 */
[----:B------:R3:W4:Y:S01]  /*b9f0*/  LDSM.16.M88.4 R28, [R3+0x4c00] ;  /* 0x004c0000031c783b */ /* 0x0007220000000200 */
[----:B------:R-:W-:Y:S01]  /*ba00*/  FSEL R108, R108, -INF , !P4 ;  /* 0xff8000006c6c7808 */ /* 0x000fe20006000000 */
[----:B------:R-:W-:Y:S01]  /*ba10*/  MUFU.TANH R103, R20 ;  /* 0x0000001400677308 */ /* 0x000fe20000002400 */
[----:B------:R-:W-:Y:S02]  /*ba20*/  ISETP.GE.AND P4, PT, R13, R74, PT ;  /* 0x0000004a0d00720c */ /* 0x000fe40003f86270 */
[----:B------:R-:W-:Y:S02]  /*ba30*/  LOP3.LUT R13, R2, 0x61, RZ, 0xfc, !PT ;  /* 0x00000061020d7812 */ /* 0x000fe400078efcff */
[----:B------:R-:W-:-:S02]  /*ba40*/  FSEL R58, R58, -INF , !P5 ;  /* 0xff8000003a3a7808 */ /* 0x000fc40006800000 */
[----:B------:R-:W-:Y:S01]  /*ba50*/  FSEL R110, R110, -INF , !P5 ;  /* 0xff8000006e6e7808 */ /* 0x000fe20006800000 */
[----:B-1----:R-:W-:Y:S01]  /*ba60*/  FMUL.FTZ R14, R22, R0 ;  /* 0x00000000160e7220 */ /* 0x002fe20000410000 */
[-C--:B------:R-:W-:Y:S01]  /*ba70*/  ISETP.GE.AND P5, PT, R13, R74.reuse, PT ;  /* 0x0000004a0d00720c */ /* 0x080fe20003fa6270 */
[----:B------:R-:W-:Y:S01]  /*ba80*/  MUFU.TANH R102, R21 ;  /* 0x0000001500667308 */ /* 0x000fe20000002400 */
[C---:B------:R-:W-:Y:S02]  /*ba90*/  LOP3.LUT R13, R2.reuse, 0x68, RZ, 0xfc, !PT ;  /* 0x00000068020d7812 */ /* 0x040fe400078efcff */
[----:B------:R-:W-:Y:S02]  /*baa0*/  FSEL R57, R57, -INF , !P6 ;  /* 0xff80000039397808 */ /* 0x000fe40007000000 */
[----:B------:R-:W-:Y:S01]  /*bab0*/  FSEL R111, R111, -INF , !P6 ;  /* 0xff8000006f6f7808 */ /* 0x000fe20007000000 */
[----:B------:R-:W-:Y:S01]  /*bac0*/  HMMA.16816.F32.BF16 R16, R4, R34, R16 ;  /* 0x000000220410723c */ /* 0x000fe20000041810 */
[----:B------:R-:W-:Y:S01]  /*bad0*/  ISETP.GE.AND P6, PT, R13, R74, PT ;  /* 0x0000004a0d00720c */ /* 0x000fe20003fc6270 */
[----:B------:R1:W4:Y:S01]  /*bae0*/  MUFU.TANH R82, R14 ;  /* 0x0000000e00527308 */ /* 0x0003220000002400 */
[----:B------:R-:W-:-:S02]  /*baf0*/  LOP3.LUT R13, R2, 0x70, RZ, 0xfc, !PT ;  /* 0x00000070020d7812 */ /* 0x000fc400078efcff */
[----:B------:R-:W-:Y:S02]  /*bb00*/  FSEL R53, R53, -INF , !P2 ;  /* 0xff80000035357808 */ /* 0x000fe40005000000 */
[----:B------:R-:W-:Y:S02]  /*bb10*/  FSEL R113, R113, -INF , !P2 ;  /* 0xff80000071717808 */ /* 0x000fe40005000000 */
[----:B------:R-:W-:Y:S02]  /*bb20*/  ISETP.GE.AND P2, PT, R13, R74, PT ;  /* 0x0000004a0d00720c */ /* 0x000fe40003f46270 */
[----:B------:R-:W-:Y:S02]  /*bb30*/  LOP3.LUT R13, R2, 0x71, RZ, 0xfc, !PT ;  /* 0x00000071020d7812 */ /* 0x000fe400078efcff */
[----:B------:R-:W-:Y:S02]  /*bb40*/  FSEL R55, R55, -INF , !P1 ;  /* 0xff80000037377808 */ /* 0x000fe40004800000 */
[----:B------:R-:W-:-:S02]  /*bb50*/  FSEL R112, R112, -INF , !P1 ;  /* 0xff80000070707808 */ /* 0x000fc40004800000 */
[----:B------:R-:W-:Y:S02]  /*bb60*/  ISETP.GE.AND P1, PT, R13, R74, PT ;  /* 0x0000004a0d00720c */ /* 0x000fe40003f26270 */
[----:B------:R-:W-:Y:S01]  /*bb70*/  LOP3.LUT R13, R2, 0x78, RZ, 0xfc, !PT ;  /* 0x00000078020d7812 */ /* 0x000fe200078efcff */
[-C--:B-1----:R-:W-:Y:S01]  /*bb80*/  FMUL.FTZ R14, R23, R0.reuse ;  /* 0x00000000170e7220 */ /* 0x082fe20000410000 */
[----:B------:R-:W-:Y:S01]  /*bb90*/  FSEL R54, R54, -INF , !P0 ;  /* 0xff80000036367808 */ /* 0x000fe20004000000 */
[----:B------:R-:W-:Y:S01]  /*bba0*/  HMMA.16816.F32.BF16 R20, R8, R24, RZ ;  /* 0x000000180814723c */ /* 0x000fe200000418ff */
[----:B------:R-:W-:Y:S01]  /*bbb0*/  FSEL R116, R116, -INF , !P0 ;  /* 0xff80000074747808 */ /* 0x000fe20004000000 */
[----:B---3--:R-:W-:Y:S01]  /*bbc0*/  FMUL.FTZ R3, R18, R0 ;  /* 0x0000000012037220 */ /* 0x008fe20000410000 */
[----:B------:R-:W-:Y:S01]  /*bbd0*/  ISETP.GE.AND P0, PT, R13, R74, PT ;  /* 0x0000004a0d00720c */ /* 0x000fe20003f06270 */
[----:B------:R-:W1:Y:S01]  /*bbe0*/  MUFU.TANH R86, R14 ;  /* 0x0000000e00567308 */ /* 0x000e620000002400 */
[----:B------:R-:W-:-:S02]  /*bbf0*/  LOP3.LUT R13, R2, 0x79, RZ, 0xfc, !PT ;  /* 0x00000079020d7812 */ /* 0x000fc400078efcff */
[----:B------:R-:W-:Y:S02]  /*bc00*/  LOP3.LUT R15, R2, 0x69, RZ, 0xfc, !PT ;  /* 0x00000069020f7812 */ /* 0x000fe400078efcff */
[----:B------:R-:W-:Y:S02]  /*bc10*/  FSEL R51, R51, -INF , !P4 ;  /* 0xff80000033337808 */ /* 0x000fe40006000000 */
[----:B------:R-:W-:Y:S02]  /*bc20*/  FSEL R120, R120, -INF , !P4 ;  /* 0xff80000078787808 */ /* 0x000fe40006000000 */
[----:B------:R-:W-:Y:S02]  /*bc30*/  ISETP.GE.AND P4, PT, R13, R74, PT ;  /* 0x0000004a0d00720c */ /* 0x000fe40003f86270 */
[----:B------:R-:W-:Y:S02]  /*bc40*/  LOP3.LUT R13, R2, 0x80, RZ, 0xfc, !PT ;  /* 0x00000080020d7812 */ /* 0x000fe400078efcff */
[----:B------:R-:W-:-:S02]  /*bc50*/  FSEL R56, R56, -INF , !P3 ;  /* 0xff80000038387808 */ /* 0x000fc40005800000 */
[----:B------:R-:W-:Y:S01]  /*bc60*/  FSEL R117, R117, -INF , !P3 ;  /* 0xff80000075757808 */ /* 0x000fe20005800000 */
[----:B--2---:R-:W-:Y:S01]  /*bc70*/  HMMA.16816.F32.BF16 R20, R4, R36, R20 ;  /* 0x000000240414723c */ /* 0x004fe20000041814 */
[----:B------:R-:W-:Y:S01]  /*bc80*/  ISETP.GE.AND P3, PT, R15, R74, PT ;  /* 0x0000004a0f00720c */ /* 0x000fe20003f66270 */
[----:B------:R-:W-:Y:S01]  /*bc90*/  FMUL.FTZ R15, R16, R0 ;  /* 0x00000000100f7220 */ /* 0x000fe20000410000 */
[----:B------:R-:W-:Y:S02]  /*bca0*/  FSEL R50, R50, -INF , !P5 ;  /* 0xff80000032327808 */ /* 0x000fe40006800000 */
[----:B------:R-:W-:Y:S01]  /*bcb0*/  FSEL R119, R119, -INF , !P5 ;  /* 0xff80000077777808 */ /* 0x000fe20006800000 */
[----:B------:R2:W-:Y:S01]  /*bcc0*/  MUFU.TANH R88, R15 ;  /* 0x0000000f00587308 */ /* 0x0005e20000002400 */
[----:B------:R-:W-:Y:S02]  /*bcd0*/  ISETP.GE.AND P5, PT, R13, R74, PT ;  /* 0x0000004a0d00720c */ /* 0x000fe40003fa6270 */
[----:B------:R-:W-:-:S02]  /*bce0*/  LOP3.LUT R13, R2, 0x81, RZ, 0xfc, !PT ;  /* 0x00000081020d7812 */ /* 0x000fc400078efcff */
[----:B------:R-:W-:Y:S02]  /*bcf0*/  FSEL R46, R85, -INF , !P3 ;  /* 0xff800000552e7808 */ /* 0x000fe40005800000 */
[----:B------:R-:W-:Y:S01]  /*bd00*/  FSEL R47, R84, -INF , !P6 ;  /* 0xff800000542f7808 */ /* 0x000fe20007000000 */
[----:B------:R3:W1:Y:S01]  /*bd10*/  MUFU.TANH R85, R3 ;  /* 0x0000000300557308 */ /* 0x0006620000002400 */
[----:B------:R-:W-:Y:S02]  /*bd20*/  FSEL R122, R122, -INF , !P6 ;  /* 0xff8000007a7a7808 */ /* 0x000fe40007000000 */
[----:B------:R-:W-:Y:S02]  /*bd30*/  ISETP.GE.AND P6, PT, R13, R74, PT ;  /* 0x0000004a0d00720c */ /* 0x000fe40003fc6270 */
[----:B------:R-:W-:Y:S01]  /*bd40*/  LOP3.LUT R13, R2, 0x88, RZ, 0xfc, !PT ;  /* 0x00000088020d7812 */ /* 0x000fe200078efcff */
[-C--:B------:R-:W-:Y:S01]  /*bd50*/  FMUL.FTZ R21, R21, R0.reuse ;  /* 0x0000000015157220 */ /* 0x080fe20000410000 */
[----:B------:R-:W-:Y:S01]  /*bd60*/  FSEL R45, R83, -INF , !P0 ;  /* 0xff800000532d7808 */ /* 0x000fe20004000000 */
[-C--:B------:R-:W-:Y:S01]  /*bd70*/  FMUL.FTZ R23, R23, R0.reuse ;  /* 0x0000000017177220 */ /* 0x080fe20000410000 */
[----:B------:R-:W-:Y:S01]  /*bd80*/  FSEL R126, R126, -INF , !P0 ;  /* 0xff8000007e7e7808 */ /* 0x000fe20004000000 */
[----:B--2---:R-:W-:Y:S01]  /*bd90*/  FMUL.FTZ R15, R17, R0 ;  /* 0x00000000110f7220 */ /* 0x004fe20000410000 */
[----:B------:R-:W-:-:S02]  /*bda0*/  FSEL R123, R123, -INF , !P3 ;  /* 0xff8000007b7b7808 */ /* 0x000fc40005800000 */
[-C--:B------:R-:W-:Y:S01]  /*bdb0*/  ISETP.GE.AND P3, PT, R13, R74.reuse, PT ;  /* 0x0000004a0d00720c */ /* 0x080fe20003f66270 */
[----:B------:R-:W-:Y:S01]  /*bdc0*/  MUFU.TANH R87, R15 ;  /* 0x0000000f00577308 */ /* 0x000fe20000002400 */
[C---:B------:R-:W-:Y:S02]  /*bdd0*/  LOP3.LUT R14, R2.reuse, 0x89, RZ, 0xfc, !PT ;  /* 0x00000089020e7812 */ /* 0x040fe400078efcff */
[C---:B---3--:R-:W-:Y:S02]  /*bde0*/  LOP3.LUT R3, R2.reuse, 0x98, RZ, 0xfc, !PT ;  /* 0x0000009802037812 */ /* 0x048fe400078efcff */
[----:B------:R-:W-:Y:S02]  /*bdf0*/  FSEL R41, R41, -INF , !P5 ;  /* 0xff80000029297808 */ /* 0x000fe40006800000 */
[----:B------:R-:W-:Y:S01]  /*be00*/  ISETP.GE.AND P0, PT, R3, R74, PT ;  /* 0x0000004a0300720c */ /* 0x000fe20003f06270 */
[----:B------:R-:W-:Y:S01]  /*be10*/  MUFU.TANH R23, R23 ;  /* 0x0000001700177308 */ /* 0x000fe20000002400 */
[----:B------:R-:W-:-:S02]  /*be20*/  LOP3.LUT R3, R2, 0x99, RZ, 0xfc, !PT ;  /* 0x0000009902037812 */ /* 0x000fc400078efcff */
[----:B------:R-:W-:Y:S02]  /*be30*/  FSEL R129, R129, -INF , !P5 ;  /* 0xff80000081817808 */ /* 0x000fe40006800000 */
[-C--:B------:R-:W-:Y:S02]  /*be40*/  ISETP.GE.AND P5, PT, R3, R74.reuse, PT ;  /* 0x0000004a0300720c */ /* 0x080fe40003fa6270 */
[----:B------:R-:W-:Y:S02]  /*be50*/  P2R R13, PR, RZ, 0x8 ;  /* 0x00000008ff0d7803 */ /* 0x000fe40000000000 */
[----:B------:R-:W-:Y:S02]  /*be60*/  LOP3.LUT R3, R2, 0xa0, RZ, 0xfc, !PT ;  /* 0x000000a002037812 */ /* 0x000fe400078efcff */
[----:B------:R-:W-:Y:S02]  /*be70*/  ISETP.GE.AND P3, PT, R14, R74, PT ;  /* 0x0000004a0e00720c */ /* 0x000fe40003f66270 */
[----:B------:R-:W-:-:S02]  /*be80*/  LOP3.LUT R14, R2, 0x90, RZ, 0xfc, !PT ;  /* 0x00000090020e7812 */ /* 0x000fc400078efcff */
[----:B------:R-:W-:Y:S02]  /*be90*/  FSEL R44, R43, -INF , !P4 ;  /* 0xff8000002b2c7808 */ /* 0x000fe40006000000 */
[----:B------:R-:W-:Y:S02]  /*bea0*/  FSEL R127, R127, -INF , !P4 ;  /* 0xff8000007f7f7808 */ /* 0x000fe40006000000 */
[----:B------:R-:W-:Y:S02]  /*beb0*/  FSEL R43, R72, -INF , !P6 ;  /* 0xff800000482b7808 */ /* 0x000fe40007000000 */
[----:B------:R-:W-:Y:S01]  /*bec0*/  FSEL R128, R128, -INF , !P6 ;  /* 0xff80000080807808 */ /* 0x000fe20007000000 */
[----:B------:R-:W-:Y:S01]  /*bed0*/  MUFU.TANH R72, R21 ;  /* 0x0000001500487308 */ /* 0x000fe20000002400 */
[----:B------:R-:W-:Y:S01]  /*bee0*/  ISETP.NE.AND P4, PT, R13, RZ, PT ;  /* 0x000000ff0d00720c */ /* 0x000fe20003f85270 */
[----:B------:R-:W-:Y:S01]  /*bef0*/  FMUL.FTZ R13, R20, R0 ;  /* 0x00000000140d7220 */ /* 0x000fe20000410000 */
[----:B------:R-:W-:-:S02]  /*bf00*/  ISETP.GE.AND P6, PT, R3, R74, PT ;  /* 0x0000004a0300720c */ /* 0x000fc40003fc6270 */
[----:B------:R-:W-:Y:S02]  /*bf10*/  FSEL R49, R49, -INF , !P2 ;  /* 0xff80000031317808 */ /* 0x000fe40005000000 */
[----:B------:R-:W-:Y:S01]  /*bf20*/  FSEL R125, R125, -INF , !P2 ;  /* 0xff8000007d7d7808 */ /* 0x000fe20005000000 */
[----:B------:R2:W-:Y:S01]  /*bf30*/  MUFU.TANH R83, R13 ;  /* 0x0000000d00537308 */ /* 0x0005e20000002400 */
[----:B------:R-:W-:Y:S02]  /*bf40*/  LOP3.LUT R3, R2, 0xa1, RZ, 0xfc, !PT ;  /* 0x000000a102037812 */ /* 0x000fe400078efcff */
[----:B------:R-:W-:Y:S02]  /*bf50*/  ISETP.GE.AND P2, PT, R14, R74, PT ;  /* 0x0000004a0e00720c */ /* 0x000fe40003f46270 */
[----:B------:R-:W-:Y:S02]  /*bf60*/  LOP3.LUT R14, R2, 0x91, RZ, 0xfc, !PT ;  /* 0x00000091020e7812 */ /* 0x000fe400078efcff */
[----:B------:R-:W-:-:S02]  /*bf70*/  FSEL R40, R40, -INF , !P4 ;  /* 0xff80000028287808 */ /* 0x000fc40006000000 */
[----:B------:R-:W-:Y:S02]  /*bf80*/  FSEL R130, R130, -INF , !P4 ;  /* 0xff80000082827808 */ /* 0x000fe40006000000 */
[-C--:B------:R-:W-:Y:S02]  /*bf90*/  ISETP.GE.AND P4, PT, R3, R74.reuse, PT ;  /* 0x0000004a0300720c */ /* 0x080fe40003f86270 */
[----:B------:R-:W-:Y:S02]  /*bfa0*/  FSEL R52, R52, -INF , !P1 ;  /* 0xff80000034347808 */ /* 0x000fe40004800000 */
[----:B------:R-:W-:Y:S02]  /*bfb0*/  FSEL R124, R124, -INF , !P1 ;  /* 0xff8000007c7c7808 */ /* 0x000fe40004800000 */
[----:B------:R-:W-:Y:S01]  /*bfc0*/  ISETP.GE.AND P1, PT, R14, R74, PT ;  /* 0x0000004a0e00720c */ /* 0x000fe20003f26270 */
[-C--:B------:R-:W-:Y:S01]  /*bfd0*/  FMUL.FTZ R14, R19, R0.reuse ;  /* 0x00000000130e7220 */ /* 0x080fe20000410000 */
[----:B------:R-:W-:Y:S01]  /*bfe0*/  P2R R3, PR, RZ, 0x10 ;  /* 0x00000010ff037803 */ /* 0x000fe20000000000 */
[----:B------:R-:W-:Y:S01]  /*bff0*/  HMMA.16816.F32.BF16 R16, R8, R26, RZ ;  /* 0x0000001a0810723c */ /* 0x000fe200000418ff */
[----:B------:R3:W1:Y:S01]  /*c000*/  LDSM.16.M88.4 R24, [R12+0x4c00] ;  /* 0x004c00000c18783b */ /* 0x0006620000000200 */
[----:B------:R-:W-:Y:S01]  /*c010*/  FSEL R35, R140, -INF , !P5 ;  /* 0xff8000008c237808 */ /* 0x000fe20006800000 */
[----:B--2---:R-:W-:Y:S01]  /*c020*/  FMUL.FTZ R13, R22, R0 ;  /* 0x00000000160d7220 */ /* 0x004fe20000410000 */
[----:B------:R-:W-:Y:S01]  /*c030*/  FSEL R140, R160, -INF , !P5 ;  /* 0xff800000a08c7808 */ /* 0x000fe20006800000 */
[----:B------:R-:W2:Y:S01]  /*c040*/  MUFU.TANH R84, R14 ;  /* 0x0000000e00547308 */ /* 0x000ea20000002400 */
[----:B------:R-:W-:Y:S01]  /*c050*/  ISETP.NE.AND P5, PT, R3, RZ, PT ;  /* 0x000000ff0300720c */ /* 0x000fe20003fa5270 */
[----:B------:R-:W-:-:S04]  /*c060*/  DEPBAR.LE SB0, 0x0 ;  /* 0x000080000000791a */ /* 0x000fc80000000000 */
[----:B------:R-:W-:Y:S02]  /*c070*/  LOP3.LUT R3, R2, 0xb9, RZ, 0xfc, !PT ;  /* 0x000000b902037812 */ /* 0x000fe400078efcff */
[----:B------:R-:W-:Y:S01]  /*c080*/  FSEL R34, R142, -INF , !P6 ;  /* 0xff8000008e227808 */ /* 0x000fe20007000000 */
[----:B------:R4:W2:Y:S01]  /*c090*/  MUFU.TANH R21, R13 ;  /* 0x0000000d00157308 */ /* 0x0008a20000002400 */
[----:B------:R-:W-:Y:S02]  /*c0a0*/  FSEL R144, R144, -INF , !P6 ;  /* 0xff80000090907808 */ /* 0x000fe40007000000 */
[----:B------:R-:W-:Y:S02]  /*c0b0*/  ISETP.GE.AND P6, PT, R3, R74, PT ;  /* 0x0000004a0300720c */ /* 0x000fe40003fc6270 */
[----:B------:R-:W-:Y:S01]  /*c0c0*/  LOP3.LUT R3, R2, 0xc1, RZ, 0xfc, !PT ;  /* 0x000000c102037812 */ /* 0x000fe200078efcff */
[----:B------:R-:W-:Y:S01]  /*c0d0*/  HMMA.16816.F32.BF16 R16, R4, R38, R16 ;  /* 0x000000260410723c */ /* 0x000fe20000041810 */
[----:B------:R-:W-:-:S02]  /*c0e0*/  FSEL R32, R156, -INF , !P5 ;  /* 0xff8000009c207808 */ /* 0x000fc40006800000 */
[----:B------:R-:W-:Y:S02]  /*c0f0*/  FSEL R142, R159, -INF , !P5 ;  /* 0xff8000009f8e7808 */ /* 0x000fe40006800000 */
[----:B---3--:R-:W-:Y:S02]  /*c100*/  LOP3.LUT R12, R2, 0xa8, RZ, 0xfc, !PT ;  /* 0x000000a8020c7812 */ /* 0x008fe400078efcff */
[-C--:B------:R-:W-:Y:S02]  /*c110*/  ISETP.GE.AND P5, PT, R3, R74.reuse, PT ;  /* 0x0000004a0300720c */ /* 0x080fe40003fa6270 */
[----:B------:R-:W-:Y:S02]  /*c120*/  ISETP.GE.AND P4, PT, R12, R74, PT ;  /* 0x0000004a0c00720c */ /* 0x000fe40003f86270 */
[C---:B------:R-:W-:Y:S02]  /*c130*/  LOP3.LUT R12, R2.reuse, 0xa9, RZ, 0xfc, !PT ;  /* 0x000000a9020c7812 */ /* 0x040fe400078efcff */
[----:B------:R-:W-:-:S02]  /*c140*/  LOP3.LUT R3, R2, 0xc8, RZ, 0xfc, !PT ;  /* 0x000000c802037812 */ /* 0x000fc400078efcff */
[----:B------:R-:W-:Y:S02]  /*c150*/  FSEL R42, R42, -INF , !P3 ;  /* 0xff8000002a2a7808 */ /* 0x000fe40005800000 */
[----:B------:R-:W-:Y:S02]  /*c160*/  FSEL R131, R131, -INF , !P3 ;  /* 0xff80000083837808 */ /* 0x000fe40005800000 */
[----:B------:R-:W-:Y:S01]  /*c170*/  FSEL R33, R145, -INF , !P4 ;  /* 0xff80000091217808 */ /* 0x000fe20006000000 */
[----:B------:R-:W-:Y:S01]  /*c180*/  FMUL.FTZ R16, R16, R0 ;  /* 0x0000000010107220 */ /* 0x000fe20000410000 */
[----:B------:R-:W-:Y:S01]  /*c190*/  ISETP.GE.AND P3, PT, R12, R74, PT ;  /* 0x0000004a0c00720c */ /* 0x000fe20003f66270 */
[-C--:B------:R-:W-:Y:S01]  /*c1a0*/  FMUL.FTZ R17, R17, R0.reuse ;  /* 0x0000000011117220 */ /* 0x080fe20000410000 */
[----:B------:R-:W-:Y:S01]  /*c1b0*/  FSEL R145, R157, -INF , !P4 ;  /* 0xff8000009d917808 */ /* 0x000fe20006000000 */
[C---:B----4-:R-:W-:Y:S01]  /*c1c0*/  HMMA.16816.F32.BF16 R12, R8.reuse, R28, RZ ;  /* 0x0000001c080c723c */ /* 0x050fe200000418ff */
[----:B------:R-:W-:Y:S01]  /*c1d0*/  LOP3.LUT R20, R2, 0xb0, RZ, 0xfc, !PT ;  /* 0x000000b002147812 */ /* 0x000fe200078efcff */
[----:B------:R-:W-:Y:S01]  /*c1e0*/  FMUL.FTZ R18, R18, R0 ;  /* 0x0000000012127220 */ /* 0x000fe20000410000 */
[----:B------:R-:W-:Y:S01]  /*c1f0*/  ISETP.GE.AND P4, PT, R3, R74, PT ;  /* 0x0000004a0300720c */ /* 0x000fe20003f86270 */
[----:B------:R-:W-:Y:S01]  /*c200*/  FMUL.FTZ R19, R19, R0 ;  /* 0x0000000013137220 */ /* 0x000fe20000410000 */
[----:B------:R-:W-:Y:S01]  /*c210*/  LOP3.LUT R3, R2, 0xc9, RZ, 0xfc, !PT ;  /* 0x000000c902037812 */ /* 0x000fe200078efcff */
[----:B------:R-:W-:Y:S01]  /*c220*/  MUFU.TANH R17, R17 ;  /* 0x0000001100117308 */ /* 0x000fe20000002400 */
[----:B------:R-:W-:Y:S01]  /*c230*/  FSEL R38, R134, -INF , !P2 ;  /* 0xff80000086267808 */ /* 0x000fe20005000000 */
[----:B------:R-:W-:Y:S01]  /*c240*/  HMMA.16816.F32.BF16 R8, R8, R30, RZ ;  /* 0x0000001e0808723c */ /* 0x000fe200000418ff */
[----:B------:R-:W-:-:S02]  /*c250*/  FSEL R136, R136, -INF , !P2 ;  /* 0xff80000088887808 */ /* 0x000fc40005000000 */
[----:B------:R-:W-:Y:S02]  /*c260*/  FSEL R31, R146, -INF , !P3 ;  /* 0xff800000921f7808 */ /* 0x000fe40005800000 */
[-C--:B------:R-:W-:Y:S01]  /*c270*/  ISETP.GE.AND P2, PT, R20, R74.reuse, PT ;  /* 0x0000004a1400720c */ /* 0x080fe20003f46270 */
[----:B------:R-:W3:Y:S01]  /*c280*/  MUFU.TANH R18, R18 ;  /* 0x0000001200127308 */ /* 0x000ee20000002400 */
[----:B------:R-:W-:Y:S02]  /*c290*/  FSEL R146, R158, -INF , !P3 ;  /* 0xff8000009e927808 */ /* 0x000fe40005800000 */
[C---:B------:R-:W-:Y:S02]  /*c2a0*/  LOP3.LUT R20, R2.reuse, 0xb1, RZ, 0xfc, !PT ;  /* 0x000000b102147812 */ /* 0x040fe400078efcff */
[----:B------:R-:W-:Y:S01]  /*c2b0*/  ISETP.GE.AND P3, PT, R3, R74, PT ;  /* 0x0000004a0300720c */ /* 0x000fe20003f66270 */
[----:B-1----:R-:W-:Y:S01]  /*c2c0*/  HMMA.16816.F32.BF16 R12, R4, R24, R12 ;  /* 0x00000018040c723c */ /* 0x002fe2000004180c */
[----:B------:R-:W-:Y:S01]  /*c2d0*/  LOP3.LUT R3, R2, 0xd0, RZ, 0xfc, !PT ;  /* 0x000000d002037812 */ /* 0x000fe200078efcff */
[----:B------:R-:W-:Y:S01]  /*c2e0*/  MUFU.TANH R19, R19 ;  /* 0x0000001300137308 */ /* 0x000fe20000002400 */
[----:B------:R-:W-:-:S02]  /*c2f0*/  FSEL R37, R162, -INF , !P1 ;  /* 0xff800000a2257808 */ /* 0x000fc40004800000 */
[----:B------:R-:W-:Y:S02]  /*c300*/  FSEL R134, R163, -INF , !P1 ;  /* 0xff800000a3867808 */ /* 0x000fe40004800000 */
[----:B------:R-:W-:Y:S01]  /*c310*/  FSEL R30, R147, -INF , !P2 ;  /* 0xff800000931e7808 */ /* 0x000fe20005000000 */
[----:B------:R-:W-:Y:S01]  /*c320*/  HMMA.16816.F32.BF16 R4, R4, R26, R8 ;  /* 0x0000001a0404723c */ /* 0x000fe20000041808 */
[-C--:B------:R-:W-:Y:S02]  /*c330*/  ISETP.GE.AND P1, PT, R20, R74.reuse, PT ;  /* 0x0000004a1400720c */ /* 0x080fe40003f26270 */
[----:B------:R-:W-:Y:S02]  /*c340*/  FSEL R147, R154, -INF , !P2 ;  /* 0xff8000009a937808 */ /* 0x000fe40005000000 */
[----:B------:R-:W-:Y:S02]  /*c350*/  ISETP.GE.AND P2, PT, R3, R74, PT ;  /* 0x0000004a0300720c */ /* 0x000fe40003f46270 */
[----:B------:R-:W-:-:S02]  /*c360*/  LOP3.LUT R20, R2, 0xb8, RZ, 0xfc, !PT ;  /* 0x000000b802147812 */ /* 0x000fc400078efcff */
[----:B------:R-:W-:Y:S02]  /*c370*/  LOP3.LUT R3, R2, 0xd1, RZ, 0xfc, !PT ;  /* 0x000000d102037812 */ /* 0x000fe400078efcff */
        /* <DEDUP_REMOVED lines=8> */
[----:B------:R-:W-:Y:S01]  /*c400*/  ISETP.GE.AND P0, PT, R20, R74, PT ;  /* 0x0000004a1400720c */ /* 0x000fe20003f06270 */
[----:B------:R-:W-:Y:S01]  /*c410*/  FMUL.FTZ R4, R4, R0 ;  /* 0x0000000004047220 */ /* 0x000fe20000410000 */
[----:B------:R-:W-:Y:S01]  /*c420*/  ISETP.GE.AND P1, PT, R3, R74, PT ;  /* 0x0000004a0300720c */ /* 0x000fe20003f26270 */
[----:B------:R1:W4:Y:S01]  /*c430*/  MUFU.TANH R20, R16 ;  /* 0x0000001000147308 */ /* 0x0003220000002400 */
[----:B------:R-:W-:Y:S01]  /*c440*/  LOP3.LUT R3, R2, 0xd8, RZ, 0xfc, !PT ;  /* 0x000000d802037812 */ /* 0x000fe200078efcff */
[-C--:B------:R-:W-:Y:S01]  /*c450*/  FMUL.FTZ R5, R5, R0.reuse ;  /* 0x0000000005057220 */ /* 0x080fe20000410000 */
[----:B------:R-:W-:Y:S01]  /*c460*/  FSEL R28, R135, -INF , !P0 ;  /* 0xff800000871c7808 */ /* 0x000fe20004000000 */
[-C--:B------:R-:W-:Y:S01]  /*c470*/  FMUL.FTZ R6, R6, R0.reuse ;  /* 0x0000000006067220 */ /* 0x080fe20000410000 */
[----:B------:R-:W-:Y:S01]  /*c480*/  FSEL R148, R148, -INF , !P0 ;  /* 0xff80000094947808 */ /* 0x000fe20004000000 */
[----:B------:R-:W-:Y:S01]  /*c490*/  FMUL.FTZ R0, R7, R0 ;  /* 0x0000000007007220 */ /* 0x000fe20000410000 */
[----:B------:R-:W-:Y:S01]  /*c4a0*/  ISETP.GE.AND P0, PT, R3, R74, PT ;  /* 0x0000004a0300720c */ /* 0x000fe20003f06270 */
[----:B------:R-:W-:Y:S01]  /*c4b0*/  MUFU.TANH R12, R12 ;  /* 0x0000000c000c7308 */ /* 0x000fe20000002400 */
[----:B------:R-:W-:-:S02]  /*c4c0*/  LOP3.LUT R3, R2, 0xe0, RZ, 0xfc, !PT ;  /* 0x000000e002037812 */ /* 0x000fc400078efcff */
[----:B------:R-:W-:Y:S02]  /*c4d0*/  FSEL R24, R118, -INF , !P5 ;  /* 0xff80000076187808 */ /* 0x000fe40006800000 */
[----:B------:R-:W-:Y:S02]  /*c4e0*/  FSEL R137, R137, -INF , !P5 ;  /* 0xff80000089897808 */ /* 0x000fe40006800000 */
[----:B------:R-:W-:Y:S01]  /*c4f0*/  ISETP.GE.AND P5, PT, R3, R74, PT ;  /* 0x0000004a0300720c */ /* 0x000fe20003fa6270 */
[----:B------:R-:W-:Y:S01]  /*c500*/  MUFU.TANH R13, R13 ;  /* 0x0000000d000d7308 */ /* 0x000fe20000002400 */
[----:B-1----:R-:W-:Y:S02]  /*c510*/  LOP3.LUT R16, R2, 0xc0, RZ, 0xfc, !PT ;  /* 0x000000c002107812 */ /* 0x002fe400078efcff */
[----:B------:R-:W-:Y:S02]  /*c520*/  FSEL R25, R143, -INF , !P6 ;  /* 0xff8000008f197808 */ /* 0x000fe40007000000 */
[----:B------:R-:W-:-:S02]  /*c530*/  FSEL R135, R150, -INF , !P6 ;  /* 0xff80000096877808 */ /* 0x000fc40007000000 */
[-C--:B------:R-:W-:Y:S01]  /*c540*/  ISETP.GE.AND P6, PT, R16, R74.reuse, PT ;  /* 0x0000004a1000720c */ /* 0x080fe20003fc6270 */
[----:B------:R-:W1:Y:S01]  /*c550*/  MUFU.TANH R14, R14 ;  /* 0x0000000e000e7308 */ /* 0x000e620000002400 */
[C---:B------:R-:W-:Y:S02]  /*c560*/  LOP3.LUT R3, R2.reuse, 0xe1, RZ, 0xfc, !PT ;  /* 0x000000e102037812 */ /* 0x040fe400078efcff */
[----:B------:R-:W-:Y:S02]  /*c570*/  FSEL R16, R121, -INF , !P6 ;  /* 0xff80000079107808 */ /* 0x000fe40007000000 */
[----:B------:R-:W-:Y:S02]  /*c580*/  FSEL R139, R139, -INF , !P6 ;  /* 0xff8000008b8b7808 */ /* 0x000fe40007000000 */
[----:B------:R-:W-:Y:S01]  /*c590*/  ISETP.GE.AND P6, PT, R3, R74, PT ;  /* 0x0000004a0300720c */ /* 0x000fe20003fc6270 */
[----:B------:R-:W1:Y:S01]  /*c5a0*/  MUFU.TANH R15, R15 ;  /* 0x0000000f000f7308 */ /* 0x000e620000002400 */
[----:B------:R-:W-:-:S02]  /*c5b0*/  LOP3.LUT R3, R2, 0xe8, RZ, 0xfc, !PT ;  /* 0x000000e802037812 */ /* 0x000fc400078efcff */
[----:B------:R-:W-:Y:S02]  /*c5c0*/  @P5 LOP3.LUT R48, R48, 0x1, RZ, 0xfc, !PT ;  /* 0x0000000130305812 */ /* 0x000fe400078efcff */
        /* <DEDUP_REMOVED lines=11> */
[C---:B------:R-:W-:Y:S01]  /*c680*/  LOP3.LUT R3, R2.reuse, 0xf1, RZ, 0xfc, !PT ;  /* 0x000000f102037812 */ /* 0x040fe200078efcff */
[----:B------:R-:W1:Y:S01]  /*c690*/  MUFU.TANH R6, R6 ;  /* 0x0000000600067308 */ /* 0x000e620000002400 */
[----:B------:R-:W-:-:S02]  /*c6a0*/  LOP3.LUT R8, R2, 0xd9, RZ, 0xfc, !PT ;  /* 0x000000d902087812 */ /* 0x000fc400078efcff */
[----:B------:R-:W-:Y:S02]  /*c6b0*/  FSEL R82, R82, -INF , !P2 ;  /* 0xff80000052527808 */ /* 0x000fe40005000000 */
[----:B------:R-:W-:Y:S02]  /*c6c0*/  FSEL R103, R103, -INF , !P2 ;  /* 0xff80000067677808 */ /* 0x000fe40005000000 */
[----:B------:R-:W-:Y:S01]  /*c6d0*/  FSEL R86, R86, -INF , !P1 ;  /* 0xff80000056567808 */ /* 0x000fe20004800000 */
[----:B------:R-:W1:Y:S01]  /*c6e0*/  MUFU.TANH R0, R0 ;  /* 0x0000000000007308 */ /* 0x000e620000002400 */
        /* <DEDUP_REMOVED lines=9> */
[----:B--2---:R-:W-:Y:S02]  /*c780*/  FSEL R84, R84, -INF , !P1 ;  /* 0xff80000054547808 */ /* 0x004fe40004800000 */
[----:B------:R-:W-:-:S02]  /*c790*/  FSEL R121, R87, -INF , !P1 ;  /* 0xff80000057797808 */ /* 0x000fc40004800000 */
[----:B------:R-:W-:Y:S02]  /*c7a0*/  FSEL R48, R21, -INF , !P0 ;  /* 0xff80000015307808 */ /* 0x000fe40004000000 */
[----:B------:R-:W-:Y:S02]  /*c7b0*/  FSEL R143, R83, -INF , !P0 ;  /* 0xff800000538f7808 */ /* 0x000fe40004000000 */
[-C--:B------:R-:W-:Y:S02]  /*c7c0*/  ISETP.GE.AND P1, PT, R3, R74.reuse, PT ;  /* 0x0000004a0300720c */ /* 0x080fe40003f26270 */
[----:B------:R-:W-:Y:S02]  /*c7d0*/  ISETP.GE.AND P0, PT, R2, R74, PT ;  /* 0x0000004a0200720c */ /* 0x000fe40003f06270 */
[----:B------:R-:W-:Y:S02]  /*c7e0*/  FSEL R74, R23, -INF , !P6 ;  /* 0xff800000174a7808 */ /* 0x000fe40007000000 */
[----:B------:R-:W-:-:S02]  /*c7f0*/  FSEL R150, R72, -INF , !P6 ;  /* 0xff80000048967808 */ /* 0x000fc40007000000 */
[----:B------:R-:W-:Y:S02]  /*c800*/  ISETP.NE.AND P6, PT, R192, 0x1, PT ;  /* 0x00000001c000780c */ /* 0x000fe40003fc5270 */
[----:B---3--:R-:W-:Y:S02]  /*c810*/  FSEL R72, R18, -INF , !P5 ;  /* 0xff80000012487808 */ /* 0x008fe40006800000 */
[----:B----4-:R-:W-:Y:S02]  /*c820*/  FSEL R151, R20, -INF , !P5 ;  /* 0xff80000014977808 */ /* 0x010fe40006800000 */
[----:B------:R-:W-:Y:S02]  /*c830*/  FSEL R83, R19, -INF , !P4 ;  /* 0xff80000013537808 */ /* 0x000fe40006000000 */
[----:B------:R-:W-:Y:S02]  /*c840*/  FSEL R154, R17, -INF , !P4 ;  /* 0xff800000119a7808 */ /* 0x000fe40006000000 */
[----:B-1----:R-:W-:-:S02]  /*c850*/  FSEL R87, R14, -INF , !P3 ;  /* 0xff8000000e577808 */ /* 0x002fc40005800000 */
[----:B------:R-:W-:Y:S02]  /*c860*/  FSEL R156, R12, -INF , !P3 ;  /* 0xff8000000c9c7808 */ /* 0x000fe40005800000 */
[----:B------:R-:W-:Y:S02]  /*c870*/  FSEL R88, R15, -INF , !P2 ;  /* 0xff8000000f587808 */ /* 0x000fe40005000000 */
[----:B------:R-:W-:Y:S02]  /*c880*/  FSEL R157, R13, -INF , !P2 ;  /* 0xff8000000d9d7808 */ /* 0x000fe40005000000 */
[----:B------:R-:W-:Y:S02]  /*c890*/  FSEL R99, R6, -INF , !P1 ;  /* 0xff80000006637808 */ /* 0x000fe40004800000 */
        /* <DEDUP_REMOVED lines=17> */
.L_x_2970:
        /* <DEDUP_REMOVED lines=61> */
.L_x_2971:
[----:B------:R-:W-:Y:S05]  /*cd80*/  BSYNC.RECONVERGENT B0 ;  /* 0x0000000000007941 */ /* 0x000fea0003800200 */
.L_x_2969:
        /* <DEDUP_REMOVED lines=30> */
.L_x_2968:
[----:B------:R-:W-:Y:S05]  /*cf70*/  BSYNC.RECONVERGENT B1 ;  /* 0x0000000000017941 */ /* 0x000fea0003800200 */
.L_x_2967:
        /* <DEDUP_REMOVED lines=65> */
[----:B----4-:R-:W1:Y:S04]  /*d390*/  SHFL.BFLY PT, R2, R21, 0x2, 0x1f ;  /* 0x0c401f0015027f89 */ /* 0x010e6800000e0000 */
[----:B------:R-:W3:Y:S01]  /*d3a0*/  SHFL.BFLY PT, R5, R22, 0x2, 0x1f ;  /* 0x0c401f0016057f89 */ /* 0x000ee200000e0000 */
        /* <DEDUP_REMOVED lines=151> */
[-C--:B--2---:R-:W-:Y:S02]  /*dd20*/  FFMA.FTZ R2, R26, R0.reuse, -R3 ;  /* 0x000000001a027223 */ /* 0x084fe40000010803 */
[C---:B------:R-:W-:Y:S04]  /*dd30*/  HMMA.16816.F32.BF16 R24, R8.reuse, R18, RZ ;  /* 0x000000120818723c */ /* 0x040fe800000418ff */
[----:B------:R2:W-:Y:S04]  /*dd40*/  MUFU.EX2 R216, R2 ;  /* 0x0000000200d87308 */ /* 0x0005e80000000800 */
[C---:B----4-:R-:W-:Y:S08]  /*dd50*/  HMMA.16816.F32.BF16 R16, R8.reuse, R12, RZ ;  /* 0x0000000c0810723c */ /* 0x050ff000000418ff */
[----:B------:R-:W-:Y:S01]  /*dd60*/  HMMA.16816.F32.BF16 R12, R8, R14, RZ ;  /* 0x0000000e080c723c */ /* 0x000fe200000418ff */
[----:B---3--:R-:W-:Y:S01]  /*dd70*/  F2FP.BF16.F32.PACK_AB R8, R56, R51 ;  /* 0x000000333808723e */ /* 0x008fe200000010ff */
[----:B--2---:R-:W-:Y:S01]  /*dd80*/  FFMA.FTZ R2, R97, R0, -R5 ;  /* 0x0000000061027223 */ /* 0x004fe20000010805 */
[----:B------:R-:W-:-:S02]  /*dd90*/  F2FP.BF16.F32.PACK_AB R9, R167, R166 ;  /* 0x000000a6a709723e */ /* 0x000fc400000010ff */
        /* <DEDUP_REMOVED lines=119> */
[----:B----4-:R-:W-:Y:S01]  /*e510*/  F2FP.BF16.F32.PACK_AB R10, R79, R78 ;  /* 0x0000004e4f0a723e */ /* 0x010fe200000010ff */
[----:B------:R-:W-:Y:S04]  /*e520*/  LDSM.16.MT88.4 R48, [R20+0x7800] ;  /* 0x007800001430783b */ /* 0x000fe80000004200 */
        /* <DEDUP_REMOVED lines=157> */
[----:B------:R1:W3:Y:S07]  /*ef00*/  MUFU.EX2 R53, R6 ;  /* 0x0000000600357308 */ /* 0x0002ee0000000800 */
[----:B------:R-:W-:Y:S01]  /*ef10*/  HMMA.16816.F32.BF16 R12, R8, R34, R12 ;  /* 0x00000022080c723c */ /* 0x000fe2000004180c */
[----:B------:R-:W-:Y:S01]  /*ef20*/  F2FP.BF16.F32.PACK_AB R9, R105, R106 ;  /* 0x0000006a6909723e */ /* 0x000fe200000010ff */
[----:B------:R-:W-:Y:S01]  /*ef30*/  LDSM.16.MT88.4 R32, [R23+0x8c00] ;  /* 0x008c00001720783b */ /* 0x000fe20000004200 */
[----:B------:R-:W-:Y:S01]  /*ef40*/  F2FP.BF16.F32.PACK_AB R11, R101, R104 ;  /* 0x00000068650b723e */ /* 0x000fe200000010ff */
[----:B-1----:R-:W-:Y:S01]  /*ef50*/  FADD.FTZ R6, R89, R4 ;  /* 0x0000000459067221 */ /* 0x002fe20000010000 */
[----:B------:R-:W-:Y:S01]  /*ef60*/  FFMA.FTZ R4, R103, R0, -R5 ;  /* 0x0000000067047223 */ /* 0x000fe20000010805 */
[----:B---3--:R-:W-:-:S02]  /*ef70*/  F2FP.BF16.F32.PACK_AB R149, R53, R57 ;  /* 0x000000393595723e */ /* 0x008fc400000010ff */
        /* <DEDUP_REMOVED lines=53> */
[----:B---3--:R-:W-:-:S05]  /*f2d0*/  F2FP.BF16.F32.PACK_AB R10, R37, R39 ;  /* 0x00000027250a723e */ /* 0x008fca00000010ff */
        /* <DEDUP_REMOVED lines=60> */
[C---:B------:R-:W-:Y:S01]  /*f6a0*/  IMAD.SHL.U32 R176, R64.reuse, 0x40, RZ ;  /* 0x0000004040b07824 */ /* 0x040fe200078e00ff */
[----:B------:R-:W-:Y:S01]  /*f6b0*/  SHF.L.U64.HI R177, R64, 0x6, R65 ;  /* 0x0000000640b17819 */ /* 0x000fe20000010241 */
[----:B------:R-:W-:Y:S01]  /*f6c0*/  VIADD R192, R192, 0xfffffffe ;  /* 0xfffffffec0c07836 */ /* 0x000fe20000000000 */
[----:B------:R-:W-:Y:S01]  /*f6d0*/  ISETP.NE.AND.EX P3, PT, R233, RZ, PT, P0 ;  /* 0x000000ffe900720c */ /* 0x000fe20003f65300 */
[----:B------:R-:W-:Y:S01]  /*f6e0*/  IMAD.MOV.U32 R135, RZ, RZ, R22 ;  /* 0x000000ffff877224 */ /* 0x000fe200078e0016 */
[----:B------:R-:W-:-:S11]  /*f6f0*/  MOV R134, R21 ;  /* 0x0000001500867202 */ /* 0x000fd60000000f00 */
.L_x_2979:
        /* <DEDUP_REMOVED lines=77> */
.L_x_2974:
[----:B------:R-:W-:Y:S05]  /*fbd0*/  BSYNC.RECONVERGENT B0 ;  /* 0x0000000000007941 */ /* 0x000fea0003800200 */
.L_x_2973:
[-C--:B------:R-:W-:Y:S01]  /*fbe0*/  MOV R12, R231.reuse ;  /* 0x000000e7000c7202 */ /* 0x080fe20000000f00 */
[----:B------:R-:W1:Y:S01]  /*fbf0*/  S2UR UR7, SR_CgaCtaId ;  /* 0x00000000000779c3 */ /* 0x000e620000008800 */
[-C--:B------:R-:W-:Y:S01]  /*fc00*/  MOV R13, R230.reuse ;  /* 0x000000e6000d7202 */ /* 0x080fe20000000f00 */
[----:B------:R-:W-:Y:S01]  /*fc10*/  UMOV UR8, 0x400 ;  /* 0x0000040000087882 */ /* 0x000fe20000000000 */
[----:B------:R-:W-:Y:S01]  /*fc20*/  IADD3 R2, P0, PT, R176, R231, RZ ;  /* 0x000000e7b0027210 */ /* 0x000fe20007f1e0ff */
[----:B------:R-:W2:Y:S01]  /*fc30*/  S2R R171, SR_TID.X ;  /* 0x0000000000ab7919 */ /* 0x000ea20000002100 */
[----:B------:R-:W-:Y:S01]  /*fc40*/  ISETP.NE.AND P1, PT, R192, RZ, PT ;  /* 0x000000ffc000720c */ /* 0x000fe20003f25270 */
[----:B------:R-:W-:Y:S01]  /*fc50*/  BSSY.RECONVERGENT B1, `(.L_x_2975) ;  /* 0x0000204000017945 */ /* 0x000fe20003800200 */
[----:B------:R-:W-:Y:S01]  /*fc60*/  IADD3.X R3, PT, PT, R177, R230, RZ, P0, !PT ;  /* 0x000000e6b1037210 */ /* 0x000fe200007fe4ff */
[----:B------:R-:W-:Y:S01]  /*fc70*/  @!PT LDS RZ, [RZ] ;  /* 0x00000000fffff984 */ /* 0x000fe20000000800 */
[----:B------:R-:W-:Y:S01]  /*fc80*/  @!PT LDS RZ, [RZ] ;  /* 0x00000000fffff984 */ /* 0x000fe20000000800 */
[----:B------:R-:W-:Y:S01]  /*fc90*/  @!PT LDS RZ, [RZ] ;  /* 0x00000000fffff984 */ /* 0x000fe20000000800 */
[----:B------:R-:W-:Y:S01]  /*fca0*/  LDGSTS.E.BYPASS.LTC128B.128 [R173+0x5000], desc[UR4][R12.64] ;  /* 0x050000000cad7fae */ /* 0x000fe2000b981a04 */
[-C--:B------:R-:W-:Y:S04]  /*fcb0*/  IADD3 R10, P0, PT, R2, R176.reuse, RZ ;  /* 0x000000b0020a7210 */ /* 0x080fe80007f1e0ff */
[-C--:B------:R-:W-:Y:S02]  /*fcc0*/  IADD3.X R11, PT, PT, R3, R177.reuse, RZ, P0, !PT ;  /* 0x000000b1030b7210 */ /* 0x080fe400007fe4ff */
[-C--:B------:R-:W-:Y:S01]  /*fcd0*/  IADD3 R8, P0, PT, R10, R176.reuse, RZ ;  /* 0x000000b00a087210 */ /* 0x080fe20007f1e0ff */
[----:B------:R3:W-:Y:S03]  /*fce0*/  LDGSTS.E.BYPASS.LTC128B.128 [R173+0x5800], desc[UR4][R2.64] ;  /* 0x0580000002ad7fae */ /* 0x0007e6000b981a04 */
[-C--:B------:R-:W-:Y:S02]  /*fcf0*/  IADD3.X R9, PT, PT, R11, R177.reuse, RZ, P0, !PT ;  /* 0x000000b10b097210 */ /* 0x080fe400007fe4ff */
[-C--:B------:R-:W-:Y:S03]  /*fd00*/  IADD3 R6, P0, PT, R8, R176.reuse, RZ ;  /* 0x000000b008067210 */ /* 0x080fe60007f1e0ff */
[----:B------:R4:W-:Y:S01]  /*fd10*/  LDGSTS.E.BYPASS.LTC128B.128 [R173+0x6000], desc[UR4][R10.64] ;  /* 0x060000000aad7fae */ /* 0x0009e2000b981a04 */
[-C--:B------:R-:W-:Y:S02]  /*fd20*/  IADD3.X R7, PT, PT, R9, R177.reuse, RZ, P0, !PT ;  /* 0x000000b109077210 */ /* 0x080fe400007fe4ff */
[-C--:B------:R-:W-:Y:S04]  /*fd30*/  IADD3 R4, P0, PT, R6, R176.reuse, RZ ;  /* 0x000000b006047210 */ /* 0x080fe80007f1e0ff */
[-C--:B------:R-:W-:Y:S01]  /*fd40*/  IADD3.X R5, PT, PT, R7, R177.reuse, RZ, P0, !PT ;  /* 0x000000b107057210 */ /* 0x080fe200007fe4ff */
[----:B------:R-:W-:Y:S01]  /*fd50*/  LDGSTS.E.BYPASS.LTC128B.128 [R173+0x6800], desc[UR4][R8.64] ;  /* 0x0680000008ad7fae */ /* 0x000fe2000b981a04 */
[C---:B--2---:R-:W-:Y:S01]  /*fd60*/  SHF.L.U32 R155, R171.reuse, 0x2, RZ ;  /* 0x00000002ab9b7819 */ /* 0x044fe200000006ff */
[----:B-1----:R-:W-:Y:S01]  /*fd70*/  ULEA UR6, UR7, UR8, 0x18 ;  /* 0x0000000807067291 */ /* 0x002fe2000f8ec0ff */
[----:B------:R-:W-:Y:S05]  /*fd80*/  SHF.L.U32 R170, R171, 0x5, RZ ;  /* 0x00000005abaa7819 */ /* 0x000fea00000006ff */
[----:B------:R-:W-:Y:S01]  /*fd90*/  LDGSTS.E.BYPASS.LTC128B.128 [R173+0x7000], desc[UR4][R6.64] ;  /* 0x0700000006ad7fae */ /* 0x000fe2000b981a04 */
[----:B------:R-:W-:Y:S02]  /*fda0*/  LOP3.LUT R0, R155, 0x18, RZ, 0xc0, !PT ;  /* 0x000000189b007812 */ /* 0x000fe400078ec0ff */
[-C--:B---3--:R-:W-:Y:S02]  /*fdb0*/  IADD3 R2, P0, PT, R4, R176.reuse, RZ ;  /* 0x000000b004027210 */ /* 0x088fe40007f1e0ff */
[----:B------:R-:W-:Y:S02]  /*fdc0*/  SHF.R.U32.HI R168, RZ, 0x1, R171 ;  /* 0x00000001ffa87819 */ /* 0x000fe400000116ab */
[-C--:B------:R-:W-:Y:S01]  /*fdd0*/  IADD3.X R3, PT, PT, R5, R177.reuse, RZ, P0, !PT ;  /* 0x000000b105037210 */ /* 0x080fe200007fe4ff */
[----:B------:R1:W-:Y:S01]  /*fde0*/  LDGSTS.E.BYPASS.LTC128B.128 [R173+0x7800], desc[UR4][R4.64] ;  /* 0x0780000004ad7fae */ /* 0x0003e2000b981a04 */
[----:B----4-:R-:W-:Y:S04]  /*fdf0*/  IADD3 R10, P0, PT, R2, R176, RZ ;  /* 0x000000b0020a7210 */ /* 0x010fe80007f1e0ff */
[----:B------:R-:W-:Y:S03]  /*fe00*/  IADD3.X R11, PT, PT, R3, R177, RZ, P0, !PT ;  /* 0x000000b1030b7210 */ /* 0x000fe600007fe4ff */
[----:B------:R2:W-:Y:S01]  /*fe10*/  LDGSTS.E.BYPASS.LTC128B.128 [R173+0x8000], desc[UR4][R2.64] ;  /* 0x0800000002ad7fae */ /* 0x0005e2000b981a04 */
[C---:B------:R-:W-:Y:S07]  /*fe20*/  LOP3.LUT P0, RZ, R171.reuse, 0x4, RZ, 0xc0, !PT ;  /* 0x00000004abff7812 */ /* 0x040fee000780c0ff */
        /* <DEDUP_REMOVED lines=9> */
[----:B--2---:R-:W-:Y:S02]  /*fec0*/  LOP3.LUT R3, R169, 0x20, R170, 0xf8, !PT ;  /* 0x00000020a9037812 */ /* 0x004fe400078ef8aa */
[----:B------:R-:W-:Y:S02]  /*fed0*/  LOP3.LUT R156, R156, R4, R0, 0xf6, !PT ;  /* 0x000000049c9c7212 */ /* 0x000fe400078ef600 */
[----:B------:R-:W-:Y:S02]  /*fee0*/  LOP3.LUT R2, R168, 0x8, RZ, 0xc0, !PT ;  /* 0x00000008a8027812 */ /* 0x000fe400078ec0ff */
[----:B------:R-:W-:Y:S02]  /*fef0*/  LEA R156, R156, UR6, 0x1 ;  /* 0x000000069c9c7c11 */ /* 0x000fe4000f8e08ff */
[--C-:B------:R-:W-:Y:S03]  /*ff00*/  LOP3.LUT R2, R2, 0xc0, R170.reuse, 0xf8, !PT ;  /* 0x000000c002027812 */ /* 0x100fe600078ef8aa */
[----:B---3--:R-:W-:Y:S01]  /*ff10*/  LDSM.16.M88.4 R8, [R156+0x1000] ;  /* 0x001000009c08783b */ /* 0x008fe20000000200 */
[----:B------:R-:W-:Y:S02]  /*ff20*/  LOP3.LUT R154, R2, R0, RZ, 0x3c, !PT ;  /* 0x00000000029a7212 */ /* 0x000fe400078e3cff */
[----:B------:R-:W-:Y:S02]  /*ff30*/  LOP3.LUT R2, R3, 0x100, R170, 0xf8, !PT ;  /* 0x0000010003027812 */ /* 0x000fe400078ef8aa */
[----:B------:R-:W-:Y:S02]  /*ff40*/  MOV R0, 0x20 ;  /* 0x0000002000007802 */ /* 0x000fe40000000f00 */
[----:B------:R-:W-:Y:S01]  /*ff50*/  LOP3.LUT R2, R2, R154, RZ, 0xfc, !PT ;  /* 0x0000009a02027212 */ /* 0x000fe200078efcff */
[----:B------:R-:W-:Y:S01]  /*ff60*/  LDSM.16.M88.4 R16, [R156+0x1400] ;  /* 0x001400009c10783b */ /* 0x000fe20000000200 */
[----:B------:R-:W-:Y:S02]  /*ff70*/  SEL R0, R0, 0xffffffe0, !P0 ;  /* 0xffffffe000007807 */ /* 0x000fe40004000000 */
[----:B------:R-:W-:Y:S04]  /*ff80*/  LEA R2, R2, UR6, 0x1 ;  /* 0x0000000602027c11 */ /* 0x000fe8000f8e08ff */
[-C--:B------:R-:W-:Y:S01]  /*ff90*/  IADD3 R160, PT, PT, R2, R0.reuse, RZ ;  /* 0x0000000002a07210 */ /* 0x080fe20007ffe0ff */
[----:B------:R-:W1:Y:S01]  /*ffa0*/  LDSM.16.M88.4 R128, [R2] ;  /* 0x000000000280783b */ /* 0x000e620000000200 */
[----:B------:R-:W-:Y:S07]  /*ffb0*/  IADD3 R0, PT, PT, R156, R0, RZ ;  /* 0x000000009c007210 */ /* 0x000fee0007ffe0ff */
[----:B------:R-:W2:Y:S08]  /*ffc0*/  LDSM.16.M88.4 R24, [R156+0x1800] ;  /* 0x001800009c18783b */ /* 0x000eb00000000200 */
[----:B------:R-:W3:Y:S08]  /*ffd0*/  LDSM.16.M88.4 R32, [R156+0x1c00] ;  /* 0x001c00009c20783b */ /* 0x000ef00000000200 */
        /* <DEDUP_REMOVED lines=429> */
.L_x_2978:
[----:B------:R-:W-:Y:S05]  /*11ab0*/  BSYNC.RECONVERGENT B0 ;  /* 0x0000000000007941 */ /* 0x000fea0003800200 */
.L_x_2977:
[----:B------:R-:W-:Y:S01]  /*11ac0*/  IMAD.MOV.U32 R6, RZ, RZ, R229 ;  /* 0x000000ffff067224 */ /* 0x000fe200078e00e5 */
[----:B------:R-:W-:Y:S01]  /*11ad0*/  IADD3 R4, P1, PT, R3, R229, RZ ;  /* 0x000000e503047210 */ /* 0x000fe20007f3e0ff */
[--C-:B------:R-:W-:Y:S01]  /*11ae0*/  IMAD.MOV.U32 R7, RZ, RZ, R228.reuse ;  /* 0x000000ffff077224 */ /* 0x100fe200078e00e4 */
        /* <DEDUP_REMOVED lines=26> */
.L_x_2976:
[----:B------:R-:W-:Y:S05]  /*11c90*/  BSYNC.RECONVERGENT B1 ;  /* 0x0000000000017941 */ /* 0x000fea0003800200 */
.L_x_2975:
        /* <DEDUP_REMOVED lines=657> */
.L_x_2972:
        /* <DEDUP_REMOVED lines=10> */
.L_x_2988:
        /* <DEDUP_REMOVED lines=46> */
[----:B------:R3:W-:Y:S04]  /*14930*/  STS [R3+0x210], R6 ;  /* 0x0002100603007388 */ /* 0x0007e80000000800 */
[----:B------:R4:W-:Y:S04]  /*14940*/  STS [R2+0x20], R10 ;  /* 0x0000200a02007388 */ /* 0x0009e80000000800 */
[----:B------:R1:W-:Y:S01]  /*14950*/  STS [R2+0x220], R5 ;  /* 0x0002200502007388 */ /* 0x0003e20000000800 */
[----:B--2---:R-:W-:-:S05]  /*14960*/  IMAD.IADD R0, R2, 0x1, -R155 ;  /* 0x0000000102007824 */ /* 0x004fca00078e0a9b */
[----:B------:R-:W-:Y:S04]  /*14970*/  STS [R0+0x30], R8 ;  /* 0x0000300800007388 */ /* 0x000fe80000000800 */
[----:B------:R2:W-:Y:S01]  /*14980*/  STS [R0+0x230], R4 ;  /* 0x0002300400007388 */ /* 0x0005e20000000800 */
[----:B------:R-:W-:-:S03]  /*14990*/  ISETP.NE.AND P0, PT, R234, -0x1, PT ;  /* 0xffffffffea00780c */ /* 0x000fc60003f05270 */
[----:B---3--:R-:W3:Y:S04]  /*149a0*/  LD.E.64 R6, desc[UR4][R152.64+0x90] ;  /* 0x0000900498067980 */ /* 0x008ee8000c101b00 */
[----:B------:R3:W5:Y:S04]  /*149b0*/  LD.E.64 R24, desc[UR4][R152.64+0xa0] ;  /* 0x0000a00498187980 */ /* 0x000768000c101b00 */
[----:B----4-:R4:W5:Y:S04]  /*149c0*/  LD.E.64 R10, desc[UR4][R152.64+0x70] ;  /* 0x00007004980a7980 */ /* 0x010968000c101b00 */
[----:B-1----:R-:W4:Y:S04]  /*149d0*/  @!P0 LD.E.64 R2, desc[UR4][R152.64+0x80] ;  /* 0x0000800498028980 */ /* 0x002f28000c101b00 */
[----:B--2---:R-:W2:Y:S04]  /*149e0*/  LD.E.U8 R0, desc[UR4][R152.64+0x1c8] ;  /* 0x0001c80498007980 */ /* 0x004ea8000c101100 */
[----:B------:R-:W3:Y:S01]  /*149f0*/  LD.E.64 R4, desc[UR4][R152.64+0x88] ;  /* 0x0000880498047980 */ /* 0x000ee2000c101b00 */
[----:B--2---:R-:W-:-:S13]  /*14a00*/  ISETP.NE.AND P1, PT, R0, RZ, PT ;  /* 0x000000ff0000720c */ /* 0x004fda0003f25270 */
[----:B------:R-:W2:Y:S04]  /*14a10*/  @!P1 LD.E R0, desc[UR4][R152.64+0x60] ;  /* 0x0000600498009980 */ /* 0x000ea8000c101900 */
[----:B------:R-:W2:Y:S01]  /*14a20*/  @!P1 LD.E R9, desc[UR4][R152.64+0xb4] ;  /* 0x0000b40498099980 */ /* 0x000ea2000c101900 */
[----:B------:R-:W1:Y:S01]  /*14a30*/  S2R R23, SR_TID.X ;  /* 0x0000000000177919 */ /* 0x000e620000002100 */
[-C--:B----4-:R-:W-:Y:S02]  /*14a40*/  @!P0 IMAD R8, R3, R237.reuse, RZ ;  /* 0x000000ed03088224 */ /* 0x090fe400078e02ff */
[----:B------:R-:W-:-:S04]  /*14a50*/  @!P0 IMAD.WIDE.U32 R2, R2, R237, RZ ;  /* 0x000000ed02028225 */ /* 0x000fc800078e00ff */
[----:B---3--:R-:W-:Y:S01]  /*14a60*/  IMAD R15, R7, R238, RZ ;  /* 0x000000ee070f7224 */ /* 0x008fe200078e02ff */
[----:B------:R-:W-:Y:S02]  /*14a70*/  @!P0 IADD3 R14, PT, PT, R3, R8, RZ ;  /* 0x00000008030e8210 */ /* 0x000fe40007ffe0ff */
[----:B------:R-:W-:Y:S01]  /*14a80*/  @!P0 MOV R13, R2 ;  /* 0x00000002000d8202 */ /* 0x000fe20000000f00 */
[----:B------:R-:W-:-:S04]  /*14a90*/  IMAD.WIDE.U32 R2, R6, R238, RZ ;  /* 0x000000ee06027225 */ /* 0x000fc800078e00ff */
[-C--:B------:R-:W-:Y:S02]  /*14aa0*/  @P0 IMAD R16, R5, R234.reuse, RZ ;  /* 0x000000ea05100224 */ /* 0x080fe400078e02ff */
[----:B------:R-:W-:-:S04]  /*14ab0*/  @P0 IMAD.WIDE.U32 R6, R4, R234, RZ ;  /* 0x000000ea04060225 */ /* 0x000fc800078e00ff */
[----:B--2---:R-:W-:-:S04]  /*14ac0*/  @!P1 IMAD R0, R0, R237, R238 ;  /* 0x000000ed00009224 */ /* 0x004fc800078e02ee */
[----:B------:R-:W-:Y:S01]  /*14ad0*/  @!P1 IMAD R20, R0, R9, RZ ;  /* 0x0000000900149224 */ /* 0x000fe200078e02ff */
[----:B-1----:R-:W-:Y:S06]  /*14ae0*/  @!P1 BRA `(.L_x_2981) ;  /* 0x0000000000149947 */ /* 0x002fec0003800000 */
[----:B------:R-:W2:Y:S04]  /*14af0*/  @!P0 LD.E R8, desc[UR4][R152.64+0xb4] ;  /* 0x0000b40498088980 */ /* 0x000ea8000c101900 */
[----:B------:R-:W3:Y:S01]  /*14b00*/  LD.E R0, desc[UR4][R152.64+0xd4] ;  /* 0x0000d40498007980 */ /* 0x000ee2000c101900 */
[----:B--2---:R-:W-:Y:S02]  /*14b10*/  @!P0 IMAD R234, R8, R237, RZ ;  /* 0x000000ed08ea8224 */ /* 0x004fe400078e02ff */
[----:B---3--:R-:W-:-:S05]  /*14b20*/  IMAD R0, R0, R238, RZ ;  /* 0x000000ee00007224 */ /* 0x008fca00078e02ff */
[----:B------:R-:W-:-:S07]  /*14b30*/  IADD3 R20, PT, PT, R0, R234, RZ ;  /* 0x000000ea00147210 */ /* 0x000fce0007ffe0ff */
.L_x_2981:
[----:B------:R-:W-:Y:S01]  /*14b40*/  IMAD.MOV.U32 R133, RZ, RZ, RZ ;  /* 0x000000ffff857224 */ /* 0x000fe200078e00ff */
[----:B------:R-:W-:Y:S01]  /*14b50*/  SHF.R.U32.HI R23, RZ, 0x2, R23 ;  /* 0x00000002ff177819 */ /* 0x000fe20000011617 */
[----:B------:R-:W-:Y:S01]  /*14b60*/  IMAD.IADD R12, R235, 0x1, -R236 ;  /* 0x00000001eb0c7824 */ /* 0x000fe200078e0aec */
[----:B------:R-:W-:Y:S05]  /*14b70*/  WARPSYNC.ALL ;  /* 0x0000000000007948 */ /* 0x000fea0003800000 */
[----:B------:R-:W-:Y:S01]  /*14b80*/  IMAD.WIDE.U32 R8, R236, R4, R132 ;  /* 0x00000004ec087225 */ /* 0x000fe200078e0084 */
[----:B------:R-:W-:Y:S01]  /*14b90*/  BAR.SYNC.DEFER_BLOCKING 0x0 ;  /* 0x0000000000007b1d */ /* 0x000fe20000010000 */
[----:B------:R-:W-:-:S02]  /*14ba0*/  ISETP.GE.AND P1, PT, R23, R12, PT ;  /* 0x0000000c1700720c */ /* 0x000fc40003f26270 */
[----:B------:R-:W-:Y:S01]  /*14bb0*/  IMAD R0, R5, R236, RZ ;  /* 0x000000ec05007224 */ /* 0x000fe200078e02ff */
[----:B------:R-:W-:Y:S01]  /*14bc0*/  @P0 MOV R13, R6 ;  /* 0x00000006000d0202 */ /* 0x000fe20000000f00 */
[----:B------:R-:W-:Y:S01]  /*14bd0*/  @P0 IMAD.IADD R14, R7, 0x1, R16 ;  /* 0x00000001070e0824 */ /* 0x000fe200078e0210 */
[----:B------:R-:W1:Y:S01]  /*14be0*/  @P3 MUFU.LG2 R17, R17 ;  /* 0x0000001100113308 */ /* 0x000e620000000c00 */
[----:B------:R-:W-:Y:S01]  /*14bf0*/  IMAD.IADD R15, R3, 0x1, R15 ;  /* 0x00000001030f7824 */ /* 0x000fe200078e020f */
[----:B------:R-:W-:Y:S01]  /*14c00*/  IADD3 R0, PT, PT, R9, R0, RZ ;  /* 0x0000000009007210 */ /* 0x000fe20007ffe0ff */
[----:B------:R-:W-:Y:S01]  /*14c10*/  BSSY.RECONVERGENT B0, `(.L_x_2982) ;  /* 0x0000022000007945 */ /* 0x000fe20003800200 */
[----:B------:R-:W-:Y:S02]  /*14c20*/  IADD3 R6, P4, P0, R2, R8, R13 ;  /* 0x0000000802067210 */ /* 0x000fe4000789e00d */
[----:B------:R-:W-:Y:S02]  /*14c30*/  IADD3 R8, PT, PT, R23, 0x20, RZ ;  /* 0x0000002017087810 */ /* 0x000fe40007ffe0ff */
[----:B------:R-:W2:Y:S01]  /*14c40*/  @P2 MUFU.LG2 R9, R18 ;  /* 0x0000001200092308 */ /* 0x000ea20000000c00 */
[----:B------:R-:W-:Y:S01]  /*14c50*/  IADD3.X R7, PT, PT, R15, R0, R14, P4, P0 ;  /* 0x000000000f077210 */ /* 0x000fe200027e040e */
[----:B------:R-:W-:Y:S01]  /*14c60*/  @!P1 IMAD R0, R5, R23, RZ ;  /* 0x0000001705009224 */ /* 0x000fe200078e02ff */
[----:B------:R-:W-:Y:S01]  /*14c70*/  ISETP.GE.AND P5, PT, R8, R12, PT ;  /* 0x0000000c0800720c */ /* 0x000fe20003fa6270 */
[----:B------:R-:W-:Y:S01]  /*14c80*/  IMAD.MOV.U32 R14, RZ, RZ, 0x7f800000 ;  /* 0x7f800000ff0e7424 */ /* 0x000fe200078e00ff */
[----:B------:R-:W-:Y:S01]  /*14c90*/  MOV R12, 0x7f800000 ;  /* 0x7f800000000c7802 */ /* 0x000fe20000000f00 */
[----:B------:R-:W-:Y:S01]  /*14ca0*/  @!P1 IMAD.WIDE.U32 R2, R23, R4, R6 ;  /* 0x0000000417029225 */ /* 0x000fe200078e0006 */
[----:B------:R-:W-:-:S03]  /*14cb0*/  LOP3.LUT P4, RZ, R171, 0x3, RZ, 0xc0, !PT ;  /* 0x00000003abff7812 */ /* 0x000fc6000788c0ff */
[----:B-1----:R-:W-:Y:S01]  /*14cc0*/  @P3 FMUL.FTZ R13, R17, 0.69314718246459960938 ;  /* 0x3f317218110d3820 */ /* 0x002fe20000410000 */
[----:B------:R1:W3:Y:S01]  /*14cd0*/  LDS.128 R28, [R173] ;  /* 0x00000000ad1c7984 */ /* 0x0002e20000000c00 */
[----:B------:R-:W-:Y:S02]  /*14ce0*/  @!P1 IADD3 R0, PT, PT, R3, R0, RZ ;  /* 0x0000000003009210 */ /* 0x000fe40007ffe0ff */
        /* <DEDUP_REMOVED lines=8> */
[----:B------:R-:W-:-:S03]  /*14d70*/  IMAD.IADD R2, R236, 0x1, R20 ;  /* 0x00000001ec027824 */ /* 0x000fc600078e0214 */
[----:B------:R-:W-:Y:S01]  /*14d80*/  LOP3.LUT R13, R0, 0x7, R23, 0xf8, !PT ;  /* 0x00000007000d7812 */ /* 0x000fe200078ef817 */
[----:B------:R-:W-:-:S03]  /*14d90*/  IMAD.IADD R0, R235, 0x1, -R236 ;  /* 0x00000001eb007824 */ /* 0x000fc600078e0aec */
[C---:B------:R-:W-:Y:S01]  /*14da0*/  IADD3 R3, P0, PT, R13.reuse, R2, RZ ;  /* 0x000000020d037210 */ /* 0x040fe20007f1e0ff */
[C---:B------:R-:W-:Y:S01]  /*14db0*/  VIADD R15, R13.reuse, 0x8 ;  /* 0x000000080d0f7836 */ /* 0x040fe20000000000 */
[----:B------:R-:W-:-:S04]  /*14dc0*/  ISETP.GE.AND P3, PT, R13, R0, PT ;  /* 0x000000000d00720c */ /* 0x000fc80003f66270 */
[----:B------:R-:W-:Y:S02]  /*14dd0*/  ISETP.GE.AND P2, PT, R15, R0, PT ;  /* 0x000000000f00720c */ /* 0x000fe40003f46270 */
[----:B------:R-:W-:Y:S02]  /*14de0*/  LEA.HI.X.SX32 R0, R2, RZ, 0x1, P0 ;  /* 0x000000ff02007211 */ /* 0x000fe400000f0eff */
[----:B------:R-:W-:-:S04]  /*14df0*/  LEA R2, P0, R3, R24, 0x2 ;  /* 0x0000001803027211 */ /* 0x000fc800078010ff */
[----:B------:R-:W-:-:S05]  /*14e00*/  LEA.HI.X R3, R3, R25, R0, 0x2, P0 ;  /* 0x0000001903037211 */ /* 0x000fca00000f1400 */
[----:B------:R4:W-:Y:S04]  /*14e10*/  @!P3 ST.E desc[UR4][R2.64], R14 ;  /* 0x0000000e0200b985 */ /* 0x0009e8000c101904 */
[----:B------:R4:W-:Y:S02]  /*14e20*/  @!P2 ST.E desc[UR4][R2.64+0x20], R12 ;  /* 0x0000200c0200a985 */ /* 0x0009e4000c101904 */
.L_x_2983:
[----:B------:R-:W-:Y:S05]  /*14e30*/  BSYNC.RECONVERGENT B0 ;  /* 0x0000000000007941 */ /* 0x000fea0003800200 */
.L_x_2982:
[----:B----4-:R-:W-:Y:S01]  /*14e40*/  MOV R2, R239 ;  /* 0x000000ef00027202 */ /* 0x010fe20000000f00 */
[----:B---3--:R1:W-:Y:S01]  /*14e50*/  @!P1 ST.E.128 desc[UR4][R8.64], R28 ;  /* 0x0000001c08009985 */ /* 0x0083e2000c101d04 */
[----:B------:R-:W-:-:S04]  /*14e60*/  MOV R3, 0x0 ;  /* 0x0000000000037802 */ /* 0x000fc80000000f00 */
[----:B-12---:R-:W-:Y:S05]  /*14e70*/  @P5 RET.REL.NODEC R2 `(_ZN5flash24flash_fwd_splitkv_kernelI23Flash_fwd_kernel_traitsILi32ELi64ELi256ELi4ELb0ELb0EN7cutlass10bfloat16_tE19Flash_kernel_traitsILi32ELi64ELi256ELi4ES3_EELb0ELb0ELb0ELb0ELb1ELb1ELb0ELb1EEEvNS_16Flash_fwd_paramsE) ;  /* 0xfffffeb002605950 */ /* 0x006fea0003c3ffff */
        /* <DEDUP_REMOVED lines=13> */
[----:B------:R-:W-:Y:S05]  /*14f50*/  RET.REL.NODEC R2 `(_ZN5flash24flash_fwd_splitkv_kernelI23Flash_fwd_kernel_traitsILi32ELi64ELi256ELi4ELb0ELb0EN7cutlass10bfloat16_tE19Flash_kernel_traitsILi32ELi64ELi256ELi4ES3_EELb0ELb0ELb0ELb0ELb1ELb1ELb0ELb1EEEvNS_16Flash_fwd_paramsE) ;  /* 0xfffffeb002287950 */ /* 0x000fea0003c3ffff */
.L_x_2980:
[----:B------:R-:W-:Y:S01]  /*14f60*/  MOV R0, 0x2 ;  /* 0x0000000200007802 */ /* 0x000fe20000000f00 */
[----:B------:R-:W-:Y:S01]  /*14f70*/  IMAD.MOV.U32 R3, RZ, RZ, 0x1f ;  /* 0x0000001fff037424 */ /* 0x000fe200078e00ff */
[----:B------:R-:W-:Y:S02]  /*14f80*/  MOV R2, R227 ;  /* 0x000000e300027202 */ /* 0x000fe40000000f00 */
[----:B------:R-:W-:-:S07]  /*14f90*/  MOV R4, 0xffffffff ;  /* 0xffffffff00047802 */ /* 0x000fce0000000f00 */
[----:B-1---5:R-:W-:Y:S05]  /*14fa0*/  WARPSYNC.COLLECTIVE R4, `(.L_x_2984) ;  /* 0x0000000004087348 */ /* 0x022fea0003c00000 */
[----:B------:R2:W3:Y:S02]  /*14fb0*/  SHFL.BFLY P0, R0, R2, R0, R3 ;  /* 0x0c00000002007389 */ /* 0x0004e40000000003 */
[----:B-123-5:R-:W-:Y:S05]  /*14fc0*/  ENDCOLLECTIVE ;  /* 0x000000000000791b */ /* 0x02efea0003800000 */
.L_x_2984:
[----:B------:R-:W-:Y:S02]  /*14fd0*/  IMAD.MOV.U32 R5, RZ, RZ, R0 ;  /* 0x000000ffff057224 */ /* 0x000fe400078e0000 */
[----:B------:R-:W-:Y:S02]  /*14fe0*/  IMAD.MOV.U32 R0, RZ, RZ, 0x1 ;  /* 0x00000001ff007424 */ /* 0x000fe400078e00ff */
[----:B------:R-:W-:-:S05]  /*14ff0*/  FADD.FTZ R5, R5, R227 ;  /* 0x000000e305057221 */ /* 0x000fca0000010000 */
[----:B------:R-:W-:-:S07]  /*15000*/  MOV R2, R5 ;  /* 0x0000000500027202 */ /* 0x000fce0000000f00 */
[----:B------:R-:W-:Y:S05]  /*15010*/  WARPSYNC.COLLECTIVE R4, `(.L_x_2985) ;  /* 0x0000000004087348 */ /* 0x000fea0003c00000 */
[----:B------:R1:W2:Y:S02]  /*15020*/  SHFL.BFLY P0, R0, R2, R0, R3 ;  /* 0x0c00000002007389 */ /* 0x0002a40000000003 */
[----:B-12---:R-:W-:Y:S05]  /*15030*/  ENDCOLLECTIVE ;  /* 0x000000000000791b */ /* 0x006fea0003800000 */
.L_x_2985:
[----:B------:R-:W-:Y:S01]  /*15040*/  MOV R6, R0 ;  /* 0x0000000000067202 */ /* 0x000fe20000000f00 */
[----:B------:R-:W-:Y:S01]  /*15050*/  IMAD.MOV.U32 R0, RZ, RZ, 0x2 ;  /* 0x00000002ff007424 */ /* 0x000fe200078e00ff */
[----:B------:R-:W-:-:S03]  /*15060*/  MOV R2, R226 ;  /* 0x000000e200027202 */ /* 0x000fc60000000f00 */
[----:B------:R-:W-:-:S07]  /*15070*/  FADD.FTZ R17, R5, R6 ;  /* 0x0000000605117221 */ /* 0x000fce0000010000 */
[----:B------:R-:W-:Y:S05]  /*15080*/  WARPSYNC.COLLECTIVE R4, `(.L_x_2986) ;  /* 0x0000000004087348 */ /* 0x000fea0003c00000 */
[----:B------:R1:W2:Y:S02]  /*15090*/  SHFL.BFLY P0, R0, R2, R0, R3 ;  /* 0x0c00000002007389 */ /* 0x0002a40000000003 */
[----:B-12---:R-:W-:Y:S05]  /*150a0*/  ENDCOLLECTIVE ;  /* 0x000000000000791b */ /* 0x006fea0003800000 */
.L_x_2986:
[----:B------:R-:W-:Y:S02]  /*150b0*/  MOV R2, R0 ;  /* 0x0000000000027202 */ /* 0x000fe40000000f00 */
[----:B------:R-:W-:-:S03]  /*150c0*/  MOV R0, 0x1 ;  /* 0x0000000100007802 */ /* 0x000fc60000000f00 */
[----:B------:R-:W-:-:S07]  /*150d0*/  FADD.FTZ R2, R2, R226 ;  /* 0x000000e202027221 */ /* 0x000fce0000010000 */
[----:B------:R-:W-:Y:S05]  /*150e0*/  WARPSYNC.COLLECTIVE R4, `(.L_x_2987) ;  /* 0x0000000004087348 */ /* 0x000fea0003c00000 */
[----:B------:R1:W2:Y:S02]  /*150f0*/  SHFL.BFLY P0, R0, R2, R0, R3 ;  /* 0x0c00000002007389 */ /* 0x0002a40000000003 */
[----:B-12---:R-:W-:Y:S05]  /*15100*/  ENDCOLLECTIVE ;  /* 0x000000000000791b */ /* 0x006fea0003800000 */
.L_x_2987:
[----:B------:R-:W-:Y:S05]  /*15110*/  BRA `(.L_x_2988) ;  /* 0xfffffff4004c7947 */ /* 0x000fea000383ffff */
.L_x_2989:
        /* <DEDUP_REMOVED lines=14> */
.L_x_10247:


//--------------------- .text._ZN5flash24flash_fwd_splitkv_kernelI23Flash_fwd_kernel_traitsILi32ELi64ELi256ELi4ELb0ELb0EN7cutlass10bfloat16_tE19Flash_kernel_traitsILi32ELi64ELi256ELi4ES3_EELb0ELb0ELb1ELb0ELb0ELb0ELb0ELb1EEEvNS_16Flash_fwd_paramsE --------------------------
	.section	.text._ZN5flash24flash_fwd_splitkv_kernelI23Flash_fwd_kernel_traitsILi32ELi64ELi256ELi4ELb0ELb0EN7cutlass10bfloat16_tE19Flash_kernel_traitsILi32ELi64ELi256ELi4ES3_EELb0ELb0ELb1ELb0ELb0ELb0ELb0ELb1EEEvNS_16Flash_fwd_paramsE,"ax",@progbits
	.align	128
        .global         _ZN5flash24flash_fwd_splitkv_kernelI23Flash_fwd_kernel_traitsILi32ELi64ELi256ELi4ELb0ELb0EN7cutlass10bfloat16_tE19Flash_kernel_traitsILi32ELi64ELi256ELi4ES3_EELb0ELb0ELb1ELb0ELb0ELb0ELb0ELb1EEEvNS_16Flash_fwd_paramsE
        .type           _ZN5flash24flash_fwd_splitkv_kernelI23Flash_fwd_kernel_traitsILi32ELi64ELi256ELi4ELb0ELb0EN7cutlass10bfloat16_tE19Flash_kernel_traitsILi32ELi64ELi256ELi4ES3_EELb0ELb0ELb1ELb0ELb0ELb0ELb0ELb1EEEvNS_16Flash_fwd_paramsE,@function
        .size           _ZN5flash24flash_fwd_splitkv_kernelI23Flash_fwd_kernel_traitsILi32ELi64ELi256ELi4ELb0ELb0EN7cutlass10bfloat16_tE19Flash_kernel_traitsILi32ELi64ELi256ELi4ES3_EELb0ELb0ELb1ELb0ELb0ELb0ELb0ELb1EEEvNS_16Flash_fwd_paramsE,(.L_x_10248 - _ZN5flash24flash_fwd_splitkv_kernelI23Flash_fwd_kernel_traitsILi32ELi64ELi256ELi4ELb0ELb0EN7cutlass10bfloat16_tE19Flash_kernel_traitsILi32ELi64ELi256ELi4ES3_EELb0ELb0ELb1ELb0ELb0ELb0ELb0ELb1EEEvNS_16Flash_fwd_paramsE)
        .other          _ZN5flash24flash_fwd_splitkv_kernelI23Flash_fwd_kernel_traitsILi32ELi64ELi256ELi4ELb0ELb0EN7cutlass10bfloat16_tE19Flash_kernel_traitsILi32ELi64ELi256ELi4ES3_EELb0ELb0ELb1ELb0ELb0ELb0ELb0ELb1EEEvNS_16Flash_fwd_paramsE,@"STO_CUDA_ENTRY STV_DEFAULT"
_ZN5flash24flash_fwd_splitkv_kernelI23Flash_fwd_kernel_traitsILi32ELi64ELi256ELi4ELb0ELb0EN7cutlass10bfloat16_tE19Flash_kernel_traitsILi32ELi64ELi256ELi4ES3_EELb0ELb0ELb1ELb0ELb0ELb0ELb0ELb1EEEvNS_16Flash_fwd_paramsE:
.text._ZN5flash24flash_fwd_splitkv_kernelI23Flash_fwd_kernel_traitsILi32ELi64ELi256ELi4ELb0ELb0EN7cutlass10bfloat16_tE19Flash_kernel_traitsILi32ELi64ELi256ELi4ES3_EELb0ELb0ELb1ELb0ELb0ELb0ELb0ELb1EEEvNS_16Flash_fwd_paramsE:
[----:B------:R-:W-:Y:S01]  /*0000*/  LDC R1, c[0x0][0x37c] ;  /* 0x0000df00ff017b82 */ /* 0x000fe20000000800 */
[----:B------:R-:W1:Y:S07]  /*0010*/  S2R R229, SR_CTAID.X ;  /* 0x0000000000e57919 */ /* 0x000e6e0000002500 */
[----:B------:R-:W2:Y:S01]  /*0020*/  LDC.64 R148, c[0x0][0x348] ;  /* 0x0000d200ff947b82 */ /* 0x000ea20000000a00 */
[----:B------:R-:W-:Y:S01]  /*0030*/  BSSY.RECONVERGENT B3, `(.L_x_2990) ;  /* 0x0000005000037945 */ /* 0x000fe20003800200 */
[----:B------:R-:W-:Y:S01]  /*0040*/  MOV R226, 0x80 ;  /* 0x0000008000e27802 */ /* 0x000fe20000000f00 */
[----:B------:R-:W3:Y:S01]  /*0050*/  S2R R227, SR_CTAID.Y ;  /* 0x0000000000e37919 */ /* 0x000ee20000002600 */
[----:B------:R-:W4:Y:S05]  /*0060*/  S2R R228, SR_CTAID.Z ;  /* 0x0000000000e47919 */ /* 0x000f2a0000002700 */
[----:B-1234-:R-:W-:Y:S05]  /*0070*/  CALL.REL.NOINC `($_ZN5flash24flash_fwd_splitkv_kernelI23Flash_fwd_kernel_traitsILi32ELi64ELi256ELi4ELb0ELb0EN7cutlass10bfloat16_tE19Flash_kernel_traitsILi32ELi64ELi256ELi4ES3_EELb0ELb0ELb1ELb0ELb0ELb0ELb0ELb1EEEvNS_16Flash_fwd_paramsE$_ZN5flash30compute_attn_1rowblock_splitkvI23Flash_fwd_kernel_traitsILi32ELi64ELi256ELi4ELb0ELb0EN7cutlass10bfloat16_tE19Flash_kernel_traitsILi32ELi64ELi256ELi4ES3_EELb0ELb0ELb1ELb0ELb0ELb0ELb0ELb1ENS_16Flash_fwd_paramsEEEvRKT8_iiiii) ;  /* 0x0000000000087944 */ /* 0x01efea0003c00000 */
[----:B------:R-:W-:Y:S05]  /*0080*/  BSYNC.RECONVERGENT B3 ;  /* 0x0000000000037941 */ /* 0x000fea0003800200 */
.L_x_2990:
[----:B------:R-:W-:Y:S05]  /*0090*/  EXIT ;  /* 0x000000000000794d */ /* 0x000fea0003800000 */
        .type           $_ZN5flash24flash_fwd_splitkv_kernelI23Flash_fwd_kernel_traitsILi32ELi64ELi256ELi4ELb0ELb0EN7cutlass10bfloat16_tE19Flash_kernel_traitsILi32ELi64ELi256ELi4ES3_EELb0ELb0ELb1ELb0ELb0ELb0ELb0ELb1EEEvNS_16Flash_fwd_paramsE$_ZN5flash30compute_attn_1rowblock_splitkvI23Flash_fwd_kernel_traitsILi32ELi64ELi256ELi4ELb0ELb0EN7cutlass10bfloat16_tE19Flash_kernel_traitsILi32ELi64ELi256ELi4ES3_EELb0ELb0ELb1ELb0ELb0ELb0ELb0ELb1ENS_16Flash_fwd_paramsEEEvRKT8_iiiii,@function
        .size           $_ZN5flash24flash_fwd_splitkv_kernelI23Flash_fwd_kernel_traitsILi32ELi64ELi256ELi4ELb0ELb0EN7cutlass10bfloat16_tE19Flash_kernel_traitsILi32ELi64ELi256ELi4ES3_EELb0ELb0ELb1ELb0ELb0ELb0ELb0ELb1EEEvNS_16Flash_fwd_paramsE$_ZN5flash30compute_attn_1rowblock_splitkvI23Flash_fwd_kernel_traitsILi32ELi64ELi256ELi4ELb0ELb0EN7cutlass10bfloat16_tE19Flash_kernel_traitsILi32ELi64ELi256ELi4ES3_EELb0ELb0ELb1ELb0ELb0ELb0ELb0ELb1ENS_16Flash_fwd_paramsEEEvRKT8_iiiii,(.L_x_10248 - $_ZN5flash24flash_fwd_splitkv_kernelI23Flash_fwd_kernel_traitsILi32ELi64ELi256ELi4ELb0ELb0EN7cutlass10bfloat16_tE19Flash_kernel_traitsILi32ELi64ELi256ELi4ES3_EELb0ELb0ELb1ELb0ELb0ELb0ELb0ELb1EEEvNS_16Flash_fwd_paramsE$_ZN5flash30compute_attn_1rowblock_splitkvI23Flash_fwd_kernel_traitsILi32ELi64ELi256ELi4ELb0ELb0EN7cutlass10bfloat16_tE19Flash_kernel_traitsILi32ELi64ELi256ELi4ES3_EELb0ELb0ELb1ELb0ELb0ELb0ELb0ELb1ENS_16Flash_fwd_paramsEEEvRKT8_iiiii)
$_ZN5flash24flash_fwd_splitkv_kernelI23Flash_fwd_kernel_traitsILi32ELi64ELi256ELi4ELb0ELb0EN7cutlass10bfloat16_tE19Flash_kernel_traitsILi32ELi64ELi256ELi4ES3_EELb0ELb0ELb1ELb0ELb0ELb0ELb0ELb1EEEvNS_16Flash_fwd_paramsE$_ZN5flash30compute_attn_1rowblock_splitkvI23Flash_fwd_kernel_traitsILi32ELi64ELi256ELi4ELb0ELb0EN7cutlass10bfloat16_tE19Flash_kernel_traitsILi32ELi64ELi256ELi4ES3_EELb0ELb0ELb1ELb0ELb0ELb0ELb0ELb1ENS_16Flash_fwd_paramsEEEvRKT8_iiiii:
        /* <DEDUP_REMOVED lines=38> */
.L_x_2992:
[----:B------:R-:W-:Y:S05]  /*0300*/  BSYNC.RECONVERGENT B0 ;  /* 0x0000000000007941 */ /* 0x000fea0003800200 */
.L_x_2991:
[----:B------:R-:W-:Y:S04]  /*0310*/  BSSY.RECONVERGENT B0, `(.L_x_2993) ;  /* 0x0000007000007945 */ /* 0x000fe80003800200 */
[----:B------:R-:W-:Y:S05]  /*0320*/  @!P4 BRA `(.L_x_2994) ;  /* 0x000000000014c947 */ /* 0x000fea0003800000 */
[----:B------:R-:W3:Y:S02]  /*0330*/  LD.E.U8 R0, desc[UR6][R148.64+0x1b2] ;  /* 0x0001b20694007980 */ /* 0x000ee4000c101100 */
[----:B---3--:R-:W-:-:S13]  /*0340*/  ISETP.NE.AND P0, PT, R0, RZ, PT ;  /* 0x000000ff0000720c */ /* 0x008fda0003f05270 */
[----:B------:R-:W3:Y:S02]  /*0350*/  @P0 LD.E R0, desc[UR6][R8.64+0x4] ;  /* 0x0000040608000980 */ /* 0x000ee4000c101900 */
[----:B---3-5:R-:W-:-:S06]  /*0360*/  @P0 IADD3 R3, PT, PT, R0, -R11, RZ ;  /* 0x8000000b00030210 */ /* 0x028fcc0007ffe0ff */
[----:B------:R3:W5:Y:S02]  /*0370*/  @!P0 LD.E R3, desc[UR6][R8.64] ;  /* 0x0000000608038980 */ /* 0x000764000c101900 */
.L_x_2994:
[----:B------:R-:W-:Y:S05]  /*0380*/  BSYNC.RECONVERGENT B0 ;  /* 0x0000000000007941 */ /* 0x000fea0003800200 */
.L_x_2993:
[----:B------:R-:W-:Y:S01]  /*0390*/  BSSY.RECONVERGENT B1, `(.L_x_2995) ;  /* 0x0000012000017945 */ /* 0x000fe20003800200 */
[----:B-----5:R-:W-:Y:S02]  /*03a0*/  @P3 IADD3 R230, PT, PT, -R232, R5, RZ ;  /* 0x00000005e8e63210 */ /* 0x020fe40007ffe1ff */
[----:B------:R-:W-:Y:S01]  /*03b0*/  IADD3 R72, PT, PT, R3, -R10, RZ ;  /* 0x8000000a03487210 */ /* 0x000fe20007ffe0ff */
[----:B------:R-:W-:Y:S06]  /*03c0*/  @!P5 BRA `(.L_x_2996) ;  /* 0x000000000014d947 */ /* 0x000fec0003800000 */
[----:B------:R-:W-:-:S05]  /*03d0*/  IADD3 R2, P0, PT, R6, R75, RZ ;  /* 0x0000004b06027210 */ /* 0x000fca0007f1e0ff */
[----:B------:R-:W-:-:S06]  /*03e0*/  IMAD.X R3, R7, 0x1, R74, P0 ;  /* 0x0000000107037824 */ /* 0x000fcc00000e064a */
[----:B------:R-:W4:Y:S02]  /*03f0*/  LD.E R3, desc[UR6][R2.64] ;  /* 0x0000000602037980 */ /* 0x000f24000c101900 */
[----:B----4-:R-:W-:Y:S01]  /*0400*/  IADD3 R60, PT, PT, R3, -R10, RZ ;  /* 0x8000000a033c7210 */ /* 0x010fe20007ffe0ff */
[----:B------:R-:W-:Y:S05]  /*0410*/  BRA `(.L_x_2997) ;  /* 0x0000000000247947 */ /* 0x000fea0003800000 */
.L_x_2996:
[----:B------:R-:W4:Y:S01]  /*0420*/  LD.E.64 R2, desc[UR6][R148.64+0x108] ;  /* 0x0001080694027980 */ /* 0x000f22000c101b00 */
[----:B------:R-:W-:Y:S01]  /*0430*/  BSSY.RECONVERGENT B0, `(.L_x_2998) ;  /* 0x0000006000007945 */ /* 0x000fe20003800200 */
[----:B----4-:R-:W-:-:S04]  /*0440*/  ISETP.NE.U32.AND P0, PT, R2, RZ, PT ;  /* 0x000000ff0200720c */ /* 0x010fc80003f05070 */
[----:B------:R-:W-:Y:S01]  /*0450*/  ISETP.NE.AND.EX P0, PT, R3, RZ, PT, P0 ;  /* 0x000000ff0300720c */ /* 0x000fe20003f05300 */
[----:B------:R-:W-:-:S12]  /*0460*/  IMAD.MOV.U32 R3, RZ, RZ, RZ ;  /* 0x000000ffff037224 */ /* 0x000fd800078e00ff */
[----:B------:R-:W-:Y:S05]  /*0470*/  @!P0 BRA `(.L_x_2999) ;  /* 0x0000000000048947 */ /* 0x000fea0003800000 */
[----:B------:R4:W5:Y:S02]  /*0480*/  LD.E R3, desc[UR6][R148.64+0xbc] ;  /* 0x0000bc0694037980 */ /* 0x000964000c101900 */
.L_x_2999:
[----:B------:R-:W-:Y:S05]  /*0490*/  BSYNC.RECONVERGENT B0 ;  /* 0x0000000000007941 */ /* 0x000fea0003800200 */
.L_x_2998:
[----:B-----5:R-:W-:Y:S02]  /*04a0*/  IADD3 R60, PT, PT, R72, R3, RZ ;  /* 0x00000003483c7210 */ /* 0x020fe40007ffe0ff */
.L_x_2997:
[----:B------:R-:W-:Y:S05]  /*04b0*/  BSYNC.RECONVERGENT B1 ;  /* 0x0000000000017941 */ /* 0x000fea0003800200 */
.L_x_2995:
[----:B------:R-:W-:Y:S01]  /*04c0*/  IMAD.SHL.U32 R77, R229, 0x40, RZ ;  /* 0x00000040e54d7824 */ /* 0x000fe200078e00ff */
[----:B------:R-:W-:Y:S01]  /*04d0*/  MOV R2, R226 ;  /* 0x000000e200027202 */ /* 0x000fe20000000f00 */
[----:B------:R-:W-:-:S03]  /*04e0*/  IMAD.MOV.U32 R3, RZ, RZ, 0x0 ;  /* 0x00000000ff037424 */ /* 0x000fc600078e00ff */
[----:B------:R-:W-:-:S13]  /*04f0*/  ISETP.GT.AND P0, PT, R230, R77, PT ;  /* 0x0000004de600720c */ /* 0x000fda0003f04270 */
[----:B-1234-:R-:W-:Y:S05]  /*0500*/  @!P0 RET.REL.NODEC R2 `(_ZN5flash24flash_fwd_splitkv_kernelI23Flash_fwd_kernel_traitsILi32ELi64ELi256ELi4ELb0ELb0EN7cutlass10bfloat16_tE19Flash_kernel_traitsILi32ELi64ELi256ELi4ES3_EELb0ELb0ELb1ELb0ELb0ELb0ELb0ELb1EEEvNS_16Flash_fwd_paramsE) ;  /* 0xfffffff802bc8950 */ /* 0x01efea0003c3ffff */
        /* <DEDUP_REMOVED lines=26> */
[----:B------:R-:W-:Y:S01]  /*06b0*/  ISETP.NE.AND P1, PT, R14, RZ, PT ;  /* 0x000000ff0e00720c */ /* 0x000fe20003f25270 */
        /* <DEDUP_REMOVED lines=11> */
[----:B------:R-:W-:Y:S01]  /*0770*/  IMAD R2, R13, R77, RZ ;  /* 0x0000004d0d027224 */ /* 0x000fe200078e02ff */
[----:B------:R-:W-:-:S04]  /*0780*/  SHF.R.U32.HI R9, RZ, 0x2, R62 ;  /* 0x00000002ff097819 */ /* 0x000fc8000001163e */
        /* <DEDUP_REMOVED lines=17> */
[----:B------:R-:W-:Y:S02]  /*08a0*/  ISETP.GE.OR P4, PT, R9, R230, P1 ;  /* 0x000000e60900720c */ /* 0x000fe40000f86670 */
[----:B------:R-:W-:-:S04]  /*08b0*/  IADD3 R3, P1, PT, R2, R9, RZ ;  /* 0x0000000902037210 */ /* 0x000fc80007f3e0ff */
[----:B------:R-:W-:Y:S02]  /*08c0*/  LEA.HI.X.SX32 R2, R2, RZ, 0x1, P1 ;  /* 0x000000ff02027211 */ /* 0x000fe400008f0eff */
[----:B------:R-:W-:-:S04]  /*08d0*/  LEA R16, P1, R3, R16, 0x2 ;  /* 0x0000001003107211 */ /* 0x000fc800078210ff */
[----:B------:R-:W-:Y:S02]  /*08e0*/  LEA.HI.X R17, R3, R17, R2, 0x2, P1 ;  /* 0x0000001103117211 */ /* 0x000fe400008f1402 */
[----:B------:R-:W-:Y:S01]  /*08f0*/  @!P4 MOV R0, 0x7f800000 ;  /* 0x7f8000000000c802 */ /* 0x000fe20000000f00 */
[----:B------:R-:W-:Y:S06]  /*0900*/  @P2 BRA `(.L_x_3002) ;  /* 0x0000000000282947 */ /* 0x000fec0003800000 */
        /* <DEDUP_REMOVED lines=10> */
.L_x_3002:
[----:B------:R-:W-:Y:S05]  /*09b0*/  BSYNC.RECONVERGENT B0 ;  /* 0x0000000000007941 */ /* 0x000fea0003800200 */
.L_x_3001:
[----:B------:R-:W-:Y:S01]  /*09c0*/  MOV R227, 0x0 ;  /* 0x0000000000e37802 */ /* 0x000fe20000000f00 */
[----:B------:R1:W-:Y:S03]  /*09d0*/  @!P4 ST.E desc[UR6][R16.64], R0 ;  /* 0x000000001000c985 */ /* 0x0003e6000c101906 */
[----:B-12---:R-:W-:Y:S05]  /*09e0*/  @P5 RET.REL.NODEC R226 `(_ZN5flash24flash_fwd_splitkv_kernelI23Flash_fwd_kernel_traitsILi32ELi64ELi256ELi4ELb0ELb0EN7cutlass10bfloat16_tE19Flash_kernel_traitsILi32ELi64ELi256ELi4ES3_EELb0ELb0ELb1ELb0ELb0ELb0ELb0ELb1EEEvNS_16Flash_fwd_paramsE) ;  /* 0xfffffff4e2845950 */ /* 0x006fea0003c3ffff */
[----:B------:R-:W-:Y:S02]  /*09f0*/  MOV R3, 0x7f800000 ;  /* 0x7f80000000037802 */ /* 0x000fe40000000f00 */
[----:B------:R-:W-:-:S03]  /*0a00*/  MOV R227, 0x0 ;  /* 0x0000000000e37802 */ /* 0x000fc60000000f00 */
[----:B------:R1:W-:Y:S02]  /*0a10*/  ST.E desc[UR6][R16.64+0x80], R3 ;  /* 0x0000800310007985 */ /* 0x0003e4000c101906 */
[----:B-1----:R-:W-:Y:S05]  /*0a20*/  RET.REL.NODEC R226 `(_ZN5flash24flash_fwd_splitkv_kernelI23Flash_fwd_kernel_traitsILi32ELi64ELi256ELi4ELb0ELb0EN7cutlass10bfloat16_tE19Flash_kernel_traitsILi32ELi64ELi256ELi4ES3_EELb0ELb0ELb1ELb0ELb0ELb0ELb0ELb1EEEvNS_16Flash_fwd_paramsE) ;  /* 0xfffffff4e2747950 */ /* 0x002fea0003c3ffff */
.L_x_3000:
        /* <DEDUP_REMOVED lines=16> */
[----:B-1----:R-:W4:Y:S01]  /*0b30*/  LD.E R3, desc[UR6][R16.64+0x68] ;  /* 0x0000680610037980 */ /* 0x002f22000c101900 */
        /* <DEDUP_REMOVED lines=86> */
.L_x_3004:
[----:B-1----:R-:W2:Y:S01]  /*10a0*/  LD.E R3, desc[UR6][R148.64+0x68] ;  /* 0x0000680694037980 */ /* 0x002ea2000c101900 */
        /* <DEDUP_REMOVED lines=18> */
[----:B------:R-:W-:Y:S01]  /*11d0*/  IMAD R7, R2, R0, RZ ;  /* 0x0000000002077224 */ /* 0x000fe200078e02ff */
[----:B------:R-:W-:-:S03]  /*11e0*/  IABS R2, R228 ;  /* 0x000000e400027213 */ /* 0x000fc60000000000 */
[----:B------:R-:W-:-:S04]  /*11f0*/  IMAD.HI.U32 R7, R23, R7, R22 ;  /* 0x0000000717077227 */ /* 0x000fc800078e0016 */
[----:B------:R-:W-:Y:S02]  /*1200*/  IMAD.MOV R5, RZ, RZ, -R5 ;  /* 0x000000ffff057224 */ /* 0x000fe400078e0a05 */
[----:B------:R-:W-:-:S04]  /*1210*/  IMAD.HI.U32 R8, R7, R2, RZ ;  /* 0x0000000207087227 */ /* 0x000fc800078e00ff */
[----:B------:R-:W-:-:S05]  /*1220*/  IMAD R5, R8, R5, R2 ;  /* 0x0000000508057224 */ /* 0x000fca00078e0202 */
[----:B------:R-:W-:Y:S01]  /*1230*/  ISETP.GT.U32.AND P1, PT, R0, R5, PT ;  /* 0x000000050000720c */ /* 0x000fe20003f24070 */
[-C--:B---3--:R-:W-:Y:S01]  /*1240*/  @!P0 IMAD R7, R219, R10.reuse, RZ ;  /* 0x0000000adb078224 */ /* 0x088fe200078e02ff */
[----:B------:R-:W-:Y:S01]  /*1250*/  @!P0 SHF.R.S32.HI R2, RZ, 0x1f, R10 ;  /* 0x0000001fff028819 */ /* 0x000fe2000001140a */
[----:B------:R-:W-:Y:S01]  /*1260*/  @!P0 IMAD.WIDE.U32 R22, R218, R10, RZ ;  /* 0x0000000ada168225 */ /* 0x000fe200078e00ff */
[----:B-----5:R-:W-:-:S03]  /*1270*/  @!P0 SHF.R.S32.HI R4, RZ, 0x1f, R9 ;  /* 0x0000001fff048819 */ /* 0x020fc60000011409 */
[----:B------:R-:W-:Y:S02]  /*1280*/  @!P0 IMAD R2, R2, R218, R7 ;  /* 0x000000da02028224 */ /* 0x000fe400078e0207 */
[----:B----4-:R-:W-:-:S04]  /*1290*/  @!P0 IMAD R7, R21, R9, RZ ;  /* 0x0000000915078224 */ /* 0x010fc800078e02ff */
[----:B------:R-:W-:Y:S01]  /*12a0*/  @!P1 IMAD.IADD R5, R5, 0x1, -R0 ;  /* 0x0000000105059824 */ /* 0x000fe200078e0a00 */
[----:B------:R-:W-:Y:S01]  /*12b0*/  @!P0 IADD3 R23, PT, PT, R23, R2, RZ ;  /* 0x0000000217178210 */ /* 0x000fe20007ffe0ff */
[----:B------:R-:W-:Y:S01]  /*12c0*/  @!P0 IMAD R7, R20, R4, R7 ;  /* 0x0000000414078224 */ /* 0x000fe200078e0207 */
[----:B------:R-:W-:Y:S02]  /*12d0*/  LOP3.LUT R4, R228, R3, RZ, 0x3c, !PT ;  /* 0x00000003e4047212 */ /* 0x000fe400078e3cff */
[----:B------:R-:W-:Y:S02]  /*12e0*/  ISETP.GE.U32.AND P3, PT, R5, R0, PT ;  /* 0x000000000500720c */ /* 0x000fe40003f66070 */
[----:B------:R-:W-:Y:S01]  /*12f0*/  @P0 IADD3 R2, PT, PT, R10, R11, RZ ;  /* 0x0000000b0a020210 */ /* 0x000fe20007ffe0ff */
[----:B------:R-:W-:Y:S01]  /*1300*/  @!P0 IMAD.WIDE.U32 R22, R20, R9, R22 ;  /* 0x0000000914168225 */ /* 0x000fe200078e0016 */
[----:B------:R-:W-:Y:S02]  /*1310*/  ISETP.GE.AND P2, PT, R4, RZ, PT ;  /* 0x000000ff0400720c */ /* 0x000fe40003f46270 */
[----:B------:R-:W-:Y:S01]  /*1320*/  @!P1 IADD3 R8, PT, PT, R8, 0x1, RZ ;  /* 0x0000000108089810 */ /* 0x000fe20007ffe0ff */
[----:B------:R-:W-:Y:S01]  /*1330*/  @P0 IMAD.WIDE.U32 R20, R218, R2, RZ ;  /* 0x00000002da140225 */ /* 0x000fe200078e00ff */
[----:B------:R-:W-:-:S03]  /*1340*/  ISETP.NE.AND P1, PT, R3, RZ, PT ;  /* 0x000000ff0300720c */ /* 0x000fc60003f25270 */
[----:B------:R-:W-:Y:S01]  /*1350*/  @P0 IMAD R0, R219, R2, RZ ;  /* 0x00000002db000224 */ /* 0x000fe200078e02ff */
[----:B------:R-:W-:Y:S01]  /*1360*/  @!P0 MOV R6, R22 ;  /* 0x0000001600068202 */ /* 0x000fe20000000f00 */
[----:B------:R-:W-:Y:S01]  /*1370*/  @P3 VIADD R8, R8, 0x1 ;  /* 0x0000000108083836 */ /* 0x000fe20000000000 */
[----:B------:R-:W-:Y:S01]  /*1380*/  @!P0 IADD3 R7, PT, PT, R23, R7, RZ ;  /* 0x0000000717078210 */ /* 0x000fe20007ffe0ff */
[----:B------:R-:W-:Y:S01]  /*1390*/  @P0 IMAD.IADD R7, R21, 0x1, R0 ;  /* 0x0000000115070824 */ /* 0x000fe200078e0200 */
[----:B------:R-:W-:Y:S02]  /*13a0*/  LEA R2, R49, 0xffffff00, 0x8 ;  /* 0xffffff0031027811 */ /* 0x000fe400078e40ff */
[----:B------:R-:W-:Y:S01]  /*13b0*/  @P0 MOV R6, R20 ;  /* 0x0000001400060202 */ /* 0x000fe20000000f00 */
[----:B------:R-:W-:Y:S01]  /*13c0*/  @!P0 IMAD R0, R221, R10, RZ ;  /* 0x0000000add008224 */ /* 0x000fe200078e02ff */
[----:B------:R-:W-:Y:S01]  /*13d0*/  @!P0 SHF.R.S32.HI R5, RZ, 0x1f, R10 ;  /* 0x0000001fff058819 */ /* 0x000fe2000001140a */
[-C--:B------:R-:W-:Y:S01]  /*13e0*/  IMAD R4, R219, R2.reuse, RZ ;  /* 0x00000002db047224 */ /* 0x080fe200078e02ff */
[----:B------:R-:W-:Y:S01]  /*13f0*/  @!P2 IADD3 R8, PT, PT, -R8, RZ, RZ ;  /* 0x000000ff0808a210 */ /* 0x000fe20007ffe1ff */
[----:B------:R-:W-:Y:S01]  /*1400*/  IMAD.WIDE.U32 R20, R218, R2, R6 ;  /* 0x00000002da147225 */ /* 0x000fe200078e0006 */
[----:B------:R-:W-:-:S03]  /*1410*/  @!P1 LOP3.LUT R8, RZ, R3, RZ, 0x33, !PT ;  /* 0x00000003ff089212 */ /* 0x000fc600078e33ff */
[----:B------:R-:W-:Y:S02]  /*1420*/  @!P0 IMAD R0, R5, R220, R0 ;  /* 0x000000dc05008224 */ /* 0x000fe400078e0200 */
[----:B------:R-:W-:Y:S01]  /*1430*/  @!P0 IMAD.WIDE.U32 R6, R220, R10, RZ ;  /* 0x0000000adc068225 */ /* 0x000fe200078e00ff */
[----:B------:R-:W-:Y:S02]  /*1440*/  IADD3 R21, PT, PT, R21, R4, RZ ;  /* 0x0000000415157210 */ /* 0x000fe40007ffe0ff */
[----:B------:R-:W-:Y:S02]  /*1450*/  @!P0 SHF.R.S32.HI R5, RZ, 0x1f, R9 ;  /* 0x0000001fff058819 */ /* 0x000fe40000011409 */
[----:B------:R-:W-:Y:S01]  /*1460*/  @!P0 IADD3 R23, PT, PT, R7, R0, RZ ;  /* 0x0000000007178210 */ /* 0x000fe20007ffe0ff */
[----:B------:R-:W-:Y:S01]  /*1470*/  @!P0 IMAD R0, R19, R9, RZ ;  /* 0x0000000913008224 */ /* 0x000fe200078e02ff */
[----:B------:R-:W-:Y:S01]  /*1480*/  SHF.R.S32.HI R4, RZ, 0x1f, R8 ;  /* 0x0000001fff047819 */ /* 0x000fe20000011408 */
[----:B------:R-:W-:Y:S01]  /*1490*/  IMAD R7, R15, R8, RZ ;  /* 0x000000080f077224 */ /* 0x000fe200078e02ff */
[----:B------:R-:W-:Y:S01]  /*14a0*/  @!P0 MOV R22, R6 ;  /* 0x0000000600168202 */ /* 0x000fe20000000f00 */
[----:B------:R-:W-:-:S02]  /*14b0*/  @P0 IMAD.IADD R10, R10, 0x1, R11 ;  /* 0x000000010a0a0824 */ /* 0x000fc400078e020b */
[----:B------:R-:W-:Y:S02]  /*14c0*/  @!P0 IMAD R0, R18, R5, R0 ;  /* 0x0000000512008224 */ /* 0x000fe400078e0200 */
[----:B------:R-:W-:Y:S02]  /*14d0*/  IMAD R7, R14, R4, R7 ;  /* 0x000000040e077224 */ /* 0x000fe400078e0207 */
[----:B------:R-:W-:-:S04]  /*14e0*/  @!P0 IMAD.WIDE.U32 R18, R18, R9, R22 ;  /* 0x0000000912128225 */ /* 0x000fc800078e0016 */
[----:B------:R-:W-:-:S04]  /*14f0*/  IMAD.WIDE.U32 R20, R14, R8, R20 ;  /* 0x000000080e147225 */ /* 0x000fc800078e0014 */
[-C--:B------:R-:W-:Y:S02]  /*1500*/  @P0 IMAD R4, R221, R10.reuse, RZ ;  /* 0x0000000add040224 */ /* 0x080fe400078e02ff */
[----:B------:R-:W-:Y:S01]  /*1510*/  @P0 IMAD.WIDE.U32 R10, R220, R10, RZ ;  /* 0x0000000adc0a0225 */ /* 0x000fe200078e00ff */
[----:B------:R-:W-:-:S03]  /*1520*/  MOV R6, R20 ;  /* 0x0000001400067202 */ /* 0x000fc60000000f00 */
[----:B------:R-:W-:Y:S01]  /*1530*/  @!P0 IMAD.IADD R8, R19, 0x1, R0 ;  /* 0x0000000113088824 */ /* 0x000fe200078e0200 */
[----:B------:R-:W-:Y:S01]  /*1540*/  IADD3 R0, PT, PT, R21, R7, RZ ;  /* 0x0000000715007210 */ /* 0x000fe20007ffe0ff */
[----:B------:R-:W-:Y:S01]  /*1550*/  @P0 IMAD.IADD R8, R11, 0x1, R4 ;  /* 0x000000010b080824 */ /* 0x000fe200078e0204 */
[----:B------:R-:W-:Y:S02]  /*1560*/  @P0 MOV R18, R10 ;  /* 0x0000000a00120202 */ /* 0x000fe40000000f00 */
[----:B-1----:R-:W-:Y:S02]  /*1570*/  MOV R7, RZ ;  /* 0x000000ff00077202 */ /* 0x002fe40000000f00 */
.L_x_3005:
[----:B------:R-:W-:Y:S05]  /*1580*/  BSYNC.RECONVERGENT B0 ;  /* 0x0000000000007941 */ /* 0x000fea0003800200 */
.L_x_3003:
        /* <DEDUP_REMOVED lines=14> */
[----:B------:R-:W-:Y:S02]  /*1670*/  IMAD.MOV.U32 R96, RZ, RZ, RZ ;  /* 0x000000ffff607224 */ /* 0x000fe400078e00ff */
[----:B------:R-:W-:-:S04]  /*1680*/  IMAD.MOV.U32 R30, RZ, RZ, RZ ;  /* 0x000000ffff1e7224 */ /* 0x000fc800078e00ff */
[----:B------:R1:W5:Y:S02]  /*1690*/  @P6 LD.E R96, desc[UR6][R12.64] ;  /* 0x000000060c606980 */ /* 0x000364000c101900 */
[----:B-1----:R-:W-:-:S05]  /*16a0*/  IADD3 R9, PT, PT, RZ, -R31, RZ ;  /* 0x8000001fff097210 */ /* 0x002fca0007ffe0ff */
        /* <DEDUP_REMOVED lines=8> */
[----:B------:R-:W-:-:S04]  /*1730*/  SHF.L.U32 R64, R62, 0x3, RZ ;  /* 0x000000033e407819 */ /* 0x000fc800000006ff */
[----:B------:R-:W-:-:S07]  /*1740*/  LOP3.LUT R12, R64, 0x18, RZ, 0xc0, !PT ;  /* 0x00000018400c7812 */ /* 0x000fce00078ec0ff */
[----:B------:R-:W-:Y:S01]  /*1750*/  @!P1 IMAD.IADD R13, R13, 0x1, -R10 ;  /* 0x000000010d0d9824 */ /* 0x000fe200078e0a0a */
[----:B------:R-:W-:-:S04]  /*1760*/  IADD3 R18, P2, PT, R12, R18, RZ ;  /* 0x000000120c127210 */ /* 0x000fc80007f5e0ff */
[----:B------:R-:W-:Y:S02]  /*1770*/  ISETP.GE.U32.AND P3, PT, R13, R10, PT ;  /* 0x0000000a0d00720c */ /* 0x000fe40003f66070 */
[----:B------:R-:W-:Y:S01]  /*1780*/  LOP3.LUT R10, R228, R3, RZ, 0x3c, !PT ;  /* 0x00000003e40a7212 */ /* 0x000fe200078e3cff */
[----:B------:R-:W-:Y:S01]  /*1790*/  IMAD.X R19, RZ, RZ, R8, P2 ;  /* 0x000000ffff137224 */ /* 0x000fe200010e0608 */
[----:B------:R-:W-:Y:S02]  /*17a0*/  @!P1 IADD3 R9, PT, PT, R9, 0x1, RZ ;  /* 0x0000000109099810 */ /* 0x000fe40007ffe0ff */
[----:B------:R-:W-:Y:S01]  /*17b0*/  ISETP.GE.AND P2, PT, R10, RZ, PT ;  /* 0x000000ff0a00720c */ /* 0x000fe20003f46270 */
[----:B------:R-:W1:Y:S01]  /*17c0*/  S2R R65, SR_CgaCtaId ;  /* 0x0000000000417919 */ /* 0x000e620000008800 */
[----:B------:R-:W-:Y:S01]  /*17d0*/  ISETP.NE.AND P1, PT, R3, RZ, PT ;  /* 0x000000ff0300720c */ /* 0x000fe20003f25270 */
[-C--:B-----5:R-:W-:Y:S02]  /*17e0*/  IMAD R7, R7, R220.reuse, RZ ;  /* 0x000000dc07077224 */ /* 0x0a0fe400078e02ff */
[----:B------:R-:W-:-:S04]  /*17f0*/  IMAD.WIDE.U32 R28, R2, R220, R18 ;  /* 0x000000dc021c7225 */ /* 0x000fc800078e0012 */
[----:B------:R-:W-:Y:S02]  /*1800*/  @P3 VIADD R9, R9, 0x1 ;  /* 0x0000000109093836 */ /* 0x000fe40000000000 */
[----:B------:R-:W-:Y:S02]  /*1810*/  IMAD R7, R2, R221, R7 ;  /* 0x000000dd02077224 */ /* 0x000fe400078e0207 */
[----:B------:R-:W-:-:S03]  /*1820*/  IMAD.MOV.U32 R2, RZ, RZ, R9 ;  /* 0x000000ffff027224 */ /* 0x000fc600078e0009 */
[----:B------:R-:W-:Y:S01]  /*1830*/  IADD3 R29, PT, PT, R29, R7, RZ ;  /* 0x000000071d1d7210 */ /* 0x000fe20007ffe0ff */
[----:B------:R-:W-:Y:S01]  /*1840*/  @!P2 IMAD.MOV R2, RZ, RZ, -R2 ;  /* 0x000000ffff02a224 */ /* 0x000fe200078e0a02 */
[----:B------:R-:W-:Y:S02]  /*1850*/  @!P1 LOP3.LUT R2, RZ, R3, RZ, 0x33, !PT ;  /* 0x00000003ff029212 */ /* 0x000fe400078e33ff */
[----:B------:R-:W-:Y:S01]  /*1860*/  LOP3.LUT R3, R64, 0xc0, RZ, 0xc0, !PT ;  /* 0x000000c040037812 */ /* 0x000fe200078ec0ff */
[----:B------:R-:W-:Y:S01]  /*1870*/  IMAD.MOV.U32 R135, RZ, RZ, RZ ;  /* 0x000000ffff877224 */ /* 0x000fe200078e00ff */
[--C-:B------:R-:W-:Y:S02]  /*1880*/  SHF.R.U32.HI R134, RZ, 0x2, R62.reuse ;  /* 0x00000002ff867819 */ /* 0x100fe4000001163e */
[----:B------:R-:W-:Y:S01]  /*1890*/  LOP3.LUT R3, R3, 0x18, R62, 0xf8, !PT ;  /* 0x0000001803037812 */ /* 0x000fe200078ef83e */
[----:B------:R-:W-:-:S03]  /*18a0*/  IMAD.WIDE.U32 R28, R2, R24, R28 ;  /* 0x00000018021c7225 */ /* 0x000fc600078e001c */
[----:B------:R-:W-:-:S04]  /*18b0*/  LOP3.LUT R3, R3, 0x18, R64, 0x78, !PT ;  /* 0x0000001803037812 */ /* 0x000fc800078e7840 */
[----:B------:R-:W-:Y:S01]  /*18c0*/  LOP3.LUT R64, R3, 0x1f20, R64, 0xf8, !PT ;  /* 0x00001f2003407812 */ /* 0x000fe200078ef840 */
[-C--:B------:R-:W-:Y:S02]  /*18d0*/  IMAD R225, R221, R134.reuse, RZ ;  /* 0x00000086dde17224 */ /* 0x080fe400078e02ff */
[----:B------:R-:W-:Y:S01]  /*18e0*/  IMAD R223, R219, R134, RZ ;  /* 0x00000086dbdf7224 */ /* 0x000fe200078e02ff */
[----:B------:R-:W-:Y:S01]  /*18f0*/  SHF.L.U32 R61, R49, 0x8, RZ ;  /* 0x00000008313d7819 */ /* 0x000fe200000006ff */
[----:B------:R-:W-:Y:S01]  /*1900*/  IMAD.SHL.U32 R63, R62, 0x4, RZ ;  /* 0x000000043e3f7824 */ /* 0x000fe200078e00ff */
[C---:B------:R-:W-:Y:S01]  /*1910*/  SHF.L.U64.HI R67, R220.reuse, 0x5, R221 ;  /* 0x00000005dc437819 */ /* 0x040fe200000102dd */
[----:B------:R-:W-:Y:S01]  /*1920*/  IMAD.SHL.U32 R66, R220, 0x20, RZ ;  /* 0x00000020dc427824 */ /* 0x000fe200078e00ff */
[C---:B------:R-:W-:Y:S01]  /*1930*/  SHF.L.U64.HI R69, R218.reuse, 0x5, R219 ;  /* 0x00000005da457819 */ /* 0x040fe200000102db */
[----:B------:R-:W-:Y:S01]  /*1940*/  VIADD R71, R61, 0xffffff00 ;  /* 0xffffff003d477836 */ /* 0x000fe20000000000 */
[----:B------:R-:W-:-:S02]  /*1950*/  SHF.L.U32 R68, R218, 0x5, RZ ;  /* 0x00000005da447819 */ /* 0x000fc400000006ff */
[----:B------:R-:W-:Y:S01]  /*1960*/  LOP3.LUT R76, R63, 0xc, RZ, 0xc0, !PT ;  /* 0x0000000c3f4c7812 */ /* 0x000fe200078ec0ff */
[----:B--2---:R-:W-:-:S04]  /*1970*/  @P0 IMAD.WIDE.U32 R18, R20, R232, RZ ;  /* 0x000000e814120225 */ /* 0x004fc800078e00ff */
[----:B------:R-:W-:Y:S02]  /*1980*/  @P0 IMAD R9, R21, R232, RZ ;  /* 0x000000e815090224 */ /* 0x000fe400078e02ff */
[-C--:B---3--:R-:W-:Y:S02]  /*1990*/  @!P0 IMAD R8, R27, R227.reuse, RZ ;  /* 0x000000e31b088224 */ /* 0x088fe400078e02ff */
[----:B------:R-:W-:-:S04]  /*19a0*/  @!P0 IMAD.WIDE.U32 R26, R26, R227, RZ ;  /* 0x000000e31a1a8225 */ /* 0x000fc800078e00ff */
[----:B------:R-:W-:Y:S02]  /*19b0*/  @!P0 IMAD.MOV.U32 R10, RZ, RZ, R26 ;  /* 0x000000ffff0a8224 */ /* 0x000fe400078e001a */
[----:B------:R-:W-:Y:S01]  /*19c0*/  @P0 IMAD.MOV.U32 R10, RZ, RZ, R18 ;  /* 0x000000ffff0a0224 */ /* 0x000fe200078e0012 */
[----:B------:R-:W-:Y:S01]  /*19d0*/  @!P0 IADD3 R7, PT, PT, R27, R8, RZ ;  /* 0x000000081b078210 */ /* 0x000fe20007ffe0ff */
[----:B------:R-:W-:-:S03]  /*19e0*/  @P0 IMAD.IADD R7, R19, 0x1, R9 ;  /* 0x0000000113070824 */ /* 0x000fc600078e0209 */
[----:B------:R-:W-:Y:S01]  /*19f0*/  IADD3 R26, P1, PT, R12, R10, RZ ;  /* 0x0000000a0c1a7210 */ /* 0x000fe20007f3e0ff */
[----:B------:R-:W-:Y:S01]  /*1a00*/  IMAD R9, R25, R2, RZ ;  /* 0x0000000219097224 */ /* 0x000fe200078e02ff */
[----:B------:R-:W-:Y:S02]  /*1a10*/  SHF.R.S32.HI R8, RZ, 0x1f, R2 ;  /* 0x0000001fff087819 */ /* 0x000fe40000011402 */
[----:B------:R-:W-:Y:S01]  /*1a20*/  IADD3.X R27, PT, PT, RZ, R7, RZ, P1, !PT ;  /* 0x00000007ff1b7210 */ /* 0x000fe20000ffe4ff */
[----:B------:R-:W-:Y:S02]  /*1a30*/  IMAD R7, R23, R228, RZ ;  /* 0x000000e417077224 */ /* 0x000fe400078e02ff */
[----:B------:R-:W-:Y:S02]  /*1a40*/  IMAD R9, R8, R24, R9 ;  /* 0x0000001808097224 */ /* 0x000fe400078e0209 */
[----:B------:R-:W-:Y:S01]  /*1a50*/  IMAD.WIDE.U32 R26, R22, R228, R26 ;  /* 0x000000e4161a7225 */ /* 0x000fe200078e001a */
[----:B------:R-:W-:-:S03]  /*1a60*/  @!P0 MOV R23, R21 ;  /* 0x0000001500178202 */ /* 0x000fc60000000f00 */
[----:B------:R-:W-:Y:S01]  /*1a70*/  @!P0 IMAD.MOV.U32 R22, RZ, RZ, R20 ;  /* 0x000000ffff168224 */ /* 0x000fe200078e0014 */
[----:B------:R-:W-:Y:S01]  /*1a80*/  @P0 MOV R22, R20 ;  /* 0x0000001400160202 */ /* 0x000fe20000000f00 */
[----:B------:R-:W-:Y:S01]  /*1a90*/  IMAD.WIDE.U32 R24, R229, 0x40, R134 ;  /* 0x00000040e5187825 */ /* 0x000fe200078e0086 */
[----:B------:R-:W-:-:S03]  /*1aa0*/  MOV R18, 0x400 ;  /* 0x0000040000127802 */ /* 0x000fc60000000f00 */
[----:B------:R-:W-:Y:S01]  /*1ab0*/  @P0 IMAD.MOV.U32 R23, RZ, RZ, R21 ;  /* 0x000000ffff170224 */ /* 0x000fe200078e0015 */
[----:B------:R-:W-:Y:S01]  /*1ac0*/  IADD3 R20, P0, PT, R12, R6, RZ ;  /* 0x000000060c147210 */ /* 0x000fe20007f1e0ff */
[----:B------:R-:W-:Y:S01]  /*1ad0*/  IMAD R3, R25, R22, RZ ;  /* 0x0000001619037224 */ /* 0x000fe200078e02ff */
[----:B------:R-:W-:Y:S01]  /*1ae0*/  MOV R6, R26 ;  /* 0x0000001a00067202 */ /* 0x000fe20000000f00 */
[----:B------:R-:W-:Y:S01]  /*1af0*/  IMAD.IADD R7, R27, 0x1, R7 ;  /* 0x000000011b077824 */ /* 0x000fe200078e0207 */
[----:B-1----:R-:W-:Y:S01]  /*1b00*/  LEA R65, R65, R18, 0x18 ;  /* 0x0000001241417211 */ /* 0x002fe200078ec0ff */
[----:B------:R-:W-:Y:S01]  /*1b10*/  IMAD.IADD R19, R29, 0x1, R9 ;  /* 0x000000011d137824 */ /* 0x000fe200078e0209 */
[C---:B------:R-:W-:Y:S01]  /*1b20*/  SHF.L.U64.HI R73, R22.reuse, 0x5, R23 ;  /* 0x0000000516497819 */ /* 0x040fe20000010217 */
[----:B------:R-:W-:Y:S02]  /*1b30*/  IMAD.MOV.U32 R18, RZ, RZ, R28 ;  /* 0x000000ffff127224 */ /* 0x000fe400078e001c */
[----:B------:R-:W-:-:S02]  /*1b40*/  IMAD.SHL.U32 R70, R22, 0x20, RZ ;  /* 0x0000002016467824 */ /* 0x000fc400078e00ff */
[C---:B------:R-:W-:Y:S02]  /*1b50*/  IMAD R3, R24.reuse, R23, R3 ;  /* 0x0000001718037224 */ /* 0x040fe400078e0203 */
[----:B------:R-:W-:Y:S01]  /*1b60*/  IMAD.WIDE.U32 R22, R24, R22, R6 ;  /* 0x0000001618167225 */ /* 0x000fe200078e0006 */
[----:B------:R-:W-:-:S03]  /*1b70*/  SHF.R.S32.HI R7, RZ, 0x1f, R72 ;  /* 0x0000001fff077819 */ /* 0x000fc60000011448 */
[----:B------:R-:W-:-:S04]  /*1b80*/  IMAD.WIDE.U32 R18, R134, R220, R18 ;  /* 0x000000dc86127225 */ /* 0x000fc800078e0012 */
[----:B------:R-:W-:Y:S01]  /*1b90*/  IMAD.X R21, RZ, RZ, R0, P0 ;  /* 0x000000ffff157224 */ /* 0x000fe200000e0600 */
[----:B------:R-:W-:Y:S02]  /*1ba0*/  LEA.HI R0, R7, R72, RZ, 0x8 ;  /* 0x0000004807007211 */ /* 0x000fe400078f40ff */
[----:B------:R-:W-:Y:S02]  /*1bb0*/  IADD3 R225, PT, PT, R19, R225, RZ ;  /* 0x000000e113e17210 */ /* 0x000fe40007ffe0ff */
[C---:B----4-:R-:W-:Y:S02]  /*1bc0*/  LEA R224, P0, R18.reuse, R4, 0x1 ;  /* 0x0000000412e07211 */ /* 0x050fe400078008ff */
[----:B------:R-:W-:Y:S02]  /*1bd0*/  SHF.R.S32.HI R0, RZ, 0x8, R0 ;  /* 0x00000008ff007819 */ /* 0x000fe40000011400 */
[----:B------:R-:W-:Y:S02]  /*1be0*/  LEA.HI.X R225, R18, R5, R225, 0x1, P0 ;  /* 0x0000000512e17211 */ /* 0x000fe400000f0ce1 */
[----:B------:R-:W-:Y:S01]  /*1bf0*/  ISETP.GE.AND P0, PT, R0, R49, PT ;  /* 0x000000310000720c */ /* 0x000fe20003f06270 */
[----:B------:R-:W-:Y:S01]  /*1c00*/  IMAD.WIDE.U32 R20, R134, R218, R20 ;  /* 0x000000da86147225 */ /* 0x000fe200078e0014 */
[----:B------:R-:W-:-:S03]  /*1c10*/  LEA R132, P2, R22, R16, 0x1 ;  /* 0x0000001016847211 */ /* 0x000fc600078408ff */
[----:B------:R-:W-:Y:S01]  /*1c20*/  IMAD.IADD R3, R23, 0x1, R3 ;  /* 0x0000000117037824 */ /* 0x000fe200078e0203 */
[----:B------:R-:W-:Y:S02]  /*1c30*/  IADD3 R223, PT, PT, R21, R223, RZ ;  /* 0x000000df15df7210 */ /* 0x000fe40007ffe0ff */
[----:B------:R-:W-:Y:S02]  /*1c40*/  LEA R222, P1, R20, R14, 0x1 ;  /* 0x0000000e14de7211 */ /* 0x000fe400078208ff */
[----:B------:R-:W-:Y:S02]  /*1c50*/  LEA.HI.X R133, R22, R17, R3, 0x1, P2 ;  /* 0x0000001116857211 */ /* 0x000fe400010f0c03 */
[----:B------:R-:W-:Y:S02]  /*1c60*/  LEA.HI.X R223, R20, R15, R223, 0x1, P1 ;  /* 0x0000000f14df7211 */ /* 0x000fe400008f0cdf */
[----:B------:R-:W-:Y:S02]  /*1c70*/  LEA.HI R11, R11, R11, RZ, 0x1 ;  /* 0x0000000b0b0b7211 */ /* 0x000fe400078f08ff */
[----:B------:R-:W-:Y:S01]  /*1c80*/  LEA R64, R64, R65, 0x1 ;  /* 0x0000004140407211 */ /* 0x000fe200078e08ff */
        /* <DEDUP_REMOVED lines=13> */
[----:B------:R-:W-:Y:S02]  /*1d60*/  IADD3 R96, PT, PT, R71, R96, RZ ;  /* 0x0000006047607210 */ /* 0x000fe40007ffe0ff */
[----:B------:R-:W-:-:S03]  /*1d70*/  LOP3.LUT R10, R62, 0x3, RZ, 0xc0, !PT ;  /* 0x000000033e0a7812 */ /* 0x000fc600078ec0ff */
[----:B------:R-:W-:Y:S01]  /*1d80*/  IMAD R96, R96, R11, RZ ;  /* 0x0000000b60607224 */ /* 0x000fe200078e02ff */
[C---:B------:R-:W-:Y:S01]  /*1d90*/  SHF.L.U32 R111, R11.reuse, 0x6, RZ ;  /* 0x000000060b6f7819 */ /* 0x040fe200000006ff */
[C---:B------:R-:W-:Y:S02]  /*1da0*/  IMAD.SHL.U32 R128, R11.reuse, 0x20, RZ ;  /* 0x000000200b807824 */ /* 0x040fe400078e00ff */
        /* <DEDUP_REMOVED lines=11> */
[C---:B------:R-:W-:Y:S01]  /*1e60*/  IADD3 R120, PT, PT, R134.reuse, 0xa0, RZ ;  /* 0x000000a086787810 */ /* 0x040fe20007ffe0ff */
[C---:B------:R-:W-:Y:S01]  /*1e70*/  IMAD R109, R49.reuse, -0x100, R72 ;  /* 0xffffff00316d7824 */ /* 0x040fe200078e0248 */
        /* <DEDUP_REMOVED lines=23> */
[----:B------:R-:W-:Y:S02]  /*1ff0*/  IMAD.IADD R21, R21, 0x1, R3 ;  /* 0x0000000115157824 */ /* 0x000fe400078e0203 */
[-C--:B-----5:R-:W-:Y:S02]  /*2000*/  IMAD R3, R25, R2.reuse, RZ ;  /* 0x0000000219037224 */ /* 0x0a0fe400078e02ff */
[----:B------:R-:W-:Y:S02]  /*2010*/  IMAD R9, R15, R2, RZ ;  /* 0x000000020f097224 */ /* 0x000fe400078e02ff */
[----:B------:R-:W-:Y:S02]  /*2020*/  IMAD R26, R139, R71, RZ ;  /* 0x000000478b1a7224 */ /* 0x000fe400078e02ff */
[----:B------:R-:W-:-:S04]  /*2030*/  IMAD.WIDE.U32 R16, R71, R138, R16 ;  /* 0x0000008a47107225 */ /* 0x000fc800078e0010 */
[----:B------:R-:W-:Y:S02]  /*2040*/  IMAD R3, R24, R8, R3 ;  /* 0x0000000818037224 */ /* 0x000fe400078e0203 */
[----:B------:R-:W-:Y:S01]  /*2050*/  IMAD.WIDE.U32 R24, R2, R24, R20 ;  /* 0x0000001802187225 */ /* 0x000fe200078e0014 */
[----:B------:R-:W-:-:S03]  /*2060*/  IADD3 R15, P0, PT, -R72, R134, RZ ;  /* 0x00000086480f7210 */ /* 0x000fc60007f1e1ff */
[----:B------:R-:W-:Y:S02]  /*2070*/  IMAD R21, R134, R11, RZ ;  /* 0x0000000b86157224 */ /* 0x000fe400078e02ff */
[----:B------:R-:W-:Y:S01]  /*2080*/  IMAD R8, R14, R8, R9 ;  /* 0x000000080e087224 */ /* 0x000fe200078e0209 */
[----:B------:R-:W-:Y:S02]  /*2090*/  SHF.R.S32.HI R9, RZ, 0x1f, R72 ;  /* 0x0000001fff097819 */ /* 0x000fe40000011448 */
[----:B------:R-:W-:Y:S01]  /*20a0*/  IADD3 R27, PT, PT, R17, R26, RZ ;  /* 0x0000001a111b7210 */ /* 0x000fe20007ffe0ff */
[----:B------:R-:W-:Y:S02]  /*20b0*/  IMAD.MOV.U32 R26, RZ, RZ, R16 ;  /* 0x000000ffff1a7224 */ /* 0x000fe400078e0010 */
[----:B------:R-:W-:Y:S01]  /*20c0*/  IMAD R17, R10, 0x8, R21 ;  /* 0x000000080a117824 */ /* 0x000fe200078e0215 */
[----:B------:R-:W-:Y:S01]  /*20d0*/  IADD3 R21, PT, PT, R76, R21, RZ ;  /* 0x000000154c157210 */ /* 0x000fe20007ffe0ff */
[----:B------:R-:W-:-:S02]  /*20e0*/  IMAD.X R9, RZ, RZ, ~R9, P0 ;  /* 0x000000ffff097224 */ /* 0x000fc400000e0e09 */
[----:B------:R-:W-:Y:S01]  /*20f0*/  IMAD.WIDE.U32 R26, R2, R14, R26 ;  /* 0x0000000e021a7225 */ /* 0x000fe200078e001a */
[----:B------:R-:W-:Y:S02]  /*2100*/  SHF.R.S32.HI R2, RZ, 0x1f, R96 ;  /* 0x0000001fff027819 */ /* 0x000fe40000011460 */
[C---:B------:R-:W-:Y:S01]  /*2110*/  IADD3 R14, P1, PT, R96.reuse, R21, RZ ;  /* 0x00000015600e7210 */ /* 0x040fe20007f3e0ff */
[----:B------:R-:W-:Y:S01]  /*2120*/  IMAD R93, R9, R136, RZ ;  /* 0x00000088095d7224 */ /* 0x000fe200078e02ff */
[----:B------:R-:W-:Y:S02]  /*2130*/  IADD3 R96, P0, PT, R96, R17, RZ ;  /* 0x0000001160607210 */ /* 0x000fe40007f1e0ff */
[----:B------:R-:W-:Y:S01]  /*2140*/  IADD3 R25, PT, PT, R25, R3, RZ ;  /* 0x0000000319197210 */ /* 0x000fe20007ffe0ff */
[----:B------:R-:W-:Y:S02]  /*2150*/  IMAD.IADD R27, R27, 0x1, R8 ;  /* 0x000000011b1b7824 */ /* 0x000fe400078e0208 */
        /* <DEDUP_REMOVED lines=38> */
.L_x_3045:
        /* <DEDUP_REMOVED lines=16> */
[----:B------:R-:W-:Y:S02]  /*24c0*/  IADD3 R28, P0, PT, R92, R81, RZ ;  /* 0x000000515c1c7210 */ /* 0x000fe40007f1e0ff */
        /* <DEDUP_REMOVED lines=130> */
.L_x_3008:
        /* <DEDUP_REMOVED lines=70> */
.L_x_3012:
[----:B------:R-:W-:Y:S05]  /*3150*/  BSYNC.RECONVERGENT B0 ;  /* 0x0000000000007941 */ /* 0x000fea0003800200 */
.L_x_3011:
        /* <DEDUP_REMOVED lines=51> */
.L_x_3014:
[----:B------:R-:W-:Y:S05]  /*3490*/  BSYNC.RECONVERGENT B0 ;  /* 0x0000000000007941 */ /* 0x000fea0003800200 */
.L_x_3013:
        /* <DEDUP_REMOVED lines=53> */
.L_x_3016:
[----:B------:R-:W-:Y:S05]  /*37f0*/  BSYNC.RECONVERGENT B0 ;  /* 0x0000000000007941 */ /* 0x000fea0003800200 */
.L_x_3015:
        /* <DEDUP_REMOVED lines=61> */
.L_x_3018:
[----:B------:R-:W-:Y:S05]  /*3bd0*/  BSYNC.RECONVERGENT B0 ;  /* 0x0000000000007941 */ /* 0x000fea0003800200 */
.L_x_3017:
        /* <DEDUP_REMOVED lines=54> */
.L_x_3020:
[----:B------:R-:W-:Y:S05]  /*3f40*/  BSYNC.RECONVERGENT B0 ;  /* 0x0000000000007941 */ /* 0x000fea0003800200 */
.L_x_3019:
        /* <DEDUP_REMOVED lines=53> */
.L_x_3022:
[----:B------:R-:W-:Y:S05]  /*42a0*/  BSYNC.RECONVERGENT B0 ;  /* 0x0000000000007941 */ /* 0x000fea0003800200 */
.L_x_3021:
        /* <DEDUP_REMOVED lines=55> */
.L_x_3024:
[----:B------:R-:W-:Y:S05]  /*4620*/  BSYNC.RECONVERGENT B0 ;  /* 0x0000000000007941 */ /* 0x000fea0003800200 */
.L_x_3023:
        /* <DEDUP_REMOVED lines=55> */
.L_x_3026:
[----:B------:R-:W-:Y:S05]  /*49a0*/  BSYNC.RECONVERGENT B0 ;  /* 0x0000000000007941 */ /* 0x000fea0003800200 */
.L_x_3025:
[----:B------:R-:W5:Y:S02]  /*49b0*/  LD.E R3, desc[UR6][R148.64+0xd0] ;  /* 0x0000d00694037980 */ /* 0x000f64000c101900 */
[----:B-----5:R-:W-:Y:S05]  /*49c0*/  IMAD.U32 R3, R3, -0x80, RZ ;  /* 0xffffff8003037824 */ /* 0x020fea00078e00ff */
[C---:B------:R-:W-:Y:S02]  /*49d0*/  LEA R14, P1, R3.reuse, R14, 0x1 ;  /* 0x0000000e030e7211 */ /* 0x040fe400078208ff */
[C---:B------:R-:W-:Y:S02]  /*49e0*/  LEA R50, P0, R3.reuse, R50, 0x1 ;  /* 0x0000003203327211 */ /* 0x040fe400078008ff */
[C---:B------:R-:W-:Y:S02]  /*49f0*/  LEA.HI.X.SX32 R15, R3.reuse, R15, 0x1, P1 ;  /* 0x0000000f030f7211 */ /* 0x040fe400008f0eff */
[----:B------:R-:W-:Y:S01]  /*4a00*/  LEA.HI.X.SX32 R51, R3, R51, 0x1, P0 ;  /* 0x0000003303337211 */ /* 0x000fe200000f0eff */
[----:B------:R-:W-:Y:S05]  /*4a10*/  BRA `(.L_x_3009) ;  /* 0x0000002c00c47947 */ /* 0x000fea0003800000 */
.L_x_3010:
        /* <DEDUP_REMOVED lines=95> */
.L_x_3028:
[----:B------:R-:W-:Y:S05]  /*5010*/  BSYNC.RECONVERGENT B0 ;  /* 0x0000000000007941 */ /* 0x000fea0003800200 */
.L_x_3027:
        /* <DEDUP_REMOVED lines=92> */
.L_x_3030:
[----:B------:R-:W-:Y:S05]  /*55e0*/  BSYNC.RECONVERGENT B0 ;  /* 0x0000000000007941 */ /* 0x000fea0003800200 */
.L_x_3029:
        /* <DEDUP_REMOVED lines=96> */
.L_x_3032:
[----:B------:R-:W-:Y:S05]  /*5bf0*/  BSYNC.RECONVERGENT B0 ;  /* 0x0000000000007941 */ /* 0x000fea0003800200 */
.L_x_3031:
        /* <DEDUP_REMOVED lines=89> */
.L_x_3034:
[----:B------:R-:W-:Y:S05]  /*6190*/  BSYNC.RECONVERGENT B0 ;  /* 0x0000000000007941 */ /* 0x000fea0003800200 */
.L_x_3033:
        /* <DEDUP_REMOVED lines=90> */
.L_x_3036:
[----:B------:R-:W-:Y:S05]  /*6740*/  BSYNC.RECONVERGENT B0 ;  /* 0x0000000000007941 */ /* 0x000fea0003800200 */
.L_x_3035:
        /* <DEDUP_REMOVED lines=95> */
.L_x_3038:
[----:B------:R-:W-:Y:S05]  /*6d40*/  BSYNC.RECONVERGENT B0 ;  /* 0x0000000000007941 */ /* 0x000fea0003800200 */
.L_x_3037:
        /* <DEDUP_REMOVED lines=91> */
.L_x_3040:
[----:B------:R-:W-:Y:S05]  /*7300*/  BSYNC.RECONVERGENT B0 ;  /* 0x0000000000007941 */ /* 0x000fea0003800200 */
.L_x_3039:
        /* <DEDUP_REMOVED lines=91> */
.L_x_3042:
[----:B------:R-:W-:Y:S05]  /*78c0*/  BSYNC.RECONVERGENT B0 ;  /* 0x0000000000007941 */ /* 0x000fea0003800200 */
.L_x_3041:
[----:B------:R-:W5:Y:S02]  /*78d0*/  LD.E R3, desc[UR6][R148.64+0xd0] ;  /* 0x0000d00694037980 */ /* 0x000f64000c101900 */
[----:B-----5:R-:W-:Y:S05]  /*78e0*/  IMAD.U32 R3, R3, -0x80, RZ ;  /* 0xffffff8003037824 */ /* 0x020fea00078e00ff */
[C---:B------:R-:W-:Y:S02]  /*78f0*/  LEA R96, P1, R3.reuse, R96, 0x1 ;  /* 0x0000006003607211 */ /* 0x040fe400078208ff */
[C---:B------:R-:W-:Y:S02]  /*7900*/  LEA R94, P0, R3.reuse, R94, 0x1 ;  /* 0x0000005e035e7211 */ /* 0x040fe400078008ff */
[C---:B------:R-:W-:Y:S02]  /*7910*/  LEA.HI.X.SX32 R97, R3.reuse, R97, 0x1, P1 ;  /* 0x0000006103617211 */ /* 0x040fe400008f0eff */
[----:B------:R-:W-:Y:S09]  /*7920*/  LEA.HI.X.SX32 R95, R3, R95, 0x1, P0 ;  /* 0x0000005f035f7211 */ /* 0x000ff200000f0eff */
.L_x_3009:
[----:B------:R-:W-:Y:S05]  /*7930*/  BSYNC.RECONVERGENT B1 ;  /* 0x0000000000017941 */ /* 0x000fea0003800200 */
.L_x_3007:
        /* <DEDUP_REMOVED lines=101> */
.L_x_3044:
[----:B------:R-:W-:Y:S05]  /*7f90*/  BSYNC.RECONVERGENT B0 ;  /* 0x0000000000007941 */ /* 0x000fea0003800200 */
.L_x_3043:
[----:B------:R-:W-:Y:S11]  /*7fa0*/  ISETP.GT.AND P0, PT, R106, R79, PT ;  /* 0x0000004f6a00720c */ /* 0x000ff60003f04270 */
[----:B------:R-:W-:Y:S02]  /*7fb0*/  @!UPT UIADD3 URZ, UPT, UPT, URZ, URZ, URZ ;  /* 0x000000fffffff290 */ /* 0x000fe4000fffe0ff */
[----:B------:R-:W-:Y:S05]  /*7fc0*/  @P0 BRA `(.L_x_3045) ;  /* 0xffffffa000fc0947 */ /* 0x000fea000383ffff */
.L_x_3006:
        /* <DEDUP_REMOVED lines=17> */
.L_x_3050:
[----:B------:R2:W-:Y:S02]  /*80e0*/  STS.128 [R64], RZ ;  /* 0x000000ff40007388 */ /* 0x0005e40000000c00 */
.L_x_3049:
[----:B------:R-:W-:Y:S05]  /*80f0*/  BSYNC.RECONVERGENT B0 ;  /* 0x0000000000007941 */ /* 0x000fea0003800200 */
.L_x_3048:
        /* <DEDUP_REMOVED lines=13> */
.L_x_3047:
[----:B------:R-:W2:Y:S01]  /*81d0*/  LD.E.64 R2, desc[UR6][R148.64+0xf0] ;  /* 0x0000f00694027980 */ /* 0x000ea2000c101b00 */
[----:B------:R-:W-:-:S03]  /*81e0*/  IMAD.MOV.U32 R5, RZ, RZ, RZ ;  /* 0x000000ffff057224 */ /* 0x000fc600078e00ff */
[----:B------:R-:W3:Y:S04]  /*81f0*/  LD.E.U8 R0, desc[UR6][R148.64+0x1b3] ;  /* 0x0001b30694007980 */ /* 0x000ee8000c101100 */
[----:B------:R1:W5:Y:S04]  /*8200*/  LD.E.64 R40, desc[UR6][R148.64+0x148] ;  /* 0x0001480694287980 */ /* 0x000368000c101b00 */
[----:B------:R1:W5:Y:S01]  /*8210*/  LD.E.64 R38, desc[UR6][R148.64+0x150] ;  /* 0x0001500694267980 */ /* 0x000362000c101b00 */
[----:B--2---:R-:W-:-:S04]  /*8220*/  ISETP.NE.U32.AND P0, PT, R2, RZ, PT ;  /* 0x000000ff0200720c */ /* 0x004fc80003f05070 */
[----:B------:R-:W-:-:S13]  /*8230*/  ISETP.NE.AND.EX P0, PT, R3, RZ, PT, P0 ;  /* 0x000000ff0300720c */ /* 0x000fda0003f05300 */
[----:B------:R-:W-:-:S05]  /*8240*/  @P0 IADD3 R8, P1, PT, R2, R75, RZ ;  /* 0x0000004b02080210 */ /* 0x000fca0007f3e0ff */
[----:B------:R-:W-:-:S05]  /*8250*/  @P0 IMAD.X R9, R3, 0x1, R74, P1 ;  /* 0x0000000103090824 */ /* 0x000fca00008e064a */
        /* <DEDUP_REMOVED lines=37> */
[C---:B----4-:R-:W-:Y:S02]  /*84b0*/  SHF.L.U32 R23, R11.reuse, 0x10, RZ ;  /* 0x000000100b177819 */ /* 0x050fe400000006ff */
        /* <DEDUP_REMOVED lines=30> */
.L_x_3057:
[----:B------:R-:W-:Y:S05]  /*86a0*/  BSYNC.RECONVERGENT B0 ;  /* 0x0000000000007941 */ /* 0x000fea0003800200 */
.L_x_3056:
[----:B-----5:R3:W-:Y:S01]  /*86b0*/  STS.128 [R64], R8 ;  /* 0x0000000840007388 */ /* 0x0207e20000000c00 */
[----:B------:R-:W-:Y:S05]  /*86c0*/  BRA `(.L_x_3054) ;  /* 0x0000000000047947 */ /* 0x000fea0003800000 */
.L_x_3055:
[----:B------:R2:W-:Y:S02]  /*86d0*/  STS.128 [R64], RZ ;  /* 0x000000ff40007388 */ /* 0x0005e40000000c00 */
.L_x_3054:
[----:B------:R-:W-:Y:S05]  /*86e0*/  BSYNC.RECONVERGENT B1 ;  /* 0x0000000000017941 */ /* 0x000fea0003800200 */
.L_x_3053:
        /* <DEDUP_REMOVED lines=21> */
[----:B----4-:R-:W-:Y:S02]  /*8840*/  LOP3.LUT R20, R10, 0xffff0000, RZ, 0xc0, !PT ;  /* 0xffff00000a147812 */ /* 0x010fe400078ec0ff */
        /* <DEDUP_REMOVED lines=29> */
.L_x_3059:
[----:B------:R-:W-:Y:S05]  /*8a20*/  BSYNC.RECONVERGENT B0 ;  /* 0x0000000000007941 */ /* 0x000fea0003800200 */
.L_x_3058:
[----:B-----5:R3:W-:Y:S01]  /*8a30*/  STS.128 [R64+0x800], R8 ;  /* 0x0008000840007388 */ /* 0x0207e20000000c00 */
[----:B------:R-:W-:Y:S05]  /*8a40*/  BRA `(.L_x_3051) ;  /* 0x0000000800e87947 */ /* 0x000fea0003800000 */
.L_x_3052:
        /* <DEDUP_REMOVED lines=91> */
.L_x_3064:
[----:B------:R-:W-:Y:S05]  /*9000*/  BSYNC.RECONVERGENT B0 ;  /* 0x0000000000007941 */ /* 0x000fea0003800200 */
.L_x_3063:
[----:B-----5:R3:W-:Y:S01]  /*9010*/  STS.128 [R64], R20 ;  /* 0x0000001440007388 */ /* 0x0207e20000000c00 */
[----:B------:R-:W-:Y:S05]  /*9020*/  BRA `(.L_x_3061) ;  /* 0x0000000000047947 */ /* 0x000fea0003800000 */
.L_x_3062:
[----:B------:R2:W-:Y:S02]  /*9030*/  STS.128 [R64], RZ ;  /* 0x000000ff40007388 */ /* 0x0005e40000000c00 */
.L_x_3061:
[----:B------:R-:W-:Y:S05]  /*9040*/  BSYNC.RECONVERGENT B1 ;  /* 0x0000000000017941 */ /* 0x000fea0003800200 */
.L_x_3060:
        /* <DEDUP_REMOVED lines=15> */
[----:B------:R-:W-:-:S05]  /*9140*/  IADD3 R9, P0, PT, R9, R76, RZ ;  /* 0x0000004c09097210 */ /* 0x000fca0007f1e0ff */
[----:B------:R-:W-:Y:S02]  /*9150*/  IMAD.X R0, R3, 0x1, R0, P0 ;  /* 0x0000000103007824 */ /* 0x000fe400000e0600 */
[----:B------:R-:W-:-:S03]  /*9160*/  IMAD.SHL.U32 R3, R9, 0x2, RZ ;  /* 0x0000000209037824 */ /* 0x000fc600078e00ff */
[----:B------:R-:W-:Y:S02]  /*9170*/  SHF.L.U64.HI R15, R9, 0x1, R0 ;  /* 0x00000001090f7819 */ /* 0x000fe40000010200 */
[----:B--2---:R-:W-:Y:S01]  /*9180*/  IADD3 R16, P0, PT, R38, R3, RZ ;  /* 0x0000000326107210 */ /* 0x004fe20007f1e0ff */
[----:B------:R-:W2:Y:S03]  /*9190*/  LD.E.128 R8, desc[UR6][R10.64] ;  /* 0x000000060a087980 */ /* 0x000ea6000c101d00 */
[----:B------:R-:W-:Y:S02]  /*91a0*/  IADD3.X R17, PT, PT, R39, R15, RZ, P0, !PT ;  /* 0x0000000f27117210 */ /* 0x000fe400007fe4ff */
[----:B---34-:R-:W-:-:S04]  /*91b0*/  IADD3 R20, P0, PT, R40, R3, RZ ;  /* 0x0000000328147210 */ /* 0x018fc80007f1e0ff */
[----:B------:R-:W3:Y:S01]  /*91c0*/  LD.E.128 R16, desc[UR6][R16.64] ;  /* 0x0000000610107980 */ /* 0x000ee2000c101d00 */
[----:B------:R-:W-:-:S06]  /*91d0*/  IMAD.X R21, R41, 0x1, R15, P0 ;  /* 0x0000000129157824 */ /* 0x000fcc00000e060f */
[----:B------:R-:W4:Y:S01]  /*91e0*/  LD.E.128 R20, desc[UR6][R20.64] ;  /* 0x0000000614147980 */ /* 0x000f22000c101d00 */
[C---:B-----5:R-:W-:Y:S01]  /*91f0*/  LOP3.LUT R0, R5.reuse, 0xffff0000, RZ, 0xc0, !PT ;  /* 0xffff000005007812 */ /* 0x060fe200078ec0ff */
[----:B------:R-:W-:Y:S01]  /*9200*/  IMAD.U32 R15, R5, 0x10000, RZ ;  /* 0x00010000050f7824 */ /* 0x000fe200078e00ff */
[C---:B------:R-:W-:Y:S01]  /*9210*/  SHF.L.U32 R14, R6.reuse, 0x10, RZ ;  /* 0x00000010060e7819 */ /* 0x040fe200000006ff */
[C---:B------:R-:W-:Y:S01]  /*9220*/  IMAD.U32 R26, R7.reuse, 0x10000, RZ ;  /* 0x00010000071a7824 */ /* 0x040fe200078e00ff */
[----:B------:R-:W-:Y:S02]  /*9230*/  LOP3.LUT R5, R6, 0xffff0000, RZ, 0xc0, !PT ;  /* 0xffff000006057812 */ /* 0x000fe400078ec0ff */
[C---:B------:R-:W-:Y:S02]  /*9240*/  SHF.L.U32 R3, R4.reuse, 0x10, RZ ;  /* 0x0000001004037819 */ /* 0x040fe400000006ff */
[----:B------:R-:W-:Y:S02]  /*9250*/  LOP3.LUT R2, R4, 0xffff0000, RZ, 0xc0, !PT ;  /* 0xffff000004027812 */ /* 0x000fe400078ec0ff */
[----:B------:R-:W-:Y:S01]  /*9260*/  LOP3.LUT R4, R7, 0xffff0000, RZ, 0xc0, !PT ;  /* 0xffff000007047812 */ /* 0x000fe200078ec0ff */
[C---:B--2---:R-:W-:Y:S01]  /*9270*/  IMAD.U32 R6, R9.reuse, 0x10000, RZ ;  /* 0x0001000009067824 */ /* 0x044fe200078e00ff */
[----:B------:R-:W-:-:S02]  /*9280*/  LOP3.LUT R28, R9, 0xffff0000, RZ, 0xc0, !PT ;  /* 0xffff0000091c7812 */ /* 0x000fc400078ec0ff */
[C---:B------:R-:W-:Y:S02]  /*9290*/  SHF.L.U32 R27, R10.reuse, 0x10, RZ ;  /* 0x000000100a1b7819 */ /* 0x040fe400000006ff */
[----:B------:R-:W-:Y:S02]  /*92a0*/  LOP3.LUT R9, R10, 0xffff0000, RZ, 0xc0, !PT ;  /* 0xffff00000a097812 */ /* 0x000fe400078ec0ff */
[----:B------:R-:W-:Y:S02]  /*92b0*/  SHF.L.U32 R25, R8, 0x10, RZ ;  /* 0x0000001008197819 */ /* 0x000fe400000006ff */
[C---:B---3--:R-:W-:Y:S02]  /*92c0*/  SHF.L.U32 R30, R16.reuse, 0x10, RZ ;  /* 0x00000010101e7819 */ /* 0x048fe400000006ff */
[----:B------:R-:W-:Y:S02]  /*92d0*/  LOP3.LUT R10, R16, 0xffff0000, RZ, 0xc0, !PT ;  /* 0xffff0000100a7812 */ /* 0x000fe400078ec0ff */
[----:B------:R-:W-:Y:S01]  /*92e0*/  LOP3.LUT R7, R8, 0xffff0000, RZ, 0xc0, !PT ;  /* 0xffff000008077812 */ /* 0x000fe200078ec0ff */
[C---:B------:R-:W-:Y:S01]  /*92f0*/  IMAD.U32 R8, R11.reuse, 0x10000, RZ ;  /* 0x000100000b087824 */ /* 0x040fe200078e00ff */
[----:B------:R-:W-:Y:S01]  /*9300*/  LOP3.LUT R16, R18, 0xffff0000, RZ, 0xc0, !PT ;  /* 0xffff000012107812 */ /* 0x000fe200078ec0ff */
[----:B------:R-:W-:Y:S01]  /*9310*/  @!P1 FADD.FTZ R10, -R10, -RZ ;  /* 0x800000ff0a0a9221 */ /* 0x000fe20000010100 */
[----:B------:R-:W-:Y:S01]  /*9320*/  LOP3.LUT R29, R11, 0xffff0000, RZ, 0xc0, !PT ;  /* 0xffff00000b1d7812 */ /* 0x000fe200078ec0ff */
[C---:B------:R-:W-:Y:S01]  /*9330*/  IMAD.U32 R11, R17.reuse, 0x10000, RZ ;  /* 0x00010000110b7824 */ /* 0x040fe200078e00ff */
[----:B------:R-:W-:Y:S01]  /*9340*/  LOP3.LUT R31, R17, 0xffff0000, RZ, 0xc0, !PT ;  /* 0xffff0000111f7812 */ /* 0x000fe200078ec0ff */
[C---:B------:R-:W-:Y:S01]  /*9350*/  IMAD.U32 R17, R19.reuse, 0x10000, RZ ;  /* 0x0001000013117824 */ /* 0x040fe200078e00ff */
[----:B------:R-:W-:Y:S01]  /*9360*/  SHF.L.U32 R32, R18, 0x10, RZ ;  /* 0x0000001012207819 */ /* 0x000fe200000006ff */
[----:B------:R-:W-:Y:S01]  /*9370*/  @!P1 FADD.FTZ R16, -R16, -RZ ;  /* 0x800000ff10109221 */ /* 0x000fe20000010100 */
[----:B------:R-:W-:Y:S01]  /*9380*/  LOP3.LUT R18, R19, 0xffff0000, RZ, 0xc0, !PT ;  /* 0xffff000013127812 */ /* 0x000fe200078ec0ff */
[----:B------:R-:W-:Y:S01]  /*9390*/  @!P1 FADD.FTZ R30, -R30, -RZ ;  /* 0x800000ff1e1e9221 */ /* 0x000fe20000010100 */
[----:B------:R-:W-:Y:S01]  /*93a0*/  @!P1 FADD.FTZ R17, -R17, -RZ ;  /* 0x800000ff11119221 */ /* 0x000fe20000010100 */
[----:B------:R-:W-:Y:S01]  /*93b0*/  @!P1 FADD.FTZ R11, -R11, -RZ ;  /* 0x800000ff0b0b9221 */ /* 0x000fe20000010100 */
[----:B------:R-:W-:Y:S01]  /*93c0*/  @!P1 FADD.FTZ R31, -R31, -RZ ;  /* 0x800000ff1f1f9221 */ /* 0x000fe20000010100 */
[----:B------:R-:W-:Y:S01]  /*93d0*/  @!P1 FADD.FTZ R18, -R18, -RZ ;  /* 0x800000ff12129221 */ /* 0x000fe20000010100 */
[----:B------:R-:W-:Y:S01]  /*93e0*/  FMUL.FTZ R7, R7, R10 ;  /* 0x0000000a07077220 */ /* 0x000fe20000410000 */
[----:B------:R-:W-:Y:S01]  /*93f0*/  FMUL.FTZ R16, R9, R16 ;  /* 0x0000001009107220 */ /* 0x000fe20000410000 */
[C---:B----4-:R-:W-:Y:S01]  /*9400*/  SHF.L.U32 R10, R20.reuse, 0x10, RZ ;  /* 0x00000010140a7819 */ /* 0x050fe200000006ff */
[----:B------:R-:W-:Y:S01]  /*9410*/  FMUL.FTZ R30, R25, R30 ;  /* 0x0000001e191e7220 */ /* 0x000fe20000410000 */
[----:B------:R-:W-:Y:S01]  /*9420*/  LOP3.LUT R9, R20, 0xffff0000, RZ, 0xc0, !PT ;  /* 0xffff000014097812 */ /* 0x000fe200078ec0ff */
[----:B------:R-:W-:Y:S01]  /*9430*/  @!P1 FADD.FTZ R32, -R32, -RZ ;  /* 0x800000ff20209221 */ /* 0x000fe20000010100 */
[----:B------:R-:W-:Y:S01]  /*9440*/  FMUL.FTZ R17, R8, R17 ;  /* 0x0000001108117220 */ /* 0x000fe20000410000 */
[----:B------:R-:W-:Y:S01]  /*9450*/  LOP3.LUT R20, R21, 0xffff0000, RZ, 0xc0, !PT ;  /* 0xffff000015147812 */ /* 0x000fe200078ec0ff */
[----:B------:R-:W-:Y:S01]  /*9460*/  FMUL.FTZ R6, R6, R11 ;  /* 0x0000000b06067220 */ /* 0x000fe20000410000 */
[----:B------:R-:W-:Y:S01]  /*9470*/  FMUL.FTZ R31, R28, R31 ;  /* 0x0000001f1c1f7220 */ /* 0x000fe20000410000 */
[----:B------:R-:W-:Y:S01]  /*9480*/  FMUL.FTZ R29, R29, R18 ;  /* 0x000000121d1d7220 */ /* 0x000fe20000410000 */
[----:B------:R-:W-:Y:S01]  /*9490*/  IMAD.U32 R8, R21, 0x10000, RZ ;  /* 0x0001000015087824 */ /* 0x000fe200078e00ff */
[C---:B------:R-:W-:Y:S01]  /*94a0*/  SHF.L.U32 R19, R22.reuse, 0x10, RZ ;  /* 0x0000001016137819 */ /* 0x040fe200000006ff */
[----:B------:R-:W-:Y:S01]  /*94b0*/  FMUL.FTZ R27, R27, R32 ;  /* 0x000000201b1b7220 */ /* 0x000fe20000410000 */
[----:B------:R-:W-:Y:S01]  /*94c0*/  LOP3.LUT R18, R22, 0xffff0000, RZ, 0xc0, !PT ;  /* 0xffff000016127812 */ /* 0x000fe200078ec0ff */
[C---:B------:R-:W-:Y:S01]  /*94d0*/  IMAD.U32 R11, R23.reuse, 0x10000, RZ ;  /* 0x00010000170b7824 */ /* 0x040fe200078e00ff */
        /* <DEDUP_REMOVED lines=13> */
[----:B------:R-:W-:Y:S02]  /*95b0*/  MOV R4, R2 ;  /* 0x0000000200047202 */ /* 0x000fe40000000f00 */
[----:B------:R-:W-:Y:S02]  /*95c0*/  MOV R5, R3 ;  /* 0x0000000300057202 */ /* 0x000fe40000000f00 */
.L_x_3066:
[----:B------:R-:W-:Y:S05]  /*95d0*/  BSYNC.RECONVERGENT B0 ;  /* 0x0000000000007941 */ /* 0x000fea0003800200 */
.L_x_3065:
[----:B-----5:R1:W-:Y:S02]  /*95e0*/  STS.128 [R64+0x800], R4 ;  /* 0x0008000440007388 */ /* 0x0203e40000000c00 */
.L_x_3051:
[----:B------:R-:W-:Y:S05]  /*95f0*/  BSYNC.RECONVERGENT B2 ;  /* 0x0000000000027941 */ /* 0x000fea0003800200 */
.L_x_3046:
        /* <DEDUP_REMOVED lines=11> */
.L_x_3069:
[----:B------:R1:W-:Y:S02]  /*96b0*/  STS.128 [R64+0x1000], RZ ;  /* 0x001000ff40007388 */ /* 0x0003e40000000c00 */
.L_x_3068:
[----:B------:R-:W-:Y:S05]  /*96c0*/  BSYNC.RECONVERGENT B0 ;  /* 0x0000000000007941 */ /* 0x000fea0003800200 */
.L_x_3067:
[----:B------:R-:W-:Y:S01]  /*96d0*/  ISETP.GE.AND P1, PT, R24, R71, PT ;  /* 0x000000471800720c */ /* 0x000fe20003f26270 */
[----:B------:R-:W-:Y:S01]  /*96e0*/  BSSY.RECONVERGENT B0, `(.L_x_3070) ;  /* 0x000000c000007945 */ /* 0x000fe20003800200 */
[----:B-1-3--:R-:W-:-:S04]  /*96f0*/  LEA R10, P0, R68, R222, 0x1 ;  /* 0x000000de440a7211 */ /* 0x00afc800078008ff */
        /* <DEDUP_REMOVED lines=9> */
.L_x_3072:
[----:B------:R1:W-:Y:S02]  /*9790*/  STS.128 [R64+0x1800], RZ ;  /* 0x001800ff40007388 */ /* 0x0003e40000000c00 */
.L_x_3071:
[----:B------:R-:W-:Y:S05]  /*97a0*/  BSYNC.RECONVERGENT B0 ;  /* 0x0000000000007941 */ /* 0x000fea0003800200 */
.L_x_3070:
        /* <DEDUP_REMOVED lines=13> */
.L_x_3075:
[----:B------:R1:W-:Y:S02]  /*9880*/  STS.128 [R64+0x2000], RZ ;  /* 0x002000ff40007388 */ /* 0x0003e40000000c00 */
.L_x_3074:
[----:B------:R-:W-:Y:S05]  /*9890*/  BSYNC.RECONVERGENT B0 ;  /* 0x0000000000007941 */ /* 0x000fea0003800200 */
.L_x_3073:
        /* <DEDUP_REMOVED lines=13> */
.L_x_3078:
[----:B------:R1:W-:Y:S02]  /*9970*/  STS.128 [R64+0x2800], RZ ;  /* 0x002800ff40007388 */ /* 0x0003e40000000c00 */
.L_x_3077:
[----:B------:R-:W-:Y:S05]  /*9980*/  BSYNC.RECONVERGENT B0 ;  /* 0x0000000000007941 */ /* 0x000fea0003800200 */
.L_x_3076:
        /* <DEDUP_REMOVED lines=16> */
.L_x_3081:
[----:B------:R1:W-:Y:S02]  /*9a90*/  STS.128 [R64+0x3000], RZ ;  /* 0x003000ff40007388 */ /* 0x0003e40000000c00 */
.L_x_3080:
[----:B------:R-:W-:Y:S05]  /*9aa0*/  BSYNC.RECONVERGENT B0 ;  /* 0x0000000000007941 */ /* 0x000fea0003800200 */
.L_x_3079:
        /* <DEDUP_REMOVED lines=13> */
.L_x_3084:
[----:B------:R1:W-:Y:S02]  /*9b80*/  STS.128 [R64+0x3800], RZ ;  /* 0x003800ff40007388 */ /* 0x0003e40000000c00 */
.L_x_3083:
[----:B------:R-:W-:Y:S05]  /*9b90*/  BSYNC.RECONVERGENT B0 ;  /* 0x0000000000007941 */ /* 0x000fea0003800200 */
.L_x_3082:
        /* <DEDUP_REMOVED lines=16> */
.L_x_3087:
[----:B------:R1:W-:Y:S02]  /*9ca0*/  STS.128 [R64+0x4000], RZ ;  /* 0x004000ff40007388 */ /* 0x0003e40000000c00 */
.L_x_3086:
[----:B------:R-:W-:Y:S05]  /*9cb0*/  BSYNC.RECONVERGENT B0 ;  /* 0x0000000000007941 */ /* 0x000fea0003800200 */
.L_x_3085:
        /* <DEDUP_REMOVED lines=14> */
.L_x_3090:
[----:B------:R1:W-:Y:S02]  /*9da0*/  STS.128 [R64+0x4800], RZ ;  /* 0x004800ff40007388 */ /* 0x0003e40000000c00 */
.L_x_3089:
[----:B------:R-:W-:Y:S05]  /*9db0*/  BSYNC.RECONVERGENT B0 ;  /* 0x0000000000007941 */ /* 0x000fea0003800200 */
.L_x_3088:
[----:B--2---:R-:W2:Y:S04]  /*9dc0*/  LD.E.64 R16, desc[UR6][R148.64+0x1c0] ;  /* 0x0001c00694107980 */ /* 0x004ea8000c101b00 */
[----:B-1----:R-:W4:Y:S01]  /*9dd0*/  LD.E.64 R14, desc[UR6][R148.64+0x1b8] ;  /* 0x0001b806940e7980 */ /* 0x002f22000c101b00 */
[----:B---3--:R-:W-:Y:S02]  /*9de0*/  MOV R10, R228 ;  /* 0x000000e4000a7202 */ /* 0x008fe40000000f00 */
[----:B------:R-:W-:Y:S01]  /*9df0*/  MOV R11, RZ ;  /* 0x000000ff000b7202 */ /* 0x000fe20000000f00 */
[----:B------:R-:W3:Y:S04]  /*9e00*/  LD.E R5, desc[UR6][R148.64+0xd8] ;  /* 0x0000d80694057980 */ /* 0x000ee8000c101900 */
[----:B------:R-:W0:Y:S01]  /*9e10*/  LDGDEPBAR ;  /* 0x00000000000079af */ /* 0x000e220000000000 */
[----:B--2---:R-:W-:-:S04]  /*9e20*/  IMAD.WIDE.U32 R10, R227, R16, R10 ;  /* 0x00000010e30a7225 */ /* 0x004fc800078e000a */
[----:B------:R-:W-:Y:S01]  /*9e30*/  IMAD R3, R17, R227, RZ ;  /* 0x000000e311037224 */ /* 0x000fe200078e02ff */
[----:B----4-:R-:W-:-:S04]  /*9e40*/  LEA R14, P0, R10, R14, 0x2 ;  /* 0x0000000e0a0e7211 */ /* 0x010fc800078010ff */
[----:B------:R-:W-:-:S04]  /*9e50*/  IADD3 R3, PT, PT, R11, R3, RZ ;  /* 0x000000030b037210 */ /* 0x000fc80007ffe0ff */
[----:B------:R-:W-:-:S05]  /*9e60*/  LEA.HI.X R15, R10, R15, R3, 0x2, P0 ;  /* 0x0000000f0a0f7211 */ /* 0x000fca00000f1403 */
[----:B------:R-:W2:Y:S01]  /*9e70*/  LD.E R3, desc[UR6][R14.64] ;  /* 0x000000060e037980 */ /* 0x000ea2000c101900 */
[----:B---3--:R-:W2:Y:S01]  /*9e80*/  MUFU.RCP R10, R5 ;  /* 0x00000005000a7308 */ /* 0x008ea20000001000 */
[----:B------:R-:W-:-:S04]  /*9e90*/  DEPBAR.LE SB0, 0x0 ;  /* 0x000080000000791a */ /* 0x000fc80000000000 */
[----:B------:R-:W-:Y:S01]  /*9ea0*/  BSSY.RECONVERGENT B0, `(.L_x_3091) ;  /* 0x000000e000007945 */ /* 0x000fe20003800200 */
[----:B------:R-:W-:Y:S01]  /*9eb0*/  BAR.SYNC.DEFER_BLOCKING 0x0 ;  /* 0x0000000000007b1d */ /* 0x000fe20000010000 */
[----:B--2---:R-:W-:-:S05]  /*9ec0*/  FMUL.FTZ R3, R3, R10 ;  /* 0x0000000a03037220 */ /* 0x004fca0000410000 */
        /* <DEDUP_REMOVED lines=8> */
.L_x_3093:
[----:B------:R2:W-:Y:S01]  /*9f50*/  STS.128 [R64+0x5000], RZ ;  /* 0x005000ff40007388 */ /* 0x0005e20000000c00 */
[----:B------:R-:W-:Y:S05]  /*9f60*/  BRA `(.L_x_3094) ;  /* 0x0000000000047947 */ /* 0x000fea0003800000 */
.L_x_3092:
[----:B------:R3:W-:Y:S02]  /*9f70*/  STS.128 [R64+0x5000], RZ ;  /* 0x005000ff40007388 */ /* 0x0007e40000000c00 */
.L_x_3094:
[----:B------:R-:W-:Y:S05]  /*9f80*/  BSYNC.RECONVERGENT B0 ;  /* 0x0000000000007941 */ /* 0x000fea0003800200 */
.L_x_3091:
[----:B------:R-:W-:Y:S01]  /*9f90*/  ISETP.GE.AND P0, PT, R24, R71, PT ;  /* 0x000000471800720c */ /* 0x000fe20003f06270 */
[----:B------:R-:W-:Y:S01]  /*9fa0*/  BSSY.RECONVERGENT B0, `(.L_x_3095) ;  /* 0x000000d000007945 */ /* 0x000fe20003800200 */
[----:B------:R-:W-:-:S04]  /*9fb0*/  LEA R10, P1, R66, R224, 0x1 ;  /* 0x000000e0420a7211 */ /* 0x000fc800078208ff */
        /* <DEDUP_REMOVED lines=10> */
.L_x_3097:
[----:B------:R1:W-:Y:S02]  /*a060*/  STS.128 [R64+0x5800], RZ ;  /* 0x005800ff40007388 */ /* 0x0003e40000000c00 */
.L_x_3096:
[----:B------:R-:W-:Y:S05]  /*a070*/  BSYNC.RECONVERGENT B0 ;  /* 0x0000000000007941 */ /* 0x000fea0003800200 */
.L_x_3095:
        /* <DEDUP_REMOVED lines=13> */
.L_x_3100:
[----:B------:R1:W-:Y:S02]  /*a150*/  STS.128 [R64+0x6000], RZ ;  /* 0x006000ff40007388 */ /* 0x0003e40000000c00 */
.L_x_3099:
[----:B------:R-:W-:Y:S05]  /*a160*/  BSYNC.RECONVERGENT B0 ;  /* 0x0000000000007941 */ /* 0x000fea0003800200 */
.L_x_3098:
        /* <DEDUP_REMOVED lines=13> */
.L_x_3103:
[----:B------:R1:W-:Y:S02]  /*a240*/  STS.128 [R64+0x6800], RZ ;  /* 0x006800ff40007388 */ /* 0x0003e40000000c00 */
.L_x_3102:
[----:B------:R-:W-:Y:S05]  /*a250*/  BSYNC.RECONVERGENT B0 ;  /* 0x0000000000007941 */ /* 0x000fea0003800200 */
.L_x_3101:
        /* <DEDUP_REMOVED lines=16> */
.L_x_3106:
[----:B------:R1:W-:Y:S02]  /*a360*/  STS.128 [R64+0x7000], RZ ;  /* 0x007000ff40007388 */ /* 0x0003e40000000c00 */
.L_x_3105:
[----:B------:R-:W-:Y:S05]  /*a370*/  BSYNC.RECONVERGENT B0 ;  /* 0x0000000000007941 */ /* 0x000fea0003800200 */
.L_x_3104:
        /* <DEDUP_REMOVED lines=13> */
.L_x_3109:
[----:B------:R1:W-:Y:S02]  /*a450*/  STS.128 [R64+0x7800], RZ ;  /* 0x007800ff40007388 */ /* 0x0003e40000000c00 */
.L_x_3108:
[----:B------:R-:W-:Y:S05]  /*a460*/  BSYNC.RECONVERGENT B0 ;  /* 0x0000000000007941 */ /* 0x000fea0003800200 */
.L_x_3107:
        /* <DEDUP_REMOVED lines=16> */
.L_x_3112:
[----:B------:R1:W-:Y:S02]  /*a570*/  STS.128 [R64+0x8000], RZ ;  /* 0x008000ff40007388 */ /* 0x0003e40000000c00 */
.L_x_3111:
[----:B------:R-:W-:Y:S05]  /*a580*/  BSYNC.RECONVERGENT B0 ;  /* 0x0000000000007941 */ /* 0x000fea0003800200 */
.L_x_3110:
        /* <DEDUP_REMOVED lines=14> */
.L_x_3115:
[----:B------:R1:W-:Y:S02]  /*a670*/  STS.128 [R64+0x8800], RZ ;  /* 0x008800ff40007388 */ /* 0x0003e40000000c00 */
.L_x_3114:
[----:B------:R-:W-:Y:S05]  /*a680*/  BSYNC.RECONVERGENT B0 ;  /* 0x0000000000007941 */ /* 0x000fea0003800200 */
.L_x_3113:
[C---:B------:R-:W-:Y:S01]  /*a690*/  IMAD.SHL.U32 R2, R62.reuse, 0x10, RZ ;  /* 0x000000103e027824 */ /* 0x040fe200078e00ff */
[----:B------:R-:W-:Y:S01]  /*a6a0*/  SHF.R.U32.HI R212, RZ, 0x1, R62 ;  /* 0x00000001ffd47819 */ /* 0x000fe2000001163e */
[C---:B-1----:R-:W-:Y:S01]  /*a6b0*/  IMAD.SHL.U32 R5, R62.reuse, 0x20, RZ ;  /* 0x000000203e057824 */ /* 0x042fe200078e00ff */
[----:B------:R-:W-:Y:S01]  /*a6c0*/  LOP3.LUT P0, RZ, R62, 0x4, RZ, 0xc0, !PT ;  /* 0x000000043eff7812 */ /* 0x000fe2000780c0ff */
[----:B------:R-:W0:Y:S01]  /*a6d0*/  LDGDEPBAR ;  /* 0x00000000000079af */ /* 0x000e220000000000 */
[----:B------:R-:W-:Y:S01]  /*a6e0*/  LOP3.LUT R213, R2, 0x3e00, RZ, 0xc0, !PT ;  /* 0x00003e0002d57812 */ /* 0x000fe200078ec0ff */
[----:B------:R-:W-:Y:S01]  /*a6f0*/  BSSY.RECONVERGENT B1, `(.L_x_3116) ;  /* 0x00000ff000017945 */ /* 0x000fe20003800200 */
[----:B------:R-:W-:Y:S02]  /*a700*/  LOP3.LUT R14, R212, 0x8, RZ, 0xc0, !PT ;  /* 0x00000008d40e7812 */ /* 0x000fe400078ec0ff */
[----:B------:R-:W-:Y:S02]  /*a710*/  LOP3.LUT R7, R5, 0xc0, RZ, 0xc0, !PT ;  /* 0x000000c005077812 */ /* 0x000fe400078ec0ff */
[----:B------:R-:W-:-:S02]  /*a720*/  LOP3.LUT R2, R2, 0x100, RZ, 0xc0, !PT ;  /* 0x0000010002027812 */ /* 0x000fc400078ec0ff */
[--C-:B------:R-:W-:Y:S02]  /*a730*/  LOP3.LUT R4, R213, 0x20, R5.reuse, 0xf8, !PT ;  /* 0x00000020d5047812 */ /* 0x100fe400078ef805 */
[--C-:B------:R-:W-:Y:S02]  /*a740*/  LOP3.LUT R14, R14, 0xc0, R5.reuse, 0xf8, !PT ;  /* 0x000000c00e0e7812 */ /* 0x100fe400078ef805 */
[----:B------:R-:W-:Y:S02]  /*a750*/  LOP3.LUT R0, R7, 0x8, R62, 0xf8, !PT ;  /* 0x0000000807007812 */ /* 0x000fe400078ef83e */
[--C-:B------:R-:W-:Y:S02]  /*a760*/  LOP3.LUT R2, R2, 0x20, R5.reuse, 0xf8, !PT ;  /* 0x0000002002027812 */ /* 0x100fe400078ef805 */
[----:B------:R-:W-:Y:S02]  /*a770*/  LOP3.LUT R5, R4, 0x100, R5, 0xf8, !PT ;  /* 0x0000010004057812 */ /* 0x000fe400078ef805 */
[----:B------:R-:W-:-:S02]  /*a780*/  LOP3.LUT R14, R14, 0x18, R63, 0x78, !PT ;  /* 0x000000180e0e7812 */ /* 0x000fc400078e783f */
[----:B------:R-:W-:Y:S02]  /*a790*/  LOP3.LUT R63, R0, 0x18, R63, 0x78, !PT ;  /* 0x00000018003f7812 */ /* 0x000fe400078e783f */
[----:B------:R-:W-:Y:S02]  /*a7a0*/  LOP3.LUT R0, R5, R14, RZ, 0xfc, !PT ;  /* 0x0000000e05007212 */ /* 0x000fe400078efcff */
[----:B------:R-:W-:Y:S02]  /*a7b0*/  LOP3.LUT R2, R2, R63, RZ, 0xfc, !PT ;  /* 0x0000003f02027212 */ /* 0x000fe400078efcff */
[----:B------:R-:W-:Y:S01]  /*a7c0*/  ISETP.NE.AND P1, PT, R49, 0x1, PT ;  /* 0x000000013100780c */ /* 0x000fe20003f25270 */
[--C-:B------:R-:W-:Y:S02]  /*a7d0*/  IMAD R0, R0, 0x2, R65.reuse ;  /* 0x0000000200007824 */ /* 0x100fe400078e0241 */
[----:B------:R-:W-:Y:S02]  /*a7e0*/  IMAD R65, R2, 0x2, R65 ;  /* 0x0000000202417824 */ /* 0x000fe400078e0241 */
[----:B------:R-:W-:Y:S01]  /*a7f0*/  IMAD.MOV.U32 R2, RZ, RZ, 0x20 ;  /* 0x00000020ff027424 */ /* 0x000fe200078e00ff */
[----:B------:R1:W-:Y:S04]  /*a800*/  LDSM.16.M88.4 R56, [R0] ;  /* 0x000000000038783b */ /* 0x0003e80000000200 */
[----:B-----5:R-:W2:Y:S01]  /*a810*/  LDSM.16.M88.4 R24, [R65+0x1000] ;  /* 0x001000004118783b */ /* 0x020ea20000000200 */
[----:B------:R-:W-:-:S03]  /*a820*/  SEL R2, R2, 0xffffffe0, !P0 ;  /* 0xffffffe002027807 */ /* 0x000fc60004000000 */
[----:B------:R-:W3:Y:S02]  /*a830*/  LDSM.16.M88.4 R16, [R65+0x1400] ;  /* 0x001400004110783b */ /* 0x000ee40000000200 */
[--C-:B------:R-:W-:Y:S02]  /*a840*/  IMAD.IADD R204, R0, 0x1, R2.reuse ;  /* 0x0000000100cc7824 */ /* 0x100fe400078e0202 */
[----:B------:R-:W4:Y:S04]  /*a850*/  LDSM.16.M88.4 R4, [R65+0x1800] ;  /* 0x001800004104783b */ /* 0x000f280000000200 */
[----:B------:R-:W4:Y:S04]  /*a860*/  LDSM.16.M88.4 R44, [R65+0x1c00] ;  /* 0x001c0000412c783b */ /* 0x000f280000000200 */
[----:B------:R-:W4:Y:S01]  /*a870*/  LDSM.16.M88.4 R36, [R65+0x2000] ;  /* 0x002000004124783b */ /* 0x000f220000000200 */
[----:B-1----:R-:W-:-:S03]  /*a880*/  IMAD.IADD R0, R65, 0x1, R2 ;  /* 0x0000000141007824 */ /* 0x002fc600078e0202 */
[----:B------:R-:W1:Y:S04]  /*a890*/  LDSM.16.M88.4 R144, [R65+0x2400] ;  /* 0x002400004190783b */ /* 0x000e680000000200 */
        /* <DEDUP_REMOVED lines=8> */
[C---:B---3--:R-:W-:Y:S03]  /*a920*/  HMMA.16816.F32.BF16 R20, R56.reuse, R16, RZ ;  /* 0x000000103814723c */ /* 0x048fe600000418ff */
[----:B------:R-:W3:Y:S04]  /*a930*/  LDSM.16.M88.4 R80, [R65+0x4400] ;  /* 0x004400004150783b */ /* 0x000ee80000000200 */
[----:B------:R-:W3:Y:S01]  /*a940*/  LDSM.16.M88.4 R72, [R65+0x4800] ;  /* 0x004800004148783b */ /* 0x000ee20000000200 */
[C---:B----4-:R-:W-:Y:S03]  /*a950*/  HMMA.16816.F32.BF16 R8, R56.reuse, R4, RZ ;  /* 0x000000043808723c */ /* 0x050fe600000418ff */
[----:B------:R-:W4:Y:S04]  /*a960*/  LDSM.16.M88.4 R164, [R65+0x4c00] ;  /* 0x004c000041a4783b */ /* 0x000f280000000200 */
[----:B------:R-:W-:Y:S01]  /*a970*/  LDSM.16.M88.4 R204, [R204] ;  /* 0x00000000cccc783b */ /* 0x000fe20000000200 */
[C---:B------:R-:W-:Y:S03]  /*a980*/  HMMA.16816.F32.BF16 R24, R56.reuse, R26, RZ ;  /* 0x0000001a3818723c */ /* 0x040fe600000418ff */
[----:B------:R-:W4:Y:S04]  /*a990*/  LDSM.16.M88.4 R160, [R0+0x1000] ;  /* 0x0010000000a0783b */ /* 0x000f280000000200 */
[----:B------:R-:W4:Y:S01]  /*a9a0*/  LDSM.16.M88.4 R156, [R0+0x1400] ;  /* 0x00140000009c783b */ /* 0x000f220000000200 */
        /* <DEDUP_REMOVED lines=12> */
[C---:B-1----:R-:W-:Y:S03]  /*aa70*/  HMMA.16816.F32.BF16 R32, R56.reuse, R144, RZ ;  /* 0x000000903820723c */ /* 0x042fe600000418ff */
[----:B------:R-:W1:Y:S04]  /*aa80*/  LDSM.16.M88.4 R172, [R0+0x3800] ;  /* 0x0038000000ac783b */ /* 0x000e680000000200 */
[----:B------:R-:W1:Y:S01]  /*aa90*/  LDSM.16.M88.4 R168, [R0+0x3c00] ;  /* 0x003c000000a8783b */ /* 0x000e620000000200 */
        /* <DEDUP_REMOVED lines=21> */
[C---:B----4-:R-:W-:Y:S08]  /*abf0*/  HMMA.16816.F32.BF16 R68, R56.reuse, R164, RZ ;  /* 0x000000a43844723c */ /* 0x050ff000000418ff */
        /* <DEDUP_REMOVED lines=15> */
[----:B-1----:R-:W-:-:S07]  /*acf0*/  P2R R0, PR, RZ, 0x2 ;  /* 0x00000002ff007803 */ /* 0x002fce0000000000 */
        /* <DEDUP_REMOVED lines=38> */
.L_x_3119:
[----:B------:R-:W2:Y:S01]  /*af60*/  LD.E R66, desc[UR6][R148.64+0x170] ;  /* 0x0001700694427980 */ /* 0x000ea2000c101900 */
[C---:B------:R-:W-:Y:S01]  /*af70*/  VIADD R63, R61.reuse, 0xfffffe00 ;  /* 0xfffffe003d3f7836 */ /* 0x040fe20000000000 */
[----:B------:R-:W-:-:S04]  /*af80*/  IADD3 R2, PT, PT, R61, -0x100, RZ ;  /* 0xffffff003d027810 */ /* 0x000fc80007ffe0ff */
[----:B------:R-:W-:Y:S02]  /*af90*/  IABS R51, R2 ;  /* 0x0000000200337213 */ /* 0x000fe40000000000 */
[-C--:B--2---:R-:W-:Y:S02]  /*afa0*/  IABS R50, R66.reuse ;  /* 0x0000004200327213 */ /* 0x084fe40000000000 */
[-C--:B------:R-:W-:Y:S02]  /*afb0*/  IABS R48, R66.reuse ;  /* 0x0000004200307213 */ /* 0x080fe40000000000 */
[----:B------:R-:W1:Y:S01]  /*afc0*/  I2F.RP R62, R50 ;  /* 0x00000032003e7306 */ /* 0x000e620000209400 */
[----:B------:R-:W-:Y:S02]  /*afd0*/  LOP3.LUT R2, R2, R66, RZ, 0x3c, !PT ;  /* 0x0000004202027212 */ /* 0x000fe400078e3cff */
[----:B------:R-:W-:Y:S02]  /*afe0*/  IADD3 R48, PT, PT, RZ, -R48, RZ ;  /* 0x80000030ff307210 */ /* 0x000fe40007ffe0ff */
        /* <DEDUP_REMOVED lines=24> */
[----:B------:R-:W-:-:S02]  /*b170*/  ISETP.NE.AND P0, PT, R66, RZ, PT ;  /* 0x000000ff4200720c */ /* 0x000fc40003f05270 */
[----:B------:R-:W-:-:S07]  /*b180*/  LOP3.LUT R51, RZ, R66, RZ, 0x33, !PT ;  /* 0x00000042ff337212 */ /* 0x000fce00078e33ff */
        /* <DEDUP_REMOVED lines=26> */
.L_x_3120:
[----:B------:R-:W-:Y:S05]  /*b330*/  BSYNC.RECONVERGENT B0 ;  /* 0x0000000000007941 */ /* 0x000fea0003800200 */
.L_x_3118:
        /* <DEDUP_REMOVED lines=58> */
.L_x_3117:
[----:B------:R-:W-:Y:S05]  /*b6e0*/  BSYNC.RECONVERGENT B1 ;  /* 0x0000000000017941 */ /* 0x000fea0003800200 */
.L_x_3116:
[----:B------:R-:W1:Y:S01]  /*b6f0*/  S2R R215, SR_TID.X ;  /* 0x0000000000d77919 */ /* 0x000e620000002100 */
[----:B------:R-:W-:Y:S01]  /*b700*/  VIADD R239, R61, 0xffffff00 ;  /* 0xffffff003def7836 */ /* 0x000fe20000000000 */
[----:B------:R-:W2:Y:S01]  /*b710*/  LDCU.64 UR4, c[0x0][0x358] ;  /* 0x00006b00ff0477ac */ /* 0x000ea20008000a00 */
[----:B-1----:R-:W-:Y:S01]  /*b720*/  SHF.R.U32.HI R51, RZ, 0x2, R215 ;  /* 0x00000002ff337819 */ /* 0x002fe200000116d7 */
[----:B------:R-:W-:-:S03]  /*b730*/  IMAD.SHL.U32 R48, R215, 0x2, RZ ;  /* 0x00000002d7307824 */ /* 0x000fc600078e00ff */
[----:B------:R-:W-:Y:S02]  /*b740*/  LOP3.LUT R51, R51, 0x7, RZ, 0xc0, !PT ;  /* 0x0000000733337812 */ /* 0x000fe400078ec0ff */
[----:B------:R-:W-:Y:S02]  /*b750*/  LOP3.LUT R48, R48, 0x6, RZ, 0xc0, !PT ;  /* 0x0000000630307812 */ /* 0x000fe400078ec0ff */
[----:B------:R-:W-:-:S03]  /*b760*/  LOP3.LUT R2, R51, 0x1f0, R212, 0xf8, !PT ;  /* 0x000001f033027812 */ /* 0x000fc600078ef8d4 */
[----:B------:R-:W-:Y:S02]  /*b770*/  IMAD.IADD R61, R48, 0x1, R239 ;  /* 0x00000001303d7824 */ /* 0x000fe400078e02ef */
[----:B------:R-:W-:Y:S02]  /*b780*/  IMAD R13, R229, 0x40, R2 ;  /* 0x00000040e50d7824 */ /* 0x000fe400078e0202 */
[C---:B------:R-:W-:Y:S01]  /*b790*/  VIADD R207, R61.reuse, 0x9 ;  /* 0x000000093dcf7836 */ /* 0x040fe20000000000 */
[C---:B------:R-:W-:Y:S01]  /*b7a0*/  IADD3 R157, PT, PT, R61.reuse, 0x30, RZ ;  /* 0x000000303d9d7810 */ /* 0x040fe20007ffe0ff */
[C---:B------:R-:W-:Y:S01]  /*b7b0*/  VIADD R209, R61.reuse, 0x1 ;  /* 0x000000013dd17836 */ /* 0x040fe20000000000 */
[----:B------:R-:W-:Y:S01]  /*b7c0*/  IADD3 R2, PT, PT, R60, R13, -R230 ;  /* 0x0000000d3c027210 */ /* 0x000fe20007ffe8e6 */
[----:B------:R-:W-:Y:S01]  /*b7d0*/  VIADD R199, R61, 0x28 ;  /* 0x000000283dc77836 */ /* 0x000fe20000000000 */
[-C--:B------:R-:W-:Y:S01]  /*b7e0*/  ISETP.GE.AND P2, PT, R207, R60.reuse, PT ;  /* 0x0000003ccf00720c */ /* 0x080fe20003f46270 */
[----:B------:R-:W-:Y:S01]  /*b7f0*/  VIADD R189, R61, 0x29 ;  /* 0x000000293dbd7836 */ /* 0x000fe20000000000 */
[----:B------:R-:W-:Y:S01]  /*b800*/  ISETP.GE.AND P0, PT, R209, R60, PT ;  /* 0x0000003cd100720c */ /* 0x000fe20003f06270 */
[----:B------:R-:W-:-:S02]  /*b810*/  IMAD.IADD R64, R2, 0x1, -R207 ;  /* 0x0000000102407824 */ /* 0x000fc400078e0acf */
[C---:B------:R-:W-:Y:S02]  /*b820*/  IMAD.IADD R12, R2.reuse, 0x1, -R209 ;  /* 0x00000001020c7824 */ /* 0x040fe400078e0ad1 */
[C---:B------:R-:W-:Y:S01]  /*b830*/  IMAD.IADD R160, R2.reuse, 0x1, -R189 ;  /* 0x0000000102a07824 */ /* 0x040fe200078e0abd */
        /* <DEDUP_REMOVED lines=8> */
[----:B------:R-:W-:Y:S01]  /*b8c0*/  IABS R160, R160 ;  /* 0x000000a000a07213 */ /* 0x000fe20000000000 */
[----:B------:R-:W-:Y:S01]  /*b8d0*/  FFMA.FTZ R13, -R3, R64, R25 ;  /* 0x00000040030d7223 */ /* 0x000fe20000010119 */
[----:B------:R-:W-:-:S02]  /*b8e0*/  IMAD.IADD R25, R2, 0x1, -R199 ;  /* 0x0000000102197824 */ /* 0x000fc400078e0ac7 */
[----:B------:R-:W-:Y:S01]  /*b8f0*/  FFMA.FTZ R62, -R3, R62, R29 ;  /* 0x0000003e033e7223 */ /* 0x000fe2000001011d */
[C---:B------:R-:W-:Y:S01]  /*b900*/  VIADD R29, R61.reuse, 0x19 ;  /* 0x000000193d1d7836 */ /* 0x040fe20000000000 */
[----:B------:R-:W-:Y:S01]  /*b910*/  I2FP.F32.S32 R160, R160 ;  /* 0x000000a000a07245 */ /* 0x000fe20000201400 */
[----:B------:R-:W-:Y:S01]  /*b920*/  VIADD R201, R61, 0x21 ;  /* 0x000000213dc97836 */ /* 0x000fe20000000000 */
[----:B------:R-:W-:Y:S01]  /*b930*/  IABS R25, R25 ;  /* 0x0000001900197213 */ /* 0x000fe20000000000 */
[C---:B------:R-:W-:Y:S01]  /*b940*/  IMAD.IADD R12, R2.reuse, 0x1, -R29 ;  /* 0x00000001020c7824 */ /* 0x040fe200078e0a1d */
[----:B------:R-:W-:Y:S01]  /*b950*/  IABS R50, R50 ;  /* 0x0000003200327213 */ /* 0x000fe20000000000 */
[C---:B------:R-:W-:Y:S01]  /*b960*/  FFMA.FTZ R160, -R3.reuse, R160, R5 ;  /* 0x000000a003a07223 */ /* 0x040fe20000010105 */
[----:B------:R-:W-:Y:S01]  /*b970*/  I2FP.F32.S32 R25, R25 ;  /* 0x0000001900197245 */ /* 0x000fe20000201400 */
[C---:B------:R-:W-:Y:S01]  /*b980*/  IMAD.IADD R5, R2.reuse, 0x1, -R171 ;  /* 0x0000000102057824 */ /* 0x040fe200078e0aab */
[----:B------:R-:W-:Y:S01]  /*b990*/  IABS R12, R12 ;  /* 0x0000000c000c7213 */ /* 0x000fe20000000000 */
[C---:B------:R-:W-:Y:S01]  /*b9a0*/  IMAD.IADD R164, R2.reuse, 0x1, -R201 ;  /* 0x0000000102a47824 */ /* 0x040fe200078e0ac9 */
[----:B------:R-:W-:Y:S01]  /*b9b0*/  I2FP.F32.S32 R50, R50 ;  /* 0x0000003200327245 */ /* 0x000fe20000201400 */
[----:B------:R-:W-:Y:S01]  /*b9c0*/  FFMA.FTZ R162, -R3, R25, R4 ;  /* 0x0000001903a27223 */ /* 0x000fe20000010104 */
[----:B------:R-:W-:Y:S01]  /*b9d0*/  IMAD.IADD R4, R2, 0x1, -R191 ;  /* 0x0000000102047824 */ /* 0x000fe200078e0abf */
[----:B------:R-:W-:Y:S01]  /*b9e0*/  I2FP.F32.S32 R12, R12 ;  /* 0x0000000c000c7245 */ /* 0x000fe20000201400 */
[----:B------:R-:W-:Y:S01]  /*b9f0*/  IMAD.IADD R67, R48, 0x1, R239 ;  /* 0x0000000130437824 */ /* 0x000fe200078e02ef */
[----:B------:R-:W-:Y:S01]  /*ba00*/  IABS R5, R5 ;  /* 0x0000000500057213 */ /* 0x000fe20000000000 */
[C---:B------:R-:W-:Y:S01]  /*ba10*/  VIADD R195, R61.reuse, 0x31 ;  /* 0x000000313dc37836 */ /* 0x040fe20000000000 */
[----:B------:R-:W-:Y:S01]  /*ba20*/  IABS R4, R4 ;  /* 0x0000000400047213 */ /* 0x000fe20000000000 */
[C---:B------:R-:W-:Y:S01]  /*ba30*/  VIADD R169, R61.reuse, 0x41 ;  /* 0x000000413da97836 */ /* 0x040fe20000000000 */
[----:B------:R-:W-:Y:S01]  /*ba40*/  I2FP.F32.S32 R5, R5 ;  /* 0x0000000500057245 */ /* 0x000fe20000201400 */
[----:B------:R-:W-:Y:S01]  /*ba50*/  VIADD R185, R61, 0xb1 ;  /* 0x000000b13db97836 */ /* 0x000fe20000000000 */
[----:B------:R-:W-:Y:S01]  /*ba60*/  I2FP.F32.S32 R4, R4 ;  /* 0x0000000400047245 */ /* 0x000fe20000201400 */
[C---:B------:R-:W-:Y:S01]  /*ba70*/  FFMA.FTZ R21, -R3.reuse, R50, R21 ;  /* 0x0000003203157223 */ /* 0x040fe20000010115 */
[----:B------:R-:W-:Y:S01]  /*ba80*/  FFMA.FTZ R17, -R3, R12, R17 ;  /* 0x0000000c03117223 */ /* 0x000fe20000010111 */
[----:B------:R-:W-:Y:S01]  /*ba90*/  IABS R164, R164 ;  /* 0x000000a400a47213 */ /* 0x000fe20000000000 */
[C---:B------:R-:W-:Y:S01]  /*baa0*/  IMAD.IADD R12, R2.reuse, 0x1, -R195 ;  /* 0x00000001020c7824 */ /* 0x040fe200078e0ac3 */
[----:B------:R-:W-:Y:S01]  /*bab0*/  IADD3 R183, PT, PT, R67, 0xb8, RZ ;  /* 0x000000b843b77810 */ /* 0x000fe20007ffe0ff */
[----:B------:R-:W-:-:S02]  /*bac0*/  IMAD.IADD R50, R2, 0x1, -R169 ;  /* 0x0000000102327824 */ /* 0x000fc400078e0aa9 */
[C---:B------:R-:W-:Y:S01]  /*bad0*/  FFMA.FTZ R155, -R3.reuse, R4, R45 ;  /* 0x00000004039b7223 */ /* 0x040fe2000001012d */
[C---:B------:R-:W-:Y:S01]  /*bae0*/  IMAD.IADD R4, R2.reuse, 0x1, -R185 ;  /* 0x0000000102047824 */ /* 0x040fe200078e0ab9 */
[----:B------:R-:W-:Y:S01]  /*baf0*/  I2FP.F32.S32 R164, R164 ;  /* 0x000000a400a47245 */ /* 0x000fe20000201400 */
[----:B------:R-:W-:Y:S01]  /*bb00*/  FFMA.FTZ R154, -R3, R5, R40 ;  /* 0x00000005039a7223 */ /* 0x000fe20000010128 */
[C---:B------:R-:W-:Y:S01]  /*bb10*/  IMAD.IADD R5, R2.reuse, 0x1, -R183 ;  /* 0x0000000102057824 */ /* 0x040fe200078e0ab7 */
[----:B------:R-:W-:Y:S01]  /*bb20*/  IABS R12, R12 ;  /* 0x0000000c000c7213 */ /* 0x000fe20000000000 */
[----:B------:R-:W-:Y:S01]  /*bb30*/  VIADD R193, R61, 0x38 ;  /* 0x000000383dc17836 */ /* 0x000fe20000000000 */
[----:B------:R-:W-:Y:S01]  /*bb40*/  IABS R50, R50 ;  /* 0x0000003200327213 */ /* 0x000fe20000000000 */
[----:B------:R-:W-:Y:S01]  /*bb50*/  FFMA.FTZ R164, -R3, R164, R9 ;  /* 0x000000a403a47223 */ /* 0x000fe20000010109 */
[----:B------:R-:W-:Y:S01]  /*bb60*/  IABS R4, R4 ;  /* 0x0000000400047213 */ /* 0x000fe20000000000 */
[C---:B------:R-:W-:Y:S01]  /*bb70*/  IMAD.IADD R9, R2.reuse, 0x1, -R193 ;  /* 0x0000000102097824 */ /* 0x040fe200078e0ac1 */
[----:B------:R-:W-:Y:S01]  /*bb80*/  I2FP.F32.S32 R12, R12 ;  /* 0x0000000c000c7245 */ /* 0x000fe20000201400 */
[----:B------:R-:W-:Y:S01]  /*bb90*/  VIADD R197, R61, 0x18 ;  /* 0x000000183dc57836 */ /* 0x000fe20000000000 */
[----:B------:R-:W-:Y:S01]  /*bba0*/  I2FP.F32.S32 R50, R50 ;  /* 0x0000003200327245 */ /* 0x000fe20000201400 */
[----:B------:R-:W-:Y:S01]  /*bbb0*/  VIADD R181, R67, 0xc0 ;  /* 0x000000c043b57836 */ /* 0x000fe20000000000 */
[----:B------:R-:W-:Y:S01]  /*bbc0*/  IABS R5, R5 ;  /* 0x0000000500057213 */ /* 0x000fe20000000000 */
[C---:B------:R-:W-:Y:S01]  /*bbd0*/  FFMA.FTZ R12, -R3.reuse, R12, R53 ;  /* 0x0000000c030c7223 */ /* 0x040fe20000010135 */
[----:B------:R-:W-:Y:S01]  /*bbe0*/  I2FP.F32.S32 R4, R4 ;  /* 0x0000000400047245 */ /* 0x000fe20000201400 */
[C---:B------:R-:W-:Y:S01]  /*bbf0*/  FFMA.FTZ R50, -R3.reuse, R50, R41 ;  /* 0x0000003203327223 */ /* 0x040fe20000010129 */
[----:B------:R-:W-:Y:S01]  /*bc00*/  I2FP.F32.S32 R5, R5 ;  /* 0x0000000500057245 */ /* 0x000fe20000201400 */
[----:B------:R-:W-:Y:S01]  /*bc10*/  IMAD.IADD R15, R2, 0x1, -R197 ;  /* 0x00000001020f7824 */ /* 0x000fe200078e0ac5 */
[----:B------:R-:W-:Y:S01]  /*bc20*/  IABS R9, R9 ;  /* 0x0000000900097213 */ /* 0x000fe20000000000 */
[----:B------:R-:W-:Y:S01]  /*bc30*/  FFMA.FTZ R41, -R3, R4, R101 ;  /* 0x0000000403297223 */ /* 0x000fe20000010165 */
[----:B------:R-:W-:-:S02]  /*bc40*/  VIADD R53, R67, 0xd0 ;  /* 0x000000d043357836 */ /* 0x000fc40000000000 */
[----:B------:R-:W-:Y:S01]  /*bc50*/  FFMA.FTZ R96, -R3, R5, R96 ;  /* 0x0000000503607223 */ /* 0x000fe20000010160 */
[C---:B------:R-:W-:Y:S01]  /*bc60*/  IMAD.IADD R4, R2.reuse, 0x1, -R181 ;  /* 0x0000000102047824 */ /* 0x040fe200078e0ab5 */
[----:B------:R-:W-:Y:S01]  /*bc70*/  I2FP.F32.S32 R9, R9 ;  /* 0x0000000900097245 */ /* 0x000fe20000201400 */
[C---:B------:R-:W-:Y:S01]  /*bc80*/  IMAD.IADD R5, R2.reuse, 0x1, -R53 ;  /* 0x0000000102057824 */ /* 0x040fe200078e0a35 */
[----:B------:R-:W-:Y:S01]  /*bc90*/  IABS R15, R15 ;  /* 0x0000000f000f7213 */ /* 0x000fe20000000000 */
[----:B------:R-:W-:Y:S01]  /*bca0*/  VIADD R187, R61, 0x48 ;  /* 0x000000483dbb7836 */ /* 0x000fe20000000000 */
[----:B------:R-:W-:Y:S01]  /*bcb0*/  IABS R4, R4 ;  /* 0x0000000400047213 */ /* 0x000fe20000000000 */
[----:B------:R-:W-:Y:S01]  /*bcc0*/  FFMA.FTZ R156, -R3, R9, R44 ;  /* 0x00000009039c7223 */ /* 0x000fe2000001012c */
[----:B------:R-:W-:Y:S01]  /*bcd0*/  I2FP.F32.S32 R15, R15 ;  /* 0x0000000f000f7245 */ /* 0x000fe20000201400 */
[C---:B------:R-:W-:Y:S01]  /*bce0*/  IMAD.IADD R9, R2.reuse, 0x1, -R187 ;  /* 0x0000000102097824 */ /* 0x040fe200078e0abb */
[----:B------:R-:W-:Y:S01]  /*bcf0*/  IABS R5, R5 ;  /* 0x0000000500057213 */ /* 0x000fe20000000000 */
[----:B------:R-:W-:Y:S01]  /*bd00*/  VIADD R153, R67, 0xe1 ;  /* 0x000000e143997836 */ /* 0x000fe20000000000 */
        /* <DEDUP_REMOVED lines=33> */
[----:B------:R-:W-:Y:S01]  /*bf20*/  VIADD R173, R67, 0xd8 ;  /* 0x000000d843ad7836 */ /* 0x000fe20000000000 */
[----:B------:R-:W-:Y:S01]  /*bf30*/  I2FP.F32.S32 R151, R151 ;  /* 0x0000009700977245 */ /* 0x000fe20000201400 */
[----:B------:R-:W-:Y:S01]  /*bf40*/  FFMA.FTZ R88, -R3, R9, R88 ;  /* 0x0000000903587223 */ /* 0x000fe20000010158 */
[C---:B------:R-:W-:Y:S01]  /*bf50*/  IMAD.IADD R63, R2.reuse, 0x1, -R205 ;  /* 0x00000001023f7824 */ /* 0x040fe200078e0acd */
[----:B------:R-:W-:Y:S01]  /*bf60*/  IABS R5, R5 ;  /* 0x0000000500057213 */ /* 0x000fe20000000000 */
[----:B------:R-:W-:Y:S01]  /*bf70*/  IMAD.IADD R9, R2, 0x1, -R173 ;  /* 0x0000000102097824 */ /* 0x000fe200078e0aad */
[----:B------:R-:W-:Y:S01]  /*bf80*/  I2FP.F32.S32 R4, R4 ;  /* 0x0000000400047245 */ /* 0x000fe20000201400 */
[----:B------:R-:W-:-:S02]  /*bf90*/  VIADD R175, R67, 0xd1 ;  /* 0x000000d143af7836 */ /* 0x000fc40000000000 */
[C---:B------:R-:W-:Y:S01]  /*bfa0*/  FFMA.FTZ R152, -R3.reuse, R151, R28 ;  /* 0x0000009703987223 */ /* 0x040fe2000001011c */
[----:B------:R-:W-:Y:S01]  /*bfb0*/  I2FP.F32.S32 R5, R5 ;  /* 0x0000000500057245 */ /* 0x000fe20000201400 */
[C---:B------:R-:W-:Y:S01]  /*bfc0*/  FFMA.FTZ R151, -R3.reuse, R151, R26 ;  /* 0x0000009703977223 */ /* 0x040fe2000001011a */
[----:B------:R-:W-:Y:S01]  /*bfd0*/  IABS R63, R63 ;  /* 0x0000003f003f7213 */ /* 0x000fe20000000000 */
[C---:B------:R-:W-:Y:S01]  /*bfe0*/  IMAD.IADD R26, R2.reuse, 0x1, -R175 ;  /* 0x00000001021a7824 */ /* 0x040fe200078e0aaf */
[----:B------:R-:W-:Y:S01]  /*bff0*/  IABS R9, R9 ;  /* 0x0000000900097213 */ /* 0x000fe20000000000 */
[----:B------:R-:W-:Y:S01]  /*c000*/  FFMA.FTZ R72, -R3, R4, R72 ;  /* 0x0000000403487223 */ /* 0x000fe20000010148 */
[----:B------:R-:W-:Y:S01]  /*c010*/  VIADD R163, R61, 0x8 ;  /* 0x000000083da37836 */ /* 0x000fe20000000000 */
[C---:B------:R-:W-:Y:S01]  /*c020*/  IADD3 R4, PT, PT, R2.reuse, 0x8, RZ ;  /* 0x0000000802047810 */ /* 0x040fe20007ffe0ff */
[----:B------:R-:W-:Y:S01]  /*c030*/  FFMA.FTZ R52, -R3, R5, R56 ;  /* 0x0000000503347223 */ /* 0x000fe20000010138 */
[----:B------:R-:W-:Y:S01]  /*c040*/  I2FP.F32.S32 R63, R63 ;  /* 0x0000003f003f7245 */ /* 0x000fe20000201400 */
[----:B------:R-:W-:Y:S01]  /*c050*/  IMAD.IADD R5, R2, 0x1, -R163 ;  /* 0x0000000102057824 */ /* 0x000fe200078e0aa3 */
[----:B------:R-:W-:Y:S01]  /*c060*/  I2FP.F32.S32 R9, R9 ;  /* 0x0000000900097245 */ /* 0x000fe20000201400 */
[C---:B------:R-:W-:Y:S01]  /*c070*/  VIADD R77, R67.reuse, 0xf0 ;  /* 0x000000f0434d7836 */ /* 0x040fe20000000000 */
[----:B------:R-:W-:Y:S01]  /*c080*/  IADD3 R165, PT, PT, R67, 0xd9, RZ ;  /* 0x000000d943a57810 */ /* 0x000fe20007ffe0ff */
[----:B------:R-:W-:Y:S01]  /*c090*/  IMAD.IADD R207, R4, 0x1, -R207 ;  /* 0x0000000104cf7824 */ /* 0x000fe200078e0acf */
[----:B------:R-:W-:Y:S01]  /*c0a0*/  IABS R26, R26 ;  /* 0x0000001a001a7213 */ /* 0x000fe20000000000 */
[----:B------:R-:W-:Y:S01]  /*c0b0*/  FFMA.FTZ R168, -R3, R63, R20 ;  /* 0x0000003f03a87223 */ /* 0x000fe20000010114 */
[----:B------:R-:W-:Y:S01]  /*c0c0*/  ISETP.GE.AND P3, PT, R205, R60, PT ;  /* 0x0000003ccd00720c */ /* 0x000fe20003f66270 */
[----:B------:R-:W-:-:S02]  /*c0d0*/  VIADD R203, R61, 0x20 ;  /* 0x000000203dcb7836 */ /* 0x000fc40000000000 */
[----:B------:R-:W-:Y:S01]  /*c0e0*/  FFMA.FTZ R80, -R3, R9, R80 ;  /* 0x0000000903507223 */ /* 0x000fe20000010150 */
[----:B------:R-:W-:Y:S01]  /*c0f0*/  IMAD.IADD R205, R4, 0x1, -R205 ;  /* 0x0000000104cd7824 */ /* 0x000fe200078e0acd */
[----:B------:R-:W-:Y:S01]  /*c100*/  I2FP.F32.S32 R26, R26 ;  /* 0x0000001a001a7245 */ /* 0x000fe20000201400 */
[C---:B------:R-:W-:Y:S01]  /*c110*/  IMAD.IADD R20, R2.reuse, 0x1, -R165 ;  /* 0x0000000102147824 */ /* 0x040fe200078e0aa5 */
[----:B------:R-:W-:Y:S01]  /*c120*/  IABS R5, R5 ;  /* 0x0000000500057213 */ /* 0x000fe20000000000 */
[C---:B------:R-:W-:Y:S01]  /*c130*/  IMAD.IADD R9, R2.reuse, 0x1, -R77 ;  /* 0x0000000102097824 */ /* 0x040fe200078e0a4d */
[----:B------:R-:W-:Y:S01]  /*c140*/  ISETP.GE.AND P4, PT, R211, R60, PT ;  /* 0x0000003cd300720c */ /* 0x000fe20003f86270 */
[----:B------:R-:W-:Y:S01]  /*c150*/  IMAD.IADD R16, R2, 0x1, -R203 ;  /* 0x0000000102107824 */ /* 0x000fe200078e0acb */
[----:B------:R-:W-:Y:S01]  /*c160*/  IABS R207, R207 ;  /* 0x000000cf00cf7213 */ /* 0x000fe20000000000 */
[C---:B------:R-:W-:Y:S01]  /*c170*/  IMAD.IADD R211, R4.reuse, 0x1, -R211 ;  /* 0x0000000104d37824 */ /* 0x040fe200078e0ad3 */
[----:B------:R-:W-:Y:S01]  /*c180*/  IABS R205, R205 ;  /* 0x000000cd00cd7213 */ /* 0x000fe20000000000 */
[----:B------:R-:W-:Y:S01]  /*c190*/  FFMA.FTZ R243, -R3, R26, R85 ;  /* 0x0000001a03f37223 */ /* 0x000fe20000010155 */
        /* <DEDUP_REMOVED lines=10> */
[----:B------:R-:W-:Y:S01]  /*c240*/  IABS R211, R211 ;  /* 0x000000d300d37213 */ /* 0x000fe20000000000 */
[C---:B------:R-:W-:Y:S01]  /*c250*/  FFMA.FTZ R26, -R3.reuse, R26, R27 ;  /* 0x0000001a031a7223 */ /* 0x040fe2000001011b */
[----:B------:R-:W-:Y:S01]  /*c260*/  I2FP.F32.S32 R205, R205 ;  /* 0x000000cd00cd7245 */ /* 0x000fe20000201400 */
[----:B------:R-:W-:Y:S01]  /*c270*/  IMAD.IADD R27, R4, 0x1, -R199 ;  /* 0x00000001041b7824 */ /* 0x000fe200078e0ac7 */
[----:B------:R-:W-:Y:S01]  /*c280*/  I2FP.F32.S32 R20, R20 ;  /* 0x0000001400147245 */ /* 0x000fe20000201400 */
[----:B------:R-:W-:Y:S01]  /*c290*/  IMAD.IADD R44, R2, 0x1, -R45 ;  /* 0x00000001022c7824 */ /* 0x000fe200078e0a2d */
[----:B------:R-:W-:Y:S01]  /*c2a0*/  I2FP.F32.S32 R9, R9 ;  /* 0x0000000900097245 */ /* 0x000fe20000201400 */
[----:B------:R-:W-:Y:S01]  /*c2b0*/  FFMA.FTZ R22, -R3, R205, R22 ;  /* 0x000000cd03167223 */ /* 0x000fe20000010116 */
[----:B------:R-:W-:Y:S01]  /*c2c0*/  ISETP.GE.AND P1, PT, R29, R60, PT ;  /* 0x0000003c1d00720c */ /* 0x000fe20003f26270 */
[C---:B------:R-:W-:Y:S01]  /*c2d0*/  IMAD.IADD R29, R4.reuse, 0x1, -R203 ;  /* 0x00000001041d7824 */ /* 0x040fe200078e0acb */
[----:B------:R-:W-:Y:S01]  /*c2e0*/  IABS R209, R209 ;  /* 0x000000d100d17213 */ /* 0x000fe20000000000 */
[C---:B------:R-:W-:Y:S01]  /*c2f0*/  FFMA.FTZ R161, -R3.reuse, R20, R81 ;  /* 0x0000001403a17223 */ /* 0x040fe20000010151 */
[----:B------:R-:W-:Y:S01]  /*c300*/  I2FP.F32.S32 R16, R16 ;  /* 0x0000001000107245 */ /* 0x000fe20000201400 */
[C---:B------:R-:W-:Y:S01]  /*c310*/  FFMA.FTZ R68, -R3.reuse, R9, R68 ;  /* 0x0000000903447223 */ /* 0x040fe20000010144 */
[----:B------:R-:W-:Y:S01]  /*c320*/  I2FP.F32.S32 R28, R211 ;  /* 0x000000d3001c7245 */ /* 0x000fe20000201400 */
[----:B------:R-:W-:Y:S01]  /*c330*/  IMAD.IADD R9, R4, 0x1, -R197 ;  /* 0x0000000104097824 */ /* 0x000fe200078e0ac5 */
[----:B------:R-:W-:Y:S01]  /*c340*/  I2FP.F32.S32 R20, R209 ;  /* 0x000000d100147245 */ /* 0x000fe20000201400 */
[C---:B------:R-:W-:Y:S01]  /*c350*/  FFMA.FTZ R16, -R3.reuse, R16, R8 ;  /* 0x0000001003107223 */ /* 0x040fe20000010108 */
[----:B------:R-:W-:Y:S01]  /*c360*/  IABS R29, R29 ;  /* 0x0000001d001d7213 */ /* 0x000fe20000000000 */
[----:B------:R-:W-:Y:S01]  /*c370*/  FFMA.FTZ R28, -R3, R28, R23 ;  /* 0x0000001c031c7223 */ /* 0x000fe20000010117 */
[----:B------:R-:W-:Y:S01]  /*c380*/  IABS R27, R27 ;  /* 0x0000001b001b7213 */ /* 0x000fe20000000000 */
[----:B------:R-:W-:Y:S01]  /*c390*/  IMAD.IADD R8, R2, 0x1, -R25 ;  /* 0x0000000102087824 */ /* 0x000fe200078e0a19 */
[----:B------:R-:W-:Y:S01]  /*c3a0*/  FSEL R23, R22, -INF , !P3 ;  /* 0xff80000016177808 */ /* 0x000fe20005800000 */
[----:B------:R-:W-:-:S02]  /*c3b0*/  IMAD.IADD R22, R4, 0x1, -R201 ;  /* 0x0000000104167824 */ /* 0x000fc400078e0ac9 */
[----:B------:R-:W-:Y:S01]  /*c3c0*/  FFMA.FTZ R5, -R3, R20, R31 ;  /* 0x0000001403057223 */ /* 0x000fe2000001011f */
[----:B------:R-:W-:Y:S01]  /*c3d0*/  IABS R9, R9 ;  /* 0x0000000900097213 */ /* 0x000fe20000000000 */
[C---:B------:R-:W-:Y:S01]  /*c3e0*/  VIADD R179, R67.reuse, 0xc1 ;  /* 0x000000c143b37836 */ /* 0x040fe20000000000 */
[----:B------:R-:W-:Y:S01]  /*c3f0*/  I2FP.F32.S32 R29, R29 ;  /* 0x0000001d001d7245 */ /* 0x000fe20000201400 */
[----:B------:R-:W-:Y:S01]  /*c400*/  VIADD R81, R67, 0xe9 ;  /* 0x000000e943517836 */ /* 0x000fe20000000000 */
[----:B------:R-:W-:Y:S01]  /*c410*/  IABS R24, R24 ;  /* 0x0000001800187213 */ /* 0x000fe20000000000 */
[C---:B------:R-:W-:Y:S01]  /*c420*/  IMAD.IADD R40, R2.reuse, 0x1, -R179 ;  /* 0x0000000102287824 */ /* 0x040fe200078e0ab3 */
[----:B------:R-:W-:Y:S01]  /*c430*/  I2FP.F32.S32 R27, R27 ;  /* 0x0000001b001b7245 */ /* 0x000fe20000201400 */
[C---:B------:R-:W-:Y:S01]  /*c440*/  FFMA.FTZ R10, -R3.reuse, R29, R10 ;  /* 0x0000001d030a7223 */ /* 0x040fe2000001010a */
[----:B------:R-:W-:Y:S01]  /*c450*/  IABS R8, R8 ;  /* 0x0000000800087213 */ /* 0x000fe20000000000 */
[----:B------:R-:W-:Y:S01]  /*c460*/  IMAD.IADD R66, R2, 0x1, -R81 ;  /* 0x0000000102427824 */ /* 0x000fe200078e0a51 */
[----:B------:R-:W-:Y:S01]  /*c470*/  IABS R22, R22 ;  /* 0x0000001600167213 */ /* 0x000fe20000000000 */
[----:B------:R-:W-:Y:S01]  /*c480*/  FFMA.FTZ R6, -R3, R27, R6 ;  /* 0x0000001b03067223 */ /* 0x000fe20000010106 */
[----:B------:R-:W-:Y:S01]  /*c490*/  I2FP.F32.S32 R9, R9 ;  /* 0x0000000900097245 */ /* 0x000fe20000201400 */
[----:B------:R-:W-:Y:S01]  /*c4a0*/  VIADD R63, R67, 0xf1 ;  /* 0x000000f1433f7836 */ /* 0x000fe20000000000 */
[----:B------:R-:W-:-:S02]  /*c4b0*/  FSEL R62, R62, -INF , !P0 ;  /* 0xff8000003e3e7808 */ /* 0x000fc40004000000 */
[----:B------:R-:W-:Y:S01]  /*c4c0*/  FSEL R5, R5, -INF , !P0 ;  /* 0xff80000005057808 */ /* 0x000fe20004000000 */
[----:B------:R-:W-:Y:S01]  /*c4d0*/  FFMA.FTZ R9, -R3, R9, R18 ;  /* 0x0000000903097223 */ /* 0x000fe20000010112 */
[----:B------:R-:W-:Y:S01]  /*c4e0*/  FSEL R85, R21, -INF , !P4 ;  /* 0xff80000015557808 */ /* 0x000fe20006000000 */
[----:B------:R-:W-:Y:S01]  /*c4f0*/  IMAD.IADD R18, R4, 0x1, -R189 ;  /* 0x0000000104127824 */ /* 0x000fe200078e0abd */
[----:B------:R-:W-:Y:S01]  /*c500*/  I2FP.F32.S32 R24, R24 ;  /* 0x0000001800187245 */ /* 0x000fe20000201400 */
[----:B------:R-:W-:Y:S01]  /*c510*/  IMAD.IADD R64, R2, 0x1, -R63 ;  /* 0x0000000102407824 */ /* 0x000fe200078e0a3f */
[----:B------:R-:W-:Y:S02]  /*c520*/  ISETP.GE.AND P0, PT, R203, R60, PT ;  /* 0x0000003ccb00720c */ /* 0x000fe40003f06270 */
[----:B------:R-:W-:Y:S01]  /*c530*/  FSEL R21, R28, -INF , !P4 ;  /* 0xff8000001c157808 */ /* 0x000fe20006000000 */
[----:B------:R-:W-:Y:S01]  /*c540*/  FFMA.FTZ R19, -R3, R24, R19 ;  /* 0x0000001803137223 */ /* 0x000fe20000010113 */
[----:B------:R-:W-:-:S02]  /*c550*/  I2FP.F32.S32 R8, R8 ;  /* 0x0000000800087245 */ /* 0x000fc40000201400 */
[----:B------:R-:W-:Y:S02]  /*c560*/  ISETP.GE.AND P4, PT, R199, R60, PT ;  /* 0x0000003cc700720c */ /* 0x000fe40003f86270 */
[----:B------:R-:W-:Y:S01]  /*c570*/  I2FP.F32.S32 R22, R22 ;  /* 0x0000001600167245 */ /* 0x000fe20000201400 */
[C---:B------:R-:W-:Y:S01]  /*c580*/  FFMA.FTZ R8, -R3.reuse, R8, R97 ;  /* 0x0000000803087223 */ /* 0x040fe20000010161 */
[----:B------:R-:W-:Y:S01]  /*c590*/  FSEL R29, R10, -INF , !P0 ;  /* 0xff8000000a1d7808 */ /* 0x000fe20004000000 */
[----:B------:R-:W-:Y:S01]  /*c5a0*/  IMAD.IADD R10, R4, 0x1, -R195 ;  /* 0x00000001040a7824 */ /* 0x000fe200078e0ac3 */
[----:B------:R-:W-:Y:S01]  /*c5b0*/  FSEL R249, R6, -INF , !P4 ;  /* 0xff80000006f97808 */ /* 0x000fe20006000000 */
[----:B------:R-:W-:Y:S01]  /*c5c0*/  IMAD.IADD R6, R4, 0x1, -R191 ;  /* 0x0000000104067824 */ /* 0x000fe200078e0abf */
[----:B------:R-:W-:Y:S01]  /*c5d0*/  FSEL R97, R168, -INF , !P3 ;  /* 0xff800000a8617808 */ /* 0x000fe20005800000 */
[----:B------:R-:W-:Y:S01]  /*c5e0*/  FFMA.FTZ R11, -R3, R22, R11 ;  /* 0x00000016030b7223 */ /* 0x000fe2000001010b */
[----:B------:R-:W-:-:S02]  /*c5f0*/  ISETP.GE.AND P3, PT, R201, R60, PT ;  /* 0x0000003cc900720c */ /* 0x000fc40003f66270 */
[----:B------:R-:W-:Y:S02]  /*c600*/  FSEL R24, R17, -INF , !P1 ;  /* 0xff80000011187808 */ /* 0x000fe40004800000 */
[----:B------:R-:W-:Y:S01]  /*c610*/  FSEL R17, R19, -INF , !P1 ;  /* 0xff80000013117808 */ /* 0x000fe20004800000 */
[C---:B------:R-:W-:Y:S01]  /*c620*/  IMAD.IADD R19, R4.reuse, 0x1, -R157 ;  /* 0x0000000104137824 */ /* 0x040fe200078e0a9d */
[----:B------:R-:W-:Y:S02]  /*c630*/  IABS R18, R18 ;  /* 0x0000001200127213 */ /* 0x000fe40000000000 */
[----:B------:R-:W-:Y:S02]  /*c640*/  IABS R10, R10 ;  /* 0x0000000a000a7213 */ /* 0x000fe40000000000 */
[----:B------:R-:W-:Y:S02]  /*c650*/  IABS R6, R6 ;  /* 0x0000000600067213 */ /* 0x000fe40000000000 */
[----:B------:R-:W-:Y:S01]  /*c660*/  FSEL R251, R11, -INF , !P3 ;  /* 0xff8000000bfb7808 */ /* 0x000fe20005800000 */
[----:B------:R-:W-:Y:S01]  /*c670*/  IMAD.IADD R11, R4, 0x1, -R193 ;  /* 0x00000001040b7824 */ /* 0x000fe200078e0ac1 */
[----:B------:R-:W-:-:S02]  /*c680*/  I2FP.F32.S32 R18, R18 ;  /* 0x0000001200127245 */ /* 0x000fc40000201400 */
[----:B------:R-:W-:Y:S02]  /*c690*/  I2FP.F32.S32 R10, R10 ;  /* 0x0000000a000a7245 */ /* 0x000fe40000201400 */
[----:B------:R-:W-:Y:S01]  /*c6a0*/  IABS R19, R19 ;  /* 0x0000001300137213 */ /* 0x000fe20000000000 */
[C---:B------:R-:W-:Y:S01]  /*c6b0*/  FFMA.FTZ R7, -R3.reuse, R18, R7 ;  /* 0x0000001203077223 */ /* 0x040fe20000010107 */
[----:B------:R-:W-:Y:S01]  /*c6c0*/  I2FP.F32.S32 R6, R6 ;  /* 0x0000000600067245 */ /* 0x000fe20000201400 */
[C---:B------:R-:W-:Y:S01]  /*c6d0*/  FFMA.FTZ R55, -R3.reuse, R10, R55 ;  /* 0x0000000a03377223 */ /* 0x040fe20000010137 */
[----:B------:R-:W-:Y:S01]  /*c6e0*/  IABS R11, R11 ;  /* 0x0000000b000b7213 */ /* 0x000fe20000000000 */
[C---:B------:R-:W-:Y:S01]  /*c6f0*/  IMAD.IADD R18, R4.reuse, 0x1, -R171 ;  /* 0x0000000104127824 */ /* 0x040fe200078e0aab */
[----:B------:R-:W-:Y:S01]  /*c700*/  I2FP.F32.S32 R19, R19 ;  /* 0x0000001300137245 */ /* 0x000fe20000201400 */
[----:B------:R-:W-:Y:S01]  /*c710*/  FFMA.FTZ R47, -R3, R6, R47 ;  /* 0x00000006032f7223 */ /* 0x000fe2000001012f */
[----:B------:R-:W-:Y:S01]  /*c720*/  IMAD.IADD R10, R4, 0x1, -R169 ;  /* 0x00000001040a7824 */ /* 0x000fe200078e0aa9 */
[----:B------:R-:W-:-:S02]  /*c730*/  IADD3 R6, PT, PT, -R185, R4, RZ ;  /* 0x00000004b9067210 */ /* 0x000fc40007ffe1ff */
[----:B------:R-:W-:Y:S01]  /*c740*/  I2FP.F32.S32 R11, R11 ;  /* 0x0000000b000b7245 */ /* 0x000fe20000201400 */
[----:B------:R-:W-:Y:S01]  /*c750*/  FFMA.FTZ R54, -R3, R19, R54 ;  /* 0x0000001303367223 */ /* 0x000fe20000010136 */
[----:B------:R-:W-:Y:S01]  /*c760*/  ISETP.GE.AND P5, PT, R197, R60, PT ;  /* 0x0000003cc500720c */ /* 0x000fe20003fa6270 */
[C---:B------:R-:W-:Y:S01]  /*c770*/  IMAD.IADD R19, R4.reuse, 0x1, -R181 ;  /* 0x0000000104137824 */ /* 0x040fe200078e0ab5 */
[----:B------:R-:W-:Y:S01]  /*c780*/  IABS R18, R18 ;  /* 0x0000001200127213 */ /* 0x000fe20000000000 */
[----:B------:R-:W-:Y:S01]  /*c790*/  FFMA.FTZ R46, -R3, R11, R46 ;  /* 0x0000000b032e7223 */ /* 0x000fe2000001012e */
[----:B------:R-:W-:Y:S01]  /*c7a0*/  IABS R10, R10 ;  /* 0x0000000a000a7213 */ /* 0x000fe20000000000 */
[----:B------:R-:W-:Y:S01]  /*c7b0*/  IMAD.IADD R11, R4, 0x1, -R187 ;  /* 0x00000001040b7824 */ /* 0x000fe200078e0abb */
[----:B------:R-:W-:Y:S02]  /*c7c0*/  IABS R6, R6 ;  /* 0x0000000600067213 */ /* 0x000fe40000000000 */
[----:B------:R-:W-:-:S02]  /*c7d0*/  FSEL R56, R166, -INF , !P5 ;  /* 0xff800000a6387808 */ /* 0x000fc40006800000 */
[----:B------:R-:W-:Y:S02]  /*c7e0*/  FSEL R9, R9, -INF , !P5 ;  /* 0xff80000009097808 */ /* 0x000fe40006800000 */
[----:B------:R-:W-:Y:S02]  /*c7f0*/  I2FP.F32.S32 R18, R18 ;  /* 0x0000001200127245 */ /* 0x000fe40000201400 */
[-C--:B------:R-:W-:Y:S02]  /*c800*/  ISETP.GE.AND P5, PT, R189, R60.reuse, PT ;  /* 0x0000003cbd00720c */ /* 0x080fe40003fa6270 */
[----:B------:R-:W-:Y:S01]  /*c810*/  ISETP.GE.AND P1, PT, R195, R60, PT ;  /* 0x0000003cc300720c */ /* 0x000fe20003f26270 */
[----:B------:R-:W-:Y:S01]  /*c820*/  FFMA.FTZ R42, -R3, R18, R42 ;  /* 0x00000012032a7223 */ /* 0x000fe2000001012a */
[----:B------:R-:W-:Y:S02]  /*c830*/  I2FP.F32.S32 R10, R10 ;  /* 0x0000000a000a7245 */ /* 0x000fe40000201400 */
[----:B------:R-:W-:-:S02]  /*c840*/  I2FP.F32.S32 R6, R6 ;  /* 0x0000000600067245 */ /* 0x000fc40000201400 */
[----:B------:R-:W-:Y:S01]  /*c850*/  IABS R44, R44 ;  /* 0x0000002c002c7213 */ /* 0x000fe20000000000 */
[C---:B------:R-:W-:Y:S01]  /*c860*/  FFMA.FTZ R43, -R3.reuse, R10, R43 ;  /* 0x0000000a032b7223 */ /* 0x040fe2000001012b */
[----:B------:R-:W-:Y:S01]  /*c870*/  IABS R19, R19 ;  /* 0x0000001300137213 */ /* 0x000fe20000000000 */
[----:B------:R-:W-:Y:S01]  /*c880*/  FFMA.FTZ R103, -R3, R6, R103 ;  /* 0x0000000603677223 */ /* 0x000fe20000010167 */
[----:B------:R-:W-:Y:S01]  /*c890*/  FSEL R28, R160, -INF , !P5 ;  /* 0xff800000a01c7808 */ /* 0x000fe20006800000 */
[C---:B------:R-:W-:Y:S01]  /*c8a0*/  IMAD.IADD R10, R4.reuse, 0x1, -R25 ;  /* 0x00000001040a7824 */ /* 0x040fe200078e0a19 */
[----:B------:R-:W-:Y:S01]  /*c8b0*/  FSEL R247, R7, -INF , !P5 ;  /* 0xff80000007f77808 */ /* 0x000fe20006800000 */
[----:B------:R-:W-:Y:S01]  /*c8c0*/  IMAD.IADD R6, R4, 0x1, -R179 ;  /* 0x0000000104067824 */ /* 0x000fe200078e0ab3 */
[----:B------:R-:W-:Y:S01]  /*c8d0*/  FSEL R12, R12, -INF , !P1 ;  /* 0xff8000000c0c7808 */ /* 0x000fe20004800000 */
[----:B------:R-:W-:Y:S01]  /*c8e0*/  IMAD.IADD R7, R4, 0x1, -R183 ;  /* 0x0000000104077824 */ /* 0x000fe200078e0ab7 */
[----:B------:R-:W-:Y:S01]  /*c8f0*/  FSEL R245, R55, -INF , !P1 ;  /* 0xff80000037f57808 */ /* 0x000fe20004800000 */
[----:B------:R-:W-:Y:S01]  /*c900*/  VIADD R55, R61, 0x50 ;  /* 0x000000503d377836 */ /* 0x000fe20000000000 */
[----:B------:R-:W-:-:S02]  /*c910*/  IABS R11, R11 ;  /* 0x0000000b000b7213 */ /* 0x000fc40000000000 */
[----:B------:R-:W-:Y:S02]  /*c920*/  I2FP.F32.S32 R44, R44 ;  /* 0x0000002c002c7245 */ /* 0x000fe40000201400 */
[-C--:B------:R-:W-:Y:S02]  /*c930*/  ISETP.GE.AND P5, PT, R171, R60.reuse, PT ;  /* 0x0000003cab00720c */ /* 0x080fe40003fa6270 */
[----:B------:R-:W-:Y:S01]  /*c940*/  ISETP.GE.AND P1, PT, R185, R60, PT ;  /* 0x0000003cb900720c */ /* 0x000fe20003f26270 */
[----:B------:R-:W-:Y:S01]  /*c950*/  FFMA.FTZ R44, -R3, R44, R89 ;  /* 0x0000002c032c7223 */ /* 0x000fe20000010159 */
[----:B------:R-:W-:Y:S02]  /*c960*/  I2FP.F32.S32 R19, R19 ;  /* 0x0000001300137245 */ /* 0x000fe40000201400 */
[----:B------:R-:W-:Y:S02]  /*c970*/  IABS R40, R40 ;  /* 0x0000002800287213 */ /* 0x000fe40000000000 */
[----:B------:R-:W-:-:S02]  /*c980*/  FSEL R20, R13, -INF , !P2 ;  /* 0xff8000000d147808 */ /* 0x000fc40005000000 */
[----:B------:R-:W-:Y:S02]  /*c990*/  FSEL R13, R26, -INF , !P2 ;  /* 0xff8000001a0d7808 */ /* 0x000fe40005000000 */
[----:B------:R-:W-:Y:S02]  /*c9a0*/  I2FP.F32.S32 R11, R11 ;  /* 0x0000000b000b7245 */ /* 0x000fe40000201400 */
[----:B------:R-:W-:Y:S02]  /*c9b0*/  ISETP.GE.AND P2, PT, R157, R60, PT ;  /* 0x0000003c9d00720c */ /* 0x000fe40003f46270 */
[----:B------:R-:W-:Y:S01]  /*c9c0*/  FSEL R171, R42, -INF , !P5 ;  /* 0xff8000002aab7808 */ /* 0x000fe20006800000 */
[----:B------:R-:W-:Y:S01]  /*c9d0*/  FFMA.FTZ R42, -R3, R19, R94 ;  /* 0x00000013032a7223 */ /* 0x000fe2000001015e */
[----:B------:R-:W-:Y:S01]  /*c9e0*/  FSEL R31, R41, -INF , !P1 ;  /* 0xff800000291f7808 */ /* 0x000fe20004800000 */
[----:B------:R-:W-:Y:S01]  /*c9f0*/  VIADD R19, R61, 0x49 ;  /* 0x000000493d137836 */ /* 0x000fe20000000000 */
[----:B------:R-:W-:Y:S01]  /*ca00*/  I2FP.F32.S32 R40, R40 ;  /* 0x0000002800287245 */ /* 0x000fe20000201400 */
[----:B------:R-:W-:Y:S01]  /*ca10*/  FFMA.FTZ R38, -R3, R11, R38 ;  /* 0x0000000b03267223 */ /* 0x000fe20000010126 */
[----:B------:R-:W-:-:S02]  /*ca20*/  IABS R66, R66 ;  /* 0x0000004200427213 */ /* 0x000fc40000000000 */
[----:B------:R-:W-:Y:S01]  /*ca30*/  FSEL R41, R103, -INF , !P1 ;  /* 0xff80000067297808 */ /* 0x000fe20004800000 */
[----:B------:R-:W-:Y:S01]  /*ca40*/  FFMA.FTZ R40, -R3, R40, R93 ;  /* 0x0000002803287223 */ /* 0x000fe2000001015d */
[----:B------:R-:W-:Y:S01]  /*ca50*/  ISETP.GE.AND P1, PT, R45, R60, PT ;  /* 0x0000003c2d00720c */ /* 0x000fe20003f26270 */
[----:B------:R-:W-:Y:S01]  /*ca60*/  VIADD R103, R61, 0x61 ;  /* 0x000000613d677836 */ /* 0x000fe20000000000 */
[----:B------:R-:W-:Y:S02]  /*ca70*/  IABS R10, R10 ;  /* 0x0000000a000a7213 */ /* 0x000fe40000000000 */
[----:B------:R-:W-:Y:S02]  /*ca80*/  FSEL R22, R158, -INF , !P2 ;  /* 0xff8000009e167808 */ /* 0x000fe40005000000 */
[----:B------:R-:W-:Y:S01]  /*ca90*/  FSEL R157, R54, -INF , !P2 ;  /* 0xff800000369d7808 */ /* 0x000fe20005000000 */
[----:B------:R-:W-:Y:S01]  /*caa0*/  IMAD.IADD R54, R2, 0x1, -R19 ;  /* 0x0000000102367824 */ /* 0x000fe200078e0a13 */
[----:B------:R-:W-:-:S02]  /*cab0*/  FSEL R26, R154, -INF , !P5 ;  /* 0xff8000009a1a7808 */ /* 0x000fc40006800000 */
[----:B------:R-:W-:Y:S02]  /*cac0*/  I2FP.F32.S32 R66, R66 ;  /* 0x0000004200427245 */ /* 0x000fe40000201400 */
[-C--:B------:R-:W-:Y:S02]  /*cad0*/  ISETP.GE.AND P2, PT, R187, R60.reuse, PT ;  /* 0x0000003cbb00720c */ /* 0x080fe40003f46270 */
[----:B------:R-:W-:Y:S01]  /*cae0*/  ISETP.GE.AND P5, PT, R25, R60, PT ;  /* 0x0000003c1900720c */ /* 0x000fe20003fa6270 */
[----:B------:R-:W-:Y:S01]  /*caf0*/  FFMA.FTZ R66, -R3, R66, R73 ;  /* 0x0000004203427223 */ /* 0x000fe20000010149 */
[----:B------:R-:W-:Y:S02]  /*cb00*/  IABS R64, R64 ;  /* 0x0000004000407213 */ /* 0x000fe40000000000 */
[----:B------:R-:W-:Y:S02]  /*cb10*/  I2FP.F32.S32 R10, R10 ;  /* 0x0000000a000a7245 */ /* 0x000fe40000201400 */
[----:B------:R-:W-:Y:S01]  /*cb20*/  FSEL R25, R44, -INF , !P1 ;  /* 0xff8000002c197808 */ /* 0x000fe20004800000 */
[----:B------:R-:W-:Y:S01]  /*cb30*/  IMAD.IADD R44, R4, 0x1, -R175 ;  /* 0x00000001042c7824 */ /* 0x000fe200078e0aaf */
[----:B------:R-:W-:-:S02]  /*cb40*/  FSEL R93, R164, -INF , !P3 ;  /* 0xff800000a45d7808 */ /* 0x000fc40005800000 */
[-C--:B------:R-:W-:Y:S01]  /*cb50*/  ISETP.GE.AND P6, PT, R19, R60.reuse, PT ;  /* 0x0000003c1300720c */ /* 0x080fe20003fc6270 */
[----:B------:R-:W-:Y:S01]  /*cb60*/  IMAD.IADD R19, R4, 0x1, -R173 ;  /* 0x0000000104137824 */ /* 0x000fe200078e0aad */
[----:B------:R-:W-:Y:S02]  /*cb70*/  ISETP.GE.AND P3, PT, R169, R60, PT ;  /* 0x0000003ca900720c */ /* 0x000fe40003f66270 */
[----:B------:R-:W-:Y:S01]  /*cb80*/  FSEL R169, R38, -INF , !P2 ;  /* 0xff80000026a97808 */ /* 0x000fe20005000000 */
[----:B------:R-:W-:Y:S01]  /*cb90*/  IMAD.IADD R38, R4, 0x1, -R45 ;  /* 0x0000000104267824 */ /* 0x000fe200078e0a2d */
[----:B------:R-:W-:Y:S01]  /*cba0*/  I2FP.F32.S32 R64, R64 ;  /* 0x0000004000407245 */ /* 0x000fe20000201400 */
[----:B------:R-:W-:Y:S01]  /*cbb0*/  FFMA.FTZ R45, -R3, R10, R99 ;  /* 0x0000000a032d7223 */ /* 0x000fe20000010163 */
[----:B------:R-:W-:Y:S01]  /*cbc0*/  FSEL R73, R162, -INF , !P4 ;  /* 0xff800000a2497808 */ /* 0x000fe20006000000 */
[----:B------:R-:W-:Y:S01]  /*cbd0*/  IMAD.IADD R10, R4, 0x1, -R165 ;  /* 0x00000001040a7824 */ /* 0x000fe200078e0aa5 */
[----:B------:R-:W-:Y:S01]  /*cbe0*/  ISETP.GE.AND P4, PT, R191, R60, PT ;  /* 0x0000003cbf00720c */ /* 0x000fe20003f86270 */
[----:B------:R-:W-:Y:S01]  /*cbf0*/  FFMA.FTZ R64, -R3, R64, R69 ;  /* 0x0000004003407223 */ /* 0x000fe20000010145 */
[----:B------:R-:W-:Y:S01]  /*cc00*/  IABS R6, R6 ;  /* 0x0000000600067213 */ /* 0x000fe20000000000 */
[----:B------:R-:W-:Y:S01]  /*cc10*/  VIADD R99, R61, 0x68 ;  /* 0x000000683d637836 */ /* 0x000fe20000000000 */
[----:B------:R-:W-:-:S02]  /*cc20*/  IABS R44, R44 ;  /* 0x0000002c002c7213 */ /* 0x000fc40000000000 */
[----:B------:R-:W-:Y:S02]  /*cc30*/  IABS R19, R19 ;  /* 0x0000001300137213 */ /* 0x000fe40000000000 */
[----:B------:R-:W-:Y:S02]  /*cc40*/  FSEL R69, R155, -INF , !P4 ;  /* 0xff8000009b457808 */ /* 0x000fe40006000000 */
[----:B------:R-:W-:Y:S02]  /*cc50*/  I2FP.F32.S32 R6, R6 ;  /* 0x0000000600067245 */ /* 0x000fe40000201400 */
[----:B------:R-:W-:Y:S02]  /*cc60*/  IABS R54, R54 ;  /* 0x0000003600367213 */ /* 0x000fe40000000000 */
[----:B------:R-:W-:Y:S02]  /*cc70*/  I2FP.F32.S32 R44, R44 ;  /* 0x0000002c002c7245 */ /* 0x000fe40000201400 */
[----:B------:R-:W-:-:S02]  /*cc80*/  FSEL R155, R47, -INF , !P4 ;  /* 0xff8000002f9b7808 */ /* 0x000fc40006000000 */
[----:B------:R-:W-:Y:S01]  /*cc90*/  IABS R10, R10 ;  /* 0x0000000a000a7213 */ /* 0x000fe20000000000 */
[----:B------:R-:W-:Y:S01]  /*cca0*/  FFMA.FTZ R47, -R3, R44, R87 ;  /* 0x0000002c032f7223 */ /* 0x000fe20000010157 */
[----:B------:R-:W-:Y:S02]  /*ccb0*/  I2FP.F32.S32 R19, R19 ;  /* 0x0000001300137245 */ /* 0x000fe40000201400 */
[----:B------:R-:W-:Y:S02]  /*ccc0*/  ISETP.GE.AND P4, PT, R181, R60, PT ;  /* 0x0000003cb500720c */ /* 0x000fe40003f86270 */
[----:B------:R-:W-:Y:S01]  /*ccd0*/  FSEL R217, R43, -INF , !P3 ;  /* 0xff8000002bd97808 */ /* 0x000fe20005800000 */
[C---:B------:R-:W-:Y:S01]  /*cce0*/  FFMA.FTZ R43, -R3.reuse, R6, R95 ;  /* 0x00000006032b7223 */ /* 0x040fe2000001015f */
[----:B------:R-:W-:Y:S01]  /*ccf0*/  I2FP.F32.S32 R54, R54 ;  /* 0x0000003600367245 */ /* 0x000fe20000201400 */
[----:B------:R-:W-:Y:S01]  /*cd00*/  FFMA.FTZ R44, -R3, R19, R82 ;  /* 0x00000013032c7223 */ /* 0x000fe20000010152 */
[----:B------:R-:W-:Y:S01]  /*cd10*/  I2FP.F32.S32 R10, R10 ;  /* 0x0000000a000a7245 */ /* 0x000fe20000201400 */
[----:B------:R-:W-:Y:S01]  /*cd20*/  VIADD R19, R61, 0x51 ;  /* 0x000000513d137836 */ /* 0x000fe20000000000 */
[----:B------:R-:W-:Y:S01]  /*cd30*/  FSEL R6, R92, -INF , !P4 ;  /* 0xff8000005c067808 */ /* 0x000fe20006000000 */
[C---:B------:R-:W-:Y:S01]  /*cd40*/  FFMA.FTZ R54, -R3.reuse, R54, R37 ;  /* 0x0000003603367223 */ /* 0x040fe20000010125 */
[----:B------:R-:W-:Y:S01]  /*cd50*/  FSEL R42, R42, -INF , !P4 ;  /* 0xff8000002a2a7808 */ /* 0x000fe20006000000 */
[----:B------:R-:W-:Y:S01]  /*cd60*/  FFMA.FTZ R37, -R3, R10, R83 ;  /* 0x0000000a03257223 */ /* 0x000fe20000010153 */
[----:B------:R-:W-:Y:S01]  /*cd70*/  ISETP.GE.AND P4, PT, R175, R60, PT ;  /* 0x0000003caf00720c */ /* 0x000fe20003f86270 */
[----:B------:R-:W-:Y:S01]  /*cd80*/  IMAD.IADD R10, R2, 0x1, -R19 ;  /* 0x00000001020a7824 */ /* 0x000fe200078e0a13 */
[----:B------:R-:W-:Y:S01]  /*cd90*/  IABS R38, R38 ;  /* 0x0000002600267213 */ /* 0x000fe20000000000 */
[----:B------:R-:W-:Y:S01]  /*cda0*/  VIADD R83, R61, 0x59 ;  /* 0x000000593d537836 */ /* 0x000fe20000000000 */
[----:B------:R-:W-:-:S02]  /*cdb0*/  FSEL R243, R243, -INF , !P4 ;  /* 0xff800000f3f37808 */ /* 0x000fc40006000000 */
[----:B------:R-:W-:Y:S02]  /*cdc0*/  FSEL R47, R47, -INF , !P4 ;  /* 0xff8000002f2f7808 */ /* 0x000fe40006000000 */
[----:B------:R-:W-:Y:S02]  /*cdd0*/  ISETP.GE.AND P4, PT, R19, R60, PT ;  /* 0x0000003c1300720c */ /* 0x000fe40003f86270 */
[----:B------:R-:W-:Y:S02]  /*cde0*/  IADD3 R19, PT, PT, -R67, R4, RZ ;  /* 0x0000000443137210 */ /* 0x000fe40007ffe1ff */
[----:B------:R-:W-:Y:S02]  /*cdf0*/  IABS R10, R10 ;  /* 0x0000000a000a7213 */ /* 0x000fe40000000000 */
[----:B------:R-:W-:Y:S02]  /*ce00*/  IABS R19, R19 ;  /* 0x0000001300137213 */ /* 0x000fe40000000000 */
[----:B------:R-:W-:-:S02]  /*ce10*/  I2FP.F32.S32 R10, R10 ;  /* 0x0000000a000a7245 */ /* 0x000fc40000201400 */
[----:B------:R-:W-:Y:S02]  /*ce20*/  I2FP.F32.S32 R19, R19 ;  /* 0x0000001300137245 */ /* 0x000fe40000201400 */
[----:B------:R-:W-:Y:S01]  /*ce30*/  I2FP.F32.S32 R38, R38 ;  /* 0x0000002600267245 */ /* 0x000fe20000201400 */
[C---:B------:R-:W-:Y:S01]  /*ce40*/  FFMA.FTZ R87, -R3.reuse, R10, R33 ;  /* 0x0000000a03577223 */ /* 0x040fe20000010121 */
[----:B------:R-:W-:Y:S01]  /*ce50*/  IABS R7, R7 ;  /* 0x0000000700077213 */ /* 0x000fe20000000000 */
[C---:B------:R-:W-:Y:S01]  /*ce60*/  FFMA.FTZ R10, -R3.reuse, R19, R30 ;  /* 0x00000013030a7223 */ /* 0x040fe2000001011e */
[----:B------:R-:W-:Y:S02]  /*ce70*/  IMAD.IADD R30, R48, 0x1, R239 ;  /* 0x00000001301e7824 */ /* 0x000fe400078e02ef */
[----:B------:R-:W-:Y:S01]  /*ce80*/  FFMA.FTZ R38, -R3, R38, R91 ;  /* 0x0000002603267223 */ /* 0x000fe2000001015b */
[----:B------:R-:W-:Y:S01]  /*ce90*/  FSEL R16, R16, -INF , !P0 ;  /* 0xff80000010107808 */ /* 0x000fe20004000000 */
[----:B------:R-:W-:Y:S01]  /*cea0*/  VIADD R91, R61, 0x58 ;  /* 0x000000583d5b7836 */ /* 0x000fe20000000000 */
[----:B------:R-:W-:Y:S01]  /*ceb0*/  I2FP.F32.S32 R7, R7 ;  /* 0x0000000700077245 */ /* 0x000fe20000201400 */
[----:B------:R-:W-:Y:S01]  /*cec0*/  VIADD R33, R30, 0x49 ;  /* 0x000000491e217836 */ /* 0x000fe20000000000 */
[----:B------:R-:W-:-:S02]  /*ced0*/  ISETP.GE.AND P0, PT, R193, R60, PT ;  /* 0x0000003cc100720c */ /* 0x000fc40003f06270 */
[----:B------:R-:W-:Y:S01]  /*cee0*/  FSEL R38, R38, -INF , !P1 ;  /* 0xff80000026267808 */ /* 0x000fe20004800000 */
[----:B------:R-:W-:Y:S01]  /*cef0*/  IMAD.IADD R33, R4, 0x1, -R33 ;  /* 0x0000000104217824 */ /* 0x000fe200078e0a21 */
[----:B------:R-:W-:Y:S01]  /*cf00*/  FSEL R89, R156, -INF , !P0 ;  /* 0xff8000009c597808 */ /* 0x000fe20004000000 */
[----:B------:R-:W-:Y:S01]  /*cf10*/  FFMA.FTZ R98, -R3, R7, R98 ;  /* 0x0000000703627223 */ /* 0x000fe20000010162 */
[----:B------:R-:W-:Y:S01]  /*cf20*/  FSEL R241, R46, -INF , !P0 ;  /* 0xff8000002ef17808 */ /* 0x000fe20004000000 */
[C---:B------:R-:W-:Y:S01]  /*cf30*/  IMAD.IADD R7, R4.reuse, 0x1, -R177 ;  /* 0x0000000104077824 */ /* 0x040fe200078e0ab1 */
[-C--:B------:R-:W-:Y:S01]  /*cf40*/  ISETP.GE.AND P1, PT, R159, R60.reuse, PT ;  /* 0x0000003c9f00720c */ /* 0x080fe20003f26270 */
[----:B------:R-:W-:Y:S01]  /*cf50*/  IMAD.IADD R46, R4, 0x1, -R153 ;  /* 0x00000001042e7824 */ /* 0x000fe200078e0a99 */
[----:B------:R-:W-:Y:S02]  /*cf60*/  ISETP.GE.AND P0, PT, R183, R60, PT ;  /* 0x0000003cb700720c */ /* 0x000fe40003f06270 */
[----:B------:R-:W-:-:S02]  /*cf70*/  IABS R33, R33 ;  /* 0x0000002100217213 */ /* 0x000fc40000000000 */
[----:B------:R-:W-:Y:S02]  /*cf80*/  FSEL R101, R36, -INF , !P2 ;  /* 0xff80000024657808 */ /* 0x000fe40005000000 */
[----:B------:R-:W-:Y:S02]  /*cf90*/  FSEL R187, R76, -INF , !P1 ;  /* 0xff8000004cbb7808 */ /* 0x000fe40004800000 */
[----:B------:R-:W-:Y:S02]  /*cfa0*/  FSEL R11, R96, -INF , !P0 ;  /* 0xff800000600b7808 */ /* 0x000fe40004000000 */
[----:B------:R-:W-:Y:S02]  /*cfb0*/  FSEL R36, R98, -INF , !P0 ;  /* 0xff80000062247808 */ /* 0x000fe40004000000 */
[----:B------:R-:W-:Y:S02]  /*cfc0*/  I2FP.F32.S32 R76, R33 ;  /* 0x00000021004c7245 */ /* 0x000fe40000201400 */
[----:B------:R-:W-:Y:S01]  /*cfd0*/  ISETP.GE.AND P0, PT, R53, R60, PT ;  /* 0x0000003c3500720c */ /* 0x000fe20003f06270 */
[----:B------:R-:W-:Y:S01]  /*cfe0*/  IMAD.IADD R53, R4, 0x1, -R53 ;  /* 0x0000000104357824 */ /* 0x000fe200078e0a35 */
[----:B------:R-:W-:Y:S01]  /*cff0*/  FSEL R18, R50, -INF , !P3 ;  /* 0xff80000032127808 */ /* 0x000fe20005800000 */
[----:B------:R-:W-:Y:S01]  /*d000*/  FFMA.FTZ R76, -R3, R76, R39 ;  /* 0x0000004c034c7223 */ /* 0x000fe20000010127 */
[----:B------:R-:W-:Y:S01]  /*d010*/  VIADD R39, R30, 0x58 ;  /* 0x000000581e277836 */ /* 0x000fe20000000000 */
[----:B------:R-:W-:Y:S01]  /*d020*/  FSEL R8, R8, -INF , !P5 ;  /* 0xff80000008087808 */ /* 0x000fe20006800000 */
[----:B------:R-:W-:Y:S01]  /*d030*/  IMAD.IADD R50, R2, 0x1, -R55 ;  /* 0x0000000102327824 */ /* 0x000fe200078e0a37 */
[----:B------:R-:W-:Y:S01]  /*d040*/  FSEL R45, R45, -INF , !P5 ;  /* 0xff8000002d2d7808 */ /* 0x000fe20006800000 */
[----:B------:R-:W-:Y:S01]  /*d050*/  IMAD.IADD R39, R4, 0x1, -R39 ;  /* 0x0000000104277824 */ /* 0x000fe200078e0a27 */
[----:B------:R-:W-:-:S02]  /*d060*/  IABS R53, R53 ;  /* 0x0000003500357213 */ /* 0x000fc40000000000 */
[----:B------:R-:W-:Y:S01]  /*d070*/  ISETP.GE.AND P5, PT, R55, R60, PT ;  /* 0x0000003c3700720c */ /* 0x000fe20003fa6270 */
[----:B------:R-:W-:Y:S01]  /*d080*/  IMAD.IADD R55, R4, 0x1, -R159 ;  /* 0x0000000104377824 */ /* 0x000fe200078e0a9f */
[----:B------:R-:W-:Y:S02]  /*d090*/  IABS R7, R7 ;  /* 0x0000000700077213 */ /* 0x000fe40000000000 */
[----:B------:R-:W-:Y:S02]  /*d0a0*/  I2FP.F32.S32 R53, R53 ;  /* 0x0000003500357245 */ /* 0x000fe40000201400 */
[----:B------:R-:W-:Y:S02]  /*d0b0*/  IABS R46, R46 ;  /* 0x0000002e002e7213 */ /* 0x000fe40000000000 */
[----:B------:R-:W-:Y:S01]  /*d0c0*/  IABS R50, R50 ;  /* 0x0000003200327213 */ /* 0x000fe20000000000 */
[----:B------:R-:W-:Y:S01]  /*d0d0*/  FFMA.FTZ R53, -R3, R53, R86 ;  /* 0x0000003503357223 */ /* 0x000fe20000010156 */
[----:B------:R-:W-:-:S02]  /*d0e0*/  IABS R55, R55 ;  /* 0x0000003700377213 */ /* 0x000fc40000000000 */
[----:B------:R-:W-:Y:S02]  /*d0f0*/  I2FP.F32.S32 R7, R7 ;  /* 0x0000000700077245 */ /* 0x000fe40000201400 */
[----:B------:R-:W-:Y:S02]  /*d100*/  IABS R39, R39 ;  /* 0x0000002700277213 */ /* 0x000fe40000000000 */
[----:B------:R-:W-:Y:S01]  /*d110*/  I2FP.F32.S32 R46, R46 ;  /* 0x0000002e002e7245 */ /* 0x000fe20000201400 */
[C---:B------:R-:W-:Y:S01]  /*d120*/  FFMA.FTZ R90, -R3.reuse, R7, R90 ;  /* 0x00000007035a7223 */ /* 0x040fe2000001015a */
[----:B------:R-:W-:Y:S02]  /*d130*/  I2FP.F32.S32 R50, R50 ;  /* 0x0000003200327245 */ /* 0x000fe40000201400 */
[----:B------:R-:W-:Y:S01]  /*d140*/  I2FP.F32.S32 R55, R55 ;  /* 0x0000003700377245 */ /* 0x000fe20000201400 */
[C---:B------:R-:W-:Y:S01]  /*d150*/  FFMA.FTZ R46, -R3.reuse, R46, R79 ;  /* 0x0000002e032e7223 */ /* 0x040fe2000001014f */
[----:B------:R-:W-:Y:S01]  /*d160*/  I2FP.F32.S32 R39, R39 ;  /* 0x0000002700277245 */ /* 0x000fe20000201400 */
[----:B------:R-:W-:Y:S01]  /*d170*/  FFMA.FTZ R32, -R3, R50, R32 ;  /* 0x0000003203207223 */ /* 0x000fe20000010120 */
[-C--:B------:R-:W-:Y:S01]  /*d180*/  ISETP.GE.AND P3, PT, R179, R60.reuse, PT ;  /* 0x0000003cb300720c */ /* 0x080fe20003f66270 */
[----:B------:R-:W-:Y:S01]  /*d190*/  FFMA.FTZ R50, -R3, R55, R78 ;  /* 0x0000003703327223 */ /* 0x000fe2000001014e */
[-C--:B------:R-:W-:Y:S01]  /*d1a0*/  ISETP.GE.AND P2, PT, R177, R60.reuse, PT ;  /* 0x0000003cb100720c */ /* 0x080fe20003f46270 */
[----:B------:R-:W-:Y:S01]  /*d1b0*/  VIADD R55, R30, 0x50 ;  /* 0x000000501e377836 */ /* 0x000fe20000000000 */
[----:B------:R-:W-:Y:S01]  /*d1c0*/  FSEL R150, R150, -INF , !P0 ;  /* 0xff80000096967808 */ /* 0x000fe20004000000 */
[----:B------:R-:W-:Y:S01]  /*d1d0*/  FFMA.FTZ R146, -R3, R39, R146 ;  /* 0x0000002703927223 */ /* 0x000fe20000010192 */
[----:B------:R-:W-:Y:S01]  /*d1e0*/  FSEL R53, R53, -INF , !P0 ;  /* 0xff80000035357808 */ /* 0x000fe20004000000 */
[----:B------:R-:W-:Y:S01]  /*d1f0*/  VIADD R39, R30, 0x60 ;  /* 0x000000601e277836 */ /* 0x000fe20000000000 */
[----:B------:R-:W-:Y:S01]  /*d200*/  ISETP.GE.AND P0, PT, R153, R60, PT ;  /* 0x0000003c9900720c */ /* 0x000fe20003f06270 */
[----:B------:R-:W-:Y:S01]  /*d210*/  IMAD.IADD R55, R4, 0x1, -R55 ;  /* 0x0000000104377824 */ /* 0x000fe200078e0a37 */
[----:B------:R-:W-:Y:S01]  /*d220*/  FSEL R27, R40, -INF , !P3 ;  /* 0xff800000281b7808 */ /* 0x000fe20005800000 */
[----:B------:R-:W-:Y:S01]  /*d230*/  IMAD.IADD R39, R4, 0x1, -R39 ;  /* 0x0000000104277824 */ /* 0x000fe200078e0a27 */
[----:B------:R-:W-:Y:S01]  /*d240*/  FSEL R7, R88, -INF , !P2 ;  /* 0xff80000058077808 */ /* 0x000fe20005000000 */
[----:B------:R-:W-:Y:S01]  /*d250*/  VIADD R79, R61, 0x60 ;  /* 0x000000603d4f7836 */ /* 0x000fe20000000000 */
[----:B------:R-:W-:-:S02]  /*d260*/  FSEL R40, R90, -INF , !P2 ;  /* 0xff8000005a287808 */ /* 0x000fc40005000000 */
[-C--:B------:R-:W-:Y:S02]  /*d270*/  ISETP.GE.AND P2, PT, R165, R60.reuse, PT ;  /* 0x0000003ca500720c */ /* 0x080fe40003f46270 */
[----:B------:R-:W-:Y:S02]  /*d280*/  FSEL R167, R167, -INF , !P0 ;  /* 0xff800000a7a77808 */ /* 0x000fe40004000000 */
[----:B------:R-:W-:Y:S02]  /*d290*/  FSEL R46, R46, -INF , !P0 ;  /* 0xff8000002e2e7808 */ /* 0x000fe40004000000 */
[----:B------:R-:W-:Y:S01]  /*d2a0*/  ISETP.GE.AND P0, PT, R91, R60, PT ;  /* 0x0000003c5b00720c */ /* 0x000fe20003f06270 */
[----:B------:R-:W-:Y:S01]  /*d2b0*/  IMAD.IADD R91, R2, 0x1, -R91 ;  /* 0x00000001025b7824 */ /* 0x000fe200078e0a5b */
[----:B------:R-:W-:Y:S02]  /*d2c0*/  FSEL R161, R161, -INF , !P2 ;  /* 0xff800000a1a17808 */ /* 0x000fe40005000000 */
[----:B------:R-:W-:-:S02]  /*d2d0*/  FSEL R37, R37, -INF , !P2 ;  /* 0xff80000025257808 */ /* 0x000fc40005000000 */
[----:B------:R-:W-:Y:S01]  /*d2e0*/  ISETP.GE.AND P2, PT, R83, R60, PT ;  /* 0x0000003c5300720c */ /* 0x000fe20003f46270 */
[----:B------:R-:W-:Y:S01]  /*d2f0*/  IMAD.IADD R83, R2, 0x1, -R83 ;  /* 0x0000000102537824 */ /* 0x000fe200078e0a53 */
[----:B------:R-:W-:Y:S02]  /*d300*/  IABS R91, R91 ;  /* 0x0000005b005b7213 */ /* 0x000fe40000000000 */
[----:B------:R-:W-:Y:S02]  /*d310*/  IABS R55, R55 ;  /* 0x0000003700377213 */ /* 0x000fe40000000000 */
[----:B------:R-:W-:Y:S02]  /*d320*/  IABS R39, R39 ;  /* 0x0000002700277213 */ /* 0x000fe40000000000 */
[----:B------:R-:W-:Y:S02]  /*d330*/  IABS R83, R83 ;  /* 0x0000005300537213 */ /* 0x000fe40000000000 */
[----:B------:R-:W-:-:S02]  /*d340*/  I2FP.F32.S32 R91, R91 ;  /* 0x0000005b005b7245 */ /* 0x000fc40000201400 */
[----:B------:R-:W-:Y:S02]  /*d350*/  I2FP.F32.S32 R55, R55 ;  /* 0x0000003700377245 */ /* 0x000fe40000201400 */
[----:B------:R-:W-:Y:S02]  /*d360*/  I2FP.F32.S32 R39, R39 ;  /* 0x0000002700277245 */ /* 0x000fe40000201400 */
[----:B------:R-:W-:Y:S01]  /*d370*/  I2FP.F32.S32 R78, R83 ;  /* 0x00000053004e7245 */ /* 0x000fe20000201400 */
[C---:B------:R-:W-:Y:S01]  /*d380*/  FFMA.FTZ R83, -R3.reuse, R91, R144 ;  /* 0x0000005b03537223 */ /* 0x040fe20000010190 */
[C---:B------:R-:W-:Y:S01]  /*d390*/  FFMA.FTZ R34, -R3.reuse, R55, R34 ;  /* 0x0000003703227223 */ /* 0x040fe20000010122 */
[C---:B------:R-:W-:Y:S02]  /*d3a0*/  VIADD R91, R30.reuse, 0x51 ;  /* 0x000000511e5b7836 */ /* 0x040fe40000000000 */
[----:B------:R-:W-:Y:S01]  /*d3b0*/  FFMA.FTZ R142, -R3, R39, R142 ;  /* 0x00000027038e7223 */ /* 0x000fe2000001018e */
[----:B------:R-:W-:Y:S01]  /*d3c0*/  VIADD R55, R30, 0x59 ;  /* 0x000000591e377836 */ /* 0x000fe20000000000 */
[----:B------:R-:W-:Y:S01]  /*d3d0*/  FSEL R33, R32, -INF , !P5 ;  /* 0xff80000020217808 */ /* 0x000fe20006800000 */
[----:B------:R-:W-:Y:S01]  /*d3e0*/  VIADD R39, R30, 0x70 ;  /* 0x000000701e277836 */ /* 0x000fe20000000000 */
[----:B------:R-:W-:Y:S01]  /*d3f0*/  FSEL R211, R34, -INF , !P5 ;  /* 0xff80000022d37808 */ /* 0x000fe20006800000 */
[C---:B------:R-:W-:Y:S01]  /*d400*/  IMAD.IADD R32, R4.reuse, 0x1, -R55 ;  /* 0x0000000104207824 */ /* 0x040fe200078e0a37 */
[----:B------:R-:W-:Y:S01]  /*d410*/  IADD3 R34, PT, PT, -R91, R4, RZ ;  /* 0x000000045b227210 */ /* 0x000fe20007ffe1ff */
[----:B------:R-:W-:-:S02]  /*d420*/  IMAD.IADD R39, R4, 0x1, -R39 ;  /* 0x0000000104277824 */ /* 0x000fc400078e0a27 */
[----:B------:R-:W-:Y:S01]  /*d430*/  FFMA.FTZ R145, -R3, R78, R145 ;  /* 0x0000004e03917223 */ /* 0x000fe20000010191 */
[----:B------:R-:W-:Y:S02]  /*d440*/  FSEL R43, R43, -INF , !P3 ;  /* 0xff8000002b2b7808 */ /* 0x000fe40005800000 */
[----:B------:R-:W-:Y:S02]  /*d450*/  IABS R34, R34 ;  /* 0x0000002200227213 */ /* 0x000fe40000000000 */
[----:B------:R-:W-:Y:S02]  /*d460*/  IABS R32, R32 ;  /* 0x0000002000207213 */ /* 0x000fe40000000000 */
[----:B------:R-:W-:Y:S02]  /*d470*/  IABS R39, R39 ;  /* 0x0000002700277213 */ /* 0x000fe40000000000 */
[----:B------:R-:W-:Y:S02]  /*d480*/  I2FP.F32.S32 R34, R34 ;  /* 0x0000002200227245 */ /* 0x000fe40000201400 */
[----:B------:R-:W-:-:S02]  /*d490*/  I2FP.F32.S32 R32, R32 ;  /* 0x0000002000207245 */ /* 0x000fc40000201400 */
[----:B------:R-:W-:Y:S01]  /*d4a0*/  I2FP.F32.S32 R39, R39 ;  /* 0x0000002700277245 */ /* 0x000fe20000201400 */
[----:B------:R-:W-:Y:S01]  /*d4b0*/  FFMA.FTZ R35, -R3, R34, R35 ;  /* 0x0000002203237223 */ /* 0x000fe20000010123 */
[----:B------:R-:W-:Y:S01]  /*d4c0*/  ISETP.GE.AND P3, PT, R173, R60, PT ;  /* 0x0000003cad00720c */ /* 0x000fe20003f66270 */
[C---:B------:R-:W-:Y:S01]  /*d4d0*/  FFMA.FTZ R147, -R3.reuse, R32, R147 ;  /* 0x0000002003937223 */ /* 0x040fe20000010193 */
[----:B------:R-:W-:Y:S01]  /*d4e0*/  FSEL R233, R76, -INF , !P6 ;  /* 0xff8000004ce97808 */ /* 0x000fe20007000000 */
[----:B------:R-:W-:Y:S01]  /*d4f0*/  FFMA.FTZ R134, -R3, R39, R134 ;  /* 0x0000002703867223 */ /* 0x000fe20000010186 */
[----:B------:R-:W-:Y:S01]  /*d500*/  VIADD R39, R61, 0x88 ;  /* 0x000000883d277836 */ /* 0x000fe20000000000 */
[----:B------:R-:W-:Y:S01]  /*d510*/  FSEL R209, R35, -INF , !P4 ;  /* 0xff80000023d17808 */ /* 0x000fe20006000000 */
[----:B------:R-:W-:Y:S01]  /*d520*/  IMAD.IADD R76, R2, 0x1, -R99 ;  /* 0x00000001024c7824 */ /* 0x000fe200078e0a63 */
[----:B------:R-:W-:Y:S02]  /*d530*/  FSEL R35, R145, -INF , !P2 ;  /* 0xff80000091237808 */ /* 0x000fe40005000000 */
[----:B------:R-:W-:-:S02]  /*d540*/  FSEL R183, R147, -INF , !P2 ;  /* 0xff80000093b77808 */ /* 0x000fc40005000000 */
[-C--:B------:R-:W-:Y:S01]  /*d550*/  ISETP.GE.AND P2, PT, R39, R60.reuse, PT ;  /* 0x0000003c2700720c */ /* 0x080fe20003f46270 */
[----:B------:R-:W-:Y:S01]  /*d560*/  IMAD.IADD R39, R2, 0x1, -R39 ;  /* 0x0000000102277824 */ /* 0x000fe200078e0a27 */
[----:B------:R-:W-:Y:S02]  /*d570*/  FSEL R185, R80, -INF , !P3 ;  /* 0xff80000050b97808 */ /* 0x000fe40005800000 */
[----:B------:R-:W-:Y:S02]  /*d580*/  FSEL R44, R44, -INF , !P3 ;  /* 0xff8000002c2c7808 */ /* 0x000fe40005800000 */
[----:B------:R-:W-:Y:S02]  /*d590*/  IABS R39, R39 ;  /* 0x0000002700277213 */ /* 0x000fe40000000000 */
[----:B------:R-:W-:Y:S02]  /*d5a0*/  ISETP.GE.AND P3, PT, R163, R60, PT ;  /* 0x0000003ca300720c */ /* 0x000fe40003f66270 */
[----:B------:R-:W-:-:S02]  /*d5b0*/  I2FP.F32.S32 R39, R39 ;  /* 0x0000002700277245 */ /* 0x000fc40000201400 */
[----:B------:R-:W-:Y:S02]  /*d5c0*/  FSEL R84, R84, -INF , !P3 ;  /* 0xff80000054547808 */ /* 0x000fe40005800000 */
[----:B------:R-:W-:Y:S01]  /*d5d0*/  FSEL R19, R151, -INF , !P3 ;  /* 0xff80000097137808 */ /* 0x000fe20005800000 */
[----:B------:R-:W-:Y:S01]  /*d5e0*/  FFMA.FTZ R94, -R3, R39, R120 ;  /* 0x00000027035e7223 */ /* 0x000fe20000010178 */
[----:B------:R-:W-:Y:S01]  /*d5f0*/  ISETP.GE.AND P3, PT, R79, R60, PT ;  /* 0x0000003c4f00720c */ /* 0x000fe20003f66270 */
[----:B------:R-:W-:Y:S01]  /*d600*/  IMAD.IADD R79, R2, 0x1, -R79 ;  /* 0x00000001024f7824 */ /* 0x000fe200078e0a4f */
[----:B--2---:R-:W2:Y:S01]  /*d610*/  LD.E R39, desc[UR4][R148.64+0xdc] ;  /* 0x0000dc0494277980 */ /* 0x004ea2000c101900 */
[----:B------:R-:W-:Y:S02]  /*d620*/  IABS R55, R76 ;  /* 0x0000004c00377213 */ /* 0x000fe40000000000 */
[----:B------:R-:W-:Y:S02]  /*d630*/  FSEL R87, R87, -INF , !P4 ;  /* 0xff80000057577808 */ /* 0x000fe40006000000 */
[----:B------:R-:W-:-:S02]  /*d640*/  IABS R79, R79 ;  /* 0x0000004f004f7213 */ /* 0x000fc40000000000 */
[----:B------:R-:W-:Y:S02]  /*d650*/  I2FP.F32.S32 R55, R55 ;  /* 0x0000003700377245 */ /* 0x000fe40000201400 */
[----:B------:R-:W-:Y:S02]  /*d660*/  I2FP.F32.S32 R79, R79 ;  /* 0x0000004f004f7245 */ /* 0x000fe40000201400 */
[----:B------:R-:W-:Y:S01]  /*d670*/  FSEL R83, R83, -INF , !P0 ;  /* 0xff80000053537808 */ /* 0x000fe20004000000 */
[C---:B------:R-:W-:Y:S01]  /*d680*/  FFMA.FTZ R136, -R3.reuse, R55, R136 ;  /* 0x0000003703887223 */ /* 0x040fe20000010188 */
[----:B------:R-:W-:Y:S02]  /*d690*/  VIADD R55, R30, 0x61 ;  /* 0x000000611e377836 */ /* 0x000fe40000000000 */
[----:B------:R-:W-:Y:S01]  /*d6a0*/  FFMA.FTZ R95, -R3, R79, R140 ;  /* 0x0000004f035f7223 */ /* 0x000fe2000001018c */
[----:B------:R-:W-:Y:S01]  /*d6b0*/  FSEL R79, R54, -INF , !P6 ;  /* 0xff800000364f7808 */ /* 0x000fe20007000000 */
[----:B------:R-:W-:Y:S01]  /*d6c0*/  IMAD.IADD R54, R2, 0x1, -R103 ;  /* 0x0000000102367824 */ /* 0x000fe200078e0a67 */
[----:B------:R-:W-:Y:S01]  /*d6d0*/  ISETP.GE.AND P6, PT, R103, R60, PT ;  /* 0x0000003c6700720c */ /* 0x000fe20003fc6270 */
[----:B------:R-:W-:Y:S01]  /*d6e0*/  VIADD R103, R61, 0x71 ;  /* 0x000000713d677836 */ /* 0x000fe20000000000 */
[----:B------:R-:W-:Y:S01]  /*d6f0*/  FSEL R207, R146, -INF , !P0 ;  /* 0xff80000092cf7808 */ /* 0x000fe20004000000 */
[----:B------:R-:W-:Y:S01]  /*d700*/  IMAD.IADD R34, R4, 0x1, -R55 ;  /* 0x0000000104227824 */ /* 0x000fe200078e0a37 */
[----:B------:R-:W-:Y:S01]  /*d710*/  IABS R54, R54 ;  /* 0x0000003600367213 */ /* 0x000fe20000000000 */
[----:B------:R-:W-:Y:S01]  /*d720*/  IMAD.IADD R32, R2, 0x1, -R103 ;  /* 0x0000000102207824 */ /* 0x000fe200078e0a67 */
[----:B------:R-:W-:Y:S01]  /*d730*/  ISETP.GE.AND P0, PT, R103, R60, PT ;  /* 0x0000003c6700720c */ /* 0x000fe20003f06270 */
[C---:B------:R-:W-:Y:S01]  /*d740*/  VIADD R103, R30.reuse, 0x69 ;  /* 0x000000691e677836 */ /* 0x040fe20000000000 */
[----:B------:R-:W-:Y:S01]  /*d750*/  I2FP.F32.S32 R54, R54 ;  /* 0x0000003600367245 */ /* 0x000fe20000201400 */
[----:B------:R-:W-:Y:S01]  /*d760*/  VIADD R55, R30, 0x68 ;  /* 0x000000681e377836 */ /* 0x000fe20000000000 */
[----:B------:R-:W-:-:S02]  /*d770*/  IABS R34, R34 ;  /* 0x0000002200227213 */ /* 0x000fc40000000000 */
[----:B------:R-:W-:Y:S01]  /*d780*/  IABS R32, R32 ;  /* 0x0000002000207213 */ /* 0x000fe20000000000 */
[----:B------:R-:W-:Y:S01]  /*d790*/  FFMA.FTZ R91, -R3, R54, R141 ;  /* 0x00000036035b7223 */ /* 0x000fe2000001018d */
[----:B------:R-:W-:Y:S01]  /*d7a0*/  VIADD R141, R61, 0x69 ;  /* 0x000000693d8d7836 */ /* 0x000fe20000000000 */
[----:B------:R-:W-:Y:S01]  /*d7b0*/  I2FP.F32.S32 R34, R34 ;  /* 0x0000002200227245 */ /* 0x000fe20000201400 */
[----:B------:R-:W-:Y:S01]  /*d7c0*/  IMAD.IADD R55, R4, 0x1, -R55 ;  /* 0x0000000104377824 */ /* 0x000fe200078e0a37 */
[----:B------:R-:W-:Y:S01]  /*d7d0*/  I2FP.F32.S32 R32, R32 ;  /* 0x0000002000207245 */ /* 0x000fe20000201400 */
[----:B------:R-:W-:Y:S01]  /*d7e0*/  IMAD.IADD R54, R2, 0x1, -R141 ;  /* 0x0000000102367824 */ /* 0x000fe200078e0a8d */
[----:B------:R-:W-:Y:S01]  /*d7f0*/  ISETP.GE.AND P4, PT, R141, R60, PT ;  /* 0x0000003c8d00720c */ /* 0x000fe20003f86270 */
[----:B------:R-:W-:Y:S02]  /*d800*/  VIADD R141, R61, 0x78 ;  /* 0x000000783d8d7836 */ /* 0x000fe40000000000 */
[----:B------:R-:W-:Y:S01]  /*d810*/  FFMA.FTZ R143, -R3, R34, R143 ;  /* 0x00000022038f7223 */ /* 0x000fe2000001018f */
[----:B------:R-:W-:Y:S01]  /*d820*/  IMAD.IADD R34, R4, 0x1, -R103 ;  /* 0x0000000104227824 */ /* 0x000fe200078e0a67 */
[----:B------:R-:W-:Y:S01]  /*d830*/  IABS R54, R54 ;  /* 0x0000003600367213 */ /* 0x000fe20000000000 */
[----:B------:R-:W-:-:S02]  /*d840*/  IMAD.IADD R76, R2, 0x1, -R141 ;  /* 0x00000001024c7824 */ /* 0x000fc400078e0a8d */
[----:B------:R-:W-:Y:S01]  /*d850*/  FFMA.FTZ R32, -R3, R32, R133 ;  /* 0x0000002003207223 */ /* 0x000fe20000010185 */
[----:B------:R-:W-:Y:S01]  /*d860*/  VIADD R133, R61, 0x79 ;  /* 0x000000793d857836 */ /* 0x000fe20000000000 */
[----:B------:R-:W-:Y:S01]  /*d870*/  I2FP.F32.S32 R54, R54 ;  /* 0x0000003600367245 */ /* 0x000fe20000201400 */
[----:B------:R-:W-:Y:S01]  /*d880*/  VIADD R103, R30, 0x71 ;  /* 0x000000711e677836 */ /* 0x000fe20000000000 */
[----:B------:R-:W-:Y:S02]  /*d890*/  IABS R76, R76 ;  /* 0x0000004c004c7213 */ /* 0x000fe40000000000 */
[----:B------:R-:W-:Y:S01]  /*d8a0*/  IABS R34, R34 ;  /* 0x0000002200227213 */ /* 0x000fe20000000000 */
[----:B------:R-:W-:Y:S01]  /*d8b0*/  FFMA.FTZ R137, -R3, R54, R137 ;  /* 0x0000003603897223 */ /* 0x000fe20000010189 */
[----:B------:R-:W-:Y:S02]  /*d8c0*/  IADD3 R54, PT, PT, R2, -R133, RZ ;  /* 0x8000008502367210 */ /* 0x000fe40007ffe0ff */
[----:B------:R-:W-:-:S02]  /*d8d0*/  I2FP.F32.S32 R76, R76 ;  /* 0x0000004c004c7245 */ /* 0x000fc40000201400 */
[----:B------:R-:W-:Y:S02]  /*d8e0*/  I2FP.F32.S32 R34, R34 ;  /* 0x0000002200227245 */ /* 0x000fe40000201400 */
[----:B------:R-:W-:Y:S01]  /*d8f0*/  IABS R54, R54 ;  /* 0x0000003600367213 */ /* 0x000fe20000000000 */
[C---:B------:R-:W-:Y:S01]  /*d900*/  FFMA.FTZ R128, -R3.reuse, R76, R128 ;  /* 0x0000004c03807223 */ /* 0x040fe20000010180 */
[----:B------:R-:W-:Y:S02]  /*d910*/  IMAD.IADD R76, R4, 0x1, -R103 ;  /* 0x00000001044c7824 */ /* 0x000fe400078e0a67 */
[----:B------:R-:W-:Y:S01]  /*d920*/  FFMA.FTZ R193, -R3, R34, R139 ;  /* 0x0000002203c17223 */ /* 0x000fe2000001018b */
[----:B------:R-:W-:Y:S01]  /*d930*/  I2FP.F32.S32 R54, R54 ;  /* 0x0000003600367245 */ /* 0x000fe20000201400 */
[----:B------:R-:W-:Y:S01]  /*d940*/  VIADD R139, R61, 0x81 ;  /* 0x000000813d8b7836 */ /* 0x000fe20000000000 */
[----:B------:R-:W-:Y:S02]  /*d950*/  IABS R55, R55 ;  /* 0x0000003700377213 */ /* 0x000fe40000000000 */
[----:B------:R-:W-:Y:S01]  /*d960*/  IABS R76, R76 ;  /* 0x0000004c004c7213 */ /* 0x000fe20000000000 */
[----:B------:R-:W-:-:S02]  /*d970*/  IMAD.IADD R34, R2, 0x1, -R139 ;  /* 0x0000000102227824 */ /* 0x000fc400078e0a8b */
[----:B------:R-:W-:Y:S01]  /*d980*/  FFMA.FTZ R54, -R3, R54, R129 ;  /* 0x0000003603367223 */ /* 0x000fe20000010181 */
[----:B------:R-:W-:Y:S01]  /*d990*/  FSEL R129, R137, -INF , !P4 ;  /* 0xff80000089817808 */ /* 0x000fe20006000000 */
[----:B------:R-:W-:Y:S01]  /*d9a0*/  VIADD R137, R61, 0x89 ;  /* 0x000000893d897836 */ /* 0x000fe20000000000 */
[----:B------:R-:W-:Y:S02]  /*d9b0*/  I2FP.F32.S32 R55, R55 ;  /* 0x0000003700377245 */ /* 0x000fe40000201400 */
[----:B------:R-:W-:Y:S02]  /*d9c0*/  IABS R34, R34 ;  /* 0x0000002200227213 */ /* 0x000fe40000000000 */
[----:B------:R-:W-:Y:S01]  /*d9d0*/  I2FP.F32.S32 R76, R76 ;  /* 0x0000004c004c7245 */ /* 0x000fe20000201400 */
[C---:B------:R-:W-:Y:S01]  /*d9e0*/  FFMA.FTZ R138, -R3.reuse, R55, R138 ;  /* 0x00000037038a7223 */ /* 0x040fe2000001018a */
[----:B------:R-:W-:Y:S01]  /*d9f0*/  IADD3 R88, PT, PT, R2, -R137, RZ ;  /* 0x8000008902587210 */ /* 0x000fe20007ffe0ff */
[C---:B------:R-:W-:Y:S01]  /*da00*/  VIADD R55, R30.reuse, 0x78 ;  /* 0x000000781e377836 */ /* 0x040fe20000000000 */
[----:B------:R-:W-:Y:S01]  /*da10*/  I2FP.F32.S32 R34, R34 ;  /* 0x0000002200227245 */ /* 0x000fe20000201400 */
[----:B------:R-:W-:Y:S01]  /*da20*/  FFMA.FTZ R199, -R3, R76, R135 ;  /* 0x0000004c03c77223 */ /* 0x000fe20000010187 */
[----:B------:R-:W-:Y:S01]  /*da30*/  VIADD R103, R30, 0x81 ;  /* 0x000000811e677836 */ /* 0x000fe20000000000 */
[----:B------:R-:W-:Y:S01]  /*da40*/  IABS R88, R88 ;  /* 0x0000005800587213 */ /* 0x000fe20000000000 */
[----:B------:R-:W-:Y:S01]  /*da50*/  VIADD R135, R61, 0x90 ;  /* 0x000000903d877836 */ /* 0x000fe20000000000 */
[----:B------:R-:W-:Y:S01]  /*da60*/  FSEL R205, R143, -INF , !P6 ;  /* 0xff8000008fcd7808 */ /* 0x000fe20007000000 */
[----:B------:R-:W-:-:S02]  /*da70*/  IMAD.IADD R55, R4, 0x1, -R55 ;  /* 0x0000000104377824 */ /* 0x000fc400078e0a37 */
[C---:B------:R-:W-:Y:S01]  /*da80*/  FFMA.FTZ R34, -R3.reuse, R34, R125 ;  /* 0x0000002203227223 */ /* 0x040fe2000001017d */
[----:B------:R-:W-:Y:S01]  /*da90*/  FSEL R143, R32, -INF , !P0 ;  /* 0xff800000208f7808 */ /* 0x000fe20004000000 */
[----:B------:R-:W-:Y:S01]  /*daa0*/  VIADD R125, R30, 0x79 ;  /* 0x000000791e7d7836 */ /* 0x000fe20000000000 */
[----:B------:R-:W-:Y:S01]  /*dab0*/  I2FP.F32.S32 R88, R88 ;  /* 0x0000005800587245 */ /* 0x000fe20000201400 */
[----:B------:R-:W-:Y:S01]  /*dac0*/  IMAD.IADD R80, R2, 0x1, -R135 ;  /* 0x0000000102507824 */ /* 0x000fe200078e0a87 */
[----:B------:R-:W-:Y:S01]  /*dad0*/  IABS R55, R55 ;  /* 0x0000003700377213 */ /* 0x000fe20000000000 */
[----:B------:R-:W-:Y:S01]  /*dae0*/  IMAD.IADD R32, R4, 0x1, -R103 ;  /* 0x0000000104207824 */ /* 0x000fe200078e0a67 */
[----:B------:R-:W-:Y:S01]  /*daf0*/  FSEL R50, R50, -INF , !P1 ;  /* 0xff80000032327808 */ /* 0x000fe20004800000 */
[----:B------:R-:W-:Y:S01]  /*db00*/  IMAD.IADD R76, R4, 0x1, -R125 ;  /* 0x00000001044c7824 */ /* 0x000fe200078e0a7d */
[----:B------:R-:W-:Y:S01]  /*db10*/  IABS R103, R80 ;  /* 0x0000005000677213 */ /* 0x000fe20000000000 */
[----:B------:R-:W-:Y:S01]  /*db20*/  FFMA.FTZ R88, -R3, R88, R121 ;  /* 0x0000005803587223 */ /* 0x000fe20000010179 */
[----:B------:R-:W-:Y:S01]  /*db30*/  IABS R32, R32 ;  /* 0x0000002000207213 */ /* 0x000fe20000000000 */
[----:B------:R-:W-:Y:S01]  /*db40*/  VIADD R121, R61, 0x99 ;  /* 0x000000993d797836 */ /* 0x000fe20000000000 */
[----:B------:R-:W-:-:S02]  /*db50*/  I2FP.F32.S32 R55, R55 ;  /* 0x0000003700377245 */ /* 0x000fc40000201400 */
[----:B------:R-:W-:Y:S02]  /*db60*/  IABS R76, R76 ;  /* 0x0000004c004c7213 */ /* 0x000fe40000000000 */
[----:B------:R-:W-:Y:S02]  /*db70*/  I2FP.F32.S32 R103, R103 ;  /* 0x0000006700677245 */ /* 0x000fe40000201400 */
[----:B------:R-:W-:Y:S01]  /*db80*/  I2FP.F32.S32 R32, R32 ;  /* 0x0000002000207245 */ /* 0x000fe20000201400 */
[----:B------:R-:W-:Y:S02]  /*db90*/  VIADD R125, R61, 0x98 ;  /* 0x000000983d7d7836 */ /* 0x000fe40000000000 */
[----:B------:R-:W-:Y:S01]  /*dba0*/  FFMA.FTZ R130, -R3, R55, R130 ;  /* 0x0000003703827223 */ /* 0x000fe20000010182 */
[----:B------:R-:W-:Y:S01]  /*dbb0*/  IMAD.IADD R86, R2, 0x1, -R121 ;  /* 0x0000000102567824 */ /* 0x000fe200078e0a79 */
[----:B------:R-:W-:Y:S01]  /*dbc0*/  I2FP.F32.S32 R76, R76 ;  /* 0x0000004c004c7245 */ /* 0x000fe20000201400 */
[----:B------:R-:W-:-:S02]  /*dbd0*/  VIADD R55, R30, 0x80 ;  /* 0x000000801e377836 */ /* 0x000fc40000000000 */
[C---:B------:R-:W-:Y:S01]  /*dbe0*/  FFMA.FTZ R116, -R3.reuse, R103, R116 ;  /* 0x0000006703747223 */ /* 0x040fe20000010174 */
[C---:B------:R-:W-:Y:S01]  /*dbf0*/  FFMA.FTZ R177, -R3.reuse, R32, R127 ;  /* 0x0000002003b17223 */ /* 0x040fe2000001017f */
[----:B------:R-:W-:Y:S01]  /*dc00*/  VIADD R103, R30, 0x89 ;  /* 0x000000891e677836 */ /* 0x000fe20000000000 */
[----:B------:R-:W-:Y:S01]  /*dc10*/  IABS R86, R86 ;  /* 0x0000005600567213 */ /* 0x000fe20000000000 */
[----:B------:R-:W-:Y:S02]  /*dc20*/  IMAD.IADD R32, R2, 0x1, -R125 ;  /* 0x0000000102207824 */ /* 0x000fe400078e0a7d */
[----:B------:R-:W-:Y:S01]  /*dc30*/  FFMA.FTZ R131, -R3, R76, R131 ;  /* 0x0000004c03837223 */ /* 0x000fe20000010183 */
[C---:B------:R-:W-:Y:S01]  /*dc40*/  IMAD.IADD R55, R4.reuse, 0x1, -R55 ;  /* 0x0000000104377824 */ /* 0x040fe200078e0a37 */
[----:B------:R-:W-:Y:S01]  /*dc50*/  I2FP.F32.S32 R86, R86 ;  /* 0x0000005600567245 */ /* 0x000fe20000201400 */
[----:B------:R-:W-:Y:S01]  /*dc60*/  IMAD.IADD R76, R4, 0x1, -R103 ;  /* 0x00000001044c7824 */ /* 0x000fe200078e0a67 */
[----:B------:R-:W-:-:S02]  /*dc70*/  IABS R103, R32 ;  /* 0x0000002000677213 */ /* 0x000fc40000000000 */
[----:B------:R-:W-:Y:S01]  /*dc80*/  IABS R55, R55 ;  /* 0x0000003700377213 */ /* 0x000fe20000000000 */
[----:B------:R-:W-:Y:S01]  /*dc90*/  FFMA.FTZ R86, -R3, R86, R113 ;  /* 0x0000005603567223 */ /* 0x000fe20000010171 */
[----:B------:R-:W-:Y:S01]  /*dca0*/  I2FP.F32.S32 R103, R103 ;  /* 0x0000006700677245 */ /* 0x000fe20000201400 */
[C---:B------:R-:W-:Y:S01]  /*dcb0*/  VIADD R113, R30.reuse, 0x90 ;  /* 0x000000901e717836 */ /* 0x040fe20000000000 */
[----:B------:R-:W-:Y:S02]  /*dcc0*/  I2FP.F32.S32 R55, R55 ;  /* 0x0000003700377245 */ /* 0x000fe40000201400 */
[-C--:B------:R-:W-:Y:S01]  /*dcd0*/  ISETP.GE.AND P1, PT, R61, R60.reuse, PT ;  /* 0x0000003c3d00720c */ /* 0x080fe20003f26270 */
[C---:B------:R-:W-:Y:S01]  /*dce0*/  FFMA.FTZ R32, -R3.reuse, R103, R112 ;  /* 0x0000006703207223 */ /* 0x040fe20000010170 */
[----:B------:R-:W-:Y:S02]  /*dcf0*/  VIADD R103, R30, 0x91 ;  /* 0x000000911e677836 */ /* 0x000fe40000000000 */
[----:B------:R-:W-:Y:S01]  /*dd00*/  FFMA.FTZ R126, -R3, R55, R126 ;  /* 0x00000037037e7223 */ /* 0x000fe2000001017e */
[----:B------:R-:W-:Y:S01]  /*dd10*/  IMAD.IADD R113, R4, 0x1, -R113 ;  /* 0x0000000104717824 */ /* 0x000fe200078e0a71 */
[----:B------:R-:W-:Y:S01]  /*dd20*/  FSEL R152, R152, -INF , !P1 ;  /* 0xff80000098987808 */ /* 0x000fe20004800000 */
[----:B------:R-:W-:Y:S01]  /*dd30*/  VIADD R55, R30, 0x88 ;  /* 0x000000881e377836 */ /* 0x000fe20000000000 */
[----:B------:R-:W-:Y:S01]  /*dd40*/  ISETP.GE.AND P5, PT, R99, R60, PT ;  /* 0x0000003c6300720c */ /* 0x000fe20003fa6270 */
[C---:B------:R-:W-:Y:S01]  /*dd50*/  IMAD.IADD R103, R4.reuse, 0x1, -R103 ;  /* 0x0000000104677824 */ /* 0x040fe200078e0a67 */
[----:B------:R-:W-:Y:S01]  /*dd60*/  IABS R113, R113 ;  /* 0x0000007100717213 */ /* 0x000fe20000000000 */
[----:B------:R-:W-:Y:S01]  /*dd70*/  IMAD.IADD R55, R4, 0x1, -R55 ;  /* 0x0000000104377824 */ /* 0x000fe200078e0a37 */
[----:B------:R-:W-:Y:S01]  /*dd80*/  FMNMX3.FTZ R92, R152, R62, R84, !PT ;  /* 0x0000003e985c7276 */ /* 0x000fe20007810054 */
[C---:B------:R-:W-:Y:S01]  /*dd90*/  VIADD R127, R61.reuse, 0x91 ;  /* 0x000000913d7f7836 */ /* 0x040fe20000000000 */
[----:B------:R-:W-:Y:S01]  /*dda0*/  IABS R103, R103 ;  /* 0x0000006700677213 */ /* 0x000fe20000000000 */
[----:B------:R-:W-:Y:S01]  /*ddb0*/  VIADD R99, R61, 0x70 ;  /* 0x000000703d637836 */ /* 0x000fe20000000000 */
[----:B------:R-:W-:-:S02]  /*ddc0*/  I2FP.F32.S32 R113, R113 ;  /* 0x0000007100717245 */ /* 0x000fc40000201400 */
[----:B------:R-:W-:Y:S02]  /*ddd0*/  IABS R55, R55 ;  /* 0x0000003700377213 */ /* 0x000fe40000000000 */
[----:B------:R-:W-:Y:S01]  /*dde0*/  FMNMX3.FTZ R92, R92, R20, R97, !PT ;  /* 0x000000145c5c7276 */ /* 0x000fe20007810061 */
[C---:B------:R-:W-:Y:S01]  /*ddf0*/  FFMA.FTZ R118, -R3.reuse, R113, R118 ;  /* 0x0000007103767223 */ /* 0x040fe20000010176 */
[----:B------:R-:W-:Y:S01]  /*de00*/  I2FP.F32.S32 R90, R103 ;  /* 0x00000067005a7245 */ /* 0x000fe20000201400 */
[----:B------:R-:W-:Y:S01]  /*de10*/  IMAD.IADD R82, R2, 0x1, -R127 ;  /* 0x0000000102527824 */ /* 0x000fe200078e0a7f */
[----:B------:R-:W-:Y:S02]  /*de20*/  I2FP.F32.S32 R55, R55 ;  /* 0x0000003700377245 */ /* 0x000fe40000201400 */
[----:B------:R-:W-:Y:S01]  /*de30*/  FMNMX3.FTZ R113, R92, R85, R56, !PT ;  /* 0x000000555c717276 */ /* 0x000fe20007810038 */
[C---:B------:R-:W-:Y:S01]  /*de40*/  FFMA.FTZ R119, -R3.reuse, R90, R119 ;  /* 0x0000005a03777223 */ /* 0x040fe20000010177 */
[----:B------:R-:W-:Y:S01]  /*de50*/  IABS R82, R82 ;  /* 0x0000005200527213 */ /* 0x000fe20000000000 */
[----:B------:R-:W-:Y:S01]  /*de60*/  FFMA.FTZ R122, -R3, R55, R122 ;  /* 0x00000037037a7223 */ /* 0x000fe2000001017a */
[----:B------:R-:W-:Y:S01]  /*de70*/  FMNMX3.FTZ R90, R113, R24, R16, !PT ;  /* 0x00000018715a7276 */ /* 0x000fe20007810010 */
[----:B------:R-:W-:Y:S01]  /*de80*/  VIADD R55, R30, 0x98 ;  /* 0x000000981e377836 */ /* 0x000fe20000000000 */
[----:B------:R-:W-:-:S02]  /*de90*/  FSEL R10, R10, -INF , !P1 ;  /* 0xff8000000a0a7808 */ /* 0x000fc40004800000 */
[----:B------:R-:W-:Y:S01]  /*dea0*/  FMNMX3.FTZ R113, R90, R93, R73, !PT ;  /* 0x0000005d5a717276 */ /* 0x000fe20007810049 */
[----:B------:R-:W-:Y:S01]  /*deb0*/  IMAD.IADD R55, R4, 0x1, -R55 ;  /* 0x0000000104377824 */ /* 0x000fe200078e0a37 */
[----:B------:R-:W-:Y:S01]  /*dec0*/  ISETP.GE.AND P1, PT, R99, R60, PT ;  /* 0x0000003c6300720c */ /* 0x000fe20003f26270 */
[----:B------:R-:W-:Y:S01]  /*ded0*/  IMAD.IADD R99, R2, 0x1, -R99 ;  /* 0x0000000102637824 */ /* 0x000fe200078e0a63 */
[----:B------:R-:W-:Y:S02]  /*dee0*/  I2FP.F32.S32 R82, R82 ;  /* 0x0000005200527245 */ /* 0x000fe40000201400 */
[----:B------:R-:W-:Y:S02]  /*def0*/  FMNMX3.FTZ R90, R113, R28, R22, !PT ;  /* 0x0000001c715a7276 */ /* 0x000fe40007810016 */
[----:B------:R-:W-:Y:S01]  /*df00*/  IABS R99, R99 ;  /* 0x0000006300637213 */ /* 0x000fe20000000000 */
[----:B------:R-:W-:Y:S01]  /*df10*/  FFMA.FTZ R82, -R3, R82, R117 ;  /* 0x0000005203527223 */ /* 0x000fe20000010175 */
[----:B------:R-:W-:-:S02]  /*df20*/  IADD3 R117, PT, PT, R61, 0xa1, RZ ;  /* 0x000000a13d757810 */ /* 0x000fc40007ffe0ff */
[----:B------:R-:W-:Y:S02]  /*df30*/  IABS R55, R55 ;  /* 0x0000003700377213 */ /* 0x000fe40000000000 */
[----:B------:R-:W-:Y:S02]  /*df40*/  FMNMX3.FTZ R90, R90, R12, R89, !PT ;  /* 0x0000000c5a5a7276 */ /* 0x000fe40007810059 */
[----:B------:R-:W-:Y:S02]  /*df50*/  FSEL R94, R94, -INF , !P2 ;  /* 0xff8000005e5e7808 */ /* 0x000fe40005000000 */
[----:B------:R-:W-:Y:S02]  /*df60*/  FSEL R179, R122, -INF , !P2 ;  /* 0xff8000007ab37808 */ /* 0x000fe40005000000 */
[----:B------:R-:W-:Y:S02]  /*df70*/  I2FP.F32.S32 R99, R99 ;  /* 0x0000006300637245 */ /* 0x000fe40000201400 */
[----:B------:R-:W-:-:S02]  /*df80*/  IABS R76, R76 ;  /* 0x0000004c004c7213 */ /* 0x000fc40000000000 */
[----:B------:R-:W-:Y:S01]  /*df90*/  ISETP.GE.AND P2, PT, R117, R60, PT ;  /* 0x0000003c7500720c */ /* 0x000fe20003f46270 */
[----:B------:R-:W-:Y:S01]  /*dfa0*/  IMAD.IADD R117, R2, 0x1, -R117 ;  /* 0x0000000102757824 */ /* 0x000fe200078e0a75 */
[----:B------:R-:W-:Y:S01]  /*dfb0*/  I2FP.F32.S32 R55, R55 ;  /* 0x0000003700377245 */ /* 0x000fe20000201400 */
[----:B------:R-:W-:Y:S01]  /*dfc0*/  FFMA.FTZ R99, -R3, R99, R132 ;  /* 0x0000006303637223 */ /* 0x000fe20000010184 */
[----:B------:R-:W-:Y:S02]  /*dfd0*/  FMNMX3.FTZ R90, R90, R69, R26, !PT ;  /* 0x000000455a5a7276 */ /* 0x000fe4000781001a */
[----:B------:R-:W-:Y:S01]  /*dfe0*/  FSEL R95, R95, -INF , !P3 ;  /* 0xff8000005f5f7808 */ /* 0x000fe20005800000 */
[----:B------:R-:W-:Y:S01]  /*dff0*/  FFMA.FTZ R114, -R3, R55, R114 ;  /* 0x0000003703727223 */ /* 0x000fe20000010172 */
[----:B------:R-:W-:Y:S02]  /*e000*/  FSEL R191, R142, -INF , !P3 ;  /* 0xff8000008ebf7808 */ /* 0x000fe40005800000 */
[----:B------:R-:W-:Y:S01]  /*e010*/  I2FP.F32.S32 R76, R76 ;  /* 0x0000004c004c7245 */ /* 0x000fe20000201400 */
[----:B------:R-:W-:Y:S01]  /*e020*/  VIADD R55, R61, 0xa9 ;  /* 0x000000a93d377836 */ /* 0x000fe20000000000 */
[----:B------:R-:W-:Y:S01]  /*e030*/  ISETP.GE.AND P3, PT, R141, R60, PT ;  /* 0x0000003c8d00720c */ /* 0x000fe20003f66270 */
[----:B------:R-:W-:Y:S01]  /*e040*/  VIADD R141, R61, 0x80 ;  /* 0x000000803d8d7836 */ /* 0x000fe20000000000 */
[----:B------:R-:W-:-:S02]  /*e050*/  FMNMX3.FTZ R90, R90, R18, R101, !PT ;  /* 0x000000125a5a7276 */ /* 0x000fc40007810065 */
[----:B------:R-:W-:Y:S01]  /*e060*/  IABS R117, R117 ;  /* 0x0000007500757213 */ /* 0x000fe20000000000 */
[----:B------:R-:W-:Y:S01]  /*e070*/  FFMA.FTZ R123, -R3, R76, R123 ;  /* 0x0000004c037b7223 */ /* 0x000fe2000001017b */
[----:B------:R-:W-:Y:S01]  /*e080*/  FSEL R193, R193, -INF , !P4 ;  /* 0xff800000c1c17808 */ /* 0x000fe20006000000 */
[----:B------:R-:W-:Y:S01]  /*e090*/  IMAD.IADD R78, R2, 0x1, -R141 ;  /* 0x00000001024e7824 */ /* 0x000fe200078e0a8d */
[----:B------:R-:W-:Y:S01]  /*e0a0*/  FMNMX3.FTZ R90, R90, R79, R33, !PT ;  /* 0x0000004f5a5a7276 */ /* 0x000fe20007810021 */
[----:B------:R-:W-:Y:S01]  /*e0b0*/  IMAD.IADD R96, R2, 0x1, -R55 ;  /* 0x0000000102607824 */ /* 0x000fe200078e0a37 */
[----:B------:R-:W-:Y:S01]  /*e0c0*/  ISETP.GE.AND P4, PT, R139, R60, PT ;  /* 0x0000003c8b00720c */ /* 0x000fe20003f86270 */
[----:B------:R-:W-:Y:S01]  /*e0d0*/  VIADD R103, R61, 0xa8 ;  /* 0x000000a83d677836 */ /* 0x000fe20000000000 */
[----:B------:R-:W-:Y:S02]  /*e0e0*/  FSEL R99, R99, -INF , !P1 ;  /* 0xff80000063637808 */ /* 0x000fe40004800000 */
[----:B------:R-:W-:-:S02]  /*e0f0*/  FSEL R201, R134, -INF , !P1 ;  /* 0xff80000086c97808 */ /* 0x000fc40004800000 */
[----:B------:R-:W-:Y:S02]  /*e100*/  I2FP.F32.S32 R76, R117 ;  /* 0x00000075004c7245 */ /* 0x000fe40000201400 */
[----:B------:R-:W-:Y:S02]  /*e110*/  ISETP.GE.AND P1, PT, R137, R60, PT ;  /* 0x0000003c8900720c */ /* 0x000fe40003f26270 */
[----:B------:R-:W-:Y:S01]  /*e120*/  FMNMX3.FTZ R90, R90, R87, R83, !PT ;  /* 0x000000575a5a7276 */ /* 0x000fe20007810053 */
[----:B------:R-:W-:Y:S01]  /*e130*/  FFMA.FTZ R76, -R3, R76, R109 ;  /* 0x0000004c034c7223 */ /* 0x000fe2000001016d */
[----:B------:R-:W-:Y:S02]  /*e140*/  FSEL R34, R34, -INF , !P4 ;  /* 0xff80000022227808 */ /* 0x000fe40006000000 */
[----:B------:R-:W-:Y:S01]  /*e150*/  FSEL R177, R177, -INF , !P4 ;  /* 0xff800000b1b17808 */ /* 0x000fe20006000000 */
[----:B------:R-:W-:Y:S01]  /*e160*/  VIADD R109, R61, 0xb0 ;  /* 0x000000b03d6d7836 */ /* 0x000fe20000000000 */
[----:B------:R-:W-:-:S02]  /*e170*/  FSEL R91, R91, -INF , !P6 ;  /* 0xff8000005b5b7808 */ /* 0x000fc40007000000 */
[----:B------:R-:W-:Y:S02]  /*e180*/  IABS R78, R78 ;  /* 0x0000004e004e7213 */ /* 0x000fe40000000000 */
[----:B------:R-:W-:Y:S01]  /*e190*/  ISETP.GE.AND P4, PT, R121, R60, PT ;  /* 0x0000003c7900720c */ /* 0x000fe20003f86270 */
[----:B------:R-:W-:Y:S01]  /*e1a0*/  VIADD R121, R61, 0xa0 ;  /* 0x000000a03d797836 */ /* 0x000fe20000000000 */
[----:B------:R-:W-:Y:S02]  /*e1b0*/  FSEL R88, R88, -INF , !P1 ;  /* 0xff80000058587808 */ /* 0x000fe40004800000 */
[----:B------:R-:W-:Y:S02]  /*e1c0*/  FSEL R175, R123, -INF , !P1 ;  /* 0xff8000007baf7808 */ /* 0x000fe40004800000 */
[----:B------:R-:W-:Y:S01]  /*e1d0*/  IABS R96, R96 ;  /* 0x0000006000607213 */ /* 0x000fe20000000000 */
[----:B------:R-:W-:Y:S01]  /*e1e0*/  VIADD R61, R30, 0x99 ;  /* 0x000000991e3d7836 */ /* 0x000fe20000000000 */
[----:B------:R-:W-:-:S02]  /*e1f0*/  ISETP.GE.AND P6, PT, R133, R60, PT ;  /* 0x0000003c8500720c */ /* 0x000fc40003fc6270 */
[----:B------:R-:W-:Y:S01]  /*e200*/  ISETP.GE.AND P1, PT, R103, R60, PT ;  /* 0x0000003c6700720c */ /* 0x000fe20003f26270 */
[----:B------:R-:W-:Y:S01]  /*e210*/  IMAD.IADD R103, R2, 0x1, -R103 ;  /* 0x0000000102677824 */ /* 0x000fe200078e0a67 */
[----:B------:R-:W-:Y:S02]  /*e220*/  FSEL R133, R136, -INF , !P5 ;  /* 0xff80000088857808 */ /* 0x000fe40006800000 */
[----:B------:R-:W-:Y:S02]  /*e230*/  FMNMX3.FTZ R90, R90, R35, R95, !PT ;  /* 0x000000235a5a7276 */ /* 0x000fe4000781005f */
[----:B------:R-:W-:Y:S02]  /*e240*/  I2FP.F32.S32 R78, R78 ;  /* 0x0000004e004e7245 */ /* 0x000fe40000201400 */
[----:B------:R-:W-:Y:S01]  /*e250*/  I2FP.F32.S32 R96, R96 ;  /* 0x0000006000607245 */ /* 0x000fe20000201400 */
[----:B------:R-:W-:Y:S01]  /*e260*/  IMAD.IADD R92, R4, 0x1, -R61 ;  /* 0x00000001045c7824 */ /* 0x000fe200078e0a3d */
[----:B------:R-:W-:Y:S01]  /*e270*/  FMNMX3.FTZ R90, R90, R91, R133, !PT ;  /* 0x0000005b5a5a7276 */ /* 0x000fe20007810085 */
[C---:B------:R-:W-:Y:S01]  /*e280*/  FFMA.FTZ R78, -R3.reuse, R78, R124 ;  /* 0x0000004e034e7223 */ /* 0x040fe2000001017c */
[----:B------:R-:W-:Y:S01]  /*e290*/  IABS R61, R103 ;  /* 0x00000067003d7213 */ /* 0x000fe20000000000 */
[----:B------:R-:W-:Y:S01]  /*e2a0*/  VIADD R103, R30, 0xa1 ;  /* 0x000000a11e677836 */ /* 0x000fe20000000000 */
[----:B------:R-:W-:Y:S01]  /*e2b0*/  FSEL R203, R138, -INF , !P5 ;  /* 0xff8000008acb7808 */ /* 0x000fe20006800000 */
[----:B------:R-:W-:Y:S01]  /*e2c0*/  FFMA.FTZ R105, -R3, R96, R105 ;  /* 0x0000006003697223 */ /* 0x000fe20000010169 */
[----:B------:R-:W-:-:S02]  /*e2d0*/  FSEL R139, R128, -INF , !P3 ;  /* 0xff800000808b7808 */ /* 0x000fc40005800000 */
[----:B------:R-:W-:Y:S02]  /*e2e0*/  FSEL R195, R130, -INF , !P3 ;  /* 0xff80000082c37808 */ /* 0x000fe40005800000 */
[-C--:B------:R-:W-:Y:S02]  /*e2f0*/  ISETP.GE.AND P5, PT, R141, R60.reuse, PT ;  /* 0x0000003c8d00720c */ /* 0x080fe40003fa6270 */
[----:B------:R-:W-:Y:S02]  /*e300*/  FSEL R199, R199, -INF , !P0 ;  /* 0xff800000c7c77808 */ /* 0x000fe40004000000 */
[-C--:B------:R-:W-:Y:S01]  /*e310*/  ISETP.GE.AND P3, PT, R121, R60.reuse, PT ;  /* 0x0000003c7900720c */ /* 0x080fe20003f66270 */
[----:B------:R-:W-:Y:S01]  /*e320*/  IMAD.IADD R121, R2, 0x1, -R121 ;  /* 0x0000000102797824 */ /* 0x000fe200078e0a79 */
[----:B------:R-:W-:Y:S02]  /*e330*/  FMNMX3.FTZ R96, R90, R129, R99, !PT ;  /* 0x000000815a607276 */ /* 0x000fe40007810063 */
[----:B------:R-:W-:-:S02]  /*e340*/  ISETP.GE.AND P0, PT, R135, R60, PT ;  /* 0x0000003c8700720c */ /* 0x000fc40003f06270 */
[----:B------:R-:W-:Y:S02]  /*e350*/  IADD3 R90, PT, PT, -R103, R4, RZ ;  /* 0x00000004675a7210 */ /* 0x000fe40007ffe1ff */
[----:B------:R-:W-:Y:S02]  /*e360*/  FSEL R54, R54, -INF , !P6 ;  /* 0xff80000036367808 */ /* 0x000fe40007000000 */
[----:B------:R-:W-:Y:S02]  /*e370*/  FSEL R78, R78, -INF , !P5 ;  /* 0xff8000004e4e7808 */ /* 0x000fe40006800000 */
[----:B------:R-:W-:Y:S02]  /*e380*/  FMNMX3.FTZ R103, R96, R143, R139, !PT ;  /* 0x0000008f60677276 */ /* 0x000fe4000781008b */
[----:B------:R-:W-:Y:S02]  /*e390*/  FSEL R112, R116, -INF , !P0 ;  /* 0xff80000074707808 */ /* 0x000fe40004000000 */
[----:B------:R-:W-:-:S02]  /*e3a0*/  FSEL R173, R118, -INF , !P0 ;  /* 0xff80000076ad7808 */ /* 0x000fc40004000000 */
[----:B------:R-:W-:Y:S02]  /*e3b0*/  IABS R121, R121 ;  /* 0x0000007900797213 */ /* 0x000fe40000000000 */
[----:B------:R-:W-:Y:S01]  /*e3c0*/  ISETP.GE.AND P0, PT, R55, R60, PT ;  /* 0x0000003c3700720c */ /* 0x000fe20003f06270 */
[----:B------:R-:W-:Y:S01]  /*e3d0*/  IMAD.IADD R55, R2, 0x1, -R109 ;  /* 0x0000000102377824 */ /* 0x000fe200078e0a6d */
[----:B------:R-:W-:Y:S02]  /*e3e0*/  FMNMX3.FTZ R103, R103, R54, R78, !PT ;  /* 0x0000003667677276 */ /* 0x000fe4000781004e */
[----:B------:R-:W-:Y:S02]  /*e3f0*/  I2FP.F32.S32 R80, R121 ;  /* 0x0000007900507245 */ /* 0x000fe40000201400 */
[----:B------:R-:W-:Y:S02]  /*e400*/  FSEL R197, R131, -INF , !P6 ;  /* 0xff80000083c57808 */ /* 0x000fe40007000000 */
[----:B------:R-:W-:-:S02]  /*e410*/  FSEL R189, R126, -INF , !P5 ;  /* 0xff8000007ebd7808 */ /* 0x000fc40006800000 */
[-C--:B------:R-:W-:Y:S02]  /*e420*/  ISETP.GE.AND P6, PT, R127, R60.reuse, PT ;  /* 0x0000003c7f00720c */ /* 0x080fe40003fc6270 */
[----:B------:R-:W-:Y:S02]  /*e430*/  ISETP.GE.AND P5, PT, R125, R60, PT ;  /* 0x0000003c7d00720c */ /* 0x000fe40003fa6270 */
[----:B------:R-:W-:Y:S02]  /*e440*/  IABS R55, R55 ;  /* 0x0000003700377213 */ /* 0x000fe40000000000 */
[----:B------:R-:W-:Y:S01]  /*e450*/  FMNMX3.FTZ R103, R103, R34, R94, !PT ;  /* 0x0000002267677276 */ /* 0x000fe2000781005e */
[----:B------:R-:W-:Y:S01]  /*e460*/  FFMA.FTZ R80, -R3, R80, R108 ;  /* 0x0000005003507223 */ /* 0x000fe2000001016c */
[----:B------:R-:W-:Y:S02]  /*e470*/  I2FP.F32.S32 R61, R61 ;  /* 0x0000003d003d7245 */ /* 0x000fe40000201400 */
[----:B------:R-:W-:-:S02]  /*e480*/  FSEL R82, R82, -INF , !P6 ;  /* 0xff80000052527808 */ /* 0x000fc40007000000 */
[----:B------:R-:W-:Y:S02]  /*e490*/  FSEL R32, R32, -INF , !P5 ;  /* 0xff80000020207808 */ /* 0x000fe40006800000 */
[----:B------:R-:W-:Y:S02]  /*e4a0*/  I2FP.F32.S32 R55, R55 ;  /* 0x0000003700377245 */ /* 0x000fe40000201400 */
[----:B------:R-:W-:Y:S01]  /*e4b0*/  FMNMX3.FTZ R103, R103, R88, R112, !PT ;  /* 0x0000005867677276 */ /* 0x000fe20007810070 */
[C---:B------:R-:W-:Y:S01]  /*e4c0*/  FFMA.FTZ R104, -R3.reuse, R61, R104 ;  /* 0x0000003d03687223 */ /* 0x040fe20000010168 */
[----:B------:R-:W-:Y:S01]  /*e4d0*/  FSEL R86, R86, -INF , !P4 ;  /* 0xff80000056567808 */ /* 0x000fe20006000000 */
[----:B------:R-:W-:Y:S01]  /*e4e0*/  FFMA.FTZ R100, -R3, R55, R100 ;  /* 0x0000003703647223 */ /* 0x000fe20000010164 */
[----:B------:R-:W-:Y:S02]  /*e4f0*/  FSEL R80, R80, -INF , !P3 ;  /* 0xff80000050507808 */ /* 0x000fe40005800000 */
[----:B------:R-:W-:Y:S01]  /*e500*/  FMNMX3.FTZ R103, R103, R82, R32, !PT ;  /* 0x0000005267677276 */ /* 0x000fe20007810020 */
[----:B------:R-:W-:Y:S01]  /*e510*/  VIADD R55, R30, 0xa9 ;  /* 0x000000a91e377836 */ /* 0x000fe20000000000 */
[----:B------:R-:W-:-:S02]  /*e520*/  FSEL R165, R119, -INF , !P6 ;  /* 0xff80000077a57808 */ /* 0x000fc40007000000 */
[----:B------:R-:W-:Y:S02]  /*e530*/  ISETP.GE.AND P6, PT, R109, R60, PT ;  /* 0x0000003c6d00720c */ /* 0x000fe40003fc6270 */
[----:B------:R-:W-:Y:S02]  /*e540*/  FSEL R76, R76, -INF , !P2 ;  /* 0xff8000004c4c7808 */ /* 0x000fe40005000000 */
[----:B------:R-:W-:Y:S02]  /*e550*/  FSEL R147, R104, -INF , !P1 ;  /* 0xff80000068937808 */ /* 0x000fe40004800000 */
[----:B------:R-:W-:Y:S01]  /*e560*/  FMNMX3.FTZ R103, R103, R86, R80, !PT ;  /* 0x0000005667677276 */ /* 0x000fe20007810050 */
[----:B------:R-:W-:Y:S01]  /*e570*/  IMAD.IADD R55, R4, 0x1, -R55 ;  /* 0x0000000104377824 */ /* 0x000fe200078e0a37 */
[----:B------:R-:W-:Y:S02]  /*e580*/  FSEL R131, R105, -INF , !P0 ;  /* 0xff80000069837808 */ /* 0x000fe40004000000 */
[----:B------:R-:W-:-:S02]  /*e590*/  FSEL R117, R100, -INF , !P6 ;  /* 0xff80000064757808 */ /* 0x000fc40007000000 */
[----:B------:R-:W-:Y:S02]  /*e5a0*/  FMNMX3.FTZ R96, R103, R76, R147, !PT ;  /* 0x0000004c67607276 */ /* 0x000fe40007810093 */
[----:B------:R-:W-:Y:S02]  /*e5b0*/  IABS R55, R55 ;  /* 0x0000003700377213 */ /* 0x000fe40000000000 */
[----:B------:R-:W-:Y:S02]  /*e5c0*/  FMNMX3.FTZ R96, R96, R131, R117, !PT ;  /* 0x0000008360607276 */ /* 0x000fe40007810075 */
[----:B------:R-:W-:Y:S01]  /*e5d0*/  IABS R90, R90 ;  /* 0x0000005a005a7213 */ /* 0x000fe20000000000 */
[----:B------:R-:W-:Y:S01]  /*e5e0*/  VIADD R61, R30, 0xa8 ;  /* 0x000000a81e3d7836 */ /* 0x000fe20000000000 */
[----:B------:R-:W-:Y:S02]  /*e5f0*/  I2FP.F32.S32 R98, R55 ;  /* 0x0000003700627245 */ /* 0x000fe40000201400 */
[----:B------:R-:W-:-:S02]  /*e600*/  FMNMX3.FTZ R55, R96, R31, R11, !PT ;  /* 0x0000001f60377276 */ /* 0x000fc4000781000b */
[----:B------:R-:W-:Y:S01]  /*e610*/  I2FP.F32.S32 R90, R90 ;  /* 0x0000005a005a7245 */ /* 0x000fe20000201400 */
[----:B------:R-:W-:Y:S01]  /*e620*/  IMAD.IADD R61, R4, 0x1, -R61 ;  /* 0x00000001043d7824 */ /* 0x000fe200078e0a3d */
[----:B------:R-:W-:Y:S02]  /*e630*/  FMNMX3.FTZ R96, R55, R8, R6, !PT ;  /* 0x0000000837607276 */ /* 0x000fe40007810006 */
[----:B------:R-:W-:Y:S01]  /*e640*/  IABS R92, R92 ;  /* 0x0000005c005c7213 */ /* 0x000fe20000000000 */
[----:B------:R-:W-:Y:S01]  /*e650*/  FFMA.FTZ R90, -R3, R90, R111 ;  /* 0x0000005a035a7223 */ /* 0x000fe2000001016f */
[----:B------:R-:W-:Y:S01]  /*e660*/  FMNMX3.FTZ R55, R96, R27, R7, !PT ;  /* 0x0000001b60377276 */ /* 0x000fe20007810007 */
[----:B------:R-:W-:Y:S01]  /*e670*/  VIADD R100, R67, 0xf9 ;  /* 0x000000f943647836 */ /* 0x000fe20000000000 */
[----:B------:R-:W-:Y:S02]  /*e680*/  I2FP.F32.S32 R92, R92 ;  /* 0x0000005c005c7245 */ /* 0x000fe40000201400 */
[----:B------:R-:W-:-:S02]  /*e690*/  IABS R61, R61 ;  /* 0x0000003d003d7213 */ /* 0x000fc40000000000 */
[----:B------:R-:W-:Y:S01]  /*e6a0*/  FSEL R151, R90, -INF , !P2 ;  /* 0xff8000005a977808 */ /* 0x000fe20005000000 */
[----:B------:R-:W-:Y:S01]  /*e6b0*/  IMAD.IADD R2, R2, 0x1, -R100 ;  /* 0x0000000102027824 */ /* 0x000fe200078e0a64 */
[----:B------:R-:W-:Y:S01]  /*e6c0*/  FMNMX3.FTZ R90, R55, R25, R150, !PT ;  /* 0x00000019375a7276 */ /* 0x000fe20007810096 */
[----:B------:R-:W-:Y:S01]  /*e6d0*/  FFMA.FTZ R115, -R3, R92, R115 ;  /* 0x0000005c03737223 */ /* 0x000fe20000010173 */
[----:B------:R-:W-:Y:S02]  /*e6e0*/  I2FP.F32.S32 R61, R61 ;  /* 0x0000003d003d7245 */ /* 0x000fe40000201400 */
[----:B------:R-:W-:Y:S02]  /*e6f0*/  ISETP.GE.AND P6, PT, R65, R60, PT ;  /* 0x0000003c4100720c */ /* 0x000fe40003fc6270 */
[----:B------:R-:W-:Y:S01]  /*e700*/  FMNMX3.FTZ R90, R90, R243, R185, !PT ;  /* 0x000000f35a5a7276 */ /* 0x000fe200078100b9 */
[----:B------:R-:W-:Y:S01]  /*e710*/  FFMA.FTZ R61, -R3, R61, R106 ;  /* 0x0000003d033d7223 */ /* 0x000fe2000001016a */
[----:B------:R-:W-:-:S02]  /*e720*/  FSEL R159, R114, -INF , !P5 ;  /* 0xff800000729f7808 */ /* 0x000fc40006800000 */
[----:B------:R-:W-:Y:S02]  /*e730*/  IABS R2, R2 ;  /* 0x0000000200027213 */ /* 0x000fe40000000000 */
[----:B------:R-:W-:Y:S02]  /*e740*/  FSEL R163, R115, -INF , !P4 ;  /* 0xff80000073a37808 */ /* 0x000fe40006000000 */
[-C--:B------:R-:W-:Y:S02]  /*e750*/  ISETP.GE.AND P5, PT, R81, R60.reuse, PT ;  /* 0x0000003c5100720c */ /* 0x080fe40003fa6270 */
[----:B------:R-:W-:Y:S02]  /*e760*/  FSEL R181, R72, -INF , !P6 ;  /* 0xff80000048b57808 */ /* 0x000fe40007000000 */
[----:B------:R-:W-:Y:S02]  /*e770*/  ISETP.GE.AND P4, PT, R77, R60, PT ;  /* 0x0000003c4d00720c */ /* 0x000fe40003f86270 */
[----:B------:R-:W-:Y:S01]  /*e780*/  FMNMX3.FTZ R72, R90, R161, R187, !PT ;  /* 0x000000a15a487276 */ /* 0x000fe200078100bb */
[----:B------:R-:W-:Y:S01]  /*e790*/  FFMA.FTZ R98, -R3, R98, R107 ;  /* 0x0000006203627223 */ /* 0x000fe2000001016b */
[----:B------:R-:W-:-:S02]  /*e7a0*/  I2FP.F32.S32 R2, R2 ;  /* 0x0000000200027245 */ /* 0x000fc40000201400 */
[----:B------:R-:W-:Y:S02]  /*e7b0*/  FSEL R137, R61, -INF , !P1 ;  /* 0xff8000003d897808 */ /* 0x000fe40004800000 */
        /* <DEDUP_REMOVED lines=8> */
[----:B------:R-:W-:Y:S02]  /*e840*/  FSEL R57, R52, -INF , !P1 ;  /* 0xff80000034397808 */ /* 0x000fe40004800000 */
[----:B------:R-:W-:Y:S02]  /*e850*/  FMNMX3.FTZ R66, R66, R125, R103, !PT ;  /* 0x0000007d42427276 */ /* 0x000fe40007810067 */
[----:B------:R-:W-:Y:S02]  /*e860*/  ISETP.GE.AND P0, PT, R100, R60, PT ;  /* 0x0000003c6400720c */ /* 0x000fe40003f06270 */
[----:B------:R-:W-:Y:S02]  /*e870*/  FMNMX3.FTZ R64, R66, R61, R57, !PT ;  /* 0x0000003d42407276 */ /* 0x000fe40007810039 */
[----:B------:R-:W-:-:S04]  /*e880*/  FSEL R55, R2, -INF , !P0 ;  /* 0xff80000002377808 */ /* 0x000fc80004000000 */
[----:B------:R-:W-:-:S05]  /*e890*/  FMNMX.FTZ R64, R55, R64, !PT ;  /* 0x0000004037407209 */ /* 0x000fca0007810000 */
[----:B------:R-:W1:Y:S01]  /*e8a0*/  SHFL.BFLY PT, R105, R64, 0x2, 0x1f ;  /* 0x0c401f0040697f89 */ /* 0x000e6200000e0000 */
[----:B------:R-:W-:-:S04]  /*e8b0*/  VIADD R113, R30, 0xa0 ;  /* 0x000000a01e717836 */ /* 0x000fc80000000000 */
[----:B------:R-:W-:Y:S01]  /*e8c0*/  IMAD.IADD R92, R4, 0x1, -R113 ;  /* 0x00000001045c7824 */ /* 0x000fe200078e0a71 */
[----:B-1----:R-:W-:-:S05]  /*e8d0*/  FMNMX.FTZ R105, R64, R105, !PT ;  /* 0x0000006940697209 */ /* 0x002fca0007810000 */
[----:B------:R-:W1:Y:S01]  /*e8e0*/  SHFL.BFLY PT, R2, R105, 0x1, 0x1f ;  /* 0x0c201f0069027f89 */ /* 0x000e6200000e0000 */
[----:B------:R-:W-:-:S04]  /*e8f0*/  IABS R92, R92 ;  /* 0x0000005c005c7213 */ /* 0x000fc80000000000 */
[----:B------:R-:W-:-:S05]  /*e900*/  I2FP.F32.S32 R92, R92 ;  /* 0x0000005c005c7245 */ /* 0x000fca0000201400 */
[----:B------:R-:W-:-:S05]  /*e910*/  FFMA.FTZ R92, -R3, R92, R110 ;  /* 0x0000005c035c7223 */ /* 0x000fca000001016e */
[----:B------:R-:W-:Y:S02]  /*e920*/  FSEL R153, R92, -INF , !P3 ;  /* 0xff8000005c997808 */ /* 0x000fe40005800000 */
[----:B-1----:R-:W-:-:S04]  /*e930*/  FMNMX.FTZ R2, R105, R2, !PT ;  /* 0x0000000269027209 */ /* 0x002fc80007810000 */
[----:B------:R-:W-:Y:S01]  /*e940*/  FSETP.NEU.FTZ.AND P3, PT, R2, -INF , PT ;  /* 0xff8000000200780b */ /* 0x000fe20003f7d000 */
[----:B--2---:R-:W-:-:S05]  /*e950*/  FMUL.FTZ R52, R39, R2 ;  /* 0x0000000227347220 */ /* 0x004fca0000410000 */
[----:B------:R-:W-:-:S05]  /*e960*/  FSEL R52, R52, RZ, P3 ;  /* 0x000000ff34347208 */ /* 0x000fca0001800000 */
[----:B------:R-:W-:Y:S01]  /*e970*/  FFMA.FTZ R119, R16, R39, -R52 ;  /* 0x0000002710777223 */ /* 0x000fe20000010834 */
        /* <DEDUP_REMOVED lines=16> */
[----:B------:R-:W-:-:S03]  /*ea80*/  IMAD.IADD R30, R4, 0x1, -R67 ;  /* 0x00000001041e7824 */ /* 0x000fc600078e0a43 */
[----:B------:R-:W-:Y:S02]  /*ea90*/  FMNMX3.FTZ R16, R16, R197, R189, !PT ;  /* 0x000000c510107276 */ /* 0x000fe400078100bd */
[----:B------:R-:W-:Y:S02]  /*eaa0*/  IABS R30, R30 ;  /* 0x0000001e001e7213 */ /* 0x000fe40000000000 */
[----:B------:R-:W-:Y:S02]  /*eab0*/  FMNMX3.FTZ R16, R16, R177, R179, !PT ;  /* 0x000000b110107276 */ /* 0x000fe400078100b3 */
[----:B------:R-:W-:Y:S02]  /*eac0*/  I2FP.F32.S32 R30, R30 ;  /* 0x0000001e001e7245 */ /* 0x000fe40000201400 */
[----:B------:R-:W-:-:S04]  /*ead0*/  FMNMX3.FTZ R16, R16, R175, R173, !PT ;  /* 0x000000af10107276 */ /* 0x000fc800078100ad */
[----:B------:R-:W-:Y:S01]  /*eae0*/  FMNMX3.FTZ R16, R16, R165, R159, !PT ;  /* 0x000000a510107276 */ /* 0x000fe2000781009f */
[----:B------:R-:W-:Y:S01]  /*eaf0*/  FFMA.FTZ R30, -R3, R30, R102 ;  /* 0x0000001e031e7223 */ /* 0x000fe20000010166 */
[----:B------:R-:W-:Y:S02]  /*eb00*/  ISETP.GE.AND P3, PT, R109, R60, PT ;  /* 0x0000003c6d00720c */ /* 0x000fe40003f66270 */
[----:B------:R-:W-:Y:S01]  /*eb10*/  FMNMX3.FTZ R16, R16, R163, R153, !PT ;  /* 0x000000a310107276 */ /* 0x000fe20007810099 */
[--C-:B------:R-:W-:Y:S01]  /*eb20*/  FFMA.FTZ R102, R12, R39, -R52.reuse ;  /* 0x000000270c667223 */ /* 0x100fe20000010834 */
[----:B------:R-:W-:Y:S01]  /*eb30*/  FSEL R123, R30, -INF , !P3 ;  /* 0xff8000001e7b7808 */ /* 0x000fe20005800000 */
[----:B------:R-:W-:Y:S01]  /*eb40*/  IMAD.IADD R12, R4, 0x1, -R63 ;  /* 0x00000001040c7824 */ /* 0x000fe200078e0a3f */
[----:B------:R-:W-:Y:S01]  /*eb50*/  FMNMX3.FTZ R16, R16, R151, R137, !PT ;  /* 0x0000009710107276 */ /* 0x000fe20007810089 */
[----:B------:R-:W-:-:S03]  /*eb60*/  FFMA.FTZ R122, R20, R39, -R52 ;  /* 0x00000027147a7223 */ /* 0x000fc60000010834 */
[----:B------:R-:W-:Y:S02]  /*eb70*/  FMNMX3.FTZ R16, R16, R127, R123, !PT ;  /* 0x0000007f10107276 */ /* 0x000fe4000781007b */
[----:B------:R-:W-:Y:S02]  /*eb80*/  IABS R12, R12 ;  /* 0x0000000c000c7213 */ /* 0x000fe40000000000 */
[----:B------:R-:W-:Y:S01]  /*eb90*/  ISETP.NE.AND P3, PT, R0, RZ, PT ;  /* 0x000000ff0000720c */ /* 0x000fe20003f65270 */
[----:B------:R-:W-:Y:S01]  /*eba0*/  IMAD.IADD R0, R4, 0x1, -R65 ;  /* 0x0000000104007824 */ /* 0x000fe200078e0a41 */
[----:B------:R-:W-:Y:S01]  /*ebb0*/  FMNMX3.FTZ R20, R16, R41, R36, !PT ;  /* 0x0000002910147276 */ /* 0x000fe20007810024 */
[----:B------:R-:W-:Y:S02]  /*ebc0*/  IMAD.MOV.U32 R16, RZ, RZ, R12 ;  /* 0x000000ffff107224 */ /* 0x000fe400078e000c */
[----:B------:R-:W-:Y:S01]  /*ebd0*/  IMAD.IADD R81, R4, 0x1, -R81 ;  /* 0x0000000104517824 */ /* 0x000fe200078e0a51 */
[----:B------:R-:W-:Y:S01]  /*ebe0*/  FMNMX3.FTZ R12, R20, R45, R42, !PT ;  /* 0x0000002d140c7276 */ /* 0x000fe2000781002a */
[C---:B------:R-:W-:Y:S01]  /*ebf0*/  IMAD.IADD R77, R4.reuse, 0x1, -R77 ;  /* 0x00000001044d7824 */ /* 0x040fe200078e0a4d */
[----:B------:R-:W-:Y:S01]  /*ec00*/  IABS R0, R0 ;  /* 0x0000000000007213 */ /* 0x000fe20000000000 */
[----:B------:R-:W-:Y:S01]  /*ec10*/  IMAD.IADD R15, R4, 0x1, -R15 ;  /* 0x00000001040f7824 */ /* 0x000fe200078e0a0f */
[----:B------:R-:W-:-:S02]  /*ec20*/  FMNMX3.FTZ R12, R12, R43, R40, !PT ;  /* 0x0000002b0c0c7276 */ /* 0x000fc40007810028 */
[----:B------:R-:W-:Y:S02]  /*ec30*/  IABS R81, R81 ;  /* 0x0000005100517213 */ /* 0x000fe40000000000 */
[----:B------:R-:W-:Y:S02]  /*ec40*/  IABS R77, R77 ;  /* 0x0000004d004d7213 */ /* 0x000fe40000000000 */
[----:B------:R-:W-:Y:S01]  /*ec50*/  I2FP.F32.S32 R0, R0 ;  /* 0x0000000000007245 */ /* 0x000fe20000201400 */
[----:B------:R-:W-:Y:S01]  /*ec60*/  IMAD.IADD R4, R4, 0x1, -R100 ;  /* 0x0000000104047824 */ /* 0x000fe200078e0a64 */
[----:B------:R-:W-:Y:S01]  /*ec70*/  FMNMX3.FTZ R12, R12, R38, R53, !PT ;  /* 0x000000260c0c7276 */ /* 0x000fe20007810035 */
[----:B------:R-:W-:Y:S01]  /*ec80*/  FFMA.FTZ R96, R18, R39, -R52 ;  /* 0x0000002712607223 */ /* 0x000fe20000010834 */
[----:B------:R-:W-:Y:S01]  /*ec90*/  I2FP.F32.S32 R18, R81 ;  /* 0x0000005100127245 */ /* 0x000fe20000201400 */
[----:B------:R-:W-:Y:S01]  /*eca0*/  FFMA.FTZ R0, -R3, R0, R74 ;  /* 0x0000000003007223 */ /* 0x000fe2000001014a */
[----:B------:R-:W-:-:S02]  /*ecb0*/  I2FP.F32.S32 R77, R77 ;  /* 0x0000004d004d7245 */ /* 0x000fc40000201400 */
[----:B------:R-:W-:Y:S02]  /*ecc0*/  IABS R15, R15 ;  /* 0x0000000f000f7213 */ /* 0x000fe40000000000 */
[----:B------:R-:W-:Y:S02]  /*ecd0*/  FMNMX3.FTZ R12, R12, R47, R44, !PT ;  /* 0x0000002f0c0c7276 */ /* 0x000fe4000781002c */
[----:B------:R-:W-:Y:S01]  /*ece0*/  IABS R4, R4 ;  /* 0x0000000400047213 */ /* 0x000fe20000000000 */
[-CC-:B------:R-:W-:Y:S01]  /*ecf0*/  FFMA.FTZ R107, R101, R39.reuse, -R52.reuse ;  /* 0x00000027656b7223 */ /* 0x180fe20000010834 */
[----:B------:R-:W-:Y:S01]  /*ed00*/  I2FP.F32.S32 R16, R16 ;  /* 0x0000001000107245 */ /* 0x000fe20000201400 */
[----:B------:R-:W-:Y:S01]  /*ed10*/  FFMA.FTZ R99, R99, R39, -R52 ;  /* 0x0000002763637223 */ /* 0x000fe20000010834 */
[----:B------:R-:W-:Y:S01]  /*ed20*/  I2FP.F32.S32 R15, R15 ;  /* 0x0000000f000f7245 */ /* 0x000fe20000201400 */
[C---:B------:R-:W-:Y:S01]  /*ed30*/  FFMA.FTZ R18, -R3.reuse, R18, R75 ;  /* 0x0000001203127223 */ /* 0x040fe2000001014b */
[----:B------:R-:W-:Y:S01]  /*ed40*/  FFMA.FTZ R77, -R3, R77, R70 ;  /* 0x0000004d034d7223 */ /* 0x000fe20000010146 */
[----:B------:R-:W-:Y:S01]  /*ed50*/  FSEL R101, R0, -INF , !P6 ;  /* 0xff80000000657808 */ /* 0x000fe20007000000 */
[----:B------:R-:W-:Y:S01]  /*ed60*/  FFMA.FTZ R98, R69, R39, -R52 ;  /* 0x0000002745627223 */ /* 0x000fe20000010834 */
[----:B------:R-:W-:Y:S01]  /*ed70*/  FMNMX3.FTZ R12, R12, R37, R50, !PT ;  /* 0x000000250c0c7276 */ /* 0x000fe20007810032 */
[-CC-:B------:R-:W-:Y:S01]  /*ed80*/  FFMA.FTZ R69, R95, R39.reuse, -R52.reuse ;  /* 0x000000275f457223 */ /* 0x180fe20000010834 */
[----:B------:R-:W-:Y:S01]  /*ed90*/  I2FP.F32.S32 R4, R4 ;  /* 0x0000000400047245 */ /* 0x000fe20000201400 */
[----:B------:R-:W-:Y:S01]  /*eda0*/  FFMA.FTZ R135, R97, R39, -R52 ;  /* 0x0000002761877223 */ /* 0x000fe20000010834 */
[----:B------:R1:W-:Y:S01]  /*edb0*/  MUFU.EX2 R65, R99 ;  /* 0x0000006300417308 */ /* 0x0003e20000000800 */
[C---:B------:R-:W-:Y:S01]  /*edc0*/  FFMA.FTZ R95, -R3.reuse, R16, R71 ;  /* 0x00000010035f7223 */ /* 0x040fe20000010147 */
[----:B------:R-:W-:Y:S01]  /*edd0*/  FFMA.FTZ R58, -R3, R15, R58 ;  /* 0x0000000f033a7223 */ /* 0x000fe2000001013a */
[----:B------:R-:W-:-:S02]  /*ede0*/  FSEL R97, R77, -INF , !P4 ;  /* 0xff8000004d617808 */ /* 0x000fc40006000000 */
[----:B------:R-:W-:Y:S01]  /*edf0*/  FMNMX3.FTZ R12, R12, R46, R101, !PT ;  /* 0x0000002e0c0c7276 */ /* 0x000fe20007810065 */
[----:B------:R-:W-:Y:S01]  /*ee00*/  FFMA.FTZ R4, -R3, R4, R59 ;  /* 0x0000000403047223 */ /* 0x000fe2000001013b */
[-CC-:B------:R-:W-:Y:S01]  /*ee10*/  FFMA.FTZ R106, R93, R39.reuse, -R52.reuse ;  /* 0x000000275d6a7223 */ /* 0x180fe20000010834 */
[----:B------:R-:W-:Y:S02]  /*ee20*/  FSEL R95, R95, -INF , !P2 ;  /* 0xff8000005f5f7808 */ /* 0x000fe40005000000 */
[----:B------:R-:W-:Y:S01]  /*ee30*/  FSEL R93, R58, -INF , !P1 ;  /* 0xff8000003a5d7808 */ /* 0x000fe20004800000 */
[----:B------:R-:W-:Y:S01]  /*ee40*/  FFMA.FTZ R64, R91, R39, -R52 ;  /* 0x000000275b407223 */ /* 0x000fe20000010834 */
[----:B-1----:R-:W-:-:S04]  /*ee50*/  FSEL R99, R18, -INF , !P5 ;  /* 0xff80000012637808 */ /* 0x002fc80006800000 */
[----:B------:R-:W-:Y:S02]  /*ee60*/  FMNMX3.FTZ R12, R12, R99, R97, !PT ;  /* 0x000000630c0c7276 */ /* 0x000fe40007810061 */
[----:B------:R-:W-:Y:S02]  /*ee70*/  FSEL R91, R4, -INF , !P0 ;  /* 0xff800000045b7808 */ /* 0x000fe40004000000 */
[----:B------:R-:W-:-:S04]  /*ee80*/  FMNMX3.FTZ R4, R12, R95, R93, !PT ;  /* 0x0000005f0c047276 */ /* 0x000fc8000781005d */
[----:B------:R-:W-:-:S05]  /*ee90*/  FMNMX.FTZ R4, R91, R4, !PT ;  /* 0x000000045b047209 */ /* 0x000fca0007810000 */
[----:B------:R-:W1:Y:S01]  /*eea0*/  SHFL.BFLY PT, R15, R4, 0x2, 0x1f ;  /* 0x0c401f00040f7f89 */ /* 0x000e6200000e0000 */
[----:B------:R-:W2:Y:S01]  /*eeb0*/  S2UR UR8, SR_CgaCtaId ;  /* 0x00000000000879c3 */ /* 0x000ea20000008800 */
[----:B-1----:R-:W-:Y:S02]  /*eec0*/  FMNMX.FTZ R0, R4, R15, !PT ;  /* 0x0000000f04007209 */ /* 0x002fe40007810000 */
[----:B------:R-:W1:Y:S03]  /*eed0*/  S2R R4, SR_TID.X ;  /* 0x0000000000047919 */ /* 0x000e660000002100 */
[----:B------:R-:W3:Y:S01]  /*eee0*/  SHFL.BFLY PT, R15, R0, 0x1, 0x1f ;  /* 0x0c201f00000f7f89 */ /* 0x000ee200000e0000 */
[-CC-:B------:R-:W-:Y:S01]  /*eef0*/  FFMA.FTZ R59, R7, R39.reuse, -R52.reuse ;  /* 0x00000027073b7223 */ /* 0x180fe20000010834 */
[----:B------:R-:W-:Y:S01]  /*ef00*/  UMOV UR9, 0x400 ;  /* 0x0000040000097882 */ /* 0x000fe20000000000 */
[-CC-:B------:R-:W-:Y:S01]  /*ef10*/  FFMA.FTZ R88, R88, R39.reuse, -R52.reuse ;  /* 0x0000002758587223 */ /* 0x180fe20000010834 */
[----:B--2---:R-:W-:Y:S01]  /*ef20*/  ULEA UR8, UR8, UR9, 0x18 ;  /* 0x0000000908087291 */ /* 0x004fe2000f8ec0ff */
[----:B------:R-:W-:-:S02]  /*ef30*/  FFMA.FTZ R74, R8, R39, -R52 ;  /* 0x00000027084a7223 */ /* 0x000fc40000010834 */
[----:B------:R2:W-:Y:S01]  /*ef40*/  MUFU.EX2 R71, R88 ;  /* 0x0000005800477308 */ /* 0x0005e20000000800 */
[----:B------:R-:W-:Y:S02]  /*ef50*/  IMAD.MOV.U32 R8, RZ, RZ, 0x20 ;  /* 0x00000020ff087424 */ /* 0x000fe400078e00ff */
[----:B------:R-:W-:Y:S01]  /*ef60*/  FFMA.FTZ R77, R6, R39, -R52 ;  /* 0x00000027064d7223 */ /* 0x000fe20000010834 */
[----:B---3--:R-:W-:Y:S01]  /*ef70*/  FMNMX.FTZ R0, R0, R15, !PT ;  /* 0x0000000f00007209 */ /* 0x008fe20007810000 */
[----:B-1----:R-:W-:-:S04]  /*ef80*/  IMAD.SHL.U32 R7, R4, 0x20, RZ ;  /* 0x0000002004077824 */ /* 0x002fc800078e00ff */
[----:B------:R-:W-:Y:S01]  /*ef90*/  FMUL.FTZ R58, R39, R0 ;  /* 0x00000000273a7220 */ /* 0x000fe20000410000 */
[----:B------:R-:W-:Y:S02]  /*efa0*/  FSETP.NEU.FTZ.AND P0, PT, R0, -INF , PT ;  /* 0xff8000000000780b */ /* 0x000fe40003f1d000 */
[----:B------:R-:W-:Y:S02]  /*efb0*/  LOP3.LUT R7, R14, 0x120, R7, 0xf8, !PT ;  /* 0x000001200e077812 */ /* 0x000fe400078ef807 */
[----:B------:R-:W-:Y:S02]  /*efc0*/  FSEL R58, R58, RZ, P0 ;  /* 0x000000ff3a3a7208 */ /* 0x000fe40000000000 */
[----:B--2---:R-:W-:Y:S02]  /*efd0*/  LEA R88, R7, UR8, 0x1 ;  /* 0x0000000807587c11 */ /* 0x004fe4000f8e08ff */
[----:B------:R-:W-:Y:S01]  /*efe0*/  LOP3.LUT P0, RZ, R4, 0x4, RZ, 0xc0, !PT ;  /* 0x0000000404ff7812 */ /* 0x000fe2000780c0ff */
[-C--:B------:R-:W-:Y:S01]  /*eff0*/  FFMA.FTZ R130, R5, R39.reuse, -R58 ;  /* 0x0000002705827223 */ /* 0x080fe2000001083a */
[-CC-:B------:R-:W-:Y:S01]  /*f000*/  FFMA.FTZ R92, R79, R39.reuse, -R52.reuse ;  /* 0x000000274f5c7223 */ /* 0x180fe20000010834 */
[----:B------:R-:W1:Y:S01]  /*f010*/  LDSM.16.MT88.4 R4, [R88+0x5000] ;  /* 0x005000005804783b */ /* 0x000e620000004200 */
[-CC-:B------:R-:W-:Y:S01]  /*f020*/  FFMA.FTZ R79, R11, R39.reuse, -R52.reuse ;  /* 0x000000270b4f7223 */ /* 0x180fe20000010834 */
[----:B------:R-:W-:Y:S01]  /*f030*/  SEL R11, R8, 0xffffffe0, !P0 ;  /* 0xffffffe0080b7807 */ /* 0x000fe20004000000 */
[-CC-:B------:R-:W-:Y:S01]  /*f040*/  FFMA.FTZ R141, R84, R39.reuse, -R52.reuse ;  /* 0x00000027548d7223 */ /* 0x180fe20000010834 */
[-CC-:B------:R-:W-:Y:S01]  /*f050*/  FFMA.FTZ R84, R82, R39.reuse, -R52.reuse ;  /* 0x0000002752547223 */ /* 0x180fe20000010834 */
[-CC-:B------:R-:W-:Y:S01]  /*f060*/  FFMA.FTZ R82, R86, R39.reuse, -R52.reuse ;  /* 0x0000002756527223 */ /* 0x180fe20000010834 */
[----:B------:R-:W-:Y:S01]  /*f070*/  FFMA.FTZ R115, R73, R39, -R52 ;  /* 0x0000002749737223 */ /* 0x000fe20000010834 */
[----:B------:R-:W-:-:S02]  /*f080*/  IMAD.IADD R86, R11, 0x1, R88 ;  /* 0x000000010b567824 */ /* 0x000fc400078e0258 */
        /* <DEDUP_REMOVED lines=8> */
[-C--:B------:R-:W-:Y:S02]  /*f110*/  FFMA.FTZ R126, R13, R39.reuse, -R58 ;  /* 0x000000270d7e7223 */ /* 0x080fe4000001083a */
[----:B------:R-:W2:Y:S01]  /*f120*/  LDSM.16.MT88.4 R12, [R86+0x5000] ;  /* 0x00500000560c783b */ /* 0x000ea20000004200 */
[----:B------:R-:W-:Y:S01]  /*f130*/  MUFU.EX2 R145, R145 ;  /* 0x0000009100917308 */ /* 0x000fe20000000800 */
[-CC-:B------:R-:W-:Y:S01]  /*f140*/  FFMA.FTZ R90, R87, R39.reuse, -R52.reuse ;  /* 0x00000027575a7223 */ /* 0x180fe20000010834 */
[-CC-:B------:R-:W-:Y:S01]  /*f150*/  FFMA.FTZ R105, R33, R39.reuse, -R52.reuse ;  /* 0x0000002721697223 */ /* 0x180fe20000010834 */
[-CC-:B------:R-:W-:Y:S01]  /*f160*/  FFMA.FTZ R66, R35, R39.reuse, -R52.reuse ;  /* 0x0000002723427223 */ /* 0x180fe20000010834 */
[----:B------:R-:W-:-:S04]  /*f170*/  FFMA.FTZ R75, R34, R39, -R52 ;  /* 0x00000027224b7223 */ /* 0x000fc80000010834 */
[----:B------:R-:W3:Y:S01]  /*f180*/  MUFU.EX2 R128, R128 ;  /* 0x0000008000807308 */ /* 0x000ee20000000800 */
[-CC-:B------:R-:W-:Y:S02]  /*f190*/  FFMA.FTZ R87, R32, R39.reuse, -R52.reuse ;  /* 0x0000002720577223 */ /* 0x180fe40000010834 */
[----:B------:R-:W4:Y:S05]  /*f1a0*/  LDSM.16.MT88.4 R32, [R88+0x5400] ;  /* 0x005400005820783b */ /* 0x000f2a0000004200 */
        /* <DEDUP_REMOVED lines=15> */
[----:B---3--:R-:W-:Y:S01]  /*f2a0*/  F2FP.BF16.F32.PACK_AB R20, R128, R145 ;  /* 0x000000918014723e */ /* 0x008fe200000010ff */
[----:B------:R-:W3:Y:S01]  /*f2b0*/  LDSM.16.MT88.4 R16, [R86+0x5400] ;  /* 0x005400005610783b */ /* 0x000ee20000004200 */
[----:B-----5:R-:W-:-:S02]  /*f2c0*/  F2FP.BF16.F32.PACK_AB R22, R122, R141 ;  /* 0x0000008d7a16723e */ /* 0x020fc400000010ff */
[----:B-1----:R-:W-:Y:S02]  /*f2d0*/  F2FP.BF16.F32.PACK_AB R21, R130, R147 ;  /* 0x000000938215723e */ /* 0x002fe400000010ff */
[----:B--2---:R-:W-:Y:S01]  /*f2e0*/  F2FP.BF16.F32.PACK_AB R23, R126, R143 ;  /* 0x0000008f7e17723e */ /* 0x004fe200000010ff */
[----:B------:R-:W-:Y:S01]  /*f2f0*/  MUFU.EX2 R135, R135 ;  /* 0x0000008700877308 */ /* 0x000fe20000000800 */
[-CC-:B------:R-:W-:Y:S01]  /*f300*/  FFMA.FTZ R68, R78, R39.reuse, -R52.reuse ;  /* 0x000000274e447223 */ /* 0x180fe20000010834 */
[-CC-:B------:R-:W-:Y:S01]  /*f310*/  FFMA.FTZ R85, R80, R39.reuse, -R52.reuse ;  /* 0x0000002750557223 */ /* 0x180fe20000010834 */
[-CC-:B------:R-:W-:Y:S01]  /*f320*/  FFMA.FTZ R80, R76, R39.reuse, -R52.reuse ;  /* 0x000000274c507223 */ /* 0x180fe20000010834 */
[-CC-:B------:R-:W-:Y:S01]  /*f330*/  FFMA.FTZ R78, R131, R39.reuse, -R52.reuse ;  /* 0x00000027834e7223 */ /* 0x180fe20000010834 */
[----:B------:R-:W-:-:S03]  /*f340*/  FFMA.FTZ R104, R28, R39, -R52 ;  /* 0x000000271c687223 */ /* 0x000fc60000010834 */
[----:B------:R-:W1:Y:S01]  /*f350*/  MUFU.EX2 R114, R114 ;  /* 0x0000007200727308 */ /* 0x000e620000000800 */
[-C--:B------:R-:W-:Y:S01]  /*f360*/  FFMA.FTZ R76, R31, R39.reuse, -R52 ;  /* 0x000000271f4c7223 */ /* 0x080fe20000010834 */
[C---:B------:R-:W-:Y:S01]  /*f370*/  HMMA.16816.F32.BF16 R8, R20.reuse, R4, RZ ;  /* 0x000000041408723c */ /* 0x040fe200000418ff */
[-C--:B------:R-:W-:Y:S02]  /*f380*/  FFMA.FTZ R131, R29, R39.reuse, -R58 ;  /* 0x000000271d837223 */ /* 0x080fe4000001083a */
[----:B------:R-:W2:Y:S03]  /*f390*/  LDSM.16.MT88.4 R28, [R88+0x5800] ;  /* 0x00580000581c783b */ /* 0x000ea60000004200 */
[----:B------:R-:W-:Y:S02]  /*f3a0*/  MUFU.EX2 R121, R121 ;  /* 0x0000007900797308 */ /* 0x000fe40000000800 */
[C---:B------:R-:W-:Y:S06]  /*f3b0*/  HMMA.16816.F32.BF16 R4, R20.reuse, R6, RZ ;  /* 0x000000061404723c */ /* 0x040fec00000418ff */
        /* <DEDUP_REMOVED lines=19> */
[----:B----4-:R-:W-:Y:S01]  /*f4f0*/  F2FP.BF16.F32.PACK_AB R15, R133, R118 ;  /* 0x00000076850f723e */ /* 0x010fe200000010ff */
[----:B------:R-:W1:Y:S08]  /*f500*/  MUFU.EX2 R106, R106 ;  /* 0x0000006a006a7308 */ /* 0x000e700000000800 */
[----:B------:R-:W-:Y:S01]  /*f510*/  MUFU.EX2 R115, R115 ;  /* 0x0000007300737308 */ /* 0x000fe20000000800 */
[C---:B------:R-:W-:Y:S07]  /*f520*/  HMMA.16816.F32.BF16 R8, R12.reuse, R32, R8 ;  /* 0x000000200c08723c */ /* 0x040fee0000041808 */
[----:B------:R-:W4:Y:S01]  /*f530*/  MUFU.EX2 R104, R104 ;  /* 0x0000006800687308 */ /* 0x000f220000000800 */
[C---:B------:R-:W-:Y:S01]  /*f540*/  HMMA.16816.F32.BF16 R4, R12.reuse, R34, R4 ;  /* 0x000000220c04723c */ /* 0x040fe20000041804 */
[----:B------:R-:W5:Y:S06]  /*f550*/  LDSM.16.MT88.4 R32, [R86+0x5800] ;  /* 0x005800005620783b */ /* 0x000f6c0000004200 */
[----:B------:R-:W-:Y:S08]  /*f560*/  MUFU.EX2 R131, R131 ;  /* 0x0000008300837308 */ /* 0x000ff00000000800 */
[----:B------:R-:W2:Y:S08]  /*f570*/  MUFU.EX2 R110, R110 ;  /* 0x0000006e006e7308 */ /* 0x000eb00000000800 */
[----:B------:R-:W-:Y:S08]  /*f580*/  MUFU.EX2 R116, R116 ;  /* 0x0000007400747308 */ /* 0x000ff00000000800 */
[----:B------:R-:W5:Y:S01]  /*f590*/  MUFU.EX2 R129, R129 ;  /* 0x0000008100817308 */ /* 0x000f620000000800 */
[C---:B---3--:R-:W-:Y:S08]  /*f5a0*/  HMMA.16816.F32.BF16 R24, R12.reuse, R16, R24 ;  /* 0x000000100c18723c */ /* 0x048ff00000041818 */
[----:B------:R-:W-:Y:S01]  /*f5b0*/  HMMA.16816.F32.BF16 R20, R12, R18, R20 ;  /* 0x000000120c14723c */ /* 0x000fe20000041814 */
[----:B-1----:R-:W-:Y:S01]  /*f5c0*/  F2FP.BF16.F32.PACK_AB R12, R106, R119 ;  /* 0x000000776a0c723e */ /* 0x002fe200000010ff */
[----:B------:R-:W1:Y:S01]  /*f5d0*/  LDSM.16.MT88.4 R16, [R88+0x5c00] ;  /* 0x005c00005810783b */ /* 0x000e620000004200 */
[----:B----4-:R-:W-:-:S02]  /*f5e0*/  F2FP.BF16.F32.PACK_AB R14, R104, R115 ;  /* 0x00000073680e723e */ /* 0x010fc400000010ff */
[----:B--2---:R-:W-:Y:S02]  /*f5f0*/  F2FP.BF16.F32.PACK_AB R13, R110, R131 ;  /* 0x000000836e0d723e */ /* 0x004fe400000010ff */
[----:B-----5:R-:W-:Y:S01]  /*f600*/  F2FP.BF16.F32.PACK_AB R15, R129, R116 ;  /* 0x00000074810f723e */ /* 0x020fe200000010ff */
        /* <DEDUP_REMOVED lines=24> */
[-CC-:B------:R-:W-:Y:S01]  /*f790*/  FFMA.FTZ R171, R171, R39.reuse, -R58.reuse ;  /* 0x00000027abab7223 */ /* 0x180fe2000001083a */
[-CC-:B------:R-:W-:Y:S01]  /*f7a0*/  FFMA.FTZ R134, R217, R39.reuse, -R58.reuse ;  /* 0x00000027d9867223 */ /* 0x180fe2000001083a */
[----:B------:R-:W-:-:S03]  /*f7b0*/  FFMA.FTZ R169, R233, R39, -R58 ;  /* 0x00000027e9a97223 */ /* 0x000fc6000001083a */
        /* <DEDUP_REMOVED lines=70> */
[-CC-:B------:R-:W-:Y:S01]  /*fc20*/  FFMA.FTZ R152, R197, R39.reuse, -R58.reuse ;  /* 0x00000027c5987223 */ /* 0x180fe2000001083a */
[C---:B------:R-:W-:Y:S01]  /*fc30*/  HMMA.16816.F32.BF16 R8, R12.reuse, R16, R8 ;  /* 0x000000100c08723c */ /* 0x040fe20000041808 */
[----:B------:R-:W1:Y:S07]  /*fc40*/  MUFU.EX2 R56, R56 ;  /* 0x0000003800387308 */ /* 0x000e6e0000000800 */
[C---:B------:R-:W-:Y:S01]  /*fc50*/  HMMA.16816.F32.BF16 R4, R12.reuse, R18, R4 ;  /* 0x000000120c04723c */ /* 0x040fe20000041804 */
[----:B------:R-:W3:Y:S01]  /*fc60*/  LDSM.16.MT88.4 R16, [R86+0x6c00] ;  /* 0x006c00005610783b */ /* 0x000ee20000004200 */
[----:B------:R-:W-:Y:S08]  /*fc70*/  MUFU.EX2 R63, R63 ;  /* 0x0000003f003f7308 */ /* 0x000ff00000000800 */
[----:B------:R-:W4:Y:S01]  /*fc80*/  MUFU.EX2 R54, R54 ;  /* 0x0000003600367308 */ /* 0x000f220000000800 */
[C---:B------:R-:W-:Y:S07]  /*fc90*/  HMMA.16816.F32.BF16 R24, R12.reuse, R28, R24 ;  /* 0x0000001c0c18723c */ /* 0x040fee0000041818 */
[----:B------:R-:W-:Y:S01]  /*fca0*/  MUFU.EX2 R187, R187 ;  /* 0x000000bb00bb7308 */ /* 0x000fe20000000800 */
[----:B------:R-:W-:Y:S01]  /*fcb0*/  HMMA.16816.F32.BF16 R20, R12, R30, R20 ;  /* 0x0000001e0c14723c */ /* 0x000fe20000041814 */
[----:B------:R-:W5:Y:S06]  /*fcc0*/  LDSM.16.MT88.4 R28, [R88+0x7000] ;  /* 0x00700000581c783b */ /* 0x000f6c0000004200 */
[----:B------:R-:W2:Y:S08]  /*fcd0*/  MUFU.EX2 R146, R146 ;  /* 0x0000009200927308 */ /* 0x000eb00000000800 */
[----:B------:R-:W-:Y:S08]  /*fce0*/  MUFU.EX2 R195, R195 ;  /* 0x000000c300c37308 */ /* 0x000ff00000000800 */
[----:B------:R-:W3:Y:S01]  /*fcf0*/  MUFU.EX2 R152, R152 ;  /* 0x0000009800987308 */ /* 0x000ee20000000800 */
[-CC-:B------:R-:W-:Y:S01]  /*fd00*/  FFMA.FTZ R189, R189, R39.reuse, -R58.reuse ;  /* 0x00000027bdbd7223 */ /* 0x180fe2000001083a */
[-CC-:B------:R-:W-:Y:S01]  /*fd10*/  FFMA.FTZ R156, R177, R39.reuse, -R58.reuse ;  /* 0x00000027b19c7223 */ /* 0x180fe2000001083a */
[-CC-:B------:R-:W-:Y:S01]  /*fd20*/  FFMA.FTZ R158, R179, R39.reuse, -R58.reuse ;  /* 0x00000027b39e7223 */ /* 0x180fe2000001083a */
[----:B------:R-:W-:Y:S01]  /*fd30*/  FFMA.FTZ R175, R175, R39, -R58 ;  /* 0x00000027afaf7223 */ /* 0x000fe2000001083a */
[----:B-1----:R-:W-:-:S02]  /*fd40*/  F2FP.BF16.F32.PACK_AB R12, R56, R65 ;  /* 0x00000041380c723e */ /* 0x002fc400000010ff */
[----:B----4-:R-:W-:Y:S02]  /*fd50*/  F2FP.BF16.F32.PACK_AB R14, R54, R63 ;  /* 0x0000003f360e723e */ /* 0x010fe400000010ff */
[----:B--2---:R-:W-:Y:S01]  /*fd60*/  F2FP.BF16.F32.PACK_AB R13, R146, R187 ;  /* 0x000000bb920d723e */ /* 0x004fe200000010ff */
[----:B------:R-:W-:Y:S01]  /*fd70*/  MUFU.EX2 R68, R68 ;  /* 0x0000004400447308 */ /* 0x000fe20000000800 */
[----:B---3--:R-:W-:-:S07]  /*fd80*/  F2FP.BF16.F32.PACK_AB R15, R152, R195 ;  /* 0x000000c3980f723e */ /* 0x008fce00000010ff */
[----:B------:R-:W1:Y:S08]  /*fd90*/  MUFU.EX2 R75, R75 ;  /* 0x0000004b004b7308 */ /* 0x000e700000000800 */
[----:B------:R-:W-:Y:S01]  /*fda0*/  MUFU.EX2 R70, R70 ;  /* 0x0000004600467308 */ /* 0x000fe20000000800 */
[C---:B------:R-:W-:Y:S07]  /*fdb0*/  HMMA.16816.F32.BF16 R8, R12.reuse, R32, R8 ;  /* 0x000000200c08723c */ /* 0x040fee0000041808 */
[----:B------:R-:W-:Y:S01]  /*fdc0*/  MUFU.EX2 R189, R189 ;  /* 0x000000bd00bd7308 */ /* 0x000fe20000000800 */
[C---:B------:R-:W-:Y:S01]  /*fdd0*/  HMMA.16816.F32.BF16 R4, R12.reuse, R34, R4 ;  /* 0x000000220c04723c */ /* 0x040fe20000041804 */
[----:B------:R-:W2:Y:S06]  /*fde0*/  LDSM.16.MT88.4 R32, [R86+0x7000] ;  /* 0x007000005620783b */ /* 0x000eac0000004200 */
        /* <DEDUP_REMOVED lines=13> */
[-CC-:B------:R-:W-:Y:S01]  /*fec0*/  FFMA.FTZ R173, R173, R39.reuse, -R58.reuse ;  /* 0x00000027adad7223 */ /* 0x180fe2000001083a */
[-CC-:B------:R-:W-:Y:S01]  /*fed0*/  FFMA.FTZ R160, R165, R39.reuse, -R58.reuse ;  /* 0x00000027a5a07223 */ /* 0x180fe2000001083a */
[-CC-:B------:R-:W-:Y:S01]  /*fee0*/  FFMA.FTZ R159, R159, R39.reuse, -R58.reuse ;  /* 0x000000279f9f7223 */ /* 0x180fe2000001083a */
[----:B------:R-:W-:Y:S01]  /*fef0*/  FFMA.FTZ R162, R163, R39, -R58 ;  /* 0x00000027a3a27223 */ /* 0x000fe2000001083a */
[----:B------:R-:W-:Y:S01]  /*ff00*/  MUFU.EX2 R89, R89 ;  /* 0x0000005900597308 */ /* 0x000fe20000000800 */
[----:B------:R-:W-:Y:S01]  /*ff10*/  FADD.FTZ R166, R145, R128 ;  /* 0x0000008091a67221 */ /* 0x000fe20000010000 */
[C---:B--2---:R-:W-:Y:S06]  /*ff20*/  HMMA.16816.F32.BF16 R24, R16.reuse, R32, R24 ;  /* 0x000000201018723c */ /* 0x044fec0000041818 */
        /* <DEDUP_REMOVED lines=18> */
[----:B-----5:R-:W-:Y:S01]  /*10050*/  F2FP.BF16.F32.PACK_AB R35, R162, R159 ;  /* 0x0000009fa223723e */ /* 0x020fe200000010ff */
[----:B------:R-:W-:Y:S02]  /*10060*/  FADD.FTZ R139, R139, R126 ;  /* 0x0000007e8b8b7221 */ /* 0x000fe40000010000 */
[----:B------:R-:W-:Y:S01]  /*10070*/  FADD.FTZ R114, R114, R135 ;  /* 0x0000008772727221 */ /* 0x000fe20000010000 */
[-C--:B------:R-:W-:Y:S01]  /*10080*/  FFMA.FTZ R122, R125, R39.reuse, -R52 ;  /* 0x000000277d7a7223 */ /* 0x080fe20000010834 */
[-CC-:B------:R-:W-:Y:S01]  /*10090*/  FFMA.FTZ R153, R153, R39.reuse, -R58.reuse ;  /* 0x0000002799997223 */ /* 0x180fe2000001083a */
[-CC-:B------:R-:W-:Y:S01]  /*100a0*/  FFMA.FTZ R164, R151, R39.reuse, -R58.reuse ;  /* 0x0000002797a47223 */ /* 0x180fe2000001083a */
[-CC-:B------:R-:W-:Y:S01]  /*100b0*/  FFMA.FTZ R128, R137, R39.reuse, -R58.reuse ;  /* 0x0000002789807223 */ /* 0x180fe2000001083a */
[----:B-1----:R-:W-:Y:S01]  /*100c0*/  HMMA.16816.F32.BF16 R24, R32, R28, R24 ;  /* 0x0000001c2018723c */ /* 0x002fe20000041818 */
[----:B------:R-:W-:Y:S01]  /*100d0*/  FFMA.FTZ R127, R127, R39, -R58 ;  /* 0x000000277f7f7223 */ /* 0x000fe2000001083a */
[----:B------:R-:W-:Y:S01]  /*100e0*/  FADD.FTZ R125, R120, R139 ;  /* 0x0000008b787d7221 */ /* 0x000fe20000010000 */
[----:B------:R-:W-:-:S05]  /*100f0*/  FADD.FTZ R29, R121, R114 ;  /* 0x00000072791d7221 */ /* 0x000fca0000010000 */
[C---:B------:R-:W-:Y:S01]  /*10100*/  HMMA.16816.F32.BF16 R8, R32.reuse, R12, R8 ;  /* 0x0000000c2008723c */ /* 0x040fe20000041808 */
[----:B------:R-:W-:Y:S01]  /*10110*/  FADD.FTZ R114, R118, R125 ;  /* 0x0000007d76727221 */ /* 0x000fe20000010000 */
[----:B------:R-:W-:Y:S01]  /*10120*/  FADD.FTZ R28, R108, R29 ;  /* 0x0000001d6c1c7221 */ /* 0x000fe20000010000 */
[----:B------:R-:W-:Y:S05]  /*10130*/  MUFU.EX2 R85, R85 ;  /* 0x0000005500557308 */ /* 0x000fea0000000800 */
[----:B------:R-:W-:Y:S01]  /*10140*/  HMMA.16816.F32.BF16 R4, R32, R14, R4 ;  /* 0x0000000e2004723c */ /* 0x000fe20000041804 */
[----:B------:R-:W1:Y:S02]  /*10150*/  LDSM.16.MT88.4 R12, [R86+0x7800] ;  /* 0x00780000560c783b */ /* 0x000e640000004200 */
[----:B------:R-:W2:Y:S01]  /*10160*/  MUFU.EX2 R80, R80 ;  /* 0x0000005000507308 */ /* 0x000ea20000000800 */
[----:B------:R-:W-:Y:S01]  /*10170*/  FADD.FTZ R114, R133, R114 ;  /* 0x0000007285727221 */ /* 0x000fe20000010000 */
[----:B------:R-:W-:-:S03]  /*10180*/  FADD.FTZ R119, R119, R28 ;  /* 0x0000001c77777221 */ /* 0x000fc60000010000 */
[----:B------:R-:W-:Y:S01]  /*10190*/  HMMA.16816.F32.BF16 R20, R32, R30, R20 ;  /* 0x0000001e2014723c */ /* 0x000fe20000041814 */
[----:B------:R-:W3:Y:S02]  /*101a0*/  LDSM.16.MT88.4 R28, [R88+0x7c00] ;  /* 0x007c0000581c783b */ /* 0x000ee40000004200 */
[----:B------:R-:W-:Y:S01]  /*101b0*/  MUFU.EX2 R83, R83 ;  /* 0x0000005300537308 */ /* 0x000fe20000000800 */
[----:B------:R-:W-:-:S07]  /*101c0*/  FADD.FTZ R131, R131, R114 ;  /* 0x0000007283837221 */ /* 0x000fce0000010000 */
[----:B------:R-:W4:Y:S08]  /*101d0*/  MUFU.EX2 R78, R78 ;  /* 0x0000004e004e7308 */ /* 0x000f300000000800 */
[----:B------:R-:W-:Y:S08]  /*101e0*/  MUFU.EX2 R153, R153 ;  /* 0x0000009900997308 */ /* 0x000ff00000000800 */
[----:B------:R-:W5:Y:S08]  /*101f0*/  MUFU.EX2 R164, R164 ;  /* 0x000000a400a47308 */ /* 0x000f700000000800 */
[----:B------:R-:W-:Y:S08]  /*10200*/  MUFU.EX2 R128, R128 ;  /* 0x0000008000807308 */ /* 0x000ff00000000800 */
[----:B------:R-:W1:Y:S01]  /*10210*/  MUFU.EX2 R127, R127 ;  /* 0x0000007f007f7308 */ /* 0x000e620000000800 */
[----:B------:R-:W-:Y:S01]  /*10220*/  FADD.FTZ R106, R106, R119 ;  /* 0x000000776a6a7221 */ /* 0x000fe20000010000 */
[----:B------:R-:W-:Y:S01]  /*10230*/  FADD.FTZ R131, R110, R131 ;  /* 0x000000836e837221 */ /* 0x000fe20000010000 */
[-C--:B------:R-:W-:Y:S01]  /*10240*/  FFMA.FTZ R81, R117, R39.reuse, -R52 ;  /* 0x0000002775517223 */ /* 0x080fe20000010834 */
[-C--:B------:R-:W-:Y:S01]  /*10250*/  FFMA.FTZ R108, R123, R39.reuse, -R58 ;  /* 0x000000277b6c7223 */ /* 0x080fe2000001083a */
[----:B------:R-:W-:Y:S01]  /*10260*/  FADD.FTZ R115, R115, R106 ;  /* 0x0000006a73737221 */ /* 0x000fe20000010000 */
[-CC-:B------:R-:W-:Y:S01]  /*10270*/  FFMA.FTZ R41, R41, R39.reuse, -R58.reuse ;  /* 0x0000002729297223 */ /* 0x180fe2000001083a */
[-CC-:B------:R-:W-:Y:S01]  /*10280*/  FFMA.FTZ R36, R36, R39.reuse, -R58.reuse ;  /* 0x0000002724247223 */ /* 0x180fe2000001083a */
[----:B------:R-:W-:Y:S01]  /*10290*/  FADD.FTZ R116, R116, R131 ;  /* 0x0000008374747221 */ /* 0x000fe20000010000 */
[----:B------:R-:W-:Y:S01]  /*102a0*/  FFMA.FTZ R45, R45, R39, -R58 ;  /* 0x000000272d2d7223 */ /* 0x000fe2000001083a */
[----:B--2---:R-:W-:Y:S01]  /*102b0*/  F2FP.BF16.F32.PACK_AB R32, R80, R85 ;  /* 0x000000555020723e */ /* 0x004fe200000010ff */
        /* <DEDUP_REMOVED lines=9> */
[----:B------:R-:W-:Y:S01]  /*10350*/  HMMA.16816.F32.BF16 R8, R32, R16, R8 ;  /* 0x000000102008723c */ /* 0x000fe20000041808 */
[----:B------:R-:W-:-:S06]  /*10360*/  FADD.FTZ R102, R102, R113 ;  /* 0x0000007166667221 */ /* 0x000fcc0000010000 */
[----:B------:R-:W-:Y:S01]  /*10370*/  MUFU.EX2 R79, R79 ;  /* 0x0000004f004f7308 */ /* 0x000fe20000000800 */
[----:B------:R-:W-:-:S07]  /*10380*/  FADD.FTZ R157, R124, R157 ;  /* 0x0000009d7c9d7221 */ /* 0x000fce0000010000 */
[----:B------:R-:W-:Y:S08]  /*10390*/  MUFU.EX2 R74, R74 ;  /* 0x0000004a004a7308 */ /* 0x000ff00000000800 */
[----:B------:R-:W-:Y:S08]  /*103a0*/  MUFU.EX2 R108, R108 ;  /* 0x0000006c006c7308 */ /* 0x000ff00000000800 */
[----:B------:R-:W2:Y:S08]  /*103b0*/  MUFU.EX2 R41, R41 ;  /* 0x0000002900297308 */ /* 0x000eb00000000800 */
[----:B------:R-:W-:Y:S08]  /*103c0*/  MUFU.EX2 R36, R36 ;  /* 0x0000002400247308 */ /* 0x000ff00000000800 */
[----:B------:R-:W4:Y:S01]  /*103d0*/  MUFU.EX2 R45, R45 ;  /* 0x0000002d002d7308 */ /* 0x000f220000000800 */
[----:B------:R-:W-:Y:S01]  /*103e0*/  HMMA.16816.F32.BF16 R4, R32, R18, R4 ;  /* 0x000000122004723c */ /* 0x000fe20000041804 */
[----:B------:R-:W5:Y:S01]  /*103f0*/  LDSM.16.MT88.4 R16, [R86+0x7c00] ;  /* 0x007c00005610783b */ /* 0x000f620000004200 */
[----:B------:R-:W-:Y:S01]  /*10400*/  FADD.FTZ R111, R111, R102 ;  /* 0x000000666f6f7221 */ /* 0x000fe20000010000 */
[----:B------:R-:W-:-:S03]  /*10410*/  FADD.FTZ R132, R132, R157 ;  /* 0x0000009d84847221 */ /* 0x000fc60000010000 */
[----:B------:R-:W-:Y:S01]  /*10420*/  FADD.FTZ R98, R98, R111 ;  /* 0x0000006f62627221 */ /* 0x000fe20000010000 */
[----:B------:R-:W-:Y:S01]  /*10430*/  FADD.FTZ R132, R155, R132 ;  /* 0x000000849b847221 */ /* 0x000fe20000010000 */
[----:B------:R-:W-:Y:S01]  /*10440*/  HMMA.16816.F32.BF16 R24, R32, R12, R24 ;  /* 0x0000000c2018723c */ /* 0x000fe20000041818 */
[----:B-1----:R-:W-:Y:S01]  /*10450*/  F2FP.BF16.F32.PACK_AB R12, R76, R81 ;  /* 0x000000514c0c723e */ /* 0x002fe200000010ff */
[----:B------:R-:W-:Y:S01]  /*10460*/  FADD.FTZ R109, R109, R98 ;  /* 0x000000626d6d7221 */ /* 0x000fe20000010000 */
[----:B--2---:R-:W-:Y:S01]  /*10470*/  F2FP.BF16.F32.PACK_AB R13, R41, R108 ;  /* 0x0000006c290d723e */ /* 0x004fe200000010ff */
[----:B------:R-:W-:-:S04]  /*10480*/  FADD.FTZ R171, R171, R132 ;  /* 0x00000084abab7221 */ /* 0x000fc80000010000 */
[----:B------:R-:W-:Y:S01]  /*10490*/  HMMA.16816.F32.BF16 R20, R32, R14, R20 ;  /* 0x0000000e2014723c */ /* 0x000fe20000041814 */
[----:B------:R-:W-:Y:S01]  /*104a0*/  F2FP.BF16.F32.PACK_AB R14, R74, R79 ;  /* 0x0000004f4a0e723e */ /* 0x000fe200000010ff */
[----:B------:R-:W-:Y:S01]  /*104b0*/  FADD.FTZ R96, R96, R109 ;  /* 0x0000006d60607221 */ /* 0x000fe20000010000 */
[----:B----4-:R-:W-:Y:S01]  /*104c0*/  F2FP.BF16.F32.PACK_AB R15, R45, R36 ;  /* 0x000000242d0f723e */ /* 0x010fe200000010ff */
[----:B------:R-:W-:Y:S01]  /*104d0*/  FADD.FTZ R171, R134, R171 ;  /* 0x000000ab86ab7221 */ /* 0x000fe20000010000 */
[----:B------:R-:W1:Y:S03]  /*104e0*/  LDSM.16.MT88.4 R32, [R88+0x8000] ;  /* 0x008000005820783b */ /* 0x000e660000004200 */
[----:B------:R-:W-:Y:S01]  /*104f0*/  FADD.FTZ R136, R136, R171 ;  /* 0x000000ab88887221 */ /* 0x000fe20000010000 */
[-C--:B------:R-:W-:Y:S01]  /*10500*/  FFMA.FTZ R42, R42, R39.reuse, -R58 ;  /* 0x000000272a2a7223 */ /* 0x080fe2000001083a */
[C---:B---3--:R-:W-:Y:S01]  /*10510*/  HMMA.16816.F32.BF16 R8, R12.reuse, R28, R8 ;  /* 0x0000001c0c08723c */ /* 0x048fe20000041808 */
[----:B------:R-:W-:Y:S01]  /*10520*/  FADD.FTZ R29, R107, R96 ;  /* 0x000000606b1d7221 */ /* 0x000fe20000010000 */
[----:B------:R-:W-:Y:S01]  /*10530*/  FADD.FTZ R136, R169, R136 ;  /* 0x00000088a9887221 */ /* 0x000fe20000010000 */
        /* <DEDUP_REMOVED lines=8> */
[----:B------:R-:W2:Y:S02]  /*105c0*/  LDSM.16.MT88.4 R28, [R86+0x8000] ;  /* 0x00800000561c783b */ /* 0x000ea40000004200 */
[----:B------:R-:W-:Y:S01]  /*105d0*/  FADD.FTZ R90, R90, R105 ;  /* 0x000000695a5a7221 */ /* 0x000fe20000010000 */
[----:B------:R-:W-:Y:S01]  /*105e0*/  FADD.FTZ R140, R140, R185 ;  /* 0x000000b98c8c7221 */ /* 0x000fe20000010000 */
[----:B------:R-:W3:Y:S01]  /*105f0*/  MUFU.EX2 R72, R72 ;  /* 0x0000004800487308 */ /* 0x000ee20000000800 */
[----:B-----5:R-:W-:Y:S01]  /*10600*/  HMMA.16816.F32.BF16 R24, R12, R16, R24 ;  /* 0x000000100c18723c */ /* 0x020fe20000041818 */
[----:B------:R-:W-:Y:S01]  /*10610*/  FADD.FTZ R73, R73, R90 ;  /* 0x0000005a49497221 */ /* 0x000fe20000010000 */
[----:B------:R-:W-:-:S05]  /*10620*/  FADD.FTZ R140, R183, R140 ;  /* 0x0000008cb78c7221 */ /* 0x000fca0000010000 */
[----:B------:R-:W-:Y:S01]  /*10630*/  MUFU.EX2 R59, R59 ;  /* 0x0000003b003b7308 */ /* 0x000fe20000000800 */
[----:B------:R-:W-:Y:S01]  /*10640*/  FADD.FTZ R66, R66, R73 ;  /* 0x0000004942427221 */ /* 0x000fe20000010000 */
[----:B------:R-:W-:-:S06]  /*10650*/  FADD.FTZ R17, R191, R140 ;  /* 0x0000008cbf117221 */ /* 0x000fcc0000010000 */
[----:B------:R-:W4:Y:S01]  /*10660*/  MUFU.EX2 R94, R94 ;  /* 0x0000005e005e7308 */ /* 0x000f220000000800 */
[----:B------:R-:W-:Y:S01]  /*10670*/  FADD.FTZ R69, R69, R66 ;  /* 0x0000004245457221 */ /* 0x000fe20000010000 */
[----:B------:R-:W-:Y:S01]  /*10680*/  FADD.FTZ R17, R142, R17 ;  /* 0x000000118e117221 */ /* 0x000fe20000010000 */
[-CC-:B------:R-:W-:Y:S01]  /*10690*/  FFMA.FTZ R107, R38, R39.reuse, -R58.reuse ;  /* 0x00000027266b7223 */ /* 0x180fe2000001083a */
[----:B------:R-:W-:Y:S01]  /*106a0*/  HMMA.16816.F32.BF16 R20, R12, R18, R20 ;  /* 0x000000120c14723c */ /* 0x000fe20000041814 */
[----:B------:R-:W-:Y:S01]  /*106b0*/  FADD.FTZ R64, R64, R69 ;  /* 0x0000004540407221 */ /* 0x000fe20000010000 */
[----:B------:R-:W-:Y:S01]  /*106c0*/  FADD.FTZ R144, R144, R17 ;  /* 0x0000001190907221 */ /* 0x000fe20000010000 */
[-C--:B------:R-:W-:Y:S01]  /*106d0*/  FFMA.FTZ R47, R47, R39.reuse, -R58 ;  /* 0x000000272f2f7223 */ /* 0x080fe2000001083a */
[----:B------:R-:W-:Y:S01]  /*106e0*/  MUFU.EX2 R42, R42 ;  /* 0x0000002a002a7308 */ /* 0x000fe20000000800 */
[----:B------:R-:W-:Y:S01]  /*106f0*/  FADD.FTZ R67, R67, R64 ;  /* 0x0000004043437221 */ /* 0x000fe20000010000 */
[----:B------:R-:W-:Y:S01]  /*10700*/  FADD.FTZ R144, R193, R144 ;  /* 0x00000090c1907221 */ /* 0x000fe20000010000 */
[----:B------:R-:W5:Y:S02]  /*10710*/  LDSM.16.MT88.4 R16, [R88+0x8400] ;  /* 0x008400005810783b */ /* 0x000f640000004200 */
[----:B------:R-:W-:Y:S01]  /*10720*/  FADD.FTZ R62, R62, R67 ;  /* 0x000000433e3e7221 */ /* 0x000fe20000010000 */
[-CC-:B------:R-:W-:Y:S01]  /*10730*/  FFMA.FTZ R117, R243, R39.reuse, -R52.reuse ;  /* 0x00000027f3757223 */ /* 0x180fe20000010834 */
[-C--:B------:R-:W-:Y:S01]  /*10740*/  FFMA.FTZ R161, R161, R39.reuse, -R52 ;  /* 0x00000027a1a17223 */ /* 0x080fe20000010834 */
[----:B------:R-:W1:Y:S01]  /*10750*/  MUFU.EX2 R43, R43 ;  /* 0x0000002b002b7308 */ /* 0x000e620000000800 */
[----:B------:R-:W-:Y:S01]  /*10760*/  FADD.FTZ R65, R65, R62 ;  /* 0x0000003e41417221 */ /* 0x000fe20000010000 */
[----:B------:R-:W-:Y:S01]  /*10770*/  FADD.FTZ R187, R187, R144 ;  /* 0x00000090bbbb7221 */ /* 0x000fe20000010000 */
[-CC-:B------:R-:W-:Y:S01]  /*10780*/  FFMA.FTZ R53, R53, R39.reuse, -R58.reuse ;  /* 0x0000002735357223 */ /* 0x180fe2000001083a */
[-C--:B------:R-:W-:Y:S01]  /*10790*/  FFMA.FTZ R44, R44, R39.reuse, -R58 ;  /* 0x000000272c2c7223 */ /* 0x080fe2000001083a */
[-CC-:B------:R-:W-:Y:S01]  /*107a0*/  FFMA.FTZ R167, R167, R39.reuse, -R52.reuse ;  /* 0x00000027a7a77223 */ /* 0x180fe20000010834 */
[-C--:B------:R-:W-:Y:S01]  /*107b0*/  FFMA.FTZ R154, R181, R39.reuse, -R52 ;  /* 0x00000027b59a7223 */ /* 0x080fe20000010834 */
[-CC-:B------:R-:W-:Y:S01]  /*107c0*/  FFMA.FTZ R50, R50, R39.reuse, -R58.reuse ;  /* 0x0000002732327223 */ /* 0x180fe2000001083a */
[----:B------:R-:W-:Y:S01]  /*107d0*/  MUFU.EX2 R40, R40 ;  /* 0x0000002800287308 */ /* 0x000fe20000000800 */
[----:B------:R-:W-:Y:S01]  /*107e0*/  FADD.FTZ R56, R56, R65 ;  /* 0x0000004138387221 */ /* 0x000fe20000010000 */
[----:B------:R-:W-:Y:S01]  /*107f0*/  FFMA.FTZ R99, R99, R39, -R58 ;  /* 0x0000002763637223 */ /* 0x000fe2000001083a */
[----:B------:R-:W-:Y:S04]  /*10800*/  LDSM.16.MT88.4 R140, [R88+0x8c00] ;  /* 0x008c0000588c783b */ /* 0x000fe80000004200 */
[----:B------:R-:W-:Y:S01]  /*10810*/  LDSM.16.MT88.4 R132, [R86+0x8c00] ;  /* 0x008c00005684783b */ /* 0x000fe20000004200 */
[----:B------:R-:W2:Y:S01]  /*10820*/  MUFU.EX2 R107, R107 ;  /* 0x0000006b006b7308 */ /* 0x000ea20000000800 */
[----:B------:R-:W-:Y:S01]  /*10830*/  FADD.FTZ R146, R146, R187 ;  /* 0x000000bb92927221 */ /* 0x000fe20000010000 */
[----:B------:R-:W-:-:S03]  /*10840*/  FADD.FTZ R63, R63, R56 ;  /* 0x000000383f3f7221 */ /* 0x000fc60000010000 */
[----:B------:R-:W-:Y:S01]  /*10850*/  FADD.FTZ R195, R195, R146 ;  /* 0x00000092c3c37221 */ /* 0x000fe20000010000 */
[----:B------:R-:W-:Y:S01]  /*10860*/  FADD.FTZ R63, R54, R63 ;  /* 0x0000003f363f7221 */ /* 0x000fe20000010000 */
[----:B---3--:R-:W-:Y:S02]  /*10870*/  F2FP.BF16.F32.PACK_AB R12, R72, R77 ;  /* 0x0000004d480c723e */ /* 0x008fe400000010ff */
[----:B------:R-:W-:Y:S01]  /*10880*/  FADD.FTZ R152, R152, R195 ;  /* 0x000000c398987221 */ /* 0x000fe20000010000 */
[----:B----4-:R-:W-:Y:S01]  /*10890*/  F2FP.BF16.F32.PACK_AB R14, R94, R59 ;  /* 0x0000003b5e0e723e */ /* 0x010fe200000010ff */
[----:B------:R3:W-:Y:S01]  /*108a0*/  MUFU.EX2 R64, R47 ;  /* 0x0000002f00407308 */ /* 0x0007e20000000800 */
[----:B-1----:R-:W-:Y:S01]  /*108b0*/  F2FP.BF16.F32.PACK_AB R13, R43, R42 ;  /* 0x0000002a2b0d723e */ /* 0x002fe200000010ff */
[----:B------:R-:W-:Y:S01]  /*108c0*/  FADD.FTZ R68, R68, R63 ;  /* 0x0000003f44447221 */ /* 0x000fe20000010000 */
[----:B------:R-:W-:Y:S01]  /*108d0*/  FADD.FTZ R189, R189, R152 ;  /* 0x00000098bdbd7221 */ /* 0x000fe20000010000 */
[----:B--2---:R-:W-:-:S02]  /*108e0*/  F2FP.BF16.F32.PACK_AB R15, R107, R40 ;  /* 0x000000286b0f723e */ /* 0x004fc400000010ff */
[----:B------:R-:W-:Y:S01]  /*108f0*/  FADD.FTZ R75, R75, R68 ;  /* 0x000000444b4b7221 */ /* 0x000fe20000010000 */
[----:B------:R-:W-:Y:S01]  /*10900*/  FADD.FTZ R189, R156, R189 ;  /* 0x000000bd9cbd7221 */ /* 0x000fe20000010000 */
[----:B------:R-:W-:Y:S01]  /*10910*/  MUFU.EX2 R100, R100 ;  /* 0x0000006400647308 */ /* 0x000fe20000000800 */
[----:B---3--:R-:W-:Y:S02]  /*10920*/  FFMA.FTZ R47, R37, R39, -R58 ;  /* 0x00000027252f7223 */ /* 0x008fe4000001083a */
[C---:B------:R-:W-:Y:S05]  /*10930*/  HMMA.16816.F32.BF16 R8, R12.reuse, R32, R8 ;  /* 0x000000200c08723c */ /* 0x040fea0000041808 */
[----:B------:R-:W1:Y:S03]  /*10940*/  MUFU.EX2 R117, R117 ;  /* 0x0000007500757308 */ /* 0x000e660000000800 */
[C---:B------:R-:W-:Y:S05]  /*10950*/  HMMA.16816.F32.BF16 R4, R12.reuse, R34, R4 ;  /* 0x000000220c04723c */ /* 0x040fea0000041804 */
[----:B------:R-:W-:Y:S01]  /*10960*/  MUFU.EX2 R112, R112 ;  /* 0x0000007000707308 */ /* 0x000fe20000000800 */
[----:B------:R-:W2:Y:S02]  /*10970*/  LDSM.16.MT88.4 R32, [R86+0x8400] ;  /* 0x008400005620783b */ /* 0x000ea40000004200 */
[----:B------:R-:W-:Y:S05]  /*10980*/  HMMA.16816.F32.BF16 R24, R12, R28, R24 ;  /* 0x0000001c0c18723c */ /* 0x000fea0000041818 */
[----:B------:R-:W3:Y:S01]  /*10990*/  MUFU.EX2 R161, R161 ;  /* 0x000000a100a17308 */ /* 0x000ee20000000800 */
[----:B------:R-:W-:-:S07]  /*109a0*/  FADD.FTZ R28, R70, R75 ;  /* 0x0000004b461c7221 */ /* 0x000fce0000010000 */
[----:B------:R-:W4:Y:S01]  /*109b0*/  MUFU.EX2 R53, R53 ;  /* 0x0000003500357308 */ /* 0x000f220000000800 */
[----:B------:R-:W-:Y:S01]  /*109c0*/  HMMA.16816.F32.BF16 R20, R12, R30, R20 ;  /* 0x0000001e0c14723c */ /* 0x000fe20000041814 */
[----:B------:R-:W-:-:S06]  /*109d0*/  FADD.FTZ R30, R158, R189 ;  /* 0x000000bd9e1e7221 */ /* 0x000fcc0000010000 */
[----:B------:R-:W-:Y:S01]  /*109e0*/  MUFU.EX2 R44, R44 ;  /* 0x0000002c002c7308 */ /* 0x000fe20000000800 */
[----:B------:R-:W-:-:S07]  /*109f0*/  FADD.FTZ R28, R71, R28 ;  /* 0x0000001c471c7221 */ /* 0x000fce0000010000 */
[----:B------:R-:W5:Y:S01]  /*10a00*/  MUFU.EX2 R47, R47 ;  /* 0x0000002f002f7308 */ /* 0x000f620000000800 */
[----:B------:R-:W-:Y:S01]  /*10a10*/  FADD.FTZ R30, R175, R30 ;  /* 0x0000001eaf1e7221 */ /* 0x000fe20000010000 */
[----:B------:R-:W-:-:S03]  /*10a20*/  FADD.FTZ R89, R89, R28 ;  /* 0x0000001c59597221 */ /* 0x000fc60000010000 */
[----:B------:R-:W-:Y:S01]  /*10a30*/  FADD.FTZ R173, R173, R30 ;  /* 0x0000001eadad7221 */ /* 0x000fe20000010000 */
[----:B------:R-:W-:Y:S01]  /*10a40*/  FADD.FTZ R84, R84, R89 ;  /* 0x0000005954547221 */ /* 0x000fe20000010000 */
[----:B-1----:R-:W-:Y:S01]  /*10a50*/  F2FP.BF16.F32.PACK_AB R12, R117, R100 ;  /* 0x00000064750c723e */ /* 0x002fe200000010ff */
[----:B------:R-:W-:Y:S01]  /*10a60*/  FFMA.FTZ R37, R57, R39, -R52 ;  /* 0x0000002739257223 */ /* 0x000fe20000010834 */
[----:B------:R-:W-:Y:S01]  /*10a70*/  FADD.FTZ R160, R160, R173 ;  /* 0x000000ada0a07221 */ /* 0x000fe20000010000 */
[----:B---3--:R-:W-:Y:S01]  /*10a80*/  F2FP.BF16.F32.PACK_AB R14, R161, R112 ;  /* 0x00000070a10e723e */ /* 0x008fe200000010ff */
[----:B------:R-:W-:Y:S01]  /*10a90*/  FADD.FTZ R87, R87, R84 ;  /* 0x0000005457577221 */ /* 0x000fe20000010000 */
[----:B----4-:R-:W-:Y:S01]  /*10aa0*/  F2FP.BF16.F32.PACK_AB R13, R64, R53 ;  /* 0x00000035400d723e */ /* 0x010fe200000010ff */
[----:B------:R-:W-:Y:S01]  /*10ab0*/  FADD.FTZ R159, R159, R160 ;  /* 0x000000a09f9f7221 */ /* 0x000fe20000010000 */
[----:B------:R-:W-:Y:S01]  /*10ac0*/  MUFU.EX2 R150, R150 ;  /* 0x0000009600967308 */ /* 0x000fe20000000800 */
[----:B-----5:R-:W-:Y:S01]  /*10ad0*/  F2FP.BF16.F32.PACK_AB R15, R47, R44 ;  /* 0x0000002c2f0f723e */ /* 0x020fe200000010ff */
[----:B------:R-:W-:Y:S01]  /*10ae0*/  FADD.FTZ R82, R82, R87 ;  /* 0x0000005752527221 */ /* 0x000fe20000010000 */
[----:B------:R-:W-:Y:S01]  /*10af0*/  FADD.FTZ R162, R162, R159 ;  /* 0x0000009fa2a27221 */ /* 0x000fe20000010000 */
[----:B------:R-:W-:Y:S02]  /*10b00*/  LDSM.16.MT88.4 R28, [R88+0x8800] ;  /* 0x00880000581c783b */ /* 0x000fe40000004200 */
[----:B------:R-:W-:-:S02]  /*10b10*/  FADD.FTZ R85, R85, R82 ;  /* 0x0000005255557221 */ /* 0x000fc40000010000 */
[----:B------:R-:W-:Y:S01]  /*10b20*/  HMMA.16816.F32.BF16 R8, R12, R16, R8 ;  /* 0x000000100c08723c */ /* 0x000fe20000041808 */
[----:B------:R-:W-:Y:S01]  /*10b30*/  FADD.FTZ R153, R153, R162 ;  /* 0x000000a299997221 */ /* 0x000fe20000010000 */
[----:B------:R-:W-:-:S06]  /*10b40*/  FADD.FTZ R80, R80, R85 ;  /* 0x0000005550507221 */ /* 0x000fcc0000010000 */
[C---:B------:R-:W-:Y:S01]  /*10b50*/  HMMA.16816.F32.BF16 R4, R12.reuse, R18, R4 ;  /* 0x000000120c04723c */ /* 0x040fe20000041804 */
[----:B------:R-:W1:Y:S01]  /*10b60*/  LDSM.16.MT88.4 R16, [R86+0x8800] ;  /* 0x008800005610783b */ /* 0x000e620000004200 */
[----:B------:R-:W-:Y:S01]  /*10b70*/  FADD.FTZ R153, R164, R153 ;  /* 0x00000099a4997221 */ /* 0x000fe20000010000 */
[-C--:B------:R-:W-:Y:S01]  /*10b80*/  FFMA.FTZ R57, R46, R39.reuse, -R58 ;  /* 0x000000272e397223 */ /* 0x080fe2000001083a */
[----:B------:R-:W-:Y:S01]  /*10b90*/  FADD.FTZ R83, R83, R80 ;  /* 0x0000005053537221 */ /* 0x000fe20000010000 */
[----:B------:R-:W-:Y:S01]  /*10ba0*/  FFMA.FTZ R46, R101, R39, -R58 ;  /* 0x00000027652e7223 */ /* 0x000fe2000001083a */
[----:B------:R-:W-:Y:S02]  /*10bb0*/  FADD.FTZ R128, R128, R153 ;  /* 0x0000009980807221 */ /* 0x000fe40000010000 */
[----:B------:R-:W-:Y:S01]  /*10bc0*/  FADD.FTZ R78, R78, R83 ;  /* 0x000000534e4e7221 */ /* 0x000fe20000010000 */
[----:B--2---:R-:W-:Y:S01]  /*10bd0*/  HMMA.16816.F32.BF16 R24, R12, R32, R24 ;  /* 0x000000200c18723c */ /* 0x004fe20000041818 */
[----:B------:R-:W-:Y:S01]  /*10be0*/  FADD.FTZ R127, R127, R128 ;  /* 0x000000807f7f7221 */ /* 0x000fe20000010000 */
[----:B------:R-:W2:Y:S01]  /*10bf0*/  MUFU.EX2 R167, R167 ;  /* 0x000000a700a77308 */ /* 0x000ea20000000800 */
[----:B------:R-:W-:-:S02]  /*10c00*/  FADD.FTZ R81, R81, R78 ;  /* 0x0000004e51517221 */ /* 0x000fc40000010000 */
[----:B------:R-:W-:-:S05]  /*10c10*/  FADD.FTZ R108, R108, R127 ;  /* 0x0000007f6c6c7221 */ /* 0x000fca0000010000 */
        /* <DEDUP_REMOVED lines=17> */
[----:B----4-:R-:W-:Y:S01]  /*10d30*/  F2FP.BF16.F32.PACK_AB R13, R57, R50 ;  /* 0x00000032390d723e */ /* 0x010fe200000010ff */
[----:B------:R-:W-:Y:S01]  /*10d40*/  FADD.FTZ R72, R72, R77 ;  /* 0x0000004d48487221 */ /* 0x000fe20000010000 */
[----:B-----5:R-:W-:Y:S01]  /*10d50*/  F2FP.BF16.F32.PACK_AB R15, R33, R46 ;  /* 0x0000002e210f723e */ /* 0x020fe200000010ff */
[----:B------:R-:W-:-:S04]  /*10d60*/  FADD.FTZ R43, R43, R42 ;  /* 0x0000002a2b2b7221 */ /* 0x000fc80000010000 */
[----:B------:R-:W-:Y:S02]  /*10d70*/  FADD.FTZ R40, R40, R43 ;  /* 0x0000002b28287221 */ /* 0x000fe40000010000 */
[----:B-1----:R-:W-:Y:S01]  /*10d80*/  HMMA.16816.F32.BF16 R24, R12, R16, R24 ;  /* 0x000000100c18723c */ /* 0x002fe20000041818 */
[----:B------:R-:W-:Y:S01]  /*10d90*/  FADD.FTZ R17, R59, R72 ;  /* 0x000000483b117221 */ /* 0x000fe20000010000 */
[----:B------:R-:W-:-:S03]  /*10da0*/  FADD.FTZ R40, R107, R40 ;  /* 0x000000286b287221 */ /* 0x000fc60000010000 */
[----:B------:R-:W-:-:S04]  /*10db0*/  FADD.FTZ R17, R94, R17 ;  /* 0x000000115e117221 */ /* 0x000fc80000010000 */
[----:B------:R-:W-:Y:S01]  /*10dc0*/  FADD.FTZ R100, R100, R17 ;  /* 0x0000001164647221 */ /* 0x000fe20000010000 */
[----:B------:R-:W-:-:S03]  /*10dd0*/  FADD.FTZ R17, R53, R40 ;  /* 0x0000002835117221 */ /* 0x000fc60000010000 */
[----:B------:R-:W-:Y:S01]  /*10de0*/  FADD.FTZ R117, R117, R100 ;  /* 0x0000006475757221 */ /* 0x000fe20000010000 */
[----:B------:R-:W-:Y:S01]  /*10df0*/  FADD.FTZ R17, R64, R17 ;  /* 0x0000001140117221 */ /* 0x000fe20000010000 */
[-CC-:B------:R-:W-:Y:S01]  /*10e00*/  FFMA.FTZ R38, R103, R39.reuse, -R52.reuse ;  /* 0x0000002767267223 */ /* 0x180fe20000010834 */
[-C--:B------:R-:W-:Y:S01]  /*10e10*/  FFMA.FTZ R61, R61, R39.reuse, -R52 ;  /* 0x000000273d3d7223 */ /* 0x080fe20000010834 */
[-CC-:B------:R-:W-:Y:S01]  /*10e20*/  FFMA.FTZ R34, R97, R39.reuse, -R58.reuse ;  /* 0x0000002761227223 */ /* 0x180fe2000001083a */
[-C--:B------:R-:W-:Y:S01]  /*10e30*/  FFMA.FTZ R35, R95, R39.reuse, -R58 ;  /* 0x000000275f237223 */ /* 0x080fe2000001083a */
[----:B------:R-:W-:Y:S01]  /*10e40*/  FADD.FTZ R112, R112, R117 ;  /* 0x0000007570707221 */ /* 0x000fe20000010000 */
[----:B------:R-:W-:Y:S01]  /*10e50*/  FADD.FTZ R44, R44, R17 ;  /* 0x000000112c2c7221 */ /* 0x000fe20000010000 */
[----:B------:R-:W-:Y:S01]  /*10e60*/  HMMA.16816.F32.BF16 R8, R12, R28, R8 ;  /* 0x0000001c0c08723c */ /* 0x000fe20000041808 */
        /* <DEDUP_REMOVED lines=14> */
[----:B------:R-:W-:Y:S07]  /*10f50*/  HMMA.16816.F32.BF16 R20, R12, R18, R20 ;  /* 0x000000120c14723c */ /* 0x000fee0000041814 */
        /* <DEDUP_REMOVED lines=18> */
[----:B------:R-:W-:Y:S01]  /*11080*/  HMMA.16816.F32.BF16 R144, R12, R140, R8 ;  /* 0x0000008c0c90723c */ /* 0x000fe20000041808 */
[----:B------:R-:W-:Y:S01]  /*11090*/  FADD.FTZ R243, R32, R37 ;  /* 0x0000002520f37221 */ /* 0x000fe20000010000 */
[----:B------:R-:W-:Y:S01]  /*110a0*/  FADD.FTZ R241, R241, R28 ;  /* 0x0000001cf1f17221 */ /* 0x000fe20000010000 */
[----:B------:R-:W-:-:S05]  /*110b0*/  IMAD.SHL.U32 R214, R215, 0x4, RZ ;  /* 0x00000004d7d67824 */ /* 0x000fca00078e00ff */
[C---:B------:R-:W-:Y:S08]  /*110c0*/  HMMA.16816.F32.BF16 R136, R12.reuse, R132, R24 ;  /* 0x000000840c88723c */ /* 0x040ff00000041818 */
[C---:B------:R-:W-:Y:S08]  /*110d0*/  HMMA.16816.F32.BF16 R140, R12.reuse, R142, R4 ;  /* 0x0000008e0c8c723c */ /* 0x040ff00000041804 */
        /* <DEDUP_REMOVED lines=14> */
.L_x_3128:
        /* <DEDUP_REMOVED lines=30> */
[-C--:B------:R-:W-:Y:S01]  /*113a0*/  LOP3.LUT R5, R5, R6.reuse, RZ, 0x3c, !PT ;  /* 0x0000000605057212 */ /* 0x080fe200078e3cff */
[----:B------:R-:W-:Y:S02]  /*113b0*/  IMAD.HI.U32 R11, R11, R13, R10 ;  /* 0x0000000d0b0b7227 */ /* 0x000fe400078e000a */
[----:B------:R-:W2:Y:S01]  /*113c0*/  LD.E.64 R12, desc[UR4][R148.64+0x28] ;  /* 0x00002804940c7980 */ /* 0x000ea2000c101b00 */
        /* <DEDUP_REMOVED lines=23> */
[-C--:B------:R-:W-:Y:S01]  /*11540*/  LEA R18, P1, R9, R234.reuse, 0x2 ;  /* 0x000000ea09127211 */ /* 0x080fe200078210ff */
[----:B------:R-:W3:Y:S01]  /*11550*/  LD.E.64 R10, desc[UR4][R148.64+0x40] ;  /* 0x00004004940a7980 */ /* 0x000ee2000c101b00 */
        /* <DEDUP_REMOVED lines=20> */
.L_x_3123:
[----:B------:R-:W-:Y:S05]  /*116a0*/  BSYNC.RECONVERGENT B0 ;  /* 0x0000000000007941 */ /* 0x000fea0003800200 */
.L_x_3122:
[----:B------:R-:W1:Y:S01]  /*116b0*/  S2UR UR9, SR_CgaCtaId ;  /* 0x00000000000979c3 */ /* 0x000e620000008800 */
[C---:B------:R-:W-:Y:S01]  /*116c0*/  IMAD.SHL.U32 R152, R215.reuse, 0x8, RZ ;  /* 0x00000008d7987824 */ /* 0x040fe200078e00ff */
[C---:B------:R-:W-:Y:S01]  /*116d0*/  LOP3.LUT R245, R215.reuse, 0x18, RZ, 0xc0, !PT ;  /* 0x00000018d7f57812 */ /* 0x040fe200078ec0ff */
[----:B------:R-:W-:Y:S01]  /*116e0*/  UMOV UR10, 0x400 ;  /* 0x00000400000a7882 */ /* 0x000fe20000000000 */
[C---:B------:R-:W-:Y:S01]  /*116f0*/  IMAD.SHL.U32 R29, R220.reuse, 0x40, RZ ;  /* 0x00000040dc1d7824 */ /* 0x040fe200078e00ff */
[----:B------:R-:W-:Y:S01]  /*11700*/  SHF.L.U64.HI R28, R220, 0x6, R221 ;  /* 0x00000006dc1c7819 */ /* 0x000fe200000102dd */
[----:B------:R-:W-:Y:S01]  /*11710*/  IMAD.SHL.U32 R217, R215, 0x20, RZ ;  /* 0x00000020d7d97824 */ /* 0x000fe200078e00ff */
[--C-:B------:R-:W-:Y:S01]  /*11720*/  LOP3.LUT R245, R245, 0xc0, R152.reuse, 0xf8, !PT ;  /* 0x000000c0f5f57812 */ /* 0x100fe200078ef898 */
[----:B------:R-:W-:Y:S01]  /*11730*/  IMAD.SHL.U32 R213, R215, 0x10, RZ ;  /* 0x00000010d7d57824 */ /* 0x000fe200078e00ff */
[----:B------:R-:W-:Y:S01]  /*11740*/  IADD3 R30, P1, PT, R29, R224, RZ ;  /* 0x000000e01d1e7210 */ /* 0x000fe20007f3e0ff */
[----:B------:R-:W-:Y:S01]  /*11750*/  IMAD.SHL.U32 R214, R215, 0x4, RZ ;  /* 0x00000004d7d67824 */ /* 0x000fe200078e00ff */
[--C-:B------:R-:W-:Y:S01]  /*11760*/  LOP3.LUT R245, R245, 0x18, R152.reuse, 0x78, !PT ;  /* 0x00000018f5f57812 */ /* 0x100fe200078e7898 */
[----:B------:R-:W-:Y:S01]  /*11770*/  IMAD.MOV.U32 R45, RZ, RZ, 0x20 ;  /* 0x00000020ff2d7424 */ /* 0x000fe200078e00ff */
[----:B------:R-:W-:Y:S01]  /*11780*/  LOP3.LUT R2, R213, 0x100, RZ, 0xc0, !PT ;  /* 0x00000100d5027812 */ /* 0x000fe200078ec0ff */
[----:B------:R-:W-:Y:S01]  /*11790*/  IMAD.X R31, R28, 0x1, R225, P1 ;  /* 0x000000011c1f7824 */ /* 0x000fe200008e06e1 */
[----:B------:R-:W-:Y:S01]  /*117a0*/  LOP3.LUT R245, R245, 0x1f20, R152, 0xf8, !PT ;  /* 0x00001f20f5f57812 */ /* 0x000fe200078ef898 */
[----:B------:R-:W-:Y:S01]  /*117b0*/  BSSY.RECONVERGENT B1, `(.L_x_3124) ;  /* 0x000013d000017945 */ /* 0x000fe20003800200 */
[----:B------:R-:W-:Y:S02]  /*117c0*/  LOP3.LUT R152, R152, 0x18, RZ, 0xc0, !PT ;  /* 0x0000001898987812 */ /* 0x000fe400078ec0ff */
[----:B------:R-:W-:Y:S02]  /*117d0*/  IADD3 R40, P1, PT, R30, R29, RZ ;  /* 0x0000001d1e287210 */ /* 0x000fe40007f3e0ff */
[----:B------:R-:W-:Y:S02]  /*117e0*/  ISETP.GE.AND P0, PT, R152, R231, PT ;  /* 0x000000e79800720c */ /* 0x000fe40003f06270 */
[----:B------:R-:W-:Y:S01]  /*117f0*/  LOP3.LUT R0, R217, 0xc0, RZ, 0xc0, !PT ;  /* 0x000000c0d9007812 */ /* 0x000fe200078ec0ff */
[----:B-1----:R-:W-:Y:S01]  /*11800*/  ULEA UR8, UR9, UR10, 0x18 ;  /* 0x0000000a09087291 */ /* 0x002fe2000f8ec0ff */
[--C-:B------:R-:W-:Y:S01]  /*11810*/  IMAD.X R41, R31, 0x1, R28.reuse, P1 ;  /* 0x000000011f297824 */ /* 0x100fe200008e061c */
[-C--:B------:R-:W-:Y:S02]  /*11820*/  IADD3 R38, P1, PT, R40, R29.reuse, RZ ;  /* 0x0000001d28267210 */ /* 0x080fe40007f3e0ff */
[----:B------:R-:W-:Y:S02]  /*11830*/  SHF.R.U32.HI R212, RZ, 0x1, R215 ;  /* 0x00000001ffd47819 */ /* 0x000fe400000116d7 */
[----:B------:R-:W-:Y:S01]  /*11840*/  LEA R245, R245, UR8, 0x1 ;  /* 0x00000008f5f57c11 */ /* 0x000fe2000f8e08ff */
[--C-:B------:R-:W-:Y:S01]  /*11850*/  IMAD.X R39, R41, 0x1, R28.reuse, P1 ;  /* 0x0000000129277824 */ /* 0x100fe200008e061c */
[-C--:B------:R-:W-:Y:S02]  /*11860*/  IADD3 R36, P1, PT, R38, R29.reuse, RZ ;  /* 0x0000001d26247210 */ /* 0x080fe40007f3e0ff */
[----:B------:R-:W-:Y:S01]  /*11870*/  LOP3.LUT R216, R214, 0x18, RZ, 0xc0, !PT ;  /* 0x00000018d6d87812 */ /* 0x000fe200078ec0ff */
[----:B------:R-:W-:Y:S01]  /*11880*/  @!PT LDS RZ, [RZ] ;  /* 0x00000000fffff984 */ /* 0x000fe20000000800 */
[----:B------:R-:W-:Y:S01]  /*11890*/  @!PT LDS RZ, [RZ] ;  /* 0x00000000fffff984 */ /* 0x000fe20000000800 */
[----:B------:R-:W-:Y:S01]  /*118a0*/  @!PT LDS RZ, [RZ] ;  /* 0x00000000fffff984 */ /* 0x000fe20000000800 */
[----:B------:R-:W-:Y:S01]  /*118b0*/  @!P0 LDGSTS.E.BYPASS.LTC128B.128 [R245+0x5000], desc[UR4][R224.64] ;  /* 0x05000000e0f58fae */ /* 0x000fe2000b981a04 */
[----:B------:R-:W-:Y:S01]  /*118c0*/  LOP3.LUT R2, R2, 0x20, R217, 0xf8, !PT ;  /* 0x0000002002027812 */ /* 0x000fe200078ef8d9 */
[--C-:B------:R-:W-:Y:S01]  /*118d0*/  IMAD.X R37, R39, 0x1, R28.reuse, P1 ;  /* 0x0000000127257824 */ /* 0x100fe200008e061c */
[-C--:B------:R-:W-:Y:S02]  /*118e0*/  IADD3 R34, P1, PT, R36, R29.reuse, RZ ;  /* 0x0000001d24227210 */ /* 0x080fe40007f3e0ff */
[----:B------:R-:W-:Y:S01]  /*118f0*/  @P0 STS.128 [R245+0x5000], RZ ;  /* 0x005000fff5000388 */ /* 0x000fe20000000c00 */
[----:B------:R-:W-:Y:S02]  /*11900*/  LOP3.LUT R151, R0, 0x8, R215, 0xf8, !PT ;  /* 0x0000000800977812 */ /* 0x000fe400078ef8d7 */
[----:B------:R-:W-:Y:S02]  /*11910*/  LOP3.LUT R0, R212, 0x8, RZ, 0xc0, !PT ;  /* 0x00000008d4007812 */ /* 0x000fe400078ec0ff */
[----:B------:R-:W-:Y:S01]  /*11920*/  @!PT LDS RZ, [RZ] ;  /* 0x00000000fffff984 */ /* 0x000fe20000000800 */
[----:B------:R-:W-:Y:S01]  /*11930*/  @!PT LDS RZ, [RZ] ;  /* 0x00000000fffff984 */ /* 0x000fe20000000800 */
[----:B------:R-:W-:Y:S01]  /*11940*/  @!PT LDS RZ, [RZ] ;  /* 0x00000000fffff984 */ /* 0x000fe20000000800 */
[----:B------:R1:W-:Y:S01]  /*11950*/  @!P0 LDGSTS.E.BYPASS.LTC128B.128 [R245+0x5800], desc[UR4][R30.64] ;  /* 0x058000001ef58fae */ /* 0x0003e2000b981a04 */
[--C-:B------:R-:W-:Y:S01]  /*11960*/  IMAD.X R35, R37, 0x1, R28.reuse, P1 ;  /* 0x0000000125237824 */ /* 0x100fe200008e061c */
[----:B------:R-:W-:Y:S03]  /*11970*/  IADD3 R32, P1, PT, R34, R29, RZ ;  /* 0x0000001d22207210 */ /* 0x000fe60007f3e0ff */
[----:B------:R-:W-:Y:S01]  /*11980*/  @P0 STS.128 [R245+0x5800], RZ ;  /* 0x005800fff5000388 */ /* 0x000fe20000000c00 */
[----:B------:R-:W-:Y:S01]  /*11990*/  LOP3.LUT R213, R213, 0x3e00, RZ, 0xc0, !PT ;  /* 0x00003e00d5d57812 */ /* 0x000fe200078ec0ff */
[----:B------:R-:W-:Y:S03]  /*119a0*/  IMAD.X R33, R35, 0x1, R28, P1 ;  /* 0x0000000123217824 */ /* 0x000fe600008e061c */
[----:B------:R-:W-:Y:S01]  /*119b0*/  @!PT LDS RZ, [RZ] ;  /* 0x00000000fffff984 */ /* 0x000fe20000000800 */
[----:B------:R-:W-:Y:S01]  /*119c0*/  @!PT LDS RZ, [RZ] ;  /* 0x00000000fffff984 */ /* 0x000fe20000000800 */
[----:B------:R-:W-:Y:S01]  /*119d0*/  @!PT LDS RZ, [RZ] ;  /* 0x00000000fffff984 */ /* 0x000fe20000000800 */
[----:B------:R-:W-:Y:S01]  /*119e0*/  @!P0 LDGSTS.E.BYPASS.LTC128B.128 [R245+0x6000], desc[UR4][R40.64] ;  /* 0x0600000028f58fae */ /* 0x000fe2000b981a04 */
[----:B------:R-:W-:Y:S02]  /*119f0*/  LOP3.LUT R2, R2, R151, R216, 0xf6, !PT ;  /* 0x0000009702027212 */ /* 0x000fe400078ef6d8 */
[--C-:B------:R-:W-:Y:S02]  /*11a00*/  LOP3.LUT R151, R0, 0xc0, R217.reuse, 0xf8, !PT ;  /* 0x000000c000977812 */ /* 0x100fe400078ef8d9 */
[----:B------:R-:W-:Y:S01]  /*11a10*/  @P0 STS.128 [R245+0x6000], RZ ;  /* 0x006000fff5000388 */ /* 0x000fe20000000c00 */
[--C-:B------:R-:W-:Y:S02]  /*11a20*/  LOP3.LUT R0, R213, 0x20, R217.reuse, 0xf8, !PT ;  /* 0x00000020d5007812 */ /* 0x100fe400078ef8d9 */
[----:B------:R-:W-:Y:S02]  /*11a30*/  LOP3.LUT R216, R151, R216, RZ, 0x3c, !PT ;  /* 0x000000d897d87212 */ /* 0x000fe400078e3cff */
[----:B------:R-:W-:Y:S01]  /*11a40*/  @!PT LDS RZ, [RZ] ;  /* 0x00000000fffff984 */ /* 0x000fe20000000800 */
[----:B------:R-:W-:Y:S01]  /*11a50*/  @!PT LDS RZ, [RZ] ;  /* 0x00000000fffff984 */ /* 0x000fe20000000800 */
[----:B------:R-:W-:Y:S01]  /*11a60*/  @!PT LDS RZ, [RZ] ;  /* 0x00000000fffff984 */ /* 0x000fe20000000800 */
[----:B------:R-:W-:Y:S01]  /*11a70*/  @!P0 LDGSTS.E.BYPASS.LTC128B.128 [R245+0x6800], desc[UR4][R38.64] ;  /* 0x0680000026f58fae */ /* 0x000fe2000b981a04 */
[----:B------:R-:W-:Y:S02]  /*11a80*/  LOP3.LUT R151, R0, 0x100, R217, 0xf8, !PT ;  /* 0x0000010000977812 */ /* 0x000fe400078ef8d9 */
[----:B------:R-:W-:Y:S02]  /*11a90*/  LEA R2, R2, UR8, 0x1 ;  /* 0x0000000802027c11 */ /* 0x000fe4000f8e08ff */
[----:B------:R-:W-:Y:S01]  /*11aa0*/  @P0 STS.128 [R245+0x6800], RZ ;  /* 0x006800fff5000388 */ /* 0x000fe20000000c00 */
[----:B------:R-:W-:Y:S04]  /*11ab0*/  LOP3.LUT R150, R151, R216, RZ, 0xfc, !PT ;  /* 0x000000d897967212 */ /* 0x000fe800078efcff */
[----:B------:R-:W-:Y:S01]  /*11ac0*/  @!PT LDS RZ, [RZ] ;  /* 0x00000000fffff984 */ /* 0x000fe20000000800 */
[----:B------:R-:W-:Y:S01]  /*11ad0*/  @!PT LDS RZ, [RZ] ;  /* 0x00000000fffff984 */ /* 0x000fe20000000800 */
[----:B------:R-:W-:Y:S01]  /*11ae0*/  @!PT LDS RZ, [RZ] ;  /* 0x00000000fffff984 */ /* 0x000fe20000000800 */
[----:B------:R-:W-:Y:S01]  /*11af0*/  @!P0 LDGSTS.E.BYPASS.LTC128B.128 [R245+0x7000], desc[UR4][R36.64] ;  /* 0x0700000024f58fae */ /* 0x000fe2000b981a04 */
[----:B------:R-:W-:Y:S02]  /*11b00*/  LEA R0, R150, UR8, 0x1 ;  /* 0x0000000896007c11 */ /* 0x000fe4000f8e08ff */
[----:B-1----:R-:W-:Y:S02]  /*11b10*/  @!P0 IADD3 R30, P1, PT, R32, R29, RZ ;  /* 0x0000001d201e8210 */ /* 0x002fe40007f3e0ff */
[----:B------:R-:W-:Y:S05]  /*11b20*/  @P0 STS.128 [R245+0x7000], RZ ;  /* 0x007000fff5000388 */ /* 0x000fea0000000c00 */
[----:B------:R-:W-:Y:S01]  /*11b30*/  @!PT LDS RZ, [RZ] ;  /* 0x00000000fffff984 */ /* 0x000fe20000000800 */
[----:B------:R-:W-:Y:S01]  /*11b40*/  @!PT LDS RZ, [RZ] ;  /* 0x00000000fffff984 */ /* 0x000fe20000000800 */
[----:B------:R-:W-:Y:S01]  /*11b50*/  @!PT LDS RZ, [RZ] ;  /* 0x00000000fffff984 */ /* 0x000fe20000000800 */
[----:B------:R-:W-:Y:S01]  /*11b60*/  @!P0 LDGSTS.E.BYPASS.LTC128B.128 [R245+0x7800], desc[UR4][R34.64] ;  /* 0x0780000022f58fae */ /* 0x000fe2000b981a04 */
[----:B------:R-:W-:Y:S01]  /*11b70*/  @!P0 IMAD.X R31, R33, 0x1, R28, P1 ;  /* 0x00000001211f8824 */ /* 0x000fe200008e061c */
[----:B------:R-:W-:Y:S03]  /*11b80*/  ISETP.NE.AND P1, PT, R238, RZ, PT ;  /* 0x000000ffee00720c */ /* 0x000fe60003f25270 */
        /* <DEDUP_REMOVED lines=198> */
.L_x_3127:
[----:B------:R-:W-:Y:S05]  /*127f0*/  BSYNC.RECONVERGENT B0 ;  /* 0x0000000000007941 */ /* 0x000fea0003800200 */
.L_x_3126:
[----:B------:R-:W-:Y:S01]  /*12800*/  @!PT LDS RZ, [RZ] ;  /* 0x00000000fffff984 */ /* 0x000fe20000000800 */
[----:B------:R-:W-:Y:S01]  /*12810*/  @!PT LDS RZ, [RZ] ;  /* 0x00000000fffff984 */ /* 0x000fe20000000800 */
[----:B------:R-:W-:Y:S01]  /*12820*/  @!PT LDS RZ, [RZ] ;  /* 0x00000000fffff984 */ /* 0x000fe20000000800 */
[----:B------:R1:W-:Y:S01]  /*12830*/  @!P1 LDGSTS.E.BYPASS.LTC128B.128 [R245+0x1000], desc[UR4][R222.64] ;  /* 0x01000000def59fae */ /* 0x0003e2000b981a04 */
[CC--:B------:R-:W-:Y:S02]  /*12840*/  @!P1 LEA R162, P5, R218.reuse, R222.reuse, 0x6 ;  /* 0x000000dedaa29211 */ /* 0x0c0fe400078a30ff */
[----:B------:R-:W-:Y:S01]  /*12850*/  IADD3 R160, P3, P2, R151, R222, R151 ;  /* 0x000000de97a07210 */ /* 0x000fe20007a7e097 */
[----:B------:R1:W-:Y:S01]  /*12860*/  @P1 STS.128 [R245+0x1000], RZ ;  /* 0x001000fff5001388 */ /* 0x0003e20000000c00 */
[C-C-:B------:R-:W-:Y:S02]  /*12870*/  @!P1 LEA.HI.X R163, R218.reuse, R223, R219.reuse, 0x6, P5 ;  /* 0x000000dfdaa39211 */ /* 0x140fe400028f34db */
[----:B------:R-:W-:Y:S02]  /*12880*/  SHF.L.U64.HI R0, R218, 0x6, R219 ;  /* 0x00000006da007819 */ /* 0x000fe400000102db */
[----:B------:R-:W-:Y:S01]  /*12890*/  IADD3 R158, P6, PT, R160, R151, RZ ;  /* 0x00000097a09e7210 */ /* 0x000fe20007fde0ff */
[----:B------:R-:W-:Y:S01]  /*128a0*/  @!PT LDS RZ, [RZ] ;  /* 0x00000000fffff984 */ /* 0x000fe20000000800 */
[----:B------:R-:W-:Y:S01]  /*128b0*/  @!PT LDS RZ, [RZ] ;  /* 0x00000000fffff984 */ /* 0x000fe20000000800 */
[----:B------:R-:W-:Y:S01]  /*128c0*/  @!PT LDS RZ, [RZ] ;  /* 0x00000000fffff984 */ /* 0x000fe20000000800 */
[----:B------:R1:W-:Y:S01]  /*128d0*/  @!P1 LDGSTS.E.BYPASS.LTC128B.128 [R245+0x1800], desc[UR4][R162.64] ;  /* 0x01800000a2f59fae */ /* 0x0003e2000b981a04 */
[--C-:B------:R-:W-:Y:S02]  /*128e0*/  IADD3.X R161, PT, PT, R0, R223, R0.reuse, P3, P2 ;  /* 0x000000df00a17210 */ /* 0x100fe40001fe4400 */
        /* <DEDUP_REMOVED lines=41> */
.L_x_3125:
[----:B------:R-:W-:Y:S05]  /*12b80*/  BSYNC.RECONVERGENT B1 ;  /* 0x0000000000017941 */ /* 0x000fea0003800200 */
.L_x_3124:
[----:B------:R-:W-:Y:S02]  /*12b90*/  LOP3.LUT R216, R216, 0x120, R217, 0xf8, !PT ;  /* 0x00000120d8d87812 */ /* 0x000fe400078ef8d9 */
[C---:B------:R-:W-:Y:S02]  /*12ba0*/  IADD3 R152, PT, PT, R233.reuse, -0x11, RZ ;  /* 0xffffffefe9987810 */ /* 0x040fe40007ffe0ff */
[C---:B-1----:R-:W-:Y:S02]  /*12bb0*/  IADD3 R151, PT, PT, R233.reuse, -0x8, RZ ;  /* 0xfffffff8e9977810 */ /* 0x042fe40007ffe0ff */
[----:B------:R-:W-:Y:S02]  /*12bc0*/  IABS R152, R152 ;  /* 0x0000009800987213 */ /* 0x000fe40000000000 */
        /* <DEDUP_REMOVED lines=8> */
[----:B------:R-:W-:Y:S02]  /*12c50*/  IADD3 R151, PT, PT, R233, -0x18, RZ ;  /* 0xffffffe8e9977810 */ /* 0x000fe40007ffe0ff */
[----:B------:R-:W-:Y:S01]  /*12c60*/  I2FP.F32.S32 R150, R150 ;  /* 0x0000009600967245 */ /* 0x000fe20000201400 */
[CC--:B------:R-:W-:Y:S01]  /*12c70*/  FFMA.FTZ R11, -R3.reuse, R0.reuse, R11 ;  /* 0x00000000030b7223 */ /* 0x0c0fe2000001010b */
[----:B------:R-:W-:Y:S01]  /*12c80*/  IABS R151, R151 ;  /* 0x0000009700977213 */ /* 0x000fe20000000000 */
        /* <DEDUP_REMOVED lines=15> */
[----:B------:R-:W-:Y:S01]  /*12d80*/  I2FP.F32.S32 R151, R151 ;  /* 0x0000009700977245 */ /* 0x000fe20000201400 */
[----:B------:R-:W-:Y:S01]  /*12d90*/  FFMA.FTZ R8, -R3, R150, R8 ;  /* 0x0000009603087223 */ /* 0x000fe20000010108 */
[----:B------:R-:W-:Y:S02]  /*12da0*/  IABS R150, R0 ;  /* 0x0000000000967213 */ /* 0x000fe40000000000 */
[----:B------:R-:W-:Y:S01]  /*12db0*/  IADD3 R0, PT, PT, R233, -0x29, RZ ;  /* 0xffffffd7e9007810 */ /* 0x000fe20007ffe0ff */
[CC--:B------:R-:W-:Y:S01]  /*12dc0*/  FFMA.FTZ R26, -R3.reuse, R151.reuse, R26 ;  /* 0x00000097031a7223 */ /* 0x0c0fe2000001011a */
[----:B------:R-:W-:Y:S01]  /*12dd0*/  FFMA.FTZ R20, -R3, R151, R20 ;  /* 0x0000009703147223 */ /* 0x000fe20000010114 */
[----:B------:R-:W-:Y:S02]  /*12de0*/  IADD3 R151, PT, PT, R233, -0x38, RZ ;  /* 0xffffffc8e9977810 */ /* 0x000fe40007ffe0ff */
        /* <DEDUP_REMOVED lines=10> */
[----:B------:R-:W-:Y:S01]  /*12e90*/  FFMA.FTZ R22, -R3, R150, R22 ;  /* 0x0000009603167223 */ /* 0x000fe20000010116 */
[C---:B------:R-:W-:Y:S02]  /*12ea0*/  IADD3 R151, PT, PT, R233.reuse, -0x48, RZ ;  /* 0xffffffb8e9977810 */ /* 0x040fe40007ffe0ff */
[C---:B------:R-:W-:Y:S02]  /*12eb0*/  IADD3 R152, PT, PT, R233.reuse, -0x21, RZ ;  /* 0xffffffdfe9987810 */ /* 0x040fe40007ffe0ff */
[----:B------:R-:W-:Y:S02]  /*12ec0*/  IABS R151, R151 ;  /* 0x0000009700977213 */ /* 0x000fe40000000000 */
[----:B------:R-:W-:Y:S02]  /*12ed0*/  IABS R152, R152 ;  /* 0x0000009800987213 */ /* 0x000fe40000000000 */
        /* <DEDUP_REMOVED lines=8> */
[----:B------:R-:W-:Y:S02]  /*12f60*/  IADD3 R151, PT, PT, R233, -0x58, RZ ;  /* 0xffffffa8e9977810 */ /* 0x000fe40007ffe0ff */
[----:B------:R-:W-:Y:S01]  /*12f70*/  IADD3 R239, PT, PT, R239, -0x100, RZ ;  /* 0xffffff00efef7810 */ /* 0x000fe20007ffe0ff */
[----:B------:R-:W-:Y:S01]  /*12f80*/  FFMA.FTZ R7, -R3, R2, R7 ;  /* 0x0000000203077223 */ /* 0x000fe20000010107 */
[----:B------:R-:W-:Y:S02]  /*12f90*/  IADD3 R2, PT, PT, R233, -0x19, RZ ;  /* 0xffffffe7e9027810 */ /* 0x000fe40007ffe0ff */
[----:B------:R-:W-:Y:S02]  /*12fa0*/  IABS R151, R151 ;  /* 0x0000009700977213 */ /* 0x000fe40000000000 */
[----:B------:R-:W-:Y:S02]  /*12fb0*/  IABS R2, R2 ;  /* 0x0000000200027213 */ /* 0x000fe40000000000 */
[----:B------:R-:W-:Y:S02]  /*12fc0*/  I2FP.F32.S32 R151, R151 ;  /* 0x0000009700977245 */ /* 0x000fe40000201400 */
[----:B------:R-:W-:Y:S03]  /*12fd0*/  I2FP.F32.S32 R2, R2 ;  /* 0x0000000200027245 */ /* 0x000fe60000201400 */
[CC--:B------:R-:W-:Y:S01]  /*12fe0*/  FFMA.FTZ R44, -R3.reuse, R151.reuse, R44 ;  /* 0x00000097032c7223 */ /* 0x0c0fe2000001012c */
[C---:B------:R-:W-:Y:S01]  /*12ff0*/  FFMA.FTZ R50, -R3.reuse, R151, R50 ;  /* 0x0000009703327223 */ /* 0x040fe20000010132 */
        /* <DEDUP_REMOVED lines=27> */
[C---:B------:R-:W-:Y:S01]  /*131b0*/  FFMA.FTZ R32, -R3.reuse, R150, R32 ;  /* 0x0000009603207223 */ /* 0x040fe20000010120 */
[----:B------:R-:W-:Y:S01]  /*131c0*/  I2FP.F32.S32 R2, R152 ;  /* 0x0000009800027245 */ /* 0x000fe20000201400 */
[C---:B------:R-:W-:Y:S01]  /*131d0*/  FFMA.FTZ R38, -R3.reuse, R150, R38 ;  /* 0x0000009603267223 */ /* 0x040fe20000010126 */
[----:B------:R-:W-:Y:S02]  /*131e0*/  IABS R0, R0 ;  /* 0x0000000000007213 */ /* 0x000fe40000000000 */
        /* <DEDUP_REMOVED lines=41> */
[----:B------:R-:W-:Y:S01]  /*13480*/  I2FP.F32.S32 R2, R152 ;  /* 0x0000009800027245 */ /* 0x000fe20000201400 */
[CC--:B------:R-:W-:Y:S01]  /*13490*/  FFMA.FTZ R48, -R3.reuse, R150.reuse, R48 ;  /* 0x0000009603307223 */ /* 0x0c0fe20000010130 */
[C---:B------:R-:W-:Y:S01]  /*134a0*/  FFMA.FTZ R54, -R3.reuse, R150, R54 ;  /* 0x0000009603367223 */ /* 0x040fe20000010136 */
[----:B------:R-:W-:Y:S02]  /*134b0*/  IABS R0, R0 ;  /* 0x0000000000007213 */ /* 0x000fe40000000000 */
        /* <DEDUP_REMOVED lines=109> */
[----:B------:R-:W-:Y:S01]  /*13b90*/  FFMA.FTZ R108, -R3, R157, R108 ;  /* 0x0000009d036c7223 */ /* 0x000fe2000001016c */
[C---:B------:R-:W-:Y:S02]  /*13ba0*/  IADD3 R154, PT, PT, R233.reuse, -0xc1, RZ ;  /* 0xffffff3fe99a7810 */ /* 0x040fe40007ffe0ff */
        /* <DEDUP_REMOVED lines=93> */
[C---:B------:R-:W-:Y:S02]  /*14180*/  IADD3 R154, PT, PT, R233.reuse, -0xf1, RZ ;  /* 0xffffff0fe99a7810 */ /* 0x040fe40007ffe0ff */
[----:B------:R-:W-:Y:S01]  /*14190*/  IADD3 R0, PT, PT, R233, -0xf0, RZ ;  /* 0xffffff10e9007810 */ /* 0x000fe20007ffe0ff */
[CC--:B------:R-:W-:Y:S01]  /*141a0*/  FFMA.FTZ R117, -R3.reuse, R2.reuse, R117 ;  /* 0x0000000203757223 */ /* 0x0c0fe20000010175 */
[----:B------:R-:W-:Y:S01]  /*141b0*/  FFMA.FTZ R123, -R3, R2, R123 ;  /* 0x00000002037b7223 */ /* 0x000fe2000001017b */
[----:B------:R-:W-:Y:S02]  /*141c0*/  IABS R154, R154 ;  /* 0x0000009a009a7213 */ /* 0x000fe40000000000 */
[----:B------:R-:W-:Y:S02]  /*141d0*/  IABS R0, R0 ;  /* 0x0000000000007213 */ /* 0x000fe40000000000 */
[----:B------:R-:W-:Y:S02]  /*141e0*/  FMNMX3.FTZ R152, R152, R116, R117, !PT ;  /* 0x0000007498987276 */ /* 0x000fe40007810075 */
[----:B------:R-:W-:Y:S02]  /*141f0*/  I2FP.F32.S32 R2, R154 ;  /* 0x0000009a00027245 */ /* 0x000fe40000201400 */
[----:B------:R-:W-:Y:S02]  /*14200*/  IADD3 R154, PT, PT, R233, -0xf9, RZ ;  /* 0xffffff07e99a7810 */ /* 0x000fe40007ffe0ff */
[----:B------:R-:W-:Y:S01]  /*14210*/  I2FP.F32.S32 R0, R0 ;  /* 0x0000000000007245 */ /* 0x000fe20000201400 */
[C---:B------:R-:W-:Y:S01]  /*14220*/  FFMA.FTZ R121, -R3.reuse, R2, R121 ;  /* 0x0000000203797223 */ /* 0x040fe20000010179 */
[----:B------:R-:W-:Y:S01]  /*14230*/  IABS R154, R154 ;  /* 0x0000009a009a7213 */ /* 0x000fe20000000000 */
[----:B------:R-:W-:Y:S01]  /*14240*/  FFMA.FTZ R127, -R3, R2, R127 ;  /* 0x00000002037f7223 */ /* 0x000fe2000001017f */
        /* <DEDUP_REMOVED lines=14> */
[----:B------:R-:W-:Y:S01]  /*14330*/  FFMA.FTZ R124, -R3, R0, R124 ;  /* 0x00000000037c7223 */ /* 0x000fe2000001017c */
        /* <DEDUP_REMOVED lines=54> */
[----:B------:R-:W-:Y:S01]  /*146a0*/  LEA R37, R216, UR8, 0x1 ;  /* 0x00000008d8257c11 */ /* 0x000fe2000f8e08ff */
        /* <DEDUP_REMOVED lines=549> */
.L_x_3121:
        /* <DEDUP_REMOVED lines=11> */
.L_x_3138:
[----:B----4-:R-:W-:Y:S01]  /*169b0*/  FADD.FTZ R10, R8, R10 ;  /* 0x0000000a080a7221 */ /* 0x010fe20000010000 */
[----:B------:R-:W2:Y:S01]  /*169c0*/  MUFU.RCP R3, R6 ;  /* 0x0000000600037308 */ /* 0x000ea20000001000 */
[C---:B------:R-:W-:Y:S02]  /*169d0*/  SHF.L.U32 R4, R215.reuse, 0x1, RZ ;  /* 0x00000001d7047819 */ /* 0x040fe400000006ff */
[----:B------:R-:W-:Y:S02]  /*169e0*/  SHF.L.U32 R9, R215, 0x3, RZ ;  /* 0x00000003d7097819 */ /* 0x000fe400000006ff */
[----:B------:R-:W-:Y:S02]  /*169f0*/  LOP3.LUT R4, R213, 0x6, R4, 0xf8, !PT ;  /* 0x00000006d5047812 */ /* 0x000fe400078ef804 */
[----:B---3--:R-:W-:Y:S01]  /*16a00*/  LOP3.LUT R8, R9, 0xc0, RZ, 0xc0, !PT ;  /* 0x000000c009087812 */ /* 0x008fe200078ec0ff */
[----:B------:R-:W3:Y:S01]  /*16a10*/  MUFU.RCP R5, R10 ;  /* 0x0000000a00057308 */ /* 0x000ee20000001000 */
[----:B------:R-:W-:-:S02]  /*16a20*/  FSETP.NE.FTZ.AND P3, PT, R6, RZ, PT ;  /* 0x000000ff0600720b */ /* 0x000fc40003f75000 */
[----:B------:R-:W-:Y:S02]  /*16a30*/  FSETP.NE.FTZ.AND P2, PT, R10, RZ, PT ;  /* 0x000000ff0a00720b */ /* 0x000fe40003f55000 */
[----:B------:R-:W-:Y:S02]  /*16a40*/  LOP3.LUT R4, R4, 0x20, R9, 0xf8, !PT ;  /* 0x0000002004047812 */ /* 0x000fe400078ef809 */
[----:B------:R-:W-:Y:S02]  /*16a50*/  LOP3.LUT R8, R8, 0x18, R215, 0xf8, !PT ;  /* 0x0000001808087812 */ /* 0x000fe400078ef8d7 */
[----:B--2---:R-:W-:Y:S02]  /*16a60*/  FSEL R3, R3, 1, P3 ;  /* 0x3f80000003037808 */ /* 0x004fe40001800000 */
[----:B------:R-:W-:Y:S02]  /*16a70*/  LOP3.LUT R4, R4, R8, RZ, 0xfc, !PT ;  /* 0x0000000804047212 */ /* 0x000fe400078efcff */
[----:B------:R-:W-:Y:S01]  /*16a80*/  LOP3.LUT R11, R214, 0x40, RZ, 0xc0, !PT ;  /* 0x00000040d60b7812 */ /* 0x000fe200078ec0ff */
[C---:B------:R-:W-:Y:S01]  /*16a90*/  FMUL.FTZ R144, R3.reuse, R144 ;  /* 0x0000009003907220 */ /* 0x040fe20000410000 */
[----:B------:R-:W-:Y:S01]  /*16aa0*/  LEA R13, R4, UR8, 0x1 ;  /* 0x00000008040d7c11 */ /* 0x000fe2000f8e08ff */
[----:B------:R-:W-:Y:S01]  /*16ab0*/  FMUL.FTZ R145, R3, R145 ;  /* 0x0000009103917220 */ /* 0x000fe20000410000 */
[----:B---3--:R-:W-:Y:S01]  /*16ac0*/  FSEL R5, R5, 1, P2 ;  /* 0x3f80000005057808 */ /* 0x008fe20001000000 */
        /* <DEDUP_REMOVED lines=8> */
[----:B------:R-:W-:Y:S01]  /*16b50*/  FMUL.FTZ R132, R3, R132 ;  /* 0x0000008403847220 */ /* 0x000fe20000410000 */
[C---:B------:R-:W-:Y:S01]  /*16b60*/  FMUL.FTZ R138, R5.reuse, R138 ;  /* 0x0000008a058a7220 */ /* 0x040fe20000410000 */
[C---:B------:R-:W-:Y:S01]  /*16b70*/  FMUL.FTZ R139, R5.reuse, R139 ;  /* 0x0000008b058b7220 */ /* 0x040fe20000410000 */
[----:B------:R-:W-:Y:S01]  /*16b80*/  FMUL.FTZ R134, R5, R134 ;  /* 0x0000008605867220 */ /* 0x000fe20000410000 */
[----:B------:R-:W-:Y:S01]  /*16b90*/  LOP3.LUT R214, R214, 0x20, RZ, 0xc0, !PT ;  /* 0x00000020d6d67812 */ /* 0x000fe200078ec0ff */
[----:B------:R-:W-:Y:S01]  /*16ba0*/  FMUL.FTZ R3, R3, R133 ;  /* 0x0000008503037220 */ /* 0x000fe20000410000 */
[----:B------:R-:W-:Y:S01]  /*16bb0*/  FMUL.FTZ R5, R5, R135 ;  /* 0x0000008705057220 */ /* 0x000fe20000410000 */
[----:B------:R-:W-:Y:S01]  /*16bc0*/  IMAD.IADD R11, R13, 0x1, -R11 ;  /* 0x000000010d0b7824 */ /* 0x000fe200078e0a0b */
[----:B------:R-:W-:-:S02]  /*16bd0*/  F2FP.BF16.F32.PACK_AB R144, R145, R144 ;  /* 0x000000909190723e */ /* 0x000fc400000010ff */
[----:B------:R-:W-:Y:S02]  /*16be0*/  F2FP.BF16.F32.PACK_AB R146, R147, R146 ;  /* 0x000000929392723e */ /* 0x000fe400000010ff */
[----:B------:R-:W-:Y:S01]  /*16bf0*/  F2FP.BF16.F32.PACK_AB R140, R141, R140 ;  /* 0x0000008c8d8c723e */ /* 0x000fe200000010ff */
[----:B------:R-:W-:Y:S01]  /*16c00*/  STS [R13], R144 ;  /* 0x000000900d007388 */ /* 0x000fe20000000800 */
[----:B------:R-:W-:Y:S02]  /*16c10*/  F2FP.BF16.F32.PACK_AB R142, R143, R142 ;  /* 0x0000008e8f8e723e */ /* 0x000fe400000010ff */
[----:B------:R-:W-:Y:S01]  /*16c20*/  IADD3 R15, PT, PT, R13, -R214, RZ ;  /* 0x800000d60d0f7210 */ /* 0x000fe20007ffe0ff */
[----:B------:R-:W-:Y:S01]  /*16c30*/  IMAD.IADD R214, R11, 0x1, -R214 ;  /* 0x000000010bd67824 */ /* 0x000fe200078e0ad6 */
[----:B------:R-:W-:Y:S01]  /*16c40*/  F2FP.BF16.F32.PACK_AB R136, R137, R136 ;  /* 0x000000888988723e */ /* 0x000fe200000010ff */
[----:B------:R-:W-:Y:S01]  /*16c50*/  STS [R13+0x200], R146 ;  /* 0x000200920d007388 */ /* 0x000fe20000000800 */
[----:B------:R-:W-:-:S02]  /*16c60*/  F2FP.BF16.F32.PACK_AB R138, R139, R138 ;  /* 0x0000008a8b8a723e */ /* 0x000fc400000010ff */
[----:B------:R-:W-:Y:S01]  /*16c70*/  F2FP.BF16.F32.PACK_AB R3, R3, R132 ;  /* 0x000000840303723e */ /* 0x000fe200000010ff */
[----:B------:R-:W-:Y:S01]  /*16c80*/  STS [R15+0x10], R140 ;  /* 0x0000108c0f007388 */ /* 0x000fe20000000800 */
[----:B------:R-:W-:-:S03]  /*16c90*/  F2FP.BF16.F32.PACK_AB R5, R5, R134 ;  /* 0x000000860505723e */ /* 0x000fc600000010ff */
[----:B------:R-:W-:Y:S04]  /*16ca0*/  STS [R15+0x210], R142 ;  /* 0x0002108e0f007388 */ /* 0x000fe80000000800 */
[----:B------:R-:W-:Y:S04]  /*16cb0*/  STS [R11+0x20], R136 ;  /* 0x000020880b007388 */ /* 0x000fe80000000800 */
[----:B------:R2:W-:Y:S04]  /*16cc0*/  STS [R11+0x220], R138 ;  /* 0x0002208a0b007388 */ /* 0x0005e80000000800 */
[----:B------:R3:W-:Y:S04]  /*16cd0*/  STS [R214+0x30], R3 ;  /* 0x00003003d6007388 */ /* 0x0007e80000000800 */
[----:B------:R4:W-:Y:S04]  /*16ce0*/  STS [R214+0x230], R5 ;  /* 0x00023005d6007388 */ /* 0x0009e80000000800 */
[----:B------:R-:W2:Y:S04]  /*16cf0*/  LD.E.U8 R4, desc[UR4][R148.64+0x1c8] ;  /* 0x0001c80494047980 */ /* 0x000ea8000c101100 */
[----:B------:R-:W4:Y:S01]  /*16d00*/  LD.E.64 R16, desc[UR4][R148.64+0x88] ;  /* 0x0000880494107980 */ /* 0x000f22000c101b00 */
[----:B------:R-:W1:Y:S01]  /*16d10*/  @P3 MUFU.LG2 R6, R6 ;  /* 0x0000000600063308 */ /* 0x000e620000000c00 */
[----:B--2---:R-:W-:-:S13]  /*16d20*/  ISETP.NE.AND P1, PT, R4, RZ, PT ;  /* 0x000000ff0400720c */ /* 0x004fda0003f25270 */
[----:B------:R-:W2:Y:S04]  /*16d30*/  @!P1 LD.E R12, desc[UR4][R148.64+0x60] ;  /* 0x00006004940c9980 */ /* 0x000ea8000c101900 */
[----:B------:R-:W2:Y:S01]  /*16d40*/  @!P1 LD.E R4, desc[UR4][R148.64+0xb4] ;  /* 0x0000b40494049980 */ /* 0x000ea2000c101900 */
[----:B------:R-:W4:Y:S01]  /*16d50*/  @P2 MUFU.LG2 R10, R10 ;  /* 0x0000000a000a2308 */ /* 0x000f220000000c00 */
[----:B------:R-:W-:Y:S01]  /*16d60*/  ISETP.NE.AND P0, PT, R232, -0x1, PT ;  /* 0xffffffffe800780c */ /* 0x000fe20003f05270 */
[----:B-1----:R-:W-:Y:S01]  /*16d70*/  @P3 FMUL.FTZ R14, R6, 0.69314718246459960938 ;  /* 0x3f317218060e3820 */ /* 0x002fe20000410000 */
[----:B------:R-:W-:Y:S01]  /*16d80*/  BSSY.RECONVERGENT B0, `(.L_x_3130) ;  /* 0x0000011000007945 */ /* 0x000fe20003800200 */
[----:B------:R-:W-:Y:S02]  /*16d90*/  MOV R11, 0x7f800000 ;  /* 0x7f800000000b7802 */ /* 0x000fe40000000f00 */
[----:B---3--:R-:W-:Y:S01]  /*16da0*/  MOV R3, 0x7f800000 ;  /* 0x7f80000000037802 */ /* 0x008fe20000000f00 */
[----:B-----5:R-:W-:Y:S01]  /*16db0*/  @P3 FFMA.FTZ R11, R7, R2, R14 ;  /* 0x00000002070b3223 */ /* 0x020fe2000001000e */
[----:B------:R-:W-:Y:S01]  /*16dc0*/  LOP3.LUT R8, R8, 0x18, R9, 0x78, !PT ;  /* 0x0000001808087812 */ /* 0x000fe200078e7809 */
[----:B----4-:R-:W-:-:S05]  /*16dd0*/  @P2 FMUL.FTZ R5, R10, 0.69314718246459960938 ;  /* 0x3f3172180a052820 */ /* 0x010fca0000410000 */
[-C--:B------:R-:W-:Y:S02]  /*16de0*/  @P0 IMAD R2, R17, R232.reuse, RZ ;  /* 0x000000e811020224 */ /* 0x080fe400078e02ff */
[----:B------:R-:W-:-:S04]  /*16df0*/  @P0 IMAD.WIDE.U32 R22, R16, R232, RZ ;  /* 0x000000e810160225 */ /* 0x000fc800078e00ff */
[----:B------:R-:W-:Y:S01]  /*16e00*/  @P2 FFMA.FTZ R3, R7, R0, R5 ;  /* 0x0000000007032223 */ /* 0x000fe20000010005 */
        /* <DEDUP_REMOVED lines=8> */
.L_x_3131:
[----:B------:R-:W-:Y:S05]  /*16e90*/  BSYNC.RECONVERGENT B0 ;  /* 0x0000000000007941 */ /* 0x000fea0003800200 */
.L_x_3130:
[----:B------:R1:W5:Y:S01]  /*16ea0*/  @!P0 LD.E.64 R30, desc[UR4][R148.64+0x80] ;  /* 0x00008004941e8980 */ /* 0x000362000c101b00 */
[----:B------:R-:W-:Y:S05]  /*16eb0*/  WARPSYNC.ALL ;  /* 0x0000000000007948 */ /* 0x000fea0003800000 */
[----:B------:R1:W5:Y:S01]  /*16ec0*/  LD.E.64 R28, desc[UR4][R148.64+0x90] ;  /* 0x00009004941c7980 */ /* 0x000362000c101b00 */
[----:B------:R-:W-:Y:S01]  /*16ed0*/  LOP3.LUT R8, R8, 0x1f20, R9, 0xf8, !PT ;  /* 0x00001f2008087812 */ /* 0x000fe200078ef809 */
[----:B------:R-:W-:Y:S01]  /*16ee0*/  IMAD.SHL.U32 R229, R229, 0x40, RZ ;  /* 0x00000040e5e57824 */ /* 0x000fe200078e00ff */
[----:B------:R-:W-:Y:S01]  /*16ef0*/  LOP3.LUT P1, RZ, R215, 0x3, RZ, 0xc0, !PT ;  /* 0x00000003d7ff7812 */ /* 0x000fe2000782c0ff */
[----:B------:R1:W5:Y:S01]  /*16f00*/  LD.E.64 R26, desc[UR4][R148.64+0x70] ;  /* 0x00007004941a7980 */ /* 0x000362000c101b00 */
[----:B------:R-:W-:-:S03]  /*16f10*/  LEA R8, R8, UR8, 0x1 ;  /* 0x0000000808087c11 */ /* 0x000fc6000f8e08ff */
[----:B------:R1:W5:Y:S01]  /*16f20*/  LD.E.64 R24, desc[UR4][R148.64+0xa0] ;  /* 0x0000a00494187980 */ /* 0x000362000c101b00 */
[----:B------:R-:W-:Y:S01]  /*16f30*/  BSSY.RECONVERGENT B0, `(.L_x_3132) ;  /* 0x0000013000007945 */ /* 0x000fe20003800200 */
[----:B------:R-:W-:Y:S01]  /*16f40*/  SHF.R.U32.HI R215, RZ, 0x2, R215 ;  /* 0x00000002ffd77819 */ /* 0x000fe200000116d7 */
[----:B------:R-:W-:Y:S06]  /*16f50*/  BAR.SYNC.DEFER_BLOCKING 0x0 ;  /* 0x0000000000007b1d */ /* 0x000fec0000010000 */
[----:B------:R1:W2:Y:S04]  /*16f60*/  LDS.128 R12, [R8] ;  /* 0x00000000080c7984 */ /* 0x0002a80000000c00 */
[----:B------:R1:W3:Y:S01]  /*16f70*/  LDS.128 R4, [R8+0x800] ;  /* 0x0008000008047984 */ /* 0x0002e20000000c00 */
        /* <DEDUP_REMOVED lines=14> */
.L_x_3133:
[----:B------:R-:W-:Y:S05]  /*17060*/  BSYNC.RECONVERGENT B0 ;  /* 0x0000000000007941 */ /* 0x000fea0003800200 */
.L_x_3132:
[----:B-1----:R-:W2:Y:S01]  /*17070*/  LD.E R148, desc[UR4][R148.64+0xc0] ;  /* 0x0000c00494947980 */ /* 0x002ea2000c101900 */
[-C--:B-----5:R-:W-:Y:S01]  /*17080*/  @!P0 IMAD R0, R31, R227.reuse, RZ ;  /* 0x000000e31f008224 */ /* 0x0a0fe200078e02ff */
[----:B------:R-:W-:Y:S01]  /*17090*/  LOP3.LUT R10, R9, 0x18, RZ, 0xc0, !PT ;  /* 0x00000018090a7812 */ /* 0x000fe200078ec0ff */
[----:B------:R-:W-:Y:S01]  /*170a0*/  @!P0 IMAD.WIDE.U32 R30, R30, R227, RZ ;  /* 0x000000e31e1e8225 */ /* 0x000fe200078e00ff */
[----:B----4-:R-:W-:-:S03]  /*170b0*/  MOV R11, RZ ;  /* 0x000000ff000b7202 */ /* 0x010fc60000000f00 */
[----:B------:R-:W-:Y:S01]  /*170c0*/  IMAD.IADD R230, R230, 0x1, -R229 ;  /* 0x00000001e6e67824 */ /* 0x000fe200078e0ae5 */
[----:B------:R-:W-:Y:S01]  /*170d0*/  @!P0 MOV R8, R30 ;  /* 0x0000001e00088202 */ /* 0x000fe20000000f00 */
[----:B------:R-:W-:Y:S01]  /*170e0*/  IMAD R3, R29, R228, RZ ;  /* 0x000000e41d037224 */ /* 0x000fe200078e02ff */
        /* <DEDUP_REMOVED lines=21> */
[----:B---3--:R-:W-:Y:S05]  /*17240*/  @P2 RET.REL.NODEC R226 `(_ZN5flash24flash_fwd_splitkv_kernelI23Flash_fwd_kernel_traitsILi32ELi64ELi256ELi4ELb0ELb0EN7cutlass10bfloat16_tE19Flash_kernel_traitsILi32ELi64ELi256ELi4ES3_EELb0ELb0ELb1ELb0ELb0ELb0ELb0ELb1EEEvNS_16Flash_fwd_paramsE) ;  /* 0xfffffe8ce26c2950 */ /* 0x008fea0003c3ffff */
        /* <DEDUP_REMOVED lines=12> */
[----:B-1----:R-:W-:Y:S05]  /*17310*/  RET.REL.NODEC R226 `(_ZN5flash24flash_fwd_splitkv_kernelI23Flash_fwd_kernel_traitsILi32ELi64ELi256ELi4ELb0ELb0EN7cutlass10bfloat16_tE19Flash_kernel_traitsILi32ELi64ELi256ELi4ES3_EELb0ELb0ELb1ELb0ELb0ELb0ELb0ELb1EEEvNS_16Flash_fwd_paramsE) ;  /* 0xfffffe8ce2387950 */ /* 0x002fea0003c3ffff */
.L_x_3129:
[----:B------:R-:W-:Y:S01]  /*17320*/  MOV R4, 0x2 ;  /* 0x0000000200047802 */ /* 0x000fe20000000f00 */
[----:B------:R-:W-:Y:S01]  /*17330*/  IMAD.MOV.U32 R3, RZ, RZ, 0x1f ;  /* 0x0000001fff037424 */ /* 0x000fe200078e00ff */
[----:B------:R-:W-:-:S07]  /*17340*/  MOV R5, 0xffffffff ;  /* 0xffffffff00057802 */ /* 0x000fce0000000f00 */
[----:B-1---5:R-:W-:Y:S05]  /*17350*/  WARPSYNC.COLLECTIVE R5, `(.L_x_3134) ;  /* 0x0000000005087348 */ /* 0x022fea0003c00000 */
[----:B------:R2:W3:Y:S02]  /*17360*/  SHFL.BFLY P0, R10, R243, R4, R3 ;  /* 0x0c000004f30a7389 */ /* 0x0004e40000000003 */
[----:B-123-5:R-:W-:Y:S05]  /*17370*/  ENDCOLLECTIVE ;  /* 0x000000000000791b */ /* 0x02efea0003800000 */
.L_x_3134:
[----:B------:R-:W-:Y:S02]  /*17380*/  IMAD.MOV.U32 R6, RZ, RZ, R10 ;  /* 0x000000ffff067224 */ /* 0x000fe400078e000a */
[----:B------:R-:W-:Y:S02]  /*17390*/  IMAD.MOV.U32 R4, RZ, RZ, 0x1 ;  /* 0x00000001ff047424 */ /* 0x000fe400078e00ff */
[----:B------:R-:W-:-:S05]  /*173a0*/  FADD.FTZ R9, R6, R243 ;  /* 0x000000f306097221 */ /* 0x000fca0000010000 */
[----:B------:R-:W-:-:S07]  /*173b0*/  MOV R243, R9 ;  /* 0x0000000900f37202 */ /* 0x000fce0000000f00 */
[----:B------:R-:W-:Y:S05]  /*173c0*/  WARPSYNC.COLLECTIVE R5, `(.L_x_3135) ;  /* 0x0000000005087348 */ /* 0x000fea0003c00000 */
[----:B------:R1:W2:Y:S02]  /*173d0*/  SHFL.BFLY P0, R10, R243, R4, R3 ;  /* 0x0c000004f30a7389 */ /* 0x0002a40000000003 */
[----:B-12---:R-:W-:Y:S05]  /*173e0*/  ENDCOLLECTIVE ;  /* 0x000000000000791b */ /* 0x006fea0003800000 */
.L_x_3135:
[----:B------:R-:W-:Y:S01]  /*173f0*/  MOV R243, R241 ;  /* 0x000000f100f37202 */ /* 0x000fe20000000f00 */
[----:B------:R-:W-:Y:S01]  /*17400*/  IMAD.MOV.U32 R4, RZ, RZ, 0x2 ;  /* 0x00000002ff047424 */ /* 0x000fe200078e00ff */
[----:B------:R-:W-:-:S07]  /*17410*/  MOV R6, R10 ;  /* 0x0000000a00067202 */ /* 0x000fce0000000f00 */
[----:B------:R-:W-:Y:S05]  /*17420*/  WARPSYNC.COLLECTIVE R5, `(.L_x_3136) ;  /* 0x0000000005087348 */ /* 0x000fea0003c00000 */
[----:B------:R1:W2:Y:S02]  /*17430*/  SHFL.BFLY P0, R10, R243, R4, R3 ;  /* 0x0c000004f30a7389 */ /* 0x0002a40000000003 */
[----:B-12---:R-:W-:Y:S05]  /*17440*/  ENDCOLLECTIVE ;  /* 0x000000000000791b */ /* 0x006fea0003800000 */
.L_x_3136:
[----:B------:R-:W-:Y:S01]  /*17450*/  FADD.FTZ R6, R9, R6 ;  /* 0x0000000609067221 */ /* 0x000fe20000010000 */
[----:B------:R-:W-:Y:S01]  /*17460*/  FADD.FTZ R8, R10, R241 ;  /* 0x000000f10a087221 */ /* 0x000fe20000010000 */
[----:B------:R-:W-:-:S04]  /*17470*/  MOV R4, 0x1 ;  /* 0x0000000100047802 */ /* 0x000fc80000000f00 */
[----:B------:R-:W-:-:S07]  /*17480*/  MOV R243, R8 ;  /* 0x0000000800f37202 */ /* 0x000fce0000000f00 */
[----:B------:R-:W-:Y:S05]  /*17490*/  WARPSYNC.COLLECTIVE R5, `(.L_x_3137) ;  /* 0x0000000005087348 */ /* 0x000fea0003c00000 */
[----:B------:R1:W2:Y:S02]  /*174a0*/  SHFL.BFLY P0, R10, R243, R4, R3 ;  /* 0x0c000004f30a7389 */ /* 0x0002a40000000003 */
[----:B-12---:R-:W-:Y:S05]  /*174b0*/  ENDCOLLECTIVE ;  /* 0x000000000000791b */ /* 0x006fea0003800000 */
.L_x_3137:
[----:B------:R-:W-:Y:S05]  /*174c0*/  BRA `(.L_x_3138) ;  /* 0xfffffff400387947 */ /* 0x000fea000383ffff */
.L_x_3139:
        /* <DEDUP_REMOVED lines=11> */
.L_x_10248:


//--------------------- .text._ZN5flash24flash_fwd_splitkv_kernelI23Flash_fwd_kernel_traitsILi32ELi64ELi256ELi4ELb0ELb0EN7cutlass10bfloat16_tE19Flash_kernel_traitsILi32ELi64ELi256ELi4ES3_EELb0ELb0ELb1ELb0ELb0ELb1ELb0ELb1EEEvNS_16Flash_fwd_paramsE --------------------------
	.section	.text._ZN5flash24flash_fwd_splitkv_kernelI23Flash_fwd_kernel_traitsILi32ELi64ELi256ELi4ELb0ELb0EN7cutlass10bfloat16_tE19Flash_kernel_traitsILi32ELi64ELi256ELi4ES3_EELb0ELb0ELb1ELb0ELb0ELb1ELb0ELb1EEEvNS_16Flash_fwd_paramsE,"ax",@progbits
	.align	128
        .global         _ZN5flash24flash_fwd_splitkv_kernelI23Flash_fwd_kernel_traitsILi32ELi64ELi256ELi4ELb0ELb0EN7cutlass10bfloat16_tE19Flash_kernel_traitsILi32ELi64ELi256ELi4ES3_EELb0ELb0ELb1ELb0ELb0ELb1ELb0ELb1EEEvNS_16Flash_fwd_paramsE
        .type           _ZN5flash24flash_fwd_splitkv_kernelI23Flash_fwd_kernel_traitsILi32ELi64ELi256ELi4ELb0ELb0EN7cutlass10bfloat16_tE19Flash_kernel_traitsILi32ELi64ELi256ELi4ES3_EELb0ELb0ELb1ELb0ELb0ELb1ELb0ELb1EEEvNS_16Flash_fwd_paramsE,@function
        .size           _ZN5flash24flash_fwd_splitkv_kernelI23Flash_fwd_kernel_traitsILi32ELi64ELi256ELi4ELb0ELb0EN7cutlass10bfloat16_tE19Flash_kernel_traitsILi32ELi64ELi256ELi4ES3_EELb0ELb0ELb1ELb0ELb0ELb1ELb0ELb1EEEvNS_16Flash_fwd_paramsE,(.L_x_10249 - _ZN5flash24flash_fwd_splitkv_kernelI23Flash_fwd_kernel_traitsILi32ELi64ELi256ELi4ELb0ELb0EN7cutlass10bfloat16_tE19Flash_kernel_traitsILi32ELi64ELi256ELi4ES3_EELb0ELb0ELb1ELb0ELb0ELb1ELb0ELb1EEEvNS_16Flash_fwd_paramsE)
        .other          _ZN5flash24flash_fwd_splitkv_kernelI23Flash_fwd_kernel_traitsILi32ELi64ELi256ELi4ELb0ELb0EN7cutlass10bfloat16_tE19Flash_kernel_traitsILi32ELi64ELi256ELi4ES3_EELb0ELb0ELb1ELb0ELb0ELb1ELb0ELb1EEEvNS_16Flash_fwd_paramsE,@"STO_CUDA_ENTRY STV_DEFAULT"
_ZN5flash24flash_fwd_splitkv_kernelI23Flash_fwd_kernel_traitsILi32ELi64ELi256ELi4ELb0ELb0EN7cutlass10bfloat16_tE19Flash_kernel_traitsILi32ELi64ELi256ELi4ES3_EELb0ELb0ELb1ELb0ELb0ELb1ELb0ELb1EEEvNS_16Flash_fwd_paramsE:
.text._ZN5flash24flash_fwd_splitkv_kernelI23Flash_fwd_kernel_traitsILi32ELi64ELi256ELi4ELb0ELb0EN7cutlass10bfloat16_tE19Flash_kernel_traitsILi32ELi64ELi256ELi4ES3_EELb0ELb0ELb1ELb0ELb0ELb1ELb0ELb1EEEvNS_16Flash_fwd_paramsE:
[----:B------:R-:W-:Y:S01]  /*0000*/  LDC R1, c[0x0][0x37c] ;  /* 0x0000df00ff017b82 */ /* 0x000fe20000000800 */
[----:B------:R-:W1:Y:S07]  /*0010*/  S2R R193, SR_CTAID.X ;  /* 0x0000000000c17919 */ /* 0x000e6e0000002500 */
[----:B------:R-:W2:Y:S01]  /*0020*/  LDC.64 R148, c[0x0][0x348] ;  /* 0x0000d200ff947b82 */ /* 0x000ea20000000a00 */
[----:B------:R-:W-:Y:S01]  /*0030*/  BSSY.RECONVERGENT B3, `(.L_x_3140) ;  /* 0x0000005000037945 */ /* 0x000fe20003800200 */
[----:B------:R-:W-:Y:S01]  /*0040*/  MOV R190, 0x80 ;  /* 0x0000008000be7802 */ /* 0x000fe20000000f00 */
[----:B------:R-:W3:Y:S01]  /*0050*/  S2R R191, SR_CTAID.Y ;  /* 0x0000000000bf7919 */ /* 0x000ee20000002600 */
[----:B------:R-:W4:Y:S05]  /*0060*/  S2R R192, SR_CTAID.Z ;  /* 0x0000000000c07919 */ /* 0x000f2a0000002700 */
[----:B-1234-:R-:W-:Y:S05]  /*0070*/  CALL.REL.NOINC `($_ZN5flash24flash_fwd_splitkv_kernelI23Flash_fwd_kernel_traitsILi32ELi64ELi256ELi4ELb0ELb0EN7cutlass10bfloat16_tE19Flash_kernel_traitsILi32ELi64ELi256ELi4ES3_EELb0ELb0ELb1ELb0ELb0ELb1ELb0ELb1EEEvNS_16Flash_fwd_paramsE$_ZN5flash30compute_attn_1rowblock_splitkvI23Flash_fwd_kernel_traitsILi32ELi64ELi256ELi4ELb0ELb0EN7cutlass10bfloat16_tE19Flash_kernel_traitsILi32ELi64ELi256ELi4ES3_EELb0ELb0ELb1ELb0ELb0ELb1ELb0ELb1ENS_16Flash_fwd_paramsEEEvRKT8_iiiii) ;  /* 0x0000000000087944 */ /* 0x01efea0003c00000 */
[----:B------:R-:W-:Y:S05]  /*0080*/  BSYNC.RECONVERGENT B3 ;  /* 0x0000000000037941 */ /* 0x000fea0003800200 */
.L_x_3140:
[----:B------:R-:W-:Y:S05]  /*0090*/  EXIT ;  /* 0x000000000000794d */ /* 0x000fea0003800000 */
        .type           $_ZN5flash24flash_fwd_splitkv_kernelI23Flash_fwd_kernel_traitsILi32ELi64ELi256ELi4ELb0ELb0EN7cutlass10bfloat16_tE19Flash_kernel_traitsILi32ELi64ELi256ELi4ES3_EELb0ELb0ELb1ELb0ELb0ELb1ELb0ELb1EEEvNS_16Flash_fwd_paramsE$_ZN5flash30compute_attn_1rowblock_splitkvI23Flash_fwd_kernel_traitsILi32ELi64ELi256ELi4ELb0ELb0EN7cutlass10bfloat16_tE19Flash_kernel_traitsILi32ELi64ELi256ELi4ES3_EELb0ELb0ELb1ELb0ELb0ELb1ELb0ELb1ENS_16Flash_fwd_paramsEEEvRKT8_iiiii,@function
        .size           $_ZN5flash24flash_fwd_splitkv_kernelI23Flash_fwd_kernel_traitsILi32ELi64ELi256ELi4ELb0ELb0EN7cutlass10bfloat16_tE19Flash_kernel_traitsILi32ELi64ELi256ELi4ES3_EELb0ELb0ELb1ELb0ELb0ELb1ELb0ELb1EEEvNS_16Flash_fwd_paramsE$_ZN5flash30compute_attn_1rowblock_splitkvI23Flash_fwd_kernel_traitsILi32ELi64ELi256ELi4ELb0ELb0EN7cutlass10bfloat16_tE19Flash_kernel_traitsILi32ELi64ELi256ELi4ES3_EELb0ELb0ELb1ELb0ELb0ELb1ELb0ELb1ENS_16Flash_fwd_paramsEEEvRKT8_iiiii,(.L_x_10249 - $_ZN5flash24flash_fwd_splitkv_kernelI23Flash_fwd_kernel_traitsILi32ELi64ELi256ELi4ELb0ELb0EN7cutlass10bfloat16_tE19Flash_kernel_traitsILi32ELi64ELi256ELi4ES3_EELb0ELb0ELb1ELb0ELb0ELb1ELb0ELb1EEEvNS_16Flash_fwd_paramsE$_ZN5flash30compute_attn_1rowblock_splitkvI23Flash_fwd_kernel_traitsILi32ELi64ELi256ELi4ELb0ELb0EN7cutlass10bfloat16_tE19Flash_kernel_traitsILi32ELi64ELi256ELi4ES3_EELb0ELb0ELb1ELb0ELb0ELb1ELb0ELb1ENS_16Flash_fwd_paramsEEEvRKT8_iiiii)
$_ZN5flash24flash_fwd_splitkv_kernelI23Flash_fwd_kernel_traitsILi32ELi64ELi256ELi4ELb0ELb0EN7cutlass10bfloat16_tE19Flash_kernel_traitsILi32ELi64ELi256ELi4ES3_EELb0ELb0ELb1ELb0ELb0ELb1ELb0ELb1EEEvNS_16Flash_fwd_paramsE$_ZN5flash30compute_attn_1rowblock_splitkvI23Flash_fwd_kernel_traitsILi32ELi64ELi256ELi4ELb0ELb0EN7cutlass10bfloat16_tE19Flash_kernel_traitsILi32ELi64ELi256ELi4ES3_EELb0ELb0ELb1ELb0ELb0ELb1ELb0ELb1ENS_16Flash_fwd_paramsEEEvRKT8_iiiii:
        /* <DEDUP_REMOVED lines=38> */
.L_x_3142:
[----:B------:R-:W-:Y:S05]  /*0300*/  BSYNC.RECONVERGENT B0 ;  /* 0x0000000000007941 */ /* 0x000fea0003800200 */
.L_x_3141:
[----:B------:R-:W-:Y:S04]  /*0310*/  BSSY.RECONVERGENT B0, `(.L_x_3143) ;  /* 0x0000007000007945 */ /* 0x000fe80003800200 */
[----:B------:R-:W-:Y:S05]  /*0320*/  @!P4 BRA `(.L_x_3144) ;  /* 0x000000000014c947 */ /* 0x000fea0003800000 */
[----:B------:R-:W3:Y:S02]  /*0330*/  LD.E.U8 R0, desc[UR6][R148.64+0x1b2] ;  /* 0x0001b20694007980 */ /* 0x000ee4000c101100 */
[----:B---3--:R-:W-:-:S13]  /*0340*/  ISETP.NE.AND P0, PT, R0, RZ, PT ;  /* 0x000000ff0000720c */ /* 0x008fda0003f05270 */
[----:B------:R-:W3:Y:S02]  /*0350*/  @P0 LD.E R0, desc[UR6][R8.64+0x4] ;  /* 0x0000040608000980 */ /* 0x000ee4000c101900 */
[----:B---3-5:R-:W-:-:S06]  /*0360*/  @P0 IADD3 R3, PT, PT, R0, -R11, RZ ;  /* 0x8000000b00030210 */ /* 0x028fcc0007ffe0ff */
[----:B------:R3:W5:Y:S02]  /*0370*/  @!P0 LD.E R3, desc[UR6][R8.64] ;  /* 0x0000000608038980 */ /* 0x000764000c101900 */
.L_x_3144:
[----:B------:R-:W-:Y:S05]  /*0380*/  BSYNC.RECONVERGENT B0 ;  /* 0x0000000000007941 */ /* 0x000fea0003800200 */
.L_x_3143:
        /* <DEDUP_REMOVED lines=9> */
.L_x_3146:
[----:B------:R-:W4:Y:S01]  /*0420*/  LD.E.64 R2, desc[UR6][R148.64+0x108] ;  /* 0x0001080694027980 */ /* 0x000f22000c101b00 */
[----:B------:R-:W-:Y:S01]  /*0430*/  BSSY.RECONVERGENT B0, `(.L_x_3148) ;  /* 0x0000006000007945 */ /* 0x000fe20003800200 */
[----:B----4-:R-:W-:-:S04]  /*0440*/  ISETP.NE.U32.AND P0, PT, R2, RZ, PT ;  /* 0x000000ff0200720c */ /* 0x010fc80003f05070 */
[----:B------:R-:W-:Y:S01]  /*0450*/  ISETP.NE.AND.EX P0, PT, R3, RZ, PT, P0 ;  /* 0x000000ff0300720c */ /* 0x000fe20003f05300 */
[----:B------:R-:W-:-:S12]  /*0460*/  IMAD.MOV.U32 R3, RZ, RZ, RZ ;  /* 0x000000ffff037224 */ /* 0x000fd800078e00ff */
[----:B------:R-:W-:Y:S05]  /*0470*/  @!P0 BRA `(.L_x_3149) ;  /* 0x0000000000048947 */ /* 0x000fea0003800000 */
[----:B------:R4:W5:Y:S02]  /*0480*/  LD.E R3, desc[UR6][R148.64+0xbc] ;  /* 0x0000bc0694037980 */ /* 0x000964000c101900 */
.L_x_3149:
[----:B------:R-:W-:Y:S05]  /*0490*/  BSYNC.RECONVERGENT B0 ;  /* 0x0000000000007941 */ /* 0x000fea0003800200 */
.L_x_3148:
[----:B-----5:R-:W-:Y:S02]  /*04a0*/  IADD3 R60, PT, PT, R72, R3, RZ ;  /* 0x00000003483c7210 */ /* 0x020fe40007ffe0ff */
.L_x_3147:
[----:B------:R-:W-:Y:S05]  /*04b0*/  BSYNC.RECONVERGENT B1 ;  /* 0x0000000000017941 */ /* 0x000fea0003800200 */
.L_x_3145:
[----:B------:R-:W-:Y:S01]  /*04c0*/  IMAD.SHL.U32 R77, R193, 0x40, RZ ;  /* 0x00000040c14d7824 */ /* 0x000fe200078e00ff */
[----:B------:R-:W-:Y:S01]  /*04d0*/  MOV R2, R190 ;  /* 0x000000be00027202 */ /* 0x000fe20000000f00 */
[----:B------:R-:W-:-:S03]  /*04e0*/  IMAD.MOV.U32 R3, RZ, RZ, 0x0 ;  /* 0x00000000ff037424 */ /* 0x000fc600078e00ff */
[----:B------:R-:W-:-:S13]  /*04f0*/  ISETP.GT.AND P0, PT, R194, R77, PT ;  /* 0x0000004dc200720c */ /* 0x000fda0003f04270 */
[----:B-1234-:R-:W-:Y:S05]  /*0500*/  @!P0 RET.REL.NODEC R2 `(_ZN5flash24flash_fwd_splitkv_kernelI23Flash_fwd_kernel_traitsILi32ELi64ELi256ELi4ELb0ELb0EN7cutlass10bfloat16_tE19Flash_kernel_traitsILi32ELi64ELi256ELi4ES3_EELb0ELb0ELb1ELb0ELb0ELb1ELb0ELb1EEEvNS_16Flash_fwd_paramsE) ;  /* 0xfffffff802bc8950 */ /* 0x01efea0003c3ffff */
        /* <DEDUP_REMOVED lines=74> */
.L_x_3152:
[----:B------:R-:W-:Y:S05]  /*09b0*/  BSYNC.RECONVERGENT B0 ;  /* 0x0000000000007941 */ /* 0x000fea0003800200 */
.L_x_3151:
[----:B------:R-:W-:Y:S01]  /*09c0*/  MOV R191, 0x0 ;  /* 0x0000000000bf7802 */ /* 0x000fe20000000f00 */
[----:B------:R1:W-:Y:S03]  /*09d0*/  @!P4 ST.E desc[UR6][R16.64], R0 ;  /* 0x000000001000c985 */ /* 0x0003e6000c101906 */
[----:B-12---:R-:W-:Y:S05]  /*09e0*/  @P5 RET.REL.NODEC R190 `(_ZN5flash24flash_fwd_splitkv_kernelI23Flash_fwd_kernel_traitsILi32ELi64ELi256ELi4ELb0ELb0EN7cutlass10bfloat16_tE19Flash_kernel_traitsILi32ELi64ELi256ELi4ES3_EELb0ELb0ELb1ELb0ELb0ELb1ELb0ELb1EEEvNS_16Flash_fwd_paramsE) ;  /* 0xfffffff4be845950 */ /* 0x006fea0003c3ffff */
[----:B------:R-:W-:Y:S02]  /*09f0*/  MOV R3, 0x7f800000 ;  /* 0x7f80000000037802 */ /* 0x000fe40000000f00 */
[----:B------:R-:W-:-:S03]  /*0a00*/  MOV R191, 0x0 ;  /* 0x0000000000bf7802 */ /* 0x000fc60000000f00 */
[----:B------:R1:W-:Y:S02]  /*0a10*/  ST.E desc[UR6][R16.64+0x80], R3 ;  /* 0x0000800310007985 */ /* 0x0003e4000c101906 */
[----:B-1----:R-:W-:Y:S05]  /*0a20*/  RET.REL.NODEC R190 `(_ZN5flash24flash_fwd_splitkv_kernelI23Flash_fwd_kernel_traitsILi32ELi64ELi256ELi4ELb0ELb0EN7cutlass10bfloat16_tE19Flash_kernel_traitsILi32ELi64ELi256ELi4ES3_EELb0ELb0ELb1ELb0ELb0ELb1ELb0ELb1EEEvNS_16Flash_fwd_paramsE) ;  /* 0xfffffff4be747950 */ /* 0x002fea0003c3ffff */
.L_x_3150:
        /* <DEDUP_REMOVED lines=103> */
.L_x_3154:
        /* <DEDUP_REMOVED lines=78> */
.L_x_3155:
[----:B------:R-:W-:Y:S05]  /*1580*/  BSYNC.RECONVERGENT B0 ;  /* 0x0000000000007941 */ /* 0x000fea0003800200 */
.L_x_3153:
        /* <DEDUP_REMOVED lines=227> */
.L_x_3195:
[----:B------:R-:W-:Y:S01]  /*23c0*/  ISETP.NE.AND P0, PT, R119, RZ, PT ;  /* 0x000000ff7700720c */ /* 0x000fe20003f05270 */
[----:B------:R-:W-:Y:S01]  /*23d0*/  VIADD R107, R107, 0x100 ;  /* 0x000001006b6b7836 */ /* 0x000fe20000000000 */
[----:B------:R-:W-:Y:S01]  /*23e0*/  ISETP.GE.AND P3, PT, R12, R195, PT ;  /* 0x000000c30c00720c */ /* 0x000fe20003f66270 */
[----:B------:R-:W-:Y:S01]  /*23f0*/  VIADD R109, R109, 0x100 ;  /* 0x000001006d6d7836 */ /* 0x000fe20000000000 */
[----:B------:R-:W-:Y:S01]  /*2400*/  UMOV UR4, URZ ;  /* 0x000000ff00047c82 */ /* 0x000fe20008000000 */
[----:B------:R-:W-:Y:S01]  /*2410*/  VIADD R106, R106, 0xffffffff ;  /* 0xffffffff6a6a7836 */ /* 0x000fe20000000000 */
[-C--:B------:R-:W-:Y:S01]  /*2420*/  ISETP.GE.OR P0, PT, R134, R107.reuse, P0 ;  /* 0x0000006b8600720c */ /* 0x080fe20000706670 */
[----:B------:R-:W-:Y:S01]  /*2430*/  BSSY.RECONVERGENT B1, `(.L_x_3157) ;  /* 0x0000553000017945 */ /* 0x000fe20003800200 */
[----:B------:R-:W-:Y:S01]  /*2440*/  ISETP.GE.OR P4, PT, R120, R107, P3 ;  /* 0x0000006b7800720c */ /* 0x000fe20001f86670 */
[----:B------:R-:W-:Y:S01]  /*2450*/  IMAD.MOV.U32 R130, RZ, RZ, R108 ;  /* 0x000000ffff827224 */ /* 0x000fe200078e006c */
[----:B------:R-:W-:Y:S01]  /*2460*/  ISETP.LT.OR P1, PT, R134, R109, P0 ;  /* 0x0000006d8600720c */ /* 0x000fe20000721670 */
[----:B------:R-:W-:Y:S01]  /*2470*/  VIADD R108, R108, 0xffffff00 ;  /* 0xffffff006c6c7836 */ /* 0x000fe20000000000 */
[----:B------:R-:W-:Y:S02]  /*2480*/  ISETP.GE.OR P0, PT, R78, R107, P3 ;  /* 0x0000006b4e00720c */ /* 0x000fe40001f06670 */
[-C--:B------:R-:W-:Y:S02]  /*2490*/  ISETP.LT.OR P4, PT, R120, R109.reuse, P4 ;  /* 0x0000006d7800720c */ /* 0x080fe40002781670 */
[----:B------:R-:W-:Y:S02]  /*24a0*/  ISETP.LT.OR P2, PT, R78, R109, P0 ;  /* 0x0000006d4e00720c */ /* 0x000fe40000741670 */
[----:B------:R-:W-:Y:S02]  /*24b0*/  IADD3 R28, P0, PT, R92, R81, RZ ;  /* 0x000000515c1c7210 */ /* 0x000fe40007f1e0ff */
[----:B------:R-:W-:Y:S02]  /*24c0*/  P2R R2, PR, RZ, 0x2 ;  /* 0x00000002ff027803 */ /* 0x000fe40000000000 */
[----:B------:R-:W-:Y:S01]  /*24d0*/  P2R R0, PR, RZ, 0x4 ;  /* 0x00000004ff007803 */ /* 0x000fe20000000000 */
[----:B----4-:R-:W2:Y:S01]  /*24e0*/  @!P1 LD.E.128 R20, desc[UR6][R92.64] ;  /* 0x000000065c149980 */ /* 0x010ea2000c101d00 */
[--C-:B------:R-:W-:Y:S01]  /*24f0*/  IMAD.X R29, R93, 0x1, R80.reuse, P0 ;  /* 0x000000015d1d7824 */ /* 0x100fe200000e0650 */
[C---:B------:R-:W-:Y:S02]  /*2500*/  ISETP.GE.OR P0, PT, R126.reuse, R107, P3 ;  /* 0x0000006b7e00720c */ /* 0x040fe40001f06670 */
[----:B------:R-:W-:Y:S02]  /*2510*/  P2R R119, PR, RZ, 0x8 ;  /* 0x00000008ff777803 */ /* 0x000fe40000000000 */
        /* <DEDUP_REMOVED lines=71> */
[C---:B------:R-:W-:Y:S04]  /*2990*/  LEA R26, P0, R103.reuse, R10, 0x1 ;  /* 0x0000000a671a7211 */ /* 0x040fe800078008ff */
[----:B------:R-:W-:Y:S02]  /*29a0*/  LEA.HI.X R27, R103, R9, R82, 0x1, P0 ;  /* 0x00000009671b7211 */ /* 0x000fe400000f0c52 */
[C---:B------:R-:W-:Y:S04]  /*29b0*/  LEA R24, P0, R68.reuse, R98, 0x1 ;  /* 0x0000006244187211 */ /* 0x040fe800078008ff */
[----:B------:R-:W-:Y:S02]  /*29c0*/  LEA.HI.X R25, R68, R99, R69, 0x1, P0 ;  /* 0x0000006344197211 */ /* 0x000fe400000f0c45 */
[----:B------:R-:W-:Y:S01]  /*29d0*/  ISETP.NE.AND P0, PT, R2, RZ, PT ;  /* 0x000000ff0200720c */ /* 0x000fe20003f05270 */
[----:B------:R-:W-:Y:S11]  /*29e0*/  @!P2 IMAD.WIDE.U32 R38, R182, 0xc0, R24 ;  /* 0x000000c0b626a825 */ /* 0x000ff600078e0018 */
[----:B------:R-:W-:Y:S01]  /*29f0*/  @!UPT UIADD3 URZ, UPT, UPT, URZ, URZ, URZ ;  /* 0x000000fffffff290 */ /* 0x000fe2000fffe0ff */
        /* <DEDUP_REMOVED lines=8> */
[----:B------:R-:W-:Y:S04]  /*2a80*/  @!P2 IMAD R0, R183, 0xc0, RZ ;  /* 0x000000c0b700a824 */ /* 0x000fe800078e02ff */
[----:B------:R-:W-:Y:S02]  /*2a90*/  @!P2 IMAD.IADD R39, R39, 0x1, R0 ;  /* 0x000000012727a824 */ /* 0x000fe400078e0200 */
[----:B------:R-:W-:Y:S06]  /*2aa0*/  @!P1 IMAD R0, R139, 0x140, RZ ;  /* 0x000001408b009824 */ /* 0x000fec00078e02ff */
[----:B------:R-:W2:Y:S04]  /*2ab0*/  @!P0 LD.E.128 R20, desc[UR6][R26.64] ;  /* 0x000000061a148980 */ /* 0x000ea8000c101d00 */
[----:B--2---:R-:W-:Y:S01]  /*2ac0*/  @!P0 ST.E.128 desc[UR6][R24.64], R20 ;  /* 0x0000001418008985 */ /* 0x004fe2000c101d06 */
[----:B------:R-:W-:Y:S03]  /*2ad0*/  @!P5 IADD3 R32, P0, PT, R26, R91, RZ ;  /* 0x0000005b1a20d210 */ /* 0x000fe60007f1e0ff */
[----:B------:R-:W2:Y:S02]  /*2ae0*/  @!P6 LD.E.128 R16, desc[UR6][R30.64] ;  /* 0x000000061e10e980 */ /* 0x000ea4000c101d00 */
[C---:B------:R-:W-:Y:S01]  /*2af0*/  @!P5 IMAD.X R33, R27.reuse, 0x1, R89, P0 ;  /* 0x000000011b21d824 */ /* 0x040fe200000e0659 */
[C---:B------:R-:W-:Y:S04]  /*2b00*/  @!P5 LEA R28, P0, R182.reuse, R24, 0x7 ;  /* 0x00000018b61cd211 */ /* 0x040fe800078038ff */
[----:B------:R-:W-:Y:S02]  /*2b10*/  @!P5 LEA.HI.X R29, R182, R25, R183, 0x7, P0 ;  /* 0x00000019b61dd211 */ /* 0x000fe400000f3cb7 */
[----:B------:R-:W-:Y:S05]  /*2b20*/  @!P2 IADD3 R34, P0, PT, R26, R140, RZ ;  /* 0x0000008c1a22a210 */ /* 0x000fea0007f1e0ff */
[----:B------:R-:W-:Y:S01]  /*2b30*/  @!P2 IMAD.X R35, R27, 0x1, R83, P0 ;  /* 0x000000011b23a824 */ /* 0x000fe200000e0653 */
[C---:B------:R-:W-:Y:S04]  /*2b40*/  @!P4 LEA R36, P0, R138.reuse, R26, 0x8 ;  /* 0x0000001a8a24c211 */ /* 0x040fe800078040ff */
[C---:B------:R-:W-:Y:S01]  /*2b50*/  @!P4 LEA.HI.X R37, R138.reuse, R27, R139, 0x8, P0 ;  /* 0x0000001b8a25c211 */ /* 0x040fe200000f448b */
[----:B--2---:R2:W-:Y:S04]  /*2b60*/  @!P6 ST.E.128 desc[UR6][R2.64], R16 ;  /* 0x000000100200e985 */ /* 0x0045e8000c101d06 */
[----:B-1----:R-:W3:Y:S01]  /*2b70*/  @!P5 LD.E.128 R4, desc[UR6][R32.64] ;  /* 0x000000062004d980 */ /* 0x002ee2000c101d00 */
[----:B--2---:R-:W-:Y:S04]  /*2b80*/  @!P1 IMAD.WIDE.U32 R2, R138, 0x140, R26 ;  /* 0x000001408a029825 */ /* 0x004fe800078e001a */
[----:B------:R-:W-:Y:S02]  /*2b90*/  @!P1 IMAD.IADD R3, R3, 0x1, R0 ;  /* 0x0000000103039824 */ /* 0x000fe400078e0200 */
[----:B------:R-:W-:Y:S01]  /*2ba0*/  @!P1 IMAD R0, R183, 0x140, RZ ;  /* 0x00000140b7009824 */ /* 0x000fe200078e02ff */
[----:B---3--:R1:W-:Y:S04]  /*2bb0*/  @!P5 ST.E.128 desc[UR6][R28.64], R4 ;  /* 0x000000041c00d985 */ /* 0x0083e8000c101d06 */
[----:B------:R-:W2:Y:S01]  /*2bc0*/  @!P2 LD.E.128 R20, desc[UR6][R34.64] ;  /* 0x000000062214a980 */ /* 0x000ea2000c101d00 */
[C---:B-1----:R-:W-:Y:S04]  /*2bd0*/  @!P4 LEA R28, P0, R182.reuse, R24, 0x8 ;  /* 0x00000018b61cc211 */ /* 0x042fe800078040ff */
[C---:B------:R-:W-:Y:S01]  /*2be0*/  @!P4 LEA.HI.X R29, R182.reuse, R25, R183, 0x8, P0 ;  /* 0x00000019b61dc211 */ /* 0x040fe200000f44b7 */
[----:B--2---:R1:W-:Y:S04]  /*2bf0*/  @!P2 ST.E.128 desc[UR6][R38.64], R20 ;  /* 0x000000142600a985 */ /* 0x0043e8000c101d06 */
[----:B------:R-:W2:Y:S01]  /*2c00*/  @!P4 LD.E.128 R16, desc[UR6][R36.64] ;  /* 0x000000062410c980 */ /* 0x000ea2000c101d00 */
[----:B-1----:R-:W-:Y:S04]  /*2c10*/  @!P1 IMAD.WIDE.U32 R20, R182, 0x140, R24 ;  /* 0x00000140b6149825 */ /* 0x002fe800078e0018 */
        /* <DEDUP_REMOVED lines=14> */
.L_x_3158:
        /* <DEDUP_REMOVED lines=21> */
[----:B------:R-:W-:Y:S09]  /*2e50*/  ISETP.GE.OR P2, PT, R124, R107, P3 ;  /* 0x0000006b7c00720c */ /* 0x000ff20001f46670 */
[----:B------:R-:W-:Y:S05]  /*2e60*/  @P0 BRA `(.L_x_3162) ;  /* 0x0000000000b80947 */ /* 0x000fea0003800000 */
        /* <DEDUP_REMOVED lines=46> */
.L_x_3162:
[----:B------:R-:W-:Y:S05]  /*3150*/  BSYNC.RECONVERGENT B0 ;  /* 0x0000000000007941 */ /* 0x000fea0003800200 */
.L_x_3161:
[----:B------:R-:W-:Y:S01]  /*3160*/  ISETP.LT.OR P0, PT, R78, R109, P1 ;  /* 0x0000006d4e00720c */ /* 0x000fe20000f01670 */
[----:B------:R-:W-:Y:S01]  /*3170*/  BSSY.RECONVERGENT B0, `(.L_x_3163) ;  /* 0x0000033000007945 */ /* 0x000fe20003800200 */
[----:B------:R-:W-:Y:S02]  /*3180*/  ISETP.GE.OR P5, PT, R122, R107, P3 ;  /* 0x0000006b7a00720c */ /* 0x000fe40001fa6670 */
[-C--:B------:R-:W-:Y:S02]  /*3190*/  ISETP.LT.OR P1, PT, R126, R109.reuse, P4 ;  /* 0x0000006d7e00720c */ /* 0x080fe40002721670 */
[----:B------:R-:W-:Y:S07]  /*31a0*/  ISETP.LT.OR P2, PT, R124, R109, P2 ;  /* 0x0000006d7c00720c */ /* 0x000fee0001741670 */
[----:B------:R-:W-:Y:S06]  /*31b0*/  @P0 BRA `(.L_x_3164) ;  /* 0x0000000000b80947 */ /* 0x000fec0003800000 */
        /* <DEDUP_REMOVED lines=46> */
.L_x_3164:
[----:B------:R-:W-:Y:S05]  /*34a0*/  BSYNC.RECONVERGENT B0 ;  /* 0x0000000000007941 */ /* 0x000fea0003800200 */
.L_x_3163:
        /* <DEDUP_REMOVED lines=53> */
.L_x_3166:
[----:B------:R-:W-:Y:S05]  /*3800*/  BSYNC.RECONVERGENT B0 ;  /* 0x0000000000007941 */ /* 0x000fea0003800200 */
.L_x_3165:
        /* <DEDUP_REMOVED lines=54> */
.L_x_3168:
[----:B------:R-:W-:Y:S05]  /*3b70*/  BSYNC.RECONVERGENT B0 ;  /* 0x0000000000007941 */ /* 0x000fea0003800200 */
.L_x_3167:
        /* <DEDUP_REMOVED lines=60> */
.L_x_3170:
[----:B------:R-:W-:Y:S05]  /*3f40*/  BSYNC.RECONVERGENT B0 ;  /* 0x0000000000007941 */ /* 0x000fea0003800200 */
.L_x_3169:
        /* <DEDUP_REMOVED lines=53> */
.L_x_3172:
[----:B------:R-:W-:Y:S05]  /*42a0*/  BSYNC.RECONVERGENT B0 ;  /* 0x0000000000007941 */ /* 0x000fea0003800200 */
.L_x_3171:
        /* <DEDUP_REMOVED lines=55> */
.L_x_3174:
[----:B------:R-:W-:Y:S05]  /*4620*/  BSYNC.RECONVERGENT B0 ;  /* 0x0000000000007941 */ /* 0x000fea0003800200 */
.L_x_3173:
        /* <DEDUP_REMOVED lines=55> */
.L_x_3176:
[----:B------:R-:W-:Y:S05]  /*49a0*/  BSYNC.RECONVERGENT B0 ;  /* 0x0000000000007941 */ /* 0x000fea0003800200 */
.L_x_3175:
[----:B------:R-:W5:Y:S02]  /*49b0*/  LD.E R3, desc[UR6][R148.64+0xd0] ;  /* 0x0000d00694037980 */ /* 0x000f64000c101900 */
[----:B-----5:R-:W-:Y:S05]  /*49c0*/  IMAD.U32 R3, R3, -0x80, RZ ;  /* 0xffffff8003037824 */ /* 0x020fea00078e00ff */
[C---:B------:R-:W-:Y:S02]  /*49d0*/  LEA R14, P1, R3.reuse, R14, 0x1 ;  /* 0x0000000e030e7211 */ /* 0x040fe400078208ff */
[C---:B------:R-:W-:Y:S02]  /*49e0*/  LEA R50, P0, R3.reuse, R50, 0x1 ;  /* 0x0000003203327211 */ /* 0x040fe400078008ff */
[C---:B------:R-:W-:Y:S02]  /*49f0*/  LEA.HI.X.SX32 R15, R3.reuse, R15, 0x1, P1 ;  /* 0x0000000f030f7211 */ /* 0x040fe400008f0eff */
[----:B------:R-:W-:Y:S01]  /*4a00*/  LEA.HI.X.SX32 R51, R3, R51, 0x1, P0 ;  /* 0x0000003303337211 */ /* 0x000fe200000f0eff */
[----:B------:R-:W-:Y:S05]  /*4a10*/  BRA `(.L_x_3159) ;  /* 0x0000002c00d07947 */ /* 0x000fea0003800000 */
.L_x_3160:
        /* <DEDUP_REMOVED lines=95> */
.L_x_3178:
[----:B------:R-:W-:Y:S05]  /*5010*/  BSYNC.RECONVERGENT B0 ;  /* 0x0000000000007941 */ /* 0x000fea0003800200 */
.L_x_3177:
        /* <DEDUP_REMOVED lines=92> */
.L_x_3180:
[----:B------:R-:W-:Y:S05]  /*55e0*/  BSYNC.RECONVERGENT B0 ;  /* 0x0000000000007941 */ /* 0x000fea0003800200 */
.L_x_3179:
        /* <DEDUP_REMOVED lines=94> */
.L_x_3182:
[----:B------:R-:W-:Y:S05]  /*5bd0*/  BSYNC.RECONVERGENT B0 ;  /* 0x0000000000007941 */ /* 0x000fea0003800200 */
.L_x_3181:
        /* <DEDUP_REMOVED lines=10> */
[----:B---3--:R-:W-:Y:S02]  /*5c80*/  @!P0 IMAD.X R150, R102, 0x1, R123, P2 ;  /* 0x0000000166968824 */ /* 0x008fe400010e067b */
        /* <DEDUP_REMOVED lines=82> */
.L_x_3184:
[----:B------:R-:W-:Y:S05]  /*61b0*/  BSYNC.RECONVERGENT B0 ;  /* 0x0000000000007941 */ /* 0x000fea0003800200 */
.L_x_3183:
        /* <DEDUP_REMOVED lines=90> */
.L_x_3186:
[----:B------:R-:W-:Y:S05]  /*6760*/  BSYNC.RECONVERGENT B0 ;  /* 0x0000000000007941 */ /* 0x000fea0003800200 */
.L_x_3185:
        /* <DEDUP_REMOVED lines=13> */
[----:B-1-34-:R-:W-:Y:S02]  /*6840*/  @!P0 IMAD.X R150, R88, 0x1, R123, P2 ;  /* 0x0000000158968824 */ /* 0x01afe400010e067b */
[C---:B------:R-:W-:Y:S03]  /*6850*/  @!P0 IMAD.SHL.U32 R123, R125.reuse, 0x2, RZ ;  /* 0x000000027d7b8824 */ /* 0x040fe600078e00ff */
[----:B------:R-:W-:Y:S02]  /*6860*/  @!P0 SHF.L.U64.HI R150, R125, 0x1, R150 ;  /* 0x000000017d968819 */ /* 0x000fe40000010296 */
[C---:B------:R-:W-:Y:S04]  /*6870*/  @!P0 IADD3 R144, P2, PT, R123.reuse, R94, RZ ;  /* 0x0000005e7b908210 */ /* 0x040fe80007f5e0ff */
[----:B------:R-:W-:Y:S02]  /*6880*/  @!P0 IADD3.X R145, PT, PT, R150, R95, RZ, P2, !PT ;  /* 0x0000005f96918210 */ /* 0x000fe400017fe4ff */
[C---:B------:R-:W-:Y:S04]  /*6890*/  LEA R34, P2, R138.reuse, R20, 0x8 ;  /* 0x000000148a227211 */ /* 0x040fe800078440ff */
[----:B------:R-:W-:Y:S01]  /*68a0*/  LEA.HI.X R35, R138, R21, R139, 0x8, P2 ;  /* 0x000000158a237211 */ /* 0x000fe200010f448b */
[----:B------:R-:W3:Y:S01]  /*68b0*/  @!P0 LD.E.128 R144, desc[UR6][R144.64] ;  /* 0x0000000690908980 */ /* 0x000ee2000c101d00 */
        /* <DEDUP_REMOVED lines=21> */
[----:B------:R-:W-:Y:S01]  /*6a10*/  @!P2 FADD.FTZ R28, -R28, -RZ ;  /* 0x800000ff1c1ca221 */ /* 0x000fe20000010100 */
        /* <DEDUP_REMOVED lines=11> */
[----:B------:R-:W-:Y:S01]  /*6ad0*/  @!P0 IMAD.U32 R22, R147, 0x10000, RZ ;  /* 0x0001000093168824 */ /* 0x000fe200078e00ff */
        /* <DEDUP_REMOVED lines=41> */
.L_x_3188:
[----:B------:R-:W-:Y:S05]  /*6d70*/  BSYNC.RECONVERGENT B0 ;  /* 0x0000000000007941 */ /* 0x000fea0003800200 */
.L_x_3187:
        /* <DEDUP_REMOVED lines=91> */
.L_x_3190:
[----:B------:R-:W-:Y:S05]  /*7330*/  BSYNC.RECONVERGENT B0 ;  /* 0x0000000000007941 */ /* 0x000fea0003800200 */
.L_x_3189:
        /* <DEDUP_REMOVED lines=91> */
.L_x_3192:
[----:B------:R-:W-:Y:S05]  /*78f0*/  BSYNC.RECONVERGENT B0 ;  /* 0x0000000000007941 */ /* 0x000fea0003800200 */
.L_x_3191:
[----:B------:R-:W5:Y:S02]  /*7900*/  LD.E R3, desc[UR6][R148.64+0xd0] ;  /* 0x0000d00694037980 */ /* 0x000f64000c101900 */
[----:B-----5:R-:W-:Y:S05]  /*7910*/  IMAD.U32 R3, R3, -0x80, RZ ;  /* 0xffffff8003037824 */ /* 0x020fea00078e00ff */
[C---:B------:R-:W-:Y:S02]  /*7920*/  LEA R96, P1, R3.reuse, R96, 0x1 ;  /* 0x0000006003607211 */ /* 0x040fe400078208ff */
[C---:B------:R-:W-:Y:S02]  /*7930*/  LEA R94, P0, R3.reuse, R94, 0x1 ;  /* 0x0000005e035e7211 */ /* 0x040fe400078008ff */
[C---:B------:R-:W-:Y:S02]  /*7940*/  LEA.HI.X.SX32 R97, R3.reuse, R97, 0x1, P1 ;  /* 0x0000006103617211 */ /* 0x040fe400008f0eff */
[----:B------:R-:W-:Y:S09]  /*7950*/  LEA.HI.X.SX32 R95, R3, R95, 0x1, P0 ;  /* 0x0000005f035f7211 */ /* 0x000ff200000f0eff */
.L_x_3159:
[----:B------:R-:W-:Y:S05]  /*7960*/  BSYNC.RECONVERGENT B1 ;  /* 0x0000000000017941 */ /* 0x000fea0003800200 */
.L_x_3157:
        /* <DEDUP_REMOVED lines=101> */
.L_x_3194:
[----:B------:R-:W-:Y:S05]  /*7fc0*/  BSYNC.RECONVERGENT B0 ;  /* 0x0000000000007941 */ /* 0x000fea0003800200 */
.L_x_3193:
[----:B------:R-:W-:Y:S11]  /*7fd0*/  ISETP.NE.AND P0, PT, R117, RZ, PT ;  /* 0x000000ff7500720c */ /* 0x000ff60003f05270 */
[----:B------:R-:W-:Y:S02]  /*7fe0*/  @!UPT UIADD3 URZ, UPT, UPT, URZ, URZ, URZ ;  /* 0x000000fffffff290 */ /* 0x000fe4000fffe0ff */
[----:B------:R-:W-:Y:S05]  /*7ff0*/  @P0 BRA `(.L_x_3195) ;  /* 0xffffffa000f00947 */ /* 0x000fea000383ffff */
.L_x_3156:
        /* <DEDUP_REMOVED lines=17> */
.L_x_3200:
[----:B------:R2:W-:Y:S02]  /*8110*/  STS.128 [R64], RZ ;  /* 0x000000ff40007388 */ /* 0x0005e40000000c00 */
.L_x_3199:
[----:B------:R-:W-:Y:S05]  /*8120*/  BSYNC.RECONVERGENT B0 ;  /* 0x0000000000007941 */ /* 0x000fea0003800200 */
.L_x_3198:
        /* <DEDUP_REMOVED lines=13> */
.L_x_3197:
        /* <DEDUP_REMOVED lines=77> */
.L_x_3207:
[----:B------:R-:W-:Y:S05]  /*86d0*/  BSYNC.RECONVERGENT B0 ;  /* 0x0000000000007941 */ /* 0x000fea0003800200 */
.L_x_3206:
[----:B-----5:R3:W-:Y:S01]  /*86e0*/  STS.128 [R64], R8 ;  /* 0x0000000840007388 */ /* 0x0207e20000000c00 */
[----:B------:R-:W-:Y:S05]  /*86f0*/  BRA `(.L_x_3204) ;  /* 0x0000000000047947 */ /* 0x000fea0003800000 */
.L_x_3205:
[----:B------:R2:W-:Y:S02]  /*8700*/  STS.128 [R64], RZ ;  /* 0x000000ff40007388 */ /* 0x0005e40000000c00 */
.L_x_3204:
[----:B------:R-:W-:Y:S05]  /*8710*/  BSYNC.RECONVERGENT B1 ;  /* 0x0000000000017941 */ /* 0x000fea0003800200 */
.L_x_3203:
        /* <DEDUP_REMOVED lines=51> */
.L_x_3209:
[----:B------:R-:W-:Y:S05]  /*8a50*/  BSYNC.RECONVERGENT B0 ;  /* 0x0000000000007941 */ /* 0x000fea0003800200 */
.L_x_3208:
[----:B-----5:R3:W-:Y:S01]  /*8a60*/  STS.128 [R64+0x800], R8 ;  /* 0x0008000840007388 */ /* 0x0207e20000000c00 */
[----:B------:R-:W-:Y:S05]  /*8a70*/  BRA `(.L_x_3201) ;  /* 0x0000000800e87947 */ /* 0x000fea0003800000 */
.L_x_3202:
        /* <DEDUP_REMOVED lines=91> */
.L_x_3214:
[----:B------:R-:W-:Y:S05]  /*9030*/  BSYNC.RECONVERGENT B0 ;  /* 0x0000000000007941 */ /* 0x000fea0003800200 */
.L_x_3213:
[----:B-----5:R3:W-:Y:S01]  /*9040*/  STS.128 [R64], R20 ;  /* 0x0000001440007388 */ /* 0x0207e20000000c00 */
[----:B------:R-:W-:Y:S05]  /*9050*/  BRA `(.L_x_3211) ;  /* 0x0000000000047947 */ /* 0x000fea0003800000 */
.L_x_3212:
[----:B------:R2:W-:Y:S02]  /*9060*/  STS.128 [R64], RZ ;  /* 0x000000ff40007388 */ /* 0x0005e40000000c00 */
.L_x_3211:
[----:B------:R-:W-:Y:S05]  /*9070*/  BSYNC.RECONVERGENT B1 ;  /* 0x0000000000017941 */ /* 0x000fea0003800200 */
.L_x_3210:
        /* <DEDUP_REMOVED lines=88> */
.L_x_3216:
[----:B------:R-:W-:Y:S05]  /*9600*/  BSYNC.RECONVERGENT B0 ;  /* 0x0000000000007941 */ /* 0x000fea0003800200 */
.L_x_3215:
[----:B-----5:R1:W-:Y:S02]  /*9610*/  STS.128 [R64+0x800], R4 ;  /* 0x0008000440007388 */ /* 0x0203e40000000c00 */
.L_x_3201:
[----:B------:R-:W-:Y:S05]  /*9620*/  BSYNC.RECONVERGENT B2 ;  /* 0x0000000000027941 */ /* 0x000fea0003800200 */
.L_x_3196:
        /* <DEDUP_REMOVED lines=11> */
.L_x_3219:
[----:B------:R1:W-:Y:S02]  /*96e0*/  STS.128 [R64+0x1000], RZ ;  /* 0x001000ff40007388 */ /* 0x0003e40000000c00 */
.L_x_3218:
[----:B------:R-:W-:Y:S05]  /*96f0*/  BSYNC.RECONVERGENT B0 ;  /* 0x0000000000007941 */ /* 0x000fea0003800200 */
.L_x_3217:
        /* <DEDUP_REMOVED lines=12> */
.L_x_3222:
[----:B------:R1:W-:Y:S02]  /*97c0*/  STS.128 [R64+0x1800], RZ ;  /* 0x001800ff40007388 */ /* 0x0003e40000000c00 */
.L_x_3221:
[----:B------:R-:W-:Y:S05]  /*97d0*/  BSYNC.RECONVERGENT B0 ;  /* 0x0000000000007941 */ /* 0x000fea0003800200 */
.L_x_3220:
        /* <DEDUP_REMOVED lines=13> */
.L_x_3225:
[----:B------:R3:W-:Y:S02]  /*98b0*/  STS.128 [R64+0x2000], RZ ;  /* 0x002000ff40007388 */ /* 0x0007e40000000c00 */
.L_x_3224:
[----:B------:R-:W-:Y:S05]  /*98c0*/  BSYNC.RECONVERGENT B0 ;  /* 0x0000000000007941 */ /* 0x000fea0003800200 */
.L_x_3223:
        /* <DEDUP_REMOVED lines=13> */
.L_x_3228:
[----:B------:R1:W-:Y:S02]  /*99a0*/  STS.128 [R64+0x2800], RZ ;  /* 0x002800ff40007388 */ /* 0x0003e40000000c00 */
.L_x_3227:
[----:B------:R-:W-:Y:S05]  /*99b0*/  BSYNC.RECONVERGENT B0 ;  /* 0x0000000000007941 */ /* 0x000fea0003800200 */
.L_x_3226:
        /* <DEDUP_REMOVED lines=16> */
.L_x_3231:
[----:B------:R1:W-:Y:S02]  /*9ac0*/  STS.128 [R64+0x3000], RZ ;  /* 0x003000ff40007388 */ /* 0x0003e40000000c00 */
.L_x_3230:
[----:B------:R-:W-:Y:S05]  /*9ad0*/  BSYNC.RECONVERGENT B0 ;  /* 0x0000000000007941 */ /* 0x000fea0003800200 */
.L_x_3229:
        /* <DEDUP_REMOVED lines=13> */
.L_x_3234:
[----:B------:R1:W-:Y:S02]  /*9bb0*/  STS.128 [R64+0x3800], RZ ;  /* 0x003800ff40007388 */ /* 0x0003e40000000c00 */
.L_x_3233:
[----:B------:R-:W-:Y:S05]  /*9bc0*/  BSYNC.RECONVERGENT B0 ;  /* 0x0000000000007941 */ /* 0x000fea0003800200 */
.L_x_3232:
[----:B-1----:R-:W-:Y:S01]  /*9bd0*/  IADD3 R2, PT, PT, R134, 0xc0, RZ ;  /* 0x000000c086027810 */ /* 0x002fe20007ffe0ff */
[----:B------:R-:W-:Y:S03]  /*9be0*/  BSSY.RECONVERGENT B0, `(.L_x_3235) ;  /* 0x0000010000007945 */ /* 0x000fe60003800200 */
[----:B------:R-:W-:-:S13]  /*9bf0*/  ISETP.GE.AND P0, PT, R2, R71, PT ;  /* 0x000000470200720c */ /* 0x000fda0003f06270 */
[----:B------:R-:W-:Y:S05]  /*9c00*/  @P0 BRA `(.L_x_3236) ;  /* 0x0000000000340947 */ /* 0x000fea0003800000 */
[----:B------:R-:W-:-:S13]  /*9c10*/  ISETP.GE.AND P0, PT, R12, R195, PT ;  /* 0x000000c30c00720c */ /* 0x000fda0003f06270 */
[----:B------:R-:W-:Y:S05]  /*9c20*/  @P0 BRA `(.L_x_3237) ;  /* 0x0000000000280947 */ /* 0x000fea0003800000 */
[----:B--2---:R-:W-:Y:S01]  /*9c30*/  MOV R16, R14 ;  /* 0x0000000e00107202 */ /* 0x004fe20000000f00 */
        /* <DEDUP_REMOVED lines=9> */
.L_x_3237:
[----:B------:R1:W-:Y:S02]  /*9cd0*/  STS.128 [R64+0x4000], RZ ;  /* 0x004000ff40007388 */ /* 0x0003e40000000c00 */
.L_x_3236:
[----:B------:R-:W-:Y:S05]  /*9ce0*/  BSYNC.RECONVERGENT B0 ;  /* 0x0000000000007941 */ /* 0x000fea0003800200 */
.L_x_3235:
[----:B------:R-:W-:Y:S01]  /*9cf0*/  IADD3 R134, PT, PT, R134, 0xe0, RZ ;  /* 0x000000e086867810 */ /* 0x000fe20007ffe0ff */
[----:B------:R-:W-:Y:S03]  /*9d00*/  BSSY.RECONVERGENT B0, `(.L_x_3238) ;  /* 0x000000e000007945 */ /* 0x000fe60003800200 */
[----:B------:R-:W-:-:S13]  /*9d10*/  ISETP.GE.AND P0, PT, R134, R71, PT ;  /* 0x000000478600720c */ /* 0x000fda0003f06270 */
[----:B------:R-:W-:Y:S05]  /*9d20*/  @P0 BRA `(.L_x_3239) ;  /* 0x00000000002c0947 */ /* 0x000fea0003800000 */
[----:B------:R-:W-:-:S13]  /*9d30*/  ISETP.GE.AND P0, PT, R12, R195, PT ;  /* 0x000000c30c00720c */ /* 0x000fda0003f06270 */
[----:B------:R-:W-:Y:S05]  /*9d40*/  @P0 BRA `(.L_x_3240) ;  /* 0x0000000000200947 */ /* 0x000fea0003800000 */
[----:B------:R-:W-:Y:S02]  /*9d50*/  IMAD R0, R183, 0x180, RZ ;  /* 0x00000180b7007824 */ /* 0x000fe400078e02ff */
[----:B------:R-:W-:-:S05]  /*9d60*/  IMAD.WIDE.U32 R14, R182, 0x180, R14 ;  /* 0x00000180b60e7825 */ /* 0x000fca00078e000e */
[----:B------:R-:W-:-:S05]  /*9d70*/  IADD3 R15, PT, PT, R0, R15, RZ ;  /* 0x0000000f000f7210 */ /* 0x000fca0007ffe0ff */
[----:B------:R-:W-:Y:S01]  /*9d80*/  @!PT LDS RZ, [RZ] ;  /* 0x00000000fffff984 */ /* 0x000fe20000000800 */
[----:B------:R-:W-:Y:S01]  /*9d90*/  @!PT LDS RZ, [RZ] ;  /* 0x00000000fffff984 */ /* 0x000fe20000000800 */
[----:B------:R-:W-:Y:S01]  /*9da0*/  @!PT LDS RZ, [RZ] ;  /* 0x00000000fffff984 */ /* 0x000fe20000000800 */
[----:B------:R1:W-:Y:S01]  /*9db0*/  LDGSTS.E.BYPASS.LTC128B.128 [R64+0x4800], desc[UR6][R14.64] ;  /* 0x048000000e407fae */ /* 0x0003e2000b981a06 */
[----:B------:R-:W-:Y:S05]  /*9dc0*/  BRA `(.L_x_3239) ;  /* 0x0000000000047947 */ /* 0x000fea0003800000 */
.L_x_3240:
[----:B------:R1:W-:Y:S02]  /*9dd0*/  STS.128 [R64+0x4800], RZ ;  /* 0x004800ff40007388 */ /* 0x0003e40000000c00 */
.L_x_3239:
[----:B------:R-:W-:Y:S05]  /*9de0*/  BSYNC.RECONVERGENT B0 ;  /* 0x0000000000007941 */ /* 0x000fea0003800200 */
.L_x_3238:
[----:B------:R-:W3:Y:S04]  /*9df0*/  LD.E.64 R18, desc[UR6][R148.64+0x1c0] ;  /* 0x0001c00694127980 */ /* 0x000ee8000c101b00 */
[----:B-12---:R-:W2:Y:S01]  /*9e00*/  LD.E.64 R16, desc[UR6][R148.64+0x1b8] ;  /* 0x0001b80694107980 */ /* 0x006ea2000c101b00 */
[----:B------:R-:W-:Y:S02]  /*9e10*/  MOV R14, R192 ;  /* 0x000000c0000e7202 */ /* 0x000fe40000000f00 */
[----:B------:R-:W-:Y:S01]  /*9e20*/  MOV R15, RZ ;  /* 0x000000ff000f7202 */ /* 0x000fe20000000f00 */
[----:B------:R-:W4:Y:S04]  /*9e30*/  LD.E R3, desc[UR6][R148.64+0xd8] ;  /* 0x0000d80694037980 */ /* 0x000f28000c101900 */
[----:B------:R-:W0:Y:S01]  /*9e40*/  LDGDEPBAR ;  /* 0x00000000000079af */ /* 0x000e220000000000 */
[----:B---3--:R-:W-:-:S04]  /*9e50*/  IMAD.WIDE.U32 R14, R191, R18, R14 ;  /* 0x00000012bf0e7225 */ /* 0x008fc800078e000e */
[----:B------:R-:W-:Y:S01]  /*9e60*/  IMAD R0, R19, R191, RZ ;  /* 0x000000bf13007224 */ /* 0x000fe200078e02ff */
[----:B--2---:R-:W-:-:S04]  /*9e70*/  LEA R16, P0, R14, R16, 0x2 ;  /* 0x000000100e107211 */ /* 0x004fc800078010ff */
[----:B------:R-:W-:-:S04]  /*9e80*/  IADD3 R0, PT, PT, R15, R0, RZ ;  /* 0x000000000f007210 */ /* 0x000fc80007ffe0ff */
[----:B------:R-:W-:-:S05]  /*9e90*/  LEA.HI.X R17, R14, R17, R0, 0x2, P0 ;  /* 0x000000110e117211 */ /* 0x000fca00000f1400 */
[----:B------:R-:W2:Y:S01]  /*9ea0*/  LD.E R0, desc[UR6][R16.64] ;  /* 0x0000000610007980 */ /* 0x000ea2000c101900 */
[----:B----4-:R-:W2:Y:S01]  /*9eb0*/  MUFU.RCP R3, R3 ;  /* 0x0000000300037308 */ /* 0x010ea20000001000 */
        /* <DEDUP_REMOVED lines=12> */
.L_x_3243:
[----:B------:R2:W-:Y:S01]  /*9f80*/  STS.128 [R64+0x5000], RZ ;  /* 0x005000ff40007388 */ /* 0x0005e20000000c00 */
[----:B------:R-:W-:Y:S05]  /*9f90*/  BRA `(.L_x_3244) ;  /* 0x0000000000047947 */ /* 0x000fea0003800000 */
.L_x_3242:
[----:B------:R3:W-:Y:S02]  /*9fa0*/  STS.128 [R64+0x5000], RZ ;  /* 0x005000ff40007388 */ /* 0x0007e40000000c00 */
.L_x_3244:
[----:B------:R-:W-:Y:S05]  /*9fb0*/  BSYNC.RECONVERGENT B0 ;  /* 0x0000000000007941 */ /* 0x000fea0003800200 */
.L_x_3241:
        /* <DEDUP_REMOVED lines=13> */
.L_x_3247:
[----:B------:R1:W-:Y:S02]  /*a090*/  STS.128 [R64+0x5800], RZ ;  /* 0x005800ff40007388 */ /* 0x0003e40000000c00 */
.L_x_3246:
[----:B------:R-:W-:Y:S05]  /*a0a0*/  BSYNC.RECONVERGENT B0 ;  /* 0x0000000000007941 */ /* 0x000fea0003800200 */
.L_x_3245:
        /* <DEDUP_REMOVED lines=13> */
.L_x_3250:
[----:B------:R1:W-:Y:S02]  /*a180*/  STS.128 [R64+0x6000], RZ ;  /* 0x006000ff40007388 */ /* 0x0003e40000000c00 */
.L_x_3249:
[----:B------:R-:W-:Y:S05]  /*a190*/  BSYNC.RECONVERGENT B0 ;  /* 0x0000000000007941 */ /* 0x000fea0003800200 */
.L_x_3248:
        /* <DEDUP_REMOVED lines=13> */
.L_x_3253:
[----:B------:R1:W-:Y:S02]  /*a270*/  STS.128 [R64+0x6800], RZ ;  /* 0x006800ff40007388 */ /* 0x0003e40000000c00 */
.L_x_3252:
[----:B------:R-:W-:Y:S05]  /*a280*/  BSYNC.RECONVERGENT B0 ;  /* 0x0000000000007941 */ /* 0x000fea0003800200 */
.L_x_3251:
        /* <DEDUP_REMOVED lines=16> */
.L_x_3256:
[----:B------:R1:W-:Y:S02]  /*a390*/  STS.128 [R64+0x7000], RZ ;  /* 0x007000ff40007388 */ /* 0x0003e40000000c00 */
.L_x_3255:
[----:B------:R-:W-:Y:S05]  /*a3a0*/  BSYNC.RECONVERGENT B0 ;  /* 0x0000000000007941 */ /* 0x000fea0003800200 */
.L_x_3254:
        /* <DEDUP_REMOVED lines=13> */
.L_x_3259:
[----:B------:R1:W-:Y:S02]  /*a480*/  STS.128 [R64+0x7800], RZ ;  /* 0x007800ff40007388 */ /* 0x0003e40000000c00 */
.L_x_3258:
[----:B------:R-:W-:Y:S05]  /*a490*/  BSYNC.RECONVERGENT B0 ;  /* 0x0000000000007941 */ /* 0x000fea0003800200 */
.L_x_3257:
        /* <DEDUP_REMOVED lines=16> */
.L_x_3262:
[----:B------:R1:W-:Y:S02]  /*a5a0*/  STS.128 [R64+0x8000], RZ ;  /* 0x008000ff40007388 */ /* 0x0003e40000000c00 */
.L_x_3261:
[----:B------:R-:W-:Y:S05]  /*a5b0*/  BSYNC.RECONVERGENT B0 ;  /* 0x0000000000007941 */ /* 0x000fea0003800200 */
.L_x_3260:
        /* <DEDUP_REMOVED lines=14> */
.L_x_3265:
[----:B------:R1:W-:Y:S02]  /*a6a0*/  STS.128 [R64+0x8800], RZ ;  /* 0x008800ff40007388 */ /* 0x0003e40000000c00 */
.L_x_3264:
[----:B------:R-:W-:Y:S05]  /*a6b0*/  BSYNC.RECONVERGENT B0 ;  /* 0x0000000000007941 */ /* 0x000fea0003800200 */
.L_x_3263:
[----:B------:R-:W2:Y:S01]  /*a6c0*/  LD.E R2, desc[UR6][R148.64+0x18c] ;  /* 0x00018c0694027980 */ /* 0x000ea2000c101900 */
[C---:B------:R-:W-:Y:S01]  /*a6d0*/  SHF.L.U32 R3, R62.reuse, 0x4, RZ ;  /* 0x000000043e037819 */ /* 0x040fe200000006ff */
[----:B------:R-:W-:Y:S01]  /*a6e0*/  BSSY.RECONVERGENT B1, `(.L_x_3266) ;  /* 0x0000205000017945 */ /* 0x000fe20003800200 */
[----:B------:R-:W-:Y:S01]  /*a6f0*/  SHF.R.U32.HI R176, RZ, 0x1, R62 ;  /* 0x00000001ffb07819 */ /* 0x000fe2000001163e */
[----:B------:R-:W0:Y:S01]  /*a700*/  LDGDEPBAR ;  /* 0x00000000000079af */ /* 0x000e220000000000 */
[----:B-1----:R-:W-:Y:S02]  /*a710*/  SHF.L.U32 R6, R62, 0x5, RZ ;  /* 0x000000053e067819 */ /* 0x002fe400000006ff */
[----:B------:R-:W-:Y:S02]  /*a720*/  LOP3.LUT R177, R3, 0x3e00, RZ, 0xc0, !PT ;  /* 0x00003e0003b17812 */ /* 0x000fe400078ec0ff */
[----:B------:R-:W-:Y:S02]  /*a730*/  LOP3.LUT R9, R176, 0x8, RZ, 0xc0, !PT ;  /* 0x00000008b0097812 */ /* 0x000fe400078ec0ff */
[----:B------:R-:W-:-:S02]  /*a740*/  LOP3.LUT R7, R6, 0xc0, RZ, 0xc0, !PT ;  /* 0x000000c006077812 */ /* 0x000fc400078ec0ff */
[----:B------:R-:W-:Y:S02]  /*a750*/  LOP3.LUT R3, R3, 0x100, RZ, 0xc0, !PT ;  /* 0x0000010003037812 */ /* 0x000fe400078ec0ff */
[--C-:B------:R-:W-:Y:S02]  /*a760*/  LOP3.LUT R5, R177, 0x20, R6.reuse, 0xf8, !PT ;  /* 0x00000020b1057812 */ /* 0x100fe400078ef806 */
[----:B------:R-:W-:Y:S02]  /*a770*/  LOP3.LUT R14, R9, 0xc0, R6, 0xf8, !PT ;  /* 0x000000c0090e7812 */ /* 0x000fe400078ef806 */
[----:B------:R-:W-:Y:S02]  /*a780*/  LOP3.LUT R4, R7, 0x8, R62, 0xf8, !PT ;  /* 0x0000000807047812 */ /* 0x000fe400078ef83e */
        /* <DEDUP_REMOVED lines=8> */
[----:B------:R-:W-:Y:S01]  /*a810*/  LOP3.LUT P0, RZ, R62, 0x4, RZ, 0xc0, !PT ;  /* 0x000000043eff7812 */ /* 0x000fe2000780c0ff */
[----:B------:R-:W-:Y:S01]  /*a820*/  LDSM.16.M88.4 R4, [R3] ;  /* 0x000000000304783b */ /* 0x000fe20000000200 */
[----:B-----5:R-:W-:Y:S02]  /*a830*/  MOV R40, 0x20 ;  /* 0x0000002000287802 */ /* 0x020fe40000000f00 */
[----:B------:R-:W-:Y:S01]  /*a840*/  ISETP.NE.AND P1, PT, R49, 0x1, PT ;  /* 0x000000013100780c */ /* 0x000fe20003f25270 */
[----:B------:R-:W1:Y:S01]  /*a850*/  LDSM.16.M88.4 R16, [R42+0x1000] ;  /* 0x001000002a10783b */ /* 0x000e620000000200 */
[----:B------:R-:W-:-:S03]  /*a860*/  SEL R40, R40, 0xffffffe0, !P0 ;  /* 0xffffffe028287807 */ /* 0x000fc60004000000 */
[----:B------:R-:W-:Y:S01]  /*a870*/  LDSM.16.M88.4 R8, [R42+0x1400] ;  /* 0x001400002a08783b */ /* 0x000fe20000000200 */
[-C--:B------:R-:W-:Y:S02]  /*a880*/  IADD3 R24, PT, PT, R3, R40.reuse, RZ ;  /* 0x0000002803187210 */ /* 0x080fe40007ffe0ff */
        /* <DEDUP_REMOVED lines=88> */
[----:B------:R-:W1:Y:S01]  /*ae10*/  MUFU.TANH R83, R83 ;  /* 0x0000005300537308 */ /* 0x000e620000002400 */
[-C--:B------:R-:W-:Y:S01]  /*ae20*/  FMUL.FTZ R32, R32, R2.reuse ;  /* 0x0000000220207220 */ /* 0x080fe20000410000 */
[-C--:B------:R-:W-:Y:S01]  /*ae30*/  FMUL.FTZ R109, R33, R2.reuse ;  /* 0x00000002216d7220 */ /* 0x080fe20000410000 */
[-C--:B------:R-:W-:Y:S01]  /*ae40*/  FMUL.FTZ R111, R34, R2.reuse ;  /* 0x00000002226f7220 */ /* 0x080fe20000410000 */
[-C--:B------:R-:W-:Y:S01]  /*ae50*/  FMUL.FTZ R113, R35, R2.reuse ;  /* 0x0000000223717220 */ /* 0x080fe20000410000 */
[----:B------:R-:W-:Y:S03]  /*ae60*/  HMMA.16816.F32.BF16 R36, R4, R38, RZ ;  /* 0x000000260424723c */ /* 0x000fe600000418ff */
[----:B------:R4:W1:Y:S05]  /*ae70*/  MUFU.TANH R105, R32 ;  /* 0x0000002000697308 */ /* 0x00086a0000002400 */
[C---:B---3--:R-:W-:Y:S03]  /*ae80*/  HMMA.16816.F32.BF16 R16, R24.reuse, R20, R16 ;  /* 0x000000141810723c */ /* 0x048fe60000041810 */
[-C--:B------:R-:W-:Y:S01]  /*ae90*/  FMUL.FTZ R115, R8, R2.reuse ;  /* 0x0000000208737220 */ /* 0x080fe20000410000 */
[-C--:B------:R-:W-:Y:S01]  /*aea0*/  FMUL.FTZ R117, R9, R2.reuse ;  /* 0x0000000209757220 */ /* 0x080fe20000410000 */
[-C--:B------:R-:W-:Y:S01]  /*aeb0*/  FMUL.FTZ R119, R10, R2.reuse ;  /* 0x000000020a777220 */ /* 0x080fe20000410000 */
[-C--:B------:R-:W-:Y:S01]  /*aec0*/  FMUL.FTZ R107, R11, R2.reuse ;  /* 0x000000020b6b7220 */ /* 0x080fe20000410000 */
[----:B------:R-:W3:Y:S01]  /*aed0*/  MUFU.TANH R67, R67 ;  /* 0x0000004300437308 */ /* 0x000ee20000002400 */
[----:B----4-:R-:W4:Y:S04]  /*aee0*/  LDSM.16.M88.4 R32, [R40+0x2800] ;  /* 0x002800002820783b */ /* 0x010f280000000200 */
[----:B------:R-:W-:Y:S01]  /*aef0*/  HMMA.16816.F32.BF16 R36, R24, R22, R36 ;  /* 0x000000161824723c */ /* 0x000fe20000041824 */
[----:B------:R-:W1:Y:S02]  /*af00*/  LDSM.16.M88.4 R20, [R42+0x2c00] ;  /* 0x002c00002a14783b */ /* 0x000e640000000200 */
[----:B------:R-:W1:Y:S04]  /*af10*/  MUFU.TANH R57, R57 ;  /* 0x0000003900397308 */ /* 0x000e680000002400 */
[-C--:B------:R-:W-:Y:S01]  /*af20*/  FMUL.FTZ R16, R16, R2.reuse ;  /* 0x0000000210107220 */ /* 0x080fe20000410000 */
[-C--:B------:R-:W-:Y:S01]  /*af30*/  FMUL.FTZ R17, R17, R2.reuse ;  /* 0x0000000211117220 */ /* 0x080fe20000410000 */
[-C--:B------:R-:W-:Y:S01]  /*af40*/  FMUL.FTZ R18, R18, R2.reuse ;  /* 0x0000000212127220 */ /* 0x080fe20000410000 */
[-C--:B------:R-:W-:Y:S01]  /*af50*/  FMUL.FTZ R129, R19, R2.reuse ;  /* 0x0000000213817220 */ /* 0x080fe20000410000 */
[C---:B--2---:R-:W-:Y:S01]  /*af60*/  HMMA.16816.F32.BF16 R8, R4.reuse, R28, RZ ;  /* 0x0000001c0408723c */ /* 0x044fe200000418ff */
[----:B------:R-:W2:Y:S07]  /*af70*/  MUFU.TANH R123, R16 ;  /* 0x00000010007b7308 */ /* 0x000eae0000002400 */
        /* <DEDUP_REMOVED lines=13> */
[C---:B-1----:R-:W-:Y:S02]  /*b050*/  HMMA.16816.F32.BF16 R32, R4.reuse, R20, RZ ;  /* 0x000000140420723c */ /* 0x042fe400000418ff */
[-C--:B------:R-:W-:Y:S01]  /*b060*/  FMUL.FTZ R8, R8, R2.reuse ;  /* 0x0000000208087220 */ /* 0x080fe20000410000 */
[-C--:B------:R-:W-:Y:S01]  /*b070*/  FMUL.FTZ R9, R9, R2.reuse ;  /* 0x0000000209097220 */ /* 0x080fe20000410000 */
[-C--:B------:R-:W-:Y:S01]  /*b080*/  FMUL.FTZ R151, R10, R2.reuse ;  /* 0x000000020a977220 */ /* 0x080fe20000410000 */
[-C--:B------:R-:W-:Y:S01]  /*b090*/  FMUL.FTZ R153, R11, R2.reuse ;  /* 0x000000020b997220 */ /* 0x080fe20000410000 */
[----:B------:R-:W1:Y:S01]  /*b0a0*/  MUFU.TANH R145, R8 ;  /* 0x0000000800917308 */ /* 0x000e620000002400 */
[----:B----4-:R-:W4:Y:S01]  /*b0b0*/  LDSM.16.M88.4 R36, [R42+0x3000] ;  /* 0x003000002a24783b */ /* 0x010f220000000200 */
[----:B------:R-:W-:Y:S03]  /*b0c0*/  HMMA.16816.F32.BF16 R20, R4, R22, RZ ;  /* 0x000000160414723c */ /* 0x000fe600000418ff */
[-C--:B------:R-:W-:Y:S01]  /*b0d0*/  FMUL.FTZ R28, R28, R2.reuse ;  /* 0x000000021c1c7220 */ /* 0x080fe20000410000 */
[-C--:B------:R-:W-:Y:S01]  /*b0e0*/  FMUL.FTZ R157, R29, R2.reuse ;  /* 0x000000021d9d7220 */ /* 0x080fe20000410000 */
[-C--:B------:R-:W-:Y:S01]  /*b0f0*/  FMUL.FTZ R159, R30, R2.reuse ;  /* 0x000000021e9f7220 */ /* 0x080fe20000410000 */
        /* <DEDUP_REMOVED lines=10> */
[C---:B----4-:R-:W-:Y:S02]  /*b1a0*/  HMMA.16816.F32.BF16 R16, R4.reuse, R36, RZ ;  /* 0x000000240410723c */ /* 0x050fe400000418ff */
[-C--:B------:R-:W-:Y:S01]  /*b1b0*/  FMUL.FTZ R32, R32, R2.reuse ;  /* 0x0000000220207220 */ /* 0x080fe20000410000 */
[-C--:B------:R-:W-:Y:S01]  /*b1c0*/  FMUL.FTZ R169, R33, R2.reuse ;  /* 0x0000000221a97220 */ /* 0x080fe20000410000 */
[-C--:B------:R-:W-:Y:S01]  /*b1d0*/  FMUL.FTZ R167, R34, R2.reuse ;  /* 0x0000000222a77220 */ /* 0x080fe20000410000 */
[-C--:B------:R-:W-:Y:S01]  /*b1e0*/  FMUL.FTZ R163, R35, R2.reuse ;  /* 0x0000000223a37220 */ /* 0x080fe20000410000 */
[----:B------:R4:W1:Y:S02]  /*b1f0*/  MUFU.TANH R165, R32 ;  /* 0x0000002000a57308 */ /* 0x0008640000002400 */
        /* <DEDUP_REMOVED lines=13> */
[----:B------:R-:W1:Y:S01]  /*b2d0*/  MUFU.TANH R109, R109 ;  /* 0x0000006d006d7308 */ /* 0x000e620000002400 */
[-C--:B------:R-:W-:Y:S01]  /*b2e0*/  FMUL.FTZ R16, R16, R2.reuse ;  /* 0x0000000210107220 */ /* 0x080fe20000410000 */
[-C--:B------:R-:W-:Y:S01]  /*b2f0*/  FMUL.FTZ R17, R17, R2.reuse ;  /* 0x0000000211117220 */ /* 0x080fe20000410000 */
[-C--:B------:R-:W-:Y:S01]  /*b300*/  FMUL.FTZ R18, R18, R2.reuse ;  /* 0x0000000212127220 */ /* 0x080fe20000410000 */
[-C--:B------:R-:W-:Y:S01]  /*b310*/  FMUL.FTZ R209, R19, R2.reuse ;  /* 0x0000000213d17220 */ /* 0x080fe20000410000 */
[----:B------:R-:W-:Y:S03]  /*b320*/  HMMA.16816.F32.BF16 R28, R4, R30, RZ ;  /* 0x0000001e041c723c */ /* 0x000fe600000418ff */
        /* <DEDUP_REMOVED lines=68> */
[----:B------:R1:W1:Y:S01]  /*b770*/  MUFU.TANH R219, R37 ;  /* 0x0000002500db7308 */ /* 0x0002620000002400 */
[----:B--2---:R-:W2:Y:S01]  /*b780*/  LDSM.16.M88.4 R16, [R40+0x4400] ;  /* 0x004400002810783b */ /* 0x004ea20000000200 */
[C---:B----4-:R-:W-:Y:S02]  /*b790*/  HMMA.16816.F32.BF16 R32, R4.reuse, R20, RZ ;  /* 0x000000140420723c */ /* 0x050fe400000418ff */
[-C--:B------:R-:W-:Y:S01]  /*b7a0*/  FMUL.FTZ R8, R8, R2.reuse ;  /* 0x0000000208087220 */ /* 0x080fe20000410000 */
[-C--:B------:R-:W-:Y:S01]  /*b7b0*/  FMUL.FTZ R9, R9, R2.reuse ;  /* 0x0000000209097220 */ /* 0x080fe20000410000 */
[-C--:B------:R-:W-:Y:S01]  /*b7c0*/  FMUL.FTZ R171, R10, R2.reuse ;  /* 0x000000020aab7220 */ /* 0x080fe20000410000 */
[-C--:B------:R-:W-:Y:S01]  /*b7d0*/  FMUL.FTZ R211, R11, R2.reuse ;  /* 0x000000020bd37220 */ /* 0x080fe20000410000 */
[----:B------:R-:W4:Y:S02]  /*b7e0*/  MUFU.TANH R221, R8 ;  /* 0x0000000800dd7308 */ /* 0x000f240000002400 */
[----:B------:R-:W-:Y:S02]  /*b7f0*/  HMMA.16816.F32.BF16 R20, R4, R22, RZ ;  /* 0x000000160414723c */ /* 0x000fe400000418ff */
[-C--:B------:R-:W-:Y:S01]  /*b800*/  FMUL.FTZ R28, R28, R2.reuse ;  /* 0x000000021c1c7220 */ /* 0x080fe20000410000 */
[----:B-1----:R-:W1:Y:S01]  /*b810*/  LDSM.16.M88.4 R36, [R42+0x4800] ;  /* 0x004800002a24783b */ /* 0x002e620000000200 */
[-C--:B------:R-:W-:Y:S01]  /*b820*/  FMUL.FTZ R251, R29, R2.reuse ;  /* 0x000000021dfb7220 */ /* 0x080fe20000410000 */
[-C--:B------:R-:W-:Y:S01]  /*b830*/  FMUL.FTZ R223, R30, R2.reuse ;  /* 0x000000021edf7220 */ /* 0x080fe20000410000 */
[----:B------:R3:W1:Y:S01]  /*b840*/  MUFU.TANH R231, R9 ;  /* 0x0000000900e77308 */ /* 0x0006620000002400 */
[----:B------:R-:W-:-:S07]  /*b850*/  FMUL.FTZ R237, R31, R2 ;  /* 0x000000021fed7220 */ /* 0x000fce0000410000 */
[----:B------:R4:W1:Y:S08]  /*b860*/  MUFU.TANH R245, R28 ;  /* 0x0000001c00f57308 */ /* 0x0008700000002400 */
[----:B------:R-:W1:Y:S01]  /*b870*/  MUFU.TANH R141, R141 ;  /* 0x0000008d008d7308 */ /* 0x000e620000002400 */
[----:B---3--:R-:W3:Y:S01]  /*b880*/  LDSM.16.M88.4 R8, [R40+0x4800] ;  /* 0x004800002808783b */ /* 0x008ee20000000200 */
[C---:B--2---:R-:W-:Y:S06]  /*b890*/  HMMA.16816.F32.BF16 R32, R24.reuse, R16, R32 ;  /* 0x000000101820723c */ /* 0x044fec0000041820 */
[----:B------:R-:W2:Y:S01]  /*b8a0*/  MUFU.TANH R143, R143 ;  /* 0x0000008f008f7308 */ /* 0x000ea20000002400 */
[----:B----4-:R4:W2:Y:S01]  /*b8b0*/  LDSM.16.M88.4 R28, [R42+0x4c00] ;  /* 0x004c00002a1c783b */ /* 0x0108a20000000200 */
[----:B------:R-:W-:Y:S06]  /*b8c0*/  HMMA.16816.F32.BF16 R20, R24, R18, R20 ;  /* 0x000000121814723c */ /* 0x000fec0000041814 */
[----:B------:R-:W2:Y:S02]  /*b8d0*/  MUFU.TANH R151, R151 ;  /* 0x0000009700977308 */ /* 0x000ea40000002400 */
[C---:B-1----:R-:W-:Y:S03]  /*b8e0*/  HMMA.16816.F32.BF16 R16, R4.reuse, R36, RZ ;  /* 0x000000240410723c */ /* 0x042fe600000418ff */
[-C--:B------:R-:W-:Y:S01]  /*b8f0*/  FMUL.FTZ R32, R32, R2.reuse ;  /* 0x0000000220207220 */ /* 0x080fe20000410000 */
[-C--:B------:R-:W-:Y:S01]  /*b900*/  FMUL.FTZ R84, R33, R2.reuse ;  /* 0x0000000221547220 */ /* 0x080fe20000410000 */
[-C--:B------:R-:W-:Y:S01]  /*b910*/  FMUL.FTZ R233, R34, R2.reuse ;  /* 0x0000000222e97220 */ /* 0x080fe20000410000 */
[-C--:B------:R-:W-:Y:S01]  /*b920*/  FMUL.FTZ R239, R35, R2.reuse ;  /* 0x0000000223ef7220 */ /* 0x080fe20000410000 */
[----:B------:R1:W1:Y:S01]  /*b930*/  MUFU.TANH R82, R32 ;  /* 0x0000002000527308 */ /* 0x0002620000002400 */
[----:B------:R-:W-:Y:S03]  /*b940*/  HMMA.16816.F32.BF16 R36, R4, R38, RZ ;  /* 0x000000260424723c */ /* 0x000fe600000418ff */
[-C--:B----4-:R-:W-:Y:S01]  /*b950*/  FMUL.FTZ R42, R21, R2.reuse ;  /* 0x00000002152a7220 */ /* 0x090fe20000410000 */
[-C--:B------:R-:W-:Y:S01]  /*b960*/  FMUL.FTZ R241, R22, R2.reuse ;  /* 0x0000000216f17220 */ /* 0x080fe20000410000 */
[----:B------:R-:W-:-:S02]  /*b970*/  FMUL.FTZ R243, R23, R2 ;  /* 0x0000000217f37220 */ /* 0x000fc40000410000 */
[----:B------:R-:W4:Y:S05]  /*b980*/  MUFU.TANH R153, R153 ;  /* 0x0000009900997308 */ /* 0x000f2a0000002400 */
[----:B---3--:R-:W-:Y:S01]  /*b990*/  HMMA.16816.F32.BF16 R16, R24, R8, R16 ;  /* 0x000000081810723c */ /* 0x008fe20000041810 */
[----:B------:R-:W-:Y:S02]  /*b9a0*/  FMUL.FTZ R8, R20, R2 ;  /* 0x0000000214087220 */ /* 0x000fe40000410000 */
[----:B------:R-:W3:Y:S01]  /*b9b0*/  MUFU.TANH R157, R157 ;  /* 0x0000009d009d7308 */ /* 0x000ee20000002400 */
[----:B-1----:R-:W1:Y:S01]  /*b9c0*/  LDSM.16.M88.4 R32, [R40+0x4c00] ;  /* 0x004c00002820783b */ /* 0x002e620000000200 */
[----:B------:R-:W-:-:S04]  /*b9d0*/  DEPBAR.LE SB0, 0x0 ;  /* 0x000080000000791a */ /* 0x000fc80000000000 */
[C---:B--2---:R-:W-:Y:S02]  /*b9e0*/  HMMA.16816.F32.BF16 R20, R4.reuse, R28, RZ ;  /* 0x0000001c0414723c */ /* 0x044fe400000418ff */
[----:B------:R-:W2:Y:S06]  /*b9f0*/  MUFU.TANH R159, R159 ;  /* 0x0000009f009f7308 */ /* 0x000eac0000002400 */
[----:B------:R-:W-:Y:S02]  /*ba00*/  HMMA.16816.F32.BF16 R4, R4, R30, RZ ;  /* 0x0000001e0404723c */ /* 0x000fe400000418ff */
[-C--:B------:R-:W-:Y:S01]  /*ba10*/  FMUL.FTZ R16, R16, R2.reuse ;  /* 0x0000000210107220 */ /* 0x080fe20000410000 */
[-C--:B------:R-:W-:Y:S01]  /*ba20*/  FMUL.FTZ R249, R19, R2.reuse ;  /* 0x0000000213f97220 */ /* 0x080fe20000410000 */
[-C--:B------:R-:W-:Y:S01]  /*ba30*/  FMUL.FTZ R17, R17, R2.reuse ;  /* 0x0000000211117220 */ /* 0x080fe20000410000 */
[----:B------:R-:W-:Y:S01]  /*ba40*/  FMUL.FTZ R18, R18, R2 ;  /* 0x0000000212127220 */ /* 0x000fe20000410000 */
[----:B------:R4:W1:Y:S02]  /*ba50*/  MUFU.TANH R29, R16 ;  /* 0x00000010001d7308 */ /* 0x0008640000002400 */
[----:B------:R-:W-:Y:S01]  /*ba60*/  HMMA.16816.F32.BF16 R36, R24, R10, R36 ;  /* 0x0000000a1824723c */ /* 0x000fe20000041824 */
[----:B------:R-:W-:-:S05]  /*ba70*/  P2R R10, PR, RZ, 0x2 ;  /* 0x00000002ff0a7803 */ /* 0x000fca0000000000 */
[----:B------:R-:W2:Y:S08]  /*ba80*/  MUFU.TANH R161, R161 ;  /* 0x000000a100a17308 */ /* 0x000eb00000002400 */
[----:B------:R-:W2:Y:S01]  /*ba90*/  MUFU.TANH R169, R169 ;  /* 0x000000a900a97308 */ /* 0x000ea20000002400 */
[C---:B-1----:R-:W-:Y:S04]  /*baa0*/  HMMA.16816.F32.BF16 R20, R24.reuse, R32, R20 ;  /* 0x000000201814723c */ /* 0x042fe80000041814 */
[-C--:B------:R-:W-:Y:S01]  /*bab0*/  FMUL.FTZ R19, R36, R2.reuse ;  /* 0x0000000224137220 */ /* 0x080fe20000410000 */
[-C--:B------:R-:W-:Y:S01]  /*bac0*/  FMUL.FTZ R33, R37, R2.reuse ;  /* 0x0000000225217220 */ /* 0x080fe20000410000 */
[-C--:B------:R-:W-:Y:S01]  /*bad0*/  FMUL.FTZ R9, R38, R2.reuse ;  /* 0x0000000226097220 */ /* 0x080fe20000410000 */
[-C--:B------:R-:W-:Y:S01]  /*bae0*/  FMUL.FTZ R11, R39, R2.reuse ;  /* 0x00000002270b7220 */ /* 0x080fe20000410000 */
[----:B------:R-:W1:Y:S01]  /*baf0*/  MUFU.TANH R167, R167 ;  /* 0x000000a700a77308 */ /* 0x000e620000002400 */
[----:B------:R-:W-:Y:S07]  /*bb00*/  HMMA.16816.F32.BF16 R4, R24, R34, R4 ;  /* 0x000000221804723c */ /* 0x000fee0000041804 */
[----:B------:R-:W1:Y:S03]  /*bb10*/  MUFU.TANH R163, R163 ;  /* 0x000000a300a37308 */ /* 0x000e660000002400 */
[-C--:B------:R-:W-:Y:S01]  /*bb20*/  FMUL.FTZ R24, R21, R2.reuse ;  /* 0x0000000215187220 */ /* 0x080fe20000410000 */
[-C--:B------:R-:W-:Y:S01]  /*bb30*/  FMUL.FTZ R20, R20, R2.reuse ;  /* 0x0000000214147220 */ /* 0x080fe20000410000 */
[-C--:B------:R-:W-:Y:S01]  /*bb40*/  FMUL.FTZ R21, R23, R2.reuse ;  /* 0x0000000217157220 */ /* 0x080fe20000410000 */
[----:B------:R-:W-:-:S02]  /*bb50*/  FMUL.FTZ R22, R22, R2 ;  /* 0x0000000216167220 */ /* 0x000fc40000410000 */
[----:B------:R-:W1:Y:S04]  /*bb60*/  MUFU.TANH R181, R181 ;  /* 0x000000b500b57308 */ /* 0x000e680000002400 */
[-C--:B----4-:R-:W-:Y:S01]  /*bb70*/  FMUL.FTZ R16, R5, R2.reuse ;  /* 0x0000000205107220 */ /* 0x090fe20000410000 */
[-C--:B------:R-:W-:Y:S01]  /*bb80*/  FMUL.FTZ R5, R6, R2.reuse ;  /* 0x0000000206057220 */ /* 0x080fe20000410000 */
[-C--:B------:R-:W-:Y:S01]  /*bb90*/  FMUL.FTZ R7, R7, R2.reuse ;  /* 0x0000000207077220 */ /* 0x080fe20000410000 */
[----:B------:R-:W-:Y:S01]  /*bba0*/  FMUL.FTZ R4, R4, R2 ;  /* 0x0000000204047220 */ /* 0x000fe20000410000 */
[----:B------:R-:W4:Y:S08]  /*bbb0*/  MUFU.TANH R197, R197 ;  /* 0x000000c500c57308 */ /* 0x000f300000002400 */
        /* <DEDUP_REMOVED lines=43> */
[----:B------:R1:W1:Y:S08]  /*be70*/  MUFU.TANH R23, R4 ;  /* 0x0000000400177308 */ /* 0x0002700000002400 */
[----:B------:R-:W1:Y:S08]  /*be80*/  MUFU.TANH R16, R16 ;  /* 0x0000001000107308 */ /* 0x000e700000002400 */
        /* <DEDUP_REMOVED lines=17> */
.L_x_3269:
[----:B------:R-:W2:Y:S01]  /*bfa0*/  LD.E R35, desc[UR6][R148.64+0x170] ;  /* 0x0001700694237980 */ /* 0x000ea2000c101900 */
[C---:B------:R-:W-:Y:S01]  /*bfb0*/  VIADD R26, R61.reuse, 0xfffffe00 ;  /* 0xfffffe003d1a7836 */ /* 0x040fe20000000000 */
[----:B------:R-:W-:Y:S02]  /*bfc0*/  IADD3 R2, PT, PT, R61, -0x100, RZ ;  /* 0xffffff003d027810 */ /* 0x000fe40007ffe0ff */
[----:B------:R-:W3:Y:S02]  /*bfd0*/  LD.E.64 R38, desc[UR6][R148.64+0x20] ;  /* 0x0000200694267980 */ /* 0x000ee4000c101b00 */
[----:B-1----:R-:W-:Y:S02]  /*bfe0*/  IABS R4, R26 ;  /* 0x0000001a00047213 */ /* 0x002fe40000000000 */
[----:B------:R-:W-:Y:S02]  /*bff0*/  IABS R6, R2 ;  /* 0x0000000200067213 */ /* 0x000fe40000000000 */
[----:B--2---:R-:W-:-:S02]  /*c000*/  IABS R18, R35 ;  /* 0x0000002300127213 */ /* 0x004fc40000000000 */
[-C--:B------:R-:W-:Y:S02]  /*c010*/  IABS R25, R35.reuse ;  /* 0x0000002300197213 */ /* 0x080fe40000000000 */
[----:B------:R-:W1:Y:S01]  /*c020*/  I2F.RP R22, R18 ;  /* 0x0000001200167306 */ /* 0x000e620000209400 */
[----:B------:R-:W-:Y:S02]  /*c030*/  LOP3.LUT R26, R26, R35, RZ, 0x3c, !PT ;  /* 0x000000231a1a7212 */ /* 0x000fe400078e3cff */
[----:B------:R-:W-:Y:S02]  /*c040*/  IADD3 R25, PT, PT, RZ, -R25, RZ ;  /* 0x80000019ff197210 */ /* 0x000fe40007ffe0ff */
        /* <DEDUP_REMOVED lines=16> */
[--C-:B------:R-:W-:Y:S01]  /*c150*/  @!P0 IMAD.IADD R37, R37, 0x1, -R18.reuse ;  /* 0x0000000125258824 */ /* 0x100fe200078e0a12 */
[----:B------:R-:W-:Y:S01]  /*c160*/  @!P0 IADD3 R22, PT, PT, R22, 0x1, RZ ;  /* 0x0000000116168810 */ /* 0x000fe20007ffe0ff */
[----:B------:R-:W-:Y:S01]  /*c170*/  @!P1 IMAD.IADD R25, R25, 0x1, -R18 ;  /* 0x0000000119199824 */ /* 0x000fe200078e0a12 */
        /* <DEDUP_REMOVED lines=32> */
.L_x_3270:
[----:B------:R-:W-:Y:S05]  /*c380*/  BSYNC.RECONVERGENT B0 ;  /* 0x0000000000007941 */ /* 0x000fea0003800200 */
.L_x_3268:
        /* <DEDUP_REMOVED lines=58> */
.L_x_3267:
[----:B------:R-:W-:Y:S05]  /*c730*/  BSYNC.RECONVERGENT B1 ;  /* 0x0000000000017941 */ /* 0x000fea0003800200 */
.L_x_3266:
[----:B--2---:R-:W2:Y:S01]  /*c740*/  S2R R179, SR_TID.X ;  /* 0x0000000000b37919 */ /* 0x004ea20000002100 */
[----:B------:R-:W-:Y:S01]  /*c750*/  VIADD R203, R61, 0xffffff00 ;  /* 0xffffff003dcb7836 */ /* 0x000fe20000000000 */
[----:B------:R-:W3:Y:S01]  /*c760*/  LDCU.64 UR4, c[0x0][0x358] ;  /* 0x00006b00ff0477ac */ /* 0x000ee20008000a00 */
[----:B--2---:R-:W-:Y:S01]  /*c770*/  SHF.R.U32.HI R37, RZ, 0x2, R179 ;  /* 0x00000002ff257819 */ /* 0x004fe200000116b3 */
[----:B------:R-:W-:-:S03]  /*c780*/  IMAD.SHL.U32 R36, R179, 0x2, RZ ;  /* 0x00000002b3247824 */ /* 0x000fc600078e00ff */
[----:B------:R-:W-:Y:S02]  /*c790*/  LOP3.LUT R37, R37, 0x7, RZ, 0xc0, !PT ;  /* 0x0000000725257812 */ /* 0x000fe400078ec0ff */
[----:B------:R-:W-:Y:S02]  /*c7a0*/  LOP3.LUT R36, R36, 0x6, RZ, 0xc0, !PT ;  /* 0x0000000624247812 */ /* 0x000fe400078ec0ff */
[----:B------:R-:W-:-:S03]  /*c7b0*/  LOP3.LUT R2, R37, 0x1f0, R176, 0xf8, !PT ;  /* 0x000001f025027812 */ /* 0x000fc600078ef8b0 */
[----:B-1----:R-:W-:Y:S02]  /*c7c0*/  IMAD.IADD R18, R36, 0x1, R203 ;  /* 0x0000000124127824 */ /* 0x002fe400078e02cb */
[----:B------:R-:W-:Y:S02]  /*c7d0*/  IMAD R13, R193, 0x40, R2 ;  /* 0x00000040c10d7824 */ /* 0x000fe400078e0202 */
[C---:B------:R-:W-:Y:S02]  /*c7e0*/  VIADD R122, R18.reuse, 0x31 ;  /* 0x00000031127a7836 */ /* 0x040fe40000000000 */
[----:B------:R-:W-:Y:S01]  /*c7f0*/  VIADD R146, R18, 0x11 ;  /* 0x0000001112927836 */ /* 0x000fe20000000000 */
[----:B------:R-:W-:Y:S01]  /*c800*/  IADD3 R12, PT, PT, R60, R13, -R194 ;  /* 0x0000000d3c0c7210 */ /* 0x000fe20007ffe8c2 */
[C---:B------:R-:W-:Y:S02]  /*c810*/  VIADD R144, R18.reuse, 0x1 ;  /* 0x0000000112907836 */ /* 0x040fe40000000000 */
[----:B------:R-:W-:Y:S01]  /*c820*/  VIADD R34, R18, 0x9 ;  /* 0x0000000912227836 */ /* 0x000fe20000000000 */
[-C--:B------:R-:W-:Y:S01]  /*c830*/  ISETP.GE.AND P4, PT, R146, R60.reuse, PT ;  /* 0x0000003c9200720c */ /* 0x080fe20003f86270 */
[----:B------:R-:W-:Y:S01]  /*c840*/  IMAD.IADD R112, R12, 0x1, -R122 ;  /* 0x000000010c707824 */ /* 0x000fe200078e0a7a */
[-C--:B------:R-:W-:Y:S01]  /*c850*/  ISETP.GE.AND P0, PT, R144, R60.reuse, PT ;  /* 0x0000003c9000720c */ /* 0x080fe20003f06270 */
[----:B------:R-:W-:Y:S01]  /*c860*/  IMAD.IADD R138, R12, 0x1, -R146 ;  /* 0x000000010c8a7824 */ /* 0x000fe200078e0a92 */
[----:B------:R-:W-:Y:S01]  /*c870*/  ISETP.GE.AND P2, PT, R34, R60, PT ;  /* 0x0000003c2200720c */ /* 0x000fe20003f46270 */
[C---:B------:R-:W-:Y:S01]  /*c880*/  IMAD.IADD R2, R12.reuse, 0x1, -R144 ;  /* 0x000000010c027824 */ /* 0x040fe200078e0a90 */
[----:B------:R-:W-:Y:S01]  /*c890*/  IABS R112, R112 ;  /* 0x0000007000707213 */ /* 0x000fe20000000000 */
[----:B------:R-:W-:Y:S01]  /*c8a0*/  IMAD.IADD R13, R12, 0x1, -R34 ;  /* 0x000000010c0d7824 */ /* 0x000fe200078e0a22 */
[----:B------:R-:W-:Y:S01]  /*c8b0*/  IABS R138, R138 ;  /* 0x0000008a008a7213 */ /* 0x000fe20000000000 */
[C---:B------:R-:W-:Y:S01]  /*c8c0*/  VIADD R106, R18.reuse, 0x30 ;  /* 0x00000030126a7836 */ /* 0x040fe20000000000 */
[----:B------:R-:W-:Y:S01]  /*c8d0*/  I2FP.F32.S32 R112, R112 ;  /* 0x0000007000707245 */ /* 0x000fe20000201400 */
[----:B------:R-:W-:Y:S01]  /*c8e0*/  VIADD R102, R18, 0x48 ;  /* 0x0000004812667836 */ /* 0x000fe20000000000 */
[----:B------:R-:W-:Y:S01]  /*c8f0*/  IABS R2, R2 ;  /* 0x0000000200027213 */ /* 0x000fe20000000000 */
[----:B------:R-:W-:Y:S01]  /*c900*/  IMAD.IADD R114, R12, 0x1, -R106 ;  /* 0x000000010c727824 */ /* 0x000fe200078e0a6a */
[----:B------:R-:W-:Y:S01]  /*c910*/  IABS R13, R13 ;  /* 0x0000000d000d7213 */ /* 0x000fe20000000000 */
[----:B------:R-:W-:Y:S01]  /*c920*/  FFMA.FTZ R112, -R0, R112, R43 ;  /* 0x0000007000707223 */ /* 0x000fe2000001012b */
[----:B------:R-:W-:Y:S01]  /*c930*/  VIADD R100, R18, 0xb1 ;  /* 0x000000b112647836 */ /* 0x000fe20000000000 */
[----:B------:R-:W-:Y:S01]  /*c940*/  I2FP.F32.S32 R138, R138 ;  /* 0x0000008a008a7245 */ /* 0x000fe20000201400 */
[----:B------:R-:W-:Y:S01]  /*c950*/  IMAD.IADD R43, R12, 0x1, -R102 ;  /* 0x000000010c2b7824 */ /* 0x000fe200078e0a66 */
[----:B------:R-:W-:Y:S01]  /*c960*/  I2FP.F32.S32 R142, R2 ;  /* 0x00000002008e7245 */ /* 0x000fe20000201400 */
[----:B------:R-:W-:Y:S01]  /*c970*/  VIADD R27, R18, 0x19 ;  /* 0x00000019121b7836 */ /* 0x000fe20000000000 */
[----:B------:R-:W-:Y:S01]  /*c980*/  I2FP.F32.S32 R13, R13 ;  /* 0x0000000d000d7245 */ /* 0x000fe20000201400 */
[----:B------:R-:W-:Y:S01]  /*c990*/  FFMA.FTZ R138, -R0, R138, R79 ;  /* 0x0000008a008a7223 */ /* 0x000fe2000001014f */
[----:B------:R-:W-:Y:S01]  /*c9a0*/  IABS R114, R114 ;  /* 0x0000007200727213 */ /* 0x000fe20000000000 */
[----:B------:R-:W-:Y:S01]  /*c9b0*/  IMAD.IADD R79, R36, 0x1, R203 ;  /* 0x00000001244f7824 */ /* 0x000fe200078e02cb */
[----:B------:R-:W-:Y:S01]  /*c9c0*/  IADD3 R2, PT, PT, R12, -R100, RZ ;  /* 0x800000640c027210 */ /* 0x000fe20007ffe0ff */
[----:B------:R-:W-:Y:S01]  /*c9d0*/  FFMA.FTZ R13, -R0, R13, R87 ;  /* 0x0000000d000d7223 */ /* 0x000fe20000010157 */
[----:B------:R-:W-:Y:S01]  /*c9e0*/  IABS R43, R43 ;  /* 0x0000002b002b7213 */ /* 0x000fe20000000000 */
[C---:B------:R-:W-:Y:S01]  /*c9f0*/  VIADD R87, R79.reuse, 0xd0 ;  /* 0x000000d04f577836 */ /* 0x040fe20000000000 */
[----:B------:R-:W-:Y:S01]  /*ca00*/  I2FP.F32.S32 R114, R114 ;  /* 0x0000007200727245 */ /* 0x000fe20000201400 */
[----:B------:R-:W-:Y:S01]  /*ca10*/  IMAD.IADD R128, R12, 0x1, -R27 ;  /* 0x000000010c807824 */ /* 0x000fe200078e0a1b */
[----:B------:R-:W-:Y:S01]  /*ca20*/  IABS R2, R2 ;  /* 0x0000000200027213 */ /* 0x000fe20000000000 */
[C---:B------:R-:W-:Y:S01]  /*ca30*/  FFMA.FTZ R142, -R0.reuse, R142, R93 ;  /* 0x0000008e008e7223 */ /* 0x040fe2000001015d */
[----:B------:R-:W-:Y:S01]  /*ca40*/  I2FP.F32.S32 R43, R43 ;  /* 0x0000002b002b7245 */ /* 0x000fe20000201400 */
[----:B------:R-:W-:Y:S01]  /*ca50*/  FFMA.FTZ R114, -R0, R114, R45 ;  /* 0x0000007200727223 */ /* 0x000fe2000001012d */
[----:B------:R-:W-:Y:S01]  /*ca60*/  I2FP.F32.S32 R2, R2 ;  /* 0x0000000200027245 */ /* 0x000fe20000201400 */
[----:B------:R-:W-:Y:S01]  /*ca70*/  IMAD.IADD R45, R12, 0x1, -R87 ;  /* 0x000000010c2d7824 */ /* 0x000fe200078e0a57 */
[----:B------:R-:W-:Y:S01]  /*ca80*/  IABS R128, R128 ;  /* 0x0000008000807213 */ /* 0x000fe20000000000 */
[----:B------:R-:W-:Y:S01]  /*ca90*/  FFMA.FTZ R43, -R0, R43, R115 ;  /* 0x0000002b002b7223 */ /* 0x000fe20000010173 */
[----:B------:R-:W-:-:S02]  /*caa0*/  VIADD R115, R79, 0xc9 ;  /* 0x000000c94f737836 */ /* 0x000fc40000000000 */
[----:B------:R-:W-:Y:S01]  /*cab0*/  FFMA.FTZ R131, -R0, R2, R131 ;  /* 0x0000000200837223 */ /* 0x000fe20000010183 */
[----:B------:R-:W-:Y:S01]  /*cac0*/  IABS R45, R45 ;  /* 0x0000002d002d7213 */ /* 0x000fe20000000000 */
[----:B------:R-:W-:Y:S01]  /*cad0*/  VIADD R93, R79, 0xd9 ;  /* 0x000000d94f5d7836 */ /* 0x000fe20000000000 */
[----:B------:R-:W-:Y:S01]  /*cae0*/  I2FP.F32.S32 R128, R128 ;  /* 0x0000008000807245 */ /* 0x000fe20000201400 */
[C---:B------:R-:W-:Y:S01]  /*caf0*/  IMAD.IADD R2, R12.reuse, 0x1, -R115 ;  /* 0x000000010c027824 */ /* 0x040fe200078e0a73 */
[----:B------:R-:W-:Y:S01]  /*cb00*/  I2FP.F32.S32 R45, R45 ;  /* 0x0000002d002d7245 */ /* 0x000fe20000201400 */
[----:B------:R-:W-:Y:S01]  /*cb10*/  IMAD.IADD R32, R12, 0x1, -R18 ;  /* 0x000000010c207824 */ /* 0x000fe200078e0a12 */
[----:B------:R-:W-:Y:S01]  /*cb20*/  ISETP.GE.AND P1, PT, R27, R60, PT ;  /* 0x0000003c1b00720c */ /* 0x000fe20003f26270 */
[----:B------:R-:W-:Y:S01]  /*cb30*/  FFMA.FTZ R128, -R0, R128, R71 ;  /* 0x0000008000807223 */ /* 0x000fe20000010147 */
[----:B------:R-:W-:Y:S01]  /*cb40*/  IABS R2, R2 ;  /* 0x0000000200027213 */ /* 0x000fe20000000000 */
[----:B------:R-:W-:-:S02]  /*cb50*/  VIADD R64, R79, 0xc0 ;  /* 0x000000c04f407836 */ /* 0x000fc40000000000 */
[----:B------:R-:W-:Y:S01]  /*cb60*/  FFMA.FTZ R82, -R0, R45, R82 ;  /* 0x0000002d00527223 */ /* 0x000fe20000010152 */
[C---:B------:R-:W-:Y:S01]  /*cb70*/  VIADD R38, R79.reuse, 0xc8 ;  /* 0x000000c84f267836 */ /* 0x040fe20000000000 */
[----:B------:R-:W-:Y:S01]  /*cb80*/  I2FP.F32.S32 R2, R2 ;  /* 0x0000000200027245 */ /* 0x000fe20000201400 */
[----:B------:R-:W-:Y:S01]  /*cb90*/  VIADD R71, R79, 0xe1 ;  /* 0x000000e14f477836 */ /* 0x000fe20000000000 */
[----:B------:R-:W-:Y:S01]  /*cba0*/  IABS R32, R32 ;  /* 0x0000002000207213 */ /* 0x000fe20000000000 */
[C---:B------:R-:W-:Y:S02]  /*cbb0*/  IMAD.IADD R45, R12.reuse, 0x1, -R93 ;  /* 0x000000010c2d7824 */ /* 0x040fe400078e0a5d */
[----:B------:R-:W-:Y:S02]  /*cbc0*/  IMAD.IADD R4, R12, 0x1, -R64 ;  /* 0x000000010c047824 */ /* 0x000fe400078e0a40 */
[----:B------:R-:W-:Y:S01]  /*cbd0*/  FFMA.FTZ R251, -R0, R2, R251 ;  /* 0x0000000200fb7223 */ /* 0x000fe200000101fb */
[C---:B------:R-:W-:Y:S01]  /*cbe0*/  IMAD.IADD R26, R12.reuse, 0x1, -R38 ;  /* 0x000000010c1a7824 */ /* 0x040fe200078e0a26 */
[----:B------:R-:W-:Y:S01]  /*cbf0*/  IABS R45, R45 ;  /* 0x0000002d002d7213 */ /* 0x000fe20000000000 */
[----:B------:R-:W-:Y:S01]  /*cc00*/  IMAD.IADD R2, R12, 0x1, -R71 ;  /* 0x000000010c027824 */ /* 0x000fe200078e0a47 */
[----:B------:R-:W-:Y:S01]  /*cc10*/  I2FP.F32.S32 R32, R32 ;  /* 0x0000002000207245 */ /* 0x000fe20000201400 */
[C---:B------:R-:W-:Y:S01]  /*cc20*/  VIADD R108, R18.reuse, 0x29 ;  /* 0x00000029126c7836 */ /* 0x040fe20000000000 */
[----:B------:R-:W-:Y:S01]  /*cc30*/  IABS R4, R4 ;  /* 0x0000000400047213 */ /* 0x000fe20000000000 */
[C---:B------:R-:W-:Y:S01]  /*cc40*/  VIADD R118, R18.reuse, 0x39 ;  /* 0x0000003912767836 */ /* 0x040fe20000000000 */
[----:B------:R-:W-:Y:S01]  /*cc50*/  IABS R26, R26 ;  /* 0x0000001a001a7213 */ /* 0x000fe20000000000 */
[----:B------:R-:W-:Y:S01]  /*cc60*/  VIADD R132, R18, 0x28 ;  /* 0x0000002812847836 */ /* 0x000fe20000000000 */
[----:B------:R-:W-:Y:S01]  /*cc70*/  IABS R2, R2 ;  /* 0x0000000200027213 */ /* 0x000fe20000000000 */
[C---:B------:R-:W-:Y:S01]  /*cc80*/  IMAD.IADD R116, R12.reuse, 0x1, -R108 ;  /* 0x000000010c747824 */ /* 0x040fe200078e0a6c */
[----:B------:R-:W-:Y:S01]  /*cc90*/  I2FP.F32.S32 R45, R45 ;  /* 0x0000002d002d7245 */ /* 0x000fe20000201400 */
[----:B------:R-:W-:-:S02]  /*cca0*/  IMAD.IADD R104, R12, 0x1, -R118 ;  /* 0x000000010c687824 */ /* 0x000fc400078e0a76 */
[CC--:B------:R-:W-:Y:S01]  /*ccb0*/  FFMA.FTZ R95, -R0.reuse, R32.reuse, R95 ;  /* 0x00000020005f7223 */ /* 0x0c0fe2000001015f */
[C---:B------:R-:W-:Y:S02]  /*ccc0*/  VIADD R96, R79.reuse, 0xb8 ;  /* 0x000000b84f607836 */ /* 0x040fe40000000000 */
[----:B------:R-:W-:Y:S01]  /*ccd0*/  FFMA.FTZ R32, -R0, R32, R85 ;  /* 0x0000002000207223 */ /* 0x000fe20000010155 */
[C---:B------:R-:W-:Y:S01]  /*cce0*/  VIADD R40, R79.reuse, 0xc1 ;  /* 0x000000c14f287836 */ /* 0x040fe20000000000 */
[----:B------:R-:W-:Y:S01]  /*ccf0*/  I2FP.F32.S32 R4, R4 ;  /* 0x0000000400047245 */ /* 0x000fe20000201400 */
[----:B------:R-:W-:Y:S01]  /*cd00*/  IMAD.IADD R98, R12, 0x1, -R132 ;  /* 0x000000010c627824 */ /* 0x000fe200078e0a84 */
[----:B------:R-:W-:Y:S01]  /*cd10*/  I2FP.F32.S32 R26, R26 ;  /* 0x0000001a001a7245 */ /* 0x000fe20000201400 */
[----:B------:R-:W-:Y:S01]  /*cd20*/  VIADD R85, R79, 0xe0 ;  /* 0x000000e04f557836 */ /* 0x000fe20000000000 */
[----:B------:R-:W-:Y:S01]  /*cd30*/  I2FP.F32.S32 R2, R2 ;  /* 0x0000000200027245 */ /* 0x000fe20000201400 */
[----:B------:R-:W-:Y:S01]  /*cd40*/  VIADD R120, R18, 0x38 ;  /* 0x0000003812787836 */ /* 0x000fe20000000000 */
[----:B------:R-:W-:Y:S01]  /*cd50*/  IABS R116, R116 ;  /* 0x0000007400747213 */ /* 0x000fe20000000000 */
[----:B------:R-:W-:-:S02]  /*cd60*/  IMAD.IADD R88, R12, 0x1, -R96 ;  /* 0x000000010c587824 */ /* 0x000fc400078e0a60 */
[C---:B------:R-:W-:Y:S01]  /*cd70*/  FFMA.FTZ R42, -R0.reuse, R45, R42 ;  /* 0x0000002d002a7223 */ /* 0x040fe2000001012a */
[----:B------:R-:W-:Y:S01]  /*cd80*/  IABS R104, R104 ;  /* 0x0000006800687213 */ /* 0x000fe20000000000 */
[C---:B------:R-:W-:Y:S02]  /*cd90*/  VIADD R45, R79.reuse, 0xf8 ;  /* 0x000000f84f2d7836 */ /* 0x040fe40000000000 */
[----:B------:R-:W-:Y:S01]  /*cda0*/  FFMA.FTZ R4, -R0, R4, R221 ;  /* 0x0000000400047223 */ /* 0x000fe200000101dd */
[----:B------:R-:W-:Y:S02]  /*cdb0*/  IMAD.IADD R6, R12, 0x1, -R40 ;  /* 0x000000010c067824 */ /* 0x000fe400078e0a28 */
[----:B------:R-:W-:Y:S01]  /*cdc0*/  FFMA.FTZ R35, -R0, R26, R245 ;  /* 0x0000001a00237223 */ /* 0x000fe200000101f5 */
[----:B------:R-:W-:Y:S01]  /*cdd0*/  VIADD R134, R18, 0x21 ;  /* 0x0000002112867836 */ /* 0x000fe20000000000 */
[----:B------:R-:W-:Y:S01]  /*cde0*/  IABS R98, R98 ;  /* 0x0000006200627213 */ /* 0x000fe20000000000 */
[----:B------:R-:W-:Y:S01]  /*cdf0*/  IMAD.IADD R110, R12, 0x1, -R120 ;  /* 0x000000010c6e7824 */ /* 0x000fe200078e0a78 */
[----:B------:R-:W-:Y:S01]  /*ce00*/  I2FP.F32.S32 R116, R116 ;  /* 0x0000007400747245 */ /* 0x000fe20000201400 */
[----:B------:R-:W-:Y:S01]  /*ce10*/  FFMA.FTZ R221, -R0, R2, R17 ;  /* 0x0000000200dd7223 */ /* 0x000fe20000010111 */
[C---:B------:R-:W-:Y:S01]  /*ce20*/  IADD3 R26, PT, PT, R12.reuse, -R85, RZ ;  /* 0x800000550c1a7210 */ /* 0x040fe20007ffe0ff */
[----:B------:R-:W-:Y:S01]  /*ce30*/  IMAD.IADD R2, R12, 0x1, -R45 ;  /* 0x000000010c027824 */ /* 0x000fe200078e0a2d */
[----:B------:R-:W-:Y:S01]  /*ce40*/  I2FP.F32.S32 R104, R104 ;  /* 0x0000006800687245 */ /* 0x000fe20000201400 */
[C---:B------:R-:W-:Y:S01]  /*ce50*/  VIADD R245, R79.reuse, 0xd1 ;  /* 0x000000d14ff57836 */ /* 0x040fe20000000000 */
[----:B------:R-:W-:Y:S01]  /*ce60*/  IABS R88, R88 ;  /* 0x0000005800587213 */ /* 0x000fe20000000000 */
[C---:B------:R-:W-:Y:S01]  /*ce70*/  VIADD R25, R79.reuse, 0xb9 ;  /* 0x000000b94f197836 */ /* 0x040fe20000000000 */
[----:B------:R-:W-:Y:S01]  /*ce80*/  IABS R6, R6 ;  /* 0x0000000600067213 */ /* 0x000fe20000000000 */
[----:B------:R-:W-:Y:S01]  /*ce90*/  FFMA.FTZ R116, -R0, R116, R53 ;  /* 0x0000007400747223 */ /* 0x000fe20000010135 */
[----:B------:R-:W-:Y:S01]  /*cea0*/  IADD3 R124, PT, PT, R12, -R134, RZ ;  /* 0x800000860c7c7210 */ /* 0x000fe20007ffe0ff */
[----:B------:R-:W-:Y:S01]  /*ceb0*/  FFMA.FTZ R104, -R0, R104, R99 ;  /* 0x0000006800687223 */ /* 0x000fe20000010163 */
[----:B------:R-:W-:Y:S01]  /*cec0*/  I2FP.F32.S32 R98, R98 ;  /* 0x0000006200627245 */ /* 0x000fe20000201400 */
[C---:B------:R-:W-:Y:S01]  /*ced0*/  IMAD.IADD R53, R12.reuse, 0x1, -R245 ;  /* 0x000000010c357824 */ /* 0x040fe200078e0af5 */
[----:B------:R-:W-:Y:S01]  /*cee0*/  IABS R26, R26 ;  /* 0x0000001a001a7213 */ /* 0x000fe20000000000 */
[----:B------:R-:W-:Y:S01]  /*cef0*/  IMAD.IADD R86, R12, 0x1, -R25 ;  /* 0x000000010c567824 */ /* 0x000fe200078e0a19 */
[----:B------:R-:W-:Y:S01]  /*cf00*/  IABS R110, R110 ;  /* 0x0000006e006e7213 */ /* 0x000fe20000000000 */
[C---:B------:R-:W-:Y:S01]  /*cf10*/  VIADD R99, R79.reuse, 0xd8 ;  /* 0x000000d84f637836 */ /* 0x040fe20000000000 */
[----:B------:R-:W-:Y:S01]  /*cf20*/  I2FP.F32.S32 R88, R88 ;  /* 0x0000005800587245 */ /* 0x000fe20000201400 */
[C---:B------:R-:W-:Y:S01]  /*cf30*/  FFMA.FTZ R98, -R0.reuse, R98, R55 ;  /* 0x0000006200627223 */ /* 0x040fe20000010137 */
[----:B------:R-:W-:Y:S01]  /*cf40*/  IABS R2, R2 ;  /* 0x0000000200027213 */ /* 0x000fe20000000000 */
[C---:B------:R-:W-:Y:S01]  /*cf50*/  VIADD R55, R79.reuse, 0xf0 ;  /* 0x000000f04f377836 */ /* 0x040fe20000000000 */
[----:B------:R-:W-:Y:S01]  /*cf60*/  I2FP.F32.S32 R6, R6 ;  /* 0x0000000600067245 */ /* 0x000fe20000201400 */
[----:B------:R-:W-:Y:S01]  /*cf70*/  FFMA.FTZ R88, -R0, R88, R213 ;  /* 0x0000005800587223 */ /* 0x000fe200000101d5 */
[----:B------:R-:W-:Y:S01]  /*cf80*/  IABS R124, R124 ;  /* 0x0000007c007c7213 */ /* 0x000fe20000000000 */
[----:B------:R-:W-:Y:S01]  /*cf90*/  IMAD.IADD R213, R12, 0x1, -R99 ;  /* 0x000000010cd57824 */ /* 0x000fe200078e0a63 */
        /* <DEDUP_REMOVED lines=8> */
[----:B------:R-:W-:Y:S01]  /*d020*/  I2FP.F32.S32 R124, R124 ;  /* 0x0000007c007c7245 */ /* 0x000fe20000201400 */
[----:B------:R-:W-:Y:S01]  /*d030*/  IMAD.IADD R29, R12, 0x1, -R55 ;  /* 0x000000010c1d7824 */ /* 0x000fe200078e0a37 */
[----:B------:R-:W-:Y:S01]  /*d040*/  IABS R86, R86 ;  /* 0x0000005600567213 */ /* 0x000fe20000000000 */
[----:B------:R-:W-:Y:S01]  /*d050*/  FFMA.FTZ R97, -R0, R2, R23 ;  /* 0x0000000200617223 */ /* 0x000fe20000010117 */
[----:B------:R-:W-:Y:S01]  /*d060*/  I2FP.F32.S32 R53, R53 ;  /* 0x0000003500357245 */ /* 0x000fe20000201400 */
[----:B------:R-:W-:Y:S01]  /*d070*/  VIADD R2, R12, 0x8 ;  /* 0x000000080c027836 */ /* 0x000fe20000000000 */
[----:B------:R-:W-:Y:S01]  /*d080*/  I2FP.F32.S32 R86, R86 ;  /* 0x0000005600567245 */ /* 0x000fe20000201400 */
[C---:B------:R-:W-:Y:S01]  /*d090*/  FFMA.FTZ R124, -R0.reuse, R124, R63 ;  /* 0x0000007c007c7223 */ /* 0x040fe2000001013f */
[----:B------:R-:W-:Y:S01]  /*d0a0*/  IABS R213, R213 ;  /* 0x000000d500d57213 */ /* 0x000fe20000000000 */
[----:B------:R-:W-:Y:S01]  /*d0b0*/  VIADD R63, R79, 0xe8 ;  /* 0x000000e84f3f7836 */ /* 0x000fe20000000000 */
[----:B------:R-:W-:Y:S01]  /*d0c0*/  IABS R29, R29 ;  /* 0x0000001d001d7213 */ /* 0x000fe20000000000 */
[----:B------:R-:W-:Y:S01]  /*d0d0*/  FFMA.FTZ R84, -R0, R53, R84 ;  /* 0x0000003500547223 */ /* 0x000fe20000010154 */
[----:B------:R-:W-:Y:S01]  /*d0e0*/  I2FP.F32.S32 R213, R213 ;  /* 0x000000d500d57245 */ /* 0x000fe20000201400 */
[----:B------:R-:W-:-:S02]  /*d0f0*/  IMAD.IADD R34, R2, 0x1, -R34 ;  /* 0x0000000102227824 */ /* 0x000fc400078e0a22 */
[----:B------:R-:W-:Y:S01]  /*d100*/  FFMA.FTZ R86, -R0, R86, R219 ;  /* 0x0000005600567223 */ /* 0x000fe200000101db */
[----:B------:R-:W-:Y:S01]  /*d110*/  VIADD R53, R79, 0xf1 ;  /* 0x000000f14f357836 */ /* 0x000fe20000000000 */
[----:B------:R-:W-:Y:S01]  /*d120*/  ISETP.GE.AND P3, PT, R22, R60, PT ;  /* 0x0000003c1600720c */ /* 0x000fe20003f66270 */
[C---:B------:R-:W-:Y:S01]  /*d130*/  IMAD.IADD R140, R12.reuse, 0x1, -R22 ;  /* 0x000000010c8c7824 */ /* 0x040fe200078e0a16 */
[----:B------:R-:W-:Y:S01]  /*d140*/  I2FP.F32.S32 R29, R29 ;  /* 0x0000001d001d7245 */ /* 0x000fe20000201400 */
[----:B------:R-:W-:Y:S02]  /*d150*/  IMAD.IADD R30, R12, 0x1, -R63 ;  /* 0x000000010c1e7824 */ /* 0x000fe400078e0a3f */
[----:B------:R-:W-:Y:S01]  /*d160*/  FFMA.FTZ R213, -R0, R213, R8 ;  /* 0x000000d500d57223 */ /* 0x000fe20000010108 */
[----:B------:R-:W-:Y:S01]  /*d170*/  VIADD R219, R18, 0x8 ;  /* 0x0000000812db7836 */ /* 0x000fe20000000000 */
[----:B------:R-:W-:Y:S01]  /*d180*/  IABS R34, R34 ;  /* 0x0000002200227213 */ /* 0x000fe20000000000 */
[----:B------:R-:W-:Y:S01]  /*d190*/  IMAD.IADD R22, R2, 0x1, -R22 ;  /* 0x0000000102167824 */ /* 0x000fe200078e0a16 */
[----:B------:R-:W-:Y:S01]  /*d1a0*/  IABS R30, R30 ;  /* 0x0000001e001e7213 */ /* 0x000fe20000000000 */
[----:B------:R-:W-:-:S02]  /*d1b0*/  IMAD.IADD R17, R12, 0x1, -R53 ;  /* 0x000000010c117824 */ /* 0x000fc400078e0a35 */
[----:B------:R-:W-:Y:S01]  /*d1c0*/  FFMA.FTZ R26, -R0, R29, R20 ;  /* 0x0000001d001a7223 */ /* 0x000fe20000010114 */
[----:B------:R-:W-:Y:S01]  /*d1d0*/  VIADD R136, R18, 0x20 ;  /* 0x0000002012887836 */ /* 0x000fe20000000000 */
[----:B------:R-:W-:Y:S01]  /*d1e0*/  IABS R22, R22 ;  /* 0x0000001600167213 */ /* 0x000fe20000000000 */
[----:B------:R-:W-:Y:S01]  /*d1f0*/  IMAD.IADD R8, R12, 0x1, -R219 ;  /* 0x000000010c087824 */ /* 0x000fe200078e0adb */
[----:B------:R-:W-:Y:S01]  /*d200*/  I2FP.F32.S32 R20, R34 ;  /* 0x0000002200147245 */ /* 0x000fe20000201400 */
[----:B------:R-:W-:Y:S01]  /*d210*/  IMAD.IADD R146, R2, 0x1, -R146 ;  /* 0x0000000102927824 */ /* 0x000fe200078e0a92 */
[----:B------:R-:W-:Y:S01]  /*d220*/  IABS R17, R17 ;  /* 0x0000001100117213 */ /* 0x000fe20000000000 */
[----:B------:R-:W-:Y:S01]  /*d230*/  IMAD.IADD R126, R12, 0x1, -R136 ;  /* 0x000000010c7e7824 */ /* 0x000fe200078e0a88 */
[----:B------:R-:W-:Y:S01]  /*d240*/  I2FP.F32.S32 R30, R30 ;  /* 0x0000001e001e7245 */ /* 0x000fe20000201400 */
[----:B------:R-:W-:Y:S01]  /*d250*/  FFMA.FTZ R20, -R0, R20, R83 ;  /* 0x0000001400147223 */ /* 0x000fe20000010153 */
[----:B------:R-:W-:Y:S01]  /*d260*/  IABS R8, R8 ;  /* 0x0000000800087213 */ /* 0x000fe20000000000 */
[----:B------:R-:W-:Y:S01]  /*d270*/  VIADD R92, R18, 0x18 ;  /* 0x00000018125c7836 */ /* 0x000fe20000000000 */
[----:B------:R-:W-:Y:S01]  /*d280*/  IABS R146, R146 ;  /* 0x0000009200927213 */ /* 0x000fe20000000000 */
[----:B------:R-:W-:Y:S01]  /*d290*/  FFMA.FTZ R30, -R0, R30, R19 ;  /* 0x0000001e001e7223 */ /* 0x000fe20000010113 */
[----:B------:R-:W-:Y:S01]  /*d2a0*/  I2FP.F32.S32 R22, R22 ;  /* 0x0000001600167245 */ /* 0x000fe20000201400 */
[----:B------:R-:W-:Y:S01]  /*d2b0*/  IMAD.IADD R130, R12, 0x1, -R92 ;  /* 0x000000010c827824 */ /* 0x000fe200078e0a5c */
[----:B------:R-:W-:Y:S01]  /*d2c0*/  I2FP.F32.S32 R17, R17 ;  /* 0x0000001100117245 */ /* 0x000fe20000201400 */
[----:B------:R-:W-:Y:S01]  /*d2d0*/  VIADD R61, R79, 0xe9 ;  /* 0x000000e94f3d7836 */ /* 0x000fe20000000000 */
[----:B------:R-:W-:Y:S01]  /*d2e0*/  IABS R126, R126 ;  /* 0x0000007e007e7213 */ /* 0x000fe20000000000 */
[C---:B------:R-:W-:Y:S01]  /*d2f0*/  FFMA.FTZ R19, -R0.reuse, R22, R77 ;  /* 0x0000001600137223 */ /* 0x040fe2000001014d */
[----:B------:R-:W-:Y:S01]  /*d300*/  I2FP.F32.S32 R8, R8 ;  /* 0x0000000800087245 */ /* 0x000fe20000201400 */
[----:B------:R-:W-:Y:S01]  /*d310*/  FFMA.FTZ R24, -R0, R17, R24 ;  /* 0x0000001100187223 */ /* 0x000fe20000010118 */
[----:B------:R-:W-:Y:S01]  /*d320*/  I2FP.F32.S32 R146, R146 ;  /* 0x0000009200927245 */ /* 0x000fe20000201400 */
[----:B------:R-:W-:Y:S01]  /*d330*/  IMAD.IADD R29, R2, 0x1, -R92 ;  /* 0x00000001021d7824 */ /* 0x000fe200078e0a5c */
[----:B------:R-:W-:Y:S01]  /*d340*/  FSEL R77, R13, -INF , !P2 ;  /* 0xff8000000d4d7808 */ /* 0x000fe20005000000 */
[C---:B------:R-:W-:Y:S01]  /*d350*/  FFMA.FTZ R34, -R0.reuse, R8, R89 ;  /* 0x0000000800227223 */ /* 0x040fe20000010159 */
[----:B------:R-:W-:Y:S01]  /*d360*/  I2FP.F32.S32 R126, R126 ;  /* 0x0000007e007e7245 */ /* 0x000fe20000201400 */
[----:B------:R-:W-:Y:S01]  /*d370*/  FFMA.FTZ R17, -R0, R146, R75 ;  /* 0x0000009200117223 */ /* 0x000fe2000001014b */
[----:B------:R-:W-:Y:S01]  /*d380*/  FSEL R13, R20, -INF , !P2 ;  /* 0xff800000140d7808 */ /* 0x000fe20005000000 */
[C---:B------:R-:W-:Y:S01]  /*d390*/  IMAD.IADD R20, R2.reuse, 0x1, -R134 ;  /* 0x0000000102147824 */ /* 0x040fe200078e0a86 */
[----:B------:R-:W-:Y:S01]  /*d3a0*/  IABS R140, R140 ;  /* 0x0000008c008c7213 */ /* 0x000fe20000000000 */
[C---:B------:R-:W-:Y:S01]  /*d3b0*/  IMAD.IADD R8, R2.reuse, 0x1, -R132 ;  /* 0x0000000102087824 */ /* 0x040fe200078e0a84 */
[----:B------:R-:W-:Y:S01]  /*d3c0*/  IABS R130, R130 ;  /* 0x0000008200827213 */ /* 0x000fe20000000000 */
[----:B------:R-:W-:Y:S01]  /*d3d0*/  IMAD.IADD R27, R2, 0x1, -R27 ;  /* 0x00000001021b7824 */ /* 0x000fe200078e0a1b */
[----:B------:R-:W-:Y:S01]  /*d3e0*/  I2FP.F32.S32 R140, R140 ;  /* 0x0000008c008c7245 */ /* 0x000fe20000201400 */
[----:B------:R-:W-:-:S02]  /*d3f0*/  IMAD.IADD R28, R12, 0x1, -R61 ;  /* 0x000000010c1c7824 */ /* 0x000fc400078e0a3d */
[----:B------:R-:W-:Y:S01]  /*d400*/  FFMA.FTZ R126, -R0, R126, R65 ;  /* 0x0000007e007e7223 */ /* 0x000fe20000010141 */
[----:B------:R-:W-:Y:S01]  /*d410*/  ISETP.GE.AND P5, PT, R92, R60, PT ;  /* 0x0000003c5c00720c */ /* 0x000fe20003fa6270 */
[----:B------:R-:W-:Y:S01]  /*d420*/  IMAD.IADD R144, R2, 0x1, -R144 ;  /* 0x0000000102907824 */ /* 0x000fe200078e0a90 */
[----:B------:R-:W-:Y:S01]  /*d430*/  FSEL R65, R138, -INF , !P4 ;  /* 0xff8000008a417808 */ /* 0x000fe20006000000 */
[----:B------:R-:W-:Y:S01]  /*d440*/  FFMA.FTZ R140, -R0, R140, R81 ;  /* 0x0000008c008c7223 */ /* 0x000fe20000010151 */
[----:B------:R-:W-:Y:S01]  /*d450*/  FSEL R17, R17, -INF , !P4 ;  /* 0xff80000011117808 */ /* 0x000fe20006000000 */
[----:B------:R-:W-:Y:S01]  /*d460*/  VIADD R81, R18, 0x40 ;  /* 0x0000004012517836 */ /* 0x000fe20000000000 */
[----:B------:R-:W-:Y:S01]  /*d470*/  IADD3 R92, PT, PT, -R136, R2, RZ ;  /* 0x00000002885c7210 */ /* 0x000fe20007ffe1ff */
[----:B------:R-:W-:Y:S01]  /*d480*/  VIADD R39, R18, 0x41 ;  /* 0x0000004112277836 */ /* 0x000fe20000000000 */
[----:B------:R-:W-:Y:S01]  /*d490*/  IABS R29, R29 ;  /* 0x0000001d001d7213 */ /* 0x000fe20000000000 */
[C---:B------:R-:W-:Y:S01]  /*d4a0*/  IMAD.IADD R94, R12.reuse, 0x1, -R81 ;  /* 0x000000010c5e7824 */ /* 0x040fe200078e0a51 */
[----:B------:R-:W-:Y:S01]  /*d4b0*/  IABS R20, R20 ;  /* 0x0000001400147213 */ /* 0x000fe20000000000 */
[----:B------:R-:W-:Y:S01]  /*d4c0*/  IMAD.IADD R90, R12, 0x1, -R39 ;  /* 0x000000010c5a7824 */ /* 0x000fe200078e0a27 */
[----:B------:R-:W-:-:S02]  /*d4d0*/  ISETP.GE.AND P4, PT, R132, R60, PT ;  /* 0x0000003c8400720c */ /* 0x000fc40003f86270 */
[----:B------:R-:W-:Y:S02]  /*d4e0*/  IABS R8, R8 ;  /* 0x0000000800087213 */ /* 0x000fe40000000000 */
[----:B------:R-:W-:Y:S02]  /*d4f0*/  IABS R132, R27 ;  /* 0x0000001b00847213 */ /* 0x000fe40000000000 */
[----:B------:R-:W-:Y:S02]  /*d500*/  I2FP.F32.S32 R130, R130 ;  /* 0x0000008200827245 */ /* 0x000fe40000201400 */
[----:B------:R-:W-:Y:S02]  /*d510*/  IABS R28, R28 ;  /* 0x0000001c001c7213 */ /* 0x000fe40000000000 */
[----:B------:R-:W-:Y:S01]  /*d520*/  IABS R92, R92 ;  /* 0x0000005c005c7213 */ /* 0x000fe20000000000 */
[----:B------:R-:W-:Y:S01]  /*d530*/  FFMA.FTZ R130, -R0, R130, R73 ;  /* 0x0000008200827223 */ /* 0x000fe20000010149 */
[----:B------:R-:W-:-:S02]  /*d540*/  I2FP.F32.S32 R29, R29 ;  /* 0x0000001d001d7245 */ /* 0x000fc40000201400 */
        /* <DEDUP_REMOVED lines=9> */
[----:B------:R-:W-:Y:S01]  /*d5e0*/  FSEL R73, R140, -INF , !P3 ;  /* 0xff8000008c497808 */ /* 0x000fe20005800000 */
[----:B------:R-:W-:Y:S01]  /*d5f0*/  FFMA.FTZ R28, -R0, R28, R33 ;  /* 0x0000001c001c7223 */ /* 0x000fe20000010121 */
[----:B------:R-:W-:Y:S01]  /*d600*/  FSEL R19, R19, -INF , !P3 ;  /* 0xff80000013137808 */ /* 0x000fe20005800000 */
[----:B------:R-:W-:Y:S01]  /*d610*/  IMAD.IADD R67, R2, 0x1, -R106 ;  /* 0x0000000102437824 */ /* 0x000fe200078e0a6a */
[----:B------:R-:W-:Y:S01]  /*d620*/  ISETP.GE.AND P3, PT, R134, R60, PT ;  /* 0x0000003c8600720c */ /* 0x000fe20003f66270 */
[----:B------:R-:W-:Y:S01]  /*d630*/  FFMA.FTZ R33, -R0, R92, R59 ;  /* 0x0000005c00217223 */ /* 0x000fe2000001013b */
[----:B------:R-:W-:-:S02]  /*d640*/  FSEL R20, R130, -INF , !P5 ;  /* 0xff80000082147808 */ /* 0x000fc40006800000 */
[----:B------:R-:W-:Y:S02]  /*d650*/  FSEL R29, R29, -INF , !P5 ;  /* 0xff8000001d1d7808 */ /* 0x000fe40006800000 */
[----:B------:R-:W-:Y:S01]  /*d660*/  FSEL R92, R57, -INF , !P3 ;  /* 0xff800000395c7808 */ /* 0x000fe20005800000 */
[----:B------:R-:W-:Y:S01]  /*d670*/  IMAD.IADD R57, R2, 0x1, -R108 ;  /* 0x0000000102397824 */ /* 0x000fe200078e0a6c */
[----:B------:R-:W-:Y:S02]  /*d680*/  FSEL R51, R98, -INF , !P4 ;  /* 0xff80000062337808 */ /* 0x000fe40006000000 */
[-C--:B------:R-:W-:Y:S01]  /*d690*/  ISETP.GE.AND P5, PT, R108, R60.reuse, PT ;  /* 0x0000003c6c00720c */ /* 0x080fe20003fa6270 */
[----:B------:R-:W-:Y:S01]  /*d6a0*/  IMAD.IADD R108, R2, 0x1, -R122 ;  /* 0x00000001026c7824 */ /* 0x000fe200078e0a7a */
[----:B------:R-:W-:Y:S01]  /*d6b0*/  FSEL R98, R8, -INF , !P4 ;  /* 0xff80000008627808 */ /* 0x000fe20006000000 */
[----:B------:R-:W-:Y:S01]  /*d6c0*/  IMAD.IADD R8, R2, 0x1, -R118 ;  /* 0x0000000102087824 */ /* 0x000fe200078e0a76 */
[----:B------:R-:W-:-:S02]  /*d6d0*/  ISETP.GE.AND P4, PT, R118, R60, PT ;  /* 0x0000003c7600720c */ /* 0x000fc40003f86270 */
[----:B------:R-:W-:Y:S01]  /*d6e0*/  IABS R118, R67 ;  /* 0x0000004300767213 */ /* 0x000fe20000000000 */
[----:B------:R-:W-:Y:S01]  /*d6f0*/  IMAD.IADD R67, R2, 0x1, -R39 ;  /* 0x0000000102437824 */ /* 0x000fe200078e0a27 */
[----:B------:R-:W-:Y:S01]  /*d700*/  ISETP.GE.AND P2, PT, R106, R60, PT ;  /* 0x0000003c6a00720c */ /* 0x000fe20003f46270 */
[----:B------:R-:W-:Y:S01]  /*d710*/  IMAD.IADD R106, R2, 0x1, -R120 ;  /* 0x00000001026a7824 */ /* 0x000fe200078e0a78 */
[----:B------:R-:W-:Y:S02]  /*d720*/  IABS R94, R94 ;  /* 0x0000005e005e7213 */ /* 0x000fe40000000000 */
[----:B------:R-:W-:Y:S02]  /*d730*/  IABS R108, R108 ;  /* 0x0000006c006c7213 */ /* 0x000fe40000000000 */
[----:B------:R-:W-:Y:S02]  /*d740*/  I2FP.F32.S32 R118, R118 ;  /* 0x0000007600767245 */ /* 0x000fe40000201400 */
[----:B------:R-:W-:-:S02]  /*d750*/  I2FP.F32.S32 R94, R94 ;  /* 0x0000005e005e7245 */ /* 0x000fc40000201400 */
[----:B------:R-:W-:Y:S01]  /*d760*/  IABS R144, R144 ;  /* 0x0000009000907213 */ /* 0x000fe20000000000 */
[C---:B------:R-:W-:Y:S01]  /*d770*/  FFMA.FTZ R41, -R0.reuse, R118, R41 ;  /* 0x0000007600297223 */ /* 0x040fe20000010129 */
[----:B------:R-:W-:Y:S01]  /*d780*/  IABS R106, R106 ;  /* 0x0000006a006a7213 */ /* 0x000fe20000000000 */
[C---:B------:R-:W-:Y:S01]  /*d790*/  FFMA.FTZ R94, -R0.reuse, R94, R105 ;  /* 0x0000005e005e7223 */ /* 0x040fe20000010169 */
[----:B------:R-:W-:Y:S02]  /*d7a0*/  I2FP.F32.S32 R108, R108 ;  /* 0x0000006c006c7245 */ /* 0x000fe40000201400 */
[----:B------:R-:W-:Y:S02]  /*d7b0*/  I2FP.F32.S32 R144, R144 ;  /* 0x0000009000907245 */ /* 0x000fe40000201400 */
[----:B------:R-:W-:Y:S01]  /*d7c0*/  I2FP.F32.S32 R106, R106 ;  /* 0x0000006a006a7245 */ /* 0x000fe20000201400 */
[----:B------:R-:W-:Y:S01]  /*d7d0*/  FFMA.FTZ R15, -R0, R108, R15 ;  /* 0x0000006c000f7223 */ /* 0x000fe2000001010f */
[----:B------:R-:W-:Y:S01]  /*d7e0*/  FSEL R105, R128, -INF , !P1 ;  /* 0xff80000080697808 */ /* 0x000fe20004800000 */
[C---:B------:R-:W-:Y:S01]  /*d7f0*/  FFMA.FTZ R23, -R0.reuse, R144, R91 ;  /* 0x0000009000177223 */ /* 0x040fe2000001015b */
[----:B------:R-:W-:Y:S01]  /*d800*/  FSEL R27, R27, -INF , !P1 ;  /* 0xff8000001b1b7808 */ /* 0x000fe20004800000 */
[----:B------:R-:W-:Y:S01]  /*d810*/  FFMA.FTZ R101, -R0, R106, R101 ;  /* 0x0000006a00657223 */ /* 0x000fe20000010165 */
[----:B------:R-:W-:-:S02]  /*d820*/  ISETP.GE.AND P1, PT, R122, R60, PT ;  /* 0x0000003c7a00720c */ /* 0x000fc40003f26270 */
[----:B------:R-:W-:Y:S02]  /*d830*/  IABS R57, R57 ;  /* 0x0000003900397213 */ /* 0x000fe40000000000 */
[----:B------:R-:W-:Y:S01]  /*d840*/  FSEL R128, R41, -INF , !P2 ;  /* 0xff80000029807808 */ /* 0x000fe20005000000 */
[----:B------:R-:W-:Y:S01]  /*d850*/  IMAD.IADD R41, R2, 0x1, -R102 ;  /* 0x0000000102297824 */ /* 0x000fe200078e0a66 */
[----:B------:R-:W-:Y:S02]  /*d860*/  FSEL R59, R124, -INF , !P3 ;  /* 0xff8000007c3b7808 */ /* 0x000fe40005800000 */
[----:B------:R-:W-:Y:S02]  /*d870*/  IABS R90, R90 ;  /* 0x0000005a005a7213 */ /* 0x000fe40000000000 */
[----:B------:R-:W-:Y:S02]  /*d880*/  IABS R8, R8 ;  /* 0x0000000800087213 */ /* 0x000fe40000000000 */
[----:B------:R-:W-:-:S02]  /*d890*/  I2FP.F32.S32 R57, R57 ;  /* 0x0000003900397245 */ /* 0x000fc40000201400 */
[-C--:B------:R-:W-:Y:S01]  /*d8a0*/  ISETP.GE.AND P3, PT, R39, R60.reuse, PT ;  /* 0x0000003c2700720c */ /* 0x080fe20003f66270 */
[----:B------:R-:W-:Y:S01]  /*d8b0*/  IMAD.IADD R39, R2, 0x1, -R100 ;  /* 0x0000000102277824 */ /* 0x000fe200078e0a64 */
[----:B------:R-:W-:Y:S01]  /*d8c0*/  FSEL R69, R112, -INF , !P1 ;  /* 0xff80000070457808 */ /* 0x000fe20004800000 */
[----:B------:R-:W-:Y:S01]  /*d8d0*/  FFMA.FTZ R47, -R0, R57, R47 ;  /* 0x00000039002f7223 */ /* 0x000fe2000001012f */
[----:B------:R-:W-:Y:S01]  /*d8e0*/  FSEL R106, R15, -INF , !P1 ;  /* 0xff8000000f6a7808 */ /* 0x000fe20004800000 */
[----:B------:R-:W-:Y:S01]  /*d8f0*/  IMAD.IADD R15, R2, 0x1, -R81 ;  /* 0x00000001020f7824 */ /* 0x000fe200078e0a51 */
[----:B------:R-:W-:Y:S02]  /*d900*/  ISETP.GE.AND P1, PT, R100, R60, PT ;  /* 0x0000003c6400720c */ /* 0x000fe40003f26270 */
[----:B------:R-:W-:Y:S02]  /*d910*/  IABS R100, R41 ;  /* 0x0000002900647213 */ /* 0x000fe40000000000 */
[----:B------:R-:W-:-:S02]  /*d920*/  I2FP.F32.S32 R90, R90 ;  /* 0x0000005a005a7245 */ /* 0x000fc40000201400 */
[----:B------:R-:W-:Y:S02]  /*d930*/  FSEL R22, R142, -INF , !P0 ;  /* 0xff8000008e167808 */ /* 0x000fe40004000000 */
[----:B------:R-:W-:Y:S01]  /*d940*/  FSEL R23, R23, -INF , !P0 ;  /* 0xff80000017177808 */ /* 0x000fe20004000000 */
[----:B------:R-:W-:Y:S01]  /*d950*/  FFMA.FTZ R90, -R0, R90, R109 ;  /* 0x0000005a005a7223 */ /* 0x000fe2000001016d */
        /* <DEDUP_REMOVED lines=8> */
[----:B------:R-:W-:-:S02]  /*d9e0*/  ISETP.GE.AND P0, PT, R120, R60, PT ;  /* 0x0000003c7800720c */ /* 0x000fc40003f06270 */
[----:B------:R-:W-:Y:S02]  /*d9f0*/  FSEL R109, R116, -INF , !P5 ;  /* 0xff800000746d7808 */ /* 0x000fe40006800000 */
[----:B------:R-:W-:Y:S02]  /*da00*/  FSEL R132, R47, -INF , !P5 ;  /* 0xff8000002f847808 */ /* 0x000fe40006800000 */
[-C--:B------:R-:W-:Y:S02]  /*da10*/  ISETP.GE.AND P5, PT, R81, R60.reuse, PT ;  /* 0x0000003c5100720c */ /* 0x080fe40003fa6270 */
[----:B------:R-:W-:Y:S02]  /*da20*/  FSEL R83, R114, -INF , !P2 ;  /* 0xff80000072537808 */ /* 0x000fe40005000000 */
[----:B------:R-:W-:Y:S02]  /*da30*/  ISETP.GE.AND P2, PT, R102, R60, PT ;  /* 0x0000003c6600720c */ /* 0x000fe40003f46270 */
[----:B------:R-:W-:-:S02]  /*da40*/  FSEL R57, R110, -INF , !P0 ;  /* 0xff8000006e397808 */ /* 0x000fc40004000000 */
[----:B------:R-:W-:Y:S01]  /*da50*/  FSEL R114, R101, -INF , !P0 ;  /* 0xff80000065727808 */ /* 0x000fe20004000000 */
[----:B------:R-:W-:Y:S01]  /*da60*/  VIADD R101, R18, 0x60 ;  /* 0x0000006012657836 */ /* 0x000fe20000000000 */
[----:B------:R-:W-:Y:S02]  /*da70*/  FSEL R126, R103, -INF , !P4 ;  /* 0xff800000677e7808 */ /* 0x000fe40006000000 */
[----:B------:R-:W-:Y:S02]  /*da80*/  ISETP.GE.AND P0, PT, R96, R60, PT ;  /* 0x0000003c6000720c */ /* 0x000fe40003f06270 */
[----:B------:R-:W-:Y:S02]  /*da90*/  IABS R102, R67 ;  /* 0x0000004300667213 */ /* 0x000fe40000000000 */
[----:B------:R-:W-:Y:S02]  /*daa0*/  FSEL R103, R94, -INF , !P5 ;  /* 0xff8000005e677808 */ /* 0x000fe40006800000 */
[----:B------:R-:W-:-:S02]  /*dab0*/  IABS R96, R39 ;  /* 0x0000002700607213 */ /* 0x000fc40000000000 */
[----:B------:R-:W-:Y:S02]  /*dac0*/  IABS R8, R8 ;  /* 0x0000000800087213 */ /* 0x000fe40000000000 */
[----:B------:R-:W-:Y:S02]  /*dad0*/  FSEL R67, R43, -INF , !P2 ;  /* 0xff8000002b437808 */ /* 0x000fe40005000000 */
[----:B------:R-:W-:Y:S02]  /*dae0*/  FSEL R94, R119, -INF , !P2 ;  /* 0xff800000775e7808 */ /* 0x000fe40005000000 */
[----:B------:R-:W-:Y:S01]  /*daf0*/  ISETP.GE.AND P2, PT, R38, R60, PT ;  /* 0x0000003c2600720c */ /* 0x000fe20003f46270 */
[----:B------:R-:W-:Y:S01]  /*db00*/  IMAD.IADD R38, R2, 0x1, -R38 ;  /* 0x0000000102267824 */ /* 0x000fe200078e0a26 */
[----:B------:R-:W-:Y:S02]  /*db10*/  I2FP.F32.S32 R96, R96 ;  /* 0x0000006000607245 */ /* 0x000fe40000201400 */
[----:B------:R-:W-:-:S02]  /*db20*/  I2FP.F32.S32 R8, R8 ;  /* 0x0000000800087245 */ /* 0x000fc40000201400 */
[----:B------:R-:W-:Y:S01]  /*db30*/  I2FP.F32.S32 R102, R102 ;  /* 0x0000006600667245 */ /* 0x000fe20000201400 */
[C---:B------:R-:W-:Y:S01]  /*db40*/  FFMA.FTZ R121, -R0.reuse, R96, R121 ;  /* 0x0000006000797223 */ /* 0x040fe20000010179 */
[----:B------:R-:W-:Y:S01]  /*db50*/  IABS R38, R38 ;  /* 0x0000002600267213 */ /* 0x000fe20000000000 */
[C---:B------:R-:W-:Y:S01]  /*db60*/  FFMA.FTZ R8, -R0.reuse, R8, R135 ;  /* 0x0000000800087223 */ /* 0x040fe20000010187 */
[----:B------:R-:W-:Y:S01]  /*db70*/  FSEL R43, R131, -INF , !P1 ;  /* 0xff800000832b7808 */ /* 0x000fe20004800000 */
[----:B------:R-:W-:Y:S01]  /*db80*/  FFMA.FTZ R113, -R0, R102, R113 ;  /* 0x0000006600717223 */ /* 0x000fe20000010171 */
[----:B------:R-:W-:Y:S02]  /*db90*/  I2FP.F32.S32 R38, R38 ;  /* 0x0000002600267245 */ /* 0x000fe40000201400 */
[----:B------:R-:W-:Y:S02]  /*dba0*/  FSEL R135, R121, -INF , !P1 ;  /* 0xff80000079877808 */ /* 0x000fe40004800000 */
[----:B------:R-:W-:Y:S01]  /*dbb0*/  FSEL R131, R8, -INF , !P0 ;  /* 0xff80000008837808 */ /* 0x000fe20004000000 */
[----:B------:R-:W-:Y:S01]  /*dbc0*/  IMAD.IADD R8, R2, 0x1, -R115 ;  /* 0x0000000102087824 */ /* 0x000fe200078e0a73 */
[----:B------:R-:W-:-:S02]  /*dbd0*/  FSEL R47, R104, -INF , !P4 ;  /* 0xff800000682f7808 */ /* 0x000fc40006000000 */
[----:B------:R-:W-:Y:S02]  /*dbe0*/  IABS R15, R15 ;  /* 0x0000000f000f7213 */ /* 0x000fe40000000000 */
[----:B------:R-:W-:Y:S02]  /*dbf0*/  FSEL R81, R90, -INF , !P3 ;  /* 0xff8000005a517808 */ /* 0x000fe40005800000 */
[----:B------:R-:W-:Y:S02]  /*dc00*/  FSEL R118, R113, -INF , !P3 ;  /* 0xff80000071767808 */ /* 0x000fe40005800000 */
[----:B------:R-:W-:Y:S01]  /*dc10*/  ISETP.GE.AND P1, PT, R115, R60, PT ;  /* 0x0000003c7300720c */ /* 0x000fe20003f26270 */
[----:B------:R-:W-:Y:S01]  /*dc20*/  FFMA.FTZ R115, -R0, R38, R223 ;  /* 0x0000002600737223 */ /* 0x000fe200000101df */
[-C--:B------:R-:W-:Y:S01]  /*dc30*/  ISETP.GE.AND P4, PT, R64, R60.reuse, PT ;  /* 0x0000003c4000720c */ /* 0x080fe20003f86270 */
[----:B------:R-:W-:Y:S01]  /*dc40*/  IMAD.IADD R64, R2, 0x1, -R64 ;  /* 0x0000000102407824 */ /* 0x000fe200078e0a40 */
[----:B------:R-:W-:Y:S01]  /*dc50*/  ISETP.GE.AND P3, PT, R40, R60, PT ;  /* 0x0000003c2800720c */ /* 0x000fe20003f66270 */
[C---:B------:R-:W-:Y:S01]  /*dc60*/  IMAD.IADD R38, R2.reuse, 0x1, -R99 ;  /* 0x0000000102267824 */ /* 0x040fe200078e0a63 */
[----:B------:R-:W-:Y:S01]  /*dc70*/  I2FP.F32.S32 R15, R15 ;  /* 0x0000000f000f7245 */ /* 0x000fe20000201400 */
[----:B------:R-:W-:Y:S01]  /*dc80*/  IMAD.IADD R40, R2, 0x1, -R40 ;  /* 0x0000000102287824 */ /* 0x000fe200078e0a28 */
[----:B------:R-:W-:Y:S01]  /*dc90*/  FSEL R41, R6, -INF , !P3 ;  /* 0xff80000006297808 */ /* 0x000fe20005800000 */
[----:B------:R-:W-:Y:S01]  /*dca0*/  IMAD.IADD R6, R2, 0x1, -R93 ;  /* 0x0000000102067824 */ /* 0x000fe200078e0a5d */
[----:B------:R-:W-:Y:S01]  /*dcb0*/  IABS R64, R64 ;  /* 0x0000004000407213 */ /* 0x000fe20000000000 */
[----:B------:R-:W-:Y:S01]  /*dcc0*/  FFMA.FTZ R111, -R0, R15, R111 ;  /* 0x0000000f006f7223 */ /* 0x000fe2000001016f */
[----:B------:R-:W-:Y:S01]  /*dcd0*/  IABS R38, R38 ;  /* 0x0000002600267213 */ /* 0x000fe20000000000 */
[----:B------:R-:W-:Y:S01]  /*dce0*/  IMAD.IADD R15, R2, 0x1, -R25 ;  /* 0x00000001020f7824 */ /* 0x000fe200078e0a19 */
[----:B------:R-:W-:Y:S01]  /*dcf0*/  IABS R8, R8 ;  /* 0x0000000800087213 */ /* 0x000fe20000000000 */
[----:B------:R-:W-:Y:S01]  /*dd00*/  VIADD R223, R18, 0x58 ;  /* 0x0000005812df7836 */ /* 0x000fe20000000000 */
[----:B------:R-:W-:-:S02]  /*dd10*/  I2FP.F32.S32 R64, R64 ;  /* 0x0000004000407245 */ /* 0x000fc40000201400 */
[----:B------:R-:W-:Y:S02]  /*dd20*/  IABS R6, R6 ;  /* 0x0000000600067213 */ /* 0x000fe40000000000 */
[----:B------:R-:W-:Y:S01]  /*dd30*/  I2FP.F32.S32 R38, R38 ;  /* 0x0000002600267245 */ /* 0x000fe20000201400 */
[C---:B------:R-:W-:Y:S01]  /*dd40*/  FFMA.FTZ R121, -R0.reuse, R64, R171 ;  /* 0x0000004000797223 */ /* 0x040fe200000101ab */
[----:B------:R-:W-:Y:S02]  /*dd50*/  I2FP.F32.S32 R8, R8 ;  /* 0x0000000800087245 */ /* 0x000fe40000201400 */
[----:B------:R-:W-:Y:S01]  /*dd60*/  FSEL R120, R111, -INF , !P5 ;  /* 0xff8000006f787808 */ /* 0x000fe20006800000 */
[----:B------:R-:W-:Y:S01]  /*dd70*/  FFMA.FTZ R91, -R0, R38, R241 ;  /* 0x00000026005b7223 */ /* 0x000fe200000101f1 */
[----:B------:R-:W-:Y:S01]  /*dd80*/  ISETP.GE.AND P5, PT, R25, R60, PT ;  /* 0x0000003c1900720c */ /* 0x000fe20003fa6270 */
[----:B------:R-:W-:Y:S01]  /*dd90*/  IMAD.IADD R38, R2, 0x1, -R71 ;  /* 0x0000000102267824 */ /* 0x000fe200078e0a47 */
[----:B------:R-:W-:Y:S01]  /*dda0*/  IABS R15, R15 ;  /* 0x0000000f000f7213 */ /* 0x000fe20000000000 */
[----:B------:R-:W-:Y:S01]  /*ddb0*/  FFMA.FTZ R111, -R0, R8, R237 ;  /* 0x00000008006f7223 */ /* 0x000fe200000101ed */
[----:B------:R-:W-:-:S02]  /*ddc0*/  I2FP.F32.S32 R6, R6 ;  /* 0x0000000600067245 */ /* 0x000fc40000201400 */
[----:B------:R-:W-:Y:S02]  /*ddd0*/  IADD3 R64, PT, PT, -R245, R2, RZ ;  /* 0x00000002f5407210 */ /* 0x000fe40007ffe1ff */
[----:B------:R-:W-:Y:S01]  /*dde0*/  IABS R40, R40 ;  /* 0x0000002800287213 */ /* 0x000fe20000000000 */
[----:B------:R-:W-:Y:S01]  /*ddf0*/  FFMA.FTZ R89, -R0, R6, R243 ;  /* 0x0000000600597223 */ /* 0x000fe200000101f3 */
[----:B------:R-:W-:Y:S01]  /*de00*/  I2FP.F32.S32 R15, R15 ;  /* 0x0000000f000f7245 */ /* 0x000fe20000201400 */
[----:B------:R-:W-:Y:S01]  /*de10*/  IMAD.IADD R6, R2, 0x1, -R79 ;  /* 0x0000000102067824 */ /* 0x000fe200078e0a4f */
[----:B------:R-:W-:Y:S01]  /*de20*/  FSEL R8, R86, -INF , !P5 ;  /* 0xff80000056087808 */ /* 0x000fe20006800000 */
[----:B------:R-:W-:Y:S01]  /*de30*/  IMAD.IADD R86, R2, 0x1, -R87 ;  /* 0x0000000102567824 */ /* 0x000fe200078e0a57 */
[----:B------:R-:W-:Y:S01]  /*de40*/  IABS R64, R64 ;  /* 0x0000004000407213 */ /* 0x000fe20000000000 */
[----:B------:R-:W-:Y:S01]  /*de50*/  FFMA.FTZ R127, -R0, R15, R127 ;  /* 0x0000000f007f7223 */ /* 0x000fe2000001017f */
[----:B------:R-:W-:Y:S01]  /*de60*/  I2FP.F32.S32 R40, R40 ;  /* 0x0000002800287245 */ /* 0x000fe20000201400 */
[----:B------:R-:W-:Y:S01]  /*de70*/  VIADD R15, R18, 0x49 ;  /* 0x00000049120f7836 */ /* 0x000fe20000000000 */
[----:B------:R-:W-:-:S02]  /*de80*/  IABS R38, R38 ;  /* 0x0000002600267213 */ /* 0x000fc40000000000 */
[----:B------:R-:W-:Y:S01]  /*de90*/  FSEL R39, R88, -INF , !P0 ;  /* 0xff80000058277808 */ /* 0x000fe20004000000 */
[----:B------:R-:W-:Y:S01]  /*dea0*/  FFMA.FTZ R119, -R0, R40, R211 ;  /* 0x0000002800777223 */ /* 0x000fe200000101d3 */
[----:B------:R-:W-:Y:S01]  /*deb0*/  FSEL R35, R35, -INF , !P2 ;  /* 0xff80000023237808 */ /* 0x000fe20005000000 */
[----:B------:R-:W-:Y:S01]  /*dec0*/  IMAD.IADD R40, R12, 0x1, -R15 ;  /* 0x000000010c287824 */ /* 0x000fe200078e0a0f */
[----:B------:R-:W-:Y:S01]  /*ded0*/  FSEL R115, R115, -INF , !P2 ;  /* 0xff80000073737808 */ /* 0x000fe20005000000 */
[C---:B------:R-:W-:Y:S01]  /*dee0*/  VIADD R211, R18.reuse, 0x59 ;  /* 0x0000005912d37836 */ /* 0x040fe20000000000 */
[-C--:B------:R-:W-:Y:S01]  /*def0*/  ISETP.GE.AND P0, PT, R87, R60.reuse, PT ;  /* 0x0000003c5700720c */ /* 0x080fe20003f06270 */
[----:B------:R-:W-:Y:S01]  /*df00*/  VIADD R87, R18, 0x50 ;  /* 0x0000005012577836 */ /* 0x000fe20000000000 */
[----:B------:R-:W-:Y:S02]  /*df10*/  ISETP.GE.AND P2, PT, R93, R60, PT ;  /* 0x0000003c5d00720c */ /* 0x000fe40003f46270 */
[----:B------:R-:W-:-:S02]  /*df20*/  IABS R86, R86 ;  /* 0x0000005600567213 */ /* 0x000fc40000000000 */
[----:B------:R-:W-:Y:S02]  /*df30*/  I2FP.F32.S32 R64, R64 ;  /* 0x0000004000407245 */ /* 0x000fe40000201400 */
[----:B------:R-:W-:Y:S02]  /*df40*/  IABS R6, R6 ;  /* 0x0000000600067213 */ /* 0x000fe40000000000 */
[----:B------:R-:W-:Y:S01]  /*df50*/  I2FP.F32.S32 R38, R38 ;  /* 0x0000002600267245 */ /* 0x000fe20000201400 */
[----:B------:R-:W-:Y:S01]  /*df60*/  FFMA.FTZ R93, -R0, R64, R239 ;  /* 0x00000040005d7223 */ /* 0x000fe200000101ef */
[----:B------:R-:W-:Y:S02]  /*df70*/  FSEL R25, R251, -INF , !P1 ;  /* 0xff800000fb197808 */ /* 0x000fe40004800000 */
[----:B------:R-:W-:Y:S02]  /*df80*/  FSEL R111, R111, -INF , !P1 ;  /* 0xff8000006f6f7808 */ /* 0x000fe40004800000 */
[----:B------:R-:W-:-:S02]  /*df90*/  I2FP.F32.S32 R86, R86 ;  /* 0x0000005600567245 */ /* 0x000fc40000201400 */
[----:B------:R-:W-:Y:S01]  /*dfa0*/  FSEL R171, R42, -INF , !P2 ;  /* 0xff8000002aab7808 */ /* 0x000fe20005000000 */
[----:B------:R-:W-:Y:S01]  /*dfb0*/  IMAD.IADD R42, R2, 0x1, -R85 ;  /* 0x00000001022a7824 */ /* 0x000fe200078e0a55 */
[----:B------:R-:W-:Y:S02]  /*dfc0*/  FSEL R127, R127, -INF , !P5 ;  /* 0xff8000007f7f7808 */ /* 0x000fe40006800000 */
[----:B------:R-:W-:Y:S02]  /*dfd0*/  FSEL R4, R4, -INF , !P4 ;  /* 0xff80000004047808 */ /* 0x000fe40006000000 */
[----:B------:R-:W-:Y:S02]  /*dfe0*/  FSEL R121, R121, -INF , !P4 ;  /* 0xff80000079797808 */ /* 0x000fe40006000000 */
[-C--:B------:R-:W-:Y:S01]  /*dff0*/  ISETP.GE.AND P6, PT, R15, R60.reuse, PT ;  /* 0x0000003c0f00720c */ /* 0x080fe20003fc6270 */
[----:B------:R-:W-:Y:S01]  /*e000*/  VIADD R15, R18, 0x51 ;  /* 0x00000051120f7836 */ /* 0x000fe20000000000 */
[----:B------:R-:W-:Y:S01]  /*e010*/  ISETP.GE.AND P1, PT, R85, R60, PT ;  /* 0x0000003c5500720c */ /* 0x000fe20003f26270 */
[----:B------:R-:W-:Y:S01]  /*e020*/  FFMA.FTZ R85, -R0, R38, R249 ;  /* 0x0000002600557223 */ /* 0x000fe200000101f9 */
[----:B------:R-:W-:Y:S01]  /*e030*/  I2FP.F32.S32 R6, R6 ;  /* 0x0000000600067245 */ /* 0x000fe20000201400 */
[----:B------:R-:W-:Y:S01]  /*e040*/  IMAD.IADD R38, R36, 0x1, R203 ;  /* 0x0000000124267824 */ /* 0x000fe200078e02cb */
[-C--:B------:R-:W-:Y:S01]  /*e050*/  ISETP.GE.AND P4, PT, R245, R60.reuse, PT ;  /* 0x0000003cf500720c */ /* 0x080fe20003f86270 */
[C---:B------:R-:W-:Y:S01]  /*e060*/  IMAD.IADD R64, R12.reuse, 0x1, -R15 ;  /* 0x000000010c407824 */ /* 0x040fe200078e0a0f */
[----:B------:R-:W-:Y:S01]  /*e070*/  ISETP.GE.AND P5, PT, R87, R60, PT ;  /* 0x0000003c5700720c */ /* 0x000fe20003fa6270 */
[----:B------:R-:W-:Y:S01]  /*e080*/  IMAD.IADD R87, R12, 0x1, -R87 ;  /* 0x000000010c577824 */ /* 0x000fe200078e0a57 */
[----:B------:R-:W-:Y:S01]  /*e090*/  FSEL R119, R119, -INF , !P3 ;  /* 0xff80000077777808 */ /* 0x000fe20005800000 */
[C---:B------:R-:W-:Y:S01]  /*e0a0*/  FFMA.FTZ R6, -R0.reuse, R6, R3 ;  /* 0x0000000600067223 */ /* 0x040fe20000010103 */
[----:B------:R-:W-:Y:S01]  /*e0b0*/  ISETP.GE.AND P3, PT, R99, R60, PT ;  /* 0x0000003c6300720c */ /* 0x000fe20003f66270 */
[----:B------:R-:W-:Y:S01]  /*e0c0*/  FFMA.FTZ R99, -R0, R86, R233 ;  /* 0x0000005600637223 */ /* 0x000fe200000101e9 */
[----:B------:R-:W-:Y:S01]  /*e0d0*/  FSEL R124, R84, -INF , !P4 ;  /* 0xff800000547c7808 */ /* 0x000fe20006000000 */
[----:B------:R-:W-:Y:S01]  /*e0e0*/  VIADD R3, R38, 0x49 ;  /* 0x0000004926037836 */ /* 0x000fe20000000000 */
[----:B------:R-:W-:-:S02]  /*e0f0*/  FSEL R93, R93, -INF , !P4 ;  /* 0xff8000005d5d7808 */ /* 0x000fc40006000000 */
[----:B------:R-:W-:Y:S01]  /*e100*/  ISETP.GE.AND P4, PT, R15, R60, PT ;  /* 0x0000003c0f00720c */ /* 0x000fe20003f86270 */
[----:B------:R-:W-:Y:S01]  /*e110*/  IMAD.IADD R3, R2, 0x1, -R3 ;  /* 0x0000000102037824 */ /* 0x000fe200078e0a03 */
[----:B------:R-:W-:Y:S02]  /*e120*/  IABS R15, R87 ;  /* 0x00000057000f7213 */ /* 0x000fe40000000000 */
[----:B------:R-:W-:Y:S02]  /*e130*/  IABS R42, R42 ;  /* 0x0000002a002a7213 */ /* 0x000fe40000000000 */
[----:B------:R-:W-:Y:S02]  /*e140*/  FSEL R130, R82, -INF , !P0 ;  /* 0xff80000052827808 */ /* 0x000fe40004000000 */
[----:B------:R-:W-:Y:S02]  /*e150*/  FSEL R99, R99, -INF , !P0 ;  /* 0xff80000063637808 */ /* 0x000fe40004000000 */
[----:B------:R-:W-:Y:S01]  /*e160*/  ISETP.GE.AND P0, PT, R71, R60, PT ;  /* 0x0000003c4700720c */ /* 0x000fe20003f06270 */
[----:B------:R-:W-:Y:S01]  /*e170*/  VIADD R71, R38, 0x50 ;  /* 0x0000005026477836 */ /* 0x000fe20000000000 */
[----:B------:R-:W-:-:S02]  /*e180*/  I2FP.F32.S32 R15, R15 ;  /* 0x0000000f000f7245 */ /* 0x000fc40000201400 */
[----:B------:R-:W-:Y:S01]  /*e190*/  FSEL R213, R213, -INF , !P3 ;  /* 0xff800000d5d57808 */ /* 0x000fe20005800000 */
[----:B------:R-:W-:Y:S01]  /*e1a0*/  IMAD.IADD R71, R2, 0x1, -R71 ;  /* 0x0000000102477824 */ /* 0x000fe200078e0a47 */
[----:B------:R-:W-:Y:S01]  /*e1b0*/  FSEL R91, R91, -INF , !P3 ;  /* 0xff8000005b5b7808 */ /* 0x000fe20005800000 */
[----:B------:R-:W-:Y:S01]  /*e1c0*/  FFMA.FTZ R123, -R0, R15, R123 ;  /* 0x0000000f007b7223 */ /* 0x000fe2000001017b */
[----:B------:R-:W-:Y:S02]  /*e1d0*/  FSEL R89, R89, -INF , !P2 ;  /* 0xff80000059597808 */ /* 0x000fe40005000000 */
[----:B------:R-:W-:Y:S02]  /*e1e0*/  I2FP.F32.S32 R42, R42 ;  /* 0x0000002a002a7245 */ /* 0x000fe40000201400 */
[-C--:B------:R-:W-:Y:S02]  /*e1f0*/  ISETP.GE.AND P3, PT, R219, R60.reuse, PT ;  /* 0x0000003cdb00720c */ /* 0x080fe40003f66270 */
[----:B------:R-:W-:Y:S01]  /*e200*/  ISETP.GE.AND P2, PT, R211, R60, PT ;  /* 0x0000003cd300720c */ /* 0x000fe20003f46270 */
[----:B------:R-:W-:Y:S01]  /*e210*/  IMAD.IADD R211, R12, 0x1, -R211 ;  /* 0x000000010cd37824 */ /* 0x000fe200078e0ad3 */
[----:B------:R-:W-:Y:S01]  /*e220*/  IABS R64, R64 ;  /* 0x0000004000407213 */ /* 0x000fe20000000000 */
[----:B------:R-:W-:Y:S01]  /*e230*/  FFMA.FTZ R42, -R0, R42, R247 ;  /* 0x0000002a002a7223 */ /* 0x000fe200000101f7 */
[----:B------:R-:W-:-:S02]  /*e240*/  IABS R3, R3 ;  /* 0x0000000300037213 */ /* 0x000fc40000000000 */
[----:B------:R-:W-:Y:S02]  /*e250*/  FSEL R113, R34, -INF , !P3 ;  /* 0xff80000022717808 */ /* 0x000fe40005800000 */
[----:B------:R-:W-:Y:S02]  /*e260*/  FSEL R15, R32, -INF , !P3 ;  /* 0xff800000200f7808 */ /* 0x000fe40005800000 */
[----:B------:R-:W-:Y:S02]  /*e270*/  I2FP.F32.S32 R64, R64 ;  /* 0x0000004000407245 */ /* 0x000fe40000201400 */
[----:B------:R-:W-:Y:S01]  /*e280*/  ISETP.GE.AND P3, PT, R101, R60, PT ;  /* 0x0000003c6500720c */ /* 0x000fe20003f66270 */
[----:B------:R-:W-:Y:S01]  /*e290*/  IMAD.IADD R101, R12, 0x1, -R101 ;  /* 0x000000010c657824 */ /* 0x000fe200078e0a65 */
[----:B------:R-:W-:Y:S01]  /*e2a0*/  IABS R211, R211 ;  /* 0x000000d300d37213 */ /* 0x000fe20000000000 */
[----:B------:R-:W-:Y:S01]  /*e2b0*/  FFMA.FTZ R133, -R0, R64, R133 ;  /* 0x0000004000857223 */ /* 0x000fe20000010185 */
[----:B------:R-:W-:-:S02]  /*e2c0*/  I2FP.F32.S32 R32, R3 ;  /* 0x0000000300207245 */ /* 0x000fc40000201400 */
[----:B------:R-:W-:Y:S02]  /*e2d0*/  IABS R40, R40 ;  /* 0x0000002800287213 */ /* 0x000fe40000000000 */
[----:B------:R-:W-:Y:S01]  /*e2e0*/  IABS R71, R71 ;  /* 0x0000004700477213 */ /* 0x000fe20000000000 */
[----:B------:R-:W-:Y:S01]  /*e2f0*/  FFMA.FTZ R32, -R0, R32, R107 ;  /* 0x0000002000207223 */ /* 0x000fe2000001016b */
[----:B------:R-:W-:Y:S01]  /*e300*/  FSEL R87, R42, -INF , !P1 ;  /* 0xff8000002a577808 */ /* 0x000fe20004800000 */
[----:B------:R-:W-:Y:S01]  /*e310*/  VIADD R107, R18, 0x68 ;  /* 0x00000068126b7836 */ /* 0x000fe20000000000 */
[----:B------:R-:W-:Y:S02]  /*e320*/  I2FP.F32.S32 R42, R211 ;  /* 0x000000d3002a7245 */ /* 0x000fe40000201400 */
[----:B------:R-:W-:Y:S02]  /*e330*/  I2FP.F32.S32 R40, R40 ;  /* 0x0000002800287245 */ /* 0x000fe40000201400 */
[----:B------:R-:W-:Y:S01]  /*e340*/  IABS R101, R101 ;  /* 0x0000006500657213 */ /* 0x000fe20000000000 */
[C---:B------:R-:W-:Y:S01]  /*e350*/  FFMA.FTZ R139, -R0.reuse, R42, R139 ;  /* 0x0000002a008b7223 */ /* 0x040fe2000001018b */
[----:B------:R-:W-:Y:S01]  /*e360*/  I2FP.F32.S32 R64, R71 ;  /* 0x0000004700407245 */ /* 0x000fe20000201400 */
[----:B------:R-:W-:Y:S01]  /*e370*/  FFMA.FTZ R40, -R0, R40, R117 ;  /* 0x0000002800287223 */ /* 0x000fe20000010175 */
[----:B------:R-:W-:Y:S01]  /*e380*/  I2FP.F32.S32 R34, R101 ;  /* 0x0000006500227245 */ /* 0x000fe20000201400 */
[----:B------:R-:W-:Y:S01]  /*e390*/  IMAD.IADD R42, R12, 0x1, -R107 ;  /* 0x000000010c2a7824 */ /* 0x000fe200078e0a6b */
[----:B------:R-:W-:Y:S01]  /*e3a0*/  FSEL R122, R32, -INF , !P6 ;  /* 0xff800000207a7808 */ /* 0x000fe20007000000 */
[----:B------:R-:W-:Y:S01]  /*e3b0*/  FFMA.FTZ R64, -R0, R64, R125 ;  /* 0x0000004000407223 */ /* 0x000fe2000001017d */
[----:B------:R-:W-:-:S02]  /*e3c0*/  VIADD R125, R18, 0x61 ;  /* 0x00000061127d7836 */ /* 0x000fc40000000000 */
[----:B------:R-:W-:Y:S01]  /*e3d0*/  FFMA.FTZ R3, -R0, R34, R145 ;  /* 0x0000002200037223 */ /* 0x000fe20000010191 */
[----:B------:R-:W-:Y:S01]  /*e3e0*/  FSEL R145, R40, -INF , !P6 ;  /* 0xff80000028917808 */ /* 0x000fe20007000000 */
[----:B------:R-:W-:Y:S01]  /*e3f0*/  VIADD R71, R38, 0x59 ;  /* 0x0000005926477836 */ /* 0x000fe20000000000 */
[----:B------:R-:W-:Y:S01]  /*e400*/  FSEL R251, R64, -INF , !P5 ;  /* 0xff80000040fb7808 */ /* 0x000fe20006800000 */
[----:B------:R-:W-:Y:S01]  /*e410*/  IMAD.IADD R64, R12, 0x1, -R125 ;  /* 0x000000010c407824 */ /* 0x000fe200078e0a7d */
[----:B------:R-:W-:Y:S01]  /*e420*/  IABS R42, R42 ;  /* 0x0000002a002a7213 */ /* 0x000fe20000000000 */
[----:B------:R-:W-:Y:S01]  /*e430*/  IMAD.IADD R32, R2, 0x1, -R71 ;  /* 0x0000000102207824 */ /* 0x000fe200078e0a47 */
[----:B------:R-:W-:Y:S01]  /*e440*/  ISETP.GE.AND P6, PT, R125, R60, PT ;  /* 0x0000003c7d00720c */ /* 0x000fe20003fc6270 */
[----:B------:R-:W-:Y:S01]  /*e450*/  VIADD R125, R18, 0x69 ;  /* 0x00000069127d7836 */ /* 0x000fe20000000000 */
[----:B------:R-:W-:Y:S01]  /*e460*/  I2FP.F32.S32 R42, R42 ;  /* 0x0000002a002a7245 */ /* 0x000fe20000201400 */
[----:B------:R-:W-:Y:S01]  /*e470*/  VIADD R71, R38, 0x61 ;  /* 0x0000006126477836 */ /* 0x000fe20000000000 */
[----:B------:R-:W-:Y:S01]  /*e480*/  FSEL R231, R231, -INF , !P1 ;  /* 0xff800000e7e77808 */ /* 0x000fe20004800000 */
[----:B------:R-:W-:Y:S01]  /*e490*/  IMAD.IADD R82, R12, 0x1, -R125 ;  /* 0x000000010c527824 */ /* 0x000fe200078e0a7d */
[----:B------:R-:W-:Y:S01]  /*e4a0*/  ISETP.GE.AND P1, PT, R18, R60, PT ;  /* 0x0000003c1200720c */ /* 0x000fe20003f26270 */
[----:B------:R-:W-:Y:S01]  /*e4b0*/  FFMA.FTZ R155, -R0, R42, R155 ;  /* 0x0000002a009b7223 */ /* 0x000fe2000001019b */
[----:B------:R-:W-:Y:S01]  /*e4c0*/  IMAD.IADD R42, R2, 0x1, -R71 ;  /* 0x00000001022a7824 */ /* 0x000fe200078e0a47 */
[----:B------:R-:W-:-:S02]  /*e4d0*/  IADD3 R101, PT, PT, R38, 0x51, RZ ;  /* 0x0000005126657810 */ /* 0x000fc40007ffe0ff */
[----:B------:R-:W-:Y:S02]  /*e4e0*/  IABS R71, R82 ;  /* 0x0000005200477213 */ /* 0x000fe40000000000 */
[----:B------:R-:W-:Y:S01]  /*e4f0*/  IABS R42, R42 ;  /* 0x0000002a002a7213 */ /* 0x000fe20000000000 */
[----:B------:R-:W-:Y:S01]  /*e500*/  IMAD.IADD R40, R2, 0x1, -R101 ;  /* 0x0000000102287824 */ /* 0x000fe200078e0a65 */
[----:B------:R-:W-:Y:S01]  /*e510*/  I2FP.F32.S32 R71, R71 ;  /* 0x0000004700477245 */ /* 0x000fe20000201400 */
[----:B------:R-:W-:Y:S01]  /*e520*/  VIADD R101, R18, 0x71 ;  /* 0x0000007112657836 */ /* 0x000fe20000000000 */
[----:B------:R-:W-:Y:S02]  /*e530*/  I2FP.F32.S32 R42, R42 ;  /* 0x0000002a002a7245 */ /* 0x000fe40000201400 */
[----:B------:R-:W-:Y:S01]  /*e540*/  FSEL R117, R95, -INF , !P1 ;  /* 0xff8000005f757808 */ /* 0x000fe20004800000 */
[----:B------:R-:W-:Y:S01]  /*e550*/  FFMA.FTZ R157, -R0, R71, R157 ;  /* 0x00000047009d7223 */ /* 0x000fe2000001019d */
[----:B------:R-:W-:-:S02]  /*e560*/  VIADD R71, R38, 0x70 ;  /* 0x0000007026477836 */ /* 0x000fc40000000000 */
[----:B------:R-:W-:Y:S01]  /*e570*/  FFMA.FTZ R245, -R0, R42, R153 ;  /* 0x0000002a00f57223 */ /* 0x000fe20000010199 */
[----:B------:R-:W-:Y:S01]  /*e580*/  VIADD R95, R38, 0x58 ;  /* 0x00000058265f7836 */ /* 0x000fe20000000000 */
[----:B------:R-:W-:Y:S01]  /*e590*/  FSEL R221, R221, -INF , !P0 ;  /* 0xff800000dddd7808 */ /* 0x000fe20004000000 */
[----:B------:R-:W-:Y:S01]  /*e5a0*/  IMAD.IADD R42, R2, 0x1, -R71 ;  /* 0x00000001022a7824 */ /* 0x000fe200078e0a47 */
[----:B------:R-:W-:Y:S01]  /*e5b0*/  FSEL R85, R85, -INF , !P0 ;  /* 0xff80000055557808 */ /* 0x000fe20004000000 */
[----:B------:R-:W-:Y:S01]  /*e5c0*/  VIADD R71, R38, 0x71 ;  /* 0x0000007126477836 */ /* 0x000fe20000000000 */
[----:B------:R-:W-:Y:S01]  /*e5d0*/  ISETP.GE.AND P0, PT, R223, R60, PT ;  /* 0x0000003cdf00720c */ /* 0x000fe20003f06270 */
[----:B------:R-:W-:Y:S01]  /*e5e0*/  IMAD.IADD R223, R12, 0x1, -R223 ;  /* 0x000000010cdf7824 */ /* 0x000fe200078e0adf */
[----:B------:R-:W-:Y:S01]  /*e5f0*/  IABS R42, R42 ;  /* 0x0000002a002a7213 */ /* 0x000fe20000000000 */
[----:B------:R-:W-:Y:S01]  /*e600*/  IMAD.IADD R34, R2, 0x1, -R95 ;  /* 0x0000000102227824 */ /* 0x000fe200078e0a5f */
[----:B------:R-:W-:Y:S01]  /*e610*/  IABS R40, R40 ;  /* 0x0000002800287213 */ /* 0x000fe20000000000 */
[----:B------:R-:W-:Y:S01]  /*e620*/  VIADD R95, R38, 0x60 ;  /* 0x00000060265f7836 */ /* 0x000fe20000000000 */
[----:B------:R-:W-:-:S02]  /*e630*/  I2FP.F32.S32 R42, R42 ;  /* 0x0000002a002a7245 */ /* 0x000fc40000201400 */
[----:B------:R-:W-:Y:S02]  /*e640*/  IABS R223, R223 ;  /* 0x000000df00df7213 */ /* 0x000fe40000000000 */
[----:B------:R-:W-:Y:S01]  /*e650*/  IABS R34, R34 ;  /* 0x0000002200227213 */ /* 0x000fe20000000000 */
[----:B------:R-:W-:Y:S01]  /*e660*/  FFMA.FTZ R241, -R0, R42, R167 ;  /* 0x0000002a00f17223 */ /* 0x000fe200000101a7 */
[----:B------:R-:W-:Y:S01]  /*e670*/  IMAD.IADD R42, R2, 0x1, -R71 ;  /* 0x00000001022a7824 */ /* 0x000fe200078e0a47 */
[----:B------:R-:W-:Y:S01]  /*e680*/  I2FP.F32.S32 R223, R223 ;  /* 0x000000df00df7245 */ /* 0x000fe20000201400 */
[----:B---3--:R-:W2:Y:S01]  /*e690*/  LD.E R71, desc[UR4][R148.64+0xdc] ;  /* 0x0000dc0494477980 */ /* 0x008ea2000c101900 */
[----:B------:R-:W-:Y:S02]  /*e6a0*/  IABS R32, R32 ;  /* 0x0000002000207213 */ /* 0x000fe40000000000 */
[----:B------:R-:W-:Y:S01]  /*e6b0*/  I2FP.F32.S32 R34, R34 ;  /* 0x0000002200227245 */ /* 0x000fe20000201400 */
[----:B------:R-:W-:Y:S01]  /*e6c0*/  FFMA.FTZ R137, -R0, R223, R137 ;  /* 0x000000df00897223 */ /* 0x000fe20000010189 */
[----:B------:R-:W-:-:S02]  /*e6d0*/  I2FP.F32.S32 R40, R40 ;  /* 0x0000002800287245 */ /* 0x000fc40000201400 */
[----:B------:R-:W-:Y:S01]  /*e6e0*/  I2FP.F32.S32 R32, R32 ;  /* 0x0000002000207245 */ /* 0x000fe20000201400 */
[C---:B------:R-:W-:Y:S01]  /*e6f0*/  FFMA.FTZ R141, -R0.reuse, R34, R141 ;  /* 0x00000022008d7223 */ /* 0x040fe2000001018d */
[----:B------:R-:W-:Y:S01]  /*e700*/  IABS R64, R64 ;  /* 0x0000004000407213 */ /* 0x000fe20000000000 */
[C---:B------:R-:W-:Y:S01]  /*e710*/  FFMA.FTZ R129, -R0.reuse, R40, R129 ;  /* 0x0000002800817223 */ /* 0x040fe20000010181 */
[----:B------:R-:W-:Y:S01]  /*e720*/  FSEL R123, R123, -INF , !P5 ;  /* 0xff8000007b7b7808 */ /* 0x000fe20006800000 */
[----:B------:R-:W-:Y:S01]  /*e730*/  FFMA.FTZ R211, -R0, R32, R143 ;  /* 0x0000002000d37223 */ /* 0x000fe2000001018f */
[----:B------:R-:W-:Y:S01]  /*e740*/  FSEL R143, R137, -INF , !P0 ;  /* 0xff800000898f7808 */ /* 0x000fe20004000000 */
[----:B------:R-:W-:Y:S01]  /*e750*/  IMAD.IADD R34, R12, 0x1, -R101 ;  /* 0x000000010c227824 */ /* 0x000fe200078e0a65 */
[----:B------:R-:W-:Y:S02]  /*e760*/  FSEL R247, R141, -INF , !P0 ;  /* 0xff8000008df77808 */ /* 0x000fe40004000000 */
[----:B------:R-:W-:-:S02]  /*e770*/  I2FP.F32.S32 R64, R64 ;  /* 0x0000004000407245 */ /* 0x000fc40000201400 */
[-C--:B------:R-:W-:Y:S01]  /*e780*/  ISETP.GE.AND P0, PT, R101, R60.reuse, PT ;  /* 0x0000003c6500720c */ /* 0x080fe20003f06270 */
[----:B------:R-:W-:Y:S01]  /*e790*/  VIADD R101, R38, 0x68 ;  /* 0x0000006826657836 */ /* 0x000fe20000000000 */
[----:B------:R-:W-:Y:S01]  /*e7a0*/  ISETP.GE.AND P5, PT, R107, R60, PT ;  /* 0x0000003c6b00720c */ /* 0x000fe20003fa6270 */
[----:B------:R-:W-:Y:S01]  /*e7b0*/  VIADD R107, R18, 0x70 ;  /* 0x00000070126b7836 */ /* 0x000fe20000000000 */
[----:B------:R-:W-:Y:S01]  /*e7c0*/  FSEL R32, R133, -INF , !P4 ;  /* 0xff80000085207808 */ /* 0x000fe20006000000 */
        /* <DEDUP_REMOVED lines=9> */
[----:B------:R-:W-:Y:S01]  /*e860*/  IADD3 R95, PT, PT, R38, 0x69, RZ ;  /* 0x00000069265f7810 */ /* 0x000fe20007ffe0ff */
        /* <DEDUP_REMOVED lines=10> */
[----:B------:R-:W-:Y:S01]  /*e910*/  I2FP.F32.S32 R3, R3 ;  /* 0x0000000300037245 */ /* 0x000fe20000201400 */
[----:B------:R-:W-:Y:S01]  /*e920*/  FFMA.FTZ R40, -R0, R40, R165 ;  /* 0x0000002800287223 */ /* 0x000fe200000101a5 */
[----:B------:R-:W-:Y:S01]  /*e930*/  FSEL R6, R6, -INF , !P1 ;  /* 0xff80000006067808 */ /* 0x000fe20004800000 */
[----:B------:R-:W-:Y:S01]  /*e940*/  FFMA.FTZ R151, -R0, R64, R151 ;  /* 0x0000004000977223 */ /* 0x000fe20000010197 */
[----:B------:R-:W-:Y:S01]  /*e950*/  ISETP.GE.AND P1, PT, R107, R60, PT ;  /* 0x0000003c6b00720c */ /* 0x000fe20003f26270 */
[----:B------:R-:W-:-:S02]  /*e960*/  IMAD.IADD R64, R2, 0x1, -R95 ;  /* 0x0000000102407824 */ /* 0x000fc400078e0a5f */
[----:B------:R-:W-:Y:S01]  /*e970*/  FFMA.FTZ R181, -R0, R3, R181 ;  /* 0x0000000300b57223 */ /* 0x000fe200000101b5 */
[----:B------:R-:W-:Y:S01]  /*e980*/  VIADD R3, R38, 0x78 ;  /* 0x0000007826037836 */ /* 0x000fe20000000000 */
[----:B------:R-:W-:Y:S01]  /*e990*/  FSEL R243, R159, -INF , !P5 ;  /* 0xff8000009ff37808 */ /* 0x000fe20006800000 */
[----:B------:R-:W-:Y:S01]  /*e9a0*/  VIADD R107, R18, 0x79 ;  /* 0x00000079126b7836 */ /* 0x000fe20000000000 */
[----:B------:R-:W-:Y:S01]  /*e9b0*/  FSEL R159, R40, -INF , !P1 ;  /* 0xff800000289f7808 */ /* 0x000fe20004800000 */
[----:B------:R-:W-:Y:S01]  /*e9c0*/  IMAD.IADD R40, R2, 0x1, -R3 ;  /* 0x0000000102287824 */ /* 0x000fe200078e0a03 */
[----:B------:R-:W-:Y:S01]  /*e9d0*/  IABS R64, R64 ;  /* 0x0000004000407213 */ /* 0x000fe20000000000 */
[----:B------:R-:W-:Y:S01]  /*e9e0*/  IMAD.IADD R108, R12, 0x1, -R107 ;  /* 0x000000010c6c7824 */ /* 0x000fe200078e0a6b */
[----:B------:R-:W-:Y:S01]  /*e9f0*/  FSEL R219, R151, -INF , !P3 ;  /* 0xff80000097db7808 */ /* 0x000fe20005800000 */
[----:B------:R-:W-:Y:S01]  /*ea00*/  VIADD R95, R18, 0x88 ;  /* 0x00000088125f7836 */ /* 0x000fe20000000000 */
[----:B------:R-:W-:-:S02]  /*ea10*/  FSEL R151, R147, -INF , !P6 ;  /* 0xff80000093977808 */ /* 0x000fc40007000000 */
[----:B------:R-:W-:Y:S01]  /*ea20*/  FSEL R245, R245, -INF , !P6 ;  /* 0xff800000f5f57808 */ /* 0x000fe20007000000 */
[----:B------:R-:W-:Y:S01]  /*ea30*/  IMAD.IADD R112, R12, 0x1, -R95 ;  /* 0x000000010c707824 */ /* 0x000fe200078e0a5f */
[----:B------:R-:W-:Y:S01]  /*ea40*/  ISETP.GE.AND P6, PT, R107, R60, PT ;  /* 0x0000003c6b00720c */ /* 0x000fe20003fc6270 */
[----:B------:R-:W-:Y:S01]  /*ea50*/  VIADD R107, R18, 0x80 ;  /* 0x00000080126b7836 */ /* 0x000fe20000000000 */
[----:B------:R-:W-:Y:S02]  /*ea60*/  I2FP.F32.S32 R64, R64 ;  /* 0x0000004000407245 */ /* 0x000fe40000201400 */
[----:B------:R-:W-:Y:S01]  /*ea70*/  IABS R42, R42 ;  /* 0x0000002a002a7213 */ /* 0x000fe20000000000 */
[----:B------:R-:W-:Y:S01]  /*ea80*/  IMAD.IADD R102, R12, 0x1, -R107 ;  /* 0x000000010c667824 */ /* 0x000fe200078e0a6b */
[----:B------:R-:W-:Y:S01]  /*ea90*/  IABS R40, R40 ;  /* 0x0000002800287213 */ /* 0x000fe20000000000 */
[----:B------:R-:W-:Y:S01]  /*eaa0*/  FFMA.FTZ R161, -R0, R64, R161 ;  /* 0x0000004000a17223 */ /* 0x000fe200000101a1 */
[----:B------:R-:W-:-:S02]  /*eab0*/  FSEL R141, R139, -INF , !P2 ;  /* 0xff8000008b8d7808 */ /* 0x000fc40005000000 */
[----:B------:R-:W-:Y:S02]  /*eac0*/  FSEL R211, R211, -INF , !P2 ;  /* 0xff800000d3d37808 */ /* 0x000fe40005000000 */
[----:B------:R-:W-:Y:S02]  /*ead0*/  FSEL R167, R155, -INF , !P5 ;  /* 0xff8000009ba77808 */ /* 0x000fe40006800000 */
[-C--:B------:R-:W-:Y:S01]  /*eae0*/  ISETP.GE.AND P5, PT, R107, R60.reuse, PT ;  /* 0x0000003c6b00720c */ /* 0x080fe20003fa6270 */
[----:B------:R-:W-:Y:S01]  /*eaf0*/  VIADD R107, R18, 0x90 ;  /* 0x00000090126b7836 */ /* 0x000fe20000000000 */
[----:B------:R-:W-:Y:S02]  /*eb00*/  ISETP.GE.AND P2, PT, R95, R60, PT ;  /* 0x0000003c5f00720c */ /* 0x000fe40003f46270 */
[----:B------:R-:W-:Y:S02]  /*eb10*/  I2FP.F32.S32 R42, R42 ;  /* 0x0000002a002a7245 */ /* 0x000fe40000201400 */
[----:B------:R-:W-:Y:S01]  /*eb20*/  I2FP.F32.S32 R40, R40 ;  /* 0x0000002800287245 */ /* 0x000fe20000201400 */
[C---:B------:R-:W-:Y:S01]  /*eb30*/  VIADD R3, R38.reuse, 0x81 ;  /* 0x0000008126037836 */ /* 0x040fe20000000000 */
[----:B------:R-:W-:-:S02]  /*eb40*/  IADD3 R95, PT, PT, R38, 0x80, RZ ;  /* 0x00000080265f7810 */ /* 0x000fc40007ffe0ff */
[----:B------:R-:W-:Y:S01]  /*eb50*/  IABS R34, R34 ;  /* 0x0000002200227213 */ /* 0x000fe20000000000 */
[C---:B------:R-:W-:Y:S01]  /*eb60*/  FFMA.FTZ R163, -R0.reuse, R42, R163 ;  /* 0x0000002a00a37223 */ /* 0x040fe200000101a3 */
[----:B------:R-:W-:Y:S01]  /*eb70*/  FSEL R165, R157, -INF , !P4 ;  /* 0xff8000009da57808 */ /* 0x000fe20006000000 */
[----:B------:R-:W-:Y:S01]  /*eb80*/  FFMA.FTZ R175, -R0, R40, R175 ;  /* 0x0000002800af7223 */ /* 0x000fe200000101af */
[----:B------:R-:W-:Y:S01]  /*eb90*/  FSEL R223, R161, -INF , !P4 ;  /* 0xff800000a1df7808 */ /* 0x000fe20006000000 */
[----:B------:R-:W-:Y:S01]  /*eba0*/  IMAD.IADD R84, R12, 0x1, -R107 ;  /* 0x000000010c547824 */ /* 0x000fe200078e0a6b */
[----:B------:R-:W-:Y:S01]  /*ebb0*/  I2FP.F32.S32 R34, R34 ;  /* 0x0000002200227245 */ /* 0x000fe20000201400 */
[C---:B------:R-:W-:Y:S01]  /*ebc0*/  IMAD.IADD R42, R2.reuse, 0x1, -R95 ;  /* 0x00000001022a7824 */ /* 0x040fe200078e0a5f */
[-C--:B------:R-:W-:Y:S01]  /*ebd0*/  ISETP.GE.AND P4, PT, R101, R60.reuse, PT ;  /* 0x0000003c6500720c */ /* 0x080fe20003f86270 */
[----:B------:R-:W-:Y:S01]  /*ebe0*/  IMAD.IADD R40, R2, 0x1, -R3 ;  /* 0x0000000102287824 */ /* 0x000fe200078e0a03 */
[----:B------:R-:W-:Y:S01]  /*ebf0*/  ISETP.GE.AND P3, PT, R125, R60, PT ;  /* 0x0000003c7d00720c */ /* 0x000fe20003f66270 */
[----:B------:R-:W-:Y:S01]  /*ec00*/  VIADD R101, R38, 0x79 ;  /* 0x0000007926657836 */ /* 0x000fe20000000000 */
[----:B------:R-:W-:Y:S01]  /*ec10*/  IABS R84, R84 ;  /* 0x0000005400547213 */ /* 0x000fe20000000000 */
[----:B------:R-:W-:Y:S01]  /*ec20*/  FFMA.FTZ R34, -R0, R34, R169 ;  /* 0x0000002200227223 */ /* 0x000fe200000101a9 */
[----:B------:R-:W-:Y:S01]  /*ec30*/  IABS R100, R100 ;  /* 0x0000006400647213 */ /* 0x000fe20000000000 */
[----:B------:R-:W-:Y:S01]  /*ec40*/  VIADD R125, R18, 0x89 ;  /* 0x00000089127d7836 */ /* 0x000fe20000000000 */
[----:B------:R-:W-:Y:S01]  /*ec50*/  IABS R42, R42 ;  /* 0x0000002a002a7213 */ /* 0x000fe20000000000 */
[----:B------:R-:W-:Y:S01]  /*ec60*/  IMAD.IADD R82, R2, 0x1, -R101 ;  /* 0x0000000102527824 */ /* 0x000fe200078e0a65 */
[----:B------:R-:W-:-:S02]  /*ec70*/  IABS R40, R40 ;  /* 0x0000002800287213 */ /* 0x000fc40000000000 */
[----:B------:R-:W-:Y:S01]  /*ec80*/  I2FP.F32.S32 R84, R84 ;  /* 0x0000005400547245 */ /* 0x000fe20000201400 */
[----:B------:R-:W-:Y:S01]  /*ec90*/  IMAD.IADD R64, R12, 0x1, -R125 ;  /* 0x000000010c407824 */ /* 0x000fe200078e0a7d */
[----:B------:R-:W-:Y:S01]  /*eca0*/  FSEL R241, R241, -INF , !P1 ;  /* 0xff800000f1f17808 */ /* 0x000fe20004800000 */
[----:B------:R-:W-:Y:S01]  /*ecb0*/  VIADD R101, R38, 0x88 ;  /* 0x0000008826657836 */ /* 0x000fe20000000000 */
[----:B------:R-:W-:Y:S02]  /*ecc0*/  IABS R112, R112 ;  /* 0x0000007000707213 */ /* 0x000fe40000000000 */
[----:B------:R-:W-:Y:S02]  /*ecd0*/  I2FP.F32.S32 R100, R100 ;  /* 0x0000006400647245 */ /* 0x000fe40000201400 */
[----:B------:R-:W-:Y:S02]  /*ece0*/  I2FP.F32.S32 R42, R42 ;  /* 0x0000002a002a7245 */ /* 0x000fe40000201400 */
[----:B------:R-:W-:-:S02]  /*ecf0*/  I2FP.F32.S32 R40, R40 ;  /* 0x0000002800287245 */ /* 0x000fc40000201400 */
[----:B------:R-:W-:Y:S02]  /*ed00*/  FSEL R34, R34, -INF , !P0 ;  /* 0xff80000022227808 */ /* 0x000fe40004000000 */
[----:B------:R-:W-:Y:S02]  /*ed10*/  FSEL R239, R163, -INF , !P0 ;  /* 0xff800000a3ef7808 */ /* 0x000fe40004000000 */
[----:B------:R-:W-:Y:S01]  /*ed20*/  IABS R82, R82 ;  /* 0x0000005200527213 */ /* 0x000fe20000000000 */
[C---:B------:R-:W-:Y:S01]  /*ed30*/  VIADD R129, R18.reuse, 0x91 ;  /* 0x0000009112817836 */ /* 0x040fe20000000000 */
[-C--:B------:R-:W-:Y:S01]  /*ed40*/  ISETP.GE.AND P1, PT, R125, R60.reuse, PT ;  /* 0x0000003c7d00720c */ /* 0x080fe20003f26270 */
[C---:B------:R-:W-:Y:S01]  /*ed50*/  VIADD R125, R18.reuse, 0x98 ;  /* 0x00000098127d7836 */ /* 0x040fe20000000000 */
[----:B------:R-:W-:Y:S01]  /*ed60*/  ISETP.GE.AND P0, PT, R107, R60, PT ;  /* 0x0000003c6b00720c */ /* 0x000fe20003f06270 */
[----:B------:R-:W-:Y:S01]  /*ed70*/  VIADD R107, R18, 0x99 ;  /* 0x00000099126b7836 */ /* 0x000fe20000000000 */
[----:B------:R-:W-:Y:S01]  /*ed80*/  IABS R102, R102 ;  /* 0x0000006600667213 */ /* 0x000fe20000000000 */
[C---:B------:R-:W-:Y:S01]  /*ed90*/  FFMA.FTZ R3, -R0.reuse, R84, R235 ;  /* 0x0000005400037223 */ /* 0x040fe200000101eb */
[----:B------:R-:W-:Y:S01]  /*eda0*/  I2FP.F32.S32 R112, R112 ;  /* 0x0000007000707245 */ /* 0x000fe20000201400 */
[C---:B------:R-:W-:Y:S01]  /*edb0*/  FFMA.FTZ R100, -R0.reuse, R100, R215 ;  /* 0x0000006400647223 */ /* 0x040fe200000101d7 */
[----:B------:R-:W-:Y:S01]  /*edc0*/  I2FP.F32.S32 R82, R82 ;  /* 0x0000005200527245 */ /* 0x000fe20000201400 */
[C---:B------:R-:W-:Y:S01]  /*edd0*/  FFMA.FTZ R207, -R0.reuse, R42, R207 ;  /* 0x0000002a00cf7223 */ /* 0x040fe200000101cf */
[----:B------:R-:W-:Y:S01]  /*ede0*/  FFMA.FTZ R209, -R0, R40, R209 ;  /* 0x0000002800d17223 */ /* 0x000fe200000101d1 */
[----:B------:R-:W-:Y:S01]  /*edf0*/  IMAD.IADD R84, R2, 0x1, -R101 ;  /* 0x0000000102547824 */ /* 0x000fe200078e0a65 */
[----:B------:R-:W-:Y:S01]  /*ee00*/  I2FP.F32.S32 R102, R102 ;  /* 0x0000006600667245 */ /* 0x000fe20000201400 */
[----:B------:R-:W-:-:S02]  /*ee10*/  IMAD.IADD R42, R12, 0x1, -R125 ;  /* 0x000000010c2a7824 */ /* 0x000fc400078e0a7d */
[----:B------:R-:W-:Y:S01]  /*ee20*/  FFMA.FTZ R112, -R0, R112, R229 ;  /* 0x0000007000707223 */ /* 0x000fe200000101e5 */
[----:B------:R-:W-:Y:S01]  /*ee30*/  VIADD R95, R38, 0x89 ;  /* 0x00000089265f7836 */ /* 0x000fe20000000000 */
[----:B------:R-:W-:Y:S01]  /*ee40*/  IABS R108, R108 ;  /* 0x0000006c006c7213 */ /* 0x000fe20000000000 */
[C---:B------:R-:W-:Y:S02]  /*ee50*/  IMAD.IADD R86, R12.reuse, 0x1, -R129 ;  /* 0x000000010c567824 */ /* 0x040fe400078e0a81 */
[----:B------:R-:W-:Y:S02]  /*ee60*/  IMAD.IADD R40, R12, 0x1, -R107 ;  /* 0x000000010c287824 */ /* 0x000fe400078e0a6b */
[----:B------:R-:W-:Y:S01]  /*ee70*/  FFMA.FTZ R173, -R0, R82, R173 ;  /* 0x0000005200ad7223 */ /* 0x000fe200000101ad */
[----:B------:R-:W-:Y:S01]  /*ee80*/  FSEL R100, R100, -INF , !P4 ;  /* 0xff80000064647808 */ /* 0x000fe20006000000 */
[----:B------:R-:W-:Y:S01]  /*ee90*/  IMAD.IADD R82, R2, 0x1, -R95 ;  /* 0x0000000102527824 */ /* 0x000fe200078e0a5f */
[----:B------:R-:W-:Y:S01]  /*eea0*/  FSEL R229, R209, -INF , !P4 ;  /* 0xff800000d1e57808 */ /* 0x000fe20006000000 */
[----:B------:R-:W-:Y:S01]  /*eeb0*/  FFMA.FTZ R102, -R0, R102, R205 ;  /* 0x0000006600667223 */ /* 0x000fe200000101cd */
[----:B------:R-:W-:-:S02]  /*eec0*/  IABS R84, R84 ;  /* 0x0000005400547213 */ /* 0x000fc40000000000 */
[----:B------:R-:W-:Y:S02]  /*eed0*/  ISETP.GE.AND P4, PT, R107, R60, PT ;  /* 0x0000003c6b00720c */ /* 0x000fe40003f86270 */
        /* <DEDUP_REMOVED lines=8> */
[----:B------:R-:W-:Y:S01]  /*ef60*/  FFMA.FTZ R217, -R0, R84, R217 ;  /* 0x0000005400d97223 */ /* 0x000fe200000101d9 */
[----:B------:R-:W-:Y:S02]  /*ef70*/  I2FP.F32.S32 R64, R64 ;  /* 0x0000004000407245 */ /* 0x000fe40000201400 */
[----:B------:R-:W-:Y:S02]  /*ef80*/  FSEL R102, R102, -INF , !P5 ;  /* 0xff80000066667808 */ /* 0x000fe40006800000 */
[----:B------:R-:W-:Y:S01]  /*ef90*/  FSEL R235, R207, -INF , !P5 ;  /* 0xff800000cfeb7808 */ /* 0x000fe20006800000 */
[----:B------:R-:W-:Y:S01]  /*efa0*/  FFMA.FTZ R42, -R0, R101, R50 ;  /* 0x00000065002a7223 */ /* 0x000fe20000010132 */
[----:B------:R-:W-:Y:S01]  /*efb0*/  ISETP.GE.AND P5, PT, R125, R60, PT ;  /* 0x0000003c7d00720c */ /* 0x000fe20003fa6270 */
[----:B------:R-:W-:-:S02]  /*efc0*/  VIADD R125, R18, 0xa1 ;  /* 0x000000a1127d7836 */ /* 0x000fc40000000000 */
[C---:B------:R-:W-:Y:S01]  /*efd0*/  FFMA.FTZ R40, -R0.reuse, R107, R44 ;  /* 0x0000006b00287223 */ /* 0x040fe2000001012c */
[----:B------:R-:W-:Y:S01]  /*efe0*/  FFMA.FTZ R50, -R0, R95, R54 ;  /* 0x0000005f00327223 */ /* 0x000fe20000010136 */
[C---:B------:R-:W-:Y:S01]  /*eff0*/  IADD3 R101, PT, PT, R38.reuse, 0x91, RZ ;  /* 0x0000009126657810 */ /* 0x040fe20007ffe0ff */
[----:B------:R-:W-:Y:S02]  /*f000*/  VIADD R107, R38, 0x90 ;  /* 0x00000090266b7836 */ /* 0x000fe40000000000 */
[----:B------:R-:W-:Y:S01]  /*f010*/  FFMA.FTZ R64, -R0, R64, R227 ;  /* 0x0000004000407223 */ /* 0x000fe200000101e3 */
[----:B------:R-:W-:Y:S01]  /*f020*/  VIADD R95, R38, 0x98 ;  /* 0x00000098265f7836 */ /* 0x000fe20000000000 */
[----:B------:R-:W-:Y:S02]  /*f030*/  FSEL R112, R112, -INF , !P2 ;  /* 0xff80000070707808 */ /* 0x000fe40005000000 */
[----:B------:R-:W-:Y:S01]  /*f040*/  FSEL R227, R217, -INF , !P2 ;  /* 0xff800000d9e37808 */ /* 0x000fe20005000000 */
[----:B------:R-:W-:Y:S01]  /*f050*/  IMAD.IADD R107, R2, 0x1, -R107 ;  /* 0x00000001026b7824 */ /* 0x000fe200078e0a6b */
[----:B------:R-:W-:Y:S01]  /*f060*/  ISETP.GE.AND P2, PT, R125, R60, PT ;  /* 0x0000003c7d00720c */ /* 0x000fe20003f46270 */
[----:B------:R-:W-:Y:S01]  /*f070*/  IMAD.IADD R125, R12, 0x1, -R125 ;  /* 0x000000010c7d7824 */ /* 0x000fe200078e0a7d */
[----:B------:R-:W-:Y:S01]  /*f080*/  I2FP.F32.S32 R108, R108 ;  /* 0x0000006c006c7245 */ /* 0x000fe20000201400 */
[----:B------:R-:W-:-:S02]  /*f090*/  IMAD.IADD R101, R2, 0x1, -R101 ;  /* 0x0000000102657824 */ /* 0x000fc400078e0a65 */
[----:B------:R-:W-:Y:S01]  /*f0a0*/  IMAD.IADD R95, R2, 0x1, -R95 ;  /* 0x00000001025f7824 */ /* 0x000fe200078e0a5f */
[----:B------:R-:W-:Y:S01]  /*f0b0*/  IABS R125, R125 ;  /* 0x0000007d007d7213 */ /* 0x000fe20000000000 */
[----:B------:R-:W-:Y:S01]  /*f0c0*/  FFMA.FTZ R108, -R0, R108, R197 ;  /* 0x0000006c006c7223 */ /* 0x000fe200000101c5 */
[----:B------:R-:W-:Y:S02]  /*f0d0*/  IABS R107, R107 ;  /* 0x0000006b006b7213 */ /* 0x000fe40000000000 */
[----:B------:R-:W-:Y:S02]  /*f0e0*/  IABS R101, R101 ;  /* 0x0000006500657213 */ /* 0x000fe40000000000 */
[----:B------:R-:W-:Y:S02]  /*f0f0*/  IABS R95, R95 ;  /* 0x0000005f005f7213 */ /* 0x000fe40000000000 */
[----:B------:R-:W-:Y:S02]  /*f100*/  FSEL R54, R64, -INF , !P1 ;  /* 0xff80000040367808 */ /* 0x000fe40004800000 */
[----:B------:R-:W-:-:S02]  /*f110*/  FMNMX3.FTZ R64, R117, R22, R113, !PT ;  /* 0x0000001675407276 */ /* 0x000fc40007810071 */
[----:B------:R-:W-:Y:S02]  /*f120*/  I2FP.F32.S32 R125, R125 ;  /* 0x0000007d007d7245 */ /* 0x000fe40000201400 */
[----:B------:R-:W-:Y:S02]  /*f130*/  I2FP.F32.S32 R107, R107 ;  /* 0x0000006b006b7245 */ /* 0x000fe40000201400 */
[----:B------:R-:W-:Y:S02]  /*f140*/  I2FP.F32.S32 R101, R101 ;  /* 0x0000006500657245 */ /* 0x000fe40000201400 */
[----:B------:R-:W-:Y:S02]  /*f150*/  I2FP.F32.S32 R95, R95 ;  /* 0x0000005f005f7245 */ /* 0x000fe40000201400 */
[----:B------:R-:W-:Y:S01]  /*f160*/  FMNMX3.FTZ R64, R64, R77, R73, !PT ;  /* 0x0000004d40407276 */ /* 0x000fe20007810049 */
[----:B------:R-:W-:Y:S01]  /*f170*/  FFMA.FTZ R44, -R0, R125, R68 ;  /* 0x0000007d002c7223 */ /* 0x000fe20000010144 */
[----:B------:R-:W-:Y:S01]  /*f180*/  FSEL R108, R108, -INF , !P6 ;  /* 0xff8000006c6c7808 */ /* 0x000fe20007000000 */
[C---:B------:R-:W-:Y:S01]  /*f190*/  FFMA.FTZ R46, -R0.reuse, R107, R46 ;  /* 0x0000006b002e7223 */ /* 0x040fe2000001012e */
[----:B------:R-:W-:Y:S01]  /*f1a0*/  FSEL R237, R173, -INF , !P6 ;  /* 0xff800000aded7808 */ /* 0x000fe20007000000 */
[C---:B------:R-:W-:Y:S01]  /*f1b0*/  FFMA.FTZ R209, -R0.reuse, R101, R48 ;  /* 0x0000006500d17223 */ /* 0x040fe20000010130 */
[----:B------:R-:W-:Y:S01]  /*f1c0*/  ISETP.GE.AND P6, PT, R129, R60, PT ;  /* 0x0000003c8100720c */ /* 0x000fe20003fc6270 */
[----:B------:R-:W-:Y:S01]  /*f1d0*/  FFMA.FTZ R207, -R0, R95, R52 ;  /* 0x0000005f00cf7223 */ /* 0x000fe20000010134 */
[----:B------:R-:W-:-:S02]  /*f1e0*/  VIADD R129, R18, 0xa0 ;  /* 0x000000a012817836 */ /* 0x000fc40000000000 */
[C---:B------:R-:W-:Y:S02]  /*f1f0*/  VIADD R101, R18.reuse, 0xa8 ;  /* 0x000000a812657836 */ /* 0x040fe40000000000 */
[C---:B------:R-:W-:Y:S02]  /*f200*/  VIADD R95, R18.reuse, 0xa9 ;  /* 0x000000a9125f7836 */ /* 0x040fe40000000000 */
[----:B------:R-:W-:Y:S01]  /*f210*/  VIADD R125, R18, 0xb0 ;  /* 0x000000b0127d7836 */ /* 0x000fe20000000000 */
[----:B------:R-:W-:Y:S02]  /*f220*/  FMNMX3.FTZ R18, R64, R65, R20, !PT ;  /* 0x0000004140127276 */ /* 0x000fe40007810014 */
[----:B------:R-:W-:Y:S02]  /*f230*/  FSEL R215, R46, -INF , !P0 ;  /* 0xff8000002ed77808 */ /* 0x000fe40004000000 */
[----:B------:R-:W-:-:S04]  /*f240*/  FMNMX3.FTZ R46, R18, R105, R75, !PT ;  /* 0x00000069122e7276 */ /* 0x000fc8000781004b */
[----:B------:R-:W-:Y:S02]  /*f250*/  FMNMX3.FTZ R46, R46, R59, R51, !PT ;  /* 0x0000003b2e2e7276 */ /* 0x000fe40007810033 */
[----:B------:R-:W-:Y:S02]  /*f260*/  IABS R82, R82 ;  /* 0x0000005200527213 */ /* 0x000fe40000000000 */
[----:B------:R-:W-:Y:S02]  /*f270*/  FMNMX3.FTZ R46, R46, R109, R83, !PT ;  /* 0x0000006d2e2e7276 */ /* 0x000fe40007810053 */
[----:B------:R-:W-:Y:S02]  /*f280*/  I2FP.F32.S32 R82, R82 ;  /* 0x0000005200527245 */ /* 0x000fe40000201400 */
[----:B------:R-:W-:-:S04]  /*f290*/  FMNMX3.FTZ R46, R46, R69, R57, !PT ;  /* 0x000000452e2e7276 */ /* 0x000fc80007810039 */
[----:B------:R-:W-:Y:S01]  /*f2a0*/  FMNMX3.FTZ R46, R46, R47, R103, !PT ;  /* 0x0000002f2e2e7276 */ /* 0x000fe20007810067 */
[----:B------:R-:W-:-:S03]  /*f2b0*/  FFMA.FTZ R225, -R0, R82, R225 ;  /* 0x0000005200e17223 */ /* 0x000fc600000101e1 */
[----:B------:R-:W-:Y:S01]  /*f2c0*/  FMNMX3.FTZ R46, R46, R81, R67, !PT ;  /* 0x000000512e2e7276 */ /* 0x000fe20007810043 */
[C---:B------:R-:W-:Y:S01]  /*f2d0*/  IMAD.IADD R18, R12.reuse, 0x1, -R101 ;  /* 0x000000010c127824 */ /* 0x040fe200078e0a65 */
[----:B------:R-:W-:Y:S02]  /*f2e0*/  FSEL R225, R225, -INF , !P1 ;  /* 0xff800000e1e17808 */ /* 0x000fe40004800000 */
[----:B------:R-:W-:Y:S01]  /*f2f0*/  ISETP.GE.AND P1, PT, R101, R60, PT ;  /* 0x0000003c6500720c */ /* 0x000fe20003f26270 */
[----:B------:R-:W-:Y:S01]  /*f300*/  IMAD.IADD R101, R12, 0x1, -R95 ;  /* 0x000000010c657824 */ /* 0x000fe200078e0a5f */
[----:B------:R-:W-:-:S04]  /*f310*/  FMNMX3.FTZ R46, R46, R145, R123, !PT ;  /* 0x000000912e2e7276 */ /* 0x000fc8000781007b */
[----:B------:R-:W-:Y:S02]  /*f320*/  FMNMX3.FTZ R46, R46, R32, R143, !PT ;  /* 0x000000202e2e7276 */ /* 0x000fe4000781008f */
[----:B------:R-:W-:Y:S01]  /*f330*/  IABS R101, R101 ;  /* 0x0000006500657213 */ /* 0x000fe20000000000 */
[----:B------:R-:W-:Y:S01]  /*f340*/  VIADD R107, R38, 0x99 ;  /* 0x00000099266b7836 */ /* 0x000fe20000000000 */
[----:B------:R-:W-:Y:S02]  /*f350*/  FMNMX3.FTZ R46, R46, R141, R153, !PT ;  /* 0x0000008d2e2e7276 */ /* 0x000fe40007810099 */
[----:B------:R-:W-:Y:S02]  /*f360*/  I2FP.F32.S32 R101, R101 ;  /* 0x0000006500657245 */ /* 0x000fe40000201400 */
[----:B------:R-:W-:Y:S01]  /*f370*/  FSEL R52, R3, -INF , !P0 ;  /* 0xff80000003347808 */ /* 0x000fe20004000000 */
[----:B------:R-:W-:Y:S01]  /*f380*/  IMAD.IADD R3, R2, 0x1, -R107 ;  /* 0x0000000102037824 */ /* 0x000fe200078e0a6b */
[----:B------:R-:W-:-:S02]  /*f390*/  FMNMX3.FTZ R46, R46, R151, R167, !PT ;  /* 0x000000972e2e7276 */ /* 0x000fc400078100a7 */
[----:B------:R-:W-:Y:S01]  /*f3a0*/  IABS R107, R18 ;  /* 0x00000012006b7213 */ /* 0x000fe20000000000 */
[----:B------:R-:W-:Y:S01]  /*f3b0*/  FFMA.FTZ R18, -R0, R101, R74 ;  /* 0x0000006500127223 */ /* 0x000fe2000001014a */
[----:B------:R-:W-:Y:S02]  /*f3c0*/  FSEL R197, R181, -INF , !P3 ;  /* 0xff800000b5c57808 */ /* 0x000fe40005800000 */
[----:B------:R-:W-:Y:S02]  /*f3d0*/  FSEL R233, R175, -INF , !P3 ;  /* 0xff800000afe97808 */ /* 0x000fe40005800000 */
[-C--:B------:R-:W-:Y:S01]  /*f3e0*/  ISETP.GE.AND P3, PT, R129, R60.reuse, PT ;  /* 0x0000003c8100720c */ /* 0x080fe20003f66270 */
[----:B------:R-:W-:Y:S01]  /*f3f0*/  IMAD.IADD R129, R12, 0x1, -R129 ;  /* 0x000000010c817824 */ /* 0x000fe200078e0a81 */
[----:B------:R-:W-:Y:S02]  /*f400*/  FMNMX3.FTZ R101, R46, R165, R159, !PT ;  /* 0x000000a52e657276 */ /* 0x000fe4000781009f */
[----:B------:R-:W-:Y:S01]  /*f410*/  ISETP.GE.AND P0, PT, R95, R60, PT ;  /* 0x0000003c5f00720c */ /* 0x000fe20003f06270 */
[----:B------:R-:W-:Y:S01]  /*f420*/  IMAD.IADD R95, R12, 0x1, -R125 ;  /* 0x000000010c5f7824 */ /* 0x000fe200078e0a7d */
[----:B------:R-:W-:-:S02]  /*f430*/  FMNMX3.FTZ R101, R101, R34, R197, !PT ;  /* 0x0000002265657276 */ /* 0x000fc400078100c5 */
[----:B------:R-:W-:Y:S02]  /*f440*/  IABS R129, R129 ;  /* 0x0000008100817213 */ /* 0x000fe40000000000 */
[----:B------:R-:W-:Y:S02]  /*f450*/  IABS R95, R95 ;  /* 0x0000005f005f7213 */ /* 0x000fe40000000000 */
[----:B------:R-:W-:Y:S02]  /*f460*/  FMNMX3.FTZ R101, R101, R108, R102, !PT ;  /* 0x0000006c65657276 */ /* 0x000fe40007810066 */
[----:B------:R-:W-:Y:S02]  /*f470*/  I2FP.F32.S32 R129, R129 ;  /* 0x0000008100817245 */ /* 0x000fe40000201400 */
[----:B------:R-:W-:Y:S02]  /*f480*/  I2FP.F32.S32 R95, R95 ;  /* 0x0000005f005f7245 */ /* 0x000fe40000201400 */
[----:B------:R-:W-:-:S02]  /*f490*/  I2FP.F32.S32 R107, R107 ;  /* 0x0000006b006b7245 */ /* 0x000fc40000201400 */
[----:B------:R-:W-:Y:S01]  /*f4a0*/  FMNMX3.FTZ R101, R101, R100, R112, !PT ;  /* 0x0000006465657276 */ /* 0x000fe20007810070 */
[----:B------:R-:W-:Y:S01]  /*f4b0*/  FFMA.FTZ R66, -R0, R129, R66 ;  /* 0x0000008100427223 */ /* 0x000fe20000010142 */
[----:B------:R-:W-:Y:S01]  /*f4c0*/  FSEL R48, R40, -INF , !P6 ;  /* 0xff80000028307808 */ /* 0x000fe20007000000 */
[----:B------:R-:W-:Y:S01]  /*f4d0*/  FFMA.FTZ R80, -R0, R95, R80 ;  /* 0x0000005f00507223 */ /* 0x000fe20000010150 */
[----:B------:R-:W-:Y:S01]  /*f4e0*/  FSEL R42, R42, -INF , !P5 ;  /* 0xff8000002a2a7808 */ /* 0x000fe20006800000 */
[----:B------:R-:W-:Y:S01]  /*f4f0*/  FFMA.FTZ R40, -R0, R107, R70 ;  /* 0x0000006b00287223 */ /* 0x000fe20000010146 */
[----:B------:R-:W-:Y:S01]  /*f500*/  FMNMX3.FTZ R101, R101, R54, R52, !PT ;  /* 0x0000003665657276 */ /* 0x000fe20007810034 */
[C---:B------:R-:W-:Y:S02]  /*f510*/  VIADD R95, R38.reuse, 0xa0 ;  /* 0x000000a0265f7836 */ /* 0x040fe40000000000 */
[----:B------:R-:W-:Y:S01]  /*f520*/  VIADD R107, R38, 0xa8 ;  /* 0x000000a8266b7836 */ /* 0x000fe20000000000 */
[----:B------:R-:W-:Y:S01]  /*f530*/  FSEL R50, R50, -INF , !P4 ;  /* 0xff80000032327808 */ /* 0x000fe20006000000 */
[----:B------:R-:W-:Y:S01]  /*f540*/  IMAD.IADD R95, R2, 0x1, -R95 ;  /* 0x00000001025f7824 */ /* 0x000fe200078e0a5f */
[----:B------:R-:W-:-:S02]  /*f550*/  FSEL R46, R66, -INF , !P3 ;  /* 0xff800000422e7808 */ /* 0x000fc40005800000 */
[----:B------:R-:W-:Y:S01]  /*f560*/  FMNMX3.FTZ R101, R101, R48, R42, !PT ;  /* 0x0000003065657276 */ /* 0x000fe2000781002a */
[----:B------:R-:W-:Y:S01]  /*f570*/  IMAD.IADD R64, R2, 0x1, -R107 ;  /* 0x0000000102407824 */ /* 0x000fe200078e0a6b */
[----:B------:R-:W-:Y:S02]  /*f580*/  FSEL R209, R209, -INF , !P6 ;  /* 0xff800000d1d17808 */ /* 0x000fe40007000000 */
[----:B------:R-:W-:Y:S02]  /*f590*/  ISETP.GE.AND P6, PT, R125, R60, PT ;  /* 0x0000003c7d00720c */ /* 0x000fe40003fc6270 */
[----:B------:R-:W-:Y:S02]  /*f5a0*/  FSEL R44, R44, -INF , !P2 ;  /* 0xff8000002c2c7808 */ /* 0x000fe40005000000 */
[----:B------:R-:W-:Y:S02]  /*f5b0*/  FSEL R40, R40, -INF , !P1 ;  /* 0xff80000028287808 */ /* 0x000fe40004800000 */
[----:B------:R-:W-:Y:S01]  /*f5c0*/  FMNMX3.FTZ R101, R101, R50, R46, !PT ;  /* 0x0000003265657276 */ /* 0x000fe2000781002e */
[----:B------:R-:W-:Y:S01]  /*f5d0*/  VIADD R129, R38, 0xa1 ;  /* 0x000000a126817836 */ /* 0x000fe20000000000 */
[----:B------:R-:W-:-:S02]  /*f5e0*/  IABS R3, R3 ;  /* 0x0000000300037213 */ /* 0x000fc40000000000 */
[----:B------:R-:W-:Y:S02]  /*f5f0*/  IABS R95, R95 ;  /* 0x0000005f005f7213 */ /* 0x000fe40000000000 */
[----:B------:R-:W-:Y:S02]  /*f600*/  IABS R64, R64 ;  /* 0x0000004000407213 */ /* 0x000fe40000000000 */
[----:B------:R-:W-:Y:S02]  /*f610*/  FSEL R18, R18, -INF , !P0 ;  /* 0xff80000012127808 */ /* 0x000fe40004000000 */
[----:B------:R-:W-:Y:S02]  /*f620*/  FSEL R181, R80, -INF , !P6 ;  /* 0xff80000050b57808 */ /* 0x000fe40007000000 */
[----:B------:R-:W-:Y:S01]  /*f630*/  FMNMX3.FTZ R101, R101, R44, R40, !PT ;  /* 0x0000002c65657276 */ /* 0x000fe20007810028 */
[----:B------:R-:W-:Y:S01]  /*f640*/  IMAD.IADD R68, R2, 0x1, -R129 ;  /* 0x0000000102447824 */ /* 0x000fe200078e0a81 */
[----:B------:R-:W-:-:S02]  /*f650*/  I2FP.F32.S32 R3, R3 ;  /* 0x0000000300037245 */ /* 0x000fc40000201400 */
[----:B------:R-:W-:Y:S02]  /*f660*/  I2FP.F32.S32 R95, R95 ;  /* 0x0000005f005f7245 */ /* 0x000fe40000201400 */
[----:B------:R-:W-:Y:S02]  /*f670*/  I2FP.F32.S32 R129, R64 ;  /* 0x0000004000817245 */ /* 0x000fe40000201400 */
[----:B------:R-:W-:Y:S01]  /*f680*/  FMNMX3.FTZ R64, R101, R18, R181, !PT ;  /* 0x0000001265407276 */ /* 0x000fe200078100b5 */
[C---:B------:R-:W-:Y:S01]  /*f690*/  FFMA.FTZ R56, -R0.reuse, R3, R56 ;  /* 0x0000000300387223 */ /* 0x040fe20000010138 */
[----:B------:R-:W-:Y:S02]  /*f6a0*/  FFMA.FTZ R58, -R0, R95, R58 ;  /* 0x0000005f003a7223 */ /* 0x000fe4000001013a */
[----:B------:R-:W-:Y:S01]  /*f6b0*/  FMNMX3.FTZ R95, R64, R43, R39, !PT ;  /* 0x0000002b405f7276 */ /* 0x000fe20007810027 */
[----:B------:R-:W-:Y:S01]  /*f6c0*/  VIADD R79, R79, 0xf9 ;  /* 0x000000f94f4f7836 */ /* 0x000fe20000000000 */
[----:B------:R-:W-:-:S02]  /*f6d0*/  IADD3 R3, PT, PT, R38, 0xa9, RZ ;  /* 0x000000a926037810 */ /* 0x000fc40007ffe0ff */
[----:B------:R-:W-:Y:S02]  /*f6e0*/  FSEL R205, R56, -INF , !P4 ;  /* 0xff80000038cd7808 */ /* 0x000fe40006000000 */
[----:B------:R-:W-:Y:S01]  /*f6f0*/  FMNMX3.FTZ R56, R95, R8, R4, !PT ;  /* 0x000000085f387276 */ /* 0x000fe20007810004 */
[----:B------:R-:W-:Y:S01]  /*f700*/  IMAD.IADD R95, R12, 0x1, -R79 ;  /* 0x000000010c5f7824 */ /* 0x000fe200078e0a4f */
[----:B------:R-:W-:Y:S01]  /*f710*/  IABS R68, R68 ;  /* 0x0000004400447213 */ /* 0x000fe20000000000 */
[----:B------:R-:W-:Y:S01]  /*f720*/  IMAD.IADD R3, R2, 0x1, -R3 ;  /* 0x0000000102037824 */ /* 0x000fe200078e0a03 */
[----:B------:R-:W-:Y:S02]  /*f730*/  FMNMX3.FTZ R12, R56, R41, R35, !PT ;  /* 0x00000029380c7276 */ /* 0x000fe40007810023 */
[----:B------:R-:W-:Y:S02]  /*f740*/  I2FP.F32.S32 R107, R68 ;  /* 0x00000044006b7245 */ /* 0x000fe40000201400 */
[----:B------:R-:W-:-:S02]  /*f750*/  FMNMX3.FTZ R12, R12, R25, R130, !PT ;  /* 0x000000190c0c7276 */ /* 0x000fc40007810082 */
[----:B------:R-:W-:Y:S02]  /*f760*/  IABS R3, R3 ;  /* 0x0000000300037213 */ /* 0x000fe40000000000 */
[----:B------:R-:W-:Y:S02]  /*f770*/  ISETP.GE.AND P6, PT, R63, R60, PT ;  /* 0x0000003c3f00720c */ /* 0x000fe40003fc6270 */
[----:B------:R-:W-:Y:S01]  /*f780*/  FMNMX3.FTZ R12, R12, R124, R213, !PT ;  /* 0x0000007c0c0c7276 */ /* 0x000fe200078100d5 */
[C---:B------:R-:W-:Y:S01]  /*f790*/  FFMA.FTZ R62, -R0.reuse, R107, R62 ;  /* 0x0000006b003e7223 */ /* 0x040fe2000001013e */
[----:B------:R-:W-:Y:S01]  /*f7a0*/  I2FP.F32.S32 R3, R3 ;  /* 0x0000000300037245 */ /* 0x000fe20000201400 */
[----:B------:R-:W-:Y:S01]  /*f7b0*/  FFMA.FTZ R76, -R0, R129, R76 ;  /* 0x00000081004c7223 */ /* 0x000fe2000001014c */
[----:B------:R-:W-:Y:S02]  /*f7c0*/  IABS R95, R95 ;  /* 0x0000005f005f7213 */ /* 0x000fe40000000000 */
[----:B------:R-:W-:-:S02]  /*f7d0*/  FSEL R207, R207, -INF , !P5 ;  /* 0xff800000cfcf7808 */ /* 0x000fc40006800000 */
[-C--:B------:R-:W-:Y:S02]  /*f7e0*/  ISETP.GE.AND P5, PT, R61, R60.reuse, PT ;  /* 0x0000003c3d00720c */ /* 0x080fe40003fa6270 */
[----:B------:R-:W-:Y:S02]  /*f7f0*/  ISETP.GE.AND P4, PT, R55, R60, PT ;  /* 0x0000003c3700720c */ /* 0x000fe40003f86270 */
[----:B------:R-:W-:Y:S02]  /*f800*/  FSEL R217, R30, -INF , !P6 ;  /* 0xff8000001ed97808 */ /* 0x000fe40007000000 */
[----:B------:R-:W-:Y:S01]  /*f810*/  FMNMX3.FTZ R12, R12, R171, R231, !PT ;  /* 0x000000ab0c0c7276 */ /* 0x000fe200078100e7 */
[----:B------:R-:W-:Y:S01]  /*f820*/  FFMA.FTZ R3, -R0, R3, R78 ;  /* 0x0000000300037223 */ /* 0x000fe2000001014e */
[----:B------:R-:W-:Y:S02]  /*f830*/  I2FP.F32.S32 R95, R95 ;  /* 0x0000005f005f7245 */ /* 0x000fe40000201400 */
[----:B------:R-:W-:-:S02]  /*f840*/  FSEL R173, R62, -INF , !P2 ;  /* 0xff8000003ead7808 */ /* 0x000fc40005000000 */
[----:B------:R-:W-:Y:S02]  /*f850*/  FSEL R163, R76, -INF , !P1 ;  /* 0xff8000004ca37808 */ /* 0x000fe40004800000 */
[-C--:B------:R-:W-:Y:S02]  /*f860*/  ISETP.GE.AND P2, PT, R53, R60.reuse, PT ;  /* 0x0000003c3500720c */ /* 0x080fe40003f46270 */
[----:B------:R-:W-:Y:S02]  /*f870*/  ISETP.GE.AND P1, PT, R45, R60, PT ;  /* 0x0000003c2d00720c */ /* 0x000fe40003f26270 */
[----:B------:R-:W-:Y:S02]  /*f880*/  FSEL R147, R28, -INF , !P5 ;  /* 0xff8000001c937808 */ /* 0x000fe40006800000 */
        /* <DEDUP_REMOVED lines=14> */
[----:B------:R-:W-:Y:S01]  /*f970*/  VIADD R129, R38, 0xb0 ;  /* 0x000000b026817836 */ /* 0x000fe20000000000 */
[----:B------:R-:W-:-:S03]  /*f980*/  FSEL R175, R58, -INF , !P3 ;  /* 0xff8000003aaf7808 */ /* 0x000fc60005800000 */
[----:B------:R-:W-:-:S05]  /*f990*/  IMAD.IADD R12, R2, 0x1, -R129 ;  /* 0x00000001020c7824 */ /* 0x000fca00078e0a81 */
[----:B------:R-:W-:Y:S02]  /*f9a0*/  IABS R12, R12 ;  /* 0x0000000c000c7213 */ /* 0x000fe40000000000 */
[----:B-1----:R-:W-:-:S04]  /*f9b0*/  FMNMX.FTZ R3, R16, R3, !PT ;  /* 0x0000000310037209 */ /* 0x002fc80007810000 */
[----:B------:R-:W-:Y:S01]  /*f9c0*/  FSETP.NEU.FTZ.AND P3, PT, R3, -INF , PT ;  /* 0xff8000000300780b */ /* 0x000fe20003f7d000 */
[----:B--2---:R-:W-:-:S05]  /*f9d0*/  FMUL.FTZ R70, R71, R3 ;  /* 0x0000000347467220 */ /* 0x004fca0000410000 */
[----:B------:R-:W-:Y:S02]  /*f9e0*/  FSEL R70, R70, RZ, P3 ;  /* 0x000000ff46467208 */ /* 0x000fe40001800000 */
[----:B------:R-:W-:Y:S02]  /*f9f0*/  ISETP.GE.AND P3, PT, R125, R60, PT ;  /* 0x0000003c7d00720c */ /* 0x000fe40003f66270 */
[----:B------:R-:W-:-:S05]  /*fa00*/  I2FP.F32.S32 R125, R12 ;  /* 0x0000000c007d7245 */ /* 0x000fca0000201400 */
[----:B------:R-:W-:-:S05]  /*fa10*/  FFMA.FTZ R72, -R0, R125, R72 ;  /* 0x0000007d00487223 */ /* 0x000fca0000010148 */
[----:B------:R-:W-:Y:S02]  /*fa20*/  FSEL R139, R72, -INF , !P3 ;  /* 0xff800000488b7808 */ /* 0x000fe40005800000 */
[----:B------:R-:W-:Y:S02]  /*fa30*/  ISETP.NE.AND P3, PT, R10, RZ, PT ;  /* 0x000000ff0a00720c */ /* 0x000fe40003f65270 */
        /* <DEDUP_REMOVED lines=24> */
[----:B------:R-:W-:-:S03]  /*fbc0*/  IMAD.IADD R61, R2, 0x1, -R61 ;  /* 0x00000001023d7824 */ /* 0x000fc600078e0a3d */
[----:B------:R-:W-:Y:S01]  /*fbd0*/  FMNMX3.FTZ R10, R10, R135, R131, !PT ;  /* 0x000000870a0a7276 */ /* 0x000fe20007810083 */
[----:B------:R-:W-:Y:S01]  /*fbe0*/  IMAD.IADD R55, R2, 0x1, -R55 ;  /* 0x0000000102377824 */ /* 0x000fe200078e0a37 */
[----:B------:R-:W-:Y:S02]  /*fbf0*/  IABS R63, R63 ;  /* 0x0000003f003f7213 */ /* 0x000fe40000000000 */
[----:B------:R-:W-:Y:S01]  /*fc00*/  FMNMX3.FTZ R10, R10, R127, R121, !PT ;  /* 0x0000007f0a0a7276 */ /* 0x000fe20007810079 */
[C---:B------:R-:W-:Y:S01]  /*fc10*/  IMAD.IADD R53, R2.reuse, 0x1, -R53 ;  /* 0x0000000102357824 */ /* 0x040fe200078e0a35 */
[----:B------:R-:W-:Y:S01]  /*fc20*/  IABS R61, R61 ;  /* 0x0000003d003d7213 */ /* 0x000fe20000000000 */
[----:B------:R-:W-:Y:S01]  /*fc30*/  IMAD.IADD R45, R2, 0x1, -R45 ;  /* 0x00000001022d7824 */ /* 0x000fe200078e0a2d */
[----:B------:R-:W-:Y:S02]  /*fc40*/  I2FP.F32.S32 R12, R63 ;  /* 0x0000003f000c7245 */ /* 0x000fe40000201400 */
[----:B------:R-:W-:Y:S01]  /*fc50*/  FMNMX3.FTZ R10, R10, R119, R115, !PT ;  /* 0x000000770a0a7276 */ /* 0x000fe20007810073 */
[----:B------:R-:W-:Y:S01]  /*fc60*/  FFMA.FTZ R137, R20, R71, -R70 ;  /* 0x0000004714897223 */ /* 0x000fe20000010846 */
[----:B------:R-:W-:Y:S01]  /*fc70*/  IABS R55, R55 ;  /* 0x0000003700377213 */ /* 0x000fe20000000000 */
[----:B------:R-:W-:Y:S01]  /*fc80*/  IMAD.IADD R2, R2, 0x1, -R79 ;  /* 0x0000000102027824 */ /* 0x000fe200078e0a4f */
[----:B------:R-:W-:Y:S01]  /*fc90*/  I2FP.F32.S32 R20, R61 ;  /* 0x0000003d00147245 */ /* 0x000fe20000201400 */
[----:B------:R-:W-:Y:S01]  /*fca0*/  FFMA.FTZ R9, -R0, R12, R9 ;  /* 0x0000000c00097223 */ /* 0x000fe20000010109 */
[----:B------:R-:W-:-:S02]  /*fcb0*/  FMNMX3.FTZ R10, R10, R111, R99, !PT ;  /* 0x0000006f0a0a7276 */ /* 0x000fc40007810063 */
[----:B------:R-:W-:Y:S02]  /*fcc0*/  I2FP.F32.S32 R16, R55 ;  /* 0x0000003700107245 */ /* 0x000fe40000201400 */
[----:B------:R-:W-:Y:S02]  /*fcd0*/  IABS R53, R53 ;  /* 0x0000003500357213 */ /* 0x000fe40000000000 */
[----:B------:R-:W-:Y:S01]  /*fce0*/  IABS R12, R45 ;  /* 0x0000002d000c7213 */ /* 0x000fe20000000000 */
[----:B------:R-:W-:Y:S01]  /*fcf0*/  FFMA.FTZ R11, -R0, R20, R11 ;  /* 0x00000014000b7223 */ /* 0x000fe2000001010b */
[----:B------:R-:W-:Y:S01]  /*fd00*/  FMNMX3.FTZ R10, R10, R93, R91, !PT ;  /* 0x0000005d0a0a7276 */ /* 0x000fe2000781005b */
[----:B------:R-:W-:Y:S01]  /*fd10*/  FFMA.FTZ R125, R83, R71, -R70 ;  /* 0x00000047537d7223 */ /* 0x000fe20000010846 */
[----:B------:R-:W-:Y:S01]  /*fd20*/  IABS R2, R2 ;  /* 0x0000000200027213 */ /* 0x000fe20000000000 */
[----:B------:R-:W-:Y:S01]  /*fd30*/  FFMA.FTZ R16, -R0, R16, R31 ;  /* 0x0000001000107223 */ /* 0x000fe2000001011f */
[----:B------:R-:W-:-:S02]  /*fd40*/  I2FP.F32.S32 R20, R53 ;  /* 0x0000003500147245 */ /* 0x000fc40000201400 */
[----:B------:R-:W-:Y:S02]  /*fd50*/  I2FP.F32.S32 R12, R12 ;  /* 0x0000000c000c7245 */ /* 0x000fe40000201400 */
[----:B------:R-:W-:Y:S02]  /*fd60*/  FSEL R83, R9, -INF , !P6 ;  /* 0xff80000009537808 */ /* 0x000fe40007000000 */
[----:B------:R-:W-:Y:S01]  /*fd70*/  FMNMX3.FTZ R10, R10, R89, R87, !PT ;  /* 0x000000590a0a7276 */ /* 0x000fe20007810057 */
[----:B------:R-:W-:Y:S01]  /*fd80*/  FFMA.FTZ R82, R81, R71, -R70 ;  /* 0x0000004751527223 */ /* 0x000fe20000010846 */
[----:B------:R-:W-:Y:S01]  /*fd90*/  I2FP.F32.S32 R2, R2 ;  /* 0x0000000200027245 */ /* 0x000fe20000201400 */
[C---:B------:R-:W-:Y:S01]  /*fda0*/  FFMA.FTZ R21, -R0.reuse, R20, R21 ;  /* 0x0000001400157223 */ /* 0x040fe20000010115 */
[----:B------:R-:W-:Y:S01]  /*fdb0*/  FFMA.FTZ R5, -R0, R12, R5 ;  /* 0x0000000c00057223 */ /* 0x000fe20000010105 */
[----:B------:R-:W-:Y:S02]  /*fdc0*/  FSEL R81, R11, -INF , !P5 ;  /* 0xff8000000b517808 */ /* 0x000fe40006800000 */
[----:B------:R-:W-:-:S02]  /*fdd0*/  FSEL R79, R16, -INF , !P4 ;  /* 0xff800000104f7808 */ /* 0x000fc40006000000 */
[----:B------:R-:W-:Y:S01]  /*fde0*/  FMNMX3.FTZ R10, R10, R85, R83, !PT ;  /* 0x000000550a0a7276 */ /* 0x000fe20007810053 */
[-CC-:B------:R-:W-:Y:S01]  /*fdf0*/  FFMA.FTZ R110, R77, R71.reuse, -R70.reuse ;  /* 0x000000474d6e7223 */ /* 0x180fe20000010846 */
[--C-:B------:R-:W-:Y:S01]  /*fe00*/  FFMA.FTZ R133, R75, R71, -R70.reuse ;  /* 0x000000474b857223 */ /* 0x100fe20000010846 */
        /* <DEDUP_REMOVED lines=14> */
[----:B------:R-:W-:Y:S01]  /*fef0*/  FFMA.FTZ R51, R40, R71, -R70 ;  /* 0x0000004728337223 */ /* 0x000fe20000010846 */
[----:B------:R-:W-:-:S02]  /*ff00*/  UMOV UR9, 0x400 ;  /* 0x0000040000097882 */ /* 0x000fc40000000000 */
[----:B--2---:R-:W-:Y:S01]  /*ff10*/  ULEA UR8, UR8, UR9, 0x18 ;  /* 0x0000000908087291 */ /* 0x004fe2000f8ec0ff */
[-CC-:B------:R-:W-:Y:S01]  /*ff20*/  FFMA.FTZ R45, R8, R71.reuse, -R70.reuse ;  /* 0x00000047082d7223 */ /* 0x180fe20000010846 */
[-CC-:B------:R-:W-:Y:S01]  /*ff30*/  FFMA.FTZ R53, R46, R71.reuse, -R70.reuse ;  /* 0x000000472e357223 */ /* 0x180fe20000010846 */
[----:B------:R-:W-:Y:S02]  /*ff40*/  IMAD.MOV.U32 R8, RZ, RZ, 0x20 ;  /* 0x00000020ff087424 */ /* 0x000fe400078e00ff */
[-CC-:B------:R-:W-:Y:S01]  /*ff50*/  FFMA.FTZ R46, R39, R71.reuse, -R70.reuse ;  /* 0x00000047272e7223 */ /* 0x180fe20000010846 */
[-CC-:B------:R-:W-:Y:S01]  /*ff60*/  FFMA.FTZ R169, R117, R71.reuse, -R70.reuse ;  /* 0x0000004775a97223 */ /* 0x180fe20000010846 */
[----:B------:R-:W-:Y:S01]  /*ff70*/  FFMA.FTZ R117, R57, R71, -R70 ;  /* 0x0000004739757223 */ /* 0x000fe20000010846 */
[----:B---3--:R-:W-:Y:S01]  /*ff80*/  FMNMX.FTZ R2, R2, R7, !PT ;  /* 0x0000000702027209 */ /* 0x008fe20007810000 */
[----:B-1----:R-:W-:-:S04]  /*ff90*/  IMAD.SHL.U32 R7, R5, 0x20, RZ ;  /* 0x0000002005077824 */ /* 0x002fc800078e00ff */
[----:B------:R-:W-:Y:S01]  /*ffa0*/  FMUL.FTZ R40, R71, R2 ;  /* 0x0000000247287220 */ /* 0x000fe20000410000 */
[----:B------:R-:W-:Y:S02]  /*ffb0*/  FSETP.NEU.FTZ.AND P0, PT, R2, -INF , PT ;  /* 0xff8000000200780b */ /* 0x000fe40003f1d000 */
[----:B------:R-:W-:Y:S02]  /*ffc0*/  LOP3.LUT R7, R14, 0x120, R7, 0xf8, !PT ;  /* 0x000001200e077812 */ /* 0x000fe400078ef807 */
[----:B------:R-:W-:Y:S02]  /*ffd0*/  FSEL R40, R40, RZ, P0 ;  /* 0x000000ff28287208 */ /* 0x000fe40000000000 */
[----:B------:R-:W-:Y:S02]  /*ffe0*/  LOP3.LUT P0, RZ, R5, 0x4, RZ, 0xc0, !PT ;  /* 0x0000000405ff7812 */ /* 0x000fe4000780c0ff */
[----:B------:R-:W-:Y:S01]  /*fff0*/  LEA R39, R7, UR8, 0x1 ;  /* 0x0000000807277c11 */ /* 0x000fe2000f8e08ff */
[-CC-:B------:R-:W-:Y:S01]  /*10000*/  FFMA.FTZ R57, R52, R71.reuse, -R70.reuse ;  /* 0x0000004734397223 */ /* 0x180fe20000010846 */
[-CC-:B------:R-:W-:Y:S01]  /*10010*/  FFMA.FTZ R66, R159, R71.reuse, -R70.reuse ;  /* 0x000000479f427223 */ /* 0x180fe20000010846 */
[-CC-:B------:R-:W-:Y:S01]  /*10020*/  FFMA.FTZ R52, R44, R71.reuse, -R70.reuse ;  /* 0x000000472c347223 */ /* 0x180fe20000010846 */
[----:B------:R-:W-:Y:S01]  /*10030*/  SEL R8, R8, 0xffffffe0, !P0 ;  /* 0xffffffe008087807 */ /* 0x000fe20004000000 */
[-C--:B------:R-:W-:Y:S01]  /*10040*/  FFMA.FTZ R44, R4, R71.reuse, -R70 ;  /* 0x00000047042c7223 */ /* 0x080fe20000010846 */
[----:B------:R-:W-:-:S02]  /*10050*/  FFMA.FTZ R159, R6, R71, -R40 ;  /* 0x00000047069f7223 */ /* 0x000fc40000010828 */
[----:B------:R-:W1:Y:S01]  /*10060*/  LDSM.16.MT88.4 R4, [R39+0x5000] ;  /* 0x005000002704783b */ /* 0x000e620000004200 */
[-CC-:B------:R-:W-:Y:S01]  /*10070*/  FFMA.FTZ R108, R108, R71.reuse, -R70.reuse ;  /* 0x000000476c6c7223 */ /* 0x180fe20000010846 */
[----:B------:R-:W-:Y:S02]  /*10080*/  IMAD.IADD R38, R8, 0x1, R39 ;  /* 0x0000000108267824 */ /* 0x000fe400078e0227 */
[-C--:B------:R-:W-:Y:S01]  /*10090*/  FFMA.FTZ R72, R153, R71.reuse, -R70 ;  /* 0x0000004799487223 */ /* 0x080fe20000010846 */
[-C--:B------:R-:W-:Y:S01]  /*100a0*/  FFMA.FTZ R153, R15, R71.reuse, -R40 ;  /* 0x000000470f997223 */ /* 0x080fe20000010828 */
[----:B------:R2:W-:Y:S01]  /*100b0*/  MUFU.EX2 R63, R108 ;  /* 0x0000006c003f7308 */ /* 0x0005e20000000800 */
[-CC-:B------:R-:W-:Y:S01]  /*100c0*/  FFMA.FTZ R90, R59, R71.reuse, -R70.reuse ;  /* 0x000000473b5a7223 */ /* 0x180fe20000010846 */
[-CC-:B------:R-:W-:Y:S01]  /*100d0*/  FFMA.FTZ R59, R112, R71.reuse, -R70.reuse ;  /* 0x00000047703b7223 */ /* 0x180fe20000010846 */
[-CC-:B------:R-:W-:Y:S01]  /*100e0*/  FFMA.FTZ R116, R22, R71.reuse, -R70.reuse ;  /* 0x0000004716747223 */ /* 0x180fe20000010846 */
[-C--:B------:R-:W-:Y:S01]  /*100f0*/  FFMA.FTZ R161, R113, R71.reuse, -R70 ;  /* 0x0000004771a17223 */ /* 0x080fe20000010846 */
[-C--:B------:R-:W-:Y:S01]  /*10100*/  FFMA.FTZ R112, R23, R71.reuse, -R40 ;  /* 0x0000004717707223 */ /* 0x080fe20000010828 */
[----:B------:R-:W-:-:S02]  /*10110*/  FFMA.FTZ R86, R69, R71, -R70 ;  /* 0x0000004745567223 */ /* 0x000fc40000010846 */
[----:B------:R-:W-:Y:S01]  /*10120*/  MUFU.EX2 R169, R169 ;  /* 0x000000a900a97308 */ /* 0x000fe20000000800 */
[-C--:B--2---:R-:W-:Y:S02]  /*10130*/  FFMA.FTZ R108, R13, R71.reuse, -R40 ;  /* 0x000000470d6c7223 */ /* 0x084fe40000010828 */
[----:B------:R-:W2:Y:S05]  /*10140*/  LDSM.16.MT88.4 R12, [R38+0x5000] ;  /* 0x00500000260c783b */ /* 0x000eaa0000004200 */
[----:B------:R-:W3:Y:S01]  /*10150*/  MUFU.EX2 R116, R116 ;  /* 0x0000007400747308 */ /* 0x000ee20000000800 */
[-CC-:B------:R-:W-:Y:S01]  /*10160*/  FFMA.FTZ R58, R54, R71.reuse, -R70.reuse ;  /* 0x00000047363a7223 */ /* 0x180fe20000010846 */
[-CC-:B------:R-:W-:Y:S01]  /*10170*/  FFMA.FTZ R69, R151, R71.reuse, -R70.reuse ;  /* 0x0000004797457223 */ /* 0x180fe20000010846 */
[-CC-:B------:R-:W-:Y:S01]  /*10180*/  FFMA.FTZ R62, R102, R71.reuse, -R70.reuse ;  /* 0x00000047663e7223 */ /* 0x180fe20000010846 */
[----:B------:R-:W-:-:S04]  /*10190*/  FFMA.FTZ R54, R50, R71, -R70 ;  /* 0x0000004732367223 */ /* 0x000fc80000010846 */
[----:B------:R-:W-:Y:S01]  /*101a0*/  MUFU.EX2 R161, R161 ;  /* 0x000000a100a17308 */ /* 0x000fe20000000800 */
[-C--:B------:R-:W-:Y:S01]  /*101b0*/  FFMA.FTZ R50, R18, R71.reuse, -R70 ;  /* 0x0000004712327223 */ /* 0x080fe20000010846 */
[-CC-:B------:R-:W-:Y:S01]  /*101c0*/  FFMA.FTZ R151, R19, R71.reuse, -R40.reuse ;  /* 0x0000004713977223 */ /* 0x180fe20000010828 */
[-C--:B------:R-:W-:Y:S02]  /*101d0*/  FFMA.FTZ R102, R17, R71.reuse, -R40 ;  /* 0x0000004711667223 */ /* 0x080fe40000010828 */
[----:B------:R-:W4:Y:S03]  /*101e0*/  LDSM.16.MT88.4 R16, [R39+0x5400] ;  /* 0x005400002710783b */ /* 0x000f260000004200 */
[----:B------:R-:W5:Y:S08]  /*101f0*/  MUFU.EX2 R110, R110 ;  /* 0x0000006e006e7308 */ /* 0x000f700000000800 */
[----:B------:R-:W-:Y:S08]  /*10200*/  MUFU.EX2 R159, R159 ;  /* 0x0000009f009f7308 */ /* 0x000ff00000000800 */
[----:B------:R-:W1:Y:S08]  /*10210*/  MUFU.EX2 R112, R112 ;  /* 0x0000007000707308 */ /* 0x000e700000000800 */
[----:B------:R-:W-:Y:S08]  /*10220*/  MUFU.EX2 R153, R153 ;  /* 0x0000009900997308 */ /* 0x000ff00000000800 */
[----:B------:R-:W2:Y:S01]  /*10230*/  MUFU.EX2 R108, R108 ;  /* 0x0000006c006c7308 */ /* 0x000ea20000000800 */
[-C--:B------:R-:W-:Y:S01]  /*10240*/  FFMA.FTZ R61, R100, R71.reuse, -R70 ;  /* 0x00000047643d7223 */ /* 0x080fe20000010846 */
[-C--:B------:R-:W-:Y:S01]  /*10250*/  FFMA.FTZ R100, R29, R71.reuse, -R40 ;  /* 0x000000471d647223 */ /* 0x080fe20000010828 */
[-CC-:B------:R-:W-:Y:S01]  /*10260*/  FFMA.FTZ R78, R145, R71.reuse, -R70.reuse ;  /* 0x00000047914e7223 */ /* 0x180fe20000010846 */
[----:B------:R-:W4:Y:S01]  /*10270*/  LDSM.16.MT88.4 R28, [R38+0x5400] ;  /* 0x00540000261c783b */ /* 0x000f220000004200 */
[-CC-:B------:R-:W-:Y:S01]  /*10280*/  FFMA.FTZ R104, R65, R71.reuse, -R70.reuse ;  /* 0x0000004741687223 */ /* 0x180fe20000010846 */
[-C--:B------:R-:W-:Y:S01]  /*10290*/  FFMA.FTZ R96, R105, R71.reuse, -R70 ;  /* 0x0000004769607223 */ /* 0x080fe20000010846 */
[----:B------:R-:W-:Y:S01]  /*102a0*/  FFMA.FTZ R145, R27, R71, -R40 ;  /* 0x000000471b917223 */ /* 0x000fe20000010828 */
[----:B---3--:R-:W-:-:S02]  /*102b0*/  F2FP.BF16.F32.PACK_AB R20, R116, R169 ;  /* 0x000000a97414723e */ /* 0x008fc400000010ff */
[----:B-----5:R-:W-:Y:S02]  /*102c0*/  F2FP.BF16.F32.PACK_AB R22, R110, R161 ;  /* 0x000000a16e16723e */ /* 0x020fe400000010ff */
[----:B-1----:R-:W-:Y:S01]  /*102d0*/  F2FP.BF16.F32.PACK_AB R21, R112, R159 ;  /* 0x0000009f7015723e */ /* 0x002fe200000010ff */
[----:B------:R-:W-:Y:S01]  /*102e0*/  MUFU.EX2 R155, R155 ;  /* 0x0000009b009b7308 */ /* 0x000fe20000000800 */
[----:B--2---:R-:W-:-:S07]  /*102f0*/  F2FP.BF16.F32.PACK_AB R23, R108, R153 ;  /* 0x000000996c17723e */ /* 0x004fce00000010ff */
[----:B------:R-:W1:Y:S01]  /*10300*/  MUFU.EX2 R104, R104 ;  /* 0x0000006800687308 */ /* 0x000e620000000800 */
[C---:B------:R-:W-:Y:S07]  /*10310*/  HMMA.16816.F32.BF16 R8, R20.reuse, R4, RZ ;  /* 0x000000041408723c */ /* 0x040fee00000418ff */
[----:B------:R-:W-:Y:S01]  /*10320*/  MUFU.EX2 R137, R137 ;  /* 0x0000008900897308 */ /* 0x000fe20000000800 */
[C---:B------:R-:W-:Y:S07]  /*10330*/  HMMA.16816.F32.BF16 R4, R20.reuse, R6, RZ ;  /* 0x000000061404723c */ /* 0x040fee00000418ff */
[----:B------:R-:W2:Y:S08]  /*10340*/  MUFU.EX2 R96, R96 ;  /* 0x0000006000607308 */ /* 0x000eb00000000800 */
[----:B------:R-:W-:Y:S08]  /*10350*/  MUFU.EX2 R151, R151 ;  /* 0x0000009700977308 */ /* 0x000ff00000000800 */
[----:B------:R-:W3:Y:S08]  /*10360*/  MUFU.EX2 R102, R102 ;  /* 0x0000006600667308 */ /* 0x000ef00000000800 */
[----:B------:R-:W-:Y:S08]  /*10370*/  MUFU.EX2 R100, R100 ;  /* 0x0000006400647308 */ /* 0x000ff00000000800 */
[----:B------:R-:W5:Y:S01]  /*10380*/  MUFU.EX2 R145, R145 ;  /* 0x0000009100917308 */ /* 0x000f620000000800 */
[-CC-:B------:R-:W-:Y:S01]  /*10390*/  FFMA.FTZ R47, R43, R71.reuse, -R70.reuse ;  /* 0x000000472b2f7223 */ /* 0x180fe20000010846 */
[-CC-:B------:R-:W-:Y:S01]  /*103a0*/  FFMA.FTZ R43, R41, R71.reuse, -R70.reuse ;  /* 0x00000047292b7223 */ /* 0x180fe20000010846 */
[-CC-:B------:R-:W-:Y:S01]  /*103b0*/  FFMA.FTZ R113, R103, R71.reuse, -R70.reuse ;  /* 0x0000004767717223 */ /* 0x180fe20000010846 */
[-CC-:B------:R-:W-:Y:S01]  /*103c0*/  FFMA.FTZ R41, R25, R71.reuse, -R70.reuse ;  /* 0x0000004719297223 */ /* 0x180fe20000010846 */
[-CC-:B------:R-:W-:Y:S01]  /*103d0*/  FFMA.FTZ R103, R143, R71.reuse, -R70.reuse ;  /* 0x000000478f677223 */ /* 0x180fe20000010846 */
[-CC-:B------:R-:W-:Y:S01]  /*103e0*/  FFMA.FTZ R55, R42, R71.reuse, -R70.reuse ;  /* 0x000000472a377223 */ /* 0x180fe20000010846 */
[----:B------:R-:W-:Y:S01]  /*103f0*/  HMMA.16816.F32.BF16 R24, R20, R12, RZ ;  /* 0x0000000c1418723c */ /* 0x000fe200000418ff */
[-CC-:B------:R-:W-:Y:S01]  /*10400*/  FFMA.FTZ R76, R32, R71.reuse, -R70.reuse ;  /* 0x00000047204c7223 */ /* 0x180fe20000010846 */
[-CC-:B------:R-:W-:Y:S01]  /*10410*/  FFMA.FTZ R65, R34, R71.reuse, -R70.reuse ;  /* 0x0000004722417223 */ /* 0x180fe20000010846 */
[-C--:B------:R-:W-:Y:S01]  /*10420*/  FFMA.FTZ R42, R35, R71.reuse, -R70 ;  /* 0x00000047232a7223 */ /* 0x080fe20000010846 */
[----:B------:R-:W-:-:S02]  /*10430*/  FFMA.FTZ R143, R33, R71, -R40 ;  /* 0x00000047218f7223 */ /* 0x000fc40000010828 */
[----:B------:R-:W4:Y:S02]  /*10440*/  LDSM.16.MT88.4 R32, [R39+0x5800] ;  /* 0x005800002720783b */ /* 0x000f240000004200 */
[----:B------:R-:W-:Y:S01]  /*10450*/  HMMA.16816.F32.BF16 R20, R20, R14, RZ ;  /* 0x0000000e1414723c */ /* 0x000fe200000418ff */
[----:B-1----:R-:W-:Y:S02]  /*10460*/  F2FP.BF16.F32.PACK_AB R12, R104, R155 ;  /* 0x0000009b680c723e */ /* 0x002fe400000010ff */
[----:B--2---:R-:W-:Y:S02]  /*10470*/  F2FP.BF16.F32.PACK_AB R14, R96, R137 ;  /* 0x00000089600e723e */ /* 0x004fe400000010ff */
[----:B---3--:R-:W-:Y:S02]  /*10480*/  F2FP.BF16.F32.PACK_AB R13, R102, R151 ;  /* 0x00000097660d723e */ /* 0x008fe400000010ff */
[----:B-----5:R-:W-:Y:S01]  /*10490*/  F2FP.BF16.F32.PACK_AB R15, R145, R100 ;  /* 0x00000064910f723e */ /* 0x020fe200000010ff */
[-CC-:B------:R-:W-:Y:S01]  /*104a0*/  FFMA.FTZ R74, R141, R71.reuse, -R70.reuse ;  /* 0x000000478d4a7223 */ /* 0x180fe20000010846 */
[-C--:B------:R-:W-:Y:S01]  /*104b0*/  FFMA.FTZ R88, R109, R71.reuse, -R70 ;  /* 0x000000476d587223 */ /* 0x080fe20000010846 */
[-CC-:B------:R-:W-:Y:S01]  /*104c0*/  FFMA.FTZ R92, R92, R71.reuse, -R40.reuse ;  /* 0x000000475c5c7223 */ /* 0x180fe20000010828 */
[-CC-:B------:R-:W-:Y:S01]  /*104d0*/  FFMA.FTZ R98, R98, R71.reuse, -R40.reuse ;  /* 0x0000004762627223 */ /* 0x180fe20000010828 */
[----:B------:R-:W-:-:S02]  /*104e0*/  FFMA.FTZ R141, R132, R71, -R40 ;  /* 0x00000047848d7223 */ /* 0x000fc40000010828 */
[C---:B----4-:R-:W-:Y:S01]  /*104f0*/  HMMA.16816.F32.BF16 R8, R12.reuse, R16, R8 ;  /* 0x000000100c08723c */ /* 0x050fe20000041808 */
        /* <DEDUP_REMOVED lines=112> */
[----:B--2---:R-:W-:-:S02]  /*10c00*/  F2FP.BF16.F32.PACK_AB R14, R67, R68 ;  /* 0x00000044430e723e */ /* 0x004fc400000010ff */
[----:B----4-:R-:W-:Y:S02]  /*10c10*/  F2FP.BF16.F32.PACK_AB R13, R128, R219 ;  /* 0x000000db800d723e */ /* 0x010fe400000010ff */
        /* <DEDUP_REMOVED lines=10> */
[----:B------:R-:W4:Y:S08]  /*10cc0*/  MUFU.EX2 R65, R65 ;  /* 0x0000004100417308 */ /* 0x000f300000000800 */
        /* <DEDUP_REMOVED lines=42> */
[----:B------:R-:W-:Y:S08]  /*10f70*/  MUFU.EX2 R54, R54 ;  /* 0x0000003600367308 */ /* 0x000ff00000000800 */
[----:B------:R-:W-:Y:S08]  /*10f80*/  MUFU.EX2 R215, R215 ;  /* 0x000000d700d77308 */ /* 0x000ff00000000800 */
[----:B------:R-:W2:Y:S08]  /*10f90*/  MUFU.EX2 R140, R140 ;  /* 0x0000008c008c7308 */ /* 0x000eb00000000800 */
[----:B------:R-:W-:Y:S08]  /*10fa0*/  MUFU.EX2 R142, R142 ;  /* 0x0000008e008e7308 */ /* 0x000ff00000000800 */
[----:B------:R-:W3:Y:S01]  /*10fb0*/  MUFU.EX2 R205, R205 ;  /* 0x000000cd00cd7308 */ /* 0x000ee20000000800 */
[----:B------:R-:W-:Y:S01]  /*10fc0*/  HMMA.16816.F32.BF16 R4, R12, R34, R4 ;  /* 0x000000220c04723c */ /* 0x000fe20000041804 */
[----:B------:R-:W4:Y:S01]  /*10fd0*/  LDSM.16.MT88.4 R32, [R38+0x7400] ;  /* 0x007400002620783b */ /* 0x000f220000004200 */
[----:B------:R-:W-:Y:S01]  /*10fe0*/  FADD.FTZ R146, R169, R116 ;  /* 0x00000074a9927221 */ /* 0x000fe20000010000 */
[----:B------:R-:W-:-:S05]  /*10ff0*/  FADD.FTZ R116, R159, R112 ;  /* 0x000000709f747221 */ /* 0x000fca0000010000 */
[----:B------:R-:W-:Y:S01]  /*11000*/  HMMA.16816.F32.BF16 R24, R12, R16, R24 ;  /* 0x000000100c18723c */ /* 0x000fe20000041818 */
[----:B-1----:R-:W-:Y:S02]  /*11010*/  F2FP.BF16.F32.PACK_AB R16, R56, R57 ;  /* 0x000000393810723e */ /* 0x002fe400000010ff */
[----:B--2---:R-:W-:-:S05]  /*11020*/  F2FP.BF16.F32.PACK_AB R17, R140, R215 ;  /* 0x000000d78c11723e */ /* 0x004fca00000010ff */
[----:B------:R-:W-:Y:S01]  /*11030*/  HMMA.16816.F32.BF16 R20, R12, R18, R20 ;  /* 0x000000120c14723c */ /* 0x000fe20000041814 */
[----:B------:R-:W-:Y:S01]  /*11040*/  F2FP.BF16.F32.PACK_AB R18, R54, R55 ;  /* 0x000000373612723e */ /* 0x000fe200000010ff */
[----:B------:R-:W-:Y:S01]  /*11050*/  FADD.FTZ R161, R161, R146 ;  /* 0x00000092a1a17221 */ /* 0x000fe20000010000 */
[----:B---3--:R-:W-:Y:S01]  /*11060*/  F2FP.BF16.F32.PACK_AB R19, R205, R142 ;  /* 0x0000008ecd13723e */ /* 0x008fe200000010ff */
[----:B------:R-:W1:Y:S06]  /*11070*/  LDSM.16.MT88.4 R12, [R39+0x7800] ;  /* 0x00780000270c783b */ /* 0x000e6c0000004200 */
[----:B-----5:R-:W-:Y:S01]  /*11080*/  HMMA.16816.F32.BF16 R8, R16, R28, R8 ;  /* 0x0000001c1008723c */ /* 0x020fe20000041808 */
[----:B------:R-:W-:Y:S01]  /*11090*/  FADD.FTZ R29, R153, R116 ;  /* 0x00000074991d7221 */ /* 0x000fe20000010000 */
[----:B------:R-:W-:-:S03]  /*110a0*/  FADD.FTZ R110, R110, R161 ;  /* 0x000000a16e6e7221 */ /* 0x000fc60000010000 */
[----:B------:R-:W-:-:S03]  /*110b0*/  FADD.FTZ R108, R108, R29 ;  /* 0x0000001d6c6c7221 */ /* 0x000fc60000010000 */
[----:B------:R-:W-:Y:S01]  /*110c0*/  HMMA.16816.F32.BF16 R4, R16, R30, R4 ;  /* 0x0000001e1004723c */ /* 0x000fe20000041804 */
[----:B------:R-:W2:Y:S01]  /*110d0*/  LDSM.16.MT88.4 R28, [R38+0x7800] ;  /* 0x00780000261c783b */ /* 0x000ea20000004200 */
[----:B------:R-:W-:Y:S01]  /*110e0*/  FADD.FTZ R155, R155, R110 ;  /* 0x0000006e9b9b7221 */ /* 0x000fe20000010000 */
[-CC-:B------:R-:W-:Y:S01]  /*110f0*/  FFMA.FTZ R144, R175, R71.reuse, -R40.reuse ;  /* 0x00000047af907223 */ /* 0x180fe20000010828 */
[-CC-:B------:R-:W-:Y:S01]  /*11100*/  FFMA.FTZ R173, R173, R71.reuse, -R40.reuse ;  /* 0x00000047adad7223 */ /* 0x180fe20000010828 */
[-CC-:B------:R-:W-:Y:S01]  /*11110*/  FFMA.FTZ R153, R157, R71.reuse, -R40.reuse ;  /* 0x000000479d997223 */ /* 0x180fe20000010828 */
[----:B------:R-:W-:Y:S01]  /*11120*/  FADD.FTZ R104, R104, R155 ;  /* 0x0000009b68687221 */ /* 0x000fe20000010000 */
[-C--:B------:R-:W-:Y:S01]  /*11130*/  FFMA.FTZ R163, R163, R71.reuse, -R40 ;  /* 0x00000047a3a37223 */ /* 0x080fe20000010828 */
[----:B------:R-:W-:Y:S01]  /*11140*/  FADD.FTZ R157, R151, R108 ;  /* 0x0000006c979d7221 */ /* 0x000fe20000010000 */
[----:B------:R-:W-:Y:S01]  /*11150*/  MUFU.EX2 R53, R53 ;  /* 0x0000003500357308 */ /* 0x000fe20000000800 */
[----:B------:R-:W-:Y:S01]  /*11160*/  FADD.FTZ R137, R137, R104 ;  /* 0x0000006889897221 */ /* 0x000fe20000010000 */
[----:B------:R-:W-:Y:S01]  /*11170*/  FFMA.FTZ R151, R147, R71, -R70 ;  /* 0x0000004793977223 */ /* 0x000fe20000010846 */
[----:B------:R-:W-:-:S02]  /*11180*/  FADD.FTZ R147, R102, R157 ;  /* 0x0000009d66937221 */ /* 0x000fc40000010000 */
[----:B------:R-:W-:-:S03]  /*11190*/  FADD.FTZ R96, R96, R137 ;  /* 0x0000008960607221 */ /* 0x000fc60000010000 */
[----:B------:R-:W3:Y:S01]  /*111a0*/  MUFU.EX2 R52, R52 ;  /* 0x0000003400347308 */ /* 0x000ee20000000800 */
[----:B------:R-:W-:-:S07]  /*111b0*/  FADD.FTZ R100, R100, R147 ;  /* 0x0000009364647221 */ /* 0x000fce0000010000 */
[----:B------:R-:W-:Y:S01]  /*111c0*/  MUFU.EX2 R51, R51 ;  /* 0x0000003300337308 */ /* 0x000fe20000000800 */
[C---:B----4-:R-:W-:Y:S07]  /*111d0*/  HMMA.16816.F32.BF16 R24, R16.reuse, R32, R24 ;  /* 0x000000201018723c */ /* 0x050fee0000041818 */
[----:B------:R-:W4:Y:S01]  /*111e0*/  MUFU.EX2 R50, R50 ;  /* 0x0000003200327308 */ /* 0x000f220000000800 */
[----:B------:R-:W-:Y:S07]  /*111f0*/  HMMA.16816.F32.BF16 R20, R16, R34, R20 ;  /* 0x000000221014723c */ /* 0x000fee0000041814 */
[----:B------:R-:W-:Y:S01]  /*11200*/  MUFU.EX2 R144, R144 ;  /* 0x0000009000907308 */ /* 0x000fe20000000800 */
[----:B------:R-:W-:Y:S01]  /*11210*/  FADD.FTZ R133, R133, R96 ;  /* 0x0000006085857221 */ /* 0x000fe20000010000 */
[----:B------:R-:W5:Y:S06]  /*11220*/  LDSM.16.MT88.4 R16, [R39+0x7c00] ;  /* 0x007c00002710783b */ /* 0x000f6c0000004200 */
[----:B------:R-:W1:Y:S08]  /*11230*/  MUFU.EX2 R173, R173 ;  /* 0x000000ad00ad7308 */ /* 0x000e700000000800 */
[----:B------:R-:W-:Y:S08]  /*11240*/  MUFU.EX2 R112, R163 ;  /* 0x000000a300707308 */ /* 0x000ff00000000800 */
[----:B------:R-:W2:Y:S01]  /*11250*/  MUFU.EX2 R153, R153 ;  /* 0x0000009900997308 */ /* 0x000ea20000000800 */
[----:B------:R-:W-:Y:S01]  /*11260*/  FADD.FTZ R100, R145, R100 ;  /* 0x0000006491647221 */ /* 0x000fe20000010000 */
[----:B------:R-:W-:-:S03]  /*11270*/  FADD.FTZ R90, R90, R133 ;  /* 0x000000855a5a7221 */ /* 0x000fc60000010000 */
[----:B------:R-:W-:Y:S01]  /*11280*/  FADD.FTZ R143, R143, R100 ;  /* 0x000000648f8f7221 */ /* 0x000fe20000010000 */
[----:B------:R-:W-:Y:S01]  /*11290*/  FADD.FTZ R129, R129, R90 ;  /* 0x0000005a81817221 */ /* 0x000fe20000010000 */
[----:B---3--:R-:W-:Y:S02]  /*112a0*/  F2FP.BF16.F32.PACK_AB R32, R52, R53 ;  /* 0x000000353420723e */ /* 0x008fe400000010ff */
[----:B----4-:R-:W-:Y:S01]  /*112b0*/  F2FP.BF16.F32.PACK_AB R34, R50, R51 ;  /* 0x000000333222723e */ /* 0x010fe200000010ff */
[----:B------:R-:W-:Y:S01]  /*112c0*/  FADD.FTZ R143, R92, R143 ;  /* 0x0000008f5c8f7221 */ /* 0x000fe20000010000 */
[----:B-1----:R-:W-:Y:S01]  /*112d0*/  F2FP.BF16.F32.PACK_AB R33, R173, R144 ;  /* 0x00000090ad21723e */ /* 0x002fe200000010ff */
[----:B------:R-:W-:Y:S01]  /*112e0*/  FADD.FTZ R88, R88, R129 ;  /* 0x0000008158587221 */ /* 0x000fe20000010000 */
[-CC-:B------:R-:W-:Y:S01]  /*112f0*/  FFMA.FTZ R139, R139, R71.reuse, -R40.reuse ;  /* 0x000000478b8b7223 */ /* 0x180fe20000010828 */
[-CC-:B------:R-:W-:Y:S01]  /*11300*/  FFMA.FTZ R102, R135, R71.reuse, -R40.reuse ;  /* 0x0000004787667223 */ /* 0x180fe20000010828 */
[----:B--2---:R-:W-:Y:S01]  /*11310*/  F2FP.BF16.F32.PACK_AB R35, R153, R112 ;  /* 0x000000709923723e */ /* 0x004fe200000010ff */
[-CC-:B------:R-:W-:Y:S01]  /*11320*/  FFMA.FTZ R131, R131, R71.reuse, -R40.reuse ;  /* 0x0000004783837223 */ /* 0x180fe20000010828 */
[----:B------:R-:W-:Y:S01]  /*11330*/  FFMA.FTZ R92, R127, R71, -R40 ;  /* 0x000000477f5c7223 */ /* 0x000fe20000010828 */
[----:B------:R-:W-:Y:S01]  /*11340*/  FADD.FTZ R98, R98, R143 ;  /* 0x0000008f62627221 */ /* 0x000fe20000010000 */
[----:B------:R-:W-:Y:S01]  /*11350*/  FADD.FTZ R127, R125, R88 ;  /* 0x000000587d7f7221 */ /* 0x000fe20000010000 */
[----:B------:R-:W-:Y:S02]  /*11360*/  MUFU.EX2 R48, R48 ;  /* 0x0000003000307308 */ /* 0x000fe40000000800 */
[----:B------:R-:W-:Y:S01]  /*11370*/  HMMA.16816.F32.BF16 R8, R32, R12, R8 ;  /* 0x0000000c2008723c */ /* 0x000fe20000041808 */
[----:B------:R-:W-:-:S05]  /*11380*/  FADD.FTZ R98, R141, R98 ;  /* 0x000000628d627221 */ /* 0x000fca0000010000 */
[----:B------:R-:W1:Y:S02]  /*11390*/  MUFU.EX2 R47, R47 ;  /* 0x0000002f002f7308 */ /* 0x000e640000000800 */
[C---:B------:R-:W-:Y:S01]  /*113a0*/  HMMA.16816.F32.BF16 R4, R32.reuse, R14, R4 ;  /* 0x0000000e2004723c */ /* 0x040fe20000041804 */
[----:B------:R-:W2:Y:S05]  /*113b0*/  LDSM.16.MT88.4 R12, [R38+0x7c00] ;  /* 0x007c0000260c783b */ /* 0x000eaa0000004200 */
[----:B------:R-:W-:Y:S02]  /*113c0*/  MUFU.EX2 R46, R46 ;  /* 0x0000002e002e7308 */ /* 0x000fe40000000800 */
[----:B------:R-:W-:Y:S01]  /*113d0*/  HMMA.16816.F32.BF16 R24, R32, R28, R24 ;  /* 0x0000001c2018723c */ /* 0x000fe20000041818 */
[----:B------:R-:W-:-:S05]  /*113e0*/  FADD.FTZ R28, R86, R127 ;  /* 0x0000007f561c7221 */ /* 0x000fca0000010000 */
[----:B------:R-:W3:Y:S01]  /*113f0*/  MUFU.EX2 R45, R45 ;  /* 0x0000002d002d7308 */ /* 0x000ee20000000800 */
        /* <DEDUP_REMOVED lines=13> */
[----:B------:R-:W-:Y:S01]  /*114d0*/  FADD.FTZ R114, R165, R114 ;  /* 0x00000072a5727221 */ /* 0x000fe20000010000 */
[----:B----4-:R-:W-:Y:S01]  /*114e0*/  F2FP.BF16.F32.PACK_AB R33, R96, R135 ;  /* 0x000000876021723e */ /* 0x010fe200000010ff */
[----:B------:R-:W-:Y:S01]  /*114f0*/  FADD.FTZ R84, R82, R113 ;  /* 0x0000007152547221 */ /* 0x000fe20000010000 */
[----:B------:R-:W1:Y:S01]  /*11500*/  LDSM.16.MT88.4 R20, [R39+0x8000] ;  /* 0x008000002714783b */ /* 0x000e620000004200 */
[----:B-----5:R-:W-:Y:S01]  /*11510*/  F2FP.BF16.F32.PACK_AB R35, R125, R90 ;  /* 0x0000005a7d23723e */ /* 0x020fe200000010ff */
        /* <DEDUP_REMOVED lines=8> */
[----:B------:R-:W-:Y:S01]  /*115a0*/  FADD.FTZ R213, R213, R120 ;  /* 0x00000078d5d57221 */ /* 0x000fe20000010000 */
[-CC-:B------:R-:W-:Y:S02]  /*115b0*/  FFMA.FTZ R109, R111, R71.reuse, -R40.reuse ;  /* 0x000000476f6d7223 */ /* 0x180fe40000010828 */
[----:B------:R-:W-:Y:S01]  /*115c0*/  FADD.FTZ R16, R76, R105 ;  /* 0x000000694c107221 */ /* 0x000fe20000010000 */
[-CC-:B------:R-:W-:Y:S01]  /*115d0*/  FFMA.FTZ R121, R121, R71.reuse, -R40.reuse ;  /* 0x0000004779797223 */ /* 0x180fe20000010828 */
[-CC-:B------:R-:W-:Y:S01]  /*115e0*/  FFMA.FTZ R119, R119, R71.reuse, -R40.reuse ;  /* 0x0000004777777223 */ /* 0x180fe20000010828 */
[----:B------:R-:W-:Y:S01]  /*115f0*/  FFMA.FTZ R115, R115, R71, -R40 ;  /* 0x0000004773737223 */ /* 0x000fe20000010828 */
[C---:B--2---:R-:W-:Y:S01]  /*11600*/  HMMA.16816.F32.BF16 R24, R32.reuse, R12, R24 ;  /* 0x0000000c2018723c */ /* 0x044fe20000041818 */
[----:B------:R-:W-:Y:S01]  /*11610*/  FADD.FTZ R213, R122, R213 ;  /* 0x000000d57ad57221 */ /* 0x000fe20000010000 */
[----:B------:R-:W-:Y:S01]  /*11620*/  FADD.FTZ R13, R103, R16 ;  /* 0x00000010670d7221 */ /* 0x000fe20000010000 */
[----:B------:R-:W-:Y:S05]  /*11630*/  MUFU.EX2 R44, R44 ;  /* 0x0000002c002c7308 */ /* 0x000fea0000000800 */
[----:B------:R-:W-:Y:S01]  /*11640*/  HMMA.16816.F32.BF16 R4, R32, R18, R4 ;  /* 0x000000122004723c */ /* 0x000fe20000041804 */
[----:B------:R-:W2:Y:S01]  /*11650*/  LDSM.16.MT88.4 R16, [R38+0x8000] ;  /* 0x008000002610783b */ /* 0x000ea20000004200 */
[----:B------:R-:W-:Y:S01]  /*11660*/  FADD.FTZ R124, R124, R213 ;  /* 0x000000d57c7c7221 */ /* 0x000fe20000010000 */
[----:B------:R-:W3:Y:S01]  /*11670*/  MUFU.EX2 R43, R43 ;  /* 0x0000002b002b7308 */ /* 0x000ee20000000800 */
[----:B------:R-:W-:-:S02]  /*11680*/  FADD.FTZ R13, R74, R13 ;  /* 0x0000000d4a0d7221 */ /* 0x000fc40000010000 */
[----:B------:R-:W-:-:S05]  /*11690*/  FADD.FTZ R124, R211, R124 ;  /* 0x0000007cd37c7221 */ /* 0x000fca0000010000 */
[----:B------:R-:W-:Y:S08]  /*116a0*/  MUFU.EX2 R42, R42 ;  /* 0x0000002a002a7308 */ /* 0x000ff00000000800 */
        /* <DEDUP_REMOVED lines=10> */
[----:B---3--:R-:W-:Y:S02]  /*11750*/  F2FP.BF16.F32.PACK_AB R12, R43, R44 ;  /* 0x0000002c2b0c723e */ /* 0x008fe400000010ff */
[----:B----4-:R-:W-:Y:S01]  /*11760*/  F2FP.BF16.F32.PACK_AB R14, R41, R42 ;  /* 0x0000002a290e723e */ /* 0x010fe200000010ff */
[----:B------:R-:W-:Y:S01]  /*11770*/  FADD.FTZ R68, R68, R69 ;  /* 0x0000004544447221 */ /* 0x000fe20000010000 */
[----:B-----5:R-:W-:Y:S01]  /*11780*/  F2FP.BF16.F32.PACK_AB R13, R117, R86 ;  /* 0x00000056750d723e */ /* 0x020fe200000010ff */
[----:B------:R-:W-:Y:S02]  /*11790*/  FADD.FTZ R130, R130, R33 ;  /* 0x0000002182827221 */ /* 0x000fe40000010000 */
[----:B------:R-:W3:Y:S01]  /*117a0*/  LDSM.16.MT88.4 R32, [R39+0x8400] ;  /* 0x008400002720783b */ /* 0x000ee20000004200 */
[----:B-1----:R-:W-:Y:S01]  /*117b0*/  F2FP.BF16.F32.PACK_AB R15, R109, R82 ;  /* 0x000000526d0f723e */ /* 0x002fe200000010ff */
[----:B------:R-:W-:Y:S01]  /*117c0*/  FADD.FTZ R67, R67, R68 ;  /* 0x0000004443437221 */ /* 0x000fe20000010000 */
[----:B------:R-:W-:-:S05]  /*117d0*/  FADD.FTZ R130, R223, R130 ;  /* 0x00000082df827221 */ /* 0x000fca0000010000 */
[C---:B------:R-:W-:Y:S01]  /*117e0*/  HMMA.16816.F32.BF16 R8, R12.reuse, R20, R8 ;  /* 0x000000140c08723c */ /* 0x040fe20000041808 */
[----:B------:R-:W-:Y:S01]  /*117f0*/  FADD.FTZ R20, R66, R67 ;  /* 0x0000004342147221 */ /* 0x000fe20000010000 */
[----:B------:R-:W-:Y:S01]  /*11800*/  FADD.FTZ R231, R231, R130 ;  /* 0x00000082e7e77221 */ /* 0x000fe20000010000 */
[-C--:B------:R-:W-:Y:S01]  /*11810*/  FFMA.FTZ R171, R171, R71.reuse, -R70 ;  /* 0x00000047abab7223 */ /* 0x080fe20000010846 */
[-C--:B------:R-:W-:Y:S01]  /*11820*/  FFMA.FTZ R72, R99, R71.reuse, -R40 ;  /* 0x0000004763487223 */ /* 0x080fe20000010828 */
[----:B------:R-:W-:Y:S01]  /*11830*/  FADD.FTZ R65, R65, R20 ;  /* 0x0000001441417221 */ /* 0x000fe20000010000 */
        /* <DEDUP_REMOVED lines=8> */
[----:B------:R-:W1:Y:S05]  /*118c0*/  LDSM.16.MT88.4 R20, [R38+0x8400] ;  /* 0x008400002614783b */ /* 0x000e6a0000004200 */
[----:B------:R-:W4:Y:S01]  /*118d0*/  MUFU.EX2 R123, R123 ;  /* 0x0000007b007b7308 */ /* 0x000f220000000800 */
[----:B--2---:R-:W-:Y:S01]  /*118e0*/  HMMA.16816.F32.BF16 R24, R12, R16, R24 ;  /* 0x000000100c18723c */ /* 0x004fe20000041818 */
[----:B------:R-:W-:Y:S01]  /*118f0*/  FADD.FTZ R17, R63, R64 ;  /* 0x000000403f117221 */ /* 0x000fe20000010000 */
[----:B------:R-:W-:-:S05]  /*11900*/  FADD.FTZ R134, R134, R233 ;  /* 0x000000e986867221 */ /* 0x000fca0000010000 */
[----:B------:R-:W-:Y:S08]  /*11910*/  MUFU.EX2 R94, R94 ;  /* 0x0000005e005e7308 */ /* 0x000ff00000000800 */
[----:B------:R-:W2:Y:S08]  /*11920*/  MUFU.EX2 R171, R171 ;  /* 0x000000ab00ab7308 */ /* 0x000eb00000000800 */
[----:B------:R-:W-:Y:S08]  /*11930*/  MUFU.EX2 R72, R72 ;  /* 0x0000004800487308 */ /* 0x000ff00000000800 */
[----:B------:R-:W5:Y:S08]  /*11940*/  MUFU.EX2 R69, R93 ;  /* 0x0000005d00457308 */ /* 0x000f700000000800 */
[----:B------:R-:W-:Y:S08]  /*11950*/  MUFU.EX2 R66, R91 ;  /* 0x0000005b00427308 */ /* 0x000ff00000000800 */
[----:B------:R-:W3:Y:S01]  /*11960*/  MUFU.EX2 R65, R89 ;  /* 0x0000005900417308 */ /* 0x000ee20000000800 */
[----:B------:R-:W-:Y:S01]  /*11970*/  FADD.FTZ R62, R62, R17 ;  /* 0x000000113e3e7221 */ /* 0x000fe20000010000 */
[----:B------:R-:W-:-:S03]  /*11980*/  FADD.FTZ R235, R235, R134 ;  /* 0x00000086ebeb7221 */ /* 0x000fc60000010000 */
[----:B------:R-:W-:Y:S01]  /*11990*/  FADD.FTZ R62, R61, R62 ;  /* 0x0000003e3d3e7221 */ /* 0x000fe20000010000 */
[----:B------:R-:W-:Y:S01]  /*119a0*/  FADD.FTZ R235, R136, R235 ;  /* 0x000000eb88eb7221 */ /* 0x000fe20000010000 */
[----:B------:R-:W-:Y:S01]  /*119b0*/  HMMA.16816.F32.BF16 R28, R12, R18, R28 ;  /* 0x000000120c1c723c */ /* 0x000fe2000004181c */
[----:B----4-:R-:W-:Y:S01]  /*119c0*/  F2FP.BF16.F32.PACK_AB R12, R123, R80 ;  /* 0x000000507b0c723e */ /* 0x010fe200000010ff */
[----:B------:R-:W-:Y:S01]  /*119d0*/  FADD.FTZ R59, R59, R62 ;  /* 0x0000003e3b3b7221 */ /* 0x000fe20000010000 */
[----:B------:R-:W-:Y:S01]  /*119e0*/  FADD.FTZ R18, R138, R235 ;  /* 0x000000eb8a127221 */ /* 0x000fe20000010000 */
[----:B--2---:R-:W-:Y:S02]  /*119f0*/  F2FP.BF16.F32.PACK_AB R14, R171, R94 ;  /* 0x0000005eab0e723e */ /* 0x004fe400000010ff */
[----:B-----5:R-:W-:Y:S01]  /*11a00*/  F2FP.BF16.F32.PACK_AB R13, R69, R72 ;  /* 0x00000048450d723e */ /* 0x020fe200000010ff */
[----:B------:R-:W-:Y:S01]  /*11a10*/  FADD.FTZ R16, R58, R59 ;  /* 0x0000003b3a107221 */ /* 0x000fe20000010000 */
[----:B---3--:R-:W-:Y:S01]  /*11a20*/  F2FP.BF16.F32.PACK_AB R15, R65, R66 ;  /* 0x00000042410f723e */ /* 0x008fe200000010ff */
[----:B------:R-:W-:-:S02]  /*11a30*/  FADD.FTZ R18, R225, R18 ;  /* 0x00000012e1127221 */ /* 0x000fc40000010000 */
[----:B------:R-:W-:-:S04]  /*11a40*/  FADD.FTZ R57, R57, R16 ;  /* 0x0000001039397221 */ /* 0x000fc80000010000 */
[C---:B------:R-:W-:Y:S01]  /*11a50*/  HMMA.16816.F32.BF16 R8, R12.reuse, R32, R8 ;  /* 0x000000200c08723c */ /* 0x040fe20000041808 */
[----:B------:R-:W-:Y:S02]  /*11a60*/  FADD.FTZ R33, R215, R18 ;  /* 0x00000012d7217221 */ /* 0x000fe40000010000 */
[----:B------:R-:W2:Y:S01]  /*11a70*/  LDSM.16.MT88.4 R16, [R39+0x8800] ;  /* 0x008800002710783b */ /* 0x000ea20000004200 */
[----:B------:R-:W-:Y:S01]  /*11a80*/  FADD.FTZ R32, R56, R57 ;  /* 0x0000003938207221 */ /* 0x000fe20000010000 */
[----:B------:R-:W-:Y:S01]  /*11a90*/  FADD.FTZ R33, R140, R33 ;  /* 0x000000218c217221 */ /* 0x000fe20000010000 */
[-C--:B------:R-:W-:Y:S02]  /*11aa0*/  FFMA.FTZ R221, R221, R71.reuse, -R70 ;  /* 0x00000047dddd7223 */ /* 0x080fe40000010846 */
[----:B------:R-:W-:Y:S01]  /*11ab0*/  FADD.FTZ R55, R55, R32 ;  /* 0x0000002037377221 */ /* 0x000fe20000010000 */
[----:B------:R-:W-:Y:S01]  /*11ac0*/  FADD.FTZ R142, R142, R33 ;  /* 0x000000218e8e7221 */ /* 0x000fe20000010000 */
[-C--:B------:R-:W-:Y:S01]  /*11ad0*/  FFMA.FTZ R150, R217, R71.reuse, -R70 ;  /* 0x00000047d9967223 */ /* 0x080fe20000010846 */
[-CC-:B------:R-:W-:Y:S01]  /*11ae0*/  FFMA.FTZ R87, R87, R71.reuse, -R40.reuse ;  /* 0x0000004757577223 */ /* 0x180fe20000010828 */
        /* <DEDUP_REMOVED lines=9> */
[----:B------:R-:W-:Y:S05]  /*11b80*/  LDSM.16.MT88.4 R140, [R39+0x8c00] ;  /* 0x008c0000278c783b */ /* 0x000fea0000004200 */
[----:B------:R-:W1:Y:S01]  /*11b90*/  MUFU.EX2 R221, R221 ;  /* 0x000000dd00dd7308 */ /* 0x000e620000000800 */
        /* <DEDUP_REMOVED lines=9> */
[----:B------:R-:W2:Y:S01]  /*11c30*/  MUFU.EX2 R21, R81 ;  /* 0x0000005100157308 */ /* 0x000ea20000000800 */
[----:B------:R-:W-:Y:S01]  /*11c40*/  FADD.FTZ R51, R51, R52 ;  /* 0x0000003433337221 */ /* 0x000fe20000010000 */
[----:B------:R-:W-:-:S03]  /*11c50*/  FADD.FTZ R112, R112, R173 ;  /* 0x000000ad70707221 */ /* 0x000fc60000010000 */
[----:B------:R-:W-:Y:S01]  /*11c60*/  FADD.FTZ R51, R50, R51 ;  /* 0x0000003332337221 */ /* 0x000fe20000010000 */
[----:B------:R-:W-:Y:S01]  /*11c70*/  FADD.FTZ R112, R153, R112 ;  /* 0x0000007099707221 */ /* 0x000fe20000010000 */
[----:B------:R-:W-:Y:S01]  /*11c80*/  HMMA.16816.F32.BF16 R28, R12, R22, R28 ;  /* 0x000000160c1c723c */ /* 0x000fe2000004181c */
[----:B-1----:R-:W-:Y:S01]  /*11c90*/  F2FP.BF16.F32.PACK_AB R12, R221, R126 ;  /* 0x0000007edd0c723e */ /* 0x002fe200000010ff */
[----:B------:R-:W-:Y:S01]  /*11ca0*/  FADD.FTZ R48, R48, R51 ;  /* 0x0000003330307221 */ /* 0x000fe20000010000 */
[----:B------:R-:W-:Y:S01]  /*11cb0*/  FADD.FTZ R135, R135, R112 ;  /* 0x0000007087877221 */ /* 0x000fe20000010000 */
[----:B----4-:R-:W-:Y:S02]  /*11cc0*/  F2FP.BF16.F32.PACK_AB R14, R151, R150 ;  /* 0x00000096970e723e */ /* 0x010fe400000010ff */
[----:B-----5:R-:W-:Y:S01]  /*11cd0*/  F2FP.BF16.F32.PACK_AB R13, R58, R61 ;  /* 0x0000003d3a0d723e */ /* 0x020fe200000010ff */
[----:B------:R-:W-:Y:S01]  /*11ce0*/  FADD.FTZ R47, R47, R48 ;  /* 0x000000302f2f7221 */ /* 0x000fe20000010000 */
[----:B--2---:R-:W-:Y:S01]  /*11cf0*/  F2FP.BF16.F32.PACK_AB R15, R21, R56 ;  /* 0x00000038150f723e */ /* 0x004fe200000010ff */
[----:B------:R-:W-:-:S02]  /*11d00*/  FADD.FTZ R135, R96, R135 ;  /* 0x0000008760877221 */ /* 0x000fc40000010000 */
[----:B------:R-:W-:Y:S01]  /*11d10*/  FADD.FTZ R46, R46, R47 ;  /* 0x0000002f2e2e7221 */ /* 0x000fe20000010000 */
[-CC-:B------:R-:W-:Y:S01]  /*11d20*/  FFMA.FTZ R101, R101, R71.reuse, -R70.reuse ;  /* 0x0000004765657223 */ /* 0x180fe20000010846 */
[-C--:B------:R-:W-:Y:S01]  /*11d30*/  FFMA.FTZ R20, R95, R71.reuse, -R70 ;  /* 0x000000475f147223 */ /* 0x080fe20000010846 */
[----:B------:R-:W-:Y:S01]  /*11d40*/  FADD.FTZ R90, R90, R135 ;  /* 0x000000875a5a7221 */ /* 0x000fe20000010000 */
[-CC-:B------:R-:W-:Y:S01]  /*11d50*/  FFMA.FTZ R22, R79, R71.reuse, -R40.reuse ;  /* 0x000000474f167223 */ /* 0x180fe20000010828 */
[C---:B------:R-:W-:Y:S01]  /*11d60*/  HMMA.16816.F32.BF16 R8, R12.reuse, R16, R8 ;  /* 0x000000100c08723c */ /* 0x040fe20000041808 */
[-CC-:B------:R-:W-:Y:S01]  /*11d70*/  FFMA.FTZ R23, R77, R71.reuse, -R40.reuse ;  /* 0x000000474d177223 */ /* 0x180fe20000010828 */
[-CC-:B------:R-:W-:Y:S01]  /*11d80*/  FFMA.FTZ R16, R75, R71.reuse, -R40.reuse ;  /* 0x000000474b107223 */ /* 0x180fe20000010828 */
[-C--:B------:R-:W-:Y:S01]  /*11d90*/  FFMA.FTZ R17, R73, R71.reuse, -R40 ;  /* 0x0000004749117223 */ /* 0x080fe20000010828 */
        /* <DEDUP_REMOVED lines=53> */
[----:B------:R-:W-:Y:S02]  /*120f0*/  IMAD.SHL.U32 R178, R179, 0x4, RZ ;  /* 0x00000004b3b27824 */ /* 0x000fe400078e00ff */
[----:B------:R-:W-:Y:S02]  /*12100*/  FADD.FTZ R205, R20, R63 ;  /* 0x0000003f14cd7221 */ /* 0x000fe40000010000 */
[----:B------:R-:W-:Y:S01]  /*12110*/  HMMA.16816.F32.BF16 R132, R12, R134, R28 ;  /* 0x000000860c84723c */ /* 0x000fe2000004181c */
[----:B------:R-:W-:Y:S01]  /*12120*/  FADD.FTZ R204, R17, R16 ;  /* 0x0000001011cc7221 */ /* 0x000fe20000010000 */
[----:B------:R-:W-:-:S03]  /*12130*/  NOP ;  /* 0x0000000000007918 */ /* 0x000fc60000000000 */
        /* <DEDUP_REMOVED lines=12> */
.L_x_3278:
        /* <DEDUP_REMOVED lines=78> */
.L_x_3273:
[----:B------:R-:W-:Y:S05]  /*126e0*/  BSYNC.RECONVERGENT B0 ;  /* 0x0000000000007941 */ /* 0x000fea0003800200 */
.L_x_3272:
[C---:B------:R-:W-:Y:S01]  /*126f0*/  SHF.L.U32 R7, R179.reuse, 0x3, RZ ;  /* 0x00000003b3077819 */ /* 0x040fe200000006ff */
[----:B------:R-:W1:Y:S01]  /*12700*/  S2UR UR9, SR_CgaCtaId ;  /* 0x00000000000979c3 */ /* 0x000e620000008800 */
[----:B------:R-:W-:Y:S01]  /*12710*/  SHF.L.U32 R154, R179, 0x4, RZ ;  /* 0x00000004b39a7819 */ /* 0x000fe200000006ff */
[----:B------:R-:W-:Y:S01]  /*12720*/  UMOV UR10, 0x400 ;  /* 0x00000400000a7882 */ /* 0x000fe20000000000 */
[----:B------:R-:W-:Y:S01]  /*12730*/  LOP3.LUT R4, R7, 0x18, RZ, 0xc0, !PT ;  /* 0x0000001807047812 */ /* 0x000fe200078ec0ff */
[----:B------:R-:W-:Y:S01]  /*12740*/  BSSY.RECONVERGENT B1, `(.L_x_3274) ;  /* 0x0000247000017945 */ /* 0x000fe20003800200 */
[----:B------:R-:W-:Y:S02]  /*12750*/  SHF.L.U32 R181, R179, 0x5, RZ ;  /* 0x00000005b3b57819 */ /* 0x000fe400000006ff */
[----:B------:R-:W-:Y:S02]  /*12760*/  ISETP.GE.AND P1, PT, R4, R195, PT ;  /* 0x000000c30400720c */ /* 0x000fe40003f26270 */
[C---:B------:R-:W-:Y:S02]  /*12770*/  LOP3.LUT R177, R154.reuse, 0x3e00, RZ, 0xc0, !PT ;  /* 0x00003e009ab17812 */ /* 0x040fe400078ec0ff */
[----:B------:R-:W-:Y:S02]  /*12780*/  LOP3.LUT R154, R154, 0x100, RZ, 0xc0, !PT ;  /* 0x000001009a9a7812 */ /* 0x000fe400078ec0ff */
[----:B------:R-:W-:Y:S02]  /*12790*/  SHF.L.U32 R5, R184, 0x6, RZ ;  /* 0x00000006b8057819 */ /* 0x000fe400000006ff */
[--C-:B------:R-:W-:Y:S02]  /*127a0*/  LOP3.LUT R153, R154, 0x20, R181.reuse, 0xf8, !PT ;  /* 0x000000209a997812 */ /* 0x100fe400078ef8b5 */
[----:B------:R-:W-:Y:S02]  /*127b0*/  IADD3 R10, P0, PT, R5, R188, RZ ;  /* 0x000000bc050a7210 */ /* 0x000fe40007f1e0ff */
[--C-:B------:R-:W-:Y:S02]  /*127c0*/  LOP3.LUT R2, R177, 0x20, R181.reuse, 0xf8, !PT ;  /* 0x00000020b1027812 */ /* 0x100fe400078ef8b5 */
[----:B------:R-:W-:Y:S02]  /*127d0*/  IADD3 R8, P3, PT, R10, R5, RZ ;  /* 0x000000050a087210 */ /* 0x000fe40007f7e0ff */
[----:B------:R-:W-:Y:S01]  /*127e0*/  LOP3.LUT R155, R2, 0x100, R181, 0xf8, !PT ;  /* 0x00000100029b7812 */ /* 0x000fe200078ef8b5 */
[----:B-1----:R-:W-:Y:S01]  /*127f0*/  ULEA UR8, UR9, UR10, 0x18 ;  /* 0x0000000a09087291 */ /* 0x002fe2000f8ec0ff */
[----:B------:R-:W-:Y:S02]  /*12800*/  SHF.L.U64.HI R4, R184, 0x6, R185 ;  /* 0x00000006b8047819 */ /* 0x000fe400000102b9 */
[----:B------:R-:W-:Y:S02]  /*12810*/  SHF.L.U32 R178, R179, 0x2, RZ ;  /* 0x00000002b3b27819 */ /* 0x000fe400000006ff */
[----:B------:R-:W-:Y:S02]  /*12820*/  IADD3.X R11, PT, PT, R4, R189, RZ, P0, !PT ;  /* 0x000000bd040b7210 */ /* 0x000fe400007fe4ff */
[-C--:B------:R-:W-:Y:S02]  /*12830*/  IADD3 R12, P0, PT, R8, R5.reuse, RZ ;  /* 0x00000005080c7210 */ /* 0x080fe40007f1e0ff */
[-C--:B------:R-:W-:Y:S02]  /*12840*/  IADD3.X R9, PT, PT, R11, R4.reuse, RZ, P3, !PT ;  /* 0x000000040b097210 */ /* 0x080fe40001ffe4ff */
[-C--:B------:R-:W-:Y:S02]  /*12850*/  IADD3 R16, P3, PT, R12, R5.reuse, RZ ;  /* 0x000000050c107210 */ /* 0x080fe40007f7e0ff */
[-C--:B------:R-:W-:Y:S02]  /*12860*/  IADD3.X R13, PT, PT, R9, R4.reuse, RZ, P0, !PT ;  /* 0x00000004090d7210 */ /* 0x080fe400007fe4ff */
[-C--:B------:R-:W-:Y:S02]  /*12870*/  IADD3 R14, P0, PT, R16, R5.reuse, RZ ;  /* 0x00000005100e7210 */ /* 0x080fe40007f1e0ff */
[-C--:B------:R-:W-:Y:S02]  /*12880*/  IADD3.X R17, PT, PT, R13, R4.reuse, RZ, P3, !PT ;  /* 0x000000040d117210 */ /* 0x080fe40001ffe4ff */
[----:B------:R-:W-:Y:S02]  /*12890*/  LOP3.LUT R3, R178, 0x18, RZ, 0xc0, !PT ;  /* 0x00000018b2037812 */ /* 0x000fe400078ec0ff */
[----:B------:R-:W-:Y:S02]  /*128a0*/  IADD3.X R15, PT, PT, R17, R4, RZ, P0, !PT ;  /* 0x00000004110f7210 */ /* 0x000fe400007fe4ff */
[----:B------:R-:W-:Y:S02]  /*128b0*/  LOP3.LUT R152, R181, 0xc0, RZ, 0xc0, !PT ;  /* 0x000000c0b5987812 */ /* 0x000fe400078ec0ff */
[----:B------:R-:W-:Y:S02]  /*128c0*/  LOP3.LUT R6, R179, 0x18, RZ, 0xc0, !PT ;  /* 0x00000018b3067812 */ /* 0x000fe400078ec0ff */
[----:B------:R-:W-:Y:S02]  /*128d0*/  LOP3.LUT R152, R152, 0x8, R179, 0xf8, !PT ;  /* 0x0000000898987812 */ /* 0x000fe400078ef8b3 */
[----:B------:R-:W-:Y:S02]  /*128e0*/  LOP3.LUT R6, R6, 0xc0, R7, 0xf8, !PT ;  /* 0x000000c006067812 */ /* 0x000fe400078ef807 */
[----:B------:R-:W-:Y:S02]  /*128f0*/  LOP3.LUT R152, R153, R152, R3, 0xf6, !PT ;  /* 0x0000009899987212 */ /* 0x000fe400078ef603 */
[----:B------:R-:W-:Y:S02]  /*12900*/  LOP3.LUT R6, R6, 0x18, R7, 0x78, !PT ;  /* 0x0000001806067812 */ /* 0x000fe400078e7807 */
[----:B------:R-:W-:Y:S02]  /*12910*/  SHF.R.U32.HI R176, RZ, 0x1, R179 ;  /* 0x00000001ffb07819 */ /* 0x000fe400000116b3 */
[----:B------:R-:W-:Y:S02]  /*12920*/  LOP3.LUT R6, R6, 0x1f20, R7, 0xf8, !PT ;  /* 0x00001f2006067812 */ /* 0x000fe400078ef807 */
[----:B------:R-:W-:Y:S02]  /*12930*/  LOP3.LUT R180, R176, 0x8, RZ, 0xc0, !PT ;  /* 0x00000008b0b47812 */ /* 0x000fe400078ec0ff */
[----:B------:R-:W-:Y:S02]  /*12940*/  LEA R207, R6, UR8, 0x1 ;  /* 0x0000000806cf7c11 */ /* 0x000fe4000f8e08ff */
[-C--:B------:R-:W-:Y:S02]  /*12950*/  IADD3 R6, P3, PT, R14, R5.reuse, RZ ;  /* 0x000000050e067210 */ /* 0x080fe40007f7e0ff */
[----:B------:R-:W-:Y:S01]  /*12960*/  LOP3.LUT R180, R180, 0xc0, R181, 0xf8, !PT ;  /* 0x000000c0b4b47812 */ /* 0x000fe200078ef8b5 */
[----:B------:R-:W-:Y:S01]  /*12970*/  @!PT LDS RZ, [RZ] ;  /* 0x00000000fffff984 */ /* 0x000fe20000000800 */
[----:B------:R-:W-:Y:S01]  /*12980*/  @!PT LDS RZ, [RZ] ;  /* 0x00000000fffff984 */ /* 0x000fe20000000800 */
[----:B------:R-:W-:Y:S01]  /*12990*/  @!PT LDS RZ, [RZ] ;  /* 0x00000000fffff984 */ /* 0x000fe20000000800 */
[----:B------:R-:W-:Y:S01]  /*129a0*/  @!P1 LDGSTS.E.BYPASS.LTC128B.128 [R207+0x5000], desc[UR4][R188.64] ;  /* 0x05000000bccf9fae */ /* 0x000fe2000b981a04 */
[-C--:B------:R-:W-:Y:S02]  /*129b0*/  IADD3.X R7, PT, PT, R15, R4.reuse, RZ, P3, !PT ;  /* 0x000000040f077210 */ /* 0x080fe40001ffe4ff */
[----:B------:R-:W-:Y:S02]  /*129c0*/  @!P1 IADD3 R18, P0, PT, R6, R5, RZ ;  /* 0x0000000506129210 */ /* 0x000fe40007f1e0ff */
[----:B------:R-:W-:Y:S02]  /*129d0*/  LOP3.LUT R180, R180, R3, RZ, 0x3c, !PT ;  /* 0x00000003b4b47212 */ /* 0x000fe400078e3cff */
[----:B------:R-:W-:Y:S01]  /*129e0*/  @!P1 IADD3.X R19, PT, PT, R7, R4, RZ, P0, !PT ;  /* 0x0000000407139210 */ /* 0x000fe200007fe4ff */
[----:B------:R-:W-:Y:S01]  /*129f0*/  @P1 STS.128 [R207+0x5000], RZ ;  /* 0x005000ffcf001388 */ /* 0x000fe20000000c00 */
[----:B------:R-:W-:Y:S02]  /*12a00*/  LOP3.LUT R2, R155, R180, RZ, 0xfc, !PT ;  /* 0x000000b49b027212 */ /* 0x000fe400078efcff */
[----:B------:R-:W-:Y:S02]  /*12a10*/  LEA R3, R152, UR8, 0x1 ;  /* 0x0000000898037c11 */ /* 0x000fe4000f8e08ff */
[----:B------:R-:W-:Y:S02]  /*12a20*/  LEA R169, R2, UR8, 0x1 ;  /* 0x0000000802a97c11 */ /* 0x000fe4000f8e08ff */
[----:B------:R-:W-:Y:S01]  /*12a30*/  MOV R4, 0x20 ;  /* 0x0000002000047802 */ /* 0x000fe20000000f00 */
[----:B------:R-:W-:Y:S01]  /*12a40*/  @!PT LDS RZ, [RZ] ;  /* 0x00000000fffff984 */ /* 0x000fe20000000800 */
[----:B------:R-:W-:Y:S01]  /*12a50*/  @!PT LDS RZ, [RZ] ;  /* 0x00000000fffff984 */ /* 0x000fe20000000800 */
[----:B------:R-:W-:Y:S01]  /*12a60*/  @!PT LDS RZ, [RZ] ;  /* 0x00000000fffff984 */ /* 0x000fe20000000800 */
[----:B------:R-:W-:Y:S01]  /*12a70*/  @!P1 LDGSTS.E.BYPASS.LTC128B.128 [R207+0x5800], desc[UR4][R10.64] ;  /* 0x058000000acf9fae */ /* 0x000fe2000b981a04 */
[----:B------:R-:W-:Y:S02]  /*12a80*/  LOP3.LUT P0, RZ, R179, 0x4, RZ, 0xc0, !PT ;  /* 0x00000004b3ff7812 */ /* 0x000fe4000780c0ff */
[----:B------:R-:W-:Y:S02]  /*12a90*/  ISETP.NE.AND P3, PT, R202, RZ, PT ;  /* 0x000000ffca00720c */ /* 0x000fe40003f65270 */
[----:B------:R-:W-:Y:S03]  /*12aa0*/  SEL R4, R4, 0xffffffe0, !P0 ;  /* 0xffffffe004047807 */ /* 0x000fe60004000000 */
[----:B------:R-:W-:Y:S01]  /*12ab0*/  @P1 STS.128 [R207+0x5800], RZ ;  /* 0x005800ffcf001388 */ /* 0x000fe20000000c00 */
[-C--:B------:R-:W-:Y:S02]  /*12ac0*/  IADD3 R168, PT, PT, R169, R4.reuse, RZ ;  /* 0x00000004a9a87210 */ /* 0x080fe40007ffe0ff */
[----:B------:R-:W-:Y:S05]  /*12ad0*/  IADD3 R2, PT, PT, R3, R4, RZ ;  /* 0x0000000403027210 */ /* 0x000fea0007ffe0ff */
        /* <DEDUP_REMOVED lines=114> */
[----:B------:R4:W1:Y:S01]  /*13200*/  MUFU.TANH R227, R18 ;  /* 0x0000001200e37308 */ /* 0x0008620000002400 */
[----:B------:R-:W3:Y:S09]  /*13210*/  LDSM.16.M88.4 R4, [R2+0x2000] ;  /* 0x002000000204783b */ /* 0x000ef20000000200 */
        /* <DEDUP_REMOVED lines=10> */
[----:B------:R1:W1:Y:S10]  /*132c0*/  MUFU.TANH R229, R20 ;  /* 0x0000001400e57308 */ /* 0x0002740000002400 */
[----:B------:R1:W1:Y:S01]  /*132d0*/  MUFU.TANH R239, R26 ;  /* 0x0000001a00ef7308 */ /* 0x0002620000002400 */
        /* <DEDUP_REMOVED lines=12> */
[----:B------:R-:W2:Y:S02]  /*133a0*/  LDSM.16.M88.4 R4, [R2+0x2800] ;  /* 0x002800000204783b */ /* 0x000ea40000000200 */
[-C--:B------:R-:W-:Y:S01]  /*133b0*/  FMUL.FTZ R34, R34, R206.reuse ;  /* 0x000000ce22227220 */ /* 0x080fe20000410000 */
        /* <DEDUP_REMOVED lines=18> */
[----:B------:R3:W3:Y:S01]  /*134e0*/  MUFU.TANH R157, R16 ;  /* 0x00000010009d7308 */ /* 0x0006e20000002400 */
[C---:B--2---:R-:W-:Y:S03]  /*134f0*/  HMMA.16816.F32.BF16 R52, R168.reuse, R4, R52 ;  /* 0x00000004a834723c */ /* 0x044fe60000041834 */
[-C--:B------:R-:W-:Y:S01]  /*13500*/  FMUL.FTZ R14, R44, R206.reuse ;  /* 0x000000ce2c0e7220 */ /* 0x080fe20000410000 */
[-C--:B----4-:R-:W-:Y:S01]  /*13510*/  FMUL.FTZ R18, R47, R206.reuse ;  /* 0x000000ce2f127220 */ /* 0x090fe20000410000 */
[-C--:B------:R-:W-:Y:S04]  /*13520*/  FMUL.FTZ R45, R45, R206.reuse ;  /* 0x000000ce2d2d7220 */ /* 0x080fe80000410000 */
[----:B------:R-:W2:Y:S01]  /*13530*/  MUFU.TANH R209, R209 ;  /* 0x000000d100d17308 */ /* 0x000ea20000002400 */
[C---:B------:R-:W-:Y:S01]  /*13540*/  HMMA.16816.F32.BF16 R56, R168.reuse, R6, R56 ;  /* 0x00000006a838723c */ /* 0x040fe20000041838 */
[----:B------:R-:W4:Y:S02]  /*13550*/  LDSM.16.M88.4 R4, [R2+0x3000] ;  /* 0x003000000204783b */ /* 0x000f240000000200 */
[-C--:B------:R-:W-:Y:S01]  /*13560*/  FMUL.FTZ R49, R49, R206.reuse ;  /* 0x000000ce31317220 */ /* 0x080fe20000410000 */
[-C--:B-1----:R-:W-:Y:S01]  /*13570*/  FMUL.FTZ R20, R48, R206.reuse ;  /* 0x000000ce30147220 */ /* 0x082fe20000410000 */
[-C--:B------:R-:W-:Y:S04]  /*13580*/  FMUL.FTZ R26, R50, R206.reuse ;  /* 0x000000ce321a7220 */ /* 0x080fe80000410000 */
[----:B------:R-:W1:Y:S01]  /*13590*/  MUFU.TANH R211, R211 ;  /* 0x000000d300d37308 */ /* 0x000e620000002400 */
[-C--:B---3--:R-:W-:Y:S01]  /*135a0*/  FMUL.FTZ R16, R46, R206.reuse ;  /* 0x000000ce2e107220 */ /* 0x088fe20000410000 */
[-C--:B------:R-:W-:Y:S01]  /*135b0*/  FMUL.FTZ R51, R51, R206.reuse ;  /* 0x000000ce33337220 */ /* 0x080fe20000410000 */
[-C--:B------:R-:W-:Y:S01]  /*135c0*/  FMUL.FTZ R52, R52, R206.reuse ;  /* 0x000000ce34347220 */ /* 0x080fe20000410000 */
[-C--:B------:R-:W-:Y:S01]  /*135d0*/  FMUL.FTZ R28, R54, R206.reuse ;  /* 0x000000ce361c7220 */ /* 0x080fe20000410000 */
[-C--:B------:R-:W-:Y:S05]  /*135e0*/  FMUL.FTZ R53, R53, R206.reuse ;  /* 0x000000ce35357220 */ /* 0x080fea0000410000 */
[----:B------:R-:W3:Y:S01]  /*135f0*/  MUFU.TANH R159, R49 ;  /* 0x00000031009f7308 */ /* 0x000ee20000002400 */
        /* <DEDUP_REMOVED lines=11> */
[C---:B----4-:R-:W-:Y:S03]  /*136b0*/  HMMA.16816.F32.BF16 R68, R168.reuse, R4, R68 ;  /* 0x00000004a844723c */ /* 0x050fe60000041844 */
[-C--:B------:R-:W-:Y:S01]  /*136c0*/  FMUL.FTZ R60, R60, R206.reuse ;  /* 0x000000ce3c3c7220 */ /* 0x080fe20000410000 */
[-C--:B------:R-:W-:Y:S05]  /*136d0*/  FMUL.FTZ R34, R62, R206.reuse ;  /* 0x000000ce3e227220 */ /* 0x080fea0000410000 */
[----:B------:R-:W4:Y:S01]  /*136e0*/  MUFU.TANH R15, R15 ;  /* 0x0000000f000f7308 */ /* 0x000f220000002400 */
[-C--:B------:R-:W-:Y:S01]  /*136f0*/  FMUL.FTZ R61, R61, R206.reuse ;  /* 0x000000ce3d3d7220 */ /* 0x080fe20000410000 */
[-C--:B------:R-:W-:Y:S01]  /*13700*/  FMUL.FTZ R63, R63, R206.reuse ;  /* 0x000000ce3f3f7220 */ /* 0x080fe20000410000 */
[C---:B------:R-:W-:Y:S01]  /*13710*/  HMMA.16816.F32.BF16 R72, R168.reuse, R6, R72 ;  /* 0x00000006a848723c */ /* 0x040fe20000041848 */
[----:B------:R-:W2:Y:S02]  /*13720*/  LDSM.16.M88.4 R4, [R2+0x3800] ;  /* 0x003800000204783b */ /* 0x000ea40000000200 */
        /* <DEDUP_REMOVED lines=20> */
[C---:B--2---:R-:W-:Y:S03]  /*13870*/  HMMA.16816.F32.BF16 R84, R168.reuse, R4, R84 ;  /* 0x00000004a854723c */ /* 0x044fe60000041854 */
[-C--:B------:R-:W-:Y:S06]  /*13880*/  FMUL.FTZ R70, R76, R206.reuse ;  /* 0x000000ce4c467220 */ /* 0x080fec0000410000 */
[----:B------:R-:W2:Y:S01]  /*13890*/  MUFU.TANH R25, R25 ;  /* 0x0000001900197308 */ /* 0x000ea20000002400 */
[-C--:B------:R-:W-:Y:S01]  /*138a0*/  FMUL.FTZ R77, R77, R206.reuse ;  /* 0x000000ce4d4d7220 */ /* 0x080fe20000410000 */
[-C--:B------:R-:W-:Y:S01]  /*138b0*/  FMUL.FTZ R72, R78, R206.reuse ;  /* 0x000000ce4e487220 */ /* 0x080fe20000410000 */
[-C--:B------:R-:W-:Y:S01]  /*138c0*/  FMUL.FTZ R79, R79, R206.reuse ;  /* 0x000000ce4f4f7220 */ /* 0x080fe20000410000 */
[C---:B------:R-:W-:Y:S01]  /*138d0*/  HMMA.16816.F32.BF16 R88, R168.reuse, R6, R88 ;  /* 0x00000006a858723c */ /* 0x040fe20000041858 */
[----:B------:R-:W3:Y:S02]  /*138e0*/  LDSM.16.M88.4 R4, [R2+0x4000] ;  /* 0x004000000204783b */ /* 0x000ee40000000200 */
        /* <DEDUP_REMOVED lines=27> */
[----:B------:R-:W2:Y:S04]  /*13aa0*/  LDSM.16.M88.4 R4, [R2+0x4800] ;  /* 0x004800000204783b */ /* 0x000ea80000000200 */
        /* <DEDUP_REMOVED lines=16> */
[----:B------:R5:W1:Y:S03]  /*13bb0*/  MUFU.TANH R156, R21 ;  /* 0x00000015009c7308 */ /* 0x000a660000002400 */
[C---:B------:R-:W-:Y:S01]  /*13bc0*/  HMMA.16816.F32.BF16 R112, R168.reuse, R10, R112 ;  /* 0x0000000aa870723c */ /* 0x040fe20000041870 */
[----:B------:R-:W1:Y:S06]  /*13bd0*/  LDSM.16.M88.4 R8, [R2+0x4c00] ;  /* 0x004c00000208783b */ /* 0x000e6c0000000200 */
[----:B------:R-:W1:Y:S01]  /*13be0*/  MUFU.TANH R39, R39 ;  /* 0x0000002700277308 */ /* 0x000e620000002400 */
[----:B------:R-:W-:Y:S04]  /*13bf0*/  DEPBAR.LE SB0, 0x0 ;  /* 0x000080000000791a */ /* 0x000fe80000000000 */
[C---:B--2---:R-:W-:Y:S05]  /*13c00*/  HMMA.16816.F32.BF16 R116, R168.reuse, R4, R116 ;  /* 0x00000004a874723c */ /* 0x044fea0000041874 */
[----:B------:R-:W2:Y:S01]  /*13c10*/  MUFU.TANH R41, R41 ;  /* 0x0000002900297308 */ /* 0x000ea20000002400 */
[----:B------:R-:W-:Y:S01]  /*13c20*/  BAR.SYNC.DEFER_BLOCKING 0x0 ;  /* 0x0000000000007b1d */ /* 0x000fe20000010000 */
[-C--:B------:R-:W-:Y:S01]  /*13c30*/  FMUL.FTZ R96, R108, R206.reuse ;  /* 0x000000ce6c607220 */ /* 0x080fe20000410000 */
[-C--:B------:R-:W-:Y:S01]  /*13c40*/  FMUL.FTZ R80, R109, R206.reuse ;  /* 0x000000ce6d507220 */ /* 0x080fe20000410000 */
[-C--:B----4-:R-:W-:Y:S01]  /*13c50*/  FMUL.FTZ R85, R110, R206.reuse ;  /* 0x000000ce6e557220 */ /* 0x090fe20000410000 */
[C---:B------:R-:W-:Y:S05]  /*13c60*/  HMMA.16816.F32.BF16 R120, R168.reuse, R6, R120 ;  /* 0x00000006a878723c */ /* 0x040fea0000041878 */
[----:B------:R-:W4:Y:S01]  /*13c70*/  MUFU.TANH R12, R12 ;  /* 0x0000000c000c7308 */ /* 0x000f220000002400 */
[-C--:B------:R-:W-:Y:S01]  /*13c80*/  FMUL.FTZ R83, R111, R206.reuse ;  /* 0x000000ce6f537220 */ /* 0x080fe20000410000 */
[-C--:B------:R-:W-:Y:S01]  /*13c90*/  FMUL.FTZ R76, R112, R206.reuse ;  /* 0x000000ce704c7220 */ /* 0x080fe20000410000 */
[-C--:B------:R-:W-:Y:S01]  /*13ca0*/  FMUL.FTZ R68, R113, R206.reuse ;  /* 0x000000ce71447220 */ /* 0x080fe20000410000 */
[-C--:B------:R-:W-:Y:S01]  /*13cb0*/  FMUL.FTZ R108, R114, R206.reuse ;  /* 0x000000ce726c7220 */ /* 0x080fe20000410000 */
[-C--:B---3--:R-:W-:Y:S05]  /*13cc0*/  FMUL.FTZ R100, R115, R206.reuse ;  /* 0x000000ce73647220 */ /* 0x088fea0000410000 */
[----:B------:R-:W3:Y:S01]  /*13cd0*/  MUFU.TANH R43, R43 ;  /* 0x0000002b002b7308 */ /* 0x000ee20000002400 */
[-C--:B------:R-:W-:Y:S01]  /*13ce0*/  FMUL.FTZ R56, R116, R206.reuse ;  /* 0x000000ce74387220 */ /* 0x080fe20000410000 */
[-C--:B------:R-:W-:Y:S01]  /*13cf0*/  FMUL.FTZ R54, R117, R206.reuse ;  /* 0x000000ce75367220 */ /* 0x080fe20000410000 */
[-C--:B------:R-:W-:Y:S01]  /*13d00*/  FMUL.FTZ R64, R118, R206.reuse ;  /* 0x000000ce76407220 */ /* 0x080fe20000410000 */
[-C--:B------:R-:W-:Y:S06]  /*13d10*/  FMUL.FTZ R62, R119, R206.reuse ;  /* 0x000000ce773e7220 */ /* 0x080fec0000410000 */
[----:B------:R-:W2:Y:S01]  /*13d20*/  MUFU.TANH R14, R14 ;  /* 0x0000000e000e7308 */ /* 0x000ea20000002400 */
[-C--:B------:R-:W-:Y:S01]  /*13d30*/  FMUL.FTZ R52, R120, R206.reuse ;  /* 0x000000ce78347220 */ /* 0x080fe20000410000 */
[-C--:B------:R-:W-:Y:S01]  /*13d40*/  FMUL.FTZ R50, R121, R206.reuse ;  /* 0x000000ce79327220 */ /* 0x080fe20000410000 */
[-C--:B------:R-:W-:Y:S01]  /*13d50*/  FMUL.FTZ R60, R122, R206.reuse ;  /* 0x000000ce7a3c7220 */ /* 0x080fe20000410000 */
[-C--:B------:R-:W-:Y:S01]  /*13d60*/  FMUL.FTZ R58, R123, R206.reuse ;  /* 0x000000ce7b3a7220 */ /* 0x080fe20000410000 */
[C---:B-1----:R-:W-:Y:S05]  /*13d70*/  HMMA.16816.F32.BF16 R124, R168.reuse, R8, R124 ;  /* 0x00000008a87c723c */ /* 0x042fea000004187c */
[----:B------:R-:W1:Y:S03]  /*13d80*/  MUFU.TANH R45, R45 ;  /* 0x0000002d002d7308 */ /* 0x000e660000002400 */
        /* <DEDUP_REMOVED lines=11> */
[----:B-----5:R-:W-:Y:S06]  /*13e40*/  FMUL.FTZ R21, R131, R206 ;  /* 0x000000ce83157220 */ /* 0x020fec0000410000 */
        /* <DEDUP_REMOVED lines=94> */
[----:B------:R-:W-:Y:S02]  /*14430*/  IABS R4, R9 ;  /* 0x0000000900047213 */ /* 0x000fe40000000000 */
[-C--:B--2---:R-:W-:Y:S02]  /*14440*/  IABS R7, R11.reuse ;  /* 0x0000000b00077213 */ /* 0x084fe40000000000 */
[-C--:B------:R-:W-:Y:S02]  /*14450*/  IABS R5, R11.reuse ;  /* 0x0000000b00057213 */ /* 0x080fe40000000000 */
[----:B------:R-:W2:Y:S01]  /*14460*/  I2F.RP R8, R7 ;  /* 0x0000000700087306 */ /* 0x000ea20000209400 */
[----:B------:R-:W-:Y:S02]  /*14470*/  LOP3.LUT R9, R9, R11, RZ, 0x3c, !PT ;  /* 0x0000000b09097212 */ /* 0x000fe400078e3cff */
[----:B------:R-:W-:Y:S07]  /*14480*/  IMAD.MOV R5, RZ, RZ, -R5 ;  /* 0x000000ffff057224 */ /* 0x000fee00078e0a05 */
[----:B--2---:R-:W1:Y:S02]  /*14490*/  MUFU.RCP R2, R8 ;  /* 0x0000000800027308 */ /* 0x004e640000001000 */
        /* <DEDUP_REMOVED lines=56> */
.L_x_3277:
[----:B------:R-:W-:Y:S05]  /*14820*/  BSYNC.RECONVERGENT B0 ;  /* 0x0000000000007941 */ /* 0x000fea0003800200 */
.L_x_3276:
        /* <DEDUP_REMOVED lines=18> */
[-C--:B-1----:R-:W-:Y:S01]  /*14950*/  IADD3 R86, P5, PT, R4, R3.reuse, RZ ;  /* 0x0000000304567210 */ /* 0x082fe20007fbe0ff */
        /* <DEDUP_REMOVED lines=37> */
.L_x_3275:
[----:B------:R-:W-:Y:S05]  /*14bb0*/  BSYNC.RECONVERGENT B1 ;  /* 0x0000000000017941 */ /* 0x000fea0003800200 */
.L_x_3274:
[----:B------:R-:W-:Y:S02]  /*14bc0*/  LOP3.LUT R180, R180, 0x120, R181, 0xf8, !PT ;  /* 0x00000120b4b47812 */ /* 0x000fe400078ef8b5 */
[C---:B--2---:R-:W-:Y:S02]  /*14bd0*/  IADD3 R11, PT, PT, R197.reuse, -0xb8, RZ ;  /* 0xffffff48c50b7810 */ /* 0x044fe40007ffe0ff */
[----:B------:R-:W-:Y:S02]  /*14be0*/  IABS R3, R197 ;  /* 0x000000c500037213 */ /* 0x000fe40000000000 */
[C---:B------:R-:W-:Y:S02]  /*14bf0*/  IADD3 R2, PT, PT, R197.reuse, -0x10, RZ ;  /* 0xfffffff0c5027810 */ /* 0x040fe40007ffe0ff */
[----:B------:R-:W-:Y:S02]  /*14c00*/  I2FP.F32.S32 R3, R3 ;  /* 0x0000000300037245 */ /* 0x000fe40000201400 */
[----:B------:R-:W-:Y:S02]  /*14c10*/  IABS R2, R2 ;  /* 0x0000000200027213 */ /* 0x000fe40000000000 */
[C---:B------:R-:W-:Y:S01]  /*14c20*/  IADD3 R6, PT, PT, R197.reuse, -0x8, RZ ;  /* 0xfffffff8c5067810 */ /* 0x040fe20007ffe0ff */
        /* <DEDUP_REMOVED lines=50> */
[C---:B-1----:R-:W-:Y:S01]  /*14f50*/  IADD3 R97, PT, PT, R197.reuse, -0x90, RZ ;  /* 0xffffff70c5617810 */ /* 0x042fe20007ffe0ff */
[CC--:B------:R-:W-:Y:S01]  /*14f60*/  FFMA.FTZ R231, -R0.reuse, R3.reuse, R231 ;  /* 0x0000000300e77223 */ /* 0x0c0fe200000101e7 */
[C---:B------:R-:W-:Y:S01]  /*14f70*/  FFMA.FTZ R27, -R0.reuse, R3, R27 ;  /* 0x00000003001b7223 */ /* 0x040fe2000001011b */
[----:B------:R-:W-:Y:S02]  /*14f80*/  I2FP.F32.S32 R165, R165 ;  /* 0x000000a500a57245 */ /* 0x000fe40000201400 */
[----:B------:R-:W-:Y:S02]  /*14f90*/  IABS R97, R97 ;  /* 0x0000006100617213 */ /* 0x000fe40000000000 */
[----:B------:R-:W-:Y:S01]  /*14fa0*/  IADD3 R3, PT, PT, R197, -0x40, RZ ;  /* 0xffffffc0c5037810 */ /* 0x000fe20007ffe0ff */
[C---:B------:R-:W-:Y:S01]  /*14fb0*/  FFMA.FTZ R90, -R0.reuse, R165, R36 ;  /* 0x000000a5005a7223 */ /* 0x040fe20000010124 */
[----:B------:R-:W-:Y:S01]  /*14fc0*/  FMNMX3.FTZ R36, R151, R209, R211, !PT ;  /* 0x000000d197247276 */ /* 0x000fe200078100d3 */
[----:B------:R-:W-:Y:S01]  /*14fd0*/  FFMA.FTZ R165, -R0, R165, R42 ;  /* 0x000000a500a57223 */ /* 0x000fe2000001012a */
[----:B------:R-:W-:Y:S02]  /*14fe0*/  I2FP.F32.S32 R97, R97 ;  /* 0x0000006100617245 */ /* 0x000fe40000201400 */
[----:B------:R-:W-:Y:S02]  /*14ff0*/  FMNMX3.FTZ R36, R36, R217, R219, !PT ;  /* 0x000000d924247276 */ /* 0x000fe400078100db */
[----:B------:R-:W-:Y:S01]  /*15000*/  IABS R3, R3 ;  /* 0x0000000300037213 */ /* 0x000fe20000000000 */
[CC--:B------:R-:W-:Y:S01]  /*15010*/  FFMA.FTZ R122, -R0.reuse, R97.reuse, R44 ;  /* 0x00000061007a7223 */ /* 0x0c0fe2000001012c */
[C---:B------:R-:W-:Y:S01]  /*15020*/  FFMA.FTZ R97, -R0.reuse, R97, R72 ;  /* 0x0000006100617223 */ /* 0x040fe20000010148 */
        /* <DEDUP_REMOVED lines=8> */
[----:B------:R-:W-:Y:S01]  /*150b0*/  IABS R107, R107 ;  /* 0x0000006b006b7213 */ /* 0x000fe20000000000 */
[CC--:B------:R-:W-:Y:S01]  /*150c0*/  FFMA.FTZ R95, -R0.reuse, R130.reuse, R73 ;  /* 0x00000082005f7223 */ /* 0x0c0fe20000010149 */
[C---:B------:R-:W-:Y:S01]  /*150d0*/  FFMA.FTZ R130, -R0.reuse, R130, R79 ;  /* 0x0000008200827223 */ /* 0x040fe2000001014f */
[----:B------:R-:W-:Y:S02]  /*150e0*/  IABS R3, R3 ;  /* 0x0000000300037213 */ /* 0x000fe40000000000 */
[----:B------:R-:W-:Y:S02]  /*150f0*/  I2FP.F32.S32 R107, R107 ;  /* 0x0000006b006b7245 */ /* 0x000fe40000201400 */
[----:B------:R-:W-:Y:S02]  /*15100*/  I2FP.F32.S32 R3, R3 ;  /* 0x0000000300037245 */ /* 0x000fe40000201400 */
[C---:B------:R-:W-:Y:S01]  /*15110*/  IADD3 R125, PT, PT, R197.reuse, -0x99, RZ ;  /* 0xffffff67c57d7810 */ /* 0x040fe20007ffe0ff */
[CC--:B------:R-:W-:Y:S01]  /*15120*/  FFMA.FTZ R113, -R0.reuse, R107.reuse, R70 ;  /* 0x0000006b00717223 */ /* 0x0c0fe20000010146 */
[C---:B------:R-:W-:Y:S01]  /*15130*/  FFMA.FTZ R107, -R0.reuse, R107, R74 ;  /* 0x0000006b006b7223 */ /* 0x040fe2000001014a */
        /* <DEDUP_REMOVED lines=12> */
[----:B------:R-:W-:Y:S02]  /*15200*/  IADD3 R203, PT, PT, R203, -0x100, RZ ;  /* 0xffffff00cbcb7810 */ /* 0x000fe40007ffe0ff */
[----:B------:R-:W-:Y:S04]  /*15210*/  IABS R2, R2 ;  /* 0x0000000200027213 */ /* 0x000fe80000000000 */
[----:B------:R-:W-:Y:S02]  /*15220*/  MOV R6, R2 ;  /* 0x0000000200067202 */ /* 0x000fe40000000f00 */
        /* <DEDUP_REMOVED lines=40> */
[C---:B------:R-:W-:Y:S03]  /*154b0*/  IADD3 R2, PT, PT, R197.reuse, -0x50, RZ ;  /* 0xffffffb0c5027810 */ /* 0x040fe60007ffe0ff */
[CC--:B------:R-:W-:Y:S01]  /*154c0*/  FFMA.FTZ R37, -R0.reuse, R4.reuse, R37 ;  /* 0x0000000400257223 */ /* 0x0c0fe20000010125 */
[C---:B------:R-:W-:Y:S01]  /*154d0*/  FFMA.FTZ R43, -R0.reuse, R4, R43 ;  /* 0x00000004002b7223 */ /* 0x040fe2000001012b */
[----:B------:R-:W-:Y:S02]  /*154e0*/  IABS R2, R2 ;  /* 0x0000000200027213 */ /* 0x000fe40000000000 */
[C---:B------:R-:W-:Y:S02]  /*154f0*/  IADD3 R4, PT, PT, R197.reuse, -0x59, RZ ;  /* 0xffffffa7c5047810 */ /* 0x040fe40007ffe0ff */
        /* <DEDUP_REMOVED lines=13> */
[----:B------:R-:W2:Y:S01]  /*155d0*/  LD.E R20, desc[UR4][R148.64+0xdc] ;  /* 0x0000dc0494147980 */ /* 0x000ea2000c101900 */
[----:B------:R-:W-:Y:S02]  /*155e0*/  IABS R4, R3 ;  /* 0x0000000300047213 */ /* 0x000fe40000000000 */
        /* <DEDUP_REMOVED lines=108> */
[----:B------:R-:W-:Y:S02]  /*15cb0*/  FMNMX3.FTZ R2, R36, R223, R15, !PT ;  /* 0x000000df24027276 */ /* 0x000fe4000781000f */
[----:B------:R-:W-:Y:S01]  /*15cc0*/  I2FP.F32.S32 R7, R7 ;  /* 0x0000000700077245 */ /* 0x000fe20000201400 */
[CC--:B------:R-:W-:Y:S01]  /*15cd0*/  FFMA.FTZ R80, -R0.reuse, R5.reuse, R80 ;  /* 0x0000000500507223 */ /* 0x0c0fe20000010150 */
[----:B------:R-:W-:Y:S01]  /*15ce0*/  FFMA.FTZ R100, -R0, R5, R100 ;  /* 0x0000000500647223 */ /* 0x000fe20000010164 */
[----:B------:R-:W-:Y:S02]  /*15cf0*/  FMNMX3.FTZ R2, R2, R227, R19, !PT ;  /* 0x000000e302027276 */ /* 0x000fe40007810013 */
[CC--:B------:R-:W-:Y:S01]  /*15d00*/  FFMA.FTZ R222, -R0.reuse, R7.reuse, R222 ;  /* 0x0000000700de7223 */ /* 0x0c0fe200000101de */
[----:B------:R-:W-:Y:S01]  /*15d10*/  FFMA.FTZ R226, -R0, R7, R226 ;  /* 0x0000000700e27223 */ /* 0x000fe200000101e2 */
[----:B------:R-:W-:Y:S02]  /*15d20*/  I2FP.F32.S32 R3, R3 ;  /* 0x0000000300037245 */ /* 0x000fe40000201400 */
[----:B------:R-:W-:Y:S02]  /*15d30*/  FMNMX3.FTZ R2, R2, R233, R235, !PT ;  /* 0x000000e902027276 */ /* 0x000fe400078100eb */
[----:B------:R-:W-:Y:S01]  /*15d40*/  IADD3 R7, PT, PT, R197, -0xc9, RZ ;  /* 0xffffff37c5077810 */ /* 0x000fe20007ffe0ff */
        /* <DEDUP_REMOVED lines=12> */
[----:B------:R-:W-:Y:S02]  /*15e10*/  IABS R7, R7 ;  /* 0x0000000700077213 */ /* 0x000fe40000000000 */
[----:B------:R-:W-:Y:S02]  /*15e20*/  FMNMX3.FTZ R11, R11, R16, R18, !PT ;  /* 0x000000100b0b7276 */ /* 0x000fe40007810012 */
        /* <DEDUP_REMOVED lines=9> */
[----:B------:R-:W-:Y:S01]  /*15ec0*/  IABS R9, R9 ;  /* 0x0000000900097213 */ /* 0x000fe20000000000 */
[C---:B------:R-:W-:Y:S01]  /*15ed0*/  FFMA.FTZ R54, -R0.reuse, R3, R54 ;  /* 0x0000000300367223 */ /* 0x040fe20000010136 */
[----:B------:R-:W-:Y:S01]  /*15ee0*/  I2FP.F32.S32 R7, R7 ;  /* 0x0000000700077245 */ /* 0x000fe20000201400 */
[C---:B------:R-:W-:Y:S01]  /*15ef0*/  FFMA.FTZ R58, -R0.reuse, R3, R58 ;  /* 0x00000003003a7223 */ /* 0x040fe2000001013a */
[----:B------:R-:W-:Y:S02]  /*15f00*/  I2FP.F32.S32 R9, R9 ;  /* 0x0000000900097245 */ /* 0x000fe40000201400 */
[----:B------:R-:W-:Y:S01]  /*15f10*/  IADD3 R5, PT, PT, R197, -0xe8, RZ ;  /* 0xffffff18c5057810 */ /* 0x000fe20007ffe0ff */
[CC--:B------:R-:W-:Y:S01]  /*15f20*/  FFMA.FTZ R96, -R0.reuse, R7.reuse, R96 ;  /* 0x0000000700607223 */ /* 0x0c0fe20000010160 */
[----:B------:R-:W-:Y:S01]  /*15f30*/  FFMA.FTZ R108, -R0, R7, R108 ;  /* 0x00000007006c7223 */ /* 0x000fe2000001016c */
        /* <DEDUP_REMOVED lines=42> */
[----:B------:R-:W-:Y:S02]  /*161e0*/  I2FP.F32.S32 R3, R3 ;  /* 0x0000000300037245 */ /* 0x000fe40000201400 */
[----:B------:R-:W-:Y:S02]  /*161f0*/  IABS R9, R9 ;  /* 0x0000000900097213 */ /* 0x000fe40000000000 */
[----:B------:R-:W-:Y:S01]  /*16200*/  FMNMX3.FTZ R7, R7, R248, R246, !PT ;  /* 0x000000f807077276 */ /* 0x000fe200078100f6 */
[CC--:B------:R-:W-:Y:S01]  /*16210*/  FFMA.FTZ R21, -R0.reuse, R3.reuse, R21 ;  /* 0x0000000300157223 */ /* 0x0c0fe20000010115 */
[C---:B------:R-:W-:Y:S01]  /*16220*/  FFMA.FTZ R49, -R0.reuse, R3, R49 ;  /* 0x0000000300317223 */ /* 0x040fe20000010131 */
[----:B------:R-:W-:Y:S02]  /*16230*/  I2FP.F32.S32 R9, R9 ;  /* 0x0000000900097245 */ /* 0x000fe40000201400 */
[----:B------:R-:W-:Y:S03]  /*16240*/  FMNMX3.FTZ R7, R7, R244, R242, !PT ;  /* 0x000000f407077276 */ /* 0x000fe600078100f2 */
[CC--:B------:R-:W-:Y:S01]  /*16250*/  FFMA.FTZ R68, -R0.reuse, R9.reuse, R68 ;  /* 0x0000000900447223 */ /* 0x0c0fe20000010144 */
[----:B------:R-:W-:Y:S01]  /*16260*/  FFMA.FTZ R62, -R0, R9, R62 ;  /* 0x00000009003e7223 */ /* 0x000fe2000001013e */
        /* <DEDUP_REMOVED lines=27> */
[C---:B------:R-:W-:Y:S02]  /*16420*/  IADD3 R5, PT, PT, R197.reuse, -0x100, RZ ;  /* 0xffffff00c5057810 */ /* 0x040fe40007ffe0ff */
[----:B------:R-:W-:Y:S01]  /*16430*/  IADD3 R197, PT, PT, R197, 0x100, RZ ;  /* 0x00000100c5c57810 */ /* 0x000fe20007ffe0ff */
[----:B------:R-:W-:Y:S01]  /*16440*/  SHFL.BFLY PT, R2, R11, 0x2, 0x1f ;  /* 0x0c401f000b027f89 */ /* 0x000fe200000e0000 */
[----:B------:R-:W-:Y:S04]  /*16450*/  IABS R5, R5 ;  /* 0x0000000500057213 */ /* 0x000fe80000000000 */
[----:B------:R-:W-:Y:S05]  /*16460*/  I2FP.F32.S32 R5, R5 ;  /* 0x0000000500057245 */ /* 0x000fea0000201400 */
[----:B------:R-:W-:Y:S05]  /*16470*/  FFMA.FTZ R46, -R0, R5, R46 ;  /* 0x00000005002e7223 */ /* 0x000fea000001012e */
[----:B------:R-:W-:Y:S05]  /*16480*/  FMNMX3.FTZ R26, R3, R46, R47, !PT ;  /* 0x0000002e031a7276 */ /* 0x000fea000781002f */
[----:B------:R-:W1:Y:S02]  /*16490*/  SHFL.BFLY PT, R3, R26, 0x2, 0x1f ;  /* 0x0c401f001a037f89 */ /* 0x000e6400000e0000 */
[----:B-1----:R-:W-:Y:S02]  /*164a0*/  FMNMX.FTZ R36, R26, R3, !PT ;  /* 0x000000031a247209 */ /* 0x002fe40007810000 */
[----:B------:R-:W-:Y:S04]  /*164b0*/  FMNMX.FTZ R9, R11, R2, !PT ;  /* 0x000000020b097209 */ /* 0x000fe80007810000 */
[----:B------:R-:W1:Y:S08]  /*164c0*/  SHFL.BFLY PT, R3, R36, 0x1, 0x1f ;  /* 0x0c201f0024037f89 */ /* 0x000e7000000e0000 */
[----:B------:R-:W3:Y:S01]  /*164d0*/  SHFL.BFLY PT, R2, R9, 0x1, 0x1f ;  /* 0x0c201f0009027f89 */ /* 0x000ee200000e0000 */
[----:B-1----:R-:W-:Y:S02]  /*164e0*/  FMNMX.FTZ R3, R36, R3, !PT ;  /* 0x0000000324037209 */ /* 0x002fe40007810000 */
[----:B---3--:R-:W-:Y:S03]  /*164f0*/  FMNMX.FTZ R2, R9, R2, !PT ;  /* 0x0000000209027209 */ /* 0x008fe60007810000 */
[----:B--2---:R-:W-:Y:S01]  /*16500*/  FMUL.FTZ R51, R20, R3 ;  /* 0x0000000314337220 */ /* 0x004fe20000410000 */
[----:B------:R-:W-:Y:S01]  /*16510*/  FADD.FTZ R7, -R3, R150 ;  /* 0x0000009603077221 */ /* 0x000fe20000010100 */
[----:B------:R-:W-:Y:S01]  /*16520*/  FSETP.NEU.FTZ.AND P1, PT, R2, -INF , PT ;  /* 0xff8000000200780b */ /* 0x000fe20003f3d000 */
[C---:B------:R-:W-:Y:S02]  /*16530*/  FMUL.FTZ R53, R20.reuse, R2 ;  /* 0x0000000214357220 */ /* 0x040fe40000410000 */
[----:B------:R-:W-:Y:S01]  /*16540*/  FMUL.FTZ R26, R20, R7 ;  /* 0x00000007141a7220 */ /* 0x000fe20000410000 */
[----:B------:R-:W-:Y:S02]  /*16550*/  FADD.FTZ R5, -R2, R151 ;  /* 0x0000009702057221 */ /* 0x000fe40000010100 */
[----:B------:R-:W-:Y:S02]  /*16560*/  FSEL R53, R53, RZ, P1 ;  /* 0x000000ff35357208 */ /* 0x000fe40000800000 */
[----:B------:R-:W-:Y:S01]  /*16570*/  FMUL.FTZ R25, R20, R5 ;  /* 0x0000000514197220 */ /* 0x000fe20000410000 */
[----:B------:R-:W-:Y:S01]  /*16580*/  MUFU.EX2 R26, R26 ;  /* 0x0000001a001a7308 */ /* 0x000fe20000000800 */
[----:B------:R-:W-:Y:S01]  /*16590*/  FSETP.NEU.FTZ.AND P1, PT, R3, -INF , PT ;  /* 0xff8000000300780b */ /* 0x000fe20003f3d000 */
[-CC-:B------:R-:W-:Y:S01]  /*165a0*/  FFMA.FTZ R121, R15, R20.reuse, -R53.reuse ;  /* 0x000000140f797223 */ /* 0x180fe20000010835 */
        /* <DEDUP_REMOVED lines=56> */
[----:B------:R-:W-:Y:S01]  /*16930*/  FSEL R51, R51, RZ, P1 ;  /* 0x000000ff33337208 */ /* 0x000fe20000800000 */
[----:B-1----:R-:W-:Y:S01]  /*16940*/  FMUL.FTZ R7, R25, R147 ;  /* 0x0000009319077220 */ /* 0x002fe20000410000 */
[-C--:B------:R-:W-:Y:S01]  /*16950*/  FFMA.FTZ R147, R210, R20.reuse, -R53 ;  /* 0x00000014d2937223 */ /* 0x080fe20000010835 */
[----:B------:R-:W-:Y:S03]  /*16960*/  FMUL.FTZ R5, R26, R145 ;  /* 0x000000911a057220 */ /* 0x000fe60000410000 */
[----:B------:R-:W-:Y:S01]  /*16970*/  MUFU.EX2 R164, R164 ;  /* 0x000000a400a47308 */ /* 0x000fe20000000800 */
[-CC-:B------:R-:W-:Y:S01]  /*16980*/  FFMA.FTZ R79, R45, R20.reuse, -R51.reuse ;  /* 0x000000142d4f7223 */ /* 0x180fe20000010833 */
[----:B------:R-:W-:Y:S01]  /*16990*/  LEA R45, R180, UR8, 0x1 ;  /* 0x00000008b42d7c11 */ /* 0x000fe2000f8e08ff */
[-CC-:B------:R-:W-:Y:S01]  /*169a0*/  FFMA.FTZ R123, R13, R20.reuse, -R51.reuse ;  /* 0x000000140d7b7223 */ /* 0x180fe20000010833 */
[-CC-:B------:R-:W-:Y:S01]  /*169b0*/  FFMA.FTZ R94, R14, R20.reuse, -R51.reuse ;  /* 0x000000140e5e7223 */ /* 0x180fe20000010833 */
[-CC-:B------:R-:W-:Y:S01]  /*169c0*/  FFMA.FTZ R59, R4, R20.reuse, -R51.reuse ;  /* 0x00000014043b7223 */ /* 0x180fe20000010833 */
[-CC-:B------:R-:W-:Y:S01]  /*169d0*/  FFMA.FTZ R155, R173, R20.reuse, -R51.reuse ;  /* 0x00000014ad9b7223 */ /* 0x180fe20000010833 */
        /* <DEDUP_REMOVED lines=8> */
[----:B------:R-:W-:Y:S03]  /*16a60*/  LDSM.16.MT88.4 R36, [R45+0x5400] ;  /* 0x005400002d24783b */ /* 0x000fe60000004200 */
        /* <DEDUP_REMOVED lines=24> */
[----:B------:R-:W5:Y:S01]  /*16bf0*/  MUFU.EX2 R129, R129 ;  /* 0x0000008100817308 */ /* 0x000f620000000800 */
[-CC-:B------:R-:W-:Y:S01]  /*16c00*/  FFMA.FTZ R89, R89, R20.reuse, -R51.reuse ;  /* 0x0000001459597223 */ /* 0x180fe20000010833 */
[-CC-:B------:R-:W-:Y:S01]  /*16c10*/  FFMA.FTZ R120, R120, R20.reuse, -R51.reuse ;  /* 0x0000001478787223 */ /* 0x180fe20000010833 */
[-CC-:B------:R-:W-:Y:S01]  /*16c20*/  FFMA.FTZ R122, R122, R20.reuse, -R51.reuse ;  /* 0x000000147a7a7223 */ /* 0x180fe20000010833 */
[-CC-:B------:R-:W-:Y:S01]  /*16c30*/  FFMA.FTZ R95, R95, R20.reuse, -R51.reuse ;  /* 0x000000145f5f7223 */ /* 0x180fe20000010833 */
[-C--:B------:R-:W-:Y:S01]  /*16c40*/  FFMA.FTZ R113, R113, R20.reuse, -R51 ;  /* 0x0000001471717223 */ /* 0x080fe20000010833 */
[-C--:B------:R-:W-:Y:S01]  /*16c50*/  FFMA.FTZ R180, R228, R20.reuse, -R53 ;  /* 0x00000014e4b47223 */ /* 0x080fe20000010835 */
        /* <DEDUP_REMOVED lines=15> */
[----:B------:R-:W-:Y:S01]  /*16d50*/  FFMA.FTZ R46, R46, R20, -R51 ;  /* 0x000000142e2e7223 */ /* 0x000fe20000010833 */
[C---:B------:R-:W-:Y:S03]  /*16d60*/  IADD3 R4, PT, PT, R45.reuse, 0x5000, RZ ;  /* 0x000050002d047810 */ /* 0x040fe60007ffe0ff */
[----:B------:R-:W-:Y:S01]  /*16d70*/  MUFU.EX2 R166, R166 ;  /* 0x000000a600a67308 */ /* 0x000fe20000000800 */
[----:B------:R-:W-:Y:S01]  /*16d80*/  IADD3 R44, PT, PT, R45, 0x5020, RZ ;  /* 0x000050202d2c7810 */ /* 0x000fe20007ffe0ff */
[----:B------:R-:W-:Y:S01]  /*16d90*/  FMUL.FTZ R6, R25, R146 ;  /* 0x0000009219067220 */ /* 0x000fe20000410000 */
[----:B------:R-:W-:Y:S01]  /*16da0*/  @P0 IADD3 R44, PT, PT, R4, -0x20, RZ ;  /* 0xffffffe0042c0810 */ /* 0x000fe20007ffe0ff */
[----:B------:R-:W-:Y:S01]  /*16db0*/  FFMA.FTZ R146, R230, R20, -R53 ;  /* 0x00000014e6927223 */ /* 0x000fe20000010835 */
[----:B------:R-:W-:Y:S01]  /*16dc0*/  FMUL.FTZ R4, R26, R144 ;  /* 0x000000901a047220 */ /* 0x000fe20000410000 */
[--C-:B------:R-:W-:Y:S01]  /*16dd0*/  FFMA.FTZ R144, R238, R20, -R51.reuse ;  /* 0x00000014ee907223 */ /* 0x100fe20000010833 */
[----:B--2---:R-:W-:Y:S03]  /*16de0*/  F2FP.BF16.F32.PACK_AB R29, R151, R214 ;  /* 0x000000d6971d723e */ /* 0x004fe600000010ff */
[----:B------:R-:W2:Y:S01]  /*16df0*/  MUFU.EX2 R117, R117 ;  /* 0x0000007500757308 */ /* 0x000ea20000000800 */
[----:B------:R-:W2:Y:S01]  /*16e00*/  LDSM.16.MT88.4 R32, [R44] ;  /* 0x000000002c20783b */ /* 0x000ea20000004200 */
[----:B---3--:R-:W-:Y:S01]  /*16e10*/  F2FP.BF16.F32.PACK_AB R31, R127, R206 ;  /* 0x000000ce7f1f723e */ /* 0x008fe200000010ff */
[----:B------:R-:W-:Y:S01]  /*16e20*/  FMUL.FTZ R10, R25, R142 ;  /* 0x0000008e190a7220 */ /* 0x000fe20000410000 */
[-CC-:B------:R-:W-:Y:S01]  /*16e30*/  FFMA.FTZ R142, R234, R20.reuse, -R51.reuse ;  /* 0x00000014ea8e7223 */ /* 0x180fe20000010833 */
[----:B----4-:R-:W-:Y:S01]  /*16e40*/  F2FP.BF16.F32.PACK_AB R28, R153, R155 ;  /* 0x0000009b991c723e */ /* 0x010fe200000010ff */
[----:B------:R-:W-:Y:S01]  /*16e50*/  FMUL.FTZ R11, R25, R143 ;  /* 0x0000008f190b7220 */ /* 0x000fe20000410000 */
[----:B------:R-:W-:Y:S03]  /*16e60*/  FFMA.FTZ R143, R220, R20, -R51 ;  /* 0x00000014dc8f7223 */ /* 0x000fe60000010833 */
[----:B------:R-:W-:Y:S01]  /*16e70*/  MUFU.EX2 R158, R158 ;  /* 0x0000009e009e7308 */ /* 0x000fe20000000800 */
[----:B------:R-:W3:Y:S01]  /*16e80*/  LDSM.16.MT88.4 R40, [R44+0x400] ;  /* 0x000400002c28783b */ /* 0x000ee20000004200 */
[----:B-----5:R-:W-:Y:S01]  /*16e90*/  F2FP.BF16.F32.PACK_AB R30, R129, R208 ;  /* 0x000000d0811e723e */ /* 0x020fe200000010ff */
[----:B------:R-:W-:Y:S01]  /*16ea0*/  FMUL.FTZ R8, R26, R140 ;  /* 0x0000008c1a087220 */ /* 0x000fe20000410000 */
[-C--:B------:R-:W-:Y:S01]  /*16eb0*/  FFMA.FTZ R140, R248, R20.reuse, -R53 ;  /* 0x00000014f88c7223 */ /* 0x080fe20000010835 */
[----:B------:R-:W-:Y:S01]  /*16ec0*/  FMUL.FTZ R9, R26, R141 ;  /* 0x0000008d1a097220 */ /* 0x000fe20000410000 */
[--C-:B------:R-:W-:Y:S01]  /*16ed0*/  FFMA.FTZ R141, R224, R20, -R51.reuse ;  /* 0x00000014e08d7223 */ /* 0x100fe20000010833 */
[----:B------:R-:W-:Y:S03]  /*16ee0*/  FMUL.FTZ R18, R25, R134 ;  /* 0x0000008619127220 */ /* 0x000fe60000410000 */
[----:B------:R-:W4:Y:S01]  /*16ef0*/  MUFU.EX2 R109, R109 ;  /* 0x0000006d006d7308 */ /* 0x000f220000000800 */
[--C-:B------:R-:W-:Y:S01]  /*16f00*/  FFMA.FTZ R134, R250, R20, -R51.reuse ;  /* 0x00000014fa867223 */ /* 0x100fe20000010833 */
[C---:B-1----:R-:W-:Y:S05]  /*16f10*/  HMMA.16816.F32.BF16 R4, R28.reuse, R12, R4 ;  /* 0x0000000c1c04723c */ /* 0x042fea0000041804 */
[----:B------:R-:W-:Y:S03]  /*16f20*/  FMUL.FTZ R12, R26, R136 ;  /* 0x000000881a0c7220 */ /* 0x000fe60000410000 */
[----:B------:R-:W-:Y:S01]  /*16f30*/  MUFU.EX2 R150, R150 ;  /* 0x0000009600967308 */ /* 0x000fe20000000800 */
[-CC-:B------:R-:W-:Y:S01]  /*16f40*/  FFMA.FTZ R136, R119, R20.reuse, -R51.reuse ;  /* 0x0000001477887223 */ /* 0x180fe20000010833 */
[----:B------:R-:W-:Y:S01]  /*16f50*/  FFMA.FTZ R119, R252, R20, -R51 ;  /* 0x00000014fc777223 */ /* 0x000fe20000010833 */
[C---:B------:R-:W-:Y:S03]  /*16f60*/  HMMA.16816.F32.BF16 R8, R28.reuse, R14, R8 ;  /* 0x0000000e1c08723c */ /* 0x040fe60000041808 */
[C---:B------:R-:W-:Y:S01]  /*16f70*/  FMUL.FTZ R14, R25.reuse, R138 ;  /* 0x0000008a190e7220 */ /* 0x040fe20000410000 */
[-CC-:B------:R-:W-:Y:S03]  /*16f80*/  FFMA.FTZ R138, R242, R20.reuse, -R53.reuse ;  /* 0x00000014f28a7223 */ /* 0x180fe60000010835 */
[----:B------:R-:W1:Y:S01]  /*16f90*/  MUFU.EX2 R103, R103 ;  /* 0x0000006700677308 */ /* 0x000e620000000800 */
[C---:B------:R-:W-:Y:S01]  /*16fa0*/  FMUL.FTZ R15, R25.reuse, R139 ;  /* 0x0000008b190f7220 */ /* 0x040fe20000410000 */
[-CC-:B------:R-:W-:Y:S01]  /*16fb0*/  FFMA.FTZ R139, R226, R20.reuse, -R53.reuse ;  /* 0x00000014e28b7223 */ /* 0x180fe20000010835 */
[----:B------:R-:W-:Y:S01]  /*16fc0*/  FMUL.FTZ R13, R26, R137 ;  /* 0x000000891a0d7220 */ /* 0x000fe20000410000 */
[-C--:B------:R-:W-:Y:S01]  /*16fd0*/  FFMA.FTZ R137, R232, R20.reuse, -R53 ;  /* 0x00000014e8897223 */ /* 0x080fe20000010835 */
[----:B------:R-:W-:Y:S01]  /*16fe0*/  FMUL.FTZ R19, R25, R135 ;  /* 0x0000008719137220 */ /* 0x000fe20000410000 */
[----:B------:R-:W-:Y:S01]  /*16ff0*/  FFMA.FTZ R135, R240, R20, -R51 ;  /* 0x00000014f0877223 */ /* 0x000fe20000010833 */
[----:B------:R-:W-:Y:S03]  /*17000*/  FMUL.FTZ R16, R26, R132 ;  /* 0x000000841a107220 */ /* 0x000fe60000410000 */
[----:B------:R-:W-:Y:S01]  /*17010*/  MUFU.EX2 R160, R160 ;  /* 0x000000a000a07308 */ /* 0x000fe20000000800 */
[-CC-:B------:R-:W-:Y:S01]  /*17020*/  FFMA.FTZ R132, R125, R20.reuse, -R53.reuse ;  /* 0x000000147d847223 */ /* 0x180fe20000010835 */
[C---:B--2---:R-:W-:Y:S03]  /*17030*/  HMMA.16816.F32.BF16 R12, R28.reuse, R32, R12 ;  /* 0x000000201c0c723c */ /* 0x044fe6000004180c */
[-C--:B------:R-:W-:Y:S01]  /*17040*/  FFMA.FTZ R125, R244, R20.reuse, -R53 ;  /* 0x00000014f47d7223 */ /* 0x080fe20000010835 */
[----:B------:R-:W-:Y:S01]  /*17050*/  FMUL.FTZ R17, R26, R133 ;  /* 0x000000851a117220 */ /* 0x000fe20000410000 */
[----:B------:R-:W-:Y:S03]  /*17060*/  FFMA.FTZ R133, R236, R20, -R51 ;  /* 0x00000014ec857223 */ /* 0x000fe60000010833 */
[----:B------:R-:W2:Y:S01]  /*17070*/  MUFU.EX2 R111, R111 ;  /* 0x0000006f006f7308 */ /* 0x000ea20000000800 */
[----:B------:R-:W-:Y:S01]  /*17080*/  FFMA.FTZ R155, R26, R205, R155 ;  /* 0x000000cd1a9b7223 */ /* 0x000fe2000001009b */
[----:B------:R-:W-:Y:S01]  /*17090*/  FFMA.FTZ R214, R25, R204, R214 ;  /* 0x000000cc19d67223 */ /* 0x000fe200000100d6 */
[----:B------:R-:W-:Y:S01]  /*170a0*/  ISETP.GT.AND P0, PT, R202, RZ, PT ;  /* 0x000000ffca00720c */ /* 0x000fe20003f04270 */
[----:B------:R-:W-:Y:S01]  /*170b0*/  HMMA.16816.F32.BF16 R16, R28, R34, R16 ;  /* 0x000000221c10723c */ /* 0x000fe20000041810 */
[----:B------:R-:W5:Y:S05]  /*170c0*/  LDSM.16.MT88.4 R32, [R45+0x5800] ;  /* 0x005800002d20783b */ /* 0x000f6a0000004200 */
[----:B------:R-:W-:Y:S01]  /*170d0*/  MUFU.EX2 R154, R154 ;  /* 0x0000009a009a7308 */ /* 0x000fe20000000800 */
[----:B------:R-:W-:Y:S01]  /*170e0*/  F2FP.BF16.F32.PACK_AB R29, R121, R168 ;  /* 0x000000a8791d723e */ /* 0x000fe200000010ff */
[----:B------:R-:W-:Y:S01]  /*170f0*/  FADD.FTZ R25, R151, R214 ;  /* 0x000000d697197221 */ /* 0x000fe20000010000 */
[----:B------:R-:W-:Y:S01]  /*17100*/  F2FP.BF16.F32.PACK_AB R31, R115, R164 ;  /* 0x000000a4731f723e */ /* 0x000fe200000010ff */
[----:B------:R-:W-:Y:S01]  /*17110*/  FADD.FTZ R155, R153, R155 ;  /* 0x0000009b999b7221 */ /* 0x000fe20000010000 */
[----:B------:R-:W-:Y:S01]  /*17120*/  F2FP.BF16.F32.PACK_AB R28, R123, R170 ;  /* 0x000000aa7b1c723e */ /* 0x000fe200000010ff */
[----:B------:R-:W-:Y:S01]  /*17130*/  FADD.FTZ R206, R206, R25 ;  /* 0x00000019cece7221 */ /* 0x000fe20000010000 */
[----:B------:R-:W-:Y:S03]  /*17140*/  F2FP.BF16.F32.PACK_AB R30, R117, R166 ;  /* 0x000000a6751e723e */ /* 0x000fe600000010ff */
[----:B------:R-:W2:Y:S01]  /*17150*/  MUFU.EX2 R105, R105 ;  /* 0x0000006900697308 */ /* 0x000ea20000000800 */
[----:B------:R-:W-:Y:S01]  /*17160*/  FADD.FTZ R208, R208, R155 ;  /* 0x0000009bd0d07221 */ /* 0x000fe20000010000 */
[----:B------:R-:W-:Y:S01]  /*17170*/  FADD.FTZ R127, R127, R206 ;  /* 0x000000ce7f7f7221 */ /* 0x000fe20000010000 */
[----:B------:R-:W-:Y:S02]  /*17180*/  IADD3 R202, PT, PT, R202, -0x1, RZ ;  /* 0xffffffffcaca7810 */ /* 0x000fe40007ffe0ff */
[----:B------:R-:W-:Y:S01]  /*17190*/  FADD.FTZ R129, R129, R208 ;  /* 0x000000d081817221 */ /* 0x000fe20000010000 */
[C---:B------:R-:W-:Y:S04]  /*171a0*/  HMMA.16816.F32.BF16 R4, R28.reuse, R36, R4 ;  /* 0x000000241c04723c */ /* 0x040fe80000041804 */
[----:B------:R-:W-:Y:S01]  /*171b0*/  MUFU.EX2 R124, R124 ;  /* 0x0000007c007c7308 */ /* 0x000fe20000000800 */
[----:B------:R-:W-:Y:S01]  /*171c0*/  FADD.FTZ R168, R168, R127 ;  /* 0x0000007fa8a87221 */ /* 0x000fe20000010000 */
[----:B------:R-:W-:Y:S03]  /*171d0*/  FADD.FTZ R170, R170, R129 ;  /* 0x00000081aaaa7221 */ /* 0x000fe60000010000 */
[----:B------:R-:W-:Y:S01]  /*171e0*/  FADD.FTZ R25, R121, R168 ;  /* 0x000000a879197221 */ /* 0x000fe20000010000 */
[C---:B------:R-:W-:Y:S01]  /*171f0*/  HMMA.16816.F32.BF16 R8, R28.reuse, R38, R8 ;  /* 0x000000261c08723c */ /* 0x040fe20000041808 */
[----:B------:R-:W5:Y:S03]  /*17200*/  LDSM.16.MT88.4 R36, [R44+0x800] ;  /* 0x000800002c24783b */ /* 0x000f660000004200 */
[----:B------:R-:W5:Y:S01]  /*17210*/  MUFU.EX2 R99, R99 ;  /* 0x0000006300637308 */ /* 0x000f620000000800 */
[----:B------:R-:W-:Y:S01]  /*17220*/  FADD.FTZ R164, R164, R25 ;  /* 0x00000019a4a47221 */ /* 0x000fe20000010000 */
[----:B------:R-:W-:Y:S03]  /*17230*/  FADD.FTZ R123, R123, R170 ;  /* 0x000000aa7b7b7221 */ /* 0x000fe60000010000 */
[----:B------:R-:W-:Y:S01]  /*17240*/  FADD.FTZ R115, R115, R164 ;  /* 0x000000a473737221 */ /* 0x000fe20000010000 */
[C---:B---3--:R-:W-:Y:S04]  /*17250*/  HMMA.16816.F32.BF16 R12, R28.reuse, R40, R12 ;  /* 0x000000281c0c723c */ /* 0x048fe8000004180c */
[----:B------:R-:W-:Y:S01]  /*17260*/  MUFU.EX2 R116, R116 ;  /* 0x0000007400747308 */ /* 0x000fe20000000800 */
[----:B------:R-:W-:Y:S04]  /*17270*/  FADD.FTZ R166, R166, R123 ;  /* 0x0000007ba6a67221 */ /* 0x000fe80000010000 */
[----:B------:R-:W-:Y:S01]  /*17280*/  FADD.FTZ R117, R117, R166 ;  /* 0x000000a675757221 */ /* 0x000fe20000010000 */
[----:B------:R-:W-:Y:S01]  /*17290*/  HMMA.16816.F32.BF16 R16, R28, R42, R16 ;  /* 0x0000002a1c10723c */ /* 0x000fe20000041810 */
[----:B------:R-:W3:Y:S03]  /*172a0*/  LDSM.16.MT88.4 R40, [R45+0x5c00] ;  /* 0x005c00002d28783b */ /* 0x000ee60000004200 */
[----:B------:R-:W3:Y:S01]  /*172b0*/  MUFU.EX2 R91, R91 ;  /* 0x0000005b005b7308 */ /* 0x000ee20000000800 */
[----:B----4-:R-:W-:Y:S01]  /*172c0*/  F2FP.BF16.F32.PACK_AB R29, R109, R158 ;  /* 0x0000009e6d1d723e */ /* 0x010fe200000010ff */
[----:B------:R-:W-:Y:S01]  /*172d0*/  FADD.FTZ R158, R158, R115 ;  /* 0x000000739e9e7221 */ /* 0x000fe20000010000 */
[----:B-1----:R-:W-:Y:S02]  /*172e0*/  F2FP.BF16.F32.PACK_AB R31, R103, R150 ;  /* 0x00000096671f723e */ /* 0x002fe400000010ff */
[----:B--2---:R-:W-:Y:S01]  /*172f0*/  F2FP.BF16.F32.PACK_AB R28, R111, R160 ;  /* 0x000000a06f1c723e */ /* 0x004fe200000010ff */
[----:B------:R-:W-:Y:S01]  /*17300*/  FADD.FTZ R25, R109, R158 ;  /* 0x0000009e6d197221 */ /* 0x000fe20000010000 */
[----:B------:R-:W-:Y:S03]  /*17310*/  F2FP.BF16.F32.PACK_AB R30, R105, R154 ;  /* 0x0000009a691e723e */ /* 0x000fe600000010ff */
[----:B------:R-:W-:Y:S01]  /*17320*/  MUFU.EX2 R126, R126 ;  /* 0x0000007e007e7308 */ /* 0x000fe20000000800 */
[----:B------:R-:W-:Y:S01]  /*17330*/  FADD.FTZ R160, R160, R117 ;  /* 0x00000075a0a07221 */ /* 0x000fe20000010000 */
[----:B------:R-:W-:Y:S03]  /*17340*/  FADD.FTZ R150, R150, R25 ;  /* 0x0000001996967221 */ /* 0x000fe60000010000 */
[----:B------:R-:W-:Y:S01]  /*17350*/  FADD.FTZ R111, R111, R160 ;  /* 0x000000a06f6f7221 */ /* 0x000fe20000010000 */
[C---:B-----5:R-:W-:Y:S04]  /*17360*/  HMMA.16816.F32.BF16 R4, R28.reuse, R32, R4 ;  /* 0x000000201c04723c */ /* 0x060fe80000041804 */
[----:B------:R-:W1:Y:S01]  /*17370*/  MUFU.EX2 R101, R101 ;  /* 0x0000006500657308 */ /* 0x000e620000000800 */
[----:B------:R-:W-:Y:S01]  /*17380*/  FADD.FTZ R103, R103, R150 ;  /* 0x0000009667677221 */ /* 0x000fe20000010000 */
[----:B------:R-:W-:Y:S01]  /*17390*/  FADD.FTZ R154, R154, R111 ;  /* 0x0000006f9a9a7221 */ /* 0x000fe20000010000 */
[----:B------:R-:W-:Y:S01]  /*173a0*/  MOV R150, R3 ;  /* 0x0000000300967202 */ /* 0x000fe20000000f00 */
[C---:B------:R-:W-:Y:S01]  /*173b0*/  HMMA.16816.F32.BF16 R8, R28.reuse, R34, R8 ;  /* 0x000000221c08723c */ /* 0x040fe20000041808 */
[----:B------:R-:W2:Y:S05]  /*173c0*/  LDSM.16.MT88.4 R32, [R44+0xc00] ;  /* 0x000c00002c20783b */ /* 0x000eaa0000004200 */
[----:B------:R-:W-:Y:S01]  /*173d0*/  MUFU.EX2 R118, R118 ;  /* 0x0000007600767308 */ /* 0x000fe20000000800 */
[----:B------:R-:W-:Y:S01]  /*173e0*/  FADD.FTZ R105, R105, R154 ;  /* 0x0000009a69697221 */ /* 0x000fe20000010000 */
[C---:B------:R-:W-:Y:S08]  /*173f0*/  HMMA.16816.F32.BF16 R12, R28.reuse, R36, R12 ;  /* 0x000000241c0c723c */ /* 0x040ff0000004180c */
[----:B------:R-:W4:Y:S01]  /*17400*/  MUFU.EX2 R93, R93 ;  /* 0x0000005d005d7308 */ /* 0x000f220000000800 */
[----:B------:R-:W-:Y:S01]  /*17410*/  HMMA.16816.F32.BF16 R16, R28, R38, R16 ;  /* 0x000000261c10723c */ /* 0x000fe20000041810 */
[----:B------:R-:W5:Y:S08]  /*17420*/  LDSM.16.MT88.4 R36, [R45+0x6000] ;  /* 0x006000002d24783b */ /* 0x000f700000004200 */
[----:B------:R-:W-:Y:S01]  /*17430*/  MUFU.EX2 R110, R110 ;  /* 0x0000006e006e7308 */ /* 0x000fe20000000800 */
[----:B------:R-:W-:Y:S01]  /*17440*/  F2FP.BF16.F32.PACK_AB R29, R99, R124 ;  /* 0x0000007c631d723e */ /* 0x000fe200000010ff */
[----:B------:R-:W-:Y:S01]  /*17450*/  FADD.FTZ R124, R124, R103 ;  /* 0x000000677c7c7221 */ /* 0x000fe20000010000 */
[----:B---3--:R-:W-:Y:S02]  /*17460*/  F2FP.BF16.F32.PACK_AB R31, R91, R116 ;  /* 0x000000745b1f723e */ /* 0x008fe400000010ff */
[----:B-1----:R-:W-:Y:S01]  /*17470*/  F2FP.BF16.F32.PACK_AB R28, R101, R126 ;  /* 0x0000007e651c723e */ /* 0x002fe200000010ff */
        /* <DEDUP_REMOVED lines=9> */
[C---:B------:R-:W-:Y:S03]  /*17510*/  HMMA.16816.F32.BF16 R4, R28.reuse, R40, R4 ;  /* 0x000000281c04723c */ /* 0x040fe60000041804 */
[----:B------:R-:W-:Y:S06]  /*17520*/  FADD.FTZ R93, R93, R118 ;  /* 0x000000765d5d7221 */ /* 0x000fec0000010000 */
[----:B------:R-:W3:Y:S01]  /*17530*/  MUFU.EX2 R81, R81 ;  /* 0x0000005100517308 */ /* 0x000ee20000000800 */
[C---:B------:R-:W-:Y:S01]  /*17540*/  HMMA.16816.F32.BF16 R8, R28.reuse, R42, R8 ;  /* 0x0000002a1c08723c */ /* 0x040fe20000041808 */
[----:B------:R-:W4:Y:S08]  /*17550*/  LDSM.16.MT88.4 R40, [R44+0x1000] ;  /* 0x001000002c28783b */ /* 0x000f300000004200 */
[----:B------:R-:W-:Y:S01]  /*17560*/  MUFU.EX2 R112, R112 ;  /* 0x0000007000707308 */ /* 0x000fe20000000800 */
[C---:B--2---:R-:W-:Y:S09]  /*17570*/  HMMA.16816.F32.BF16 R12, R28.reuse, R32, R12 ;  /* 0x000000201c0c723c */ /* 0x044ff2000004180c */
[----:B------:R-:W2:Y:S01]  /*17580*/  MUFU.EX2 R87, R87 ;  /* 0x0000005700577308 */ /* 0x000ea20000000800 */
[----:B------:R-:W-:Y:S01]  /*17590*/  HMMA.16816.F32.BF16 R16, R28, R34, R16 ;  /* 0x000000221c10723c */ /* 0x000fe20000041810 */
[----:B------:R-:W4:Y:S02]  /*175a0*/  LDSM.16.MT88.4 R32, [R45+0x6400] ;  /* 0x006400002d20783b */ /* 0x000f240000004200 */
[----:B-1----:R-:W-:Y:S01]  /*175b0*/  F2FP.BF16.F32.PACK_AB R29, R85, R110 ;  /* 0x0000006e551d723e */ /* 0x002fe200000010ff */
[----:B------:R-:W-:Y:S01]  /*175c0*/  FADD.FTZ R110, R110, R91 ;  /* 0x0000005b6e6e7221 */ /* 0x000fe20000010000 */
[----:B---3--:R-:W-:Y:S04]  /*175d0*/  F2FP.BF16.F32.PACK_AB R31, R81, R104 ;  /* 0x00000068511f723e */ /* 0x008fe800000010ff */
[----:B------:R-:W-:Y:S01]  /*175e0*/  MUFU.EX2 R106, R106 ;  /* 0x0000006a006a7308 */ /* 0x000fe20000000800 */
[----:B------:R-:W-:Y:S04]  /*175f0*/  FADD.FTZ R25, R85, R110 ;  /* 0x0000006e55197221 */ /* 0x000fe80000010000 */
[----:B------:R-:W-:Y:S05]  /*17600*/  FADD.FTZ R104, R104, R25 ;  /* 0x0000001968687221 */ /* 0x000fea0000010000 */
[----:B------:R-:W1:Y:S01]  /*17610*/  MUFU.EX2 R83, R83 ;  /* 0x0000005300537308 */ /* 0x000e620000000800 */
[----:B--2---:R-:W-:Y:S01]  /*17620*/  F2FP.BF16.F32.PACK_AB R28, R87, R112 ;  /* 0x00000070571c723e */ /* 0x004fe200000010ff */
[----:B------:R-:W-:Y:S01]  /*17630*/  FADD.FTZ R112, R112, R93 ;  /* 0x0000005d70707221 */ /* 0x000fe20000010000 */
[----:B------:R-:W-:Y:S03]  /*17640*/  FADD.FTZ R81, R81, R104 ;  /* 0x0000006851517221 */ /* 0x000fe60000010000 */
[----:B------:R-:W-:Y:S04]  /*17650*/  FADD.FTZ R87, R87, R112 ;  /* 0x0000007057577221 */ /* 0x000fe80000010000 */
        /* <DEDUP_REMOVED lines=20> */
[----:B------:R-:W-:Y:S05]  /*177a0*/  FADD.FTZ R86, R86, R77 ;  /* 0x0000004d56567221 */ /* 0x000fea0000010000 */
[----:B------:R-:W2:Y:S01]  /*177b0*/  MUFU.EX2 R69, R69 ;  /* 0x0000004500457308 */ /* 0x000ea20000000800 */
[----:B----4-:R-:W-:Y:S01]  /*177c0*/  F2FP.BF16.F32.PACK_AB R28, R79, R94 ;  /* 0x0000005e4f1c723e */ /* 0x010fe200000010ff */
[----:B------:R-:W-:Y:S01]  /*177d0*/  FADD.FTZ R94, R94, R83 ;  /* 0x000000535e5e7221 */ /* 0x000fe20000010000 */
[----:B------:R-:W-:Y:S03]  /*177e0*/  FADD.FTZ R25, R67, R86 ;  /* 0x0000005643197221 */ /* 0x000fe60000010000 */
[----:B------:R-:W-:Y:S04]  /*177f0*/  FADD.FTZ R79, R79, R94 ;  /* 0x0000005e4f4f7221 */ /* 0x000fe80000010000 */
[----:B------:R-:W-:Y:S01]  /*17800*/  MUFU.EX2 R78, R78 ;  /* 0x0000004e004e7308 */ /* 0x000fe20000000800 */
[----:B-1----:R-:W-:Y:S09]  /*17810*/  FADD.FTZ R26, R88, R79 ;  /* 0x0000004f581a7221 */ /* 0x002ff20000010000 */
[----:B------:R-:W1:Y:S01]  /*17820*/  MUFU.EX2 R61, R61 ;  /* 0x0000003d003d7308 */ /* 0x000e620000000800 */
[C---:B--2---:R-:W-:Y:S01]  /*17830*/  F2FP.BF16.F32.PACK_AB R30, R69.reuse, R88 ;  /* 0x00000058451e723e */ /* 0x044fe200000010ff */
[----:B------:R-:W-:Y:S08]  /*17840*/  FADD.FTZ R26, R69, R26 ;  /* 0x0000001a451a7221 */ /* 0x000ff00000010000 */
        /* <DEDUP_REMOVED lines=10> */
[----:B-1----:R-:W-:Y:S01]  /*178f0*/  F2FP.BF16.F32.PACK_AB R29, R61, R78 ;  /* 0x0000004e3d1d723e */ /* 0x002fe200000010ff */
[----:B------:R-:W-:Y:S01]  /*17900*/  FADD.FTZ R78, R78, R25 ;  /* 0x000000194e4e7221 */ /* 0x000fe20000010000 */
[----:B--2---:R-:W-:Y:S04]  /*17910*/  F2FP.BF16.F32.PACK_AB R31, R57, R72 ;  /* 0x00000048391f723e */ /* 0x004fe800000010ff */
[----:B------:R-:W-:Y:S01]  /*17920*/  MUFU.EX2 R74, R74 ;  /* 0x0000004a004a7308 */ /* 0x000fe20000000800 */
[----:B------:R-:W-:Y:S04]  /*17930*/  FADD.FTZ R25, R61, R78 ;  /* 0x0000004e3d197221 */ /* 0x000fe80000010000 */
[----:B------:R-:W-:Y:S05]  /*17940*/  FADD.FTZ R72, R72, R25 ;  /* 0x0000001948487221 */ /* 0x000fea0000010000 */
        /* <DEDUP_REMOVED lines=18> */
[----:B------:R-:W-:Y:S01]  /*17a70*/  FFMA.FTZ R57, R54, R20, -R51 ;  /* 0x0000001436397223 */ /* 0x000fe20000010833 */
[----:B-1----:R-:W-:Y:S03]  /*17a80*/  F2FP.BF16.F32.PACK_AB R31, R70, R27 ;  /* 0x0000001b461f723e */ /* 0x002fe600000010ff */
        /* <DEDUP_REMOVED lines=77> */
[-C--:B------:R-:W-:Y:S01]  /*17f60*/  FFMA.FTZ R59, R50, R20.reuse, -R51 ;  /* 0x00000014323b7223 */ /* 0x080fe20000010833 */
[-C--:B------:R-:W-:Y:S02]  /*17f70*/  FFMA.FTZ R50, R23, R20.reuse, -R53 ;  /* 0x0000001417327223 */ /* 0x080fe40000010835 */
[----:B------:R-:W-:Y:S01]  /*17f80*/  FADD.FTZ R63, R63, R26 ;  /* 0x0000001a3f3f7221 */ /* 0x000fe20000010000 */
[----:B------:R-:W-:Y:S03]  /*17f90*/  FADD.FTZ R26, R55, R66 ;  /* 0x00000042371a7221 */ /* 0x000fe60000010000 */
[----:B------:R-:W1:Y:S01]  /*17fa0*/  MUFU.EX2 R218, R218 ;  /* 0x000000da00da7308 */ /* 0x000e620000000800 */
[----:B----4-:R-:W-:Y:S01]  /*17fb0*/  F2FP.BF16.F32.PACK_AB R28, R222, R141 ;  /* 0x0000008dde1c723e */ /* 0x010fe200000010ff */
        /* <DEDUP_REMOVED lines=19> */
[----:B------:R-:W1:Y:S01]  /*180f0*/  MUFU.EX2 R174, R174 ;  /* 0x000000ae00ae7308 */ /* 0x000e620000000800 */
[C---:B------:R-:W-:Y:S01]  /*18100*/  HMMA.16816.F32.BF16 R8, R28.reuse, R34, R8 ;  /* 0x000000221c08723c */ /* 0x040fe20000041808 */
[----:B------:R-:W5:Y:S02]  /*18110*/  LDSM.16.MT88.4 R32, [R44+0x3000] ;  /* 0x003000002c20783b */ /* 0x000f640000004200 */
[----:B------:R-:W-:Y:S01]  /*18120*/  FADD.FTZ R113, R113, R26 ;  /* 0x0000001a71717221 */ /* 0x000fe20000010000 */
[----:B------:R-:W-:Y:S05]  /*18130*/  FADD.FTZ R97, R97, R98 ;  /* 0x0000006261617221 */ /* 0x000fea0000010000 */
[----:B------:R-:W-:Y:S01]  /*18140*/  MUFU.EX2 R151, R172 ;  /* 0x000000ac00977308 */ /* 0x000fe20000000800 */
[C---:B---3--:R-:W-:Y:S03]  /*18150*/  HMMA.16816.F32.BF16 R12, R28.reuse, R36, R12 ;  /* 0x000000241c0c723c */ /* 0x048fe6000004180c */
[----:B------:R-:W-:Y:S01]  /*18160*/  FADD.FTZ R130, R130, R97 ;  /* 0x0000006182827221 */ /* 0x000fe20000010000 */
[----:B------:R-:W-:Y:S05]  /*18170*/  FADD.FTZ R136, R136, R113 ;  /* 0x0000007188887221 */ /* 0x000fea0000010000 */
[----:B------:R-:W3:Y:S01]  /*18180*/  MUFU.EX2 R162, R162 ;  /* 0x000000a200a27308 */ /* 0x000ee20000000800 */
[----:B------:R-:W-:Y:S01]  /*18190*/  HMMA.16816.F32.BF16 R16, R28, R38, R16 ;  /* 0x000000261c10723c */ /* 0x000fe20000041810 */
[----:B------:R-:W5:Y:S02]  /*181a0*/  LDSM.16.MT88.4 R36, [R45+0x8400] ;  /* 0x008400002d24783b */ /* 0x000f640000004200 */
[----:B----4-:R-:W-:Y:S01]  /*181b0*/  F2FP.BF16.F32.PACK_AB R29, R145, R216 ;  /* 0x000000d8911d723e */ /* 0x010fe200000010ff */
[----:B------:R-:W-:Y:S01]  /*181c0*/  FADD.FTZ R25, R107, R130 ;  /* 0x000000826b197221 */ /* 0x000fe20000010000 */
[----:B-1----:R-:W-:Y:S01]  /*181d0*/  F2FP.BF16.F32.PACK_AB R31, R174, R147 ;  /* 0x00000093ae1f723e */ /* 0x002fe200000010ff */
[----:B------:R-:W-:Y:S03]  /*181e0*/  FADD.FTZ R119, R119, R136 ;  /* 0x0000008877777221 */ /* 0x000fe60000010000 */
[----:B------:R-:W-:Y:S01]  /*181f0*/  MUFU.EX2 R121, R156 ;  /* 0x0000009c00797308 */ /* 0x000fe20000000800 */
[----:B------:R-:W-:Y:S01]  /*18200*/  FADD.FTZ R25, R132, R25 ;  /* 0x0000001984197221 */ /* 0x000fe20000010000 */
[----:B------:R-:W-:Y:S04]  /*18210*/  FADD.FTZ R134, R134, R119 ;  /* 0x0000007786867221 */ /* 0x000fe80000010000 */
[----:B------:R-:W-:Y:S04]  /*18220*/  FADD.FTZ R135, R135, R134 ;  /* 0x0000008687877221 */ /* 0x000fe80000010000 */
        /* <DEDUP_REMOVED lines=13> */
[----:B------:R-:W-:Y:S06]  /*18300*/  FADD.FTZ R218, R218, R143 ;  /* 0x0000008fdada7221 */ /* 0x000fec0000010000 */
[----:B------:R-:W1:Y:S01]  /*18310*/  MUFU.EX2 R100, R100 ;  /* 0x0000006400647308 */ /* 0x000e620000000800 */
[C---:B------:R-:W-:Y:S01]  /*18320*/  HMMA.16816.F32.BF16 R8, R28.reuse, R42, R8 ;  /* 0x0000002a1c08723c */ /* 0x040fe20000041808 */
[----:B------:R-:W2:Y:S02]  /*18330*/  LDSM.16.MT88.4 R40, [R44+0x3400] ;  /* 0x003400002c28783b */ /* 0x000ea40000004200 */
[----:B------:R-:W-:Y:S06]  /*18340*/  FADD.FTZ R151, R151, R218 ;  /* 0x000000da97977221 */ /* 0x000fec0000010000 */
[----:B------:R-:W-:Y:S01]  /*18350*/  MUFU.EX2 R85, R96 ;  /* 0x0000006000557308 */ /* 0x000fe20000000800 */
[C---:B-----5:R-:W-:Y:S03]  /*18360*/  HMMA.16816.F32.BF16 R12, R28.reuse, R32, R12 ;  /* 0x000000201c0c723c */ /* 0x060fe6000004180c */
[----:B------:R-:W-:Y:S01]  /*18370*/  FADD.FTZ R32, R140, R25 ;  /* 0x000000198c207221 */ /* 0x000fe20000010000 */
[----:B---3--:R-:W-:Y:S01]  /*18380*/  F2FP.BF16.F32.PACK_AB R25, R114, R109 ;  /* 0x0000006d7219723e */ /* 0x008fe200000010ff */
[----:B------:R-:W-:Y:S01]  /*18390*/  LDSM.16.MT88.4 R140, [R45+0x8c00] ;  /* 0x008c00002d8c783b */ /* 0x000fe20000004200 */
[----:B------:R-:W-:Y:S03]  /*183a0*/  FADD.FTZ R162, R162, R151 ;  /* 0x00000097a2a27221 */ /* 0x000fe60000010000 */
[----:B------:R-:W3:Y:S01]  /*183b0*/  MUFU.EX2 R80, R80 ;  /* 0x0000005000507308 */ /* 0x000ee20000000800 */
[----:B------:R-:W-:Y:S01]  /*183c0*/  FADD.FTZ R32, R131, R32 ;  /* 0x0000002083207221 */ /* 0x000fe20000010000 */
[----:B------:R-:W-:Y:S03]  /*183d0*/  HMMA.16816.F32.BF16 R16, R28, R34, R16 ;  /* 0x000000221c10723c */ /* 0x000fe60000041810 */
[----:B------:R-:W-:Y:S01]  /*183e0*/  FADD.FTZ R125, R125, R32 ;  /* 0x000000207d7d7221 */ /* 0x000fe20000010000 */
[----:B------:R-:W4:Y:S01]  /*183f0*/  LDSM.16.MT88.4 R28, [R45+0x8800] ;  /* 0x008800002d1c783b */ /* 0x000f220000004200 */
[----:B-1----:R-:W-:Y:S03]  /*18400*/  F2FP.BF16.F32.PACK_AB R27, R100, R99 ;  /* 0x00000063641b723e */ /* 0x002fe600000010ff */
[----:B------:R-:W-:Y:S01]  /*18410*/  MUFU.EX2 R76, R76 ;  /* 0x0000004c004c7308 */ /* 0x000fe20000000800 */
[----:B------:R-:W-:Y:S01]  /*18420*/  FADD.FTZ R138, R138, R125 ;  /* 0x0000007d8a8a7221 */ /* 0x000fe20000010000 */
[----:B------:R-:W-:Y:S01]  /*18430*/  MOV R151, R2 ;  /* 0x0000000200977202 */ /* 0x000fe20000000f00 */
[----:B------:R-:W-:Y:S02]  /*18440*/  FADD.FTZ R121, R121, R162 ;  /* 0x000000a279797221 */ /* 0x000fe40000010000 */
[----:B------:R-:W-:Y:S01]  /*18450*/  FADD.FTZ R137, R137, R138 ;  /* 0x0000008a89897221 */ /* 0x000fe20000010000 */
[----:B------:R-:W1:Y:S01]  /*18460*/  LDSM.16.MT88.4 R32, [R44+0x3800] ;  /* 0x003800002c20783b */ /* 0x000e620000004200 */
[----:B------:R-:W-:Y:S03]  /*18470*/  FADD.FTZ R152, R152, R121 ;  /* 0x0000007998987221 */ /* 0x000fe60000010000 */
[----:B------:R-:W5:Y:S01]  /*18480*/  MUFU.EX2 R67, R68 ;  /* 0x0000004400437308 */ /* 0x000f620000000800 */
[----:B---3--:R-:W-:Y:S01]  /*18490*/  F2FP.BF16.F32.PACK_AB R24, R80, R85 ;  /* 0x000000555018723e */ /* 0x008fe200000010ff */
[----:B------:R-:W-:Y:S01]  /*184a0*/  FADD.FTZ R137, R146, R137 ;  /* 0x0000008992897221 */ /* 0x000fe20000010000 */
[----:B------:R-:W-:Y:S03]  /*184b0*/  FADD.FTZ R85, R85, R152 ;  /* 0x0000009855557221 */ /* 0x000fe60000010000 */
[----:B------:R-:W-:Y:S01]  /*184c0*/  FADD.FTZ R180, R180, R137 ;  /* 0x00000089b4b47221 */ /* 0x000fe20000010000 */
[----:B------:R-:W-:Y:S03]  /*184d0*/  FADD.FTZ R85, R80, R85 ;  /* 0x0000005550557221 */ /* 0x000fe60000010000 */
[----:B------:R-:W-:Y:S01]  /*184e0*/  MUFU.EX2 R61, R64 ;  /* 0x00000040003d7308 */ /* 0x000fe20000000800 */
[----:B------:R-:W-:Y:S04]  /*184f0*/  FADD.FTZ R139, R139, R180 ;  /* 0x000000b48b8b7221 */ /* 0x000fe80000010000 */
[----:B------:R-:W-:Y:S05]  /*18500*/  FADD.FTZ R216, R216, R139 ;  /* 0x0000008bd8d87221 */ /* 0x000fea0000010000 */
[----:B------:R-:W3:Y:S01]  /*18510*/  MUFU.EX2 R62, R62 ;  /* 0x0000003e003e7308 */ /* 0x000ee20000000800 */
[----:B-----5:R-:W-:Y:S01]  /*18520*/  F2FP.BF16.F32.PACK_AB R26, R67, R76 ;  /* 0x0000004c431a723e */ /* 0x020fe200000010ff */
[----:B------:R-:W-:Y:S01]  /*18530*/  FADD.FTZ R216, R145, R216 ;  /* 0x000000d891d87221 */ /* 0x000fe20000010000 */
[----:B------:R-:W-:Y:S03]  /*18540*/  FADD.FTZ R76, R76, R85 ;  /* 0x000000554c4c7221 */ /* 0x000fe60000010000 */
[----:B------:R-:W-:Y:S01]  /*18550*/  FADD.FTZ R147, R147, R216 ;  /* 0x000000d893937221 */ /* 0x000fe20000010000 */
[----:B------:R-:W-:Y:S03]  /*18560*/  FADD.FTZ R67, R67, R76 ;  /* 0x0000004c43437221 */ /* 0x000fe60000010000 */
[----:B------:R-:W-:Y:S01]  /*18570*/  MUFU.EX2 R55, R60 ;  /* 0x0000003c00377308 */ /* 0x000fe20000000800 */
[C---:B------:R-:W-:Y:S05]  /*18580*/  HMMA.16816.F32.BF16 R4, R24.reuse, R36, R4 ;  /* 0x000000241804723c */ /* 0x040fea0000041804 */
[-C--:B------:R-:W-:Y:S01]  /*18590*/  FFMA.FTZ R36, R22, R20.reuse, -R53 ;  /* 0x0000001416247223 */ /* 0x080fe20000010835 */
[-C--:B------:R-:W-:Y:S03]  /*185a0*/  FFMA.FTZ R37, R48, R20.reuse, -R51 ;  /* 0x0000001430257223 */ /* 0x080fe60000010833 */
[----:B------:R-:W5:Y:S01]  /*185b0*/  MUFU.EX2 R58, R58 ;  /* 0x0000003a003a7308 */ /* 0x000f620000000800 */
[-C--:B------:R-:W-:Y:S01]  /*185c0*/  FFMA.FTZ R53, R21, R20.reuse, -R53 ;  /* 0x0000001415357223 */ /* 0x080fe20000010835 */
[C---:B------:R-:W-:Y:S03]  /*185d0*/  HMMA.16816.F32.BF16 R8, R24.reuse, R38, R8 ;  /* 0x000000261808723c */ /* 0x040fe60000041808 */
[-CC-:B------:R-:W-:Y:S01]  /*185e0*/  FFMA.FTZ R38, R49, R20.reuse, -R51.reuse ;  /* 0x0000001431267223 */ /* 0x180fe20000010833 */
[----:B------:R-:W-:Y:S01]  /*185f0*/  FFMA.FTZ R51, R47, R20, -R51 ;  /* 0x000000142f337223 */ /* 0x000fe20000010833 */
[----:B------:R-:W-:Y:S03]  /*18600*/  FADD.FTZ R174, R174, R147 ;  /* 0x00000093aeae7221 */ /* 0x000fe60000010000 */
[----:B------:R-:W-:Y:S01]  /*18610*/  MUFU.EX2 R56, R56 ;  /* 0x0000003800387308 */ /* 0x000fe20000000800 */
[----:B------:R-:W1:Y:S01]  /*18620*/  LDSM.16.MT88.4 R20, [R44+0x3c00] ;  /* 0x003c00002c14783b */ /* 0x000e620000004200 */
[C---:B--2---:R-:W-:Y:S03]  /*18630*/  HMMA.16816.F32.BF16 R12, R24.reuse, R40, R12 ;  /* 0x00000028180c723c */ /* 0x044fe6000004180c */
[----:B------:R-:W-:Y:S05]  /*18640*/  FADD.FTZ R109, R109, R174 ;  /* 0x000000ae6d6d7221 */ /* 0x000fea0000010000 */
[----:B------:R-:W2:Y:S01]  /*18650*/  MUFU.EX2 R57, R57 ;  /* 0x0000003900397308 */ /* 0x000ea20000000800 */
[----:B------:R-:W-:Y:S01]  /*18660*/  FADD.FTZ R114, R114, R109 ;  /* 0x0000006d72727221 */ /* 0x000fe20000010000 */
[----:B------:R-:W-:Y:S03]  /*18670*/  HMMA.16816.F32.BF16 R16, R24, R42, R16 ;  /* 0x0000002a1810723c */ /* 0x000fe60000041810 */
[----:B---3--:R-:W-:Y:S01]  /*18680*/  F2FP.BF16.F32.PACK_AB R25, R62, R61 ;  /* 0x0000003d3e19723e */ /* 0x008fe200000010ff */
[----:B------:R-:W-:Y:S01]  /*18690*/  FADD.FTZ R99, R99, R114 ;  /* 0x0000007263637221 */ /* 0x000fe20000010000 */
[----:B-----5:R-:W-:Y:S03]  /*186a0*/  F2FP.BF16.F32.PACK_AB R27, R58, R55 ;  /* 0x000000373a1b723e */ /* 0x020fe600000010ff */
[----:B------:R-:W-:Y:S01]  /*186b0*/  MUFU.EX2 R52, R52 ;  /* 0x0000003400347308 */ /* 0x000fe20000000800 */
[----:B------:R-:W-:Y:S04]  /*186c0*/  FADD.FTZ R100, R100, R99 ;  /* 0x0000006364647221 */ /* 0x000fe80000010000 */
[----:B------:R-:W-:Y:S05]  /*186d0*/  FADD.FTZ R61, R61, R100 ;  /* 0x000000643d3d7221 */ /* 0x000fea0000010000 */
[----:B------:R-:W3:Y:S01]  /*186e0*/  MUFU.EX2 R59, R59 ;  /* 0x0000003b003b7308 */ /* 0x000ee20000000800 */
[C---:B--2---:R-:W-:Y:S01]  /*186f0*/  F2FP.BF16.F32.PACK_AB R24, R57.reuse, R56 ;  /* 0x000000383918723e */ /* 0x044fe200000010ff */
[----:B------:R-:W-:Y:S01]  /*18700*/  FADD.FTZ R56, R56, R67 ;  /* 0x0000004338387221 */ /* 0x000fe20000010000 */
[----:B------:R-:W-:Y:S03]  /*18710*/  FADD.FTZ R62, R62, R61 ;  /* 0x0000003d3e3e7221 */ /* 0x000fe60000010000 */
[----:B------:R-:W-:Y:S01]  /*18720*/  FADD.FTZ R57, R57, R56 ;  /* 0x0000003839397221 */ /* 0x000fe20000010000 */
[----:B------:R-:W-:Y:S03]  /*18730*/  FADD.FTZ R55, R55, R62 ;  /* 0x0000003e37377221 */ /* 0x000fe60000010000 */
[----:B------:R-:W-:Y:S01]  /*18740*/  MUFU.EX2 R63, R63 ;  /* 0x0000003f003f7308 */ /* 0x000fe20000000800 */
[----:B------:R-:W-:Y:S09]  /*18750*/  FADD.FTZ R58, R58, R55 ;  /* 0x000000373a3a7221 */ /* 0x000ff20000010000 */
[----:B------:R-:W2:Y:S01]  /*18760*/  MUFU.EX2 R50, R50 ;  /* 0x0000003200327308 */ /* 0x000ea20000000800 */
[----:B---3--:R-:W-:Y:S07]  /*18770*/  F2FP.BF16.F32.PACK_AB R26, R59, R52 ;  /* 0x000000343b1a723e */ /* 0x008fee00000010ff */
[C---:B----4-:R-:W-:Y:S02]  /*18780*/  HMMA.16816.F32.BF16 R4, R24.reuse, R28, R4 ;  /* 0x0000001c1804723c */ /* 0x050fe40000041804 */
[----:B------:R-:W-:Y:S06]  /*18790*/  MUFU.EX2 R36, R36 ;  /* 0x0000002400247308 */ /* 0x000fec0000000800 */
[C---:B------:R-:W-:Y:S04]  /*187a0*/  HMMA.16816.F32.BF16 R8, R24.reuse, R30, R8 ;  /* 0x0000001e1808723c */ /* 0x040fe80000041808 */
[----:B------:R-:W3:Y:S01]  /*187b0*/  MUFU.EX2 R53, R53 ;  /* 0x0000003500357308 */ /* 0x000ee20000000800 */
[C---:B--2---:R-:W-:Y:S01]  /*187c0*/  F2FP.BF16.F32.PACK_AB R133, R50.reuse, R63 ;  /* 0x0000003f3285723e */ /* 0x044fe200000010ff */
[----:B------:R-:W-:Y:S02]  /*187d0*/  FADD.FTZ R63, R63, R58 ;  /* 0x0000003a3f3f7221 */ /* 0x000fe40000010000 */
[C---:B-1----:R-:W-:Y:S06]  /*187e0*/  HMMA.16816.F32.BF16 R12, R24.reuse, R32, R12 ;  /* 0x00000020180c723c */ /* 0x042fec000004180c */
[----:B------:R-:W-:Y:S01]  /*187f0*/  MUFU.EX2 R37, R37 ;  /* 0x0000002500257308 */ /* 0x000fe20000000800 */
[----:B------:R-:W-:Y:S01]  /*18800*/  FADD.FTZ R63, R50, R63 ;  /* 0x0000003f323f7221 */ /* 0x000fe20000010000 */
[----:B------:R-:W-:Y:S08]  /*18810*/  HMMA.16816.F32.BF16 R16, R24, R34, R16 ;  /* 0x000000221810723c */ /* 0x000ff00000041810 */
[----:B------:R-:W1:Y:S01]  /*18820*/  MUFU.EX2 R38, R38 ;  /* 0x0000002600267308 */ /* 0x000e620000000800 */
[C---:B---3--:R-:W-:Y:S01]  /*18830*/  F2FP.BF16.F32.PACK_AB R135, R53.reuse, R36 ;  /* 0x000000243587723e */ /* 0x048fe200000010ff */
[----:B------:R-:W-:Y:S04]  /*18840*/  FADD.FTZ R36, R36, R63 ;  /* 0x0000003f24247221 */ /* 0x000fe80000010000 */
[----:B------:R-:W-:Y:S04]  /*18850*/  FADD.FTZ R204, R53, R36 ;  /* 0x0000002435cc7221 */ /* 0x000fe80000010000 */
[----:B------:R-:W-:Y:S10]  /*18860*/  MUFU.EX2 R28, R46 ;  /* 0x0000002e001c7308 */ /* 0x000ff40000000800 */
[----:B------:R-:W2:Y:S01]  /*18870*/  MUFU.EX2 R51, R51 ;  /* 0x0000003300337308 */ /* 0x000ea20000000800 */
[----:B-1----:R-:W-:Y:S02]  /*18880*/  F2FP.BF16.F32.PACK_AB R132, R38, R37 ;  /* 0x000000252684723e */ /* 0x002fe400000010ff */
[----:B--2---:R-:W-:Y:S07]  /*18890*/  F2FP.BF16.F32.PACK_AB R134, R51, R28 ;  /* 0x0000001c3386723e */ /* 0x004fee00000010ff */
[C---:B------:R-:W-:Y:S05]  /*188a0*/  HMMA.16816.F32.BF16 R144, R132.reuse, R140, R4 ;  /* 0x0000008c8490723c */ /* 0x040fea0000041804 */
[----:B------:R-:W-:Y:S03]  /*188b0*/  FADD.FTZ R4, R52, R57 ;  /* 0x0000003934047221 */ /* 0x000fe60000010000 */
[C---:B------:R-:W-:Y:S03]  /*188c0*/  HMMA.16816.F32.BF16 R140, R132.reuse, R142, R8 ;  /* 0x0000008e848c723c */ /* 0x040fe60000041808 */
[----:B------:R-:W-:Y:S04]  /*188d0*/  FADD.FTZ R4, R59, R4 ;  /* 0x000000043b047221 */ /* 0x000fe80000010000 */
[----:B------:R-:W-:Y:S01]  /*188e0*/  FADD.FTZ R5, R37, R4 ;  /* 0x0000000425057221 */ /* 0x000fe20000010000 */
[C---:B------:R-:W-:Y:S03]  /*188f0*/  HMMA.16816.F32.BF16 R136, R132.reuse, R20, R12 ;  /* 0x000000148488723c */ /* 0x040fe6000004180c */
[----:B------:R-:W-:Y:S04]  /*18900*/  FADD.FTZ R5, R38, R5 ;  /* 0x0000000526057221 */ /* 0x000fe80000010000 */
[----:B------:R-:W-:Y:S01]  /*18910*/  FADD.FTZ R28, R28, R5 ;  /* 0x000000051c1c7221 */ /* 0x000fe20000010000 */
[----:B------:R-:W-:Y:S03]  /*18920*/  HMMA.16816.F32.BF16 R132, R132, R22, R16 ;  /* 0x000000168484723c */ /* 0x000fe60000041810 */
[----:B------:R-:W-:Y:S05]  /*18930*/  FADD.FTZ R205, R51, R28 ;  /* 0x0000001c33cd7221 */ /* 0x000fea0000010000 */
[----:B------:R-:W-:Y:S01]  /*18940*/  @!UPT UIADD3 URZ, UPT, UPT, URZ, URZ, URZ ;  /* 0x000000fffffff290 */ /* 0x000fe2000fffe0ff */
[----:B------:R-:W-:Y:S11]  /*18950*/  @P0 BRA `(.L_x_3278) ;  /* 0xffffff9800280947 */ /* 0x000ff6000383ffff */
.L_x_3271:
        /* <DEDUP_REMOVED lines=10> */
.L_x_3288:
[----:B------:R-:W2:Y:S01]  /*18a00*/  MUFU.RCP R0, R7 ;  /* 0x0000000700007308 */ /* 0x000ea20000001000 */
[----:B----4-:R-:W-:Y:S01]  /*18a10*/  FADD.FTZ R10, R9, R10 ;  /* 0x0000000a090a7221 */ /* 0x010fe20000010000 */
[----:B------:R-:W-:Y:S02]  /*18a20*/  FSETP.NE.FTZ.AND P3, PT, R7, RZ, PT ;  /* 0x000000ff0700720b */ /* 0x000fe40003f75000 */
[C---:B------:R-:W-:Y:S02]  /*18a30*/  SHF.L.U32 R4, R179.reuse, 0x1, RZ ;  /* 0x00000001b3047819 */ /* 0x040fe400000006ff */
[----:B---3--:R-:W-:Y:S02]  /*18a40*/  SHF.L.U32 R9, R179, 0x3, RZ ;  /* 0x00000003b3097819 */ /* 0x008fe400000006ff */
[----:B------:R-:W3:Y:S01]  /*18a50*/  MUFU.RCP R5, R10 ;  /* 0x0000000a00057308 */ /* 0x000ee20000001000 */
[----:B------:R-:W-:Y:S02]  /*18a60*/  LOP3.LUT R4, R177, 0x6, R4, 0xf8, !PT ;  /* 0x00000006b1047812 */ /* 0x000fe400078ef804 */
[----:B------:R-:W-:-:S02]  /*18a70*/  FSETP.NE.FTZ.AND P2, PT, R10, RZ, PT ;  /* 0x000000ff0a00720b */ /* 0x000fc40003f55000 */
[----:B------:R-:W-:Y:S02]  /*18a80*/  LOP3.LUT R4, R4, 0x20, R9, 0xf8, !PT ;  /* 0x0000002004047812 */ /* 0x000fe400078ef809 */
[----:B------:R-:W-:Y:S02]  /*18a90*/  LOP3.LUT R8, R178, 0x40, RZ, 0xc0, !PT ;  /* 0x00000040b2087812 */ /* 0x000fe400078ec0ff */
[----:B--2---:R-:W-:Y:S02]  /*18aa0*/  FSEL R0, R0, 1, P3 ;  /* 0x3f80000000007808 */ /* 0x004fe40001800000 */
[----:B------:R-:W-:-:S03]  /*18ab0*/  LOP3.LUT R178, R178, 0x20, RZ, 0xc0, !PT ;  /* 0x00000020b2b27812 */ /* 0x000fc600078ec0ff */
        /* <DEDUP_REMOVED lines=9> */
[----:B---3--:R-:W-:-:S02]  /*18b50*/  FSEL R5, R5, 1, P2 ;  /* 0x3f80000005057808 */ /* 0x008fc40001000000 */
[----:B------:R-:W-:Y:S02]  /*18b60*/  LOP3.LUT R0, R0, 0x18, R179, 0xf8, !PT ;  /* 0x0000001800007812 */ /* 0x000fe400078ef8b3 */
[----:B------:R-:W-:Y:S01]  /*18b70*/  F2FP.BF16.F32.PACK_AB R144, R145, R144 ;  /* 0x000000909190723e */ /* 0x000fe200000010ff */
[C---:B------:R-:W-:Y:S01]  /*18b80*/  FMUL.FTZ R146, R5.reuse, R146 ;  /* 0x0000009205927220 */ /* 0x040fe20000410000 */
[----:B------:R-:W-:Y:S01]  /*18b90*/  LOP3.LUT R4, R4, R0, RZ, 0xfc, !PT ;  /* 0x0000000004047212 */ /* 0x000fe200078efcff */
[C---:B------:R-:W-:Y:S01]  /*18ba0*/  FMUL.FTZ R147, R5.reuse, R147 ;  /* 0x0000009305937220 */ /* 0x040fe20000410000 */
[C---:B------:R-:W-:Y:S01]  /*18bb0*/  FMUL.FTZ R142, R5.reuse, R142 ;  /* 0x0000008e058e7220 */ /* 0x040fe20000410000 */
[C---:B------:R-:W-:Y:S01]  /*18bc0*/  FMUL.FTZ R143, R5.reuse, R143 ;  /* 0x0000008f058f7220 */ /* 0x040fe20000410000 */
[----:B------:R-:W-:Y:S01]  /*18bd0*/  LEA R11, R4, UR8, 0x1 ;  /* 0x00000008040b7c11 */ /* 0x000fe2000f8e08ff */
[C---:B------:R-:W-:Y:S01]  /*18be0*/  FMUL.FTZ R138, R5.reuse, R138 ;  /* 0x0000008a058a7220 */ /* 0x040fe20000410000 */
[C---:B------:R-:W-:Y:S01]  /*18bf0*/  FMUL.FTZ R139, R5.reuse, R139 ;  /* 0x0000008b058b7220 */ /* 0x040fe20000410000 */
[C---:B------:R-:W-:Y:S01]  /*18c00*/  FMUL.FTZ R134, R5.reuse, R134 ;  /* 0x0000008605867220 */ /* 0x040fe20000410000 */
[----:B------:R-:W-:Y:S01]  /*18c10*/  FMUL.FTZ R5, R5, R135 ;  /* 0x0000008705057220 */ /* 0x000fe20000410000 */
[----:B------:R-:W-:Y:S01]  /*18c20*/  IMAD.IADD R13, R11, 0x1, -R8 ;  /* 0x000000010b0d7824 */ /* 0x000fe200078e0a08 */
[----:B------:R-:W-:Y:S01]  /*18c30*/  F2FP.BF16.F32.PACK_AB R146, R147, R146 ;  /* 0x000000929392723e */ /* 0x000fe200000010ff */
[----:B------:R-:W-:Y:S01]  /*18c40*/  STS [R11], R144 ;  /* 0x000000900b007388 */ /* 0x000fe20000000800 */
[----:B------:R-:W-:-:S02]  /*18c50*/  F2FP.BF16.F32.PACK_AB R140, R141, R140 ;  /* 0x0000008c8d8c723e */ /* 0x000fc400000010ff */
[----:B------:R-:W-:Y:S01]  /*18c60*/  F2FP.BF16.F32.PACK_AB R142, R143, R142 ;  /* 0x0000008e8f8e723e */ /* 0x000fe200000010ff */
[----:B------:R-:W-:Y:S01]  /*18c70*/  STS [R11+0x200], R146 ;  /* 0x000200920b007388 */ /* 0x000fe20000000800 */
[----:B------:R-:W-:Y:S01]  /*18c80*/  IADD3 R15, PT, PT, R11, -R178, RZ ;  /* 0x800000b20b0f7210 */ /* 0x000fe20007ffe0ff */
[----:B------:R-:W-:Y:S01]  /*18c90*/  IMAD.IADD R178, R13, 0x1, -R178 ;  /* 0x000000010db27824 */ /* 0x000fe200078e0ab2 */
[----:B------:R-:W-:Y:S02]  /*18ca0*/  F2FP.BF16.F32.PACK_AB R136, R137, R136 ;  /* 0x000000888988723e */ /* 0x000fe400000010ff */
[----:B------:R-:W-:Y:S01]  /*18cb0*/  F2FP.BF16.F32.PACK_AB R138, R139, R138 ;  /* 0x0000008a8b8a723e */ /* 0x000fe200000010ff */
[----:B------:R-:W-:Y:S01]  /*18cc0*/  STS [R15+0x10], R140 ;  /* 0x0000108c0f007388 */ /* 0x000fe20000000800 */
[----:B------:R-:W-:Y:S02]  /*18cd0*/  F2FP.BF16.F32.PACK_AB R132, R133, R132 ;  /* 0x000000848584723e */ /* 0x000fe400000010ff */
[----:B------:R-:W-:Y:S01]  /*18ce0*/  F2FP.BF16.F32.PACK_AB R5, R5, R134 ;  /* 0x000000860505723e */ /* 0x000fe200000010ff */
[----:B------:R-:W-:Y:S04]  /*18cf0*/  STS [R15+0x210], R142 ;  /* 0x0002108e0f007388 */ /* 0x000fe80000000800 */
[----:B------:R-:W-:Y:S04]  /*18d00*/  STS [R13+0x20], R136 ;  /* 0x000020880d007388 */ /* 0x000fe80000000800 */
[----:B------:R2:W-:Y:S04]  /*18d10*/  STS [R13+0x220], R138 ;  /* 0x0002208a0d007388 */ /* 0x0005e80000000800 */
        /* <DEDUP_REMOVED lines=8> */
[----:B------:R-:W3:Y:S01]  /*18da0*/  @P3 MUFU.LG2 R7, R7 ;  /* 0x0000000700073308 */ /* 0x000ee20000000c00 */
[----:B------:R-:W-:Y:S01]  /*18db0*/  ISETP.NE.AND P0, PT, R196, -0x1, PT ;  /* 0xffffffffc400780c */ /* 0x000fe20003f05270 */
[----:B--2---:R-:W-:Y:S01]  /*18dc0*/  @P2 FMUL.FTZ R13, R10, 0.69314718246459960938 ;  /* 0x3f3172180a0d2820 */ /* 0x004fe20000410000 */
[----:B------:R-:W-:Y:S01]  /*18dd0*/  MOV R8, 0x7f800000 ;  /* 0x7f80000000087802 */ /* 0x000fe20000000f00 */
[----:B------:R-:W-:Y:S02]  /*18de0*/  BSSY.RECONVERGENT B0, `(.L_x_3280) ;  /* 0x0000010000007945 */ /* 0x000fe40003800200 */
[----:B-----5:R-:W-:Y:S01]  /*18df0*/  @P2 FFMA.FTZ R8, R6, R2, R13 ;  /* 0x0000000206082223 */ /* 0x020fe2000001000d */
[----:B------:R-:W-:Y:S01]  /*18e00*/  MOV R11, 0x7f800000 ;  /* 0x7f800000000b7802 */ /* 0x000fe20000000f00 */
[----:B---3--:R-:W-:-:S06]  /*18e10*/  @P3 FMUL.FTZ R5, R7, 0.69314718246459960938 ;  /* 0x3f31721807053820 */ /* 0x008fcc0000410000 */
[----:B------:R-:W-:-:S04]  /*18e20*/  @P0 IMAD.WIDE.U32 R20, R16, R196, RZ ;  /* 0x000000c410140225 */ /* 0x000fc800078e00ff */
[----:B------:R-:W-:Y:S01]  /*18e30*/  @P3 FFMA.FTZ R11, R6, R3, R5 ;  /* 0x00000003060b3223 */ /* 0x000fe20000010005 */
[----:B----4-:R-:W-:-:S04]  /*18e40*/  @!P1 IMAD R15, R12, R191, R192 ;  /* 0x000000bf0c0f9224 */ /* 0x010fc800078e02c0 */
[----:B------:R-:W-:Y:S01]  /*18e50*/  @!P1 IMAD R2, R15, R4, RZ ;  /* 0x000000040f029224 */ /* 0x000fe200078e02ff */
[----:B------:R-:W-:Y:S01]  /*18e60*/  LOP3.LUT R4, R0, 0x18, R9, 0x78, !PT ;  /* 0x0000001800047812 */ /* 0x000fe200078e7809 */
[----:B------:R-:W-:Y:S01]  /*18e70*/  @P0 IMAD R0, R17, R196, RZ ;  /* 0x000000c411000224 */ /* 0x000fe200078e02ff */
[----:B------:R-:W-:Y:S06]  /*18e80*/  @!P1 BRA `(.L_x_3281) ;  /* 0x0000000000149947 */ /* 0x000fec0003800000 */
[----:B------:R-:W2:Y:S04]  /*18e90*/  @!P0 LD.E R2, desc[UR4][R148.64+0xb4] ;  /* 0x0000b40494028980 */ /* 0x000ea8000c101900 */
[----:B------:R-:W3:Y:S01]  /*18ea0*/  LD.E R3, desc[UR4][R148.64+0xd4] ;  /* 0x0000d40494037980 */ /* 0x000ee2000c101900 */
[----:B--2---:R-:W-:Y:S02]  /*18eb0*/  @!P0 IMAD R196, R2, R191, RZ ;  /* 0x000000bf02c48224 */ /* 0x004fe400078e02ff */
[----:B---3--:R-:W-:-:S05]  /*18ec0*/  IMAD R3, R3, R192, RZ ;  /* 0x000000c003037224 */ /* 0x008fca00078e02ff */
[----:B------:R-:W-:Y:S02]  /*18ed0*/  IADD3 R2, PT, PT, R3, R196, RZ ;  /* 0x000000c403027210 */ /* 0x000fe40007ffe0ff */
.L_x_3281:
[----:B------:R-:W-:Y:S05]  /*18ee0*/  BSYNC.RECONVERGENT B0 ;  /* 0x0000000000007941 */ /* 0x000fea0003800200 */
.L_x_3280:
        /* <DEDUP_REMOVED lines=12> */
[----:B------:R2:W3:Y:S04]  /*18fb0*/  LDS.128 R12, [R3] ;  /* 0x00000000030c7984 */ /* 0x0004e80000000c00 */
[----:B------:R2:W4:Y:S01]  /*18fc0*/  LDS.128 R4, [R3+0x800] ;  /* 0x0008000003047984 */ /* 0x0005220000000c00 */
[----:B------:R-:W-:Y:S05]  /*18fd0*/  @P1 BRA `(.L_x_3283) ;  /* 0x0000000000341947 */ /* 0x000fea0003800000 */
[----:B------:R-:W-:Y:S01]  /*18fe0*/  LOP3.LUT R176, R176, 0x30, RZ, 0xc0, !PT ;  /* 0x00000030b0b07812 */ /* 0x000fe200078ec0ff */
[----:B------:R-:W-:Y:S02]  /*18ff0*/  IMAD.IADD R18, R193, 0x1, R2 ;  /* 0x00000001c1127824 */ /* 0x000fe400078e0202 */
[----:B------:R-:W-:Y:S01]  /*19000*/  IMAD.IADD R2, R194, 0x1, -R193 ;  /* 0x00000001c2027824 */ /* 0x000fe200078e0ac1 */
[----:B--2---:R-:W-:-:S04]  /*19010*/  LOP3.LUT R3, R176, 0x7, R179, 0xf8, !PT ;  /* 0x00000007b0037812 */ /* 0x004fc800078ef8b3 */
        /* <DEDUP_REMOVED lines=9> */
.L_x_3283:
[----:B------:R-:W-:Y:S05]  /*190b0*/  BSYNC.RECONVERGENT B0 ;  /* 0x0000000000007941 */ /* 0x000fea0003800200 */
.L_x_3282:
[----:B-12---:R-:W2:Y:S01]  /*190c0*/  LD.E R148, desc[UR4][R148.64+0xc0] ;  /* 0x0000c00494947980 */ /* 0x006ea2000c101900 */
[-C--:B-----5:R-:W-:Y:S01]  /*190d0*/  @!P0 IMAD R2, R29, R191.reuse, RZ ;  /* 0x000000bf1d028224 */ /* 0x0a0fe200078e02ff */
[----:B------:R-:W-:Y:S01]  /*190e0*/  LOP3.LUT R10, R9, 0x18, RZ, 0xc0, !PT ;  /* 0x00000018090a7812 */ /* 0x000fe200078ec0ff */
[----:B------:R-:W-:Y:S01]  /*190f0*/  @!P0 IMAD.WIDE.U32 R28, R28, R191, RZ ;  /* 0x000000bf1c1c8225 */ /* 0x000fe200078e00ff */
[----:B------:R-:W-:-:S03]  /*19100*/  MOV R11, RZ ;  /* 0x000000ff000b7202 */ /* 0x000fc60000000f00 */
        /* <DEDUP_REMOVED lines=23> */
[----:B---3--:R4:W-:Y:S02]  /*19280*/  @!P1 ST.E.128 desc[UR4][R2.64], R12 ;  /* 0x0000000c02009985 */ /* 0x0089e4000c101d04 */
[----:B----4-:R-:W-:Y:S05]  /*19290*/  @P2 RET.REL.NODEC R190 `(_ZN5flash24flash_fwd_splitkv_kernelI23Flash_fwd_kernel_traitsILi32ELi64ELi256ELi4ELb0ELb0EN7cutlass10bfloat16_tE19Flash_kernel_traitsILi32ELi64ELi256ELi4ES3_EELb0ELb0ELb1ELb0ELb0ELb1ELb0ELb1EEEvNS_16Flash_fwd_paramsE) ;  /* 0xfffffe6cbe582950 */ /* 0x010fea0003c3ffff */
        /* <DEDUP_REMOVED lines=12> */
[----:B-1----:R-:W-:Y:S05]  /*19360*/  RET.REL.NODEC R190 `(_ZN5flash24flash_fwd_splitkv_kernelI23Flash_fwd_kernel_traitsILi32ELi64ELi256ELi4ELb0ELb0EN7cutlass10bfloat16_tE19Flash_kernel_traitsILi32ELi64ELi256ELi4ES3_EELb0ELb0ELb1ELb0ELb0ELb1ELb0ELb1EEEvNS_16Flash_fwd_paramsE) ;  /* 0xfffffe6cbe247950 */ /* 0x002fea0003c3ffff */
.L_x_3279:
[----:B------:R-:W-:Y:S01]  /*19370*/  MOV R5, 0x2 ;  /* 0x0000000200057802 */ /* 0x000fe20000000f00 */
[----:B------:R-:W-:Y:S01]  /*19380*/  IMAD.MOV.U32 R0, RZ, RZ, 0x1f ;  /* 0x0000001fff007424 */ /* 0x000fe200078e00ff */
[----:B------:R-:W-:-:S07]  /*19390*/  MOV R4, 0xffffffff ;  /* 0xffffffff00047802 */ /* 0x000fce0000000f00 */
[----:B-1---5:R-:W-:Y:S05]  /*193a0*/  WARPSYNC.COLLECTIVE R4, `(.L_x_3284) ;  /* 0x0000000004087348 */ /* 0x022fea0003c00000 */
[----:B------:R2:W3:Y:S02]  /*193b0*/  SHFL.BFLY P0, R10, R205, R5, R0 ;  /* 0x0c000005cd0a7389 */ /* 0x0004e40000000000 */
[----:B-123-5:R-:W-:Y:S05]  /*193c0*/  ENDCOLLECTIVE ;  /* 0x000000000000791b */ /* 0x02efea0003800000 */
.L_x_3284:
[----:B------:R-:W-:Y:S02]  /*193d0*/  IMAD.MOV.U32 R8, RZ, RZ, R10 ;  /* 0x000000ffff087224 */ /* 0x000fe400078e000a */
[----:B------:R-:W-:Y:S02]  /*193e0*/  IMAD.MOV.U32 R5, RZ, RZ, 0x1 ;  /* 0x00000001ff057424 */ /* 0x000fe400078e00ff */
[----:B------:R-:W-:-:S05]  /*193f0*/  FADD.FTZ R8, R8, R205 ;  /* 0x000000cd08087221 */ /* 0x000fca0000010000 */
[----:B------:R-:W-:-:S07]  /*19400*/  MOV R205, R8 ;  /* 0x0000000800cd7202 */ /* 0x000fce0000000f00 */
[----:B------:R-:W-:Y:S05]  /*19410*/  WARPSYNC.COLLECTIVE R4, `(.L_x_3285) ;  /* 0x0000000004087348 */ /* 0x000fea0003c00000 */
[----:B------:R1:W2:Y:S02]  /*19420*/  SHFL.BFLY P0, R10, R205, R5, R0 ;  /* 0x0c000005cd0a7389 */ /* 0x0002a40000000000 */
[----:B-12---:R-:W-:Y:S05]  /*19430*/  ENDCOLLECTIVE ;  /* 0x000000000000791b */ /* 0x006fea0003800000 */
.L_x_3285:
[----:B------:R-:W-:Y:S01]  /*19440*/  MOV R205, R204 ;  /* 0x000000cc00cd7202 */ /* 0x000fe20000000f00 */
[----:B------:R-:W-:Y:S01]  /*19450*/  IMAD.MOV.U32 R5, RZ, RZ, 0x2 ;  /* 0x00000002ff057424 */ /* 0x000fe200078e00ff */
[----:B------:R-:W-:-:S07]  /*19460*/  MOV R7, R10 ;  /* 0x0000000a00077202 */ /* 0x000fce0000000f00 */
[----:B------:R-:W-:Y:S05]  /*19470*/  WARPSYNC.COLLECTIVE R4, `(.L_x_3286) ;  /* 0x0000000004087348 */ /* 0x000fea0003c00000 */
[----:B------:R1:W2:Y:S02]  /*19480*/  SHFL.BFLY P0, R10, R205, R5, R0 ;  /* 0x0c000005cd0a7389 */ /* 0x0002a40000000000 */
[----:B-12---:R-:W-:Y:S05]  /*19490*/  ENDCOLLECTIVE ;  /* 0x000000000000791b */ /* 0x006fea0003800000 */
.L_x_3286:
[----:B------:R-:W-:Y:S01]  /*194a0*/  FADD.FTZ R7, R8, R7 ;  /* 0x0000000708077221 */ /* 0x000fe20000010000 */
[----:B------:R-:W-:Y:S01]  /*194b0*/  FADD.FTZ R9, R10, R204 ;  /* 0x000000cc0a097221 */ /* 0x000fe20000010000 */
[----:B------:R-:W-:-:S04]  /*194c0*/  MOV R5, 0x1 ;  /* 0x0000000100057802 */ /* 0x000fc80000000f00 */
[----:B------:R-:W-:-:S07]  /*194d0*/  MOV R205, R9 ;  /* 0x0000000900cd7202 */ /* 0x000fce0000000f00 */
[----:B------:R-:W-:Y:S05]  /*194e0*/  WARPSYNC.COLLECTIVE R4, `(.L_x_3287) ;  /* 0x0000000004087348 */ /* 0x000fea0003c00000 */
[----:B------:R1:W2:Y:S02]  /*194f0*/  SHFL.BFLY P0, R10, R205, R5, R0 ;  /* 0x0c000005cd0a7389 */ /* 0x0002a40000000000 */
[----:B-12---:R-:W-:Y:S05]  /*19500*/  ENDCOLLECTIVE ;  /* 0x000000000000791b */ /* 0x006fea0003800000 */
.L_x_3287:
[----:B------:R-:W-:Y:S05]  /*19510*/  BRA `(.L_x_3288) ;  /* 0xfffffff400387947 */ /* 0x000fea000383ffff */
.L_x_3289:
        /* <DEDUP_REMOVED lines=14> */
.L_x_10249:


//--------------------- .text._ZN5flash24flash_fwd_splitkv_kernelI23Flash_fwd_kernel_traitsILi32ELi64ELi256ELi4ELb0ELb0EN7cutlass10bfloat16_tE19Flash_kernel_traitsILi32ELi64ELi256ELi4ES3_EELb0ELb0ELb0ELb1ELb1ELb0ELb1ELb0EEEvNS_16Flash_fwd_paramsE --------------------------
	.section	.text._ZN5flash24flash_fwd_splitkv_kernelI23Flash_fwd_kernel_traitsILi32ELi64ELi256ELi4ELb0ELb0EN7cutlass10bfloat16_tE19Flash_kernel_traitsILi32ELi64ELi256ELi4ES3_EELb0ELb0ELb0ELb1ELb1ELb0ELb1ELb0EEEvNS_16Flash_fwd_paramsE,"ax",@progbits
	.align	128
        .global         _ZN5flash24flash_fwd_splitkv_kernelI23Flash_fwd_kernel_traitsILi32ELi64ELi256ELi4ELb0ELb0EN7cutlass10bfloat16_tE19Flash_kernel_traitsILi32ELi64ELi256ELi4ES3_EELb0ELb0ELb0ELb1ELb1ELb0ELb1ELb0EEEvNS_16Flash_fwd_paramsE
        .type           _ZN5flash24flash_fwd_splitkv_kernelI23Flash_fwd_kernel_traitsILi32ELi64ELi256ELi4ELb0ELb0EN7cutlass10bfloat16_tE19Flash_kernel_traitsILi32ELi64ELi256ELi4ES3_EELb0ELb0ELb0ELb1ELb1ELb0ELb1ELb0EEEvNS_16Flash_fwd_paramsE,@function
        .size           _ZN5flash24flash_fwd_splitkv_kernelI23Flash_fwd_kernel_traitsILi32ELi64ELi256ELi4ELb0ELb0EN7cutlass10bfloat16_tE19Flash_kernel_traitsILi32ELi64ELi256ELi4ES3_EELb0ELb0ELb0ELb1ELb1ELb0ELb1ELb0EEEvNS_16Flash_fwd_paramsE,(.L_x_10250 - _ZN5flash24flash_fwd_splitkv_kernelI23Flash_fwd_kernel_traitsILi32ELi64ELi256ELi4ELb0ELb0EN7cutlass10bfloat16_tE19Flash_kernel_traitsILi32ELi64ELi256ELi4ES3_EELb0ELb0ELb0ELb1ELb1ELb0ELb1ELb0EEEvNS_16Flash_fwd_paramsE)
        .other          _ZN5flash24flash_fwd_splitkv_kernelI23Flash_fwd_kernel_traitsILi32ELi64ELi256ELi4ELb0ELb0EN7cutlass10bfloat16_tE19Flash_kernel_traitsILi32ELi64ELi256ELi4ES3_EELb0ELb0ELb0ELb1ELb1ELb0ELb1ELb0EEEvNS_16Flash_fwd_paramsE,@"STO_CUDA_ENTRY STV_DEFAULT"
_ZN5flash24flash_fwd_splitkv_kernelI23Flash_fwd_kernel_traitsILi32ELi64ELi256ELi4ELb0ELb0EN7cutlass10bfloat16_tE19Flash_kernel_traitsILi32ELi64ELi256ELi4ES3_EELb0ELb0ELb0ELb1ELb1ELb0ELb1ELb0EEEvNS_16Flash_fwd_paramsE:
.text._ZN5flash24flash_fwd_splitkv_kernelI23Flash_fwd_kernel_traitsILi32ELi64ELi256ELi4ELb0ELb0EN7cutlass10bfloat16_tE19Flash_kernel_traitsILi32ELi64ELi256ELi4ES3_EELb0ELb0ELb0ELb1ELb1ELb0ELb1ELb0EEEvNS_16Flash_fwd_paramsE:
        /* <DEDUP_REMOVED lines=29> */
[----:B-1----:R-:W-:Y:S05]  /*01d0*/  CALL.REL.NOINC `($_ZN5flash24flash_fwd_splitkv_kernelI23Flash_fwd_kernel_traitsILi32ELi64ELi256ELi4ELb0ELb0EN7cutlass10bfloat16_tE19Flash_kernel_traitsILi32ELi64ELi256ELi4ES3_EELb0ELb0ELb0ELb1ELb1ELb0ELb1ELb0EEEvNS_16Flash_fwd_paramsE$_ZN5flash30compute_attn_1rowblock_splitkvI23Flash_fwd_kernel_traitsILi32ELi64ELi256ELi4ELb0ELb0EN7cutlass10bfloat16_tE19Flash_kernel_traitsILi32ELi64ELi256ELi4ES3_EELb0ELb0ELb0ELb1ELb1ELb0ELb1ELb0ENS_16Flash_fwd_paramsEEEvRKT8_iiiii) ;  /* 0x0000000000087944 */ /* 0x002fea0003c00000 */
[----:B------:R-:W-:Y:S05]  /*01e0*/  BSYNC.RECONVERGENT B2 ;  /* 0x0000000000027941 */ /* 0x000fea0003800200 */
.L_x_3290:
[----:B------:R-:W-:Y:S05]  /*01f0*/  EXIT ;  /* 0x000000000000794d */ /* 0x000fea0003800000 */
        .type           $_ZN5flash24flash_fwd_splitkv_kernelI23Flash_fwd_kernel_traitsILi32ELi64ELi256ELi4ELb0ELb0EN7cutlass10bfloat16_tE19Flash_kernel_traitsILi32ELi64ELi256ELi4ES3_EELb0ELb0ELb0ELb1ELb1ELb0ELb1ELb0EEEvNS_16Flash_fwd_paramsE$_ZN5flash30compute_attn_1rowblock_splitkvI23Flash_fwd_kernel_traitsILi32ELi64ELi256ELi4ELb0ELb0EN7cutlass10bfloat16_tE19Flash_kernel_traitsILi32ELi64ELi256ELi4ES3_EELb0ELb0ELb0ELb1ELb1ELb0ELb1ELb0ENS_16Flash_fwd_paramsEEEvRKT8_iiiii,@function
        .size           $_ZN5flash24flash_fwd_splitkv_kernelI23Flash_fwd_kernel_traitsILi32ELi64ELi256ELi4ELb0ELb0EN7cutlass10bfloat16_tE19Flash_kernel_traitsILi32ELi64ELi256ELi4ES3_EELb0ELb0ELb0ELb1ELb1ELb0ELb1ELb0EEEvNS_16Flash_fwd_paramsE$_ZN5flash30compute_attn_1rowblock_splitkvI23Flash_fwd_kernel_traitsILi32ELi64ELi256ELi4ELb0ELb0EN7cutlass10bfloat16_tE19Flash_kernel_traitsILi32ELi64ELi256ELi4ES3_EELb0ELb0ELb0ELb1ELb1ELb0ELb1ELb0ENS_16Flash_fwd_paramsEEEvRKT8_iiiii,(.L_x_10250 - $_ZN5flash24flash_fwd_splitkv_kernelI23Flash_fwd_kernel_traitsILi32ELi64ELi256ELi4ELb0ELb0EN7cutlass10bfloat16_tE19Flash_kernel_traitsILi32ELi64ELi256ELi4ES3_EELb0ELb0ELb0ELb1ELb1ELb0ELb1ELb0EEEvNS_16Flash_fwd_paramsE$_ZN5flash30compute_attn_1rowblock_splitkvI23Flash_fwd_kernel_traitsILi32ELi64ELi256ELi4ELb0ELb0EN7cutlass10bfloat16_tE19Flash_kernel_traitsILi32ELi64ELi256ELi4ES3_EELb0ELb0ELb0ELb1ELb1ELb0ELb1ELb0ENS_16Flash_fwd_paramsEEEvRKT8_iiiii)
$_ZN5flash24flash_fwd_splitkv_kernelI23Flash_fwd_kernel_traitsILi32ELi64ELi256ELi4ELb0ELb0EN7cutlass10bfloat16_tE19Flash_kernel_traitsILi32ELi64ELi256ELi4ES3_EELb0ELb0ELb0ELb1ELb1ELb0ELb1ELb0EEEvNS_16Flash_fwd_paramsE$_ZN5flash30compute_attn_1rowblock_splitkvI23Flash_fwd_kernel_traitsILi32ELi64ELi256ELi4ELb0ELb0EN7cutlass10bfloat16_tE19Flash_kernel_traitsILi32ELi64ELi256ELi4ES3_EELb0ELb0ELb0ELb1ELb1ELb0ELb1ELb0ENS_16Flash_fwd_paramsEEEvRKT8_iiiii:
        /* <DEDUP_REMOVED lines=11> */
[----:B------:R-:W-:Y:S01]  /*02b0*/  @P0 IMAD.WIDE.U32 R4, R241, 0x4, R4 ;  /* 0x00000004f1040825 */ /* 0x000fe200078e0004 */
        /* <DEDUP_REMOVED lines=12> */
.L_x_3294:
[----:B------:R-:W-:Y:S05]  /*0380*/  BSYNC.RECONVERGENT B0 ;  /* 0x0000000000007941 */ /* 0x000fea0003800200 */
.L_x_3293:
[----:B-----5:R-:W-:Y:S02]  /*0390*/  IADD3 R10, PT, PT, R10, R0, -R11 ;  /* 0x000000000a0a7210 */ /* 0x020fe40007ffe80b */
.L_x_3292:
[----:B------:R-:W-:Y:S05]  /*03a0*/  BSYNC.RECONVERGENT B1 ;  /* 0x0000000000017941 */ /* 0x000fea0003800200 */
.L_x_3291:
[----:B------:R-:W-:Y:S01]  /*03b0*/  IMAD.SHL.U32 R5, R233, 0x40, RZ ;  /* 0x00000040e9057824 */ /* 0x000fe200078e00ff */
[----:B------:R-:W-:Y:S01]  /*03c0*/  MOV R6, R232 ;  /* 0x000000e800067202 */ /* 0x000fe20000000f00 */
[----:B------:R-:W-:-:S03]  /*03d0*/  IMAD.MOV.U32 R7, RZ, RZ, 0x0 ;  /* 0x00000000ff077424 */ /* 0x000fc600078e00ff */
[----:B-----5:R-:W-:-:S13]  /*03e0*/  ISETP.GT.AND P0, PT, R238, R5, PT ;  /* 0x00000005ee00720c */ /* 0x020fda0003f04270 */
[----:B-1----:R-:W-:Y:S05]  /*03f0*/  @!P0 RET.REL.NODEC R6 `(_ZN5flash24flash_fwd_splitkv_kernelI23Flash_fwd_kernel_traitsILi32ELi64ELi256ELi4ELb0ELb0EN7cutlass10bfloat16_tE19Flash_kernel_traitsILi32ELi64ELi256ELi4ES3_EELb0ELb0ELb0ELb1ELb1ELb0ELb1ELb0EEEvNS_16Flash_fwd_paramsE) ;  /* 0xfffffffc06008950 */ /* 0x002fea0003c3ffff */
[----:B------:R-:W-:Y:S01]  /*0400*/  IABS R7, R8 ;  /* 0x0000000800077213 */ /* 0x000fe20000000000 */
[----:B------:R-:W-:Y:S01]  /*0410*/  VIADD R0, R0, 0xff ;  /* 0x000000ff00007836 */ /* 0x000fe20000000000 */
[----:B------:R-:W1:Y:S02]  /*0420*/  S2R R212, SR_TID.X ;  /* 0x0000000000d47919 */ /* 0x000e640000002100 */
[----:B------:R-:W2:Y:S02]  /*0430*/  I2F.RP R4, R7 ;  /* 0x0000000700047306 */ /* 0x000ea40000209400 */
[----:B------:R-:W-:-:S04]  /*0440*/  SHF.R.S32.HI R9, RZ, 0x1f, R0 ;  /* 0x0000001fff097819 */ /* 0x000fc80000011400 */
[----:B------:R-:W-:Y:S02]  /*0450*/  LEA.HI R9, R9, R0, RZ, 0x8 ;  /* 0x0000000009097211 */ /* 0x000fe400078f40ff */
[-C--:B------:R-:W-:Y:S02]  /*0460*/  IABS R0, R8.reuse ;  /* 0x0000000800007213 */ /* 0x080fe40000000000 */
[----:B------:R-:W-:-:S03]  /*0470*/  LEA.HI.SX32 R9, R9, R8, 0x18 ;  /* 0x0000000809097211 */ /* 0x000fc600078fc2ff */
[----:B------:R-:W-:Y:S01]  /*0480*/  IMAD.MOV R0, RZ, RZ, -R0 ;  /* 0x000000ffff007224 */ /* 0x000fe200078e0a00 */
[----:B--2---:R-:W2:Y:S01]  /*0490*/  MUFU.RCP R12, R4 ;  /* 0x00000004000c7308 */ /* 0x004ea20000001000 */
[----:B------:R-:W-:Y:S02]  /*04a0*/  VIADD R9, R9, 0xffffffff ;  /* 0xffffffff09097836 */ /* 0x000fe40000000000 */
[----:B--2---:R-:W-:-:S03]  /*04b0*/  VIADD R12, R12, 0xffffffe ;  /* 0x0ffffffe0c0c7836 */ /* 0x004fc60000000000 */
[----:B------:R-:W-:Y:S02]  /*04c0*/  IABS R4, R9 ;  /* 0x0000000900047213 */ /* 0x000fe40000000000 */
[----:B------:R-:W-:Y:S01]  /*04d0*/  LOP3.LUT R9, R9, R8, RZ, 0x3c, !PT ;  /* 0x0000000809097212 */ /* 0x000fe200078e3cff */
[----:B------:R-:W2:Y:S03]  /*04e0*/  F2I.FTZ.U32.TRUNC.NTZ R13, R12 ;  /* 0x0000000c000d7305 */ /* 0x000ea6000021f000 */
[----:B------:R-:W-:Y:S01]  /*04f0*/  ISETP.GE.AND P0, PT, R9, RZ, PT ;  /* 0x000000ff0900720c */ /* 0x000fe20003f06270 */
[----:B--2---:R-:W-:Y:S02]  /*0500*/  IMAD.MOV R6, RZ, RZ, -R13 ;  /* 0x000000ffff067224 */ /* 0x004fe400078e0a0d */
        /* <DEDUP_REMOVED lines=8> */
[----:B------:R-:W-:Y:S02]  /*0590*/  ISETP.NE.AND P1, PT, R8, RZ, PT ;  /* 0x000000ff0800720c */ /* 0x000fe40003f25270 */
[----:B------:R-:W-:Y:S01]  /*05a0*/  ISETP.GE.U32.AND P2, PT, R0, R7, PT ;  /* 0x000000070000720c */ /* 0x000fe20003f46070 */
[----:B------:R-:W-:-:S05]  /*05b0*/  VIADD R7, R10, 0xff ;  /* 0x000000ff0a077836 */ /* 0x000fca0000000000 */
[----:B------:R-:W-:-:S04]  /*05c0*/  SHF.R.S32.HI R0, RZ, 0x1f, R7 ;  /* 0x0000001fff007819 */ /* 0x000fc80000011407 */
[----:B------:R-:W-:-:S03]  /*05d0*/  LEA.HI R0, R0, R7, RZ, 0x8 ;  /* 0x0000000700007211 */ /* 0x000fc600078f40ff */
[----:B------:R-:W-:Y:S01]  /*05e0*/  @P2 VIADD R13, R13, 0x1 ;  /* 0x000000010d0d2836 */ /* 0x000fe20000000000 */
[----:B------:R-:W-:-:S03]  /*05f0*/  SHF.R.S32.HI R155, RZ, 0x8, R0 ;  /* 0x00000008ff9b7819 */ /* 0x000fc60000011400 */
[----:B------:R-:W-:Y:S01]  /*0600*/  @!P0 IMAD.MOV R13, RZ, RZ, -R13 ;  /* 0x000000ffff0d8224 */ /* 0x000fe200078e0a0d */
[----:B------:R-:W-:-:S05]  /*0610*/  @!P1 LOP3.LUT R13, RZ, R8, RZ, 0x33, !PT ;  /* 0x00000008ff0d9212 */ /* 0x000fca00078e33ff */
[----:B------:R-:W-:-:S05]  /*0620*/  IMAD R226, R13, UR8, RZ ;  /* 0x000000080de27c24 */ /* 0x000fca000f8e02ff */
[----:B------:R-:W-:-:S04]  /*0630*/  VIADDMNMX R155, R226, R13, R155, PT ;  /* 0x0000000de29b7246 */ /* 0x000fc8000380019b */
[----:B------:R-:W-:-:S13]  /*0640*/  ISETP.GE.AND P0, PT, R226, R155, PT ;  /* 0x0000009be200720c */ /* 0x000fda0003f06270 */
[----:B-1----:R-:W-:Y:S05]  /*0650*/  @!P0 BRA `(.L_x_3295) ;  /* 0x0000000000b88947 */ /* 0x002fea0003800000 */
[----:B------:R-:W2:Y:S04]  /*0660*/  LD.E R6, desc[UR4][R2.64+0xb0] ;  /* 0x0000b00402067980 */ /* 0x000ea8000c101900 */
[----:B------:R-:W3:Y:S04]  /*0670*/  LD.E R4, desc[UR4][R2.64+0x60] ;  /* 0x0000600402047980 */ /* 0x000ee8000c101900 */
[----:B------:R-:W4:Y:S04]  /*0680*/  LD.E R0, desc[UR4][R2.64+0xcc] ;  /* 0x0000cc0402007980 */ /* 0x000f28000c101900 */
[----:B------:R-:W5:Y:S04]  /*0690*/  LD.E.64 R10, desc[UR4][R2.64+0xa8] ;  /* 0x0000a804020a7980 */ /* 0x000f68000c101b00 */
[----:B------:R1:W5:Y:S01]  /*06a0*/  LD.E.64 R8, desc[UR4][R2.64+0x78] ;  /* 0x0000780402087980 */ /* 0x000362000c101b00 */
[----:B------:R-:W-:-:S02]  /*06b0*/  IMAD.IADD R13, R238, 0x1, -R5 ;  /* 0x00000001ee0d7824 */ /* 0x000fc400078e0a05 */
[----:B------:R-:W-:Y:S02]  /*06c0*/  IMAD.MOV.U32 R233, RZ, RZ, 0x0 ;  /* 0x00000000ffe97424 */ /* 0x000fe400078e00ff */
[----:B--2---:R-:W-:Y:S01]  /*06d0*/  IMAD R241, R6, UR8, R241 ;  /* 0x0000000806f17c24 */ /* 0x004fe2000f8e02f1 */
[----:B------:R-:W-:-:S03]  /*06e0*/  SHF.R.U32.HI R6, RZ, 0x3, R212 ;  /* 0x00000003ff067819 */ /* 0x000fc600000116d4 */
[----:B---3--:R-:W-:Y:S02]  /*06f0*/  IMAD R239, R241, R4, R239 ;  /* 0x00000004f1ef7224 */ /* 0x008fe400078e02ef */
[----:B------:R-:W-:Y:S02]  /*0700*/  VIADD R7, R6, 0x10 ;  /* 0x0000001006077836 */ /* 0x000fe40000000000 */
[----:B------:R-:W-:Y:S01]  /*0710*/  IMAD R239, R238, R239, R5 ;  /* 0x000000efeeef7224 */ /* 0x000fe200078e0205 */
[----:B------:R-:W-:Y:S01]  /*0720*/  LOP3.LUT P4, R5, R212, 0x7, RZ, 0xc0, !PT ;  /* 0x00000007d4057812 */ /* 0x000fe2000788c0ff */
[----:B------:R-:W-:Y:S01]  /*0730*/  VIADD R4, R6, 0x20 ;  /* 0x0000002006047836 */ /* 0x000fe20000000000 */
[-C--:B------:R-:W-:Y:S02]  /*0740*/  ISETP.GE.AND P3, PT, R7, R13.reuse, PT ;  /* 0x0000000d0700720c */ /* 0x080fe40003f66270 */
[C---:B-1----:R-:W-:Y:S01]  /*0750*/  IADD3 R3, P0, PT, R239.reuse, R6, RZ ;  /* 0x00000006ef037210 */ /* 0x042fe20007f1e0ff */
[----:B----4-:R-:W-:Y:S01]  /*0760*/  IMAD R7, R239, R0, RZ ;  /* 0x00000000ef077224 */ /* 0x010fe200078e02ff */
[----:B------:R-:W-:-:S02]  /*0770*/  ISETP.GE.AND P2, PT, R4, R13, PT ;  /* 0x0000000d0400720c */ /* 0x000fc40003f46270 */
[C---:B------:R-:W-:Y:S01]  /*0780*/  ISETP.GE.OR P4, PT, R6.reuse, R13, P4 ;  /* 0x0000000d0600720c */ /* 0x040fe20002786670 */
[----:B------:R-:W-:Y:S01]  /*0790*/  VIADD R6, R6, 0x30 ;  /* 0x0000003006067836 */ /* 0x000fe20000000000 */
[----:B------:R-:W-:Y:S02]  /*07a0*/  LEA.HI.X.SX32 R239, R239, RZ, 0x1, P0 ;  /* 0x000000ffefef7211 */ /* 0x000fe400000f0eff */
[----:B-----5:R-:W-:Y:S02]  /*07b0*/  LEA R2, P0, R3, R10, 0x2 ;  /* 0x0000000a03027211 */ /* 0x020fe400078010ff */
[C---:B------:R-:W-:Y:S02]  /*07c0*/  ISETP.NE.OR P3, PT, R5.reuse, RZ, P3 ;  /* 0x000000ff0500720c */ /* 0x040fe40001f65670 */
[----:B------:R-:W-:Y:S02]  /*07d0*/  ISETP.NE.OR P2, PT, R5, RZ, P2 ;  /* 0x000000ff0500720c */ /* 0x000fe40001745670 */
[----:B------:R-:W-:-:S02]  /*07e0*/  LEA.HI.X R3, R3, R11, R239, 0x2, P0 ;  /* 0x0000000b03037211 */ /* 0x000fc400000f14ef */
[----:B------:R-:W-:Y:S02]  /*07f0*/  ISETP.GE.AND P0, PT, R6, R13, PT ;  /* 0x0000000d0600720c */ /* 0x000fe40003f06270 */
[----:B------:R-:W-:Y:S02]  /*0800*/  LEA R15, P1, R212, R7, 0x2 ;  /* 0x00000007d40f7211 */ /* 0x000fe400078210ff */
[----:B------:R-:W-:Y:S02]  /*0810*/  ISETP.NE.OR P0, PT, R5, RZ, P0 ;  /* 0x000000ff0500720c */ /* 0x000fe40000705670 */
[----:B------:R-:W-:Y:S02]  /*0820*/  LEA.HI.X.SX32 R7, R7, RZ, 0x1, P1 ;  /* 0x000000ff07077211 */ /* 0x000fe400008f0eff */
[----:B------:R-:W-:Y:S01]  /*0830*/  LEA R8, P1, R15, R8, 0x2 ;  /* 0x000000080f087211 */ /* 0x000fe200078210ff */
[----:B------:R-:W-:-:S03]  /*0840*/  @!P3 IMAD.MOV.U32 R11, RZ, RZ, -0x800000 ;  /* 0xff800000ff0bb424 */ /* 0x000fc600078e00ff */
[----:B------:R-:W-:Y:S01]  /*0850*/  LEA.HI.X R9, R15, R9, R7, 0x2, P1 ;  /* 0x000000090f097211 */ /* 0x000fe200008f1407 */
[----:B------:R-:W-:Y:S02]  /*0860*/  @!P4 IMAD.MOV.U32 R15, RZ, RZ, -0x800000 ;  /* 0xff800000ff0fc424 */ /* 0x000fe400078e00ff */
[----:B------:R-:W-:Y:S02]  /*0870*/  @!P2 IMAD.MOV.U32 R7, RZ, RZ, -0x800000 ;  /* 0xff800000ff07a424 */ /* 0x000fe400078e00ff */
[----:B------:R-:W-:Y:S04]  /*0880*/  ST.E.128 desc[UR4][R8.64], RZ ;  /* 0x000000ff08007985 */ /* 0x000fe8000c101d04 */
[----:B------:R-:W-:Y:S04]  /*0890*/  ST.E.128 desc[UR4][R8.64+0x800], RZ ;  /* 0x000800ff08007985 */ /* 0x000fe8000c101d04 */
[----:B------:R-:W-:Y:S04]  /*08a0*/  ST.E.128 desc[UR4][R8.64+0x1000], RZ ;  /* 0x001000ff08007985 */ /* 0x000fe8000c101d04 */
[----:B------:R-:W-:Y:S04]  /*08b0*/  ST.E.128 desc[UR4][R8.64+0x1800], RZ ;  /* 0x001800ff08007985 */ /* 0x000fe8000c101d04 */
[----:B------:R-:W-:Y:S04]  /*08c0*/  @!P4 ST.E desc[UR4][R2.64], R15 ;  /* 0x0000000f0200c985 */ /* 0x000fe8000c101904 */
[----:B------:R-:W-:Y:S04]  /*08d0*/  @!P3 ST.E desc[UR4][R2.64+0x40], R11 ;  /* 0x0000400b0200b985 */ /* 0x000fe8000c101904 */
[----:B------:R1:W-:Y:S02]  /*08e0*/  @!P2 ST.E desc[UR4][R2.64+0x80], R7 ;  /* 0x000080070200a985 */ /* 0x0003e4000c101904 */
[----:B-1----:R-:W-:Y:S05]  /*08f0*/  @P0 RET.REL.NODEC R232 `(_ZN5flash24flash_fwd_splitkv_kernelI23Flash_fwd_kernel_traitsILi32ELi64ELi256ELi4ELb0ELb0EN7cutlass10bfloat16_tE19Flash_kernel_traitsILi32ELi64ELi256ELi4ES3_EELb0ELb0ELb0ELb1ELb1ELb0ELb1ELb0EEEvNS_16Flash_fwd_paramsE) ;  /* 0xfffffff4e8c00950 */ /* 0x002fea0003c3ffff */
[----:B------:R-:W-:Y:S02]  /*0900*/  MOV R5, 0xff800000 ;  /* 0xff80000000057802 */ /* 0x000fe40000000f00 */
[----:B------:R-:W-:-:S03]  /*0910*/  MOV R233, 0x0 ;  /* 0x0000000000e97802 */ /* 0x000fc60000000f00 */
[----:B------:R1:W-:Y:S02]  /*0920*/  ST.E desc[UR4][R2.64+0xc0], R5 ;  /* 0x0000c00502007985 */ /* 0x0003e4000c101904 */
[----:B-1----:R-:W-:Y:S05]  /*0930*/  RET.REL.NODEC R232 `(_ZN5flash24flash_fwd_splitkv_kernelI23Flash_fwd_kernel_traitsILi32ELi64ELi256ELi4ELb0ELb0EN7cutlass10bfloat16_tE19Flash_kernel_traitsILi32ELi64ELi256ELi4ES3_EELb0ELb0ELb0ELb1ELb1ELb0ELb1ELb0EEEvNS_16Flash_fwd_paramsE) ;  /* 0xfffffff4e8b07950 */ /* 0x002fea0003c3ffff */
.L_x_3295:
        /* <DEDUP_REMOVED lines=12> */
[----:B-----5:R-:W3:Y:S01]  /*0a00*/  LD.E.64 R8, desc[UR4][R2.64+0x168] ;  /* 0x0001680402087980 */ /* 0x020ee2000c101b00 */
[----:B------:R-:W-:Y:S02]  /*0a10*/  MOV R194, R2 ;  /* 0x0000000200c27202 */ /* 0x000fe40000000f00 */
[----:B------:R-:W-:-:S05]  /*0a20*/  MOV R195, R3 ;  /* 0x0000000300c37202 */ /* 0x000fca0000000f00 */
        /* <DEDUP_REMOVED lines=13> */
[----:B-1----:R-:W-:Y:S01]  /*0b00*/  IADD3 R0, PT, PT, RZ, -R13, RZ ;  /* 0x8000000dff007210 */ /* 0x002fe20007ffe0ff */
[----:B------:R-:W-:-:S04]  /*0b10*/  IMAD.MOV.U32 R12, RZ, RZ, RZ ;  /* 0x000000ffff0c7224 */ /* 0x000fc800078e00ff */
[----:B------:R-:W-:Y:S01]  /*0b20*/  IMAD R7, R0, R5, RZ ;  /* 0x0000000500077224 */ /* 0x000fe200078e02ff */
[----:B------:R-:W-:-:S03]  /*0b30*/  IABS R0, R11 ;  /* 0x0000000b00007213 */ /* 0x000fc60000000000 */
        /* <DEDUP_REMOVED lines=12> */
[-C--:B---3--:R-:W-:Y:S02]  /*0c00*/  IMAD R0, R9, R241.reuse, RZ ;  /* 0x000000f109007224 */ /* 0x088fe400078e02ff */
        /* <DEDUP_REMOVED lines=55> */
[----:B------:R-:W-:Y:S01]  /*0f80*/  MOV R6, R16 ;  /* 0x0000001000067202 */ /* 0x000fe20000000f00 */
[----:B------:R-:W-:Y:S01]  /*0f90*/  IMAD.IADD R12, R15, 0x1, R4 ;  /* 0x000000010f0c7824 */ /* 0x000fe200078e0204 */
[----:B------:R-:W-:Y:S05]  /*0fa0*/  BRA `(.L_x_3298) ;  /* 0x0000000400047947 */ /* 0x000fea0003800000 */
.L_x_3297:
[----:B------:R-:W2:Y:S04]  /*0fb0*/  LD.E R10, desc[UR4][R2.64+0x68] ;  /* 0x00006804020a7980 */ /* 0x000ea8000c101900 */
[----:B------:R-:W3:Y:S04]  /*0fc0*/  LD.E.64 R152, desc[UR4][R2.64+0x38] ;  /* 0x0000380402987980 */ /* 0x000ee8000c101b00 */
[----:B------:R-:W4:Y:S01]  /*0fd0*/  LD.E.64 R16, desc[UR4][R2.64+0x20] ;  /* 0x0000200402107980 */ /* 0x000f22000c101b00 */
[----:B------:R-:W-:Y:S02]  /*0fe0*/  MOV R194, R2 ;  /* 0x0000000200c27202 */ /* 0x000fe40000000f00 */
[----:B------:R-:W-:-:S05]  /*0ff0*/  MOV R195, R3 ;  /* 0x0000000300c37202 */ /* 0x000fca0000000f00 */
[----:B------:R-:W4:Y:S04]  /*1000*/  LD.E.64 R198, desc[UR4][R194.64+0x40] ;  /* 0x00004004c2c67980 */ /* 0x000f28000c101b00 */
[----:B------:R-:W4:Y:S04]  /*1010*/  LD.E.64 R14, desc[UR4][R194.64+0x50] ;  /* 0x00005004c20e7980 */ /* 0x000f28000c101b00 */
[----:B------:R-:W4:Y:S04]  /*1020*/  LD.E.64 R12, desc[UR4][R194.64+0x28] ;  /* 0x00002804c20c7980 */ /* 0x000f28000c101b00 */
[----:B------:R1:W5:Y:S01]  /*1030*/  LD.E.64 R26, desc[UR4][R194.64+0x58] ;  /* 0x00005804c21a7980 */ /* 0x000362000c101b00 */
[----:B------:R-:W-:-:S02]  /*1040*/  MOV R18, RZ ;  /* 0x000000ff00127202 */ /* 0x000fc40000000f00 */
[----:B------:R-:W-:Y:S02]  /*1050*/  CS2R R242, SRZ ;  /* 0x0000000000f27805 */ /* 0x000fe4000001ff00 */
[----:B------:R-:W-:Y:S02]  /*1060*/  LEA R234, R155, 0xffffff00, 0x8 ;  /* 0xffffff009bea7811 */ /* 0x000fe400078e40ff */
[-C--:B--2---:R-:W-:Y:S02]  /*1070*/  IABS R0, R10.reuse ;  /* 0x0000000a00007213 */ /* 0x084fe40000000000 */
[----:B------:R-:W-:Y:S02]  /*1080*/  IABS R7, R10 ;  /* 0x0000000a00077213 */ /* 0x000fe40000000000 */
[----:B------:R-:W2:Y:S03]  /*1090*/  I2F.RP R8, R0 ;  /* 0x0000000000087306 */ /* 0x000ea60000209400 */
[----:B------:R-:W-:-:S05]  /*10a0*/  IMAD.MOV R7, RZ, RZ, -R7 ;  /* 0x000000ffff077224 */ /* 0x000fca00078e0a07 */
[----:B--2---:R-:W2:Y:S02]  /*10b0*/  MUFU.RCP R6, R8 ;  /* 0x0000000800067308 */ /* 0x004ea40000001000 */
[----:B--2---:R-:W-:-:S06]  /*10c0*/  VIADD R6, R6, 0xffffffe ;  /* 0x0ffffffe06067836 */ /* 0x004fcc0000000000 */
[----:B------:R-:W1:Y:S02]  /*10d0*/  F2I.FTZ.U32.TRUNC.NTZ R19, R6 ;  /* 0x0000000600137305 */ /* 0x000e64000021f000 */
[----:B-1----:R-:W-:Y:S02]  /*10e0*/  IADD3 R4, PT, PT, RZ, -R19, RZ ;  /* 0x80000013ff047210 */ /* 0x002fe40007ffe0ff */
[----:B------:R-:W-:-:S03]  /*10f0*/  LOP3.LUT R6, R239, R10, RZ, 0x3c, !PT ;  /* 0x0000000aef067212 */ /* 0x000fc600078e3cff */
[----:B------:R-:W-:Y:S01]  /*1100*/  IMAD R5, R4, R0, RZ ;  /* 0x0000000004057224 */ /* 0x000fe200078e02ff */
[----:B------:R-:W-:Y:S02]  /*1110*/  IABS R4, R239 ;  /* 0x000000ef00047213 */ /* 0x000fe40000000000 */
[----:B------:R-:W-:Y:S01]  /*1120*/  ISETP.GE.AND P0, PT, R6, RZ, PT ;  /* 0x000000ff0600720c */ /* 0x000fe20003f06270 */
[----:B------:R-:W-:-:S04]  /*1130*/  IMAD.HI.U32 R5, R19, R5, R18 ;  /* 0x0000000513057227 */ /* 0x000fc800078e0012 */
[----:B---3--:R-:W-:-:S04]  /*1140*/  IMAD.WIDE.U32 R18, R152, R11, RZ ;  /* 0x0000000b98127225 */ /* 0x008fc800078e00ff */
[----:B------:R-:W-:Y:S01]  /*1150*/  IMAD.HI.U32 R8, R5, R4, RZ ;  /* 0x0000000405087227 */ /* 0x000fe200078e00ff */
[----:B------:R-:W-:-:S03]  /*1160*/  SHF.R.S32.HI R5, RZ, 0x1f, R11 ;  /* 0x0000001fff057819 */ /* 0x000fc6000001140b */
[----:B------:R-:W-:Y:S02]  /*1170*/  IMAD R7, R8, R7, R4 ;  /* 0x0000000708077224 */ /* 0x000fe400078e0204 */
[C---:B------:R-:W-:Y:S02]  /*1180*/  IMAD R4, R153.reuse, R11, RZ ;  /* 0x0000000b99047224 */ /* 0x040fe400078e02ff */
[----:B------:R-:W-:Y:S01]  /*1190*/  IMAD R6, R153, R234, RZ ;  /* 0x000000ea99067224 */ /* 0x000fe200078e02ff */
[----:B------:R-:W-:Y:S01]  /*11a0*/  ISETP.GT.U32.AND P1, PT, R0, R7, PT ;  /* 0x000000070000720c */ /* 0x000fe20003f24070 */
[----:B------:R-:W-:-:S05]  /*11b0*/  IMAD R4, R152, R5, R4 ;  /* 0x0000000598047224 */ /* 0x000fca00078e0204 */
[----:B------:R-:W-:-:S07]  /*11c0*/  IADD3 R19, PT, PT, R19, R4, RZ ;  /* 0x0000000413137210 */ /* 0x000fce0007ffe0ff */
[-C--:B------:R-:W-:Y:S01]  /*11d0*/  @!P1 IADD3 R7, PT, PT, R7, -R0.reuse, RZ ;  /* 0x8000000007079210 */ /* 0x080fe20007ffe0ff */
[----:B------:R-:W-:Y:S01]  /*11e0*/  @!P1 VIADD R8, R8, 0x1 ;  /* 0x0000000108089836 */ /* 0x000fe20000000000 */
[----:B------:R-:W-:Y:S02]  /*11f0*/  ISETP.NE.AND P1, PT, R10, RZ, PT ;  /* 0x000000ff0a00720c */ /* 0x000fe40003f25270 */
[----:B------:R-:W-:Y:S01]  /*1200*/  ISETP.GE.U32.AND P2, PT, R7, R0, PT ;  /* 0x000000000700720c */ /* 0x000fe20003f46070 */
[----:B----45:R-:W-:Y:S01]  /*1210*/  IMAD R7, R17, R9, RZ ;  /* 0x0000000911077224 */ /* 0x030fe200078e02ff */
[----:B------:R-:W-:-:S05]  /*1220*/  SHF.R.S32.HI R0, RZ, 0x1f, R9 ;  /* 0x0000001fff007819 */ /* 0x000fca0000011409 */
[C---:B------:R-:W-:Y:S01]  /*1230*/  IMAD R4, R16.reuse, R0, R7 ;  /* 0x0000000010047224 */ /* 0x040fe200078e0207 */
[----:B------:R-:W-:Y:S01]  /*1240*/  SHF.R.S32.HI R7, RZ, 0x1f, R234 ;  /* 0x0000001fff077819 */ /* 0x000fe200000114ea */
[----:B------:R-:W-:-:S04]  /*1250*/  IMAD.WIDE.U32 R16, R16, R9, R18 ;  /* 0x0000000910107225 */ /* 0x000fc800078e0012 */
[----:B------:R-:W-:Y:S01]  /*1260*/  @P2 IADD3 R8, PT, PT, R8, 0x1, RZ ;  /* 0x0000000108082810 */ /* 0x000fe20007ffe0ff */
[----:B------:R-:W-:Y:S01]  /*1270*/  IMAD.WIDE.U32 R18, R198, R11, RZ ;  /* 0x0000000bc6127225 */ /* 0x000fe200078e00ff */
[----:B------:R-:W-:-:S03]  /*1280*/  IADD3 R17, PT, PT, R17, R4, RZ ;  /* 0x0000000411117210 */ /* 0x000fc60007ffe0ff */
[----:B------:R-:W-:Y:S02]  /*1290*/  IMAD R4, R199, R11, RZ ;  /* 0x0000000bc7047224 */ /* 0x000fe400078e02ff */
[----:B------:R-:W-:Y:S02]  /*12a0*/  IMAD R6, R152, R7, R6 ;  /* 0x0000000798067224 */ /* 0x000fe400078e0206 */
[----:B------:R-:W-:Y:S02]  /*12b0*/  IMAD R4, R198, R5, R4 ;  /* 0x00000005c6047224 */ /* 0x000fe400078e0204 */
[----:B------:R-:W-:-:S03]  /*12c0*/  IMAD.WIDE.U32 R16, R152, R234, R16 ;  /* 0x000000ea98107225 */ /* 0x000fc600078e0010 */
[----:B------:R-:W-:Y:S01]  /*12d0*/  IADD3 R19, PT, PT, R19, R4, RZ ;  /* 0x0000000413137210 */ /* 0x000fe20007ffe0ff */
[----:B------:R-:W-:Y:S01]  /*12e0*/  @!P0 IMAD.MOV R8, RZ, RZ, -R8 ;  /* 0x000000ffff088224 */ /* 0x000fe200078e0a08 */
[----:B------:R-:W-:Y:S01]  /*12f0*/  @!P1 LOP3.LUT R8, RZ, R10, RZ, 0x33, !PT ;  /* 0x0000000aff089212 */ /* 0x000fe200078e33ff */
[----:B------:R-:W-:Y:S01]  /*1300*/  IMAD R5, R13, R9, RZ ;  /* 0x000000090d057224 */ /* 0x000fe200078e02ff */
[----:B------:R-:W-:Y:S02]  /*1310*/  IADD3 R17, PT, PT, R17, R6, RZ ;  /* 0x0000000611117210 */ /* 0x000fe40007ffe0ff */
[----:B------:R-:W-:Y:S01]  /*1320*/  SHF.R.S32.HI R4, RZ, 0x1f, R8 ;  /* 0x0000001fff047819 */ /* 0x000fe20000011408 */
[-C--:B------:R-:W-:Y:S02]  /*1330*/  IMAD R11, R15, R8.reuse, RZ ;  /* 0x000000080f0b7224 */ /* 0x080fe400078e02ff */
[----:B------:R-:W-:-:S04]  /*1340*/  IMAD.WIDE.U32 R16, R14, R8, R16 ;  /* 0x000000080e107225 */ /* 0x000fc800078e0010 */
[----:B------:R-:W-:Y:S01]  /*1350*/  IMAD R4, R14, R4, R11 ;  /* 0x000000040e047224 */ /* 0x000fe200078e020b */
[----:B------:R-:W-:Y:S01]  /*1360*/  MOV R11, R234 ;  /* 0x000000ea000b7202 */ /* 0x000fe20000000f00 */
[C---:B------:R-:W-:Y:S02]  /*1370*/  IMAD R5, R12.reuse, R0, R5 ;  /* 0x000000000c057224 */ /* 0x040fe400078e0205 */
[----:B------:R-:W-:Y:S01]  /*1380*/  IMAD.WIDE.U32 R14, R12, R9, R18 ;  /* 0x000000090c0e7225 */ /* 0x000fe200078e0012 */
[----:B------:R-:W-:-:S03]  /*1390*/  IADD3 R0, PT, PT, R17, R4, RZ ;  /* 0x0000000411007210 */ /* 0x000fc60007ffe0ff */
[----:B------:R-:W-:Y:S01]  /*13a0*/  IMAD.MOV.U32 R6, RZ, RZ, R16 ;  /* 0x000000ffff067224 */ /* 0x000fe200078e0010 */
[----:B------:R-:W-:Y:S02]  /*13b0*/  IADD3 R12, PT, PT, R15, R5, RZ ;  /* 0x000000050f0c7210 */ /* 0x000fe40007ffe0ff */
.L_x_3298:
[----:B------:R-:W-:Y:S05]  /*13c0*/  BSYNC.RECONVERGENT B0 ;  /* 0x0000000000007941 */ /* 0x000fea0003800200 */
.L_x_3296:
[----:B------:R-:W2:Y:S04]  /*13d0*/  LD.E.64 R24, desc[UR4][R194.64+0x18] ;  /* 0x00001804c2187980 */ /* 0x000ea8000c101b00 */
[----:B------:R-:W3:Y:S04]  /*13e0*/  LD.E.64 R20, desc[UR4][R194.64+0x48] ;  /* 0x00004804c2147980 */ /* 0x000ee8000c101b00 */
[----:B------:R-:W4:Y:S04]  /*13f0*/  LD.E.64 R18, desc[UR4][R194.64+0x30] ;  /* 0x00003004c2127980 */ /* 0x000f28000c101b00 */
[----:B------:R-:W4:Y:S04]  /*1400*/  LD.E.64 R22, desc[UR4][R194.64+0x8] ;  /* 0x00000804c2167980 */ /* 0x000f28000c101b00 */
[----:B------:R-:W4:Y:S04]  /*1410*/  LD.E.64 R8, desc[UR4][R194.64] ;  /* 0x00000004c2087980 */ /* 0x000f28000c101b00 */
[----:B------:R-:W4:Y:S01]  /*1420*/  LD.E.64 R4, desc[UR4][R194.64+0x10] ;  /* 0x00001004c2047980 */ /* 0x000f22000c101b00 */
        /* <DEDUP_REMOVED lines=15> */
[----:B------:R-:W-:Y:S01]  /*1520*/  IMAD.SHL.U32 R237, R212, 0x8, RZ ;  /* 0x00000008d4ed7824 */ /* 0x000fe200078e00ff */
[----:B------:R-:W-:-:S11]  /*1530*/  LOP3.LUT R15, R239, R10, RZ, 0x3c, !PT ;  /* 0x0000000aef0f7212 */ /* 0x000fd600078e3cff */
[----:B------:R-:W-:-:S05]  /*1540*/  @!P2 IMAD.IADD R16, R16, 0x1, -R17 ;  /* 0x000000011010a824 */ /* 0x000fca00078e0a11 */
[----:B------:R-:W-:Y:S01]  /*1550*/  ISETP.GE.U32.AND P3, PT, R16, R17, PT ;  /* 0x000000111000720c */ /* 0x000fe20003f66070 */
[----:B------:R-:W-:Y:S01]  /*1560*/  @!P2 VIADD R13, R13, 0x1 ;  /* 0x000000010d0da836 */ /* 0x000fe20000000000 */
[----:B------:R-:W-:Y:S02]  /*1570*/  LOP3.LUT R16, R237, 0x18, RZ, 0xc0, !PT ;  /* 0x00000018ed107812 */ /* 0x000fe400078ec0ff */
[----:B------:R-:W-:Y:S02]  /*1580*/  ISETP.GE.AND P1, PT, R15, RZ, PT ;  /* 0x000000ff0f00720c */ /* 0x000fe40003f26270 */
[----:B------:R-:W-:Y:S02]  /*1590*/  ISETP.NE.AND P2, PT, R10, RZ, PT ;  /* 0x000000ff0a00720c */ /* 0x000fe40003f45270 */
[----:B------:R-:W-:Y:S02]  /*15a0*/  IADD3 R28, P0, PT, R16, R14, RZ ;  /* 0x0000000e101c7210 */ /* 0x000fe40007f1e0ff */
[----:B------:R-:W-:Y:S01]  /*15b0*/  LOP3.LUT R15, R237, 0xc0, RZ, 0xc0, !PT ;  /* 0x000000c0ed0f7812 */ /* 0x000fe200078ec0ff */
[----:B-----5:R-:W-:-:S02]  /*15c0*/  IMAD R7, R7, R198, RZ ;  /* 0x000000c607077224 */ /* 0x020fc400078e02ff */
[----:B------:R-:W-:Y:S02]  /*15d0*/  IMAD.X R29, RZ, RZ, R12, P0 ;  /* 0x000000ffff1d7224 */ /* 0x000fe400000e060c */
[----:B------:R-:W-:Y:S01]  /*15e0*/  @P3 VIADD R13, R13, 0x1 ;  /* 0x000000010d0d3836 */ /* 0x000fe20000000000 */
[----:B------:R-:W-:Y:S01]  /*15f0*/  LOP3.LUT R236, R15, 0x18, R212, 0xf8, !PT ;  /* 0x000000180fec7812 */ /* 0x000fe200078ef8d4 */
[C---:B------:R-:W-:Y:S02]  /*1600*/  IMAD R7, R11.reuse, R199, R7 ;  /* 0x000000c70b077224 */ /* 0x040fe400078e0207 */
[----:B------:R-:W-:Y:S01]  /*1610*/  IMAD.WIDE.U32 R28, R11, R198, R28 ;  /* 0x000000c60b1c7225 */ /* 0x000fe200078e001c */
[----:B------:R-:W-:Y:S02]  /*1620*/  @!P1 IADD3 R13, PT, PT, -R13, RZ, RZ ;  /* 0x000000ff0d0d9210 */ /* 0x000fe40007ffe1ff */
[----:B------:R-:W-:Y:S02]  /*1630*/  LOP3.LUT R12, R237, 0x1f20, RZ, 0xc0, !PT ;  /* 0x00001f20ed0c7812 */ /* 0x000fe400078ec0ff */
[----:B------:R-:W-:-:S02]  /*1640*/  LOP3.LUT R11, R236, R16, RZ, 0x3c, !PT ;  /* 0x00000010ec0b7212 */ /* 0x000fc400078e3cff */
[----:B------:R-:W-:Y:S01]  /*1650*/  @!P2 LOP3.LUT R13, RZ, R10, RZ, 0x33, !PT ;  /* 0x0000000aff0da212 */ /* 0x000fe200078e33ff */
[----:B------:R-:W-:Y:S01]  /*1660*/  IMAD.IADD R29, R29, 0x1, R7 ;  /* 0x000000011d1d7824 */ /* 0x000fe200078e0207 */
[----:B------:R-:W-:Y:S02]  /*1670*/  LOP3.LUT R10, R12, R11, RZ, 0xfc, !PT ;  /* 0x0000000b0c0a7212 */ /* 0x000fe400078efcff */
[----:B------:R-:W-:Y:S01]  /*1680*/  SHF.R.S32.HI R11, RZ, 0x1f, R13 ;  /* 0x0000001fff0b7819 */ /* 0x000fe2000001140d */
[----:B------:R-:W-:Y:S02]  /*1690*/  IMAD R7, R27, R13, RZ ;  /* 0x0000000d1b077224 */ /* 0x000fe400078e02ff */
[----:B------:R-:W-:Y:S01]  /*16a0*/  IMAD.WIDE.U32 R12, R13, R26, R28 ;  /* 0x0000001a0d0c7225 */ /* 0x000fe200078e001c */
[----:B------:R-:W-:Y:S02]  /*16b0*/  IADD3 R28, P0, PT, R16, R6, RZ ;  /* 0x00000006101c7210 */ /* 0x000fe40007f1e0ff */
[----:B------:R-:W-:Y:S01]  /*16c0*/  SHF.R.U32.HI R14, RZ, 0x2, R212 ;  /* 0x00000002ff0e7819 */ /* 0x000fe200000116d4 */
[----:B------:R-:W-:-:S02]  /*16d0*/  IMAD.MOV.U32 R17, RZ, RZ, RZ ;  /* 0x000000ffff117224 */ /* 0x000fc400078e00ff */
[----:B------:R-:W-:Y:S01]  /*16e0*/  IMAD.X R29, RZ, RZ, R0, P0 ;  /* 0x000000ffff1d7224 */ /* 0x000fe200000e0600 */
[----:B------:R-:W1:Y:S01]  /*16f0*/  S2UR UR6, SR_CgaCtaId ;  /* 0x00000000000679c3 */ /* 0x000e620000008800 */
[----:B------:R-:W-:Y:S02]  /*1700*/  IMAD R6, R11, R26, R7 ;  /* 0x0000001a0b067224 */ /* 0x000fe400078e0207 */
[----:B------:R-:W-:Y:S01]  /*1710*/  IMAD.WIDE.U32 R28, R14, R152, R28 ;  /* 0x000000980e1c7225 */ /* 0x000fe200078e001c */
[----:B------:R-:W-:-:S03]  /*1720*/  SHF.R.S32.HI R0, RZ, 0x1f, R239 ;  /* 0x0000001fff007819 */ /* 0x000fc600000114ef */
[----:B------:R-:W-:Y:S02]  /*1730*/  IMAD.MOV.U32 R15, RZ, RZ, RZ ;  /* 0x000000ffff0f7224 */ /* 0x000fe400078e00ff */
[C---:B------:R-:W-:Y:S01]  /*1740*/  IMAD.SHL.U32 R222, R152.reuse, 0x40, RZ ;  /* 0x0000004098de7824 */ /* 0x040fe200078e00ff */
[----:B------:R-:W-:Y:S01]  /*1750*/  UMOV UR7, 0x400 ;  /* 0x0000040000077882 */ /* 0x000fe20000000000 */
[----:B------:R-:W-:Y:S01]  /*1760*/  SHF.L.U64.HI R223, R152, 0x6, R153 ;  /* 0x0000000698df7819 */ /* 0x000fe20000010299 */
[----:B-1----:R-:W-:-:S06]  /*1770*/  ULEA UR6, UR6, UR7, 0x18 ;  /* 0x0000000706067291 */ /* 0x002fcc000f8ec0ff */
[----:B------:R-:W-:Y:S02]  /*1780*/  IMAD.U32 R213, RZ, RZ, UR6 ;  /* 0x00000006ffd57e24 */ /* 0x000fe4000f8e00ff */
[----:B------:R-:W-:Y:S02]  /*1790*/  IMAD.IADD R13, R13, 0x1, R6 ;  /* 0x000000010d0d7824 */ /* 0x000fe400078e0206 */
[----:B------:R-:W-:-:S04]  /*17a0*/  IMAD.WIDE.U32 R230, R14, R198, R12 ;  /* 0x000000c60ee67225 */ /* 0x000fc800078e000c */
[C---:B------:R-:W-:Y:S01]  /*17b0*/  IMAD.SHL.U32 R220, R198.reuse, 0x40, RZ ;  /* 0x00000040c6dc7824 */ /* 0x040fe200078e00ff */
[----:B------:R-:W-:Y:S01]  /*17c0*/  SHF.L.U64.HI R221, R198, 0x6, R199 ;  /* 0x00000006c6dd7819 */ /* 0x000fe200000102c7 */
[----:B------:R-:W-:Y:S02]  /*17d0*/  IMAD.SHL.U32 R214, R212, 0x10, RZ ;  /* 0x00000010d4d67824 */ /* 0x000fe400078e00ff */
[-C--:B--2---:R-:W-:Y:S02]  /*17e0*/  IMAD R7, R25, R241.reuse, RZ ;  /* 0x000000f119077224 */ /* 0x084fe400078e02ff */
[----:B------:R-:W-:-:S04]  /*17f0*/  IMAD.WIDE.U32 R24, R24, R241, R16 ;  /* 0x000000f118187225 */ /* 0x000fc800078e0010 */
[----:B------:R-:W-:Y:S02]  /*1800*/  IMAD R16, R153, R14, RZ ;  /* 0x0000000e99107224 */ /* 0x000fe400078e02ff */
[----:B---3--:R-:W-:Y:S02]  /*1810*/  IMAD R11, R21, R239, RZ ;  /* 0x000000ef150b7224 */ /* 0x008fe400078e02ff */
[----:B------:R-:W-:Y:S01]  /*1820*/  IMAD.IADD R227, R29, 0x1, R16 ;  /* 0x000000011de37824 */ /* 0x000fe200078e0210 */
[----:B----4-:R-:W-:Y:S01]  /*1830*/  SHF.L.U64.HI R27, R18, 0x5, R19 ;  /* 0x00000005121b7819 */ /* 0x010fe20000010213 */
[----:B------:R-:W-:Y:S02]  /*1840*/  IMAD.IADD R25, R25, 0x1, R7 ;  /* 0x0000000119197824 */ /* 0x000fe400078e0207 */
[----:B------:R-:W-:Y:S01]  /*1850*/  IMAD.WIDE.U32 R16, R233, 0x40, R14 ;  /* 0x00000040e9107825 */ /* 0x000fe200078e000e */
[----:B------:R-:W-:-:S03]  /*1860*/  LEA R228, P0, R28, R22, 0x1 ;  /* 0x000000161ce47211 */ /* 0x000fc600078008ff */
[----:B------:R-:W-:Y:S02]  /*1870*/  IMAD.SHL.U32 R26, R18, 0x20, RZ ;  /* 0x00000020121a7824 */ /* 0x000fe400078e00ff */
[----:B------:R-:W-:Y:S02]  /*1880*/  IMAD R0, R20, R0, R11 ;  /* 0x0000000014007224 */ /* 0x000fe400078e020b */
[----:B------:R-:W-:Y:S01]  /*1890*/  IMAD.WIDE.U32 R20, R239, R20, R24 ;  /* 0x00000014ef147225 */ /* 0x000fe200078e0018 */
[----:B------:R-:W-:-:S03]  /*18a0*/  LEA.HI.X R227, R28, R23, R227, 0x1, P0 ;  /* 0x000000171ce37211 */ /* 0x000fc600000f0ce3 */
[----:B------:R-:W-:Y:S01]  /*18b0*/  IMAD.WIDE.U32 R26, R18, R16, R26 ;  /* 0x00000010121a7225 */ /* 0x000fe200078e001a */
[----:B------:R-:W-:-:S03]  /*18c0*/  IADD3 R23, PT, PT, R21, R0, RZ ;  /* 0x0000000015177210 */ /* 0x000fc60007ffe0ff */
[----:B------:R-:W-:Y:S02]  /*18d0*/  IMAD R7, R17, R18, RZ ;  /* 0x0000001211077224 */ /* 0x000fe400078e02ff */
[----:B------:R-:W-:Y:S02]  /*18e0*/  IMAD.MOV.U32 R22, RZ, RZ, R20 ;  /* 0x000000ffff167224 */ /* 0x000fe400078e0014 */
        /* <DEDUP_REMOVED lines=9> */
[----:B------:R-:W-:Y:S01]  /*1980*/  IADD3 R8, P0, PT, R16, R222, RZ ;  /* 0x000000de10087210 */ /* 0x000fe20007f1e0ff */
[----:B------:R-:W-:Y:S01]  /*1990*/  IMAD R0, R10, 0x2, R213 ;  /* 0x000000020a007824 */ /* 0x000fe200078e02d5 */
        /* <DEDUP_REMOVED lines=8> */
[----:B------:R1:W-:Y:S02]  /*1a20*/  LDGSTS.E.BYPASS.LTC128B.128 [R0], desc[UR4][R18.64] ;  /* 0x0000000012007fae */ /* 0x0003e4000b981a04 */
[----:B------:R-:W-:Y:S02]  /*1a30*/  IADD3.X R11, PT, PT, R9, R223, RZ, P0, !PT ;  /* 0x000000df090b7210 */ /* 0x000fe400007fe4ff */
        /* <DEDUP_REMOVED lines=9> */
[----:B------:R-:W-:Y:S04]  /*1ad0*/  LDGSTS.E.BYPASS.LTC128B.128 [R0+0x2000], desc[UR4][R8.64] ;  /* 0x0200000008007fae */ /* 0x000fe8000b981a04 */
        /* <DEDUP_REMOVED lines=8> */
[----:B------:R-:W-:-:S04]  /*1b60*/  IMAD R7, R199, R14, RZ ;  /* 0x0000000ec7077224 */ /* 0x000fc800078e02ff */
[----:B------:R-:W-:Y:S01]  /*1b70*/  IMAD.IADD R7, R231, 0x1, R7 ;  /* 0x00000001e7077824 */ /* 0x000fe200078e0207 */
[----:B------:R-:W-:-:S04]  /*1b80*/  LEA R231, P0, R230, R4, 0x1 ;  /* 0x00000004e6e77211 */ /* 0x000fc800078008ff */
[----:B------:R-:W-:Y:S02]  /*1b90*/  LEA.HI.X R230, R230, R5, R7, 0x1, P0 ;  /* 0x00000005e6e67211 */ /* 0x000fe400000f0c07 */
[----:B--2---:R-:W-:-:S05]  /*1ba0*/  IADD3 R10, P0, PT, R220, R231, RZ ;  /* 0x000000e7dc0a7210 */ /* 0x004fca0007f1e0ff */
[----:B------:R-:W-:Y:S01]  /*1bb0*/  IMAD.X R11, R221, 0x1, R230, P0 ;  /* 0x00000001dd0b7824 */ /* 0x000fe200000e06e6 */
[----:B------:R-:W-:-:S07]  /*1bc0*/  DEPBAR.LE SB0, 0x0 ;  /* 0x000080000000791a */ /* 0x000fce0000000000 */
[----:B------:R-:W-:Y:S05]  /*1bd0*/  WARPSYNC.ALL ;  /* 0x0000000000007948 */ /* 0x000fea0003800000 */
[-C--:B-1----:R-:W-:Y:S02]  /*1be0*/  IADD3 R18, P0, PT, R10, R220.reuse, RZ ;  /* 0x000000dc0a127210 */ /* 0x082fe40007f1e0ff */
[C---:B------:R-:W-:Y:S01]  /*1bf0*/  SHF.L.U32 R197, R212.reuse, 0x5, RZ ;  /* 0x00000005d4c57819 */ /* 0x040fe200000006ff */
[----:B------:R-:W-:Y:S02]  /*1c00*/  IMAD.SHL.U32 R154, R212, 0x4, RZ ;  /* 0x00000004d49a7824 */ /* 0x000fe400078e00ff */
[----:B------:R-:W-:Y:S01]  /*1c10*/  IMAD.X R19, R11, 0x1, R221, P0 ;  /* 0x000000010b137824 */ /* 0x000fe200000e06dd */
[----:B------:R-:W-:-:S02]  /*1c20*/  IADD3 R14, P0, PT, R18, R220, RZ ;  /* 0x000000dc120e7210 */ /* 0x000fc40007f1e0ff */
[----:B------:R-:W-:Y:S02]  /*1c30*/  LOP3.LUT R8, R214, 0x100, RZ, 0xc0, !PT ;  /* 0x00000100d6087812 */ /* 0x000fe400078ec0ff */
[----:B------:R-:W-:Y:S02]  /*1c40*/  LOP3.LUT R9, R197, 0xc0, RZ, 0xc0, !PT ;  /* 0x000000c0c5097812 */ /* 0x000fe400078ec0ff */
[----:B------:R-:W-:Y:S02]  /*1c50*/  SHF.R.U32.HI R215, RZ, 0x1, R212 ;  /* 0x00000001ffd77819 */ /* 0x000fe400000116d4 */
[----:B------:R-:W-:Y:S02]  /*1c60*/  IADD3.X R15, PT, PT, R19, R221, RZ, P0, !PT ;  /* 0x000000dd130f7210 */ /* 0x000fe400007fe4ff */
[----:B------:R-:W-:Y:S02]  /*1c70*/  IADD3 R12, P0, PT, R14, R220, RZ ;  /* 0x000000dc0e0c7210 */ /* 0x000fe40007f1e0ff */
[----:B------:R-:W-:-:S02]  /*1c80*/  LOP3.LUT R193, R154, 0x18, RZ, 0xc0, !PT ;  /* 0x000000189ac17812 */ /* 0x000fc400078ec0ff */
[----:B------:R-:W-:Y:S02]  /*1c90*/  LOP3.LUT R8, R8, 0x20, R197, 0xf8, !PT ;  /* 0x0000002008087812 */ /* 0x000fe400078ef8c5 */
[----:B------:R-:W-:Y:S02]  /*1ca0*/  LOP3.LUT R9, R9, 0x8, R212, 0xf8, !PT ;  /* 0x0000000809097812 */ /* 0x000fe400078ef8d4 */
[----:B------:R-:W-:Y:S01]  /*1cb0*/  LOP3.LUT R6, R215, 0x8, RZ, 0xc0, !PT ;  /* 0x00000008d7067812 */ /* 0x000fe200078ec0ff */
[----:B------:R-:W-:Y:S01]  /*1cc0*/  IMAD.X R13, R15, 0x1, R221, P0 ;  /* 0x000000010f0d7824 */ /* 0x000fe200000e06dd */
[----:B------:R-:W-:Y:S01]  /*1cd0*/  LOP3.LUT R4, R8, R9, R193, 0xf6, !PT ;  /* 0x0000000908047212 */ /* 0x000fe200078ef6c1 */
[----:B------:R-:W-:Y:S01]  /*1ce0*/  IMAD.MOV.U32 R8, RZ, RZ, R231 ;  /* 0x000000ffff087224 */ /* 0x000fe200078e00e7 */
[----:B------:R-:W-:Y:S01]  /*1cf0*/  LOP3.LUT R6, R6, 0xc0, R197, 0xf8, !PT ;  /* 0x000000c006067812 */ /* 0x000fe200078ef8c5 */
[----:B------:R-:W-:Y:S01]  /*1d00*/  IMAD.MOV.U32 R9, RZ, RZ, R230 ;  /* 0x000000ffff097224 */ /* 0x000fe200078e00e6 */
[----:B------:R-:W-:Y:S01]  /*1d10*/  BAR.SYNC.DEFER_BLOCKING 0x0 ;  /* 0x0000000000007b1d */ /* 0x000fe20000010000 */
[----:B------:R-:W-:-:S02]  /*1d20*/  IADD3 R16, P0, PT, R12, R220, RZ ;  /* 0x000000dc0c107210 */ /* 0x000fc40007f1e0ff */
[----:B------:R-:W-:Y:S02]  /*1d30*/  LOP3.LUT R214, R214, 0x3e00, RZ, 0xc0, !PT ;  /* 0x00003e00d6d67812 */ /* 0x000fe400078ec0ff */
[----:B------:R-:W-:Y:S01]  /*1d40*/  LOP3.LUT R193, R6, R193, RZ, 0x3c, !PT ;  /* 0x000000c106c17212 */ /* 0x000fe200078e3cff */
[----:B------:R-:W-:Y:S01]  /*1d50*/  IMAD.X R17, R13, 0x1, R221, P0 ;  /* 0x000000010d117824 */ /* 0x000fe200000e06dd */
[----:B------:R-:W-:-:S04]  /*1d60*/  LOP3.LUT R6, R214, 0x20, R197, 0xf8, !PT ;  /* 0x00000020d6067812 */ /* 0x000fc800078ef8c5 */
[----:B------:R-:W-:-:S04]  /*1d70*/  LOP3.LUT R6, R6, 0x100, R197, 0xf8, !PT ;  /* 0x0000010006067812 */ /* 0x000fc800078ef8c5 */
[----:B------:R-:W-:Y:S01]  /*1d80*/  LOP3.LUT R6, R6, R193, RZ, 0xfc, !PT ;  /* 0x000000c106067212 */ /* 0x000fe200078efcff */
[----:B------:R-:W-:Y:S01]  /*1d90*/  @!PT LDS RZ, [RZ] ;  /* 0x00000000fffff984 */ /* 0x000fe20000000800 */
[----:B------:R-:W-:Y:S01]  /*1da0*/  @!PT LDS RZ, [RZ] ;  /* 0x00000000fffff984 */ /* 0x000fe20000000800 */
[----:B------:R-:W-:Y:S01]  /*1db0*/  @!PT LDS RZ, [RZ] ;  /* 0x00000000fffff984 */ /* 0x000fe20000000800 */
[----:B------:R1:W-:Y:S04]  /*1dc0*/  LDGSTS.E.BYPASS.LTC128B.128 [R0+0x5000], desc[UR4][R8.64] ;  /* 0x0500000008007fae */ /* 0x0003e8000b981a04 */
[----:B------:R2:W-:Y:S01]  /*1dd0*/  LDGSTS.E.BYPASS.LTC128B.128 [R0+0x5800], desc[UR4][R10.64] ;  /* 0x058000000a007fae */ /* 0x0005e2000b981a04 */
[--C-:B------:R-:W-:Y:S02]  /*1de0*/  IMAD R41, R4, 0x2, R213.reuse ;  /* 0x0000000204297824 */ /* 0x100fe400078e02d5 */
[----:B------:R-:W-:Y:S01]  /*1df0*/  IMAD R43, R6, 0x2, R213 ;  /* 0x00000002062b7824 */ /* 0x000fe200078e02d5 */
[----:B------:R-:W-:Y:S04]  /*1e00*/  LDGSTS.E.BYPASS.LTC128B.128 [R0+0x6000], desc[UR4][R18.64] ;  /* 0x0600000012007fae */ /* 0x000fe8000b981a04 */
[----:B------:R-:W-:Y:S04]  /*1e10*/  LDGSTS.E.BYPASS.LTC128B.128 [R0+0x6800], desc[UR4][R14.64] ;  /* 0x068000000e007fae */ /* 0x000fe8000b981a04 */
[----:B------:R3:W-:Y:S04]  /*1e20*/  LDGSTS.E.BYPASS.LTC128B.128 [R0+0x7000], desc[UR4][R12.64] ;  /* 0x070000000c007fae */ /* 0x0007e8000b981a04 */
[----:B------:R4:W-:Y:S01]  /*1e30*/  LDGSTS.E.BYPASS.LTC128B.128 [R0+0x7800], desc[UR4][R16.64] ;  /* 0x0780000010007fae */ /* 0x0009e2000b981a04 */
[----:B-1----:R-:W-:-:S05]  /*1e40*/  IADD3 R8, P0, PT, R16, R220, RZ ;  /* 0x000000dc10087210 */ /* 0x002fca0007f1e0ff */
[----:B------:R-:W-:Y:S01]  /*1e50*/  IMAD.X R9, R17, 0x1, R221, P0 ;  /* 0x0000000111097824 */ /* 0x000fe200000e06dd */
[----:B--2---:R-:W-:-:S04]  /*1e60*/  IADD3 R10, P0, PT, R8, R220, RZ ;  /* 0x000000dc080a7210 */ /* 0x004fc80007f1e0ff */
[----:B------:R-:W-:Y:S01]  /*1e70*/  LDGSTS.E.BYPASS.LTC128B.128 [R0+0x8000], desc[UR4][R8.64] ;  /* 0x0800000008007fae */ /* 0x000fe2000b981a04 */
[----:B------:R-:W-:-:S05]  /*1e80*/  IMAD.X R11, R9, 0x1, R221, P0 ;  /* 0x00000001090b7824 */ /* 0x000fca00000e06dd */
[----:B------:R1:W-:Y:S04]  /*1e90*/  LDGSTS.E.BYPASS.LTC128B.128 [R0+0x8800], desc[UR4][R10.64] ;  /* 0x088000000a007fae */ /* 0x0003e8000b981a04 */
[----:B------:R-:W-:Y:S04]  /*1ea0*/  LDSM.16.M88.4 R36, [R43] ;  /* 0x000000002b24783b */ /* 0x000fe80000000200 */
[----:B---3--:R-:W4:Y:S01]  /*1eb0*/  LDSM.16.M88.4 R12, [R41+0x1800] ;  /* 0x00180000290c783b */ /* 0x008f220000000200 */
[----:B------:R-:W-:Y:S02]  /*1ec0*/  LOP3.LUT P0, RZ, R212, 0x4, RZ, 0xc0, !PT ;  /* 0x00000004d4ff7812 */ /* 0x000fe4000780c0ff */
[----:B------:R-:W-:Y:S01]  /*1ed0*/  MOV R192, 0x20 ;  /* 0x0000002000c07802 */ /* 0x000fe20000000f00 */
[----:B------:R-:W2:Y:S04]  /*1ee0*/  LDSM.16.M88.4 R28, [R41+0x1000] ;  /* 0x00100000291c783b */ /* 0x000ea80000000200 */
[----:B------:R-:W3:Y:S01]  /*1ef0*/  LDSM.16.M88.4 R20, [R41+0x1400] ;  /* 0x001400002914783b */ /* 0x000ee20000000200 */
[----:B------:R-:W-:-:S03]  /*1f00*/  SEL R192, R192, 0xffffffe0, !P0 ;  /* 0xffffffe0c0c07807 */ /* 0x000fc60004000000 */
[----:B------:R-:W-:Y:S02]  /*1f10*/  LDSM.16.M88.4 R4, [R41+0x1c00] ;  /* 0x001c00002904783b */ /* 0x000fe40000000200 */
[C---:B------:R-:W-:Y:S02]  /*1f20*/  IMAD.IADD R184, R192.reuse, 0x1, R43 ;  /* 0x00000001c0b87824 */ /* 0x040fe400078e022b */
[----:B------:R-:W-:Y:S01]  /*1f30*/  IMAD.IADD R196, R192, 0x1, R41 ;  /* 0x00000001c0c47824 */ /* 0x000fe200078e0229 */
[----:B------:R-:W-:Y:S04]  /*1f40*/  LDSM.16.M88.4 R124, [R41+0x2000] ;  /* 0x00200000297c783b */ /* 0x000fe80000000200 */
[----:B------:R-:W-:Y:S04]  /*1f50*/  LDSM.16.M88.4 R184, [R184] ;  /* 0x00000000b8b8783b */ /* 0x000fe80000000200 */
[----:B------:R-:W5:Y:S04]  /*1f60*/  LDSM.16.M88.4 R132, [R196+0x1800] ;  /* 0x00180000c484783b */ /* 0x000f680000000200 */
        /* <DEDUP_REMOVED lines=22> */
[C---:B---3--:R-:W-:Y:S03]  /*20d0*/  HMMA.16816.F32.BF16 R24, R36.reuse, R20, RZ ;  /* 0x000000142418723c */ /* 0x048fe600000418ff */
[----:B------:R-:W-:Y:S04]  /*20e0*/  LDSM.16.M88.4 R160, [R196+0x3400] ;  /* 0x00340000c4a0783b */ /* 0x000fe80000000200 */
[----:B------:R-:W-:Y:S01]  /*20f0*/  LDSM.16.M88.4 R156, [R196+0x3800] ;  /* 0x00380000c49c783b */ /* 0x000fe20000000200 */
[C---:B------:R-:W-:Y:S03]  /*2100*/  HMMA.16816.F32.BF16 R28, R36.reuse, R30, RZ ;  /* 0x0000001e241c723c */ /* 0x040fe600000418ff */
[----:B------:R-:W-:Y:S04]  /*2110*/  LDSM.16.M88.4 R148, [R196+0x3c00] ;  /* 0x003c0000c494783b */ /* 0x000fe80000000200 */
[----:B------:R-:W0:Y:S01]  /*2120*/  LDGDEPBAR ;  /* 0x00000000000079af */ /* 0x000e220000000000 */
[----:B------:R-:W-:Y:S08]  /*2130*/  HMMA.16816.F32.BF16 R20, R36, R22, RZ ;  /* 0x000000162414723c */ /* 0x000ff000000418ff */
[C---:B-----5:R-:W-:Y:S08]  /*2140*/  HMMA.16816.F32.BF16 R16, R184.reuse, R132, R16 ;  /* 0x00000084b810723c */ /* 0x060ff00000041810 */
        /* <DEDUP_REMOVED lines=35> */
[----:B------:R-:W-:Y:S01]  /*2380*/  VIADD R235, R155, 0xffffffff ;  /* 0xffffffff9beb7836 */ /* 0x000fe20000000000 */
[----:B------:R-:W-:-:S04]  /*2390*/  DEPBAR.LE SB0, 0x0 ;  /* 0x000080000000791a */ /* 0x000fc80000000000 */
[----:B------:R-:W-:Y:S01]  /*23a0*/  ISETP.GT.AND P0, PT, R235, R226, PT ;  /* 0x000000e2eb00720c */ /* 0x000fe20003f04270 */
[----:B--2---:R-:W-:Y:S01]  /*23b0*/  HMMA.16816.F32.BF16 R40, R184, R132, R40 ;  /* 0x00000084b828723c */ /* 0x004fe20000041828 */
[----:B------:R-:W-:Y:S01]  /*23c0*/  LOP3.LUT R132, R197, 0x100, RZ, 0xc0, !PT ;  /* 0x00000100c5847812 */ /* 0x000fe200078ec0ff */
[----:B------:R-:W-:Y:S03]  /*23d0*/  BSSY.RECONVERGENT B1, `(.L_x_3299) ;  /* 0x0000088000017945 */ /* 0x000fe60003800200 */
[----:B------:R-:W-:-:S03]  /*23e0*/  LOP3.LUT R132, R132, 0x20, R197, 0xf8, !PT ;  /* 0x0000002084847812 */ /* 0x000fc600078ef8c5 */
[----:B------:R-:W-:Y:S01]  /*23f0*/  HMMA.16816.F32.BF16 R8, R184, R188, R8 ;  /* 0x000000bcb808723c */ /* 0x000fe20000041808 */
[----:B------:R-:W-:Y:S01]  /*2400*/  LOP3.LUT R132, R132, R193, RZ, 0xfc, !PT ;  /* 0x000000c184847212 */ /* 0x000fe200078efcff */
[C---:B------:R-:W-:Y:S01]  /*2410*/  IMAD.SHL.U32 R224, R152.reuse, 0x20, RZ ;  /* 0x0000002098e07824 */ /* 0x040fe200078e00ff */
[----:B------:R-:W-:-:S05]  /*2420*/  SHF.L.U64.HI R225, R152, 0x5, R153 ;  /* 0x0000000598e17819 */ /* 0x000fca0000010299 */
        /* <DEDUP_REMOVED lines=41> */
.L_x_3302:
        /* <DEDUP_REMOVED lines=61> */
.L_x_3303:
[----:B------:R-:W-:Y:S05]  /*2a90*/  BSYNC.RECONVERGENT B0 ;  /* 0x0000000000007941 */ /* 0x000fea0003800200 */
.L_x_3301:
        /* <DEDUP_REMOVED lines=27> */
.L_x_3300:
[----:B------:R-:W-:Y:S05]  /*2c50*/  BSYNC.RECONVERGENT B1 ;  /* 0x0000000000017941 */ /* 0x000fea0003800200 */
.L_x_3299:
[----:B-1----:R-:W2:Y:S01]  /*2c60*/  LD.E R145, desc[UR4][R2.64+0xdc] ;  /* 0x0000dc0402917980 */ /* 0x002ea2000c101900 */
[----:B------:R-:W-:Y:S02]  /*2c70*/  FMNMX3.FTZ R134, R34, R35, R30, !PT ;  /* 0x0000002322867276 */ /* 0x000fe4000781001e */
[----:B------:R-:W-:Y:S02]  /*2c80*/  LEA R163, R132, R213, 0x1 ;  /* 0x000000d584a37211 */ /* 0x000fe400078e08ff */
[----:B------:R-:W-:Y:S02]  /*2c90*/  FMNMX3.FTZ R134, R134, R31, R26, !PT ;  /* 0x0000001f86867276 */ /* 0x000fe4000781001a */
[----:B------:R-:W-:Y:S02]  /*2ca0*/  IADD3 R165, PT, PT, R192, R163, RZ ;  /* 0x000000a3c0a57210 */ /* 0x000fe40007ffe0ff */
        /* <DEDUP_REMOVED lines=165> */
[----:B------:R-:W-:-:S03]  /*3700*/  ISETP.GE.AND P0, PT, R155, R226, PT ;  /* 0x000000e29b00720c */ /* 0x000fc60003f06270 */
        /* <DEDUP_REMOVED lines=461> */
[----:B------:R-:W-:-:S12]  /*53e0*/  IMAD.MOV.U32 R151, RZ, RZ, R148 ;  /* 0x000000ffff977224 */ /* 0x000fd800078e0094 */
.L_x_3311:
        /* <DEDUP_REMOVED lines=78> */
.L_x_3306:
[----:B------:R-:W-:Y:S05]  /*58d0*/  BSYNC.RECONVERGENT B0 ;  /* 0x0000000000007941 */ /* 0x000fea0003800200 */
.L_x_3305:
[----:B------:R-:W1:Y:S01]  /*58e0*/  S2UR UR6, SR_CgaCtaId ;  /* 0x00000000000679c3 */ /* 0x000e620000008800 */
[C---:B------:R-:W-:Y:S01]  /*58f0*/  IMAD.SHL.U32 R237, R212.reuse, 0x8, RZ ;  /* 0x00000008d4ed7824 */ /* 0x040fe200078e00ff */
[----:B------:R-:W-:Y:S01]  /*5900*/  LOP3.LUT R236, R212, 0x18, RZ, 0xc0, !PT ;  /* 0x00000018d4ec7812 */ /* 0x000fe200078ec0ff */
[----:B------:R-:W-:Y:S01]  /*5910*/  UMOV UR7, 0x400 ;  /* 0x0000040000077882 */ /* 0x000fe20000000000 */
[----:B------:R-:W-:Y:S01]  /*5920*/  IADD3 R106, P0, PT, R218, R231, RZ ;  /* 0x000000e7da6a7210 */ /* 0x000fe20007f1e0ff */
[----:B------:R-:W-:Y:S01]  /*5930*/  IMAD.MOV.U32 R116, RZ, RZ, R231 ;  /* 0x000000ffff747224 */ /* 0x000fe200078e00e7 */
[C---:B------:R-:W-:Y:S01]  /*5940*/  LOP3.LUT R105, R237.reuse, 0xc0, RZ, 0xc0, !PT ;  /* 0x000000c0ed697812 */ /* 0x040fe200078ec0ff */
[--C-:B------:R-:W-:Y:S01]  /*5950*/  IMAD.MOV.U32 R117, RZ, RZ, R230.reuse ;  /* 0x000000ffff757224 */ /* 0x100fe200078e00e6 */
[----:B------:R-:W-:Y:S01]  /*5960*/  LOP3.LUT R107, R237, 0x18, RZ, 0xc0, !PT ;  /* 0x00000018ed6b7812 */ /* 0x000fe200078ec0ff */
[C---:B------:R-:W-:Y:S01]  /*5970*/  IMAD.SHL.U32 R214, R212.reuse, 0x10, RZ ;  /* 0x00000010d4d67824 */ /* 0x040fe200078e00ff */
[----:B------:R-:W-:Y:S01]  /*5980*/  LOP3.LUT R236, R105, R236, RZ, 0xfc, !PT ;  /* 0x000000ec69ec7212 */ /* 0x000fe200078efcff */
[C---:B------:R-:W-:Y:S01]  /*5990*/  IMAD.SHL.U32 R217, R212.reuse, 0x20, RZ ;  /* 0x00000020d4d97824 */ /* 0x040fe200078e00ff */
[----:B------:R-:W-:Y:S01]  /*59a0*/  LOP3.LUT R105, R237, 0x1f20, RZ, 0xc0, !PT ;  /* 0x00001f20ed697812 */ /* 0x000fe200078ec0ff */
[----:B------:R-:W-:Y:S01]  /*59b0*/  IMAD.SHL.U32 R154, R212, 0x4, RZ ;  /* 0x00000004d49a7824 */ /* 0x000fe200078e00ff */
[----:B------:R-:W-:Y:S01]  /*59c0*/  LOP3.LUT R104, R236, R107, RZ, 0x3c, !PT ;  /* 0x0000006bec687212 */ /* 0x000fe200078e3cff */
[----:B------:R-:W-:Y:S01]  /*59d0*/  IMAD.X R107, R219, 0x1, R230, P0 ;  /* 0x00000001db6b7824 */ /* 0x000fe200000e06e6 */
[----:B------:R-:W-:Y:S01]  /*59e0*/  IADD3 R112, P0, PT, R106, R220, RZ ;  /* 0x000000dc6a707210 */ /* 0x000fe20007f1e0ff */
[----:B------:R-:W-:Y:S01]  /*59f0*/  VIADD R235, R235, 0xffffffff ;  /* 0xffffffffebeb7836 */ /* 0x000fe20000000000 */
[----:B------:R-:W-:Y:S01]  /*5a00*/  LOP3.LUT R104, R105, R104, RZ, 0xfc, !PT ;  /* 0x0000006869687212 */ /* 0x000fe200078efcff */
[----:B------:R-:W-:Y:S01]  /*5a10*/  BSSY.RECONVERGENT B1, `(.L_x_3307) ;  /* 0x00000ff000017945 */ /* 0x000fe20003800200 */
[----:B------:R-:W-:Y:S01]  /*5a20*/  LOP3.LUT R148, R212, 0x8, RZ, 0xc0, !PT ;  /* 0x00000008d4947812 */ /* 0x000fe200078ec0ff */
[--C-:B------:R-:W-:Y:S01]  /*5a30*/  IMAD.X R113, R107, 0x1, R221.reuse, P0 ;  /* 0x000000016b717824 */ /* 0x100fe200000e06dd */
[-C--:B------:R-:W-:Y:S01]  /*5a40*/  IADD3 R114, P0, PT, R112, R220.reuse, RZ ;  /* 0x000000dc70727210 */ /* 0x080fe20007f1e0ff */
[----:B-1----:R-:W-:Y:S01]  /*5a50*/  ULEA UR6, UR6, UR7, 0x18 ;  /* 0x0000000706067291 */ /* 0x002fe2000f8ec0ff */
[----:B------:R-:W-:Y:S03]  /*5a60*/  LOP3.LUT R0, R214, 0x100, RZ, 0xc0, !PT ;  /* 0x00000100d6007812 */ /* 0x000fe600078ec0ff */
[--C-:B------:R-:W-:Y:S01]  /*5a70*/  IMAD.X R115, R113, 0x1, R221.reuse, P0 ;  /* 0x0000000171737824 */ /* 0x100fe200000e06dd */
[-C--:B------:R-:W-:Y:S01]  /*5a80*/  IADD3 R110, P0, PT, R114, R220.reuse, RZ ;  /* 0x000000dc726e7210 */ /* 0x080fe20007f1e0ff */
[----:B------:R-:W-:Y:S01]  /*5a90*/  IMAD.U32 R213, RZ, RZ, UR6 ;  /* 0x00000006ffd57e24 */ /* 0x000fe2000f8e00ff */
[----:B------:R-:W-:Y:S03]  /*5aa0*/  SHF.R.U32.HI R215, RZ, 0x1, R212 ;  /* 0x00000001ffd77819 */ /* 0x000fe600000116d4 */
[----:B------:R-:W-:Y:S01]  /*5ab0*/  IMAD.X R111, R115, 0x1, R221, P0 ;  /* 0x00000001736f7824 */ /* 0x000fe200000e06dd */
[-C--:B------:R-:W-:Y:S01]  /*5ac0*/  IADD3 R108, P0, PT, R110, R220.reuse, RZ ;  /* 0x000000dc6e6c7210 */ /* 0x080fe20007f1e0ff */
[----:B------:R-:W-:Y:S01]  /*5ad0*/  IMAD R155, R104, 0x2, R213 ;  /* 0x00000002689b7824 */ /* 0x000fe200078e02d5 */
[----:B------:R-:W-:Y:S02]  /*5ae0*/  LOP3.LUT R148, R148, 0xc0, R217, 0xf8, !PT ;  /* 0x000000c094947812 */ /* 0x000fe400078ef8d9 */
[----:B------:R-:W-:Y:S01]  /*5af0*/  LOP3.LUT R149, R154, 0x18, RZ, 0xc0, !PT ;  /* 0x000000189a957812 */ /* 0x000fe200078ec0ff */
[----:B------:R-:W-:Y:S01]  /*5b00*/  IMAD.X R109, R111, 0x1, R221, P0 ;  /* 0x000000016f6d7824 */ /* 0x000fe200000e06dd */
[----:B------:R-:W-:Y:S01]  /*5b10*/  @!PT LDS RZ, [RZ] ;  /* 0x00000000fffff984 */ /* 0x000fe20000000800 */
[----:B------:R-:W-:Y:S01]  /*5b20*/  @!PT LDS RZ, [RZ] ;  /* 0x00000000fffff984 */ /* 0x000fe20000000800 */
[----:B------:R-:W-:Y:S01]  /*5b30*/  @!PT LDS RZ, [RZ] ;  /* 0x00000000fffff984 */ /* 0x000fe20000000800 */
[----:B------:R-:W-:Y:S01]  /*5b40*/  LDGSTS.E.BYPASS.LTC128B.128 [R155+0x5000], desc[UR4][R116.64] ;  /* 0x05000000749b7fae */ /* 0x000fe2000b981a04 */
[----:B------:R-:W-:Y:S02]  /*5b50*/  LOP3.LUT R0, R0, 0x20, R217, 0xf8, !PT ;  /* 0x0000002000007812 */ /* 0x000fe400078ef8d9 */
        /* <DEDUP_REMOVED lines=8> */
[----:B------:R-:W-:Y:S01]  /*5be0*/  LOP3.LUT R0, R214, 0x20, R217, 0xf8, !PT ;  /* 0x00000020d6007812 */ /* 0x000fe200078ef8d9 */
[----:B------:R-:W-:Y:S01]  /*5bf0*/  IMAD.X R105, R109, 0x1, R221, P0 ;  /* 0x000000016d697824 */ /* 0x000fe200000e06dd */
[----:B------:R-:W-:Y:S02]  /*5c00*/  LOP3.LUT R216, R216, R149, RZ, 0x3c, !PT ;  /* 0x00000095d8d87212 */ /* 0x000fe400078e3cff */
[----:B------:R-:W-:Y:S01]  /*5c10*/  LDGSTS.E.BYPASS.LTC128B.128 [R155+0x7000], desc[UR4][R110.64] ;  /* 0x070000006e9b7fae */ /* 0x000fe2000b981a04 */
[----:B------:R-:W-:Y:S01]  /*5c20*/  LOP3.LUT R149, R0, 0x100, R217, 0xf8, !PT ;  /* 0x0000010000957812 */ /* 0x000fe200078ef8d9 */
[--C-:B------:R-:W-:Y:S01]  /*5c30*/  IMAD R148, R148, 0x2, R213.reuse ;  /* 0x0000000294947824 */ /* 0x100fe200078e02d5 */
[----:B------:R-:W-:Y:S02]  /*5c40*/  ISETP.GT.AND P2, PT, R235, R226, PT ;  /* 0x000000e2eb00720c */ /* 0x000fe40003f44270 */
        /* <DEDUP_REMOVED lines=191> */
.L_x_3310:
[----:B------:R-:W-:Y:S05]  /*6840*/  BSYNC.RECONVERGENT B0 ;  /* 0x0000000000007941 */ /* 0x000fea0003800200 */
.L_x_3309:
        /* <DEDUP_REMOVED lines=27> */
.L_x_3308:
[----:B------:R-:W-:Y:S05]  /*6a00*/  BSYNC.RECONVERGENT B1 ;  /* 0x0000000000017941 */ /* 0x000fea0003800200 */
.L_x_3307:
        /* <DEDUP_REMOVED lines=268> */
[----:B------:R-:W-:Y:S02]  /*7ad0*/  ISETP.GT.AND P0, PT, R235, R226, PT ;  /* 0x000000e2eb00720c */ /* 0x000fe40003f04270 */
        /* <DEDUP_REMOVED lines=387> */
.L_x_3304:
        /* <DEDUP_REMOVED lines=11> */
.L_x_3319:
[----:B------:R-:W-:Y:S01]  /*93c0*/  FSETP.NE.FTZ.AND P1, PT, R12, RZ, PT ;  /* 0x000000ff0c00720b */ /* 0x000fe20003f35000 */
[----:B----4-:R-:W-:Y:S01]  /*93d0*/  FADD.FTZ R8, R10, R11 ;  /* 0x0000000b0a087221 */ /* 0x010fe20000010000 */
[----:B------:R-:W2:Y:S01]  /*93e0*/  MUFU.RCP R7, R12 ;  /* 0x0000000c00077308 */ /* 0x000ea20000001000 */
[----:B------:R-:W-:Y:S01]  /*93f0*/  MOV R20, 0xff800000 ;  /* 0xff80000000147802 */ /* 0x000fe20000000f00 */
[----:B------:R-:W-:Y:S05]  /*9400*/  WARPSYNC.ALL ;  /* 0x0000000000007948 */ /* 0x000fea0003800000 */
[----:B------:R-:W-:Y:S01]  /*9410*/  FSETP.NE.FTZ.AND P0, PT, R8, RZ, PT ;  /* 0x000000ff0800720b */ /* 0x000fe20003f15000 */
[----:B------:R-:W4:Y:S01]  /*9420*/  MUFU.RCP R4, R8 ;  /* 0x0000000800047308 */ /* 0x000f220000001000 */
[----:B------:R-:W-:-:S02]  /*9430*/  SHF.L.U32 R9, R212, 0x1, RZ ;  /* 0x00000001d4097819 */ /* 0x000fc400000006ff */
[----:B------:R-:W-:Y:S02]  /*9440*/  MOV R21, 0xff800000 ;  /* 0xff80000000157802 */ /* 0x000fe40000000f00 */
[----:B------:R-:W-:-:S03]  /*9450*/  LOP3.LUT R214, R214, 0x6, R9, 0xf8, !PT ;  /* 0x00000006d6d67812 */ /* 0x000fc600078ef809 */
[----:B------:R-:W1:Y:S01]  /*9460*/  @P1 MUFU.LG2 R6, R12 ;  /* 0x0000000c00061308 */ /* 0x000e620000000c00 */
[----:B--2---:R-:W-:-:S05]  /*9470*/  FSEL R7, R7, 1, P1 ;  /* 0x3f80000007077808 */ /* 0x004fca0000800000 */
        /* <DEDUP_REMOVED lines=9> */
[----:B------:R-:W-:Y:S01]  /*9510*/  LOP3.LUT R7, R214, 0x20, R237, 0xf8, !PT ;  /* 0x00000020d6077812 */ /* 0x000fe200078ef8ed */
[----:B------:R-:W-:Y:S01]  /*9520*/  FMUL.FTZ R146, R4, R146 ;  /* 0x0000009204927220 */ /* 0x000fe20000410000 */
[----:B-1----:R-:W-:Y:S01]  /*9530*/  @P1 FMUL.FTZ R6, R6, 0.69314718246459960938 ;  /* 0x3f31721806061820 */ /* 0x002fe20000410000 */
[C---:B------:R-:W-:Y:S01]  /*9540*/  FMUL.FTZ R147, R4.reuse, R147 ;  /* 0x0000009304937220 */ /* 0x040fe20000410000 */
[C---:B------:R-:W-:Y:S01]  /*9550*/  FMUL.FTZ R142, R4.reuse, R142 ;  /* 0x0000008e048e7220 */ /* 0x040fe20000410000 */
[C---:B------:R-:W-:Y:S01]  /*9560*/  FMUL.FTZ R143, R4.reuse, R143 ;  /* 0x0000008f048f7220 */ /* 0x040fe20000410000 */
[----:B-----5:R-:W-:Y:S01]  /*9570*/  @P1 FFMA.FTZ R20, R5, R148, R6 ;  /* 0x0000009405141223 */ /* 0x020fe20000010006 */
[C---:B------:R-:W-:Y:S01]  /*9580*/  FMUL.FTZ R138, R4.reuse, R138 ;  /* 0x0000008a048a7220 */ /* 0x040fe20000410000 */
[----:B------:R-:W1:Y:S01]  /*9590*/  @P0 MUFU.LG2 R6, R8 ;  /* 0x0000000800060308 */ /* 0x000e620000000c00 */
[C---:B------:R-:W-:Y:S01]  /*95a0*/  FMUL.FTZ R139, R4.reuse, R139 ;  /* 0x0000008b048b7220 */ /* 0x040fe20000410000 */
[C---:B------:R-:W-:Y:S01]  /*95b0*/  FMUL.FTZ R134, R4.reuse, R134 ;  /* 0x0000008604867220 */ /* 0x040fe20000410000 */
[----:B------:R-:W-:Y:S01]  /*95c0*/  FMUL.FTZ R135, R4, R135 ;  /* 0x0000008704877220 */ /* 0x000fe20000410000 */
[----:B------:R-:W-:Y:S01]  /*95d0*/  LOP3.LUT R236, R7, R236, RZ, 0xfc, !PT ;  /* 0x000000ec07ec7212 */ /* 0x000fe200078efcff */
[----:B-1----:R-:W-:-:S04]  /*95e0*/  @P0 FMUL.FTZ R6, R6, 0.69314718246459960938 ;  /* 0x3f31721806060820 */ /* 0x002fc80000410000 */
[----:B------:R-:W-:Y:S01]  /*95f0*/  @P0 FFMA.FTZ R21, R5, R0, R6 ;  /* 0x0000000005150223 */ /* 0x000fe20000010006 */
[----:B------:R-:W-:Y:S01]  /*9600*/  SHF.R.U32.HI R0, RZ, 0x2, R212 ;  /* 0x00000002ff007819 */ /* 0x000fe200000116d4 */
[----:B------:R-:W-:Y:S01]  /*9610*/  BAR.SYNC.DEFER_BLOCKING 0x0 ;  /* 0x0000000000007b1d */ /* 0x000fe20000010000 */
[C---:B------:R-:W-:Y:S01]  /*9620*/  LOP3.LUT R4, R237.reuse, 0x80, RZ, 0xc0, !PT ;  /* 0x00000080ed047812 */ /* 0x040fe200078ec0ff */
[----:B------:R-:W-:Y:S01]  /*9630*/  IMAD R5, R236, 0x4, R213 ;  /* 0x00000004ec057824 */ /* 0x000fe200078e02d5 */
[----:B------:R-:W-:-:S03]  /*9640*/  LOP3.LUT R6, R237, 0x40, RZ, 0xc0, !PT ;  /* 0x00000040ed067812 */ /* 0x000fc600078ec0ff */
[C---:B------:R-:W-:Y:S02]  /*9650*/  IMAD.IADD R7, R5.reuse, 0x1, -R4 ;  /* 0x0000000105077824 */ /* 0x040fe400078e0a04 */
[--C-:B------:R-:W-:Y:S02]  /*9660*/  IMAD.IADD R4, R5, 0x1, -R6.reuse ;  /* 0x0000000105047824 */ /* 0x100fe400078e0a06 */
[----:B------:R-:W-:Y:S01]  /*9670*/  IMAD.IADD R6, R7, 0x1, -R6 ;  /* 0x0000000107067824 */ /* 0x000fe200078e0a06 */
[----:B------:R-:W-:Y:S04]  /*9680*/  STS.64 [R5], R144 ;  /* 0x0000009005007388 */ /* 0x000fe80000000a00 */
[----:B------:R1:W-:Y:S04]  /*9690*/  STS.64 [R5+0x400], R146 ;  /* 0x0004009205007388 */ /* 0x0003e80000000a00 */
[----:B------:R-:W-:Y:S04]  /*96a0*/  STS.64 [R4+0x20], R140 ;  /* 0x0000208c04007388 */ /* 0x000fe80000000a00 */
[----:B------:R2:W-:Y:S04]  /*96b0*/  STS.64 [R4+0x420], R142 ;  /* 0x0004208e04007388 */ /* 0x0005e80000000a00 */
[----:B------:R4:W-:Y:S04]  /*96c0*/  STS.64 [R7+0x40], R136 ;  /* 0x0000408807007388 */ /* 0x0009e80000000a00 */
[----:B------:R4:W-:Y:S04]  /*96d0*/  STS.64 [R7+0x440], R138 ;  /* 0x0004408a07007388 */ /* 0x0009e80000000a00 */
[----:B------:R4:W-:Y:S04]  /*96e0*/  STS.64 [R6+0x60], R132 ;  /* 0x0000608406007388 */ /* 0x0009e80000000a00 */
[----:B------:R4:W-:Y:S04]  /*96f0*/  STS.64 [R6+0x460], R134 ;  /* 0x0004608606007388 */ /* 0x0009e80000000a00 */
[----:B------:R-:W4:Y:S04]  /*9700*/  LD.E.64 R22, desc[UR4][R2.64+0xb0] ;  /* 0x0000b00402167980 */ /* 0x000f28000c101b00 */
[----:B------:R-:W4:Y:S04]  /*9710*/  LD.E R26, desc[UR4][R2.64+0x60] ;  /* 0x00006004021a7980 */ /* 0x000f28000c101900 */
[----:B------:R-:W4:Y:S04]  /*9720*/  LD.E R24, desc[UR4][R2.64+0xcc] ;  /* 0x0000cc0402187980 */ /* 0x000f28000c101900 */
[----:B------:R-:W4:Y:S04]  /*9730*/  LD.E.64 R28, desc[UR4][R2.64+0x78] ;  /* 0x00007804021c7980 */ /* 0x000f28000c101b00 */
[----:B------:R3:W5:Y:S01]  /*9740*/  LD.E.64 R30, desc[UR4][R2.64+0xa8] ;  /* 0x0000a804021e7980 */ /* 0x000762000c101b00 */
[----:B------:R-:W-:Y:S01]  /*9750*/  LOP3.LUT R8, R154, 0xd8, RZ, 0xc0, !PT ;  /* 0x000000d89a087812 */ /* 0x000fe200078ec0ff */
[----:B------:R-:W-:Y:S01]  /*9760*/  IMAD.SHL.U32 R233, R233, 0x40, RZ ;  /* 0x00000040e9e97824 */ /* 0x000fe200078e00ff */
[----:B------:R-:W-:Y:S02]  /*9770*/  BAR.SYNC.DEFER_BLOCKING 0x0 ;  /* 0x0000000000007b1d */ /* 0x000fe40000010000 */
[----:B-1----:R-:W-:-:S02]  /*9780*/  LOP3.LUT R5, R8, 0x18, R215, 0x78, !PT ;  /* 0x0000001808057812 */ /* 0x002fc400078e78d7 */
[----:B------:R-:W-:Y:S02]  /*9790*/  LOP3.LUT P1, RZ, R212, 0x3, RZ, 0xc0, !PT ;  /* 0x00000003d4ff7812 */ /* 0x000fe4000782c0ff */
[----:B--2---:R-:W-:Y:S01]  /*97a0*/  LOP3.LUT R4, R5, 0xf24, R154, 0xf8, !PT ;  /* 0x00000f2405047812 */ /* 0x004fe200078ef89a */
[----:B------:R-:W-:Y:S01]  /*97b0*/  BSSY.RECONVERGENT B0, `(.L_x_3313) ;  /* 0x000001c000007945 */ /* 0x000fe20003800200 */
[----:B------:R-:W-:-:S03]  /*97c0*/  LOP3.LUT R215, R215, 0x30, RZ, 0xc0, !PT ;  /* 0x00000030d7d77812 */ /* 0x000fc600078ec0ff */
[----:B------:R-:W-:Y:S01]  /*97d0*/  IMAD R213, R4, 0x4, R213 ;  /* 0x0000000404d57824 */ /* 0x000fe200078e02d5 */
[----:B------:R-:W-:Y:S02]  /*97e0*/  LOP3.LUT R0, R215, 0x7, R0, 0xf8, !PT ;  /* 0x00000007d7007812 */ /* 0x000fe400078ef800 */
[----:B---3--:R-:W-:Y:S02]  /*97f0*/  LOP3.LUT R3, R154, 0xffc, RZ, 0xc0, !PT ;  /* 0x00000ffc9a037812 */ /* 0x008fe400078ec0ff */
[----:B------:R1:W2:Y:S04]  /*9800*/  LDS.128 R16, [R213] ;  /* 0x00000000d5107984 */ /* 0x0002a80000000c00 */
[----:B------:R1:W3:Y:S04]  /*9810*/  LDS.128 R12, [R213+0x800] ;  /* 0x00080000d50c7984 */ /* 0x0002e80000000c00 */
[----:B------:R1:W1:Y:S04]  /*9820*/  LDS.128 R8, [R213+0x1000] ;  /* 0x00100000d5087984 */ /* 0x0002680000000c00 */
[----:B------:R1:W1:Y:S01]  /*9830*/  LDS.128 R4, [R213+0x1800] ;  /* 0x00180000d5047984 */ /* 0x0002620000000c00 */
[----:B----4-:R-:W-:-:S04]  /*9840*/  IMAD R22, R22, UR8, R241 ;  /* 0x0000000816167c24 */ /* 0x010fc8000f8e02f1 */
[----:B------:R-:W-:-:S04]  /*9850*/  IMAD R22, R22, R26, R239 ;  /* 0x0000001a16167224 */ /* 0x000fc800078e02ef */
[----:B------:R-:W-:-:S04]  /*9860*/  IMAD R23, R23, R22, R233 ;  /* 0x0000001617177224 */ /* 0x000fc800078e02e9 */
[----:B------:R-:W-:-:S05]  /*9870*/  IMAD R24, R23, R24, RZ ;  /* 0x0000001817187224 */ /* 0x000fca00078e02ff */
[----:B------:R-:W-:-:S04]  /*9880*/  IADD3 R3, P0, PT, R24, R3, RZ ;  /* 0x0000000318037210 */ /* 0x000fc80007f1e0ff */
[----:B------:R-:W-:Y:S02]  /*9890*/  LEA.HI.X.SX32 R24, R24, RZ, 0x1, P0 ;  /* 0x000000ff18187211 */ /* 0x000fe400000f0eff */
[----:B------:R-:W-:-:S04]  /*98a0*/  LEA R2, P0, R3, R28, 0x2 ;  /* 0x0000001c03027211 */ /* 0x000fc800078010ff */
[----:B------:R-:W-:Y:S01]  /*98b0*/  LEA.HI.X R3, R3, R29, R24, 0x2, P0 ;  /* 0x0000001d03037211 */ /* 0x000fe200000f1418 */
[----:B-123--:R-:W-:Y:S08]  /*98c0*/  @P1 BRA `(.L_x_3314) ;  /* 0x0000000000281947 */ /* 0x00eff00003800000 */
[----:B------:R-:W-:Y:S01]  /*98d0*/  IMAD.IADD R233, R238, 0x1, -R233 ;  /* 0x00000001eee97824 */ /* 0x000fe200078e0ae9 */
        /* <DEDUP_REMOVED lines=9> */
.L_x_3314:
[----:B------:R-:W-:Y:S05]  /*9970*/  BSYNC.RECONVERGENT B0 ;  /* 0x0000000000007941 */ /* 0x000fea0003800200 */
.L_x_3313:
[----:B------:R-:W-:Y:S01]  /*9980*/  MOV R233, 0x0 ;  /* 0x0000000000e97802 */ /* 0x000fe20000000f00 */
[----:B------:R-:W-:Y:S04]  /*9990*/  ST.E.128 desc[UR4][R2.64], R16 ;  /* 0x0000001002007985 */ /* 0x000fe8000c101d04 */
[----:B------:R-:W-:Y:S04]  /*99a0*/  ST.E.128 desc[UR4][R2.64+0x800], R12 ;  /* 0x0008000c02007985 */ /* 0x000fe8000c101d04 */
[----:B------:R-:W-:Y:S04]  /*99b0*/  ST.E.128 desc[UR4][R2.64+0x1000], R8 ;  /* 0x0010000802007985 */ /* 0x000fe8000c101d04 */
[----:B------:R1:W-:Y:S02]  /*99c0*/  ST.E.128 desc[UR4][R2.64+0x1800], R4 ;  /* 0x0018000402007985 */ /* 0x0003e4000c101d04 */
[----:B-1---5:R-:W-:Y:S05]  /*99d0*/  RET.REL.NODEC R232 `(_ZN5flash24flash_fwd_splitkv_kernelI23Flash_fwd_kernel_traitsILi32ELi64ELi256ELi4ELb0ELb0EN7cutlass10bfloat16_tE19Flash_kernel_traitsILi32ELi64ELi256ELi4ES3_EELb0ELb0ELb0ELb1ELb1ELb0ELb1ELb0EEEvNS_16Flash_fwd_paramsE) ;  /* 0xffffff64e8887950 */ /* 0x022fea0003c3ffff */
.L_x_3312:
[----:B------:R-:W-:Y:S01]  /*99e0*/  MOV R7, 0x2 ;  /* 0x0000000200077802 */ /* 0x000fe20000000f00 */
[----:B------:R-:W-:Y:S01]  /*99f0*/  IMAD.MOV.U32 R4, RZ, RZ, 0x1f ;  /* 0x0000001fff047424 */ /* 0x000fe200078e00ff */
[----:B------:R-:W-:-:S07]  /*9a00*/  MOV R6, 0xffffffff ;  /* 0xffffffff00067802 */ /* 0x000fce0000000f00 */
[----:B-1---5:R-:W-:Y:S05]  /*9a10*/  WARPSYNC.COLLECTIVE R6, `(.L_x_3315) ;  /* 0x0000000006087348 */ /* 0x022fea0003c00000 */
[----:B------:R2:W3:Y:S02]  /*9a20*/  SHFL.BFLY P0, R11, R240, R7, R4 ;  /* 0x0c000007f00b7389 */ /* 0x0004e40000000004 */
[----:B-123-5:R-:W-:Y:S05]  /*9a30*/  ENDCOLLECTIVE ;  /* 0x000000000000791b */ /* 0x02efea0003800000 */
.L_x_3315:
[----:B------:R-:W-:Y:S02]  /*9a40*/  IMAD.MOV.U32 R9, RZ, RZ, R11 ;  /* 0x000000ffff097224 */ /* 0x000fe400078e000b */
[----:B------:R-:W-:Y:S02]  /*9a50*/  IMAD.MOV.U32 R7, RZ, RZ, 0x1 ;  /* 0x00000001ff077424 */ /* 0x000fe400078e00ff */
[----:B------:R-:W-:-:S05]  /*9a60*/  FADD.FTZ R9, R9, R240 ;  /* 0x000000f009097221 */ /* 0x000fca0000010000 */
[----:B------:R-:W-:-:S07]  /*9a70*/  MOV R240, R9 ;  /* 0x0000000900f07202 */ /* 0x000fce0000000f00 */
[----:B------:R-:W-:Y:S05]  /*9a80*/  WARPSYNC.COLLECTIVE R6, `(.L_x_3316) ;  /* 0x0000000006087348 */ /* 0x000fea0003c00000 */
[----:B------:R1:W2:Y:S02]  /*9a90*/  SHFL.BFLY P0, R11, R240, R7, R4 ;  /* 0x0c000007f00b7389 */ /* 0x0002a40000000004 */
[----:B-12---:R-:W-:Y:S05]  /*9aa0*/  ENDCOLLECTIVE ;  /* 0x000000000000791b */ /* 0x006fea0003800000 */
.L_x_3316:
[----:B------:R-:W-:Y:S01]  /*9ab0*/  MOV R240, R247 ;  /* 0x000000f700f07202 */ /* 0x000fe20000000f00 */
[----:B------:R-:W-:Y:S01]  /*9ac0*/  IMAD.MOV.U32 R7, RZ, RZ, 0x2 ;  /* 0x00000002ff077424 */ /* 0x000fe200078e00ff */
[----:B------:R-:W-:-:S07]  /*9ad0*/  MOV R8, R11 ;  /* 0x0000000b00087202 */ /* 0x000fce0000000f00 */
[----:B------:R-:W-:Y:S05]  /*9ae0*/  WARPSYNC.COLLECTIVE R6, `(.L_x_3317) ;  /* 0x0000000006087348 */ /* 0x000fea0003c00000 */
[----:B------:R1:W2:Y:S02]  /*9af0*/  SHFL.BFLY P0, R11, R240, R7, R4 ;  /* 0x0c000007f00b7389 */ /* 0x0002a40000000004 */
[----:B-12---:R-:W-:Y:S05]  /*9b00*/  ENDCOLLECTIVE ;  /* 0x000000000000791b */ /* 0x006fea0003800000 */
.L_x_3317:
[----:B------:R-:W-:Y:S01]  /*9b10*/  FADD.FTZ R12, R9, R8 ;  /* 0x00000008090c7221 */ /* 0x000fe20000010000 */
[----:B------:R-:W-:Y:S01]  /*9b20*/  FADD.FTZ R10, R11, R247 ;  /* 0x000000f70b0a7221 */ /* 0x000fe20000010000 */
[----:B------:R-:W-:-:S04]  /*9b30*/  MOV R7, 0x1 ;  /* 0x0000000100077802 */ /* 0x000fc80000000f00 */
[----:B------:R-:W-:-:S07]  /*9b40*/  MOV R240, R10 ;  /* 0x0000000a00f07202 */ /* 0x000fce0000000f00 */
[----:B------:R-:W-:Y:S05]  /*9b50*/  WARPSYNC.COLLECTIVE R6, `(.L_x_3318) ;  /* 0x0000000006087348 */ /* 0x000fea0003c00000 */
[----:B------:R1:W2:Y:S02]  /*9b60*/  SHFL.BFLY P0, R11, R240, R7, R4 ;  /* 0x0c000007f00b7389 */ /* 0x0002a40000000004 */
[----:B-12---:R-:W-:Y:S05]  /*9b70*/  ENDCOLLECTIVE ;  /* 0x000000000000791b */ /* 0x006fea0003800000 */
.L_x_3318:
[----:B------:R-:W-:Y:S05]  /*9b80*/  BRA `(.L_x_3319) ;  /* 0xfffffff8000c7947 */ /* 0x000fea000383ffff */
.L_x_3320:
        /* <DEDUP_REMOVED lines=15> */
.L_x_10250:


//--------------------- .text._ZN5flash24flash_fwd_splitkv_kernelI23Flash_fwd_kernel_traitsILi32ELi64ELi256ELi4ELb0ELb0EN7cutlass10bfloat16_tE19Flash_kernel_traitsILi32ELi64ELi256ELi4ES3_EELb0ELb0ELb0ELb1ELb1ELb1ELb1ELb0EEEvNS_16Flash_fwd_paramsE --------------------------
	.section	.text._ZN5flash24flash_fwd_splitkv_kernelI23Flash_fwd_kernel_traitsILi32ELi64ELi256ELi4ELb0ELb0EN7cutlass10bfloat16_tE19Flash_kernel_traitsILi32ELi64ELi256ELi4ES3_EELb0ELb0ELb0ELb1ELb1ELb1ELb1ELb0EEEvNS_16Flash_fwd_paramsE,"ax",@progbits
	.align	128
        .global         _ZN5flash24flash_fwd_splitkv_kernelI23Flash_fwd_kernel_traitsILi32ELi64ELi256ELi4ELb0ELb0EN7cutlass10bfloat16_tE19Flash_kernel_traitsILi32ELi64ELi256ELi4ES3_EELb0ELb0ELb0ELb1ELb1ELb1ELb1ELb0EEEvNS_16Flash_fwd_paramsE
        .type           _ZN5flash24flash_fwd_splitkv_kernelI23Flash_fwd_kernel_traitsILi32ELi64ELi256ELi4ELb0ELb0EN7cutlass10bfloat16_tE19Flash_kernel_traitsILi32ELi64ELi256ELi4ES3_EELb0ELb0ELb0ELb1ELb1ELb1ELb1ELb0EEEvNS_16Flash_fwd_paramsE,@function
        .size           _ZN5flash24flash_fwd_splitkv_kernelI23Flash_fwd_kernel_traitsILi32ELi64ELi256ELi4ELb0ELb0EN7cutlass10bfloat16_tE19Flash_kernel_traitsILi32ELi64ELi256ELi4ES3_EELb0ELb0ELb0ELb1ELb1ELb1ELb1ELb0EEEvNS_16Flash_fwd_paramsE,(.L_x_10251 - _ZN5flash24flash_fwd_splitkv_kernelI23Flash_fwd_kernel_traitsILi32ELi64ELi256ELi4ELb0ELb0EN7cutlass10bfloat16_tE19Flash_kernel_traitsILi32ELi64ELi256ELi4ES3_EELb0ELb0ELb0ELb1ELb1ELb1ELb1ELb0EEEvNS_16Flash_fwd_paramsE)
        .other          _ZN5flash24flash_fwd_splitkv_kernelI23Flash_fwd_kernel_traitsILi32ELi64ELi256ELi4ELb0ELb0EN7cutlass10bfloat16_tE19Flash_kernel_traitsILi32ELi64ELi256ELi4ES3_EELb0ELb0ELb0ELb1ELb1ELb1ELb1ELb0EEEvNS_16Flash_fwd_paramsE,@"STO_CUDA_ENTRY STV_DEFAULT"
_ZN5flash24flash_fwd_splitkv_kernelI23Flash_fwd_kernel_traitsILi32ELi64ELi256ELi4ELb0ELb0EN7cutlass10bfloat16_tE19Flash_kernel_traitsILi32ELi64ELi256ELi4ES3_EELb0ELb0ELb0ELb1ELb1ELb1ELb1ELb0EEEvNS_16Flash_fwd_paramsE:
.text._ZN5flash24flash_fwd_splitkv_kernelI23Flash_fwd_kernel_traitsILi32ELi64ELi256ELi4ELb0ELb0EN7cutlass10bfloat16_tE19Flash_kernel_traitsILi32ELi64ELi256ELi4ES3_EELb0ELb0ELb0ELb1ELb1ELb1ELb1ELb0EEEvNS_16Flash_fwd_paramsE:
        /* <DEDUP_REMOVED lines=29> */
[----:B------:R-:W-:Y:S05]  /*01d0*/  CALL.REL.NOINC `($_ZN5flash24flash_fwd_splitkv_kernelI23Flash_fwd_kernel_traitsILi32ELi64ELi256ELi4ELb0ELb0EN7cutlass10bfloat16_tE19Flash_kernel_traitsILi32ELi64ELi256ELi4ES3_EELb0ELb0ELb0ELb1ELb1ELb1ELb1ELb0EEEvNS_16Flash_fwd_paramsE$_ZN5flash30compute_attn_1rowblock_splitkvI23Flash_fwd_kernel_traitsILi32ELi64ELi256ELi4ELb0ELb0EN7cutlass10bfloat16_tE19Flash_kernel_traitsILi32ELi64ELi256ELi4ES3_EELb0ELb0ELb0ELb1ELb1ELb1ELb1ELb0ENS_16Flash_fwd_paramsEEEvRKT8_iiiii) ;  /* 0x0000000000087944 */ /* 0x000fea0003c00000 */
[----:B------:R-:W-:Y:S05]  /*01e0*/  BSYNC.RECONVERGENT B2 ;  /* 0x0000000000027941 */ /* 0x000fea0003800200 */
.L_x_3321:
[----:B------:R-:W-:Y:S05]  /*01f0*/  EXIT ;  /* 0x000000000000794d */ /* 0x000fea0003800000 */
        .type           $_ZN5flash24flash_fwd_splitkv_kernelI23Flash_fwd_kernel_traitsILi32ELi64ELi256ELi4ELb0ELb0EN7cutlass10bfloat16_tE19Flash_kernel_traitsILi32ELi64ELi256ELi4ES3_EELb0ELb0ELb0ELb1ELb1ELb1ELb1ELb0EEEvNS_16Flash_fwd_paramsE$_ZN5flash30compute_attn_1rowblock_splitkvI23Flash_fwd_kernel_traitsILi32ELi64ELi256ELi4ELb0ELb0EN7cutlass10bfloat16_tE19Flash_kernel_traitsILi32ELi64ELi256ELi4ES3_EELb0ELb0ELb0ELb1ELb1ELb1ELb1ELb0ENS_16Flash_fwd_paramsEEEvRKT8_iiiii,@function
        .size           $_ZN5flash24flash_fwd_splitkv_kernelI23Flash_fwd_kernel_traitsILi32ELi64ELi256ELi4ELb0ELb0EN7cutlass10bfloat16_tE19Flash_kernel_traitsILi32ELi64ELi256ELi4ES3_EELb0ELb0ELb0ELb1ELb1ELb1ELb1ELb0EEEvNS_16Flash_fwd_paramsE$_ZN5flash30compute_attn_1rowblock_splitkvI23Flash_fwd_kernel_traitsILi32ELi64ELi256ELi4ELb0ELb0EN7cutlass10bfloat16_tE19Flash_kernel_traitsILi32ELi64ELi256ELi4ES3_EELb0ELb0ELb0ELb1ELb1ELb1ELb1ELb0ENS_16Flash_fwd_paramsEEEvRKT8_iiiii,(.L_x_10251 - $_ZN5flash24flash_fwd_splitkv_kernelI23Flash_fwd_kernel_traitsILi32ELi64ELi256ELi4ELb0ELb0EN7cutlass10bfloat16_tE19Flash_kernel_traitsILi32ELi64ELi256ELi4ES3_EELb0ELb0ELb0ELb1ELb1ELb1ELb1ELb0EEEvNS_16Flash_fwd_paramsE$_ZN5flash30compute_attn_1rowblock_splitkvI23Flash_fwd_kernel_traitsILi32ELi64ELi256ELi4ELb0ELb0EN7cutlass10bfloat16_tE19Flash_kernel_traitsILi32ELi64ELi256ELi4ES3_EELb0ELb0ELb0ELb1ELb1ELb1ELb1ELb0ENS_16Flash_fwd_paramsEEEvRKT8_iiiii)
$_ZN5flash24flash_fwd_splitkv_kernelI23Flash_fwd_kernel_traitsILi32ELi64ELi256ELi4ELb0ELb0EN7cutlass10bfloat16_tE19Flash_kernel_traitsILi32ELi64ELi256ELi4ES3_EELb0ELb0ELb0ELb1ELb1ELb1ELb1ELb0EEEvNS_16Flash_fwd_paramsE$_ZN5flash30compute_attn_1rowblock_splitkvI23Flash_fwd_kernel_traitsILi32ELi64ELi256ELi4ELb0ELb0EN7cutlass10bfloat16_tE19Flash_kernel_traitsILi32ELi64ELi256ELi4ES3_EELb0ELb0ELb0ELb1ELb1ELb1ELb1ELb0ENS_16Flash_fwd_paramsEEEvRKT8_iiiii:
        /* <DEDUP_REMOVED lines=24> */
.L_x_3325:
[----:B------:R-:W-:Y:S05]  /*0380*/  BSYNC.RECONVERGENT B0 ;  /* 0x0000000000007941 */ /* 0x000fea0003800200 */
.L_x_3324:
[----:B-----5:R-:W-:Y:S02]  /*0390*/  IADD3 R8, PT, PT, R0, R5, -R12 ;  /* 0x0000000500087210 */ /* 0x020fe40007ffe80c */
.L_x_3323:
[----:B------:R-:W-:Y:S05]  /*03a0*/  BSYNC.RECONVERGENT B1 ;  /* 0x0000000000017941 */ /* 0x000fea0003800200 */
.L_x_3322:
[----:B------:R-:W-:Y:S01]  /*03b0*/  IMAD.SHL.U32 R10, R251, 0x40, RZ ;  /* 0x00000040fb0a7824 */ /* 0x000fe200078e00ff */
[----:B------:R-:W-:Y:S01]  /*03c0*/  MOV R2, R250 ;  /* 0x000000fa00027202 */ /* 0x000fe20000000f00 */
[----:B------:R-:W-:-:S03]  /*03d0*/  IMAD.MOV.U32 R3, RZ, RZ, 0x0 ;  /* 0x00000000ff037424 */ /* 0x000fc600078e00ff */
[----:B-----5:R-:W-:-:S13]  /*03e0*/  ISETP.GT.AND P0, PT, R245, R10, PT ;  /* 0x0000000af500720c */ /* 0x020fda0003f04270 */
[----:B-1----:R-:W-:Y:S05]  /*03f0*/  @!P0 RET.REL.NODEC R2 `(_ZN5flash24flash_fwd_splitkv_kernelI23Flash_fwd_kernel_traitsILi32ELi64ELi256ELi4ELb0ELb0EN7cutlass10bfloat16_tE19Flash_kernel_traitsILi32ELi64ELi256ELi4ES3_EELb0ELb0ELb0ELb1ELb1ELb1ELb1ELb0EEEvNS_16Flash_fwd_paramsE) ;  /* 0xfffffffc02008950 */ /* 0x002fea0003c3ffff */
[-C--:B------:R-:W-:Y:S01]  /*0400*/  IABS R4, R6.reuse ;  /* 0x0000000600047213 */ /* 0x080fe20000000000 */
[----:B------:R-:W-:Y:S01]  /*0410*/  VIADD R5, R5, 0xff ;  /* 0x000000ff05057836 */ /* 0x000fe20000000000 */
[----:B------:R-:W-:Y:S01]  /*0420*/  IABS R7, R6 ;  /* 0x0000000600077213 */ /* 0x000fe20000000000 */
[----:B------:R-:W1:Y:S01]  /*0430*/  S2R R170, SR_TID.X ;  /* 0x0000000000aa7919 */ /* 0x000e620000002100 */
[----:B------:R-:W2:Y:S02]  /*0440*/  I2F.RP R2, R4 ;  /* 0x0000000400027306 */ /* 0x000ea40000209400 */
[----:B------:R-:W-:Y:S01]  /*0450*/  SHF.R.S32.HI R0, RZ, 0x1f, R5 ;  /* 0x0000001fff007819 */ /* 0x000fe20000011405 */
[----:B------:R-:W-:-:S03]  /*0460*/  IMAD.MOV R7, RZ, RZ, -R7 ;  /* 0x000000ffff077224 */ /* 0x000fc600078e0a07 */
[----:B------:R-:W-:-:S04]  /*0470*/  LEA.HI R5, R0, R5, RZ, 0x8 ;  /* 0x0000000500057211 */ /* 0x000fc800078f40ff */
[----:B------:R-:W-:Y:S01]  /*0480*/  LEA.HI.SX32 R5, R5, R6, 0x18 ;  /* 0x0000000605057211 */ /* 0x000fe200078fc2ff */
[----:B--2---:R-:W2:Y:S04]  /*0490*/  MUFU.RCP R2, R2 ;  /* 0x0000000200027308 */ /* 0x004ea80000001000 */
[----:B------:R-:W-:-:S05]  /*04a0*/  VIADD R5, R5, 0xffffffff ;  /* 0xffffffff05057836 */ /* 0x000fca0000000000 */
[----:B------:R-:W-:Y:S01]  /*04b0*/  IABS R9, R5 ;  /* 0x0000000500097213 */ /* 0x000fe20000000000 */
[----:B--2---:R-:W-:-:S04]  /*04c0*/  VIADD R2, R2, 0xffffffe ;  /* 0x0ffffffe02027836 */ /* 0x004fc80000000000 */
[----:B------:R-:W2:Y:S02]  /*04d0*/  F2I.FTZ.U32.TRUNC.NTZ R3, R2 ;  /* 0x0000000200037305 */ /* 0x000ea4000021f000 */
[----:B--2---:R-:W-:Y:S02]  /*04e0*/  IMAD.MOV R0, RZ, RZ, -R3 ;  /* 0x000000ffff007224 */ /* 0x004fe400078e0a03 */
[----:B------:R-:W-:Y:S02]  /*04f0*/  IMAD.MOV.U32 R2, RZ, RZ, RZ ;  /* 0x000000ffff027224 */ /* 0x000fe400078e00ff */
[----:B------:R-:W-:-:S04]  /*0500*/  IMAD R0, R0, R4, RZ ;  /* 0x0000000400007224 */ /* 0x000fc800078e02ff */
[----:B------:R-:W-:Y:S01]  /*0510*/  IMAD.HI.U32 R0, R3, R0, R2 ;  /* 0x0000000003007227 */ /* 0x000fe200078e0002 */
[----:B------:R-:W-:-:S03]  /*0520*/  MOV R2, R9 ;  /* 0x0000000900027202 */ /* 0x000fc60000000f00 */
[----:B------:R-:W-:Y:S02]  /*0530*/  IMAD.MOV.U32 R3, RZ, RZ, R7 ;  /* 0x000000ffff037224 */ /* 0x000fe400078e0007 */
        /* <DEDUP_REMOVED lines=24> */
[----:B------:R-:W5:Y:S01]  /*06c0*/  LD.E.64 R134, desc[UR4][R134.64+0xa8] ;  /* 0x0000a80486867980 */ /* 0x000f62000c101b00 */
[----:B------:R-:W-:Y:S01]  /*06d0*/  SHF.R.U32.HI R11, RZ, 0x3, R170 ;  /* 0x00000003ff0b7819 */ /* 0x000fe200000116aa */
[----:B------:R-:W-:Y:S01]  /*06e0*/  IMAD.IADD R9, R245, 0x1, -R10 ;  /* 0x00000001f5097824 */ /* 0x000fe200078e0a0a */
[----:B------:R-:W-:-:S03]  /*06f0*/  LOP3.LUT P4, R6, R170, 0x7, RZ, 0xc0, !PT ;  /* 0x00000007aa067812 */ /* 0x000fc6000788c0ff */
[C---:B------:R-:W-:Y:S01]  /*0700*/  VIADD R7, R11.reuse, 0x10 ;  /* 0x000000100b077836 */ /* 0x040fe20000000000 */
[----:B------:R-:W-:-:S04]  /*0710*/  ISETP.GE.OR P4, PT, R11, R9, P4 ;  /* 0x000000090b00720c */ /* 0x000fc80002786670 */
[----:B------:R-:W-:-:S04]  /*0720*/  ISETP.GE.AND P3, PT, R7, R9, PT ;  /* 0x000000090700720c */ /* 0x000fc80003f66270 */
[----:B------:R-:W-:Y:S01]  /*0730*/  ISETP.NE.OR P3, PT, R6, RZ, P3 ;  /* 0x000000ff0600720c */ /* 0x000fe20001f65670 */
[----:B--2---:R-:W-:-:S04]  /*0740*/  IMAD R0, R0, UR8, R240 ;  /* 0x0000000800007c24 */ /* 0x004fc8000f8e02f0 */
[----:B---3--:R-:W-:Y:S02]  /*0750*/  IMAD R0, R0, R4, R241 ;  /* 0x0000000400007224 */ /* 0x008fe400078e02f1 */
[----:B------:R-:W-:Y:S02]  /*0760*/  VIADD R4, R11, 0x20 ;  /* 0x000000200b047836 */ /* 0x000fe40000000000 */
[----:B------:R-:W-:-:S03]  /*0770*/  IMAD R0, R245, R0, R10 ;  /* 0x00000000f5007224 */ /* 0x000fc600078e020a */
[----:B------:R-:W-:Y:S01]  /*0780*/  ISETP.GE.AND P2, PT, R4, R9, PT ;  /* 0x000000090400720c */ /* 0x000fe20003f46270 */
[C---:B----4-:R-:W-:Y:S01]  /*0790*/  IMAD R4, R0.reuse, R5, RZ ;  /* 0x0000000500047224 */ /* 0x050fe200078e02ff */
[----:B------:R-:W-:Y:S02]  /*07a0*/  IADD3 R7, P0, PT, R0, R11, RZ ;  /* 0x0000000b00077210 */ /* 0x000fe40007f1e0ff */
[----:B------:R-:W-:Y:S02]  /*07b0*/  ISETP.NE.OR P2, PT, R6, RZ, P2 ;  /* 0x000000ff0600720c */ /* 0x000fe40001745670 */
[----:B------:R-:W-:Y:S02]  /*07c0*/  LEA R170, P1, R170, R4, 0x2 ;  /* 0x00000004aaaa7211 */ /* 0x000fe400078210ff */
[----:B------:R-:W-:Y:S02]  /*07d0*/  LEA.HI.X.SX32 R8, R0, RZ, 0x1, P0 ;  /* 0x000000ff00087211 */ /* 0x000fe400000f0eff */
[----:B------:R-:W-:-:S02]  /*07e0*/  LEA.HI.X.SX32 R0, R4, RZ, 0x1, P1 ;  /* 0x000000ff04007211 */ /* 0x000fc400008f0eff */
[----:B-----5:R-:W-:-:S04]  /*07f0*/  LEA R4, P1, R170, R2, 0x2 ;  /* 0x00000002aa047211 */ /* 0x020fc800078210ff */
[----:B------:R-:W-:Y:S01]  /*0800*/  LEA.HI.X R5, R170, R3, R0, 0x2, P1 ;  /* 0x00000003aa057211 */ /* 0x000fe200008f1400 */
[----:B------:R-:W-:-:S04]  /*0810*/  @!P2 IMAD.MOV.U32 R0, RZ, RZ, -0x800000 ;  /* 0xff800000ff00a424 */ /* 0x000fc800078e00ff */
[----:B------:R-:W-:Y:S04]  /*0820*/  ST.E.128 desc[UR4][R4.64], RZ ;  /* 0x000000ff04007985 */ /* 0x000fe8000c101d04 */
[----:B------:R-:W-:Y:S01]  /*0830*/  ST.E.128 desc[UR4][R4.64+0x800], RZ ;  /* 0x000800ff04007985 */ /* 0x000fe2000c101d04 */
[----:B------:R-:W-:-:S03]  /*0840*/  LEA R2, P0, R7, R134, 0x2 ;  /* 0x0000008607027211 */ /* 0x000fc600078010ff */
[----:B------:R-:W-:Y:S01]  /*0850*/  ST.E.128 desc[UR4][R4.64+0x1000], RZ ;  /* 0x001000ff04007985 */ /* 0x000fe2000c101d04 */
[----:B------:R-:W-:Y:S01]  /*0860*/  LEA.HI.X R3, R7, R135, R8, 0x2, P0 ;  /* 0x0000008707037211 */ /* 0x000fe200000f1408 */
[----:B------:R-:W-:Y:S02]  /*0870*/  @!P4 IMAD.MOV.U32 R8, RZ, RZ, -0x800000 ;  /* 0xff800000ff08c424 */ /* 0x000fe400078e00ff */
[----:B------:R1:W-:Y:S01]  /*0880*/  ST.E.128 desc[UR4][R4.64+0x1800], RZ ;  /* 0x001800ff04007985 */ /* 0x0003e2000c101d04 */
[----:B------:R-:W-:-:S03]  /*0890*/  @!P3 IMAD.MOV.U32 R7, RZ, RZ, -0x800000 ;  /* 0xff800000ff07b424 */ /* 0x000fc600078e00ff */
[----:B------:R2:W-:Y:S04]  /*08a0*/  @!P2 ST.E desc[UR4][R2.64+0x80], R0 ;  /* 0x000080000200a985 */ /* 0x0005e8000c101904 */
[----:B------:R-:W-:Y:S04]  /*08b0*/  @!P4 ST.E desc[UR4][R2.64], R8 ;  /* 0x000000080200c985 */ /* 0x000fe8000c101904 */
[----:B------:R3:W-:Y:S01]  /*08c0*/  @!P3 ST.E desc[UR4][R2.64+0x40], R7 ;  /* 0x000040070200b985 */ /* 0x0007e2000c101904 */
[----:B-1----:R-:W-:Y:S02]  /*08d0*/  IMAD.MOV.U32 R4, RZ, RZ, R250 ;  /* 0x000000ffff047224 */ /* 0x002fe400078e00fa */
[----:B------:R-:W-:-:S02]  /*08e0*/  IMAD.MOV.U32 R5, RZ, RZ, 0x0 ;  /* 0x00000000ff057424 */ /* 0x000fc400078e00ff */
[----:B--2---:R-:W-:-:S05]  /*08f0*/  VIADD R0, R11, 0x30 ;  /* 0x000000300b007836 */ /* 0x004fca0000000000 */
[----:B------:R-:W-:-:S04]  /*0900*/  ISETP.GE.AND P0, PT, R0, R9, PT ;  /* 0x000000090000720c */ /* 0x000fc80003f06270 */
[----:B------:R-:W-:-:S13]  /*0910*/  ISETP.NE.OR P0, PT, R6, RZ, P0 ;  /* 0x000000ff0600720c */ /* 0x000fda0000705670 */
[----:B---3--:R-:W-:Y:S05]  /*0920*/  @P0 RET.REL.NODEC R4 `(_ZN5flash24flash_fwd_splitkv_kernelI23Flash_fwd_kernel_traitsILi32ELi64ELi256ELi4ELb0ELb0EN7cutlass10bfloat16_tE19Flash_kernel_traitsILi32ELi64ELi256ELi4ES3_EELb0ELb0ELb0ELb1ELb1ELb1ELb1ELb0EEEvNS_16Flash_fwd_paramsE) ;  /* 0xfffffff404b40950 */ /* 0x008fea0003c3ffff */
[----:B------:R-:W-:-:S05]  /*0930*/  MOV R0, 0xff800000 ;  /* 0xff80000000007802 */ /* 0x000fca0000000f00 */
[----:B------:R1:W-:Y:S02]  /*0940*/  ST.E desc[UR4][R2.64+0xc0], R0 ;  /* 0x0000c00002007985 */ /* 0x0003e4000c101904 */
[----:B-1----:R-:W-:Y:S02]  /*0950*/  MOV R2, R250 ;  /* 0x000000fa00027202 */ /* 0x002fe40000000f00 */
[----:B------:R-:W-:-:S04]  /*0960*/  MOV R3, 0x0 ;  /* 0x0000000000037802 */ /* 0x000fc80000000f00 */
[----:B------:R-:W-:Y:S05]  /*0970*/  RET.REL.NODEC R2 `(_ZN5flash24flash_fwd_splitkv_kernelI23Flash_fwd_kernel_traitsILi32ELi64ELi256ELi4ELb0ELb0EN7cutlass10bfloat16_tE19Flash_kernel_traitsILi32ELi64ELi256ELi4ES3_EELb0ELb0ELb0ELb1ELb1ELb1ELb1ELb0EEEvNS_16Flash_fwd_paramsE) ;  /* 0xfffffff402a07950 */ /* 0x000fea0003c3ffff */
.L_x_3326:
        /* <DEDUP_REMOVED lines=110> */
.L_x_3328:
        /* <DEDUP_REMOVED lines=9> */
[----:B------:R-:W-:-:S02]  /*10f0*/  SHF.R.S32.HI R7, RZ, 0x1f, R12 ;  /* 0x0000001fff077819 */ /* 0x000fc4000001140c */
[----:B------:R-:W-:Y:S02]  /*1100*/  CS2R R186, SRZ ;  /* 0x0000000000ba7805 */ /* 0x000fe4000001ff00 */
[----:B-----5:R-:W-:Y:S02]  /*1110*/  SHF.R.S32.HI R13, RZ, 0x1f, R10 ;  /* 0x0000001fff0d7819 */ /* 0x020fe4000001140a */
[----:B------:R-:W-:-:S04]  /*1120*/  LEA R173, R174, 0xffffff00, 0x8 ;  /* 0xffffff00aead7811 */ /* 0x000fc800078e40ff */
[----:B------:R-:W-:Y:S02]  /*1130*/  SHF.R.S32.HI R20, RZ, 0x1f, R173 ;  /* 0x0000001fff147819 */ /* 0x000fe400000114ad */
[-C--:B--2---:R-:W-:Y:S02]  /*1140*/  IABS R0, R11.reuse ;  /* 0x0000000b00007213 */ /* 0x084fe40000000000 */
        /* <DEDUP_REMOVED lines=11> */
[----:B------:R-:W-:-:S03]  /*1200*/  IADD3 R2, PT, PT, RZ, -R6, RZ ;  /* 0x80000006ff027210 */ /* 0x000fc60007ffe0ff */
[----:B---3--:R-:W-:Y:S02]  /*1210*/  IMAD R6, R233, R12, RZ ;  /* 0x0000000ce9067224 */ /* 0x008fe400078e02ff */
[----:B------:R-:W-:-:S04]  /*1220*/  IMAD.HI.U32 R4, R4, R0, RZ ;  /* 0x0000000004047227 */ /* 0x000fc800078e00ff */
[----:B------:R-:W-:Y:S02]  /*1230*/  IMAD R0, R4, R2, R0 ;  /* 0x0000000204007224 */ /* 0x000fe400078e0200 */
[----:B------:R-:W-:-:S03]  /*1240*/  IMAD.WIDE.U32 R2, R232, R12, RZ ;  /* 0x0000000ce8027225 */ /* 0x000fc600078e00ff */
[----:B------:R-:W-:Y:S01]  /*1250*/  ISETP.GT.U32.AND P1, PT, R5, R0, PT ;  /* 0x000000000500720c */ /* 0x000fe20003f24070 */
[----:B------:R-:W-:-:S04]  /*1260*/  IMAD R6, R232, R7, R6 ;  /* 0x00000007e8067224 */ /* 0x000fc800078e0206 */
[----:B------:R-:W-:Y:S02]  /*1270*/  IMAD.IADD R3, R3, 0x1, R6 ;  /* 0x0000000103037824 */ /* 0x000fe400078e0206 */
[----:B----4-:R-:W-:-:S06]  /*1280*/  IMAD.WIDE.U32 R2, R8, R10, R2 ;  /* 0x0000000a08027225 */ /* 0x010fcc00078e0002 */
[-C--:B------:R-:W-:Y:S02]  /*1290*/  @!P1 IADD3 R0, PT, PT, R0, -R5.reuse, RZ ;  /* 0x8000000500009210 */ /* 0x080fe40007ffe0ff */
[----:B------:R-:W-:Y:S02]  /*12a0*/  @!P1 IADD3 R4, PT, PT, R4, 0x1, RZ ;  /* 0x0000000104049810 */ /* 0x000fe40007ffe0ff */
[----:B------:R-:W-:Y:S01]  /*12b0*/  ISETP.GE.U32.AND P2, PT, R0, R5, PT ;  /* 0x000000050000720c */ /* 0x000fe20003f46070 */
[----:B------:R-:W-:Y:S01]  /*12c0*/  IMAD R0, R9, R10, RZ ;  /* 0x0000000a09007224 */ /* 0x000fe200078e02ff */
[----:B------:R-:W-:Y:S02]  /*12d0*/  LOP3.LUT R5, R241, R11, RZ, 0x3c, !PT ;  /* 0x0000000bf1057212 */ /* 0x000fe400078e3cff */
[----:B------:R-:W-:Y:S01]  /*12e0*/  ISETP.NE.AND P1, PT, R11, RZ, PT ;  /* 0x000000ff0b00720c */ /* 0x000fe20003f25270 */
[----:B------:R-:W-:Y:S01]  /*12f0*/  IMAD R0, R8, R13, R0 ;  /* 0x0000000d08007224 */ /* 0x000fe200078e0200 */
[----:B------:R-:W-:Y:S01]  /*1300*/  ISETP.GE.AND P0, PT, R5, RZ, PT ;  /* 0x000000ff0500720c */ /* 0x000fe20003f06270 */
[----:B------:R-:W-:-:S03]  /*1310*/  IMAD R5, R233, R173, RZ ;  /* 0x000000ade9057224 */ /* 0x000fc600078e02ff */
[----:B------:R-:W-:Y:S01]  /*1320*/  IADD3 R3, PT, PT, R3, R0, RZ ;  /* 0x0000000003037210 */ /* 0x000fe20007ffe0ff */
[----:B------:R-:W-:Y:S02]  /*1330*/  IMAD R5, R232, R20, R5 ;  /* 0x00000014e8057224 */ /* 0x000fe400078e0205 */
[----:B------:R-:W-:Y:S02]  /*1340*/  @P2 VIADD R4, R4, 0x1 ;  /* 0x0000000104042836 */ /* 0x000fe40000000000 */
[----:B------:R-:W-:-:S03]  /*1350*/  IMAD.WIDE.U32 R2, R232, R173, R2 ;  /* 0x000000ade8027225 */ /* 0x000fc600078e0002 */
[----:B------:R-:W-:Y:S01]  /*1360*/  MOV R0, R4 ;  /* 0x0000000400007202 */ /* 0x000fe20000000f00 */
[-C--:B------:R-:W-:Y:S02]  /*1370*/  IMAD R4, R35, R12.reuse, RZ ;  /* 0x0000000c23047224 */ /* 0x080fe400078e02ff */
[----:B------:R-:W-:Y:S01]  /*1380*/  IMAD.IADD R5, R3, 0x1, R5 ;  /* 0x0000000103057824 */ /* 0x000fe200078e0205 */
[----:B------:R-:W-:Y:S01]  /*1390*/  @!P0 IADD3 R0, PT, PT, -R0, RZ, RZ ;  /* 0x000000ff00008210 */ /* 0x000fe20007ffe1ff */
[C---:B------:R-:W-:Y:S01]  /*13a0*/  IMAD R4, R34.reuse, R7, R4 ;  /* 0x0000000722047224 */ /* 0x040fe200078e0204 */
[----:B------:R-:W-:Y:S01]  /*13b0*/  @!P1 LOP3.LUT R0, RZ, R11, RZ, 0x33, !PT ;  /* 0x0000000bff009212 */ /* 0x000fe200078e33ff */
[----:B------:R-:W-:-:S03]  /*13c0*/  IMAD.WIDE.U32 R6, R34, R12, RZ ;  /* 0x0000000c22067225 */ /* 0x000fc600078e00ff */
[----:B------:R-:W-:Y:S01]  /*13d0*/  SHF.R.S32.HI R9, RZ, 0x1f, R0 ;  /* 0x0000001fff097819 */ /* 0x000fe20000011400 */
[----:B------:R-:W-:Y:S01]  /*13e0*/  IMAD R8, R15, R0, RZ ;  /* 0x000000000f087224 */ /* 0x000fe200078e02ff */
[----:B------:R-:W-:Y:S01]  /*13f0*/  IADD3 R3, PT, PT, R7, R4, RZ ;  /* 0x0000000407037210 */ /* 0x000fe20007ffe0ff */
[----:B------:R-:W-:Y:S01]  /*1400*/  IMAD R7, R17, R10, RZ ;  /* 0x0000000a11077224 */ /* 0x000fe200078e02ff */
[----:B------:R-:W-:Y:S01]  /*1410*/  MOV R4, R2 ;  /* 0x0000000200047202 */ /* 0x000fe20000000f00 */
[----:B------:R-:W-:Y:S02]  /*1420*/  IMAD.MOV.U32 R2, RZ, RZ, R6 ;  /* 0x000000ffff027224 */ /* 0x000fe400078e0006 */
[C---:B------:R-:W-:Y:S02]  /*1430*/  IMAD R8, R14.reuse, R9, R8 ;  /* 0x000000090e087224 */ /* 0x040fe400078e0208 */
[----:B------:R-:W-:-:S04]  /*1440*/  IMAD.WIDE.U32 R4, R14, R0, R4 ;  /* 0x000000000e047225 */ /* 0x000fc800078e0004 */
[C---:B------:R-:W-:Y:S01]  /*1450*/  IMAD.WIDE.U32 R2, R16.reuse, R10, R2 ;  /* 0x0000000a10027225 */ /* 0x040fe200078e0002 */
[----:B------:R-:W-:Y:S02]  /*1460*/  IADD3 R26, PT, PT, R5, R8, RZ ;  /* 0x00000008051a7210 */ /* 0x000fe40007ffe0ff */
[----:B------:R-:W-:Y:S01]  /*1470*/  MOV R10, R173 ;  /* 0x000000ad000a7202 */ /* 0x000fe20000000f00 */
[----:B------:R-:W-:Y:S01]  /*1480*/  IMAD R0, R16, R13, R7 ;  /* 0x0000000d10007224 */ /* 0x000fe200078e0207 */
[----:B------:R-:W-:Y:S02]  /*1490*/  MOV R13, R4 ;  /* 0x00000004000d7202 */ /* 0x000fe40000000f00 */
[----:B------:R-:W-:Y:S01]  /*14a0*/  MOV R7, R2 ;  /* 0x0000000200077202 */ /* 0x000fe20000000f00 */
[----:B------:R-:W-:Y:S02]  /*14b0*/  IMAD.IADD R12, R3, 0x1, R0 ;  /* 0x00000001030c7824 */ /* 0x000fe400078e0200 */
.L_x_3329:
[----:B------:R-:W-:Y:S05]  /*14c0*/  BSYNC.RECONVERGENT B0 ;  /* 0x0000000000007941 */ /* 0x000fea0003800200 */
.L_x_3327:
        /* <DEDUP_REMOVED lines=11> */
[----:B------:R-:W-:-:S02]  /*1580*/  SHF.L.U32 R231, R170, 0x3, RZ ;  /* 0x00000003aae77819 */ /* 0x000fc400000006ff */
[C---:B------:R-:W-:Y:S02]  /*1590*/  SHF.L.U32 R188, R232.reuse, 0x6, RZ ;  /* 0x00000006e8bc7819 */ /* 0x040fe400000006ff */
        /* <DEDUP_REMOVED lines=10> */
[----:B------:R-:W-:Y:S01]  /*1640*/  IMAD R5, R0, R4, RZ ;  /* 0x0000000400057224 */ /* 0x000fe200078e02ff */
[----:B------:R-:W-:-:S03]  /*1650*/  IABS R0, R241 ;  /* 0x000000f100007213 */ /* 0x000fc60000000000 */
[----:B------:R-:W-:Y:S01]  /*1660*/  IMAD.HI.U32 R3, R3, R5, R2 ;  /* 0x0000000503037227 */ /* 0x000fe200078e0002 */
[----:B------:R-:W-:-:S03]  /*1670*/  IADD3 R2, PT, PT, RZ, -R6, RZ ;  /* 0x80000006ff027210 */ /* 0x000fc60007ffe0ff */
[----:B------:R-:W-:Y:S02]  /*1680*/  IMAD R6, R20, R34, RZ ;  /* 0x0000002214067224 */ /* 0x000fe400078e02ff */
[----:B------:R-:W-:-:S04]  /*1690*/  IMAD.HI.U32 R3, R3, R0, RZ ;  /* 0x0000000003037227 */ /* 0x000fc800078e00ff */
[----:B------:R-:W-:Y:S01]  /*16a0*/  IMAD R0, R3, R2, R0 ;  /* 0x0000000203007224 */ /* 0x000fe200078e0200 */
[----:B------:R-:W-:-:S04]  /*16b0*/  LOP3.LUT R2, R231, 0x18, RZ, 0xc0, !PT ;  /* 0x00000018e7027812 */ /* 0x000fc800078ec0ff */
[----:B------:R-:W-:-:S13]  /*16c0*/  ISETP.GT.U32.AND P2, PT, R4, R0, PT ;  /* 0x000000000400720c */ /* 0x000fda0003f44070 */
[-C--:B------:R-:W-:Y:S02]  /*16d0*/  @!P2 IADD3 R0, PT, PT, R0, -R4.reuse, RZ ;  /* 0x800000040000a210 */ /* 0x080fe40007ffe0ff */
[----:B------:R-:W-:Y:S02]  /*16e0*/  @!P2 IADD3 R3, PT, PT, R3, 0x1, RZ ;  /* 0x000000010303a810 */ /* 0x000fe40007ffe0ff */
[----:B------:R-:W-:Y:S02]  /*16f0*/  ISETP.GE.U32.AND P0, PT, R0, R4, PT ;  /* 0x000000040000720c */ /* 0x000fe40003f06070 */
[----:B------:R-:W-:Y:S02]  /*1700*/  LOP3.LUT R0, R241, R11, RZ, 0x3c, !PT ;  /* 0x0000000bf1007212 */ /* 0x000fe400078e3cff */
[----:B------:R-:W-:Y:S02]  /*1710*/  ISETP.NE.AND P2, PT, R11, RZ, PT ;  /* 0x000000ff0b00720c */ /* 0x000fe40003f45270 */
[----:B------:R-:W-:-:S07]  /*1720*/  ISETP.GE.AND P1, PT, R0, RZ, PT ;  /* 0x000000ff0000720c */ /* 0x000fce0003f26270 */
[----:B------:R-:W-:Y:S02]  /*1730*/  @P0 IADD3 R3, PT, PT, R3, 0x1, RZ ;  /* 0x0000000103030810 */ /* 0x000fe40007ffe0ff */
[----:B------:R-:W-:Y:S01]  /*1740*/  IADD3 R4, P0, PT, R2, R7, RZ ;  /* 0x0000000702047210 */ /* 0x000fe20007f1e0ff */
[----:B------:R-:W-:Y:S01]  /*1750*/  IMAD R7, R10, R35, R6 ;  /* 0x000000230a077224 */ /* 0x000fe200078e0206 */
[----:B------:R-:W-:Y:S02]  /*1760*/  MOV R0, R3 ;  /* 0x0000000300007202 */ /* 0x000fe40000000f00 */
[----:B------:R-:W-:Y:S02]  /*1770*/  IADD3.X R5, PT, PT, RZ, R12, RZ, P0, !PT ;  /* 0x0000000cff057210 */ /* 0x000fe400007fe4ff */
[----:B------:R-:W-:Y:S02]  /*1780*/  LOP3.LUT R3, R231, 0xc0, RZ, 0xc0, !PT ;  /* 0x000000c0e7037812 */ /* 0x000fe400078ec0ff */
[----:B------:R-:W-:Y:S01]  /*1790*/  @!P1 IADD3 R0, PT, PT, -R0, RZ, RZ ;  /* 0x000000ff00009210 */ /* 0x000fe20007ffe1ff */
[----:B------:R-:W-:Y:S01]  /*17a0*/  IMAD.WIDE.U32 R4, R10, R34, R4 ;  /* 0x000000220a047225 */ /* 0x000fe200078e0004 */
[----:B------:R-:W-:-:S02]  /*17b0*/  LOP3.LUT R237, R3, 0x18, R170, 0xf8, !PT ;  /* 0x0000001803ed7812 */ /* 0x000fc400078ef8aa */
[----:B------:R-:W-:Y:S02]  /*17c0*/  MOV R3, RZ ;  /* 0x000000ff00037202 */ /* 0x000fe40000000f00 */
[----:B------:R-:W-:Y:S02]  /*17d0*/  @!P2 LOP3.LUT R0, RZ, R11, RZ, 0x33, !PT ;  /* 0x0000000bff00a212 */ /* 0x000fe400078e33ff */
[----:B------:R-:W-:Y:S02]  /*17e0*/  IADD3 R5, PT, PT, R5, R7, RZ ;  /* 0x0000000705057210 */ /* 0x000fe40007ffe0ff */
[----:B------:R-:W-:Y:S01]  /*17f0*/  IADD3 R6, P0, PT, R2, R13, RZ ;  /* 0x0000000d02067210 */ /* 0x000fe20007f1e0ff */
[----:B------:R-:W-:Y:S01]  /*1800*/  IMAD R7, R25, R0, RZ ;  /* 0x0000000019077224 */ /* 0x000fe200078e02ff */
[----:B------:R-:W-:Y:S01]  /*1810*/  LOP3.LUT R10, R231, 0x1f20, RZ, 0xc0, !PT ;  /* 0x00001f20e70a7812 */ /* 0x000fe200078ec0ff */
[----:B------:R-:W-:Y:S01]  /*1820*/  IMAD.WIDE.U32 R20, R0, R24, R4 ;  /* 0x0000001800147225 */ /* 0x000fe200078e0004 */
[----:B------:R-:W-:-:S02]  /*1830*/  SHF.R.S32.HI R4, RZ, 0x1f, R241 ;  /* 0x0000001fff047819 */ /* 0x000fc400000114f1 */
[----:B------:R-:W-:Y:S02]  /*1840*/  SHF.R.U32.HI R12, RZ, 0x2, R170 ;  /* 0x00000002ff0c7819 */ /* 0x000fe400000116aa */
[----:B------:R-:W-:Y:S01]  /*1850*/  MOV R13, RZ ;  /* 0x000000ff000d7202 */ /* 0x000fe20000000f00 */
[----:B--2---:R-:W-:Y:S01]  /*1860*/  IMAD R11, R9, R240, RZ ;  /* 0x000000f0090b7224 */ /* 0x004fe200078e02ff */
[----:B------:R-:W-:Y:S01]  /*1870*/  LOP3.LUT R9, R237, R2, RZ, 0x3c, !PT ;  /* 0x00000002ed097212 */ /* 0x000fe200078e3cff */
[----:B------:R-:W-:Y:S01]  /*1880*/  IMAD.WIDE.U32 R2, R8, R240, R2 ;  /* 0x000000f008027225 */ /* 0x000fe200078e0002 */
[----:B------:R-:W-:Y:S02]  /*1890*/  SHF.R.S32.HI R8, RZ, 0x1f, R0 ;  /* 0x0000001fff087819 */ /* 0x000fe40000011400 */
[----:B------:R-:W-:Y:S01]  /*18a0*/  LOP3.LUT R25, R10, R9, RZ, 0xfc, !PT ;  /* 0x000000090a197212 */ /* 0x000fe200078efcff */
[----:B---3--:R-:W-:Y:S01]  /*18b0*/  IMAD R0, R17, R241, RZ ;  /* 0x000000f111007224 */ /* 0x008fe200078e02ff */
[----:B------:R-:W-:Y:S01]  /*18c0*/  IADD3 R3, PT, PT, R3, R11, RZ ;  /* 0x0000000b03037210 */ /* 0x000fe20007ffe0ff */
[----:B------:R-:W-:Y:S01]  /*18d0*/  IMAD R24, R8, R24, R7 ;  /* 0x0000001808187224 */ /* 0x000fe200078e0207 */
[----:B------:R-:W-:Y:S01]  /*18e0*/  IADD3.X R7, PT, PT, RZ, R26, RZ, P0, !PT ;  /* 0x0000001aff077210 */ /* 0x000fe200007fe4ff */
[----:B------:R-:W-:Y:S01]  /*18f0*/  IMAD R0, R16, R4, R0 ;  /* 0x0000000410007224 */ /* 0x000fe200078e0200 */
[C---:B----4-:R-:W-:Y:S01]  /*1900*/  SHF.L.U64.HI R5, R14.reuse, 0x5, R15 ;  /* 0x000000050e057819 */ /* 0x050fe2000001020f */
[----:B------:R-:W-:Y:S01]  /*1910*/  IMAD.WIDE.U32 R10, R251, 0x40, R12 ;  /* 0x00000040fb0a7825 */ /* 0x000fe200078e000c */
[----:B------:R-:W-:-:S03]  /*1920*/  SHF.L.U32 R4, R14, 0x5, RZ ;  /* 0x000000050e047819 */ /* 0x000fc600000006ff */
[----:B------:R-:W-:-:S04]  /*1930*/  IMAD.WIDE.U32 R2, R241, R16, R2 ;  /* 0x00000010f1027225 */ /* 0x000fc800078e0002 */
[----:B------:R-:W-:Y:S01]  /*1940*/  IMAD R13, R233, R12, RZ ;  /* 0x0000000ce90d7224 */ /* 0x000fe200078e02ff */
[----:B------:R-:W-:Y:S01]  /*1950*/  IADD3 R3, PT, PT, R3, R0, RZ ;  /* 0x0000000003037210 */ /* 0x000fe20007ffe0ff */
[----:B------:R-:W-:Y:S02]  /*1960*/  IMAD R11, R11, R14, RZ ;  /* 0x0000000e0b0b7224 */ /* 0x000fe400078e02ff */
[----:B------:R-:W-:-:S04]  /*1970*/  IMAD.WIDE.U32 R6, R12, R232, R6 ;  /* 0x000000e80c067225 */ /* 0x000fc800078e0006 */
[----:B------:R-:W-:Y:S01]  /*1980*/  IMAD.WIDE.U32 R8, R14, R10, R4 ;  /* 0x0000000a0e087225 */ /* 0x000fe200078e0004 */
[----:B------:R-:W-:-:S03]  /*1990*/  LEA R190, P1, R6, R22, 0x1 ;  /* 0x0000001606be7211 */ /* 0x000fc600078208ff */
[-C--:B------:R-:W-:Y:S01]  /*19a0*/  IMAD R0, R15, R10.reuse, R11 ;  /* 0x0000000a0f007224 */ /* 0x080fe200078e020b */
[----:B------:R-:W-:Y:S01]  /*19b0*/  IADD3 R11, PT, PT, R7, R13, RZ ;  /* 0x0000000d070b7210 */ /* 0x000fe20007ffe0ff */
[----:B------:R-:W-:Y:S01]  /*19c0*/  IMAD.WIDE.U32 R4, R14, R10, R2 ;  /* 0x0000000a0e047225 */ /* 0x000fe200078e0002 */
[----:B------:R-:W-:Y:S02]  /*19d0*/  IADD3 R7, P0, PT, R2, R8, RZ ;  /* 0x0000000802077210 */ /* 0x000fe40007f1e0ff */
[----:B------:R-:W-:Y:S02]  /*19e0*/  LEA.HI.X R189, R6, R23, R11, 0x1, P1 ;  /* 0x0000001706bd7211 */ /* 0x000fe400008f0c0b */
[-C--:B------:R-:W-:Y:S02]  /*19f0*/  IADD3.X R10, PT, PT, R3, R0.reuse, R9, P0, !PT ;  /* 0x00000000030a7210 */ /* 0x080fe400007fe409 */
[----:B------:R-:W-:Y:S02]  /*1a00*/  IADD3 R0, PT, PT, R5, R0, RZ ;  /* 0x0000000005007210 */ /* 0x000fe40007ffe0ff */
[----:B------:R-:W-:-:S02]  /*1a10*/  LEA R8, P1, R4, R18, 0x1 ;  /* 0x0000001204087211 */ /* 0x000fc400078208ff */
[----:B------:R-:W-:Y:S02]  /*1a20*/  IADD3 R2, P0, PT, R188, R190, RZ ;  /* 0x000000bebc027210 */ /* 0x000fe40007f1e0ff */
[----:B------:R-:W-:Y:S01]  /*1a30*/  LEA.HI.X R9, R4, R19, R0, 0x1, P1 ;  /* 0x0000001304097211 */ /* 0x000fe200008f0c00 */
[----:B------:R-:W-:Y:S01]  /*1a40*/  IMAD R0, R35, R12, RZ ;  /* 0x0000000c23007224 */ /* 0x000fe200078e02ff */
[----:B------:R-:W-:Y:S02]  /*1a50*/  LEA R4, P1, R7, R18, 0x1 ;  /* 0x0000001207047211 */ /* 0x000fe400078208ff */
[----:B------:R-:W-:Y:S02]  /*1a60*/  IADD3.X R3, PT, PT, R185, R189, RZ, P0, !PT ;  /* 0x000000bdb9037210 */ /* 0x000fe400007fe4ff */
        /* <DEDUP_REMOVED lines=73> */
[----:B------:R-:W-:Y:S02]  /*1f00*/  LOP3.LUT P0, RZ, R170, 0x4, RZ, 0xc0, !PT ;  /* 0x00000004aaff7812 */ /* 0x000fe4000780c0ff */
[----:B------:R-:W-:Y:S02]  /*1f10*/  MOV R96, 0x20 ;  /* 0x0000002000607802 */ /* 0x000fe40000000f00 */
[----:B------:R-:W-:Y:S02]  /*1f20*/  IADD3 R228, PT, PT, R174, -0x1, RZ ;  /* 0xffffffffaee47810 */ /* 0x000fe40007ffe0ff */
        /* <DEDUP_REMOVED lines=18> */
[----:B------:R-:W-:Y:S02]  /*2050*/  ISETP.GT.AND P0, PT, R228, R236, PT ;  /* 0x000000ece400720c */ /* 0x000fe40003f04270 */
[-C--:B------:R-:W-:Y:S01]  /*2060*/  LOP3.LUT R187, R187, R186.reuse, RZ, 0x3c, !PT ;  /* 0x000000babbbb7212 */ /* 0x080fe200078e3cff */
[----:B------:R-:W2:Y:S01]  /*2070*/  LDSM.16.M88.4 R20, [R2+0x1000] ;  /* 0x001000000214783b */ /* 0x000ea20000000200 */
[----:B------:R-:W-:Y:S02]  /*2080*/  SHF.L.U64.HI R239, R232, 0x5, R233 ;  /* 0x00000005e8ef7819 */ /* 0x000fe400000102e9 */
[----:B------:R-:W-:Y:S01]  /*2090*/  LOP3.LUT R186, R187, R186, RZ, 0x3c, !PT ;  /* 0x000000babbba7212 */ /* 0x000fe200078e3cff */
[----:B------:R-:W-:Y:S01]  /*20a0*/  LDSM.16.M88.4 R4, [R4] ;  /* 0x000000000404783b */ /* 0x000fe20000000200 */
[----:B------:R-:W-:-:S02]  /*20b0*/  SHF.L.U64.HI R238, R34, 0x5, R35 ;  /* 0x0000000522ee7819 */ /* 0x000fc40000010223 */
[----:B------:R-:W-:Y:S01]  /*20c0*/  SHF.L.U32 R198, R34, 0x5, RZ ;  /* 0x0000000522c67819 */ /* 0x000fe200000006ff */
[----:B------:R-:W-:Y:S01]  /*20d0*/  LDSM.16.M88.4 R36, [R2+0x1400] ;  /* 0x001400000224783b */ /* 0x000fe20000000200 */
[----:B------:R-:W-:Y:S02]  /*20e0*/  SHF.L.U32 R232, R232, 0x5, RZ ;  /* 0x00000005e8e87819 */ /* 0x000fe400000006ff */
[----:B------:R-:W-:Y:S01]  /*20f0*/  LOP3.LUT R187, R187, R186, RZ, 0x3c, !PT ;  /* 0x000000babbbb7212 */ /* 0x000fe200078e3cff */
        /* <DEDUP_REMOVED lines=322> */
[-C--:B------:R-:W-:Y:S01]  /*3520*/  FMUL.FTZ R27, R27, R0.reuse ;  /* 0x000000001b1b7220 */ /* 0x080fe20000410000 */
[----:B------:R-:W1:Y:S01]  /*3530*/  MUFU.TANH R179, R24 ;  /* 0x0000001800b37308 */ /* 0x000e620000002400 */
[C---:B------:R-:W-:Y:S07]  /*3540*/  HMMA.16816.F32.BF16 R16, R4.reuse, R36, R16 ;  /* 0x000000240410723c */ /* 0x040fee0000041810 */
[----:B------:R-:W1:Y:S01]  /*3550*/  MUFU.TANH R180, R25 ;  /* 0x0000001900b47308 */ /* 0x000e620000002400 */
[C---:B------:R-:W-:Y:S07]  /*3560*/  HMMA.16816.F32.BF16 R20, R4.reuse, R46, R20 ;  /* 0x0000002e0414723c */ /* 0x040fee0000041814 */
[----:B------:R-:W1:Y:S01]  /*3570*/  MUFU.TANH R88, R26 ;  /* 0x0000001a00587308 */ /* 0x000e620000002400 */
[----:B------:R-:W-:Y:S03]  /*3580*/  HMMA.16816.F32.BF16 R4, R4, R38, R8 ;  /* 0x000000260404723c */ /* 0x000fe60000041808 */
[-C--:B------:R-:W-:Y:S01]  /*3590*/  FMUL.FTZ R2, R17, R0.reuse ;  /* 0x0000000011027220 */ /* 0x080fe20000410000 */
[----:B------:R-:W-:-:S03]  /*35a0*/  FMUL.FTZ R16, R16, R0 ;  /* 0x0000000010107220 */ /* 0x000fc60000410000 */
[----:B------:R5:W1:Y:S04]  /*35b0*/  MUFU.TANH R184, R2 ;  /* 0x0000000200b87308 */ /* 0x000a680000002400 */
        /* <DEDUP_REMOVED lines=17> */
[----:B------:R-:W1:Y:S08]  /*36d0*/  MUFU.TANH R23, R23 ;  /* 0x0000001700177308 */ /* 0x000e700000002400 */
        /* <DEDUP_REMOVED lines=22> */
.L_x_3333:
[----:B------:R-:W2:Y:S01]  /*3840*/  LD.E R2, desc[UR4][R134.64+0x170] ;  /* 0x0001700486027980 */ /* 0x000ea2000c101900 */
[----:B------:R-:W-:-:S04]  /*3850*/  SHF.L.U32 R8, R228, 0x8, RZ ;  /* 0x00000008e4087819 */ /* 0x000fc800000006ff */
[----:B------:R-:W-:Y:S01]  /*3860*/  IABS R10, R8 ;  /* 0x00000008000a7213 */ /* 0x000fe20000000000 */
[----:B------:R-:W-:-:S05]  /*3870*/  VIADD R9, R8, 0xffffff00 ;  /* 0xffffff0008097836 */ /* 0x000fca0000000000 */
[----:B------:R-:W-:Y:S02]  /*3880*/  IABS R7, R9 ;  /* 0x0000000900077213 */ /* 0x000fe40000000000 */
[-C--:B--2---:R-:W-:Y:S02]  /*3890*/  IABS R0, R2.reuse ;  /* 0x0000000200007213 */ /* 0x084fe40000000000 */
[----:B------:R-:W-:Y:S02]  /*38a0*/  IABS R6, R2 ;  /* 0x0000000200067213 */ /* 0x000fe40000000000 */
[----:B------:R-:W1:Y:S02]  /*38b0*/  I2F.RP R4, R0 ;  /* 0x0000000000047306 */ /* 0x000e640000209400 */
[----:B------:R-:W-:-:S06]  /*38c0*/  IADD3 R6, PT, PT, RZ, -R6, RZ ;  /* 0x80000006ff067210 */ /* 0x000fcc0007ffe0ff */
        /* <DEDUP_REMOVED lines=8> */
[----:B------:R-:W-:-:S03]  /*3950*/  MOV R7, R10 ;  /* 0x0000000a00077202 */ /* 0x000fc60000000f00 */
        /* <DEDUP_REMOVED lines=45> */
.L_x_3334:
[----:B------:R-:W-:Y:S05]  /*3c30*/  BSYNC.RECONVERGENT B0 ;  /* 0x0000000000007941 */ /* 0x000fea0003800200 */
.L_x_3332:
        /* <DEDUP_REMOVED lines=28> */
.L_x_3331:
[----:B------:R-:W-:Y:S05]  /*3e00*/  BSYNC.RECONVERGENT B1 ;  /* 0x0000000000017941 */ /* 0x000fea0003800200 */
.L_x_3330:
        /* <DEDUP_REMOVED lines=214> */
[C---:B-1----:R-:W-:Y:S01]  /*4b70*/  HMMA.16816.F32.BF16 R24, R8.reuse, R12, RZ ;  /* 0x0000000c0818723c */ /* 0x042fe200000418ff */
[----:B------:R1:W2:Y:S07]  /*4b80*/  MUFU.EX2 R59, R2 ;  /* 0x00000002003b7308 */ /* 0x0002ae0000000800 */
[----:B------:R-:W-:Y:S01]  /*4b90*/  HMMA.16816.F32.BF16 R12, R8, R14, RZ ;  /* 0x0000000e080c723c */ /* 0x000fe200000418ff */
[----:B------:R-:W-:Y:S02]  /*4ba0*/  F2FP.BF16.F32.PACK_AB R9, R106, R107 ;  /* 0x0000006b6a09723e */ /* 0x000fe400000010ff */
[----:B------:R-:W-:Y:S01]  /*4bb0*/  F2FP.BF16.F32.PACK_AB R11, R103, R104 ;  /* 0x00000068670b723e */ /* 0x000fe200000010ff */
[----:B-1----:R-:W-:Y:S01]  /*4bc0*/  FFMA.FTZ R2, R113, R0, -R5 ;  /* 0x0000000071027223 */ /* 0x002fe20000010805 */
[----:B--2---:R-:W-:-:S03]  /*4bd0*/  F2FP.BF16.F32.PACK_AB R8, R59, R52 ;  /* 0x000000343b08723e */ /* 0x004fc600000010ff */
[----:B------:R1:W-:Y:S02]  /*4be0*/  MUFU.EX2 R62, R2 ;  /* 0x00000002003e7308 */ /* 0x0003e40000000800 */
[----:B-1----:R-:W-:-:S06]  /*4bf0*/  FFMA.FTZ R2, R114, R0, -R5 ;  /* 0x0000000072027223 */ /* 0x002fcc0000010805 */
[----:B------:R1:W2:Y:S02]  /*4c00*/  MUFU.EX2 R61, R2 ;  /* 0x00000002003d7308 */ /* 0x0002a40000000800 */
[----:B-1----:R-:W-:Y:S01]  /*4c10*/  FFMA.FTZ R2, R55, R0, -R3 ;  /* 0x0000000037027223 */ /* 0x002fe20000010803 */
[----:B--2---:R-:W-:Y:S01]  /*4c20*/  F2FP.BF16.F32.PACK_AB R10, R61, R62 ;  /* 0x0000003e3d0a723e */ /* 0x004fe200000010ff */
[----:B------:R-:W-:Y:S04]  /*4c30*/  LDSM.16.MT88.4 R52, [R20+0x7800] ;  /* 0x007800001434783b */ /* 0x000fe80000004200 */
[----:B------:R1:W-:Y:S02]  /*4c40*/  MUFU.EX2 R117, R2 ;  /* 0x0000000200757308 */ /* 0x0003e40000000800 */
[C---:B------:R-:W-:Y:S08]  /*4c50*/  HMMA.16816.F32.BF16 R32, R8.reuse, R36, R32 ;  /* 0x000000240820723c */ /* 0x040ff00000041820 */
[----:B------:R-:W-:Y:S01]  /*4c60*/  HMMA.16816.F32.BF16 R28, R8, R38, R28 ;  /* 0x00000026081c723c */ /* 0x000fe2000004181c */
[----:B------:R-:W2:Y:S01]  /*4c70*/  LDSM.16.MT88.4 R36, [R16+0x5c00] ;  /* 0x005c00001024783b */ /* 0x000ea20000004200 */
[----:B-1----:R-:W-:-:S06]  /*4c80*/  FFMA.FTZ R2, R125, R0, -R5 ;  /* 0x000000007d027223 */ /* 0x002fcc0000010805 */
[C---:B------:R-:W-:Y:S01]  /*4c90*/  HMMA.16816.F32.BF16 R24, R8.reuse, R40, R24 ;  /* 0x000000280818723c */ /* 0x040fe20000041818 */
        /* <DEDUP_REMOVED lines=15> */
[C---:B------:R-:W-:Y:S08]  /*4d90*/  HMMA.16816.F32.BF16 R32, R8.reuse, R44, R32 ;  /* 0x0000002c0820723c */ /* 0x040ff00000041820 */
[----:B------:R-:W-:Y:S01]  /*4da0*/  HMMA.16816.F32.BF16 R28, R8, R46, R28 ;  /* 0x0000002e081c723c */ /* 0x000fe2000004181c */
[----:B------:R-:W4:Y:S01]  /*4db0*/  LDSM.16.MT88.4 R44, [R16+0x6000] ;  /* 0x00600000102c783b */ /* 0x000f220000004200 */
[----:B-1----:R-:W-:-:S06]  /*4dc0*/  FFMA.FTZ R2, R147, R0, -R5 ;  /* 0x0000000093027223 */ /* 0x002fcc0000010805 */
[C---:B------:R-:W-:Y:S01]  /*4dd0*/  HMMA.16816.F32.BF16 R24, R8.reuse, R48, R24 ;  /* 0x000000300818723c */ /* 0x040fe20000041818 */
        /* <DEDUP_REMOVED lines=110> */
[-C--:B-1----:R-:W-:Y:S02]  /*54c0*/  FFMA.FTZ R2, R143, R0.reuse, -R5 ;  /* 0x000000008f027223 */ /* 0x082fe40000010805 */
[----:B------:R-:W-:Y:S04]  /*54d0*/  LDSM.16.MT88.4 R140, [R16+0x8800] ;  /* 0x00880000108c783b */ /* 0x000fe80000004200 */
[----:B------:R1:W3:Y:S02]  /*54e0*/  MUFU.EX2 R69, R2 ;  /* 0x0000000200457308 */ /* 0x0002e40000000800 */
[----:B-1----:R-:W-:Y:S01]  /*54f0*/  FFMA.FTZ R2, R94, R0, -R3 ;  /* 0x000000005e027223 */ /* 0x002fe20000010803 */
[----:B---3--:R-:W-:-:S05]  /*5500*/  F2FP.BF16.F32.PACK_AB R10, R69, R71 ;  /* 0x00000047450a723e */ /* 0x008fca00000010ff */
[----:B------:R1:W-:Y:S02]  /*5510*/  MUFU.EX2 R88, R2 ;  /* 0x0000000200587308 */ /* 0x0003e40000000800 */
[C---:B----4-:R-:W-:Y:S08]  /*5520*/  HMMA.16816.F32.BF16 R32, R8.reuse, R44, R32 ;  /* 0x0000002c0820723c */ /* 0x050ff00000041820 */
        /* <DEDUP_REMOVED lines=41> */
[----:B------:R-:W-:Y:S02]  /*57c0*/  FADD.FTZ R4, R62, R4 ;  /* 0x000000043e047221 */ /* 0x000fe40000010000 */
        /* <DEDUP_REMOVED lines=16> */
[-CC-:B------:R-:W-:Y:S02]  /*58d0*/  FFMA.FTZ R7, R183, R0.reuse, -R5.reuse ;  /* 0x00000000b7077223 */ /* 0x180fe40000010805 */
        /* <DEDUP_REMOVED lines=15> */
[----:B------:R1:W2:Y:S01]  /*59d0*/  MUFU.EX2 R59, R6 ;  /* 0x00000006003b7308 */ /* 0x0002a20000000800 */
        /* <DEDUP_REMOVED lines=11> */
[----:B--2---:R-:W-:Y:S01]  /*5a90*/  F2FP.BF16.F32.PACK_AB R10, R59, R61 ;  /* 0x0000003d3b0a723e */ /* 0x004fe200000010ff */
[----:B------:R1:W-:Y:S01]  /*5aa0*/  MUFU.EX2 R58, R6 ;  /* 0x00000006003a7308 */ /* 0x0003e20000000800 */
        /* <DEDUP_REMOVED lines=82> */
[-CC-:B-1----:R-:W-:Y:S01]  /*5fd0*/  FFMA.FTZ R4, R162, R0.reuse, -R3.reuse ;  /* 0x00000000a2047223 */ /* 0x182fe20000010803 */
[----:B--2---:R-:W-:Y:S01]  /*5fe0*/  F2FP.BF16.F32.PACK_AB R10, R49, R51 ;  /* 0x00000033310a723e */ /* 0x004fe200000010ff */
[-C--:B------:R-:W-:Y:S02]  /*5ff0*/  FFMA.FTZ R3, R197, R0.reuse, -R3 ;  /* 0x00000000c5037223 */ /* 0x080fe40000010803 */
[----:B------:R1:W-:Y:S04]  /*6000*/  MUFU.EX2 R52, R4 ;  /* 0x0000000400347308 */ /* 0x0003e80000000800 */
[C---:B---3--:R-:W-:Y:S01]  /*6010*/  HMMA.16816.F32.BF16 R136, R8.reuse, R40, R32 ;  /* 0x000000280888723c */ /* 0x048fe20000041820 */
[----:B------:R-:W2:Y:S03]  /*6020*/  LDSM.16.MT88.4 R32, [R20+0x8800] ;  /* 0x008800001420783b */ /* 0x000ea60000004200 */
[----:B------:R3:W5:Y:S04]  /*6030*/  MUFU.EX2 R230, R3 ;  /* 0x0000000300e67308 */ /* 0x0007680000000800 */
[----:B------:R-:W-:Y:S01]  /*6040*/  HMMA.16816.F32.BF16 R28, R8, R42, R28 ;  /* 0x0000002a081c723c */ /* 0x000fe2000004181c */
[----:B-1----:R-:W-:-:S07]  /*6050*/  FFMA.FTZ R4, R179, R0, -R5 ;  /* 0x00000000b3047223 */ /* 0x002fce0000010805 */
[----:B----4-:R-:W-:Y:S01]  /*6060*/  HMMA.16816.F32.BF16 R24, R8, R44, R24 ;  /* 0x0000002c0818723c */ /* 0x010fe20000041818 */
[----:B------:R1:W-:Y:S01]  /*6070*/  MUFU.EX2 R48, R4 ;  /* 0x0000000400307308 */ /* 0x0003e20000000800 */
[----:B---3--:R-:W-:Y:S02]  /*6080*/  IADD3 R3, PT, PT, R174, -0x2, RZ ;  /* 0xfffffffeae037810 */ /* 0x008fe40007ffe0ff */
[----:B-----5:R-:W-:-:S04]  /*6090*/  F2FP.BF16.F32.PACK_AB R151, R230, R52 ;  /* 0x00000034e697723e */ /* 0x020fc800000010ff */
[----:B------:R-:W-:Y:S01]  /*60a0*/  HMMA.16816.F32.BF16 R12, R8, R46, R12 ;  /* 0x0000002e080c723c */ /* 0x000fe2000004180c */
[----:B------:R-:W-:Y:S02]  /*60b0*/  F2FP.BF16.F32.PACK_AB R9, R88, R98 ;  /* 0x000000625809723e */ /* 0x000fe400000010ff */
[----:B------:R-:W-:Y:S02]  /*60c0*/  F2FP.BF16.F32.PACK_AB R11, R78, R84 ;  /* 0x000000544e0b723e */ /* 0x000fe400000010ff */
[----:B------:R-:W-:Y:S01]  /*60d0*/  ISETP.GE.AND P0, PT, R3, R236, PT ;  /* 0x000000ec0300720c */ /* 0x000fe20003f06270 */
        /* <DEDUP_REMOVED lines=72> */
[----:B------:R-:W-:Y:S01]  /*6560*/  IMAD.MOV.U32 R132, RZ, RZ, R21 ;  /* 0x000000ffff847224 */ /* 0x000fe200078e0015 */
[----:B------:R-:W-:Y:S01]  /*6570*/  ISETP.NE.AND.EX P1, PT, R235, RZ, PT, P1 ;  /* 0x000000ffeb00720c */ /* 0x000fe20003f25310 */
[----:B------:R-:W-:-:S12]  /*6580*/  IMAD.MOV.U32 R133, RZ, RZ, R22 ;  /* 0x000000ffff857224 */ /* 0x000fd800078e0016 */
.L_x_3342:
        /* <DEDUP_REMOVED lines=78> */
.L_x_3337:
[----:B------:R-:W-:Y:S05]  /*6a70*/  BSYNC.RECONVERGENT B0 ;  /* 0x0000000000007941 */ /* 0x000fea0003800200 */
.L_x_3336:
        /* <DEDUP_REMOVED lines=26> */
[----:B------:R-:W-:Y:S02]  /*6c20*/  IADD3 R228, PT, PT, R228, -0x1, RZ ;  /* 0xffffffffe4e47810 */ /* 0x000fe40007ffe0ff */
[----:B------:R-:W-:Y:S02]  /*6c30*/  LOP3.LUT R0, R2, R0, RZ, 0xfc, !PT ;  /* 0x0000000002007212 */ /* 0x000fe400078efcff */
[----:B------:R-:W-:Y:S02]  /*6c40*/  MOV R2, R194 ;  /* 0x000000c200027202 */ /* 0x000fe40000000f00 */
[----:B------:R-:W-:Y:S02]  /*6c50*/  LEA R172, R0, R165, 0x1 ;  /* 0x000000a500ac7211 */ /* 0x000fe400078e08ff */
[----:B------:R-:W-:Y:S02]  /*6c60*/  LOP3.LUT R0, R166, 0x18, RZ, 0xc0, !PT ;  /* 0x00000018a6007812 */ /* 0x000fe400078ec0ff */
[----:B------:R-:W-:Y:S01]  /*6c70*/  ISETP.GT.AND P2, PT, R228, R236, PT ;  /* 0x000000ece400720c */ /* 0x000fe20003f44270 */
        /* <DEDUP_REMOVED lines=470> */
.L_x_3341:
[----:B------:R-:W-:Y:S05]  /*89e0*/  BSYNC.RECONVERGENT B0 ;  /* 0x0000000000007941 */ /* 0x000fea0003800200 */
.L_x_3340:
        /* <DEDUP_REMOVED lines=28> */
.L_x_3339:
[----:B------:R-:W-:Y:S05]  /*8bb0*/  BSYNC.RECONVERGENT B1 ;  /* 0x0000000000017941 */ /* 0x000fea0003800200 */
.L_x_3338:
        /* <DEDUP_REMOVED lines=128> */
[----:B----4-:R-:W-:Y:S01]  /*93c0*/  FFMA.FTZ R6, R18, R3, -R44 ;  /* 0x0000000312067223 */ /* 0x010fe2000001082c */
[----:B------:R-:W-:Y:S08]  /*93d0*/  FMUL.FTZ R18, R20, R150 ;  /* 0x0000009614127220 */ /* 0x000ff00000410000 */
[----:B------:R4:W-:Y:S01]  /*93e0*/  MUFU.EX2 R182, R4 ;  /* 0x0000000400b67308 */ /* 0x0009e20000000800 */
[----:B-1----:R-:W-:Y:S09]  /*93f0*/  FMUL.FTZ R5, R0, R137 ;  /* 0x0000008900057220 */ /* 0x002ff20000410000 */
[----:B------:R1:W-:Y:S01]  /*9400*/  MUFU.EX2 R183, R6 ;  /* 0x0000000600b77308 */ /* 0x0003e20000000800 */
[-C--:B--2---:R-:W-:Y:S09]  /*9410*/  FFMA.FTZ R2, R181, R3.reuse, -R46 ;  /* 0x00000003b5027223 */ /* 0x084ff2000001082e */
[----:B------:R2:W5:Y:S01]  /*9420*/  MUFU.EX2 R171, R2 ;  /* 0x0000000200ab7308 */ /* 0x0005620000000800 */
[-CC-:B----4-:R-:W-:Y:S01]  /*9430*/  FFMA.FTZ R4, R29, R3.reuse, -R44.reuse ;  /* 0x000000031d047223 */ /* 0x190fe2000001082c */
[----:B---3--:R-:W-:Y:S08]  /*9440*/  F2FP.BF16.F32.PACK_AB R29, R157, R156 ;  /* 0x0000009c9d1d723e */ /* 0x008ff000000010ff */
[----:B------:R3:W-:Y:S01]  /*9450*/  MUFU.EX2 R199, R4 ;  /* 0x0000000400c77308 */ /* 0x0007e20000000800 */
[-C--:B-1----:R-:W-:Y:S09]  /*9460*/  FFMA.FTZ R6, R32, R3.reuse, -R44 ;  /* 0x0000000320067223 */ /* 0x082ff2000001082c */
        /* <DEDUP_REMOVED lines=22> */
[-CC-:B---3--:R-:W-:Y:S09]  /*95d0*/  FFMA.FTZ R4, R56, R3.reuse, -R44.reuse ;  /* 0x0000000338047223 */ /* 0x188ff2000001082c */
[----:B------:R3:W-:Y:S01]  /*95e0*/  MUFU.EX2 R224, R4 ;  /* 0x0000000400e07308 */ /* 0x0007e20000000800 */
[-C--:B-1----:R-:W-:Y:S01]  /*95f0*/  FFMA.FTZ R45, R72, R3.reuse, -R44 ;  /* 0x00000003482d7223 */ /* 0x082fe2000001082c */
[-C--:B--2---:R-:W-:Y:S08]  /*9600*/  FFMA.FTZ R2, R155, R3.reuse, -R46 ;  /* 0x000000039b027223 */ /* 0x084ff0000001082e */
[----:B------:R1:W2:Y:S01]  /*9610*/  MUFU.EX2 R155, R2 ;  /* 0x00000002009b7308 */ /* 0x0002a20000000800 */
[-C--:B---3--:R-:W-:Y:S09]  /*9620*/  FFMA.FTZ R4, R57, R3.reuse, -R44 ;  /* 0x0000000339047223 */ /* 0x088ff2000001082c */
[----:B------:R3:W-:Y:S01]  /*9630*/  MUFU.EX2 R223, R4 ;  /* 0x0000000400df7308 */ /* 0x0007e20000000800 */
[-CC-:B-1----:R-:W-:Y:S09]  /*9640*/  FFMA.FTZ R2, R152, R3.reuse, -R46.reuse ;  /* 0x0000000398027223 */ /* 0x182ff2000001082e */
[----:B------:R1:W2:Y:S01]  /*9650*/  MUFU.EX2 R152, R2 ;  /* 0x0000000200987308 */ /* 0x0002a20000000800 */
[-CC-:B---3--:R-:W-:Y:S01]  /*9660*/  FFMA.FTZ R4, R58, R3.reuse, -R46.reuse ;  /* 0x000000033a047223 */ /* 0x188fe2000001082e */
        /* <DEDUP_REMOVED lines=19> */
[----:B------:R-:W-:Y:S07]  /*97a0*/  F2FP.BF16.F32.PACK_AB R31, R171, R158 ;  /* 0x0000009eab1f723e */ /* 0x000fee00000010ff */
        /* <DEDUP_REMOVED lines=34> */
[----:B----4-:R-:W-:Y:S09]  /*99d0*/  LOP3.LUT R2, R164, 0x120, R169, 0xf8, !PT ;  /* 0x00000120a4027812 */ /* 0x010ff200078ef8a9 */
[----:B------:R4:W5:Y:S01]  /*99e0*/  MUFU.EX2 R169, R8 ;  /* 0x0000000800a97308 */ /* 0x0009620000000800 */
[----:B------:R-:W-:Y:S04]  /*99f0*/  LEA R2, R2, R165, 0x1 ;  /* 0x000000a502027211 */ /* 0x000fe800078e08ff */
[C---:B------:R-:W-:Y:S01]  /*9a00*/  IADD3 R27, PT, PT, R2.reuse, 0x5020, RZ ;  /* 0x00005020021b7810 */ /* 0x040fe20007ffe0ff */
[----:B------:R-:W2:Y:S01]  /*9a10*/  LDSM.16.MT88.4 R12, [R2+0x5000] ;  /* 0x00500000020c783b */ /* 0x000ea20000004200 */
[----:B-1----:R-:W-:Y:S04]  /*9a20*/  IADD3 R4, PT, PT, R2, 0x5000, RZ ;  /* 0x0000500002047810 */ /* 0x002fe80007ffe0ff */
[----:B------:R-:W-:Y:S01]  /*9a30*/  @P0 IADD3 R27, PT, PT, R4, -0x20, RZ ;  /* 0xffffffe0041b0810 */ /* 0x000fe20007ffe0ff */
[-C--:B------:R-:W-:Y:S02]  /*9a40*/  FFMA.FTZ R4, R61, R3.reuse, -R44 ;  /* 0x000000033d047223 */ /* 0x080fe4000001082c */
[----:B------:R-:W-:Y:S01]  /*9a50*/  LDSM.16.MT88.4 R36, [R2+0x5400] ;  /* 0x005400000224783b */ /* 0x000fe20000004200 */
[----:B------:R-:W-:Y:S01]  /*9a60*/  ISETP.GT.AND P0, PT, R228, R236, PT ;  /* 0x000000ece400720c */ /* 0x000fe20003f04270 */
[-C--:B----4-:R-:W-:Y:S01]  /*9a70*/  FFMA.FTZ R8, R63, R3.reuse, -R46 ;  /* 0x000000033f087223 */ /* 0x090fe2000001082e */
[----:B------:R1:W-:Y:S05]  /*9a80*/  MUFU.EX2 R227, R4 ;  /* 0x0000000400e37308 */ /* 0x0003ea0000000800 */
[----:B------:R-:W4:Y:S05]  /*9a90*/  LDSM.16.MT88.4 R32, [R27] ;  /* 0x000000001b20783b */ /* 0x000f2a0000004200 */
[----:B------:R3:W5:Y:S03]  /*9aa0*/  MUFU.EX2 R54, R8 ;  /* 0x0000000800367308 */ /* 0x0007660000000800 */
[----:B------:R-:W5:Y:S01]  /*9ab0*/  LDSM.16.MT88.4 R40, [R27+0x400] ;  /* 0x000400001b28783b */ /* 0x000f620000004200 */
[C---:B-1----:R-:W-:Y:S01]  /*9ac0*/  FMUL.FTZ R4, R0.reuse, R136 ;  /* 0x0000008800047220 */ /* 0x042fe20000410000 */
[----:B---3--:R-:W-:Y:S05]  /*9ad0*/  FMUL.FTZ R8, R0, R140 ;  /* 0x0000008c00087220 */ /* 0x008fea0000410000 */
[----:B------:R1:W-:Y:S01]  /*9ae0*/  MUFU.EX2 R140, R45 ;  /* 0x0000002d008c7308 */ /* 0x0003e20000000800 */
[C---:B--2---:R-:W-:Y:S05]  /*9af0*/  HMMA.16816.F32.BF16 R4, R28.reuse, R12, R4 ;  /* 0x0000000c1c04723c */ /* 0x044fea0000041804 */
        /* <DEDUP_REMOVED lines=10> */
[-CC-:B--2---:R-:W-:Y:S09]  /*9ba0*/  FFMA.FTZ R12, R65, R3.reuse, -R44.reuse ;  /* 0x00000003410c7223 */ /* 0x184ff2000001082c */
[----:B------:R2:W-:Y:S01]  /*9bb0*/  MUFU.EX2 R164, R12 ;  /* 0x0000000c00a47308 */ /* 0x0005e20000000800 */
[----:B-1----:R-:W-:Y:S09]  /*9bc0*/  FFMA.FTZ R45, R77, R3, -R44 ;  /* 0x000000034d2d7223 */ /* 0x002ff2000001082c */
[----:B------:R1:W-:Y:S01]  /*9bd0*/  MUFU.EX2 R136, R45 ;  /* 0x0000002d00887308 */ /* 0x0003e20000000800 */
[C---:B--2---:R-:W-:Y:S01]  /*9be0*/  FMUL.FTZ R12, R0.reuse, R144 ;  /* 0x00000090000c7220 */ /* 0x044fe20000410000 */
[----:B------:R-:W-:Y:S04]  /*9bf0*/  FFMA.FTZ R0, R0, R229, R159 ;  /* 0x000000e500007223 */ /* 0x000fe8000001009f */
[----:B------:R-:W-:Y:S01]  /*9c00*/  FADD.FTZ R47, R179, R0 ;  /* 0x00000000b32f7221 */ /* 0x000fe20000010000 */
[----:B------:R-:W-:Y:S01]  /*9c10*/  FADD.FTZ R0, R158, R20 ;  /* 0x000000149e007221 */ /* 0x000fe20000010000 */
[C---:B----4-:R-:W-:Y:S03]  /*9c20*/  HMMA.16816.F32.BF16 R12, R28.reuse, R32, R12 ;  /* 0x000000201c0c723c */ /* 0x050fe6000004180c */
        /* <DEDUP_REMOVED lines=69> */
[----:B-----5:R-:W-:Y:S01]  /*a080*/  FFMA.FTZ R45, R90, R3, -R46 ;  /* 0x000000035a2d7223 */ /* 0x020fe2000001082e */
        /* <DEDUP_REMOVED lines=54> */
[----:B----4-:R-:W-:Y:S01]  /*a3f0*/  FFMA.FTZ R45, R97, R3, -R44 ;  /* 0x00000003612d7223 */ /* 0x010fe2000001082c */
        /* <DEDUP_REMOVED lines=44> */
[----:B----4-:R-:W-:Y:S01]  /*a6c0*/  FFMA.FTZ R45, R105, R3, -R44 ;  /* 0x00000003692d7223 */ /* 0x010fe2000001082c */
        /* <DEDUP_REMOVED lines=222> */
.L_x_3335:
        /* <DEDUP_REMOVED lines=10> */
.L_x_3350:
[----:B------:R-:W-:Y:S01]  /*b550*/  FSETP.NE.FTZ.AND P1, PT, R0, RZ, PT ;  /* 0x000000ff0000720b */ /* 0x000fe20003f35000 */
[----:B----4-:R-:W-:Y:S01]  /*b560*/  FADD.FTZ R3, R2, R3 ;  /* 0x0000000302037221 */ /* 0x010fe20000010000 */
[----:B------:R-:W3:Y:S01]  /*b570*/  MUFU.RCP R4, R0 ;  /* 0x0000000000047308 */ /* 0x000ee20000001000 */
[----:B------:R-:W-:Y:S01]  /*b580*/  SHF.L.U32 R6, R170, 0x1, RZ ;  /* 0x00000001aa067819 */ /* 0x000fe200000006ff */
[----:B------:R-:W-:Y:S05]  /*b590*/  WARPSYNC.ALL ;  /* 0x0000000000007948 */ /* 0x000fea0003800000 */
[----:B------:R-:W-:Y:S01]  /*b5a0*/  FSETP.NE.FTZ.AND P0, PT, R3, RZ, PT ;  /* 0x000000ff0300720b */ /* 0x000fe20003f15000 */
[----:B------:R-:W-:Y:S01]  /*b5b0*/  MUFU.RCP R5, R3 ;  /* 0x0000000300057308 */ /* 0x000fe20000001000 */
[----:B------:R-:W-:-:S02]  /*b5c0*/  MOV R11, 0xff800000 ;  /* 0xff800000000b7802 */ /* 0x000fc40000000f00 */
[----:B------:R-:W-:Y:S02]  /*b5d0*/  LOP3.LUT R168, R168, 0x6, R6, 0xf8, !PT ;  /* 0x00000006a8a87812 */ /* 0x000fe400078ef806 */
[----:B------:R-:W-:Y:S02]  /*b5e0*/  MOV R10, 0xff800000 ;  /* 0xff800000000a7802 */ /* 0x000fe40000000f00 */
[----:B------:R-:W-:Y:S01]  /*b5f0*/  SHF.R.U32.HI R29, RZ, 0x2, R170 ;  /* 0x00000002ff1d7819 */ /* 0x000fe200000116aa */
[----:B------:R-:W2:Y:S01]  /*b600*/  @P1 MUFU.LG2 R0, R0 ;  /* 0x0000000000001308 */ /* 0x000ea20000000c00 */
[----:B---3--:R-:W-:-:S05]  /*b610*/  FSEL R2, R4, 1, P1 ;  /* 0x3f80000004027808 */ /* 0x008fca0000800000 */
[C---:B------:R-:W-:Y:S01]  /*b620*/  FMUL.FTZ R136, R2.reuse, R136 ;  /* 0x0000008802887220 */ /* 0x040fe20000410000 */
[C---:B------:R-:W-:Y:S01]  /*b630*/  FMUL.FTZ R137, R2.reuse, R137 ;  /* 0x0000008902897220 */ /* 0x040fe20000410000 */
[----:B------:R-:W3:Y:S01]  /*b640*/  @P0 MUFU.LG2 R3, R3 ;  /* 0x0000000300030308 */ /* 0x000ee20000000c00 */
[C---:B------:R-:W-:Y:S01]  /*b650*/  FMUL.FTZ R140, R2.reuse, R140 ;  /* 0x0000008c028c7220 */ /* 0x040fe20000410000 */
[C---:B------:R-:W-:Y:S01]  /*b660*/  FMUL.FTZ R141, R2.reuse, R141 ;  /* 0x0000008d028d7220 */ /* 0x040fe20000410000 */
[C---:B------:R-:W-:Y:S01]  /*b670*/  FMUL.FTZ R144, R2.reuse, R144 ;  /* 0x0000009002907220 */ /* 0x040fe20000410000 */
[C---:B------:R-:W-:Y:S01]  /*b680*/  FMUL.FTZ R145, R2.reuse, R145 ;  /* 0x0000009102917220 */ /* 0x040fe20000410000 */
[C---:B------:R-:W-:Y:S01]  /*b690*/  FMUL.FTZ R148, R2.reuse, R148 ;  /* 0x0000009402947220 */ /* 0x040fe20000410000 */
[----:B------:R-:W-:Y:S01]  /*b6a0*/  FMUL.FTZ R149, R2, R149 ;  /* 0x0000009502957220 */ /* 0x000fe20000410000 */
[----:B------:R-:W-:Y:S01]  /*b6b0*/  LOP3.LUT R2, R168, 0x20, R231, 0xf8, !PT ;  /* 0x00000020a8027812 */ /* 0x000fe200078ef8e7 */
[----:B--2---:R-:W-:-:S04]  /*b6c0*/  @P1 FMUL.FTZ R0, R0, 0.69314718246459960938 ;  /* 0x3f31721800001820 */ /* 0x004fc80000410000 */
[----:B-----5:R-:W-:Y:S01]  /*b6d0*/  @P1 FFMA.FTZ R11, R7, R22, R0 ;  /* 0x00000016070b1223 */ /* 0x020fe20000010000 */
[----:B------:R-:W-:Y:S01]  /*b6e0*/  FSEL R0, R5, 1, P0 ;  /* 0x3f80000005007808 */ /* 0x000fe20000000000 */
[----:B---3--:R-:W-:-:S04]  /*b6f0*/  @P0 FMUL.FTZ R3, R3, 0.69314718246459960938 ;  /* 0x3f31721803030820 */ /* 0x008fc80000410000 */
        /* <DEDUP_REMOVED lines=8> */
[----:B------:R-:W-:Y:S01]  /*b780*/  LOP3.LUT R0, R2, R237, RZ, 0xfc, !PT ;  /* 0x000000ed02007212 */ /* 0x000fe200078efcff */
[----:B------:R-:W-:Y:S01]  /*b790*/  @P0 FFMA.FTZ R10, R7, R21, R3 ;  /* 0x00000015070a0223 */ /* 0x000fe20000010003 */
[----:B------:R-:W-:Y:S01]  /*b7a0*/  BAR.SYNC.DEFER_BLOCKING 0x0 ;  /* 0x0000000000007b1d */ /* 0x000fe20000010000 */
[----:B------:R-:W-:-:S02]  /*b7b0*/  LOP3.LUT R3, R231, 0x80, RZ, 0xc0, !PT ;  /* 0x00000080e7037812 */ /* 0x000fc400078ec0ff */
[----:B------:R-:W-:Y:S01]  /*b7c0*/  IMAD R0, R0, 0x4, R165 ;  /* 0x0000000400007824 */ /* 0x000fe200078e02a5 */
[----:B------:R-:W-:-:S03]  /*b7d0*/  LOP3.LUT R2, R231, 0x40, RZ, 0xc0, !PT ;  /* 0x00000040e7027812 */ /* 0x000fc600078ec0ff */
[C---:B------:R-:W-:Y:S02]  /*b7e0*/  IMAD.IADD R3, R0.reuse, 0x1, -R3 ;  /* 0x0000000100037824 */ /* 0x040fe400078e0a03 */
[--C-:B------:R-:W-:Y:S01]  /*b7f0*/  IMAD.IADD R4, R0, 0x1, -R2.reuse ;  /* 0x0000000100047824 */ /* 0x100fe200078e0a02 */
[----:B------:R-:W-:Y:S04]  /*b800*/  STS.64 [R0], R136 ;  /* 0x0000008800007388 */ /* 0x000fe80000000a00 */
[----:B------:R2:W-:Y:S04]  /*b810*/  STS.64 [R0+0x400], R138 ;  /* 0x0004008a00007388 */ /* 0x0005e80000000a00 */
[----:B------:R-:W-:Y:S04]  /*b820*/  STS.64 [R4+0x20], R140 ;  /* 0x0000208c04007388 */ /* 0x000fe80000000a00 */
[----:B------:R-:W-:Y:S04]  /*b830*/  STS.64 [R4+0x420], R142 ;  /* 0x0004208e04007388 */ /* 0x000fe80000000a00 */
[----:B------:R-:W-:Y:S04]  /*b840*/  STS.64 [R3+0x40], R144 ;  /* 0x0000409003007388 */ /* 0x000fe80000000a00 */
[----:B------:R3:W-:Y:S01]  /*b850*/  STS.64 [R3+0x440], R146 ;  /* 0x0004409203007388 */ /* 0x0007e20000000a00 */
[----:B--2---:R-:W-:-:S05]  /*b860*/  IMAD.IADD R0, R3, 0x1, -R2 ;  /* 0x0000000103007824 */ /* 0x004fca00078e0a02 */
[----:B------:R-:W-:Y:S04]  /*b870*/  STS.64 [R0+0x60], R148 ;  /* 0x0000609400007388 */ /* 0x000fe80000000a00 */
[----:B------:R2:W-:Y:S04]  /*b880*/  STS.64 [R0+0x460], R150 ;  /* 0x0004609600007388 */ /* 0x0005e80000000a00 */
[----:B------:R-:W4:Y:S04]  /*b890*/  LD.E.64 R6, desc[UR4][R134.64+0xb0] ;  /* 0x0000b00486067980 */ /* 0x000f28000c101b00 */
[----:B------:R-:W4:Y:S04]  /*b8a0*/  LD.E R2, desc[UR4][R134.64+0x60] ;  /* 0x0000600486027980 */ /* 0x000f28000c101900 */
[----:B---3--:R-:W3:Y:S04]  /*b8b0*/  LD.E R3, desc[UR4][R134.64+0xcc] ;  /* 0x0000cc0486037980 */ /* 0x008ee8000c101900 */
[----:B------:R-:W3:Y:S04]  /*b8c0*/  LD.E.64 R4, desc[UR4][R134.64+0x78] ;  /* 0x0000780486047980 */ /* 0x000ee8000c101b00 */
[----:B------:R1:W5:Y:S01]  /*b8d0*/  LD.E.64 R8, desc[UR4][R134.64+0xa8] ;  /* 0x0000a80486087980 */ /* 0x000362000c101b00 */
[----:B------:R-:W-:Y:S01]  /*b8e0*/  IMAD.SHL.U32 R28, R251, 0x40, RZ ;  /* 0x00000040fb1c7824 */ /* 0x000fe200078e00ff */
[----:B------:R-:W-:Y:S01]  /*b8f0*/  BAR.SYNC.DEFER_BLOCKING 0x0 ;  /* 0x0000000000007b1d */ /* 0x000fe20000010000 */
[----:B------:R-:W-:-:S02]  /*b900*/  LOP3.LUT P1, RZ, R170, 0x3, RZ, 0xc0, !PT ;  /* 0x00000003aaff7812 */ /* 0x000fc4000782c0ff */
[----:B--2---:R-:W-:-:S03]  /*b910*/  LOP3.LUT R0, R166, 0xd8, RZ, 0xc0, !PT ;  /* 0x000000d8a6007812 */ /* 0x004fc600078ec0ff */
[----:B------:R-:W-:Y:S01]  /*b920*/  BSSY.RECONVERGENT B0, `(.L_x_3344) ;  /* 0x000001e000007945 */ /* 0x000fe20003800200 */
[----:B------:R-:W-:-:S04]  /*b930*/  LOP3.LUT R0, R0, 0x18, R167, 0x78, !PT ;  /* 0x0000001800007812 */ /* 0x000fc800078e78a7 */
[----:B------:R-:W-:-:S05]  /*b940*/  LOP3.LUT R0, R0, 0xf24, R166, 0xf8, !PT ;  /* 0x00000f2400007812 */ /* 0x000fca00078ef8a6 */
[----:B------:R-:W-:-:S05]  /*b950*/  IMAD R0, R0, 0x4, R165 ;  /* 0x0000000400007824 */ /* 0x000fca00078e02a5 */
[----:B------:R-:W2:Y:S04]  /*b960*/  LDS.128 R24, [R0] ;  /* 0x0000000000187984 */ /* 0x000ea80000000c00 */
[----:B------:R-:W1:Y:S04]  /*b970*/  LDS.128 R20, [R0+0x800] ;  /* 0x0008000000147984 */ /* 0x000e680000000c00 */
[----:B------:R-:W1:Y:S04]  /*b980*/  LDS.128 R16, [R0+0x1000] ;  /* 0x0010000000107984 */ /* 0x000e680000000c00 */
[----:B------:R4:W1:Y:S02]  /*b990*/  LDS.128 R12, [R0+0x1800] ;  /* 0x00180000000c7984 */ /* 0x0008640000000c00 */
[----:B----4-:R-:W-:-:S04]  /*b9a0*/  IMAD R0, R6, UR8, R240 ;  /* 0x0000000806007c24 */ /* 0x010fc8000f8e02f0 */
[----:B------:R-:W-:-:S04]  /*b9b0*/  IMAD R0, R0, R2, R241 ;  /* 0x0000000200007224 */ /* 0x000fc800078e02f1 */
[----:B------:R-:W-:Y:S01]  /*b9c0*/  IMAD R6, R7, R0, R28 ;  /* 0x0000000007067224 */ /* 0x000fe200078e021c */
[----:B------:R-:W-:-:S03]  /*b9d0*/  LOP3.LUT R0, R166, 0xffc, RZ, 0xc0, !PT ;  /* 0x00000ffca6007812 */ /* 0x000fc600078ec0ff */
[----:B---3--:R-:W-:-:S05]  /*b9e0*/  IMAD R2, R6, R3, RZ ;  /* 0x0000000306027224 */ /* 0x008fca00078e02ff */
[----:B------:R-:W-:-:S04]  /*b9f0*/  IADD3 R0, P0, PT, R2, R0, RZ ;  /* 0x0000000002007210 */ /* 0x000fc80007f1e0ff */
[----:B------:R-:W-:Y:S02]  /*ba00*/  LEA.HI.X.SX32 R3, R2, RZ, 0x1, P0 ;  /* 0x000000ff02037211 */ /* 0x000fe400000f0eff */
[C---:B------:R-:W-:Y:S02]  /*ba10*/  LEA R2, P0, R0.reuse, R4, 0x2 ;  /* 0x0000000400027211 */ /* 0x040fe400078010ff */
[----:B------:R-:W-:Y:S02]  /*ba20*/  LOP3.LUT R4, R167, 0x30, RZ, 0xc0, !PT ;  /* 0x00000030a7047812 */ /* 0x000fe400078ec0ff */
[----:B------:R-:W-:Y:S02]  /*ba30*/  LEA.HI.X R3, R0, R5, R3, 0x2, P0 ;  /* 0x0000000500037211 */ /* 0x000fe400000f1403 */
[----:B------:R-:W-:Y:S01]  /*ba40*/  LOP3.LUT R4, R4, 0x7, R29, 0xf8, !PT ;  /* 0x0000000704047812 */ /* 0x000fe200078ef81d */
[----:B-12---:R-:W-:Y:S06]  /*ba50*/  @P1 BRA `(.L_x_3345) ;  /* 0x0000000000281947 */ /* 0x006fec0003800000 */
        /* <DEDUP_REMOVED lines=10> */
.L_x_3345:
[----:B------:R-:W-:Y:S05]  /*bb00*/  BSYNC.RECONVERGENT B0 ;  /* 0x0000000000007941 */ /* 0x000fea0003800200 */
.L_x_3344:
[----:B------:R-:W-:Y:S04]  /*bb10*/  ST.E.128 desc[UR4][R2.64], R24 ;  /* 0x0000001802007985 */ /* 0x000fe8000c101d04 */
[----:B------:R-:W-:Y:S04]  /*bb20*/  ST.E.128 desc[UR4][R2.64+0x800], R20 ;  /* 0x0008001402007985 */ /* 0x000fe8000c101d04 */
[----:B------:R-:W-:Y:S04]  /*bb30*/  ST.E.128 desc[UR4][R2.64+0x1000], R16 ;  /* 0x0010001002007985 */ /* 0x000fe8000c101d04 */
[----:B------:R2:W-:Y:S02]  /*bb40*/  ST.E.128 desc[UR4][R2.64+0x1800], R12 ;  /* 0x0018000c02007985 */ /* 0x0005e4000c101d04 */
[----:B--2---:R-:W-:-:S02]  /*bb50*/  MOV R2, R250 ;  /* 0x000000fa00027202 */ /* 0x004fc40000000f00 */
[----:B------:R-:W-:-:S04]  /*bb60*/  MOV R3, 0x0 ;  /* 0x0000000000037802 */ /* 0x000fc80000000f00 */
[----:B-1---5:R-:W-:Y:S05]  /*bb70*/  RET.REL.NODEC R2 `(_ZN5flash24flash_fwd_splitkv_kernelI23Flash_fwd_kernel_traitsILi32ELi64ELi256ELi4ELb0ELb0EN7cutlass10bfloat16_tE19Flash_kernel_traitsILi32ELi64ELi256ELi4ES3_EELb0ELb0ELb0ELb1ELb1ELb1ELb1ELb0EEEvNS_16Flash_fwd_paramsE) ;  /* 0xffffff4402207950 */ /* 0x022fea0003c3ffff */
.L_x_3343:
[----:B------:R-:W-:Y:S01]  /*bb80*/  IMAD.MOV.U32 R0, RZ, RZ, 0x2 ;  /* 0x00000002ff007424 */ /* 0x000fe200078e00ff */
[----:B------:R-:W-:Y:S01]  /*bb90*/  MOV R2, R229 ;  /* 0x000000e500027202 */ /* 0x000fe20000000f00 */
[----:B------:R-:W-:Y:S01]  /*bba0*/  IMAD.MOV.U32 R4, RZ, RZ, -0x1 ;  /* 0xffffffffff047424 */ /* 0x000fe200078e00ff */
[----:B------:R-:W-:-:S07]  /*bbb0*/  MOV R3, 0x1f ;  /* 0x0000001f00037802 */ /* 0x000fce0000000f00 */
[----:B-1---5:R-:W-:Y:S05]  /*bbc0*/  WARPSYNC.COLLECTIVE R4, `(.L_x_3346) ;  /* 0x0000000004087348 */ /* 0x022fea0003c00000 */
[----:B------:R2:W3:Y:S02]  /*bbd0*/  SHFL.BFLY P0, R0, R2, R0, R3 ;  /* 0x0c00000002007389 */ /* 0x0004e40000000003 */
[----:B-123-5:R-:W-:Y:S05]  /*bbe0*/  ENDCOLLECTIVE ;  /* 0x000000000000791b */ /* 0x02efea0003800000 */
.L_x_3346:
[----:B------:R-:W-:Y:S02]  /*bbf0*/  MOV R5, R0 ;  /* 0x0000000000057202 */ /* 0x000fe40000000f00 */
[----:B------:R-:W-:-:S03]  /*bc00*/  MOV R0, 0x1 ;  /* 0x0000000100007802 */ /* 0x000fc60000000f00 */
[----:B------:R-:W-:-:S04]  /*bc10*/  FADD.FTZ R5, R5, R229 ;  /* 0x000000e505057221 */ /* 0x000fc80000010000 */
[----:B------:R-:W-:-:S07]  /*bc20*/  IMAD.MOV.U32 R2, RZ, RZ, R5 ;  /* 0x000000ffff027224 */ /* 0x000fce00078e0005 */
[----:B------:R-:W-:Y:S05]  /*bc30*/  WARPSYNC.COLLECTIVE R4, `(.L_x_3347) ;  /* 0x0000000004087348 */ /* 0x000fea0003c00000 */
[----:B------:R1:W2:Y:S02]  /*bc40*/  SHFL.BFLY P0, R0, R2, R0, R3 ;  /* 0x0c00000002007389 */ /* 0x0002a40000000003 */
[----:B-12---:R-:W-:Y:S05]  /*bc50*/  ENDCOLLECTIVE ;  /* 0x000000000000791b */ /* 0x006fea0003800000 */
.L_x_3347:
[----:B------:R-:W-:Y:S01]  /*bc60*/  IMAD.MOV.U32 R6, RZ, RZ, R0 ;  /* 0x000000ffff067224 */ /* 0x000fe200078e0000 */
[----:B------:R-:W-:Y:S02]  /*bc70*/  MOV R0, 0x2 ;  /* 0x0000000200007802 */ /* 0x000fe40000000f00 */
[----:B------:R-:W-:-:S07]  /*bc80*/  MOV R2, R230 ;  /* 0x000000e600027202 */ /* 0x000fce0000000f00 */
[----:B------:R-:W-:Y:S05]  /*bc90*/  WARPSYNC.COLLECTIVE R4, `(.L_x_3348) ;  /* 0x0000000004087348 */ /* 0x000fea0003c00000 */
[----:B------:R1:W2:Y:S02]  /*bca0*/  SHFL.BFLY P0, R0, R2, R0, R3 ;  /* 0x0c00000002007389 */ /* 0x0002a40000000003 */
[----:B-12---:R-:W-:Y:S05]  /*bcb0*/  ENDCOLLECTIVE ;  /* 0x000000000000791b */ /* 0x006fea0003800000 */
.L_x_3348:
[----:B------:R-:W-:Y:S01]  /*bcc0*/  IMAD.MOV.U32 R2, RZ, RZ, R0 ;  /* 0x000000ffff027224 */ /* 0x000fe200078e0000 */
[----:B------:R-:W-:-:S03]  /*bcd0*/  MOV R0, 0x1 ;  /* 0x0000000100007802 */ /* 0x000fc60000000f00 */
[----:B------:R-:W-:-:S07]  /*bce0*/  FADD.FTZ R2, R2, R230 ;  /* 0x000000e602027221 */ /* 0x000fce0000010000 */
[----:B------:R-:W-:Y:S05]  /*bcf0*/  WARPSYNC.COLLECTIVE R4, `(.L_x_3349) ;  /* 0x0000000004087348 */ /* 0x000fea0003c00000 */
[----:B------:R1:W2:Y:S02]  /*bd00*/  SHFL.BFLY P0, R0, R2, R0, R3 ;  /* 0x0c00000002007389 */ /* 0x0002a40000000003 */
[----:B-12---:R-:W-:Y:S05]  /*bd10*/  ENDCOLLECTIVE ;  /* 0x000000000000791b */ /* 0x006fea0003800000 */
.L_x_3349:
[----:B------:R-:W-:Y:S01]  /*bd20*/  MOV R3, R0 ;  /* 0x0000000000037202 */ /* 0x000fe20000000f00 */
[----:B------:R-:W-:Y:S01]  /*bd30*/  FADD.FTZ R0, R5, R6 ;  /* 0x0000000605007221 */ /* 0x000fe20000010000 */
[----:B------:R-:W-:Y:S06]  /*bd40*/  BRA `(.L_x_3350) ;  /* 0xfffffff800007947 */ /* 0x000fec000383ffff */
.L_x_3351:
        /* <DEDUP_REMOVED lines=11> */
.L_x_10251:


//--------------------- .text._ZN5flash24flash_fwd_splitkv_kernelI23Flash_fwd_kernel_traitsILi32ELi64ELi256ELi4ELb0ELb0EN7cutlass10bfloat16_tE19Flash_kernel_traitsILi32ELi64ELi256ELi4ES3_EELb0ELb0ELb1ELb0ELb0ELb0ELb1ELb0EEEvNS_16Flash_fwd_paramsE --------------------------
	.section	.text._ZN5flash24flash_fwd_splitkv_kernelI23Flash_fwd_kernel_traitsILi32ELi64ELi256ELi4ELb0ELb0EN7cutlass10bfloat16_tE19Flash_kernel_traitsILi32ELi64ELi256ELi4ES3_EELb0ELb0ELb1ELb0ELb0ELb0ELb1ELb0EEEvNS_16Flash_fwd_paramsE,"ax",@progbits
	.align	128
        .global         _ZN5flash24flash_fwd_splitkv_kernelI23Flash_fwd_kernel_traitsILi32ELi64ELi256ELi4ELb0ELb0EN7cutlass10bfloat16_tE19Flash_kernel_traitsILi32ELi64ELi256ELi4ES3_EELb0ELb0ELb1ELb0ELb0ELb0ELb1ELb0EEEvNS_16Flash_fwd_paramsE
        .type           _ZN5flash24flash_fwd_splitkv_kernelI23Flash_fwd_kernel_traitsILi32ELi64ELi256ELi4ELb0ELb0EN7cutlass10bfloat16_tE19Flash_kernel_traitsILi32ELi64ELi256ELi4ES3_EELb0ELb0ELb1ELb0ELb0ELb0ELb1ELb0EEEvNS_16Flash_fwd_paramsE,@function
        .size           _ZN5flash24flash_fwd_splitkv_kernelI23Flash_fwd_kernel_traitsILi32ELi64ELi256ELi4ELb0ELb0EN7cutlass10bfloat16_tE19Flash_kernel_traitsILi32ELi64ELi256ELi4ES3_EELb0ELb0ELb1ELb0ELb0ELb0ELb1ELb0EEEvNS_16Flash_fwd_paramsE,(.L_x_10252 - _ZN5flash24flash_fwd_splitkv_kernelI23Flash_fwd_kernel_traitsILi32ELi64ELi256ELi4ELb0ELb0EN7cutlass10bfloat16_tE19Flash_kernel_traitsILi32ELi64ELi256ELi4ES3_EELb0ELb0ELb1ELb0ELb0ELb0ELb1ELb0EEEvNS_16Flash_fwd_paramsE)
        .other          _ZN5flash24flash_fwd_splitkv_kernelI23Flash_fwd_kernel_traitsILi32ELi64ELi256ELi4ELb0ELb0EN7cutlass10bfloat16_tE19Flash_kernel_traitsILi32ELi64ELi256ELi4ES3_EELb0ELb0ELb1ELb0ELb0ELb0ELb1ELb0EEEvNS_16Flash_fwd_paramsE,@"STO_CUDA_ENTRY STV_DEFAULT"
_ZN5flash24flash_fwd_splitkv_kernelI23Flash_fwd_kernel_traitsILi32ELi64ELi256ELi4ELb0ELb0EN7cutlass10bfloat16_tE19Flash_kernel_traitsILi32ELi64ELi256ELi4ES3_EELb0ELb0ELb1ELb0ELb0ELb0ELb1ELb0EEEvNS_16Flash_fwd_paramsE:
.text._ZN5flash24flash_fwd_splitkv_kernelI23Flash_fwd_kernel_traitsILi32ELi64ELi256ELi4ELb0ELb0EN7cutlass10bfloat16_tE19Flash_kernel_traitsILi32ELi64ELi256ELi4ES3_EELb0ELb0ELb1ELb0ELb0ELb0ELb1ELb0EEEvNS_16Flash_fwd_paramsE:
        /* <DEDUP_REMOVED lines=29> */
[----:B------:R-:W-:Y:S05]  /*01d0*/  CALL.REL.NOINC `($_ZN5flash24flash_fwd_splitkv_kernelI23Flash_fwd_kernel_traitsILi32ELi64ELi256ELi4ELb0ELb0EN7cutlass10bfloat16_tE19Flash_kernel_traitsILi32ELi64ELi256ELi4ES3_EELb0ELb0ELb1ELb0ELb0ELb0ELb1ELb0EEEvNS_16Flash_fwd_paramsE$_ZN5flash30compute_attn_1rowblock_splitkvI23Flash_fwd_kernel_traitsILi32ELi64ELi256ELi4ELb0ELb0EN7cutlass10bfloat16_tE19Flash_kernel_traitsILi32ELi64ELi256ELi4ES3_EELb0ELb0ELb1ELb0ELb0ELb0ELb1ELb0ENS_16Flash_fwd_paramsEEEvRKT8_iiiii) ;  /* 0x0000000000087944 */ /* 0x000fea0003c00000 */
[----:B------:R-:W-:Y:S05]  /*01e0*/  BSYNC.RECONVERGENT B2 ;  /* 0x0000000000027941 */ /* 0x000fea0003800200 */
.L_x_3352:
[----:B------:R-:W-:Y:S05]  /*01f0*/  EXIT ;  /* 0x000000000000794d */ /* 0x000fea0003800000 */
        .type           $_ZN5flash24flash_fwd_splitkv_kernelI23Flash_fwd_kernel_traitsILi32ELi64ELi256ELi4ELb0ELb0EN7cutlass10bfloat16_tE19Flash_kernel_traitsILi32ELi64ELi256ELi4ES3_EELb0ELb0ELb1ELb0ELb0ELb0ELb1ELb0EEEvNS_16Flash_fwd_paramsE$_ZN5flash30compute_attn_1rowblock_splitkvI23Flash_fwd_kernel_traitsILi32ELi64ELi256ELi4ELb0ELb0EN7cutlass10bfloat16_tE19Flash_kernel_traitsILi32ELi64ELi256ELi4ES3_EELb0ELb0ELb1ELb0ELb0ELb0ELb1ELb0ENS_16Flash_fwd_paramsEEEvRKT8_iiiii,@function
        .size           $_ZN5flash24flash_fwd_splitkv_kernelI23Flash_fwd_kernel_traitsILi32ELi64ELi256ELi4ELb0ELb0EN7cutlass10bfloat16_tE19Flash_kernel_traitsILi32ELi64ELi256ELi4ES3_EELb0ELb0ELb1ELb0ELb0ELb0ELb1ELb0EEEvNS_16Flash_fwd_paramsE$_ZN5flash30compute_attn_1rowblock_splitkvI23Flash_fwd_kernel_traitsILi32ELi64ELi256ELi4ELb0ELb0EN7cutlass10bfloat16_tE19Flash_kernel_traitsILi32ELi64ELi256ELi4ES3_EELb0ELb0ELb1ELb0ELb0ELb0ELb1ELb0ENS_16Flash_fwd_paramsEEEvRKT8_iiiii,(.L_x_10252 - $_ZN5flash24flash_fwd_splitkv_kernelI23Flash_fwd_kernel_traitsILi32ELi64ELi256ELi4ELb0ELb0EN7cutlass10bfloat16_tE19Flash_kernel_traitsILi32ELi64ELi256ELi4ES3_EELb0ELb0ELb1ELb0ELb0ELb0ELb1ELb0EEEvNS_16Flash_fwd_paramsE$_ZN5flash30compute_attn_1rowblock_splitkvI23Flash_fwd_kernel_traitsILi32ELi64ELi256ELi4ELb0ELb0EN7cutlass10bfloat16_tE19Flash_kernel_traitsILi32ELi64ELi256ELi4ES3_EELb0ELb0ELb1ELb0ELb0ELb0ELb1ELb0ENS_16Flash_fwd_paramsEEEvRKT8_iiiii)
$_ZN5flash24flash_fwd_splitkv_kernelI23Flash_fwd_kernel_traitsILi32ELi64ELi256ELi4ELb0ELb0EN7cutlass10bfloat16_tE19Flash_kernel_traitsILi32ELi64ELi256ELi4ES3_EELb0ELb0ELb1ELb0ELb0ELb0ELb1ELb0EEEvNS_16Flash_fwd_paramsE$_ZN5flash30compute_attn_1rowblock_splitkvI23Flash_fwd_kernel_traitsILi32ELi64ELi256ELi4ELb0ELb0EN7cutlass10bfloat16_tE19Flash_kernel_traitsILi32ELi64ELi256ELi4ES3_EELb0ELb0ELb1ELb0ELb0ELb0ELb1ELb0ENS_16Flash_fwd_paramsEEEvRKT8_iiiii:
        /* <DEDUP_REMOVED lines=29> */
[----:B------:R-:W-:-:S03]  /*03d0*/  ISETP.NE.U32.AND P0, PT, R12, RZ, PT ;  /* 0x000000ff0c00720c */ /* 0x000fc60003f05070 */
[----:B------:R-:W-:Y:S01]  /*03e0*/  IMAD.X R19, R17, 0x1, R4, P1 ;  /* 0x0000000111137824 */ /* 0x000fe200008e0604 */
[----:B------:R-:W-:Y:S01]  /*03f0*/  ISETP.NE.AND.EX P0, PT, R13, RZ, PT, P0 ;  /* 0x000000ff0d00720c */ /* 0x000fe20003f05300 */
[----:B------:R-:W-:Y:S02]  /*0400*/  IMAD.MOV.U32 R17, RZ, RZ, -0x1 ;  /* 0xffffffffff117424 */ /* 0x000fe400078e00ff */
[----:B------:R-:W-:Y:S10]  /*0410*/  @!P2 BRA `(.L_x_3354) ;  /* 0x000000000010a947 */ /* 0x000ff40003800000 */
[----:B------:R-:W2:Y:S02]  /*0420*/  LD.E.U8 R6, desc[UR4][R2.64+0x1b2] ;  /* 0x0001b20402067980 */ /* 0x000ea4000c101100 */
[----:B--2---:R-:W-:-:S13]  /*0430*/  ISETP.NE.AND P1, PT, R6, RZ, PT ;  /* 0x000000ff0600720c */ /* 0x004fda0003f25270 */
[----:B------:R-:W-:Y:S05]  /*0440*/  @!P1 BRA `(.L_x_3354) ;  /* 0x0000000000049947 */ /* 0x000fea0003800000 */
[----:B------:R2:W5:Y:S02]  /*0450*/  LD.E R17, desc[UR4][R18.64] ;  /* 0x0000000412117980 */ /* 0x000564000c101900 */
.L_x_3354:
[----:B------:R-:W-:Y:S05]  /*0460*/  BSYNC.RECONVERGENT B0 ;  /* 0x0000000000007941 */ /* 0x000fea0003800200 */
.L_x_3353:
[----:B------:R-:W-:Y:S04]  /*0470*/  BSSY.RECONVERGENT B0, `(.L_x_3355) ;  /* 0x0000007000007945 */ /* 0x000fe80003800200 */
[----:B------:R-:W-:Y:S05]  /*0480*/  @!P3 BRA `(.L_x_3356) ;  /* 0x000000000014b947 */ /* 0x000fea0003800000 */
[----:B------:R-:W3:Y:S02]  /*0490*/  LD.E.U8 R6, desc[UR4][R2.64+0x1b2] ;  /* 0x0001b20402067980 */ /* 0x000ee4000c101100 */
[----:B---3--:R-:W-:-:S13]  /*04a0*/  ISETP.NE.AND P1, PT, R6, RZ, PT ;  /* 0x000000ff0600720c */ /* 0x008fda0003f25270 */
[----:B------:R-:W3:Y:S02]  /*04b0*/  @P1 LD.E R6, desc[UR4][R18.64+0x4] ;  /* 0x0000040412061980 */ /* 0x000ee4000c101900 */
[----:B---3-5:R-:W-:-:S06]  /*04c0*/  @P1 IADD3 R9, PT, PT, R6, -R17, RZ ;  /* 0x8000001106091210 */ /* 0x028fcc0007ffe0ff */
[----:B------:R3:W5:Y:S02]  /*04d0*/  @!P1 LD.E R9, desc[UR4][R18.64] ;  /* 0x0000000412099980 */ /* 0x000764000c101900 */
.L_x_3356:
[----:B------:R-:W-:Y:S05]  /*04e0*/  BSYNC.RECONVERGENT B0 ;  /* 0x0000000000007941 */ /* 0x000fea0003800200 */
.L_x_3355:
[----:B------:R-:W-:Y:S01]  /*04f0*/  BSSY.RECONVERGENT B1, `(.L_x_3357) ;  /* 0x0000011000017945 */ /* 0x000fe20003800200 */
[----:B-----5:R-:W-:-:S03]  /*0500*/  @P4 IADD3 R39, PT, PT, R0, -R7, RZ ;  /* 0x8000000700274210 */ /* 0x020fc60007ffe0ff */
[----:B------:R-:W-:Y:S05]  /*0510*/  @!P0 BRA `(.L_x_3358) ;  /* 0x0000000000148947 */ /* 0x000fea0003800000 */
[----:B------:R-:W-:-:S05]  /*0520*/  IADD3 R8, P0, PT, R12, R5, RZ ;  /* 0x000000050c087210 */ /* 0x000fca0007f1e0ff */
[----:B------:R-:W-:-:S06]  /*0530*/  IMAD.X R9, R13, 0x1, R4, P0 ;  /* 0x000000010d097824 */ /* 0x000fcc00000e0604 */
[----:B------:R-:W4:Y:S02]  /*0540*/  LD.E R9, desc[UR4][R8.64] ;  /* 0x0000000408097980 */ /* 0x000f24000c101900 */
[----:B----4-:R-:W-:Y:S01]  /*0550*/  IADD3 R38, PT, PT, R9, -R14, RZ ;  /* 0x8000000e09267210 */ /* 0x010fe20007ffe0ff */
[----:B------:R-:W-:Y:S05]  /*0560*/  BRA `(.L_x_3359) ;  /* 0x0000000000247947 */ /* 0x000fea0003800000 */
.L_x_3358:
[----:B------:R-:W4:Y:S01]  /*0570*/  LD.E.64 R12, desc[UR4][R2.64+0x108] ;  /* 0x00010804020c7980 */ /* 0x000f22000c101b00 */
[----:B------:R-:W-:Y:S01]  /*0580*/  BSSY.RECONVERGENT B0, `(.L_x_3360) ;  /* 0x0000006000007945 */ /* 0x000fe20003800200 */
[----:B------:R-:W-:Y:S01]  /*0590*/  IMAD.MOV.U32 R38, RZ, RZ, RZ ;  /* 0x000000ffff267224 */ /* 0x000fe200078e00ff */
[----:B----4-:R-:W-:-:S04]  /*05a0*/  ISETP.NE.U32.AND P0, PT, R12, RZ, PT ;  /* 0x000000ff0c00720c */ /* 0x010fc80003f05070 */
[----:B------:R-:W-:-:S13]  /*05b0*/  ISETP.NE.AND.EX P0, PT, R13, RZ, PT, P0 ;  /* 0x000000ff0d00720c */ /* 0x000fda0003f05300 */
[----:B------:R-:W-:Y:S05]  /*05c0*/  @!P0 BRA `(.L_x_3361) ;  /* 0x0000000000048947 */ /* 0x000fea0003800000 */
[----:B------:R4:W5:Y:S02]  /*05d0*/  LD.E R38, desc[UR4][R2.64+0xbc] ;  /* 0x0000bc0402267980 */ /* 0x000964000c101900 */
.L_x_3361:
[----:B------:R-:W-:Y:S05]  /*05e0*/  BSYNC.RECONVERGENT B0 ;  /* 0x0000000000007941 */ /* 0x000fea0003800200 */
.L_x_3360:
[----:B-----5:R-:W-:Y:S02]  /*05f0*/  IADD3 R38, PT, PT, R38, R9, -R14 ;  /* 0x0000000926267210 */ /* 0x020fe40007ffe80e */
.L_x_3359:
[----:B------:R-:W-:Y:S05]  /*0600*/  BSYNC.RECONVERGENT B1 ;  /* 0x0000000000017941 */ /* 0x000fea0003800200 */
.L_x_3357:
[----:B------:R-:W-:Y:S01]  /*0610*/  IMAD.SHL.U32 R0, R231, 0x40, RZ ;  /* 0x00000040e7007824 */ /* 0x000fe200078e00ff */
[----:B------:R-:W-:Y:S01]  /*0620*/  MOV R8, R230 ;  /* 0x000000e600087202 */ /* 0x000fe20000000f00 */
[----:B------:R-:W-:-:S03]  /*0630*/  IMAD.MOV.U32 R9, RZ, RZ, 0x0 ;  /* 0x00000000ff097424 */ /* 0x000fc600078e00ff */
[----:B------:R-:W-:-:S13]  /*0640*/  ISETP.GT.AND P0, PT, R39, R0, PT ;  /* 0x000000002700720c */ /* 0x000fda0003f04270 */
[----:B-1234-:R-:W-:Y:S05]  /*0650*/  @!P0 RET.REL.NODEC R8 `(_ZN5flash24flash_fwd_splitkv_kernelI23Flash_fwd_kernel_traitsILi32ELi64ELi256ELi4ELb0ELb0EN7cutlass10bfloat16_tE19Flash_kernel_traitsILi32ELi64ELi256ELi4ES3_EELb0ELb0ELb1ELb0ELb0ELb0ELb1ELb0EEEvNS_16Flash_fwd_paramsE) ;  /* 0xfffffff808688950 */ /* 0x01efea0003c3ffff */
        /* <DEDUP_REMOVED lines=18> */
[----:B------:R-:W-:Y:S02]  /*0780*/  IABS R8, R12 ;  /* 0x0000000c00087213 */ /* 0x000fe40000000000 */
[----:B------:R-:W-:-:S03]  /*0790*/  LOP3.LUT R12, R12, R11, RZ, 0x3c, !PT ;  /* 0x0000000b0c0c7212 */ /* 0x000fc600078e3cff */
[----:B------:R-:W-:Y:S01]  /*07a0*/  IMAD.HI.U32 R9, R9, R8, RZ ;  /* 0x0000000809097227 */ /* 0x000fe200078e00ff */
[----:B------:R-:W-:-:S03]  /*07b0*/  ISETP.GE.AND P0, PT, R12, RZ, PT ;  /* 0x000000ff0c00720c */ /* 0x000fc60003f06270 */
        /* <DEDUP_REMOVED lines=23> */
[----:B------:R-:W-:-:S02]  /*0930*/  IMAD.MOV.U32 R231, RZ, RZ, 0x0 ;  /* 0x00000000ffe77424 */ /* 0x000fc400078e00ff */
        /* <DEDUP_REMOVED lines=8> */
[----:B------:R-:W-:Y:S01]  /*09c0*/  LOP3.LUT R4, R4, 0xffc, RZ, 0xc0, !PT ;  /* 0x00000ffc04047812 */ /* 0x000fe200078ec0ff */
[----:B-1----:R-:W-:Y:S01]  /*09d0*/  VIADD R3, R213, 0x10 ;  /* 0x00000010d5037836 */ /* 0x002fe20000000000 */
[----:B-----5:R-:W-:-:S02]  /*09e0*/  ISETP.GE.AND P5, PT, R5, R6, PT ;  /* 0x000000060500720c */ /* 0x020fc40003fa6270 */
[----:B------:R-:W-:Y:S02]  /*09f0*/  IADD3 R9, P1, PT, R7, R4, RZ ;  /* 0x0000000407097210 */ /* 0x000fe40007f3e0ff */
[-C--:B------:R-:W-:Y:S02]  /*0a00*/  ISETP.GE.OR P3, PT, R213, R0.reuse, P5 ;  /* 0x00000000d500720c */ /* 0x080fe40002f66670 */
[----:B------:R-:W-:Y:S02]  /*0a10*/  LEA.HI.X.SX32 R7, R7, RZ, 0x1, P1 ;  /* 0x000000ff07077211 */ /* 0x000fe400008f0eff */
[----:B------:R-:W-:Y:S02]  /*0a20*/  ISETP.GE.OR P0, PT, R3, R0, P5 ;  /* 0x000000000300720c */ /* 0x000fe40002f06670 */
[----:B------:R-:W-:Y:S02]  /*0a30*/  LEA R6, P1, R9, R10, 0x2 ;  /* 0x0000000a09067211 */ /* 0x000fe400078210ff */
[----:B------:R-:W-:Y:S01]  /*0a40*/  ISETP.NE.AND P4, PT, R5, RZ, PT ;  /* 0x000000ff0500720c */ /* 0x000fe20003f85270 */
[----:B------:R-:W-:Y:S01]  /*0a50*/  VIADD R5, R213, 0x20 ;  /* 0x00000020d5057836 */ /* 0x000fe20000000000 */
[----:B------:R-:W-:-:S02]  /*0a60*/  LEA.HI.X R7, R9, R11, R7, 0x2, P1 ;  /* 0x0000000b09077211 */ /* 0x000fc400008f1407 */
[-C--:B------:R-:W-:Y:S01]  /*0a70*/  ISETP.GE.OR P2, PT, R3, R0.reuse, P4 ;  /* 0x000000000300720c */ /* 0x080fe20002746670 */
[----:B------:R-:W-:Y:S01]  /*0a80*/  VIADD R3, R213, 0x30 ;  /* 0x00000030d5037836 */ /* 0x000fe20000000000 */
[-C--:B------:R-:W-:Y:S01]  /*0a90*/  ISETP.GE.OR P1, PT, R5, R0.reuse, P4 ;  /* 0x000000000500720c */ /* 0x080fe20002726670 */
[----:B------:R-:W-:Y:S01]  /*0aa0*/  @!P3 ST.E.128 desc[UR4][R6.64], RZ ;  /* 0x000000ff0600b985 */ /* 0x000fe2000c101d04 */
[-C--:B------:R-:W-:Y:S02]  /*0ab0*/  ISETP.GE.OR P3, PT, R213, R0.reuse, P4 ;  /* 0x00000000d500720c */ /* 0x080fe40002766670 */
[-C--:B------:R-:W-:Y:S01]  /*0ac0*/  ISETP.GE.OR P6, PT, R5, R0.reuse, P5 ;  /* 0x000000000500720c */ /* 0x080fe20002fc6670 */
[----:B------:R-:W-:Y:S01]  /*0ad0*/  @!P0 ST.E.128 desc[UR4][R6.64+0x800], RZ ;  /* 0x000800ff06008985 */ /* 0x000fe2000c101d04 */
[----:B------:R-:W-:Y:S02]  /*0ae0*/  IADD3 R213, P0, PT, R8, R213, RZ ;  /* 0x000000d508d57210 */ /* 0x000fe40007f1e0ff */
[----:B------:R-:W-:-:S02]  /*0af0*/  ISETP.GE.OR P5, PT, R3, R0, P5 ;  /* 0x000000000300720c */ /* 0x000fc40002fa6670 */
[----:B------:R-:W-:Y:S01]  /*0b00*/  ISETP.GE.OR P4, PT, R3, R0, P4 ;  /* 0x000000000300720c */ /* 0x000fe20002786670 */
[----:B------:R-:W-:Y:S01]  /*0b10*/  @!P2 IMAD.MOV.U32 R4, RZ, RZ, -0x800000 ;  /* 0xff800000ff04a424 */ /* 0x000fe200078e00ff */
[----:B------:R-:W-:Y:S01]  /*0b20*/  LEA.HI.X.SX32 R8, R8, RZ, 0x1, P0 ;  /* 0x000000ff08087211 */ /* 0x000fe200000f0eff */
[----:B------:R-:W-:Y:S01]  /*0b30*/  @!P1 IMAD.MOV.U32 R2, RZ, RZ, -0x800000 ;  /* 0xff800000ff029424 */ /* 0x000fe200078e00ff */
[C---:B------:R-:W-:Y:S01]  /*0b40*/  LEA R10, P0, R213.reuse, R12, 0x2 ;  /* 0x0000000cd50a7211 */ /* 0x040fe200078010ff */
[----:B------:R-:W-:Y:S02]  /*0b50*/  @!P3 IMAD.MOV.U32 R5, RZ, RZ, -0x800000 ;  /* 0xff800000ff05b424 */ /* 0x000fe400078e00ff */
[----:B------:R-:W-:Y:S01]  /*0b60*/  @!P6 ST.E.128 desc[UR4][R6.64+0x1000], RZ ;  /* 0x001000ff0600e985 */ /* 0x000fe2000c101d04 */
[----:B------:R-:W-:-:S03]  /*0b70*/  LEA.HI.X R11, R213, R13, R8, 0x2, P0 ;  /* 0x0000000dd50b7211 */ /* 0x000fc600000f1408 */
[----:B------:R-:W-:Y:S04]  /*0b80*/  @!P5 ST.E.128 desc[UR4][R6.64+0x1800], RZ ;  /* 0x001800ff0600d985 */ /* 0x000fe8000c101d04 */
[----:B------:R-:W-:Y:S04]  /*0b90*/  @!P2 ST.E desc[UR4][R10.64+0x40], R4 ;  /* 0x000040040a00a985 */ /* 0x000fe8000c101904 */
[----:B------:R-:W-:Y:S04]  /*0ba0*/  @!P1 ST.E desc[UR4][R10.64+0x80], R2 ;  /* 0x000080020a009985 */ /* 0x000fe8000c101904 */
[----:B------:R1:W-:Y:S02]  /*0bb0*/  @!P3 ST.E desc[UR4][R10.64], R5 ;  /* 0x000000050a00b985 */ /* 0x0003e4000c101904 */
[----:B-1----:R-:W-:Y:S05]  /*0bc0*/  @P4 RET.REL.NODEC R230 `(_ZN5flash24flash_fwd_splitkv_kernelI23Flash_fwd_kernel_traitsILi32ELi64ELi256ELi4ELb0ELb0EN7cutlass10bfloat16_tE19Flash_kernel_traitsILi32ELi64ELi256ELi4ES3_EELb0ELb0ELb1ELb0ELb0ELb0ELb1ELb0EEEvNS_16Flash_fwd_paramsE) ;  /* 0xfffffff4e60c4950 */ /* 0x002fea0003c3ffff */
[----:B------:R-:W-:Y:S02]  /*0bd0*/  MOV R3, 0xff800000 ;  /* 0xff80000000037802 */ /* 0x000fe40000000f00 */
[----:B------:R-:W-:-:S03]  /*0be0*/  MOV R231, 0x0 ;  /* 0x0000000000e77802 */ /* 0x000fc60000000f00 */
[----:B------:R1:W-:Y:S02]  /*0bf0*/  ST.E desc[UR4][R10.64+0xc0], R3 ;  /* 0x0000c0030a007985 */ /* 0x0003e4000c101904 */
[----:B-1----:R-:W-:Y:S05]  /*0c00*/  RET.REL.NODEC R230 `(_ZN5flash24flash_fwd_splitkv_kernelI23Flash_fwd_kernel_traitsILi32ELi64ELi256ELi4ELb0ELb0EN7cutlass10bfloat16_tE19Flash_kernel_traitsILi32ELi64ELi256ELi4ES3_EELb0ELb0ELb1ELb0ELb0ELb0ELb1ELb0EEEvNS_16Flash_fwd_paramsE) ;  /* 0xfffffff0e6fc7950 */ /* 0x002fea0003c3ffff */
.L_x_3362:
        /* <DEDUP_REMOVED lines=14> */
[----:B------:R-:W-:Y:S02]  /*0cf0*/  MOV R200, R2 ;  /* 0x0000000200c87202 */ /* 0x000fe40000000f00 */
[----:B------:R-:W-:-:S05]  /*0d00*/  MOV R201, R3 ;  /* 0x0000000300c97202 */ /* 0x000fca0000000f00 */
[----:B------:R-:W4:Y:S01]  /*0d10*/  LD.E R13, desc[UR4][R200.64+0x68] ;  /* 0x00006804c80d7980 */ /* 0x000f22000c101900 */
[----:B-1----:R-:W-:-:S03]  /*0d20*/  LEA R9, R37, 0xffffff00, 0x8 ;  /* 0xffffff0025097811 */ /* 0x002fc600078e40ff */
[----:B------:R-:W4:Y:S04]  /*0d30*/  LD.E.64 R220, desc[UR4][R200.64+0x38] ;  /* 0x00003804c8dc7980 */ /* 0x000f28000c101b00 */
[----:B------:R-:W4:Y:S04]  /*0d40*/  LD.E.64 R18, desc[UR4][R200.64+0x50] ;  /* 0x00005004c8127980 */ /* 0x000f28000c101b00 */
[----:B------:R-:W5:Y:S04]  /*0d50*/  LD.E.64 R30, desc[UR4][R200.64+0x58] ;  /* 0x00005804c81e7980 */ /* 0x000f68000c101b00 */
[----:B------:R-:W5:Y:S01]  /*0d60*/  LD.E.64 R222, desc[UR4][R200.64+0x40] ;  /* 0x00004004c8de7980 */ /* 0x000f62000c101b00 */
[----:B--2---:R-:W-:-:S04]  /*0d70*/  IABS R6, R12 ;  /* 0x0000000c00067213 */ /* 0x004fc80000000000 */
[----:B------:R-:W1:Y:S08]  /*0d80*/  I2F.RP R16, R6 ;  /* 0x0000000600107306 */ /* 0x000e700000209400 */
[----:B-1----:R-:W1:Y:S02]  /*0d90*/  MUFU.RCP R14, R16 ;  /* 0x00000010000e7308 */ /* 0x002e640000001000 */
[----:B-1----:R-:W-:Y:S01]  /*0da0*/  VIADD R14, R14, 0xffffffe ;  /* 0x0ffffffe0e0e7836 */ /* 0x002fe20000000000 */
[----:B------:R-:W-:Y:S01]  /*0db0*/  IABS R4, R12 ;  /* 0x0000000c00047213 */ /* 0x000fe20000000000 */
[----:B------:R-:W2:Y:S04]  /*0dc0*/  LD.E.64 R16, desc[UR4][R200.64+0x28] ;  /* 0x00002804c8107980 */ /* 0x000ea8000c101b00 */
[----:B------:R-:W1:Y:S01]  /*0dd0*/  F2I.FTZ.U32.TRUNC.NTZ R15, R14 ;  /* 0x0000000e000f7305 */ /* 0x000e62000021f000 */
[----:B------:R-:W-:-:S02]  /*0de0*/  IADD3 R4, PT, PT, RZ, -R4, RZ ;  /* 0x80000004ff047210 */ /* 0x000fc40007ffe0ff */
[----:B-1----:R-:W-:Y:S01]  /*0df0*/  IADD3 R5, PT, PT, RZ, -R15, RZ ;  /* 0x8000000fff057210 */ /* 0x002fe20007ffe0ff */
[----:B------:R-:W-:-:S04]  /*0e00*/  IMAD.MOV.U32 R14, RZ, RZ, RZ ;  /* 0x000000ffff0e7224 */ /* 0x000fc800078e00ff */
[----:B------:R-:W-:Y:S01]  /*0e10*/  IMAD R8, R5, R6, RZ ;  /* 0x0000000605087224 */ /* 0x000fe200078e02ff */
[----:B------:R-:W-:-:S03]  /*0e20*/  IABS R5, R9 ;  /* 0x0000000900057213 */ /* 0x000fc60000000000 */
        /* <DEDUP_REMOVED lines=17> */
[----:B------:R-:W-:Y:S01]  /*0f40*/  @!P1 IADD3 R11, PT, PT, -R11, RZ, RZ ;  /* 0x000000ff0b0b9210 */ /* 0x000fe20007ffe1ff */
[----:B------:R-:W3:Y:S01]  /*0f50*/  LD.E.64 R14, desc[UR4][R200.64+0x20] ;  /* 0x00002004c80e7980 */ /* 0x000ee2000c101b00 */
[----:B------:R-:W-:-:S05]  /*0f60*/  @!P2 LOP3.LUT R11, RZ, R12, RZ, 0x33, !PT ;  /* 0x0000000cff0ba212 */ /* 0x000fca00078e33ff */
[----:B------:R-:W-:-:S06]  /*0f70*/  IMAD.WIDE R4, R11, 0x4, R242 ;  /* 0x000000040b047825 */ /* 0x000fcc00078e02f2 */
[----:B------:R1:W2:Y:S01]  /*0f80*/  LD.E R4, desc[UR4][R4.64] ;  /* 0x0000000404047980 */ /* 0x0002a2000c101900 */
        /* <DEDUP_REMOVED lines=23> */
[----:B------:R-:W-:-:S04]  /*1100*/  @P2 IADD3 R5, PT, PT, R5, 0x1, RZ ;  /* 0x0000000105052810 */ /* 0x000fc80007ffe0ff */
[----:B------:R-:W-:Y:S01]  /*1110*/  MOV R21, R5 ;  /* 0x0000000500157202 */ /* 0x000fe20000000f00 */
[----:B------:R-:W-:-:S04]  /*1120*/  IMAD R5, R221, R9, RZ ;  /* 0x00000009dd057224 */ /* 0x000fc800078e02ff */
[----:B------:R-:W-:Y:S01]  /*1130*/  @!P0 IMAD.MOV R21, RZ, RZ, -R21 ;  /* 0x000000ffff158224 */ /* 0x000fe200078e0a15 */
[----:B------:R-:W-:Y:S02]  /*1140*/  @!P1 LOP3.LUT R21, RZ, R13, RZ, 0x33, !PT ;  /* 0x0000000dff159212 */ /* 0x000fe400078e33ff */
[----:B--2---:R-:W-:Y:S01]  /*1150*/  SHF.R.S32.HI R11, RZ, 0x1f, R4 ;  /* 0x0000001fff0b7819 */ /* 0x004fe20000011404 */
[-C--:B---3--:R-:W-:Y:S02]  /*1160*/  IMAD R6, R15, R4.reuse, RZ ;  /* 0x000000040f067224 */ /* 0x088fe400078e02ff */
        /* <DEDUP_REMOVED lines=8> */
[----:B------:R-:W-:-:S04]  /*11f0*/  IMAD R5, R19, R21, RZ ;  /* 0x0000001513057224 */ /* 0x000fc800078e02ff */
[----:B------:R-:W-:Y:S02]  /*1200*/  IMAD R6, R18, R6, R5 ;  /* 0x0000000612067224 */ /* 0x000fe400078e0205 */
[----:B------:R-:W-:Y:S02]  /*1210*/  IMAD R5, R17, R4, RZ ;  /* 0x0000000411057224 */ /* 0x000fe400078e02ff */
[----:B------:R-:W-:-:S04]  /*1220*/  IMAD.WIDE.U32 R18, R21, R18, R22 ;  /* 0x0000001215127225 */ /* 0x000fc800078e0016 */
[----:B------:R-:W-:-:S04]  /*1230*/  IMAD.WIDE.U32 R22, R16, R4, RZ ;  /* 0x0000000410167225 */ /* 0x000fc800078e00ff */
[----:B------:R-:W-:Y:S01]  /*1240*/  IMAD R5, R16, R11, R5 ;  /* 0x0000000b10057224 */ /* 0x000fe200078e0205 */
[----:B------:R-:W-:Y:S01]  /*1250*/  MOV R8, R18 ;  /* 0x0000001200087202 */ /* 0x000fe20000000f00 */
[----:B------:R-:W-:Y:S02]  /*1260*/  IMAD.IADD R6, R19, 0x1, R6 ;  /* 0x0000000113067824 */ /* 0x000fe400078e0206 */
[----:B------:R-:W-:Y:S01]  /*1270*/  IMAD.IADD R14, R23, 0x1, R5 ;  /* 0x00000001170e7824 */ /* 0x000fe200078e0205 */
[----:B------:R-:W-:Y:S05]  /*1280*/  BRA `(.L_x_3365) ;  /* 0x0000000400407947 */ /* 0x000fea0003800000 */
.L_x_3364:
        /* <DEDUP_REMOVED lines=11> */
[----:B------:R-:W-:Y:S02]  /*1340*/  IABS R6, R236 ;  /* 0x000000ec00067213 */ /* 0x000fe40000000000 */
        /* <DEDUP_REMOVED lines=14> */
[-C--:B---3--:R-:W-:Y:S01]  /*1430*/  @!P2 IMAD R9, R221, R14.reuse, RZ ;  /* 0x0000000edd09a224 */ /* 0x088fe200078e02ff */
[----:B------:R-:W-:Y:S01]  /*1440*/  @!P2 SHF.R.S32.HI R4, RZ, 0x1f, R14 ;  /* 0x0000001fff04a819 */ /* 0x000fe2000001140e */
[----:B------:R-:W-:-:S04]  /*1450*/  @!P2 IMAD.WIDE.U32 R24, R220, R14, RZ ;  /* 0x0000000edc18a225 */ /* 0x000fc800078e00ff */
[----:B------:R-:W-:-:S06]  /*1460*/  @!P2 IMAD R4, R4, R220, R9 ;  /* 0x000000dc0404a224 */ /* 0x000fcc00078e0209 */
[----:B------:R-:W-:Y:S01]  /*1470*/  @!P1 IMAD.IADD R6, R6, 0x1, -R5 ;  /* 0x0000000106069824 */ /* 0x000fe200078e0a05 */
[----:B------:R-:W-:Y:S01]  /*1480*/  @!P2 IADD3 R25, PT, PT, R25, R4, RZ ;  /* 0x000000041919a210 */ /* 0x000fe20007ffe0ff */
[----:B----45:R-:W-:Y:S01]  /*1490*/  @!P2 IMAD R11, R23, R12, RZ ;  /* 0x0000000c170ba224 */ /* 0x030fe200078e02ff */
[----:B------:R-:W-:Y:S02]  /*14a0*/  @!P2 SHF.R.S32.HI R4, RZ, 0x1f, R12 ;  /* 0x0000001fff04a819 */ /* 0x000fe4000001140c */
[----:B------:R-:W-:Y:S02]  /*14b0*/  ISETP.GE.U32.AND P4, PT, R6, R5, PT ;  /* 0x000000050600720c */ /* 0x000fe40003f86070 */
[----:B------:R-:W-:Y:S02]  /*14c0*/  LOP3.LUT R5, R236, R13, RZ, 0x3c, !PT ;  /* 0x0000000dec057212 */ /* 0x000fe400078e3cff */
[----:B------:R-:W-:Y:S01]  /*14d0*/  @P2 IADD3 R9, PT, PT, R14, R17, RZ ;  /* 0x000000110e092210 */ /* 0x000fe20007ffe0ff */
[C---:B------:R-:W-:Y:S01]  /*14e0*/  @!P2 IMAD R11, R22.reuse, R4, R11 ;  /* 0x00000004160ba224 */ /* 0x040fe200078e020b */
[----:B------:R-:W-:Y:S01]  /*14f0*/  ISETP.GE.AND P0, PT, R5, RZ, PT ;  /* 0x000000ff0500720c */ /* 0x000fe20003f06270 */
[----:B------:R-:W-:Y:S01]  /*1500*/  @!P2 IMAD.WIDE.U32 R24, R22, R12, R24 ;  /* 0x0000000c1618a225 */ /* 0x000fe200078e0018 */
[----:B------:R-:W-:-:S02]  /*1510*/  ISETP.NE.AND P3, PT, R13, RZ, PT ;  /* 0x000000ff0d00720c */ /* 0x000fc40003f65270 */
[----:B------:R-:W-:Y:S01]  /*1520*/  @!P1 IADD3 R8, PT, PT, R8, 0x1, RZ ;  /* 0x0000000108089810 */ /* 0x000fe20007ffe0ff */
[-C--:B------:R-:W-:Y:S02]  /*1530*/  @P2 IMAD R4, R221, R9.reuse, RZ ;  /* 0x00000009dd042224 */ /* 0x080fe400078e02ff */
[----:B------:R-:W-:Y:S01]  /*1540*/  @P2 IMAD.WIDE.U32 R22, R220, R9, RZ ;  /* 0x00000009dc162225 */ /* 0x000fe200078e00ff */
[----:B------:R-:W-:Y:S02]  /*1550*/  LEA R9, R37, 0xffffff00, 0x8 ;  /* 0xffffff0025097811 */ /* 0x000fe400078e40ff */
[----:B------:R-:W-:Y:S01]  /*1560*/  @!P2 MOV R10, R24 ;  /* 0x00000018000aa202 */ /* 0x000fe20000000f00 */
[----:B------:R-:W-:Y:S01]  /*1570*/  @P4 VIADD R8, R8, 0x1 ;  /* 0x0000000108084836 */ /* 0x000fe20000000000 */
[----:B------:R-:W-:Y:S01]  /*1580*/  @!P2 IADD3 R11, PT, PT, R25, R11, RZ ;  /* 0x0000000b190ba210 */ /* 0x000fe20007ffe0ff */
[----:B------:R-:W-:Y:S01]  /*1590*/  @P2 IMAD.IADD R11, R23, 0x1, R4 ;  /* 0x00000001170b2824 */ /* 0x000fe200078e0204 */
[----:B------:R-:W-:Y:S01]  /*15a0*/  @P2 MOV R10, R22 ;  /* 0x00000016000a2202 */ /* 0x000fe20000000f00 */
[-C--:B------:R-:W-:Y:S01]  /*15b0*/  IMAD R6, R221, R9.reuse, RZ ;  /* 0x00000009dd067224 */ /* 0x080fe200078e02ff */
[----:B------:R-:W-:Y:S01]  /*15c0*/  SHF.R.S32.HI R15, RZ, 0x1f, R9 ;  /* 0x0000001fff0f7819 */ /* 0x000fe20000011409 */
[----:B------:R-:W-:Y:S01]  /*15d0*/  @!P2 IMAD R4, R223, R14, RZ ;  /* 0x0000000edf04a224 */ /* 0x000fe200078e02ff */
[----:B------:R-:W-:Y:S01]  /*15e0*/  @!P2 SHF.R.S32.HI R5, RZ, 0x1f, R14 ;  /* 0x0000001fff05a819 */ /* 0x000fe2000001140e */
[----:B------:R-:W-:Y:S01]  /*15f0*/  IMAD.WIDE.U32 R22, R220, R9, R10 ;  /* 0x00000009dc167225 */ /* 0x000fe200078e000a */
[----:B------:R-:W-:-:S03]  /*1600*/  @!P0 IADD3 R8, PT, PT, -R8, RZ, RZ ;  /* 0x000000ff08088210 */ /* 0x000fc60007ffe1ff */
[----:B------:R-:W-:Y:S01]  /*1610*/  IMAD R6, R15, R220, R6 ;  /* 0x000000dc0f067224 */ /* 0x000fe200078e0206 */
[----:B------:R-:W-:Y:S01]  /*1620*/  @!P3 LOP3.LUT R8, RZ, R13, RZ, 0x33, !PT ;  /* 0x0000000dff08b212 */ /* 0x000fe200078e33ff */
[----:B------:R-:W-:Y:S02]  /*1630*/  @!P2 IMAD R4, R5, R222, R4 ;  /* 0x000000de0504a224 */ /* 0x000fe400078e0204 */
[----:B------:R-:W-:Y:S01]  /*1640*/  @!P2 IMAD.WIDE.U32 R10, R222, R14, RZ ;  /* 0x0000000ede0aa225 */ /* 0x000fe200078e00ff */
[----:B------:R-:W-:Y:S02]  /*1650*/  IADD3 R23, PT, PT, R23, R6, RZ ;  /* 0x0000000617177210 */ /* 0x000fe40007ffe0ff */
[----:B------:R-:W-:Y:S01]  /*1660*/  @!P2 SHF.R.S32.HI R5, RZ, 0x1f, R12 ;  /* 0x0000001fff05a819 */ /* 0x000fe2000001140c */
[----:B------:R-:W-:Y:S01]  /*1670*/  @P2 IMAD.IADD R14, R14, 0x1, R17 ;  /* 0x000000010e0e2824 */ /* 0x000fe200078e0211 */
[----:B------:R-:W-:Y:S01]  /*1680*/  @!P2 IADD3 R17, PT, PT, R11, R4, RZ ;  /* 0x000000040b11a210 */ /* 0x000fe20007ffe0ff */
[----:B------:R-:W-:Y:S01]  /*1690*/  @!P2 IMAD R4, R21, R12, RZ ;  /* 0x0000000c1504a224 */ /* 0x000fe200078e02ff */
        /* <DEDUP_REMOVED lines=15> */
.L_x_3365:
[----:B------:R-:W-:Y:S05]  /*1790*/  BSYNC.RECONVERGENT B0 ;  /* 0x0000000000007941 */ /* 0x000fea0003800200 */
.L_x_3363:
        /* <DEDUP_REMOVED lines=42> */
[----:B------:R-:W-:-:S04]  /*1a40*/  IMAD.WIDE.U32 R18, R30, R18, RZ ;  /* 0x000000121e127225 */ /* 0x000fc800078e00ff */
[----:B------:R-:W-:Y:S01]  /*1a50*/  IMAD R15, R15, R30, R12 ;  /* 0x0000001e0f0f7224 */ /* 0x000fe200078e020c */
[----:B------:R-:W-:Y:S02]  /*1a60*/  IADD3.X R14, PT, PT, R9, R14, RZ, P2, P1 ;  /* 0x0000000e090e7210 */ /* 0x000fe400017e24ff */
[----:B------:R-:W-:Y:S02]  /*1a70*/  IADD3 R18, P1, PT, R13, R18, RZ ;  /* 0x000000120d127210 */ /* 0x000fe40007f3e0ff */
[----:B------:R-:W-:Y:S02]  /*1a80*/  LOP3.LUT R20, R234, 0xc0, RZ, 0xc0, !PT ;  /* 0x000000c0ea147812 */ /* 0x000fe400078ec0ff */
[----:B------:R-:W-:Y:S02]  /*1a90*/  IADD3 R13, PT, PT, R19, R15, RZ ;  /* 0x0000000f130d7210 */ /* 0x000fe40007ffe0ff */
[--C-:B------:R-:W-:Y:S02]  /*1aa0*/  LOP3.LUT R233, R20, 0x18, R213.reuse, 0xf8, !PT ;  /* 0x0000001814e97812 */ /* 0x100fe400078ef8d5 */
[----:B------:R-:W-:Y:S01]  /*1ab0*/  SHF.R.U32.HI R198, RZ, 0x2, R213 ;  /* 0x00000002ffc67819 */ /* 0x000fe200000116d5 */
[----:B------:R-:W-:Y:S01]  /*1ac0*/  IMAD.X R19, R14, 0x1, R13, P1 ;  /* 0x000000010e137824 */ /* 0x000fe200008e060d */
[----:B------:R-:W1:Y:S01]  /*1ad0*/  S2UR UR6, SR_CgaCtaId ;  /* 0x00000000000679c3 */ /* 0x000e620000008800 */
[----:B------:R-:W-:-:S02]  /*1ae0*/  IADD3 R20, P2, PT, R197, R8, RZ ;  /* 0x00000008c5147210 */ /* 0x000fc40007f5e0ff */
[----:B------:R-:W-:Y:S01]  /*1af0*/  LOP3.LUT R12, R234, 0x1f20, RZ, 0xc0, !PT ;  /* 0x00001f20ea0c7812 */ /* 0x000fe200078ec0ff */
[----:B------:R-:W-:Y:S01]  /*1b00*/  IMAD R13, R223, R198, RZ ;  /* 0x000000c6df0d7224 */ /* 0x000fe200078e02ff */
[----:B------:R-:W-:Y:S01]  /*1b10*/  LOP3.LUT R9, R233, R197, RZ, 0x3c, !PT ;  /* 0x000000c5e9097212 */ /* 0x000fe200078e3cff */
[----:B------:R-:W-:Y:S01]  /*1b20*/  IMAD.WIDE.U32 R22, R198, R222, R18 ;  /* 0x000000dec6167225 */ /* 0x000fe200078e0012 */
[----:B------:R-:W-:Y:S02]  /*1b30*/  IADD3.X R21, PT, PT, RZ, R6, RZ, P2, !PT ;  /* 0x00000006ff157210 */ /* 0x000fe400017fe4ff */
[----:B------:R-:W-:Y:S01]  /*1b40*/  LOP3.LUT R9, R12, R9, RZ, 0xfc, !PT ;  /* 0x000000090c097212 */ /* 0x000fe200078efcff */
[----:B------:R-:W-:Y:S01]  /*1b50*/  IMAD.IADD R13, R23, 0x1, R13 ;  /* 0x00000001170d7824 */ /* 0x000fe200078e020d */
[----:B------:R-:W-:Y:S01]  /*1b60*/  IADD3 R219, PT, PT, -R0, R39, RZ ;  /* 0x0000002700db7210 */ /* 0x000fe20007ffe1ff */
[----:B------:R-:W-:Y:S01]  /*1b70*/  UMOV UR7, 0x400 ;  /* 0x0000040000077882 */ /* 0x000fe20000000000 */
[----:B------:R-:W-:Y:S01]  /*1b80*/  SHF.R.S32.HI R237, RZ, 0x1f, R236 ;  /* 0x0000001fffed7819 */ /* 0x000fe200000114ec */
[----:B------:R-:W-:-:S02]  /*1b90*/  IMAD R14, R221, R198, RZ ;  /* 0x000000c6dd0e7224 */ /* 0x000fc400078e02ff */
[----:B------:R-:W-:Y:S01]  /*1ba0*/  IMAD.WIDE.U32 R20, R198, R220, R20 ;  /* 0x000000dcc6147225 */ /* 0x000fe200078e0014 */
[----:B------:R-:W-:Y:S01]  /*1bb0*/  MOV R199, RZ ;  /* 0x000000ff00c77202 */ /* 0x000fe20000000f00 */
[----:B-1----:R-:W-:-:S03]  /*1bc0*/  ULEA UR6, UR6, UR7, 0x18 ;  /* 0x0000000706067291 */ /* 0x002fc6000f8ec0ff */
[----:B------:R-:W-:Y:S01]  /*1bd0*/  IADD3 R225, PT, PT, R21, R14, RZ ;  /* 0x0000000e15e17210 */ /* 0x000fe20007ffe0ff */
[----:B------:R-:W-:Y:S02]  /*1be0*/  BSSY.RECONVERGENT B0, `(.L_x_3366) ;  /* 0x0000027000007945 */ /* 0x000fe40003800200 */
[----:B------:R-:W-:Y:S02]  /*1bf0*/  IMAD.U32 R216, RZ, RZ, UR6 ;  /* 0x00000006ffd87e24 */ /* 0x000fe4000f8e00ff */
[----:B------:R-:W-:-:S04]  /*1c00*/  IMAD.WIDE.U32 R14, R231, 0x40, R198 ;  /* 0x00000040e70e7825 */ /* 0x000fc800078e00c6 */
[----:B------:R-:W-:Y:S02]  /*1c10*/  IMAD R194, R9, 0x2, R216 ;  /* 0x0000000209c27824 */ /* 0x000fe400078e02d8 */
[----:B--2---:R-:W-:-:S04]  /*1c20*/  @P0 IMAD.WIDE.U32 R18, R10, R7, RZ ;  /* 0x000000070a120225 */ /* 0x004fc800078e00ff */
[----:B------:R-:W-:Y:S01]  /*1c30*/  @P0 IMAD R6, R11, R7, RZ ;  /* 0x000000070b060224 */ /* 0x000fe200078e02ff */
[----:B---3--:R-:W-:Y:S01]  /*1c40*/  LEA R228, P1, R22, R26, 0x1 ;  /* 0x0000001a16e47211 */ /* 0x008fe200078208ff */
[-C--:B----4-:R-:W-:Y:S02]  /*1c50*/  @!P0 IMAD R8, R29, R235.reuse, RZ ;  /* 0x000000eb1d088224 */ /* 0x090fe400078e02ff */
[----:B------:R-:W-:-:S04]  /*1c60*/  @!P0 IMAD.WIDE.U32 R28, R28, R235, RZ ;  /* 0x000000eb1c1c8225 */ /* 0x000fc800078e00ff */
[----:B------:R-:W-:Y:S02]  /*1c70*/  @!P0 IMAD.MOV.U32 R12, RZ, RZ, R28 ;  /* 0x000000ffff0c8224 */ /* 0x000fe400078e001c */
[----:B------:R-:W-:Y:S01]  /*1c80*/  @P0 IMAD.MOV.U32 R12, RZ, RZ, R18 ;  /* 0x000000ffff0c0224 */ /* 0x000fe200078e0012 */
[----:B------:R-:W-:Y:S02]  /*1c90*/  @!P0 IADD3 R8, PT, PT, R29, R8, RZ ;  /* 0x000000081d088210 */ /* 0x000fe40007ffe0ff */
[----:B------:R-:W-:Y:S02]  /*1ca0*/  LEA.HI.X R229, R22, R27, R13, 0x1, P1 ;  /* 0x0000001b16e57211 */ /* 0x000fe400008f0c0d */
[----:B------:R-:W-:Y:S02]  /*1cb0*/  @P0 IADD3 R8, PT, PT, R19, R6, RZ ;  /* 0x0000000613080210 */ /* 0x000fe40007ffe0ff */
[----:B------:R-:W-:-:S05]  /*1cc0*/  IADD3 R12, P1, PT, R197, R12, RZ ;  /* 0x0000000cc50c7210 */ /* 0x000fca0007f3e0ff */
[----:B------:R-:W-:Y:S01]  /*1cd0*/  IMAD.X R13, RZ, RZ, R8, P1 ;  /* 0x000000ffff0d7224 */ /* 0x000fe200008e0608 */
[----:B------:R-:W-:Y:S01]  /*1ce0*/  ISETP.GE.AND P1, PT, R198, R219, PT ;  /* 0x000000dbc600720c */ /* 0x000fe20003f26270 */
[----:B------:R-:W-:Y:S01]  /*1cf0*/  IMAD R7, R17, R236, RZ ;  /* 0x000000ec11077224 */ /* 0x000fe200078e02ff */
[----:B------:R-:W-:-:S03]  /*1d00*/  LEA R226, P2, R20, R24, 0x1 ;  /* 0x0000001814e27211 */ /* 0x000fc600078408ff */
[----:B------:R-:W-:Y:S02]  /*1d10*/  IMAD R0, R16, R237, R7 ;  /* 0x000000ed10007224 */ /* 0x000fe400078e0207 */
[----:B------:R-:W-:Y:S01]  /*1d20*/  IMAD.WIDE.U32 R16, R236, R16, R12 ;  /* 0x00000010ec107225 */ /* 0x000fe200078e000c */
[----:B------:R-:W-:-:S04]  /*1d30*/  LEA.HI.X R225, R20, R25, R225, 0x1, P2 ;  /* 0x0000001914e17211 */ /* 0x000fc800010f0ce1 */
        /* <DEDUP_REMOVED lines=16> */
.L_x_3368:
[----:B------:R2:W-:Y:S02]  /*1e40*/  STS.128 [R194], RZ ;  /* 0x000000ffc2007388 */ /* 0x0005e40000000c00 */
.L_x_3367:
[----:B------:R-:W-:Y:S05]  /*1e50*/  BSYNC.RECONVERGENT B0 ;  /* 0x0000000000007941 */ /* 0x000fea0003800200 */
.L_x_3366:
[----:B------:R-:W-:Y:S01]  /*1e60*/  VIADD R8, R198, 0x20 ;  /* 0x00000020c6087836 */ /* 0x000fe20000000000 */
[----:B------:R-:W-:Y:S01]  /*1e70*/  BSSY.RECONVERGENT B0, `(.L_x_3369) ;  /* 0x0000016000007945 */ /* 0x000fe20003800200 */
[----:B-1----:R-:W-:-:S03]  /*1e80*/  IMAD R7, R37, -0x100, R38 ;  /* 0xffffff0025077824 */ /* 0x002fc600078e0226 */
        /* <DEDUP_REMOVED lines=20> */
.L_x_3370:
[----:B------:R-:W-:Y:S05]  /*1fd0*/  BSYNC.RECONVERGENT B0 ;  /* 0x0000000000007941 */ /* 0x000fea0003800200 */
.L_x_3369:
        /* <DEDUP_REMOVED lines=12> */
.L_x_3373:
[----:B------:R4:W-:Y:S02]  /*20a0*/  STS.128 [R194+0x1000], RZ ;  /* 0x001000ffc2007388 */ /* 0x0009e40000000c00 */
.L_x_3372:
[----:B------:R-:W-:Y:S05]  /*20b0*/  BSYNC.RECONVERGENT B0 ;  /* 0x0000000000007941 */ /* 0x000fea0003800200 */
.L_x_3371:
        /* <DEDUP_REMOVED lines=23> */
.L_x_3375:
[----:B------:R-:W-:Y:S05]  /*2230*/  BSYNC.RECONVERGENT B0 ;  /* 0x0000000000007941 */ /* 0x000fea0003800200 */
.L_x_3374:
        /* <DEDUP_REMOVED lines=12> */
.L_x_3377:
[----:B------:R-:W-:Y:S05]  /*2300*/  BSYNC.RECONVERGENT B0 ;  /* 0x0000000000007941 */ /* 0x000fea0003800200 */
.L_x_3376:
        /* <DEDUP_REMOVED lines=11> */
.L_x_3379:
[----:B------:R-:W-:Y:S05]  /*23c0*/  BSYNC.RECONVERGENT B0 ;  /* 0x0000000000007941 */ /* 0x000fea0003800200 */
.L_x_3378:
        /* <DEDUP_REMOVED lines=14> */
.L_x_3381:
[----:B------:R-:W-:Y:S05]  /*24b0*/  BSYNC.RECONVERGENT B0 ;  /* 0x0000000000007941 */ /* 0x000fea0003800200 */
.L_x_3380:
        /* <DEDUP_REMOVED lines=11> */
.L_x_3383:
[----:B------:R-:W-:Y:S05]  /*2570*/  BSYNC.RECONVERGENT B0 ;  /* 0x0000000000007941 */ /* 0x000fea0003800200 */
.L_x_3382:
        /* <DEDUP_REMOVED lines=14> */
.L_x_3385:
[----:B------:R-:W-:Y:S05]  /*2660*/  BSYNC.RECONVERGENT B0 ;  /* 0x0000000000007941 */ /* 0x000fea0003800200 */
.L_x_3384:
        /* <DEDUP_REMOVED lines=12> */
.L_x_3387:
[----:B------:R-:W-:Y:S05]  /*2730*/  BSYNC.RECONVERGENT B0 ;  /* 0x0000000000007941 */ /* 0x000fea0003800200 */
.L_x_3386:
[----:B------:R-:W2:Y:S04]  /*2740*/  LD.E.64 R22, desc[UR4][R2.64+0x1c0] ;  /* 0x0001c00402167980 */ /* 0x000ea8000c101b00 */
[----:B-1----:R-:W3:Y:S04]  /*2750*/  LD.E.64 R4, desc[UR4][R2.64+0x1b8] ;  /* 0x0001b80402047980 */ /* 0x002ee8000c101b00 */
        /* <DEDUP_REMOVED lines=8> */
[----:B----4-:R-:W2:Y:S01]  /*27e0*/  MUFU.RCP R9, R9 ;  /* 0x0000000900097308 */ /* 0x010ea20000001000 */
[----:B------:R-:W-:-:S04]  /*27f0*/  DEPBAR.LE SB0, 0x0 ;  /* 0x000080000000791a */ /* 0x000fc80000000000 */
[----:B------:R-:W-:Y:S05]  /*2800*/  WARPSYNC.ALL ;  /* 0x0000000000007948 */ /* 0x000fea0003800000 */
[----:B------:R-:W-:Y:S01]  /*2810*/  BSSY.RECONVERGENT B0, `(.L_x_3388) ;  /* 0x0000010000007945 */ /* 0x000fe20003800200 */
[C---:B------:R-:W-:Y:S02]  /*2820*/  SHF.L.U64.HI R5, R222.reuse, 0x5, R223 ;  /* 0x00000005de057819 */ /* 0x040fe400000102df */
[----:B------:R-:W-:Y:S01]  /*2830*/  SHF.L.U32 R4, R222, 0x5, RZ ;  /* 0x00000005de047819 */ /* 0x000fe200000006ff */
[----:B------:R-:W-:Y:S01]  /*2840*/  BAR.SYNC.DEFER_BLOCKING 0x0 ;  /* 0x0000000000007b1d */ /* 0x000fe20000010000 */
[----:B--2--5:R-:W-:-:S05]  /*2850*/  FMUL.FTZ R0, R0, R9 ;  /* 0x0000000900007220 */ /* 0x024fca0000410000 */
        /* <DEDUP_REMOVED lines=8> */
.L_x_3390:
[----:B------:R3:W-:Y:S01]  /*28e0*/  STS.128 [R194+0x5000], RZ ;  /* 0x005000ffc2007388 */ /* 0x0007e20000000c00 */
[----:B------:R-:W-:Y:S05]  /*28f0*/  BRA `(.L_x_3391) ;  /* 0x0000000000047947 */ /* 0x000fea0003800000 */
.L_x_3389:
[----:B------:R2:W-:Y:S02]  /*2900*/  STS.128 [R194+0x5000], RZ ;  /* 0x005000ffc2007388 */ /* 0x0005e40000000c00 */
.L_x_3391:
[----:B------:R-:W-:Y:S05]  /*2910*/  BSYNC.RECONVERGENT B0 ;  /* 0x0000000000007941 */ /* 0x000fea0003800200 */
.L_x_3388:
[-C--:B------:R-:W-:Y:S01]  /*2920*/  ISETP.GE.AND P0, PT, R8, R7.reuse, PT ;  /* 0x000000070800720c */ /* 0x080fe20003f06270 */
[C---:B------:R-:W-:Y:S01]  /*2930*/  IMAD.SHL.U32 R215, R213.reuse, 0x10, RZ ;  /* 0x00000010d5d77824 */ /* 0x040fe200078e00ff */
[----:B------:R-:W-:Y:S01]  /*2940*/  SHF.R.U32.HI R36, RZ, 0x1, R213 ;  /* 0x00000001ff247819 */ /* 0x000fe200000116d5 */
[C---:B------:R-:W-:Y:S01]  /*2950*/  IMAD.SHL.U32 R193, R213.reuse, 0x20, RZ ;  /* 0x00000020d5c17824 */ /* 0x040fe200078e00ff */
[----:B------:R-:W-:Y:S01]  /*2960*/  LEA R8, P1, R4, R228, 0x1 ;  /* 0x000000e404087211 */ /* 0x000fe200078208ff */
[----:B------:R-:W-:Y:S01]  /*2970*/  IMAD.SHL.U32 R212, R213, 0x4, RZ ;  /* 0x00000004d5d47824 */ /* 0x000fe200078e00ff */
[-C--:B------:R-:W-:Y:S01]  /*2980*/  ISETP.GE.AND P4, PT, R14, R7.reuse, PT ;  /* 0x000000070e00720c */ /* 0x080fe20003f86270 */
[----:B------:R-:W-:Y:S01]  /*2990*/  BSSY.RECONVERGENT B0, `(.L_x_3392) ;  /* 0x000001d000007945 */ /* 0x000fe20003800200 */
[----:B------:R-:W-:Y:S02]  /*29a0*/  ISETP.GE.AND P2, PT, R10, R7, PT ;  /* 0x000000070a00720c */ /* 0x000fe40003f46270 */
[----:B------:R-:W-:-:S02]  /*29b0*/  LOP3.LUT R14, R36, 0x8, RZ, 0xc0, !PT ;  /* 0x00000008240e7812 */ /* 0x000fc400078ec0ff */
[----:B------:R-:W-:Y:S01]  /*29c0*/  LOP3.LUT R10, R215, 0x3e00, RZ, 0xc0, !PT ;  /* 0x00003e00d70a7812 */ /* 0x000fe200078ec0ff */
[----:B------:R1:W-:Y:S01]  /*29d0*/  @P0 STS.128 [R194+0x5800], RZ ;  /* 0x005800ffc2000388 */ /* 0x0003e20000000c00 */
[----:B------:R-:W-:Y:S02]  /*29e0*/  LEA.HI.X R9, R4, R229, R5, 0x1, P1 ;  /* 0x000000e504097211 */ /* 0x000fe400008f0c05 */
        /* <DEDUP_REMOVED lines=23> */
.L_x_3393:
[----:B------:R-:W-:Y:S05]  /*2b60*/  BSYNC.RECONVERGENT B0 ;  /* 0x0000000000007941 */ /* 0x000fea0003800200 */
.L_x_3392:
        /* <DEDUP_REMOVED lines=14> */
.L_x_3395:
[----:B------:R-:W-:Y:S05]  /*2c50*/  BSYNC.RECONVERGENT B0 ;  /* 0x0000000000007941 */ /* 0x000fea0003800200 */
.L_x_3394:
        /* <DEDUP_REMOVED lines=12> */
.L_x_3397:
[----:B------:R-:W-:Y:S05]  /*2d20*/  BSYNC.RECONVERGENT B0 ;  /* 0x0000000000007941 */ /* 0x000fea0003800200 */
.L_x_3396:
        /* <DEDUP_REMOVED lines=15> */
.L_x_3399:
[----:B------:R-:W-:Y:S05]  /*2e20*/  BSYNC.RECONVERGENT B0 ;  /* 0x0000000000007941 */ /* 0x000fea0003800200 */
.L_x_3398:
        /* <DEDUP_REMOVED lines=12> */
.L_x_3401:
[----:B------:R-:W-:Y:S05]  /*2ef0*/  BSYNC.RECONVERGENT B0 ;  /* 0x0000000000007941 */ /* 0x000fea0003800200 */
.L_x_3400:
        /* <DEDUP_REMOVED lines=15> */
.L_x_3403:
[----:B------:R-:W-:Y:S05]  /*2ff0*/  BSYNC.RECONVERGENT B0 ;  /* 0x0000000000007941 */ /* 0x000fea0003800200 */
.L_x_3402:
        /* <DEDUP_REMOVED lines=13> */
.L_x_3405:
[----:B------:R-:W-:Y:S05]  /*30d0*/  BSYNC.RECONVERGENT B0 ;  /* 0x0000000000007941 */ /* 0x000fea0003800200 */
.L_x_3404:
[----:B------:R-:W-:Y:S01]  /*30e0*/  LDSM.16.M88.4 R28, [R214] ;  /* 0x00000000d61c783b */ /* 0x000fe20000000200 */
[----:B------:R-:W-:Y:S01]  /*30f0*/  IMAD.MOV.U32 R195, RZ, RZ, 0x20 ;  /* 0x00000020ffc37424 */ /* 0x000fe200078e00ff */
[----:B------:R-:W-:Y:S01]  /*3100*/  LOP3.LUT P0, RZ, R213, 0x4, RZ, 0xc0, !PT ;  /* 0x00000004d5ff7812 */ /* 0x000fe2000780c0ff */
[----:B------:R-:W-:Y:S01]  /*3110*/  VIADD R241, R37, 0xffffffff ;  /* 0xffffffff25f17836 */ /* 0x000fe20000000000 */
[----:B------:R-:W5:Y:S01]  /*3120*/  LDSM.16.M88.4 R20, [R32+0x1000] ;  /* 0x001000002014783b */ /* 0x000f620000000200 */
[----:B------:R-:W-:Y:S01]  /*3130*/  BSSY.RECONVERGENT B1, `(.L_x_3406) ;  /* 0x00000fb000017945 */ /* 0x000fe20003800200 */
[----:B------:R-:W-:Y:S02]  /*3140*/  SEL R195, R195, 0xffffffe0, !P0 ;  /* 0xffffffe0c3c37807 */ /* 0x000fe40004000000 */
[----:B------:R-:W2:Y:S01]  /*3150*/  LDSM.16.M88.4 R12, [R32+0x1400] ;  /* 0x00140000200c783b */ /* 0x000ea20000000200 */
[----:B------:R-:W-:Y:S02]  /*3160*/  ISETP.GT.AND P0, PT, R241, R224, PT ;  /* 0x000000e0f100720c */ /* 0x000fe40003f04270 */
[----:B------:R-:W-:Y:S01]  /*3170*/  IMAD.IADD R188, R214, 0x1, R195 ;  /* 0x00000001d6bc7824 */ /* 0x000fe200078e02c3 */
[----:B-1----:R-:W1:Y:S01]  /*3180*/  LDSM.16.M88.4 R4, [R32+0x1800] ;  /* 0x001800002004783b */ /* 0x002e620000000200 */
[----:B------:R-:W-:-:S02]  /*3190*/  IADD3 R196, PT, PT, R32, R195, RZ ;  /* 0x000000c320c47210 */ /* 0x000fc40007ffe0ff */
[----:B------:R-:W-:Y:S01]  /*31a0*/  SHF.L.U32 R239, R241, 0x8, RZ ;  /* 0x00000008f1ef7819 */ /* 0x000fe200000006ff */
[----:B------:R-:W3:Y:S04]  /*31b0*/  LDSM.16.M88.4 R128, [R32+0x1c00] ;  /* 0x001c00002080783b */ /* 0x000ee80000000200 */
[----:B------:R-:W4:Y:S04]  /*31c0*/  LDSM.16.M88.4 R120, [R32+0x2000] ;  /* 0x002000002078783b */ /* 0x000f280000000200 */
[----:B------:R-:W4:Y:S04]  /*31d0*/  LDSM.16.M88.4 R112, [R32+0x2400] ;  /* 0x002400002070783b */ /* 0x000f280000000200 */
[----:B------:R-:W4:Y:S04]  /*31e0*/  LDSM.16.M88.4 R104, [R32+0x2800] ;  /* 0x002800002068783b */ /* 0x000f280000000200 */
[----:B------:R-:W4:Y:S04]  /*31f0*/  LDSM.16.M88.4 R96, [R32+0x2c00] ;  /* 0x002c00002060783b */ /* 0x000f280000000200 */
[----:B------:R-:W4:Y:S04]  /*3200*/  LDSM.16.M88.4 R88, [R32+0x3000] ;  /* 0x003000002058783b */ /* 0x000f280000000200 */
[----:B------:R-:W4:Y:S04]  /*3210*/  LDSM.16.M88.4 R80, [R32+0x3400] ;  /* 0x003400002050783b */ /* 0x000f280000000200 */
[----:B------:R-:W4:Y:S01]  /*3220*/  LDSM.16.M88.4 R72, [R32+0x3800] ;  /* 0x003800002048783b */ /* 0x000f220000000200 */
[C---:B-----5:R-:W-:Y:S03]  /*3230*/  HMMA.16816.F32.BF16 R24, R28.reuse, R20, RZ ;  /* 0x000000141c18723c */ /* 0x060fe600000418ff */
[----:B------:R-:W5:Y:S04]  /*3240*/  LDSM.16.M88.4 R64, [R32+0x3c00] ;  /* 0x003c00002040783b */ /* 0x000f680000000200 */
[----:B------:R-:W5:Y:S01]  /*3250*/  LDSM.16.M88.4 R56, [R32+0x4000] ;  /* 0x004000002038783b */ /* 0x000f620000000200 */
[C---:B--2---:R-:W-:Y:S03]  /*3260*/  HMMA.16816.F32.BF16 R16, R28.reuse, R12, RZ ;  /* 0x0000000c1c10723c */ /* 0x044fe600000418ff */
[----:B------:R-:W2:Y:S04]  /*3270*/  LDSM.16.M88.4 R48, [R32+0x4400] ;  /* 0x004400002030783b */ /* 0x000ea80000000200 */
[----:B------:R-:W2:Y:S01]  /*3280*/  LDSM.16.M88.4 R40, [R32+0x4800] ;  /* 0x004800002028783b */ /* 0x000ea20000000200 */
        /* <DEDUP_REMOVED lines=21> */
[C---:B------:R-:W-:Y:S03]  /*33e0*/  HMMA.16816.F32.BF16 R108, R28.reuse, R104, RZ ;  /* 0x000000681c6c723c */ /* 0x040fe600000418ff */
[----:B------:R-:W0:Y:S05]  /*33f0*/  LDGDEPBAR ;  /* 0x00000000000079af */ /* 0x000e2a0000000000 */
[C---:B------:R-:W-:Y:S08]  /*3400*/  HMMA.16816.F32.BF16 R100, R28.reuse, R96, RZ ;  /* 0x000000601c64723c */ /* 0x040ff000000418ff */
[C---:B------:R-:W-:Y:S08]  /*3410*/  HMMA.16816.F32.BF16 R92, R28.reuse, R88, RZ ;  /* 0x000000581c5c723c */ /* 0x040ff000000418ff */
[C---:B------:R-:W-:Y:S08]  /*3420*/  HMMA.16816.F32.BF16 R84, R28.reuse, R80, RZ ;  /* 0x000000501c54723c */ /* 0x040ff000000418ff */
[C---:B------:R-:W-:Y:S08]  /*3430*/  HMMA.16816.F32.BF16 R76, R28.reuse, R72, RZ ;  /* 0x000000481c4c723c */ /* 0x040ff000000418ff */
[C---:B-----5:R-:W-:Y:S08]  /*3440*/  HMMA.16816.F32.BF16 R68, R28.reuse, R64, RZ ;  /* 0x000000401c44723c */ /* 0x060ff000000418ff */
        /* <DEDUP_REMOVED lines=20> */
[----:B------:R-:W2:Y:S07]  /*3590*/  LDSM.16.M88.4 R144, [R196+0x4400] ;  /* 0x00440000c490783b */ /* 0x000eae0000000200 */
        /* <DEDUP_REMOVED lines=29> */
[C---:B-----5:R-:W-:Y:S08]  /*3770*/  HMMA.16816.F32.BF16 R44, R188.reuse, R140, R44 ;  /* 0x0000008cbc2c723c */ /* 0x060ff0000004182c */
[C---:B------:R-:W-:Y:S08]  /*3780*/  HMMA.16816.F32.BF16 R40, R188.reuse, R142, R40 ;  /* 0x0000008ebc28723c */ /* 0x040ff00000041828 */
        /* <DEDUP_REMOVED lines=18> */
.L_x_3409:
        /* <DEDUP_REMOVED lines=33> */
[----:B------:R-:W-:-:S05]  /*3ac0*/  ISETP.NE.AND P1, PT, R144, RZ, PT ;  /* 0x000000ff9000720c */ /* 0x000fca0003f25270 */
        /* <DEDUP_REMOVED lines=26> */
.L_x_3410:
[----:B------:R-:W-:Y:S05]  /*3c70*/  BSYNC.RECONVERGENT B0 ;  /* 0x0000000000007941 */ /* 0x000fea0003800200 */
.L_x_3408:
[CC--:B------:R-:W-:Y:S01]  /*3c80*/  ISETP.GE.AND P1, PT, R197.reuse, R232.reuse, PT ;  /* 0x000000e8c500720c */ /* 0x0c0fe20003f26270 */
[C---:B------:R-:W-:Y:S01]  /*3c90*/  IMAD.SHL.U32 R137, R220.reuse, 0x40, RZ ;  /* 0x00000040dc897824 */ /* 0x040fe200078e00ff */
[----:B------:R-:W-:Y:S01]  /*3ca0*/  ISETP.GE.AND P0, PT, R197, R232, PT ;  /* 0x000000e8c500720c */ /* 0x000fe20003f06270 */
[----:B------:R-:W-:Y:S01]  /*3cb0*/  BSSY.RECONVERGENT B0, `(.L_x_3411) ;  /* 0x0000041000007945 */ /* 0x000fe20003800200 */
[----:B------:R-:W-:Y:S02]  /*3cc0*/  SHF.L.U64.HI R140, R220, 0x6, R221 ;  /* 0x00000006dc8c7819 */ /* 0x000fe400000102dd */
[----:B------:R-:W-:-:S04]  /*3cd0*/  IADD3 R142, P2, PT, R137, R226, RZ ;  /* 0x000000e2898e7210 */ /* 0x000fc80007f5e0ff */
[----:B------:R-:W-:-:S03]  /*3ce0*/  IADD3.X R143, PT, PT, R140, R225, RZ, P2, !PT ;  /* 0x000000e18c8f7210 */ /* 0x000fc600017fe4ff */
[----:B------:R-:W-:Y:S02]  /*3cf0*/  @!P1 IMAD.MOV.U32 R227, RZ, RZ, R225 ;  /* 0x000000ffffe39224 */ /* 0x000fe400078e00e1 */
[----:B------:R-:W-:Y:S01]  /*3d00*/  @!P0 IADD3 R146, P2, PT, R142, R137, RZ ;  /* 0x000000898e928210 */ /* 0x000fe20007f5e0ff */
[----:B------:R-:W-:Y:S01]  /*3d10*/  @!P0 IMAD.MOV.U32 R150, RZ, RZ, R142 ;  /* 0x000000ffff968224 */ /* 0x000fe200078e008e */
[-C--:B------:R-:W-:Y:S01]  /*3d20*/  @!P0 MOV R151, R143.reuse ;  /* 0x0000008f00978202 */ /* 0x080fe20000000f00 */
[----:B------:R-:W-:Y:S01]  /*3d30*/  @!PT LDS RZ, [RZ] ;  /* 0x00000000fffff984 */ /* 0x000fe20000000800 */
[----:B------:R-:W-:Y:S01]  /*3d40*/  @!PT LDS RZ, [RZ] ;  /* 0x00000000fffff984 */ /* 0x000fe20000000800 */
[----:B------:R-:W-:Y:S01]  /*3d50*/  @!PT LDS RZ, [RZ] ;  /* 0x00000000fffff984 */ /* 0x000fe20000000800 */
[----:B------:R1:W-:Y:S01]  /*3d60*/  @!P1 LDGSTS.E.BYPASS.LTC128B.128 [R194+0x1000], desc[UR4][R226.64] ;  /* 0x01000000e2c29fae */ /* 0x0003e2000b981a04 */
[-C--:B------:R-:W-:Y:S01]  /*3d70*/  @!P0 MOV R141, R143.reuse ;  /* 0x0000008f008d8202 */ /* 0x080fe20000000f00 */
[----:B------:R-:W-:Y:S01]  /*3d80*/  @!P0 IMAD.X R147, R143, 0x1, R140, P2 ;  /* 0x000000018f938824 */ /* 0x000fe200010e068c */
[CC--:B------:R-:W-:Y:S01]  /*3d90*/  @!P0 LEA R148, P2, R220.reuse, R142.reuse, 0x8 ;  /* 0x0000008edc948211 */ /* 0x0c0fe200078440ff */
[----:B------:R1:W-:Y:S01]  /*3da0*/  @P1 STS.128 [R194+0x1000], RZ ;  /* 0x001000ffc2001388 */ /* 0x0003e20000000c00 */
[C---:B------:R-:W-:Y:S01]  /*3db0*/  @!P0 LEA R144, P1, R220.reuse, R142, 0x7 ;  /* 0x0000008edc908211 */ /* 0x040fe200078238ff */
[----:B------:R-:W-:Y:S01]  /*3dc0*/  @!P0 IMAD.MOV.U32 R140, RZ, RZ, R142 ;  /* 0x000000ffff8c8224 */ /* 0x000fe200078e008e */
[CC--:B------:R-:W-:Y:S01]  /*3dd0*/  @!P0 LEA.HI.X R149, R220.reuse, R143.reuse, R221, 0x8, P2 ;  /* 0x0000008fdc958211 */ /* 0x0c0fe200010f44dd */
[----:B------:R-:W-:Y:S01]  /*3de0*/  @!P0 IMAD R138, R221, 0xc0, RZ ;  /* 0x000000c0dd8a8824 */ /* 0x000fe200078e02ff */
[----:B------:R1:W-:Y:S01]  /*3df0*/  @P0 STS.128 [R194+0x1800], RZ ;  /* 0x001800ffc2000388 */ /* 0x0003e20000000c00 */
[C---:B------:R-:W-:Y:S01]  /*3e00*/  @!P0 IMAD.WIDE.U32 R150, R220.reuse, 0xc0, R150 ;  /* 0x000000c0dc968825 */ /* 0x040fe200078e0096 */
[----:B------:R-:W-:-:S02]  /*3e10*/  @!P0 LEA.HI.X R145, R220, R143, R221, 0x7, P1 ;  /* 0x0000008fdc918211 */ /* 0x000fc400008f3cdd */
[----:B------:R-:W-:Y:S01]  /*3e20*/  @!PT LDS RZ, [RZ] ;  /* 0x00000000fffff984 */ /* 0x000fe20000000800 */
[----:B------:R-:W-:Y:S01]  /*3e30*/  @!PT LDS RZ, [RZ] ;  /* 0x00000000fffff984 */ /* 0x000fe20000000800 */
[----:B------:R-:W-:Y:S01]  /*3e40*/  @!PT LDS RZ, [RZ] ;  /* 0x00000000fffff984 */ /* 0x000fe20000000800 */
[----:B------:R1:W-:Y:S01]  /*3e50*/  @!P0 LDGSTS.E.BYPASS.LTC128B.128 [R194+0x1800], desc[UR4][R142.64] ;  /* 0x018000008ec28fae */ /* 0x0003e2000b981a04 */
[----:B------:R-:W-:Y:S02]  /*3e60*/  @!P0 IMAD R137, R221, 0x140, RZ ;  /* 0x00000140dd898824 */ /* 0x000fe400078e02ff */
[----:B------:R-:W-:Y:S01]  /*3e70*/  @!P0 IMAD.WIDE.U32 R140, R220, 0x140, R140 ;  /* 0x00000140dc8c8825 */ /* 0x000fe200078e008c */
[----:B------:R1:W-:Y:S03]  /*3e80*/  @P0 STS.128 [R194+0x2000], RZ ;  /* 0x002000ffc2000388 */ /* 0x0003e60000000c00 */
[----:B------:R-:W-:Y:S01]  /*3e90*/  @!P0 IMAD.IADD R151, R138, 0x1, R151 ;  /* 0x000000018a978824 */ /* 0x000fe200078e0297 */
[----:B------:R-:W-:Y:S01]  /*3ea0*/  @!PT LDS RZ, [RZ] ;  /* 0x00000000fffff984 */ /* 0x000fe20000000800 */
[----:B------:R-:W-:Y:S01]  /*3eb0*/  @!PT LDS RZ, [RZ] ;  /* 0x00000000fffff984 */ /* 0x000fe20000000800 */
[----:B------:R-:W-:Y:S01]  /*3ec0*/  @!PT LDS RZ, [RZ] ;  /* 0x00000000fffff984 */ /* 0x000fe20000000800 */
[----:B------:R1:W-:Y:S01]  /*3ed0*/  @!P0 LDGSTS.E.BYPASS.LTC128B.128 [R194+0x2000], desc[UR4][R146.64] ;  /* 0x0200000092c28fae */ /* 0x0003e2000b981a04 */
[----:B------:R-:W-:-:S03]  /*3ee0*/  @!P0 IADD3 R141, PT, PT, R137, R141, RZ ;  /* 0x0000008d898d8210 */ /* 0x000fc60007ffe0ff */
        /* <DEDUP_REMOVED lines=29> */
.L_x_3412:
[----:B------:R-:W-:Y:S05]  /*40c0*/  BSYNC.RECONVERGENT B0 ;  /* 0x0000000000007941 */ /* 0x000fea0003800200 */
.L_x_3411:
[----:B------:R-:W0:Y:S02]  /*40d0*/  LDGDEPBAR ;  /* 0x00000000000079af */ /* 0x000e240000000000 */
.L_x_3407:
[----:B------:R-:W-:Y:S05]  /*40e0*/  BSYNC.RECONVERGENT B1 ;  /* 0x0000000000017941 */ /* 0x000fea0003800200 */
.L_x_3406:
[----:B-1----:R-:W-:Y:S01]  /*40f0*/  LOP3.LUT R151, R198, 0x7, RZ, 0xc0, !PT ;  /* 0x00000007c6977812 */ /* 0x002fe200078ec0ff */
[----:B------:R-:W-:-:S03]  /*4100*/  IMAD.SHL.U32 R150, R213, 0x2, RZ ;  /* 0x00000002d5967824 */ /* 0x000fc600078e00ff */
[----:B------:R-:W-:Y:S02]  /*4110*/  LOP3.LUT R138, R151, 0x1f0, R36, 0xf8, !PT ;  /* 0x000001f0978a7812 */ /* 0x000fe400078ef824 */
[----:B------:R-:W-:-:S03]  /*4120*/  LOP3.LUT R150, R150, 0x6, RZ, 0xc0, !PT ;  /* 0x0000000696967812 */ /* 0x000fc600078ec0ff */
[----:B------:R-:W-:Y:S02]  /*4130*/  IMAD R138, R231, 0x40, R138 ;  /* 0x00000040e78a7824 */ /* 0x000fe400078e028a */
[----:B------:R-:W-:-:S03]  /*4140*/  IMAD.IADD R139, R239, 0x1, R150 ;  /* 0x00000001ef8b7824 */ /* 0x000fc600078e0296 */
[----:B------:R-:W-:Y:S01]  /*4150*/  IADD3 R138, PT, PT, R38, R138, -R39 ;  /* 0x0000008a268a7210 */ /* 0x000fe20007ffe827 */
[C---:B------:R-:W-:Y:S01]  /*4160*/  VIADD R147, R139.reuse, 0x29 ;  /* 0x000000298b937836 */ /* 0x040fe20000000000 */
[C---:B------:R-:W-:Y:S01]  /*4170*/  IADD3 R161, PT, PT, R139.reuse, 0x40, RZ ;  /* 0x000000408ba17810 */ /* 0x040fe20007ffe0ff */
[C---:B------:R-:W-:Y:S02]  /*4180*/  VIADD R200, R139.reuse, 0x9 ;  /* 0x000000098bc87836 */ /* 0x040fe40000000000 */
[----:B------:R-:W-:Y:S02]  /*4190*/  IMAD.IADD R184, R138, 0x1, -R147 ;  /* 0x000000018ab87824 */ /* 0x000fe400078e0a93 */
[C---:B------:R-:W-:Y:S01]  /*41a0*/  VIADD R146, R139.reuse, 0x10 ;  /* 0x000000108b927836 */ /* 0x040fe20000000000 */
[----:B------:R-:W-:Y:S01]  /*41b0*/  ISETP.GE.AND P6, PT, R200, R38, PT ;  /* 0x00000026c800720c */ /* 0x000fe20003fc6270 */
[C---:B------:R-:W-:Y:S01]  /*41c0*/  IMAD.IADD R198, R138.reuse, 0x1, -R200 ;  /* 0x000000018ac67824 */ /* 0x040fe200078e0ac8 */
[----:B------:R-:W-:Y:S01]  /*41d0*/  IABS R184, R184 ;  /* 0x000000b800b87213 */ /* 0x000fe20000000000 */
[----:B------:R-:W-:Y:S01]  /*41e0*/  IMAD.IADD R141, R138, 0x1, -R146 ;  /* 0x000000018a8d7824 */ /* 0x000fe200078e0a92 */
[----:B------:R-:W-:Y:S01]  /*41f0*/  ISETP.GE.AND P5, PT, R146, R38, PT ;  /* 0x000000269200720c */ /* 0x000fe20003fa6270 */
[C---:B------:R-:W-:Y:S01]  /*4200*/  VIADD R217, R139.reuse, 0x18 ;  /* 0x000000188bd97836 */ /* 0x040fe20000000000 */
[----:B------:R-:W-:Y:S01]  /*4210*/  I2FP.F32.S32 R184, R184 ;  /* 0x000000b800b87245 */ /* 0x000fe20000201400 */
[C---:B------:R-:W-:Y:S01]  /*4220*/  VIADD R163, R139.reuse, 0x50 ;  /* 0x000000508ba37836 */ /* 0x040fe20000000000 */
[----:B------:R-:W-:Y:S01]  /*4230*/  IABS R198, R198 ;  /* 0x000000c600c67213 */ /* 0x000fe20000000000 */
[----:B------:R-:W-:Y:S01]  /*4240*/  IMAD.IADD R137, R138, 0x1, -R217 ;  /* 0x000000018a897824 */ /* 0x000fe200078e0ad9 */
[----:B------:R-:W-:Y:S01]  /*4250*/  IABS R141, R141 ;  /* 0x0000008d008d7213 */ /* 0x000fe20000000000 */
[----:B------:R-:W-:Y:S01]  /*4260*/  FFMA.FTZ R184, -R0, R184, R5 ;  /* 0x000000b800b87223 */ /* 0x000fe20000010105 */
[C---:B------:R-:W-:Y:S01]  /*4270*/  IMAD.IADD R5, R138.reuse, 0x1, -R161 ;  /* 0x000000018a057824 */ /* 0x040fe200078e0aa1 */
[----:B------:R-:W-:Y:S01]  /*4280*/  I2FP.F32.S32 R198, R198 ;  /* 0x000000c600c67245 */ /* 0x000fe20000201400 */
[C---:B------:R-:W-:Y:S01]  /*4290*/  VIADD R204, R139.reuse, 0x1 ;  /* 0x000000018bcc7836 */ /* 0x040fe20000000000 */
[----:B------:R-:W-:Y:S01]  /*42a0*/  I2FP.F32.S32 R141, R141 ;  /* 0x0000008d008d7245 */ /* 0x000fe20000201400 */
[C---:B------:R-:W-:Y:S01]  /*42b0*/  VIADD R203, R139.reuse, 0x41 ;  /* 0x000000418bcb7836 */ /* 0x040fe20000000000 */
[----:B------:R-:W-:Y:S01]  /*42c0*/  IABS R5, R5 ;  /* 0x0000000500057213 */ /* 0x000fe20000000000 */
[----:B------:R-:W-:Y:S01]  /*42d0*/  IMAD.IADD R202, R138, 0x1, -R204 ;  /* 0x000000018aca7824 */ /* 0x000fe200078e0acc */
[----:B------:R-:W-:Y:S01]  /*42e0*/  IABS R137, R137 ;  /* 0x0000008900897213 */ /* 0x000fe20000000000 */
[C---:B------:R-:W-:Y:S01]  /*42f0*/  FFMA.FTZ R198, -R0.reuse, R198, R21 ;  /* 0x000000c600c67223 */ /* 0x040fe20000010115 */
[----:B------:R-:W-:Y:S01]  /*4300*/  I2FP.F32.S32 R5, R5 ;  /* 0x0000000500057245 */ /* 0x000fe20000201400 */
[----:B------:R-:W-:Y:S01]  /*4310*/  FFMA.FTZ R21, -R0, R141, R16 ;  /* 0x0000008d00157223 */ /* 0x000fe20000010110 */
[----:B------:R-:W-:Y:S01]  /*4320*/  VIADD R141, R139, 0x51 ;  /* 0x000000518b8d7836 */ /* 0x000fe20000000000 */
[----:B------:R-:W-:Y:S01]  /*4330*/  I2FP.F32.S32 R137, R137 ;  /* 0x0000008900897245 */ /* 0x000fe20000201400 */
[----:B------:R-:W-:-:S02]  /*4340*/  IMAD.IADD R176, R138, 0x1, -R203 ;  /* 0x000000018ab07824 */ /* 0x000fc400078e0acb */
[----:B------:R-:W-:Y:S01]  /*4350*/  FFMA.FTZ R178, -R0, R5, R124 ;  /* 0x0000000500b27223 */ /* 0x000fe2000001017c */
[C---:B------:R-:W-:Y:S01]  /*4360*/  IMAD.IADD R5, R138.reuse, 0x1, -R163 ;  /* 0x000000018a057824 */ /* 0x040fe200078e0aa3 */
[----:B------:R-:W-:Y:S01]  /*4370*/  IABS R202, R202 ;  /* 0x000000ca00ca7213 */ /* 0x000fe20000000000 */
[C---:B------:R-:W-:Y:S01]  /*4380*/  VIADD R247, R139.reuse, 0x21 ;  /* 0x000000218bf77836 */ /* 0x040fe20000000000 */
[----:B------:R-:W-:Y:S01]  /*4390*/  IABS R176, R176 ;  /* 0x000000b000b07213 */ /* 0x000fe20000000000 */
[C---:B------:R-:W-:Y:S01]  /*43a0*/  VIADD R140, R139.reuse, 0x11 ;  /* 0x000000118b8c7836 */ /* 0x040fe20000000000 */
[----:B------:R-:W-:Y:S01]  /*43b0*/  IABS R5, R5 ;  /* 0x0000000500057213 */ /* 0x000fe20000000000 */
[----:B------:R-:W-:Y:S01]  /*43c0*/  VIADD R251, R139, 0x20 ;  /* 0x000000208bfb7836 */ /* 0x000fe20000000000 */
[----:B------:R-:W-:Y:S01]  /*43d0*/  I2FP.F32.S32 R202, R202 ;  /* 0x000000ca00ca7245 */ /* 0x000fe20000201400 */
[C---:B------:R-:W-:Y:S01]  /*43e0*/  IMAD.IADD R170, R138.reuse, 0x1, -R141 ;  /* 0x000000018aaa7824 */ /* 0x040fe200078e0a8d */
[----:B------:R-:W-:Y:S01]  /*43f0*/  I2FP.F32.S32 R5, R5 ;  /* 0x0000000500057245 */ /* 0x000fe20000201400 */
[----:B------:R-:W-:-:S02]  /*4400*/  IMAD.IADD R188, R138, 0x1, -R247 ;  /* 0x000000018abc7824 */ /* 0x000fc400078e0af7 */
[----:B------:R-:W-:Y:S01]  /*4410*/  FFMA.FTZ R196, -R0, R137, R12 ;  /* 0x0000008900c47223 */ /* 0x000fe2000001010c */
[C---:B--2---:R-:W-:Y:S01]  /*4420*/  IMAD.IADD R142, R138.reuse, 0x1, -R140 ;  /* 0x000000018a8e7824 */ /* 0x044fe200078e0a8c */
[----:B------:R-:W-:Y:S01]  /*4430*/  IABS R170, R170 ;  /* 0x000000aa00aa7213 */ /* 0x000fe20000000000 */
[----:B------:R-:W-:Y:S02]  /*4440*/  IMAD.IADD R137, R138, 0x1, -R251 ;  /* 0x000000018a897824 */ /* 0x000fe400078e0afb */
[----:B------:R-:W-:Y:S01]  /*4450*/  FFMA.FTZ R172, -R0, R5, R116 ;  /* 0x0000000500ac7223 */ /* 0x000fe20000010174 */
[----:B------:R-:W-:Y:S01]  /*4460*/  VIADD R237, R139, 0x28 ;  /* 0x000000288bed7836 */ /* 0x000fe20000000000 */
[----:B------:R-:W-:Y:S01]  /*4470*/  I2FP.F32.S32 R176, R176 ;  /* 0x000000b000b07245 */ /* 0x000fe20000201400 */
[----:B------:R-:W-:Y:S01]  /*4480*/  IMAD.IADD R5, R138, 0x1, -R139 ;  /* 0x000000018a057824 */ /* 0x000fe200078e0a8b */
[----:B------:R-:W-:Y:S01]  /*4490*/  IABS R188, R188 ;  /* 0x000000bc00bc7213 */ /* 0x000fe20000000000 */
[----:B------:R-:W-:Y:S01]  /*44a0*/  FFMA.FTZ R202, -R0, R202, R25 ;  /* 0x000000ca00ca7223 */ /* 0x000fe20000010119 */
[----:B------:R-:W-:Y:S01]  /*44b0*/  IABS R142, R142 ;  /* 0x0000008e008e7213 */ /* 0x000fe20000000000 */
[----:B------:R-:W-:Y:S01]  /*44c0*/  IMAD.IADD R25, R138, 0x1, -R237 ;  /* 0x000000018a197824 */ /* 0x000fe200078e0aed */
[----:B------:R-:W-:Y:S01]  /*44d0*/  IABS R137, R137 ;  /* 0x0000008900897213 */ /* 0x000fe20000000000 */
[C---:B------:R-:W-:Y:S01]  /*44e0*/  FFMA.FTZ R176, -R0.reuse, R176, R125 ;  /* 0x000000b000b07223 */ /* 0x040fe2000001017d */
[----:B------:R-:W-:Y:S01]  /*44f0*/  I2FP.F32.S32 R170, R170 ;  /* 0x000000aa00aa7245 */ /* 0x000fe20000201400 */
[----:B------:R-:W-:Y:S01]  /*4500*/  IMAD.IADD R125, R239, 0x1, R150 ;  /* 0x00000001ef7d7824 */ /* 0x000fe200078e0296 */
[----:B------:R-:W-:Y:S01]  /*4510*/  IABS R5, R5 ;  /* 0x0000000500057213 */ /* 0x000fe20000000000 */
[----:B------:R-:W-:Y:S01]  /*4520*/  VIADD R207, R139, 0x38 ;  /* 0x000000388bcf7836 */ /* 0x000fe20000000000 */
[----:B------:R-:W-:Y:S01]  /*4530*/  I2FP.F32.S32 R188, R188 ;  /* 0x000000bc00bc7245 */ /* 0x000fe20000201400 */
[C---:B------:R-:W-:Y:S01]  /*4540*/  FFMA.FTZ R170, -R0.reuse, R170, R117 ;  /* 0x000000aa00aa7223 */ /* 0x040fe20000010175 */
[----:B------:R-:W-:Y:S01]  /*4550*/  I2FP.F32.S32 R142, R142 ;  /* 0x0000008e008e7245 */ /* 0x000fe20000201400 */
[----:B------:R-:W-:Y:S01]  /*4560*/  VIADD R117, R125, 0xc0 ;  /* 0x000000c07d757836 */ /* 0x000fe20000000000 */
[----:B------:R-:W-:Y:S01]  /*4570*/  I2FP.F32.S32 R137, R137 ;  /* 0x0000008900897245 */ /* 0x000fe20000201400 */
[----:B------:R-:W-:Y:S01]  /*4580*/  FFMA.FTZ R188, -R0, R188, R9 ;  /* 0x000000bc00bc7223 */ /* 0x000fe20000010109 */
[----:B------:R-:W-:Y:S01]  /*4590*/  IABS R25, R25 ;  /* 0x0000001900197213 */ /* 0x000fe20000000000 */
[----:B------:R-:W-:Y:S01]  /*45a0*/  IMAD.IADD R9, R138, 0x1, -R207 ;  /* 0x000000018a097824 */ /* 0x000fe200078e0acf */
[----:B------:R-:W-:Y:S01]  /*45b0*/  I2FP.F32.S32 R5, R5 ;  /* 0x0000000500057245 */ /* 0x000fe20000201400 */
[C---:B------:R-:W-:Y:S01]  /*45c0*/  FFMA.FTZ R16, -R0.reuse, R142, R17 ;  /* 0x0000008e00107223 */ /* 0x040fe20000010111 */
[----:B------:R-:W-:Y:S01]  /*45d0*/  I2FP.F32.S32 R25, R25 ;  /* 0x0000001900197245 */ /* 0x000fe20000201400 */
[----:B------:R-:W-:Y:S01]  /*45e0*/  FFMA.FTZ R190, -R0, R137, R8 ;  /* 0x0000008900be7223 */ /* 0x000fe20000010108 */
[----:B------:R-:W-:-:S02]  /*45f0*/  VIADD R199, R139, 0x49 ;  /* 0x000000498bc77836 */ /* 0x000fc40000000000 */
[CC--:B------:R-:W-:Y:S01]  /*4600*/  FFMA.FTZ R142, -R0.reuse, R5.reuse, R24 ;  /* 0x00000005008e7223 */ /* 0x0c0fe20000010118 */
[----:B------:R-:W-:Y:S01]  /*4610*/  FFMA.FTZ R8, -R0, R5, R22 ;  /* 0x0000000500087223 */ /* 0x000fe20000010116 */
[----:B------:R-:W-:Y:S01]  /*4620*/  IMAD.IADD R5, R138, 0x1, -R117 ;  /* 0x000000018a057824 */ /* 0x000fe200078e0a75 */
[----:B------:R-:W-:Y:S01]  /*4630*/  IABS R9, R9 ;  /* 0x0000000900097213 */ /* 0x000fe20000000000 */
[----:B------:R-:W-:Y:S01]  /*4640*/  FFMA.FTZ R186, -R0, R25, R4 ;  /* 0x0000001900ba7223 */ /* 0x000fe20000010104 */
[----:B------:R-:W-:Y:S01]  /*4650*/  IMAD.IADD R4, R138, 0x1, -R199 ;  /* 0x000000018a047824 */ /* 0x000fe200078e0ac7 */
[----:B------:R-:W-:Y:S01]  /*4660*/  ISETP.GE.AND P0, PT, R204, R38, PT ;  /* 0x00000026cc00720c */ /* 0x000fe20003f06270 */
[----:B------:R-:W-:Y:S01]  /*4670*/  VIADD R201, R139, 0x48 ;  /* 0x000000488bc97836 */ /* 0x000fe20000000000 */
[----:B------:R-:W-:Y:S01]  /*4680*/  IABS R5, R5 ;  /* 0x0000000500057213 */ /* 0x000fe20000000000 */
[C---:B------:R-:W-:Y:S01]  /*4690*/  VIADD R143, R125.reuse, 0xd0 ;  /* 0x000000d07d8f7836 */ /* 0x040fe20000000000 */
[----:B------:R-:W-:Y:S01]  /*46a0*/  I2FP.F32.S32 R9, R9 ;  /* 0x0000000900097245 */ /* 0x000fe20000201400 */
[C---:B------:R-:W-:Y:S01]  /*46b0*/  VIADD R145, R125.reuse, 0xd1 ;  /* 0x000000d17d917836 */ /* 0x040fe20000000000 */
[----:B------:R-:W-:Y:S01]  /*46c0*/  IABS R4, R4 ;  /* 0x0000000400047213 */ /* 0x000fe20000000000 */
[----:B------:R-:W-:Y:S01]  /*46d0*/  VIADD R177, R125, 0xb8 ;  /* 0x000000b87db17836 */ /* 0x000fe20000000000 */
[----:B------:R-:W-:Y:S01]  /*46e0*/  I2FP.F32.S32 R5, R5 ;  /* 0x0000000500057245 */ /* 0x000fe20000201400 */
[----:B------:R-:W-:Y:S01]  /*46f0*/  FFMA.FTZ R180, -R0, R9, R128 ;  /* 0x0000000900b47223 */ /* 0x000fe20000010180 */
[----:B------:R-:W-:Y:S01]  /*4700*/  IMAD.IADD R9, R138, 0x1, -R201 ;  /* 0x000000018a097824 */ /* 0x000fe200078e0ac9 */
[----:B------:R-:W-:Y:S01]  /*4710*/  I2FP.F32.S32 R4, R4 ;  /* 0x0000000400047245 */ /* 0x000fe20000201400 */
[----:B------:R-:W-:-:S02]  /*4720*/  VIADD R187, R139, 0xa1 ;  /* 0x000000a18bbb7836 */ /* 0x000fc40000000000 */
        /* <DEDUP_REMOVED lines=8> */
[C---:B------:R-:W-:Y:S01]  /*47b0*/  IMAD.IADD R168, R138.reuse, 0x1, -R187 ;  /* 0x000000018aa87824 */ /* 0x040fe200078e0abb */
[----:B------:R-:W-:Y:S01]  /*47c0*/  I2FP.F32.S32 R9, R9 ;  /* 0x0000000900097245 */ /* 0x000fe20000201400 */
[----:B------:R-:W-:Y:S01]  /*47d0*/  IMAD.IADD R17, R138, 0x1, -R194 ;  /* 0x000000018a117824 */ /* 0x000fe200078e0ac2 */
[----:B------:R-:W-:Y:S01]  /*47e0*/  IABS R4, R4 ;  /* 0x0000000400047213 */ /* 0x000fe20000000000 */
[----:B------:R-:W-:Y:S01]  /*47f0*/  VIADD R165, R125, 0xc8 ;  /* 0x000000c87da57836 */ /* 0x000fe20000000000 */
[----:B------:R-:W-:Y:S01]  /*4800*/  I2FP.F32.S32 R5, R5 ;  /* 0x0000000500057245 */ /* 0x000fe20000201400 */
[----:B------:R-:W-:Y:S01]  /*4810*/  FFMA.FTZ R174, -R0, R9, R120 ;  /* 0x0000000900ae7223 */ /* 0x000fe20000010178 */
[----:B------:R-:W-:Y:S01]  /*4820*/  IMAD.IADD R9, R138, 0x1, -R177 ;  /* 0x000000018a097824 */ /* 0x000fe200078e0ab1 */
[----:B------:R-:W-:Y:S01]  /*4830*/  I2FP.F32.S32 R4, R4 ;  /* 0x0000000400047245 */ /* 0x000fe20000201400 */
[----:B------:R-:W-:-:S02]  /*4840*/  VIADD R209, R139, 0x31 ;  /* 0x000000318bd17836 */ /* 0x000fc40000000000 */
[C---:B------:R-:W-:Y:S01]  /*4850*/  FFMA.FTZ R144, -R0.reuse, R5, R52 ;  /* 0x0000000500907223 */ /* 0x040fe20000010134 */
[C---:B------:R-:W-:Y:S01]  /*4860*/  VIADD R5, R125.reuse, 0xe1 ;  /* 0x000000e17d057836 */ /* 0x040fe20000000000 */
[----:B------:R-:W-:Y:S01]  /*4870*/  IABS R9, R9 ;  /* 0x0000000900097213 */ /* 0x000fe20000000000 */
[----:B------:R-:W-:Y:S01]  /*4880*/  FFMA.FTZ R249, -R0, R4, R53 ;  /* 0x0000000400f97223 */ /* 0x000fe20000010135 */
[----:B------:R-:W-:Y:S01]  /*4890*/  IABS R168, R168 ;  /* 0x000000a800a87213 */ /* 0x000fe20000000000 */
[C---:B------:R-:W-:Y:S01]  /*48a0*/  IMAD.IADD R4, R138.reuse, 0x1, -R5 ;  /* 0x000000018a047824 */ /* 0x040fe200078e0a05 */
[----:B------:R-:W-:Y:S01]  /*48b0*/  I2FP.F32.S32 R9, R9 ;  /* 0x0000000900097245 */ /* 0x000fe20000201400 */
[----:B------:R-:W-:Y:S01]  /*48c0*/  IMAD.IADD R182, R138, 0x1, -R209 ;  /* 0x000000018ab67824 */ /* 0x000fe200078e0ad1 */
        /* <DEDUP_REMOVED lines=9> */
[C---:B------:R-:W-:Y:S01]  /*4960*/  VIADD R167, R125.reuse, 0xc1 ;  /* 0x000000c17da77836 */ /* 0x040fe20000000000 */
[----:B------:R-:W-:Y:S01]  /*4970*/  IABS R9, R9 ;  /* 0x0000000900097213 */ /* 0x000fe20000000000 */
[----:B------:R-:W-:-:S02]  /*4980*/  VIADD R77, R125, 0xf1 ;  /* 0x000000f17d4d7836 */ /* 0x000fc40000000000 */
[----:B------:R-:W-:Y:S01]  /*4990*/  FFMA.FTZ R17, -R0, R17, R13 ;  /* 0x0000001100117223 */ /* 0x000fe2000001010d */
[----:B------:R-:W-:Y:S02]  /*49a0*/  IMAD.IADD R13, R138, 0x1, -R181 ;  /* 0x000000018a0d7824 */ /* 0x000fe400078e0ab5 */
[----:B------:R-:W-:Y:S01]  /*49b0*/  FFMA.FTZ R197, -R0, R4, R45 ;  /* 0x0000000400c57223 */ /* 0x000fe2000001012d */
[C---:B------:R-:W-:Y:S01]  /*49c0*/  IMAD.IADD R154, R138.reuse, 0x1, -R167 ;  /* 0x000000018a9a7824 */ /* 0x040fe200078e0aa7 */
[----:B------:R-:W-:Y:S01]  /*49d0*/  IABS R182, R182 ;  /* 0x000000b600b67213 */ /* 0x000fe20000000000 */
[----:B------:R-:W-:Y:S01]  /*49e0*/  IMAD.IADD R4, R138, 0x1, -R77 ;  /* 0x000000018a047824 */ /* 0x000fe200078e0a4d */
[----:B------:R-:W-:Y:S01]  /*49f0*/  I2FP.F32.S32 R9, R9 ;  /* 0x0000000900097245 */ /* 0x000fe20000201400 */
[C---:B------:R-:W-:Y:S01]  /*4a00*/  VIADD R171, R125.reuse, 0xa9 ;  /* 0x000000a97dab7836 */ /* 0x040fe20000000000 */
[----:B------:R-:W-:Y:S01]  /*4a10*/  I2FP.F32.S32 R182, R182 ;  /* 0x000000b600b67245 */ /* 0x000fe20000201400 */
[----:B------:R-:W-:Y:S01]  /*4a20*/  VIADD R159, R125, 0xc9 ;  /* 0x000000c97d9f7836 */ /* 0x000fe20000000000 */
[----:B------:R-:W-:Y:S01]  /*4a30*/  IABS R13, R13 ;  /* 0x0000000d000d7213 */ /* 0x000fe20000000000 */
[C---:B------:R-:W-:Y:S01]  /*4a40*/  FFMA.FTZ R152, -R0.reuse, R9, R56 ;  /* 0x0000000900987223 */ /* 0x040fe20000010138 */
[----:B------:R-:W-:Y:S01]  /*4a50*/  IABS R154, R154 ;  /* 0x0000009a009a7213 */ /* 0x000fe20000000000 */
[----:B------:R-:W-:Y:S01]  /*4a60*/  VIADD R9, R139, 0x8 ;  /* 0x000000088b097836 */ /* 0x000fe20000000000 */
[----:B------:R-:W-:Y:S01]  /*4a70*/  IABS R4, R4 ;  /* 0x0000000400047213 */ /* 0x000fe20000000000 */
[----:B------:R-:W-:Y:S01]  /*4a80*/  FFMA.FTZ R182, -R0, R182, R133 ;  /* 0x000000b600b67223 */ /* 0x000fe20000010185 */
[----:B------:R-:W-:Y:S01]  /*4a90*/  I2FP.F32.S32 R13, R13 ;  /* 0x0000000d000d7245 */ /* 0x000fe20000201400 */
[----:B------:R-:W-:Y:S01]  /*4aa0*/  VIADD R133, R125, 0xf0 ;  /* 0x000000f07d857836 */ /* 0x000fe20000000000 */
[----:B------:R-:W-:Y:S01]  /*4ab0*/  I2FP.F32.S32 R154, R154 ;  /* 0x0000009a009a7245 */ /* 0x000fe20000201400 */
[----:B------:R-:W-:Y:S01]  /*4ac0*/  IMAD.IADD R22, R138, 0x1, -R159 ;  /* 0x000000018a167824 */ /* 0x000fe200078e0a9f */
[----:B------:R-:W-:Y:S01]  /*4ad0*/  I2FP.F32.S32 R4, R4 ;  /* 0x0000000400047245 */ /* 0x000fe20000201400 */
[C---:B------:R-:W-:Y:S01]  /*4ae0*/  FFMA.FTZ R164, -R0.reuse, R13, R68 ;  /* 0x0000000d00a47223 */ /* 0x040fe20000010144 */
[----:B------:R-:W-:Y:S01]  /*4af0*/  ISETP.GE.AND P3, PT, R9, R38, PT ;  /* 0x000000260900720c */ /* 0x000fe20003f66270 */
[----:B------:R-:W-:Y:S01]  /*4b00*/  FFMA.FTZ R154, -R0, R154, R61 ;  /* 0x0000009a009a7223 */ /* 0x000fe2000001013d */
[----:B------:R-:W-:-:S02]  /*4b10*/  IMAD.IADD R9, R138, 0x1, -R9 ;  /* 0x000000018a097824 */ /* 0x000fc400078e0a09 */
[----:B------:R-:W-:Y:S01]  /*4b20*/  FFMA.FTZ R61, -R0, R4, R33 ;  /* 0x00000004003d7223 */ /* 0x000fe20000010121 */
[C---:B------:R-:W-:Y:S01]  /*4b30*/  IMAD.IADD R13, R138.reuse, 0x1, -R133 ;  /* 0x000000018a0d7824 */ /* 0x040fe200078e0a85 */
[C---:B------:R-:W-:Y:S01]  /*4b40*/  IADD3 R166, PT, PT, R138.reuse, -R171, RZ ;  /* 0x800000ab8aa67210 */ /* 0x040fe20007ffe0ff */
[----:B------:R-:W-:Y:S01]  /*4b50*/  VIADD R4, R138, 0x8 ;  /* 0x000000088a047836 */ /* 0x000fe20000000000 */
[----:B------:R-:W-:Y:S01]  /*4b60*/  IABS R9, R9 ;  /* 0x0000000900097213 */ /* 0x000fe20000000000 */
[C---:B------:R-:W-:Y:S01]  /*4b70*/  VIADD R191, R139.reuse, 0x58 ;  /* 0x000000588bbf7836 */ /* 0x040fe20000000000 */
[----:B------:R-:W-:Y:S01]  /*4b80*/  IABS R13, R13 ;  /* 0x0000000d000d7213 */ /* 0x000fe20000000000 */
[C---:B------:R-:W-:Y:S01]  /*4b90*/  IMAD.IADD R204, R4.reuse, 0x1, -R204 ;  /* 0x0000000104cc7824 */ /* 0x040fe200078e0acc */
[----:B------:R-:W-:Y:S01]  /*4ba0*/  I2FP.F32.S32 R9, R9 ;  /* 0x0000000900097245 */ /* 0x000fe20000201400 */
[C---:B------:R-:W-:Y:S01]  /*4bb0*/  IMAD.IADD R146, R4.reuse, 0x1, -R146 ;  /* 0x0000000104927824 */ /* 0x040fe200078e0a92 */
[----:B------:R-:W-:Y:S01]  /*4bc0*/  I2FP.F32.S32 R13, R13 ;  /* 0x0000000d000d7245 */ /* 0x000fe20000201400 */
[----:B------:R-:W-:Y:S01]  /*4bd0*/  IMAD.IADD R200, R4, 0x1, -R200 ;  /* 0x0000000104c87824 */ /* 0x000fe200078e0ac8 */
[----:B------:R-:W-:Y:S01]  /*4be0*/  IABS R204, R204 ;  /* 0x000000cc00cc7213 */ /* 0x000fe20000000000 */
[C---:B------:R-:W-:Y:S01]  /*4bf0*/  FFMA.FTZ R148, -R0.reuse, R9, R20 ;  /* 0x0000000900947223 */ /* 0x040fe20000010114 */
        /* <DEDUP_REMOVED lines=10> */
[----:B------:R-:W-:Y:S01]  /*4ca0*/  ISETP.GE.AND P2, PT, R9, R38, PT ;  /* 0x000000260900720c */ /* 0x000fe20003f46270 */
[----:B------:R-:W-:Y:S01]  /*4cb0*/  FFMA.FTZ R18, -R0, R13, R18 ;  /* 0x0000000d00127223 */ /* 0x000fe20000010112 */
[----:B------:R-:W-:Y:S01]  /*4cc0*/  IABS R166, R166 ;  /* 0x000000a600a67213 */ /* 0x000fe20000000000 */
[----:B------:R-:W-:-:S02]  /*4cd0*/  IMAD.IADD R9, R138, 0x1, -R9 ;  /* 0x000000018a097824 */ /* 0x000fc400078e0a09 */
[----:B------:R-:W-:Y:S01]  /*4ce0*/  FFMA.FTZ R200, -R0, R200, R23 ;  /* 0x000000c800c87223 */ /* 0x000fe20000010117 */
[----:B------:R-:W-:Y:S01]  /*4cf0*/  FSEL R23, R27, -INF , !P0 ;  /* 0xff8000001b177808 */ /* 0x000fe20004000000 */
[----:B------:R-:W-:Y:S01]  /*4d00*/  IMAD.IADD R27, R4, 0x1, -R237 ;  /* 0x00000001041b7824 */ /* 0x000fe200078e0aed */
[----:B------:R-:W-:Y:S01]  /*4d10*/  FSEL R24, R21, -INF , !P5 ;  /* 0xff80000015187808 */ /* 0x000fe20006800000 */
[----:B------:R-:W-:Y:S01]  /*4d20*/  IMAD.IADD R155, R138, 0x1, -R191 ;  /* 0x000000018a9b7824 */ /* 0x000fe200078e0abf */
[----:B------:R-:W-:Y:S01]  /*4d30*/  I2FP.F32.S32 R166, R166 ;  /* 0x000000a600a67245 */ /* 0x000fe20000201400 */
[C---:B------:R-:W-:Y:S01]  /*4d40*/  VIADD R211, R139.reuse, 0x30 ;  /* 0x000000308bd37836 */ /* 0x040fe20000000000 */
[----:B------:R-:W-:Y:S01]  /*4d50*/  IABS R22, R22 ;  /* 0x0000001600167213 */ /* 0x000fe20000000000 */
[----:B------:R-:W-:Y:S01]  /*4d60*/  VIADD R205, R139, 0x39 ;  /* 0x000000398bcd7836 */ /* 0x000fe20000000000 */
[----:B------:R-:W-:Y:S01]  /*4d70*/  IABS R140, R140 ;  /* 0x0000008c008c7213 */ /* 0x000fe20000000000 */
[----:B------:R-:W-:Y:S01]  /*4d80*/  FFMA.FTZ R166, -R0, R166, R73 ;  /* 0x000000a600a67223 */ /* 0x000fe20000010149 */
[----:B------:R-:W-:Y:S01]  /*4d90*/  FSEL R21, R18, -INF , !P5 ;  /* 0xff80000012157808 */ /* 0x000fe20006800000 */
[----:B------:R-:W-:Y:S01]  /*4da0*/  IMAD.IADD R18, R4, 0x1, -R247 ;  /* 0x0000000104127824 */ /* 0x000fe200078e0af7 */
[----:B------:R-:W-:Y:S01]  /*4db0*/  IABS R9, R9 ;  /* 0x0000000900097213 */ /* 0x000fe20000000000 */
[----:B------:R-:W-:Y:S01]  /*4dc0*/  VIADD R73, R125, 0xf8 ;  /* 0x000000f87d497836 */ /* 0x000fe20000000000 */
[----:B------:R-:W-:Y:S01]  /*4dd0*/  I2FP.F32.S32 R22, R22 ;  /* 0x0000001600167245 */ /* 0x000fe20000201400 */
[C---:B------:R-:W-:Y:S01]  /*4de0*/  IMAD.IADD R153, R138.reuse, 0x1, -R211 ;  /* 0x000000018a997824 */ /* 0x040fe200078e0ad3 */
[----:B------:R-:W-:Y:S01]  /*4df0*/  I2FP.F32.S32 R140, R140 ;  /* 0x0000008c008c7245 */ /* 0x000fe20000201400 */
[----:B------:R-:W-:Y:S01]  /*4e00*/  IMAD.IADD R12, R138, 0x1, -R205 ;  /* 0x000000018a0c7824 */ /* 0x000fe200078e0acd */
[----:B------:R-:W-:Y:S01]  /*4e10*/  IABS R20, R20 ;  /* 0x0000001400147213 */ /* 0x000fe20000000000 */
[C---:B------:R-:W-:Y:S01]  /*4e20*/  FFMA.FTZ R25, -R0.reuse, R22, R57 ;  /* 0x0000001600197223 */ /* 0x040fe20000010139 */
[----:B------:R-:W-:Y:S01]  /*4e30*/  I2FP.F32.S32 R9, R9 ;  /* 0x0000000900097245 */ /* 0x000fe20000201400 */
[----:B------:R-:W-:Y:S01]  /*4e40*/  FFMA.FTZ R19, -R0, R140, R19 ;  /* 0x0000008c00137223 */ /* 0x000fe20000010113 */
[----:B------:R-:W-:Y:S01]  /*4e50*/  IABS R27, R27 ;  /* 0x0000001b001b7213 */ /* 0x000fe20000000000 */
[----:B------:R-:W-:Y:S01]  /*4e60*/  IMAD.IADD R57, R138, 0x1, -R73 ;  /* 0x000000018a397824 */ /* 0x000fe200078e0a49 */
[----:B------:R-:W-:Y:S01]  /*4e70*/  IABS R18, R18 ;  /* 0x0000001200127213 */ /* 0x000fe20000000000 */
[----:B------:R-:W-:Y:S01]  /*4e80*/  FFMA.FTZ R146, -R0, R9, R113 ;  /* 0x0000000900927223 */ /* 0x000fe20000010171 */
[----:B------:R-:W-:Y:S01]  /*4e90*/  IABS R155, R155 ;  /* 0x0000009b009b7213 */ /* 0x000fe20000000000 */
[----:B------:R-:W-:Y:S01]  /*4ea0*/  IMAD.IADD R9, R4, 0x1, -R217 ;  /* 0x0000000104097824 */ /* 0x000fe200078e0ad9 */
[----:B------:R-:W-:Y:S01]  /*4eb0*/  IADD3 R33, PT, PT, -R251, R4, RZ ;  /* 0x00000004fb217210 */ /* 0x000fe20007ffe1ff */
[C---:B------:R-:W-:Y:S01]  /*4ec0*/  VIADD R149, R125.reuse, 0xd9 ;  /* 0x000000d97d957836 */ /* 0x040fe20000000000 */
[----:B------:R-:W-:Y:S01]  /*4ed0*/  I2FP.F32.S32 R20, R20 ;  /* 0x0000001400147245 */ /* 0x000fe20000201400 */
[----:B------:R-:W-:Y:S01]  /*4ee0*/  VIADD R175, R125, 0xb9 ;  /* 0x000000b97daf7836 */ /* 0x000fe20000000000 */
[----:B------:R-:W-:Y:S01]  /*4ef0*/  I2FP.F32.S32 R27, R27 ;  /* 0x0000001b001b7245 */ /* 0x000fe20000201400 */
[----:B------:R-:W-:Y:S01]  /*4f00*/  IMAD.IADD R22, R138, 0x1, -R149 ;  /* 0x000000018a167824 */ /* 0x000fe200078e0a95 */
[----:B------:R-:W-:Y:S01]  /*4f10*/  I2FP.F32.S32 R18, R18 ;  /* 0x0000001200127245 */ /* 0x000fe20000201400 */
[C---:B------:R-:W-:Y:S01]  /*4f20*/  FFMA.FTZ R15, -R0.reuse, R20, R15 ;  /* 0x00000014000f7223 */ /* 0x040fe2000001010f */
[----:B------:R-:W-:Y:S01]  /*4f30*/  I2FP.F32.S32 R155, R155 ;  /* 0x0000009b009b7245 */ /* 0x000fe20000201400 */
[C---:B------:R-:W-:Y:S01]  /*4f40*/  FFMA.FTZ R6, -R0.reuse, R27, R6 ;  /* 0x0000001b00067223 */ /* 0x040fe20000010106 */
[----:B------:R-:W-:Y:S01]  /*4f50*/  IABS R33, R33 ;  /* 0x0000002100217213 */ /* 0x000fe20000000000 */
[----:B------:R-:W-:Y:S01]  /*4f60*/  FFMA.FTZ R11, -R0, R18, R11 ;  /* 0x00000012000b7223 */ /* 0x000fe2000001010b */
[----:B------:R-:W-:Y:S01]  /*4f70*/  FSEL R140, R202, -INF , !P0 ;  /* 0xff800000ca8c7808 */ /* 0x000fe20004000000 */
[----:B------:R-:W-:Y:S01]  /*4f80*/  FFMA.FTZ R155, -R0, R155, R112 ;  /* 0x0000009b009b7223 */ /* 0x000fe20000010170 */
[-C--:B------:R-:W-:Y:S01]  /*4f90*/  ISETP.GE.AND P0, PT, R194, R38.reuse, PT ;  /* 0x00000026c200720c */ /* 0x080fe20003f06270 */
[----:B------:R-:W-:Y:S01]  /*4fa0*/  IMAD.IADD R18, R4, 0x1, -R147 ;  /* 0x0000000104127824 */ /* 0x000fe200078e0a93 */
[----:B------:R-:W-:Y:S01]  /*4fb0*/  FSEL R16, R16, -INF , !P1 ;  /* 0xff80000010107808 */ /* 0x000fe20004800000 */
[C---:B------:R-:W-:Y:S01]  /*4fc0*/  IMAD.IADD R158, R138.reuse, 0x1, -R175 ;  /* 0x000000018a9e7824 */ /* 0x040fe200078e0aaf */
[----:B------:R-:W-:Y:S01]  /*4fd0*/  FSEL R19, R19, -INF , !P1 ;  /* 0xff80000013137808 */ /* 0x000fe20004800000 */
[C---:B------:R-:W-:Y:S01]  /*4fe0*/  VIADD R179, R125.reuse, 0xb1 ;  /* 0x000000b17db37836 */ /* 0x040fe20000000000 */
[----:B------:R-:W-:Y:S01]  /*4ff0*/  IABS R57, R57 ;  /* 0x0000003900397213 */ /* 0x000fe20000000000 */
[----:B------:R-:W-:Y:S01]  /*5000*/  VIADD R185, R125, 0xa8 ;  /* 0x000000a87db97836 */ /* 0x000fe20000000000 */
[-C--:B------:R-:W-:Y:S01]  /*5010*/  ISETP.GE.AND P1, PT, R237, R38.reuse, PT ;  /* 0x00000026ed00720c */ /* 0x080fe20003f26270 */
[C---:B------:R-:W-:Y:S01]  /*5020*/  IMAD.IADD R162, R138.reuse, 0x1, -R179 ;  /* 0x000000018aa27824 */ /* 0x040fe200078e0ab3 */
[----:B------:R-:W-:Y:S01]  /*5030*/  I2FP.F32.S32 R33, R33 ;  /* 0x0000002100217245 */ /* 0x000fe20000201400 */
[----:B------:R-:W-:Y:S01]  /*5040*/  IMAD.IADD R121, R138, 0x1, -R185 ;  /* 0x000000018a797824 */ /* 0x000fe200078e0ab9 */
[----:B------:R-:W-:Y:S01]  /*5050*/  IABS R9, R9 ;  /* 0x0000000900097213 */ /* 0x000fe20000000000 */
[----:B------:R-:W-:Y:S01]  /*5060*/  VIADD R137, R125, 0xe9 ;  /* 0x000000e97d897836 */ /* 0x000fe20000000000 */
[----:B------:R-:W-:Y:S01]  /*5070*/  FSEL R64, R198, -INF , !P6 ;  /* 0xff800000c6407808 */ /* 0x000fe20007000000 */
[----:B------:R-:W-:Y:S01]  /*5080*/  FFMA.FTZ R10, -R0, R33, R10 ;  /* 0x00000021000a7223 */ /* 0x000fe2000001010a */
[----:B------:R-:W-:Y:S01]  /*5090*/  FSEL R13, R200, -INF , !P6 ;  /* 0xff800000c80d7808 */ /* 0x000fe20007000000 */
[----:B------:R-:W-:Y:S01]  /*50a0*/  IMAD.IADD R33, R4, 0x1, -R181 ;  /* 0x0000000104217824 */ /* 0x000fe200078e0ab5 */
[----:B------:R-:W-:Y:S01]  /*50b0*/  FSEL R112, R17, -INF , !P0 ;  /* 0xff80000011707808 */ /* 0x000fe20004000000 */
[----:B------:R-:W-:Y:S01]  /*50c0*/  VIADD R53, R125, 0xe0 ;  /* 0x000000e07d357836 */ /* 0x000fe20000000000 */
[----:B------:R-:W-:Y:S01]  /*50d0*/  ISETP.GE.AND P6, PT, R251, R38, PT ;  /* 0x00000026fb00720c */ /* 0x000fe20003fc6270 */
[----:B------:R-:W-:Y:S01]  /*50e0*/  IMAD.IADD R124, R138, 0x1, -R137 ;  /* 0x000000018a7c7824 */ /* 0x000fe200078e0a89 */
[----:B------:R-:W-:Y:S01]  /*50f0*/  FSEL R17, R15, -INF , !P0 ;  /* 0xff8000000f117808 */ /* 0x000fe20004000000 */
[----:B------:R-:W-:Y:S01]  /*5100*/  IMAD.IADD R15, R4, 0x1, -R211 ;  /* 0x00000001040f7824 */ /* 0x000fe200078e0ad3 */
        /* <DEDUP_REMOVED lines=9> */
[----:B------:R-:W-:Y:S01]  /*51a0*/  I2FP.F32.S32 R153, R153 ;  /* 0x0000009900997245 */ /* 0x000fe20000201400 */
[----:B------:R-:W-:Y:S01]  /*51b0*/  FFMA.FTZ R9, -R0, R9, R14 ;  /* 0x0000000900097223 */ /* 0x000fe2000001010e */
[----:B------:R-:W-:Y:S01]  /*51c0*/  IABS R15, R15 ;  /* 0x0000000f000f7213 */ /* 0x000fe20000000000 */
[----:B------:R-:W-:Y:S01]  /*51d0*/  IMAD.IADD R227, R138, 0x1, -R157 ;  /* 0x000000018ae37824 */ /* 0x000fe200078e0a9d */
[----:B------:R-:W-:Y:S01]  /*51e0*/  IABS R12, R12 ;  /* 0x0000000c000c7213 */ /* 0x000fe20000000000 */
[----:B------:R-:W-:Y:S01]  /*51f0*/  FFMA.FTZ R153, -R0, R153, R132 ;  /* 0x0000009900997223 */ /* 0x000fe20000010184 */
[----:B------:R-:W-:Y:S02]  /*5200*/  ISETP.GE.AND P5, PT, R247, R38, PT ;  /* 0x00000026f700720c */ /* 0x000fe40003fa6270 */
[----:B------:R-:W-:Y:S01]  /*5210*/  FSEL R28, R10, -INF , !P6 ;  /* 0xff8000000a1c7808 */ /* 0x000fe20007000000 */
[----:B------:R-:W-:Y:S01]  /*5220*/  IMAD.IADD R10, R4, 0x1, -R209 ;  /* 0x00000001040a7824 */ /* 0x000fe200078e0ad1 */
[----:B------:R-:W-:-:S02]  /*5230*/  IABS R6, R6 ;  /* 0x0000000600067213 */ /* 0x000fc40000000000 */
[----:B------:R-:W-:Y:S02]  /*5240*/  I2FP.F32.S32 R18, R18 ;  /* 0x0000001200127245 */ /* 0x000fe40000201400 */
[----:B------:R-:W-:Y:S02]  /*5250*/  ISETP.GE.AND P4, PT, R217, R38, PT ;  /* 0x00000026d900720c */ /* 0x000fe40003f86270 */
[----:B------:R-:W-:Y:S01]  /*5260*/  I2FP.F32.S32 R15, R15 ;  /* 0x0000000f000f7245 */ /* 0x000fe20000201400 */
[----:B------:R-:W-:Y:S01]  /*5270*/  FFMA.FTZ R7, -R0, R18, R7 ;  /* 0x0000001200077223 */ /* 0x000fe20000010107 */
[----:B------:R-:W-:Y:S02]  /*5280*/  I2FP.F32.S32 R12, R12 ;  /* 0x0000000c000c7245 */ /* 0x000fe40000201400 */
[----:B------:R-:W-:Y:S01]  /*5290*/  FSEL R116, R11, -INF , !P5 ;  /* 0xff8000000b747808 */ /* 0x000fe20006800000 */
[----:B------:R-:W-:Y:S01]  /*52a0*/  IMAD.IADD R11, R4, 0x1, -R207 ;  /* 0x00000001040b7824 */ /* 0x000fe200078e0acf */
[----:B------:R-:W-:Y:S01]  /*52b0*/  I2FP.F32.S32 R6, R6 ;  /* 0x0000000600067245 */ /* 0x000fe20000201400 */
[----:B------:R-:W-:Y:S01]  /*52c0*/  FFMA.FTZ R134, -R0, R15, R134 ;  /* 0x0000000f00867223 */ /* 0x000fe20000010186 */
[----:B------:R-:W-:Y:S01]  /*52d0*/  FSEL R132, R196, -INF , !P4 ;  /* 0xff800000c4847808 */ /* 0x000fe20006000000 */
[C---:B------:R-:W-:Y:S01]  /*52e0*/  FFMA.FTZ R12, -R0.reuse, R12, R129 ;  /* 0x0000000c000c7223 */ /* 0x040fe20000010181 */
[----:B------:R-:W-:Y:S01]  /*52f0*/  FSEL R9, R9, -INF , !P4 ;  /* 0xff80000009097808 */ /* 0x000fe20006000000 */
[----:B------:R-:W-:Y:S01]  /*5300*/  FFMA.FTZ R131, -R0, R6, R131 ;  /* 0x0000000600837223 */ /* 0x000fe20000010183 */
[----:B------:R-:W-:Y:S01]  /*5310*/  ISETP.GE.AND P4, PT, R147, R38, PT ;  /* 0x000000269300720c */ /* 0x000fe20003f86270 */
[C---:B------:R-:W-:Y:S01]  /*5320*/  IMAD.IADD R15, R4.reuse, 0x1, -R161 ;  /* 0x00000001040f7824 */ /* 0x040fe200078e0aa1 */
[----:B------:R-:W-:Y:S01]  /*5330*/  IABS R10, R10 ;  /* 0x0000000a000a7213 */ /* 0x000fe20000000000 */
[----:B------:R-:W-:Y:S01]  /*5340*/  IMAD.IADD R6, R4, 0x1, -R199 ;  /* 0x0000000104067824 */ /* 0x000fe200078e0ac7 */
[----:B------:R-:W-:-:S02]  /*5350*/  IABS R22, R22 ;  /* 0x0000001600167213 */ /* 0x000fc40000000000 */
[----:B------:R-:W-:Y:S02]  /*5360*/  IABS R11, R11 ;  /* 0x0000000b000b7213 */ /* 0x000fe40000000000 */
[----:B------:R-:W-:Y:S02]  /*5370*/  I2FP.F32.S32 R10, R10 ;  /* 0x0000000a000a7245 */ /* 0x000fe40000201400 */
[----:B------:R-:W-:Y:S01]  /*5380*/  FSEL R129, R7, -INF , !P4 ;  /* 0xff80000007817808 */ /* 0x000fe20006000000 */
[----:B------:R-:W-:Y:S01]  /*5390*/  IMAD.IADD R7, R4, 0x1, -R163 ;  /* 0x0000000104077824 */ /* 0x000fe200078e0aa3 */
[----:B------:R-:W-:Y:S01]  /*53a0*/  I2FP.F32.S32 R22, R22 ;  /* 0x0000001600167245 */ /* 0x000fe20000201400 */
[----:B------:R-:W-:Y:S01]  /*53b0*/  FFMA.FTZ R135, -R0, R10, R135 ;  /* 0x0000000a00877223 */ /* 0x000fe20000010187 */
[----:B------:R-:W-:Y:S01]  /*53c0*/  I2FP.F32.S32 R11, R11 ;  /* 0x0000000b000b7245 */ /* 0x000fe20000201400 */
[----:B------:R-:W-:Y:S01]  /*53d0*/  IMAD.IADD R10, R4, 0x1, -R203 ;  /* 0x00000001040a7824 */ /* 0x000fe200078e0acb */
[----:B------:R-:W-:Y:S01]  /*53e0*/  IABS R15, R15 ;  /* 0x0000000f000f7213 */ /* 0x000fe20000000000 */
[C---:B------:R-:W-:Y:S01]  /*53f0*/  FFMA.FTZ R183, -R0.reuse, R22, R49 ;  /* 0x0000001600b77223 */ /* 0x040fe20000010131 */
[----:B------:R-:W-:Y:S01]  /*5400*/  IABS R6, R6 ;  /* 0x0000000600067213 */ /* 0x000fe20000000000 */
[----:B------:R-:W-:Y:S01]  /*5410*/  FFMA.FTZ R130, -R0, R11, R130 ;  /* 0x0000000b00827223 */ /* 0x000fe20000010182 */
[----:B------:R-:W-:Y:S01]  /*5420*/  IABS R7, R7 ;  /* 0x0000000700077213 */ /* 0x000fe20000000000 */
[----:B------:R-:W-:Y:S01]  /*5430*/  IMAD.IADD R11, R4, 0x1, -R201 ;  /* 0x00000001040b7824 */ /* 0x000fe200078e0ac9 */
[----:B------:R-:W-:-:S02]  /*5440*/  I2FP.F32.S32 R15, R15 ;  /* 0x0000000f000f7245 */ /* 0x000fc40000201400 */
[----:B------:R-:W-:Y:S02]  /*5450*/  FSEL R22, R188, -INF , !P5 ;  /* 0xff800000bc167808 */ /* 0x000fe40006800000 */
[----:B------:R-:W-:Y:S01]  /*5460*/  I2FP.F32.S32 R6, R6 ;  /* 0x0000000600067245 */ /* 0x000fe20000201400 */
[----:B------:R-:W-:Y:S01]  /*5470*/  FFMA.FTZ R126, -R0, R15, R126 ;  /* 0x0000000f007e7223 */ /* 0x000fe2000001017e */
[----:B------:R-:W-:Y:S01]  /*5480*/  ISETP.GE.AND P5, PT, R207, R38, PT ;  /* 0x00000026cf00720c */ /* 0x000fe20003fa6270 */
[----:B------:R-:W-:Y:S01]  /*5490*/  IMAD.IADD R15, R4, 0x1, -R177 ;  /* 0x00000001040f7824 */ /* 0x000fe200078e0ab1 */
[----:B------:R-:W-:Y:S01]  /*54a0*/  FSEL R14, R186, -INF , !P1 ;  /* 0xff800000ba0e7808 */ /* 0x000fe20004800000 */
[----:B------:R-:W-:Y:S01]  /*54b0*/  FFMA.FTZ R123, -R0, R6, R123 ;  /* 0x00000006007b7223 */ /* 0x000fe2000001017b */
[----:B------:R-:W-:Y:S02]  /*54c0*/  I2FP.F32.S32 R7, R7 ;  /* 0x0000000700077245 */ /* 0x000fe40000201400 */
[----:B------:R-:W-:-:S02]  /*54d0*/  ISETP.GE.AND P1, PT, R205, R38, PT ;  /* 0x00000026cd00720c */ /* 0x000fc40003f26270 */
[----:B------:R-:W-:Y:S01]  /*54e0*/  IABS R10, R10 ;  /* 0x0000000a000a7213 */ /* 0x000fe20000000000 */
[----:B------:R-:W-:Y:S01]  /*54f0*/  FFMA.FTZ R6, -R0, R7, R118 ;  /* 0x0000000700067223 */ /* 0x000fe20000010176 */
[----:B------:R-:W-:Y:S01]  /*5500*/  IABS R158, R158 ;  /* 0x0000009e009e7213 */ /* 0x000fe20000000000 */
[----:B------:R-:W-:Y:S01]  /*5510*/  IMAD.IADD R7, R4, 0x1, -R185 ;  /* 0x0000000104077824 */ /* 0x000fe200078e0ab9 */
[----:B------:R-:W-:Y:S02]  /*5520*/  FSEL R128, R184, -INF , !P4 ;  /* 0xff800000b8807808 */ /* 0x000fe40006000000 */
[----:B------:R-:W-:Y:S02]  /*5530*/  ISETP.GE.AND P4, PT, R161, R38, PT ;  /* 0x00000026a100720c */ /* 0x000fe40003f86270 */
[----:B------:R-:W-:Y:S02]  /*5540*/  FSEL R20, R180, -INF , !P5 ;  /* 0xff800000b4147808 */ /* 0x000fe40006800000 */
[----:B------:R-:W-:-:S02]  /*5550*/  FSEL R237, R130, -INF , !P5 ;  /* 0xff80000082ed7808 */ /* 0x000fc40006800000 */
[----:B------:R-:W-:Y:S02]  /*5560*/  ISETP.GE.AND P5, PT, R199, R38, PT ;  /* 0x00000026c700720c */ /* 0x000fe40003fa6270 */
[----:B------:R-:W-:Y:S02]  /*5570*/  FSEL R12, R12, -INF , !P1 ;  /* 0xff8000000c0c7808 */ /* 0x000fe40004800000 */
[----:B------:R-:W-:Y:S02]  /*5580*/  FSEL R147, R131, -INF , !P1 ;  /* 0xff80000083937808 */ /* 0x000fe40004800000 */
        /* <DEDUP_REMOVED lines=8> */
[----:B------:R-:W-:Y:S01]  /*5610*/  ISETP.GE.AND P4, PT, R141, R38, PT ;  /* 0x000000268d00720c */ /* 0x000fe20003f86270 */
[----:B------:R-:W-:Y:S01]  /*5620*/  IMAD.IADD R141, R4, 0x1, -R141 ;  /* 0x00000001048d7824 */ /* 0x000fe200078e0a8d */
[----:B------:R-:W-:-:S02]  /*5630*/  FSEL R18, R173, -INF , !P5 ;  /* 0xff800000ad127808 */ /* 0x000fc40006800000 */
[----:B------:R-:W-:Y:S01]  /*5640*/  FSEL R173, R6, -INF , !P1 ;  /* 0xff80000006ad7808 */ /* 0x000fe20004800000 */
[----:B------:R-:W-:Y:S01]  /*5650*/  IMAD.IADD R6, R4, 0x1, -R171 ;  /* 0x0000000104067824 */ /* 0x000fe200078e0aab */
[----:B------:R-:W-:Y:S02]  /*5660*/  FSEL R65, R172, -INF , !P1 ;  /* 0xff800000ac417808 */ /* 0x000fe40004800000 */
[----:B------:R-:W-:Y:S02]  /*5670*/  IABS R11, R11 ;  /* 0x0000000b000b7213 */ /* 0x000fe40000000000 */
[----:B------:R-:W-:Y:S02]  /*5680*/  ISETP.GE.AND P1, PT, R171, R38, PT ;  /* 0x00000026ab00720c */ /* 0x000fe40003f26270 */
[----:B------:R-:W-:Y:S02]  /*5690*/  IABS R171, R141 ;  /* 0x0000008d00ab7213 */ /* 0x000fe40000000000 */
[----:B------:R-:W-:-:S02]  /*56a0*/  IABS R162, R162 ;  /* 0x000000a200a27213 */ /* 0x000fc40000000000 */
[----:B------:R-:W-:Y:S02]  /*56b0*/  IABS R10, R10 ;  /* 0x0000000a000a7213 */ /* 0x000fe40000000000 */
[----:B------:R-:W-:Y:S02]  /*56c0*/  IABS R6, R6 ;  /* 0x0000000600067213 */ /* 0x000fe40000000000 */
[----:B------:R-:W-:Y:S02]  /*56d0*/  I2FP.F32.S32 R11, R11 ;  /* 0x0000000b000b7245 */ /* 0x000fe40000201400 */
[----:B------:R-:W-:Y:S02]  /*56e0*/  I2FP.F32.S32 R171, R171 ;  /* 0x000000ab00ab7245 */ /* 0x000fe40000201400 */
[----:B------:R-:W-:Y:S01]  /*56f0*/  I2FP.F32.S32 R162, R162 ;  /* 0x000000a200a27245 */ /* 0x000fe20000201400 */
[----:B------:R-:W-:Y:S01]  /*5700*/  FFMA.FTZ R122, -R0, R11, R122 ;  /* 0x0000000b007a7223 */ /* 0x000fe2000001017a */
[----:B------:R-:W-:Y:S01]  /*5710*/  I2FP.F32.S32 R10, R10 ;  /* 0x0000000a000a7245 */ /* 0x000fe20000201400 */
[----:B------:R-:W-:Y:S01]  /*5720*/  IMAD.IADD R11, R4, 0x1, -R191 ;  /* 0x00000001040b7824 */ /* 0x000fe200078e0abf */
[----:B------:R-:W-:Y:S01]  /*5730*/  I2FP.F32.S32 R6, R6 ;  /* 0x0000000600067245 */ /* 0x000fe20000201400 */
[C---:B------:R-:W-:Y:S01]  /*5740*/  FFMA.FTZ R171, -R0.reuse, R171, R119 ;  /* 0x000000ab00ab7223 */ /* 0x040fe20000010177 */
[----:B------:R-:W-:Y:S01]  /*5750*/  IABS R7, R7 ;  /* 0x0000000700077213 */ /* 0x000fe20000000000 */
[C---:B------:R-:W-:Y:S01]  /*5760*/  FFMA.FTZ R162, -R0.reuse, R162, R69 ;  /* 0x000000a200a27223 */ /* 0x040fe20000010145 */
[----:B------:R-:W-:Y:S01]  /*5770*/  FSEL R161, R123, -INF , !P5 ;  /* 0xff8000007ba17808 */ /* 0x000fe20006800000 */
[C---:B------:R-:W-:Y:S01]  /*5780*/  FFMA.FTZ R123, -R0.reuse, R10, R79 ;  /* 0x0000000a007b7223 */ /* 0x040fe2000001014f */
[----:B------:R-:W-:Y:S01]  /*5790*/  IABS R121, R121 ;  /* 0x0000007900797213 */ /* 0x000fe20000000000 */
[----:B------:R-:W-:Y:S01]  /*57a0*/  FFMA.FTZ R119, -R0, R6, R75 ;  /* 0x0000000600777223 */ /* 0x000fe2000001014b */
[----:B------:R-:W-:Y:S01]  /*57b0*/  IADD3 R69, PT, PT, R125, 0xe8, RZ ;  /* 0x000000e87d457810 */ /* 0x000fe20007ffe0ff */
[C---:B------:R-:W-:Y:S01]  /*57c0*/  IMAD.IADD R10, R4.reuse, 0x1, -R179 ;  /* 0x00000001040a7824 */ /* 0x040fe200078e0ab3 */
[----:B------:R-:W-:Y:S01]  /*57d0*/  I2FP.F32.S32 R7, R7 ;  /* 0x0000000700077245 */ /* 0x000fe20000201400 */
[----:B------:R-:W-:Y:S01]  /*57e0*/  IMAD.IADD R6, R4, 0x1, -R175 ;  /* 0x0000000104067824 */ /* 0x000fe200078e0aaf */
[----:B------:R-:W-:Y:S01]  /*57f0*/  IABS R33, R33 ;  /* 0x0000002100217213 */ /* 0x000fe20000000000 */
[----:B------:R-:W-:Y:S01]  /*5800*/  IMAD.IADD R169, R138, 0x1, -R69 ;  /* 0x000000018aa97824 */ /* 0x000fe200078e0a45 */
[----:B------:R-:W-:Y:S01]  /*5810*/  I2FP.F32.S32 R121, R121 ;  /* 0x0000007900797245 */ /* 0x000fe20000201400 */
[----:B------:R-:W-:Y:S01]  /*5820*/  FFMA.FTZ R74, -R0, R7, R74 ;  /* 0x00000007004a7223 */ /* 0x000fe2000001014a */
[----:B------:R-:W-:Y:S01]  /*5830*/  IABS R11, R11 ;  /* 0x0000000b000b7213 */ /* 0x000fe20000000000 */
[----:B------:R-:W-:Y:S01]  /*5840*/  IMAD.IADD R7, R4, 0x1, -R117 ;  /* 0x0000000104077824 */ /* 0x000fe200078e0a75 */
[----:B------:R-:W-:Y:S01]  /*5850*/  IABS R124, R124 ;  /* 0x0000007c007c7213 */ /* 0x000fe20000000000 */
[----:B------:R-:W-:Y:S01]  /*5860*/  FFMA.FTZ R121, -R0, R121, R72 ;  /* 0x0000007900797223 */ /* 0x000fe20000010148 */
[----:B------:R-:W-:-:S02]  /*5870*/  IABS R10, R10 ;  /* 0x0000000a000a7213 */ /* 0x000fc40000000000 */
[----:B------:R-:W-:Y:S02]  /*5880*/  IABS R6, R6 ;  /* 0x0000000600067213 */ /* 0x000fe40000000000 */
[----:B------:R-:W-:Y:S02]  /*5890*/  I2FP.F32.S32 R33, R33 ;  /* 0x0000002100217245 */ /* 0x000fe40000201400 */
[----:B------:R-:W-:Y:S02]  /*58a0*/  I2FP.F32.S32 R11, R11 ;  /* 0x0000000b000b7245 */ /* 0x000fe40000201400 */
[----:B------:R-:W-:Y:S01]  /*58b0*/  IABS R189, R189 ;  /* 0x000000bd00bd7213 */ /* 0x000fe20000000000 */
[C---:B------:R-:W-:Y:S01]  /*58c0*/  FFMA.FTZ R70, -R0.reuse, R33, R70 ;  /* 0x0000002100467223 */ /* 0x040fe20000010146 */
[----:B------:R-:W-:Y:S01]  /*58d0*/  I2FP.F32.S32 R124, R124 ;  /* 0x0000007c007c7245 */ /* 0x000fe20000201400 */
[C---:B------:R-:W-:Y:S01]  /*58e0*/  FFMA.FTZ R114, -R0.reuse, R11, R114 ;  /* 0x0000000b00727223 */ /* 0x040fe20000010172 */
[----:B------:R-:W-:Y:S01]  /*58f0*/  ISETP.GE.AND P5, PT, R185, R38, PT ;  /* 0x00000026b900720c */ /* 0x000fe20003fa6270 */
[----:B------:R-:W-:Y:S01]  /*5900*/  VIADD R33, R139, 0x60 ;  /* 0x000000608b217836 */ /* 0x000fe20000000000 */
[----:B------:R-:W-:Y:S01]  /*5910*/  IABS R15, R15 ;  /* 0x0000000f000f7213 */ /* 0x000fe20000000000 */
[----:B------:R-:W-:Y:S01]  /*5920*/  FFMA.FTZ R124, -R0, R124, R41 ;  /* 0x0000007c007c7223 */ /* 0x000fe20000010129 */
[----:B------:R-:W-:-:S02]  /*5930*/  I2FP.F32.S32 R10, R10 ;  /* 0x0000000a000a7245 */ /* 0x000fc40000201400 */
[----:B------:R-:W-:Y:S02]  /*5940*/  I2FP.F32.S32 R6, R6 ;  /* 0x0000000600067245 */ /* 0x000fe40000201400 */
[----:B------:R-:W-:Y:S01]  /*5950*/  IABS R169, R169 ;  /* 0x000000a900a97213 */ /* 0x000fe20000000000 */
[----:B------:R-:W-:Y:S01]  /*5960*/  FFMA.FTZ R113, -R0, R10, R71 ;  /* 0x0000000a00717223 */ /* 0x000fe20000010147 */
[----:B------:R-:W-:Y:S01]  /*5970*/  FSEL R79, R170, -INF , !P4 ;  /* 0xff800000aa4f7808 */ /* 0x000fe20006000000 */
[----:B------:R-:W-:Y:S01]  /*5980*/  FFMA.FTZ R41, -R0, R6, R67 ;  /* 0x0000000600297223 */ /* 0x000fe20000010143 */
[----:B------:R-:W-:Y:S01]  /*5990*/  FSEL R171, R171, -INF , !P4 ;  /* 0xff800000abab7808 */ /* 0x000fe20006000000 */
[----:B------:R-:W-:Y:S01]  /*59a0*/  IMAD.IADD R67, R4, 0x1, -R157 ;  /* 0x0000000104437824 */ /* 0x000fe200078e0a9d */
[----:B------:R-:W-:Y:S02]  /*59b0*/  ISETP.GE.AND P4, PT, R181, R38, PT ;  /* 0x00000026b500720c */ /* 0x000fe40003f86270 */
[----:B------:R-:W-:-:S02]  /*59c0*/  IABS R7, R7 ;  /* 0x0000000700077213 */ /* 0x000fc40000000000 */
[----:B------:R-:W-:Y:S02]  /*59d0*/  I2FP.F32.S32 R189, R189 ;  /* 0x000000bd00bd7245 */ /* 0x000fe40000201400 */
[----:B------:R-:W-:Y:S02]  /*59e0*/  FSEL R27, R121, -INF , !P5 ;  /* 0xff800000791b7808 */ /* 0x000fe40006800000 */
[----:B------:R-:W-:Y:S01]  /*59f0*/  FSEL R11, R166, -INF , !P1 ;  /* 0xff800000a60b7808 */ /* 0x000fe20004800000 */
[----:B------:R-:W-:Y:S01]  /*5a00*/  FFMA.FTZ R189, -R0, R189, R44 ;  /* 0x000000bd00bd7223 */ /* 0x000fe2000001012c */
[----:B------:R-:W-:Y:S02]  /*5a10*/  FSEL R119, R119, -INF , !P1 ;  /* 0xff80000077777808 */ /* 0x000fe40004800000 */
[----:B------:R-:W-:Y:S02]  /*5a20*/  I2FP.F32.S32 R15, R15 ;  /* 0x0000000f000f7245 */ /* 0x000fe40000201400 */
[----:B------:R-:W-:-:S02]  /*5a30*/  I2FP.F32.S32 R169, R169 ;  /* 0x000000a900a97245 */ /* 0x000fc40000201400 */
[----:B------:R-:W-:Y:S01]  /*5a40*/  FSEL R121, R74, -INF , !P5 ;  /* 0xff8000004a797808 */ /* 0x000fe20006800000 */
[C---:B------:R-:W-:Y:S01]  /*5a50*/  FFMA.FTZ R44, -R0.reuse, R15, R66 ;  /* 0x0000000f002c7223 */ /* 0x040fe20000010142 */
[-C--:B------:R-:W-:Y:S01]  /*5a60*/  ISETP.GE.AND P1, PT, R117, R38.reuse, PT ;  /* 0x000000267500720c */ /* 0x080fe20003f26270 */
[----:B------:R-:W-:Y:S01]  /*5a70*/  FFMA.FTZ R169, -R0, R169, R40 ;  /* 0x000000a900a97223 */ /* 0x000fe20000010128 */
[-C--:B------:R-:W-:Y:S02]  /*5a80*/  ISETP.GE.AND P5, PT, R175, R38.reuse, PT ;  /* 0x00000026af00720c */ /* 0x080fe40003fa6270 */
[----:B------:R-:W-:Y:S02]  /*5a90*/  I2FP.F32.S32 R7, R7 ;  /* 0x0000000700077245 */ /* 0x000fe40000201400 */
[----:B------:R-:W-:Y:S02]  /*5aa0*/  FSEL R71, R164, -INF , !P4 ;  /* 0xff800000a4477808 */ /* 0x000fe40006000000 */
[----:B------:R-:W-:Y:S01]  /*5ab0*/  FSEL R117, R70, -INF , !P4 ;  /* 0xff80000046757808 */ /* 0x000fe20006000000 */
[----:B------:R-:W-:Y:S01]  /*5ac0*/  FFMA.FTZ R40, -R0, R7, R62 ;  /* 0x0000000700287223 */ /* 0x000fe2000001013e */
[----:B------:R-:W-:Y:S01]  /*5ad0*/  ISETP.GE.AND P4, PT, R167, R38, PT ;  /* 0x00000026a700720c */ /* 0x000fe20003f86270 */
[----:B------:R-:W-:Y:S01]  /*5ae0*/  IMAD.IADD R167, R4, 0x1, -R167 ;  /* 0x0000000104a77824 */ /* 0x000fe200078e0aa7 */
        /* <DEDUP_REMOVED lines=8> */
[----:B------:R-:W-:Y:S02]  /*5b70*/  IABS R167, R167 ;  /* 0x000000a700a77213 */ /* 0x000fe40000000000 */
[-C--:B------:R-:W-:Y:S02]  /*5b80*/  ISETP.GE.AND P6, PT, R201, R38.reuse, PT ;  /* 0x00000026c900720c */ /* 0x080fe40003fc6270 */
[----:B------:R-:W-:Y:S02]  /*5b90*/  FSEL R7, R156, -INF , !P1 ;  /* 0xff8000009c077808 */ /* 0x000fe40004800000 */
[----:B------:R-:W-:Y:S02]  /*5ba0*/  FSEL R40, R40, -INF , !P1 ;  /* 0xff80000028287808 */ /* 0x000fe40004800000 */
[-C--:B------:R-:W-:Y:S02]  /*5bb0*/  ISETP.GE.AND P0, PT, R211, R38.reuse, PT ;  /* 0x00000026d300720c */ /* 0x080fe40003f06270 */
[----:B------:R-:W-:-:S02]  /*5bc0*/  ISETP.GE.AND P1, PT, R33, R38, PT ;  /* 0x000000262100720c */ /* 0x000fc40003f26270 */
[----:B------:R-:W-:Y:S02]  /*5bd0*/  IABS R143, R143 ;  /* 0x0000008f008f7213 */ /* 0x000fe40000000000 */
[----:B------:R-:W-:Y:S02]  /*5be0*/  I2FP.F32.S32 R10, R167 ;  /* 0x000000a7000a7245 */ /* 0x000fe40000201400 */
[----:B------:R-:W-:Y:S02]  /*5bf0*/  FSEL R32, R174, -INF , !P6 ;  /* 0xff800000ae207808 */ /* 0x000fe40007000000 */
[----:B------:R-:W-:Y:S01]  /*5c00*/  FSEL R211, R122, -INF , !P6 ;  /* 0xff8000007ad37808 */ /* 0x000fe20007000000 */
[----:B------:R-:W-:Y:S01]  /*5c10*/  FFMA.FTZ R10, -R0, R10, R63 ;  /* 0x0000000a000a7223 */ /* 0x000fe2000001013f */
[----:B------:R-:W-:Y:S01]  /*5c20*/  IADD3 R33, PT, PT, R138, -R33, RZ ;  /* 0x800000218a217210 */ /* 0x000fe20007ffe0ff */
[----:B------:R-:W-:Y:S01]  /*5c30*/  IMAD.IADD R63, R4, 0x1, -R53 ;  /* 0x00000001043f7824 */ /* 0x000fe200078e0a35 */
[----:B------:R-:W-:-:S02]  /*5c40*/  ISETP.GE.AND P6, PT, R187, R38, PT ;  /* 0x00000026bb00720c */ /* 0x000fc40003fc6270 */
[----:B------:R-:W-:Y:S02]  /*5c50*/  I2FP.F32.S32 R143, R143 ;  /* 0x0000008f008f7245 */ /* 0x000fe40000201400 */
[----:B------:R-:W-:Y:S02]  /*5c60*/  IABS R33, R33 ;  /* 0x0000002100217213 */ /* 0x000fe40000000000 */
[----:B------:R-:W-:Y:S01]  /*5c70*/  FSEL R141, R168, -INF , !P6 ;  /* 0xff800000a88d7808 */ /* 0x000fe20007000000 */
[----:B------:R-:W-:Y:S01]  /*5c80*/  FFMA.FTZ R45, -R0, R143, R54 ;  /* 0x0000008f002d7223 */ /* 0x000fe20000010136 */
[----:B------:R-:W-:Y:S02]  /*5c90*/  FSEL R123, R123, -INF , !P6 ;  /* 0xff8000007b7b7808 */ /* 0x000fe40007000000 */
[----:B------:R-:W-:Y:S02]  /*5ca0*/  ISETP.GE.AND P6, PT, R177, R38, PT ;  /* 0x00000026b100720c */ /* 0x000fe40003fc6270 */
[----:B------:R-:W-:-:S02]  /*5cb0*/  I2FP.F32.S32 R33, R33 ;  /* 0x0000002100217245 */ /* 0x000fc40000201400 */
[----:B------:R-:W-:Y:S02]  /*5cc0*/  FSEL R72, R153, -INF , !P0 ;  /* 0xff80000099487808 */ /* 0x000fe40004000000 */
[----:B------:R-:W-:Y:S01]  /*5cd0*/  FSEL R143, R154, -INF , !P4 ;  /* 0xff8000009a8f7808 */ /* 0x000fe20006000000 */
[----:B------:R-:W-:Y:S01]  /*5ce0*/  FFMA.FTZ R62, -R0, R33, R108 ;  /* 0x00000021003e7223 */ /* 0x000fe2000001016c */
[----:B------:R-:W-:Y:S01]  /*5cf0*/  FSEL R52, R10, -INF , !P4 ;  /* 0xff8000000a347808 */ /* 0x000fe20006000000 */
[----:B------:R-:W-:Y:S01]  /*5d00*/  IMAD.IADD R10, R4, 0x1, -R149 ;  /* 0x00000001040a7824 */ /* 0x000fe200078e0a95 */
[----:B------:R-:W-:Y:S02]  /*5d10*/  FSEL R153, R134, -INF , !P0 ;  /* 0xff80000086997808 */ /* 0x000fe40004000000 */
[----:B------:R-:W-:Y:S02]  /*5d20*/  FSEL R131, R160, -INF , !P6 ;  /* 0xff800000a0837808 */ /* 0x000fe40007000000 */
[----:B------:R-:W-:-:S02]  /*5d30*/  FSEL R44, R44, -INF , !P6 ;  /* 0xff8000002c2c7808 */ /* 0x000fc40007000000 */
[-C--:B------:R-:W-:Y:S01]  /*5d40*/  ISETP.GE.AND P4, PT, R145, R38.reuse, PT ;  /* 0x000000269100720c */ /* 0x080fe20003f86270 */
[C---:B------:R-:W-:Y:S01]  /*5d50*/  IMAD.IADD R145, R4.reuse, 0x1, -R145 ;  /* 0x0000000104917824 */ /* 0x040fe200078e0a91 */
[----:B------:R-:W-:Y:S02]  /*5d60*/  IABS R227, R227 ;  /* 0x000000e300e37213 */ /* 0x000fe40000000000 */
[-C--:B------:R-:W-:Y:S02]  /*5d70*/  ISETP.GE.AND P0, PT, R203, R38.reuse, PT ;  /* 0x00000026cb00720c */ /* 0x080fe40003f06270 */
[----:B------:R-:W-:Y:S01]  /*5d80*/  ISETP.GE.AND P6, PT, R159, R38, PT ;  /* 0x000000269f00720c */ /* 0x000fe20003fc6270 */
[----:B------:R-:W-:Y:S01]  /*5d90*/  IMAD.IADD R159, R4, 0x1, -R159 ;  /* 0x00000001049f7824 */ /* 0x000fe200078e0a9f */
[----:B------:R-:W-:Y:S02]  /*5da0*/  FSEL R108, R144, -INF , !P5 ;  /* 0xff800000906c7808 */ /* 0x000fe40006800000 */
[----:B------:R-:W-:-:S02]  /*5db0*/  FSEL R45, R45, -INF , !P5 ;  /* 0xff8000002d2d7808 */ /* 0x000fc40006800000 */
[----:B------:R-:W-:Y:S02]  /*5dc0*/  I2FP.F32.S32 R227, R227 ;  /* 0x000000e300e37245 */ /* 0x000fe40000201400 */
[----:B------:R-:W-:Y:S02]  /*5dd0*/  FSEL R68, R176, -INF , !P0 ;  /* 0xff800000b0447808 */ /* 0x000fe40004000000 */
[----:B------:R-:W-:Y:S01]  /*5de0*/  FSEL R217, R127, -INF , !P0 ;  /* 0xff8000007fd97808 */ /* 0x000fe20004000000 */
[----:B------:R-:W-:Y:S01]  /*5df0*/  FFMA.FTZ R227, -R0, R227, R48 ;  /* 0x000000e300e37223 */ /* 0x000fe20000010130 */
[-C--:B------:R-:W-:Y:S01]  /*5e00*/  ISETP.GE.AND P5, PT, R53, R38.reuse, PT ;  /* 0x000000263500720c */ /* 0x080fe20003fa6270 */
[----:B------:R-:W-:Y:S01]  /*5e10*/  VIADD R127, R139, 0x61 ;  /* 0x000000618b7f7836 */ /* 0x000fe20000000000 */
[----:B------:R-:W-:Y:S02]  /*5e20*/  IABS R67, R67 ;  /* 0x0000004300437213 */ /* 0x000fe40000000000 */
[----:B------:R-:W-:-:S02]  /*5e30*/  ISETP.GE.AND P0, PT, R191, R38, PT ;  /* 0x00000026bf00720c */ /* 0x000fc40003f06270 */
[----:B------:R-:W-:Y:S02]  /*5e40*/  IABS R53, R145 ;  /* 0x0000009100357213 */ /* 0x000fe40000000000 */
[----:B------:R-:W-:Y:S02]  /*5e50*/  IABS R159, R159 ;  /* 0x0000009f009f7213 */ /* 0x000fe40000000000 */
[----:B------:R-:W-:Y:S02]  /*5e60*/  I2FP.F32.S32 R67, R67 ;  /* 0x0000004300437245 */ /* 0x000fe40000201400 */
[----:B------:R-:W-:Y:S02]  /*5e70*/  FSEL R75, R155, -INF , !P0 ;  /* 0xff8000009b4b7808 */ /* 0x000fe40004000000 */
[----:B------:R-:W-:Y:S01]  /*5e80*/  I2FP.F32.S32 R53, R53 ;  /* 0x0000003500357245 */ /* 0x000fe20000201400 */
[----:B------:R-:W-:Y:S01]  /*5e90*/  FFMA.FTZ R50, -R0, R67, R50 ;  /* 0x0000004300327223 */ /* 0x000fe20000010132 */
[----:B------:R-:W-:Y:S01]  /*5ea0*/  FSEL R155, R114, -INF , !P0 ;  /* 0xff800000729b7808 */ /* 0x000fe20004000000 */
[----:B------:R-:W-:Y:S01]  /*5eb0*/  IMAD.IADD R114, R239, 0x1, R150 ;  /* 0x00000001ef727824 */ /* 0x000fe200078e0296 */
[----:B------:R-:W-:Y:S01]  /*5ec0*/  I2FP.F32.S32 R48, R159 ;  /* 0x0000009f00307245 */ /* 0x000fe20000201400 */
[C---:B------:R-:W-:Y:S01]  /*5ed0*/  FFMA.FTZ R53, -R0.reuse, R53, R55 ;  /* 0x0000003500357223 */ /* 0x040fe20000010137 */
[----:B------:R-:W-:Y:S01]  /*5ee0*/  IABS R10, R10 ;  /* 0x0000000a000a7213 */ /* 0x000fe20000000000 */
[----:B------:R-:W-:Y:S01]  /*5ef0*/  VIADD R67, R139, 0x68 ;  /* 0x000000688b437836 */ /* 0x000fe20000000000 */
[----:B------:R-:W-:Y:S01]  /*5f00*/  FSEL R25, R25, -INF , !P6 ;  /* 0xff80000019197808 */ /* 0x000fe20007000000 */
[----:B------:R-:W-:Y:S01]  /*5f10*/  FFMA.FTZ R48, -R0, R48, R59 ;  /* 0x0000003000307223 */ /* 0x000fe2000001013b */
[----:B------:R-:W-:Y:S01]  /*5f20*/  I2FP.F32.S32 R10, R10 ;  /* 0x0000000a000a7245 */ /* 0x000fe20000201400 */
[----:B------:R-:W-:Y:S01]  /*5f30*/  VIADD R55, R114, 0x59 ;  /* 0x0000005972377836 */ /* 0x000fe20000000000 */
[----:B------:R-:W-:Y:S01]  /*5f40*/  ISETP.GE.AND P0, PT, R179, R38, PT ;  /* 0x00000026b300720c */ /* 0x000fe20003f06270 */
[----:B------:R-:W-:Y:S01]  /*5f50*/  IMAD.IADD R54, R138, 0x1, -R67 ;  /* 0x000000018a367824 */ /* 0x000fe200078e0a43 */
[----:B------:R-:W-:Y:S01]  /*5f60*/  FSEL R48, R48, -INF , !P6 ;  /* 0xff80000030307808 */ /* 0x000fe20007000000 */
[----:B------:R-:W-:-:S02]  /*5f70*/  IMAD.IADD R55, R4, 0x1, -R55 ;  /* 0x0000000104377824 */ /* 0x000fc400078e0a37 */
[----:B------:R-:W-:Y:S01]  /*5f80*/  FFMA.FTZ R51, -R0, R10, R51 ;  /* 0x0000000a00337223 */ /* 0x000fe20000010133 */
[----:B------:R-:W-:Y:S01]  /*5f90*/  ISETP.GE.AND P6, PT, R149, R38, PT ;  /* 0x000000269500720c */ /* 0x000fe20003fc6270 */
[----:B------:R-:W-:Y:S01]  /*5fa0*/  IMAD.IADD R59, R4, 0x1, -R125 ;  /* 0x00000001043b7824 */ /* 0x000fe200078e0a7d */
[----:B------:R-:W-:Y:S02]  /*5fb0*/  IABS R54, R54 ;  /* 0x0000003600367213 */ /* 0x000fe40000000000 */
[----:B------:R-:W-:Y:S02]  /*5fc0*/  IABS R55, R55 ;  /* 0x0000003700377213 */ /* 0x000fe40000000000 */
[----:B------:R-:W-:Y:S02]  /*5fd0*/  FSEL R183, R183, -INF , !P6 ;  /* 0xff800000b7b77808 */ /* 0x000fe40007000000 */
[----:B------:R-:W-:Y:S02]  /*5fe0*/  FSEL R51, R51, -INF , !P6 ;  /* 0xff80000033337808 */ /* 0x000fe40007000000 */
[----:B------:R-:W-:-:S02]  /*5ff0*/  ISETP.GE.AND P6, PT, R67, R38, PT ;  /* 0x000000264300720c */ /* 0x000fc40003fc6270 */
[----:B------:R-:W-:Y:S02]  /*6000*/  I2FP.F32.S32 R67, R54 ;  /* 0x0000003600437245 */ /* 0x000fe40000201400 */
[----:B------:R-:W-:Y:S01]  /*6010*/  I2FP.F32.S32 R54, R55 ;  /* 0x0000003700367245 */ /* 0x000fe20000201400 */
[----:B------:R-:W-:Y:S01]  /*6020*/  VIADD R55, R114, 0x68 ;  /* 0x0000006872377836 */ /* 0x000fe20000000000 */
[----:B------:R-:W-:Y:S01]  /*6030*/  FSEL R6, R162, -INF , !P0 ;  /* 0xff800000a2067808 */ /* 0x000fe20004000000 */
[----:B------:R-:W-:Y:S01]  /*6040*/  VIADD R135, R139, 0x79 ;  /* 0x000000798b877836 */ /* 0x000fe20000000000 */
[----:B------:R-:W-:Y:S01]  /*6050*/  FSEL R113, R113, -INF , !P0 ;  /* 0xff80000071717808 */ /* 0x000fe20004000000 */
[C---:B------:R-:W-:Y:S01]  /*6060*/  IMAD.IADD R55, R4.reuse, 0x1, -R55 ;  /* 0x0000000104377824 */ /* 0x040fe200078e0a37 */
[----:B------:R-:W-:Y:S01]  /*6070*/  ISETP.GE.AND P0, PT, R165, R38, PT ;  /* 0x00000026a500720c */ /* 0x000fe20003f06270 */
[----:B------:R-:W-:Y:S01]  /*6080*/  IMAD.IADD R165, R4, 0x1, -R165 ;  /* 0x0000000104a57824 */ /* 0x000fe200078e0aa5 */
[----:B------:R-:W-:Y:S01]  /*6090*/  IABS R59, R59 ;  /* 0x0000003b003b7213 */ /* 0x000fe20000000000 */
[C---:B------:R-:W-:Y:S01]  /*60a0*/  FFMA.FTZ R54, -R0.reuse, R54, R115 ;  /* 0x0000003600367223 */ /* 0x040fe20000010173 */
[----:B------:R-:W-:Y:S01]  /*60b0*/  IABS R55, R55 ;  /* 0x0000003700377213 */ /* 0x000fe20000000000 */
[----:B------:R-:W-:Y:S01]  /*60c0*/  VIADD R115, R139, 0x78 ;  /* 0x000000788b737836 */ /* 0x000fe20000000000 */
[----:B------:R-:W-:Y:S01]  /*60d0*/  IABS R165, R165 ;  /* 0x000000a500a57213 */ /* 0x000fe20000000000 */
[----:B------:R-:W-:Y:S01]  /*60e0*/  FFMA.FTZ R67, -R0, R67, R104 ;  /* 0x0000004300437223 */ /* 0x000fe20000010168 */
[----:B------:R-:W-:Y:S01]  /*60f0*/  I2FP.F32.S32 R55, R55 ;  /* 0x0000003700377245 */ /* 0x000fe20000201400 */
[----:B------:R-:W-:Y:S01]  /*6100*/  IMAD.IADD R66, R138, 0x1, -R115 ;  /* 0x000000018a427824 */ /* 0x000fe200078e0a73 */
[----:B------:R-:W-:-:S02]  /*6110*/  I2FP.F32.S32 R165, R165 ;  /* 0x000000a500a57245 */ /* 0x000fc40000201400 */
[----:B------:R-:W-:Y:S01]  /*6120*/  I2FP.F32.S32 R59, R59 ;  /* 0x0000003b003b7245 */ /* 0x000fe20000201400 */
[----:B------:R-:W-:Y:S01]  /*6130*/  FFMA.FTZ R106, -R0, R55, R106 ;  /* 0x00000037006a7223 */ /* 0x000fe2000001016a */
[----:B------:R-:W-:Y:S01]  /*6140*/  FSEL R33, R152, -INF , !P0 ;  /* 0xff80000098217808 */ /* 0x000fe20004000000 */
[----:B------:R-:W2:Y:S01]  /*6150*/  LD.E R55, desc[UR4][R2.64+0xdc] ;  /* 0x0000dc0402377980 */ /* 0x000ea2000c101900 */
[C---:B------:R-:W-:Y:S01]  /*6160*/  FFMA.FTZ R49, -R0.reuse, R165, R58 ;  /* 0x000000a500317223 */ /* 0x040fe2000001013a */
[----:B------:R-:W-:Y:S01]  /*6170*/  FFMA.FTZ R10, -R0, R59, R26 ;  /* 0x0000003b000a7223 */ /* 0x000fe2000001011a */
[----:B------:R-:W-:Y:S01]  /*6180*/  FSEL R249, R249, -INF , !P4 ;  /* 0xff800000f9f97808 */ /* 0x000fe20006000000 */
[----:B------:R-:W-:Y:S01]  /*6190*/  VIADD R59, R139, 0x70 ;  /* 0x000000708b3b7836 */ /* 0x000fe20000000000 */
[----:B------:R-:W-:Y:S01]  /*61a0*/  FSEL R53, R53, -INF , !P4 ;  /* 0xff80000035357808 */ /* 0x000fe20006000000 */
[----:B------:R-:W-:Y:S01]  /*61b0*/  IMAD.IADD R26, R138, 0x1, -R127 ;  /* 0x000000018a1a7824 */ /* 0x000fe200078e0a7f */
[----:B------:R-:W-:-:S02]  /*61c0*/  FSEL R49, R49, -INF , !P0 ;  /* 0xff80000031317808 */ /* 0x000fc40004000000 */
[-C--:B------:R-:W-:Y:S02]  /*61d0*/  ISETP.GE.AND P0, PT, R157, R38.reuse, PT ;  /* 0x000000269d00720c */ /* 0x080fe40003f06270 */
[-C--:B------:R-:W-:Y:S02]  /*61e0*/  ISETP.GE.AND P4, PT, R139, R38.reuse, PT ;  /* 0x000000268b00720c */ /* 0x080fe40003f86270 */
[----:B------:R-:W-:Y:S02]  /*61f0*/  FSEL R227, R227, -INF , !P0 ;  /* 0xff800000e3e37808 */ /* 0x000fe40004000000 */
[----:B------:R-:W-:Y:S02]  /*6200*/  FSEL R50, R50, -INF , !P0 ;  /* 0xff80000032327808 */ /* 0x000fe40004000000 */
[----:B------:R-:W-:Y:S02]  /*6210*/  ISETP.GE.AND P0, PT, R127, R38, PT ;  /* 0x000000267f00720c */ /* 0x000fe40003f06270 */
[----:B------:R-:W-:-:S02]  /*6220*/  IABS R63, R63 ;  /* 0x0000003f003f7213 */ /* 0x000fc40000000000 */
[----:B------:R-:W-:Y:S02]  /*6230*/  FSEL R127, R142, -INF , !P4 ;  /* 0xff8000008e7f7808 */ /* 0x000fe40006000000 */
[----:B------:R-:W-:Y:S02]  /*6240*/  FSEL R10, R10, -INF , !P4 ;  /* 0xff8000000a0a7808 */ /* 0x000fe40006000000 */
[----:B------:R-:W-:Y:S01]  /*6250*/  ISETP.GE.AND P4, PT, R59, R38, PT ;  /* 0x000000263b00720c */ /* 0x000fe20003f86270 */
[----:B------:R-:W-:Y:S01]  /*6260*/  IMAD.IADD R59, R138, 0x1, -R59 ;  /* 0x000000018a3b7824 */ /* 0x000fe200078e0a3b */
[----:B------:R-:W-:Y:S02]  /*6270*/  I2FP.F32.S32 R63, R63 ;  /* 0x0000003f003f7245 */ /* 0x000fe40000201400 */
[----:B------:R-:W-:Y:S02]  /*6280*/  IABS R26, R26 ;  /* 0x0000001a001a7213 */ /* 0x000fe40000000000 */
[----:B------:R-:W-:Y:S01]  /*6290*/  IABS R59, R59 ;  /* 0x0000003b003b7213 */ /* 0x000fe20000000000 */
[----:B------:R-:W-:Y:S01]  /*62a0*/  FFMA.FTZ R46, -R0, R63, R46 ;  /* 0x0000003f002e7223 */ /* 0x000fe2000001012e */
[----:B------:R-:W-:Y:S01]  /*62b0*/  VIADD R63, R139, 0x69 ;  /* 0x000000698b3f7836 */ /* 0x000fe20000000000 */
[----:B------:R-:W-:-:S02]  /*62c0*/  FSEL R189, R189, -INF , !P5 ;  /* 0xff800000bdbd7808 */ /* 0x000fc40006800000 */
[----:B------:R-:W-:Y:S02]  /*62d0*/  I2FP.F32.S32 R59, R59 ;  /* 0x0000003b003b7245 */ /* 0x000fe40000201400 */
[----:B------:R-:W-:Y:S02]  /*62e0*/  FSEL R46, R46, -INF , !P5 ;  /* 0xff8000002e2e7808 */ /* 0x000fe40006800000 */
[----:B------:R-:W-:Y:S01]  /*62f0*/  ISETP.GE.AND P5, PT, R63, R38, PT ;  /* 0x000000263f00720c */ /* 0x000fe20003fa6270 */
[----:B------:R-:W-:Y:S01]  /*6300*/  IMAD.IADD R63, R138, 0x1, -R63 ;  /* 0x000000018a3f7824 */ /* 0x000fe200078e0a3f */
[----:B------:R-:W-:Y:S01]  /*6310*/  I2FP.F32.S32 R26, R26 ;  /* 0x0000001a001a7245 */ /* 0x000fe20000201400 */
[----:B------:R-:W-:Y:S01]  /*6320*/  FFMA.FTZ R100, -R0, R59, R100 ;  /* 0x0000003b00647223 */ /* 0x000fe20000010164 */
[----:B------:R-:W-:Y:S01]  /*6330*/  VIADD R59, R114, 0x60 ;  /* 0x00000060723b7836 */ /* 0x000fe20000000000 */
[----:B------:R-:W-:Y:S02]  /*6340*/  FSEL R209, R54, -INF , !P2 ;  /* 0xff80000036d17808 */ /* 0x000fe40005000000 */
[----:B------:R-:W-:Y:S01]  /*6350*/  FFMA.FTZ R26, -R0, R26, R109 ;  /* 0x0000001a001a7223 */ /* 0x000fe2000001016d */
[----:B------:R-:W-:Y:S01]  /*6360*/  IABS R63, R63 ;  /* 0x0000003f003f7213 */ /* 0x000fe20000000000 */
[----:B------:R-:W-:Y:S01]  /*6370*/  VIADD R109, R114, 0x61 ;  /* 0x00000061726d7836 */ /* 0x000fe20000000000 */
[----:B------:R-:W-:Y:S01]  /*6380*/  FSEL R8, R8, -INF , !P3 ;  /* 0xff80000008087808 */ /* 0x000fe20005800000 */
[C---:B------:R-:W-:Y:S01]  /*6390*/  IMAD.IADD R59, R4.reuse, 0x1, -R59 ;  /* 0x00000001043b7824 */ /* 0x040fe200078e0a3b */
[----:B------:R-:W-:Y:S01]  /*63a0*/  I2FP.F32.S32 R70, R63 ;  /* 0x0000003f00467245 */ /* 0x000fe20000201400 */
[----:B------:R-:W-:Y:S01]  /*63b0*/  IMAD.IADD R54, R4, 0x1, -R109 ;  /* 0x0000000104367824 */ /* 0x000fe200078e0a6d */
[----:B------:R-:W-:-:S02]  /*63c0*/  IADD3 R63, PT, PT, R139, 0x71, RZ ;  /* 0x000000718b3f7810 */ /* 0x000fc40007ffe0ff */
[----:B------:R-:W-:Y:S01]  /*63d0*/  IABS R59, R59 ;  /* 0x0000003b003b7213 */ /* 0x000fe20000000000 */
[----:B------:R-:W-:Y:S01]  /*63e0*/  FFMA.FTZ R70, -R0, R70, R105 ;  /* 0x0000004600467223 */ /* 0x000fe20000010169 */
[----:B------:R-:W-:Y:S01]  /*63f0*/  IABS R54, R54 ;  /* 0x0000003600367213 */ /* 0x000fe20000000000 */
[----:B------:R-:W-:Y:S01]  /*6400*/  IMAD.IADD R58, R138, 0x1, -R63 ;  /* 0x000000018a3a7824 */ /* 0x000fe200078e0a3f */
        /* <DEDUP_REMOVED lines=8> */
[----:B------:R-:W-:Y:S01]  /*6490*/  FSEL R105, R148, -INF , !P3 ;  /* 0xff80000094697808 */ /* 0x000fe20005800000 */
[----:B------:R-:W-:Y:S01]  /*64a0*/  VIADD R111, R139, 0x81 ;  /* 0x000000818b6f7836 */ /* 0x000fe20000000000 */
[----:B------:R-:W-:Y:S01]  /*64b0*/  ISETP.GE.AND P3, PT, R63, R38, PT ;  /* 0x000000263f00720c */ /* 0x000fe20003f66270 */
[----:B------:R-:W-:Y:S01]  /*64c0*/  IMAD.IADD R59, R4, 0x1, -R59 ;  /* 0x00000001043b7824 */ /* 0x000fe200078e0a3b */
[----:B------:R-:W-:Y:S01]  /*64d0*/  I2FP.F32.S32 R58, R58 ;  /* 0x0000003a003a7245 */ /* 0x000fe20000201400 */
[----:B------:R-:W-:Y:S01]  /*64e0*/  IMAD.IADD R54, R138, 0x1, -R135 ;  /* 0x000000018a367824 */ /* 0x000fe200078e0a87 */
[----:B------:R-:W-:Y:S01]  /*64f0*/  FSEL R63, R146, -INF , !P2 ;  /* 0xff800000923f7808 */ /* 0x000fe20005000000 */
[----:B------:R-:W-:Y:S01]  /*6500*/  FFMA.FTZ R96, -R0, R109, R96 ;  /* 0x0000006d00607223 */ /* 0x000fe20000010160 */
[----:B------:R-:W-:Y:S01]  /*6510*/  ISETP.GE.AND P2, PT, R115, R38, PT ;  /* 0x000000267300720c */ /* 0x000fe20003f46270 */
[----:B------:R-:W-:-:S02]  /*6520*/  VIADD R115, R139, 0x80 ;  /* 0x000000808b737836 */ /* 0x000fc40000000000 */
[----:B------:R-:W-:Y:S01]  /*6530*/  FFMA.FTZ R101, -R0, R58, R101 ;  /* 0x0000003a00657223 */ /* 0x000fe20000010165 */
[----:B------:R-:W-:Y:S01]  /*6540*/  VIADD R109, R114, 0x69 ;  /* 0x00000069726d7836 */ /* 0x000fe20000000000 */
[----:B------:R-:W-:Y:S01]  /*6550*/  IABS R59, R59 ;  /* 0x0000003b003b7213 */ /* 0x000fe20000000000 */
[----:B------:R-:W-:Y:S01]  /*6560*/  IMAD.IADD R66, R138, 0x1, -R111 ;  /* 0x000000018a427824 */ /* 0x000fe200078e0a6f */
[----:B------:R-:W-:Y:S01]  /*6570*/  FSEL R58, R62, -INF , !P1 ;  /* 0xff8000003e3a7808 */ /* 0x000fe20004800000 */
[----:B------:R-:W-:Y:S01]  /*6580*/  IMAD.IADD R62, R138, 0x1, -R115 ;  /* 0x000000018a3e7824 */ /* 0x000fe200078e0a73 */
[----:B------:R-:W-:Y:S01]  /*6590*/  IABS R54, R54 ;  /* 0x0000003600367213 */ /* 0x000fe20000000000 */
[----:B------:R-:W-:Y:S01]  /*65a0*/  IMAD.IADD R109, R4, 0x1, -R109 ;  /* 0x00000001046d7824 */ /* 0x000fe200078e0a6d */
[----:B------:R-:W-:Y:S02]  /*65b0*/  IABS R66, R66 ;  /* 0x0000004200427213 */ /* 0x000fe40000000000 */
[----:B------:R-:W-:-:S02]  /*65c0*/  I2FP.F32.S32 R59, R59 ;  /* 0x0000003b003b7245 */ /* 0x000fc40000201400 */
[----:B------:R-:W-:Y:S02]  /*65d0*/  I2FP.F32.S32 R54, R54 ;  /* 0x0000003600367245 */ /* 0x000fe40000201400 */
[----:B------:R-:W-:Y:S01]  /*65e0*/  IABS R62, R62 ;  /* 0x0000003e003e7213 */ /* 0x000fe20000000000 */
[----:B------:R-:W-:Y:S01]  /*65f0*/  FFMA.FTZ R201, -R0, R59, R102 ;  /* 0x0000003b00c97223 */ /* 0x000fe20000010166 */
[----:B------:R-:W-:Y:S02]  /*6600*/  IABS R109, R109 ;  /* 0x0000006d006d7213 */ /* 0x000fe40000000000 */
[----:B------:R-:W-:Y:S01]  /*6610*/  I2FP.F32.S32 R66, R66 ;  /* 0x0000004200427245 */ /* 0x000fe20000201400 */
[----:B------:R-:W-:Y:S01]  /*6620*/  VIADD R59, R114, 0x79 ;  /* 0x00000079723b7836 */ /* 0x000fe20000000000 */
[----:B------:R-:W-:Y:S02]  /*6630*/  FSEL R67, R67, -INF , !P6 ;  /* 0xff80000043437808 */ /* 0x000fe40007000000 */
[----:B------:R-:W-:Y:S01]  /*6640*/  FSEL R203, R106, -INF , !P6 ;  /* 0xff8000006acb7808 */ /* 0x000fe20007000000 */
[----:B------:R-:W-:Y:S01]  /*6650*/  FFMA.FTZ R74, -R0, R54, R97 ;  /* 0x00000036004a7223 */ /* 0x000fe20000010161 */
[----:B------:R-:W-:Y:S01]  /*6660*/  ISETP.GE.AND P6, PT, R111, R38, PT ;  /* 0x000000266f00720c */ /* 0x000fe20003fc6270 */
[----:B------:R-:W-:Y:S01]  /*6670*/  VIADD R97, R114, 0x78 ;  /* 0x0000007872617836 */ /* 0x000fe20000000000 */
[----:B------:R-:W-:Y:S01]  /*6680*/  I2FP.F32.S32 R111, R62 ;  /* 0x0000003e006f7245 */ /* 0x000fe20000201400 */
[----:B------:R-:W-:Y:S01]  /*6690*/  FFMA.FTZ R93, -R0, R66, R93 ;  /* 0x00000042005d7223 */ /* 0x000fe2000001015d */
[----:B------:R-:W-:Y:S01]  /*66a0*/  I2FP.F32.S32 R62, R109 ;  /* 0x0000006d003e7245 */ /* 0x000fe20000201400 */
[----:B------:R-:W-:-:S02]  /*66b0*/  IMAD.IADD R66, R4, 0x1, -R59 ;  /* 0x0000000104427824 */ /* 0x000fc400078e0a3b */
[----:B------:R-:W-:Y:S02]  /*66c0*/  IMAD.IADD R97, R4, 0x1, -R97 ;  /* 0x0000000104617824 */ /* 0x000fe400078e0a61 */
[----:B------:R-:W-:Y:S01]  /*66d0*/  FFMA.FTZ R62, -R0, R62, R107 ;  /* 0x0000003e003e7223 */ /* 0x000fe2000001016b */
[----:B------:R-:W-:Y:S01]  /*66e0*/  VIADD R107, R114, 0x71 ;  /* 0x00000071726b7836 */ /* 0x000fe20000000000 */
[----:B------:R-:W-:Y:S01]  /*66f0*/  IABS R66, R66 ;  /* 0x0000004200427213 */ /* 0x000fe20000000000 */
[C---:B------:R-:W-:Y:S01]  /*6700*/  VIADD R109, R139.reuse, 0x89 ;  /* 0x000000898b6d7836 */ /* 0x040fe20000000000 */
[----:B------:R-:W-:Y:S01]  /*6710*/  IABS R97, R97 ;  /* 0x0000006100617213 */ /* 0x000fe20000000000 */
[----:B------:R-:W-:Y:S01]  /*6720*/  FFMA.FTZ R54, -R0, R111, R92 ;  /* 0x0000006f00367223 */ /* 0x000fe2000001015c */
[----:B------:R-:W-:Y:S01]  /*6730*/  FSEL R185, R62, -INF , !P5 ;  /* 0xff8000003eb97808 */ /* 0x000fe20006800000 */
[----:B------:R-:W-:Y:S01]  /*6740*/  VIADD R111, R139, 0x88 ;  /* 0x000000888b6f7836 */ /* 0x000fe20000000000 */
[----:B------:R-:W-:Y:S01]  /*6750*/  FSEL R62, R100, -INF , !P4 ;  /* 0xff800000643e7808 */ /* 0x000fe20006000000 */
[----:B------:R-:W-:Y:S01]  /*6760*/  IMAD.IADD R100, R138, 0x1, -R109 ;  /* 0x000000018a647824 */ /* 0x000fe200078e0a6d */
[----:B------:R-:W-:-:S02]  /*6770*/  FSEL R201, R201, -INF , !P4 ;  /* 0xff800000c9c97808 */ /* 0x000fc40006000000 */
[----:B------:R-:W-:Y:S02]  /*6780*/  IADD3 R92, PT, PT, -R107, R4, RZ ;  /* 0x000000046b5c7210 */ /* 0x000fe40007ffe1ff */
[----:B------:R-:W-:Y:S02]  /*6790*/  I2FP.F32.S32 R66, R66 ;  /* 0x0000004200427245 */ /* 0x000fe40000201400 */
[----:B------:R-:W-:Y:S01]  /*67a0*/  ISETP.GE.AND P4, PT, R109, R38, PT ;  /* 0x000000266d00720c */ /* 0x000fe20003f86270 */
[----:B------:R-:W-:Y:S01]  /*67b0*/  VIADD R109, R139, 0x90 ;  /* 0x000000908b6d7836 */ /* 0x000fe20000000000 */
[----:B------:R-:W-:Y:S01]  /*67c0*/  I2FP.F32.S32 R97, R97 ;  /* 0x0000006100617245 */ /* 0x000fe20000201400 */
[----:B------:R-:W-:Y:S01]  /*67d0*/  IMAD.IADD R102, R138, 0x1, -R111 ;  /* 0x000000018a667824 */ /* 0x000fe200078e0a6f */
        /* <DEDUP_REMOVED lines=10> */
[----:B------:R-:W-:Y:S01]  /*6880*/  IMAD.IADD R97, R4, 0x1, -R97 ;  /* 0x0000000104617824 */ /* 0x000fe200078e0a61 */
[----:B------:R-:W-:Y:S01]  /*6890*/  I2FP.F32.S32 R59, R59 ;  /* 0x0000003b003b7245 */ /* 0x000fe20000201400 */
[----:B------:R-:W-:Y:S01]  /*68a0*/  FFMA.FTZ R199, -R0, R92, R103 ;  /* 0x0000005c00c77223 */ /* 0x000fe20000010167 */
[----:B------:R-:W-:-:S02]  /*68b0*/  FSEL R92, R101, -INF , !P3 ;  /* 0xff800000655c7808 */ /* 0x000fc40005800000 */
[----:B------:R-:W-:Y:S02]  /*68c0*/  I2FP.F32.S32 R101, R66 ;  /* 0x0000004200657245 */ /* 0x000fe40000201400 */
[----:B------:R-:W-:Y:S01]  /*68d0*/  IABS R99, R99 ;  /* 0x0000006300637213 */ /* 0x000fe20000000000 */
[----:B------:R-:W-:Y:S01]  /*68e0*/  FFMA.FTZ R59, -R0, R59, R88 ;  /* 0x0000003b003b7223 */ /* 0x000fe20000010158 */
[----:B------:R-:W-:Y:S02]  /*68f0*/  IABS R97, R97 ;  /* 0x0000006100617213 */ /* 0x000fe40000000000 */
[----:B------:R-:W-:Y:S01]  /*6900*/  FSEL R88, R96, -INF , !P2 ;  /* 0xff80000060587808 */ /* 0x000fe20005000000 */
[C---:B------:R-:W-:Y:S01]  /*6910*/  FFMA.FTZ R96, -R0.reuse, R101, R84 ;  /* 0x0000006500607223 */ /* 0x040fe20000010154 */
[----:B------:R-:W-:Y:S02]  /*6920*/  I2FP.F32.S32 R99, R99 ;  /* 0x0000006300637245 */ /* 0x000fe40000201400 */
[----:B------:R-:W-:Y:S01]  /*6930*/  I2FP.F32.S32 R84, R97 ;  /* 0x0000006100547245 */ /* 0x000fe20000201400 */
[----:B------:R-:W-:Y:S01]  /*6940*/  VIADD R107, R139, 0x91 ;  /* 0x000000918b6b7836 */ /* 0x000fe20000000000 */
[----:B------:R-:W-:Y:S01]  /*6950*/  FMNMX3.FTZ R97, R127, R140, R105, !PT ;  /* 0x0000008c7f617276 */ /* 0x000fe20007810069 */
[----:B------:R-:W-:Y:S01]  /*6960*/  FFMA.FTZ R94, -R0, R99, R94 ;  /* 0x00000063005e7223 */ /* 0x000fe2000001015e */
[----:B------:R-:W-:-:S02]  /*6970*/  FSEL R191, R98, -INF , !P2 ;  /* 0xff80000062bf7808 */ /* 0x000fc40005000000 */
[----:B------:R-:W-:Y:S01]  /*6980*/  FMNMX3.FTZ R99, R97, R64, R24, !PT ;  /* 0x0000004061637276 */ /* 0x000fe20007810018 */
[----:B------:R-:W-:Y:S01]  /*6990*/  VIADD R103, R139, 0x98 ;  /* 0x000000988b677836 */ /* 0x000fe20000000000 */
[----:B------:R-:W-:Y:S02]  /*69a0*/  FSEL R207, R110, -INF , !P1 ;  /* 0xff8000006ecf7808 */ /* 0x000fe40004800000 */
[-C--:B------:R-:W-:Y:S01]  /*69b0*/  ISETP.GE.AND P2, PT, R107, R38.reuse, PT ;  /* 0x000000266b00720c */ /* 0x080fe20003f46270 */
[----:B------:R-:W-:Y:S01]  /*69c0*/  IMAD.IADD R107, R138, 0x1, -R107 ;  /* 0x000000018a6b7824 */ /* 0x000fe200078e0a6b */
[----:B------:R-:W-:Y:S02]  /*69d0*/  ISETP.GE.AND P1, PT, R135, R38, PT ;  /* 0x000000268700720c */ /* 0x000fe40003f26270 */
[----:B------:R-:W-:Y:S02]  /*69e0*/  FMNMX3.FTZ R99, R99, R16, R132, !PT ;  /* 0x0000001063637276 */ /* 0x000fe40007810084 */
[----:B------:R-:W-:-:S02]  /*69f0*/  FSEL R74, R74, -INF , !P1 ;  /* 0xff8000004a4a7808 */ /* 0x000fc40004800000 */
[----:B------:R-:W-:Y:S02]  /*6a00*/  FSEL R181, R181, -INF , !P1 ;  /* 0xff800000b5b57808 */ /* 0x000fe40004800000 */
[----:B------:R-:W-:Y:S01]  /*6a10*/  ISETP.GE.AND P1, PT, R103, R38, PT ;  /* 0x000000266700720c */ /* 0x000fe20003f26270 */
[----:B------:R-:W-:Y:S01]  /*6a20*/  IMAD.IADD R103, R138, 0x1, -R103 ;  /* 0x000000018a677824 */ /* 0x000fe200078e0a67 */
[----:B------:R-:W-:Y:S02]  /*6a30*/  IABS R107, R107 ;  /* 0x0000006b006b7213 */ /* 0x000fe40000000000 */
[----:B------:R-:W-:Y:S02]  /*6a40*/  FMNMX3.FTZ R99, R99, R112, R60, !PT ;  /* 0x0000007063637276 */ /* 0x000fe4000781003c */
[----:B------:R-:W-:Y:S02]  /*6a50*/  I2FP.F32.S32 R66, R107 ;  /* 0x0000006b00427245 */ /* 0x000fe40000201400 */
[----:B------:R-:W-:-:S02]  /*6a60*/  FMNMX3.FTZ R99, R99, R22, R14, !PT ;  /* 0x0000001663637276 */ /* 0x000fc4000781000e */
[----:B------:R-:W-:Y:S01]  /*6a70*/  IABS R103, R103 ;  /* 0x0000006700677213 */ /* 0x000fe20000000000 */
[----:B------:R-:W-:Y:S01]  /*6a80*/  FFMA.FTZ R66, -R0, R66, R85 ;  /* 0x0000004200427223 */ /* 0x000fe20000010155 */
[----:B------:R-:W-:Y:S02]  /*6a90*/  FSEL R26, R26, -INF , !P0 ;  /* 0xff8000001a1a7808 */ /* 0x000fe40004000000 */
[----:B------:R-:W-:Y:S02]  /*6aa0*/  FSEL R205, R205, -INF , !P0 ;  /* 0xff800000cdcd7808 */ /* 0x000fe40004000000 */
[----:B------:R-:W-:Y:S01]  /*6ab0*/  FMNMX3.FTZ R99, R99, R128, R72, !PT ;  /* 0x0000008063637276 */ /* 0x000fe20007810048 */
[----:B------:R-:W-:Y:S01]  /*6ac0*/  VIADD R85, R139, 0x99 ;  /* 0x000000998b557836 */ /* 0x000fe20000000000 */
[----:B------:R-:W-:Y:S02]  /*6ad0*/  ISETP.GE.AND P0, PT, R115, R38, PT ;  /* 0x000000267300720c */ /* 0x000fe40003f06270 */
[----:B------:R-:W-:-:S02]  /*6ae0*/  I2FP.F32.S32 R103, R103 ;  /* 0x0000006700677245 */ /* 0x000fc40000201400 */
[----:B------:R-:W-:Y:S02]  /*6af0*/  FMNMX3.FTZ R99, R99, R56, R20, !PT ;  /* 0x0000003863637276 */ /* 0x000fe40007810014 */
[----:B------:R-:W-:Y:S01]  /*6b00*/  FSEL R187, R94, -INF , !P0 ;  /* 0xff8000005ebb7808 */ /* 0x000fe20004000000 */
[----:B------:R-:W-:Y:S02]  /*6b10*/  IMAD.IADD R94, R138, 0x1, -R85 ;  /* 0x000000018a5e7824 */ /* 0x000fe400078e0a55 */
[----:B------:R-:W-:Y:S01]  /*6b20*/  FFMA.FTZ R103, -R0, R103, R80 ;  /* 0x0000006700677223 */ /* 0x000fe20000010150 */
[----:B------:R-:W-:Y:S01]  /*6b30*/  FSEL R80, R54, -INF , !P0 ;  /* 0xff80000036507808 */ /* 0x000fe20004000000 */
[----:B------:R-:W-:Y:S01]  /*6b40*/  VIADD R139, R139, 0xa0 ;  /* 0x000000a08b8b7836 */ /* 0x000fe20000000000 */
[----:B------:R-:W-:Y:S02]  /*6b50*/  FMNMX3.FTZ R99, R99, R12, R118, !PT ;  /* 0x0000000c63637276 */ /* 0x000fe40007810076 */
[----:B------:R-:W-:-:S02]  /*6b60*/  ISETP.GE.AND P0, PT, R85, R38, PT ;  /* 0x000000265500720c */ /* 0x000fc40003f06270 */
[----:B------:R-:W-:Y:S02]  /*6b70*/  FSEL R85, R93, -INF , !P6 ;  /* 0xff8000005d557808 */ /* 0x000fe40007000000 */
[----:B------:R-:W-:Y:S01]  /*6b80*/  IABS R93, R94 ;  /* 0x0000005e005d7213 */ /* 0x000fe20000000000 */
[----:B------:R-:W-:Y:S01]  /*6b90*/  VIADD R97, R114, 0x89 ;  /* 0x0000008972617836 */ /* 0x000fe20000000000 */
[----:B------:R-:W-:Y:S01]  /*6ba0*/  FMNMX3.FTZ R94, R99, R68, R32, !PT ;  /* 0x00000044635e7276 */ /* 0x000fe20007810020 */
[----:B------:R-:W-:Y:S02]  /*6bb0*/  IMAD.IADD R54, R138, 0x1, -R139 ;  /* 0x000000018a367824 */ /* 0x000fe400078e0a8b */
[----:B------:R-:W-:Y:S01]  /*6bc0*/  FFMA.FTZ R177, -R0, R84, R95 ;  /* 0x0000005400b17223 */ /* 0x000fe2000001015f */
[----:B------:R-:W-:Y:S01]  /*6bd0*/  IMAD.IADD R84, R4, 0x1, -R97 ;  /* 0x0000000104547824 */ /* 0x000fe200078e0a61 */
[----:B------:R-:W-:Y:S02]  /*6be0*/  FMNMX3.FTZ R94, R94, R18, R65, !PT ;  /* 0x000000125e5e7276 */ /* 0x000fe40007810041 */
[----:B------:R-:W-:-:S02]  /*6bf0*/  IABS R97, R54 ;  /* 0x0000003600617213 */ /* 0x000fc40000000000 */
[----:B------:R-:W-:Y:S02]  /*6c00*/  FMNMX3.FTZ R94, R94, R79, R75, !PT ;  /* 0x0000004f5e5e7276 */ /* 0x000fe4000781004b */
[----:B------:R-:W-:Y:S02]  /*6c10*/  I2FP.F32.S32 R97, R97 ;  /* 0x0000006100617245 */ /* 0x000fe40000201400 */
[----:B------:R-:W-:Y:S02]  /*6c20*/  FMNMX3.FTZ R94, R94, R63, R58, !PT ;  /* 0x0000003f5e5e7276 */ /* 0x000fe4000781003a */
[----:B------:R-:W-:Y:S01]  /*6c30*/  IABS R84, R84 ;  /* 0x0000005400547213 */ /* 0x000fe20000000000 */
[----:B------:R-:W-:Y:S01]  /*6c40*/  FFMA.FTZ R54, -R0, R97, R76 ;  /* 0x0000006100367223 */ /* 0x000fe2000001014c */
[----:B------:R-:W-:Y:S01]  /*6c50*/  FSEL R70, R70, -INF , !P5 ;  /* 0xff80000046467808 */ /* 0x000fe20006800000 */
[----:B------:R-:W-:Y:S01]  /*6c60*/  VIADD R99, R114, 0x90 ;  /* 0x0000009072637836 */ /* 0x000fe20000000000 */
[----:B------:R-:W-:-:S02]  /*6c70*/  FMNMX3.FTZ R97, R94, R26, R67, !PT ;  /* 0x0000001a5e617276 */ /* 0x000fc40007810043 */
[----:B------:R-:W-:Y:S02]  /*6c80*/  IABS R100, R100 ;  /* 0x0000006400647213 */ /* 0x000fe40000000000 */
[----:B------:R-:W-:Y:S02]  /*6c90*/  I2FP.F32.S32 R93, R93 ;  /* 0x0000005d005d7245 */ /* 0x000fe40000201400 */
[----:B------:R-:W-:Y:S01]  /*6ca0*/  I2FP.F32.S32 R84, R84 ;  /* 0x0000005400547245 */ /* 0x000fe20000201400 */
[----:B------:R-:W-:Y:S01]  /*6cb0*/  IMAD.IADD R76, R4, 0x1, -R99 ;  /* 0x00000001044c7824 */ /* 0x000fe200078e0a63 */
[----:B------:R-:W-:Y:S02]  /*6cc0*/  FMNMX3.FTZ R97, R97, R70, R62, !PT ;  /* 0x0000004661617276 */ /* 0x000fe4000781003e */
[----:B------:R-:W-:Y:S01]  /*6cd0*/  I2FP.F32.S32 R100, R100 ;  /* 0x0000006400647245 */ /* 0x000fe20000201400 */
[C---:B------:R-:W-:Y:S01]  /*6ce0*/  FFMA.FTZ R93, -R0.reuse, R93, R81 ;  /* 0x0000005d005d7223 */ /* 0x040fe20000010151 */
[----:B------:R-:W-:Y:S01]  /*6cf0*/  ISETP.GE.AND P5, PT, R111, R38, PT ;  /* 0x000000266f00720c */ /* 0x000fe20003fa6270 */
[----:B------:R-:W-:Y:S01]  /*6d00*/  FFMA.FTZ R175, -R0, R84, R91 ;  /* 0x0000005400af7223 */ /* 0x000fe2000001015b */
[----:B------:R-:W-:Y:S01]  /*6d10*/  FMNMX3.FTZ R97, R97, R92, R88, !PT ;  /* 0x0000005c61617276 */ /* 0x000fe20007810058 */
[C---:B------:R-:W-:Y:S01]  /*6d20*/  VIADD R91, R114.reuse, 0x98 ;  /* 0x00000098725b7836 */ /* 0x040fe20000000000 */
[----:B------:R-:W-:Y:S01]  /*6d30*/  IADD3 R81, PT, PT, R114, 0x99, RZ ;  /* 0x0000009972517810 */ /* 0x000fe20007ffe0ff */
[----:B------:R-:W-:Y:S01]  /*6d40*/  FFMA.FTZ R89, -R0, R100, R89 ;  /* 0x0000006400597223 */ /* 0x000fe20000010159 */
[----:B------:R-:W-:-:S02]  /*6d50*/  IABS R76, R76 ;  /* 0x0000004c004c7213 */ /* 0x000fc40000000000 */
[----:B------:R-:W-:Y:S01]  /*6d60*/  FSEL R199, R199, -INF , !P3 ;  /* 0xff800000c7c77808 */ /* 0x000fe20005800000 */
[----:B------:R-:W-:Y:S01]  /*6d70*/  VIADD R95, R114, 0x88 ;  /* 0x00000088725f7836 */ /* 0x000fe20000000000 */
[----:B------:R-:W-:Y:S01]  /*6d80*/  ISETP.GE.AND P3, PT, R109, R38, PT ;  /* 0x000000266d00720c */ /* 0x000fe20003f66270 */
[C---:B------:R-:W-:Y:S01]  /*6d90*/  IMAD.IADD R91, R4.reuse, 0x1, -R91 ;  /* 0x00000001045b7824 */ /* 0x040fe200078e0a5b */
[----:B------:R-:W-:Y:S02]  /*6da0*/  FSEL R84, R59, -INF , !P5 ;  /* 0xff8000003b547808 */ /* 0x000fe40006800000 */
[----:B------:R-:W-:Y:S01]  /*6db0*/  FMNMX3.FTZ R97, R97, R74, R80, !PT ;  /* 0x0000004a61617276 */ /* 0x000fe20007810050 */
[----:B------:R-:W-:Y:S01]  /*6dc0*/  IMAD.IADD R94, R4, 0x1, -R81 ;  /* 0x00000001045e7824 */ /* 0x000fe200078e0a51 */
[----:B------:R-:W-:Y:S01]  /*6dd0*/  FSEL R81, R89, -INF , !P4 ;  /* 0xff80000059517808 */ /* 0x000fe20006000000 */
[----:B------:R-:W-:Y:S01]  /*6de0*/  IMAD.MOV.U32 R59, RZ, RZ, R76 ;  /* 0x000000ffff3b7224 */ /* 0x000fe200078e004c */
[----:B------:R-:W-:Y:S01]  /*6df0*/  FSEL R76, R96, -INF , !P3 ;  /* 0xff800000604c7808 */ /* 0x000fe20005800000 */
[----:B------:R-:W-:Y:S01]  /*6e00*/  IMAD.IADD R95, R4, 0x1, -R95 ;  /* 0x00000001045f7824 */ /* 0x000fe200078e0a5f */
[----:B------:R-:W-:-:S02]  /*6e10*/  FMNMX3.FTZ R89, R97, R85, R84, !PT ;  /* 0x0000005561597276 */ /* 0x000fc40007810054 */
[----:B------:R-:W-:Y:S02]  /*6e20*/  IABS R91, R91 ;  /* 0x0000005b005b7213 */ /* 0x000fe40000000000 */
[----:B------:R-:W-:Y:S02]  /*6e30*/  FSEL R177, R177, -INF , !P6 ;  /* 0xff800000b1b17808 */ /* 0x000fe40007000000 */
[----:B------:R-:W-:Y:S02]  /*6e40*/  ISETP.GE.AND P6, PT, R139, R38, PT ;  /* 0x000000268b00720c */ /* 0x000fe40003fc6270 */
[----:B------:R-:W-:Y:S02]  /*6e50*/  FSEL R66, R66, -INF , !P2 ;  /* 0xff80000042427808 */ /* 0x000fe40005000000 */
[----:B------:R-:W-:Y:S02]  /*6e60*/  FSEL R103, R103, -INF , !P1 ;  /* 0xff80000067677808 */ /* 0x000fe40004800000 */
[----:B------:R-:W-:Y:S01]  /*6e70*/  FMNMX3.FTZ R96, R89, R81, R76, !PT ;  /* 0x0000005159607276 */ /* 0x000fe2000781004c */
[----:B------:R-:W-:Y:S01]  /*6e80*/  IMAD.MOV.U32 R97, RZ, RZ, R91 ;  /* 0x000000ffff617224 */ /* 0x000fe200078e005b */
[----:B------:R-:W-:-:S02]  /*6e90*/  IABS R95, R95 ;  /* 0x0000005f005f7213 */ /* 0x000fc40000000000 */
[----:B------:R-:W-:Y:S02]  /*6ea0*/  FSEL R91, R93, -INF , !P0 ;  /* 0xff8000005d5b7808 */ /* 0x000fe40004000000 */
[----:B------:R-:W-:Y:S02]  /*6eb0*/  FSEL R89, R54, -INF , !P6 ;  /* 0xff80000036597808 */ /* 0x000fe40007000000 */
[----:B------:R-:W-:Y:S02]  /*6ec0*/  FMNMX3.FTZ R96, R96, R66, R103, !PT ;  /* 0x0000004260607276 */ /* 0x000fe40007810067 */
[----:B------:R-:W-:Y:S02]  /*6ed0*/  I2FP.F32.S32 R95, R95 ;  /* 0x0000005f005f7245 */ /* 0x000fe40000201400 */
[----:B------:R-:W-:-:S03]  /*6ee0*/  FMNMX3.FTZ R96, R96, R91, R89, !PT ;  /* 0x0000005b60607276 */ /* 0x000fc60007810059 */
[----:B------:R-:W-:Y:S01]  /*6ef0*/  FFMA.FTZ R90, -R0, R95, R90 ;  /* 0x0000005f005a7223 */ /* 0x000fe2000001015a */
        /* <DEDUP_REMOVED lines=11> */
[----:B------:R-:W-:Y:S01]  /*6fb0*/  VIADD R83, R125, 0xf9 ;  /* 0x000000f97d537836 */ /* 0x000fe20000000000 */
[----:B------:R-:W-:Y:S02]  /*6fc0*/  FMNMX3.FTZ R86, R86, R15, R7, !PT ;  /* 0x0000000f56567276 */ /* 0x000fe40007810007 */
[----:B------:R-:W-:Y:S02]  /*6fd0*/  I2FP.F32.S32 R54, R95 ;  /* 0x0000005f00367245 */ /* 0x000fe40000201400 */
[----:B------:R-:W-:Y:S01]  /*6fe0*/  I2FP.F32.S32 R97, R97 ;  /* 0x0000006100617245 */ /* 0x000fe20000201400 */
[----:B------:R-:W-:Y:S01]  /*6ff0*/  IMAD.IADD R138, R138, 0x1, -R83 ;  /* 0x000000018a8a7824 */ /* 0x000fe200078e0a53 */
[----:B------:R-:W-:Y:S01]  /*7000*/  FMNMX3.FTZ R86, R86, R143, R33, !PT ;  /* 0x0000008f56567276 */ /* 0x000fe20007810021 */
[C---:B------:R-:W-:Y:S01]  /*7010*/  FFMA.FTZ R54, -R0.reuse, R54, R87 ;  /* 0x0000003600367223 */ /* 0x040fe20000010157 */
[----:B------:R-:W-:Y:S01]  /*7020*/  FSEL R167, R59, -INF , !P3 ;  /* 0xff8000003ba77808 */ /* 0x000fe20005800000 */
[----:B------:R-:W-:Y:S01]  /*7030*/  FFMA.FTZ R82, -R0, R97, R82 ;  /* 0x0000006100527223 */ /* 0x000fe20000010152 */
[----:B------:R-:W-:-:S02]  /*7040*/  IABS R59, R138 ;  /* 0x0000008a003b7213 */ /* 0x000fc40000000000 */
[----:B------:R-:W-:Y:S02]  /*7050*/  FMNMX3.FTZ R86, R86, R25, R108, !PT ;  /* 0x0000001956567276 */ /* 0x000fe4000781006c */
[----:B------:R-:W-:Y:S02]  /*7060*/  FSEL R165, R54, -INF , !P2 ;  /* 0xff80000036a57808 */ /* 0x000fe40005000000 */
[----:B------:R-:W-:Y:S01]  /*7070*/  FSEL R159, R82, -INF , !P1 ;  /* 0xff800000529f7808 */ /* 0x000fe20004800000 */
[----:B------:R-:W-:Y:S01]  /*7080*/  IMAD.MOV.U32 R54, RZ, RZ, R59 ;  /* 0x000000ffff367224 */ /* 0x000fe200078e003b */
[-C--:B------:R-:W-:Y:S02]  /*7090*/  ISETP.GE.AND P6, PT, R69, R38.reuse, PT ;  /* 0x000000264500720c */ /* 0x080fe40003fc6270 */
[----:B------:R-:W-:Y:S02]  /*70a0*/  ISETP.GE.AND P2, PT, R5, R38, PT ;  /* 0x000000260500720c */ /* 0x000fe40003f46270 */
[----:B------:R-:W-:-:S02]  /*70b0*/  FMNMX3.FTZ R82, R86, R249, R227, !PT ;  /* 0x000000f956527276 */ /* 0x000fc400078100e3 */
[----:B------:R-:W-:Y:S02]  /*70c0*/  FSEL R179, R90, -INF , !P5 ;  /* 0xff8000005ab37808 */ /* 0x000fe40006800000 */
[----:B------:R-:W-:Y:S02]  /*70d0*/  FSEL R175, R175, -INF , !P4 ;  /* 0xff800000afaf7808 */ /* 0x000fe40006000000 */
[-C--:B------:R-:W-:Y:S02]  /*70e0*/  ISETP.GE.AND P5, PT, R137, R38.reuse, PT ;  /* 0x000000268900720c */ /* 0x080fe40003fa6270 */
[----:B------:R-:W-:Y:S02]  /*70f0*/  ISETP.GE.AND P4, PT, R133, R38, PT ;  /* 0x000000268500720c */ /* 0x000fe40003f86270 */
[----:B------:R-:W-:Y:S02]  /*7100*/  FSEL R197, R197, -INF , !P2 ;  /* 0xff800000c5c57808 */ /* 0x000fe40005000000 */
[----:B------:R-:W-:-:S02]  /*7110*/  FSEL R169, R169, -INF , !P6 ;  /* 0xff800000a9a97808 */ /* 0x000fc40007000000 */
[----:B------:R-:W-:Y:S02]  /*7120*/  FMNMX3.FTZ R82, R82, R183, R189, !PT ;  /* 0x000000b752527276 */ /* 0x000fe400078100bd */
[----:B------:R-:W-:Y:S02]  /*7130*/  I2FP.F32.S32 R54, R54 ;  /* 0x0000003600367245 */ /* 0x000fe40000201400 */
[-C--:B------:R-:W-:Y:S02]  /*7140*/  ISETP.GE.AND P3, PT, R77, R38.reuse, PT ;  /* 0x000000264d00720c */ /* 0x080fe40003f66270 */
[----:B------:R-:W-:Y:S02]  /*7150*/  ISETP.GE.AND P2, PT, R73, R38, PT ;  /* 0x000000264900720c */ /* 0x000fe40003f46270 */
[----:B------:R-:W-:Y:S02]  /*7160*/  FSEL R125, R124, -INF , !P5 ;  /* 0xff8000007c7d7808 */ /* 0x000fe40006800000 */
[----:B------:R-:W-:-:S02]  /*7170*/  FSEL R95, R120, -INF , !P4 ;  /* 0xff800000785f7808 */ /* 0x000fc40006000000 */
[----:B------:R-:W-:Y:S01]  /*7180*/  FMNMX3.FTZ R82, R82, R197, R169, !PT ;  /* 0x000000c552527276 */ /* 0x000fe200078100a9 */
[----:B------:R-:W-:Y:S01]  /*7190*/  FFMA.FTZ R29, -R0, R54, R29 ;  /* 0x00000036001d7223 */ /* 0x000fe2000001011d */
[----:B------:R-:W-:Y:S02]  /*71a0*/  FSEL R61, R61, -INF , !P3 ;  /* 0xff8000003d3d7808 */ /* 0x000fe40005800000 */
[----:B------:R-:W-:Y:S02]  /*71b0*/  FSEL R59, R57, -INF , !P2 ;  /* 0xff800000393b7808 */ /* 0x000fe40005000000 */
[----:B------:R-:W-:Y:S02]  /*71c0*/  FMNMX3.FTZ R82, R82, R125, R95, !PT ;  /* 0x0000007d52527276 */ /* 0x000fe4000781005f */
[----:B------:R-:W-:Y:S02]  /*71d0*/  ISETP.GE.AND P1, PT, R83, R38, PT ;  /* 0x000000265300720c */ /* 0x000fe40003f26270 */
[----:B------:R-:W-:-:S02]  /*71e0*/  FMNMX3.FTZ R82, R82, R61, R59, !PT ;  /* 0x0000003d52527276 */ /* 0x000fc4000781003b */
[----:B------:R-:W-:-:S04]  /*71f0*/  FSEL R57, R29, -INF , !P1 ;  /* 0xff8000001d397808 */ /* 0x000fc80004800000 */
[----:B------:R-:W-:-:S05]  /*7200*/  FMNMX.FTZ R87, R57, R82, !PT ;  /* 0x0000005239577209 */ /* 0x000fca0007810000 */
[----:B------:R-:W1:Y:S02]  /*7210*/  SHFL.BFLY PT, R82, R87, 0x2, 0x1f ;  /* 0x0c401f0057527f89 */ /* 0x000e6400000e0000 */
[----:B-1----:R-:W-:-:S05]  /*7220*/  FMNMX.FTZ R82, R87, R82, !PT ;  /* 0x0000005257527209 */ /* 0x002fca0007810000 */
[----:B------:R-:W1:Y:S01]  /*7230*/  SHFL.BFLY PT, R149, R82, 0x1, 0x1f ;  /* 0x0c201f0052957f89 */ /* 0x000e6200000e0000 */
        /* <DEDUP_REMOVED lines=29> */
[----:B------:R-:W-:Y:S02]  /*7410*/  FMNMX3.FTZ R12, R12, R175, R167, !PT ;  /* 0x000000af0c0c7276 */ /* 0x000fe400078100a7 */
[----:B------:R-:W-:Y:S02]  /*7420*/  FSEL R145, R29, -INF , !P0 ;  /* 0xff8000001d917808 */ /* 0x000fe40004000000 */
[----:B------:R-:W-:Y:S01]  /*7430*/  FMNMX3.FTZ R12, R12, R165, R159, !PT ;  /* 0x000000a50c0c7276 */ /* 0x000fe2000781009f */
[----:B------:R-:W-:-:S03]  /*7440*/  FFMA.FTZ R120, R16, R55, -R54 ;  /* 0x0000003710787223 */ /* 0x000fc60000010836 */
[----:B------:R-:W-:-:S04]  /*7450*/  FMNMX3.FTZ R16, R12, R157, R145, !PT ;  /* 0x0000009d0c107276 */ /* 0x000fc80007810091 */
[----:B------:R-:W-:Y:S01]  /*7460*/  FMNMX3.FTZ R16, R16, R123, R121, !PT ;  /* 0x0000007b10107276 */ /* 0x000fe20007810079 */
[----:B------:R-:W-:-:S03]  /*7470*/  FFMA.FTZ R110, R14, R55, -R54 ;  /* 0x000000370e6e7223 */ /* 0x000fc60000010836 */
[----:B------:R-:W-:Y:S01]  /*7480*/  FMNMX3.FTZ R16, R16, R119, R117, !PT ;  /* 0x0000007710107276 */ /* 0x000fe20007810075 */
[C---:B------:R-:W-:Y:S02]  /*7490*/  IMAD.IADD R14, R4.reuse, 0x1, -R5 ;  /* 0x00000001040e7824 */ /* 0x040fe400078e0a05 */
[----:B------:R-:W-:Y:S01]  /*74a0*/  IMAD.IADD R69, R4, 0x1, -R69 ;  /* 0x0000000104457824 */ /* 0x000fe200078e0a45 */
[----:B------:R-:W-:Y:S01]  /*74b0*/  FMNMX3.FTZ R16, R16, R113, R44, !PT ;  /* 0x0000007110107276 */ /* 0x000fe2000781002c */
[C---:B------:R-:W-:Y:S02]  /*74c0*/  IMAD.IADD R137, R4.reuse, 0x1, -R137 ;  /* 0x0000000104897824 */ /* 0x040fe400078e0a89 */
[C---:B------:R-:W-:Y:S02]  /*74d0*/  IMAD.IADD R133, R4.reuse, 0x1, -R133 ;  /* 0x0000000104857824 */ /* 0x040fe400078e0a85 */
[C---:B------:R-:W-:Y:S02]  /*74e0*/  IMAD.IADD R77, R4.reuse, 0x1, -R77 ;  /* 0x00000001044d7824 */ /* 0x040fe400078e0a4d */
[----:B------:R-:W-:-:S02]  /*74f0*/  IMAD.IADD R73, R4, 0x1, -R73 ;  /* 0x0000000104497824 */ /* 0x000fc400078e0a49 */
[----:B------:R-:W-:Y:S01]  /*7500*/  IMAD.IADD R4, R4, 0x1, -R83 ;  /* 0x0000000104047824 */ /* 0x000fe200078e0a53 */
[----:B------:R-:W-:Y:S02]  /*7510*/  IABS R14, R14 ;  /* 0x0000000e000e7213 */ /* 0x000fe40000000000 */
[----:B------:R-:W-:Y:S02]  /*7520*/  FMNMX3.FTZ R16, R16, R41, R40, !PT ;  /* 0x0000002910107276 */ /* 0x000fe40007810028 */
[----:B------:R-:W-:Y:S02]  /*7530*/  IABS R69, R69 ;  /* 0x0000004500457213 */ /* 0x000fe40000000000 */
[----:B------:R-:W-:Y:S02]  /*7540*/  IABS R4, R4 ;  /* 0x0000000400047213 */ /* 0x000fe40000000000 */
[----:B------:R-:W-:Y:S02]  /*7550*/  I2FP.F32.S32 R14, R14 ;  /* 0x0000000e000e7245 */ /* 0x000fe40000201400 */
[----:B------:R-:W-:-:S02]  /*7560*/  FMNMX3.FTZ R16, R16, R52, R49, !PT ;  /* 0x0000003410107276 */ /* 0x000fc40007810031 */
[----:B------:R-:W-:Y:S02]  /*7570*/  IABS R137, R137 ;  /* 0x0000008900897213 */ /* 0x000fe40000000000 */
[----:B------:R-:W-:Y:S02]  /*7580*/  IABS R133, R133 ;  /* 0x0000008500857213 */ /* 0x000fe40000000000 */
[----:B------:R-:W-:Y:S02]  /*7590*/  I2FP.F32.S32 R69, R69 ;  /* 0x0000004500457245 */ /* 0x000fe40000201400 */
[----:B------:R-:W-:Y:S01]  /*75a0*/  I2FP.F32.S32 R4, R4 ;  /* 0x0000000400047245 */ /* 0x000fe20000201400 */
[----:B------:R-:W-:Y:S01]  /*75b0*/  FFMA.FTZ R87, -R0, R14, R47 ;  /* 0x0000000e00577223 */ /* 0x000fe2000001012f */
[----:B------:R-:W-:Y:S01]  /*75c0*/  FMNMX3.FTZ R16, R16, R48, R45, !PT ;  /* 0x0000003010107276 */ /* 0x000fe2000781002d */
[C---:B------:R-:W-:Y:S01]  /*75d0*/  FFMA.FTZ R86, -R0.reuse, R69, R42 ;  /* 0x0000004500567223 */ /* 0x040fe2000001012a */
[----:B------:R-:W-:Y:S01]  /*75e0*/  I2FP.F32.S32 R14, R137 ;  /* 0x00000089000e7245 */ /* 0x000fe20000201400 */
[----:B------:R-:W-:Y:S01]  /*75f0*/  FFMA.FTZ R31, -R0, R4, R31 ;  /* 0x00000004001f7223 */ /* 0x000fe2000001011f */
[----:B------:R-:W-:-:S02]  /*7600*/  I2FP.F32.S32 R133, R133 ;  /* 0x0000008500857245 */ /* 0x000fc40000201400 */
[----:B------:R-:W-:Y:S02]  /*7610*/  IABS R77, R77 ;  /* 0x0000004d004d7213 */ /* 0x000fe40000000000 */
[----:B------:R-:W-:Y:S02]  /*7620*/  IABS R73, R73 ;  /* 0x0000004900497213 */ /* 0x000fe40000000000 */
[----:B------:R-:W-:Y:S02]  /*7630*/  ISETP.GE.AND P0, PT, R5, R38, PT ;  /* 0x000000260500720c */ /* 0x000fe40003f06270 */
[----:B------:R-:W-:Y:S01]  /*7640*/  FMNMX3.FTZ R4, R16, R53, R50, !PT ;  /* 0x0000003510047276 */ /* 0x000fe20007810032 */
[C---:B------:R-:W-:Y:S01]  /*7650*/  FFMA.FTZ R12, -R0.reuse, R14, R43 ;  /* 0x0000000e000c7223 */ /* 0x040fe2000001012b */
[----:B------:R-:W-:Y:S01]  /*7660*/  I2FP.F32.S32 R77, R77 ;  /* 0x0000004d004d7245 */ /* 0x000fe20000201400 */
[----:B------:R-:W-:Y:S01]  /*7670*/  FFMA.FTZ R34, -R0, R133, R34 ;  /* 0x0000008500227223 */ /* 0x000fe20000010122 */
[----:B------:R-:W-:-:S02]  /*7680*/  I2FP.F32.S32 R73, R73 ;  /* 0x0000004900497245 */ /* 0x000fc40000201400 */
[----:B------:R-:W-:Y:S02]  /*7690*/  FSEL R87, R87, -INF , !P0 ;  /* 0xff80000057577808 */ /* 0x000fe40004000000 */
[----:B------:R-:W-:Y:S02]  /*76a0*/  FSEL R86, R86, -INF , !P6 ;  /* 0xff80000056567808 */ /* 0x000fe40007000000 */
[----:B------:R-:W-:Y:S01]  /*76b0*/  FMNMX3.FTZ R4, R4, R51, R46, !PT ;  /* 0x0000003304047276 */ /* 0x000fe2000781002e */
[-CC-:B------:R-:W-:Y:S01]  /*76c0*/  FFMA.FTZ R126, R64, R55.reuse, -R54.reuse ;  /* 0x00000037407e7223 */ /* 0x180fe20000010836 */
[-CC-:B------:R-:W-:Y:S01]  /*76d0*/  FFMA.FTZ R43, R85, R55.reuse, -R54.reuse ;  /* 0x00000037552b7223 */ /* 0x180fe20000010836 */
[----:B------:R-:W-:Y:S01]  /*76e0*/  FFMA.FTZ R64, R84, R55, -R54 ;  /* 0x0000003754407223 */ /* 0x000fe20000010836 */
[C---:B------:R-:W-:Y:S01]  /*76f0*/  FFMA.FTZ R35, -R0.reuse, R77, R35 ;  /* 0x0000004d00237223 */ /* 0x040fe20000010123 */
[----:B------:R-:W-:Y:S01]  /*7700*/  FFMA.FTZ R30, -R0, R73, R30 ;  /* 0x00000049001e7223 */ /* 0x000fe2000001011e */
[----:B------:R-:W-:-:S02]  /*7710*/  FSEL R85, R12, -INF , !P5 ;  /* 0xff8000000c557808 */ /* 0x000fc40006800000 */
[----:B------:R-:W-:Y:S02]  /*7720*/  FSEL R84, R34, -INF , !P4 ;  /* 0xff80000022547808 */ /* 0x000fe40006000000 */
[----:B------:R-:W-:Y:S01]  /*7730*/  FMNMX3.FTZ R4, R4, R87, R86, !PT ;  /* 0x0000005704047276 */ /* 0x000fe20007810056 */
[----:B------:R-:W-:Y:S01]  /*7740*/  FFMA.FTZ R106, R56, R55, -R54 ;  /* 0x00000037386a7223 */ /* 0x000fe20000010836 */
[----:B------:R-:W-:Y:S02]  /*7750*/  FSEL R83, R35, -INF , !P3 ;  /* 0xff80000023537808 */ /* 0x000fe40005800000 */
[----:B------:R-:W-:Y:S02]  /*7760*/  FSEL R82, R30, -INF , !P2 ;  /* 0xff8000001e527808 */ /* 0x000fe40005000000 */
[----:B------:R-:W-:Y:S01]  /*7770*/  FMNMX3.FTZ R4, R4, R85, R84, !PT ;  /* 0x0000005504047276 */ /* 0x000fe20007810054 */
[-CC-:B------:R-:W-:Y:S01]  /*7780*/  FFMA.FTZ R56, R62, R55.reuse, -R54.reuse ;  /* 0x000000373e387223 */ /* 0x180fe20000010836 */
[----:B------:R-:W-:Y:S01]  /*7790*/  FFMA.FTZ R62, R80, R55, -R54 ;  /* 0x00000037503e7223 */ /* 0x000fe20000010836 */
[----:B------:R-:W-:-:S02]  /*77a0*/  FSEL R80, R31, -INF , !P1 ;  /* 0xff8000001f507808 */ /* 0x000fc40004800000 */
[----:B------:R-:W-:-:S04]  /*77b0*/  FMNMX3.FTZ R5, R4, R83, R82, !PT ;  /* 0x0000005304057276 */ /* 0x000fc80007810052 */
[----:B------:R-:W-:-:S05]  /*77c0*/  FMNMX.FTZ R4, R80, R5, !PT ;  /* 0x0000000550047209 */ /* 0x000fca0007810000 */
[----:B------:R-:W1:Y:S01]  /*77d0*/  SHFL.BFLY PT, R5, R4, 0x2, 0x1f ;  /* 0x0c401f0004057f89 */ /* 0x000e6200000e0000 */
[----:B------:R-:W-:Y:S01]  /*77e0*/  IMAD.SHL.U32 R136, R136, 0x100, RZ ;  /* 0x0000010088887824 */ /* 0x000fe200078e00ff */
[----:B-1----:R-:W-:-:S05]  /*77f0*/  FMNMX.FTZ R148, R4, R5, !PT ;  /* 0x0000000504947209 */ /* 0x002fca0007810000 */
[----:B------:R-:W1:Y:S01]  /*7800*/  SHFL.BFLY PT, R5, R148, 0x1, 0x1f ;  /* 0x0c201f0094057f89 */ /* 0x000e6200000e0000 */
[----:B------:R-:W-:Y:S01]  /*7810*/  LOP3.LUT R136, R136, 0x100, RZ, 0xc0, !PT ;  /* 0x0000010088887812 */ /* 0x000fe200078ec0ff */
[-CC-:B------:R-:W-:Y:S01]  /*7820*/  FFMA.FTZ R47, R88, R55.reuse, -R54.reuse ;  /* 0x00000037582f7223 */ /* 0x180fe20000010836 */
[-CC-:B------:R-:W-:Y:S01]  /*7830*/  FFMA.FTZ R98, R65, R55.reuse, -R54.reuse ;  /* 0x0000003741627223 */ /* 0x180fe20000010836 */
[-CC-:B------:R-:W-:Y:S01]  /*7840*/  FFMA.FTZ R65, R58, R55.reuse, -R54.reuse ;  /* 0x000000373a417223 */ /* 0x180fe20000010836 */
[-CC-:B------:R-:W-:Y:S01]  /*7850*/  FFMA.FTZ R58, R70, R55.reuse, -R54.reuse ;  /* 0x00000037463a7223 */ /* 0x180fe20000010836 */
[-CC-:B------:R-:W-:Y:S01]  /*7860*/  FFMA.FTZ R78, R66, R55.reuse, -R54.reuse ;  /* 0x00000037424e7223 */ /* 0x180fe20000010836 */
[-CC-:B------:R-:W-:Y:S01]  /*7870*/  FFMA.FTZ R70, R6, R55.reuse, -R54.reuse ;  /* 0x0000003706467223 */ /* 0x180fe20000010836 */
[----:B------:R-:W-:Y:S01]  /*7880*/  FFMA.FTZ R66, R7, R55, -R54 ;  /* 0x0000003707427223 */ /* 0x000fe20000010836 */
[----:B-1----:R-:W-:Y:S02]  /*7890*/  FMNMX.FTZ R148, R148, R5, !PT ;  /* 0x0000000594947209 */ /* 0x002fe40007810000 */
[----:B------:R-:W-:-:S04]  /*78a0*/  LOP3.LUT R5, R136, 0x20, R193, 0xf8, !PT ;  /* 0x0000002088057812 */ /* 0x000fc800078ef8c1 */
[----:B------:R-:W-:Y:S01]  /*78b0*/  LOP3.LUT R5, R5, R192, RZ, 0xfc, !PT ;  /* 0x000000c005057212 */ /* 0x000fe200078efcff */
[----:B------:R-:W-:-:S04]  /*78c0*/  FMUL.FTZ R90, R55, R148 ;  /* 0x00000094375a7220 */ /* 0x000fc80000410000 */
[----:B------:R-:W-:Y:S01]  /*78d0*/  IMAD R88, R5, 0x2, R216 ;  /* 0x0000000205587824 */ /* 0x000fe200078e02d8 */
[----:B------:R-:W-:Y:S01]  /*78e0*/  FSETP.NEU.FTZ.AND P0, PT, R148, -INF , PT ;  /* 0xff8000009400780b */ /* 0x000fe20003f1d000 */
[-CC-:B------:R-:W-:Y:S01]  /*78f0*/  FFMA.FTZ R93, R63, R55.reuse, -R54.reuse ;  /* 0x000000373f5d7223 */ /* 0x180fe20000010836 */
[-CC-:B------:R-:W-:Y:S02]  /*7900*/  FFMA.FTZ R63, R67, R55.reuse, -R54.reuse ;  /* 0x00000037433f7223 */ /* 0x180fe40000010836 */
[----:B------:R-:W1:Y:S01]  /*7910*/  LDSM.16.MT88.4 R4, [R88+0x5000] ;  /* 0x005000005804783b */ /* 0x000e620000004200 */
[-CC-:B------:R-:W-:Y:S01]  /*7920*/  FFMA.FTZ R67, R92, R55.reuse, -R54.reuse ;  /* 0x000000375c437223 */ /* 0x180fe20000010836 */
[----:B------:R-:W-:Y:S01]  /*7930*/  FSEL R90, R90, RZ, P0 ;  /* 0x000000ff5a5a7208 */ /* 0x000fe20000000000 */
[-C--:B------:R-:W-:Y:S01]  /*7940*/  FFMA.FTZ R74, R74, R55.reuse, -R54 ;  /* 0x000000374a4a7223 */ /* 0x080fe20000010836 */
[----:B------:R-:W-:Y:S02]  /*7950*/  IMAD.IADD R92, R195, 0x1, R88 ;  /* 0x00000001c35c7824 */ /* 0x000fe400078e0258 */
[-CC-:B------:R-:W-:Y:S01]  /*7960*/  FFMA.FTZ R101, R68, R55.reuse, -R54.reuse ;  /* 0x0000003744657223 */ /* 0x180fe20000010836 */
[-CC-:B------:R-:W-:Y:S01]  /*7970*/  FFMA.FTZ R96, R75, R55.reuse, -R54.reuse ;  /* 0x000000374b607223 */ /* 0x180fe20000010836 */
[----:B------:R2:W-:Y:S01]  /*7980*/  MUFU.EX2 R42, R74 ;  /* 0x0000004a002a7308 */ /* 0x0005e20000000800 */
[-CC-:B------:R-:W-:Y:S01]  /*7990*/  FFMA.FTZ R75, R89, R55.reuse, -R54.reuse ;  /* 0x00000037594b7223 */ /* 0x180fe20000010836 */
[-C--:B------:R-:W-:Y:S01]  /*79a0*/  FFMA.FTZ R68, R15, R55.reuse, -R54 ;  /* 0x000000370f447223 */ /* 0x080fe20000010836 */
[-C--:B------:R-:W-:Y:S01]  /*79b0*/  FFMA.FTZ R134, R13, R55.reuse, -R90 ;  /* 0x000000370d867223 */ /* 0x080fe2000001085a */
[-CC-:B------:R-:W-:Y:S01]  /*79c0*/  FFMA.FTZ R89, R143, R55.reuse, -R54.reuse ;  /* 0x000000378f597223 */ /* 0x180fe20000010836 */
[----:B------:R-:W3:Y:S01]  /*79d0*/  LDSM.16.MT88.4 R12, [R92+0x5000] ;  /* 0x005000005c0c783b */ /* 0x000ee20000004200 */
[-CC-:B------:R-:W-:Y:S01]  /*79e0*/  FFMA.FTZ R139, R127, R55.reuse, -R54.reuse ;  /* 0x000000377f8b7223 */ /* 0x180fe20000010836 */
[-CC-:B------:R-:W-:Y:S01]  /*79f0*/  FFMA.FTZ R130, R140, R55.reuse, -R54.reuse ;  /* 0x000000378c827223 */ /* 0x180fe20000010836 */
[-C--:B------:R-:W-:Y:S01]  /*7a00*/  FFMA.FTZ R135, R105, R55.reuse, -R54 ;  /* 0x0000003769877223 */ /* 0x080fe20000010836 */
[-CC-:B------:R-:W-:Y:S01]  /*7a10*/  FFMA.FTZ R143, R10, R55.reuse, -R90.reuse ;  /* 0x000000370a8f7223 */ /* 0x180fe2000001085a */
[-C--:B------:R-:W-:Y:S01]  /*7a20*/  FFMA.FTZ R136, R23, R55.reuse, -R90 ;  /* 0x0000003717887223 */ /* 0x080fe2000001085a */
[-C--:B--2---:R-:W-:Y:S01]  /*7a30*/  FFMA.FTZ R74, R141, R55.reuse, -R54 ;  /* 0x000000378d4a7223 */ /* 0x084fe20000010836 */
[-C--:B------:R-:W-:Y:S01]  /*7a40*/  FFMA.FTZ R141, R8, R55.reuse, -R90 ;  /* 0x00000037088d7223 */ /* 0x080fe2000001085a */
[----:B------:R-:W-:Y:S01]  /*7a50*/  MUFU.EX2 R139, R139 ;  /* 0x0000008b008b7308 */ /* 0x000fe20000000800 */
[-CC-:B------:R-:W-:Y:S01]  /*7a60*/  FFMA.FTZ R97, R79, R55.reuse, -R54.reuse ;  /* 0x000000374f617223 */ /* 0x180fe20000010836 */
[-CC-:B------:R-:W-:Y:S01]  /*7a70*/  FFMA.FTZ R79, R76, R55.reuse, -R54.reuse ;  /* 0x000000374c4f7223 */ /* 0x180fe20000010836 */
[-CC-:B------:R-:W-:Y:S01]  /*7a80*/  FFMA.FTZ R76, R91, R55.reuse, -R54.reuse ;  /* 0x000000375b4c7223 */ /* 0x180fe20000010836 */
[----:B------:R-:W-:-:S04]  /*7a90*/  FFMA.FTZ R100, R32, R55, -R54 ;  /* 0x0000003720647223 */ /* 0x000fc80000010836 */
[----:B------:R-:W2:Y:S01]  /*7aa0*/  MUFU.EX2 R130, R130 ;  /* 0x0000008200827308 */ /* 0x000ea20000000800 */
[-CC-:B------:R-:W-:Y:S02]  /*7ab0*/  FFMA.FTZ R91, R33, R55.reuse, -R54.reuse ;  /* 0x00000037215b7223 */ /* 0x180fe40000010836 */
[----:B------:R-:W4:Y:S05]  /*7ac0*/  LDSM.16.MT88.4 R32, [R88+0x5400] ;  /* 0x005400005820783b */ /* 0x000f2a0000004200 */
[----:B------:R-:W-:Y:S08]  /*7ad0*/  MUFU.EX2 R135, R135 ;  /* 0x0000008700877308 */ /* 0x000ff00000000800 */
[----:B------:R-:W5:Y:S08]  /*7ae0*/  MUFU.EX2 R126, R126 ;  /* 0x0000007e007e7308 */ /* 0x000f700000000800 */
[----:B------:R-:W-:Y:S08]  /*7af0*/  MUFU.EX2 R143, R143 ;  /* 0x0000008f008f7308 */ /* 0x000ff00000000800 */
[----:B------:R-:W1:Y:S08]  /*7b00*/  MUFU.EX2 R136, R136 ;  /* 0x0000008800887308 */ /* 0x000e700000000800 */
[----:B------:R-:W-:Y:S08]  /*7b10*/  MUFU.EX2 R141, R141 ;  /* 0x0000008d008d7308 */ /* 0x000ff00000000800 */
[----:B------:R-:W3:Y:S01]  /*7b20*/  MUFU.EX2 R134, R134 ;  /* 0x0000008600867308 */ /* 0x000ee20000000800 */
[-CC-:B------:R-:W-:Y:S01]  /*7b30*/  FFMA.FTZ R109, R128, R55.reuse, -R54.reuse ;  /* 0x00000037806d7223 */ /* 0x180fe20000010836 */
[-C--:B------:R-:W-:Y:S01]  /*7b40*/  FFMA.FTZ R99, R18, R55.reuse, -R54 ;  /* 0x0000003712637223 */ /* 0x080fe20000010836 */
[-CC-:B------:R-:W-:Y:S01]  /*7b50*/  FFMA.FTZ R128, R19, R55.reuse, -R90.reuse ;  /* 0x0000003713807223 */ /* 0x180fe2000001085a */
[-C--:B------:R-:W-:Y:S01]  /*7b60*/  FFMA.FTZ R133, R17, R55.reuse, -R90 ;  /* 0x0000003711857223 */ /* 0x080fe2000001085a */
[-CC-:B------:R-:W-:Y:S01]  /*7b70*/  FFMA.FTZ R127, R24, R55.reuse, -R54.reuse ;  /* 0x00000037187f7223 */ /* 0x180fe20000010836 */
[----:B------:R-:W4:Y:S01]  /*7b80*/  LDSM.16.MT88.4 R16, [R92+0x5400] ;  /* 0x005400005c10783b */ /* 0x000f220000004200 */
[-CC-:B------:R-:W-:Y:S01]  /*7b90*/  FFMA.FTZ R115, R132, R55.reuse, -R54.reuse ;  /* 0x0000003784737223 */ /* 0x180fe20000010836 */
[-C--:B------:R-:W-:Y:S01]  /*7ba0*/  FFMA.FTZ R114, R112, R55.reuse, -R54 ;  /* 0x0000003770727223 */ /* 0x080fe20000010836 */
[-CC-:B------:R-:W-:Y:S01]  /*7bb0*/  FFMA.FTZ R137, R21, R55.reuse, -R90.reuse ;  /* 0x0000003715897223 */ /* 0x180fe2000001085a */
[-C--:B------:R-:W-:Y:S01]  /*7bc0*/  FFMA.FTZ R124, R9, R55.reuse, -R90 ;  /* 0x00000037097c7223 */ /* 0x080fe2000001085a */
[-CC-:B------:R-:W-:Y:S01]  /*7bd0*/  FFMA.FTZ R111, R22, R55.reuse, -R54.reuse ;  /* 0x00000037166f7223 */ /* 0x180fe20000010836 */
[----:B------:R-:W-:Y:S01]  /*7be0*/  FFMA.FTZ R105, R20, R55, -R54 ;  /* 0x0000003714697223 */ /* 0x000fe20000010836 */
[----:B--2---:R-:W-:-:S02]  /*7bf0*/  F2FP.BF16.F32.PACK_AB R20, R130, R139 ;  /* 0x0000008b8214723e */ /* 0x004fc400000010ff */
[----:B-----5:R-:W-:Y:S02]  /*7c00*/  F2FP.BF16.F32.PACK_AB R22, R126, R135 ;  /* 0x000000877e16723e */ /* 0x020fe400000010ff */
[----:B-1----:R-:W-:Y:S02]  /*7c10*/  F2FP.BF16.F32.PACK_AB R21, R136, R143 ;  /* 0x0000008f8815723e */ /* 0x002fe400000010ff */
[----:B---3--:R-:W-:Y:S01]  /*7c20*/  F2FP.BF16.F32.PACK_AB R23, R134, R141 ;  /* 0x0000008d8617723e */ /* 0x008fe200000010ff */
[----:B------:R-:W-:Y:S01]  /*7c30*/  MUFU.EX2 R127, R127 ;  /* 0x0000007f007f7308 */ /* 0x000fe20000000800 */
[-CC-:B------:R-:W-:Y:S01]  /*7c40*/  FFMA.FTZ R107, R72, R55.reuse, -R54.reuse ;  /* 0x00000037486b7223 */ /* 0x180fe20000010836 */
[----:B------:R-:W-:-:S06]  /*7c50*/  FFMA.FTZ R72, R11, R55, -R54 ;  /* 0x000000370b487223 */ /* 0x000fcc0000010836 */
[----:B------:R-:W1:Y:S01]  /*7c60*/  MUFU.EX2 R120, R120 ;  /* 0x0000007800787308 */ /* 0x000e620000000800 */
[C---:B------:R-:W-:Y:S07]  /*7c70*/  HMMA.16816.F32.BF16 R8, R20.reuse, R4, RZ ;  /* 0x000000041408723c */ /* 0x040fee00000418ff */
[----:B------:R-:W-:Y:S01]  /*7c80*/  MUFU.EX2 R115, R115 ;  /* 0x0000007300737308 */ /* 0x000fe20000000800 */
[----:B------:R-:W-:Y:S07]  /*7c90*/  HMMA.16816.F32.BF16 R4, R20, R6, RZ ;  /* 0x000000061404723c */ /* 0x000fee00000418ff */
[----:B------:R-:W-:Y:S01]  /*7ca0*/  MUFU.EX2 R114, R114 ;  /* 0x0000007200727308 */ /* 0x000fe20000000800 */
[----:B------:R-:W-:-:S07]  /*7cb0*/  FFMA.FTZ R69, R131, R55, -R54 ;  /* 0x0000003783457223 */ /* 0x000fce0000010836 */
[----:B------:R-:W-:Y:S08]  /*7cc0*/  MUFU.EX2 R137, R137 ;  /* 0x0000008900897308 */ /* 0x000ff00000000800 */
[----:B------:R-:W2:Y:S08]  /*7cd0*/  MUFU.EX2 R128, R128 ;  /* 0x0000008000807308 */ /* 0x000eb00000000800 */
[----:B------:R-:W-:Y:S08]  /*7ce0*/  MUFU.EX2 R124, R124 ;  /* 0x0000007c007c7308 */ /* 0x000ff00000000800 */
[----:B------:R-:W3:Y:S01]  /*7cf0*/  MUFU.EX2 R133, R133 ;  /* 0x0000008500857308 */ /* 0x000ee20000000800 */
[-C--:B------:R-:W-:Y:S01]  /*7d00*/  FFMA.FTZ R131, R28, R55.reuse, -R90 ;  /* 0x000000371c837223 */ /* 0x080fe2000001085a */
[-CC-:B------:R-:W-:Y:S01]  /*7d10*/  FFMA.FTZ R112, R60, R55.reuse, -R54.reuse ;  /* 0x000000373c707223 */ /* 0x180fe20000010836 */
[----:B------:R-:W5:Y:S01]  /*7d20*/  LDSM.16.MT88.4 R28, [R88+0x5800] ;  /* 0x00580000581c783b */ /* 0x000f620000004200 */
[-CC-:B------:R-:W-:Y:S01]  /*7d30*/  FFMA.FTZ R60, R26, R55.reuse, -R54.reuse ;  /* 0x000000371a3c7223 */ /* 0x180fe20000010836 */
[-CC-:B------:R-:W-:Y:S01]  /*7d40*/  FFMA.FTZ R73, R27, R55.reuse, -R54.reuse ;  /* 0x000000371b497223 */ /* 0x180fe20000010836 */
[----:B------:R-:W-:-:S02]  /*7d50*/  FFMA.FTZ R94, R25, R55, -R54 ;  /* 0x00000037195e7223 */ /* 0x000fc40000010836 */
[----:B------:R-:W-:Y:S01]  /*7d60*/  HMMA.16816.F32.BF16 R24, R20, R12, RZ ;  /* 0x0000000c1418723c */ /* 0x000fe200000418ff */
[----:B-1----:R-:W-:Y:S02]  /*7d70*/  F2FP.BF16.F32.PACK_AB R12, R120, R127 ;  /* 0x0000007f780c723e */ /* 0x002fe400000010ff */
[----:B--2---:R-:W-:-:S05]  /*7d80*/  F2FP.BF16.F32.PACK_AB R13, R128, R137 ;  /* 0x00000089800d723e */ /* 0x004fca00000010ff */
[----:B------:R-:W-:Y:S01]  /*7d90*/  HMMA.16816.F32.BF16 R20, R20, R14, RZ ;  /* 0x0000000e1414723c */ /* 0x000fe200000418ff */
[----:B------:R-:W-:Y:S02]  /*7da0*/  F2FP.BF16.F32.PACK_AB R14, R114, R115 ;  /* 0x00000073720e723e */ /* 0x000fe400000010ff */
[----:B---3--:R-:W-:Y:S01]  /*7db0*/  F2FP.BF16.F32.PACK_AB R15, R133, R124 ;  /* 0x0000007c850f723e */ /* 0x008fe200000010ff */
[-CC-:B------:R-:W-:Y:S01]  /*7dc0*/  FFMA.FTZ R116, R116, R55.reuse, -R90.reuse ;  /* 0x0000003774747223 */ /* 0x180fe2000001085a */
[-CC-:B------:R-:W-:Y:S01]  /*7dd0*/  FFMA.FTZ R122, R251, R55.reuse, -R90.reuse ;  /* 0x00000037fb7a7223 */ /* 0x180fe2000001085a */
[----:B------:R-:W-:Y:S01]  /*7de0*/  FFMA.FTZ R129, R129, R55, -R90 ;  /* 0x0000003781817223 */ /* 0x000fe2000001085a */
[----:B------:R-:W-:Y:S03]  /*7df0*/  MUFU.EX2 R112, R112 ;  /* 0x0000007000707308 */ /* 0x000fe60000000800 */
[C---:B----4-:R-:W-:Y:S05]  /*7e00*/  HMMA.16816.F32.BF16 R8, R12.reuse, R32, R8 ;  /* 0x000000200c08723c */ /* 0x050fea0000041808 */
[----:B------:R-:W1:Y:S03]  /*7e10*/  MUFU.EX2 R111, R111 ;  /* 0x0000006f006f7308 */ /* 0x000e660000000800 */
[C---:B------:R-:W-:Y:S01]  /*7e20*/  HMMA.16816.F32.BF16 R4, R12.reuse, R34, R4 ;  /* 0x000000220c04723c */ /* 0x040fe20000041804 */
[----:B------:R-:W2:Y:S04]  /*7e30*/  LDSM.16.MT88.4 R32, [R92+0x5800] ;  /* 0x005800005c20783b */ /* 0x000ea80000004200 */
        /* <DEDUP_REMOVED lines=8> */
[----:B------:R-:W2:Y:S01]  /*7ec0*/  LDSM.16.MT88.4 R16, [R88+0x5c00] ;  /* 0x005c00005810783b */ /* 0x000ea20000004200 */
[----:B-1----:R-:W-:-:S02]  /*7ed0*/  F2FP.BF16.F32.PACK_AB R12, R111, R112 ;  /* 0x000000706f0c723e */ /* 0x002fc400000010ff */
[----:B---3--:R-:W-:Y:S02]  /*7ee0*/  F2FP.BF16.F32.PACK_AB R14, R109, R110 ;  /* 0x0000006e6d0e723e */ /* 0x008fe400000010ff */
[----:B----4-:R-:W-:Y:S02]  /*7ef0*/  F2FP.BF16.F32.PACK_AB R13, R116, R131 ;  /* 0x00000083740d723e */ /* 0x010fe400000010ff */
[----:B-----5:R-:W-:Y:S01]  /*7f00*/  F2FP.BF16.F32.PACK_AB R15, R129, R122 ;  /* 0x0000007a810f723e */ /* 0x020fe200000010ff */
        /* <DEDUP_REMOVED lines=17> */
[----:B------:R-:W2:Y:S01]  /*8020*/  LDSM.16.MT88.4 R32, [R88+0x6000] ;  /* 0x006000005820783b */ /* 0x000ea20000004200 */
[----:B-1----:R-:W-:-:S02]  /*8030*/  F2FP.BF16.F32.PACK_AB R12, R106, R107 ;  /* 0x0000006b6a0c723e */ /* 0x002fc400000010ff */
[----:B----4-:R-:W-:Y:S02]  /*8040*/  F2FP.BF16.F32.PACK_AB R14, R104, R105 ;  /* 0x00000069680e723e */ /* 0x010fe400000010ff */
[----:B-----5:R-:W-:Y:S02]  /*8050*/  F2FP.BF16.F32.PACK_AB R13, R132, R153 ;  /* 0x00000099840d723e */ /* 0x020fe400000010ff */
[----:B---3--:R-:W-:Y:S01]  /*8060*/  F2FP.BF16.F32.PACK_AB R15, R147, R138 ;  /* 0x0000008a930f723e */ /* 0x008fe200000010ff */
[-C--:B------:R-:W-:Y:S01]  /*8070*/  FFMA.FTZ R102, R118, R55.reuse, -R54 ;  /* 0x0000003776667223 */ /* 0x080fe20000010836 */
[-CC-:B------:R-:W-:Y:S01]  /*8080*/  FFMA.FTZ R163, R163, R55.reuse, -R90.reuse ;  /* 0x00000037a3a37223 */ /* 0x180fe2000001085a */
[-CC-:B------:R-:W-:Y:S01]  /*8090*/  FFMA.FTZ R140, R217, R55.reuse, -R90.reuse ;  /* 0x00000037d98c7223 */ /* 0x180fe2000001085a */
[-CC-:B------:R-:W-:Y:S01]  /*80a0*/  FFMA.FTZ R142, R211, R55.reuse, -R90.reuse ;  /* 0x00000037d38e7223 */ /* 0x180fe2000001085a */
[-CC-:B------:R-:W-:Y:S02]  /*80b0*/  FFMA.FTZ R161, R161, R55.reuse, -R90.reuse ;  /* 0x00000037a1a17223 */ /* 0x180fe4000001085a */
[C---:B------:R-:W-:Y:S08]  /*80c0*/  HMMA.16816.F32.BF16 R8, R12.reuse, R16, R8 ;  /* 0x000000100c08723c */ /* 0x040ff00000041808 */
[C---:B------:R-:W-:Y:S01]  /*80d0*/  HMMA.16816.F32.BF16 R4, R12.reuse, R18, R4 ;  /* 0x000000120c04723c */ /* 0x040fe20000041804 */
[----:B------:R-:W1:Y:S01]  /*80e0*/  LDSM.16.MT88.4 R16, [R92+0x6000] ;  /* 0x006000005c10783b */ /* 0x000e620000004200 */
        /* <DEDUP_REMOVED lines=10> */
[----:B------:R-:W1:Y:S01]  /*8190*/  LDSM.16.MT88.4 R28, [R88+0x6400] ;  /* 0x00640000581c783b */ /* 0x000e620000004200 */
[----:B---3--:R-:W-:Y:S01]  /*81a0*/  F2FP.BF16.F32.PACK_AB R12, R101, R102 ;  /* 0x00000066650c723e */ /* 0x008fe200000010ff */
[----:B------:R-:W-:Y:S01]  /*81b0*/  FFMA.FTZ R144, R171, R55, -R90 ;  /* 0x00000037ab907223 */ /* 0x000fe2000001085a */
[----:B----4-:R-:W-:-:S02]  /*81c0*/  F2FP.BF16.F32.PACK_AB R14, R99, R100 ;  /* 0x00000064630e723e */ /* 0x010fc400000010ff */
[----:B-----5:R-:W-:Y:S02]  /*81d0*/  F2FP.BF16.F32.PACK_AB R13, R140, R163 ;  /* 0x000000a38c0d723e */ /* 0x020fe400000010ff */
[----:B--2---:R-:W-:Y:S01]  /*81e0*/  F2FP.BF16.F32.PACK_AB R15, R161, R142 ;  /* 0x0000008ea10f723e */ /* 0x004fe200000010ff */
[-CC-:B------:R-:W-:Y:S01]  /*81f0*/  FFMA.FTZ R173, R173, R55.reuse, -R90.reuse ;  /* 0x00000037adad7223 */ /* 0x180fe2000001085a */
[-CC-:B------:R-:W-:Y:S01]  /*8200*/  FFMA.FTZ R146, R155, R55.reuse, -R90.reuse ;  /* 0x000000379b927223 */ /* 0x180fe2000001085a */
[-C--:B------:R-:W-:Y:S01]  /*8210*/  FFMA.FTZ R171, R209, R55.reuse, -R90 ;  /* 0x00000037d1ab7223 */ /* 0x080fe2000001085a */
[----:B------:R-:W-:Y:S03]  /*8220*/  MUFU.EX2 R98, R98 ;  /* 0x0000006200627308 */ /* 0x000fe60000000800 */
[C---:B------:R-:W-:Y:S05]  /*8230*/  HMMA.16816.F32.BF16 R8, R12.reuse, R32, R8 ;  /* 0x000000200c08723c */ /* 0x040fea0000041808 */
[----:B------:R-:W2:Y:S03]  /*8240*/  MUFU.EX2 R97, R97 ;  /* 0x0000006100617308 */ /* 0x000ea60000000800 */
[C---:B------:R-:W-:Y:S01]  /*8250*/  HMMA.16816.F32.BF16 R4, R12.reuse, R34, R4 ;  /* 0x000000220c04723c */ /* 0x040fe20000041804 */
[----:B------:R-:W3:Y:S04]  /*8260*/  LDSM.16.MT88.4 R32, [R92+0x6400] ;  /* 0x006400005c20783b */ /* 0x000ee80000004200 */
[----:B------:R-:W-:Y:S08]  /*8270*/  MUFU.EX2 R96, R96 ;  /* 0x0000006000607308 */ /* 0x000ff00000000800 */
[----:B------:R-:W4:Y:S08]  /*8280*/  MUFU.EX2 R93, R93 ;  /* 0x0000005d005d7308 */ /* 0x000f300000000800 */
[----:B------:R-:W-:Y:S08]  /*8290*/  MUFU.EX2 R173, R173 ;  /* 0x000000ad00ad7308 */ /* 0x000ff00000000800 */
[----:B------:R-:W5:Y:S08]  /*82a0*/  MUFU.EX2 R144, R144 ;  /* 0x0000009000907308 */ /* 0x000f700000000800 */
[----:B------:R-:W-:Y:S08]  /*82b0*/  MUFU.EX2 R146, R146 ;  /* 0x0000009200927308 */ /* 0x000ff00000000800 */
[----:B------:R-:W3:Y:S01]  /*82c0*/  MUFU.EX2 R171, R171 ;  /* 0x000000ab00ab7308 */ /* 0x000ee20000000800 */
[C---:B-1----:R-:W-:Y:S08]  /*82d0*/  HMMA.16816.F32.BF16 R24, R12.reuse, R16, R24 ;  /* 0x000000100c18723c */ /* 0x042ff00000041818 */
[----:B------:R-:W-:Y:S01]  /*82e0*/  HMMA.16816.F32.BF16 R20, R12, R18, R20 ;  /* 0x000000120c14723c */ /* 0x000fe20000041814 */
[----:B------:R-:W1:Y:S01]  /*82f0*/  LDSM.16.MT88.4 R16, [R88+0x6800] ;  /* 0x006800005810783b */ /* 0x000e620000004200 */
[----:B--2---:R-:W-:Y:S01]  /*8300*/  F2FP.BF16.F32.PACK_AB R12, R97, R98 ;  /* 0x00000062610c723e */ /* 0x004fe200000010ff */
[----:B------:R-:W-:Y:S01]  /*8310*/  FFMA.FTZ R155, R183, R55, -R54 ;  /* 0x00000037b79b7223 */ /* 0x000fe20000010836 */
[----:B----4-:R-:W-:-:S02]  /*8320*/  F2FP.BF16.F32.PACK_AB R14, R93, R96 ;  /* 0x000000605d0e723e */ /* 0x010fc400000010ff */
[----:B-----5:R-:W-:Y:S02]  /*8330*/  F2FP.BF16.F32.PACK_AB R13, R144, R173 ;  /* 0x000000ad900d723e */ /* 0x020fe400000010ff */
[----:B---3--:R-:W-:Y:S01]  /*8340*/  F2FP.BF16.F32.PACK_AB R15, R171, R146 ;  /* 0x00000092ab0f723e */ /* 0x008fe200000010ff */
[-CC-:B------:R-:W-:Y:S01]  /*8350*/  FFMA.FTZ R183, R207, R55.reuse, -R90.reuse ;  /* 0x00000037cfb77223 */ /* 0x180fe2000001085a */
[-CC-:B------:R-:W-:Y:S01]  /*8360*/  FFMA.FTZ R154, R205, R55.reuse, -R90.reuse ;  /* 0x00000037cd9a7223 */ /* 0x180fe2000001085a */
[-CC-:B------:R-:W-:Y:S01]  /*8370*/  FFMA.FTZ R156, R203, R55.reuse, -R90.reuse ;  /* 0x00000037cb9c7223 */ /* 0x180fe2000001085a */
[----:B------:R-:W-:Y:S01]  /*8380*/  FFMA.FTZ R185, R185, R55, -R90 ;  /* 0x00000037b9b97223 */ /* 0x000fe2000001085a */
[----:B------:R-:W-:Y:S02]  /*8390*/  MUFU.EX2 R65, R65 ;  /* 0x0000004100417308 */ /* 0x000fe40000000800 */
[C---:B------:R-:W-:Y:S06]  /*83a0*/  HMMA.16816.F32.BF16 R8, R12.reuse, R28, R8 ;  /* 0x0000001c0c08723c */ /* 0x040fec0000041808 */
[----:B------:R-:W2:Y:S02]  /*83b0*/  MUFU.EX2 R60, R60 ;  /* 0x0000003c003c7308 */ /* 0x000ea40000000800 */
[C---:B------:R-:W-:Y:S01]  /*83c0*/  HMMA.16816.F32.BF16 R4, R12.reuse, R30, R4 ;  /* 0x0000001e0c04723c */ /* 0x040fe20000041804 */
[----:B------:R-:W3:Y:S05]  /*83d0*/  LDSM.16.MT88.4 R28, [R92+0x6800] ;  /* 0x006800005c1c783b */ /* 0x000eea0000004200 */
        /* <DEDUP_REMOVED lines=13> */
[-C--:B------:R-:W-:Y:S01]  /*84b0*/  FFMA.FTZ R152, R189, R55.reuse, -R54 ;  /* 0x00000037bd987223 */ /* 0x080fe20000010836 */
[-CC-:B------:R-:W-:Y:S01]  /*84c0*/  FFMA.FTZ R189, R201, R55.reuse, -R90.reuse ;  /* 0x00000037c9bd7223 */ /* 0x180fe2000001085a */
[-CC-:B------:R-:W-:Y:S01]  /*84d0*/  FFMA.FTZ R158, R199, R55.reuse, -R90.reuse ;  /* 0x00000037c79e7223 */ /* 0x180fe2000001085a */
[-CC-:B------:R-:W-:Y:S01]  /*84e0*/  FFMA.FTZ R191, R191, R55.reuse, -R90.reuse ;  /* 0x00000037bfbf7223 */ /* 0x180fe2000001085a */
[----:B------:R-:W-:Y:S02]  /*84f0*/  FFMA.FTZ R160, R181, R55, -R90 ;  /* 0x00000037b5a07223 */ /* 0x000fe4000001085a */
[C---:B------:R-:W-:Y:S08]  /*8500*/  HMMA.16816.F32.BF16 R8, R12.reuse, R16, R8 ;  /* 0x000000100c08723c */ /* 0x040ff00000041808 */
[C---:B------:R-:W-:Y:S01]  /*8510*/  HMMA.16816.F32.BF16 R4, R12.reuse, R18, R4 ;  /* 0x000000120c04723c */ /* 0x040fe20000041804 */
[----:B------:R-:W1:Y:S01]  /*8520*/  LDSM.16.MT88.4 R16, [R92+0x6c00] ;  /* 0x006c00005c10783b */ /* 0x000e620000004200 */
[----:B------:R-:W-:Y:S08]  /*8530*/  MUFU.EX2 R56, R56 ;  /* 0x0000003800387308 */ /* 0x000ff00000000800 */
[----:B------:R-:W2:Y:S08]  /*8540*/  MUFU.EX2 R67, R67 ;  /* 0x0000004300437308 */ /* 0x000eb00000000800 */
[----:B------:R-:W4:Y:S08]  /*8550*/  MUFU.EX2 R47, R47 ;  /* 0x0000002f002f7308 */ /* 0x000f300000000800 */
[----:B------:R-:W-:Y:S08]  /*8560*/  MUFU.EX2 R189, R189 ;  /* 0x000000bd00bd7308 */ /* 0x000ff00000000800 */
[----:B------:R-:W5:Y:S08]  /*8570*/  MUFU.EX2 R158, R158 ;  /* 0x0000009e009e7308 */ /* 0x000f700000000800 */
[----:B------:R-:W-:Y:S08]  /*8580*/  MUFU.EX2 R191, R191 ;  /* 0x000000bf00bf7308 */ /* 0x000ff00000000800 */
[----:B------:R-:W1:Y:S01]  /*8590*/  MUFU.EX2 R160, R160 ;  /* 0x000000a000a07308 */ /* 0x000e620000000800 */
[C---:B---3--:R-:W-:Y:S08]  /*85a0*/  HMMA.16816.F32.BF16 R24, R12.reuse, R28, R24 ;  /* 0x0000001c0c18723c */ /* 0x048ff00000041818 */
        /* <DEDUP_REMOVED lines=15> */
[----:B------:R-:W2:Y:S06]  /*86a0*/  LDSM.16.MT88.4 R32, [R92+0x7000] ;  /* 0x007000005c20783b */ /* 0x000eac0000004200 */
[----:B------:R-:W-:Y:S08]  /*86b0*/  MUFU.EX2 R64, R64 ;  /* 0x0000004000407308 */ /* 0x000ff00000000800 */
[----:B------:R-:W4:Y:S08]  /*86c0*/  MUFU.EX2 R81, R81 ;  /* 0x0000005100517308 */ /* 0x000f300000000800 */
[----:B------:R-:W-:Y:S08]  /*86d0*/  MUFU.EX2 R187, R187 ;  /* 0x000000bb00bb7308 */ /* 0x000ff00000000800 */
[----:B------:R-:W5:Y:S08]  /*86e0*/  MUFU.EX2 R164, R164 ;  /* 0x000000a400a47308 */ /* 0x000f700000000800 */
[----:B------:R-:W-:Y:S08]  /*86f0*/  MUFU.EX2 R166, R166 ;  /* 0x000000a600a67308 */ /* 0x000ff00000000800 */
[----:B------:R-:W3:Y:S01]  /*8700*/  MUFU.EX2 R175, R175 ;  /* 0x000000af00af7308 */ /* 0x000ee20000000800 */
[C---:B------:R-:W-:Y:S08]  /*8710*/  HMMA.16816.F32.BF16 R24, R12.reuse, R16, R24 ;  /* 0x000000100c18723c */ /* 0x040ff00000041818 */
        /* <DEDUP_REMOVED lines=17> */
[----:B------:R-:W-:Y:S08]  /*8830*/  MUFU.EX2 R76, R76 ;  /* 0x0000004c004c7308 */ /* 0x000ff00000000800 */
[----:B------:R-:W-:Y:S08]  /*8840*/  MUFU.EX2 R168, R168 ;  /* 0x000000a800a87308 */ /* 0x000ff00000000800 */
[----:B------:R-:W4:Y:S08]  /*8850*/  MUFU.EX2 R165, R165 ;  /* 0x000000a500a57308 */ /* 0x000f300000000800 */
[----:B------:R-:W-:Y:S08]  /*8860*/  MUFU.EX2 R159, R159 ;  /* 0x0000009f009f7308 */ /* 0x000ff00000000800 */
[----:B------:R-:W5:Y:S01]  /*8870*/  MUFU.EX2 R170, R170 ;  /* 0x000000aa00aa7308 */ /* 0x000f620000000800 */
[----:B--2---:R-:W-:Y:S01]  /*8880*/  HMMA.16816.F32.BF16 R24, R16, R32, R24 ;  /* 0x000000201018723c */ /* 0x004fe20000041818 */
[----:B-1----:R-:W-:Y:S01]  /*8890*/  F2FP.BF16.F32.PACK_AB R32, R78, R79 ;  /* 0x0000004f4e20723e */ /* 0x002fe200000010ff */
[----:B------:R-:W-:Y:S01]  /*88a0*/  FADD.FTZ R130, R139, R130 ;  /* 0x000000828b827221 */ /* 0x000fe20000010000 */
[----:B----4-:R-:W-:-:S05]  /*88b0*/  F2FP.BF16.F32.PACK_AB R33, R165, R168 ;  /* 0x000000a8a521723e */ /* 0x010fca00000010ff */
[----:B------:R-:W-:Y:S01]  /*88c0*/  HMMA.16816.F32.BF16 R20, R16, R34, R20 ;  /* 0x000000221014723c */ /* 0x000fe20000041814 */
[----:B------:R-:W1:Y:S01]  /*88d0*/  LDSM.16.MT88.4 R16, [R88+0x7800] ;  /* 0x007800005810783b */ /* 0x000e620000004200 */
[----:B------:R-:W-:Y:S01]  /*88e0*/  F2FP.BF16.F32.PACK_AB R34, R76, R77 ;  /* 0x0000004d4c22723e */ /* 0x000fe200000010ff */
[----:B------:R-:W-:Y:S01]  /*88f0*/  FADD.FTZ R135, R135, R130 ;  /* 0x0000008287877221 */ /* 0x000fe20000010000 */
[----:B-----5:R-:W-:Y:S01]  /*8900*/  F2FP.BF16.F32.PACK_AB R35, R170, R159 ;  /* 0x0000009faa23723e */ /* 0x020fe200000010ff */
[----:B------:R-:W-:Y:S01]  /*8910*/  FADD.FTZ R136, R143, R136 ;  /* 0x000000888f887221 */ /* 0x000fe20000010000 */
[-CC-:B------:R-:W-:Y:S01]  /*8920*/  FFMA.FTZ R145, R145, R55.reuse, -R90.reuse ;  /* 0x0000003791917223 */ /* 0x180fe2000001085a */
[-CC-:B------:R-:W-:Y:S01]  /*8930*/  FFMA.FTZ R172, R123, R55.reuse, -R90.reuse ;  /* 0x000000377bac7223 */ /* 0x180fe2000001085a */
[----:B------:R-:W-:-:S03]  /*8940*/  FFMA.FTZ R121, R121, R55, -R90 ;  /* 0x0000003779797223 */ /* 0x000fc6000001085a */
[----:B------:R-:W-:Y:S01]  /*8950*/  HMMA.16816.F32.BF16 R8, R32, R12, R8 ;  /* 0x0000000c2008723c */ /* 0x000fe20000041808 */
[----:B------:R-:W-:Y:S01]  /*8960*/  FADD.FTZ R12, R126, R135 ;  /* 0x000000877e0c7221 */ /* 0x000fe20000010000 */
[----:B------:R-:W-:Y:S01]  /*8970*/  FFMA.FTZ R126, R119, R55, -R90 ;  /* 0x00000037777e7223 */ /* 0x000fe2000001085a */
[----:B------:R-:W-:Y:S01]  /*8980*/  FADD.FTZ R141, R141, R136 ;  /* 0x000000888d8d7221 */ /* 0x000fe20000010000 */
[----:B------:R-:W-:Y:S01]  /*8990*/  MUFU.EX2 R75, R75 ;  /* 0x0000004b004b7308 */ /* 0x000fe20000000800 */
[----:B------:R-:W-:Y:S02]  /*89a0*/  FADD.FTZ R127, R127, R12 ;  /* 0x0000000c7f7f7221 */ /* 0x000fe40000010000 */
[----:B------:R-:W-:-:S05]  /*89b0*/  FADD.FTZ R134, R134, R141 ;  /* 0x0000008d86867221 */ /* 0x000fca0000010000 */
[----:B------:R-:W2:Y:S01]  /*89c0*/  MUFU.EX2 R74, R74 ;  /* 0x0000004a004a7308 */ /* 0x000ea20000000800 */
[----:B------:R-:W-:Y:S01]  /*89d0*/  FADD.FTZ R119, R137, R134 ;  /* 0x0000008689777221 */ /* 0x000fe20000010000 */
[----:B------:R-:W-:-:S06]  /*89e0*/  FADD.FTZ R120, R120, R127 ;  /* 0x0000007f78787221 */ /* 0x000fcc0000010000 */
[----:B------:R-:W-:Y:S01]  /*89f0*/  MUFU.EX2 R73, R73 ;  /* 0x0000004900497308 */ /* 0x000fe20000000800 */
[----:B------:R-:W-:Y:S01]  /*8a00*/  HMMA.16816.F32.BF16 R4, R32, R14, R4 ;  /* 0x0000000e2004723c */ /* 0x000fe20000041804 */
[----:B------:R-:W4:Y:S06]  /*8a10*/  LDSM.16.MT88.4 R12, [R92+0x7800] ;  /* 0x007800005c0c783b */ /* 0x000f2c0000004200 */
[----:B------:R-:W5:Y:S01]  /*8a20*/  MUFU.EX2 R72, R72 ;  /* 0x0000004800487308 */ /* 0x000f620000000800 */
[----:B------:R-:W-:-:S07]  /*8a30*/  FADD.FTZ R119, R128, R119 ;  /* 0x0000007780777221 */ /* 0x000fce0000010000 */
[----:B------:R-:W-:Y:S08]  /*8a40*/  MUFU.EX2 R145, R145 ;  /* 0x0000009100917308 */ /* 0x000ff00000000800 */
[----:B------:R-:W1:Y:S08]  /*8a50*/  MUFU.EX2 R172, R172 ;  /* 0x000000ac00ac7308 */ /* 0x000e700000000800 */
[----:B------:R-:W-:Y:S08]  /*8a60*/  MUFU.EX2 R121, R121 ;  /* 0x0000007900797308 */ /* 0x000ff00000000800 */
[----:B------:R-:W4:Y:S01]  /*8a70*/  MUFU.EX2 R126, R126 ;  /* 0x0000007e007e7308 */ /* 0x000f220000000800 */
[----:B---3--:R-:W-:Y:S01]  /*8a80*/  HMMA.16816.F32.BF16 R24, R32, R28, R24 ;  /* 0x0000001c2018723c */ /* 0x008fe20000041818 */
[----:B------:R-:W-:Y:S01]  /*8a90*/  FADD.FTZ R29, R115, R120 ;  /* 0x00000078731d7221 */ /* 0x000fe20000010000 */
[----:B------:R-:W-:-:S03]  /*8aa0*/  FADD.FTZ R124, R124, R119 ;  /* 0x000000777c7c7221 */ /* 0x000fc60000010000 */
[----:B------:R-:W-:Y:S01]  /*8ab0*/  FADD.FTZ R119, R114, R29 ;  /* 0x0000001d72777221 */ /* 0x000fe20000010000 */
[----:B------:R-:W-:Y:S02]  /*8ac0*/  FADD.FTZ R114, R133, R124 ;  /* 0x0000007c85727221 */ /* 0x000fe40000010000 */
[----:B------:R-:W-:Y:S01]  /*8ad0*/  HMMA.16816.F32.BF16 R28, R32, R30, R20 ;  /* 0x0000001e201c723c */ /* 0x000fe20000041814 */
[----:B--2---:R-:W-:Y:S01]  /*8ae0*/  F2FP.BF16.F32.PACK_AB R32, R74, R75 ;  /* 0x0000004b4a20723e */ /* 0x004fe200000010ff */
[----:B------:R-:W-:Y:S01]  /*8af0*/  FADD.FTZ R20, R112, R119 ;  /* 0x0000007770147221 */ /* 0x000fe20000010000 */
[----:B-----5:R-:W-:Y:S02]  /*8b00*/  F2FP.BF16.F32.PACK_AB R34, R72, R73 ;  /* 0x000000494822723e */ /* 0x020fe400000010ff */
[----:B-1----:R-:W-:Y:S01]  /*8b10*/  F2FP.BF16.F32.PACK_AB R33, R172, R145 ;  /* 0x00000091ac21723e */ /* 0x002fe200000010ff */
[----:B------:R-:W-:Y:S01]  /*8b20*/  FADD.FTZ R131, R131, R114 ;  /* 0x0000007283837221 */ /* 0x000fe20000010000 */
[----:B----4-:R-:W-:Y:S01]  /*8b30*/  F2FP.BF16.F32.PACK_AB R35, R126, R121 ;  /* 0x000000797e23723e */ /* 0x010fe200000010ff */
[----:B------:R-:W-:-:S02]  /*8b40*/  FADD.FTZ R111, R111, R20 ;  /* 0x000000146f6f7221 */ /* 0x000fc40000010000 */
[----:B------:R-:W-:Y:S01]  /*8b50*/  FADD.FTZ R131, R116, R131 ;  /* 0x0000008374837221 */ /* 0x000fe20000010000 */
[----:B------:R-:W-:Y:S03]  /*8b60*/  LDSM.16.MT88.4 R20, [R88+0x7c00] ;  /* 0x007c00005814783b */ /* 0x000fe60000004200 */
        /* <DEDUP_REMOVED lines=8> */
[----:B------:R-:W1:Y:S02]  /*8bf0*/  LDSM.16.MT88.4 R16, [R92+0x7c00] ;  /* 0x007c00005c10783b */ /* 0x000e640000004200 */
        /* <DEDUP_REMOVED lines=11> */
[----:B------:R-:W-:Y:S08]  /*8cb0*/  MUFU.EX2 R71, R71 ;  /* 0x0000004700477308 */ /* 0x000ff00000000800 */
[----:B------:R-:W2:Y:S01]  /*8cc0*/  MUFU.EX2 R70, R70 ;  /* 0x0000004600467308 */ /* 0x000ea20000000800 */
[----:B------:R-:W-:Y:S01]  /*8cd0*/  HMMA.16816.F32.BF16 R28, R32, R14, R28 ;  /* 0x0000000e201c723c */ /* 0x000fe2000004181c */
[----:B------:R-:W-:Y:S01]  /*8ce0*/  FADD.FTZ R33, R104, R105 ;  /* 0x0000006968217221 */ /* 0x000fe20000010000 */
[----:B------:R-:W-:-:S05]  /*8cf0*/  FADD.FTZ R163, R163, R138 ;  /* 0x0000008aa3a37221 */ /* 0x000fca0000010000 */
[----:B------:R-:W-:Y:S01]  /*8d00*/  MUFU.EX2 R69, R69 ;  /* 0x0000004500457308 */ /* 0x000fe20000000800 */
[----:B------:R-:W-:Y:S01]  /*8d10*/  FADD.FTZ R102, R102, R33 ;  /* 0x0000002166667221 */ /* 0x000fe20000010000 */
[----:B------:R-:W-:Y:S01]  /*8d20*/  FADD.FTZ R163, R140, R163 ;  /* 0x000000a38ca37221 */ /* 0x000fe20000010000 */
[----:B------:R-:W3:Y:S05]  /*8d30*/  LDSM.16.MT88.4 R32, [R88+0x8000] ;  /* 0x008000005820783b */ /* 0x000eea0000004200 */
[----:B------:R-:W4:Y:S01]  /*8d40*/  MUFU.EX2 R68, R68 ;  /* 0x0000004400447308 */ /* 0x000f220000000800 */
[----:B------:R-:W-:Y:S01]  /*8d50*/  FADD.FTZ R101, R101, R102 ;  /* 0x0000006665657221 */ /* 0x000fe20000010000 */
[-CC-:B------:R-:W-:Y:S01]  /*8d60*/  FFMA.FTZ R52, R52, R55.reuse, -R90.reuse ;  /* 0x0000003734347223 */ /* 0x180fe2000001085a */
[-CC-:B------:R-:W-:Y:S01]  /*8d70*/  FFMA.FTZ R40, R40, R55.reuse, -R90.reuse ;  /* 0x0000003728287223 */ /* 0x180fe2000001085a */
[----:B------:R-:W-:-:S04]  /*8d80*/  FFMA.FTZ R49, R49, R55, -R90 ;  /* 0x0000003731317223 */ /* 0x000fc8000001085a */
[----:B------:R-:W-:Y:S08]  /*8d90*/  MUFU.EX2 R66, R66 ;  /* 0x0000004200427308 */ /* 0x000ff00000000800 */
[----:B------:R-:W-:Y:S08]  /*8da0*/  MUFU.EX2 R89, R89 ;  /* 0x0000005900597308 */ /* 0x000ff00000000800 */
[----:B------:R-:W-:Y:S08]  /*8db0*/  MUFU.EX2 R91, R91 ;  /* 0x0000005b005b7308 */ /* 0x000ff00000000800 */
[----:B------:R-:W-:Y:S01]  /*8dc0*/  MUFU.EX2 R94, R94 ;  /* 0x0000005e005e7308 */ /* 0x000fe20000000800 */
[-C--:B------:R-:W-:Y:S01]  /*8dd0*/  FFMA.FTZ R53, R53, R55.reuse, -R90 ;  /* 0x0000003735357223 */ /* 0x080fe2000001085a */
[-CC-:B------:R-:W-:Y:S01]  /*8de0*/  FFMA.FTZ R103, R108, R55.reuse, -R54.reuse ;  /* 0x000000376c677223 */ /* 0x180fe20000010836 */
[-C--:B------:R-:W-:Y:S01]  /*8df0*/  FFMA.FTZ R118, R227, R55.reuse, -R54 ;  /* 0x00000037e3767223 */ /* 0x080fe20000010836 */
[-CC-:B------:R-:W-:Y:S01]  /*8e00*/  FFMA.FTZ R45, R45, R55.reuse, -R90.reuse ;  /* 0x000000372d2d7223 */ /* 0x180fe2000001085a */
[----:B------:R-:W-:-:S03]  /*8e10*/  FFMA.FTZ R50, R50, R55, -R90 ;  /* 0x0000003732327223 */ /* 0x000fc6000001085a */
[----:B------:R-:W-:Y:S01]  /*8e20*/  MUFU.EX2 R155, R155 ;  /* 0x0000009b009b7308 */ /* 0x000fe20000000800 */
[-CC-:B------:R-:W-:Y:S01]  /*8e30*/  FFMA.FTZ R181, R197, R55.reuse, -R54.reuse ;  /* 0x00000037c5b57223 */ /* 0x180fe20000010836 */
[-C--:B------:R-:W-:Y:S01]  /*8e40*/  FFMA.FTZ R162, R169, R55.reuse, -R54 ;  /* 0x00000037a9a27223 */ /* 0x080fe20000010836 */
[-C--:B------:R-:W-:Y:S01]  /*8e50*/  FFMA.FTZ R46, R46, R55.reuse, -R90 ;  /* 0x000000372e2e7223 */ /* 0x080fe2000001085a */
[-C--:B------:R-:W-:Y:S01]  /*8e60*/  FFMA.FTZ R125, R125, R55.reuse, -R54 ;  /* 0x000000377d7d7223 */ /* 0x080fe20000010836 */
[-CC-:B------:R-:W-:Y:S01]  /*8e70*/  FFMA.FTZ R87, R87, R55.reuse, -R90.reuse ;  /* 0x0000003757577223 */ /* 0x180fe2000001085a */
[-C--:B------:R-:W-:Y:S01]  /*8e80*/  FFMA.FTZ R85, R85, R55.reuse, -R90 ;  /* 0x0000003755557223 */ /* 0x080fe2000001085a */
[-C--:B------:R-:W-:Y:S01]  /*8e90*/  FFMA.FTZ R61, R61, R55.reuse, -R54 ;  /* 0x000000373d3d7223 */ /* 0x080fe20000010836 */
[----:B------:R-:W-:Y:S01]  /*8ea0*/  MUFU.EX2 R113, R117 ;  /* 0x0000007500717308 */ /* 0x000fe20000000800 */
[-C--:B------:R-:W-:Y:S01]  /*8eb0*/  FFMA.FTZ R247, R80, R55.reuse, -R90 ;  /* 0x0000003750f77223 */ /* 0x080fe2000001085a */
[----:B------:R-:W-:Y:S01]  /*8ec0*/  FFMA.FTZ R59, R59, R55, -R54 ;  /* 0x000000373b3b7223 */ /* 0x000fe20000010836 */
[----:B------:R-:W-:Y:S05]  /*8ed0*/  LDSM.16.MT88.4 R132, [R92+0x8c00] ;  /* 0x008c00005c84783b */ /* 0x000fea0000004200 */
        /* <DEDUP_REMOVED lines=8> */
[----:B------:R-:W-:Y:S01]  /*8f60*/  FADD.FTZ R173, R173, R142 ;  /* 0x0000008eadad7221 */ /* 0x000fe20000010000 */
[----:B----4-:R-:W-:Y:S01]  /*8f70*/  F2FP.BF16.F32.PACK_AB R14, R68, R69 ;  /* 0x00000045440e723e */ /* 0x010fe200000010ff */
[----:B------:R-:W-:Y:S01]  /*8f80*/  FADD.FTZ R98, R98, R99 ;  /* 0x0000006362627221 */ /* 0x000fe20000010000 */
[----:B-----5:R-:W-:Y:S01]  /*8f90*/  F2FP.BF16.F32.PACK_AB R13, R112, R113 ;  /* 0x00000071700d723e */ /* 0x020fe200000010ff */
[----:B------:R-:W-:Y:S01]  /*8fa0*/  FADD.FTZ R173, R144, R173 ;  /* 0x000000ad90ad7221 */ /* 0x000fe20000010000 */
[----:B------:R2:W-:Y:S01]  /*8fb0*/  MUFU.EX2 R105, R52 ;  /* 0x0000003400697308 */ /* 0x0005e20000000800 */
[----:B-1----:R-:W-:Y:S01]  /*8fc0*/  F2FP.BF16.F32.PACK_AB R15, R41, R44 ;  /* 0x0000002c290f723e */ /* 0x002fe200000010ff */
[----:B------:R-:W-:Y:S01]  /*8fd0*/  FADD.FTZ R97, R97, R98 ;  /* 0x0000006261617221 */ /* 0x000fe20000010000 */
[----:B------:R-:W-:-:S05]  /*8fe0*/  FADD.FTZ R146, R146, R173 ;  /* 0x000000ad92927221 */ /* 0x000fca0000010000 */
[----:B------:R-:W1:Y:S08]  /*8ff0*/  MUFU.EX2 R40, R40 ;  /* 0x0000002800287308 */ /* 0x000e700000000800 */
[----:B------:R-:W-:Y:S01]  /*9000*/  MUFU.EX2 R49, R49 ;  /* 0x0000003100317308 */ /* 0x000fe20000000800 */
[C---:B------:R-:W-:Y:S01]  /*9010*/  HMMA.16816.F32.BF16 R24, R12.reuse, R16, R24 ;  /* 0x000000100c18723c */ /* 0x040fe20000041818 */
[----:B------:R-:W-:Y:S01]  /*9020*/  FADD.FTZ R16, R96, R97 ;  /* 0x0000006160107221 */ /* 0x000fe20000010000 */
[-C--:B--2---:R-:W-:Y:S01]  /*9030*/  FFMA.FTZ R52, R48, R55.reuse, -R90 ;  /* 0x0000003730347223 */ /* 0x084fe2000001085a */
[----:B------:R-:W-:Y:S01]  /*9040*/  FADD.FTZ R146, R171, R146 ;  /* 0x00000092ab927221 */ /* 0x000fe20000010000 */
[----:B------:R-:W-:Y:S01]  /*9050*/  FFMA.FTZ R108, R249, R55, -R54 ;  /* 0x00000037f96c7223 */ /* 0x000fe20000010836 */
[----:B------:R-:W-:Y:S01]  /*9060*/  FADD.FTZ R16, R93, R16 ;  /* 0x000000105d107221 */ /* 0x000fe20000010000 */
[----:B------:R-:W-:Y:S02]  /*9070*/  LDSM.16.MT88.4 R140, [R88+0x8c00] ;  /* 0x008c0000588c783b */ /* 0x000fe40000004200 */
[C---:B------:R-:W-:Y:S01]  /*9080*/  HMMA.16816.F32.BF16 R8, R12.reuse, R20, R8 ;  /* 0x000000140c08723c */ /* 0x040fe20000041808 */
[----:B------:R-:W-:Y:S01]  /*9090*/  FADD.FTZ R17, R183, R146 ;  /* 0x00000092b7117221 */ /* 0x000fe20000010000 */
[----:B------:R-:W2:Y:S06]  /*90a0*/  MUFU.EX2 R52, R52 ;  /* 0x0000003400347308 */ /* 0x000eac0000000800 */
[----:B------:R-:W-:Y:S01]  /*90b0*/  HMMA.16816.F32.BF16 R4, R12, R22, R4 ;  /* 0x000000160c04723c */ /* 0x000fe20000041804 */
[----:B------:R-:W4:Y:S01]  /*90c0*/  LDSM.16.MT88.4 R20, [R92+0x8000] ;  /* 0x008000005c14783b */ /* 0x000f220000004200 */
[----:B------:R-:W-:Y:S01]  /*90d0*/  FADD.FTZ R65, R65, R16 ;  /* 0x0000001041417221 */ /* 0x000fe20000010000 */
[----:B------:R-:W-:-:S03]  /*90e0*/  FADD.FTZ R17, R154, R17 ;  /* 0x000000119a117221 */ /* 0x000fc60000010000 */
[----:B------:R-:W-:Y:S01]  /*90f0*/  FADD.FTZ R60, R60, R65 ;  /* 0x000000413c3c7221 */ /* 0x000fe20000010000 */
[----:B------:R-:W-:Y:S01]  /*9100*/  FADD.FTZ R156, R156, R17 ;  /* 0x000000119c9c7221 */ /* 0x000fe20000010000 */
[----:B------:R-:W-:Y:S01]  /*9110*/  HMMA.16816.F32.BF16 R28, R12, R18, R28 ;  /* 0x000000120c1c723c */ /* 0x000fe2000004181c */
[----:B------:R-:W5:Y:S01]  /*9120*/  LDSM.16.MT88.4 R16, [R88+0x8400] ;  /* 0x008400005810783b */ /* 0x000f620000004200 */
[----:B------:R-:W-:Y:S01]  /*9130*/  FADD.FTZ R63, R63, R60 ;  /* 0x0000003c3f3f7221 */ /* 0x000fe20000010000 */
[----:B------:R-:W-:-:S03]  /*9140*/  FADD.FTZ R156, R185, R156 ;  /* 0x0000009cb99c7221 */ /* 0x000fc60000010000 */
[----:B------:R-:W-:Y:S01]  /*9150*/  FADD.FTZ R63, R58, R63 ;  /* 0x0000003f3a3f7221 */ /* 0x000fe20000010000 */
[----:B------:R-:W-:Y:S01]  /*9160*/  F2FP.BF16.F32.PACK_AB R12, R89, R66 ;  /* 0x00000042590c723e */ /* 0x000fe200000010ff */
[----:B------:R-:W-:Y:S01]  /*9170*/  FADD.FTZ R189, R189, R156 ;  /* 0x0000009cbdbd7221 */ /* 0x000fe20000010000 */
[----:B------:R-:W-:Y:S01]  /*9180*/  F2FP.BF16.F32.PACK_AB R14, R94, R91 ;  /* 0x0000005b5e0e723e */ /* 0x000fe200000010ff */
[----:B------:R-:W-:Y:S01]  /*9190*/  FADD.FTZ R56, R56, R63 ;  /* 0x0000003f38387221 */ /* 0x000fe20000010000 */
[----:B-1----:R-:W-:Y:S02]  /*91a0*/  F2FP.BF16.F32.PACK_AB R13, R105, R40 ;  /* 0x00000028690d723e */ /* 0x002fe400000010ff */
[----:B--2---:R-:W-:Y:S01]  /*91b0*/  F2FP.BF16.F32.PACK_AB R15, R52, R49 ;  /* 0x00000031340f723e */ /* 0x004fe200000010ff */
[----:B------:R1:W-:Y:S01]  /*91c0*/  MUFU.EX2 R60, R53 ;  /* 0x00000035003c7308 */ /* 0x0003e20000000800 */
[----:B------:R-:W-:Y:S01]  /*91d0*/  FADD.FTZ R56, R67, R56 ;  /* 0x0000003843387221 */ /* 0x000fe20000010000 */
[----:B------:R-:W-:-:S04]  /*91e0*/  FADD.FTZ R158, R158, R189 ;  /* 0x000000bd9e9e7221 */ /* 0x000fc80000010000 */
[C---:B---3--:R-:W-:Y:S01]  /*91f0*/  HMMA.16816.F32.BF16 R8, R12.reuse, R32, R8 ;  /* 0x000000200c08723c */ /* 0x048fe20000041808 */
[----:B------:R-:W-:Y:S01]  /*9200*/  FADD.FTZ R191, R191, R158 ;  /* 0x0000009ebfbf7221 */ /* 0x000fe20000010000 */
[----:B------:R-:W-:Y:S06]  /*9210*/  MUFU.EX2 R103, R103 ;  /* 0x0000006700677308 */ /* 0x000fec0000000800 */
[----:B------:R-:W-:Y:S01]  /*9220*/  HMMA.16816.F32.BF16 R4, R12, R34, R4 ;  /* 0x000000220c04723c */ /* 0x000fe20000041804 */
[----:B------:R-:W2:Y:S01]  /*9230*/  LDSM.16.MT88.4 R32, [R92+0x8400] ;  /* 0x008400005c20783b */ /* 0x000ea20000004200 */
[----:B-1----:R-:W-:Y:S01]  /*9240*/  FFMA.FTZ R53, R51, R55, -R90 ;  /* 0x0000003733357223 */ /* 0x002fe2000001085a */
[----:B------:R-:W-:Y:S01]  /*9250*/  FADD.FTZ R51, R47, R56 ;  /* 0x000000382f337221 */ /* 0x000fe20000010000 */
[----:B------:R-:W1:Y:S01]  /*9260*/  MUFU.EX2 R108, R108 ;  /* 0x0000006c006c7308 */ /* 0x000e620000000800 */
[----:B------:R-:W-:-:S02]  /*9270*/  FADD.FTZ R160, R160, R191 ;  /* 0x000000bfa0a07221 */ /* 0x000fc40000010000 */
[----:B------:R-:W-:-:S05]  /*9280*/  FADD.FTZ R51, R42, R51 ;  /* 0x000000332a337221 */ /* 0x000fca0000010000 */
[----:B------:R-:W3:Y:S01]  /*9290*/  MUFU.EX2 R118, R118 ;  /* 0x0000007600767308 */ /* 0x000ee20000000800 */
[----:B------:R-:W-:-:S07]  /*92a0*/  FADD.FTZ R62, R62, R51 ;  /* 0x000000333e3e7221 */ /* 0x000fce0000010000 */
[----:B------:R-:W5:Y:S08]  /*92b0*/  MUFU.EX2 R45, R45 ;  /* 0x0000002d002d7308 */ /* 0x000f700000000800 */
[----:B------:R-:W-:Y:S08]  /*92c0*/  MUFU.EX2 R50, R50 ;  /* 0x0000003200327308 */ /* 0x000ff00000000800 */
[----:B------:R-:W2:Y:S01]  /*92d0*/  MUFU.EX2 R47, R53 ;  /* 0x00000035002f7308 */ /* 0x000ea20000000800 */
[----:B------:R-:W-:Y:S01]  /*92e0*/  FADD.FTZ R187, R187, R160 ;  /* 0x000000a0bbbb7221 */ /* 0x000fe20000010000 */
[----:B----4-:R-:W-:Y:S01]  /*92f0*/  HMMA.16816.F32.BF16 R24, R12, R20, R24 ;  /* 0x000000140c18723c */ /* 0x010fe20000041818 */
[----:B------:R-:W-:-:S02]  /*9300*/  FADD.FTZ R21, R43, R62 ;  /* 0x0000003e2b157221 */ /* 0x000fc40000010000 */
[----:B------:R-:W-:Y:S02]  /*9310*/  FADD.FTZ R187, R164, R187 ;  /* 0x000000bba4bb7221 */ /* 0x000fe40000010000 */
[----:B------:R-:W-:Y:S02]  /*9320*/  FADD.FTZ R20, R64, R21 ;  /* 0x0000001540147221 */ /* 0x000fe40000010000 */
[----:B------:R-:W-:Y:S01]  /*9330*/  FADD.FTZ R166, R166, R187 ;  /* 0x000000bba6a67221 */ /* 0x000fe20000010000 */
[----:B------:R-:W-:Y:S01]  /*9340*/  HMMA.16816.F32.BF16 R28, R12, R22, R28 ;  /* 0x000000160c1c723c */ /* 0x000fe2000004181c */
[----:B-1----:R-:W-:Y:S02]  /*9350*/  F2FP.BF16.F32.PACK_AB R12, R108, R103 ;  /* 0x000000676c0c723e */ /* 0x002fe400000010ff */
[----:B---3--:R-:W-:Y:S02]  /*9360*/  F2FP.BF16.F32.PACK_AB R14, R155, R118 ;  /* 0x000000769b0e723e */ /* 0x008fe400000010ff */
[----:B-----5:R-:W-:-:S02]  /*9370*/  F2FP.BF16.F32.PACK_AB R13, R60, R45 ;  /* 0x0000002d3c0d723e */ /* 0x020fc400000010ff */
[----:B--2---:R-:W-:Y:S01]  /*9380*/  F2FP.BF16.F32.PACK_AB R15, R47, R50 ;  /* 0x000000322f0f723e */ /* 0x004fe200000010ff */
[----:B------:R-:W-:Y:S01]  /*9390*/  FADD.FTZ R20, R81, R20 ;  /* 0x0000001451147221 */ /* 0x000fe20000010000 */
[----:B------:R-:W-:-:S03]  /*93a0*/  FADD.FTZ R175, R175, R166 ;  /* 0x000000a6afaf7221 */ /* 0x000fc60000010000 */
[----:B------:R-:W-:Y:S02]  /*93b0*/  FADD.FTZ R79, R79, R20 ;  /* 0x000000144f4f7221 */ /* 0x000fe40000010000 */
[----:B------:R-:W-:Y:S01]  /*93c0*/  HMMA.16816.F32.BF16 R8, R12, R16, R8 ;  /* 0x000000100c08723c */ /* 0x000fe20000041808 */
[----:B------:R-:W-:Y:S01]  /*93d0*/  FADD.FTZ R16, R168, R175 ;  /* 0x000000afa8107221 */ /* 0x000fe20000010000 */
[----:B------:R-:W1:Y:S03]  /*93e0*/  LDSM.16.MT88.4 R20, [R88+0x8800] ;  /* 0x008800005814783b */ /* 0x000e660000004200 */
[----:B------:R-:W-:Y:S01]  /*93f0*/  FADD.FTZ R16, R165, R16 ;  /* 0x00000010a5107221 */ /* 0x000fe20000010000 */
[----:B------:R-:W-:-:S03]  /*9400*/  FFMA.FTZ R51, R86, R55, -R90 ;  /* 0x0000003756337223 */ /* 0x000fc6000001085a */
[----:B------:R-:W-:Y:S01]  /*9410*/  FADD.FTZ R159, R159, R16 ;  /* 0x000000109f9f7221 */ /* 0x000fe20000010000 */
[----:B------:R-:W-:-:S03]  /*9420*/  FADD.FTZ R78, R78, R79 ;  /* 0x0000004f4e4e7221 */ /* 0x000fc60000010000 */
[----:B------:R-:W-:Y:S01]  /*9430*/  FADD.FTZ R170, R170, R159 ;  /* 0x0000009faaaa7221 */ /* 0x000fe20000010000 */
[----:B------:R-:W-:Y:S01]  /*9440*/  MUFU.EX2 R43, R46 ;  /* 0x0000002e002b7308 */ /* 0x000fe20000000800 */
[----:B------:R-:W-:Y:S01]  /*9450*/  HMMA.16816.F32.BF16 R24, R12, R32, R24 ;  /* 0x000000200c18723c */ /* 0x000fe20000041818 */
[----:B------:R-:W-:Y:S01]  /*9460*/  FADD.FTZ R77, R77, R78 ;  /* 0x0000004e4d4d7221 */ /* 0x000fe20000010000 */
[----:B------:R-:W-:-:S05]  /*9470*/  FADD.FTZ R145, R145, R170 ;  /* 0x000000aa91917221 */ /* 0x000fca0000010000 */
[----:B------:R-:W-:Y:S01]  /*9480*/  MUFU.EX2 R152, R152 ;  /* 0x0000009800987308 */ /* 0x000fe20000000800 */
[----:B------:R-:W-:Y:S01]  /*9490*/  FADD.FTZ R172, R172, R145 ;  /* 0x00000091acac7221 */ /* 0x000fe20000010000 */
[----:B------:R-:W-:-:S06]  /*94a0*/  FADD.FTZ R76, R76, R77 ;  /* 0x0000004d4c4c7221 */ /* 0x000fcc0000010000 */
[----:B------:R-:W2:Y:S01]  /*94b0*/  MUFU.EX2 R181, R181 ;  /* 0x000000b500b57308 */ /* 0x000ea20000000800 */
[----:B------:R-:W-:Y:S01]  /*94c0*/  HMMA.16816.F32.BF16 R4, R12, R18, R4 ;  /* 0x000000120c04723c */ /* 0x000fe20000041804 */
[----:B------:R-:W3:Y:S06]  /*94d0*/  LDSM.16.MT88.4 R16, [R92+0x8800] ;  /* 0x008800005c10783b */ /* 0x000eec0000004200 */
[----:B------:R-:W-:Y:S08]  /*94e0*/  MUFU.EX2 R162, R162 ;  /* 0x000000a200a27308 */ /* 0x000ff00000000800 */
[----:B------:R-:W4:Y:S08]  /*94f0*/  MUFU.EX2 R115, R125 ;  /* 0x0000007d00737308 */ /* 0x000f300000000800 */
        /* <DEDUP_REMOVED lines=15> */
[----:B------:R-:W-:-:S02]  /*95f0*/  FADD.FTZ R72, R72, R73 ;  /* 0x0000004948487221 */ /* 0x000fc40000010000 */
[----:B------:R-:W-:Y:S01]  /*9600*/  FADD.FTZ R44, R44, R113 ;  /* 0x000000712c2c7221 */ /* 0x000fe20000010000 */
[-CC-:B------:R-:W-:Y:S01]  /*9610*/  FFMA.FTZ R48, R95, R55.reuse, -R54.reuse ;  /* 0x000000375f307223 */ /* 0x180fe20000010836 */
[-C--:B------:R-:W-:Y:S01]  /*9620*/  FFMA.FTZ R33, R57, R55.reuse, -R54 ;  /* 0x0000003739217223 */ /* 0x080fe20000010836 */
[-CC-:B------:R-:W-:Y:S01]  /*9630*/  FFMA.FTZ R34, R84, R55.reuse, -R90.reuse ;  /* 0x0000003754227223 */ /* 0x180fe2000001085a */
[-C--:B------:R-:W-:Y:S01]  /*9640*/  FFMA.FTZ R35, R83, R55.reuse, -R90 ;  /* 0x0000003753237223 */ /* 0x080fe2000001085a */
[----:B------:R-:W-:Y:S01]  /*9650*/  HMMA.16816.F32.BF16 R8, R12, R20, R8 ;  /* 0x000000140c08723c */ /* 0x000fe20000041808 */
[----:B------:R-:W-:Y:S01]  /*9660*/  FADD.FTZ R71, R71, R72 ;  /* 0x0000004847477221 */ /* 0x000fe20000010000 */
[----:B------:R-:W-:Y:S01]  /*9670*/  FFMA.FTZ R20, R82, R55, -R90 ;  /* 0x0000003752147223 */ /* 0x000fe2000001085a */
[----:B------:R-:W-:Y:S02]  /*9680*/  FADD.FTZ R41, R41, R44 ;  /* 0x0000002c29297221 */ /* 0x000fe40000010000 */
[----:B------:R-:W-:Y:S01]  /*9690*/  FADD.FTZ R70, R70, R71 ;  /* 0x0000004746467221 */ /* 0x000fe20000010000 */
[----:B------:R-:W-:Y:S01]  /*96a0*/  MUFU.EX2 R48, R48 ;  /* 0x0000003000307308 */ /* 0x000fe20000000800 */
[----:B------:R-:W-:-:S02]  /*96b0*/  FADD.FTZ R40, R40, R41 ;  /* 0x0000002928287221 */ /* 0x000fc40000010000 */
[----:B------:R-:W-:-:S05]  /*96c0*/  FADD.FTZ R21, R69, R70 ;  /* 0x0000004645157221 */ /* 0x000fca0000010000 */
[----:B------:R-:W1:Y:S01]  /*96d0*/  MUFU.EX2 R61, R61 ;  /* 0x0000003d003d7308 */ /* 0x000e620000000800 */
[----:B------:R-:W-:Y:S01]  /*96e0*/  FADD.FTZ R40, R105, R40 ;  /* 0x0000002869287221 */ /* 0x000fe20000010000 */
[----:B------:R-:W-:-:S06]  /*96f0*/  FADD.FTZ R21, R68, R21 ;  /* 0x0000001544157221 */ /* 0x000fcc0000010000 */
[----:B------:R-:W-:Y:S08]  /*9700*/  MUFU.EX2 R42, R59 ;  /* 0x0000003b002a7308 */ /* 0x000ff00000000800 */
[----:B------:R-:W2:Y:S08]  /*9710*/  MUFU.EX2 R33, R33 ;  /* 0x0000002100217308 */ /* 0x000eb00000000800 */
        /* <DEDUP_REMOVED lines=8> */
[----:B------:R-:W-:Y:S03]  /*97a0*/  HMMA.16816.F32.BF16 R4, R12, R22, R4 ;  /* 0x000000160c04723c */ /* 0x000fe60000041804 */
[----:B------:R-:W-:-:S05]  /*97b0*/  FADD.FTZ R91, R91, R66 ;  /* 0x000000425b5b7221 */ /* 0x000fca0000010000 */
[----:B---3--:R-:W-:Y:S01]  /*97c0*/  HMMA.16816.F32.BF16 R24, R12, R16, R24 ;  /* 0x000000100c18723c */ /* 0x008fe20000041818 */
[----:B------:R-:W-:-:S07]  /*97d0*/  FADD.FTZ R94, R94, R91 ;  /* 0x0000005b5e5e7221 */ /* 0x000fce0000010000 */
[----:B------:R-:W-:Y:S01]  /*97e0*/  HMMA.16816.F32.BF16 R28, R12, R18, R28 ;  /* 0x000000120c1c723c */ /* 0x000fe2000004181c */
[----:B-1----:R-:W-:Y:S01]  /*97f0*/  F2FP.BF16.F32.PACK_AB R12, R61, R48 ;  /* 0x000000303d0c723e */ /* 0x002fe200000010ff */
[----:B------:R-:W-:Y:S01]  /*9800*/  FADD.FTZ R19, R45, R52 ;  /* 0x000000342d137221 */ /* 0x000fe20000010000 */
[----:B--2---:R-:W-:Y:S02]  /*9810*/  F2FP.BF16.F32.PACK_AB R14, R33, R42 ;  /* 0x0000002a210e723e */ /* 0x004fe400000010ff */
[----:B----4-:R-:W-:Y:S02]  /*9820*/  F2FP.BF16.F32.PACK_AB R13, R35, R34 ;  /* 0x00000022230d723e */ /* 0x010fe400000010ff */
[----:B-----5:R-:W-:Y:S01]  /*9830*/  F2FP.BF16.F32.PACK_AB R15, R247, R20 ;  /* 0x00000014f70f723e */ /* 0x020fe200000010ff */
        /* <DEDUP_REMOVED lines=13> */
[----:B------:R-:W-:Y:S02]  /*9910*/  FADD.FTZ R181, R181, R152 ;  /* 0x00000098b5b57221 */ /* 0x000fe40000010000 */
[----:B------:R-:W-:Y:S02]  /*9920*/  FADD.FTZ R5, R32, R5 ;  /* 0x0000000520057221 */ /* 0x000fe40000010000 */
[----:B------:R-:W-:-:S02]  /*9930*/  FADD.FTZ R162, R162, R181 ;  /* 0x000000b5a2a27221 */ /* 0x000fc40000010000 */
[----:B------:R-:W-:Y:S01]  /*9940*/  FADD.FTZ R34, R34, R5 ;  /* 0x0000000522227221 */ /* 0x000fe20000010000 */
[----:B------:R-:W-:Y:S02]  /*9950*/  VIADD R5, R37, 0xfffffffe ;  /* 0xfffffffe25057836 */ /* 0x000fe40000000000 */
[----:B------:R-:W-:-:S03]  /*9960*/  FADD.FTZ R115, R115, R162 ;  /* 0x000000a273737221 */ /* 0x000fc60000010000 */
[----:B------:R-:W-:Y:S01]  /*9970*/  ISETP.GE.AND P0, PT, R5, R224, PT ;  /* 0x000000e00500720c */ /* 0x000fe20003f06270 */
        /* <DEDUP_REMOVED lines=15> */
[----:B------:R-:W-:Y:S01]  /*9a70*/  IMAD.SHL.U32 R237, R222, 0x40, RZ ;  /* 0x00000040deed7824 */ /* 0x000fe200078e00ff */
[----:B------:R-:W-:Y:S01]  /*9a80*/  IADD3 R36, PT, PT, R151, R38, R36 ;  /* 0x0000002697247210 */ /* 0x000fe20007ffe024 */
[----:B------:R-:W-:Y:S01]  /*9a90*/  IMAD.MOV.U32 R151, RZ, RZ, R148 ;  /* 0x000000ffff977224 */ /* 0x000fe200078e0094 */
[----:B------:R-:W-:Y:S02]  /*9aa0*/  ISETP.NE.AND.EX P3, PT, R245, RZ, PT, P3 ;  /* 0x000000fff500720c */ /* 0x000fe40003f65330 */
[----:B------:R-:W-:Y:S02]  /*9ab0*/  IADD3 R36, PT, PT, -R150, R36, -R39 ;  /* 0x0000002496247210 */ /* 0x000fe40007ffe927 */
[----:B------:R-:W-:-:S03]  /*9ac0*/  SHF.L.U64.HI R238, R222, 0x6, R223 ;  /* 0x00000006deee7819 */ /* 0x000fc600000102df */
[----:B------:R-:W-:-:S04]  /*9ad0*/  IMAD R37, R37, -0x100, R36 ;  /* 0xffffff0025257824 */ /* 0x000fc800078e0224 */
[----:B------:R-:W-:-:S07]  /*9ae0*/  VIADD R240, R37, 0x208 ;  /* 0x0000020825f07836 */ /* 0x000fce0000000000 */
.L_x_3420:
        /* <DEDUP_REMOVED lines=79> */
.L_x_3415:
[----:B------:R-:W-:Y:S05]  /*9fe0*/  BSYNC.RECONVERGENT B0 ;  /* 0x0000000000007941 */ /* 0x000fea0003800200 */
.L_x_3414:
[----:B------:R-:W1:Y:S01]  /*9ff0*/  S2UR UR6, SR_CgaCtaId ;  /* 0x00000000000679c3 */ /* 0x000e620000008800 */
[C---:B------:R-:W-:Y:S01]  /*a000*/  LOP3.LUT R104, R234.reuse, 0xc0, RZ, 0xc0, !PT ;  /* 0x000000c0ea687812 */ /* 0x040fe200078ec0ff */
[----:B------:R-:W-:Y:S01]  /*a010*/  UMOV UR7, 0x400 ;  /* 0x0000040000077882 */ /* 0x000fe20000000000 */
[C---:B------:R-:W-:Y:S01]  /*a020*/  LOP3.LUT R233, R213.reuse, 0x18, RZ, 0xc0, !PT ;  /* 0x00000018d5e97812 */ /* 0x040fe200078ec0ff */
[C---:B------:R-:W-:Y:S01]  /*a030*/  IMAD.SHL.U32 R218, R213.reuse, 0x20, RZ ;  /* 0x00000020d5da7824 */ /* 0x040fe200078e00ff */
[----:B------:R-:W-:Y:S01]  /*a040*/  LOP3.LUT R105, R234, 0x18, RZ, 0xc0, !PT ;  /* 0x00000018ea697812 */ /* 0x000fe200078ec0ff */
[C---:B------:R-:W-:Y:S01]  /*a050*/  IMAD.SHL.U32 R215, R213.reuse, 0x10, RZ ;  /* 0x00000010d5d77824 */ /* 0x040fe200078e00ff */
[----:B------:R-:W-:Y:S01]  /*a060*/  LOP3.LUT R233, R104, R233, RZ, 0xfc, !PT ;  /* 0x000000e968e97212 */ /* 0x000fe200078efcff */
[----:B------:R-:W-:Y:S01]  /*a070*/  IMAD.SHL.U32 R212, R213, 0x4, RZ ;  /* 0x00000004d5d47824 */ /* 0x000fe200078e00ff */
[-C--:B------:R-:W-:Y:S01]  /*a080*/  ISETP.GE.AND P1, PT, R105, R232.reuse, PT ;  /* 0x000000e86900720c */ /* 0x080fe20003f26270 */
[----:B------:R-:W-:Y:S01]  /*a090*/  VIADD R241, R241, 0xffffffff ;  /* 0xfffffffff1f17836 */ /* 0x000fe20000000000 */
[----:B------:R-:W-:Y:S01]  /*a0a0*/  LOP3.LUT R153, R234, 0x1f20, RZ, 0xc0, !PT ;  /* 0x00001f20ea997812 */ /* 0x000fe200078ec0ff */
[----:B------:R-:W-:Y:S01]  /*a0b0*/  BSSY.RECONVERGENT B1, `(.L_x_3416) ;  /* 0x0000144000017945 */ /* 0x000fe20003800200 */
[----:B------:R-:W-:Y:S02]  /*a0c0*/  LOP3.LUT R104, R233, R105, RZ, 0x3c, !PT ;  /* 0x00000069e9687212 */ /* 0x000fe400078e3cff */
[----:B------:R-:W-:Y:S02]  /*a0d0*/  ISETP.GE.AND P2, PT, R105, R232, PT ;  /* 0x000000e86900720c */ /* 0x000fe40003f46270 */
[----:B------:R-:W-:Y:S02]  /*a0e0*/  IADD3 R108, P0, PT, R237, R228, RZ ;  /* 0x000000e4ed6c7210 */ /* 0x000fe40007f1e0ff */
[----:B------:R-:W-:Y:S02]  /*a0f0*/  LOP3.LUT R153, R153, R104, RZ, 0xfc, !PT ;  /* 0x0000006899997212 */ /* 0x000fe400078efcff */
[----:B------:R-:W-:Y:S01]  /*a100*/  LOP3.LUT R149, R215, 0x100, RZ, 0xc0, !PT ;  /* 0x00000100d7957812 */ /* 0x000fe200078ec0ff */
[----:B------:R-:W-:Y:S01]  /*a110*/  IMAD.X R109, R238, 0x1, R229, P0 ;  /* 0x00000001ee6d7824 */ /* 0x000fe200000e06e5 */
[----:B------:R-:W-:Y:S01]  /*a120*/  LOP3.LUT R148, R218, 0xc0, RZ, 0xc0, !PT ;  /* 0x000000c0da947812 */ /* 0x000fe200078ec0ff */
[----:B-1----:R-:W-:Y:S01]  /*a130*/  ULEA UR6, UR6, UR7, 0x18 ;  /* 0x0000000706067291 */ /* 0x002fe2000f8ec0ff */
[----:B------:R-:W-:Y:S01]  /*a140*/  @!P1 IMAD.MOV.U32 R110, RZ, RZ, R108 ;  /* 0x000000ffff6e9224 */ /* 0x000fe200078e006c */
[----:B------:R-:W-:Y:S01]  /*a150*/  LOP3.LUT R217, R212, 0x18, RZ, 0xc0, !PT ;  /* 0x00000018d4d97812 */ /* 0x000fe200078ec0ff */
[----:B------:R-:W-:Y:S01]  /*a160*/  @!P1 IMAD.MOV.U32 R111, RZ, RZ, R109 ;  /* 0x000000ffff6f9224 */ /* 0x000fe200078e006d */
[----:B------:R-:W-:Y:S01]  /*a170*/  LOP3.LUT R149, R149, 0x20, R218, 0xf8, !PT ;  /* 0x0000002095957812 */ /* 0x000fe200078ef8da */
[----:B------:R-:W-:Y:S01]  /*a180*/  @!P1 IMAD R104, R223, 0x180, RZ ;  /* 0x00000180df689824 */ /* 0x000fe200078e02ff */
[----:B------:R-:W-:Y:S01]  /*a190*/  LOP3.LUT R148, R148, 0x8, R213, 0xf8, !PT ;  /* 0x0000000894947812 */ /* 0x000fe200078ef8d5 */
[----:B------:R-:W-:Y:S02]  /*a1a0*/  IMAD.U32 R216, RZ, RZ, UR6 ;  /* 0x00000006ffd87e24 */ /* 0x000fe4000f8e00ff */
[C---:B------:R-:W-:Y:S01]  /*a1b0*/  @!P1 IMAD.WIDE.U32 R110, R222.reuse, 0x180, R110 ;  /* 0x00000180de6e9825 */ /* 0x040fe200078e006e */
[----:B------:R-:W-:Y:S03]  /*a1c0*/  LOP3.LUT R149, R149, R148, R217, 0xf6, !PT ;  /* 0x0000009495957212 */ /* 0x000fe600078ef6d9 */
[----:B------:R-:W-:Y:S02]  /*a1d0*/  IMAD R153, R153, 0x2, R216 ;  /* 0x0000000299997824 */ /* 0x000fe400078e02d8 */
[----:B------:R-:W-:Y:S03]  /*a1e0*/  @!P1 IMAD.WIDE.U32 R112, R222, 0x140, R108 ;  /* 0x00000140de709825 */ /* 0x000fe600078e006c */
[----:B------:R-:W-:Y:S01]  /*a1f0*/  @!PT LDS RZ, [RZ] ;  /* 0x00000000fffff984 */ /* 0x000fe20000000800 */
[----:B------:R-:W-:Y:S01]  /*a200*/  @!PT LDS RZ, [RZ] ;  /* 0x00000000fffff984 */ /* 0x000fe20000000800 */
[----:B------:R-:W-:Y:S01]  /*a210*/  @!PT LDS RZ, [RZ] ;  /* 0x00000000fffff984 */ /* 0x000fe20000000800 */
[----:B------:R-:W-:Y:S01]  /*a220*/  @!P2 LDGSTS.E.BYPASS.LTC128B.128 [R153+0x5000], desc[UR4][R228.64] ;  /* 0x05000000e499afae */ /* 0x000fe2000b981a04 */
[----:B------:R-:W-:Y:S01]  /*a230*/  @!P1 IMAD.IADD R111, R104, 0x1, R111 ;  /* 0x00000001686f9824 */ /* 0x000fe200078e026f */
[CC--:B------:R-:W-:Y:S01]  /*a240*/  @!P1 LEA R104, P0, R222.reuse, R108.reuse, 0x6 ;  /* 0x0000006cde689211 */ /* 0x0c0fe200078030ff */
[----:B------:R-:W-:Y:S02]  /*a250*/  @!P1 IMAD R105, R223, 0x140, RZ ;  /* 0x00000140df699824 */ /* 0x000fe400078e02ff */
[----:B------:R-:W-:Y:S01]  /*a260*/  @P2 STS.128 [R153+0x5000], RZ ;  /* 0x005000ff99002388 */ /* 0x000fe20000000c00 */
[C---:B------:R-:W-:Y:S04]  /*a270*/  @!P1 IMAD.WIDE.U32 R114, R222.reuse, 0xc0, R108 ;  /* 0x000000c0de729825 */ /* 0x040fe800078e006c */
[----:B------:R-:W-:Y:S01]  /*a280*/  @P1 STS.128 [R153+0x5800], RZ ;  /* 0x005800ff99001388 */ /* 0x000fe20000000c00 */
[----:B------:R-:W-:Y:S01]  /*a290*/  @!P1 IMAD.IADD R113, R105, 0x1, R113 ;  /* 0x0000000169719824 */ /* 0x000fe200078e0271 */
[CC--:B------:R-:W-:Y:S01]  /*a2a0*/  @!P1 LEA.HI.X R105, R222.reuse, R109.reuse, R223, 0x6, P0 ;  /* 0x0000006dde699211 */ /* 0x0c0fe200000f34df */
[----:B------:R-:W-:Y:S02]  /*a2b0*/  @!P1 IMAD R106, R223, 0xc0, RZ ;  /* 0x000000c0df6a9824 */ /* 0x000fe400078e02ff */
[----:B------:R-:W-:Y:S01]  /*a2c0*/  @!PT LDS RZ, [RZ] ;  /* 0x00000000fffff984 */ /* 0x000fe20000000800 */
[----:B------:R-:W-:Y:S01]  /*a2d0*/  @!PT LDS RZ, [RZ] ;  /* 0x00000000fffff984 */ /* 0x000fe20000000800 */
[----:B------:R-:W-:Y:S01]  /*a2e0*/  @!PT LDS RZ, [RZ] ;  /* 0x00000000fffff984 */ /* 0x000fe20000000800 */
[----:B------:R-:W-:Y:S01]  /*a2f0*/  @!P1 LDGSTS.E.BYPASS.LTC128B.128 [R153+0x5800], desc[UR4][R108.64] ;  /* 0x058000006c999fae */ /* 0x000fe2000b981a04 */
[-C--:B------:R-:W-:Y:S01]  /*a300*/  @!P1 LEA R116, P0, R222, R108.reuse, 0x8 ;  /* 0x0000006cde749211 */ /* 0x080fe200078040ff */
[----:B------:R-:W-:Y:S03]  /*a310*/  IMAD R149, R149, 0x2, R216 ;  /* 0x0000000295957824 */ /* 0x000fe600078e02d8 */
[----:B------:R-:W-:Y:S01]  /*a320*/  @P1 STS.128 [R153+0x6000], RZ ;  /* 0x006000ff99001388 */ /* 0x000fe20000000c00 */
[----:B------:R-:W-:Y:S01]  /*a330*/  @!P1 IMAD.IADD R115, R106, 0x1, R115 ;  /* 0x000000016a739824 */ /* 0x000fe200078e0273 */
[C---:B------:R-:W-:Y:S01]  /*a340*/  @!P1 LEA R106, P4, R222.reuse, R108, 0x7 ;  /* 0x0000006cde6a9211 */ /* 0x040fe200078838ff */
[----:B------:R-:W-:Y:S02]  /*a350*/  IMAD.MOV.U32 R148, RZ, RZ, 0x20 ;  /* 0x00000020ff947424 */ /* 0x000fe400078e00ff */
[----:B------:R-:W-:Y:S01]  /*a360*/  @!PT LDS RZ, [RZ] ;  /* 0x00000000fffff984 */ /* 0x000fe20000000800 */
[----:B------:R-:W-:Y:S01]  /*a370*/  @!PT LDS RZ, [RZ] ;  /* 0x00000000fffff984 */ /* 0x000fe20000000800 */
[----:B------:R-:W-:Y:S01]  /*a380*/  @!PT LDS RZ, [RZ] ;  /* 0x00000000fffff984 */ /* 0x000fe20000000800 */
[----:B------:R-:W-:Y:S01]  /*a390*/  @!P1 LDGSTS.E.BYPASS.LTC128B.128 [R153+0x6000], desc[UR4][R104.64] ;  /* 0x0600000068999fae */ /* 0x000fe2000b981a04 */
[CCC-:B------:R-:W-:Y:S02]  /*a3a0*/  @!P1 LEA.HI.X R117, R222.reuse, R109.reuse, R223.reuse, 0x8, P0 ;  /* 0x0000006dde759211 */ /* 0x1c0fe400000f44df */
[----:B------:R-:W-:Y:S02]  /*a3b0*/  @!P1 LEA.HI.X R107, R222, R109, R223, 0x7, P4 ;  /* 0x0000006dde6b9211 */ /* 0x000fe400020f3cdf */
        /* <DEDUP_REMOVED lines=9> */
[--C-:B------:R-:W-:Y:S04]  /*a450*/  IMAD.IADD R204, R214, 0x1, R148.reuse ;  /* 0x00000001d6cc7824 */ /* 0x100fe800078e0294 */
[----:B------:R-:W-:Y:S01]  /*a460*/  @!PT LDS RZ, [RZ] ;  /* 0x00000000fffff984 */ /* 0x000fe20000000800 */
[----:B------:R-:W-:Y:S01]  /*a470*/  @!PT LDS RZ, [RZ] ;  /* 0x00000000fffff984 */ /* 0x000fe20000000800 */
[----:B------:R-:W-:Y:S01]  /*a480*/  @!PT LDS RZ, [RZ] ;  /* 0x00000000fffff984 */ /* 0x000fe20000000800 */
[----:B------:R-:W-:Y:S01]  /*a490*/  @!P1 LDGSTS.E.BYPASS.LTC128B.128 [R153+0x7000], desc[UR4][R114.64] ;  /* 0x0700000072999fae */ /* 0x000fe2000b981a04 */
[----:B------:R-:W-:Y:S04]  /*a4a0*/  IMAD.IADD R148, R149, 0x1, R148 ;  /* 0x0000000195947824 */ /* 0x000fe800078e0294 */
        /* <DEDUP_REMOVED lines=15> */
[----:B------:R-:W-:Y:S05]  /*a5a0*/  LDSM.16.M88.4 R156, [R214] ;  /* 0x00000000d69c783b */ /* 0x000fea0000000200 */
[----:B------:R-:W3:Y:S05]  /*a5b0*/  LDSM.16.M88.4 R160, [R149+0x1000] ;  /* 0x0010000095a0783b */ /* 0x000eea0000000200 */
[----:B------:R-:W4:Y:S05]  /*a5c0*/  LDSM.16.M88.4 R164, [R149+0x1400] ;  /* 0x0014000095a4783b */ /* 0x000f2a0000000200 */
[----:B------:R-:W5:Y:S05]  /*a5d0*/  LDSM.16.M88.4 R168, [R149+0x1800] ;  /* 0x0018000095a8783b */ /* 0x000f6a0000000200 */
[----:B------:R-:W0:Y:S05]  /*a5e0*/  LDGDEPBAR ;  /* 0x00000000000079af */ /* 0x000e2a0000000000 */
[----:B------:R-:W1:Y:S05]  /*a5f0*/  LDSM.16.M88.4 R172, [R149+0x1c00] ;  /* 0x001c000095ac783b */ /* 0x000e6a0000000200 */
[----:B------:R-:W2:Y:S05]  /*a600*/  LDSM.16.M88.4 R176, [R149+0x2000] ;  /* 0x0020000095b0783b */ /* 0x000eaa0000000200 */
        /* <DEDUP_REMOVED lines=17> */
[C---:B-1----:R-:W-:Y:S08]  /*a720*/  HMMA.16816.F32.BF16 R28, R156.reuse, R172, RZ ;  /* 0x000000ac9c1c723c */ /* 0x042ff000000418ff */
        /* <DEDUP_REMOVED lines=156> */
.L_x_3419:
[----:B------:R-:W-:Y:S05]  /*b0f0*/  BSYNC.RECONVERGENT B0 ;  /* 0x0000000000007941 */ /* 0x000fea0003800200 */
.L_x_3418:
[--C-:B------:R-:W-:Y:S01]  /*b100*/  @!P2 IMAD.MOV.U32 R227, RZ, RZ, R225.reuse ;  /* 0x000000ffffe3a224 */ /* 0x100fe200078e00e1 */
[----:B------:R-:W-:Y:S01]  /*b110*/  IADD3 R154, P4, PT, R149, R226, RZ ;  /* 0x000000e2959a7210 */ /* 0x000fe20007f9e0ff */
[----:B------:R-:W-:Y:S03]  /*b120*/  @!P1 IMAD R148, R221, 0xc0, RZ ;  /* 0x000000c0dd949824 */ /* 0x000fe600078e02ff */
[----:B------:R-:W-:Y:S01]  /*b130*/  @!PT LDS RZ, [RZ] ;  /* 0x00000000fffff984 */ /* 0x000fe20000000800 */
[----:B------:R-:W-:Y:S01]  /*b140*/  @!PT LDS RZ, [RZ] ;  /* 0x00000000fffff984 */ /* 0x000fe20000000800 */
[----:B------:R-:W-:Y:S01]  /*b150*/  @!PT LDS RZ, [RZ] ;  /* 0x00000000fffff984 */ /* 0x000fe20000000800 */
[----:B------:R1:W-:Y:S01]  /*b160*/  @!P2 LDGSTS.E.BYPASS.LTC128B.128 [R153+0x1000], desc[UR4][R226.64] ;  /* 0x01000000e299afae */ /* 0x0003e2000b981a04 */
[----:B------:R-:W-:Y:S01]  /*b170*/  IMAD.X R155, R150, 0x1, R225, P4 ;  /* 0x00000001969b7824 */ /* 0x000fe200020e06e1 */
[----:B------:R-:W-:Y:S01]  /*b180*/  @!P1 IADD3 R156, P4, PT, R154, R149, RZ ;  /* 0x000000959a9c9210 */ /* 0x000fe20007f9e0ff */
[--C-:B------:R-:W-:Y:S01]  /*b190*/  @!P1 IMAD.MOV.U32 R160, RZ, RZ, R154.reuse ;  /* 0x000000ffffa09224 */ /* 0x100fe200078e009a */
[----:B------:R1:W-:Y:S01]  /*b1a0*/  @P2 STS.128 [R153+0x1000], RZ ;  /* 0x001000ff99002388 */ /* 0x0003e20000000c00 */
[C---:B------:R-:W-:Y:S01]  /*b1b0*/  @!P1 IMAD.WIDE.U32 R162, R220.reuse, 0xc0, R154 ;  /* 0x000000c0dca29825 */ /* 0x040fe200078e009a */
[----:B------:R-:W-:Y:S02]  /*b1c0*/  @!P1 IADD3.X R157, PT, PT, R155, R150, RZ, P4, !PT ;  /* 0x000000969b9d9210 */ /* 0x000fe400027fe4ff */
[----:B------:R1:W-:Y:S01]  /*b1d0*/  @P1 STS.128 [R153+0x1800], RZ ;  /* 0x001800ff99001388 */ /* 0x0003e20000000c00 */
[-C--:B------:R-:W-:Y:S01]  /*b1e0*/  @!P1 LEA R164, P4, R220, R154.reuse, 0x7 ;  /* 0x0000009adca49211 */ /* 0x080fe200078838ff */
[----:B------:R-:W-:Y:S01]  /*b1f0*/  @!P1 IMAD.IADD R163, R148, 0x1, R163 ;  /* 0x0000000194a39824 */ /* 0x000fe200078e02a3 */
[C---:B------:R-:W-:Y:S01]  /*b200*/  @!P1 LEA R148, P2, R220.reuse, R154, 0x8 ;  /* 0x0000009adc949211 */ /* 0x040fe200078440ff */
[----:B------:R-:W-:Y:S01]  /*b210*/  @!PT LDS RZ, [RZ] ;  /* 0x00000000fffff984 */ /* 0x000fe20000000800 */
[----:B------:R-:W-:Y:S01]  /*b220*/  @!PT LDS RZ, [RZ] ;  /* 0x00000000fffff984 */ /* 0x000fe20000000800 */
[----:B------:R-:W-:Y:S01]  /*b230*/  @!PT LDS RZ, [RZ] ;  /* 0x00000000fffff984 */ /* 0x000fe20000000800 */
[----:B------:R1:W-:Y:S01]  /*b240*/  @!P1 LDGSTS.E.BYPASS.LTC128B.128 [R153+0x1800], desc[UR4][R154.64] ;  /* 0x018000009a999fae */ /* 0x0003e2000b981a04 */
[CC--:B------:R-:W-:Y:S01]  /*b250*/  @!P1 LEA.HI.X R165, R220.reuse, R155.reuse, R221, 0x7, P4 ;  /* 0x0000009bdca59211 */ /* 0x0c0fe200020f3cdd */
[----:B------:R-:W-:Y:S01]  /*b260*/  @!P1 IMAD R149, R221, 0x140, RZ ;  /* 0x00000140dd959824 */ /* 0x000fe200078e02ff */
[-C--:B------:R-:W-:Y:S01]  /*b270*/  @!P1 MOV R161, R155.reuse ;  /* 0x0000009b00a19202 */ /* 0x080fe20000000f00 */
[----:B------:R1:W-:Y:S01]  /*b280*/  @P1 STS.128 [R153+0x2000], RZ ;  /* 0x002000ff99001388 */ /* 0x0003e20000000c00 */
[----:B------:R-:W-:Y:S01]  /*b290*/  @!P1 MOV R159, R155 ;  /* 0x0000009b009f9202 */ /* 0x000fe20000000f00 */
[----:B------:R-:W-:Y:S02]  /*b2a0*/  @!P1 IMAD.MOV.U32 R158, RZ, RZ, R154 ;  /* 0x000000ffff9e9224 */ /* 0x000fe400078e009a */
[----:B------:R-:W-:Y:S01]  /*b2b0*/  @!PT LDS RZ, [RZ] ;  /* 0x00000000fffff984 */ /* 0x000fe20000000800 */
[----:B------:R-:W-:Y:S01]  /*b2c0*/  @!PT LDS RZ, [RZ] ;  /* 0x00000000fffff984 */ /* 0x000fe20000000800 */
[----:B------:R-:W-:Y:S01]  /*b2d0*/  @!PT LDS RZ, [RZ] ;  /* 0x00000000fffff984 */ /* 0x000fe20000000800 */
[----:B------:R1:W-:Y:S01]  /*b2e0*/  @!P1 LDGSTS.E.BYPASS.LTC128B.128 [R153+0x2000], desc[UR4][R156.64] ;  /* 0x020000009c999fae */ /* 0x0003e2000b981a04 */
[C---:B------:R-:W-:Y:S03]  /*b2f0*/  @!P1 IMAD.WIDE.U32 R160, R220.reuse, 0x140, R160 ;  /* 0x00000140dca09825 */ /* 0x040fe600078e00a0 */
[----:B------:R1:W-:Y:S01]  /*b300*/  @P1 STS.128 [R153+0x2800], RZ ;  /* 0x002800ff99001388 */ /* 0x0003e20000000c00 */
[C---:B------:R-:W-:Y:S01]  /*b310*/  @!P1 IMAD.WIDE.U32 R158, R220.reuse, 0x180, R158 ;  /* 0x00000180dc9e9825 */ /* 0x040fe200078e009e */
[----:B------:R-:W-:Y:S02]  /*b320*/  @!P1 IADD3 R161, PT, PT, R149, R161, RZ ;  /* 0x000000a195a19210 */ /* 0x000fe40007ffe0ff */
[----:B------:R-:W-:Y:S01]  /*b330*/  @!PT LDS RZ, [RZ] ;  /* 0x00000000fffff984 */ /* 0x000fe20000000800 */
[----:B------:R-:W-:Y:S01]  /*b340*/  @!PT LDS RZ, [RZ] ;  /* 0x00000000fffff984 */ /* 0x000fe20000000800 */
[----:B------:R-:W-:Y:S01]  /*b350*/  @!PT LDS RZ, [RZ] ;  /* 0x00000000fffff984 */ /* 0x000fe20000000800 */
[----:B------:R1:W-:Y:S01]  /*b360*/  @!P1 LDGSTS.E.BYPASS.LTC128B.128 [R153+0x2800], desc[UR4][R164.64] ;  /* 0x02800000a4999fae */ /* 0x0003e2000b981a04 */
[----:B------:R-:W-:Y:S01]  /*b370*/  @!P1 LEA.HI.X R149, R220, R155, R221, 0x8, P2 ;  /* 0x0000009bdc959211 */ /* 0x000fe200010f44dd */
[----:B------:R-:W-:Y:S02]  /*b380*/  @!P1 IMAD R150, R221, 0x180, RZ ;  /* 0x00000180dd969824 */ /* 0x000fe400078e02ff */
        /* <DEDUP_REMOVED lines=22> */
.L_x_3417:
[----:B------:R-:W-:Y:S05]  /*b4f0*/  BSYNC.RECONVERGENT B1 ;  /* 0x0000000000017941 */ /* 0x000fea0003800200 */
.L_x_3416:
[C---:B-1----:R-:W-:Y:S02]  /*b500*/  IADD3 R154, PT, PT, R240.reuse, -0x11, RZ ;  /* 0xffffffeff09a7810 */ /* 0x042fe40007ffe0ff */
[C---:B------:R-:W-:Y:S02]  /*b510*/  IADD3 R148, PT, PT, R240.reuse, -0x9, RZ ;  /* 0xfffffff7f0947810 */ /* 0x040fe40007ffe0ff */
[----:B------:R-:W-:Y:S02]  /*b520*/  IABS R154, R154 ;  /* 0x0000009a009a7213 */ /* 0x000fe40000000000 */
[----:B------:R-:W-:Y:S02]  /*b530*/  IABS R148, R148 ;  /* 0x0000009400947213 */ /* 0x000fe40000000000 */
[----:B------:R-:W-:Y:S02]  /*b540*/  IADD3 R149, PT, PT, R240, -0x8, RZ ;  /* 0xfffffff8f0957810 */ /* 0x000fe40007ffe0ff */
[----:B------:R-:W-:Y:S02]  /*b550*/  I2FP.F32.S32 R148, R148 ;  /* 0x0000009400947245 */ /* 0x000fe40000201400 */
[----:B------:R-:W-:Y:S02]  /*b560*/  IABS R149, R149 ;  /* 0x0000009500957213 */ /* 0x000fe40000000000 */
[----:B------:R-:W-:Y:S01]  /*b570*/  IABS R153, R240 ;  /* 0x000000f000997213 */ /* 0x000fe20000000000 */
[CC--:B------:R-:W-:Y:S01]  /*b580*/  FFMA.FTZ R11, -R0.reuse, R148.reuse, R11 ;  /* 0x00000094000b7223 */ /* 0x0c0fe2000001010b */
[C---:B------:R-:W-:Y:S01]  /*b590*/  FFMA.FTZ R5, -R0.reuse, R148, R5 ;  /* 0x0000009400057223 */ /* 0x040fe20000010105 */
[----:B------:R-:W-:Y:S02]  /*b5a0*/  I2FP.F32.S32 R148, R154 ;  /* 0x0000009a00947245 */ /* 0x000fe40000201400 */
[----:B------:R-:W-:Y:S02]  /*b5b0*/  I2FP.F32.S32 R149, R149 ;  /* 0x0000009500957245 */ /* 0x000fe40000201400 */
[----:B------:R-:W-:Y:S01]  /*b5c0*/  I2FP.F32.S32 R153, R153 ;  /* 0x0000009900997245 */ /* 0x000fe20000201400 */
[CC--:B------:R-:W-:Y:S01]  /*b5d0*/  FFMA.FTZ R15, -R0.reuse, R148.reuse, R15 ;  /* 0x00000094000f7223 */ /* 0x0c0fe2000001010f */
[C---:B------:R-:W-:Y:S01]  /*b5e0*/  FFMA.FTZ R9, -R0.reuse, R148, R9 ;  /* 0x0000009400097223 */ /* 0x040fe20000010109 */
[CC--:B------:R-:W-:Y:S01]  /*b5f0*/  FFMA.FTZ R10, -R0.reuse, R149.reuse, R10 ;  /* 0x00000095000a7223 */ /* 0x0c0fe2000001010a */
[C---:B------:R-:W-:Y:S01]  /*b600*/  FFMA.FTZ R4, -R0.reuse, R149, R4 ;  /* 0x0000009500047223 */ /* 0x040fe20000010104 */
        /* <DEDUP_REMOVED lines=15> */
[----:B------:R-:W-:Y:S02]  /*b700*/  IADD3 R148, PT, PT, R240, -0x29, RZ ;  /* 0xffffffd7f0947810 */ /* 0x000fe40007ffe0ff */
[----:B------:R-:W-:Y:S02]  /*b710*/  I2FP.F32.S32 R149, R149 ;  /* 0x0000009500957245 */ /* 0x000fe40000201400 */
[----:B------:R-:W-:Y:S02]  /*b720*/  IABS R148, R148 ;  /* 0x0000009400947213 */ /* 0x000fe40000000000 */
[----:B------:R-:W-:Y:S01]  /*b730*/  I2FP.F32.S32 R153, R153 ;  /* 0x0000009900997245 */ /* 0x000fe20000201400 */
[CC--:B------:R-:W-:Y:S01]  /*b740*/  FFMA.FTZ R26, -R0.reuse, R149.reuse, R26 ;  /* 0x00000095001a7223 */ /* 0x0c0fe2000001011a */
[----:B------:R-:W-:Y:S01]  /*b750*/  I2FP.F32.S32 R148, R148 ;  /* 0x0000009400947245 */ /* 0x000fe20000201400 */
[----:B------:R-:W-:Y:S01]  /*b760*/  FFMA.FTZ R20, -R0, R149, R20 ;  /* 0x0000009500147223 */ /* 0x000fe20000010114 */
        /* <DEDUP_REMOVED lines=18> */
[----:B------:R-:W-:Y:S01]  /*b890*/  FFMA.FTZ R7, -R0, R150, R7 ;  /* 0x0000009600077223 */ /* 0x000fe20000010107 */
        /* <DEDUP_REMOVED lines=34> */
[----:B------:R-:W-:Y:S02]  /*bac0*/  I2FP.F32.S32 R150, R154 ;  /* 0x0000009a00967245 */ /* 0x000fe40000201400 */
[----:B------:R-:W-:Y:S02]  /*bad0*/  IABS R153, R148 ;  /* 0x0000009400997213 */ /* 0x000fe40000000000 */
[----:B------:R-:W-:Y:S01]  /*bae0*/  I2FP.F32.S32 R156, R156 ;  /* 0x0000009c009c7245 */ /* 0x000fe20000201400 */
[CC--:B------:R-:W-:Y:S01]  /*baf0*/  FFMA.FTZ R33, -R0.reuse, R150.reuse, R33 ;  /* 0x0000009600217223 */ /* 0x0c0fe20000010121 */
[----:B------:R-:W-:Y:S01]  /*bb00*/  I2FP.F32.S32 R153, R153 ;  /* 0x0000009900997245 */ /* 0x000fe20000201400 */
[----:B------:R-:W-:Y:S01]  /*bb10*/  FFMA.FTZ R39, -R0, R150, R39 ;  /* 0x0000009600277223 */ /* 0x000fe20000010127 */
        /* <DEDUP_REMOVED lines=33> */
[C---:B------:R-:W-:Y:S02]  /*bd30*/  IADD3 R150, PT, PT, R240.reuse, -0x70, RZ ;  /* 0xffffff90f0967810 */ /* 0x040fe40007ffe0ff */
[----:B------:R-:W-:Y:S01]  /*bd40*/  IADD3 R148, PT, PT, R240, -0x69, RZ ;  /* 0xffffff97f0947810 */ /* 0x000fe20007ffe0ff */
        /* <DEDUP_REMOVED lines=19> */
[C---:B------:R-:W-:Y:S01]  /*be80*/  FFMA.FTZ R57, -R0.reuse, R148, R57 ;  /* 0x0000009400397223 */ /* 0x040fe20000010139 */
[----:B------:R-:W-:Y:S01]  /*be90*/  IABS R154, R154 ;  /* 0x0000009a009a7213 */ /* 0x000fe20000000000 */
        /* <DEDUP_REMOVED lines=28> */
[C---:B------:R-:W-:Y:S01]  /*c060*/  FFMA.FTZ R69, -R0.reuse, R148, R69 ;  /* 0x0000009400457223 */ /* 0x040fe20000010145 */
        /* <DEDUP_REMOVED lines=78> */
[----:B------:R-:W-:Y:S01]  /*c550*/  FMNMX3.FTZ R154, R152, R4, R5, !PT ;  /* 0x00000004989a7276 */ /* 0x000fe20007810005 */
[CC--:B------:R-:W-:Y:S01]  /*c560*/  FFMA.FTZ R100, -R0.reuse, R153.reuse, R100 ;  /* 0x0000009900647223 */ /* 0x0c0fe20000010164 */
        /* <DEDUP_REMOVED lines=13> */
[----:B------:R-:W-:Y:S02]  /*c640*/  IABS R148, R149 ;  /* 0x0000009500947213 */ /* 0x000fe40000000000 */
[----:B------:R-:W-:Y:S02]  /*c650*/  FMNMX3.FTZ R154, R154, R28, R29, !PT ;  /* 0x0000001c9a9a7276 */ /* 0x000fe4000781001d */
[----:B------:R-:W-:Y:S02]  /*c660*/  IADD3 R149, PT, PT, R240, -0xd9, RZ ;  /* 0xffffff27f0957810 */ /* 0x000fe40007ffe0ff */
[----:B------:R-:W-:Y:S02]  /*c670*/  FMNMX3.FTZ R154, R154, R32, R33, !PT ;  /* 0x000000209a9a7276 */ /* 0x000fe40007810021 */
[----:B------:R-:W-:Y:S02]  /*c680*/  IABS R149, R149 ;  /* 0x0000009500957213 */ /* 0x000fe40000000000 */
[----:B------:R-:W-:Y:S02]  /*c690*/  FMNMX3.FTZ R154, R154, R36, R37, !PT ;  /* 0x000000249a9a7276 */ /* 0x000fe40007810025 */
[----:B------:R-:W-:Y:S02]  /*c6a0*/  I2FP.F32.S32 R148, R148 ;  /* 0x0000009400947245 */ /* 0x000fe40000201400 */
[----:B------:R-:W-:Y:S02]  /*c6b0*/  FMNMX3.FTZ R154, R154, R40, R41, !PT ;  /* 0x000000289a9a7276 */ /* 0x000fe40007810029 */
[----:B------:R-:W-:Y:S01]  /*c6c0*/  I2FP.F32.S32 R155, R155 ;  /* 0x0000009b009b7245 */ /* 0x000fe20000201400 */
[----:B------:R-:W-:Y:S01]  /*c6d0*/  FFMA.FTZ R105, -R0, R148, R105 ;  /* 0x0000009400697223 */ /* 0x000fe20000010169 */
[----:B------:R-:W-:Y:S01]  /*c6e0*/  FMNMX3.FTZ R154, R154, R44, R45, !PT ;  /* 0x0000002c9a9a7276 */ /* 0x000fe2000781002d */
[C---:B------:R-:W-:Y:S01]  /*c6f0*/  FFMA.FTZ R111, -R0.reuse, R148, R111 ;  /* 0x00000094006f7223 */ /* 0x040fe2000001016f */
[----:B------:R-:W-:Y:S01]  /*c700*/  I2FP.F32.S32 R148, R149 ;  /* 0x0000009500947245 */ /* 0x000fe20000201400 */
[CC--:B------:R-:W-:Y:S01]  /*c710*/  FFMA.FTZ R104, -R0.reuse, R155.reuse, R104 ;  /* 0x0000009b00687223 */ /* 0x0c0fe20000010168 */
[----:B------:R-:W-:Y:S01]  /*c720*/  FMNMX3.FTZ R149, R151, R6, R7, !PT ;  /* 0x0000000697957276 */ /* 0x000fe20007810007 */
[----:B------:R-:W-:Y:S01]  /*c730*/  FFMA.FTZ R110, -R0, R155, R110 ;  /* 0x0000009b006e7223 */ /* 0x000fe2000001016e */
[----:B------:R-:W-:Y:S01]  /*c740*/  FMNMX3.FTZ R154, R154, R48, R49, !PT ;  /* 0x000000309a9a7276 */ /* 0x000fe20007810031 */
[C---:B------:R-:W-:Y:S01]  /*c750*/  FFMA.FTZ R109, -R0.reuse, R148, R109 ;  /* 0x00000094006d7223 */ /* 0x040fe2000001016d */
        /* <DEDUP_REMOVED lines=26> */
[----:B------:R-:W-:Y:S02]  /*c900*/  IABS R149, R149 ;  /* 0x0000009500957213 */ /* 0x000fe40000000000 */
[----:B------:R-:W-:Y:S02]  /*c910*/  FMNMX3.FTZ R153, R153, R58, R59, !PT ;  /* 0x0000003a99997276 */ /* 0x000fe4000781003b */
        /* <DEDUP_REMOVED lines=45> */
[----:B------:R-:W-:Y:S05]  /*cbf0*/  I2FP.F32.S32 R149, R149 ;  /* 0x0000009500957245 */ /* 0x000fea0000201400 */
[CC--:B------:R-:W-:Y:S01]  /*cc00*/  FFMA.FTZ R116, -R0.reuse, R149.reuse, R116 ;  /* 0x0000009500747223 */ /* 0x0c0fe20000010174 */
[----:B------:R-:W-:Y:S01]  /*cc10*/  FFMA.FTZ R122, -R0, R149, R122 ;  /* 0x00000095007a7223 */ /* 0x000fe2000001017a */
[----:B------:R-:W-:Y:S03]  /*cc20*/  IADD3 R149, PT, PT, R240, -0xf0, RZ ;  /* 0xffffff10f0957810 */ /* 0x000fe60007ffe0ff */
[----:B------:R-:W-:Y:S02]  /*cc30*/  FMNMX3.FTZ R153, R153, R116, R117, !PT ;  /* 0x0000007499997276 */ /* 0x000fe40007810075 */
[----:B------:R-:W-:Y:S02]  /*cc40*/  IABS R149, R149 ;  /* 0x0000009500957213 */ /* 0x000fe40000000000 */
[----:B------:R-:W-:Y:S02]  /*cc50*/  FMNMX3.FTZ R148, R148, R122, R123, !PT ;  /* 0x0000007a94947276 */ /* 0x000fe4000781007b */
[----:B------:R-:W-:Y:S05]  /*cc60*/  I2FP.F32.S32 R149, R149 ;  /* 0x0000009500957245 */ /* 0x000fea0000201400 */
[CC--:B------:R-:W-:Y:S01]  /*cc70*/  FFMA.FTZ R120, -R0.reuse, R149.reuse, R120 ;  /* 0x0000009500787223 */ /* 0x0c0fe20000010178 */
[----:B------:R-:W-:Y:S01]  /*cc80*/  FFMA.FTZ R126, -R0, R149, R126 ;  /* 0x00000095007e7223 */ /* 0x000fe2000001017e */
[----:B------:R-:W-:Y:S03]  /*cc90*/  IADD3 R149, PT, PT, R240, -0xf8, RZ ;  /* 0xffffff08f0957810 */ /* 0x000fe60007ffe0ff */
[----:B------:R-:W-:Y:S02]  /*cca0*/  FMNMX3.FTZ R153, R153, R120, R121, !PT ;  /* 0x0000007899997276 */ /* 0x000fe40007810079 */
[----:B------:R-:W-:Y:S02]  /*ccb0*/  FMNMX3.FTZ R148, R148, R126, R127, !PT ;  /* 0x0000007e94947276 */ /* 0x000fe4000781007f */
[----:B------:R-:W-:Y:S04]  /*ccc0*/  IABS R149, R149 ;  /* 0x0000009500957213 */ /* 0x000fe80000000000 */
[----:B------:R-:W-:Y:S05]  /*ccd0*/  I2FP.F32.S32 R149, R149 ;  /* 0x0000009500957245 */ /* 0x000fea0000201400 */
[CC--:B------:R-:W-:Y:S01]  /*cce0*/  FFMA.FTZ R124, -R0.reuse, R149.reuse, R124 ;  /* 0x00000095007c7223 */ /* 0x0c0fe2000001017c */
[----:B------:R-:W-:Y:S01]  /*ccf0*/  FFMA.FTZ R130, -R0, R149, R130 ;  /* 0x0000009500827223 */ /* 0x000fe20000010182 */
[C---:B------:R-:W-:Y:S02]  /*cd00*/  IADD3 R149, PT, PT, R240.reuse, -0x100, RZ ;  /* 0xffffff00f0957810 */ /* 0x040fe40007ffe0ff */
[----:B------:R-:W-:Y:S02]  /*cd10*/  IADD3 R240, PT, PT, R240, 0x100, RZ ;  /* 0x00000100f0f07810 */ /* 0x000fe40007ffe0ff */
[----:B------:R-:W-:Y:S02]  /*cd20*/  FMNMX3.FTZ R153, R153, R124, R125, !PT ;  /* 0x0000007c99997276 */ /* 0x000fe4000781007d */
[----:B------:R-:W-:Y:S02]  /*cd30*/  FMNMX3.FTZ R157, R148, R130, R131, !PT ;  /* 0x00000082949d7276 */ /* 0x000fe40007810083 */
[----:B------:R-:W-:Y:S03]  /*cd40*/  IABS R149, R149 ;  /* 0x0000009500957213 */ /* 0x000fe60000000000 */
[----:B------:R-:W-:Y:S01]  /*cd50*/  SHFL.BFLY PT, R148, R157, 0x2, 0x1f ;  /* 0x0c401f009d947f89 */ /* 0x000fe200000e0000 */
        /* <DEDUP_REMOVED lines=10> */
[----:B------:R-:W-:Y:S01]  /*ce00*/  FADD.FTZ R153, -R149, R152 ;  /* 0x0000009895997221 */ /* 0x000fe20000010100 */
[----:B--2---:R-:W-:Y:S01]  /*ce10*/  FMUL.FTZ R155, R150, R149 ;  /* 0x00000095969b7220 */ /* 0x004fe20000410000 */
[----:B------:R-:W-:Y:S02]  /*ce20*/  FSETP.NEU.FTZ.AND P1, PT, R148, -INF , PT ;  /* 0xff8000009400780b */ /* 0x000fe40003f3d000 */
[----:B------:R-:W-:Y:S01]  /*ce30*/  FMUL.FTZ R154, R150, R153 ;  /* 0x00000099969a7220 */ /* 0x000fe20000410000 */
[----:B------:R-:W-:Y:S04]  /*ce40*/  FADD.FTZ R151, -R148, R151 ;  /* 0x0000009794977221 */ /* 0x000fe80000010100 */
[C---:B------:R-:W-:Y:S01]  /*ce50*/  FMUL.FTZ R152, R150.reuse, R151 ;  /* 0x0000009796987220 */ /* 0x040fe20000410000 */
[----:B------:R-:W-:Y:S05]  /*ce60*/  FMUL.FTZ R151, R150, R148 ;  /* 0x0000009496977220 */ /* 0x000fea0000410000 */
[----:B------:R-:W1:Y:S01]  /*ce70*/  MUFU.EX2 R152, R152 ;  /* 0x0000009800987308 */ /* 0x000e620000000800 */
[----:B------:R-:W-:Y:S02]  /*ce80*/  FSEL R153, R151, RZ, P1 ;  /* 0x000000ff97997208 */ /* 0x000fe40000800000 */
[----:B------:R-:W-:Y:S03]  /*ce90*/  FSETP.NEU.FTZ.AND P1, PT, R149, -INF , PT ;  /* 0xff8000009500780b */ /* 0x000fe60003f3d000 */
        /* <DEDUP_REMOVED lines=12> */
[----:B------:R-:W-:Y:S01]  /*cf60*/  FFMA.FTZ R199, R10, R150, -R153 ;  /* 0x000000960ac77223 */ /* 0x000fe20000010899 */
[----:B-1----:R-:W-:Y:S01]  /*cf70*/  FMUL.FTZ R10, R152, R142 ;  /* 0x0000008e980a7220 */ /* 0x002fe20000410000 */
        /* <DEDUP_REMOVED lines=9> */
[-C--:B------:R-:W-:Y:S01]  /*d010*/  FFMA.FTZ R194, R11, R150.reuse, -R153 ;  /* 0x000000960bc27223 */ /* 0x080fe20000010899 */
[----:B------:R-:W-:Y:S01]  /*d020*/  FMUL.FTZ R11, R152, R143 ;  /* 0x0000008f980b7220 */ /* 0x000fe20000410000 */
[--C-:B------:R-:W-:Y:S03]  /*d030*/  FFMA.FTZ R197, R8, R150, -R155.reuse ;  /* 0x0000009608c57223 */ /* 0x100fe6000001089b */
[----:B------:R-:W-:Y:S01]  /*d040*/  MUFU.EX2 R192, R192 ;  /* 0x000000c000c07308 */ /* 0x000fe20000000800 */
[----:B--2---:R-:W-:Y:S01]  /*d050*/  FMUL.FTZ R8, R151, R140 ;  /* 0x0000008c97087220 */ /* 0x004fe20000410000 */
[-CC-:B------:R-:W-:Y:S01]  /*d060*/  FFMA.FTZ R196, R9, R150.reuse, -R155.reuse ;  /* 0x0000009609c47223 */ /* 0x180fe2000001089b */
[----:B------:R-:W-:Y:S01]  /*d070*/  FMUL.FTZ R9, R151, R141 ;  /* 0x0000008d97097220 */ /* 0x000fe20000410000 */
[-C--:B------:R-:W-:Y:S01]  /*d080*/  FFMA.FTZ R166, R37, R150.reuse, -R155 ;  /* 0x0000009625a67223 */ /* 0x080fe2000001089b */
[-CC-:B------:R-:W-:Y:S01]  /*d090*/  FFMA.FTZ R187, R22, R150.reuse, -R153.reuse ;  /* 0x0000009616bb7223 */ /* 0x180fe20000010899 */
[-C--:B------:R-:W-:Y:S01]  /*d0a0*/  FFMA.FTZ R184, R23, R150.reuse, -R153 ;  /* 0x0000009617b87223 */ /* 0x080fe20000010899 */
[-CC-:B------:R-:W-:Y:S03]  /*d0b0*/  FFMA.FTZ R185, R20, R150.reuse, -R155.reuse ;  /* 0x0000009614b97223 */ /* 0x180fe6000001089b */
[----:B------:R-:W1:Y:S01]  /*d0c0*/  MUFU.EX2 R194, R194 ;  /* 0x000000c200c27308 */ /* 0x000e620000000800 */
[-C--:B------:R-:W-:Y:S01]  /*d0d0*/  FFMA.FTZ R182, R21, R150.reuse, -R155 ;  /* 0x0000009615b67223 */ /* 0x080fe2000001089b */
[--C-:B------:R-:W-:Y:S01]  /*d0e0*/  FFMA.FTZ R191, R18, R150, -R153.reuse ;  /* 0x0000009612bf7223 */ /* 0x100fe20000010899 */
[C---:B------:R-:W-:Y:S01]  /*d0f0*/  FMUL.FTZ R18, R152.reuse, R134 ;  /* 0x0000008698127220 */ /* 0x040fe20000410000 */
[-C--:B------:R-:W-:Y:S01]  /*d100*/  FFMA.FTZ R186, R19, R150.reuse, -R153 ;  /* 0x0000009613ba7223 */ /* 0x080fe20000010899 */
[----:B------:R-:W-:Y:S01]  /*d110*/  FMUL.FTZ R19, R152, R135 ;  /* 0x0000008798137220 */ /* 0x000fe20000410000 */
[--C-:B------:R-:W-:Y:S01]  /*d120*/  FFMA.FTZ R189, R16, R150, -R155.reuse ;  /* 0x0000009610bd7223 */ /* 0x100fe2000001089b */
[----:B------:R-:W-:Y:S03]  /*d130*/  FMUL.FTZ R16, R151, R132 ;  /* 0x0000008497107220 */ /* 0x000fe60000410000 */
[----:B------:R-:W-:Y:S01]  /*d140*/  MUFU.EX2 R197, R197 ;  /* 0x000000c500c57308 */ /* 0x000fe20000000800 */
[-CC-:B------:R-:W-:Y:S01]  /*d150*/  FFMA.FTZ R188, R17, R150.reuse, -R155.reuse ;  /* 0x0000009611bc7223 */ /* 0x180fe2000001089b */
[----:B------:R-:W-:Y:S01]  /*d160*/  FMUL.FTZ R17, R151, R133 ;  /* 0x0000008597117220 */ /* 0x000fe20000410000 */
[-CC-:B------:R-:W-:Y:S01]  /*d170*/  FFMA.FTZ R156, R49, R150.reuse, -R155.reuse ;  /* 0x00000096319c7223 */ /* 0x180fe2000001089b */
[-CC-:B------:R-:W-:Y:S01]  /*d180*/  FFMA.FTZ R169, R36, R150.reuse, -R155.reuse ;  /* 0x0000009624a97223 */ /* 0x180fe2000001089b */
[-CC-:B------:R-:W-:Y:S01]  /*d190*/  FFMA.FTZ R198, R5, R150.reuse, -R155.reuse ;  /* 0x0000009605c67223 */ /* 0x180fe2000001089b */
[-C--:B------:R-:W-:Y:S01]  /*d1a0*/  FFMA.FTZ R202, R4, R150.reuse, -R155 ;  /* 0x0000009604ca7223 */ /* 0x080fe2000001089b */
[--C-:B------:R-:W-:Y:S03]  /*d1b0*/  FFMA.FTZ R201, R6, R150, -R153.reuse ;  /* 0x0000009606c97223 */ /* 0x100fe60000010899 */
[----:B------:R-:W2:Y:S01]  /*d1c0*/  MUFU.EX2 R196, R196 ;  /* 0x000000c400c47308 */ /* 0x000ea20000000800 */
[----:B-1----:R-:W-:Y:S01]  /*d1d0*/  F2FP.BF16.F32.PACK_AB R23, R194, R199 ;  /* 0x000000c7c217723e */ /* 0x002fe200000010ff */
[C---:B------:R-:W-:Y:S01]  /*d1e0*/  FMUL.FTZ R6, R152.reuse, R146 ;  /* 0x0000009298067220 */ /* 0x040fe20000410000 */
[-CC-:B------:R-:W-:Y:S01]  /*d1f0*/  FFMA.FTZ R200, R7, R150.reuse, -R153.reuse ;  /* 0x0000009607c87223 */ /* 0x180fe20000010899 */
[----:B------:R-:W-:Y:S01]  /*d200*/  FMUL.FTZ R7, R152, R147 ;  /* 0x0000009398077220 */ /* 0x000fe20000410000 */
[-C--:B------:R-:W-:Y:S01]  /*d210*/  FFMA.FTZ R168, R39, R150.reuse, -R153 ;  /* 0x0000009627a87223 */ /* 0x080fe20000010899 */
[-CC-:B------:R-:W-:Y:S01]  /*d220*/  FFMA.FTZ R165, R40, R150.reuse, -R155.reuse ;  /* 0x0000009628a57223 */ /* 0x180fe2000001089b */
[-C--:B------:R-:W-:Y:S03]  /*d230*/  FFMA.FTZ R164, R41, R150.reuse, -R155 ;  /* 0x0000009629a47223 */ /* 0x080fe6000001089b */
[----:B------:R-:W-:Y:S01]  /*d240*/  MUFU.EX2 R201, R201 ;  /* 0x000000c900c97308 */ /* 0x000fe20000000800 */
[-C--:B------:R-:W-:Y:S01]  /*d250*/  FFMA.FTZ R167, R42, R150.reuse, -R153 ;  /* 0x000000962aa77223 */ /* 0x080fe20000010899 */
[-C--:B------:R-:W-:Y:S01]  /*d260*/  FFMA.FTZ R42, R56, R150.reuse, -R155 ;  /* 0x00000096382a7223 */ /* 0x080fe2000001089b */
[-C--:B------:R-:W-:Y:S01]  /*d270*/  FFMA.FTZ R162, R43, R150.reuse, -R153 ;  /* 0x000000962ba27223 */ /* 0x080fe20000010899 */
[-CC-:B------:R-:W-:Y:S01]  /*d280*/  FFMA.FTZ R161, R44, R150.reuse, -R155.reuse ;  /* 0x000000962ca17223 */ /* 0x180fe2000001089b */
[-CC-:B------:R-:W-:Y:S01]  /*d290*/  FFMA.FTZ R158, R45, R150.reuse, -R155.reuse ;  /* 0x000000962d9e7223 */ /* 0x180fe2000001089b */
[-C--:B------:R-:W-:Y:S01]  /*d2a0*/  FFMA.FTZ R45, R57, R150.reuse, -R155 ;  /* 0x00000096392d7223 */ /* 0x080fe2000001089b */
[-C--:B------:R-:W-:Y:S03]  /*d2b0*/  FFMA.FTZ R163, R46, R150.reuse, -R153 ;  /* 0x000000962ea37223 */ /* 0x080fe60000010899 */
[----:B------:R-:W1:Y:S01]  /*d2c0*/  MUFU.EX2 R200, R200 ;  /* 0x000000c800c87308 */ /* 0x000e620000000800 */
[----:B--2---:R-:W-:Y:S01]  /*d2d0*/  F2FP.BF16.F32.PACK_AB R22, R196, R197 ;  /* 0x000000c5c416723e */ /* 0x004fe200000010ff */
[-C--:B------:R-:W-:Y:S01]  /*d2e0*/  FFMA.FTZ R46, R52, R150.reuse, -R155 ;  /* 0x00000096342e7223 */ /* 0x080fe2000001089b */
[-CC-:B------:R-:W-:Y:S01]  /*d2f0*/  FFMA.FTZ R52, R54, R150.reuse, -R153.reuse ;  /* 0x0000009636347223 */ /* 0x180fe20000010899 */
[-CC-:B------:R-:W-:Y:S01]  /*d300*/  FFMA.FTZ R160, R47, R150.reuse, -R153.reuse ;  /* 0x000000962fa07223 */ /* 0x180fe20000010899 */
        /* <DEDUP_REMOVED lines=11> */
[----:B------:R-:W2:Y:S01]  /*d3c0*/  MUFU.EX2 R198, R198 ;  /* 0x000000c600c67308 */ /* 0x000ea20000000800 */
[----:B-1----:R-:W-:Y:S01]  /*d3d0*/  F2FP.BF16.F32.PACK_AB R21, R200, R201 ;  /* 0x000000c9c815723e */ /* 0x002fe200000010ff */
[-CC-:B------:R-:W-:Y:S01]  /*d3e0*/  FFMA.FTZ R60, R73, R150.reuse, -R155.reuse ;  /* 0x00000096493c7223 */ /* 0x180fe2000001089b */
[-C--:B------:R-:W-:Y:S01]  /*d3f0*/  FFMA.FTZ R39, R61, R150.reuse, -R155 ;  /* 0x000000963d277223 */ /* 0x080fe2000001089b */
[-C--:B------:R-:W-:Y:S01]  /*d400*/  FFMA.FTZ R48, R62, R150.reuse, -R153 ;  /* 0x000000963e307223 */ /* 0x080fe20000010899 */
[-C--:B------:R-:W-:Y:S01]  /*d410*/  FFMA.FTZ R62, R76, R150.reuse, -R155 ;  /* 0x000000964c3e7223 */ /* 0x080fe2000001089b */
[-C--:B------:R-:W-:Y:S01]  /*d420*/  FFMA.FTZ R49, R63, R150.reuse, -R153 ;  /* 0x000000963f317223 */ /* 0x080fe20000010899 */
        /* <DEDUP_REMOVED lines=8> */
[--C-:B------:R-:W-:Y:S03]  /*d4b0*/  FFMA.FTZ R64, R74, R150, -R153.reuse ;  /* 0x000000964a407223 */ /* 0x100fe60000010899 */
[----:B------:R-:W1:Y:S01]  /*d4c0*/  MUFU.EX2 R186, R186 ;  /* 0x000000ba00ba7308 */ /* 0x000e620000000800 */
[----:B--2---:R-:W-:Y:S01]  /*d4d0*/  F2FP.BF16.F32.PACK_AB R20, R198, R202 ;  /* 0x000000cac614723e */ /* 0x004fe200000010ff */
[-CC-:B------:R-:W-:Y:S01]  /*d4e0*/  FFMA.FTZ R61, R75, R150.reuse, -R153.reuse ;  /* 0x000000964b3d7223 */ /* 0x180fe20000010899 */
        /* <DEDUP_REMOVED lines=9> */
[-CC-:B------:R-:W-:Y:S01]  /*d580*/  FFMA.FTZ R65, R80, R150.reuse, -R155.reuse ;  /* 0x0000009650417223 */ /* 0x180fe2000001089b */
[-C--:B------:R-:W-:Y:S01]  /*d590*/  FFMA.FTZ R68, R81, R150.reuse, -R155 ;  /* 0x0000009651447223 */ /* 0x080fe2000001089b */
[-CC-:B------:R-:W-:Y:S01]  /*d5a0*/  FFMA.FTZ R69, R82, R150.reuse, -R153.reuse ;  /* 0x0000009652457223 */ /* 0x180fe20000010899 */
[-CC-:B------:R-:W-:Y:S03]  /*d5b0*/  FFMA.FTZ R82, R94, R150.reuse, -R153.reuse ;  /* 0x000000965e527223 */ /* 0x180fe60000010899 */
[----:B------:R-:W2:Y:S01]  /*d5c0*/  MUFU.EX2 R190, R190 ;  /* 0x000000be00be7308 */ /* 0x000ea20000000800 */
[-C--:B------:R-:W-:Y:S01]  /*d5d0*/  FFMA.FTZ R72, R83, R150.reuse, -R153 ;  /* 0x0000009653487223 */ /* 0x080fe20000010899 */
[-CC-:B------:R-:W-:Y:S01]  /*d5e0*/  FFMA.FTZ R71, R84, R150.reuse, -R155.reuse ;  /* 0x0000009654477223 */ /* 0x180fe2000001089b */
[-C--:B------:R-:W-:Y:S01]  /*d5f0*/  FFMA.FTZ R70, R85, R150.reuse, -R155 ;  /* 0x0000009655467223 */ /* 0x080fe2000001089b */
[-CC-:B------:R-:W-:Y:S01]  /*d600*/  FFMA.FTZ R76, R86, R150.reuse, -R153.reuse ;  /* 0x00000096564c7223 */ /* 0x180fe20000010899 */
[-C--:B------:R-:W-:Y:S01]  /*d610*/  FFMA.FTZ R73, R87, R150.reuse, -R153 ;  /* 0x0000009657497223 */ /* 0x080fe20000010899 */
[-CC-:B------:R-:W-:Y:S01]  /*d620*/  FFMA.FTZ R74, R88, R150.reuse, -R155.reuse ;  /* 0x00000096584a7223 */ /* 0x180fe2000001089b */
[-C--:B------:R-:W-:Y:S03]  /*d630*/  FFMA.FTZ R80, R93, R150.reuse, -R155 ;  /* 0x000000965d507223 */ /* 0x080fe6000001089b */
[----:B------:R-:W-:Y:S01]  /*d640*/  MUFU.EX2 R189, R189 ;  /* 0x000000bd00bd7308 */ /* 0x000fe20000000800 */
[-C--:B------:R-:W-:Y:S01]  /*d650*/  FFMA.FTZ R81, R95, R150.reuse, -R153 ;  /* 0x000000965f517223 */ /* 0x080fe20000010899 */
[-CC-:B------:R-:W-:Y:S01]  /*d660*/  FFMA.FTZ R83, R96, R150.reuse, -R155.reuse ;  /* 0x0000009660537223 */ /* 0x180fe2000001089b */
[-C--:B------:R-:W-:Y:S01]  /*d670*/  FFMA.FTZ R84, R97, R150.reuse, -R155 ;  /* 0x0000009661547223 */ /* 0x080fe2000001089b */
[-CC-:B------:R-:W-:Y:S01]  /*d680*/  FFMA.FTZ R85, R98, R150.reuse, -R153.reuse ;  /* 0x0000009662557223 */ /* 0x180fe20000010899 */
[-C--:B------:R-:W-:Y:S01]  /*d690*/  FFMA.FTZ R88, R99, R150.reuse, -R153 ;  /* 0x0000009663587223 */ /* 0x080fe20000010899 */
[-CC-:B------:R-:W-:Y:S01]  /*d6a0*/  FFMA.FTZ R86, R100, R150.reuse, -R155.reuse ;  /* 0x0000009664567223 */ /* 0x180fe2000001089b */
[-C--:B------:R-:W-:Y:S03]  /*d6b0*/  FFMA.FTZ R87, R101, R150.reuse, -R155 ;  /* 0x0000009665577223 */ /* 0x080fe6000001089b */
[----:B------:R-:W3:Y:S01]  /*d6c0*/  MUFU.EX2 R188, R188 ;  /* 0x000000bc00bc7308 */ /* 0x000ee20000000800 */
        /* <DEDUP_REMOVED lines=13> */
[-C--:B------:R-:W-:Y:S01]  /*d7a0*/  FFMA.FTZ R102, R115, R150.reuse, -R153 ;  /* 0x0000009673667223 */ /* 0x080fe20000010899 */
[-CC-:B------:R-:W-:Y:S03]  /*d7b0*/  FFMA.FTZ R116, R116, R150.reuse, -R155.reuse ;  /* 0x0000009674747223 */ /* 0x180fe6000001089b */
[----:B------:R-:W4:Y:S01]  /*d7c0*/  MUFU.EX2 R184, R184 ;  /* 0x000000b800b87308 */ /* 0x000f220000000800 */
[-C--:B------:R-:W-:Y:S01]  /*d7d0*/  FFMA.FTZ R117, R117, R150.reuse, -R155 ;  /* 0x0000009675757223 */ /* 0x080fe2000001089b */
[----:B------:R-:W-:Y:S01]  /*d7e0*/  FFMA.FTZ R119, R119, R150, -R153 ;  /* 0x0000009677777223 */ /* 0x000fe20000010899 */
[----:B------:R-:W-:Y:S01]  /*d7f0*/  SHF.R.U32.HI R36, RZ, 0x1, R213 ;  /* 0x00000001ff247819 */ /* 0x000fe200000116d5 */
[----:B------:R-:W-:Y:S01]  /*d800*/  FFMA.FTZ R202, R151, R246, R202 ;  /* 0x000000f697ca7223 */ /* 0x000fe200000100ca */
[----:B------:R-:W-:Y:S01]  /*d810*/  FFMA.FTZ R201, R152, R247, R201 ;  /* 0x000000f798c97223 */ /* 0x000fe200000100c9 */
[----:B------:R-:W-:Y:S01]  /*d820*/  FFMA.FTZ R124, R124, R150, -R155 ;  /* 0x000000967c7c7223 */ /* 0x000fe2000001089b */
[----:B------:R-:W-:Y:S03]  /*d830*/  LOP3.LUT R5, R36, 0x8, RZ, 0xc0, !PT ;  /* 0x0000000824057812 */ /* 0x000fe600078ec0ff */
[----:B------:R-:W-:Y:S01]  /*d840*/  MUFU.EX2 R185, R185 ;  /* 0x000000b900b97308 */ /* 0x000fe20000000800 */
[----:B------:R-:W-:Y:S01]  /*d850*/  FADD.FTZ R202, R198, R202 ;  /* 0x000000cac6ca7221 */ /* 0x000fe20000010000 */
[----:B------:R-:W-:Y:S01]  /*d860*/  FADD.FTZ R200, R200, R201 ;  /* 0x000000c9c8c87221 */ /* 0x000fe20000010000 */
[----:B------:R-:W-:Y:S01]  /*d870*/  LOP3.LUT R4, R5, 0xc0, R218, 0xf8, !PT ;  /* 0x000000c005047812 */ /* 0x000fe200078ef8da */
[----:B------:R-:W-:Y:S01]  /*d880*/  FMUL.FTZ R5, R151, R145 ;  /* 0x0000009197057220 */ /* 0x000fe20000410000 */
[----:B------:R-:W-:Y:S01]  /*d890*/  LOP3.LUT R218, R218, 0x120, RZ, 0xc0, !PT ;  /* 0x00000120dada7812 */ /* 0x000fe200078ec0ff */
[----:B------:R-:W-:Y:S01]  /*d8a0*/  FADD.FTZ R197, R197, R202 ;  /* 0x000000cac5c57221 */ /* 0x000fe20000010000 */
[----:B------:R-:W-:Y:S03]  /*d8b0*/  FADD.FTZ R199, R199, R200 ;  /* 0x000000c8c7c77221 */ /* 0x000fe60000010000 */
[----:B------:R-:W5:Y:S01]  /*d8c0*/  MUFU.EX2 R182, R182 ;  /* 0x000000b600b67308 */ /* 0x000f620000000800 */
[----:B------:R-:W-:Y:S01]  /*d8d0*/  LOP3.LUT R217, R218, R4, R217, 0xf6, !PT ;  /* 0x00000004dad97212 */ /* 0x000fe200078ef6d9 */
[----:B------:R-:W-:Y:S01]  /*d8e0*/  FADD.FTZ R196, R196, R197 ;  /* 0x000000c5c4c47221 */ /* 0x000fe20000010000 */
[----:B------:R-:W-:Y:S02]  /*d8f0*/  FADD.FTZ R194, R194, R199 ;  /* 0x000000c7c2c27221 */ /* 0x000fe40000010000 */
[----:B------:R-:W-:Y:S05]  /*d900*/  LEA R38, R217, R216, 0x1 ;  /* 0x000000d8d9267211 */ /* 0x000fea00078e08ff */
[----:B------:R-:W-:Y:S01]  /*d910*/  MUFU.EX2 R181, R181 ;  /* 0x000000b500b57308 */ /* 0x000fe20000000800 */
[C---:B------:R-:W-:Y:S01]  /*d920*/  IADD3 R4, PT, PT, R38.reuse, 0x5000, RZ ;  /* 0x0000500026047810 */ /* 0x040fe20007ffe0ff */
[----:B------:R-:W1:Y:S01]  /*d930*/  LDSM.16.MT88.4 R12, [R38+0x5000] ;  /* 0x00500000260c783b */ /* 0x000e620000004200 */
[----:B------:R-:W-:Y:S02]  /*d940*/  IADD3 R37, PT, PT, R38, 0x5020, RZ ;  /* 0x0000502026257810 */ /* 0x000fe40007ffe0ff */
[----:B------:R-:W-:Y:S01]  /*d950*/  @P0 IADD3 R37, PT, PT, R4, -0x20, RZ ;  /* 0xffffffe004250810 */ /* 0x000fe20007ffe0ff */
[----:B------:R-:W-:Y:S01]  /*d960*/  FMUL.FTZ R4, R151, R144 ;  /* 0x0000009097047220 */ /* 0x000fe20000410000 */
[----:B------:R-:W-:Y:S03]  /*d970*/  ISETP.GT.AND P0, PT, R241, R224, PT ;  /* 0x000000e0f100720c */ /* 0x000fe60003f04270 */
[----:B------:R-:W5:Y:S01]  /*d980*/  MUFU.EX2 R180, R180 ;  /* 0x000000b400b47308 */ /* 0x000f620000000800 */
[----:B------:R-:W2:Y:S09]  /*d990*/  LDSM.16.MT88.4 R24, [R37] ;  /* 0x000000002518783b */ /* 0x000eb20000004200 */
[----:B------:R-:W-:Y:S01]  /*d9a0*/  MUFU.EX2 R183, R183 ;  /* 0x000000b700b77308 */ /* 0x000fe20000000800 */
[----:B------:R-:W4:Y:S09]  /*d9b0*/  LDSM.16.MT88.4 R28, [R38+0x5400] ;  /* 0x00540000261c783b */ /* 0x000f320000004200 */
[----:B------:R-:W5:Y:S01]  /*d9c0*/  MUFU.EX2 R178, R178 ;  /* 0x000000b200b27308 */ /* 0x000f620000000800 */
[----:B------:R-:W5:Y:S09]  /*d9d0*/  LDSM.16.MT88.4 R32, [R37+0x400] ;  /* 0x000400002520783b */ /* 0x000f720000004200 */
[----:B------:R-:W-:Y:S01]  /*d9e0*/  MUFU.EX2 R177, R177 ;  /* 0x000000b100b17308 */ /* 0x000fe20000000800 */
[----:B------:R-:W-:Y:S09]  /*d9f0*/  LDSM.16.MT88.4 R140, [R38+0x8c00] ;  /* 0x008c0000268c783b */ /* 0x000ff20000004200 */
[----:B------:R-:W5:Y:S01]  /*da00*/  MUFU.EX2 R174, R174 ;  /* 0x000000ae00ae7308 */ /* 0x000f620000000800 */
[C---:B-1----:R-:W-:Y:S05]  /*da10*/  HMMA.16816.F32.BF16 R4, R20.reuse, R12, R4 ;  /* 0x0000000c1404723c */ /* 0x042fea0000041804 */
[C---:B------:R-:W-:Y:S04]  /*da20*/  FMUL.FTZ R12, R151.reuse, R136 ;  /* 0x00000088970c7220 */ /* 0x040fe80000410000 */
[----:B------:R-:W-:Y:S01]  /*da30*/  MUFU.EX2 R179, R179 ;  /* 0x000000b300b37308 */ /* 0x000fe20000000800 */
[----:B------:R-:W-:Y:S01]  /*da40*/  FMUL.FTZ R13, R151, R137 ;  /* 0x00000089970d7220 */ /* 0x000fe20000410000 */
[C---:B------:R-:W-:Y:S03]  /*da50*/  HMMA.16816.F32.BF16 R8, R20.reuse, R14, R8 ;  /* 0x0000000e1408723c */ /* 0x040fe60000041808 */
[C---:B------:R-:W-:Y:S01]  /*da60*/  FMUL.FTZ R14, R152.reuse, R138 ;  /* 0x0000008a980e7220 */ /* 0x040fe20000410000 */
[----:B------:R-:W-:Y:S01]  /*da70*/  FMUL.FTZ R15, R152, R139 ;  /* 0x0000008b980f7220 */ /* 0x000fe20000410000 */
[----:B------:R-:W-:Y:S03]  /*da80*/  MOV R151, R148 ;  /* 0x0000009400977202 */ /* 0x000fe60000000f00 */
[----:B------:R-:W1:Y:S01]  /*da90*/  MUFU.EX2 R176, R176 ;  /* 0x000000b000b07308 */ /* 0x000e620000000800 */
[----:B------:R-:W-:Y:S02]  /*daa0*/  MOV R152, R149 ;  /* 0x0000009500987202 */ /* 0x000fe40000000f00 */
[C---:B--2---:R-:W-:Y:S07]  /*dab0*/  HMMA.16816.F32.BF16 R12, R20.reuse, R24, R12 ;  /* 0x00000018140c723c */ /* 0x044fee000004180c */
[----:B------:R-:W-:Y:S01]  /*dac0*/  MUFU.EX2 R173, R173 ;  /* 0x000000ad00ad7308 */ /* 0x000fe20000000800 */
[----:B------:R-:W-:Y:S01]  /*dad0*/  HMMA.16816.F32.BF16 R16, R20, R26, R16 ;  /* 0x0000001a1410723c */ /* 0x000fe20000041810 */
[----:B------:R-:W2:Y:S08]  /*dae0*/  LDSM.16.MT88.4 R24, [R38+0x5800] ;  /* 0x005800002618783b */ /* 0x000eb00000004200 */
[----:B------:R-:W1:Y:S01]  /*daf0*/  MUFU.EX2 R172, R172 ;  /* 0x000000ac00ac7308 */ /* 0x000e620000000800 */
[----:B------:R-:W-:Y:S01]  /*db00*/  F2FP.BF16.F32.PACK_AB R21, R192, R195 ;  /* 0x000000c3c015723e */ /* 0x000fe200000010ff */
[----:B------:R-:W-:Y:S01]  /*db10*/  FADD.FTZ R195, R195, R194 ;  /* 0x000000c2c3c37221 */ /* 0x000fe20000010000 */
[----:B------:R-:W-:Y:S02]  /*db20*/  F2FP.BF16.F32.PACK_AB R23, R186, R191 ;  /* 0x000000bfba17723e */ /* 0x000fe400000010ff */
[----:B------:R-:W-:Y:S01]  /*db30*/  F2FP.BF16.F32.PACK_AB R20, R190, R193 ;  /* 0x000000c1be14723e */ /* 0x000fe200000010ff */
[----:B------:R-:W-:Y:S01]  /*db40*/  FADD.FTZ R193, R193, R196 ;  /* 0x000000c4c1c17221 */ /* 0x000fe20000010000 */
[----:B---3--:R-:W-:Y:S03]  /*db50*/  F2FP.BF16.F32.PACK_AB R22, R188, R189 ;  /* 0x000000bdbc16723e */ /* 0x008fe600000010ff */
[----:B------:R-:W-:Y:S01]  /*db60*/  MUFU.EX2 R175, R175 ;  /* 0x000000af00af7308 */ /* 0x000fe20000000800 */
[----:B------:R-:W-:Y:S01]  /*db70*/  FADD.FTZ R192, R192, R195 ;  /* 0x000000c3c0c07221 */ /* 0x000fe20000010000 */
[----:B------:R-:W-:Y:S03]  /*db80*/  FADD.FTZ R190, R190, R193 ;  /* 0x000000c1bebe7221 */ /* 0x000fe60000010000 */
[----:B------:R-:W-:Y:S01]  /*db90*/  FADD.FTZ R191, R191, R192 ;  /* 0x000000c0bfbf7221 */ /* 0x000fe20000010000 */
[C---:B----4-:R-:W-:Y:S04]  /*dba0*/  HMMA.16816.F32.BF16 R4, R20.reuse, R28, R4 ;  /* 0x0000001c1404723c */ /* 0x050fe80000041804 */
[----:B------:R-:W3:Y:S01]  /*dbb0*/  MUFU.EX2 R170, R170 ;  /* 0x000000aa00aa7308 */ /* 0x000ee20000000800 */
[----:B------:R-:W-:Y:S01]  /*dbc0*/  FADD.FTZ R189, R189, R190 ;  /* 0x000000bebdbd7221 */ /* 0x000fe20000010000 */
[----:B------:R-:W-:Y:S03]  /*dbd0*/  FADD.FTZ R186, R186, R191 ;  /* 0x000000bfbaba7221 */ /* 0x000fe60000010000 */
[----:B------:R-:W-:Y:S01]  /*dbe0*/  FADD.FTZ R188, R188, R189 ;  /* 0x000000bdbcbc7221 */ /* 0x000fe20000010000 */
[C---:B------:R-:W-:Y:S01]  /*dbf0*/  HMMA.16816.F32.BF16 R8, R20.reuse, R30, R8 ;  /* 0x0000001e1408723c */ /* 0x040fe20000041808 */
[----:B------:R-:W4:Y:S03]  /*dc00*/  LDSM.16.MT88.4 R28, [R37+0x800] ;  /* 0x00080000251c783b */ /* 0x000f260000004200 */
[----:B------:R-:W-:Y:S04]  /*dc10*/  MUFU.EX2 R169, R169 ;  /* 0x000000a900a97308 */ /* 0x000fe80000000800 */
[C---:B-----5:R-:W-:Y:S06]  /*dc20*/  HMMA.16816.F32.BF16 R12, R20.reuse, R32, R12 ;  /* 0x00000020140c723c */ /* 0x060fec000004180c */
[----:B------:R-:W5:Y:S02]  /*dc30*/  MUFU.EX2 R166, R166 ;  /* 0x000000a600a67308 */ /* 0x000f640000000800 */
[----:B------:R-:W-:Y:S01]  /*dc40*/  HMMA.16816.F32.BF16 R16, R20, R34, R16 ;  /* 0x000000221410723c */ /* 0x000fe20000041810 */
[----:B------:R-:W5:Y:S07]  /*dc50*/  LDSM.16.MT88.4 R32, [R38+0x5c00] ;  /* 0x005c00002620783b */ /* 0x000f6e0000004200 */
        /* <DEDUP_REMOVED lines=8> */
[----:B------:R-:W5:Y:S01]  /*dce0*/  MUFU.EX2 R168, R168 ;  /* 0x000000a800a87308 */ /* 0x000f620000000800 */
[----:B------:R-:W-:Y:S01]  /*dcf0*/  FADD.FTZ R182, R182, R185 ;  /* 0x000000b9b6b67221 */ /* 0x000fe20000010000 */
[----:B------:R-:W-:Y:S03]  /*dd00*/  FADD.FTZ R183, R183, R184 ;  /* 0x000000b8b7b77221 */ /* 0x000fe60000010000 */
[----:B------:R-:W-:Y:S01]  /*dd10*/  FADD.FTZ R181, R181, R182 ;  /* 0x000000b6b5b57221 */ /* 0x000fe20000010000 */
[C---:B--2---:R-:W-:Y:S04]  /*dd20*/  HMMA.16816.F32.BF16 R4, R20.reuse, R24, R4 ;  /* 0x000000181404723c */ /* 0x044fe80000041804 */
[----:B------:R-:W-:Y:S01]  /*dd30*/  MUFU.EX2 R165, R165 ;  /* 0x000000a500a57308 */ /* 0x000fe20000000800 */
[----:B------:R-:W-:Y:S01]  /*dd40*/  FADD.FTZ R180, R180, R181 ;  /* 0x000000b5b4b47221 */ /* 0x000fe20000010000 */
[----:B------:R-:W-:Y:S02]  /*dd50*/  FADD.FTZ R178, R178, R183 ;  /* 0x000000b7b2b27221 */ /* 0x000fe40000010000 */
[C---:B------:R-:W-:Y:S01]  /*dd60*/  HMMA.16816.F32.BF16 R8, R20.reuse, R26, R8 ;  /* 0x0000001a1408723c */ /* 0x040fe20000041808 */
[----:B------:R-:W2:Y:S05]  /*dd70*/  LDSM.16.MT88.4 R24, [R37+0xc00] ;  /* 0x000c00002518783b */ /* 0x000eaa0000004200 */
[----:B------:R-:W2:Y:S02]  /*dd80*/  MUFU.EX2 R164, R164 ;  /* 0x000000a400a47308 */ /* 0x000ea40000000800 */
[C---:B----4-:R-:W-:Y:S08]  /*dd90*/  HMMA.16816.F32.BF16 R12, R20.reuse, R28, R12 ;  /* 0x0000001c140c723c */ /* 0x050ff0000004180c */
[----:B------:R-:W-:Y:S01]  /*dda0*/  MUFU.EX2 R167, R167 ;  /* 0x000000a700a77308 */ /* 0x000fe20000000800 */
[----:B------:R-:W-:Y:S01]  /*ddb0*/  HMMA.16816.F32.BF16 R16, R20, R30, R16 ;  /* 0x0000001e1410723c */ /* 0x000fe20000041810 */
[----:B------:R-:W4:Y:S08]  /*ddc0*/  LDSM.16.MT88.4 R28, [R38+0x6000] ;  /* 0x00600000261c783b */ /* 0x000f300000004200 */
[----:B------:R-:W4:Y:S01]  /*ddd0*/  MUFU.EX2 R162, R162 ;  /* 0x000000a200a27308 */ /* 0x000f220000000800 */
[----:B------:R-:W-:Y:S01]  /*dde0*/  F2FP.BF16.F32.PACK_AB R20, R174, R177 ;  /* 0x000000b1ae14723e */ /* 0x000fe200000010ff */
[----:B------:R-:W-:Y:S01]  /*ddf0*/  FADD.FTZ R177, R177, R180 ;  /* 0x000000b4b1b17221 */ /* 0x000fe20000010000 */
[----:B-1----:R-:W-:Y:S01]  /*de00*/  F2FP.BF16.F32.PACK_AB R21, R176, R179 ;  /* 0x000000b3b015723e */ /* 0x002fe200000010ff */
[----:B------:R-:W-:Y:S01]  /*de10*/  FADD.FTZ R179, R179, R178 ;  /* 0x000000b2b3b37221 */ /* 0x000fe20000010000 */
[----:B------:R-:W-:Y:S01]  /*de20*/  F2FP.BF16.F32.PACK_AB R22, R172, R173 ;  /* 0x000000adac16723e */ /* 0x000fe200000010ff */
[----:B------:R-:W-:Y:S01]  /*de30*/  FADD.FTZ R174, R174, R177 ;  /* 0x000000b1aeae7221 */ /* 0x000fe20000010000 */
[----:B---3--:R-:W-:Y:S03]  /*de40*/  F2FP.BF16.F32.PACK_AB R23, R170, R175 ;  /* 0x000000afaa17723e */ /* 0x008fe600000010ff */
        /* <DEDUP_REMOVED lines=9> */
[----:B------:R-:W3:Y:S05]  /*dee0*/  LDSM.16.MT88.4 R32, [R37+0x1000] ;  /* 0x001000002520783b */ /* 0x000eea0000004200 */
[----:B------:R-:W-:Y:S02]  /*def0*/  MUFU.EX2 R163, R163 ;  /* 0x000000a300a37308 */ /* 0x000fe40000000800 */
[C---:B--2---:R-:W-:Y:S08]  /*df00*/  HMMA.16816.F32.BF16 R12, R20.reuse, R24, R12 ;  /* 0x00000018140c723c */ /* 0x044ff0000004180c */
[----:B------:R-:W2:Y:S01]  /*df10*/  MUFU.EX2 R160, R160 ;  /* 0x000000a000a07308 */ /* 0x000ea20000000800 */
[----:B------:R-:W-:Y:S01]  /*df20*/  HMMA.16816.F32.BF16 R16, R20, R26, R16 ;  /* 0x0000001a1410723c */ /* 0x000fe20000041810 */
[----:B------:R-:W5:Y:S08]  /*df30*/  LDSM.16.MT88.4 R24, [R38+0x6400] ;  /* 0x006400002618783b */ /* 0x000f700000004200 */
[----:B------:R-:W-:Y:S01]  /*df40*/  MUFU.EX2 R157, R157 ;  /* 0x0000009d009d7308 */ /* 0x000fe20000000800 */
[----:B------:R-:W-:Y:S01]  /*df50*/  F2FP.BF16.F32.PACK_AB R20, R166, R169 ;  /* 0x000000a9a614723e */ /* 0x000fe200000010ff */
[----:B------:R-:W-:Y:S01]  /*df60*/  FADD.FTZ R169, R169, R172 ;  /* 0x000000aca9a97221 */ /* 0x000fe20000010000 */
[----:B------:R-:W-:Y:S01]  /*df70*/  F2FP.BF16.F32.PACK_AB R21, R168, R171 ;  /* 0x000000aba815723e */ /* 0x000fe200000010ff */
[----:B------:R-:W-:Y:S01]  /*df80*/  FADD.FTZ R171, R171, R170 ;  /* 0x000000aaabab7221 */ /* 0x000fe20000010000 */
[----:B------:R-:W-:Y:S01]  /*df90*/  F2FP.BF16.F32.PACK_AB R22, R164, R165 ;  /* 0x000000a5a416723e */ /* 0x000fe200000010ff */
[----:B------:R-:W-:Y:S01]  /*dfa0*/  FADD.FTZ R166, R166, R169 ;  /* 0x000000a9a6a67221 */ /* 0x000fe20000010000 */
[----:B----4-:R-:W-:Y:S03]  /*dfb0*/  F2FP.BF16.F32.PACK_AB R23, R162, R167 ;  /* 0x000000a7a217723e */ /* 0x010fe600000010ff */
[----:B------:R-:W4:Y:S01]  /*dfc0*/  MUFU.EX2 R156, R156 ;  /* 0x0000009c009c7308 */ /* 0x000f220000000800 */
[----:B------:R-:W-:Y:S01]  /*dfd0*/  FADD.FTZ R168, R168, R171 ;  /* 0x000000aba8a87221 */ /* 0x000fe20000010000 */
[----:B------:R-:W-:Y:S03]  /*dfe0*/  FADD.FTZ R165, R165, R166 ;  /* 0x000000a6a5a57221 */ /* 0x000fe60000010000 */
[----:B------:R-:W-:Y:S01]  /*dff0*/  FADD.FTZ R167, R167, R168 ;  /* 0x000000a8a7a77221 */ /* 0x000fe20000010000 */
[C---:B------:R-:W-:Y:S04]  /*e000*/  HMMA.16816.F32.BF16 R4, R20.reuse, R28, R4 ;  /* 0x0000001c1404723c */ /* 0x040fe80000041804 */
[----:B------:R-:W-:Y:S01]  /*e010*/  MUFU.EX2 R159, R159 ;  /* 0x0000009f009f7308 */ /* 0x000fe20000000800 */
[----:B------:R-:W-:Y:S01]  /*e020*/  FADD.FTZ R164, R164, R165 ;  /* 0x000000a5a4a47221 */ /* 0x000fe20000010000 */
[----:B------:R-:W-:Y:S02]  /*e030*/  FADD.FTZ R162, R162, R167 ;  /* 0x000000a7a2a27221 */ /* 0x000fe40000010000 */
[C---:B------:R-:W-:Y:S01]  /*e040*/  HMMA.16816.F32.BF16 R8, R20.reuse, R30, R8 ;  /* 0x0000001e1408723c */ /* 0x040fe20000041808 */
[----:B------:R-:W5:Y:S05]  /*e050*/  LDSM.16.MT88.4 R28, [R37+0x1400] ;  /* 0x00140000251c783b */ /* 0x000f6a0000004200 */
[----:B------:R-:W4:Y:S02]  /*e060*/  MUFU.EX2 R154, R154 ;  /* 0x0000009a009a7308 */ /* 0x000f240000000800 */
[C---:B---3--:R-:W-:Y:S08]  /*e070*/  HMMA.16816.F32.BF16 R12, R20.reuse, R32, R12 ;  /* 0x00000020140c723c */ /* 0x048ff0000004180c */
[----:B------:R-:W-:Y:S01]  /*e080*/  MUFU.EX2 R46, R46 ;  /* 0x0000002e002e7308 */ /* 0x000fe20000000800 */
[----:B------:R-:W-:Y:S01]  /*e090*/  HMMA.16816.F32.BF16 R16, R20, R34, R16 ;  /* 0x000000221410723c */ /* 0x000fe20000041810 */
[----:B------:R-:W3:Y:S08]  /*e0a0*/  LDSM.16.MT88.4 R32, [R38+0x6800] ;  /* 0x006800002620783b */ /* 0x000ef00000004200 */
[----:B------:R-:W3:Y:S01]  /*e0b0*/  MUFU.EX2 R41, R41 ;  /* 0x0000002900297308 */ /* 0x000ee20000000800 */
[----:B-1----:R-:W-:Y:S01]  /*e0c0*/  F2FP.BF16.F32.PACK_AB R20, R158, R161 ;  /* 0x000000a19e14723e */ /* 0x002fe200000010ff */
[----:B------:R-:W-:Y:S01]  /*e0d0*/  FADD.FTZ R161, R161, R164 ;  /* 0x000000a4a1a17221 */ /* 0x000fe20000010000 */
[----:B--2---:R-:W-:Y:S01]  /*e0e0*/  F2FP.BF16.F32.PACK_AB R21, R160, R163 ;  /* 0x000000a3a015723e */ /* 0x004fe200000010ff */
[----:B------:R-:W-:Y:S01]  /*e0f0*/  FADD.FTZ R163, R163, R162 ;  /* 0x000000a2a3a37221 */ /* 0x000fe20000010000 */
[----:B----4-:R-:W-:Y:S01]  /*e100*/  F2FP.BF16.F32.PACK_AB R22, R156, R157 ;  /* 0x0000009d9c16723e */ /* 0x010fe200000010ff */
[----:B------:R-:W-:Y:S01]  /*e110*/  FADD.FTZ R158, R158, R161 ;  /* 0x000000a19e9e7221 */ /* 0x000fe20000010000 */
[----:B------:R-:W-:Y:S03]  /*e120*/  F2FP.BF16.F32.PACK_AB R23, R154, R159 ;  /* 0x0000009f9a17723e */ /* 0x000fe600000010ff */
[----:B------:R-:W-:Y:S01]  /*e130*/  MUFU.EX2 R52, R52 ;  /* 0x0000003400347308 */ /* 0x000fe20000000800 */
[----:B------:R-:W-:Y:S04]  /*e140*/  FADD.FTZ R160, R160, R163 ;  /* 0x000000a3a0a07221 */ /* 0x000fe80000010000 */
[----:B------:R-:W-:Y:S01]  /*e150*/  FADD.FTZ R159, R159, R160 ;  /* 0x000000a09f9f7221 */ /* 0x000fe20000010000 */
[C---:B-----5:R-:W-:Y:S04]  /*e160*/  HMMA.16816.F32.BF16 R4, R20.reuse, R24, R4 ;  /* 0x000000181404723c */ /* 0x060fe80000041804 */
[----:B------:R-:W1:Y:S01]  /*e170*/  MUFU.EX2 R47, R47 ;  /* 0x0000002f002f7308 */ /* 0x000e620000000800 */
[----:B------:R-:W-:Y:S03]  /*e180*/  FADD.FTZ R159, R154, R159 ;  /* 0x0000009f9a9f7221 */ /* 0x000fe60000010000 */
[C---:B------:R-:W-:Y:S01]  /*e190*/  HMMA.16816.F32.BF16 R8, R20.reuse, R26, R8 ;  /* 0x0000001a1408723c */ /* 0x040fe20000041808 */
[----:B------:R-:W2:Y:S05]  /*e1a0*/  LDSM.16.MT88.4 R24, [R37+0x1800] ;  /* 0x001800002518783b */ /* 0x000eaa0000004200 */
[----:B------:R-:W-:Y:S02]  /*e1b0*/  MUFU.EX2 R42, R42 ;  /* 0x0000002a002a7308 */ /* 0x000fe40000000800 */
[C---:B------:R-:W-:Y:S08]  /*e1c0*/  HMMA.16816.F32.BF16 R12, R20.reuse, R28, R12 ;  /* 0x0000001c140c723c */ /* 0x040ff0000004180c */
[----:B------:R-:W4:Y:S01]  /*e1d0*/  MUFU.EX2 R45, R45 ;  /* 0x0000002d002d7308 */ /* 0x000f220000000800 */
[----:B------:R-:W-:Y:S01]  /*e1e0*/  HMMA.16816.F32.BF16 R16, R20, R30, R16 ;  /* 0x0000001e1410723c */ /* 0x000fe20000041810 */
[----:B------:R-:W5:Y:S08]  /*e1f0*/  LDSM.16.MT88.4 R28, [R38+0x6c00] ;  /* 0x006c0000261c783b */ /* 0x000f700000004200 */
[----:B------:R-:W-:Y:S01]  /*e200*/  MUFU.EX2 R50, R50 ;  /* 0x0000003200327308 */ /* 0x000fe20000000800 */
[----:B---3--:R-:W-:Y:S02]  /*e210*/  F2FP.BF16.F32.PACK_AB R20, R41, R46 ;  /* 0x0000002e2914723e */ /* 0x008fe400000010ff */
[----:B-1----:R-:W-:Y:S07]  /*e220*/  F2FP.BF16.F32.PACK_AB R21, R47, R52 ;  /* 0x000000342f15723e */ /* 0x002fee00000010ff */
[----:B------:R-:W1:Y:S01]  /*e230*/  MUFU.EX2 R43, R43 ;  /* 0x0000002b002b7308 */ /* 0x000e620000000800 */
[----:B----4-:R-:W-:Y:S09]  /*e240*/  F2FP.BF16.F32.PACK_AB R22, R45, R42 ;  /* 0x0000002a2d16723e */ /* 0x010ff200000010ff */
        /* <DEDUP_REMOVED lines=13> */
[----:B---3--:R-:W-:Y:S02]  /*e320*/  F2FP.BF16.F32.PACK_AB R20, R39, R40 ;  /* 0x000000282714723e */ /* 0x008fe400000010ff */
        /* <DEDUP_REMOVED lines=74> */
[----:B------:R-:W-:Y:S01]  /*e7d0*/  FADD.FTZ R103, R47, R32 ;  /* 0x000000202f677221 */ /* 0x000fe20000010000 */
[----:B--2---:R-:W-:Y:S03]  /*e7e0*/  F2FP.BF16.F32.PACK_AB R20, R80, R79 ;  /* 0x0000004f5014723e */ /* 0x004fe600000010ff */
[----:B------:R-:W-:Y:S01]  /*e7f0*/  MUFU.EX2 R85, R85 ;  /* 0x0000005500557308 */ /* 0x000fe20000000800 */
[----:B------:R-:W2:Y:S01]  /*e800*/  LDSM.16.MT88.4 R32, [R38+0x8000] ;  /* 0x008000002620783b */ /* 0x000ea20000004200 */
[----:B-1----:R-:W-:Y:S01]  /*e810*/  F2FP.BF16.F32.PACK_AB R21, R81, R82 ;  /* 0x000000525115723e */ /* 0x002fe200000010ff */
[----:B------:R-:W-:Y:S01]  /*e820*/  FADD.FTZ R47, R41, R46 ;  /* 0x0000002e292f7221 */ /* 0x000fe20000010000 */
[----:B------:R-:W-:Y:S06]  /*e830*/  FADD.FTZ R50, R50, R103 ;  /* 0x0000006732327221 */ /* 0x000fec0000010000 */
[----:B------:R-:W1:Y:S01]  /*e840*/  MUFU.EX2 R88, R88 ;  /* 0x0000005800587308 */ /* 0x000e620000000800 */
[----:B---3--:R-:W-:Y:S01]  /*e850*/  F2FP.BF16.F32.PACK_AB R22, R84, R83 ;  /* 0x000000535416723e */ /* 0x008fe200000010ff */
[----:B------:R-:W-:Y:S04]  /*e860*/  FADD.FTZ R43, R43, R50 ;  /* 0x000000322b2b7221 */ /* 0x000fe80000010000 */
[----:B------:R-:W-:Y:S04]  /*e870*/  FADD.FTZ R48, R48, R43 ;  /* 0x0000002b30307221 */ /* 0x000fe80000010000 */
[----:B------:R-:W-:Y:S01]  /*e880*/  MUFU.EX2 R86, R86 ;  /* 0x0000005600567308 */ /* 0x000fe20000000800 */
[----:B------:R-:W-:Y:S01]  /*e890*/  FADD.FTZ R49, R49, R48 ;  /* 0x0000003031317221 */ /* 0x000fe20000010000 */
[-C--:B------:R-:W-:Y:S03]  /*e8a0*/  FFMA.FTZ R48, R126, R150.reuse, -R153 ;  /* 0x000000967e307223 */ /* 0x080fe60000010899 */
[----:B------:R-:W-:Y:S05]  /*e8b0*/  FADD.FTZ R54, R54, R49 ;  /* 0x0000003136367221 */ /* 0x000fea0000010000 */
[----:B------:R-:W3:Y:S01]  /*e8c0*/  MUFU.EX2 R87, R87 ;  /* 0x0000005700577308 */ /* 0x000ee20000000800 */
[----:B-1----:R-:W-:Y:S01]  /*e8d0*/  F2FP.BF16.F32.PACK_AB R23, R88, R85 ;  /* 0x000000555817723e */ /* 0x002fe200000010ff */
[----:B------:R-:W-:Y:S04]  /*e8e0*/  FADD.FTZ R54, R55, R54 ;  /* 0x0000003637367221 */ /* 0x000fe80000010000 */
[----:B------:R-:W-:Y:S04]  /*e8f0*/  FADD.FTZ R59, R59, R54 ;  /* 0x000000363b3b7221 */ /* 0x000fe80000010000 */
[----:B------:R-:W-:Y:S01]  /*e900*/  MUFU.EX2 R89, R89 ;  /* 0x0000005900597308 */ /* 0x000fe20000000800 */
[C---:B-----5:R-:W-:Y:S03]  /*e910*/  HMMA.16816.F32.BF16 R4, R20.reuse, R24, R4 ;  /* 0x000000181404723c */ /* 0x060fe60000041804 */
[----:B------:R-:W-:Y:S01]  /*e920*/  FADD.FTZ R24, R42, R47 ;  /* 0x0000002f2a187221 */ /* 0x000fe20000010000 */
[-C--:B------:R-:W-:Y:S01]  /*e930*/  FFMA.FTZ R42, R118, R150.reuse, -R153 ;  /* 0x00000096762a7223 */ /* 0x080fe20000010899 */
[----:B------:R-:W-:Y:S01]  /*e940*/  FADD.FTZ R59, R58, R59 ;  /* 0x0000003b3a3b7221 */ /* 0x000fe20000010000 */
[-C--:B------:R-:W-:Y:S03]  /*e950*/  FFMA.FTZ R47, R125, R150.reuse, -R155 ;  /* 0x000000967d2f7223 */ /* 0x080fe6000001089b */
[----:B------:R-:W1:Y:S01]  /*e960*/  MUFU.EX2 R90, R90 ;  /* 0x0000005a005a7308 */ /* 0x000e620000000800 */
[----:B------:R-:W-:Y:S01]  /*e970*/  FADD.FTZ R45, R45, R24 ;  /* 0x000000182d2d7221 */ /* 0x000fe20000010000 */
[C---:B------:R-:W-:Y:S01]  /*e980*/  HMMA.16816.F32.BF16 R8, R20.reuse, R26, R8 ;  /* 0x0000001a1408723c */ /* 0x040fe20000041808 */
[----:B------:R-:W5:Y:S02]  /*e990*/  LDSM.16.MT88.4 R24, [R37+0x3000] ;  /* 0x003000002518783b */ /* 0x000f640000004200 */
[----:B------:R-:W-:Y:S01]  /*e9a0*/  FADD.FTZ R40, R40, R45 ;  /* 0x0000002d28287221 */ /* 0x000fe20000010000 */
[-C--:B------:R-:W-:Y:S01]  /*e9b0*/  FFMA.FTZ R45, R123, R150.reuse, -R153 ;  /* 0x000000967b2d7223 */ /* 0x080fe20000010899 */
[----:B------:R-:W-:Y:S03]  /*e9c0*/  FADD.FTZ R64, R64, R59 ;  /* 0x0000003b40407221 */ /* 0x000fe60000010000 */
[----:B------:R-:W-:Y:S01]  /*e9d0*/  MUFU.EX2 R91, R91 ;  /* 0x0000005b005b7308 */ /* 0x000fe20000000800 */
[----:B------:R-:W-:Y:S01]  /*e9e0*/  FADD.FTZ R43, R39, R40 ;  /* 0x00000028272b7221 */ /* 0x000fe20000010000 */
[C---:B----4-:R-:W-:Y:S03]  /*e9f0*/  HMMA.16816.F32.BF16 R12, R20.reuse, R28, R12 ;  /* 0x0000001c140c723c */ /* 0x050fe6000004180c */
[----:B------:R-:W-:Y:S01]  /*ea00*/  FADD.FTZ R28, R44, R43 ;  /* 0x0000002b2c1c7221 */ /* 0x000fe20000010000 */
[-CC-:B------:R-:W-:Y:S01]  /*ea10*/  FFMA.FTZ R40, R120, R150.reuse, -R155.reuse ;  /* 0x0000009678287223 */ /* 0x180fe2000001089b */
[----:B------:R-:W-:Y:S03]  /*ea20*/  FFMA.FTZ R43, R121, R150, -R155 ;  /* 0x00000096792b7223 */ /* 0x000fe6000001089b */
        /* <DEDUP_REMOVED lines=9> */
[-C--:B------:R-:W-:Y:S01]  /*eac0*/  FFMA.FTZ R44, R122, R150.reuse, -R153 ;  /* 0x000000967a2c7223 */ /* 0x080fe20000010899 */
[----:B------:R-:W-:Y:S06]  /*ead0*/  FADD.FTZ R61, R61, R64 ;  /* 0x000000403d3d7221 */ /* 0x000fec0000010000 */
        /* <DEDUP_REMOVED lines=25> */
[----:B------:R-:W-:Y:S01]  /*ec70*/  HMMA.16816.F32.BF16 R16, R20, R26, R16 ;  /* 0x0000001a1410723c */ /* 0x000fe20000041810 */
[----:B------:R-:W2:Y:S02]  /*ec80*/  LDSM.16.MT88.4 R24, [R38+0x8800] ;  /* 0x008800002618783b */ /* 0x000ea40000004200 */
[----:B----4-:R-:W-:Y:S01]  /*ec90*/  F2FP.BF16.F32.PACK_AB R20, R96, R95 ;  /* 0x0000005f6014723e */ /* 0x010fe200000010ff */
[----:B------:R-:W-:Y:S01]  /*eca0*/  FADD.FTZ R49, R71, R68 ;  /* 0x0000004447317221 */ /* 0x000fe20000010000 */
[----:B-1----:R-:W-:Y:S03]  /*ecb0*/  F2FP.BF16.F32.PACK_AB R21, R98, R97 ;  /* 0x000000616215723e */ /* 0x002fe600000010ff */
[----:B------:R-:W-:Y:S01]  /*ecc0*/  MUFU.EX2 R101, R101 ;  /* 0x0000006500657308 */ /* 0x000fe20000000800 */
[----:B------:R-:W-:Y:S09]  /*ecd0*/  FADD.FTZ R49, R70, R49 ;  /* 0x0000003146317221 */ /* 0x000ff20000010000 */
[----:B------:R-:W1:Y:S01]  /*ece0*/  MUFU.EX2 R102, R102 ;  /* 0x0000006600667308 */ /* 0x000e620000000800 */
[----:B-----5:R-:W-:Y:S09]  /*ecf0*/  F2FP.BF16.F32.PACK_AB R22, R100, R99 ;  /* 0x000000636416723e */ /* 0x020ff200000010ff */
[----:B------:R-:W-:Y:S10]  /*ed00*/  MUFU.EX2 R52, R116 ;  /* 0x0000007400347308 */ /* 0x000ff40000000800 */
[----:B------:R-:W4:Y:S01]  /*ed10*/  MUFU.EX2 R41, R117 ;  /* 0x0000007500297308 */ /* 0x000f220000000800 */
[----:B-1----:R-:W-:Y:S09]  /*ed20*/  F2FP.BF16.F32.PACK_AB R23, R102, R101 ;  /* 0x000000656617723e */ /* 0x002ff200000010ff */
[----:B------:R-:W-:Y:S01]  /*ed30*/  MUFU.EX2 R42, R42 ;  /* 0x0000002a002a7308 */ /* 0x000fe20000000800 */
[C---:B---3--:R-:W-:Y:S03]  /*ed40*/  HMMA.16816.F32.BF16 R4, R20.reuse, R28, R4 ;  /* 0x0000001c1404723c */ /* 0x048fe60000041804 */
[----:B------:R-:W-:Y:S01]  /*ed50*/  FADD.FTZ R29, R75, R76 ;  /* 0x0000004c4b1d7221 */ /* 0x000fe20000010000 */
[----:B------:R-:W-:Y:S01]  /*ed60*/  FADD.FTZ R28, R74, R49 ;  /* 0x000000314a1c7221 */ /* 0x000fe20000010000 */
[-C--:B------:R-:W-:Y:S04]  /*ed70*/  FFMA.FTZ R49, R127, R150.reuse, -R153 ;  /* 0x000000967f317223 */ /* 0x080fe80000010899 */
        /* <DEDUP_REMOVED lines=11> */
[-CC-:B------:R-:W-:Y:S03]  /*ee30*/  FFMA.FTZ R32, R128, R150.reuse, -R155.reuse ;  /* 0x0000009680207223 */ /* 0x180fe6000001089b */
[----:B------:R-:W2:Y:S01]  /*ee40*/  MUFU.EX2 R43, R43 ;  /* 0x0000002b002b7308 */ /* 0x000ea20000000800 */
[----:B------:R-:W-:Y:S01]  /*ee50*/  FFMA.FTZ R155, R129, R150, -R155 ;  /* 0x00000096819b7223 */ /* 0x000fe2000001089b */
[----:B------:R-:W-:Y:S01]  /*ee60*/  FADD.FTZ R33, R83, R80 ;  /* 0x0000005053217221 */ /* 0x000fe20000010000 */
[----:B------:R-:W-:Y:S03]  /*ee70*/  HMMA.16816.F32.BF16 R16, R20, R34, R16 ;  /* 0x000000221410723c */ /* 0x000fe60000041810 */
[----:B----4-:R-:W-:Y:S01]  /*ee80*/  F2FP.BF16.F32.PACK_AB R20, R41, R52 ;  /* 0x000000342914723e */ /* 0x010fe200000010ff */
[----:B------:R-:W-:Y:S03]  /*ee90*/  FADD.FTZ R33, R84, R33 ;  /* 0x0000002154217221 */ /* 0x000fe60000010000 */
[----:B------:R-:W-:Y:S01]  /*eea0*/  MUFU.EX2 R44, R44 ;  /* 0x0000002c002c7308 */ /* 0x000fe20000000800 */
[----:B-1----:R-:W-:Y:S01]  /*eeb0*/  F2FP.BF16.F32.PACK_AB R21, R39, R42 ;  /* 0x0000002a2715723e */ /* 0x002fe200000010ff */
[----:B------:R-:W-:Y:S01]  /*eec0*/  FADD.FTZ R85, R85, R50 ;  /* 0x0000003255557221 */ /* 0x000fe20000010000 */
[----:B------:R-:W-:Y:S01]  /*eed0*/  FADD.FTZ R86, R86, R33 ;  /* 0x0000002156567221 */ /* 0x000fe20000010000 */
[-CC-:B------:R-:W-:Y:S01]  /*eee0*/  FFMA.FTZ R33, R130, R150.reuse, -R153.reuse ;  /* 0x0000009682217223 */ /* 0x180fe20000010899 */
[----:B------:R-:W-:Y:S01]  /*eef0*/  FFMA.FTZ R153, R131, R150, -R153 ;  /* 0x0000009683997223 */ /* 0x000fe20000010899 */
[----:B------:R-:W-:Y:S01]  /*ef00*/  FADD.FTZ R88, R88, R85 ;  /* 0x0000005558587221 */ /* 0x000fe20000010000 */
[----:B------:R-:W-:Y:S03]  /*ef10*/  FADD.FTZ R86, R87, R86 ;  /* 0x0000005657567221 */ /* 0x000fe60000010000 */
        /* <DEDUP_REMOVED lines=22> */
[----:B--2---:R-:W-:Y:S01]  /*f080*/  F2FP.BF16.F32.PACK_AB R132, R47, R46 ;  /* 0x0000002e2f84723e */ /* 0x004fe200000010ff */
[----:B------:R-:W-:Y:S02]  /*f090*/  FADD.FTZ R42, R42, R101 ;  /* 0x000000652a2a7221 */ /* 0x000fe40000010000 */
[C---:B---3--:R-:W-:Y:S06]  /*f0a0*/  HMMA.16816.F32.BF16 R12, R20.reuse, R28, R12 ;  /* 0x0000001c140c723c */ /* 0x048fec000004180c */
        /* <DEDUP_REMOVED lines=31> */
.L_x_3413:
        /* <DEDUP_REMOVED lines=11> */
.L_x_3428:
[----:B----4-:R-:W-:Y:S01]  /*f350*/  FADD.FTZ R4, R9, R10 ;  /* 0x0000000a09047221 */ /* 0x010fe20000010000 */
[----:B------:R-:W-:Y:S01]  /*f360*/  SHF.L.U32 R8, R213, 0x1, RZ ;  /* 0x00000001d5087819 */ /* 0x000fe200000006ff */
[----:B------:R-:W2:Y:S01]  /*f370*/  MUFU.RCP R7, R5 ;  /* 0x0000000500077308 */ /* 0x000ea20000001000 */
[----:B------:R-:W-:Y:S05]  /*f380*/  WARPSYNC.ALL ;  /* 0x0000000000007948 */ /* 0x000fea0003800000 */
[----:B------:R-:W-:Y:S01]  /*f390*/  LOP3.LUT R8, R8, 0x6, RZ, 0xc0, !PT ;  /* 0x0000000608087812 */ /* 0x000fe200078ec0ff */
[----:B------:R-:W-:Y:S01]  /*f3a0*/  BAR.SYNC.DEFER_BLOCKING 0x0 ;  /* 0x0000000000007b1d */ /* 0x000fe20000010000 */
[----:B------:R-:W-:-:S02]  /*f3b0*/  FSETP.NE.FTZ.AND P0, PT, R4, RZ, PT ;  /* 0x000000ff0400720b */ /* 0x000fc40003f15000 */
[----:B------:R-:W-:Y:S02]  /*f3c0*/  LOP3.LUT R215, R8, 0x3e00, R215, 0xf8, !PT ;  /* 0x00003e0008d77812 */ /* 0x000fe400078ef8d7 */
[----:B------:R-:W-:Y:S01]  /*f3d0*/  FSETP.NE.FTZ.AND P1, PT, R5, RZ, PT ;  /* 0x000000ff0500720b */ /* 0x000fe20003f35000 */
[----:B------:R-:W4:Y:S01]  /*f3e0*/  MUFU.RCP R6, R4 ;  /* 0x0000000400067308 */ /* 0x000f220000001000 */
[----:B------:R-:W-:Y:S02]  /*f3f0*/  LOP3.LUT R8, R215, 0x20, R234, 0xf8, !PT ;  /* 0x00000020d7087812 */ /* 0x000fe400078ef8ea */
[----:B--2---:R-:W-:Y:S02]  /*f400*/  FSEL R7, R7, 1, P1 ;  /* 0x3f80000007077808 */ /* 0x004fe40000800000 */
[----:B------:R-:W-:-:S03]  /*f410*/  LOP3.LUT R233, R8, R233, RZ, 0xfc, !PT ;  /* 0x000000e908e97212 */ /* 0x000fc600078efcff */
[----:B------:R-:W-:Y:S01]  /*f420*/  FMUL.FTZ R144, R7, R144 ;  /* 0x0000009007907220 */ /* 0x000fe20000410000 */
[----:B------:R-:W-:Y:S01]  /*f430*/  LEA R233, R233, R216, 0x2 ;  /* 0x000000d8e9e97211 */ /* 0x000fe200078e10ff */
[C---:B------:R-:W-:Y:S01]  /*f440*/  FMUL.FTZ R145, R7.reuse, R145 ;  /* 0x0000009107917220 */ /* 0x040fe20000410000 */
[C---:B------:R-:W-:Y:S01]  /*f450*/  FMUL.FTZ R140, R7.reuse, R140 ;  /* 0x0000008c078c7220 */ /* 0x040fe20000410000 */
[C---:B------:R-:W-:Y:S01]  /*f460*/  FMUL.FTZ R141, R7.reuse, R141 ;  /* 0x0000008d078d7220 */ /* 0x040fe20000410000 */
[C---:B------:R-:W-:Y:S01]  /*f470*/  FMUL.FTZ R136, R7.reuse, R136 ;  /* 0x0000008807887220 */ /* 0x040fe20000410000 */
[C---:B------:R-:W-:Y:S01]  /*f480*/  FMUL.FTZ R137, R7.reuse, R137 ;  /* 0x0000008907897220 */ /* 0x040fe20000410000 */
[C---:B------:R-:W-:Y:S01]  /*f490*/  FMUL.FTZ R132, R7.reuse, R132 ;  /* 0x0000008407847220 */ /* 0x040fe20000410000 */
[----:B----4-:R-:W-:Y:S01]  /*f4a0*/  FSEL R6, R6, 1, P0 ;  /* 0x3f80000006067808 */ /* 0x010fe20000000000 */
[----:B------:R-:W-:Y:S01]  /*f4b0*/  FMUL.FTZ R133, R7, R133 ;  /* 0x0000008507857220 */ /* 0x000fe20000410000 */
[----:B------:R-:W-:Y:S03]  /*f4c0*/  STS.64 [R233], R144 ;  /* 0x00000090e9007388 */ /* 0x000fe60000000a00 */
        /* <DEDUP_REMOVED lines=12> */
[----:B---3--:R-:W-:-:S03]  /*f590*/  IADD3 R9, PT, PT, R233, -R234, RZ ;  /* 0x800000eae9097210 */ /* 0x008fc60007ffe0ff */
[----:B------:R-:W-:Y:S01]  /*f5a0*/  STS.64 [R8+0x20], R140 ;  /* 0x0000208c08007388 */ /* 0x000fe20000000a00 */
[----:B------:R-:W-:-:S03]  /*f5b0*/  IADD3 R10, PT, PT, -R6, R9, RZ ;  /* 0x00000009060a7210 */ /* 0x000fc60007ffe1ff */
[----:B------:R-:W-:Y:S04]  /*f5c0*/  STS.64 [R8+0x420], R142 ;  /* 0x0004208e08007388 */ /* 0x000fe80000000a00 */
[----:B------:R-:W-:Y:S04]  /*f5d0*/  STS.64 [R9+0x40], R136 ;  /* 0x0000408809007388 */ /* 0x000fe80000000a00 */
[----:B------:R2:W-:Y:S04]  /*f5e0*/  STS.64 [R9+0x440], R138 ;  /* 0x0004408a09007388 */ /* 0x0005e80000000a00 */
[----:B------:R3:W-:Y:S04]  /*f5f0*/  STS.64 [R10+0x60], R132 ;  /* 0x000060840a007388 */ /* 0x0007e80000000a00 */
[----:B------:R3:W-:Y:S04]  /*f600*/  STS.64 [R10+0x460], R134 ;  /* 0x000460860a007388 */ /* 0x0007e80000000a00 */
[----:B------:R-:W4:Y:S04]  /*f610*/  LD.E.64 R6, desc[UR4][R2.64+0xb0] ;  /* 0x0000b00402067980 */ /* 0x000f28000c101b00 */
[----:B------:R-:W3:Y:S01]  /*f620*/  LD.E R11, desc[UR4][R2.64+0x60] ;  /* 0x00006004020b7980 */ /* 0x000ee2000c101900 */
[----:B------:R-:W1:Y:S01]  /*f630*/  @P1 MUFU.LG2 R5, R5 ;  /* 0x0000000500051308 */ /* 0x000e620000000c00 */
[----:B------:R-:W-:-:S02]  /*f640*/  LOP3.LUT R13, R212, 0xd8, RZ, 0xc0, !PT ;  /* 0x000000d8d40d7812 */ /* 0x000fc400078ec0ff */
[----:B------:R3:W5:Y:S01]  /*f650*/  LD.E R23, desc[UR4][R2.64+0xcc] ;  /* 0x0000cc0402177980 */ /* 0x000762000c101900 */
[----:B------:R-:W-:Y:S02]  /*f660*/  LOP3.LUT R15, R36, 0x30, RZ, 0xc0, !PT ;  /* 0x00000030240f7812 */ /* 0x000fe400078ec0ff */
[----:B------:R-:W-:Y:S01]  /*f670*/  LOP3.LUT R13, R13, 0x18, R36, 0x78, !PT ;  /* 0x000000180d0d7812 */ /* 0x000fe200078e7824 */
[----:B------:R3:W5:Y:S01]  /*f680*/  LD.E.64 R30, desc[UR4][R2.64+0x78] ;  /* 0x00007804021e7980 */ /* 0x000762000c101b00 */
[----:B------:R-:W2:Y:S01]  /*f690*/  @P0 MUFU.LG2 R4, R4 ;  /* 0x0000000400040308 */ /* 0x000ea20000000c00 */
[----:B------:R-:W-:Y:S02]  /*f6a0*/  SHF.R.U32.HI R20, RZ, 0x2, R213 ;  /* 0x00000002ff147819 */ /* 0x000fe400000116d5 */
[----:B------:R3:W5:Y:S01]  /*f6b0*/  LD.E.64 R28, desc[UR4][R2.64+0xa8] ;  /* 0x0000a804021c7980 */ /* 0x000762000c101b00 */
[----:B------:R-:W-:Y:S02]  /*f6c0*/  LOP3.LUT R13, R13, 0xf24, R212, 0xf8, !PT ;  /* 0x00000f240d0d7812 */ /* 0x000fe400078ef8d4 */
[----:B------:R-:W-:-:S02]  /*f6d0*/  MOV R22, 0xff800000 ;  /* 0xff80000000167802 */ /* 0x000fc40000000f00 */
[----:B------:R-:W-:Y:S01]  /*f6e0*/  LEA R216, R13, R216, 0x2 ;  /* 0x000000d80dd87211 */ /* 0x000fe200078e10ff */
[----:B------:R-:W-:Y:S01]  /*f6f0*/  BAR.SYNC.DEFER_BLOCKING 0x0 ;  /* 0x0000000000007b1d */ /* 0x000fe20000010000 */
[----:B-1----:R-:W-:Y:S01]  /*f700*/  @P1 FMUL.FTZ R5, R5, 0.69314718246459960938 ;  /* 0x3f31721805051820 */ /* 0x002fe20000410000 */
[----:B------:R-:W-:Y:S02]  /*f710*/  MOV R21, 0xff800000 ;  /* 0xff80000000157802 */ /* 0x000fe40000000f00 */
[----:B------:R-:W-:Y:S01]  /*f720*/  LOP3.LUT R20, R15, 0x7, R20, 0xf8, !PT ;  /* 0x000000070f147812 */ /* 0x000fe200078ef814 */
[----:B-----5:R-:W-:Y:S01]  /*f730*/  @P1 FFMA.FTZ R22, R0, R149, R5 ;  /* 0x0000009500161223 */ /* 0x020fe20000010005 */
[----:B--2---:R-:W-:-:S04]  /*f740*/  @P0 FMUL.FTZ R9, R4, 0.69314718246459960938 ;  /* 0x3f31721804090820 */ /* 0x004fc80000410000 */
[----:B------:R-:W-:Y:S01]  /*f750*/  @P0 FFMA.FTZ R21, R0, R148, R9 ;  /* 0x0000009400150223 */ /* 0x000fe20000010009 */
[----:B------:R-:W-:Y:S01]  /*f760*/  LOP3.LUT P0, RZ, R213, 0x3, RZ, 0xc0, !PT ;  /* 0x00000003d5ff7812 */ /* 0x000fe2000780c0ff */
[----:B------:R1:W2:Y:S04]  /*f770*/  LDS.128 R16, [R216] ;  /* 0x00000000d8107984 */ /* 0x0002a80000000c00 */
[----:B------:R1:W1:Y:S01]  /*f780*/  LDS.128 R12, [R216+0x800] ;  /* 0x00080000d80c7984 */ /* 0x0002620000000c00 */
[----:B------:R-:W-:Y:S01]  /*f790*/  BSSY.RECONVERGENT B0, `(.L_x_3422) ;  /* 0x0000011000007945 */ /* 0x000fe20003800200 */
[----:B----4-:R-:W-:Y:S01]  /*f7a0*/  IMAD R235, R6, UR8, R235 ;  /* 0x0000000806eb7c24 */ /* 0x010fe2000f8e02eb */
[----:B------:R-:W-:-:S03]  /*f7b0*/  SHF.L.U32 R6, R231, 0x6, RZ ;  /* 0x00000006e7067819 */ /* 0x000fc600000006ff */
[----:B---3--:R-:W-:-:S04]  /*f7c0*/  IMAD R11, R235, R11, R236 ;  /* 0x0000000beb0b7224 */ /* 0x008fc800078e02ec */
[----:B------:R-:W-:Y:S02]  /*f7d0*/  IMAD R25, R7, R11, R6 ;  /* 0x0000000b07197224 */ /* 0x000fe400078e0206 */
[----:B------:R3:W4:Y:S04]  /*f7e0*/  LDS.128 R8, [R216+0x1000] ;  /* 0x00100000d8087984 */ /* 0x0007280000000c00 */
[----:B------:R3:W1:Y:S01]  /*f7f0*/  LDS.128 R4, [R216+0x1800] ;  /* 0x00180000d8047984 */ /* 0x0006620000000c00 */
[----:B--2---:R-:W-:Y:S05]  /*f800*/  @P0 BRA `(.L_x_3423) ;  /* 0x0000000000240947 */ /* 0x004fea0003800000 */
        /* <DEDUP_REMOVED lines=9> */
.L_x_3423:
[----:B------:R-:W-:Y:S05]  /*f8a0*/  BSYNC.RECONVERGENT B0 ;  /* 0x0000000000007941 */ /* 0x000fea0003800200 */
.L_x_3422:
[----:B------:R-:W5:Y:S01]  /*f8b0*/  LD.E R2, desc[UR4][R2.64+0xc0] ;  /* 0x0000c00402027980 */ /* 0x000f62000c101900 */
[----:B--2---:R-:W-:Y:S01]  /*f8c0*/  LOP3.LUT R21, R212, 0x1c, RZ, 0xc0, !PT ;  /* 0x0000001cd4157812 */ /* 0x004fe200078ec0ff */
[----:B------:R-:W-:Y:S01]  /*f8d0*/  IMAD R23, R25, R23, RZ ;  /* 0x0000001719177224 */ /* 0x000fe200078e02ff */
[----:B------:R-:W-:Y:S01]  /*f8e0*/  SHF.R.U32.HI R0, RZ, 0x3, R213 ;  /* 0x00000003ff007819 */ /* 0x000fe200000116d5 */
[----:B------:R-:W-:Y:S01]  /*f8f0*/  IMAD.MOV.U32 R231, RZ, RZ, 0x0 ;  /* 0x00000000ffe77424 */ /* 0x000fe200078e00ff */
[----:B------:R-:W-:-:S03]  /*f900*/  LOP3.LUT R212, R21, 0xfe0, R212, 0xf8, !PT ;  /* 0x00000fe015d47812 */ /* 0x000fc600078ef8d4 */
[C---:B------:R-:W-:Y:S02]  /*f910*/  VIADD R22, R0.reuse, 0x10 ;  /* 0x0000001000167836 */ /* 0x040fe40000000000 */
[C---:B------:R-:W-:Y:S01]  /*f920*/  VIADD R20, R0.reuse, 0x20 ;  /* 0x0000002000147836 */ /* 0x040fe20000000000 */
[----:B-----5:R-:W-:Y:S02]  /*f930*/  ISETP.GE.AND P4, PT, R21, R2, PT ;  /* 0x000000021500720c */ /* 0x020fe40003f86270 */
[----:B------:R-:W-:Y:S02]  /*f940*/  IADD3 R21, P0, PT, R23, R212, RZ ;  /* 0x000000d417157210 */ /* 0x000fe40007f1e0ff */
[CC--:B------:R-:W-:Y:S01]  /*f950*/  ISETP.GE.OR P3, PT, R0.reuse, R219.reuse, P4 ;  /* 0x000000db0000720c */ /* 0x0c0fe20002766670 */
[----:B------:R-:W-:Y:S01]  /*f960*/  VIADD R0, R0, 0x30 ;  /* 0x0000003000007836 */ /* 0x000fe20000000000 */
[-C--:B------:R-:W-:Y:S02]  /*f970*/  ISETP.GE.OR P2, PT, R22, R219.reuse, P4 ;  /* 0x000000db1600720c */ /* 0x080fe40002746670 */
[----:B------:R-:W-:-:S02]  /*f980*/  ISETP.GE.OR P1, PT, R20, R219, P4 ;  /* 0x000000db1400720c */ /* 0x000fc40002726670 */
[----:B------:R-:W-:Y:S02]  /*f990*/  ISETP.GE.OR P4, PT, R0, R219, P4 ;  /* 0x000000db0000720c */ /* 0x000fe40002786670 */
[----:B------:R-:W-:Y:S02]  /*f9a0*/  LEA.HI.X.SX32 R23, R23, RZ, 0x1, P0 ;  /* 0x000000ff17177211 */ /* 0x000fe400000f0eff */
[----:B------:R-:W-:-:S04]  /*f9b0*/  LEA R2, P0, R21, R30, 0x2 ;  /* 0x0000001e15027211 */ /* 0x000fc800078010ff */
[----:B------:R-:W-:-:S05]  /*f9c0*/  LEA.HI.X R3, R21, R31, R23, 0x2, P0 ;  /* 0x0000001f15037211 */ /* 0x000fca00000f1417 */
[----:B------:R-:W-:Y:S04]  /*f9d0*/  @!P3 ST.E.128 desc[UR4][R2.64], R16 ;  /* 0x000000100200b985 */ /* 0x000fe8000c101d04 */
[----:B-1----:R-:W-:Y:S04]  /*f9e0*/  @!P2 ST.E.128 desc[UR4][R2.64+0x800], R12 ;  /* 0x0008000c0200a985 */ /* 0x002fe8000c101d04 */
[----:B----4-:R3:W-:Y:S02]  /*f9f0*/  @!P1 ST.E.128 desc[UR4][R2.64+0x1000], R8 ;  /* 0x0010000802009985 */ /* 0x0107e4000c101d04 */
[----:B---3--:R-:W-:Y:S05]  /*fa00*/  @P4 RET.REL.NODEC R230 `(_ZN5flash24flash_fwd_splitkv_kernelI23Flash_fwd_kernel_traitsILi32ELi64ELi256ELi4ELb0ELb0EN7cutlass10bfloat16_tE19Flash_kernel_traitsILi32ELi64ELi256ELi4ES3_EELb0ELb0ELb1ELb0ELb0ELb0ELb1ELb0EEEvNS_16Flash_fwd_paramsE) ;  /* 0xffffff04e67c4950 */ /* 0x008fea0003c3ffff */
[----:B------:R-:W-:Y:S01]  /*fa10*/  MOV R231, 0x0 ;  /* 0x0000000000e77802 */ /* 0x000fe20000000f00 */
[----:B------:R1:W-:Y:S03]  /*fa20*/  ST.E.128 desc[UR4][R2.64+0x1800], R4 ;  /* 0x0018000402007985 */ /* 0x0003e6000c101d04 */
[----:B-1----:R-:W-:Y:S05]  /*fa30*/  RET.REL.NODEC R230 `(_ZN5flash24flash_fwd_splitkv_kernelI23Flash_fwd_kernel_traitsILi32ELi64ELi256ELi4ELb0ELb0EN7cutlass10bfloat16_tE19Flash_kernel_traitsILi32ELi64ELi256ELi4ES3_EELb0ELb0ELb1ELb0ELb0ELb0ELb1ELb0EEEvNS_16Flash_fwd_paramsE) ;  /* 0xffffff04e6707950 */ /* 0x002fea0003c3ffff */
.L_x_3421:
[----:B------:R-:W-:Y:S01]  /*fa40*/  MOV R7, 0x2 ;  /* 0x0000000200077802 */ /* 0x000fe20000000f00 */
[----:B------:R-:W-:Y:S01]  /*fa50*/  IMAD.MOV.U32 R4, RZ, RZ, 0x1f ;  /* 0x0000001fff047424 */ /* 0x000fe200078e00ff */
[----:B------:R-:W-:-:S07]  /*fa60*/  MOV R6, 0xffffffff ;  /* 0xffffffff00067802 */ /* 0x000fce0000000f00 */
[----:B-1---5:R-:W-:Y:S05]  /*fa70*/  WARPSYNC.COLLECTIVE R6, `(.L_x_3424) ;  /* 0x0000000006087348 */ /* 0x022fea0003c00000 */
[----:B------:R2:W3:Y:S02]  /*fa80*/  SHFL.BFLY P0, R10, R246, R7, R4 ;  /* 0x0c000007f60a7389 */ /* 0x0004e40000000004 */
[----:B-123-5:R-:W-:Y:S05]  /*fa90*/  ENDCOLLECTIVE ;  /* 0x000000000000791b */ /* 0x02efea0003800000 */
.L_x_3424:
[----:B------:R-:W-:Y:S02]  /*faa0*/  IMAD.MOV.U32 R5, RZ, RZ, R10 ;  /* 0x000000ffff057224 */ /* 0x000fe400078e000a */
[----:B------:R-:W-:Y:S02]  /*fab0*/  IMAD.MOV.U32 R7, RZ, RZ, 0x1 ;  /* 0x00000001ff077424 */ /* 0x000fe400078e00ff */
[----:B------:R-:W-:-:S05]  /*fac0*/  FADD.FTZ R8, R5, R246 ;  /* 0x000000f605087221 */ /* 0x000fca0000010000 */
[----:B------:R-:W-:-:S07]  /*fad0*/  MOV R246, R8 ;  /* 0x0000000800f67202 */ /* 0x000fce0000000f00 */
[----:B------:R-:W-:Y:S05]  /*fae0*/  WARPSYNC.COLLECTIVE R6, `(.L_x_3425) ;  /* 0x0000000006087348 */ /* 0x000fea0003c00000 */
[----:B------:R1:W2:Y:S02]  /*faf0*/  SHFL.BFLY P0, R10, R246, R7, R4 ;  /* 0x0c000007f60a7389 */ /* 0x0002a40000000004 */
[----:B-12---:R-:W-:Y:S05]  /*fb00*/  ENDCOLLECTIVE ;  /* 0x000000000000791b */ /* 0x006fea0003800000 */
.L_x_3425:
[----:B------:R-:W-:Y:S01]  /*fb10*/  MOV R246, R247 ;  /* 0x000000f700f67202 */ /* 0x000fe20000000f00 */
[----:B------:R-:W-:Y:S01]  /*fb20*/  IMAD.MOV.U32 R7, RZ, RZ, 0x2 ;  /* 0x00000002ff077424 */ /* 0x000fe200078e00ff */
[----:B------:R-:W-:-:S07]  /*fb30*/  MOV R5, R10 ;  /* 0x0000000a00057202 */ /* 0x000fce0000000f00 */
[----:B------:R-:W-:Y:S05]  /*fb40*/  WARPSYNC.COLLECTIVE R6, `(.L_x_3426) ;  /* 0x0000000006087348 */ /* 0x000fea0003c00000 */
[----:B------:R1:W2:Y:S02]  /*fb50*/  SHFL.BFLY P0, R10, R246, R7, R4 ;  /* 0x0c000007f60a7389 */ /* 0x0002a40000000004 */
[----:B-12---:R-:W-:Y:S05]  /*fb60*/  ENDCOLLECTIVE ;  /* 0x000000000000791b */ /* 0x006fea0003800000 */
.L_x_3426:
[----:B------:R-:W-:Y:S01]  /*fb70*/  FADD.FTZ R5, R8, R5 ;  /* 0x0000000508057221 */ /* 0x000fe20000010000 */
[----:B------:R-:W-:Y:S01]  /*fb80*/  FADD.FTZ R9, R10, R247 ;  /* 0x000000f70a097221 */ /* 0x000fe20000010000 */
[----:B------:R-:W-:-:S04]  /*fb90*/  MOV R7, 0x1 ;  /* 0x0000000100077802 */ /* 0x000fc80000000f00 */
[----:B------:R-:W-:-:S07]  /*fba0*/  MOV R246, R9 ;  /* 0x0000000900f67202 */ /* 0x000fce0000000f00 */
[----:B------:R-:W-:Y:S05]  /*fbb0*/  WARPSYNC.COLLECTIVE R6, `(.L_x_3427) ;  /* 0x0000000006087348 */ /* 0x000fea0003c00000 */
[----:B------:R1:W2:Y:S02]  /*fbc0*/  SHFL.BFLY P0, R10, R246, R7, R4 ;  /* 0x0c000007f60a7389 */ /* 0x0002a40000000004 */
[----:B-12---:R-:W-:Y:S05]  /*fbd0*/  ENDCOLLECTIVE ;  /* 0x000000000000791b */ /* 0x006fea0003800000 */
.L_x_3427:
[----:B------:R-:W-:Y:S05]  /*fbe0*/  BRA `(.L_x_3428) ;  /* 0xfffffff400d87947 */ /* 0x000fea000383ffff */
.L_x_3429:
        /* <DEDUP_REMOVED lines=9> */
.L_x_10252:


//--------------------- .text._ZN5flash24flash_fwd_splitkv_kernelI23Flash_fwd_kernel_traitsILi32ELi64ELi256ELi4ELb0ELb0EN7cutlass10bfloat16_tE19Flash_kernel_traitsILi32ELi64ELi256ELi4ES3_EELb0ELb0ELb1ELb0ELb0ELb1ELb1ELb0EEEvNS_16Flash_fwd_paramsE --------------------------
	.section	.text._ZN5flash24flash_fwd_splitkv_kernelI23Flash_fwd_kernel_traitsILi32ELi64ELi256ELi4ELb0ELb0EN7cutlass10bfloat16_tE19Flash_kernel_traitsILi32ELi64ELi256ELi4ES3_EELb0ELb0ELb1ELb0ELb0ELb1ELb1ELb0EEEvNS_16Flash_fwd_paramsE,"ax",@progbits
	.align	128
        .global         _ZN5flash24flash_fwd_splitkv_kernelI23Flash_fwd_kernel_traitsILi32ELi64ELi256ELi4ELb0ELb0EN7cutlass10bfloat16_tE19Flash_kernel_traitsILi32ELi64ELi256ELi4ES3_EELb0ELb0ELb1ELb0ELb0ELb1ELb1ELb0EEEvNS_16Flash_fwd_paramsE
        .type           _ZN5flash24flash_fwd_splitkv_kernelI23Flash_fwd_kernel_traitsILi32ELi64ELi256ELi4ELb0ELb0EN7cutlass10bfloat16_tE19Flash_kernel_traitsILi32ELi64ELi256ELi4ES3_EELb0ELb0ELb1ELb0ELb0ELb1ELb1ELb0EEEvNS_16Flash_fwd_paramsE,@function
        .size           _ZN5flash24flash_fwd_splitkv_kernelI23Flash_fwd_kernel_traitsILi32ELi64ELi256ELi4ELb0ELb0EN7cutlass10bfloat16_tE19Flash_kernel_traitsILi32ELi64ELi256ELi4ES3_EELb0ELb0ELb1ELb0ELb0ELb1ELb1ELb0EEEvNS_16Flash_fwd_paramsE,(.L_x_10253 - _ZN5flash24flash_fwd_splitkv_kernelI23Flash_fwd_kernel_traitsILi32ELi64ELi256ELi4ELb0ELb0EN7cutlass10bfloat16_tE19Flash_kernel_traitsILi32ELi64ELi256ELi4ES3_EELb0ELb0ELb1ELb0ELb0ELb1ELb1ELb0EEEvNS_16Flash_fwd_paramsE)
        .other          _ZN5flash24flash_fwd_splitkv_kernelI23Flash_fwd_kernel_traitsILi32ELi64ELi256ELi4ELb0ELb0EN7cutlass10bfloat16_tE19Flash_kernel_traitsILi32ELi64ELi256ELi4ES3_EELb0ELb0ELb1ELb0ELb0ELb1ELb1ELb0EEEvNS_16Flash_fwd_paramsE,@"STO_CUDA_ENTRY STV_DEFAULT"
_ZN5flash24flash_fwd_splitkv_kernelI23Flash_fwd_kernel_traitsILi32ELi64ELi256ELi4ELb0ELb0EN7cutlass10bfloat16_tE19Flash_kernel_traitsILi32ELi64ELi256ELi4ES3_EELb0ELb0ELb1ELb0ELb0ELb1ELb1ELb0EEEvNS_16Flash_fwd_paramsE:
.text._ZN5flash24flash_fwd_splitkv_kernelI23Flash_fwd_kernel_traitsILi32ELi64ELi256ELi4ELb0ELb0EN7cutlass10bfloat16_tE19Flash_kernel_traitsILi32ELi64ELi256ELi4ES3_EELb0ELb0ELb1ELb0ELb0ELb1ELb1ELb0EEEvNS_16Flash_fwd_paramsE:
        /* <DEDUP_REMOVED lines=29> */
[----:B-1----:R-:W-:Y:S05]  /*01d0*/  CALL.REL.NOINC `($_ZN5flash24flash_fwd_splitkv_kernelI23Flash_fwd_kernel_traitsILi32ELi64ELi256ELi4ELb0ELb0EN7cutlass10bfloat16_tE19Flash_kernel_traitsILi32ELi64ELi256ELi4ES3_EELb0ELb0ELb1ELb0ELb0ELb1ELb1ELb0EEEvNS_16Flash_fwd_paramsE$_ZN5flash30compute_attn_1rowblock_splitkvI23Flash_fwd_kernel_traitsILi32ELi64ELi256ELi4ELb0ELb0EN7cutlass10bfloat16_tE19Flash_kernel_traitsILi32ELi64ELi256ELi4ES3_EELb0ELb0ELb1ELb0ELb0ELb1ELb1ELb0ENS_16Flash_fwd_paramsEEEvRKT8_iiiii) ;  /* 0x0000000000087944 */ /* 0x002fea0003c00000 */
[----:B------:R-:W-:Y:S05]  /*01e0*/  BSYNC.RECONVERGENT B2 ;  /* 0x0000000000027941 */ /* 0x000fea0003800200 */
.L_x_3430:
[----:B------:R-:W-:Y:S05]  /*01f0*/  EXIT ;  /* 0x000000000000794d */ /* 0x000fea0003800000 */
        .type           $_ZN5flash24flash_fwd_splitkv_kernelI23Flash_fwd_kernel_traitsILi32ELi64ELi256ELi4ELb0ELb0EN7cutlass10bfloat16_tE19Flash_kernel_traitsILi32ELi64ELi256ELi4ES3_EELb0ELb0ELb1ELb0ELb0ELb1ELb1ELb0EEEvNS_16Flash_fwd_paramsE$_ZN5flash30compute_attn_1rowblock_splitkvI23Flash_fwd_kernel_traitsILi32ELi64ELi256ELi4ELb0ELb0EN7cutlass10bfloat16_tE19Flash_kernel_traitsILi32ELi64ELi256ELi4ES3_EELb0ELb0ELb1ELb0ELb0ELb1ELb1ELb0ENS_16Flash_fwd_paramsEEEvRKT8_iiiii,@function
        .size           $_ZN5flash24flash_fwd_splitkv_kernelI23Flash_fwd_kernel_traitsILi32ELi64ELi256ELi4ELb0ELb0EN7cutlass10bfloat16_tE19Flash_kernel_traitsILi32ELi64ELi256ELi4ES3_EELb0ELb0ELb1ELb0ELb0ELb1ELb1ELb0EEEvNS_16Flash_fwd_paramsE$_ZN5flash30compute_attn_1rowblock_splitkvI23Flash_fwd_kernel_traitsILi32ELi64ELi256ELi4ELb0ELb0EN7cutlass10bfloat16_tE19Flash_kernel_traitsILi32ELi64ELi256ELi4ES3_EELb0ELb0ELb1ELb0ELb0ELb1ELb1ELb0ENS_16Flash_fwd_paramsEEEvRKT8_iiiii,(.L_x_10253 - $_ZN5flash24flash_fwd_splitkv_kernelI23Flash_fwd_kernel_traitsILi32ELi64ELi256ELi4ELb0ELb0EN7cutlass10bfloat16_tE19Flash_kernel_traitsILi32ELi64ELi256ELi4ES3_EELb0ELb0ELb1ELb0ELb0ELb1ELb1ELb0EEEvNS_16Flash_fwd_paramsE$_ZN5flash30compute_attn_1rowblock_splitkvI23Flash_fwd_kernel_traitsILi32ELi64ELi256ELi4ELb0ELb0EN7cutlass10bfloat16_tE19Flash_kernel_traitsILi32ELi64ELi256ELi4ES3_EELb0ELb0ELb1ELb0ELb0ELb1ELb1ELb0ENS_16Flash_fwd_paramsEEEvRKT8_iiiii)
$_ZN5flash24flash_fwd_splitkv_kernelI23Flash_fwd_kernel_traitsILi32ELi64ELi256ELi4ELb0ELb0EN7cutlass10bfloat16_tE19Flash_kernel_traitsILi32ELi64ELi256ELi4ES3_EELb0ELb0ELb1ELb0ELb0ELb1ELb1ELb0EEEvNS_16Flash_fwd_paramsE$_ZN5flash30compute_attn_1rowblock_splitkvI23Flash_fwd_kernel_traitsILi32ELi64ELi256ELi4ELb0ELb0EN7cutlass10bfloat16_tE19Flash_kernel_traitsILi32ELi64ELi256ELi4ES3_EELb0ELb0ELb1ELb0ELb0ELb1ELb1ELb0ENS_16Flash_fwd_paramsEEEvRKT8_iiiii:
        /* <DEDUP_REMOVED lines=17> */
[----:B------:R-:W-:Y:S01]  /*0310*/  IMAD.SHL.U32 R4, R186, 0x4, RZ ;  /* 0x00000004ba047824 */ /* 0x000fe200078e00ff */
[----:B------:R-:W-:Y:S01]  /*0320*/  SHF.R.U32.HI R0, RZ, 0x1e, R186 ;  /* 0x0000001eff007819 */ /* 0x000fe200000116ba */
[----:B------:R-:W5:Y:S01]  /*0330*/  @P2 LD.E R7, desc[UR4][R18.64] ;  /* 0x0000000412072980 */ /* 0x000f62000c101900 */
[----:B------:R-:W-:-:S02]  /*0340*/  ISETP.NE.AND.EX P1, PT, R13, RZ, PT, P1 ;  /* 0x000000ff0d00720c */ /* 0x000fc40003f25310 */
[----:B------:R-:W-:-:S04]  /*0350*/  ISETP.NE.U32.AND P2, PT, R14, RZ, PT ;  /* 0x000000ff0e00720c */ /* 0x000fc80003f45070 */
[----:B------:R-:W-:-:S07]  /*0360*/  ISETP.NE.AND.EX P2, PT, R15, RZ, PT, P2 ;  /* 0x000000ff0f00720c */ /* 0x000fce0003f45320 */
[----:B------:R-:W-:-:S05]  /*0370*/  @P1 IADD3 R16, P0, PT, R12, R4, RZ ;  /* 0x000000040c101210 */ /* 0x000fca0007f1e0ff */
[----:B------:R-:W-:Y:S02]  /*0380*/  @P1 IMAD.X R17, R13, 0x1, R0, P0 ;  /* 0x000000010d111824 */ /* 0x000fe400000e0600 */
[----:B------:R-:W-:Y:S01]  /*0390*/  IMAD.MOV.U32 R13, RZ, RZ, RZ ;  /* 0x000000ffff0d7224 */ /* 0x000fe200078e00ff */
[----:B------:R-:W-:Y:S01]  /*03a0*/  ISETP.NE.U32.AND P0, PT, R8, RZ, PT ;  /* 0x000000ff0800720c */ /* 0x000fe20003f05070 */
[----:B------:R-:W-:Y:S04]  /*03b0*/  BSSY.RECONVERGENT B0, `(.L_x_3431) ;  /* 0x000000b000007945 */ /* 0x000fe80003800200 */
[----:B------:R1:W5:Y:S01]  /*03c0*/  @P1 LD.E R13, desc[UR4][R16.64] ;  /* 0x00000004100d1980 */ /* 0x000362000c101900 */
[----:B------:R-:W-:Y:S02]  /*03d0*/  ISETP.NE.AND.EX P0, PT, R9, RZ, PT, P0 ;  /* 0x000000ff0900720c */ /* 0x000fe40003f05300 */
[----:B-1----:R-:W-:-:S05]  /*03e0*/  IADD3 R16, P1, PT, R14, R4, RZ ;  /* 0x000000040e107210 */ /* 0x002fca0007f3e0ff */
[----:B------:R-:W-:Y:S02]  /*03f0*/  IMAD.X R17, R15, 0x1, R0, P1 ;  /* 0x000000010f117824 */ /* 0x000fe400008e0600 */
[----:B------:R-:W-:Y:S01]  /*0400*/  IMAD.MOV.U32 R15, RZ, RZ, -0x1 ;  /* 0xffffffffff0f7424 */ /* 0x000fe200078e00ff */
[----:B------:R-:W-:Y:S06]  /*0410*/  @!P2 BRA `(.L_x_3432) ;  /* 0x000000000010a947 */ /* 0x000fec0003800000 */
[----:B------:R-:W2:Y:S02]  /*0420*/  LD.E.U8 R6, desc[UR4][R2.64+0x1b2] ;  /* 0x0001b20402067980 */ /* 0x000ea4000c101100 */
[----:B--2---:R-:W-:-:S13]  /*0430*/  ISETP.NE.AND P1, PT, R6, RZ, PT ;  /* 0x000000ff0600720c */ /* 0x004fda0003f25270 */
[----:B------:R-:W-:Y:S05]  /*0440*/  @!P1 BRA `(.L_x_3432) ;  /* 0x0000000000049947 */ /* 0x000fea0003800000 */
[----:B------:R1:W5:Y:S02]  /*0450*/  LD.E R15, desc[UR4][R16.64] ;  /* 0x00000004100f7980 */ /* 0x000364000c101900 */
.L_x_3432:
[----:B------:R-:W-:Y:S05]  /*0460*/  BSYNC.RECONVERGENT B0 ;  /* 0x0000000000007941 */ /* 0x000fea0003800200 */
.L_x_3431:
[----:B------:R-:W-:Y:S04]  /*0470*/  BSSY.RECONVERGENT B0, `(.L_x_3433) ;  /* 0x0000007000007945 */ /* 0x000fe80003800200 */
[----:B------:R-:W-:Y:S05]  /*0480*/  @!P3 BRA `(.L_x_3434) ;  /* 0x000000000014b947 */ /* 0x000fea0003800000 */
[----:B------:R-:W2:Y:S02]  /*0490*/  LD.E.U8 R6, desc[UR4][R2.64+0x1b2] ;  /* 0x0001b20402067980 */ /* 0x000ea4000c101100 */
[----:B--2---:R-:W-:-:S13]  /*04a0*/  ISETP.NE.AND P1, PT, R6, RZ, PT ;  /* 0x000000ff0600720c */ /* 0x004fda0003f25270 */
[----:B-----5:R-:W2:Y:S02]  /*04b0*/  @P1 LD.E R23, desc[UR4][R16.64+0x4] ;  /* 0x0000040410171980 */ /* 0x020ea4000c101900 */
[----:B--2---:R-:W-:-:S06]  /*04c0*/  @P1 IADD3 R23, PT, PT, R23, -R15, RZ ;  /* 0x8000000f17171210 */ /* 0x004fcc0007ffe0ff */
[----:B------:R2:W5:Y:S02]  /*04d0*/  @!P1 LD.E R23, desc[UR4][R16.64] ;  /* 0x0000000410179980 */ /* 0x000564000c101900 */
.L_x_3434:
[----:B------:R-:W-:Y:S05]  /*04e0*/  BSYNC.RECONVERGENT B0 ;  /* 0x0000000000007941 */ /* 0x000fea0003800200 */
.L_x_3433:
[----:B------:R-:W-:Y:S01]  /*04f0*/  BSSY.RECONVERGENT B1, `(.L_x_3435) ;  /* 0x0000011000017945 */ /* 0x000fe20003800200 */
[----:B-----5:R-:W-:-:S03]  /*0500*/  @P4 IADD3 R40, PT, PT, R5, -R7, RZ ;  /* 0x8000000705284210 */ /* 0x020fc60007ffe0ff */
[----:B------:R-:W-:Y:S05]  /*0510*/  @!P0 BRA `(.L_x_3436) ;  /* 0x0000000000148947 */ /* 0x000fea0003800000 */
[----:B------:R-:W-:-:S05]  /*0520*/  IADD3 R8, P0, PT, R8, R4, RZ ;  /* 0x0000000408087210 */ /* 0x000fca0007f1e0ff */
[----:B------:R-:W-:-:S05]  /*0530*/  IMAD.X R9, R9, 0x1, R0, P0 ;  /* 0x0000000109097824 */ /* 0x000fca00000e0600 */
[----:B------:R-:W3:Y:S02]  /*0540*/  LD.E R23, desc[UR4][R8.64] ;  /* 0x0000000408177980 */ /* 0x000ee4000c101900 */
[----:B---3--:R-:W-:Y:S01]  /*0550*/  IADD3 R23, PT, PT, R23, -R13, RZ ;  /* 0x8000000d17177210 */ /* 0x008fe20007ffe0ff */
[----:B------:R-:W-:Y:S05]  /*0560*/  BRA `(.L_x_3437) ;  /* 0x0000000000247947 */ /* 0x000fea0003800000 */
.L_x_3436:
[----:B------:R-:W3:Y:S01]  /*0570*/  LD.E.64 R8, desc[UR4][R2.64+0x108] ;  /* 0x0001080402087980 */ /* 0x000ee2000c101b00 */
[----:B------:R-:W-:Y:S01]  /*0580*/  BSSY.RECONVERGENT B0, `(.L_x_3438) ;  /* 0x0000006000007945 */ /* 0x000fe20003800200 */
[----:B------:R-:W-:Y:S01]  /*0590*/  IMAD.MOV.U32 R5, RZ, RZ, RZ ;  /* 0x000000ffff057224 */ /* 0x000fe200078e00ff */
[----:B---3--:R-:W-:-:S04]  /*05a0*/  ISETP.NE.U32.AND P0, PT, R8, RZ, PT ;  /* 0x000000ff0800720c */ /* 0x008fc80003f05070 */
[----:B------:R-:W-:-:S13]  /*05b0*/  ISETP.NE.AND.EX P0, PT, R9, RZ, PT, P0 ;  /* 0x000000ff0900720c */ /* 0x000fda0003f05300 */
[----:B------:R-:W-:Y:S05]  /*05c0*/  @!P0 BRA `(.L_x_3439) ;  /* 0x0000000000048947 */ /* 0x000fea0003800000 */
[----:B------:R3:W5:Y:S02]  /*05d0*/  LD.E R5, desc[UR4][R2.64+0xbc] ;  /* 0x0000bc0402057980 */ /* 0x000764000c101900 */
.L_x_3439:
[----:B------:R-:W-:Y:S05]  /*05e0*/  BSYNC.RECONVERGENT B0 ;  /* 0x0000000000007941 */ /* 0x000fea0003800200 */
.L_x_3438:
[----:B-----5:R-:W-:Y:S02]  /*05f0*/  IADD3 R23, PT, PT, R5, R23, -R13 ;  /* 0x0000001705177210 */ /* 0x020fe40007ffe80d */
.L_x_3437:
[----:B------:R-:W-:Y:S05]  /*0600*/  BSYNC.RECONVERGENT B1 ;  /* 0x0000000000017941 */ /* 0x000fea0003800200 */
.L_x_3435:
[----:B------:R-:W-:Y:S01]  /*0610*/  IMAD.SHL.U32 R174, R181, 0x40, RZ ;  /* 0x00000040b5ae7824 */ /* 0x000fe200078e00ff */
[----:B------:R-:W-:Y:S01]  /*0620*/  MOV R8, R180 ;  /* 0x000000b400087202 */ /* 0x000fe20000000f00 */
[----:B------:R-:W-:-:S03]  /*0630*/  IMAD.MOV.U32 R9, RZ, RZ, 0x0 ;  /* 0x00000000ff097424 */ /* 0x000fc600078e00ff */
[----:B------:R-:W-:-:S13]  /*0640*/  ISETP.GT.AND P0, PT, R40, R174, PT ;  /* 0x000000ae2800720c */ /* 0x000fda0003f04270 */
[----:B-123--:R-:W-:Y:S05]  /*0650*/  @!P0 RET.REL.NODEC R8 `(_ZN5flash24flash_fwd_splitkv_kernelI23Flash_fwd_kernel_traitsILi32ELi64ELi256ELi4ELb0ELb0EN7cutlass10bfloat16_tE19Flash_kernel_traitsILi32ELi64ELi256ELi4ES3_EELb0ELb0ELb1ELb0ELb0ELb1ELb1ELb0EEEvNS_16Flash_fwd_paramsE) ;  /* 0xfffffff808688950 */ /* 0x00efea0003c3ffff */
        /* <DEDUP_REMOVED lines=45> */
[----:B------:R-:W-:-:S02]  /*0930*/  IMAD.IADD R40, R40, 0x1, -R174 ;  /* 0x0000000128287824 */ /* 0x000fc400078e0aae */
[----:B--2---:R-:W-:-:S04]  /*0940*/  IMAD R4, R4, UR8, R186 ;  /* 0x0000000804047c24 */ /* 0x004fc8000f8e02ba */
[----:B---3--:R-:W-:Y:S02]  /*0950*/  IMAD R7, R4, R7, R185 ;  /* 0x0000000704077224 */ /* 0x008fe400078e02b9 */
        /* <DEDUP_REMOVED lines=8> */
[----:B------:R-:W-:Y:S02]  /*09e0*/  IADD3 R4, P1, PT, R6, R4, RZ ;  /* 0x0000000406047210 */ /* 0x000fe40007f3e0ff */
[-C--:B------:R-:W-:Y:S02]  /*09f0*/  ISETP.GE.OR P3, PT, R151, R40.reuse, P5 ;  /* 0x000000289700720c */ /* 0x080fe40002f66670 */
[----:B------:R-:W-:-:S02]  /*0a00*/  ISETP.GE.OR P0, PT, R0, R40, P5 ;  /* 0x000000280000720c */ /* 0x000fc40002f06670 */
[----:B------:R-:W-:Y:S02]  /*0a10*/  LEA.HI.X.SX32 R6, R6, RZ, 0x1, P1 ;  /* 0x000000ff06067211 */ /* 0x000fe400008f0eff */
[C---:B------:R-:W-:Y:S02]  /*0a20*/  LEA R8, P1, R4.reuse, R8, 0x2 ;  /* 0x0000000804087211 */ /* 0x040fe400078210ff */
[----:B------:R-:W-:Y:S01]  /*0a30*/  ISETP.NE.AND P4, PT, R7, RZ, PT ;  /* 0x000000ff0700720c */ /* 0x000fe20003f85270 */
[C---:B------:R-:W-:Y:S01]  /*0a40*/  VIADD R7, R151.reuse, 0x20 ;  /* 0x0000002097077836 */ /* 0x040fe20000000000 */
        /* <DEDUP_REMOVED lines=9> */
[C---:B------:R-:W-:Y:S02]  /*0ae0*/  ISETP.GE.OR P5, PT, R0.reuse, R40, P5 ;  /* 0x000000280000720c */ /* 0x040fe40002fa6670 */
[----:B------:R-:W-:Y:S02]  /*0af0*/  LEA.HI.X.SX32 R5, R5, RZ, 0x1, P0 ;  /* 0x000000ff05057211 */ /* 0x000fe400000f0eff */
[C---:B------:R-:W-:Y:S01]  /*0b00*/  LEA R6, P0, R151.reuse, R2, 0x2 ;  /* 0x0000000297067211 */ /* 0x040fe200078010ff */
[----:B------:R-:W-:Y:S01]  /*0b10*/  @!P1 IMAD.MOV.U32 R2, RZ, RZ, -0x800000 ;  /* 0xff800000ff029424 */ /* 0x000fe200078e00ff */
[----:B------:R-:W-:Y:S01]  /*0b20*/  ISETP.GE.OR P4, PT, R0, R40, P4 ;  /* 0x000000280000720c */ /* 0x000fe20002786670 */
[----:B------:R-:W-:Y:S01]  /*0b30*/  @!P3 IMAD.MOV.U32 R4, RZ, RZ, -0x800000 ;  /* 0xff800000ff04b424 */ /* 0x000fe200078e00ff */
[----:B------:R-:W-:Y:S01]  /*0b40*/  LEA.HI.X R7, R151, R3, R5, 0x2, P0 ;  /* 0x0000000397077211 */ /* 0x000fe200000f1405 */
[----:B------:R-:W-:Y:S01]  /*0b50*/  @!P2 IMAD.MOV.U32 R3, RZ, RZ, -0x800000 ;  /* 0xff800000ff03a424 */ /* 0x000fe200078e00ff */
[----:B------:R-:W-:Y:S04]  /*0b60*/  @!P6 ST.E.128 desc[UR4][R8.64+0x1000], RZ ;  /* 0x001000ff0800e985 */ /* 0x000fe8000c101d04 */
[----:B------:R-:W-:Y:S04]  /*0b70*/  @!P5 ST.E.128 desc[UR4][R8.64+0x1800], RZ ;  /* 0x001800ff0800d985 */ /* 0x000fe8000c101d04 */
[----:B------:R1:W-:Y:S04]  /*0b80*/  @!P2 ST.E desc[UR4][R6.64+0x40], R3 ;  /* 0x000040030600a985 */ /* 0x0003e8000c101904 */
[----:B------:R2:W-:Y:S04]  /*0b90*/  @!P1 ST.E desc[UR4][R6.64+0x80], R2 ;  /* 0x0000800206009985 */ /* 0x0005e8000c101904 */
[----:B------:R3:W-:Y:S01]  /*0ba0*/  @!P3 ST.E desc[UR4][R6.64], R4 ;  /* 0x000000040600b985 */ /* 0x0007e2000c101904 */
[----:B-1----:R-:W-:-:S02]  /*0bb0*/  IMAD.MOV.U32 R3, RZ, RZ, 0x0 ;  /* 0x00000000ff037424 */ /* 0x002fc400078e00ff */
[----:B--2---:R-:W-:-:S04]  /*0bc0*/  IMAD.MOV.U32 R2, RZ, RZ, R180 ;  /* 0x000000ffff027224 */ /* 0x004fc800078e00b4 */
[----:B---3--:R-:W-:Y:S05]  /*0bd0*/  @P4 RET.REL.NODEC R2 `(_ZN5flash24flash_fwd_splitkv_kernelI23Flash_fwd_kernel_traitsILi32ELi64ELi256ELi4ELb0ELb0EN7cutlass10bfloat16_tE19Flash_kernel_traitsILi32ELi64ELi256ELi4ES3_EELb0ELb0ELb1ELb0ELb0ELb1ELb1ELb0EEEvNS_16Flash_fwd_paramsE) ;  /* 0xfffffff402084950 */ /* 0x008fea0003c3ffff */
[----:B------:R-:W-:Y:S02]  /*0be0*/  MOV R0, 0xff800000 ;  /* 0xff80000000007802 */ /* 0x000fe40000000f00 */
[----:B------:R-:W-:-:S03]  /*0bf0*/  MOV R181, 0x0 ;  /* 0x0000000000b57802 */ /* 0x000fc60000000f00 */
[----:B------:R1:W-:Y:S02]  /*0c00*/  ST.E desc[UR4][R6.64+0xc0], R0 ;  /* 0x0000c00006007985 */ /* 0x0003e4000c101904 */
[----:B-1----:R-:W-:Y:S05]  /*0c10*/  RET.REL.NODEC R180 `(_ZN5flash24flash_fwd_splitkv_kernelI23Flash_fwd_kernel_traitsILi32ELi64ELi256ELi4ELb0ELb0EN7cutlass10bfloat16_tE19Flash_kernel_traitsILi32ELi64ELi256ELi4ES3_EELb0ELb0ELb1ELb0ELb0ELb1ELb1ELb0EEEvNS_16Flash_fwd_paramsE) ;  /* 0xfffffff0b4f87950 */ /* 0x002fea0003c3ffff */
.L_x_3440:
        /* <DEDUP_REMOVED lines=44> */
[----:B------:R-:W-:-:S04]  /*0ee0*/  IMAD R0, R9, R186, RZ ;  /* 0x000000ba09007224 */ /* 0x000fc800078e02ff */
        /* <DEDUP_REMOVED lines=39> */
[----:B---3--:R-:W-:Y:S01]  /*1160*/  SHF.R.S32.HI R5, RZ, 0x1f, R0 ;  /* 0x0000001fff057819 */ /* 0x008fe20000011400 */
[-C--:B--2---:R-:W-:Y:S02]  /*1170*/  IMAD R6, R15, R0.reuse, RZ ;  /* 0x000000000f067224 */ /* 0x084fe400078e02ff */
        /* <DEDUP_REMOVED lines=10> */
[----:B------:R-:W-:Y:S02]  /*1220*/  IMAD R4, R17, R0, RZ ;  /* 0x0000000011047224 */ /* 0x000fe400078e02ff */
[----:B------:R-:W-:-:S04]  /*1230*/  IMAD.WIDE.U32 R12, R8, R18, R12 ;  /* 0x00000012080c7225 */ /* 0x000fc800078e000c */
[----:B------:R-:W-:Y:S01]  /*1240*/  IMAD.WIDE.U32 R8, R16, R0, RZ ;  /* 0x0000000010087225 */ /* 0x000fe200078e00ff */
[----:B------:R-:W-:-:S03]  /*1250*/  IADD3 R0, PT, PT, R13, R6, RZ ;  /* 0x000000060d007210 */ /* 0x000fc60007ffe0ff */
[----:B------:R-:W-:Y:S01]  /*1260*/  IMAD R4, R16, R5, R4 ;  /* 0x0000000510047224 */ /* 0x000fe200078e0204 */
[----:B------:R-:W-:Y:S01]  /*1270*/  MOV R13, R8 ;  /* 0x00000008000d7202 */ /* 0x000fe20000000f00 */
[----:B------:R-:W-:-:S03]  /*1280*/  IMAD.MOV.U32 R6, RZ, RZ, R12 ;  /* 0x000000ffff067224 */ /* 0x000fc600078e000c */
[----:B------:R-:W-:Y:S01]  /*1290*/  IADD3 R12, PT, PT, R9, R4, RZ ;  /* 0x00000004090c7210 */ /* 0x000fe20007ffe0ff */
[----:B------:R-:W-:Y:S05]  /*12a0*/  BRA `(.L_x_3443) ;  /* 0x00000004003c7947 */ /* 0x000fea0003800000 */
.L_x_3442:
        /* <DEDUP_REMOVED lines=10> */
[----:B------:R-:W-:Y:S02]  /*1350*/  @!P2 SHF.R.S32.HI R6, RZ, 0x1f, R13 ;  /* 0x0000001fff06a819 */ /* 0x000fe4000001140d */
[----:B------:R-:W-:-:S04]  /*1360*/  LEA R10, R22, 0xffffff00, 0x8 ;  /* 0xffffff00160a7811 */ /* 0x000fc800078e40ff */
[----:B------:R-:W-:Y:S02]  /*1370*/  SHF.R.S32.HI R14, RZ, 0x1f, R10 ;  /* 0x0000001fff0e7819 */ /* 0x000fe4000001140a */
        /* <DEDUP_REMOVED lines=14> */
[-C--:B--2---:R-:W-:Y:S02]  /*1460*/  @!P2 IMAD R0, R171, R13.reuse, RZ ;  /* 0x0000000dab00a224 */ /* 0x084fe400078e02ff */
[----:B------:R-:W-:-:S04]  /*1470*/  @!P2 IMAD.WIDE.U32 R24, R170, R13, RZ ;  /* 0x0000000daa18a225 */ /* 0x000fc800078e00ff */
[----:B------:R-:W-:Y:S01]  /*1480*/  @!P2 IMAD R0, R6, R170, R0 ;  /* 0x000000aa0600a224 */ /* 0x000fe200078e0200 */
[----:B------:R-:W-:Y:S01]  /*1490*/  @P2 IADD3 R8, PT, PT, R13, R15, RZ ;  /* 0x0000000f0d082210 */ /* 0x000fe20007ffe0ff */
[----:B---3-5:R-:W-:Y:S02]  /*14a0*/  @!P2 IMAD R6, R21, R12, RZ ;  /* 0x0000000c1506a224 */ /* 0x028fe400078e02ff */
[----:B------:R-:W-:Y:S01]  /*14b0*/  @!P2 IMAD.IADD R25, R25, 0x1, R0 ;  /* 0x000000011919a824 */ /* 0x000fe200078e0200 */
[----:B------:R-:W-:Y:S02]  /*14c0*/  @!P2 SHF.R.S32.HI R0, RZ, 0x1f, R12 ;  /* 0x0000001fff00a819 */ /* 0x000fe4000001140c */
[----:B------:R-:W-:Y:S01]  /*14d0*/  @!P1 IADD3 R5, PT, PT, R5, -R4, RZ ;  /* 0x8000000405059210 */ /* 0x000fe20007ffe0ff */
[----:B------:R-:W-:-:S03]  /*14e0*/  @!P2 IMAD.WIDE.U32 R24, R20, R12, R24 ;  /* 0x0000000c1418a225 */ /* 0x000fc600078e0018 */
[----:B------:R-:W-:Y:S01]  /*14f0*/  ISETP.GE.U32.AND P4, PT, R5, R4, PT ;  /* 0x000000040500720c */ /* 0x000fe20003f86070 */
[----:B------:R-:W-:Y:S01]  /*1500*/  @!P2 IMAD R6, R20, R0, R6 ;  /* 0x000000001406a224 */ /* 0x000fe200078e0206 */
[----:B------:R-:W-:Y:S01]  /*1510*/  LOP3.LUT R4, R185, R11, RZ, 0x3c, !PT ;  /* 0x0000000bb9047212 */ /* 0x000fe200078e3cff */
[-C--:B------:R-:W-:Y:S02]  /*1520*/  @P2 IMAD R0, R171, R8.reuse, RZ ;  /* 0x00000008ab002224 */ /* 0x080fe400078e02ff */
[----:B------:R-:W-:Y:S01]  /*1530*/  @P2 IMAD.WIDE.U32 R20, R170, R8, RZ ;  /* 0x00000008aa142225 */ /* 0x000fe200078e00ff */
[----:B------:R-:W-:Y:S02]  /*1540*/  @!P2 MOV R8, R24 ;  /* 0x000000180008a202 */ /* 0x000fe40000000f00 */
[----:B------:R-:W-:Y:S01]  /*1550*/  ISETP.GE.AND P0, PT, R4, RZ, PT ;  /* 0x000000ff0400720c */ /* 0x000fe20003f06270 */
[----:B------:R-:W-:Y:S01]  /*1560*/  @!P2 IMAD.IADD R6, R25, 0x1, R6 ;  /* 0x000000011906a824 */ /* 0x000fe200078e0206 */
[----:B------:R-:W-:Y:S01]  /*1570*/  ISETP.NE.AND P3, PT, R11, RZ, PT ;  /* 0x000000ff0b00720c */ /* 0x000fe20003f65270 */
[----:B------:R-:W-:Y:S01]  /*1580*/  @P2 IMAD.MOV.U32 R8, RZ, RZ, R20 ;  /* 0x000000ffff082224 */ /* 0x000fe200078e0014 */
[----:B------:R-:W-:Y:S01]  /*1590*/  @P2 IADD3 R6, PT, PT, R21, R0, RZ ;  /* 0x0000000015062210 */ /* 0x000fe20007ffe0ff */
[----:B------:R-:W-:Y:S01]  /*15a0*/  @!P2 IMAD R4, R173, R13, RZ ;  /* 0x0000000dad04a224 */ /* 0x000fe200078e02ff */
[----:B------:R-:W-:-:S02]  /*15b0*/  @!P2 SHF.R.S32.HI R0, RZ, 0x1f, R13 ;  /* 0x0000001fff00a819 */ /* 0x000fc4000001140d */
[----:B------:R-:W-:Y:S01]  /*15c0*/  @!P1 IADD3 R9, PT, PT, R9, 0x1, RZ ;  /* 0x0000000109099810 */ /* 0x000fe20007ffe0ff */
[----:B------:R-:W-:Y:S01]  /*15d0*/  IMAD R5, R171, R10, RZ ;  /* 0x0000000aab057224 */ /* 0x000fe200078e02ff */
[----:B------:R-:W-:Y:S01]  /*15e0*/  MOV R20, R8 ;  /* 0x0000000800147202 */ /* 0x000fe20000000f00 */
[----:B------:R-:W-:Y:S01]  /*15f0*/  IMAD.MOV.U32 R21, RZ, RZ, R6 ;  /* 0x000000ffff157224 */ /* 0x000fe200078e0006 */
[----:B------:R-:W-:Y:S01]  /*1600*/  @P4 IADD3 R9, PT, PT, R9, 0x1, RZ ;  /* 0x0000000109094810 */ /* 0x000fe20007ffe0ff */
[----:B------:R-:W-:Y:S02]  /*1610*/  @!P2 IMAD R0, R0, R172, R4 ;  /* 0x000000ac0000a224 */ /* 0x000fe400078e0204 */
[----:B------:R-:W-:-:S04]  /*1620*/  @!P2 IMAD.WIDE.U32 R24, R172, R13, RZ ;  /* 0x0000000dac18a225 */ /* 0x000fc800078e00ff */
[----:B------:R-:W-:Y:S02]  /*1630*/  IMAD R5, R14, R170, R5 ;  /* 0x000000aa0e057224 */ /* 0x000fe400078e0205 */
[----:B------:R-:W-:Y:S01]  /*1640*/  IMAD.WIDE.U32 R20, R170, R10, R20 ;  /* 0x0000000aaa147225 */ /* 0x000fe200078e0014 */
[----:B------:R-:W-:-:S03]  /*1650*/  @!P2 IADD3 R25, PT, PT, R25, R0, RZ ;  /* 0x000000001919a210 */ /* 0x000fc60007ffe0ff */
[----:B------:R-:W-:Y:S01]  /*1660*/  @!P0 IMAD.MOV R9, RZ, RZ, -R9 ;  /* 0x000000ffff098224 */ /* 0x000fe200078e0a09 */
[----:B------:R-:W-:Y:S01]  /*1670*/  @!P3 LOP3.LUT R9, RZ, R11, RZ, 0x33, !PT ;  /* 0x0000000bff09b212 */ /* 0x000fe200078e33ff */
[----:B----4-:R-:W-:Y:S01]  /*1680*/  @!P2 IMAD R4, R19, R12, RZ ;  /* 0x0000000c1304a224 */ /* 0x010fe200078e02ff */
[----:B------:R-:W-:Y:S02]  /*1690*/  @!P2 SHF.R.S32.HI R0, RZ, 0x1f, R12 ;  /* 0x0000001fff00a819 */ /* 0x000fe4000001140c */
[----:B------:R-:W-:Y:S02]  /*16a0*/  IADD3 R21, PT, PT, R21, R5, RZ ;  /* 0x0000000515157210 */ /* 0x000fe40007ffe0ff */
        /* <DEDUP_REMOVED lines=15> */
.L_x_3443:
[----:B------:R-:W-:Y:S05]  /*17a0*/  BSYNC.RECONVERGENT B0 ;  /* 0x0000000000007941 */ /* 0x000fea0003800200 */
.L_x_3441:
        /* <DEDUP_REMOVED lines=31> */
[----:B------:R-:W-:Y:S01]  /*19a0*/  IMAD.MOV.U32 R15, RZ, RZ, R28 ;  /* 0x000000ffff0f7224 */ /* 0x000fe200078e001c */
[----:B------:R-:W-:Y:S01]  /*19b0*/  SHF.L.U32 R184, R151, 0x3, RZ ;  /* 0x0000000397b87819 */ /* 0x000fe200000006ff */
[C---:B------:R-:W-:Y:S02]  /*19c0*/  IMAD R14, R10.reuse, R173, R14 ;  /* 0x000000ad0a0e7224 */ /* 0x040fe400078e020e */
[----:B------:R-:W-:Y:S01]  /*19d0*/  @!P1 IMAD.MOV R15, RZ, RZ, -R15 ;  /* 0x000000ffff0f9224 */ /* 0x000fe200078e0a0f */
[----:B------:R-:W-:Y:S01]  /*19e0*/  @!P2 LOP3.LUT R15, RZ, R11, RZ, 0x33, !PT ;  /* 0x0000000bff0fa212 */ /* 0x000fe200078e33ff */
[----:B------:R-:W-:Y:S01]  /*19f0*/  IMAD.WIDE.U32 R26, R10, R172, RZ ;  /* 0x000000ac0a1a7225 */ /* 0x000fe200078e00ff */
[----:B------:R-:W-:-:S03]  /*1a00*/  LOP3.LUT R43, R184, 0x18, RZ, 0xc0, !PT ;  /* 0x00000018b82b7812 */ /* 0x000fc600078ec0ff */
[----:B------:R-:W-:Y:S01]  /*1a10*/  IMAD.IADD R10, R27, 0x1, R14 ;  /* 0x000000011b0a7824 */ /* 0x000fe200078e020e */
[----:B------:R-:W-:Y:S01]  /*1a20*/  SHF.R.S32.HI R14, RZ, 0x1f, R15 ;  /* 0x0000001fff0e7819 */ /* 0x000fe2000001140f */
        /* <DEDUP_REMOVED lines=8> */
[--C-:B------:R-:W-:Y:S01]  /*1ab0*/  LOP3.LUT R183, R183, 0x18, R151.reuse, 0xf8, !PT ;  /* 0x00000018b7b77812 */ /* 0x100fe200078ef897 */
[----:B------:R-:W1:Y:S01]  /*1ac0*/  S2UR UR6, SR_CgaCtaId ;  /* 0x00000000000679c3 */ /* 0x000e620000008800 */
[----:B------:R-:W-:Y:S01]  /*1ad0*/  SHF.R.U32.HI R72, RZ, 0x2, R151 ;  /* 0x00000002ff487819 */ /* 0x000fe20000011697 */
[----:B------:R-:W-:Y:S01]  /*1ae0*/  IMAD.X R15, R10, 0x1, R11, P1 ;  /* 0x000000010a0f7824 */ /* 0x000fe200008e060b */
[----:B------:R-:W-:-:S02]  /*1af0*/  IADD3 R176, P2, PT, R43, R6, RZ ;  /* 0x000000062bb07210 */ /* 0x000fc40007f5e0ff */
[----:B------:R-:W-:Y:S02]  /*1b00*/  LOP3.LUT R12, R184, 0x1f20, RZ, 0xc0, !PT ;  /* 0x00001f20b80c7812 */ /* 0x000fe400078ec0ff */
[----:B------:R-:W-:Y:S01]  /*1b10*/  LOP3.LUT R42, R183, R43, RZ, 0x3c, !PT ;  /* 0x0000002bb72a7212 */ /* 0x000fe200078e3cff */
[----:B------:R-:W-:Y:S02]  /*1b20*/  IMAD.X R177, RZ, RZ, R0, P2 ;  /* 0x000000ffffb17224 */ /* 0x000fe400010e0600 */
[----:B------:R-:W-:Y:S01]  /*1b30*/  IMAD R10, R173, R72, RZ ;  /* 0x00000048ad0a7224 */ /* 0x000fe200078e02ff */
[----:B------:R-:W-:Y:S01]  /*1b40*/  LOP3.LUT R42, R12, R42, RZ, 0xfc, !PT ;  /* 0x0000002a0c2a7212 */ /* 0x000fe200078efcff */
[----:B------:R-:W-:-:S04]  /*1b50*/  IMAD.WIDE.U32 R14, R72, R172, R14 ;  /* 0x000000ac480e7225 */ /* 0x000fc800078e000e */
[----:B------:R-:W-:Y:S02]  /*1b60*/  IMAD R11, R171, R72, RZ ;  /* 0x00000048ab0b7224 */ /* 0x000fe400078e02ff */
[----:B------:R-:W-:-:S04]  /*1b70*/  IMAD.WIDE.U32 R176, R72, R170, R176 ;  /* 0x000000aa48b07225 */ /* 0x000fc800078e00b0 */
[----:B------:R-:W-:Y:S02]  /*1b80*/  IMAD.IADD R10, R15, 0x1, R10 ;  /* 0x000000010f0a7824 */ /* 0x000fe400078e020a */
[----:B------:R-:W-:Y:S02]  /*1b90*/  IMAD.IADD R11, R177, 0x1, R11 ;  /* 0x00000001b10b7824 */ /* 0x000fe400078e020b */
[----:B------:R-:W-:Y:S01]  /*1ba0*/  IMAD.IADD R174, R40, 0x1, -R174 ;  /* 0x0000000128ae7824 */ /* 0x000fe200078e0aae */
[----:B------:R-:W-:Y:S02]  /*1bb0*/  UMOV UR7, 0x400 ;  /* 0x0000040000077882 */ /* 0x000fe40000000000 */
[----:B-1----:R-:W-:Y:S01]  /*1bc0*/  ULEA UR6, UR6, UR7, 0x18 ;  /* 0x0000000706067291 */ /* 0x002fe2000f8ec0ff */
[-C--:B------:R-:W-:Y:S02]  /*1bd0*/  LOP3.LUT R193, R193, R192.reuse, RZ, 0x3c, !PT ;  /* 0x000000c0c1c17212 */ /* 0x080fe400078e3cff */
[----:B------:R-:W-:Y:S01]  /*1be0*/  MOV R73, RZ ;  /* 0x000000ff00497202 */ /* 0x000fe20000000f00 */
[----:B------:R-:W-:Y:S01]  /*1bf0*/  BSSY.RECONVERGENT B0, `(.L_x_3444) ;  /* 0x000002e000007945 */ /* 0x000fe20003800200 */
[----:B------:R-:W-:Y:S01]  /*1c00*/  LOP3.LUT R192, R193, R192, RZ, 0x3c, !PT ;  /* 0x000000c0c1c07212 */ /* 0x000fe200078e3cff */
[----:B------:R-:W-:-:S03]  /*1c10*/  IMAD.U32 R166, RZ, RZ, UR6 ;  /* 0x00000006ffa67e24 */ /* 0x000fc6000f8e00ff */
[----:B------:R-:W-:Y:S01]  /*1c20*/  LOP3.LUT R193, R193, R192, RZ, 0x3c, !PT ;  /* 0x000000c0c1c17212 */ /* 0x000fe200078e3cff */
[----:B------:R-:W-:Y:S02]  /*1c30*/  IMAD R42, R42, 0x2, R166 ;  /* 0x000000022a2a7824 */ /* 0x000fe400078e02a6 */
[----:B--2---:R-:W-:-:S04]  /*1c40*/  @P0 IMAD.WIDE.U32 R12, R8, R7, RZ ;  /* 0x00000007080c0225 */ /* 0x004fc800078e00ff */
[----:B------:R-:W-:Y:S01]  /*1c50*/  @P0 IMAD R0, R9, R7, RZ ;  /* 0x0000000709000224 */ /* 0x000fe200078e02ff */
[----:B---3--:R-:W-:Y:S01]  /*1c60*/  LEA R179, P1, R14, R20, 0x1 ;  /* 0x000000140eb37211 */ /* 0x008fe200078208ff */
[-C--:B----4-:R-:W-:Y:S02]  /*1c70*/  @!P0 IMAD R6, R25, R186.reuse, RZ ;  /* 0x000000ba19068224 */ /* 0x090fe400078e02ff */
[----:B------:R-:W-:-:S03]  /*1c80*/  @!P0 IMAD.WIDE.U32 R24, R24, R186, RZ ;  /* 0x000000ba18188225 */ /* 0x000fc600078e00ff */
[----:B------:R-:W-:Y:S01]  /*1c90*/  @!P0 MOV R7, R24 ;  /* 0x0000001800078202 */ /* 0x000fe20000000f00 */
[----:B------:R-:W-:Y:S01]  /*1ca0*/  @P0 IMAD.MOV.U32 R7, RZ, RZ, R12 ;  /* 0x000000ffff070224 */ /* 0x000fe200078e000c */
[----:B------:R-:W-:Y:S01]  /*1cb0*/  @!P0 IADD3 R6, PT, PT, R25, R6, RZ ;  /* 0x0000000619068210 */ /* 0x000fe20007ffe0ff */
[----:B------:R-:W-:Y:S01]  /*1cc0*/  @P0 IMAD.IADD R6, R13, 0x1, R0 ;  /* 0x000000010d060824 */ /* 0x000fe200078e0200 */
[----:B------:R-:W-:Y:S02]  /*1cd0*/  LEA R177, P2, R176, R18, 0x1 ;  /* 0x00000012b0b17211 */ /* 0x000fe400078408ff */
[----:B------:R-:W-:Y:S02]  /*1ce0*/  LEA.HI.X R178, R14, R21, R10, 0x1, P1 ;  /* 0x000000150eb27211 */ /* 0x000fe400008f0c0a */
[----:B------:R-:W-:Y:S02]  /*1cf0*/  IADD3 R10, P1, PT, R43, R7, RZ ;  /* 0x000000072b0a7210 */ /* 0x000fe40007f3e0ff */
[----:B------:R-:W-:-:S02]  /*1d00*/  LEA.HI.X R176, R176, R19, R11, 0x1, P2 ;  /* 0x00000013b0b07211 */ /* 0x000fc400010f0c0b */
[----:B------:R-:W-:Y:S02]  /*1d10*/  IADD3.X R11, PT, PT, RZ, R6, RZ, P1, !PT ;  /* 0x00000006ff0b7210 */ /* 0x000fe40000ffe4ff */
[----:B------:R-:W-:Y:S01]  /*1d20*/  ISETP.GE.AND P1, PT, R72, R174, PT ;  /* 0x000000ae4800720c */ /* 0x000fe20003f26270 */
[----:B------:R-:W-:Y:S01]  /*1d30*/  IMAD R0, R17, R185, RZ ;  /* 0x000000b911007224 */ /* 0x000fe200078e02ff */
[----:B------:R-:W-:-:S05]  /*1d40*/  SHF.R.S32.HI R7, RZ, 0x1f, R185 ;  /* 0x0000001fff077819 */ /* 0x000fca00000114b9 */
[----:B------:R-:W-:Y:S02]  /*1d50*/  IMAD R0, R16, R7, R0 ;  /* 0x0000000710007224 */ /* 0x000fe400078e0200 */
[----:B------:R-:W-:Y:S01]  /*1d60*/  IMAD.WIDE.U32 R16, R185, R16, R10 ;  /* 0x00000010b9107225 */ /* 0x000fe200078e000a */
[----:B------:R-:W-:-:S03]  /*1d70*/  @!P0 MOV R13, R9 ;  /* 0x00000009000d8202 */ /* 0x000fc60000000f00 */
        /* <DEDUP_REMOVED lines=20> */
.L_x_3446:
[----:B------:R2:W-:Y:S02]  /*1ec0*/  STS.128 [R42], RZ ;  /* 0x000000ff2a007388 */ /* 0x0005e40000000c00 */
.L_x_3445:
[----:B------:R-:W-:Y:S05]  /*1ed0*/  BSYNC.RECONVERGENT B0 ;  /* 0x0000000000007941 */ /* 0x000fea0003800200 */
.L_x_3444:
        /* <DEDUP_REMOVED lines=10> */
[----:B------:R-:W-:Y:S01]  /*1f80*/  IADD3 R10, P0, PT, R14, 0x20, RZ ;  /* 0x000000200e0a7810 */ /* 0x000fe20007f1e0ff */
[----:B------:R-:W-:-:S04]  /*1f90*/  IMAD.MOV.U32 R14, RZ, RZ, R16 ;  /* 0x000000ffff0e7224 */ /* 0x000fc800078e0010 */
[----:B------:R-:W-:Y:S01]  /*1fa0*/  IMAD.X R0, RZ, RZ, R15, P0 ;  /* 0x000000ffff007224 */ /* 0x000fe200000e060f */
[----:B------:R-:W-:-:S03]  /*1fb0*/  MOV R15, R11 ;  /* 0x0000000b000f7202 */ /* 0x000fc60000000f00 */
[----:B------:R-:W-:Y:S02]  /*1fc0*/  IMAD R0, R0, R12, RZ ;  /* 0x0000000c00007224 */ /* 0x000fe400078e02ff */
        /* <DEDUP_REMOVED lines=8> */
[----:B------:R4:W-:Y:S02]  /*2050*/  LDGSTS.E.BYPASS.LTC128B.128 [R42+0x800], desc[UR4][R4.64] ;  /* 0x00800000042a7fae */ /* 0x0009e4000b981a04 */
.L_x_3448:
[----:B------:R-:W-:Y:S05]  /*2060*/  BSYNC.RECONVERGENT B0 ;  /* 0x0000000000007941 */ /* 0x000fea0003800200 */
.L_x_3447:
        /* <DEDUP_REMOVED lines=13> */
.L_x_3451:
[----:B------:R4:W-:Y:S02]  /*2140*/  STS.128 [R42+0x1000], RZ ;  /* 0x001000ff2a007388 */ /* 0x0009e40000000c00 */
.L_x_3450:
[----:B------:R-:W-:Y:S05]  /*2150*/  BSYNC.RECONVERGENT B0 ;  /* 0x0000000000007941 */ /* 0x000fea0003800200 */
.L_x_3449:
[----:B------:R-:W-:Y:S01]  /*2160*/  ISETP.GE.AND P1, PT, R9, R8, PT ;  /* 0x000000080900720c */ /* 0x000fe20003f26270 */
[----:B------:R-:W-:Y:S01]  /*2170*/  VIADD R13, R72, 0x40 ;  /* 0x00000040480d7836 */ /* 0x000fe20000000000 */
[----:B------:R-:W-:Y:S01]  /*2180*/  LEA R14, P0, R0, R177, 0x1 ;  /* 0x000000b1000e7211 */ /* 0x000fe200078008ff */
[C---:B------:R-:W-:Y:S01]  /*2190*/  VIADD R12, R72.reuse, 0x60 ;  /* 0x00000060480c7836 */ /* 0x040fe20000000000 */
[----:B------:R-:W-:Y:S01]  /*21a0*/  BSSY.RECONVERGENT B0, `(.L_x_3452) ;  /* 0x0000013000007945 */ /* 0x000fe20003800200 */
[----:B----4-:R-:W-:Y:S01]  /*21b0*/  VIADD R11, R72, 0x80 ;  /* 0x00000080480b7836 */ /* 0x010fe20000000000 */
        /* <DEDUP_REMOVED lines=17> */
.L_x_3453:
[----:B------:R-:W-:Y:S05]  /*22d0*/  BSYNC.RECONVERGENT B0 ;  /* 0x0000000000007941 */ /* 0x000fea0003800200 */
.L_x_3452:
        /* <DEDUP_REMOVED lines=12> */
.L_x_3455:
[----:B------:R-:W-:Y:S05]  /*23a0*/  BSYNC.RECONVERGENT B0 ;  /* 0x0000000000007941 */ /* 0x000fea0003800200 */
.L_x_3454:
        /* <DEDUP_REMOVED lines=11> */
.L_x_3457:
[----:B------:R-:W-:Y:S05]  /*2460*/  BSYNC.RECONVERGENT B0 ;  /* 0x0000000000007941 */ /* 0x000fea0003800200 */
.L_x_3456:
        /* <DEDUP_REMOVED lines=14> */
.L_x_3459:
[----:B------:R-:W-:Y:S05]  /*2550*/  BSYNC.RECONVERGENT B0 ;  /* 0x0000000000007941 */ /* 0x000fea0003800200 */
.L_x_3458:
        /* <DEDUP_REMOVED lines=11> */
.L_x_3461:
[----:B------:R-:W-:Y:S05]  /*2610*/  BSYNC.RECONVERGENT B0 ;  /* 0x0000000000007941 */ /* 0x000fea0003800200 */
.L_x_3460:
        /* <DEDUP_REMOVED lines=14> */
.L_x_3463:
[----:B------:R-:W-:Y:S05]  /*2700*/  BSYNC.RECONVERGENT B0 ;  /* 0x0000000000007941 */ /* 0x000fea0003800200 */
.L_x_3462:
        /* <DEDUP_REMOVED lines=12> */
.L_x_3465:
[----:B------:R-:W-:Y:S05]  /*27d0*/  BSYNC.RECONVERGENT B0 ;  /* 0x0000000000007941 */ /* 0x000fea0003800200 */
.L_x_3464:
[----:B-1----:R-:W2:Y:S04]  /*27e0*/  LD.E.64 R18, desc[UR4][R2.64+0x1c0] ;  /* 0x0001c00402127980 */ /* 0x002ea8000c101b00 */
[----:B------:R-:W3:Y:S01]  /*27f0*/  LD.E.64 R14, desc[UR4][R2.64+0x1b8] ;  /* 0x0001b804020e7980 */ /* 0x000ee2000c101b00 */
[----:B------:R-:W-:-:S03]  /*2800*/  MOV R6, R185 ;  /* 0x000000b900067202 */ /* 0x000fc60000000f00 */
        /* <DEDUP_REMOVED lines=19> */
[----:B-1----:R-:W-:Y:S02]  /*2940*/  MOV R14, R179 ;  /* 0x000000b3000e7202 */ /* 0x002fe40000000f00 */
[----:B------:R-:W-:-:S05]  /*2950*/  MOV R15, R178 ;  /* 0x000000b2000f7202 */ /* 0x000fca0000000f00 */
[----:B------:R-:W-:Y:S01]  /*2960*/  @!PT LDS RZ, [RZ] ;  /* 0x00000000fffff984 */ /* 0x000fe20000000800 */
[----:B------:R-:W-:Y:S01]  /*2970*/  @!PT LDS RZ, [RZ] ;  /* 0x00000000fffff984 */ /* 0x000fe20000000800 */
[----:B------:R-:W-:Y:S01]  /*2980*/  @!PT LDS RZ, [RZ] ;  /* 0x00000000fffff984 */ /* 0x000fe20000000800 */
[----:B------:R4:W-:Y:S01]  /*2990*/  LDGSTS.E.BYPASS.LTC128B.128 [R42+0x5000], desc[UR4][R14.64] ;  /* 0x050000000e2a7fae */ /* 0x0009e2000b981a04 */
[----:B------:R-:W-:Y:S05]  /*29a0*/  BRA `(.L_x_3469) ;  /* 0x00000000000c7947 */ /* 0x000fea0003800000 */
.L_x_3468:
[----:B------:R3:W-:Y:S01]  /*29b0*/  STS.128 [R42+0x5000], RZ ;  /* 0x005000ff2a007388 */ /* 0x0007e20000000c00 */
[----:B------:R-:W-:Y:S05]  /*29c0*/  BRA `(.L_x_3469) ;  /* 0x0000000000047947 */ /* 0x000fea0003800000 */
.L_x_3467:
[----:B------:R2:W-:Y:S02]  /*29d0*/  STS.128 [R42+0x5000], RZ ;  /* 0x005000ff2a007388 */ /* 0x0005e40000000c00 */
.L_x_3469:
[----:B------:R-:W-:Y:S05]  /*29e0*/  BSYNC.RECONVERGENT B0 ;  /* 0x0000000000007941 */ /* 0x000fea0003800200 */
.L_x_3466:
        /* <DEDUP_REMOVED lines=19> */
.L_x_3471:
[----:B------:R-:W-:Y:S05]  /*2b20*/  BSYNC.RECONVERGENT B0 ;  /* 0x0000000000007941 */ /* 0x000fea0003800200 */
.L_x_3470:
        /* <DEDUP_REMOVED lines=12> */
.L_x_3473:
[----:B------:R-:W-:Y:S05]  /*2bf0*/  BSYNC.RECONVERGENT B0 ;  /* 0x0000000000007941 */ /* 0x000fea0003800200 */
.L_x_3472:
        /* <DEDUP_REMOVED lines=12> */
.L_x_3475:
[----:B------:R-:W-:Y:S05]  /*2cc0*/  BSYNC.RECONVERGENT B0 ;  /* 0x0000000000007941 */ /* 0x000fea0003800200 */
.L_x_3474:
        /* <DEDUP_REMOVED lines=16> */
.L_x_3477:
[----:B------:R-:W-:Y:S05]  /*2dd0*/  BSYNC.RECONVERGENT B0 ;  /* 0x0000000000007941 */ /* 0x000fea0003800200 */
.L_x_3476:
        /* <DEDUP_REMOVED lines=12> */
.L_x_3479:
[----:B------:R-:W-:Y:S05]  /*2ea0*/  BSYNC.RECONVERGENT B0 ;  /* 0x0000000000007941 */ /* 0x000fea0003800200 */
.L_x_3478:
        /* <DEDUP_REMOVED lines=16> */
.L_x_3481:
[----:B------:R-:W-:Y:S05]  /*2fb0*/  BSYNC.RECONVERGENT B0 ;  /* 0x0000000000007941 */ /* 0x000fea0003800200 */
.L_x_3480:
        /* <DEDUP_REMOVED lines=14> */
.L_x_3483:
[----:B------:R-:W-:Y:S05]  /*30a0*/  BSYNC.RECONVERGENT B0 ;  /* 0x0000000000007941 */ /* 0x000fea0003800200 */
.L_x_3482:
[----:B------:R-:W5:Y:S01]  /*30b0*/  LD.E R41, desc[UR4][R2.64+0x18c] ;  /* 0x00018c0402297980 */ /* 0x000f62000c101900 */
[----:B------:R-:W-:Y:S01]  /*30c0*/  SHF.R.U32.HI R48, RZ, 0x1, R151 ;  /* 0x00000001ff307819 */ /* 0x000fe20000011697 */
[----:B------:R-:W-:Y:S01]  /*30d0*/  BSSY.RECONVERGENT B1, `(.L_x_3484) ;  /* 0x0000217000017945 */ /* 0x000fe20003800200 */
[C---:B------:R-:W-:Y:S01]  /*30e0*/  SHF.L.U32 R165, R151.reuse, 0x4, RZ ;  /* 0x0000000497a57819 */ /* 0x040fe200000006ff */
[----:B------:R-:W0:Y:S01]  /*30f0*/  LDGDEPBAR ;  /* 0x00000000000079af */ /* 0x000e220000000000 */
[C---:B------:R-:W-:Y:S02]  /*3100*/  SHF.L.U32 R46, R151.reuse, 0x5, RZ ;  /* 0x00000005972e7819 */ /* 0x040fe400000006ff */
[----:B------:R-:W-:Y:S02]  /*3110*/  SHF.L.U32 R150, R151, 0x2, RZ ;  /* 0x0000000297967819 */ /* 0x000fe400000006ff */
[----:B------:R-:W-:Y:S02]  /*3120*/  LOP3.LUT R45, R48, 0x8, RZ, 0xc0, !PT ;  /* 0x00000008302d7812 */ /* 0x000fe400078ec0ff */
[----:B------:R-:W-:-:S02]  /*3130*/  LOP3.LUT R164, R165, 0x3e00, RZ, 0xc0, !PT ;  /* 0x00003e00a5a47812 */ /* 0x000fc400078ec0ff */
[----:B-1----:R-:W-:Y:S02]  /*3140*/  LOP3.LUT R5, R165, 0x100, RZ, 0xc0, !PT ;  /* 0x00000100a5057812 */ /* 0x002fe400078ec0ff */
        /* <DEDUP_REMOVED lines=13> */
[----:B------:R-:W-:Y:S01]  /*3220*/  LDSM.16.M88.4 R28, [R164] ;  /* 0x00000000a41c783b */ /* 0x000fe20000000200 */
[----:B------:R-:W-:Y:S02]  /*3230*/  MOV R44, 0x20 ;  /* 0x00000020002c7802 */ /* 0x000fe40000000f00 */
[----:B------:R-:W-:Y:S01]  /*3240*/  IADD3 R191, PT, PT, R22, -0x1, RZ ;  /* 0xffffffff16bf7810 */ /* 0x000fe20007ffe0ff */
[----:B------:R-:W1:Y:S01]  /*3250*/  LDSM.16.M88.4 R8, [R80+0x1000] ;  /* 0x001000005008783b */ /* 0x000e620000000200 */
[----:B------:R-:W-:Y:S02]  /*3260*/  SEL R44, R44, 0xffffffe0, !P0 ;  /* 0xffffffe02c2c7807 */ /* 0x000fe40004000000 */
[----:B------:R-:W-:Y:S01]  /*3270*/  ISETP.GT.AND P0, PT, R191, R175, PT ;  /* 0x000000afbf00720c */ /* 0x000fe20003f04270 */
[----:B------:R-:W-:Y:S01]  /*3280*/  LDSM.16.M88.4 R4, [R80+0x1400] ;  /* 0x001400005004783b */ /* 0x000fe20000000200 */
[----:B------:R-:W-:-:S02]  /*3290*/  IADD3 R16, PT, PT, R164, R44, RZ ;  /* 0x0000002ca4107210 */ /* 0x000fc40007ffe0ff */
[----:B------:R-:W-:Y:S01]  /*32a0*/  IADD3 R77, PT, PT, R80, R44, RZ ;  /* 0x0000002c504d7210 */ /* 0x000fe20007ffe0ff */
[----:B------:R-:W-:Y:S04]  /*32b0*/  LDSM.16.M88.4 R32, [R80+0x1800] ;  /* 0x001800005020783b */ /* 0x000fe80000000200 */
[----:B------:R-:W-:Y:S04]  /*32c0*/  LDSM.16.M88.4 R16, [R16] ;  /* 0x000000001010783b */ /* 0x000fe80000000200 */
[----:B----4-:R-:W4:Y:S04]  /*32d0*/  LDSM.16.M88.4 R12, [R77+0x1000] ;  /* 0x001000004d0c783b */ /* 0x010f280000000200 */
[----:B------:R-:W2:Y:S04]  /*32e0*/  LDSM.16.M88.4 R24, [R77+0x1400] ;  /* 0x001400004d18783b */ /* 0x000ea80000000200 */
[----:B------:R-:W3:Y:S01]  /*32f0*/  LDSM.16.M88.4 R84, [R77+0x1800] ;  /* 0x001800004d54783b */ /* 0x000ee20000000200 */
[C---:B-1----:R-:W-:Y:S08]  /*3300*/  HMMA.16816.F32.BF16 R36, R28.reuse, R8, RZ ;  /* 0x000000081c24723c */ /* 0x042ff000000418ff */
[----:B------:R-:W-:-:S12]  /*3310*/  HMMA.16816.F32.BF16 R8, R28, R10, RZ ;  /* 0x0000000a1c08723c */ /* 0x000fd800000418ff */
[C---:B----4-:R-:W-:Y:S08]  /*3320*/  HMMA.16816.F32.BF16 R36, R16.reuse, R12, R36 ;  /* 0x0000000c1024723c */ /* 0x050ff00000041824 */
[----:B------:R-:W-:Y:S08]  /*3330*/  HMMA.16816.F32.BF16 R8, R16, R14, R8 ;  /* 0x0000000e1008723c */ /* 0x000ff00000041808 */
[C---:B------:R-:W-:Y:S08]  /*3340*/  HMMA.16816.F32.BF16 R12, R28.reuse, R4, RZ ;  /* 0x000000041c0c723c */ /* 0x040ff000000418ff */
[----:B------:R-:W-:-:S12]  /*3350*/  HMMA.16816.F32.BF16 R4, R28, R6, RZ ;  /* 0x000000061c04723c */ /* 0x000fd800000418ff */
[C---:B--2---:R-:W-:Y:S08]  /*3360*/  HMMA.16816.F32.BF16 R12, R16.reuse, R24, R12 ;  /* 0x00000018100c723c */ /* 0x044ff0000004180c */
[----:B------:R-:W-:Y:S08]  /*3370*/  HMMA.16816.F32.BF16 R4, R16, R26, R4 ;  /* 0x0000001a1004723c */ /* 0x000ff00000041804 */
[C---:B------:R-:W-:Y:S08]  /*3380*/  HMMA.16816.F32.BF16 R24, R28.reuse, R32, RZ ;  /* 0x000000201c18723c */ /* 0x040ff000000418ff */
[----:B------:R-:W-:-:S12]  /*3390*/  HMMA.16816.F32.BF16 R32, R28, R34, RZ ;  /* 0x000000221c20723c */ /* 0x000fd800000418ff */
[C---:B---3--:R-:W-:Y:S08]  /*33a0*/  HMMA.16816.F32.BF16 R24, R16.reuse, R84, R24 ;  /* 0x000000541018723c */ /* 0x048ff00000041818 */
        /* <DEDUP_REMOVED lines=263> */
[----:B------:R5:W1:Y:S08]  /*4420*/  MUFU.TANH R146, R39 ;  /* 0x0000002700927308 */ /* 0x000a700000002400 */
[----:B------:R-:W1:Y:S08]  /*4430*/  MUFU.TANH R152, R24 ;  /* 0x0000001800987308 */ /* 0x000e700000002400 */
[----:B------:R-:W1:Y:S01]  /*4440*/  MUFU.TANH R154, R25 ;  /* 0x00000019009a7308 */ /* 0x000e620000002400 */
[----:B-----5:R-:W5:Y:S01]  /*4450*/  LDSM.16.M88.4 R36, [R80+0x4800] ;  /* 0x004800005024783b */ /* 0x020f620000000200 */
[C---:B----4-:R-:W-:Y:S06]  /*4460*/  HMMA.16816.F32.BF16 R32, R16.reuse, R8, R32 ;  /* 0x000000081020723c */ /* 0x050fec0000041820 */
[----:B------:R-:W4:Y:S02]  /*4470*/  MUFU.TANH R153, R26 ;  /* 0x0000001a00997308 */ /* 0x000f240000002400 */
[----:B------:R-:W-:Y:S06]  /*4480*/  HMMA.16816.F32.BF16 R12, R16, R10, R12 ;  /* 0x0000000a100c723c */ /* 0x000fec000004180c */
[----:B------:R2:W1:Y:S05]  /*4490*/  MUFU.TANH R157, R27 ;  /* 0x0000001b009d7308 */ /* 0x00046a0000002400 */
[-C--:B------:R-:W-:Y:S01]  /*44a0*/  FMUL.FTZ R32, R32, R41.reuse ;  /* 0x0000002920207220 */ /* 0x080fe20000410000 */
[-C--:B------:R-:W-:Y:S01]  /*44b0*/  FMUL.FTZ R33, R33, R41.reuse ;  /* 0x0000002921217220 */ /* 0x080fe20000410000 */
[-C--:B------:R-:W-:Y:S01]  /*44c0*/  FMUL.FTZ R34, R34, R41.reuse ;  /* 0x0000002922227220 */ /* 0x080fe20000410000 */
[-C--:B------:R-:W-:Y:S01]  /*44d0*/  FMUL.FTZ R35, R35, R41.reuse ;  /* 0x0000002923237220 */ /* 0x080fe20000410000 */
[----:B------:R-:W1:Y:S04]  /*44e0*/  MUFU.TANH R145, R4 ;  /* 0x0000000400917308 */ /* 0x000e680000002400 */
[-C--:B------:R-:W-:Y:S01]  /*44f0*/  FMUL.FTZ R12, R12, R41.reuse ;  /* 0x000000290c0c7220 */ /* 0x080fe20000410000 */
[----:B--2---:R2:W-:Y:S01]  /*4500*/  LDSM.16.M88.4 R24, [R80+0x4c00] ;  /* 0x004c00005018783b */ /* 0x0045e20000000200 */
[-C--:B------:R-:W-:Y:S01]  /*4510*/  FMUL.FTZ R13, R13, R41.reuse ;  /* 0x000000290d0d7220 */ /* 0x080fe20000410000 */
[-C--:B------:R-:W-:Y:S01]  /*4520*/  FMUL.FTZ R14, R14, R41.reuse ;  /* 0x000000290e0e7220 */ /* 0x080fe20000410000 */
[----:B------:R-:W1:Y:S01]  /*4530*/  MUFU.TANH R149, R5 ;  /* 0x0000000500957308 */ /* 0x000e620000002400 */
[----:B------:R-:W-:Y:S01]  /*4540*/  FMUL.FTZ R15, R15, R41 ;  /* 0x000000290f0f7220 */ /* 0x000fe20000410000 */
[C---:B-----5:R-:W-:Y:S06]  /*4550*/  HMMA.16816.F32.BF16 R8, R28.reuse, R36, RZ ;  /* 0x000000241c08723c */ /* 0x060fec00000418ff */
[----:B------:R-:W1:Y:S02]  /*4560*/  MUFU.TANH R148, R6 ;  /* 0x0000000600947308 */ /* 0x000e640000002400 */
[----:B------:R-:W-:Y:S06]  /*4570*/  HMMA.16816.F32.BF16 R36, R28, R38, RZ ;  /* 0x000000261c24723c */ /* 0x000fec00000418ff */
[----:B------:R5:W1:Y:S08]  /*4580*/  MUFU.TANH R147, R7 ;  /* 0x0000000700937308 */ /* 0x000a700000002400 */
[----:B------:R-:W1:Y:S08]  /*4590*/  MUFU.TANH R155, R32 ;  /* 0x00000020009b7308 */ /* 0x000e700000002400 */
[----:B------:R-:W1:Y:S01]  /*45a0*/  MUFU.TANH R156, R33 ;  /* 0x00000021009c7308 */ /* 0x000e620000002400 */
[----:B-----5:R-:W5:Y:S07]  /*45b0*/  LDSM.16.M88.4 R4, [R77+0x4800] ;  /* 0x004800004d04783b */ /* 0x020f6e0000000200 */
[----:B------:R-:W1:Y:S08]  /*45c0*/  MUFU.TANH R158, R34 ;  /* 0x00000022009e7308 */ /* 0x000e700000002400 */
[----:B--2---:R2:W1:Y:S08]  /*45d0*/  MUFU.TANH R80, R35 ;  /* 0x0000002300507308 */ /* 0x0044700000002400 */
[----:B------:R-:W1:Y:S08]  /*45e0*/  MUFU.TANH R160, R12 ;  /* 0x0000000c00a07308 */ /* 0x000e700000002400 */
[----:B------:R-:W1:Y:S01]  /*45f0*/  MUFU.TANH R162, R13 ;  /* 0x0000000d00a27308 */ /* 0x000e620000002400 */
[----:B--2---:R2:W3:Y:S01]  /*4600*/  LDSM.16.M88.4 R32, [R77+0x4c00] ;  /* 0x004c00004d20783b */ /* 0x0044e20000000200 */
[----:B------:R-:W-:-:S06]  /*4610*/  DEPBAR.LE SB0, 0x0 ;  /* 0x000080000000791a */ /* 0x000fcc0000000000 */
[----:B------:R-:W1:Y:S01]  /*4620*/  MUFU.TANH R159, R15 ;  /* 0x0000000f009f7308 */ /* 0x000e620000002400 */
[C---:B-----5:R-:W-:Y:S07]  /*4630*/  HMMA.16816.F32.BF16 R36, R16.reuse, R6, R36 ;  /* 0x000000061024723c */ /* 0x060fee0000041824 */
[----:B------:R-:W1:Y:S01]  /*4640*/  MUFU.TANH R20, R20 ;  /* 0x0000001400147308 */ /* 0x000e620000002400 */
[----:B------:R-:W-:Y:S01]  /*4650*/  HMMA.16816.F32.BF16 R8, R16, R4, R8 ;  /* 0x000000041008723c */ /* 0x000fe20000041808 */
[----:B------:R-:W-:-:S06]  /*4660*/  SHF.R.U32.HI R5, RZ, 0x3, R151 ;  /* 0x00000003ff057819 */ /* 0x000fcc0000011697 */
[----:B--2---:R2:W1:Y:S04]  /*4670*/  MUFU.TANH R77, R14 ;  /* 0x0000000e004d7308 */ /* 0x0044680000002400 */
[-C--:B------:R-:W-:Y:S01]  /*4680*/  FMUL.FTZ R36, R36, R41.reuse ;  /* 0x0000002924247220 */ /* 0x080fe20000410000 */
[-C--:B------:R-:W-:Y:S01]  /*4690*/  FMUL.FTZ R7, R38, R41.reuse ;  /* 0x0000002926077220 */ /* 0x080fe20000410000 */
[-C--:B------:R-:W-:Y:S02]  /*46a0*/  FMUL.FTZ R6, R39, R41.reuse ;  /* 0x0000002927067220 */ /* 0x080fe40000410000 */
[----:B------:R-:W1:Y:S04]  /*46b0*/  MUFU.TANH R169, R36 ;  /* 0x0000002400a97308 */ /* 0x000e680000002400 */
[-C--:B------:R-:W-:Y:S01]  /*46c0*/  FMUL.FTZ R9, R9, R41.reuse ;  /* 0x0000002909097220 */ /* 0x080fe20000410000 */
[-C--:B------:R-:W-:Y:S01]  /*46d0*/  FMUL.FTZ R10, R10, R41.reuse ;  /* 0x000000290a0a7220 */ /* 0x080fe20000410000 */
[-C--:B------:R-:W-:Y:S01]  /*46e0*/  FMUL.FTZ R4, R11, R41.reuse ;  /* 0x000000290b047220 */ /* 0x080fe20000410000 */
[-C--:B------:R-:W-:Y:S01]  /*46f0*/  FMUL.FTZ R8, R8, R41.reuse ;  /* 0x0000002908087220 */ /* 0x080fe20000410000 */
[----:B------:R-:W1:Y:S01]  /*4700*/  MUFU.TANH R187, R9 ;  /* 0x0000000900bb7308 */ /* 0x000e620000002400 */
[C---:B--2---:R-:W-:Y:S07]  /*4710*/  HMMA.16816.F32.BF16 R12, R28.reuse, R24, RZ ;  /* 0x000000181c0c723c */ /* 0x044fee00000418ff */
[----:B------:R2:W1:Y:S01]  /*4720*/  MUFU.TANH R161, R10 ;  /* 0x0000000a00a17308 */ /* 0x0004620000002400 */
[----:B------:R-:W-:Y:S01]  /*4730*/  HMMA.16816.F32.BF16 R24, R28, R26, RZ ;  /* 0x0000001a1c18723c */ /* 0x000fe200000418ff */
[----:B------:R-:W-:-:S06]  /*4740*/  FMUL.FTZ R28, R37, R41 ;  /* 0x00000029251c7220 */ /* 0x000fcc0000410000 */
[----:B------:R-:W1:Y:S05]  /*4750*/  MUFU.TANH R8, R8 ;  /* 0x0000000800087308 */ /* 0x000e6a0000002400 */
[C---:B---3--:R-:W-:Y:S03]  /*4760*/  HMMA.16816.F32.BF16 R12, R16.reuse, R32, R12 ;  /* 0x00000020100c723c */ /* 0x048fe6000004180c */
[----:B------:R-:W3:Y:S05]  /*4770*/  MUFU.TANH R4, R4 ;  /* 0x0000000400047308 */ /* 0x000eea0000002400 */
[----:B------:R-:W-:Y:S03]  /*4780*/  HMMA.16816.F32.BF16 R24, R16, R34, R24 ;  /* 0x000000221018723c */ /* 0x000fe60000041818 */
[----:B------:R-:W1:Y:S08]  /*4790*/  MUFU.TANH R28, R28 ;  /* 0x0000001c001c7308 */ /* 0x000e700000002400 */
[-C--:B------:R-:W-:Y:S01]  /*47a0*/  FMUL.FTZ R12, R12, R41.reuse ;  /* 0x000000290c0c7220 */ /* 0x080fe20000410000 */
[-C--:B--2---:R-:W-:Y:S01]  /*47b0*/  FMUL.FTZ R10, R14, R41.reuse ;  /* 0x000000290e0a7220 */ /* 0x084fe20000410000 */
[-C--:B------:R-:W-:Y:S01]  /*47c0*/  FMUL.FTZ R9, R15, R41.reuse ;  /* 0x000000290f097220 */ /* 0x080fe20000410000 */
[-C--:B------:R-:W-:Y:S01]  /*47d0*/  FMUL.FTZ R13, R13, R41.reuse ;  /* 0x000000290d0d7220 */ /* 0x080fe20000410000 */
[----:B------:R2:W1:Y:S04]  /*47e0*/  MUFU.TANH R36, R12 ;  /* 0x0000000c00247308 */ /* 0x0004680000002400 */
[-C--:B------:R-:W-:Y:S01]  /*47f0*/  FMUL.FTZ R14, R24, R41.reuse ;  /* 0x00000029180e7220 */ /* 0x080fe20000410000 */
[-C--:B------:R-:W-:Y:S01]  /*4800*/  FMUL.FTZ R15, R25, R41.reuse ;  /* 0x00000029190f7220 */ /* 0x080fe20000410000 */
[----:B------:R-:W-:-:S02]  /*4810*/  FMUL.FTZ R11, R26, R41 ;  /* 0x000000291a0b7220 */ /* 0x000fc40000410000 */
[----:B------:R-:W1:Y:S08]  /*4820*/  MUFU.TANH R7, R7 ;  /* 0x0000000700077308 */ /* 0x000e700000002400 */
[----:B------:R-:W1:Y:S01]  /*4830*/  MUFU.TANH R6, R6 ;  /* 0x0000000600067308 */ /* 0x000e620000002400 */
[----:B--2---:R-:W-:Y:S01]  /*4840*/  FMUL.FTZ R12, R27, R41 ;  /* 0x000000291b0c7220 */ /* 0x004fe20000410000 */
[----:B------:R-:W-:-:S06]  /*4850*/  SHF.L.U32 R41, R191, 0x8, RZ ;  /* 0x00000008bf297819 */ /* 0x000fcc00000006ff */
[----:B------:R-:W2:Y:S08]  /*4860*/  MUFU.TANH R13, R13 ;  /* 0x0000000d000d7308 */ /* 0x000eb00000002400 */
        /* <DEDUP_REMOVED lines=21> */
.L_x_3487:
[----:B------:R-:W2:Y:S01]  /*49c0*/  LD.E R27, desc[UR4][R2.64+0x170] ;  /* 0x00017004021b7980 */ /* 0x000ea2000c101900 */
[----:B------:R-:W-:Y:S02]  /*49d0*/  IADD3 R25, PT, PT, R41, -0x100, RZ ;  /* 0xffffff0029197810 */ /* 0x000fe40007ffe0ff */
[----:B------:R-:W-:Y:S02]  /*49e0*/  IABS R18, R41 ;  /* 0x0000002900127213 */ /* 0x000fe40000000000 */
[----:B------:R-:W-:Y:S02]  /*49f0*/  IABS R16, R25 ;  /* 0x0000001900107213 */ /* 0x000fe40000000000 */
[-C--:B--2---:R-:W-:Y:S02]  /*4a00*/  IABS R19, R27.reuse ;  /* 0x0000001b00137213 */ /* 0x084fe40000000000 */
[-C--:B------:R-:W-:Y:S02]  /*4a10*/  IABS R17, R27.reuse ;  /* 0x0000001b00117213 */ /* 0x080fe40000000000 */
[----:B------:R-:W2:Y:S01]  /*4a20*/  I2F.RP R30, R19 ;  /* 0x00000013001e7306 */ /* 0x000ea20000209400 */
[----:B------:R-:W-:-:S02]  /*4a30*/  LOP3.LUT R25, R25, R27, RZ, 0x3c, !PT ;  /* 0x0000001b19197212 */ /* 0x000fc400078e3cff */
[----:B------:R-:W-:Y:S02]  /*4a40*/  IMAD.MOV R17, RZ, RZ, -R17 ;  /* 0x000000ffff117224 */ /* 0x000fe400078e0a11 */
[----:B------:R-:W-:-:S03]  /*4a50*/  ISETP.GE.AND P0, PT, R25, RZ, PT ;  /* 0x000000ff1900720c */ /* 0x000fc60003f06270 */
        /* <DEDUP_REMOVED lines=25> */
[----:B------:R-:W-:Y:S02]  /*4bf0*/  IMAD.MOV.U32 R19, RZ, RZ, R24 ;  /* 0x000000ffff137224 */ /* 0x000fe400078e0018 */
[----:B------:R-:W2:Y:S02]  /*4c00*/  LD.E.64 R24, desc[UR4][R2.64+0x38] ;  /* 0x0000380402187980 */ /* 0x000ea4000c101b00 */
[----:B------:R-:W-:Y:S01]  /*4c10*/  @!P2 IMAD.MOV R26, RZ, RZ, -R26 ;  /* 0x000000ffff1aa224 */ /* 0x000fe200078e0a1a */
[----:B------:R-:W-:-:S04]  /*4c20*/  @!P0 IADD3 R19, PT, PT, -R19, RZ, RZ ;  /* 0x000000ff13138210 */ /* 0x000fc80007ffe1ff */
[C---:B------:R-:W-:Y:S02]  /*4c30*/  SEL R19, R16.reuse, R19, !P1 ;  /* 0x0000001310137207 */ /* 0x040fe40004800000 */
[----:B------:R-:W-:-:S03]  /*4c40*/  SEL R16, R16, R26, !P1 ;  /* 0x0000001a10107207 */ /* 0x000fc60004800000 */
[----:B------:R-:W-:-:S04]  /*4c50*/  IMAD.WIDE R32, R19, 0x4, R192 ;  /* 0x0000000413207825 */ /* 0x000fc800078e02c0 */
[C---:B------:R-:W-:Y:S01]  /*4c60*/  IMAD.WIDE R30, R16.reuse, 0x4, R192 ;  /* 0x00000004101e7825 */ /* 0x040fe200078e02c0 */
        /* <DEDUP_REMOVED lines=19> */
.L_x_3488:
[----:B------:R-:W-:Y:S05]  /*4da0*/  BSYNC.RECONVERGENT B0 ;  /* 0x0000000000007941 */ /* 0x000fea0003800200 */
.L_x_3486:
        /* <DEDUP_REMOVED lines=9> */
[--C-:B------:R-:W-:Y:S01]  /*4e40*/  @!P0 IMAD.MOV.U32 R35, RZ, RZ, R25.reuse ;  /* 0x000000ffff238224 */ /* 0x100fe200078e0019 */
[----:B------:R-:W-:Y:S01]  /*4e50*/  @!P0 IADD3 R30, P2, PT, R24, R16, RZ ;  /* 0x00000010181e8210 */ /* 0x000fe20007f5e0ff */
[----:B------:R-:W-:Y:S01]  /*4e60*/  @!P0 IMAD R17, R171, 0xc0, RZ ;  /* 0x000000c0ab118824 */ /* 0x000fe200078e02ff */
[-C--:B------:R-:W-:Y:S01]  /*4e70*/  @!P0 MOV R34, R24.reuse ;  /* 0x0000001800228202 */ /* 0x080fe20000000f00 */
[----:B------:R-:W-:Y:S01]  /*4e80*/  @!PT LDS RZ, [RZ] ;  /* 0x00000000fffff984 */ /* 0x000fe20000000800 */
[----:B------:R-:W-:Y:S01]  /*4e90*/  @!PT LDS RZ, [RZ] ;  /* 0x00000000fffff984 */ /* 0x000fe20000000800 */
[----:B------:R-:W-:Y:S01]  /*4ea0*/  @!PT LDS RZ, [RZ] ;  /* 0x00000000fffff984 */ /* 0x000fe20000000800 */
[----:B------:R2:W-:Y:S01]  /*4eb0*/  @!P1 LDGSTS.E.BYPASS.LTC128B.128 [R42+0x1000], desc[UR4][R26.64] ;  /* 0x010000001a2a9fae */ /* 0x0005e2000b981a04 */
[----:B------:R-:W-:Y:S02]  /*4ec0*/  @!P0 IMAD.MOV.U32 R19, RZ, RZ, R25 ;  /* 0x000000ffff138224 */ /* 0x000fe400078e0019 */
[----:B------:R-:W-:Y:S01]  /*4ed0*/  @!P0 IMAD.X R31, R25, 0x1, R18, P2 ;  /* 0x00000001191f8824 */ /* 0x000fe200010e0612 */
[----:B------:R3:W-:Y:S01]  /*4ee0*/  @P1 STS.128 [R42+0x1000], RZ ;  /* 0x001000ff2a001388 */ /* 0x0007e20000000c00 */
[-C--:B------:R-:W-:Y:S01]  /*4ef0*/  @!P0 MOV R18, R24.reuse ;  /* 0x0000001800128202 */ /* 0x080fe20000000f00 */
[C---:B------:R-:W-:Y:S01]  /*4f00*/  @!P0 IMAD.WIDE.U32 R34, R170.reuse, 0xc0, R34 ;  /* 0x000000c0aa228825 */ /* 0x040fe200078e0022 */
[C---:B------:R-:W-:Y:S01]  /*4f10*/  @!P0 LEA R32, P2, R170.reuse, R24, 0x8 ;  /* 0x00000018aa208211 */ /* 0x040fe200078440ff */
[----:B------:R3:W-:Y:S02]  /*4f20*/  @P0 STS.128 [R42+0x1800], RZ ;  /* 0x001800ff2a000388 */ /* 0x0007e40000000c00 */
[----:B------:R-:W-:Y:S01]  /*4f30*/  @!P0 IMAD R16, R171, 0x140, RZ ;  /* 0x00000140ab108824 */ /* 0x000fe200078e02ff */
[----:B------:R-:W-:Y:S01]  /*4f40*/  @!P0 IADD3 R35, PT, PT, R17, R35, RZ ;  /* 0x0000002311238210 */ /* 0x000fe20007ffe0ff */
[----:B------:R-:W-:Y:S01]  /*4f50*/  @!PT LDS RZ, [RZ] ;  /* 0x00000000fffff984 */ /* 0x000fe20000000800 */
[----:B------:R-:W-:Y:S01]  /*4f60*/  @!PT LDS RZ, [RZ] ;  /* 0x00000000fffff984 */ /* 0x000fe20000000800 */
[----:B------:R-:W-:Y:S01]  /*4f70*/  @!PT LDS RZ, [RZ] ;  /* 0x00000000fffff984 */ /* 0x000fe20000000800 */
[----:B------:R3:W-:Y:S01]  /*4f80*/  @!P0 LDGSTS.E.BYPASS.LTC128B.128 [R42+0x1800], desc[UR4][R24.64] ;  /* 0x01800000182a8fae */ /* 0x0007e2000b981a04 */
[C---:B------:R-:W-:Y:S01]  /*4f90*/  @!P0 IMAD.WIDE.U32 R18, R170.reuse, 0x140, R18 ;  /* 0x00000140aa128825 */ /* 0x040fe200078e0012 */
[----:B------:R-:W-:-:S02]  /*4fa0*/  @!P0 LEA.HI.X R33, R170, R25, R171, 0x8, P2 ;  /* 0x00000019aa218211 */ /* 0x000fc400010f44ab */
[----:B------:R3:W-:Y:S01]  /*4fb0*/  @P0 STS.128 [R42+0x2000], RZ ;  /* 0x002000ff2a000388 */ /* 0x0007e20000000c00 */
[----:B------:R-:W-:Y:S01]  /*4fc0*/  @!P0 IMAD.IADD R17, R16, 0x1, R19 ;  /* 0x0000000110118824 */ /* 0x000fe200078e0213 */
[----:B------:R-:W-:Y:S02]  /*4fd0*/  @!P0 MOV R16, R18 ;  /* 0x0000001200108202 */ /* 0x000fe40000000f00 */
        /* <DEDUP_REMOVED lines=28> */
[----:B---3--:R-:W-:Y:S02]  /*51a0*/  IMAD R16, R171, 0x180, RZ ;  /* 0x00000180ab107824 */ /* 0x008fe400078e02ff */
[----:B------:R-:W-:-:S05]  /*51b0*/  IMAD.WIDE.U32 R24, R170, 0x180, R24 ;  /* 0x00000180aa187825 */ /* 0x000fca00078e0018 */
[----:B------:R-:W-:Y:S02]  /*51c0*/  IADD3 R17, PT, PT, R16, R25, RZ ;  /* 0x0000001910117210 */ /* 0x000fe40007ffe0ff */
[----:B------:R-:W-:-:S05]  /*51d0*/  MOV R16, R24 ;  /* 0x0000001800107202 */ /* 0x000fca0000000f00 */
[----:B------:R-:W-:Y:S01]  /*51e0*/  @!PT LDS RZ, [RZ] ;  /* 0x00000000fffff984 */ /* 0x000fe20000000800 */
[----:B------:R-:W-:Y:S01]  /*51f0*/  @!PT LDS RZ, [RZ] ;  /* 0x00000000fffff984 */ /* 0x000fe20000000800 */
[----:B------:R-:W-:Y:S01]  /*5200*/  @!PT LDS RZ, [RZ] ;  /* 0x00000000fffff984 */ /* 0x000fe20000000800 */
[----:B------:R2:W-:Y:S02]  /*5210*/  LDGSTS.E.BYPASS.LTC128B.128 [R42+0x4800], desc[UR4][R16.64] ;  /* 0x04800000102a7fae */ /* 0x0005e4000b981a04 */
.L_x_3490:
[----:B------:R-:W-:Y:S05]  /*5220*/  BSYNC.RECONVERGENT B0 ;  /* 0x0000000000007941 */ /* 0x000fea0003800200 */
.L_x_3489:
[----:B------:R-:W0:Y:S02]  /*5230*/  LDGDEPBAR ;  /* 0x00000000000079af */ /* 0x000e240000000000 */
.L_x_3485:
[----:B------:R-:W-:Y:S05]  /*5240*/  BSYNC.RECONVERGENT B1 ;  /* 0x0000000000017941 */ /* 0x000fea0003800200 */
.L_x_3484:
[----:B--23--:R-:W-:Y:S01]  /*5250*/  LOP3.LUT R42, R72, 0x7, RZ, 0xc0, !PT ;  /* 0x00000007482a7812 */ /* 0x00cfe200078ec0ff */
[----:B------:R-:W-:-:S03]  /*5260*/  IMAD.SHL.U32 R43, R151, 0x2, RZ ;  /* 0x00000002972b7824 */ /* 0x000fc600078e00ff */
[----:B------:R-:W-:Y:S02]  /*5270*/  LOP3.LUT R72, R42, 0x1f0, R48, 0xf8, !PT ;  /* 0x000001f02a487812 */ /* 0x000fe400078ef830 */
[----:B------:R-:W-:-:S03]  /*5280*/  LOP3.LUT R43, R43, 0x6, RZ, 0xc0, !PT ;  /* 0x000000062b2b7812 */ /* 0x000fc600078ec0ff */
[----:B------:R-:W-:Y:S02]  /*5290*/  IMAD R72, R181, 0x40, R72 ;  /* 0x00000040b5487824 */ /* 0x000fe400078e0248 */
[----:B------:R-:W-:-:S03]  /*52a0*/  IMAD.IADD R73, R41, 0x1, R43 ;  /* 0x0000000129497824 */ /* 0x000fc600078e022b */
[----:B------:R-:W-:Y:S01]  /*52b0*/  IADD3 R72, PT, PT, R23, R72, -R40 ;  /* 0x0000004817487210 */ /* 0x000fe20007ffe828 */
[C---:B------:R-:W-:Y:S02]  /*52c0*/  VIADD R226, R73.reuse, 0x30 ;  /* 0x0000003049e27836 */ /* 0x040fe40000000000 */
[C---:B------:R-:W-:Y:S02]  /*52d0*/  VIADD R232, R73.reuse, 0x20 ;  /* 0x0000002049e87836 */ /* 0x040fe40000000000 */
[C---:B------:R-:W-:Y:S02]  /*52e0*/  IMAD.IADD R223, R72.reuse, 0x1, -R226 ;  /* 0x0000000148df7824 */ /* 0x040fe400078e0ae2 */
[C---:B------:R-:W-:Y:S02]  /*52f0*/  VIADD R238, R73.reuse, 0x9 ;  /* 0x0000000949ee7836 */ /* 0x040fe40000000000 */
[----:B------:R-:W-:Y:S01]  /*5300*/  IMAD.IADD R229, R72, 0x1, -R232 ;  /* 0x0000000148e57824 */ /* 0x000fe200078e0ae8 */
[----:B------:R-:W-:Y:S01]  /*5310*/  IABS R223, R223 ;  /* 0x000000df00df7213 */ /* 0x000fe20000000000 */
[C---:B------:R-:W-:Y:S01]  /*5320*/  VIADD R236, R73.reuse, 0x11 ;  /* 0x0000001149ec7836 */ /* 0x040fe20000000000 */
[----:B------:R-:W-:Y:S01]  /*5330*/  ISETP.GE.AND P6, PT, R238, R23, PT ;  /* 0x00000017ee00720c */ /* 0x000fe20003fc6270 */
[----:B------:R-:W-:Y:S01]  /*5340*/  VIADD R237, R73, 0x10 ;  /* 0x0000001049ed7836 */ /* 0x000fe20000000000 */
[----:B------:R-:W-:Y:S01]  /*5350*/  I2FP.F32.S32 R223, R223 ;  /* 0x000000df00df7245 */ /* 0x000fe20000201400 */
[C---:B------:R-:W-:Y:S01]  /*5360*/  IMAD.IADD R235, R72.reuse, 0x1, -R238 ;  /* 0x0000000148eb7824 */ /* 0x040fe200078e0aee */
[----:B------:R-:W-:Y:S01]  /*5370*/  IABS R229, R229 ;  /* 0x000000e500e57213 */ /* 0x000fe20000000000 */
[----:B------:R-:W-:Y:S01]  /*5380*/  IMAD.IADD R16, R72, 0x1, -R236 ;  /* 0x0000000148107824 */ /* 0x000fe200078e0aec */
[----:B------:R-:W-:Y:S01]  /*5390*/  ISETP.GE.AND P1, PT, R236, R23, PT ;  /* 0x00000017ec00720c */ /* 0x000fe20003f26270 */
[----:B-1----:R-:W-:Y:S01]  /*53a0*/  FFMA.FTZ R223, -R0, R223, R21 ;  /* 0x000000df00df7223 */ /* 0x002fe20000010115 */
[----:B------:R-:W-:Y:S01]  /*53b0*/  IMAD.IADD R21, R41, 0x1, R43 ;  /* 0x0000000129157824 */ /* 0x000fe200078e022b */
[----:B------:R-:W-:Y:S01]  /*53c0*/  IABS R235, R235 ;  /* 0x000000eb00eb7213 */ /* 0x000fe20000000000 */
[----:B------:R-:W-:Y:S01]  /*53d0*/  VIADD R231, R73, 0x21 ;  /* 0x0000002149e77836 */ /* 0x000fe20000000000 */
[----:B------:R-:W-:Y:S01]  /*53e0*/  I2FP.F32.S32 R229, R229 ;  /* 0x000000e500e57245 */ /* 0x000fe20000201400 */
[C---:B------:R-:W-:Y:S01]  /*53f0*/  VIADD R201, R21.reuse, 0xb0 ;  /* 0x000000b015c97836 */ /* 0x040fe20000000000 */
[----:B------:R-:W-:Y:S01]  /*5400*/  IABS R16, R16 ;  /* 0x0000001000107213 */ /* 0x000fe20000000000 */
[----:B------:R-:W-:Y:S01]  /*5410*/  VIADD R30, R21, 0xe8 ;  /* 0x000000e8151e7836 */ /* 0x000fe20000000000 */
[----:B------:R-:W-:Y:S01]  /*5420*/  I2FP.F32.S32 R235, R235 ;  /* 0x000000eb00eb7245 */ /* 0x000fe20000201400 */
        /* <DEDUP_REMOVED lines=14> */
[----:B------:R-:W-:Y:S01]  /*5510*/  FFMA.FTZ R202, -R0, R202, R140 ;  /* 0x000000ca00ca7223 */ /* 0x000fe2000001018c */
[----:B------:R-:W-:-:S02]  /*5520*/  IMAD.IADD R140, R72, 0x1, -R168 ;  /* 0x00000001488c7824 */ /* 0x000fc400078e0aa8 */
[----:B------:R-:W-:Y:S01]  /*5530*/  FFMA.FTZ R169, -R0, R19, R169 ;  /* 0x0000001300a97223 */ /* 0x000fe200000101a9 */
[C---:B------:R-:W-:Y:S01]  /*5540*/  VIADD R19, R72.reuse, 0x8 ;  /* 0x0000000848137836 */ /* 0x040fe20000000000 */
[----:B------:R-:W-:Y:S01]  /*5550*/  IABS R211, R211 ;  /* 0x000000d300d37213 */ /* 0x000fe20000000000 */
[----:B------:R-:W-:Y:S01]  /*5560*/  VIADD R208, R73, 0x39 ;  /* 0x0000003949d07836 */ /* 0x000fe20000000000 */
[----:B------:R-:W-:Y:S01]  /*5570*/  IABS R140, R140 ;  /* 0x0000008c008c7213 */ /* 0x000fe20000000000 */
[----:B------:R-:W-:Y:S01]  /*5580*/  IMAD.IADD R236, R19, 0x1, -R236 ;  /* 0x0000000113ec7824 */ /* 0x000fe200078e0aec */
[----:B------:R-:W-:Y:S01]  /*5590*/  ISETP.GE.AND P5, PT, R237, R23, PT ;  /* 0x00000017ed00720c */ /* 0x000fe20003fa6270 */
[----:B------:R-:W-:Y:S01]  /*55a0*/  VIADD R233, R73, 0x19 ;  /* 0x0000001949e97836 */ /* 0x000fe20000000000 */
[----:B------:R-:W-:Y:S01]  /*55b0*/  I2FP.F32.S32 R140, R140 ;  /* 0x0000008c008c7245 */ /* 0x000fe20000201400 */
[C---:B------:R-:W-:Y:S01]  /*55c0*/  IMAD.IADD R222, R72.reuse, 0x1, -R224 ;  /* 0x0000000148de7824 */ /* 0x040fe200078e0ae0 */
[----:B------:R-:W-:Y:S01]  /*55d0*/  IABS R236, R236 ;  /* 0x000000ec00ec7213 */ /* 0x000fe20000000000 */
[----:B------:R-:W-:Y:S01]  /*55e0*/  IMAD.IADD R55, R72, 0x1, -R217 ;  /* 0x0000000148377824 */ /* 0x000fe200078e0ad9 */
[----:B------:R-:W-:Y:S01]  /*55f0*/  I2FP.F32.S32 R17, R17 ;  /* 0x0000001100117245 */ /* 0x000fe20000201400 */
[----:B------:R-:W-:Y:S01]  /*5600*/  IMAD.IADD R237, R19, 0x1, -R237 ;  /* 0x0000000113ed7824 */ /* 0x000fe200078e0aed */
[----:B------:R-:W-:Y:S01]  /*5610*/  I2FP.F32.S32 R236, R236 ;  /* 0x000000ec00ec7245 */ /* 0x000fe20000201400 */
[C---:B------:R-:W-:Y:S01]  /*5620*/  FFMA.FTZ R140, -R0.reuse, R140, R8 ;  /* 0x0000008c008c7223 */ /* 0x040fe20000010108 */
[----:B------:R-:W-:Y:S01]  /*5630*/  FFMA.FTZ R235, -R0, R235, R66 ;  /* 0x000000eb00eb7223 */ /* 0x000fe20000010142 */
[C---:B------:R-:W-:Y:S01]  /*5640*/  VIADD R8, R73.reuse, 0x59 ;  /* 0x0000005949087836 */ /* 0x040fe20000000000 */
[----:B------:R-:W-:Y:S01]  /*5650*/  I2FP.F32.S32 R211, R211 ;  /* 0x000000d300d37245 */ /* 0x000fe20000201400 */
[C---:B------:R-:W-:Y:S01]  /*5660*/  IMAD.IADD R66, R72.reuse, 0x1, -R233 ;  /* 0x0000000148427824 */ /* 0x040fe200078e0ae9 */
[----:B------:R-:W-:Y:S01]  /*5670*/  IADD3 R221, PT, PT, R72, -R208, RZ ;  /* 0x800000d048dd7210 */ /* 0x000fe20007ffe0ff */
[----:B------:R-:W-:-:S02]  /*5680*/  VIADD R213, R73, 0x58 ;  /* 0x0000005849d57836 */ /* 0x000fc40000000000 */
[C---:B------:R-:W-:Y:S01]  /*5690*/  FFMA.FTZ R16, -R0.reuse, R16, R62 ;  /* 0x0000001000107223 */ /* 0x040fe2000001013e */
[----:B------:R-:W-:Y:S01]  /*56a0*/  IABS R222, R222 ;  /* 0x000000de00de7213 */ /* 0x000fe20000000000 */
[C---:B------:R-:W-:Y:S01]  /*56b0*/  FFMA.FTZ R60, -R0.reuse, R236, R60 ;  /* 0x000000ec003c7223 */ /* 0x040fe2000001013c */
[----:B------:R-:W-:Y:S01]  /*56c0*/  IABS R55, R55 ;  /* 0x0000003700377213 */ /* 0x000fe20000000000 */
[----:B------:R-:W-:Y:S01]  /*56d0*/  FFMA.FTZ R17, -R0, R17, R63 ;  /* 0x0000001100117223 */ /* 0x000fe2000001013f */
[----:B------:R-:W-:Y:S01]  /*56e0*/  IABS R237, R237 ;  /* 0x000000ed00ed7213 */ /* 0x000fe20000000000 */
[----:B------:R-:W-:Y:S01]  /*56f0*/  VIADD R38, R21, 0xa9 ;  /* 0x000000a915267836 */ /* 0x000fe20000000000 */
[----:B------:R-:W-:Y:S01]  /*5700*/  IABS R221, R221 ;  /* 0x000000dd00dd7213 */ /* 0x000fe20000000000 */
[C---:B------:R-:W-:Y:S01]  /*5710*/  VIADD R240, R73.reuse, 0x1 ;  /* 0x0000000149f07836 */ /* 0x040fe20000000000 */
[----:B------:R-:W-:Y:S01]  /*5720*/  ISETP.GE.AND P2, PT, R8, R23, PT ;  /* 0x000000170800720c */ /* 0x000fe20003f46270 */
[----:B------:R-:W-:Y:S01]  /*5730*/  VIADD R230, R73, 0x28 ;  /* 0x0000002849e67836 */ /* 0x000fe20000000000 */
[----:B------:R-:W-:Y:S01]  /*5740*/  IABS R66, R66 ;  /* 0x0000004200427213 */ /* 0x000fe20000000000 */
[----:B------:R-:W-:-:S02]  /*5750*/  IMAD.IADD R63, R72, 0x1, -R213 ;  /* 0x00000001483f7824 */ /* 0x000fc400078e0ad5 */
[----:B------:R-:W-:Y:S01]  /*5760*/  FFMA.FTZ R211, -R0, R211, R54 ;  /* 0x000000d300d37223 */ /* 0x000fe20000010136 */
[----:B------:R-:W-:Y:S01]  /*5770*/  I2FP.F32.S32 R222, R222 ;  /* 0x000000de00de7245 */ /* 0x000fe20000201400 */
[C---:B------:R-:W-:Y:S01]  /*5780*/  IMAD.IADD R8, R72.reuse, 0x1, -R8 ;  /* 0x0000000148087824 */ /* 0x040fe200078e0a08 */
[----:B------:R-:W-:Y:S01]  /*5790*/  I2FP.F32.S32 R55, R55 ;  /* 0x0000003700377245 */ /* 0x000fe20000201400 */
[C---:B------:R-:W-:Y:S01]  /*57a0*/  IMAD.IADD R18, R72.reuse, 0x1, -R38 ;  /* 0x0000000148127824 */ /* 0x040fe200078e0a26 */
[C---:B------:R-:W-:Y:S01]  /*57b0*/  IADD3 R25, PT, PT, R21.reuse, 0xf1, RZ ;  /* 0x000000f115197810 */ /* 0x040fe20007ffe0ff */
[----:B------:R-:W-:Y:S01]  /*57c0*/  VIADD R27, R21, 0xe9 ;  /* 0x000000e9151b7836 */ /* 0x000fe20000000000 */
[----:B------:R-:W-:Y:S01]  /*57d0*/  I2FP.F32.S32 R237, R237 ;  /* 0x000000ed00ed7245 */ /* 0x000fe20000201400 */
[----:B------:R-:W-:Y:S01]  /*57e0*/  IMAD.IADD R239, R72, 0x1, -R240 ;  /* 0x0000000148ef7824 */ /* 0x000fe200078e0af0 */
[----:B------:R-:W-:Y:S01]  /*57f0*/  FSEL R54, R16, -INF , !P1 ;  /* 0xff80000010367808 */ /* 0x000fe20004800000 */
[--C-:B------:R-:W-:Y:S01]  /*5800*/  IMAD.IADD R228, R72, 0x1, -R230.reuse ;  /* 0x0000000148e47824 */ /* 0x100fe200078e0ae6 */
[----:B------:R-:W-:Y:S01]  /*5810*/  FSEL R16, R60, -INF , !P1 ;  /* 0xff8000003c107808 */ /* 0x000fe20004800000 */
[----:B------:R-:W-:Y:S01]  /*5820*/  IMAD.IADD R60, R19, 0x1, -R230 ;  /* 0x00000001133c7824 */ /* 0x000fe200078e0ae6 */
[----:B------:R-:W-:Y:S01]  /*5830*/  I2FP.F32.S32 R221, R221 ;  /* 0x000000dd00dd7245 */ /* 0x000fe20000201400 */
[C---:B------:R-:W-:Y:S01]  /*5840*/  FFMA.FTZ R222, -R0.reuse, R222, R76 ;  /* 0x000000de00de7223 */ /* 0x040fe2000001014c */
[----:B------:R-:W-:Y:S01]  /*5850*/  I2FP.F32.S32 R66, R66 ;  /* 0x0000004200427245 */ /* 0x000fe20000201400 */
[----:B------:R-:W-:Y:S01]  /*5860*/  FFMA.FTZ R55, -R0, R55, R87 ;  /* 0x0000003700377223 */ /* 0x000fe20000010157 */
[----:B------:R-:W-:Y:S01]  /*5870*/  IABS R63, R63 ;  /* 0x0000003f003f7213 */ /* 0x000fe20000000000 */
[----:B------:R-:W-:Y:S01]  /*5880*/  VIADD R26, R21, 0xf0 ;  /* 0x000000f0151a7836 */ /* 0x000fe20000000000 */
[----:B------:R-:W-:Y:S01]  /*5890*/  IABS R8, R8 ;  /* 0x0000000800087213 */ /* 0x000fe20000000000 */
[----:B------:R-:W-:-:S02]  /*58a0*/  VIADD R209, R73, 0x18 ;  /* 0x0000001849d17836 */ /* 0x000fc40000000000 */
[----:B------:R-:W-:Y:S01]  /*58b0*/  FFMA.FTZ R61, -R0, R237, R61 ;  /* 0x000000ed003d7223 */ /* 0x000fe2000001013d */
[C---:B------:R-:W-:Y:S01]  /*58c0*/  IMAD.IADD R87, R72.reuse, 0x1, -R27 ;  /* 0x0000000148577824 */ /* 0x040fe200078e0a1b */
[----:B------:R-:W-:Y:S01]  /*58d0*/  IABS R18, R18 ;  /* 0x0000001200127213 */ /* 0x000fe20000000000 */
[----:B------:R-:W-:Y:S01]  /*58e0*/  IMAD.IADD R76, R72, 0x1, -R25 ;  /* 0x00000001484c7824 */ /* 0x000fe200078e0a19 */
[----:B------:R-:W-:Y:S01]  /*58f0*/  IABS R239, R239 ;  /* 0x000000ef00ef7213 */ /* 0x000fe20000000000 */
[----:B------:R-:W-:Y:S01]  /*5900*/  IMAD.IADD R238, R19, 0x1, -R238 ;  /* 0x0000000113ee7824 */ /* 0x000fe200078e0aee */
[----:B------:R-:W-:Y:S01]  /*5910*/  IABS R228, R228 ;  /* 0x000000e400e47213 */ /* 0x000fe20000000000 */
[C---:B------:R-:W-:Y:S01]  /*5920*/  FFMA.FTZ R221, -R0.reuse, R221, R78 ;  /* 0x000000dd00dd7223 */ /* 0x040fe2000001014e */
[----:B------:R-:W-:Y:S01]  /*5930*/  I2FP.F32.S32 R63, R63 ;  /* 0x0000003f003f7245 */ /* 0x000fe20000201400 */
[----:B------:R-:W-:Y:S01]  /*5940*/  FFMA.FTZ R66, -R0, R66, R58 ;  /* 0x0000004200427223 */ /* 0x000fe2000001013a */
[----:B------:R-:W-:Y:S01]  /*5950*/  IABS R60, R60 ;  /* 0x0000003c003c7213 */ /* 0x000fe20000000000 */
[C---:B------:R-:W-:Y:S01]  /*5960*/  IMAD.IADD R78, R72.reuse, 0x1, -R26 ;  /* 0x00000001484e7824 */ /* 0x040fe200078e0a1a */
[----:B------:R-:W-:Y:S01]  /*5970*/  I2FP.F32.S32 R8, R8 ;  /* 0x0000000800087245 */ /* 0x000fe20000201400 */
[----:B------:R-:W-:Y:S01]  /*5980*/  IMAD.IADD R234, R72, 0x1, -R209 ;  /* 0x0000000148ea7824 */ /* 0x000fe200078e0ad1 */
[----:B------:R-:W-:Y:S01]  /*5990*/  FSEL R58, R17, -INF , !P5 ;  /* 0xff800000113a7808 */ /* 0x000fe20006800000 */
[C---:B------:R-:W-:Y:S01]  /*59a0*/  FFMA.FTZ R63, -R0.reuse, R63, R99 ;  /* 0x0000003f003f7223 */ /* 0x040fe20000010163 */
[----:B------:R-:W-:Y:S01]  /*59b0*/  I2FP.F32.S32 R18, R18 ;  /* 0x0000001200127245 */ /* 0x000fe20000201400 */
[C---:B------:R-:W-:Y:S01]  /*59c0*/  FFMA.FTZ R99, -R0.reuse, R8, R101 ;  /* 0x0000000800637223 */ /* 0x040fe20000010165 */
[----:B------:R-:W-:Y:S01]  /*59d0*/  IABS R87, R87 ;  /* 0x0000005700577213 */ /* 0x000fe20000000000 */
[----:B------:R-:W-:Y:S01]  /*59e0*/  IMAD.IADD R8, R19, 0x1, -R209 ;  /* 0x0000000113087824 */ /* 0x000fe200078e0ad1 */
[----:B------:R-:W-:Y:S01]  /*59f0*/  IABS R76, R76 ;  /* 0x0000004c004c7213 */ /* 0x000fe20000000000 */
[----:B------:R-:W-:Y:S01]  /*5a00*/  VIADD R216, R73, 0x50 ;  /* 0x0000005049d87836 */ /* 0x000fe20000000000 */
[----:B------:R-:W-:Y:S01]  /*5a10*/  FSEL R17, R61, -INF , !P5 ;  /* 0xff8000003d117808 */ /* 0x000fe20006800000 */
[----:B------:R-:W-:Y:S01]  /*5a20*/  IMAD.IADD R61, R19, 0x1, -R231 ;  /* 0x00000001133d7824 */ /* 0x000fe200078e0ae7 */
[----:B------:R-:W-:Y:S01]  /*5a30*/  I2FP.F32.S32 R239, R239 ;  /* 0x000000ef00ef7245 */ /* 0x000fe20000201400 */
[C---:B------:R-:W-:Y:S01]  /*5a40*/  FFMA.FTZ R138, -R0.reuse, R18, R138 ;  /* 0x00000012008a7223 */ /* 0x040fe2000001018a */
[----:B------:R-:W-:Y:S01]  /*5a50*/  I2FP.F32.S32 R228, R228 ;  /* 0x000000e400e47245 */ /* 0x000fe20000201400 */
[----:B------:R-:W-:Y:S01]  /*5a60*/  VIADD R163, R73, 0x8 ;  /* 0x0000000849a37836 */ /* 0x000fe20000000000 */
[----:B------:R-:W-:Y:S01]  /*5a70*/  IABS R238, R238 ;  /* 0x000000ee00ee7213 */ /* 0x000fe20000000000 */
[C---:B------:R-:W-:Y:S01]  /*5a80*/  FFMA.FTZ R239, -R0.reuse, R239, R69 ;  /* 0x000000ef00ef7223 */ /* 0x040fe20000010145 */
[----:B------:R-:W-:Y:S01]  /*5a90*/  I2FP.F32.S32 R60, R60 ;  /* 0x0000003c003c7245 */ /* 0x000fe20000201400 */
[C---:B------:R-:W-:Y:S01]  /*5aa0*/  FFMA.FTZ R228, -R0.reuse, R228, R51 ;  /* 0x000000e400e47223 */ /* 0x040fe20000010133 */
[----:B------:R-:W-:Y:S01]  /*5ab0*/  IABS R78, R78 ;  /* 0x0000004e004e7213 */ /* 0x000fe20000000000 */
[C---:B------:R-:W-:Y:S01]  /*5ac0*/  VIADD R203, R21.reuse, 0xa8 ;  /* 0x000000a815cb7836 */ /* 0x040fe20000000000 */
[----:B------:R-:W-:Y:S01]  /*5ad0*/  IABS R234, R234 ;  /* 0x000000ea00ea7213 */ /* 0x000fe20000000000 */
[----:B------:R-:W-:Y:S01]  /*5ae0*/  VIADD R18, R21, 0xe1 ;  /* 0x000000e115127836 */ /* 0x000fe20000000000 */
[----:B------:R-:W-:Y:S01]  /*5af0*/  I2FP.F32.S32 R87, R87 ;  /* 0x0000005700577245 */ /* 0x000fe20000201400 */
[----:B------:R-:W-:Y:S01]  /*5b00*/  FFMA.FTZ R49, -R0, R60, R49 ;  /* 0x0000003c00317223 */ /* 0x000fe20000010131 */
[----:B------:R-:W-:Y:S01]  /*5b10*/  I2FP.F32.S32 R76, R76 ;  /* 0x0000004c004c7245 */ /* 0x000fe20000201400 */
[C---:B------:R-:W-:Y:S01]  /*5b20*/  VIADD R69, R73.reuse, 0x29 ;  /* 0x0000002949457836 */ /* 0x040fe20000000000 */
[----:B------:R-:W-:Y:S01]  /*5b30*/  I2FP.F32.S32 R238, R238 ;  /* 0x000000ee00ee7245 */ /* 0x000fe20000201400 */
[C---:B------:R-:W-:Y:S01]  /*5b40*/  VIADD R51, R73.reuse, 0x40 ;  /* 0x0000004049337836 */ /* 0x040fe20000000000 */
[----:B------:R-:W-:Y:S01]  /*5b50*/  IABS R61, R61 ;  /* 0x0000003d003d7213 */ /* 0x000fe20000000000 */
[----:B------:R-:W-:Y:S01]  /*5b60*/  IMAD.IADD R167, R72, 0x1, -R216 ;  /* 0x0000000148a77824 */ /* 0x000fe200078e0ad8 */
[----:B------:R-:W-:Y:S01]  /*5b70*/  I2FP.F32.S32 R78, R78 ;  /* 0x0000004e004e7245 */ /* 0x000fe20000201400 */
[----:B------:R-:W-:Y:S01]  /*5b80*/  FFMA.FTZ R87, -R0, R87, R28 ;  /* 0x0000005700577223 */ /* 0x000fe2000001011c */
[-C--:B------:R-:W-:Y:S01]  /*5b90*/  ISETP.GE.AND P1, PT, R230, R23.reuse, PT ;  /* 0x00000017e600720c */ /* 0x080fe20003f26270 */
[----:B------:R-:W-:Y:S01]  /*5ba0*/  FFMA.FTZ R76, -R0, R76, R13 ;  /* 0x0000004c004c7223 */ /* 0x000fe2000001010d */
[----:B------:R-:W-:Y:S01]  /*5bb0*/  I2FP.F32.S32 R234, R234 ;  /* 0x000000ea00ea7245 */ /* 0x000fe20000201400 */
[----:B------:R-:W-:Y:S01]  /*5bc0*/  VIADD R218, R73, 0x48 ;  /* 0x0000004849da7836 */ /* 0x000fe20000000000 */
[----:B------:R-:W-:Y:S01]  /*5bd0*/  IABS R8, R8 ;  /* 0x0000000800087213 */ /* 0x000fe20000000000 */
[C---:B------:R-:W-:Y:S01]  /*5be0*/  IMAD.IADD R39, R72.reuse, 0x1, -R73 ;  /* 0x0000000148277824 */ /* 0x040fe200078e0a49 */
[----:B------:R-:W-:Y:S01]  /*5bf0*/  ISETP.GE.AND P3, PT, R163, R23, PT ;  /* 0x00000017a300720c */ /* 0x000fe20003f66270 */
[----:B------:R-:W-:-:S02]  /*5c00*/  IMAD.IADD R34, R72, 0x1, -R203 ;  /* 0x0000000148227824 */ /* 0x000fc400078e0acb */
[----:B------:R-:W-:Y:S01]  /*5c10*/  FFMA.FTZ R13, -R0, R238, R64 ;  /* 0x000000ee000d7223 */ /* 0x000fe20000010140 */
[C---:B------:R-:W-:Y:S01]  /*5c20*/  IMAD.IADD R24, R72.reuse, 0x1, -R18 ;  /* 0x0000000148187824 */ /* 0x040fe200078e0a12 */
[----:B------:R-:W-:Y:S01]  /*5c30*/  ISETP.GE.AND P4, PT, R209, R23, PT ;  /* 0x00000017d100720c */ /* 0x000fe20003f86270 */
[----:B------:R-:W-:Y:S01]  /*5c40*/  IMAD.IADD R28, R19, 0x1, -R233 ;  /* 0x00000001131c7824 */ /* 0x000fe200078e0ae9 */
[----:B------:R-:W-:Y:S01]  /*5c50*/  I2FP.F32.S32 R61, R61 ;  /* 0x0000003d003d7245 */ /* 0x000fe20000201400 */
[C---:B------:R-:W-:Y:S01]  /*5c60*/  IMAD.IADD R220, R72.reuse, 0x1, -R51 ;  /* 0x0000000148dc7824 */ /* 0x040fe200078e0a33 */
[----:B------:R-:W-:Y:S01]  /*5c70*/  FSEL R209, R49, -INF , !P1 ;  /* 0xff80000031d17808 */ /* 0x000fe20004800000 */
[----:B------:R-:W-:Y:S02]  /*5c80*/  IMAD.IADD R163, R72, 0x1, -R163 ;  /* 0x0000000148a37824 */ /* 0x000fe400078e0aa3 */
[----:B------:R-:W-:Y:S01]  /*5c90*/  FFMA.FTZ R78, -R0, R78, R36 ;  /* 0x0000004e004e7223 */ /* 0x000fe20000010124 */
[----:B------:R-:W-:-:S02]  /*5ca0*/  IMAD.IADD R64, R19, 0x1, -R69 ;  /* 0x0000000113407824 */ /* 0x000fc400078e0a45 */
[----:B------:R-:W-:Y:S01]  /*5cb0*/  FFMA.FTZ R234, -R0, R234, R59 ;  /* 0x000000ea00ea7223 */ /* 0x000fe2000001013b */
[C---:B------:R-:W-:Y:S01]  /*5cc0*/  IMAD.IADD R49, R19.reuse, 0x1, -R208 ;  /* 0x0000000113317824 */ /* 0x040fe200078e0ad0 */
[----:B------:R-:W-:Y:S01]  /*5cd0*/  I2FP.F32.S32 R8, R8 ;  /* 0x0000000800087245 */ /* 0x000fe20000201400 */
[C---:B------:R-:W-:Y:S01]  /*5ce0*/  IMAD.IADD R227, R72.reuse, 0x1, -R69 ;  /* 0x0000000148e37824 */ /* 0x040fe200078e0a45 */
[----:B------:R-:W-:Y:S01]  /*5cf0*/  IABS R167, R167 ;  /* 0x000000a700a77213 */ /* 0x000fe20000000000 */
[----:B------:R-:W-:Y:S01]  /*5d00*/  IMAD.IADD R36, R19, 0x1, -R232 ;  /* 0x0000000113247824 */ /* 0x000fe200078e0ae8 */
[----:B------:R-:W-:Y:S01]  /*5d10*/  IABS R39, R39 ;  /* 0x0000002700277213 */ /* 0x000fe20000000000 */
[----:B------:R-:W-:Y:S01]  /*5d20*/  IMAD.IADD R59, R72, 0x1, -R218 ;  /* 0x00000001483b7824 */ /* 0x000fe200078e0ada */
[----:B------:R-:W-:Y:S01]  /*5d30*/  IABS R34, R34 ;  /* 0x0000002200227213 */ /* 0x000fe20000000000 */
[C---:B------:R-:W-:Y:S01]  /*5d40*/  FFMA.FTZ R52, -R0.reuse, R61, R52 ;  /* 0x0000003d00347223 */ /* 0x040fe20000010134 */
[----:B------:R-:W-:Y:S01]  /*5d50*/  IABS R24, R24 ;  /* 0x0000001800187213 */ /* 0x000fe20000000000 */
[----:B------:R-:W-:Y:S01]  /*5d60*/  FFMA.FTZ R8, -R0, R8, R57 ;  /* 0x0000000800087223 */ /* 0x000fe20000010139 */
[----:B------:R-:W-:Y:S01]  /*5d70*/  ISETP.GE.AND P5, PT, R231, R23, PT ;  /* 0x00000017e700720c */ /* 0x000fe20003fa6270 */
[----:B------:R-:W-:Y:S01]  /*5d80*/  VIADD R225, R73, 0x31 ;  /* 0x0000003149e17836 */ /* 0x000fe20000000000 */
[----:B------:R-:W-:Y:S01]  /*5d90*/  IABS R28, R28 ;  /* 0x0000001c001c7213 */ /* 0x000fe20000000000 */
[C---:B------:R-:W-:Y:S01]  /*5da0*/  VIADD R198, R21.reuse, 0xb8 ;  /* 0x000000b815c67836 */ /* 0x040fe20000000000 */
[----:B------:R-:W-:Y:S01]  /*5db0*/  IABS R220, R220 ;  /* 0x000000dc00dc7213 */ /* 0x000fe20000000000 */
[----:B------:R-:W-:Y:S01]  /*5dc0*/  VIADD R35, R21, 0xd0 ;  /* 0x000000d015237836 */ /* 0x000fe20000000000 */
[----:B------:R-:W-:Y:S01]  /*5dd0*/  IABS R163, R163 ;  /* 0x000000a300a37213 */ /* 0x000fe20000000000 */
[C---:B------:R-:W-:Y:S01]  /*5de0*/  IMAD.IADD R37, R72.reuse, 0x1, -R198 ;  /* 0x0000000148257824 */ /* 0x040fe200078e0ac6 */
[----:B------:R-:W-:Y:S01]  /*5df0*/  IABS R64, R64 ;  /* 0x0000004000407213 */ /* 0x000fe20000000000 */
[C---:B------:R-:W-:Y:S01]  /*5e00*/  IMAD.IADD R210, R72.reuse, 0x1, -R35 ;  /* 0x0000000148d27824 */ /* 0x040fe200078e0a23 */
[----:B------:R-:W-:Y:S01]  /*5e10*/  IABS R49, R49 ;  /* 0x0000003100317213 */ /* 0x000fe20000000000 */
[----:B------:R-:W-:Y:S01]  /*5e20*/  VIADD R32, R73, 0x51 ;  /* 0x0000005149207836 */ /* 0x000fe20000000000 */
[----:B------:R-:W-:Y:S01]  /*5e30*/  IABS R227, R227 ;  /* 0x000000e300e37213 */ /* 0x000fe20000000000 */
[----:B------:R-:W-:Y:S01]  /*5e40*/  VIADD R189, R21, 0xd8 ;  /* 0x000000d815bd7836 */ /* 0x000fe20000000000 */
[----:B------:R-:W-:Y:S01]  /*5e50*/  I2FP.F32.S32 R167, R167 ;  /* 0x000000a700a77245 */ /* 0x000fe20000201400 */
[C---:B------:R-:W-:Y:S01]  /*5e60*/  IMAD.IADD R214, R72.reuse, 0x1, -R32 ;  /* 0x0000000148d67824 */ /* 0x040fe200078e0a20 */
[----:B------:R-:W-:Y:S01]  /*5e70*/  IABS R36, R36 ;  /* 0x0000002400247213 */ /* 0x000fe20000000000 */
[----:B------:R-:W-:Y:S01]  /*5e80*/  IMAD.IADD R207, R72, 0x1, -R225 ;  /* 0x0000000148cf7824 */ /* 0x000fe200078e0ae1 */
[----:B------:R-:W-:Y:S01]  /*5e90*/  IABS R59, R59 ;  /* 0x0000003b003b7213 */ /* 0x000fe20000000000 */
[----:B------:R-:W-:Y:S01]  /*5ea0*/  FFMA.FTZ R167, -R0, R167, R90 ;  /* 0x000000a700a77223 */ /* 0x000fe2000001015a */
[----:B------:R-:W-:Y:S01]  /*5eb0*/  I2FP.F32.S32 R39, R39 ;  /* 0x0000002700277245 */ /* 0x000fe20000201400 */
[----:B------:R-:W-:Y:S01]  /*5ec0*/  IMAD.IADD R205, R72, 0x1, -R189 ;  /* 0x0000000148cd7824 */ /* 0x000fe200078e0abd */
[----:B------:R-:W-:Y:S01]  /*5ed0*/  I2FP.F32.S32 R34, R34 ;  /* 0x0000002200227245 */ /* 0x000fe20000201400 */
[----:B------:R-:W-:Y:S01]  /*5ee0*/  VIADD R219, R73, 0x41 ;  /* 0x0000004149db7836 */ /* 0x000fe20000000000 */
[----:B------:R-:W-:Y:S01]  /*5ef0*/  I2FP.F32.S32 R24, R24 ;  /* 0x0000001800187245 */ /* 0x000fe20000201400 */
[C---:B------:R-:W-:Y:S01]  /*5f00*/  FFMA.FTZ R90, -R0.reuse, R39, R70 ;  /* 0x00000027005a7223 */ /* 0x040fe20000010146 */
[----:B------:R-:W-:Y:S01]  /*5f10*/  I2FP.F32.S32 R28, R28 ;  /* 0x0000001c001c7245 */ /* 0x000fe20000201400 */
[C---:B------:R-:W-:Y:S01]  /*5f20*/  FFMA.FTZ R34, -R0.reuse, R34, R123 ;  /* 0x0000002200227223 */ /* 0x040fe2000001017b */
[----:B------:R-:W-:Y:S01]  /*5f30*/  FSEL R57, R211, -INF , !P5 ;  /* 0xff800000d3397808 */ /* 0x000fe20006800000 */
[C---:B------:R-:W-:Y:S01]  /*5f40*/  FFMA.FTZ R187, -R0.reuse, R24, R187 ;  /* 0x0000001800bb7223 */ /* 0x040fe200000101bb */
[----:B------:R-:W-:Y:S01]  /*5f50*/  I2FP.F32.S32 R220, R220 ;  /* 0x000000dc00dc7245 */ /* 0x000fe20000201400 */
[----:B------:R-:W-:Y:S01]  /*5f60*/  FFMA.FTZ R28, -R0, R28, R56 ;  /* 0x0000001c001c7223 */ /* 0x000fe20000010138 */
[----:B------:R-:W-:Y:S01]  /*5f70*/  I2FP.F32.S32 R163, R163 ;  /* 0x000000a300a37245 */ /* 0x000fe20000201400 */
[----:B------:R-:W-:Y:S01]  /*5f80*/  VIADD R123, R21, 0xb9 ;  /* 0x000000b9157b7836 */ /* 0x000fe20000000000 */
[----:B------:R-:W-:Y:S01]  /*5f90*/  FSEL R211, R52, -INF , !P5 ;  /* 0xff80000034d37808 */ /* 0x000fe20006800000 */
[----:B------:R-:W-:Y:S01]  /*5fa0*/  IMAD.IADD R52, R19, 0x1, -R224 ;  /* 0x0000000113347824 */ /* 0x000fe200078e0ae0 */
[----:B------:R-:W-:Y:S01]  /*5fb0*/  I2FP.F32.S32 R64, R64 ;  /* 0x0000004000407245 */ /* 0x000fe20000201400 */
[C---:B------:R-:W-:Y:S01]  /*5fc0*/  FFMA.FTZ R220, -R0.reuse, R220, R82 ;  /* 0x000000dc00dc7223 */ /* 0x040fe20000010152 */
[----:B------:R-:W-:Y:S01]  /*5fd0*/  I2FP.F32.S32 R49, R49 ;  /* 0x0000003100317245 */ /* 0x000fe20000201400 */
[----:B------:R-:W-:Y:S01]  /*5fe0*/  VIADD R24, R21, 0xf8 ;  /* 0x000000f815187836 */ /* 0x000fe20000000000 */
[----:B------:R-:W-:Y:S01]  /*5ff0*/  I2FP.F32.S32 R227, R227 ;  /* 0x000000e300e37245 */ /* 0x000fe20000201400 */
[C---:B------:R-:W-:Y:S01]  /*6000*/  FFMA.FTZ R163, -R0.reuse, R163, R67 ;  /* 0x000000a300a37223 */ /* 0x040fe20000010143 */
[----:B------:R-:W-:Y:S01]  /*6010*/  I2FP.F32.S32 R36, R36 ;  /* 0x0000002400247245 */ /* 0x000fe20000201400 */
[----:B------:R-:W-:Y:S01]  /*6020*/  IMAD.IADD R56, R19, 0x1, -R225 ;  /* 0x0000000113387824 */ /* 0x000fe200078e0ae1 */
[----:B------:R-:W-:Y:S01]  /*6030*/  I2FP.F32.S32 R59, R59 ;  /* 0x0000003b003b7245 */ /* 0x000fe20000201400 */
[----:B------:R-:W-:Y:S01]  /*6040*/  FFMA.FTZ R47, -R0, R64, R47 ;  /* 0x00000040002f7223 */ /* 0x000fe2000001012f */
[----:B------:R-:W-:Y:S01]  /*6050*/  FSEL R70, R234, -INF , !P4 ;  /* 0xff800000ea467808 */ /* 0x000fe20006000000 */
[----:B------:R-:W-:Y:S01]  /*6060*/  VIADD R82, R21, 0xd1 ;  /* 0x000000d115527836 */ /* 0x000fe20000000000 */
[----:B------:R-:W-:Y:S01]  /*6070*/  FSEL R8, R8, -INF , !P4 ;  /* 0xff80000008087808 */ /* 0x000fe20006000000 */
[C---:B------:R-:W-:Y:S01]  /*6080*/  FFMA.FTZ R81, -R0.reuse, R49, R81 ;  /* 0x0000003100517223 */ /* 0x040fe20000010151 */
[----:B------:R-:W-:Y:S01]  /*6090*/  ISETP.GE.AND P4, PT, R69, R23, PT ;  /* 0x000000174500720c */ /* 0x000fe20003f86270 */
[----:B------:R-:W-:Y:S01]  /*60a0*/  IMAD.IADD R67, R19, 0x1, -R51 ;  /* 0x0000000113437824 */ /* 0x000fe200078e0a33 */
[----:B------:R-:W-:Y:S01]  /*60b0*/  IABS R52, R52 ;  /* 0x0000003400347213 */ /* 0x000fe20000000000 */
[C---:B------:R-:W-:Y:S01]  /*60c0*/  FFMA.FTZ R227, -R0.reuse, R227, R50 ;  /* 0x000000e300e37223 */ /* 0x040fe20000010132 */
[C---:B------:R-:W-:Y:S01]  /*60d0*/  FFMA.FTZ R36, -R0.reuse, R36, R53 ;  /* 0x0000002400247223 */ /* 0x040fe20000010135 */
[----:B------:R-:W-:Y:S01]  /*60e0*/  IADD3 R49, PT, PT, -R217, R19, RZ ;  /* 0x00000013d9317210 */ /* 0x000fe20007ffe1ff */
[----:B------:R-:W-:Y:S01]  /*60f0*/  FFMA.FTZ R59, -R0, R59, R86 ;  /* 0x0000003b003b7223 */ /* 0x000fe20000010156 */
[----:B------:R-:W-:Y:S01]  /*6100*/  FSEL R53, R228, -INF , !P1 ;  /* 0xff800000e4357808 */ /* 0x000fe20004800000 */
[----:B------:R-:W-:Y:S01]  /*6110*/  IMAD.IADD R33, R72, 0x1, -R123 ;  /* 0x0000000148217824 */ /* 0x000fe200078e0a7b */
[-C--:B------:R-:W-:Y:S01]  /*6120*/  ISETP.GE.AND P0, PT, R240, R23.reuse, PT ;  /* 0x00000017f000720c */ /* 0x080fe20003f06270 */
[----:B------:R-:W-:Y:S01]  /*6130*/  IMAD.IADD R86, R72, 0x1, -R24 ;  /* 0x0000000148567824 */ /* 0x000fe200078e0a18 */
[----:B------:R-:W-:Y:S01]  /*6140*/  ISETP.GE.AND P1, PT, R208, R23, PT ;  /* 0x00000017d000720c */ /* 0x000fe20003f26270 */
[----:B------:R-:W-:Y:S01]  /*6150*/  IMAD.IADD R206, R72, 0x1, -R82 ;  /* 0x0000000148ce7824 */ /* 0x000fe200078e0a52 */
[----:B------:R-:W-:Y:S01]  /*6160*/  IABS R37, R37 ;  /* 0x0000002500257213 */ /* 0x000fe20000000000 */
[----:B------:R-:W-:Y:S01]  /*6170*/  IMAD.IADD R240, R19, 0x1, -R240 ;  /* 0x0000000113f07824 */ /* 0x000fe200078e0af0 */
[----:B------:R-:W-:Y:S01]  /*6180*/  IABS R56, R56 ;  /* 0x0000003800387213 */ /* 0x000fe20000000000 */
[----:B------:R-:W-:Y:S01]  /*6190*/  VIADD R200, R21, 0xb1 ;  /* 0x000000b115c87836 */ /* 0x000fe20000000000 */
[----:B------:R-:W-:Y:S01]  /*61a0*/  I2FP.F32.S32 R52, R52 ;  /* 0x0000003400347245 */ /* 0x000fe20000201400 */
[----:B------:R-:W-:Y:S01]  /*61b0*/  VIADD R212, R73, 0xa1 ;  /* 0x000000a149d47836 */ /* 0x000fe20000000000 */
[----:B------:R-:W-:Y:S01]  /*61c0*/  FSEL R208, R47, -INF , !P4 ;  /* 0xff8000002fd07808 */ /* 0x000fe20006000000 */
[----:B------:R-:W-:Y:S01]  /*61d0*/  IMAD.IADD R47, R19, 0x1, -R216 ;  /* 0x00000001132f7824 */ /* 0x000fe200078e0ad8 */
[----:B------:R-:W-:Y:S01]  /*61e0*/  IABS R67, R67 ;  /* 0x0000004300437213 */ /* 0x000fe20000000000 */
[----:B------:R-:W-:Y:S01]  /*61f0*/  FFMA.FTZ R79, -R0, R52, R79 ;  /* 0x00000034004f7223 */ /* 0x000fe2000001014f */
[----:B------:R-:W-:Y:S01]  /*6200*/  IABS R49, R49 ;  /* 0x0000003100317213 */ /* 0x000fe20000000000 */
[C---:B------:R-:W-:Y:S01]  /*6210*/  IMAD.IADD R215, R72.reuse, 0x1, -R219 ;  /* 0x0000000148d77824 */ /* 0x040fe200078e0adb */
[----:B------:R-:W-:Y:S01]  /*6220*/  FSEL R69, R227, -INF , !P4 ;  /* 0xff800000e3457808 */ /* 0x000fe20006000000 */
[----:B------:R-:W-:Y:S01]  /*6230*/  VIADD R50, R21, 0xc0 ;  /* 0x000000c015327836 */ /* 0x000fe20000000000 */
[----:B------:R-:W-:Y:S01]  /*6240*/  ISETP.GE.AND P4, PT, R51, R23, PT ;  /* 0x000000173300720c */ /* 0x000fe20003f86270 */
[C---:B------:R-:W-:Y:S01]  /*6250*/  IMAD.IADD R51, R19.reuse, 0x1, -R218 ;  /* 0x0000000113337824 */ /* 0x040fe200078e0ada */
[----:B------:R-:W-:Y:S01]  /*6260*/  IABS R33, R33 ;  /* 0x0000002100217213 */ /* 0x000fe20000000000 */
[----:B------:R-:W-:Y:S01]  /*6270*/  IMAD.IADD R60, R19, 0x1, -R226 ;  /* 0x00000001133c7824 */ /* 0x000fe200078e0ae2 */
[----:B------:R-:W-:Y:S01]  /*6280*/  I2FP.F32.S32 R37, R37 ;  /* 0x0000002500257245 */ /* 0x000fe20000201400 */
[C---:B------:R-:W-:Y:S01]  /*6290*/  IMAD.IADD R204, R72.reuse, 0x1, -R212 ;  /* 0x0000000148cc7824 */ /* 0x040fe200078e0ad4 */
[----:B------:R-:W-:Y:S01]  /*62a0*/  IABS R86, R86 ;  /* 0x0000005600567213 */ /* 0x000fe20000000000 */
[----:B------:R-:W-:Y:S01]  /*62b0*/  IMAD.IADD R31, R72, 0x1, -R50 ;  /* 0x00000001481f7824 */ /* 0x000fe200078e0a32 */
[----:B------:R-:W-:Y:S01]  /*62c0*/  I2FP.F32.S32 R56, R56 ;  /* 0x0000003800387245 */ /* 0x000fe20000201400 */
[C---:B------:R-:W-:Y:S01]  /*62d0*/  FFMA.FTZ R37, -R0.reuse, R37, R143 ;  /* 0x0000002500257223 */ /* 0x040fe2000001018f */
[----:B------:R-:W-:Y:S01]  /*62e0*/  IABS R210, R210 ;  /* 0x000000d200d27213 */ /* 0x000fe20000000000 */
[----:B------:R-:W-:Y:S01]  /*62f0*/  VIADD R196, R21, 0xc1 ;  /* 0x000000c115c47836 */ /* 0x000fe20000000000 */
[----:B------:R-:W-:Y:S01]  /*6300*/  IABS R206, R206 ;  /* 0x000000ce00ce7213 */ /* 0x000fe20000000000 */
[----:B------:R-:W-:Y:S01]  /*6310*/  FFMA.FTZ R75, -R0, R56, R75 ;  /* 0x00000038004b7223 */ /* 0x000fe2000001014b */
[----:B------:R-:W-:Y:S01]  /*6320*/  IABS R240, R240 ;  /* 0x000000f000f07213 */ /* 0x000fe20000000000 */
[----:B------:R-:W-:Y:S01]  /*6330*/  IMAD.IADD R64, R19, 0x1, -R219 ;  /* 0x0000000113407824 */ /* 0x000fe200078e0adb */
[----:B------:R-:W-:Y:S01]  /*6340*/  I2FP.F32.S32 R67, R67 ;  /* 0x0000004300437245 */ /* 0x000fe20000201400 */
[----:B------:R-:W-:Y:S01]  /*6350*/  IMAD.IADD R197, R72, 0x1, -R196 ;  /* 0x0000000148c57824 */ /* 0x000fe200078e0ac4 */
[----:B------:R-:W-:Y:S01]  /*6360*/  I2FP.F32.S32 R49, R49 ;  /* 0x0000003100317245 */ /* 0x000fe20000201400 */
[----:B------:R-:W-:Y:S01]  /*6370*/  VIADD R188, R21, 0xd9 ;  /* 0x000000d915bc7836 */ /* 0x000fe20000000000 */
[----:B------:R-:W-:Y:S01]  /*6380*/  ISETP.GE.AND P5, PT, R224, R23, PT ;  /* 0x00000017e000720c */ /* 0x000fe20003fa6270 */
[C---:B------:R-:W-:Y:S01]  /*6390*/  FFMA.FTZ R84, -R0.reuse, R67, R84 ;  /* 0x0000004300547223 */ /* 0x040fe20000010154 */
[----:B------:R-:W-:Y:S01]  /*63a0*/  IABS R47, R47 ;  /* 0x0000002f002f7213 */ /* 0x000fe20000000000 */
[C---:B------:R-:W-:Y:S01]  /*63b0*/  FFMA.FTZ R89, -R0.reuse, R49, R89 ;  /* 0x0000003100597223 */ /* 0x040fe20000010159 */
[----:B------:R-:W-:Y:S01]  /*63c0*/  I2FP.F32.S32 R33, R33 ;  /* 0x0000002100217245 */ /* 0x000fe20000201400 */
[C---:B------:R-:W-:Y:S01]  /*63d0*/  IMAD.IADD R67, R19.reuse, 0x1, -R32 ;  /* 0x0000000113437824 */ /* 0x040fe200078e0a20 */
[----:B------:R-:W-:Y:S01]  /*63e0*/  I2FP.F32.S32 R86, R86 ;  /* 0x0000005600567245 */ /* 0x000fe20000201400 */
[----:B------:R-:W-:Y:S01]  /*63f0*/  IMAD.IADD R49, R19, 0x1, -R213 ;  /* 0x0000000113317824 */ /* 0x000fe200078e0ad5 */
[----:B------:R-:W-:Y:S01]  /*6400*/  I2FP.F32.S32 R210, R210 ;  /* 0x000000d200d27245 */ /* 0x000fe20000201400 */
[C---:B------:R-:W-:Y:S01]  /*6410*/  FFMA.FTZ R33, -R0.reuse, R33, R144 ;  /* 0x0000002100217223 */ /* 0x040fe20000010190 */
[----:B------:R-:W-:Y:S01]  /*6420*/  I2FP.F32.S32 R206, R206 ;  /* 0x000000ce00ce7245 */ /* 0x000fe20000201400 */
[C---:B------:R-:W-:Y:S01]  /*6430*/  FFMA.FTZ R86, -R0.reuse, R86, R14 ;  /* 0x0000005600567223 */ /* 0x040fe2000001010e */
[----:B------:R-:W-:Y:S01]  /*6440*/  I2FP.F32.S32 R240, R240 ;  /* 0x000000f000f07245 */ /* 0x000fe20000201400 */
[C---:B------:R-:W-:Y:S01]  /*6450*/  FFMA.FTZ R210, -R0.reuse, R210, R155 ;  /* 0x000000d200d27223 */ /* 0x040fe2000001019b */
[----:B------:R-:W-:Y:S01]  /*6460*/  IABS R51, R51 ;  /* 0x0000003300337213 */ /* 0x000fe20000000000 */
[----:B------:R-:W-:Y:S01]  /*6470*/  FFMA.FTZ R206, -R0, R206, R156 ;  /* 0x000000ce00ce7223 */ /* 0x000fe2000001019c */
[----:B------:R-:W-:Y:S01]  /*6480*/  FSEL R56, R222, -INF , !P5 ;  /* 0xff800000de387808 */ /* 0x000fe20006800000 */
[C---:B------:R-:W-:Y:S01]  /*6490*/  FFMA.FTZ R14, -R0.reuse, R240, R68 ;  /* 0x000000f0000e7223 */ /* 0x040fe20000010144 */
        /* <DEDUP_REMOVED lines=16> */
[----:B------:R-:W-:Y:S02]  /*65a0*/  FSEL R155, R89, -INF , !P5 ;  /* 0xff800000599b7808 */ /* 0x000fe40006800000 */
[-C--:B------:R-:W-:Y:S01]  /*65b0*/  ISETP.GE.AND P4, PT, R32, R23.reuse, PT ;  /* 0x000000172000720c */ /* 0x080fe20003f86270 */
[----:B------:R-:W-:Y:S01]  /*65c0*/  IMAD.IADD R32, R19, 0x1, -R38 ;  /* 0x0000000113207824 */ /* 0x000fe200078e0a26 */
[----:B------:R-:W-:Y:S01]  /*65d0*/  ISETP.GE.AND P5, PT, R203, R23, PT ;  /* 0x00000017cb00720c */ /* 0x000fe20003fa6270 */
[----:B------:R-:W-:Y:S01]  /*65e0*/  IMAD.IADD R203, R19, 0x1, -R203 ;  /* 0x0000000113cb7824 */ /* 0x000fe200078e0acb */
[----:B------:R-:W-:-:S02]  /*65f0*/  IABS R214, R214 ;  /* 0x000000d600d67213 */ /* 0x000fc40000000000 */
[----:B------:R-:W-:Y:S02]  /*6600*/  IABS R67, R67 ;  /* 0x0000004300437213 */ /* 0x000fe40000000000 */
[----:B------:R-:W-:Y:S02]  /*6610*/  FSEL R51, R167, -INF , !P1 ;  /* 0xff800000a7337808 */ /* 0x000fe40004800000 */
[----:B------:R-:W-:Y:S02]  /*6620*/  FSEL R167, R93, -INF , !P1 ;  /* 0xff8000005da77808 */ /* 0x000fe40004800000 */
[----:B------:R-:W-:Y:S02]  /*6630*/  IABS R207, R207 ;  /* 0x000000cf00cf7213 */ /* 0x000fe40000000000 */
[----:B------:R-:W-:Y:S02]  /*6640*/  I2FP.F32.S32 R214, R214 ;  /* 0x000000d600d67245 */ /* 0x000fe40000201400 */
[----:B------:R-:W-:-:S02]  /*6650*/  IABS R205, R205 ;  /* 0x000000cd00cd7213 */ /* 0x000fc40000000000 */
[----:B------:R-:W-:Y:S01]  /*6660*/  ISETP.GE.AND P1, PT, R38, R23, PT ;  /* 0x000000172600720c */ /* 0x000fe20003f26270 */
[----:B------:R-:W-:Y:S01]  /*6670*/  FFMA.FTZ R214, -R0, R214, R91 ;  /* 0x000000d600d67223 */ /* 0x000fe2000001015b */
[----:B------:R-:W-:Y:S01]  /*6680*/  I2FP.F32.S32 R67, R67 ;  /* 0x0000004300437245 */ /* 0x000fe20000201400 */
[----:B------:R-:W-:Y:S01]  /*6690*/  VIADD R91, R21, 0xc9 ;  /* 0x000000c9155b7836 */ /* 0x000fe20000000000 */
[----:B------:R-:W-:Y:S02]  /*66a0*/  IADD3 R199, PT, PT, R72, -R200, RZ ;  /* 0x800000c848c77210 */ /* 0x000fe40007ffe0ff */
[----:B------:R-:W-:Y:S01]  /*66b0*/  IABS R38, R203 ;  /* 0x000000cb00267213 */ /* 0x000fe20000000000 */
[----:B------:R-:W-:Y:S01]  /*66c0*/  FFMA.FTZ R94, -R0, R67, R94 ;  /* 0x00000043005e7223 */ /* 0x000fe2000001015e */
[----:B------:R-:W-:Y:S01]  /*66d0*/  IABS R32, R32 ;  /* 0x0000002000207213 */ /* 0x000fe20000000000 */
[----:B------:R-:W-:Y:S01]  /*66e0*/  IMAD.IADD R29, R72, 0x1, -R91 ;  /* 0x00000001481d7824 */ /* 0x000fe200078e0a5b */
[----:B------:R-:W-:-:S02]  /*66f0*/  I2FP.F32.S32 R207, R207 ;  /* 0x000000cf00cf7245 */ /* 0x000fc40000201400 */
[----:B------:R-:W-:Y:S02]  /*6700*/  I2FP.F32.S32 R205, R205 ;  /* 0x000000cd00cd7245 */ /* 0x000fe40000201400 */
[----:B------:R-:W-:Y:S01]  /*6710*/  IABS R215, R215 ;  /* 0x000000d700d77213 */ /* 0x000fe20000000000 */
[C---:B------:R-:W-:Y:S01]  /*6720*/  FFMA.FTZ R207, -R0.reuse, R207, R71 ;  /* 0x000000cf00cf7223 */ /* 0x040fe20000010147 */
[----:B------:R-:W-:Y:S01]  /*6730*/  IABS R199, R199 ;  /* 0x000000c700c77213 */ /* 0x000fe20000000000 */
[C---:B------:R-:W-:Y:S01]  /*6740*/  FFMA.FTZ R205, -R0.reuse, R205, R160 ;  /* 0x000000cd00cd7223 */ /* 0x040fe200000101a0 */
[----:B------:R-:W-:Y:S02]  /*6750*/  I2FP.F32.S32 R38, R38 ;  /* 0x0000002600267245 */ /* 0x000fe40000201400 */
[----:B------:R-:W-:Y:S02]  /*6760*/  I2FP.F32.S32 R32, R32 ;  /* 0x0000002000207245 */ /* 0x000fe40000201400 */
[----:B------:R-:W-:Y:S01]  /*6770*/  IABS R60, R60 ;  /* 0x0000003c003c7213 */ /* 0x000fe20000000000 */
[C---:B------:R-:W-:Y:S01]  /*6780*/  FFMA.FTZ R109, -R0.reuse, R38, R109 ;  /* 0x00000026006d7223 */ /* 0x040fe2000001016d */
[----:B------:R-:W-:Y:S01]  /*6790*/  IABS R49, R49 ;  /* 0x0000003100317213 */ /* 0x000fe20000000000 */
[----:B------:R-:W-:Y:S01]  /*67a0*/  FFMA.FTZ R112, -R0, R32, R112 ;  /* 0x0000002000707223 */ /* 0x000fe20000010170 */
[----:B------:R-:W-:-:S02]  /*67b0*/  IABS R47, R47 ;  /* 0x0000002f002f7213 */ /* 0x000fc40000000000 */
[----:B------:R-:W-:Y:S02]  /*67c0*/  I2FP.F32.S32 R215, R215 ;  /* 0x000000d700d77245 */ /* 0x000fe40000201400 */
[----:B------:R-:W-:Y:S02]  /*67d0*/  IABS R204, R204 ;  /* 0x000000cc00cc7213 */ /* 0x000fe40000000000 */
[----:B------:R-:W-:Y:S01]  /*67e0*/  I2FP.F32.S32 R199, R199 ;  /* 0x000000c700c77245 */ /* 0x000fe20000201400 */
[----:B------:R-:W-:Y:S01]  /*67f0*/  FFMA.FTZ R215, -R0, R215, R83 ;  /* 0x000000d700d77223 */ /* 0x000fe20000010153 */
[----:B------:R-:W-:Y:S01]  /*6800*/  IABS R31, R31 ;  /* 0x0000001f001f7213 */ /* 0x000fe20000000000 */
[----:B------:R-:W-:Y:S01]  /*6810*/  IMAD.IADD R83, R72, 0x1, -R188 ;  /* 0x0000000148537824 */ /* 0x000fe200078e0abc */
[----:B------:R-:W-:Y:S01]  /*6820*/  FSEL R71, R239, -INF , !P0 ;  /* 0xff800000ef477808 */ /* 0x000fe20004000000 */
[----:B------:R-:W-:Y:S01]  /*6830*/  FFMA.FTZ R199, -R0, R199, R142 ;  /* 0x000000c700c77223 */ /* 0x000fe2000001018e */
[----:B------:R-:W-:-:S02]  /*6840*/  FSEL R14, R14, -INF , !P0 ;  /* 0xff8000000e0e7808 */ /* 0x000fc40004000000 */
[----:B------:R-:W-:Y:S02]  /*6850*/  I2FP.F32.S32 R60, R60 ;  /* 0x0000003c003c7245 */ /* 0x000fe40000201400 */
[----:B------:R-:W-:Y:S02]  /*6860*/  I2FP.F32.S32 R49, R49 ;  /* 0x0000003100317245 */ /* 0x000fe40000201400 */
[----:B------:R-:W-:Y:S01]  /*6870*/  I2FP.F32.S32 R47, R47 ;  /* 0x0000002f002f7245 */ /* 0x000fe20000201400 */
[----:B------:R-:W-:Y:S01]  /*6880*/  FFMA.FTZ R74, -R0, R60, R74 ;  /* 0x0000003c004a7223 */ /* 0x000fe2000001014a */
[----:B------:R-:W-:Y:S01]  /*6890*/  FSEL R67, R214, -INF , !P4 ;  /* 0xff800000d6437808 */ /* 0x000fe20006000000 */
[----:B------:R-:W-:Y:S01]  /*68a0*/  FFMA.FTZ R102, -R0, R49, R102 ;  /* 0x0000003100667223 */ /* 0x000fe20000010166 */
[----:B------:R-:W-:Y:S01]  /*68b0*/  FSEL R160, R94, -INF , !P4 ;  /* 0xff8000005ea07808 */ /* 0x000fe20006000000 */
[----:B------:R-:W-:Y:S01]  /*68c0*/  FFMA.FTZ R104, -R0, R47, R104 ;  /* 0x0000002f00687223 */ /* 0x000fe20000010168 */
[-C--:B------:R-:W-:Y:S01]  /*68d0*/  ISETP.GE.AND P0, PT, R233, R23.reuse, PT ;  /* 0x00000017e900720c */ /* 0x080fe20003f06270 */
[C---:B------:R-:W-:Y:S01]  /*68e0*/  IMAD.IADD R49, R19.reuse, 0x1, -R200 ;  /* 0x0000000113317824 */ /* 0x040fe200078e0ac8 */
[----:B------:R-:W-:Y:S01]  /*68f0*/  IABS R64, R64 ;  /* 0x0000004000407213 */ /* 0x000fe20000000000 */
[----:B------:R-:W-:Y:S01]  /*6900*/  IMAD.IADD R47, R19, 0x1, -R198 ;  /* 0x00000001132f7824 */ /* 0x000fe200078e0ac6 */
[----:B------:R-:W-:Y:S01]  /*6910*/  ISETP.GE.AND P4, PT, R201, R23, PT ;  /* 0x00000017c900720c */ /* 0x000fe20003f86270 */
[----:B------:R-:W-:Y:S01]  /*6920*/  IMAD.IADD R201, R19, 0x1, -R201 ;  /* 0x0000000113c97824 */ /* 0x000fe200078e0ac9 */
[----:B------:R-:W-:Y:S01]  /*6930*/  I2FP.F32.S32 R204, R204 ;  /* 0x000000cc00cc7245 */ /* 0x000fe20000201400 */
[----:B------:R-:W-:Y:S01]  /*6940*/  VIADD R94, R73, 0x78 ;  /* 0x00000078495e7836 */ /* 0x000fe20000000000 */
[----:B------:R-:W-:-:S02]  /*6950*/  I2FP.F32.S32 R31, R31 ;  /* 0x0000001f001f7245 */ /* 0x000fc40000201400 */
[----:B------:R-:W-:Y:S01]  /*6960*/  FSEL R32, R138, -INF , !P1 ;  /* 0xff8000008a207808 */ /* 0x000fe20004800000 */
[C---:B------:R-:W-:Y:S01]  /*6970*/  FFMA.FTZ R204, -R0.reuse, R204, R108 ;  /* 0x000000cc00cc7223 */ /* 0x040fe2000001016c */
[----:B------:R-:W-:Y:S01]  /*6980*/  IABS R197, R197 ;  /* 0x000000c500c57213 */ /* 0x000fe20000000000 */
[----:B------:R-:W-:Y:S01]  /*6990*/  FFMA.FTZ R31, -R0, R31, R145 ;  /* 0x0000001f001f7223 */ /* 0x000fe20000010191 */
[----:B------:R-:W-:Y:S01]  /*69a0*/  FSEL R66, R66, -INF , !P0 ;  /* 0xff80000042427808 */ /* 0x000fe20004000000 */
[----:B------:R-:W-:Y:S01]  /*69b0*/  VIADD R108, R21, 0xc8 ;  /* 0x000000c8156c7836 */ /* 0x000fe20000000000 */
[----:B------:R-:W-:Y:S02]  /*69c0*/  FSEL R28, R28, -INF , !P0 ;  /* 0xff8000001c1c7808 */ /* 0x000fe40004000000 */
[----:B------:R-:W-:Y:S01]  /*69d0*/  I2FP.F32.S32 R64, R64 ;  /* 0x0000004000407245 */ /* 0x000fe20000201400 */
[----:B------:R-:W-:Y:S01]  /*69e0*/  IMAD.IADD R190, R72, 0x1, -R108 ;  /* 0x0000000148be7824 */ /* 0x000fe200078e0a6c */
[----:B------:R-:W-:-:S02]  /*69f0*/  FSEL R34, R34, -INF , !P5 ;  /* 0xff80000022227808 */ /* 0x000fc40006800000 */
[----:B------:R-:W-:Y:S01]  /*6a00*/  FSEL R142, R109, -INF , !P5 ;  /* 0xff8000006d8e7808 */ /* 0x000fe20006800000 */
[C---:B------:R-:W-:Y:S01]  /*6a10*/  IMAD.IADD R109, R19.reuse, 0x1, -R50 ;  /* 0x00000001136d7824 */ /* 0x040fe200078e0a32 */
[----:B------:R-:W-:Y:S01]  /*6a20*/  FSEL R138, R112, -INF , !P1 ;  /* 0xff800000708a7808 */ /* 0x000fe20004800000 */
[----:B------:R-:W-:Y:S01]  /*6a30*/  IMAD.IADD R112, R19, 0x1, -R123 ;  /* 0x0000000113707824 */ /* 0x000fe200078e0a7b */
[-C--:B------:R-:W-:Y:S01]  /*6a40*/  ISETP.GE.AND P0, PT, R226, R23.reuse, PT ;  /* 0x00000017e200720c */ /* 0x080fe20003f06270 */
[----:B------:R-:W-:Y:S01]  /*6a50*/  FFMA.FTZ R85, -R0, R64, R85 ;  /* 0x0000004000557223 */ /* 0x000fe20000010155 */
[----:B------:R-:W-:Y:S02]  /*6a60*/  ISETP.GE.AND P5, PT, R123, R23, PT ;  /* 0x000000177b00720c */ /* 0x000fe40003fa6270 */
[----:B------:R-:W-:Y:S02]  /*6a70*/  FSEL R62, R235, -INF , !P6 ;  /* 0xff800000eb3e7808 */ /* 0x000fe40007000000 */
[----:B------:R-:W-:-:S02]  /*6a80*/  FSEL R13, R13, -INF , !P6 ;  /* 0xff8000000d0d7808 */ /* 0x000fc40007000000 */
[----:B------:R-:W-:Y:S02]  /*6a90*/  IABS R123, R201 ;  /* 0x000000c9007b7213 */ /* 0x000fe40000000000 */
[----:B------:R-:W-:Y:S02]  /*6aa0*/  ISETP.GE.AND P6, PT, R232, R23, PT ;  /* 0x00000017e800720c */ /* 0x000fe40003fc6270 */
[----:B------:R-:W-:Y:S02]  /*6ab0*/  I2FP.F32.S32 R197, R197 ;  /* 0x000000c500c57245 */ /* 0x000fe40000201400 */
[----:B------:R-:W-:Y:S02]  /*6ac0*/  IABS R83, R83 ;  /* 0x0000005300537213 */ /* 0x000fe40000000000 */
[----:B------:R-:W-:Y:S01]  /*6ad0*/  FSEL R65, R223, -INF , !P0 ;  /* 0xff800000df417808 */ /* 0x000fe20004000000 */
[----:B------:R-:W-:Y:S01]  /*6ae0*/  FFMA.FTZ R197, -R0, R197, R149 ;  /* 0x000000c500c57223 */ /* 0x000fe20000010195 */
[----:B------:R-:W-:Y:S01]  /*6af0*/  FSEL R145, R74, -INF , !P0 ;  /* 0xff8000004a917808 */ /* 0x000fe20004000000 */
[----:B------:R-:W-:Y:S01]  /*6b00*/  IMAD.IADD R74, R19, 0x1, -R21 ;  /* 0x00000001134a7824 */ /* 0x000fe200078e0a15 */
[----:B------:R-:W-:-:S02]  /*6b10*/  ISETP.GE.AND P0, PT, R219, R23, PT ;  /* 0x00000017db00720c */ /* 0x000fc40003f06270 */
[----:B------:R-:W-:Y:S02]  /*6b20*/  IABS R49, R49 ;  /* 0x0000003100317213 */ /* 0x000fe40000000000 */
[----:B------:R-:W-:Y:S02]  /*6b30*/  IABS R47, R47 ;  /* 0x0000002f002f7213 */ /* 0x000fe40000000000 */
[----:B------:R-:W-:Y:S02]  /*6b40*/  IABS R109, R109 ;  /* 0x0000006d006d7213 */ /* 0x000fe40000000000 */
[----:B------:R-:W-:Y:S02]  /*6b50*/  I2FP.F32.S32 R123, R123 ;  /* 0x0000007b007b7245 */ /* 0x000fe40000201400 */
[----:B------:R-:W-:Y:S02]  /*6b60*/  FSEL R61, R229, -INF , !P6 ;  /* 0xff800000e53d7808 */ /* 0x000fe40007000000 */
[----:B------:R-:W-:Y:S01]  /*6b70*/  FSEL R36, R36, -INF , !P6 ;  /* 0xff80000024247808 */ /* 0x000fe20007000000 */
[----:B------:R-:W-:Y:S01]  /*6b80*/  FFMA.FTZ R123, -R0, R123, R115 ;  /* 0x0000007b007b7223 */ /* 0x000fe20000010173 */
[----:B------:R-:W-:-:S02]  /*6b90*/  IABS R29, R29 ;  /* 0x0000001d001d7213 */ /* 0x000fc40000000000 */
[----:B------:R-:W-:Y:S02]  /*6ba0*/  ISETP.GE.AND P6, PT, R225, R23, PT ;  /* 0x00000017e100720c */ /* 0x000fe40003fc6270 */
[----:B------:R-:W-:Y:S02]  /*6bb0*/  I2FP.F32.S32 R83, R83 ;  /* 0x0000005300537245 */ /* 0x000fe40000201400 */
[----:B------:R-:W-:Y:S02]  /*6bc0*/  FSEL R64, R215, -INF , !P0 ;  /* 0xff800000d7407808 */ /* 0x000fe40004000000 */
[----:B------:R-:W-:Y:S01]  /*6bd0*/  FSEL R149, R85, -INF , !P0 ;  /* 0xff80000055957808 */ /* 0x000fe20004000000 */
[----:B------:R-:W-:Y:S01]  /*6be0*/  FFMA.FTZ R83, -R0, R83, R162 ;  /* 0x0000005300537223 */ /* 0x000fe200000101a2 */
[----:B------:R-:W-:Y:S01]  /*6bf0*/  I2FP.F32.S32 R49, R49 ;  /* 0x0000003100317245 */ /* 0x000fe20000201400 */
[----:B------:R-:W-:Y:S01]  /*6c00*/  VIADD R85, R73, 0x61 ;  /* 0x0000006149557836 */ /* 0x000fe20000000000 */
[----:B------:R-:W-:-:S02]  /*6c10*/  I2FP.F32.S32 R47, R47 ;  /* 0x0000002f002f7245 */ /* 0x000fc40000201400 */
[----:B------:R-:W-:Y:S01]  /*6c20*/  I2FP.F32.S32 R109, R109 ;  /* 0x0000006d006d7245 */ /* 0x000fe20000201400 */
[C---:B------:R-:W-:Y:S01]  /*6c30*/  FFMA.FTZ R119, -R0.reuse, R49, R119 ;  /* 0x0000003100777223 */ /* 0x040fe20000010177 */
[----:B------:R-:W-:Y:S01]  /*6c40*/  ISETP.GE.AND P0, PT, R213, R23, PT ;  /* 0x00000017d500720c */ /* 0x000fe20003f06270 */
[C---:B------:R-:W-:Y:S01]  /*6c50*/  FFMA.FTZ R115, -R0.reuse, R47, R141 ;  /* 0x0000002f00737223 */ /* 0x040fe2000001018d */
[----:B------:R-:W-:Y:S01]  /*6c60*/  I2FP.F32.S32 R29, R29 ;  /* 0x0000001d001d7245 */ /* 0x000fe20000201400 */
[C---:B------:R-:W-:Y:S01]  /*6c70*/  FFMA.FTZ R109, -R0.reuse, R109, R148 ;  /* 0x0000006d006d7223 */ /* 0x040fe20000010194 */
[----:B------:R-:W-:Y:S01]  /*6c80*/  FSEL R60, R207, -INF , !P6 ;  /* 0xff800000cf3c7808 */ /* 0x000fe20007000000 */
[----:B------:R-:W-:Y:S01]  /*6c90*/  VIADD R47, R73, 0x60 ;  /* 0x00000060492f7836 */ /* 0x000fe20000000000 */
[----:B------:R-:W-:Y:S01]  /*6ca0*/  IABS R190, R190 ;  /* 0x000000be00be7213 */ /* 0x000fe20000000000 */
[----:B------:R-:W-:Y:S01]  /*6cb0*/  FFMA.FTZ R29, -R0, R29, R154 ;  /* 0x0000001d001d7223 */ /* 0x000fe2000001019a */
[----:B------:R-:W-:Y:S01]  /*6cc0*/  FSEL R207, R75, -INF , !P6 ;  /* 0xff8000004bcf7808 */ /* 0x000fe20007000000 */
[----:B------:R-:W-:Y:S01]  /*6cd0*/  IMAD.IADD R75, R19, 0x1, -R188 ;  /* 0x00000001134b7824 */ /* 0x000fe200078e0abc */
[----:B------:R-:W-:-:S02]  /*6ce0*/  ISETP.GE.AND P6, PT, R218, R23, PT ;  /* 0x00000017da00720c */ /* 0x000fc40003fc6270 */
[----:B------:R-:W-:Y:S02]  /*6cf0*/  FSEL R63, R63, -INF , !P0 ;  /* 0xff8000003f3f7808 */ /* 0x000fe40004000000 */
[----:B------:R-:W-:Y:S02]  /*6d00*/  FSEL R162, R102, -INF , !P0 ;  /* 0xff80000066a27808 */ /* 0x000fe40004000000 */
[-C--:B------:R-:W-:Y:S02]  /*6d10*/  ISETP.GE.AND P1, PT, R50, R23.reuse, PT ;  /* 0x000000173200720c */ /* 0x080fe40003f26270 */
[----:B------:R-:W-:Y:S02]  /*6d20*/  ISETP.GE.AND P0, PT, R200, R23, PT ;  /* 0x00000017c800720c */ /* 0x000fe40003f06270 */
[----:B------:R-:W-:Y:S02]  /*6d30*/  FSEL R50, R202, -INF , !P4 ;  /* 0xff800000ca327808 */ /* 0x000fe40006000000 */
[----:B------:R-:W-:-:S02]  /*6d40*/  FSEL R123, R123, -INF , !P4 ;  /* 0xff8000007b7b7808 */ /* 0x000fc40006000000 */
[----:B------:R-:W-:Y:S02]  /*6d50*/  I2FP.F32.S32 R190, R190 ;  /* 0x000000be00be7245 */ /* 0x000fe40000201400 */
[-C--:B------:R-:W-:Y:S01]  /*6d60*/  ISETP.GE.AND P4, PT, R196, R23.reuse, PT ;  /* 0x00000017c400720c */ /* 0x080fe20003f86270 */
[----:B------:R-:W-:Y:S01]  /*6d70*/  IMAD.IADD R196, R19, 0x1, -R196 ;  /* 0x0000000113c47824 */ /* 0x000fe200078e0ac4 */
[----:B------:R-:W-:Y:S01]  /*6d80*/  FSEL R59, R59, -INF , !P6 ;  /* 0xff8000003b3b7808 */ /* 0x000fe20007000000 */
[----:B------:R-:W-:Y:S01]  /*6d90*/  FFMA.FTZ R190, -R0, R190, R152 ;  /* 0x000000be00be7223 */ /* 0x000fe20000010198 */
[----:B------:R-:W-:Y:S01]  /*6da0*/  FSEL R154, R88, -INF , !P6 ;  /* 0xff800000589a7808 */ /* 0x000fe20007000000 */
[----:B------:R-:W-:Y:S01]  /*6db0*/  IMAD.IADD R88, R41, 0x1, R43 ;  /* 0x0000000129587824 */ /* 0x000fe200078e022b */
[----:B------:R-:W-:Y:S02]  /*6dc0*/  IABS R112, R112 ;  /* 0x0000007000707213 */ /* 0x000fe40000000000 */
[----:B------:R-:W-:Y:S01]  /*6dd0*/  ISETP.GE.AND P6, PT, R212, R23, PT ;  /* 0x00000017d400720c */ /* 0x000fe20003fc6270 */
[----:B------:R-:W-:Y:S01]  /*6de0*/  VIADD R93, R88, 0x60 ;  /* 0x00000060585d7836 */ /* 0x000fe20000000000 */
        /* <DEDUP_REMOVED lines=9> */
[----:B------:R-:W-:-:S02]  /*6e80*/  I2FP.F32.S32 R112, R112 ;  /* 0x0000007000707245 */ /* 0x000fc40000201400 */
[----:B------:R-:W-:Y:S02]  /*6e90*/  FSEL R38, R204, -INF , !P6 ;  /* 0xff800000cc267808 */ /* 0x000fe40007000000 */
[----:B------:R-:W-:Y:S01]  /*6ea0*/  FSEL R152, R104, -INF , !P6 ;  /* 0xff80000068987808 */ /* 0x000fe20007000000 */
[----:B------:R-:W-:Y:S01]  /*6eb0*/  FFMA.FTZ R112, -R0, R112, R146 ;  /* 0x0000007000707223 */ /* 0x000fe20000010192 */
[----:B------:R-:W-:Y:S02]  /*6ec0*/  IABS R196, R196 ;  /* 0x000000c400c47213 */ /* 0x000fe40000000000 */
[----:B------:R-:W-:Y:S02]  /*6ed0*/  ISETP.GE.AND P6, PT, R198, R23, PT ;  /* 0x00000017c600720c */ /* 0x000fe40003fc6270 */
[----:B------:R-:W-:Y:S02]  /*6ee0*/  IABS R47, R47 ;  /* 0x0000002f002f7213 */ /* 0x000fe40000000000 */
[----:B------:R-:W-:-:S02]  /*6ef0*/  IABS R108, R108 ;  /* 0x0000006c006c7213 */ /* 0x000fc40000000000 */
[----:B------:R-:W-:Y:S02]  /*6f00*/  I2FP.F32.S32 R196, R196 ;  /* 0x000000c400c47245 */ /* 0x000fe40000201400 */
[----:B------:R-:W-:Y:S02]  /*6f10*/  FSEL R37, R37, -INF , !P6 ;  /* 0xff80000025257808 */ /* 0x000fe40007000000 */
[----:B------:R-:W-:Y:S01]  /*6f20*/  FSEL R115, R115, -INF , !P6 ;  /* 0xff80000073737808 */ /* 0x000fe20007000000 */
[----:B------:R-:W-:Y:S01]  /*6f30*/  FFMA.FTZ R147, -R0, R196, R147 ;  /* 0x000000c400937223 */ /* 0x000fe20000010193 */
[----:B------:R-:W-:Y:S01]  /*6f40*/  ISETP.GE.AND P6, PT, R91, R23, PT ;  /* 0x000000175b00720c */ /* 0x000fe20003fc6270 */
[----:B------:R-:W-:Y:S01]  /*6f50*/  IMAD.IADD R91, R19, 0x1, -R91 ;  /* 0x00000001135b7824 */ /* 0x000fe200078e0a5b */
[----:B------:R-:W-:Y:S02]  /*6f60*/  I2FP.F32.S32 R47, R47 ;  /* 0x0000002f002f7245 */ /* 0x000fe40000201400 */
[----:B------:R-:W-:-:S02]  /*6f70*/  I2FP.F32.S32 R108, R108 ;  /* 0x0000006c006c7245 */ /* 0x000fc40000201400 */
[----:B------:R-:W-:Y:S01]  /*6f80*/  FSEL R33, R33, -INF , !P5 ;  /* 0xff80000021217808 */ /* 0x000fe20006800000 */
[----:B------:R-:W-:Y:S01]  /*6f90*/  FFMA.FTZ R79, -R0, R47, R96 ;  /* 0x0000002f004f7223 */ /* 0x000fe20000010160 */
[----:B------:R-:W-:Y:S01]  /*6fa0*/  FSEL R112, R112, -INF , !P5 ;  /* 0xff80000070707808 */ /* 0x000fe20006800000 */
[----:B------:R-:W-:Y:S01]  /*6fb0*/  FFMA.FTZ R104, -R0, R108, R153 ;  /* 0x0000006c00687223 */ /* 0x000fe20000010199 */
[----:B------:R-:W-:Y:S01]  /*6fc0*/  ISETP.GE.AND P5, PT, R35, R23, PT ;  /* 0x000000172300720c */ /* 0x000fe20003fa6270 */
[----:B------:R-:W-:Y:S01]  /*6fd0*/  IMAD.IADD R35, R19, 0x1, -R35 ;  /* 0x0000000113237824 */ /* 0x000fe200078e0a23 */
[----:B------:R-:W-:Y:S02]  /*6fe0*/  IABS R91, R91 ;  /* 0x0000005b005b7213 */ /* 0x000fe40000000000 */
[----:B------:R-:W-:Y:S02]  /*6ff0*/  FSEL R47, R197, -INF , !P4 ;  /* 0xff800000c52f7808 */ /* 0x000fe40006000000 */
[----:B------:R-:W-:-:S02]  /*7000*/  FSEL R108, R147, -INF , !P4 ;  /* 0xff800000936c7808 */ /* 0x000fc40006000000 */
        /* <DEDUP_REMOVED lines=12> */
[----:B------:R-:W-:Y:S02]  /*70d0*/  IABS R74, R74 ;  /* 0x0000004a004a7213 */ /* 0x000fe40000000000 */
[----:B------:R-:W-:Y:S01]  /*70e0*/  I2FP.F32.S32 R81, R81 ;  /* 0x0000005100517245 */ /* 0x000fe20000201400 */
[----:B------:R-:W-:Y:S01]  /*70f0*/  FFMA.FTZ R80, -R0, R84, R80 ;  /* 0x0000005400507223 */ /* 0x000fe20000010150 */
[----:B------:R-:W-:-:S02]  /*7100*/  I2FP.F32.S32 R75, R75 ;  /* 0x0000004b004b7245 */ /* 0x000fc40000201400 */
[----:B------:R-:W-:Y:S01]  /*7110*/  I2FP.F32.S32 R82, R82 ;  /* 0x0000005200527245 */ /* 0x000fe20000201400 */
[C---:B------:R-:W-:Y:S01]  /*7120*/  FFMA.FTZ R77, -R0.reuse, R81, R77 ;  /* 0x00000051004d7223 */ /* 0x040fe2000001014d */
[----:B------:R-:W-:Y:S01]  /*7130*/  FSEL R29, R29, -INF , !P6 ;  /* 0xff8000001d1d7808 */ /* 0x000fe20007000000 */
[C---:B------:R-:W-:Y:S01]  /*7140*/  FFMA.FTZ R159, -R0.reuse, R75, R159 ;  /* 0x0000004b009f7223 */ /* 0x040fe2000001019f */
[----:B------:R-:W-:Y:S01]  /*7150*/  FSEL R101, R101, -INF , !P6 ;  /* 0xff80000065657808 */ /* 0x000fe20007000000 */
[C---:B------:R-:W-:Y:S01]  /*7160*/  VIADD R81, R73.reuse, 0x68 ;  /* 0x0000006849517836 */ /* 0x040fe20000000000 */
[----:B------:R-:W-:Y:S01]  /*7170*/  I2FP.F32.S32 R74, R74 ;  /* 0x0000004a004a7245 */ /* 0x000fe20000201400 */
[----:B------:R-:W-:Y:S01]  /*7180*/  FFMA.FTZ R82, -R0, R82, R161 ;  /* 0x0000005200527223 */ /* 0x000fe200000101a1 */
[-C--:B------:R-:W-:Y:S01]  /*7190*/  ISETP.GE.AND P6, PT, R188, R23.reuse, PT ;  /* 0x00000017bc00720c */ /* 0x080fe20003fc6270 */
[----:B------:R-:W-:Y:S01]  /*71a0*/  VIADD R75, R73, 0x70 ;  /* 0x00000070494b7836 */ /* 0x000fe20000000000 */
[----:B------:R-:W-:Y:S01]  /*71b0*/  FSEL R210, R210, -INF , !P5 ;  /* 0xff800000d2d27808 */ /* 0x000fe20006800000 */
[----:B------:R-:W-:Y:S01]  /*71c0*/  FFMA.FTZ R74, -R0, R74, R20 ;  /* 0x0000004a004a7223 */ /* 0x000fe20000010114 */
[----:B------:R-:W-:Y:S01]  /*71d0*/  FSEL R91, R91, -INF , !P5 ;  /* 0xff8000005b5b7808 */ /* 0x000fe20006800000 */
[----:B------:R-:W-:Y:S01]  /*71e0*/  VIADD R20, R88, 0x59 ;  /* 0x0000005958147836 */ /* 0x000fe20000000000 */
[----:B------:R-:W-:-:S02]  /*71f0*/  ISETP.GE.AND P5, PT, R168, R23, PT ;  /* 0x00000017a800720c */ /* 0x000fc40003fa6270 */
[----:B------:R-:W-:Y:S01]  /*7200*/  FSEL R206, R206, -INF , !P4 ;  /* 0xff800000cece7808 */ /* 0x000fe20006000000 */
[----:B------:R-:W-:Y:S01]  /*7210*/  IMAD.IADD R20, R19, 0x1, -R20 ;  /* 0x0000000113147824 */ /* 0x000fe200078e0a14 */
[----:B------:R-:W-:Y:S02]  /*7220*/  FSEL R89, R80, -INF , !P4 ;  /* 0xff80000050597808 */ /* 0x000fe40006000000 */
[----:B------:R-:W-:Y:S02]  /*7230*/  FSEL R148, R83, -INF , !P6 ;  /* 0xff80000053947808 */ /* 0x000fe40007000000 */
[C---:B------:R-:W-:Y:S02]  /*7240*/  ISETP.GE.AND P4, PT, R73.reuse, R23, PT ;  /* 0x000000174900720c */ /* 0x040fe40003f86270 */
[----:B------:R-:W-:Y:S02]  /*7250*/  IADD3 R80, PT, PT, R73, 0x69, RZ ;  /* 0x0000006949507810 */ /* 0x000fe40007ffe0ff */
[----:B------:R-:W-:-:S02]  /*7260*/  FSEL R83, R159, -INF , !P6 ;  /* 0xff8000009f537808 */ /* 0x000fc40007000000 */
[-C--:B------:R-:W-:Y:S01]  /*7270*/  ISETP.GE.AND P6, PT, R81, R23.reuse, PT ;  /* 0x000000175100720c */ /* 0x080fe20003fc6270 */
[----:B------:R-:W-:Y:S01]  /*7280*/  IMAD.IADD R81, R72, 0x1, -R81 ;  /* 0x0000000148517824 */ /* 0x000fe200078e0a51 */
        /* <DEDUP_REMOVED lines=11> */
[----:B------:R-:W-:Y:S02]  /*7340*/  I2FP.F32.S32 R74, R81 ;  /* 0x00000051004a7245 */ /* 0x000fe40000201400 */
[----:B------:R-:W-:-:S02]  /*7350*/  I2FP.F32.S32 R81, R80 ;  /* 0x0000005000517245 */ /* 0x000fc40000201400 */
[----:B------:R-:W-:Y:S01]  /*7360*/  I2FP.F32.S32 R80, R75 ;  /* 0x0000004b00507245 */ /* 0x000fe20000201400 */
[----:B------:R-:W-:Y:S01]  /*7370*/  FFMA.FTZ R75, -R0, R74, R100 ;  /* 0x0000004a004b7223 */ /* 0x000fe20000010164 */
[----:B------:R-:W-:Y:S01]  /*7380*/  VIADD R74, R88, 0x68 ;  /* 0x00000068584a7836 */ /* 0x000fe20000000000 */
[----:B------:R-:W-:Y:S01]  /*7390*/  IABS R20, R20 ;  /* 0x0000001400147213 */ /* 0x000fe20000000000 */
[----:B------:R-:W-:Y:S01]  /*73a0*/  FFMA.FTZ R81, -R0, R81, R103 ;  /* 0x0000005100517223 */ /* 0x000fe20000010167 */
[----:B------:R-:W-:Y:S01]  /*73b0*/  FSEL R35, R190, -INF , !P0 ;  /* 0xff800000be237808 */ /* 0x000fe20004000000 */
[----:B------:R-:W-:Y:S01]  /*73c0*/  IMAD.IADD R74, R19, 0x1, -R74 ;  /* 0x00000001134a7824 */ /* 0x000fe200078e0a4a */
[----:B------:R-:W-:Y:S01]  /*73d0*/  I2FP.F32.S32 R20, R20 ;  /* 0x0000001400147245 */ /* 0x000fe20000201400 */
[----:B------:R-:W-:Y:S01]  /*73e0*/  FFMA.FTZ R80, -R0, R80, R111 ;  /* 0x0000005000507223 */ /* 0x000fe2000001016f */
[----:B------:R-:W-:Y:S02]  /*73f0*/  FSEL R104, R104, -INF , !P0 ;  /* 0xff80000068687808 */ /* 0x000fe40004000000 */
[----:B------:R-:W-:Y:S01]  /*7400*/  IABS R74, R74 ;  /* 0x0000004a004a7213 */ /* 0x000fe20000000000 */
[----:B------:R-:W-:Y:S01]  /*7410*/  FFMA.FTZ R96, -R0, R20, R92 ;  /* 0x0000001400607223 */ /* 0x000fe2000001015c */
[----:B------:R-:W-:-:S02]  /*7420*/  ISETP.GE.AND P0, PT, R189, R23, PT ;  /* 0x00000017bd00720c */ /* 0x000fc40003f06270 */
[----:B------:R-:W-:Y:S02]  /*7430*/  I2FP.F32.S32 R74, R74 ;  /* 0x0000004a004a7245 */ /* 0x000fe40000201400 */
[----:B------:R-:W-:Y:S02]  /*7440*/  FSEL R205, R205, -INF , !P0 ;  /* 0xff800000cdcd7808 */ /* 0x000fe40004000000 */
[----:B------:R-:W-:Y:S01]  /*7450*/  FSEL R84, R77, -INF , !P0 ;  /* 0xff8000004d547808 */ /* 0x000fe20004000000 */
[----:B------:R-:W-:Y:S01]  /*7460*/  FFMA.FTZ R105, -R0, R74, R105 ;  /* 0x0000004a00697223 */ /* 0x000fe20000010169 */
[----:B------:R-:W-:Y:S01]  /*7470*/  ISETP.GE.AND P0, PT, R85, R23, PT ;  /* 0x000000175500720c */ /* 0x000fe20003f06270 */
[----:B------:R-:W2:Y:S01]  /*7480*/  LD.E R74, desc[UR4][R2.64+0xdc] ;  /* 0x0000dc04024a7980 */ /* 0x000ea2000c101900 */
[----:B------:R-:W-:Y:S01]  /*7490*/  IMAD.IADD R77, R72, 0x1, -R85 ;  /* 0x00000001484d7824 */ /* 0x000fe200078e0a55 */
[----:B------:R-:W-:Y:S01]  /*74a0*/  FSEL R92, R163, -INF , !P3 ;  /* 0xff800000a35c7808 */ /* 0x000fe20005800000 */
[----:B------:R-:W-:Y:S01]  /*74b0*/  VIADD R85, R88, 0x61 ;  /* 0x0000006158557836 */ /* 0x000fe20000000000 */
[----:B------:R-:W-:-:S02]  /*74c0*/  FSEL R20, R99, -INF , !P2 ;  /* 0xff80000063147808 */ /* 0x000fc40005000000 */
[----:B------:R-:W-:Y:S01]  /*74d0*/  FSEL R163, R96, -INF , !P2 ;  /* 0xff80000060a37808 */ /* 0x000fe20005000000 */
[----:B------:R-:W-:Y:S01]  /*74e0*/  IMAD.IADD R85, R19, 0x1, -R85 ;  /* 0x0000000113557824 */ /* 0x000fe200078e0a55 */
[----:B------:R-:W-:Y:S01]  /*74f0*/  ISETP.GE.AND P2, PT, R94, R23, PT ;  /* 0x000000175e00720c */ /* 0x000fe20003f46270 */
[----:B------:R-:W-:Y:S01]  /*7500*/  IMAD.IADD R94, R72, 0x1, -R94 ;  /* 0x00000001485e7824 */ /* 0x000fe200078e0a5e */
[----:B------:R-:W-:Y:S02]  /*7510*/  IABS R77, R77 ;  /* 0x0000004d004d7213 */ /* 0x000fe40000000000 */
[----:B------:R-:W-:Y:S02]  /*7520*/  IABS R93, R93 ;  /* 0x0000005d005d7213 */ /* 0x000fe40000000000 */
[----:B------:R-:W-:Y:S02]  /*7530*/  I2FP.F32.S32 R77, R77 ;  /* 0x0000004d004d7245 */ /* 0x000fe40000201400 */
[----:B------:R-:W-:-:S02]  /*7540*/  IABS R94, R94 ;  /* 0x0000005e005e7213 */ /* 0x000fc40000000000 */
[----:B------:R-:W-:Y:S01]  /*7550*/  IABS R85, R85 ;  /* 0x0000005500557213 */ /* 0x000fe20000000000 */
[C---:B------:R-:W-:Y:S01]  /*7560*/  FFMA.FTZ R77, -R0.reuse, R77, R95 ;  /* 0x0000004d004d7223 */ /* 0x040fe2000001015f */
[----:B------:R-:W-:Y:S01]  /*7570*/  I2FP.F32.S32 R94, R94 ;  /* 0x0000005e005e7245 */ /* 0x000fe20000201400 */
[----:B------:R-:W-:Y:S01]  /*7580*/  VIADD R95, R73, 0x71 ;  /* 0x00000071495f7836 */ /* 0x000fe20000000000 */
[----:B------:R-:W-:Y:S02]  /*7590*/  I2FP.F32.S32 R93, R93 ;  /* 0x0000005d005d7245 */ /* 0x000fe40000201400 */
[----:B------:R-:W-:Y:S01]  /*75a0*/  I2FP.F32.S32 R85, R85 ;  /* 0x0000005500557245 */ /* 0x000fe20000201400 */
[C---:B------:R-:W-:Y:S01]  /*75b0*/  FFMA.FTZ R118, -R0.reuse, R94, R118 ;  /* 0x0000005e00767223 */ /* 0x040fe20000010176 */
[----:B------:R-:W-:Y:S01]  /*75c0*/  FSEL R39, R39, -INF , !P3 ;  /* 0xff80000027277808 */ /* 0x000fe20005800000 */
[----:B------:R-:W-:Y:S01]  /*75d0*/  FFMA.FTZ R97, -R0, R93, R97 ;  /* 0x0000005d00617223 */ /* 0x000fe20000010161 */
[----:B------:R-:W-:-:S02]  /*75e0*/  VIADD R94, R73, 0x79 ;  /* 0x00000079495e7836 */ /* 0x000fc40000000000 */
[----:B------:R-:W-:Y:S01]  /*75f0*/  FFMA.FTZ R98, -R0, R85, R98 ;  /* 0x0000005500627223 */ /* 0x000fe20000010162 */
[-C--:B------:R-:W-:Y:S01]  /*7600*/  ISETP.GE.AND P3, PT, R95, R23.reuse, PT ;  /* 0x000000175f00720c */ /* 0x080fe20003f66270 */
[----:B------:R-:W-:Y:S02]  /*7610*/  VIADD R85, R88, 0x70 ;  /* 0x0000007058557836 */ /* 0x000fe40000000000 */
        /* <DEDUP_REMOVED lines=8> */
[----:B------:R-:W-:Y:S02]  /*76a0*/  I2FP.F32.S32 R95, R95 ;  /* 0x0000005f005f7245 */ /* 0x000fe40000201400 */
[----:B------:R-:W-:Y:S02]  /*76b0*/  IABS R94, R94 ;  /* 0x0000005e005e7213 */ /* 0x000fe40000000000 */
[----:B------:R-:W-:Y:S01]  /*76c0*/  I2FP.F32.S32 R97, R85 ;  /* 0x0000005500617245 */ /* 0x000fe20000201400 */
[----:B------:R-:W-:Y:S01]  /*76d0*/  FFMA.FTZ R113, -R0, R95, R113 ;  /* 0x0000005f00717223 */ /* 0x000fe20000010171 */
[----:B------:R-:W-:Y:S01]  /*76e0*/  I2FP.F32.S32 R94, R94 ;  /* 0x0000005e005e7245 */ /* 0x000fe20000201400 */
[----:B------:R-:W-:Y:S02]  /*76f0*/  VIADD R95, R73, 0x80 ;  /* 0x00000080495f7836 */ /* 0x000fe40000000000 */
[----:B------:R-:W-:-:S02]  /*7700*/  VIADD R93, R88, 0x69 ;  /* 0x00000069585d7836 */ /* 0x000fc40000000000 */
[C---:B------:R-:W-:Y:S01]  /*7710*/  FFMA.FTZ R110, -R0.reuse, R97, R110 ;  /* 0x00000061006e7223 */ /* 0x040fe2000001016e */
[----:B------:R-:W-:Y:S01]  /*7720*/  FFMA.FTZ R117, -R0, R94, R117 ;  /* 0x0000005e00757223 */ /* 0x000fe20000010175 */
[C---:B------:R-:W-:Y:S01]  /*7730*/  IADD3 R97, PT, PT, R88.reuse, 0x71, RZ ;  /* 0x0000007158617810 */ /* 0x040fe20007ffe0ff */
[----:B------:R-:W-:Y:S01]  /*7740*/  VIADD R94, R88, 0x79 ;  /* 0x00000079585e7836 */ /* 0x000fe20000000000 */
[----:B------:R-:W-:Y:S02]  /*7750*/  FSEL R77, R77, -INF , !P0 ;  /* 0xff8000004d4d7808 */ /* 0x000fe40004000000 */
[----:B------:R-:W-:Y:S01]  /*7760*/  FSEL R188, R98, -INF , !P0 ;  /* 0xff80000062bc7808 */ /* 0x000fe20004000000 */
[----:B------:R-:W-:Y:S01]  /*7770*/  VIADD R96, R73, 0x81 ;  /* 0x0000008149607836 */ /* 0x000fe20000000000 */
[----:B------:R-:W-:Y:S01]  /*7780*/  ISETP.GE.AND P0, PT, R95, R23, PT ;  /* 0x000000175f00720c */ /* 0x000fe20003f06270 */
[----:B------:R-:W-:Y:S02]  /*7790*/  IMAD.IADD R95, R72, 0x1, -R95 ;  /* 0x00000001485f7824 */ /* 0x000fe400078e0a5f */
[----:B------:R-:W-:-:S02]  /*77a0*/  IMAD.IADD R93, R19, 0x1, -R93 ;  /* 0x00000001135d7824 */ /* 0x000fc400078e0a5d */
[C---:B------:R-:W-:Y:S02]  /*77b0*/  IMAD.IADD R97, R19.reuse, 0x1, -R97 ;  /* 0x0000000113617824 */ /* 0x040fe400078e0a61 */
[----:B------:R-:W-:Y:S01]  /*77c0*/  IMAD.IADD R94, R19, 0x1, -R94 ;  /* 0x00000001135e7824 */ /* 0x000fe200078e0a5e */
[----:B------:R-:W-:Y:S02]  /*77d0*/  FSEL R75, R75, -INF , !P6 ;  /* 0xff8000004b4b7808 */ /* 0x000fe40007000000 */
[----:B------:R-:W-:Y:S02]  /*77e0*/  FSEL R190, R105, -INF , !P6 ;  /* 0xff80000069be7808 */ /* 0x000fe40007000000 */
[----:B------:R-:W-:Y:S01]  /*77f0*/  ISETP.GE.AND P6, PT, R96, R23, PT ;  /* 0x000000176000720c */ /* 0x000fe20003fc6270 */
[----:B------:R-:W-:Y:S01]  /*7800*/  IMAD.IADD R96, R72, 0x1, -R96 ;  /* 0x0000000148607824 */ /* 0x000fe200078e0a60 */
[----:B------:R-:W-:Y:S02]  /*7810*/  IABS R95, R95 ;  /* 0x0000005f005f7213 */ /* 0x000fe40000000000 */
[----:B------:R-:W-:-:S02]  /*7820*/  IABS R93, R93 ;  /* 0x0000005d005d7213 */ /* 0x000fc40000000000 */
[----:B------:R-:W-:Y:S02]  /*7830*/  IABS R97, R97 ;  /* 0x0000006100617213 */ /* 0x000fe40000000000 */
[----:B------:R-:W-:Y:S02]  /*7840*/  IABS R94, R94 ;  /* 0x0000005e005e7213 */ /* 0x000fe40000000000 */
[----:B------:R-:W-:Y:S02]  /*7850*/  I2FP.F32.S32 R95, R95 ;  /* 0x0000005f005f7245 */ /* 0x000fe40000201400 */
[----:B------:R-:W-:Y:S02]  /*7860*/  I2FP.F32.S32 R93, R93 ;  /* 0x0000005d005d7245 */ /* 0x000fe40000201400 */
[----:B------:R-:W-:Y:S02]  /*7870*/  IABS R96, R96 ;  /* 0x0000006000607213 */ /* 0x000fe40000000000 */
[----:B------:R-:W-:-:S02]  /*7880*/  I2FP.F32.S32 R97, R97 ;  /* 0x0000006100617245 */ /* 0x000fc40000201400 */
[----:B------:R-:W-:Y:S01]  /*7890*/  I2FP.F32.S32 R94, R94 ;  /* 0x0000005e005e7245 */ /* 0x000fe20000201400 */
[C---:B------:R-:W-:Y:S01]  /*78a0*/  FFMA.FTZ R120, -R0.reuse, R95, R120 ;  /* 0x0000005f00787223 */ /* 0x040fe20000010178 */
[C---:B------:R-:W-:Y:S01]  /*78b0*/  FFMA.FTZ R106, -R0.reuse, R93, R106 ;  /* 0x0000005d006a7223 */ /* 0x040fe2000001016a */
[----:B------:R-:W-:Y:S01]  /*78c0*/  I2FP.F32.S32 R96, R96 ;  /* 0x0000006000607245 */ /* 0x000fe20000201400 */
[C---:B------:R-:W-:Y:S02]  /*78d0*/  VIADD R95, R73.reuse, 0x88 ;  /* 0x00000088495f7836 */ /* 0x040fe40000000000 */
[C---:B------:R-:W-:Y:S01]  /*78e0*/  FFMA.FTZ R107, -R0.reuse, R97, R107 ;  /* 0x00000061006b7223 */ /* 0x040fe2000001016b */
[C---:B------:R-:W-:Y:S01]  /*78f0*/  FFMA.FTZ R116, -R0.reuse, R94, R116 ;  /* 0x0000005e00747223 */ /* 0x040fe20000010174 */
[----:B------:R-:W-:Y:S01]  /*7900*/  VIADD R97, R73, 0x98 ;  /* 0x0000009849617836 */ /* 0x000fe20000000000 */
[----:B------:R-:W-:Y:S01]  /*7910*/  FSEL R81, R81, -INF , !P5 ;  /* 0xff80000051517808 */ /* 0x000fe20006800000 */
[----:B------:R-:W-:Y:S01]  /*7920*/  FFMA.FTZ R85, -R0, R96, R124 ;  /* 0x0000006000557223 */ /* 0x000fe2000001017c */
[----:B------:R-:W-:-:S02]  /*7930*/  FSEL R196, R106, -INF , !P5 ;  /* 0xff8000006ac47808 */ /* 0x000fc40006800000 */
[-C--:B------:R-:W-:Y:S01]  /*7940*/  ISETP.GE.AND P5, PT, R95, R23.reuse, PT ;  /* 0x000000175f00720c */ /* 0x080fe20003fa6270 */
[----:B------:R-:W-:Y:S01]  /*7950*/  IMAD.IADD R95, R72, 0x1, -R95 ;  /* 0x00000001485f7824 */ /* 0x000fe200078e0a5f */
[----:B------:R-:W-:Y:S02]  /*7960*/  FSEL R124, R117, -INF , !P1 ;  /* 0xff800000757c7808 */ /* 0x000fe40004800000 */
[----:B------:R-:W-:Y:S02]  /*7970*/  FSEL R201, R116, -INF , !P1 ;  /* 0xff80000074c97808 */ /* 0x000fe40004800000 */
[----:B------:R-:W-:Y:S01]  /*7980*/  ISETP.GE.AND P1, PT, R97, R23, PT ;  /* 0x000000176100720c */ /* 0x000fe20003f26270 */
[----:B------:R-:W-:Y:S01]  /*7990*/  IMAD.IADD R97, R72, 0x1, -R97 ;  /* 0x0000000148617824 */ /* 0x000fe200078e0a61 */
[----:B------:R-:W-:Y:S01]  /*79a0*/  IABS R95, R95 ;  /* 0x0000005f005f7213 */ /* 0x000fe20000000000 */
[----:B------:R-:W-:-:S03]  /*79b0*/  VIADD R94, R88, 0x81 ;  /* 0x00000081585e7836 */ /* 0x000fc60000000000 */
[----:B------:R-:W-:Y:S01]  /*79c0*/  IABS R97, R97 ;  /* 0x0000006100617213 */ /* 0x000fe20000000000 */
[----:B------:R-:W-:Y:S01]  /*79d0*/  IMAD.IADD R94, R19, 0x1, -R94 ;  /* 0x00000001135e7824 */ /* 0x000fe200078e0a5e */
[----:B------:R-:W-:Y:S01]  /*79e0*/  I2FP.F32.S32 R95, R95 ;  /* 0x0000005f005f7245 */ /* 0x000fe20000201400 */
[----:B------:R-:W-:Y:S01]  /*79f0*/  VIADD R96, R88, 0x78 ;  /* 0x0000007858607836 */ /* 0x000fe20000000000 */
[----:B------:R-:W-:Y:S01]  /*7a00*/  I2FP.F32.S32 R97, R97 ;  /* 0x0000006100617245 */ /* 0x000fe20000201400 */
[----:B------:R-:W-:Y:S01]  /*7a10*/  VIADD R93, R73, 0x89 ;  /* 0x00000089495d7836 */ /* 0x000fe20000000000 */
[----:B------:R-:W-:Y:S01]  /*7a20*/  IABS R94, R94 ;  /* 0x0000005e005e7213 */ /* 0x000fe20000000000 */
[----:B------:R-:W-:Y:S01]  /*7a30*/  FFMA.FTZ R95, -R0, R95, R127 ;  /* 0x0000005f005f7223 */ /* 0x000fe2000001017f */
[----:B------:R-:W-:Y:S01]  /*7a40*/  FSEL R80, R80, -INF , !P4 ;  /* 0xff80000050507808 */ /* 0x000fe20006000000 */
[----:B------:R-:W-:Y:S01]  /*7a50*/  IMAD.IADD R96, R19, 0x1, -R96 ;  /* 0x0000000113607824 */ /* 0x000fe200078e0a60 */
[----:B------:R-:W-:-:S02]  /*7a60*/  FSEL R202, R110, -INF , !P4 ;  /* 0xff8000006eca7808 */ /* 0x000fc40006000000 */
[----:B------:R-:W-:Y:S01]  /*7a70*/  FSEL R127, R118, -INF , !P2 ;  /* 0xff800000767f7808 */ /* 0x000fe20005000000 */
[----:B------:R-:W-:Y:S01]  /*7a80*/  FFMA.FTZ R118, -R0, R97, R133 ;  /* 0x0000006100767223 */ /* 0x000fe20000010185 */
[----:B------:R-:W-:Y:S01]  /*7a90*/  ISETP.GE.AND P4, PT, R93, R23, PT ;  /* 0x000000175d00720c */ /* 0x000fe20003f86270 */
[----:B------:R-:W-:Y:S01]  /*7aa0*/  IMAD.IADD R93, R72, 0x1, -R93 ;  /* 0x00000001485d7824 */ /* 0x000fe200078e0a5d */
[----:B------:R-:W-:Y:S02]  /*7ab0*/  FMNMX3.FTZ R97, R90, R71, R92, !PT ;  /* 0x000000475a617276 */ /* 0x000fe4000781005c */
[----:B------:R-:W-:Y:S02]  /*7ac0*/  I2FP.F32.S32 R94, R94 ;  /* 0x0000005e005e7245 */ /* 0x000fe40000201400 */
[----:B------:R-:W-:Y:S02]  /*7ad0*/  IABS R96, R96 ;  /* 0x0000006000607213 */ /* 0x000fe40000000000 */
[----:B------:R-:W-:Y:S01]  /*7ae0*/  FMNMX3.FTZ R97, R97, R62, R58, !PT ;  /* 0x0000003e61617276 */ /* 0x000fe2000781003a */
[----:B------:R-:W-:Y:S01]  /*7af0*/  FFMA.FTZ R122, -R0, R94, R122 ;  /* 0x0000005e007a7223 */ /* 0x000fe2000001017a */
[----:B------:R-:W-:Y:S01]  /*7b00*/  IABS R93, R93 ;  /* 0x0000005d005d7213 */ /* 0x000fe20000000000 */
[C---:B------:R-:W-:Y:S01]  /*7b10*/  VIADD R98, R73.reuse, 0x90 ;  /* 0x0000009049627836 */ /* 0x040fe20000000000 */
[----:B------:R-:W-:Y:S01]  /*7b20*/  I2FP.F32.S32 R96, R96 ;  /* 0x0000006000607245 */ /* 0x000fe20000201400 */
[----:B------:R-:W-:-:S02]  /*7b30*/  VIADD R99, R73, 0x91 ;  /* 0x0000009149637836 */ /* 0x000fc40000000000 */
[C---:B------:R-:W-:Y:S02]  /*7b40*/  VIADD R110, R73.reuse, 0x99 ;  /* 0x00000099496e7836 */ /* 0x040fe40000000000 */
[----:B------:R-:W-:Y:S01]  /*7b50*/  VIADD R94, R73, 0xa0 ;  /* 0x000000a0495e7836 */ /* 0x000fe20000000000 */
[----:B------:R-:W-:Y:S02]  /*7b60*/  FMNMX3.FTZ R73, R97, R54, R70, !PT ;  /* 0x0000003661497276 */ /* 0x000fe40007810046 */
[----:B------:R-:W-:Y:S01]  /*7b70*/  I2FP.F32.S32 R93, R93 ;  /* 0x0000005d005d7245 */ /* 0x000fe20000201400 */
[----:B------:R-:W-:Y:S01]  /*7b80*/  FFMA.FTZ R114, -R0, R96, R114 ;  /* 0x0000006000727223 */ /* 0x000fe20000010172 */
[----:B------:R-:W-:Y:S01]  /*7b90*/  FMNMX3.FTZ R73, R73, R66, R61, !PT ;  /* 0x0000004249497276 */ /* 0x000fe2000781003d */
[----:B------:R-:W-:Y:S01]  /*7ba0*/  VIADD R96, R88, 0x80 ;  /* 0x0000008058607836 */ /* 0x000fe20000000000 */
[----:B------:R-:W-:Y:S01]  /*7bb0*/  FSEL R200, R107, -INF , !P3 ;  /* 0xff8000006bc87808 */ /* 0x000fe20005800000 */
[----:B------:R-:W-:Y:S01]  /*7bc0*/  FFMA.FTZ R93, -R0, R93, R129 ;  /* 0x0000005d005d7223 */ /* 0x000fe20000010181 */
[----:B------:R-:W-:Y:S01]  /*7bd0*/  FSEL R129, R113, -INF , !P3 ;  /* 0xff80000071817808 */ /* 0x000fe20005800000 */
[----:B------:R-:W-:Y:S01]  /*7be0*/  IMAD.IADD R96, R19, 0x1, -R96 ;  /* 0x0000000113607824 */ /* 0x000fe200078e0a60 */
[----:B------:R-:W-:Y:S01]  /*7bf0*/  ISETP.GE.AND P3, PT, R98, R23, PT ;  /* 0x000000176200720c */ /* 0x000fe20003f66270 */
[----:B------:R-:W-:Y:S01]  /*7c00*/  IMAD.IADD R98, R72, 0x1, -R98 ;  /* 0x0000000148627824 */ /* 0x000fe200078e0a62 */
[----:B------:R-:W-:-:S02]  /*7c10*/  FMNMX3.FTZ R73, R73, R57, R53, !PT ;  /* 0x0000003949497276 */ /* 0x000fc40007810035 */
[----:B------:R-:W-:Y:S02]  /*7c20*/  IABS R96, R96 ;  /* 0x0000006000607213 */ /* 0x000fe40000000000 */
[----:B------:R-:W-:Y:S02]  /*7c30*/  FMNMX3.FTZ R73, R73, R69, R65, !PT ;  /* 0x0000004549497276 */ /* 0x000fe40007810041 */
[----:B------:R-:W-:Y:S02]  /*7c40*/  IABS R98, R98 ;  /* 0x0000006200627213 */ /* 0x000fe40000000000 */
[----:B------:R-:W-:Y:S02]  /*7c50*/  FMNMX3.FTZ R73, R73, R60, R56, !PT ;  /* 0x0000003c49497276 */ /* 0x000fe40007810038 */
[----:B------:R-:W-:Y:S01]  /*7c60*/  I2FP.F32.S32 R100, R98 ;  /* 0x0000006200647245 */ /* 0x000fe20000201400 */
[----:B------:R-:W-:Y:S01]  /*7c70*/  IMAD.MOV.U32 R98, RZ, RZ, R96 ;  /* 0x000000ffff627224 */ /* 0x000fe200078e0060 */
[----:B------:R-:W-:-:S02]  /*7c80*/  FSEL R203, R114, -INF , !P2 ;  /* 0xff80000072cb7808 */ /* 0x000fc40005000000 */
[----:B------:R-:W-:Y:S01]  /*7c90*/  ISETP.GE.AND P2, PT, R99, R23, PT ;  /* 0x000000176300720c */ /* 0x000fe20003f46270 */
[----:B------:R-:W-:Y:S01]  /*7ca0*/  IMAD.IADD R99, R72, 0x1, -R99 ;  /* 0x0000000148637824 */ /* 0x000fe200078e0a63 */
[----:B------:R-:W-:Y:S02]  /*7cb0*/  FMNMX3.FTZ R73, R73, R52, R68, !PT ;  /* 0x0000003449497276 */ /* 0x000fe40007810044 */
[----:B------:R-:W-:Y:S02]  /*7cc0*/  I2FP.F32.S32 R98, R98 ;  /* 0x0000006200627245 */ /* 0x000fe40000201400 */
[----:B------:R-:W-:Y:S02]  /*7cd0*/  FMNMX3.FTZ R73, R73, R64, R59, !PT ;  /* 0x0000004049497276 */ /* 0x000fe4000781003b */
[----:B------:R-:W-:Y:S01]  /*7ce0*/  IABS R99, R99 ;  /* 0x0000006300637213 */ /* 0x000fe20000000000 */
[----:B------:R-:W-:Y:S01]  /*7cf0*/  FFMA.FTZ R98, -R0, R98, R121 ;  /* 0x0000006200627223 */ /* 0x000fe20000010179 */
[----:B------:R-:W-:-:S02]  /*7d00*/  FMNMX3.FTZ R73, R73, R55, R51, !PT ;  /* 0x0000003749497276 */ /* 0x000fc40007810033 */
[----:B------:R-:W-:Y:S02]  /*7d10*/  I2FP.F32.S32 R99, R99 ;  /* 0x0000006300637245 */ /* 0x000fe40000201400 */
[----:B------:R-:W-:Y:S02]  /*7d20*/  FMNMX3.FTZ R73, R73, R67, R63, !PT ;  /* 0x0000004349497276 */ /* 0x000fe4000781003f */
[----:B------:R-:W-:Y:S01]  /*7d30*/  FSEL R133, R120, -INF , !P0 ;  /* 0xff80000078857808 */ /* 0x000fe20004000000 */
[----:B------:R-:W-:Y:S01]  /*7d40*/  FFMA.FTZ R130, -R0, R99, R130 ;  /* 0x0000006300827223 */ /* 0x000fe20000010182 */
[----:B------:R-:W-:Y:S02]  /*7d50*/  FSEL R204, R98, -INF , !P0 ;  /* 0xff80000062cc7808 */ /* 0x000fe40004000000 */
[----:B------:R-:W-:Y:S01]  /*7d60*/  ISETP.GE.AND P0, PT, R110, R23, PT ;  /* 0x000000176e00720c */ /* 0x000fe20003f06270 */
[----:B------:R-:W-:Y:S01]  /*7d70*/  IMAD.IADD R110, R72, 0x1, -R110 ;  /* 0x00000001486e7824 */ /* 0x000fe200078e0a6e */
[----:B------:R-:W-:Y:S01]  /*7d80*/  FMNMX3.FTZ R99, R73, R20, R79, !PT ;  /* 0x0000001449637276 */ /* 0x000fe2000781004f */
[----:B------:R-:W-:-:S02]  /*7d90*/  VIADD R198, R88, 0x88 ;  /* 0x0000008858c67836 */ /* 0x000fc40000000000 */
[----:B------:R-:W-:Y:S01]  /*7da0*/  VIADD R197, R88, 0x89 ;  /* 0x0000008958c57836 */ /* 0x000fe20000000000 */
[----:B------:R-:W-:Y:S02]  /*7db0*/  FMNMX3.FTZ R99, R99, R77, R75, !PT ;  /* 0x0000004d63637276 */ /* 0x000fe4000781004b */
[----:B------:R-:W-:Y:S01]  /*7dc0*/  IABS R110, R110 ;  /* 0x0000006e006e7213 */ /* 0x000fe20000000000 */
[----:B------:R-:W-:Y:S01]  /*7dd0*/  IMAD.IADD R197, R19, 0x1, -R197 ;  /* 0x0000000113c57824 */ /* 0x000fe200078e0ac5 */
[----:B------:R-:W-:Y:S01]  /*7de0*/  IADD3 R198, PT, PT, -R198, R19, RZ ;  /* 0x00000013c6c67210 */ /* 0x000fe20007ffe1ff */
[----:B------:R-:W-:Y:S01]  /*7df0*/  FFMA.FTZ R96, -R0, R100, R128 ;  /* 0x0000006400607223 */ /* 0x000fe20000010180 */
[----:B------:R-:W-:Y:S01]  /*7e00*/  FSEL R128, R85, -INF , !P6 ;  /* 0xff80000055807808 */ /* 0x000fe20007000000 */
[----:B------:R-:W-:Y:S01]  /*7e10*/  IMAD.IADD R85, R72, 0x1, -R94 ;  /* 0x0000000148557824 */ /* 0x000fe200078e0a5e */
[----:B------:R-:W-:Y:S02]  /*7e20*/  FMNMX3.FTZ R99, R99, R81, R80, !PT ;  /* 0x0000005163637276 */ /* 0x000fe40007810050 */
[----:B------:R-:W-:-:S02]  /*7e30*/  I2FP.F32.S32 R110, R110 ;  /* 0x0000006e006e7245 */ /* 0x000fc40000201400 */
[----:B------:R-:W-:Y:S02]  /*7e40*/  IABS R198, R198 ;  /* 0x000000c600c67213 */ /* 0x000fe40000000000 */
[----:B------:R-:W-:Y:S02]  /*7e50*/  IABS R197, R197 ;  /* 0x000000c500c57213 */ /* 0x000fe40000000000 */
[----:B------:R-:W-:Y:S01]  /*7e60*/  FMNMX3.FTZ R99, R99, R129, R127, !PT ;  /* 0x0000008163637276 */ /* 0x000fe2000781007f */
[----:B------:R-:W-:Y:S01]  /*7e70*/  FFMA.FTZ R110, -R0, R110, R135 ;  /* 0x0000006e006e7223 */ /* 0x000fe20000010187 */
[----:B------:R-:W-:Y:S02]  /*7e80*/  IABS R85, R85 ;  /* 0x0000005500557213 */ /* 0x000fe40000000000 */
[----:B------:R-:W-:Y:S02]  /*7e90*/  I2FP.F32.S32 R198, R198 ;  /* 0x000000c600c67245 */ /* 0x000fe40000201400 */
[----:B------:R-:W-:-:S02]  /*7ea0*/  I2FP.F32.S32 R197, R197 ;  /* 0x000000c500c57245 */ /* 0x000fc40000201400 */
[----:B------:R-:W-:Y:S02]  /*7eb0*/  FSEL R135, R95, -INF , !P5 ;  /* 0xff8000005f877808 */ /* 0x000fe40006800000 */
[----:B------:R-:W-:Y:S01]  /*7ec0*/  FMNMX3.FTZ R95, R99, R124, R133, !PT ;  /* 0x0000007c635f7276 */ /* 0x000fe20007810085 */
[C---:B------:R-:W-:Y:S01]  /*7ed0*/  FFMA.FTZ R198, -R0.reuse, R198, R125 ;  /* 0x000000c600c67223 */ /* 0x040fe2000001017d */
[----:B------:R-:W-:Y:S01]  /*7ee0*/  I2FP.F32.S32 R85, R85 ;  /* 0x0000005500557245 */ /* 0x000fe20000201400 */
[----:B------:R-:W-:Y:S01]  /*7ef0*/  FFMA.FTZ R197, -R0, R197, R126 ;  /* 0x000000c500c57223 */ /* 0x000fe2000001017e */
[----:B------:R-:W-:Y:S02]  /*7f00*/  FSEL R126, R93, -INF , !P4 ;  /* 0xff8000005d7e7808 */ /* 0x000fe40006000000 */
[----:B------:R-:W-:Y:S02]  /*7f10*/  FSEL R125, R96, -INF , !P3 ;  /* 0xff800000607d7808 */ /* 0x000fe40005800000 */
[----:B------:R-:W-:Y:S01]  /*7f20*/  FMNMX3.FTZ R95, R95, R128, R135, !PT ;  /* 0x000000805f5f7276 */ /* 0x000fe20007810087 */
[----:B------:R-:W-:Y:S01]  /*7f30*/  FFMA.FTZ R139, -R0, R85, R139 ;  /* 0x00000055008b7223 */ /* 0x000fe2000001018b */
[----:B------:R-:W-:Y:S01]  /*7f40*/  FSEL R199, R122, -INF , !P6 ;  /* 0xff8000007ac77808 */ /* 0x000fe20007000000 */
[----:B------:R-:W-:Y:S01]  /*7f50*/  VIADD R85, R88, 0x90 ;  /* 0x0000009058557836 */ /* 0x000fe20000000000 */
[----:B------:R-:W-:-:S02]  /*7f60*/  ISETP.GE.AND P6, PT, R94, R23, PT ;  /* 0x000000175e00720c */ /* 0x000fc40003fc6270 */
[----:B------:R-:W-:Y:S02]  /*7f70*/  FSEL R120, R130, -INF , !P2 ;  /* 0xff80000082787808 */ /* 0x000fe40005000000 */
[----:B------:R-:W-:Y:S02]  /*7f80*/  FSEL R118, R118, -INF , !P1 ;  /* 0xff80000076767808 */ /* 0x000fe40004800000 */
[----:B------:R-:W-:Y:S01]  /*7f90*/  FMNMX3.FTZ R96, R95, R126, R125, !PT ;  /* 0x0000007e5f607276 */ /* 0x000fe2000781007d */
[----:B------:R-:W-:Y:S01]  /*7fa0*/  IMAD.IADD R85, R19, 0x1, -R85 ;  /* 0x0000000113557824 */ /* 0x000fe200078e0a55 */
[----:B------:R-:W-:Y:S02]  /*7fb0*/  FSEL R110, R110, -INF , !P0 ;  /* 0xff8000006e6e7808 */ /* 0x000fe40004000000 */
[----:B------:R-:W-:Y:S02]  /*7fc0*/  FSEL R95, R139, -INF , !P6 ;  /* 0xff8000008b5f7808 */ /* 0x000fe40007000000 */
[----:B------:R-:W-:Y:S01]  /*7fd0*/  FMNMX3.FTZ R96, R96, R120, R118, !PT ;  /* 0x0000007860607276 */ /* 0x000fe20007810076 */
[----:B------:R-:W-:Y:S01]  /*7fe0*/  VIADD R98, R88, 0x91 ;  /* 0x0000009158627836 */ /* 0x000fe20000000000 */
[----:B------:R-:W-:-:S02]  /*7ff0*/  IABS R85, R85 ;  /* 0x0000005500557213 */ /* 0x000fc40000000000 */
[----:B------:R-:W-:Y:S01]  /*8000*/  FMNMX3.FTZ R96, R96, R110, R95, !PT ;  /* 0x0000006e60607276 */ /* 0x000fe2000781005f */
[----:B------:R-:W-:Y:S01]  /*8010*/  IMAD.IADD R98, R19, 0x1, -R98 ;  /* 0x0000000113627824 */ /* 0x000fe200078e0a62 */
[----:B------:R-:W-:Y:S02]  /*8020*/  I2FP.F32.S32 R85, R85 ;  /* 0x0000005500557245 */ /* 0x000fe40000201400 */
[----:B------:R-:W-:Y:S02]  /*8030*/  FMNMX3.FTZ R96, R96, R38, R34, !PT ;  /* 0x0000002660607276 */ /* 0x000fe40007810022 */
[----:B------:R-:W-:Y:S02]  /*8040*/  IABS R98, R98 ;  /* 0x0000006200627213 */ /* 0x000fe40000000000 */
[----:B------:R-:W-:Y:S01]  /*8050*/  FMNMX3.FTZ R96, R96, R32, R50, !PT ;  /* 0x0000002060607276 */ /* 0x000fe20007810032 */
[----:B------:R-:W-:Y:S01]  /*8060*/  FFMA.FTZ R85, -R0, R85, R131 ;  /* 0x0000005500557223 */ /* 0x000fe20000010183 */
[----:B------:R-:W-:-:S02]  /*8070*/  VIADD R131, R21, 0xf9 ;  /* 0x000000f915837836 */ /* 0x000fc40000000000 */
[----:B------:R-:W-:Y:S01]  /*8080*/  IMAD.MOV.U32 R93, RZ, RZ, R98 ;  /* 0x000000ffff5d7224 */ /* 0x000fe200078e0062 */
[----:B------:R-:W-:Y:S01]  /*8090*/  FMNMX3.FTZ R96, R96, R49, R37, !PT ;  /* 0x0000003160607276 */ /* 0x000fe20007810025 */
[----:B------:R-:W-:Y:S02]  /*80a0*/  IMAD.IADD R21, R72, 0x1, -R131 ;  /* 0x0000000148157824 */ /* 0x000fe400078e0a83 */
[----:B------:R-:W-:Y:S01]  /*80b0*/  VIADD R97, R88, 0x98 ;  /* 0x0000009858617836 */ /* 0x000fe20000000000 */
[----:B------:R-:W-:Y:S02]  /*80c0*/  FMNMX3.FTZ R72, R96, R33, R31, !PT ;  /* 0x0000002160487276 */ /* 0x000fe4000781001f */
[----:B------:R-:W-:Y:S01]  /*80d0*/  I2FP.F32.S32 R93, R93 ;  /* 0x0000005d005d7245 */ /* 0x000fe20000201400 */
[----:B------:R-:W-:Y:S01]  /*80e0*/  IMAD.IADD R97, R19, 0x1, -R97 ;  /* 0x0000000113617824 */ /* 0x000fe200078e0a61 */
[----:B------:R-:W-:-:S03]  /*80f0*/  FMNMX3.FTZ R72, R72, R47, R35, !PT ;  /* 0x0000002f48487276 */ /* 0x000fc60007810023 */
[----:B------:R-:W-:Y:S01]  /*8100*/  FFMA.FTZ R93, -R0, R93, R132 ;  /* 0x0000005d005d7223 */ /* 0x000fe20000010184 */
[----:B------:R-:W-:Y:S02]  /*8110*/  FMNMX3.FTZ R72, R72, R29, R210, !PT ;  /* 0x0000001d48487276 */ /* 0x000fe400078100d2 */
[----:B------:R-:W-:Y:S02]  /*8120*/  IABS R97, R97 ;  /* 0x0000006100617213 */ /* 0x000fe40000000000 */
[----:B------:R-:W-:Y:S02]  /*8130*/  FSEL R161, R93, -INF , !P2 ;  /* 0xff8000005da17808 */ /* 0x000fe40005000000 */
[-C--:B------:R-:W-:Y:S02]  /*8140*/  ISETP.GE.AND P6, PT, R30, R23.reuse, PT ;  /* 0x000000171e00720c */ /* 0x080fe40003fc6270 */
[----:B------:R-:W-:Y:S02]  /*8150*/  ISETP.GE.AND P2, PT, R18, R23, PT ;  /* 0x000000171200720c */ /* 0x000fe40003f46270 */
[----:B------:R-:W-:-:S02]  /*8160*/  FMNMX3.FTZ R72, R72, R206, R205, !PT ;  /* 0x000000ce48487276 */ /* 0x000fc400078100cd */
[----:B------:R-:W-:Y:S02]  /*8170*/  I2FP.F32.S32 R97, R97 ;  /* 0x0000006100617245 */ /* 0x000fe40000201400 */
[----:B------:R-:W-:Y:S02]  /*8180*/  IABS R21, R21 ;  /* 0x0000001500157213 */ /* 0x000fe40000000000 */
[----:B------:R-:W-:Y:S02]  /*8190*/  FSEL R198, R198, -INF , !P5 ;  /* 0xff800000c6c67808 */ /* 0x000fe40006800000 */
[----:B------:R-:W-:Y:S02]  /*81a0*/  FSEL R197, R197, -INF , !P4 ;  /* 0xff800000c5c57808 */ /* 0x000fe40006000000 */
[-C--:B------:R-:W-:Y:S02]  /*81b0*/  ISETP.GE.AND P5, PT, R27, R23.reuse, PT ;  /* 0x000000171b00720c */ /* 0x080fe40003fa6270 */
[----:B------:R-:W-:-:S02]  /*81c0*/  ISETP.GE.AND P4, PT, R26, R23, PT ;  /* 0x000000171a00720c */ /* 0x000fc40003f86270 */
[----:B------:R-:W-:Y:S02]  /*81d0*/  FSEL R187, R187, -INF , !P2 ;  /* 0xff800000bbbb7808 */ /* 0x000fe40005000000 */
[----:B------:R-:W-:Y:S02]  /*81e0*/  FSEL R169, R169, -INF , !P6 ;  /* 0xff800000a9a97808 */ /* 0x000fe40007000000 */
[----:B------:R-:W-:Y:S01]  /*81f0*/  FMNMX3.FTZ R72, R72, R148, R157, !PT ;  /* 0x0000009448487276 */ /* 0x000fe2000781009d */
[----:B------:R-:W-:Y:S01]  /*8200*/  FFMA.FTZ R97, -R0, R97, R136 ;  /* 0x0000006100617223 */ /* 0x000fe20000010188 */
[----:B------:R-:W-:Y:S02]  /*8210*/  I2FP.F32.S32 R21, R21 ;  /* 0x0000001500157245 */ /* 0x000fe40000201400 */
[----:B------:R-:W-:Y:S02]  /*8220*/  FSEL R168, R85, -INF , !P3 ;  /* 0xff80000055a87808 */ /* 0x000fe40005800000 */
[----:B------:R-:W-:-:S02]  /*8230*/  ISETP.GE.AND P3, PT, R25, R23, PT ;  /* 0x000000171900720c */ /* 0x000fc40003f66270 */
[----:B------:R-:W-:Y:S02]  /*8240*/  ISETP.GE.AND P2, PT, R24, R23, PT ;  /* 0x000000171800720c */ /* 0x000fe40003f46270 */
[----:B------:R-:W-:Y:S02]  /*8250*/  FSEL R130, R87, -INF , !P5 ;  /* 0xff80000057827808 */ /* 0x000fe40006800000 */
[----:B------:R-:W-:Y:S02]  /*8260*/  FSEL R98, R78, -INF , !P4 ;  /* 0xff8000004e627808 */ /* 0x000fe40006000000 */
[----:B------:R-:W-:Y:S01]  /*8270*/  FMNMX3.FTZ R72, R72, R187, R169, !PT ;  /* 0x000000bb48487276 */ /* 0x000fe200078100a9 */
[----:B------:R-:W-:Y:S01]  /*8280*/  FFMA.FTZ R15, -R0, R21, R15 ;  /* 0x00000015000f7223 */ /* 0x000fe2000001010f */
[----:B------:R-:W-:Y:S02]  /*8290*/  FSEL R159, R97, -INF , !P1 ;  /* 0xff800000619f7808 */ /* 0x000fe40004800000 */
[----:B------:R-:W-:-:S02]  /*82a0*/  FSEL R93, R76, -INF , !P3 ;  /* 0xff8000004c5d7808 */ /* 0x000fc40005800000 */
[----:B------:R-:W-:Y:S02]  /*82b0*/  FSEL R86, R86, -INF , !P2 ;  /* 0xff80000056567808 */ /* 0x000fe40005000000 */
[----:B------:R-:W-:Y:S02]  /*82c0*/  FMNMX3.FTZ R72, R72, R130, R98, !PT ;  /* 0x0000008248487276 */ /* 0x000fe40007810062 */
[----:B------:R-:W-:Y:S02]  /*82d0*/  ISETP.GE.AND P1, PT, R131, R23, PT ;  /* 0x000000178300720c */ /* 0x000fe40003f26270 */
[----:B------:R-:W-:Y:S02]  /*82e0*/  FMNMX3.FTZ R21, R72, R93, R86, !PT ;  /* 0x0000005d48157276 */ /* 0x000fe40007810056 */
[----:B------:R-:W-:-:S04]  /*82f0*/  FSEL R85, R15, -INF , !P1 ;  /* 0xff8000000f557808 */ /* 0x000fc80004800000 */
[----:B------:R-:W-:-:S05]  /*8300*/  FMNMX.FTZ R21, R85, R21, !PT ;  /* 0x0000001555157209 */ /* 0x000fca0007810000 */
[----:B------:R-:W1:Y:S01]  /*8310*/  SHFL.BFLY PT, R15, R21, 0x2, 0x1f ;  /* 0x0c401f00150f7f89 */ /* 0x000e6200000e0000 */
[----:B------:R-:W-:Y:S01]  /*8320*/  VIADD R73, R88, 0x99 ;  /* 0x0000009958497836 */ /* 0x000fe20000000000 */
[----:B-1----:R-:W-:-:S05]  /*8330*/  FMNMX.FTZ R15, R21, R15, !PT ;  /* 0x0000000f150f7209 */ /* 0x002fca0007810000 */
[----:B------:R-:W1:Y:S01]  /*8340*/  SHFL.BFLY PT, R21, R15, 0x1, 0x1f ;  /* 0x0c201f000f157f89 */ /* 0x000e6200000e0000 */
[----:B------:R-:W-:Y:S02]  /*8350*/  IMAD.IADD R73, R19, 0x1, -R73 ;  /* 0x0000000113497824 */ /* 0x000fe400078e0a49 */
[----:B------:R-:W-:-:S03]  /*8360*/  VIADD R88, R88, 0xa0 ;  /* 0x000000a058587836 */ /* 0x000fc60000000000 */
[----:B------:R-:W-:-:S04]  /*8370*/  IABS R73, R73 ;  /* 0x0000004900497213 */ /* 0x000fc80000000000 */
[----:B------:R-:W-:-:S05]  /*8380*/  I2FP.F32.S32 R73, R73 ;  /* 0x0000004900497245 */ /* 0x000fca0000201400 */
[----:B------:R-:W-:Y:S01]  /*8390*/  FFMA.FTZ R137, -R0, R73, R137 ;  /* 0x0000004900897223 */ /* 0x000fe20000010189 */
[----:B-1----:R-:W-:Y:S01]  /*83a0*/  FMNMX.FTZ R21, R15, R21, !PT ;  /* 0x000000150f157209 */ /* 0x002fe20007810000 */
[----:B------:R-:W-:-:S03]  /*83b0*/  IMAD.IADD R15, R19, 0x1, -R88 ;  /* 0x00000001130f7824 */ /* 0x000fc600078e0a58 */
[----:B------:R-:W-:Y:S02]  /*83c0*/  FSEL R158, R137, -INF , !P0 ;  /* 0xff800000899e7808 */ /* 0x000fe40004000000 */
[----:B------:R-:W-:Y:S01]  /*83d0*/  IABS R15, R15 ;  /* 0x0000000f000f7213 */ /* 0x000fe20000000000 */
[----:B--2---:R-:W-:Y:S01]  /*83e0*/  FMUL.FTZ R73, R74, R21 ;  /* 0x000000154a497220 */ /* 0x004fe20000410000 */
[----:B------:R-:W-:Y:S02]  /*83f0*/  FSETP.NEU.FTZ.AND P0, PT, R21, -INF , PT ;  /* 0xff8000001500780b */ /* 0x000fe40003f1d000 */
[----:B------:R-:W-:Y:S02]  /*8400*/  I2FP.F32.S32 R15, R15 ;  /* 0x0000000f000f7245 */ /* 0x000fe40000201400 */
[----:B------:R-:W-:Y:S02]  /*8410*/  FSEL R73, R73, RZ, P0 ;  /* 0x000000ff49497208 */ /* 0x000fe40000000000 */
[----:B------:R-:W-:Y:S01]  /*8420*/  ISETP.GE.AND P0, PT, R94, R23, PT ;  /* 0x000000175e00720c */ /* 0x000fe20003f06270 */
[----:B------:R-:W-:-:S05]  /*8430*/  FFMA.FTZ R15, -R0, R15, R134 ;  /* 0x0000000f000f7223 */ /* 0x000fca0000010186 */
        /* <DEDUP_REMOVED lines=22> */
[----:B------:R-:W-:-:S03]  /*85a0*/  FFMA.FTZ R141, R92, R74, -R73 ;  /* 0x0000004a5c8d7223 */ /* 0x000fc60000010849 */
[----:B------:R-:W-:Y:S01]  /*85b0*/  FMNMX3.FTZ R15, R15, R138, R123, !PT ;  /* 0x0000008a0f0f7276 */ /* 0x000fe2000781007b */
[----:B------:R-:W-:Y:S01]  /*85c0*/  FFMA.FTZ R92, R20, R74, -R73 ;  /* 0x0000004a145c7223 */ /* 0x000fe20000010849 */
[----:B------:R-:W-:Y:S02]  /*85d0*/  IMAD.IADD R20, R19, 0x1, -R18 ;  /* 0x0000000113147824 */ /* 0x000fe400078e0a12 */
[----:B------:R-:W-:Y:S01]  /*85e0*/  FMNMX3.FTZ R15, R15, R119, R115, !PT ;  /* 0x000000770f0f7276 */ /* 0x000fe20007810073 */
[C---:B------:R-:W-:Y:S02]  /*85f0*/  IMAD.IADD R30, R19.reuse, 0x1, -R30 ;  /* 0x00000001131e7824 */ /* 0x040fe400078e0a1e */
[----:B------:R-:W-:Y:S01]  /*8600*/  IMAD.IADD R27, R19, 0x1, -R27 ;  /* 0x00000001131b7824 */ /* 0x000fe200078e0a1b */
[----:B------:R-:W-:Y:S01]  /*8610*/  FMNMX3.FTZ R15, R15, R112, R109, !PT ;  /* 0x000000700f0f7276 */ /* 0x000fe2000781006d */
[----:B------:R-:W-:Y:S01]  /*8620*/  IMAD.IADD R26, R19, 0x1, -R26 ;  /* 0x00000001131a7824 */ /* 0x000fe200078e0a1a */
[----:B------:R-:W-:-:S02]  /*8630*/  IABS R20, R20 ;  /* 0x0000001400147213 */ /* 0x000fc40000000000 */
[----:B------:R-:W-:Y:S01]  /*8640*/  IABS R30, R30 ;  /* 0x0000001e001e7213 */ /* 0x000fe20000000000 */
[----:B------:R-:W-:Y:S01]  /*8650*/  IMAD.IADD R25, R19, 0x1, -R25 ;  /* 0x0000000113197824 */ /* 0x000fe200078e0a19 */
[----:B------:R-:W-:Y:S01]  /*8660*/  FMNMX3.FTZ R15, R15, R108, R104, !PT ;  /* 0x0000006c0f0f7276 */ /* 0x000fe20007810068 */
[C---:B------:R-:W-:Y:S01]  /*8670*/  IMAD.IADD R24, R19.reuse, 0x1, -R24 ;  /* 0x0000000113187824 */ /* 0x040fe200078e0a18 */
[----:B------:R-:W-:Y:S02]  /*8680*/  I2FP.F32.S32 R20, R20 ;  /* 0x0000001400147245 */ /* 0x000fe40000201400 */
[----:B------:R-:W-:Y:S02]  /*8690*/  IABS R27, R27 ;  /* 0x0000001b001b7213 */ /* 0x000fe40000000000 */
[----:B------:R-:W-:Y:S02]  /*86a0*/  IABS R26, R26 ;  /* 0x0000001a001a7213 */ /* 0x000fe40000000000 */
[----:B------:R-:W-:Y:S01]  /*86b0*/  I2FP.F32.S32 R30, R30 ;  /* 0x0000001e001e7245 */ /* 0x000fe20000201400 */
[----:B------:R-:W-:Y:S01]  /*86c0*/  IMAD.IADD R19, R19, 0x1, -R131 ;  /* 0x0000000113137824 */ /* 0x000fe200078e0a83 */
        /* <DEDUP_REMOVED lines=9> */
[-CC-:B------:R-:W-:Y:S01]  /*8760*/  FFMA.FTZ R146, R71, R74.reuse, -R73.reuse ;  /* 0x0000004a47927223 */ /* 0x180fe20000010849 */
[-CC-:B------:R-:W-:Y:S01]  /*8770*/  FFMA.FTZ R72, R81, R74.reuse, -R73.reuse ;  /* 0x0000004a51487223 */ /* 0x180fe20000010849 */
[----:B------:R-:W-:Y:S01]  /*8780*/  IABS R19, R19 ;  /* 0x0000001300137213 */ /* 0x000fe20000000000 */
[----:B------:R-:W-:Y:S01]  /*8790*/  FFMA.FTZ R71, R80, R74, -R73 ;  /* 0x0000004a50477223 */ /* 0x000fe20000010849 */
[----:B------:R-:W-:Y:S01]  /*87a0*/  I2FP.F32.S32 R25, R25 ;  /* 0x0000001900197245 */ /* 0x000fe20000201400 */
[C---:B------:R-:W-:Y:S01]  /*87b0*/  FFMA.FTZ R6, -R0.reuse, R27, R6 ;  /* 0x0000001b00067223 */ /* 0x040fe20000010106 */
[----:B------:R-:W-:Y:S01]  /*87c0*/  I2FP.F32.S32 R24, R24 ;  /* 0x0000001800187245 */ /* 0x000fe20000201400 */
[----:B------:R-:W-:Y:S01]  /*87d0*/  FFMA.FTZ R10, -R0, R26, R10 ;  /* 0x0000001a000a7223 */ /* 0x000fe2000001010a */
[----:B------:R-:W-:-:S02]  /*87e0*/  FSEL R81, R4, -INF , !P0 ;  /* 0xff80000004517808 */ /* 0x000fc40004000000 */
[----:B------:R-:W-:Y:S02]  /*87f0*/  FSEL R80, R7, -INF , !P6 ;  /* 0xff80000007507808 */ /* 0x000fe40007000000 */
[----:B------:R-:W-:Y:S01]  /*8800*/  FMNMX3.FTZ R4, R15, R83, R82, !PT ;  /* 0x000000530f047276 */ /* 0x000fe20007810052 */
[-CC-:B------:R-:W-:Y:S01]  /*8810*/  FFMA.FTZ R147, R90, R74.reuse, -R73.reuse ;  /* 0x0000004a5a937223 */ /* 0x180fe20000010849 */
[----:B------:R-:W-:Y:S01]  /*8820*/  I2FP.F32.S32 R19, R19 ;  /* 0x0000001300137245 */ /* 0x000fe20000201400 */
[----:B------:R-:W-:Y:S01]  /*8830*/  FFMA.FTZ R90, R79, R74, -R73 ;  /* 0x0000004a4f5a7223 */ /* 0x000fe20000010849 */
[C---:B------:R-:W-:Y:S01]  /*8840*/  FFMA.FTZ R9, -R0.reuse, R25, R9 ;  /* 0x0000001900097223 */ /* 0x040fe20000010109 */
[----:B------:R-:W-:Y:S01]  /*8850*/  FFMA.FTZ R11, -R0, R24, R11 ;  /* 0x00000018000b7223 */ /* 0x000fe2000001010b */
[----:B------:R-:W-:Y:S02]  /*8860*/  FSEL R79, R6, -INF , !P5 ;  /* 0xff800000064f7808 */ /* 0x000fe40006800000 */
[----:B------:R-:W-:-:S02]  /*8870*/  FSEL R78, R10, -INF , !P4 ;  /* 0xff8000000a4e7808 */ /* 0x000fc40006000000 */
[----:B------:R-:W-:Y:S01]  /*8880*/  FMNMX3.FTZ R4, R4, R81, R80, !PT ;  /* 0x0000005104047276 */ /* 0x000fe20007810050 */
[-CC-:B------:R-:W-:Y:S01]  /*8890*/  FFMA.FTZ R88, R77, R74.reuse, -R73.reuse ;  /* 0x0000004a4d587223 */ /* 0x180fe20000010849 */
[----:B------:R-:W-:Y:S01]  /*88a0*/  FFMA.FTZ R12, -R0, R19, R12 ;  /* 0x00000013000c7223 */ /* 0x000fe2000001010c */
[----:B------:R-:W-:Y:S02]  /*88b0*/  FSEL R77, R9, -INF , !P3 ;  /* 0xff800000094d7808 */ /* 0x000fe40005800000 */
        /* <DEDUP_REMOVED lines=9> */
[----:B------:R-:W-:Y:S01]  /*8950*/  IMAD.SHL.U32 R5, R5, 0x100, RZ ;  /* 0x0000010005057824 */ /* 0x000fe200078e00ff */
[----:B-1----:R-:W-:-:S04]  /*8960*/  FMNMX.FTZ R20, R20, R4, !PT ;  /* 0x0000000414147209 */ /* 0x002fc80007810000 */
[----:B------:R-:W-:-:S04]  /*8970*/  LOP3.LUT R4, R5, 0x100, RZ, 0xc0, !PT ;  /* 0x0000010005047812 */ /* 0x000fc800078ec0ff */
[----:B------:R-:W-:-:S04]  /*8980*/  LOP3.LUT R4, R4, 0x20, R46, 0xf8, !PT ;  /* 0x0000002004047812 */ /* 0x000fc800078ef82e */
[----:B------:R-:W-:Y:S01]  /*8990*/  LOP3.LUT R45, R4, R45, RZ, 0xfc, !PT ;  /* 0x0000002d042d7212 */ /* 0x000fe200078efcff */
[----:B------:R-:W-:Y:S01]  /*89a0*/  FMUL.FTZ R46, R74, R20 ;  /* 0x000000144a2e7220 */ /* 0x000fe20000410000 */
[----:B------:R-:W-:-:S03]  /*89b0*/  FSETP.NEU.FTZ.AND P0, PT, R20, -INF , PT ;  /* 0xff8000001400780b */ /* 0x000fc60003f1d000 */
[----:B------:R-:W-:Y:S01]  /*89c0*/  IMAD R45, R45, 0x2, R166 ;  /* 0x000000022d2d7824 */ /* 0x000fe200078e02a6 */
[----:B------:R-:W-:-:S04]  /*89d0*/  FSEL R46, R46, RZ, P0 ;  /* 0x000000ff2e2e7208 */ /* 0x000fc80000000000 */
[----:B------:R-:W1:Y:S01]  /*89e0*/  LDSM.16.MT88.4 R4, [R45+0x5000] ;  /* 0x005000002d04783b */ /* 0x000e620000004200 */
[----:B------:R-:W-:Y:S02]  /*89f0*/  IMAD.IADD R44, R44, 0x1, R45 ;  /* 0x000000012c2c7824 */ /* 0x000fe400078e022d */
[-CC-:B------:R-:W-:Y:S01]  /*8a00*/  FFMA.FTZ R139, R14, R74.reuse, -R46.reuse ;  /* 0x0000004a0e8b7223 */ /* 0x180fe2000001082e */
[-CC-:B------:R-:W-:Y:S01]  /*8a10*/  FFMA.FTZ R134, R13, R74.reuse, -R46.reuse ;  /* 0x0000004a0d867223 */ /* 0x180fe2000001082e */
[-CC-:B------:R-:W-:Y:S01]  /*8a20*/  FFMA.FTZ R111, R65, R74.reuse, -R73.reuse ;  /* 0x0000004a416f7223 */ /* 0x180fe20000010849 */
[-CC-:B------:R-:W-:Y:S01]  /*8a30*/  FFMA.FTZ R65, R135, R74.reuse, -R73.reuse ;  /* 0x0000004a87417223 */ /* 0x180fe20000010849 */
[----:B------:R-:W2:Y:S01]  /*8a40*/  LDSM.16.MT88.4 R12, [R44+0x5000] ;  /* 0x005000002c0c783b */ /* 0x000ea20000004200 */
[-CC-:B------:R-:W-:Y:S01]  /*8a50*/  FFMA.FTZ R137, R62, R74.reuse, -R73.reuse ;  /* 0x0000004a3e897223 */ /* 0x180fe20000010849 */
[-CC-:B------:R-:W-:Y:S01]  /*8a60*/  FFMA.FTZ R140, R140, R74.reuse, -R46.reuse ;  /* 0x0000004a8c8c7223 */ /* 0x180fe2000001082e */
[-CC-:B------:R-:W-:Y:S01]  /*8a70*/  FFMA.FTZ R135, R39, R74.reuse, -R46.reuse ;  /* 0x0000004a27877223 */ /* 0x180fe2000001082e */
[----:B------:R-:W-:Y:S01]  /*8a80*/  MUFU.EX2 R147, R147 ;  /* 0x0000009300937308 */ /* 0x000fe20000000800 */
[-CC-:B------:R-:W-:Y:S01]  /*8a90*/  FFMA.FTZ R122, R70, R74.reuse, -R73.reuse ;  /* 0x0000004a467a7223 */ /* 0x180fe20000010849 */
[-C--:B------:R-:W-:Y:S01]  /*8aa0*/  FFMA.FTZ R70, R129, R74.reuse, -R73 ;  /* 0x0000004a81467223 */ /* 0x080fe20000010849 */
[-CC-:B------:R-:W-:Y:S01]  /*8ab0*/  FFMA.FTZ R131, R17, R74.reuse, -R46.reuse ;  /* 0x0000004a11837223 */ /* 0x180fe2000001082e */
[----:B------:R-:W-:-:S02]  /*8ac0*/  FFMA.FTZ R129, R16, R74, -R46 ;  /* 0x0000004a10817223 */ /* 0x000fc4000001082e */
        /* <DEDUP_REMOVED lines=19> */
[----:B------:R-:W3:Y:S01]  /*8c00*/  LDSM.16.MT88.4 R32, [R44+0x5400] ;  /* 0x005400002c20783b */ /* 0x000ee20000004200 */
        /* <DEDUP_REMOVED lines=10> */
[-CC-:B------:R-:W-:Y:S01]  /*8cb0*/  FFMA.FTZ R113, R69, R74.reuse, -R73.reuse ;  /* 0x0000004a45717223 */ /* 0x180fe20000010849 */
[-CC-:B------:R-:W-:Y:S01]  /*8cc0*/  FFMA.FTZ R114, R53, R74.reuse, -R73.reuse ;  /* 0x0000004a35727223 */ /* 0x180fe20000010849 */
[----:B------:R-:W-:-:S05]  /*8cd0*/  FFMA.FTZ R69, R127, R74, -R73 ;  /* 0x0000004a7f457223 */ /* 0x000fca0000010849 */
[----:B------:R-:W1:Y:S01]  /*8ce0*/  MUFU.EX2 R132, R132 ;  /* 0x0000008400847308 */ /* 0x000e620000000800 */
[----:B------:R-:W-:Y:S01]  /*8cf0*/  HMMA.16816.F32.BF16 R8, R24, R4, RZ ;  /* 0x000000041808723c */ /* 0x000fe200000418ff */
[----:B------:R-:W-:-:S06]  /*8d00*/  FFMA.FTZ R58, R38, R74, -R73 ;  /* 0x0000004a263a7223 */ /* 0x000fcc0000010849 */
[----:B------:R-:W-:Y:S01]  /*8d10*/  MUFU.EX2 R122, R122 ;  /* 0x0000007a007a7308 */ /* 0x000fe20000000800 */
[----:B------:R-:W-:Y:S01]  /*8d20*/  HMMA.16816.F32.BF16 R4, R24, R6, RZ ;  /* 0x000000061804723c */ /* 0x000fe200000418ff */
[----:B------:R-:W-:-:S06]  /*8d30*/  FFMA.FTZ R53, R37, R74, -R73 ;  /* 0x0000004a25357223 */ /* 0x000fcc0000010849 */
[----:B------:R-:W2:Y:S01]  /*8d40*/  MUFU.EX2 R121, R121 ;  /* 0x0000007900797308 */ /* 0x000ea20000000800 */
[-C--:B------:R-:W-:Y:S01]  /*8d50*/  FFMA.FTZ R127, R36, R74.reuse, -R46 ;  /* 0x0000004a247f7223 */ /* 0x080fe2000001082e */
[-CC-:B------:R-:W-:Y:S01]  /*8d60*/  FFMA.FTZ R99, R55, R74.reuse, -R73.reuse ;  /* 0x0000004a37637223 */ /* 0x180fe20000010849 */
[----:B------:R-:W4:Y:S05]  /*8d70*/  LDSM.16.MT88.4 R36, [R45+0x5800] ;  /* 0x005800002d24783b */ /* 0x000f2a0000004200 */
        /* <DEDUP_REMOVED lines=15> */
[-CC-:B------:R-:W-:Y:S01]  /*8e70*/  FFMA.FTZ R64, R126, R74.reuse, -R73.reuse ;  /* 0x0000004a7e407223 */ /* 0x180fe20000010849 */
[--C-:B------:R-:W-:Y:S01]  /*8e80*/  FFMA.FTZ R61, R118, R74, -R73.reuse ;  /* 0x0000004a763d7223 */ /* 0x100fe20000010849 */
[----:B-1----:R-:W-:Y:S01]  /*8e90*/  F2FP.BF16.F32.PACK_AB R12, R132, R136 ;  /* 0x00000088840c723e */ /* 0x002fe200000010ff */
[--C-:B------:R-:W-:Y:S01]  /*8ea0*/  FFMA.FTZ R118, R211, R74, -R46.reuse ;  /* 0x0000004ad3767223 */ /* 0x100fe2000001082e */
[----:B--2---:R-:W-:Y:S01]  /*8eb0*/  F2FP.BF16.F32.PACK_AB R14, R121, R122 ;  /* 0x0000007a790e723e */ /* 0x004fe200000010ff */
[-CC-:B------:R-:W-:Y:S01]  /*8ec0*/  FFMA.FTZ R124, R209, R74.reuse, -R46.reuse ;  /* 0x0000004ad17c7223 */ /* 0x180fe2000001082e */
[----:B-----5:R-:W-:Y:S01]  /*8ed0*/  F2FP.BF16.F32.PACK_AB R13, R129, R131 ;  /* 0x00000083810d723e */ /* 0x020fe200000010ff */
[-C--:B------:R-:W-:Y:S01]  /*8ee0*/  FFMA.FTZ R126, R208, R74.reuse, -R46 ;  /* 0x0000004ad07e7223 */ /* 0x080fe2000001082e */
[----:B---3--:R-:W-:Y:S01]  /*8ef0*/  F2FP.BF16.F32.PACK_AB R15, R128, R125 ;  /* 0x0000007d800f723e */ /* 0x008fe200000010ff */
        /* <DEDUP_REMOVED lines=43> */
[-C--:B------:R-:W-:Y:S01]  /*91b0*/  FFMA.FTZ R100, R59, R74.reuse, -R73 ;  /* 0x0000004a3b647223 */ /* 0x080fe20000010849 */
[-CC-:B------:R-:W-:Y:S01]  /*91c0*/  FFMA.FTZ R156, R156, R74.reuse, -R46.reuse ;  /* 0x0000004a9c9c7223 */ /* 0x180fe2000001082e */
[-CC-:B------:R-:W-:Y:S01]  /*91d0*/  FFMA.FTZ R149, R149, R74.reuse, -R46.reuse ;  /* 0x0000004a95957223 */ /* 0x180fe2000001082e */
[----:B------:R-:W-:-:S03]  /*91e0*/  FFMA.FTZ R154, R154, R74, -R46 ;  /* 0x0000004a9a9a7223 */ /* 0x000fc6000001082e */
[----:B------:R-:W-:Y:S01]  /*91f0*/  HMMA.16816.F32.BF16 R8, R12, R32, R8 ;  /* 0x000000200c08723c */ /* 0x000fe20000041808 */
[----:B------:R-:W-:-:S07]  /*9200*/  FFMA.FTZ R155, R155, R74, -R46 ;  /* 0x0000004a9b9b7223 */ /* 0x000fce000001082e */
        /* <DEDUP_REMOVED lines=124> */
[----:B---3--:R-:W-:-:S02]  /*99d0*/  F2FP.BF16.F32.PACK_AB R16, R62, R63 ;  /* 0x0000003f3e10723e */ /* 0x008fc400000010ff */
[----:B----4-:R-:W-:-:S04]  /*99e0*/  F2FP.BF16.F32.PACK_AB R17, R161, R168 ;  /* 0x000000a8a111723e */ /* 0x010fc800000010ff */
[----:B------:R-:W-:Y:S01]  /*99f0*/  HMMA.16816.F32.BF16 R24, R12, R18, R24 ;  /* 0x000000120c18723c */ /* 0x000fe20000041818 */
[----:B------:R-:W-:Y:S01]  /*9a00*/  F2FP.BF16.F32.PACK_AB R18, R60, R61 ;  /* 0x0000003d3c12723e */ /* 0x000fe200000010ff */
[----:B------:R-:W-:Y:S01]  /*9a10*/  FADD.FTZ R141, R141, R146 ;  /* 0x000000928d8d7221 */ /* 0x000fe20000010000 */
[----:B------:R-:W2:Y:S01]  /*9a20*/  LDSM.16.MT88.4 R12, [R45+0x7800] ;  /* 0x007800002d0c783b */ /* 0x000ea20000004200 */
[----:B------:R-:W-:Y:S01]  /*9a30*/  FADD.FTZ R140, R140, R139 ;  /* 0x0000008b8c8c7221 */ /* 0x000fe20000010000 */
[----:B-----5:R-:W-:Y:S01]  /*9a40*/  F2FP.BF16.F32.PACK_AB R19, R158, R159 ;  /* 0x0000009f9e13723e */ /* 0x020fe200000010ff */
[----:B------:R-:W-:-:S06]  /*9a50*/  FADD.FTZ R141, R137, R141 ;  /* 0x0000008d898d7221 */ /* 0x000fcc0000010000 */
[C---:B------:R-:W-:Y:S01]  /*9a60*/  HMMA.16816.F32.BF16 R8, R16.reuse, R32, R8 ;  /* 0x000000201008723c */ /* 0x040fe20000041808 */
[----:B------:R-:W-:Y:S01]  /*9a70*/  FADD.FTZ R32, R135, R140 ;  /* 0x0000008c87207221 */ /* 0x000fe20000010000 */
[----:B------:R-:W-:Y:S01]  /*9a80*/  FADD.FTZ R136, R136, R141 ;  /* 0x0000008d88887221 */ /* 0x000fe20000010000 */
[-C--:B------:R-:W-:Y:S02]  /*9a90*/  FFMA.FTZ R59, R95, R74.reuse, -R73 ;  /* 0x0000004a5f3b7223 */ /* 0x080fe40000010849 */
[----:B------:R-:W-:Y:S01]  /*9aa0*/  FADD.FTZ R32, R134, R32 ;  /* 0x0000002086207221 */ /* 0x000fe20000010000 */
[-CC-:B------:R-:W-:Y:S01]  /*9ab0*/  FFMA.FTZ R153, R153, R74.reuse, -R46.reuse ;  /* 0x0000004a99997223 */ /* 0x180fe2000001082e */
[-C--:B------:R-:W-:Y:S01]  /*9ac0*/  FFMA.FTZ R152, R152, R74.reuse, -R46 ;  /* 0x0000004a98987223 */ /* 0x080fe2000001082e */
[----:B------:R-:W-:Y:S01]  /*9ad0*/  FADD.FTZ R136, R132, R136 ;  /* 0x0000008884887221 */ /* 0x000fe20000010000 */
[-CC-:B------:R-:W-:Y:S01]  /*9ae0*/  FFMA.FTZ R142, R142, R74.reuse, -R46.reuse ;  /* 0x0000004a8e8e7223 */ /* 0x180fe2000001082e */
[----:B------:R-:W-:Y:S01]  /*9af0*/  FFMA.FTZ R138, R138, R74, -R46 ;  /* 0x0000004a8a8a7223 */ /* 0x000fe2000001082e */
[----:B------:R-:W-:Y:S01]  /*9b00*/  FADD.FTZ R131, R131, R32 ;  /* 0x0000002083837221 */ /* 0x000fe20000010000 */
[----:B------:R-:W-:Y:S01]  /*9b10*/  HMMA.16816.F32.BF16 R4, R16, R34, R4 ;  /* 0x000000221004723c */ /* 0x000fe20000041804 */
[----:B------:R-:W-:Y:S01]  /*9b20*/  FADD.FTZ R136, R122, R136 ;  /* 0x000000887a887221 */ /* 0x000fe20000010000 */
[----:B------:R-:W-:Y:S01]  /*9b30*/  MUFU.EX2 R59, R59 ;  /* 0x0000003b003b7308 */ /* 0x000fe20000000800 */
[----:B------:R-:W3:Y:S01]  /*9b40*/  LDSM.16.MT88.4 R32, [R44+0x7800] ;  /* 0x007800002c20783b */ /* 0x000ee20000004200 */
[----:B------:R-:W-:Y:S01]  /*9b50*/  FADD.FTZ R129, R129, R131 ;  /* 0x0000008381817221 */ /* 0x000fe20000010000 */
[----:B------:R-:W-:-:S03]  /*9b60*/  FADD.FTZ R121, R121, R136 ;  /* 0x0000008879797221 */ /* 0x000fc60000010000 */
[----:B-1----:R-:W-:Y:S02]  /*9b70*/  HMMA.16816.F32.BF16 R28, R16, R36, R28 ;  /* 0x00000024101c723c */ /* 0x002fe4000004181c */
[----:B------:R-:W1:Y:S01]  /*9b80*/  MUFU.EX2 R58, R58 ;  /* 0x0000003a003a7308 */ /* 0x000e620000000800 */
        /* <DEDUP_REMOVED lines=9> */
[----:B------:R-:W2:Y:S01]  /*9c20*/  MUFU.EX2 R134, R138 ;  /* 0x0000008a00867308 */ /* 0x000ea20000000800 */
[----:B------:R-:W-:Y:S01]  /*9c30*/  FADD.FTZ R128, R128, R129 ;  /* 0x0000008180807221 */ /* 0x000fe20000010000 */
[----:B------:R-:W-:-:S06]  /*9c40*/  FADD.FTZ R116, R116, R121 ;  /* 0x0000007974747221 */ /* 0x000fcc0000010000 */
[----:B------:R3:W-:Y:S01]  /*9c50*/  MUFU.EX2 R117, R16 ;  /* 0x0000001000757308 */ /* 0x0007e20000000800 */
[----:B------:R-:W-:Y:S01]  /*9c60*/  FADD.FTZ R128, R127, R128 ;  /* 0x000000807f807221 */ /* 0x000fe20000010000 */
[----:B------:R-:W-:Y:S01]  /*9c70*/  FADD.FTZ R116, R114, R116 ;  /* 0x0000007472747221 */ /* 0x000fe20000010000 */
[----:B-1----:R-:W-:Y:S02]  /*9c80*/  F2FP.BF16.F32.PACK_AB R36, R58, R59 ;  /* 0x0000003b3a24723e */ /* 0x002fe400000010ff */
[----:B------:R-:W-:Y:S01]  /*9c90*/  FADD.FTZ R128, R118, R128 ;  /* 0x0000008076807221 */ /* 0x000fe20000010000 */
[----:B----4-:R-:W-:Y:S02]  /*9ca0*/  F2FP.BF16.F32.PACK_AB R38, R56, R57 ;  /* 0x000000393826723e */ /* 0x010fe400000010ff */
[----:B-----5:R-:W-:Y:S01]  /*9cb0*/  F2FP.BF16.F32.PACK_AB R37, R152, R153 ;  /* 0x000000999825723e */ /* 0x020fe200000010ff */
[----:B---3--:R-:W1:Y:S01]  /*9cc0*/  LDSM.16.MT88.4 R16, [R45+0x7c00] ;  /* 0x007c00002d10783b */ /* 0x008e620000004200 */
[----:B--2---:R-:W-:Y:S01]  /*9cd0*/  F2FP.BF16.F32.PACK_AB R39, R134, R139 ;  /* 0x0000008b8627723e */ /* 0x004fe200000010ff */
        /* <DEDUP_REMOVED lines=11> */
[----:B------:R-:W2:Y:S01]  /*9d90*/  LDSM.16.MT88.4 R12, [R44+0x7c00] ;  /* 0x007c00002c0c783b */ /* 0x000ea20000004200 */
[----:B------:R-:W3:Y:S01]  /*9da0*/  MUFU.EX2 R54, R54 ;  /* 0x0000003600367308 */ /* 0x000ee20000000800 */
[----:B------:R-:W-:-:S07]  /*9db0*/  FADD.FTZ R113, R107, R113 ;  /* 0x000000716b717221 */ /* 0x000fce0000010000 */
[----:B------:R-:W-:Y:S01]  /*9dc0*/  MUFU.EX2 R53, R53 ;  /* 0x0000003500357308 */ /* 0x000fe20000000800 */
[----:B------:R-:W-:-:S07]  /*9dd0*/  FADD.FTZ R145, R133, R145 ;  /* 0x0000009185917221 */ /* 0x000fce0000010000 */
[----:B------:R-:W4:Y:S08]  /*9de0*/  MUFU.EX2 R52, R52 ;  /* 0x0000003400347308 */ /* 0x000f300000000800 */
[----:B------:R-:W5:Y:S08]  /*9df0*/  MUFU.EX2 R119, R123 ;  /* 0x0000007b00777308 */ /* 0x000f700000000800 */
[----:B------:R-:W-:Y:S08]  /*9e00*/  MUFU.EX2 R114, R115 ;  /* 0x0000007300727308 */ /* 0x000ff00000000800 */
[----:B------:R-:W1:Y:S01]  /*9e10*/  MUFU.EX2 R111, R112 ;  /* 0x00000070006f7308 */ /* 0x000e620000000800 */
        /* <DEDUP_REMOVED lines=12> */
[----:B-1----:R-:W-:Y:S01]  /*9ee0*/  F2FP.BF16.F32.PACK_AB R39, R111, R114 ;  /* 0x000000726f27723e */ /* 0x002fe200000010ff */
[----:B------:R-:W-:Y:S01]  /*9ef0*/  FADD.FTZ R103, R102, R103 ;  /* 0x0000006766677221 */ /* 0x000fe20000010000 */
[----:B------:R-:W-:Y:S01]  /*9f00*/  FADD.FTZ R156, R149, R156 ;  /* 0x0000009c959c7221 */ /* 0x000fe20000010000 */
[-CC-:B------:R-:W-:Y:S01]  /*9f10*/  FFMA.FTZ R109, R109, R74.reuse, -R46.reuse ;  /* 0x0000004a6d6d7223 */ /* 0x180fe2000001082e */
[-CC-:B------:R-:W-:Y:S01]  /*9f20*/  FFMA.FTZ R108, R108, R74.reuse, -R46.reuse ;  /* 0x0000004a6c6c7223 */ /* 0x180fe2000001082e */
[-CC-:B------:R-:W-:Y:S01]  /*9f30*/  FFMA.FTZ R104, R104, R74.reuse, -R46.reuse ;  /* 0x0000004a68687223 */ /* 0x180fe2000001082e */
[----:B------:R-:W-:Y:S01]  /*9f40*/  FFMA.FTZ R101, R101, R74, -R46 ;  /* 0x0000004a65657223 */ /* 0x000fe2000001082e */
[----:B------:R-:W-:Y:S01]  /*9f50*/  HMMA.16816.F32.BF16 R8, R36, R16, R8 ;  /* 0x000000102408723c */ /* 0x000fe20000041808 */
        /* <DEDUP_REMOVED lines=12> */
[C---:B--2---:R-:W-:Y:S01]  /*a020*/  HMMA.16816.F32.BF16 R28, R36.reuse, R12, R28 ;  /* 0x0000000c241c723c */ /* 0x044fe2000004181c */
[-CC-:B------:R-:W-:Y:S01]  /*a030*/  FFMA.FTZ R95, R210, R74.reuse, -R73.reuse ;  /* 0x0000004ad25f7223 */ /* 0x180fe20000010849 */
[-CC-:B------:R-:W-:Y:S01]  /*a040*/  FFMA.FTZ R110, R206, R74.reuse, -R73.reuse ;  /* 0x0000004ace6e7223 */ /* 0x180fe20000010849 */
[-CC-:B------:R-:W-:Y:S01]  /*a050*/  FFMA.FTZ R120, R205, R74.reuse, -R73.reuse ;  /* 0x0000004acd787223 */ /* 0x180fe20000010849 */
[-CC-:B------:R-:W-:Y:S01]  /*a060*/  FFMA.FTZ R148, R148, R74.reuse, -R73.reuse ;  /* 0x0000004a94947223 */ /* 0x180fe20000010849 */
[----:B------:R-:W-:Y:S01]  /*a070*/  MUFU.EX2 R107, R109 ;  /* 0x0000006d006b7308 */ /* 0x000fe20000000800 */
[----:B------:R-:W-:Y:S01]  /*a080*/  FADD.FTZ R12, R94, R16 ;  /* 0x000000105e0c7221 */ /* 0x000fe20000010000 */
[-CC-:B------:R-:W-:Y:S01]  /*a090*/  FFMA.FTZ R89, R89, R74.reuse, -R46.reuse ;  /* 0x0000004a59597223 */ /* 0x180fe2000001082e */
[-CC-:B------:R-:W-:Y:S01]  /*a0a0*/  FFMA.FTZ R84, R84, R74.reuse, -R46.reuse ;  /* 0x0000004a54547223 */ /* 0x180fe2000001082e */
[-CC-:B------:R-:W-:Y:S01]  /*a0b0*/  FFMA.FTZ R83, R83, R74.reuse, -R46.reuse ;  /* 0x0000004a53537223 */ /* 0x180fe2000001082e */
[-CC-:B------:R-:W-:Y:S01]  /*a0c0*/  FFMA.FTZ R157, R157, R74.reuse, -R73.reuse ;  /* 0x0000004a9d9d7223 */ /* 0x180fe20000010849 */
[-CC-:B------:R-:W-:Y:S01]  /*a0d0*/  FFMA.FTZ R187, R187, R74.reuse, -R73.reuse ;  /* 0x0000004abbbb7223 */ /* 0x180fe20000010849 */
[-C--:B------:R-:W-:Y:S01]  /*a0e0*/  FFMA.FTZ R169, R169, R74.reuse, -R73 ;  /* 0x0000004aa9a97223 */ /* 0x080fe20000010849 */
[----:B------:R-:W2:Y:S01]  /*a0f0*/  MUFU.EX2 R105, R108 ;  /* 0x0000006c00697308 */ /* 0x000ea20000000800 */
[----:B------:R-:W-:Y:S01]  /*a100*/  FADD.FTZ R162, R162, R167 ;  /* 0x000000a7a2a27221 */ /* 0x000fe20000010000 */
[-C--:B------:R-:W-:Y:S01]  /*a110*/  FFMA.FTZ R130, R130, R74.reuse, -R73 ;  /* 0x0000004a82827223 */ /* 0x080fe20000010849 */
[-CC-:B------:R-:W-:Y:S01]  /*a120*/  FFMA.FTZ R82, R82, R74.reuse, -R46.reuse ;  /* 0x0000004a52527223 */ /* 0x180fe2000001082e */
[-CC-:B------:R-:W-:Y:S01]  /*a130*/  FFMA.FTZ R81, R81, R74.reuse, -R46.reuse ;  /* 0x0000004a51517223 */ /* 0x180fe2000001082e */
[-CC-:B------:R-:W-:Y:S01]  /*a140*/  FFMA.FTZ R80, R80, R74.reuse, -R46.reuse ;  /* 0x0000004a50507223 */ /* 0x180fe2000001082e */
[----:B------:R-:W-:Y:S01]  /*a150*/  FFMA.FTZ R79, R79, R74, -R46 ;  /* 0x0000004a4f4f7223 */ /* 0x000fe2000001082e */
[----:B------:R-:W-:Y:S01]  /*a160*/  LDSM.16.MT88.4 R140, [R45+0x8c00] ;  /* 0x008c00002d8c783b */ /* 0x000fe20000004200 */
        /* <DEDUP_REMOVED lines=10> */
[----:B----4-:R-:W-:Y:S01]  /*a210*/  F2FP.BF16.F32.PACK_AB R14, R47, R49 ;  /* 0x000000312f0e723e */ /* 0x010fe200000010ff */
[----:B------:R-:W-:Y:S01]  /*a220*/  FADD.FTZ R88, R88, R36 ;  /* 0x0000002458587221 */ /* 0x000fe20000010000 */
[----:B--2---:R-:W-:Y:S01]  /*a230*/  F2FP.BF16.F32.PACK_AB R13, R105, R107 ;  /* 0x0000006b690d723e */ /* 0x004fe200000010ff */
        /* <DEDUP_REMOVED lines=60> */
[----:B------:R-:W-:Y:S01]  /*a600*/  MUFU.EX2 R157, R157 ;  /* 0x0000009d009d7308 */ /* 0x000fe20000000800 */
[----:B------:R-:W-:-:S07]  /*a610*/  FADD.FTZ R119, R119, R139 ;  /* 0x0000008b77777221 */ /* 0x000fce0000010000 */
[----:B------:R-:W2:Y:S01]  /*a620*/  MUFU.EX2 R187, R187 ;  /* 0x000000bb00bb7308 */ /* 0x000ea20000000800 */
[----:B------:R-:W-:Y:S01]  /*a630*/  FADD.FTZ R55, R55, R57 ;  /* 0x0000003937377221 */ /* 0x000fe20000010000 */
[----:B------:R-:W-:-:S06]  /*a640*/  FADD.FTZ R119, R117, R119 ;  /* 0x0000007775777221 */ /* 0x000fcc0000010000 */
[----:B------:R-:W-:Y:S01]  /*a650*/  MUFU.EX2 R169, R169 ;  /* 0x000000a900a97308 */ /* 0x000fe20000000800 */
[----:B------:R-:W-:Y:S01]  /*a660*/  FADD.FTZ R54, R54, R55 ;  /* 0x0000003736367221 */ /* 0x000fe20000010000 */
[C---:B------:R-:W-:Y:S01]  /*a670*/  HMMA.16816.F32.BF16 R4, R12.reuse, R38, R4 ;  /* 0x000000260c04723c */ /* 0x040fe20000041804 */
[----:B------:R-:W3:Y:S05]  /*a680*/  LDSM.16.MT88.4 R36, [R44+0x8800] ;  /* 0x008800002c24783b */ /* 0x000eea0000004200 */
[----:B------:R-:W4:Y:S08]  /*a690*/  MUFU.EX2 R122, R130 ;  /* 0x00000082007a7308 */ /* 0x000f300000000800 */
[----:B------:R-:W-:Y:S08]  /*a6a0*/  MUFU.EX2 R66, R82 ;  /* 0x0000005200427308 */ /* 0x000ff00000000800 */
[----:B------:R-:W5:Y:S01]  /*a6b0*/  MUFU.EX2 R64, R81 ;  /* 0x0000005100407308 */ /* 0x000f620000000800 */
[----:B------:R-:W-:Y:S01]  /*a6c0*/  HMMA.16816.F32.BF16 R32, R12, R26, R32 ;  /* 0x0000001a0c20723c */ /* 0x000fe20000041820 */
[-CC-:B------:R-:W-:Y:S01]  /*a6d0*/  FFMA.FTZ R196, R85, R74.reuse, -R73.reuse ;  /* 0x0000004a55c47223 */ /* 0x180fe20000010849 */
[-C--:B------:R-:W-:Y:S01]  /*a6e0*/  FFMA.FTZ R197, R75, R74.reuse, -R46 ;  /* 0x0000004a4bc57223 */ /* 0x080fe2000001082e */
[-CC-:B------:R-:W-:Y:S01]  /*a6f0*/  FFMA.FTZ R98, R98, R74.reuse, -R73.reuse ;  /* 0x0000004a62627223 */ /* 0x180fe20000010849 */
[-CC-:B------:R-:W-:Y:S01]  /*a700*/  FFMA.FTZ R93, R93, R74.reuse, -R73.reuse ;  /* 0x0000004a5d5d7223 */ /* 0x180fe20000010849 */
[----:B------:R-:W-:Y:S01]  /*a710*/  FFMA.FTZ R86, R86, R74, -R73 ;  /* 0x0000004a56567223 */ /* 0x000fe20000010849 */
[----:B------:R-:W3:Y:S01]  /*a720*/  LDSM.16.MT88.4 R132, [R44+0x8c00] ;  /* 0x008c00002c84783b */ /* 0x000ee20000004200 */
[----:B------:R-:W-:Y:S08]  /*a730*/  MUFU.EX2 R62, R80 ;  /* 0x00000050003e7308 */ /* 0x000ff00000000800 */
[----:B------:R-:W1:Y:S01]  /*a740*/  MUFU.EX2 R24, R79 ;  /* 0x0000004f00187308 */ /* 0x000e620000000800 */
        /* <DEDUP_REMOVED lines=9> */
[----:B-1----:R-:W-:Y:S01]  /*a7e0*/  F2FP.BF16.F32.PACK_AB R15, R24, R62 ;  /* 0x0000003e180f723e */ /* 0x002fe200000010ff */
[----:B------:R-:W-:Y:S02]  /*a7f0*/  FADD.FTZ R52, R50, R52 ;  /* 0x0000003432347221 */ /* 0x000fe40000010000 */
[----:B------:R-:W-:Y:S01]  /*a800*/  FADD.FTZ R111, R105, R111 ;  /* 0x0000006f696f7221 */ /* 0x000fe20000010000 */
[-CC-:B------:R-:W-:Y:S01]  /*a810*/  FFMA.FTZ R25, R78, R74.reuse, -R46.reuse ;  /* 0x0000004a4e197223 */ /* 0x180fe2000001082e */
[-C--:B------:R-:W-:Y:S01]  /*a820*/  FFMA.FTZ R26, R77, R74.reuse, -R46 ;  /* 0x0000004a4d1a7223 */ /* 0x080fe2000001082e */
[----:B------:R-:W-:Y:S01]  /*a830*/  FADD.FTZ R52, R49, R52 ;  /* 0x0000003431347221 */ /* 0x000fe20000010000 */
[----:B------:R-:W-:Y:S01]  /*a840*/  FADD.FTZ R102, R102, R111 ;  /* 0x0000006f66667221 */ /* 0x000fe20000010000 */
[----:B------:R-:W-:Y:S01]  /*a850*/  HMMA.16816.F32.BF16 R8, R12, R16, R8 ;  /* 0x000000100c08723c */ /* 0x000fe20000041808 */
[----:B------:R-:W-:Y:S01]  /*a860*/  FFMA.FTZ R16, R76, R74, -R46 ;  /* 0x0000004a4c107223 */ /* 0x000fe2000001082e */
[----:B------:R-:W-:Y:S01]  /*a870*/  FADD.FTZ R47, R47, R52 ;  /* 0x000000342f2f7221 */ /* 0x000fe20000010000 */
[----:B------:R-:W-:Y:S01]  /*a880*/  FADD.FTZ R102, R99, R102 ;  /* 0x0000006663667221 */ /* 0x000fe20000010000 */
[----:B------:R-:W-:Y:S02]  /*a890*/  MUFU.EX2 R96, R98 ;  /* 0x0000006200607308 */ /* 0x000fe40000000800 */
[----:B------:R-:W-:Y:S01]  /*a8a0*/  FADD.FTZ R47, R95, R47 ;  /* 0x0000002f5f2f7221 */ /* 0x000fe20000010000 */
[----:B------:R-:W-:-:S05]  /*a8b0*/  FADD.FTZ R102, R90, R102 ;  /* 0x000000665a667221 */ /* 0x000fca0000010000 */
[----:B------:R-:W1:Y:S01]  /*a8c0*/  MUFU.EX2 R92, R93 ;  /* 0x0000005d005c7308 */ /* 0x000e620000000800 */
[----:B------:R-:W-:Y:S01]  /*a8d0*/  HMMA.16816.F32.BF16 R4, R12, R18, R4 ;  /* 0x000000120c04723c */ /* 0x000fe20000041804 */
[----:B------:R-:W-:-:S06]  /*a8e0*/  FADD.FTZ R110, R110, R47 ;  /* 0x0000002f6e6e7221 */ /* 0x000fcc0000010000 */
        /* <DEDUP_REMOVED lines=9> */
[----:B---3--:R-:W-:Y:S02]  /*a980*/  HMMA.16816.F32.BF16 R28, R12, R36, R28 ;  /* 0x000000240c1c723c */ /* 0x008fe4000004181c */
[----:B------:R-:W-:Y:S01]  /*a990*/  FADD.FTZ R148, R148, R110 ;  /* 0x0000006e94947221 */ /* 0x000fe20000010000 */
[----:B------:R-:W-:-:S03]  /*a9a0*/  FADD.FTZ R69, R69, R87 ;  /* 0x0000005745457221 */ /* 0x000fc60000010000 */
[----:B------:R-:W-:Y:S02]  /*a9b0*/  FADD.FTZ R148, R157, R148 ;  /* 0x000000949d947221 */ /* 0x000fe40000010000 */
[----:B------:R-:W-:Y:S01]  /*a9c0*/  HMMA.16816.F32.BF16 R32, R12, R38, R32 ;  /* 0x000000260c20723c */ /* 0x000fe20000041820 */
[----:B-1----:R-:W-:Y:S01]  /*a9d0*/  F2FP.BF16.F32.PACK_AB R12, R92, R96 ;  /* 0x000000605c0c723e */ /* 0x002fe200000010ff */
[----:B------:R-:W-:Y:S01]  /*a9e0*/  FADD.FTZ R69, R66, R69 ;  /* 0x0000004542457221 */ /* 0x000fe20000010000 */
[----:B--2---:R-:W-:Y:S02]  /*a9f0*/  F2FP.BF16.F32.PACK_AB R14, R196, R68 ;  /* 0x00000044c40e723e */ /* 0x004fe400000010ff */
[----:B----4-:R-:W-:Y:S02]  /*aa00*/  F2FP.BF16.F32.PACK_AB R13, R26, R25 ;  /* 0x000000191a0d723e */ /* 0x010fe400000010ff */
[----:B-----5:R-:W-:Y:S01]  /*aa10*/  F2FP.BF16.F32.PACK_AB R15, R197, R16 ;  /* 0x00000010c50f723e */ /* 0x020fe200000010ff */
[----:B------:R-:W-:Y:S01]  /*aa20*/  FADD.FTZ R187, R187, R148 ;  /* 0x00000094bbbb7221 */ /* 0x000fe20000010000 */
[----:B------:R-:W-:-:S03]  /*aa30*/  FADD.FTZ R64, R64, R69 ;  /* 0x0000004540407221 */ /* 0x000fc60000010000 */
[----:B------:R-:W-:Y:S02]  /*aa40*/  FADD.FTZ R187, R169, R187 ;  /* 0x000000bba9bb7221 */ /* 0x000fe40000010000 */
[----:B------:R-:W-:Y:S01]  /*aa50*/  HMMA.16816.F32.BF16 R144, R12, R140, R8 ;  /* 0x0000008c0c90723c */ /* 0x000fe20000041808 */
[----:B------:R-:W-:Y:S01]  /*aa60*/  FADD.FTZ R64, R62, R64 ;  /* 0x000000403e407221 */ /* 0x000fe20000010000 */
[----:B------:R-:W-:-:S06]  /*aa70*/  FADD.FTZ R122, R122, R187 ;  /* 0x000000bb7a7a7221 */ /* 0x000fcc0000010000 */
[----:B------:R-:W-:Y:S01]  /*aa80*/  HMMA.16816.F32.BF16 R140, R12, R142, R4 ;  /* 0x0000008e0c8c723c */ /* 0x000fe20000041804 */
[----:B------:R-:W-:Y:S02]  /*aa90*/  VIADD R4, R22, 0xfffffffe ;  /* 0xfffffffe16047836 */ /* 0x000fe40000000000 */
[----:B------:R-:W-:Y:S01]  /*aaa0*/  FADD.FTZ R24, R24, R64 ;  /* 0x0000004018187221 */ /* 0x000fe20000010000 */
[----:B------:R-:W-:Y:S02]  /*aab0*/  FADD.FTZ R122, R96, R122 ;  /* 0x0000007a607a7221 */ /* 0x000fe40000010000 */
        /* <DEDUP_REMOVED lines=16> */
[----:B------:R-:W-:Y:S01]  /*abc0*/  IMAD.MOV.U32 R149, RZ, RZ, R20 ;  /* 0x000000ffff957224 */ /* 0x000fe200078e0014 */
[----:B------:R-:W-:Y:S01]  /*abd0*/  IADD3 R23, PT, PT, R42, R23, R48 ;  /* 0x000000172a177210 */ /* 0x000fe20007ffe030 */
[----:B------:R-:W-:Y:S01]  /*abe0*/  IMAD.SHL.U32 R187, R172, 0x40, RZ ;  /* 0x00000040acbb7824 */ /* 0x000fe200078e00ff */
[----:B------:R-:W-:Y:S02]  /*abf0*/  ISETP.NE.AND.EX P3, PT, R195, RZ, PT, P3 ;  /* 0x000000ffc300720c */ /* 0x000fe40003f65330 */
[----:B------:R-:W-:Y:S02]  /*ac00*/  IADD3 R23, PT, PT, -R43, R23, -R40 ;  /* 0x000000172b177210 */ /* 0x000fe40007ffe928 */
[----:B------:R-:W-:-:S02]  /*ac10*/  MOV R148, R21 ;  /* 0x0000001500947202 */ /* 0x000fc40000000f00 */
[----:B------:R-:W-:Y:S01]  /*ac20*/  SHF.L.U64.HI R188, R172, 0x6, R173 ;  /* 0x00000006acbc7819 */ /* 0x000fe200000102ad */
[----:B------:R-:W-:-:S05]  /*ac30*/  IMAD R22, R22, -0x100, R23 ;  /* 0xffffff0016167824 */ /* 0x000fca00078e0217 */
[----:B------:R-:W-:-:S07]  /*ac40*/  IADD3 R190, PT, PT, R22, 0x208, RZ ;  /* 0x0000020816be7810 */ /* 0x000fce0007ffe0ff */
.L_x_3498:
        /* <DEDUP_REMOVED lines=78> */
.L_x_3493:
[----:B------:R-:W-:Y:S05]  /*b130*/  BSYNC.RECONVERGENT B0 ;  /* 0x0000000000007941 */ /* 0x000fea0003800200 */
.L_x_3492:
[----:B------:R-:W-:Y:S01]  /*b140*/  IADD3 R8, P0, PT, R187, R179, RZ ;  /* 0x000000b3bb087210 */ /* 0x000fe20007f1e0ff */
[----:B------:R-:W1:Y:S01]  /*b150*/  S2UR UR6, SR_CgaCtaId ;  /* 0x00000000000679c3 */ /* 0x000e620000008800 */
[----:B------:R-:W-:Y:S01]  /*b160*/  MOV R169, 0x20 ;  /* 0x0000002000a97802 */ /* 0x000fe20000000f00 */
[----:B------:R-:W-:Y:S01]  /*b170*/  UMOV UR7, 0x400 ;  /* 0x0000040000077882 */ /* 0x000fe20000000000 */
[----:B------:R-:W-:Y:S01]  /*b180*/  IADD3.X R9, PT, PT, R188, R178, RZ, P0, !PT ;  /* 0x000000b2bc097210 */ /* 0x000fe200007fe4ff */
[----:B------:R-:W-:Y:S01]  /*b190*/  BSSY.RECONVERGENT B1, `(.L_x_3494) ;  /* 0x000024f000017945 */ /* 0x000fe20003800200 */
[C---:B------:R-:W-:Y:S02]  /*b1a0*/  SHF.L.U32 R184, R151.reuse, 0x3, RZ ;  /* 0x0000000397b87819 */ /* 0x040fe400000006ff */
[C---:B------:R-:W-:Y:S02]  /*b1b0*/  SHF.L.U32 R168, R151.reuse, 0x5, RZ ;  /* 0x0000000597a87819 */ /* 0x040fe400000006ff */
[----:B------:R-:W-:Y:S02]  /*b1c0*/  LOP3.LUT R4, R184, 0x18, RZ, 0xc0, !PT ;  /* 0x00000018b8047812 */ /* 0x000fe400078ec0ff */
[C---:B------:R-:W-:Y:S02]  /*b1d0*/  SHF.L.U32 R150, R151.reuse, 0x2, RZ ;  /* 0x0000000297967819 */ /* 0x040fe400000006ff */
[CC--:B------:R-:W-:Y:S02]  /*b1e0*/  ISETP.GE.AND P1, PT, R4.reuse, R182.reuse, PT ;  /* 0x000000b60400720c */ /* 0x0c0fe40003f26270 */
[----:B------:R-:W-:Y:S02]  /*b1f0*/  ISETP.GE.AND P2, PT, R4, R182, PT ;  /* 0x000000b60400720c */ /* 0x000fe40003f46270 */
[----:B------:R-:W-:Y:S02]  /*b200*/  LOP3.LUT R167, R150, 0x18, RZ, 0xc0, !PT ;  /* 0x0000001896a77812 */ /* 0x000fe400078ec0ff */
[----:B------:R-:W-:Y:S02]  /*b210*/  LOP3.LUT R5, R184, 0xc0, RZ, 0xc0, !PT ;  /* 0x000000c0b8057812 */ /* 0x000fe400078ec0ff */
[C---:B------:R-:W-:Y:S02]  /*b220*/  SHF.L.U32 R165, R151.reuse, 0x4, RZ ;  /* 0x0000000497a57819 */ /* 0x040fe400000006ff */
[----:B------:R-:W-:Y:S01]  /*b230*/  LOP3.LUT R183, R151, 0x18, RZ, 0xc0, !PT ;  /* 0x0000001897b77812 */ /* 0x000fe200078ec0ff */
[----:B-1----:R-:W-:Y:S01]  /*b240*/  ULEA UR6, UR6, UR7, 0x18 ;  /* 0x0000000706067291 */ /* 0x002fe2000f8ec0ff */
[----:B------:R-:W-:Y:S01]  /*b250*/  IADD3 R191, PT, PT, R191, -0x1, RZ ;  /* 0xffffffffbfbf7810 */ /* 0x000fe20007ffe0ff */
[C-C-:B------:R-:W-:Y:S01]  /*b260*/  @!P1 IMAD.WIDE.U32 R14, R172.reuse, 0xc0, R8.reuse ;  /* 0x000000c0ac0e9825 */ /* 0x140fe200078e0008 */
[----:B------:R-:W-:Y:S02]  /*b270*/  @!P1 MOV R10, R8 ;  /* 0x00000008000a9202 */ /* 0x000fe40000000f00 */
[----:B------:R-:W-:Y:S01]  /*b280*/  @!P2 MOV R7, R178 ;  /* 0x000000b20007a202 */ /* 0x000fe20000000f00 */
[----:B------:R-:W-:Y:S01]  /*b290*/  @!P1 IMAD.WIDE.U32 R12, R172, 0x140, R8 ;  /* 0x00000140ac0c9825 */ /* 0x000fe200078e0008 */
[----:B------:R-:W-:Y:S02]  /*b2a0*/  MOV R166, UR6 ;  /* 0x0000000600a67c02 */ /* 0x000fe40008000f00 */
[----:B------:R-:W-:Y:S01]  /*b2b0*/  @!P1 MOV R11, R9 ;  /* 0x00000009000b9202 */ /* 0x000fe20000000f00 */
[----:B------:R-:W-:Y:S01]  /*b2c0*/  @!P1 IMAD R6, R173, 0xc0, RZ ;  /* 0x000000c0ad069824 */ /* 0x000fe200078e02ff */
[----:B------:R-:W-:Y:S02]  /*b2d0*/  LOP3.LUT R183, R5, R183, RZ, 0xfc, !PT ;  /* 0x000000b705b77212 */ /* 0x000fe400078efcff */
[----:B------:R-:W-:Y:S01]  /*b2e0*/  LOP3.LUT R5, R184, 0x1f20, RZ, 0xc0, !PT ;  /* 0x00001f20b8057812 */ /* 0x000fe200078ec0ff */
[----:B------:R-:W-:Y:S01]  /*b2f0*/  @!P1 IMAD.WIDE.U32 R10, R172, 0x180, R10 ;  /* 0x00000180ac0a9825 */ /* 0x000fe200078e000a */
[----:B------:R-:W-:Y:S02]  /*b300*/  @!P1 IADD3 R15, PT, PT, R6, R15, RZ ;  /* 0x0000000f060f9210 */ /* 0x000fe40007ffe0ff */
[----:B------:R-:W-:Y:S02]  /*b310*/  @!P2 MOV R6, R179 ;  /* 0x000000b30006a202 */ /* 0x000fe40000000f00 */
[----:B------:R-:W-:Y:S01]  /*b320*/  LOP3.LUT R198, R183, R4, RZ, 0x3c, !PT ;  /* 0x00000004b7c67212 */ /* 0x000fe200078e3cff */
[----:B------:R-:W-:Y:S03]  /*b330*/  @!P1 IMAD R4, R173, 0x180, RZ ;  /* 0x00000180ad049824 */ /* 0x000fe600078e02ff */
[----:B------:R-:W-:Y:S01]  /*b340*/  LOP3.LUT R198, R5, R198, RZ, 0xfc, !PT ;  /* 0x000000c605c67212 */ /* 0x000fe200078efcff */
[----:B------:R-:W-:Y:S01]  /*b350*/  @!P1 IMAD R5, R173, 0x140, RZ ;  /* 0x00000140ad059824 */ /* 0x000fe200078e02ff */
[----:B------:R-:W-:Y:S02]  /*b360*/  @!P1 IADD3 R11, PT, PT, R4, R11, RZ ;  /* 0x0000000b040b9210 */ /* 0x000fe40007ffe0ff */
[C---:B------:R-:W-:Y:S02]  /*b370*/  @!P1 LEA R4, P0, R172.reuse, R8, 0x6 ;  /* 0x00000008ac049211 */ /* 0x040fe400078030ff */
[----:B------:R-:W-:Y:S02]  /*b380*/  @!P1 IADD3 R13, PT, PT, R5, R13, RZ ;  /* 0x0000000d050d9210 */ /* 0x000fe40007ffe0ff */
[-CC-:B------:R-:W-:Y:S02]  /*b390*/  @!P1 LEA.HI.X R5, R172, R9.reuse, R173.reuse, 0x6, P0 ;  /* 0x00000009ac059211 */ /* 0x180fe400000f34ad */
[----:B------:R-:W-:Y:S05]  /*b3a0*/  LEA R198, R198, R166, 0x1 ;  /* 0x000000a6c6c67211 */ /* 0x000fea00078e08ff */
[----:B------:R-:W-:Y:S01]  /*b3b0*/  @!PT LDS RZ, [RZ] ;  /* 0x00000000fffff984 */ /* 0x000fe20000000800 */
[----:B------:R-:W-:Y:S01]  /*b3c0*/  @!PT LDS RZ, [RZ] ;  /* 0x00000000fffff984 */ /* 0x000fe20000000800 */
[----:B------:R-:W-:Y:S01]  /*b3d0*/  @!PT LDS RZ, [RZ] ;  /* 0x00000000fffff984 */ /* 0x000fe20000000800 */
[----:B------:R1:W-:Y:S08]  /*b3e0*/  @!P2 LDGSTS.E.BYPASS.LTC128B.128 [R198+0x5000], desc[UR4][R6.64] ;  /* 0x0500000006c6afae */ /* 0x0003f0000b981a04 */
[----:B------:R-:W-:Y:S08]  /*b3f0*/  @P2 STS.128 [R198+0x5000], RZ ;  /* 0x005000ffc6002388 */ /* 0x000ff00000000c00 */
[----:B------:R-:W-:Y:S08]  /*b400*/  @P1 STS.128 [R198+0x5800], RZ ;  /* 0x005800ffc6001388 */ /* 0x000ff00000000c00 */
[----:B------:R-:W-:Y:S01]  /*b410*/  @!PT LDS RZ, [RZ] ;  /* 0x00000000fffff984 */ /* 0x000fe20000000800 */
[----:B------:R-:W-:Y:S01]  /*b420*/  @!PT LDS RZ, [RZ] ;  /* 0x00000000fffff984 */ /* 0x000fe20000000800 */
[----:B------:R-:W-:Y:S01]  /*b430*/  @!PT LDS RZ, [RZ] ;  /* 0x00000000fffff984 */ /* 0x000fe20000000800 */
[----:B------:R2:W-:Y:S01]  /*b440*/  @!P1 LDGSTS.E.BYPASS.LTC128B.128 [R198+0x5800], desc[UR4][R8.64] ;  /* 0x0580000008c69fae */ /* 0x0005e2000b981a04 */
[CC--:B-1----:R-:W-:Y:S04]  /*b450*/  @!P1 LEA R6, P4, R172.reuse, R8.reuse, 0x7 ;  /* 0x00000008ac069211 */ /* 0x0c2fe800078838ff */
[C-C-:B------:R-:W-:Y:S03]  /*b460*/  @!P1 LEA.HI.X R7, R172.reuse, R9, R173.reuse, 0x7, P4 ;  /* 0x00000009ac079211 */ /* 0x140fe600020f3cad */
[----:B------:R-:W-:Y:S01]  /*b470*/  @P1 STS.128 [R198+0x6000], RZ ;  /* 0x006000ffc6001388 */ /* 0x000fe20000000c00 */
[----:B------:R-:W-:Y:S07]  /*b480*/  ISETP.GT.AND P4, PT, R191, R175, PT ;  /* 0x000000afbf00720c */ /* 0x000fee0003f84270 */
[----:B------:R-:W-:Y:S01]  /*b490*/  @!PT LDS RZ, [RZ] ;  /* 0x00000000fffff984 */ /* 0x000fe20000000800 */
[----:B------:R-:W-:Y:S01]  /*b4a0*/  @!PT LDS RZ, [RZ] ;  /* 0x00000000fffff984 */ /* 0x000fe20000000800 */
[----:B------:R-:W-:Y:S01]  /*b4b0*/  @!PT LDS RZ, [RZ] ;  /* 0x00000000fffff984 */ /* 0x000fe20000000800 */
[----:B------:R1:W-:Y:S08]  /*b4c0*/  @!P1 LDGSTS.E.BYPASS.LTC128B.128 [R198+0x6000], desc[UR4][R4.64] ;  /* 0x0600000004c69fae */ /* 0x0003f0000b981a04 */
[----:B------:R-:W-:Y:S01]  /*b4d0*/  @P1 STS.128 [R198+0x6800], RZ ;  /* 0x006800ffc6001388 */ /* 0x000fe20000000c00 */
[C---:B--2---:R-:W-:Y:S04]  /*b4e0*/  @!P1 LEA R8, P0, R172.reuse, R8, 0x8 ;  /* 0x00000008ac089211 */ /* 0x044fe800078040ff */
[----:B------:R-:W-:Y:S03]  /*b4f0*/  @!P1 LEA.HI.X R9, R172, R9, R173, 0x8, P0 ;  /* 0x00000009ac099211 */ /* 0x000fe600000f44ad */
[----:B------:R-:W-:Y:S01]  /*b500*/  @!PT LDS RZ, [RZ] ;  /* 0x00000000fffff984 */ /* 0x000fe20000000800 */
[----:B------:R-:W-:Y:S01]  /*b510*/  @!PT LDS RZ, [RZ] ;  /* 0x00000000fffff984 */ /* 0x000fe20000000800 */
[----:B------:R-:W-:Y:S01]  /*b520*/  @!PT LDS RZ, [RZ] ;  /* 0x00000000fffff984 */ /* 0x000fe20000000800 */
[----:B------:R-:W-:Y:S01]  /*b530*/  @!P1 LDGSTS.E.BYPASS.LTC128B.128 [R198+0x6800], desc[UR4][R6.64] ;  /* 0x0680000006c69fae */ /* 0x000fe2000b981a04 */
[----:B------:R-:W-:Y:S04]  /*b540*/  LOP3.LUT P0, RZ, R151, 0x4, RZ, 0xc0, !PT ;  /* 0x0000000497ff7812 */ /* 0x000fe8000780c0ff */
[----:B------:R-:W-:Y:S03]  /*b550*/  SEL R169, R169, 0xffffffe0, !P0 ;  /* 0xffffffe0a9a97807 */ /* 0x000fe60004000000 */
[----:B------:R-:W-:Y:S01]  /*b560*/  @P1 STS.128 [R198+0x7000], RZ ;  /* 0x007000ffc6001388 */ /* 0x000fe20000000c00 */
[-C--:B------:R-:W-:Y:S02]  /*b570*/  IADD3 R156, PT, PT, R164, R169.reuse, RZ ;  /* 0x000000a9a49c7210 */ /* 0x080fe40007ffe0ff */
[----:B-1----:R-:W-:Y:S02]  /*b580*/  LOP3.LUT R5, R165, 0x100, RZ, 0xc0, !PT ;  /* 0x00000100a5057812 */ /* 0x002fe400078ec0ff */
[----:B------:R-:W-:Y:S02]  /*b590*/  LOP3.LUT R4, R168, 0xc0, RZ, 0xc0, !PT ;  /* 0x000000c0a8047812 */ /* 0x000fe400078ec0ff */
[----:B------:R-:W-:Y:S01]  /*b5a0*/  LOP3.LUT R5, R5, 0x20, R168, 0xf8, !PT ;  /* 0x0000002005057812 */ /* 0x000fe200078ef8a8 */
[----:B------:R-:W-:Y:S01]  /*b5b0*/  @!PT LDS RZ, [RZ] ;  /* 0x00000000fffff984 */ /* 0x000fe20000000800 */
[----:B------:R-:W-:Y:S01]  /*b5c0*/  @!PT LDS RZ, [RZ] ;  /* 0x00000000fffff984 */ /* 0x000fe20000000800 */
[----:B------:R-:W-:Y:S01]  /*b5d0*/  @!PT LDS RZ, [RZ] ;  /* 0x00000000fffff984 */ /* 0x000fe20000000800 */
[----:B------:R-:W-:Y:S01]  /*b5e0*/  @!P1 LDGSTS.E.BYPASS.LTC128B.128 [R198+0x7000], desc[UR4][R14.64] ;  /* 0x070000000ec69fae */ /* 0x000fe2000b981a04 */
[----:B------:R-:W-:Y:S04]  /*b5f0*/  LOP3.LUT R4, R4, 0x8, R151, 0xf8, !PT ;  /* 0x0000000804047812 */ /* 0x000fe800078ef897 */
[----:B------:R-:W-:Y:S03]  /*b600*/  LOP3.LUT R4, R5, R4, R167, 0xf6, !PT ;  /* 0x0000000405047212 */ /* 0x000fe600078ef6a7 */
[----:B------:R-:W-:Y:S01]  /*b610*/  @P1 STS.128 [R198+0x7800], RZ ;  /* 0x007800ffc6001388 */ /* 0x000fe20000000c00 */
[----:B------:R-:W-:Y:S04]  /*b620*/  LEA R152, R4, R166, 0x1 ;  /* 0x000000a604987211 */ /* 0x000fe800078e08ff */
[----:B------:R-:W-:Y:S03]  /*b630*/  IADD3 R169, PT, PT, R152, R169, RZ ;  /* 0x000000a998a97210 */ /* 0x000fe60007ffe0ff */
        /* <DEDUP_REMOVED lines=231> */
[----:B------:R-:W2:Y:S06]  /*c4b0*/  LDSM.16.M88.4 R8, [R169+0x4400] ;  /* 0x00440000a908783b */ /* 0x000eac0000000200 */
        /* <DEDUP_REMOVED lines=9> */
[----:B------:R-:W1:Y:S01]  /*c550*/  MUFU.TANH R231, R78 ;  /* 0x0000004e00e77308 */ /* 0x000e620000002400 */
[-C--:B------:R-:W-:Y:S01]  /*c560*/  FMUL.FTZ R97, R97, R199.reuse ;  /* 0x000000c761617220 */ /* 0x080fe20000410000 */
[-C--:B------:R-:W-:Y:S01]  /*c570*/  FMUL.FTZ R96, R96, R199.reuse ;  /* 0x000000c760607220 */ /* 0x080fe20000410000 */
[-C--:B------:R-:W-:Y:S01]  /*c580*/  FMUL.FTZ R98, R98, R199.reuse ;  /* 0x000000c762627220 */ /* 0x080fe20000410000 */
[-C--:B------:R-:W-:Y:S06]  /*c590*/  FMUL.FTZ R99, R99, R199.reuse ;  /* 0x000000c763637220 */ /* 0x080fec0000410000 */
[----:B------:R-:W3:Y:S01]  /*c5a0*/  MUFU.TANH R220, R84 ;  /* 0x0000005400dc7308 */ /* 0x000ee20000002400 */
[-C--:B------:R-:W-:Y:S01]  /*c5b0*/  FMUL.FTZ R100, R100, R199.reuse ;  /* 0x000000c764647220 */ /* 0x080fe20000410000 */
[-C--:B------:R-:W-:Y:S01]  /*c5c0*/  FMUL.FTZ R31, R102, R199.reuse ;  /* 0x000000c7661f7220 */ /* 0x080fe20000410000 */
[-C--:B------:R-:W-:Y:S01]  /*c5d0*/  FMUL.FTZ R29, R103, R199.reuse ;  /* 0x000000c7671d7220 */ /* 0x080fe20000410000 */
[-C--:B------:R-:W-:Y:S06]  /*c5e0*/  FMUL.FTZ R101, R101, R199.reuse ;  /* 0x000000c765657220 */ /* 0x080fec0000410000 */
[----:B------:R-:W3:Y:S01]  /*c5f0*/  MUFU.TANH R206, R97 ;  /* 0x0000006100ce7308 */ /* 0x000ee20000002400 */
[-C--:B-1----:R-:W-:Y:S01]  /*c600*/  FMUL.FTZ R79, R107, R199.reuse ;  /* 0x000000c76b4f7220 */ /* 0x082fe20000410000 */
[-C--:B------:R-:W-:Y:S01]  /*c610*/  FMUL.FTZ R30, R104, R199.reuse ;  /* 0x000000c7681e7220 */ /* 0x080fe20000410000 */
[-C--:B------:R-:W-:Y:S01]  /*c620*/  FMUL.FTZ R105, R105, R199.reuse ;  /* 0x000000c769697220 */ /* 0x080fe20000410000 */
[-C--:B------:R-:W-:Y:S01]  /*c630*/  FMUL.FTZ R106, R106, R199.reuse ;  /* 0x000000c76a6a7220 */ /* 0x080fe20000410000 */
[C---:B--2---:R-:W-:Y:S05]  /*c640*/  HMMA.16816.F32.BF16 R108, R156.reuse, R8, R108 ;  /* 0x000000089c6c723c */ /* 0x044fea000004186c */
[----:B------:R1:W2:Y:S03]  /*c650*/  MUFU.TANH R203, R100 ;  /* 0x0000006400cb7308 */ /* 0x0002a60000002400 */
[C---:B------:R-:W-:Y:S01]  /*c660*/  HMMA.16816.F32.BF16 R112, R156.reuse, R10, R112 ;  /* 0x0000000a9c70723c */ /* 0x040fe20000041870 */
[----:B------:R-:W4:Y:S06]  /*c670*/  LDSM.16.M88.4 R8, [R169+0x4c00] ;  /* 0x004c0000a908783b */ /* 0x000f2c0000000200 */
[----:B------:R-:W1:Y:S01]  /*c680*/  MUFU.TANH R27, R27 ;  /* 0x0000001b001b7308 */ /* 0x000e620000002400 */
[----:B------:R-:W-:Y:S09]  /*c690*/  DEPBAR.LE SB0, 0x0 ;  /* 0x000080000000791a */ /* 0x000ff20000000000 */
[----:B------:R-:W2:Y:S01]  /*c6a0*/  MUFU.TANH R28, R28 ;  /* 0x0000001c001c7308 */ /* 0x000ea20000002400 */
[----:B------:R-:W-:Y:S01]  /*c6b0*/  BAR.SYNC.DEFER_BLOCKING 0x0 ;  /* 0x0000000000007b1d */ /* 0x000fe20000010000 */
[C---:B-----5:R-:W-:Y:S05]  /*c6c0*/  HMMA.16816.F32.BF16 R116, R156.reuse, R4, R116 ;  /* 0x000000049c74723c */ /* 0x060fea0000041874 */
[-C--:B------:R-:W-:Y:S03]  /*c6d0*/  FMUL.FTZ R77, R108, R199.reuse ;  /* 0x000000c76c4d7220 */ /* 0x080fe60000410000 */
[----:B------:R-:W2:Y:S01]  /*c6e0*/  MUFU.TANH R32, R32 ;  /* 0x0000002000207308 */ /* 0x000ea20000002400 */
[-C--:B------:R-:W-:Y:S01]  /*c6f0*/  FMUL.FTZ R80, R109, R199.reuse ;  /* 0x000000c76d507220 */ /* 0x080fe20000410000 */
[C---:B------:R-:W-:Y:S03]  /*c700*/  HMMA.16816.F32.BF16 R120, R156.reuse, R6, R120 ;  /* 0x000000069c78723c */ /* 0x040fe60000041878 */
[-C--:B------:R-:W-:Y:S01]  /*c710*/  FMUL.FTZ R107, R110, R199.reuse ;  /* 0x000000c76e6b7220 */ /* 0x080fe20000410000 */
[-C--:B-1----:R-:W-:Y:S01]  /*c720*/  FMUL.FTZ R100, R111, R199.reuse ;  /* 0x000000c76f647220 */ /* 0x082fe20000410000 */
        /* <DEDUP_REMOVED lines=12> */
[C---:B----4-:R-:W-:Y:S06]  /*c7f0*/  HMMA.16816.F32.BF16 R124, R156.reuse, R8, R124 ;  /* 0x000000089c7c723c */ /* 0x050fec000004187c */
[----:B------:R-:W4:Y:S01]  /*c800*/  MUFU.TANH R35, R35 ;  /* 0x0000002300237308 */ /* 0x000f220000002400 */
        /* <DEDUP_REMOVED lines=103> */
[C---:B-1----:R-:W-:Y:S01]  /*ce80*/  VIADD R81, R189.reuse, 0xfffffe00 ;  /* 0xfffffe00bd517836 */ /* 0x042fe20000000000 */
        /* <DEDUP_REMOVED lines=18> */
[C---:B------:R-:W-:Y:S04]  /*cfb0*/  IMAD.HI.U32 R11, R82.reuse, R8, RZ ;  /* 0x00000008520b7227 */ /* 0x040fe800078e00ff */
[CC--:B------:R-:W-:Y:S02]  /*cfc0*/  IMAD R8, R11.reuse, R9.reuse, R8 ;  /* 0x000000090b087224 */ /* 0x0c0fe400078e0208 */
        /* <DEDUP_REMOVED lines=42> */
.L_x_3497:
[----:B------:R-:W-:Y:S05]  /*d270*/  BSYNC.RECONVERGENT B0 ;  /* 0x0000000000007941 */ /* 0x000fea0003800200 */
.L_x_3496:
[-C--:B------:R-:W-:Y:S01]  /*d280*/  @!P2 MOV R10, R177.reuse ;  /* 0x000000b1000aa202 */ /* 0x080fe20000000f00 */
[----:B------:R-:W-:Y:S01]  /*d290*/  @!P1 IMAD R4, R171, 0xc0, RZ ;  /* 0x000000c0ab049824 */ /* 0x000fe200078e02ff */
[----:B------:R-:W-:Y:S02]  /*d2a0*/  @!P2 MOV R11, R176 ;  /* 0x000000b0000ba202 */ /* 0x000fe40000000f00 */
[----:B------:R-:W-:Y:S03]  /*d2b0*/  IADD3 R8, P4, PT, R5, R177, RZ ;  /* 0x000000b105087210 */ /* 0x000fe60007f9e0ff */
[----:B------:R-:W-:Y:S01]  /*d2c0*/  @!PT LDS RZ, [RZ] ;  /* 0x00000000fffff984 */ /* 0x000fe20000000800 */
[----:B------:R-:W-:Y:S01]  /*d2d0*/  @!PT LDS RZ, [RZ] ;  /* 0x00000000fffff984 */ /* 0x000fe20000000800 */
[----:B------:R-:W-:Y:S01]  /*d2e0*/  @!PT LDS RZ, [RZ] ;  /* 0x00000000fffff984 */ /* 0x000fe20000000800 */
[----:B------:R2:W-:Y:S02]  /*d2f0*/  @!P2 LDGSTS.E.BYPASS.LTC128B.128 [R198+0x1000], desc[UR4][R10.64] ;  /* 0x010000000ac6afae */ /* 0x0005e4000b981a04 */
[----:B------:R-:W-:Y:S02]  /*d300*/  IMAD.X R9, R6, 0x1, R176, P4 ;  /* 0x0000000106097824 */ /* 0x000fe400020e06b0 */
[----:B------:R3:W-:Y:S01]  /*d310*/  @P2 STS.128 [R198+0x1000], RZ ;  /* 0x001000ffc6002388 */ /* 0x0007e20000000c00 */
[--C-:B-1----:R-:W-:Y:S02]  /*d320*/  @!P1 IMAD.MOV.U32 R86, RZ, RZ, R8.reuse ;  /* 0x000000ffff569224 */ /* 0x102fe400078e0008 */
[----:B------:R-:W-:Y:S01]  /*d330*/  @!P1 IMAD.WIDE.U32 R88, R170, 0xc0, R8 ;  /* 0x000000c0aa589825 */ /* 0x000fe200078e0008 */
[----:B------:R3:W-:Y:S02]  /*d340*/  @P1 STS.128 [R198+0x1800], RZ ;  /* 0x001800ffc6001388 */ /* 0x0007e40000000c00 */
[-C--:B------:R-:W-:Y:S01]  /*d350*/  @!P1 MOV R87, R9.reuse ;  /* 0x0000000900579202 */ /* 0x080fe20000000f00 */
[----:B------:R-:W-:Y:S01]  /*d360*/  @!P1 IMAD.IADD R89, R4, 0x1, R89 ;  /* 0x0000000104599824 */ /* 0x000fe200078e0259 */
[----:B------:R-:W-:Y:S01]  /*d370*/  @!PT LDS RZ, [RZ] ;  /* 0x00000000fffff984 */ /* 0x000fe20000000800 */
[----:B------:R-:W-:Y:S01]  /*d380*/  @!PT LDS RZ, [RZ] ;  /* 0x00000000fffff984 */ /* 0x000fe20000000800 */
[----:B------:R-:W-:Y:S01]  /*d390*/  @!PT LDS RZ, [RZ] ;  /* 0x00000000fffff984 */ /* 0x000fe20000000800 */
[----:B------:R-:W-:Y:S01]  /*d3a0*/  @!P1 LDGSTS.E.BYPASS.LTC128B.128 [R198+0x1800], desc[UR4][R8.64] ;  /* 0x0180000008c69fae */ /* 0x000fe2000b981a04 */
[C---:B------:R-:W-:Y:S01]  /*d3b0*/  @!P1 LEA R4, P2, R170.reuse, R8, 0x8 ;  /* 0x00000008aa049211 */ /* 0x040fe200078440ff */
[----:B------:R-:W-:Y:S01]  /*d3c0*/  @!P1 IMAD.MOV.U32 R82, RZ, RZ, R8 ;  /* 0x000000ffff529224 */ /* 0x000fe200078e0008 */
[----:B------:R-:W-:Y:S01]  /*d3d0*/  @!P1 MOV R83, R9 ;  /* 0x0000000900539202 */ /* 0x000fe20000000f00 */
[----:B------:R3:W-:Y:S01]  /*d3e0*/  @P1 STS.128 [R198+0x2000], RZ ;  /* 0x002000ffc6001388 */ /* 0x0007e20000000c00 */
[C---:B------:R-:W-:Y:S04]  /*d3f0*/  @!P1 IMAD.WIDE.U32 R86, R170.reuse, 0x140, R86 ;  /* 0x00000140aa569825 */ /* 0x040fe800078e0056 */
[----:B------:R-:W-:Y:S01]  /*d400*/  @!P1 IMAD.WIDE.U32 R82, R170, 0x180, R82 ;  /* 0x00000180aa529825 */ /* 0x000fe200078e0052 */
[----:B--2---:R-:W-:Y:S03]  /*d410*/  @!P1 IADD3 R10, P4, PT, R8, R5, RZ ;  /* 0x00000005080a9210 */ /* 0x004fe60007f9e0ff */
[----:B------:R-:W-:Y:S01]  /*d420*/  @!P1 IMAD R5, R171, 0x140, RZ ;  /* 0x00000140ab059824 */ /* 0x000fe200078e02ff */
[----:B------:R-:W-:Y:S01]  /*d430*/  @!P1 IADD3.X R11, PT, PT, R9, R6, RZ, P4, !PT ;  /* 0x00000006090b9210 */ /* 0x000fe200027fe4ff */
[----:B------:R-:W-:Y:S03]  /*d440*/  @!P1 IMAD R6, R171, 0x180, RZ ;  /* 0x00000180ab069824 */ /* 0x000fe600078e02ff */
[----:B------:R-:W-:Y:S02]  /*d450*/  @!P1 IADD3 R87, PT, PT, R5, R87, RZ ;  /* 0x0000005705579210 */ /* 0x000fe40007ffe0ff */
[-C--:B------:R-:W-:Y:S01]  /*d460*/  @!P1 LEA.HI.X R5, R170, R9.reuse, R171, 0x8, P2 ;  /* 0x00000009aa059211 */ /* 0x080fe200010f44ab */
[----:B------:R-:W-:Y:S01]  /*d470*/  @!PT LDS RZ, [RZ] ;  /* 0x00000000fffff984 */ /* 0x000fe20000000800 */
[----:B------:R-:W-:Y:S01]  /*d480*/  @!PT LDS RZ, [RZ] ;  /* 0x00000000fffff984 */ /* 0x000fe20000000800 */
[----:B------:R-:W-:Y:S01]  /*d490*/  @!PT LDS RZ, [RZ] ;  /* 0x00000000fffff984 */ /* 0x000fe20000000800 */
[----:B------:R1:W-:Y:S01]  /*d4a0*/  @!P1 LDGSTS.E.BYPASS.LTC128B.128 [R198+0x2000], desc[UR4][R10.64] ;  /* 0x020000000ac69fae */ /* 0x0003e2000b981a04 */
[----:B------:R-:W-:Y:S03]  /*d4b0*/  @!P1 IMAD.IADD R83, R6, 0x1, R83 ;  /* 0x0000000106539824 */ /* 0x000fe600078e0253 */
[----:B------:R3:W-:Y:S01]  /*d4c0*/  @P1 STS.128 [R198+0x2800], RZ ;  /* 0x002800ffc6001388 */ /* 0x0007e20000000c00 */
        /* <DEDUP_REMOVED lines=27> */
.L_x_3495:
[----:B------:R-:W-:Y:S05]  /*d680*/  BSYNC.RECONVERGENT B1 ;  /* 0x0000000000017941 */ /* 0x000fea0003800200 */
.L_x_3494:
[C---:B---3--:R-:W-:Y:S02]  /*d690*/  IADD3 R4, PT, PT, R190.reuse, -0x10, RZ ;  /* 0xfffffff0be047810 */ /* 0x048fe40007ffe0ff */
[C---:B------:R-:W-:Y:S02]  /*d6a0*/  IADD3 R8, PT, PT, R190.reuse, -0x11, RZ ;  /* 0xffffffefbe087810 */ /* 0x040fe40007ffe0ff */
[----:B------:R-:W-:Y:S02]  /*d6b0*/  IABS R4, R4 ;  /* 0x0000000400047213 */ /* 0x000fe40000000000 */
[----:B------:R-:W-:Y:S02]  /*d6c0*/  IABS R8, R8 ;  /* 0x0000000800087213 */ /* 0x000fe40000000000 */
[----:B------:R-:W-:Y:S02]  /*d6d0*/  I2FP.F32.S32 R4, R4 ;  /* 0x0000000400047245 */ /* 0x000fe40000201400 */
[----:B------:R-:W-:Y:S02]  /*d6e0*/  I2FP.F32.S32 R8, R8 ;  /* 0x0000000800087245 */ /* 0x000fe40000201400 */
[----:B-1----:R-:W-:Y:S01]  /*d6f0*/  IADD3 R87, PT, PT, R190, -0x8, RZ ;  /* 0xfffffff8be577810 */ /* 0x002fe20007ffe0ff */
        /* <DEDUP_REMOVED lines=20> */
[----:B------:R-:W-:Y:S01]  /*d840*/  FFMA.FTZ R217, -R0, R5, R217 ;  /* 0x0000000500d97223 */ /* 0x000fe200000101d9 */
[----:B------:R-:W-:Y:S01]  /*d850*/  IADD3 R5, PT, PT, R190, -0x18, RZ ;  /* 0xffffffe8be057810 */ /* 0x000fe20007ffe0ff */
[----:B------:R-:W-:Y:S01]  /*d860*/  FFMA.FTZ R162, -R0, R7, R162 ;  /* 0x0000000700a27223 */ /* 0x000fe200000101a2 */
[----:B------:R-:W-:Y:S02]  /*d870*/  IADD3 R7, PT, PT, R190, -0x20, RZ ;  /* 0xffffffe0be077810 */ /* 0x000fe40007ffe0ff */
[----:B------:R-:W-:Y:S02]  /*d880*/  IABS R5, R5 ;  /* 0x0000000500057213 */ /* 0x000fe40000000000 */
[----:B------:R-:W-:Y:S02]  /*d890*/  IABS R7, R7 ;  /* 0x0000000700077213 */ /* 0x000fe40000000000 */
[----:B------:R-:W-:Y:S02]  /*d8a0*/  I2FP.F32.S32 R5, R5 ;  /* 0x0000000500057245 */ /* 0x000fe40000201400 */
[----:B------:R-:W-:Y:S02]  /*d8b0*/  I2FP.F32.S32 R7, R7 ;  /* 0x0000000700077245 */ /* 0x000fe40000201400 */
[----:B------:R-:W-:Y:S01]  /*d8c0*/  IABS R6, R6 ;  /* 0x0000000600067213 */ /* 0x000fe20000000000 */
[CC--:B------:R-:W-:Y:S01]  /*d8d0*/  FFMA.FTZ R12, -R0.reuse, R5.reuse, R12 ;  /* 0x00000005000c7223 */ /* 0x0c0fe2000001010c */
[C---:B------:R-:W-:Y:S01]  /*d8e0*/  FFMA.FTZ R18, -R0.reuse, R5, R18 ;  /* 0x0000000500127223 */ /* 0x040fe20000010112 */
[-C--:B------:R-:W-:Y:S01]  /*d8f0*/  FFMA.FTZ R10, -R0, R7.reuse, R22 ;  /* 0x00000007000a7223 */ /* 0x080fe20000010116 */
[----:B------:R-:W-:Y:S01]  /*d900*/  IADD3 R22, PT, PT, R190, -0x91, RZ ;  /* 0xffffff6fbe167810 */ /* 0x000fe20007ffe0ff */
[----:B------:R-:W-:Y:S01]  /*d910*/  FFMA.FTZ R16, -R0, R7, R16 ;  /* 0x0000000700107223 */ /* 0x000fe20000010110 */
[----:B------:R-:W-:Y:S02]  /*d920*/  I2FP.F32.S32 R6, R6 ;  /* 0x0000000600067245 */ /* 0x000fe40000201400 */
[C---:B------:R-:W-:Y:S02]  /*d930*/  IADD3 R5, PT, PT, R190.reuse, -0x30, RZ ;  /* 0xffffffd0be057810 */ /* 0x040fe40007ffe0ff */
[----:B------:R-:W-:Y:S01]  /*d940*/  IADD3 R9, PT, PT, R190, -0x29, RZ ;  /* 0xffffffd7be097810 */ /* 0x000fe20007ffe0ff */
        /* <DEDUP_REMOVED lines=26> */
[C---:B------:R-:W-:Y:S02]  /*daf0*/  IADD3 R4, PT, PT, R190.reuse, -0x28, RZ ;  /* 0xffffffd8be047810 */ /* 0x040fe40007ffe0ff */
[----:B------:R-:W-:Y:S02]  /*db00*/  I2FP.F32.S32 R128, R128 ;  /* 0x0000008000807245 */ /* 0x000fe40000201400 */
[----:B------:R-:W-:Y:S02]  /*db10*/  IABS R4, R4 ;  /* 0x0000000400047213 */ /* 0x000fe40000000000 */
[----:B------:R-:W-:Y:S01]  /*db20*/  IADD3 R27, PT, PT, R190, -0x99, RZ ;  /* 0xffffff67be1b7810 */ /* 0x000fe20007ffe0ff */
[CC--:B------:R-:W-:Y:S01]  /*db30*/  FFMA.FTZ R201, -R0.reuse, R128.reuse, R201 ;  /* 0x0000008000c97223 */ /* 0x0c0fe200000101c9 */
[----:B------:R-:W-:Y:S01]  /*db40*/  FFMA.FTZ R128, -R0, R128, R79 ;  /* 0x0000008000807223 */ /* 0x000fe2000001014f */
[----:B------:R-:W-:Y:S02]  /*db50*/  MOV R7, R4 ;  /* 0x0000000400077202 */ /* 0x000fe40000000f00 */
[----:B------:R-:W-:Y:S02]  /*db60*/  IABS R4, R5 ;  /* 0x0000000500047213 */ /* 0x000fe40000000000 */
[----:B------:R-:W-:Y:S02]  /*db70*/  I2FP.F32.S32 R7, R7 ;  /* 0x0000000700077245 */ /* 0x000fe40000201400 */
[----:B------:R-:W-:Y:S02]  /*db80*/  I2FP.F32.S32 R4, R4 ;  /* 0x0000000400047245 */ /* 0x000fe40000201400 */
[----:B------:R-:W-:Y:S01]  /*db90*/  IADD3 R5, PT, PT, R190, -0x38, RZ ;  /* 0xffffffc8be057810 */ /* 0x000fe20007ffe0ff */
[----:B------:R-:W-:Y:S01]  /*dba0*/  FFMA.FTZ R82, -R0, R7, R20 ;  /* 0x0000000700527223 */ /* 0x000fe20000010114 */
[----:B------:R-:W-:Y:S01]  /*dbb0*/  IADD3 R20, PT, PT, R190, -0x41, RZ ;  /* 0xffffffbfbe147810 */ /* 0x000fe20007ffe0ff */
[CC--:B------:R-:W-:Y:S01]  /*dbc0*/  FFMA.FTZ R227, -R0.reuse, R4.reuse, R227 ;  /* 0x0000000400e37223 */ /* 0x0c0fe200000101e3 */
[----:B------:R-:W-:Y:S01]  /*dbd0*/  IABS R5, R5 ;  /* 0x0000000500057213 */ /* 0x000fe20000000000 */
[----:B------:R-:W-:Y:S01]  /*dbe0*/  FFMA.FTZ R222, -R0, R4, R222 ;  /* 0x0000000400de7223 */ /* 0x000fe200000101de */
[----:B------:R-:W-:Y:S01]  /*dbf0*/  IADD3 R4, PT, PT, R190, -0x39, RZ ;  /* 0xffffffc7be047810 */ /* 0x000fe20007ffe0ff */
[----:B------:R-:W-:Y:S01]  /*dc00*/  FFMA.FTZ R224, -R0, R7, R224 ;  /* 0x0000000700e07223 */ /* 0x000fe200000101e0 */
[----:B------:R-:W-:Y:S02]  /*dc10*/  I2FP.F32.S32 R5, R5 ;  /* 0x0000000500057245 */ /* 0x000fe40000201400 */
[----:B------:R-:W-:Y:S02]  /*dc20*/  IABS R4, R4 ;  /* 0x0000000400047213 */ /* 0x000fe40000000000 */
[----:B------:R-:W-:Y:S01]  /*dc30*/  IADD3 R7, PT, PT, R190, -0x48, RZ ;  /* 0xffffffb8be077810 */ /* 0x000fe20007ffe0ff */
[CC--:B------:R-:W-:Y:S01]  /*dc40*/  FFMA.FTZ R34, -R0.reuse, R5.reuse, R34 ;  /* 0x0000000500227223 */ /* 0x0c0fe20000010122 */
[C---:B------:R-:W-:Y:S01]  /*dc50*/  FFMA.FTZ R89, -R0.reuse, R5, R28 ;  /* 0x0000000500597223 */ /* 0x040fe2000001011c */
[----:B------:R-:W-:Y:S02]  /*dc60*/  IABS R5, R6 ;  /* 0x0000000600057213 */ /* 0x000fe40000000000 */
[----:B------:R-:W-:Y:S02]  /*dc70*/  IABS R7, R7 ;  /* 0x0000000700077213 */ /* 0x000fe40000000000 */
[----:B------:R-:W-:Y:S02]  /*dc80*/  I2FP.F32.S32 R5, R5 ;  /* 0x0000000500057245 */ /* 0x000fe40000201400 */
[----:B------:R-:W-:Y:S02]  /*dc90*/  I2FP.F32.S32 R7, R7 ;  /* 0x0000000700077245 */ /* 0x000fe40000201400 */
[----:B------:R-:W-:Y:S01]  /*dca0*/  MOV R8, R4 ;  /* 0x0000000400087202 */ /* 0x000fe20000000f00 */
        /* <DEDUP_REMOVED lines=23> */
[----:B------:R-:W-:Y:S02]  /*de20*/  IABS R7, R7 ;  /* 0x0000000700077213 */ /* 0x000fe40000000000 */
[C---:B------:R-:W-:Y:S02]  /*de30*/  IADD3 R4, PT, PT, R190.reuse, -0x50, RZ ;  /* 0xffffffb0be047810 */ /* 0x040fe40007ffe0ff */
[----:B------:R-:W-:Y:S02]  /*de40*/  I2FP.F32.S32 R7, R7 ;  /* 0x0000000700077245 */ /* 0x000fe40000201400 */
[----:B------:R-:W-:Y:S02]  /*de50*/  IABS R4, R4 ;  /* 0x0000000400047213 */ /* 0x000fe40000000000 */
[----:B------:R-:W-:Y:S01]  /*de60*/  IADD3 R20, PT, PT, R190, -0x70, RZ ;  /* 0xffffff90be147810 */ /* 0x000fe20007ffe0ff */
[CC--:B------:R-:W-:Y:S01]  /*de70*/  FFMA.FTZ R45, -R0.reuse, R7.reuse, R45 ;  /* 0x00000007002d7223 */ /* 0x0c0fe2000001012d */
[----:B------:R-:W-:Y:S01]  /*de80*/  MOV R8, R4 ;  /* 0x0000000400087202 */ /* 0x000fe20000000f00 */
[C---:B------:R-:W-:Y:S01]  /*de90*/  FFMA.FTZ R7, -R0.reuse, R7, R51 ;  /* 0x0000000700077223 */ /* 0x040fe20000010133 */
        /* <DEDUP_REMOVED lines=13> */
[----:B------:R-:W-:Y:S02]  /*df70*/  IADD3 R20, PT, PT, R190, -0x89, RZ ;  /* 0xffffff77be147810 */ /* 0x000fe40007ffe0ff */
[----:B------:R-:W-:Y:S02]  /*df80*/  IABS R6, R6 ;  /* 0x0000000600067213 */ /* 0x000fe40000000000 */
[----:B------:R-:W-:Y:S02]  /*df90*/  IABS R21, R20 ;  /* 0x0000001400157213 */ /* 0x000fe40000000000 */
[----:B------:R-:W-:Y:S02]  /*dfa0*/  I2FP.F32.S32 R6, R6 ;  /* 0x0000000600067245 */ /* 0x000fe40000201400 */
[----:B------:R-:W-:Y:S02]  /*dfb0*/  IABS R4, R4 ;  /* 0x0000000400047213 */ /* 0x000fe40000000000 */
[----:B------:R-:W-:Y:S01]  /*dfc0*/  I2FP.F32.S32 R115, R21 ;  /* 0x0000001500737245 */ /* 0x000fe20000201400 */
[CC--:B------:R-:W-:Y:S01]  /*dfd0*/  FFMA.FTZ R48, -R0.reuse, R6.reuse, R48 ;  /* 0x0000000600307223 */ /* 0x0c0fe20000010130 */
[C---:B------:R-:W-:Y:S01]  /*dfe0*/  FFMA.FTZ R234, -R0.reuse, R6, R234 ;  /* 0x0000000600ea7223 */ /* 0x040fe200000101ea */
[----:B------:R-:W-:Y:S02]  /*dff0*/  MOV R6, R4 ;  /* 0x0000000400067202 */ /* 0x000fe40000000f00 */
        /* <DEDUP_REMOVED lines=35> */
[C---:B------:R-:W-:Y:S01]  /*e230*/  FFMA.FTZ R238, -R0.reuse, R4, R238 ;  /* 0x0000000400ee7223 */ /* 0x040fe200000101ee */
[----:B------:R-:W-:Y:S02]  /*e240*/  IABS R8, R8 ;  /* 0x0000000800087213 */ /* 0x000fe40000000000 */
[----:B------:R-:W-:Y:S02]  /*e250*/  IABS R20, R5 ;  /* 0x0000000500147213 */ /* 0x000fe40000000000 */
[----:B------:R-:W-:Y:S02]  /*e260*/  IABS R5, R22 ;  /* 0x0000001600057213 */ /* 0x000fe40000000000 */
[----:B------:R-:W2:Y:S01]  /*e270*/  LD.E R22, desc[UR4][R2.64+0xdc] ;  /* 0x0000dc0402167980 */ /* 0x000ea2000c101900 */
[----:B------:R-:W-:Y:S02]  /*e280*/  I2FP.F32.S32 R8, R8 ;  /* 0x0000000800087245 */ /* 0x000fe40000201400 */
[----:B------:R-:W-:Y:S02]  /*e290*/  I2FP.F32.S32 R5, R5 ;  /* 0x0000000500057245 */ /* 0x000fe40000201400 */
[----:B------:R-:W-:Y:S01]  /*e2a0*/  I2FP.F32.S32 R20, R20 ;  /* 0x0000001400147245 */ /* 0x000fe20000201400 */
[CC--:B------:R-:W-:Y:S01]  /*e2b0*/  FFMA.FTZ R242, -R0.reuse, R8.reuse, R242 ;  /* 0x0000000800f27223 */ /* 0x0c0fe200000101f2 */
[C---:B------:R-:W-:Y:S01]  /*e2c0*/  FFMA.FTZ R236, -R0.reuse, R8, R236 ;  /* 0x0000000800ec7223 */ /* 0x040fe200000101ec */
[C---:B------:R-:W-:Y:S01]  /*e2d0*/  FFMA.FTZ R106, -R0.reuse, R5, R72 ;  /* 0x00000005006a7223 */ /* 0x040fe20000010148 */
[C---:B------:R-:W-:Y:S01]  /*e2e0*/  FFMA.FTZ R8, -R0.reuse, R105, R64 ;  /* 0x0000006900087223 */ /* 0x040fe20000010140 */
[CC--:B------:R-:W-:Y:S01]  /*e2f0*/  FFMA.FTZ R101, -R0.reuse, R20.reuse, R245 ;  /* 0x0000001400657223 */ /* 0x0c0fe200000101f5 */
[C---:B------:R-:W-:Y:S01]  /*e300*/  FFMA.FTZ R231, -R0.reuse, R20, R231 ;  /* 0x0000001400e77223 */ /* 0x040fe200000101e7 */
        /* <DEDUP_REMOVED lines=17> */
[----:B------:R-:W-:Y:S01]  /*e420*/  IADD3 R189, PT, PT, R189, -0x100, RZ ;  /* 0xffffff00bdbd7810 */ /* 0x000fe20007ffe0ff */
[CC--:B------:R-:W-:Y:S01]  /*e430*/  FFMA.FTZ R244, -R0.reuse, R4.reuse, R244 ;  /* 0x0000000400f47223 */ /* 0x0c0fe200000101f4 */
        /* <DEDUP_REMOVED lines=10> */
[C---:B------:R-:W-:Y:S02]  /*e4e0*/  IADD3 R5, PT, PT, R190.reuse, -0xb1, RZ ;  /* 0xffffff4fbe057810 */ /* 0x040fe40007ffe0ff */
        /* <DEDUP_REMOVED lines=24> */
[----:B------:R-:W-:Y:S03]  /*e670*/  IABS R4, R4 ;  /* 0x0000000400047213 */ /* 0x000fe60000000000 */
[CC--:B------:R-:W-:Y:S01]  /*e680*/  FFMA.FTZ R31, -R0.reuse, R20.reuse, R31 ;  /* 0x00000014001f7223 */ /* 0x0c0fe2000001011f */
[----:B------:R-:W-:Y:S01]  /*e690*/  FFMA.FTZ R207, -R0, R20, R207 ;  /* 0x0000001400cf7223 */ /* 0x000fe200000101cf */
[----:B------:R-:W-:Y:S02]  /*e6a0*/  I2FP.F32.S32 R21, R4 ;  /* 0x0000000400157245 */ /* 0x000fe40000201400 */
[----:B------:R-:W-:Y:S02]  /*e6b0*/  IABS R20, R5 ;  /* 0x0000000500147213 */ /* 0x000fe40000000000 */
[----:B------:R-:W-:Y:S01]  /*e6c0*/  IADD3 R5, PT, PT, R190, -0xd0, RZ ;  /* 0xffffff30be057810 */ /* 0x000fe20007ffe0ff */
[CC--:B------:R-:W-:Y:S01]  /*e6d0*/  FFMA.FTZ R29, -R0.reuse, R21.reuse, R29 ;  /* 0x00000015001d7223 */ /* 0x0c0fe2000001011d */
[----:B------:R-:W-:Y:S01]  /*e6e0*/  I2FP.F32.S32 R20, R20 ;  /* 0x0000001400147245 */ /* 0x000fe20000201400 */
[----:B------:R-:W-:Y:S01]  /*e6f0*/  FFMA.FTZ R206, -R0, R21, R206 ;  /* 0x0000001500ce7223 */ /* 0x000fe200000101ce */
        /* <DEDUP_REMOVED lines=9> */
[----:B------:R-:W-:Y:S01]  /*e790*/  FFMA.FTZ R107, -R0, R5, R107 ;  /* 0x00000005006b7223 */ /* 0x000fe2000001016b */
[----:B------:R-:W-:Y:S01]  /*e7a0*/  IADD3 R5, PT, PT, R190, -0xe0, RZ ;  /* 0xffffff20be057810 */ /* 0x000fe20007ffe0ff */
[C---:B------:R-:W-:Y:S01]  /*e7b0*/  FFMA.FTZ R125, -R0.reuse, R27, R77 ;  /* 0x0000001b007d7223 */ /* 0x040fe2000001014d */
        /* <DEDUP_REMOVED lines=26> */
[CC--:B------:R-:W-:Y:S01]  /*e960*/  FFMA.FTZ R62, -R0.reuse, R4.reuse, R62 ;  /* 0x00000004003e7223 */ /* 0x0c0fe2000001013e */
[----:B------:R-:W-:Y:S01]  /*e970*/  FFMA.FTZ R97, -R0, R4, R97 ;  /* 0x0000000400617223 */ /* 0x000fe20000010161 */
[----:B------:R-:W-:Y:S02]  /*e980*/  IADD3 R4, PT, PT, R190, -0xe9, RZ ;  /* 0xffffff17be047810 */ /* 0x000fe40007ffe0ff */
[----:B------:R-:W-:Y:S02]  /*e990*/  I2FP.F32.S32 R20, R20 ;  /* 0x0000001400147245 */ /* 0x000fe40000201400 */
[----:B------:R-:W-:Y:S02]  /*e9a0*/  IABS R4, R4 ;  /* 0x0000000400047213 */ /* 0x000fe40000000000 */
[----:B------:R-:W-:Y:S01]  /*e9b0*/  FMNMX3.FTZ R21, R21, R232, R233, !PT ;  /* 0x000000e815157276 */ /* 0x000fe200078100e9 */
[C---:B------:R-:W-:Y:S01]  /*e9c0*/  FFMA.FTZ R112, -R0.reuse, R20, R80 ;  /* 0x0000001400707223 */ /* 0x040fe20000010150 */
[----:B------:R-:W-:Y:S01]  /*e9d0*/  I2FP.F32.S32 R4, R4 ;  /* 0x0000000400047245 */ /* 0x000fe20000201400 */
[C---:B------:R-:W-:Y:S01]  /*e9e0*/  FFMA.FTZ R68, -R0.reuse, R20, R68 ;  /* 0x0000001400447223 */ /* 0x040fe20000010144 */
        /* <DEDUP_REMOVED lines=30> */
[----:B------:R-:W-:Y:S02]  /*ebd0*/  IADD3 R27, PT, PT, R190, -0xe1, RZ ;  /* 0xffffff1fbe1b7810 */ /* 0x000fe40007ffe0ff */
[----:B------:R-:W-:Y:S01]  /*ebe0*/  FMNMX3.FTZ R21, R21, R220, R219, !PT ;  /* 0x000000dc15157276 */ /* 0x000fe200078100db */
[CC--:B------:R-:W-:Y:S01]  /*ebf0*/  FFMA.FTZ R58, -R0.reuse, R5.reuse, R58 ;  /* 0x00000005003a7223 */ /* 0x0c0fe2000001013a */
[----:B------:R-:W-:Y:S01]  /*ec00*/  FFMA.FTZ R65, -R0, R5, R65 ;  /* 0x0000000500417223 */ /* 0x000fe20000010141 */
[----:B------:R-:W-:Y:S02]  /*ec10*/  IADD3 R5, PT, PT, R190, -0xf1, RZ ;  /* 0xffffff0fbe057810 */ /* 0x000fe40007ffe0ff */
[----:B------:R-:W-:Y:S02]  /*ec20*/  IABS R27, R27 ;  /* 0x0000001b001b7213 */ /* 0x000fe40000000000 */
[----:B------:R-:W-:Y:S02]  /*ec30*/  IABS R5, R5 ;  /* 0x0000000500057213 */ /* 0x000fe40000000000 */
[----:B------:R-:W-:Y:S02]  /*ec40*/  I2FP.F32.S32 R27, R27 ;  /* 0x0000001b001b7245 */ /* 0x000fe40000201400 */
[----:B------:R-:W-:Y:S02]  /*ec50*/  I2FP.F32.S32 R5, R5 ;  /* 0x0000000500057245 */ /* 0x000fe40000201400 */
[----:B------:R-:W-:Y:S01]  /*ec60*/  FMNMX3.FTZ R21, R21, R215, R214, !PT ;  /* 0x000000d715157276 */ /* 0x000fe200078100d6 */
        /* <DEDUP_REMOVED lines=54> */
[----:B------:R-:W-:Y:S01]  /*efd0*/  FSETP.NEU.FTZ.AND P1, PT, R20, -INF , PT ;  /* 0xff8000001400780b */ /* 0x000fe20003f3d000 */
[----:B--2---:R-:W-:Y:S01]  /*efe0*/  FMUL.FTZ R51, R22, R20 ;  /* 0x0000001416337220 */ /* 0x004fe20000410000 */
[----:B------:R-:W-:Y:S01]  /*eff0*/  FADD.FTZ R4, -R20, R149 ;  /* 0x0000009514047221 */ /* 0x000fe20000010100 */
[----:B---3--:R-:W-:Y:S03]  /*f000*/  FMNMX.FTZ R21, R5, R21, !PT ;  /* 0x0000001505157209 */ /* 0x008fe60007810000 */
[----:B------:R-:W-:Y:S01]  /*f010*/  FSEL R51, R51, RZ, P1 ;  /* 0x000000ff33337208 */ /* 0x000fe20000800000 */
[C---:B------:R-:W-:Y:S01]  /*f020*/  FMUL.FTZ R4, R22.reuse, R4 ;  /* 0x0000000416047220 */ /* 0x040fe20000410000 */
[----:B------:R-:W-:Y:S01]  /*f030*/  FMUL.FTZ R55, R22, R21 ;  /* 0x0000001516377220 */ /* 0x000fe20000410000 */
[C---:B------:R-:W-:Y:S01]  /*f040*/  FSETP.NEU.FTZ.AND P1, PT, R21.reuse, -INF , PT ;  /* 0xff8000001500780b */ /* 0x040fe20003f3d000 */
[----:B------:R-:W-:Y:S01]  /*f050*/  FADD.FTZ R5, -R21, R148 ;  /* 0x0000009415057221 */ /* 0x000fe20000010100 */
        /* <DEDUP_REMOVED lines=23> */
[-C--:B------:R-:W-:Y:S03]  /*f1d0*/  FFMA.FTZ R200, R160, R22.reuse, -R55 ;  /* 0x00000016a0c87223 */ /* 0x080fe60000010837 */
[----:B------:R-:W-:Y:S01]  /*f1e0*/  MUFU.EX2 R156, R156 ;  /* 0x0000009c009c7308 */ /* 0x000fe20000000800 */
[----:B------:R-:W-:Y:S01]  /*f1f0*/  FFMA.FTZ R160, R14, R22, -R51 ;  /* 0x000000160ea07223 */ /* 0x000fe20000010833 */
[----:B-1----:R-:W-:Y:S01]  /*f200*/  FMUL.FTZ R18, R28, R134 ;  /* 0x000000861c127220 */ /* 0x002fe20000410000 */
[-CC-:B------:R-:W-:Y:S01]  /*f210*/  FFMA.FTZ R111, R32, R22.reuse, -R55.reuse ;  /* 0x00000016206f7223 */ /* 0x180fe20000010837 */
[-CC-:B------:R-:W-:Y:S01]  /*f220*/  FFMA.FTZ R110, R33, R22.reuse, -R55.reuse ;  /* 0x00000016216e7223 */ /* 0x180fe20000010837 */
[-C--:B------:R-:W-:Y:S01]  /*f230*/  FFMA.FTZ R72, R8, R22.reuse, -R55 ;  /* 0x0000001608487223 */ /* 0x080fe20000010837 */
[-C--:B------:R-:W-:Y:S01]  /*f240*/  FFMA.FTZ R149, R19, R22.reuse, -R51 ;  /* 0x0000001613957223 */ /* 0x080fe20000010833 */
[----:B------:R-:W-:Y:S03]  /*f250*/  FMUL.FTZ R19, R28, R135 ;  /* 0x000000871c137220 */ /* 0x000fe60000410000 */
[----:B------:R-:W-:Y:S01]  /*f260*/  MUFU.EX2 R200, R200 ;  /* 0x000000c800c87308 */ /* 0x000fe20000000800 */
[-CC-:B------:R-:W-:Y:S01]  /*f270*/  FFMA.FTZ R154, R16, R22.reuse, -R55.reuse ;  /* 0x00000016109a7223 */ /* 0x180fe20000010837 */
[-CC-:B------:R-:W-:Y:S01]  /*f280*/  FFMA.FTZ R66, R239, R22.reuse, -R55.reuse ;  /* 0x00000016ef427223 */ /* 0x180fe20000010837 */
[-C--:B------:R-:W-:Y:S01]  /*f290*/  FFMA.FTZ R64, R240, R22.reuse, -R55 ;  /* 0x00000016f0407223 */ /* 0x080fe20000010837 */
[-CC-:B------:R-:W-:Y:S01]  /*f2a0*/  FFMA.FTZ R75, R241, R22.reuse, -R51.reuse ;  /* 0x00000016f14b7223 */ /* 0x180fe20000010833 */
[-C--:B------:R-:W-:Y:S01]  /*f2b0*/  FFMA.FTZ R77, R242, R22.reuse, -R51 ;  /* 0x00000016f24d7223 */ /* 0x080fe20000010833 */
[-C--:B------:R-:W-:Y:S01]  /*f2c0*/  FFMA.FTZ R79, R243, R22.reuse, -R55 ;  /* 0x00000016f34f7223 */ /* 0x080fe20000010837 */
[-C--:B------:R-:W-:Y:S03]  /*f2d0*/  FFMA.FTZ R88, R88, R22.reuse, -R51 ;  /* 0x0000001658587223 */ /* 0x080fe60000010833 */
[----:B------:R-:W-:Y:S01]  /*f2e0*/  MUFU.EX2 R160, R160 ;  /* 0x000000a000a07308 */ /* 0x000fe20000000800 */
        /* <DEDUP_REMOVED lines=11> */
[----:B------:R-:W-:Y:S01]  /*f3a0*/  FMUL.FTZ R11, R28, R143 ;  /* 0x0000008f1c0b7220 */ /* 0x000fe20000410000 */
[-CC-:B------:R-:W-:Y:S01]  /*f3b0*/  FFMA.FTZ R143, R214, R22.reuse, -R55.reuse ;  /* 0x00000016d68f7223 */ /* 0x180fe20000010837 */
[-CC-:B------:R-:W-:Y:S01]  /*f3c0*/  FFMA.FTZ R163, R153, R22.reuse, -R55.reuse ;  /* 0x0000001699a37223 */ /* 0x180fe20000010837 */
[-C--:B------:R-:W-:Y:S03]  /*f3d0*/  FFMA.FTZ R153, R17, R22.reuse, -R55 ;  /* 0x0000001611997223 */ /* 0x080fe60000010837 */
[----:B------:R-:W-:Y:S01]  /*f3e0*/  MUFU.EX2 R202, R202 ;  /* 0x000000ca00ca7308 */ /* 0x000fe20000000800 */
[----:B------:R-:W-:Y:S01]  /*f3f0*/  FMUL.FTZ R5, R22, R5 ;  /* 0x0000000516057220 */ /* 0x000fe20000410000 */
[-CC-:B------:R-:W-:Y:S01]  /*f400*/  FFMA.FTZ R129, R81, R22.reuse, -R51.reuse ;  /* 0x0000001651817223 */ /* 0x180fe20000010833 */
[-CC-:B------:R-:W-:Y:S01]  /*f410*/  FFMA.FTZ R81, R7, R22.reuse, -R51.reuse ;  /* 0x0000001607517223 */ /* 0x180fe20000010833 */
[----:B------:R-:W-:Y:S01]  /*f420*/  FMUL.FTZ R7, R28, R147 ;  /* 0x000000931c077220 */ /* 0x000fe20000410000 */
[----:B------:R-:W-:Y:S01]  /*f430*/  FFMA.FTZ R74, R6, R22, -R51 ;  /* 0x00000016064a7223 */ /* 0x000fe20000010833 */
[----:B------:R-:W-:Y:S01]  /*f440*/  FMUL.FTZ R6, R28, R146 ;  /* 0x000000921c067220 */ /* 0x000fe20000410000 */
[-C--:B------:R-:W-:Y:S03]  /*f450*/  FFMA.FTZ R146, R210, R22.reuse, -R55 ;  /* 0x00000016d2927223 */ /* 0x080fe60000010837 */
[----:B------:R-:W1:Y:S01]  /*f460*/  MUFU.EX2 R27, R5 ;  /* 0x00000005001b7308 */ /* 0x000e620000000800 */
[--C-:B------:R-:W-:Y:S01]  /*f470*/  FFMA.FTZ R148, R10, R22, -R51.reuse ;  /* 0x000000160a947223 */ /* 0x100fe20000010833 */
[----:B------:R-:W-:Y:S01]  /*f480*/  FMUL.FTZ R10, R28, R142 ;  /* 0x0000008e1c0a7220 */ /* 0x000fe20000410000 */
[-CC-:B------:R-:W-:Y:S01]  /*f490*/  FFMA.FTZ R142, R213, R22.reuse, -R51.reuse ;  /* 0x00000016d58e7223 */ /* 0x180fe20000010833 */
[-C--:B------:R-:W-:Y:S01]  /*f4a0*/  FFMA.FTZ R122, R9, R22.reuse, -R51 ;  /* 0x00000016097a7223 */ /* 0x080fe20000010833 */
[-CC-:B------:R-:W-:Y:S01]  /*f4b0*/  FFMA.FTZ R124, R222, R22.reuse, -R55.reuse ;  /* 0x00000016de7c7223 */ /* 0x180fe20000010837 */
[-C--:B------:R-:W-:Y:S01]  /*f4c0*/  FFMA.FTZ R123, R223, R22.reuse, -R55 ;  /* 0x00000016df7b7223 */ /* 0x080fe20000010837 */
[-C--:B------:R-:W-:Y:S03]  /*f4d0*/  FFMA.FTZ R126, R224, R22.reuse, -R51 ;  /* 0x00000016e07e7223 */ /* 0x080fe60000010833 */
[----:B------:R-:W2:Y:S01]  /*f4e0*/  MUFU.EX2 R199, R199 ;  /* 0x000000c700c77308 */ /* 0x000ea20000000800 */
[-C--:B------:R-:W-:Y:S01]  /*f4f0*/  FFMA.FTZ R118, R89, R22.reuse, -R55 ;  /* 0x0000001659767223 */ /* 0x080fe20000010837 */
[-C--:B------:R-:W-:Y:S01]  /*f500*/  FFMA.FTZ R89, R86, R22.reuse, -R51 ;  /* 0x0000001656597223 */ /* 0x080fe20000010833 */
[-C--:B------:R-:W-:Y:S01]  /*f510*/  FFMA.FTZ R114, R226, R22.reuse, -R55 ;  /* 0x00000016e2727223 */ /* 0x080fe20000010837 */
[-CC-:B------:R-:W-:Y:S01]  /*f520*/  FFMA.FTZ R121, R227, R22.reuse, -R51.reuse ;  /* 0x00000016e3797223 */ /* 0x180fe20000010833 */
[-C--:B------:R-:W-:Y:S01]  /*f530*/  FFMA.FTZ R116, R228, R22.reuse, -R51 ;  /* 0x00000016e4747223 */ /* 0x080fe20000010833 */
[-CC-:B------:R-:W-:Y:S01]  /*f540*/  FFMA.FTZ R73, R232, R22.reuse, -R55.reuse ;  /* 0x00000016e8497223 */ /* 0x180fe20000010837 */
[--C-:B------:R-:W-:Y:S03]  /*f550*/  FFMA.FTZ R67, R233, R22, -R55.reuse ;  /* 0x00000016e9437223 */ /* 0x100fe60000010837 */
[----:B------:R-:W3:Y:S01]  /*f560*/  MUFU.EX2 R161, R161 ;  /* 0x000000a100a17308 */ /* 0x000ee20000000800 */
[C---:B-1----:R-:W-:Y:S01]  /*f570*/  FMUL.FTZ R16, R27.reuse, R132 ;  /* 0x000000841b107220 */ /* 0x042fe20000410000 */
[C---:B------:R-:W-:Y:S01]  /*f580*/  FMUL.FTZ R17, R27.reuse, R133 ;  /* 0x000000851b117220 */ /* 0x040fe20000410000 */
[C---:B------:R-:W-:Y:S01]  /*f590*/  FMUL.FTZ R5, R27.reuse, R145 ;  /* 0x000000911b057220 */ /* 0x040fe20000410000 */
[----:B------:R-:W-:Y:S01]  /*f5a0*/  FMUL.FTZ R8, R27, R140 ;  /* 0x0000008c1b087220 */ /* 0x000fe20000410000 */
[-CC-:B------:R-:W-:Y:S01]  /*f5b0*/  FFMA.FTZ R140, R215, R22.reuse, -R55.reuse ;  /* 0x00000016d78c7223 */ /* 0x180fe20000010837 */
[----:B------:R-:W-:Y:S01]  /*f5c0*/  FMUL.FTZ R9, R27, R141 ;  /* 0x0000008d1b097220 */ /* 0x000fe20000410000 */
[----:B------:R-:W-:Y:S03]  /*f5d0*/  FFMA.FTZ R145, R211, R22, -R55 ;  /* 0x00000016d3917223 */ /* 0x000fe60000010837 */
[----:B------:R-:W1:Y:S01]  /*f5e0*/  MUFU.EX2 R198, R198 ;  /* 0x000000c600c67308 */ /* 0x000e620000000800 */
[----:B--2---:R-:W-:Y:S01]  /*f5f0*/  F2FP.BF16.F32.PACK_AB R33, R199, R202 ;  /* 0x000000cac721723e */ /* 0x004fe200000010ff */
[----:B------:R-:W-:Y:S01]  /*f600*/  FFMA.FTZ R202, R28, R197, R202 ;  /* 0x000000c51cca7223 */ /* 0x000fe200000100ca */
[-C--:B------:R-:W-:Y:S01]  /*f610*/  FFMA.FTZ R80, R234, R22.reuse, -R51 ;  /* 0x00000016ea507223 */ /* 0x080fe20000010833 */
[-CC-:B------:R-:W-:Y:S01]  /*f620*/  FFMA.FTZ R69, R235, R22.reuse, -R55.reuse ;  /* 0x00000016eb457223 */ /* 0x180fe20000010837 */
[-C--:B------:R-:W-:Y:S01]  /*f630*/  FFMA.FTZ R71, R236, R22.reuse, -R55 ;  /* 0x00000016ec477223 */ /* 0x080fe20000010837 */
[-CC-:B------:R-:W-:Y:S01]  /*f640*/  FFMA.FTZ R76, R237, R22.reuse, -R51.reuse ;  /* 0x00000016ed4c7223 */ /* 0x180fe20000010833 */
[-C--:B------:R-:W-:Y:S03]  /*f650*/  FFMA.FTZ R70, R238, R22.reuse, -R51 ;  /* 0x00000016ee467223 */ /* 0x080fe60000010833 */
[----:B------:R-:W-:Y:S01]  /*f660*/  MUFU.EX2 R163, R163 ;  /* 0x000000a300a37308 */ /* 0x000fe20000000800 */
[----:B---3--:R-:W-:Y:S01]  /*f670*/  F2FP.BF16.F32.PACK_AB R35, R161, R169 ;  /* 0x000000a9a123723e */ /* 0x008fe200000010ff */
[-CC-:B------:R-:W-:Y:S01]  /*f680*/  FFMA.FTZ R86, R244, R22.reuse, -R55.reuse ;  /* 0x00000016f4567223 */ /* 0x180fe20000010837 */
[-C--:B------:R-:W-:Y:S01]  /*f690*/  FFMA.FTZ R92, R92, R22.reuse, -R55 ;  /* 0x000000165c5c7223 */ /* 0x080fe20000010837 */
[-CC-:B------:R-:W-:Y:S01]  /*f6a0*/  FFMA.FTZ R105, R105, R22.reuse, -R51.reuse ;  /* 0x0000001669697223 */ /* 0x180fe20000010833 */
[-C--:B------:R-:W-:Y:S01]  /*f6b0*/  FFMA.FTZ R102, R102, R22.reuse, -R51 ;  /* 0x0000001666667223 */ /* 0x080fe20000010833 */
[-CC-:B------:R-:W-:Y:S01]  /*f6c0*/  FFMA.FTZ R101, R101, R22.reuse, -R55.reuse ;  /* 0x0000001665657223 */ /* 0x180fe20000010837 */
[----:B------:R-:W-:Y:S03]  /*f6d0*/  FFMA.FTZ R106, R106, R22, -R55 ;  /* 0x000000166a6a7223 */ /* 0x000fe60000010837 */
[----:B------:R-:W2:Y:S01]  /*f6e0*/  MUFU.EX2 R162, R162 ;  /* 0x000000a200a27308 */ /* 0x000ea20000000800 */
[----:B-1----:R-:W-:Y:S01]  /*f6f0*/  F2FP.BF16.F32.PACK_AB R32, R198, R200 ;  /* 0x000000c8c620723e */ /* 0x002fe200000010ff */
[----:B------:R-:W-:Y:S01]  /*f700*/  FFMA.FTZ R200, R27, R196, R200 ;  /* 0x000000c41bc87223 */ /* 0x000fe200000100c8 */
[-CC-:B------:R-:W-:Y:S01]  /*f710*/  FFMA.FTZ R119, R119, R22.reuse, -R51.reuse ;  /* 0x0000001677777223 */ /* 0x180fe20000010833 */
[-C--:B------:R-:W-:Y:S01]  /*f720*/  FFMA.FTZ R115, R115, R22.reuse, -R51 ;  /* 0x0000001673737223 */ /* 0x080fe20000010833 */
[-CC-:B------:R-:W-:Y:S01]  /*f730*/  FFMA.FTZ R117, R117, R22.reuse, -R55.reuse ;  /* 0x0000001675757223 */ /* 0x180fe20000010837 */
[-C--:B------:R-:W-:Y:S01]  /*f740*/  FFMA.FTZ R120, R120, R22.reuse, -R55 ;  /* 0x0000001678787223 */ /* 0x080fe20000010837 */
[-CC-:B------:R-:W-:Y:S03]  /*f750*/  FFMA.FTZ R132, R231, R22.reuse, -R51.reuse ;  /* 0x00000016e7847223 */ /* 0x180fe60000010833 */
[----:B------:R-:W1:Y:S01]  /*f760*/  MUFU.EX2 R159, R159 ;  /* 0x0000009f009f7308 */ /* 0x000e620000000800 */
        /* <DEDUP_REMOVED lines=10> */
[-C--:B------:R-:W-:Y:S01]  /*f810*/  FFMA.FTZ R204, R204, R22.reuse, -R51 ;  /* 0x00000016cccc7223 */ /* 0x080fe20000010833 */
[-CC-:B------:R-:W-:Y:S01]  /*f820*/  FFMA.FTZ R203, R203, R22.reuse, -R55.reuse ;  /* 0x00000016cbcb7223 */ /* 0x180fe20000010837 */
[-CC-:B------:R-:W-:Y:S01]  /*f830*/  FFMA.FTZ R201, R201, R22.reuse, -R55.reuse ;  /* 0x00000016c9c97223 */ /* 0x180fe20000010837 */
        /* <DEDUP_REMOVED lines=9> */
[----:B------:R-:W-:Y:S03]  /*f8d0*/  SHF.R.U32.HI R48, RZ, 0x1, R151 ;  /* 0x00000001ff307819 */ /* 0x000fe60000011697 */
[----:B------:R-:W2:Y:S01]  /*f8e0*/  MUFU.EX2 R153, R153 ;  /* 0x0000009900997308 */ /* 0x000ea20000000800 */
[----:B------:R-:W-:Y:S01]  /*f8f0*/  FADD.FTZ R200, R198, R200 ;  /* 0x000000c8c6c87221 */ /* 0x000fe20000010000 */
[----:B------:R-:W-:Y:S01]  /*f900*/  FADD.FTZ R202, R199, R202 ;  /* 0x000000cac7ca7221 */ /* 0x000fe20000010000 */
[----:B------:R-:W-:Y:S01]  /*f910*/  LOP3.LUT R4, R48, 0x8, RZ, 0xc0, !PT ;  /* 0x0000000830047812 */ /* 0x000fe200078ec0ff */
[-C--:B------:R-:W-:Y:S01]  /*f920*/  FFMA.FTZ R65, R65, R22.reuse, -R55 ;  /* 0x0000001641417223 */ /* 0x080fe20000010837 */
[----:B------:R-:W-:Y:S01]  /*f930*/  FADD.FTZ R200, R163, R200 ;  /* 0x000000c8a3c87221 */ /* 0x000fe20000010000 */
[----:B------:R-:W-:Y:S01]  /*f940*/  FADD.FTZ R169, R169, R202 ;  /* 0x000000caa9a97221 */ /* 0x000fe20000010000 */
[----:B------:R-:W-:Y:S03]  /*f950*/  LOP3.LUT R4, R4, 0xc0, R168, 0xf8, !PT ;  /* 0x000000c004047812 */ /* 0x000fe600078ef8a8 */
[----:B------:R-:W-:Y:S01]  /*f960*/  MUFU.EX2 R148, R148 ;  /* 0x0000009400947308 */ /* 0x000fe20000000800 */
[----:B------:R-:W-:Y:S01]  /*f970*/  LOP3.LUT R168, R168, 0x120, RZ, 0xc0, !PT ;  /* 0x00000120a8a87812 */ /* 0x000fe200078ec0ff */
[----:B------:R-:W-:Y:S01]  /*f980*/  FADD.FTZ R162, R162, R200 ;  /* 0x000000c8a2a27221 */ /* 0x000fe20000010000 */
[----:B------:R-:W-:Y:S01]  /*f990*/  FADD.FTZ R169, R161, R169 ;  /* 0x000000a9a1a97221 */ /* 0x000fe20000010000 */
[----:B------:R-:W-:Y:S01]  /*f9a0*/  FFMA.FTZ R63, R63, R22, -R55 ;  /* 0x000000163f3f7223 */ /* 0x000fe20000010837 */
[----:B------:R-:W-:Y:S01]  /*f9b0*/  LOP3.LUT R4, R168, R4, R167, 0xf6, !PT ;  /* 0x00000004a8047212 */ /* 0x000fe200078ef6a7 */
[-C--:B------:R-:W-:Y:S01]  /*f9c0*/  FFMA.FTZ R167, R207, R22.reuse, -R55 ;  /* 0x00000016cfa77223 */ /* 0x080fe20000010837 */
[--C-:B------:R-:W-:Y:S03]  /*f9d0*/  FFMA.FTZ R207, R31, R22, -R51.reuse ;  /* 0x000000161fcf7223 */ /* 0x100fe60000010833 */
[----:B------:R-:W-:Y:S01]  /*f9e0*/  MUFU.EX2 R129, R129 ;  /* 0x0000008100817308 */ /* 0x000fe20000000800 */
[----:B------:R-:W-:Y:S01]  /*f9f0*/  LEA R50, R4, R166, 0x1 ;  /* 0x000000a604327211 */ /* 0x000fe200078e08ff */
[-CC-:B------:R-:W-:Y:S01]  /*fa00*/  FFMA.FTZ R168, R209, R22.reuse, -R51.reuse ;  /* 0x00000016d1a87223 */ /* 0x180fe20000010833 */
[----:B-1----:R-:W-:Y:S01]  /*fa10*/  FADD.FTZ R162, R159, R162 ;  /* 0x000000a29fa27221 */ /* 0x002fe20000010000 */
[--C-:B------:R-:W-:Y:S01]  /*fa20*/  FFMA.FTZ R62, R62, R22, -R51.reuse ;  /* 0x000000163e3e7223 */ /* 0x100fe20000010833 */
[C---:B------:R-:W-:Y:S01]  /*fa30*/  IADD3 R4, PT, PT, R50.reuse, 0x5000, RZ ;  /* 0x0000500032047810 */ /* 0x040fe20007ffe0ff */
[----:B------:R-:W1:Y:S01]  /*fa40*/  LDSM.16.MT88.4 R12, [R50+0x5000] ;  /* 0x00500000320c783b */ /* 0x000e620000004200 */
[----:B------:R-:W-:Y:S03]  /*fa50*/  IADD3 R49, PT, PT, R50, 0x5020, RZ ;  /* 0x0000502032317810 */ /* 0x000fe60007ffe0ff */
[----:B------:R-:W4:Y:S01]  /*fa60*/  MUFU.EX2 R130, R130 ;  /* 0x0000008200827308 */ /* 0x000f220000000800 */
[----:B------:R-:W-:Y:S01]  /*fa70*/  @P0 IADD3 R49, PT, PT, R4, -0x20, RZ ;  /* 0xffffffe004310810 */ /* 0x000fe20007ffe0ff */
[----:B------:R-:W-:Y:S01]  /*fa80*/  FMUL.FTZ R4, R27, R144 ;  /* 0x000000901b047220 */ /* 0x000fe20000410000 */
[-CC-:B------:R-:W-:Y:S01]  /*fa90*/  FFMA.FTZ R144, R212, R22.reuse, -R51.reuse ;  /* 0x00000016d4907223 */ /* 0x180fe20000010833 */
[-C--:B------:R-:W-:Y:S01]  /*faa0*/  FFMA.FTZ R61, R61, R22.reuse, -R51 ;  /* 0x000000163d3d7223 */ /* 0x080fe20000010833 */
[----:B------:R-:W-:Y:S01]  /*fab0*/  ISETP.GT.AND P0, PT, R191, R175, PT ;  /* 0x000000afbf00720c */ /* 0x000fe20003f04270 */
[----:B------:R-:W5:Y:S01]  /*fac0*/  LDSM.16.MT88.4 R36, [R49] ;  /* 0x000000003124783b */ /* 0x000f620000004200 */
[-CC-:B------:R-:W-:Y:S03]  /*fad0*/  FFMA.FTZ R60, R60, R22.reuse, -R55.reuse ;  /* 0x000000163c3c7223 */ /* 0x180fe60000010837 */
[----:B------:R-:W4:Y:S01]  /*fae0*/  MUFU.EX2 R127, R127 ;  /* 0x0000007f007f7308 */ /* 0x000f220000000800 */
[-C--:B------:R-:W-:Y:S01]  /*faf0*/  FFMA.FTZ R59, R59, R22.reuse, -R55 ;  /* 0x000000163b3b7223 */ /* 0x080fe20000010837 */
[-CC-:B------:R-:W-:Y:S01]  /*fb00*/  FFMA.FTZ R58, R58, R22.reuse, -R51.reuse ;  /* 0x000000163a3a7223 */ /* 0x180fe20000010833 */
[-C--:B------:R-:W-:Y:S01]  /*fb10*/  FFMA.FTZ R57, R57, R22.reuse, -R51 ;  /* 0x0000001639397223 */ /* 0x080fe20000010833 */
[-CC-:B------:R-:W-:Y:S01]  /*fb20*/  FFMA.FTZ R56, R56, R22.reuse, -R55.reuse ;  /* 0x0000001638387223 */ /* 0x180fe20000010837 */
[----:B------:R-:W-:Y:S01]  /*fb30*/  FFMA.FTZ R54, R54, R22, -R55 ;  /* 0x0000001636367223 */ /* 0x000fe20000010837 */
[----:B------:R-:W4:Y:S04]  /*fb40*/  LDSM.16.MT88.4 R40, [R50+0x5400] ;  /* 0x005400003228783b */ /* 0x000f280000004200 */
[----:B------:R-:W-:Y:S04]  /*fb50*/  MUFU.EX2 R124, R124 ;  /* 0x0000007c007c7308 */ /* 0x000fe80000000800 */
[----:B------:R-:W4:Y:S06]  /*fb60*/  LDSM.16.MT88.4 R44, [R49+0x400] ;  /* 0x00040000312c783b */ /* 0x000f2c0000004200 */
[----:B------:R-:W4:Y:S10]  /*fb70*/  MUFU.EX2 R123, R123 ;  /* 0x0000007b007b7308 */ /* 0x000f340000000800 */
[----:B------:R-:W-:Y:S01]  /*fb80*/  MUFU.EX2 R126, R126 ;  /* 0x0000007e007e7308 */ /* 0x000fe20000000800 */
[C---:B-1----:R-:W-:Y:S09]  /*fb90*/  HMMA.16816.F32.BF16 R4, R32.reuse, R12, R4 ;  /* 0x0000000c2004723c */ /* 0x042ff20000041804 */
[----:B------:R-:W1:Y:S01]  /*fba0*/  MUFU.EX2 R122, R122 ;  /* 0x0000007a007a7308 */ /* 0x000e620000000800 */
[C---:B------:R-:W-:Y:S01]  /*fbb0*/  FMUL.FTZ R12, R27.reuse, R136 ;  /* 0x000000881b0c7220 */ /* 0x040fe20000410000 */
[----:B------:R-:W-:Y:S01]  /*fbc0*/  FMUL.FTZ R13, R27, R137 ;  /* 0x000000891b0d7220 */ /* 0x000fe20000410000 */
[--C-:B------:R-:W-:Y:S01]  /*fbd0*/  FFMA.FTZ R27, R152, R22, -R51.reuse ;  /* 0x00000016981b7223 */ /* 0x100fe20000010833 */
[C---:B------:R-:W-:Y:S06]  /*fbe0*/  HMMA.16816.F32.BF16 R8, R32.reuse, R14, R8 ;  /* 0x0000000e2008723c */ /* 0x040fec0000041808 */
[----:B------:R-:W1:Y:S01]  /*fbf0*/  MUFU.EX2 R118, R118 ;  /* 0x0000007600767308 */ /* 0x000e620000000800 */
[C---:B------:R-:W-:Y:S01]  /*fc00*/  FMUL.FTZ R14, R28.reuse, R138 ;  /* 0x0000008a1c0e7220 */ /* 0x040fe20000410000 */
[----:B------:R-:W-:Y:S01]  /*fc10*/  FMUL.FTZ R15, R28, R139 ;  /* 0x0000008b1c0f7220 */ /* 0x000fe20000410000 */
[-C--:B------:R-:W-:Y:S01]  /*fc20*/  FFMA.FTZ R137, R221, R22.reuse, -R51 ;  /* 0x00000016dd897223 */ /* 0x080fe20000010833 */
[-CC-:B------:R-:W-:Y:S01]  /*fc30*/  FFMA.FTZ R138, R220, R22.reuse, -R55.reuse ;  /* 0x00000016dc8a7223 */ /* 0x180fe20000010837 */
[-C--:B------:R-:W-:Y:S01]  /*fc40*/  FFMA.FTZ R136, R219, R22.reuse, -R55 ;  /* 0x00000016db887223 */ /* 0x080fe20000010837 */
[----:B------:R-:W-:Y:S04]  /*fc50*/  FFMA.FTZ R139, R216, R22, -R51 ;  /* 0x00000016d88b7223 */ /* 0x000fe80000010833 */
[----:B------:R-:W1:Y:S01]  /*fc60*/  MUFU.EX2 R114, R114 ;  /* 0x0000007200727308 */ /* 0x000e620000000800 */
[C---:B-----5:R-:W-:Y:S09]  /*fc70*/  HMMA.16816.F32.BF16 R12, R32.reuse, R36, R12 ;  /* 0x00000024200c723c */ /* 0x060ff2000004180c */
[----:B------:R-:W-:Y:S01]  /*fc80*/  MUFU.EX2 R121, R121 ;  /* 0x0000007900797308 */ /* 0x000fe20000000800 */
[----:B------:R-:W-:Y:S01]  /*fc90*/  HMMA.16816.F32.BF16 R16, R32, R38, R16 ;  /* 0x000000262010723c */ /* 0x000fe20000041810 */
[----:B------:R-:W5:Y:S02]  /*fca0*/  LDSM.16.MT88.4 R36, [R50+0x5800] ;  /* 0x005800003224783b */ /* 0x000f640000004200 */
[----:B------:R-:W-:Y:S01]  /*fcb0*/  F2FP.BF16.F32.PACK_AB R33, R158, R160 ;  /* 0x000000a09e21723e */ /* 0x000fe200000010ff */
[----:B------:R-:W-:Y:S01]  /*fcc0*/  FADD.FTZ R160, R160, R169 ;  /* 0x000000a9a0a07221 */ /* 0x000fe20000010000 */
[----:B------:R-:W-:Y:S04]  /*fcd0*/  F2FP.BF16.F32.PACK_AB R35, R149, R156 ;  /* 0x0000009c9523723e */ /* 0x000fe800000010ff */
[----:B------:R-:W5:Y:S01]  /*fce0*/  MUFU.EX2 R116, R116 ;  /* 0x0000007400747308 */ /* 0x000f620000000800 */
[C---:B---3--:R-:W-:Y:S01]  /*fcf0*/  F2FP.BF16.F32.PACK_AB R32, R157.reuse, R159 ;  /* 0x0000009f9d20723e */ /* 0x048fe200000010ff */
[----:B------:R-:W-:Y:S01]  /*fd00*/  FADD.FTZ R157, R157, R162 ;  /* 0x000000a29d9d7221 */ /* 0x000fe20000010000 */
[C---:B--2---:R-:W-:Y:S01]  /*fd10*/  F2FP.BF16.F32.PACK_AB R34, R153.reuse, R154 ;  /* 0x0000009a9922723e */ /* 0x044fe200000010ff */
[----:B------:R-:W-:Y:S02]  /*fd20*/  FADD.FTZ R160, R158, R160 ;  /* 0x000000a09ea07221 */ /* 0x000fe40000010000 */
[----:B------:R-:W-:Y:S04]  /*fd30*/  FADD.FTZ R157, R154, R157 ;  /* 0x0000009d9a9d7221 */ /* 0x000fe80000010000 */
[----:B------:R-:W-:Y:S01]  /*fd40*/  MUFU.EX2 R111, R111 ;  /* 0x0000006f006f7308 */ /* 0x000fe20000000800 */
[----:B------:R-:W-:Y:S01]  /*fd50*/  FADD.FTZ R156, R156, R160 ;  /* 0x000000a09c9c7221 */ /* 0x000fe20000010000 */
[C---:B----4-:R-:W-:Y:S03]  /*fd60*/  HMMA.16816.F32.BF16 R4, R32.reuse, R40, R4 ;  /* 0x000000282004723c */ /* 0x050fe60000041804 */
[----:B------:R-:W-:Y:S01]  /*fd70*/  FADD.FTZ R153, R153, R157 ;  /* 0x0000009d99997221 */ /* 0x000fe20000010000 */
[----:B------:R-:W-:Y:S01]  /*fd80*/  FADD.FTZ R156, R149, R156 ;  /* 0x0000009c959c7221 */ /* 0x000fe20000010000 */
[----:B------:R-:W-:Y:S03]  /*fd90*/  MOV R149, R20 ;  /* 0x0000001400957202 */ /* 0x000fe60000000f00 */
[----:B------:R-:W2:Y:S01]  /*fda0*/  MUFU.EX2 R110, R110 ;  /* 0x0000006e006e7308 */ /* 0x000ea20000000800 */
[----:B------:R-:W-:Y:S01]  /*fdb0*/  FADD.FTZ R153, R130, R153 ;  /* 0x0000009982997221 */ /* 0x000fe20000010000 */
[C---:B------:R-:W-:Y:S01]  /*fdc0*/  HMMA.16816.F32.BF16 R8, R32.reuse, R42, R8 ;  /* 0x0000002a2008723c */ /* 0x040fe20000041808 */
[----:B------:R-:W3:Y:S07]  /*fdd0*/  LDSM.16.MT88.4 R40, [R49+0x800] ;  /* 0x000800003128783b */ /* 0x000eee0000004200 */
[----:B------:R-:W-:Y:S01]  /*fde0*/  MUFU.EX2 R113, R113 ;  /* 0x0000007100717308 */ /* 0x000fe20000000800 */
[C---:B------:R-:W-:Y:S09]  /*fdf0*/  HMMA.16816.F32.BF16 R12, R32.reuse, R44, R12 ;  /* 0x0000002c200c723c */ /* 0x040ff2000004180c */
[----:B------:R-:W4:Y:S01]  /*fe00*/  MUFU.EX2 R109, R109 ;  /* 0x0000006d006d7308 */ /* 0x000f220000000800 */
[----:B------:R-:W-:Y:S01]  /*fe10*/  HMMA.16816.F32.BF16 R16, R32, R46, R16 ;  /* 0x0000002e2010723c */ /* 0x000fe20000041810 */
[----:B------:R-:W4:Y:S02]  /*fe20*/  LDSM.16.MT88.4 R44, [R50+0x5c00] ;  /* 0x005c0000322c783b */ /* 0x000f240000004200 */
[----:B------:R-:W-:Y:S01]  /*fe30*/  F2FP.BF16.F32.PACK_AB R33, R129, R148 ;  /* 0x000000948121723e */ /* 0x000fe200000010ff */
[----:B------:R-:W-:Y:S01]  /*fe40*/  FADD.FTZ R148, R148, R156 ;  /* 0x0000009c94947221 */ /* 0x000fe20000010000 */
[----:B------:R-:W-:Y:S04]  /*fe50*/  F2FP.BF16.F32.PACK_AB R32, R127, R130 ;  /* 0x000000827f20723e */ /* 0x000fe800000010ff */
[----:B------:R-:W4:Y:S01]  /*fe60*/  MUFU.EX2 R104, R104 ;  /* 0x0000006800687308 */ /* 0x000f220000000800 */
[----:B------:R-:W-:Y:S01]  /*fe70*/  F2FP.BF16.F32.PACK_AB R34, R123, R124 ;  /* 0x0000007c7b22723e */ /* 0x000fe200000010ff */
[----:B------:R-:W-:Y:S01]  /*fe80*/  FADD.FTZ R127, R127, R153 ;  /* 0x000000997f7f7221 */ /* 0x000fe20000010000 */
[----:B-1----:R-:W-:Y:S01]  /*fe90*/  F2FP.BF16.F32.PACK_AB R35, R122, R126 ;  /* 0x0000007e7a23723e */ /* 0x002fe200000010ff */
[----:B------:R-:W-:Y:S02]  /*fea0*/  FADD.FTZ R148, R129, R148 ;  /* 0x0000009481947221 */ /* 0x000fe40000010000 */
[----:B------:R-:W-:Y:S04]  /*feb0*/  FADD.FTZ R127, R124, R127 ;  /* 0x0000007f7c7f7221 */ /* 0x000fe80000010000 */
[----:B------:R-:W1:Y:S01]  /*fec0*/  MUFU.EX2 R99, R99 ;  /* 0x0000006300637308 */ /* 0x000e620000000800 */
[----:B------:R-:W-:Y:S01]  /*fed0*/  FADD.FTZ R126, R126, R148 ;  /* 0x000000947e7e7221 */ /* 0x000fe20000010000 */
[C---:B-----5:R-:W-:Y:S03]  /*fee0*/  HMMA.16816.F32.BF16 R4, R32.reuse, R36, R4 ;  /* 0x000000242004723c */ /* 0x060fe60000041804 */
[----:B------:R-:W-:Y:S01]  /*fef0*/  FADD.FTZ R123, R123, R127 ;  /* 0x0000007f7b7b7221 */ /* 0x000fe20000010000 */
[----:B------:R-:W-:Y:S01]  /*ff00*/  FADD.FTZ R126, R122, R126 ;  /* 0x0000007e7a7e7221 */ /* 0x000fe20000010000 */
[----:B------:R-:W-:Y:S03]  /*ff10*/  MOV R148, R21 ;  /* 0x0000001500947202 */ /* 0x000fe60000000f00 */
[----:B------:R-:W-:Y:S01]  /*ff20*/  MUFU.EX2 R108, R108 ;  /* 0x0000006c006c7308 */ /* 0x000fe20000000800 */
[----:B------:R-:W-:Y:S01]  /*ff30*/  FADD.FTZ R123, R118, R123 ;  /* 0x0000007b767b7221 */ /* 0x000fe20000010000 */
[C---:B------:R-:W-:Y:S01]  /*ff40*/  HMMA.16816.F32.BF16 R8, R32.reuse, R38, R8 ;  /* 0x000000262008723c */ /* 0x040fe20000041808 */
[----:B------:R-:W5:Y:S07]  /*ff50*/  LDSM.16.MT88.4 R36, [R49+0xc00] ;  /* 0x000c00003124783b */ /* 0x000f6e0000004200 */
[----:B------:R-:W1:Y:S01]  /*ff60*/  MUFU.EX2 R103, R103 ;  /* 0x0000006700677308 */ /* 0x000e620000000800 */
[C---:B---3--:R-:W-:Y:S09]  /*ff70*/  HMMA.16816.F32.BF16 R12, R32.reuse, R40, R12 ;  /* 0x00000028200c723c */ /* 0x048ff2000004180c */
[----:B------:R-:W-:Y:S01]  /*ff80*/  MUFU.EX2 R96, R96 ;  /* 0x0000006000607308 */ /* 0x000fe20000000800 */
[----:B------:R-:W-:Y:S01]  /*ff90*/  HMMA.16816.F32.BF16 R16, R32, R42, R16 ;  /* 0x0000002a2010723c */ /* 0x000fe20000041810 */
[----:B------:R-:W3:Y:S02]  /*ffa0*/  LDSM.16.MT88.4 R40, [R50+0x6000] ;  /* 0x006000003228783b */ /* 0x000ee40000004200 */
[C---:B------:R-:W-:Y:S01]  /*ffb0*/  F2FP.BF16.F32.PACK_AB R32, R114.reuse, R118 ;  /* 0x000000767220723e */ /* 0x040fe200000010ff */
[----:B------:R-:W-:Y:S01]  /*ffc0*/  FADD.FTZ R114, R114, R123 ;  /* 0x0000007b72727221 */ /* 0x000fe20000010000 */
[----:B------:R-:W-:Y:S04]  /*ffd0*/  F2FP.BF16.F32.PACK_AB R33, R116, R121 ;  /* 0x000000797421723e */ /* 0x000fe800000010ff */
[----:B------:R-:W1:Y:S01]  /*ffe0*/  MUFU.EX2 R95, R95 ;  /* 0x0000005f005f7308 */ /* 0x000e620000000800 */
[C---:B--2---:R-:W-:Y:S01]  /*fff0*/  F2FP.BF16.F32.PACK_AB R34, R110.reuse, R111 ;  /* 0x0000006f6e22723e */ /* 0x044fe200000010ff */
[----:B------:R-:W-:Y:S01]  /*10000*/  FADD.FTZ R114, R111, R114 ;  /* 0x000000726f727221 */ /* 0x000fe20000010000 */
[----:B----4-:R-:W-:Y:S01]  /*10010*/  F2FP.BF16.F32.PACK_AB R35, R109, R113 ;  /* 0x000000716d23723e */ /* 0x010fe200000010ff */
        /* <DEDUP_REMOVED lines=8> */
[C---:B------:R-:W-:Y:S01]  /*100a0*/  HMMA.16816.F32.BF16 R8, R32.reuse, R46, R8 ;  /* 0x0000002e2008723c */ /* 0x040fe20000041808 */
[----:B------:R-:W4:Y:S02]  /*100b0*/  LDSM.16.MT88.4 R44, [R49+0x1000] ;  /* 0x00100000312c783b */ /* 0x000f240000004200 */
[----:B------:R-:W-:Y:S06]  /*100c0*/  FADD.FTZ R113, R109, R113 ;  /* 0x000000716d717221 */ /* 0x000fec0000010000 */
[----:B------:R-:W3:Y:S01]  /*100d0*/  MUFU.EX2 R91, R91 ;  /* 0x0000005b005b7308 */ /* 0x000ee20000000800 */
[C---:B-----5:R-:W-:Y:S09]  /*100e0*/  HMMA.16816.F32.BF16 R12, R32.reuse, R36, R12 ;  /* 0x00000024200c723c */ /* 0x060ff2000004180c */
[----:B------:R-:W5:Y:S01]  /*100f0*/  MUFU.EX2 R87, R87 ;  /* 0x0000005700577308 */ /* 0x000f620000000800 */
[----:B------:R-:W-:Y:S01]  /*10100*/  HMMA.16816.F32.BF16 R16, R32, R38, R16 ;  /* 0x000000262010723c */ /* 0x000fe20000041810 */
[----:B------:R-:W5:Y:S02]  /*10110*/  LDSM.16.MT88.4 R36, [R50+0x6400] ;  /* 0x006400003224783b */ /* 0x000f640000004200 */
[C---:B-1----:R-:W-:Y:S01]  /*10120*/  F2FP.BF16.F32.PACK_AB R32, R99.reuse, R104 ;  /* 0x000000686320723e */ /* 0x042fe200000010ff */
[----:B------:R-:W-:Y:S01]  /*10130*/  FADD.FTZ R99, R99, R110 ;  /* 0x0000006e63637221 */ /* 0x000fe20000010000 */
[----:B------:R-:W-:Y:S04]  /*10140*/  F2FP.BF16.F32.PACK_AB R33, R103, R108 ;  /* 0x0000006c6721723e */ /* 0x000fe800000010ff */
[----:B------:R-:W-:Y:S01]  /*10150*/  MUFU.EX2 R93, R93 ;  /* 0x0000005d005d7308 */ /* 0x000fe20000000800 */
[C---:B------:R-:W-:Y:S01]  /*10160*/  F2FP.BF16.F32.PACK_AB R34, R95.reuse, R96 ;  /* 0x000000605f22723e */ /* 0x040fe200000010ff */
[----:B------:R-:W-:Y:S01]  /*10170*/  FADD.FTZ R99, R96, R99 ;  /* 0x0000006360637221 */ /* 0x000fe20000010000 */
[----:B--2---:R-:W-:Y:S01]  /*10180*/  F2FP.BF16.F32.PACK_AB R35, R94, R98 ;  /* 0x000000625e23723e */ /* 0x004fe200000010ff */
[----:B------:R-:W-:Y:S02]  /*10190*/  FADD.FTZ R108, R108, R113 ;  /* 0x000000716c6c7221 */ /* 0x000fe40000010000 */
[----:B------:R-:W-:Y:S04]  /*101a0*/  FADD.FTZ R95, R95, R99 ;  /* 0x000000635f5f7221 */ /* 0x000fe80000010000 */
[----:B------:R-:W1:Y:S01]  /*101b0*/  MUFU.EX2 R90, R90 ;  /* 0x0000005a005a7308 */ /* 0x000e620000000800 */
[----:B------:R-:W-:Y:S01]  /*101c0*/  FADD.FTZ R108, R103, R108 ;  /* 0x0000006c676c7221 */ /* 0x000fe20000010000 */
[C---:B---3--:R-:W-:Y:S03]  /*101d0*/  HMMA.16816.F32.BF16 R4, R32.reuse, R40, R4 ;  /* 0x000000282004723c */ /* 0x048fe60000041804 */
[----:B------:R-:W-:Y:S01]  /*101e0*/  FADD.FTZ R95, R91, R95 ;  /* 0x0000005f5b5f7221 */ /* 0x000fe20000010000 */
[----:B------:R-:W-:Y:S04]  /*101f0*/  FADD.FTZ R98, R98, R108 ;  /* 0x0000006c62627221 */ /* 0x000fe80000010000 */
[----:B------:R-:W-:Y:S01]  /*10200*/  MUFU.EX2 R83, R83 ;  /* 0x0000005300537308 */ /* 0x000fe20000000800 */
[C---:B------:R-:W-:Y:S01]  /*10210*/  HMMA.16816.F32.BF16 R8, R32.reuse, R42, R8 ;  /* 0x0000002a2008723c */ /* 0x040fe20000041808 */
[----:B------:R-:W2:Y:S02]  /*10220*/  LDSM.16.MT88.4 R40, [R49+0x1400] ;  /* 0x001400003128783b */ /* 0x000ea40000004200 */
[----:B------:R-:W-:Y:S06]  /*10230*/  FADD.FTZ R98, R94, R98 ;  /* 0x000000625e627221 */ /* 0x000fec0000010000 */
[----:B------:R-:W3:Y:S01]  /*10240*/  MUFU.EX2 R82, R82 ;  /* 0x0000005200527308 */ /* 0x000ee20000000800 */
[C---:B----4-:R-:W-:Y:S09]  /*10250*/  HMMA.16816.F32.BF16 R12, R32.reuse, R44, R12 ;  /* 0x0000002c200c723c */ /* 0x050ff2000004180c */
[----:B------:R-:W-:Y:S01]  /*10260*/  MUFU.EX2 R85, R85 ;  /* 0x0000005500557308 */ /* 0x000fe20000000800 */
[----:B------:R-:W-:Y:S01]  /*10270*/  HMMA.16816.F32.BF16 R16, R32, R46, R16 ;  /* 0x0000002e2010723c */ /* 0x000fe20000041810 */
[----:B------:R-:W4:Y:S02]  /*10280*/  LDSM.16.MT88.4 R44, [R50+0x6800] ;  /* 0x00680000322c783b */ /* 0x000f240000004200 */
[C---:B-----5:R-:W-:Y:S01]  /*10290*/  F2FP.BF16.F32.PACK_AB R32, R87.reuse, R91 ;  /* 0x0000005b5720723e */ /* 0x060fe200000010ff */
[----:B------:R-:W-:Y:S01]  /*102a0*/  FADD.FTZ R87, R87, R95 ;  /* 0x0000005f57577221 */ /* 0x000fe20000010000 */
[----:B-1----:R-:W-:Y:S04]  /*102b0*/  F2FP.BF16.F32.PACK_AB R33, R90, R93 ;  /* 0x0000005d5a21723e */ /* 0x002fe800000010ff */
[----:B------:R-:W1:Y:S01]  /*102c0*/  MUFU.EX2 R81, R81 ;  /* 0x0000005100517308 */ /* 0x000e620000000800 */
[C---:B---3--:R-:W-:Y:S01]  /*102d0*/  F2FP.BF16.F32.PACK_AB R34, R82.reuse, R83 ;  /* 0x000000535222723e */ /* 0x048fe200000010ff */
[----:B------:R-:W-:Y:S01]  /*102e0*/  FADD.FTZ R87, R83, R87 ;  /* 0x0000005753577221 */ /* 0x000fe20000010000 */
[----:B------:R-:W-:Y:S03]  /*102f0*/  FADD.FTZ R93, R93, R98 ;  /* 0x000000625d5d7221 */ /* 0x000fe60000010000 */
[----:B------:R-:W-:Y:S01]  /*10300*/  FADD.FTZ R82, R82, R87 ;  /* 0x0000005752527221 */ /* 0x000fe20000010000 */
[----:B------:R-:W-:Y:S03]  /*10310*/  FADD.FTZ R93, R90, R93 ;  /* 0x0000005d5a5d7221 */ /* 0x000fe60000010000 */
[----:B------:R-:W3:Y:S10]  /*10320*/  MUFU.EX2 R73, R73 ;  /* 0x0000004900497308 */ /* 0x000ef40000000800 */
[----:B------:R-:W5:Y:S01]  /*10330*/  MUFU.EX2 R67, R67 ;  /* 0x0000004300437308 */ /* 0x000f620000000800 */
[----:B-1----:R-:W-:Y:S01]  /*10340*/  F2FP.BF16.F32.PACK_AB R35, R81, R85 ;  /* 0x000000555123723e */ /* 0x002fe200000010ff */
[----:B------:R-:W-:Y:S04]  /*10350*/  FADD.FTZ R85, R85, R93 ;  /* 0x0000005d55557221 */ /* 0x000fe80000010000 */
[----:B------:R-:W-:Y:S04]  /*10360*/  FADD.FTZ R85, R81, R85 ;  /* 0x0000005551557221 */ /* 0x000fe80000010000 */
[----:B------:R-:W-:Y:S01]  /*10370*/  MUFU.EX2 R80, R80 ;  /* 0x0000005000507308 */ /* 0x000fe20000000800 */
[C---:B------:R-:W-:Y:S03]  /*10380*/  HMMA.16816.F32.BF16 R4, R32.reuse, R36, R4 ;  /* 0x000000242004723c */ /* 0x040fe60000041804 */
[----:B---3--:R-:W-:Y:S06]  /*10390*/  FADD.FTZ R82, R73, R82 ;  /* 0x0000005249527221 */ /* 0x008fec0000010000 */
[----:B------:R-:W1:Y:S01]  /*103a0*/  MUFU.EX2 R74, R74 ;  /* 0x0000004a004a7308 */ /* 0x000e620000000800 */
[C---:B------:R-:W-:Y:S01]  /*103b0*/  HMMA.16816.F32.BF16 R8, R32.reuse, R38, R8 ;  /* 0x000000262008723c */ /* 0x040fe20000041808 */
[----:B------:R-:W3:Y:S08]  /*103c0*/  LDSM.16.MT88.4 R36, [R49+0x1800] ;  /* 0x001800003124783b */ /* 0x000ef00000004200 */
[----:B------:R-:W4:Y:S01]  /*103d0*/  MUFU.EX2 R69, R69 ;  /* 0x0000004500457308 */ /* 0x000f220000000800 */
[C---:B--2---:R-:W-:Y:S09]  /*103e0*/  HMMA.16816.F32.BF16 R12, R32.reuse, R40, R12 ;  /* 0x00000028200c723c */ /* 0x044ff2000004180c */
[----:B------:R-:W2:Y:S01]  /*103f0*/  MUFU.EX2 R71, R71 ;  /* 0x0000004700477308 */ /* 0x000ea20000000800 */
[----:B------:R-:W-:Y:S01]  /*10400*/  HMMA.16816.F32.BF16 R16, R32, R42, R16 ;  /* 0x0000002a2010723c */ /* 0x000fe20000041810 */
[----:B------:R-:W3:Y:S02]  /*10410*/  LDSM.16.MT88.4 R40, [R50+0x6c00] ;  /* 0x006c00003228783b */ /* 0x000ee40000004200 */
[C---:B-----5:R-:W-:Y:S01]  /*10420*/  F2FP.BF16.F32.PACK_AB R32, R67.reuse, R73 ;  /* 0x000000494320723e */ /* 0x060fe200000010ff */
[----:B------:R-:W-:Y:S01]  /*10430*/  FADD.FTZ R67, R67, R82 ;  /* 0x0000005243437221 */ /* 0x000fe20000010000 */
[----:B-1----:R-:W-:Y:S01]  /*10440*/  F2FP.BF16.F32.PACK_AB R33, R74, R80 ;  /* 0x000000504a21723e */ /* 0x002fe200000010ff */
[----:B------:R-:W-:Y:S03]  /*10450*/  FADD.FTZ R80, R80, R85 ;  /* 0x0000005550507221 */ /* 0x000fe60000010000 */
[----:B------:R-:W-:Y:S01]  /*10460*/  MUFU.EX2 R76, R76 ;  /* 0x0000004c004c7308 */ /* 0x000fe20000000800 */
[----:B----4-:R-:W-:Y:S01]  /*10470*/  FADD.FTZ R67, R69, R67 ;  /* 0x0000004345437221 */ /* 0x010fe20000010000 */
[----:B------:R-:W-:Y:S08]  /*10480*/  FADD.FTZ R80, R74, R80 ;  /* 0x000000504a507221 */ /* 0x000ff00000010000 */
[----:B------:R-:W1:Y:S01]  /*10490*/  MUFU.EX2 R70, R70 ;  /* 0x0000004600467308 */ /* 0x000e620000000800 */
[C---:B--2---:R-:W-:Y:S01]  /*104a0*/  F2FP.BF16.F32.PACK_AB R34, R71.reuse, R69 ;  /* 0x000000454722723e */ /* 0x044fe200000010ff */
[----:B------:R-:W-:Y:S08]  /*104b0*/  FADD.FTZ R71, R71, R67 ;  /* 0x0000004347477221 */ /* 0x000ff00000010000 */
[----:B------:R-:W2:Y:S10]  /*104c0*/  MUFU.EX2 R66, R66 ;  /* 0x0000004200427308 */ /* 0x000eb40000000800 */
[----:B------:R-:W4:Y:S01]  /*104d0*/  MUFU.EX2 R64, R64 ;  /* 0x0000004000407308 */ /* 0x000f220000000800 */
[----:B-1----:R-:W-:Y:S01]  /*104e0*/  F2FP.BF16.F32.PACK_AB R35, R70, R76 ;  /* 0x0000004c4623723e */ /* 0x002fe200000010ff */
[----:B------:R-:W-:Y:S04]  /*104f0*/  FADD.FTZ R76, R76, R80 ;  /* 0x000000504c4c7221 */ /* 0x000fe80000010000 */
[----:B------:R-:W-:Y:S04]  /*10500*/  FADD.FTZ R76, R70, R76 ;  /* 0x0000004c464c7221 */ /* 0x000fe80000010000 */
        /* <DEDUP_REMOVED lines=12> */
[----:B------:R-:W-:Y:S01]  /*105d0*/  FFMA.FTZ R66, R25, R22, -R51 ;  /* 0x0000001619427223 */ /* 0x000fe20000010833 */
[----:B-1----:R-:W-:Y:S01]  /*105e0*/  F2FP.BF16.F32.PACK_AB R33, R77, R75 ;  /* 0x0000004b4d21723e */ /* 0x002fe200000010ff */
[----:B------:R-:W-:Y:S03]  /*105f0*/  FADD.FTZ R64, R64, R71 ;  /* 0x0000004740407221 */ /* 0x000fe60000010000 */
[----:B------:R-:W-:Y:S01]  /*10600*/  MUFU.EX2 R88, R88 ;  /* 0x0000005800587308 */ /* 0x000fe20000000800 */
[----:B------:R-:W-:Y:S01]  /*10610*/  FADD.FTZ R75, R75, R76 ;  /* 0x0000004c4b4b7221 */ /* 0x000fe20000010000 */
[----:B-----5:R-:W-:Y:S03]  /*10620*/  FADD.FTZ R64, R72, R64 ;  /* 0x0000004048407221 */ /* 0x020fe60000010000 */
[----:B------:R-:W-:Y:S05]  /*10630*/  FADD.FTZ R75, R77, R75 ;  /* 0x0000004b4d4b7221 */ /* 0x000fea0000010000 */
[----:B------:R-:W1:Y:S01]  /*10640*/  MUFU.EX2 R89, R89 ;  /* 0x0000005900597308 */ /* 0x000e620000000800 */
[C---:B---3--:R-:W-:Y:S01]  /*10650*/  F2FP.BF16.F32.PACK_AB R34, R79.reuse, R72 ;  /* 0x000000484f22723e */ /* 0x048fe200000010ff */
[----:B------:R-:W-:Y:S01]  /*10660*/  FADD.FTZ R79, R79, R64 ;  /* 0x000000404f4f7221 */ /* 0x000fe20000010000 */
[----:B------:R-:W-:Y:S07]  /*10670*/  FFMA.FTZ R64, R26, R22, -R51 ;  /* 0x000000161a407223 */ /* 0x000fee0000010833 */
[----:B------:R-:W3:Y:S10]  /*10680*/  MUFU.EX2 R86, R86 ;  /* 0x0000005600567308 */ /* 0x000ef40000000800 */
[----:B------:R-:W4:Y:S01]  /*10690*/  MUFU.EX2 R92, R92 ;  /* 0x0000005c005c7308 */ /* 0x000f220000000800 */
[C---:B-1----:R-:W-:Y:S01]  /*106a0*/  F2FP.BF16.F32.PACK_AB R35, R89.reuse, R88 ;  /* 0x000000585923723e */ /* 0x042fe200000010ff */
[----:B------:R-:W-:Y:S04]  /*106b0*/  FADD.FTZ R88, R88, R75 ;  /* 0x0000004b58587221 */ /* 0x000fe80000010000 */
[----:B------:R-:W-:Y:S04]  /*106c0*/  FADD.FTZ R88, R89, R88 ;  /* 0x0000005859587221 */ /* 0x000fe80000010000 */
[----:B------:R-:W-:Y:S01]  /*106d0*/  MUFU.EX2 R105, R105 ;  /* 0x0000006900697308 */ /* 0x000fe20000000800 */
[C---:B------:R-:W-:Y:S03]  /*106e0*/  HMMA.16816.F32.BF16 R4, R32.reuse, R40, R4 ;  /* 0x000000282004723c */ /* 0x040fe60000041804 */
[----:B---3--:R-:W-:Y:S06]  /*106f0*/  FADD.FTZ R79, R86, R79 ;  /* 0x0000004f564f7221 */ /* 0x008fec0000010000 */
[----:B------:R-:W1:Y:S01]  /*10700*/  MUFU.EX2 R102, R102 ;  /* 0x0000006600667308 */ /* 0x000e620000000800 */
[C---:B------:R-:W-:Y:S01]  /*10710*/  HMMA.16816.F32.BF16 R8, R32.reuse, R42, R8 ;  /* 0x0000002a2008723c */ /* 0x040fe20000041808 */
[----:B------:R-:W3:Y:S02]  /*10720*/  LDSM.16.MT88.4 R40, [R49+0x2000] ;  /* 0x002000003128783b */ /* 0x000ee40000004200 */
[C---:B----4-:R-:W-:Y:S01]  /*10730*/  F2FP.BF16.F32.PACK_AB R28, R92.reuse, R86 ;  /* 0x000000565c1c723e */ /* 0x050fe200000010ff */
[----:B------:R-:W-:Y:S05]  /*10740*/  FADD.FTZ R92, R92, R79 ;  /* 0x0000004f5c5c7221 */ /* 0x000fea0000010000 */
[----:B------:R-:W4:Y:S01]  /*10750*/  MUFU.EX2 R101, R101 ;  /* 0x0000006500657308 */ /* 0x000f220000000800 */
[C---:B--2---:R-:W-:Y:S03]  /*10760*/  HMMA.16816.F32.BF16 R12, R32.reuse, R44, R12 ;  /* 0x0000002c200c723c */ /* 0x044fe6000004180c */
[-C--:B------:R-:W-:Y:S01]  /*10770*/  FFMA.FTZ R44, R29, R22.reuse, -R51 ;  /* 0x000000161d2c7223 */ /* 0x080fe20000010833 */
[-C--:B------:R-:W-:Y:S05]  /*10780*/  FFMA.FTZ R45, R30, R22.reuse, -R55 ;  /* 0x000000161e2d7223 */ /* 0x080fea0000010837 */
[----:B------:R-:W2:Y:S01]  /*10790*/  MUFU.EX2 R106, R106 ;  /* 0x0000006a006a7308 */ /* 0x000ea20000000800 */
[----:B------:R-:W-:Y:S01]  /*107a0*/  HMMA.16816.F32.BF16 R16, R32, R46, R16 ;  /* 0x0000002e2010723c */ /* 0x000fe20000041810 */
[----:B------:R-:W5:Y:S02]  /*107b0*/  LDSM.16.MT88.4 R32, [R50+0x7400] ;  /* 0x007400003220783b */ /* 0x000f640000004200 */
[----:B-1----:R-:W-:Y:S01]  /*107c0*/  F2FP.BF16.F32.PACK_AB R29, R102, R105 ;  /* 0x00000069661d723e */ /* 0x002fe200000010ff */
[-C--:B------:R-:W-:Y:S01]  /*107d0*/  FFMA.FTZ R47, R128, R22.reuse, -R51 ;  /* 0x00000016802f7223 */ /* 0x080fe20000010833 */
[----:B------:R-:W-:Y:S01]  /*107e0*/  FFMA.FTZ R46, R155, R22, -R55 ;  /* 0x000000169b2e7223 */ /* 0x000fe20000010837 */
        /* <DEDUP_REMOVED lines=13> */
[C---:B------:R-:W-:Y:S05]  /*108c0*/  HMMA.16816.F32.BF16 R4, R28.reuse, R36, R4 ;  /* 0x000000241c04723c */ /* 0x040fea0000041804 */
[----:B--2---:R-:W-:Y:S04]  /*108d0*/  FADD.FTZ R106, R117, R106 ;  /* 0x0000006a756a7221 */ /* 0x004fe80000010000 */
        /* <DEDUP_REMOVED lines=10> */
[----:B-1----:R-:W-:Y:S01]  /*10980*/  F2FP.BF16.F32.PACK_AB R29, R134, R132 ;  /* 0x00000084861d723e */ /* 0x002fe200000010ff */
[----:B------:R-:W-:Y:S03]  /*10990*/  FADD.FTZ R132, R132, R119 ;  /* 0x0000007784847221 */ /* 0x000fe60000010000 */
[----:B------:R-:W-:Y:S01]  /*109a0*/  MUFU.EX2 R135, R135 ;  /* 0x0000008700877308 */ /* 0x000fe20000000800 */
[----:B-----5:R-:W-:Y:S01]  /*109b0*/  FADD.FTZ R120, R131, R120 ;  /* 0x0000007883787221 */ /* 0x020fe20000010000 */
[----:B------:R-:W-:Y:S08]  /*109c0*/  FADD.FTZ R132, R134, R132 ;  /* 0x0000008486847221 */ /* 0x000ff00000010000 */
[----:B------:R-:W1:Y:S01]  /*109d0*/  MUFU.EX2 R137, R137 ;  /* 0x0000008900897308 */ /* 0x000e620000000800 */
[C---:B---3--:R-:W-:Y:S01]  /*109e0*/  F2FP.BF16.F32.PACK_AB R30, R133.reuse, R131 ;  /* 0x00000083851e723e */ /* 0x048fe200000010ff */
[----:B------:R-:W-:Y:S08]  /*109f0*/  FADD.FTZ R133, R133, R120 ;  /* 0x0000007885857221 */ /* 0x000ff00000010000 */
[----:B------:R-:W3:Y:S10]  /*10a00*/  MUFU.EX2 R138, R138 ;  /* 0x0000008a008a7308 */ /* 0x000ef40000000800 */
[----:B------:R-:W4:Y:S01]  /*10a10*/  MUFU.EX2 R136, R136 ;  /* 0x0000008800887308 */ /* 0x000f220000000800 */
        /* <DEDUP_REMOVED lines=16> */
[----:B-1----:R-:W-:Y:S01]  /*10b20*/  F2FP.BF16.F32.PACK_AB R29, R139, R141 ;  /* 0x0000008d8b1d723e */ /* 0x002fe200000010ff */
[----:B------:R-:W-:Y:S03]  /*10b30*/  FADD.FTZ R141, R141, R135 ;  /* 0x000000878d8d7221 */ /* 0x000fe60000010000 */
[----:B------:R-:W1:Y:S01]  /*10b40*/  MUFU.EX2 R142, R142 ;  /* 0x0000008e008e7308 */ /* 0x000e620000000800 */
[----:B-----5:R-:W-:Y:S01]  /*10b50*/  FADD.FTZ R136, R140, R136 ;  /* 0x000000888c887221 */ /* 0x020fe20000010000 */
[----:B------:R-:W-:Y:S08]  /*10b60*/  FADD.FTZ R141, R139, R141 ;  /* 0x0000008d8b8d7221 */ /* 0x000ff00000010000 */
[----:B------:R-:W4:Y:S01]  /*10b70*/  MUFU.EX2 R144, R144 ;  /* 0x0000009000907308 */ /* 0x000f220000000800 */
[C---:B--2---:R-:W-:Y:S01]  /*10b80*/  F2FP.BF16.F32.PACK_AB R30, R143.reuse, R140 ;  /* 0x0000008c8f1e723e */ /* 0x044fe200000010ff */
[----:B------:R-:W-:Y:S08]  /*10b90*/  FADD.FTZ R143, R143, R136 ;  /* 0x000000888f8f7221 */ /* 0x000ff00000010000 */
[----:B------:R-:W2:Y:S01]  /*10ba0*/  MUFU.EX2 R145, R145 ;  /* 0x0000009100917308 */ /* 0x000ea20000000800 */
[----:B-1----:R-:W-:Y:S09]  /*10bb0*/  FADD.FTZ R141, R142, R141 ;  /* 0x0000008d8e8d7221 */ /* 0x002ff20000010000 */
[----:B------:R-:W-:Y:S01]  /*10bc0*/  MUFU.EX2 R146, R146 ;  /* 0x0000009200927308 */ /* 0x000fe20000000800 */
[C---:B----4-:R-:W-:Y:S01]  /*10bd0*/  F2FP.BF16.F32.PACK_AB R31, R144.reuse, R142 ;  /* 0x0000008e901f723e */ /* 0x050fe200000010ff */
[----:B------:R-:W-:Y:S08]  /*10be0*/  FADD.FTZ R144, R144, R141 ;  /* 0x0000008d90907221 */ /* 0x000ff00000010000 */
[----:B------:R-:W1:Y:S01]  /*10bf0*/  MUFU.EX2 R168, R168 ;  /* 0x000000a800a87308 */ /* 0x000e620000000800 */
[C---:B------:R-:W-:Y:S03]  /*10c00*/  HMMA.16816.F32.BF16 R4, R28.reuse, R40, R4 ;  /* 0x000000281c04723c */ /* 0x040fe60000041804 */
[----:B--2---:R-:W-:Y:S06]  /*10c10*/  FADD.FTZ R143, R145, R143 ;  /* 0x0000008f918f7221 */ /* 0x004fec0000010000 */
[----:B------:R-:W2:Y:S01]  /*10c20*/  MUFU.EX2 R147, R147 ;  /* 0x0000009300937308 */ /* 0x000ea20000000800 */
[C---:B------:R-:W-:Y:S01]  /*10c30*/  HMMA.16816.F32.BF16 R8, R28.reuse, R42, R8 ;  /* 0x0000002a1c08723c */ /* 0x040fe20000041808 */
[----:B------:R-:W4:Y:S08]  /*10c40*/  LDSM.16.MT88.4 R40, [R49+0x2c00] ;  /* 0x002c00003128783b */ /* 0x000f300000004200 */
[----:B------:R-:W5:Y:S01]  /*10c50*/  MUFU.EX2 R167, R167 ;  /* 0x000000a700a77308 */ /* 0x000f620000000800 */
[C---:B---3--:R-:W-:Y:S03]  /*10c60*/  HMMA.16816.F32.BF16 R12, R28.reuse, R32, R12 ;  /* 0x000000201c0c723c */ /* 0x048fe6000004180c */
[----:B-1----:R-:W-:Y:S06]  /*10c70*/  FADD.FTZ R144, R168, R144 ;  /* 0x00000090a8907221 */ /* 0x002fec0000010000 */
[----:B------:R-:W1:Y:S01]  /*10c80*/  MUFU.EX2 R206, R206 ;  /* 0x000000ce00ce7308 */ /* 0x000e620000000800 */
[----:B------:R-:W-:Y:S01]  /*10c90*/  HMMA.16816.F32.BF16 R16, R28, R34, R16 ;  /* 0x000000221c10723c */ /* 0x000fe20000041810 */
[----:B------:R-:W3:Y:S02]  /*10ca0*/  LDSM.16.MT88.4 R32, [R50+0x8000] ;  /* 0x008000003220783b */ /* 0x000ee40000004200 */
[C---:B------:R-:W-:Y:S01]  /*10cb0*/  F2FP.BF16.F32.PACK_AB R28, R146.reuse, R145 ;  /* 0x00000091921c723e */ /* 0x040fe200000010ff */
[----:B------:R-:W-:Y:S01]  /*10cc0*/  FADD.FTZ R146, R146, R143 ;  /* 0x0000008f92927221 */ /* 0x000fe20000010000 */
[C---:B--2---:R-:W-:Y:S01]  /*10cd0*/  F2FP.BF16.F32.PACK_AB R29, R147.reuse, R168 ;  /* 0x000000a8931d723e */ /* 0x044fe200000010ff */
[----:B------:R-:W-:Y:S03]  /*10ce0*/  FADD.FTZ R147, R147, R144 ;  /* 0x0000009093937221 */ /* 0x000fe60000010000 */
[----:B------:R-:W2:Y:S01]  /*10cf0*/  MUFU.EX2 R205, R205 ;  /* 0x000000cd00cd7308 */ /* 0x000ea20000000800 */
[----:B-----5:R-:W-:Y:S01]  /*10d00*/  FADD.FTZ R146, R167, R146 ;  /* 0x00000092a7927221 */ /* 0x020fe20000010000 */
[----:B------:R-:W-:Y:S08]  /*10d10*/  LDSM.16.MT88.4 R140, [R50+0x8c00] ;  /* 0x008c0000328c783b */ /* 0x000ff00000004200 */
[----:B------:R-:W5:Y:S01]  /*10d20*/  MUFU.EX2 R204, R204 ;  /* 0x000000cc00cc7308 */ /* 0x000f620000000800 */
[C---:B-1----:R-:W-:Y:S01]  /*10d30*/  F2FP.BF16.F32.PACK_AB R30, R206.reuse, R167 ;  /* 0x000000a7ce1e723e */ /* 0x042fe200000010ff */
[----:B------:R-:W-:Y:S08]  /*10d40*/  FADD.FTZ R206, R206, R146 ;  /* 0x00000092cece7221 */ /* 0x000ff00000010000 */
[----:B------:R-:W1:Y:S01]  /*10d50*/  MUFU.EX2 R203, R203 ;  /* 0x000000cb00cb7308 */ /* 0x000e620000000800 */
[----:B--2---:R-:W-:Y:S09]  /*10d60*/  FADD.FTZ R147, R205, R147 ;  /* 0x00000093cd937221 */ /* 0x004ff20000010000 */
[----:B------:R-:W2:Y:S01]  /*10d70*/  MUFU.EX2 R201, R201 ;  /* 0x000000c900c97308 */ /* 0x000ea20000000800 */
[C---:B-----5:R-:W-:Y:S01]  /*10d80*/  F2FP.BF16.F32.PACK_AB R31, R204.reuse, R205 ;  /* 0x000000cdcc1f723e */ /* 0x060fe200000010ff */
[----:B------:R-:W-:Y:S08]  /*10d90*/  FADD.FTZ R204, R204, R147 ;  /* 0x00000093cccc7221 */ /* 0x000ff00000010000 */
[----:B------:R-:W5:Y:S01]  /*10da0*/  MUFU.EX2 R207, R207 ;  /* 0x000000cf00cf7308 */ /* 0x000f620000000800 */
[C---:B------:R-:W-:Y:S03]  /*10db0*/  HMMA.16816.F32.BF16 R4, R28.reuse, R36, R4 ;  /* 0x000000241c04723c */ /* 0x040fe60000041804 */
[----:B-1----:R-:W-:Y:S06]  /*10dc0*/  FADD.FTZ R206, R203, R206 ;  /* 0x000000cecbce7221 */ /* 0x002fec0000010000 */
[----:B------:R-:W1:Y:S01]  /*10dd0*/  MUFU.EX2 R44, R44 ;  /* 0x0000002c002c7308 */ /* 0x000e620000000800 */
[C---:B------:R-:W-:Y:S01]  /*10de0*/  HMMA.16816.F32.BF16 R8, R28.reuse, R38, R8 ;  /* 0x000000261c08723c */ /* 0x040fe20000041808 */
[----:B------:R-:W3:Y:S02]  /*10df0*/  LDSM.16.MT88.4 R36, [R49+0x3000] ;  /* 0x003000003124783b */ /* 0x000ee40000004200 */
[----:B--2---:R-:W-:Y:S06]  /*10e00*/  FADD.FTZ R206, R201, R206 ;  /* 0x000000cec9ce7221 */ /* 0x004fec0000010000 */
[----:B------:R-:W-:Y:S01]  /*10e10*/  MUFU.EX2 R45, R45 ;  /* 0x0000002d002d7308 */ /* 0x000fe20000000800 */
[C---:B----4-:R-:W-:Y:S03]  /*10e20*/  HMMA.16816.F32.BF16 R12, R28.reuse, R40, R12 ;  /* 0x000000281c0c723c */ /* 0x050fe6000004180c */
[----:B-----5:R-:W-:Y:S06]  /*10e30*/  FADD.FTZ R204, R207, R204 ;  /* 0x000000cccfcc7221 */ /* 0x020fec0000010000 */
[----:B------:R-:W2:Y:S01]  /*10e40*/  MUFU.EX2 R46, R46 ;  /* 0x0000002e002e7308 */ /* 0x000ea20000000800 */
[----:B------:R-:W-:Y:S01]  /*10e50*/  HMMA.16816.F32.BF16 R16, R28, R42, R16 ;  /* 0x0000002a1c10723c */ /* 0x000fe20000041810 */
[----:B------:R-:W4:Y:S02]  /*10e60*/  LDSM.16.MT88.4 R40, [R50+0x8400] ;  /* 0x008400003228783b */ /* 0x000f240000004200 */
[----:B------:R-:W-:Y:S02]  /*10e70*/  F2FP.BF16.F32.PACK_AB R28, R201, R203 ;  /* 0x000000cbc91c723e */ /* 0x000fe400000010ff */
[C---:B-1----:R-:W-:Y:S01]  /*10e80*/  F2FP.BF16.F32.PACK_AB R29, R44.reuse, R207 ;  /* 0x000000cf2c1d723e */ /* 0x042fe200000010ff */
[----:B------:R-:W-:Y:S03]  /*10e90*/  FADD.FTZ R44, R44, R204 ;  /* 0x000000cc2c2c7221 */ /* 0x000fe60000010000 */
[----:B------:R-:W1:Y:S10]  /*10ea0*/  MUFU.EX2 R27, R27 ;  /* 0x0000001b001b7308 */ /* 0x000e740000000800 */
[----:B------:R-:W5:Y:S01]  /*10eb0*/  MUFU.EX2 R47, R47 ;  /* 0x0000002f002f7308 */ /* 0x000f620000000800 */
[C---:B--2---:R-:W-:Y:S01]  /*10ec0*/  F2FP.BF16.F32.PACK_AB R30, R46.reuse, R45 ;  /* 0x0000002d2e1e723e */ /* 0x044fe200000010ff */
[----:B------:R-:W-:Y:S04]  /*10ed0*/  FADD.FTZ R45, R45, R206 ;  /* 0x000000ce2d2d7221 */ /* 0x000fe80000010000 */
[----:B------:R-:W-:Y:S04]  /*10ee0*/  FADD.FTZ R45, R46, R45 ;  /* 0x0000002d2e2d7221 */ /* 0x000fe80000010000 */
[----:B------:R-:W2:Y:S01]  /*10ef0*/  MUFU.EX2 R125, R125 ;  /* 0x0000007d007d7308 */ /* 0x000ea20000000800 */
[----:B-1----:R-:W-:Y:S09]  /*10f00*/  FADD.FTZ R44, R27, R44 ;  /* 0x0000002c1b2c7221 */ /* 0x002ff20000010000 */
[----:B------:R-:W-:Y:S01]  /*10f10*/  MUFU.EX2 R112, R112 ;  /* 0x0000007000707308 */ /* 0x000fe20000000800 */
[C---:B-----5:R-:W-:Y:S01]  /*10f20*/  F2FP.BF16.F32.PACK_AB R31, R47.reuse, R27 ;  /* 0x0000001b2f1f723e */ /* 0x060fe200000010ff */
[----:B------:R-:W-:Y:S08]  /*10f30*/  FADD.FTZ R47, R47, R44 ;  /* 0x0000002c2f2f7221 */ /* 0x000ff00000010000 */
[----:B------:R-:W1:Y:S01]  /*10f40*/  MUFU.EX2 R107, R107 ;  /* 0x0000006b006b7308 */ /* 0x000e620000000800 */
[C---:B---3--:R-:W-:Y:S03]  /*10f50*/  HMMA.16816.F32.BF16 R4, R28.reuse, R32, R4 ;  /* 0x000000201c04723c */ /* 0x048fe60000041804 */
[----:B--2---:R-:W-:Y:S06]  /*10f60*/  FADD.FTZ R45, R125, R45 ;  /* 0x0000002d7d2d7221 */ /* 0x004fec0000010000 */
[----:B------:R-:W2:Y:S01]  /*10f70*/  MUFU.EX2 R100, R100 ;  /* 0x0000006400647308 */ /* 0x000ea20000000800 */
[C---:B------:R-:W-:Y:S01]  /*10f80*/  HMMA.16816.F32.BF16 R8, R28.reuse, R34, R8 ;  /* 0x000000221c08723c */ /* 0x040fe20000041808 */
[----:B------:R-:W3:Y:S08]  /*10f90*/  LDSM.16.MT88.4 R32, [R49+0x3400] ;  /* 0x003400003120783b */ /* 0x000ef00000004200 */
[----:B------:R-:W5:Y:S01]  /*10fa0*/  MUFU.EX2 R97, R97 ;  /* 0x0000006100617308 */ /* 0x000f620000000800 */
[C---:B------:R-:W-:Y:S03]  /*10fb0*/  HMMA.16816.F32.BF16 R12, R28.reuse, R36, R12 ;  /* 0x000000241c0c723c */ /* 0x040fe6000004180c */
[----:B-1----:R-:W-:Y:S06]  /*10fc0*/  FADD.FTZ R47, R107, R47 ;  /* 0x0000002f6b2f7221 */ /* 0x002fec0000010000 */
[----:B------:R-:W1:Y:S01]  /*10fd0*/  MUFU.EX2 R84, R84 ;  /* 0x0000005400547308 */ /* 0x000e620000000800 */
[----:B------:R-:W-:Y:S01]  /*10fe0*/  HMMA.16816.F32.BF16 R16, R28, R38, R16 ;  /* 0x000000261c10723c */ /* 0x000fe20000041810 */
[----:B------:R-:W3:Y:S02]  /*10ff0*/  LDSM.16.MT88.4 R36, [R50+0x8800] ;  /* 0x008800003224783b */ /* 0x000ee40000004200 */
[----:B------:R-:W-:Y:S01]  /*11000*/  F2FP.BF16.F32.PACK_AB R28, R112, R125 ;  /* 0x0000007d701c723e */ /* 0x000fe200000010ff */
[C---:B--2---:R-:W-:Y:S01]  /*11010*/  FADD.FTZ R47, R100.reuse, R47 ;  /* 0x0000002f642f7221 */ /* 0x044fe20000010000 */
[----:B------:R-:W-:Y:S01]  /*11020*/  F2FP.BF16.F32.PACK_AB R29, R100, R107 ;  /* 0x0000006b641d723e */ /* 0x000fe200000010ff */
[----:B------:R-:W-:Y:S03]  /*11030*/  FADD.FTZ R112, R112, R45 ;  /* 0x0000002d70707221 */ /* 0x000fe60000010000 */
[----:B------:R-:W-:Y:S01]  /*11040*/  MUFU.EX2 R78, R78 ;  /* 0x0000004e004e7308 */ /* 0x000fe20000000800 */
[----:B-----5:R-:W-:Y:S09]  /*11050*/  FADD.FTZ R112, R97, R112 ;  /* 0x0000007061707221 */ /* 0x020ff20000010000 */
[----:B------:R-:W2:Y:S01]  /*11060*/  MUFU.EX2 R68, R68 ;  /* 0x0000004400447308 */ /* 0x000ea20000000800 */
[C---:B-1----:R-:W-:Y:S01]  /*11070*/  F2FP.BF16.F32.PACK_AB R30, R84.reuse, R97 ;  /* 0x00000061541e723e */ /* 0x042fe200000010ff */
[----:B------:R-:W-:Y:S08]  /*11080*/  FADD.FTZ R84, R84, R112 ;  /* 0x0000007054547221 */ /* 0x000ff00000010000 */
[----:B------:R-:W1:Y:S10]  /*11090*/  MUFU.EX2 R65, R65 ;  /* 0x0000004100417308 */ /* 0x000e740000000800 */
[----:B------:R-:W5:Y:S01]  /*110a0*/  MUFU.EX2 R63, R63 ;  /* 0x0000003f003f7308 */ /* 0x000f620000000800 */
[----:B--2---:R-:W-:Y:S01]  /*110b0*/  F2FP.BF16.F32.PACK_AB R31, R68, R78 ;  /* 0x0000004e441f723e */ /* 0x004fe200000010ff */
[----:B------:R-:W-:Y:S04]  /*110c0*/  FADD.FTZ R78, R78, R47 ;  /* 0x0000002f4e4e7221 */ /* 0x000fe80000010000 */
[----:B------:R-:W-:Y:S04]  /*110d0*/  FADD.FTZ R78, R68, R78 ;  /* 0x0000004e444e7221 */ /* 0x000fe80000010000 */
[----:B------:R-:W-:Y:S01]  /*110e0*/  MUFU.EX2 R62, R62 ;  /* 0x0000003e003e7308 */ /* 0x000fe20000000800 */
[C---:B----4-:R-:W-:Y:S03]  /*110f0*/  HMMA.16816.F32.BF16 R4, R28.reuse, R40, R4 ;  /* 0x000000281c04723c */ /* 0x050fe60000041804 */
[----:B-1----:R-:W-:Y:S06]  /*11100*/  FADD.FTZ R84, R65, R84 ;  /* 0x0000005441547221 */ /* 0x002fec0000010000 */
[----:B------:R-:W1:Y:S01]  /*11110*/  MUFU.EX2 R61, R61 ;  /* 0x0000003d003d7308 */ /* 0x000e620000000800 */
[C---:B------:R-:W-:Y:S01]  /*11120*/  HMMA.16816.F32.BF16 R8, R28.reuse, R42, R8 ;  /* 0x0000002a1c08723c */ /* 0x040fe20000041808 */
[----:B------:R-:W2:Y:S08]  /*11130*/  LDSM.16.MT88.4 R40, [R49+0x3800] ;  /* 0x003800003128783b */ /* 0x000eb00000004200 */
[----:B------:R-:W4:Y:S01]  /*11140*/  MUFU.EX2 R60, R60 ;  /* 0x0000003c003c7308 */ /* 0x000f220000000800 */
[C---:B---3--:R-:W-:Y:S03]  /*11150*/  HMMA.16816.F32.BF16 R12, R28.reuse, R32, R12 ;  /* 0x000000201c0c723c */ /* 0x048fe6000004180c */
[-C--:B------:R-:W-:Y:S01]  /*11160*/  FFMA.FTZ R33, R24, R22.reuse, -R51 ;  /* 0x0000001618217223 */ /* 0x080fe20000010833 */
[-CC-:B------:R-:W-:Y:S01]  /*11170*/  FFMA.FTZ R32, R53, R22.reuse, -R55.reuse ;  /* 0x0000001635207223 */ /* 0x180fe20000010837 */
[----:B------:R-:W3:Y:S01]  /*11180*/  LDSM.16.MT88.4 R24, [R49+0x3c00] ;  /* 0x003c00003118783b */ /* 0x000ee20000004200 */
[-C--:B------:R-:W-:Y:S03]  /*11190*/  FFMA.FTZ R55, R52, R22.reuse, -R55 ;  /* 0x0000001634377223 */ /* 0x080fe60000010837 */
[----:B------:R-:W2:Y:S01]  /*111a0*/  MUFU.EX2 R59, R59 ;  /* 0x0000003b003b7308 */ /* 0x000ea20000000800 */
[----:B------:R-:W-:Y:S03]  /*111b0*/  HMMA.16816.F32.BF16 R16, R28, R34, R16 ;  /* 0x000000221c10723c */ /* 0x000fe60000041810 */
[----:B-----5:R-:W-:Y:S01]  /*111c0*/  F2FP.BF16.F32.PACK_AB R28, R63, R65 ;  /* 0x000000413f1c723e */ /* 0x020fe200000010ff */
[----:B------:R-:W-:Y:S01]  /*111d0*/  FFMA.FTZ R51, R23, R22, -R51 ;  /* 0x0000001617337223 */ /* 0x000fe20000010833 */
[----:B-1----:R-:W-:Y:S01]  /*111e0*/  F2FP.BF16.F32.PACK_AB R29, R61, R62 ;  /* 0x0000003e3d1d723e */ /* 0x002fe200000010ff */
[----:B------:R-:W-:Y:S03]  /*111f0*/  FADD.FTZ R78, R62, R78 ;  /* 0x0000004e3e4e7221 */ /* 0x000fe60000010000 */
[----:B------:R-:W1:Y:S01]  /*11200*/  MUFU.EX2 R58, R58 ;  /* 0x0000003a003a7308 */ /* 0x000e620000000800 */
[----:B------:R-:W-:Y:S01]  /*11210*/  FADD.FTZ R63, R63, R84 ;  /* 0x000000543f3f7221 */ /* 0x000fe20000010000 */
[----:B------:R-:W-:Y:S03]  /*11220*/  FADD.FTZ R61, R61, R78 ;  /* 0x0000004e3d3d7221 */ /* 0x000fe60000010000 */
[----:B----4-:R-:W-:Y:S05]  /*11230*/  FADD.FTZ R63, R60, R63 ;  /* 0x0000003f3c3f7221 */ /* 0x010fea0000010000 */
[----:B------:R-:W4:Y:S01]  /*11240*/  MUFU.EX2 R57, R57 ;  /* 0x0000003900397308 */ /* 0x000f220000000800 */
[C---:B--2---:R-:W-:Y:S01]  /*11250*/  F2FP.BF16.F32.PACK_AB R30, R59.reuse, R60 ;  /* 0x0000003c3b1e723e */ /* 0x044fe200000010ff */
[----:B------:R-:W-:Y:S08]  /*11260*/  FADD.FTZ R59, R59, R63 ;  /* 0x0000003f3b3b7221 */ /* 0x000ff00000010000 */
[----:B------:R-:W2:Y:S01]  /*11270*/  MUFU.EX2 R56, R56 ;  /* 0x0000003800387308 */ /* 0x000ea20000000800 */
[----:B-1----:R-:W-:Y:S09]  /*11280*/  FADD.FTZ R61, R58, R61 ;  /* 0x0000003d3a3d7221 */ /* 0x002ff20000010000 */
[----:B------:R-:W1:Y:S01]  /*11290*/  MUFU.EX2 R54, R54 ;  /* 0x0000003600367308 */ /* 0x000e620000000800 */
[C---:B----4-:R-:W-:Y:S01]  /*112a0*/  F2FP.BF16.F32.PACK_AB R31, R57.reuse, R58 ;  /* 0x0000003a391f723e */ /* 0x050fe200000010ff */
[----:B------:R-:W-:Y:S06]  /*112b0*/  FADD.FTZ R57, R57, R61 ;  /* 0x0000003d39397221 */ /* 0x000fec0000010000 */
[C---:B------:R-:W-:Y:S02]  /*112c0*/  HMMA.16816.F32.BF16 R4, R28.reuse, R36, R4 ;  /* 0x000000241c04723c */ /* 0x040fe40000041804 */
[----:B------:R-:W4:Y:S01]  /*112d0*/  MUFU.EX2 R64, R64 ;  /* 0x0000004000407308 */ /* 0x000f220000000800 */
[----:B--2---:R-:W-:Y:S05]  /*112e0*/  FADD.FTZ R59, R56, R59 ;  /* 0x0000003b383b7221 */ /* 0x004fea0000010000 */
[C---:B------:R-:W-:Y:S04]  /*112f0*/  HMMA.16816.F32.BF16 R8, R28.reuse, R38, R8 ;  /* 0x000000261c08723c */ /* 0x040fe80000041808 */
[----:B------:R-:W2:Y:S01]  /*11300*/  MUFU.EX2 R66, R66 ;  /* 0x0000004200427308 */ /* 0x000ea20000000800 */
[C---:B-1----:R-:W-:Y:S01]  /*11310*/  F2FP.BF16.F32.PACK_AB R132, R54.reuse, R56 ;  /* 0x000000383684723e */ /* 0x042fe200000010ff */
[----:B------:R-:W-:Y:S02]  /*11320*/  FADD.FTZ R54, R54, R59 ;  /* 0x0000003b36367221 */ /* 0x000fe40000010000 */
[C---:B------:R-:W-:Y:S06]  /*11330*/  HMMA.16816.F32.BF16 R12, R28.reuse, R40, R12 ;  /* 0x000000281c0c723c */ /* 0x040fec000004180c */
[----:B------:R-:W1:Y:S01]  /*11340*/  MUFU.EX2 R32, R32 ;  /* 0x0000002000207308 */ /* 0x000e620000000800 */
[----:B----4-:R-:W-:Y:S01]  /*11350*/  FADD.FTZ R57, R64, R57 ;  /* 0x0000003940397221 */ /* 0x010fe20000010000 */
[----:B------:R-:W-:Y:S08]  /*11360*/  HMMA.16816.F32.BF16 R16, R28, R42, R16 ;  /* 0x0000002a1c10723c */ /* 0x000ff00000041810 */
[----:B------:R-:W4:Y:S01]  /*11370*/  MUFU.EX2 R55, R55 ;  /* 0x0000003700377308 */ /* 0x000f220000000800 */
[C---:B--2---:R-:W-:Y:S01]  /*11380*/  F2FP.BF16.F32.PACK_AB R133, R66.reuse, R64 ;  /* 0x000000404285723e */ /* 0x044fe200000010ff */
[----:B------:R-:W-:Y:S08]  /*11390*/  FADD.FTZ R66, R66, R57 ;  /* 0x0000003942427221 */ /* 0x000ff00000010000 */
[----:B------:R-:W2:Y:S01]  /*113a0*/  MUFU.EX2 R33, R33 ;  /* 0x0000002100217308 */ /* 0x000ea20000000800 */
[----:B-1----:R-:W-:Y:S09]  /*113b0*/  FADD.FTZ R54, R32, R54 ;  /* 0x0000003620367221 */ /* 0x002ff20000010000 */
[----:B------:R-:W1:Y:S01]  /*113c0*/  MUFU.EX2 R51, R51 ;  /* 0x0000003300337308 */ /* 0x000e620000000800 */
[C---:B----4-:R-:W-:Y:S01]  /*113d0*/  F2FP.BF16.F32.PACK_AB R134, R55.reuse, R32 ;  /* 0x000000203786723e */ /* 0x050fe200000010ff */
[----:B------:R-:W-:Y:S01]  /*113e0*/  FADD.FTZ R196, R55, R54 ;  /* 0x0000003637c47221 */ /* 0x000fe20000010000 */
[----:B--2---:R-:W-:Y:S01]  /*113f0*/  FADD.FTZ R66, R33, R66 ;  /* 0x0000004221427221 */ /* 0x004fe20000010000 */
[C---:B-1----:R-:W-:Y:S03]  /*11400*/  F2FP.BF16.F32.PACK_AB R135, R51.reuse, R33 ;  /* 0x000000213387723e */ /* 0x042fe600000010ff */
[----:B------:R-:W-:Y:S04]  /*11410*/  FADD.FTZ R197, R51, R66 ;  /* 0x0000004233c57221 */ /* 0x000fe80000010000 */
[C---:B------:R-:W-:Y:S08]  /*11420*/  HMMA.16816.F32.BF16 R144, R132.reuse, R140, R4 ;  /* 0x0000008c8490723c */ /* 0x040ff00000041804 */
[C---:B------:R-:W-:Y:S08]  /*11430*/  HMMA.16816.F32.BF16 R140, R132.reuse, R142, R8 ;  /* 0x0000008e848c723c */ /* 0x040ff00000041808 */
[C---:B---3--:R-:W-:Y:S08]  /*11440*/  HMMA.16816.F32.BF16 R136, R132.reuse, R24, R12 ;  /* 0x000000188488723c */ /* 0x048ff0000004180c */
[----:B------:R-:W-:Y:S01]  /*11450*/  HMMA.16816.F32.BF16 R132, R132, R26, R16 ;  /* 0x0000001a8484723c */ /* 0x000fe20000041810 */
[----:B------:R-:W-:Y:S08]  /*11460*/  @!UPT UIADD3 URZ, UPT, UPT, URZ, URZ, URZ ;  /* 0x000000fffffff290 */ /* 0x000ff0000fffe0ff */
[----:B------:R-:W-:Y:S11]  /*11470*/  @P0 BRA `(.L_x_3498) ;  /* 0xffffff9400f40947 */ /* 0x000ff6000383ffff */
.L_x_3491:
        /* <DEDUP_REMOVED lines=11> */
.L_x_3506:
        /* <DEDUP_REMOVED lines=41> */
[----:B------:R-:W-:Y:S04]  /*117c0*/  STS.64 [R184+0x440], R138 ;  /* 0x0004408ab8007388 */ /* 0x000fe80000000a00 */
[----:B------:R-:W-:Y:S04]  /*117d0*/  STS.64 [R6+0x60], R132 ;  /* 0x0000608406007388 */ /* 0x000fe80000000a00 */
[----:B------:R2:W-:Y:S04]  /*117e0*/  STS.64 [R6+0x460], R134 ;  /* 0x0004608606007388 */ /* 0x0005e80000000a00 */
[----:B------:R-:W4:Y:S01]  /*117f0*/  LD.E R8, desc[UR4][R2.64+0x60] ;  /* 0x0000600402087980 */ /* 0x000f22000c101900 */
[----:B------:R-:W1:Y:S01]  /*11800*/  @P1 MUFU.LG2 R5, R5 ;  /* 0x0000000500051308 */ /* 0x000e620000000c00 */
[----:B------:R-:W-:-:S02]  /*11810*/  MOV R24, 0xff800000 ;  /* 0xff80000000187802 */ /* 0x000fc40000000f00 */
[----:B------:R3:W5:Y:S04]  /*11820*/  LD.E.64 R28, desc[UR4][R2.64+0x78] ;  /* 0x00007804021c7980 */ /* 0x000768000c101b00 */
[----:B------:R3:W5:Y:S04]  /*11830*/  LD.E.64 R26, desc[UR4][R2.64+0xa8] ;  /* 0x0000a804021a7980 */ /* 0x000768000c101b00 */
[----:B--2---:R-:W2:Y:S01]  /*11840*/  LD.E.64 R6, desc[UR4][R2.64+0xb0] ;  /* 0x0000b00402067980 */ /* 0x004ea2000c101b00 */
[----:B-1----:R-:W-:Y:S01]  /*11850*/  @P1 FMUL.FTZ R5, R5, 0.69314718246459960938 ;  /* 0x3f31721805051820 */ /* 0x002fe20000410000 */
[----:B------:R-:W1:Y:S03]  /*11860*/  @P0 MUFU.LG2 R4, R4 ;  /* 0x0000000400040308 */ /* 0x000e660000000c00 */
[----:B-----5:R-:W-:-:S02]  /*11870*/  @P1 FFMA.FTZ R24, R0, R21, R5 ;  /* 0x0000001500181223 */ /* 0x020fc40000010005 */
[----:B------:R3:W5:Y:S01]  /*11880*/  LD.E R21, desc[UR4][R2.64+0xcc] ;  /* 0x0000cc0402157980 */ /* 0x000762000c101900 */
[----:B------:R-:W-:Y:S02]  /*11890*/  LOP3.LUT R10, R150, 0xd8, RZ, 0xc0, !PT ;  /* 0x000000d8960a7812 */ /* 0x000fe400078ec0ff */
[----:B------:R-:W-:Y:S02]  /*118a0*/  LOP3.LUT R9, R48, 0x30, RZ, 0xc0, !PT ;  /* 0x0000003030097812 */ /* 0x000fe400078ec0ff */
[----:B------:R-:W-:Y:S02]  /*118b0*/  LOP3.LUT R48, R10, 0x18, R48, 0x78, !PT ;  /* 0x000000180a307812 */ /* 0x000fe400078e7830 */
[----:B------:R-:W-:Y:S02]  /*118c0*/  SHF.R.U32.HI R22, RZ, 0x2, R151 ;  /* 0x00000002ff167819 */ /* 0x000fe40000011697 */
[----:B------:R-:W-:Y:S02]  /*118d0*/  LOP3.LUT R48, R48, 0xf24, R150, 0xf8, !PT ;  /* 0x00000f2430307812 */ /* 0x000fe400078ef896 */
[----:B------:R-:W-:Y:S01]  /*118e0*/  LOP3.LUT R22, R9, 0x7, R22, 0xf8, !PT ;  /* 0x0000000709167812 */ /* 0x000fe200078ef816 */
[----:B-1----:R-:W-:Y:S01]  /*118f0*/  @P0 FMUL.FTZ R9, R4, 0.69314718246459960938 ;  /* 0x3f31721804090820 */ /* 0x002fe20000410000 */
[----:B------:R-:W-:-:S02]  /*11900*/  SHF.L.U32 R25, R181, 0x6, RZ ;  /* 0x00000006b5197819 */ /* 0x000fc400000006ff */
[----:B------:R-:W-:Y:S01]  /*11910*/  LEA R4, R48, R166, 0x2 ;  /* 0x000000a630047211 */ /* 0x000fe200078e10ff */
[----:B------:R-:W-:Y:S01]  /*11920*/  BAR.SYNC.DEFER_BLOCKING 0x0 ;  /* 0x0000000000007b1d */ /* 0x000fe20000010000 */
[----:B------:R-:W-:Y:S01]  /*11930*/  MOV R23, 0xff800000 ;  /* 0xff80000000177802 */ /* 0x000fe20000000f00 */
[----:B------:R-:W-:-:S04]  /*11940*/  @P0 FFMA.FTZ R23, R0, R20, R9 ;  /* 0x0000001400170223 */ /* 0x000fc80000010009 */
[----:B------:R3:W1:Y:S04]  /*11950*/  LDS.128 R16, [R4] ;  /* 0x0000000004107984 */ /* 0x0006680000000c00 */
[----:B------:R3:W1:Y:S01]  /*11960*/  LDS.128 R12, [R4+0x800] ;  /* 0x00080000040c7984 */ /* 0x0006620000000c00 */
[----:B------:R-:W-:Y:S01]  /*11970*/  LOP3.LUT P0, RZ, R151, 0x3, RZ, 0xc0, !PT ;  /* 0x0000000397ff7812 */ /* 0x000fe2000780c0ff */
[----:B------:R-:W-:Y:S01]  /*11980*/  BSSY.RECONVERGENT B0, `(.L_x_3500) ;  /* 0x0000010000007945 */ /* 0x000fe20003800200 */
[----:B--2---:R-:W-:-:S04]  /*11990*/  IMAD R6, R6, UR8, R186 ;  /* 0x0000000806067c24 */ /* 0x004fc8000f8e02ba */
[----:B----4-:R-:W-:Y:S02]  /*119a0*/  IMAD R6, R6, R8, R185 ;  /* 0x0000000806067224 */ /* 0x010fe400078e02b9 */
[----:B------:R3:W2:Y:S02]  /*119b0*/  LDS.128 R8, [R4+0x1000] ;  /* 0x0010000004087984 */ /* 0x0006a40000000c00 */
[----:B------:R-:W-:Y:S02]  /*119c0*/  IMAD R25, R7, R6, R25 ;  /* 0x0000000607197224 */ /* 0x000fe400078e0219 */
[----:B------:R-:W4:Y:S01]  /*119d0*/  LDS.128 R4, [R4+0x1800] ;  /* 0x0018000004047984 */ /* 0x000f220000000c00 */
[----:B-1----:R-:W-:Y:S05]  /*119e0*/  @P0 BRA `(.L_x_3501) ;  /* 0x0000000000240947 */ /* 0x002fea0003800000 */
        /* <DEDUP_REMOVED lines=9> */
.L_x_3501:
[----:B------:R-:W-:Y:S05]  /*11a80*/  BSYNC.RECONVERGENT B0 ;  /* 0x0000000000007941 */ /* 0x000fea0003800200 */
.L_x_3500:
[----:B---3--:R-:W3:Y:S01]  /*11a90*/  LD.E R2, desc[UR4][R2.64+0xc0] ;  /* 0x0000c00402027980 */ /* 0x008ee2000c101900 */
[----:B------:R-:W-:Y:S01]  /*11aa0*/  LOP3.LUT R0, R150, 0x1c, RZ, 0xc0, !PT ;  /* 0x0000001c96007812 */ /* 0x000fe200078ec0ff */
[----:B-----5:R-:W-:Y:S01]  /*11ab0*/  IMAD R21, R25, R21, RZ ;  /* 0x0000001519157224 */ /* 0x020fe200078e02ff */
[----:B------:R-:W-:Y:S02]  /*11ac0*/  SHF.R.U32.HI R151, RZ, 0x3, R151 ;  /* 0x00000003ff977819 */ /* 0x000fe40000011697 */
[----:B------:R-:W-:-:S04]  /*11ad0*/  LOP3.LUT R150, R0, 0xfe0, R150, 0xf8, !PT ;  /* 0x00000fe000967812 */ /* 0x000fc800078ef896 */
[----:B------:R-:W-:-:S04]  /*11ae0*/  IADD3 R150, P0, PT, R21, R150, RZ ;  /* 0x0000009615967210 */ /* 0x000fc80007f1e0ff */
[----:B------:R-:W-:Y:S02]  /*11af0*/  LEA.HI.X.SX32 R21, R21, RZ, 0x1, P0 ;  /* 0x000000ff15157211 */ /* 0x000fe400000f0eff */
[----:B---3--:R-:W-:Y:S01]  /*11b00*/  ISETP.GE.AND P4, PT, R0, R2, PT ;  /* 0x000000020000720c */ /* 0x008fe20003f86270 */
        /* <DEDUP_REMOVED lines=9> */
[----:B--2---:R2:W-:Y:S04]  /*11ba0*/  @!P1 ST.E.128 desc[UR4][R2.64+0x1000], R8 ;  /* 0x0010000802009985 */ /* 0x0045e8000c101d04 */
[----:B------:R-:W-:Y:S04]  /*11bb0*/  @!P3 ST.E.128 desc[UR4][R2.64], R16 ;  /* 0x000000100200b985 */ /* 0x000fe8000c101d04 */
[----:B------:R1:W-:Y:S01]  /*11bc0*/  @!P2 ST.E.128 desc[UR4][R2.64+0x800], R12 ;  /* 0x0008000c0200a985 */ /* 0x0003e2000c101d04 */
[----:B--2---:R-:W-:Y:S02]  /*11bd0*/  IMAD.MOV.U32 R8, RZ, RZ, R180 ;  /* 0x000000ffff087224 */ /* 0x004fe400078e00b4 */
[----:B------:R-:W-:-:S04]  /*11be0*/  IMAD.MOV.U32 R9, RZ, RZ, 0x0 ;  /* 0x00000000ff097424 */ /* 0x000fc800078e00ff */
[----:B-1--4-:R-:W-:Y:S05]  /*11bf0*/  @P4 RET.REL.NODEC R8 `(_ZN5flash24flash_fwd_splitkv_kernelI23Flash_fwd_kernel_traitsILi32ELi64ELi256ELi4ELb0ELb0EN7cutlass10bfloat16_tE19Flash_kernel_traitsILi32ELi64ELi256ELi4ES3_EELb0ELb0ELb1ELb0ELb0ELb1ELb1ELb0EEEvNS_16Flash_fwd_paramsE) ;  /* 0xfffffee408004950 */ /* 0x012fea0003c3ffff */
[----:B------:R-:W-:Y:S01]  /*11c00*/  MOV R181, 0x0 ;  /* 0x0000000000b57802 */ /* 0x000fe20000000f00 */
[----:B------:R1:W-:Y:S03]  /*11c10*/  ST.E.128 desc[UR4][R2.64+0x1800], R4 ;  /* 0x0018000402007985 */ /* 0x0003e6000c101d04 */
[----:B-1----:R-:W-:Y:S05]  /*11c20*/  RET.REL.NODEC R180 `(_ZN5flash24flash_fwd_splitkv_kernelI23Flash_fwd_kernel_traitsILi32ELi64ELi256ELi4ELb0ELb0EN7cutlass10bfloat16_tE19Flash_kernel_traitsILi32ELi64ELi256ELi4ES3_EELb0ELb0ELb1ELb0ELb0ELb1ELb1ELb0EEEvNS_16Flash_fwd_paramsE) ;  /* 0xfffffee0b4f47950 */ /* 0x002fea0003c3ffff */
.L_x_3499:
[----:B------:R-:W-:Y:S01]  /*11c30*/  MOV R4, 0x1f ;  /* 0x0000001f00047802 */ /* 0x000fe20000000f00 */
[----:B------:R-:W-:Y:S01]  /*11c40*/  IMAD.MOV.U32 R5, RZ, RZ, 0x2 ;  /* 0x00000002ff057424 */ /* 0x000fe200078e00ff */
[----:B------:R-:W-:Y:S01]  /*11c50*/  MOV R7, R196 ;  /* 0x000000c400077202 */ /* 0x000fe20000000f00 */
[----:B------:R-:W-:-:S07]  /*11c60*/  IMAD.MOV.U32 R6, RZ, RZ, -0x1 ;  /* 0xffffffffff067424 */ /* 0x000fce00078e00ff */
[----:B-1---5:R-:W-:Y:S05]  /*11c70*/  WARPSYNC.COLLECTIVE R6, `(.L_x_3502) ;  /* 0x0000000006087348 */ /* 0x022fea0003c00000 */
[----:B------:R2:W3:Y:S02]  /*11c80*/  SHFL.BFLY P0, R4, R7, R5, R4 ;  /* 0x0c00000507047389 */ /* 0x0004e40000000004 */
[----:B-123-5:R-:W-:Y:S05]  /*11c90*/  ENDCOLLECTIVE ;  /* 0x000000000000791b */ /* 0x02efea0003800000 */
.L_x_3502:
        /* <DEDUP_REMOVED lines=8> */
.L_x_3503:
[----:B------:R-:W-:Y:S01]  /*11d20*/  MOV R8, R4 ;  /* 0x0000000400087202 */ /* 0x000fe20000000f00 */
[----:B------:R-:W-:Y:S01]  /*11d30*/  IMAD.MOV.U32 R7, RZ, RZ, R197 ;  /* 0x000000ffff077224 */ /* 0x000fe200078e00c5 */
[----:B------:R-:W-:Y:S02]  /*11d40*/  MOV R4, 0x1f ;  /* 0x0000001f00047802 */ /* 0x000fe40000000f00 */
[----:B------:R-:W-:-:S07]  /*11d50*/  MOV R5, 0x2 ;  /* 0x0000000200057802 */ /* 0x000fce0000000f00 */
[----:B------:R-:W-:Y:S05]  /*11d60*/  WARPSYNC.COLLECTIVE R6, `(.L_x_3504) ;  /* 0x0000000006087348 */ /* 0x000fea0003c00000 */
[----:B------:R1:W2:Y:S02]  /*11d70*/  SHFL.BFLY P0, R4, R7, R5, R4 ;  /* 0x0c00000507047389 */ /* 0x0002a40000000004 */
[----:B-12---:R-:W-:Y:S05]  /*11d80*/  ENDCOLLECTIVE ;  /* 0x000000000000791b */ /* 0x006fea0003800000 */
.L_x_3504:
[----:B------:R-:W-:Y:S01]  /*11d90*/  FADD.FTZ R197, R4, R197 ;  /* 0x000000c504c57221 */ /* 0x000fe20000010000 */
[----:B------:R-:W-:Y:S02]  /*11da0*/  MOV R4, 0x1f ;  /* 0x0000001f00047802 */ /* 0x000fe40000000f00 */
[----:B------:R-:W-:Y:S01]  /*11db0*/  MOV R5, 0x1 ;  /* 0x0000000100057802 */ /* 0x000fe20000000f00 */
[----:B------:R-:W-:-:S07]  /*11dc0*/  IMAD.MOV.U32 R7, RZ, RZ, R197 ;  /* 0x000000ffff077224 */ /* 0x000fce00078e00c5 */
[----:B------:R-:W-:Y:S05]  /*11dd0*/  WARPSYNC.COLLECTIVE R6, `(.L_x_3505) ;  /* 0x0000000006087348 */ /* 0x000fea0003c00000 */
[----:B------:R1:W2:Y:S02]  /*11de0*/  SHFL.BFLY P0, R4, R7, R5, R4 ;  /* 0x0c00000507047389 */ /* 0x0002a40000000004 */
[----:B-12---:R-:W-:Y:S05]  /*11df0*/  ENDCOLLECTIVE ;  /* 0x000000000000791b */ /* 0x006fea0003800000 */
.L_x_3505:
[----:B------:R-:W-:Y:S01]  /*11e00*/  FADD.FTZ R5, R196, R8 ;  /* 0x00000008c4057221 */ /* 0x000fe20000010000 */
[----:B------:R-:W-:Y:S06]  /*11e10*/  BRA `(.L_x_3506) ;  /* 0xfffffff400c47947 */ /* 0x000fec000383ffff */
.L_x_3507:
        /* <DEDUP_REMOVED lines=14> */
.L_x_10253:


//--------------------- .text._ZN5flash24flash_fwd_splitkv_kernelI23Flash_fwd_kernel_traitsILi32ELi64ELi256ELi4ELb0ELb0EN7cutlass10bfloat16_tE19Flash_kernel_traitsILi32ELi64ELi256ELi4ES3_EELb0ELb0ELb0ELb0ELb1ELb0ELb1ELb1EEEvNS_16Flash_fwd_paramsE --------------------------
	.section	.text._ZN5flash24flash_fwd_splitkv_kernelI23Flash_fwd_kernel_traitsILi32ELi64ELi256ELi4ELb0ELb0EN7cutlass10bfloat16_tE19Flash_kernel_traitsILi32ELi64ELi256ELi4ES3_EELb0ELb0ELb0ELb0ELb1ELb0ELb1ELb1EEEvNS_16Flash_fwd_paramsE,"ax",@progbits
	.align	128
        .global         _ZN5flash24flash_fwd_splitkv_kernelI23Flash_fwd_kernel_traitsILi32ELi64ELi256ELi4ELb0ELb0EN7cutlass10bfloat16_tE19Flash_kernel_traitsILi32ELi64ELi256ELi4ES3_EELb0ELb0ELb0ELb0ELb1ELb0ELb1ELb1EEEvNS_16Flash_fwd_paramsE
        .type           _ZN5flash24flash_fwd_splitkv_kernelI23Flash_fwd_kernel_traitsILi32ELi64ELi256ELi4ELb0ELb0EN7cutlass10bfloat16_tE19Flash_kernel_traitsILi32ELi64ELi256ELi4ES3_EELb0ELb0ELb0ELb0ELb1ELb0ELb1ELb1EEEvNS_16Flash_fwd_paramsE,@function
        .size           _ZN5flash24flash_fwd_splitkv_kernelI23Flash_fwd_kernel_traitsILi32ELi64ELi256ELi4ELb0ELb0EN7cutlass10bfloat16_tE19Flash_kernel_traitsILi32ELi64ELi256ELi4ES3_EELb0ELb0ELb0ELb0ELb1ELb0ELb1ELb1EEEvNS_16Flash_fwd_paramsE,(.L_x_10254 - _ZN5flash24flash_fwd_splitkv_kernelI23Flash_fwd_kernel_traitsILi32ELi64ELi256ELi4ELb0ELb0EN7cutlass10bfloat16_tE19Flash_kernel_traitsILi32ELi64ELi256ELi4ES3_EELb0ELb0ELb0ELb0ELb1ELb0ELb1ELb1EEEvNS_16Flash_fwd_paramsE)
        .other          _ZN5flash24flash_fwd_splitkv_kernelI23Flash_fwd_kernel_traitsILi32ELi64ELi256ELi4ELb0ELb0EN7cutlass10bfloat16_tE19Flash_kernel_traitsILi32ELi64ELi256ELi4ES3_EELb0ELb0ELb0ELb0ELb1ELb0ELb1ELb1EEEvNS_16Flash_fwd_paramsE,@"STO_CUDA_ENTRY STV_DEFAULT"
_ZN5flash24flash_fwd_splitkv_kernelI23Flash_fwd_kernel_traitsILi32ELi64ELi256ELi4ELb0ELb0EN7cutlass10bfloat16_tE19Flash_kernel_traitsILi32ELi64ELi256ELi4ES3_EELb0ELb0ELb0ELb0ELb1ELb0ELb1ELb1EEEvNS_16Flash_fwd_paramsE:
.text._ZN5flash24flash_fwd_splitkv_kernelI23Flash_fwd_kernel_traitsILi32ELi64ELi256ELi4ELb0ELb0EN7cutlass10bfloat16_tE19Flash_kernel_traitsILi32ELi64ELi256ELi4ES3_EELb0ELb0ELb0ELb0ELb1ELb0ELb1ELb1EEEvNS_16Flash_fwd_paramsE:
        /* <DEDUP_REMOVED lines=29> */
[----:B------:R-:W-:Y:S05]  /*01d0*/  CALL.REL.NOINC `($_ZN5flash24flash_fwd_splitkv_kernelI23Flash_fwd_kernel_traitsILi32ELi64ELi256ELi4ELb0ELb0EN7cutlass10bfloat16_tE19Flash_kernel_traitsILi32ELi64ELi256ELi4ES3_EELb0ELb0ELb0ELb0ELb1ELb0ELb1ELb1EEEvNS_16Flash_fwd_paramsE$_ZN5flash30compute_attn_1rowblock_splitkvI23Flash_fwd_kernel_traitsILi32ELi64ELi256ELi4ELb0ELb0EN7cutlass10bfloat16_tE19Flash_kernel_traitsILi32ELi64ELi256ELi4ES3_EELb0ELb0ELb0ELb0ELb1ELb0ELb1ELb1ENS_16Flash_fwd_paramsEEEvRKT8_iiiii) ;  /* 0x0000000000087944 */ /* 0x000fea0003c00000 */
[----:B------:R-:W-:Y:S05]  /*01e0*/  BSYNC.RECONVERGENT B3 ;  /* 0x0000000000037941 */ /* 0x000fea0003800200 */
.L_x_3508:
[----:B------:R-:W-:Y:S05]  /*01f0*/  EXIT ;  /* 0x000000000000794d */ /* 0x000fea0003800000 */
        .type           $_ZN5flash24flash_fwd_splitkv_kernelI23Flash_fwd_kernel_traitsILi32ELi64ELi256ELi4ELb0ELb0EN7cutlass10bfloat16_tE19Flash_kernel_traitsILi32ELi64ELi256ELi4ES3_EELb0ELb0ELb0ELb0ELb1ELb0ELb1ELb1EEEvNS_16Flash_fwd_paramsE$_ZN5flash30compute_attn_1rowblock_splitkvI23Flash_fwd_kernel_traitsILi32ELi64ELi256ELi4ELb0ELb0EN7cutlass10bfloat16_tE19Flash_kernel_traitsILi32ELi64ELi256ELi4ES3_EELb0ELb0ELb0ELb0ELb1ELb0ELb1ELb1ENS_16Flash_fwd_paramsEEEvRKT8_iiiii,@function
        .size           $_ZN5flash24flash_fwd_splitkv_kernelI23Flash_fwd_kernel_traitsILi32ELi64ELi256ELi4ELb0ELb0EN7cutlass10bfloat16_tE19Flash_kernel_traitsILi32ELi64ELi256ELi4ES3_EELb0ELb0ELb0ELb0ELb1ELb0ELb1ELb1EEEvNS_16Flash_fwd_paramsE$_ZN5flash30compute_attn_1rowblock_splitkvI23Flash_fwd_kernel_traitsILi32ELi64ELi256ELi4ELb0ELb0EN7cutlass10bfloat16_tE19Flash_kernel_traitsILi32ELi64ELi256ELi4ES3_EELb0ELb0ELb0ELb0ELb1ELb0ELb1ELb1ENS_16Flash_fwd_paramsEEEvRKT8_iiiii,(.L_x_10254 - $_ZN5flash24flash_fwd_splitkv_kernelI23Flash_fwd_kernel_traitsILi32ELi64ELi256ELi4ELb0ELb0EN7cutlass10bfloat16_tE19Flash_kernel_traitsILi32ELi64ELi256ELi4ES3_EELb0ELb0ELb0ELb0ELb1ELb0ELb1ELb1EEEvNS_16Flash_fwd_paramsE$_ZN5flash30compute_attn_1rowblock_splitkvI23Flash_fwd_kernel_traitsILi32ELi64ELi256ELi4ELb0ELb0EN7cutlass10bfloat16_tE19Flash_kernel_traitsILi32ELi64ELi256ELi4ES3_EELb0ELb0ELb0ELb0ELb1ELb0ELb1ELb1ENS_16Flash_fwd_paramsEEEvRKT8_iiiii)
$_ZN5flash24flash_fwd_splitkv_kernelI23Flash_fwd_kernel_traitsILi32ELi64ELi256ELi4ELb0ELb0EN7cutlass10bfloat16_tE19Flash_kernel_traitsILi32ELi64ELi256ELi4ES3_EELb0ELb0ELb0ELb0ELb1ELb0ELb1ELb1EEEvNS_16Flash_fwd_paramsE$_ZN5flash30compute_attn_1rowblock_splitkvI23Flash_fwd_kernel_traitsILi32ELi64ELi256ELi4ELb0ELb0EN7cutlass10bfloat16_tE19Flash_kernel_traitsILi32ELi64ELi256ELi4ES3_EELb0ELb0ELb0ELb0ELb1ELb0ELb1ELb1ENS_16Flash_fwd_paramsEEEvRKT8_iiiii:
        /* <DEDUP_REMOVED lines=26> */
[----:B------:R-:W-:Y:S02]  /*03a0*/  ISETP.NE.AND.EX P2, PT, R15, RZ, PT, P2 ;  /* 0x000000ff0f00720c */ /* 0x000fe40003f45320 */
[----:B------:R-:W-:Y:S01]  /*03b0*/  IADD3 R16, P1, PT, R14, R3, RZ ;  /* 0x000000030e107210 */ /* 0x000fe20007f3e0ff */
[----:B------:R-:W-:Y:S01]  /*03c0*/  BSSY.RECONVERGENT B0, `(.L_x_3509) ;  /* 0x000000a000007945 */ /* 0x000fe20003800200 */
[----:B------:R-:W-:-:S03]  /*03d0*/  ISETP.NE.U32.AND P0, PT, R10, RZ, PT ;  /* 0x000000ff0a00720c */ /* 0x000fc60003f05070 */
[----:B------:R-:W-:Y:S01]  /*03e0*/  IMAD.X R17, R15, 0x1, R2, P1 ;  /* 0x000000010f117824 */ /* 0x000fe200008e0602 */
[----:B------:R-:W-:Y:S01]  /*03f0*/  ISETP.NE.AND.EX P5, PT, R11, RZ, PT, P0 ;  /* 0x000000ff0b00720c */ /* 0x000fe20003fa5300 */
[----:B------:R-:W-:-:S04]  /*0400*/  IMAD.MOV.U32 R15, RZ, RZ, -0x1 ;  /* 0xffffffffff0f7424 */ /* 0x000fc800078e00ff */
[----:B------:R-:W-:Y:S08]  /*0410*/  @!P2 BRA `(.L_x_3510) ;  /* 0x000000000010a947 */ /* 0x000ff00003800000 */
[----:B------:R-:W2:Y:S02]  /*0420*/  LD.E.U8 R4, desc[UR4][R148.64+0x1b2] ;  /* 0x0001b20494047980 */ /* 0x000ea4000c101100 */
[----:B--2---:R-:W-:-:S13]  /*0430*/  ISETP.NE.AND P0, PT, R4, RZ, PT ;  /* 0x000000ff0400720c */ /* 0x004fda0003f05270 */
[----:B------:R-:W-:Y:S05]  /*0440*/  @!P0 BRA `(.L_x_3510) ;  /* 0x0000000000048947 */ /* 0x000fea0003800000 */
[----:B------:R2:W5:Y:S02]  /*0450*/  LD.E R15, desc[UR4][R16.64] ;  /* 0x00000004100f7980 */ /* 0x000564000c101900 */
.L_x_3510:
[----:B------:R-:W-:Y:S05]  /*0460*/  BSYNC.RECONVERGENT B0 ;  /* 0x0000000000007941 */ /* 0x000fea0003800200 */
.L_x_3509:
[----:B------:R-:W-:Y:S04]  /*0470*/  BSSY.RECONVERGENT B0, `(.L_x_3511) ;  /* 0x0000007000007945 */ /* 0x000fe80003800200 */
[----:B------:R-:W-:Y:S05]  /*0480*/  @!P4 BRA `(.L_x_3512) ;  /* 0x000000000014c947 */ /* 0x000fea0003800000 */
[----:B------:R-:W3:Y:S02]  /*0490*/  LD.E.U8 R4, desc[UR4][R148.64+0x1b2] ;  /* 0x0001b20494047980 */ /* 0x000ee4000c101100 */
[----:B---3--:R-:W-:-:S13]  /*04a0*/  ISETP.NE.AND P0, PT, R4, RZ, PT ;  /* 0x000000ff0400720c */ /* 0x008fda0003f05270 */
[----:B------:R-:W3:Y:S02]  /*04b0*/  @P0 LD.E R4, desc[UR4][R16.64+0x4] ;  /* 0x0000040410040980 */ /* 0x000ee4000c101900 */
[----:B---3-5:R-:W-:-:S06]  /*04c0*/  @P0 IADD3 R79, PT, PT, R4, -R15, RZ ;  /* 0x8000000f044f0210 */ /* 0x028fcc0007ffe0ff */
[----:B------:R3:W5:Y:S02]  /*04d0*/  @!P0 LD.E R79, desc[UR4][R16.64] ;  /* 0x00000004104f8980 */ /* 0x000764000c101900 */
.L_x_3512:
[----:B------:R-:W-:Y:S05]  /*04e0*/  BSYNC.RECONVERGENT B0 ;  /* 0x0000000000007941 */ /* 0x000fea0003800200 */
.L_x_3511:
[----:B------:R-:W-:Y:S01]  /*04f0*/  BSSY.RECONVERGENT B1, `(.L_x_3513) ;  /* 0x0000012000017945 */ /* 0x000fe20003800200 */
[----:B-----5:R-:W-:Y:S02]  /*0500*/  @P3 IADD3 R225, PT, PT, R5, -R0, RZ ;  /* 0x8000000005e13210 */ /* 0x020fe40007ffe0ff */
[----:B------:R-:W-:Y:S01]  /*0510*/  IADD3 R79, PT, PT, R79, -R12, RZ ;  /* 0x8000000c4f4f7210 */ /* 0x000fe20007ffe0ff */
[----:B------:R-:W-:Y:S06]  /*0520*/  @!P5 BRA `(.L_x_3514) ;  /* 0x000000000014d947 */ /* 0x000fec0003800000 */
[----:B------:R-:W-:-:S05]  /*0530*/  IADD3 R4, P0, PT, R10, R3, RZ ;  /* 0x000000030a047210 */ /* 0x000fca0007f1e0ff */
[----:B------:R-:W-:-:S06]  /*0540*/  IMAD.X R5, R11, 0x1, R2, P0 ;  /* 0x000000010b057824 */ /* 0x000fcc00000e0602 */
[----:B------:R-:W4:Y:S02]  /*0550*/  LD.E R5, desc[UR4][R4.64] ;  /* 0x0000000404057980 */ /* 0x000f24000c101900 */
[----:B----4-:R-:W-:Y:S01]  /*0560*/  IADD3 R68, PT, PT, R5, -R12, RZ ;  /* 0x8000000c05447210 */ /* 0x010fe20007ffe0ff */
[----:B------:R-:W-:Y:S05]  /*0570*/  BRA `(.L_x_3515) ;  /* 0x0000000000247947 */ /* 0x000fea0003800000 */
.L_x_3514:
[----:B------:R-:W4:Y:S01]  /*0580*/  LD.E.64 R4, desc[UR4][R148.64+0x108] ;  /* 0x0001080494047980 */ /* 0x000f22000c101b00 */
[----:B------:R-:W-:Y:S01]  /*0590*/  BSSY.RECONVERGENT B0, `(.L_x_3516) ;  /* 0x0000006000007945 */ /* 0x000fe20003800200 */
[----:B------:R-:W-:Y:S01]  /*05a0*/  IMAD.MOV.U32 R68, RZ, RZ, RZ ;  /* 0x000000ffff447224 */ /* 0x000fe200078e00ff */
[----:B----4-:R-:W-:-:S04]  /*05b0*/  ISETP.NE.U32.AND P0, PT, R4, RZ, PT ;  /* 0x000000ff0400720c */ /* 0x010fc80003f05070 */
[----:B------:R-:W-:-:S13]  /*05c0*/  ISETP.NE.AND.EX P0, PT, R5, RZ, PT, P0 ;  /* 0x000000ff0500720c */ /* 0x000fda0003f05300 */
[----:B------:R-:W-:Y:S05]  /*05d0*/  @!P0 BRA `(.L_x_3517) ;  /* 0x0000000000048947 */ /* 0x000fea0003800000 */
[----:B------:R4:W5:Y:S02]  /*05e0*/  LD.E R68, desc[UR4][R148.64+0xbc] ;  /* 0x0000bc0494447980 */ /* 0x000964000c101900 */
.L_x_3517:
[----:B------:R-:W-:Y:S05]  /*05f0*/  BSYNC.RECONVERGENT B0 ;  /* 0x0000000000007941 */ /* 0x000fea0003800200 */
.L_x_3516:
[----:B-----5:R-:W-:Y:S02]  /*0600*/  IADD3 R68, PT, PT, R79, R68, RZ ;  /* 0x000000444f447210 */ /* 0x020fe40007ffe0ff */
.L_x_3515:
[----:B------:R-:W-:Y:S05]  /*0610*/  BSYNC.RECONVERGENT B1 ;  /* 0x0000000000017941 */ /* 0x000fea0003800200 */
.L_x_3513:
[----:B------:R-:W-:Y:S01]  /*0620*/  IMAD.SHL.U32 R224, R7, 0x40, RZ ;  /* 0x0000004007e07824 */ /* 0x000fe200078e00ff */
[----:B------:R-:W-:-:S04]  /*0630*/  MOV R223, 0x0 ;  /* 0x0000000000df7802 */ /* 0x000fc80000000f00 */
[----:B------:R-:W-:-:S13]  /*0640*/  ISETP.GT.AND P0, PT, R225, R224, PT ;  /* 0x000000e0e100720c */ /* 0x000fda0003f04270 */
[----:B-1234-:R-:W-:Y:S05]  /*0650*/  @!P0 RET.REL.NODEC R222 `(_ZN5flash24flash_fwd_splitkv_kernelI23Flash_fwd_kernel_traitsILi32ELi64ELi256ELi4ELb0ELb0EN7cutlass10bfloat16_tE19Flash_kernel_traitsILi32ELi64ELi256ELi4ES3_EELb0ELb0ELb0ELb0ELb1ELb0ELb1ELb1EEEvNS_16Flash_fwd_paramsE) ;  /* 0xfffffff8de688950 */ /* 0x01efea0003c3ffff */
[----:B------:R-:W2:Y:S01]  /*0660*/  LD.E R5, desc[UR4][R148.64+0xb8] ;  /* 0x0000b80494057980 */ /* 0x000ea2000c101900 */
[-C--:B------:R-:W-:Y:S02]  /*0670*/  IABS R8, R9.reuse ;  /* 0x0000000900087213 */ /* 0x080fe40000000000 */
[----:B------:R-:W-:Y:S02]  /*0680*/  IABS R4, R9 ;  /* 0x0000000900047213 */ /* 0x000fe40000000000 */
[----:B------:R-:W1:Y:S03]  /*0690*/  I2F.RP R6, R8 ;  /* 0x0000000800067306 */ /* 0x000e660000209400 */
[----:B------:R-:W-:-:S05]  /*06a0*/  IMAD.MOV R4, RZ, RZ, -R4 ;  /* 0x000000ffff047224 */ /* 0x000fca00078e0a04 */
[----:B-1----:R-:W1:Y:S02]  /*06b0*/  MUFU.RCP R16, R6 ;  /* 0x0000000600107308 */ /* 0x002e640000001000 */
[----:B-1----:R-:W-:-:S06]  /*06c0*/  VIADD R16, R16, 0xffffffe ;  /* 0x0ffffffe10107836 */ /* 0x002fcc0000000000 */
[----:B------:R1:W3:Y:S02]  /*06d0*/  F2I.FTZ.U32.TRUNC.NTZ R17, R16 ;  /* 0x0000001000117305 */ /* 0x0002e4000021f000 */
[----:B-1----:R-:W-:Y:S02]  /*06e0*/  IMAD.MOV.U32 R16, RZ, RZ, RZ ;  /* 0x000000ffff107224 */ /* 0x002fe400078e00ff */
[----:B--2---:R-:W-:-:S05]  /*06f0*/  VIADD R5, R5, 0xff ;  /* 0x000000ff05057836 */ /* 0x004fca0000000000 */
[----:B------:R-:W-:-:S04]  /*0700*/  SHF.R.S32.HI R10, RZ, 0x1f, R5 ;  /* 0x0000001fff0a7819 */ /* 0x000fc80000011405 */
[----:B------:R-:W-:Y:S01]  /*0710*/  LEA.HI R10, R10, R5, RZ, 0x8 ;  /* 0x000000050a0a7211 */ /* 0x000fe200078f40ff */
[----:B---3--:R-:W-:-:S03]  /*0720*/  IMAD.MOV R5, RZ, RZ, -R17 ;  /* 0x000000ffff057224 */ /* 0x008fc600078e0a11 */
        /* <DEDUP_REMOVED lines=16> */
[----:B------:R-:W-:Y:S02]  /*0830*/  LEA.HI R4, R4, R5, RZ, 0x8 ;  /* 0x0000000504047211 */ /* 0x000fe400078f40ff */
[----:B------:R-:W1:Y:S01]  /*0840*/  S2R R5, SR_TID.X ;  /* 0x0000000000057919 */ /* 0x000e620000002100 */
        /* <DEDUP_REMOVED lines=13> */
[----:B------:R-:W-:-:S02]  /*0920*/  IMAD.IADD R225, R225, 0x1, -R224 ;  /* 0x00000001e1e17824 */ /* 0x000fc400078e0ae0 */
[----:B------:R-:W-:Y:S02]  /*0930*/  IMAD.MOV.U32 R223, RZ, RZ, 0x0 ;  /* 0x00000000ffdf7424 */ /* 0x000fe400078e00ff */
[----:B--2---:R-:W-:-:S04]  /*0940*/  IMAD R2, R2, UR8, R227 ;  /* 0x0000000802027c24 */ /* 0x004fc8000f8e02e3 */
[----:B---3--:R-:W-:-:S04]  /*0950*/  IMAD R2, R2, R7, R226 ;  /* 0x0000000702027224 */ /* 0x008fc800078e02e2 */
[----:B------:R-:W-:Y:S01]  /*0960*/  IMAD R3, R3, R2, R224 ;  /* 0x0000000203037224 */ /* 0x000fe200078e02e0 */
[----:B------:R-:W-:-:S03]  /*0970*/  SHF.R.U32.HI R2, RZ, 0x3, R5 ;  /* 0x00000003ff027819 */ /* 0x000fc60000011605 */
[C---:B----4-:R-:W-:Y:S01]  /*0980*/  IMAD R0, R3.reuse, R0, RZ ;  /* 0x0000000003007224 */ /* 0x050fe200078e02ff */
[C---:B------:R-:W-:Y:S01]  /*0990*/  IADD3 R7, P0, PT, R3.reuse, R2, RZ ;  /* 0x0000000203077210 */ /* 0x040fe20007f1e0ff */
[C---:B------:R-:W-:Y:S01]  /*09a0*/  VIADD R6, R2.reuse, 0x10 ;  /* 0x0000001002067836 */ /* 0x040fe20000000000 */
[CC--:B------:R-:W-:Y:S01]  /*09b0*/  ISETP.GE.AND P6, PT, R2.reuse, R225.reuse, PT ;  /* 0x000000e10200720c */ /* 0x0c0fe20003fc6270 */
[----:B------:R-:W-:Y:S01]  /*09c0*/  VIADD R4, R2, 0x20 ;  /* 0x0000002002047836 */ /* 0x000fe20000000000 */
[----:B------:R-:W-:Y:S02]  /*09d0*/  LEA.HI.X.SX32 R3, R3, RZ, 0x1, P0 ;  /* 0x000000ff03037211 */ /* 0x000fe400000f0eff */
[----:B-----5:R-:W-:Y:S02]  /*09e0*/  LEA R8, P0, R7, R8, 0x2 ;  /* 0x0000000807087211 */ /* 0x020fe400078010ff */
[----:B------:R-:W-:Y:S02]  /*09f0*/  ISETP.GE.AND P5, PT, R6, R225, PT ;  /* 0x000000e10600720c */ /* 0x000fe40003fa6270 */
[----:B------:R-:W-:-:S02]  /*0a00*/  LOP3.LUT P1, R6, R5, 0x7, RZ, 0xc0, !PT ;  /* 0x0000000705067812 */ /* 0x000fc4000782c0ff */
[----:B------:R-:W-:Y:S02]  /*0a10*/  LEA.HI.X R9, R7, R9, R3, 0x2, P0 ;  /* 0x0000000907097211 */ /* 0x000fe400000f1403 */
[----:B------:R-:W-:Y:S02]  /*0a20*/  LEA R5, P0, R5, R0, 0x2 ;  /* 0x0000000005057211 */ /* 0x000fe400078010ff */
[-C--:B------:R-:W-:Y:S01]  /*0a30*/  ISETP.GE.AND P4, PT, R4, R225.reuse, PT ;  /* 0x000000e10400720c */ /* 0x080fe20003f86270 */
[----:B------:R-:W-:Y:S01]  /*0a40*/  VIADD R4, R2, 0x30 ;  /* 0x0000003002047836 */ /* 0x000fe20000000000 */
[----:B------:R-:W-:Y:S02]  /*0a50*/  LEA.HI.X.SX32 R0, R0, RZ, 0x1, P0 ;  /* 0x000000ff00007211 */ /* 0x000fe400000f0eff */
[----:B------:R-:W-:Y:S02]  /*0a60*/  LEA R10, P0, R5, R10, 0x2 ;  /* 0x0000000a050a7211 */ /* 0x000fe400078010ff */
[----:B------:R-:W-:-:S02]  /*0a70*/  ISETP.GE.OR P3, PT, R2, R225, P1 ;  /* 0x000000e10200720c */ /* 0x000fc40000f66670 */
[----:B------:R-:W-:Y:S02]  /*0a80*/  LEA.HI.X R11, R5, R11, R0, 0x2, P0 ;  /* 0x0000000b050b7211 */ /* 0x000fe400000f1400 */
[----:B------:R-:W-:Y:S02]  /*0a90*/  ISETP.GE.AND P0, PT, R4, R225, PT ;  /* 0x000000e10400720c */ /* 0x000fe40003f06270 */
[C---:B------:R-:W-:Y:S01]  /*0aa0*/  ISETP.NE.OR P2, PT, R6.reuse, RZ, P5 ;  /* 0x000000ff0600720c */ /* 0x040fe20002f45670 */
[----:B------:R-:W-:Y:S01]  /*0ab0*/  @!P6 ST.E.128 desc[UR4][R10.64], RZ ;  /* 0x000000ff0a00e985 */ /* 0x000fe2000c101d04 */
[----:B------:R-:W-:-:S03]  /*0ac0*/  ISETP.NE.OR P1, PT, R6, RZ, P4 ;  /* 0x000000ff0600720c */ /* 0x000fc60002725670 */
[----:B------:R-:W-:Y:S02]  /*0ad0*/  @!P5 ST.E.128 desc[UR4][R10.64+0x800], RZ ;  /* 0x000800ff0a00d985 */ /* 0x000fe4000c101d04 */
[----:B------:R-:W-:Y:S02]  /*0ae0*/  @!P3 IMAD.MOV.U32 R7, RZ, RZ, -0x800000 ;  /* 0xff800000ff07b424 */ /* 0x000fe400078e00ff */
[----:B------:R-:W-:Y:S04]  /*0af0*/  @!P4 ST.E.128 desc[UR4][R10.64+0x1000], RZ ;  /* 0x001000ff0a00c985 */ /* 0x000fe8000c101d04 */
[----:B------:R-:W-:Y:S01]  /*0b00*/  @!P0 ST.E.128 desc[UR4][R10.64+0x1800], RZ ;  /* 0x001800ff0a008985 */ /* 0x000fe2000c101d04 */
[----:B------:R-:W-:Y:S01]  /*0b10*/  ISETP.NE.OR P0, PT, R6, RZ, P0 ;  /* 0x000000ff0600720c */ /* 0x000fe20000705670 */
[----:B------:R-:W-:-:S02]  /*0b20*/  @!P2 IMAD.MOV.U32 R5, RZ, RZ, -0x800000 ;  /* 0xff800000ff05a424 */ /* 0x000fc400078e00ff */
[----:B------:R-:W-:Y:S01]  /*0b30*/  @!P1 IMAD.MOV.U32 R3, RZ, RZ, -0x800000 ;  /* 0xff800000ff039424 */ /* 0x000fe200078e00ff */
[----:B------:R-:W-:Y:S04]  /*0b40*/  @!P3 ST.E desc[UR4][R8.64], R7 ;  /* 0x000000070800b985 */ /* 0x000fe8000c101904 */
[----:B------:R-:W-:Y:S04]  /*0b50*/  @!P2 ST.E desc[UR4][R8.64+0x40], R5 ;  /* 0x000040050800a985 */ /* 0x000fe8000c101904 */
[----:B------:R1:W-:Y:S02]  /*0b60*/  @!P1 ST.E desc[UR4][R8.64+0x80], R3 ;  /* 0x0000800308009985 */ /* 0x0003e4000c101904 */
[----:B-1----:R-:W-:Y:S05]  /*0b70*/  @P0 RET.REL.NODEC R222 `(_ZN5flash24flash_fwd_splitkv_kernelI23Flash_fwd_kernel_traitsILi32ELi64ELi256ELi4ELb0ELb0EN7cutlass10bfloat16_tE19Flash_kernel_traitsILi32ELi64ELi256ELi4ES3_EELb0ELb0ELb0ELb0ELb1ELb0ELb1ELb1EEEvNS_16Flash_fwd_paramsE) ;  /* 0xfffffff4de200950 */ /* 0x002fea0003c3ffff */
[----:B------:R-:W-:Y:S02]  /*0b80*/  MOV R3, 0xff800000 ;  /* 0xff80000000037802 */ /* 0x000fe40000000f00 */
[----:B------:R-:W-:-:S03]  /*0b90*/  MOV R223, 0x0 ;  /* 0x0000000000df7802 */ /* 0x000fc60000000f00 */
[----:B------:R1:W-:Y:S02]  /*0ba0*/  ST.E desc[UR4][R8.64+0xc0], R3 ;  /* 0x0000c00308007985 */ /* 0x0003e4000c101904 */
[----:B-1----:R-:W-:Y:S05]  /*0bb0*/  RET.REL.NODEC R222 `(_ZN5flash24flash_fwd_splitkv_kernelI23Flash_fwd_kernel_traitsILi32ELi64ELi256ELi4ELb0ELb0EN7cutlass10bfloat16_tE19Flash_kernel_traitsILi32ELi64ELi256ELi4ES3_EELb0ELb0ELb0ELb0ELb1ELb0ELb1ELb1EEEvNS_16Flash_fwd_paramsE) ;  /* 0xfffffff4de107950 */ /* 0x002fea0003c3ffff */
.L_x_3518:
[----:B------:R-:W2:Y:S04]  /*0bc0*/  LD.E.64 R8, desc[UR4][R148.64+0x158] ;  /* 0x0001580494087980 */ /* 0x000ea8000c101b00 */
[----:B------:R-:W3:Y:S01]  /*0bd0*/  LD.E.64 R230, desc[UR4][R148.64+0x160] ;  /* 0x0001600494e67980 */ /* 0x000ee2000c101b00 */
[----:B------:R-:W-:Y:S01]  /*0be0*/  BSSY.RECONVERGENT B0, `(.L_x_3519) ;  /* 0x00000b1000007945 */ /* 0x000fe20003800200 */
[----:B--2---:R-:W-:-:S04]  /*0bf0*/  ISETP.NE.U32.AND P0, PT, R8, RZ, PT ;  /* 0x000000ff0800720c */ /* 0x004fc80003f05070 */
[----:B------:R-:W-:-:S13]  /*0c00*/  ISETP.NE.AND.EX P0, PT, R9, RZ, PT, P0 ;  /* 0x000000ff0900720c */ /* 0x000fda0003f05300 */
[----:B------:R-:W-:Y:S01]  /*0c10*/  @P0 IADD3 R10, P1, PT, R8, R3, RZ ;  /* 0x00000003080a0210 */ /* 0x000fe20007f3e0ff */
[----:B------:R-:W-:-:S04]  /*0c20*/  IMAD.MOV.U32 R8, RZ, RZ, R227 ;  /* 0x000000ffff087224 */ /* 0x000fc800078e00e3 */
[----:B------:R-:W-:-:S05]  /*0c30*/  @P0 IMAD.X R11, R9, 0x1, R2, P1 ;  /* 0x00000001090b0824 */ /* 0x000fca00008e0602 */
[----:B------:R1:W5:Y:S01]  /*0c40*/  @P0 LD.E R8, desc[UR4][R10.64] ;  /* 0x000000040a080980 */ /* 0x000362000c101900 */
[----:B---3--:R-:W-:-:S04]  /*0c50*/  ISETP.NE.U32.AND P0, PT, R230, RZ, PT ;  /* 0x000000ffe600720c */ /* 0x008fc80003f05070 */
[----:B------:R-:W-:-:S13]  /*0c60*/  ISETP.NE.AND.EX P0, PT, R231, RZ, PT, P0 ;  /* 0x000000ffe700720c */ /* 0x000fda0003f05300 */
[----:B------:R-:W-:Y:S05]  /*0c70*/  @!P0 BRA `(.L_x_3520) ;  /* 0x0000000400648947 */ /* 0x000fea0003800000 */
[----:B-1----:R-:W2:Y:S04]  /*0c80*/  LD.E R11, desc[UR4][R148.64+0x170] ;  /* 0x00017004940b7980 */ /* 0x002ea8000c101900 */
[----:B------:R-:W3:Y:S04]  /*0c90*/  LD.E.64 R12, desc[UR4][R148.64+0x168] ;  /* 0x00016804940c7980 */ /* 0x000ee8000c101b00 */
[----:B------:R-:W4:Y:S01]  /*0ca0*/  LD.E R9, desc[UR4][R148.64+0x68] ;  /* 0x0000680494097980 */ /* 0x000f22000c101900 */
[----:B------:R-:W-:-:S03]  /*0cb0*/  LEA R18, R66, 0xffffff00, 0x8 ;  /* 0xffffff0042127811 */ /* 0x000fc600078e40ff */
[----:B------:R-:W4:Y:S04]  /*0cc0*/  LD.E.64 R216, desc[UR4][R148.64+0x38] ;  /* 0x0000380494d87980 */ /* 0x000f28000c101b00 */
[----:B------:R-:W4:Y:S04]  /*0cd0*/  LD.E.64 R16, desc[UR4][R148.64+0x50] ;  /* 0x0000500494107980 */ /* 0x000f28000c101b00 */
[----:B------:R-:W5:Y:S04]  /*0ce0*/  LD.E.64 R28, desc[UR4][R148.64+0x58] ;  /* 0x00005804941c7980 */ /* 0x000f68000c101b00 */
[----:B------:R-:W5:Y:S01]  /*0cf0*/  LD.E.64 R64, desc[UR4][R148.64+0x40] ;  /* 0x0000400494407980 */ /* 0x000f62000c101b00 */
[----:B--2---:R-:W-:-:S04]  /*0d00*/  IABS R4, R11 ;  /* 0x0000000b00047213 */ /* 0x004fc80000000000 */
[----:B-----5:R-:W1:Y:S08]  /*0d10*/  I2F.RP R8, R4 ;  /* 0x0000000400087306 */ /* 0x020e700000209400 */
        /* <DEDUP_REMOVED lines=23> */
[----:B------:R-:W-:Y:S02]  /*0e90*/  LEA R228, P0, R12, R230, 0x2 ;  /* 0x000000e60ce47211 */ /* 0x000fe400078010ff */
[----:B------:R-:W-:Y:S02]  /*0ea0*/  @P1 IADD3 R10, PT, PT, R10, 0x1, RZ ;  /* 0x000000010a0a1810 */ /* 0x000fe40007ffe0ff */
        /* <DEDUP_REMOVED lines=33> */
[----:B------:R-:W-:-:S04]  /*10c0*/  @!P0 LOP3.LUT R11, RZ, R9, RZ, 0x33, !PT ;  /* 0x00000009ff0b8212 */ /* 0x000fc800078e33ff */
[----:B------:R-:W-:Y:S02]  /*10d0*/  SHF.R.S32.HI R6, RZ, 0x1f, R11 ;  /* 0x0000001fff067819 */ /* 0x000fe4000001140b */
[----:B--2---:R-:W-:Y:S01]  /*10e0*/  SHF.R.S32.HI R19, RZ, 0x1f, R2 ;  /* 0x0000001fff137819 */ /* 0x004fe20000011402 */
[-C--:B---3--:R-:W-:Y:S02]  /*10f0*/  IMAD R4, R13, R2.reuse, RZ ;  /* 0x000000020d047224 */ /* 0x088fe400078e02ff */
[----:B------:R-:W-:Y:S01]  /*1100*/  IMAD.WIDE.U32 R20, R12, R2, RZ ;  /* 0x000000020c147225 */ /* 0x000fe200078e00ff */
[----:B------:R-:W-:-:S03]  /*1110*/  SHF.R.S32.HI R13, RZ, 0x1f, R18 ;  /* 0x0000001fff0d7819 */ /* 0x000fc60000011412 */
[----:B------:R-:W-:-:S04]  /*1120*/  IMAD R4, R12, R19, R4 ;  /* 0x000000130c047224 */ /* 0x000fc800078e0204 */
[----:B------:R-:W-:Y:S02]  /*1130*/  IMAD.IADD R21, R21, 0x1, R4 ;  /* 0x0000000115157824 */ /* 0x000fe400078e0204 */
[----:B------:R-:W-:Y:S02]  /*1140*/  IMAD R3, R216, R13, R3 ;  /* 0x0000000dd8037224 */ /* 0x000fe400078e0203 */
[----:B------:R-:W-:-:S05]  /*1150*/  IMAD.WIDE.U32 R20, R18, R216, R20 ;  /* 0x000000d812147225 */ /* 0x000fca00078e0014 */
        /* <DEDUP_REMOVED lines=8> */
[----:B------:R-:W-:-:S03]  /*11e0*/  IMAD.IADD R6, R17, 0x1, R6 ;  /* 0x0000000111067824 */ /* 0x000fc600078e0206 */
[----:B------:R-:W-:Y:S01]  /*11f0*/  IADD3 R19, PT, PT, R21, R3, RZ ;  /* 0x0000000315137210 */ /* 0x000fe20007ffe0ff */
[----:B------:R-:W-:Y:S05]  /*1200*/  BRA `(.L_x_3521) ;  /* 0x0000000400387947 */ /* 0x000fea0003800000 */
.L_x_3520:
        /* <DEDUP_REMOVED lines=12> */
[----:B-1----:R-:W1:Y:S08]  /*12d0*/  I2F.RP R10, R3 ;  /* 0x00000003000a7306 */ /* 0x002e700000209400 */
        /* <DEDUP_REMOVED lines=14> */
[----:B------:R-:W-:Y:S02]  /*13c0*/  @!P0 IMAD R2, R2, R216, R11 ;  /* 0x000000d802028224 */ /* 0x000fe400078e020b */
[----:B----45:R-:W-:Y:S02]  /*13d0*/  @!P0 IMAD R11, R19, R8, RZ ;  /* 0x00000008130b8224 */ /* 0x030fe400078e02ff */
[----:B------:R-:W-:Y:S01]  /*13e0*/  @!P0 IMAD.IADD R23, R23, 0x1, R2 ;  /* 0x0000000117178824 */ /* 0x000fe200078e0202 */
[----:B------:R-:W-:Y:S01]  /*13f0*/  @!P0 SHF.R.S32.HI R2, RZ, 0x1f, R8 ;  /* 0x0000001fff028819 */ /* 0x000fe20000011408 */
[----:B------:R-:W-:Y:S01]  /*1400*/  @!P1 IMAD.IADD R4, R4, 0x1, -R3 ;  /* 0x0000000104049824 */ /* 0x000fe200078e0a03 */
[----:B------:R-:W-:-:S03]  /*1410*/  @P0 IADD3 R10, PT, PT, R12, R15, RZ ;  /* 0x0000000f0c0a0210 */ /* 0x000fc60007ffe0ff */
[----:B------:R-:W-:Y:S01]  /*1420*/  @!P0 IMAD R11, R18, R2, R11 ;  /* 0x00000002120b8224 */ /* 0x000fe200078e020b */
        /* <DEDUP_REMOVED lines=44> */
.L_x_3521:
[----:B------:R-:W-:Y:S05]  /*16f0*/  BSYNC.RECONVERGENT B0 ;  /* 0x0000000000007941 */ /* 0x000fea0003800200 */
.L_x_3519:
        /* <DEDUP_REMOVED lines=35> */
[----:B------:R-:W-:-:S02]  /*1930*/  IMAD R20, R13, R64, RZ ;  /* 0x000000400d147224 */ /* 0x000fc400078e02ff */
[----:B------:R-:W-:Y:S01]  /*1940*/  @P3 IADD3 R22, PT, PT, R22, 0x1, RZ ;  /* 0x0000000116163810 */ /* 0x000fe20007ffe0ff */
[----:B------:R-:W-:-:S04]  /*1950*/  IMAD.WIDE.U32 R32, R18, R64, R32 ;  /* 0x0000004012207225 */ /* 0x000fc800078e0020 */
[----:B------:R-:W-:Y:S02]  /*1960*/  IMAD R20, R18, R65, R20 ;  /* 0x0000004112147224 */ /* 0x000fe400078e0214 */
[----:B------:R-:W-:Y:S02]  /*1970*/  IMAD.MOV.U32 R4, RZ, RZ, R22 ;  /* 0x000000ffff047224 */ /* 0x000fe400078e0016 */
[----:B------:R-:W-:-:S03]  /*1980*/  IMAD.IADD R23, R33, 0x1, R20 ;  /* 0x0000000121177824 */ /* 0x000fc600078e0214 */
[----:B------:R-:W-:Y:S02]  /*1990*/  @!P2 IADD3 R4, PT, PT, -R4, RZ, RZ ;  /* 0x000000ff0404a210 */ /* 0x000fe40007ffe1ff */
[----:B------:R-:W-:Y:S02]  /*19a0*/  @!P1 LOP3.LUT R4, RZ, R9, RZ, 0x33, !PT ;  /* 0x00000009ff049212 */ /* 0x000fe400078e33ff */
[----:B------:R-:W-:Y:S02]  /*19b0*/  LOP3.LUT R20, R67, 0xc0, RZ, 0xc0, !PT ;  /* 0x000000c043147812 */ /* 0x000fe400078ec0ff */
[----:B------:R-:W-:Y:S01]  /*19c0*/  MOV R22, R32 ;  /* 0x0000002000167202 */ /* 0x000fe20000000f00 */
[----:B------:R-:W1:Y:S01]  /*19d0*/  S2UR UR6, SR_CgaCtaId ;  /* 0x00000000000679c3 */ /* 0x000e620000008800 */
[----:B------:R-:W-:-:S03]  /*19e0*/  SHF.R.U32.HI R134, RZ, 0x2, R5 ;  /* 0x00000002ff867819 */ /* 0x000fc60000011605 */
[----:B------:R-:W-:-:S04]  /*19f0*/  IMAD.WIDE.U32 R22, R4, R28, R22 ;  /* 0x0000001c04167225 */ /* 0x000fc800078e0016 */
[-C--:B------:R-:W-:Y:S02]  /*1a00*/  IMAD R221, R65, R134.reuse, RZ ;  /* 0x0000008641dd7224 */ /* 0x080fe400078e02ff */
[----:B------:R-:W-:Y:S01]  /*1a10*/  IMAD.MOV.U32 R135, RZ, RZ, RZ ;  /* 0x000000ffff877224 */ /* 0x000fe200078e00ff */
[----:B------:R-:W-:Y:S01]  /*1a20*/  UMOV UR7, 0x400 ;  /* 0x0000040000077882 */ /* 0x000fe20000000000 */
[----:B------:R-:W-:Y:S01]  /*1a30*/  IMAD R219, R217, R134, RZ ;  /* 0x00000086d9db7224 */ /* 0x000fe200078e02ff */
[----:B------:R-:W-:Y:S01]  /*1a40*/  SHF.R.U32.HI R53, RZ, 0x3, R5 ;  /* 0x00000003ff357819 */ /* 0x000fe20000011605 */
[----:B------:R-:W-:Y:S01]  /*1a50*/  IMAD.SHL.U32 R69, R5, 0x4, RZ ;  /* 0x0000000405457824 */ /* 0x000fe200078e00ff */
[----:B------:R-:W-:Y:S01]  /*1a60*/  LEA R223, R66, 0xffffff00, 0x8 ;  /* 0xffffff0042df7811 */ /* 0x000fe200078e40ff */
[----:B-1----:R-:W-:Y:S01]  /*1a70*/  ULEA UR6, UR6, UR7, 0x18 ;  /* 0x0000000706067291 */ /* 0x002fe2000f8ec0ff */
[----:B------:R-:W-:Y:S01]  /*1a80*/  SHF.L.U64.HI R71, R64, 0x5, R65 ;  /* 0x0000000540477819 */ /* 0x000fe20000010241 */
[----:B------:R-:W-:Y:S01]  /*1a90*/  IMAD.SHL.U32 R72, R216, 0x20, RZ ;  /* 0x00000020d8487824 */ /* 0x000fe200078e00ff */
[----:B------:R-:W-:-:S02]  /*1aa0*/  SHF.L.U32 R70, R64, 0x5, RZ ;  /* 0x0000000540467819 */ /* 0x000fc400000006ff */
[----:B------:R-:W-:Y:S01]  /*1ab0*/  SHF.L.U64.HI R73, R216, 0x5, R217 ;  /* 0x00000005d8497819 */ /* 0x000fe200000102d9 */
[----:B--2---:R-:W-:-:S04]  /*1ac0*/  @P0 IMAD.WIDE.U32 R34, R24, R0, RZ ;  /* 0x0000000018220225 */ /* 0x004fc800078e00ff */
[----:B------:R-:W-:Y:S02]  /*1ad0*/  @P0 IMAD R21, R25, R0, RZ ;  /* 0x0000000019150224 */ /* 0x000fe400078e02ff */
[-C--:B---3--:R-:W-:Y:S02]  /*1ae0*/  @!P0 IMAD R18, R31, R227.reuse, RZ ;  /* 0x000000e31f128224 */ /* 0x088fe400078e02ff */
[----:B------:R-:W-:-:S04]  /*1af0*/  @!P0 IMAD.WIDE.U32 R30, R30, R227, RZ ;  /* 0x000000e31e1e8225 */ /* 0x000fc800078e00ff */
[----:B------:R-:W-:Y:S02]  /*1b00*/  @!P0 IMAD.MOV.U32 R0, RZ, RZ, R30 ;  /* 0x000000ffff008224 */ /* 0x000fe400078e001e */
[----:B------:R-:W-:Y:S01]  /*1b10*/  @!P0 IMAD.IADD R19, R31, 0x1, R18 ;  /* 0x000000011f138824 */ /* 0x000fe200078e0212 */
[----:B------:R-:W-:Y:S01]  /*1b20*/  SHF.R.S32.HI R18, RZ, 0x1f, R226 ;  /* 0x0000001fff127819 */ /* 0x000fe200000114e2 */
[----:B------:R-:W-:Y:S02]  /*1b30*/  @P0 IMAD.MOV.U32 R0, RZ, RZ, R34 ;  /* 0x000000ffff000224 */ /* 0x000fe400078e0022 */
[----:B------:R-:W-:Y:S02]  /*1b40*/  IMAD R9, R27, R226, RZ ;  /* 0x000000e21b097224 */ /* 0x000fe400078e02ff */
[----:B------:R-:W-:Y:S01]  /*1b50*/  @P0 IMAD.IADD R19, R35, 0x1, R21 ;  /* 0x0000000123130824 */ /* 0x000fe200078e0215 */
[----:B------:R-:W-:Y:S01]  /*1b60*/  IADD3 R30, P1, PT, R12, R0, RZ ;  /* 0x000000000c1e7210 */ /* 0x000fe20007f3e0ff */
[----:B------:R-:W-:Y:S01]  /*1b70*/  IMAD R9, R26, R18, R9 ;  /* 0x000000121a097224 */ /* 0x000fe200078e0209 */
[----:B------:R-:W-:Y:S01]  /*1b80*/  SHF.R.S32.HI R0, RZ, 0x1f, R4 ;  /* 0x0000001fff007819 */ /* 0x000fe20000011404 */
[----:B------:R-:W-:Y:S01]  /*1b90*/  IMAD R21, R29, R4, RZ ;  /* 0x000000041d157224 */ /* 0x000fe200078e02ff */
[----:B------:R-:W-:-:S02]  /*1ba0*/  LOP3.LUT R18, R20, 0x18, R5, 0xf8, !PT ;  /* 0x0000001814127812 */ /* 0x000fc400078ef805 */
[----:B------:R-:W-:Y:S01]  /*1bb0*/  IADD3 R20, P0, PT, R12, R8, RZ ;  /* 0x000000080c147210 */ /* 0x000fe20007f1e0ff */
[----:B------:R-:W-:Y:S01]  /*1bc0*/  IMAD R21, R0, R28, R21 ;  /* 0x0000001c00157224 */ /* 0x000fe200078e0215 */
[----:B------:R-:W-:Y:S02]  /*1bd0*/  LOP3.LUT R18, R18, 0x18, R67, 0x78, !PT ;  /* 0x0000001812127812 */ /* 0x000fe400078e7843 */
[----:B------:R-:W-:Y:S02]  /*1be0*/  SHF.R.S32.HI R8, RZ, 0x1f, R79 ;  /* 0x0000001fff087819 */ /* 0x000fe4000001144f */
[----:B------:R-:W-:Y:S01]  /*1bf0*/  IADD3.X R31, PT, PT, RZ, R19, RZ, P1, !PT ;  /* 0x00000013ff1f7210 */ /* 0x000fe20000ffe4ff */
[----:B------:R-:W-:Y:S01]  /*1c00*/  IMAD.IADD R19, R23, 0x1, R21 ;  /* 0x0000000117137824 */ /* 0x000fe200078e0215 */
[----:B------:R-:W-:Y:S01]  /*1c10*/  LOP3.LUT R67, R18, 0x1f20, R67, 0xf8, !PT ;  /* 0x00001f2012437812 */ /* 0x000fe200078ef843 */
[----:B------:R-:W-:Y:S01]  /*1c20*/  IMAD.MOV.U32 R18, RZ, RZ, R22 ;  /* 0x000000ffff127224 */ /* 0x000fe200078e0016 */
[----:B------:R-:W-:-:S02]  /*1c30*/  IADD3.X R21, PT, PT, RZ, R6, RZ, P0, !PT ;  /* 0x00000006ff157210 */ /* 0x000fc400007fe4ff */
[----:B------:R-:W-:Y:S01]  /*1c40*/  LEA.HI R6, R8, R79, RZ, 0x8 ;  /* 0x0000004f08067211 */ /* 0x000fe200078f40ff */
[----:B------:R-:W-:-:S03]  /*1c50*/  IMAD.WIDE.U32 R18, R134, R64, R18 ;  /* 0x0000004086127225 */ /* 0x000fc600078e0012 */
[----:B------:R-:W-:Y:S01]  /*1c60*/  SHF.R.S32.HI R6, RZ, 0x8, R6 ;  /* 0x00000008ff067819 */ /* 0x000fe20000011406 */
[----:B------:R-:W-:Y:S01]  /*1c70*/  IMAD.WIDE.U32 R30, R226, R26, R30 ;  /* 0x0000001ae21e7225 */ /* 0x000fe200078e001e */
[----:B------:R-:W-:Y:S02]  /*1c80*/  IADD3 R221, PT, PT, R19, R221, RZ ;  /* 0x000000dd13dd7210 */ /* 0x000fe40007ffe0ff */
[C---:B----4-:R-:W-:Y:S02]  /*1c90*/  LEA R220, P0, R18.reuse, R14, 0x1 ;  /* 0x0000000e12dc7211 */ /* 0x050fe400078008ff */
[----:B------:R-:W-:Y:S01]  /*1ca0*/  VIMNMX R75, PT, PT, R215, R6, !PT ;  /* 0x00000006d74b7248 */ /* 0x000fe20007fe0100 */
[----:B------:R-:W-:Y:S01]  /*1cb0*/  IMAD.WIDE.U32 R26, R7, 0x40, R134 ;  /* 0x00000040071a7825 */ /* 0x000fe200078e0086 */
[----:B------:R-:W-:Y:S02]  /*1cc0*/  LEA.HI.X R221, R18, R15, R221, 0x1, P0 ;  /* 0x0000000f12dd7211 */ /* 0x000fe400000f0cdd */
[----:B------:R-:W-:Y:S01]  /*1cd0*/  ISETP.GT.AND P0, PT, R66, R75, PT ;  /* 0x0000004b4200720c */ /* 0x000fe20003f04270 */
[----:B------:R-:W-:Y:S01]  /*1ce0*/  IMAD.MOV.U32 R22, RZ, RZ, R30 ;  /* 0x000000ffff167224 */ /* 0x000fe200078e001e */
[----:B------:R-:W-:Y:S01]  /*1cf0*/  IADD3 R23, PT, PT, R31, R9, RZ ;  /* 0x000000091f177210 */ /* 0x000fe20007ffe0ff */
[----:B------:R-:W-:-:S02]  /*1d00*/  IMAD R7, R27, R24, RZ ;  /* 0x000000181b077224 */ /* 0x000fc400078e02ff */
[----:B------:R-:W-:-:S04]  /*1d10*/  IMAD.WIDE.U32 R20, R134, R216, R20 ;  /* 0x000000d886147225 */ /* 0x000fc800078e0014 */
[C---:B------:R-:W-:Y:S02]  /*1d20*/  IMAD R7, R26.reuse, R25, R7 ;  /* 0x000000191a077224 */ /* 0x040fe400078e0207 */
[----:B------:R-:W-:Y:S01]  /*1d30*/  IMAD.WIDE.U32 R22, R26, R24, R22 ;  /* 0x000000181a167225 */ /* 0x000fe200078e0016 */
[----:B------:R-:W-:-:S03]  /*1d40*/  LEA R218, P1, R20, R16, 0x1 ;  /* 0x0000001014da7211 */ /* 0x000fc600078208ff */
[----:B------:R-:W-:Y:S01]  /*1d50*/  IMAD.IADD R219, R21, 0x1, R219 ;  /* 0x0000000115db7824 */ /* 0x000fe200078e02db */
[----:B------:R-:W-:Y:S01]  /*1d60*/  LEA R132, P2, R22, R2, 0x1 ;  /* 0x0000000216847211 */ /* 0x000fe200078408ff */
[----:B------:R-:W-:Y:S01]  /*1d70*/  IMAD.IADD R7, R23, 0x1, R7 ;  /* 0x0000000117077824 */ /* 0x000fe200078e0207 */
[----:B------:R-:W-:Y:S01]  /*1d80*/  LEA R67, R67, UR6, 0x1 ;  /* 0x0000000643437c11 */ /* 0x000fe2000f8e08ff */
[C---:B------:R-:W-:Y:S01]  /*1d90*/  IMAD.SHL.U32 R74, R24.reuse, 0x20, RZ ;  /* 0x00000020184a7824 */ /* 0x040fe200078e00ff */
[----:B------:R-:W-:Y:S02]  /*1da0*/  SHF.L.U64.HI R77, R24, 0x5, R25 ;  /* 0x00000005184d7819 */ /* 0x000fe40000010219 */
[----:B------:R-:W-:Y:S02]  /*1db0*/  LEA.HI.X R219, R20, R17, R219, 0x1, P1 ;  /* 0x0000001114db7211 */ /* 0x000fe400008f0cdb */
[----:B------:R-:W-:Y:S02]  /*1dc0*/  LEA.HI.X R133, R22, R3, R7, 0x1, P2 ;  /* 0x0000000316857211 */ /* 0x000fe400010f0c07 */
[----:B------:R-:W-:Y:S01]  /*1dd0*/  LEA.HI R11, R11, R11, RZ, 0x1 ;  /* 0x0000000b0b0b7211 */ /* 0x000fe200078f08ff */
        /* <DEDUP_REMOVED lines=14> */
[----:B------:R-:W-:Y:S01]  /*1ec0*/  LOP3.LUT R5, R5, 0x3, RZ, 0xc0, !PT ;  /* 0x0000000305057812 */ /* 0x000fe200078ec0ff */
        /* <DEDUP_REMOVED lines=8> */
[C---:B------:R-:W-:Y:S01]  /*1f50*/  IMAD R110, R11.reuse, 0xe0, RZ ;  /* 0x000000e00b6e7824 */ /* 0x040fe200078e02ff */
[C---:B------:R-:W-:Y:S01]  /*1f60*/  IADD3 R116, PT, PT, R134.reuse, 0xc0, RZ ;  /* 0x000000c086747810 */ /* 0x040fe20007ffe0ff */
        /* <DEDUP_REMOVED lines=22> */
[----:B----4-:R-:W-:-:S03]  /*20d0*/  SHF.L.U64.HI R76, R136, 0x6, R137 ;  /* 0x00000006884c7819 */ /* 0x010fc60000010289 */
[----:B------:R-:W-:Y:S02]  /*20e0*/  IMAD R9, R15, R227, RZ ;  /* 0x000000e30f097224 */ /* 0x000fe400078e02ff */
[----:B------:R-:W-:Y:S01]  /*20f0*/  IMAD.IADD R23, R23, 0x1, R8 ;  /* 0x0000000117177824 */ /* 0x000fe200078e0208 */
[----:B------:R-:W-:Y:S01]  /*2100*/  SHF.R.S32.HI R8, RZ, 0x1f, R223 ;  /* 0x0000001fff087819 */ /* 0x000fe200000114df */
[----:B------:R-:W-:Y:S01]  /*2110*/  IMAD R15, R137, R223, RZ ;  /* 0x000000df890f7224 */ /* 0x000fe200078e02ff */
[----:B------:R-:W-:Y:S01]  /*2120*/  IADD3 R21, PT, PT, R21, R9, RZ ;  /* 0x0000000915157210 */ /* 0x000fe20007ffe0ff */
[----:B------:R-:W-:Y:S01]  /*2130*/  IMAD R9, R139, R223, RZ ;  /* 0x000000df8b097224 */ /* 0x000fe200078e02ff */
[----:B------:R-:W-:Y:S01]  /*2140*/  SHF.L.U64.HI R83, R138, 0x6, R139 ;  /* 0x000000068a537819 */ /* 0x000fe2000001028b */
[----:B------:R-:W-:Y:S01]  /*2150*/  IMAD R15, R136, R8, R15 ;  /* 0x00000008880f7224 */ /* 0x000fe200078e020f */
[C---:B------:R-:W-:Y:S01]  /*2160*/  SHF.L.U32 R85, R138.reuse, 0x6, RZ ;  /* 0x000000068a557819 */ /* 0x040fe200000006ff */
[----:B------:R-:W-:Y:S01]  /*2170*/  IMAD.WIDE.U32 R22, R223, R136, R22 ;  /* 0x00000088df167225 */ /* 0x000fe200078e0016 */
[----:B------:R-:W-:-:S02]  /*2180*/  SHF.L.U64.HI R87, R138, 0x7, R139 ;  /* 0x000000078a577819 */ /* 0x000fc4000001028b */
[C---:B------:R-:W-:Y:S01]  /*2190*/  SHF.L.U64.HI R80, R138.reuse, 0x5, R139 ;  /* 0x000000058a507819 */ /* 0x040fe2000001028b */
[C---:B------:R-:W-:Y:S01]  /*21a0*/  IMAD R9, R138.reuse, R8, R9 ;  /* 0x000000088a097224 */ /* 0x040fe200078e0209 */
[----:B------:R-:W-:Y:S01]  /*21b0*/  SHF.L.U32 R101, R138, 0x5, RZ ;  /* 0x000000058a657819 */ /* 0x000fe200000006ff */
[----:B------:R-:W-:-:S04]  /*21c0*/  IMAD.WIDE.U32 R20, R223, R138, R20 ;  /* 0x0000008adf147225 */ /* 0x000fc800078e0014 */
[----:B------:R-:W-:Y:S01]  /*21d0*/  IMAD.IADD R23, R23, 0x1, R15 ;  /* 0x0000000117177824 */ /* 0x000fe200078e020f */
[----:B------:R-:W-:Y:S01]  /*21e0*/  IADD3 R21, PT, PT, R21, R9, RZ ;  /* 0x0000000915157210 */ /* 0x000fe20007ffe0ff */
[-C--:B------:R-:W-:Y:S02]  /*21f0*/  IMAD R15, R25, R4.reuse, RZ ;  /* 0x00000004190f7224 */ /* 0x080fe400078e02ff */
[----:B------:R-:W-:Y:S02]  /*2200*/  IMAD R9, R27, R4, RZ ;  /* 0x000000041b097224 */ /* 0x000fe400078e02ff */
[----:B------:R-:W-:Y:S01]  /*2210*/  IMAD R8, R24, R0, R15 ;  /* 0x0000000018087224 */ /* 0x000fe200078e020f */
[----:B------:R-:W-:Y:S01]  /*2220*/  IADD3 R15, P0, PT, -R79, R134, RZ ;  /* 0x000000864f0f7210 */ /* 0x000fe20007f1e1ff */
[----:B------:R-:W-:Y:S01]  /*2230*/  IMAD.WIDE.U32 R24, R4, R24, R22 ;  /* 0x0000001804187225 */ /* 0x000fe200078e0016 */
[----:B------:R-:W-:-:S03]  /*2240*/  LOP3.LUT R23, R69, 0xc, RZ, 0xc0, !PT ;  /* 0x0000000c45177812 */ /* 0x000fc600078ec0ff */
[----:B------:R-:W-:Y:S01]  /*2250*/  IMAD R0, R26, R0, R9 ;  /* 0x000000001a007224 */ /* 0x000fe200078e0209 */
[----:B------:R-:W-:Y:S01]  /*2260*/  SHF.R.S32.HI R9, RZ, 0x1f, R79 ;  /* 0x0000001fff097819 */ /* 0x000fe2000001144f */
[----:B------:R-:W-:Y:S01]  /*2270*/  IMAD.WIDE.U32 R26, R4, R26, R20 ;  /* 0x0000001a041a7225 */ /* 0x000fe200078e0014 */
[----:B------:R-:W-:Y:S02]  /*2280*/  IADD3 R25, PT, PT, R25, R8, RZ ;  /* 0x0000000819197210 */ /* 0x000fe40007ffe0ff */
[----:B------:R-:W-:Y:S01]  /*2290*/  IADD3.X R9, PT, PT, RZ, ~R9, RZ, P0, !PT ;  /* 0x80000009ff097210 */ /* 0x000fe200007fe4ff */
[-C--:B------:R-:W-:Y:S02]  /*22a0*/  IMAD R4, R134, R11.reuse, RZ ;  /* 0x0000000b86047224 */ /* 0x080fe400078e02ff */
[----:B------:R-:W-:Y:S02]  /*22b0*/  IMAD.IADD R27, R27, 0x1, R0 ;  /* 0x000000011b1b7824 */ /* 0x000fe400078e0200 */
[----:B------:R-:W-:-:S02]  /*22c0*/  IMAD R21, R10, R11, RZ ;  /* 0x0000000b0a157224 */ /* 0x000fc400078e02ff */
[----:B------:R-:W-:Y:S01]  /*22d0*/  IMAD.IADD R0, R23, 0x1, R4 ;  /* 0x0000000117007824 */ /* 0x000fe200078e0204 */
[----:B------:R-:W-:Y:S01]  /*22e0*/  LEA R4, R5, R4, 0x3 ;  /* 0x0000000405047211 */ /* 0x000fe200078e18ff */
[C---:B------:R-:W-:Y:S01]  /*22f0*/  IMAD R91, R9.reuse, R136, RZ ;  /* 0x00000088095b7224 */ /* 0x040fe200078e02ff */
[----:B------:R-:W-:Y:S01]  /*2300*/  SHF.R.S32.HI R5, RZ, 0x1f, R21 ;  /* 0x0000001fff057819 */ /* 0x000fe20000011415 */
[----:B------:R-:W-:Y:S01]  /*2310*/  IMAD R9, R9, R138, RZ ;  /* 0x0000008a09097224 */ /* 0x000fe200078e02ff */
[----:B------:R-:W-:Y:S01]  /*2320*/  IADD3 R94, P0, PT, R21, R4, RZ ;  /* 0x00000004155e7210 */ /* 0x000fe20007f1e0ff */
[-C--:B------:R-:W-:Y:S01]  /*2330*/  IMAD R91, R137, R15.reuse, R91 ;  /* 0x0000000f895b7224 */ /* 0x080fe200078e025b */
[----:B------:R-:W-:Y:S01]  /*2340*/  IADD3 R14, P1, PT, R21, R0, RZ ;  /* 0x00000000150e7210 */ /* 0x000fe20007f3e0ff */
[----:B------:R-:W-:Y:S01]  /*2350*/  IMAD.WIDE.U32 R24, R136, R15, R24 ;  /* 0x0000000f88187225 */ /* 0x000fe200078e0018 */
[-C--:B------:R-:W-:Y:S02]  /*2360*/  LEA.HI.X.SX32 R95, R4, R5.reuse, 0x1, P0 ;  /* 0x00000005045f7211 */ /* 0x080fe400000f0eff */
[----:B------:R-:W-:Y:S01]  /*2370*/  LEA.HI.X.SX32 R5, R0, R5, 0x1, P1 ;  /* 0x0000000500057211 */ /* 0x000fe200008f0eff */
[-C--:B------:R-:W-:Y:S01]  /*2380*/  IMAD R9, R139, R15.reuse, R9 ;  /* 0x0000000f8b097224 */ /* 0x080fe200078e0209 */
[----:B------:R-:W-:Y:S01]  /*2390*/  SHF.L.U64.HI R95, R94, 0x1, R95 ;  /* 0x000000015e5f7819 */ /* 0x000fe2000001025f */
[----:B------:R-:W-:Y:S01]  /*23a0*/  IMAD.WIDE.U32 R26, R138, R15, R26 ;  /* 0x0000000f8a1a7225 */ /* 0x000fe200078e001a */
[----:B------:R-:W-:-:S02]  /*23b0*/  IADD3 R91, PT, PT, R25, R91, RZ ;  /* 0x0000005b195b7210 */ /* 0x000fc40007ffe0ff */
[----:B------:R-:W-:Y:S01]  /*23c0*/  LEA R90, P1, R24, R18, 0x1 ;  /* 0x00000012185a7211 */ /* 0x000fe200078208ff */
[----:B------:R-:W-:Y:S01]  /*23d0*/  IMAD.SHL.U32 R94, R94, 0x2, RZ ;  /* 0x000000025e5e7824 */ /* 0x000fe200078e00ff */
[----:B------:R-:W-:Y:S01]  /*23e0*/  SHF.L.U64.HI R0, R14, 0x1, R5 ;  /* 0x000000010e007819 */ /* 0x000fe20000010205 */
[----:B------:R-:W-:Y:S01]  /*23f0*/  IMAD.IADD R9, R27, 0x1, R9 ;  /* 0x000000011b097824 */ /* 0x000fe200078e0209 */
[----:B------:R-:W-:Y:S01]  /*2400*/  LEA R10, P0, R26, R16, 0x1 ;  /* 0x000000101a0a7211 */ /* 0x000fe200078008ff */
[----:B------:R-:W-:Y:S01]  /*2410*/  IMAD R81, R139, 0xc0, RZ ;  /* 0x000000c08b517824 */ /* 0x000fe200078e02ff */
[----:B------:R-:W-:Y:S01]  /*2420*/  SHF.L.U32 R14, R14, 0x1, RZ ;  /* 0x000000010e0e7819 */ /* 0x000fe200000006ff */
[----:B------:R-:W-:Y:S01]  /*2430*/  IMAD.WIDE.U32 R140, R138, 0xc0, RZ ;  /* 0x000000c08a8c7825 */ /* 0x000fe200078e00ff */
[----:B------:R-:W-:Y:S02]  /*2440*/  LEA.HI.X R91, R24, R19, R91, 0x1, P1 ;  /* 0x00000013185b7211 */ /* 0x000fe400008f0c5b */
[----:B------:R-:W-:Y:S01]  /*2450*/  IADD3 R92, P3, PT, R6, R94, RZ ;  /* 0x0000005e065c7210 */ /* 0x000fe20007f7e0ff */
[----:B------:R-:W-:Y:S01]  /*2460*/  IMAD.SHL.U32 R78, R136, 0x40, RZ ;  /* 0x00000040884e7824 */ /* 0x000fe200078e00ff */
[----:B------:R-:W-:Y:S01]  /*2470*/  LEA.HI.X R9, R26, R17, R9, 0x1, P0 ;  /* 0x000000111a097211 */ /* 0x000fe200000f0c09 */
[----:B------:R-:W-:Y:S01]  /*2480*/  IMAD.SHL.U32 R89, R138, 0x80, RZ ;  /* 0x000000808a597824 */ /* 0x000fe200078e00ff */
[----:B------:R-:W-:Y:S01]  /*2490*/  IADD3 R54, P1, PT, R6, R14, RZ ;  /* 0x0000000e06367210 */ /* 0x000fe20007f3e0ff */
[----:B------:R-:W-:Y:S01]  /*24a0*/  IMAD.X R93, R7, 0x1, R95, P3 ;  /* 0x00000001075d7824 */ /* 0x000fe200018e065f */
[----:B------:R-:W-:-:S02]  /*24b0*/  IADD3 R94, P2, PT, R2, R94, RZ ;  /* 0x0000005e025e7210 */ /* 0x000fc40007f5e0ff */
[----:B------:R-:W-:Y:S02]  /*24c0*/  IADD3 R14, P0, PT, R2, R14, RZ ;  /* 0x0000000e020e7210 */ /* 0x000fe40007f1e0ff */
[-C--:B------:R-:W-:Y:S01]  /*24d0*/  IADD3.X R55, PT, PT, R7, R0.reuse, RZ, P1, !PT ;  /* 0x0000000007377210 */ /* 0x080fe20000ffe4ff */
[C---:B------:R-:W-:Y:S01]  /*24e0*/  IMAD.X R95, R3.reuse, 0x1, R95, P2 ;  /* 0x00000001035f7824 */ /* 0x040fe200010e065f */
[----:B------:R-:W-:Y:S02]  /*24f0*/  IADD3.X R15, PT, PT, R3, R0, RZ, P0, !PT ;  /* 0x00000000030f7210 */ /* 0x000fe400007fe4ff */
[----:B------:R-:W-:-:S07]  /*2500*/  IADD3 R81, PT, PT, R141, R81, RZ ;  /* 0x000000518d517210 */ /* 0x000fce0007ffe0ff */
.L_x_3561:
        /* <DEDUP_REMOVED lines=12> */
[----:B------:R-:W-:Y:S02]  /*25d0*/  ISETP.GE.AND P3, PT, R126, R107, !P0 ;  /* 0x0000006b7e00720c */ /* 0x000fe40004766270 */
[-C--:B------:R-:W-:Y:S02]  /*25e0*/  IADD3 R28, P0, PT, R90, R78.reuse, RZ ;  /* 0x0000004e5a1c7210 */ /* 0x080fe40007f1e0ff */
        /* <DEDUP_REMOVED lines=11> */
[----:B------:R-:W-:Y:S01]  /*26a0*/  ISETP.LT.OR P6, PT, R122, R107, P0 ;  /* 0x0000006b7a00720c */ /* 0x000fe200007c1670 */
[----:B--2---:R1:W-:Y:S04]  /*26b0*/  @P2 ST.E.128 desc[UR4][R98.64], R4 ;  /* 0x0000000462002985 */ /* 0x0043e8000c101d04 */
[----:B------:R-:W2:Y:S08]  /*26c0*/  @P3 LD.E.128 R24, desc[UR4][R28.64] ;  /* 0x000000041c183980 */ /* 0x000eb0000c101d00 */
[C---:B-1----:R-:W-:Y:S04]  /*26d0*/  @!P6 LEA R4, P0, R136.reuse, R28, 0x7 ;  /* 0x0000001c8804e211 */ /* 0x042fe800078038ff */
[----:B------:R-:W-:Y:S02]  /*26e0*/  @!P6 LEA.HI.X R5, R136, R29, R137, 0x7, P0 ;  /* 0x0000001d8805e211 */ /* 0x000fe400000f3c89 */
[C---:B------:R-:W-:Y:S01]  /*26f0*/  ISETP.GE.AND P0, PT, R120.reuse, R105, PT ;  /* 0x000000697800720c */ /* 0x040fe20003f06270 */
[----:B--2---:R1:W-:Y:S03]  /*2700*/  @P3 ST.E.128 desc[UR4][R18.64], R24 ;  /* 0x0000001812003985 */ /* 0x0043e6000c101d04 */
[----:B------:R-:W-:Y:S01]  /*2710*/  ISETP.LT.OR P3, PT, R120, R107, P0 ;  /* 0x0000006b7800720c */ /* 0x000fe20000761670 */
[----:B----4-:R2:W3:Y:S11]  /*2720*/  @!P5 LD.E.128 R20, desc[UR4][R2.64] ;  /* 0x000000040214d980 */ /* 0x0104f6000c101d00 */
[----:B------:R-:W-:Y:S01]  /*2730*/  @!UPT UIADD3 URZ, UPT, UPT, URZ, URZ, URZ ;  /* 0x000000fffffff290 */ /* 0x000fe2000fffe0ff */
[----:B------:R-:W-:Y:S02]  /*2740*/  @!P3 IMAD R0, R137, 0xc0, RZ ;  /* 0x000000c08900b824 */ /* 0x000fe400078e02ff */
[----:B--2---:R-:W-:Y:S01]  /*2750*/  @!P3 IMAD.WIDE.U32 R2, R136, 0xc0, R28 ;  /* 0x000000c08802b825 */ /* 0x004fe200078e001c */
[C---:B-1----:R-:W-:Y:S03]  /*2760*/  @!P6 LEA R26, P0, R64.reuse, R18, 0x7 ;  /* 0x00000012401ae211 */ /* 0x042fe600078038ff */
[----:B------:R-:W-:Y:S02]  /*2770*/  @!P3 IMAD.IADD R3, R3, 0x1, R0 ;  /* 0x000000010303b824 */ /* 0x000fe400078e0200 */
[----:B------:R-:W-:Y:S01]  /*2780*/  @!P3 IMAD R0, R65, 0xc0, RZ ;  /* 0x000000c04100b824 */ /* 0x000fe200078e02ff */
[----:B------:R-:W-:Y:S02]  /*2790*/  @!P6 LEA.HI.X R27, R64, R19, R65, 0x7, P0 ;  /* 0x00000013401be211 */ /* 0x000fe400000f3c41 */
[C---:B------:R-:W-:Y:S04]  /*27a0*/  ISETP.GE.AND P0, PT, R118.reuse, R105, PT ;  /* 0x000000697600720c */ /* 0x040fe80003f06270 */
[----:B------:R-:W-:Y:S04]  /*27b0*/  ISETP.GE.AND P1, PT, R118, R107, !P0 ;  /* 0x0000006b7600720c */ /* 0x000fe80004726270 */
[----:B------:R-:W-:Y:S09]  /*27c0*/  P2R R119, PR, RZ, 0x2 ;  /* 0x00000002ff777803 */ /* 0x000ff20000000000 */
[C---:B------:R-:W-:Y:S04]  /*27d0*/  @P1 LEA R24, P0, R136.reuse, R28, 0x8 ;  /* 0x0000001c88181211 */ /* 0x040fe800078040ff */
[----:B------:R-:W-:Y:S01]  /*27e0*/  @P1 LEA.HI.X R25, R136, R29, R137, 0x8, P0 ;  /* 0x0000001d88191211 */ /* 0x000fe200000f4489 */
[----:B---3--:R1:W-:Y:S04]  /*27f0*/  @!P5 ST.E.128 desc[UR4][R30.64], R20 ;  /* 0x000000141e00d985 */ /* 0x0083e8000c101d04 */
[----:B------:R-:W2:Y:S04]  /*2800*/  @!P6 LD.E.128 R4, desc[UR4][R4.64] ;  /* 0x000000040404e980 */ /* 0x000ea8000c101d00 */
[----:B--2---:R2:W-:Y:S04]  /*2810*/  @!P6 ST.E.128 desc[UR4][R26.64], R4 ;  /* 0x000000041a00e985 */ /* 0x0045e8000c101d04 */
        /* <DEDUP_REMOVED lines=56> */
[----:B------:R-:W2:Y:S04]  /*2ba0*/  @P0 LD.E.128 R20, desc[UR4][R24.64] ;  /* 0x0000000418140980 */ /* 0x000ea8000c101d00 */
[----:B--2---:R-:W-:Y:S01]  /*2bb0*/  @P0 ST.E.128 desc[UR4][R2.64], R20 ;  /* 0x0000001402000985 */ /* 0x004fe2000c101d04 */
[----:B------:R-:W-:Y:S03]  /*2bc0*/  @!P6 IADD3 R32, P0, PT, R24, R89, RZ ;  /* 0x000000591820e210 */ /* 0x000fe60007f1e0ff */
[----:B------:R-:W2:Y:S02]  /*2bd0*/  @!P5 LD.E.128 R16, desc[UR4][R30.64] ;  /* 0x000000041e10d980 */ /* 0x000ea4000c101d00 */
[C---:B------:R-:W-:Y:S01]  /*2be0*/  @!P6 IMAD.X R33, R25.reuse, 0x1, R87, P0 ;  /* 0x000000011921e824 */ /* 0x040fe200000e0657 */
[C---:B------:R-:W-:Y:S04]  /*2bf0*/  @!P6 LEA R36, P0, R216.reuse, R2, 0x7 ;  /* 0x00000002d824e211 */ /* 0x040fe800078038ff */
[----:B------:R-:W-:Y:S02]  /*2c00*/  @!P6 LEA.HI.X R37, R216, R3, R217, 0x7, P0 ;  /* 0x00000003d825e211 */ /* 0x000fe400000f3cd9 */
[----:B------:R-:W-:Y:S05]  /*2c10*/  @!P3 IADD3 R34, P0, PT, R24, R140, RZ ;  /* 0x0000008c1822b210 */ /* 0x000fea0007f1e0ff */
[----:B------:R-:W-:Y:S01]  /*2c20*/  @!P3 IMAD.X R35, R25, 0x1, R81, P0 ;  /* 0x000000011923b824 */ /* 0x000fe200000e0651 */
[C---:B------:R-:W-:Y:S04]  /*2c30*/  @P2 LEA R28, P0, R138.reuse, R24, 0x8 ;  /* 0x000000188a1c2211 */ /* 0x040fe800078040ff */
[----:B------:R-:W-:Y:S01]  /*2c40*/  @P2 LEA.HI.X R29, R138, R25, R139, 0x8, P0 ;  /* 0x000000198a1d2211 */ /* 0x000fe200000f448b */
[----:B--2---:R2:W-:Y:S04]  /*2c50*/  @!P5 ST.E.128 desc[UR4][R26.64], R16 ;  /* 0x000000101a00d985 */ /* 0x0045e8000c101d04 */
[----:B-1----:R-:W3:Y:S01]  /*2c60*/  @!P6 LD.E.128 R4, desc[UR4][R32.64] ;  /* 0x000000042004e980 */ /* 0x002ee2000c101d00 */
[C---:B--2---:R-:W-:Y:S01]  /*2c70*/  @!P3 IMAD.WIDE.U32 R16, R216.reuse, 0xc0, R2 ;  /* 0x000000c0d810b825 */ /* 0x044fe200078e0002 */
[C---:B------:R-:W-:Y:S03]  /*2c80*/  @P2 LEA R26, P0, R216.reuse, R2, 0x8 ;  /* 0x00000002d81a2211 */ /* 0x040fe600078040ff */
[----:B------:R-:W-:Y:S01]  /*2c90*/  @!P3 IMAD.IADD R17, R17, 0x1, R0 ;  /* 0x000000011111b824 */ /* 0x000fe200078e0200 */
[----:B------:R-:W-:Y:S01]  /*2ca0*/  @P2 LEA.HI.X R27, R216, R3, R217, 0x8, P0 ;  /* 0x00000003d81b2211 */ /* 0x000fe200000f44d9 */
[----:B------:R-:W-:Y:S01]  /*2cb0*/  @P4 IMAD R0, R139, 0x140, RZ ;  /* 0x000001408b004824 */ /* 0x000fe200078e02ff */
[----:B---3--:R1:W-:Y:S04]  /*2cc0*/  @!P6 ST.E.128 desc[UR4][R36.64], R4 ;  /* 0x000000042400e985 */ /* 0x0083e8000c101d04 */
        /* <DEDUP_REMOVED lines=21> */
.L_x_3524:
        /* <DEDUP_REMOVED lines=62> */
.L_x_3528:
[----:B------:R-:W-:Y:S05]  /*3200*/  BSYNC.RECONVERGENT B0 ;  /* 0x0000000000007941 */ /* 0x000fea0003800200 */
.L_x_3527:
[----:B------:R-:W-:Y:S01]  /*3210*/  ISETP.NE.AND P0, PT, R52, RZ, PT ;  /* 0x000000ff3400720c */ /* 0x000fe20003f05270 */
[----:B------:R-:W-:Y:S11]  /*3220*/  BSSY.RECONVERGENT B0, `(.L_x_3529) ;  /* 0x0000031000007945 */ /* 0x000ff60003800200 */
[----:B------:R-:W-:Y:S01]  /*3230*/  @!UPT UIADD3 URZ, UPT, UPT, URZ, URZ, URZ ;  /* 0x000000fffffff290 */ /* 0x000fe2000fffe0ff */
[----:B------:R-:W-:Y:S05]  /*3240*/  @!P0 BRA `(.L_x_3530) ;  /* 0x0000000000b88947 */ /* 0x000fea0003800000 */
        /* <DEDUP_REMOVED lines=46> */
.L_x_3530:
[----:B------:R-:W-:Y:S05]  /*3530*/  BSYNC.RECONVERGENT B0 ;  /* 0x0000000000007941 */ /* 0x000fea0003800200 */
.L_x_3529:
        /* <DEDUP_REMOVED lines=54> */
.L_x_3532:
[----:B------:R-:W-:Y:S05]  /*38a0*/  BSYNC.RECONVERGENT B0 ;  /* 0x0000000000007941 */ /* 0x000fea0003800200 */
.L_x_3531:
[----:B------:R-:W-:Y:S04]  /*38b0*/  BSSY.RECONVERGENT B0, `(.L_x_3533) ;  /* 0x0000035000007945 */ /* 0x000fe80003800200 */
[----:B------:R-:W-:Y:S05]  /*38c0*/  @P6 BRA `(.L_x_3534) ;  /* 0x0000000000cc6947 */ /* 0x000fea0003800000 */
        /* <DEDUP_REMOVED lines=51> */
.L_x_3534:
[----:B------:R-:W-:Y:S05]  /*3c00*/  BSYNC.RECONVERGENT B0 ;  /* 0x0000000000007941 */ /* 0x000fea0003800200 */
.L_x_3533:
        /* <DEDUP_REMOVED lines=54> */
.L_x_3536:
[----:B------:R-:W-:Y:S05]  /*3f70*/  BSYNC.RECONVERGENT B0 ;  /* 0x0000000000007941 */ /* 0x000fea0003800200 */
.L_x_3535:
        /* <DEDUP_REMOVED lines=55> */
.L_x_3538:
[----:B------:R-:W-:Y:S05]  /*42f0*/  BSYNC.RECONVERGENT B0 ;  /* 0x0000000000007941 */ /* 0x000fea0003800200 */
.L_x_3537:
        /* <DEDUP_REMOVED lines=55> */
.L_x_3540:
[----:B------:R-:W-:Y:S05]  /*4670*/  BSYNC.RECONVERGENT B0 ;  /* 0x0000000000007941 */ /* 0x000fea0003800200 */
.L_x_3539:
        /* <DEDUP_REMOVED lines=57> */
.L_x_3542:
[----:B------:R-:W-:Y:S05]  /*4a10*/  BSYNC.RECONVERGENT B0 ;  /* 0x0000000000007941 */ /* 0x000fea0003800200 */
.L_x_3541:
[----:B------:R-:W5:Y:S02]  /*4a20*/  LD.E R3, desc[UR4][R148.64+0xd0] ;  /* 0x0000d00494037980 */ /* 0x000f64000c101900 */
[----:B-----5:R-:W-:Y:S05]  /*4a30*/  IMAD.U32 R3, R3, -0x80, RZ ;  /* 0xffffff8003037824 */ /* 0x020fea00078e00ff */
[C---:B------:R-:W-:Y:S02]  /*4a40*/  LEA R14, P1, R3.reuse, R14, 0x1 ;  /* 0x0000000e030e7211 */ /* 0x040fe400078208ff */
[C---:B------:R-:W-:Y:S02]  /*4a50*/  LEA R54, P0, R3.reuse, R54, 0x1 ;  /* 0x0000003603367211 */ /* 0x040fe400078008ff */
[C---:B------:R-:W-:Y:S02]  /*4a60*/  LEA.HI.X.SX32 R15, R3.reuse, R15, 0x1, P1 ;  /* 0x0000000f030f7211 */ /* 0x040fe400008f0eff */
[----:B------:R-:W-:Y:S01]  /*4a70*/  LEA.HI.X.SX32 R55, R3, R55, 0x1, P0 ;  /* 0x0000003703377211 */ /* 0x000fe200000f0eff */
[----:B------:R-:W-:Y:S05]  /*4a80*/  BRA `(.L_x_3525) ;  /* 0x0000002c009c7947 */ /* 0x000fea0003800000 */
.L_x_3526:
        /* <DEDUP_REMOVED lines=24> */
[----:B------:R-:W-:Y:S02]  /*4c10*/  @!P0 IADD3.X R41, PT, PT, R60, R95, RZ, P2, !PT ;  /* 0x0000005f3c298210 */ /* 0x000fe400017fe4ff */
[----:B------:R-:W-:Y:S01]  /*4c20*/  PLOP3.LUT P2, PT, PT, PT, PT, 0x80, 0x8 ;  /* 0x000000000008781c */ /* 0x000fe20003f4f070 */
[----:B------:R-:W4:Y:S01]  /*4c30*/  @!P0 LD.E.128 R60, desc[UR4][R144.64] ;  /* 0x00000004903c8980 */ /* 0x000f22000c101d00 */
[----:B------:R-:W-:Y:S07]  /*4c40*/  @!P0 PLOP3.LUT P2, PT, P1, PT, PT, 0x80, 0x8 ;  /* 0x000000000008881c */ /* 0x000fee0000f4f070 */
        /* <DEDUP_REMOVED lines=66> */
.L_x_3544:
[----:B------:R-:W-:Y:S05]  /*5070*/  BSYNC.RECONVERGENT B0 ;  /* 0x0000000000007941 */ /* 0x000fea0003800200 */
.L_x_3543:
[----:B------:R-:W-:Y:S01]  /*5080*/  ISETP.NE.AND P0, PT, R52, RZ, PT ;  /* 0x000000ff3400720c */ /* 0x000fe20003f05270 */
[----:B------:R-:W-:Y:S11]  /*5090*/  BSSY.RECONVERGENT B0, `(.L_x_3545) ;  /* 0x0000057000007945 */ /* 0x000ff60003800200 */
[----:B------:R-:W-:Y:S01]  /*50a0*/  @!UPT UIADD3 URZ, UPT, UPT, URZ, URZ, URZ ;  /* 0x000000fffffff290 */ /* 0x000fe2000fffe0ff */
[----:B------:R-:W-:Y:S05]  /*50b0*/  @!P0 BRA `(.L_x_3546) ;  /* 0x0000000400508947 */ /* 0x000fea0003800000 */
        /* <DEDUP_REMOVED lines=8> */
[----:B------:R-:W-:Y:S02]  /*5140*/  @!P0 IMAD.SHL.U32 R61, R63, 0x2, RZ ;  /* 0x000000023f3d8824 */ /* 0x000fe400078e00ff */
[----:B------:R-:W-:Y:S03]  /*5150*/  @!P0 IMAD.X R52, R103, 0x1, R52, P2 ;  /* 0x0000000167348824 */ /* 0x000fe600010e0634 */
[----:B------:R-:W-:Y:S02]  /*5160*/  @!P0 IADD3 R144, P2, PT, R61, R92, RZ ;  /* 0x0000005c3d908210 */ /* 0x000fe40007f5e0ff */
[----:B------:R-:W-:Y:S04]  /*5170*/  @!P0 SHF.L.U64.HI R52, R63, 0x1, R52 ;  /* 0x000000013f348819 */ /* 0x000fe80000010234 */
        /* <DEDUP_REMOVED lines=72> */
.L_x_3546:
[----:B------:R-:W-:Y:S05]  /*5600*/  BSYNC.RECONVERGENT B0 ;  /* 0x0000000000007941 */ /* 0x000fea0003800200 */
.L_x_3545:
        /* <DEDUP_REMOVED lines=90> */
.L_x_3548:
[----:B------:R-:W-:Y:S05]  /*5bb0*/  BSYNC.RECONVERGENT B0 ;  /* 0x0000000000007941 */ /* 0x000fea0003800200 */
.L_x_3547:
[----:B------:R-:W-:Y:S04]  /*5bc0*/  BSSY.RECONVERGENT B0, `(.L_x_3549) ;  /* 0x000005a000007945 */ /* 0x000fe80003800200 */
[----:B------:R-:W-:Y:S05]  /*5bd0*/  @P6 BRA `(.L_x_3550) ;  /* 0x0000000400606947 */ /* 0x000fea0003800000 */
        /* <DEDUP_REMOVED lines=88> */
.L_x_3550:
[----:B------:R-:W-:Y:S05]  /*6160*/  BSYNC.RECONVERGENT B0 ;  /* 0x0000000000007941 */ /* 0x000fea0003800200 */
.L_x_3549:
        /* <DEDUP_REMOVED lines=10> */
[----:B------:R-:W3:Y:S01]  /*6210*/  @!P0 LD.E.128 R24, desc[UR4][R24.64] ;  /* 0x0000000418188980 */ /* 0x000ee2000c101d00 */
[----:B------:R-:W-:Y:S01]  /*6220*/  @!P0 SHF.L.U32 R123, R61, 0x1, RZ ;  /* 0x000000013d7b8819 */ /* 0x000fe200000006ff */
[----:B------:R-:W-:Y:S03]  /*6230*/  @!P0 IMAD.X R52, R88, 0x1, R63, P2 ;  /* 0x0000000158348824 */ /* 0x000fe600010e063f */
[----:B------:R-:W-:Y:S02]  /*6240*/  @!P0 IADD3 R144, P2, PT, R123, R92, RZ ;  /* 0x0000005c7b908210 */ /* 0x000fe40007f5e0ff */
[----:B------:R-:W-:Y:S05]  /*6250*/  @!P0 SHF.L.U64.HI R52, R61, 0x1, R52 ;  /* 0x000000013d348819 */ /* 0x000fea0000010234 */
[C---:B------:R-:W-:Y:S01]  /*6260*/  @!P0 IMAD.X R145, R52.reuse, 0x1, R93, P2 ;  /* 0x0000000134918824 */ /* 0x040fe200010e065d */
[----:B------:R-:W-:Y:S04]  /*6270*/  @!P0 IADD3 R38, P2, PT, R123, R94, RZ ;  /* 0x0000005e7b268210 */ /* 0x000fe80007f5e0ff */
[----:B------:R-:W-:Y:S01]  /*6280*/  @!P0 IADD3.X R39, PT, PT, R52, R95, RZ, P2, !PT ;  /* 0x0000005f34278210 */ /* 0x000fe200017fe4ff */
[----:B------:R-:W4:Y:S01]  /*6290*/  @!P0 LD.E.128 R60, desc[UR4][R144.64] ;  /* 0x00000004903c8980 */ /* 0x000f22000c101d00 */
[----:B------:R-:W-:Y:S01]  /*62a0*/  PLOP3.LUT P2, PT, PT, PT, PT, 0x80, 0x8 ;  /* 0x000000000008781c */ /* 0x000fe20003f4f070 */
[----:B------:R-:W-:Y:S01]  /*62b0*/  IMAD R52, R217, 0xc0, RZ ;  /* 0x000000c0d9347824 */ /* 0x000fe200078e02ff */
        /* <DEDUP_REMOVED lines=41> */
[----:B------:R-:W-:Y:S01]  /*6550*/  MOV R144, R62 ;  /* 0x0000003e00907202 */ /* 0x000fe20000000f00 */
        /* <DEDUP_REMOVED lines=12> */
[----:B------:R-:W-:Y:S02]  /*6620*/  @!P0 IMAD.U32 R47, R51, 0x10000, RZ ;  /* 0x00010000332f8824 */ /* 0x000fe400078e00ff */
        /* <DEDUP_REMOVED lines=8> */
[----:B------:R-:W-:Y:S01]  /*66b0*/  @!P0 F2FP.BF16.F32.PACK_AB R52, R6, R5 ;  /* 0x000000050634823e */ /* 0x000fe200000010ff */
[----:B------:R-:W-:Y:S01]  /*66c0*/  @!P0 IMAD.MOV.U32 R56, RZ, RZ, R60 ;  /* 0x000000ffff388224 */ /* 0x000fe200078e003c */
[----:B------:R-:W-:Y:S02]  /*66d0*/  @!P0 MOV R57, R61 ;  /* 0x0000003d00398202 */ /* 0x000fe40000000f00 */
[----:B------:R-:W-:Y:S01]  /*66e0*/  @!P0 F2FP.BF16.F32.PACK_AB R63, R8, R7 ;  /* 0x00000007083f823e */ /* 0x000fe200000010ff */
[----:B------:R-:W-:Y:S03]  /*66f0*/  @!P0 IMAD.MOV.U32 R58, RZ, RZ, R52 ;  /* 0x000000ffff3a8224 */ /* 0x000fe600078e0034 */
[----:B------:R-:W-:Y:S05]  /*6700*/  @!P0 MOV R59, R63 ;  /* 0x0000003f003b8202 */ /* 0x000fea0000000f00 */
[----:B------:R1:W-:Y:S02]  /*6710*/  ST.E.128 desc[UR4][R144.64], R56 ;  /* 0x0000003890007985 */ /* 0x0003e4000c101d04 */
.L_x_3552:
[----:B------:R-:W-:Y:S05]  /*6720*/  BSYNC.RECONVERGENT B0 ;  /* 0x0000000000007941 */ /* 0x000fea0003800200 */
.L_x_3551:
[----:B------:R-:W-:Y:S01]  /*6730*/  ISETP.NE.AND P0, PT, R119, RZ, PT ;  /* 0x000000ff7700720c */ /* 0x000fe20003f05270 */
[----:B------:R-:W-:Y:S11]  /*6740*/  BSSY.RECONVERGENT B0, `(.L_x_3553) ;  /* 0x000005a000007945 */ /* 0x000ff60003800200 */
[----:B------:R-:W-:Y:S01]  /*6750*/  @!UPT UIADD3 URZ, UPT, UPT, URZ, URZ, URZ ;  /* 0x000000fffffff290 */ /* 0x000fe2000fffe0ff */
[----:B------:R-:W-:Y:S05]  /*6760*/  @!P0 BRA `(.L_x_3554) ;  /* 0x00000004005c8947 */ /* 0x000fea0003800000 */
        /* <DEDUP_REMOVED lines=87> */
.L_x_3554:
[----:B------:R-:W-:Y:S05]  /*6ce0*/  BSYNC.RECONVERGENT B0 ;  /* 0x0000000000007941 */ /* 0x000fea0003800200 */
.L_x_3553:
[----:B------:R-:W-:Y:S04]  /*6cf0*/  BSSY.RECONVERGENT B0, `(.L_x_3555) ;  /* 0x000005c000007945 */ /* 0x000fe80003800200 */
[----:B------:R-:W-:Y:S05]  /*6d00*/  @!P4 BRA `(.L_x_3556) ;  /* 0x000000040068c947 */ /* 0x000fea0003800000 */
[----:B------:R-:W-:Y:S01]  /*6d10*/  ISETP.GE.AND P0, PT, R12, R17, PT ;  /* 0x000000110c00720c */ /* 0x000fe20003f06270 */
[----:B------:R-:W-:Y:S04]  /*6d20*/  IMAD.WIDE.U32 R34, R138, 0x140, R20 ;  /* 0x000001408a227825 */ /* 0x000fe800078e0014 */
[----:B------:R-:W-:Y:S05]  /*6d30*/  IMAD R61, R139, 0x140, RZ ;  /* 0x000001408b3d7824 */ /* 0x000fea00078e02ff */
[----:B------:R-:W-:Y:S03]  /*6d40*/  IADD3 R35, PT, PT, R61, R35, RZ ;  /* 0x000000233d237210 */ /* 0x000fe60007ffe0ff */
[----:B------:R-:W-:Y:S02]  /*6d50*/  @!P0 SEL R52, R16, RZ, P1 ;  /* 0x000000ff10348207 */ /* 0x000fe40000800000 */
[----:B------:R-:W-:Y:S01]  /*6d60*/  @!P0 SEL R63, R121, RZ, P1 ;  /* 0x000000ff793f8207 */ /* 0x000fe20000800000 */
[----:B-1234-:R-:W2:Y:S01]  /*6d70*/  LD.E.128 R56, desc[UR4][R34.64] ;  /* 0x0000000422387980 */ /* 0x01eea2000c101d00 */
[----:B------:R-:W-:Y:S01]  /*6d80*/  @!P0 IADD3 R61, P2, PT, R111, R52, RZ ;  /* 0x000000346f3d8210 */ /* 0x000fe20007f5e0ff */
[----:B------:R-:W-:Y:S03]  /*6d90*/  @!P0 IMAD.WIDE R24, R19, 0x2, R34 ;  /* 0x0000000213188825 */ /* 0x000fe600078e0222 */
[----:B------:R-:W-:Y:S01]  /*6da0*/  @!P0 IADD3.X R52, PT, PT, R84, R63, RZ, P2, !PT ;  /* 0x0000003f54348210 */ /* 0x000fe200017fe4ff */
[C---:B------:R-:W-:Y:S02]  /*6db0*/  @!P0 IMAD.SHL.U32 R119, R61.reuse, 0x2, RZ ;  /* 0x000000023d778824 */ /* 0x040fe400078e00ff */
[----:B------:R-:W3:Y:S01]  /*6dc0*/  @!P0 LD.E.128 R24, desc[UR4][R24.64] ;  /* 0x0000000418188980 */ /* 0x000ee2000c101d00 */
[----:B------:R-:W-:Y:S02]  /*6dd0*/  @!P0 SHF.L.U64.HI R52, R61, 0x1, R52 ;  /* 0x000000013d348819 */ /* 0x000fe40000010234 */
[C---:B------:R-:W-:Y:S04]  /*6de0*/  @!P0 IADD3 R144, P2, PT, R119.reuse, R92, RZ ;  /* 0x0000005c77908210 */ /* 0x040fe80007f5e0ff */
[C---:B------:R-:W-:Y:S02]  /*6df0*/  @!P0 IADD3.X R145, PT, PT, R52.reuse, R93, RZ, P2, !PT ;  /* 0x0000005d34918210 */ /* 0x040fe400017fe4ff */
[----:B------:R-:W-:Y:S03]  /*6e00*/  @!P0 IADD3 R38, P2, PT, R119, R94, RZ ;  /* 0x0000005e77268210 */ /* 0x000fe60007f5e0ff */
[----:B------:R-:W4:Y:S02]  /*6e10*/  @!P0 LD.E.128 R60, desc[UR4][R144.64] ;  /* 0x00000004903c8980 */ /* 0x000f24000c101d00 */
[----:B------:R-:W-:Y:S01]  /*6e20*/  @!P0 IMAD.X R39, R52, 0x1, R95, P2 ;  /* 0x0000000134278824 */ /* 0x000fe200010e065f */
[----:B------:R-:W-:Y:S01]  /*6e30*/  PLOP3.LUT P2, PT, PT, PT, PT, 0x80, 0x8 ;  /* 0x000000000008781c */ /* 0x000fe20003f4f070 */
[----:B------:R-:W-:Y:S01]  /*6e40*/  IMAD R52, R217, 0x140, RZ ;  /* 0x00000140d9347824 */ /* 0x000fe200078e02ff */
[----:B------:R-:W-:Y:S03]  /*6e50*/  @!P0 PLOP3.LUT P2, PT, P1, PT, PT, 0x80, 0x8 ;  /* 0x000000000008881c */ /* 0x000fe60000f4f070 */
[----:B------:R2:W5:Y:S02]  /*6e60*/  @!P0 LD.E.128 R48, desc[UR4][R38.64] ;  /* 0x0000000426308980 */ /* 0x000564000c101d00 */
[----:B--2---:R-:W-:Y:S02]  /*6e70*/  @!P0 SHF.L.U32 R39, R56, 0x10, RZ ;  /* 0x0000001038278819 */ /* 0x004fe400000006ff */
[----:B------:R-:W-:Y:S02]  /*6e80*/  @!P0 LOP3.LUT R41, R57, 0xffff0000, RZ, 0xc0, !PT ;  /* 0xffff000039298812 */ /* 0x000fe400078ec0ff */
[C---:B------:R-:W-:Y:S02]  /*6e90*/  @!P0 SHF.L.U32 R44, R58.reuse, 0x10, RZ ;  /* 0x000000103a2c8819 */ /* 0x040fe400000006ff */
        /* <DEDUP_REMOVED lines=17> */
[----:B-----5:R-:W-:Y:S01]  /*6fb0*/  @!P0 SHF.L.U32 R36, R48, 0x10, RZ ;  /* 0x0000001030248819 */ /* 0x020fe200000006ff */
[----:B------:R-:W-:Y:S01]  /*6fc0*/  @!P0 FMUL.FTZ R0, R32, R37 ;  /* 0x0000002520008220 */ /* 0x000fe20000410000 */
[----:B------:R-:W-:Y:S01]  /*6fd0*/  @!P0 LOP3.LUT R27, R62, 0xffff0000, RZ, 0xc0, !PT ;  /* 0xffff00003e1b8812 */ /* 0x000fe200078ec0ff */
[----:B------:R-:W-:Y:S01]  /*6fe0*/  @!P2 FADD.FTZ R26, -R26, -RZ ;  /* 0x800000ff1a1aa221 */ /* 0x000fe20000010100 */
[----:B------:R-:W-:Y:S01]  /*6ff0*/  @!P0 LOP3.LUT R22, R63, 0xffff0000, RZ, 0xc0, !PT ;  /* 0xffff00003f168812 */ /* 0x000fe200078ec0ff */
[----:B------:R-:W-:Y:S01]  /*7000*/  @!P0 FFMA.FTZ R0, R39, R36, R0 ;  /* 0x0000002427008223 */ /* 0x000fe20000010000 */
[----:B------:R-:W-:Y:S01]  /*7010*/  @!P0 LOP3.LUT R38, R48, 0xffff0000, RZ, 0xc0, !PT ;  /* 0xffff000030268812 */ /* 0x000fe200078ec0ff */
[----:B------:R-:W-:Y:S01]  /*7020*/  @!P0 IMAD.U32 R36, R57, 0x10000, RZ ;  /* 0x0001000039248824 */ /* 0x000fe200078e00ff */
[----:B------:R-:W-:Y:S01]  /*7030*/  @!P0 LOP3.LUT R39, R56, 0xffff0000, RZ, 0xc0, !PT ;  /* 0xffff000038278812 */ /* 0x000fe200078ec0ff */
[----:B------:R-:W-:Y:S01]  /*7040*/  @!P2 FADD.FTZ R35, -R35, -RZ ;  /* 0x800000ff2323a221 */ /* 0x000fe20000010100 */
[----:B------:R-:W-:Y:S01]  /*7050*/  @!P0 LOP3.LUT R42, R49, 0xffff0000, RZ, 0xc0, !PT ;  /* 0xffff0000312a8812 */ /* 0x000fe200078ec0ff */
[----:B------:R-:W-:Y:S01]  /*7060*/  @!P0 FMUL.FTZ R2, R31, R34 ;  /* 0x000000221f028220 */ /* 0x000fe20000410000 */
[----:B------:R-:W-:Y:S01]  /*7070*/  @!P0 LOP3.LUT R46, R50, 0xffff0000, RZ, 0xc0, !PT ;  /* 0xffff0000322e8812 */ /* 0x000fe200078ec0ff */
[----:B------:R-:W-:Y:S01]  /*7080*/  @!P2 FADD.FTZ R33, -R33, -RZ ;  /* 0x800000ff2121a221 */ /* 0x000fe20000010100 */
[----:B------:R-:W-:Y:S01]  /*7090*/  @!P0 SHF.L.U32 R47, R51, 0x10, RZ ;  /* 0x00000010332f8819 */ /* 0x000fe200000006ff */
[----:B------:R-:W-:Y:S01]  /*70a0*/  @!P0 FMUL.FTZ R3, R29, R26 ;  /* 0x0000001a1d038220 */ /* 0x000fe20000410000 */
[----:B------:R-:W-:Y:S01]  /*70b0*/  @!P0 LOP3.LUT R48, R51, 0xffff0000, RZ, 0xc0, !PT ;  /* 0xffff000033308812 */ /* 0x000fe200078ec0ff */
[----:B------:R-:W-:Y:S02]  /*70c0*/  @!P0 IMAD.U32 R40, R49, 0x10000, RZ ;  /* 0x0001000031288824 */ /* 0x000fe400078e00ff */
[----:B------:R-:W-:Y:S01]  /*70d0*/  @!P2 FADD.FTZ R27, -R27, -RZ ;  /* 0x800000ff1b1ba221 */ /* 0x000fe20000010100 */
[----:B------:R-:W-:Y:S01]  /*70e0*/  @!P2 FADD.FTZ R25, -R25, -RZ ;  /* 0x800000ff1919a221 */ /* 0x000fe20000010100 */
[----:B------:R-:W-:Y:S01]  /*70f0*/  @!P0 FMUL.FTZ R4, R30, R35 ;  /* 0x000000231e048220 */ /* 0x000fe20000410000 */
[----:B------:R-:W-:Y:S01]  /*7100*/  @!P2 FADD.FTZ R22, -R22, -RZ ;  /* 0x800000ff1616a221 */ /* 0x000fe20000010100 */
[----:B------:R-:W-:Y:S01]  /*7110*/  @!P0 FFMA.FTZ R2, R39, R38, R2 ;  /* 0x0000002627028223 */ /* 0x000fe20000010002 */
[C---:B------:R-:W-:Y:S01]  /*7120*/  @!P0 LOP3.LUT R39, R59.reuse, 0xffff0000, RZ, 0xc0, !PT ;  /* 0xffff00003b278812 */ /* 0x040fe200078ec0ff */
[----:B------:R-:W-:Y:S01]  /*7130*/  @!P0 FMUL.FTZ R5, R28, R33 ;  /* 0x000000211c058220 */ /* 0x000fe20000410000 */
[----:B------:R-:W-:Y:S02]  /*7140*/  @!P0 IMAD.U32 R43, R50, 0x10000, RZ ;  /* 0x00010000322b8824 */ /* 0x000fe400078e00ff */
[----:B------:R-:W-:Y:S01]  /*7150*/  @!P0 FFMA.FTZ R3, R36, R40, R3 ;  /* 0x0000002824038223 */ /* 0x000fe20000010003 */
[----:B------:R-:W-:Y:S01]  /*7160*/  @!P0 F2FP.BF16.F32.PACK_AB R60, R2, R0 ;  /* 0x00000000023c823e */ /* 0x000fe200000010ff */
[----:B------:R-:W-:Y:S01]  /*7170*/  @!P0 FMUL.FTZ R6, R24, R27 ;  /* 0x0000001b18068220 */ /* 0x000fe20000410000 */
[----:B------:R-:W-:Y:S02]  /*7180*/  @!P0 IMAD.U32 R36, R59, 0x10000, RZ ;  /* 0x000100003b248824 */ /* 0x000fe400078e00ff */
[----:B------:R-:W-:Y:S01]  /*7190*/  @!P0 FMUL.FTZ R7, R18, R25 ;  /* 0x0000001912078220 */ /* 0x000fe20000410000 */
[----:B------:R-:W-:Y:S01]  /*71a0*/  @!P0 MOV R56, R60 ;  /* 0x0000003c00388202 */ /* 0x000fe20000000f00 */
[----:B------:R-:W-:Y:S01]  /*71b0*/  @!P0 FFMA.FTZ R4, R41, R42, R4 ;  /* 0x0000002a29048223 */ /* 0x000fe20000010004 */
[----:B------:R-:W-:Y:S01]  /*71c0*/  @!P0 FMUL.FTZ R8, R23, R22 ;  /* 0x0000001617088220 */ /* 0x000fe20000410000 */
[----:B------:R-:W-:Y:S01]  /*71d0*/  @!P0 FFMA.FTZ R5, R44, R43, R5 ;  /* 0x0000002b2c058223 */ /* 0x000fe20000010005 */
[----:B------:R-:W-:Y:S01]  /*71e0*/  @!P0 FFMA.FTZ R6, R45, R46, R6 ;  /* 0x0000002e2d068223 */ /* 0x000fe20000010006 */
[----:B------:R-:W-:Y:S01]  /*71f0*/  IMAD.WIDE.U32 R62, R216, 0x140, R142 ;  /* 0x00000140d83e7825 */ /* 0x000fe200078e008e */
[----:B------:R-:W-:Y:S03]  /*7200*/  @!P0 F2FP.BF16.F32.PACK_AB R61, R4, R3 ;  /* 0x00000003043d823e */ /* 0x000fe600000010ff */
[----:B------:R-:W-:Y:S01]  /*7210*/  @!P0 FFMA.FTZ R7, R36, R47, R7 ;  /* 0x0000002f24078223 */ /* 0x000fe20000010007 */
[----:B------:R-:W-:Y:S01]  /*7220*/  @!P0 FFMA.FTZ R8, R39, R48, R8 ;  /* 0x0000003027088223 */ /* 0x000fe20000010008 */
[----:B------:R-:W-:Y:S01]  /*7230*/  IADD3 R145, PT, PT, R52, R63, RZ ;  /* 0x0000003f34917210 */ /* 0x000fe20007ffe0ff */
[----:B------:R-:W-:Y:S01]  /*7240*/  IMAD.MOV.U32 R144, RZ, RZ, R62 ;  /* 0x000000ffff907224 */ /* 0x000fe200078e003e */
[----:B------:R-:W-:Y:S01]  /*7250*/  @!P0 F2FP.BF16.F32.PACK_AB R52, R6, R5 ;  /* 0x000000050634823e */ /* 0x000fe200000010ff */
[----:B------:R-:W-:Y:S01]  /*7260*/  @!P0 IMAD.MOV.U32 R57, RZ, RZ, R61 ;  /* 0x000000ffff398224 */ /* 0x000fe200078e003d */
[----:B------:R-:W-:Y:S02]  /*7270*/  @!P0 F2FP.BF16.F32.PACK_AB R63, R8, R7 ;  /* 0x00000007083f823e */ /* 0x000fe400000010ff */
[----:B------:R-:W-:Y:S03]  /*7280*/  @!P0 MOV R58, R52 ;  /* 0x00000034003a8202 */ /* 0x000fe60000000f00 */
[----:B------:R-:W-:Y:S05]  /*7290*/  @!P0 IMAD.MOV.U32 R59, RZ, RZ, R63 ;  /* 0x000000ffff3b8224 */ /* 0x000fea00078e003f */
[----:B------:R1:W-:Y:S02]  /*72a0*/  ST.E.128 desc[UR4][R144.64], R56 ;  /* 0x0000003890007985 */ /* 0x0003e4000c101d04 */
.L_x_3556:
[----:B------:R-:W-:Y:S05]  /*72b0*/  BSYNC.RECONVERGENT B0 ;  /* 0x0000000000007941 */ /* 0x000fea0003800200 */
.L_x_3555:
[----:B------:R-:W-:Y:S01]  /*72c0*/  ISETP.NE.AND P0, PT, R117, RZ, PT ;  /* 0x000000ff7500720c */ /* 0x000fe20003f05270 */
[----:B------:R-:W-:Y:S11]  /*72d0*/  BSSY.RECONVERGENT B0, `(.L_x_3557) ;  /* 0x000005c000007945 */ /* 0x000ff60003800200 */
[----:B------:R-:W-:Y:S01]  /*72e0*/  @!UPT UIADD3 URZ, UPT, UPT, URZ, URZ, URZ ;  /* 0x000000fffffff290 */ /* 0x000fe2000fffe0ff */
[----:B------:R-:W-:Y:S05]  /*72f0*/  @!P0 BRA `(.L_x_3558) ;  /* 0x0000000400648947 */ /* 0x000fea0003800000 */
[----:B------:R-:W-:Y:S01]  /*7300*/  ISETP.GE.AND P0, PT, R12, R17, PT ;  /* 0x000000110c00720c */ /* 0x000fe20003f06270 */
[----:B------:R-:W-:Y:S04]  /*7310*/  IMAD.WIDE.U32 R20, R138, 0x180, R20 ;  /* 0x000001808a147825 */ /* 0x000fe800078e0014 */
[----:B--2---:R-:W-:Y:S04]  /*7320*/  IMAD.WIDE.U32 R142, R216, 0x180, R142 ;  /* 0x00000180d88e7825 */ /* 0x004fe800078e008e */
[----:B------:R-:W-:Y:S04]  /*7330*/  IMAD R47, R139, 0x180, RZ ;  /* 0x000001808b2f7824 */ /* 0x000fe800078e02ff */
[----:B-1-34-:R-:W-:Y:S01]  /*7340*/  @!P0 SEL R57, R16, RZ, P1 ;  /* 0x000000ff10398207 */ /* 0x01afe20000800000 */
[----:B------:R-:W-:Y:S01]  /*7350*/  IMAD.IADD R21, R47, 0x1, R21 ;  /* 0x000000012f157824 */ /* 0x000fe200078e0215 */
[----:B------:R-:W-:Y:S02]  /*7360*/  @!P0 SEL R121, R121, RZ, P1 ;  /* 0x000000ff79798207 */ /* 0x000fe40000800000 */
[----:B------:R-:W-:Y:S01]  /*7370*/  @!P0 IADD3 R57, P2, PT, R110, R57, RZ ;  /* 0x000000396e398210 */ /* 0x000fe20007f5e0ff */
[----:B------:R-:W-:Y:S01]  /*7380*/  @!P0 IMAD.WIDE R30, R19, 0x2, R20 ;  /* 0x00000002131e8825 */ /* 0x000fe200078e0214 */
[----:B------:R-:W2:Y:S02]  /*7390*/  LD.E.128 R48, desc[UR4][R20.64] ;  /* 0x0000000414307980 */ /* 0x000ea4000c101d00 */
        /* <DEDUP_REMOVED lines=79> */
.L_x_3558:
[----:B------:R-:W-:Y:S05]  /*7890*/  BSYNC.RECONVERGENT B0 ;  /* 0x0000000000007941 */ /* 0x000fea0003800200 */
.L_x_3557:
[----:B------:R-:W5:Y:S02]  /*78a0*/  LD.E R3, desc[UR4][R148.64+0xd0] ;  /* 0x0000d00494037980 */ /* 0x000f64000c101900 */
[----:B-----5:R-:W-:Y:S05]  /*78b0*/  IMAD.U32 R3, R3, -0x80, RZ ;  /* 0xffffff8003037824 */ /* 0x020fea00078e00ff */
[C---:B------:R-:W-:Y:S02]  /*78c0*/  LEA R94, P1, R3.reuse, R94, 0x1 ;  /* 0x0000005e035e7211 */ /* 0x040fe400078208ff */
[C---:B------:R-:W-:Y:S02]  /*78d0*/  LEA R92, P0, R3.reuse, R92, 0x1 ;  /* 0x0000005c035c7211 */ /* 0x040fe400078008ff */
[C---:B------:R-:W-:Y:S02]  /*78e0*/  LEA.HI.X.SX32 R95, R3.reuse, R95, 0x1, P1 ;  /* 0x0000005f035f7211 */ /* 0x040fe400008f0eff */
[----:B------:R-:W-:Y:S09]  /*78f0*/  LEA.HI.X.SX32 R93, R3, R93, 0x1, P0 ;  /* 0x0000005d035d7211 */ /* 0x000ff200000f0eff */
.L_x_3525:
[----:B------:R-:W-:Y:S05]  /*7900*/  BSYNC.RECONVERGENT B1 ;  /* 0x0000000000017941 */ /* 0x000fea0003800200 */
.L_x_3523:
        /* <DEDUP_REMOVED lines=101> */
.L_x_3560:
[----:B------:R-:W-:Y:S05]  /*7f60*/  BSYNC.RECONVERGENT B0 ;  /* 0x0000000000007941 */ /* 0x000fea0003800200 */
.L_x_3559:
[----:B------:R-:W-:Y:S11]  /*7f70*/  ISETP.NE.AND P0, PT, R115, RZ, PT ;  /* 0x000000ff7300720c */ /* 0x000ff60003f05270 */
[----:B------:R-:W-:Y:S02]  /*7f80*/  @!UPT UIADD3 URZ, UPT, UPT, URZ, URZ, URZ ;  /* 0x000000fffffff290 */ /* 0x000fe4000fffe0ff */
[----:B------:R-:W-:Y:S05]  /*7f90*/  @P0 BRA `(.L_x_3561) ;  /* 0xffffffa4005c0947 */ /* 0x000fea000383ffff */
.L_x_3522:
        /* <DEDUP_REMOVED lines=8> */
[----:B----4-:R-:W-:-:S03]  /*8020*/  VIADD R20, R134, 0x20 ;  /* 0x0000002086147836 */ /* 0x010fc60000000000 */
[-C--:B------:R-:W-:Y:S02]  /*8030*/  ISETP.GE.AND P1, PT, R134, R3.reuse, PT ;  /* 0x000000038600720c */ /* 0x080fe40003f26270 */
[----:B------:R-:W-:-:S11]  /*8040*/  ISETP.GE.AND P0, PT, R20, R3, PT ;  /* 0x000000031400720c */ /* 0x000fd60003f06270 */
[----:B------:R-:W-:Y:S05]  /*8050*/  @P1 BRA `(.L_x_3565) ;  /* 0x0000000000101947 */ /* 0x000fea0003800000 */
[----:B------:R-:W-:Y:S01]  /*8060*/  @!PT LDS RZ, [RZ] ;  /* 0x00000000fffff984 */ /* 0x000fe20000000800 */
[----:B------:R-:W-:Y:S01]  /*8070*/  @!PT LDS RZ, [RZ] ;  /* 0x00000000fffff984 */ /* 0x000fe20000000800 */
[----:B------:R-:W-:Y:S01]  /*8080*/  @!PT LDS RZ, [RZ] ;  /* 0x00000000fffff984 */ /* 0x000fe20000000800 */
[----:B------:R1:W-:Y:S02]  /*8090*/  LDGSTS.E.BYPASS.LTC128B.128 [R67], desc[UR4][R132.64] ;  /* 0x0000000084437fae */ /* 0x0003e4000b981a04 */
.L_x_3565:
[----:B------:R-:W-:Y:S05]  /*80a0*/  BSYNC.RECONVERGENT B0 ;  /* 0x0000000000007941 */ /* 0x000fea0003800200 */
.L_x_3564:
        /* <DEDUP_REMOVED lines=8> */
.L_x_3563:
        /* <DEDUP_REMOVED lines=13> */
[----:B--2---:R-:W-:Y:S01]  /*8200*/  IMAD.IADD R3, R79, 0x1, R2 ;  /* 0x000000014f037824 */ /* 0x004fe200078e0202 */
[----:B------:R-:W-:-:S03]  /*8210*/  LOP3.LUT R2, R69, 0xc, RZ, 0xc0, !PT ;  /* 0x0000000c45027812 */ /* 0x000fc600078ec0ff */
[----:B------:R-:W-:-:S05]  /*8220*/  IMAD R3, R3, R24, RZ ;  /* 0x0000001803037224 */ /* 0x000fca00078e02ff */
[----:B------:R-:W-:-:S04]  /*8230*/  IADD3 R4, P1, PT, R2, R3, RZ ;  /* 0x0000000302047210 */ /* 0x000fc80007f3e0ff */
[----:B------:R-:W-:Y:S02]  /*8240*/  IADD3 R2, P0, PT, R2, R4, RZ ;  /* 0x0000000402027210 */ /* 0x000fe40007f1e0ff */
[----:B------:R-:W-:-:S05]  /*8250*/  LEA.HI.X.SX32 R3, R3, RZ, 0x1, P1 ;  /* 0x000000ff03037211 */ /* 0x000fca00008f0eff */
[----:B------:R-:W-:Y:S01]  /*8260*/  IMAD.X R0, RZ, RZ, R3, P0 ;  /* 0x000000ffff007224 */ /* 0x000fe200000e0603 */
[----:B-1----:R-:W-:Y:S06]  /*8270*/  @!P2 BRA `(.L_x_3567) ;  /* 0x0000000400b0a947 */ /* 0x002fec0003800000 */
[----:B------:R-:W-:Y:S01]  /*8280*/  IMAD.IADD R7, R225, 0x1, -R224 ;  /* 0x00000001e1077824 */ /* 0x000fe200078e0ae0 */
[C---:B------:R-:W-:Y:S01]  /*8290*/  SHF.L.U64.HI R3, R4.reuse, 0x1, R3 ;  /* 0x0000000104037819 */ /* 0x040fe20000010203 */
[----:B------:R-:W-:Y:S01]  /*82a0*/  IMAD.SHL.U32 R27, R4, 0x2, RZ ;  /* 0x00000002041b7824 */ /* 0x000fe200078e00ff */
[----:B------:R-:W-:Y:S02]  /*82b0*/  BSSY.RECONVERGENT B1, `(.L_x_3568) ;  /* 0x0000035000017945 */ /* 0x000fe40003800200 */
        /* <DEDUP_REMOVED lines=50> */
.L_x_3571:
[----:B------:R-:W-:Y:S05]  /*85e0*/  BSYNC.RECONVERGENT B0 ;  /* 0x0000000000007941 */ /* 0x000fea0003800200 */
.L_x_3570:
[----:B-----5:R1:W-:Y:S02]  /*85f0*/  STS.128 [R67], R8 ;  /* 0x0000000843007388 */ /* 0x0203e40000000c00 */
.L_x_3569:
[----:B------:R-:W-:Y:S05]  /*8600*/  BSYNC.RECONVERGENT B1 ;  /* 0x0000000000017941 */ /* 0x000fea0003800200 */
.L_x_3568:
[----:B----4-:R-:W-:-:S04]  /*8610*/  IADD3 R20, PT, PT, R134, 0x20, RZ ;  /* 0x0000002086147810 */ /* 0x010fc80007ffe0ff */
        /* <DEDUP_REMOVED lines=47> */
.L_x_3573:
[----:B------:R-:W-:Y:S05]  /*8910*/  BSYNC.RECONVERGENT B0 ;  /* 0x0000000000007941 */ /* 0x000fea0003800200 */
.L_x_3572:
[----:B-----5:R4:W-:Y:S01]  /*8920*/  STS.128 [R67+0x800], R8 ;  /* 0x0008000843007388 */ /* 0x0209e20000000c00 */
[----:B------:R-:W-:Y:S05]  /*8930*/  BRA `(.L_x_3566) ;  /* 0x0000000800c47947 */ /* 0x000fea0003800000 */
.L_x_3567:
        /* <DEDUP_REMOVED lines=16> */
[----:B------:R-:W-:-:S04]  /*8a40*/  IADD3 R4, P1, PT, R5, R2, RZ ;  /* 0x0000000205047210 */ /* 0x000fc80007f3e0ff */
[----:B------:R-:W-:Y:S01]  /*8a50*/  SHF.L.U32 R11, R4, 0x1, RZ ;  /* 0x00000001040b7819 */ /* 0x000fe200000006ff */
[----:B------:R-:W-:-:S05]  /*8a60*/  IMAD.X R9, R9, 0x1, R0, P1 ;  /* 0x0000000109097824 */ /* 0x000fca00008e0600 */
[----:B------:R-:W-:Y:S02]  /*8a70*/  SHF.L.U64.HI R9, R4, 0x1, R9 ;  /* 0x0000000104097819 */ /* 0x000fe40000010209 */
[----:B-----5:R-:W-:Y:S01]  /*8a80*/  IADD3 R4, P1, PT, R40, R11, RZ ;  /* 0x0000000b28047210 */ /* 0x020fe20007f3e0ff */
[----:B-1----:R-:W-:-:S04]  /*8a90*/  IMAD.WIDE R16, R24, 0x2, R16 ;  /* 0x0000000218107825 */ /* 0x002fc800078e0210 */
[----:B------:R-:W-:Y:S01]  /*8aa0*/  IMAD.X R5, R41, 0x1, R9, P1 ;  /* 0x0000000129057824 */ /* 0x000fe200008e0609 */
[----:B------:R-:W-:Y:S01]  /*8ab0*/  IADD3 R8, P1, PT, R42, R11, RZ ;  /* 0x0000000b2a087210 */ /* 0x000fe20007f3e0ff */
[----:B------:R-:W2:Y:S04]  /*8ac0*/  LD.E.128 R16, desc[UR4][R16.64] ;  /* 0x0000000410107980 */ /* 0x000ea8000c101d00 */
[----:B------:R-:W3:Y:S01]  /*8ad0*/  LD.E.128 R4, desc[UR4][R4.64] ;  /* 0x0000000404047980 */ /* 0x000ee2000c101d00 */
[----:B------:R-:W-:-:S06]  /*8ae0*/  IADD3.X R9, PT, PT, R43, R9, RZ, P1, !PT ;  /* 0x000000092b097210 */ /* 0x000fcc0000ffe4ff */
[----:B------:R-:W4:Y:S01]  /*8af0*/  LD.E.128 R8, desc[UR4][R8.64] ;  /* 0x0000000408087980 */ /* 0x000f22000c101d00 */
[C---:B------:R-:W-:Y:S01]  /*8b00*/  IMAD.U32 R27, R20.reuse, 0x10000, RZ ;  /* 0x00010000141b7824 */ /* 0x040fe200078e00ff */
[----:B------:R-:W-:Y:S02]  /*8b10*/  LOP3.LUT R26, R20, 0xffff0000, RZ, 0xc0, !PT ;  /* 0xffff0000141a7812 */ /* 0x000fe400078ec0ff */
[C---:B------:R-:W-:Y:S02]  /*8b20*/  LOP3.LUT R20, R21.reuse, 0xffff0000, RZ, 0xc0, !PT ;  /* 0xffff000015147812 */ /* 0x040fe400078ec0ff */
[----:B------:R-:W-:Y:S02]  /*8b30*/  SHF.L.U32 R29, R21, 0x10, RZ ;  /* 0x00000010151d7819 */ /* 0x000fe400000006ff */
[C---:B------:R-:W-:Y:S02]  /*8b40*/  LOP3.LUT R21, R23.reuse, 0xffff0000, RZ, 0xc0, !PT ;  /* 0xffff000017157812 */ /* 0x040fe400078ec0ff */
[----:B------:R-:W-:Y:S01]  /*8b50*/  SHF.L.U32 R31, R23, 0x10, RZ ;  /* 0x00000010171f7819 */ /* 0x000fe200000006ff */
[C---:B------:R-:W-:Y:S01]  /*8b60*/  IMAD.U32 R28, R22.reuse, 0x10000, RZ ;  /* 0x00010000161c7824 */ /* 0x040fe200078e00ff */
[----:B------:R-:W-:-:S02]  /*8b70*/  LOP3.LUT R22, R22, 0xffff0000, RZ, 0xc0, !PT ;  /* 0xffff000016167812 */ /* 0x000fc400078ec0ff */
[----:B--2---:R-:W-:Y:S01]  /*8b80*/  SHF.L.U32 R35, R17, 0x10, RZ ;  /* 0x0000001011237819 */ /* 0x004fe200000006ff */
[C---:B---3--:R-:W-:Y:S01]  /*8b90*/  IMAD.U32 R30, R4.reuse, 0x10000, RZ ;  /* 0x00010000041e7824 */ /* 0x048fe200078e00ff */
[----:B------:R-:W-:Y:S02]  /*8ba0*/  LOP3.LUT R23, R4, 0xffff0000, RZ, 0xc0, !PT ;  /* 0xffff000004177812 */ /* 0x000fe400078ec0ff */
[C---:B------:R-:W-:Y:S02]  /*8bb0*/  SHF.L.U32 R4, R5.reuse, 0x10, RZ ;  /* 0x0000001005047819 */ /* 0x040fe400000006ff */
[----:B------:R-:W-:Y:S02]  /*8bc0*/  LOP3.LUT R33, R5, 0xffff0000, RZ, 0xc0, !PT ;  /* 0xffff000005217812 */ /* 0x000fe400078ec0ff */
[----:B------:R-:W-:Y:S01]  /*8bd0*/  SHF.L.U32 R5, R7, 0x10, RZ ;  /* 0x0000001007057819 */ /* 0x000fe200000006ff */
[----:B------:R-:W-:Y:S01]  /*8be0*/  IMAD.U32 R32, R6, 0x10000, RZ ;  /* 0x0001000006207824 */ /* 0x000fe200078e00ff */
[----:B------:R-:W-:Y:S01]  /*8bf0*/  LOP3.LUT R34, R17, 0xffff0000, RZ, 0xc0, !PT ;  /* 0xffff000011227812 */ /* 0x000fe200078ec0ff */
[----:B------:R-:W-:Y:S01]  /*8c00*/  IMAD.U32 R39, R18, 0x10000, RZ ;  /* 0x0001000012277824 */ /* 0x000fe200078e00ff */
[----:B------:R-:W-:-:S02]  /*8c10*/  LOP3.LUT R6, R6, 0xffff0000, RZ, 0xc0, !PT ;  /* 0xffff000006067812 */ /* 0x000fc400078ec0ff */
[----:B------:R-:W-:Y:S02]  /*8c20*/  LOP3.LUT R7, R7, 0xffff0000, RZ, 0xc0, !PT ;  /* 0xffff000007077812 */ /* 0x000fe400078ec0ff */
[----:B------:R-:W-:Y:S01]  /*8c30*/  LOP3.LUT R17, R18, 0xffff0000, RZ, 0xc0, !PT ;  /* 0xffff000012117812 */ /* 0x000fe200078ec0ff */
[----:B------:R-:W-:Y:S01]  /*8c40*/  @!P0 FADD.FTZ R5, -R5, -RZ ;  /* 0x800000ff05058221 */ /* 0x000fe20000010100 */
[C---:B------:R-:W-:Y:S01]  /*8c50*/  SHF.L.U32 R18, R19.reuse, 0x10, RZ ;  /* 0x0000001013127819 */ /* 0x040fe200000006ff */
[C---:B------:R-:W-:Y:S01]  /*8c60*/  IMAD.U32 R37, R16.reuse, 0x10000, RZ ;  /* 0x0001000010257824 */ /* 0x040fe200078e00ff */
[----:B------:R-:W-:Y:S01]  /*8c70*/  LOP3.LUT R16, R16, 0xffff0000, RZ, 0xc0, !PT ;  /* 0xffff000010107812 */ /* 0x000fe200078ec0ff */
[----:B------:R-:W-:Y:S01]  /*8c80*/  @!P0 FADD.FTZ R4, -R4, -RZ ;  /* 0x800000ff04048221 */ /* 0x000fe20000010100 */
[----:B------:R-:W-:Y:S01]  /*8c90*/  LOP3.LUT R36, R19, 0xffff0000, RZ, 0xc0, !PT ;  /* 0xffff000013247812 */ /* 0x000fe200078ec0ff */
[----:B------:R-:W-:Y:S01]  /*8ca0*/  @!P0 FADD.FTZ R33, -R33, -RZ ;  /* 0x800000ff21218221 */ /* 0x000fe20000010100 */
[----:B------:R-:W-:Y:S01]  /*8cb0*/  @!P0 FADD.FTZ R23, -R23, -RZ ;  /* 0x800000ff17178221 */ /* 0x000fe20000010100 */
[----:B------:R-:W-:Y:S01]  /*8cc0*/  @!P0 FADD.FTZ R6, -R6, -RZ ;  /* 0x800000ff06068221 */ /* 0x000fe20000010100 */
[----:B------:R-:W-:Y:S01]  /*8cd0*/  @!P0 FADD.FTZ R7, -R7, -RZ ;  /* 0x800000ff07078221 */ /* 0x000fe20000010100 */
[----:B------:R-:W-:Y:S01]  /*8ce0*/  FMUL.FTZ R18, R18, R5 ;  /* 0x0000000512127220 */ /* 0x000fe20000410000 */
[----:B----4-:R-:W-:Y:S01]  /*8cf0*/  SHF.L.U32 R5, R9, 0x10, RZ ;  /* 0x0000001009057819 */ /* 0x010fe200000006ff */
[----:B------:R-:W-:Y:S01]  /*8d00*/  FMUL.FTZ R4, R35, R4 ;  /* 0x0000000423047220 */ /* 0x000fe20000410000 */
[----:B------:R-:W-:Y:S01]  /*8d10*/  LOP3.LUT R19, R9, 0xffff0000, RZ, 0xc0, !PT ;  /* 0xffff000009137812 */ /* 0x000fe200078ec0ff */
[----:B------:R-:W-:Y:S01]  /*8d20*/  FMUL.FTZ R33, R34, R33 ;  /* 0x0000002122217220 */ /* 0x000fe20000410000 */
[----:B------:R-:W-:Y:S01]  /*8d30*/  @!P0 FADD.FTZ R30, -R30, -RZ ;  /* 0x800000ff1e1e8221 */ /* 0x000fe20000010100 */
[----:B------:R-:W-:Y:S01]  /*8d40*/  FMUL.FTZ R23, R16, R23 ;  /* 0x0000001710177220 */ /* 0x000fe20000410000 */
[----:B------:R-:W-:Y:S01]  /*8d50*/  @!P0 FADD.FTZ R32, -R32, -RZ ;  /* 0x800000ff20208221 */ /* 0x000fe20000010100 */
[----:B------:R-:W-:Y:S01]  /*8d60*/  FMUL.FTZ R17, R17, R6 ;  /* 0x0000000611117220 */ /* 0x000fe20000410000 */
[----:B------:R-:W-:Y:S01]  /*8d70*/  FMUL.FTZ R36, R36, R7 ;  /* 0x0000000724247220 */ /* 0x000fe20000410000 */
[C---:B------:R-:W-:Y:S01]  /*8d80*/  IMAD.U32 R7, R8.reuse, 0x10000, RZ ;  /* 0x0001000008077824 */ /* 0x040fe200078e00ff */
[----:B------:R-:W-:Y:S01]  /*8d90*/  LOP3.LUT R6, R8, 0xffff0000, RZ, 0xc0, !PT ;  /* 0xffff000008067812 */ /* 0x000fe200078ec0ff */
[C---:B------:R-:W-:Y:S01]  /*8da0*/  IMAD.U32 R16, R10.reuse, 0x10000, RZ ;  /* 0x000100000a107824 */ /* 0x040fe200078e00ff */
[----:B------:R-:W-:Y:S01]  /*8db0*/  LOP3.LUT R9, R10, 0xffff0000, RZ, 0xc0, !PT ;  /* 0xffff00000a097812 */ /* 0x000fe200078ec0ff */
[----:B------:R-:W-:Y:S01]  /*8dc0*/  FFMA.FTZ R4, R29, R5, R4 ;  /* 0x000000051d047223 */ /* 0x000fe20000010004 */
[C---:B------:R-:W-:Y:S01]  /*8dd0*/  SHF.L.U32 R8, R11.reuse, 0x10, RZ ;  /* 0x000000100b087819 */ /* 0x040fe200000006ff */
[----:B------:R-:W-:Y:S01]  /*8de0*/  FFMA.FTZ R19, R20, R19, R33 ;  /* 0x0000001314137223 */ /* 0x000fe20000010021 */
        /* <DEDUP_REMOVED lines=14> */
.L_x_3577:
[----:B------:R-:W-:Y:S05]  /*8ed0*/  BSYNC.RECONVERGENT B0 ;  /* 0x0000000000007941 */ /* 0x000fea0003800200 */
.L_x_3576:
[----:B-----5:R2:W-:Y:S02]  /*8ee0*/  STS.128 [R67], R20 ;  /* 0x0000001443007388 */ /* 0x0205e40000000c00 */
.L_x_3575:
[----:B------:R-:W-:Y:S05]  /*8ef0*/  BSYNC.RECONVERGENT B1 ;  /* 0x0000000000017941 */ /* 0x000fea0003800200 */
.L_x_3574:
[----:B--2-4-:R-:W-:-:S04]  /*8f00*/  IADD3 R20, PT, PT, R134, 0x20, RZ ;  /* 0x0000002086147810 */ /* 0x014fc80007ffe0ff */
[----:B------:R-:W-:-:S13]  /*8f10*/  ISETP.GE.AND P1, PT, R20, R25, PT ;  /* 0x000000191400720c */ /* 0x000fda0003f26270 */
[----:B------:R-:W-:Y:S05]  /*8f20*/  @P1 BRA `(.L_x_3566) ;  /* 0x0000000400481947 */ /* 0x000fea0003800000 */
[----:B-----5:R-:W-:-:S04]  /*8f30*/  LEA R10, P1, R74, R132, 0x1 ;  /* 0x000000844a0a7211 */ /* 0x020fc800078208ff */
[----:B------:R-:W-:-:S05]  /*8f40*/  LEA.HI.X R11, R74, R133, R77, 0x1, P1 ;  /* 0x000000854a0b7211 */ /* 0x000fca00008f0c4d */
[----:B------:R2:W5:Y:S01]  /*8f50*/  LD.E.128 R4, desc[UR4][R10.64] ;  /* 0x000000040a047980 */ /* 0x000562000c101d00 */
[----:B------:R-:W-:Y:S01]  /*8f60*/  ISETP.GE.AND P1, PT, R12, R15, PT ;  /* 0x0000000f0c00720c */ /* 0x000fe20003f26270 */
[----:B------:R-:W-:-:S12]  /*8f70*/  BSSY.RECONVERGENT B0, `(.L_x_3578) ;  /* 0x000004c000007945 */ /* 0x000fd80003800200 */
[----:B------:R-:W-:Y:S05]  /*8f80*/  @P1 BRA `(.L_x_3579) ;  /* 0x0000000400281947 */ /* 0x000fea0003800000 */
[----:B------:R-:W-:Y:S01]  /*8f90*/  SEL R3, R3, RZ, P0 ;  /* 0x000000ff03037207 */ /* 0x000fe20000000000 */
[----:B--2---:R-:W-:Y:S01]  /*8fa0*/  IMAD.WIDE R10, R24, 0x2, R10 ;  /* 0x00000002180a7825 */ /* 0x004fe200078e020a */
[----:B------:R-:W-:Y:S02]  /*8fb0*/  SEL R9, R14, RZ, P0 ;  /* 0x000000ff0e097207 */ /* 0x000fe40000000000 */
[----:B------:R-:W-:-:S05]  /*8fc0*/  IADD3 R2, P1, PT, R3, R2, RZ ;  /* 0x0000000203027210 */ /* 0x000fca0007f3e0ff */
[----:B------:R-:W-:Y:S02]  /*8fd0*/  IMAD.X R9, R9, 0x1, R0, P1 ;  /* 0x0000000109097824 */ /* 0x000fe400008e0600 */
[----:B------:R-:W-:-:S03]  /*8fe0*/  IMAD.SHL.U32 R3, R2, 0x2, RZ ;  /* 0x0000000202037824 */ /* 0x000fc600078e00ff */
[----:B-1----:R-:W-:Y:S02]  /*8ff0*/  SHF.L.U64.HI R17, R2, 0x1, R9 ;  /* 0x0000000102117819 */ /* 0x002fe40000010209 */
[----:B------:R-:W-:Y:S01]  /*9000*/  IADD3 R12, P1, PT, R40, R3, RZ ;  /* 0x00000003280c7210 */ /* 0x000fe20007f3e0ff */
[----:B------:R-:W2:Y:S03]  /*9010*/  LD.E.128 R8, desc[UR4][R10.64] ;  /* 0x000000040a087980 */ /* 0x000ea6000c101d00 */
[----:B------:R-:W-:Y:S02]  /*9020*/  IADD3.X R13, PT, PT, R41, R17, RZ, P1, !PT ;  /* 0x00000011290d7210 */ /* 0x000fe40000ffe4ff */
[----:B------:R-:W-:-:S04]  /*9030*/  IADD3 R16, P1, PT, R42, R3, RZ ;  /* 0x000000032a107210 */ /* 0x000fc80007f3e0ff */
        /* <DEDUP_REMOVED lines=14> */
[----:B------:R-:W-:Y:S01]  /*9120*/  LOP3.LUT R7, R8, 0xffff0000, RZ, 0xc0, !PT ;  /* 0xffff000008077812 */ /* 0x000fe200078ec0ff */
[C---:B------:R-:W-:Y:S01]  /*9130*/  IMAD.U32 R8, R11.reuse, 0x10000, RZ ;  /* 0x000100000b087824 */ /* 0x040fe200078e00ff */
[C---:B------:R-:W-:Y:S02]  /*9140*/  SHF.L.U32 R25, R10.reuse, 0x10, RZ ;  /* 0x000000100a197819 */ /* 0x040fe400000006ff */
[----:B------:R-:W-:Y:S02]  /*9150*/  LOP3.LUT R9, R10, 0xffff0000, RZ, 0xc0, !PT ;  /* 0xffff00000a097812 */ /* 0x000fe400078ec0ff */
[----:B------:R-:W-:Y:S01]  /*9160*/  LOP3.LUT R27, R11, 0xffff0000, RZ, 0xc0, !PT ;  /* 0xffff00000b1b7812 */ /* 0x000fe200078ec0ff */
[----:B---3--:R-:W-:Y:S01]  /*9170*/  IMAD.U32 R11, R13, 0x10000, RZ ;  /* 0x000100000d0b7824 */ /* 0x008fe200078e00ff */
[----:B------:R-:W-:-:S02]  /*9180*/  SHF.L.U32 R28, R12, 0x10, RZ ;  /* 0x000000100c1c7819 */ /* 0x000fc400000006ff */
[----:B------:R-:W-:Y:S01]  /*9190*/  LOP3.LUT R10, R12, 0xffff0000, RZ, 0xc0, !PT ;  /* 0xffff00000c0a7812 */ /* 0x000fe200078ec0ff */
[----:B------:R-:W-:Y:S01]  /*91a0*/  @!P0 FADD.FTZ R11, -R11, -RZ ;  /* 0x800000ff0b0b8221 */ /* 0x000fe20000010100 */
[----:B------:R-:W-:Y:S01]  /*91b0*/  LOP3.LUT R29, R13, 0xffff0000, RZ, 0xc0, !PT ;  /* 0xffff00000d1d7812 */ /* 0x000fe200078ec0ff */
[----:B------:R-:W-:Y:S01]  /*91c0*/  IMAD.U32 R13, R15, 0x10000, RZ ;  /* 0x000100000f0d7824 */ /* 0x000fe200078e00ff */
[----:B------:R-:W-:Y:S01]  /*91d0*/  SHF.L.U32 R30, R14, 0x10, RZ ;  /* 0x000000100e1e7819 */ /* 0x000fe200000006ff */
[----:B------:R-:W-:Y:S01]  /*91e0*/  @!P0 FADD.FTZ R10, -R10, -RZ ;  /* 0x800000ff0a0a8221 */ /* 0x000fe20000010100 */
[----:B------:R-:W-:Y:S01]  /*91f0*/  LOP3.LUT R12, R14, 0xffff0000, RZ, 0xc0, !PT ;  /* 0xffff00000e0c7812 */ /* 0x000fe200078ec0ff */
        /* <DEDUP_REMOVED lines=12> */
[----:B------:R-:W-:Y:S01]  /*92c0*/  FMUL.FTZ R7, R7, R10 ;  /* 0x0000000a07077220 */ /* 0x000fe20000410000 */
[----:B------:R-:W-:Y:S01]  /*92d0*/  FMUL.FTZ R11, R6, R11 ;  /* 0x0000000b060b7220 */ /* 0x000fe20000410000 */
[C---:B------:R-:W-:Y:S01]  /*92e0*/  LOP3.LUT R16, R17.reuse, 0xffff0000, RZ, 0xc0, !PT ;  /* 0xffff000011107812 */ /* 0x040fe200078ec0ff */
[----:B------:R-:W-:Y:S01]  /*92f0*/  FMUL.FTZ R29, R26, R29 ;  /* 0x0000001d1a1d7220 */ /* 0x000fe20000410000 */
[C---:B------:R-:W-:Y:S01]  /*9300*/  SHF.L.U32 R15, R18.reuse, 0x10, RZ ;  /* 0x00000010120f7819 */ /* 0x040fe200000006ff */
[----:B------:R-:W-:Y:S01]  /*9310*/  IMAD.U32 R6, R17, 0x10000, RZ ;  /* 0x0001000011067824 */ /* 0x000fe200078e00ff */
[----:B------:R-:W-:Y:S01]  /*9320*/  LOP3.LUT R14, R18, 0xffff0000, RZ, 0xc0, !PT ;  /* 0xffff0000120e7812 */ /* 0x000fe200078ec0ff */
[----:B------:R-:W-:Y:S01]  /*9330*/  FMUL.FTZ R28, R23, R28 ;  /* 0x0000001c171c7220 */ /* 0x000fe20000410000 */
[----:B------:R-:W-:Y:S01]  /*9340*/  SHF.L.U32 R10, R19, 0x10, RZ ;  /* 0x00000010130a7819 */ /* 0x000fe200000006ff */
        /* <DEDUP_REMOVED lines=14> */
.L_x_3579:
[----:B------:R-:W-:Y:S05]  /*9430*/  BSYNC.RECONVERGENT B0 ;  /* 0x0000000000007941 */ /* 0x000fea0003800200 */
.L_x_3578:
[----:B-----5:R3:W-:Y:S02]  /*9440*/  STS.128 [R67+0x800], R4 ;  /* 0x0008000443007388 */ /* 0x0207e40000000c00 */
.L_x_3566:
[----:B------:R-:W-:Y:S05]  /*9450*/  BSYNC.RECONVERGENT B2 ;  /* 0x0000000000027941 */ /* 0x000fea0003800200 */
.L_x_3562:
[----:B--2---:R-:W-:Y:S01]  /*9460*/  IMAD.IADD R3, R68, 0x1, -R223 ;  /* 0x0000000144037824 */ /* 0x004fe200078e0adf */
[----:B-1--45:R-:W-:Y:S01]  /*9470*/  LEA R10, P0, R72, R218, 0x1 ;  /* 0x000000da480a7211 */ /* 0x032fe200078008ff */
[C---:B------:R-:W-:Y:S01]  /*9480*/  VIADD R0, R134.reuse, 0x40 ;  /* 0x0000004086007836 */ /* 0x040fe20000000000 */
[----:B------:R-:W1:Y:S01]  /*9490*/  S2R R154, SR_TID.X ;  /* 0x00000000009a7919 */ /* 0x000e620000002100 */
[C---:B------:R-:W-:Y:S01]  /*94a0*/  VIADD R8, R134.reuse, 0x60 ;  /* 0x0000006086087836 */ /* 0x040fe20000000000 */
[CC--:B------:R-:W-:Y:S01]  /*94b0*/  ISETP.GE.AND P6, PT, R134.reuse, R3.reuse, PT ;  /* 0x000000038600720c */ /* 0x0c0fe20003fc6270 */
[----:B---3--:R-:W-:Y:S01]  /*94c0*/  VIADD R6, R134, 0x80 ;  /* 0x0000008086067836 */ /* 0x008fe20000000000 */
        /* <DEDUP_REMOVED lines=10> */
[-C--:B------:R-:W-:Y:S01]  /*9570*/  ISETP.GE.AND P0, PT, R2, R3.reuse, PT ;  /* 0x000000030200720c */ /* 0x080fe20003f06270 */
[----:B------:R-:W-:Y:S01]  /*9580*/  @!PT LDS RZ, [RZ] ;  /* 0x00000000fffff984 */ /* 0x000fe20000000800 */
[----:B------:R-:W-:Y:S01]  /*9590*/  @!PT LDS RZ, [RZ] ;  /* 0x00000000fffff984 */ /* 0x000fe20000000800 */
[----:B------:R-:W-:Y:S01]  /*95a0*/  @!PT LDS RZ, [RZ] ;  /* 0x00000000fffff984 */ /* 0x000fe20000000800 */
[----:B------:R-:W-:Y:S01]  /*95b0*/  @!P6 LDGSTS.E.BYPASS.LTC128B.128 [R67+0x1000], desc[UR4][R218.64] ;  /* 0x01000000da43efae */ /* 0x000fe2000b981a04 */
[----:B------:R-:W-:Y:S01]  /*95c0*/  IMAD.MOV.U32 R151, RZ, RZ, 0x20 ;  /* 0x00000020ff977424 */ /* 0x000fe200078e00ff */
[----:B------:R-:W-:Y:S01]  /*95d0*/  @!P3 LEA R12, P5, R216, R10, 0x6 ;  /* 0x0000000ad80cb211 */ /* 0x000fe200078a30ff */
[----:B------:R-:W-:Y:S01]  /*95e0*/  VIADD R232, R66, 0xffffffff ;  /* 0xffffffff42e87836 */ /* 0x000fe20000000000 */
[----:B------:R-:W-:Y:S01]  /*95f0*/  @!P1 LDGSTS.E.BYPASS.LTC128B.128 [R67+0x1800], desc[UR4][R10.64] ;  /* 0x018000000a439fae */ /* 0x000fe2000b981a04 */
[----:B------:R-:W-:Y:S01]  /*9600*/  ISETP.GE.AND P1, PT, R4, R3, PT ;  /* 0x000000030400720c */ /* 0x000fe20003f26270 */
[----:B------:R-:W-:Y:S01]  /*9610*/  BSSY.RECONVERGENT B1, `(.L_x_3580) ;  /* 0x0000256000017945 */ /* 0x000fe20003800200 */
[----:B------:R-:W-:-:S02]  /*9620*/  @!P3 LEA.HI.X R13, R216, R11, R217, 0x6, P5 ;  /* 0x0000000bd80db211 */ /* 0x000fc400028f34d9 */
[----:B------:R-:W-:Y:S01]  /*9630*/  @!P4 LEA R18, P5, R216, R10, 0x7 ;  /* 0x0000000ad812c211 */ /* 0x000fe200078a38ff */
[----:B------:R-:W-:Y:S02]  /*9640*/  @!P2 IMAD.MOV.U32 R16, RZ, RZ, R10 ;  /* 0x000000ffff10a224 */ /* 0x000fe400078e000a */
[----:B------:R3:W-:Y:S01]  /*9650*/  @!P3 LDGSTS.E.BYPASS.LTC128B.128 [R67+0x2000], desc[UR4][R12.64] ;  /* 0x020000000c43bfae */ /* 0x0007e2000b981a04 */
[----:B------:R-:W-:Y:S01]  /*9660*/  ISETP.GE.AND P3, PT, R134, R3, PT ;  /* 0x000000038600720c */ /* 0x000fe20003f66270 */
[----:B------:R-:W-:Y:S01]  /*9670*/  @!P2 IMAD.MOV.U32 R17, RZ, RZ, R11 ;  /* 0x000000ffff11a224 */ /* 0x000fe200078e000b */
[C---:B------:R-:W-:Y:S01]  /*9680*/  @!P4 LEA.HI.X R19, R216.reuse, R11, R217, 0x7, P5 ;  /* 0x0000000bd813c211 */ /* 0x040fe200028f3cd9 */
[----:B------:R-:W-:Y:S01]  /*9690*/  @!P2 IMAD R9, R217, 0xc0, RZ ;  /* 0x000000c0d909a824 */ /* 0x000fe200078e02ff */
[----:B-1----:R-:W-:Y:S01]  /*96a0*/  SHF.R.U32.HI R150, RZ, 0x1, R154 ;  /* 0x00000001ff967819 */ /* 0x002fe2000001169a */
[----:B------:R-:W-:Y:S02]  /*96b0*/  @!P1 IMAD.MOV.U32 R14, RZ, RZ, R10 ;  /* 0x000000ffff0e9224 */ /* 0x000fe400078e000a */
[----:B------:R-:W-:Y:S01]  /*96c0*/  @!P1 IMAD.MOV.U32 R15, RZ, RZ, R11 ;  /* 0x000000ffff0f9224 */ /* 0x000fe200078e000b */
[----:B------:R-:W-:Y:S01]  /*96d0*/  @!P4 LDGSTS.E.BYPASS.LTC128B.128 [R67+0x2800], desc[UR4][R18.64] ;  /* 0x028000001243cfae */ /* 0x000fe2000b981a04 */
[----:B------:R-:W-:Y:S01]  /*96e0*/  @!P2 IMAD.WIDE.U32 R16, R216, 0xc0, R16 ;  /* 0x000000c0d810a825 */ /* 0x000fe200078e0010 */
[----:B------:R-:W-:Y:S01]  /*96f0*/  ISETP.GE.AND P4, PT, R8, R3, PT ;  /* 0x000000030800720c */ /* 0x000fe20003f86270 */
[----:B--2---:R-:W-:-:S02]  /*9700*/  ULEA UR6, UR6, UR7, 0x18 ;  /* 0x0000000706067291 */ /* 0x004fc4000f8ec0ff */
[----:B------:R-:W-:Y:S02]  /*9710*/  @!P1 IMAD R7, R217, 0x140, RZ ;  /* 0x00000140d9079824 */ /* 0x000fe400078e02ff */
[----:B------:R-:W-:-:S04]  /*9720*/  @!P1 IMAD.WIDE.U32 R14, R216, 0x140, R14 ;  /* 0x00000140d80e9825 */ /* 0x000fc800078e000e */
[----:B------:R-:W-:Y:S02]  /*9730*/  @!P0 IMAD R5, R217, 0x180, RZ ;  /* 0x00000180d9058824 */ /* 0x000fe400078e02ff */
[----:B------:R-:W-:Y:S02]  /*9740*/  @!P2 IMAD.IADD R17, R9, 0x1, R17 ;  /* 0x000000010911a824 */ /* 0x000fe400078e0211 */
[----:B------:R-:W-:Y:S02]  /*9750*/  @!P1 IMAD.IADD R15, R7, 0x1, R15 ;  /* 0x00000001070f9824 */ /* 0x000fe400078e020f */
[----:B------:R-:W-:Y:S01]  /*9760*/  IMAD.SHL.U32 R7, R154, 0x20, RZ ;  /* 0x000000209a077824 */ /* 0x000fe200078e00ff */
[----:B------:R-:W-:Y:S01]  /*9770*/  @!P2 LDGSTS.E.BYPASS.LTC128B.128 [R67+0x3000], desc[UR4][R16.64] ;  /* 0x030000001043afae */ /* 0x000fe2000b981a04 */
[----:B---3--:R-:W-:Y:S01]  /*9780*/  @!P0 IMAD.MOV.U32 R12, RZ, RZ, R10 ;  /* 0x000000ffff0c8224 */ /* 0x008fe200078e000a */
[----:B------:R-:W-:Y:S01]  /*9790*/  @!P3 LEA R10, P5, R216, R10, 0x8 ;  /* 0x0000000ad80ab211 */ /* 0x000fe200078a40ff */
[----:B------:R-:W-:Y:S01]  /*97a0*/  @!P0 IMAD.MOV.U32 R13, RZ, RZ, R11 ;  /* 0x000000ffff0d8224 */ /* 0x000fe200078e000b */
[----:B------:R-:W-:Y:S01]  /*97b0*/  ISETP.GE.AND P2, PT, R6, R3, PT ;  /* 0x000000030600720c */ /* 0x000fe20003f46270 */
[----:B------:R-:W-:Y:S01]  /*97c0*/  IMAD.SHL.U32 R55, R154, 0x2, RZ ;  /* 0x000000029a377824 */ /* 0x000fe200078e00ff */
[C---:B------:R-:W-:Y:S01]  /*97d0*/  @!P3 LEA.HI.X R11, R216.reuse, R11, R217, 0x8, P5 ;  /* 0x0000000bd80bb211 */ /* 0x040fe200028f44d9 */
[----:B------:R-:W-:Y:S01]  /*97e0*/  @!P0 IMAD.WIDE.U32 R12, R216, 0x180, R12 ;  /* 0x00000180d80c8825 */ /* 0x000fe200078e000c */
[----:B------:R-:W-:-:S03]  /*97f0*/  ISETP.GE.AND P5, PT, R0, R3, PT ;  /* 0x000000030000720c */ /* 0x000fc60003fa6270 */
[----:B------:R-:W-:Y:S01]  /*9800*/  @!P0 IMAD.IADD R13, R5, 0x1, R13 ;  /* 0x00000001050d8824 */ /* 0x000fe200078e020d */
[----:B------:R1:W-:Y:S01]  /*9810*/  @!P3 LDGSTS.E.BYPASS.LTC128B.128 [R67+0x3800], desc[UR4][R10.64] ;  /* 0x038000000a43bfae */ /* 0x0003e2000b981a04 */
[----:B------:R-:W-:Y:S02]  /*9820*/  LOP3.LUT R5, R7, 0xc0, RZ, 0xc0, !PT ;  /* 0x000000c007057812 */ /* 0x000fe400078ec0ff */
[-C--:B------:R-:W-:Y:S01]  /*9830*/  ISETP.GE.AND P3, PT, R134, R3.reuse, PT ;  /* 0x000000038600720c */ /* 0x080fe20003f66270 */
[----:B------:R2:W-:Y:S01]  /*9840*/  @!P1 LDGSTS.E.BYPASS.LTC128B.128 [R67+0x4000], desc[UR4][R14.64] ;  /* 0x040000000e439fae */ /* 0x0005e2000b981a04 */
[----:B------:R-:W-:Y:S02]  /*9850*/  ISETP.GE.AND P1, PT, R20, R3, PT ;  /* 0x000000031400720c */ /* 0x000fe40003f26270 */
[----:B------:R-:W-:Y:S01]  /*9860*/  LOP3.LUT R150, R5, 0x8, R150, 0xf8, !PT ;  /* 0x0000000805967812 */ /* 0x000fe200078ef896 */
[----:B------:R3:W-:Y:S01]  /*9870*/  @!P0 LDGSTS.E.BYPASS.LTC128B.128 [R67+0x4800], desc[UR4][R12.64] ;  /* 0x048000000c438fae */ /* 0x0007e2000b981a04 */
[----:B------:R-:W-:-:S02]  /*9880*/  P2R R0, PR, RZ, 0x2 ;  /* 0x00000002ff007803 */ /* 0x000fc40000000000 */
[----:B------:R-:W-:Y:S01]  /*9890*/  ISETP.GE.AND P1, PT, R4, R3, PT ;  /* 0x000000030400720c */ /* 0x000fe20003f26270 */
[----:B------:R-:W0:Y:S01]  /*98a0*/  LDGDEPBAR ;  /* 0x00000000000079af */ /* 0x000e220000000000 */
[----:B------:R-:W-:Y:S01]  /*98b0*/  LEA R22, P0, R70, R220, 0x1 ;  /* 0x000000dc46167211 */ /* 0x000fe200078008ff */
[----:B------:R-:W-:Y:S01]  /*98c0*/  IMAD.SHL.U32 R4, R154, 0x10, RZ ;  /* 0x000000109a047824 */ /* 0x000fe200078e00ff */
[----:B------:R-:W-:Y:S02]  /*98d0*/  LOP3.LUT R150, R150, 0x18, R69, 0x78, !PT ;  /* 0x0000001896967812 */ /* 0x000fe400078e7845 */
[----:B------:R-:W-:Y:S02]  /*98e0*/  LEA.HI.X R23, R70, R221, R71, 0x1, P0 ;  /* 0x000000dd46177211 */ /* 0x000fe400000f0c47 */
[----:B------:R-:W-:Y:S02]  /*98f0*/  LOP3.LUT R6, R4, 0x3e00, RZ, 0xc0, !PT ;  /* 0x00003e0004067812 */ /* 0x000fe400078ec0ff */
[----:B------:R-:W-:Y:S01]  /*9900*/  ISETP.GE.AND P0, PT, R2, R3, PT ;  /* 0x000000030200720c */ /* 0x000fe20003f06270 */
[C---:B------:R-:W-:Y:S01]  /*9910*/  @!P2 IMAD R3, R65.reuse, 0xc0, RZ ;  /* 0x000000c04103a824 */ /* 0x040fe200078e02ff */
[----:B------:R-:W-:Y:S01]  /*9920*/  LOP3.LUT R4, R4, 0x100, RZ, 0xc0, !PT ;  /* 0x0000010004047812 */ /* 0x000fe200078ec0ff */
[----:B------:R-:W-:Y:S01]  /*9930*/  @!P1 IMAD R2, R65, 0x140, RZ ;  /* 0x0000014041029824 */ /* 0x000fe200078e02ff */
[----:B------:R-:W-:-:S02]  /*9940*/  LOP3.LUT R5, R6, 0x20, R7, 0xf8, !PT ;  /* 0x0000002006057812 */ /* 0x000fc400078ef807 */
[----:B------:R-:W-:Y:S01]  /*9950*/  LOP3.LUT R4, R4, 0x20, R7, 0xf8, !PT ;  /* 0x0000002004047812 */ /* 0x000fe200078ef807 */
[--C-:B-1----:R-:W-:Y:S02]  /*9960*/  @!P2 IMAD.MOV.U32 R10, RZ, RZ, R22.reuse ;  /* 0x000000ffff0aa224 */ /* 0x102fe400078e0016 */
[--C-:B------:R-:W-:Y:S02]  /*9970*/  @!P2 IMAD.MOV.U32 R11, RZ, RZ, R23.reuse ;  /* 0x000000ffff0ba224 */ /* 0x100fe400078e0017 */
[----:B--2---:R-:W-:Y:S02]  /*9980*/  @!P1 IMAD.MOV.U32 R14, RZ, RZ, R22 ;  /* 0x000000ffff0e9224 */ /* 0x004fe400078e0016 */
[----:B------:R-:W-:Y:S01]  /*9990*/  @!P1 IMAD.MOV.U32 R15, RZ, RZ, R23 ;  /* 0x000000ffff0f9224 */ /* 0x000fe200078e0017 */
[----:B------:R-:W-:-:S04]  /*99a0*/  DEPBAR.LE SB0, 0x0 ;  /* 0x000080000000791a */ /* 0x000fc80000000000 */
[----:B------:R-:W-:Y:S01]  /*99b0*/  BAR.SYNC.DEFER_BLOCKING 0x0 ;  /* 0x0000000000007b1d */ /* 0x000fe20000010000 */
[----:B------:R-:W-:-:S04]  /*99c0*/  @!P2 IMAD.WIDE.U32 R10, R64, 0xc0, R10 ;  /* 0x000000c0400aa825 */ /* 0x000fc800078e000a */
[----:B------:R-:W-:Y:S02]  /*99d0*/  @!P0 IMAD.MOV.U32 R8, RZ, RZ, R22 ;  /* 0x000000ffff088224 */ /* 0x000fe400078e0016 */
[----:B------:R-:W-:Y:S02]  /*99e0*/  @!P0 IMAD.MOV.U32 R9, RZ, RZ, R23 ;  /* 0x000000ffff098224 */ /* 0x000fe400078e0017 */
[----:B------:R-:W-:-:S04]  /*99f0*/  @!P1 IMAD.WIDE.U32 R14, R64, 0x140, R14 ;  /* 0x00000140400e9825 */ /* 0x000fc800078e000e */
[----:B------:R-:W-:Y:S02]  /*9a00*/  @!P2 IMAD.IADD R11, R3, 0x1, R11 ;  /* 0x00000001030ba824 */ /* 0x000fe400078e020b */
[----:B------:R-:W-:-:S04]  /*9a10*/  @!P0 IMAD.WIDE.U32 R8, R64, 0x180, R8 ;  /* 0x0000018040088825 */ /* 0x000fc800078e0008 */
[----:B------:R-:W-:Y:S02]  /*9a20*/  @!P1 IMAD.IADD R3, R2, 0x1, R15 ;  /* 0x0000000102039824 */ /* 0x000fe400078e020f */
[----:B------:R-:W-:Y:S01]  /*9a30*/  @!P1 IMAD.MOV.U32 R2, RZ, RZ, R14 ;  /* 0x000000ffff029224 */ /* 0x000fe200078e000e */
[----:B------:R-:W-:Y:S01]  /*9a40*/  @!PT LDS RZ, [RZ] ;  /* 0x00000000fffff984 */ /* 0x000fe20000000800 */
[----:B------:R-:W-:Y:S01]  /*9a50*/  @!PT LDS RZ, [RZ] ;  /* 0x00000000fffff984 */ /* 0x000fe20000000800 */
[----:B------:R-:W-:Y:S01]  /*9a60*/  @!PT LDS RZ, [RZ] ;  /* 0x00000000fffff984 */ /* 0x000fe20000000800 */
[----:B------:R-:W-:Y:S04]  /*9a70*/  @!P6 LDGSTS.E.BYPASS.LTC128B.128 [R67+0x5000], desc[UR4][R220.64] ;  /* 0x05000000dc43efae */ /* 0x000fe8000b981a04 */
[----:B------:R-:W-:Y:S01]  /*9a80*/  @P6 STS.128 [R67+0x5000], RZ ;  /* 0x005000ff43006388 */ /* 0x000fe20000000c00 */
[----:B------:R-:W-:Y:S02]  /*9a90*/  ISETP.NE.AND P6, PT, R0, RZ, PT ;  /* 0x000000ff0000720c */ /* 0x000fe40003fc5270 */
[----:B------:R-:W-:-:S04]  /*9aa0*/  LOP3.LUT R0, R154, 0x8, RZ, 0xc0, !PT ;  /* 0x000000089a007812 */ /* 0x000fc800078ec0ff */
[----:B------:R-:W-:-:S04]  /*9ab0*/  LOP3.LUT R0, R0, 0xc0, R7, 0xf8, !PT ;  /* 0x000000c000007812 */ /* 0x000fc800078ef807 */
[----:B------:R-:W-:Y:S01]  /*9ac0*/  LOP3.LUT R213, R0, 0x18, R69, 0x78, !PT ;  /* 0x0000001800d57812 */ /* 0x000fe200078e7845 */
[----:B------:R-:W-:Y:S02]  /*9ad0*/  IMAD.SHL.U32 R0, R53, 0x100, RZ ;  /* 0x0000010035007824 */ /* 0x000fe400078e00ff */
[----:B------:R-:W-:Y:S01]  /*9ae0*/  @P6 STS.128 [R67+0x5800], RZ ;  /* 0x005800ff43006388 */ /* 0x000fe20000000c00 */
[----:B------:R-:W-:Y:S02]  /*9af0*/  LOP3.LUT R213, R4, R213, RZ, 0xfc, !PT ;  /* 0x000000d504d57212 */ /* 0x000fe400078efcff */
[----:B------:R-:W-:Y:S01]  /*9b00*/  LOP3.LUT R5, R5, 0x100, R0, 0xf8, !PT ;  /* 0x0000010005057812 */ /* 0x000fe200078ef800 */
[----:B------:R-:W-:Y:S01]  /*9b10*/  @!PT LDS RZ, [RZ] ;  /* 0x00000000fffff984 */ /* 0x000fe20000000800 */
[----:B------:R-:W-:Y:S01]  /*9b20*/  @!PT LDS RZ, [RZ] ;  /* 0x00000000fffff984 */ /* 0x000fe20000000800 */
[----:B------:R-:W-:Y:S01]  /*9b30*/  @!PT LDS RZ, [RZ] ;  /* 0x00000000fffff984 */ /* 0x000fe20000000800 */
[----:B------:R-:W-:Y:S01]  /*9b40*/  @!P6 LDGSTS.E.BYPASS.LTC128B.128 [R67+0x5800], desc[UR4][R22.64] ;  /* 0x058000001643efae */ /* 0x000fe2000b981a04 */
[C---:B------:R-:W-:Y:S01]  /*9b50*/  @!P5 LEA R6, P6, R64.reuse, R22, 0x6 ;  /* 0x000000164006d211 */ /* 0x040fe200078c30ff */
[----:B------:R-:W-:Y:S01]  /*9b60*/  @!P0 IMAD R0, R65, 0x180, RZ ;  /* 0x0000018041008824 */ /* 0x000fe200078e02ff */
[----:B------:R-:W-:Y:S01]  /*9b70*/  LOP3.LUT R214, R5, R150, RZ, 0xfc, !PT ;  /* 0x0000009605d67212 */ /* 0x000fe200078efcff */
[----:B------:R-:W-:Y:S01]  /*9b80*/  @P5 STS.128 [R67+0x6000], RZ ;  /* 0x006000ff43005388 */ /* 0x000fe20000000c00 */
[----:B------:R-:W-:Y:S01]  /*9b90*/  @!P5 LEA.HI.X R7, R64, R23, R65, 0x6, P6 ;  /* 0x000000174007d211 */ /* 0x000fe200030f3441 */
[----:B------:R-:W-:Y:S01]  /*9ba0*/  @!P0 IMAD.IADD R9, R0, 0x1, R9 ;  /* 0x0000000100098824 */ /* 0x000fe200078e0209 */
[----:B---3--:R-:W-:-:S02]  /*9bb0*/  @!P4 LEA R12, P6, R64, R22, 0x7 ;  /* 0x00000016400cc211 */ /* 0x008fc400078c38ff */
[----:B------:R-:W-:Y:S01]  /*9bc0*/  LEA R213, R213, UR6, 0x1 ;  /* 0x00000006d5d57c11 */ /* 0x000fe2000f8e08ff */
[----:B------:R-:W-:Y:S01]  /*9bd0*/  @!PT LDS RZ, [RZ] ;  /* 0x00000000fffff984 */ /* 0x000fe20000000800 */
[----:B------:R-:W-:Y:S01]  /*9be0*/  @!PT LDS RZ, [RZ] ;  /* 0x00000000fffff984 */ /* 0x000fe20000000800 */
[----:B------:R-:W-:Y:S01]  /*9bf0*/  @!PT LDS RZ, [RZ] ;  /* 0x00000000fffff984 */ /* 0x000fe20000000800 */
[----:B------:R1:W-:Y:S01]  /*9c00*/  @!P5 LDGSTS.E.BYPASS.LTC128B.128 [R67+0x6000], desc[UR4][R6.64] ;  /* 0x060000000643dfae */ /* 0x0003e2000b981a04 */
[C---:B------:R-:W-:Y:S02]  /*9c10*/  @!P3 LEA R16, P5, R64.reuse, R22, 0x8 ;  /* 0x000000164010b211 */ /* 0x040fe400078a40ff */
[CCC-:B------:R-:W-:Y:S01]  /*9c20*/  @!P4 LEA.HI.X R13, R64.reuse, R23.reuse, R65.reuse, 0x7, P6 ;  /* 0x00000017400dc211 */ /* 0x1c0fe200030f3c41 */
[----:B------:R-:W-:Y:S01]  /*9c30*/  @P4 STS.128 [R67+0x6800], RZ ;  /* 0x006800ff43004388 */ /* 0x000fe20000000c00 */
[----:B------:R-:W-:Y:S02]  /*9c40*/  @!P3 LEA.HI.X R17, R64, R23, R65, 0x8, P5 ;  /* 0x000000174011b211 */ /* 0x000fe400028f4441 */
[----:B------:R-:W-:Y:S01]  /*9c50*/  LEA R214, R214, UR6, 0x1 ;  /* 0x00000006d6d67c11 */ /* 0x000fe2000f8e08ff */
        /* <DEDUP_REMOVED lines=24> */
[----:B------:R-:W-:-:S03]  /*9de0*/  LOP3.LUT P0, RZ, R154, 0x4, RZ, 0xc0, !PT ;  /* 0x000000049aff7812 */ /* 0x000fc6000780c0ff */
[----:B-1----:R-:W-:Y:S01]  /*9df0*/  LDSM.16.M88.4 R4, [R214] ;  /* 0x00000000d604783b */ /* 0x002fe20000000200 */
[----:B------:R-:W-:-:S03]  /*9e00*/  SEL R151, R151, 0xffffffe0, !P0 ;  /* 0xffffffe097977807 */ /* 0x000fc60004000000 */
[----:B------:R-:W1:Y:S02]  /*9e10*/  LDSM.16.M88.4 R136, [R213+0x1000] ;  /* 0x00100000d588783b */ /* 0x000e640000000200 */
[--C-:B------:R-:W-:Y:S02]  /*9e20*/  IMAD.IADD R164, R214, 0x1, R151.reuse ;  /* 0x00000001d6a47824 */ /* 0x100fe400078e0297 */
[----:B------:R-:W-:Y:S01]  /*9e30*/  IMAD.IADD R0, R213, 0x1, R151 ;  /* 0x00000001d5007824 */ /* 0x000fe200078e0297 */
[----:B------:R-:W4:Y:S04]  /*9e40*/  LDSM.16.M88.4 R128, [R213+0x1400] ;  /* 0x00140000d580783b */ /* 0x000f280000000200 */
[----:B------:R-:W-:Y:S01]  /*9e50*/  LDSM.16.M88.4 R164, [R164] ;  /* 0x00000000a4a4783b */ /* 0x000fe20000000200 */
[----:B--2---:R-:W-:-:S03]  /*9e60*/  IMAD.SHL.U32 R2, R232, 0x100, RZ ;  /* 0x00000100e8027824 */ /* 0x004fc600078e00ff */
[----:B------:R-:W2:Y:S02]  /*9e70*/  LDSM.16.M88.4 R160, [R0+0x1000] ;  /* 0x0010000000a0783b */ /* 0x000ea40000000200 */
[----:B------:R-:W-:Y:S02]  /*9e80*/  LOP3.LUT R55, R2, 0x6, R55, 0xf8, !PT ;  /* 0x0000000602377812 */ /* 0x000fe400078ef837 */
[----:B------:R-:W3:Y:S02]  /*9e90*/  LDSM.16.M88.4 R120, [R213+0x1800] ;  /* 0x00180000d578783b */ /* 0x000ee40000000200 */
[C---:B------:R-:W-:Y:S02]  /*9ea0*/  LOP3.LUT R69, R55.reuse, 0x1, RZ, 0xfc, !PT ;  /* 0x0000000137457812 */ /* 0x040fe400078efcff */
[----:B------:R-:W3:Y:S01]  /*9eb0*/  LDSM.16.M88.4 R112, [R213+0x1c00] ;  /* 0x001c0000d570783b */ /* 0x000ee20000000200 */
[----:B------:R-:W-:Y:S02]  /*9ec0*/  LOP3.LUT R71, R55, 0x10, RZ, 0xfc, !PT ;  /* 0x0000001037477812 */ /* 0x000fe400078efcff */
[----:B------:R-:W-:Y:S01]  /*9ed0*/  ISETP.GE.AND P1, PT, R69, R68, PT ;  /* 0x000000444500720c */ /* 0x000fe20003f26270 */
[----:B------:R-:W3:Y:S01]  /*9ee0*/  LDSM.16.M88.4 R104, [R213+0x2000] ;  /* 0x00200000d568783b */ /* 0x000ee20000000200 */
[----:B------:R-:W-:-:S02]  /*9ef0*/  LOP3.LUT R69, R55, 0x11, RZ, 0xfc, !PT ;  /* 0x0000001137457812 */ /* 0x000fc400078efcff */
[-C--:B------:R-:W-:Y:S01]  /*9f00*/  ISETP.GE.AND P5, PT, R71, R68.reuse, PT ;  /* 0x000000444700720c */ /* 0x080fe20003fa6270 */
[----:B------:R-:W3:Y:S01]  /*9f10*/  LDSM.16.M88.4 R96, [R213+0x2400] ;  /* 0x00240000d560783b */ /* 0x000ee20000000200 */
[CC--:B------:R-:W-:Y:S02]  /*9f20*/  ISETP.GE.AND P0, PT, R55.reuse, R68.reuse, PT ;  /* 0x000000443700720c */ /* 0x0c0fe40003f06270 */
[C---:B------:R-:W-:Y:S01]  /*9f30*/  LOP3.LUT R71, R55.reuse, 0x19, RZ, 0xfc, !PT ;  /* 0x0000001937477812 */ /* 0x040fe200078efcff */
[----:B------:R-:W3:Y:S01]  /*9f40*/  LDSM.16.M88.4 R88, [R213+0x2800] ;  /* 0x00280000d558783b */ /* 0x000ee20000000200 */
[----:B------:R-:W-:Y:S02]  /*9f50*/  LOP3.LUT R3, R55, 0x8, RZ, 0xfc, !PT ;  /* 0x0000000837037812 */ /* 0x000fe400078efcff */
[-C--:B------:R-:W-:Y:S01]  /*9f60*/  ISETP.GE.AND P6, PT, R69, R68.reuse, PT ;  /* 0x000000444500720c */ /* 0x080fe20003fc6270 */
[----:B------:R-:W3:Y:S01]  /*9f70*/  LDSM.16.M88.4 R80, [R213+0x2c00] ;  /* 0x002c0000d550783b */ /* 0x000ee20000000200 */
[----:B------:R-:W-:Y:S01]  /*9f80*/  ISETP.GE.AND P2, PT, R3, R68, PT ;  /* 0x000000440300720c */ /* 0x000fe20003f46270 */
[----:B-1----:R-:W-:Y:S02]  /*9f90*/  HMMA.16816.F32.BF16 R140, R4, R136, RZ ;  /* 0x00000088048c723c */ /* 0x002fe400000418ff */
[----:B------:R-:W1:Y:S01]  /*9fa0*/  LDSM.16.M88.4 R72, [R213+0x3000] ;  /* 0x00300000d548783b */ /* 0x000e620000000200 */
[----:B------:R-:W-:-:S02]  /*9fb0*/  LOP3.LUT R3, R55, 0x9, RZ, 0xfc, !PT ;  /* 0x0000000937037812 */ /* 0x000fc400078efcff */
[----:B------:R-:W-:Y:S01]  /*9fc0*/  LOP3.LUT R155, R55, 0x21, RZ, 0xfc, !PT ;  /* 0x00000021379b7812 */ /* 0x000fe200078efcff */
[----:B------:R-:W1:Y:S01]  /*9fd0*/  LDSM.16.M88.4 R56, [R213+0x3400] ;  /* 0x00340000d538783b */ /* 0x000e620000000200 */
[-C--:B------:R-:W-:Y:S01]  /*9fe0*/  ISETP.GE.AND P4, PT, R3, R68.reuse, PT ;  /* 0x000000440300720c */ /* 0x080fe20003f86270 */
[C---:B------:R-:W-:Y:S02]  /*9ff0*/  HMMA.16816.F32.BF16 R136, R4.reuse, R138, RZ ;  /* 0x0000008a0488723c */ /* 0x040fe400000418ff */
[----:B------:R-:W1:Y:S01]  /*a000*/  LDSM.16.M88.4 R44, [R213+0x3800] ;  /* 0x00380000d52c783b */ /* 0x000e620000000200 */
[C---:B------:R-:W-:Y:S02]  /*a010*/  LOP3.LUT R3, R55.reuse, 0x18, RZ, 0xfc, !PT ;  /* 0x0000001837037812 */ /* 0x040fe400078efcff */
[----:B------:R-:W-:Y:S01]  /*a020*/  LOP3.LUT R153, R55, 0x20, RZ, 0xfc, !PT ;  /* 0x0000002037997812 */ /* 0x000fe200078efcff */
[----:B------:R-:W1:Y:S01]  /*a030*/  LDSM.16.M88.4 R36, [R213+0x3c00] ;  /* 0x003c0000d524783b */ /* 0x000e620000000200 */
[----:B------:R-:W-:Y:S01]  /*a040*/  ISETP.GE.AND P3, PT, R3, R68, PT ;  /* 0x000000440300720c */ /* 0x000fe20003f66270 */
[----:B----4-:R-:W-:Y:S02]  /*a050*/  HMMA.16816.F32.BF16 R132, R4, R128, RZ ;  /* 0x000000800484723c */ /* 0x010fe400000418ff */
[----:B------:R-:W4:Y:S01]  /*a060*/  LDSM.16.M88.4 R28, [R213+0x4000] ;  /* 0x00400000d51c783b */ /* 0x000f220000000200 */
[----:B------:R-:W-:-:S02]  /*a070*/  P2R R3, PR, RZ, 0x8 ;  /* 0x00000008ff037803 */ /* 0x000fc40000000000 */
[----:B------:R-:W-:Y:S01]  /*a080*/  ISETP.GE.AND P3, PT, R155, R68, PT ;  /* 0x000000449b00720c */ /* 0x000fe20003f66270 */
[----:B------:R-:W4:Y:S02]  /*a090*/  LDSM.16.M88.4 R20, [R213+0x4400] ;  /* 0x00440000d514783b */ /* 0x000f240000000200 */
[----:B--2---:R-:W-:Y:S02]  /*a0a0*/  HMMA.16816.F32.BF16 R140, R164, R160, R140 ;  /* 0x000000a0a48c723c */ /* 0x004fe4000004188c */
[----:B------:R-:W2:Y:S04]  /*a0b0*/  LDSM.16.M88.4 R12, [R213+0x4800] ;  /* 0x00480000d50c783b */ /* 0x000ea80000000200 */
[----:B------:R-:W2:Y:S02]  /*a0c0*/  LDSM.16.M88.4 R144, [R213+0x4c00] ;  /* 0x004c0000d590783b */ /* 0x000ea40000000200 */
[C---:B---3--:R-:W-:Y:S02]  /*a0d0*/  HMMA.16816.F32.BF16 R124, R4.reuse, R120, RZ ;  /* 0x00000078047c723c */ /* 0x048fe400000418ff */
[----:B------:R-:W3:Y:S04]  /*a0e0*/  LDSM.16.M88.4 R156, [R0+0x1400] ;  /* 0x00140000009c783b */ /* 0x000ee80000000200 */
[----:B------:R-:W0:Y:S02]  /*a0f0*/  LDGDEPBAR ;  /* 0x00000000000079af */ /* 0x000e240000000000 */
[----:B------:R-:W-:Y:S03]  /*a100*/  HMMA.16816.F32.BF16 R116, R4, R112, RZ ;  /* 0x000000700474723c */ /* 0x000fe600000418ff */
[----:B------:R-:W-:-:S02]  /*a110*/  FSEL R69, R142, -INF , !P0 ;  /* 0xff8000008e457808 */ /* 0x000fc40004000000 */
[----:B------:R-:W-:Y:S02]  /*a120*/  FSEL R188, R140, -INF , !P0 ;  /* 0xff8000008cbc7808 */ /* 0x000fe40004000000 */
[-C--:B------:R-:W-:Y:S01]  /*a130*/  ISETP.GE.AND P0, PT, R71, R68.reuse, PT ;  /* 0x000000444700720c */ /* 0x080fe20003f06270 */
[C---:B------:R-:W-:Y:S01]  /*a140*/  HMMA.16816.F32.BF16 R108, R4.reuse, R104, RZ ;  /* 0x00000068046c723c */ /* 0x040fe200000418ff */
[----:B------:R-:W-:Y:S02]  /*a150*/  FSEL R71, R143, -INF , !P1 ;  /* 0xff8000008f477808 */ /* 0x000fe40004800000 */
[----:B------:R-:W-:Y:S02]  /*a160*/  FSEL R186, R141, -INF , !P1 ;  /* 0xff8000008dba7808 */ /* 0x000fe40004800000 */
[----:B------:R-:W3:Y:S01]  /*a170*/  LDSM.16.M88.4 R140, [R0+0x2000] ;  /* 0x00200000008c783b */ /* 0x000ee20000000200 */
[----:B------:R-:W-:Y:S02]  /*a180*/  ISETP.GE.AND P1, PT, R153, R68, PT ;  /* 0x000000449900720c */ /* 0x000fe40003f26270 */
        /* <DEDUP_REMOVED lines=27> */
[C---:B------:R-:W-:Y:S01]  /*a340*/  HMMA.16816.F32.BF16 R136, R164.reuse, R162, R136 ;  /* 0x000000a2a488723c */ /* 0x040fe20000041888 */
[----:B------:R-:W2:Y:S07]  /*a350*/  LDSM.16.M88.4 R160, [R0+0x1c00] ;  /* 0x001c000000a0783b */ /* 0x000eae0000000200 */
[----:B---3--:R-:W-:Y:S01]  /*a360*/  HMMA.16816.F32.BF16 R132, R164, R156, R132 ;  /* 0x0000009ca484723c */ /* 0x008fe20000041884 */
[----:B------:R-:W-:-:S07]  /*a370*/  LOP3.LUT R157, R55, 0x28, RZ, 0xfc, !PT ;  /* 0x00000028379d7812 */ /* 0x000fce00078efcff */
[C---:B------:R-:W-:Y:S03]  /*a380*/  HMMA.16816.F32.BF16 R128, R164.reuse, R158, R128 ;  /* 0x0000009ea480723c */ /* 0x040fe60000041880 */
[----:B------:R-:W-:Y:S02]  /*a390*/  FSEL R155, R139, -INF , !P4 ;  /* 0xff8000008b9b7808 */ /* 0x000fe40006000000 */
[----:B------:R-:W-:Y:S02]  /*a3a0*/  FSEL R192, R137, -INF , !P4 ;  /* 0xff80000089c07808 */ /* 0x000fe40006000000 */
[----:B------:R-:W-:Y:S01]  /*a3b0*/  ISETP.GE.AND P4, PT, R157, R68, PT ;  /* 0x000000449d00720c */ /* 0x000fe20003f86270 */
[----:B------:R-:W-:Y:S01]  /*a3c0*/  HMMA.16816.F32.BF16 R108, R164, R140, R108 ;  /* 0x0000008ca46c723c */ /* 0x000fe2000004186c */
[----:B------:R-:W-:Y:S02]  /*a3d0*/  FSEL R153, R138, -INF , !P2 ;  /* 0xff8000008a997808 */ /* 0x000fe40005000000 */
[----:B------:R-:W-:-:S02]  /*a3e0*/  FSEL R137, R134, -INF , !P5 ;  /* 0xff80000086897808 */ /* 0x000fc40006800000 */
[----:B------:R-:W-:Y:S02]  /*a3f0*/  FSEL R198, R132, -INF , !P5 ;  /* 0xff80000084c67808 */ /* 0x000fe40006800000 */
[----:B------:R-:W-:Y:S01]  /*a400*/  FSEL R157, R135, -INF , !P6 ;  /* 0xff800000879d7808 */ /* 0x000fe20007000000 */
[C---:B------:R-:W-:Y:S01]  /*a410*/  HMMA.16816.F32.BF16 R104, R164.reuse, R142, R104 ;  /* 0x0000008ea468723c */ /* 0x040fe20000041868 */
[----:B------:R-:W-:Y:S02]  /*a420*/  FSEL R200, R133, -INF , !P6 ;  /* 0xff80000085c87808 */ /* 0x000fe40007000000 */
[----:B------:R-:W3:Y:S01]  /*a430*/  LDSM.16.M88.4 R132, [R0+0x2400] ;  /* 0x002400000084783b */ /* 0x000ee20000000200 */
[----:B------:R-:W-:Y:S02]  /*a440*/  FSEL R202, R129, -INF , !P0 ;  /* 0xff80000081ca7808 */ /* 0x000fe40004000000 */
[----:B------:R-:W-:Y:S02]  /*a450*/  LOP3.LUT R139, R55, 0x38, RZ, 0xfc, !PT ;  /* 0x00000038378b7812 */ /* 0x000fe400078efcff */
[----:B-1----:R-:W-:Y:S01]  /*a460*/  HMMA.16816.F32.BF16 R124, R164, R144, R124 ;  /* 0x00000090a47c723c */ /* 0x002fe2000004187c */
[----:B------:R-:W-:-:S02]  /*a470*/  FSEL R145, R136, -INF , !P2 ;  /* 0xff80000088917808 */ /* 0x000fc40005000000 */
[----:B------:R-:W-:Y:S02]  /*a480*/  ISETP.NE.AND P2, PT, R3, RZ, PT ;  /* 0x000000ff0300720c */ /* 0x000fe40003f45270 */
[----:B------:R-:W-:Y:S02]  /*a490*/  LOP3.LUT R129, R55, 0x39, RZ, 0xfc, !PT ;  /* 0x0000003937817812 */ /* 0x000fe400078efcff */
[----:B------:R-:W-:Y:S01]  /*a4a0*/  FSEL R204, R128, -INF , !P2 ;  /* 0xff80000080cc7808 */ /* 0x000fe20005000000 */
[----:B------:R-:W-:Y:S01]  /*a4b0*/  HMMA.16816.F32.BF16 R120, R164, R146, R120 ;  /* 0x00000092a478723c */ /* 0x000fe20000041878 */
[----:B------:R-:W-:Y:S02]  /*a4c0*/  FSEL R131, R131, -INF , !P0 ;  /* 0xff80000083837808 */ /* 0x000fe40004000000 */
[----:B------:R-:W-:Y:S02]  /*a4d0*/  ISETP.GE.AND P0, PT, R139, R68, PT ;  /* 0x000000448b00720c */ /* 0x000fe40003f06270 */
[----:B------:R-:W-:-:S02]  /*a4e0*/  LOP3.LUT R139, R55, 0x41, RZ, 0xfc, !PT ;  /* 0x00000041378b7812 */ /* 0x000fc400078efcff */
[----:B------:R-:W-:Y:S01]  /*a4f0*/  LOP3.LUT R3, R55, 0x29, RZ, 0xfc, !PT ;  /* 0x0000002937037812 */ /* 0x000fe200078efcff */
[C---:B--2---:R-:W-:Y:S03]  /*a500*/  HMMA.16816.F32.BF16 R112, R164.reuse, R162, R112 ;  /* 0x000000a2a470723c */ /* 0x044fe60000041870 */
        /* <DEDUP_REMOVED lines=8> */
[----:B------:R-:W-:Y:S02]  /*a590*/  LOP3.LUT R129, R55, 0x40, RZ, 0xfc, !PT ;  /* 0x0000004037817812 */ /* 0x000fe400078efcff */
[----:B------:R-:W-:Y:S02]  /*a5a0*/  FSEL R141, R122, -INF , !P4 ;  /* 0xff8000007a8d7808 */ /* 0x000fe40006000000 */
[----:B------:R-:W-:Y:S01]  /*a5b0*/  FSEL R190, R120, -INF , !P4 ;  /* 0xff80000078be7808 */ /* 0x000fe20006000000 */
[----:B---3--:R-:W-:Y:S01]  /*a5c0*/  HMMA.16816.F32.BF16 R96, R164, R134, R96 ;  /* 0x00000086a460723c */ /* 0x008fe20000041860 */
[----:B------:R-:W-:-:S02]  /*a5d0*/  ISETP.GE.AND P3, PT, R129, R68, PT ;  /* 0x000000448100720c */ /* 0x000fc40003f66270 */
[----:B------:R-:W-:Y:S02]  /*a5e0*/  ISETP.GE.AND P4, PT, R139, R68, PT ;  /* 0x000000448b00720c */ /* 0x000fe40003f86270 */
[----:B------:R-:W-:Y:S02]  /*a5f0*/  FSEL R178, R113, -INF , !P2 ;  /* 0xff80000071b27808 */ /* 0x000fe40005000000 */
[----:B------:R-:W-:Y:S01]  /*a600*/  FSEL R113, R110, -INF , !P3 ;  /* 0xff8000006e717808 */ /* 0x000fe20005800000 */
[----:B------:R-:W-:Y:S01]  /*a610*/  HMMA.16816.F32.BF16 R100, R164, R132, R100 ;  /* 0x00000084a464723c */ /* 0x000fe20000041864 */
[----:B------:R-:W-:Y:S02]  /*a620*/  FSEL R174, R108, -INF , !P3 ;  /* 0xff8000006cae7808 */ /* 0x000fe40005800000 */
[----:B------:R-:W-:Y:S02]  /*a630*/  FSEL R135, R111, -INF , !P4 ;  /* 0xff8000006f877808 */ /* 0x000fe40006000000 */
[----:B------:R-:W-:-:S02]  /*a640*/  FSEL R176, R109, -INF , !P4 ;  /* 0xff8000006db07808 */ /* 0x000fc40006000000 */
[----:B------:R-:W2:Y:S01]  /*a650*/  LDSM.16.M88.4 R108, [R0+0x3000] ;  /* 0x00300000006c783b */ /* 0x000ea20000000200 */
[-C--:B------:R-:W-:Y:S02]  /*a660*/  ISETP.GE.AND P5, PT, R3, R68.reuse, PT ;  /* 0x000000440300720c */ /* 0x080fe40003fa6270 */
[C---:B------:R-:W-:Y:S02]  /*a670*/  LOP3.LUT R3, R55.reuse, 0x30, RZ, 0xfc, !PT ;  /* 0x0000003037037812 */ /* 0x040fe400078efcff */
[----:B------:R-:W-:Y:S02]  /*a680*/  LOP3.LUT R129, R55, 0x48, RZ, 0xfc, !PT ;  /* 0x0000004837817812 */ /* 0x000fe400078efcff */
[----:B------:R-:W-:Y:S02]  /*a690*/  ISETP.GE.AND P6, PT, R3, R68, PT ;  /* 0x000000440300720c */ /* 0x000fe40003fc6270 */
[----:B------:R-:W-:Y:S02]  /*a6a0*/  LOP3.LUT R3, R55, 0x31, RZ, 0xfc, !PT ;  /* 0x0000003137037812 */ /* 0x000fe400078efcff */
[----:B------:R-:W-:-:S02]  /*a6b0*/  FSEL R144, R121, -INF , !P5 ;  /* 0xff80000079907808 */ /* 0x000fc40006800000 */
[-C--:B------:R-:W-:Y:S02]  /*a6c0*/  ISETP.GE.AND P1, PT, R3, R68.reuse, PT ;  /* 0x000000440300720c */ /* 0x080fe40003f26270 */
[----:B------:R-:W-:Y:S02]  /*a6d0*/  FSEL R121, R118, -INF , !P6 ;  /* 0xff80000076797808 */ /* 0x000fe40007000000 */
[----:B------:R-:W-:Y:S02]  /*a6e0*/  FSEL R182, R116, -INF , !P6 ;  /* 0xff80000074b67808 */ /* 0x000fe40007000000 */
[----:B------:R-:W-:Y:S01]  /*a6f0*/  FSEL R171, R119, -INF , !P1 ;  /* 0xff80000077ab7808 */ /* 0x000fe20004800000 */
[----:B-1----:R-:W-:Y:S01]  /*a700*/  HMMA.16816.F32.BF16 R92, R164, R124, R92 ;  /* 0x0000007ca45c723c */ /* 0x002fe2000004185c */
[----:B------:R-:W-:Y:S02]  /*a710*/  FSEL R184, R117, -INF , !P1 ;  /* 0xff80000075b87808 */ /* 0x000fe40004800000 */
[----:B------:R-:W-:Y:S01]  /*a720*/  FSEL R123, R123, -INF , !P5 ;  /* 0xff8000007b7b7808 */ /* 0x000fe20006800000 */
[----:B------:R-:W1:Y:S01]  /*a730*/  LDSM.16.M88.4 R116, [R0+0x2c00] ;  /* 0x002c00000074783b */ /* 0x000e620000000200 */
        /* <DEDUP_REMOVED lines=8> */
[C---:B------:R-:W-:Y:S01]  /*a7c0*/  LOP3.LUT R129, R55.reuse, 0x59, RZ, 0xfc, !PT ;  /* 0x0000005937817812 */ /* 0x040fe200078efcff */
[C---:B--2---:R-:W-:Y:S01]  /*a7d0*/  HMMA.16816.F32.BF16 R76, R164.reuse, R108, R76 ;  /* 0x0000006ca44c723c */ /* 0x044fe2000004184c */
[C---:B------:R-:W-:Y:S02]  /*a7e0*/  LOP3.LUT R139, R55.reuse, 0x51, RZ, 0xfc, !PT ;  /* 0x00000051378b7812 */ /* 0x040fe400078efcff */
[----:B------:R-:W-:Y:S02]  /*a7f0*/  LOP3.LUT R3, R55, 0x50, RZ, 0xfc, !PT ;  /* 0x0000005037037812 */ /* 0x000fe400078efcff */
[-C--:B------:R-:W-:Y:S02]  /*a800*/  ISETP.GE.AND P3, PT, R129, R68.reuse, PT ;  /* 0x000000448100720c */ /* 0x080fe40003f66270 */
[----:B------:R-:W-:Y:S01]  /*a810*/  ISETP.GE.AND P1, PT, R139, R68, PT ;  /* 0x000000448b00720c */ /* 0x000fe20003f26270 */
[----:B------:R-:W-:Y:S01]  /*a820*/  HMMA.16816.F32.BF16 R72, R164, R110, R72 ;  /* 0x0000006ea448723c */ /* 0x000fe20000041848 */
[----:B------:R-:W-:-:S02]  /*a830*/  FSEL R115, R115, -INF , !P2 ;  /* 0xff80000073737808 */ /* 0x000fc40005000000 */
[C---:B------:R-:W-:Y:S02]  /*a840*/  LOP3.LUT R129, R55.reuse, 0x60, RZ, 0xfc, !PT ;  /* 0x0000006037817812 */ /* 0x040fe400078efcff */
[----:B------:R-:W-:Y:S02]  /*a850*/  LOP3.LUT R139, R55, 0x61, RZ, 0xfc, !PT ;  /* 0x00000061378b7812 */ /* 0x000fe400078efcff */
[-C--:B------:R-:W-:Y:S02]  /*a860*/  ISETP.GE.AND P2, PT, R3, R68.reuse, PT ;  /* 0x000000440300720c */ /* 0x080fe40003f46270 */
[----:B------:R-:W-:Y:S02]  /*a870*/  ISETP.GE.AND P4, PT, R129, R68, PT ;  /* 0x000000448100720c */ /* 0x000fe40003f86270 */
[----:B------:R-:W-:Y:S02]  /*a880*/  FSEL R125, R106, -INF , !P5 ;  /* 0xff8000006a7d7808 */ /* 0x000fe40006800000 */
[----:B------:R-:W-:-:S02]  /*a890*/  FSEL R172, R104, -INF , !P5 ;  /* 0xff80000068ac7808 */ /* 0x000fc40006800000 */
[----:B------:R-:W-:Y:S01]  /*a8a0*/  FSEL R156, R97, -INF , !P3 ;  /* 0xff800000619c7808 */ /* 0x000fe20005800000 */
[C---:B-1----:R-:W-:Y:S01]  /*a8b0*/  HMMA.16816.F32.BF16 R84, R164.reuse, R116, R84 ;  /* 0x00000074a454723c */ /* 0x042fe20000041854 */
[----:B------:R-:W-:Y:S02]  /*a8c0*/  LOP3.LUT R129, R55, 0x68, RZ, 0xfc, !PT ;  /* 0x0000006837817812 */ /* 0x000fe400078efcff */
[----:B------:R-:W-:Y:S02]  /*a8d0*/  ISETP.GE.AND P5, PT, R139, R68, PT ;  /* 0x000000448b00720c */ /* 0x000fe40003fa6270 */
[----:B------:R-:W-:Y:S02]  /*a8e0*/  FSEL R177, R102, -INF , !P2 ;  /* 0xff80000066b17808 */ /* 0x000fe40005000000 */
[----:B------:R-:W-:Y:S01]  /*a8f0*/  FSEL R160, R100, -INF , !P2 ;  /* 0xff80000064a07808 */ /* 0x000fe20005000000 */
[----:B------:R-:W-:Y:S01]  /*a900*/  HMMA.16816.F32.BF16 R80, R164, R118, R80 ;  /* 0x00000076a450723c */ /* 0x000fe20000041850 */
[----:B------:R-:W-:-:S02]  /*a910*/  FSEL R179, R103, -INF , !P1 ;  /* 0xff80000067b37808 */ /* 0x000fc40004800000 */
[----:B------:R-:W-:Y:S02]  /*a920*/  FSEL R168, R101, -INF , !P1 ;  /* 0xff80000065a87808 */ /* 0x000fe40004800000 */
[----:B------:R-:W-:Y:S01]  /*a930*/  LOP3.LUT R97, R55, 0x79, RZ, 0xfc, !PT ;  /* 0x0000007937617812 */ /* 0x000fe200078efcff */
[----:B------:R-:W1:Y:S01]  /*a940*/  LDSM.16.M88.4 R100, [R0+0x3400] ;  /* 0x003400000064783b */ /* 0x000e620000000200 */
[----:B------:R-:W-:Y:S02]  /*a950*/  FSEL R175, R107, -INF , !P6 ;  /* 0xff8000006baf7808 */ /* 0x000fe40007000000 */
[----:B------:R-:W-:Y:S02]  /*a960*/  FSEL R170, R105, -INF , !P6 ;  /* 0xff80000069aa7808 */ /* 0x000fe40007000000 */
[----:B------:R-:W-:Y:S02]  /*a970*/  FSEL R183, R94, -INF , !P4 ;  /* 0xff8000005eb77808 */ /* 0x000fe40006000000 */
[----:B------:R-:W-:-:S02]  /*a980*/  FSEL R142, R92, -INF , !P4 ;  /* 0xff8000005c8e7808 */ /* 0x000fc40006000000 */
[-C--:B------:R-:W-:Y:S02]  /*a990*/  ISETP.GE.AND P6, PT, R129, R68.reuse, PT ;  /* 0x000000448100720c */ /* 0x080fe40003fc6270 */
[----:B------:R-:W-:Y:S02]  /*a9a0*/  FSEL R181, R99, -INF , !P3 ;  /* 0xff80000063b57808 */ /* 0x000fe40005800000 */
[----:B------:R-:W-:Y:S02]  /*a9b0*/  ISETP.GE.AND P4, PT, R97, R68, PT ;  /* 0x000000446100720c */ /* 0x000fe40003f86270 */
[----:B------:R-:W-:Y:S02]  /*a9c0*/  FSEL R185, R95, -INF , !P5 ;  /* 0xff8000005fb97808 */ /* 0x000fe40006800000 */
[----:B------:R-:W-:Y:S02]  /*a9d0*/  FSEL R152, R93, -INF , !P5 ;  /* 0xff8000005d987808 */ /* 0x000fe40006800000 */
[C---:B------:R-:W-:Y:S01]  /*a9e0*/  LOP3.LUT R97, R55.reuse, 0x80, RZ, 0xfc, !PT ;  /* 0x0000008037617812 */ /* 0x040fe200078efcff */
[----:B------:R-:W2:Y:S01]  /*a9f0*/  LDSM.16.M88.4 R92, [R0+0x3800] ;  /* 0x00380000005c783b */ /* 0x000ea20000000200 */
        /* <DEDUP_REMOVED lines=9> */
[----:B------:R-:W3:Y:S01]  /*aa90*/  LDSM.16.M88.4 R76, [R0+0x4000] ;  /* 0x00400000004c783b */ /* 0x000ee20000000200 */
[C---:B------:R-:W-:Y:S01]  /*aaa0*/  LOP3.LUT R3, R55.reuse, 0x69, RZ, 0xfc, !PT ;  /* 0x0000006937037812 */ /* 0x040fe200078efcff */
[----:B-1----:R-:W-:Y:S01]  /*aab0*/  HMMA.16816.F32.BF16 R56, R164, R102, R56 ;  /* 0x00000066a438723c */ /* 0x002fe20000041838 */
[C---:B------:R-:W-:Y:S02]  /*aac0*/  LOP3.LUT R105, R55.reuse, 0x70, RZ, 0xfc, !PT ;  /* 0x0000007037697812 */ /* 0x040fe400078efcff */
[----:B------:R-:W-:Y:S02]  /*aad0*/  LOP3.LUT R107, R55, 0x71, RZ, 0xfc, !PT ;  /* 0x00000071376b7812 */ /* 0x000fe400078efcff */
[----:B------:R-:W-:-:S02]  /*aae0*/  ISETP.GE.AND P3, PT, R3, R68, PT ;  /* 0x000000440300720c */ /* 0x000fc40003f66270 */
[-C--:B------:R-:W-:Y:S01]  /*aaf0*/  ISETP.GE.AND P2, PT, R105, R68.reuse, PT ;  /* 0x000000446900720c */ /* 0x080fe20003f46270 */
[----:B------:R-:W-:Y:S01]  /*ab00*/  HMMA.16816.F32.BF16 R60, R164, R100, R60 ;  /* 0x00000064a43c723c */ /* 0x000fe2000004183c */
[----:B------:R-:W-:Y:S02]  /*ab10*/  ISETP.GE.AND P1, PT, R107, R68, PT ;  /* 0x000000446b00720c */ /* 0x000fe40003f26270 */
[----:B------:R-:W-:Y:S02]  /*ab20*/  FSEL R138, R89, -INF , !P3 ;  /* 0xff800000598a7808 */ /* 0x000fe40005800000 */
[----:B------:R-:W-:Y:S02]  /*ab30*/  FSEL R89, R86, -INF , !P2 ;  /* 0xff80000056597808 */ /* 0x000fe40005000000 */
[----:B------:R-:W-:Y:S02]  /*ab40*/  FSEL R134, R84, -INF , !P2 ;  /* 0xff80000054867808 */ /* 0x000fe40005000000 */
[----:B------:R-:W-:-:S02]  /*ab50*/  FSEL R191, R87, -INF , !P1 ;  /* 0xff80000057bf7808 */ /* 0x000fc40004800000 */
[----:B------:R-:W-:Y:S01]  /*ab60*/  FSEL R136, R85, -INF , !P1 ;  /* 0xff80000055887808 */ /* 0x000fe20004800000 */
[C---:B--2---:R-:W-:Y:S01]  /*ab70*/  HMMA.16816.F32.BF16 R48, R164.reuse, R92, R48 ;  /* 0x0000005ca430723c */ /* 0x044fe20000041830 */
[----:B------:R-:W1:Y:S01]  /*ab80*/  LDSM.16.M88.4 R84, [R0+0x3c00] ;  /* 0x003c00000054783b */ /* 0x000e620000000200 */
[----:B------:R-:W-:Y:S02]  /*ab90*/  LOP3.LUT R97, R55, 0x88, RZ, 0xfc, !PT ;  /* 0x0000008837617812 */ /* 0x000fe400078efcff */
[----:B------:R-:W-:Y:S02]  /*aba0*/  FSEL R91, R91, -INF , !P3 ;  /* 0xff8000005b5b7808 */ /* 0x000fe40005800000 */
[----:B------:R-:W-:Y:S02]  /*abb0*/  ISETP.GE.AND P3, PT, R97, R68, PT ;  /* 0x000000446100720c */ /* 0x000fe40003f66270 */
[----:B------:R-:W-:Y:S01]  /*abc0*/  HMMA.16816.F32.BF16 R92, R164, R94, R44 ;  /* 0x0000005ea45c723c */ /* 0x000fe2000004182c */
[----:B------:R-:W2:Y:S01]  /*abd0*/  LDSM.16.M88.4 R44, [R0+0x4400] ;  /* 0x00440000002c783b */ /* 0x000ea20000000200 */
[----:B------:R-:W-:-:S02]  /*abe0*/  P2R R3, PR, RZ, 0x8 ;  /* 0x00000008ff037803 */ /* 0x000fc40000000000 */
[----:B------:R-:W-:Y:S02]  /*abf0*/  LOP3.LUT R97, R55, 0x89, RZ, 0xfc, !PT ;  /* 0x0000008937617812 */ /* 0x000fe400078efcff */
[----:B------:R-:W-:Y:S02]  /*ac00*/  FSEL R195, R83, -INF , !P4 ;  /* 0xff80000053c37808 */ /* 0x000fe40006000000 */
[----:B------:R-:W-:Y:S02]  /*ac10*/  FSEL R130, R81, -INF , !P4 ;  /* 0xff80000051827808 */ /* 0x000fe40006000000 */
[----:B------:R-:W-:Y:S01]  /*ac20*/  ISETP.NE.AND P4, PT, R3, RZ, PT ;  /* 0x000000ff0300720c */ /* 0x000fe20003f85270 */
[----:B---3--:R-:W-:Y:S01]  /*ac30*/  HMMA.16816.F32.BF16 R32, R164, R76, R32 ;  /* 0x0000004ca420723c */ /* 0x008fe20000041820 */
[----:B------:R-:W-:Y:S02]  /*ac40*/  ISETP.GE.AND P3, PT, R97, R68, PT ;  /* 0x000000446100720c */ /* 0x000fe40003f66270 */
[----:B------:R-:W-:-:S02]  /*ac50*/  LOP3.LUT R3, R55, 0x99, RZ, 0xfc, !PT ;  /* 0x0000009937037812 */ /* 0x000fc400078efcff */
[C---:B------:R-:W-:Y:S02]  /*ac60*/  LOP3.LUT R105, R55.reuse, 0x78, RZ, 0xfc, !PT ;  /* 0x0000007837697812 */ /* 0x040fe400078efcff */
[----:B------:R-:W-:Y:S01]  /*ac70*/  LOP3.LUT R97, R55, 0x90, RZ, 0xfc, !PT ;  /* 0x0000009037617812 */ /* 0x000fe200078efcff */
[----:B------:R-:W-:Y:S01]  /*ac80*/  HMMA.16816.F32.BF16 R76, R164, R78, R28 ;  /* 0x0000004ea44c723c */ /* 0x000fe2000004181c */
[----:B------:R-:W-:Y:S01]  /*ac90*/  FSEL R117, R98, -INF , !P0 ;  /* 0xff80000062757808 */ /* 0x000fe20004000000 */
[----:B------:R-:W3:Y:S01]  /*aca0*/  LDSM.16.M88.4 R28, [R0+0x4c00] ;  /* 0x004c0000001c783b */ /* 0x000ee20000000200 */
[----:B------:R-:W-:Y:S02]  /*acb0*/  FSEL R158, R96, -INF , !P0 ;  /* 0xff800000609e7808 */ /* 0x000fe40004000000 */
[-C--:B------:R-:W-:Y:S02]  /*acc0*/  ISETP.GE.AND P5, PT, R3, R68.reuse, PT ;  /* 0x000000440300720c */ /* 0x080fe40003fa6270 */
[----:B------:R-:W-:-:S02]  /*acd0*/  ISETP.GE.AND P0, PT, R105, R68, PT ;  /* 0x000000446900720c */ /* 0x000fc40003f06270 */
[----:B------:R-:W-:Y:S02]  /*ace0*/  ISETP.GE.AND P2, PT, R97, R68, PT ;  /* 0x000000446100720c */ /* 0x000fe40003f46270 */
[C---:B------:R-:W-:Y:S02]  /*acf0*/  LOP3.LUT R99, R55.reuse, 0x91, RZ, 0xfc, !PT ;  /* 0x0000009137637812 */ /* 0x040fe400078efcff */
[C---:B------:R-:W-:Y:S01]  /*ad00*/  LOP3.LUT R3, R55.reuse, 0xa0, RZ, 0xfc, !PT ;  /* 0x000000a037037812 */ /* 0x040fe200078efcff */
[----:B-1----:R-:W-:Y:S01]  /*ad10*/  HMMA.16816.F32.BF16 R40, R164, R84, R40 ;  /* 0x00000054a428723c */ /* 0x002fe20000041828 */
[----:B------:R-:W-:Y:S02]  /*ad20*/  LOP3.LUT R97, R55, 0x98, RZ, 0xfc, !PT ;  /* 0x0000009837617812 */ /* 0x000fe400078efcff */
[----:B------:R-:W-:Y:S02]  /*ad30*/  FSEL R114, R57, -INF , !P5 ;  /* 0xff80000039727808 */ /* 0x000fe40006800000 */
[----:B------:R-:W-:-:S02]  /*ad40*/  FSEL R193, R82, -INF , !P0 ;  /* 0xff80000052c17808 */ /* 0x000fc40004000000 */
[----:B------:R-:W-:Y:S01]  /*ad50*/  FSEL R132, R80, -INF , !P0 ;  /* 0xff80000050847808 */ /* 0x000fe20004000000 */
[C---:B------:R-:W-:Y:S01]  /*ad60*/  HMMA.16816.F32.BF16 R36, R164.reuse, R86, R36 ;  /* 0x00000056a424723c */ /* 0x040fe20000041824 */
[-C--:B------:R-:W-:Y:S02]  /*ad70*/  ISETP.GE.AND P1, PT, R99, R68.reuse, PT ;  /* 0x000000446300720c */ /* 0x080fe40003f26270 */
[-C--:B------:R-:W-:Y:S02]  /*ad80*/  ISETP.GE.AND P6, PT, R3, R68.reuse, PT ;  /* 0x000000440300720c */ /* 0x080fe40003fc6270 */
[----:B------:R-:W-:Y:S02]  /*ad90*/  LOP3.LUT R57, R55, 0xb9, RZ, 0xfc, !PT ;  /* 0x000000b937397812 */ /* 0x000fe400078efcff */
[----:B------:R-:W-:Y:S01]  /*ada0*/  ISETP.GE.AND P0, PT, R97, R68, PT ;  /* 0x000000446100720c */ /* 0x000fe20003f06270 */
[----:B--2---:R-:W-:Y:S01]  /*adb0*/  HMMA.16816.F32.BF16 R24, R164, R44, R24 ;  /* 0x0000002ca418723c */ /* 0x004fe20000041818 */
[----:B------:R-:W-:-:S02]  /*adc0*/  FSEL R120, R61, -INF , !P1 ;  /* 0xff8000003d787808 */ /* 0x000fc40004800000 */
[----:B------:R-:W-:Y:S02]  /*add0*/  FSEL R211, R50, -INF , !P6 ;  /* 0xff80000032d37808 */ /* 0x000fe40007000000 */
[----:B------:R-:W-:Y:S02]  /*ade0*/  FSEL R110, R48, -INF , !P6 ;  /* 0xff800000306e7808 */ /* 0x000fe40007000000 */
[----:B------:R-:W-:Y:S01]  /*adf0*/  FSEL R61, R58, -INF , !P0 ;  /* 0xff8000003a3d7808 */ /* 0x000fe20004000000 */
[----:B------:R-:W-:Y:S01]  /*ae00*/  HMMA.16816.F32.BF16 R20, R164, R46, R20 ;  /* 0x0000002ea414723c */ /* 0x000fe20000041814 */
[----:B------:R-:W-:Y:S02]  /*ae10*/  FSEL R116, R56, -INF , !P0 ;  /* 0xff80000038747808 */ /* 0x000fe40004000000 */
[----:B------:R-:W-:Y:S02]  /*ae20*/  FSEL R209, R59, -INF , !P5 ;  /* 0xff8000003bd17808 */ /* 0x000fe40006800000 */
[----:B------:R-:W-:-:S02]  /*ae30*/  ISETP.GE.AND P6, PT, R57, R68, PT ;  /* 0x000000443900720c */ /* 0x000fc40003fc6270 */
[----:B------:R-:W1:Y:S01]  /*ae40*/  LDSM.16.M88.4 R56, [R0+0x4800] ;  /* 0x004800000038783b */ /* 0x000e620000000200 */
[----:B------:R-:W-:Y:S01]  /*ae50*/  FSEL R122, R73, -INF , !P3 ;  /* 0xff800000497a7808 */ /* 0x000fe20005800000 */
[----:B---3--:R-:W-:Y:S01]  /*ae60*/  HMMA.16816.F32.BF16 R8, R164, R28, R8 ;  /* 0x0000001ca408723c */ /* 0x008fe20000041808 */
[----:B------:R-:W-:Y:S01]  /*ae70*/  LOP3.LUT R73, R55, 0xa9, RZ, 0xfc, !PT ;  /* 0x000000a937497812 */ /* 0x000fe200078efcff */
[----:B------:R-:W-:-:S04]  /*ae80*/  DEPBAR.LE SB0, 0x0 ;  /* 0x000080000000791a */ /* 0x000fc80000000000 */
[----:B------:R-:W-:Y:S02]  /*ae90*/  FSEL R205, R75, -INF , !P3 ;  /* 0xff8000004bcd7808 */ /* 0x000fe40005800000 */
[C---:B------:R-:W-:Y:S01]  /*aea0*/  LOP3.LUT R75, R55.reuse, 0xb1, RZ, 0xfc, !PT ;  /* 0x000000b1374b7812 */ /* 0x040fe200078efcff */
[----:B------:R-:W-:Y:S01]  /*aeb0*/  HMMA.16816.F32.BF16 R4, R164, R30, R4 ;  /* 0x0000001ea404723c */ /* 0x000fe20000041804 */
[----:B------:R-:W-:Y:S02]  /*aec0*/  LOP3.LUT R3, R55, 0xa1, RZ, 0xfc, !PT ;  /* 0x000000a137037812 */ /* 0x000fe400078efcff */
[----:B------:R-:W-:Y:S02]  /*aed0*/  ISETP.GE.AND P3, PT, R73, R68, PT ;  /* 0x000000444900720c */ /* 0x000fe40003f66270 */
[----:B------:R-:W-:Y:S02]  /*aee0*/  LOP3.LUT R73, R55, 0xb0, RZ, 0xfc, !PT ;  /* 0x000000b037497812 */ /* 0x000fe400078efcff */
[----:B------:R-:W-:-:S02]  /*aef0*/  FSEL R63, R63, -INF , !P1 ;  /* 0xff8000003f3f7808 */ /* 0x000fc40004800000 */
[-C--:B------:R-:W-:Y:S02]  /*af00*/  ISETP.GE.AND P1, PT, R75, R68.reuse, PT ;  /* 0x000000444b00720c */ /* 0x080fe40003f26270 */
[----:B------:R-:W-:Y:S02]  /*af10*/  LOP3.LUT R81, R55, 0xa8, RZ, 0xfc, !PT ;  /* 0x000000a837517812 */ /* 0x000fe400078efcff */
[----:B------:R-:W-:Y:S02]  /*af20*/  FSEL R207, R62, -INF , !P2 ;  /* 0xff8000003ecf7808 */ /* 0x000fe40005000000 */
[----:B------:R-:W-:Y:S02]  /*af30*/  FSEL R118, R60, -INF , !P2 ;  /* 0xff8000003c767808 */ /* 0x000fe40005000000 */
[-C--:B------:R-:W-:Y:S02]  /*af40*/  ISETP.GE.AND P5, PT, R3, R68.reuse, PT ;  /* 0x000000440300720c */ /* 0x080fe40003fa6270 */
[----:B------:R-:W-:-:S02]  /*af50*/  ISETP.GE.AND P2, PT, R73, R68, PT ;  /* 0x000000444900720c */ /* 0x000fc40003f46270 */
[----:B------:R-:W-:Y:S02]  /*af60*/  LOP3.LUT R73, R55, 0xb8, RZ, 0xfc, !PT ;  /* 0x000000b837497812 */ /* 0x000fe400078efcff */
[----:B------:R-:W-:Y:S02]  /*af70*/  FSEL R239, R43, -INF , !P1 ;  /* 0xff8000002bef7808 */ /* 0x000fe40004800000 */
[----:B------:R-:W-:Y:S02]  /*af80*/  FSEL R203, R74, -INF , !P4 ;  /* 0xff8000004acb7808 */ /* 0x000fe40006000000 */
[----:B------:R-:W-:Y:S02]  /*af90*/  FSEL R124, R72, -INF , !P4 ;  /* 0xff800000487c7808 */ /* 0x000fe40006000000 */
[----:B------:R-:W-:Y:S01]  /*afa0*/  LOP3.LUT R43, R55, 0xd1, RZ, 0xfc, !PT ;  /* 0x000000d1372b7812 */ /* 0x000fe200078efcff */
[----:B-1----:R-:W-:Y:S01]  /*afb0*/  HMMA.16816.F32.BF16 R16, R164, R56, R16 ;  /* 0x00000038a410723c */ /* 0x002fe20000041810 */
[----:B------:R-:W-:-:S02]  /*afc0*/  ISETP.GE.AND P4, PT, R81, R68, PT ;  /* 0x000000445100720c */ /* 0x000fc40003f86270 */
[----:B------:R-:W-:Y:S02]  /*afd0*/  FSEL R112, R49, -INF , !P5 ;  /* 0xff80000031707808 */ /* 0x000fe40006800000 */
[----:B------:R-:W-:Y:S02]  /*afe0*/  LOP3.LUT R49, R55, 0xc8, RZ, 0xfc, !PT ;  /* 0x000000c837317812 */ /* 0x000fe400078efcff */
[----:B------:R-:W-:Y:S01]  /*aff0*/  ISETP.GE.AND P0, PT, R73, R68, PT ;  /* 0x000000444900720c */ /* 0x000fe20003f06270 */
[----:B------:R-:W-:Y:S01]  /*b000*/  HMMA.16816.F32.BF16 R12, R164, R58, R12 ;  /* 0x0000003aa40c723c */ /* 0x000fe2000004180c */
[----:B------:R-:W-:Y:S02]  /*b010*/  LOP3.LUT R3, R55, 0xc0, RZ, 0xfc, !PT ;  /* 0x000000c037037812 */ /* 0x000fe400078efcff */
[----:B------:R-:W-:Y:S02]  /*b020*/  FSEL R100, R41, -INF , !P1 ;  /* 0xff80000029647808 */ /* 0x000fe40004800000 */
[----:B------:R-:W-:-:S02]  /*b030*/  LOP3.LUT R41, R55, 0xd8, RZ, 0xfc, !PT ;  /* 0x000000d837297812 */ /* 0x000fc400078efcff */
[-C--:B------:R-:W-:Y:S02]  /*b040*/  ISETP.GE.AND P1, PT, R43, R68.reuse, PT ;  /* 0x000000442b00720c */ /* 0x080fe40003f26270 */
[----:B------:R-:W-:Y:S02]  /*b050*/  FSEL R235, R94, -INF , !P4 ;  /* 0xff8000005eeb7808 */ /* 0x000fe40006000000 */
[----:B------:R-:W-:Y:S02]  /*b060*/  FSEL R108, R92, -INF , !P4 ;  /* 0xff8000005c6c7808 */ /* 0x000fe40006000000 */
[----:B------:R-:W-:Y:S02]  /*b070*/  FSEL R233, R51, -INF , !P5 ;  /* 0xff80000033e97808 */ /* 0x000fe40006800000 */
[-C--:B------:R-:W-:Y:S02]  /*b080*/  ISETP.GE.AND P4, PT, R49, R68.reuse, PT ;  /* 0x000000443100720c */ /* 0x080fe40003f86270 */
[----:B------:R-:W-:-:S02]  /*b090*/  ISETP.GE.AND P5, PT, R3, R68, PT ;  /* 0x000000440300720c */ /* 0x000fc40003fa6270 */
[C---:B------:R-:W-:Y:S02]  /*b0a0*/  LOP3.LUT R49, R55.reuse, 0xc9, RZ, 0xfc, !PT ;  /* 0x000000c937317812 */ /* 0x040fe400078efcff */
[----:B------:R-:W-:Y:S02]  /*b0b0*/  FSEL R241, R38, -INF , !P0 ;  /* 0xff80000026f17808 */ /* 0x000fe40004000000 */
[----:B------:R-:W-:Y:S02]  /*b0c0*/  FSEL R96, R36, -INF , !P0 ;  /* 0xff80000024607808 */ /* 0x000fe40004000000 */
[----:B------:R-:W-:Y:S02]  /*b0d0*/  LOP3.LUT R51, R55, 0xc1, RZ, 0xfc, !PT ;  /* 0x000000c137337812 */ /* 0x000fe400078efcff */
[----:B------:R-:W-:Y:S02]  /*b0e0*/  ISETP.GE.AND P0, PT, R41, R68, PT ;  /* 0x000000442900720c */ /* 0x000fe40003f06270 */
[----:B------:R-:W-:-:S02]  /*b0f0*/  FSEL R173, R27, -INF , !P1 ;  /* 0xff8000001bad7808 */ /* 0x000fc40004800000 */
[----:B------:R-:W-:Y:S02]  /*b100*/  LOP3.LUT R27, R55, 0xf1, RZ, 0xfc, !PT ;  /* 0x000000f1371b7812 */ /* 0x000fe400078efcff */
[----:B------:R-:W-:Y:S02]  /*b110*/  FSEL R95, R95, -INF , !P3 ;  /* 0xff8000005f5f7808 */ /* 0x000fe40005800000 */
[----:B------:R-:W-:Y:S02]  /*b120*/  FSEL R106, R93, -INF , !P3 ;  /* 0xff8000005d6a7808 */ /* 0x000fe40005800000 */
[----:B------:R-:W-:Y:S02]  /*b130*/  P2R R3, PR, RZ, 0x20 ;  /* 0x00000020ff037803 */ /* 0x000fe40000000000 */
[----:B------:R-:W-:Y:S02]  /*b140*/  FSEL R237, R42, -INF , !P2 ;  /* 0xff8000002aed7808 */ /* 0x000fe40005000000 */
[----:B------:R-:W-:-:S02]  /*b150*/  ISETP.GE.AND P3, PT, R49, R68, PT ;  /* 0x000000443100720c */ /* 0x000fc40003f66270 */
[----:B------:R-:W-:Y:S02]  /*b160*/  ISETP.GE.AND P5, PT, R51, R68, PT ;  /* 0x000000443300720c */ /* 0x000fe40003fa6270 */
[----:B------:R-:W-:Y:S02]  /*b170*/  LOP3.LUT R49, R55, 0xd0, RZ, 0xfc, !PT ;  /* 0x000000d037317812 */ /* 0x000fe400078efcff */
[----:B------:R-:W-:Y:S02]  /*b180*/  FSEL R243, R39, -INF , !P6 ;  /* 0xff80000027f37808 */ /* 0x000fe40007000000 */
[----:B------:R-:W-:Y:S02]  /*b190*/  FSEL R143, R22, -INF , !P0 ;  /* 0xff800000168f7808 */ /* 0x000fe40004000000 */
[----:B------:R-:W-:Y:S02]  /*b1a0*/  FSEL R42, R20, -INF , !P0 ;  /* 0xff800000142a7808 */ /* 0x000fe40004000000 */
[----:B------:R-:W-:-:S02]  /*b1b0*/  LOP3.LUT R39, R55, 0xe8, RZ, 0xfc, !PT ;  /* 0x000000e837277812 */ /* 0x000fc400078efcff */
[-C--:B------:R-:W-:Y:S02]  /*b1c0*/  ISETP.GE.AND P0, PT, R27, R68.reuse, PT ;  /* 0x000000441b00720c */ /* 0x080fe40003f06270 */
[----:B------:R-:W-:Y:S02]  /*b1d0*/  FSEL R92, R37, -INF , !P6 ;  /* 0xff800000255c7808 */ /* 0x000fe40007000000 */
[----:B------:R-:W-:Y:S02]  /*b1e0*/  FSEL R102, R40, -INF , !P2 ;  /* 0xff80000028667808 */ /* 0x000fe40005000000 */
[----:B------:R-:W-:Y:S02]  /*b1f0*/  ISETP.NE.AND P6, PT, R3, RZ, PT ;  /* 0x000000ff0300720c */ /* 0x000fe40003fc5270 */
[----:B------:R-:W-:Y:S02]  /*b200*/  ISETP.GE.AND P2, PT, R49, R68, PT ;  /* 0x000000443100720c */ /* 0x000fe40003f46270 */
[----:B------:R-:W-:-:S02]  /*b210*/  FSEL R35, R35, -INF , !P5 ;  /* 0xff80000023237808 */ /* 0x000fc40006800000 */
[----:B------:R-:W-:Y:S02]  /*b220*/  FSEL R3, R33, -INF , !P5 ;  /* 0xff80000021037808 */ /* 0x000fe40006800000 */
[----:B------:R-:W-:Y:S02]  /*b230*/  ISETP.GE.AND P5, PT, R39, R68, PT ;  /* 0x000000442700720c */ /* 0x000fe40003fa6270 */
[----:B------:R-:W-:Y:S02]  /*b240*/  FSEL R48, R11, -INF , !P0 ;  /* 0xff8000000b307808 */ /* 0x000fe40004000000 */
[----:B------:R-:W-:Y:S02]  /*b250*/  FSEL R49, R9, -INF , !P0 ;  /* 0xff80000009317808 */ /* 0x000fe40004000000 */
[----:B------:R-:W-:Y:S02]  /*b260*/  LOP3.LUT R39, R55, 0xe9, RZ, 0xfc, !PT ;  /* 0x000000e937277812 */ /* 0x000fe400078efcff */
[----:B------:R-:W-:-:S02]  /*b270*/  ISETP.GT.AND P0, PT, R232, R215, PT ;  /* 0x000000d7e800720c */ /* 0x000fc40003f04270 */
[C---:B------:R-:W-:Y:S02]  /*b280*/  LOP3.LUT R41, R55.reuse, 0xd9, RZ, 0xfc, !PT ;  /* 0x000000d937297812 */ /* 0x040fe400078efcff */
[----:B------:R-:W-:Y:S02]  /*b290*/  LOP3.LUT R43, R55, 0xe0, RZ, 0xfc, !PT ;  /* 0x000000e0372b7812 */ /* 0x000fe400078efcff */
[----:B------:R-:W-:Y:S02]  /*b2a0*/  FSEL R33, R78, -INF , !P4 ;  /* 0xff8000004e217808 */ /* 0x000fe40006000000 */
[----:B------:R-:W-:Y:S02]  /*b2b0*/  FSEL R38, R76, -INF , !P4 ;  /* 0xff8000004c267808 */ /* 0x000fe40006000000 */
[----:B------:R-:W-:Y:S02]  /*b2c0*/  FSEL R187, R26, -INF , !P2 ;  /* 0xff8000001abb7808 */ /* 0x000fe40005000000 */
[----:B------:R-:W-:-:S02]  /*b2d0*/  FSEL R40, R24, -INF , !P2 ;  /* 0xff80000018287808 */ /* 0x000fc40005000000 */
[-C--:B------:R-:W-:Y:S02]  /*b2e0*/  ISETP.GE.AND P4, PT, R39, R68.reuse, PT ;  /* 0x000000442700720c */ /* 0x080fe40003f86270 */
[----:B------:R-:W-:Y:S02]  /*b2f0*/  LOP3.LUT R37, R55, 0xe1, RZ, 0xfc, !PT ;  /* 0x000000e137257812 */ /* 0x000fe400078efcff */
[----:B------:R-:W-:Y:S02]  /*b300*/  FSEL R39, R25, -INF , !P1 ;  /* 0xff80000019277808 */ /* 0x000fe40004800000 */
[----:B------:R-:W-:Y:S02]  /*b310*/  ISETP.GE.AND P2, PT, R41, R68, PT ;  /* 0x000000442900720c */ /* 0x000fe40003f46270 */
[C---:B------:R-:W-:Y:S02]  /*b320*/  LOP3.LUT R45, R55.reuse, 0xf0, RZ, 0xfc, !PT ;  /* 0x000000f0372d7812 */ /* 0x040fe400078efcff */
[----:B------:R-:W-:-:S02]  /*b330*/  LOP3.LUT R25, R55, 0xf8, RZ, 0xfc, !PT ;  /* 0x000000f837197812 */ /* 0x000fc400078efcff */
        /* <DEDUP_REMOVED lines=9> */
[----:B------:R-:W-:Y:S02]  /*b3d0*/  ISETP.GE.AND P2, PT, R25, R68, PT ;  /* 0x000000441900720c */ /* 0x000fe40003f46270 */
[----:B------:R-:W-:Y:S02]  /*b3e0*/  FSEL R147, R18, -INF , !P1 ;  /* 0xff80000012937808 */ /* 0x000fe40004800000 */
[----:B------:R-:W-:-:S02]  /*b3f0*/  FSEL R44, R16, -INF , !P1 ;  /* 0xff800000102c7808 */ /* 0x000fc40004800000 */
        /* <DEDUP_REMOVED lines=30> */
.L_x_3583:
        /* <DEDUP_REMOVED lines=60> */
.L_x_3584:
[----:B------:R-:W-:Y:S05]  /*b9a0*/  BSYNC.RECONVERGENT B0 ;  /* 0x0000000000007941 */ /* 0x000fea0003800200 */
.L_x_3582:
        /* <DEDUP_REMOVED lines=28> */
.L_x_3581:
[----:B------:R-:W-:Y:S05]  /*bb70*/  BSYNC.RECONVERGENT B1 ;  /* 0x0000000000017941 */ /* 0x000fea0003800200 */
.L_x_3580:
[----:B------:R-:W-:Y:S01]  /*bb80*/  FMNMX3.FTZ R2, R69, R71, R153, !PT ;  /* 0x0000004745027276 */ /* 0x000fe20007810099 */
        /* <DEDUP_REMOVED lines=97> */
[-CC-:B------:R-:W-:Y:S01]  /*c1a0*/  FFMA.FTZ R104, R133, R90.reuse, -R88.reuse ;  /* 0x0000005a85687223 */ /* 0x180fe20000010858 */
        /* <DEDUP_REMOVED lines=8> */
[--C-:B------:R-:W-:Y:S01]  /*c230*/  FFMA.FTZ R84, R181, R90, -R88.reuse ;  /* 0x0000005ab5547223 */ /* 0x100fe20000010858 */
        /* <DEDUP_REMOVED lines=17> */
[----:B----4-:R-:W-:Y:S01]  /*c350*/  F2FP.BF16.F32.PACK_AB R23, R119, R208 ;  /* 0x000000d07717723e */ /* 0x010fe200000010ff */
[--C-:B------:R-:W-:Y:S01]  /*c360*/  FFMA.FTZ R68, R209, R90, -R88.reuse ;  /* 0x0000005ad1447223 */ /* 0x100fe20000010858 */
[----:B------:R-:W-:Y:S01]  /*c370*/  FADD.FTZ R127, R234, R127 ;  /* 0x0000007fea7f7221 */ /* 0x000fe20000010000 */
[----:B--2---:R-:W-:Y:S01]  /*c380*/  FMNMX.FTZ R2, R5, R2, !PT ;  /* 0x0000000205027209 */ /* 0x004fe20007810000 */
[--C-:B-1----:R-:W-:Y:S01]  /*c390*/  FFMA.FTZ R67, R211, R90, -R88.reuse ;  /* 0x0000005ad3437223 */ /* 0x102fe20000010858 */
[----:B------:R-:W-:Y:S01]  /*c3a0*/  SHF.L.U32 R5, R154, 0x5, RZ ;  /* 0x000000059a057819 */ /* 0x000fe200000006ff */
[----:B------:R-:W-:Y:S01]  /*c3b0*/  FADD.FTZ R208, R208, R127 ;  /* 0x0000007fd0d07221 */ /* 0x000fe20000010000 */
[----:B------:R-:W-:Y:S01]  /*c3c0*/  FSETP.NEU.FTZ.AND P0, PT, R2, -INF , PT ;  /* 0xff8000000200780b */ /* 0x000fe20003f1d000 */
[----:B------:R-:W-:Y:S01]  /*c3d0*/  FMUL.FTZ R89, R90, R2 ;  /* 0x000000025a597220 */ /* 0x000fe20000410000 */
[----:B------:R-:W-:Y:S01]  /*c3e0*/  LOP3.LUT R5, R5, 0x20, RZ, 0xe2, !PT ;  /* 0x0000002005057812 */ /* 0x000fe200078ee2ff */
[----:B------:R-:W-:Y:S01]  /*c3f0*/  MUFU.EX2 R166, R166 ;  /* 0x000000a600a67308 */ /* 0x000fe20000000800 */
[-CC-:B------:R-:W-:Y:S01]  /*c400*/  FFMA.FTZ R62, R233, R90.reuse, -R88.reuse ;  /* 0x0000005ae93e7223 */ /* 0x180fe20000010858 */
[-CC-:B------:R-:W-:Y:S01]  /*c410*/  FFMA.FTZ R63, R235, R90.reuse, -R88.reuse ;  /* 0x0000005aeb3f7223 */ /* 0x180fe20000010858 */
[----:B------:R-:W-:Y:S01]  /*c420*/  LEA R5, R4, R5, 0x8 ;  /* 0x0000000504057211 */ /* 0x000fe200078e40ff */
[-CC-:B------:R-:W-:Y:S01]  /*c430*/  FFMA.FTZ R61, R237, R90.reuse, -R88.reuse ;  /* 0x0000005aed3d7223 */ /* 0x180fe20000010858 */
[----:B------:R-:W-:Y:S01]  /*c440*/  FSEL R89, R89, RZ, P0 ;  /* 0x000000ff59597208 */ /* 0x000fe20000000000 */
[-CC-:B------:R-:W-:Y:S01]  /*c450*/  FFMA.FTZ R58, R239, R90.reuse, -R88.reuse ;  /* 0x0000005aef3a7223 */ /* 0x180fe20000010858 */
[----:B------:R-:W-:Y:S01]  /*c460*/  IADD3 R212, PT, PT, R150, R5, RZ ;  /* 0x0000000596d47210 */ /* 0x000fe20007ffe0ff */
[----:B------:R-:W-:Y:S01]  /*c470*/  MUFU.EX2 R109, R109 ;  /* 0x0000006d006d7308 */ /* 0x000fe20000000800 */
[-CC-:B------:R-:W-:Y:S01]  /*c480*/  FFMA.FTZ R59, R241, R90.reuse, -R88.reuse ;  /* 0x0000005af13b7223 */ /* 0x180fe20000010858 */
[-CC-:B------:R-:W-:Y:S01]  /*c490*/  FFMA.FTZ R125, R188, R90.reuse, -R89.reuse ;  /* 0x0000005abc7d7223 */ /* 0x180fe20000010859 */
[----:B------:R-:W-:Y:S01]  /*c4a0*/  LEA R212, R212, UR6, 0x1 ;  /* 0x00000006d4d47c11 */ /* 0x000fe2000f8e08ff */
        /* <DEDUP_REMOVED lines=45> */
[----:B------:R-:W4:Y:S01]  /*c780*/  MUFU.EX2 R121, R121 ;  /* 0x0000007900797308 */ /* 0x000f220000000800 */
        /* <DEDUP_REMOVED lines=11> */
[----:B------:R-:W-:Y:S01]  /*c840*/  FADD.FTZ R236, R125, R236 ;  /* 0x000000ec7dec7221 */ /* 0x000fe20000010000 */
        /* <DEDUP_REMOVED lines=10> */
[--C-:B------:R-:W-:Y:S01]  /*c8f0*/  FFMA.FTZ R54, R245, R90, -R88.reuse ;  /* 0x0000005af5367223 */ /* 0x100fe20000010858 */
[----:B------:R-:W-:Y:S01]  /*c900*/  MUFU.EX2 R164, R164 ;  /* 0x000000a400a47308 */ /* 0x000fe20000000800 */
[C---:B--2---:R-:W-:Y:S01]  /*c910*/  HMMA.16816.F32.BF16 R24, R20.reuse, R12, RZ ;  /* 0x0000000c1418723c */ /* 0x044fe200000418ff */
[----:B----4-:R-:W-:Y:S01]  /*c920*/  F2FP.BF16.F32.PACK_AB R12, R121, R192 ;  /* 0x000000c0790c723e */ /* 0x010fe200000010ff */
[--C-:B------:R-:W-:Y:S01]  /*c930*/  FFMA.FTZ R144, R199, R90, -R88.reuse ;  /* 0x0000005ac7907223 */ /* 0x100fe20000010858 */
[----:B------:R-:W-:Y:S01]  /*c940*/  F2FP.BF16.F32.PACK_AB R13, R111, R206 ;  /* 0x000000ce6f0d723e */ /* 0x000fe200000010ff */
[-CC-:B------:R-:W-:Y:S01]  /*c950*/  FFMA.FTZ R36, R36, R90.reuse, -R89.reuse ;  /* 0x0000005a24247223 */ /* 0x180fe20000010859 */
[-CC-:B------:R-:W-:Y:S01]  /*c960*/  FFMA.FTZ R3, R3, R90.reuse, -R89.reuse ;  /* 0x0000005a03037223 */ /* 0x180fe20000010859 */
[-CC-:B------:R-:W-:Y:S01]  /*c970*/  FFMA.FTZ R38, R38, R90.reuse, -R89.reuse ;  /* 0x0000005a26267223 */ /* 0x180fe20000010859 */
[----:B------:R-:W2:Y:S01]  /*c980*/  MUFU.EX2 R105, R105 ;  /* 0x0000006900697308 */ /* 0x000ea20000000800 */
[----:B------:R-:W-:Y:S01]  /*c990*/  HMMA.16816.F32.BF16 R20, R20, R14, RZ ;  /* 0x0000000e1414723c */ /* 0x000fe200000418ff */
[----:B-1----:R-:W-:Y:S01]  /*c9a0*/  F2FP.BF16.F32.PACK_AB R14, R188, R117 ;  /* 0x00000075bc0e723e */ /* 0x002fe200000010ff */
[--C-:B------:R-:W-:Y:S01]  /*c9b0*/  FFMA.FTZ R131, R187, R90, -R88.reuse ;  /* 0x0000005abb837223 */ /* 0x100fe20000010858 */
        /* <DEDUP_REMOVED lines=11> */
[-CC-:B------:R-:W-:Y:S01]  /*ca70*/  FFMA.FTZ R52, R52, R90.reuse, -R89.reuse ;  /* 0x0000005a34347223 */ /* 0x180fe20000010859 */
[----:B------:R-:W1:Y:S01]  /*ca80*/  MUFU.EX2 R103, R103 ;  /* 0x0000006700677308 */ /* 0x000e620000000800 */
[-CC-:B------:R-:W-:Y:S01]  /*ca90*/  FFMA.FTZ R55, R55, R90.reuse, -R89.reuse ;  /* 0x0000005a37377223 */ /* 0x180fe20000010859 */
[-CC-:B------:R-:W-:Y:S01]  /*caa0*/  FFMA.FTZ R48, R48, R90.reuse, -R88.reuse ;  /* 0x0000005a30307223 */ /* 0x180fe20000010858 */
[C---:B------:R-:W-:Y:S01]  /*cab0*/  HMMA.16816.F32.BF16 R4, R12.reuse, R18, R4 ;  /* 0x000000120c04723c */ /* 0x040fe20000041804 */
[----:B------:R-:W3:Y:S01]  /*cac0*/  LDSM.16.MT88.4 R16, [R91+0x5800] ;  /* 0x005800005b10783b */ /* 0x000ee20000004200 */
[-CC-:B------:R-:W-:Y:S01]  /*cad0*/  FFMA.FTZ R50, R50, R90.reuse, -R89.reuse ;  /* 0x0000005a32327223 */ /* 0x180fe20000010859 */
[-CC-:B------:R-:W-:Y:S01]  /*cae0*/  FFMA.FTZ R49, R49, R90.reuse, -R89.reuse ;  /* 0x0000005a31317223 */ /* 0x180fe20000010859 */
[-CC-:B------:R-:W-:Y:S01]  /*caf0*/  FFMA.FTZ R46, R46, R90.reuse, -R89.reuse ;  /* 0x0000005a2e2e7223 */ /* 0x180fe20000010859 */
[----:B------:R-:W-:Y:S01]  /*cb00*/  MUFU.EX2 R150, R150 ;  /* 0x0000009600967308 */ /* 0x000fe20000000800 */
[-C--:B------:R-:W-:Y:S01]  /*cb10*/  FFMA.FTZ R43, R43, R90.reuse, -R89 ;  /* 0x0000005a2b2b7223 */ /* 0x080fe20000010859 */
[----:B------:R-:W-:Y:S01]  /*cb20*/  FFMA.FTZ R45, R45, R90, -R88 ;  /* 0x0000005a2d2d7223 */ /* 0x000fe20000010858 */
[----:B-----5:R-:W-:Y:S01]  /*cb30*/  HMMA.16816.F32.BF16 R24, R12, R28, R24 ;  /* 0x0000001c0c18723c */ /* 0x020fe20000041818 */
[----:B------:R-:W-:-:S04]  /*cb40*/  ISETP.GE.AND P0, PT, R66, R215, PT ;  /* 0x000000d74200720c */ /* 0x000fc80003f06270 */
[----:B------:R-:W4:Y:S03]  /*cb50*/  MUFU.EX2 R113, R113 ;  /* 0x0000007100717308 */ /* 0x000f260000000800 */
[----:B------:R-:W-:Y:S01]  /*cb60*/  HMMA.16816.F32.BF16 R20, R12, R30, R20 ;  /* 0x0000001e0c14723c */ /* 0x000fe20000041814 */
[----:B------:R-:W5:Y:S01]  /*cb70*/  LDSM.16.MT88.4 R28, [R212+0x5c00] ;  /* 0x005c0000d41c783b */ /* 0x000f620000004200 */
[----:B--2---:R-:W-:Y:S02]  /*cb80*/  F2FP.BF16.F32.PACK_AB R13, R105, R164 ;  /* 0x000000a4690d723e */ /* 0x004fe400000010ff */
        /* <DEDUP_REMOVED lines=156> */
[----:B------:R-:W2:Y:S01]  /*d550*/  LDSM.16.MT88.4 R16, [R212+0x7c00] ;  /* 0x007c0000d410783b */ /* 0x000ea20000004200 */
[----:B------:R-:W-:Y:S01]  /*d560*/  FADD.FTZ R150, R150, R117 ;  /* 0x0000007596967221 */ /* 0x000fe20000010000 */
[----:B------:R-:W-:Y:S01]  /*d570*/  FADD.FTZ R105, R105, R164 ;  /* 0x000000a469697221 */ /* 0x000fe20000010000 */
[----:B------:R-:W5:Y:S01]  /*d580*/  MUFU.EX2 R129, R129 ;  /* 0x0000008100817308 */ /* 0x000f620000000800 */
        /* <DEDUP_REMOVED lines=30> */
[----:B-1----:R-:W-:Y:S01]  /*d770*/  HMMA.16816.F32.BF16 R24, R32, R28, R24 ;  /* 0x0000001c2018723c */ /* 0x002fe20000041818 */
[----:B-----5:R-:W-:Y:S01]  /*d780*/  F2FP.BF16.F32.PACK_AB R29, R58, R61 ;  /* 0x0000003d3a1d723e */ /* 0x020fe200000010ff */
[----:B------:R-:W-:-:S04]  /*d790*/  FADD.FTZ R160, R160, R145 ;  /* 0x00000091a0a07221 */ /* 0x000fc80000010000 */
[----:B------:R-:W-:Y:S01]  /*d7a0*/  FADD.FTZ R151, R151, R160 ;  /* 0x000000a097977221 */ /* 0x000fe20000010000 */
[----:B------:R-:W-:Y:S01]  /*d7b0*/  MUFU.EX2 R109, R109 ;  /* 0x0000006d006d7308 */ /* 0x000fe20000000800 */
[----:B------:R-:W-:Y:S02]  /*d7c0*/  HMMA.16816.F32.BF16 R20, R32, R30, R20 ;  /* 0x0000001e2014723c */ /* 0x000fe40000041814 */
[----:B------:R-:W-:-:S04]  /*d7d0*/  FADD.FTZ R151, R156, R151 ;  /* 0x000000979c977221 */ /* 0x000fc80000010000 */
[----:B------:R-:W-:Y:S01]  /*d7e0*/  FADD.FTZ R142, R142, R151 ;  /* 0x000000978e8e7221 */ /* 0x000fe20000010000 */
[----:B------:R-:W1:Y:S01]  /*d7f0*/  MUFU.EX2 R100, R100 ;  /* 0x0000006400647308 */ /* 0x000e620000000800 */
[----:B---3--:R-:W-:Y:S01]  /*d800*/  F2FP.BF16.F32.PACK_AB R31, R56, R59 ;  /* 0x0000003b381f723e */ /* 0x008fe200000010ff */
[----:B------:R-:W-:Y:S01]  /*d810*/  HMMA.16816.F32.BF16 R4, R32, R14, R4 ;  /* 0x0000000e2004723c */ /* 0x000fe20000041804 */
[----:B------:R-:W3:Y:S01]  /*d820*/  LDSM.16.MT88.4 R12, [R91+0x7c00] ;  /* 0x007c00005b0c783b */ /* 0x000ee20000004200 */
[----:B------:R-:W-:-:S03]  /*d830*/  FADD.FTZ R155, R155, R142 ;  /* 0x0000008e9b9b7221 */ /* 0x000fc60000010000 */
[----:B------:R-:W4:Y:S01]  /*d840*/  LDSM.16.MT88.4 R32, [R212+0x8000] ;  /* 0x00800000d420783b */ /* 0x000f220000004200 */
        /* <DEDUP_REMOVED lines=12> */
[-C--:B------:R-:W-:Y:S01]  /*d910*/  FFMA.FTZ R92, R37, R90.reuse, -R89 ;  /* 0x0000005a255c7223 */ /* 0x080fe20000010859 */
[----:B------:R-:W-:Y:S01]  /*d920*/  FADD.FTZ R126, R126, R159 ;  /* 0x0000009f7e7e7221 */ /* 0x000fe20000010000 */
[-CC-:B------:R-:W-:Y:S01]  /*d930*/  FFMA.FTZ R37, R51, R90.reuse, -R88.reuse ;  /* 0x0000005a33257223 */ /* 0x180fe20000010858 */
[-C--:B------:R-:W-:Y:S01]  /*d940*/  FFMA.FTZ R51, R41, R90.reuse, -R89 ;  /* 0x0000005a29337223 */ /* 0x080fe20000010859 */
[-C--:B------:R-:W-:Y:S01]  /*d950*/  FFMA.FTZ R41, R47, R90.reuse, -R88 ;  /* 0x0000005a2f297223 */ /* 0x080fe20000010858 */
[----:B------:R-:W-:Y:S01]  /*d960*/  FADD.FTZ R147, R147, R126 ;  /* 0x0000007e93937221 */ /* 0x000fe20000010000 */
[C---:B--2---:R-:W-:Y:S01]  /*d970*/  HMMA.16816.F32.BF16 R8, R28.reuse, R16, R8 ;  /* 0x000000101c08723c */ /* 0x044fe20000041808 */
[----:B------:R-:W-:Y:S01]  /*d980*/  FADD.FTZ R16, R94, R97 ;  /* 0x000000615e107221 */ /* 0x000fe20000010000 */
[----:B------:R-:W-:Y:S01]  /*d990*/  MUFU.EX2 R95, R95 ;  /* 0x0000005f005f7308 */ /* 0x000fe20000000800 */
[----:B------:R-:W-:Y:S01]  /*d9a0*/  FADD.FTZ R124, R124, R147 ;  /* 0x000000937c7c7221 */ /* 0x000fe20000010000 */
[----:B------:R-:W-:Y:S01]  /*d9b0*/  FFMA.FTZ R47, R57, R90, -R89 ;  /* 0x0000005a392f7223 */ /* 0x000fe20000010859 */
[----:B------:R-:W-:Y:S01]  /*d9c0*/  FADD.FTZ R16, R93, R16 ;  /* 0x000000105d107221 */ /* 0x000fe20000010000 */
[----:B------:R-:W-:Y:S01]  /*d9d0*/  LDSM.16.MT88.4 R132, [R91+0x8c00] ;  /* 0x008c00005b84783b */ /* 0x000fe20000004200 */
[----:B------:R-:W-:Y:S01]  /*d9e0*/  FADD.FTZ R161, R161, R124 ;  /* 0x0000007ca1a17221 */ /* 0x000fe20000010000 */
[----:B------:R-:W-:Y:S01]  /*d9f0*/  HMMA.16816.F32.BF16 R4, R28, R18, R4 ;  /* 0x000000121c04723c */ /* 0x000fe20000041804 */
[----:B------:R-:W-:Y:S01]  /*da00*/  FADD.FTZ R87, R87, R16 ;  /* 0x0000001057577221 */ /* 0x000fe20000010000 */
[----:B------:R-:W2:Y:S01]  /*da10*/  MUFU.EX2 R144, R144 ;  /* 0x0000009000907308 */ /* 0x000ea20000000800 */
[----:B------:R-:W5:Y:S01]  /*da20*/  LDSM.16.MT88.4 R16, [R91+0x8000] ;  /* 0x008000005b10783b */ /* 0x000f620000004200 */
[----:B------:R-:W-:Y:S01]  /*da30*/  FADD.FTZ R118, R118, R161 ;  /* 0x000000a176767221 */ /* 0x000fe20000010000 */
[----:B------:R-:W-:-:S03]  /*da40*/  FADD.FTZ R86, R86, R87 ;  /* 0x0000005756567221 */ /* 0x000fc60000010000 */
[----:B---3--:R-:W-:Y:S01]  /*da50*/  HMMA.16816.F32.BF16 R24, R28, R12, R24 ;  /* 0x0000000c1c18723c */ /* 0x008fe20000041818 */
[----:B------:R-:W-:Y:S01]  /*da60*/  FADD.FTZ R85, R85, R86 ;  /* 0x0000005655557221 */ /* 0x000fe20000010000 */
[----:B------:R-:W-:Y:S01]  /*da70*/  MUFU.EX2 R36, R36 ;  /* 0x0000002400247308 */ /* 0x000fe20000000800 */
[----:B-1----:R-:W-:Y:S01]  /*da80*/  F2FP.BF16.F32.PACK_AB R13, R53, R54 ;  /* 0x00000036350d723e */ /* 0x002fe200000010ff */
[----:B------:R-:W-:Y:S01]  /*da90*/  FADD.FTZ R163, R163, R118 ;  /* 0x00000076a3a37221 */ /* 0x000fe20000010000 */
[----:B------:R-:W-:-:S03]  /*daa0*/  FADD.FTZ R84, R84, R85 ;  /* 0x0000005554547221 */ /* 0x000fc60000010000 */
[----:B------:R-:W-:Y:S01]  /*dab0*/  HMMA.16816.F32.BF16 R20, R28, R14, R20 ;  /* 0x0000000e1c14723c */ /* 0x000fe20000041814 */
[----:B------:R-:W-:Y:S01]  /*dac0*/  FADD.FTZ R83, R83, R84 ;  /* 0x0000005453537221 */ /* 0x000fe20000010000 */
[----:B------:R-:W1:Y:S01]  /*dad0*/  MUFU.EX2 R3, R3 ;  /* 0x0000000300037308 */ /* 0x000e620000000800 */
[----:B------:R-:W3:Y:S01]  /*dae0*/  LDSM.16.MT88.4 R28, [R212+0x8400] ;  /* 0x00840000d41c783b */ /* 0x000ee20000004200 */
[----:B--2---:R-:W-:Y:S01]  /*daf0*/  F2FP.BF16.F32.PACK_AB R15, R144, R95 ;  /* 0x0000005f900f723e */ /* 0x004fe200000010ff */
        /* <DEDUP_REMOVED lines=8> */
[----:B------:R-:W2:Y:S01]  /*db80*/  MUFU.EX2 R93, R92 ;  /* 0x0000005c005d7308 */ /* 0x000ea20000000800 */
        /* <DEDUP_REMOVED lines=11> */
[----:B--2---:R-:W-:Y:S01]  /*dc40*/  F2FP.BF16.F32.PACK_AB R14, R93, R38 ;  /* 0x000000265d0e723e */ /* 0x004fe200000010ff */
[----:B------:R-:W-:Y:S01]  /*dc50*/  FADD.FTZ R57, R100, R57 ;  /* 0x0000003964397221 */ /* 0x000fe20000010000 */
[----:B------:R-:W-:-:S03]  /*dc60*/  FADD.FTZ R74, R74, R75 ;  /* 0x0000004b4a4a7221 */ /* 0x000fc60000010000 */
[----:B------:R-:W-:Y:S01]  /*dc70*/  FADD.FTZ R96, R96, R57 ;  /* 0x0000003960607221 */ /* 0x000fe20000010000 */
[----:B------:R-:W-:Y:S01]  /*dc80*/  FADD.FTZ R73, R73, R74 ;  /* 0x0000004a49497221 */ /* 0x000fe20000010000 */
[----:B----4-:R-:W-:Y:S01]  /*dc90*/  HMMA.16816.F32.BF16 R8, R12, R32, R8 ;  /* 0x000000200c08723c */ /* 0x010fe20000041808 */
[----:B------:R-:W-:Y:S01]  /*dca0*/  MUFU.EX2 R143, R143 ;  /* 0x0000008f008f7308 */ /* 0x000fe20000000800 */
[----:B------:R-:W-:Y:S01]  /*dcb0*/  FADD.FTZ R103, R103, R96 ;  /* 0x0000006067677221 */ /* 0x000fe20000010000 */
[----:B------:R-:W-:-:S04]  /*dcc0*/  FADD.FTZ R72, R72, R73 ;  /* 0x0000004948487221 */ /* 0x000fc80000010000 */
[----:B------:R-:W-:Y:S01]  /*dcd0*/  FADD.FTZ R71, R71, R72 ;  /* 0x0000004847477221 */ /* 0x000fe20000010000 */
[----:B------:R-:W-:Y:S01]  /*dce0*/  HMMA.16816.F32.BF16 R4, R12, R34, R4 ;  /* 0x000000220c04723c */ /* 0x000fe20000041804 */
[----:B------:R-:W2:Y:S01]  /*dcf0*/  LDSM.16.MT88.4 R32, [R91+0x8400] ;  /* 0x008400005b20783b */ /* 0x000ea20000004200 */
[----:B------:R-:W4:Y:S01]  /*dd00*/  MUFU.EX2 R138, R138 ;  /* 0x0000008a008a7308 */ /* 0x000f220000000800 */
[----:B------:R-:W-:-:S04]  /*dd10*/  FADD.FTZ R70, R70, R71 ;  /* 0x0000004746467221 */ /* 0x000fc80000010000 */
[----:B------:R-:W-:Y:S01]  /*dd20*/  FADD.FTZ R69, R69, R70 ;  /* 0x0000004645457221 */ /* 0x000fe20000010000 */
[----:B-----5:R-:W-:Y:S02]  /*dd30*/  HMMA.16816.F32.BF16 R24, R12, R16, R24 ;  /* 0x000000100c18723c */ /* 0x020fe40000041818 */
[----:B------:R-:W-:Y:S01]  /*dd40*/  MUFU.EX2 R40, R40 ;  /* 0x0000002800287308 */ /* 0x000fe20000000800 */
[----:B------:R-:W-:-:S04]  /*dd50*/  FADD.FTZ R68, R68, R69 ;  /* 0x0000004544447221 */ /* 0x000fc80000010000 */
[----:B------:R-:W-:Y:S01]  /*dd60*/  FADD.FTZ R67, R67, R68 ;  /* 0x0000004443437221 */ /* 0x000fe20000010000 */
[----:B------:R-:W-:Y:S01]  /*dd70*/  HMMA.16816.F32.BF16 R20, R12, R18, R20 ;  /* 0x000000120c14723c */ /* 0x000fe20000041814 */
[----:B------:R-:W5:Y:S01]  /*dd80*/  LDSM.16.MT88.4 R16, [R212+0x8800] ;  /* 0x00880000d410783b */ /* 0x000f620000004200 */
[----:B------:R-:W3:Y:S01]  /*dd90*/  MUFU.EX2 R39, R39 ;  /* 0x0000002700277308 */ /* 0x000ee20000000800 */
[----:B-1----:R-:W-:Y:S01]  /*dda0*/  F2FP.BF16.F32.PACK_AB R13, R170, R131 ;  /* 0x00000083aa0d723e */ /* 0x002fe200000010ff */
[----:B------:R-:W-:Y:S01]  /*ddb0*/  FADD.FTZ R62, R62, R67 ;  /* 0x000000433e3e7221 */ /* 0x000fe20000010000 */
[----:B----4-:R-:W-:-:S03]  /*ddc0*/  F2FP.BF16.F32.PACK_AB R15, R138, R143 ;  /* 0x0000008f8a0f723e */ /* 0x010fc600000010ff */
[----:B------:R-:W-:Y:S02]  /*ddd0*/  FADD.FTZ R63, R63, R62 ;  /* 0x0000003e3f3f7221 */ /* 0x000fe40000010000 */
[----:B------:R-:W-:Y:S02]  /*dde0*/  MUFU.EX2 R42, R42 ;  /* 0x0000002a002a7308 */ /* 0x000fe40000000800 */
[----:B------:R-:W-:-:S04]  /*ddf0*/  FADD.FTZ R60, R60, R63 ;  /* 0x0000003f3c3c7221 */ /* 0x000fc80000010000 */
[----:B------:R-:W-:Y:S02]  /*de00*/  FADD.FTZ R61, R61, R60 ;  /* 0x0000003c3d3d7221 */ /* 0x000fe40000010000 */
[----:B------:R-:W1:Y:S01]  /*de10*/  MUFU.EX2 R51, R51 ;  /* 0x0000003300337308 */ /* 0x000e620000000800 */
[----:B---3--:R-:W-:Y:S01]  /*de20*/  F2FP.BF16.F32.PACK_AB R12, R39, R40 ;  /* 0x00000028270c723e */ /* 0x008fe200000010ff */
[----:B------:R-:W-:-:S06]  /*de30*/  FADD.FTZ R58, R58, R61 ;  /* 0x0000003d3a3a7221 */ /* 0x000fcc0000010000 */
[----:B------:R-:W-:Y:S08]  /*de40*/  MUFU.EX2 R130, R130 ;  /* 0x0000008200827308 */ /* 0x000ff00000000800 */
[----:B------:R-:W3:Y:S01]  /*de50*/  MUFU.EX2 R139, R139 ;  /* 0x0000008b008b7308 */ /* 0x000ee20000000800 */
[----:B-1----:R-:W-:-:S07]  /*de60*/  F2FP.BF16.F32.PACK_AB R14, R51, R42 ;  /* 0x0000002a330e723e */ /* 0x002fce00000010ff */
[----:B------:R-:W-:Y:S01]  /*de70*/  MUFU.EX2 R114, R114 ;  /* 0x0000007200727308 */ /* 0x000fe20000000800 */
[C---:B------:R-:W-:Y:S07]  /*de80*/  HMMA.16816.F32.BF16 R8, R12.reuse, R28, R8 ;  /* 0x0000001c0c08723c */ /* 0x040fee0000041808 */
[----:B------:R-:W1:Y:S01]  /*de90*/  MUFU.EX2 R107, R107 ;  /* 0x0000006b006b7308 */ /* 0x000e620000000800 */
[----:B--2---:R-:W-:Y:S01]  /*dea0*/  HMMA.16816.F32.BF16 R24, R12, R32, R24 ;  /* 0x000000200c18723c */ /* 0x004fe20000041818 */
[----:B---3--:R-:W-:-:S06]  /*deb0*/  F2FP.BF16.F32.PACK_AB R33, R139, R130 ;  /* 0x000000828b21723e */ /* 0x008fcc00000010ff */
[----:B------:R-:W-:Y:S01]  /*dec0*/  MUFU.EX2 R44, R44 ;  /* 0x0000002c002c7308 */ /* 0x000fe20000000800 */
[C---:B------:R-:W-:Y:S07]  /*ded0*/  HMMA.16816.F32.BF16 R20, R12.reuse, R34, R20 ;  /* 0x000000220c14723c */ /* 0x040fee0000041814 */
[----:B------:R-:W2:Y:S01]  /*dee0*/  MUFU.EX2 R47, R47 ;  /* 0x0000002f002f7308 */ /* 0x000ea20000000800 */
[----:B-1----:R-:W-:Y:S01]  /*def0*/  F2FP.BF16.F32.PACK_AB R35, R107, R114 ;  /* 0x000000726b23723e */ /* 0x002fe200000010ff */
[----:B------:R-:W-:Y:S01]  /*df00*/  HMMA.16816.F32.BF16 R4, R12, R30, R4 ;  /* 0x0000001e0c04723c */ /* 0x000fe20000041804 */
[----:B------:R-:W1:Y:S04]  /*df10*/  LDSM.16.MT88.4 R28, [R91+0x8800] ;  /* 0x008800005b1c783b */ /* 0x000e680000004200 */
[----:B------:R-:W3:Y:S01]  /*df20*/  LDSM.16.MT88.4 R12, [R212+0x8c00] ;  /* 0x008c0000d40c783b */ /* 0x000ee20000004200 */
[----:B------:R-:W-:Y:S08]  /*df30*/  MUFU.EX2 R52, R52 ;  /* 0x0000003400347308 */ /* 0x000ff00000000800 */
[----:B------:R-:W4:Y:S01]  /*df40*/  MUFU.EX2 R55, R55 ;  /* 0x0000003700377308 */ /* 0x000f220000000800 */
[----:B--2---:R-:W-:-:S07]  /*df50*/  F2FP.BF16.F32.PACK_AB R32, R47, R44 ;  /* 0x0000002c2f20723e */ /* 0x004fce00000010ff */
[----:B------:R-:W-:Y:S08]  /*df60*/  MUFU.EX2 R37, R37 ;  /* 0x0000002500257308 */ /* 0x000ff00000000800 */
[----:B------:R-:W2:Y:S01]  /*df70*/  MUFU.EX2 R48, R48 ;  /* 0x0000003000307308 */ /* 0x000ea20000000800 */
[----:B----4-:R-:W-:-:S07]  /*df80*/  F2FP.BF16.F32.PACK_AB R34, R55, R52 ;  /* 0x000000343722723e */ /* 0x010fce00000010ff */
[C---:B-----5:R-:W-:Y:S01]  /*df90*/  HMMA.16816.F32.BF16 R8, R32.reuse, R16, R8 ;  /* 0x000000102008723c */ /* 0x060fe20000041808 */
[----:B------:R-:W-:Y:S01]  /*dfa0*/  FADD.FTZ R17, R59, R58 ;  /* 0x0000003a3b117221 */ /* 0x000fe20000010000 */
[----:B------:R-:W-:Y:S01]  /*dfb0*/  FADD.FTZ R16, R36, R103 ;  /* 0x0000006724107221 */ /* 0x000fe20000010000 */
[----:B------:R-:W-:Y:S02]  /*dfc0*/  MUFU.EX2 R41, R41 ;  /* 0x0000002900297308 */ /* 0x000fe40000000800 */
[----:B------:R-:W-:Y:S01]  /*dfd0*/  FADD.FTZ R17, R56, R17 ;  /* 0x0000001138117221 */ /* 0x000fe20000010000 */
[----:B------:R-:W-:Y:S02]  /*dfe0*/  FADD.FTZ R3, R3, R16 ;  /* 0x0000001003037221 */ /* 0x000fe40000010000 */
[----:B------:R-:W-:Y:S01]  /*dff0*/  HMMA.16816.F32.BF16 R4, R32, R18, R4 ;  /* 0x000000122004723c */ /* 0x000fe20000041804 */
[----:B------:R-:W-:Y:S01]  /*e000*/  FADD.FTZ R54, R54, R17 ;  /* 0x0000001136367221 */ /* 0x000fe20000010000 */
[----:B------:R-:W-:Y:S01]  /*e010*/  FADD.FTZ R38, R38, R3 ;  /* 0x0000000326267221 */ /* 0x000fe20000010000 */
[----:B------:R-:W-:Y:S01]  /*e020*/  MUFU.EX2 R50, R50 ;  /* 0x0000003200327308 */ /* 0x000fe20000000800 */
[----:B--2---:R-:W-:Y:S01]  /*e030*/  F2FP.BF16.F32.PACK_AB R17, R48, R37 ;  /* 0x000000253011723e */ /* 0x004fe200000010ff */
[----:B------:R-:W-:Y:S01]  /*e040*/  FADD.FTZ R54, R53, R54 ;  /* 0x0000003635367221 */ /* 0x000fe20000010000 */
[----:B------:R-:W-:-:S02]  /*e050*/  FADD.FTZ R93, R93, R38 ;  /* 0x000000265d5d7221 */ /* 0x000fc40000010000 */
[C---:B-1----:R-:W-:Y:S01]  /*e060*/  HMMA.16816.F32.BF16 R24, R32.reuse, R28, R24 ;  /* 0x0000001c2018723c */ /* 0x042fe20000041818 */
[----:B------:R-:W-:Y:S01]  /*e070*/  FADD.FTZ R95, R95, R54 ;  /* 0x000000365f5f7221 */ /* 0x000fe20000010000 */
[----:B------:R-:W-:Y:S01]  /*e080*/  FADD.FTZ R40, R40, R93 ;  /* 0x0000005d28287221 */ /* 0x000fe20000010000 */
[----:B------:R-:W1:Y:S02]  /*e090*/  MUFU.EX2 R49, R49 ;  /* 0x0000003100317308 */ /* 0x000e640000000800 */
[----:B------:R-:W-:Y:S01]  /*e0a0*/  FADD.FTZ R144, R144, R95 ;  /* 0x0000005f90907221 */ /* 0x000fe20000010000 */
[----:B------:R-:W-:Y:S02]  /*e0b0*/  FADD.FTZ R39, R39, R40 ;  /* 0x0000002827277221 */ /* 0x000fe40000010000 */
[----:B------:R-:W-:Y:S01]  /*e0c0*/  HMMA.16816.F32.BF16 R20, R32, R30, R20 ;  /* 0x0000001e2014723c */ /* 0x000fe20000041814 */
        /* <DEDUP_REMOVED lines=13> */
[----:B------:R-:W1:Y:S02]  /*e1a0*/  MUFU.EX2 R36, R45 ;  /* 0x0000002d00247308 */ /* 0x000e640000000800 */
[----:B------:R-:W-:Y:S01]  /*e1b0*/  FADD.FTZ R3, R139, R130 ;  /* 0x000000828b037221 */ /* 0x000fe20000010000 */
[----:B------:R-:W-:-:S04]  /*e1c0*/  FADD.FTZ R55, R55, R52 ;  /* 0x0000003437377221 */ /* 0x000fc80000010000 */
[----:B------:R-:W-:Y:S01]  /*e1d0*/  FADD.FTZ R50, R50, R55 ;  /* 0x0000003732327221 */ /* 0x000fe20000010000 */
[----:B--2---:R-:W-:-:S03]  /*e1e0*/  F2FP.BF16.F32.PACK_AB R18, R43, R46 ;  /* 0x0000002e2b12723e */ /* 0x004fc600000010ff */
[----:B------:R-:W-:-:S04]  /*e1f0*/  FADD.FTZ R49, R49, R50 ;  /* 0x0000003231317221 */ /* 0x000fc80000010000 */
[----:B------:R-:W-:Y:S01]  /*e200*/  FADD.FTZ R46, R46, R49 ;  /* 0x000000312e2e7221 */ /* 0x000fe20000010000 */
[----:B-1----:R-:W-:-:S03]  /*e210*/  F2FP.BF16.F32.PACK_AB R19, R36, R41 ;  /* 0x000000292413723e */ /* 0x002fc600000010ff */
[----:B------:R-:W-:-:S04]  /*e220*/  FADD.FTZ R238, R43, R46 ;  /* 0x0000002e2bee7221 */ /* 0x000fc80000010000 */
[----:B---3--:R-:W-:Y:S01]  /*e230*/  HMMA.16816.F32.BF16 R140, R16, R14, R4 ;  /* 0x0000000e108c723c */ /* 0x008fe20000041804 */
[----:B------:R-:W-:-:S04]  /*e240*/  FADD.FTZ R4, R114, R3 ;  /* 0x0000000372047221 */ /* 0x000fc80000010000 */
[----:B------:R-:W-:-:S03]  /*e250*/  FADD.FTZ R4, R107, R4 ;  /* 0x000000046b047221 */ /* 0x000fc60000010000 */
[----:B------:R-:W-:Y:S01]  /*e260*/  HMMA.16816.F32.BF16 R136, R16, R132, R24 ;  /* 0x000000841088723c */ /* 0x000fe20000041818 */
[----:B------:R-:W-:-:S04]  /*e270*/  FADD.FTZ R37, R37, R4 ;  /* 0x0000000425257221 */ /* 0x000fc80000010000 */
[----:B------:R-:W-:-:S03]  /*e280*/  FADD.FTZ R48, R48, R37 ;  /* 0x0000002530307221 */ /* 0x000fc60000010000 */
[----:B------:R-:W-:Y:S01]  /*e290*/  HMMA.16816.F32.BF16 R144, R16, R12, R8 ;  /* 0x0000000c1090723c */ /* 0x000fe20000041808 */
[----:B------:R-:W-:-:S04]  /*e2a0*/  FADD.FTZ R41, R41, R48 ;  /* 0x0000003029297221 */ /* 0x000fc80000010000 */
[----:B------:R-:W-:-:S03]  /*e2b0*/  FADD.FTZ R237, R36, R41 ;  /* 0x0000002924ed7221 */ /* 0x000fc60000010000 */
        /* <DEDUP_REMOVED lines=8> */
[C---:B------:R-:W-:Y:S01]  /*e340*/  VIADD R236, R212.reuse, 0x5000 ;  /* 0x00005000d4ec7836 */ /* 0x040fe20000000000 */
[----:B------:R-:W-:Y:S02]  /*e350*/  MOV R151, R2 ;  /* 0x0000000200977202 */ /* 0x000fe40000000f00 */
[----:B------:R-:W-:-:S09]  /*e360*/  IADD3 R233, PT, PT, R212, 0x5020, RZ ;  /* 0x00005020d4e97810 */ /* 0x000fd20007ffe0ff */
.L_x_3592:
        /* <DEDUP_REMOVED lines=78> */
.L_x_3587:
[----:B------:R-:W-:Y:S05]  /*e850*/  BSYNC.RECONVERGENT B0 ;  /* 0x0000000000007941 */ /* 0x000fea0003800200 */
.L_x_3586:
[----:B------:R-:W1:Y:S01]  /*e860*/  S2UR UR7, SR_CgaCtaId ;  /* 0x00000000000779c3 */ /* 0x000e620000008800 */
[C---:B------:R-:W-:Y:S01]  /*e870*/  IMAD.SHL.U32 R3, R154.reuse, 0x8, RZ ;  /* 0x000000089a037824 */ /* 0x040fe200078e00ff */
[----:B------:R-:W-:Y:S01]  /*e880*/  LOP3.LUT R2, R154, 0x18, RZ, 0xc0, !PT ;  /* 0x000000189a027812 */ /* 0x000fe200078ec0ff */
[----:B------:R-:W-:Y:S01]  /*e890*/  UMOV UR9, 0x400 ;  /* 0x0000040000097882 */ /* 0x000fe20000000000 */
[----:B------:R-:W-:Y:S01]  /*e8a0*/  IADD3 R36, P0, PT, R235, R220, RZ ;  /* 0x000000dceb247210 */ /* 0x000fe20007f1e0ff */
[----:B------:R-:W-:Y:S01]  /*e8b0*/  VIADD R232, R232, 0xffffffff ;  /* 0xffffffffe8e87836 */ /* 0x000fe20000000000 */
[----:B------:R-:W-:Y:S01]  /*e8c0*/  LOP3.LUT R2, R2, 0xc0, R3, 0xf8, !PT ;  /* 0x000000c002027812 */ /* 0x000fe200078ef803 */
[----:B------:R-:W-:Y:S02]  /*e8d0*/  BSSY.RECONVERGENT B1, `(.L_x_3588) ;  /* 0x00000f6000017945 */ /* 0x000fe40003800200 */
[----:B------:R-:W-:Y:S01]  /*e8e0*/  IMAD.X R37, R234, 0x1, R221, P0 ;  /* 0x00000001ea257824 */ /* 0x000fe200000e06dd */
[--C-:B------:R-:W-:Y:S02]  /*e8f0*/  LOP3.LUT R2, R2, 0x18, R3.reuse, 0x78, !PT ;  /* 0x0000001802027812 */ /* 0x100fe400078e7803 */
[----:B------:R-:W-:Y:S02]  /*e900*/  IADD3 R34, P0, PT, R36, R235, RZ ;  /* 0x000000eb24227210 */ /* 0x000fe40007f1e0ff */
[----:B------:R-:W-:Y:S02]  /*e910*/  LOP3.LUT R0, R2, 0x1f20, R3, 0xf8, !PT ;  /* 0x00001f2002007812 */ /* 0x000fe400078ef803 */
[----:B------:R-:W-:Y:S01]  /*e920*/  ISETP.GT.AND P1, PT, R232, R215, PT ;  /* 0x000000d7e800720c */ /* 0x000fe20003f24270 */
[--C-:B------:R-:W-:Y:S01]  /*e930*/  IMAD.X R35, R37, 0x1, R234.reuse, P0 ;  /* 0x0000000125237824 */ /* 0x100fe200000e06ea */
[-C--:B------:R-:W-:Y:S05]  /*e940*/  IADD3 R40, P0, PT, R34, R235.reuse, RZ ;  /* 0x000000eb22287210 */ /* 0x080fea0007f1e0ff */
[--C-:B------:R-:W-:Y:S01]  /*e950*/  IMAD.X R41, R35, 0x1, R234.reuse, P0 ;  /* 0x0000000123297824 */ /* 0x100fe200000e06ea */
[----:B-1----:R-:W-:Y:S01]  /*e960*/  ULEA UR6, UR7, UR9, 0x18 ;  /* 0x0000000907067291 */ /* 0x002fe2000f8ec0ff */
[-C--:B------:R-:W-:Y:S05]  /*e970*/  IADD3 R38, P0, PT, R40, R235.reuse, RZ ;  /* 0x000000eb28267210 */ /* 0x080fea0007f1e0ff */
[----:B------:R-:W-:Y:S01]  /*e980*/  LEA R33, R0, UR6, 0x1 ;  /* 0x0000000600217c11 */ /* 0x000fe2000f8e08ff */
[--C-:B------:R-:W-:Y:S01]  /*e990*/  IMAD.X R39, R41, 0x1, R234.reuse, P0 ;  /* 0x0000000129277824 */ /* 0x100fe200000e06ea */
[-C--:B------:R-:W-:Y:S01]  /*e9a0*/  IADD3 R42, P0, PT, R38, R235.reuse, RZ ;  /* 0x000000eb262a7210 */ /* 0x080fe20007f1e0ff */
[----:B------:R-:W-:Y:S02]  /*e9b0*/  IMAD.MOV.U32 R0, RZ, RZ, 0x20 ;  /* 0x00000020ff007424 */ /* 0x000fe400078e00ff */
[----:B------:R-:W-:Y:S01]  /*e9c0*/  @!PT LDS RZ, [RZ] ;  /* 0x00000000fffff984 */ /* 0x000fe20000000800 */
[----:B------:R-:W-:Y:S01]  /*e9d0*/  @!PT LDS RZ, [RZ] ;  /* 0x00000000fffff984 */ /* 0x000fe20000000800 */
[----:B------:R-:W-:Y:S01]  /*e9e0*/  @!PT LDS RZ, [RZ] ;  /* 0x00000000fffff984 */ /* 0x000fe20000000800 */
[----:B------:R-:W-:Y:S02]  /*e9f0*/  LDGSTS.E.BYPASS.LTC128B.128 [R33+0x5000], desc[UR4][R220.64] ;  /* 0x05000000dc217fae */ /* 0x000fe4000b981a04 */
[--C-:B------:R-:W-:Y:S01]  /*ea00*/  IMAD.X R43, R39, 0x1, R234.reuse, P0 ;  /* 0x00000001272b7824 */ /* 0x100fe200000e06ea */
[-C--:B------:R-:W-:Y:S02]  /*ea10*/  IADD3 R44, P0, PT, R42, R235.reuse, RZ ;  /* 0x000000eb2a2c7210 */ /* 0x080fe40007f1e0ff */
[----:B------:R-:W-:Y:S05]  /*ea20*/  LDGSTS.E.BYPASS.LTC128B.128 [R33+0x5800], desc[UR4][R36.64] ;  /* 0x0580000024217fae */ /* 0x000fea000b981a04 */
[----:B------:R-:W-:Y:S01]  /*ea30*/  LDGSTS.E.BYPASS.LTC128B.128 [R33+0x6000], desc[UR4][R34.64] ;  /* 0x0600000022217fae */ /* 0x000fe2000b981a04 */
[--C-:B------:R-:W-:Y:S01]  /*ea40*/  IMAD.X R45, R43, 0x1, R234.reuse, P0 ;  /* 0x000000012b2d7824 */ /* 0x100fe200000e06ea */
[----:B------:R-:W-:Y:S03]  /*ea50*/  IADD3 R46, P0, PT, R44, R235, RZ ;  /* 0x000000eb2c2e7210 */ /* 0x000fe60007f1e0ff */
[----:B------:R-:W-:Y:S02]  /*ea60*/  LDGSTS.E.BYPASS.LTC128B.128 [R33+0x6800], desc[UR4][R40.64] ;  /* 0x0680000028217fae */ /* 0x000fe4000b981a04 */
[----:B------:R-:W-:Y:S03]  /*ea70*/  IMAD.X R47, R45, 0x1, R234, P0 ;  /* 0x000000012d2f7824 */ /* 0x000fe600000e06ea */
[----:B------:R-:W-:Y:S01]  /*ea80*/  LDGSTS.E.BYPASS.LTC128B.128 [R33+0x7000], desc[UR4][R38.64] ;  /* 0x0700000026217fae */ /* 0x000fe2000b981a04 */
[----:B------:R-:W-:Y:S04]  /*ea90*/  LOP3.LUT P0, RZ, R154, 0x4, RZ, 0xc0, !PT ;  /* 0x000000049aff7812 */ /* 0x000fe8000780c0ff */
[----:B------:R-:W-:Y:S01]  /*eaa0*/  LDGSTS.E.BYPASS.LTC128B.128 [R33+0x7800], desc[UR4][R42.64] ;  /* 0x078000002a217fae */ /* 0x000fe2000b981a04 */
[----:B------:R-:W-:Y:S04]  /*eab0*/  SEL R0, R0, 0xffffffe0, !P0 ;  /* 0xffffffe000007807 */ /* 0x000fe80004000000 */
[----:B------:R-:W-:Y:S05]  /*eac0*/  LDGSTS.E.BYPASS.LTC128B.128 [R33+0x8000], desc[UR4][R44.64] ;  /* 0x080000002c217fae */ /* 0x000fea000b981a04 */
[----:B------:R1:W-:Y:S05]  /*ead0*/  LDGSTS.E.BYPASS.LTC128B.128 [R33+0x8800], desc[UR4][R46.64] ;  /* 0x088000002e217fae */ /* 0x0003ea000b981a04 */
        /* <DEDUP_REMOVED lines=23> */
[----:B------:R-:W4:Y:S07]  /*ec50*/  LDSM.16.M88.4 R168, [R213+0x2c00] ;  /* 0x002c0000d5a8783b */ /* 0x000f2e0000000200 */
[C---:B-----5:R-:W-:Y:S01]  /*ec60*/  HMMA.16816.F32.BF16 R28, R156.reuse, R172, RZ ;  /* 0x000000ac9c1c723c */ /* 0x060fe200000418ff */
[--C-:B------:R-:W-:Y:S02]  /*ec70*/  IMAD.IADD R172, R214, 0x1, R0.reuse ;  /* 0x00000001d6ac7824 */ /* 0x100fe400078e0200 */
[----:B------:R-:W-:Y:S05]  /*ec80*/  IMAD.IADD R0, R213, 0x1, R0 ;  /* 0x00000001d5007824 */ /* 0x000fea00078e0200 */
[C---:B-1----:R-:W-:Y:S01]  /*ec90*/  HMMA.16816.F32.BF16 R32, R156.reuse, R174, RZ ;  /* 0x000000ae9c20723c */ /* 0x042fe200000418ff */
[----:B------:R-:W-:Y:S05]  /*eca0*/  LDSM.16.M88.4 R172, [R172] ;  /* 0x00000000acac783b */ /* 0x000fea0000000200 */
[----:B------:R-:W-:Y:S02]  /*ecb0*/  LDSM.16.M88.4 R188, [R0+0x2c00] ;  /* 0x002c000000bc783b */ /* 0x000fe40000000200 */
[C---:B------:R-:W-:Y:S03]  /*ecc0*/  HMMA.16816.F32.BF16 R36, R156.reuse, R176, RZ ;  /* 0x000000b09c24723c */ /* 0x040fe600000418ff */
[----:B------:R-:W-:Y:S05]  /*ecd0*/  LDSM.16.M88.4 R192, [R0+0x3800] ;  /* 0x0038000000c0783b */ /* 0x000fea0000000200 */
[C---:B------:R-:W-:Y:S01]  /*ece0*/  HMMA.16816.F32.BF16 R40, R156.reuse, R178, RZ ;  /* 0x000000b29c28723c */ /* 0x040fe200000418ff */
[----:B------:R-:W1:Y:S05]  /*ecf0*/  LDSM.16.M88.4 R176, [R0+0x1000] ;  /* 0x0010000000b0783b */ /* 0x000e6a0000000200 */
[----:B------:R-:W-:Y:S02]  /*ed00*/  LDSM.16.M88.4 R196, [R0+0x3c00] ;  /* 0x003c000000c4783b */ /* 0x000fe40000000200 */
[C---:B--2---:R-:W-:Y:S03]  /*ed10*/  HMMA.16816.F32.BF16 R44, R156.reuse, R160, RZ ;  /* 0x000000a09c2c723c */ /* 0x044fe600000418ff */
[----:B------:R-:W-:Y:S05]  /*ed20*/  LDSM.16.M88.4 R200, [R0+0x4000] ;  /* 0x0040000000c8783b */ /* 0x000fea0000000200 */
[C---:B------:R-:W-:Y:S01]  /*ed30*/  HMMA.16816.F32.BF16 R48, R156.reuse, R162, RZ ;  /* 0x000000a29c30723c */ /* 0x040fe200000418ff */
[----:B------:R-:W2:Y:S05]  /*ed40*/  LDSM.16.M88.4 R160, [R0+0x1400] ;  /* 0x0014000000a0783b */ /* 0x000eaa0000000200 */
[----:B------:R-:W-:Y:S02]  /*ed50*/  LDSM.16.M88.4 R204, [R0+0x4400] ;  /* 0x0044000000cc783b */ /* 0x000fe40000000200 */
[C---:B---3--:R-:W-:Y:S03]  /*ed60*/  HMMA.16816.F32.BF16 R52, R156.reuse, R164, RZ ;  /* 0x000000a49c34723c */ /* 0x048fe600000418ff */
[----:B------:R-:W-:Y:S05]  /*ed70*/  LDSM.16.M88.4 R208, [R0+0x4800] ;  /* 0x0048000000d0783b */ /* 0x000fea0000000200 */
[C---:B------:R-:W-:Y:S01]  /*ed80*/  HMMA.16816.F32.BF16 R56, R156.reuse, R166, RZ ;  /* 0x000000a69c38723c */ /* 0x040fe200000418ff */
[----:B------:R-:W3:Y:S07]  /*ed90*/  LDSM.16.M88.4 R164, [R0+0x1800] ;  /* 0x0018000000a4783b */ /* 0x000eee0000000200 */
        /* <DEDUP_REMOVED lines=21> */
[----:B------:R-:W4:Y:S07]  /*eef0*/  LDSM.16.M88.4 R156, [R0+0x1c00] ;  /* 0x001c0000009c783b */ /* 0x000f2e0000000200 */
[C---:B-1----:R-:W-:Y:S08]  /*ef00*/  HMMA.16816.F32.BF16 R4, R172.reuse, R176, R4 ;  /* 0x000000b0ac04723c */ /* 0x042ff00000041804 */
[C---:B------:R-:W-:Y:S01]  /*ef10*/  HMMA.16816.F32.BF16 R8, R172.reuse, R178, R8 ;  /* 0x000000b2ac08723c */ /* 0x040fe20000041808 */
[----:B------:R-:W1:Y:S07]  /*ef20*/  LDSM.16.M88.4 R176, [R0+0x3000] ;  /* 0x0030000000b0783b */ /* 0x000e6e0000000200 */
[C---:B--2---:R-:W-:Y:S08]  /*ef30*/  HMMA.16816.F32.BF16 R12, R172.reuse, R160, R12 ;  /* 0x000000a0ac0c723c */ /* 0x044ff0000004180c */
[C---:B------:R-:W-:Y:S01]  /*ef40*/  HMMA.16816.F32.BF16 R16, R172.reuse, R162, R16 ;  /* 0x000000a2ac10723c */ /* 0x040fe20000041810 */
[----:B------:R-:W2:Y:S07]  /*ef50*/  LDSM.16.M88.4 R160, [R0+0x3400] ;  /* 0x0034000000a0783b */ /* 0x000eae0000000200 */
[C---:B---3--:R-:W-:Y:S08]  /*ef60*/  HMMA.16816.F32.BF16 R20, R172.reuse, R164, R20 ;  /* 0x000000a4ac14723c */ /* 0x048ff00000041814 */
[C---:B------:R-:W-:Y:S01]  /*ef70*/  HMMA.16816.F32.BF16 R24, R172.reuse, R166, R24 ;  /* 0x000000a6ac18723c */ /* 0x040fe20000041818 */
[----:B------:R-:W3:Y:S01]  /*ef80*/  LDSM.16.M88.4 R164, [R0+0x4c00] ;  /* 0x004c000000a4783b */ /* 0x000ee20000000200 */
[----:B------:R-:W-:Y:S04]  /*ef90*/  DEPBAR.LE SB0, 0x0 ;  /* 0x000080000000791a */ /* 0x000fe80000000000 */
[----:B------:R-:W-:Y:S02]  /*efa0*/  BAR.SYNC.DEFER_BLOCKING 0x0 ;  /* 0x0000000000007b1d */ /* 0x000fe40000010000 */
        /* <DEDUP_REMOVED lines=30> */
[----:B------:R-:W-:Y:S02]  /*f190*/  LOP3.LUT R150, R3, 0x20, RZ, 0xc0, !PT ;  /* 0x0000002003967812 */ /* 0x000fe400078ec0ff */
[----:B------:R-:W-:Y:S02]  /*f1a0*/  ISETP.NE.AND.EX P3, PT, R231, RZ, PT, P1 ;  /* 0x000000ffe700720c */ /* 0x000fe40003f65310 */
[----:B------:R-:W-:Y:S11]  /*f1b0*/  LOP3.LUT R159, R150, 0x1f00, R3, 0xf8, !PT ;  /* 0x00001f00969f7812 */ /* 0x000ff600078ef803 */
        /* <DEDUP_REMOVED lines=13> */
[----:B------:R-:W3:Y:S06]  /*f290*/  LD.E.64 R164, desc[UR4][R148.64+0x38] ;  /* 0x0000380494a47980 */ /* 0x000eec000c101b00 */
[----:B------:R-:W4:Y:S01]  /*f2a0*/  LD.E.64 R166, desc[UR4][R148.64+0x20] ;  /* 0x0000200494a67980 */ /* 0x000f22000c101b00 */
[-C--:B--2---:R-:W-:Y:S02]  /*f2b0*/  IABS R152, R161.reuse ;  /* 0x000000a100987213 */ /* 0x084fe40000000000 */
[-C--:B------:R-:W-:Y:S02]  /*f2c0*/  IABS R150, R161.reuse ;  /* 0x000000a100967213 */ /* 0x080fe40000000000 */
[----:B------:R-:W1:Y:S01]  /*f2d0*/  I2F.RP R156, R152 ;  /* 0x00000098009c7306 */ /* 0x000e620000209400 */
[-C--:B------:R-:W-:Y:S02]  /*f2e0*/  LOP3.LUT R158, R158, R161.reuse, RZ, 0x3c, !PT ;  /* 0x000000a19e9e7212 */ /* 0x080fe400078e3cff */
        /* <DEDUP_REMOVED lines=39> */
[----:B------:R-:W2:Y:S02]  /*f560*/  LD.E R3, desc[UR4][R170.64] ;  /* 0x00000004aa037980 */ /* 0x000ea4000c101900 */
[-C--:B---3--:R-:W-:Y:S01]  /*f570*/  IMAD R150, R165, R161.reuse, RZ ;  /* 0x000000a1a5967224 */ /* 0x088fe200078e02ff */
[----:B------:R-:W-:Y:S01]  /*f580*/  SHF.R.S32.HI R157, RZ, 0x1f, R161 ;  /* 0x0000001fff9d7819 */ /* 0x000fe200000114a1 */
[C---:B------:R-:W-:Y:S01]  /*f590*/  IMAD.WIDE.U32 R160, R164.reuse, R161, RZ ;  /* 0x000000a1a4a07225 */ /* 0x040fe200078e00ff */
[----:B------:R-:W2:Y:S03]  /*f5a0*/  LD.E R0, desc[UR4][R168.64] ;  /* 0x00000004a8007980 */ /* 0x000ea6000c101900 */
[----:B------:R-:W-:Y:S05]  /*f5b0*/  IMAD R150, R164, R157, R150 ;  /* 0x0000009da4967224 */ /* 0x000fea00078e0296 */
[----:B------:R-:W-:Y:S01]  /*f5c0*/  IADD3 R161, PT, PT, R161, R150, RZ ;  /* 0x00000096a1a17210 */ /* 0x000fe20007ffe0ff */
[----:B--2---:R-:W-:Y:S04]  /*f5d0*/  IMAD.IADD R3, R3, 0x1, -R0 ;  /* 0x0000000103037824 */ /* 0x004fe800078e0a00 */
[----:B----4-:R-:W-:Y:S01]  /*f5e0*/  IMAD R157, R167, R3, RZ ;  /* 0x00000003a79d7224 */ /* 0x010fe200078e02ff */
[----:B------:R-:W-:Y:S01]  /*f5f0*/  SHF.R.S32.HI R0, RZ, 0x1f, R3 ;  /* 0x0000001fff007819 */ /* 0x000fe20000011403 */
[----:B------:R-:W-:Y:S04]  /*f600*/  IMAD.WIDE.U32 R160, R3, R166, R160 ;  /* 0x000000a603a07225 */ /* 0x000fe800078e00a0 */
[----:B------:R-:W-:Y:S01]  /*f610*/  IMAD R157, R166, R0, R157 ;  /* 0x00000000a69d7224 */ /* 0x000fe200078e029d */
[C---:B------:R-:W-:Y:S03]  /*f620*/  LEA R218, P1, R160.reuse, R218, 0x1 ;  /* 0x000000daa0da7211 */ /* 0x040fe600078208ff */
[----:B------:R-:W-:Y:S05]  /*f630*/  IMAD.IADD R157, R161, 0x1, R157 ;  /* 0x00000001a19d7824 */ /* 0x000fea00078e029d */
[----:B------:R-:W-:Y:S02]  /*f640*/  LEA.HI.X R219, R160, R219, R157, 0x1, P1 ;  /* 0x000000dba0db7211 */ /* 0x000fe400008f0c9d */
.L_x_3591:
[----:B------:R-:W-:Y:S05]  /*f650*/  BSYNC.RECONVERGENT B0 ;  /* 0x0000000000007941 */ /* 0x000fea0003800200 */
.L_x_3590:
[----:B------:R-:W-:Y:S01]  /*f660*/  IMAD.IADD R159, R2, 0x1, R159 ;  /* 0x00000001029f7824 */ /* 0x000fe200078e029f */
[----:B------:R-:W-:Y:S02]  /*f670*/  IADD3 R156, P1, PT, R155, R218, RZ ;  /* 0x000000da9b9c7210 */ /* 0x000fe40007f3e0ff */
[----:B------:R-:W-:Y:S02]  /*f680*/  SHF.L.U64.HI R0, R216, 0x6, R217 ;  /* 0x00000006d8007819 */ /* 0x000fe400000102d9 */
[----:B------:R-:W-:Y:S02]  /*f690*/  LEA R3, R159, UR6, 0x1 ;  /* 0x000000069f037c11 */ /* 0x000fe4000f8e08ff */
[-C--:B------:R-:W-:Y:S01]  /*f6a0*/  IADD3 R158, P2, PT, R156, R155.reuse, RZ ;  /* 0x0000009b9c9e7210 */ /* 0x080fe20007f5e0ff */
[----:B------:R-:W-:Y:S02]  /*f6b0*/  IMAD.X R157, R0, 0x1, R219, P1 ;  /* 0x00000001009d7824 */ /* 0x000fe400008e06db */
[----:B------:R-:W-:Y:S01]  /*f6c0*/  @!PT LDS RZ, [RZ] ;  /* 0x00000000fffff984 */ /* 0x000fe20000000800 */
[----:B------:R-:W-:Y:S01]  /*f6d0*/  @!PT LDS RZ, [RZ] ;  /* 0x00000000fffff984 */ /* 0x000fe20000000800 */
[----:B------:R-:W-:Y:S01]  /*f6e0*/  @!PT LDS RZ, [RZ] ;  /* 0x00000000fffff984 */ /* 0x000fe20000000800 */
[----:B------:R1:W-:Y:S01]  /*f6f0*/  LDGSTS.E.BYPASS.LTC128B.128 [R3+0x1000], desc[UR4][R218.64] ;  /* 0x01000000da037fae */ /* 0x0003e2000b981a04 */
[-C--:B------:R-:W-:Y:S01]  /*f700*/  IADD3 R164, P1, PT, R158, R155.reuse, RZ ;  /* 0x0000009b9ea47210 */ /* 0x080fe20007f3e0ff */
[--C-:B------:R-:W-:Y:S02]  /*f710*/  IMAD.X R159, R157, 0x1, R0.reuse, P2 ;  /* 0x000000019d9f7824 */ /* 0x100fe400010e0600 */
        /* <DEDUP_REMOVED lines=10> */
[----:B------:R-:W-:Y:S01]  /*f7c0*/  IADD3 R168, P1, PT, R166, R155, RZ ;  /* 0x0000009ba6a87210 */ /* 0x000fe20007f3e0ff */
[--C-:B------:R-:W-:Y:S02]  /*f7d0*/  IMAD.X R167, R161, 0x1, R0.reuse, P2 ;  /* 0x00000001a1a77824 */ /* 0x100fe400010e0600 */
[----:B------:R1:W-:Y:S02]  /*f7e0*/  LDGSTS.E.BYPASS.LTC128B.128 [R3+0x3800], desc[UR4][R160.64] ;  /* 0x03800000a0037fae */ /* 0x0003e4000b981a04 */
[----:B------:R-:W-:Y:S02]  /*f7f0*/  IMAD.X R169, R167, 0x1, R0, P1 ;  /* 0x00000001a7a97824 */ /* 0x000fe400008e0600 */
[----:B------:R1:W-:Y:S04]  /*f800*/  LDGSTS.E.BYPASS.LTC128B.128 [R3+0x4000], desc[UR4][R166.64] ;  /* 0x04000000a6037fae */ /* 0x0003e8000b981a04 */
[----:B------:R1:W-:Y:S04]  /*f810*/  LDGSTS.E.BYPASS.LTC128B.128 [R3+0x4800], desc[UR4][R168.64] ;  /* 0x04800000a8037fae */ /* 0x0003e8000b981a04 */
[----:B------:R-:W0:Y:S02]  /*f820*/  LDGDEPBAR ;  /* 0x00000000000079af */ /* 0x000e240000000000 */
.L_x_3589:
[----:B------:R-:W-:Y:S05]  /*f830*/  BSYNC.RECONVERGENT B1 ;  /* 0x0000000000017941 */ /* 0x000fea0003800200 */
.L_x_3588:
        /* <DEDUP_REMOVED lines=244> */
[----:B------:R-:W-:Y:S01]  /*10780*/  FFMA.FTZ R126, R126, R3, -R152 ;  /* 0x000000037e7e7223 */ /* 0x000fe20000010898 */
[----:B------:R-:W-:Y:S01]  /*10790*/  ISETP.GT.AND P0, PT, R232, R215, PT ;  /* 0x000000d7e800720c */ /* 0x000fe20003f04270 */
        /* <DEDUP_REMOVED lines=407> */
.L_x_3585:
[----:B------:R1:W5:Y:S01]  /*12110*/  LD.E R21, desc[UR4][R148.64+0xd8] ;  /* 0x0000d80494157980 */ /* 0x000362000c101900 */
[----:B------:R-:W-:Y:S01]  /*12120*/  UMOV UR7, 0xffffffff ;  /* 0xffffffff00077882 */ /* 0x000fe20000000000 */
[----:B------:R-:W2:Y:S02]  /*12130*/  S2R R4, SR_TID.X ;  /* 0x0000000000047919 */ /* 0x000ea40000002100 */
[--C-:B--2---:R-:W-:Y:S02]  /*12140*/  SHF.R.U32.HI R20, RZ, 0x2, R4.reuse ;  /* 0x00000002ff147819 */ /* 0x104fe40000011604 */
[----:B------:R-:W-:Y:S01]  /*12150*/  SHF.R.U32.HI R3, RZ, 0x3, R4 ;  /* 0x00000003ff037819 */ /* 0x000fe20000011604 */
[----:B------:R-:W-:Y:S01]  /*12160*/  IMAD.SHL.U32 R4, R4, 0x4, RZ ;  /* 0x0000000404047824 */ /* 0x000fe200078e00ff */
        /* <DEDUP_REMOVED lines=8> */
.L_x_3600:
[----:B--23--:R-:W-:Y:S01]  /*121f0*/  FADD.FTZ R22, R22, R8 ;  /* 0x0000000816167221 */ /* 0x00cfe20000010000 */
[C---:B------:R-:W-:Y:S01]  /*12200*/  IMAD.SHL.U32 R5, R154.reuse, 0x2, RZ ;  /* 0x000000029a057824 */ /* 0x040fe200078e00ff */
[----:B------:R-:W1:Y:S01]  /*12210*/  MUFU.RCP R7, R16 ;  /* 0x0000001000077308 */ /* 0x000e620000001000 */
[----:B------:R-:W-:Y:S01]  /*12220*/  IMAD.SHL.U32 R8, R154, 0x10, RZ ;  /* 0x000000109a087824 */ /* 0x000fe200078e00ff */
[----:B------:R-:W-:Y:S05]  /*12230*/  WARPSYNC.ALL ;  /* 0x0000000000007948 */ /* 0x000fea0003800000 */
[----:B------:R-:W-:Y:S01]  /*12240*/  LOP3.LUT R5, R5, 0x6, RZ, 0xc0, !PT ;  /* 0x0000000605057812 */ /* 0x000fe200078ec0ff */
[----:B------:R-:W2:Y:S01]  /*12250*/  MUFU.RCP R6, R22 ;  /* 0x0000001600067308 */ /* 0x000ea20000001000 */
[----:B------:R-:W-:Y:S01]  /*12260*/  BAR.SYNC.DEFER_BLOCKING 0x0 ;  /* 0x0000000000007b1d */ /* 0x000fe20000010000 */
[----:B------:R-:W-:-:S02]  /*12270*/  FSETP.NE.FTZ.AND P0, PT, R22, RZ, PT ;  /* 0x000000ff1600720b */ /* 0x000fc40003f15000 */
[----:B------:R-:W-:Y:S02]  /*12280*/  LOP3.LUT R8, R5, 0x3e00, R8, 0xf8, !PT ;  /* 0x00003e0005087812 */ /* 0x000fe400078ef808 */
[----:B------:R-:W-:Y:S02]  /*12290*/  SHF.L.U32 R5, R154, 0x3, RZ ;  /* 0x000000039a057819 */ /* 0x000fe400000006ff */
[----:B------:R-:W-:Y:S02]  /*122a0*/  FSETP.NE.FTZ.AND P1, PT, R16, RZ, PT ;  /* 0x000000ff1000720b */ /* 0x000fe40003f35000 */
[----:B------:R-:W-:Y:S02]  /*122b0*/  LOP3.LUT R9, R5, 0xc0, RZ, 0xc0, !PT ;  /* 0x000000c005097812 */ /* 0x000fe400078ec0ff */
[----:B------:R-:W-:Y:S02]  /*122c0*/  LOP3.LUT R8, R8, 0x20, R5, 0xf8, !PT ;  /* 0x0000002008087812 */ /* 0x000fe400078ef805 */
[----:B------:R-:W-:-:S02]  /*122d0*/  LOP3.LUT R9, R9, 0x18, R154, 0xf8, !PT ;  /* 0x0000001809097812 */ /* 0x000fc400078ef89a */
[----:B-1----:R-:W-:Y:S02]  /*122e0*/  FSEL R7, R7, 1, P1 ;  /* 0x3f80000007077808 */ /* 0x002fe40000800000 */
[----:B--2---:R-:W-:Y:S02]  /*122f0*/  FSEL R6, R6, 1, P0 ;  /* 0x3f80000006067808 */ /* 0x004fe40000000000 */
        /* <DEDUP_REMOVED lines=14> */
[----:B------:R-:W-:Y:S01]  /*123e0*/  FMUL.FTZ R141, R7, R141 ;  /* 0x0000008d078d7220 */ /* 0x000fe20000410000 */
[----:B------:R-:W-:Y:S01]  /*123f0*/  LEA R9, R9, UR6, 0x2 ;  /* 0x0000000609097c11 */ /* 0x000fe2000f8e10ff */
[C---:B------:R-:W-:Y:S01]  /*12400*/  FMUL.FTZ R136, R7.reuse, R136 ;  /* 0x0000008807887220 */ /* 0x040fe20000410000 */
[C---:B------:R-:W-:Y:S01]  /*12410*/  FMUL.FTZ R137, R7.reuse, R137 ;  /* 0x0000008907897220 */ /* 0x040fe20000410000 */
[C---:B------:R-:W-:Y:S01]  /*12420*/  FMUL.FTZ R132, R7.reuse, R132 ;  /* 0x0000008407847220 */ /* 0x040fe20000410000 */
[----:B------:R-:W-:Y:S01]  /*12430*/  FMUL.FTZ R133, R7, R133 ;  /* 0x0000008507857220 */ /* 0x000fe20000410000 */
[C---:B------:R-:W-:Y:S01]  /*12440*/  IMAD.IADD R5, R9.reuse, 0x1, -R5 ;  /* 0x0000000109057824 */ /* 0x040fe200078e0a05 */
[----:B------:R-:W-:Y:S01]  /*12450*/  STS.64 [R9], R144 ;  /* 0x0000009009007388 */ /* 0x000fe20000000a00 */
[----:B------:R-:W-:-:S03]  /*12460*/  IMAD.IADD R7, R9, 0x1, -R6 ;  /* 0x0000000109077824 */ /* 0x000fc600078e0a06 */
[----:B------:R-:W-:Y:S01]  /*12470*/  IADD3 R6, PT, PT, -R6, R5, RZ ;  /* 0x0000000506067210 */ /* 0x000fe20007ffe1ff */
[----:B------:R-:W-:Y:S04]  /*12480*/  STS.64 [R9+0x400], R146 ;  /* 0x0004009209007388 */ /* 0x000fe80000000a00 */
[----:B------:R-:W-:Y:S04]  /*12490*/  STS.64 [R7+0x20], R140 ;  /* 0x0000208c07007388 */ /* 0x000fe80000000a00 */
[----:B------:R1:W-:Y:S04]  /*124a0*/  STS.64 [R7+0x420], R142 ;  /* 0x0004208e07007388 */ /* 0x0003e80000000a00 */
[----:B------:R-:W-:Y:S04]  /*124b0*/  STS.64 [R5+0x40], R136 ;  /* 0x0000408805007388 */ /* 0x000fe80000000a00 */
        /* <DEDUP_REMOVED lines=10> */
[C---:B-1----:R-:W-:Y:S01]  /*12560*/  IMAD.SHL.U32 R7, R3.reuse, 0x20, RZ ;  /* 0x0000002003077824 */ /* 0x042fe200078e00ff */
[----:B------:R-:W-:Y:S01]  /*12570*/  LOP3.LUT R4, R26, 0xf04, RZ, 0xc0, !PT ;  /* 0x00000f041a047812 */ /* 0x000fe200078ec0ff */
[C---:B------:R-:W-:Y:S01]  /*12580*/  VIADD R19, R3.reuse, 0x10 ;  /* 0x0000001003137836 */ /* 0x040fe20000000000 */
[----:B------:R-:W-:Y:S01]  /*12590*/  SHF.R.U32.HI R27, RZ, 0x1, R154 ;  /* 0x00000001ff1b7819 */ /* 0x000fe2000001169a */
[----:B------:R-:W1:Y:S01]  /*125a0*/  @P1 MUFU.LG2 R32, R16 ;  /* 0x0000001000201308 */ /* 0x000e620000000c00 */
[----:B------:R-:W-:Y:S01]  /*125b0*/  LOP3.LUT R4, R4, 0x20, R7, 0xf8, !PT ;  /* 0x0000002004047812 */ /* 0x000fe200078ef807 */
[----:B------:R-:W-:Y:S01]  /*125c0*/  VIADD R33, R3, 0x20 ;  /* 0x0000002003217836 */ /* 0x000fe20000000000 */
[----:B--2---:R-:W-:Y:S01]  /*125d0*/  LOP3.LUT R5, R8, 0x18, R27, 0x78, !PT ;  /* 0x0000001808057812 */ /* 0x004fe200078e781b */
[----:B------:R-:W-:Y:S01]  /*125e0*/  BSSY.RECONVERGENT B0, `(.L_x_3594) ;  /* 0x000002c000007945 */ /* 0x000fe20003800200 */
[----:B------:R-:W-:Y:S01]  /*125f0*/  BAR.SYNC.DEFER_BLOCKING 0x0 ;  /* 0x0000000000007b1d */ /* 0x000fe20000010000 */
[----:B------:R-:W-:-:S02]  /*12600*/  LOP3.LUT P2, RZ, R154, 0x3, RZ, 0xc0, !PT ;  /* 0x000000039aff7812 */ /* 0x000fc4000784c0ff */
[----:B------:R-:W-:Y:S02]  /*12610*/  LOP3.LUT R34, R4, R5, RZ, 0xfc, !PT ;  /* 0x0000000504227212 */ /* 0x000fe400078efcff */
[----:B------:R-:W-:Y:S01]  /*12620*/  LOP3.LUT R26, R26, 0xffc, RZ, 0xc0, !PT ;  /* 0x00000ffc1a1a7812 */ /* 0x000fe200078ec0ff */
[----:B------:R-:W2:Y:S01]  /*12630*/  @P0 MUFU.LG2 R22, R22 ;  /* 0x0000001600160308 */ /* 0x000ea20000000c00 */
[----:B------:R-:W-:Y:S02]  /*12640*/  LEA R34, R34, UR6, 0x2 ;  /* 0x0000000622227c11 */ /* 0x000fe4000f8e10ff */
[----:B------:R-:W-:Y:S01]  /*12650*/  LOP3.LUT R27, R27, 0x30, RZ, 0xc0, !PT ;  /* 0x000000301b1b7812 */ /* 0x000fe200078ec0ff */
[----:B-1----:R-:W-:-:S03]  /*12660*/  @P1 FMUL.FTZ R32, R32, 0.69314718246459960938 ;  /* 0x3f31721820201820 */ /* 0x002fc60000410000 */
[----:B------:R-:W-:Y:S01]  /*12670*/  LOP3.LUT R27, R27, 0x7, R20, 0xf8, !PT ;  /* 0x000000071b1b7812 */ /* 0x000fe200078ef814 */
[----:B--2---:R-:W-:Y:S01]  /*12680*/  @P0 FMUL.FTZ R35, R22, 0.69314718246459960938 ;  /* 0x3f31721816230820 */ /* 0x004fe20000410000 */
[----:B------:R1:W2:Y:S04]  /*12690*/  LDS.128 R12, [R34] ;  /* 0x00000000220c7984 */ /* 0x0002a80000000c00 */
[----:B------:R1:W1:Y:S04]  /*126a0*/  LDS.128 R8, [R34+0x800] ;  /* 0x0008000022087984 */ /* 0x0002680000000c00 */
[----:B------:R1:W1:Y:S01]  /*126b0*/  LDS.128 R4, [R34+0x1000] ;  /* 0x0010000022047984 */ /* 0x0002620000000c00 */
[----:B----4-:R-:W-:Y:S01]  /*126c0*/  IMAD R227, R24, UR8, R227 ;  /* 0x0000000818e37c24 */ /* 0x010fe2000f8e02e3 */
[----:B------:R-:W-:-:S03]  /*126d0*/  IADD3 R24, PT, PT, -R224, R225, RZ ;  /* 0x000000e1e0187210 */ /* 0x000fc60007ffe1ff */
[----:B---3--:R-:W-:Y:S01]  /*126e0*/  IMAD R226, R227, R17, R226 ;  /* 0x00000011e3e27224 */ /* 0x008fe200078e02e2 */
[----:B------:R-:W-:Y:S02]  /*126f0*/  ISETP.GE.AND P5, PT, R19, R24, PT ;  /* 0x000000181300720c */ /* 0x000fe40003fa6270 */
[----:B------:R3:W4:Y:S01]  /*12700*/  LDS.128 R16, [R34+0x1800] ;  /* 0x0018000022107984 */ /* 0x0007220000000c00 */
[----:B------:R-:W-:Y:S01]  /*12710*/  IMAD R226, R25, R226, R224 ;  /* 0x000000e219e27224 */ /* 0x000fe200078e02e0 */
[----:B------:R-:W-:Y:S01]  /*12720*/  ISETP.GE.AND P4, PT, R33, R24, PT ;  /* 0x000000182100720c */ /* 0x000fe20003f86270 */
[----:B------:R-:W-:Y:S02]  /*12730*/  IMAD.MOV.U32 R25, RZ, RZ, -0x800000 ;  /* 0xff800000ff197424 */ /* 0x000fe400078e00ff */
[----:B-----5:R-:W-:Y:S01]  /*12740*/  @P1 FFMA.FTZ R25, R21, R2, R32 ;  /* 0x0000000215191223 */ /* 0x020fe20000010020 */
[----:B------:R-:W-:Y:S01]  /*12750*/  IMAD R23, R226, R23, RZ ;  /* 0x00000017e2177224 */ /* 0x000fe200078e02ff */
[----:B------:R-:W-:-:S02]  /*12760*/  ISETP.GE.AND P6, PT, R3, R24, PT ;  /* 0x000000180300720c */ /* 0x000fc40003fc6270 */
[----:B------:R-:W-:Y:S01]  /*12770*/  MOV R33, 0xff800000 ;  /* 0xff80000000217802 */ /* 0x000fe20000000f00 */
[----:B------:R-:W-:Y:S01]  /*12780*/  @P0 FFMA.FTZ R33, R21, R0, R35 ;  /* 0x0000000015210223 */ /* 0x000fe20000010023 */
[----:B------:R-:W-:Y:S02]  /*12790*/  IADD3 R37, P1, PT, R23, R26, RZ ;  /* 0x0000001a17257210 */ /* 0x000fe40007f3e0ff */
[----:B------:R-:W-:Y:S02]  /*127a0*/  IADD3 R3, PT, PT, R3, 0x30, RZ ;  /* 0x0000003003037810 */ /* 0x000fe40007ffe0ff */
[----:B------:R-:W-:Y:S02]  /*127b0*/  LEA.HI.X.SX32 R23, R23, RZ, 0x1, P1 ;  /* 0x000000ff17177211 */ /* 0x000fe400008f0eff */
[----:B------:R-:W-:Y:S02]  /*127c0*/  LEA R2, P0, R37, R28, 0x2 ;  /* 0x0000001c25027211 */ /* 0x000fe400078010ff */
[----:B------:R-:W-:-:S02]  /*127d0*/  ISETP.GE.AND P3, PT, R3, R24, PT ;  /* 0x000000180300720c */ /* 0x000fc40003f66270 */
[----:B------:R-:W-:Y:S01]  /*127e0*/  LEA.HI.X R3, R37, R29, R23, 0x2, P0 ;  /* 0x0000001d25037211 */ /* 0x000fe200000f1417 */
[----:B-12---:R-:W-:Y:S10]  /*127f0*/  @P2 BRA `(.L_x_3595) ;  /* 0x0000000000282947 */ /* 0x006ff40003800000 */
[----:B------:R-:W-:Y:S01]  /*12800*/  IMAD.IADD R224, R225, 0x1, -R224 ;  /* 0x00000001e1e07824 */ /* 0x000fe200078e0ae0 */
        /* <DEDUP_REMOVED lines=9> */
.L_x_3595:
[----:B------:R-:W-:Y:S05]  /*128a0*/  BSYNC.RECONVERGENT B0 ;  /* 0x0000000000007941 */ /* 0x000fea0003800200 */
.L_x_3594:
[----:B------:R-:W-:Y:S01]  /*128b0*/  MOV R223, 0x0 ;  /* 0x0000000000df7802 */ /* 0x000fe20000000f00 */
[----:B------:R-:W-:Y:S04]  /*128c0*/  @!P6 ST.E.128 desc[UR4][R2.64], R12 ;  /* 0x0000000c0200e985 */ /* 0x000fe8000c101d04 */
[----:B------:R-:W-:Y:S04]  /*128d0*/  @!P5 ST.E.128 desc[UR4][R2.64+0x800], R8 ;  /* 0x000800080200d985 */ /* 0x000fe8000c101d04 */
[----:B------:R1:W-:Y:S02]  /*128e0*/  @!P4 ST.E.128 desc[UR4][R2.64+0x1000], R4 ;  /* 0x001000040200c985 */ /* 0x0003e4000c101d04 */
[----:B-1-34-:R-:W-:Y:S05]  /*128f0*/  @P3 RET.REL.NODEC R222 `(_ZN5flash24flash_fwd_splitkv_kernelI23Flash_fwd_kernel_traitsILi32ELi64ELi256ELi4ELb0ELb0EN7cutlass10bfloat16_tE19Flash_kernel_traitsILi32ELi64ELi256ELi4ES3_EELb0ELb0ELb0ELb0ELb1ELb0ELb1ELb1EEEvNS_16Flash_fwd_paramsE) ;  /* 0xfffffed4dec03950 */ /* 0x01afea0003c3ffff */
[----:B------:R-:W-:Y:S01]  /*12900*/  MOV R223, 0x0 ;  /* 0x0000000000df7802 */ /* 0x000fe20000000f00 */
[----:B------:R1:W-:Y:S03]  /*12910*/  ST.E.128 desc[UR4][R2.64+0x1800], R16 ;  /* 0x0018001002007985 */ /* 0x0003e6000c101d04 */
[----:B-1----:R-:W-:Y:S05]  /*12920*/  RET.REL.NODEC R222 `(_ZN5flash24flash_fwd_splitkv_kernelI23Flash_fwd_kernel_traitsILi32ELi64ELi256ELi4ELb0ELb0EN7cutlass10bfloat16_tE19Flash_kernel_traitsILi32ELi64ELi256ELi4ES3_EELb0ELb0ELb0ELb0ELb1ELb0ELb1ELb1EEEvNS_16Flash_fwd_paramsE) ;  /* 0xfffffed4deb47950 */ /* 0x002fea0003c3ffff */
.L_x_3593:
[----:B------:R-:W-:Y:S01]  /*12930*/  MOV R6, 0x2 ;  /* 0x0000000200067802 */ /* 0x000fe20000000f00 */
[----:B------:R-:W-:Y:S01]  /*12940*/  IMAD.MOV.U32 R5, RZ, RZ, 0x1f ;  /* 0x0000001fff057424 */ /* 0x000fe200078e00ff */
[----:B------:R-:W-:-:S07]  /*12950*/  MOV R7, 0xffffffff ;  /* 0xffffffff00077802 */ /* 0x000fce0000000f00 */
[----:B-----5:R-:W-:Y:S05]  /*12960*/  WARPSYNC.COLLECTIVE R7, `(.L_x_3596) ;  /* 0x0000000007087348 */ /* 0x020fea0003c00000 */
[----:B------:R1:W2:Y:S02]  /*12970*/  SHFL.BFLY P0, R8, R238, R6, R5 ;  /* 0x0c000006ee087389 */ /* 0x0002a40000000005 */
[----:B-12--5:R-:W-:Y:S05]  /*12980*/  ENDCOLLECTIVE ;  /* 0x000000000000791b */ /* 0x026fea0003800000 */
.L_x_3596:
[----:B------:R-:W-:Y:S02]  /*12990*/  IMAD.MOV.U32 R9, RZ, RZ, R8 ;  /* 0x000000ffff097224 */ /* 0x000fe400078e0008 */
[----:B------:R-:W-:Y:S02]  /*129a0*/  IMAD.MOV.U32 R6, RZ, RZ, 0x1 ;  /* 0x00000001ff067424 */ /* 0x000fe400078e00ff */
[----:B------:R-:W-:-:S05]  /*129b0*/  FADD.FTZ R9, R9, R238 ;  /* 0x000000ee09097221 */ /* 0x000fca0000010000 */
[----:B------:R-:W-:-:S07]  /*129c0*/  MOV R238, R9 ;  /* 0x0000000900ee7202 */ /* 0x000fce0000000f00 */
[----:B------:R-:W-:Y:S05]  /*129d0*/  WARPSYNC.COLLECTIVE R7, `(.L_x_3597) ;  /* 0x0000000007087348 */ /* 0x000fea0003c00000 */
[----:B------:R1:W2:Y:S02]  /*129e0*/  SHFL.BFLY P0, R8, R238, R6, R5 ;  /* 0x0c000006ee087389 */ /* 0x0002a40000000005 */
[----:B-12---:R-:W-:Y:S05]  /*129f0*/  ENDCOLLECTIVE ;  /* 0x000000000000791b */ /* 0x006fea0003800000 */
.L_x_3597:
[----:B------:R-:W-:Y:S01]  /*12a00*/  MOV R238, R237 ;  /* 0x000000ed00ee7202 */ /* 0x000fe20000000f00 */
[----:B------:R-:W-:Y:S01]  /*12a10*/  IMAD.MOV.U32 R6, RZ, RZ, 0x2 ;  /* 0x00000002ff067424 */ /* 0x000fe200078e00ff */
[----:B------:R-:W-:-:S07]  /*12a20*/  MOV R16, R8 ;  /* 0x0000000800107202 */ /* 0x000fce0000000f00 */
[----:B------:R-:W-:Y:S05]  /*12a30*/  WARPSYNC.COLLECTIVE R7, `(.L_x_3598) ;  /* 0x0000000007087348 */ /* 0x000fea0003c00000 */
[----:B------:R1:W2:Y:S02]  /*12a40*/  SHFL.BFLY P0, R8, R238, R6, R5 ;  /* 0x0c000006ee087389 */ /* 0x0002a40000000005 */
[----:B-12---:R-:W-:Y:S05]  /*12a50*/  ENDCOLLECTIVE ;  /* 0x000000000000791b */ /* 0x006fea0003800000 */
.L_x_3598:
[----:B------:R-:W-:Y:S01]  /*12a60*/  FADD.FTZ R16, R9, R16 ;  /* 0x0000001009107221 */ /* 0x000fe20000010000 */
[----:B------:R-:W-:Y:S01]  /*12a70*/  FADD.FTZ R22, R8, R237 ;  /* 0x000000ed08167221 */ /* 0x000fe20000010000 */
[----:B------:R-:W-:-:S04]  /*12a80*/  MOV R6, 0x1 ;  /* 0x0000000100067802 */ /* 0x000fc80000000f00 */
[----:B------:R-:W-:-:S07]  /*12a90*/  MOV R238, R22 ;  /* 0x0000001600ee7202 */ /* 0x000fce0000000f00 */
[----:B------:R-:W-:Y:S05]  /*12aa0*/  WARPSYNC.COLLECTIVE R7, `(.L_x_3599) ;  /* 0x0000000007087348 */ /* 0x000fea0003c00000 */
[----:B------:R1:W2:Y:S02]  /*12ab0*/  SHFL.BFLY P0, R8, R238, R6, R5 ;  /* 0x0c000006ee087389 */ /* 0x0002a40000000005 */
[----:B-12---:R-:W-:Y:S05]  /*12ac0*/  ENDCOLLECTIVE ;  /* 0x000000000000791b */ /* 0x006fea0003800000 */
.L_x_3599:
[----:B------:R-:W-:Y:S05]  /*12ad0*/  BRA `(.L_x_3600) ;  /* 0xfffffff400c47947 */ /* 0x000fea000383ffff */
.L_x_3601:
        /* <DEDUP_REMOVED lines=10> */
.L_x_10254:


//--------------------- .text._ZN5flash24flash_fwd_splitkv_kernelI23Flash_fwd_kernel_traitsILi32ELi64ELi256ELi4ELb0ELb0EN7cutlass10bfloat16_tE19Flash_kernel_traitsILi32ELi64ELi256ELi4ES3_EELb0ELb0ELb0ELb0ELb1ELb1ELb1ELb1EEEvNS_16Flash_fwd_paramsE --------------------------
	.section	.text._ZN5flash24flash_fwd_splitkv_kernelI23Flash_fwd_kernel_traitsILi32ELi64ELi256ELi4ELb0ELb0EN7cutlass10bfloat16_tE19Flash_kernel_traitsILi32ELi64ELi256ELi4ES3_EELb0ELb0ELb0ELb0ELb1ELb1ELb1ELb1EEEvNS_16Flash_fwd_paramsE,"ax",@progbits
	.align	128
        .global         _ZN5flash24flash_fwd_splitkv_kernelI23Flash_fwd_kernel_traitsILi32ELi64ELi256ELi4ELb0ELb0EN7cutlass10bfloat16_tE19Flash_kernel_traitsILi32ELi64ELi256ELi4ES3_EELb0ELb0ELb0ELb0ELb1ELb1ELb1ELb1EEEvNS_16Flash_fwd_paramsE
        .type           _ZN5flash24flash_fwd_splitkv_kernelI23Flash_fwd_kernel_traitsILi32ELi64ELi256ELi4ELb0ELb0EN7cutlass10bfloat16_tE19Flash_kernel_traitsILi32ELi64ELi256ELi4ES3_EELb0ELb0ELb0ELb0ELb1ELb1ELb1ELb1EEEvNS_16Flash_fwd_paramsE,@function
        .size           _ZN5flash24flash_fwd_splitkv_kernelI23Flash_fwd_kernel_traitsILi32ELi64ELi256ELi4ELb0ELb0EN7cutlass10bfloat16_tE19Flash_kernel_traitsILi32ELi64ELi256ELi4ES3_EELb0ELb0ELb0ELb0ELb1ELb1ELb1ELb1EEEvNS_16Flash_fwd_paramsE,(.L_x_10255 - _ZN5flash24flash_fwd_splitkv_kernelI23Flash_fwd_kernel_traitsILi32ELi64ELi256ELi4ELb0ELb0EN7cutlass10bfloat16_tE19Flash_kernel_traitsILi32ELi64ELi256ELi4ES3_EELb0ELb0ELb0ELb0ELb1ELb1ELb1ELb1EEEvNS_16Flash_fwd_paramsE)
        .other          _ZN5flash24flash_fwd_splitkv_kernelI23Flash_fwd_kernel_traitsILi32ELi64ELi256ELi4ELb0ELb0EN7cutlass10bfloat16_tE19Flash_kernel_traitsILi32ELi64ELi256ELi4ES3_EELb0ELb0ELb0ELb0ELb1ELb1ELb1ELb1EEEvNS_16Flash_fwd_paramsE,@"STO_CUDA_ENTRY STV_DEFAULT"
_ZN5flash24flash_fwd_splitkv_kernelI23Flash_fwd_kernel_traitsILi32ELi64ELi256ELi4ELb0ELb0EN7cutlass10bfloat16_tE19Flash_kernel_traitsILi32ELi64ELi256ELi4ES3_EELb0ELb0ELb0ELb0ELb1ELb1ELb1ELb1EEEvNS_16Flash_fwd_paramsE:
.text._ZN5flash24flash_fwd_splitkv_kernelI23Flash_fwd_kernel_traitsILi32ELi64ELi256ELi4ELb0ELb0EN7cutlass10bfloat16_tE19Flash_kernel_traitsILi32ELi64ELi256ELi4ES3_EELb0ELb0ELb0ELb0ELb1ELb1ELb1ELb1EEEvNS_16Flash_fwd_paramsE:
        /* <DEDUP_REMOVED lines=29> */
[----:B------:R-:W-:Y:S05]  /*01d0*/  CALL.REL.NOINC `($_ZN5flash24flash_fwd_splitkv_kernelI23Flash_fwd_kernel_traitsILi32ELi64ELi256ELi4ELb0ELb0EN7cutlass10bfloat16_tE19Flash_kernel_traitsILi32ELi64ELi256ELi4ES3_EELb0ELb0ELb0ELb0ELb1ELb1ELb1ELb1EEEvNS_16Flash_fwd_paramsE$_ZN5flash30compute_attn_1rowblock_splitkvI23Flash_fwd_kernel_traitsILi32ELi64ELi256ELi4ELb0ELb0EN7cutlass10bfloat16_tE19Flash_kernel_traitsILi32ELi64ELi256ELi4ES3_EELb0ELb0ELb0ELb0ELb1ELb1ELb1ELb1ENS_16Flash_fwd_paramsEEEvRKT8_iiiii) ;  /* 0x0000000000087944 */ /* 0x000fea0003c00000 */
[----:B------:R-:W-:Y:S05]  /*01e0*/  BSYNC.RECONVERGENT B3 ;  /* 0x0000000000037941 */ /* 0x000fea0003800200 */
.L_x_3602:
[----:B------:R-:W-:Y:S05]  /*01f0*/  EXIT ;  /* 0x000000000000794d */ /* 0x000fea0003800000 */
        .type           $_ZN5flash24flash_fwd_splitkv_kernelI23Flash_fwd_kernel_traitsILi32ELi64ELi256ELi4ELb0ELb0EN7cutlass10bfloat16_tE19Flash_kernel_traitsILi32ELi64ELi256ELi4ES3_EELb0ELb0ELb0ELb0ELb1ELb1ELb1ELb1EEEvNS_16Flash_fwd_paramsE$_ZN5flash30compute_attn_1rowblock_splitkvI23Flash_fwd_kernel_traitsILi32ELi64ELi256ELi4ELb0ELb0EN7cutlass10bfloat16_tE19Flash_kernel_traitsILi32ELi64ELi256ELi4ES3_EELb0ELb0ELb0ELb0ELb1ELb1ELb1ELb1ENS_16Flash_fwd_paramsEEEvRKT8_iiiii,@function
        .size           $_ZN5flash24flash_fwd_splitkv_kernelI23Flash_fwd_kernel_traitsILi32ELi64ELi256ELi4ELb0ELb0EN7cutlass10bfloat16_tE19Flash_kernel_traitsILi32ELi64ELi256ELi4ES3_EELb0ELb0ELb0ELb0ELb1ELb1ELb1ELb1EEEvNS_16Flash_fwd_paramsE$_ZN5flash30compute_attn_1rowblock_splitkvI23Flash_fwd_kernel_traitsILi32ELi64ELi256ELi4ELb0ELb0EN7cutlass10bfloat16_tE19Flash_kernel_traitsILi32ELi64ELi256ELi4ES3_EELb0ELb0ELb0ELb0ELb1ELb1ELb1ELb1ENS_16Flash_fwd_paramsEEEvRKT8_iiiii,(.L_x_10255 - $_ZN5flash24flash_fwd_splitkv_kernelI23Flash_fwd_kernel_traitsILi32ELi64ELi256ELi4ELb0ELb0EN7cutlass10bfloat16_tE19Flash_kernel_traitsILi32ELi64ELi256ELi4ES3_EELb0ELb0ELb0ELb0ELb1ELb1ELb1ELb1EEEvNS_16Flash_fwd_paramsE$_ZN5flash30compute_attn_1rowblock_splitkvI23Flash_fwd_kernel_traitsILi32ELi64ELi256ELi4ELb0ELb0EN7cutlass10bfloat16_tE19Flash_kernel_traitsILi32ELi64ELi256ELi4ES3_EELb0ELb0ELb0ELb0ELb1ELb1ELb1ELb1ENS_16Flash_fwd_paramsEEEvRKT8_iiiii)
$_ZN5flash24flash_fwd_splitkv_kernelI23Flash_fwd_kernel_traitsILi32ELi64ELi256ELi4ELb0ELb0EN7cutlass10bfloat16_tE19Flash_kernel_traitsILi32ELi64ELi256ELi4ES3_EELb0ELb0ELb0ELb0ELb1ELb1ELb1ELb1EEEvNS_16Flash_fwd_paramsE$_ZN5flash30compute_attn_1rowblock_splitkvI23Flash_fwd_kernel_traitsILi32ELi64ELi256ELi4ELb0ELb0EN7cutlass10bfloat16_tE19Flash_kernel_traitsILi32ELi64ELi256ELi4ES3_EELb0ELb0ELb0ELb0ELb1ELb1ELb1ELb1ENS_16Flash_fwd_paramsEEEvRKT8_iiiii:
        /* <DEDUP_REMOVED lines=38> */
.L_x_3604:
[----:B------:R-:W-:Y:S05]  /*0460*/  BSYNC.RECONVERGENT B0 ;  /* 0x0000000000007941 */ /* 0x000fea0003800200 */
.L_x_3603:
[----:B------:R-:W-:Y:S04]  /*0470*/  BSSY.RECONVERGENT B0, `(.L_x_3605) ;  /* 0x0000007000007945 */ /* 0x000fe80003800200 */
[----:B------:R-:W-:Y:S05]  /*0480*/  @!P4 BRA `(.L_x_3606) ;  /* 0x000000000014c947 */ /* 0x000fea0003800000 */
[----:B-----5:R-:W3:Y:S02]  /*0490*/  LD.E.U8 R0, desc[UR4][R134.64+0x1b2] ;  /* 0x0001b20486007980 */ /* 0x020ee4000c101100 */
[----:B---3--:R-:W-:-:S13]  /*04a0*/  ISETP.NE.AND P0, PT, R0, RZ, PT ;  /* 0x000000ff0000720c */ /* 0x008fda0003f05270 */
[----:B------:R-:W3:Y:S02]  /*04b0*/  @P0 LD.E R0, desc[UR4][R2.64+0x4] ;  /* 0x0000040402000980 */ /* 0x000ee4000c101900 */
[----:B---3--:R-:W-:-:S06]  /*04c0*/  @P0 IADD3 R0, PT, PT, R0, -R18, RZ ;  /* 0x8000001200000210 */ /* 0x008fcc0007ffe0ff */
[----:B------:R3:W5:Y:S02]  /*04d0*/  @!P0 LD.E R0, desc[UR4][R2.64] ;  /* 0x0000000402008980 */ /* 0x000764000c101900 */
.L_x_3606:
[----:B------:R-:W-:Y:S05]  /*04e0*/  BSYNC.RECONVERGENT B0 ;  /* 0x0000000000007941 */ /* 0x000fea0003800200 */
.L_x_3605:
        /* <DEDUP_REMOVED lines=9> */
.L_x_3608:
[----:B--23--:R-:W2:Y:S01]  /*0580*/  LD.E.64 R2, desc[UR4][R134.64+0x108] ;  /* 0x0001080486027980 */ /* 0x00cea2000c101b00 */
[----:B------:R-:W-:Y:S01]  /*0590*/  BSSY.RECONVERGENT B0, `(.L_x_3610) ;  /* 0x0000006000007945 */ /* 0x000fe20003800200 */
[----:B------:R-:W-:Y:S01]  /*05a0*/  IMAD.MOV.U32 R0, RZ, RZ, RZ ;  /* 0x000000ffff007224 */ /* 0x000fe200078e00ff */
[----:B--2---:R-:W-:-:S04]  /*05b0*/  ISETP.NE.U32.AND P0, PT, R2, RZ, PT ;  /* 0x000000ff0200720c */ /* 0x004fc80003f05070 */
[----:B------:R-:W-:-:S13]  /*05c0*/  ISETP.NE.AND.EX P0, PT, R3, RZ, PT, P0 ;  /* 0x000000ff0300720c */ /* 0x000fda0003f05300 */
[----:B------:R-:W-:Y:S05]  /*05d0*/  @!P0 BRA `(.L_x_3611) ;  /* 0x0000000000048947 */ /* 0x000fea0003800000 */
[----:B------:R2:W5:Y:S02]  /*05e0*/  LD.E R0, desc[UR4][R134.64+0xbc] ;  /* 0x0000bc0486007980 */ /* 0x000564000c101900 */
.L_x_3611:
[----:B------:R-:W-:Y:S05]  /*05f0*/  BSYNC.RECONVERGENT B0 ;  /* 0x0000000000007941 */ /* 0x000fea0003800200 */
.L_x_3610:
[----:B-----5:R-:W-:Y:S02]  /*0600*/  IADD3 R79, PT, PT, R94, R0, RZ ;  /* 0x000000005e4f7210 */ /* 0x020fe40007ffe0ff */
.L_x_3609:
[----:B------:R-:W-:Y:S05]  /*0610*/  BSYNC.RECONVERGENT B1 ;  /* 0x0000000000017941 */ /* 0x000fea0003800200 */
.L_x_3607:
[----:B------:R-:W-:Y:S01]  /*0620*/  IMAD.SHL.U32 R238, R36, 0x40, RZ ;  /* 0x0000004024ee7824 */ /* 0x000fe200078e00ff */
[----:B------:R-:W-:Y:S01]  /*0630*/  MOV R2, R239 ;  /* 0x000000ef00027202 */ /* 0x000fe20000000f00 */
[----:B------:R-:W-:-:S03]  /*0640*/  IMAD.MOV.U32 R3, RZ, RZ, 0x0 ;  /* 0x00000000ff037424 */ /* 0x000fc600078e00ff */
[----:B------:R-:W-:-:S13]  /*0650*/  ISETP.GT.AND P0, PT, R237, R238, PT ;  /* 0x000000eeed00720c */ /* 0x000fda0003f04270 */
[----:B-12---:R-:W-:Y:S05]  /*0660*/  @!P0 RET.REL.NODEC R2 `(_ZN5flash24flash_fwd_splitkv_kernelI23Flash_fwd_kernel_traitsILi32ELi64ELi256ELi4ELb0ELb0EN7cutlass10bfloat16_tE19Flash_kernel_traitsILi32ELi64ELi256ELi4ES3_EELb0ELb0ELb0ELb0ELb1ELb1ELb1ELb1EEEvNS_16Flash_fwd_paramsE) ;  /* 0xfffffff802648950 */ /* 0x006fea0003c3ffff */
        /* <DEDUP_REMOVED lines=49> */
[----:B--2---:R-:W-:Y:S02]  /*0980*/  IMAD R0, R6, UR8, R235 ;  /* 0x0000000806007c24 */ /* 0x004fe4000f8e02eb */
[----:B------:R-:W-:Y:S02]  /*0990*/  IMAD.IADD R6, R237, 0x1, -R238 ;  /* 0x00000001ed067824 */ /* 0x000fe400078e0aee */
[----:B---3--:R-:W-:-:S03]  /*09a0*/  IMAD R0, R0, R2, R236 ;  /* 0x0000000200007224 */ /* 0x008fc600078e02ec */
[----:B------:R-:W-:Y:S01]  /*09b0*/  ISETP.GE.AND P5, PT, R10, R6, PT ;  /* 0x000000060a00720c */ /* 0x000fe20003fa6270 */
[----:B------:R-:W-:Y:S01]  /*09c0*/  IMAD R0, R7, R0, R238 ;  /* 0x0000000007007224 */ /* 0x000fe200078e02ee */
[-C--:B------:R-:W-:Y:S02]  /*09d0*/  ISETP.GE.AND P4, PT, R11, R6.reuse, PT ;  /* 0x000000060b00720c */ /* 0x080fe40003f86270 */
[----:B------:R-:W-:Y:S01]  /*09e0*/  ISETP.GE.AND P6, PT, R9, R6, PT ;  /* 0x000000060900720c */ /* 0x000fe20003fc6270 */
[C---:B----4-:R-:W-:Y:S01]  /*09f0*/  IMAD R7, R0.reuse, R8, RZ ;  /* 0x0000000800077224 */ /* 0x050fe200078e02ff */
[----:B------:R-:W-:-:S04]  /*0a00*/  IADD3 R3, P0, PT, R0, R9, RZ ;  /* 0x0000000900037210 */ /* 0x000fc80007f1e0ff */
[----:B------:R-:W-:Y:S02]  /*0a10*/  LEA.HI.X.SX32 R8, R0, RZ, 0x1, P0 ;  /* 0x000000ff00087211 */ /* 0x000fe400000f0eff */
[----:B-----5:R-:W-:Y:S02]  /*0a20*/  LEA R2, P0, R3, R4, 0x2 ;  /* 0x0000000403027211 */ /* 0x020fe400078010ff */
[----:B------:R-:W-:Y:S02]  /*0a30*/  LOP3.LUT P1, R0, R35, 0x7, RZ, 0xc0, !PT ;  /* 0x0000000723007812 */ /* 0x000fe4000782c0ff */
[----:B------:R-:W-:Y:S01]  /*0a40*/  LEA.HI.X R3, R3, R5, R8, 0x2, P0 ;  /* 0x0000000503037211 */ /* 0x000fe200000f1408 */
[----:B------:R-:W-:Y:S01]  /*0a50*/  VIADD R8, R9, 0x30 ;  /* 0x0000003009087836 */ /* 0x000fe20000000000 */
[----:B------:R-:W-:Y:S02]  /*0a60*/  LEA R5, P0, R35, R7, 0x2 ;  /* 0x0000000723057211 */ /* 0x000fe400078010ff */
[----:B------:R-:W-:-:S02]  /*0a70*/  ISETP.GE.OR P3, PT, R9, R6, P1 ;  /* 0x000000060900720c */ /* 0x000fc40000f66670 */
[----:B------:R-:W-:Y:S02]  /*0a80*/  LEA.HI.X.SX32 R7, R7, RZ, 0x1, P0 ;  /* 0x000000ff07077211 */ /* 0x000fe400000f0eff */
[C---:B------:R-:W-:Y:S02]  /*0a90*/  ISETP.NE.OR P2, PT, R0.reuse, RZ, P5 ;  /* 0x000000ff0000720c */ /* 0x040fe40002f45670 */
[----:B------:R-:W-:Y:S02]  /*0aa0*/  ISETP.NE.OR P1, PT, R0, RZ, P4 ;  /* 0x000000ff0000720c */ /* 0x000fe40002725670 */
[----:B------:R-:W-:-:S04]  /*0ab0*/  LEA R4, P0, R5, R134, 0x2 ;  /* 0x0000008605047211 */ /* 0x000fc800078010ff */
[----:B------:R-:W-:Y:S02]  /*0ac0*/  LEA.HI.X R5, R5, R135, R7, 0x2, P0 ;  /* 0x0000008705057211 */ /* 0x000fe400000f1407 */
[----:B------:R-:W-:Y:S01]  /*0ad0*/  ISETP.GE.AND P0, PT, R8, R6, PT ;  /* 0x000000060800720c */ /* 0x000fe20003f06270 */
[----:B------:R-:W-:Y:S02]  /*0ae0*/  @!P3 IMAD.MOV.U32 R8, RZ, RZ, -0x800000 ;  /* 0xff800000ff08b424 */ /* 0x000fe400078e00ff */
[----:B------:R-:W-:Y:S01]  /*0af0*/  @!P2 IMAD.MOV.U32 R7, RZ, RZ, -0x800000 ;  /* 0xff800000ff07a424 */ /* 0x000fe200078e00ff */
[----:B------:R-:W-:Y:S01]  /*0b00*/  @!P6 ST.E.128 desc[UR4][R4.64], RZ ;  /* 0x000000ff0400e985 */ /* 0x000fe2000c101d04 */
[----:B------:R-:W-:-:S03]  /*0b10*/  @!P1 IMAD.MOV.U32 R6, RZ, RZ, -0x800000 ;  /* 0xff800000ff069424 */ /* 0x000fc600078e00ff */
[----:B------:R-:W-:Y:S04]  /*0b20*/  @!P5 ST.E.128 desc[UR4][R4.64+0x800], RZ ;  /* 0x000800ff0400d985 */ /* 0x000fe8000c101d04 */
[----:B------:R-:W-:Y:S04]  /*0b30*/  @!P4 ST.E.128 desc[UR4][R4.64+0x1000], RZ ;  /* 0x001000ff0400c985 */ /* 0x000fe8000c101d04 */
[----:B------:R1:W-:Y:S01]  /*0b40*/  @!P0 ST.E.128 desc[UR4][R4.64+0x1800], RZ ;  /* 0x001800ff04008985 */ /* 0x0003e2000c101d04 */
[----:B------:R-:W-:-:S03]  /*0b50*/  ISETP.NE.OR P0, PT, R0, RZ, P0 ;  /* 0x000000ff0000720c */ /* 0x000fc60000705670 */
[----:B------:R-:W-:Y:S04]  /*0b60*/  @!P2 ST.E desc[UR4][R2.64+0x40], R7 ;  /* 0x000040070200a985 */ /* 0x000fe8000c101904 */
[----:B------:R-:W-:Y:S04]  /*0b70*/  @!P1 ST.E desc[UR4][R2.64+0x80], R6 ;  /* 0x0000800602009985 */ /* 0x000fe8000c101904 */
[----:B------:R2:W-:Y:S01]  /*0b80*/  @!P3 ST.E desc[UR4][R2.64], R8 ;  /* 0x000000080200b985 */ /* 0x0005e2000c101904 */
[----:B-1----:R-:W-:Y:S02]  /*0b90*/  IMAD.MOV.U32 R4, RZ, RZ, R239 ;  /* 0x000000ffff047224 */ /* 0x002fe400078e00ef */
[----:B------:R-:W-:-:S04]  /*0ba0*/  IMAD.MOV.U32 R5, RZ, RZ, 0x0 ;  /* 0x00000000ff057424 */ /* 0x000fc800078e00ff */
[----:B--2---:R-:W-:Y:S05]  /*0bb0*/  @P0 RET.REL.NODEC R4 `(_ZN5flash24flash_fwd_splitkv_kernelI23Flash_fwd_kernel_traitsILi32ELi64ELi256ELi4ELb0ELb0EN7cutlass10bfloat16_tE19Flash_kernel_traitsILi32ELi64ELi256ELi4ES3_EELb0ELb0ELb0ELb0ELb1ELb1ELb1ELb1EEEvNS_16Flash_fwd_paramsE) ;  /* 0xfffffff404100950 */ /* 0x004fea0003c3ffff */
[----:B------:R-:W-:-:S05]  /*0bc0*/  MOV R0, 0xff800000 ;  /* 0xff80000000007802 */ /* 0x000fca0000000f00 */
[----:B------:R1:W-:Y:S02]  /*0bd0*/  ST.E desc[UR4][R2.64+0xc0], R0 ;  /* 0x0000c00002007985 */ /* 0x0003e4000c101904 */
[----:B-1----:R-:W-:Y:S02]  /*0be0*/  MOV R2, R239 ;  /* 0x000000ef00027202 */ /* 0x002fe40000000f00 */
[----:B------:R-:W-:-:S04]  /*0bf0*/  MOV R3, 0x0 ;  /* 0x0000000000037802 */ /* 0x000fc80000000f00 */
[----:B------:R-:W-:Y:S05]  /*0c00*/  RET.REL.NODEC R2 `(_ZN5flash24flash_fwd_splitkv_kernelI23Flash_fwd_kernel_traitsILi32ELi64ELi256ELi4ELb0ELb0EN7cutlass10bfloat16_tE19Flash_kernel_traitsILi32ELi64ELi256ELi4ES3_EELb0ELb0ELb0ELb0ELb1ELb1ELb1ELb1EEEvNS_16Flash_fwd_paramsE) ;  /* 0xfffffff002fc7950 */ /* 0x000fea0003c3ffff */
.L_x_3612:
[----:B------:R-:W2:Y:S04]  /*0c10*/  LD.E.64 R2, desc[UR4][R134.64+0x158] ;  /* 0x0001580486027980 */ /* 0x000ea8000c101b00 */
[----:B------:R-:W3:Y:S01]  /*0c20*/  LD.E.64 R230, desc[UR4][R134.64+0x160] ;  /* 0x0001600486e67980 */ /* 0x000ee2000c101b00 */
[----:B------:R-:W-:Y:S01]  /*0c30*/  BSSY.RECONVERGENT B0, `(.L_x_3613) ;  /* 0x00000bd000007945 */ /* 0x000fe20003800200 */
[----:B--2---:R-:W-:-:S04]  /*0c40*/  ISETP.NE.U32.AND P0, PT, R2, RZ, PT ;  /* 0x000000ff0200720c */ /* 0x004fc80003f05070 */
[----:B------:R-:W-:-:S13]  /*0c50*/  ISETP.NE.AND.EX P0, PT, R3, RZ, PT, P0 ;  /* 0x000000ff0300720c */ /* 0x000fda0003f05300 */
[----:B------:R-:W-:-:S05]  /*0c60*/  @P0 IADD3 R2, P1, PT, R2, R11, RZ ;  /* 0x0000000b02020210 */ /* 0x000fca0007f3e0ff */
[----:B------:R-:W-:Y:S02]  /*0c70*/  @P0 IMAD.X R3, R3, 0x1, R12, P1 ;  /* 0x0000000103030824 */ /* 0x000fe400008e060c */
[----:B------:R-:W-:-:S06]  /*0c80*/  IMAD.MOV.U32 R12, RZ, RZ, R235 ;  /* 0x000000ffff0c7224 */ /* 0x000fcc00078e00eb */
[----:B------:R1:W5:Y:S01]  /*0c90*/  @P0 LD.E R12, desc[UR4][R2.64] ;  /* 0x00000004020c0980 */ /* 0x000362000c101900 */
[----:B---3--:R-:W-:-:S04]  /*0ca0*/  ISETP.NE.U32.AND P0, PT, R230, RZ, PT ;  /* 0x000000ffe600720c */ /* 0x008fc80003f05070 */
[----:B------:R-:W-:-:S13]  /*0cb0*/  ISETP.NE.AND.EX P0, PT, R231, RZ, PT, P0 ;  /* 0x000000ffe700720c */ /* 0x000fda0003f05300 */
[----:B------:R-:W-:Y:S05]  /*0cc0*/  @!P0 BRA `(.L_x_3614) ;  /* 0x0000000400848947 */ /* 0x000fea0003800000 */
[----:B------:R-:W2:Y:S04]  /*0cd0*/  LD.E R10, desc[UR4][R134.64+0x170] ;  /* 0x00017004860a7980 */ /* 0x000ea8000c101900 */
[----:B------:R-:W3:Y:S04]  /*0ce0*/  LD.E.64 R8, desc[UR4][R134.64+0x168] ;  /* 0x0001680486087980 */ /* 0x000ee8000c101b00 */
[----:B------:R-:W4:Y:S01]  /*0cf0*/  LD.E R19, desc[UR4][R134.64+0x68] ;  /* 0x0000680486137980 */ /* 0x000f22000c101900 */
[----:B------:R-:W-:-:S03]  /*0d00*/  LEA R16, R161, 0xffffff00, 0x8 ;  /* 0xffffff00a1107811 */ /* 0x000fc600078e40ff */
[----:B------:R-:W4:Y:S01]  /*0d10*/  LD.E.64 R168, desc[UR4][R134.64+0x38] ;  /* 0x0000380486a87980 */ /* 0x000f22000c101b00 */
[----:B------:R-:W-:-:S03]  /*0d20*/  IABS R6, R16 ;  /* 0x0000001000067213 */ /* 0x000fc60000000000 */
[----:B-----5:R-:W4:Y:S04]  /*0d30*/  LD.E.64 R12, desc[UR4][R134.64+0x50] ;  /* 0x00005004860c7980 */ /* 0x020f28000c101b00 */
        /* <DEDUP_REMOVED lines=90> */
.L_x_3614:
        /* <DEDUP_REMOVED lines=82> */
.L_x_3615:
[----:B------:R-:W-:Y:S05]  /*1800*/  BSYNC.RECONVERGENT B0 ;  /* 0x0000000000007941 */ /* 0x000fea0003800200 */
.L_x_3613:
[----:B------:R-:W-:Y:S01]  /*1810*/  ISETP.NE.AND P0, PT, R30, -0x1, PT ;  /* 0xffffffff1e00780c */ /* 0x000fe20003f05270 */
[----:B------:R-:W2:Y:S04]  /*1820*/  LD.E.64 R12, desc[UR4][R134.64+0x30] ;  /* 0x00003004860c7980 */ /* 0x000ea8000c101b00 */
[----:B------:R-:W3:Y:S04]  /*1830*/  LD.E.64 R16, desc[UR4][R134.64+0x48] ;  /* 0x0000480486107980 */ /* 0x000ee8000c101b00 */
[----:B------:R-:W4:Y:S04]  /*1840*/  LD.E.64 R24, desc[UR4][R134.64+0x8] ;  /* 0x0000080486187980 */ /* 0x000f28000c101b00 */
[----:B------:R-:W3:Y:S04]  /*1850*/  @!P0 LD.E.64 R6, desc[UR4][R134.64+0x18] ;  /* 0x0000180486068980 */ /* 0x000ee8000c101b00 */
[----:B------:R-:W4:Y:S04]  /*1860*/  LD.E.64 R22, desc[UR4][R134.64+0x10] ;  /* 0x0000100486167980 */ /* 0x000f28000c101b00 */
[----:B------:R-:W4:Y:S04]  /*1870*/  LD.E.64 R26, desc[UR4][R134.64] ;  /* 0x00000004861a7980 */ /* 0x000f28000c101b00 */
[----:B------:R-:W4:Y:S01]  /*1880*/  LD.E R34, desc[UR4][R134.64+0xd0] ;  /* 0x0000d00486227980 */ /* 0x000f22000c101900 */
        /* <DEDUP_REMOVED lines=43> */
[----:B------:R-:W-:Y:S01]  /*1b40*/  LOP3.LUT R186, R187, R186, RZ, 0x3c, !PT ;  /* 0x000000babbba7212 */ /* 0x000fe200078e3cff */
[----:B------:R-:W-:Y:S01]  /*1b50*/  IMAD.SHL.U32 R119, R35, 0x4, RZ ;  /* 0x0000000423777824 */ /* 0x000fe200078e00ff */
[----:B------:R-:W-:Y:S01]  /*1b60*/  SHF.R.U32.HI R163, RZ, 0x3, R35 ;  /* 0x00000003ffa37819 */ /* 0x000fe20000011623 */
[----:B------:R-:W-:Y:S01]  /*1b70*/  IMAD.SHL.U32 R66, R168, 0x20, RZ ;  /* 0x00000020a8427824 */ /* 0x000fe200078e00ff */
[----:B------:R-:W-:Y:S02]  /*1b80*/  LEA R223, R161, 0xffffff00, 0x8 ;  /* 0xffffff00a1df7811 */ /* 0x000fe400078e40ff */
[C---:B------:R-:W-:Y:S02]  /*1b90*/  SHF.L.U64.HI R91, R68.reuse, 0x5, R69 ;  /* 0x00000005445b7819 */ /* 0x040fe40000010245 */
[----:B------:R-:W-:Y:S01]  /*1ba0*/  SHF.L.U32 R88, R68, 0x5, RZ ;  /* 0x0000000544587819 */ /* 0x000fe200000006ff */
[----:B-1----:R-:W-:Y:S01]  /*1bb0*/  ULEA UR6, UR6, UR7, 0x18 ;  /* 0x0000000706067291 */ /* 0x002fe2000f8ec0ff */
[----:B------:R-:W-:-:S02]  /*1bc0*/  SHF.L.U64.HI R77, R168, 0x5, R169 ;  /* 0x00000005a84d7819 */ /* 0x000fc400000102a9 */
[----:B------:R-:W-:Y:S01]  /*1bd0*/  LOP3.LUT R187, R187, R186, RZ, 0x3c, !PT ;  /* 0x000000babbbb7212 */ /* 0x000fe200078e3cff */
[----:B--2---:R-:W-:-:S04]  /*1be0*/  @P0 IMAD.WIDE.U32 R4, R12, R30, RZ ;  /* 0x0000001e0c040225 */ /* 0x004fc800078e00ff */
[----:B------:R-:W-:Y:S02]  /*1bf0*/  @P0 IMAD R8, R13, R30, RZ ;  /* 0x0000001e0d080224 */ /* 0x000fe400078e02ff */
[-C--:B---3--:R-:W-:Y:S02]  /*1c00*/  @!P0 IMAD R9, R7, R235.reuse, RZ ;  /* 0x000000eb07098224 */ /* 0x088fe400078e02ff */
[----:B------:R-:W-:-:S04]  /*1c10*/  @!P0 IMAD.WIDE.U32 R6, R6, R235, RZ ;  /* 0x000000eb06068225 */ /* 0x000fc800078e00ff */
[----:B------:R-:W-:Y:S01]  /*1c20*/  @P0 IMAD.MOV.U32 R6, RZ, RZ, R4 ;  /* 0x000000ffff060224 */ /* 0x000fe200078e0004 */
[----:B------:R-:W-:Y:S01]  /*1c30*/  @!P0 IADD3 R0, PT, PT, R7, R9, RZ ;  /* 0x0000000907008210 */ /* 0x000fe20007ffe0ff */
[----:B------:R-:W-:Y:S01]  /*1c40*/  @P0 IMAD.IADD R0, R5, 0x1, R8 ;  /* 0x0000000105000824 */ /* 0x000fe200078e0208 */
[----:B------:R-:W-:Y:S02]  /*1c50*/  SHF.R.S32.HI R30, RZ, 0x1f, R18 ;  /* 0x0000001fff1e7819 */ /* 0x000fe40000011412 */
[----:B------:R-:W-:Y:S01]  /*1c60*/  IADD3 R6, P1, PT, R14, R6, RZ ;  /* 0x000000060e067210 */ /* 0x000fe20007f3e0ff */
[----:B------:R-:W-:Y:S02]  /*1c70*/  IMAD R8, R29, R18, RZ ;  /* 0x000000121d087224 */ /* 0x000fe400078e02ff */
[----:B------:R-:W-:Y:S01]  /*1c80*/  IMAD.WIDE.U32 R4, R18, R28, R2 ;  /* 0x0000001c12047225 */ /* 0x000fe200078e0002 */
[----:B------:R-:W-:Y:S02]  /*1c90*/  IADD3.X R7, PT, PT, RZ, R0, RZ, P1, !PT ;  /* 0x00000000ff077210 */ /* 0x000fe40000ffe4ff */
[----:B------:R-:W-:Y:S01]  /*1ca0*/  LOP3.LUT R2, R11, 0x18, R35, 0xf8, !PT ;  /* 0x000000180b027812 */ /* 0x000fe200078ef823 */
[----:B------:R-:W-:-:S02]  /*1cb0*/  IMAD R0, R30, R28, R8 ;  /* 0x0000001c1e007224 */ /* 0x000fc400078e0208 */
[----:B------:R-:W-:Y:S01]  /*1cc0*/  IMAD R9, R17, R236, RZ ;  /* 0x000000ec11097224 */ /* 0x000fe200078e02ff */
[----:B------:R-:W-:Y:S01]  /*1cd0*/  LOP3.LUT R8, R2, 0x18, R32, 0x78, !PT ;  /* 0x0000001802087812 */ /* 0x000fe200078e7820 */
[----:B------:R-:W-:Y:S01]  /*1ce0*/  IMAD.WIDE.U32 R6, R236, R16, R6 ;  /* 0x00000010ec067225 */ /* 0x000fe200078e0006 */
[-C--:B------:R-:W-:Y:S02]  /*1cf0*/  @!P0 MOV R2, R12.reuse ;  /* 0x0000000c00028202 */ /* 0x080fe40000000f00 */
[----:B------:R-:W-:Y:S01]  /*1d00*/  LOP3.LUT R17, R8, 0x1f20, R32, 0xf8, !PT ;  /* 0x00001f2008117812 */ /* 0x000fe200078ef820 */
[----:B------:R-:W-:Y:S01]  /*1d10*/  @!P0 IMAD.MOV.U32 R3, RZ, RZ, R13 ;  /* 0x000000ffff038224 */ /* 0x000fe200078e000d */
[----:B------:R-:W-:Y:S01]  /*1d20*/  @P0 MOV R2, R12 ;  /* 0x0000000c00020202 */ /* 0x000fe20000000f00 */
[----:B------:R-:W-:Y:S02]  /*1d30*/  IMAD R9, R16, R10, R9 ;  /* 0x0000000a10097224 */ /* 0x000fe400078e0209 */
[----:B------:R-:W-:-:S02]  /*1d40*/  @P0 IMAD.MOV.U32 R3, RZ, RZ, R13 ;  /* 0x000000ffff030224 */ /* 0x000fc400078e000d */
        /* <DEDUP_REMOVED lines=22> */
[----:B------:R-:W-:Y:S02]  /*1eb0*/  LEA R229, P0, R4, R22, 0x1 ;  /* 0x0000001604e57211 */ /* 0x000fe400078008ff */
[----:B------:R-:W-:Y:S02]  /*1ec0*/  VIMNMX R86, PT, PT, R234, R0, !PT ;  /* 0x00000000ea567248 */ /* 0x000fe40007fe0100 */
[----:B------:R-:W-:Y:S02]  /*1ed0*/  LEA.HI.X R228, R4, R23, R5, 0x1, P0 ;  /* 0x0000001704e47211 */ /* 0x000fe400000f0c05 */
[----:B------:R-:W-:Y:S01]  /*1ee0*/  ISETP.GT.AND P0, PT, R161, R86, PT ;  /* 0x00000056a100720c */ /* 0x000fe20003f04270 */
[----:B------:R-:W-:Y:S01]  /*1ef0*/  IMAD.IADD R3, R3, 0x1, R11 ;  /* 0x0000000103037824 */ /* 0x000fe200078e020b */
[----:B------:R-:W-:-:S02]  /*1f00*/  LEA R92, P2, R2, R26, 0x1 ;  /* 0x0000001a025c7211 */ /* 0x000fc400078408ff */
[----:B------:R-:W-:Y:S02]  /*1f10*/  LEA R89, R17, UR6, 0x1 ;  /* 0x0000000611597c11 */ /* 0x000fe4000f8e08ff */
[----:B------:R-:W-:Y:S02]  /*1f20*/  LEA.HI.X R93, R2, R27, R3, 0x1, P2 ;  /* 0x0000001b025d7211 */ /* 0x000fe400010f0c03 */
[----:B------:R-:W-:-:S05]  /*1f30*/  LEA.HI R0, R34, R34, RZ, 0x1 ;  /* 0x0000002222007211 */ /* 0x000fca00078f08ff */
[----:B------:R-:W-:Y:S05]  /*1f40*/  @!P0 BRA `(.L_x_3616) ;  /* 0x0000006400308947 */ /* 0x000fea0003800000 */
        /* <DEDUP_REMOVED lines=12> */
[----:B------:R-:W-:Y:S02]  /*2010*/  IADD3 R0, P0, PT, -R94, R72, RZ ;  /* 0x000000485e007210 */ /* 0x000fe40007f1e1ff */
        /* <DEDUP_REMOVED lines=31> */
[----:B---3--:R-:W-:-:S04]  /*2210*/  IMAD.WIDE.U32 R2, R235, R6, R14 ;  /* 0x00000006eb027225 */ /* 0x008fc800078e000e */
[----:B------:R-:W-:Y:S01]  /*2220*/  IMAD R7, R7, R235, RZ ;  /* 0x000000eb07077224 */ /* 0x000fe200078e02ff */
[----:B------:R-:W-:Y:S01]  /*2230*/  SHF.R.S32.HI R6, RZ, 0x1f, R223 ;  /* 0x0000001fff067819 */ /* 0x000fe200000114df */
[----:B------:R-:W-:Y:S02]  /*2240*/  IMAD.IADD R5, R5, 0x1, R19 ;  /* 0x0000000105057824 */ /* 0x000fe400078e0213 */
[----:B----4-:R-:W-:Y:S01]  /*2250*/  IMAD R19, R55, R223, RZ ;  /* 0x000000df37137224 */ /* 0x010fe200078e02ff */
[----:B------:R-:W-:Y:S01]  /*2260*/  IADD3 R3, PT, PT, R3, R7, RZ ;  /* 0x0000000703037210 */ /* 0x000fe20007ffe0ff */
[----:B-----5:R-:W-:Y:S02]  /*2270*/  IMAD R7, R51, R223, RZ ;  /* 0x000000df33077224 */ /* 0x020fe400078e02ff */
[-C--:B------:R-:W-:Y:S02]  /*2280*/  IMAD R19, R54, R6.reuse, R19 ;  /* 0x0000000636137224 */ /* 0x080fe400078e0213 */
[----:B------:R-:W-:-:S02]  /*2290*/  IMAD R6, R50, R6, R7 ;  /* 0x0000000632067224 */ /* 0x000fc400078e0207 */
[----:B------:R-:W-:-:S04]  /*22a0*/  IMAD.WIDE.U32 R2, R223, R50, R2 ;  /* 0x00000032df027225 */ /* 0x000fc800078e0002 */
[----:B------:R-:W-:Y:S01]  /*22b0*/  IMAD.WIDE.U32 R4, R223, R54, R4 ;  /* 0x00000036df047225 */ /* 0x000fe200078e0004 */
[----:B------:R-:W-:-:S03]  /*22c0*/  IADD3 R3, PT, PT, R3, R6, RZ ;  /* 0x0000000603037210 */ /* 0x000fc60007ffe0ff */
[-C--:B------:R-:W-:Y:S02]  /*22d0*/  IMAD R6, R11, R18.reuse, RZ ;  /* 0x000000120b067224 */ /* 0x080fe400078e02ff */
[----:B------:R-:W-:Y:S02]  /*22e0*/  IMAD.IADD R5, R5, 0x1, R19 ;  /* 0x0000000105057824 */ /* 0x000fe400078e0213 */
[----:B------:R-:W-:Y:S02]  /*22f0*/  IMAD R7, R9, R18, RZ ;  /* 0x0000001209077224 */ /* 0x000fe400078e02ff */
[-C--:B------:R-:W-:Y:S02]  /*2300*/  IMAD R9, R10, R30.reuse, R6 ;  /* 0x0000001e0a097224 */ /* 0x080fe400078e0206 */
[----:B------:R-:W-:Y:S02]  /*2310*/  IMAD R11, R8, R30, R7 ;  /* 0x0000001e080b7224 */ /* 0x000fe400078e0207 */
[----:B------:R-:W-:Y:S01]  /*2320*/  IMAD.WIDE.U32 R4, R18, R8, R4 ;  /* 0x0000000812047225 */ /* 0x000fe200078e0004 */
[----:B------:R-:W-:-:S03]  /*2330*/  SHF.R.S32.HI R8, RZ, 0x1f, R94 ;  /* 0x0000001fff087819 */ /* 0x000fc6000001145e */
[----:B------:R-:W-:Y:S01]  /*2340*/  IMAD.WIDE.U32 R2, R18, R10, R2 ;  /* 0x0000000a12027225 */ /* 0x000fe200078e0002 */
[----:B------:R-:W-:-:S03]  /*2350*/  LOP3.LUT R10, R119, 0xc, RZ, 0xc0, !PT ;  /* 0x0000000c770a7812 */ /* 0x000fc600078ec0ff */
[----:B------:R-:W-:Y:S02]  /*2360*/  IMAD.IADD R6, R223, 0x1, R31 ;  /* 0x00000001df067824 */ /* 0x000fe400078e021f */
[-C--:B------:R-:W-:Y:S02]  /*2370*/  IMAD R7, R72, R25.reuse, RZ ;  /* 0x0000001948077224 */ /* 0x080fe400078e02ff */
[----:B------:R-:W-:Y:S01]  /*2380*/  IMAD R18, R6, R25, RZ ;  /* 0x0000001906127224 */ /* 0x000fe200078e02ff */
[----:B------:R-:W-:Y:S01]  /*2390*/  IADD3.X R6, PT, PT, RZ, ~R8, RZ, P0, !PT ;  /* 0x80000008ff067210 */ /* 0x000fe200007fe4ff */
[----:B------:R-:W-:Y:S01]  /*23a0*/  IMAD.IADD R3, R3, 0x1, R9 ;  /* 0x0000000103037824 */ /* 0x000fe200078e0209 */
[----:B------:R-:W-:Y:S01]  /*23b0*/  LOP3.LUT R19, R35, 0x3, RZ, 0xc0, !PT ;  /* 0x0000000323137812 */ /* 0x000fe200078ec0ff */
[----:B------:R-:W-:Y:S01]  /*23c0*/  IMAD.IADD R9, R10, 0x1, R7 ;  /* 0x000000010a097824 */ /* 0x000fe200078e0207 */
[----:B------:R-:W-:Y:S01]  /*23d0*/  IADD3 R5, PT, PT, R5, R11, RZ ;  /* 0x0000000b05057210 */ /* 0x000fe20007ffe0ff */
[C---:B------:R-:W-:Y:S01]  /*23e0*/  IMAD R11, R6.reuse, R54, RZ ;  /* 0x00000036060b7224 */ /* 0x040fe200078e02ff */
[----:B------:R-:W-:Y:S01]  /*23f0*/  LEA R8, R19, R7, 0x3 ;  /* 0x0000000713087211 */ /* 0x000fe200078e18ff */
[----:B------:R-:W-:Y:S01]  /*2400*/  IMAD R10, R6, R50, RZ ;  /* 0x00000032060a7224 */ /* 0x000fe200078e02ff */
[----:B------:R-:W-:-:S02]  /*2410*/  SHF.R.S32.HI R19, RZ, 0x1f, R18 ;  /* 0x0000001fff137819 */ /* 0x000fc40000011412 */
[C---:B------:R-:W-:Y:S01]  /*2420*/  IADD3 R7, P1, PT, R18.reuse, R9, RZ ;  /* 0x0000000912077210 */ /* 0x040fe20007f3e0ff */
        /* <DEDUP_REMOVED lines=8> */
[----:B------:R-:W-:Y:S02]  /*24b0*/  IADD3 R5, PT, PT, R5, R11, RZ ;  /* 0x0000000b05057210 */ /* 0x000fe40007ffe0ff */
[----:B------:R-:W-:Y:S02]  /*24c0*/  LEA R71, P1, R4, R20, 0x1 ;  /* 0x0000001404477211 */ /* 0x000fe400078208ff */
[----:B------:R-:W-:Y:S02]  /*24d0*/  LEA R27, P0, R2, R22, 0x1 ;  /* 0x00000016021b7211 */ /* 0x000fe400078008ff */
[----:B------:R-:W-:-:S02]  /*24e0*/  SHF.L.U64.HI R0, R7, 0x1, R0 ;  /* 0x0000000107007819 */ /* 0x000fc40000010200 */
[----:B------:R-:W-:Y:S02]  /*24f0*/  SHF.L.U32 R7, R7, 0x1, RZ ;  /* 0x0000000107077819 */ /* 0x000fe400000006ff */
[C---:B------:R-:W-:Y:S01]  /*2500*/  SHF.L.U64.HI R58, R6.reuse, 0x1, R58 ;  /* 0x00000001063a7819 */ /* 0x040fe2000001023a */
[----:B------:R-:W-:Y:S01]  /*2510*/  IMAD.SHL.U32 R6, R6, 0x2, RZ ;  /* 0x0000000206067824 */ /* 0x000fe200078e00ff */
[----:B------:R-:W-:Y:S02]  /*2520*/  LEA.HI.X R70, R4, R21, R5, 0x1, P1 ;  /* 0x0000001504467211 */ /* 0x000fe400008f0c05 */
[----:B------:R-:W-:Y:S02]  /*2530*/  LEA.HI.X R26, R2, R23, R26, 0x1, P0 ;  /* 0x00000017021a7211 */ /* 0x000fe400000f0c1a */
[-C--:B------:R-:W-:Y:S02]  /*2540*/  IADD3 R40, P1, PT, R12, R7.reuse, RZ ;  /* 0x000000070c287210 */ /* 0x080fe40007f3e0ff */
[----:B------:R-:W-:Y:S01]  /*2550*/  IADD3 R28, P0, PT, R16, R7, RZ ;  /* 0x00000007101c7210 */ /* 0x000fe20007f1e0ff */
[----:B------:R-:W-:Y:S01]  /*2560*/  IMAD.WIDE.U32 R102, R50, 0xc0, RZ ;  /* 0x000000c032667825 */ /* 0x000fe200078e00ff */
[----:B------:R-:W-:-:S02]  /*2570*/  IADD3 R61, P3, PT, R12, R6, RZ ;  /* 0x000000060c3d7210 */ /* 0x000fc40007f7e0ff */
[-C--:B------:R-:W-:Y:S02]  /*2580*/  IADD3.X R41, PT, PT, R13, R0.reuse, RZ, P1, !PT ;  /* 0x000000000d297210 */ /* 0x080fe40000ffe4ff */
[----:B------:R-:W-:Y:S01]  /*2590*/  IADD3.X R29, PT, PT, R17, R0, RZ, P0, !PT ;  /* 0x00000000111d7210 */ /* 0x000fe200007fe4ff */
[----:B------:R-:W-:Y:S01]  /*25a0*/  IMAD R0, R51, 0xc0, RZ ;  /* 0x000000c033007824 */ /* 0x000fe200078e02ff */
[----:B------:R-:W-:Y:S01]  /*25b0*/  IADD3 R62, P2, PT, R16, R6, RZ ;  /* 0x00000006103e7210 */ /* 0x000fe20007f5e0ff */
[--C-:B------:R-:W-:Y:S01]  /*25c0*/  IMAD.X R60, R13, 0x1, R58.reuse, P3 ;  /* 0x000000010d3c7824 */ /* 0x100fe200018e063a */
[C---:B------:R-:W-:Y:S01]  /*25d0*/  SHF.L.U64.HI R111, R54.reuse, 0x6, R55 ;  /* 0x00000006366f7819 */ /* 0x040fe20000010237 */
[----:B------:R-:W-:Y:S01]  /*25e0*/  IMAD.SHL.U32 R112, R54, 0x40, RZ ;  /* 0x0000004036707824 */ /* 0x000fe200078e00ff */
[C-C-:B------:R-:W-:Y:S01]  /*25f0*/  SHF.L.U64.HI R106, R50.reuse, 0x6, R51.reuse ;  /* 0x00000006326a7819 */ /* 0x140fe20000010233 */
[----:B------:R-:W-:Y:S01]  /*2600*/  IMAD.X R58, R17, 0x1, R58, P2 ;  /* 0x00000001113a7824 */ /* 0x000fe200010e063a */
[C---:B------:R-:W-:Y:S01]  /*2610*/  SHF.L.U32 R107, R50.reuse, 0x6, RZ ;  /* 0x00000006326b7819 */ /* 0x040fe200000006ff */
[C---:B------:R-:W-:Y:S01]  /*2620*/  IMAD.SHL.U32 R109, R50.reuse, 0x80, RZ ;  /* 0x00000080326d7824 */ /* 0x040fe200078e00ff */
[----:B------:R-:W-:-:S02]  /*2630*/  SHF.L.U64.HI R108, R50, 0x7, R51 ;  /* 0x00000007326c7819 */ /* 0x000fc40000010233 */
[C---:B------:R-:W-:Y:S02]  /*2640*/  SHF.L.U64.HI R110, R50.reuse, 0x5, R51 ;  /* 0x00000005326e7819 */ /* 0x040fe40000010233 */
[----:B------:R-:W-:Y:S02]  /*2650*/  SHF.L.U32 R104, R50, 0x5, RZ ;  /* 0x0000000532687819 */ /* 0x000fe400000006ff */
[----:B------:R-:W-:-:S07]  /*2660*/  IADD3 R75, PT, PT, R103, R0, RZ ;  /* 0x00000000674b7210 */ /* 0x000fce0007ffe0ff */
.L_x_3655:
[----:B------:R-:W-:Y:S01]  /*2670*/  LOP3.LUT R52, R52, 0xfffffffb, RZ, 0xc0, !PT ;  /* 0xfffffffb34347812 */ /* 0x000fe200078ec0ff */
[----:B------:R-:W-:Y:S01]  /*2680*/  VIADD R53, R53, 0x100 ;  /* 0x0000010035357836 */ /* 0x000fe20000000000 */
[----:B------:R-:W-:Y:S01]  /*2690*/  UMOV UR6, URZ ;  /* 0x000000ff00067c82 */ /* 0x000fe20008000000 */
[----:B------:R-:W-:Y:S01]  /*26a0*/  VIADD R59, R59, 0x100 ;  /* 0x000001003b3b7836 */ /* 0x000fe20000000000 */
[----:B------:R-:W-:Y:S01]  /*26b0*/  BSSY.RECONVERGENT B1, `(.L_x_3617) ;  /* 0x000056c000017945 */ /* 0x000fe20003800200 */
[----:B------:R-:W-:Y:S01]  /*26c0*/  VIADD R67, R67, 0xffffffff ;  /* 0xffffffff43437836 */ /* 0x000fe20000000000 */
[C---:B------:R-:W-:Y:S01]  /*26d0*/  ISETP.GE.AND P0, PT, R72.reuse, R53, PT ;  /* 0x000000354800720c */ /* 0x040fe20003f06270 */
[----:B------:R-:W-:Y:S02]  /*26e0*/  IMAD.MOV.U32 R74, RZ, RZ, R65 ;  /* 0x000000ffff4a7224 */ /* 0x000fe400078e0041 */
[----:B------:R-:W-:Y:S01]  /*26f0*/  VIADD R65, R65, 0xffffff00 ;  /* 0xffffff0041417836 */ /* 0x000fe20000000000 */
[----:B------:R-:W-:Y:S02]  /*2700*/  ISETP.GE.AND P2, PT, R72, R59, !P0 ;  /* 0x0000003b4800720c */ /* 0x000fe40004746270 */
[C---:B------:R-:W-:Y:S04]  /*2710*/  ISETP.GE.AND P0, PT, R85.reuse, R53, PT ;  /* 0x000000355500720c */ /* 0x040fe80003f06270 */
[----:B------:R-:W-:Y:S02]  /*2720*/  ISETP.GE.AND P3, PT, R85, R59, !P0 ;  /* 0x0000003b5500720c */ /* 0x000fe40004766270 */
        /* <DEDUP_REMOVED lines=12> */
[----:B------:R-:W-:Y:S01]  /*27f0*/  ISETP.LT.OR P6, PT, R83, R59, P0 ;  /* 0x0000003b5300720c */ /* 0x000fe200007c1670 */
[----:B-1----:R-:W-:Y:S02]  /*2800*/  @P2 IMAD.MOV.U32 R2, RZ, RZ, R64 ;  /* 0x000000ffff022224 */ /* 0x002fe400078e0040 */
[----:B------:R-:W-:Y:S05]  /*2810*/  @P2 IMAD.MOV.U32 R3, RZ, RZ, R63 ;  /* 0x000000ffff032224 */ /* 0x000fea00078e003f */
[----:B--2---:R1:W-:Y:S04]  /*2820*/  @P2 ST.E.128 desc[UR4][R2.64], R8 ;  /* 0x0000000802002985 */ /* 0x0043e8000c101d04 */
[----:B-1----:R-:W2:Y:S01]  /*2830*/  @P3 LD.E.128 R8, desc[UR4][R4.64] ;  /* 0x0000000404083980 */ /* 0x002ea2000c101d00 */
[C---:B------:R-:W-:Y:S04]  /*2840*/  LEA R2, P1, R88.reuse, R64, 0x1 ;  /* 0x0000004058027211 */ /* 0x040fe800078208ff */
[----:B------:R-:W-:Y:S05]  /*2850*/  LEA.HI.X R3, R88, R63, R91, 0x1, P1 ;  /* 0x0000003f58037211 */ /* 0x000fea00008f0c5b */
[----:B--2---:R1:W-:Y:S04]  /*2860*/  @P3 ST.E.128 desc[UR4][R2.64], R8 ;  /* 0x0000000802003985 */ /* 0x0043e8000c101d04 */
[----:B------:R2:W3:Y:S02]  /*2870*/  @!P5 LD.E.128 R16, desc[UR4][R6.64] ;  /* 0x000000040610d980 */ /* 0x0004e4000c101d00 */
[----:B--2---:R-:W-:Y:S02]  /*2880*/  @!P6 LEA R6, P0, R54, R4, 0x7 ;  /* 0x000000043606e211 */ /* 0x004fe400078038ff */
[-C--:B-1----:R-:W-:Y:S02]  /*2890*/  @!P5 LEA R8, P1, R68, R2.reuse, 0x6 ;  /* 0x000000024408d211 */ /* 0x082fe400078230ff */
[----:B------:R-:W-:Y:S02]  /*28a0*/  @!P6 LEA.HI.X R7, R54, R5, R55, 0x7, P0 ;  /* 0x000000053607e211 */ /* 0x000fe400000f3c37 */
[--C-:B------:R-:W-:Y:S02]  /*28b0*/  @!P5 LEA.HI.X R9, R68, R3, R69.reuse, 0x6, P1 ;  /* 0x000000034409d211 */ /* 0x100fe400008f3445 */
[C---:B------:R-:W-:Y:S04]  /*28c0*/  ISETP.GE.AND P0, PT, R82.reuse, R53, PT ;  /* 0x000000355200720c */ /* 0x040fe80003f06270 */
[----:B------:R-:W-:Y:S11]  /*28d0*/  ISETP.LT.OR P3, PT, R82, R59, P0 ;  /* 0x0000003b5200720c */ /* 0x000ff60000761670 */
[----:B------:R-:W-:Y:S02]  /*28e0*/  @!UPT UIADD3 URZ, UPT, UPT, URZ, URZ, URZ ;  /* 0x000000fffffff290 */ /* 0x000fe4000fffe0ff */
[----:B------:R-:W-:Y:S01]  /*28f0*/  @!P3 IMAD R0, R55, 0xc0, RZ ;  /* 0x000000c03700b824 */ /* 0x000fe200078e02ff */
[----:B---3--:R1:W-:Y:S04]  /*2900*/  @!P5 ST.E.128 desc[UR4][R8.64], R16 ;  /* 0x000000100800d985 */ /* 0x0083e8000c101d04 */
[----:B-1----:R1:W2:Y:S01]  /*2910*/  @!P6 LD.E.128 R16, desc[UR4][R6.64] ;  /* 0x000000040610e980 */ /* 0x0022a2000c101d00 */
[C---:B------:R-:W-:Y:S04]  /*2920*/  @!P6 LEA R8, P0, R68.reuse, R2, 0x7 ;  /* 0x000000024408e211 */ /* 0x040fe800078038ff */
[----:B------:R-:W-:Y:S02]  /*2930*/  @!P6 LEA.HI.X R9, R68, R3, R69, 0x7, P0 ;  /* 0x000000034409e211 */ /* 0x000fe400000f3c45 */
        /* <DEDUP_REMOVED lines=8> */
[----:B--2---:R1:W-:Y:S04]  /*29c0*/  @!P6 ST.E.128 desc[UR4][R8.64], R16 ;  /* 0x000000100800e985 */ /* 0x0043e8000c101d04 */
        /* <DEDUP_REMOVED lines=13> */
[----:B------:R-:W-:Y:S04]  /*2aa0*/  @P4 IMAD.WIDE.U32 R6, R54, 0x140, R4 ;  /* 0x0000014036064825 */ /* 0x000fe800078e0004 */
[----:B------:R-:W-:Y:S02]  /*2ab0*/  @P4 IMAD.IADD R7, R7, 0x1, R0 ;  /* 0x0000000107074824 */ /* 0x000fe400078e0200 */
[----:B------:R-:W-:Y:S01]  /*2ac0*/  @P4 IMAD R0, R69, 0x140, RZ ;  /* 0x0000014045004824 */ /* 0x000fe200078e02ff */
[----:B--2---:R1:W-:Y:S01]  /*2ad0*/  @P1 ST.E.128 desc[UR4][R8.64], R16 ;  /* 0x0000001008001985 */ /* 0x0043e2000c101d04 */
[----:B------:R-:W-:Y:S11]  /*2ae0*/  ISETP.GE.AND P1, PT, R78, R59, !P0 ;  /* 0x0000003b4e00720c */ /* 0x000ff60004726270 */
[----:B------:R-:W-:Y:S02]  /*2af0*/  @!UPT UIADD3 URZ, UPT, UPT, URZ, URZ, URZ ;  /* 0x000000fffffff290 */ /* 0x000fe4000fffe0ff */
[----:B------:R-:W-:Y:S01]  /*2b00*/  @P1 IMAD R12, R55, 0x180, RZ ;  /* 0x00000180370c1824 */ /* 0x000fe200078e02ff */
[----:B------:R-:W-:Y:S01]  /*2b10*/  @P1 LOP3.LUT R52, R52, 0x2, RZ, 0xfc, !PT ;  /* 0x0000000234341812 */ /* 0x000fe200078efcff */
[----:B------:R-:W-:Y:S03]  /*2b20*/  @P1 IMAD.WIDE.U32 R4, R54, 0x180, R4 ;  /* 0x0000018036041825 */ /* 0x000fe600078e0004 */
[----:B------:R-:W-:Y:S01]  /*2b30*/  LOP3.LUT R52, R52, 0xfffffff7, RZ, 0xc0, !PT ;  /* 0xfffffff734347812 */ /* 0x000fe200078ec0ff */
[----:B------:R-:W-:Y:S01]  /*2b40*/  @P1 IMAD.IADD R5, R5, 0x1, R12 ;  /* 0x0000000105051824 */ /* 0x000fe200078e020c */
[----:B-1----:R1:W2:Y:S02]  /*2b50*/  @P4 LD.E.128 R8, desc[UR4][R6.64] ;  /* 0x0000000406084980 */ /* 0x0022a4000c101d00 */
        /* <DEDUP_REMOVED lines=40> */
[----:B------:R-:W2:Y:S04]  /*2de0*/  @P0 LD.E.128 R16, desc[UR4][R2.64] ;  /* 0x0000000402100980 */ /* 0x000ea8000c101d00 */
[----:B--2---:R1:W-:Y:S01]  /*2df0*/  @P0 ST.E.128 desc[UR4][R4.64], R16 ;  /* 0x0000001004000985 */ /* 0x0043e2000c101d04 */
        /* <DEDUP_REMOVED lines=38> */
.L_x_3618:
        /* <DEDUP_REMOVED lines=65> */
.L_x_3622:
[----:B------:R-:W-:Y:S05]  /*3470*/  BSYNC.RECONVERGENT B0 ;  /* 0x0000000000007941 */ /* 0x000fea0003800200 */
.L_x_3621:
[----:B------:R-:W-:Y:S01]  /*3480*/  LOP3.LUT P0, RZ, R52, 0x4, RZ, 0xc0, !PT ;  /* 0x0000000434ff7812 */ /* 0x000fe2000780c0ff */
        /* <DEDUP_REMOVED lines=35> */
[----:B------:R-:W-:Y:S01]  /*36c0*/  @!P0 FMUL.FTZ R3, R3, R7 ;  /* 0x0000000703038220 */ /* 0x000fe20000410000 */
[-C--:B------:R-:W-:Y:S01]  /*36d0*/  @!P0 FMUL.FTZ R4, R4, R6.reuse ;  /* 0x0000000604048220 */ /* 0x080fe20000410000 */
        /* <DEDUP_REMOVED lines=12> */
.L_x_3624:
[----:B------:R-:W-:Y:S05]  /*37a0*/  BSYNC.RECONVERGENT B0 ;  /* 0x0000000000007941 */ /* 0x000fea0003800200 */
.L_x_3623:
        /* <DEDUP_REMOVED lines=26> */
[C---:B------:R-:W-:Y:S01]  /*3950*/  @!P0 FMUL.FTZ R21, R2.reuse, R18 ;  /* 0x0000001202158220 */ /* 0x040fe20000410000 */
        /* <DEDUP_REMOVED lines=27> */
.L_x_3626:
[----:B------:R-:W-:Y:S05]  /*3b10*/  BSYNC.RECONVERGENT B0 ;  /* 0x0000000000007941 */ /* 0x000fea0003800200 */
.L_x_3625:
[----:B------:R-:W-:Y:S04]  /*3b20*/  BSSY.RECONVERGENT B0, `(.L_x_3627) ;  /* 0x0000035000007945 */ /* 0x000fe80003800200 */
[----:B------:R-:W-:Y:S05]  /*3b30*/  @P6 BRA `(.L_x_3628) ;  /* 0x0000000000cc6947 */ /* 0x000fea0003800000 */
        /* <DEDUP_REMOVED lines=51> */
.L_x_3628:
[----:B------:R-:W-:Y:S05]  /*3e70*/  BSYNC.RECONVERGENT B0 ;  /* 0x0000000000007941 */ /* 0x000fea0003800200 */
.L_x_3627:
        /* <DEDUP_REMOVED lines=57> */
.L_x_3630:
[----:B------:R-:W-:Y:S05]  /*4210*/  BSYNC.RECONVERGENT B0 ;  /* 0x0000000000007941 */ /* 0x000fea0003800200 */
.L_x_3629:
        /* <DEDUP_REMOVED lines=36> */
[----:B------:R-:W-:Y:S01]  /*4460*/  @!P0 FMUL.FTZ R3, R3, R7 ;  /* 0x0000000703038220 */ /* 0x000fe20000410000 */
[----:B------:R-:W-:Y:S01]  /*4470*/  @!P0 MOV R8, R0 ;  /* 0x0000000000088202 */ /* 0x000fe20000000f00 */
[C---:B------:R-:W-:Y:S01]  /*4480*/  @!P0 FMUL.FTZ R30, R4.reuse, R20 ;  /* 0x00000014041e8220 */ /* 0x040fe20000410000 */
[----:B------:R-:W-:Y:S02]  /*4490*/  @!P0 IMAD.U32 R21, R11, 0x10000, RZ ;  /* 0x000100000b158824 */ /* 0x000fe400078e00ff */
[-C--:B------:R-:W-:Y:S01]  /*44a0*/  @!P0 FMUL.FTZ R4, R4, R6.reuse ;  /* 0x0000000604048220 */ /* 0x080fe20000410000 */
        /* <DEDUP_REMOVED lines=14> */
.L_x_3632:
[----:B------:R-:W-:Y:S05]  /*4590*/  BSYNC.RECONVERGENT B0 ;  /* 0x0000000000007941 */ /* 0x000fea0003800200 */
.L_x_3631:
        /* <DEDUP_REMOVED lines=60> */
.L_x_3634:
[----:B------:R-:W-:Y:S05]  /*4960*/  BSYNC.RECONVERGENT B0 ;  /* 0x0000000000007941 */ /* 0x000fea0003800200 */
.L_x_3633:
        /* <DEDUP_REMOVED lines=62> */
.L_x_3636:
[----:B------:R-:W-:Y:S05]  /*4d50*/  BSYNC.RECONVERGENT B0 ;  /* 0x0000000000007941 */ /* 0x000fea0003800200 */
.L_x_3635:
[----:B------:R-:W5:Y:S02]  /*4d60*/  LD.E R0, desc[UR4][R134.64+0xd0] ;  /* 0x0000d00486007980 */ /* 0x000f64000c101900 */
[----:B-----5:R-:W-:Y:S05]  /*4d70*/  IMAD.U32 R0, R0, -0x80, RZ ;  /* 0xffffff8000007824 */ /* 0x020fea00078e00ff */
[C---:B------:R-:W-:Y:S02]  /*4d80*/  LEA R28, P1, R0.reuse, R28, 0x1 ;  /* 0x0000001c001c7211 */ /* 0x040fe400078208ff */
[C---:B------:R-:W-:Y:S02]  /*4d90*/  LEA R40, P0, R0.reuse, R40, 0x1 ;  /* 0x0000002800287211 */ /* 0x040fe400078008ff */
[C---:B------:R-:W-:Y:S02]  /*4da0*/  LEA.HI.X.SX32 R29, R0.reuse, R29, 0x1, P1 ;  /* 0x0000001d001d7211 */ /* 0x040fe400008f0eff */
[----:B------:R-:W-:Y:S01]  /*4db0*/  LEA.HI.X.SX32 R41, R0, R41, 0x1, P0 ;  /* 0x0000002900297211 */ /* 0x000fe200000f0eff */
[----:B------:R-:W-:Y:S05]  /*4dc0*/  BRA `(.L_x_3619) ;  /* 0x0000002c00e87947 */ /* 0x000fea0003800000 */
.L_x_3620:
        /* <DEDUP_REMOVED lines=27> */
[----:B------:R-:W4:Y:S01]  /*4f80*/  @!P0 LD.E.128 R36, desc[UR4][R22.64] ;  /* 0x0000000416248980 */ /* 0x000f22000c101d00 */
        /* <DEDUP_REMOVED lines=11> */
[C---:B----4-:R-:W-:Y:S01]  /*5040*/  @!P0 SHF.L.U32 R30, R39.reuse, 0x10, RZ ;  /* 0x00000010271e8819 */ /* 0x050fe200000006ff */
[----:B------:R-:W1:Y:S01]  /*5050*/  @!P0 LD.E.128 R4, desc[UR4][R4.64] ;  /* 0x0000000404048980 */ /* 0x000e62000c101d00 */
[----:B------:R-:W-:Y:S01]  /*5060*/  @!P0 LOP3.LUT R31, R39, 0xffff0000, RZ, 0xc0, !PT ;  /* 0xffff0000271f8812 */ /* 0x000fe200078ec0ff */
        /* <DEDUP_REMOVED lines=13> */
[----:B------:R-:W-:Y:S01]  /*5140*/  @!P0 SHF.L.U32 R23, R7, 0x10, RZ ;  /* 0x0000001007178819 */ /* 0x000fe200000006ff */
[----:B------:R-:W-:Y:S01]  /*5150*/  @!P0 FMUL.FTZ R2, R3, R8 ;  /* 0x0000000803028220 */ /* 0x000fe20000410000 */
[----:B------:R-:W-:Y:S01]  /*5160*/  @!P0 LOP3.LUT R22, R7, 0xffff0000, RZ, 0xc0, !PT ;  /* 0xffff000007168812 */ /* 0x000fe200078ec0ff */
[----:B------:R-:W-:Y:S01]  /*5170*/  @!P0 FMUL.FTZ R3, R21, R9 ;  /* 0x0000000915038220 */ /* 0x000fe20000410000 */
[----:B------:R-:W-:Y:S01]  /*5180*/  @!P0 LOP3.LUT R21, R37, 0xffff0000, RZ, 0xc0, !PT ;  /* 0xffff000025158812 */ /* 0x000fe200078ec0ff */
        /* <DEDUP_REMOVED lines=20> */
[----:B------:R-:W-:Y:S01]  /*52d0*/  @!P0 LOP3.LUT R13, R35, 0xffff0000, RZ, 0xc0, !PT ;  /* 0xffff0000230d8812 */ /* 0x000fe200078ec0ff */
[----:B------:R-:W-:Y:S01]  /*52e0*/  @!P0 FFMA.FTZ R4, R9, R21, R4 ;  /* 0x0000001509048223 */ /* 0x000fe20000010004 */
[----:B------:R-:W-:Y:S01]  /*52f0*/  @!P0 F2FP.BF16.F32.PACK_AB R0, R2, R0 ;  /* 0x000000000200823e */ /* 0x000fe200000010ff */
[----:B------:R-:W-:Y:S01]  /*5300*/  @!P0 FFMA.FTZ R5, R10, R22, R5 ;  /* 0x000000160a058223 */ /* 0x000fe20000010005 */
[----:B------:R-:W-:Y:S01]  /*5310*/  @!P0 FFMA.FTZ R6, R11, R23, R6 ;  /* 0x000000170b068223 */ /* 0x000fe20000010006 */
[----:B------:R-:W-:Y:S01]  /*5320*/  @!P0 FFMA.FTZ R7, R12, R30, R7 ;  /* 0x0000001e0c078223 */ /* 0x000fe20000010007 */
[----:B------:R-:W-:Y:S01]  /*5330*/  @!P0 F2FP.BF16.F32.PACK_AB R3, R4, R3 ;  /* 0x000000030403823e */ /* 0x000fe200000010ff */
[----:B------:R-:W-:Y:S01]  /*5340*/  @!P0 FFMA.FTZ R8, R13, R31, R8 ;  /* 0x0000001f0d088223 */ /* 0x000fe20000010008 */
[----:B------:R-:W-:Y:S01]  /*5350*/  @!P0 IMAD.MOV.U32 R32, RZ, RZ, R0 ;  /* 0x000000ffff208224 */ /* 0x000fe200078e0000 */
[----:B------:R-:W-:Y:S01]  /*5360*/  @!P0 F2FP.BF16.F32.PACK_AB R5, R6, R5 ;  /* 0x000000050605823e */ /* 0x000fe200000010ff */
[----:B------:R-:W-:Y:S01]  /*5370*/  IMAD.MOV.U32 R2, RZ, RZ, R57 ;  /* 0x000000ffff027224 */ /* 0x000fe200078e0039 */
[----:B------:R-:W-:Y:S02]  /*5380*/  @!P0 MOV R33, R3 ;  /* 0x0000000300218202 */ /* 0x000fe40000000f00 */
[----:B------:R-:W-:Y:S01]  /*5390*/  @!P0 F2FP.BF16.F32.PACK_AB R7, R8, R7 ;  /* 0x000000070807823e */ /* 0x000fe200000010ff */
[----:B------:R-:W-:Y:S01]  /*53a0*/  @!P0 IMAD.MOV.U32 R34, RZ, RZ, R5 ;  /* 0x000000ffff228224 */ /* 0x000fe200078e0005 */
[----:B------:R-:W-:Y:S02]  /*53b0*/  MOV R3, R56 ;  /* 0x0000003800037202 */ /* 0x000fe40000000f00 */
[----:B------:R-:W-:Y:S05]  /*53c0*/  @!P0 MOV R35, R7 ;  /* 0x0000000700238202 */ /* 0x000fea0000000f00 */
[----:B------:R1:W-:Y:S02]  /*53d0*/  ST.E.128 desc[UR4][R2.64], R32 ;  /* 0x0000002002007985 */ /* 0x0003e4000c101d04 */
.L_x_3638:
[----:B------:R-:W-:Y:S05]  /*53e0*/  BSYNC.RECONVERGENT B0 ;  /* 0x0000000000007941 */ /* 0x000fea0003800200 */
.L_x_3637:
[----:B------:R-:W-:Y:S01]  /*53f0*/  LOP3.LUT P0, RZ, R52, 0x4, RZ, 0xc0, !PT ;  /* 0x0000000434ff7812 */ /* 0x000fe2000780c0ff */
[----:B------:R-:W-:Y:S11]  /*5400*/  BSSY.RECONVERGENT B0, `(.L_x_3639) ;  /* 0x0000057000007945 */ /* 0x000ff60003800200 */
[----:B------:R-:W-:Y:S01]  /*5410*/  @!UPT UIADD3 URZ, UPT, UPT, URZ, URZ, URZ ;  /* 0x000000fffffff290 */ /* 0x000fe2000fffe0ff */
[----:B------:R-:W-:Y:S05]  /*5420*/  @!P0 BRA `(.L_x_3640) ;  /* 0x0000000400508947 */ /* 0x000fea0003800000 */
        /* <DEDUP_REMOVED lines=29> */
[----:B------:R-:W3:Y:S01]  /*5600*/  @!P0 LD.E.128 R4, desc[UR4][R4.64] ;  /* 0x0000000404048980 */ /* 0x000ee2000c101d00 */
[----:B------:R-:W-:Y:S01]  /*5610*/  @!P0 LOP3.LUT R31, R39, 0xffff0000, RZ, 0xc0, !PT ;  /* 0xffff0000271f8812 */ /* 0x000fe200078ec0ff */
        /* <DEDUP_REMOVED lines=22> */
[----:B------:R-:W-:Y:S01]  /*5780*/  @!P0 IMAD.U32 R10, R36, 0x10000, RZ ;  /* 0x00010000240a8824 */ /* 0x000fe200078e00ff */
        /* <DEDUP_REMOVED lines=14> */
[----:B------:R-:W-:Y:S01]  /*5870*/  @!P0 F2FP.BF16.F32.PACK_AB R0, R2, R0 ;  /* 0x000000000200823e */ /* 0x000fe200000010ff */
[----:B------:R-:W-:Y:S01]  /*5880*/  @!P0 FFMA.FTZ R3, R13, R17, R3 ;  /* 0x000000110d038223 */ /* 0x000fe20000010003 */
[----:B------:R-:W-:Y:S01]  /*5890*/  @!P0 LOP3.LUT R13, R35, 0xffff0000, RZ, 0xc0, !PT ;  /* 0xffff0000230d8812 */ /* 0x000fe200078ec0ff */
[----:B------:R-:W-:Y:S01]  /*58a0*/  @!P0 FFMA.FTZ R4, R9, R21, R4 ;  /* 0x0000001509048223 */ /* 0x000fe20000010004 */
[----:B------:R-:W-:Y:S01]  /*58b0*/  @!P0 FFMA.FTZ R5, R10, R22, R5 ;  /* 0x000000160a058223 */ /* 0x000fe20000010005 */
[----:B------:R-:W-:Y:S01]  /*58c0*/  @!P0 FFMA.FTZ R6, R11, R23, R6 ;  /* 0x000000170b068223 */ /* 0x000fe20000010006 */
[----:B------:R-:W-:Y:S01]  /*58d0*/  @!P0 FFMA.FTZ R7, R12, R30, R7 ;  /* 0x0000001e0c078223 */ /* 0x000fe20000010007 */
[----:B------:R-:W-:Y:S01]  /*58e0*/  @!P0 FFMA.FTZ R8, R13, R31, R8 ;  /* 0x0000001f0d088223 */ /* 0x000fe20000010008 */
[----:B------:R-:W-:Y:S01]  /*58f0*/  @!P0 F2FP.BF16.F32.PACK_AB R3, R4, R3 ;  /* 0x000000030403823e */ /* 0x000fe200000010ff */
[----:B------:R-:W-:Y:S01]  /*5900*/  @!P0 IMAD.MOV.U32 R32, RZ, RZ, R0 ;  /* 0x000000ffff208224 */ /* 0x000fe200078e0000 */
[----:B------:R-:W-:Y:S02]  /*5910*/  @!P0 F2FP.BF16.F32.PACK_AB R5, R6, R5 ;  /* 0x000000050605823e */ /* 0x000fe400000010ff */
[----:B------:R-:W-:Y:S02]  /*5920*/  @!P0 F2FP.BF16.F32.PACK_AB R7, R8, R7 ;  /* 0x000000070807823e */ /* 0x000fe400000010ff */
[----:B------:R-:W-:Y:S01]  /*5930*/  @!P0 MOV R33, R3 ;  /* 0x0000000300218202 */ /* 0x000fe20000000f00 */
[----:B------:R-:W-:Y:S01]  /*5940*/  @!P0 IMAD.MOV.U32 R34, RZ, RZ, R5 ;  /* 0x000000ffff228224 */ /* 0x000fe200078e0005 */
[----:B------:R-:W-:Y:S05]  /*5950*/  @!P0 MOV R35, R7 ;  /* 0x0000000700238202 */ /* 0x000fea0000000f00 */
[----:B------:R2:W-:Y:S02]  /*5960*/  ST.E.128 desc[UR4][R48.64], R32 ;  /* 0x0000002030007985 */ /* 0x0005e4000c101d04 */
.L_x_3640:
[----:B------:R-:W-:Y:S05]  /*5970*/  BSYNC.RECONVERGENT B0 ;  /* 0x0000000000007941 */ /* 0x000fea0003800200 */
.L_x_3639:
        /* <DEDUP_REMOVED lines=22> */
[----:B------:R-:W4:Y:S01]  /*5ae0*/  @!P0 LD.E.128 R36, desc[UR4][R22.64] ;  /* 0x0000000416248980 */ /* 0x000f22000c101d00 */
        /* <DEDUP_REMOVED lines=67> */
.L_x_3642:
[----:B------:R-:W-:Y:S05]  /*5f20*/  BSYNC.RECONVERGENT B0 ;  /* 0x0000000000007941 */ /* 0x000fea0003800200 */
.L_x_3641:
[----:B------:R-:W-:Y:S04]  /*5f30*/  BSSY.RECONVERGENT B0, `(.L_x_3643) ;  /* 0x000005a000007945 */ /* 0x000fe80003800200 */
[----:B------:R-:W-:Y:S05]  /*5f40*/  @P6 BRA `(.L_x_3644) ;  /* 0x0000000400606947 */ /* 0x000fea0003800000 */
        /* <DEDUP_REMOVED lines=88> */
.L_x_3644:
[----:B------:R-:W-:Y:S05]  /*64d0*/  BSYNC.RECONVERGENT B0 ;  /* 0x0000000000007941 */ /* 0x000fea0003800200 */
.L_x_3643:
        /* <DEDUP_REMOVED lines=14> */
[----:B------:R-:W5:Y:S02]  /*65c0*/  @!P0 LD.E.128 R4, desc[UR4][R4.64] ;  /* 0x0000000404048980 */ /* 0x000f64000c101d00 */
[----:B------:R-:W-:Y:S06]  /*65d0*/  @!P0 IMAD.X R9, R0, 0x1, R60, P2 ;  /* 0x0000000100098824 */ /* 0x000fec00010e063c */
[----:B------:R1:W5:Y:S02]  /*65e0*/  @!P0 LD.E.128 R44, desc[UR4][R8.64] ;  /* 0x00000004082c8980 */ /* 0x000364000c101d00 */
[----:B-1----:R-:W-:Y:S04]  /*65f0*/  @!P0 IADD3 R8, P2, PT, R10, R62, RZ ;  /* 0x0000003e0a088210 */ /* 0x002fe80007f5e0ff */
[----:B------:R-:W-:Y:S02]  /*6600*/  @!P0 IADD3.X R9, PT, PT, R0, R58, RZ, P2, !PT ;  /* 0x0000003a00098210 */ /* 0x000fe400017fe4ff */
[----:B------:R-:W-:Y:S02]  /*6610*/  PLOP3.LUT P2, PT, PT, PT, PT, 0x80, 0x8 ;  /* 0x000000000008781c */ /* 0x000fe40003f4f070 */
[----:B------:R-:W-:Y:S01]  /*6620*/  @!P0 PLOP3.LUT P2, PT, P1, PT, PT, 0x80, 0x8 ;  /* 0x000000000008881c */ /* 0x000fe20000f4f070 */
[----:B--234-:R1:W2:Y:S01]  /*6630*/  @!P0 LD.E.128 R32, desc[UR4][R8.64] ;  /* 0x0000000408208980 */ /* 0x01c2a2000c101d00 */
[----:B-----5:R-:W-:Y:S02]  /*6640*/  @!P0 LOP3.LUT R23, R38, 0xffff0000, RZ, 0xc0, !PT ;  /* 0xffff000026178812 */ /* 0x020fe400078ec0ff */
[C---:B------:R-:W-:Y:S01]  /*6650*/  @!P0 LOP3.LUT R11, R4.reuse, 0xffff0000, RZ, 0xc0, !PT ;  /* 0xffff0000040b8812 */ /* 0x040fe200078ec0ff */
[----:B-1----:R-:W-:Y:S01]  /*6660*/  @!P0 IMAD.U32 R9, R4, 0x10000, RZ ;  /* 0x0001000004098824 */ /* 0x002fe200078e00ff */
[C---:B------:R-:W-:Y:S01]  /*6670*/  @!P0 LOP3.LUT R10, R5.reuse, 0xffff0000, RZ, 0xc0, !PT ;  /* 0xffff0000050a8812 */ /* 0x040fe200078ec0ff */
[----:B------:R-:W-:Y:S01]  /*6680*/  @!P0 IMAD.U32 R12, R6, 0x10000, RZ ;  /* 0x00010000060c8824 */ /* 0x000fe200078e00ff */
[----:B------:R-:W-:Y:S02]  /*6690*/  @!P0 SHF.L.U32 R13, R5, 0x10, RZ ;  /* 0x00000010050d8819 */ /* 0x000fe400000006ff */
[----:B------:R-:W-:Y:S02]  /*66a0*/  @!P0 SHF.L.U32 R22, R7, 0x10, RZ ;  /* 0x0000001007168819 */ /* 0x000fe400000006ff */
[----:B------:R-:W-:Y:S01]  /*66b0*/  @!P0 LOP3.LUT R4, R45, 0xffff0000, RZ, 0xc0, !PT ;  /* 0xffff00002d048812 */ /* 0x000fe200078ec0ff */
        /* <DEDUP_REMOVED lines=63> */
.L_x_3646:
[----:B------:R-:W-:Y:S05]  /*6ab0*/  BSYNC.RECONVERGENT B0 ;  /* 0x0000000000007941 */ /* 0x000fea0003800200 */
.L_x_3645:
        /* <DEDUP_REMOVED lines=92> */
.L_x_3648:
[----:B------:R-:W-:Y:S05]  /*7080*/  BSYNC.RECONVERGENT B0 ;  /* 0x0000000000007941 */ /* 0x000fea0003800200 */
.L_x_3647:
        /* <DEDUP_REMOVED lines=14> */
[C---:B------:R-:W-:Y:S03]  /*7170*/  @!P0 IMAD.SHL.U32 R10, R0.reuse, 0x2, RZ ;  /* 0x00000002000a8824 */ /* 0x040fe600078e00ff */
[----:B------:R-:W-:Y:S02]  /*7180*/  @!P0 SHF.L.U64.HI R0, R0, 0x1, R6 ;  /* 0x0000000100008819 */ /* 0x000fe40000010206 */
[----:B------:R-:W-:Y:S01]  /*7190*/  @!P0 IADD3 R8, P2, PT, R10, R61, RZ ;  /* 0x0000003d0a088210 */ /* 0x000fe20007f5e0ff */
[----:B------:R-:W5:Y:S03]  /*71a0*/  @!P0 LD.E.128 R4, desc[UR4][R4.64] ;  /* 0x0000000404048980 */ /* 0x000f66000c101d00 */
[----:B------:R-:W-:Y:S05]  /*71b0*/  @!P0 IADD3.X R9, PT, PT, R0, R60, RZ, P2, !PT ;  /* 0x0000003c00098210 */ /* 0x000fea00017fe4ff */
        /* <DEDUP_REMOVED lines=77> */
.L_x_3650:
[----:B------:R-:W-:Y:S05]  /*7690*/  BSYNC.RECONVERGENT B0 ;  /* 0x0000000000007941 */ /* 0x000fea0003800200 */
.L_x_3649:
        /* <DEDUP_REMOVED lines=98> */
.L_x_3652:
[----:B------:R-:W-:Y:S05]  /*7cc0*/  BSYNC.RECONVERGENT B0 ;  /* 0x0000000000007941 */ /* 0x000fea0003800200 */
.L_x_3651:
        /* <DEDUP_REMOVED lines=10> */
.L_x_3619:
[----:B------:R-:W-:Y:S05]  /*7d70*/  BSYNC.RECONVERGENT B1 ;  /* 0x0000000000017941 */ /* 0x000fea0003800200 */
.L_x_3617:
        /* <DEDUP_REMOVED lines=101> */
.L_x_3654:
[----:B------:R-:W-:Y:S05]  /*83d0*/  BSYNC.RECONVERGENT B0 ;  /* 0x0000000000007941 */ /* 0x000fea0003800200 */
.L_x_3653:
[----:B------:R-:W-:Y:S11]  /*83e0*/  LOP3.LUT P0, RZ, R52, 0x8, RZ, 0xc0, !PT ;  /* 0x0000000834ff7812 */ /* 0x000ff6000780c0ff */
[----:B------:R-:W-:Y:S02]  /*83f0*/  @!UPT UIADD3 URZ, UPT, UPT, URZ, URZ, URZ ;  /* 0x000000fffffff290 */ /* 0x000fe4000fffe0ff */
[----:B------:R-:W-:Y:S05]  /*8400*/  @P0 BRA `(.L_x_3655) ;  /* 0xffffffa000980947 */ /* 0x000fea000383ffff */
.L_x_3616:
        /* <DEDUP_REMOVED lines=16> */
.L_x_3659:
[----:B------:R-:W-:Y:S05]  /*8510*/  BSYNC.RECONVERGENT B0 ;  /* 0x0000000000007941 */ /* 0x000fea0003800200 */
.L_x_3658:
        /* <DEDUP_REMOVED lines=8> */
.L_x_3657:
        /* <DEDUP_REMOVED lines=11> */
[----:B------:R-:W-:Y:S02]  /*8650*/  LOP3.LUT R38, R119, 0xc, RZ, 0xc0, !PT ;  /* 0x0000000c77267812 */ /* 0x000fe400078ec0ff */
        /* <DEDUP_REMOVED lines=69> */
.L_x_3665:
[----:B------:R-:W-:Y:S05]  /*8ab0*/  BSYNC.RECONVERGENT B0 ;  /* 0x0000000000007941 */ /* 0x000fea0003800200 */
.L_x_3664:
[----:B-----5:R1:W-:Y:S02]  /*8ac0*/  STS.128 [R89], R4 ;  /* 0x0000000459007388 */ /* 0x0203e40000000c00 */
.L_x_3663:
[----:B------:R-:W-:Y:S05]  /*8ad0*/  BSYNC.RECONVERGENT B1 ;  /* 0x0000000000017941 */ /* 0x000fea0003800200 */
.L_x_3662:
        /* <DEDUP_REMOVED lines=20> */
[----:B-1----:R-:W-:Y:S02]  /*8c20*/  LOP3.LUT R18, R11, 0xffff0000, RZ, 0xc0, !PT ;  /* 0xffff00000b127812 */ /* 0x002fe400078ec0ff */
        /* <DEDUP_REMOVED lines=32> */
.L_x_3667:
[----:B------:R-:W-:Y:S05]  /*8e30*/  BSYNC.RECONVERGENT B0 ;  /* 0x0000000000007941 */ /* 0x000fea0003800200 */
.L_x_3666:
[----:B-----5:R4:W-:Y:S01]  /*8e40*/  STS.128 [R89+0x800], R4 ;  /* 0x0008000459007388 */ /* 0x0209e20000000c00 */
[----:B------:R-:W-:Y:S05]  /*8e50*/  BRA `(.L_x_3660) ;  /* 0x0000000800ec7947 */ /* 0x000fea0003800000 */
.L_x_3661:
        /* <DEDUP_REMOVED lines=94> */
.L_x_3671:
[----:B------:R-:W-:Y:S05]  /*9440*/  BSYNC.RECONVERGENT B0 ;  /* 0x0000000000007941 */ /* 0x000fea0003800200 */
.L_x_3670:
[----:B-----5:R2:W-:Y:S02]  /*9450*/  STS.128 [R89], R4 ;  /* 0x0000000459007388 */ /* 0x0205e40000000c00 */
.L_x_3669:
[----:B------:R-:W-:Y:S05]  /*9460*/  BSYNC.RECONVERGENT B1 ;  /* 0x0000000000017941 */ /* 0x000fea0003800200 */
.L_x_3668:
[----:B------:R-:W-:-:S04]  /*9470*/  IADD3 R21, PT, PT, R72, 0x20, RZ ;  /* 0x0000002048157810 */ /* 0x000fc80007ffe0ff */
[----:B------:R-:W-:-:S13]  /*9480*/  ISETP.GE.AND P1, PT, R21, R13, PT ;  /* 0x0000000d1500720c */ /* 0x000fda0003f26270 */
[----:B------:R-:W-:Y:S05]  /*9490*/  @P1 BRA `(.L_x_3660) ;  /* 0x00000004005c1947 */ /* 0x000fea0003800000 */
[----:B-1----:R-:W-:-:S04]  /*94a0*/  LEA R2, P1, R95, R92, 0x1 ;  /* 0x0000005c5f027211 */ /* 0x002fc800078208ff */
[----:B------:R-:W-:-:S05]  /*94b0*/  LEA.HI.X R3, R95, R93, R105, 0x1, P1 ;  /* 0x0000005d5f037211 */ /* 0x000fca00008f0c69 */
[----:B------:R1:W5:Y:S01]  /*94c0*/  LD.E.128 R16, desc[UR4][R2.64] ;  /* 0x0000000402107980 */ /* 0x000362000c101d00 */
[----:B------:R-:W-:Y:S01]  /*94d0*/  ISETP.GE.AND P1, PT, R14, R28, PT ;  /* 0x0000001c0e00720c */ /* 0x000fe20003f26270 */
[----:B------:R-:W-:-:S12]  /*94e0*/  BSSY.RECONVERGENT B0, `(.L_x_3672) ;  /* 0x0000051000007945 */ /* 0x000fd80003800200 */
[----:B------:R-:W-:Y:S05]  /*94f0*/  @P1 BRA `(.L_x_3673) ;  /* 0x00000004003c1947 */ /* 0x000fea0003800000 */
[----:B------:R-:W-:Y:S01]  /*9500*/  SEL R0, R12, RZ, P0 ;  /* 0x000000ff0c007207 */ /* 0x000fe20000000000 */
[----:B------:R-:W-:Y:S01]  /*9510*/  IMAD.WIDE R12, R36, 0x2, R2 ;  /* 0x00000002240c7825 */ /* 0x000fe200078e0202 */
[----:B--2---:R-:W-:Y:S02]  /*9520*/  SEL R4, R42, RZ, P0 ;  /* 0x000000ff2a047207 */ /* 0x004fe40000000000 */
[----:B------:R-:W-:-:S03]  /*9530*/  IADD3 R0, P1, PT, R0, R38, RZ ;  /* 0x0000002600007210 */ /* 0x000fc60007f3e0ff */
[----:B------:R-:W2:Y:S02]  /*9540*/  LD.E.128 R12, desc[UR4][R12.64] ;  /* 0x000000040c0c7980 */ /* 0x000ea4000c101d00 */
[----:B------:R-:W-:Y:S02]  /*9550*/  IMAD.X R4, R4, 0x1, R37, P1 ;  /* 0x0000000104047824 */ /* 0x000fe400008e0625 */
[----:B------:R-:W-:-:S03]  /*9560*/  IMAD.SHL.U32 R8, R0, 0x2, RZ ;  /* 0x0000000200087824 */ /* 0x000fc600078e00ff */
[----:B------:R-:W-:Y:S02]  /*9570*/  SHF.L.U64.HI R0, R0, 0x1, R4 ;  /* 0x0000000100007819 */ /* 0x000fe40000010204 */
[----:B-1---5:R-:W-:-:S04]  /*9580*/  IADD3 R2, P1, PT, R24, R8, RZ ;  /* 0x0000000818027210 */ /* 0x022fc80007f3e0ff */
[----:B------:R-:W-:Y:S02]  /*9590*/  IADD3.X R3, PT, PT, R25, R0, RZ, P1, !PT ;  /* 0x0000000019037210 */ /* 0x000fe40000ffe4ff */
[----:B------:R-:W-:-:S03]  /*95a0*/  IADD3 R8, P1, PT, R26, R8, RZ ;  /* 0x000000081a087210 */ /* 0x000fc60007f3e0ff */
[----:B------:R-:W3:Y:S02]  /*95b0*/  LD.E.128 R4, desc[UR4][R2.64] ;  /* 0x0000000402047980 */ /* 0x000ee4000c101d00 */
[----:B------:R-:W-:-:S06]  /*95c0*/  IMAD.X R9, R27, 0x1, R0, P1 ;  /* 0x000000011b097824 */ /* 0x000fcc00008e0600 */
[----:B------:R-:W4:Y:S01]  /*95d0*/  LD.E.128 R8, desc[UR4][R8.64] ;  /* 0x0000000408087980 */ /* 0x000f22000c101d00 */
[C---:B------:R-:W-:Y:S01]  /*95e0*/  IMAD.U32 R20, R16.reuse, 0x10000, RZ ;  /* 0x0001000010147824 */ /* 0x040fe200078e00ff */
[----:B------:R-:W-:Y:S02]  /*95f0*/  LOP3.LUT R22, R16, 0xffff0000, RZ, 0xc0, !PT ;  /* 0xffff000010167812 */ /* 0x000fe400078ec0ff */
[C---:B------:R-:W-:Y:S02]  /*9600*/  LOP3.LUT R24, R17.reuse, 0xffff0000, RZ, 0xc0, !PT ;  /* 0xffff000011187812 */ /* 0x040fe400078ec0ff */
[----:B------:R-:W-:Y:S01]  /*9610*/  SHF.L.U32 R16, R17, 0x10, RZ ;  /* 0x0000001011107819 */ /* 0x000fe200000006ff */
[C---:B------:R-:W-:Y:S01]  /*9620*/  IMAD.U32 R17, R18.reuse, 0x10000, RZ ;  /* 0x0001000012117824 */ /* 0x040fe200078e00ff */
[----:B------:R-:W-:Y:S02]  /*9630*/  LOP3.LUT R23, R18, 0xffff0000, RZ, 0xc0, !PT ;  /* 0xffff000012177812 */ /* 0x000fe400078ec0ff */
[----:B------:R-:W-:-:S02]  /*9640*/  LOP3.LUT R25, R19, 0xffff0000, RZ, 0xc0, !PT ;  /* 0xffff000013197812 */ /* 0x000fc400078ec0ff */
[----:B------:R-:W-:Y:S02]  /*9650*/  SHF.L.U32 R18, R19, 0x10, RZ ;  /* 0x0000001013127819 */ /* 0x000fe400000006ff */
[C---:B--2---:R-:W-:Y:S01]  /*9660*/  SHF.L.U32 R29, R13.reuse, 0x10, RZ ;  /* 0x000000100d1d7819 */ /* 0x044fe200000006ff */
[C---:B------:R-:W-:Y:S01]  /*9670*/  IMAD.U32 R28, R14.reuse, 0x10000, RZ ;  /* 0x000100000e1c7824 */ /* 0x040fe200078e00ff */
[----:B------:R-:W-:Y:S02]  /*9680*/  LOP3.LUT R26, R13, 0xffff0000, RZ, 0xc0, !PT ;  /* 0xffff00000d1a7812 */ /* 0x000fe400078ec0ff */
[----:B------:R-:W-:Y:S02]  /*9690*/  LOP3.LUT R30, R14, 0xffff0000, RZ, 0xc0, !PT ;  /* 0xffff00000e1e7812 */ /* 0x000fe400078ec0ff */
[C---:B------:R-:W-:Y:S02]  /*96a0*/  SHF.L.U32 R31, R15.reuse, 0x10, RZ ;  /* 0x000000100f1f7819 */ /* 0x040fe400000006ff */
[----:B------:R-:W-:Y:S01]  /*96b0*/  LOP3.LUT R15, R15, 0xffff0000, RZ, 0xc0, !PT ;  /* 0xffff00000f0f7812 */ /* 0x000fe200078ec0ff */
[C---:B------:R-:W-:Y:S01]  /*96c0*/  IMAD.U32 R19, R12.reuse, 0x10000, RZ ;  /* 0x000100000c137824 */ /* 0x040fe200078e00ff */
[----:B------:R-:W-:Y:S01]  /*96d0*/  LOP3.LUT R27, R12, 0xffff0000, RZ, 0xc0, !PT ;  /* 0xffff00000c1b7812 */ /* 0x000fe200078ec0ff */
[C---:B---3--:R-:W-:Y:S01]  /*96e0*/  IMAD.U32 R3, R6.reuse, 0x10000, RZ ;  /* 0x0001000006037824 */ /* 0x048fe200078e00ff */
[----:B------:R-:W-:Y:S01]  /*96f0*/  LOP3.LUT R2, R6, 0xffff0000, RZ, 0xc0, !PT ;  /* 0xffff000006027812 */ /* 0x000fe200078ec0ff */
[----:B------:R-:W-:Y:S01]  /*9700*/  IMAD.U32 R14, R4, 0x10000, RZ ;  /* 0x00010000040e7824 */ /* 0x000fe200078e00ff */
[----:B------:R-:W-:-:S02]  /*9710*/  LOP3.LUT R6, R7, 0xffff0000, RZ, 0xc0, !PT ;  /* 0xffff000007067812 */ /* 0x000fc400078ec0ff */
[----:B------:R-:W-:Y:S02]  /*9720*/  LOP3.LUT R13, R4, 0xffff0000, RZ, 0xc0, !PT ;  /* 0xffff0000040d7812 */ /* 0x000fe400078ec0ff */
[----:B------:R-:W-:Y:S01]  /*9730*/  LOP3.LUT R4, R5, 0xffff0000, RZ, 0xc0, !PT ;  /* 0xffff000005047812 */ /* 0x000fe200078ec0ff */
[----:B------:R-:W-:Y:S01]  /*9740*/  @!P0 FADD.FTZ R6, -R6, -RZ ;  /* 0x800000ff06068221 */ /* 0x000fe20000010100 */
[----:B------:R-:W-:Y:S01]  /*9750*/  SHF.L.U32 R0, R7, 0x10, RZ ;  /* 0x0000001007007819 */ /* 0x000fe200000006ff */
[----:B------:R-:W-:Y:S01]  /*9760*/  @!P0 FADD.FTZ R14, -R14, -RZ ;  /* 0x800000ff0e0e8221 */ /* 0x000fe20000010100 */
[----:B------:R-:W-:Y:S01]  /*9770*/  SHF.L.U32 R12, R5, 0x10, RZ ;  /* 0x00000010050c7819 */ /* 0x000fe200000006ff */
[----:B------:R-:W-:Y:S01]  /*9780*/  @!P0 FADD.FTZ R4, -R4, -RZ ;  /* 0x800000ff04048221 */ /* 0x000fe20000010100 */
[----:B------:R-:W-:Y:S01]  /*9790*/  @!P0 FADD.FTZ R3, -R3, -RZ ;  /* 0x800000ff03038221 */ /* 0x000fe20000010100 */
[----:B------:R-:W-:Y:S01]  /*97a0*/  @!P0 FADD.FTZ R2, -R2, -RZ ;  /* 0x800000ff02028221 */ /* 0x000fe20000010100 */
[----:B------:R-:W-:Y:S01]  /*97b0*/  @!P0 FADD.FTZ R0, -R0, -RZ ;  /* 0x800000ff00008221 */ /* 0x000fe20000010100 */
[----:B------:R-:W-:Y:S01]  /*97c0*/  FMUL.FTZ R6, R15, R6 ;  /* 0x000000060f067220 */ /* 0x000fe20000410000 */
[C---:B----4-:R-:W-:Y:S01]  /*97d0*/  IMAD.U32 R5, R8.reuse, 0x10000, RZ ;  /* 0x0001000008057824 */ /* 0x050fe200078e00ff */
[----:B------:R-:W-:Y:S01]  /*97e0*/  LOP3.LUT R7, R8, 0xffff0000, RZ, 0xc0, !PT ;  /* 0xffff000008077812 */ /* 0x000fe200078ec0ff */
[----:B------:R-:W-:Y:S01]  /*97f0*/  FMUL.FTZ R14, R19, R14 ;  /* 0x0000000e130e7220 */ /* 0x000fe20000410000 */
[C---:B------:R-:W-:Y:S01]  /*9800*/  SHF.L.U32 R15, R9.reuse, 0x10, RZ ;  /* 0x00000010090f7819 */ /* 0x040fe200000006ff */
[----:B------:R-:W-:Y:S01]  /*9810*/  FMUL.FTZ R4, R26, R4 ;  /* 0x000000041a047220 */ /* 0x000fe20000410000 */
        /* <DEDUP_REMOVED lines=8> */
[----:B------:R-:W-:Y:S01]  /*98a0*/  @!P0 FADD.FTZ R13, -R13, -RZ ;  /* 0x800000ff0d0d8221 */ /* 0x000fe20000010100 */
[----:B------:R-:W-:Y:S01]  /*98b0*/  @!P0 FADD.FTZ R12, -R12, -RZ ;  /* 0x800000ff0c0c8221 */ /* 0x000fe20000010100 */
[----:B------:R-:W-:Y:S01]  /*98c0*/  FFMA.FTZ R3, R17, R9, R3 ;  /* 0x0000000911037223 */ /* 0x000fe20000010003 */
[----:B------:R-:W-:Y:S01]  /*98d0*/  FFMA.FTZ R19, R23, R19, R2 ;  /* 0x0000001317137223 */ /* 0x000fe20000010002 */
[----:B------:R-:W-:Y:S01]  /*98e0*/  FFMA.FTZ R18, R18, R26, R0 ;  /* 0x0000001a12127223 */ /* 0x000fe20000010000 */
[----:B------:R-:W-:Y:S01]  /*98f0*/  FFMA.FTZ R6, R25, R10, R6 ;  /* 0x0000000a19067223 */ /* 0x000fe20000010006 */
[----:B------:R-:W-:Y:S01]  /*9900*/  FMUL.FTZ R13, R27, R13 ;  /* 0x0000000d1b0d7220 */ /* 0x000fe20000410000 */
[----:B------:R-:W-:Y:S01]  /*9910*/  FMUL.FTZ R12, R29, R12 ;  /* 0x0000000c1d0c7220 */ /* 0x000fe20000410000 */
[----:B------:R-:W-:-:S02]  /*9920*/  F2FP.BF16.F32.PACK_AB R19, R19, R3 ;  /* 0x000000031313723e */ /* 0x000fc400000010ff */
[----:B------:R-:W-:Y:S01]  /*9930*/  F2FP.BF16.F32.PACK_AB R18, R6, R18 ;  /* 0x000000120612723e */ /* 0x000fe200000010ff */
[----:B------:R-:W-:Y:S01]  /*9940*/  FFMA.FTZ R14, R20, R5, R14 ;  /* 0x00000005140e7223 */ /* 0x000fe2000001000e */
[----:B------:R-:W-:Y:S01]  /*9950*/  FFMA.FTZ R13, R22, R7, R13 ;  /* 0x00000007160d7223 */ /* 0x000fe2000001000d */
[----:B------:R-:W-:Y:S01]  /*9960*/  FFMA.FTZ R12, R16, R15, R12 ;  /* 0x0000000f100c7223 */ /* 0x000fe2000001000c */
[----:B------:R-:W-:Y:S01]  /*9970*/  FFMA.FTZ R4, R24, R8, R4 ;  /* 0x0000000818047223 */ /* 0x000fe20000010004 */
[----:B------:R-:W-:Y:S02]  /*9980*/  LOP3.LUT R19, R19, R18, RZ, 0x3c, !PT ;  /* 0x0000001213137212 */ /* 0x000fe400078e3cff */
[----:B------:R-:W-:Y:S02]  /*9990*/  F2FP.BF16.F32.PACK_AB R2, R13, R14 ;  /* 0x0000000e0d02723e */ /* 0x000fe400000010ff */
[----:B------:R-:W-:Y:S02]  /*99a0*/  F2FP.BF16.F32.PACK_AB R0, R4, R12 ;  /* 0x0000000c0400723e */ /* 0x000fe400000010ff */
[----:B------:R-:W-:Y:S01]  /*99b0*/  LOP3.LUT R18, R19, R18, RZ, 0x3c, !PT ;  /* 0x0000001213127212 */ /* 0x000fe200078e3cff */
[----:B------:R-:W-:Y:S01]  /*99c0*/  IMAD.MOV.U32 R16, RZ, RZ, R2 ;  /* 0x000000ffff107224 */ /* 0x000fe200078e0002 */
[----:B------:R-:W-:-:S02]  /*99d0*/  MOV R17, R0 ;  /* 0x0000000000117202 */ /* 0x000fc40000000f00 */
[----:B------:R-:W-:Y:S02]  /*99e0*/  LOP3.LUT R19, R19, R18, RZ, 0x3c, !PT ;  /* 0x0000001213137212 */ /* 0x000fe400078e3cff */
.L_x_3673:
[----:B------:R-:W-:Y:S05]  /*99f0*/  BSYNC.RECONVERGENT B0 ;  /* 0x0000000000007941 */ /* 0x000fea0003800200 */
.L_x_3672:
[----:B-----5:R3:W-:Y:S02]  /*9a00*/  STS.128 [R89+0x800], R16 ;  /* 0x0008001059007388 */ /* 0x0207e40000000c00 */
.L_x_3660:
[----:B------:R-:W-:Y:S05]  /*9a10*/  BSYNC.RECONVERGENT B2 ;  /* 0x0000000000027941 */ /* 0x000fea0003800200 */
.L_x_3656:
[----:B------:R-:W-:Y:S01]  /*9a20*/  IMAD.IADD R12, R79, 0x1, -R223 ;  /* 0x000000014f0c7824 */ /* 0x000fe200078e0adf */
[----:B-12---:R-:W-:Y:S01]  /*9a30*/  LEA R2, P0, R66, R227, 0x1 ;  /* 0x000000e342027211 */ /* 0x006fe200078008ff */
[C---:B---3--:R-:W-:Y:S02]  /*9a40*/  VIADD R16, R72.reuse, 0x40 ;  /* 0x0000004048107836 */ /* 0x048fe40000000000 */
[C---:B------:R-:W-:Y:S01]  /*9a50*/  VIADD R15, R72.reuse, 0x80 ;  /* 0x00000080480f7836 */ /* 0x040fe20000000000 */
[CC--:B------:R-:W-:Y:S01]  /*9a60*/  ISETP.GE.AND P6, PT, R72.reuse, R12.reuse, PT ;  /* 0x0000000c4800720c */ /* 0x0c0fe20003fc6270 */
[----:B------:R-:W-:Y:S01]  /*9a70*/  VIADD R18, R72, 0x60 ;  /* 0x0000006048127836 */ /* 0x000fe20000000000 */
[-C--:B------:R-:W-:Y:S01]  /*9a80*/  ISETP.GE.AND P3, PT, R16, R12.reuse, PT ;  /* 0x0000000c1000720c */ /* 0x080fe20003f66270 */
[C---:B------:R-:W-:Y:S01]  /*9a90*/  VIADD R14, R72.reuse, 0xc0 ;  /* 0x000000c0480e7836 */ /* 0x040fe20000000000 */
[----:B------:R-:W-:Y:S01]  /*9aa0*/  ISETP.GE.AND P1, PT, R21, R12, PT ;  /* 0x0000000c1500720c */ /* 0x000fe20003f26270 */
[----:B------:R-:W-:Y:S01]  /*9ab0*/  VIADD R13, R72, 0xe0 ;  /* 0x000000e0480d7836 */ /* 0x000fe20000000000 */
[----:B------:R-:W-:Y:S01]  /*9ac0*/  LEA.HI.X R3, R66, R226, R77, 0x1, P0 ;  /* 0x000000e242037211 */ /* 0x000fe200000f0c4d */
[----:B------:R-:W-:Y:S01]  /*9ad0*/  VIADD R17, R72, 0xa0 ;  /* 0x000000a048117836 */ /* 0x000fe20000000000 */
[----:B------:R-:W-:-:S02]  /*9ae0*/  ISETP.GE.AND P2, PT, R15, R12, PT ;  /* 0x0000000c0f00720c */ /* 0x000fc40003f46270 */
[-C--:B------:R-:W-:Y:S02]  /*9af0*/  ISETP.GE.AND P4, PT, R18, R12.reuse, PT ;  /* 0x0000000c1200720c */ /* 0x080fe40003f86270 */
[----:B------:R-:W-:Y:S01]  /*9b00*/  ISETP.GE.AND P0, PT, R13, R12, PT ;  /* 0x0000000c0d00720c */ /* 0x000fe20003f06270 */
[----:B----4-:R-:W-:Y:S02]  /*9b10*/  @!P6 IMAD.MOV.U32 R4, RZ, RZ, R227 ;  /* 0x000000ffff04e224 */ /* 0x010fe400078e00e3 */
        /* <DEDUP_REMOVED lines=8> */
[----:B------:R-:W-:-:S12]  /*9ba0*/  @!P0 IMAD R20, R169, 0x180, RZ ;  /* 0x00000180a9148824 */ /* 0x000fd800078e02ff */
        /* <DEDUP_REMOVED lines=60> */
[C---:B------:R-:W-:Y:S01]  /*9f70*/  @!P5 LEA.HI.X R9, R68.reuse, R3, R69, 0x6, P6 ;  /* 0x000000034409d211 */ /* 0x040fe200030f3445 */
[C---:B-1----:R-:W-:Y:S01]  /*9f80*/  @!P2 IMAD.WIDE.U32 R4, R68.reuse, 0xc0, R2 ;  /* 0x000000c04404a825 */ /* 0x042fe200078e0002 */
[----:B------:R-:W-:-:S03]  /*9f90*/  @!P4 LEA R12, P6, R68, R2, 0x7 ;  /* 0x00000002440cc211 */ /* 0x000fc600078c38ff */
        /* <DEDUP_REMOVED lines=36> */
[----:B------:R-:W3:Y:S01]  /*a1e0*/  S2R R167, SR_TID.X ;  /* 0x0000000000a77919 */ /* 0x000ee20000002100 */
[----:B------:R-:W4:Y:S01]  /*a1f0*/  S2UR UR6, SR_CgaCtaId ;  /* 0x00000000000679c3 */ /* 0x000f220000008800 */
[----:B------:R-:W-:Y:S01]  /*a200*/  UMOV UR7, 0x400 ;  /* 0x0000040000077882 */ /* 0x000fe20000000000 */
[----:B------:R-:W-:Y:S01]  /*a210*/  IMAD.MOV.U32 R142, RZ, RZ, 0x20 ;  /* 0x00000020ff8e7424 */ /* 0x000fe200078e00ff */
[----:B------:R-:W0:Y:S04]  /*a220*/  LDGDEPBAR ;  /* 0x00000000000079af */ /* 0x000e280000000000 */
[----:B------:R-:W2:Y:S01]  /*a230*/  LD.E R3, desc[UR4][R134.64+0x18c] ;  /* 0x00018c0486037980 */ /* 0x000ea2000c101900 */
[----:B------:R-:W-:Y:S01]  /*a240*/  VIADD R222, R161, 0xffffffff ;  /* 0xffffffffa1de7836 */ /* 0x000fe20000000000 */
[----:B------:R-:W-:Y:S01]  /*a250*/  BSSY.RECONVERGENT B1, `(.L_x_3674) ;  /* 0x00002f7000017945 */ /* 0x000fe20003800200 */
[----:B-1----:R-:W-:Y:S01]  /*a260*/  IMAD.SHL.U32 R7, R163, 0x100, RZ ;  /* 0x00000100a3077824 */ /* 0x002fe200078e00ff */
[----:B----4-:R-:W-:Y:S01]  /*a270*/  ULEA UR6, UR6, UR7, 0x18 ;  /* 0x0000000706067291 */ /* 0x010fe2000f8ec0ff */
[C---:B---3--:R-:W-:Y:S01]  /*a280*/  IMAD.SHL.U32 R0, R167.reuse, 0x10, RZ ;  /* 0x00000010a7007824 */ /* 0x048fe200078e00ff */
[----:B------:R-:W-:Y:S01]  /*a290*/  SHF.R.U32.HI R8, RZ, 0x1, R167 ;  /* 0x00000001ff087819 */ /* 0x000fe200000116a7 */
[C---:B--2---:R-:W-:Y:S01]  /*a2a0*/  IMAD.SHL.U32 R5, R167.reuse, 0x20, RZ ;  /* 0x00000020a7057824 */ /* 0x044fe200078e00ff */
[----:B------:R-:W-:-:S02]  /*a2b0*/  LOP3.LUT R9, R167, 0x8, RZ, 0xc0, !PT ;  /* 0x00000008a7097812 */ /* 0x000fc400078ec0ff */
[C---:B------:R-:W-:Y:S02]  /*a2c0*/  LOP3.LUT R4, R0.reuse, 0x3e00, RZ, 0xc0, !PT ;  /* 0x00003e0000047812 */ /* 0x040fe400078ec0ff */
[----:B------:R-:W-:Y:S02]  /*a2d0*/  LOP3.LUT R2, R5, 0xc0, RZ, 0xc0, !PT ;  /* 0x000000c005027812 */ /* 0x000fe400078ec0ff */
[----:B------:R-:W-:Y:S02]  /*a2e0*/  LOP3.LUT R6, R0, 0x100, RZ, 0xc0, !PT ;  /* 0x0000010000067812 */ /* 0x000fe400078ec0ff */
[--C-:B------:R-:W-:Y:S02]  /*a2f0*/  LOP3.LUT R4, R4, 0x20, R5.reuse, 0xf8, !PT ;  /* 0x0000002004047812 */ /* 0x100fe400078ef805 */
[----:B------:R-:W-:Y:S02]  /*a300*/  LOP3.LUT R2, R2, 0x8, R8, 0xf8, !PT ;  /* 0x0000000802027812 */ /* 0x000fe400078ef808 */
[----:B------:R-:W-:-:S02]  /*a310*/  LOP3.LUT R0, R9, 0xc0, R5, 0xf8, !PT ;  /* 0x000000c009007812 */ /* 0x000fc400078ef805 */
[----:B------:R-:W-:Y:S02]  /*a320*/  LOP3.LUT R5, R6, 0x20, R5, 0xf8, !PT ;  /* 0x0000002006057812 */ /* 0x000fe400078ef805 */
[----:B------:R-:W-:Y:S02]  /*a330*/  LOP3.LUT R4, R4, 0x100, R7, 0xf8, !PT ;  /* 0x0000010004047812 */ /* 0x000fe400078ef807 */
[--C-:B------:R-:W-:Y:S02]  /*a340*/  LOP3.LUT R162, R2, 0x18, R119.reuse, 0x78, !PT ;  /* 0x0000001802a27812 */ /* 0x100fe400078e7877 */
[----:B------:R-:W-:Y:S02]  /*a350*/  LOP3.LUT R0, R0, 0x18, R119, 0x78, !PT ;  /* 0x0000001800007812 */ /* 0x000fe400078e7877 */
[----:B------:R-:W-:Y:S02]  /*a360*/  LOP3.LUT R2, R4, R162, RZ, 0xfc, !PT ;  /* 0x000000a204027212 */ /* 0x000fe400078efcff */
[----:B------:R-:W-:-:S02]  /*a370*/  LOP3.LUT R0, R5, R0, RZ, 0xfc, !PT ;  /* 0x0000000005007212 */ /* 0x000fc400078efcff */
[----:B------:R-:W-:Y:S02]  /*a380*/  LEA R166, R2, UR6, 0x1 ;  /* 0x0000000602a67c11 */ /* 0x000fe4000f8e08ff */
[----:B------:R-:W-:Y:S02]  /*a390*/  LEA R164, R0, UR6, 0x1 ;  /* 0x0000000600a47c11 */ /* 0x000fe4000f8e08ff */
[----:B------:R-:W-:Y:S01]  /*a3a0*/  LOP3.LUT P0, RZ, R167, 0x4, RZ, 0xc0, !PT ;  /* 0x00000004a7ff7812 */ /* 0x000fe2000780c0ff */
[----:B------:R-:W-:Y:S03]  /*a3b0*/  LDSM.16.M88.4 R8, [R166] ;  /* 0x00000000a608783b */ /* 0x000fe60000000200 */
[----:B------:R-:W-:Y:S01]  /*a3c0*/  SEL R142, R142, 0xffffffe0, !P0 ;  /* 0xffffffe08e8e7807 */ /* 0x000fe20004000000 */
[----:B------:R-:W1:Y:S04]  /*a3d0*/  LDSM.16.M88.4 R16, [R164+0x1000] ;  /* 0x00100000a410783b */ /* 0x000e680000000200 */
[--C-:B------:R-:W-:Y:S01]  /*a3e0*/  IMAD.IADD R0, R166, 0x1, R142.reuse ;  /* 0x00000001a6007824 */ /* 0x100fe200078e028e */
[----:B------:R-:W-:Y:S01]  /*a3f0*/  LDSM.16.M88.4 R32, [R164+0x1400] ;  /* 0x00140000a420783b */ /* 0x000fe20000000200 */
[----:B------:R-:W-:-:S03]  /*a400*/  IMAD.IADD R48, R164, 0x1, R142 ;  /* 0x00000001a4307824 */ /* 0x000fc600078e028e */
[----:B------:R-:W-:Y:S04]  /*a410*/  LDSM.16.M88.4 R4, [R0] ;  /* 0x000000000004783b */ /* 0x000fe80000000200 */
[----:B-----5:R-:W2:Y:S04]  /*a420*/  LDSM.16.M88.4 R24, [R48+0x1000] ;  /* 0x001000003018783b */ /* 0x020ea80000000200 */
[----:B------:R-:W3:Y:S04]  /*a430*/  LDSM.16.M88.4 R28, [R48+0x1400] ;  /* 0x00140000301c783b */ /* 0x000ee80000000200 */
[----:B------:R-:W4:Y:S04]  /*a440*/  LDSM.16.M88.4 R40, [R164+0x1800] ;  /* 0x00180000a428783b */ /* 0x000f280000000200 */
[----:B------:R-:W-:Y:S04]  /*a450*/  LDSM.16.M88.4 R36, [R48+0x1c00] ;  /* 0x001c00003024783b */ /* 0x000fe80000000200 */
        /* <DEDUP_REMOVED lines=10> */
[----:B---3--:R-:W-:Y:S01]  /*a500*/  HMMA.16816.F32.BF16 R12, R4, R30, R12 ;  /* 0x0000001e040c723c */ /* 0x008fe2000004180c */
[-C--:B------:R-:W-:Y:S01]  /*a510*/  FMUL.FTZ R0, R22, R3.reuse ;  /* 0x0000000316007220 */ /* 0x080fe20000410000 */
[-C--:B------:R-:W-:Y:S01]  /*a520*/  FMUL.FTZ R20, R20, R3.reuse ;  /* 0x0000000314147220 */ /* 0x080fe20000410000 */
[-C--:B------:R-:W-:Y:S02]  /*a530*/  FMUL.FTZ R21, R21, R3.reuse ;  /* 0x0000000315157220 */ /* 0x080fe40000410000 */
[----:B------:R2:W-:Y:S08]  /*a540*/  MUFU.TANH R76, R0 ;  /* 0x00000000004c7308 */ /* 0x0005f00000002400 */
[----:B------:R-:W-:Y:S08]  /*a550*/  MUFU.TANH R90, R20 ;  /* 0x00000014005a7308 */ /* 0x000ff00000002400 */
[----:B------:R3:W-:Y:S01]  /*a560*/  MUFU.TANH R88, R21 ;  /* 0x0000001500587308 */ /* 0x0007e20000002400 */
[----:B--2---:R-:W-:-:S07]  /*a570*/  FMUL.FTZ R0, R23, R3 ;  /* 0x0000000317007220 */ /* 0x004fce0000410000 */
[----:B------:R2:W-:Y:S01]  /*a580*/  MUFU.TANH R75, R0 ;  /* 0x00000000004b7308 */ /* 0x0005e20000002400 */
[----:B---3--:R-:W-:Y:S01]  /*a590*/  HMMA.16816.F32.BF16 R20, R4, R28, R16 ;  /* 0x0000001c0414723c */ /* 0x008fe20000041810 */
[----:B------:R-:W3:Y:S01]  /*a5a0*/  LDSM.16.M88.4 R28, [R164+0x1c00] ;  /* 0x001c0000a41c783b */ /* 0x000ee20000000200 */
[----:B--2---:R-:W-:-:S06]  /*a5b0*/  FMUL.FTZ R0, R24, R3 ;  /* 0x0000000318007220 */ /* 0x004fcc0000410000 */
[----:B----4-:R-:W-:Y:S01]  /*a5c0*/  HMMA.16816.F32.BF16 R16, R8, R40, RZ ;  /* 0x000000280810723c */ /* 0x010fe200000418ff */
[----:B------:R2:W-:Y:S02]  /*a5d0*/  MUFU.TANH R91, R0 ;  /* 0x00000000005b7308 */ /* 0x0005e40000002400 */
[----:B--2---:R-:W-:-:S06]  /*a5e0*/  FMUL.FTZ R0, R25, R3 ;  /* 0x0000000319007220 */ /* 0x004fcc0000410000 */
[----:B------:R2:W-:Y:S02]  /*a5f0*/  MUFU.TANH R95, R0 ;  /* 0x00000000005f7308 */ /* 0x0005e40000002400 */
[----:B--2---:R-:W-:-:S06]  /*a600*/  FMUL.FTZ R0, R26, R3 ;  /* 0x000000031a007220 */ /* 0x004fcc0000410000 */
[----:B------:R2:W4:Y:S02]  /*a610*/  MUFU.TANH R74, R0 ;  /* 0x00000000004a7308 */ /* 0x0005240000002400 */
[-C--:B--2---:R-:W-:Y:S02]  /*a620*/  FMUL.FTZ R0, R27, R3.reuse ;  /* 0x000000031b007220 */ /* 0x084fe40000410000 */
[----:B-1----:R-:W-:Y:S04]  /*a630*/  HMMA.16816.F32.BF16 R24, R4, R32, R16 ;  /* 0x000000200418723c */ /* 0x002fe80000041810 */
[----:B------:R1:W2:Y:S04]  /*a640*/  MUFU.TANH R78, R0 ;  /* 0x00000000004e7308 */ /* 0x0002a80000002400 */
[----:B------:R-:W-:Y:S01]  /*a650*/  HMMA.16816.F32.BF16 R16, R8, R42, RZ ;  /* 0x0000002a0810723c */ /* 0x000fe200000418ff */
[----:B------:R-:W-:Y:S01]  /*a660*/  LDSM.16.M88.4 R40, [R164+0x2400] ;  /* 0x00240000a428783b */ /* 0x000fe20000000200 */
[----:B-1----:R-:W-:-:S04]  /*a670*/  FMUL.FTZ R0, R20, R3 ;  /* 0x0000000314007220 */ /* 0x002fc80000410000 */
[----:B------:R1:W-:Y:S02]  /*a680*/  MUFU.TANH R96, R0 ;  /* 0x0000000000607308 */ /* 0x0003e40000002400 */
[----:B-1----:R-:W-:-:S06]  /*a690*/  FMUL.FTZ R0, R21, R3 ;  /* 0x0000000315007220 */ /* 0x002fcc0000410000 */
[----:B------:R1:W-:Y:S02]  /*a6a0*/  MUFU.TANH R93, R0 ;  /* 0x00000000005d7308 */ /* 0x0003e40000002400 */
[----:B-1----:R-:W-:-:S06]  /*a6b0*/  FMUL.FTZ R0, R22, R3 ;  /* 0x0000000316007220 */ /* 0x002fcc0000410000 */
[----:B------:R1:W2:Y:S02]  /*a6c0*/  MUFU.TANH R77, R0 ;  /* 0x00000000004d7308 */ /* 0x0002a40000002400 */
[-C--:B-1----:R-:W-:Y:S02]  /*a6d0*/  FMUL.FTZ R0, R23, R3.reuse ;  /* 0x0000000317007220 */ /* 0x082fe40000410000 */
[----:B------:R-:W-:Y:S01]  /*a6e0*/  HMMA.16816.F32.BF16 R20, R4, R34, R16 ;  /* 0x000000220414723c */ /* 0x000fe20000041810 */
[----:B------:R-:W1:Y:S03]  /*a6f0*/  LDSM.16.M88.4 R32, [R164+0x2000] ;  /* 0x00200000a420783b */ /* 0x000e660000000200 */
[----:B------:R4:W2:Y:S04]  /*a700*/  MUFU.TANH R73, R0 ;  /* 0x0000000000497308 */ /* 0x0008a80000002400 */
[----:B---3--:R-:W-:Y:S01]  /*a710*/  HMMA.16816.F32.BF16 R16, R8, R30, RZ ;  /* 0x0000001e0810723c */ /* 0x008fe200000418ff */
[----:B----4-:R-:W-:-:S10]  /*a720*/  FMUL.FTZ R0, R12, R3 ;  /* 0x000000030c007220 */ /* 0x010fd40000410000 */
[-C--:B------:R-:W-:Y:S01]  /*a730*/  FMUL.FTZ R20, R20, R3.reuse ;  /* 0x0000000314147220 */ /* 0x080fe20000410000 */
[-C--:B------:R-:W-:Y:S01]  /*a740*/  FMUL.FTZ R21, R21, R3.reuse ;  /* 0x0000000315157220 */ /* 0x080fe20000410000 */
[-C--:B------:R-:W-:Y:S01]  /*a750*/  FMUL.FTZ R22, R22, R3.reuse ;  /* 0x0000000316167220 */ /* 0x080fe20000410000 */
[----:B------:R3:W-:Y:S01]  /*a760*/  MUFU.TANH R92, R0 ;  /* 0x00000000005c7308 */ /* 0x0007e20000002400 */
[----:B------:R-:W-:-:S07]  /*a770*/  FMUL.FTZ R23, R23, R3 ;  /* 0x0000000317177220 */ /* 0x000fce0000410000 */
[----:B------:R-:W-:Y:S08]  /*a780*/  MUFU.TANH R102, R20 ;  /* 0x0000001400667308 */ /* 0x000ff00000002400 */
[----:B------:R-:W-:Y:S01]  /*a790*/  MUFU.TANH R100, R21 ;  /* 0x0000001500647308 */ /* 0x000fe20000002400 */
[----:B---3--:R-:W-:-:S07]  /*a7a0*/  FMUL.FTZ R0, R13, R3 ;  /* 0x000000030d007220 */ /* 0x008fce0000410000 */
[----:B------:R3:W-:Y:S08]  /*a7b0*/  MUFU.TANH R94, R0 ;  /* 0x00000000005e7308 */ /* 0x0007f00000002400 */
[----:B------:R-:W-:Y:S08]  /*a7c0*/  MUFU.TANH R66, R22 ;  /* 0x0000001600427308 */ /* 0x000ff00000002400 */
[----:B------:R-:W-:Y:S01]  /*a7d0*/  MUFU.TANH R65, R23 ;  /* 0x0000001700417308 */ /* 0x000fe20000002400 */
[----:B---3--:R-:W-:-:S07]  /*a7e0*/  FMUL.FTZ R0, R14, R3 ;  /* 0x000000030e007220 */ /* 0x008fce0000410000 */
[----:B------:R3:W-:Y:S02]  /*a7f0*/  MUFU.TANH R72, R0 ;  /* 0x0000000000487308 */ /* 0x0007e40000002400 */
[-C--:B---3--:R-:W-:Y:S02]  /*a800*/  FMUL.FTZ R0, R15, R3.reuse ;  /* 0x000000030f007220 */ /* 0x088fe40000410000 */
[----:B------:R-:W-:Y:S01]  /*a810*/  HMMA.16816.F32.BF16 R12, R8, R28, RZ ;  /* 0x0000001c080c723c */ /* 0x000fe200000418ff */
[----:B------:R-:W3:Y:S03]  /*a820*/  LDSM.16.M88.4 R28, [R48+0x2000] ;  /* 0x00200000301c783b */ /* 0x000ee60000000200 */
[----:B------:R4:W2:Y:S02]  /*a830*/  MUFU.TANH R71, R0 ;  /* 0x0000000000477308 */ /* 0x0008a40000002400 */
[----:B----4-:R-:W-:-:S14]  /*a840*/  FMUL.FTZ R0, R24, R3 ;  /* 0x0000000318007220 */ /* 0x010fdc0000410000 */
[----:B------:R-:W-:Y:S01]  /*a850*/  HMMA.16816.F32.BF16 R12, R4, R36, R12 ;  /* 0x00000024040c723c */ /* 0x000fe2000004180c */
[----:B------:R4:W-:-:S15]  /*a860*/  MUFU.TANH R97, R0 ;  /* 0x0000000000617308 */ /* 0x0009de0000002400 */
[----:B------:R-:W-:-:S03]  /*a870*/  NOP ;  /* 0x0000000000007918 */ /* 0x000fc60000000000 */
[-C--:B------:R-:W-:Y:S01]  /*a880*/  FMUL.FTZ R12, R12, R3.reuse ;  /* 0x000000030c0c7220 */ /* 0x080fe20000410000 */
[-C--:B----4-:R-:W-:Y:S01]  /*a890*/  FMUL.FTZ R0, R25, R3.reuse ;  /* 0x0000000319007220 */ /* 0x090fe20000410000 */
[-C--:B------:R-:W-:Y:S02]  /*a8a0*/  FMUL.FTZ R13, R13, R3.reuse ;  /* 0x000000030d0d7220 */ /* 0x080fe40000410000 */
[----:B------:R-:W-:Y:S08]  /*a8b0*/  MUFU.TANH R106, R12 ;  /* 0x0000000c006a7308 */ /* 0x000ff00000002400 */
[----:B------:R4:W-:Y:S08]  /*a8c0*/  MUFU.TANH R98, R0 ;  /* 0x0000000000627308 */ /* 0x0009f00000002400 */
[----:B------:R-:W-:Y:S01]  /*a8d0*/  MUFU.TANH R105, R13 ;  /* 0x0000000d00697308 */ /* 0x000fe20000002400 */
[----:B----4-:R-:W-:-:S07]  /*a8e0*/  FMUL.FTZ R0, R26, R3 ;  /* 0x000000031a007220 */ /* 0x010fce0000410000 */
[----:B------:R4:W2:Y:S02]  /*a8f0*/  MUFU.TANH R70, R0 ;  /* 0x0000000000467308 */ /* 0x0008a40000002400 */
[-C--:B----4-:R-:W-:Y:S02]  /*a900*/  FMUL.FTZ R0, R27, R3.reuse ;  /* 0x000000031b007220 */ /* 0x090fe40000410000 */
[----:B------:R-:W-:Y:S01]  /*a910*/  HMMA.16816.F32.BF16 R24, R4, R38, R16 ;  /* 0x000000260418723c */ /* 0x000fe20000041810 */
[----:B------:R-:W-:Y:S03]  /*a920*/  LDSM.16.M88.4 R36, [R48+0x2800] ;  /* 0x002800003024783b */ /* 0x000fe60000000200 */
[----:B------:R4:W2:Y:S04]  /*a930*/  MUFU.TANH R67, R0 ;  /* 0x0000000000437308 */ /* 0x0008a80000002400 */
[----:B-1----:R-:W-:Y:S01]  /*a940*/  HMMA.16816.F32.BF16 R16, R8, R32, RZ ;  /* 0x000000200810723c */ /* 0x002fe200000418ff */
[----:B----4-:R-:W-:-:S04]  /*a950*/  FMUL.FTZ R0, R14, R3 ;  /* 0x000000030e007220 */ /* 0x010fc80000410000 */
[----:B------:R1:W4:-:S15]  /*a960*/  MUFU.TANH R64, R0 ;  /* 0x0000000000407308 */ /* 0x00031e0000002400 */
[----:B---3--:R-:W-:Y:S08]  /*a970*/  HMMA.16816.F32.BF16 R20, R4, R28, R16 ;  /* 0x0000001c0414723c */ /* 0x008ff00000041810 */
[----:B------:R-:W-:Y:S01]  /*a980*/  HMMA.16816.F32.BF16 R16, R8, R40, RZ ;  /* 0x000000280810723c */ /* 0x000fe200000418ff */
[----:B-1----:R-:W-:-:S07]  /*a990*/  FMUL.FTZ R0, R15, R3 ;  /* 0x000000030f007220 */ /* 0x002fce0000410000 */
[----:B------:R-:W-:Y:S01]  /*a9a0*/  HMMA.16816.F32.BF16 R12, R8, R34, RZ ;  /* 0x00000022080c723c */ /* 0x000fe200000418ff */
[----:B------:R-:W1:Y:S01]  /*a9b0*/  LDSM.16.M88.4 R32, [R48+0x2400] ;  /* 0x002400003020783b */ /* 0x000e620000000200 */
[----:B------:R3:W4:Y:S02]  /*a9c0*/  MUFU.TANH R63, R0 ;  /* 0x00000000003f7308 */ /* 0x0007240000002400 */
[----:B---3--:R-:W-:-:S15]  /*a9d0*/  FMUL.FTZ R0, R24, R3 ;  /* 0x0000000318007220 */ /* 0x008fde0000410000 */
[----:B------:R-:W-:-:S01]  /*a9e0*/  NOP ;  /* 0x0000000000007918 */ /* 0x000fc20000000000 */
[----:B------:R-:W-:Y:S01]  /*a9f0*/  HMMA.16816.F32.BF16 R12, R4, R30, R12 ;  /* 0x0000001e040c723c */ /* 0x000fe2000004180c */
[----:B------:R-:W3:Y:S01]  /*aa00*/  LDSM.16.M88.4 R28, [R164+0x2800] ;  /* 0x00280000a41c783b */ /* 0x000ee20000000200 */
[----:B------:R2:W-:Y:S02]  /*aa10*/  MUFU.TANH R107, R0 ;  /* 0x00000000006b7308 */ /* 0x0005e40000002400 */
[----:B--2---:R-:W-:-:S06]  /*aa20*/  FMUL.FTZ R0, R25, R3 ;  /* 0x0000000319007220 */ /* 0x004fcc0000410000 */
[----:B------:R2:W-:Y:S02]  /*aa30*/  MUFU.TANH R108, R0 ;  /* 0x00000000006c7308 */ /* 0x0005e40000002400 */
[----:B--2---:R-:W-:-:S06]  /*aa40*/  FMUL.FTZ R0, R26, R3 ;  /* 0x000000031a007220 */ /* 0x004fcc0000410000 */
[----:B------:R2:W4:Y:S02]  /*aa50*/  MUFU.TANH R62, R0 ;  /* 0x00000000003e7308 */ /* 0x0005240000002400 */
[-C--:B--2---:R-:W-:Y:S02]  /*aa60*/  FMUL.FTZ R0, R27, R3.reuse ;  /* 0x000000031b007220 */ /* 0x084fe40000410000 */
[----:B-1----:R-:W-:Y:S04]  /*aa70*/  HMMA.16816.F32.BF16 R24, R4, R32, R16 ;  /* 0x000000200418723c */ /* 0x002fe80000041810 */
[----:B------:R1:W-:Y:S04]  /*aa80*/  MUFU.TANH R61, R0 ;  /* 0x00000000003d7308 */ /* 0x0003e80000002400 */
        /* <DEDUP_REMOVED lines=26> */
[----:B------:R3:W4:Y:S02]  /*ac30*/  MUFU.TANH R58, R0 ;  /* 0x00000000003a7308 */ /* 0x0007240000002400 */
[-C--:B---3--:R-:W-:Y:S02]  /*ac40*/  FMUL.FTZ R0, R15, R3.reuse ;  /* 0x000000030f007220 */ /* 0x088fe40000410000 */
[----:B------:R-:W-:Y:S01]  /*ac50*/  HMMA.16816.F32.BF16 R12, R8, R28, RZ ;  /* 0x0000001c080c723c */ /* 0x000fe200000418ff */
[----:B------:R-:W3:Y:S03]  /*ac60*/  LDSM.16.M88.4 R28, [R48+0x2c00] ;  /* 0x002c0000301c783b */ /* 0x000ee60000000200 */
[----:B------:R2:W4:Y:S02]  /*ac70*/  MUFU.TANH R57, R0 ;  /* 0x0000000000397308 */ /* 0x0005240000002400 */
[----:B--2---:R-:W-:-:S14]  /*ac80*/  FMUL.FTZ R0, R24, R3 ;  /* 0x0000000318007220 */ /* 0x004fdc0000410000 */
[----:B------:R-:W-:Y:S01]  /*ac90*/  HMMA.16816.F32.BF16 R12, R4, R36, R12 ;  /* 0x00000024040c723c */ /* 0x000fe2000004180c */
[----:B------:R2:W-:-:S15]  /*aca0*/  MUFU.TANH R114, R0 ;  /* 0x0000000000727308 */ /* 0x0005de0000002400 */
[----:B------:R-:W-:-:S03]  /*acb0*/  NOP ;  /* 0x0000000000007918 */ /* 0x000fc60000000000 */
[-C--:B------:R-:W-:Y:S01]  /*acc0*/  FMUL.FTZ R12, R12, R3.reuse ;  /* 0x000000030c0c7220 */ /* 0x080fe20000410000 */
[-C--:B--2---:R-:W-:Y:S01]  /*acd0*/  FMUL.FTZ R0, R25, R3.reuse ;  /* 0x0000000319007220 */ /* 0x084fe20000410000 */
[-C--:B------:R-:W-:Y:S02]  /*ace0*/  FMUL.FTZ R13, R13, R3.reuse ;  /* 0x000000030d0d7220 */ /* 0x080fe40000410000 */
[----:B------:R-:W-:Y:S08]  /*acf0*/  MUFU.TANH R122, R12 ;  /* 0x0000000c007a7308 */ /* 0x000ff00000002400 */
[----:B------:R2:W-:Y:S08]  /*ad00*/  MUFU.TANH R113, R0 ;  /* 0x0000000000717308 */ /* 0x0005f00000002400 */
[----:B------:R-:W-:Y:S01]  /*ad10*/  MUFU.TANH R120, R13 ;  /* 0x0000000d00787308 */ /* 0x000fe20000002400 */
[----:B--2---:R-:W-:-:S07]  /*ad20*/  FMUL.FTZ R0, R26, R3 ;  /* 0x000000031a007220 */ /* 0x004fce0000410000 */
[----:B------:R2:W-:Y:S02]  /*ad30*/  MUFU.TANH R56, R0 ;  /* 0x0000000000387308 */ /* 0x0005e40000002400 */
[-C--:B--2---:R-:W-:Y:S02]  /*ad40*/  FMUL.FTZ R0, R27, R3.reuse ;  /* 0x000000031b007220 */ /* 0x084fe40000410000 */
[----:B------:R-:W-:Y:S01]  /*ad50*/  HMMA.16816.F32.BF16 R24, R4, R38, R16 ;  /* 0x000000260418723c */ /* 0x000fe20000041810 */
[----:B------:R-:W-:Y:S03]  /*ad60*/  LDSM.16.M88.4 R36, [R48+0x3400] ;  /* 0x003400003024783b */ /* 0x000fe60000000200 */
[----:B------:R2:W4:Y:S04]  /*ad70*/  MUFU.TANH R55, R0 ;  /* 0x0000000000377308 */ /* 0x0005280000002400 */
[----:B-1----:R-:W-:Y:S01]  /*ad80*/  HMMA.16816.F32.BF16 R16, R8, R32, RZ ;  /* 0x000000200810723c */ /* 0x002fe200000418ff */
[----:B--2---:R-:W-:-:S04]  /*ad90*/  FMUL.FTZ R0, R14, R3 ;  /* 0x000000030e007220 */ /* 0x004fc80000410000 */
[----:B------:R1:W2:-:S15]  /*ada0*/  MUFU.TANH R51, R0 ;  /* 0x0000000000337308 */ /* 0x00029e0000002400 */
[----:B---3--:R-:W-:Y:S08]  /*adb0*/  HMMA.16816.F32.BF16 R20, R4, R28, R16 ;  /* 0x0000001c0414723c */ /* 0x008ff00000041810 */
[----:B------:R-:W-:Y:S01]  /*adc0*/  HMMA.16816.F32.BF16 R16, R8, R44, RZ ;  /* 0x0000002c0810723c */ /* 0x000fe200000418ff */
[----:B-1----:R-:W-:-:S04]  /*add0*/  FMUL.FTZ R0, R15, R3 ;  /* 0x000000030f007220 */ /* 0x002fc80000410000 */
[----:B------:R1:W3:Y:S03]  /*ade0*/  MUFU.TANH R83, R0 ;  /* 0x0000000000537308 */ /* 0x0002e60000002400 */
[----:B------:R-:W-:Y:S01]  /*adf0*/  HMMA.16816.F32.BF16 R12, R8, R34, RZ ;  /* 0x00000022080c723c */ /* 0x000fe200000418ff */
[----:B------:R-:W4:Y:S01]  /*ae00*/  LDSM.16.M88.4 R32, [R48+0x3000] ;  /* 0x003000003020783b */ /* 0x000f220000000200 */
[----:B-1----:R-:W-:-:S04]  /*ae10*/  FMUL.FTZ R0, R24, R3 ;  /* 0x0000000318007220 */ /* 0x002fc80000410000 */
[----:B------:R1:W-:-:S14]  /*ae20*/  MUFU.TANH R123, R0 ;  /* 0x00000000007b7308 */ /* 0x0003dc0000002400 */
[----:B------:R-:W-:Y:S01]  /*ae30*/  HMMA.16816.F32.BF16 R12, R4, R30, R12 ;  /* 0x0000001e040c723c */ /* 0x000fe2000004180c */
[----:B------:R-:W2:Y:S01]  /*ae40*/  LDSM.16.M88.4 R28, [R164+0x3800] ;  /* 0x00380000a41c783b */ /* 0x000ea20000000200 */
[----:B-1----:R-:W-:-:S04]  /*ae50*/  FMUL.FTZ R0, R25, R3 ;  /* 0x0000000319007220 */ /* 0x002fc80000410000 */
[----:B------:R1:W-:Y:S02]  /*ae60*/  MUFU.TANH R124, R0 ;  /* 0x00000000007c7308 */ /* 0x0003e40000002400 */
[----:B-1----:R-:W-:-:S06]  /*ae70*/  FMUL.FTZ R0, R26, R3 ;  /* 0x000000031a007220 */ /* 0x002fcc0000410000 */
[----:B------:R1:W3:Y:S02]  /*ae80*/  MUFU.TANH R50, R0 ;  /* 0x0000000000327308 */ /* 0x0002e40000002400 */
[-C--:B-1----:R-:W-:Y:S02]  /*ae90*/  FMUL.FTZ R0, R27, R3.reuse ;  /* 0x000000031b007220 */ /* 0x082fe40000410000 */
[----:B----4-:R-:W-:Y:S04]  /*aea0*/  HMMA.16816.F32.BF16 R24, R4, R32, R16 ;  /* 0x000000200418723c */ /* 0x010fe80000041810 */
[----:B------:R1:W4:Y:S04]  /*aeb0*/  MUFU.TANH R49, R0 ;  /* 0x0000000000317308 */ /* 0x0003280000002400 */
[----:B------:R-:W-:Y:S01]  /*aec0*/  HMMA.16816.F32.BF16 R16, R8, R46, RZ ;  /* 0x0000002e0810723c */ /* 0x000fe200000418ff */
[----:B-1----:R-:W-:-:S04]  /*aed0*/  FMUL.FTZ R0, R20, R3 ;  /* 0x0000000314007220 */ /* 0x002fc80000410000 */
[----:B------:R1:W-:Y:S02]  /*aee0*/  MUFU.TANH R126, R0 ;  /* 0x00000000007e7308 */ /* 0x0003e40000002400 */
[----:B-1----:R-:W-:-:S06]  /*aef0*/  FMUL.FTZ R0, R21, R3 ;  /* 0x0000000315007220 */ /* 0x002fcc0000410000 */
[----:B------:R1:W-:Y:S02]  /*af00*/  MUFU.TANH R125, R0 ;  /* 0x00000000007d7308 */ /* 0x0003e40000002400 */
[----:B-1----:R-:W-:-:S06]  /*af10*/  FMUL.FTZ R0, R22, R3 ;  /* 0x0000000316007220 */ /* 0x002fcc0000410000 */
[----:B------:R1:W4:Y:S02]  /*af20*/  MUFU.TANH R53, R0 ;  /* 0x0000000000357308 */ /* 0x0003240000002400 */
[-C--:B-1----:R-:W-:Y:S02]  /*af30*/  FMUL.FTZ R0, R23, R3.reuse ;  /* 0x0000000317007220 */ /* 0x082fe40000410000 */
[----:B------:R-:W-:Y:S01]  /*af40*/  HMMA.16816.F32.BF16 R20, R4, R34, R16 ;  /* 0x000000220414723c */ /* 0x000fe20000041810 */
[----:B------:R-:W-:Y:S03]  /*af50*/  LDSM.16.M88.4 R32, [R164+0x3c00] ;  /* 0x003c0000a420783b */ /* 0x000fe60000000200 */
[----:B------:R1:W4:Y:S02]  /*af60*/  MUFU.TANH R82, R0 ;  /* 0x0000000000527308 */ /* 0x0003240000002400 */
[----:B-1----:R-:W-:-:S13]  /*af70*/  FMUL.FTZ R0, R12, R3 ;  /* 0x000000030c007220 */ /* 0x002fda0000410000 */
[-C--:B------:R-:W-:Y:S01]  /*af80*/  FMUL.FTZ R20, R20, R3.reuse ;  /* 0x0000000314147220 */ /* 0x080fe20000410000 */
[-C--:B------:R-:W-:Y:S01]  /*af90*/  FMUL.FTZ R21, R21, R3.reuse ;  /* 0x0000000315157220 */ /* 0x080fe20000410000 */
[-C--:B------:R-:W-:Y:S01]  /*afa0*/  FMUL.FTZ R22, R22, R3.reuse ;  /* 0x0000000316167220 */ /* 0x080fe20000410000 */
[----:B------:R1:W-:Y:S01]  /*afb0*/  MUFU.TANH R128, R0 ;  /* 0x0000000000807308 */ /* 0x0003e20000002400 */
[----:B------:R-:W-:-:S07]  /*afc0*/  FMUL.FTZ R23, R23, R3 ;  /* 0x0000000317177220 */ /* 0x000fce0000410000 */
[----:B------:R-:W-:Y:S08]  /*afd0*/  MUFU.TANH R136, R20 ;  /* 0x0000001400887308 */ /* 0x000ff00000002400 */
[----:B------:R-:W-:Y:S01]  /*afe0*/  MUFU.TANH R159, R21 ;  /* 0x00000015009f7308 */ /* 0x000fe20000002400 */
[----:B-1----:R-:W-:-:S07]  /*aff0*/  FMUL.FTZ R0, R13, R3 ;  /* 0x000000030d007220 */ /* 0x002fce0000410000 */
[----:B------:R1:W-:Y:S08]  /*b000*/  MUFU.TANH R160, R0 ;  /* 0x0000000000a07308 */ /* 0x0003f00000002400 */
[----:B------:R-:W-:Y:S08]  /*b010*/  MUFU.TANH R44, R22 ;  /* 0x00000016002c7308 */ /* 0x000ff00000002400 */
[----:B------:R-:W-:Y:S01]  /*b020*/  MUFU.TANH R133, R23 ;  /* 0x0000001700857308 */ /* 0x000fe20000002400 */
[----:B-1----:R-:W-:-:S07]  /*b030*/  FMUL.FTZ R0, R14, R3 ;  /* 0x000000030e007220 */ /* 0x002fce0000410000 */
[----:B------:R1:W4:Y:S02]  /*b040*/  MUFU.TANH R46, R0 ;  /* 0x00000000002e7308 */ /* 0x0003240000002400 */
[-C--:B-1----:R-:W-:Y:S02]  /*b050*/  FMUL.FTZ R0, R15, R3.reuse ;  /* 0x000000030f007220 */ /* 0x082fe40000410000 */
[----:B------:R-:W-:Y:S04]  /*b060*/  HMMA.16816.F32.BF16 R12, R8, R40, RZ ;  /* 0x00000028080c723c */ /* 0x000fe800000418ff */
[----:B------:R1:W4:Y:S02]  /*b070*/  MUFU.TANH R127, R0 ;  /* 0x00000000007f7308 */ /* 0x0003240000002400 */
[----:B-1----:R-:W-:-:S14]  /*b080*/  FMUL.FTZ R0, R24, R3 ;  /* 0x0000000318007220 */ /* 0x002fdc0000410000 */
[----:B------:R-:W-:Y:S01]  /*b090*/  HMMA.16816.F32.BF16 R16, R4, R36, R12 ;  /* 0x000000240410723c */ /* 0x000fe2000004180c */
[----:B------:R-:W-:Y:S01]  /*b0a0*/  IMAD.SHL.U32 R36, R222, 0x100, RZ ;  /* 0x00000100de247824 */ /* 0x000fe200078e00ff */
[----:B------:R1:W-:Y:S06]  /*b0b0*/  MUFU.TANH R131, R0 ;  /* 0x0000000000837308 */ /* 0x0003ec0000002400 */
[----:B------:R-:W-:Y:S11]  /*b0c0*/  HMMA.16816.F32.BF16 R12, R8, R42, RZ ;  /* 0x0000002a080c723c */ /* 0x000ff600000418ff */
[-C--:B------:R-:W-:Y:S01]  /*b0d0*/  FMUL.FTZ R16, R16, R3.reuse ;  /* 0x0000000310107220 */ /* 0x080fe20000410000 */
[-C--:B-1----:R-:W-:Y:S01]  /*b0e0*/  FMUL.FTZ R0, R25, R3.reuse ;  /* 0x0000000319007220 */ /* 0x082fe20000410000 */
[-C--:B------:R-:W-:Y:S01]  /*b0f0*/  FMUL.FTZ R17, R17, R3.reuse ;  /* 0x0000000311117220 */ /* 0x080fe20000410000 */
[-C--:B------:R-:W-:Y:S01]  /*b100*/  FMUL.FTZ R18, R18, R3.reuse ;  /* 0x0000000312127220 */ /* 0x080fe20000410000 */
[----:B------:R-:W-:Y:S05]  /*b110*/  MUFU.TANH R139, R16 ;  /* 0x00000010008b7308 */ /* 0x000fea0000002400 */
[----:B------:R-:W-:Y:S03]  /*b120*/  HMMA.16816.F32.BF16 R20, R4, R38, R12 ;  /* 0x000000260414723c */ /* 0x000fe6000004180c */
[----:B------:R1:W-:Y:S05]  /*b130*/  MUFU.TANH R130, R0 ;  /* 0x0000000000827308 */ /* 0x0003ea0000002400 */
[----:B--2---:R-:W-:Y:S03]  /*b140*/  HMMA.16816.F32.BF16 R12, R8, R28, RZ ;  /* 0x0000001c080c723c */ /* 0x004fe600000418ff */
[----:B------:R-:W-:Y:S08]  /*b150*/  MUFU.TANH R138, R17 ;  /* 0x00000011008a7308 */ /* 0x000ff00000002400 */
[----:B------:R-:W-:Y:S01]  /*b160*/  MUFU.TANH R39, R18 ;  /* 0x0000001200277308 */ /* 0x000fe20000002400 */
[----:B-1----:R-:W-:-:S07]  /*b170*/  FMUL.FTZ R0, R26, R3 ;  /* 0x000000031a007220 */ /* 0x002fce0000410000 */
[----:B------:R1:W2:Y:S02]  /*b180*/  MUFU.TANH R45, R0 ;  /* 0x00000000002d7308 */ /* 0x0002a40000002400 */
[-C--:B-1----:R-:W-:Y:S02]  /*b190*/  FMUL.FTZ R0, R27, R3.reuse ;  /* 0x000000031b007220 */ /* 0x082fe40000410000 */
[----:B------:R-:W1:Y:S04]  /*b1a0*/  LDSM.16.M88.4 R24, [R48+0x3800] ;  /* 0x003800003018783b */ /* 0x000e680000000200 */
[----:B------:R3:W2:Y:S02]  /*b1b0*/  MUFU.TANH R80, R0 ;  /* 0x0000000000507308 */ /* 0x0006a40000002400 */
[----:B---3--:R-:W-:-:S02]  /*b1c0*/  FMUL.FTZ R0, R19, R3 ;  /* 0x0000000313007220 */ /* 0x008fc40000410000 */
[----:B------:R-:W-:Y:S01]  /*b1d0*/  HMMA.16816.F32.BF16 R16, R8, R30, RZ ;  /* 0x0000001e0810723c */ /* 0x000fe200000418ff */
[----:B------:R-:W3:Y:S03]  /*b1e0*/  LDSM.16.M88.4 R28, [R48+0x3c00] ;  /* 0x003c0000301c783b */ /* 0x000ee60000000200 */
[----:B------:R4:W2:Y:S02]  /*b1f0*/  MUFU.TANH R40, R0 ;  /* 0x0000000000287308 */ /* 0x0008a40000002400 */
[-C--:B----4-:R-:W-:Y:S02]  /*b200*/  FMUL.FTZ R0, R20, R3.reuse ;  /* 0x0000000314007220 */ /* 0x090fe40000410000 */
[----:B-1----:R-:W-:Y:S04]  /*b210*/  HMMA.16816.F32.BF16 R12, R4, R24, R12 ;  /* 0x00000018040c723c */ /* 0x002fe8000004180c */
[----:B------:R1:W-:Y:S02]  /*b220*/  MUFU.TANH R141, R0 ;  /* 0x00000000008d7308 */ /* 0x0003e40000002400 */
[----:B-1----:R-:W-:-:S06]  /*b230*/  FMUL.FTZ R0, R21, R3 ;  /* 0x0000000315007220 */ /* 0x002fcc0000410000 */
[----:B------:R1:W-:Y:S02]  /*b240*/  MUFU.TANH R158, R0 ;  /* 0x00000000009e7308 */ /* 0x0003e40000002400 */
[----:B-1----:R-:W-:-:S06]  /*b250*/  FMUL.FTZ R0, R22, R3 ;  /* 0x0000000316007220 */ /* 0x002fcc0000410000 */
[----:B------:R1:W4:Y:S02]  /*b260*/  MUFU.TANH R37, R0 ;  /* 0x0000000000257308 */ /* 0x0003240000002400 */
[-C--:B-1----:R-:W-:Y:S02]  /*b270*/  FMUL.FTZ R0, R23, R3.reuse ;  /* 0x0000000317007220 */ /* 0x082fe40000410000 */
[----:B------:R-:W-:Y:S01]  /*b280*/  HMMA.16816.F32.BF16 R20, R4, R26, R16 ;  /* 0x0000001a0414723c */ /* 0x000fe20000041810 */
[----:B------:R-:W1:Y:S03]  /*b290*/  LDSM.16.M88.4 R24, [R164+0x4000] ;  /* 0x00400000a418783b */ /* 0x000e660000000200 */
[----:B------:R2:W4:Y:S04]  /*b2a0*/  MUFU.TANH R143, R0 ;  /* 0x00000000008f7308 */ /* 0x0005280000002400 */
[----:B------:R-:W-:Y:S01]  /*b2b0*/  HMMA.16816.F32.BF16 R16, R8, R32, RZ ;  /* 0x000000200810723c */ /* 0x000fe200000418ff */
[----:B--2---:R-:W-:-:S10]  /*b2c0*/  FMUL.FTZ R0, R12, R3 ;  /* 0x000000030c007220 */ /* 0x004fd40000410000 */
[-C--:B------:R-:W-:Y:S01]  /*b2d0*/  FMUL.FTZ R2, R23, R3.reuse ;  /* 0x0000000317027220 */ /* 0x080fe20000410000 */
[----:B------:R2:W-:Y:S08]  /*b2e0*/  MUFU.TANH R145, R0 ;  /* 0x0000000000917308 */ /* 0x0005f00000002400 */
[----:B---3--:R-:W-:Y:S01]  /*b2f0*/  HMMA.16816.F32.BF16 R16, R4, R28, R16 ;  /* 0x0000001c0410723c */ /* 0x008fe20000041810 */
[----:B------:R-:W-:Y:S01]  /*b300*/  MUFU.TANH R147, R2 ;  /* 0x0000000200937308 */ /* 0x000fe20000002400 */
[----:B--2---:R-:W-:-:S07]  /*b310*/  FMUL.FTZ R0, R13, R3 ;  /* 0x000000030d007220 */ /* 0x004fce0000410000 */
[----:B------:R2:W-:Y:S10]  /*b320*/  MUFU.TANH R156, R0 ;  /* 0x00000000009c7308 */ /* 0x0005f40000002400 */
[-C--:B------:R-:W-:Y:S01]  /*b330*/  FMUL.FTZ R17, R17, R3.reuse ;  /* 0x0000000311117220 */ /* 0x080fe20000410000 */
[----:B------:R-:W-:-:S03]  /*b340*/  FMUL.FTZ R19, R19, R3 ;  /* 0x0000000313137220 */ /* 0x000fc60000410000 */
[----:B------:R-:W-:Y:S08]  /*b350*/  MUFU.TANH R152, R17 ;  /* 0x0000001100987308 */ /* 0x000ff00000002400 */
[----:B------:R-:W-:Y:S01]  /*b360*/  MUFU.TANH R150, R19 ;  /* 0x0000001300967308 */ /* 0x000fe20000002400 */
[----:B--2---:R-:W-:-:S07]  /*b370*/  FMUL.FTZ R0, R14, R3 ;  /* 0x000000030e007220 */ /* 0x004fce0000410000 */
[----:B------:R2:W3:Y:S02]  /*b380*/  MUFU.TANH R144, R0 ;  /* 0x0000000000907308 */ /* 0x0004e40000002400 */
[-C--:B--2---:R-:W-:Y:S02]  /*b390*/  FMUL.FTZ R0, R15, R3.reuse ;  /* 0x000000030f007220 */ /* 0x084fe40000410000 */
[----:B------:R-:W-:Y:S01]  /*b3a0*/  HMMA.16816.F32.BF16 R12, R8, R34, RZ ;  /* 0x00000022080c723c */ /* 0x000fe200000418ff */
[----:B------:R-:W2:Y:S03]  /*b3b0*/  LDSM.16.M88.4 R32, [R48+0x4000] ;  /* 0x004000003020783b */ /* 0x000ea60000000200 */
[----:B------:R4:W3:Y:S02]  /*b3c0*/  MUFU.TANH R153, R0 ;  /* 0x0000000000997308 */ /* 0x0008e40000002400 */
[----:B----4-:R-:W-:Y:S01]  /*b3d0*/  FMUL.FTZ R0, R20, R3 ;  /* 0x0000000314007220 */ /* 0x010fe20000410000 */
[----:B------:R-:W-:-:S05]  /*b3e0*/  IMAD.SHL.U32 R20, R167, 0x2, RZ ;  /* 0x00000002a7147824 */ /* 0x000fca00078e00ff */
[----:B------:R4:W-:Y:S02]  /*b3f0*/  MUFU.TANH R157, R0 ;  /* 0x00000000009d7308 */ /* 0x0009e40000002400 */
[----:B----4-:R-:W-:-:S06]  /*b400*/  FMUL.FTZ R0, R21, R3 ;  /* 0x0000000315007220 */ /* 0x010fcc0000410000 */
[----:B------:R4:W-:Y:S02]  /*b410*/  MUFU.TANH R155, R0 ;  /* 0x00000000009b7308 */ /* 0x0009e40000002400 */
[----:B----4-:R-:W-:-:S06]  /*b420*/  FMUL.FTZ R0, R22, R3 ;  /* 0x0000000316007220 */ /* 0x010fcc0000410000 */
[----:B------:R4:W3:Y:S02]  /*b430*/  MUFU.TANH R146, R0 ;  /* 0x0000000000927308 */ /* 0x0008e40000002400 */
[----:B----4-:R-:W-:Y:S01]  /*b440*/  LOP3.LUT R0, R36, 0x6, R20, 0xf8, !PT ;  /* 0x0000000624007812 */ /* 0x010fe200078ef814 */
[----:B------:R-:W-:-:S03]  /*b450*/  FMUL.FTZ R20, R16, R3 ;  /* 0x0000000310147220 */ /* 0x000fc60000410000 */
[C---:B------:R-:W-:Y:S02]  /*b460*/  LOP3.LUT R2, R0.reuse, 0x1, RZ, 0xfc, !PT ;  /* 0x0000000100027812 */ /* 0x040fe400078efcff */
[----:B------:R4:W-:Y:S01]  /*b470*/  MUFU.TANH R154, R20 ;  /* 0x00000014009a7308 */ /* 0x0009e20000002400 */
[----:B------:R-:W-:Y:S02]  /*b480*/  LOP3.LUT R16, R0, 0x8, RZ, 0xfc, !PT ;  /* 0x0000000800107812 */ /* 0x000fe400078efcff */
[-C--:B------:R-:W-:Y:S02]  /*b490*/  ISETP.GE.AND P1, PT, R2, R79.reuse, PT ;  /* 0x0000004f0200720c */ /* 0x080fe40003f26270 */
[----:B------:R-:W-:Y:S02]  /*b4a0*/  LOP3.LUT R2, R0, 0x9, RZ, 0xfc, !PT ;  /* 0x0000000900027812 */ /* 0x000fe400078efcff */
[-C--:B------:R-:W-:Y:S02]  /*b4b0*/  ISETP.GE.AND P2, PT, R16, R79.reuse, PT ;  /* 0x0000004f1000720c */ /* 0x080fe40003f46270 */
[----:B------:R-:W-:-:S02]  /*b4c0*/  ISETP.GE.AND P4, PT, R2, R79, PT ;  /* 0x0000004f0200720c */ /* 0x000fc40003f86270 */
[C---:B------:R-:W-:Y:S02]  /*b4d0*/  LOP3.LUT R2, R0.reuse, 0x18, RZ, 0xfc, !PT ;  /* 0x0000001800027812 */ /* 0x040fe400078efcff */
[-C--:B------:R-:W-:Y:S02]  /*b4e0*/  ISETP.GE.AND P0, PT, R0, R79.reuse, PT ;  /* 0x0000004f0000720c */ /* 0x080fe40003f06270 */
[-C--:B------:R-:W-:Y:S01]  /*b4f0*/  ISETP.GE.AND P3, PT, R2, R79.reuse, PT ;  /* 0x0000004f0200720c */ /* 0x080fe20003f66270 */
[----:B----4-:R-:W-:Y:S01]  /*b500*/  HMMA.16816.F32.BF16 R20, R4, R30, R12 ;  /* 0x0000001e0414723c */ /* 0x010fe2000004180c */
[C---:B------:R-:W-:Y:S01]  /*b510*/  LOP3.LUT R13, R0.reuse, 0x10, RZ, 0xfc, !PT ;  /* 0x00000010000d7812 */ /* 0x040fe200078efcff */
[----:B------:R-:W4:Y:S01]  /*b520*/  LDSM.16.M88.4 R28, [R164+0x4400] ;  /* 0x00440000a41c783b */ /* 0x000f220000000200 */
[----:B------:R-:W-:Y:S02]  /*b530*/  LOP3.LUT R12, R0, 0x11, RZ, 0xfc, !PT ;  /* 0x00000011000c7812 */ /* 0x000fe400078efcff */
[----:B------:R-:W-:Y:S01]  /*b540*/  ISETP.GE.AND P5, PT, R13, R79, PT ;  /* 0x0000004f0d00720c */ /* 0x000fe20003fa6270 */
[----:B------:R-:W-:Y:S01]  /*b550*/  FMUL.FTZ R13, R18, R3 ;  /* 0x00000003120d7220 */ /* 0x000fe20000410000 */
[----:B------:R-:W-:-:S02]  /*b560*/  ISETP.GE.AND P6, PT, R12, R79, PT ;  /* 0x0000004f0c00720c */ /* 0x000fc40003fc6270 */
[----:B------:R-:W-:Y:S01]  /*b570*/  P2R R2, PR, RZ, 0x8 ;  /* 0x00000008ff027803 */ /* 0x000fe20000000000 */
[----:B------:R1:W-:Y:S01]  /*b580*/  MUFU.TANH R151, R13 ;  /* 0x0000000d00977308 */ /* 0x0003e20000002400 */
[----:B------:R-:W-:Y:S02]  /*b590*/  LOP3.LUT R12, R0, 0x19, RZ, 0xfc, !PT ;  /* 0x00000019000c7812 */ /* 0x000fe400078efcff */
[----:B------:R-:W-:Y:S02]  /*b5a0*/  FSEL R74, R74, -INF , !P2 ;  /* 0xff8000004a4a7808 */ /* 0x000fe40005000000 */
[----:B------:R-:W-:Y:S02]  /*b5b0*/  FSEL R91, R91, -INF , !P2 ;  /* 0xff8000005b5b7808 */ /* 0x000fe40005000000 */
[----:B------:R-:W-:Y:S02]  /*b5c0*/  FSEL R76, R76, -INF , !P0 ;  /* 0xff8000004c4c7808 */ /* 0x000fe40004000000 */
[----:B------:R-:W-:Y:S01]  /*b5d0*/  FSEL R90, R90, -INF , !P0 ;  /* 0xff8000005a5a7808 */ /* 0x000fe20004000000 */
[-C--:B------:R-:W-:Y:S01]  /*b5e0*/  FMUL.FTZ R17, R20, R3.reuse ;  /* 0x0000000314117220 */ /* 0x080fe20000410000 */
[----:B------:R-:W-:Y:S01]  /*b5f0*/  ISETP.NE.AND P2, PT, R2, RZ, PT ;  /* 0x000000ff0200720c */ /* 0x000fe20003f45270 */
[----:B------:R-:W-:Y:S01]  /*b600*/  FMUL.FTZ R22, R22, R3 ;  /* 0x0000000316167220 */ /* 0x000fe20000410000 */
[----:B------:R-:W-:Y:S01]  /*b610*/  ISETP.GE.AND P0, PT, R12, R79, PT ;  /* 0x0000004f0c00720c */ /* 0x000fe20003f06270 */
[----:B------:R-:W-:Y:S01]  /*b620*/  FMUL.FTZ R23, R23, R3 ;  /* 0x0000000317177220 */ /* 0x000fe20000410000 */
[----:B------:R-:W-:Y:S01]  /*b630*/  LOP3.LUT R2, R0, 0x28, RZ, 0xfc, !PT ;  /* 0x0000002800027812 */ /* 0x000fe200078efcff */
[----:B------:R-:W-:Y:S01]  /*b640*/  MUFU.TANH R132, R22 ;  /* 0x0000001600847308 */ /* 0x000fe20000002400 */
[----:B-1----:R-:W-:Y:S01]  /*b650*/  HMMA.16816.F32.BF16 R12, R8, R24, RZ ;  /* 0x00000018080c723c */ /* 0x002fe200000418ff */
[----:B------:R-:W-:-:S02]  /*b660*/  FSEL R78, R78, -INF , !P4 ;  /* 0xff8000004e4e7808 */ /* 0x000fc40006000000 */
[----:B------:R-:W-:Y:S02]  /*b670*/  FSEL R95, R95, -INF , !P4 ;  /* 0xff8000005f5f7808 */ /* 0x000fe40006000000 */
[-C--:B------:R-:W-:Y:S02]  /*b680*/  ISETP.GE.AND P4, PT, R2, R79.reuse, PT ;  /* 0x0000004f0200720c */ /* 0x080fe40003f86270 */
[----:B------:R-:W-:Y:S01]  /*b690*/  LOP3.LUT R2, R0, 0x29, RZ, 0xfc, !PT ;  /* 0x0000002900027812 */ /* 0x000fe200078efcff */
[----:B------:R1:W3:Y:S01]  /*b6a0*/  MUFU.TANH R129, R23 ;  /* 0x0000001700817308 */ /* 0x0002e20000002400 */
[----:B------:R-:W-:Y:S02]  /*b6b0*/  FSEL R77, R77, -INF , !P5 ;  /* 0xff8000004d4d7808 */ /* 0x000fe40006800000 */
[----:B------:R-:W-:Y:S02]  /*b6c0*/  FSEL R96, R96, -INF , !P5 ;  /* 0xff80000060607808 */ /* 0x000fe40006800000 */
[----:B------:R-:W-:-:S02]  /*b6d0*/  ISETP.GE.AND P5, PT, R2, R79, PT ;  /* 0x0000004f0200720c */ /* 0x000fc40003fa6270 */
[C---:B------:R-:W-:Y:S01]  /*b6e0*/  LOP3.LUT R2, R0.reuse, 0x30, RZ, 0xfc, !PT ;  /* 0x0000003000027812 */ /* 0x040fe200078efcff */
[----:B------:R-:W-:Y:S01]  /*b6f0*/  MUFU.TANH R149, R17 ;  /* 0x0000001100957308 */ /* 0x000fe20000002400 */
[----:B------:R-:W-:Y:S02]  /*b700*/  FSEL R73, R73, -INF , !P6 ;  /* 0xff80000049497808 */ /* 0x000fe40007000000 */
[----:B------:R-:W-:Y:S01]  /*b710*/  FSEL R93, R93, -INF , !P6 ;  /* 0xff8000005d5d7808 */ /* 0x000fe20007000000 */
[----:B--2---:R-:W-:Y:S01]  /*b720*/  HMMA.16816.F32.BF16 R12, R4, R32, R12 ;  /* 0x00000020040c723c */ /* 0x004fe2000004180c */
[----:B------:R-:W-:Y:S02]  /*b730*/  LOP3.LUT R16, R0, 0x20, RZ, 0xfc, !PT ;  /* 0x0000002000107812 */ /* 0x000fe400078efcff */
        /* <DEDUP_REMOVED lines=16> */
[----:B------:R-:W-:Y:S01]  /*b840*/  ISETP.GE.AND P2, PT, R2, R79, PT ;  /* 0x0000004f0200720c */ /* 0x000fe20003f46270 */
[----:B------:R-:W-:Y:S01]  /*b850*/  FMUL.FTZ R24, R15, R3 ;  /* 0x000000030f187220 */ /* 0x000fe20000410000 */
[----:B------:R-:W-:-:S02]  /*b860*/  LOP3.LUT R20, R0, 0x39, RZ, 0xfc, !PT ;  /* 0x0000003900147812 */ /* 0x000fc400078efcff */
[----:B------:R-:W-:Y:S01]  /*b870*/  ISETP.GE.AND P3, PT, R16, R79, PT ;  /* 0x0000004f1000720c */ /* 0x000fe20003f66270 */
[----:B------:R-:W-:Y:S01]  /*b880*/  FMUL.FTZ R16, R21, R3 ;  /* 0x0000000315107220 */ /* 0x000fe20000410000 */
[----:B------:R-:W-:Y:S01]  /*b890*/  P2R R2, PR, RZ, 0x4 ;  /* 0x00000004ff027803 */ /* 0x000fe20000000000 */
[----:B------:R-:W-:Y:S01]  /*b8a0*/  MUFU.TANH R137, R13 ;  /* 0x0000000d00897308 */ /* 0x000fe20000002400 */
[----:B------:R-:W-:Y:S02]  /*b8b0*/  ISETP.GE.AND P2, PT, R20, R79, PT ;  /* 0x0000004f1400720c */ /* 0x000fe40003f46270 */
[----:B-1----:R-:W1:Y:S01]  /*b8c0*/  LDSM.16.M88.4 R20, [R48+0x4400] ;  /* 0x004400003014783b */ /* 0x002e620000000200 */
[----:B------:R-:W-:Y:S02]  /*b8d0*/  FSEL R70, R70, -INF , !P1 ;  /* 0xff80000046467808 */ /* 0x000fe40004800000 */
[----:B------:R-:W-:Y:S02]  /*b8e0*/  FSEL R97, R97, -INF , !P1 ;  /* 0xff80000061617808 */ /* 0x000fe40004800000 */
[----:B------:R-:W-:Y:S01]  /*b8f0*/  ISETP.NE.AND P1, PT, R2, RZ, PT ;  /* 0x000000ff0200720c */ /* 0x000fe20003f25270 */
[----:B------:R2:W3:Y:S01]  /*b900*/  MUFU.TANH R148, R16 ;  /* 0x0000001000947308 */ /* 0x0004e20000002400 */
[----:B------:R-:W-:-:S02]  /*b910*/  LOP3.LUT R2, R0, 0x40, RZ, 0xfc, !PT ;  /* 0x0000004000027812 */ /* 0x000fc400078efcff */
[----:B------:R-:W-:Y:S02]  /*b920*/  FSEL R67, R67, -INF , !P3 ;  /* 0xff80000043437808 */ /* 0x000fe40005800000 */
[----:B------:R-:W-:Y:S02]  /*b930*/  FSEL R98, R98, -INF , !P3 ;  /* 0xff80000062627808 */ /* 0x000fe40005800000 */
[----:B------:R-:W-:Y:S01]  /*b940*/  ISETP.GE.AND P3, PT, R2, R79, PT ;  /* 0x0000004f0200720c */ /* 0x000fe20003f66270 */
[----:B------:R4:W-:Y:S01]  /*b950*/  MUFU.TANH R121, R14 ;  /* 0x0000000e00797308 */ /* 0x0009e20000002400 */
[----:B------:R-:W-:Y:S02]  /*b960*/  LOP3.LUT R2, R0, 0x41, RZ, 0xfc, !PT ;  /* 0x0000004100027812 */ /* 0x000fe400078efcff */
[----:B------:R-:W-:Y:S02]  /*b970*/  FSEL R66, R66, -INF , !P4 ;  /* 0xff80000042427808 */ /* 0x000fe40006000000 */
[----:B------:R-:W-:-:S02]  /*b980*/  FSEL R102, R102, -INF , !P4 ;  /* 0xff80000066667808 */ /* 0x000fc40006000000 */
[-C--:B------:R-:W-:Y:S01]  /*b990*/  ISETP.GE.AND P4, PT, R2, R79.reuse, PT ;  /* 0x0000004f0200720c */ /* 0x080fe20003f86270 */
[----:B------:R3:W1:Y:S01]  /*b9a0*/  MUFU.TANH R116, R24 ;  /* 0x0000001800747308 */ /* 0x0006620000002400 */
[----:B------:R-:W-:Y:S01]  /*b9b0*/  LOP3.LUT R2, R0, 0x48, RZ, 0xfc, !PT ;  /* 0x0000004800027812 */ /* 0x000fe200078efcff */
[C---:B--2---:R-:W-:Y:S01]  /*b9c0*/  HMMA.16816.F32.BF16 R16, R8.reuse, R26, RZ ;  /* 0x0000001a0810723c */ /* 0x044fe200000418ff */
[----:B------:R-:W-:Y:S02]  /*b9d0*/  FSEL R65, R65, -INF , !P5 ;  /* 0xff80000041417808 */ /* 0x000fe40006800000 */
[----:B------:R-:W-:Y:S02]  /*b9e0*/  FSEL R100, R100, -INF , !P5 ;  /* 0xff80000064647808 */ /* 0x000fe40006800000 */
[----:B------:R-:W-:Y:S02]  /*b9f0*/  ISETP.GE.AND P5, PT, R2, R79, PT ;  /* 0x0000004f0200720c */ /* 0x000fe40003fa6270 */
[----:B------:R-:W-:Y:S01]  /*ba00*/  LOP3.LUT R2, R0, 0x49, RZ, 0xfc, !PT ;  /* 0x0000004900027812 */ /* 0x000fe200078efcff */
[----:B----4-:R-:W-:Y:S01]  /*ba10*/  HMMA.16816.F32.BF16 R12, R8, R28, RZ ;  /* 0x0000001c080c723c */ /* 0x010fe200000418ff */
[----:B------:R-:W-:-:S02]  /*ba20*/  FSEL R64, R64, -INF , !P6 ;  /* 0xff80000040407808 */ /* 0x000fc40007000000 */
[----:B------:R-:W-:Y:S02]  /*ba30*/  FSEL R106, R106, -INF , !P6 ;  /* 0xff8000006a6a7808 */ /* 0x000fe40007000000 */
[-C--:B------:R-:W-:Y:S02]  /*ba40*/  ISETP.GE.AND P6, PT, R2, R79.reuse, PT ;  /* 0x0000004f0200720c */ /* 0x080fe40003fc6270 */
[----:B------:R-:W-:Y:S01]  /*ba50*/  LOP3.LUT R2, R0, 0x51, RZ, 0xfc, !PT ;  /* 0x0000005100027812 */ /* 0x000fe200078efcff */
[----:B---3--:R-:W2:Y:S01]  /*ba60*/  LDSM.16.M88.4 R24, [R164+0x4800] ;  /* 0x00480000a418783b */ /* 0x008ea20000000200 */
[----:B------:R-:W-:Y:S02]  /*ba70*/  FSEL R63, R63, -INF , !P1 ;  /* 0xff8000003f3f7808 */ /* 0x000fe40004800000 */
[----:B------:R-:W-:Y:S01]  /*ba80*/  FSEL R105, R105, -INF , !P1 ;  /* 0xff80000069697808 */ /* 0x000fe20004800000 */
[----:B------:R-:W-:Y:S01]  /*ba90*/  HMMA.16816.F32.BF16 R16, R4, R34, R16 ;  /* 0x000000220410723c */ /* 0x000fe20000041810 */
[----:B------:R-:W-:-:S02]  /*baa0*/  ISETP.GE.AND P1, PT, R2, R79, PT ;  /* 0x0000004f0200720c */ /* 0x000fc40003f26270 */
[----:B------:R-:W-:Y:S02]  /*bab0*/  LOP3.LUT R2, R0, 0x58, RZ, 0xfc, !PT ;  /* 0x0000005800027812 */ /* 0x000fe400078efcff */
[----:B------:R-:W-:Y:S02]  /*bac0*/  FSEL R62, R62, -INF , !P0 ;  /* 0xff8000003e3e7808 */ /* 0x000fe40004000000 */
[----:B------:R-:W-:Y:S01]  /*bad0*/  FSEL R107, R107, -INF , !P0 ;  /* 0xff8000006b6b7808 */ /* 0x000fe20004000000 */
[----:B-1----:R-:W-:Y:S01]  /*bae0*/  HMMA.16816.F32.BF16 R12, R4, R20, R12 ;  /* 0x00000014040c723c */ /* 0x002fe2000004180c */
[----:B------:R-:W-:Y:S02]  /*baf0*/  ISETP.GE.AND P0, PT, R2, R79, PT ;  /* 0x0000004f0200720c */ /* 0x000fe40003f06270 */
[----:B------:R-:W-:Y:S02]  /*bb00*/  LOP3.LUT R2, R0, 0x59, RZ, 0xfc, !PT ;  /* 0x0000005900027812 */ /* 0x000fe400078efcff */
[----:B------:R-:W-:-:S02]  /*bb10*/  FSEL R60, R60, -INF , !P3 ;  /* 0xff8000003c3c7808 */ /* 0x000fc40005800000 */
[----:B------:R-:W-:Y:S02]  /*bb20*/  FSEL R110, R110, -INF , !P3 ;  /* 0xff8000006e6e7808 */ /* 0x000fe40005800000 */
[----:B------:R-:W-:Y:S02]  /*bb30*/  ISETP.GE.AND P3, PT, R2, R79, PT ;  /* 0x0000004f0200720c */ /* 0x000fe40003f66270 */
        /* <DEDUP_REMOVED lines=20> */
[----:B------:R-:W-:Y:S01]  /*bc80*/  FMUL.FTZ R2, R12, R3 ;  /* 0x000000030c027220 */ /* 0x000fe20000410000 */
[----:B------:R-:W-:Y:S01]  /*bc90*/  LOP3.LUT R32, R0, 0x50, RZ, 0xfc, !PT ;  /* 0x0000005000207812 */ /* 0x000fe200078efcff */
[----:B------:R1:W3:Y:S01]  /*bca0*/  MUFU.TANH R104, R18 ;  /* 0x0000001200687308 */ /* 0x0002e20000002400 */
[----:B------:R-:W-:Y:S02]  /*bcb0*/  FSEL R61, R61, -INF , !P2 ;  /* 0xff8000003d3d7808 */ /* 0x000fe40005000000 */
[----:B------:R-:W-:-:S02]  /*bcc0*/  FSEL R108, R108, -INF , !P2 ;  /* 0xff8000006c6c7808 */ /* 0x000fc40005000000 */
[----:B------:R-:W-:Y:S02]  /*bcd0*/  ISETP.GE.AND P2, PT, R32, R79, PT ;  /* 0x0000004f2000720c */ /* 0x000fe40003f46270 */
[----:B------:R-:W-:Y:S01]  /*bce0*/  FSEL R55, R55, -INF , !P1 ;  /* 0xff80000037377808 */ /* 0x000fe20004800000 */
[----:B------:R4:W-:Y:S01]  /*bcf0*/  MUFU.TANH R99, R2 ;  /* 0x0000000200637308 */ /* 0x0009e20000002400 */
[----:B------:R-:W-:Y:S02]  /*bd00*/  FSEL R56, R56, -INF , !P2 ;  /* 0xff80000038387808 */ /* 0x000fe40005000000 */
[----:B------:R-:W-:Y:S02]  /*bd10*/  FSEL R114, R114, -INF , !P2 ;  /* 0xff80000072727808 */ /* 0x000fe40005000000 */
[----:B------:R-:W-:Y:S02]  /*bd20*/  FSEL R113, R113, -INF , !P1 ;  /* 0xff80000071717808 */ /* 0x000fe40004800000 */
[----:B------:R-:W-:Y:S01]  /*bd30*/  FSEL R54, R54, -INF , !P0 ;  /* 0xff80000036367808 */ /* 0x000fe20004000000 */
[----:B------:R2:W3:Y:S01]  /*bd40*/  MUFU.TANH R101, R20 ;  /* 0x0000001400657308 */ /* 0x0004e20000002400 */
[----:B-1----:R-:W-:Y:S01]  /*bd50*/  HMMA.16816.F32.BF16 R16, R8, R30, RZ ;  /* 0x0000001e0810723c */ /* 0x002fe200000418ff */
[----:B------:R-:W1:Y:S01]  /*bd60*/  LDSM.16.M88.4 R28, [R48+0x4800] ;  /* 0x00480000301c783b */ /* 0x000e620000000200 */
[----:B------:R-:W-:-:S02]  /*bd70*/  FSEL R118, R118, -INF , !P0 ;  /* 0xff80000076767808 */ /* 0x000fc40004000000 */
[----:B------:R-:W-:Y:S02]  /*bd80*/  FSEL R51, R51, -INF , !P4 ;  /* 0xff80000033337808 */ /* 0x000fe40006000000 */
[----:B------:R-:W-:Y:S01]  /*bd90*/  FSEL R122, R122, -INF , !P4 ;  /* 0xff8000007a7a7808 */ /* 0x000fe20006000000 */
[----:B------:R-:W-:Y:S01]  /*bda0*/  MUFU.TANH R103, R13 ;  /* 0x0000000d00677308 */ /* 0x000fe20000002400 */
[----:B----4-:R-:W-:Y:S02]  /*bdb0*/  LOP3.LUT R2, R0, 0x70, RZ, 0xfc, !PT ;  /* 0x0000007000027812 */ /* 0x010fe400078efcff */
[----:B------:R-:W-:Y:S02]  /*bdc0*/  FSEL R47, R83, -INF , !P5 ;  /* 0xff800000532f7808 */ /* 0x000fe40006800000 */
[----:B------:R-:W-:Y:S02]  /*bdd0*/  ISETP.GE.AND P2, PT, R2, R79, PT ;  /* 0x0000004f0200720c */ /* 0x000fe40003f46270 */
[----:B------:R-:W-:Y:S01]  /*bde0*/  LOP3.LUT R2, R0, 0x71, RZ, 0xfc, !PT ;  /* 0x0000007100027812 */ /* 0x000fe200078efcff */
[----:B------:R4:W3:Y:S01]  /*bdf0*/  MUFU.TANH R81, R14 ;  /* 0x0000000e00517308 */ /* 0x0008e20000002400 */
[----:B--2---:R-:W-:Y:S01]  /*be00*/  FMUL.FTZ R20, R15, R3 ;  /* 0x000000030f147220 */ /* 0x004fe20000410000 */
[----:B------:R-:W-:-:S02]  /*be10*/  FSEL R120, R120, -INF , !P5 ;  /* 0xff80000078787808 */ /* 0x000fc40006800000 */
[-C--:B------:R-:W-:Y:S01]  /*be20*/  ISETP.GE.AND P1, PT, R2, R79.reuse, PT ;  /* 0x0000004f0200720c */ /* 0x080fe20003f26270 */
[----:B------:R-:W-:Y:S01]  /*be30*/  HMMA.16816.F32.BF16 R16, R4, R22, R16 ;  /* 0x000000160410723c */ /* 0x000fe20000041810 */
[C---:B------:R-:W-:Y:S02]  /*be40*/  LOP3.LUT R2, R0.reuse, 0x78, RZ, 0xfc, !PT ;  /* 0x0000007800027812 */ /* 0x040fe400078efcff */
[----:B------:R-:W-:Y:S01]  /*be50*/  LOP3.LUT R21, R0, 0x69, RZ, 0xfc, !PT ;  /* 0x0000006900157812 */ /* 0x000fe200078efcff */
[----:B------:R2:W3:Y:S01]  /*be60*/  MUFU.TANH R85, R20 ;  /* 0x0000001400557308 */ /* 0x0004e20000002400 */
[----:B------:R-:W-:Y:S02]  /*be70*/  ISETP.GE.AND P0, PT, R2, R79, PT ;  /* 0x0000004f0200720c */ /* 0x000fe40003f06270 */
[----:B------:R-:W-:Y:S02]  /*be80*/  LOP3.LUT R2, R0, 0x79, RZ, 0xfc, !PT ;  /* 0x0000007900027812 */ /* 0x000fe400078efcff */
[----:B------:R-:W-:-:S02]  /*be90*/  FSEL R52, R52, -INF , !P3 ;  /* 0xff80000034347808 */ /* 0x000fc40005800000 */
[-C--:B------:R-:W-:Y:S01]  /*bea0*/  ISETP.GE.AND P4, PT, R2, R79.reuse, PT ;  /* 0x0000004f0200720c */ /* 0x080fe20003f86270 */
[----:B----4-:R-:W-:Y:S01]  /*beb0*/  HMMA.16816.F32.BF16 R12, R8, R24, RZ ;  /* 0x00000018080c723c */ /* 0x010fe200000418ff */
[----:B------:R-:W-:Y:S02]  /*bec0*/  LOP3.LUT R2, R0, 0x80, RZ, 0xfc, !PT ;  /* 0x0000008000027812 */ /* 0x000fe400078efcff */
        /* <DEDUP_REMOVED lines=11> */
[----:B--2---:R-:W2:Y:S01]  /*bf80*/  LDSM.16.M88.4 R20, [R164+0x4c00] ;  /* 0x004c0000a414783b */ /* 0x004ea20000000200 */
[----:B------:R-:W-:Y:S01]  /*bf90*/  LOP3.LUT R2, R0, 0x89, RZ, 0xfc, !PT ;  /* 0x0000008900027812 */ /* 0x000fe200078efcff */
[----:B------:R-:W-:Y:S01]  /*bfa0*/  MUFU.TANH R87, R16 ;  /* 0x0000001000577308 */ /* 0x000fe20000002400 */
[----:B------:R-:W-:Y:S01]  /*bfb0*/  FSEL R49, R49, -INF , !P3 ;  /* 0xff80000031317808 */ /* 0x000fe20005800000 */
[----:B-1----:R-:W-:Y:S01]  /*bfc0*/  HMMA.16816.F32.BF16 R12, R4, R28, R12 ;  /* 0x0000001c040c723c */ /* 0x002fe2000004180c */
[----:B------:R-:W-:-:S02]  /*bfd0*/  FSEL R124, R124, -INF , !P3 ;  /* 0xff8000007c7c7808 */ /* 0x000fc40005800000 */
[-C--:B------:R-:W-:Y:S02]  /*bfe0*/  ISETP.GE.AND P3, PT, R2, R79.reuse, PT ;  /* 0x0000004f0200720c */ /* 0x080fe40003f66270 */
[----:B------:R-:W-:Y:S01]  /*bff0*/  LOP3.LUT R2, R0, 0x90, RZ, 0xfc, !PT ;  /* 0x0000009000027812 */ /* 0x000fe200078efcff */
[----:B------:R-:W-:Y:S01]  /*c000*/  MUFU.TANH R86, R17 ;  /* 0x0000001100567308 */ /* 0x000fe20000002400 */
[----:B------:R-:W-:Y:S02]  /*c010*/  FSEL R53, R53, -INF , !P2 ;  /* 0xff80000035357808 */ /* 0x000fe40005000000 */
[----:B------:R-:W-:Y:S02]  /*c020*/  FSEL R126, R126, -INF , !P2 ;  /* 0xff8000007e7e7808 */ /* 0x000fe40005000000 */
[----:B------:R-:W-:Y:S02]  /*c030*/  ISETP.GE.AND P2, PT, R2, R79, PT ;  /* 0x0000004f0200720c */ /* 0x000fe40003f46270 */
[----:B------:R-:W-:Y:S01]  /*c040*/  LOP3.LUT R2, R0, 0x91, RZ, 0xfc, !PT ;  /* 0x0000009100027812 */ /* 0x000fe200078efcff */
[----:B------:R1:W4:Y:S01]  /*c050*/  MUFU.TANH R84, R18 ;  /* 0x0000001200547308 */ /* 0x0003220000002400 */
[----:B------:R-:W-:-:S02]  /*c060*/  FSEL R43, R82, -INF , !P1 ;  /* 0xff800000522b7808 */ /* 0x000fc40004800000 */
[----:B------:R-:W-:Y:S02]  /*c070*/  FSEL R125, R125, -INF , !P1 ;  /* 0xff8000007d7d7808 */ /* 0x000fe40004800000 */
[----:B------:R-:W-:Y:S01]  /*c080*/  ISETP.GE.AND P1, PT, R2, R79, PT ;  /* 0x0000004f0200720c */ /* 0x000fe20003f26270 */
[-C--:B------:R-:W-:Y:S01]  /*c090*/  FMUL.FTZ R12, R12, R3.reuse ;  /* 0x000000030c0c7220 */ /* 0x080fe20000410000 */
[C---:B------:R-:W-:Y:S01]  /*c0a0*/  LOP3.LUT R2, R0.reuse, 0x98, RZ, 0xfc, !PT ;  /* 0x0000009800027812 */ /* 0x040fe200078efcff */
[----:B------:R3:W-:Y:S01]  /*c0b0*/  MUFU.TANH R83, R24 ;  /* 0x0000001800537308 */ /* 0x0007e20000002400 */
[----:B------:R-:W-:Y:S01]  /*c0c0*/  LOP3.LUT R25, R0, 0x88, RZ, 0xfc, !PT ;  /* 0x0000008800197812 */ /* 0x000fe200078efcff */
[-C--:B------:R-:W-:Y:S01]  /*c0d0*/  FMUL.FTZ R14, R14, R3.reuse ;  /* 0x000000030e0e7220 */ /* 0x080fe20000410000 */
[----:B------:R-:W-:Y:S01]  /*c0e0*/  FSEL R46, R46, -INF , !P0 ;  /* 0xff8000002e2e7808 */ /* 0x000fe20004000000 */
[----:B------:R-:W-:Y:S01]  /*c0f0*/  FMUL.FTZ R15, R15, R3 ;  /* 0x000000030f0f7220 */ /* 0x000fe20000410000 */
[----:B------:R-:W-:-:S02]  /*c100*/  FSEL R128, R128, -INF , !P0 ;  /* 0xff80000080807808 */ /* 0x000fc40004000000 */
[-C--:B------:R-:W-:Y:S01]  /*c110*/  ISETP.GE.AND P0, PT, R2, R79.reuse, PT ;  /* 0x0000004f0200720c */ /* 0x080fe20003f06270 */
[----:B------:R-:W-:Y:S01]  /*c120*/  MUFU.TANH R82, R12 ;  /* 0x0000000c00527308 */ /* 0x000fe20000002400 */
[----:B------:R-:W-:Y:S01]  /*c130*/  FSEL R41, R127, -INF , !P4 ;  /* 0xff8000007f297808 */ /* 0x000fe20006000000 */
[----:B-1----:R-:W-:Y:S01]  /*c140*/  HMMA.16816.F32.BF16 R16, R8, R26, RZ ;  /* 0x0000001a0810723c */ /* 0x002fe200000418ff */
[----:B------:R-:W-:Y:S02]  /*c150*/  LOP3.LUT R2, R0, 0x99, RZ, 0xfc, !PT ;  /* 0x0000009900027812 */ /* 0x000fe400078efcff */
[----:B------:R-:W-:Y:S02]  /*c160*/  FSEL R127, R160, -INF , !P4 ;  /* 0xff800000a07f7808 */ /* 0x000fe40006000000 */
[----:B------:R-:W-:Y:S01]  /*c170*/  ISETP.GE.AND P4, PT, R25, R79, PT ;  /* 0x0000004f1900720c */ /* 0x000fe20003f86270 */
[----:B------:R-:W-:Y:S01]  /*c180*/  MUFU.TANH R29, R15 ;  /* 0x0000000f001d7308 */ /* 0x000fe20000002400 */
[----:B------:R-:W-:Y:S01]  /*c190*/  FSEL R42, R45, -INF , !P5 ;  /* 0xff8000002d2a7808 */ /* 0x000fe20006800000 */
[----:B---3--:R-:W1:Y:S01]  /*c1a0*/  LDSM.16.M88.4 R24, [R48+0x4c00] ;  /* 0x004c00003018783b */ /* 0x008e620000000200 */
[----:B------:R-:W-:Y:S01]  /*c1b0*/  FSEL R131, R131, -INF , !P5 ;  /* 0xff80000083837808 */ /* 0x000fe20006800000 */
[----:B------:R-:W-:-:S04]  /*c1c0*/  DEPBAR.LE SB0, 0x0 ;  /* 0x000080000000791a */ /* 0x000fc80000000000 */
[-C--:B------:R-:W-:Y:S02]  /*c1d0*/  ISETP.GE.AND P5, PT, R2, R79.reuse, PT ;  /* 0x0000004f0200720c */ /* 0x080fe40003fa6270 */
[----:B------:R-:W-:Y:S02]  /*c1e0*/  LOP3.LUT R2, R0, 0xa0, RZ, 0xfc, !PT ;  /* 0x000000a000027812 */ /* 0x000fe400078efcff */
[----:B------:R-:W-:Y:S02]  /*c1f0*/  FSEL R45, R80, -INF , !P6 ;  /* 0xff800000502d7808 */ /* 0x000fe40007000000 */
[----:B------:R-:W-:Y:S01]  /*c200*/  FSEL R130, R130, -INF , !P6 ;  /* 0xff80000082827808 */ /* 0x000fe20007000000 */
[----:B------:R-:W-:Y:S01]  /*c210*/  HMMA.16816.F32.BF16 R16, R4, R30, R16 ;  /* 0x0000001e0410723c */ /* 0x000fe20000041810 */
[----:B------:R-:W-:Y:S01]  /*c220*/  ISETP.GE.AND P6, PT, R2, R79, PT ;  /* 0x0000004f0200720c */ /* 0x000fe20003fc6270 */
[----:B------:R-:W-:Y:S01]  /*c230*/  FMUL.FTZ R2, R13, R3 ;  /* 0x000000030d027220 */ /* 0x000fe20000410000 */
[----:B------:R-:W-:Y:S01]  /*c240*/  FSEL R44, R44, -INF , !P4 ;  /* 0xff8000002c2c7808 */ /* 0x000fe20006000000 */
[----:B------:R2:W3:Y:S01]  /*c250*/  MUFU.TANH R30, R14 ;  /* 0x0000000e001e7308 */ /* 0x0004e20000002400 */
[----:B------:R-:W-:-:S02]  /*c260*/  FSEL R136, R136, -INF , !P4 ;  /* 0xff80000088887808 */ /* 0x000fc40006000000 */
[----:B------:R-:W-:Y:S02]  /*c270*/  FSEL R38, R133, -INF , !P3 ;  /* 0xff80000085267808 */ /* 0x000fe40005800000 */
[----:B------:R-:W-:Y:S02]  /*c280*/  FSEL R133, R159, -INF , !P3 ;  /* 0xff8000009f857808 */ /* 0x000fe40005800000 */
[----:B------:R-:W-:Y:S01]  /*c290*/  FSEL R39, R39, -INF , !P2 ;  /* 0xff80000027277808 */ /* 0x000fe20005000000 */
[----:B------:R4:W3:Y:S01]  /*c2a0*/  MUFU.TANH R80, R2 ;  /* 0x0000000200507308 */ /* 0x0008e20000002400 */
[----:B------:R-:W-:Y:S02]  /*c2b0*/  FSEL R139, R139, -INF , !P2 ;  /* 0xff8000008b8b7808 */ /* 0x000fe40005000000 */
[----:B------:R-:W-:Y:S02]  /*c2c0*/  FSEL R40, R40, -INF , !P1 ;  /* 0xff80000028287808 */ /* 0x000fe40004800000 */
[----:B------:R-:W-:-:S02]  /*c2d0*/  FSEL R138, R138, -INF , !P1 ;  /* 0xff8000008a8a7808 */ /* 0x000fc40004800000 */
[----:B------:R-:W-:Y:S01]  /*c2e0*/  FSEL R37, R37, -INF , !P0 ;  /* 0xff80000025257808 */ /* 0x000fe20004000000 */
[-C--:B------:R-:W-:Y:S01]  /*c2f0*/  FMUL.FTZ R16, R16, R3.reuse ;  /* 0x0000000310107220 */ /* 0x080fe20000410000 */
[C---:B--2---:R-:W-:Y:S01]  /*c300*/  HMMA.16816.F32.BF16 R12, R8.reuse, R20, RZ ;  /* 0x00000014080c723c */ /* 0x044fe200000418ff */
[----:B------:R-:W-:Y:S01]  /*c310*/  FSEL R141, R141, -INF , !P0 ;  /* 0xff8000008d8d7808 */ /* 0x000fe20004000000 */
[-C--:B------:R-:W-:Y:S01]  /*c320*/  FMUL.FTZ R17, R17, R3.reuse ;  /* 0x0000000311117220 */ /* 0x080fe20000410000 */
[----:B------:R-:W-:Y:S01]  /*c330*/  LOP3.LUT R28, R0, 0xa1, RZ, 0xfc, !PT ;  /* 0x000000a1001c7812 */ /* 0x000fe200078efcff */
[----:B------:R-:W-:Y:S01]  /*c340*/  MUFU.TANH R21, R16 ;  /* 0x0000001000157308 */ /* 0x000fe20000002400 */
[----:B------:R-:W-:Y:S01]  /*c350*/  FSEL R35, R143, -INF , !P5 ;  /* 0xff8000008f237808 */ /* 0x000fe20006800000 */
[-C--:B------:R-:W-:Y:S01]  /*c360*/  FMUL.FTZ R18, R18, R3.reuse ;  /* 0x0000000312127220 */ /* 0x080fe20000410000 */
[----:B------:R-:W-:Y:S01]  /*c370*/  FSEL R143, R158, -INF , !P5 ;  /* 0xff8000009e8f7808 */ /* 0x000fe20006800000 */
[----:B------:R-:W-:Y:S01]  /*c380*/  HMMA.16816.F32.BF16 R8, R8, R22, RZ ;  /* 0x000000160808723c */ /* 0x000fe200000418ff */
[----:B----4-:R-:W-:Y:S01]  /*c390*/  LOP3.LUT R2, R0, 0xa8, RZ, 0xfc, !PT ;  /* 0x000000a800027812 */ /* 0x010fe200078efcff */
[----:B------:R-:W-:Y:S01]  /*c3a0*/  FMUL.FTZ R19, R19, R3 ;  /* 0x0000000313137220 */ /* 0x000fe20000410000 */
[----:B------:R-:W-:Y:S01]  /*c3b0*/  FSEL R34, R144, -INF , !P6 ;  /* 0xff80000090227808 */ /* 0x000fe20007000000 */
[----:B------:R2:W-:Y:S01]  /*c3c0*/  MUFU.TANH R20, R17 ;  /* 0x0000001100147308 */ /* 0x0005e20000002400 */
[----:B------:R-:W-:Y:S01]  /*c3d0*/  BAR.SYNC.DEFER_BLOCKING 0x0 ;  /* 0x0000000000007b1d */ /* 0x000fe20000010000 */
[----:B------:R-:W-:-:S02]  /*c3e0*/  ISETP.GE.AND P4, PT, R2, R79, PT ;  /* 0x0000004f0200720c */ /* 0x000fc40003f86270 */
[----:B------:R-:W-:Y:S02]  /*c3f0*/  LOP3.LUT R2, R0, 0xa9, RZ, 0xfc, !PT ;  /* 0x000000a900027812 */ /* 0x000fe400078efcff */
[----:B------:R-:W-:Y:S02]  /*c400*/  FSEL R145, R145, -INF , !P6 ;  /* 0xff80000091917808 */ /* 0x000fe40007000000 */
[-C--:B------:R-:W-:Y:S01]  /*c410*/  ISETP.GE.AND P3, PT, R2, R79.reuse, PT ;  /* 0x0000004f0200720c */ /* 0x080fe20003f66270 */
[----:B-1----:R-:W-:Y:S01]  /*c420*/  HMMA.16816.F32.BF16 R12, R4, R24, R12 ;  /* 0x00000018040c723c */ /* 0x002fe2000004180c */
[----:B------:R-:W-:Y:S01]  /*c430*/  LOP3.LUT R2, R0, 0xb0, RZ, 0xfc, !PT ;  /* 0x000000b000027812 */ /* 0x000fe200078efcff */
[----:B------:R-:W1:Y:S01]  /*c440*/  MUFU.TANH R18, R18 ;  /* 0x0000001200127308 */ /* 0x000e620000002400 */
[-C--:B------:R-:W-:Y:S02]  /*c450*/  ISETP.GE.AND P5, PT, R28, R79.reuse, PT ;  /* 0x0000004f1c00720c */ /* 0x080fe40003fa6270 */
[----:B------:R-:W-:-:S02]  /*c460*/  ISETP.GE.AND P2, PT, R2, R79, PT ;  /* 0x0000004f0200720c */ /* 0x000fc40003f46270 */
[----:B------:R-:W-:Y:S01]  /*c470*/  LOP3.LUT R2, R0, 0xb1, RZ, 0xfc, !PT ;  /* 0x000000b100027812 */ /* 0x000fe200078efcff */
[----:B------:R-:W-:Y:S01]  /*c480*/  HMMA.16816.F32.BF16 R4, R4, R26, R8 ;  /* 0x0000001a0404723c */ /* 0x000fe20000041808 */
[----:B------:R-:W-:Y:S01]  /*c490*/  FSEL R33, R153, -INF , !P5 ;  /* 0xff80000099217808 */ /* 0x000fe20006800000 */
[----:B------:R-:W4:Y:S01]  /*c4a0*/  MUFU.TANH R19, R19 ;  /* 0x0000001300137308 */ /* 0x000f220000002400 */
[-C--:B------:R-:W-:Y:S02]  /*c4b0*/  ISETP.GE.AND P1, PT, R2, R79.reuse, PT ;  /* 0x0000004f0200720c */ /* 0x080fe40003f26270 */
[----:B------:R-:W-:Y:S02]  /*c4c0*/  LOP3.LUT R2, R0, 0xb8, RZ, 0xfc, !PT ;  /* 0x000000b800027812 */ /* 0x000fe400078efcff */
[----:B------:R-:W-:Y:S02]  /*c4d0*/  FSEL R144, R156, -INF , !P5 ;  /* 0xff8000009c907808 */ /* 0x000fe40006800000 */
[----:B------:R-:W-:-:S02]  /*c4e0*/  ISETP.GE.AND P0, PT, R2, R79, PT ;  /* 0x0000004f0200720c */ /* 0x000fc40003f06270 */
[----:B------:R-:W-:Y:S01]  /*c4f0*/  LOP3.LUT R2, R0, 0xb9, RZ, 0xfc, !PT ;  /* 0x000000b900027812 */ /* 0x000fe200078efcff */
[-C--:B--2---:R-:W-:Y:S01]  /*c500*/  FMUL.FTZ R17, R12, R3.reuse ;  /* 0x000000030c117220 */ /* 0x084fe20000410000 */
[----:B------:R-:W-:Y:S01]  /*c510*/  LOP3.LUT R16, R0, 0xc1, RZ, 0xfc, !PT ;  /* 0x000000c100107812 */ /* 0x000fe200078efcff */
[----:B------:R-:W-:Y:S01]  /*c520*/  FMUL.FTZ R13, R13, R3 ;  /* 0x000000030d0d7220 */ /* 0x000fe20000410000 */
[----:B------:R-:W-:Y:S01]  /*c530*/  ISETP.GE.AND P6, PT, R2, R79, PT ;  /* 0x0000004f0200720c */ /* 0x000fe20003fc6270 */
[-C--:B------:R-:W-:Y:S01]  /*c540*/  FMUL.FTZ R8, R15, R3.reuse ;  /* 0x000000030f087220 */ /* 0x080fe20000410000 */
[----:B------:R-:W-:Y:S01]  /*c550*/  LOP3.LUT R2, R0, 0xc0, RZ, 0xfc, !PT ;  /* 0x000000c000027812 */ /* 0x000fe200078efcff */
[----:B------:R-:W-:Y:S01]  /*c560*/  MUFU.TANH R17, R17 ;  /* 0x0000001100117308 */ /* 0x000fe20000002400 */
[----:B------:R-:W-:Y:S01]  /*c570*/  FSEL R32, R146, -INF , !P4 ;  /* 0xff80000092207808 */ /* 0x000fe20006000000 */
[----:B------:R-:W-:Y:S01]  /*c580*/  FMUL.FTZ R4, R4, R3 ;  /* 0x0000000304047220 */ /* 0x000fe20000410000 */
[----:B------:R-:W-:Y:S01]  /*c590*/  ISETP.GE.AND P5, PT, R2, R79, PT ;  /* 0x0000004f0200720c */ /* 0x000fe20003fa6270 */
[-C--:B------:R-:W-:Y:S01]  /*c5a0*/  FMUL.FTZ R6, R6, R3.reuse ;  /* 0x0000000306067220 */ /* 0x080fe20000410000 */
[----:B------:R-:W-:Y:S01]  /*c5b0*/  FSEL R146, R157, -INF , !P4 ;  /* 0xff8000009d927808 */ /* 0x000fe20006000000 */
[----:B------:R-:W-:Y:S01]  /*c5c0*/  FMUL.FTZ R7, R7, R3 ;  /* 0x0000000307077220 */ /* 0x000fe20000410000 */
[----:B------:R-:W-:Y:S01]  /*c5d0*/  P2R R2, PR, RZ, 0x20 ;  /* 0x00000020ff027803 */ /* 0x000fe20000000000 */
[----:B------:R-:W-:Y:S01]  /*c5e0*/  MUFU.TANH R13, R13 ;  /* 0x0000000d000d7308 */ /* 0x000fe20000002400 */
[----:B------:R-:W-:-:S02]  /*c5f0*/  ISETP.GE.AND P5, PT, R16, R79, PT ;  /* 0x0000004f1000720c */ /* 0x000fc40003fa6270 */
[----:B------:R-:W-:Y:S02]  /*c600*/  LOP3.LUT R16, R0, 0xc8, RZ, 0xfc, !PT ;  /* 0x000000c800107812 */ /* 0x000fe400078efcff */
[----:B------:R-:W-:Y:S02]  /*c610*/  FSEL R23, R129, -INF , !P6 ;  /* 0xff80000081177808 */ /* 0x000fe40007000000 */
[----:B------:R-:W-:Y:S01]  /*c620*/  ISETP.GE.AND P4, PT, R16, R79, PT ;  /* 0x0000004f1000720c */ /* 0x000fe20003f86270 */
[----:B------:R-:W-:Y:S01]  /*c630*/  MUFU.TANH R8, R8 ;  /* 0x0000000800087308 */ /* 0x000fe20000002400 */
[----:B------:R-:W-:Y:S02]  /*c640*/  LOP3.LUT R16, R0, 0xc9, RZ, 0xfc, !PT ;  /* 0x000000c900107812 */ /* 0x000fe400078efcff */
[----:B------:R-:W-:Y:S02]  /*c650*/  FSEL R148, R148, -INF , !P6 ;  /* 0xff80000094947808 */ /* 0x000fe40007000000 */
[----:B------:R-:W-:Y:S01]  /*c660*/  ISETP.NE.AND P6, PT, R2, RZ, PT ;  /* 0x000000ff0200720c */ /* 0x000fe20003fc5270 */
[----:B------:R-:W-:Y:S01]  /*c670*/  FMUL.FTZ R2, R14, R3 ;  /* 0x000000030e027220 */ /* 0x000fe20000410000 */
[----:B------:R-:W-:Y:S01]  /*c680*/  FSEL R31, R147, -INF , !P3 ;  /* 0xff800000931f7808 */ /* 0x000fe20005800000 */
[----:B------:R-:W-:Y:S01]  /*c690*/  MUFU.TANH R4, R4 ;  /* 0x0000000400047308 */ /* 0x000fe20000002400 */
[----:B------:R-:W-:-:S02]  /*c6a0*/  FSEL R147, R155, -INF , !P3 ;  /* 0xff8000009b937808 */ /* 0x000fc40005800000 */
[-C--:B------:R-:W-:Y:S02]  /*c6b0*/  ISETP.GE.AND P3, PT, R16, R79.reuse, PT ;  /* 0x0000004f1000720c */ /* 0x080fe40003f66270 */
[----:B------:R-:W-:Y:S02]  /*c6c0*/  LOP3.LUT R16, R0, 0xd0, RZ, 0xfc, !PT ;  /* 0x000000d000107812 */ /* 0x000fe400078efcff */
[----:B------:R-:W-:Y:S01]  /*c6d0*/  FSEL R28, R151, -INF , !P2 ;  /* 0xff800000971c7808 */ /* 0x000fe20005000000 */
[----:B------:R2:W4:Y:S01]  /*c6e0*/  MUFU.TANH R11, R2 ;  /* 0x00000002000b7308 */ /* 0x0005220000002400 */
[----:B------:R-:W-:Y:S02]  /*c6f0*/  FSEL R151, R154, -INF , !P2 ;  /* 0xff8000009a977808 */ /* 0x000fe40005000000 */
[----:B------:R-:W-:Y:S02]  /*c700*/  ISETP.GE.AND P2, PT, R16, R79, PT ;  /* 0x0000004f1000720c */ /* 0x000fe40003f46270 */
[----:B------:R-:W-:-:S02]  /*c710*/  FSEL R16, R116, -INF , !P5 ;  /* 0xff80000074107808 */ /* 0x000fc40006800000 */
[----:B------:R-:W-:Y:S01]  /*c720*/  FSEL R137, R137, -INF , !P5 ;  /* 0xff80000089897808 */ /* 0x000fe20006800000 */
[----:B------:R-:W4:Y:S01]  /*c730*/  MUFU.TANH R6, R6 ;  /* 0x0000000600067308 */ /* 0x000f220000002400 */
[----:B------:R-:W-:Y:S02]  /*c740*/  FSEL R14, R121, -INF , !P6 ;  /* 0xff800000790e7808 */ /* 0x000fe40007000000 */
[----:B------:R-:W-:Y:S02]  /*c750*/  FSEL R140, R140, -INF , !P6 ;  /* 0xff8000008c8c7808 */ /* 0x000fe40007000000 */
[----:B------:R-:W-:Y:S02]  /*c760*/  LOP3.LUT R12, R0, 0xd1, RZ, 0xfc, !PT ;  /* 0x000000d1000c7812 */ /* 0x000fe400078efcff */
[----:B------:R-:W-:Y:S02]  /*c770*/  FSEL R25, R150, -INF , !P1 ;  /* 0xff80000096197808 */ /* 0x000fe40004800000 */
[----:B--2---:R-:W-:-:S02]  /*c780*/  LOP3.LUT R2, R0, 0xe1, RZ, 0xfc, !PT ;  /* 0x000000e100027812 */ /* 0x004fc400078efcff */
[----:B------:R-:W-:Y:S02]  /*c790*/  FSEL R26, R104, -INF , !P4 ;  /* 0xff800000681a7808 */ /* 0x000fe40006000000 */
[-C--:B------:R-:W-:Y:S02]  /*c7a0*/  ISETP.GE.AND P5, PT, R2, R79.reuse, PT ;  /* 0x0000004f0200720c */ /* 0x080fe40003fa6270 */
[----:B------:R-:W-:Y:S02]  /*c7b0*/  LOP3.LUT R2, R0, 0xe8, RZ, 0xfc, !PT ;  /* 0x000000e800027812 */ /* 0x000fe400078efcff */
[----:B------:R-:W-:Y:S02]  /*c7c0*/  FSEL R119, R119, -INF , !P4 ;  /* 0xff80000077777808 */ /* 0x000fe40006000000 */
[----:B------:R-:W-:Y:S02]  /*c7d0*/  ISETP.GE.AND P6, PT, R2, R79, PT ;  /* 0x0000004f0200720c */ /* 0x000fe40003fc6270 */
[----:B------:R-:W-:-:S02]  /*c7e0*/  LOP3.LUT R2, R0, 0xe9, RZ, 0xfc, !PT ;  /* 0x000000e900027812 */ /* 0x000fc400078efcff */
        /* <DEDUP_REMOVED lines=9> */
[-C--:B------:R-:W-:Y:S02]  /*c880*/  ISETP.GE.AND P3, PT, R2, R79.reuse, PT ;  /* 0x0000004f0200720c */ /* 0x080fe40003f66270 */
[----:B------:R-:W-:Y:S02]  /*c890*/  ISETP.GE.AND P0, PT, R12, R79, PT ;  /* 0x0000004f0c00720c */ /* 0x000fe40003f06270 */
[----:B------:R-:W-:-:S02]  /*c8a0*/  LOP3.LUT R9, R0, 0xd9, RZ, 0xfc, !PT ;  /* 0x000000d900097812 */ /* 0x000fc400078efcff */
[C---:B------:R-:W-:Y:S02]  /*c8b0*/  LOP3.LUT R2, R0.reuse, 0xf1, RZ, 0xfc, !PT ;  /* 0x000000f100027812 */ /* 0x040fe400078efcff */
[----:B------:R-:W-:Y:S02]  /*c8c0*/  LOP3.LUT R10, R0, 0xe0, RZ, 0xfc, !PT ;  /* 0x000000e0000a7812 */ /* 0x000fe400078efcff */
[----:B------:R-:W-:Y:S02]  /*c8d0*/  FSEL R81, R81, -INF , !P2 ;  /* 0xff80000051517808 */ /* 0x000fe40005000000 */
[----:B------:R-:W-:Y:S02]  /*c8e0*/  FSEL R101, R99, -INF , !P2 ;  /* 0xff80000063657808 */ /* 0x000fe40005000000 */
[----:B------:R-:W-:Y:S02]  /*c8f0*/  FSEL R85, R85, -INF , !P1 ;  /* 0xff80000055557808 */ /* 0x000fe40004800000 */
[----:B------:R-:W-:-:S02]  /*c900*/  FSEL R103, R103, -INF , !P1 ;  /* 0xff80000067677808 */ /* 0x000fc40004800000 */
[----:B------:R-:W-:Y:S02]  /*c910*/  FSEL R84, R84, -INF , !P0 ;  /* 0xff80000054547808 */ /* 0x000fe40004000000 */
[----:B------:R-:W-:Y:S02]  /*c920*/  FSEL R116, R87, -INF , !P0 ;  /* 0xff80000057747808 */ /* 0x000fe40004000000 */
[-C--:B------:R-:W-:Y:S02]  /*c930*/  ISETP.GE.AND P1, PT, R9, R79.reuse, PT ;  /* 0x0000004f0900720c */ /* 0x080fe40003f26270 */
[-C--:B------:R-:W-:Y:S02]  /*c940*/  ISETP.GE.AND P2, PT, R2, R79.reuse, PT ;  /* 0x0000004f0200720c */ /* 0x080fe40003f46270 */
[----:B------:R-:W-:Y:S02]  /*c950*/  LOP3.LUT R2, R0, 0xf8, RZ, 0xfc, !PT ;  /* 0x000000f800027812 */ /* 0x000fe400078efcff */
[----:B------:R-:W-:-:S02]  /*c960*/  ISETP.GE.AND P0, PT, R10, R79, PT ;  /* 0x0000004f0a00720c */ /* 0x000fc40003f06270 */
[----:B------:R-:W-:Y:S02]  /*c970*/  LOP3.LUT R0, R0, 0xf9, RZ, 0xfc, !PT ;  /* 0x000000f900007812 */ /* 0x000fe400078efcff */
[----:B------:R-:W-:Y:S02]  /*c980*/  FSEL R121, R86, -INF , !P1 ;  /* 0xff80000056797808 */ /* 0x000fe40004800000 */
[----:B---3--:R-:W-:Y:S02]  /*c990*/  FSEL R86, R30, -INF , !P0 ;  /* 0xff8000001e567808 */ /* 0x008fe40004000000 */
[----:B------:R-:W-:Y:S02]  /*c9a0*/  FSEL R129, R82, -INF , !P0 ;  /* 0xff80000052817808 */ /* 0x000fe40004000000 */
[----:B------:R-:W-:Y:S01]  /*c9b0*/  ISETP.GE.AND P0, PT, R0, R79, PT ;  /* 0x0000004f0000720c */ /* 0x000fe20003f06270 */
[----:B------:R-:W-:Y:S01]  /*c9c0*/  FMUL.FTZ R0, R5, R3 ;  /* 0x0000000305007220 */ /* 0x000fe20000410000 */
[----:B------:R-:W-:-:S02]  /*c9d0*/  FSEL R83, R83, -INF , !P1 ;  /* 0xff80000053537808 */ /* 0x000fc40004800000 */
[----:B------:R-:W-:Y:S02]  /*c9e0*/  ISETP.GE.AND P1, PT, R2, R79, PT ;  /* 0x0000004f0200720c */ /* 0x000fe40003f26270 */
[----:B------:R-:W2:Y:S01]  /*c9f0*/  MUFU.TANH R2, R7 ;  /* 0x0000000700027308 */ /* 0x000ea20000002400 */
[----:B------:R-:W-:Y:S02]  /*ca00*/  FSEL R79, R29, -INF , !P5 ;  /* 0xff8000001d4f7808 */ /* 0x000fe40006800000 */
[----:B------:R-:W-:Y:S02]  /*ca10*/  FSEL R132, R80, -INF , !P5 ;  /* 0xff80000050847808 */ /* 0x000fe40006800000 */
[----:B------:R-:W-:Y:S02]  /*ca20*/  ISETP.GT.AND P5, PT, R222, R234, PT ;  /* 0x000000eade00720c */ /* 0x000fe40003fa4270 */
[----:B------:R-:W-:Y:S01]  /*ca30*/  LOP3.LUT R15, R163, 0x1, RZ, 0xc0, !PT ;  /* 0x00000001a30f7812 */ /* 0x000fe200078ec0ff */
[----:B------:R-:W3:Y:S01]  /*ca40*/  MUFU.TANH R0, R0 ;  /* 0x0000000000007308 */ /* 0x000ee20000002400 */
[----:B-1----:R-:W-:-:S02]  /*ca50*/  FSEL R80, R18, -INF , !P6 ;  /* 0xff80000012507808 */ /* 0x002fc40007000000 */
[----:B------:R-:W-:Y:S02]  /*ca60*/  FSEL R152, R21, -INF , !P6 ;  /* 0xff80000015987808 */ /* 0x000fe40007000000 */
        /* <DEDUP_REMOVED lines=8> */
[----:B--2---:R-:W-:Y:S02]  /*caf0*/  FSEL R158, R2, -INF , !P0 ;  /* 0xff800000029e7808 */ /* 0x004fe40004000000 */
[----:B---3--:R-:W-:Y:S01]  /*cb00*/  FSEL R157, R0, -INF , !P0 ;  /* 0xff800000009d7808 */ /* 0x008fe20004000000 */
        /* <DEDUP_REMOVED lines=14> */
.L_x_3677:
        /* <DEDUP_REMOVED lines=28> */
[----:B------:R-:W-:Y:S02]  /*cdb0*/  ISETP.GE.U32.AND P3, PT, R6, R0, PT ;  /* 0x000000000600720c */ /* 0x000fe40003f66070 */
[-C--:B------:R-:W-:Y:S02]  /*cdc0*/  LOP3.LUT R5, R36, R4.reuse, RZ, 0x3c, !PT ;  /* 0x0000000424057212 */ /* 0x080fe400078e3cff */
[----:B------:R-:W-:-:S02]  /*cdd0*/  LOP3.LUT R0, R8, R4, RZ, 0x3c, !PT ;  /* 0x0000000408007212 */ /* 0x000fc400078e3cff */
[----:B------:R-:W-:Y:S02]  /*cde0*/  ISETP.GE.AND P5, PT, R5, RZ, PT ;  /* 0x000000ff0500720c */ /* 0x000fe40003fa6270 */
[----:B------:R-:W-:Y:S02]  /*cdf0*/  ISETP.GE.AND P4, PT, R0, RZ, PT ;  /* 0x000000ff0000720c */ /* 0x000fe40003f86270 */
[----:B------:R-:W-:Y:S02]  /*ce00*/  LOP3.LUT R0, RZ, R4, RZ, 0x33, !PT ;  /* 0x00000004ff007212 */ /* 0x000fe400078e33ff */
[----:B------:R-:W-:Y:S01]  /*ce10*/  @P2 IADD3 R2, PT, PT, R2, 0x1, RZ ;  /* 0x0000000102022810 */ /* 0x000fe20007ffe0ff */
[----:B------:R-:W-:-:S06]  /*ce20*/  @P3 VIADD R3, R3, 0x1 ;  /* 0x0000000103033836 */ /* 0x000fcc0000000000 */
        /* <DEDUP_REMOVED lines=10> */
[----:B------:R-:W-:-:S05]  /*ced0*/  IADD3 R0, PT, PT, R0, -R5, RZ ;  /* 0x8000000500007210 */ /* 0x000fca0007ffe0ff */
[----:B------:R-:W-:-:S05]  /*cee0*/  IMAD R4, R4, R0, -0x100 ;  /* 0xffffff0004047424 */ /* 0x000fca00078e0200 */
[----:B-1----:R-:W-:Y:S01]  /*cef0*/  SHF.R.S32.HI R8, RZ, 0x1f, R4 ;  /* 0x0000001fff087819 */ /* 0x002fe20000011404 */
[-C--:B--2---:R-:W-:Y:S02]  /*cf00*/  IMAD R0, R3, R4.reuse, RZ ;  /* 0x0000000403007224 */ /* 0x084fe400078e02ff */
[----:B------:R-:W-:-:S04]  /*cf10*/  IMAD.WIDE.U32 R4, R2, R4, RZ ;  /* 0x0000000402047225 */ /* 0x000fc800078e00ff */
[----:B------:R-:W-:-:S05]  /*cf20*/  IMAD R2, R2, R8, R0 ;  /* 0x0000000802027224 */ /* 0x000fca00078e0200 */
[----:B------:R-:W-:Y:S01]  /*cf30*/  IADD3 R3, PT, PT, R5, R2, RZ ;  /* 0x0000000205037210 */ /* 0x000fe20007ffe0ff */
[----:B------:R-:W-:Y:S02]  /*cf40*/  IMAD.MOV.U32 R2, RZ, RZ, R4 ;  /* 0x000000ffff027224 */ /* 0x000fe400078e0004 */
        /* <DEDUP_REMOVED lines=8> */
.L_x_3678:
[----:B------:R-:W-:Y:S05]  /*cfd0*/  BSYNC.RECONVERGENT B0 ;  /* 0x0000000000007941 */ /* 0x000fea0003800200 */
.L_x_3676:
        /* <DEDUP_REMOVED lines=30> */
.L_x_3675:
[----:B------:R-:W-:Y:S05]  /*d1c0*/  BSYNC.RECONVERGENT B1 ;  /* 0x0000000000017941 */ /* 0x000fea0003800200 */
.L_x_3674:
        /* <DEDUP_REMOVED lines=65> */
[----:B------:R-:W1:Y:S04]  /*d5e0*/  SHFL.BFLY PT, R0, R21, 0x2, 0x1f ;  /* 0x0c401f0015007f89 */ /* 0x000e6800000e0000 */
[----:B------:R-:W3:Y:S01]  /*d5f0*/  SHFL.BFLY PT, R4, R22, 0x2, 0x1f ;  /* 0x0c401f0016047f89 */ /* 0x000ee200000e0000 */
[----:B-1----:R-:W-:Y:S02]  /*d600*/  FMNMX.FTZ R21, R21, R0, !PT ;  /* 0x0000000015157209 */ /* 0x002fe40007810000 */
[----:B---3--:R-:W-:-:S03]  /*d610*/  FMNMX.FTZ R22, R22, R4, !PT ;  /* 0x0000000416167209 */ /* 0x008fc60007810000 */
[----:B------:R-:W1:Y:S04]  /*d620*/  SHFL.BFLY PT, R0, R21, 0x1, 0x1f ;  /* 0x0c201f0015007f89 */ /* 0x000e6800000e0000 */
[----:B------:R-:W3:Y:S01]  /*d630*/  SHFL.BFLY PT, R4, R22, 0x1, 0x1f ;  /* 0x0c201f0016047f89 */ /* 0x000ee200000e0000 */
[----:B-1----:R-:W-:-:S04]  /*d640*/  FMNMX.FTZ R21, R21, R0, !PT ;  /* 0x0000000015157209 */ /* 0x002fc80007810000 */
[----:B------:R-:W-:Y:S02]  /*d650*/  FSETP.NEU.FTZ.AND P0, PT, R21, -INF , PT ;  /* 0xff8000001500780b */ /* 0x000fe40003f1d000 */
[----:B---3--:R-:W-:Y:S02]  /*d660*/  FMNMX.FTZ R22, R22, R4, !PT ;  /* 0x0000000416167209 */ /* 0x008fe40007810000 */
[----:B------:R-:W-:-:S04]  /*d670*/  SHF.L.U32 R4, R167, 0x5, RZ ;  /* 0x00000005a7047819 */ /* 0x000fc800000006ff */
[----:B------:R-:W-:Y:S01]  /*d680*/  LOP3.LUT R4, R4, 0x20, RZ, 0xe2, !PT ;  /* 0x0000002004047812 */ /* 0x000fe200078ee2ff */
[C---:B--2---:R-:W-:Y:S01]  /*d690*/  FMUL.FTZ R3, R2.reuse, R21 ;  /* 0x0000001502037220 */ /* 0x044fe20000410000 */
[----:B------:R-:W-:-:S04]  /*d6a0*/  FMUL.FTZ R5, R2, R22 ;  /* 0x0000001602057220 */ /* 0x000fc80000410000 */
[----:B------:R-:W-:Y:S02]  /*d6b0*/  FSEL R3, R3, RZ, P0 ;  /* 0x000000ff03037208 */ /* 0x000fe40000000000 */
[----:B------:R-:W-:-:S03]  /*d6c0*/  FSETP.NEU.FTZ.AND P0, PT, R22, -INF , PT ;  /* 0xff8000001600780b */ /* 0x000fc60003f1d000 */
[----:B------:R-:W-:Y:S01]  /*d6d0*/  FFMA.FTZ R0, R76, R2, -R3 ;  /* 0x000000024c007223 */ /* 0x000fe20000010803 */
[----:B------:R-:W-:-:S03]  /*d6e0*/  FSEL R5, R5, RZ, P0 ;  /* 0x000000ff05057208 */ /* 0x000fc60000000000 */
[----:B------:R1:W-:Y:S02]  /*d6f0*/  MUFU.EX2 R160, R0 ;  /* 0x0000000000a07308 */ /* 0x0003e40000000800 */
[----:B-1----:R-:W-:-:S06]  /*d700*/  FFMA.FTZ R0, R75, R2, -R3 ;  /* 0x000000024b007223 */ /* 0x002fcc0000010803 */
        /* <DEDUP_REMOVED lines=99> */
[----:B-1----:R-:W-:Y:S01]  /*dd40*/  LEA R0, R15, R4, 0x8 ;  /* 0x000000040f007211 */ /* 0x002fe200078e40ff */
[----:B------:R-:W-:-:S03]  /*dd50*/  FFMA.FTZ R4, R90, R2, -R5 ;  /* 0x000000025a047223 */ /* 0x000fc60000010805 */
[----:B------:R-:W-:Y:S02]  /*dd60*/  IADD3 R0, PT, PT, R162, R0, RZ ;  /* 0x00000000a2007210 */ /* 0x000fe40007ffe0ff */
[----:B------:R1:W-:Y:S02]  /*dd70*/  MUFU.EX2 R7, R4 ;  /* 0x0000000400077308 */ /* 0x0003e40000000800 */
[----:B------:R-:W-:Y:S01]  /*dd80*/  LEA R165, R0, UR6, 0x1 ;  /* 0x0000000600a57c11 */ /* 0x000fe2000f8e08ff */
[----:B------:R-:W-:-:S03]  /*dd90*/  FFMA.FTZ R0, R88, R2, -R5 ;  /* 0x0000000258007223 */ /* 0x000fc60000010805 */
[----:B------:R-:W-:Y:S02]  /*dda0*/  IADD3 R20, PT, PT, R142, R165, RZ ;  /* 0x000000a58e147210 */ /* 0x000fe40007ffe0ff */
[----:B------:R2:W3:Y:S01]  /*ddb0*/  MUFU.EX2 R6, R0 ;  /* 0x0000000000067308 */ /* 0x0004e20000000800 */
[----:B------:R-:W4:Y:S04]  /*ddc0*/  LDSM.16.MT88.4 R16, [R165+0x5000] ;  /* 0x00500000a510783b */ /* 0x000f280000004200 */
[----:B------:R-:W5:Y:S04]  /*ddd0*/  LDSM.16.MT88.4 R12, [R20+0x5000] ;  /* 0x00500000140c783b */ /* 0x000f680000004200 */
[----:B------:R-:W5:Y:S01]  /*dde0*/  LDSM.16.MT88.4 R32, [R165+0x5400] ;  /* 0x00540000a520783b */ /* 0x000f620000004200 */
[----:B-1----:R-:W-:-:S03]  /*ddf0*/  FADD.FTZ R4, R160, R159 ;  /* 0x0000009fa0047221 */ /* 0x002fc60000010000 */
[----:B------:R-:W1:Y:S01]  /*de00*/  LDSM.16.MT88.4 R36, [R20+0x5400] ;  /* 0x005400001424783b */ /* 0x000e620000004200 */
[----:B------:R-:W-:Y:S01]  /*de10*/  FADD.FTZ R4, R163, R4 ;  /* 0x00000004a3047221 */ /* 0x000fe20000010000 */
[-C--:B--2---:R-:W-:Y:S01]  /*de20*/  FFMA.FTZ R0, R91, R2.reuse, -R5 ;  /* 0x000000025b007223 */ /* 0x084fe20000010805 */
[----:B---3--:R-:W-:Y:S01]  /*de30*/  F2FP.BF16.F32.PACK_AB R8, R6, R7 ;  /* 0x000000070608723e */ /* 0x008fe200000010ff */
[----:B------:R-:W2:Y:S01]  /*de40*/  LDSM.16.MT88.4 R40, [R165+0x5800] ;  /* 0x00580000a528783b */ /* 0x000ea20000004200 */
[----:B------:R-:W-:Y:S01]  /*de50*/  FADD.FTZ R6, R7, R6 ;  /* 0x0000000607067221 */ /* 0x000fe20000010000 */
[----:B------:R3:W3:Y:S01]  /*de60*/  MUFU.EX2 R49, R0 ;  /* 0x0000000000317308 */ /* 0x0006e20000000800 */
[----:B------:R-:W-:Y:S01]  /*de70*/  FADD.FTZ R4, R170, R4 ;  /* 0x00000004aa047221 */ /* 0x000fe20000010000 */
[----:B------:R-:W2:Y:S01]  /*de80*/  LDSM.16.MT88.4 R44, [R20+0x5800] ;  /* 0x00580000142c783b */ /* 0x000ea20000004200 */
[-C--:B------:R-:W-:Y:S02]  /*de90*/  FFMA.FTZ R7, R82, R2.reuse, -R3 ;  /* 0x0000000252077223 */ /* 0x080fe40000010803 */
[----:B------:R-:W-:Y:S01]  /*dea0*/  FADD.FTZ R4, R171, R4 ;  /* 0x00000004ab047221 */ /* 0x000fe20000010000 */
[----:B---3--:R-:W-:Y:S01]  /*deb0*/  FFMA.FTZ R0, R95, R2, -R5 ;  /* 0x000000025f007223 */ /* 0x008fe20000010805 */
[----:B------:R-:W-:-:S03]  /*dec0*/  FADD.FTZ R6, R49, R6 ;  /* 0x0000000631067221 */ /* 0x000fc60000010000 */
[----:B------:R3:W4:Y:S02]  /*ded0*/  MUFU.EX2 R23, R0 ;  /* 0x0000000000177308 */ /* 0x0007240000000800 */
[----:B---3--:R-:W-:Y:S01]  /*dee0*/  FFMA.FTZ R0, R96, R2, -R5 ;  /* 0x0000000260007223 */ /* 0x008fe20000010805 */
[C---:B----4-:R-:W-:Y:S01]  /*def0*/  F2FP.BF16.F32.PACK_AB R10, R23.reuse, R49 ;  /* 0x00000031170a723e */ /* 0x050fe200000010ff */
[----:B------:R-:W-:-:S04]  /*df00*/  FADD.FTZ R6, R23, R6 ;  /* 0x0000000617067221 */ /* 0x000fc80000010000 */
[----:B------:R3:W4:Y:S02]  /*df10*/  MUFU.EX2 R50, R0 ;  /* 0x0000000000327308 */ /* 0x0007240000000800 */
[----:B------:R-:W-:Y:S01]  /*df20*/  HMMA.16816.F32.BF16 R28, R8, R16, RZ ;  /* 0x00000010081c723c */ /* 0x000fe200000418ff */
[----:B---3--:R-:W-:Y:S01]  /*df30*/  FFMA.FTZ R0, R93, R2, -R5 ;  /* 0x000000025d007223 */ /* 0x008fe20000010805 */
[----:B----4-:R-:W-:-:S04]  /*df40*/  FADD.FTZ R6, R50, R6 ;  /* 0x0000000632067221 */ /* 0x010fc80000010000 */
[----:B------:R3:W4:Y:S02]  /*df50*/  MUFU.EX2 R56, R0 ;  /* 0x0000000000387308 */ /* 0x0007240000000800 */
[----:B---3--:R-:W-:-:S06]  /*df60*/  FFMA.FTZ R0, R92, R2, -R5 ;  /* 0x000000025c007223 */ /* 0x008fcc0000010805 */
[----:B------:R3:W-:Y:S02]  /*df70*/  MUFU.EX2 R59, R0 ;  /* 0x00000000003b7308 */ /* 0x0007e40000000800 */
[----:B---3--:R-:W-:-:S06]  /*df80*/  FFMA.FTZ R0, R94, R2, -R5 ;  /* 0x000000025e007223 */ /* 0x008fcc0000010805 */
[----:B------:R3:W1:Y:S02]  /*df90*/  MUFU.EX2 R58, R0 ;  /* 0x00000000003a7308 */ /* 0x0006640000000800 */
[----:B---3--:R-:W-:Y:S02]  /*dfa0*/  FFMA.FTZ R0, R26, R2, -R3 ;  /* 0x000000021a007223 */ /* 0x008fe40000010803 */
[C---:B------:R-:W-:Y:S04]  /*dfb0*/  HMMA.16816.F32.BF16 R24, R8.reuse, R18, RZ ;  /* 0x000000120818723c */ /* 0x040fe800000418ff */
[----:B------:R3:W-:Y:S04]  /*dfc0*/  MUFU.EX2 R213, R0 ;  /* 0x0000000000d57308 */ /* 0x0007e80000000800 */
[C---:B-----5:R-:W-:Y:S08]  /*dfd0*/  HMMA.16816.F32.BF16 R16, R8.reuse, R12, RZ ;  /* 0x0000000c0810723c */ /* 0x060ff000000418ff */
[----:B------:R-:W-:Y:S01]  /*dfe0*/  HMMA.16816.F32.BF16 R12, R8, R14, RZ ;  /* 0x0000000e080c723c */ /* 0x000fe200000418ff */
[----:B----4-:R-:W-:Y:S01]  /*dff0*/  F2FP.BF16.F32.PACK_AB R8, R56, R50 ;  /* 0x000000323808723e */ /* 0x010fe200000010ff */
[----:B---3--:R-:W-:Y:S01]  /*e000*/  FFMA.FTZ R0, R97, R2, -R5 ;  /* 0x0000000261007223 */ /* 0x008fe20000010805 */
[----:B------:R-:W-:-:S02]  /*e010*/  F2FP.BF16.F32.PACK_AB R9, R172, R171 ;  /* 0x000000abac09723e */ /* 0x000fc400000010ff */
[----:B-1----:R-:W-:Y:S01]  /*e020*/  F2FP.BF16.F32.PACK_AB R10, R58, R59 ;  /* 0x0000003b3a0a723e */ /* 0x002fe200000010ff */
[----:B------:R1:W-:Y:S01]  /*e030*/  MUFU.EX2 R95, R0 ;  /* 0x00000000005f7308 */ /* 0x0003e20000000800 */
[----:B------:R-:W-:-:S07]  /*e040*/  F2FP.BF16.F32.PACK_AB R11, R174, R173 ;  /* 0x000000adae0b723e */ /* 0x000fce00000010ff */
[C---:B------:R-:W-:Y:S08]  /*e050*/  HMMA.16816.F32.BF16 R28, R8.reuse, R32, R28 ;  /* 0x00000020081c723c */ /* 0x040ff0000004181c */
[C---:B------:R-:W-:Y:S01]  /*e060*/  HMMA.16816.F32.BF16 R24, R8.reuse, R34, R24 ;  /* 0x000000220818723c */ /* 0x040fe20000041818 */
[-CC-:B-1----:R-:W-:Y:S01]  /*e070*/  FFMA.FTZ R0, R98, R2.reuse, -R5.reuse ;  /* 0x0000000262007223 */ /* 0x182fe20000010805 */
[----:B------:R-:W1:Y:S03]  /*e080*/  LDSM.16.MT88.4 R32, [R165+0x5c00] ;  /* 0x005c0000a520783b */ /* 0x000e660000004200 */
        /* <DEDUP_REMOVED lines=12> */
[----:B----4-:R-:W-:Y:S01]  /*e150*/  F2FP.BF16.F32.PACK_AB R10, R96, R98 ;  /* 0x00000062600a723e */ /* 0x010fe200000010ff */
[----:B------:R-:W-:Y:S04]  /*e160*/  LDSM.16.MT88.4 R48, [R20+0x7800] ;  /* 0x007800001430783b */ /* 0x000fe80000004200 */
[----:B------:R3:W-:Y:S02]  /*e170*/  MUFU.EX2 R162, R0 ;  /* 0x0000000000a27308 */ /* 0x0007e40000000800 */
[C---:B--2---:R-:W-:Y:S08]  /*e180*/  HMMA.16816.F32.BF16 R28, R8.reuse, R40, R28 ;  /* 0x00000028081c723c */ /* 0x044ff0000004181c */
[----:B------:R-:W-:Y:S01]  /*e190*/  HMMA.16816.F32.BF16 R24, R8, R42, R24 ;  /* 0x0000002a0818723c */ /* 0x000fe20000041818 */
[----:B------:R-:W2:Y:S01]  /*e1a0*/  LDSM.16.MT88.4 R40, [R165+0x6000] ;  /* 0x00600000a528783b */ /* 0x000ea20000004200 */
        /* <DEDUP_REMOVED lines=8> */
[----:B------:R3:W1:Y:S02]  /*e230*/  MUFU.EX2 R55, R0 ;  /* 0x0000000000377308 */ /* 0x0006640000000800 */
[----:B---3--:R-:W-:Y:S01]  /*e240*/  FFMA.FTZ R0, R107, R2, -R5 ;  /* 0x000000026b007223 */ /* 0x008fe20000010805 */
[----:B-1----:R-:W-:-:S05]  /*e250*/  F2FP.BF16.F32.PACK_AB R8, R55, R94 ;  /* 0x0000005e3708723e */ /* 0x002fca00000010ff */
        /* <DEDUP_REMOVED lines=156> */
[----:B------:R5:W3:Y:S03]  /*ec20*/  MUFU.EX2 R23, R0 ;  /* 0x0000000000177308 */ /* 0x000ae60000000800 */
        /* <DEDUP_REMOVED lines=13> */
[----:B---3--:R-:W-:Y:S01]  /*ed00*/  F2FP.BF16.F32.PACK_AB R8, R59, R23 ;  /* 0x000000173b08723e */ /* 0x008fe200000010ff */
        /* <DEDUP_REMOVED lines=9> */
[----:B------:R1:W3:Y:S01]  /*eda0*/  MUFU.EX2 R56, R6 ;  /* 0x0000000600387308 */ /* 0x0002e20000000800 */
        /* <DEDUP_REMOVED lines=11> */
[----:B---3--:R-:W-:Y:S01]  /*ee60*/  F2FP.BF16.F32.PACK_AB R10, R56, R58 ;  /* 0x0000003a380a723e */ /* 0x008fe200000010ff */
[----:B------:R1:W-:Y:S01]  /*ee70*/  MUFU.EX2 R55, R6 ;  /* 0x0000000600377308 */ /* 0x0003e20000000800 */
[----:B------:R-:W-:Y:S01]  /*ee80*/  FADD.FTZ R4, R89, R4 ;  /* 0x0000000459047221 */ /* 0x000fe20000010000 */
[----:B------:R-:W-:Y:S01]  /*ee90*/  FADD.FTZ R0, R185, R0 ;  /* 0x00000000b9007221 */ /* 0x000fe20000010000 */
[----:B------:R-:W-:Y:S03]  /*eea0*/  LDSM.16.MT88.4 R140, [R165+0x8800] ;  /* 0x00880000a58c783b */ /* 0x000fe60000004200 */
        /* <DEDUP_REMOVED lines=87> */
[----:B------:R2:W3:Y:S04]  /*f420*/  MUFU.EX2 R225, R3 ;  /* 0x0000000300e17308 */ /* 0x0004e80000000800 */
[----:B------:R-:W-:Y:S01]  /*f430*/  HMMA.16816.F32.BF16 R136, R8, R36, R28 ;  /* 0x000000240888723c */ /* 0x000fe2000004181c */
[----:B------:R-:W5:Y:S01]  /*f440*/  LDSM.16.MT88.4 R28, [R20+0x8800] ;  /* 0x00880000141c783b */ /* 0x000f620000004200 */
[----:B-1----:R-:W-:-:S06]  /*f450*/  FFMA.FTZ R4, R129, R2, -R5 ;  /* 0x0000000281047223 */ /* 0x002fcc0000010805 */
[----:B----4-:R-:W-:Y:S01]  /*f460*/  HMMA.16816.F32.BF16 R16, R8, R40, R16 ;  /* 0x000000280810723c */ /* 0x010fe20000041810 */
[----:B------:R1:W-:Y:S01]  /*f470*/  MUFU.EX2 R45, R4 ;  /* 0x00000004002d7308 */ /* 0x0003e20000000800 */
[----:B--2---:R-:W-:Y:S02]  /*f480*/  IADD3 R3, PT, PT, R161, -0x2, RZ ;  /* 0xfffffffea1037810 */ /* 0x004fe40007ffe0ff */
[----:B---3--:R-:W-:-:S04]  /*f490*/  F2FP.BF16.F32.PACK_AB R151, R225, R49 ;  /* 0x00000031e197723e */ /* 0x008fc800000010ff */
[----:B------:R-:W-:Y:S01]  /*f4a0*/  HMMA.16816.F32.BF16 R12, R8, R42, R12 ;  /* 0x0000002a080c723c */ /* 0x000fe2000004180c */
[----:B------:R-:W-:Y:S02]  /*f4b0*/  F2FP.BF16.F32.PACK_AB R9, R83, R86 ;  /* 0x000000565309723e */ /* 0x000fe400000010ff */
[----:B------:R-:W-:Y:S02]  /*f4c0*/  F2FP.BF16.F32.PACK_AB R11, R79, R80 ;  /* 0x000000504f0b723e */ /* 0x000fe400000010ff */
[----:B------:R-:W-:Y:S01]  /*f4d0*/  ISETP.GE.AND P0, PT, R3, R234, PT ;  /* 0x000000ea0300720c */ /* 0x000fe20003f06270 */
        /* <DEDUP_REMOVED lines=15> */
[C---:B-----5:R-:W-:Y:S01]  /*f5d0*/  HMMA.16816.F32.BF16 R144, R8.reuse, R28, R16 ;  /* 0x0000001c0890723c */ /* 0x060fe20000041810 */
        /* <DEDUP_REMOVED lines=61> */
.L_x_3686:
        /* <DEDUP_REMOVED lines=78> */
.L_x_3681:
[----:B------:R-:W-:Y:S05]  /*fe90*/  BSYNC.RECONVERGENT B0 ;  /* 0x0000000000007941 */ /* 0x000fea0003800200 */
.L_x_3680:
[-C--:B------:R-:W-:Y:S01]  /*fea0*/  MOV R2, R229.reuse ;  /* 0x000000e500027202 */ /* 0x080fe20000000f00 */
[----:B------:R-:W1:Y:S01]  /*feb0*/  S2UR UR7, SR_CgaCtaId ;  /* 0x00000000000779c3 */ /* 0x000e620000008800 */
[-C--:B------:R-:W-:Y:S01]  /*fec0*/  MOV R3, R228.reuse ;  /* 0x000000e400037202 */ /* 0x080fe20000000f00 */
[----:B------:R-:W-:Y:S01]  /*fed0*/  UMOV UR9, 0x400 ;  /* 0x0000040000097882 */ /* 0x000fe20000000000 */
[----:B------:R-:W-:Y:S01]  /*fee0*/  IADD3 R12, P0, PT, R170, R229, RZ ;  /* 0x000000e5aa0c7210 */ /* 0x000fe20007f1e0ff */
[----:B------:R-:W-:Y:S01]  /*fef0*/  BSSY.RECONVERGENT B1, `(.L_x_3682) ;  /* 0x00001fc000017945 */ /* 0x000fe20003800200 */
[----:B------:R-:W-:Y:S02]  /*ff00*/  SHF.L.U32 R185, R167, 0x3, RZ ;  /* 0x00000003a7b97819 */ /* 0x000fe400000006ff */
[----:B------:R-:W-:Y:S02]  /*ff10*/  IADD3.X R13, PT, PT, R171, R228, RZ, P0, !PT ;  /* 0x000000e4ab0d7210 */ /* 0x000fe400007fe4ff */
[-C--:B------:R-:W-:Y:S02]  /*ff20*/  IADD3 R10, P0, PT, R12, R170.reuse, RZ ;  /* 0x000000aa0c0a7210 */ /* 0x080fe40007f1e0ff */
[----:B------:R-:W-:Y:S02]  /*ff30*/  LOP3.LUT R0, R167, 0x18, RZ, 0xc0, !PT ;  /* 0x00000018a7007812 */ /* 0x000fe400078ec0ff */
[-C--:B------:R-:W-:Y:S02]  /*ff40*/  IADD3.X R11, PT, PT, R13, R171.reuse, RZ, P0, !PT ;  /* 0x000000ab0d0b7210 */ /* 0x080fe400007fe4ff */
[-C--:B------:R-:W-:Y:S02]  /*ff50*/  IADD3 R8, P0, PT, R10, R170.reuse, RZ ;  /* 0x000000aa0a087210 */ /* 0x080fe40007f1e0ff */
[--C-:B------:R-:W-:Y:S02]  /*ff60*/  LOP3.LUT R0, R0, 0xc0, R185.reuse, 0xf8, !PT ;  /* 0x000000c000007812 */ /* 0x100fe400078ef8b9 */
[-C--:B------:R-:W-:Y:S02]  /*ff70*/  IADD3.X R9, PT, PT, R11, R171.reuse, RZ, P0, !PT ;  /* 0x000000ab0b097210 */ /* 0x080fe400007fe4ff */
[-C--:B------:R-:W-:Y:S02]  /*ff80*/  IADD3 R6, P0, PT, R8, R170.reuse, RZ ;  /* 0x000000aa08067210 */ /* 0x080fe40007f1e0ff */
[--C-:B------:R-:W-:Y:S01]  /*ff90*/  LOP3.LUT R184, R0, 0x18, R185.reuse, 0x78, !PT ;  /* 0x0000001800b87812 */ /* 0x100fe200078e78b9 */
[----:B-1----:R-:W-:Y:S01]  /*ffa0*/  ULEA UR6, UR7, UR9, 0x18 ;  /* 0x0000000907067291 */ /* 0x002fe2000f8ec0ff */
[-C--:B------:R-:W-:Y:S02]  /*ffb0*/  IADD3.X R7, PT, PT, R9, R171.reuse, RZ, P0, !PT ;  /* 0x000000ab09077210 */ /* 0x080fe400007fe4ff */
[----:B------:R-:W-:Y:S02]  /*ffc0*/  IADD3 R4, P0, PT, R6, R170, RZ ;  /* 0x000000aa06047210 */ /* 0x000fe40007f1e0ff */
[----:B------:R-:W-:Y:S02]  /*ffd0*/  LOP3.LUT R0, R184, 0x1f20, R185, 0xf8, !PT ;  /* 0x00001f20b8007812 */ /* 0x000fe400078ef8b9 */
[-C--:B------:R-:W-:Y:S02]  /*ffe0*/  IADD3.X R5, PT, PT, R7, R171.reuse, RZ, P0, !PT ;  /* 0x000000ab07057210 */ /* 0x080fe400007fe4ff */
[----:B------:R-:W-:Y:S02]  /*fff0*/  LEA R0, R0, UR6, 0x1 ;  /* 0x0000000600007c11 */ /* 0x000fe4000f8e08ff */
[----:B------:R-:W-:Y:S03]  /*10000*/  IADD3 R222, PT, PT, R222, -0x1, RZ ;  /* 0xffffffffdede7810 */ /* 0x000fe60007ffe0ff */
[----:B------:R-:W-:Y:S01]  /*10010*/  @!PT LDS RZ, [RZ] ;  /* 0x00000000fffff984 */ /* 0x000fe20000000800 */
[----:B------:R-:W-:Y:S01]  /*10020*/  @!PT LDS RZ, [RZ] ;  /* 0x00000000fffff984 */ /* 0x000fe20000000800 */
[----:B------:R-:W-:Y:S01]  /*10030*/  @!PT LDS RZ, [RZ] ;  /* 0x00000000fffff984 */ /* 0x000fe20000000800 */
[----:B------:R1:W-:Y:S01]  /*10040*/  LDGSTS.E.BYPASS.LTC128B.128 [R0+0x5000], desc[UR4][R2.64] ;  /* 0x0500000002007fae */ /* 0x0003e2000b981a04 */
[----:B------:R-:W-:Y:S07]  /*10050*/  ISETP.GT.AND P1, PT, R222, R234, PT ;  /* 0x000000eade00720c */ /* 0x000fee0003f24270 */
[----:B------:R-:W-:Y:S08]  /*10060*/  LDGSTS.E.BYPASS.LTC128B.128 [R0+0x5800], desc[UR4][R12.64] ;  /* 0x058000000c007fae */ /* 0x000ff0000b981a04 */
[----:B------:R2:W-:Y:S08]  /*10070*/  LDGSTS.E.BYPASS.LTC128B.128 [R0+0x6000], desc[UR4][R10.64] ;  /* 0x060000000a007fae */ /* 0x0005f0000b981a04 */
[----:B------:R-:W-:Y:S01]  /*10080*/  LDGSTS.E.BYPASS.LTC128B.128 [R0+0x6800], desc[UR4][R8.64] ;  /* 0x0680000008007fae */ /* 0x000fe2000b981a04 */
[-C--:B-1----:R-:W-:Y:S04]  /*10090*/  IADD3 R2, P0, PT, R4, R170.reuse, RZ ;  /* 0x000000aa04027210 */ /* 0x082fe80007f1e0ff */
[-C--:B------:R-:W-:Y:S03]  /*100a0*/  IADD3.X R3, PT, PT, R5, R171.reuse, RZ, P0, !PT ;  /* 0x000000ab05037210 */ /* 0x080fe600007fe4ff */
[----:B------:R-:W-:Y:S08]  /*100b0*/  LDGSTS.E.BYPASS.LTC128B.128 [R0+0x7000], desc[UR4][R6.64] ;  /* 0x0700000006007fae */ /* 0x000ff0000b981a04 */
[----:B------:R-:W-:Y:S01]  /*100c0*/  LDGSTS.E.BYPASS.LTC128B.128 [R0+0x7800], desc[UR4][R4.64] ;  /* 0x0780000004007fae */ /* 0x000fe2000b981a04 */
[----:B--2---:R-:W-:Y:S04]  /*100d0*/  IADD3 R10, P0, PT, R2, R170, RZ ;  /* 0x000000aa020a7210 */ /* 0x004fe80007f1e0ff */
[----:B------:R-:W-:Y:S03]  /*100e0*/  IADD3.X R11, PT, PT, R3, R171, RZ, P0, !PT ;  /* 0x000000ab030b7210 */ /* 0x000fe600007fe4ff */
[----:B------:R-:W-:Y:S01]  /*100f0*/  LDGSTS.E.BYPASS.LTC128B.128 [R0+0x8000], desc[UR4][R2.64] ;  /* 0x0800000002007fae */ /* 0x000fe2000b981a04 */
[----:B------:R-:W-:Y:S07]  /*10100*/  LOP3.LUT P0, RZ, R167, 0x4, RZ, 0xc0, !PT ;  /* 0x00000004a7ff7812 */ /* 0x000fee000780c0ff */
[----:B------:R1:W-:Y:S08]  /*10110*/  LDGSTS.E.BYPASS.LTC128B.128 [R0+0x8800], desc[UR4][R10.64] ;  /* 0x088000000a007fae */ /* 0x0003f0000b981a04 */
[----:B------:R-:W-:Y:S08]  /*10120*/  LDSM.16.M88.4 R128, [R166] ;  /* 0x00000000a680783b */ /* 0x000ff00000000200 */
[----:B------:R-:W0:Y:S08]  /*10130*/  LDGDEPBAR ;  /* 0x00000000000079af */ /* 0x000e300000000000 */
[----:B------:R-:W2:Y:S04]  /*10140*/  LD.E R2, desc[UR4][R134.64+0x18c] ;  /* 0x00018c0486027980 */ /* 0x000ea8000c101900 */
[----:B------:R-:W-:Y:S01]  /*10150*/  LDSM.16.M88.4 R16, [R164+0x1400] ;  /* 0x00140000a410783b */ /* 0x000fe20000000200 */
[----:B-1----:R-:W-:Y:S04]  /*10160*/  MOV R0, 0x20 ;  /* 0x0000002000007802 */ /* 0x002fe80000000f00 */
[----:B------:R-:W-:Y:S03]  /*10170*/  SEL R0, R0, 0xffffffe0, !P0 ;  /* 0xffffffe000007807 */ /* 0x000fe60004000000 */
[----:B------:R-:W1:Y:S01]  /*10180*/  LDSM.16.M88.4 R8, [R164+0x1000] ;  /* 0x00100000a408783b */ /* 0x000e620000000200 */
[-C--:B------:R-:W-:Y:S02]  /*10190*/  IADD3 R156, PT, PT, R166, R0.reuse, RZ ;  /* 0x00000000a69c7210 */ /* 0x080fe40007ffe0ff */
[----:B------:R-:W-:Y:S05]  /*101a0*/  IADD3 R0, PT, PT, R164, R0, RZ ;  /* 0x00000000a4007210 */ /* 0x000fea0007ffe0ff */
        /* <DEDUP_REMOVED lines=356> */
[----:B------:R-:W-:Y:S02]  /*117f0*/  LOP3.LUT R13, R185, 0x20, RZ, 0xc0, !PT ;  /* 0x00000020b90d7812 */ /* 0x000fe400078ec0ff */
[----:B------:R-:W-:Y:S02]  /*11800*/  ISETP.NE.AND.EX P3, PT, R231, RZ, PT, P1 ;  /* 0x000000ffe700720c */ /* 0x000fe40003f65310 */
[----:B------:R-:W-:Y:S11]  /*11810*/  LOP3.LUT R13, R13, 0x1f00, R185, 0xf8, !PT ;  /* 0x00001f000d0d7812 */ /* 0x000ff600078ef8b9 */
        /* <DEDUP_REMOVED lines=73> */
.L_x_3685:
[----:B------:R-:W-:Y:S05]  /*11cb0*/  BSYNC.RECONVERGENT B0 ;  /* 0x0000000000007941 */ /* 0x000fea0003800200 */
.L_x_3684:
[----:B------:R-:W-:Y:S01]  /*11cc0*/  IMAD.IADD R0, R184, 0x1, R13 ;  /* 0x00000001b8007824 */ /* 0x000fe200078e020d */
[----:B------:R-:W-:Y:S01]  /*11cd0*/  IADD3 R4, P1, PT, R3, R227, RZ ;  /* 0x000000e303047210 */ /* 0x000fe20007f3e0ff */
[----:B------:R-:W-:Y:S01]  /*11ce0*/  IMAD.MOV.U32 R6, RZ, RZ, R227 ;  /* 0x000000ffff067224 */ /* 0x000fe200078e00e3 */
[----:B------:R-:W-:Y:S01]  /*11cf0*/  SHF.L.U64.HI R14, R168, 0x6, R169 ;  /* 0x00000006a80e7819 */ /* 0x000fe200000102a9 */
[--C-:B------:R-:W-:Y:S01]  /*11d00*/  IMAD.MOV.U32 R7, RZ, RZ, R226.reuse ;  /* 0x000000ffff077224 */ /* 0x100fe200078e00e2 */
        /* <DEDUP_REMOVED lines=26> */
.L_x_3683:
[----:B------:R-:W-:Y:S05]  /*11eb0*/  BSYNC.RECONVERGENT B1 ;  /* 0x0000000000017941 */ /* 0x000fea0003800200 */
.L_x_3682:
        /* <DEDUP_REMOVED lines=112> */
[-C--:B---3--:R-:W-:Y:S09]  /*125c0*/  FFMA.FTZ R8, R63, R3.reuse, -R46 ;  /* 0x000000033f087223 */ /* 0x088ff2000001082e */
[----:B------:R3:W-:Y:S01]  /*125d0*/  MUFU.EX2 R177, R6 ;  /* 0x0000000600b17308 */ /* 0x0007e20000000800 */
[-C--:B-1----:R-:W-:Y:S09]  /*125e0*/  FFMA.FTZ R5, R36, R3.reuse, -R44 ;  /* 0x0000000324057223 */ /* 0x082ff2000001082c */
[----:B------:R1:W-:Y:S01]  /*125f0*/  MUFU.EX2 R196, R5 ;  /* 0x0000000500c47308 */ /* 0x0003e20000000800 */
[-C--:B--2---:R-:W-:Y:S09]  /*12600*/  FFMA.FTZ R2, R176, R3.reuse, -R46 ;  /* 0x00000003b0027223 */ /* 0x084ff2000001082e */
[----:B------:R2:W4:Y:S01]  /*12610*/  MUFU.EX2 R157, R2 ;  /* 0x00000002009d7308 */ /* 0x0005220000000800 */
[-CC-:B---3--:R-:W-:Y:S09]  /*12620*/  FFMA.FTZ R6, R163, R3.reuse, -R44.reuse ;  /* 0x00000003a3067223 */ /* 0x188ff2000001082c */
[----:B------:R3:W-:Y:S01]  /*12630*/  MUFU.EX2 R163, R6 ;  /* 0x0000000600a37308 */ /* 0x0007e20000000800 */
[-C--:B-1----:R-:W-:Y:S01]  /*12640*/  FFMA.FTZ R5, R16, R3.reuse, -R44 ;  /* 0x0000000310057223 */ /* 0x082fe2000001082c */
[-C--:B------:R-:W-:Y:S08]  /*12650*/  FFMA.FTZ R16, R66, R3.reuse, -R46 ;  /* 0x0000000342107223 */ /* 0x080ff0000001082e */
[----:B------:R1:W-:Y:S01]  /*12660*/  MUFU.EX2 R204, R5 ;  /* 0x0000000500cc7308 */ /* 0x0003e20000000800 */
[-CC-:B--2---:R-:W-:Y:S09]  /*12670*/  FFMA.FTZ R2, R182, R3.reuse, -R44.reuse ;  /* 0x00000003b6027223 */ /* 0x184ff2000001082c */
[----:B------:R2:W5:Y:S01]  /*12680*/  MUFU.EX2 R179, R2 ;  /* 0x0000000200b37308 */ /* 0x0005620000000800 */
[--C-:B---3--:R-:W-:Y:S01]  /*12690*/  FFMA.FTZ R6, R19, R3, -R44.reuse ;  /* 0x0000000313067223 */ /* 0x108fe2000001082c */
[----:B------:R-:W-:Y:S08]  /*126a0*/  FMUL.FTZ R19, R20, R151 ;  /* 0x0000009714137220 */ /* 0x000ff00000410000 */
[----:B------:R3:W-:Y:S01]  /*126b0*/  MUFU.EX2 R182, R4 ;  /* 0x0000000400b67308 */ /* 0x0007e20000000800 */
[-C--:B-1----:R-:W-:Y:S09]  /*126c0*/  FFMA.FTZ R5, R52, R3.reuse, -R44 ;  /* 0x0000000334057223 */ /* 0x082ff2000001082c */
[----:B------:R1:W-:Y:S01]  /*126d0*/  MUFU.EX2 R183, R6 ;  /* 0x0000000600b77308 */ /* 0x0003e20000000800 */
[-C--:B--2---:R-:W-:Y:S09]  /*126e0*/  FFMA.FTZ R2, R181, R3.reuse, -R46 ;  /* 0x00000003b5027223 */ /* 0x084ff2000001082e */
[----:B------:R2:W-:Y:S01]  /*126f0*/  MUFU.EX2 R158, R2 ;  /* 0x00000002009e7308 */ /* 0x0005e20000000800 */
[-CC-:B---3--:R-:W-:Y:S01]  /*12700*/  FFMA.FTZ R4, R29, R3.reuse, -R44.reuse ;  /* 0x000000031d047223 */ /* 0x188fe2000001082c */
[----:B----4-:R-:W-:Y:S08]  /*12710*/  F2FP.BF16.F32.PACK_AB R29, R157, R156 ;  /* 0x0000009c9d1d723e */ /* 0x010ff000000010ff */
        /* <DEDUP_REMOVED lines=25> */
[----:B-1----:R-:W-:Y:S09]  /*128b0*/  FMUL.FTZ R6, R20, R138 ;  /* 0x0000008a14067220 */ /* 0x002ff20000410000 */
[----:B------:R1:W-:Y:S01]  /*128c0*/  MUFU.EX2 R215, R5 ;  /* 0x0000000500d77308 */ /* 0x0003e20000000800 */
[-C--:B--2---:R-:W-:Y:S09]  /*128d0*/  FFMA.FTZ R2, R161, R3.reuse, -R46 ;  /* 0x00000003a1027223 */ /* 0x084ff2000001082e */
[----:B------:R2:W4:Y:S01]  /*128e0*/  MUFU.EX2 R161, R2 ;  /* 0x0000000200a17308 */ /* 0x0005220000000800 */
[----:B---3--:R-:W-:Y:S09]  /*128f0*/  FFMA.FTZ R4, R60, R3, -R44 ;  /* 0x000000033c047223 */ /* 0x008ff2000001082c */
[----:B------:R3:W-:Y:S01]  /*12900*/  MUFU.EX2 R220, R4 ;  /* 0x0000000400dc7308 */ /* 0x0007e20000000800 */
[----:B-1----:R-:W-:Y:S09]  /*12910*/  FMUL.FTZ R5, R0, R137 ;  /* 0x0000008900057220 */ /* 0x002ff20000410000 */
[----:B------:R1:W-:Y:S01]  /*12920*/  MUFU.EX2 R211, R8 ;  /* 0x0000000800d37308 */ /* 0x0003e20000000800 */
[-C--:B--2---:R-:W-:Y:S09]  /*12930*/  FFMA.FTZ R2, R160, R3.reuse, -R46 ;  /* 0x00000003a0027223 */ /* 0x084ff2000001082e */
[----:B------:R2:W4:Y:S01]  /*12940*/  MUFU.EX2 R160, R2 ;  /* 0x0000000200a07308 */ /* 0x0005220000000800 */
[-C--:B---3--:R-:W-:Y:S09]  /*12950*/  FFMA.FTZ R4, R61, R3.reuse, -R44 ;  /* 0x000000033d047223 */ /* 0x088ff2000001082c */
[----:B------:R3:W-:Y:S01]  /*12960*/  MUFU.EX2 R221, R4 ;  /* 0x0000000400dd7308 */ /* 0x0007e20000000800 */
[C---:B-1----:R-:W-:Y:S09]  /*12970*/  FMUL.FTZ R8, R0.reuse, R140 ;  /* 0x0000008c00087220 */ /* 0x042ff20000410000 */
[----:B------:R1:W-:Y:S01]  /*12980*/  MUFU.EX2 R143, R16 ;  /* 0x00000010008f7308 */ /* 0x0003e20000000800 */
[-CC-:B--2---:R-:W-:Y:S09]  /*12990*/  FFMA.FTZ R2, R153, R3.reuse, -R46.reuse ;  /* 0x0000000399027223 */ /* 0x184ff2000001082e */
[----:B------:R2:W4:Y:S01]  /*129a0*/  MUFU.EX2 R153, R2 ;  /* 0x0000000200997308 */ /* 0x0005220000000800 */
[----:B---3--:R-:W-:Y:S01]  /*129b0*/  FMUL.FTZ R4, R0, R136 ;  /* 0x0000008800047220 */ /* 0x008fe20000410000 */
[-CC-:B-1----:R-:W-:Y:S08]  /*129c0*/  FFMA.FTZ R16, R67, R3.reuse, -R46.reuse ;  /* 0x0000000343107223 */ /* 0x182ff0000001082e */
[----:B------:R1:W-:Y:S01]  /*129d0*/  MUFU.EX2 R53, R16 ;  /* 0x0000001000357308 */ /* 0x0003e20000000800 */
[-C--:B--2---:R-:W-:Y:S09]  /*129e0*/  FFMA.FTZ R2, R152, R3.reuse, -R46 ;  /* 0x0000000398027223 */ /* 0x084ff2000001082e */
[----:B------:R2:W3:Y:S01]  /*129f0*/  MUFU.EX2 R152, R2 ;  /* 0x0000000200987308 */ /* 0x0004e20000000800 */
[----:B-1----:R-:W-:Y:S01]  /*12a00*/  FMUL.FTZ R16, R0, R148 ;  /* 0x0000009400107220 */ /* 0x002fe20000410000 */
[-C--:B--2---:R-:W-:Y:S01]  /*12a10*/  FFMA.FTZ R2, R18, R3.reuse, -R44 ;  /* 0x0000000312027223 */ /* 0x084fe2000001082c */
[----:B------:R-:W-:Y:S07]  /*12a20*/  FMUL.FTZ R18, R20, R150 ;  /* 0x0000009614127220 */ /* 0x000fee0000410000 */
[----:B------:R1:W-:Y:S02]  /*12a30*/  MUFU.EX2 R184, R2 ;  /* 0x0000000200b87308 */ /* 0x0003e40000000800 */
[--C-:B-1----:R-:W-:Y:S01]  /*12a40*/  FFMA.FTZ R2, R17, R3, -R46.reuse ;  /* 0x0000000311027223 */ /* 0x102fe2000001082e */
[----:B------:R-:W-:Y:S07]  /*12a50*/  FMUL.FTZ R17, R0, R149 ;  /* 0x0000009500117220 */ /* 0x000fee0000410000 */
[----:B------:R1:W2:Y:S02]  /*12a60*/  MUFU.EX2 R154, R2 ;  /* 0x00000002009a7308 */ /* 0x0002a40000000800 */
[-C--:B-1----:R-:W-:Y:S01]  /*12a70*/  FFMA.FTZ R2, R27, R3.reuse, -R46 ;  /* 0x000000031b027223 */ /* 0x082fe2000001082e */
[-C--:B------:R-:W-:Y:S07]  /*12a80*/  FFMA.FTZ R27, R68, R3.reuse, -R44 ;  /* 0x00000003441b7223 */ /* 0x080fee000001082c */
[----:B------:R1:W2:Y:S02]  /*12a90*/  MUFU.EX2 R180, R2 ;  /* 0x0000000200b47308 */ /* 0x0002a40000000800 */
[--C-:B-1----:R-:W-:Y:S01]  /*12aa0*/  FFMA.FTZ R2, R30, R3, -R46.reuse ;  /* 0x000000031e027223 */ /* 0x102fe2000001082e */
[----:B-----5:R-:W-:Y:S07]  /*12ab0*/  F2FP.BF16.F32.PACK_AB R30, R179, R177 ;  /* 0x000000b1b31e723e */ /* 0x020fee00000010ff */
[----:B------:R1:W5:Y:S02]  /*12ac0*/  MUFU.EX2 R181, R2 ;  /* 0x0000000200b57308 */ /* 0x0003640000000800 */
[-C--:B-1----:R-:W-:Y:S01]  /*12ad0*/  FFMA.FTZ R2, R31, R3.reuse, -R46 ;  /* 0x000000031f027223 */ /* 0x082fe2000001082e */
[----:B----4-:R-:W-:Y:S07]  /*12ae0*/  F2FP.BF16.F32.PACK_AB R31, R176, R158 ;  /* 0x0000009eb01f723e */ /* 0x010fee00000010ff */
        /* <DEDUP_REMOVED lines=21> */
[-C--:B---3--:R-:W-:Y:S08]  /*12c40*/  FFMA.FTZ R2, R47, R3.reuse, -R46 ;  /* 0x000000032f027223 */ /* 0x088ff0000001082e */
[----:B------:R3:W4:Y:S01]  /*12c50*/  MUFU.EX2 R203, R2 ;  /* 0x0000000200cb7308 */ /* 0x0007220000000800 */
[C---:B-1----:R-:W-:Y:S05]  /*12c60*/  HMMA.16816.F32.BF16 R4, R28.reuse, R12, R4 ;  /* 0x0000000c1c04723c */ /* 0x042fea0000041804 */
[--C-:B------:R-:W-:Y:S01]  /*12c70*/  FFMA.FTZ R12, R64, R3, -R44.reuse ;  /* 0x00000003400c7223 */ /* 0x100fe2000001082c */
[----:B------:R-:W-:Y:S01]  /*12c80*/  FMUL.FTZ R13, R0, R145 ;  /* 0x00000091000d7220 */ /* 0x000fe20000410000 */
[----:B---3--:R-:W-:Y:S01]  /*12c90*/  FFMA.FTZ R2, R49, R3, -R44 ;  /* 0x0000000331027223 */ /* 0x008fe2000001082c */
        /* <DEDUP_REMOVED lines=9> */
[-C--:B---3--:R-:W-:Y:S09]  /*12d30*/  FFMA.FTZ R2, R50, R3.reuse, -R46 ;  /* 0x0000000332027223 */ /* 0x088ff2000001082e */
[----:B------:R3:W4:Y:S01]  /*12d40*/  MUFU.EX2 R205, R2 ;  /* 0x0000000200cd7308 */ /* 0x0007220000000800 */
[C---:B-1----:R-:W-:Y:S01]  /*12d50*/  FMUL.FTZ R12, R0.reuse, R144 ;  /* 0x00000090000c7220 */ /* 0x042fe20000410000 */
[----:B------:R-:W-:Y:S08]  /*12d60*/  FFMA.FTZ R0, R0, R224, R159 ;  /* 0x000000e000007223 */ /* 0x000ff0000001009f */
[----:B------:R1:W-:Y:S01]  /*12d70*/  MUFU.EX2 R144, R27 ;  /* 0x0000001b00907308 */ /* 0x0003e20000000800 */
[----:B------:R-:W-:Y:S01]  /*12d80*/  FADD.FTZ R45, R178, R0 ;  /* 0x00000000b22d7221 */ /* 0x000fe20000010000 */
[----:B------:R-:W-:Y:S01]  /*12d90*/  FADD.FTZ R0, R158, R20 ;  /* 0x000000149e007221 */ /* 0x000fe20000010000 */
[-CC-:B------:R-:W-:Y:S01]  /*12da0*/  FFMA.FTZ R20, R106, R3.reuse, -R46.reuse ;  /* 0x000000036a147223 */ /* 0x180fe2000001082e */
[-C--:B---3--:R-:W-:Y:S02]  /*12db0*/  FFMA.FTZ R2, R51, R3.reuse, -R46 ;  /* 0x0000000333027223 */ /* 0x088fe4000001082e */
        /* <DEDUP_REMOVED lines=9> */
[----:B------:R-:W-:Y:S04]  /*12e50*/  FADD.FTZ R0, R153, R0 ;  /* 0x0000000099007221 */ /* 0x000fe80000010000 */
[----:B------:R-:W-:Y:S01]  /*12e60*/  FADD.FTZ R0, R152, R0 ;  /* 0x0000000098007221 */ /* 0x000fe20000010000 */
[-C--:B---3--:R-:W-:Y:S03]  /*12e70*/  FFMA.FTZ R2, R54, R3.reuse, -R46 ;  /* 0x0000000336027223 */ /* 0x088fe6000001082e */
[----:B--2---:R-:W-:Y:S01]  /*12e80*/  FADD.FTZ R0, R154, R0 ;  /* 0x000000009a007221 */ /* 0x004fe20000010000 */
[----:B------:R2:W3:Y:S03]  /*12e90*/  MUFU.EX2 R54, R2 ;  /* 0x0000000200367308 */ /* 0x0004e60000000800 */
[----:B------:R-:W-:Y:S01]  /*12ea0*/  FADD.FTZ R0, R180, R0 ;  /* 0x00000000b4007221 */ /* 0x000fe20000010000 */
[-C--:B-1----:R-:W-:Y:S03]  /*12eb0*/  FFMA.FTZ R27, R70, R3.reuse, -R46 ;  /* 0x00000003461b7223 */ /* 0x082fe6000001082e */
[----:B-----5:R-:W-:Y:S03]  /*12ec0*/  FADD.FTZ R0, R181, R0 ;  /* 0x00000000b5007221 */ /* 0x020fe60000010000 */
        /* <DEDUP_REMOVED lines=33> */
[----:B------:R-:W-:Y:S01]  /*130e0*/  ISETP.GT.AND P0, PT, R222, R234, PT ;  /* 0x000000eade00720c */ /* 0x000fe20003f04270 */
        /* <DEDUP_REMOVED lines=361> */
.L_x_3679:
[----:B------:R1:W5:Y:S01]  /*14780*/  LD.E R15, desc[UR4][R134.64+0xd8] ;  /* 0x0000d804860f7980 */ /* 0x000362000c101900 */
[----:B------:R-:W-:Y:S01]  /*14790*/  UMOV UR7, 0xffffffff ;  /* 0xffffffff00077882 */ /* 0x000fe20000000000 */
[----:B------:R-:W2:Y:S02]  /*147a0*/  S2R R0, SR_TID.X ;  /* 0x0000000000007919 */ /* 0x000ea40000002100 */
[--C-:B--2---:R-:W-:Y:S01]  /*147b0*/  SHF.R.U32.HI R37, RZ, 0x2, R0.reuse ;  /* 0x00000002ff257819 */ /* 0x104fe20000011600 */
[----:B------:R-:W-:Y:S01]  /*147c0*/  IMAD.SHL.U32 R16, R0, 0x4, RZ ;  /* 0x0000000400107824 */ /* 0x000fe200078e00ff */
[----:B------:R-:W-:Y:S01]  /*147d0*/  SHF.R.U32.HI R20, RZ, 0x3, R0 ;  /* 0x00000003ff147819 */ /* 0x000fe20000011600 */
        /* <DEDUP_REMOVED lines=8> */
.L_x_3694:
[----:B---3--:R-:W-:Y:S01]  /*14860*/  FADD.FTZ R9, R2, R3 ;  /* 0x0000000302097221 */ /* 0x008fe20000010000 */
[----:B------:R-:W2:Y:S01]  /*14870*/  MUFU.RCP R0, R8 ;  /* 0x0000000800007308 */ /* 0x000ea20000001000 */
[C---:B------:R-:W-:Y:S01]  /*14880*/  IMAD.SHL.U32 R4, R167.reuse, 0x2, RZ ;  /* 0x00000002a7047824 */ /* 0x040fe200078e00ff */
[----:B------:R-:W-:Y:S01]  /*14890*/  FSETP.NE.FTZ.AND P1, PT, R8, RZ, PT ;  /* 0x000000ff0800720b */ /* 0x000fe20003f35000 */
[----:B------:R-:W-:Y:S01]  /*148a0*/  IMAD.SHL.U32 R5, R167, 0x10, RZ ;  /* 0x00000010a7057824 */ /* 0x000fe200078e00ff */
[----:B------:R-:W-:Y:S01]  /*148b0*/  FSETP.NE.FTZ.AND P0, PT, R9, RZ, PT ;  /* 0x000000ff0900720b */ /* 0x000fe20003f15000 */
[----:B------:R-:W-:Y:S05]  /*148c0*/  WARPSYNC.ALL ;  /* 0x0000000000007948 */ /* 0x000fea0003800000 */
[----:B------:R-:W1:Y:S01]  /*148d0*/  MUFU.RCP R3, R9 ;  /* 0x0000000900037308 */ /* 0x000e620000001000 */
[----:B------:R-:W-:Y:S01]  /*148e0*/  LOP3.LUT R4, R4, 0x6, RZ, 0xc0, !PT ;  /* 0x0000000604047812 */ /* 0x000fe200078ec0ff */
[----:B------:R-:W-:Y:S01]  /*148f0*/  BAR.SYNC.DEFER_BLOCKING 0x0 ;  /* 0x0000000000007b1d */ /* 0x000fe20000010000 */
[----:B--2---:R-:W-:-:S05]  /*14900*/  FSEL R2, R0, 1, P1 ;  /* 0x3f80000000027808 */ /* 0x004fca0000800000 */
[C---:B------:R-:W-:Y:S01]  /*14910*/  FMUL.FTZ R136, R2.reuse, R136 ;  /* 0x0000008802887220 */ /* 0x040fe20000410000 */
[C---:B------:R-:W-:Y:S01]  /*14920*/  FMUL.FTZ R137, R2.reuse, R137 ;  /* 0x0000008902897220 */ /* 0x040fe20000410000 */
[C---:B------:R-:W-:Y:S01]  /*14930*/  FMUL.FTZ R140, R2.reuse, R140 ;  /* 0x0000008c028c7220 */ /* 0x040fe20000410000 */
[C---:B------:R-:W-:Y:S01]  /*14940*/  FMUL.FTZ R141, R2.reuse, R141 ;  /* 0x0000008d028d7220 */ /* 0x040fe20000410000 */
[C---:B------:R-:W-:Y:S01]  /*14950*/  FMUL.FTZ R144, R2.reuse, R144 ;  /* 0x0000009002907220 */ /* 0x040fe20000410000 */
[----:B-1----:R-:W-:Y:S01]  /*14960*/  FSEL R0, R3, 1, P0 ;  /* 0x3f80000003007808 */ /* 0x002fe20000000000 */
[----:B------:R-:W-:Y:S01]  /*14970*/  FMUL.FTZ R145, R2, R145 ;  /* 0x0000009102917220 */ /* 0x000fe20000410000 */
[----:B------:R-:W-:Y:S01]  /*14980*/  LOP3.LUT R3, R4, 0x3e00, R5, 0xf8, !PT ;  /* 0x00003e0004037812 */ /* 0x000fe200078ef805 */
[----:B------:R-:W-:Y:S01]  /*14990*/  FMUL.FTZ R148, R2, R148 ;  /* 0x0000009402947220 */ /* 0x000fe20000410000 */
[----:B------:R-:W-:Y:S01]  /*149a0*/  SHF.L.U32 R5, R167, 0x3, RZ ;  /* 0x00000003a7057819 */ /* 0x000fe200000006ff */
[C---:B------:R-:W-:Y:S01]  /*149b0*/  FMUL.FTZ R138, R0.reuse, R138 ;  /* 0x0000008a008a7220 */ /* 0x040fe20000410000 */
[C---:B------:R-:W-:Y:S01]  /*149c0*/  FMUL.FTZ R139, R0.reuse, R139 ;  /* 0x0000008b008b7220 */ /* 0x040fe20000410000 */
[C---:B------:R-:W-:Y:S01]  /*149d0*/  FMUL.FTZ R142, R0.reuse, R142 ;  /* 0x0000008e008e7220 */ /* 0x040fe20000410000 */
[----:B------:R-:W-:Y:S01]  /*149e0*/  LOP3.LUT R4, R5, 0xc0, RZ, 0xc0, !PT ;  /* 0x000000c005047812 */ /* 0x000fe200078ec0ff */
[C---:B------:R-:W-:Y:S01]  /*149f0*/  FMUL.FTZ R143, R0.reuse, R143 ;  /* 0x0000008f008f7220 */ /* 0x040fe20000410000 */
[----:B------:R-:W-:Y:S01]  /*14a00*/  LOP3.LUT R3, R3, 0x20, R5, 0xf8, !PT ;  /* 0x0000002003037812 */ /* 0x000fe200078ef805 */
[----:B------:R-:W-:Y:S01]  /*14a10*/  FMUL.FTZ R146, R0, R146 ;  /* 0x0000009200927220 */ /* 0x000fe20000410000 */
[----:B------:R-:W-:Y:S01]  /*14a20*/  LOP3.LUT R4, R4, 0x18, R167, 0xf8, !PT ;  /* 0x0000001804047812 */ /* 0x000fe200078ef8a7 */
[----:B------:R-:W-:Y:S01]  /*14a30*/  FMUL.FTZ R147, R0, R147 ;  /* 0x0000009300937220 */ /* 0x000fe20000410000 */
[----:B------:R-:W-:Y:S01]  /*14a40*/  FMUL.FTZ R149, R2, R149 ;  /* 0x0000009502957220 */ /* 0x000fe20000410000 */
[C---:B------:R-:W-:Y:S01]  /*14a50*/  FMUL.FTZ R150, R0.reuse, R150 ;  /* 0x0000009600967220 */ /* 0x040fe20000410000 */
[----:B------:R-:W-:Y:S01]  /*14a60*/  LOP3.LUT R3, R3, R4, RZ, 0xfc, !PT ;  /* 0x0000000403037212 */ /* 0x000fe200078efcff */
[----:B------:R-:W-:Y:S01]  /*14a70*/  FMUL.FTZ R151, R0, R151 ;  /* 0x0000009700977220 */ /* 0x000fe20000410000 */
[----:B------:R-:W-:-:S02]  /*14a80*/  LOP3.LUT R2, R5, 0x80, RZ, 0xc0, !PT ;  /* 0x0000008005027812 */ /* 0x000fc400078ec0ff */
[----:B------:R-:W-:Y:S02]  /*14a90*/  LEA R0, R3, UR6, 0x2 ;  /* 0x0000000603007c11 */ /* 0x000fe4000f8e10ff */
[----:B------:R-:W-:-:S03]  /*14aa0*/  LOP3.LUT R4, R5, 0x40, RZ, 0xc0, !PT ;  /* 0x0000004005047812 */ /* 0x000fc600078ec0ff */
[C---:B------:R-:W-:Y:S01]  /*14ab0*/  IMAD.IADD R2, R0.reuse, 0x1, -R2 ;  /* 0x0000000100027824 */ /* 0x040fe200078e0a02 */
[----:B------:R-:W-:Y:S01]  /*14ac0*/  STS.64 [R0], R136 ;  /* 0x0000008800007388 */ /* 0x000fe20000000a00 */
[----:B------:R-:W-:-:S03]  /*14ad0*/  IMAD.IADD R3, R0, 0x1, -R4 ;  /* 0x0000000100037824 */ /* 0x000fc600078e0a04 */
[----:B------:R1:W-:Y:S04]  /*14ae0*/  STS.64 [R0+0x400], R138 ;  /* 0x0004008a00007388 */ /* 0x0003e80000000a00 */
[----:B------:R-:W-:Y:S04]  /*14af0*/  STS.64 [R3+0x20], R140 ;  /* 0x0000208c03007388 */ /* 0x000fe80000000a00 */
[----:B------:R-:W-:Y:S04]  /*14b00*/  STS.64 [R3+0x420], R142 ;  /* 0x0004208e03007388 */ /* 0x000fe80000000a00 */
[----:B------:R-:W-:Y:S04]  /*14b10*/  STS.64 [R2+0x40], R144 ;  /* 0x0000409002007388 */ /* 0x000fe80000000a00 */
[----:B------:R2:W-:Y:S01]  /*14b20*/  STS.64 [R2+0x440], R146 ;  /* 0x0004409202007388 */ /* 0x0005e20000000a00 */
[----:B-1----:R-:W-:-:S05]  /*14b30*/  IADD3 R0, PT, PT, -R4, R2, RZ ;  /* 0x0000000204007210 */ /* 0x002fca0007ffe1ff */
[----:B------:R-:W-:Y:S04]  /*14b40*/  STS.64 [R0+0x60], R148 ;  /* 0x0000609400007388 */ /* 0x000fe80000000a00 */
[----:B------:R1:W-:Y:S04]  /*14b50*/  STS.64 [R0+0x460], R150 ;  /* 0x0004609600007388 */ /* 0x0003e80000000a00 */
[----:B------:R-:W3:Y:S04]  /*14b60*/  LD.E.64 R6, desc[UR4][R134.64+0xb0] ;  /* 0x0000b00486067980 */ /* 0x000ee8000c101b00 */
[----:B------:R-:W4:Y:S04]  /*14b70*/  LD.E R5, desc[UR4][R134.64+0x60] ;  /* 0x0000600486057980 */ /* 0x000f28000c101900 */
[----:B------:R-:W4:Y:S04]  /*14b80*/  LD.E R14, desc[UR4][R134.64+0xcc] ;  /* 0x0000cc04860e7980 */ /* 0x000f28000c101900 */
[----:B------:R-:W4:Y:S01]  /*14b90*/  LD.E.64 R10, desc[UR4][R134.64+0x78] ;  /* 0x00007804860a7980 */ /* 0x000f22000c101b00 */
[----:B------:R-:W-:-:S03]  /*14ba0*/  IMAD.SHL.U32 R23, R167, 0x4, RZ ;  /* 0x00000004a7177824 */ /* 0x000fc600078e00ff */
[----:B------:R3:W5:Y:S01]  /*14bb0*/  LD.E.64 R12, desc[UR4][R134.64+0xa8] ;  /* 0x0000a804860c7980 */ /* 0x000762000c101b00 */
[----:B--2---:R-:W-:Y:S01]  /*14bc0*/  IMAD.SHL.U32 R2, R20, 0x20, RZ ;  /* 0x0000002014027824 */ /* 0x004fe200078e00ff */
[----:B------:R-:W-:Y:S01]  /*14bd0*/  LOP3.LUT R3, R16, 0xd8, RZ, 0xc0, !PT ;  /* 0x000000d810037812 */ /* 0x000fe200078ec0ff */
[----:B------:R-:W-:Y:S01]  /*14be0*/  @P0 MUFU.LG2 R9, R9 ;  /* 0x0000000900090308 */ /* 0x000fe20000000c00 */
[----:B------:R-:W-:Y:S01]  /*14bf0*/  SHF.R.U32.HI R36, RZ, 0x1, R167 ;  /* 0x00000001ff247819 */ /* 0x000fe200000116a7 */
[----:B------:R-:W-:Y:S01]  /*14c00*/  BSSY.RECONVERGENT B0, `(.L_x_3688) ;  /* 0x0000031000007945 */ /* 0x000fe20003800200 */
[----:B------:R-:W-:Y:S02]  /*14c10*/  IADD3 R4, PT, PT, -R238, R237, RZ ;  /* 0x000000edee047210 */ /* 0x000fe40007ffe1ff */
[----:B-1----:R-:W-:Y:S01]  /*14c20*/  LOP3.LUT R0, R23, 0xf04, RZ, 0xc0, !PT ;  /* 0x00000f0417007812 */ /* 0x002fe200078ec0ff */
[----:B------:R-:W-:Y:S01]  /*14c30*/  BAR.SYNC.DEFER_BLOCKING 0x0 ;  /* 0x0000000000007b1d */ /* 0x000fe20000010000 */
[----:B------:R-:W-:-:S02]  /*14c40*/  LOP3.LUT P2, RZ, R167, 0x3, RZ, 0xc0, !PT ;  /* 0x00000003a7ff7812 */ /* 0x000fc4000784c0ff */
[----:B------:R-:W-:Y:S02]  /*14c50*/  LOP3.LUT R0, R0, 0x20, R2, 0xf8, !PT ;  /* 0x0000002000007812 */ /* 0x000fe400078ef802 */
[----:B------:R-:W-:Y:S02]  /*14c60*/  LOP3.LUT R2, R3, 0x18, R36, 0x78, !PT ;  /* 0x0000001803027812 */ /* 0x000fe400078e7824 */
[----:B------:R1:W2:Y:S01]  /*14c70*/  @P1 MUFU.LG2 R3, R8 ;  /* 0x0000000800031308 */ /* 0x0002a20000000c00 */
[----:B------:R-:W-:Y:S02]  /*14c80*/  ISETP.GE.AND P6, PT, R20, R4, PT ;  /* 0x000000041400720c */ /* 0x000fe40003fc6270 */
[----:B------:R-:W-:-:S04]  /*14c90*/  LOP3.LUT R0, R0, R2, RZ, 0xfc, !PT ;  /* 0x0000000200007212 */ /* 0x000fc800078efcff */
[----:B------:R-:W-:Y:S01]  /*14ca0*/  LEA R0, R0, UR6, 0x2 ;  /* 0x0000000600007c11 */ /* 0x000fe2000f8e10ff */
[----:B-1----:R-:W-:-:S04]  /*14cb0*/  VIADD R8, R20, 0x20 ;  /* 0x0000002014087836 */ /* 0x002fc80000000000 */
[----:B------:R-:W1:Y:S01]  /*14cc0*/  LDS.128 R32, [R0] ;  /* 0x0000000000207984 */ /* 0x000e620000000c00 */
[----:B--2---:R-:W-:-:S03]  /*14cd0*/  @P1 FMUL.FTZ R3, R3, 0.69314718246459960938 ;  /* 0x3f31721803031820 */ /* 0x004fc60000410000 */
[----:B------:R-:W2:Y:S01]  /*14ce0*/  LDS.128 R28, [R0+0x800] ;  /* 0x00080000001c7984 */ /* 0x000ea20000000c00 */
[----:B------:R-:W-:Y:S01]  /*14cf0*/  ISETP.GE.AND P4, PT, R8, R4, PT ;  /* 0x000000040800720c */ /* 0x000fe20003f86270 */
[----:B------:R-:W-:Y:S02]  /*14d00*/  IMAD.MOV.U32 R8, RZ, RZ, -0x800000 ;  /* 0xff800000ff087424 */ /* 0x000fe400078e00ff */
[----:B-----5:R-:W-:Y:S01]  /*14d10*/  @P1 FFMA.FTZ R8, R15, R22, R3 ;  /* 0x000000160f081223 */ /* 0x020fe20000010003 */
[----:B------:R-:W1:Y:S04]  /*14d20*/  LDS.128 R24, [R0+0x1000] ;  /* 0x0010000000187984 */ /* 0x000e680000000c00 */
[----:B------:R2:W1:Y:S01]  /*14d30*/  LDS.128 R16, [R0+0x1800] ;  /* 0x0018000000107984 */ /* 0x0004620000000c00 */
[----:B---3--:R-:W-:-:S02]  /*14d40*/  IMAD R2, R6, UR8, R235 ;  /* 0x0000000806027c24 */ /* 0x008fc4000f8e02eb */
[C---:B------:R-:W-:Y:S01]  /*14d50*/  VIADD R6, R20.reuse, 0x10 ;  /* 0x0000001014067836 */ /* 0x040fe20000000000 */
[----:B------:R-:W-:Y:S01]  /*14d60*/  IADD3 R20, PT, PT, R20, 0x30, RZ ;  /* 0x0000003014147810 */ /* 0x000fe20007ffe0ff */
[----:B----4-:R-:W-:Y:S01]  /*14d70*/  IMAD R2, R2, R5, R236 ;  /* 0x0000000502027224 */ /* 0x010fe200078e02ec */
[----:B------:R-:W-:Y:S02]  /*14d80*/  LOP3.LUT R5, R23, 0xffc, RZ, 0xc0, !PT ;  /* 0x00000ffc17057812 */ /* 0x000fe400078ec0ff */
[----:B------:R-:W-:Y:S01]  /*14d90*/  ISETP.GE.AND P5, PT, R6, R4, PT ;  /* 0x000000040600720c */ /* 0x000fe20003fa6270 */
[----:B------:R-:W-:Y:S02]  /*14da0*/  IMAD R7, R7, R2, R238 ;  /* 0x0000000207077224 */ /* 0x000fe400078e02ee */
[----:B------:R-:W-:Y:S01]  /*14db0*/  @P0 FMUL.FTZ R2, R9, 0.69314718246459960938 ;  /* 0x3f31721809020820 */ /* 0x000fe20000410000 */
[----:B------:R-:W-:Y:S01]  /*14dc0*/  MOV R6, 0xff800000 ;  /* 0xff80000000067802 */ /* 0x000fe20000000f00 */
[----:B--2---:R-:W-:Y:S01]  /*14dd0*/  IMAD R0, R7, R14, RZ ;  /* 0x0000000e07007224 */ /* 0x004fe200078e02ff */
[----:B------:R-:W-:Y:S01]  /*14de0*/  ISETP.GE.AND P3, PT, R20, R4, PT ;  /* 0x000000041400720c */ /* 0x000fe20003f66270 */
[----:B------:R-:W-:-:S03]  /*14df0*/  @P0 FFMA.FTZ R6, R15, R21, R2 ;  /* 0x000000150f060223 */ /* 0x000fc60000010002 */
[----:B------:R-:W-:Y:S02]  /*14e00*/  IADD3 R3, P1, PT, R0, R5, RZ ;  /* 0x0000000500037210 */ /* 0x000fe40007f3e0ff */
[----:B------:R-:W-:Y:S02]  /*14e10*/  LOP3.LUT R5, R36, 0x30, RZ, 0xc0, !PT ;  /* 0x0000003024057812 */ /* 0x000fe400078ec0ff */
[----:B------:R-:W-:Y:S02]  /*14e20*/  LEA.HI.X.SX32 R4, R0, RZ, 0x1, P1 ;  /* 0x000000ff00047211 */ /* 0x000fe400008f0eff */
[----:B------:R-:W-:Y:S02]  /*14e30*/  LEA R2, P0, R3, R10, 0x2 ;  /* 0x0000000a03027211 */ /* 0x000fe400078010ff */
[----:B------:R-:W-:Y:S02]  /*14e40*/  LOP3.LUT R0, R5, 0x7, R37, 0xf8, !PT ;  /* 0x0000000705007812 */ /* 0x000fe400078ef825 */
[----:B------:R-:W-:Y:S01]  /*14e50*/  LEA.HI.X R3, R3, R11, R4, 0x2, P0 ;  /* 0x0000000b03037211 */ /* 0x000fe200000f1404 */
[----:B-1----:R-:W-:Y:S08]  /*14e60*/  @P2 BRA `(.L_x_3689) ;  /* 0x0000000000282947 */ /* 0x002ff00003800000 */
        /* <DEDUP_REMOVED lines=10> */
.L_x_3689:
[----:B------:R-:W-:Y:S05]  /*14f10*/  BSYNC.RECONVERGENT B0 ;  /* 0x0000000000007941 */ /* 0x000fea0003800200 */
.L_x_3688:
[----:B-1----:R-:W-:Y:S01]  /*14f20*/  MOV R4, R239 ;  /* 0x000000ef00047202 */ /* 0x002fe20000000f00 */
[----:B------:R-:W-:Y:S01]  /*14f30*/  @!P6 ST.E.128 desc[UR4][R2.64], R32 ;  /* 0x000000200200e985 */ /* 0x000fe2000c101d04 */
[----:B------:R-:W-:-:S03]  /*14f40*/  MOV R5, 0x0 ;  /* 0x0000000000057802 */ /* 0x000fc60000000f00 */
[----:B------:R-:W-:Y:S04]  /*14f50*/  @!P5 ST.E.128 desc[UR4][R2.64+0x800], R28 ;  /* 0x0008001c0200d985 */ /* 0x000fe8000c101d04 */
[----:B------:R1:W-:Y:S02]  /*14f60*/  @!P4 ST.E.128 desc[UR4][R2.64+0x1000], R24 ;  /* 0x001000180200c985 */ /* 0x0003e4000c101d04 */
[----:B-1----:R-:W-:Y:S05]  /*14f70*/  @P3 RET.REL.NODEC R4 `(_ZN5flash24flash_fwd_splitkv_kernelI23Flash_fwd_kernel_traitsILi32ELi64ELi256ELi4ELb0ELb0EN7cutlass10bfloat16_tE19Flash_kernel_traitsILi32ELi64ELi256ELi4ES3_EELb0ELb0ELb0ELb0ELb1ELb1ELb1ELb1EEEvNS_16Flash_fwd_paramsE) ;  /* 0xfffffeb004203950 */ /* 0x002fea0003c3ffff */
[----:B------:R1:W-:Y:S02]  /*14f80*/  ST.E.128 desc[UR4][R2.64+0x1800], R16 ;  /* 0x0018001002007985 */ /* 0x0003e4000c101d04 */
[----:B-1----:R-:W-:Y:S02]  /*14f90*/  MOV R2, R239 ;  /* 0x000000ef00027202 */ /* 0x002fe40000000f00 */
[----:B------:R-:W-:-:S04]  /*14fa0*/  MOV R3, 0x0 ;  /* 0x0000000000037802 */ /* 0x000fc80000000f00 */
[----:B------:R-:W-:Y:S05]  /*14fb0*/  RET.REL.NODEC R2 `(_ZN5flash24flash_fwd_splitkv_kernelI23Flash_fwd_kernel_traitsILi32ELi64ELi256ELi4ELb0ELb0EN7cutlass10bfloat16_tE19Flash_kernel_traitsILi32ELi64ELi256ELi4ES3_EELb0ELb0ELb0ELb0ELb1ELb1ELb1ELb1EEEvNS_16Flash_fwd_paramsE) ;  /* 0xfffffeb002107950 */ /* 0x000fea0003c3ffff */
.L_x_3687:
[----:B------:R-:W-:Y:S01]  /*14fc0*/  IMAD.MOV.U32 R0, RZ, RZ, 0x2 ;  /* 0x00000002ff007424 */ /* 0x000fe200078e00ff */
[----:B------:R-:W-:Y:S01]  /*14fd0*/  MOV R2, R224 ;  /* 0x000000e000027202 */ /* 0x000fe20000000f00 */
[----:B------:R-:W-:Y:S01]  /*14fe0*/  IMAD.MOV.U32 R4, RZ, RZ, -0x1 ;  /* 0xffffffffff047424 */ /* 0x000fe200078e00ff */
[----:B------:R-:W-:-:S07]  /*14ff0*/  MOV R3, 0x1f ;  /* 0x0000001f00037802 */ /* 0x000fce0000000f00 */
[----:B-----5:R-:W-:Y:S05]  /*15000*/  WARPSYNC.COLLECTIVE R4, `(.L_x_3690) ;  /* 0x0000000004087348 */ /* 0x020fea0003c00000 */
[----:B------:R1:W2:Y:S02]  /*15010*/  SHFL.BFLY P0, R0, R2, R0, R3 ;  /* 0x0c00000002007389 */ /* 0x0002a40000000003 */
[----:B-12--5:R-:W-:Y:S05]  /*15020*/  ENDCOLLECTIVE ;  /* 0x000000000000791b */ /* 0x026fea0003800000 */
.L_x_3690:
[----:B------:R-:W-:Y:S02]  /*15030*/  MOV R5, R0 ;  /* 0x0000000000057202 */ /* 0x000fe40000000f00 */
[----:B------:R-:W-:-:S03]  /*15040*/  MOV R0, 0x1 ;  /* 0x0000000100007802 */ /* 0x000fc60000000f00 */
[----:B------:R-:W-:-:S04]  /*15050*/  FADD.FTZ R5, R5, R224 ;  /* 0x000000e005057221 */ /* 0x000fc80000010000 */
[----:B------:R-:W-:-:S07]  /*15060*/  IMAD.MOV.U32 R2, RZ, RZ, R5 ;  /* 0x000000ffff027224 */ /* 0x000fce00078e0005 */
[----:B------:R-:W-:Y:S05]  /*15070*/  WARPSYNC.COLLECTIVE R4, `(.L_x_3691) ;  /* 0x0000000004087348 */ /* 0x000fea0003c00000 */
[----:B------:R1:W2:Y:S02]  /*15080*/  SHFL.BFLY P0, R0, R2, R0, R3 ;  /* 0x0c00000002007389 */ /* 0x0002a40000000003 */
[----:B-12---:R-:W-:Y:S05]  /*15090*/  ENDCOLLECTIVE ;  /* 0x000000000000791b */ /* 0x006fea0003800000 */
.L_x_3691:
[----:B------:R-:W-:Y:S01]  /*150a0*/  IMAD.MOV.U32 R8, RZ, RZ, R0 ;  /* 0x000000ffff087224 */ /* 0x000fe200078e0000 */
[----:B------:R-:W-:Y:S02]  /*150b0*/  MOV R0, 0x2 ;  /* 0x0000000200007802 */ /* 0x000fe40000000f00 */
[----:B------:R-:W-:Y:S01]  /*150c0*/  MOV R2, R225 ;  /* 0x000000e100027202 */ /* 0x000fe20000000f00 */
[----:B------:R-:W-:-:S07]  /*150d0*/  FADD.FTZ R8, R5, R8 ;  /* 0x0000000805087221 */ /* 0x000fce0000010000 */
[----:B------:R-:W-:Y:S05]  /*150e0*/  WARPSYNC.COLLECTIVE R4, `(.L_x_3692) ;  /* 0x0000000004087348 */ /* 0x000fea0003c00000 */
[----:B------:R1:W2:Y:S02]  /*150f0*/  SHFL.BFLY P0, R0, R2, R0, R3 ;  /* 0x0c00000002007389 */ /* 0x0002a40000000003 */
[----:B-12---:R-:W-:Y:S05]  /*15100*/  ENDCOLLECTIVE ;  /* 0x000000000000791b */ /* 0x006fea0003800000 */
.L_x_3692:
[----:B------:R-:W-:Y:S01]  /*15110*/  IMAD.MOV.U32 R2, RZ, RZ, R0 ;  /* 0x000000ffff027224 */ /* 0x000fe200078e0000 */
[----:B------:R-:W-:-:S03]  /*15120*/  MOV R0, 0x1 ;  /* 0x0000000100007802 */ /* 0x000fc60000000f00 */
[----:B------:R-:W-:-:S07]  /*15130*/  FADD.FTZ R2, R2, R225 ;  /* 0x000000e102027221 */ /* 0x000fce0000010000 */
[----:B------:R-:W-:Y:S05]  /*15140*/  WARPSYNC.COLLECTIVE R4, `(.L_x_3693) ;  /* 0x0000000004087348 */ /* 0x000fea0003c00000 */
[----:B------:R1:W2:Y:S02]  /*15150*/  SHFL.BFLY P0, R0, R2, R0, R3 ;  /* 0x0c00000002007389 */ /* 0x0002a40000000003 */
[----:B-12---:R-:W-:Y:S05]  /*15160*/  ENDCOLLECTIVE ;  /* 0x000000000000791b */ /* 0x006fea0003800000 */
.L_x_3693:
[----:B------:R-:W-:Y:S01]  /*15170*/  MOV R3, R0 ;  /* 0x0000000000037202 */ /* 0x000fe20000000f00 */
[----:B------:R-:W-:Y:S06]  /*15180*/  BRA `(.L_x_3694) ;  /* 0xfffffff400b47947 */ /* 0x000fec000383ffff */
.L_x_3695:
        /* <DEDUP_REMOVED lines=15> */
.L_x_10255:


//--------------------- .text._ZN5flash24flash_fwd_splitkv_kernelI23Flash_fwd_kernel_traitsILi32ELi64ELi256ELi4ELb0ELb0EN7cutlass10bfloat16_tE19Flash_kernel_traitsILi32ELi64ELi256ELi4ES3_EELb0ELb0ELb1ELb0ELb0ELb0ELb1ELb1EEEvNS_16Flash_fwd_paramsE --------------------------
	.section	.text._ZN5flash24flash_fwd_splitkv_kernelI23Flash_fwd_kernel_traitsILi32ELi64ELi256ELi4ELb0ELb0EN7cutlass10bfloat16_tE19Flash_kernel_traitsILi32ELi64ELi256ELi4ES3_EELb0ELb0ELb1ELb0ELb0ELb0ELb1ELb1EEEvNS_16Flash_fwd_paramsE,"ax",@progbits
	.align	128
        .global         _ZN5flash24flash_fwd_splitkv_kernelI23Flash_fwd_kernel_traitsILi32ELi64ELi256ELi4ELb0ELb0EN7cutlass10bfloat16_tE19Flash_kernel_traitsILi32ELi64ELi256ELi4ES3_EELb0ELb0ELb1ELb0ELb0ELb0ELb1ELb1EEEvNS_16Flash_fwd_paramsE
        .type           _ZN5flash24flash_fwd_splitkv_kernelI23Flash_fwd_kernel_traitsILi32ELi64ELi256ELi4ELb0ELb0EN7cutlass10bfloat16_tE19Flash_kernel_traitsILi32ELi64ELi256ELi4ES3_EELb0ELb0ELb1ELb0ELb0ELb0ELb1ELb1EEEvNS_16Flash_fwd_paramsE,@function
        .size           _ZN5flash24flash_fwd_splitkv_kernelI23Flash_fwd_kernel_traitsILi32ELi64ELi256ELi4ELb0ELb0EN7cutlass10bfloat16_tE19Flash_kernel_traitsILi32ELi64ELi256ELi4ES3_EELb0ELb0ELb1ELb0ELb0ELb0ELb1ELb1EEEvNS_16Flash_fwd_paramsE,(.L_x_10256 - _ZN5flash24flash_fwd_splitkv_kernelI23Flash_fwd_kernel_traitsILi32ELi64ELi256ELi4ELb0ELb0EN7cutlass10bfloat16_tE19Flash_kernel_traitsILi32ELi64ELi256ELi4ES3_EELb0ELb0ELb1ELb0ELb0ELb0ELb1ELb1EEEvNS_16Flash_fwd_paramsE)
        .other          _ZN5flash24flash_fwd_splitkv_kernelI23Flash_fwd_kernel_traitsILi32ELi64ELi256ELi4ELb0ELb0EN7cutlass10bfloat16_tE19Flash_kernel_traitsILi32ELi64ELi256ELi4ES3_EELb0ELb0ELb1ELb0ELb0ELb0ELb1ELb1EEEvNS_16Flash_fwd_paramsE,@"STO_CUDA_ENTRY STV_DEFAULT"
_ZN5flash24flash_fwd_splitkv_kernelI23Flash_fwd_kernel_traitsILi32ELi64ELi256ELi4ELb0ELb0EN7cutlass10bfloat16_tE19Flash_kernel_traitsILi32ELi64ELi256ELi4ES3_EELb0ELb0ELb1ELb0ELb0ELb0ELb1ELb1EEEvNS_16Flash_fwd_paramsE:
.text._ZN5flash24flash_fwd_splitkv_kernelI23Flash_fwd_kernel_traitsILi32ELi64ELi256ELi4ELb0ELb0EN7cutlass10bfloat16_tE19Flash_kernel_traitsILi32ELi64ELi256ELi4ES3_EELb0ELb0ELb1ELb0ELb0ELb0ELb1ELb1EEEvNS_16Flash_fwd_paramsE:
        /* <DEDUP_REMOVED lines=29> */
[----:B------:R-:W-:Y:S05]  /*01d0*/  CALL.REL.NOINC `($_ZN5flash24flash_fwd_splitkv_kernelI23Flash_fwd_kernel_traitsILi32ELi64ELi256ELi4ELb0ELb0EN7cutlass10bfloat16_tE19Flash_kernel_traitsILi32ELi64ELi256ELi4ES3_EELb0ELb0ELb1ELb0ELb0ELb0ELb1ELb1EEEvNS_16Flash_fwd_paramsE$_ZN5flash30compute_attn_1rowblock_splitkvI23Flash_fwd_kernel_traitsILi32ELi64ELi256ELi4ELb0ELb0EN7cutlass10bfloat16_tE19Flash_kernel_traitsILi32ELi64ELi256ELi4ES3_EELb0ELb0ELb1ELb0ELb0ELb0ELb1ELb1ENS_16Flash_fwd_paramsEEEvRKT8_iiiii) ;  /* 0x0000000000087944 */ /* 0x000fea0003c00000 */
[----:B------:R-:W-:Y:S05]  /*01e0*/  BSYNC.RECONVERGENT B3 ;  /* 0x0000000000037941 */ /* 0x000fea0003800200 */
.L_x_3696:
[----:B------:R-:W-:Y:S05]  /*01f0*/  EXIT ;  /* 0x000000000000794d */ /* 0x000fea0003800000 */
        .type           $_ZN5flash24flash_fwd_splitkv_kernelI23Flash_fwd_kernel_traitsILi32ELi64ELi256ELi4ELb0ELb0EN7cutlass10bfloat16_tE19Flash_kernel_traitsILi32ELi64ELi256ELi4ES3_EELb0ELb0ELb1ELb0ELb0ELb0ELb1ELb1EEEvNS_16Flash_fwd_paramsE$_ZN5flash30compute_attn_1rowblock_splitkvI23Flash_fwd_kernel_traitsILi32ELi64ELi256ELi4ELb0ELb0EN7cutlass10bfloat16_tE19Flash_kernel_traitsILi32ELi64ELi256ELi4ES3_EELb0ELb0ELb1ELb0ELb0ELb0ELb1ELb1ENS_16Flash_fwd_paramsEEEvRKT8_iiiii,@function
        .size           $_ZN5flash24flash_fwd_splitkv_kernelI23Flash_fwd_kernel_traitsILi32ELi64ELi256ELi4ELb0ELb0EN7cutlass10bfloat16_tE19Flash_kernel_traitsILi32ELi64ELi256ELi4ES3_EELb0ELb0ELb1ELb0ELb0ELb0ELb1ELb1EEEvNS_16Flash_fwd_paramsE$_ZN5flash30compute_attn_1rowblock_splitkvI23Flash_fwd_kernel_traitsILi32ELi64ELi256ELi4ELb0ELb0EN7cutlass10bfloat16_tE19Flash_kernel_traitsILi32ELi64ELi256ELi4ES3_EELb0ELb0ELb1ELb0ELb0ELb0ELb1ELb1ENS_16Flash_fwd_paramsEEEvRKT8_iiiii,(.L_x_10256 - $_ZN5flash24flash_fwd_splitkv_kernelI23Flash_fwd_kernel_traitsILi32ELi64ELi256ELi4ELb0ELb0EN7cutlass10bfloat16_tE19Flash_kernel_traitsILi32ELi64ELi256ELi4ES3_EELb0ELb0ELb1ELb0ELb0ELb0ELb1ELb1EEEvNS_16Flash_fwd_paramsE$_ZN5flash30compute_attn_1rowblock_splitkvI23Flash_fwd_kernel_traitsILi32ELi64ELi256ELi4ELb0ELb0EN7cutlass10bfloat16_tE19Flash_kernel_traitsILi32ELi64ELi256ELi4ES3_EELb0ELb0ELb1ELb0ELb0ELb0ELb1ELb1ENS_16Flash_fwd_paramsEEEvRKT8_iiiii)
$_ZN5flash24flash_fwd_splitkv_kernelI23Flash_fwd_kernel_traitsILi32ELi64ELi256ELi4ELb0ELb0EN7cutlass10bfloat16_tE19Flash_kernel_traitsILi32ELi64ELi256ELi4ES3_EELb0ELb0ELb1ELb0ELb0ELb0ELb1ELb1EEEvNS_16Flash_fwd_paramsE$_ZN5flash30compute_attn_1rowblock_splitkvI23Flash_fwd_kernel_traitsILi32ELi64ELi256ELi4ELb0ELb0EN7cutlass10bfloat16_tE19Flash_kernel_traitsILi32ELi64ELi256ELi4ES3_EELb0ELb0ELb1ELb0ELb0ELb0ELb1ELb1ENS_16Flash_fwd_paramsEEEvRKT8_iiiii:
        /* <DEDUP_REMOVED lines=38> */
.L_x_3698:
[----:B------:R-:W-:Y:S05]  /*0460*/  BSYNC.RECONVERGENT B0 ;  /* 0x0000000000007941 */ /* 0x000fea0003800200 */
.L_x_3697:
[----:B------:R-:W-:Y:S04]  /*0470*/  BSSY.RECONVERGENT B0, `(.L_x_3699) ;  /* 0x0000007000007945 */ /* 0x000fe80003800200 */
[----:B------:R-:W-:Y:S05]  /*0480*/  @!P4 BRA `(.L_x_3700) ;  /* 0x000000000014c947 */ /* 0x000fea0003800000 */
[----:B------:R-:W3:Y:S02]  /*0490*/  LD.E.U8 R2, desc[UR4][R148.64+0x1b2] ;  /* 0x0001b20494027980 */ /* 0x000ee4000c101100 */
[----:B---3--:R-:W-:-:S13]  /*04a0*/  ISETP.NE.AND P0, PT, R2, RZ, PT ;  /* 0x000000ff0200720c */ /* 0x008fda0003f05270 */
[----:B------:R-:W3:Y:S02]  /*04b0*/  @P0 LD.E R7, desc[UR4][R8.64+0x4] ;  /* 0x0000040408070980 */ /* 0x000ee4000c101900 */
[----:B---3-5:R-:W-:-:S06]  /*04c0*/  @P0 IADD3 R74, PT, PT, R7, -R12, RZ ;  /* 0x8000000c074a0210 */ /* 0x028fcc0007ffe0ff */
[----:B------:R3:W5:Y:S02]  /*04d0*/  @!P0 LD.E R74, desc[UR4][R8.64] ;  /* 0x00000004084a8980 */ /* 0x000764000c101900 */
.L_x_3700:
[----:B------:R-:W-:Y:S05]  /*04e0*/  BSYNC.RECONVERGENT B0 ;  /* 0x0000000000007941 */ /* 0x000fea0003800200 */
.L_x_3699:
[----:B------:R-:W-:Y:S01]  /*04f0*/  BSSY.RECONVERGENT B1, `(.L_x_3701) ;  /* 0x0000012000017945 */ /* 0x000fe20003800200 */
[----:B-----5:R-:W-:Y:S02]  /*0500*/  @P3 IADD3 R224, PT, PT, R3, -R0, RZ ;  /* 0x8000000003e03210 */ /* 0x020fe40007ffe0ff */
[----:B------:R-:W-:Y:S01]  /*0510*/  IADD3 R74, PT, PT, R74, -R11, RZ ;  /* 0x8000000b4a4a7210 */ /* 0x000fe20007ffe0ff */
[----:B------:R-:W-:Y:S06]  /*0520*/  @!P5 BRA `(.L_x_3702) ;  /* 0x000000000014d947 */ /* 0x000fec0003800000 */
[----:B------:R-:W-:-:S05]  /*0530*/  IADD3 R2, P0, PT, R4, R76, RZ ;  /* 0x0000004c04027210 */ /* 0x000fca0007f1e0ff */
[----:B------:R-:W-:-:S05]  /*0540*/  IMAD.X R3, R5, 0x1, R75, P0 ;  /* 0x0000000105037824 */ /* 0x000fca00000e064b */
[----:B------:R-:W4:Y:S02]  /*0550*/  LD.E R60, desc[UR4][R2.64] ;  /* 0x00000004023c7980 */ /* 0x000f24000c101900 */
[----:B----4-:R-:W-:Y:S01]  /*0560*/  IADD3 R60, PT, PT, R60, -R11, RZ ;  /* 0x8000000b3c3c7210 */ /* 0x010fe20007ffe0ff */
[----:B------:R-:W-:Y:S05]  /*0570*/  BRA `(.L_x_3703) ;  /* 0x0000000000247947 */ /* 0x000fea0003800000 */
.L_x_3702:
[----:B------:R-:W4:Y:S01]  /*0580*/  LD.E.64 R2, desc[UR4][R148.64+0x108] ;  /* 0x0001080494027980 */ /* 0x000f22000c101b00 */
[----:B------:R-:W-:Y:S01]  /*0590*/  BSSY.RECONVERGENT B0, `(.L_x_3704) ;  /* 0x0000006000007945 */ /* 0x000fe20003800200 */
[----:B----4-:R-:W-:-:S04]  /*05a0*/  ISETP.NE.U32.AND P0, PT, R2, RZ, PT ;  /* 0x000000ff0200720c */ /* 0x010fc80003f05070 */
[----:B------:R-:W-:Y:S01]  /*05b0*/  ISETP.NE.AND.EX P0, PT, R3, RZ, PT, P0 ;  /* 0x000000ff0300720c */ /* 0x000fe20003f05300 */
[----:B------:R-:W-:-:S12]  /*05c0*/  IMAD.MOV.U32 R3, RZ, RZ, RZ ;  /* 0x000000ffff037224 */ /* 0x000fd800078e00ff */
[----:B------:R-:W-:Y:S05]  /*05d0*/  @!P0 BRA `(.L_x_3705) ;  /* 0x0000000000048947 */ /* 0x000fea0003800000 */
[----:B------:R4:W5:Y:S02]  /*05e0*/  LD.E R3, desc[UR4][R148.64+0xbc] ;  /* 0x0000bc0494037980 */ /* 0x000964000c101900 */
.L_x_3705:
[----:B------:R-:W-:Y:S05]  /*05f0*/  BSYNC.RECONVERGENT B0 ;  /* 0x0000000000007941 */ /* 0x000fea0003800200 */
.L_x_3704:
[----:B-----5:R-:W-:Y:S02]  /*0600*/  IADD3 R60, PT, PT, R74, R3, RZ ;  /* 0x000000034a3c7210 */ /* 0x020fe40007ffe0ff */
.L_x_3703:
[----:B------:R-:W-:Y:S05]  /*0610*/  BSYNC.RECONVERGENT B1 ;  /* 0x0000000000017941 */ /* 0x000fea0003800200 */
.L_x_3701:
[----:B------:R-:W-:Y:S01]  /*0620*/  IMAD.SHL.U32 R79, R223, 0x40, RZ ;  /* 0x00000040df4f7824 */ /* 0x000fe200078e00ff */
[----:B------:R-:W-:Y:S01]  /*0630*/  MOV R2, R222 ;  /* 0x000000de00027202 */ /* 0x000fe20000000f00 */
[----:B------:R-:W-:-:S03]  /*0640*/  IMAD.MOV.U32 R3, RZ, RZ, 0x0 ;  /* 0x00000000ff037424 */ /* 0x000fc600078e00ff */
[----:B------:R-:W-:-:S13]  /*0650*/  ISETP.GT.AND P0, PT, R224, R79, PT ;  /* 0x0000004fe000720c */ /* 0x000fda0003f04270 */
[----:B-1234-:R-:W-:Y:S05]  /*0660*/  @!P0 RET.REL.NODEC R2 `(_ZN5flash24flash_fwd_splitkv_kernelI23Flash_fwd_kernel_traitsILi32ELi64ELi256ELi4ELb0ELb0EN7cutlass10bfloat16_tE19Flash_kernel_traitsILi32ELi64ELi256ELi4ES3_EELb0ELb0ELb1ELb0ELb0ELb0ELb1ELb1EEEvNS_16Flash_fwd_paramsE) ;  /* 0xfffffff802648950 */ /* 0x01efea0003c3ffff */
        /* <DEDUP_REMOVED lines=45> */
[----:B------:R-:W-:Y:S01]  /*0940*/  SHF.R.U32.HI R10, RZ, 0x3, R63 ;  /* 0x00000003ff0a7819 */ /* 0x000fe2000001163f */
[----:B------:R-:W-:-:S02]  /*0950*/  IMAD.MOV.U32 R223, RZ, RZ, 0x0 ;  /* 0x00000000ffdf7424 */ /* 0x000fc400078e00ff */
[----:B--2---:R-:W-:-:S04]  /*0960*/  IMAD R2, R2, UR8, R227 ;  /* 0x0000000802027c24 */ /* 0x004fc8000f8e02e3 */
[----:B---3--:R-:W-:Y:S02]  /*0970*/  IMAD R226, R2, R5, R226 ;  /* 0x0000000502e27224 */ /* 0x008fe400078e02e2 */
[----:B------:R-:W-:Y:S02]  /*0980*/  IMAD.SHL.U32 R2, R63, 0x4, RZ ;  /* 0x000000043f027824 */ /* 0x000fe400078e00ff */
        /* <DEDUP_REMOVED lines=10> */
[----:B------:R-:W-:Y:S02]  /*0a30*/  LEA.HI.X.SX32 R4, R4, RZ, 0x1, P0 ;  /* 0x000000ff04047211 */ /* 0x000fe400000f0eff */
[C---:B------:R-:W-:Y:S02]  /*0a40*/  LEA R6, P1, R11.reuse, R6, 0x2 ;  /* 0x000000060b067211 */ /* 0x040fe400078210ff */
[----:B------:R-:W-:Y:S02]  /*0a50*/  ISETP.GE.OR P6, PT, R0, R79, P3 ;  /* 0x0000004f0000720c */ /* 0x000fe40001fc6670 */
[----:B------:R-:W-:Y:S02]  /*0a60*/  LEA.HI.X R7, R11, R7, R4, 0x2, P1 ;  /* 0x000000070b077211 */ /* 0x000fe400008f1404 */
[----:B------:R-:W-:-:S03]  /*0a70*/  ISETP.NE.AND P0, PT, R5, RZ, PT ;  /* 0x000000ff0500720c */ /* 0x000fc60003f05270 */
[----:B------:R-:W-:Y:S01]  /*0a80*/  @!P5 ST.E.128 desc[UR4][R6.64], RZ ;  /* 0x000000ff0600d985 */ /* 0x000fe2000c101d04 */
[CC--:B------:R-:W-:Y:S02]  /*0a90*/  ISETP.GE.OR P5, PT, R2.reuse, R79.reuse, P3 ;  /* 0x0000004f0200720c */ /* 0x0c0fe40001fa6670 */
[-C--:B------:R-:W-:Y:S02]  /*0aa0*/  ISETP.GE.OR P1, PT, R2, R79.reuse, P0 ;  /* 0x0000004f0200720c */ /* 0x080fe40000726670 */
[-C--:B------:R-:W-:Y:S01]  /*0ab0*/  ISETP.GE.OR P2, PT, R0, R79.reuse, P0 ;  /* 0x0000004f0000720c */ /* 0x080fe20000746670 */
[C---:B------:R-:W-:Y:S01]  /*0ac0*/  VIADD R0, R10.reuse, 0x30 ;  /* 0x000000300a007836 */ /* 0x040fe20000000000 */
[----:B------:R-:W-:Y:S01]  /*0ad0*/  P2R R2, PR, RZ, 0x20 ;  /* 0x00000020ff027803 */ /* 0x000fe20000000000 */
[----:B------:R-:W-:Y:S01]  /*0ae0*/  @!P6 ST.E.128 desc[UR4][R6.64+0x800], RZ ;  /* 0x000800ff0600e985 */ /* 0x000fe2000c101d04 */
[----:B------:R-:W-:Y:S02]  /*0af0*/  IADD3 R5, P5, PT, R3, R10, RZ ;  /* 0x0000000a03057210 */ /* 0x000fe40007fbe0ff */
[----:B------:R-:W-:-:S02]  /*0b00*/  ISETP.GE.OR P4, PT, R10, R79, P0 ;  /* 0x0000004f0a00720c */ /* 0x000fc40000786670 */
[----:B------:R-:W-:Y:S02]  /*0b10*/  LEA.HI.X.SX32 R3, R3, RZ, 0x1, P5 ;  /* 0x000000ff03037211 */ /* 0x000fe400028f0eff */
[-C--:B------:R-:W-:Y:S02]  /*0b20*/  ISETP.GE.OR P6, PT, R0, R79.reuse, P3 ;  /* 0x0000004f0000720c */ /* 0x080fe40001fc6670 */
        /* <DEDUP_REMOVED lines=12> */
[----:B-1----:R-:W-:Y:S05]  /*0bf0*/  @P0 RET.REL.NODEC R222 `(_ZN5flash24flash_fwd_splitkv_kernelI23Flash_fwd_kernel_traitsILi32ELi64ELi256ELi4ELb0ELb0EN7cutlass10bfloat16_tE19Flash_kernel_traitsILi32ELi64ELi256ELi4ES3_EELb0ELb0ELb1ELb0ELb0ELb0ELb1ELb1EEEvNS_16Flash_fwd_paramsE) ;  /* 0xfffffff4de000950 */ /* 0x002fea0003c3ffff */
[----:B------:R-:W-:Y:S02]  /*0c00*/  MOV R3, 0xff800000 ;  /* 0xff80000000037802 */ /* 0x000fe40000000f00 */
[----:B------:R-:W-:-:S03]  /*0c10*/  MOV R223, 0x0 ;  /* 0x0000000000df7802 */ /* 0x000fc60000000f00 */
[----:B------:R1:W-:Y:S02]  /*0c20*/  ST.E desc[UR4][R8.64+0xc0], R3 ;  /* 0x0000c00308007985 */ /* 0x0003e4000c101904 */
[----:B-1----:R-:W-:Y:S05]  /*0c30*/  RET.REL.NODEC R222 `(_ZN5flash24flash_fwd_splitkv_kernelI23Flash_fwd_kernel_traitsILi32ELi64ELi256ELi4ELb0ELb0EN7cutlass10bfloat16_tE19Flash_kernel_traitsILi32ELi64ELi256ELi4ES3_EELb0ELb0ELb1ELb0ELb0ELb0ELb1ELb1EEEvNS_16Flash_fwd_paramsE) ;  /* 0xfffffff0def07950 */ /* 0x002fea0003c3ffff */
.L_x_3706:
        /* <DEDUP_REMOVED lines=17> */
[----:B-1----:R-:W-:-:S03]  /*0d50*/  LEA R3, R61, 0xffffff00, 0x8 ;  /* 0xffffff003d037811 */ /* 0x002fc600078e40ff */
        /* <DEDUP_REMOVED lines=20> */
[----:B------:R-:W-:Y:S02]  /*0ea0*/  LOP3.LUT R2, R3, R10, RZ, 0x3c, !PT ;  /* 0x0000000a03027212 */ /* 0x000fe400078e3cff */
[----:B------:R-:W-:-:S09]  /*0eb0*/  ISETP.NE.AND P3, PT, R10, RZ, PT ;  /* 0x000000ff0a00720c */ /* 0x000fd20003f65270 */
        /* <DEDUP_REMOVED lines=10> */
[----:B------:R-:W-:Y:S01]  /*0f60*/  @!P2 IADD3 R9, PT, PT, -R9, RZ, RZ ;  /* 0x000000ff0909a210 */ /* 0x000fe20007ffe1ff */
[----:B------:R-:W2:Y:S01]  /*0f70*/  LD.E.64 R12, desc[UR4][R16.64+0x20] ;  /* 0x00002004100c7980 */ /* 0x000ea2000c101b00 */
        /* <DEDUP_REMOVED lines=9> */
[----:B-1----:R-:W-:Y:S02]  /*1010*/  IABS R6, R226 ;  /* 0x000000e200067213 */ /* 0x002fe40000000000 */
[----:B------:R-:W-:Y:S02]  /*1020*/  IABS R7, R5 ;  /* 0x0000000500077213 */ /* 0x000fe40000000000 */
        /* <DEDUP_REMOVED lines=40> */
.L_x_3708:
        /* <DEDUP_REMOVED lines=11> */
[----:B------:R-:W-:Y:S02]  /*1360*/  IABS R4, R226 ;  /* 0x000000e200047213 */ /* 0x000fe40000000000 */
        /* <DEDUP_REMOVED lines=17> */
[----:B------:R-:W-:-:S06]  /*1480*/  @!P0 IMAD R2, R2, R212, R7 ;  /* 0x000000d402028224 */ /* 0x000fcc00078e0207 */
[----:B------:R-:W-:Y:S01]  /*1490*/  @!P1 IMAD.IADD R4, R4, 0x1, -R3 ;  /* 0x0000000104049824 */ /* 0x000fe200078e0a03 */
[----:B------:R-:W-:Y:S01]  /*14a0*/  @!P0 IADD3 R23, PT, PT, R23, R2, RZ ;  /* 0x0000000217178210 */ /* 0x000fe20007ffe0ff */
[----:B---3-5:R-:W-:Y:S01]  /*14b0*/  @!P0 IMAD R9, R21, R10, RZ ;  /* 0x0000000a15098224 */ /* 0x028fe200078e02ff */
[----:B------:R-:W-:Y:S02]  /*14c0*/  @!P0 SHF.R.S32.HI R2, RZ, 0x1f, R10 ;  /* 0x0000001fff028819 */ /* 0x000fe4000001140a */
[----:B------:R-:W-:Y:S02]  /*14d0*/  ISETP.GE.U32.AND P4, PT, R4, R3, PT ;  /* 0x000000030400720c */ /* 0x000fe40003f86070 */
[----:B------:R-:W-:Y:S02]  /*14e0*/  LOP3.LUT R4, R226, R5, RZ, 0x3c, !PT ;  /* 0x00000005e2047212 */ /* 0x000fe400078e3cff */
[----:B------:R-:W-:Y:S01]  /*14f0*/  @P0 IADD3 R7, PT, PT, R11, R12, RZ ;  /* 0x0000000c0b070210 */ /* 0x000fe20007ffe0ff */
[----:B------:R-:W-:Y:S01]  /*1500*/  @!P0 IMAD R9, R20, R2, R9 ;  /* 0x0000000214098224 */ /* 0x000fe200078e0209 */
[----:B------:R-:W-:Y:S01]  /*1510*/  ISETP.GE.AND P2, PT, R4, RZ, PT ;  /* 0x000000ff0400720c */ /* 0x000fe20003f46270 */
[----:B------:R-:W-:Y:S01]  /*1520*/  @!P0 IMAD.WIDE.U32 R22, R20, R10, R22 ;  /* 0x0000000a14168225 */ /* 0x000fe200078e0016 */
[----:B------:R-:W-:-:S02]  /*1530*/  ISETP.NE.AND P3, PT, R5, RZ, PT ;  /* 0x000000ff0500720c */ /* 0x000fc40003f65270 */
[----:B------:R-:W-:Y:S01]  /*1540*/  LEA R3, R61, 0xffffff00, 0x8 ;  /* 0xffffff003d037811 */ /* 0x000fe200078e40ff */
[----:B------:R-:W-:Y:S01]  /*1550*/  @P0 IMAD.WIDE.U32 R20, R212, R7, RZ ;  /* 0x00000007d4140225 */ /* 0x000fe200078e00ff */
[----:B------:R-:W-:-:S03]  /*1560*/  @!P1 IADD3 R6, PT, PT, R6, 0x1, RZ ;  /* 0x0000000106069810 */ /* 0x000fc60007ffe0ff */
[C---:B------:R-:W-:Y:S01]  /*1570*/  @P0 IMAD R2, R213.reuse, R7, RZ ;  /* 0x00000007d5020224 */ /* 0x040fe200078e02ff */
[----:B------:R-:W-:Y:S01]  /*1580*/  @!P0 MOV R8, R22 ;  /* 0x0000001600088202 */ /* 0x000fe20000000f00 */
[----:B------:R-:W-:Y:S01]  /*1590*/  IMAD R4, R213, R3, RZ ;  /* 0x00000003d5047224 */ /* 0x000fe200078e02ff */
[----:B------:R-:W-:Y:S01]  /*15a0*/  @!P0 IADD3 R9, PT, PT, R23, R9, RZ ;  /* 0x0000000917098210 */ /* 0x000fe20007ffe0ff */
[----:B------:R-:W-:Y:S01]  /*15b0*/  @P0 IMAD.IADD R9, R21, 0x1, R2 ;  /* 0x0000000115090824 */ /* 0x000fe200078e0202 */
[----:B------:R-:W-:Y:S01]  /*15c0*/  @P0 MOV R8, R20 ;  /* 0x0000001400080202 */ /* 0x000fe20000000f00 */
[----:B------:R-:W-:Y:S01]  /*15d0*/  @P4 VIADD R6, R6, 0x1 ;  /* 0x0000000106064836 */ /* 0x000fe20000000000 */
[----:B------:R-:W-:Y:S01]  /*15e0*/  SHF.R.S32.HI R13, RZ, 0x1f, R3 ;  /* 0x0000001fff0d7819 */ /* 0x000fe20000011403 */
[----:B----4-:R-:W-:Y:S01]  /*15f0*/  @!P0 IMAD R2, R215, R11, RZ ;  /* 0x0000000bd7028224 */ /* 0x010fe200078e02ff */
        /* <DEDUP_REMOVED lines=8> */
[----:B------:R-:W-:Y:S02]  /*1680*/  @!P0 SHF.R.S32.HI R7, RZ, 0x1f, R10 ;  /* 0x0000001fff078819 */ /* 0x000fe4000001140a */
[----:B------:R-:W-:Y:S01]  /*1690*/  @!P0 IADD3 R23, PT, PT, R9, R2, RZ ;  /* 0x0000000209178210 */ /* 0x000fe20007ffe0ff */
[----:B------:R-:W-:Y:S01]  /*16a0*/  @!P0 IMAD R2, R19, R10, RZ ;  /* 0x0000000a13028224 */ /* 0x000fe200078e02ff */
[----:B------:R-:W-:Y:S01]  /*16b0*/  @!P0 MOV R22, R8 ;  /* 0x0000000800168202 */ /* 0x000fe20000000f00 */
[----:B------:R-:W-:Y:S01]  /*16c0*/  IMAD R9, R15, R6, RZ ;  /* 0x000000060f097224 */ /* 0x000fe200078e02ff */
[----:B------:R-:W-:Y:S01]  /*16d0*/  SHF.R.S32.HI R4, RZ, 0x1f, R6 ;  /* 0x0000001fff047819 */ /* 0x000fe20000011406 */
[----:B------:R-:W-:-:S02]  /*16e0*/  @P0 IMAD.IADD R11, R11, 0x1, R12 ;  /* 0x000000010b0b0824 */ /* 0x000fc400078e020c */
[C---:B------:R-:W-:Y:S02]  /*16f0*/  @!P0 IMAD R2, R18.reuse, R7, R2 ;  /* 0x0000000712028224 */ /* 0x040fe400078e0202 */
        /* <DEDUP_REMOVED lines=11> */
.L_x_3709:
[----:B------:R-:W-:Y:S05]  /*17b0*/  BSYNC.RECONVERGENT B0 ;  /* 0x0000000000007941 */ /* 0x000fea0003800200 */
.L_x_3707:
        /* <DEDUP_REMOVED lines=30> */
[----:B------:R-:W-:Y:S01]  /*19a0*/  IADD3 R20, P2, PT, R12, R20, RZ ;  /* 0x000000140c147210 */ /* 0x000fe20007f5e0ff */
[----:B------:R-:W-:Y:S01]  /*19b0*/  @!P1 VIADD R7, R7, 0x1 ;  /* 0x0000000107079836 */ /* 0x000fe20000000000 */
[----:B------:R-:W-:Y:S01]  /*19c0*/  LOP3.LUT R10, R226, R5, RZ, 0x3c, !PT ;  /* 0x00000005e20a7212 */ /* 0x000fe200078e3cff */
[----:B------:R-:W1:Y:S02]  /*19d0*/  S2R R49, SR_CgaCtaId ;  /* 0x0000000000317919 */ /* 0x000e640000008800 */
[----:B------:R-:W-:Y:S01]  /*19e0*/  IMAD.X R21, RZ, RZ, R18, P2 ;  /* 0x000000ffff157224 */ /* 0x000fe200010e0612 */
[----:B------:R-:W-:Y:S01]  /*19f0*/  ISETP.GE.AND P3, PT, R10, RZ, PT ;  /* 0x000000ff0a00720c */ /* 0x000fe20003f66270 */
[----:B-----5:R-:W-:Y:S01]  /*1a00*/  IMAD R10, R13, R214, RZ ;  /* 0x000000d60d0a7224 */ /* 0x020fe200078e02ff */
[----:B------:R-:W-:-:S03]  /*1a10*/  ISETP.NE.AND P2, PT, R5, RZ, PT ;  /* 0x000000ff0500720c */ /* 0x000fc60003f45270 */
[----:B------:R-:W-:Y:S01]  /*1a20*/  @P4 IADD3 R7, PT, PT, R7, 0x1, RZ ;  /* 0x0000000107074810 */ /* 0x000fe20007ffe0ff */
[C---:B------:R-:W-:Y:S02]  /*1a30*/  IMAD R10, R3.reuse, R215, R10 ;  /* 0x000000d7030a7224 */ /* 0x040fe400078e020a */
[----:B------:R-:W-:-:S04]  /*1a40*/  IMAD.WIDE.U32 R20, R3, R214, R20 ;  /* 0x000000d603147225 */ /* 0x000fc800078e0014 */
[----:B------:R-:W-:-:S05]  /*1a50*/  IMAD.MOV.U32 R3, RZ, RZ, R7 ;  /* 0x000000ffff037224 */ /* 0x000fca00078e0007 */
[----:B------:R-:W-:Y:S02]  /*1a60*/  @!P3 IADD3 R3, PT, PT, -R3, RZ, RZ ;  /* 0x000000ff0303b210 */ /* 0x000fe40007ffe1ff */
[----:B------:R-:W-:Y:S01]  /*1a70*/  @!P2 LOP3.LUT R3, RZ, R5, RZ, 0x33, !PT ;  /* 0x00000005ff03a212 */ /* 0x000fe200078e33ff */
[----:B------:R-:W-:Y:S01]  /*1a80*/  IMAD.IADD R21, R21, 0x1, R10 ;  /* 0x0000000115157824 */ /* 0x000fe200078e020a */
[----:B------:R-:W-:Y:S01]  /*1a90*/  SHF.R.S32.HI R127, RZ, 0x1f, R226 ;  /* 0x0000001fff7f7819 */ /* 0x000fe200000114e2 */
[----:B------:R-:W-:Y:S01]  /*1aa0*/  IMAD.MOV.U32 R131, RZ, RZ, RZ ;  /* 0x000000ffff837224 */ /* 0x000fe200078e00ff */
[----:B------:R-:W-:Y:S01]  /*1ab0*/  SHF.R.U32.HI R130, RZ, 0x2, R63 ;  /* 0x00000002ff827819 */ /* 0x000fe2000001163f */
[----:B------:R-:W-:Y:S02]  /*1ac0*/  IMAD R5, R27, R3, RZ ;  /* 0x000000031b057224 */ /* 0x000fe400078e02ff */
[----:B------:R-:W-:Y:S01]  /*1ad0*/  IMAD.WIDE.U32 R20, R3, R26, R20 ;  /* 0x0000001a03147225 */ /* 0x000fe200078e0014 */
[----:B------:R-:W-:-:S04]  /*1ae0*/  LOP3.LUT R10, R64, 0xc0, RZ, 0xc0, !PT ;  /* 0x000000c0400a7812 */ /* 0x000fc800078ec0ff */
[----:B------:R-:W-:-:S04]  /*1af0*/  LOP3.LUT R19, R10, 0x18, R63, 0xf8, !PT ;  /* 0x000000180a137812 */ /* 0x000fc800078ef83f */
[----:B------:R-:W-:-:S04]  /*1b00*/  LOP3.LUT R19, R19, 0x18, R64, 0x78, !PT ;  /* 0x0000001813137812 */ /* 0x000fc800078e7840 */
[----:B------:R-:W-:Y:S01]  /*1b10*/  LOP3.LUT R64, R19, 0x1f20, R64, 0xf8, !PT ;  /* 0x00001f2013407812 */ /* 0x000fe200078ef840 */
[-C--:B------:R-:W-:Y:S02]  /*1b20*/  IMAD R221, R215, R130.reuse, RZ ;  /* 0x00000082d7dd7224 */ /* 0x080fe400078e02ff */
[----:B------:R-:W-:Y:S02]  /*1b30*/  IMAD R217, R213, R130, RZ ;  /* 0x00000082d5d97224 */ /* 0x000fe400078e02ff */
[----:B------:R-:W-:Y:S02]  /*1b40*/  IMAD.SHL.U32 R65, R63, 0x4, RZ ;  /* 0x000000043f417824 */ /* 0x000fe400078e00ff */
[----:B------:R-:W-:Y:S01]  /*1b50*/  IMAD.SHL.U32 R62, R61, 0x100, RZ ;  /* 0x000001003d3e7824 */ /* 0x000fe200078e00ff */
[----:B------:R-:W-:Y:S01]  /*1b60*/  SHF.L.U64.HI R67, R214, 0x5, R215 ;  /* 0x00000005d6437819 */ /* 0x000fe200000102d7 */
[----:B------:R-:W-:Y:S01]  /*1b70*/  IMAD.SHL.U32 R68, R212, 0x20, RZ ;  /* 0x00000020d4447824 */ /* 0x000fe200078e00ff */
[----:B------:R-:W-:Y:S01]  /*1b80*/  SHF.L.U32 R66, R214, 0x5, RZ ;  /* 0x00000005d6427819 */ /* 0x000fe200000006ff */
[----:B------:R-:W-:Y:S01]  /*1b90*/  VIADD R71, R62, 0xffffff00 ;  /* 0xffffff003e477836 */ /* 0x000fe20000000000 */
[----:B------:R-:W-:-:S02]  /*1ba0*/  SHF.L.U64.HI R69, R212, 0x5, R213 ;  /* 0x00000005d4457819 */ /* 0x000fc400000102d5 */
[----:B------:R-:W-:Y:S01]  /*1bb0*/  LOP3.LUT R77, R65, 0xc, RZ, 0xc0, !PT ;  /* 0x0000000c414d7812 */ /* 0x000fe200078ec0ff */
[----:B--2---:R-:W-:-:S04]  /*1bc0*/  @P0 IMAD.WIDE.U32 R30, R22, R0, RZ ;  /* 0x00000000161e0225 */ /* 0x004fc800078e00ff */
[----:B------:R-:W-:Y:S02]  /*1bd0*/  @P0 IMAD R7, R23, R0, RZ ;  /* 0x0000000017070224 */ /* 0x000fe400078e02ff */
[-C--:B---3--:R-:W-:Y:S02]  /*1be0*/  @!P0 IMAD R18, R29, R227.reuse, RZ ;  /* 0x000000e31d128224 */ /* 0x088fe400078e02ff */
[----:B------:R-:W-:-:S04]  /*1bf0*/  @!P0 IMAD.WIDE.U32 R28, R28, R227, RZ ;  /* 0x000000e31c1c8225 */ /* 0x000fc800078e00ff */
[----:B------:R-:W-:Y:S01]  /*1c00*/  @!P0 IMAD.MOV.U32 R0, RZ, RZ, R28 ;  /* 0x000000ffff008224 */ /* 0x000fe200078e001c */
[----:B------:R-:W-:Y:S01]  /*1c10*/  @P0 MOV R0, R30 ;  /* 0x0000001e00000202 */ /* 0x000fe20000000f00 */
[----:B------:R-:W-:Y:S02]  /*1c20*/  @!P0 IMAD.IADD R18, R29, 0x1, R18 ;  /* 0x000000011d128824 */ /* 0x000fe400078e0212 */
[----:B------:R-:W-:Y:S01]  /*1c30*/  @P0 IMAD.IADD R18, R31, 0x1, R7 ;  /* 0x000000011f120824 */ /* 0x000fe200078e0207 */
[----:B------:R-:W-:Y:S02]  /*1c40*/  IADD3 R28, P1, PT, R12, R0, RZ ;  /* 0x000000000c1c7210 */ /* 0x000fe40007f3e0ff */
[----:B------:R-:W-:Y:S01]  /*1c50*/  SHF.R.S32.HI R0, RZ, 0x1f, R3 ;  /* 0x0000001fff007819 */ /* 0x000fe20000011403 */
[----:B------:R-:W-:Y:S02]  /*1c60*/  IMAD R7, R25, R226, RZ ;  /* 0x000000e219077224 */ /* 0x000fe400078e02ff */
[----:B------:R-:W-:-:S02]  /*1c70*/  IMAD.X R29, RZ, RZ, R18, P1 ;  /* 0x000000ffff1d7224 */ /* 0x000fc400008e0612 */
[----:B------:R-:W-:Y:S02]  /*1c80*/  IMAD R5, R0, R26, R5 ;  /* 0x0000001a00057224 */ /* 0x000fe400078e0205 */
[----:B------:R-:W-:Y:S01]  /*1c90*/  IMAD.WIDE.U32 R28, R226, R24, R28 ;  /* 0x00000018e21c7225 */ /* 0x000fe200078e001c */
[----:B------:R-:W-:-:S03]  /*1ca0*/  MOV R18, 0x400 ;  /* 0x0000040000127802 */ /* 0x000fc60000000f00 */
[----:B------:R-:W-:Y:S02]  /*1cb0*/  IMAD R7, R24, R127, R7 ;  /* 0x0000007f18077224 */ /* 0x000fe400078e0207 */
[----:B------:R-:W-:Y:S01]  /*1cc0*/  IMAD.WIDE.U32 R26, R223, 0x40, R130 ;  /* 0x00000040df1a7825 */ /* 0x000fe200078e0082 */
[----:B------:R-:W-:-:S03]  /*1cd0*/  IADD3 R25, PT, PT, R21, R5, RZ ;  /* 0x0000000515197210 */ /* 0x000fc60007ffe0ff */
[----:B------:R-:W-:Y:S01]  /*1ce0*/  IMAD.MOV.U32 R24, RZ, RZ, R20 ;  /* 0x000000ffff187224 */ /* 0x000fe200078e0014 */
[----:B------:R-:W-:Y:S01]  /*1cf0*/  MOV R20, R28 ;  /* 0x0000001c00147202 */ /* 0x000fe20000000f00 */
[----:B------:R-:W-:Y:S02]  /*1d00*/  IMAD.IADD R21, R29, 0x1, R7 ;  /* 0x000000011d157824 */ /* 0x000fe400078e0207 */
[----:B------:R-:W-:Y:S01]  /*1d10*/  IMAD R5, R27, R22, RZ ;  /* 0x000000161b057224 */ /* 0x000fe200078e02ff */
[----:B-1----:R-:W-:Y:S01]  /*1d20*/  LEA R49, R49, R18, 0x18 ;  /* 0x0000001231317211 */ /* 0x002fe200078ec0ff */
[----:B------:R-:W-:Y:S01]  /*1d30*/  IMAD.WIDE.U32 R20, R26, R22, R20 ;  /* 0x000000161a147225 */ /* 0x000fe200078e0014 */
[----:B------:R-:W-:-:S03]  /*1d40*/  IADD3 R18, P0, PT, R12, R6, RZ ;  /* 0x000000060c127210 */ /* 0x000fc60007f1e0ff */
[----:B------:R-:W-:Y:S01]  /*1d50*/  IMAD R5, R26, R23, R5 ;  /* 0x000000171a057224 */ /* 0x000fe200078e0205 */
[----:B------:R-:W-:Y:S01]  /*1d60*/  SHF.R.S32.HI R7, RZ, 0x1f, R74 ;  /* 0x0000001fff077819 */ /* 0x000fe2000001144a */
[----:B------:R-:W-:Y:S01]  /*1d70*/  IMAD.X R19, RZ, RZ, R4, P0 ;  /* 0x000000ffff137224 */ /* 0x000fe200000e0604 */
[----:B----4-:R-:W-:Y:S01]  /*1d80*/  LEA R128, P2, R20, R16, 0x1 ;  /* 0x0000001014807211 */ /* 0x010fe200078408ff */
[----:B------:R-:W-:Y:S01]  /*1d90*/  IMAD.IADD R5, R21, 0x1, R5 ;  /* 0x0000000115057824 */ /* 0x000fe200078e0205 */
[----:B------:R-:W-:Y:S01]  /*1da0*/  LEA.HI R4, R7, R74, RZ, 0x8 ;  /* 0x0000004a07047211 */ /* 0x000fe200078f40ff */
[----:B------:R-:W-:-:S03]  /*1db0*/  IMAD.WIDE.U32 R6, R130, R214, R24 ;  /* 0x000000d682067225 */ /* 0x000fc600078e0018 */
[----:B------:R-:W-:Y:S02]  /*1dc0*/  LEA.HI.X R129, R20, R17, R5, 0x1, P2 ;  /* 0x0000001114817211 */ /* 0x000fe400010f0c05 */
[----:B------:R-:W-:Y:S02]  /*1dd0*/  SHF.R.S32.HI R5, RZ, 0x8, R4 ;  /* 0x00000008ff057819 */ /* 0x000fe40000011404 */
[----:B------:R-:W-:Y:S02]  /*1de0*/  IADD3 R221, PT, PT, R7, R221, RZ ;  /* 0x000000dd07dd7210 */ /* 0x000fe40007ffe0ff */
[----:B------:R-:W-:Y:S02]  /*1df0*/  LEA R220, P0, R6, R8, 0x1 ;  /* 0x0000000806dc7211 */ /* 0x000fe400078008ff */
[----:B------:R-:W-:Y:S02]  /*1e00*/  VIMNMX R70, PT, PT, R216, R5, !PT ;  /* 0x00000005d8467248 */ /* 0x000fe40007fe0100 */
[----:B------:R-:W-:-:S02]  /*1e10*/  LEA.HI.X R221, R6, R9, R221, 0x1, P0 ;  /* 0x0000000906dd7211 */ /* 0x000fc400000f0cdd */
[----:B------:R-:W-:Y:S01]  /*1e20*/  ISETP.GT.AND P0, PT, R61, R70, PT ;  /* 0x000000463d00720c */ /* 0x000fe20003f04270 */
[----:B------:R-:W-:-:S04]  /*1e30*/  IMAD.WIDE.U32 R18, R130, R212, R18 ;  /* 0x000000d482127225 */ /* 0x000fc800078e0012 */
[----:B------:R-:W-:Y:S01]  /*1e40*/  IMAD.IADD R217, R19, 0x1, R217 ;  /* 0x0000000113d97824 */ /* 0x000fe200078e02d9 */
[----:B------:R-:W-:Y:S02]  /*1e50*/  LEA R218, P1, R18, R14, 0x1 ;  /* 0x0000000e12da7211 */ /* 0x000fe400078208ff */
[C---:B------:R-:W-:Y:S02]  /*1e60*/  SHF.L.U64.HI R73, R22.reuse, 0x5, R23 ;  /* 0x0000000516497819 */ /* 0x040fe40000010217 */
[----:B------:R-:W-:Y:S02]  /*1e70*/  SHF.L.U32 R72, R22, 0x5, RZ ;  /* 0x0000000516487819 */ /* 0x000fe400000006ff */
[----:B------:R-:W-:Y:S02]  /*1e80*/  LEA.HI.X R217, R18, R15, R217, 0x1, P1 ;  /* 0x0000000f12d97211 */ /* 0x000fe400008f0cd9 */
[----:B------:R-:W-:Y:S02]  /*1e90*/  LEA.HI R11, R11, R11, RZ, 0x1 ;  /* 0x0000000b0b0b7211 */ /* 0x000fe400078f08ff */
[----:B------:R-:W-:Y:S01]  /*1ea0*/  LEA R64, R64, R49, 0x1 ;  /* 0x0000003140407211 */ /* 0x000fe200078e08ff */
        /* <DEDUP_REMOVED lines=14> */
[----:B------:R-:W-:Y:S02]  /*1f90*/  IADD3 R2, PT, PT, R71, R2, RZ ;  /* 0x0000000247027210 */ /* 0x000fe40007ffe0ff */
        /* <DEDUP_REMOVED lines=31> */
[----:B---3--:R-:W-:Y:S01]  /*2190*/  IMAD R9, R133, R71, RZ ;  /* 0x0000004785097224 */ /* 0x008fe200078e02ff */
[----:B------:R-:W-:Y:S01]  /*21a0*/  IADD3 R29, PT, PT, R29, R8, RZ ;  /* 0x000000081d1d7210 */ /* 0x000fe20007ffe0ff */
[----:B----4-:R-:W-:-:S04]  /*21b0*/  IMAD.WIDE.U32 R26, R227, R22, R12 ;  /* 0x00000016e31a7225 */ /* 0x010fc800078e000c */
[----:B------:R-:W-:Y:S02]  /*21c0*/  IMAD R8, R23, R227, RZ ;  /* 0x000000e317087224 */ /* 0x000fe400078e02ff */
[----:B------:R-:W-:Y:S02]  /*21d0*/  IMAD R9, R132, R15, R9 ;  /* 0x0000000f84097224 */ /* 0x000fe400078e0209 */
[----:B------:R-:W-:Y:S01]  /*21e0*/  IMAD.WIDE.U32 R28, R71, R132, R28 ;  /* 0x00000084471c7225 */ /* 0x000fe200078e001c */
[----:B------:R-:W-:-:S03]  /*21f0*/  IADD3 R27, PT, PT, R27, R8, RZ ;  /* 0x000000081b1b7210 */ /* 0x000fc60007ffe0ff */
[----:B------:R-:W-:Y:S02]  /*2200*/  IMAD.IADD R29, R29, 0x1, R9 ;  /* 0x000000011d1d7824 */ /* 0x000fe400078e0209 */
[----:B-----5:R-:W-:Y:S02]  /*2210*/  IMAD R9, R135, R71, RZ ;  /* 0x0000004787097224 */ /* 0x020fe400078e02ff */
[----:B------:R-:W-:-:S04]  /*2220*/  IMAD.WIDE.U32 R26, R71, R134, R26 ;  /* 0x00000086471a7225 */ /* 0x000fc800078e001a */
[----:B------:R-:W-:Y:S02]  /*2230*/  IMAD R8, R134, R15, R9 ;  /* 0x0000000f86087224 */ /* 0x000fe400078e0209 */
[-C--:B------:R-:W-:Y:S02]  /*2240*/  IMAD R21, R21, R3.reuse, RZ ;  /* 0x0000000315157224 */ /* 0x080fe400078e02ff */
[----:B------:R-:W-:Y:S01]  /*2250*/  IMAD R9, R25, R3, RZ ;  /* 0x0000000319097224 */ /* 0x000fe200078e02ff */
[----:B------:R-:W-:Y:S01]  /*2260*/  IADD3 R27, PT, PT, R27, R8, RZ ;  /* 0x000000081b1b7210 */ /* 0x000fe20007ffe0ff */
[-C--:B------:R-:W-:Y:S02]  /*2270*/  IMAD R22, R20, R0.reuse, R21 ;  /* 0x0000000014167224 */ /* 0x080fe400078e0215 */
[----:B------:R-:W-:Y:S02]  /*2280*/  IMAD R0, R24, R0, R9 ;  /* 0x0000000018007224 */ /* 0x000fe400078e0209 */
[----:B------:R-:W-:Y:S01]  /*2290*/  IMAD.WIDE.U32 R24, R3, R24, R26 ;  /* 0x0000001803187225 */ /* 0x000fe200078e001a */
[----:B------:R-:W-:-:S03]  /*22a0*/  SHF.R.S32.HI R9, RZ, 0x1f, R74 ;  /* 0x0000001fff097819 */ /* 0x000fc6000001144a */
[----:B------:R-:W-:Y:S01]  /*22b0*/  IMAD.WIDE.U32 R20, R3, R20, R28 ;  /* 0x0000001403147225 */ /* 0x000fe200078e001c */
[----:B------:R-:W-:Y:S02]  /*22c0*/  LOP3.LUT R3, R63, 0x3, RZ, 0xc0, !PT ;  /* 0x000000033f037812 */ /* 0x000fe400078ec0ff */
[----:B------:R-:W-:Y:S01]  /*22d0*/  IADD3 R15, P0, PT, -R74, R130, RZ ;  /* 0x000000824a0f7210 */ /* 0x000fe20007f1e1ff */
[----:B------:R-:W-:Y:S02]  /*22e0*/  IMAD.IADD R25, R25, 0x1, R0 ;  /* 0x0000000119197824 */ /* 0x000fe400078e0200 */
[----:B------:R-:W-:Y:S02]  /*22f0*/  IMAD R0, R130, R11, RZ ;  /* 0x0000000b82007224 */ /* 0x000fe400078e02ff */
[----:B------:R-:W-:Y:S01]  /*2300*/  IMAD.IADD R23, R21, 0x1, R22 ;  /* 0x0000000115177824 */ /* 0x000fe200078e0216 */
[----:B------:R-:W-:Y:S01]  /*2310*/  IADD3.X R9, PT, PT, RZ, ~R9, RZ, P0, !PT ;  /* 0x80000009ff097210 */ /* 0x000fe200007fe4ff */
[----:B------:R-:W-:-:S02]  /*2320*/  IMAD R21, R2, R11, RZ ;  /* 0x0000000b02157224 */ /* 0x000fc400078e02ff */
[----:B------:R-:W-:Y:S01]  /*2330*/  IMAD R2, R3, 0x8, R0 ;  /* 0x0000000803027824 */ /* 0x000fe200078e0200 */
[----:B------:R-:W-:Y:S01]  /*2340*/  IADD3 R0, PT, PT, R77, R0, RZ ;  /* 0x000000004d007210 */ /* 0x000fe20007ffe0ff */
[----:B------:R-:W-:Y:S01]  /*2350*/  IMAD.MOV.U32 R22, RZ, RZ, R20 ;  /* 0x000000ffff167224 */ /* 0x000fe200078e0014 */
        /* <DEDUP_REMOVED lines=22> */
[----:B------:R-:W-:Y:S02]  /*24c0*/  IADD3 R14, P0, PT, R4, R14, RZ ;  /* 0x0000000e040e7210 */ /* 0x000fe40007f1e0ff */
[-C--:B------:R-:W-:Y:S01]  /*24d0*/  IADD3 R92, P3, PT, R6, R94.reuse, RZ ;  /* 0x0000005e065c7210 */ /* 0x080fe20007f7e0ff */
[----:B------:R-:W-:Y:S01]  /*24e0*/  IMAD R81, R135, 0xc0, RZ ;  /* 0x000000c087517824 */ /* 0x000fe200078e02ff */
[----:B------:R-:W-:Y:S01]  /*24f0*/  IADD3 R94, P2, PT, R4, R94, RZ ;  /* 0x0000005e045e7210 */ /* 0x000fe20007f5e0ff */
[----:B------:R-:W-:Y:S01]  /*2500*/  IMAD.WIDE.U32 R136, R134, 0xc0, RZ ;  /* 0x000000c086887825 */ /* 0x000fe200078e00ff */
[----:B------:R-:W-:-:S02]  /*2510*/  IADD3.X R15, PT, PT, R5, R0, RZ, P0, !PT ;  /* 0x00000000050f7210 */ /* 0x000fc400007fe4ff */
        /* <DEDUP_REMOVED lines=8> */
[C---:B------:R-:W-:Y:S01]  /*25a0*/  SHF.L.U64.HI R83, R134.reuse, 0x6, R135 ;  /* 0x0000000686537819 */ /* 0x040fe20000010287 */
[----:B------:R-:W-:Y:S01]  /*25b0*/  IMAD.IADD R81, R137, 0x1, R81 ;  /* 0x0000000189517824 */ /* 0x000fe200078e0251 */
[----:B------:R-:W-:-:S02]  /*25c0*/  SHF.L.U32 R85, R134, 0x6, RZ ;  /* 0x0000000686557819 */ /* 0x000fc400000006ff */
[C-C-:B------:R-:W-:Y:S02]  /*25d0*/  SHF.L.U64.HI R87, R134.reuse, 0x7, R135.reuse ;  /* 0x0000000786577819 */ /* 0x140fe40000010287 */
[C---:B------:R-:W-:Y:S02]  /*25e0*/  SHF.L.U64.HI R82, R134.reuse, 0x5, R135 ;  /* 0x0000000586527819 */ /* 0x040fe40000010287 */
[----:B------:R-:W-:-:S07]  /*25f0*/  SHF.L.U32 R101, R134, 0x5, RZ ;  /* 0x0000000586657819 */ /* 0x000fce00000006ff */
.L_x_3749:
[----:B------:R-:W-:Y:S01]  /*2600*/  ISETP.NE.AND P0, PT, R122, RZ, PT ;  /* 0x000000ff7a00720c */ /* 0x000fe20003f05270 */
[----:B------:R-:W-:Y:S01]  /*2610*/  VIADD R107, R107, 0x100 ;  /* 0x000001006b6b7836 */ /* 0x000fe20000000000 */
[----:B------:R-:W-:Y:S01]  /*2620*/  ISETP.GE.AND P3, PT, R12, R225, PT ;  /* 0x000000e10c00720c */ /* 0x000fe20003f66270 */
[----:B------:R-:W-:Y:S01]  /*2630*/  VIADD R108, R108, 0x100 ;  /* 0x000001006c6c7836 */ /* 0x000fe20000000000 */
[----:B------:R-:W-:Y:S01]  /*2640*/  UMOV UR6, URZ ;  /* 0x000000ff00067c82 */ /* 0x000fe20008000000 */
[----:B------:R-:W-:Y:S01]  /*2650*/  BSSY.RECONVERGENT B1, `(.L_x_3711) ;  /* 0x0000552000017945 */ /* 0x000fe20003800200 */
[CC--:B------:R-:W-:Y:S01]  /*2660*/  ISETP.GE.OR P0, PT, R130.reuse, R107.reuse, P0 ;  /* 0x0000006b8200720c */ /* 0x0c0fe20000706670 */
[----:B------:R-:W-:Y:S01]  /*2670*/  IMAD.MOV.U32 R124, RZ, RZ, R106 ;  /* 0x000000ffff7c7224 */ /* 0x000fe200078e006a */
[-C--:B------:R-:W-:Y:S01]  /*2680*/  ISETP.GE.OR P4, PT, R117, R107.reuse, P3 ;  /* 0x0000006b7500720c */ /* 0x080fe20001f86670 */
[----:B------:R-:W-:Y:S01]  /*2690*/  VIADD R105, R105, 0xffffffff ;  /* 0xffffffff69697836 */ /* 0x000fe20000000000 */
[-C--:B------:R-:W-:Y:S01]  /*26a0*/  ISETP.LT.OR P1, PT, R130, R108.reuse, P0 ;  /* 0x0000006c8200720c */ /* 0x080fe20000721670 */
[----:B------:R-:W-:Y:S01]  /*26b0*/  VIADD R106, R106, 0xffffff00 ;  /* 0xffffff006a6a7836 */ /* 0x000fe20000000000 */
[-C--:B------:R-:W-:Y:S02]  /*26c0*/  ISETP.LT.OR P4, PT, R117, R108.reuse, P4 ;  /* 0x0000006c7500720c */ /* 0x080fe40002781670 */
[CC--:B------:R-:W-:Y:S02]  /*26d0*/  ISETP.GE.OR P0, PT, R121.reuse, R107.reuse, P3 ;  /* 0x0000006b7900720c */ /* 0x0c0fe40001f06670 */
[----:B------:R-:W-:Y:S02]  /*26e0*/  P2R R2, PR, RZ, 0x2 ;  /* 0x00000002ff027803 */ /* 0x000fe40000000000 */
[----:B------:R-:W-:Y:S02]  /*26f0*/  ISETP.LT.OR P2, PT, R121, R108, P0 ;  /* 0x0000006c7900720c */ /* 0x000fe40000741670 */
[----:B------:R-:W-:Y:S02]  /*2700*/  IADD3 R28, P0, PT, R90, R80, RZ ;  /* 0x000000505a1c7210 */ /* 0x000fe40007f1e0ff */
[----:B------:R-:W-:Y:S01]  /*2710*/  P2R R0, PR, RZ, 0x4 ;  /* 0x00000004ff007803 */ /* 0x000fe20000000000 */
[----:B----4-:R-:W2:Y:S01]  /*2720*/  @!P1 LD.E.128 R20, desc[UR4][R90.64] ;  /* 0x000000045a149980 */ /* 0x010ea2000c101d00 */
[----:B------:R-:W-:Y:S01]  /*2730*/  P2R R122, PR, RZ, 0x8 ;  /* 0x00000008ff7a7803 */ /* 0x000fe20000000000 */
[--C-:B------:R-:W-:Y:S01]  /*2740*/  IMAD.X R29, R91, 0x1, R78.reuse, P0 ;  /* 0x000000015b1d7824 */ /* 0x100fe200000e064e */
[CC--:B------:R-:W-:Y:S04]  /*2750*/  ISETP.GE.OR P0, PT, R120.reuse, R107.reuse, P3 ;  /* 0x0000006b7800720c */ /* 0x0c0fe80001f06670 */
        /* <DEDUP_REMOVED lines=23> */
[CC--:B------:R-:W-:Y:S02]  /*28d0*/  ISETP.GE.OR P2, PT, R118.reuse, R107.reuse, P3 ;  /* 0x0000006b7600720c */ /* 0x0c0fe40001f46670 */
[C---:B------:R-:W-:Y:S01]  /*28e0*/  ISETP.GE.OR P3, PT, R115.reuse, R107, P3 ;  /* 0x0000006b7300720c */ /* 0x040fe20001f66670 */
        /* <DEDUP_REMOVED lines=100> */
.L_x_3712:
        /* <DEDUP_REMOVED lines=70> */
.L_x_3716:
[----:B------:R-:W-:Y:S05]  /*3390*/  BSYNC.RECONVERGENT B0 ;  /* 0x0000000000007941 */ /* 0x000fea0003800200 */
.L_x_3715:
        /* <DEDUP_REMOVED lines=51> */
.L_x_3718:
[----:B------:R-:W-:Y:S05]  /*36d0*/  BSYNC.RECONVERGENT B0 ;  /* 0x0000000000007941 */ /* 0x000fea0003800200 */
.L_x_3717:
        /* <DEDUP_REMOVED lines=53> */
.L_x_3720:
[----:B------:R-:W-:Y:S05]  /*3a30*/  BSYNC.RECONVERGENT B0 ;  /* 0x0000000000007941 */ /* 0x000fea0003800200 */
.L_x_3719:
        /* <DEDUP_REMOVED lines=61> */
.L_x_3722:
[----:B------:R-:W-:Y:S05]  /*3e10*/  BSYNC.RECONVERGENT B0 ;  /* 0x0000000000007941 */ /* 0x000fea0003800200 */
.L_x_3721:
        /* <DEDUP_REMOVED lines=54> */
.L_x_3724:
[----:B------:R-:W-:Y:S05]  /*4180*/  BSYNC.RECONVERGENT B0 ;  /* 0x0000000000007941 */ /* 0x000fea0003800200 */
.L_x_3723:
        /* <DEDUP_REMOVED lines=53> */
.L_x_3726:
[----:B------:R-:W-:Y:S05]  /*44e0*/  BSYNC.RECONVERGENT B0 ;  /* 0x0000000000007941 */ /* 0x000fea0003800200 */
.L_x_3725:
        /* <DEDUP_REMOVED lines=55> */
.L_x_3728:
[----:B------:R-:W-:Y:S05]  /*4860*/  BSYNC.RECONVERGENT B0 ;  /* 0x0000000000007941 */ /* 0x000fea0003800200 */
.L_x_3727:
        /* <DEDUP_REMOVED lines=55> */
.L_x_3730:
[----:B------:R-:W-:Y:S05]  /*4be0*/  BSYNC.RECONVERGENT B0 ;  /* 0x0000000000007941 */ /* 0x000fea0003800200 */
.L_x_3729:
[----:B------:R-:W5:Y:S02]  /*4bf0*/  LD.E R3, desc[UR4][R148.64+0xd0] ;  /* 0x0000d00494037980 */ /* 0x000f64000c101900 */
[----:B-----5:R-:W-:Y:S05]  /*4c00*/  IMAD.U32 R3, R3, -0x80, RZ ;  /* 0xffffff8003037824 */ /* 0x020fea00078e00ff */
[C---:B------:R-:W-:Y:S02]  /*4c10*/  LEA R14, P1, R3.reuse, R14, 0x1 ;  /* 0x0000000e030e7211 */ /* 0x040fe400078208ff */
[C---:B------:R-:W-:Y:S02]  /*4c20*/  LEA R50, P0, R3.reuse, R50, 0x1 ;  /* 0x0000003203327211 */ /* 0x040fe400078008ff */
[C---:B------:R-:W-:Y:S02]  /*4c30*/  LEA.HI.X.SX32 R15, R3.reuse, R15, 0x1, P1 ;  /* 0x0000000f030f7211 */ /* 0x040fe400008f0eff */
[----:B------:R-:W-:Y:S01]  /*4c40*/  LEA.HI.X.SX32 R51, R3, R51, 0x1, P0 ;  /* 0x0000003303337211 */ /* 0x000fe200000f0eff */
[----:B------:R-:W-:Y:S05]  /*4c50*/  BRA `(.L_x_3713) ;  /* 0x0000002c00c47947 */ /* 0x000fea0003800000 */
.L_x_3714:
        /* <DEDUP_REMOVED lines=95> */
.L_x_3732:
[----:B------:R-:W-:Y:S05]  /*5250*/  BSYNC.RECONVERGENT B0 ;  /* 0x0000000000007941 */ /* 0x000fea0003800200 */
.L_x_3731:
        /* <DEDUP_REMOVED lines=92> */
.L_x_3734:
[----:B------:R-:W-:Y:S05]  /*5820*/  BSYNC.RECONVERGENT B0 ;  /* 0x0000000000007941 */ /* 0x000fea0003800200 */
.L_x_3733:
        /* <DEDUP_REMOVED lines=13> */
[----:B------:R-:W-:Y:S02]  /*5900*/  @!P0 IMAD.SHL.U32 R145, R141, 0x2, RZ ;  /* 0x000000028d918824 */ /* 0x000fe400078e00ff */
[----:B------:R-:W-:Y:S03]  /*5910*/  @!P0 IMAD.X R144, R103, 0x1, R144, P2 ;  /* 0x0000000167908824 */ /* 0x000fe600010e0690 */
[----:B------:R-:W-:Y:S02]  /*5920*/  @!P0 IADD3 R142, P2, PT, R145, R92, RZ ;  /* 0x0000005c918e8210 */ /* 0x000fe40007f5e0ff */
[----:B------:R-:W-:Y:S04]  /*5930*/  @!P0 SHF.L.U64.HI R144, R141, 0x1, R144 ;  /* 0x000000018d908819 */ /* 0x000fe80000010290 */
        /* <DEDUP_REMOVED lines=79> */
.L_x_3736:
[----:B------:R-:W-:Y:S05]  /*5e30*/  BSYNC.RECONVERGENT B0 ;  /* 0x0000000000007941 */ /* 0x000fea0003800200 */
.L_x_3735:
        /* <DEDUP_REMOVED lines=89> */
.L_x_3738:
[----:B------:R-:W-:Y:S05]  /*63d0*/  BSYNC.RECONVERGENT B0 ;  /* 0x0000000000007941 */ /* 0x000fea0003800200 */
.L_x_3737:
        /* <DEDUP_REMOVED lines=20> */
[----:B------:R-:W-:Y:S01]  /*6520*/  IMAD.WIDE.U32 R144, R212, 0xc0, R138 ;  /* 0x000000c0d4907825 */ /* 0x000fe200078e008a */
        /* <DEDUP_REMOVED lines=16> */
[----:B------:R-:W-:Y:S01]  /*6630*/  @!P0 SHF.L.U32 R26, R141, 0x10, RZ ;  /* 0x000000108d1a8819 */ /* 0x000fe200000006ff */
[----:B------:R-:W-:Y:S01]  /*6640*/  IMAD R140, R213, 0xc0, RZ ;  /* 0x000000c0d58c7824 */ /* 0x000fe200078e02ff */
        /* <DEDUP_REMOVED lines=9> */
[----:B------:R-:W-:Y:S01]  /*66e0*/  @!P0 IMAD.U32 R33, R142, 0x10000, RZ ;  /* 0x000100008e218824 */ /* 0x000fe200078e00ff */
[C---:B------:R-:W-:Y:S01]  /*66f0*/  @!P0 SHF.L.U32 R40, R57.reuse, 0x10, RZ ;  /* 0x0000001039288819 */ /* 0x040fe200000006ff */
[----:B------:R-:W-:Y:S01]  /*6700*/  @!P2 FADD.FTZ R26, -R26, -RZ ;  /* 0x800000ff1a1aa221 */ /* 0x000fe20000010100 */
[----:B------:R-:W-:Y:S01]  /*6710*/  @!P0 LOP3.LUT R42, R57, 0xffff0000, RZ, 0xc0, !PT ;  /* 0xffff0000392a8812 */ /* 0x000fe200078ec0ff */
[----:B------:R-:W-:Y:S01]  /*6720*/  @!P0 FFMA.FTZ R0, R39, R36, R0 ;  /* 0x0000002427008223 */ /* 0x000fe20000010000 */
[----:B------:R-:W-:Y:S01]  /*6730*/  @!P0 LOP3.LUT R39, R52, 0xffff0000, RZ, 0xc0, !PT ;  /* 0xffff000034278812 */ /* 0x000fe200078ec0ff */
[----:B------:R-:W-:Y:S01]  /*6740*/  IMAD.IADD R145, R140, 0x1, R145 ;  /* 0x000000018c917824 */ /* 0x000fe200078e0291 */
[----:B------:R-:W-:Y:S01]  /*6750*/  @!P0 SHF.L.U32 R36, R53, 0x10, RZ ;  /* 0x0000001035248819 */ /* 0x000fe200000006ff */
[----:B------:R-:W-:Y:S01]  /*6760*/  @!P0 FMUL.FTZ R2, R31, R34 ;  /* 0x000000221f028220 */ /* 0x000fe20000410000 */
[C---:B------:R-:W-:Y:S01]  /*6770*/  @!P0 SHF.L.U32 R43, R58.reuse, 0x10, RZ ;  /* 0x000000103a2b8819 */ /* 0x040fe200000006ff */
[----:B------:R-:W-:Y:S01]  /*6780*/  @!P2 FADD.FTZ R35, -R35, -RZ ;  /* 0x800000ff2323a221 */ /* 0x000fe20000010100 */
[----:B------:R-:W-:Y:S01]  /*6790*/  @!P0 LOP3.LUT R46, R58, 0xffff0000, RZ, 0xc0, !PT ;  /* 0xffff00003a2e8812 */ /* 0x000fe200078ec0ff */
[----:B------:R-:W-:Y:S01]  /*67a0*/  @!P0 FMUL.FTZ R3, R29, R26 ;  /* 0x0000001a1d038220 */ /* 0x000fe20000410000 */
[----:B------:R-:W-:Y:S01]  /*67b0*/  @!P0 LOP3.LUT R48, R59, 0xffff0000, RZ, 0xc0, !PT ;  /* 0xffff00003b308812 */ /* 0x000fe200078ec0ff */
        /* <DEDUP_REMOVED lines=28> */
.L_x_3740:
[----:B------:R-:W-:Y:S05]  /*6980*/  BSYNC.RECONVERGENT B0 ;  /* 0x0000000000007941 */ /* 0x000fea0003800200 */
.L_x_3739:
        /* <DEDUP_REMOVED lines=95> */
.L_x_3742:
[----:B------:R-:W-:Y:S05]  /*6f80*/  BSYNC.RECONVERGENT B0 ;  /* 0x0000000000007941 */ /* 0x000fea0003800200 */
.L_x_3741:
        /* <DEDUP_REMOVED lines=10> */
[----:B------:R-:W-:Y:S04]  /*7030*/  @!P0 IADD3 R141, P2, PT, R112, R141, RZ ;  /* 0x0000008d708d8210 */ /* 0x000fe80007f5e0ff */
[----:B------:R-:W-:Y:S01]  /*7040*/  @!P0 SHF.L.U32 R145, R141, 0x1, RZ ;  /* 0x000000018d918819 */ /* 0x000fe200000006ff */
[----:B------:R-:W-:Y:S01]  /*7050*/  @!P0 IMAD.X R144, R86, 0x1, R143, P2 ;  /* 0x0000000156908824 */ /* 0x000fe200010e068f */
[----:B------:R-:W3:Y:S02]  /*7060*/  @!P0 LD.E.128 R24, desc[UR4][R24.64] ;  /* 0x0000000418188980 */ /* 0x000ee4000c101d00 */
        /* <DEDUP_REMOVED lines=77> */
.L_x_3744:
[----:B------:R-:W-:Y:S05]  /*7540*/  BSYNC.RECONVERGENT B0 ;  /* 0x0000000000007941 */ /* 0x000fea0003800200 */
.L_x_3743:
        /* <DEDUP_REMOVED lines=91> */
.L_x_3746:
[----:B------:R-:W-:Y:S05]  /*7b00*/  BSYNC.RECONVERGENT B0 ;  /* 0x0000000000007941 */ /* 0x000fea0003800200 */
.L_x_3745:
[----:B------:R-:W5:Y:S02]  /*7b10*/  LD.E R3, desc[UR4][R148.64+0xd0] ;  /* 0x0000d00494037980 */ /* 0x000f64000c101900 */
[----:B-----5:R-:W-:Y:S05]  /*7b20*/  IMAD.U32 R3, R3, -0x80, RZ ;  /* 0xffffff8003037824 */ /* 0x020fea00078e00ff */
[C---:B------:R-:W-:Y:S02]  /*7b30*/  LEA R94, P1, R3.reuse, R94, 0x1 ;  /* 0x0000005e035e7211 */ /* 0x040fe400078208ff */
[C---:B------:R-:W-:Y:S02]  /*7b40*/  LEA R92, P0, R3.reuse, R92, 0x1 ;  /* 0x0000005c035c7211 */ /* 0x040fe400078008ff */
[C---:B------:R-:W-:Y:S02]  /*7b50*/  LEA.HI.X.SX32 R95, R3.reuse, R95, 0x1, P1 ;  /* 0x0000005f035f7211 */ /* 0x040fe400008f0eff */
[----:B------:R-:W-:Y:S09]  /*7b60*/  LEA.HI.X.SX32 R93, R3, R93, 0x1, P0 ;  /* 0x0000005d035d7211 */ /* 0x000ff200000f0eff */
.L_x_3713:
[----:B------:R-:W-:Y:S05]  /*7b70*/  BSYNC.RECONVERGENT B1 ;  /* 0x0000000000017941 */ /* 0x000fea0003800200 */
.L_x_3711:
        /* <DEDUP_REMOVED lines=101> */
.L_x_3748:
[----:B------:R-:W-:Y:S05]  /*81d0*/  BSYNC.RECONVERGENT B0 ;  /* 0x0000000000007941 */ /* 0x000fea0003800200 */
.L_x_3747:
[----:B------:R-:W-:Y:S11]  /*81e0*/  ISETP.GT.AND P0, PT, R105, R70, PT ;  /* 0x000000466900720c */ /* 0x000ff60003f04270 */
[----:B------:R-:W-:Y:S02]  /*81f0*/  @!UPT UIADD3 URZ, UPT, UPT, URZ, URZ, URZ ;  /* 0x000000fffffff290 */ /* 0x000fe4000fffe0ff */
[----:B------:R-:W-:Y:S05]  /*8200*/  @P0 BRA `(.L_x_3749) ;  /* 0xffffffa000fc0947 */ /* 0x000fea000383ffff */
.L_x_3710:
        /* <DEDUP_REMOVED lines=17> */
.L_x_3754:
[----:B------:R2:W-:Y:S02]  /*8320*/  STS.128 [R64], RZ ;  /* 0x000000ff40007388 */ /* 0x0005e40000000c00 */
.L_x_3753:
[----:B------:R-:W-:Y:S05]  /*8330*/  BSYNC.RECONVERGENT B0 ;  /* 0x0000000000007941 */ /* 0x000fea0003800200 */
.L_x_3752:
        /* <DEDUP_REMOVED lines=13> */
.L_x_3751:
        /* <DEDUP_REMOVED lines=77> */
.L_x_3761:
[----:B------:R-:W-:Y:S05]  /*88e0*/  BSYNC.RECONVERGENT B0 ;  /* 0x0000000000007941 */ /* 0x000fea0003800200 */
.L_x_3760:
[----:B-----5:R3:W-:Y:S01]  /*88f0*/  STS.128 [R64], R8 ;  /* 0x0000000840007388 */ /* 0x0207e20000000c00 */
[----:B------:R-:W-:Y:S05]  /*8900*/  BRA `(.L_x_3758) ;  /* 0x0000000000047947 */ /* 0x000fea0003800000 */
.L_x_3759:
[----:B------:R2:W-:Y:S02]  /*8910*/  STS.128 [R64], RZ ;  /* 0x000000ff40007388 */ /* 0x0005e40000000c00 */
.L_x_3758:
[----:B------:R-:W-:Y:S05]  /*8920*/  BSYNC.RECONVERGENT B1 ;  /* 0x0000000000017941 */ /* 0x000fea0003800200 */
.L_x_3757:
        /* <DEDUP_REMOVED lines=51> */
.L_x_3763:
[----:B------:R-:W-:Y:S05]  /*8c60*/  BSYNC.RECONVERGENT B0 ;  /* 0x0000000000007941 */ /* 0x000fea0003800200 */
.L_x_3762:
[----:B-----5:R3:W-:Y:S01]  /*8c70*/  STS.128 [R64+0x800], R8 ;  /* 0x0008000840007388 */ /* 0x0207e20000000c00 */
[----:B------:R-:W-:Y:S05]  /*8c80*/  BRA `(.L_x_3755) ;  /* 0x0000000800e87947 */ /* 0x000fea0003800000 */
.L_x_3756:
        /* <DEDUP_REMOVED lines=91> */
.L_x_3768:
[----:B------:R-:W-:Y:S05]  /*9240*/  BSYNC.RECONVERGENT B0 ;  /* 0x0000000000007941 */ /* 0x000fea0003800200 */
.L_x_3767:
[----:B-----5:R3:W-:Y:S01]  /*9250*/  STS.128 [R64], R20 ;  /* 0x0000001440007388 */ /* 0x0207e20000000c00 */
[----:B------:R-:W-:Y:S05]  /*9260*/  BRA `(.L_x_3765) ;  /* 0x0000000000047947 */ /* 0x000fea0003800000 */
.L_x_3766:
[----:B------:R2:W-:Y:S02]  /*9270*/  STS.128 [R64], RZ ;  /* 0x000000ff40007388 */ /* 0x0005e40000000c00 */
.L_x_3765:
[----:B------:R-:W-:Y:S05]  /*9280*/  BSYNC.RECONVERGENT B1 ;  /* 0x0000000000017941 */ /* 0x000fea0003800200 */
.L_x_3764:
        /* <DEDUP_REMOVED lines=15> */
[----:B------:R-:W-:-:S03]  /*9380*/  IADD3 R2, P0, PT, R2, R77, RZ ;  /* 0x0000004d02027210 */ /* 0x000fc60007f1e0ff */
[----:B------:R-:W3:Y:S02]  /*9390*/  LD.E.128 R8, desc[UR4][R8.64] ;  /* 0x0000000408087980 */ /* 0x000ee4000c101d00 */
[----:B------:R-:W-:Y:S02]  /*93a0*/  IMAD.X R15, R3, 0x1, R0, P0 ;  /* 0x00000001030f7824 */ /* 0x000fe400000e0600 */
[----:B------:R-:W-:-:S03]  /*93b0*/  IMAD.SHL.U32 R3, R2, 0x2, RZ ;  /* 0x0000000202037824 */ /* 0x000fc600078e00ff */
[----:B------:R-:W-:Y:S02]  /*93c0*/  SHF.L.U64.HI R15, R2, 0x1, R15 ;  /* 0x00000001020f7819 */ /* 0x000fe4000001020f */
[----:B--2---:R-:W-:-:S04]  /*93d0*/  IADD3 R16, P0, PT, R38, R3, RZ ;  /* 0x0000000326107210 */ /* 0x004fc80007f1e0ff */
[----:B------:R-:W-:Y:S02]  /*93e0*/  IADD3.X R17, PT, PT, R39, R15, RZ, P0, !PT ;  /* 0x0000000f27117210 */ /* 0x000fe400007fe4ff */
[----:B---34-:R-:W-:-:S04]  /*93f0*/  IADD3 R20, P0, PT, R42, R3, RZ ;  /* 0x000000032a147210 */ /* 0x018fc80007f1e0ff */
[----:B------:R-:W2:Y:S01]  /*9400*/  LD.E.128 R16, desc[UR4][R16.64] ;  /* 0x0000000410107980 */ /* 0x000ea2000c101d00 */
[----:B------:R-:W-:-:S06]  /*9410*/  IMAD.X R21, R43, 0x1, R15, P0 ;  /* 0x000000012b157824 */ /* 0x000fcc00000e060f */
[----:B------:R-:W3:Y:S01]  /*9420*/  LD.E.128 R20, desc[UR4][R20.64] ;  /* 0x0000000414147980 */ /* 0x000ee2000c101d00 */
[C---:B-----5:R-:W-:Y:S01]  /*9430*/  LOP3.LUT R0, R5.reuse, 0xffff0000, RZ, 0xc0, !PT ;  /* 0xffff000005007812 */ /* 0x060fe200078ec0ff */
[----:B------:R-:W-:Y:S01]  /*9440*/  IMAD.U32 R15, R5, 0x10000, RZ ;  /* 0x00010000050f7824 */ /* 0x000fe200078e00ff */
[C---:B------:R-:W-:Y:S02]  /*9450*/  SHF.L.U32 R14, R6.reuse, 0x10, RZ ;  /* 0x00000010060e7819 */ /* 0x040fe400000006ff */
[----:B------:R-:W-:Y:S01]  /*9460*/  LOP3.LUT R5, R6, 0xffff0000, RZ, 0xc0, !PT ;  /* 0xffff000006057812 */ /* 0x000fe200078ec0ff */
[C---:B------:R-:W-:Y:S01]  /*9470*/  IMAD.U32 R26, R7.reuse, 0x10000, RZ ;  /* 0x00010000071a7824 */ /* 0x040fe200078e00ff */
[C---:B------:R-:W-:Y:S02]  /*9480*/  SHF.L.U32 R3, R4.reuse, 0x10, RZ ;  /* 0x0000001004037819 */ /* 0x040fe400000006ff */
[----:B------:R-:W-:Y:S02]  /*9490*/  LOP3.LUT R2, R4, 0xffff0000, RZ, 0xc0, !PT ;  /* 0xffff000004027812 */ /* 0x000fe400078ec0ff */
[----:B------:R-:W-:Y:S01]  /*94a0*/  LOP3.LUT R4, R7, 0xffff0000, RZ, 0xc0, !PT ;  /* 0xffff000007047812 */ /* 0x000fe200078ec0ff */
[C---:B------:R-:W-:Y:S01]  /*94b0*/  IMAD.U32 R6, R9.reuse, 0x10000, RZ ;  /* 0x0001000009067824 */ /* 0x040fe200078e00ff */
[----:B------:R-:W-:-:S02]  /*94c0*/  LOP3.LUT R28, R9, 0xffff0000, RZ, 0xc0, !PT ;  /* 0xffff0000091c7812 */ /* 0x000fc400078ec0ff */
[C---:B------:R-:W-:Y:S02]  /*94d0*/  SHF.L.U32 R27, R10.reuse, 0x10, RZ ;  /* 0x000000100a1b7819 */ /* 0x040fe400000006ff */
[----:B------:R-:W-:Y:S02]  /*94e0*/  LOP3.LUT R9, R10, 0xffff0000, RZ, 0xc0, !PT ;  /* 0xffff00000a097812 */ /* 0x000fe400078ec0ff */
[C---:B------:R-:W-:Y:S02]  /*94f0*/  SHF.L.U32 R25, R8.reuse, 0x10, RZ ;  /* 0x0000001008197819 */ /* 0x040fe400000006ff */
[----:B------:R-:W-:Y:S01]  /*9500*/  LOP3.LUT R7, R8, 0xffff0000, RZ, 0xc0, !PT ;  /* 0xffff000008077812 */ /* 0x000fe200078ec0ff */
[C---:B------:R-:W-:Y:S01]  /*9510*/  IMAD.U32 R8, R11.reuse, 0x10000, RZ ;  /* 0x000100000b087824 */ /* 0x040fe200078e00ff */
[----:B------:R-:W-:Y:S02]  /*9520*/  LOP3.LUT R29, R11, 0xffff0000, RZ, 0xc0, !PT ;  /* 0xffff00000b1d7812 */ /* 0x000fe400078ec0ff */
[----:B--2---:R-:W-:-:S02]  /*9530*/  SHF.L.U32 R30, R16, 0x10, RZ ;  /* 0x00000010101e7819 */ /* 0x004fc400000006ff */
[----:B------:R-:W-:Y:S02]  /*9540*/  LOP3.LUT R10, R16, 0xffff0000, RZ, 0xc0, !PT ;  /* 0xffff0000100a7812 */ /* 0x000fe400078ec0ff */
[C---:B------:R-:W-:Y:S01]  /*9550*/  LOP3.LUT R16, R18.reuse, 0xffff0000, RZ, 0xc0, !PT ;  /* 0xffff000012107812 */ /* 0x040fe200078ec0ff */
[C---:B------:R-:W-:Y:S01]  /*9560*/  IMAD.U32 R11, R17.reuse, 0x10000, RZ ;  /* 0x00010000110b7824 */ /* 0x040fe200078e00ff */
[----:B------:R-:W-:Y:S01]  /*9570*/  LOP3.LUT R31, R17, 0xffff0000, RZ, 0xc0, !PT ;  /* 0xffff0000111f7812 */ /* 0x000fe200078ec0ff */
[C---:B------:R-:W-:Y:S01]  /*9580*/  IMAD.U32 R17, R19.reuse, 0x10000, RZ ;  /* 0x0001000013117824 */ /* 0x040fe200078e00ff */
[----:B------:R-:W-:Y:S02]  /*9590*/  SHF.L.U32 R32, R18, 0x10, RZ ;  /* 0x0000001012207819 */ /* 0x000fe400000006ff */
[----:B------:R-:W-:Y:S01]  /*95a0*/  LOP3.LUT R18, R19, 0xffff0000, RZ, 0xc0, !PT ;  /* 0xffff000013127812 */ /* 0x000fe200078ec0ff */
[----:B------:R-:W-:Y:S01]  /*95b0*/  @!P1 FADD.FTZ R10, -R10, -RZ ;  /* 0x800000ff0a0a9221 */ /* 0x000fe20000010100 */
[----:B------:R-:W-:Y:S01]  /*95c0*/  @!P1 FADD.FTZ R16, -R16, -RZ ;  /* 0x800000ff10109221 */ /* 0x000fe20000010100 */
[----:B------:R-:W-:Y:S01]  /*95d0*/  @!P1 FADD.FTZ R30, -R30, -RZ ;  /* 0x800000ff1e1e9221 */ /* 0x000fe20000010100 */
[----:B------:R-:W-:Y:S01]  /*95e0*/  @!P1 FADD.FTZ R17, -R17, -RZ ;  /* 0x800000ff11119221 */ /* 0x000fe20000010100 */
[----:B------:R-:W-:Y:S01]  /*95f0*/  @!P1 FADD.FTZ R11, -R11, -RZ ;  /* 0x800000ff0b0b9221 */ /* 0x000fe20000010100 */
[----:B------:R-:W-:Y:S01]  /*9600*/  @!P1 FADD.FTZ R31, -R31, -RZ ;  /* 0x800000ff1f1f9221 */ /* 0x000fe20000010100 */
[----:B------:R-:W-:Y:S01]  /*9610*/  @!P1 FADD.FTZ R18, -R18, -RZ ;  /* 0x800000ff12129221 */ /* 0x000fe20000010100 */
[----:B------:R-:W-:Y:S01]  /*9620*/  FMUL.FTZ R7, R7, R10 ;  /* 0x0000000a07077220 */ /* 0x000fe20000410000 */
[----:B------:R-:W-:Y:S01]  /*9630*/  FMUL.FTZ R16, R9, R16 ;  /* 0x0000001009107220 */ /* 0x000fe20000410000 */
[C---:B---3--:R-:W-:Y:S01]  /*9640*/  SHF.L.U32 R10, R20.reuse, 0x10, RZ ;  /* 0x00000010140a7819 */ /* 0x048fe200000006ff */
        /* <DEDUP_REMOVED lines=9> */
[----:B------:R-:W-:-:S02]  /*96e0*/  SHF.L.U32 R19, R22, 0x10, RZ ;  /* 0x0000001016137819 */ /* 0x000fc400000006ff */
[----:B------:R-:W-:Y:S01]  /*96f0*/  LOP3.LUT R18, R22, 0xffff0000, RZ, 0xc0, !PT ;  /* 0xffff000016127812 */ /* 0x000fe200078ec0ff */
[----:B------:R-:W-:Y:S01]  /*9700*/  FMUL.FTZ R27, R27, R32 ;  /* 0x000000201b1b7220 */ /* 0x000fe20000410000 */
[C---:B------:R-:W-:Y:S01]  /*9710*/  LOP3.LUT R22, R23.reuse, 0xffff0000, RZ, 0xc0, !PT ;  /* 0xffff000017167812 */ /* 0x040fe200078ec0ff */
[----:B------:R-:W-:Y:S02]  /*9720*/  IMAD.U32 R11, R23, 0x10000, RZ ;  /* 0x00010000170b7824 */ /* 0x000fe400078e00ff */
        /* <DEDUP_REMOVED lines=14> */
.L_x_3770:
[----:B------:R-:W-:Y:S05]  /*9810*/  BSYNC.RECONVERGENT B0 ;  /* 0x0000000000007941 */ /* 0x000fea0003800200 */
.L_x_3769:
[----:B-----5:R1:W-:Y:S02]  /*9820*/  STS.128 [R64+0x800], R4 ;  /* 0x0008000440007388 */ /* 0x0203e40000000c00 */
.L_x_3755:
[----:B------:R-:W-:Y:S05]  /*9830*/  BSYNC.RECONVERGENT B2 ;  /* 0x0000000000027941 */ /* 0x000fea0003800200 */
.L_x_3750:
[----:B------:R-:W-:Y:S01]  /*9840*/  IADD3 R71, PT, PT, -R71, R60, RZ ;  /* 0x0000003c47477210 */ /* 0x000fe20007ffe1ff */
[----:B------:R-:W-:Y:S03]  /*9850*/  BSSY.RECONVERGENT B0, `(.L_x_3771) ;  /* 0x000000c000007945 */ /* 0x000fe60003800200 */
[----:B------:R-:W-:-:S13]  /*9860*/  ISETP.GE.AND P2, PT, R130, R71, PT ;  /* 0x000000478200720c */ /* 0x000fda0003f46270 */
        /* <DEDUP_REMOVED lines=9> */
.L_x_3773:
[----:B------:R1:W-:Y:S02]  /*9900*/  STS.128 [R64+0x1000], RZ ;  /* 0x001000ff40007388 */ /* 0x0003e40000000c00 */
.L_x_3772:
[----:B------:R-:W-:Y:S05]  /*9910*/  BSYNC.RECONVERGENT B0 ;  /* 0x0000000000007941 */ /* 0x000fea0003800200 */
.L_x_3771:
        /* <DEDUP_REMOVED lines=12> */
.L_x_3776:
[----:B------:R1:W-:Y:S02]  /*99e0*/  STS.128 [R64+0x1800], RZ ;  /* 0x001800ff40007388 */ /* 0x0003e40000000c00 */
.L_x_3775:
[----:B------:R-:W-:Y:S05]  /*99f0*/  BSYNC.RECONVERGENT B0 ;  /* 0x0000000000007941 */ /* 0x000fea0003800200 */
.L_x_3774:
[----:B---3--:R-:W-:Y:S01]  /*9a00*/  IADD3 R10, PT, PT, R130, 0x40, RZ ;  /* 0x00000040820a7810 */ /* 0x008fe20007ffe0ff */
        /* <DEDUP_REMOVED lines=12> */
.L_x_3779:
[----:B------:R3:W-:Y:S02]  /*9ad0*/  STS.128 [R64+0x2000], RZ ;  /* 0x002000ff40007388 */ /* 0x0007e40000000c00 */
.L_x_3778:
[----:B------:R-:W-:Y:S05]  /*9ae0*/  BSYNC.RECONVERGENT B0 ;  /* 0x0000000000007941 */ /* 0x000fea0003800200 */
.L_x_3777:
[----:B-1----:R-:W-:Y:S01]  /*9af0*/  IADD3 R8, PT, PT, R130, 0x60, RZ ;  /* 0x0000006082087810 */ /* 0x002fe20007ffe0ff */
        /* <DEDUP_REMOVED lines=12> */
.L_x_3782:
[----:B------:R1:W-:Y:S02]  /*9bc0*/  STS.128 [R64+0x2800], RZ ;  /* 0x002800ff40007388 */ /* 0x0003e40000000c00 */
.L_x_3781:
[----:B------:R-:W-:Y:S05]  /*9bd0*/  BSYNC.RECONVERGENT B0 ;  /* 0x0000000000007941 */ /* 0x000fea0003800200 */
.L_x_3780:
[----:B------:R-:W-:Y:S01]  /*9be0*/  IADD3 R6, PT, PT, R130, 0x80, RZ ;  /* 0x0000008082067810 */ /* 0x000fe20007ffe0ff */
[----:B------:R-:W-:Y:S03]  /*9bf0*/  BSSY.RECONVERGENT B0, `(.L_x_3783) ;  /* 0x0000010000007945 */ /* 0x000fe60003800200 */
[----:B------:R-:W-:-:S13]  /*9c00*/  ISETP.GE.AND P0, PT, R6, R71, PT ;  /* 0x000000470600720c */ /* 0x000fda0003f06270 */
[----:B------:R-:W-:Y:S05]  /*9c10*/  @P0 BRA `(.L_x_3784) ;  /* 0x0000000000340947 */ /* 0x000fea0003800000 */
[----:B------:R-:W-:-:S13]  /*9c20*/  ISETP.GE.AND P0, PT, R12, R225, PT ;  /* 0x000000e10c00720c */ /* 0x000fda0003f06270 */
[----:B------:R-:W-:Y:S05]  /*9c30*/  @P0 BRA `(.L_x_3785) ;  /* 0x0000000000280947 */ /* 0x000fea0003800000 */
[----:B-1-3--:R-:W-:Y:S01]  /*9c40*/  MOV R2, R14 ;  /* 0x0000000e00027202 */ /* 0x00afe20000000f00 */
        /* <DEDUP_REMOVED lines=9> */
.L_x_3785:
[----:B------:R1:W-:Y:S02]  /*9ce0*/  STS.128 [R64+0x3000], RZ ;  /* 0x003000ff40007388 */ /* 0x0003e40000000c00 */
.L_x_3784:
[----:B------:R-:W-:Y:S05]  /*9cf0*/  BSYNC.RECONVERGENT B0 ;  /* 0x0000000000007941 */ /* 0x000fea0003800200 */
.L_x_3783:
[----:B------:R-:W-:Y:S01]  /*9d00*/  IADD3 R4, PT, PT, R130, 0xa0, RZ ;  /* 0x000000a082047810 */ /* 0x000fe20007ffe0ff */
[----:B------:R-:W-:Y:S03]  /*9d10*/  BSSY.RECONVERGENT B0, `(.L_x_3786) ;  /* 0x000000d000007945 */ /* 0x000fe60003800200 */
[----:B------:R-:W-:-:S13]  /*9d20*/  ISETP.GE.AND P0, PT, R4, R71, PT ;  /* 0x000000470400720c */ /* 0x000fda0003f06270 */
[----:B------:R-:W-:Y:S05]  /*9d30*/  @P0 BRA `(.L_x_3787) ;  /* 0x0000000000280947 */ /* 0x000fea0003800000 */
[----:B------:R-:W-:-:S13]  /*9d40*/  ISETP.GE.AND P0, PT, R12, R225, PT ;  /* 0x000000e10c00720c */ /* 0x000fda0003f06270 */
[----:B------:R-:W-:Y:S05]  /*9d50*/  @P0 BRA `(.L_x_3788) ;  /* 0x00000000001c0947 */ /* 0x000fea0003800000 */
[----:B-1-3--:R-:W-:-:S04]  /*9d60*/  LEA R2, P0, R212, R14, 0x8 ;  /* 0x0000000ed4027211 */ /* 0x00afc800078040ff */
[----:B------:R-:W-:-:S05]  /*9d70*/  LEA.HI.X R3, R212, R15, R213, 0x8, P0 ;  /* 0x0000000fd4037211 */ /* 0x000fca00000f44d5 */
[----:B------:R-:W-:Y:S01]  /*9d80*/  @!PT LDS RZ, [RZ] ;  /* 0x00000000fffff984 */ /* 0x000fe20000000800 */
[----:B------:R-:W-:Y:S01]  /*9d90*/  @!PT LDS RZ, [RZ] ;  /* 0x00000000fffff984 */ /* 0x000fe20000000800 */
[----:B------:R-:W-:Y:S01]  /*9da0*/  @!PT LDS RZ, [RZ] ;  /* 0x00000000fffff984 */ /* 0x000fe20000000800 */
[----:B------:R1:W-:Y:S01]  /*9db0*/  LDGSTS.E.BYPASS.LTC128B.128 [R64+0x3800], desc[UR4][R2.64] ;  /* 0x0380000002407fae */ /* 0x0003e2000b981a04 */
[----:B------:R-:W-:Y:S05]  /*9dc0*/  BRA `(.L_x_3787) ;  /* 0x0000000000047947 */ /* 0x000fea0003800000 */
.L_x_3788:
[----:B------:R1:W-:Y:S02]  /*9dd0*/  STS.128 [R64+0x3800], RZ ;  /* 0x003800ff40007388 */ /* 0x0003e40000000c00 */
.L_x_3787:
[----:B------:R-:W-:Y:S05]  /*9de0*/  BSYNC.RECONVERGENT B0 ;  /* 0x0000000000007941 */ /* 0x000fea0003800200 */
.L_x_3786:
[----:B-1-3--:R-:W-:Y:S01]  /*9df0*/  IADD3 R2, PT, PT, R130, 0xc0, RZ ;  /* 0x000000c082027810 */ /* 0x00afe20007ffe0ff */
        /* <DEDUP_REMOVED lines=15> */
.L_x_3791:
[----:B------:R1:W-:Y:S02]  /*9ef0*/  STS.128 [R64+0x4000], RZ ;  /* 0x004000ff40007388 */ /* 0x0003e40000000c00 */
.L_x_3790:
[----:B------:R-:W-:Y:S05]  /*9f00*/  BSYNC.RECONVERGENT B0 ;  /* 0x0000000000007941 */ /* 0x000fea0003800200 */
.L_x_3789:
        /* <DEDUP_REMOVED lines=14> */
.L_x_3794:
[----:B------:R1:W-:Y:S02]  /*9ff0*/  STS.128 [R64+0x4800], RZ ;  /* 0x004800ff40007388 */ /* 0x0003e40000000c00 */
.L_x_3793:
[----:B------:R-:W-:Y:S05]  /*a000*/  BSYNC.RECONVERGENT B0 ;  /* 0x0000000000007941 */ /* 0x000fea0003800200 */
.L_x_3792:
[----:B------:R-:W2:Y:S04]  /*a010*/  LD.E.64 R18, desc[UR4][R148.64+0x1c0] ;  /* 0x0001c00494127980 */ /* 0x000ea8000c101b00 */
[----:B-1----:R-:W4:Y:S01]  /*a020*/  LD.E.64 R14, desc[UR4][R148.64+0x1b8] ;  /* 0x0001b804940e7980 */ /* 0x002f22000c101b00 */
[----:B------:R-:W-:-:S03]  /*a030*/  MOV R126, R226 ;  /* 0x000000e2007e7202 */ /* 0x000fc60000000f00 */
[----:B------:R-:W4:Y:S04]  /*a040*/  LD.E R3, desc[UR4][R148.64+0xd8] ;  /* 0x0000d80494037980 */ /* 0x000f28000c101900 */
[----:B------:R-:W0:Y:S01]  /*a050*/  LDGDEPBAR ;  /* 0x00000000000079af */ /* 0x000e220000000000 */
[----:B--23--:R-:W-:-:S04]  /*a060*/  IMAD.WIDE.U32 R16, R227, R18, R126 ;  /* 0x00000012e3107225 */ /* 0x00cfc800078e007e */
[----:B------:R-:W-:Y:S01]  /*a070*/  IMAD R0, R19, R227, RZ ;  /* 0x000000e313007224 */ /* 0x000fe200078e02ff */
[----:B----4-:R-:W-:-:S04]  /*a080*/  LEA R14, P0, R16, R14, 0x2 ;  /* 0x0000000e100e7211 */ /* 0x010fc800078010ff */
[----:B------:R-:W-:-:S04]  /*a090*/  IADD3 R0, PT, PT, R17, R0, RZ ;  /* 0x0000000011007210 */ /* 0x000fc80007ffe0ff */
[----:B------:R-:W-:-:S05]  /*a0a0*/  LEA.HI.X R15, R16, R15, R0, 0x2, P0 ;  /* 0x0000000f100f7211 */ /* 0x000fca00000f1400 */
[----:B------:R-:W2:Y:S01]  /*a0b0*/  LD.E R0, desc[UR4][R14.64] ;  /* 0x000000040e007980 */ /* 0x000ea2000c101900 */
[----:B------:R-:W2:Y:S01]  /*a0c0*/  MUFU.RCP R3, R3 ;  /* 0x0000000300037308 */ /* 0x000ea20000001000 */
        /* <DEDUP_REMOVED lines=12> */
.L_x_3797:
[----:B------:R2:W-:Y:S01]  /*a190*/  STS.128 [R64+0x5000], RZ ;  /* 0x005000ff40007388 */ /* 0x0005e20000000c00 */
[----:B------:R-:W-:Y:S05]  /*a1a0*/  BRA `(.L_x_3798) ;  /* 0x0000000000047947 */ /* 0x000fea0003800000 */
.L_x_3796:
[----:B------:R1:W-:Y:S02]  /*a1b0*/  STS.128 [R64+0x5000], RZ ;  /* 0x005000ff40007388 */ /* 0x0003e40000000c00 */
.L_x_3798:
[----:B------:R-:W-:Y:S05]  /*a1c0*/  BSYNC.RECONVERGENT B0 ;  /* 0x0000000000007941 */ /* 0x000fea0003800200 */
.L_x_3795:
        /* <DEDUP_REMOVED lines=13> */
.L_x_3801:
[----:B------:R1:W-:Y:S02]  /*a2a0*/  STS.128 [R64+0x5800], RZ ;  /* 0x005800ff40007388 */ /* 0x0003e40000000c00 */
.L_x_3800:
[----:B------:R-:W-:Y:S05]  /*a2b0*/  BSYNC.RECONVERGENT B0 ;  /* 0x0000000000007941 */ /* 0x000fea0003800200 */
.L_x_3799:
        /* <DEDUP_REMOVED lines=13> */
.L_x_3804:
[----:B------:R1:W-:Y:S02]  /*a390*/  STS.128 [R64+0x6000], RZ ;  /* 0x006000ff40007388 */ /* 0x0003e40000000c00 */
.L_x_3803:
[----:B------:R-:W-:Y:S05]  /*a3a0*/  BSYNC.RECONVERGENT B0 ;  /* 0x0000000000007941 */ /* 0x000fea0003800200 */
.L_x_3802:
        /* <DEDUP_REMOVED lines=13> */
.L_x_3807:
[----:B------:R1:W-:Y:S02]  /*a480*/  STS.128 [R64+0x6800], RZ ;  /* 0x006800ff40007388 */ /* 0x0003e40000000c00 */
.L_x_3806:
[----:B------:R-:W-:Y:S05]  /*a490*/  BSYNC.RECONVERGENT B0 ;  /* 0x0000000000007941 */ /* 0x000fea0003800200 */
.L_x_3805:
        /* <DEDUP_REMOVED lines=16> */
.L_x_3810:
[----:B------:R1:W-:Y:S02]  /*a5a0*/  STS.128 [R64+0x7000], RZ ;  /* 0x007000ff40007388 */ /* 0x0003e40000000c00 */
.L_x_3809:
[----:B------:R-:W-:Y:S05]  /*a5b0*/  BSYNC.RECONVERGENT B0 ;  /* 0x0000000000007941 */ /* 0x000fea0003800200 */
.L_x_3808:
        /* <DEDUP_REMOVED lines=13> */
.L_x_3813:
[----:B------:R1:W-:Y:S02]  /*a690*/  STS.128 [R64+0x7800], RZ ;  /* 0x007800ff40007388 */ /* 0x0003e40000000c00 */
.L_x_3812:
[----:B------:R-:W-:Y:S05]  /*a6a0*/  BSYNC.RECONVERGENT B0 ;  /* 0x0000000000007941 */ /* 0x000fea0003800200 */
.L_x_3811:
        /* <DEDUP_REMOVED lines=16> */
.L_x_3816:
[----:B------:R1:W-:Y:S02]  /*a7b0*/  STS.128 [R64+0x8000], RZ ;  /* 0x008000ff40007388 */ /* 0x0003e40000000c00 */
.L_x_3815:
[----:B------:R-:W-:Y:S05]  /*a7c0*/  BSYNC.RECONVERGENT B0 ;  /* 0x0000000000007941 */ /* 0x000fea0003800200 */
.L_x_3814:
        /* <DEDUP_REMOVED lines=14> */
.L_x_3819:
[----:B------:R1:W-:Y:S02]  /*a8b0*/  STS.128 [R64+0x8800], RZ ;  /* 0x008800ff40007388 */ /* 0x0003e40000000c00 */
.L_x_3818:
[----:B------:R-:W-:Y:S05]  /*a8c0*/  BSYNC.RECONVERGENT B0 ;  /* 0x0000000000007941 */ /* 0x000fea0003800200 */
.L_x_3817:
[C---:B-1----:R-:W-:Y:S01]  /*a8d0*/  IMAD.SHL.U32 R5, R63.reuse, 0x20, RZ ;  /* 0x000000203f057824 */ /* 0x042fe200078e00ff */
[----:B------:R-:W-:Y:S01]  /*a8e0*/  SHF.R.U32.HI R36, RZ, 0x1, R63 ;  /* 0x00000001ff247819 */ /* 0x000fe2000001163f */
[C---:B------:R-:W-:Y:S01]  /*a8f0*/  IMAD.SHL.U32 R209, R63.reuse, 0x10, RZ ;  /* 0x000000103fd17824 */ /* 0x040fe200078e00ff */
[----:B------:R-:W-:Y:S01]  /*a900*/  LOP3.LUT P0, RZ, R63, 0x4, RZ, 0xc0, !PT ;  /* 0x000000043fff7812 */ /* 0x000fe2000780c0ff */
[----:B------:R-:W0:Y:S01]  /*a910*/  LDGDEPBAR ;  /* 0x00000000000079af */ /* 0x000e220000000000 */
[----:B------:R-:W-:Y:S01]  /*a920*/  LOP3.LUT R14, R36, 0x8, RZ, 0xc0, !PT ;  /* 0x00000008240e7812 */ /* 0x000fe200078ec0ff */
[----:B------:R-:W-:Y:S01]  /*a930*/  VIADD R233, R61, 0xffffffff ;  /* 0xffffffff3de97836 */ /* 0x000fe20000000000 */
[----:B------:R-:W-:Y:S01]  /*a940*/  LOP3.LUT R2, R5, 0xc0, RZ, 0xc0, !PT ;  /* 0x000000c005027812 */ /* 0x000fe200078ec0ff */
[----:B------:R-:W-:Y:S01]  /*a950*/  BSSY.RECONVERGENT B1, `(.L_x_3820) ;  /* 0x00000fe000017945 */ /* 0x000fe20003800200 */
[C---:B------:R-:W-:Y:S02]  /*a960*/  LOP3.LUT R4, R209.reuse, 0x3e00, RZ, 0xc0, !PT ;  /* 0x00003e00d1047812 */ /* 0x040fe400078ec0ff */
[----:B------:R-:W-:-:S02]  /*a970*/  LOP3.LUT R3, R209, 0x100, RZ, 0xc0, !PT ;  /* 0x00000100d1037812 */ /* 0x000fc400078ec0ff */
[----:B------:R-:W-:Y:S02]  /*a980*/  LOP3.LUT R14, R14, 0xc0, R5, 0xf8, !PT ;  /* 0x000000c00e0e7812 */ /* 0x000fe400078ef805 */
[----:B------:R-:W-:Y:S02]  /*a990*/  LOP3.LUT R2, R2, 0x8, R63, 0xf8, !PT ;  /* 0x0000000802027812 */ /* 0x000fe400078ef83f */
[--C-:B------:R-:W-:Y:S02]  /*a9a0*/  LOP3.LUT R4, R4, 0x20, R5.reuse, 0xf8, !PT ;  /* 0x0000002004047812 */ /* 0x100fe400078ef805 */
[----:B------:R-:W-:Y:S02]  /*a9b0*/  LOP3.LUT R3, R3, 0x20, R5, 0xf8, !PT ;  /* 0x0000002003037812 */ /* 0x000fe400078ef805 */
[--C-:B------:R-:W-:Y:S02]  /*a9c0*/  LOP3.LUT R14, R14, 0x18, R65.reuse, 0x78, !PT ;  /* 0x000000180e0e7812 */ /* 0x100fe400078e7841 */
[----:B------:R-:W-:-:S02]  /*a9d0*/  LOP3.LUT R2, R2, 0x18, R65, 0x78, !PT ;  /* 0x0000001802027812 */ /* 0x000fc400078e7841 */
[----:B------:R-:W-:Y:S02]  /*a9e0*/  LOP3.LUT R5, R4, 0x100, R5, 0xf8, !PT ;  /* 0x0000010004057812 */ /* 0x000fe400078ef805 */
[----:B------:R-:W-:Y:S02]  /*a9f0*/  LOP3.LUT R2, R3, R2, RZ, 0xfc, !PT ;  /* 0x0000000203027212 */ /* 0x000fe400078efcff */
[----:B------:R-:W-:-:S03]  /*aa00*/  LOP3.LUT R208, R5, R14, RZ, 0xfc, !PT ;  /* 0x0000000e05d07212 */ /* 0x000fc600078efcff */
[--C-:B------:R-:W-:Y:S02]  /*aa10*/  IMAD R3, R2, 0x2, R49.reuse ;  /* 0x0000000202037824 */ /* 0x100fe400078e0231 */
[----:B------:R-:W-:Y:S02]  /*aa20*/  IMAD R208, R208, 0x2, R49 ;  /* 0x00000002d0d07824 */ /* 0x000fe400078e0231 */
[----:B------:R-:W-:Y:S01]  /*aa30*/  IMAD.MOV.U32 R2, RZ, RZ, 0x20 ;  /* 0x00000020ff027424 */ /* 0x000fe200078e00ff */
[----:B------:R-:W-:Y:S04]  /*aa40*/  LDSM.16.M88.4 R28, [R3+0x1000] ;  /* 0x00100000031c783b */ /* 0x000fe80000000200 */
[----:B------:R-:W1:Y:S01]  /*aa50*/  LDSM.16.M88.4 R32, [R208] ;  /* 0x00000000d020783b */ /* 0x000e620000000200 */
[----:B------:R-:W-:-:S02]  /*aa60*/  SEL R2, R2, 0xffffffe0, !P0 ;  /* 0xffffffe002027807 */ /* 0x000fc40004000000 */
[----:B------:R-:W-:Y:S01]  /*aa70*/  ISETP.GT.AND P0, PT, R233, R216, PT ;  /* 0x000000d8e900720c */ /* 0x000fe20003f04270 */
[----:B------:R-:W2:Y:S02]  /*aa80*/  LDSM.16.M88.4 R20, [R3+0x1400] ;  /* 0x001400000314783b */ /* 0x000ea40000000200 */
[--C-:B------:R-:W-:Y:S02]  /*aa90*/  IMAD.IADD R204, R208, 0x1, R2.reuse ;  /* 0x00000001d0cc7824 */ /* 0x100fe400078e0202 */
[----:B------:R-:W3:Y:S01]  /*aaa0*/  LDSM.16.M88.4 R8, [R3+0x1800] ;  /* 0x001800000308783b */ /* 0x000ee20000000200 */
[----:B------:R-:W-:-:S03]  /*aab0*/  IMAD.IADD R2, R3, 0x1, R2 ;  /* 0x0000000103027824 */ /* 0x000fc600078e0202 */
[----:B------:R-:W4:Y:S04]  /*aac0*/  LDSM.16.M88.4 R140, [R3+0x1c00] ;  /* 0x001c0000038c783b */ /* 0x000f280000000200 */
[----:B------:R-:W4:Y:S04]  /*aad0*/  LDSM.16.M88.4 R132, [R3+0x2000] ;  /* 0x002000000384783b */ /* 0x000f280000000200 */
        /* <DEDUP_REMOVED lines=9> */
[C---:B--2--5:R-:W-:Y:S03]  /*ab70*/  HMMA.16816.F32.BF16 R24, R32.reuse, R20, RZ ;  /* 0x000000142018723c */ /* 0x064fe600000418ff */
[----:B------:R-:W2:Y:S04]  /*ab80*/  LDSM.16.M88.4 R52, [R3+0x4400] ;  /* 0x004400000334783b */ /* 0x000ea80000000200 */
[----:B------:R-:W2:Y:S01]  /*ab90*/  LDSM.16.M88.4 R44, [R3+0x4800] ;  /* 0x00480000032c783b */ /* 0x000ea20000000200 */
        /* <DEDUP_REMOVED lines=9> */
[C---:B------:R-:W-:Y:S03]  /*ac30*/  HMMA.16816.F32.BF16 R8, R32.reuse, R10, RZ ;  /* 0x0000000a2008723c */ /* 0x040fe600000418ff */
        /* <DEDUP_REMOVED lines=11> */
[C---:B------:R-:W-:Y:S08]  /*acf0*/  HMMA.16816.F32.BF16 R120, R32.reuse, R116, RZ ;  /* 0x000000742078723c */ /* 0x040ff000000418ff */
[C---:B------:R-:W-:Y:S08]  /*ad00*/  HMMA.16816.F32.BF16 R112, R32.reuse, R108, RZ ;  /* 0x0000006c2070723c */ /* 0x040ff000000418ff */
[C---:B------:R-:W-:Y:S08]  /*ad10*/  HMMA.16816.F32.BF16 R104, R32.reuse, R100, RZ ;  /* 0x000000642068723c */ /* 0x040ff000000418ff */
[C---:B------:R-:W-:Y:S08]  /*ad20*/  HMMA.16816.F32.BF16 R96, R32.reuse, R92, RZ ;  /* 0x0000005c2060723c */ /* 0x040ff000000418ff */
        /* <DEDUP_REMOVED lines=27> */
[----:B------:R-:W-:Y:S01]  /*aee0*/  HMMA.16816.F32.BF16 R8, R204, R154, R8 ;  /* 0x0000009acc08723c */ /* 0x000fe20000041808 */
[----:B------:R-:W3:Y:S01]  /*aef0*/  LDSM.16.M88.4 R152, [R2+0x4c00] ;  /* 0x004c00000298783b */ /* 0x000ee20000000200 */
[----:B------:R-:W-:-:S06]  /*af00*/  DEPBAR.LE SB0, 0x0 ;  /* 0x000080000000791a */ /* 0x000fcc0000000000 */
[C---:B------:R-:W-:Y:S08]  /*af10*/  HMMA.16816.F32.BF16 R144, R204.reuse, R200, R144 ;  /* 0x000000c8cc90723c */ /* 0x040ff00000041890 */
[C---:B------:R-:W-:Y:S08]  /*af20*/  HMMA.16816.F32.BF16 R140, R204.reuse, R202, R140 ;  /* 0x000000cacc8c723c */ /* 0x040ff0000004188c */
[C---:B------:R-:W-:Y:S08]  /*af30*/  HMMA.16816.F32.BF16 R136, R204.reuse, R196, R136 ;  /* 0x000000c4cc88723c */ /* 0x040ff00000041888 */
        /* <DEDUP_REMOVED lines=19> */
[C---:B---3--:R-:W-:Y:S08]  /*b070*/  HMMA.16816.F32.BF16 R48, R204.reuse, R156, R48 ;  /* 0x0000009ccc30723c */ /* 0x048ff00000041830 */
        /* <DEDUP_REMOVED lines=18> */
.L_x_3823:
[----:B------:R-:W2:Y:S01]  /*b1a0*/  LD.E R38, desc[UR4][R148.64+0x170] ;  /* 0x0001700494267980 */ /* 0x000ea2000c101900 */
[----:B------:R-:W-:Y:S01]  /*b1b0*/  VIADD R65, R62, 0xfffffe00 ;  /* 0xfffffe003e417836 */ /* 0x000fe20000000000 */
[----:B------:R-:W-:-:S04]  /*b1c0*/  SHF.L.U32 R3, R233, 0x8, RZ ;  /* 0x00000008e9037819 */ /* 0x000fc800000006ff */
        /* <DEDUP_REMOVED lines=58> */
.L_x_3824:
[----:B------:R-:W-:Y:S05]  /*b570*/  BSYNC.RECONVERGENT B0 ;  /* 0x0000000000007941 */ /* 0x000fea0003800200 */
.L_x_3822:
        /* <DEDUP_REMOVED lines=8> */
[----:B------:R-:W-:Y:S01]  /*b600*/  @!P0 IMAD.MOV.U32 R219, RZ, RZ, R217 ;  /* 0x000000ffffdb8224 */ /* 0x000fe200078e00d9 */
[----:B------:R-:W-:Y:S01]  /*b610*/  IADD3 R66, P2, PT, R150, R3, RZ ;  /* 0x0000000396427210 */ /* 0x000fe20007f5e0ff */
[----:B------:R-:W-:-:S03]  /*b620*/  IMAD.X R151, R153, 0x1, R2, P1 ;  /* 0x0000000199977824 */ /* 0x000fc600008e0602 */
[-C--:B------:R-:W-:Y:S01]  /*b630*/  IADD3 R38, P1, PT, R66, R3.reuse, RZ ;  /* 0x0000000342267210 */ /* 0x080fe20007f3e0ff */
[--C-:B------:R-:W-:Y:S01]  /*b640*/  IMAD.X R67, R151, 0x1, R2.reuse, P2 ;  /* 0x0000000197437824 */ /* 0x100fe200010e0602 */
[----:B------:R-:W-:Y:S01]  /*b650*/  @!PT LDS RZ, [RZ] ;  /* 0x00000000fffff984 */ /* 0x000fe20000000800 */
[----:B------:R-:W-:Y:S01]  /*b660*/  @!PT LDS RZ, [RZ] ;  /* 0x00000000fffff984 */ /* 0x000fe20000000800 */
[----:B------:R-:W-:Y:S01]  /*b670*/  @!PT LDS RZ, [RZ] ;  /* 0x00000000fffff984 */ /* 0x000fe20000000800 */
[----:B------:R1:W-:Y:S02]  /*b680*/  @!P0 LDGSTS.E.BYPASS.LTC128B.128 [R64+0x1000], desc[UR4][R218.64] ;  /* 0x01000000da408fae */ /* 0x0003e4000b981a04 */
[-C--:B------:R-:W-:Y:S01]  /*b690*/  IADD3 R12, P2, PT, R38, R3.reuse, RZ ;  /* 0x00000003260c7210 */ /* 0x080fe20007f5e0ff */
[--C-:B------:R-:W-:Y:S01]  /*b6a0*/  IMAD.X R39, R67, 0x1, R2.reuse, P1 ;  /* 0x0000000143277824 */ /* 0x100fe200008e0602 */
[----:B------:R1:W-:Y:S02]  /*b6b0*/  @P0 STS.128 [R64+0x1000], RZ ;  /* 0x001000ff40000388 */ /* 0x0003e40000000c00 */
[----:B------:R-:W-:Y:S01]  /*b6c0*/  @!P0 IADD3 R156, P1, PT, R12, R3, RZ ;  /* 0x000000030c9c8210 */ /* 0x000fe20007f3e0ff */
[--C-:B------:R-:W-:Y:S01]  /*b6d0*/  IMAD.X R13, R39, 0x1, R2.reuse, P2 ;  /* 0x00000001270d7824 */ /* 0x100fe200010e0602 */
[----:B------:R-:W-:Y:S01]  /*b6e0*/  @!PT LDS RZ, [RZ] ;  /* 0x00000000fffff984 */ /* 0x000fe20000000800 */
[----:B------:R-:W-:Y:S01]  /*b6f0*/  @!PT LDS RZ, [RZ] ;  /* 0x00000000fffff984 */ /* 0x000fe20000000800 */
[----:B------:R-:W-:Y:S01]  /*b700*/  @!PT LDS RZ, [RZ] ;  /* 0x00000000fffff984 */ /* 0x000fe20000000800 */
[----:B------:R1:W-:Y:S03]  /*b710*/  @!P0 LDGSTS.E.BYPASS.LTC128B.128 [R64+0x1800], desc[UR4][R154.64] ;  /* 0x018000009a408fae */ /* 0x0003e6000b981a04 */
[----:B------:R-:W-:Y:S01]  /*b720*/  @!P0 IMAD.X R157, R13, 0x1, R2, P1 ;  /* 0x000000010d9d8824 */ /* 0x000fe200008e0602 */
        /* <DEDUP_REMOVED lines=32> */
.L_x_3821:
[----:B------:R-:W-:Y:S05]  /*b930*/  BSYNC.RECONVERGENT B1 ;  /* 0x0000000000017941 */ /* 0x000fea0003800200 */
.L_x_3820:
[----:B------:R-:W-:Y:S01]  /*b940*/  SHF.R.U32.HI R2, RZ, 0x2, R63 ;  /* 0x00000002ff027819 */ /* 0x000fe2000001163f */
[----:B-1----:R-:W-:-:S03]  /*b950*/  IMAD.SHL.U32 R12, R63, 0x2, RZ ;  /* 0x000000023f0c7824 */ /* 0x002fc600078e00ff */
[----:B------:R-:W-:Y:S02]  /*b960*/  LOP3.LUT R3, R2, 0x7, RZ, 0xc0, !PT ;  /* 0x0000000702037812 */ /* 0x000fe400078ec0ff */
[----:B------:R-:W-:Y:S02]  /*b970*/  LOP3.LUT R12, R12, 0x6, RZ, 0xc0, !PT ;  /* 0x000000060c0c7812 */ /* 0x000fe400078ec0ff */
[----:B------:R-:W-:-:S03]  /*b980*/  LOP3.LUT R2, R3, 0x1f0, R36, 0xf8, !PT ;  /* 0x000001f003027812 */ /* 0x000fc600078ef824 */
[----:B------:R-:W-:Y:S02]  /*b990*/  IMAD R65, R233, 0x100, R12 ;  /* 0x00000100e9417824 */ /* 0x000fe400078e020c */
[----:B------:R-:W-:Y:S02]  /*b9a0*/  IMAD R3, R223, 0x40, R2 ;  /* 0x00000040df037824 */ /* 0x000fe400078e0202 */
[C---:B------:R-:W-:Y:S01]  /*b9b0*/  VIADD R175, R65.reuse, 0x48 ;  /* 0x0000004841af7836 */ /* 0x040fe20000000000 */
[C---:B------:R-:W-:Y:S01]  /*b9c0*/  IADD3 R161, PT, PT, R65.reuse, 0xb9, RZ ;  /* 0x000000b941a17810 */ /* 0x040fe20007ffe0ff */
[C---:B------:R-:W-:Y:S01]  /*b9d0*/  VIADD R165, R65.reuse, 0xc8 ;  /* 0x000000c841a57836 */ /* 0x040fe20000000000 */
[----:B------:R-:W-:Y:S01]  /*b9e0*/  IADD3 R62, PT, PT, R60, R3, -R224 ;  /* 0x000000033c3e7210 */ /* 0x000fe20007ffe8e0 */
[C---:B------:R-:W-:Y:S01]  /*b9f0*/  VIADD R179, R65.reuse, 0x40 ;  /* 0x0000004041b37836 */ /* 0x040fe20000000000 */
[C---:B------:R-:W-:Y:S01]  /*ba00*/  IADD3 R155, PT, PT, R65.reuse, 0xd9, RZ ;  /* 0x000000d9419b7810 */ /* 0x040fe20007ffe0ff */
[----:B------:R-:W-:Y:S01]  /*ba10*/  VIADD R169, R65, 0x50 ;  /* 0x0000005041a97836 */ /* 0x000fe20000000000 */
[-C--:B------:R-:W-:Y:S01]  /*ba20*/  ISETP.GE.AND P2, PT, R175, R60.reuse, PT ;  /* 0x0000003caf00720c */ /* 0x080fe20003f46270 */
[C---:B------:R-:W-:Y:S01]  /*ba30*/  IMAD.IADD R15, R62.reuse, 0x1, -R175 ;  /* 0x000000013e0f7824 */ /* 0x040fe200078e0aaf */
[-C--:B------:R-:W-:Y:S01]  /*ba40*/  ISETP.GE.AND P1, PT, R179, R60.reuse, PT ;  /* 0x0000003cb300720c */ /* 0x080fe20003f26270 */
[C---:B------:R-:W-:Y:S01]  /*ba50*/  IMAD.IADD R3, R62.reuse, 0x1, -R179 ;  /* 0x000000013e037824 */ /* 0x040fe200078e0ab3 */
[----:B------:R-:W-:Y:S01]  /*ba60*/  ISETP.GE.AND P5, PT, R169, R60, PT ;  /* 0x0000003ca900720c */ /* 0x000fe20003fa6270 */
[C---:B------:R-:W-:Y:S01]  /*ba70*/  IMAD.IADD R13, R62.reuse, 0x1, -R169 ;  /* 0x000000013e0d7824 */ /* 0x040fe200078e0aa9 */
[----:B------:R-:W-:Y:S01]  /*ba80*/  IABS R15, R15 ;  /* 0x0000000f000f7213 */ /* 0x000fe20000000000 */
[C---:B------:R-:W-:Y:S01]  /*ba90*/  VIADD R39, R65.reuse, 0xb0 ;  /* 0x000000b041277836 */ /* 0x040fe20000000000 */
        /* <DEDUP_REMOVED lines=10> */
[----:B------:R-:W-:Y:S01]  /*bb40*/  IMAD.IADD R3, R62, 0x1, -R39 ;  /* 0x000000013e037824 */ /* 0x000fe200078e0a27 */
[----:B------:R-:W-:Y:S01]  /*bb50*/  I2FP.F32.S32 R13, R13 ;  /* 0x0000000d000d7245 */ /* 0x000fe20000201400 */
[C---:B------:R-:W-:Y:S01]  /*bb60*/  VIADD R167, R65.reuse, 0xa9 ;  /* 0x000000a941a77836 */ /* 0x040fe20000000000 */
[----:B------:R-:W-:Y:S01]  /*bb70*/  IABS R15, R15 ;  /* 0x0000000f000f7213 */ /* 0x000fe20000000000 */
[C---:B------:R-:W-:Y:S01]  /*bb80*/  VIADD R151, R65.reuse, 0x1 ;  /* 0x0000000141977836 */ /* 0x040fe20000000000 */
[----:B------:R-:W-:Y:S01]  /*bb90*/  IABS R3, R3 ;  /* 0x0000000300037213 */ /* 0x000fe20000000000 */
[----:B------:R-:W-:Y:S01]  /*bba0*/  FFMA.FTZ R162, -R0, R13, R128 ;  /* 0x0000000d00a27223 */ /* 0x000fe20000010180 */
[----:B------:R-:W-:Y:S01]  /*bbb0*/  I2FP.F32.S32 R15, R15 ;  /* 0x0000000f000f7245 */ /* 0x000fe20000201400 */
[C---:B------:R-:W-:Y:S01]  /*bbc0*/  IMAD.IADD R13, R62.reuse, 0x1, -R171 ;  /* 0x000000013e0d7824 */ /* 0x040fe200078e0aab */
[----:B------:R-:W-:Y:S01]  /*bbd0*/  IABS R156, R156 ;  /* 0x0000009c009c7213 */ /* 0x000fe20000000000 */
[----:B------:R-:W-:Y:S01]  /*bbe0*/  IMAD.IADD R66, R62, 0x1, -R181 ;  /* 0x000000013e427824 */ /* 0x000fe200078e0ab5 */
        /* <DEDUP_REMOVED lines=10> */
[C---:B------:R-:W-:Y:S01]  /*bc90*/  IMAD.IADD R132, R62.reuse, 0x1, -R151 ;  /* 0x000000013e847824 */ /* 0x040fe200078e0a97 */
[----:B------:R-:W-:Y:S01]  /*bca0*/  IABS R64, R64 ;  /* 0x0000004000407213 */ /* 0x000fe20000000000 */
[----:B------:R-:W-:Y:S01]  /*bcb0*/  IMAD.IADD R3, R62, 0x1, -R159 ;  /* 0x000000013e037824 */ /* 0x000fe200078e0a9f */
[----:B------:R-:W-:Y:S01]  /*bcc0*/  IABS R160, R160 ;  /* 0x000000a000a07213 */ /* 0x000fe20000000000 */
[C---:B------:R-:W-:Y:S01]  /*bcd0*/  FFMA.FTZ R156, -R0.reuse, R156, R77 ;  /* 0x0000009c009c7223 */ /* 0x040fe2000001014d */
[----:B------:R-:W-:Y:S01]  /*bce0*/  I2FP.F32.S32 R64, R64 ;  /* 0x0000004000407245 */ /* 0x000fe20000201400 */
[C---:B------:R-:W-:Y:S01]  /*bcf0*/  VIADD R77, R65.reuse, 0xf1 ;  /* 0x000000f1414d7836 */ /* 0x040fe20000000000 */
[----:B------:R-:W-:Y:S01]  /*bd00*/  IABS R132, R132 ;  /* 0x0000008400847213 */ /* 0x000fe20000000000 */
[C---:B------:R-:W-:Y:S01]  /*bd10*/  VIADD R163, R65.reuse, 0xc9 ;  /* 0x000000c941a37836 */ /* 0x040fe20000000000 */
[----:B------:R-:W-:Y:S01]  /*bd20*/  I2FP.F32.S32 R13, R13 ;  /* 0x0000000d000d7245 */ /* 0x000fe20000201400 */
[----:B------:R-:W-:Y:S01]  /*bd30*/  FFMA.FTZ R67, -R0, R64, R45 ;  /* 0x0000004000437223 */ /* 0x000fe2000001012d */
[C---:B------:R-:W-:Y:S01]  /*bd40*/  IADD3 R45, PT, PT, -R65.reuse, R62, RZ ;  /* 0x0000003e412d7210 */ /* 0x040fe20007ffe1ff */
[----:B------:R-:W-:Y:S01]  /*bd50*/  IMAD.IADD R64, R62, 0x1, -R77 ;  /* 0x000000013e407824 */ /* 0x000fe200078e0a4d */
[----:B------:R-:W-:Y:S01]  /*bd60*/  I2FP.F32.S32 R66, R66 ;  /* 0x0000004200427245 */ /* 0x000fe20000201400 */
[C---:B------:R-:W-:Y:S01]  /*bd70*/  VIADD R177, R65.reuse, 0x41 ;  /* 0x0000004141b17836 */ /* 0x040fe20000000000 */
[----:B------:R-:W-:Y:S01]  /*bd80*/  IABS R45, R45 ;  /* 0x0000002d002d7213 */ /* 0x000fe20000000000 */
[C---:B------:R-:W-:Y:S01]  /*bd90*/  FFMA.FTZ R2, -R0.reuse, R13, R76 ;  /* 0x0000000d00027223 */ /* 0x040fe2000001014c */
[----:B------:R-:W-:Y:S01]  /*bda0*/  I2FP.F32.S32 R160, R160 ;  /* 0x000000a000a07245 */ /* 0x000fe20000201400 */
[C---:B------:R-:W-:Y:S01]  /*bdb0*/  VIADD R153, R65.reuse, 0x8 ;  /* 0x0000000841997836 */ /* 0x040fe20000000000 */
[----:B------:R-:W-:Y:S01]  /*bdc0*/  IABS R3, R3 ;  /* 0x0000000300037213 */ /* 0x000fe20000000000 */
[C---:B------:R-:W-:Y:S01]  /*bdd0*/  FFMA.FTZ R66, -R0.reuse, R66, R133 ;  /* 0x0000004200427223 */ /* 0x040fe20000010185 */
[----:B------:R-:W-:Y:S01]  /*bde0*/  I2FP.F32.S32 R132, R132 ;  /* 0x0000008400847245 */ /* 0x000fe20000201400 */
[----:B------:R-:W-:Y:S01]  /*bdf0*/  FFMA.FTZ R160, -R0, R160, R85 ;  /* 0x000000a000a07223 */ /* 0x000fe20000010155 */
[----:B------:R-:W-:Y:S01]  /*be00*/  I2FP.F32.S32 R45, R45 ;  /* 0x0000002d002d7245 */ /* 0x000fe20000201400 */
[----:B------:R-:W-:Y:S01]  /*be10*/  VIADD R76, R62, 0x8 ;  /* 0x000000083e4c7836 */ /* 0x000fe20000000000 */
[----:B------:R-:W-:Y:S01]  /*be20*/  I2FP.F32.S32 R3, R3 ;  /* 0x0000000300037245 */ /* 0x000fe20000201400 */
[----:B------:R-:W-:-:S02]  /*be30*/  VIADD R133, R65, 0xd1 ;  /* 0x000000d141857836 */ /* 0x000fc40000000000 */
[----:B------:R-:W-:Y:S01]  /*be40*/  FFMA.FTZ R132, -R0, R132, R5 ;  /* 0x0000008400847223 */ /* 0x000fe20000010105 */
[----:B------:R-:W-:Y:S01]  /*be50*/  VIADD R85, R65, 0xd8 ;  /* 0x000000d841557836 */ /* 0x000fe20000000000 */
[----:B------:R-:W-:Y:S01]  /*be60*/  IABS R64, R64 ;  /* 0x0000004000407213 */ /* 0x000fe20000000000 */
[----:B------:R-:W-:Y:S02]  /*be70*/  IMAD.IADD R128, R62, 0x1, -R163 ;  /* 0x000000013e807824 */ /* 0x000fe400078e0aa3 */
[----:B------:R-:W-:Y:S01]  /*be80*/  FFMA.FTZ R5, -R0, R45, R4 ;  /* 0x0000002d00057223 */ /* 0x000fe20000010104 */
[C---:B------:R-:W-:Y:S01]  /*be90*/  IMAD.IADD R168, R62.reuse, 0x1, -R177 ;  /* 0x000000013ea87824 */ /* 0x040fe200078e0ab1 */
[----:B------:R-:W-:Y:S01]  /*bea0*/  ISETP.GE.AND P0, PT, R177, R60, PT ;  /* 0x0000003cb100720c */ /* 0x000fe20003f06270 */
[----:B------:R-:W-:Y:S02]  /*beb0*/  IMAD.IADD R4, R62, 0x1, -R153 ;  /* 0x000000013e047824 */ /* 0x000fe400078e0a99 */
[----:B------:R-:W-:Y:S01]  /*bec0*/  FFMA.FTZ R154, -R0, R3, R72 ;  /* 0x00000003009a7223 */ /* 0x000fe20000010148 */
[----:B------:R-:W-:Y:S01]  /*bed0*/  IMAD.IADD R177, R76, 0x1, -R177 ;  /* 0x000000014cb17824 */ /* 0x000fe200078e0ab1 */
[----:B------:R-:W-:Y:S01]  /*bee0*/  IABS R128, R128 ;  /* 0x0000008000807213 */ /* 0x000fe20000000000 */
[C---:B------:R-:W-:Y:S01]  /*bef0*/  IMAD.IADD R238, R62.reuse, 0x1, -R133 ;  /* 0x000000013eee7824 */ /* 0x040fe200078e0a85 */
[----:B------:R-:W-:Y:S01]  /*bf00*/  I2FP.F32.S32 R64, R64 ;  /* 0x0000004000407245 */ /* 0x000fe20000201400 */
[----:B------:R-:W-:Y:S01]  /*bf10*/  IMAD.IADD R3, R62, 0x1, -R85 ;  /* 0x000000013e037824 */ /* 0x000fe200078e0a55 */
[----:B------:R-:W-:Y:S01]  /*bf20*/  IABS R4, R4 ;  /* 0x0000000400047213 */ /* 0x000fe20000000000 */
[C---:B------:R-:W-:Y:S01]  /*bf30*/  VIADD R173, R65.reuse, 0xb1 ;  /* 0x000000b141ad7836 */ /* 0x040fe20000000000 */
[----:B------:R-:W-:Y:S01]  /*bf40*/  IABS R177, R177 ;  /* 0x000000b100b17213 */ /* 0x000fe20000000000 */
[----:B------:R-:W-:Y:S01]  /*bf50*/  FFMA.FTZ R64, -R0, R64, R41 ;  /* 0x0000004000407223 */ /* 0x000fe20000010129 */
[----:B------:R-:W-:Y:S01]  /*bf60*/  IABS R238, R238 ;  /* 0x000000ee00ee7213 */ /* 0x000fe20000000000 */
[C---:B------:R-:W-:Y:S01]  /*bf70*/  VIADD R157, R65.reuse, 0xc1 ;  /* 0x000000c1419d7836 */ /* 0x040fe20000000000 */
[----:B------:R-:W-:Y:S01]  /*bf80*/  IABS R3, R3 ;  /* 0x0000000300037213 */ /* 0x000fe20000000000 */
[C---:B------:R-:W-:Y:S01]  /*bf90*/  IMAD.IADD R37, R62.reuse, 0x1, -R173 ;  /* 0x000000013e257824 */ /* 0x040fe200078e0aad */
[----:B------:R-:W-:Y:S01]  /*bfa0*/  I2FP.F32.S32 R128, R128 ;  /* 0x0000008000807245 */ /* 0x000fe20000201400 */
[----:B------:R-:W-:Y:S01]  /*bfb0*/  IMAD.IADD R12, R62, 0x1, -R157 ;  /* 0x000000013e0c7824 */ /* 0x000fe200078e0a9d */
[----:B------:R-:W-:Y:S01]  /*bfc0*/  I2FP.F32.S32 R41, R4 ;  /* 0x0000000400297245 */ /* 0x000fe20000201400 */
[C---:B------:R-:W-:Y:S01]  /*bfd0*/  VIADD R63, R65.reuse, 0xe8 ;  /* 0x000000e8413f7836 */ /* 0x040fe20000000000 */
[----:B------:R-:W-:Y:S01]  /*bfe0*/  I2FP.F32.S32 R4, R177 ;  /* 0x000000b100047245 */ /* 0x000fe20000201400 */
[C---:B------:R-:W-:Y:S01]  /*bff0*/  FFMA.FTZ R128, -R0.reuse, R128, R69 ;  /* 0x0000008000807223 */ /* 0x040fe20000010145 */
[----:B------:R-:W-:Y:S01]  /*c000*/  I2FP.F32.S32 R238, R238 ;  /* 0x000000ee00ee7245 */ /* 0x000fe20000201400 */
[----:B------:R-:W-:Y:S01]  /*c010*/  VIADD R69, R65, 0xe0 ;  /* 0x000000e041457836 */ /* 0x000fe20000000000 */
[----:B------:R-:W-:Y:S01]  /*c020*/  I2FP.F32.S32 R3, R3 ;  /* 0x0000000300037245 */ /* 0x000fe20000201400 */
[C---:B------:R-:W-:Y:S01]  /*c030*/  FFMA.FTZ R4, -R0.reuse, R4, R139 ;  /* 0x0000000400047223 */ /* 0x040fe2000001018b */
[----:B------:R-:W-:Y:S01]  /*c040*/  IABS R168, R168 ;  /* 0x000000a800a87213 */ /* 0x000fe20000000000 */
[----:B------:R-:W-:Y:S01]  /*c050*/  FFMA.FTZ R238, -R0, R238, R57 ;  /* 0x000000ee00ee7223 */ /* 0x000fe20000010139 */
[----:B------:R-:W-:-:S02]  /*c060*/  IMAD.IADD R57, R62, 0x1, -R69 ;  /* 0x000000013e397824 */ /* 0x000fc400078e0a45 */
[----:B------:R-:W-:Y:S01]  /*c070*/  FFMA.FTZ R52, -R0, R3, R52 ;  /* 0x0000000300347223 */ /* 0x000fe20000010134 */
[----:B------:R-:W-:Y:S01]  /*c080*/  I2FP.F32.S32 R168, R168 ;  /* 0x000000a800a87245 */ /* 0x000fe20000201400 */
[----:B------:R-:W-:Y:S01]  /*c090*/  IMAD.IADD R3, R62, 0x1, -R63 ;  /* 0x000000013e037824 */ /* 0x000fe200078e0a3f */
[----:B------:R-:W-:Y:S01]  /*c0a0*/  IABS R37, R37 ;  /* 0x0000002500257213 */ /* 0x000fe20000000000 */
[C---:B------:R-:W-:Y:S01]  /*c0b0*/  FFMA.FTZ R136, -R0.reuse, R45, R30 ;  /* 0x0000002d00887223 */ /* 0x040fe2000001011e */
[----:B------:R-:W-:Y:S01]  /*c0c0*/  IABS R12, R12 ;  /* 0x0000000c000c7213 */ /* 0x000fe20000000000 */
[----:B------:R-:W-:Y:S01]  /*c0d0*/  FFMA.FTZ R152, -R0, R41, R28 ;  /* 0x0000002900987223 */ /* 0x000fe2000001011c */
[----:B------:R-:W-:Y:S01]  /*c0e0*/  FSEL R206, R4, -INF , !P0 ;  /* 0xff80000004ce7808 */ /* 0x000fe20004000000 */
[----:B------:R-:W-:Y:S02]  /*c0f0*/  IMAD.IADD R45, R76, 0x1, -R169 ;  /* 0x000000014c2d7824 */ /* 0x000fe400078e0aa9 */
[----:B------:R-:W-:Y:S01]  /*c100*/  FFMA.FTZ R168, -R0, R168, R137 ;  /* 0x000000a800a87223 */ /* 0x000fe20000010189 */
[C---:B------:R-:W-:Y:S01]  /*c110*/  IMAD.IADD R41, R76.reuse, 0x1, -R171 ;  /* 0x000000014c297824 */ /* 0x040fe200078e0aab */
[----:B------:R-:W-:Y:S01]  /*c120*/  I2FP.F32.S32 R37, R37 ;  /* 0x0000002500257245 */ /* 0x000fe20000201400 */
        /* <DEDUP_REMOVED lines=8> */
[----:B------:R-:W-:Y:S01]  /*c1b0*/  IMAD.IADD R13, R62, 0x1, -R137 ;  /* 0x000000013e0d7824 */ /* 0x000fe200078e0a89 */
[----:B------:R-:W-:Y:S01]  /*c1c0*/  IABS R41, R41 ;  /* 0x0000002900297213 */ /* 0x000fe20000000000 */
[----:B------:R-:W-:Y:S01]  /*c1d0*/  FFMA.FTZ R12, -R0, R12, R73 ;  /* 0x0000000c000c7223 */ /* 0x000fe20000010149 */
[----:B------:R-:W-:Y:S01]  /*c1e0*/  I2FP.F32.S32 R57, R57 ;  /* 0x0000003900397245 */ /* 0x000fe20000201400 */
[C---:B------:R-:W-:Y:S01]  /*c1f0*/  VIADD R81, R65.reuse, 0xf0 ;  /* 0x000000f041517836 */ /* 0x040fe20000000000 */
[----:B------:R-:W-:Y:S01]  /*c200*/  I2FP.F32.S32 R3, R3 ;  /* 0x0000000300037245 */ /* 0x000fe20000201400 */
[----:B------:R-:W-:Y:S01]  /*c210*/  VIADD R73, R65, 0xf8 ;  /* 0x000000f841497836 */ /* 0x000fe20000000000 */
[----:B------:R-:W-:Y:S01]  /*c220*/  IABS R179, R179 ;  /* 0x000000b300b37213 */ /* 0x000fe20000000000 */
[----:B------:R-:W-:Y:S01]  /*c230*/  IMAD.IADD R158, R62, 0x1, -R155 ;  /* 0x000000013e9e7824 */ /* 0x000fe200078e0a9b */
[----:B------:R-:W-:Y:S01]  /*c240*/  IABS R4, R4 ;  /* 0x0000000400047213 */ /* 0x000fe20000000000 */
[C---:B------:R-:W-:Y:S01]  /*c250*/  FFMA.FTZ R170, -R0.reuse, R57, R48 ;  /* 0x0000003900aa7223 */ /* 0x040fe20000010130 */
[----:B------:R-:W-:Y:S01]  /*c260*/  I2FP.F32.S32 R45, R45 ;  /* 0x0000002d002d7245 */ /* 0x000fe20000201400 */
[----:B------:R-:W-:Y:S01]  /*c270*/  FFMA.FTZ R178, -R0, R3, R44 ;  /* 0x0000000300b27223 */ /* 0x000fe2000001012c */
        /* <DEDUP_REMOVED lines=9> */
[C---:B------:R-:W-:Y:S01]  /*c310*/  FFMA.FTZ R179, -R0.reuse, R179, R138 ;  /* 0x000000b300b37223 */ /* 0x040fe2000001018a */
[----:B------:R-:W-:Y:S01]  /*c320*/  I2FP.F32.S32 R13, R13 ;  /* 0x0000000d000d7245 */ /* 0x000fe20000201400 */
[----:B------:R-:W-:Y:S01]  /*c330*/  FFMA.FTZ R83, -R0, R4, R83 ;  /* 0x0000000400537223 */ /* 0x000fe20000010153 */
[C---:B------:R-:W-:Y:S01]  /*c340*/  IMAD.IADD R45, R76.reuse, 0x1, -R159 ;  /* 0x000000014c2d7824 */ /* 0x040fe200078e0a9f */
[----:B------:R-:W-:Y:S01]  /*c350*/  IABS R57, R57 ;  /* 0x0000003900397213 */ /* 0x000fe20000000000 */
[C---:B------:R-:W-:Y:S01]  /*c360*/  IMAD.IADD R41, R76.reuse, 0x1, -R165 ;  /* 0x000000014c297824 */ /* 0x040fe200078e0aa5 */
[----:B------:R-:W-:Y:S01]  /*c370*/  IABS R3, R3 ;  /* 0x0000000300037213 */ /* 0x000fe20000000000 */
[----:B------:R-:W-:Y:S01]  /*c380*/  IMAD.IADD R4, R76, 0x1, -R163 ;  /* 0x000000014c047824 */ /* 0x000fe200078e0aa3 */
[----:B------:R-:W-:Y:S01]  /*c390*/  I2FP.F32.S32 R158, R158 ;  /* 0x0000009e009e7245 */ /* 0x000fe20000201400 */
[----:B------:R-:W-:Y:S01]  /*c3a0*/  FFMA.FTZ R56, -R0, R13, R56 ;  /* 0x0000000d00387223 */ /* 0x000fe20000010138 */
[----:B------:R-:W-:Y:S01]  /*c3b0*/  FSEL R138, R166, -INF , !P1 ;  /* 0xff800000a68a7808 */ /* 0x000fe20004800000 */
[C---:B------:R-:W-:Y:S01]  /*c3c0*/  IMAD.IADD R175, R76.reuse, 0x1, -R175 ;  /* 0x000000014caf7824 */ /* 0x040fe200078e0aaf */
[----:B------:R-:W-:Y:S01]  /*c3d0*/  ISETP.GE.AND P4, PT, R181, R60, PT ;  /* 0x0000003cb500720c */ /* 0x000fe20003f86270 */
[----:B------:R-:W-:Y:S01]  /*c3e0*/  VIADD R13, R65, 0xe1 ;  /* 0x000000e1410d7836 */ /* 0x000fe20000000000 */
[----:B------:R-:W-:Y:S01]  /*c3f0*/  FSEL R166, R179, -INF , !P1 ;  /* 0xff800000b3a67808 */ /* 0x000fe20004800000 */
[----:B------:R-:W-:Y:S01]  /*c400*/  IMAD.IADD R181, R76, 0x1, -R181 ;  /* 0x000000014cb57824 */ /* 0x000fe200078e0ab5 */
[----:B------:R-:W-:Y:S01]  /*c410*/  IABS R45, R45 ;  /* 0x0000002d002d7213 */ /* 0x000fe20000000000 */
[----:B------:R-:W-:Y:S01]  /*c420*/  FFMA.FTZ R158, -R0, R158, R53 ;  /* 0x0000009e009e7223 */ /* 0x000fe20000010135 */
[----:B------:R-:W-:Y:S01]  /*c430*/  IABS R41, R41 ;  /* 0x0000002900297213 */ /* 0x000fe20000000000 */
[----:B------:R-:W-:Y:S01]  /*c440*/  IMAD.IADD R198, R62, 0x1, -R13 ;  /* 0x000000013ec67824 */ /* 0x000fe200078e0a0d */
[----:B------:R-:W-:-:S02]  /*c450*/  I2FP.F32.S32 R57, R57 ;  /* 0x0000003900397245 */ /* 0x000fc40000201400 */
[----:B------:R-:W-:Y:S02]  /*c460*/  I2FP.F32.S32 R3, R3 ;  /* 0x0000000300037245 */ /* 0x000fe40000201400 */
[----:B------:R-:W-:Y:S01]  /*c470*/  ISETP.GE.AND P1, PT, R39, R60, PT ;  /* 0x0000003c2700720c */ /* 0x000fe20003f26270 */
[----:B------:R-:W-:Y:S01]  /*c480*/  IMAD.IADD R39, R76, 0x1, -R39 ;  /* 0x000000014c277824 */ /* 0x000fe200078e0a27 */
[----:B------:R-:W-:Y:S01]  /*c490*/  IABS R4, R4 ;  /* 0x0000000400047213 */ /* 0x000fe20000000000 */
[C---:B------:R-:W-:Y:S01]  /*c4a0*/  FFMA.FTZ R57, -R0.reuse, R57, R40 ;  /* 0x0000003900397223 */ /* 0x040fe20000010128 */
[----:B------:R-:W-:Y:S01]  /*c4b0*/  I2FP.F32.S32 R45, R45 ;  /* 0x0000002d002d7245 */ /* 0x000fe20000201400 */
[----:B------:R-:W-:Y:S01]  /*c4c0*/  FFMA.FTZ R3, -R0, R3, R32 ;  /* 0x0000000300037223 */ /* 0x000fe20000010120 */
[----:B------:R-:W-:Y:S01]  /*c4d0*/  I2FP.F32.S32 R41, R41 ;  /* 0x0000002900297245 */ /* 0x000fe20000201400 */
[C---:B------:R-:W-:Y:S01]  /*c4e0*/  IMAD.IADD R40, R76.reuse, 0x1, -R167 ;  /* 0x000000014c287824 */ /* 0x040fe200078e0aa7 */
[----:B------:R-:W-:Y:S01]  /*c4f0*/  IABS R175, R175 ;  /* 0x000000af00af7213 */ /* 0x000fe20000000000 */
[----:B------:R-:W-:Y:S01]  /*c500*/  IMAD.IADD R32, R76, 0x1, -R157 ;  /* 0x000000014c207824 */ /* 0x000fe200078e0a9d */
[----:B------:R-:W-:Y:S01]  /*c510*/  I2FP.F32.S32 R4, R4 ;  /* 0x0000000400047245 */ /* 0x000fe20000201400 */
[C---:B------:R-:W-:Y:S01]  /*c520*/  FFMA.FTZ R48, -R0.reuse, R45, R74 ;  /* 0x0000002d00307223 */ /* 0x040fe2000001014a */
[----:B------:R-:W-:Y:S01]  /*c530*/  IADD3 R53, PT, PT, R65, 0x9, RZ ;  /* 0x0000000941357810 */ /* 0x000fe20007ffe0ff */
[C---:B------:R-:W-:Y:S01]  /*c540*/  FFMA.FTZ R44, -R0.reuse, R41, R70 ;  /* 0x00000029002c7223 */ /* 0x040fe20000010146 */
[----:B------:R-:W-:Y:S01]  /*c550*/  IABS R181, R181 ;  /* 0x000000b500b57213 */ /* 0x000fe20000000000 */
[----:B------:R-:W-:Y:S01]  /*c560*/  FFMA.FTZ R41, -R0, R4, R71 ;  /* 0x0000000400297223 */ /* 0x000fe20000010147 */
[----:B------:R-:W-:Y:S01]  /*c570*/  IABS R39, R39 ;  /* 0x0000002700277213 */ /* 0x000fe20000000000 */
[----:B------:R-:W-:Y:S01]  /*c580*/  IMAD.IADD R74, R62, 0x1, -R53 ;  /* 0x000000013e4a7824 */ /* 0x000fe200078e0a35 */
[----:B------:R-:W-:Y:S01]  /*c590*/  I2FP.F32.S32 R175, R175 ;  /* 0x000000af00af7245 */ /* 0x000fe20000201400 */
[C---:B------:R-:W-:Y:S01]  /*c5a0*/  IMAD.IADD R71, R76.reuse, 0x1, -R137 ;  /* 0x000000014c477824 */ /* 0x040fe200078e0a89 */
[----:B------:R-:W-:Y:S01]  /*c5b0*/  IABS R198, R198 ;  /* 0x000000c600c67213 */ /* 0x000fe20000000000 */
[----:B------:R-:W-:Y:S01]  /*c5c0*/  IMAD.IADD R70, R76, 0x1, -R133 ;  /* 0x000000014c467824 */ /* 0x000fe200078e0a85 */
[----:B------:R-:W-:Y:S01]  /*c5d0*/  I2FP.F32.S32 R30, R181 ;  /* 0x000000b5001e7245 */ /* 0x000fe20000201400 */
[----:B------:R-:W-:Y:S01]  /*c5e0*/  FFMA.FTZ R134, -R0, R175, R134 ;  /* 0x000000af00867223 */ /* 0x000fe20000010186 */
[----:B------:R-:W-:-:S02]  /*c5f0*/  I2FP.F32.S32 R39, R39 ;  /* 0x0000002700277245 */ /* 0x000fc40000201400 */
[----:B------:R-:W-:Y:S01]  /*c600*/  FSEL R180, R130, -INF , !P5 ;  /* 0xff80000082b47808 */ /* 0x000fe20006800000 */
[----:B------:R-:W-:Y:S01]  /*c610*/  IMAD.IADD R130, R76, 0x1, -R155 ;  /* 0x000000014c827824 */ /* 0x000fe200078e0a9b */
[----:B------:R-:W-:Y:S01]  /*c620*/  IABS R40, R40 ;  /* 0x0000002800287213 */ /* 0x000fe20000000000 */
[C---:B------:R-:W-:Y:S01]  /*c630*/  FFMA.FTZ R30, -R0.reuse, R30, R135 ;  /* 0x0000001e001e7223 */ /* 0x040fe20000010187 */
[----:B------:R-:W-:Y:S01]  /*c640*/  IABS R32, R32 ;  /* 0x0000002000207213 */ /* 0x000fe20000000000 */
[C---:B------:R-:W-:Y:S01]  /*c650*/  FFMA.FTZ R39, -R0.reuse, R39, R82 ;  /* 0x0000002700277223 */ /* 0x040fe20000010152 */
[----:B------:R-:W-:Y:S02]  /*c660*/  I2FP.F32.S32 R198, R198 ;  /* 0x000000c600c67245 */ /* 0x000fe40000201400 */
[----:B------:R-:W-:Y:S02]  /*c670*/  IABS R74, R74 ;  /* 0x0000004a004a7213 */ /* 0x000fe40000000000 */
        /* <DEDUP_REMOVED lines=9> */
[C---:B------:R-:W-:Y:S01]  /*c710*/  VIADD R75, R65.reuse, 0x10 ;  /* 0x00000010414b7836 */ /* 0x040fe20000000000 */
[----:B------:R-:W-:Y:S01]  /*c720*/  FSEL R72, R168, -INF , !P0 ;  /* 0xff800000a8487808 */ /* 0x000fe20004000000 */
[----:B------:R-:W-:Y:S01]  /*c730*/  VIADD R87, R65, 0x71 ;  /* 0x0000007141577836 */ /* 0x000fe20000000000 */
[----:B------:R-:W-:-:S02]  /*c740*/  FSEL R68, R164, -INF , !P2 ;  /* 0xff800000a4447808 */ /* 0x000fc40005000000 */
[----:B------:R-:W-:Y:S02]  /*c750*/  FSEL R182, R134, -INF , !P2 ;  /* 0xff80000086b67808 */ /* 0x000fe40005000000 */
[----:B------:R-:W-:Y:S02]  /*c760*/  ISETP.GE.AND P0, PT, R173, R60, PT ;  /* 0x0000003cad00720c */ /* 0x000fe40003f06270 */
[----:B------:R-:W-:Y:S02]  /*c770*/  I2FP.F32.S32 R74, R74 ;  /* 0x0000004a004a7245 */ /* 0x000fe40000201400 */
[----:B------:R-:W-:Y:S02]  /*c780*/  FSEL R66, R66, -INF , !P4 ;  /* 0xff80000042427808 */ /* 0x000fe40006000000 */
[----:B------:R-:W-:Y:S01]  /*c790*/  FSEL R164, R30, -INF , !P4 ;  /* 0xff8000001ea47808 */ /* 0x000fe20006000000 */
[----:B------:R-:W-:Y:S01]  /*c7a0*/  FFMA.FTZ R29, -R0, R74, R29 ;  /* 0x0000004a001d7223 */ /* 0x000fe2000001011d */
[----:B------:R-:W-:-:S02]  /*c7b0*/  ISETP.GE.AND P2, PT, R171, R60, PT ;  /* 0x0000003cab00720c */ /* 0x000fc40003f46270 */
[----:B------:R-:W-:Y:S02]  /*c7c0*/  I2FP.F32.S32 R71, R71 ;  /* 0x0000004700477245 */ /* 0x000fe40000201400 */
[----:B------:R-:W-:Y:S02]  /*c7d0*/  ISETP.GE.AND P4, PT, R159, R60, PT ;  /* 0x0000003c9f00720c */ /* 0x000fe40003f86270 */
[----:B------:R-:W-:Y:S01]  /*c7e0*/  FSEL R30, R38, -INF , !P1 ;  /* 0xff800000261e7808 */ /* 0x000fe20004800000 */
[----:B------:R-:W-:Y:S01]  /*c7f0*/  FFMA.FTZ R74, -R0, R71, R58 ;  /* 0x00000047004a7223 */ /* 0x000fe2000001013a */
[----:B------:R-:W-:Y:S01]  /*c800*/  FSEL R39, R39, -INF , !P1 ;  /* 0xff80000027277808 */ /* 0x000fe20004800000 */
[----:B------:R-:W-:Y:S01]  /*c810*/  VIADD R71, R65, 0x11 ;  /* 0x0000001141477836 */ /* 0x000fe20000000000 */
[----:B------:R-:W-:Y:S02]  /*c820*/  I2FP.F32.S32 R70, R70 ;  /* 0x0000004600467245 */ /* 0x000fe40000201400 */
[----:B------:R-:W-:-:S02]  /*c830*/  I2FP.F32.S32 R130, R130 ;  /* 0x0000008200827245 */ /* 0x000fc40000201400 */
[----:B------:R-:W-:Y:S01]  /*c840*/  ISETP.GE.AND P3, PT, R167, R60, PT ;  /* 0x0000003ca700720c */ /* 0x000fe20003f66270 */
[C---:B------:R-:W-:Y:S01]  /*c850*/  FFMA.FTZ R70, -R0.reuse, R70, R59 ;  /* 0x0000004600467223 */ /* 0x040fe2000001013b */
[----:B------:R-:W-:Y:S01]  /*c860*/  ISETP.GE.AND P1, PT, R157, R60, PT ;  /* 0x0000003c9d00720c */ /* 0x000fe20003f26270 */
[----:B------:R-:W-:Y:S01]  /*c870*/  FFMA.FTZ R58, -R0, R130, R55 ;  /* 0x00000082003a7223 */ /* 0x000fe20000010137 */
[----:B------:R-:W-:Y:S01]  /*c880*/  FSEL R28, R37, -INF , !P0 ;  /* 0xff800000251c7808 */ /* 0x000fe20004000000 */
[C---:B------:R-:W-:Y:S01]  /*c890*/  VIADD R55, R65.reuse, 0x1 ;  /* 0x0000000141377836 */ /* 0x040fe20000000000 */
[----:B------:R-:W-:Y:S01]  /*c8a0*/  FSEL R2, R2, -INF , !P2 ;  /* 0xff80000002027808 */ /* 0x000fe20005000000 */
[----:B------:R-:W-:Y:S01]  /*c8b0*/  VIADD R59, R65, 0x18 ;  /* 0x00000018413b7836 */ /* 0x000fe20000000000 */
[----:B------:R-:W-:Y:S01]  /*c8c0*/  FSEL R37, R78, -INF , !P2 ;  /* 0xff8000004e257808 */ /* 0x000fe20005000000 */
[----:B------:R-:W-:Y:S01]  /*c8d0*/  IMAD.IADD R55, R76, 0x1, -R55 ;  /* 0x000000014c377824 */ /* 0x000fe200078e0a37 */
[----:B------:R-:W-:-:S02]  /*c8e0*/  FSEL R38, R83, -INF , !P0 ;  /* 0xff80000053267808 */ /* 0x000fc40004000000 */
[----:B------:R-:W-:Y:S02]  /*c8f0*/  IABS R49, R49 ;  /* 0x0000003100317213 */ /* 0x000fe40000000000 */
[----:B------:R-:W-:Y:S02]  /*c900*/  ISETP.GE.AND P2, PT, R137, R60, PT ;  /* 0x0000003c8900720c */ /* 0x000fe40003f46270 */
[----:B------:R-:W-:Y:S02]  /*c910*/  FSEL R32, R154, -INF , !P4 ;  /* 0xff8000009a207808 */ /* 0x000fe40006000000 */
[----:B------:R-:W-:Y:S02]  /*c920*/  FSEL R48, R48, -INF , !P4 ;  /* 0xff80000030307808 */ /* 0x000fe40006000000 */
[----:B------:R-:W-:Y:S02]  /*c930*/  FSEL R80, R160, -INF , !P3 ;  /* 0xff800000a0507808 */ /* 0x000fe40005800000 */
[----:B------:R-:W-:-:S02]  /*c940*/  FSEL R40, R40, -INF , !P3 ;  /* 0xff80000028287808 */ /* 0x000fc40005800000 */
[-C--:B------:R-:W-:Y:S02]  /*c950*/  ISETP.GE.AND P0, PT, R165, R60.reuse, PT ;  /* 0x0000003ca500720c */ /* 0x080fe40003f06270 */
[----:B------:R-:W-:Y:S02]  /*c960*/  FSEL R12, R12, -INF , !P1 ;  /* 0xff8000000c0c7808 */ /* 0x000fe40004800000 */
[----:B------:R-:W-:Y:S02]  /*c970*/  FSEL R45, R45, -INF , !P1 ;  /* 0xff8000002d2d7808 */ /* 0x000fe40004800000 */
[-C--:B------:R-:W-:Y:S02]  /*c980*/  ISETP.GE.AND P4, PT, R85, R60.reuse, PT ;  /* 0x0000003c5500720c */ /* 0x080fe40003f86270 */
[-C--:B------:R-:W-:Y:S02]  /*c990*/  ISETP.GE.AND P3, PT, R163, R60.reuse, PT ;  /* 0x0000003ca300720c */ /* 0x080fe40003f66270 */
[----:B------:R-:W-:-:S02]  /*c9a0*/  ISETP.GE.AND P1, PT, R155, R60, PT ;  /* 0x0000003c9b00720c */ /* 0x000fc40003f26270 */
[----:B------:R-:W-:Y:S01]  /*c9b0*/  ISETP.GE.AND P6, PT, R53, R60, PT ;  /* 0x0000003c3500720c */ /* 0x000fe20003fc6270 */
[----:B------:R-:W-:Y:S01]  /*c9c0*/  IMAD.IADD R53, R76, 0x1, -R85 ;  /* 0x000000014c357824 */ /* 0x000fe200078e0a55 */
[----:B------:R-:W-:Y:S01]  /*c9d0*/  I2FP.F32.S32 R49, R49 ;  /* 0x0000003100317245 */ /* 0x000fe20000201400 */
[C---:B------:R-:W-:Y:S01]  /*c9e0*/  VIADD R85, R65.reuse, 0x78 ;  /* 0x0000007841557836 */ /* 0x040fe20000000000 */
[----:B------:R-:W-:Y:S02]  /*c9f0*/  FSEL R154, R56, -INF , !P2 ;  /* 0xff800000389a7808 */ /* 0x000fe40005000000 */
[----:B------:R-:W-:Y:S01]  /*ca00*/  FSEL R4, R150, -INF , !P0 ;  /* 0xff80000096047808 */ /* 0x000fe20004000000 */
[----:B------:R-:W-:Y:S01]  /*ca10*/  FFMA.FTZ R49, -R0, R49, R79 ;  /* 0x0000003100317223 */ /* 0x000fe2000001014f */
[----:B------:R-:W-:Y:S01]  /*ca20*/  FSEL R44, R44, -INF , !P0 ;  /* 0xff8000002c2c7808 */ /* 0x000fe20004000000 */
[----:B------:R-:W-:Y:S01]  /*ca30*/  VIADD R79, R65, 0x79 ;  /* 0x00000079414f7836 */ /* 0x000fe20000000000 */
[----:B------:R-:W-:-:S02]  /*ca40*/  FSEL R56, R74, -INF , !P2 ;  /* 0xff8000004a387808 */ /* 0x000fc40005000000 */
[----:B------:R-:W-:Y:S02]  /*ca50*/  FSEL R186, R52, -INF , !P4 ;  /* 0xff80000034ba7808 */ /* 0x000fe40006000000 */
[----:B------:R-:W-:Y:S02]  /*ca60*/  FSEL R128, R128, -INF , !P3 ;  /* 0xff80000080807808 */ /* 0x000fe40005800000 */
[----:B------:R-:W-:Y:S02]  /*ca70*/  FSEL R41, R41, -INF , !P3 ;  /* 0xff80000029297808 */ /* 0x000fe40005800000 */
[-C--:B------:R-:W-:Y:S01]  /*ca80*/  ISETP.GE.AND P0, PT, R69, R60.reuse, PT ;  /* 0x0000003c4500720c */ /* 0x080fe20003f06270 */
[----:B------:R-:W-:Y:S01]  /*ca90*/  IMAD.IADD R69, R76, 0x1, -R69 ;  /* 0x000000014c457824 */ /* 0x000fe200078e0a45 */
[----:B------:R-:W-:Y:S01]  /*caa0*/  ISETP.GE.AND P2, PT, R71, R60, PT ;  /* 0x0000003c4700720c */ /* 0x000fe20003f46270 */
[----:B------:R-:W-:Y:S01]  /*cab0*/  IMAD.IADD R71, R62, 0x1, -R71 ;  /* 0x000000013e477824 */ /* 0x000fe200078e0a47 */
[----:B------:R-:W-:-:S02]  /*cac0*/  FSEL R158, R158, -INF , !P1 ;  /* 0xff8000009e9e7808 */ /* 0x000fc40004800000 */
[----:B------:R-:W-:Y:S02]  /*cad0*/  FSEL R52, R58, -INF , !P1 ;  /* 0xff8000003a347808 */ /* 0x000fe40004800000 */
[-C--:B------:R-:W-:Y:S01]  /*cae0*/  ISETP.GE.AND P3, PT, R75, R60.reuse, PT ;  /* 0x0000003c4b00720c */ /* 0x080fe20003f66270 */
[C---:B------:R-:W-:Y:S01]  /*caf0*/  IMAD.IADD R75, R62.reuse, 0x1, -R75 ;  /* 0x000000013e4b7824 */ /* 0x040fe200078e0a4b */
[-C--:B------:R-:W-:Y:S01]  /*cb00*/  ISETP.GE.AND P1, PT, R59, R60.reuse, PT ;  /* 0x0000003c3b00720c */ /* 0x080fe20003f26270 */
[----:B------:R-:W-:Y:S01]  /*cb10*/  IMAD.IADD R59, R62, 0x1, -R59 ;  /* 0x000000013e3b7824 */ /* 0x000fe200078e0a3b */
[----:B------:R-:W-:Y:S02]  /*cb20*/  FSEL R82, R162, -INF , !P5 ;  /* 0xff800000a2527808 */ /* 0x000fe40006800000 */
[----:B------:R-:W-:Y:S02]  /*cb30*/  IABS R53, R53 ;  /* 0x0000003500357213 */ /* 0x000fe40000000000 */
[----:B------:R-:W-:-:S02]  /*cb40*/  ISETP.GE.AND P5, PT, R161, R60, PT ;  /* 0x0000003ca100720c */ /* 0x000fc40003fa6270 */
[----:B------:R-:W-:Y:S02]  /*cb50*/  IABS R55, R55 ;  /* 0x0000003700377213 */ /* 0x000fe40000000000 */
[----:B------:R-:W-:Y:S02]  /*cb60*/  IABS R71, R71 ;  /* 0x0000004700477213 */ /* 0x000fe40000000000 */
[----:B------:R-:W-:Y:S02]  /*cb70*/  IABS R69, R69 ;  /* 0x0000004500457213 */ /* 0x000fe40000000000 */
[----:B------:R-:W-:Y:S02]  /*cb80*/  I2FP.F32.S32 R53, R53 ;  /* 0x0000003500357245 */ /* 0x000fe40000201400 */
[----:B------:R-:W-:Y:S02]  /*cb90*/  IABS R75, R75 ;  /* 0x0000004b004b7213 */ /* 0x000fe40000000000 */
[----:B------:R-:W-:Y:S01]  /*cba0*/  IABS R59, R59 ;  /* 0x0000003b003b7213 */ /* 0x000fe20000000000 */
[----:B------:R-:W-:Y:S01]  /*cbb0*/  FFMA.FTZ R53, -R0, R53, R54 ;  /* 0x0000003500357223 */ /* 0x000fe20000010136 */
[----:B------:R-:W-:-:S02]  /*cbc0*/  FSEL R78, R156, -INF , !P5 ;  /* 0xff8000009c4e7808 */ /* 0x000fc40006800000 */
[----:B------:R-:W-:Y:S02]  /*cbd0*/  FSEL R49, R49, -INF , !P5 ;  /* 0xff80000031317808 */ /* 0x000fe40006800000 */
[----:B------:R-:W-:Y:S02]  /*cbe0*/  ISETP.GE.AND P5, PT, R133, R60, PT ;  /* 0x0000003c8500720c */ /* 0x000fe40003fa6270 */
[----:B------:R-:W-:Y:S02]  /*cbf0*/  I2FP.F32.S32 R58, R55 ;  /* 0x00000037003a7245 */ /* 0x000fe40000201400 */
[----:B------:R-:W-:Y:S01]  /*cc00*/  I2FP.F32.S32 R74, R71 ;  /* 0x00000047004a7245 */ /* 0x000fe20000201400 */
[----:B------:R-:W-:Y:S01]  /*cc10*/  VIADD R71, R65, 0x20 ;  /* 0x0000002041477836 */ /* 0x000fe20000000000 */
        /* <DEDUP_REMOVED lines=9> */
[----:B------:R-:W-:Y:S01]  /*ccb0*/  FFMA.FTZ R25, -R0, R59, R20 ;  /* 0x0000003b00197223 */ /* 0x000fe20000010114 */
[----:B------:R-:W-:Y:S01]  /*ccc0*/  ISETP.GE.AND P5, PT, R151, R60, PT ;  /* 0x0000003c9700720c */ /* 0x000fe20003fa6270 */
[----:B------:R-:W-:Y:S01]  /*ccd0*/  VIADD R69, R65, 0x9 ;  /* 0x0000000941457836 */ /* 0x000fe20000000000 */
[----:B------:R-:W-:Y:S01]  /*cce0*/  FSEL R53, R53, -INF , !P4 ;  /* 0xff80000035357808 */ /* 0x000fe20006000000 */
[C---:B------:R-:W-:Y:S01]  /*ccf0*/  VIADD R59, R65.reuse, 0x10 ;  /* 0x00000010413b7836 */ /* 0x040fe20000000000 */
[C---:B------:R-:W-:Y:S01]  /*cd00*/  IADD3 R75, PT, PT, R65.reuse, 0x19, RZ ;  /* 0x00000019414b7810 */ /* 0x040fe20007ffe0ff */
[----:B------:R-:W-:Y:S01]  /*cd10*/  VIADD R7, R65, 0x11 ;  /* 0x0000001141077836 */ /* 0x000fe20000000000 */
[----:B------:R-:W-:-:S02]  /*cd20*/  FSEL R70, R132, -INF , !P5 ;  /* 0xff80000084467808 */ /* 0x000fc40006800000 */
[----:B------:R-:W-:Y:S01]  /*cd30*/  ISETP.GE.AND P4, PT, R71, R60, PT ;  /* 0x0000003c4700720c */ /* 0x000fe20003f86270 */
[----:B------:R-:W-:Y:S01]  /*cd40*/  IMAD.IADD R71, R62, 0x1, -R71 ;  /* 0x000000013e477824 */ /* 0x000fe200078e0a47 */
[----:B------:R-:W-:Y:S01]  /*cd50*/  FSEL R132, R58, -INF , !P5 ;  /* 0xff8000003a847808 */ /* 0x000fe20006800000 */
[----:B------:R-:W-:Y:S01]  /*cd60*/  IMAD.IADD R58, R76, 0x1, -R69 ;  /* 0x000000014c3a7824 */ /* 0x000fe200078e0a45 */
[----:B------:R-:W-:Y:S01]  /*cd70*/  FSEL R55, R50, -INF , !P0 ;  /* 0xff80000032377808 */ /* 0x000fe20004000000 */
[----:B------:R-:W-:Y:S01]  /*cd80*/  IMAD.IADD R69, R76, 0x1, -R59 ;  /* 0x000000014c457824 */ /* 0x000fe200078e0a3b */
[----:B------:R-:W-:Y:S01]  /*cd90*/  IABS R59, R71 ;  /* 0x00000047003b7213 */ /* 0x000fe20000000000 */
[----:B------:R-:W-:Y:S01]  /*cda0*/  IMAD.IADD R50, R62, 0x1, -R75 ;  /* 0x000000013e327824 */ /* 0x000fe200078e0a4b */
[----:B------:R-:W-:Y:S01]  /*cdb0*/  IABS R58, R58 ;  /* 0x0000003a003a7213 */ /* 0x000fe20000000000 */
[----:B------:R-:W-:Y:S01]  /*cdc0*/  IMAD.IADD R20, R76, 0x1, -R7 ;  /* 0x000000014c147824 */ /* 0x000fe200078e0a07 */
[----:B------:R-:W-:Y:S01]  /*cdd0*/  IABS R7, R69 ;  /* 0x0000004500077213 */ /* 0x000fe20000000000 */
[----:B------:R-:W-:Y:S01]  /*cde0*/  VIADD R69, R65, 0x28 ;  /* 0x0000002841457836 */ /* 0x000fe20000000000 */
[----:B------:R-:W-:-:S02]  /*cdf0*/  IABS R50, R50 ;  /* 0x0000003200327213 */ /* 0x000fc40000000000 */
[----:B------:R-:W-:Y:S02]  /*ce00*/  I2FP.F32.S32 R59, R59 ;  /* 0x0000003b003b7245 */ /* 0x000fe40000201400 */
[----:B------:R-:W-:Y:S02]  /*ce10*/  I2FP.F32.S32 R58, R58 ;  /* 0x0000003a003a7245 */ /* 0x000fe40000201400 */
[----:B------:R-:W-:Y:S01]  /*ce20*/  IABS R20, R20 ;  /* 0x0000001400147213 */ /* 0x000fe20000000000 */
[C---:B------:R-:W-:Y:S01]  /*ce30*/  FFMA.FTZ R16, -R0.reuse, R59, R16 ;  /* 0x0000003b00107223 */ /* 0x040fe20000010110 */
[----:B------:R-:W-:Y:S01]  /*ce40*/  I2FP.F32.S32 R7, R7 ;  /* 0x0000000700077245 */ /* 0x000fe20000201400 */
[C---:B------:R-:W-:Y:S01]  /*ce50*/  FFMA.FTZ R71, -R0.reuse, R58, R31 ;  /* 0x0000003a00477223 */ /* 0x040fe2000001011f */
[----:B------:R-:W-:Y:S01]  /*ce60*/  I2FP.F32.S32 R50, R50 ;  /* 0x0000003200327245 */ /* 0x000fe20000201400 */
[----:B------:R-:W-:Y:S01]  /*ce70*/  VIADD R59, R65, 0x29 ;  /* 0x00000029413b7836 */ /* 0x000fe20000000000 */
[----:B------:R-:W-:Y:S01]  /*ce80*/  ISETP.GE.AND P5, PT, R153, R60, PT ;  /* 0x0000003c9900720c */ /* 0x000fe20003fa6270 */
[C---:B------:R-:W-:Y:S01]  /*ce90*/  FFMA.FTZ R58, -R0.reuse, R7, R26 ;  /* 0x00000007003a7223 */ /* 0x040fe2000001011a */
[----:B------:R-:W-:Y:S01]  /*cea0*/  I2FP.F32.S32 R20, R20 ;  /* 0x0000001400147245 */ /* 0x000fe20000201400 */
[----:B------:R-:W-:Y:S01]  /*ceb0*/  FFMA.FTZ R50, -R0, R50, R21 ;  /* 0x0000003200327223 */ /* 0x000fe20000010115 */
[----:B------:R-:W-:Y:S01]  /*cec0*/  FSEL R252, R29, -INF , !P6 ;  /* 0xff8000001dfc7808 */ /* 0x000fe20007000000 */
[----:B------:R-:W-:Y:S01]  /*ced0*/  VIADD R21, R65, 0x21 ;  /* 0x0000002141157836 */ /* 0x000fe20000000000 */
[----:B------:R-:W-:Y:S01]  /*cee0*/  FSEL R130, R136, -INF , !P5 ;  /* 0xff80000088827808 */ /* 0x000fe20006800000 */
[----:B------:R-:W-:-:S02]  /*cef0*/  IMAD.IADD R29, R62, 0x1, -R69 ;  /* 0x000000013e1d7824 */ /* 0x000fc400078e0a45 */
[----:B------:R-:W-:Y:S01]  /*cf00*/  FFMA.FTZ R20, -R0, R20, R27 ;  /* 0x0000001400147223 */ /* 0x000fe2000001011b */
[----:B------:R-:W-:Y:S01]  /*cf10*/  IMAD.IADD R136, R62, 0x1, -R59 ;  /* 0x000000013e887824 */ /* 0x000fe200078e0a3b */
[----:B------:R-:W-:Y:S01]  /*cf20*/  FSEL R134, R24, -INF , !P3 ;  /* 0xff80000018867808 */ /* 0x000fe20005800000 */
[C---:B------:R-:W-:Y:S01]  /*cf30*/  VIADD R27, R65.reuse, 0x18 ;  /* 0x00000018411b7836 */ /* 0x040fe20000000000 */
[----:B------:R-:W-:Y:S01]  /*cf40*/  FSEL R24, R58, -INF , !P3 ;  /* 0xff8000003a187808 */ /* 0x000fe20005800000 */
[----:B------:R-:W-:Y:S01]  /*cf50*/  IMAD.IADD R58, R62, 0x1, -R21 ;  /* 0x000000013e3a7824 */ /* 0x000fe200078e0a15 */
[----:B------:R-:W-:Y:S01]  /*cf60*/  IABS R29, R29 ;  /* 0x0000001d001d7213 */ /* 0x000fe20000000000 */
[----:B------:R-:W-:Y:S01]  /*cf70*/  IMAD.IADD R27, R76, 0x1, -R27 ;  /* 0x000000014c1b7824 */ /* 0x000fe200078e0a1b */
[----:B------:R-:W-:Y:S01]  /*cf80*/  IABS R136, R136 ;  /* 0x0000008800887213 */ /* 0x000fe20000000000 */
[----:B------:R-:W-:Y:S01]  /*cf90*/  VIADD R31, R65, 0x30 ;  /* 0x00000030411f7836 */ /* 0x000fe20000000000 */
[----:B------:R-:W-:-:S02]  /*cfa0*/  ISETP.GE.AND P3, PT, R59, R60, PT ;  /* 0x0000003c3b00720c */ /* 0x000fc40003f66270 */
[----:B------:R-:W-:Y:S02]  /*cfb0*/  IABS R59, R58 ;  /* 0x0000003a003b7213 */ /* 0x000fe40000000000 */
[----:B------:R-:W-:Y:S02]  /*cfc0*/  I2FP.F32.S32 R29, R29 ;  /* 0x0000001d001d7245 */ /* 0x000fe40000201400 */
[----:B------:R-:W-:Y:S02]  /*cfd0*/  I2FP.F32.S32 R136, R136 ;  /* 0x0000008800887245 */ /* 0x000fe40000201400 */
[----:B------:R-:W-:Y:S01]  /*cfe0*/  IABS R27, R27 ;  /* 0x0000001b001b7213 */ /* 0x000fe20000000000 */
[C---:B------:R-:W-:Y:S01]  /*cff0*/  FFMA.FTZ R58, -R0.reuse, R29, R8 ;  /* 0x0000001d003a7223 */ /* 0x040fe20000010108 */
[----:B------:R-:W-:Y:S01]  /*d000*/  I2FP.F32.S32 R59, R59 ;  /* 0x0000003b003b7245 */ /* 0x000fe20000201400 */
[C---:B------:R-:W-:Y:S01]  /*d010*/  FFMA.FTZ R29, -R0.reuse, R136, R9 ;  /* 0x00000088001d7223 */ /* 0x040fe20000010109 */
[----:B------:R-:W-:Y:S01]  /*d020*/  FSEL R26, R71, -INF , !P6 ;  /* 0xff800000471a7808 */ /* 0x000fe20007000000 */
[C---:B------:R-:W-:Y:S01]  /*d030*/  VIADD R71, R65.reuse, 0x19 ;  /* 0x0000001941477836 */ /* 0x040fe20000000000 */
[----:B------:R-:W-:Y:S01]  /*d040*/  I2FP.F32.S32 R27, R27 ;  /* 0x0000001b001b7245 */ /* 0x000fe20000201400 */
[----:B------:R-:W-:Y:S01]  /*d050*/  FFMA.FTZ R59, -R0, R59, R17 ;  /* 0x0000003b003b7223 */ /* 0x000fe20000010111 */
[C---:B------:R-:W-:Y:S01]  /*d060*/  IADD3 R9, PT, PT, R65.reuse, 0x20, RZ ;  /* 0x0000002041097810 */ /* 0x040fe20007ffe0ff */
[----:B------:R-:W-:Y:S01]  /*d070*/  VIADD R17, R65, 0x28 ;  /* 0x0000002841117836 */ /* 0x000fe20000000000 */
[----:B------:R-:W-:Y:S01]  /*d080*/  ISETP.GE.AND P6, PT, R69, R60, PT ;  /* 0x0000003c4500720c */ /* 0x000fe20003fc6270 */
[----:B------:R-:W-:-:S02]  /*d090*/  IMAD.IADD R136, R76, 0x1, -R71 ;  /* 0x000000014c887824 */ /* 0x000fc400078e0a47 */
[----:B------:R-:W-:Y:S01]  /*d0a0*/  FFMA.FTZ R8, -R0, R27, R22 ;  /* 0x0000001b00087223 */ /* 0x000fe20000010116 */
[C---:B------:R-:W-:Y:S01]  /*d0b0*/  IMAD.IADD R9, R76.reuse, 0x1, -R9 ;  /* 0x000000014c097824 */ /* 0x040fe200078e0a09 */
[----:B------:R-:W-:Y:S01]  /*d0c0*/  FSEL R22, R25, -INF , !P1 ;  /* 0xff80000019167808 */ /* 0x000fe20004800000 */
[C---:B------:R-:W-:Y:S01]  /*d0d0*/  VIADD R69, R65.reuse, 0x21 ;  /* 0x0000002141457836 */ /* 0x040fe20000000000 */
[----:B------:R-:W-:Y:S01]  /*d0e0*/  IABS R136, R136 ;  /* 0x0000008800887213 */ /* 0x000fe20000000000 */
[C---:B------:R-:W-:Y:S01]  /*d0f0*/  IMAD.IADD R25, R76.reuse, 0x1, -R17 ;  /* 0x000000014c197824 */ /* 0x040fe200078e0a11 */
[----:B------:R-:W-:Y:S01]  /*d100*/  IABS R9, R9 ;  /* 0x0000000900097213 */ /* 0x000fe20000000000 */
[----:B------:R-:W-:Y:S01]  /*d110*/  IMAD.IADD R250, R76, 0x1, -R69 ;  /* 0x000000014cfa7824 */ /* 0x000fe200078e0a45 */
[----:B------:R-:W-:Y:S01]  /*d120*/  I2FP.F32.S32 R136, R136 ;  /* 0x0000008800887245 */ /* 0x000fe20000201400 */
[C---:B------:R-:W-:Y:S01]  /*d130*/  VIADD R69, R65.reuse, 0x58 ;  /* 0x0000005841457836 */ /* 0x040fe20000000000 */
        /* <DEDUP_REMOVED lines=8> */
[----:B------:R-:W-:Y:S01]  /*d1c0*/  FSEL R170, R170, -INF , !P0 ;  /* 0xff800000aaaa7808 */ /* 0x000fe20004000000 */
[----:B------:R-:W-:Y:S01]  /*d1d0*/  VIADD R27, R65, 0x31 ;  /* 0x00000031411b7836 */ /* 0x000fe20000000000 */
[----:B------:R-:W-:Y:S01]  /*d1e0*/  ISETP.GE.AND P0, PT, R75, R60, PT ;  /* 0x0000003c4b00720c */ /* 0x000fe20003f06270 */
[----:B------:R-:W-:Y:S01]  /*d1f0*/  FFMA.FTZ R248, -R0, R25, R10 ;  /* 0x0000001900f87223 */ /* 0x000fe2000001010a */
[----:B------:R-:W-:Y:S01]  /*d200*/  I2FP.F32.S32 R250, R250 ;  /* 0x000000fa00fa7245 */ /* 0x000fe20000201400 */
[----:B------:R-:W-:Y:S01]  /*d210*/  VIADD R25, R65, 0x51 ;  /* 0x0000005141197836 */ /* 0x000fe20000000000 */
[----:B------:R-:W-:Y:S01]  /*d220*/  FSEL R18, R17, -INF , !P0 ;  /* 0xff80000011127808 */ /* 0x000fe20004000000 */
[----:B------:R-:W-:Y:S01]  /*d230*/  VIADD R75, R65, 0x38 ;  /* 0x00000038414b7836 */ /* 0x000fe20000000000 */
[----:B------:R-:W-:Y:S01]  /*d240*/  FSEL R17, R16, -INF , !P4 ;  /* 0xff80000010117808 */ /* 0x000fe20006000000 */
[----:B------:R-:W-:Y:S01]  /*d250*/  FFMA.FTZ R250, -R0, R250, R19 ;  /* 0x000000fa00fa7223 */ /* 0x000fe20000010113 */
[----:B------:R-:W-:Y:S01]  /*d260*/  FSEL R16, R9, -INF , !P4 ;  /* 0xff80000009107808 */ /* 0x000fe20006000000 */
[----:B------:R-:W-:Y:S01]  /*d270*/  IMAD.IADD R136, R62, 0x1, -R71 ;  /* 0x000000013e887824 */ /* 0x000fe200078e0a47 */
[----:B------:R-:W-:-:S02]  /*d280*/  FSEL R19, R50, -INF , !P0 ;  /* 0xff80000032137808 */ /* 0x000fc40004000000 */
[----:B------:R-:W-:Y:S01]  /*d290*/  ISETP.GE.AND P4, PT, R21, R60, PT ;  /* 0x0000003c1500720c */ /* 0x000fe20003f86270 */
[----:B------:R-:W-:Y:S01]  /*d2a0*/  IMAD.IADD R21, R62, 0x1, -R69 ;  /* 0x000000013e157824 */ /* 0x000fe200078e0a45 */
[----:B------:R-:W-:Y:S01]  /*d2b0*/  FSEL R10, R58, -INF , !P6 ;  /* 0xff8000003a0a7808 */ /* 0x000fe20007000000 */
[----:B------:R-:W-:Y:S01]  /*d2c0*/  IMAD.IADD R58, R62, 0x1, -R25 ;  /* 0x000000013e3a7824 */ /* 0x000fe200078e0a19 */
[----:B------:R-:W-:Y:S02]  /*d2d0*/  IADD3 R50, PT, PT, -R23, R76, RZ ;  /* 0x0000004c17327210 */ /* 0x000fe40007ffe1ff */
[----:B------:R-:W-:Y:S02]  /*d2e0*/  IABS R21, R21 ;  /* 0x0000001500157213 */ /* 0x000fe40000000000 */
[----:B------:R-:W-:Y:S02]  /*d2f0*/  IABS R50, R50 ;  /* 0x0000003200327213 */ /* 0x000fe40000000000 */
[----:B------:R-:W-:-:S02]  /*d300*/  IABS R58, R58 ;  /* 0x0000003a003a7213 */ /* 0x000fc40000000000 */
[----:B------:R-:W-:Y:S02]  /*d310*/  FSEL R248, R248, -INF , !P6 ;  /* 0xff800000f8f87808 */ /* 0x000fe40007000000 */
[-C--:B------:R-:W-:Y:S01]  /*d320*/  ISETP.GE.AND P0, PT, R75, R60.reuse, PT ;  /* 0x0000003c4b00720c */ /* 0x080fe20003f06270 */
[----:B------:R-:W-:Y:S01]  /*d330*/  IMAD.IADD R75, R62, 0x1, -R75 ;  /* 0x000000013e4b7824 */ /* 0x000fe200078e0a4b */
[----:B------:R-:W-:Y:S01]  /*d340*/  ISETP.GE.AND P6, PT, R69, R60, PT ;  /* 0x0000003c4500720c */ /* 0x000fe20003fc6270 */
[----:B------:R-:W-:Y:S01]  /*d350*/  VIADD R69, R65, 0x59 ;  /* 0x0000005941457836 */ /* 0x000fe20000000000 */
[----:B------:R-:W-:Y:S02]  /*d360*/  I2FP.F32.S32 R50, R50 ;  /* 0x0000003200327245 */ /* 0x000fe40000201400 */
[----:B------:R-:W-:Y:S02]  /*d370*/  FSEL R7, R152, -INF , !P5 ;  /* 0xff80000098077808 */ /* 0x000fe40006800000 */
[----:B------:R-:W-:Y:S01]  /*d380*/  I2FP.F32.S32 R58, R58 ;  /* 0x0000003a003a7245 */ /* 0x000fe20000201400 */
[----:B------:R-:W-:Y:S01]  /*d390*/  FFMA.FTZ R50, -R0, R50, R11 ;  /* 0x0000003200327223 */ /* 0x000fe2000001010b */
[----:B------:R-:W-:-:S02]  /*d3a0*/  I2FP.F32.S32 R21, R21 ;  /* 0x0000001500157245 */ /* 0x000fc40000201400 */
[----:B------:R-:W-:Y:S01]  /*d3b0*/  ISETP.GE.AND P5, PT, R71, R60, PT ;  /* 0x0000003c4700720c */ /* 0x000fe20003fa6270 */
[----:B------:R-:W-:Y:S01]  /*d3c0*/  VIADD R71, R65, 0x31 ;  /* 0x0000003141477836 */ /* 0x000fe20000000000 */
[----:B------:R-:W-:Y:S01]  /*d3d0*/  FSEL R8, R8, -INF , !P1 ;  /* 0xff80000008087808 */ /* 0x000fe20004800000 */
[C---:B------:R-:W-:Y:S01]  /*d3e0*/  FFMA.FTZ R129, -R0.reuse, R58, R129 ;  /* 0x0000003a00817223 */ /* 0x040fe20000010181 */
[----:B------:R-:W-:Y:S01]  /*d3f0*/  FSEL R9, R59, -INF , !P4 ;  /* 0xff8000003b097808 */ /* 0x000fe20006000000 */
[----:B------:R-:W-:Y:S01]  /*d400*/  FFMA.FTZ R124, -R0, R21, R124 ;  /* 0x00000015007c7223 */ /* 0x000fe2000001017c */
[----:B------:R-:W-:Y:S01]  /*d410*/  FSEL R250, R250, -INF , !P4 ;  /* 0xff800000fafa7808 */ /* 0x000fe20006000000 */
[----:B------:R-:W-:Y:S01]  /*d420*/  VIADD R21, R65, 0x38 ;  /* 0x0000003841157836 */ /* 0x000fe20000000000 */
[-C--:B------:R-:W-:Y:S01]  /*d430*/  ISETP.GE.AND P1, PT, R27, R60.reuse, PT ;  /* 0x0000003c1b00720c */ /* 0x080fe20003f26270 */
[C---:B------:R-:W-:Y:S01]  /*d440*/  IMAD.IADD R27, R62.reuse, 0x1, -R27 ;  /* 0x000000013e1b7824 */ /* 0x040fe200078e0a1b */
[----:B------:R-:W-:Y:S01]  /*d450*/  IABS R23, R75 ;  /* 0x0000004b00177213 */ /* 0x000fe20000000000 */
[----:B------:R-:W-:Y:S01]  /*d460*/  VIADD R75, R65, 0x30 ;  /* 0x00000030414b7836 */ /* 0x000fe20000000000 */
[----:B------:R-:W-:Y:S01]  /*d470*/  ISETP.GE.AND P4, PT, R69, R60, PT ;  /* 0x0000003c4500720c */ /* 0x000fe20003f86270 */
[----:B------:R-:W-:Y:S01]  /*d480*/  VIADD R59, R65, 0x39 ;  /* 0x00000039413b7836 */ /* 0x000fe20000000000 */
[----:B------:R-:W-:Y:S01]  /*d490*/  FSEL R11, R29, -INF , !P3 ;  /* 0xff8000001d0b7808 */ /* 0x000fe20005800000 */
[----:B------:R-:W-:Y:S01]  /*d4a0*/  IMAD.IADD R69, R62, 0x1, -R69 ;  /* 0x000000013e457824 */ /* 0x000fe200078e0a45 */
[----:B------:R-:W-:Y:S01]  /*d4b0*/  FSEL R246, R50, -INF , !P3 ;  /* 0xff80000032f67808 */ /* 0x000fe20005800000 */
[C---:B------:R-:W-:Y:S01]  /*d4c0*/  IMAD.IADD R58, R76.reuse, 0x1, -R71 ;  /* 0x000000014c3a7824 */ /* 0x040fe200078e0a47 */
[----:B------:R-:W-:Y:S01]  /*d4d0*/  IABS R27, R27 ;  /* 0x0000001b001b7213 */ /* 0x000fe20000000000 */
[C---:B------:R-:W-:Y:S01]  /*d4e0*/  IMAD.IADD R29, R76.reuse, 0x1, -R75 ;  /* 0x000000014c1d7824 */ /* 0x040fe200078e0a4b */
[----:B------:R-:W-:Y:S01]  /*d4f0*/  I2FP.F32.S32 R23, R23 ;  /* 0x0000001700177245 */ /* 0x000fe20000201400 */
        /* <DEDUP_REMOVED lines=8> */
[----:B------:R-:W-:Y:S01]  /*d580*/  VIADD R69, R65, 0x61 ;  /* 0x0000006141457836 */ /* 0x000fe20000000000 */
        /* <DEDUP_REMOVED lines=8> */
[----:B------:R-:W-:Y:S01]  /*d610*/  IABS R50, R50 ;  /* 0x0000003200327213 */ /* 0x000fe20000000000 */
[C---:B------:R-:W-:Y:S02]  /*d620*/  VIADD R59, R65.reuse, 0x68 ;  /* 0x00000068413b7836 */ /* 0x040fe40000000000 */
[C---:B------:R-:W-:Y:S01]  /*d630*/  FFMA.FTZ R146, -R0.reuse, R29, R146 ;  /* 0x0000001d00927223 */ /* 0x040fe20000010192 */
[C---:B------:R-:W-:Y:S01]  /*d640*/  FFMA.FTZ R142, -R0.reuse, R21, R142 ;  /* 0x00000015008e7223 */ /* 0x040fe2000001018e */
[----:B------:R-:W-:Y:S01]  /*d650*/  I2FP.F32.S32 R50, R50 ;  /* 0x0000003200327245 */ /* 0x000fe20000201400 */
[----:B------:R-:W-:Y:S01]  /*d660*/  VIADD R29, R65, 0x69 ;  /* 0x00000069411d7836 */ /* 0x000fe20000000000 */
[----:B------:R-:W-:Y:S01]  /*d670*/  FSEL R27, R27, -INF , !P1 ;  /* 0xff8000001b1b7808 */ /* 0x000fe20004800000 */
[----:B------:R-:W-:Y:S01]  /*d680*/  VIADD R21, R65, 0x51 ;  /* 0x0000005141157836 */ /* 0x000fe20000000000 */
[----:B------:R-:W-:Y:S01]  /*d690*/  FSEL R244, R147, -INF , !P1 ;  /* 0xff80000093f47808 */ /* 0x000fe20004800000 */
[----:B------:R-:W-:Y:S01]  /*d6a0*/  FFMA.FTZ R143, -R0, R50, R143 ;  /* 0x00000032008f7223 */ /* 0x000fe2000001018f */
[----:B------:R-:W-:Y:S01]  /*d6b0*/  IABS R136, R136 ;  /* 0x0000008800887213 */ /* 0x000fe20000000000 */
[----:B------:R-:W-:Y:S01]  /*d6c0*/  IMAD.IADD R58, R62, 0x1, -R29 ;  /* 0x000000013e3a7824 */ /* 0x000fe200078e0a1d */
[----:B------:R-:W-:Y:S01]  /*d6d0*/  ISETP.GE.AND P1, PT, R59, R60, PT ;  /* 0x0000003c3b00720c */ /* 0x000fe20003f26270 */
[----:B------:R-:W-:Y:S01]  /*d6e0*/  IMAD.IADD R50, R76, 0x1, -R21 ;  /* 0x000000014c327824 */ /* 0x000fe200078e0a15 */
[----:B------:R-:W-:-:S02]  /*d6f0*/  IADD3 R59, PT, PT, R62, -R59, RZ ;  /* 0x8000003b3e3b7210 */ /* 0x000fc40007ffe0ff */
[----:B------:R-:W-:Y:S02]  /*d700*/  FSEL R23, R23, -INF , !P0 ;  /* 0xff80000017177808 */ /* 0x000fe40004000000 */
[----:B------:R-:W-:Y:S02]  /*d710*/  FSEL R242, R142, -INF , !P0 ;  /* 0xff8000008ef27808 */ /* 0x000fe40004000000 */
[----:B------:R-:W-:Y:S02]  /*d720*/  I2FP.F32.S32 R136, R136 ;  /* 0x0000008800887245 */ /* 0x000fe40000201400 */
[----:B------:R-:W-:Y:S02]  /*d730*/  ISETP.GE.AND P0, PT, R29, R60, PT ;  /* 0x0000003c1d00720c */ /* 0x000fe40003f06270 */
[----:B------:R-:W-:Y:S01]  /*d740*/  IABS R29, R59 ;  /* 0x0000003b001d7213 */ /* 0x000fe20000000000 */
[----:B------:R-:W-:Y:S01]  /*d750*/  FFMA.FTZ R141, -R0, R136, R141 ;  /* 0x00000088008d7223 */ /* 0x000fe2000001018d */
[----:B------:R-:W-:Y:S01]  /*d760*/  FSEL R74, R74, -INF , !P2 ;  /* 0xff8000004a4a7808 */ /* 0x000fe20005000000 */
[----:B------:R-:W-:Y:S01]  /*d770*/  IMAD.IADD R136, R62, 0x1, -R69 ;  /* 0x000000013e887824 */ /* 0x000fe200078e0a45 */
[----:B------:R-:W-:Y:S01]  /*d780*/  FSEL R20, R20, -INF , !P2 ;  /* 0xff80000014147808 */ /* 0x000fe20005000000 */
[----:B------:R-:W-:Y:S01]  /*d790*/  VIADD R59, R65, 0x70 ;  /* 0x00000070413b7836 */ /* 0x000fe20000000000 */
[-C--:B------:R-:W-:Y:S01]  /*d7a0*/  ISETP.GE.AND P2, PT, R31, R60.reuse, PT ;  /* 0x0000003c1f00720c */ /* 0x080fe20003f46270 */
[C---:B------:R-:W-:Y:S01]  /*d7b0*/  IMAD.IADD R31, R62.reuse, 0x1, -R31 ;  /* 0x000000013e1f7824 */ /* 0x040fe200078e0a1f */
[----:B------:R-:W-:Y:S01]  /*d7c0*/  I2FP.F32.S32 R29, R29 ;  /* 0x0000001d001d7245 */ /* 0x000fe20000201400 */
[C---:B------:R-:W-:Y:S01]  /*d7d0*/  IMAD.IADD R75, R62.reuse, 0x1, -R59 ;  /* 0x000000013e4b7824 */ /* 0x040fe200078e0a3b */
[----:B------:R-:W-:Y:S01]  /*d7e0*/  ISETP.GE.AND P3, PT, R71, R60, PT ;  /* 0x0000003c4700720c */ /* 0x000fe20003f66270 */
[----:B------:R-:W-:Y:S01]  /*d7f0*/  IMAD.IADD R71, R62, 0x1, -R71 ;  /* 0x000000013e477824 */ /* 0x000fe200078e0a47 */
[----:B------:R-:W-:Y:S01]  /*d800*/  IABS R50, R50 ;  /* 0x0000003200327213 */ /* 0x000fe20000000000 */
[----:B------:R-:W-:Y:S01]  /*d810*/  FFMA.FTZ R116, -R0, R29, R116 ;  /* 0x0000001d00747223 */ /* 0x000fe20000010174 */
[----:B------:R-:W-:Y:S01]  /*d820*/  IABS R58, R58 ;  /* 0x0000003a003a7213 */ /* 0x000fe20000000000 */
[----:B------:R-:W-:Y:S01]  /*d830*/  VIADD R29, R65, 0x58 ;  /* 0x00000058411d7836 */ /* 0x000fe20000000000 */
[----:B------:R-:W-:-:S02]  /*d840*/  FSEL R156, R146, -INF , !P2 ;  /* 0xff800000929c7808 */ /* 0x000fc40005000000 */
[----:B------:R-:W-:Y:S01]  /*d850*/  FSEL R146, R141, -INF , !P5 ;  /* 0xff8000008d927808 */ /* 0x000fe20006800000 */
[----:B------:R-:W-:Y:S01]  /*d860*/  IMAD.IADD R29, R76, 0x1, -R29 ;  /* 0x000000014c1d7824 */ /* 0x000fe200078e0a1d */
[----:B------:R-:W-:Y:S02]  /*d870*/  FSEL R240, R143, -INF , !P5 ;  /* 0xff8000008ff07808 */ /* 0x000fe40006800000 */
[----:B------:R-:W-:Y:S02]  /*d880*/  I2FP.F32.S32 R50, R50 ;  /* 0x0000003200327245 */ /* 0x000fe40000201400 */
[----:B------:R-:W-:Y:S02]  /*d890*/  I2FP.F32.S32 R58, R58 ;  /* 0x0000003a003a7245 */ /* 0x000fe40000201400 */
[----:B------:R-:W-:Y:S01]  /*d8a0*/  ISETP.GE.AND P5, PT, R25, R60, PT ;  /* 0x0000003c1900720c */ /* 0x000fe20003fa6270 */
[C---:B------:R-:W-:Y:S01]  /*d8b0*/  VIADD R25, R65.reuse, 0x60 ;  /* 0x0000006041197836 */ /* 0x040fe20000000000 */
[----:B------:R-:W-:Y:S01]  /*d8c0*/  IABS R21, R71 ;  /* 0x0000004700157213 */ /* 0x000fe20000000000 */
[----:B------:R-:W-:-:S02]  /*d8d0*/  VIADD R71, R65, 0x59 ;  /* 0x0000005941477836 */ /* 0x000fc40000000000 */
[C---:B------:R-:W-:Y:S01]  /*d8e0*/  FFMA.FTZ R50, -R0.reuse, R50, R131 ;  /* 0x0000003200327223 */ /* 0x040fe20000010183 */
[----:B------:R-:W-:Y:S01]  /*d8f0*/  FFMA.FTZ R83, -R0, R58, R117 ;  /* 0x0000003a00537223 */ /* 0x000fe20000010175 */
[C---:B------:R-:W-:Y:S01]  /*d900*/  IMAD.IADD R25, R76.reuse, 0x1, -R25 ;  /* 0x000000014c197824 */ /* 0x040fe200078e0a19 */
[----:B------:R-:W-:Y:S01]  /*d910*/  IABS R29, R29 ;  /* 0x0000001d001d7213 */ /* 0x000fe20000000000 */
[----:B------:R-:W-:Y:S01]  /*d920*/  IMAD.IADD R58, R76, 0x1, -R71 ;  /* 0x000000014c3a7824 */ /* 0x000fe200078e0a47 */
[----:B------:R-:W-:Y:S01]  /*d930*/  FSEL R236, R50, -INF , !P5 ;  /* 0xff80000032ec7808 */ /* 0x000fe20006800000 */
[----:B------:R-:W-:Y:S01]  /*d940*/  IMAD.IADD R50, R76, 0x1, -R69 ;  /* 0x000000014c327824 */ /* 0x000fe200078e0a45 */
[----:B------:R-:W-:Y:S01]  /*d950*/  IABS R25, R25 ;  /* 0x0000001900197213 */ /* 0x000fe20000000000 */
[----:B------:R-:W-:Y:S01]  /*d960*/  VIADD R71, R65, 0x80 ;  /* 0x0000008041477836 */ /* 0x000fe20000000000 */
[----:B------:R-:W-:Y:S02]  /*d970*/  IABS R58, R58 ;  /* 0x0000003a003a7213 */ /* 0x000fe40000000000 */
[----:B------:R-:W-:-:S02]  /*d980*/  I2FP.F32.S32 R29, R29 ;  /* 0x0000001d001d7245 */ /* 0x000fc40000201400 */
[----:B------:R-:W-:Y:S02]  /*d990*/  I2FP.F32.S32 R21, R21 ;  /* 0x0000001500157245 */ /* 0x000fe40000201400 */
[----:B------:R-:W-:Y:S01]  /*d9a0*/  I2FP.F32.S32 R25, R25 ;  /* 0x0000001900197245 */ /* 0x000fe20000201400 */
[C---:B------:R-:W-:Y:S01]  /*d9b0*/  FFMA.FTZ R126, -R0.reuse, R29, R126 ;  /* 0x0000001d007e7223 */ /* 0x040fe2000001017e */
[----:B------:R-:W-:Y:S01]  /*d9c0*/  IABS R50, R50 ;  /* 0x0000003200327213 */ /* 0x000fe20000000000 */
[C---:B------:R-:W-:Y:S01]  /*d9d0*/  FFMA.FTZ R21, -R0.reuse, R21, R120 ;  /* 0x0000001500157223 */ /* 0x040fe20000010178 */
[----:B------:R-:W-:Y:S01]  /*d9e0*/  I2FP.F32.S32 R58, R58 ;  /* 0x0000003a003a7245 */ /* 0x000fe20000201400 */
[----:B------:R-:W-:Y:S01]  /*d9f0*/  FFMA.FTZ R122, -R0, R25, R122 ;  /* 0x00000019007a7223 */ /* 0x000fe2000001017a */
[----:B------:R-:W-:Y:S02]  /*da00*/  I2FP.F32.S32 R50, R50 ;  /* 0x0000003200327245 */ /* 0x000fe40000201400 */
[----:B------:R-:W-:Y:S01]  /*da10*/  FSEL R29, R124, -INF , !P6 ;  /* 0xff8000007c1d7808 */ /* 0x000fe20007000000 */
[----:B------:R-:W-:Y:S01]  /*da20*/  FFMA.FTZ R127, -R0, R58, R127 ;  /* 0x0000003a007f7223 */ /* 0x000fe2000001017f */
[----:B------:R-:W-:Y:S01]  /*da30*/  IMAD.IADD R58, R62, 0x1, -R87 ;  /* 0x000000013e3a7824 */ /* 0x000fe200078e0a57 */
[----:B------:R-:W-:Y:S01]  /*da40*/  FSEL R234, R126, -INF , !P6 ;  /* 0xff8000007eea7808 */ /* 0x000fe20007000000 */
[----:B------:R-:W-:Y:S01]  /*da50*/  FFMA.FTZ R123, -R0, R50, R123 ;  /* 0x00000032007b7223 */ /* 0x000fe2000001017b */
[----:B------:R-:W-:Y:S01]  /*da60*/  FSEL R142, R129, -INF , !P5 ;  /* 0xff800000818e7808 */ /* 0x000fe20006800000 */
[C---:B------:R-:W-:Y:S01]  /*da70*/  IMAD.IADD R50, R62.reuse, 0x1, -R79 ;  /* 0x000000013e327824 */ /* 0x040fe200078e0a4f */
[----:B------:R-:W-:Y:S01]  /*da80*/  ISETP.GE.AND P6, PT, R87, R60, PT ;  /* 0x0000003c5700720c */ /* 0x000fe20003fc6270 */
[----:B------:R-:W-:Y:S01]  /*da90*/  IMAD.IADD R87, R62, 0x1, -R71 ;  /* 0x000000013e577824 */ /* 0x000fe200078e0a47 */
[----:B------:R-:W-:-:S02]  /*daa0*/  FSEL R21, R21, -INF , !P3 ;  /* 0xff80000015157808 */ /* 0x000fc40005800000 */
[----:B------:R-:W-:Y:S02]  /*dab0*/  FSEL R210, R122, -INF , !P3 ;  /* 0xff8000007ad27808 */ /* 0x000fe40005800000 */
[-C--:B------:R-:W-:Y:S02]  /*dac0*/  ISETP.GE.AND P5, PT, R85, R60.reuse, PT ;  /* 0x0000003c5500720c */ /* 0x080fe40003fa6270 */
[----:B------:R-:W-:Y:S02]  /*dad0*/  ISETP.GE.AND P3, PT, R71, R60, PT ;  /* 0x0000003c4700720c */ /* 0x000fe40003f66270 */
[----:B------:R-:W-:Y:S02]  /*dae0*/  IADD3 R85, PT, PT, R62, -R85, RZ ;  /* 0x800000553e557210 */ /* 0x000fe40007ffe0ff */
[----:B------:R-:W-:Y:S02]  /*daf0*/  IABS R71, R58 ;  /* 0x0000003a00477213 */ /* 0x000fe40000000000 */
[----:B------:R-:W-:-:S02]  /*db00*/  FSEL R25, R125, -INF , !P4 ;  /* 0xff8000007d197808 */ /* 0x000fc40006000000 */
[----:B------:R-:W-:Y:S02]  /*db10*/  FSEL R232, R127, -INF , !P4 ;  /* 0xff8000007fe87808 */ /* 0x000fe40006000000 */
[----:B------:R-:W-:Y:S02]  /*db20*/  ISETP.GE.AND P4, PT, R79, R60, PT ;  /* 0x0000003c4f00720c */ /* 0x000fe40003f86270 */
[----:B------:R-:W-:Y:S01]  /*db30*/  IABS R79, R85 ;  /* 0x00000055004f7213 */ /* 0x000fe20000000000 */
[----:B------:R-:W-:Y:S01]  /*db40*/  VIADD R85, R65, 0x69 ;  /* 0x0000006941557836 */ /* 0x000fe20000000000 */
[----:B------:R-:W-:Y:S02]  /*db50*/  IABS R50, R50 ;  /* 0x0000003200327213 */ /* 0x000fe40000000000 */
[----:B------:R-:W-:Y:S01]  /*db60*/  I2FP.F32.S32 R71, R71 ;  /* 0x0000004700477245 */ /* 0x000fe20000201400 */
[----:B------:R-:W-:Y:S01]  /*db70*/  IMAD.IADD R58, R76, 0x1, -R85 ;  /* 0x000000014c3a7824 */ /* 0x000fe200078e0a55 */
[----:B------:R-:W-:-:S02]  /*db80*/  I2FP.F32.S32 R79, R79 ;  /* 0x0000004f004f7245 */ /* 0x000fc40000201400 */
[----:B------:R-:W-:Y:S01]  /*db90*/  I2FP.F32.S32 R50, R50 ;  /* 0x0000003200327245 */ /* 0x000fe20000201400 */
[C---:B------:R-:W-:Y:S01]  /*dba0*/  FFMA.FTZ R71, -R0.reuse, R71, R113 ;  /* 0x0000004700477223 */ /* 0x040fe20000010171 */
[C---:B------:R-:W-:Y:S02]  /*dbb0*/  VIADD R113, R65.reuse, 0x81 ;  /* 0x0000008141717836 */ /* 0x040fe40000000000 */
[C---:B------:R-:W-:Y:S01]  /*dbc0*/  FFMA.FTZ R108, -R0.reuse, R79, R108 ;  /* 0x0000004f006c7223 */ /* 0x040fe2000001016c */
[----:B------:R-:W-:Y:S02]  /*dbd0*/  VIADD R79, R65, 0x71 ;  /* 0x00000071414f7836 */ /* 0x000fe40000000000 */
[----:B------:R-:W-:Y:S01]  /*dbe0*/  FFMA.FTZ R109, -R0, R50, R109 ;  /* 0x00000032006d7223 */ /* 0x000fe2000001016d */
[----:B------:R-:W-:Y:S01]  /*dbf0*/  IMAD.IADD R50, R62, 0x1, -R113 ;  /* 0x000000013e327824 */ /* 0x000fe200078e0a71 */
[----:B------:R-:W-:Y:S01]  /*dc00*/  IABS R31, R31 ;  /* 0x0000001f001f7213 */ /* 0x000fe20000000000 */
[----:B------:R-:W-:Y:S01]  /*dc10*/  IMAD.IADD R194, R76, 0x1, -R79 ;  /* 0x000000014cc27824 */ /* 0x000fe200078e0a4f */
[----:B------:R-:W-:-:S02]  /*dc20*/  IABS R136, R136 ;  /* 0x0000008800887213 */ /* 0x000fc40000000000 */
[----:B------:R-:W-:Y:S02]  /*dc30*/  IABS R79, R50 ;  /* 0x00000032004f7213 */ /* 0x000fe40000000000 */
[----:B------:R-:W2:Y:S01]  /*dc40*/  LD.E R50, desc[UR4][R148.64+0xdc] ;  /* 0x0000dc0494327980 */ /* 0x000ea2000c101900 */
[----:B------:R-:W-:Y:S02]  /*dc50*/  I2FP.F32.S32 R31, R31 ;  /* 0x0000001f001f7245 */ /* 0x000fe40000201400 */
[----:B------:R-:W-:Y:S02]  /*dc60*/  IABS R58, R58 ;  /* 0x0000003a003a7213 */ /* 0x000fe40000000000 */
[----:B------:R-:W-:Y:S01]  /*dc70*/  I2FP.F32.S32 R136, R136 ;  /* 0x0000008800887245 */ /* 0x000fe20000201400 */
[C---:B------:R-:W-:Y:S01]  /*dc80*/  FFMA.FTZ R31, -R0.reuse, R31, R144 ;  /* 0x0000001f001f7223 */ /* 0x040fe20000010190 */
[----:B------:R-:W-:Y:S02]  /*dc90*/  I2FP.F32.S32 R58, R58 ;  /* 0x0000003a003a7245 */ /* 0x000fe40000201400 */
[----:B------:R-:W-:Y:S01]  /*dca0*/  IABS R75, R75 ;  /* 0x0000004b004b7213 */ /* 0x000fe20000000000 */
[----:B------:R-:W-:Y:S01]  /*dcb0*/  FFMA.FTZ R121, -R0, R136, R121 ;  /* 0x0000008800797223 */ /* 0x000fe20000010179 */
[----:B------:R-:W-:-:S02]  /*dcc0*/  FSEL R31, R31, -INF , !P2 ;  /* 0xff8000001f1f7808 */ /* 0x000fc40005000000 */
[----:B------:R-:W-:Y:S01]  /*dcd0*/  ISETP.GE.AND P2, PT, R69, R60, PT ;  /* 0x0000003c4500720c */ /* 0x000fe20003f46270 */
[----:B------:R-:W-:Y:S01]  /*dce0*/  VIADD R69, R65, 0x68 ;  /* 0x0000006841457836 */ /* 0x000fe20000000000 */
[----:B------:R-:W-:Y:S01]  /*dcf0*/  IABS R194, R194 ;  /* 0x000000c200c27213 */ /* 0x000fe20000000000 */
[----:B------:R-:W-:Y:S01]  /*dd00*/  FFMA.FTZ R119, -R0, R58, R119 ;  /* 0x0000003a00777223 */ /* 0x000fe20000010177 */
[----:B------:R-:W-:Y:S01]  /*dd10*/  I2FP.F32.S32 R75, R75 ;  /* 0x0000004b004b7245 */ /* 0x000fe20000201400 */
[----:B------:R-:W-:Y:S01]  /*dd20*/  IMAD.IADD R69, R76, 0x1, -R69 ;  /* 0x000000014c457824 */ /* 0x000fe200078e0a45 */
[----:B------:R-:W-:Y:S02]  /*dd30*/  I2FP.F32.S32 R194, R194 ;  /* 0x000000c200c27245 */ /* 0x000fe40000201400 */
[----:B------:R-:W-:Y:S01]  /*dd40*/  I2FP.F32.S32 R79, R79 ;  /* 0x0000004f004f7245 */ /* 0x000fe20000201400 */
[----:B------:R-:W-:Y:S01]  /*dd50*/  FFMA.FTZ R75, -R0, R75, R112 ;  /* 0x0000004b004b7223 */ /* 0x000fe20000010170 */
[----:B------:R-:W-:-:S02]  /*dd60*/  IABS R69, R69 ;  /* 0x0000004500457213 */ /* 0x000fc40000000000 */
[----:B------:R-:W-:Y:S02]  /*dd70*/  FSEL R122, R121, -INF , !P2 ;  /* 0xff800000797a7808 */ /* 0x000fe40005000000 */
[----:B------:R-:W-:Y:S02]  /*dd80*/  I2FP.F32.S32 R69, R69 ;  /* 0x0000004500457245 */ /* 0x000fe40000201400 */
[----:B------:R-:W-:Y:S01]  /*dd90*/  FSEL R204, R123, -INF , !P2 ;  /* 0xff8000007bcc7808 */ /* 0x000fe20005000000 */
[C---:B------:R-:W-:Y:S01]  /*dda0*/  FFMA.FTZ R194, -R0.reuse, R194, R115 ;  /* 0x000000c200c27223 */ /* 0x040fe20000010173 */
[----:B------:R-:W-:Y:S01]  /*ddb0*/  ISETP.GE.AND P2, PT, R113, R60, PT ;  /* 0x0000003c7100720c */ /* 0x000fe20003f46270 */
[----:B------:R-:W-:Y:S01]  /*ddc0*/  FFMA.FTZ R118, -R0, R69, R118 ;  /* 0x0000004500767223 */ /* 0x000fe20000010176 */
[----:B------:R-:W-:Y:S01]  /*ddd0*/  VIADD R69, R65, 0x70 ;  /* 0x0000007041457836 */ /* 0x000fe20000000000 */
[----:B------:R-:W-:Y:S02]  /*dde0*/  FSEL R83, R83, -INF , !P0 ;  /* 0xff80000053537808 */ /* 0x000fe40004000000 */
[----:B------:R-:W-:Y:S01]  /*ddf0*/  IABS R87, R87 ;  /* 0x0000005700577213 */ /* 0x000fe20000000000 */
[----:B------:R-:W-:Y:S01]  /*de00*/  IMAD.IADD R69, R76, 0x1, -R69 ;  /* 0x000000014c457824 */ /* 0x000fe200078e0a45 */
[----:B------:R-:W-:Y:S01]  /*de10*/  FSEL R190, R119, -INF , !P0 ;  /* 0xff80000077be7808 */ /* 0x000fe20004000000 */
[----:B------:R-:W-:-:S02]  /*de20*/  VIADD R113, R65, 0x89 ;  /* 0x0000008941717836 */ /* 0x000fc40000000000 */
[C---:B------:R-:W-:Y:S01]  /*de30*/  FFMA.FTZ R105, -R0.reuse, R79, R105 ;  /* 0x0000004f00697223 */ /* 0x040fe20000010169 */
[----:B------:R-:W-:Y:S01]  /*de40*/  VIADD R85, R65, 0x90 ;  /* 0x0000009041557836 */ /* 0x000fe20000000000 */
[----:B------:R-:W-:Y:S02]  /*de50*/  IABS R69, R69 ;  /* 0x0000004500457213 */ /* 0x000fe40000000000 */
[----:B------:R-:W-:Y:S02]  /*de60*/  I2FP.F32.S32 R87, R87 ;  /* 0x0000005700577245 */ /* 0x000fe40000201400 */
[----:B------:R-:W-:Y:S02]  /*de70*/  I2FP.F32.S32 R69, R69 ;  /* 0x0000004500457245 */ /* 0x000fe40000201400 */
[----:B------:R-:W-:Y:S01]  /*de80*/  ISETP.GE.AND P0, PT, R59, R60, PT ;  /* 0x0000003c3b00720c */ /* 0x000fe20003f06270 */
[----:B------:R-:W-:Y:S01]  /*de90*/  VIADD R79, R65, 0x78 ;  /* 0x00000078414f7836 */ /* 0x000fe20000000000 */
[----:B------:R-:W-:Y:S01]  /*dea0*/  FSEL R71, R71, -INF , !P6 ;  /* 0xff80000047477808 */ /* 0x000fe20007000000 */
[----:B------:R-:W-:Y:S01]  /*deb0*/  FFMA.FTZ R114, -R0, R69, R114 ;  /* 0x0000004500727223 */ /* 0x000fe20000010172 */
[----:B------:R-:W-:-:S02]  /*dec0*/  FSEL R75, R75, -INF , !P0 ;  /* 0xff8000004b4b7808 */ /* 0x000fc40004000000 */
[----:B------:R-:W-:Y:S01]  /*ded0*/  FSEL R194, R194, -INF , !P6 ;  /* 0xff800000c2c27808 */ /* 0x000fe20007000000 */
[----:B------:R-:W-:Y:S01]  /*dee0*/  VIADD R115, R65, 0x88 ;  /* 0x0000008841737836 */ /* 0x000fe20000000000 */
[----:B------:R-:W-:Y:S01]  /*def0*/  FSEL R200, R114, -INF , !P0 ;  /* 0xff80000072c87808 */ /* 0x000fe20004000000 */
[----:B------:R-:W-:Y:S01]  /*df00*/  IMAD.IADD R79, R76, 0x1, -R79 ;  /* 0x000000014c4f7824 */ /* 0x000fe200078e0a4f */
[-C--:B------:R-:W-:Y:S01]  /*df10*/  ISETP.GE.AND P0, PT, R113, R60.reuse, PT ;  /* 0x0000003c7100720c */ /* 0x080fe20003f06270 */
[----:B------:R-:W-:Y:S01]  /*df20*/  FFMA.FTZ R87, -R0, R87, R104 ;  /* 0x0000005700577223 */ /* 0x000fe20000010168 */
[----:B------:R-:W-:Y:S01]  /*df30*/  ISETP.GE.AND P6, PT, R85, R60, PT ;  /* 0x0000003c5500720c */ /* 0x000fe20003fc6270 */
[C---:B------:R-:W-:Y:S01]  /*df40*/  IMAD.IADD R85, R62.reuse, 0x1, -R85 ;  /* 0x000000013e557824 */ /* 0x040fe200078e0a55 */
[----:B------:R-:W-:Y:S01]  /*df50*/  IADD3 R113, PT, PT, R62, -R113, RZ ;  /* 0x800000713e717210 */ /* 0x000fe20007ffe0ff */
[----:B------:R-:W-:Y:S01]  /*df60*/  VIADD R69, R65, 0x79 ;  /* 0x0000007941457836 */ /* 0x000fe20000000000 */
[----:B------:R-:W-:-:S02]  /*df70*/  FSEL R104, R116, -INF , !P1 ;  /* 0xff80000074687808 */ /* 0x000fc40004800000 */
[----:B------:R-:W-:Y:S01]  /*df80*/  FSEL R202, R118, -INF , !P1 ;  /* 0xff80000076ca7808 */ /* 0x000fe20004800000 */
[----:B------:R-:W-:Y:S01]  /*df90*/  IMAD.IADD R69, R76, 0x1, -R69 ;  /* 0x000000014c457824 */ /* 0x000fe200078e0a45 */
[----:B------:R-:W-:Y:S02]  /*dfa0*/  IABS R113, R113 ;  /* 0x0000007100717213 */ /* 0x000fe40000000000 */
[----:B------:R-:W-:Y:S01]  /*dfb0*/  ISETP.GE.AND P1, PT, R115, R60, PT ;  /* 0x0000003c7300720c */ /* 0x000fe20003f26270 */
[----:B------:R-:W-:Y:S01]  /*dfc0*/  IMAD.IADD R115, R62, 0x1, -R115 ;  /* 0x000000013e737824 */ /* 0x000fe200078e0a73 */
[----:B------:R-:W-:Y:S02]  /*dfd0*/  IABS R85, R85 ;  /* 0x0000005500557213 */ /* 0x000fe40000000000 */
[----:B------:R-:W-:Y:S02]  /*dfe0*/  IABS R79, R79 ;  /* 0x0000004f004f7213 */ /* 0x000fe40000000000 */
[----:B------:R-:W-:-:S02]  /*dff0*/  I2FP.F32.S32 R58, R113 ;  /* 0x00000071003a7245 */ /* 0x000fc40000201400 */
[----:B------:R-:W-:Y:S02]  /*e000*/  I2FP.F32.S32 R85, R85 ;  /* 0x0000005500557245 */ /* 0x000fe40000201400 */
[----:B------:R-:W-:Y:S02]  /*e010*/  I2FP.F32.S32 R79, R79 ;  /* 0x0000004f004f7245 */ /* 0x000fe40000201400 */
[----:B------:R-:W-:Y:S02]  /*e020*/  IABS R69, R69 ;  /* 0x0000004500457213 */ /* 0x000fe40000000000 */
[----:B------:R-:W-:Y:S01]  /*e030*/  IABS R115, R115 ;  /* 0x0000007300737213 */ /* 0x000fe20000000000 */
[C---:B------:R-:W-:Y:S01]  /*e040*/  FFMA.FTZ R101, -R0.reuse, R58, R101 ;  /* 0x0000003a00657223 */ /* 0x040fe20000010165 */
[----:B------:R-:W-:Y:S01]  /*e050*/  I2FP.F32.S32 R112, R69 ;  /* 0x0000004500707245 */ /* 0x000fe20000201400 */
[C---:B------:R-:W-:Y:S01]  /*e060*/  FFMA.FTZ R58, -R0.reuse, R85, R96 ;  /* 0x00000055003a7223 */ /* 0x040fe20000010160 */
[----:B------:R-:W-:Y:S01]  /*e070*/  FFMA.FTZ R110, -R0, R79, R110 ;  /* 0x0000004f006e7223 */ /* 0x000fe2000001016e */
[----:B------:R-:W-:Y:S01]  /*e080*/  I2FP.F32.S32 R59, R115 ;  /* 0x00000073003b7245 */ /* 0x000fe20000201400 */
[----:B------:R-:W-:-:S02]  /*e090*/  VIADD R79, R65, 0x80 ;  /* 0x00000080414f7836 */ /* 0x000fc40000000000 */
[C---:B------:R-:W-:Y:S02]  /*e0a0*/  VIADD R85, R65.reuse, 0x88 ;  /* 0x0000008841557836 */ /* 0x040fe40000000000 */
[C---:B------:R-:W-:Y:S02]  /*e0b0*/  VIADD R113, R65.reuse, 0x91 ;  /* 0x0000009141717836 */ /* 0x040fe40000000000 */
[----:B------:R-:W-:Y:S01]  /*e0c0*/  FFMA.FTZ R112, -R0, R112, R111 ;  /* 0x0000007000707223 */ /* 0x000fe2000001016f */
[----:B------:R-:W-:Y:S02]  /*e0d0*/  IMAD.IADD R79, R76, 0x1, -R79 ;  /* 0x000000014c4f7824 */ /* 0x000fe400078e0a4f */
[----:B------:R-:W-:Y:S01]  /*e0e0*/  FFMA.FTZ R59, -R0, R59, R100 ;  /* 0x0000003b003b7223 */ /* 0x000fe20000010164 */
[----:B------:R-:W-:Y:S01]  /*e0f0*/  IMAD.IADD R85, R76, 0x1, -R85 ;  /* 0x000000014c557824 */ /* 0x000fe200078e0a55 */
[----:B------:R-:W-:Y:S01]  /*e100*/  FSEL R100, R108, -INF , !P5 ;  /* 0xff8000006c647808 */ /* 0x000fe20006800000 */
[C---:B------:R-:W-:Y:S01]  /*e110*/  VIADD R69, R65.reuse, 0x81 ;  /* 0x0000008141457836 */ /* 0x040fe20000000000 */
[----:B------:R-:W-:Y:S01]  /*e120*/  FSEL R196, R110, -INF , !P5 ;  /* 0xff8000006ec47808 */ /* 0x000fe20006800000 */
[----:B------:R-:W-:Y:S01]  /*e130*/  VIADD R111, R65, 0x98 ;  /* 0x00000098416f7836 */ /* 0x000fe20000000000 */
[----:B------:R-:W-:Y:S01]  /*e140*/  ISETP.GE.AND P5, PT, R113, R60, PT ;  /* 0x0000003c7100720c */ /* 0x000fe20003fa6270 */
[----:B------:R-:W-:Y:S01]  /*e150*/  IMAD.IADD R113, R62, 0x1, -R113 ;  /* 0x000000013e717824 */ /* 0x000fe200078e0a71 */
[----:B------:R-:W-:Y:S01]  /*e160*/  FSEL R96, R109, -INF , !P4 ;  /* 0xff8000006d607808 */ /* 0x000fe20006000000 */
[----:B------:R-:W-:Y:S01]  /*e170*/  IMAD.IADD R69, R76, 0x1, -R69 ;  /* 0x000000014c457824 */ /* 0x000fe200078e0a45 */
[----:B------:R-:W-:-:S02]  /*e180*/  FSEL R192, R112, -INF , !P4 ;  /* 0xff80000070c07808 */ /* 0x000fc40006000000 */
[----:B------:R-:W-:Y:S02]  /*e190*/  IABS R79, R79 ;  /* 0x0000004f004f7213 */ /* 0x000fe40000000000 */
[----:B------:R-:W-:Y:S02]  /*e1a0*/  IABS R85, R85 ;  /* 0x0000005500557213 */ /* 0x000fe40000000000 */
[----:B------:R-:W-:Y:S01]  /*e1b0*/  ISETP.GE.AND P4, PT, R111, R60, PT ;  /* 0x0000003c6f00720c */ /* 0x000fe20003f86270 */
[----:B------:R-:W-:Y:S01]  /*e1c0*/  IMAD.IADD R111, R62, 0x1, -R111 ;  /* 0x000000013e6f7824 */ /* 0x000fe200078e0a6f */
[----:B------:R-:W-:Y:S02]  /*e1d0*/  IABS R113, R113 ;  /* 0x0000007100717213 */ /* 0x000fe40000000000 */
[----:B------:R-:W-:Y:S02]  /*e1e0*/  I2FP.F32.S32 R79, R79 ;  /* 0x0000004f004f7245 */ /* 0x000fe40000201400 */
[----:B------:R-:W-:-:S02]  /*e1f0*/  I2FP.F32.S32 R109, R85 ;  /* 0x00000055006d7245 */ /* 0x000fc40000201400 */
[----:B------:R-:W-:Y:S02]  /*e200*/  IABS R69, R69 ;  /* 0x0000004500457213 */ /* 0x000fe40000000000 */
[----:B------:R-:W-:Y:S01]  /*e210*/  IABS R111, R111 ;  /* 0x0000006f006f7213 */ /* 0x000fe20000000000 */
[C---:B------:R-:W-:Y:S01]  /*e220*/  FFMA.FTZ R79, -R0.reuse, R79, R106 ;  /* 0x0000004f004f7223 */ /* 0x040fe2000001016a */
[----:B------:R-:W-:Y:S01]  /*e230*/  I2FP.F32.S32 R113, R113 ;  /* 0x0000007100717245 */ /* 0x000fe20000201400 */
[C---:B------:R-:W-:Y:S01]  /*e240*/  FFMA.FTZ R176, -R0.reuse, R109, R102 ;  /* 0x0000006d00b07223 */ /* 0x040fe20000010166 */
[----:B------:R-:W-:Y:S01]  /*e250*/  I2FP.F32.S32 R184, R69 ;  /* 0x0000004500b87245 */ /* 0x000fe20000201400 */
[----:B------:R-:W-:Y:S01]  /*e260*/  VIADD R109, R65, 0x99 ;  /* 0x00000099416d7836 */ /* 0x000fe20000000000 */
[----:B------:R-:W-:Y:S01]  /*e270*/  I2FP.F32.S32 R111, R111 ;  /* 0x0000006f006f7245 */ /* 0x000fe20000201400 */
[C---:B------:R-:W-:Y:S01]  /*e280*/  FFMA.FTZ R85, -R0.reuse, R113, R97 ;  /* 0x0000007100557223 */ /* 0x040fe20000010161 */
[----:B------:R-:W-:Y:S01]  /*e290*/  FSEL R87, R87, -INF , !P3 ;  /* 0xff80000057577808 */ /* 0x000fe20005800000 */
[----:B------:R-:W-:Y:S01]  /*e2a0*/  FFMA.FTZ R184, -R0, R184, R107 ;  /* 0x000000b800b87223 */ /* 0x000fe2000001016b */
[----:B------:R-:W-:Y:S01]  /*e2b0*/  FSEL R188, R79, -INF , !P3 ;  /* 0xff8000004fbc7808 */ /* 0x000fe20005800000 */
[----:B------:R-:W-:Y:S01]  /*e2c0*/  VIADD R97, R65, 0x89 ;  /* 0x0000008941617836 */ /* 0x000fe20000000000 */
[----:B------:R-:W-:Y:S01]  /*e2d0*/  ISETP.GE.AND P3, PT, R109, R60, PT ;  /* 0x0000003c6d00720c */ /* 0x000fe20003f66270 */
[----:B------:R-:W-:-:S02]  /*e2e0*/  VIADD R79, R65, 0x90 ;  /* 0x00000090414f7836 */ /* 0x000fc40000000000 */
[----:B------:R-:W-:Y:S01]  /*e2f0*/  FFMA.FTZ R69, -R0, R111, R92 ;  /* 0x0000006f00457223 */ /* 0x000fe2000001015c */
[----:B------:R-:W-:Y:S01]  /*e300*/  VIADD R107, R65, 0xa0 ;  /* 0x000000a0416b7836 */ /* 0x000fe20000000000 */
[----:B------:R-:W-:Y:S01]  /*e310*/  IADD3 R109, PT, PT, R62, -R109, RZ ;  /* 0x8000006d3e6d7210 */ /* 0x000fe20007ffe0ff */
[----:B------:R-:W-:Y:S01]  /*e320*/  IMAD.IADD R174, R76, 0x1, -R97 ;  /* 0x000000014cae7824 */ /* 0x000fe200078e0a61 */
[----:B------:R-:W-:Y:S02]  /*e330*/  FSEL R92, R59, -INF , !P1 ;  /* 0xff8000003b5c7808 */ /* 0x000fe40004800000 */
[----:B------:R-:W-:Y:S01]  /*e340*/  FSEL R176, R176, -INF , !P1 ;  /* 0xff800000b0b07808 */ /* 0x000fe20004800000 */
[----:B------:R-:W-:Y:S01]  /*e350*/  IMAD.IADD R97, R76, 0x1, -R79 ;  /* 0x000000014c617824 */ /* 0x000fe200078e0a4f */
[----:B------:R-:W-:Y:S01]  /*e360*/  FSEL R102, R105, -INF , !P2 ;  /* 0xff80000069667808 */ /* 0x000fe20005000000 */
[----:B------:R-:W-:Y:S01]  /*e370*/  IMAD.IADD R105, R62, 0x1, -R107 ;  /* 0x000000013e697824 */ /* 0x000fe200078e0a6b */
[----:B------:R-:W-:-:S02]  /*e380*/  ISETP.GE.AND P1, PT, R65, R60, PT ;  /* 0x0000003c4100720c */ /* 0x000fc40003f26270 */
[----:B------:R-:W-:Y:S02]  /*e390*/  IABS R79, R109 ;  /* 0x0000006d004f7213 */ /* 0x000fe40000000000 */
[----:B------:R-:W-:Y:S02]  /*e3a0*/  FSEL R106, R5, -INF , !P1 ;  /* 0xff800000056a7808 */ /* 0x000fe40004800000 */
[----:B------:R-:W-:Y:S02]  /*e3b0*/  IABS R105, R105 ;  /* 0x0000006900697213 */ /* 0x000fe40000000000 */
[----:B------:R-:W-:Y:S02]  /*e3c0*/  I2FP.F32.S32 R79, R79 ;  /* 0x0000004f004f7245 */ /* 0x000fe40000201400 */
[----:B------:R-:W-:Y:S02]  /*e3d0*/  FMNMX3.FTZ R59, R106, R70, R7, !PT ;  /* 0x000000466a3b7276 */ /* 0x000fe40007810007 */
[----:B------:R-:W-:Y:S01]  /*e3e0*/  I2FP.F32.S32 R105, R105 ;  /* 0x0000006900697245 */ /* 0x000fe20000201400 */
[----:B------:R-:W-:Y:S01]  /*e3f0*/  FFMA.FTZ R79, -R0, R79, R93 ;  /* 0x0000004f004f7223 */ /* 0x000fe2000001015d */
[----:B------:R-:W-:-:S02]  /*e400*/  FMNMX3.FTZ R93, R59, R252, R134, !PT ;  /* 0x000000fc3b5d7276 */ /* 0x000fc40007810086 */
[----:B------:R-:W-:Y:S01]  /*e410*/  IABS R97, R97 ;  /* 0x0000006100617213 */ /* 0x000fe20000000000 */
[----:B------:R-:W-:Y:S01]  /*e420*/  FFMA.FTZ R5, -R0, R105, R88 ;  /* 0x0000006900057223 */ /* 0x000fe20000010158 */
[----:B------:R-:W-:Y:S02]  /*e430*/  IABS R174, R174 ;  /* 0x000000ae00ae7213 */ /* 0x000fe40000000000 */
[----:B------:R-:W-:Y:S02]  /*e440*/  FMNMX3.FTZ R88, R93, R74, R22, !PT ;  /* 0x0000004a5d587276 */ /* 0x000fe40007810016 */
[----:B------:R-:W-:Y:S02]  /*e450*/  I2FP.F32.S32 R97, R97 ;  /* 0x0000006100617245 */ /* 0x000fe40000201400 */
[----:B------:R-:W-:Y:S02]  /*e460*/  I2FP.F32.S32 R174, R174 ;  /* 0x000000ae00ae7245 */ /* 0x000fe40000201400 */
[----:B------:R-:W-:Y:S01]  /*e470*/  FMNMX3.FTZ R88, R88, R19, R17, !PT ;  /* 0x0000001358587276 */ /* 0x000fe20007810011 */
[----:B------:R-:W-:Y:S01]  /*e480*/  FFMA.FTZ R172, -R0, R97, R98 ;  /* 0x0000006100ac7223 */ /* 0x000fe20000010162 */
[C---:B------:R-:W-:Y:S01]  /*e490*/  VIADD R105, R65.reuse, 0xa1 ;  /* 0x000000a141697836 */ /* 0x040fe20000000000 */
[----:B------:R-:W-:Y:S01]  /*e4a0*/  FSEL R98, R58, -INF , !P6 ;  /* 0xff8000003a627808 */ /* 0x000fe20007000000 */
[----:B------:R-:W-:Y:S01]  /*e4b0*/  FFMA.FTZ R174, -R0, R174, R103 ;  /* 0x000000ae00ae7223 */ /* 0x000fe20000010167 */
[----:B------:R-:W-:Y:S01]  /*e4c0*/  FMNMX3.FTZ R58, R88, R9, R10, !PT ;  /* 0x00000009583a7276 */ /* 0x000fe2000781000a */
[----:B------:R-:W-:Y:S01]  /*e4d0*/  VIADD R97, R65, 0x91 ;  /* 0x0000009141617836 */ /* 0x000fe20000000000 */
[----:B------:R-:W-:Y:S01]  /*e4e0*/  FSEL R103, R101, -INF , !P0 ;  /* 0xff80000065677808 */ /* 0x000fe20004000000 */
[----:B------:R-:W-:Y:S01]  /*e4f0*/  IMAD.IADD R101, R62, 0x1, -R105 ;  /* 0x000000013e657824 */ /* 0x000fe200078e0a69 */
[----:B------:R-:W-:Y:S01]  /*e500*/  FMNMX3.FTZ R58, R58, R11, R31, !PT ;  /* 0x0000000b3a3a7276 */ /* 0x000fe2000781001f */
[----:B------:R-:W-:-:S03]  /*e510*/  IMAD.IADD R88, R76, 0x1, -R97 ;  /* 0x000000014c587824 */ /* 0x000fc600078e0a61 */
[----:B------:R-:W-:Y:S02]  /*e520*/  IABS R97, R101 ;  /* 0x0000006500617213 */ /* 0x000fe40000000000 */
        /* <DEDUP_REMOVED lines=9> */
[----:B------:R-:W-:Y:S02]  /*e5c0*/  FMNMX3.FTZ R101, R58, R25, R21, !PT ;  /* 0x000000193a657276 */ /* 0x000fe40007810015 */
[----:B------:R-:W-:Y:S01]  /*e5d0*/  I2FP.F32.S32 R59, R59 ;  /* 0x0000003b003b7245 */ /* 0x000fe20000201400 */
[----:B------:R-:W-:Y:S01]  /*e5e0*/  FFMA.FTZ R89, -R0, R97, R89 ;  /* 0x0000006100597223 */ /* 0x000fe20000010159 */
[----:B------:R-:W-:Y:S01]  /*e5f0*/  VIADD R97, R65, 0x98 ;  /* 0x0000009841617836 */ /* 0x000fe20000000000 */
[----:B------:R-:W-:Y:S01]  /*e600*/  FMNMX3.FTZ R58, R101, R122, R104, !PT ;  /* 0x0000007a653a7276 */ /* 0x000fe20007810068 */
[----:B------:R-:W-:-:S02]  /*e610*/  VIADD R93, R65, 0xa8 ;  /* 0x000000a8415d7836 */ /* 0x000fc40000000000 */
[----:B------:R-:W-:Y:S01]  /*e620*/  FFMA.FTZ R136, -R0, R59, R86 ;  /* 0x0000003b00887223 */ /* 0x000fe20000010156 */
[----:B------:R-:W-:Y:S01]  /*e630*/  IMAD.IADD R86, R76, 0x1, -R97 ;  /* 0x000000014c567824 */ /* 0x000fe200078e0a61 */
[----:B------:R-:W-:Y:S02]  /*e640*/  FMNMX3.FTZ R97, R58, R83, R75, !PT ;  /* 0x000000533a617276 */ /* 0x000fe4000781004b */
[----:B------:R-:W-:Y:S02]  /*e650*/  FSEL R174, R174, -INF , !P0 ;  /* 0xff800000aeae7808 */ /* 0x000fe40004000000 */
[----:B------:R-:W-:Y:S01]  /*e660*/  ISETP.GE.AND P0, PT, R93, R60, PT ;  /* 0x0000003c5d00720c */ /* 0x000fe20003f06270 */
[----:B------:R-:W-:Y:S01]  /*e670*/  IMAD.IADD R93, R62, 0x1, -R93 ;  /* 0x000000013e5d7824 */ /* 0x000fe200078e0a5d */
[----:B------:R-:W-:Y:S02]  /*e680*/  FMNMX3.FTZ R97, R97, R71, R100, !PT ;  /* 0x0000004761617276 */ /* 0x000fe40007810064 */
[----:B------:R-:W-:-:S02]  /*e690*/  IABS R88, R88 ;  /* 0x0000005800587213 */ /* 0x000fc40000000000 */
[----:B------:R-:W-:Y:S02]  /*e6a0*/  FMNMX3.FTZ R97, R97, R96, R87, !PT ;  /* 0x0000006061617276 */ /* 0x000fe40007810057 */
[----:B------:R-:W-:Y:S02]  /*e6b0*/  IABS R93, R93 ;  /* 0x0000005d005d7213 */ /* 0x000fe40000000000 */
[----:B------:R-:W-:Y:S02]  /*e6c0*/  I2FP.F32.S32 R88, R88 ;  /* 0x0000005800587245 */ /* 0x000fe40000201400 */
[----:B------:R-:W-:Y:S02]  /*e6d0*/  FMNMX3.FTZ R97, R97, R102, R92, !PT ;  /* 0x0000006661617276 */ /* 0x000fe4000781005c */
[----:B------:R-:W-:Y:S01]  /*e6e0*/  I2FP.F32.S32 R93, R93 ;  /* 0x0000005d005d7245 */ /* 0x000fe20000201400 */
[----:B------:R-:W-:Y:S01]  /*e6f0*/  FFMA.FTZ R99, -R0, R88, R99 ;  /* 0x0000005800637223 */ /* 0x000fe20000010163 */
[----:B------:R-:W-:-:S02]  /*e700*/  FSEL R184, R184, -INF , !P2 ;  /* 0xff800000b8b87808 */ /* 0x000fc40005000000 */
[----:B------:R-:W-:Y:S02]  /*e710*/  IABS R86, R86 ;  /* 0x0000005600567213 */ /* 0x000fe40000000000 */
[----:B------:R-:W-:Y:S02]  /*e720*/  ISETP.GE.AND P2, PT, R107, R60, PT ;  /* 0x0000003c6b00720c */ /* 0x000fe40003f46270 */
[----:B------:R-:W-:Y:S02]  /*e730*/  FSEL R85, R85, -INF , !P5 ;  /* 0xff80000055557808 */ /* 0x000fe40006800000 */
[----:B------:R-:W-:Y:S02]  /*e740*/  FSEL R88, R69, -INF , !P4 ;  /* 0xff80000045587808 */ /* 0x000fe40006000000 */
[----:B------:R-:W-:Y:S01]  /*e750*/  FMNMX3.FTZ R97, R97, R103, R98, !PT ;  /* 0x0000006761617276 */ /* 0x000fe20007810062 */
[----:B------:R-:W-:Y:S01]  /*e760*/  FFMA.FTZ R84, -R0, R93, R84 ;  /* 0x0000005d00547223 */ /* 0x000fe20000010154 */
[----:B------:R-:W-:-:S02]  /*e770*/  I2FP.F32.S32 R69, R86 ;  /* 0x0000005600457245 */ /* 0x000fc40000201400 */
[----:B------:R-:W-:Y:S02]  /*e780*/  ISETP.GE.AND P1, PT, R105, R60, PT ;  /* 0x0000003c6900720c */ /* 0x000fe40003f26270 */
[----:B------:R-:W-:Y:S02]  /*e790*/  FSEL R79, R79, -INF , !P3 ;  /* 0xff8000004f4f7808 */ /* 0x000fe40005800000 */
[----:B------:R-:W-:Y:S02]  /*e7a0*/  FSEL R86, R5, -INF , !P2 ;  /* 0xff80000005567808 */ /* 0x000fe40005000000 */
[----:B------:R-:W-:Y:S01]  /*e7b0*/  FMNMX3.FTZ R97, R97, R85, R88, !PT ;  /* 0x0000005561617276 */ /* 0x000fe20007810058 */
[----:B------:R-:W-:Y:S01]  /*e7c0*/  VIADD R59, R65, 0xa0 ;  /* 0x000000a0413b7836 */ /* 0x000fe20000000000 */
[----:B------:R-:W-:Y:S02]  /*e7d0*/  FSEL R110, R89, -INF , !P1 ;  /* 0xff800000596e7808 */ /* 0x000fe40004800000 */
[----:B------:R-:W-:-:S02]  /*e7e0*/  FSEL R84, R84, -INF , !P0 ;  /* 0xff80000054547808 */ /* 0x000fc40004000000 */
[----:B------:R-:W-:Y:S01]  /*e7f0*/  FMNMX3.FTZ R97, R97, R79, R86, !PT ;  /* 0x0000004f61617276 */ /* 0x000fe20007810056 */
[----:B------:R-:W-:Y:S01]  /*e800*/  VIADD R93, R65, 0x99 ;  /* 0x00000099415d7836 */ /* 0x000fe20000000000 */
[----:B------:R-:W-:Y:S02]  /*e810*/  IADD3 R59, PT, PT, -R59, R76, RZ ;  /* 0x0000004c3b3b7210 */ /* 0x000fe40007ffe1ff */
[----:B------:R-:W-:Y:S01]  /*e820*/  FMNMX3.FTZ R97, R97, R110, R84, !PT ;  /* 0x0000006e61617276 */ /* 0x000fe20007810054 */
[----:B------:R-:W-:Y:S01]  /*e830*/  IMAD.IADD R93, R76, 0x1, -R93 ;  /* 0x000000014c5d7824 */ /* 0x000fe200078e0a5d */
[----:B------:R-:W-:Y:S02]  /*e840*/  IABS R59, R59 ;  /* 0x0000003b003b7213 */ /* 0x000fe40000000000 */
[----:B------:R-:W-:Y:S01]  /*e850*/  FMNMX3.FTZ R5, R97, R80, R30, !PT ;  /* 0x0000005061057276 */ /* 0x000fe2000781001e */
[----:B------:R-:W-:Y:S01]  /*e860*/  FFMA.FTZ R69, -R0, R69, R94 ;  /* 0x0000004500457223 */ /* 0x000fe2000001015e */
[----:B------:R-:W-:Y:S01]  /*e870*/  VIADD R101, R65, 0xa1 ;  /* 0x000000a141657836 */ /* 0x000fe20000000000 */
[----:B------:R-:W-:-:S02]  /*e880*/  IABS R93, R93 ;  /* 0x0000005d005d7213 */ /* 0x000fc40000000000 */
[----:B------:R-:W-:Y:S02]  /*e890*/  FMNMX3.FTZ R5, R5, R28, R2, !PT ;  /* 0x0000001c05057276 */ /* 0x000fe40007810002 */
[----:B------:R-:W-:Y:S01]  /*e8a0*/  I2FP.F32.S32 R59, R59 ;  /* 0x0000003b003b7245 */ /* 0x000fe20000201400 */
[----:B------:R-:W-:Y:S01]  /*e8b0*/  IMAD.IADD R58, R76, 0x1, -R101 ;  /* 0x000000014c3a7824 */ /* 0x000fe200078e0a65 */
[----:B------:R-:W-:Y:S02]  /*e8c0*/  FSEL R162, R69, -INF , !P4 ;  /* 0xff80000045a27808 */ /* 0x000fe40006000000 */
[----:B------:R-:W-:Y:S01]  /*e8d0*/  FMNMX3.FTZ R69, R5, R78, R32, !PT ;  /* 0x0000004e05457276 */ /* 0x000fe20007810020 */
[----:B------:R-:W-:Y:S01]  /*e8e0*/  FFMA.FTZ R59, -R0, R59, R90 ;  /* 0x0000003b003b7223 */ /* 0x000fe2000001015a */
[----:B------:R-:W-:Y:S01]  /*e8f0*/  I2FP.F32.S32 R108, R93 ;  /* 0x0000005d006c7245 */ /* 0x000fe20000201400 */
[----:B------:R-:W-:Y:S01]  /*e900*/  VIADD R89, R65, 0xf9 ;  /* 0x000000f941597836 */ /* 0x000fe20000000000 */
[----:B------:R-:W-:-:S02]  /*e910*/  IABS R58, R58 ;  /* 0x0000003a003a7213 */ /* 0x000fc40000000000 */
[----:B------:R-:W-:Y:S01]  /*e920*/  FMNMX3.FTZ R69, R69, R12, R4, !PT ;  /* 0x0000000c45457276 */ /* 0x000fe20007810004 */
[----:B------:R-:W-:Y:S01]  /*e930*/  FFMA.FTZ R95, -R0, R108, R95 ;  /* 0x0000006c005f7223 */ /* 0x000fe2000001015f */
[----:B------:R-:W-:Y:S01]  /*e940*/  FSEL R152, R59, -INF , !P2 ;  /* 0xff8000003b987808 */ /* 0x000fe20005000000 */
[----:B------:R-:W-:Y:S01]  /*e950*/  IMAD.IADD R62, R62, 0x1, -R89 ;  /* 0x000000013e3e7824 */ /* 0x000fe200078e0a59 */
[----:B------:R-:W-:Y:S02]  /*e960*/  I2FP.F32.S32 R58, R58 ;  /* 0x0000003a003a7245 */ /* 0x000fe40000201400 */
[----:B------:R-:W-:Y:S02]  /*e970*/  FMNMX3.FTZ R59, R69, R128, R154, !PT ;  /* 0x00000080453b7276 */ /* 0x000fe4000781009a */
[----:B------:R-:W-:Y:S02]  /*e980*/  FSEL R172, R172, -INF , !P6 ;  /* 0xff800000acac7808 */ /* 0x000fe40007000000 */
[----:B------:R-:W-:Y:S01]  /*e990*/  FSEL R160, R95, -INF , !P3 ;  /* 0xff8000005fa07808 */ /* 0x000fe20005800000 */
[----:B------:R-:W-:Y:S01]  /*e9a0*/  FFMA.FTZ R58, -R0, R58, R91 ;  /* 0x0000003a003a7223 */ /* 0x000fe2000001015b */
[----:B------:R-:W-:-:S02]  /*e9b0*/  ISETP.GE.AND P6, PT, R63, R60, PT ;  /* 0x0000003c3f00720c */ /* 0x000fc40003fc6270 */
[----:B------:R-:W-:Y:S02]  /*e9c0*/  ISETP.GE.AND P3, PT, R13, R60, PT ;  /* 0x0000003c0d00720c */ /* 0x000fe40003f66270 */
[----:B------:R-:W-:Y:S02]  /*e9d0*/  FMNMX3.FTZ R59, R59, R238, R186, !PT ;  /* 0x000000ee3b3b7276 */ /* 0x000fe400078100ba */
[----:B------:R-:W-:Y:S02]  /*e9e0*/  IABS R5, R62 ;  /* 0x0000003e00057213 */ /* 0x000fe40000000000 */
[----:B------:R-:W-:Y:S02]  /*e9f0*/  FSEL R168, R99, -INF , !P5 ;  /* 0xff80000063a87808 */ /* 0x000fe40006800000 */
[-C--:B------:R-:W-:Y:S02]  /*ea00*/  ISETP.GE.AND P5, PT, R15, R60.reuse, PT ;  /* 0x0000003c0f00720c */ /* 0x080fe40003fa6270 */
[----:B------:R-:W-:-:S02]  /*ea10*/  ISETP.GE.AND P4, PT, R81, R60, PT ;  /* 0x0000003c5100720c */ /* 0x000fc40003f86270 */
[----:B------:R-:W-:Y:S02]  /*ea20*/  FSEL R198, R198, -INF , !P3 ;  /* 0xff800000c6c67808 */ /* 0x000fe40005800000 */
[----:B------:R-:W-:Y:S02]  /*ea30*/  FSEL R178, R178, -INF , !P6 ;  /* 0xff800000b2b27808 */ /* 0x000fe40007000000 */
[----:B------:R-:W-:Y:S02]  /*ea40*/  FMNMX3.FTZ R59, R59, R158, R170, !PT ;  /* 0x0000009e3b3b7276 */ /* 0x000fe400078100aa */
[----:B------:R-:W-:Y:S02]  /*ea50*/  FSEL R150, R58, -INF , !P1 ;  /* 0xff8000003a967808 */ /* 0x000fe40004800000 */
[----:B------:R-:W-:Y:S02]  /*ea60*/  I2FP.F32.S32 R5, R5 ;  /* 0x0000000500057245 */ /* 0x000fe40000201400 */
        /* <DEDUP_REMOVED lines=17> */
[----:B------:R-:W-:-:S05]  /*eb80*/  IMAD.IADD R5, R76, 0x1, -R65 ;  /* 0x000000014c057824 */ /* 0x000fca00078e0a41 */
        /* <DEDUP_REMOVED lines=8> */
[----:B------:R-:W-:Y:S01]  /*ec10*/  FSEL R5, R5, -INF , !P3 ;  /* 0xff80000005057808 */ /* 0x000fe20005800000 */
        /* <DEDUP_REMOVED lines=23> */
[----:B------:R-:W-:-:S03]  /*ed90*/  IMAD.IADD R9, R76, 0x1, -R13 ;  /* 0x000000014c097824 */ /* 0x000fc600078e0a0d */
[----:B------:R-:W-:Y:S01]  /*eda0*/  FMNMX3.FTZ R7, R7, R40, R39, !PT ;  /* 0x0000002807077276 */ /* 0x000fe20007810027 */
[C---:B------:R-:W-:Y:S01]  /*edb0*/  IMAD.IADD R6, R76.reuse, 0x1, -R63 ;  /* 0x000000014c067824 */ /* 0x040fe200078e0a3f */
[----:B------:R-:W-:Y:S02]  /*edc0*/  IABS R9, R9 ;  /* 0x0000000900097213 */ /* 0x000fe40000000000 */
[----:B------:R-:W-:Y:S01]  /*edd0*/  FMNMX3.FTZ R7, R7, R38, R37, !PT ;  /* 0x0000002607077276 */ /* 0x000fe20007810025 */
[C---:B------:R-:W-:Y:S01]  /*ede0*/  IMAD.IADD R15, R76.reuse, 0x1, -R15 ;  /* 0x000000014c0f7824 */ /* 0x040fe200078e0a0f */
[----:B------:R-:W-:Y:S01]  /*edf0*/  I2FP.F32.S32 R9, R9 ;  /* 0x0000000900097245 */ /* 0x000fe20000201400 */
[----:B------:R-:W-:Y:S01]  /*ee00*/  IMAD.IADD R81, R76, 0x1, -R81 ;  /* 0x000000014c517824 */ /* 0x000fe200078e0a51 */
[----:B------:R-:W-:Y:S01]  /*ee10*/  FMNMX3.FTZ R7, R7, R49, R48, !PT ;  /* 0x0000003107077276 */ /* 0x000fe20007810030 */
[--C-:B------:R-:W-:Y:S01]  /*ee20*/  FFMA.FTZ R108, R68, R50, -R59.reuse ;  /* 0x00000032446c7223 */ /* 0x100fe2000001083b */
[----:B------:R-:W-:Y:S01]  /*ee30*/  IABS R6, R6 ;  /* 0x0000000600067213 */ /* 0x000fe20000000000 */
[----:B------:R-:W-:Y:S01]  /*ee40*/  FFMA.FTZ R68, R104, R50, -R59 ;  /* 0x0000003268447223 */ /* 0x000fe2000001083b */
[----:B------:R-:W-:Y:S01]  /*ee50*/  FMNMX3.FTZ R7, R7, R45, R44, !PT ;  /* 0x0000002d07077276 */ /* 0x000fe2000781002c */
[----:B------:R-:W-:-:S02]  /*ee60*/  IMAD.IADD R77, R76, 0x1, -R77 ;  /* 0x000000014c4d7824 */ /* 0x000fc400078e0a4d */
[----:B------:R-:W-:Y:S01]  /*ee70*/  FFMA.FTZ R104, -R0, R9, R51 ;  /* 0x0000000900687223 */ /* 0x000fe20000010133 */
[----:B------:R-:W-:Y:S01]  /*ee80*/  IMAD.IADD R73, R76, 0x1, -R73 ;  /* 0x000000014c497824 */ /* 0x000fe200078e0a49 */
[----:B------:R-:W-:Y:S02]  /*ee90*/  IABS R15, R15 ;  /* 0x0000000f000f7213 */ /* 0x000fe40000000000 */
[----:B------:R-:W-:Y:S02]  /*eea0*/  IABS R81, R81 ;  /* 0x0000005100517213 */ /* 0x000fe40000000000 */
[----:B------:R-:W-:Y:S01]  /*eeb0*/  I2FP.F32.S32 R9, R6 ;  /* 0x0000000600097245 */ /* 0x000fe20000201400 */
[-C--:B------:R-:W-:Y:S01]  /*eec0*/  FFMA.FTZ R113, R74, R50.reuse, -R59 ;  /* 0x000000324a717223 */ /* 0x080fe2000001083b */
[----:B------:R-:W-:Y:S01]  /*eed0*/  FMNMX3.FTZ R7, R7, R41, R56, !PT ;  /* 0x0000002907077276 */ /* 0x000fe20007810038 */
[----:B------:R-:W-:Y:S02]  /*eee0*/  IMAD.IADD R76, R76, 0x1, -R89 ;  /* 0x000000014c4c7824 */ /* 0x000fe400078e0a59 */
[----:B------:R-:W-:Y:S01]  /*eef0*/  FFMA.FTZ R74, R100, R50, -R59 ;  /* 0x00000032644a7223 */ /* 0x000fe2000001083b */
[----:B------:R-:W-:Y:S01]  /*ef00*/  I2FP.F32.S32 R100, R15 ;  /* 0x0000000f00647245 */ /* 0x000fe20000201400 */
[----:B------:R-:W-:Y:S01]  /*ef10*/  FFMA.FTZ R6, -R0, R9, R46 ;  /* 0x0000000900067223 */ /* 0x000fe2000001012e */
[----:B------:R-:W-:-:S02]  /*ef20*/  I2FP.F32.S32 R81, R81 ;  /* 0x0000005100517245 */ /* 0x000fc40000201400 */
[----:B------:R-:W-:Y:S02]  /*ef30*/  IABS R77, R77 ;  /* 0x0000004d004d7213 */ /* 0x000fe40000000000 */
[----:B------:R-:W-:Y:S02]  /*ef40*/  IABS R73, R73 ;  /* 0x0000004900497213 */ /* 0x000fe40000000000 */
[----:B------:R-:W-:Y:S02]  /*ef50*/  ISETP.GE.AND P3, PT, R13, R60, PT ;  /* 0x0000003c0d00720c */ /* 0x000fe40003f66270 */
[----:B------:R-:W-:Y:S01]  /*ef60*/  FMNMX3.FTZ R7, R7, R54, R53, !PT ;  /* 0x0000003607077276 */ /* 0x000fe20007810035 */
[----:B------:R-:W-:Y:S01]  /*ef70*/  FFMA.FTZ R63, R71, R50, -R59 ;  /* 0x00000032473f7223 */ /* 0x000fe2000001083b */
[----:B------:R-:W-:Y:S01]  /*ef80*/  IABS R76, R76 ;  /* 0x0000004c004c7213 */ /* 0x000fe20000000000 */
[C---:B------:R-:W-:Y:S01]  /*ef90*/  FFMA.FTZ R100, -R0.reuse, R100, R47 ;  /* 0x0000006400647223 */ /* 0x040fe2000001012f */
[----:B------:R-:W-:Y:S01]  /*efa0*/  I2FP.F32.S32 R77, R77 ;  /* 0x0000004d004d7245 */ /* 0x000fe20000201400 */
[----:B------:R-:W-:Y:S01]  /*efb0*/  FFMA.FTZ R42, -R0, R81, R42 ;  /* 0x00000051002a7223 */ /* 0x000fe2000001012a */
[----:B------:R-:W-:Y:S01]  /*efc0*/  I2FP.F32.S32 R73, R73 ;  /* 0x0000004900497245 */ /* 0x000fe20000201400 */
[-CC-:B------:R-:W-:Y:S01]  /*efd0*/  FFMA.FTZ R71, R102, R50.reuse, -R59.reuse ;  /* 0x0000003266477223 */ /* 0x180fe2000001083b */
[----:B------:R-:W-:Y:S01]  /*efe0*/  FSEL R104, R104, -INF , !P3 ;  /* 0xff80000068687808 */ /* 0x000fe20005800000 */
[----:B------:R-:W-:Y:S01]  /*eff0*/  FFMA.FTZ R118, R10, R50, -R59 ;  /* 0x000000320a767223 */ /* 0x000fe2000001083b */
[----:B------:R-:W-:-:S02]  /*f000*/  FSEL R102, R6, -INF , !P6 ;  /* 0xff80000006667808 */ /* 0x000fc40007000000 */
[----:B------:R-:W-:Y:S01]  /*f010*/  FMNMX3.FTZ R7, R7, R52, R55, !PT ;  /* 0x0000003407077276 */ /* 0x000fe20007810037 */
[C---:B------:R-:W-:Y:S01]  /*f020*/  FFMA.FTZ R43, -R0.reuse, R77, R43 ;  /* 0x0000004d002b7223 */ /* 0x040fe2000001012b */
[----:B------:R-:W-:Y:S01]  /*f030*/  I2FP.F32.S32 R10, R76 ;  /* 0x0000004c000a7245 */ /* 0x000fe20000201400 */
[----:B------:R-:W-:Y:S01]  /*f040*/  FFMA.FTZ R34, -R0, R73, R34 ;  /* 0x0000004900227223 */ /* 0x000fe20000010122 */
[--C-:B------:R-:W-:Y:S01]  /*f050*/  FFMA.FTZ R90, R98, R50, -R59.reuse ;  /* 0x00000032625a7223 */ /* 0x100fe2000001083b */
[----:B------:R-:W-:Y:S02]  /*f060*/  FSEL R100, R100, -INF , !P5 ;  /* 0xff80000064647808 */ /* 0x000fe40006800000 */
[----:B------:R-:W-:Y:S02]  /*f070*/  FSEL R98, R42, -INF , !P4 ;  /* 0xff8000002a627808 */ /* 0x000fe40006000000 */
[----:B------:R-:W-:Y:S01]  /*f080*/  FMNMX3.FTZ R7, R7, R104, R102, !PT ;  /* 0x0000006807077276 */ /* 0x000fe20007810066 */
[----:B------:R-:W-:Y:S01]  /*f090*/  FFMA.FTZ R51, R96, R50, -R59 ;  /* 0x0000003260337223 */ /* 0x000fe2000001083b */
[----:B------:R-:W-:Y:S01]  /*f0a0*/  FFMA.FTZ R35, -R0, R10, R35 ;  /* 0x0000000a00237223 */ /* 0x000fe20000010123 */
[----:B------:R-:W-:-:S02]  /*f0b0*/  FSEL R96, R43, -INF , !P2 ;  /* 0xff8000002b607808 */ /* 0x000fc40005000000 */
[----:B------:R-:W-:Y:S02]  /*f0c0*/  FSEL R94, R34, -INF , !P1 ;  /* 0xff800000225e7808 */ /* 0x000fe40004800000 */
[----:B------:R-:W-:Y:S01]  /*f0d0*/  FMNMX3.FTZ R7, R7, R100, R98, !PT ;  /* 0x0000006407077276 */ /* 0x000fe20007810062 */
[----:B------:R-:W-:Y:S01]  /*f0e0*/  FFMA.FTZ R47, R92, R50, -R59 ;  /* 0x000000325c2f7223 */ /* 0x000fe2000001083b */
[----:B------:R-:W-:Y:S02]  /*f0f0*/  FSEL R92, R35, -INF , !P0 ;  /* 0xff800000235c7808 */ /* 0x000fe40004000000 */
[----:B------:R-:W-:-:S04]  /*f100*/  FMNMX3.FTZ R7, R7, R96, R94, !PT ;  /* 0x0000006007077276 */ /* 0x000fc8000781005e */
[----:B------:R-:W-:-:S05]  /*f110*/  FMNMX.FTZ R6, R92, R7, !PT ;  /* 0x000000075c067209 */ /* 0x000fca0007810000 */
[----:B------:R-:W1:Y:S01]  /*f120*/  SHFL.BFLY PT, R7, R6, 0x2, 0x1f ;  /* 0x0c401f0006077f89 */ /* 0x000e6200000e0000 */
[----:B------:R-:W2:Y:S01]  /*f130*/  S2R R42, SR_TID.X ;  /* 0x00000000002a7919 */ /* 0x000ea20000002100 */
[----:B------:R-:W3:Y:S01]  /*f140*/  S2UR UR6, SR_CgaCtaId ;  /* 0x00000000000679c3 */ /* 0x000ee20000008800 */
[----:B-1----:R-:W-:-:S05]  /*f150*/  FMNMX.FTZ R7, R6, R7, !PT ;  /* 0x0000000706077209 */ /* 0x002fca0007810000 */
[----:B------:R-:W1:Y:S01]  /*f160*/  SHFL.BFLY PT, R6, R7, 0x1, 0x1f ;  /* 0x0c201f0007067f89 */ /* 0x000e6200000e0000 */
[-CC-:B------:R-:W-:Y:S01]  /*f170*/  FFMA.FTZ R81, R80, R50.reuse, -R59.reuse ;  /* 0x0000003250517223 */ /* 0x180fe2000001083b */
[----:B------:R-:W-:Y:S01]  /*f180*/  FFMA.FTZ R80, R2, R50, -R59 ;  /* 0x0000003202507223 */ /* 0x000fe2000001083b */
[----:B--2---:R-:W-:Y:S01]  /*f190*/  SHF.R.U32.HI R9, RZ, 0x3, R42 ;  /* 0x00000003ff097819 */ /* 0x004fe2000001162a */
[----:B------:R-:W-:Y:S02]  /*f1a0*/  UMOV UR7, 0x400 ;  /* 0x0000040000077882 */ /* 0x000fe40000000000 */
[----:B---3--:R-:W-:Y:S01]  /*f1b0*/  ULEA UR6, UR6, UR7, 0x18 ;  /* 0x0000000706067291 */ /* 0x008fe2000f8ec0ff */
[----:B-1----:R-:W-:Y:S01]  /*f1c0*/  FMNMX.FTZ R2, R7, R6, !PT ;  /* 0x0000000607027209 */ /* 0x002fe20007810000 */
[----:B------:R-:W-:Y:S02]  /*f1d0*/  IMAD.SHL.U32 R6, R9, 0x100, RZ ;  /* 0x0000010009067824 */ /* 0x000fe400078e00ff */
[----:B------:R-:W-:-:S03]  /*f1e0*/  IMAD.SHL.U32 R7, R42, 0x20, RZ ;  /* 0x000000202a077824 */ /* 0x000fc600078e00ff */
[----:B------:R-:W-:Y:S01]  /*f1f0*/  LOP3.LUT R6, R6, 0x100, RZ, 0xc0, !PT ;  /* 0x0000010006067812 */ /* 0x000fe200078ec0ff */
[----:B------:R-:W-:-:S03]  /*f200*/  FMUL.FTZ R43, R50, R2 ;  /* 0x00000002322b7220 */ /* 0x000fc60000410000 */
[----:B------:R-:W-:Y:S02]  /*f210*/  LOP3.LUT R7, R6, 0x20, R7, 0xf8, !PT ;  /* 0x0000002006077812 */ /* 0x000fe400078ef807 */
[----:B------:R-:W-:Y:S02]  /*f220*/  FSETP.NEU.FTZ.AND P0, PT, R2, -INF , PT ;  /* 0xff8000000200780b */ /* 0x000fe40003f1d000 */
[----:B------:R-:W-:Y:S01]  /*f230*/  LOP3.LUT R7, R7, R14, RZ, 0xfc, !PT ;  /* 0x0000000e07077212 */ /* 0x000fe200078efcff */
[----:B------:R-:W-:Y:S01]  /*f240*/  IMAD.MOV.U32 R9, RZ, RZ, 0x20 ;  /* 0x00000020ff097424 */ /* 0x000fe200078e00ff */
[----:B------:R-:W-:Y:S02]  /*f250*/  FSEL R43, R43, RZ, P0 ;  /* 0x000000ff2b2b7208 */ /* 0x000fe40000000000 */
[----:B------:R-:W-:Y:S02]  /*f260*/  LEA R91, R7, UR6, 0x1 ;  /* 0x00000006075b7c11 */ /* 0x000fe4000f8e08ff */
[----:B------:R-:W-:Y:S01]  /*f270*/  LOP3.LUT P0, RZ, R42, 0x4, RZ, 0xc0, !PT ;  /* 0x000000042aff7812 */ /* 0x000fe2000780c0ff */
[-CC-:B------:R-:W-:Y:S01]  /*f280*/  FFMA.FTZ R99, R146, R50.reuse, -R59.reuse ;  /* 0x0000003292637223 */ /* 0x180fe2000001083b */
[-C--:B------:R-:W-:Y:S01]  /*f290*/  FFMA.FTZ R73, R4, R50.reuse, -R59 ;  /* 0x0000003204497223 */ /* 0x080fe2000001083b */
[-C--:B------:R-:W-:Y:S01]  /*f2a0*/  FFMA.FTZ R146, R5, R50.reuse, -R43 ;  /* 0x0000003205927223 */ /* 0x080fe2000001082b */
[----:B------:R-:W-:Y:S01]  /*f2b0*/  SEL R10, R9, 0xffffffe0, !P0 ;  /* 0xffffffe0090a7807 */ /* 0x000fe20004000000 */
[----:B------:R-:W1:Y:S01]  /*f2c0*/  LDSM.16.MT88.4 R4, [R91+0x5000] ;  /* 0x005000005b04783b */ /* 0x000e620000004200 */
[----:B------:R-:W-:-:S03]  /*f2d0*/  FFMA.FTZ R95, R66, R50, -R59 ;  /* 0x00000032425f7223 */ /* 0x000fc6000001083b */
[----:B------:R-:W-:Y:S02]  /*f2e0*/  IMAD.IADD R89, R10, 0x1, R91 ;  /* 0x000000010a597824 */ /* 0x000fe400078e025b */
[-CC-:B------:R-:W-:Y:S01]  /*f2f0*/  FFMA.FTZ R66, R75, R50.reuse, -R59.reuse ;  /* 0x000000324b427223 */ /* 0x180fe2000001083b */
[-CC-:B------:R-:W-:Y:S01]  /*f300*/  FFMA.FTZ R75, R12, R50.reuse, -R59.reuse ;  /* 0x000000320c4b7223 */ /* 0x180fe2000001083b */
[-CC-:B------:R-:W-:Y:S01]  /*f310*/  FFMA.FTZ R93, R142, R50.reuse, -R59.reuse ;  /* 0x000000328e5d7223 */ /* 0x180fe2000001083b */
[-CC-:B------:R-:W-:Y:S01]  /*f320*/  FFMA.FTZ R144, R106, R50.reuse, -R59.reuse ;  /* 0x000000326a907223 */ /* 0x180fe2000001083b */
[----:B------:R-:W2:Y:S01]  /*f330*/  LDSM.16.MT88.4 R12, [R89+0x5000] ;  /* 0x00500000590c783b */ /* 0x000ea20000004200 */
[-CC-:B------:R-:W-:Y:S01]  /*f340*/  FFMA.FTZ R129, R70, R50.reuse, -R59.reuse ;  /* 0x0000003246817223 */ /* 0x180fe2000001083b */
[-C--:B------:R-:W-:Y:S01]  /*f350*/  FFMA.FTZ R123, R252, R50.reuse, -R59 ;  /* 0x00000032fc7b7223 */ /* 0x080fe2000001083b */
[-CC-:B------:R-:W-:Y:S01]  /*f360*/  FFMA.FTZ R131, R132, R50.reuse, -R43.reuse ;  /* 0x0000003284837223 */ /* 0x180fe2000001082b */
[-CC-:B------:R-:W-:Y:S01]  /*f370*/  FFMA.FTZ R142, R130, R50.reuse, -R43.reuse ;  /* 0x00000032828e7223 */ /* 0x180fe2000001082b */
[-C--:B------:R-:W-:Y:S01]  /*f380*/  FFMA.FTZ R127, R26, R50.reuse, -R43 ;  /* 0x000000321a7f7223 */ /* 0x080fe2000001082b */
[-CC-:B------:R-:W-:Y:S01]  /*f390*/  FFMA.FTZ R87, R87, R50.reuse, -R59.reuse ;  /* 0x0000003257577223 */ /* 0x180fe2000001083b */
[----:B------:R-:W-:Y:S01]  /*f3a0*/  MUFU.EX2 R144, R144 ;  /* 0x0000009000907308 */ /* 0x000fe20000000800 */
[-CC-:B------:R-:W-:Y:S01]  /*f3b0*/  FFMA.FTZ R97, R72, R50.reuse, -R59.reuse ;  /* 0x0000003248617223 */ /* 0x180fe2000001083b */
[-CC-:B------:R-:W-:Y:S01]  /*f3c0*/  FFMA.FTZ R106, R82, R50.reuse, -R59.reuse ;  /* 0x00000032526a7223 */ /* 0x180fe2000001083b */
[-CC-:B------:R-:W-:Y:S01]  /*f3d0*/  FFMA.FTZ R116, R31, R50.reuse, -R59.reuse ;  /* 0x000000321f747223 */ /* 0x180fe2000001083b */
[----:B------:R-:W-:-:S04]  /*f3e0*/  FFMA.FTZ R72, R29, R50, -R59 ;  /* 0x000000321d487223 */ /* 0x000fc8000001083b */
[----:B------:R-:W3:Y:S01]  /*f3f0*/  MUFU.EX2 R129, R129 ;  /* 0x0000008100817308 */ /* 0x000ee20000000800 */
[----:B------:R-:W-:-:S07]  /*f400*/  FFMA.FTZ R82, R30, R50, -R59 ;  /* 0x000000321e527223 */ /* 0x000fce000001083b */
[----:B------:R-:W-:Y:S08]  /*f410*/  MUFU.EX2 R140, R140 ;  /* 0x0000008c008c7308 */ /* 0x000ff00000000800 */
[----:B------:R-:W4:Y:S08]  /*f420*/  MUFU.EX2 R123, R123 ;  /* 0x0000007b007b7308 */ /* 0x000f300000000800 */
[----:B------:R-:W-:Y:S08]  /*f430*/  MUFU.EX2 R146, R146 ;  /* 0x0000009200927308 */ /* 0x000ff00000000800 */
[----:B------:R-:W5:Y:S08]  /*f440*/  MUFU.EX2 R131, R131 ;  /* 0x0000008300837308 */ /* 0x000f700000000800 */
[----:B------:R-:W-:Y:S08]  /*f450*/  MUFU.EX2 R142, R142 ;  /* 0x0000008e008e7308 */ /* 0x000ff00000000800 */
[----:B------:R-:W1:Y:S08]  /*f460*/  MUFU.EX2 R127, R127 ;  /* 0x0000007f007f7308 */ /* 0x000e700000000800 */
[----:B------:R3:W-:Y:S01]  /*f470*/  MUFU.EX2 R46, R87 ;  /* 0x00000057002e7308 */ /* 0x0007e20000000800 */
[-CC-:B------:R-:W-:Y:S01]  /*f480*/  FFMA.FTZ R77, R78, R50.reuse, -R59.reuse ;  /* 0x000000324e4d7223 */ /* 0x180fe2000001083b */
[-CC-:B------:R-:W-:Y:S01]  /*f490*/  FFMA.FTZ R78, R32, R50.reuse, -R59.reuse ;  /* 0x00000032204e7223 */ /* 0x180fe2000001083b */
[-CC-:B------:R-:W-:Y:S01]  /*f4a0*/  FFMA.FTZ R112, R138, R50.reuse, -R59.reuse ;  /* 0x000000328a707223 */ /* 0x180fe2000001083b */
[----:B------:R-:W-:Y:S01]  /*f4b0*/  LDSM.16.MT88.4 R32, [R89+0x5400] ;  /* 0x005400005920783b */ /* 0x000fe20000004200 */
[-CC-:B---3--:R-:W-:Y:S01]  /*f4c0*/  FFMA.FTZ R87, R85, R50.reuse, -R59.reuse ;  /* 0x0000003255577223 */ /* 0x188fe2000001083b */
[-CC-:B------:R-:W-:Y:S01]  /*f4d0*/  FFMA.FTZ R85, R79, R50.reuse, -R59.reuse ;  /* 0x000000324f557223 */ /* 0x180fe2000001083b */
[----:B------:R-:W-:-:S02]  /*f4e0*/  FFMA.FTZ R79, R28, R50, -R59 ;  /* 0x000000321c4f7223 */ /* 0x000fc4000001083b */
[----:B------:R-:W3:Y:S01]  /*f4f0*/  LDSM.16.MT88.4 R28, [R91+0x5400] ;  /* 0x005400005b1c783b */ /* 0x000ee20000004200 */
        /* <DEDUP_REMOVED lines=9> */
[----:B------:R-:W-:-:S02]  /*f590*/  F2FP.BF16.F32.PACK_AB R20, R129, R144 ;  /* 0x000000908114723e */ /* 0x000fc400000010ff */
[----:B----4-:R-:W-:Y:S02]  /*f5a0*/  F2FP.BF16.F32.PACK_AB R22, R123, R140 ;  /* 0x0000008c7b16723e */ /* 0x010fe400000010ff */
[----:B-----5:R-:W-:Y:S02]  /*f5b0*/  F2FP.BF16.F32.PACK_AB R21, R131, R146 ;  /* 0x000000928315723e */ /* 0x020fe400000010ff */
[----:B-1----:R-:W-:Y:S01]  /*f5c0*/  F2FP.BF16.F32.PACK_AB R23, R127, R142 ;  /* 0x0000008e7f17723e */ /* 0x002fe200000010ff */
[----:B------:R-:W-:Y:S01]  /*f5d0*/  MUFU.EX2 R134, R134 ;  /* 0x0000008600867308 */ /* 0x000fe20000000800 */
[-CC-:B------:R-:W-:Y:S01]  /*f5e0*/  FFMA.FTZ R105, R11, R50.reuse, -R59.reuse ;  /* 0x000000320b697223 */ /* 0x180fe2000001083b */
[-C--:B------:R-:W-:Y:S01]  /*f5f0*/  FFMA.FTZ R120, R17, R50.reuse, -R59 ;  /* 0x0000003211787223 */ /* 0x080fe2000001083b */
[-C--:B------:R-:W-:Y:S02]  /*f600*/  FFMA.FTZ R130, R16, R50.reuse, -R43 ;  /* 0x0000003210827223 */ /* 0x080fe4000001082b */
[----:B------:R-:W1:Y:S03]  /*f610*/  LDSM.16.MT88.4 R16, [R91+0x5800] ;  /* 0x005800005b10783b */ /* 0x000e660000004200 */
[----:B------:R-:W4:Y:S01]  /*f620*/  MUFU.EX2 R113, R113 ;  /* 0x0000007100717308 */ /* 0x000f220000000800 */
[C---:B------:R-:W-:Y:S07]  /*f630*/  HMMA.16816.F32.BF16 R8, R20.reuse, R4, RZ ;  /* 0x000000041408723c */ /* 0x040fee00000418ff */
[----:B------:R-:W-:Y:S01]  /*f640*/  MUFU.EX2 R124, R124 ;  /* 0x0000007c007c7308 */ /* 0x000fe20000000800 */
[C---:B------:R-:W-:Y:S07]  /*f650*/  HMMA.16816.F32.BF16 R4, R20.reuse, R6, RZ ;  /* 0x000000061404723c */ /* 0x040fee00000418ff */
[----:B------:R-:W5:Y:S08]  /*f660*/  MUFU.EX2 R109, R109 ;  /* 0x0000006d006d7308 */ /* 0x000f700000000800 */
[----:B------:R-:W-:Y:S08]  /*f670*/  MUFU.EX2 R138, R138 ;  /* 0x0000008a008a7308 */ /* 0x000ff00000000800 */
[----:B------:R-:W3:Y:S08]  /*f680*/  MUFU.EX2 R121, R121 ;  /* 0x0000007900797308 */ /* 0x000ef00000000800 */
[----:B------:R-:W-:Y:S08]  /*f690*/  MUFU.EX2 R117, R117 ;  /* 0x0000007500757308 */ /* 0x000ff00000000800 */
[----:B------:R-:W1:Y:S01]  /*f6a0*/  MUFU.EX2 R132, R132 ;  /* 0x0000008400847308 */ /* 0x000e620000000800 */
[-CC-:B------:R-:W-:Y:S01]  /*f6b0*/  FFMA.FTZ R101, R27, R50.reuse, -R59.reuse ;  /* 0x000000321b657223 */ /* 0x180fe2000001083b */
[-CC-:B------:R-:W-:Y:S01]  /*f6c0*/  FFMA.FTZ R69, R25, R50.reuse, -R59.reuse ;  /* 0x0000003219457223 */ /* 0x180fe2000001083b */
[-CC-:B------:R-:W-:Y:S01]  /*f6d0*/  FFMA.FTZ R65, R83, R50.reuse, -R59.reuse ;  /* 0x0000003253417223 */ /* 0x180fe2000001083b */
[----:B--2---:R-:W-:Y:S01]  /*f6e0*/  HMMA.16816.F32.BF16 R24, R20, R12, RZ ;  /* 0x0000000c1418723c */ /* 0x004fe200000418ff */
[-CC-:B------:R-:W-:Y:S01]  /*f6f0*/  FFMA.FTZ R83, R110, R50.reuse, -R59.reuse ;  /* 0x000000326e537223 */ /* 0x180fe2000001083b */
[-C--:B------:R-:W-:Y:S01]  /*f700*/  FFMA.FTZ R110, R128, R50.reuse, -R59 ;  /* 0x00000032806e7223 */ /* 0x080fe2000001083b */
[-CC-:B------:R-:W-:Y:S01]  /*f710*/  FFMA.FTZ R111, R250, R50.reuse, -R43.reuse ;  /* 0x00000032fa6f7223 */ /* 0x180fe2000001082b */
[-CC-:B------:R-:W-:Y:S01]  /*f720*/  FFMA.FTZ R115, R248, R50.reuse, -R43.reuse ;  /* 0x00000032f8737223 */ /* 0x180fe2000001082b */
[----:B------:R-:W-:-:S03]  /*f730*/  FFMA.FTZ R128, R246, R50, -R43 ;  /* 0x00000032f6807223 */ /* 0x000fc6000001082b */
[----:B------:R-:W-:Y:S01]  /*f740*/  HMMA.16816.F32.BF16 R20, R20, R14, RZ ;  /* 0x0000000e1414723c */ /* 0x000fe200000418ff */
[----:B----4-:R-:W-:Y:S02]  /*f750*/  F2FP.BF16.F32.PACK_AB R12, R113, R134 ;  /* 0x00000086710c723e */ /* 0x010fe400000010ff */
[----:B-----5:R-:W-:Y:S02]  /*f760*/  F2FP.BF16.F32.PACK_AB R14, R109, R124 ;  /* 0x0000007c6d0e723e */ /* 0x020fe400000010ff */
[----:B---3--:R-:W-:Y:S02]  /*f770*/  F2FP.BF16.F32.PACK_AB R13, R121, R138 ;  /* 0x0000008a790d723e */ /* 0x008fe400000010ff */
[----:B-1----:R-:W-:Y:S01]  /*f780*/  F2FP.BF16.F32.PACK_AB R15, R132, R117 ;  /* 0x00000075840f723e */ /* 0x002fe200000010ff */
[----:B------:R-:W-:Y:S08]  /*f790*/  MUFU.EX2 R120, R120 ;  /* 0x0000007800787308 */ /* 0x000ff00000000800 */
        /* <DEDUP_REMOVED lines=10> */
[----:B------:R-:W-:Y:S01]  /*f840*/  HMMA.16816.F32.BF16 R24, R12, R32, R24 ;  /* 0x000000200c18723c */ /* 0x000fe20000041818 */
[----:B------:R-:W-:-:S07]  /*f850*/  FFMA.FTZ R103, R103, R50, -R59 ;  /* 0x0000003267677223 */ /* 0x000fce000001083b */
[----:B------:R-:W-:Y:S01]  /*f860*/  HMMA.16816.F32.BF16 R20, R12, R34, R20 ;  /* 0x000000220c14723c */ /* 0x000fe20000041814 */
[----:B------:R-:W2:Y:S01]  /*f870*/  LDSM.16.MT88.4 R32, [R91+0x5c00] ;  /* 0x005c00005b20783b */ /* 0x000ea20000004200 */
[----:B-1----:R-:W-:Y:S02]  /*f880*/  F2FP.BF16.F32.PACK_AB R12, R107, R120 ;  /* 0x000000786b0c723e */ /* 0x002fe400000010ff */
[----:B---3--:R-:W-:Y:S02]  /*f890*/  F2FP.BF16.F32.PACK_AB R14, R105, R118 ;  /* 0x00000076690e723e */ /* 0x008fe400000010ff */
[----:B----4-:R-:W-:Y:S02]  /*f8a0*/  F2FP.BF16.F32.PACK_AB R13, R111, R130 ;  /* 0x000000826f0d723e */ /* 0x010fe400000010ff */
[----:B-----5:R-:W-:Y:S01]  /*f8b0*/  F2FP.BF16.F32.PACK_AB R15, R128, R115 ;  /* 0x00000073800f723e */ /* 0x020fe200000010ff */
[----:B------:R1:W-:Y:S01]  /*f8c0*/  MUFU.EX2 R76, R103 ;  /* 0x00000067004c7308 */ /* 0x0003e20000000800 */
[-CC-:B------:R-:W-:Y:S01]  /*f8d0*/  FFMA.FTZ R156, R156, R50.reuse, -R43.reuse ;  /* 0x000000329c9c7223 */ /* 0x180fe2000001082b */
[-CC-:B------:R-:W-:Y:S01]  /*f8e0*/  FFMA.FTZ R125, R244, R50.reuse, -R43.reuse ;  /* 0x00000032f47d7223 */ /* 0x180fe2000001082b */
[----:B------:R-:W-:-:S03]  /*f8f0*/  FFMA.FTZ R133, R242, R50, -R43 ;  /* 0x00000032f2857223 */ /* 0x000fc6000001082b */
[C---:B------:R-:W-:Y:S02]  /*f900*/  HMMA.16816.F32.BF16 R8, R12.reuse, R16, R8 ;  /* 0x000000100c08723c */ /* 0x040fe40000041808 */
[----:B------:R-:W-:Y:S06]  /*f910*/  MUFU.EX2 R116, R116 ;  /* 0x0000007400747308 */ /* 0x000fec0000000800 */
[C---:B------:R-:W-:Y:S01]  /*f920*/  HMMA.16816.F32.BF16 R4, R12.reuse, R18, R4 ;  /* 0x000000120c04723c */ /* 0x040fe20000041804 */
[----:B------:R-:W3:Y:S01]  /*f930*/  LDSM.16.MT88.4 R16, [R89+0x5c00] ;  /* 0x005c00005910783b */ /* 0x000ee20000004200 */
[-C--:B-1----:R-:W-:Y:S01]  /*f940*/  FFMA.FTZ R103, R154, R50.reuse, -R59 ;  /* 0x000000329a677223 */ /* 0x082fe2000001083b */
[----:B------:R-:W-:Y:S01]  /*f950*/  FFMA.FTZ R154, R240, R50, -R43 ;  /* 0x00000032f09a7223 */ /* 0x000fe2000001082b */
[----:B------:R-:W1:Y:S08]  /*f960*/  MUFU.EX2 R101, R101 ;  /* 0x0000006500657308 */ /* 0x000e700000000800 */
        /* <DEDUP_REMOVED lines=52> */
[----:B------:R-:W3:Y:S01]  /*fcb0*/  LDSM.16.MT88.4 R32, [R91+0x6800] ;  /* 0x006800005b20783b */ /* 0x000ee20000004200 */
[----:B-1----:R-:W-:-:S02]  /*fcc0*/  F2FP.BF16.F32.PACK_AB R12, R93, R106 ;  /* 0x0000006a5d0c723e */ /* 0x002fc400000010ff */
[----:B--2---:R-:W-:Y:S02]  /*fcd0*/  F2FP.BF16.F32.PACK_AB R14, R69, R72 ;  /* 0x00000048450e723e */ /* 0x004fe400000010ff */
        /* <DEDUP_REMOVED lines=34> */
[----:B------:R-:W2:Y:S01]  /*ff00*/  MUFU.EX2 R63, R63 ;  /* 0x0000003f003f7308 */ /* 0x000ea20000000800 */
[C---:B------:R-:W-:Y:S07]  /*ff10*/  HMMA.16816.F32.BF16 R24, R12.reuse, R16, R24 ;  /* 0x000000100c18723c */ /* 0x040fee0000041818 */
[----:B------:R-:W-:Y:S01]  /*ff20*/  MUFU.EX2 R74, R74 ;  /* 0x0000004a004a7308 */ /* 0x000fe20000000800 */
[----:B------:R-:W-:Y:S01]  /*ff30*/  HMMA.16816.F32.BF16 R20, R12, R18, R20 ;  /* 0x000000120c14723c */ /* 0x000fe20000041814 */
[----:B------:R-:W4:Y:S06]  /*ff40*/  LDSM.16.MT88.4 R12, [R91+0x7000] ;  /* 0x007000005b0c783b */ /* 0x000f2c0000004200 */
        /* <DEDUP_REMOVED lines=10> */
[----:B-----5:R-:W-:Y:S02]  /*fff0*/  F2FP.BF16.F32.PACK_AB R18, R51, R74 ;  /* 0x0000004a3312723e */ /* 0x020fe400000010ff */
[----:B---3--:R-:W-:Y:S01]  /*10000*/  F2FP.BF16.F32.PACK_AB R17, R147, R200 ;  /* 0x000000c89311723e */ /* 0x008fe200000010ff */
[----:B------:R-:W2:Y:S01]  /*10010*/  MUFU.EX2 R71, R71 ;  /* 0x0000004700477308 */ /* 0x000ea20000000800 */
[----:B-1----:R-:W-:-:S07]  /*10020*/  F2FP.BF16.F32.PACK_AB R19, R153, R194 ;  /* 0x000000c29913723e */ /* 0x002fce00000010ff */
[----:B------:R-:W-:Y:S08]  /*10030*/  MUFU.EX2 R47, R47 ;  /* 0x0000002f002f7308 */ /* 0x000ff00000000800 */
[----:B------:R-:W-:Y:S01]  /*10040*/  MUFU.EX2 R188, R188 ;  /* 0x000000bc00bc7308 */ /* 0x000fe20000000800 */
[C---:B------:R-:W-:Y:S07]  /*10050*/  HMMA.16816.F32.BF16 R8, R16.reuse, R28, R8 ;  /* 0x0000001c1008723c */ /* 0x040fee0000041808 */
[----:B------:R-:W1:Y:S01]  /*10060*/  MUFU.EX2 R157, R157 ;  /* 0x0000009d009d7308 */ /* 0x000e620000000800 */
[C---:B------:R-:W-:Y:S01]  /*10070*/  HMMA.16816.F32.BF16 R4, R16.reuse, R30, R4 ;  /* 0x0000001e1004723c */ /* 0x040fe20000041804 */
[----:B------:R-:W3:Y:S06]  /*10080*/  LDSM.16.MT88.4 R28, [R89+0x7000] ;  /* 0x00700000591c783b */ /* 0x000eec0000004200 */
[----:B------:R-:W-:Y:S08]  /*10090*/  MUFU.EX2 R159, R159 ;  /* 0x0000009f009f7308 */ /* 0x000ff00000000800 */
[----:B------:R-:W5:Y:S01]  /*100a0*/  MUFU.EX2 R174, R174 ;  /* 0x000000ae00ae7308 */ /* 0x000f620000000800 */
[----:B------:R-:W-:Y:S01]  /*100b0*/  HMMA.16816.F32.BF16 R24, R16, R32, R24 ;  /* 0x000000201018723c */ /* 0x000fe20000041818 */
[----:B--2---:R-:W-:-:S02]  /*100c0*/  F2FP.BF16.F32.PACK_AB R32, R71, R46 ;  /* 0x0000002e4720723e */ /* 0x004fc400000010ff */
[----:B-1----:R-:W-:-:S05]  /*100d0*/  F2FP.BF16.F32.PACK_AB R33, R157, R188 ;  /* 0x000000bc9d21723e */ /* 0x002fca00000010ff */
[----:B------:R-:W-:Y:S01]  /*100e0*/  HMMA.16816.F32.BF16 R20, R16, R34, R20 ;  /* 0x000000221014723c */ /* 0x000fe20000041814 */
[----:B------:R-:W1:Y:S01]  /*100f0*/  LDSM.16.MT88.4 R16, [R91+0x7400] ;  /* 0x007400005b10783b */ /* 0x000e620000004200 */
[----:B------:R-:W-:Y:S02]  /*10100*/  F2FP.BF16.F32.PACK_AB R34, R76, R47 ;  /* 0x0000002f4c22723e */ /* 0x000fe400000010ff */
[----:B-----5:R-:W-:Y:S01]  /*10110*/  F2FP.BF16.F32.PACK_AB R35, R174, R159 ;  /* 0x0000009fae23723e */ /* 0x020fe200000010ff */
[-C--:B------:R-:W-:Y:S01]  /*10120*/  FFMA.FTZ R88, R88, R50.reuse, -R59 ;  /* 0x0000003258587223 */ /* 0x080fe2000001083b */
[-CC-:B------:R-:W-:Y:S01]  /*10130*/  FFMA.FTZ R172, R172, R50.reuse, -R43.reuse ;  /* 0x00000032acac7223 */ /* 0x180fe2000001082b */
[-CC-:B------:R-:W-:Y:S01]  /*10140*/  FFMA.FTZ R161, R168, R50.reuse, -R43.reuse ;  /* 0x00000032a8a17223 */ /* 0x180fe2000001082b */
[-CC-:B------:R-:W-:Y:S01]  /*10150*/  FFMA.FTZ R162, R162, R50.reuse, -R43.reuse ;  /* 0x00000032a2a27223 */ /* 0x180fe2000001082b */
[----:B------:R-:W-:Y:S02]  /*10160*/  FFMA.FTZ R163, R160, R50, -R43 ;  /* 0x00000032a0a37223 */ /* 0x000fe4000001082b */
[C---:B----4-:R-:W-:Y:S01]  /*10170*/  HMMA.16816.F32.BF16 R8, R32.reuse, R12, R8 ;  /* 0x0000000c2008723c */ /* 0x050fe20000041808 */
[----:B------:R-:W-:Y:S07]  /*10180*/  MUFU.EX2 R90, R90 ;  /* 0x0000005a005a7308 */ /* 0x000fee0000000800 */
[C---:B------:R-:W-:Y:S01]  /*10190*/  HMMA.16816.F32.BF16 R4, R32.reuse, R14, R4 ;  /* 0x0000000e2004723c */ /* 0x040fe20000041804 */
[----:B------:R-:W2:Y:S01]  /*101a0*/  LDSM.16.MT88.4 R12, [R89+0x7400] ;  /* 0x00740000590c783b */ /* 0x000ea20000004200 */
[----:B------:R-:W4:Y:S08]  /*101b0*/  MUFU.EX2 R87, R87 ;  /* 0x0000005700577308 */ /* 0x000f300000000800 */
[----:B------:R-:W-:Y:S08]  /*101c0*/  MUFU.EX2 R88, R88 ;  /* 0x0000005800587308 */ /* 0x000ff00000000800 */
[----:B------:R-:W5:Y:S08]  /*101d0*/  MUFU.EX2 R85, R85 ;  /* 0x0000005500557308 */ /* 0x000f700000000800 */
[----:B------:R-:W-:Y:S08]  /*101e0*/  MUFU.EX2 R172, R172 ;  /* 0x000000ac00ac7308 */ /* 0x000ff00000000800 */
[----:B------:R-:W1:Y:S08]  /*101f0*/  MUFU.EX2 R161, R161 ;  /* 0x000000a100a17308 */ /* 0x000e700000000800 */
[----:B------:R-:W-:Y:S08]  /*10200*/  MUFU.EX2 R162, R162 ;  /* 0x000000a200a27308 */ /* 0x000ff00000000800 */
[----:B------:R-:W2:Y:S01]  /*10210*/  MUFU.EX2 R163, R163 ;  /* 0x000000a300a37308 */ /* 0x000ea20000000800 */
[----:B---3--:R-:W-:Y:S01]  /*10220*/  HMMA.16816.F32.BF16 R24, R32, R28, R24 ;  /* 0x0000001c2018723c */ /* 0x008fe20000041818 */
[----:B------:R-:W-:Y:S01]  /*10230*/  FADD.FTZ R167, R144, R129 ;  /* 0x0000008190a77221 */ /* 0x000fe20000010000 */
[----:B------:R-:W-:-:S06]  /*10240*/  FADD.FTZ R131, R146, R131 ;  /* 0x0000008392837221 */ /* 0x000fcc0000010000 */
[----:B------:R-:W-:Y:S01]  /*10250*/  HMMA.16816.F32.BF16 R28, R32, R30, R20 ;  /* 0x0000001e201c723c */ /* 0x000fe20000041814 */
[----:B----4-:R-:W-:Y:S01]  /*10260*/  F2FP.BF16.F32.PACK_AB R32, R87, R90 ;  /* 0x0000005a5720723e */ /* 0x010fe200000010ff */
[----:B------:R-:W-:Y:S01]  /*10270*/  FADD.FTZ R140, R140, R167 ;  /* 0x000000a78c8c7221 */ /* 0x000fe20000010000 */
[----:B-----5:R-:W-:Y:S01]  /*10280*/  F2FP.BF16.F32.PACK_AB R34, R85, R88 ;  /* 0x000000585522723e */ /* 0x020fe200000010ff */
[----:B------:R-:W-:Y:S01]  /*10290*/  FADD.FTZ R142, R142, R131 ;  /* 0x000000838e8e7221 */ /* 0x000fe20000010000 */
[----:B-1----:R-:W-:Y:S01]  /*102a0*/  F2FP.BF16.F32.PACK_AB R33, R161, R172 ;  /* 0x000000aca121723e */ /* 0x002fe200000010ff */
[----:B------:R-:W1:Y:S01]  /*102b0*/  LDSM.16.MT88.4 R20, [R91+0x7800] ;  /* 0x007800005b14783b */ /* 0x000e620000004200 */
[----:B--2---:R-:W-:Y:S01]  /*102c0*/  F2FP.BF16.F32.PACK_AB R35, R163, R162 ;  /* 0x000000a2a323723e */ /* 0x004fe200000010ff */
[----:B------:R-:W-:-:S06]  /*102d0*/  FADD.FTZ R127, R127, R142 ;  /* 0x0000008e7f7f7221 */ /* 0x000fcc0000010000 */
[C---:B------:R-:W-:Y:S01]  /*102e0*/  HMMA.16816.F32.BF16 R8, R32.reuse, R16, R8 ;  /* 0x000000102008723c */ /* 0x040fe20000041808 */
[----:B------:R-:W-:Y:S01]  /*102f0*/  FADD.FTZ R17, R123, R140 ;  /* 0x0000008c7b117221 */ /* 0x000fe20000010000 */
[----:B------:R-:W-:Y:S01]  /*10300*/  FADD.FTZ R138, R138, R127 ;  /* 0x0000007f8a8a7221 */ /* 0x000fe20000010000 */
[-C--:B------:R-:W-:Y:S02]  /*10310*/  FFMA.FTZ R123, R40, R50.reuse, -R43 ;  /* 0x00000032287b7223 */ /* 0x080fe4000001082b */
[----:B------:R-:W-:Y:S01]  /*10320*/  FADD.FTZ R16, R134, R17 ;  /* 0x0000001186107221 */ /* 0x000fe20000010000 */
[-CC-:B------:R-:W-:Y:S01]  /*10330*/  FFMA.FTZ R40, R126, R50.reuse, -R59.reuse ;  /* 0x000000327e287223 */ /* 0x180fe2000001083b */
[----:B------:R-:W-:Y:S02]  /*10340*/  FADD.FTZ R126, R121, R138 ;  /* 0x0000008a797e7221 */ /* 0x000fe40000010000 */
[----:B------:R-:W-:Y:S01]  /*10350*/  FADD.FTZ R113, R113, R16 ;  /* 0x0000001071717221 */ /* 0x000fe20000010000 */
[C---:B------:R-:W-:Y:S01]  /*10360*/  HMMA.16816.F32.BF16 R24, R32.reuse, R12, R24 ;  /* 0x0000000c2018723c */ /* 0x040fe20000041818 */
        /* <DEDUP_REMOVED lines=10> */
[----:B------:R-:W-:Y:S01]  /*10410*/  HMMA.16816.F32.BF16 R4, R32, R18, R4 ;  /* 0x000000122004723c */ /* 0x000fe20000041804 */
[----:B------:R-:W2:Y:S01]  /*10420*/  LDSM.16.MT88.4 R16, [R89+0x7800] ;  /* 0x007800005910783b */ /* 0x000ea20000004200 */
[----:B------:R-:W-:-:S02]  /*10430*/  FADD.FTZ R120, R120, R109 ;  /* 0x0000006d78787221 */ /* 0x000fc40000010000 */
[----:B------:R-:W3:Y:S01]  /*10440*/  MUFU.EX2 R83, R83 ;  /* 0x0000005300537308 */ /* 0x000ee20000000800 */
[----:B------:R-:W-:Y:S01]  /*10450*/  FADD.FTZ R130, R130, R13 ;  /* 0x0000000d82827221 */ /* 0x000fe20000010000 */
[----:B------:R-:W-:-:S06]  /*10460*/  FADD.FTZ R107, R107, R120 ;  /* 0x000000786b6b7221 */ /* 0x000fcc0000010000 */
        /* <DEDUP_REMOVED lines=9> */
[----:B------:R-:W-:Y:S01]  /*10500*/  HMMA.16816.F32.BF16 R28, R32, R14, R28 ;  /* 0x0000000e201c723c */ /* 0x000fe2000004181c */
[----:B------:R-:W2:Y:S01]  /*10510*/  LDSM.16.MT88.4 R12, [R91+0x7c00] ;  /* 0x007c00005b0c783b */ /* 0x000ea20000004200 */
[----:B------:R-:W-:Y:S01]  /*10520*/  FADD.FTZ R105, R105, R118 ;  /* 0x0000007669697221 */ /* 0x000fe20000010000 */
[----:B------:R-:W-:Y:S01]  /*10530*/  FADD.FTZ R115, R128, R115 ;  /* 0x0000007380737221 */ /* 0x000fe20000010000 */
[----:B---3--:R-:W-:-:S02]  /*10540*/  F2FP.BF16.F32.PACK_AB R32, R83, R86 ;  /* 0x000000565320723e */ /* 0x008fc400000010ff */
[----:B----4-:R-:W-:Y:S01]  /*10550*/  F2FP.BF16.F32.PACK_AB R34, R81, R84 ;  /* 0x000000545122723e */ /* 0x010fe200000010ff */
[----:B------:R-:W-:Y:S01]  /*10560*/  FADD.FTZ R118, R116, R105 ;  /* 0x0000006974767221 */ /* 0x000fe20000010000 */
[----:B-----5:R-:W-:Y:S01]  /*10570*/  F2FP.BF16.F32.PACK_AB R33, R165, R152 ;  /* 0x00000098a521723e */ /* 0x020fe200000010ff */
[----:B------:R-:W-:Y:S01]  /*10580*/  FADD.FTZ R156, R156, R115 ;  /* 0x000000739c9c7221 */ /* 0x000fe20000010000 */
[----:B-1----:R-:W-:Y:S01]  /*10590*/  F2FP.BF16.F32.PACK_AB R35, R134, R129 ;  /* 0x000000818623723e */ /* 0x002fe200000010ff */
[-CC-:B------:R-:W-:Y:S01]  /*105a0*/  FFMA.FTZ R39, R39, R50.reuse, -R43.reuse ;  /* 0x0000003227277223 */ /* 0x180fe2000001082b */
[-CC-:B------:R-:W-:Y:S01]  /*105b0*/  FFMA.FTZ R38, R38, R50.reuse, -R43.reuse ;  /* 0x0000003226267223 */ /* 0x180fe2000001082b */
[-CC-:B------:R-:W-:Y:S01]  /*105c0*/  FFMA.FTZ R37, R37, R50.reuse, -R43.reuse ;  /* 0x0000003225257223 */ /* 0x180fe2000001082b */
[----:B------:R-:W-:Y:S01]  /*105d0*/  FADD.FTZ R101, R101, R118 ;  /* 0x0000007665657221 */ /* 0x000fe20000010000 */
[----:B------:R-:W-:Y:S01]  /*105e0*/  FADD.FTZ R156, R125, R156 ;  /* 0x0000009c7d9c7221 */ /* 0x000fe20000010000 */
[----:B------:R-:W-:Y:S01]  /*105f0*/  FFMA.FTZ R49, R49, R50, -R43 ;  /* 0x0000003231317223 */ /* 0x000fe2000001082b */
[C---:B------:R-:W-:Y:S01]  /*10600*/  HMMA.16816.F32.BF16 R8, R32.reuse, R20, R8 ;  /* 0x000000142008723c */ /* 0x040fe20000041808 */
[----:B------:R-:W-:Y:S01]  /*10610*/  FADD.FTZ R114, R114, R101 ;  /* 0x0000006572727221 */ /* 0x000fe20000010000 */
[----:B------:R-:W-:Y:S01]  /*10620*/  FADD.FTZ R133, R133, R156 ;  /* 0x0000009c85857221 */ /* 0x000fe20000010000 */
[----:B------:R-:W-:Y:S05]  /*10630*/  MUFU.EX2 R82, R82 ;  /* 0x0000005200527308 */ /* 0x000fea0000000800 */
[----:B------:R-:W-:Y:S01]  /*10640*/  HMMA.16816.F32.BF16 R4, R32, R22, R4 ;  /* 0x000000162004723c */ /* 0x000fe20000041804 */
[----:B------:R-:W1:Y:S02]  /*10650*/  LDSM.16.MT88.4 R20, [R89+0x7c00] ;  /* 0x007c00005914783b */ /* 0x000e640000004200 */
[----:B------:R-:W3:Y:S01]  /*10660*/  MUFU.EX2 R79, R79 ;  /* 0x0000004f004f7308 */ /* 0x000ee20000000800 */
[----:B------:R-:W-:Y:S01]  /*10670*/  FADD.FTZ R99, R99, R114 ;  /* 0x0000007263637221 */ /* 0x000fe20000010000 */
[----:B------:R-:W-:-:S06]  /*10680*/  FADD.FTZ R133, R154, R133 ;  /* 0x000000859a857221 */ /* 0x000fcc0000010000 */
        /* <DEDUP_REMOVED lines=8> */
[----:B------:R-:W-:Y:S01]  /*10710*/  FADD.FTZ R97, R97, R112 ;  /* 0x0000007061617221 */ /* 0x000fe20000010000 */
[----:B------:R-:W-:Y:S01]  /*10720*/  FADD.FTZ R166, R135, R166 ;  /* 0x000000a687a67221 */ /* 0x000fe20000010000 */
[----:B--2---:R-:W-:Y:S02]  /*10730*/  HMMA.16816.F32.BF16 R24, R32, R16, R24 ;  /* 0x000000102018723c */ /* 0x004fe40000041818 */
[----:B------:R-:W-:Y:S01]  /*10740*/  FADD.FTZ R108, R108, R97 ;  /* 0x000000616c6c7221 */ /* 0x000fe20000010000 */
[----:B------:R-:W-:Y:S01]  /*10750*/  FADD.FTZ R137, R137, R166 ;  /* 0x000000a689897221 */ /* 0x000fe20000010000 */
[----:B---3--:R-:W-:-:S02]  /*10760*/  F2FP.BF16.F32.PACK_AB R16, R79, R82 ;  /* 0x000000524f10723e */ /* 0x008fc400000010ff */
[----:B----4-:R-:W-:Y:S02]  /*10770*/  F2FP.BF16.F32.PACK_AB R17, R38, R39 ;  /* 0x000000272611723e */ /* 0x010fe400000010ff */
[----:B------:R-:W-:Y:S01]  /*10780*/  HMMA.16816.F32.BF16 R28, R32, R18, R28 ;  /* 0x00000012201c723c */ /* 0x000fe2000004181c */
[----:B------:R-:W-:Y:S01]  /*10790*/  F2FP.BF16.F32.PACK_AB R18, R77, R80 ;  /* 0x000000504d12723e */ /* 0x000fe200000010ff */
[----:B------:R-:W-:Y:S01]  /*107a0*/  FADD.FTZ R95, R95, R108 ;  /* 0x0000006c5f5f7221 */ /* 0x000fe20000010000 */
[----:B------:R-:W-:Y:S01]  /*107b0*/  FADD.FTZ R137, R164, R137 ;  /* 0x00000089a4897221 */ /* 0x000fe20000010000 */
[----:B------:R-:W2:Y:S01]  /*107c0*/  LDSM.16.MT88.4 R32, [R91+0x8000] ;  /* 0x008000005b20783b */ /* 0x000ea20000004200 */
[----:B-----5:R-:W-:Y:S01]  /*107d0*/  F2FP.BF16.F32.PACK_AB R19, R116, R37 ;  /* 0x000000257413723e */ /* 0x020fe200000010ff */
[----:B------:R-:W-:Y:S01]  /*107e0*/  FADD.FTZ R106, R106, R95 ;  /* 0x0000005f6a6a7221 */ /* 0x000fe20000010000 */
[----:B------:R-:W-:-:S03]  /*107f0*/  FADD.FTZ R182, R182, R137 ;  /* 0x00000089b6b67221 */ /* 0x000fc60000010000 */
[----:B------:R-:W-:Y:S02]  /*10800*/  FADD.FTZ R93, R93, R106 ;  /* 0x0000006a5d5d7221 */ /* 0x000fe40000010000 */
[----:B------:R-:W-:Y:S01]  /*10810*/  HMMA.16816.F32.BF16 R8, R16, R12, R8 ;  /* 0x0000000c1008723c */ /* 0x000fe20000041808 */
[----:B------:R-:W-:Y:S01]  /*10820*/  FADD.FTZ R182, R139, R182 ;  /* 0x000000b68bb67221 */ /* 0x000fe20000010000 */
[----:B------:R-:W-:-:S06]  /*10830*/  FADD.FTZ R72, R72, R93 ;  /* 0x0000005d48487221 */ /* 0x000fcc0000010000 */
[C---:B------:R-:W-:Y:S01]  /*10840*/  HMMA.16816.F32.BF16 R4, R16.reuse, R14, R4 ;  /* 0x0000000e1004723c */ /* 0x040fe20000041804 */
[----:B------:R-:W3:Y:S01]  /*10850*/  LDSM.16.MT88.4 R12, [R89+0x8000] ;  /* 0x00800000590c783b */ /* 0x000ee20000004200 */
[----:B------:R-:W-:Y:S01]  /*10860*/  FADD.FTZ R141, R141, R182 ;  /* 0x000000b68d8d7221 */ /* 0x000fe20000010000 */
        /* <DEDUP_REMOVED lines=9> */
[----:B------:R-:W-:-:S06]  /*10900*/  FADD.FTZ R20, R186, R141 ;  /* 0x0000008dba147221 */ /* 0x000fcc0000010000 */
[----:B------:R-:W1:Y:S01]  /*10910*/  MUFU.EX2 R75, R75 ;  /* 0x0000004b004b7308 */ /* 0x000e620000000800 */
[----:B------:R-:W-:Y:S01]  /*10920*/  FADD.FTZ R67, R67, R70 ;  /* 0x0000004643437221 */ /* 0x000fe20000010000 */
[----:B------:R-:W-:-:S06]  /*10930*/  FADD.FTZ R20, R143, R20 ;  /* 0x000000148f147221 */ /* 0x000fcc0000010000 */
[----:B------:R-:W-:Y:S08]  /*10940*/  MUFU.EX2 R73, R73 ;  /* 0x0000004900497308 */ /* 0x000ff00000000800 */
[----:B------:R-:W4:Y:S08]  /*10950*/  MUFU.EX2 R110, R110 ;  /* 0x0000006e006e7308 */ /* 0x000f300000000800 */
[----:B------:R-:W-:Y:S08]  /*10960*/  MUFU.EX2 R48, R48 ;  /* 0x0000003000307308 */ /* 0x000ff00000000800 */
[----:B------:R-:W5:Y:S08]  /*10970*/  MUFU.EX2 R45, R45 ;  /* 0x0000002d002d7308 */ /* 0x000f700000000800 */
[----:B------:R-:W-:Y:S08]  /*10980*/  MUFU.EX2 R44, R44 ;  /* 0x0000002c002c7308 */ /* 0x000ff00000000800 */
[----:B------:R-:W2:Y:S01]  /*10990*/  MUFU.EX2 R49, R49 ;  /* 0x0000003100317308 */ /* 0x000ea20000000800 */
[----:B------:R-:W-:Y:S01]  /*109a0*/  FADD.FTZ R68, R68, R67 ;  /* 0x0000004344447221 */ /* 0x000fe20000010000 */
[----:B------:R-:W-:Y:S01]  /*109b0*/  FADD.FTZ R145, R145, R20 ;  /* 0x0000001491917221 */ /* 0x000fe20000010000 */
[----:B------:R-:W-:Y:S01]  /*109c0*/  HMMA.16816.F32.BF16 R28, R16, R22, R28 ;  /* 0x00000016101c723c */ /* 0x000fe2000004181c */
[----:B------:R-:W-:Y:S01]  /*109d0*/  FFMA.FTZ R41, R57, R50, -R59 ;  /* 0x0000003239297223 */ /* 0x000fe2000001083b */
        /* <DEDUP_REMOVED lines=8> */
[----:B-----5:R-:W-:Y:S01]  /*10a60*/  F2FP.BF16.F32.PACK_AB R17, R45, R48 ;  /* 0x000000302d11723e */ /* 0x020fe200000010ff */
[----:B------:R-:W-:Y:S01]  /*10a70*/  FADD.FTZ R63, R63, R66 ;  /* 0x000000423f3f7221 */ /* 0x000fe20000010000 */
[-C--:B------:R-:W-:Y:S01]  /*10a80*/  FFMA.FTZ R158, R158, R50.reuse, -R59 ;  /* 0x000000329e9e7223 */ /* 0x080fe2000001083b */
[----:B------:R-:W-:Y:S01]  /*10a90*/  FFMA.FTZ R56, R56, R50, -R43 ;  /* 0x0000003238387223 */ /* 0x000fe2000001082b */
[----:B--2---:R-:W-:Y:S01]  /*10aa0*/  F2FP.BF16.F32.PACK_AB R19, R49, R44 ;  /* 0x0000002c3113723e */ /* 0x004fe200000010ff */
[----:B------:R-:W-:Y:S01]  /*10ab0*/  FADD.FTZ R147, R147, R200 ;  /* 0x000000c893937221 */ /* 0x000fe20000010000 */
[----:B------:R-:W-:Y:S01]  /*10ac0*/  FADD.FTZ R74, R74, R63 ;  /* 0x0000003f4a4a7221 */ /* 0x000fe20000010000 */
[-CC-:B------:R-:W-:Y:S01]  /*10ad0*/  FFMA.FTZ R53, R53, R50.reuse, -R43.reuse ;  /* 0x0000003235357223 */ /* 0x180fe2000001082b */
[-C--:B------:R-:W-:Y:S01]  /*10ae0*/  FFMA.FTZ R52, R52, R50.reuse, -R43 ;  /* 0x0000003234347223 */ /* 0x080fe2000001082b */
[----:B------:R-:W-:Y:S01]  /*10af0*/  FADD.FTZ R194, R194, R147 ;  /* 0x00000093c2c27221 */ /* 0x000fe20000010000 */
[----:B------:R-:W-:Y:S01]  /*10b00*/  MUFU.EX2 R103, R103 ;  /* 0x0000006700677308 */ /* 0x000fe20000000800 */
[C---:B------:R-:W-:Y:S01]  /*10b10*/  HMMA.16816.F32.BF16 R8, R16.reuse, R32, R8 ;  /* 0x000000201008723c */ /* 0x040fe20000041808 */
[-CC-:B------:R-:W-:Y:S01]  /*10b20*/  FFMA.FTZ R151, R170, R50.reuse, -R59.reuse ;  /* 0x00000032aa977223 */ /* 0x180fe2000001083b */
[----:B------:R-:W-:Y:S01]  /*10b30*/  FADD.FTZ R153, R153, R194 ;  /* 0x000000c299997221 */ /* 0x000fe20000010000 */
[-C--:B------:R-:W-:Y:S01]  /*10b40*/  FFMA.FTZ R155, R178, R50.reuse, -R59 ;  /* 0x00000032b29b7223 */ /* 0x080fe2000001083b */
[-CC-:B------:R-:W-:Y:S01]  /*10b50*/  FFMA.FTZ R55, R55, R50.reuse, -R43.reuse ;  /* 0x0000003237377223 */ /* 0x180fe2000001082b */
[----:B------:R-:W-:Y:S01]  /*10b60*/  FFMA.FTZ R100, R100, R50, -R43 ;  /* 0x0000003264647223 */ /* 0x000fe2000001082b */
[----:B------:R-:W-:Y:S02]  /*10b70*/  LDSM.16.MT88.4 R140, [R91+0x8c00] ;  /* 0x008c00005b8c783b */ /* 0x000fe40000004200 */
[----:B------:R-:W-:Y:S02]  /*10b80*/  HMMA.16816.F32.BF16 R4, R16, R34, R4 ;  /* 0x000000221004723c */ /* 0x000fe40000041804 */
[----:B------:R-:W1:Y:S01]  /*10b90*/  LDSM.16.MT88.4 R32, [R89+0x8400] ;  /* 0x008400005920783b */ /* 0x000e620000004200 */
[----:B------:R-:W-:-:S05]  /*10ba0*/  FADD.FTZ R188, R188, R153 ;  /* 0x00000099bcbc7221 */ /* 0x000fca0000010000 */
[----:B---3--:R-:W-:Y:S01]  /*10bb0*/  HMMA.16816.F32.BF16 R24, R16, R12, R24 ;  /* 0x0000000c1018723c */ /* 0x008fe20000041818 */
[----:B------:R-:W-:Y:S01]  /*10bc0*/  FADD.FTZ R13, R51, R74 ;  /* 0x0000004a330d7221 */ /* 0x000fe20000010000 */
[----:B------:R-:W-:-:S03]  /*10bd0*/  FFMA.FTZ R57, R54, R50, -R43 ;  /* 0x0000003236397223 */ /* 0x000fc6000001082b */
[----:B------:R-:W-:Y:S01]  /*10be0*/  FADD.FTZ R46, R46, R13 ;  /* 0x0000000d2e2e7221 */ /* 0x000fe20000010000 */
[----:B------:R-:W-:Y:S02]  /*10bf0*/  FADD.FTZ R188, R157, R188 ;  /* 0x000000bc9dbc7221 */ /* 0x000fe40000010000 */
[----:B------:R-:W-:Y:S01]  /*10c00*/  HMMA.16816.F32.BF16 R28, R16, R14, R28 ;  /* 0x0000000e101c723c */ /* 0x000fe2000004181c */
[----:B------:R-:W-:Y:S01]  /*10c10*/  FADD.FTZ R16, R71, R46 ;  /* 0x0000002e47107221 */ /* 0x000fe20000010000 */
[----:B------:R-:W-:Y:S01]  /*10c20*/  FADD.FTZ R19, R159, R188 ;  /* 0x000000bc9f137221 */ /* 0x000fe20000010000 */
[----:B------:R-:W2:Y:S02]  /*10c30*/  MUFU.EX2 R122, R122 ;  /* 0x0000007a007a7308 */ /* 0x000ea40000000800 */
[----:B------:R-:W-:Y:S01]  /*10c40*/  FADD.FTZ R17, R47, R16 ;  /* 0x000000102f117221 */ /* 0x000fe20000010000 */
[----:B------:R-:W-:-:S05]  /*10c50*/  FADD.FTZ R19, R174, R19 ;  /* 0x00000013ae137221 */ /* 0x000fca0000010000 */
[----:B------:R-:W-:Y:S01]  /*10c60*/  MUFU.EX2 R119, R119 ;  /* 0x0000007700777308 */ /* 0x000fe20000000800 */
[----:B------:R-:W-:-:S07]  /*10c70*/  FADD.FTZ R17, R76, R17 ;  /* 0x000000114c117221 */ /* 0x000fce0000010000 */
[----:B------:R-:W3:Y:S08]  /*10c80*/  MUFU.EX2 R158, R158 ;  /* 0x0000009e009e7308 */ /* 0x000ef00000000800 */
[----:B------:R-:W-:Y:S08]  /*10c90*/  MUFU.EX2 R56, R56 ;  /* 0x0000003800387308 */ /* 0x000ff00000000800 */
[----:B------:R-:W4:Y:S08]  /*10ca0*/  MUFU.EX2 R57, R57 ;  /* 0x0000003900397308 */ /* 0x000f300000000800 */
[----:B------:R-:W-:Y:S08]  /*10cb0*/  MUFU.EX2 R53, R53 ;  /* 0x0000003500357308 */ /* 0x000ff00000000800 */
[----:B------:R-:W5:Y:S01]  /*10cc0*/  MUFU.EX2 R52, R52 ;  /* 0x0000003400347308 */ /* 0x000f620000000800 */
[----:B------:R-:W-:Y:S01]  /*10cd0*/  FADD.FTZ R90, R90, R17 ;  /* 0x000000115a5a7221 */ /* 0x000fe20000010000 */
[----:B------:R-:W-:-:S02]  /*10ce0*/  FADD.FTZ R172, R172, R19 ;  /* 0x00000013acac7221 */ /* 0x000fc40000010000 */
[----:B------:R-:W1:Y:S01]  /*10cf0*/  LDSM.16.MT88.4 R16, [R91+0x8800] ;  /* 0x008800005b10783b */ /* 0x000e620000004200 */
[----:B------:R-:W-:Y:S01]  /*10d00*/  FADD.FTZ R87, R87, R90 ;  /* 0x0000005a57577221 */ /* 0x000fe20000010000 */
[----:B------:R-:W-:Y:S01]  /*10d10*/  FADD.FTZ R161, R161, R172 ;  /* 0x000000aca1a17221 */ /* 0x000fe20000010000 */
[----:B--2---:R-:W-:Y:S02]  /*10d20*/  F2FP.BF16.F32.PACK_AB R12, R122, R103 ;  /* 0x000000677a0c723e */ /* 0x004fe400000010ff */
[----:B---3--:R-:W-:Y:S01]  /*10d30*/  F2FP.BF16.F32.PACK_AB R14, R158, R119 ;  /* 0x000000779e0e723e */ /* 0x008fe200000010ff */
[----:B------:R-:W-:Y:S01]  /*10d40*/  FADD.FTZ R88, R88, R87 ;  /* 0x0000005758587221 */ /* 0x000fe20000010000 */
[----:B----4-:R-:W-:Y:S01]  /*10d50*/  F2FP.BF16.F32.PACK_AB R13, R57, R56 ;  /* 0x00000038390d723e */ /* 0x010fe200000010ff */
[----:B------:R-:W-:Y:S01]  /*10d60*/  FADD.FTZ R162, R162, R161 ;  /* 0x000000a1a2a27221 */ /* 0x000fe20000010000 */
[-C--:B------:R-:W-:Y:S01]  /*10d70*/  FFMA.FTZ R170, R198, R50.reuse, -R59 ;  /* 0x00000032c6aa7223 */ /* 0x080fe2000001083b */
[-CC-:B------:R-:W-:Y:S01]  /*10d80*/  FFMA.FTZ R47, R104, R50.reuse, -R43.reuse ;  /* 0x00000032682f7223 */ /* 0x180fe2000001082b */
[----:B------:R-:W-:Y:S01]  /*10d90*/  FFMA.FTZ R54, R102, R50, -R43 ;  /* 0x0000003266367223 */ /* 0x000fe2000001082b */
[----:B-----5:R-:W-:Y:S01]  /*10da0*/  F2FP.BF16.F32.PACK_AB R15, R52, R53 ;  /* 0x00000035340f723e */ /* 0x020fe200000010ff */
[----:B------:R-:W-:Y:S01]  /*10db0*/  FADD.FTZ R85, R85, R88 ;  /* 0x0000005855557221 */ /* 0x000fe20000010000 */
[----:B------:R-:W-:Y:S01]  /*10dc0*/  FADD.FTZ R163, R163, R162 ;  /* 0x000000a2a3a37221 */ /* 0x000fe20000010000 */
[----:B------:R-:W-:Y:S02]  /*10dd0*/  MUFU.EX2 R151, R151 ;  /* 0x0000009700977308 */ /* 0x000fe40000000800 */
[----:B------:R-:W-:-:S02]  /*10de0*/  FADD.FTZ R86, R86, R85 ;  /* 0x0000005556567221 */ /* 0x000fc40000010000 */
[----:B-1----:R-:W-:Y:S01]  /*10df0*/  HMMA.16816.F32.BF16 R24, R12, R32, R24 ;  /* 0x000000200c18723c */ /* 0x002fe20000041818 */
[----:B------:R-:W-:-:S03]  /*10e00*/  FADD.FTZ R152, R152, R163 ;  /* 0x000000a398987221 */ /* 0x000fc60000010000 */
[----:B------:R-:W1:Y:S01]  /*10e10*/  MUFU.EX2 R170, R170 ;  /* 0x000000aa00aa7308 */ /* 0x000e620000000800 */
[----:B------:R-:W-:Y:S01]  /*10e20*/  FADD.FTZ R83, R83, R86 ;  /* 0x0000005653537221 */ /* 0x000fe20000010000 */
[----:B------:R-:W-:Y:S02]  /*10e30*/  FADD.FTZ R152, R165, R152 ;  /* 0x00000098a5987221 */ /* 0x000fe40000010000 */
[C---:B------:R-:W-:Y:S04]  /*10e40*/  HMMA.16816.F32.BF16 R8, R12.reuse, R20, R8 ;  /* 0x000000140c08723c */ /* 0x040fe80000041808 */
[----:B------:R-:W-:Y:S08]  /*10e50*/  MUFU.EX2 R155, R155 ;  /* 0x0000009b009b7308 */ /* 0x000ff00000000800 */
[----:B------:R-:W2:Y:S01]  /*10e60*/  MUFU.EX2 R40, R40 ;  /* 0x0000002800287308 */ /* 0x000ea20000000800 */
[----:B------:R-:W-:Y:S01]  /*10e70*/  HMMA.16816.F32.BF16 R4, R12, R22, R4 ;  /* 0x000000160c04723c */ /* 0x000fe20000041804 */
[----:B------:R-:W3:Y:S06]  /*10e80*/  LDSM.16.MT88.4 R20, [R89+0x8800] ;  /* 0x008800005914783b */ /* 0x000eec0000004200 */
        /* <DEDUP_REMOVED lines=12> */
[----:B------:R-:W-:Y:S01]  /*10f50*/  FADD.FTZ R39, R39, R134 ;  /* 0x0000008627277221 */ /* 0x000fe20000010000 */
[----:B----4-:R-:W-:Y:S01]  /*10f60*/  F2FP.BF16.F32.PACK_AB R13, R47, R46 ;  /* 0x0000002e2f0d723e */ /* 0x010fe200000010ff */
[----:B------:R-:W-:Y:S01]  /*10f70*/  FADD.FTZ R79, R79, R82 ;  /* 0x000000524f4f7221 */ /* 0x000fe20000010000 */
[----:B-----5:R-:W-:Y:S01]  /*10f80*/  F2FP.BF16.F32.PACK_AB R15, R33, R54 ;  /* 0x00000036210f723e */ /* 0x020fe200000010ff */
[----:B------:R-:W-:-:S02]  /*10f90*/  FADD.FTZ R38, R38, R39 ;  /* 0x0000002726267221 */ /* 0x000fc40000010000 */
[----:B------:R-:W-:Y:S01]  /*10fa0*/  FADD.FTZ R80, R80, R79 ;  /* 0x0000004f50507221 */ /* 0x000fe20000010000 */
[-CC-:B------:R-:W-:Y:S01]  /*10fb0*/  FFMA.FTZ R64, R64, R50.reuse, -R59.reuse ;  /* 0x0000003240407223 */ /* 0x180fe2000001083b */
[-C--:B------:R-:W-:Y:S01]  /*10fc0*/  FFMA.FTZ R236, R58, R50.reuse, -R59 ;  /* 0x000000323aec7223 */ /* 0x080fe2000001083b */
[-CC-:B------:R-:W-:Y:S01]  /*10fd0*/  FFMA.FTZ R32, R98, R50.reuse, -R43.reuse ;  /* 0x0000003262207223 */ /* 0x180fe2000001082b */
[-CC-:B------:R-:W-:Y:S01]  /*10fe0*/  FFMA.FTZ R35, R96, R50.reuse, -R43.reuse ;  /* 0x0000003260237223 */ /* 0x180fe2000001082b */
[----:B------:R-:W-:Y:S01]  /*10ff0*/  HMMA.16816.F32.BF16 R8, R12, R16, R8 ;  /* 0x000000100c08723c */ /* 0x000fe20000041808 */
[----:B------:R-:W-:Y:S01]  /*11000*/  FADD.FTZ R17, R37, R38 ;  /* 0x0000002625117221 */ /* 0x000fe20000010000 */
[-CC-:B------:R-:W-:Y:S01]  /*11010*/  FFMA.FTZ R16, R94, R50.reuse, -R43.reuse ;  /* 0x000000325e107223 */ /* 0x180fe2000001082b */
[-C--:B------:R-:W-:Y:S01]  /*11020*/  FFMA.FTZ R235, R92, R50.reuse, -R43 ;  /* 0x000000325ceb7223 */ /* 0x080fe2000001082b */
[----:B------:R-:W-:Y:S01]  /*11030*/  FFMA.FTZ R62, R62, R50, -R59 ;  /* 0x000000323e3e7223 */ /* 0x000fe2000001083b */
[----:B------:R-:W-:Y:S01]  /*11040*/  FADD.FTZ R77, R77, R80 ;  /* 0x000000504d4d7221 */ /* 0x000fe20000010000 */
[----:B------:R-:W-:Y:S01]  /*11050*/  FADD.FTZ R17, R116, R17 ;  /* 0x0000001174117221 */ /* 0x000fe20000010000 */
[----:B------:R-:W-:Y:S01]  /*11060*/  MUFU.EX2 R41, R41 ;  /* 0x0000002900297308 */ /* 0x000fe20000000800 */
[----:B------:R-:W1:Y:S01]  /*11070*/  LDSM.16.MT88.4 R132, [R89+0x8c00] ;  /* 0x008c00005984783b */ /* 0x000e620000004200 */
[----:B------:R-:W-:Y:S01]  /*11080*/  FADD.FTZ R78, R78, R77 ;  /* 0x0000004d4e4e7221 */ /* 0x000fe20000010000 */
[----:B------:R-:W-:-:S05]  /*11090*/  FADD.FTZ R48, R48, R17 ;  /* 0x0000001130307221 */ /* 0x000fca0000010000 */
        /* <DEDUP_REMOVED lines=13> */
[----:B------:R-:W-:Y:S02]  /*11170*/  HMMA.16816.F32.BF16 R4, R12, R18, R4 ;  /* 0x000000120c04723c */ /* 0x000fe40000041804 */
[----:B------:R-:W-:Y:S01]  /*11180*/  FADD.FTZ R103, R103, R110 ;  /* 0x0000006e67677221 */ /* 0x000fe20000010000 */
[----:B------:R-:W-:-:S05]  /*11190*/  FADD.FTZ R18, R56, R49 ;  /* 0x0000003138127221 */ /* 0x000fca0000010000 */
[----:B---3--:R-:W-:Y:S01]  /*111a0*/  HMMA.16816.F32.BF16 R24, R12, R20, R24 ;  /* 0x000000140c18723c */ /* 0x008fe20000041818 */
[----:B------:R-:W-:Y:S01]  /*111b0*/  FADD.FTZ R122, R122, R103 ;  /* 0x000000677a7a7221 */ /* 0x000fe20000010000 */
[----:B------:R-:W-:-:S06]  /*111c0*/  FADD.FTZ R18, R57, R18 ;  /* 0x0000001239127221 */ /* 0x000fcc0000010000 */
[----:B------:R-:W-:Y:S01]  /*111d0*/  HMMA.16816.F32.BF16 R28, R12, R22, R28 ;  /* 0x000000160c1c723c */ /* 0x000fe2000004181c */
[----:B--2---:R-:W-:Y:S02]  /*111e0*/  F2FP.BF16.F32.PACK_AB R12, R64, R41 ;  /* 0x00000029400c723e */ /* 0x004fe400000010ff */
[----:B----4-:R-:W-:Y:S02]  /*111f0*/  F2FP.BF16.F32.PACK_AB R14, R236, R51 ;  /* 0x00000033ec0e723e */ /* 0x010fe400000010ff */
[----:B-----5:R-:W-:Y:S02]  /*11200*/  F2FP.BF16.F32.PACK_AB R13, R35, R32 ;  /* 0x00000020230d723e */ /* 0x020fe400000010ff */
[----:B-1----:R-:W-:Y:S01]  /*11210*/  F2FP.BF16.F32.PACK_AB R15, R235, R16 ;  /* 0x00000010eb0f723e */ /* 0x002fe200000010ff */
[----:B------:R-:W-:-:S06]  /*11220*/  FADD.FTZ R119, R119, R122 ;  /* 0x0000007a77777221 */ /* 0x000fcc0000010000 */
        /* <DEDUP_REMOVED lines=10> */
[----:B------:R-:W-:Y:S02]  /*112d0*/  VIADD R5, R61, 0xfffffffe ;  /* 0xfffffffe3d057836 */ /* 0x000fe40000000000 */
[----:B------:R-:W-:Y:S01]  /*112e0*/  FADD.FTZ R54, R54, R47 ;  /* 0x0000002f36367221 */ /* 0x000fe20000010000 */
[----:B------:R-:W-:-:S03]  /*112f0*/  FADD.FTZ R40, R40, R155 ;  /* 0x0000009b28287221 */ /* 0x000fc60000010000 */
[----:B------:R-:W-:Y:S01]  /*11300*/  FADD.FTZ R33, R33, R54 ;  /* 0x0000003621217221 */ /* 0x000fe20000010000 */
[----:B------:R-:W-:Y:S01]  /*11310*/  ISETP.GE.AND P0, PT, R5, R216, PT ;  /* 0x000000d80500720c */ /* 0x000fe20003f06270 */
[----:B------:R-:W-:Y:S02]  /*11320*/  FADD.FTZ R41, R41, R40 ;  /* 0x0000002829297221 */ /* 0x000fe40000010000 */
[----:B------:R-:W-:Y:S02]  /*11330*/  FADD.FTZ R32, R32, R33 ;  /* 0x0000002120207221 */ /* 0x000fe40000010000 */
[----:B------:R-:W-:Y:S02]  /*11340*/  FADD.FTZ R64, R64, R41 ;  /* 0x0000002940407221 */ /* 0x000fe40000010000 */
[----:B------:R-:W-:Y:S01]  /*11350*/  FADD.FTZ R35, R35, R32 ;  /* 0x0000002023237221 */ /* 0x000fe20000010000 */
[----:B------:R-:W-:Y:S01]  /*11360*/  HMMA.16816.F32.BF16 R136, R12, R132, R24 ;  /* 0x000000840c88723c */ /* 0x000fe20000041818 */
[----:B------:R-:W-:-:S02]  /*11370*/  FADD.FTZ R51, R51, R64 ;  /* 0x0000004033337221 */ /* 0x000fc40000010000 */
[----:B------:R-:W-:Y:S02]  /*11380*/  FADD.FTZ R16, R16, R35 ;  /* 0x0000002310107221 */ /* 0x000fe40000010000 */
[----:B------:R-:W-:-:S03]  /*11390*/  FADD.FTZ R236, R236, R51 ;  /* 0x00000033ecec7221 */ /* 0x000fc60000010000 */
[----:B------:R-:W-:Y:S01]  /*113a0*/  HMMA.16816.F32.BF16 R132, R12, R134, R28 ;  /* 0x000000860c84723c */ /* 0x000fe2000004181c */
[----:B------:R-:W-:Y:S01]  /*113b0*/  FADD.FTZ R235, R235, R16 ;  /* 0x00000010ebeb7221 */ /* 0x000fe20000010000 */
[----:B------:R-:W-:-:S03]  /*113c0*/  NOP ;  /* 0x0000000000007918 */ /* 0x000fc60000000000 */
[----:B------:R-:W-:-:S15]  /*113d0*/  @!P0 BRA `(.L_x_3825) ;  /* 0x00000058000c8947 */ /* 0x000fde0003800000 */
[----:B------:R-:W-:Y:S01]  /*113e0*/  SHF.R.U32.HI R4, RZ, 0x2, R42 ;  /* 0x00000002ff047819 */ /* 0x000fe2000001162a */
[----:B------:R-:W-:Y:S01]  /*113f0*/  IMAD R5, R223, 0x40, R60 ;  /* 0x00000040df057824 */ /* 0x000fe200078e023c */
[----:B------:R-:W-:Y:S01]  /*11400*/  LOP3.LUT R36, R36, 0x1f0, RZ, 0xc0, !PT ;  /* 0x000001f024247812 */ /* 0x000fe200078ec0ff */
[----:B------:R-:W-:Y:S01]  /*11410*/  IMAD.SHL.U32 R42, R42, 0x2, RZ ;  /* 0x000000022a2a7824 */ /* 0x000fe200078e00ff */
[----:B------:R-:W-:Y:S01]  /*11420*/  LOP3.LUT R4, R4, 0x7, RZ, 0xc0, !PT ;  /* 0x0000000704047812 */ /* 0x000fe200078ec0ff */
[----:B------:R-:W-:Y:S01]  /*11430*/  IMAD.SHL.U32 R234, R61, 0x100, RZ ;  /* 0x000001003dea7824 */ /* 0x000fe200078e00ff */
[----:B------:R-:W-:Y:S01]  /*11440*/  ISETP.NE.U32.AND P0, PT, R230, RZ, PT ;  /* 0x000000ffe600720c */ /* 0x000fe20003f05070 */
[----:B------:R-:W-:Y:S01]  /*11450*/  IMAD.MOV.U32 R151, RZ, RZ, R2 ;  /* 0x000000ffff977224 */ /* 0x000fe200078e0002 */
[----:B------:R-:W-:Y:S01]  /*11460*/  LOP3.LUT R7, R42, 0x6, RZ, 0xc0, !PT ;  /* 0x000000062a077812 */ /* 0x000fe200078ec0ff */
[----:B------:R-:W-:Y:S01]  /*11470*/  IMAD.MOV.U32 R152, RZ, RZ, R3 ;  /* 0x000000ffff987224 */ /* 0x000fe200078e0003 */
[----:B------:R-:W-:Y:S01]  /*11480*/  IADD3 R4, PT, PT, R4, R5, R36 ;  /* 0x0000000504047210 */ /* 0x000fe20007ffe024 */
[----:B------:R-:W-:Y:S01]  /*11490*/  VIADD R234, R234, 0xffffff00 ;  /* 0xffffff00eaea7836 */ /* 0x000fe20000000000 */
[----:B------:R-:W-:-:S02]  /*114a0*/  ISETP.NE.AND.EX P4, PT, R231, RZ, PT, P0 ;  /* 0x000000ffe700720c */ /* 0x000fc40003f85300 */
[----:B------:R-:W-:-:S05]  /*114b0*/  IADD3 R4, PT, PT, -R7, R4, -R224 ;  /* 0x0000000407047210 */ /* 0x000fca0007ffe9e0 */
[----:B------:R-:W-:-:S04]  /*114c0*/  IMAD R61, R61, -0x100, R4 ;  /* 0xffffff003d3d7824 */ /* 0x000fc800078e0204 */
[----:B------:R-:W-:-:S07]  /*114d0*/  VIADD R232, R61, 0x208 ;  /* 0x000002083de87836 */ /* 0x000fce0000000000 */
.L_x_3832:
        /* <DEDUP_REMOVED lines=78> */
.L_x_3827:
[----:B------:R-:W-:Y:S05]  /*119c0*/  BSYNC.RECONVERGENT B0 ;  /* 0x0000000000007941 */ /* 0x000fea0003800200 */
.L_x_3826:
[----:B------:R-:W1:Y:S01]  /*119d0*/  S2UR UR7, SR_CgaCtaId ;  /* 0x00000000000779c3 */ /* 0x000e620000008800 */
[----:B------:R-:W-:Y:S01]  /*119e0*/  IMAD.SHL.U32 R24, R2, 0x8, RZ ;  /* 0x0000000802187824 */ /* 0x000fe200078e00ff */
[----:B------:R-:W-:Y:S01]  /*119f0*/  UMOV UR9, 0x400 ;  /* 0x0000040000097882 */ /* 0x000fe20000000000 */
[----:B------:R-:W-:Y:S01]  /*11a00*/  IMAD.SHL.U32 R25, R214, 0x40, RZ ;  /* 0x00000040d6197824 */ /* 0x000fe200078e00ff */
[----:B------:R-:W-:Y:S01]  /*11a10*/  BSSY.RECONVERGENT B1, `(.L_x_3828) ;  /* 0x0000145000017945 */ /* 0x000fe20003800200 */
[----:B------:R-:W-:Y:S01]  /*11a20*/  IMAD.SHL.U32 R211, R2, 0x20, RZ ;  /* 0x0000002002d37824 */ /* 0x000fe200078e00ff */
[----:B------:R-:W-:Y:S01]  /*11a30*/  LOP3.LUT R27, R24, 0xc0, RZ, 0xc0, !PT ;  /* 0x000000c0181b7812 */ /* 0x000fe200078ec0ff */
[----:B------:R-:W-:Y:S01]  /*11a40*/  IMAD.SHL.U32 R209, R2, 0x10, RZ ;  /* 0x0000001002d17824 */ /* 0x000fe200078e00ff */
[----:B------:R-:W-:Y:S01]  /*11a50*/  LOP3.LUT R26, R24, 0x18, RZ, 0xc0, !PT ;  /* 0x00000018181a7812 */ /* 0x000fe200078ec0ff */
[----:B------:R-:W-:Y:S01]  /*11a60*/  IMAD.SHL.U32 R210, R2, 0x4, RZ ;  /* 0x0000000402d27824 */ /* 0x000fe200078e00ff */
[----:B------:R-:W-:Y:S01]  /*11a70*/  LOP3.LUT R27, R27, 0x18, R2, 0xf8, !PT ;  /* 0x000000181b1b7812 */ /* 0x000fe200078ef802 */
[----:B------:R-:W-:Y:S01]  /*11a80*/  IMAD.MOV.U32 R84, RZ, RZ, 0x20 ;  /* 0x00000020ff547424 */ /* 0x000fe200078e00ff */
[----:B------:R-:W-:Y:S01]  /*11a90*/  ISETP.GE.AND P0, PT, R26, R225, PT ;  /* 0x000000e11a00720c */ /* 0x000fe20003f06270 */
[----:B------:R-:W-:Y:S01]  /*11aa0*/  VIADD R233, R233, 0xffffffff ;  /* 0xffffffffe9e97836 */ /* 0x000fe20000000000 */
[--C-:B------:R-:W-:Y:S02]  /*11ab0*/  LOP3.LUT R27, R27, 0x18, R24.reuse, 0x78, !PT ;  /* 0x000000181b1b7812 */ /* 0x100fe400078e7818 */
[----:B------:R-:W-:Y:S02]  /*11ac0*/  IADD3 R32, P1, PT, R25, R220, RZ ;  /* 0x000000dc19207210 */ /* 0x000fe40007f3e0ff */
[----:B------:R-:W-:Y:S02]  /*11ad0*/  LOP3.LUT R28, R27, 0x1f20, R24, 0xf8, !PT ;  /* 0x00001f201b1c7812 */ /* 0x000fe400078ef818 */
[----:B------:R-:W-:Y:S02]  /*11ae0*/  SHF.L.U64.HI R26, R214, 0x6, R215 ;  /* 0x00000006d61a7819 */ /* 0x000fe400000102d7 */
[----:B------:R-:W-:Y:S01]  /*11af0*/  LOP3.LUT R24, R24, 0x1f20, RZ, 0xc0, !PT ;  /* 0x00001f2018187812 */ /* 0x000fe200078ec0ff */
[----:B-1----:R-:W-:Y:S02]  /*11b00*/  ULEA UR6, UR7, UR9, 0x18 ;  /* 0x0000000907067291 */ /* 0x002fe4000f8ec0ff */
[----:B------:R-:W-:Y:S01]  /*11b10*/  IMAD.X R33, R26, 0x1, R221, P1 ;  /* 0x000000011a217824 */ /* 0x000fe200008e06dd */
[-C--:B------:R-:W-:Y:S01]  /*11b20*/  IADD3 R30, P2, PT, R32, R25.reuse, RZ ;  /* 0x00000019201e7210 */ /* 0x080fe20007f5e0ff */
[----:B------:R-:W-:Y:S01]  /*11b30*/  IMAD.IADD R24, R24, 0x1, R27 ;  /* 0x0000000118187824 */ /* 0x000fe200078e021b */
[----:B------:R-:W-:Y:S02]  /*11b40*/  LOP3.LUT R3, R211, 0xc0, RZ, 0xc0, !PT ;  /* 0x000000c0d3037812 */ /* 0x000fe400078ec0ff */
[----:B------:R-:W-:Y:S01]  /*11b50*/  LEA R153, R28, UR6, 0x1 ;  /* 0x000000061c997c11 */ /* 0x000fe2000f8e08ff */
[--C-:B------:R-:W-:Y:S01]  /*11b60*/  IMAD.X R31, R33, 0x1, R26.reuse, P2 ;  /* 0x00000001211f7824 */ /* 0x100fe200010e061a */
[----:B------:R-:W-:Y:S02]  /*11b70*/  LEA R154, R24, UR6, 0x1 ;  /* 0x00000006189a7c11 */ /* 0x000fe4000f8e08ff */
        /* <DEDUP_REMOVED lines=13> */
[----:B------:R-:W-:Y:S01]  /*11c50*/  @!P0 LDGSTS.E.BYPASS.LTC128B.128 [R153+0x5800], desc[UR4][R32.64] ;  /* 0x0580000020998fae */ /* 0x000fe2000b981a04 */
[--C-:B------:R-:W-:Y:S01]  /*11c60*/  IMAD.X R29, R37, 0x1, R26.reuse, P2 ;  /* 0x00000001251d7824 */ /* 0x100fe200010e061a */
[-C--:B------:R-:W-:Y:S03]  /*11c70*/  IADD3 R34, P1, PT, R28, R25.reuse, RZ ;  /* 0x000000191c227210 */ /* 0x080fe60007f3e0ff */
[----:B------:R-:W-:Y:S01]  /*11c80*/  @P0 STS.128 [R153+0x5800], RZ ;  /* 0x005800ff99000388 */ /* 0x000fe20000000c00 */
[----:B------:R-:W-:Y:S01]  /*11c90*/  LOP3.LUT R210, R210, 0x18, RZ, 0xc0, !PT ;  /* 0x00000018d2d27812 */ /* 0x000fe200078ec0ff */
[--C-:B------:R-:W-:Y:S03]  /*11ca0*/  IMAD.X R35, R29, 0x1, R26.reuse, P1 ;  /* 0x000000011d237824 */ /* 0x100fe600008e061a */
[----:B------:R-:W-:Y:S01]  /*11cb0*/  @!PT LDS RZ, [RZ] ;  /* 0x00000000fffff984 */ /* 0x000fe20000000800 */
[----:B------:R-:W-:Y:S01]  /*11cc0*/  @!PT LDS RZ, [RZ] ;  /* 0x00000000fffff984 */ /* 0x000fe20000000800 */
[----:B------:R-:W-:Y:S01]  /*11cd0*/  @!PT LDS RZ, [RZ] ;  /* 0x00000000fffff984 */ /* 0x000fe20000000800 */
[----:B------:R-:W-:Y:S01]  /*11ce0*/  @!P0 LDGSTS.E.BYPASS.LTC128B.128 [R154+0x6000], desc[UR4][R30.64] ;  /* 0x060000001e9a8fae */ /* 0x000fe2000b981a04 */
[-C--:B------:R-:W-:Y:S02]  /*11cf0*/  IADD3 R24, P2, PT, R34, R25.reuse, RZ ;  /* 0x0000001922187210 */ /* 0x080fe40007f5e0ff */
[----:B------:R-:W-:Y:S02]  /*11d00*/  LOP3.LUT R150, R150, 0x20, R211, 0xf8, !PT ;  /* 0x0000002096967812 */ /* 0x000fe400078ef8d3 */
[----:B------:R-:W-:Y:S01]  /*11d10*/  @P0 STS.128 [R154+0x6000], RZ ;  /* 0x006000ff9a000388 */ /* 0x000fe20000000c00 */
[----:B------:R-:W-:Y:S01]  /*11d20*/  @!P0 IADD3 R38, P1, PT, R24, R25, RZ ;  /* 0x0000001918268210 */ /* 0x000fe20007f3e0ff */
[----:B------:R-:W-:Y:S01]  /*11d30*/  IMAD.X R25, R35, 0x1, R26, P2 ;  /* 0x0000000123197824 */ /* 0x000fe200010e061a */
[----:B------:R-:W-:Y:S02]  /*11d40*/  LOP3.LUT R3, R150, R3, R210, 0xf6, !PT ;  /* 0x0000000396037212 */ /* 0x000fe400078ef6d2 */
[----:B------:R-:W-:Y:S01]  /*11d50*/  @!PT LDS RZ, [RZ] ;  /* 0x00000000fffff984 */ /* 0x000fe20000000800 */
[----:B------:R-:W-:Y:S01]  /*11d60*/  @!PT LDS RZ, [RZ] ;  /* 0x00000000fffff984 */ /* 0x000fe20000000800 */
[----:B------:R-:W-:Y:S01]  /*11d70*/  @!PT LDS RZ, [RZ] ;  /* 0x00000000fffff984 */ /* 0x000fe20000000800 */
[----:B------:R-:W-:Y:S01]  /*11d80*/  @!P0 LDGSTS.E.BYPASS.LTC128B.128 [R154+0x6800], desc[UR4][R36.64] ;  /* 0x06800000249a8fae */ /* 0x000fe2000b981a04 */
[----:B------:R-:W-:Y:S01]  /*11d90*/  @!P0 IMAD.X R39, R25, 0x1, R26, P1 ;  /* 0x0000000119278824 */ /* 0x000fe200008e061a */
[----:B------:R-:W-:Y:S03]  /*11da0*/  LEA R3, R3, UR6, 0x1 ;  /* 0x0000000603037c11 */ /* 0x000fe6000f8e08ff */
        /* <DEDUP_REMOVED lines=23> */
[----:B------:R-:W-:Y:S02]  /*11f20*/  SEL R84, R84, 0xffffffe0, !P0 ;  /* 0xffffffe054547807 */ /* 0x000fe40004000000 */
[----:B------:R-:W-:Y:S02]  /*11f30*/  ISETP.GT.AND P0, PT, R233, R216, PT ;  /* 0x000000d8e900720c */ /* 0x000fe40003f04270 */
[----:B------:R-:W3:Y:S01]  /*11f40*/  LDSM.16.M88.4 R160, [R3+0x1000] ;  /* 0x0010000003a0783b */ /* 0x000ee20000000200 */
[--C-:B------:R-:W-:Y:S04]  /*11f50*/  IMAD.IADD R2, R3, 0x1, R84.reuse ;  /* 0x0000000103027824 */ /* 0x100fe800078e0254 */
[----:B------:R-:W4:Y:S05]  /*11f60*/  LDSM.16.M88.4 R164, [R3+0x1400] ;  /* 0x0014000003a4783b */ /* 0x000f2a0000000200 */
[----:B------:R-:W5:Y:S05]  /*11f70*/  LDSM.16.M88.4 R168, [R3+0x1800] ;  /* 0x0018000003a8783b */ /* 0x000f6a0000000200 */
[----:B------:R-:W0:Y:S05]  /*11f80*/  LDGDEPBAR ;  /* 0x00000000000079af */ /* 0x000e2a0000000000 */
[----:B------:R-:W2:Y:S05]  /*11f90*/  LDSM.16.M88.4 R172, [R3+0x1c00] ;  /* 0x001c000003ac783b */ /* 0x000eaa0000000200 */
[----:B------:R-:W2:Y:S05]  /*11fa0*/  LDSM.16.M88.4 R176, [R3+0x2000] ;  /* 0x0020000003b0783b */ /* 0x000eaa0000000200 */
[----:B------:R-:W2:Y:S05]  /*11fb0*/  LDSM.16.M88.4 R180, [R3+0x2400] ;  /* 0x0024000003b4783b */ /* 0x000eaa0000000200 */
[----:B------:R-:W2:Y:S05]  /*11fc0*/  LDSM.16.M88.4 R184, [R3+0x2800] ;  /* 0x0028000003b8783b */ /* 0x000eaa0000000200 */
[----:B------:R-:W2:Y:S01]  /*11fd0*/  LDSM.16.M88.4 R188, [R3+0x2c00] ;  /* 0x002c000003bc783b */ /* 0x000ea20000000200 */
[C---:B---3--:R-:W-:Y:S04]  /*11fe0*/  HMMA.16816.F32.BF16 R4, R156.reuse, R160, RZ ;  /* 0x000000a09c04723c */ /* 0x048fe800000418ff */
[----:B------:R-:W-:Y:S04]  /*11ff0*/  LDSM.16.M88.4 R80, [R3+0x3400] ;  /* 0x003400000350783b */ /* 0x000fe80000000200 */
[C---:B------:R-:W-:Y:S01]  /*12000*/  HMMA.16816.F32.BF16 R8, R156.reuse, R162, RZ ;  /* 0x000000a29c08723c */ /* 0x040fe200000418ff */
[----:B------:R-:W3:Y:S05]  /*12010*/  LDSM.16.M88.4 R160, [R3+0x3000] ;  /* 0x0030000003a0783b */ /* 0x000eea0000000200 */
[----:B------:R-:W3:Y:S02]  /*12020*/  LDSM.16.M88.4 R88, [R3+0x3800] ;  /* 0x003800000358783b */ /* 0x000ee40000000200 */
[C---:B----4-:R-:W-:Y:S03]  /*12030*/  HMMA.16816.F32.BF16 R12, R156.reuse, R164, RZ ;  /* 0x000000a49c0c723c */ /* 0x050fe600000418ff */
[----:B------:R-:W4:Y:S05]  /*12040*/  LDSM.16.M88.4 R96, [R3+0x3c00] ;  /* 0x003c00000360783b */ /* 0x000f2a0000000200 */
[C---:B------:R-:W-:Y:S01]  /*12050*/  HMMA.16816.F32.BF16 R16, R156.reuse, R166, RZ ;  /* 0x000000a69c10723c */ /* 0x040fe200000418ff */
[----:B------:R-:W4:Y:S05]  /*12060*/  LDSM.16.M88.4 R104, [R3+0x4000] ;  /* 0x004000000368783b */ /* 0x000f2a0000000200 */
[----:B------:R-:W4:Y:S02]  /*12070*/  LDSM.16.M88.4 R112, [R3+0x4400] ;  /* 0x004400000370783b */ /* 0x000f240000000200 */
[C---:B-----5:R-:W-:Y:S03]  /*12080*/  HMMA.16816.F32.BF16 R20, R156.reuse, R168, RZ ;  /* 0x000000a89c14723c */ /* 0x060fe600000418ff */
[----:B------:R-:W5:Y:S05]  /*12090*/  LDSM.16.M88.4 R120, [R3+0x4800] ;  /* 0x004800000378783b */ /* 0x000f6a0000000200 */
[C---:B-1----:R-:W-:Y:S01]  /*120a0*/  HMMA.16816.F32.BF16 R24, R156.reuse, R170, RZ ;  /* 0x000000aa9c18723c */ /* 0x042fe200000418ff */
[----:B------:R-:W1:Y:S05]  /*120b0*/  LDSM.16.M88.4 R128, [R3+0x4c00] ;  /* 0x004c00000380783b */ /* 0x000e6a0000000200 */
[----:B------:R-:W-:Y:S02]  /*120c0*/  LDSM.16.M88.4 R164, [R2+0x1000] ;  /* 0x0010000002a4783b */ /* 0x000fe40000000200 */
[C---:B--2---:R-:W-:Y:S03]  /*120d0*/  HMMA.16816.F32.BF16 R28, R156.reuse, R172, RZ ;  /* 0x000000ac9c1c723c */ /* 0x044fe600000418ff */
[----:B------:R-:W-:Y:S05]  /*120e0*/  LDSM.16.M88.4 R168, [R2+0x1400] ;  /* 0x0014000002a8783b */ /* 0x000fea0000000200 */
[C---:B------:R-:W-:Y:S01]  /*120f0*/  HMMA.16816.F32.BF16 R32, R156.reuse, R174, RZ ;  /* 0x000000ae9c20723c */ /* 0x040fe200000418ff */
[----:B------:R-:W-:Y:S05]  /*12100*/  LDSM.16.M88.4 R172, [R2+0x1800] ;  /* 0x0018000002ac783b */ /* 0x000fea0000000200 */
[----:B------:R-:W-:Y:S02]  /*12110*/  LDSM.16.M88.4 R192, [R2+0x3800] ;  /* 0x0038000002c0783b */ /* 0x000fe40000000200 */
[C---:B------:R-:W-:Y:S03]  /*12120*/  HMMA.16816.F32.BF16 R36, R156.reuse, R176, RZ ;  /* 0x000000b09c24723c */ /* 0x040fe600000418ff */
[----:B------:R-:W-:Y:S05]  /*12130*/  LDSM.16.M88.4 R196, [R2+0x4400] ;  /* 0x0044000002c4783b */ /* 0x000fea0000000200 */
[C---:B------:R-:W-:Y:S01]  /*12140*/  HMMA.16816.F32.BF16 R40, R156.reuse, R178, RZ ;  /* 0x000000b29c28723c */ /* 0x040fe200000418ff */
[----:B------:R-:W-:Y:S05]  /*12150*/  LDSM.16.M88.4 R176, [R2+0x1c00] ;  /* 0x001c000002b0783b */ /* 0x000fea0000000200 */
[----:B------:R-:W-:Y:S02]  /*12160*/  LDSM.16.M88.4 R200, [R2+0x4800] ;  /* 0x0048000002c8783b */ /* 0x000fe40000000200 */
[C---:B------:R-:W-:Y:S03]  /*12170*/  HMMA.16816.F32.BF16 R44, R156.reuse, R180, RZ ;  /* 0x000000b49c2c723c */ /* 0x040fe600000418ff */
[----:B------:R-:W-:Y:S05]  /*12180*/  LDSM.16.M88.4 R204, [R2+0x4c00] ;  /* 0x004c000002cc783b */ /* 0x000fea0000000200 */
        /* <DEDUP_REMOVED lines=8> */
[C---:B---3--:R-:W-:Y:S01]  /*12210*/  HMMA.16816.F32.BF16 R68, R156.reuse, R160, RZ ;  /* 0x000000a09c44723c */ /* 0x048fe200000418ff */
[----:B------:R-:W-:Y:S07]  /*12220*/  IMAD.IADD R160, R208, 0x1, R84 ;  /* 0x00000001d0a07824 */ /* 0x000fee00078e0254 */
[C---:B------:R-:W-:Y:S01]  /*12230*/  HMMA.16816.F32.BF16 R72, R156.reuse, R162, RZ ;  /* 0x000000a29c48723c */ /* 0x040fe200000418ff */
[----:B------:R-:W2:Y:S07]  /*12240*/  LDSM.16.M88.4 R160, [R160] ;  /* 0x00000000a0a0783b */ /* 0x000eae0000000200 */
[C---:B------:R-:W-:Y:S08]  /*12250*/  HMMA.16816.F32.BF16 R76, R156.reuse, R80, RZ ;  /* 0x000000509c4c723c */ /* 0x040ff000000418ff */
[C---:B------:R-:W-:Y:S08]  /*12260*/  HMMA.16816.F32.BF16 R80, R156.reuse, R82, RZ ;  /* 0x000000529c50723c */ /* 0x040ff000000418ff */
[C---:B------:R-:W-:Y:S08]  /*12270*/  HMMA.16816.F32.BF16 R84, R156.reuse, R88, RZ ;  /* 0x000000589c54723c */ /* 0x040ff000000418ff */
[C---:B------:R-:W-:Y:S08]  /*12280*/  HMMA.16816.F32.BF16 R88, R156.reuse, R90, RZ ;  /* 0x0000005a9c58723c */ /* 0x040ff000000418ff */
[C---:B----4-:R-:W-:Y:S08]  /*12290*/  HMMA.16816.F32.BF16 R92, R156.reuse, R96, RZ ;  /* 0x000000609c5c723c */ /* 0x050ff000000418ff */
[C---:B------:R-:W-:Y:S08]  /*122a0*/  HMMA.16816.F32.BF16 R96, R156.reuse, R98, RZ ;  /* 0x000000629c60723c */ /* 0x040ff000000418ff */
[C---:B------:R-:W-:Y:S08]  /*122b0*/  HMMA.16816.F32.BF16 R100, R156.reuse, R104, RZ ;  /* 0x000000689c64723c */ /* 0x040ff000000418ff */
[C---:B------:R-:W-:Y:S08]  /*122c0*/  HMMA.16816.F32.BF16 R104, R156.reuse, R106, RZ ;  /* 0x0000006a9c68723c */ /* 0x040ff000000418ff */
[C---:B------:R-:W-:Y:S08]  /*122d0*/  HMMA.16816.F32.BF16 R108, R156.reuse, R112, RZ ;  /* 0x000000709c6c723c */ /* 0x040ff000000418ff */
[C---:B------:R-:W-:Y:S08]  /*122e0*/  HMMA.16816.F32.BF16 R112, R156.reuse, R114, RZ ;  /* 0x000000729c70723c */ /* 0x040ff000000418ff */
[C---:B-----5:R-:W-:Y:S08]  /*122f0*/  HMMA.16816.F32.BF16 R116, R156.reuse, R120, RZ ;  /* 0x000000789c74723c */ /* 0x060ff000000418ff */
[C---:B------:R-:W-:Y:S08]  /*12300*/  HMMA.16816.F32.BF16 R120, R156.reuse, R122, RZ ;  /* 0x0000007a9c78723c */ /* 0x040ff000000418ff */
[C---:B-1----:R-:W-:Y:S08]  /*12310*/  HMMA.16816.F32.BF16 R124, R156.reuse, R128, RZ ;  /* 0x000000809c7c723c */ /* 0x042ff000000418ff */
[----:B------:R-:W-:Y:S01]  /*12320*/  HMMA.16816.F32.BF16 R128, R156, R130, RZ ;  /* 0x000000829c80723c */ /* 0x000fe200000418ff */
[----:B------:R-:W1:Y:S07]  /*12330*/  LDSM.16.M88.4 R156, [R2+0x2000] ;  /* 0x00200000029c783b */ /* 0x000e6e0000000200 */
[C---:B--2---:R-:W-:Y:S08]  /*12340*/  HMMA.16816.F32.BF16 R4, R160.reuse, R164, R4 ;  /* 0x000000a4a004723c */ /* 0x044ff00000041804 */
        /* <DEDUP_REMOVED lines=10> */
[----:B------:R-:W5:Y:S01]  /*123f0*/  LDSM.16.M88.4 R176, [R2+0x4000] ;  /* 0x0040000002b0783b */ /* 0x000f620000000200 */
[----:B------:R-:W-:Y:S04]  /*12400*/  DEPBAR.LE SB0, 0x0 ;  /* 0x000080000000791a */ /* 0x000fe80000000000 */
[----:B------:R-:W-:Y:S02]  /*12410*/  BAR.SYNC.DEFER_BLOCKING 0x0 ;  /* 0x0000000000007b1d */ /* 0x000fe40000010000 */
[C---:B-1----:R-:W-:Y:S08]  /*12420*/  HMMA.16816.F32.BF16 R36, R160.reuse, R156, R36 ;  /* 0x0000009ca024723c */ /* 0x042ff00000041824 */
[C---:B------:R-:W-:Y:S08]  /*12430*/  HMMA.16816.F32.BF16 R40, R160.reuse, R158, R40 ;  /* 0x0000009ea028723c */ /* 0x040ff00000041828 */
[C---:B--2---:R-:W-:Y:S08]  /*12440*/  HMMA.16816.F32.BF16 R44, R160.reuse, R164, R44 ;  /* 0x000000a4a02c723c */ /* 0x044ff0000004182c */
        /* <DEDUP_REMOVED lines=13> */
[C---:B-----5:R-:W-:Y:S08]  /*12520*/  HMMA.16816.F32.BF16 R100, R160.reuse, R176, R100 ;  /* 0x000000b0a064723c */ /* 0x060ff00000041864 */
[C---:B------:R-:W-:Y:S08]  /*12530*/  HMMA.16816.F32.BF16 R104, R160.reuse, R178, R104 ;  /* 0x000000b2a068723c */ /* 0x040ff00000041868 */
[C---:B------:R-:W-:Y:S08]  /*12540*/  HMMA.16816.F32.BF16 R108, R160.reuse, R196, R108 ;  /* 0x000000c4a06c723c */ /* 0x040ff0000004186c */
[C---:B------:R-:W-:Y:S08]  /*12550*/  HMMA.16816.F32.BF16 R112, R160.reuse, R198, R112 ;  /* 0x000000c6a070723c */ /* 0x040ff00000041870 */
[C---:B------:R-:W-:Y:S08]  /*12560*/  HMMA.16816.F32.BF16 R116, R160.reuse, R200, R116 ;  /* 0x000000c8a074723c */ /* 0x040ff00000041874 */
[C---:B------:R-:W-:Y:S01]  /*12570*/  HMMA.16816.F32.BF16 R120, R160.reuse, R202, R120 ;  /* 0x000000caa078723c */ /* 0x040fe20000041878 */
[----:B------:R-:W1:Y:S07]  /*12580*/  S2R R203, SR_TID.X ;  /* 0x0000000000cb7919 */ /* 0x000e6e0000002100 */
[C---:B------:R-:W-:Y:S08]  /*12590*/  HMMA.16816.F32.BF16 R124, R160.reuse, R204, R124 ;  /* 0x000000cca07c723c */ /* 0x040ff0000004187c */
[----:B------:R-:W-:Y:S01]  /*125a0*/  HMMA.16816.F32.BF16 R128, R160, R206, R128 ;  /* 0x000000cea080723c */ /* 0x000fe20000041880 */
[----:B------:R-:W-:Y:S08]  /*125b0*/  @!UPT UIADD3 URZ, UPT, UPT, URZ, URZ, URZ ;  /* 0x000000fffffff290 */ /* 0x000ff0000fffe0ff */
[----:B------:R-:W-:Y:S11]  /*125c0*/  @!P0 BRA `(.L_x_3829) ;  /* 0x0000000800248947 */ /* 0x000ff60003800000 */
[----:B------:R-:W-:Y:S01]  /*125d0*/  ISETP.NE.U32.AND P0, PT, R230, RZ, PT ;  /* 0x000000ffe600720c */ /* 0x000fe20003f05070 */
[----:B-1----:R-:W-:Y:S01]  /*125e0*/  IMAD.SHL.U32 R150, R203, 0x8, RZ ;  /* 0x00000008cb967824 */ /* 0x002fe200078e00ff */
[----:B------:R-:W-:Y:S02]  /*125f0*/  BSSY.RECONVERGENT B0, `(.L_x_3830) ;  /* 0x000004d000007945 */ /* 0x000fe40003800200 */
[----:B------:R-:W-:Y:S02]  /*12600*/  ISETP.NE.AND.EX P4, PT, R231, RZ, PT, P0 ;  /* 0x000000ffe700720c */ /* 0x000fe40003f85300 */
[----:B------:R-:W-:Y:S11]  /*12610*/  LOP3.LUT R150, R150, 0x18, RZ, 0xc0, !PT ;  /* 0x0000001896967812 */ /* 0x000ff600078ec0ff */
        /* <DEDUP_REMOVED lines=74> */
.L_x_3831:
[----:B------:R-:W-:Y:S05]  /*12ac0*/  BSYNC.RECONVERGENT B0 ;  /* 0x0000000000007941 */ /* 0x000fea0003800200 */
.L_x_3830:
[----:B------:R-:W-:Y:S01]  /*12ad0*/  @!P0 IMAD.MOV.U32 R219, RZ, RZ, R217 ;  /* 0x000000ffffdb8224 */ /* 0x000fe200078e00d9 */
[CC--:B------:R-:W-:Y:S02]  /*12ae0*/  @!P0 LEA R162, P3, R212.reuse, R218.reuse, 0x6 ;  /* 0x000000dad4a28211 */ /* 0x0c0fe400078630ff */
[----:B------:R-:W-:Y:S02]  /*12af0*/  IADD3 R160, P2, P1, R3, R218, R3 ;  /* 0x000000da03a07210 */ /* 0x000fe4000795e003 */
[----:B------:R-:W-:Y:S01]  /*12b00*/  @!PT LDS RZ, [RZ] ;  /* 0x00000000fffff984 */ /* 0x000fe20000000800 */
[----:B------:R-:W-:Y:S01]  /*12b10*/  @!PT LDS RZ, [RZ] ;  /* 0x00000000fffff984 */ /* 0x000fe20000000800 */
[----:B------:R-:W-:Y:S01]  /*12b20*/  @!PT LDS RZ, [RZ] ;  /* 0x00000000fffff984 */ /* 0x000fe20000000800 */
[----:B------:R2:W-:Y:S01]  /*12b30*/  @!P0 LDGSTS.E.BYPASS.LTC128B.128 [R153+0x1000], desc[UR4][R218.64] ;  /* 0x01000000da998fae */ /* 0x0005e2000b981a04 */
[--C-:B------:R-:W-:Y:S02]  /*12b40*/  @!P0 LEA.HI.X R163, R212, R217, R213.reuse, 0x6, P3 ;  /* 0x000000d9d4a38211 */ /* 0x100fe400018f34d5 */
[----:B------:R-:W-:Y:S01]  /*12b50*/  IADD3 R158, P5, PT, R160, R3, RZ ;  /* 0x00000003a09e7210 */ /* 0x000fe20007fbe0ff */
[----:B------:R2:W-:Y:S01]  /*12b60*/  @P0 STS.128 [R153+0x1000], RZ ;  /* 0x001000ff99000388 */ /* 0x0005e20000000c00 */
[----:B------:R-:W-:Y:S03]  /*12b70*/  SHF.L.U64.HI R2, R212, 0x6, R213 ;  /* 0x00000006d4027819 */ /* 0x000fe600000102d5 */
        /* <DEDUP_REMOVED lines=46> */
.L_x_3829:
[----:B------:R-:W-:Y:S05]  /*12e60*/  BSYNC.RECONVERGENT B1 ;  /* 0x0000000000017941 */ /* 0x000fea0003800200 */
.L_x_3828:
[C---:B--2---:R-:W-:Y:S02]  /*12e70*/  IADD3 R154, PT, PT, R232.reuse, -0x11, RZ ;  /* 0xffffffefe89a7810 */ /* 0x044fe40007ffe0ff */
        /* <DEDUP_REMOVED lines=141> */
[C---:B------:R-:W-:Y:S01]  /*13750*/  FFMA.FTZ R55, -R0.reuse, R150, R55 ;  /* 0x0000009600377223 */ /* 0x040fe20000010137 */
[----:B------:R-:W-:Y:S01]  /*13760*/  IABS R154, R154 ;  /* 0x0000009a009a7213 */ /* 0x000fe20000000000 */
        /* <DEDUP_REMOVED lines=91> */
[C---:B------:R-:W-:Y:S02]  /*13d20*/  IADD3 R2, PT, PT, R232.reuse, -0xc0, RZ ;  /* 0xffffff40e8027810 */ /* 0x040fe40007ffe0ff */
[----:B------:R-:W-:Y:S02]  /*13d30*/  I2FP.F32.S32 R154, R3 ;  /* 0x00000003009a7245 */ /* 0x000fe40000201400 */
[----:B------:R-:W-:Y:S02]  /*13d40*/  IADD3 R3, PT, PT, R232, -0xc1, RZ ;  /* 0xffffff3fe8037810 */ /* 0x000fe40007ffe0ff */
[----:B------:R-:W-:Y:S01]  /*13d50*/  IABS R155, R2 ;  /* 0x00000002009b7213 */ /* 0x000fe20000000000 */
[CC--:B------:R-:W-:Y:S01]  /*13d60*/  FFMA.FTZ R99, -R0.reuse, R154.reuse, R99 ;  /* 0x0000009a00637223 */ /* 0x0c0fe20000010163 */
[----:B------:R-:W-:Y:S01]  /*13d70*/  IABS R2, R3 ;  /* 0x0000000300027213 */ /* 0x000fe20000000000 */
[C---:B------:R-:W-:Y:S01]  /*13d80*/  FFMA.FTZ R93, -R0.reuse, R154, R93 ;  /* 0x0000009a005d7223 */ /* 0x040fe2000001015d */
[----:B------:R-:W-:Y:S02]  /*13d90*/  I2FP.F32.S32 R155, R155 ;  /* 0x0000009b009b7245 */ /* 0x000fe40000201400 */
[----:B------:R-:W-:Y:S02]  /*13da0*/  I2FP.F32.S32 R2, R2 ;  /* 0x0000000200027245 */ /* 0x000fe40000201400 */
[----:B------:R-:W-:Y:S01]  /*13db0*/  IABS R153, R153 ;  /* 0x0000009900997213 */ /* 0x000fe20000000000 */
[CC--:B------:R-:W-:Y:S01]  /*13dc0*/  FFMA.FTZ R102, -R0.reuse, R155.reuse, R102 ;  /* 0x0000009b00667223 */ /* 0x0c0fe20000010166 */
[C---:B------:R-:W-:Y:S01]  /*13dd0*/  FFMA.FTZ R96, -R0.reuse, R155, R96 ;  /* 0x0000009b00607223 */ /* 0x040fe20000010160 */
[CC--:B------:R-:W-:Y:S01]  /*13de0*/  FFMA.FTZ R103, -R0.reuse, R2.reuse, R103 ;  /* 0x0000000200677223 */ /* 0x0c0fe20000010167 */
[----:B------:R-:W-:Y:S01]  /*13df0*/  I2FP.F32.S32 R153, R153 ;  /* 0x0000009900997245 */ /* 0x000fe20000201400 */
[----:B------:R-:W-:Y:S01]  /*13e00*/  FFMA.FTZ R97, -R0, R2, R97 ;  /* 0x0000000200617223 */ /* 0x000fe20000010161 */
        /* <DEDUP_REMOVED lines=8> */
[----:B------:R-:W-:Y:S01]  /*13e90*/  I2FP.F32.S32 R155, R155 ;  /* 0x0000009b009b7245 */ /* 0x000fe20000201400 */
[CC--:B------:R-:W-:Y:S01]  /*13ea0*/  FFMA.FTZ R101, -R0.reuse, R154.reuse, R101 ;  /* 0x0000009a00657223 */ /* 0x0c0fe20000010165 */
[----:B------:R-:W-:Y:S01]  /*13eb0*/  FFMA.FTZ R107, -R0, R154, R107 ;  /* 0x0000009a006b7223 */ /* 0x000fe2000001016b */
[----:B------:R-:W-:Y:S02]  /*13ec0*/  FMNMX3.FTZ R154, R152, R4, R5, !PT ;  /* 0x00000004989a7276 */ /* 0x000fe40007810005 */
[CC--:B------:R-:W-:Y:S01]  /*13ed0*/  FFMA.FTZ R104, -R0.reuse, R155.reuse, R104 ;  /* 0x0000009b00687223 */ /* 0x0c0fe20000010168 */
[----:B------:R-:W-:Y:S01]  /*13ee0*/  FFMA.FTZ R110, -R0, R155, R110 ;  /* 0x0000009b006e7223 */ /* 0x000fe2000001016e */
        /* <DEDUP_REMOVED lines=10> */
[----:B------:R-:W-:Y:S01]  /*13f90*/  FFMA.FTZ R105, -R0, R2, R105 ;  /* 0x0000000200697223 */ /* 0x000fe20000010169 */
[----:B------:R-:W-:Y:S01]  /*13fa0*/  FMNMX3.FTZ R154, R154, R28, R29, !PT ;  /* 0x0000001c9a9a7276 */ /* 0x000fe2000781001d */
[----:B------:R-:W-:Y:S01]  /*13fb0*/  FFMA.FTZ R111, -R0, R2, R111 ;  /* 0x00000002006f7223 */ /* 0x000fe2000001016f */
[----:B------:R-:W-:Y:S02]  /*13fc0*/  I2FP.F32.S32 R2, R3 ;  /* 0x0000000300027245 */ /* 0x000fe40000201400 */
[----:B------:R-:W-:Y:S02]  /*13fd0*/  FMNMX3.FTZ R154, R154, R32, R33, !PT ;  /* 0x000000209a9a7276 */ /* 0x000fe40007810021 */
[----:B------:R-:W-:Y:S01]  /*13fe0*/  FMNMX3.FTZ R3, R151, R6, R7, !PT ;  /* 0x0000000697037276 */ /* 0x000fe20007810007 */
[----:B------:R-:W-:Y:S01]  /*13ff0*/  FFMA.FTZ R109, -R0, R2, R109 ;  /* 0x00000002006d7223 */ /* 0x000fe2000001016d */
        /* <DEDUP_REMOVED lines=89> */
[----:B------:R-:W-:Y:S02]  /*14590*/  FMNMX3.FTZ R153, R153, R116, R117, !PT ;  /* 0x0000007499997276 */ /* 0x000fe40007810075 */
[----:B------:R-:W-:Y:S02]  /*145a0*/  IABS R3, R3 ;  /* 0x0000000300037213 */ /* 0x000fe40000000000 */
[----:B------:R-:W-:Y:S02]  /*145b0*/  FMNMX3.FTZ R2, R2, R118, R119, !PT ;  /* 0x0000007602027276 */ /* 0x000fe40007810077 */
[----:B------:R-:W-:Y:S02]  /*145c0*/  I2FP.F32.S32 R3, R3 ;  /* 0x0000000300037245 */ /* 0x000fe40000201400 */
[----:B------:R-:W-:Y:S03]  /*145d0*/  FMNMX3.FTZ R2, R2, R122, R123, !PT ;  /* 0x0000007a02027276 */ /* 0x000fe6000781007b */
        /* <DEDUP_REMOVED lines=18> */
[----:B------:R-:W3:Y:S02]  /*14700*/  SHFL.BFLY PT, R3, R154, 0x2, 0x1f ;  /* 0x0c401f009a037f89 */ /* 0x000ee400000e0000 */
[----:B---3--:R-:W-:Y:S02]  /*14710*/  FMNMX.FTZ R156, R154, R3, !PT ;  /* 0x000000039a9c7209 */ /* 0x008fe40007810000 */
[----:B------:R-:W-:Y:S04]  /*14720*/  FMNMX.FTZ R155, R157, R2, !PT ;  /* 0x000000029d9b7209 */ /* 0x000fe80007810000 */
[----:B------:R-:W3:Y:S08]  /*14730*/  SHFL.BFLY PT, R3, R156, 0x1, 0x1f ;  /* 0x0c201f009c037f89 */ /* 0x000ef000000e0000 */
[----:B------:R-:W4:Y:S01]  /*14740*/  SHFL.BFLY PT, R2, R155, 0x1, 0x1f ;  /* 0x0c201f009b027f89 */ /* 0x000f2200000e0000 */
[----:B---3--:R-:W-:Y:S02]  /*14750*/  FMNMX.FTZ R3, R156, R3, !PT ;  /* 0x000000039c037209 */ /* 0x008fe40007810000 */
[----:B----4-:R-:W-:Y:S03]  /*14760*/  FMNMX.FTZ R2, R155, R2, !PT ;  /* 0x000000029b027209 */ /* 0x010fe60007810000 */
[----:B------:R-:W-:Y:S01]  /*14770*/  FADD.FTZ R153, -R3, R152 ;  /* 0x0000009803997221 */ /* 0x000fe20000010100 */
[----:B--2---:R-:W-:Y:S01]  /*14780*/  FMUL.FTZ R155, R150, R3 ;  /* 0x00000003969b7220 */ /* 0x004fe20000410000 */
[----:B------:R-:W-:Y:S02]  /*14790*/  FSETP.NEU.FTZ.AND P0, PT, R2, -INF , PT ;  /* 0xff8000000200780b */ /* 0x000fe40003f1d000 */
[----:B------:R-:W-:Y:S01]  /*147a0*/  FMUL.FTZ R154, R150, R153 ;  /* 0x00000099969a7220 */ /* 0x000fe20000410000 */
[----:B------:R-:W-:Y:S04]  /*147b0*/  FADD.FTZ R151, -R2, R151 ;  /* 0x0000009702977221 */ /* 0x000fe80000010100 */
[C---:B------:R-:W-:Y:S01]  /*147c0*/  FMUL.FTZ R152, R150.reuse, R151 ;  /* 0x0000009796987220 */ /* 0x040fe20000410000 */
[----:B------:R-:W-:Y:S05]  /*147d0*/  FMUL.FTZ R151, R150, R2 ;  /* 0x0000000296977220 */ /* 0x000fea0000410000 */
[----:B------:R-:W2:Y:S01]  /*147e0*/  MUFU.EX2 R152, R152 ;  /* 0x0000009800987308 */ /* 0x000ea20000000800 */
[----:B------:R-:W-:Y:S02]  /*147f0*/  FSEL R153, R151, RZ, P0 ;  /* 0x000000ff97997208 */ /* 0x000fe40000000000 */
[----:B------:R-:W-:Y:S03]  /*14800*/  FSETP.NEU.FTZ.AND P0, PT, R3, -INF , PT ;  /* 0xff8000000300780b */ /* 0x000fe60003f1d000 */
        /* <DEDUP_REMOVED lines=12> */
[----:B-1----:R-:W-:Y:S01]  /*148d0*/  LOP3.LUT P0, RZ, R203, 0x4, RZ, 0xc0, !PT ;  /* 0x00000004cbff7812 */ /* 0x002fe2000780c0ff */
[-C--:B------:R-:W-:Y:S01]  /*148e0*/  FFMA.FTZ R199, R10, R150.reuse, -R153 ;  /* 0x000000960ac77223 */ /* 0x080fe20000010899 */
[-CC-:B------:R-:W-:Y:S01]  /*148f0*/  FFMA.FTZ R193, R12, R150.reuse, -R155.reuse ;  /* 0x000000960cc17223 */ /* 0x180fe2000001089b */
[-CC-:B------:R-:W-:Y:S01]  /*14900*/  FFMA.FTZ R190, R13, R150.reuse, -R155.reuse ;  /* 0x000000960dbe7223 */ /* 0x180fe2000001089b */
[-CC-:B------:R-:W-:Y:S01]  /*14910*/  FFMA.FTZ R181, R24, R150.reuse, -R155.reuse ;  /* 0x0000009618b57223 */ /* 0x180fe2000001089b */
[-CC-:B------:R-:W-:Y:S03]  /*14920*/  FFMA.FTZ R180, R25, R150.reuse, -R155.reuse ;  /* 0x0000009619b47223 */ /* 0x180fe6000001089b */
[----:B------:R-:W-:Y:S01]  /*14930*/  MUFU.EX2 R192, R192 ;  /* 0x000000c000c07308 */ /* 0x000fe20000000800 */
[-CC-:B------:R-:W-:Y:S01]  /*14940*/  FFMA.FTZ R177, R28, R150.reuse, -R155.reuse ;  /* 0x000000961cb17223 */ /* 0x180fe2000001089b */
[--C-:B------:R-:W-:Y:S01]  /*14950*/  FFMA.FTZ R174, R29, R150, -R155.reuse ;  /* 0x000000961dae7223 */ /* 0x100fe2000001089b */
[----:B--2---:R-:W-:Y:S01]  /*14960*/  FMUL.FTZ R10, R152, R142 ;  /* 0x0000008e980a7220 */ /* 0x004fe20000410000 */
[-CC-:B------:R-:W-:Y:S01]  /*14970*/  FFMA.FTZ R173, R32, R150.reuse, -R155.reuse ;  /* 0x0000009620ad7223 */ /* 0x180fe2000001089b */
[-C--:B------:R-:W-:Y:S01]  /*14980*/  FFMA.FTZ R172, R33, R150.reuse, -R155 ;  /* 0x0000009621ac7223 */ /* 0x080fe2000001089b */
[-C--:B------:R-:W-:Y:S01]  /*14990*/  FFMA.FTZ R194, R11, R150.reuse, -R153 ;  /* 0x000000960bc27223 */ /* 0x080fe20000010899 */
[----:B------:R-:W-:Y:S03]  /*149a0*/  FMUL.FTZ R11, R152, R143 ;  /* 0x0000008f980b7220 */ /* 0x000fe60000410000 */
[----:B------:R-:W-:Y:S01]  /*149b0*/  MUFU.EX2 R199, R199 ;  /* 0x000000c700c77308 */ /* 0x000fe20000000800 */
[--C-:B------:R-:W-:Y:S01]  /*149c0*/  FFMA.FTZ R197, R8, R150, -R155.reuse ;  /* 0x0000009608c57223 */ /* 0x100fe2000001089b */
[----:B---3--:R-:W-:Y:S01]  /*149d0*/  FMUL.FTZ R8, R151, R140 ;  /* 0x0000008c97087220 */ /* 0x008fe20000410000 */
[-CC-:B------:R-:W-:Y:S01]  /*149e0*/  FFMA.FTZ R196, R9, R150.reuse, -R155.reuse ;  /* 0x0000009609c47223 */ /* 0x180fe2000001089b */
[----:B------:R-:W-:Y:S01]  /*149f0*/  FMUL.FTZ R9, R151, R141 ;  /* 0x0000008d97097220 */ /* 0x000fe20000410000 */
[-C--:B------:R-:W-:Y:S01]  /*14a00*/  FFMA.FTZ R166, R37, R150.reuse, -R155 ;  /* 0x0000009625a67223 */ /* 0x080fe2000001089b */
[-CC-:B------:R-:W-:Y:S01]  /*14a10*/  FFMA.FTZ R187, R22, R150.reuse, -R153.reuse ;  /* 0x0000009616bb7223 */ /* 0x180fe20000010899 */
[-C--:B------:R-:W-:Y:S03]  /*14a20*/  FFMA.FTZ R184, R23, R150.reuse, -R153 ;  /* 0x0000009617b87223 */ /* 0x080fe60000010899 */
[----:B------:R-:W1:Y:S01]  /*14a30*/  MUFU.EX2 R194, R194 ;  /* 0x000000c200c27308 */ /* 0x000e620000000800 */
[-CC-:B------:R-:W-:Y:S01]  /*14a40*/  FFMA.FTZ R185, R20, R150.reuse, -R155.reuse ;  /* 0x0000009614b97223 */ /* 0x180fe2000001089b */
[-C--:B------:R-:W-:Y:S01]  /*14a50*/  FFMA.FTZ R182, R21, R150.reuse, -R155 ;  /* 0x0000009615b67223 */ /* 0x080fe2000001089b */
[--C-:B------:R-:W-:Y:S01]  /*14a60*/  FFMA.FTZ R191, R18, R150, -R153.reuse ;  /* 0x0000009612bf7223 */ /* 0x100fe20000010899 */
[C---:B------:R-:W-:Y:S01]  /*14a70*/  FMUL.FTZ R18, R152.reuse, R134 ;  /* 0x0000008698127220 */ /* 0x040fe20000410000 */
[-C--:B------:R-:W-:Y:S01]  /*14a80*/  FFMA.FTZ R186, R19, R150.reuse, -R153 ;  /* 0x0000009613ba7223 */ /* 0x080fe20000010899 */
[----:B------:R-:W-:Y:S01]  /*14a90*/  FMUL.FTZ R19, R152, R135 ;  /* 0x0000008798137220 */ /* 0x000fe20000410000 */
[--C-:B------:R-:W-:Y:S03]  /*14aa0*/  FFMA.FTZ R189, R16, R150, -R155.reuse ;  /* 0x0000009610bd7223 */ /* 0x100fe6000001089b */
[----:B------:R-:W-:Y:S01]  /*14ab0*/  MUFU.EX2 R197, R197 ;  /* 0x000000c500c57308 */ /* 0x000fe20000000800 */
[----:B------:R-:W-:Y:S01]  /*14ac0*/  FMUL.FTZ R16, R151, R132 ;  /* 0x0000008497107220 */ /* 0x000fe20000410000 */
[-CC-:B------:R-:W-:Y:S01]  /*14ad0*/  FFMA.FTZ R188, R17, R150.reuse, -R155.reuse ;  /* 0x0000009611bc7223 */ /* 0x180fe2000001089b */
[----:B------:R-:W-:Y:S01]  /*14ae0*/  FMUL.FTZ R17, R151, R133 ;  /* 0x0000008597117220 */ /* 0x000fe20000410000 */
[-C--:B------:R-:W-:Y:S01]  /*14af0*/  FFMA.FTZ R169, R36, R150.reuse, -R155 ;  /* 0x0000009624a97223 */ /* 0x080fe2000001089b */
[----:B------:R-:W-:Y:S01]  /*14b00*/  SHF.R.U32.HI R36, RZ, 0x1, R203 ;  /* 0x00000001ff247819 */ /* 0x000fe200000116cb */
[-CC-:B------:R-:W-:Y:S01]  /*14b10*/  FFMA.FTZ R202, R4, R150.reuse, -R155.reuse ;  /* 0x0000009604ca7223 */ /* 0x180fe2000001089b */
[-C--:B------:R-:W-:Y:S03]  /*14b20*/  FFMA.FTZ R198, R5, R150.reuse, -R155 ;  /* 0x0000009605c67223 */ /* 0x080fe6000001089b */
[----:B------:R-:W2:Y:S01]  /*14b30*/  MUFU.EX2 R196, R196 ;  /* 0x000000c400c47308 */ /* 0x000ea20000000800 */
[----:B-1----:R-:W-:Y:S01]  /*14b40*/  F2FP.BF16.F32.PACK_AB R23, R194, R199 ;  /* 0x000000c7c217723e */ /* 0x002fe200000010ff */
[--C-:B------:R-:W-:Y:S01]  /*14b50*/  FFMA.FTZ R201, R6, R150, -R153.reuse ;  /* 0x0000009606c97223 */ /* 0x100fe20000010899 */
[----:B------:R-:W-:Y:S01]  /*14b60*/  LOP3.LUT R4, R36, 0x8, RZ, 0xc0, !PT ;  /* 0x0000000824047812 */ /* 0x000fe200078ec0ff */
[C---:B------:R-:W-:Y:S01]  /*14b70*/  FMUL.FTZ R6, R152.reuse, R146 ;  /* 0x0000009298067220 */ /* 0x040fe20000410000 */
[-C--:B------:R-:W-:Y:S01]  /*14b80*/  FFMA.FTZ R200, R7, R150.reuse, -R153 ;  /* 0x0000009607c87223 */ /* 0x080fe20000010899 */
[----:B------:R-:W-:Y:S01]  /*14b90*/  FMUL.FTZ R7, R152, R147 ;  /* 0x0000009398077220 */ /* 0x000fe20000410000 */
[----:B------:R-:W-:Y:S03]  /*14ba0*/  LOP3.LUT R5, R4, 0xc0, R211, 0xf8, !PT ;  /* 0x000000c004057812 */ /* 0x000fe600078ef8d3 */
[----:B------:R-:W-:Y:S01]  /*14bb0*/  MUFU.EX2 R201, R201 ;  /* 0x000000c900c97308 */ /* 0x000fe20000000800 */
[----:B------:R-:W-:Y:S01]  /*14bc0*/  LOP3.LUT R211, R211, 0x120, RZ, 0xc0, !PT ;  /* 0x00000120d3d37812 */ /* 0x000fe200078ec0ff */
[-C--:B------:R-:W-:Y:S01]  /*14bd0*/  FFMA.FTZ R168, R39, R150.reuse, -R153 ;  /* 0x0000009627a87223 */ /* 0x080fe20000010899 */
[-CC-:B------:R-:W-:Y:S01]  /*14be0*/  FFMA.FTZ R165, R40, R150.reuse, -R155.reuse ;  /* 0x0000009628a57223 */ /* 0x180fe2000001089b */
[-CC-:B------:R-:W-:Y:S01]  /*14bf0*/  FFMA.FTZ R40, R60, R150.reuse, -R155.reuse ;  /* 0x000000963c287223 */ /* 0x180fe2000001089b */
[----:B------:R-:W-:Y:S01]  /*14c00*/  LOP3.LUT R5, R211, R5, R210, 0xf6, !PT ;  /* 0x00000005d3057212 */ /* 0x000fe200078ef6d2 */
[-CC-:B------:R-:W-:Y:S01]  /*14c10*/  FFMA.FTZ R60, R73, R150.reuse, -R155.reuse ;  /* 0x00000096493c7223 */ /* 0x180fe2000001089b */
[-C--:B------:R-:W-:Y:S03]  /*14c20*/  FFMA.FTZ R164, R41, R150.reuse, -R155 ;  /* 0x0000009629a47223 */ /* 0x080fe6000001089b */
[----:B------:R-:W1:Y:S01]  /*14c30*/  MUFU.EX2 R200, R200 ;  /* 0x000000c800c87308 */ /* 0x000e620000000800 */
[----:B------:R-:W-:Y:S01]  /*14c40*/  LEA R38, R5, UR6, 0x1 ;  /* 0x0000000605267c11 */ /* 0x000fe2000f8e08ff */
[C---:B------:R-:W-:Y:S01]  /*14c50*/  FMUL.FTZ R5, R151.reuse, R145 ;  /* 0x0000009197057220 */ /* 0x040fe20000410000 */
[----:B--2---:R-:W-:Y:S01]  /*14c60*/  F2FP.BF16.F32.PACK_AB R22, R196, R197 ;  /* 0x000000c5c416723e */ /* 0x004fe200000010ff */
[--C-:B------:R-:W-:Y:S01]  /*14c70*/  FFMA.FTZ R167, R42, R150, -R153.reuse ;  /* 0x000000962aa77223 */ /* 0x100fe20000010899 */
[C---:B------:R-:W-:Y:S01]  /*14c80*/  IADD3 R4, PT, PT, R38.reuse, 0x5000, RZ ;  /* 0x0000500026047810 */ /* 0x040fe20007ffe0ff */
[----:B------:R-:W2:Y:S01]  /*14c90*/  LDSM.16.MT88.4 R12, [R38+0x5000] ;  /* 0x00500000260c783b */ /* 0x000ea20000004200 */
[----:B------:R-:W-:Y:S03]  /*14ca0*/  IADD3 R37, PT, PT, R38, 0x5020, RZ ;  /* 0x0000502026257810 */ /* 0x000fe60007ffe0ff */
[----:B------:R-:W-:Y:S01]  /*14cb0*/  MUFU.EX2 R202, R202 ;  /* 0x000000ca00ca7308 */ /* 0x000fe20000000800 */
[----:B------:R-:W-:Y:S01]  /*14cc0*/  @P0 IADD3 R37, PT, PT, R4, -0x20, RZ ;  /* 0xffffffe004250810 */ /* 0x000fe20007ffe0ff */
[----:B------:R-:W-:Y:S01]  /*14cd0*/  FMUL.FTZ R4, R151, R144 ;  /* 0x0000009097047220 */ /* 0x000fe20000410000 */
[-C--:B------:R-:W-:Y:S01]  /*14ce0*/  FFMA.FTZ R162, R43, R150.reuse, -R153 ;  /* 0x000000962ba27223 */ /* 0x080fe20000010899 */
[-CC-:B------:R-:W-:Y:S01]  /*14cf0*/  FFMA.FTZ R161, R44, R150.reuse, -R155.reuse ;  /* 0x000000962ca17223 */ /* 0x180fe2000001089b */
[-CC-:B------:R-:W-:Y:S01]  /*14d00*/  FFMA.FTZ R44, R57, R150.reuse, -R155.reuse ;  /* 0x00000096392c7223 */ /* 0x180fe2000001089b */
[----:B------:R-:W3:Y:S01]  /*14d10*/  LDSM.16.MT88.4 R24, [R37] ;  /* 0x000000002518783b */ /* 0x000ee20000004200 */
[-C--:B------:R-:W-:Y:S03]  /*14d20*/  FFMA.FTZ R158, R45, R150.reuse, -R155 ;  /* 0x000000962d9e7223 */ /* 0x080fe6000001089b */
[----:B------:R-:W4:Y:S01]  /*14d30*/  MUFU.EX2 R198, R198 ;  /* 0x000000c600c67308 */ /* 0x000f220000000800 */
[----:B-1----:R-:W-:Y:S01]  /*14d40*/  F2FP.BF16.F32.PACK_AB R21, R200, R201 ;  /* 0x000000c9c815723e */ /* 0x002fe200000010ff */
[-CC-:B------:R-:W-:Y:S01]  /*14d50*/  FFMA.FTZ R45, R55, R150.reuse, -R153.reuse ;  /* 0x00000096372d7223 */ /* 0x180fe20000010899 */
[-C--:B------:R-:W-:Y:S01]  /*14d60*/  FFMA.FTZ R163, R46, R150.reuse, -R153 ;  /* 0x000000962ea37223 */ /* 0x080fe20000010899 */
[-C--:B------:R-:W-:Y:S01]  /*14d70*/  FFMA.FTZ R46, R64, R150.reuse, -R155 ;  /* 0x00000096402e7223 */ /* 0x080fe2000001089b */
[-C--:B------:R-:W-:Y:S01]  /*14d80*/  FFMA.FTZ R160, R47, R150.reuse, -R153 ;  /* 0x000000962fa07223 */ /* 0x080fe20000010899 */
[----:B------:R-:W1:Y:S01]  /*14d90*/  LDSM.16.MT88.4 R28, [R38+0x5400] ;  /* 0x00540000261c783b */ /* 0x000e620000004200 */
[-CC-:B------:R-:W-:Y:S03]  /*14da0*/  FFMA.FTZ R157, R48, R150.reuse, -R155.reuse ;  /* 0x00000096309d7223 */ /* 0x180fe6000001089b */
[----:B------:R-:W-:Y:S01]  /*14db0*/  MUFU.EX2 R191, R191 ;  /* 0x000000bf00bf7308 */ /* 0x000fe20000000800 */
[-C--:B------:R-:W-:Y:S01]  /*14dc0*/  FFMA.FTZ R156, R49, R150.reuse, -R155 ;  /* 0x00000096319c7223 */ /* 0x080fe2000001089b */
[-CC-:B------:R-:W-:Y:S01]  /*14dd0*/  FFMA.FTZ R159, R50, R150.reuse, -R153.reuse ;  /* 0x00000096329f7223 */ /* 0x180fe20000010899 */
[-C--:B------:R-:W-:Y:S01]  /*14de0*/  FFMA.FTZ R154, R51, R150.reuse, -R153 ;  /* 0x00000096339a7223 */ /* 0x080fe20000010899 */
[-CC-:B------:R-:W-:Y:S01]  /*14df0*/  FFMA.FTZ R51, R65, R150.reuse, -R155.reuse ;  /* 0x0000009641337223 */ /* 0x180fe2000001089b */
[-C--:B------:R-:W-:Y:S01]  /*14e00*/  FFMA.FTZ R47, R52, R150.reuse, -R155 ;  /* 0x00000096342f7223 */ /* 0x080fe2000001089b */
[----:B------:R-:W5:Y:S01]  /*14e10*/  LDSM.16.MT88.4 R32, [R37+0x400] ;  /* 0x000400002520783b */ /* 0x000f620000004200 */
[----:B------:R-:W-:Y:S03]  /*14e20*/  FFMA.FTZ R52, R54, R150, -R153 ;  /* 0x0000009636347223 */ /* 0x000fe60000010899 */
[----:B------:R-:W1:Y:S01]  /*14e30*/  MUFU.EX2 R186, R186 ;  /* 0x000000ba00ba7308 */ /* 0x000e620000000800 */
[----:B----4-:R-:W-:Y:S01]  /*14e40*/  F2FP.BF16.F32.PACK_AB R20, R198, R202 ;  /* 0x000000cac614723e */ /* 0x010fe200000010ff */
[-CC-:B------:R-:W-:Y:S01]  /*14e50*/  FFMA.FTZ R42, R53, R150.reuse, -R155.reuse ;  /* 0x00000096352a7223 */ /* 0x180fe2000001089b */
[-CC-:B------:R-:W-:Y:S01]  /*14e60*/  FFMA.FTZ R53, R68, R150.reuse, -R155.reuse ;  /* 0x0000009644357223 */ /* 0x180fe2000001089b */
[-C--:B------:R-:W-:Y:S01]  /*14e70*/  FFMA.FTZ R41, R56, R150.reuse, -R155 ;  /* 0x0000009638297223 */ /* 0x080fe2000001089b */
[-CC-:B------:R-:W-:Y:S01]  /*14e80*/  FFMA.FTZ R50, R58, R150.reuse, -R153.reuse ;  /* 0x000000963a327223 */ /* 0x180fe20000010899 */
[----:B------:R-:W-:Y:S01]  /*14e90*/  LDSM.16.MT88.4 R140, [R38+0x8c00] ;  /* 0x008c0000268c783b */ /* 0x000fe20000004200 */
[-C--:B------:R-:W-:Y:S03]  /*14ea0*/  FFMA.FTZ R43, R59, R150.reuse, -R153 ;  /* 0x000000963b2b7223 */ /* 0x080fe60000010899 */
[----:B------:R-:W-:Y:S01]  /*14eb0*/  MUFU.EX2 R193, R193 ;  /* 0x000000c100c17308 */ /* 0x000fe20000000800 */
[-C--:B------:R-:W-:Y:S01]  /*14ec0*/  FFMA.FTZ R39, R61, R150.reuse, -R155 ;  /* 0x000000963d277223 */ /* 0x080fe2000001089b */
[-C--:B------:R-:W-:Y:S01]  /*14ed0*/  FFMA.FTZ R48, R62, R150.reuse, -R153 ;  /* 0x000000963e307223 */ /* 0x080fe20000010899 */
[-C--:B------:R-:W-:Y:S01]  /*14ee0*/  FFMA.FTZ R62, R76, R150.reuse, -R155 ;  /* 0x000000964c3e7223 */ /* 0x080fe2000001089b */
[-CC-:B------:R-:W-:Y:S01]  /*14ef0*/  FFMA.FTZ R49, R63, R150.reuse, -R153.reuse ;  /* 0x000000963f317223 */ /* 0x180fe20000010899 */
[--C-:B------:R-:W-:Y:S01]  /*14f00*/  FFMA.FTZ R54, R66, R150, -R153.reuse ;  /* 0x0000009642367223 */ /* 0x100fe20000010899 */
[C---:B--2---:R-:W-:Y:S04]  /*14f10*/  HMMA.16816.F32.BF16 R4, R20.reuse, R12, R4 ;  /* 0x0000000c1404723c */ /* 0x044fe80000041804 */
[----:B------:R-:W2:Y:S01]  /*14f20*/  MUFU.EX2 R190, R190 ;  /* 0x000000be00be7308 */ /* 0x000ea20000000800 */
[C---:B------:R-:W-:Y:S01]  /*14f30*/  FMUL.FTZ R12, R151.reuse, R136 ;  /* 0x00000088970c7220 */ /* 0x040fe20000410000 */
[----:B------:R-:W-:Y:S01]  /*14f40*/  FMUL.FTZ R13, R151, R137 ;  /* 0x00000089970d7220 */ /* 0x000fe20000410000 */
[----:B------:R-:W-:Y:S01]  /*14f50*/  FFMA.FTZ R55, R67, R150, -R153 ;  /* 0x0000009643377223 */ /* 0x000fe20000010899 */
[C---:B------:R-:W-:Y:S06]  /*14f60*/  HMMA.16816.F32.BF16 R8, R20.reuse, R14, R8 ;  /* 0x0000000e1408723c */ /* 0x040fec0000041808 */
[----:B------:R-:W-:Y:S01]  /*14f70*/  MUFU.EX2 R189, R189 ;  /* 0x000000bd00bd7308 */ /* 0x000fe20000000800 */
[C---:B------:R-:W-:Y:S01]  /*14f80*/  FMUL.FTZ R14, R152.reuse, R138 ;  /* 0x0000008a980e7220 */ /* 0x040fe20000410000 */
[----:B------:R-:W-:Y:S01]  /*14f90*/  FMUL.FTZ R15, R152, R139 ;  /* 0x0000008b980f7220 */ /* 0x000fe20000410000 */
[-C--:B------:R-:W-:Y:S01]  /*14fa0*/  FFMA.FTZ R56, R69, R150.reuse, -R155 ;  /* 0x0000009645387223 */ /* 0x080fe2000001089b */
[-CC-:B------:R-:W-:Y:S01]  /*14fb0*/  FFMA.FTZ R59, R70, R150.reuse, -R153.reuse ;  /* 0x00000096463b7223 */ /* 0x180fe20000010899 */
[-C--:B------:R-:W-:Y:S01]  /*14fc0*/  FFMA.FTZ R58, R71, R150.reuse, -R153 ;  /* 0x00000096473a7223 */ /* 0x080fe20000010899 */
[-C--:B------:R-:W-:Y:S01]  /*14fd0*/  FFMA.FTZ R57, R72, R150.reuse, -R155 ;  /* 0x0000009648397223 */ /* 0x080fe2000001089b */
[-CC-:B------:R-:W-:Y:S03]  /*14fe0*/  FFMA.FTZ R64, R74, R150.reuse, -R153.reuse ;  /* 0x000000964a407223 */ /* 0x180fe60000010899 */
[----:B------:R-:W4:Y:S01]  /*14ff0*/  MUFU.EX2 R188, R188 ;  /* 0x000000bc00bc7308 */ /* 0x000f220000000800 */
[C---:B---3--:R-:W-:Y:S03]  /*15000*/  HMMA.16816.F32.BF16 R12, R20.reuse, R24, R12 ;  /* 0x00000018140c723c */ /* 0x048fe6000004180c */
[-CC-:B------:R-:W-:Y:S01]  /*15010*/  FFMA.FTZ R61, R75, R150.reuse, -R153.reuse ;  /* 0x000000964b3d7223 */ /* 0x180fe20000010899 */
[-CC-:B------:R-:W-:Y:S01]  /*15020*/  FFMA.FTZ R75, R90, R150.reuse, -R153.reuse ;  /* 0x000000965a4b7223 */ /* 0x180fe20000010899 */
[-C--:B------:R-:W-:Y:S01]  /*15030*/  FFMA.FTZ R90, R103, R150.reuse, -R153 ;  /* 0x00000096675a7223 */ /* 0x080fe20000010899 */
[-CC-:B------:R-:W-:Y:S03]  /*15040*/  FFMA.FTZ R63, R77, R150.reuse, -R155.reuse ;  /* 0x000000964d3f7223 */ /* 0x180fe6000001089b */
[----:B------:R-:W-:Y:S01]  /*15050*/  MUFU.EX2 R187, R187 ;  /* 0x000000bb00bb7308 */ /* 0x000fe20000000800 */
[----:B------:R-:W-:Y:S01]  /*15060*/  HMMA.16816.F32.BF16 R16, R20, R26, R16 ;  /* 0x0000001a1410723c */ /* 0x000fe20000041810 */
[----:B------:R-:W3:Y:S02]  /*15070*/  LDSM.16.MT88.4 R24, [R38+0x5800] ;  /* 0x005800002618783b */ /* 0x000ee40000004200 */
[----:B------:R-:W-:Y:S01]  /*15080*/  F2FP.BF16.F32.PACK_AB R21, R192, R195 ;  /* 0x000000c3c015723e */ /* 0x000fe200000010ff */
[-C--:B------:R-:W-:Y:S01]  /*15090*/  FFMA.FTZ R77, R89, R150.reuse, -R155 ;  /* 0x00000096594d7223 */ /* 0x080fe2000001089b */
[----:B-1----:R-:W-:Y:S01]  /*150a0*/  F2FP.BF16.F32.PACK_AB R23, R186, R191 ;  /* 0x000000bfba17723e */ /* 0x002fe200000010ff */
[-CC-:B------:R-:W-:Y:S03]  /*150b0*/  FFMA.FTZ R66, R78, R150.reuse, -R153.reuse ;  /* 0x000000964e427223 */ /* 0x180fe60000010899 */
[----:B------:R-:W1:Y:S01]  /*150c0*/  MUFU.EX2 R184, R184 ;  /* 0x000000b800b87308 */ /* 0x000e620000000800 */
[----:B--2---:R-:W-:Y:S01]  /*150d0*/  F2FP.BF16.F32.PACK_AB R20, R190, R193 ;  /* 0x000000c1be14723e */ /* 0x004fe200000010ff */
[-CC-:B------:R-:W-:Y:S01]  /*150e0*/  FFMA.FTZ R78, R91, R150.reuse, -R153.reuse ;  /* 0x000000965b4e7223 */ /* 0x180fe20000010899 */
[----:B----4-:R-:W-:Y:S01]  /*150f0*/  F2FP.BF16.F32.PACK_AB R22, R188, R189 ;  /* 0x000000bdbc16723e */ /* 0x010fe200000010ff */
[-C--:B------:R-:W-:Y:S01]  /*15100*/  FFMA.FTZ R67, R79, R150.reuse, -R153 ;  /* 0x000000964f437223 */ /* 0x080fe20000010899 */
[-CC-:B------:R-:W-:Y:S01]  /*15110*/  FFMA.FTZ R79, R92, R150.reuse, -R155.reuse ;  /* 0x000000965c4f7223 */ /* 0x180fe2000001089b */
[-CC-:B------:R-:W-:Y:S01]  /*15120*/  FFMA.FTZ R65, R80, R150.reuse, -R155.reuse ;  /* 0x0000009650417223 */ /* 0x180fe2000001089b */
[-C--:B------:R-:W-:Y:S03]  /*15130*/  FFMA.FTZ R68, R81, R150.reuse, -R155 ;  /* 0x0000009651447223 */ /* 0x080fe6000001089b */
[----:B------:R-:W-:Y:S01]  /*15140*/  MUFU.EX2 R185, R185 ;  /* 0x000000b900b97308 */ /* 0x000fe20000000800 */
[-CC-:B------:R-:W-:Y:S01]  /*15150*/  FFMA.FTZ R69, R82, R150.reuse, -R153.reuse ;  /* 0x0000009652457223 */ /* 0x180fe20000010899 */
[C---:B------:R-:W-:Y:S03]  /*15160*/  HMMA.16816.F32.BF16 R4, R20.reuse, R28, R4 ;  /* 0x0000001c1404723c */ /* 0x040fe60000041804 */
[-CC-:B------:R-:W-:Y:S01]  /*15170*/  FFMA.FTZ R82, R94, R150.reuse, -R153.reuse ;  /* 0x000000965e527223 */ /* 0x180fe20000010899 */
[-C--:B------:R-:W-:Y:S01]  /*15180*/  FFMA.FTZ R72, R83, R150.reuse, -R153 ;  /* 0x0000009653487223 */ /* 0x080fe20000010899 */
[-CC-:B------:R-:W-:Y:S03]  /*15190*/  FFMA.FTZ R71, R84, R150.reuse, -R155.reuse ;  /* 0x0000009654477223 */ /* 0x180fe6000001089b */
[----:B------:R-:W2:Y:S01]  /*151a0*/  MUFU.EX2 R182, R182 ;  /* 0x000000b600b67308 */ /* 0x000ea20000000800 */
[-C--:B------:R-:W-:Y:S01]  /*151b0*/  FFMA.FTZ R70, R85, R150.reuse, -R155 ;  /* 0x0000009655467223 */ /* 0x080fe2000001089b */
[C---:B------:R-:W-:Y:S01]  /*151c0*/  HMMA.16816.F32.BF16 R8, R20.reuse, R30, R8 ;  /* 0x0000001e1408723c */ /* 0x040fe20000041808 */
[----:B------:R-:W4:Y:S02]  /*151d0*/  LDSM.16.MT88.4 R28, [R37+0x800] ;  /* 0x00080000251c783b */ /* 0x000f240000004200 */
[-CC-:B------:R-:W-:Y:S01]  /*151e0*/  FFMA.FTZ R76, R86, R150.reuse, -R153.reuse ;  /* 0x00000096564c7223 */ /* 0x180fe20000010899 */
[-C--:B------:R-:W-:Y:S01]  /*151f0*/  FFMA.FTZ R73, R87, R150.reuse, -R153 ;  /* 0x0000009657497223 */ /* 0x080fe20000010899 */
[-CC-:B------:R-:W-:Y:S03]  /*15200*/  FFMA.FTZ R74, R88, R150.reuse, -R155.reuse ;  /* 0x00000096584a7223 */ /* 0x180fe6000001089b */
[----:B------:R-:W-:Y:S01]  /*15210*/  MUFU.EX2 R181, R181 ;  /* 0x000000b500b57308 */ /* 0x000fe20000000800 */
[-C--:B------:R-:W-:Y:S01]  /*15220*/  FFMA.FTZ R80, R93, R150.reuse, -R155 ;  /* 0x000000965d507223 */ /* 0x080fe2000001089b */
[C---:B-----5:R-:W-:Y:S03]  /*15230*/  HMMA.16816.F32.BF16 R12, R20.reuse, R32, R12 ;  /* 0x00000020140c723c */ /* 0x060fe6000004180c */
[-C--:B------:R-:W-:Y:S01]  /*15240*/  FFMA.FTZ R81, R95, R150.reuse, -R153 ;  /* 0x000000965f517223 */ /* 0x080fe20000010899 */
[-CC-:B------:R-:W-:Y:S01]  /*15250*/  FFMA.FTZ R83, R96, R150.reuse, -R155.reuse ;  /* 0x0000009660537223 */ /* 0x180fe2000001089b */
[-C--:B------:R-:W-:Y:S03]  /*15260*/  FFMA.FTZ R84, R97, R150.reuse, -R155 ;  /* 0x0000009661547223 */ /* 0x080fe6000001089b */
[----:B------:R-:W5:Y:S01]  /*15270*/  MUFU.EX2 R180, R180 ;  /* 0x000000b400b47308 */ /* 0x000f620000000800 */
[-CC-:B------:R-:W-:Y:S01]  /*15280*/  FFMA.FTZ R85, R98, R150.reuse, -R153.reuse ;  /* 0x0000009662557223 */ /* 0x180fe20000010899 */
[----:B------:R-:W-:Y:S01]  /*15290*/  HMMA.16816.F32.BF16 R16, R20, R34, R16 ;  /* 0x000000221410723c */ /* 0x000fe20000041810 */
[----:B------:R-:W4:Y:S02]  /*152a0*/  LDSM.16.MT88.4 R32, [R38+0x5c00] ;  /* 0x005c00002620783b */ /* 0x000f240000004200 */
[----:B-1----:R-:W-:Y:S01]  /*152b0*/  F2FP.BF16.F32.PACK_AB R21, R184, R187 ;  /* 0x000000bbb815723e */ /* 0x002fe200000010ff */
[-C--:B------:R-:W-:Y:S01]  /*152c0*/  FFMA.FTZ R88, R99, R150.reuse, -R153 ;  /* 0x0000009663587223 */ /* 0x080fe20000010899 */
[----:B--2---:R-:W-:Y:S03]  /*152d0*/  F2FP.BF16.F32.PACK_AB R20, R182, R185 ;  /* 0x000000b9b614723e */ /* 0x004fe600000010ff */
[----:B------:R-:W-:Y:S01]  /*152e0*/  MUFU.EX2 R183, R183 ;  /* 0x000000b700b77308 */ /* 0x000fe20000000800 */
[-CC-:B------:R-:W-:Y:S01]  /*152f0*/  FFMA.FTZ R86, R100, R150.reuse, -R155.reuse ;  /* 0x0000009664567223 */ /* 0x180fe2000001089b */
[-C--:B------:R-:W-:Y:S01]  /*15300*/  FFMA.FTZ R87, R101, R150.reuse, -R155 ;  /* 0x0000009665577223 */ /* 0x080fe2000001089b */
[-C--:B------:R-:W-:Y:S01]  /*15310*/  FFMA.FTZ R89, R102, R150.reuse, -R153 ;  /* 0x0000009666597223 */ /* 0x080fe20000010899 */
[-CC-:B------:R-:W-:Y:S01]  /*15320*/  FFMA.FTZ R91, R104, R150.reuse, -R155.reuse ;  /* 0x00000096685b7223 */ /* 0x180fe2000001089b */
[-C--:B------:R-:W-:Y:S01]  /*15330*/  FFMA.FTZ R92, R105, R150.reuse, -R155 ;  /* 0x00000096695c7223 */ /* 0x080fe2000001089b */
[-CC-:B------:R-:W-:Y:S01]  /*15340*/  FFMA.FTZ R93, R106, R150.reuse, -R153.reuse ;  /* 0x000000966a5d7223 */ /* 0x180fe20000010899 */
[-C--:B------:R-:W-:Y:S03]  /*15350*/  FFMA.FTZ R94, R107, R150.reuse, -R153 ;  /* 0x000000966b5e7223 */ /* 0x080fe60000010899 */
[----:B------:R-:W1:Y:S01]  /*15360*/  MUFU.EX2 R178, R178 ;  /* 0x000000b200b27308 */ /* 0x000e620000000800 */
[----:B-----5:R-:W-:Y:S01]  /*15370*/  F2FP.BF16.F32.PACK_AB R22, R180, R181 ;  /* 0x000000b5b416723e */ /* 0x020fe200000010ff */
        /* <DEDUP_REMOVED lines=10> */
[----:B------:R-:W-:Y:S01]  /*15420*/  FFMA.FTZ R120, R120, R150, -R155 ;  /* 0x0000009678787223 */ /* 0x000fe2000001089b */
[----:B------:R-:W-:Y:S01]  /*15430*/  FFMA.FTZ R201, R152, R235, R201 ;  /* 0x000000eb98c97223 */ /* 0x000fe200000100c9 */
[----:B------:R-:W-:Y:S01]  /*15440*/  FFMA.FTZ R202, R151, R236, R202 ;  /* 0x000000ec97ca7223 */ /* 0x000fe200000100ca */
[----:B------:R-:W-:Y:S03]  /*15450*/  FFMA.FTZ R124, R124, R150, -R155 ;  /* 0x000000967c7c7223 */ /* 0x000fe6000001089b */
[----:B------:R-:W2:Y:S01]  /*15460*/  MUFU.EX2 R174, R174 ;  /* 0x000000ae00ae7308 */ /* 0x000ea20000000800 */
[----:B-1----:R-:W-:Y:S01]  /*15470*/  F2FP.BF16.F32.PACK_AB R23, R178, R183 ;  /* 0x000000b7b217723e */ /* 0x002fe200000010ff */
[----:B------:R-:W-:Y:S01]  /*15480*/  FADD.FTZ R200, R200, R201 ;  /* 0x000000c9c8c87221 */ /* 0x000fe20000010000 */
[----:B------:R-:W-:Y:S01]  /*15490*/  FADD.FTZ R202, R198, R202 ;  /* 0x000000cac6ca7221 */ /* 0x000fe20000010000 */
[----:B------:R-:W-:Y:S02]  /*154a0*/  ISETP.GT.AND P0, PT, R233, R216, PT ;  /* 0x000000d8e900720c */ /* 0x000fe40003f04270 */
[----:B------:R-:W-:Y:S01]  /*154b0*/  FADD.FTZ R199, R199, R200 ;  /* 0x000000c8c7c77221 */ /* 0x000fe20000010000 */
[----:B------:R-:W-:Y:S03]  /*154c0*/  FADD.FTZ R197, R197, R202 ;  /* 0x000000cac5c57221 */ /* 0x000fe60000010000 */
[----:B------:R-:W-:Y:S01]  /*154d0*/  MUFU.EX2 R179, R179 ;  /* 0x000000b300b37308 */ /* 0x000fe20000000800 */
[C---:B---3--:R-:W-:Y:S03]  /*154e0*/  HMMA.16816.F32.BF16 R4, R20.reuse, R24, R4 ;  /* 0x000000181404723c */ /* 0x048fe60000041804 */
[----:B------:R-:W-:Y:S01]  /*154f0*/  FADD.FTZ R194, R194, R199 ;  /* 0x000000c7c2c27221 */ /* 0x000fe20000010000 */
[----:B------:R-:W-:Y:S01]  /*15500*/  FADD.FTZ R196, R196, R197 ;  /* 0x000000c5c4c47221 */ /* 0x000fe20000010000 */
[----:B------:R-:W-:Y:S04]  /*15510*/  MOV R151, R2 ;  /* 0x0000000200977202 */ /* 0x000fe80000000f00 */
[----:B------:R-:W1:Y:S01]  /*15520*/  MUFU.EX2 R176, R176 ;  /* 0x000000b000b07308 */ /* 0x000e620000000800 */
[C---:B------:R-:W-:Y:S01]  /*15530*/  HMMA.16816.F32.BF16 R8, R20.reuse, R26, R8 ;  /* 0x0000001a1408723c */ /* 0x040fe20000041808 */
[----:B------:R-:W3:Y:S02]  /*15540*/  LDSM.16.MT88.4 R24, [R37+0xc00] ;  /* 0x000c00002518783b */ /* 0x000ee40000004200 */
[----:B------:R-:W-:Y:S01]  /*15550*/  FADD.FTZ R195, R195, R194 ;  /* 0x000000c2c3c37221 */ /* 0x000fe20000010000 */
[----:B------:R-:W-:Y:S01]  /*15560*/  FADD.FTZ R193, R193, R196 ;  /* 0x000000c4c1c17221 */ /* 0x000fe20000010000 */
[----:B------:R-:W-:Y:S04]  /*15570*/  MOV R152, R3 ;  /* 0x0000000300987202 */ /* 0x000fe80000000f00 */
        /* <DEDUP_REMOVED lines=48> */
[----:B------:R-:W-:Y:S03]  /*15880*/  FADD.FTZ R171, R171, R170 ;  /* 0x000000aaabab7221 */ /* 0x000fe60000010000 */
[----:B------:R-:W-:Y:S01]  /*15890*/  MUFU.EX2 R167, R167 ;  /* 0x000000a700a77308 */ /* 0x000fe20000000800 */
[----:B------:R-:W-:Y:S01]  /*158a0*/  FADD.FTZ R166, R166, R169 ;  /* 0x000000a9a6a67221 */ /* 0x000fe20000010000 */
[----:B------:R-:W-:Y:S08]  /*158b0*/  FADD.FTZ R168, R168, R171 ;  /* 0x000000aba8a87221 */ /* 0x000ff00000010000 */
[----:B------:R-:W1:Y:S01]  /*158c0*/  MUFU.EX2 R162, R162 ;  /* 0x000000a200a27308 */ /* 0x000e620000000800 */
[C---:B---3--:R-:W-:Y:S01]  /*158d0*/  F2FP.BF16.F32.PACK_AB R22, R164.reuse, R165 ;  /* 0x000000a5a416723e */ /* 0x048fe200000010ff */
        /* <DEDUP_REMOVED lines=135> */
[----:B------:R-:W-:Y:S03]  /*16150*/  HMMA.16816.F32.BF16 R16, R20, R34, R16 ;  /* 0x000000221410723c */ /* 0x000fe60000041810 */
[----:B------:R-:W-:Y:S01]  /*16160*/  FADD.FTZ R103, R45, R32 ;  /* 0x000000202d677221 */ /* 0x000fe20000010000 */
[----:B--2---:R-:W-:Y:S01]  /*16170*/  F2FP.BF16.F32.PACK_AB R20, R80, R79 ;  /* 0x0000004f5014723e */ /* 0x004fe200000010ff */
[----:B------:R-:W2:Y:S01]  /*16180*/  LDSM.16.MT88.4 R32, [R38+0x8000] ;  /* 0x008000002620783b */ /* 0x000ea20000004200 */
[----:B-1----:R-:W-:Y:S03]  /*16190*/  F2FP.BF16.F32.PACK_AB R21, R81, R82 ;  /* 0x000000525115723e */ /* 0x002fe600000010ff */
[----:B------:R-:W-:Y:S01]  /*161a0*/  MUFU.EX2 R85, R85 ;  /* 0x0000005500557308 */ /* 0x000fe20000000800 */
[----:B------:R-:W-:Y:S01]  /*161b0*/  FADD.FTZ R50, R50, R103 ;  /* 0x0000006732327221 */ /* 0x000fe20000010000 */
[-C--:B------:R-:W-:Y:S03]  /*161c0*/  FFMA.FTZ R45, R117, R150.reuse, -R155 ;  /* 0x00000096752d7223 */ /* 0x080fe6000001089b */
[----:B------:R-:W-:Y:S05]  /*161d0*/  FADD.FTZ R43, R43, R50 ;  /* 0x000000322b2b7221 */ /* 0x000fea0000010000 */
[----:B------:R-:W1:Y:S01]  /*161e0*/  MUFU.EX2 R88, R88 ;  /* 0x0000005800587308 */ /* 0x000e620000000800 */
[----:B----4-:R-:W-:Y:S01]  /*161f0*/  F2FP.BF16.F32.PACK_AB R22, R84, R83 ;  /* 0x000000535416723e */ /* 0x010fe200000010ff */
[----:B------:R-:W-:Y:S01]  /*16200*/  FADD.FTZ R48, R48, R43 ;  /* 0x0000002b30307221 */ /* 0x000fe20000010000 */
[-CC-:B------:R-:W-:Y:S03]  /*16210*/  FFMA.FTZ R43, R122, R150.reuse, -R153.reuse ;  /* 0x000000967a2b7223 */ /* 0x180fe60000010899 */
[----:B------:R-:W-:Y:S01]  /*16220*/  FADD.FTZ R49, R49, R48 ;  /* 0x0000003031317221 */ /* 0x000fe20000010000 */
[-C--:B------:R-:W-:Y:S03]  /*16230*/  FFMA.FTZ R48, R126, R150.reuse, -R153 ;  /* 0x000000967e307223 */ /* 0x080fe60000010899 */
        /* <DEDUP_REMOVED lines=8> */
[C---:B------:R-:W-:Y:S03]  /*162c0*/  HMMA.16816.F32.BF16 R4, R20.reuse, R24, R4 ;  /* 0x000000181404723c */ /* 0x040fe60000041804 */
[----:B------:R-:W-:Y:S01]  /*162d0*/  FADD.FTZ R25, R41, R42 ;  /* 0x0000002a29197221 */ /* 0x000fe20000010000 */
[-C--:B------:R-:W-:Y:S01]  /*162e0*/  FFMA.FTZ R41, R118, R150.reuse, -R153 ;  /* 0x0000009676297223 */ /* 0x080fe20000010899 */
[----:B------:R-:W-:Y:S04]  /*162f0*/  FADD.FTZ R64, R64, R59 ;  /* 0x0000003b40407221 */ /* 0x000fe80000010000 */
[----:B------:R-:W1:Y:S01]  /*16300*/  MUFU.EX2 R90, R90 ;  /* 0x0000005a005a7308 */ /* 0x000e620000000800 */
        /* <DEDUP_REMOVED lines=9> */
[-C--:B------:R-:W-:Y:S01]  /*163a0*/  FFMA.FTZ R42, R121, R150.reuse, -R155 ;  /* 0x00000096792a7223 */ /* 0x080fe2000001089b */
[----:B------:R-:W-:Y:S03]  /*163b0*/  FFMA.FTZ R44, R123, R150, -R153 ;  /* 0x000000967b2c7223 */ /* 0x000fe60000010899 */
        /* <DEDUP_REMOVED lines=9> */
[----:B------:R-:W-:Y:S04]  /*16450*/  FADD.FTZ R61, R61, R64 ;  /* 0x000000403d3d7221 */ /* 0x000fe80000010000 */
        /* <DEDUP_REMOVED lines=10> */
[----:B------:R-:W-:Y:S08]  /*16500*/  FADD.FTZ R76, R73, R76 ;  /* 0x0000004c494c7221 */ /* 0x000ff00000010000 */
        /* <DEDUP_REMOVED lines=20> */
[----:B------:R-:W-:Y:S09]  /*16650*/  FADD.FTZ R49, R70, R49 ;  /* 0x0000003146317221 */ /* 0x000ff20000010000 */
[----:B------:R-:W1:Y:S01]  /*16660*/  MUFU.EX2 R102, R102 ;  /* 0x0000006600667308 */ /* 0x000e620000000800 */
[----:B-----5:R-:W-:Y:S09]  /*16670*/  F2FP.BF16.F32.PACK_AB R22, R100, R99 ;  /* 0x000000636416723e */ /* 0x020ff200000010ff */
[----:B------:R-:W-:Y:S10]  /*16680*/  MUFU.EX2 R52, R116 ;  /* 0x0000007400347308 */ /* 0x000ff40000000800 */
[----:B------:R-:W3:Y:S01]  /*16690*/  MUFU.EX2 R45, R45 ;  /* 0x0000002d002d7308 */ /* 0x000ee20000000800 */
[----:B-1----:R-:W-:Y:S09]  /*166a0*/  F2FP.BF16.F32.PACK_AB R23, R102, R101 ;  /* 0x000000656617723e */ /* 0x002ff200000010ff */
[----:B------:R-:W-:Y:S01]  /*166b0*/  MUFU.EX2 R41, R41 ;  /* 0x0000002900297308 */ /* 0x000fe20000000800 */
[C---:B----4-:R-:W-:Y:S03]  /*166c0*/  HMMA.16816.F32.BF16 R4, R20.reuse, R28, R4 ;  /* 0x0000001c1404723c */ /* 0x050fe60000041804 */
        /* <DEDUP_REMOVED lines=19> */
[----:B---3--:R-:W-:Y:S01]  /*16800*/  F2FP.BF16.F32.PACK_AB R20, R45, R52 ;  /* 0x000000342d14723e */ /* 0x008fe200000010ff */
        /* <DEDUP_REMOVED lines=35> */
[----:B------:R-:W-:Y:S01]  /*16a40*/  FADD.FTZ R40, R40, R41 ;  /* 0x0000002928287221 */ /* 0x000fe20000010000 */
[----:B------:R-:W-:Y:S08]  /*16a50*/  HMMA.16816.F32.BF16 R16, R20, R30, R16 ;  /* 0x0000001e1410723c */ /* 0x000ff00000041810 */
[----:B------:R-:W2:Y:S01]  /*16a60*/  MUFU.EX2 R155, R155 ;  /* 0x0000009b009b7308 */ /* 0x000ea20000000800 */
[----:B---3--:R-:W-:Y:S01]  /*16a70*/  F2FP.BF16.F32.PACK_AB R133, R49, R48 ;  /* 0x000000303185723e */ /* 0x008fe200000010ff */
[----:B------:R-:W-:Y:S04]  /*16a80*/  FADD.FTZ R21, R99, R96 ;  /* 0x0000006063157221 */ /* 0x000fe80000010000 */
[----:B------:R-:W-:Y:S04]  /*16a90*/  FADD.FTZ R21, R100, R21 ;  /* 0x0000001564157221 */ /* 0x000fe80000010000 */
[----:B------:R-:W-:Y:S10]  /*16aa0*/  MUFU.EX2 R33, R33 ;  /* 0x0000002100217308 */ /* 0x000ff40000000800 */
[----:B------:R-:W3:Y:S01]  /*16ab0*/  MUFU.EX2 R34, R153 ;  /* 0x0000009900227308 */ /* 0x000ee20000000800 */
[----:B--2---:R-:W-:Y:S02]  /*16ac0*/  F2FP.BF16.F32.PACK_AB R134, R155, R32 ;  /* 0x000000209b86723e */ /* 0x004fe400000010ff */
[----:B---3--:R-:W-:Y:S07]  /*16ad0*/  F2FP.BF16.F32.PACK_AB R135, R34, R33 ;  /* 0x000000212287723e */ /* 0x008fee00000010ff */
        /* <DEDUP_REMOVED lines=17> */
[----:B------:R-:W-:Y:S01]  /*16bf0*/  FADD.FTZ R236, R155, R32 ;  /* 0x000000209bec7221 */ /* 0x000fe20000010000 */
[----:B------:R-:W-:Y:S07]  /*16c00*/  @P0 BRA `(.L_x_3832) ;  /* 0xffffffa800340947 */ /* 0x000fee000383ffff */
.L_x_3825:
        /* <DEDUP_REMOVED lines=10> */
.L_x_3840:
[----:B------:R-:W2:Y:S01]  /*16cb0*/  S2R R0, SR_TID.X ;  /* 0x0000000000007919 */ /* 0x000ea20000002100 */
[----:B---34-:R-:W-:Y:S01]  /*16cc0*/  FADD.FTZ R9, R9, R10 ;  /* 0x0000000a09097221 */ /* 0x018fe20000010000 */
[----:B------:R-:W-:Y:S01]  /*16cd0*/  FSETP.NE.FTZ.AND P1, PT, R12, RZ, PT ;  /* 0x000000ff0c00720b */ /* 0x000fe20003f35000 */
[----:B------:R-:W3:Y:S01]  /*16ce0*/  MUFU.RCP R7, R12 ;  /* 0x0000000c00077308 */ /* 0x000ee20000001000 */
[----:B------:R-:W-:Y:S01]  /*16cf0*/  MOV R20, 0xff800000 ;  /* 0xff80000000147802 */ /* 0x000fe20000000f00 */
[----:B------:R-:W-:Y:S05]  /*16d00*/  WARPSYNC.ALL ;  /* 0x0000000000007948 */ /* 0x000fea0003800000 */
[----:B------:R-:W-:Y:S01]  /*16d10*/  FSETP.NE.FTZ.AND P0, PT, R9, RZ, PT ;  /* 0x000000ff0900720b */ /* 0x000fe20003f15000 */
[----:B------:R-:W-:Y:S08]  /*16d20*/  MUFU.RCP R5, R9 ;  /* 0x0000000900057308 */ /* 0x000ff00000001000 */
[----:B------:R-:W4:Y:S01]  /*16d30*/  @P1 MUFU.LG2 R11, R12 ;  /* 0x0000000c000b1308 */ /* 0x000f220000000c00 */
        /* <DEDUP_REMOVED lines=8> */
[C---:B--2---:R-:W-:Y:S01]  /*16dc0*/  SHF.L.U32 R6, R0.reuse, 0x1, RZ ;  /* 0x0000000100067819 */ /* 0x044fe200000006ff */
[----:B------:R-:W-:Y:S01]  /*16dd0*/  FMUL.FTZ R133, R7, R133 ;  /* 0x0000008507857220 */ /* 0x000fe20000410000 */
[----:B------:R-:W-:Y:S02]  /*16de0*/  SHF.L.U32 R8, R0, 0x3, RZ ;  /* 0x0000000300087819 */ /* 0x000fe400000006ff */
[----:B------:R-:W-:Y:S01]  /*16df0*/  LOP3.LUT R6, R6, 0x6, RZ, 0xc0, !PT ;  /* 0x0000000606067812 */ /* 0x000fe200078ec0ff */
[----:B----4-:R-:W-:Y:S01]  /*16e00*/  @P1 FMUL.FTZ R11, R11, 0.69314718246459960938 ;  /* 0x3f3172180b0b1820 */ /* 0x010fe20000410000 */
[----:B------:R-:W-:-:S02]  /*16e10*/  LOP3.LUT R7, R8, 0xc0, RZ, 0xc0, !PT ;  /* 0x000000c008077812 */ /* 0x000fc400078ec0ff */
[----:B------:R-:W-:Y:S01]  /*16e20*/  LOP3.LUT R209, R6, 0x3e00, R209, 0xf8, !PT ;  /* 0x00003e0006d17812 */ /* 0x000fe200078ef8d1 */
[----:B-----5:R-:W-:Y:S01]  /*16e30*/  @P1 FFMA.FTZ R20, R4, R3, R11 ;  /* 0x0000000304141223 */ /* 0x020fe2000001000b */
[----:B------:R-:W2:Y:S01]  /*16e40*/  @P0 MUFU.LG2 R6, R9 ;  /* 0x0000000900060308 */ /* 0x000ea20000000c00 */
[----:B------:R-:W-:Y:S02]  /*16e50*/  FSEL R5, R5, 1, P0 ;  /* 0x3f80000005057808 */ /* 0x000fe40000000000 */
[--C-:B------:R-:W-:Y:S02]  /*16e60*/  LOP3.LUT R7, R7, 0x18, R0.reuse, 0xf8, !PT ;  /* 0x0000001807077812 */ /* 0x100fe400078ef800 */
[----:B------:R-:W-:Y:S01]  /*16e70*/  MOV R3, 0xff800000 ;  /* 0xff80000000037802 */ /* 0x000fe20000000f00 */
        /* <DEDUP_REMOVED lines=8> */
[----:B------:R-:W-:Y:S01]  /*16f00*/  SHF.R.U32.HI R26, RZ, 0x2, R0 ;  /* 0x00000002ff1a7819 */ /* 0x000fe20000011600 */
[----:B--2---:R-:W-:Y:S01]  /*16f10*/  @P0 FMUL.FTZ R9, R6, 0.69314718246459960938 ;  /* 0x3f31721806090820 */ /* 0x004fe20000410000 */
[----:B------:R-:W-:-:S03]  /*16f20*/  LOP3.LUT R6, R209, 0x20, R8, 0xf8, !PT ;  /* 0x00000020d1067812 */ /* 0x000fc600078ef808 */
[----:B------:R-:W-:Y:S01]  /*16f30*/  @P0 FFMA.FTZ R3, R4, R2, R9 ;  /* 0x0000000204030223 */ /* 0x000fe20000010009 */
[----:B------:R-:W-:Y:S01]  /*16f40*/  LOP3.LUT R5, R6, R7, RZ, 0xfc, !PT ;  /* 0x0000000706057212 */ /* 0x000fe200078efcff */
[----:B------:R-:W-:Y:S03]  /*16f50*/  BAR.SYNC.DEFER_BLOCKING 0x0 ;  /* 0x0000000000007b1d */ /* 0x000fe60000010000 */
[----:B------:R-:W-:Y:S02]  /*16f60*/  LEA R5, R5, UR6, 0x2 ;  /* 0x0000000605057c11 */ /* 0x000fe4000f8e10ff */
[C---:B------:R-:W-:Y:S02]  /*16f70*/  LOP3.LUT R2, R8.reuse, 0x80, RZ, 0xc0, !PT ;  /* 0x0000008008027812 */ /* 0x040fe400078ec0ff */
[----:B------:R-:W-:-:S03]  /*16f80*/  LOP3.LUT R8, R8, 0x40, RZ, 0xc0, !PT ;  /* 0x0000004008087812 */ /* 0x000fc600078ec0ff */
[C---:B------:R-:W-:Y:S02]  /*16f90*/  IMAD.IADD R7, R5.reuse, 0x1, -R2 ;  /* 0x0000000105077824 */ /* 0x040fe400078e0a02 */
[--C-:B------:R-:W-:Y:S02]  /*16fa0*/  IMAD.IADD R4, R5, 0x1, -R8.reuse ;  /* 0x0000000105047824 */ /* 0x100fe400078e0a08 */
[----:B------:R-:W-:Y:S01]  /*16fb0*/  IMAD.IADD R8, R7, 0x1, -R8 ;  /* 0x0000000107087824 */ /* 0x000fe200078e0a08 */
[----:B------:R-:W-:Y:S04]  /*16fc0*/  STS.64 [R5], R144 ;  /* 0x0000009005007388 */ /* 0x000fe80000000a00 */
[----:B------:R2:W-:Y:S04]  /*16fd0*/  STS.64 [R5+0x400], R146 ;  /* 0x0004009205007388 */ /* 0x0005e80000000a00 */
[----:B------:R3:W-:Y:S04]  /*16fe0*/  STS.64 [R4+0x20], R140 ;  /* 0x0000208c04007388 */ /* 0x0007e80000000a00 */
[----:B------:R3:W-:Y:S04]  /*16ff0*/  STS.64 [R4+0x420], R142 ;  /* 0x0004208e04007388 */ /* 0x0007e80000000a00 */
[----:B------:R3:W-:Y:S04]  /*17000*/  STS.64 [R7+0x40], R136 ;  /* 0x0000408807007388 */ /* 0x0007e80000000a00 */
[----:B------:R3:W-:Y:S04]  /*17010*/  STS.64 [R7+0x440], R138 ;  /* 0x0004408a07007388 */ /* 0x0007e80000000a00 */
[----:B------:R3:W-:Y:S04]  /*17020*/  STS.64 [R8+0x60], R132 ;  /* 0x0000608408007388 */ /* 0x0007e80000000a00 */
[----:B------:R3:W-:Y:S04]  /*17030*/  STS.64 [R8+0x460], R134 ;  /* 0x0004608608007388 */ /* 0x0007e80000000a00 */
[----:B------:R-:W4:Y:S04]  /*17040*/  LD.E.64 R24, desc[UR4][R148.64+0xb0] ;  /* 0x0000b00494187980 */ /* 0x000f28000c101b00 */
[----:B------:R-:W3:Y:S01]  /*17050*/  LD.E R9, desc[UR4][R148.64+0x60] ;  /* 0x0000600494097980 */ /* 0x000ee2000c101900 */
[----:B------:R-:W-:Y:S01]  /*17060*/  IMAD.SHL.U32 R2, R0, 0x4, RZ ;  /* 0x0000000400027824 */ /* 0x000fe200078e00ff */
[----:B------:R-:W-:Y:S01]  /*17070*/  LOP3.LUT R11, R36, 0x30, RZ, 0xc0, !PT ;  /* 0x00000030240b7812 */ /* 0x000fe200078ec0ff */
[----:B------:R-:W-:Y:S01]  /*17080*/  IMAD.SHL.U32 R223, R223, 0x40, RZ ;  /* 0x00000040dfdf7824 */ /* 0x000fe200078e00ff */
[----:B------:R1:W5:Y:S01]  /*17090*/  LD.E R23, desc[UR4][R148.64+0xcc] ;  /* 0x0000cc0494177980 */ /* 0x000362000c101900 */
[----:B------:R-:W-:-:S02]  /*170a0*/  LOP3.LUT P0, RZ, R0, 0x3, RZ, 0xc0, !PT ;  /* 0x0000000300ff7812 */ /* 0x000fc4000780c0ff */
[----:B--2---:R-:W-:Y:S01]  /*170b0*/  LOP3.LUT R5, R2, 0xd8, RZ, 0xc0, !PT ;  /* 0x000000d802057812 */ /* 0x004fe200078ec0ff */
[----:B------:R1:W5:Y:S01]  /*170c0*/  LD.E.64 R30, desc[UR4][R148.64+0x78] ;  /* 0x00007804941e7980 */ /* 0x000362000c101b00 */
[----:B------:R-:W-:Y:S02]  /*170d0*/  LOP3.LUT R26, R11, 0x7, R26, 0xf8, !PT ;  /* 0x000000070b1a7812 */ /* 0x000fe400078ef81a */
[----:B------:R-:W-:Y:S01]  /*170e0*/  LOP3.LUT R5, R5, 0x18, R36, 0x78, !PT ;  /* 0x0000001805057812 */ /* 0x000fe200078e7824 */
[----:B------:R1:W5:Y:S03]  /*170f0*/  LD.E.64 R28, desc[UR4][R148.64+0xa8] ;  /* 0x0000a804941c7980 */ /* 0x000366000c101b00 */
[----:B------:R-:W-:-:S04]  /*17100*/  LOP3.LUT R5, R5, 0xf24, R2, 0xf8, !PT ;  /* 0x00000f2405057812 */ /* 0x000fc800078ef802 */
[----:B------:R-:W-:Y:S01]  /*17110*/  LEA R21, R5, UR6, 0x2 ;  /* 0x0000000605157c11 */ /* 0x000fe2000f8e10ff */
[----:B------:R-:W-:Y:S06]  /*17120*/  BAR.SYNC.DEFER_BLOCKING 0x0 ;  /* 0x0000000000007b1d */ /* 0x000fec0000010000 */
[----:B------:R1:W2:Y:S04]  /*17130*/  LDS.128 R16, [R21] ;  /* 0x0000000015107984 */ /* 0x0002a80000000c00 */
[----:B------:R1:W1:Y:S04]  /*17140*/  LDS.128 R12, [R21+0x800] ;  /* 0x00080000150c7984 */ /* 0x0002680000000c00 */
[----:B------:R1:W1:Y:S01]  /*17150*/  LDS.128 R4, [R21+0x1800] ;  /* 0x0018000015047984 */ /* 0x0002620000000c00 */
[----:B------:R-:W-:Y:S01]  /*17160*/  BSSY.RECONVERGENT B0, `(.L_x_3834) ;  /* 0x0000010000007945 */ /* 0x000fe20003800200 */
[----:B----4-:R-:W-:-:S04]  /*17170*/  IMAD R24, R24, UR8, R227 ;  /* 0x0000000818187c24 */ /* 0x010fc8000f8e02e3 */
[----:B---3--:R-:W-:Y:S02]  /*17180*/  IMAD R24, R24, R9, R226 ;  /* 0x0000000918187224 */ /* 0x008fe400078e02e2 */
[----:B------:R3:W4:Y:S02]  /*17190*/  LDS.128 R8, [R21+0x1000] ;  /* 0x0010000015087984 */ /* 0x0007240000000c00 */
[----:B------:R-:W-:Y:S01]  /*171a0*/  IMAD R25, R25, R24, R223 ;  /* 0x0000001819197224 */ /* 0x000fe200078e02df */
[----:B-12---:R-:W-:Y:S06]  /*171b0*/  @P0 BRA `(.L_x_3835) ;  /* 0x0000000000280947 */ /* 0x006fec0003800000 */
[----:B---3--:R-:W-:Y:S01]  /*171c0*/  IMAD.IADD R21, R224, 0x1, -R223 ;  /* 0x00000001e0157824 */ /* 0x008fe200078e0adf */
        /* <DEDUP_REMOVED lines=9> */
.L_x_3835:
[----:B------:R-:W-:Y:S05]  /*17260*/  BSYNC.RECONVERGENT B0 ;  /* 0x0000000000007941 */ /* 0x000fea0003800200 */
.L_x_3834:
[----:B------:R-:W2:Y:S01]  /*17270*/  LD.E R148, desc[UR4][R148.64+0xc0] ;  /* 0x0000c00494947980 */ /* 0x000ea2000c101900 */
[----:B---3--:R-:W-:Y:S01]  /*17280*/  LOP3.LUT R21, R2, 0x1c, RZ, 0xc0, !PT ;  /* 0x0000001c02157812 */ /* 0x008fe200078ec0ff */
[----:B------:R-:W-:Y:S01]  /*17290*/  IMAD.IADD R223, R224, 0x1, -R223 ;  /* 0x00000001e0df7824 */ /* 0x000fe200078e0adf */
[----:B-1----:R-:W-:Y:S02]  /*172a0*/  LOP3.LUT R3, R2, 0xfe0, RZ, 0xc0, !PT ;  /* 0x00000fe002037812 */ /* 0x002fe400078ec0ff */
        /* <DEDUP_REMOVED lines=18> */
[----:B----4-:R1:W-:Y:S02]  /*173d0*/  @!P2 ST.E.128 desc[UR4][R20.64+0x1000], R8 ;  /* 0x001000081400a985 */ /* 0x0103e4000c101d04 */
[----:B-1----:R-:W-:Y:S05]  /*173e0*/  @P0 RET.REL.NODEC R222 `(_ZN5flash24flash_fwd_splitkv_kernelI23Flash_fwd_kernel_traitsILi32ELi64ELi256ELi4ELb0ELb0EN7cutlass10bfloat16_tE19Flash_kernel_traitsILi32ELi64ELi256ELi4ES3_EELb0ELb0ELb1ELb0ELb0ELb0ELb1ELb1EEEvNS_16Flash_fwd_paramsE) ;  /* 0xfffffe8cde040950 */ /* 0x002fea0003c3ffff */
[----:B------:R-:W-:Y:S01]  /*173f0*/  MOV R223, 0x0 ;  /* 0x0000000000df7802 */ /* 0x000fe20000000f00 */
[----:B------:R1:W-:Y:S03]  /*17400*/  ST.E.128 desc[UR4][R20.64+0x1800], R4 ;  /* 0x0018000414007985 */ /* 0x0003e6000c101d04 */
[----:B-1----:R-:W-:Y:S05]  /*17410*/  RET.REL.NODEC R222 `(_ZN5flash24flash_fwd_splitkv_kernelI23Flash_fwd_kernel_traitsILi32ELi64ELi256ELi4ELb0ELb0EN7cutlass10bfloat16_tE19Flash_kernel_traitsILi32ELi64ELi256ELi4ES3_EELb0ELb0ELb1ELb0ELb0ELb0ELb1ELb1EEEvNS_16Flash_fwd_paramsE) ;  /* 0xfffffe88def87950 */ /* 0x002fea0003c3ffff */
.L_x_3833:
[----:B------:R-:W-:Y:S01]  /*17420*/  MOV R5, 0x2 ;  /* 0x0000000200057802 */ /* 0x000fe20000000f00 */
[----:B------:R-:W-:Y:S01]  /*17430*/  IMAD.MOV.U32 R0, RZ, RZ, 0x1f ;  /* 0x0000001fff007424 */ /* 0x000fe200078e00ff */
[----:B------:R-:W-:-:S07]  /*17440*/  MOV R6, 0xffffffff ;  /* 0xffffffff00067802 */ /* 0x000fce0000000f00 */
[----:B-1---5:R-:W-:Y:S05]  /*17450*/  WARPSYNC.COLLECTIVE R6, `(.L_x_3836) ;  /* 0x0000000006087348 */ /* 0x022fea0003c00000 */
[----:B------:R2:W3:Y:S02]  /*17460*/  SHFL.BFLY P0, R10, R236, R5, R0 ;  /* 0x0c000005ec0a7389 */ /* 0x0004e40000000000 */
[----:B-123-5:R-:W-:Y:S05]  /*17470*/  ENDCOLLECTIVE ;  /* 0x000000000000791b */ /* 0x02efea0003800000 */
.L_x_3836:
[----:B------:R-:W-:Y:S02]  /*17480*/  IMAD.MOV.U32 R7, RZ, RZ, R10 ;  /* 0x000000ffff077224 */ /* 0x000fe400078e000a */
[----:B------:R-:W-:Y:S02]  /*17490*/  IMAD.MOV.U32 R5, RZ, RZ, 0x1 ;  /* 0x00000001ff057424 */ /* 0x000fe400078e00ff */
[----:B------:R-:W-:-:S05]  /*174a0*/  FADD.FTZ R8, R7, R236 ;  /* 0x000000ec07087221 */ /* 0x000fca0000010000 */
[----:B------:R-:W-:-:S07]  /*174b0*/  MOV R236, R8 ;  /* 0x0000000800ec7202 */ /* 0x000fce0000000f00 */
[----:B------:R-:W-:Y:S05]  /*174c0*/  WARPSYNC.COLLECTIVE R6, `(.L_x_3837) ;  /* 0x0000000006087348 */ /* 0x000fea0003c00000 */
[----:B------:R1:W2:Y:S02]  /*174d0*/  SHFL.BFLY P0, R10, R236, R5, R0 ;  /* 0x0c000005ec0a7389 */ /* 0x0002a40000000000 */
[----:B-12---:R-:W-:Y:S05]  /*174e0*/  ENDCOLLECTIVE ;  /* 0x000000000000791b */ /* 0x006fea0003800000 */
.L_x_3837:
[----:B------:R-:W-:Y:S01]  /*174f0*/  MOV R236, R235 ;  /* 0x000000eb00ec7202 */ /* 0x000fe20000000f00 */
[----:B------:R-:W-:Y:S01]  /*17500*/  IMAD.MOV.U32 R5, RZ, RZ, 0x2 ;  /* 0x00000002ff057424 */ /* 0x000fe200078e00ff */
[----:B------:R-:W-:-:S07]  /*17510*/  MOV R7, R10 ;  /* 0x0000000a00077202 */ /* 0x000fce0000000f00 */
[----:B------:R-:W-:Y:S05]  /*17520*/  WARPSYNC.COLLECTIVE R6, `(.L_x_3838) ;  /* 0x0000000006087348 */ /* 0x000fea0003c00000 */
[----:B------:R1:W2:Y:S02]  /*17530*/  SHFL.BFLY P0, R10, R236, R5, R0 ;  /* 0x0c000005ec0a7389 */ /* 0x0002a40000000000 */
[----:B-12---:R-:W-:Y:S05]  /*17540*/  ENDCOLLECTIVE ;  /* 0x000000000000791b */ /* 0x006fea0003800000 */
.L_x_3838:
[----:B------:R-:W-:Y:S01]  /*17550*/  FADD.FTZ R12, R8, R7 ;  /* 0x00000007080c7221 */ /* 0x000fe20000010000 */
[----:B------:R-:W-:Y:S01]  /*17560*/  FADD.FTZ R9, R10, R235 ;  /* 0x000000eb0a097221 */ /* 0x000fe20000010000 */
[----:B------:R-:W-:-:S04]  /*17570*/  MOV R5, 0x1 ;  /* 0x0000000100057802 */ /* 0x000fc80000000f00 */
[----:B------:R-:W-:-:S07]  /*17580*/  MOV R236, R9 ;  /* 0x0000000900ec7202 */ /* 0x000fce0000000f00 */
[----:B------:R-:W-:Y:S05]  /*17590*/  WARPSYNC.COLLECTIVE R6, `(.L_x_3839) ;  /* 0x0000000006087348 */ /* 0x000fea0003c00000 */
[----:B------:R1:W2:Y:S02]  /*175a0*/  SHFL.BFLY P0, R10, R236, R5, R0 ;  /* 0x0c000005ec0a7389 */ /* 0x0002a40000000000 */
[----:B-12---:R-:W-:Y:S05]  /*175b0*/  ENDCOLLECTIVE ;  /* 0x000000000000791b */ /* 0x006fea0003800000 */
.L_x_3839:
[----:B------:R-:W-:Y:S05]  /*175c0*/  BRA `(.L_x_3840) ;  /* 0xfffffff400b87947 */ /* 0x000fea000383ffff */
.L_x_3841:
        /* <DEDUP_REMOVED lines=11> */
.L_x_10256:


//--------------------- .text._ZN5flash24flash_fwd_splitkv_kernelI23Flash_fwd_kernel_traitsILi32ELi64ELi256ELi4ELb0ELb0EN7cutlass10bfloat16_tE19Flash_kernel_traitsILi32ELi64ELi256ELi4ES3_EELb0ELb0ELb1ELb0ELb0ELb1ELb1ELb1EEEvNS_16Flash_fwd_paramsE --------------------------
	.section	.text._ZN5flash24flash_fwd_splitkv_kernelI23Flash_fwd_kernel_traitsILi32ELi64ELi256ELi4ELb0ELb0EN7cutlass10bfloat16_tE19Flash_kernel_traitsILi32ELi64ELi256ELi4ES3_EELb0ELb0ELb1ELb0ELb0ELb1ELb1ELb1EEEvNS_16Flash_fwd_paramsE,"ax",@progbits
	.align	128
        .global         _ZN5flash24flash_fwd_splitkv_kernelI23Flash_fwd_kernel_traitsILi32ELi64ELi256ELi4ELb0ELb0EN7cutlass10bfloat16_tE19Flash_kernel_traitsILi32ELi64ELi256ELi4ES3_EELb0ELb0ELb1ELb0ELb0ELb1ELb1ELb1EEEvNS_16Flash_fwd_paramsE
        .type           _ZN5flash24flash_fwd_splitkv_kernelI23Flash_fwd_kernel_traitsILi32ELi64ELi256ELi4ELb0ELb0EN7cutlass10bfloat16_tE19Flash_kernel_traitsILi32ELi64ELi256ELi4ES3_EELb0ELb0ELb1ELb0ELb0ELb1ELb1ELb1EEEvNS_16Flash_fwd_paramsE,@function
        .size           _ZN5flash24flash_fwd_splitkv_kernelI23Flash_fwd_kernel_traitsILi32ELi64ELi256ELi4ELb0ELb0EN7cutlass10bfloat16_tE19Flash_kernel_traitsILi32ELi64ELi256ELi4ES3_EELb0ELb0ELb1ELb0ELb0ELb1ELb1ELb1EEEvNS_16Flash_fwd_paramsE,(.L_x_10257 - _ZN5flash24flash_fwd_splitkv_kernelI23Flash_fwd_kernel_traitsILi32ELi64ELi256ELi4ELb0ELb0EN7cutlass10bfloat16_tE19Flash_kernel_traitsILi32ELi64ELi256ELi4ES3_EELb0ELb0ELb1ELb0ELb0ELb1ELb1ELb1EEEvNS_16Flash_fwd_paramsE)
        .other          _ZN5flash24flash_fwd_splitkv_kernelI23Flash_fwd_kernel_traitsILi32ELi64ELi256ELi4ELb0ELb0EN7cutlass10bfloat16_tE19Flash_kernel_traitsILi32ELi64ELi256ELi4ES3_EELb0ELb0ELb1ELb0ELb0ELb1ELb1ELb1EEEvNS_16Flash_fwd_paramsE,@"STO_CUDA_ENTRY STV_DEFAULT"
_ZN5flash24flash_fwd_splitkv_kernelI23Flash_fwd_kernel_traitsILi32ELi64ELi256ELi4ELb0ELb0EN7cutlass10bfloat16_tE19Flash_kernel_traitsILi32ELi64ELi256ELi4ES3_EELb0ELb0ELb1ELb0ELb0ELb1ELb1ELb1EEEvNS_16Flash_fwd_paramsE:
.text._ZN5flash24flash_fwd_splitkv_kernelI23Flash_fwd_kernel_traitsILi32ELi64ELi256ELi4ELb0ELb0EN7cutlass10bfloat16_tE19Flash_kernel_traitsILi32ELi64ELi256ELi4ES3_EELb0ELb0ELb1ELb0ELb0ELb1ELb1ELb1EEEvNS_16Flash_fwd_paramsE:
        /* <DEDUP_REMOVED lines=9> */
[----:B------:R-:W2:Y:S01]  /*0090*/  LDC.64 R148, c[0x0][0x348] ;  /* 0x0000d200ff947b82 */ /* 0x000ea20000000a00 */
[----:B-1----:R-:W1:Y:S02]  /*00a0*/  MUFU.RCP R4, R2 ;  /* 0x0000000200047308 */ /* 0x002e640000001000 */
[----:B-1----:R-:W-:-:S06]  /*00b0*/  VIADD R4, R4, 0xffffffe ;  /* 0x0ffffffe04047836 */ /* 0x002fcc0000000000 */
[----:B------:R-:W1:Y:S02]  /*00c0*/  F2I.FTZ.U32.TRUNC.NTZ R5, R4 ;  /* 0x0000000400057305 */ /* 0x000e64000021f000 */
[----:B-1----:R-:W-:Y:S01]  /*00d0*/  IMAD.MOV R0, RZ, RZ, -R5 ;  /* 0x000000ffff007224 */ /* 0x002fe200078e0a05 */
[----:B------:R-:W-:-:S03]  /*00e0*/  MOV R4, RZ ;  /* 0x000000ff00047202 */ /* 0x000fc60000000f00 */
[----:B------:R-:W-:-:S04]  /*00f0*/  IMAD R7, R0, R3, RZ ;  /* 0x0000000300077224 */ /* 0x000fc800078e02ff */
[----:B------:R-:W-:Y:S02]  /*0100*/  IMAD.HI.U32 R7, R5, R7, R4 ;  /* 0x0000000705077227 */ /* 0x000fe400078e0004 */
[----:B------:R-:W1:Y:S04]  /*0110*/  LDC R5, c[0x0][0x374] ;  /* 0x0000dd00ff057b82 */ /* 0x000e680000000800 */
        /* <DEDUP_REMOVED lines=11> */
[----:B------:R-:W-:Y:S05]  /*01d0*/  CALL.REL.NOINC `($_ZN5flash24flash_fwd_splitkv_kernelI23Flash_fwd_kernel_traitsILi32ELi64ELi256ELi4ELb0ELb0EN7cutlass10bfloat16_tE19Flash_kernel_traitsILi32ELi64ELi256ELi4ES3_EELb0ELb0ELb1ELb0ELb0ELb1ELb1ELb1EEEvNS_16Flash_fwd_paramsE$_ZN5flash30compute_attn_1rowblock_splitkvI23Flash_fwd_kernel_traitsILi32ELi64ELi256ELi4ELb0ELb0EN7cutlass10bfloat16_tE19Flash_kernel_traitsILi32ELi64ELi256ELi4ES3_EELb0ELb0ELb1ELb0ELb0ELb1ELb1ELb1ENS_16Flash_fwd_paramsEEEvRKT8_iiiii) ;  /* 0x0000000000087944 */ /* 0x000fea0003c00000 */
[----:B------:R-:W-:Y:S05]  /*01e0*/  BSYNC.RECONVERGENT B3 ;  /* 0x0000000000037941 */ /* 0x000fea0003800200 */
.L_x_3842:
[----:B------:R-:W-:Y:S05]  /*01f0*/  EXIT ;  /* 0x000000000000794d */ /* 0x000fea0003800000 */
        .type           $_ZN5flash24flash_fwd_splitkv_kernelI23Flash_fwd_kernel_traitsILi32ELi64ELi256ELi4ELb0ELb0EN7cutlass10bfloat16_tE19Flash_kernel_traitsILi32ELi64ELi256ELi4ES3_EELb0ELb0ELb1ELb0ELb0ELb1ELb1ELb1EEEvNS_16Flash_fwd_paramsE$_ZN5flash30compute_attn_1rowblock_splitkvI23Flash_fwd_kernel_traitsILi32ELi64ELi256ELi4ELb0ELb0EN7cutlass10bfloat16_tE19Flash_kernel_traitsILi32ELi64ELi256ELi4ES3_EELb0ELb0ELb1ELb0ELb0ELb1ELb1ELb1ENS_16Flash_fwd_paramsEEEvRKT8_iiiii,@function
        .size           $_ZN5flash24flash_fwd_splitkv_kernelI23Flash_fwd_kernel_traitsILi32ELi64ELi256ELi4ELb0ELb0EN7cutlass10bfloat16_tE19Flash_kernel_traitsILi32ELi64ELi256ELi4ES3_EELb0ELb0ELb1ELb0ELb0ELb1ELb1ELb1EEEvNS_16Flash_fwd_paramsE$_ZN5flash30compute_attn_1rowblock_splitkvI23Flash_fwd_kernel_traitsILi32ELi64ELi256ELi4ELb0ELb0EN7cutlass10bfloat16_tE19Flash_kernel_traitsILi32ELi64ELi256ELi4ES3_EELb0ELb0ELb1ELb0ELb0ELb1ELb1ELb1ENS_16Flash_fwd_paramsEEEvRKT8_iiiii,(.L_x_10257 - $_ZN5flash24flash_fwd_splitkv_kernelI23Flash_fwd_kernel_traitsILi32ELi64ELi256ELi4ELb0ELb0EN7cutlass10bfloat16_tE19Flash_kernel_traitsILi32ELi64ELi256ELi4ES3_EELb0ELb0ELb1ELb0ELb0ELb1ELb1ELb1EEEvNS_16Flash_fwd_paramsE$_ZN5flash30compute_attn_1rowblock_splitkvI23Flash_fwd_kernel_traitsILi32ELi64ELi256ELi4ELb0ELb0EN7cutlass10bfloat16_tE19Flash_kernel_traitsILi32ELi64ELi256ELi4ES3_EELb0ELb0ELb1ELb0ELb0ELb1ELb1ELb1ENS_16Flash_fwd_paramsEEEvRKT8_iiiii)
$_ZN5flash24flash_fwd_splitkv_kernelI23Flash_fwd_kernel_traitsILi32ELi64ELi256ELi4ELb0ELb0EN7cutlass10bfloat16_tE19Flash_kernel_traitsILi32ELi64ELi256ELi4ES3_EELb0ELb0ELb1ELb0ELb0ELb1ELb1ELb1EEEvNS_16Flash_fwd_paramsE$_ZN5flash30compute_attn_1rowblock_splitkvI23Flash_fwd_kernel_traitsILi32ELi64ELi256ELi4ELb0ELb0EN7cutlass10bfloat16_tE19Flash_kernel_traitsILi32ELi64ELi256ELi4ES3_EELb0ELb0ELb1ELb0ELb0ELb1ELb1ELb1ENS_16Flash_fwd_paramsEEEvRKT8_iiiii:
        /* <DEDUP_REMOVED lines=38> */
.L_x_3844:
[----:B------:R-:W-:Y:S05]  /*0460*/  BSYNC.RECONVERGENT B0 ;  /* 0x0000000000007941 */ /* 0x000fea0003800200 */
.L_x_3843:
[----:B------:R-:W-:Y:S04]  /*0470*/  BSSY.RECONVERGENT B0, `(.L_x_3845) ;  /* 0x0000007000007945 */ /* 0x000fe80003800200 */
[----:B------:R-:W-:Y:S05]  /*0480*/  @!P4 BRA `(.L_x_3846) ;  /* 0x000000000014c947 */ /* 0x000fea0003800000 */
[----:B------:R-:W3:Y:S02]  /*0490*/  LD.E.U8 R0, desc[UR4][R148.64+0x1b2] ;  /* 0x0001b20494007980 */ /* 0x000ee4000c101100 */
[----:B---3--:R-:W-:-:S13]  /*04a0*/  ISETP.NE.AND P0, PT, R0, RZ, PT ;  /* 0x000000ff0000720c */ /* 0x008fda0003f05270 */
[----:B------:R-:W3:Y:S02]  /*04b0*/  @P0 LD.E R9, desc[UR4][R14.64+0x4] ;  /* 0x000004040e090980 */ /* 0x000ee4000c101900 */
[----:B---3-5:R-:W-:-:S06]  /*04c0*/  @P0 IADD3 R74, PT, PT, R9, -R12, RZ ;  /* 0x8000000c094a0210 */ /* 0x028fcc0007ffe0ff */
[----:B------:R3:W5:Y:S02]  /*04d0*/  @!P0 LD.E R74, desc[UR4][R14.64] ;  /* 0x000000040e4a8980 */ /* 0x000764000c101900 */
.L_x_3846:
[----:B------:R-:W-:Y:S05]  /*04e0*/  BSYNC.RECONVERGENT B0 ;  /* 0x0000000000007941 */ /* 0x000fea0003800200 */
.L_x_3845:
        /* <DEDUP_REMOVED lines=9> */
.L_x_3848:
[----:B------:R-:W4:Y:S01]  /*0580*/  LD.E.64 R2, desc[UR4][R148.64+0x108] ;  /* 0x0001080494027980 */ /* 0x000f22000c101b00 */
[----:B------:R-:W-:Y:S01]  /*0590*/  BSSY.RECONVERGENT B0, `(.L_x_3850) ;  /* 0x0000006000007945 */ /* 0x000fe20003800200 */
[----:B----4-:R-:W-:-:S04]  /*05a0*/  ISETP.NE.U32.AND P0, PT, R2, RZ, PT ;  /* 0x000000ff0200720c */ /* 0x010fc80003f05070 */
[----:B------:R-:W-:Y:S01]  /*05b0*/  ISETP.NE.AND.EX P0, PT, R3, RZ, PT, P0 ;  /* 0x000000ff0300720c */ /* 0x000fe20003f05300 */
[----:B------:R-:W-:-:S12]  /*05c0*/  IMAD.MOV.U32 R3, RZ, RZ, RZ ;  /* 0x000000ffff037224 */ /* 0x000fd800078e00ff */
[----:B------:R-:W-:Y:S05]  /*05d0*/  @!P0 BRA `(.L_x_3851) ;  /* 0x0000000000048947 */ /* 0x000fea0003800000 */
[----:B------:R4:W5:Y:S02]  /*05e0*/  LD.E R3, desc[UR4][R148.64+0xbc] ;  /* 0x0000bc0494037980 */ /* 0x000964000c101900 */
.L_x_3851:
[----:B------:R-:W-:Y:S05]  /*05f0*/  BSYNC.RECONVERGENT B0 ;  /* 0x0000000000007941 */ /* 0x000fea0003800200 */
.L_x_3850:
[----:B-----5:R-:W-:Y:S02]  /*0600*/  IADD3 R60, PT, PT, R74, R3, RZ ;  /* 0x000000034a3c7210 */ /* 0x020fe40007ffe0ff */
.L_x_3849:
[----:B------:R-:W-:Y:S05]  /*0610*/  BSYNC.RECONVERGENT B1 ;  /* 0x0000000000017941 */ /* 0x000fea0003800200 */
.L_x_3847:
[----:B------:R-:W-:Y:S01]  /*0620*/  IMAD.SHL.U32 R79, R197, 0x40, RZ ;  /* 0x00000040c54f7824 */ /* 0x000fe200078e00ff */
[----:B------:R-:W-:Y:S01]  /*0630*/  MOV R2, R196 ;  /* 0x000000c400027202 */ /* 0x000fe20000000f00 */
[----:B------:R-:W-:-:S03]  /*0640*/  IMAD.MOV.U32 R3, RZ, RZ, 0x0 ;  /* 0x00000000ff037424 */ /* 0x000fc600078e00ff */
[----:B------:R-:W-:-:S13]  /*0650*/  ISETP.GT.AND P0, PT, R198, R79, PT ;  /* 0x0000004fc600720c */ /* 0x000fda0003f04270 */
[----:B-1234-:R-:W-:Y:S05]  /*0660*/  @!P0 RET.REL.NODEC R2 `(_ZN5flash24flash_fwd_splitkv_kernelI23Flash_fwd_kernel_traitsILi32ELi64ELi256ELi4ELb0ELb0EN7cutlass10bfloat16_tE19Flash_kernel_traitsILi32ELi64ELi256ELi4ES3_EELb0ELb0ELb1ELb0ELb0ELb1ELb1ELb1EEEvNS_16Flash_fwd_paramsE) ;  /* 0xfffffff802648950 */ /* 0x01efea0003c3ffff */
        /* <DEDUP_REMOVED lines=88> */
[----:B-1----:R-:W-:Y:S05]  /*0bf0*/  @P0 RET.REL.NODEC R196 `(_ZN5flash24flash_fwd_splitkv_kernelI23Flash_fwd_kernel_traitsILi32ELi64ELi256ELi4ELb0ELb0EN7cutlass10bfloat16_tE19Flash_kernel_traitsILi32ELi64ELi256ELi4ES3_EELb0ELb0ELb1ELb0ELb0ELb1ELb1ELb1EEEvNS_16Flash_fwd_paramsE) ;  /* 0xfffffff4c4000950 */ /* 0x002fea0003c3ffff */
[----:B------:R-:W-:Y:S02]  /*0c00*/  MOV R3, 0xff800000 ;  /* 0xff80000000037802 */ /* 0x000fe40000000f00 */
[----:B------:R-:W-:-:S03]  /*0c10*/  MOV R197, 0x0 ;  /* 0x0000000000c57802 */ /* 0x000fc60000000f00 */
[----:B------:R1:W-:Y:S02]  /*0c20*/  ST.E desc[UR4][R8.64+0xc0], R3 ;  /* 0x0000c00308007985 */ /* 0x0003e4000c101904 */
[----:B-1----:R-:W-:Y:S05]  /*0c30*/  RET.REL.NODEC R196 `(_ZN5flash24flash_fwd_splitkv_kernelI23Flash_fwd_kernel_traitsILi32ELi64ELi256ELi4ELb0ELb0EN7cutlass10bfloat16_tE19Flash_kernel_traitsILi32ELi64ELi256ELi4ES3_EELb0ELb0ELb1ELb0ELb0ELb1ELb1ELb1EEEvNS_16Flash_fwd_paramsE) ;  /* 0xfffffff0c4f07950 */ /* 0x002fea0003c3ffff */
.L_x_3852:
        /* <DEDUP_REMOVED lines=51> */
[----:B------:R-:W3:Y:S01]  /*0f70*/  LD.E.64 R12, desc[UR4][R16.64+0x20] ;  /* 0x00002004100c7980 */ /* 0x000ee2000c101b00 */
[----:B------:R-:W-:-:S05]  /*0f80*/  @!P3 LOP3.LUT R9, RZ, R10, RZ, 0x33, !PT ;  /* 0x0000000aff09b212 */ /* 0x000fca00078e33ff */
[----:B------:R-:W-:-:S05]  /*0f90*/  IMAD.WIDE R22, R9, 0x4, R202 ;  /* 0x0000000409167825 */ /* 0x000fca00078e02ca */
[----:B------:R1:W2:Y:S01]  /*0fa0*/  LD.E R0, desc[UR4][R22.64] ;  /* 0x0000000416007980 */ /* 0x0002a2000c101900 */
[----:B----4-:R-:W-:-:S04]  /*0fb0*/  IABS R6, R5 ;  /* 0x0000000500067213 */ /* 0x010fc80000000000 */
[----:B------:R-:W4:Y:S08]  /*0fc0*/  I2F.RP R21, R6 ;  /* 0x0000000600157306 */ /* 0x000f300000209400 */
[----:B----4-:R-:W4:Y:S02]  /*0fd0*/  MUFU.RCP R20, R21 ;  /* 0x0000001500147308 */ /* 0x010f240000001000 */
[----:B----4-:R-:W-:-:S06]  /*0fe0*/  VIADD R20, R20, 0xffffffe ;  /* 0x0ffffffe14147836 */ /* 0x010fcc0000000000 */
[----:B-1----:R-:W1:Y:S01]  /*0ff0*/  F2I.FTZ.U32.TRUNC.NTZ R23, R20 ;  /* 0x0000001400177305 */ /* 0x002e62000021f000 */
        /* <DEDUP_REMOVED lines=43> */
.L_x_3854:
[----:B------:R-:W1:Y:S01]  /*12b0*/  LD.E R5, desc[UR4][R148.64+0x68] ;  /* 0x0000680494057980 */ /* 0x000e62000c101900 */
[----:B------:R-:W-:-:S03]  /*12c0*/  ISETP.NE.AND P0, PT, R12, -0x1, PT ;  /* 0xffffffff0c00780c */ /* 0x000fc60003f05270 */
[----:B------:R-:W2:Y:S01]  /*12d0*/  LD.E.64 R186, desc[UR4][R148.64+0x38] ;  /* 0x0000380494ba7980 */ /* 0x000ea2000c101b00 */
[----:B------:R-:W-:Y:S02]  /*12e0*/  MOV R16, R148 ;  /* 0x0000009400107202 */ /* 0x000fe40000000f00 */
[----:B------:R-:W-:Y:S01]  /*12f0*/  MOV R17, R149 ;  /* 0x0000009500117202 */ /* 0x000fe20000000f00 */
[----:B------:R3:W5:Y:S04]  /*1300*/  LD.E.64 R26, desc[UR4][R148.64+0x58] ;  /* 0x00005804941a7980 */ /* 0x000768000c101b00 */
[----:B------:R-:W4:Y:S04]  /*1310*/  LD.E.64 R188, desc[UR4][R16.64+0x40] ;  /* 0x0000400410bc7980 */ /* 0x000f28000c101b00 */
[----:B------:R-:W3:Y:S04]  /*1320*/  @!P0 LD.E.64 R20, desc[UR4][R148.64+0x20] ;  /* 0x0000200494148980 */ /* 0x000ee8000c101b00 */
[----:B------:R-:W4:Y:S04]  /*1330*/  LD.E.64 R14, desc[UR4][R16.64+0x50] ;  /* 0x00005004100e7980 */ /* 0x000f28000c101b00 */
[----:B------:R-:W4:Y:S01]  /*1340*/  @!P0 LD.E.64 R18, desc[UR4][R148.64+0x28] ;  /* 0x0000280494128980 */ /* 0x000f22000c101b00 */
[----:B------:R-:W-:Y:S01]  /*1350*/  IMAD.MOV.U32 R22, RZ, RZ, RZ ;  /* 0x000000ffff167224 */ /* 0x000fe200078e00ff */
[----:B------:R-:W-:-:S02]  /*1360*/  IABS R4, R200 ;  /* 0x000000c800047213 */ /* 0x000fc40000000000 */
[----:B------:R-:W-:Y:S02]  /*1370*/  CS2R R202, SRZ ;  /* 0x0000000000ca7805 */ /* 0x000fe4000001ff00 */
[----:B-1----:R-:W-:-:S04]  /*1380*/  IABS R2, R5 ;  /* 0x0000000500027213 */ /* 0x002fc80000000000 */
[----:B------:R-:W1:Y:S08]  /*1390*/  I2F.RP R9, R2 ;  /* 0x0000000200097306 */ /* 0x000e700000209400 */
[----:B-1----:R-:W1:Y:S02]  /*13a0*/  MUFU.RCP R6, R9 ;  /* 0x0000000900067308 */ /* 0x002e640000001000 */
[----:B-1----:R-:W-:-:S06]  /*13b0*/  VIADD R6, R6, 0xffffffe ;  /* 0x0ffffffe06067836 */ /* 0x002fcc0000000000 */
        /* <DEDUP_REMOVED lines=24> */
[----:B------:R-:W-:Y:S02]  /*1540*/  ISETP.GE.AND P2, PT, R2, RZ, PT ;  /* 0x000000ff0200720c */ /* 0x000fe40003f46270 */
[----:B------:R-:W-:Y:S01]  /*1550*/  @!P0 MOV R4, R22 ;  /* 0x0000001600048202 */ /* 0x000fe20000000f00 */
[----:B------:R-:W-:Y:S01]  /*1560*/  @!P0 IMAD.IADD R9, R23, 0x1, R9 ;  /* 0x0000000117098824 */ /* 0x000fe200078e0209 */
[----:B------:R-:W-:Y:S01]  /*1570*/  ISETP.NE.AND P3, PT, R5, RZ, PT ;  /* 0x000000ff0500720c */ /* 0x000fe20003f65270 */
[----:B------:R-:W-:Y:S01]  /*1580*/  @P0 IMAD.MOV.U32 R4, RZ, RZ, R20 ;  /* 0x000000ffff040224 */ /* 0x000fe200078e0014 */
[----:B------:R-:W-:-:S02]  /*1590*/  LEA R3, R61, 0xffffff00, 0x8 ;  /* 0xffffff003d037811 */ /* 0x000fc400078e40ff */
[----:B------:R-:W-:Y:S02]  /*15a0*/  @P0 IADD3 R9, PT, PT, R21, R0, RZ ;  /* 0x0000000015090210 */ /* 0x000fe40007ffe0ff */
[----:B------:R-:W-:Y:S01]  /*15b0*/  @!P1 IADD3 R6, PT, PT, R6, 0x1, RZ ;  /* 0x0000000106069810 */ /* 0x000fe20007ffe0ff */
[----:B------:R-:W-:Y:S01]  /*15c0*/  IMAD R2, R187, R3, RZ ;  /* 0x00000003bb027224 */ /* 0x000fe200078e02ff */
[----:B------:R-:W-:Y:S01]  /*15d0*/  SHF.R.S32.HI R13, RZ, 0x1f, R3 ;  /* 0x0000001fff0d7819 */ /* 0x000fe20000011403 */
[----:B------:R-:W-:Y:S01]  /*15e0*/  IMAD.MOV.U32 R21, RZ, RZ, R9 ;  /* 0x000000ffff157224 */ /* 0x000fe200078e0009 */
[----:B------:R-:W-:Y:S02]  /*15f0*/  MOV R20, R4 ;  /* 0x0000000400147202 */ /* 0x000fe40000000f00 */
[----:B------:R-:W-:Y:S01]  /*1600*/  @P4 IADD3 R6, PT, PT, R6, 0x1, RZ ;  /* 0x0000000106064810 */ /* 0x000fe20007ffe0ff */
[----:B----4-:R-:W-:Y:S01]  /*1610*/  @!P0 IMAD R0, R189, R11, RZ ;  /* 0x0000000bbd008224 */ /* 0x010fe200078e02ff */
[----:B------:R-:W-:Y:S01]  /*1620*/  @!P0 SHF.R.S32.HI R7, RZ, 0x1f, R11 ;  /* 0x0000001fff078819 */ /* 0x000fe2000001140b */
[----:B------:R-:W-:-:S02]  /*1630*/  IMAD R2, R13, R186, R2 ;  /* 0x000000ba0d027224 */ /* 0x000fc400078e0202 */
[----:B------:R-:W-:-:S04]  /*1640*/  IMAD.WIDE.U32 R20, R186, R3, R20 ;  /* 0x00000003ba147225 */ /* 0x000fc800078e0014 */
[----:B------:R-:W-:Y:S01]  /*1650*/  @!P2 IMAD.MOV R6, RZ, RZ, -R6 ;  /* 0x000000ffff06a224 */ /* 0x000fe200078e0a06 */
[----:B------:R-:W-:Y:S01]  /*1660*/  @!P3 LOP3.LUT R6, RZ, R5, RZ, 0x33, !PT ;  /* 0x00000005ff06b212 */ /* 0x000fe200078e33ff */
[----:B------:R-:W-:Y:S02]  /*1670*/  @!P0 IMAD R0, R7, R188, R0 ;  /* 0x000000bc07008224 */ /* 0x000fe400078e0200 */
[----:B------:R-:W-:Y:S01]  /*1680*/  @!P0 IMAD.WIDE.U32 R22, R188, R11, RZ ;  /* 0x0000000bbc168225 */ /* 0x000fe200078e00ff */
[----:B------:R-:W-:Y:S02]  /*1690*/  IADD3 R21, PT, PT, R21, R2, RZ ;  /* 0x0000000215157210 */ /* 0x000fe40007ffe0ff */
[----:B------:R-:W-:Y:S01]  /*16a0*/  SHF.R.S32.HI R2, RZ, 0x1f, R6 ;  /* 0x0000001fff027819 */ /* 0x000fe20000011406 */
[----:B------:R-:W-:Y:S01]  /*16b0*/  IMAD R9, R15, R6, RZ ;  /* 0x000000060f097224 */ /* 0x000fe200078e02ff */
[----:B------:R-:W-:Y:S02]  /*16c0*/  @P0 IADD3 R11, PT, PT, R11, R12, RZ ;  /* 0x0000000c0b0b0210 */ /* 0x000fe40007ffe0ff */
[----:B------:R-:W-:Y:S01]  /*16d0*/  @!P0 IADD3 R23, PT, PT, R23, R0, RZ ;  /* 0x0000000017178210 */ /* 0x000fe20007ffe0ff */
[----:B------:R-:W-:Y:S01]  /*16e0*/  @!P0 IMAD R0, R19, R10, RZ ;  /* 0x0000000a13008224 */ /* 0x000fe200078e02ff */
[----:B------:R-:W-:Y:S01]  /*16f0*/  @!P0 SHF.R.S32.HI R7, RZ, 0x1f, R10 ;  /* 0x0000001fff078819 */ /* 0x000fe2000001140a */
[----:B------:R-:W-:-:S02]  /*1700*/  IMAD R9, R14, R2, R9 ;  /* 0x000000020e097224 */ /* 0x000fc400078e0209 */
[----:B------:R-:W-:-:S04]  /*1710*/  @!P0 IMAD.WIDE.U32 R22, R18, R10, R22 ;  /* 0x0000000a12168225 */ /* 0x000fc800078e0016 */
[----:B------:R-:W-:Y:S02]  /*1720*/  @!P0 IMAD R0, R18, R7, R0 ;  /* 0x0000000712008224 */ /* 0x000fe400078e0200 */
[----:B------:R-:W-:Y:S02]  /*1730*/  @P0 IMAD R2, R189, R11, RZ ;  /* 0x0000000bbd020224 */ /* 0x000fe400078e02ff */
[----:B------:R-:W-:-:S04]  /*1740*/  IMAD.WIDE.U32 R6, R14, R6, R20 ;  /* 0x000000060e067225 */ /* 0x000fc800078e0014 */
[----:B------:R-:W-:Y:S01]  /*1750*/  @P0 IMAD.WIDE.U32 R10, R188, R11, RZ ;  /* 0x0000000bbc0a0225 */ /* 0x000fe200078e00ff */
[----:B------:R-:W-:Y:S02]  /*1760*/  @!P0 MOV R20, R22 ;  /* 0x0000001600148202 */ /* 0x000fe40000000f00 */
[----:B------:R-:W-:Y:S01]  /*1770*/  MOV R4, R6 ;  /* 0x0000000600047202 */ /* 0x000fe20000000f00 */
[----:B------:R-:W-:Y:S01]  /*1780*/  @!P0 IMAD.IADD R18, R23, 0x1, R0 ;  /* 0x0000000117128824 */ /* 0x000fe200078e0200 */
[----:B------:R-:W-:Y:S01]  /*1790*/  @P0 IADD3 R18, PT, PT, R11, R2, RZ ;  /* 0x000000020b120210 */ /* 0x000fe20007ffe0ff */
[----:B------:R-:W-:Y:S01]  /*17a0*/  IMAD.IADD R0, R7, 0x1, R9 ;  /* 0x0000000107007824 */ /* 0x000fe200078e0209 */
[----:B------:R-:W-:Y:S02]  /*17b0*/  @P0 MOV R20, R10 ;  /* 0x0000000a00140202 */ /* 0x000fe40000000f00 */
.L_x_3855:
[----:B------:R-:W-:Y:S05]  /*17c0*/  BSYNC.RECONVERGENT B0 ;  /* 0x0000000000007941 */ /* 0x000fea0003800200 */
.L_x_3853:
        /* <DEDUP_REMOVED lines=39> */
[----:B------:R-:W-:Y:S02]  /*1a40*/  IMAD R10, R3, R189, R10 ;  /* 0x000000bd030a7224 */ /* 0x000fe400078e020a */
[----:B------:R-:W-:-:S05]  /*1a50*/  IMAD.MOV.U32 R3, RZ, RZ, R9 ;  /* 0x000000ffff037224 */ /* 0x000fca00078e0009 */
[----:B------:R-:W-:Y:S02]  /*1a60*/  @!P3 IADD3 R3, PT, PT, -R3, RZ, RZ ;  /* 0x000000ff0303b210 */ /* 0x000fe40007ffe1ff */
[----:B------:R-:W-:-:S05]  /*1a70*/  @!P2 LOP3.LUT R3, RZ, R5, RZ, 0x33, !PT ;  /* 0x00000005ff03a212 */ /* 0x000fca00078e33ff */
[----:B------:R-:W-:Y:S01]  /*1a80*/  IMAD R5, R27, R3, RZ ;  /* 0x000000031b057224 */ /* 0x000fe200078e02ff */
[----:B------:R-:W-:Y:S01]  /*1a90*/  SHF.R.U32.HI R130, RZ, 0x2, R63 ;  /* 0x00000002ff827819 */ /* 0x000fe2000001163f */
[----:B------:R-:W-:Y:S01]  /*1aa0*/  IMAD.MOV.U32 R131, RZ, RZ, RZ ;  /* 0x000000ffff837224 */ /* 0x000fe200078e00ff */
[----:B------:R-:W-:Y:S01]  /*1ab0*/  SHF.R.S32.HI R127, RZ, 0x1f, R200 ;  /* 0x0000001fff7f7819 */ /* 0x000fe200000114c8 */
[----:B------:R-:W1:Y:S02]  /*1ac0*/  S2R R49, SR_CgaCtaId ;  /* 0x0000000000317919 */ /* 0x000e640000008800 */
[-C--:B------:R-:W-:Y:S02]  /*1ad0*/  IMAD R195, R189, R130.reuse, RZ ;  /* 0x00000082bdc37224 */ /* 0x080fe400078e02ff */
[----:B------:R-:W-:Y:S02]  /*1ae0*/  IMAD R191, R187, R130, RZ ;  /* 0x00000082bbbf7224 */ /* 0x000fe400078e02ff */
[----:B------:R-:W-:-:S02]  /*1af0*/  IMAD.SHL.U32 R65, R63, 0x4, RZ ;  /* 0x000000043f417824 */ /* 0x000fc400078e00ff */
[----:B------:R-:W-:Y:S01]  /*1b00*/  IMAD.SHL.U32 R62, R61, 0x100, RZ ;  /* 0x000001003d3e7824 */ /* 0x000fe200078e00ff */
[----:B------:R-:W-:Y:S01]  /*1b10*/  SHF.L.U64.HI R67, R188, 0x5, R189 ;  /* 0x00000005bc437819 */ /* 0x000fe200000102bd */
[----:B------:R-:W-:Y:S01]  /*1b20*/  IMAD.SHL.U32 R68, R186, 0x20, RZ ;  /* 0x00000020ba447824 */ /* 0x000fe200078e00ff */
[----:B------:R-:W-:Y:S01]  /*1b30*/  SHF.L.U32 R66, R188, 0x5, RZ ;  /* 0x00000005bc427819 */ /* 0x000fe200000006ff */
[----:B------:R-:W-:Y:S01]  /*1b40*/  VIADD R71, R62, 0xffffff00 ;  /* 0xffffff003e477836 */ /* 0x000fe20000000000 */
[----:B------:R-:W-:Y:S02]  /*1b50*/  SHF.L.U64.HI R69, R186, 0x5, R187 ;  /* 0x00000005ba457819 */ /* 0x000fe400000102bb */
[----:B------:R-:W-:Y:S01]  /*1b60*/  LOP3.LUT R77, R65, 0xc, RZ, 0xc0, !PT ;  /* 0x0000000c414d7812 */ /* 0x000fe200078ec0ff */
[----:B--2---:R-:W-:-:S04]  /*1b70*/  @P0 IMAD.WIDE.U32 R32, R22, R8, RZ ;  /* 0x0000000816200225 */ /* 0x004fc800078e00ff */
[----:B------:R-:W-:Y:S02]  /*1b80*/  @P0 IMAD R19, R23, R8, RZ ;  /* 0x0000000817130224 */ /* 0x000fe400078e02ff */
[----:B---3--:R-:W-:-:S04]  /*1b90*/  @!P0 IMAD.WIDE.U32 R30, R28, R201, RZ ;  /* 0x000000c91c1e8225 */ /* 0x008fc800078e00ff */
[----:B------:R-:W-:Y:S02]  /*1ba0*/  @!P0 IMAD.MOV.U32 R9, RZ, RZ, R30 ;  /* 0x000000ffff098224 */ /* 0x000fe400078e001e */
[----:B------:R-:W-:Y:S02]  /*1bb0*/  @P0 IMAD.MOV.U32 R9, RZ, RZ, R32 ;  /* 0x000000ffff090224 */ /* 0x000fe400078e0020 */
[----:B------:R-:W-:Y:S01]  /*1bc0*/  @!P0 IMAD R18, R29, R201, RZ ;  /* 0x000000c91d128224 */ /* 0x000fe200078e02ff */
[----:B------:R-:W-:Y:S02]  /*1bd0*/  MOV R28, R20 ;  /* 0x00000014001c7202 */ /* 0x000fe40000000f00 */
[----:B------:R-:W-:Y:S01]  /*1be0*/  IADD3 R30, P1, PT, R12, R9, RZ ;  /* 0x000000090c1e7210 */ /* 0x000fe20007f3e0ff */
[----:B------:R-:W-:Y:S01]  /*1bf0*/  @!P0 IMAD.IADD R18, R31, 0x1, R18 ;  /* 0x000000011f128824 */ /* 0x000fe200078e0212 */
[----:B------:R-:W-:Y:S01]  /*1c00*/  SHF.R.S32.HI R9, RZ, 0x1f, R3 ;  /* 0x0000001fff097819 */ /* 0x000fe20000011403 */
[----:B------:R-:W-:-:S02]  /*1c10*/  IMAD.IADD R29, R21, 0x1, R10 ;  /* 0x00000001151d7824 */ /* 0x000fc400078e020a */
[----:B------:R-:W-:Y:S02]  /*1c20*/  @P0 IMAD.IADD R18, R33, 0x1, R19 ;  /* 0x0000000121120824 */ /* 0x000fe400078e0213 */
[----:B------:R-:W-:-:S03]  /*1c30*/  IMAD.WIDE.U32 R28, R3, R26, R28 ;  /* 0x0000001a031c7225 */ /* 0x000fc600078e001c */
[----:B------:R-:W-:Y:S01]  /*1c40*/  IADD3.X R31, PT, PT, RZ, R18, RZ, P1, !PT ;  /* 0x00000012ff1f7210 */ /* 0x000fe20000ffe4ff */
[----:B------:R-:W-:Y:S02]  /*1c50*/  IMAD R5, R9, R26, R5 ;  /* 0x0000001a09057224 */ /* 0x000fe400078e0205 */
[----:B------:R-:W-:Y:S01]  /*1c60*/  IMAD R19, R25, R200, RZ ;  /* 0x000000c819137224 */ /* 0x000fe200078e02ff */
[----:B------:R-:W-:Y:S01]  /*1c70*/  IADD3 R20, P0, PT, R12, R4, RZ ;  /* 0x000000040c147210 */ /* 0x000fe20007f1e0ff */
[----:B------:R-:W-:Y:S01]  /*1c80*/  IMAD.IADD R25, R29, 0x1, R5 ;  /* 0x000000011d197824 */ /* 0x000fe200078e0205 */
[----:B------:R-:W-:Y:S01]  /*1c90*/  LOP3.LUT R8, R64, 0xc0, RZ, 0xc0, !PT ;  /* 0x000000c040087812 */ /* 0x000fe200078ec0ff */
[----:B------:R-:W-:-:S04]  /*1ca0*/  IMAD.WIDE.U32 R4, R197, 0x40, R130 ;  /* 0x00000040c5047825 */ /* 0x000fc800078e0082 */
[----:B------:R-:W-:Y:S02]  /*1cb0*/  IMAD R19, R24, R127, R19 ;  /* 0x0000007f18137224 */ /* 0x000fe400078e0213 */
[----:B------:R-:W-:Y:S01]  /*1cc0*/  IMAD.WIDE.U32 R26, R200, R24, R30 ;  /* 0x00000018c81a7225 */ /* 0x000fe200078e001e */
[----:B------:R-:W-:-:S03]  /*1cd0*/  LOP3.LUT R21, R8, 0x18, R63, 0xf8, !PT ;  /* 0x0000001808157812 */ /* 0x000fc600078ef83f */
[-C--:B------:R-:W-:Y:S02]  /*1ce0*/  IMAD R5, R5, R22.reuse, RZ ;  /* 0x0000001605057224 */ /* 0x080fe400078e02ff */
[----:B------:R-:W-:Y:S01]  /*1cf0*/  IMAD.IADD R27, R27, 0x1, R19 ;  /* 0x000000011b1b7824 */ /* 0x000fe200078e0213 */
[----:B------:R-:W-:Y:S01]  /*1d00*/  SHF.L.U64.HI R73, R22, 0x5, R23 ;  /* 0x0000000516497819 */ /* 0x000fe20000010217 */
[----:B------:R-:W-:Y:S01]  /*1d10*/  IMAD R5, R4, R23, R5 ;  /* 0x0000001704057224 */ /* 0x000fe200078e0205 */
[----:B------:R-:W-:Y:S01]  /*1d20*/  SHF.L.U32 R72, R22, 0x5, RZ ;  /* 0x0000000516487819 */ /* 0x000fe200000006ff */
[----:B------:R-:W-:Y:S01]  /*1d30*/  IMAD.WIDE.U32 R22, R4, R22, R26 ;  /* 0x0000001604167225 */ /* 0x000fe200078e001a */
[----:B------:R-:W-:Y:S02]  /*1d40*/  LOP3.LUT R21, R21, 0x18, R64, 0x78, !PT ;  /* 0x0000001815157812 */ /* 0x000fe400078e7840 */
[----:B------:R-:W-:Y:S01]  /*1d50*/  SHF.R.S32.HI R19, RZ, 0x1f, R74 ;  /* 0x0000001fff137819 */ /* 0x000fe2000001144a */
[----:B------:R-:W-:Y:S01]  /*1d60*/  IMAD.IADD R5, R23, 0x1, R5 ;  /* 0x0000000117057824 */ /* 0x000fe200078e0205 */
[----:B------:R-:W-:-:S02]  /*1d70*/  MOV R24, R28 ;  /* 0x0000001c00187202 */ /* 0x000fc40000000f00 */
[----:B------:R-:W-:Y:S01]  /*1d80*/  LOP3.LUT R64, R21, 0x1f20, R64, 0xf8, !PT ;  /* 0x00001f2015407812 */ /* 0x000fe200078ef840 */
[----:B------:R-:W-:Y:S01]  /*1d90*/  IMAD.X R21, RZ, RZ, R0, P0 ;  /* 0x000000ffff157224 */ /* 0x000fe200000e0600 */
[----:B----4-:R-:W-:Y:S02]  /*1da0*/  LEA R128, P2, R22, R16, 0x1 ;  /* 0x0000001016807211 */ /* 0x010fe400078408ff */
[----:B------:R-:W-:Y:S01]  /*1db0*/  LEA.HI R0, R19, R74, RZ, 0x8 ;  /* 0x0000004a13007211 */ /* 0x000fe200078f40ff */
[----:B------:R-:W-:Y:S01]  /*1dc0*/  IMAD.WIDE.U32 R18, R130, R188, R24 ;  /* 0x000000bc82127225 */ /* 0x000fe200078e0018 */
[----:B------:R-:W-:Y:S02]  /*1dd0*/  LEA.HI.X R129, R22, R17, R5, 0x1, P2 ;  /* 0x0000001116817211 */ /* 0x000fe400010f0c05 */
[----:B------:R-:W-:Y:S02]  /*1de0*/  SHF.R.S32.HI R5, RZ, 0x8, R0 ;  /* 0x00000008ff057819 */ /* 0x000fe40000011400 */
[----:B------:R-:W-:-:S02]  /*1df0*/  IADD3 R195, PT, PT, R19, R195, RZ ;  /* 0x000000c313c37210 */ /* 0x000fc40007ffe0ff */
[----:B------:R-:W-:Y:S02]  /*1e00*/  LEA R194, P0, R18, R6, 0x1 ;  /* 0x0000000612c27211 */ /* 0x000fe400078008ff */
[----:B------:R-:W-:Y:S02]  /*1e10*/  VIMNMX R70, PT, PT, R190, R5, !PT ;  /* 0x00000005be467248 */ /* 0x000fe40007fe0100 */
[----:B------:R-:W-:Y:S02]  /*1e20*/  LEA.HI.X R195, R18, R7, R195, 0x1, P0 ;  /* 0x0000000712c37211 */ /* 0x000fe400000f0cc3 */
[----:B------:R-:W-:Y:S01]  /*1e30*/  ISETP.GT.AND P0, PT, R61, R70, PT ;  /* 0x000000463d00720c */ /* 0x000fe20003f04270 */
[----:B------:R-:W-:Y:S01]  /*1e40*/  IMAD.WIDE.U32 R20, R130, R186, R20 ;  /* 0x000000ba82147225 */ /* 0x000fe200078e0014 */
[----:B------:R-:W-:-:S03]  /*1e50*/  MOV R10, 0x400 ;  /* 0x00000400000a7802 */ /* 0x000fc60000000f00 */
[----:B------:R-:W-:Y:S01]  /*1e60*/  IMAD.IADD R191, R21, 0x1, R191 ;  /* 0x0000000115bf7824 */ /* 0x000fe200078e02bf */
[----:B-1----:R-:W-:Y:S02]  /*1e70*/  LEA R49, R49, R10, 0x18 ;  /* 0x0000000a31317211 */ /* 0x002fe400078ec0ff */
[C---:B------:R-:W-:Y:S02]  /*1e80*/  LEA R192, P1, R20.reuse, R14, 0x1 ;  /* 0x0000000e14c07211 */ /* 0x040fe400078208ff */
[----:B------:R-:W-:Y:S02]  /*1e90*/  LEA.HI R11, R11, R11, RZ, 0x1 ;  /* 0x0000000b0b0b7211 */ /* 0x000fe400078f08ff */
[----:B------:R-:W-:Y:S02]  /*1ea0*/  LEA.HI.X R191, R20, R15, R191, 0x1, P1 ;  /* 0x0000000f14bf7211 */ /* 0x000fe400008f0cbf */
        /* <DEDUP_REMOVED lines=48> */
[----:B---3--:R-:W-:Y:S01]  /*21b0*/  IMAD.WIDE.U32 R26, R201, R22, R12 ;  /* 0x00000016c91a7225 */ /* 0x008fe200078e000c */
[----:B------:R-:W-:-:S03]  /*21c0*/  IADD3 R29, PT, PT, R29, R0, RZ ;  /* 0x000000001d1d7210 */ /* 0x000fc60007ffe0ff */
[----:B------:R-:W-:Y:S02]  /*21d0*/  IMAD R0, R23, R201, RZ ;  /* 0x000000c917007224 */ /* 0x000fe400078e02ff */
[----:B----4-:R-:W-:Y:S02]  /*21e0*/  IMAD R22, R15, R3, RZ ;  /* 0x000000030f167224 */ /* 0x010fe400078e02ff */
[-C--:B-----5:R-:W-:Y:S01]  /*21f0*/  IMAD R15, R135, R71.reuse, RZ ;  /* 0x00000047870f7224 */ /* 0x0a0fe200078e02ff */
[----:B------:R-:W-:Y:S01]  /*2200*/  IADD3 R27, PT, PT, R27, R0, RZ ;  /* 0x000000001b1b7210 */ /* 0x000fe20007ffe0ff */
[----:B------:R-:W-:Y:S02]  /*2210*/  IMAD R8, R133, R71, RZ ;  /* 0x0000004785087224 */ /* 0x000fe400078e02ff */
[----:B------:R-:W-:Y:S02]  /*2220*/  IMAD R0, R134, R21, R15 ;  /* 0x0000001586007224 */ /* 0x000fe400078e020f */
[----:B------:R-:W-:-:S04]  /*2230*/  IMAD.WIDE.U32 R26, R71, R134, R26 ;  /* 0x00000086471a7225 */ /* 0x000fc800078e001a */
[----:B------:R-:W-:Y:S01]  /*2240*/  IMAD R8, R132, R21, R8 ;  /* 0x0000001584087224 */ /* 0x000fe200078e0208 */
[----:B------:R-:W-:Y:S01]  /*2250*/  IADD3 R27, PT, PT, R27, R0, RZ ;  /* 0x000000001b1b7210 */ /* 0x000fe20007ffe0ff */
[----:B------:R-:W-:-:S04]  /*2260*/  IMAD.WIDE.U32 R28, R71, R132, R28 ;  /* 0x00000084471c7225 */ /* 0x000fc800078e001c */
[----:B------:R-:W-:Y:S02]  /*2270*/  IMAD R0, R25, R3, RZ ;  /* 0x0000000319007224 */ /* 0x000fe400078e02ff */
[----:B------:R-:W-:Y:S02]  /*2280*/  IMAD.IADD R29, R29, 0x1, R8 ;  /* 0x000000011d1d7824 */ /* 0x000fe400078e0208 */
[----:B------:R-:W-:Y:S02]  /*2290*/  IMAD R0, R24, R9, R0 ;  /* 0x0000000918007224 */ /* 0x000fe400078e0200 */
[----:B------:R-:W-:Y:S01]  /*22a0*/  IMAD.WIDE.U32 R24, R3, R24, R26 ;  /* 0x0000001803187225 */ /* 0x000fe200078e001a */
[----:B------:R-:W-:-:S03]  /*22b0*/  IADD3 R15, P0, PT, -R74, R130, RZ ;  /* 0x000000824a0f7210 */ /* 0x000fc60007f1e1ff */
[----:B------:R-:W-:Y:S01]  /*22c0*/  IMAD.WIDE.U32 R28, R3, R14, R28 ;  /* 0x0000000e031c7225 */ /* 0x000fe200078e001c */
[----:B------:R-:W-:-:S03]  /*22d0*/  LOP3.LUT R3, R63, 0x3, RZ, 0xc0, !PT ;  /* 0x000000033f037812 */ /* 0x000fc600078ec0ff */
[----:B------:R-:W-:Y:S01]  /*22e0*/  IMAD R22, R14, R9, R22 ;  /* 0x000000090e167224 */ /* 0x000fe200078e0216 */
[----:B------:R-:W-:Y:S01]  /*22f0*/  SHF.R.S32.HI R9, RZ, 0x1f, R74 ;  /* 0x0000001fff097819 */ /* 0x000fe2000001144a */
[----:B------:R-:W-:Y:S02]  /*2300*/  IMAD.IADD R25, R25, 0x1, R0 ;  /* 0x0000000119197824 */ /* 0x000fe400078e0200 */
[----:B------:R-:W-:Y:S01]  /*2310*/  IMAD R0, R130, R11, RZ ;  /* 0x0000000b82007224 */ /* 0x000fe200078e02ff */
[----:B------:R-:W-:Y:S01]  /*2320*/  IADD3.X R9, PT, PT, RZ, ~R9, RZ, P0, !PT ;  /* 0x80000009ff097210 */ /* 0x000fe200007fe4ff */
[----:B------:R-:W-:Y:S02]  /*2330*/  IMAD R21, R2, R11, RZ ;  /* 0x0000000b02157224 */ /* 0x000fe400078e02ff */
[----:B------:R-:W-:Y:S01]  /*2340*/  IMAD R2, R3, 0x8, R0 ;  /* 0x0000000803027824 */ /* 0x000fe200078e0200 */
[----:B------:R-:W-:Y:S01]  /*2350*/  IADD3 R0, PT, PT, R77, R0, RZ ;  /* 0x000000004d007210 */ /* 0x000fe20007ffe0ff */
[----:B------:R-:W-:Y:S01]  /*2360*/  IMAD.IADD R23, R29, 0x1, R22 ;  /* 0x000000011d177824 */ /* 0x000fe200078e0216 */
[----:B------:R-:W-:Y:S01]  /*2370*/  SHF.R.S32.HI R3, RZ, 0x1f, R21 ;  /* 0x0000001fff037819 */ /* 0x000fe20000011415 */
[----:B------:R-:W-:Y:S01]  /*2380*/  IMAD.MOV.U32 R22, RZ, RZ, R28 ;  /* 0x000000ffff167224 */ /* 0x000fe200078e001c */
[----:B------:R-:W-:Y:S01]  /*2390*/  IADD3 R94, P0, PT, R21, R2, RZ ;  /* 0x00000002155e7210 */ /* 0x000fe20007f1e0ff */
[----:B------:R-:W-:Y:S01]  /*23a0*/  IMAD R91, R9, R132, RZ ;  /* 0x00000084095b7224 */ /* 0x000fe200078e02ff */
[----:B------:R-:W-:Y:S01]  /*23b0*/  IADD3 R14, P1, PT, R21, R0, RZ ;  /* 0x00000000150e7210 */ /* 0x000fe20007f3e0ff */
[----:B------:R-:W-:Y:S01]  /*23c0*/  IMAD R9, R9, R134, RZ ;  /* 0x0000008609097224 */ /* 0x000fe200078e02ff */
[----:B------:R-:W-:Y:S01]  /*23d0*/  LEA.HI.X.SX32 R95, R2, R3, 0x1, P0 ;  /* 0x00000003025f7211 */ /* 0x000fe200000f0eff */
[----:B------:R-:W-:Y:S01]  /*23e0*/  IMAD R91, R133, R15, R91 ;  /* 0x0000000f855b7224 */ /* 0x000fe200078e025b */
[----:B------:R-:W-:Y:S01]  /*23f0*/  LEA.HI.X.SX32 R3, R0, R3, 0x1, P1 ;  /* 0x0000000300037211 */ /* 0x000fe200008f0eff */
[----:B------:R-:W-:-:S04]  /*2400*/  IMAD.WIDE.U32 R22, R132, R15, R22 ;  /* 0x0000000f84167225 */ /* 0x000fc800078e0016 */
        /* <DEDUP_REMOVED lines=8> */
[----:B------:R-:W-:Y:S02]  /*2490*/  LEA.HI.X R91, R22, R19, R91, 0x1, P1 ;  /* 0x00000013165b7211 */ /* 0x000fe400008f0c5b */
[----:B------:R-:W-:Y:S02]  /*24a0*/  LEA.HI.X R9, R24, R17, R9, 0x1, P0 ;  /* 0x0000001118097211 */ /* 0x000fe400000f0c09 */
[-C--:B------:R-:W-:Y:S02]  /*24b0*/  IADD3 R50, P1, PT, R6, R14.reuse, RZ ;  /* 0x0000000e06327210 */ /* 0x080fe40007f3e0ff */
[----:B------:R-:W-:Y:S02]  /*24c0*/  IADD3 R14, P0, PT, R4, R14, RZ ;  /* 0x0000000e040e7210 */ /* 0x000fe40007f1e0ff */
[----:B------:R-:W-:Y:S02]  /*24d0*/  SHF.L.U64.HI R95, R94, 0x1, R95 ;  /* 0x000000015e5f7819 */ /* 0x000fe4000001025f */
[----:B------:R-:W-:-:S02]  /*24e0*/  IADD3.X R15, PT, PT, R5, R0, RZ, P0, !PT ;  /* 0x00000000050f7210 */ /* 0x000fc400007fe4ff */
[----:B------:R-:W-:Y:S01]  /*24f0*/  ISETP.GE.AND P0, PT, R12, R199, PT ;  /* 0x000000c70c00720c */ /* 0x000fe20003f06270 */
[----:B------:R-:W-:Y:S02]  /*2500*/  IMAD.SHL.U32 R94, R94, 0x2, RZ ;  /* 0x000000025e5e7824 */ /* 0x000fe400078e00ff */
[----:B------:R-:W-:-:S03]  /*2510*/  IMAD R81, R135, 0xc0, RZ ;  /* 0x000000c087517824 */ /* 0x000fc600078e02ff */
[-C--:B------:R-:W-:Y:S01]  /*2520*/  IADD3 R92, P3, PT, R6, R94.reuse, RZ ;  /* 0x0000005e065c7210 */ /* 0x080fe20007f7e0ff */
[----:B------:R-:W-:Y:S01]  /*2530*/  IMAD.WIDE.U32 R136, R134, 0xc0, RZ ;  /* 0x000000c086887825 */ /* 0x000fe200078e00ff */
[----:B------:R-:W-:Y:S02]  /*2540*/  IADD3 R94, P2, PT, R4, R94, RZ ;  /* 0x0000005e045e7210 */ /* 0x000fe40007f5e0ff */
[C---:B------:R-:W-:Y:S01]  /*2550*/  IADD3.X R51, PT, PT, R7.reuse, R0, RZ, P1, !PT ;  /* 0x0000000007337210 */ /* 0x040fe20000ffe4ff */
[----:B------:R-:W-:Y:S01]  /*2560*/  IMAD.X R93, R7, 0x1, R95, P3 ;  /* 0x00000001075d7824 */ /* 0x000fe200018e065f */
[----:B------:R-:W-:Y:S01]  /*2570*/  SHF.L.U64.HI R78, R132, 0x6, R133 ;  /* 0x00000006844e7819 */ /* 0x000fe20000010285 */
[----:B------:R-:W-:Y:S01]  /*2580*/  IMAD.X R95, R5, 0x1, R95, P2 ;  /* 0x00000001055f7824 */ /* 0x000fe200010e065f */
[----:B------:R-:W-:Y:S01]  /*2590*/  @P0 LOP3.LUT R122, R122, 0x4, RZ, 0xfc, !PT ;  /* 0x000000047a7a0812 */ /* 0x000fe200078efcff */
[----:B------:R-:W-:Y:S01]  /*25a0*/  IMAD.SHL.U32 R80, R132, 0x40, RZ ;  /* 0x0000004084507824 */ /* 0x000fe200078e00ff */
[C---:B------:R-:W-:Y:S01]  /*25b0*/  SHF.L.U64.HI R83, R134.reuse, 0x6, R135 ;  /* 0x0000000686537819 */ /* 0x040fe20000010287 */
[C---:B------:R-:W-:Y:S01]  /*25c0*/  IMAD.SHL.U32 R89, R134.reuse, 0x80, RZ ;  /* 0x0000008086597824 */ /* 0x040fe200078e00ff */
[C---:B------:R-:W-:Y:S01]  /*25d0*/  SHF.L.U32 R85, R134.reuse, 0x6, RZ ;  /* 0x0000000686557819 */ /* 0x040fe200000006ff */
[----:B------:R-:W-:Y:S01]  /*25e0*/  IMAD.IADD R81, R137, 0x1, R81 ;  /* 0x0000000189517824 */ /* 0x000fe200078e0251 */
[----:B------:R-:W-:-:S02]  /*25f0*/  SHF.L.U64.HI R87, R134, 0x7, R135 ;  /* 0x0000000786577819 */ /* 0x000fc40000010287 */
[C---:B------:R-:W-:Y:S02]  /*2600*/  SHF.L.U64.HI R82, R134.reuse, 0x5, R135 ;  /* 0x0000000586527819 */ /* 0x040fe40000010287 */
[----:B------:R-:W-:-:S07]  /*2610*/  SHF.L.U32 R101, R134, 0x5, RZ ;  /* 0x0000000586657819 */ /* 0x000fce00000006ff */
.L_x_3895:
[----:B------:R-:W-:Y:S01]  /*2620*/  LOP3.LUT P0, RZ, R122, 0x4, RZ, 0xc0, !PT ;  /* 0x000000047aff7812 */ /* 0x000fe2000780c0ff */
[----:B------:R-:W-:Y:S01]  /*2630*/  VIADD R107, R107, 0x100 ;  /* 0x000001006b6b7836 */ /* 0x000fe20000000000 */
[----:B------:R-:W-:Y:S01]  /*2640*/  ISETP.GE.AND P3, PT, R12, R199, PT ;  /* 0x000000c70c00720c */ /* 0x000fe20003f66270 */
[----:B------:R-:W-:Y:S01]  /*2650*/  VIADD R108, R108, 0x100 ;  /* 0x000001006c6c7836 */ /* 0x000fe20000000000 */
[----:B------:R-:W-:Y:S01]  /*2660*/  LOP3.LUT R122, R122, 0xfffffffb, RZ, 0xc0, !PT ;  /* 0xfffffffb7a7a7812 */ /* 0x000fe200078ec0ff */
[----:B------:R-:W-:Y:S01]  /*2670*/  UMOV UR6, URZ ;  /* 0x000000ff00067c82 */ /* 0x000fe20008000000 */
[CC--:B------:R-:W-:Y:S01]  /*2680*/  ISETP.GE.OR P0, PT, R130.reuse, R107.reuse, P0 ;  /* 0x0000006b8200720c */ /* 0x0c0fe20000706670 */
[----:B------:R-:W-:Y:S01]  /*2690*/  VIADD R105, R105, 0xffffffff ;  /* 0xffffffff69697836 */ /* 0x000fe20000000000 */
[-C--:B------:R-:W-:Y:S01]  /*26a0*/  ISETP.GE.OR P4, PT, R117, R107.reuse, P3 ;  /* 0x0000006b7500720c */ /* 0x080fe20001f86670 */
[----:B------:R-:W-:Y:S01]  /*26b0*/  BSSY.RECONVERGENT B1, `(.L_x_3857) ;  /* 0x0000553000017945 */ /* 0x000fe20003800200 */
[-C--:B------:R-:W-:Y:S01]  /*26c0*/  ISETP.LT.OR P1, PT, R130, R108.reuse, P0 ;  /* 0x0000006c8200720c */ /* 0x080fe20000721670 */
[----:B------:R-:W-:Y:S01]  /*26d0*/  IMAD.MOV.U32 R124, RZ, RZ, R106 ;  /* 0x000000ffff7c7224 */ /* 0x000fe200078e006a */
[CC--:B------:R-:W-:Y:S01]  /*26e0*/  ISETP.GE.OR P0, PT, R121.reuse, R107.reuse, P3 ;  /* 0x0000006b7900720c */ /* 0x0c0fe20001f06670 */
[----:B------:R-:W-:Y:S01]  /*26f0*/  VIADD R106, R106, 0xffffff00 ;  /* 0xffffff006a6a7836 */ /* 0x000fe20000000000 */
[----:B------:R-:W-:Y:S02]  /*2700*/  P2R R2, PR, RZ, 0x2 ;  /* 0x00000002ff027803 */ /* 0x000fe40000000000 */
[----:B------:R-:W-:Y:S02]  /*2710*/  ISETP.LT.OR P2, PT, R121, R108, P0 ;  /* 0x0000006c7900720c */ /* 0x000fe40000741670 */
[----:B------:R-:W-:Y:S02]  /*2720*/  IADD3 R28, P0, PT, R90, R80, RZ ;  /* 0x000000505a1c7210 */ /* 0x000fe40007f1e0ff */
[-C--:B------:R-:W-:Y:S02]  /*2730*/  ISETP.LT.OR P4, PT, R117, R108.reuse, P4 ;  /* 0x0000006c7500720c */ /* 0x080fe40002781670 */
[----:B------:R-:W-:Y:S01]  /*2740*/  P2R R0, PR, RZ, 0x4 ;  /* 0x00000004ff007803 */ /* 0x000fe20000000000 */
[----:B----4-:R-:W2:Y:S01]  /*2750*/  @!P1 LD.E.128 R20, desc[UR4][R90.64] ;  /* 0x000000045a149980 */ /* 0x010ea2000c101d00 */
[--C-:B------:R-:W-:Y:S01]  /*2760*/  IMAD.X R29, R91, 0x1, R78.reuse, P0 ;  /* 0x000000015b1d7824 */ /* 0x100fe200000e064e */
[-C--:B------:R-:W-:Y:S02]  /*2770*/  ISETP.GE.OR P0, PT, R120, R107.reuse, P3 ;  /* 0x0000006b7800720c */ /* 0x080fe40001f06670 */
[----:B------:R-:W-:Y:S02]  /*2780*/  @P3 LOP3.LUT R122, R122, 0x4, RZ, 0xfc, !PT ;  /* 0x000000047a7a3812 */ /* 0x000fe400078efcff */
[----:B------:R-:W-:Y:S02]  /*2790*/  ISETP.LT.OR P6, PT, R120, R108, P0 ;  /* 0x0000006c7800720c */ /* 0x000fe400007c1670 */
[----:B------:R-:W-:Y:S11]  /*27a0*/  LOP3.LUT R122, R122, 0xfffffff7, RZ, 0xc0, !PT ;  /* 0xfffffff77a7a7812 */ /* 0x000ff600078ec0ff */
        /* <DEDUP_REMOVED lines=64> */
[----:B------:R-:W-:Y:S11]  /*2bb0*/  ISETP.GT.AND P0, PT, R105, R70, PT ;  /* 0x000000466900720c */ /* 0x000ff60003f04270 */
[----:B------:R-:W-:Y:S02]  /*2bc0*/  @!UPT UIADD3 URZ, UPT, UPT, URZ, URZ, URZ ;  /* 0x000000fffffff290 */ /* 0x000fe4000fffe0ff */
[----:B------:R-:W-:Y:S02]  /*2bd0*/  @P0 LOP3.LUT R122, R122, 0x8, RZ, 0xfc, !PT ;  /* 0x000000087a7a0812 */ /* 0x000fe400078efcff */
        /* <DEDUP_REMOVED lines=58> */
.L_x_3858:
        /* <DEDUP_REMOVED lines=69> */
.L_x_3862:
[----:B------:R-:W-:Y:S05]  /*33d0*/  BSYNC.RECONVERGENT B0 ;  /* 0x0000000000007941 */ /* 0x000fea0003800200 */
.L_x_3861:
[-C--:B------:R-:W-:Y:S01]  /*33e0*/  ISETP.LT.OR P0, PT, R121, R108.reuse, P1 ;  /* 0x0000006c7900720c */ /* 0x080fe20000f01670 */
        /* <DEDUP_REMOVED lines=51> */
.L_x_3864:
[----:B------:R-:W-:Y:S05]  /*3720*/  BSYNC.RECONVERGENT B0 ;  /* 0x0000000000007941 */ /* 0x000fea0003800200 */
.L_x_3863:
        /* <DEDUP_REMOVED lines=53> */
.L_x_3866:
[----:B------:R-:W-:Y:S05]  /*3a80*/  BSYNC.RECONVERGENT B0 ;  /* 0x0000000000007941 */ /* 0x000fea0003800200 */
.L_x_3865:
        /* <DEDUP_REMOVED lines=54> */
.L_x_3868:
[----:B------:R-:W-:Y:S05]  /*3df0*/  BSYNC.RECONVERGENT B0 ;  /* 0x0000000000007941 */ /* 0x000fea0003800200 */
.L_x_3867:
[-C--:B------:R-:W-:Y:S01]  /*3e00*/  ISETP.LT.OR P2, PT, R118, R108.reuse, P5 ;  /* 0x0000006c7600720c */ /* 0x080fe20002f41670 */
[----:B------:R-:W-:Y:S01]  /*3e10*/  BSSY.RECONVERGENT B0, `(.L_x_3869) ;  /* 0x000003b000007945 */ /* 0x000fe20003800200 */
[CC--:B------:R-:W-:Y:S02]  /*3e20*/  ISETP.GE.OR P1, PT, R116.reuse, R107.reuse, P3 ;  /* 0x0000006b7400720c */ /* 0x0c0fe40001f26670 */
        /* <DEDUP_REMOVED lines=57> */
.L_x_3870:
[----:B------:R-:W-:Y:S05]  /*41c0*/  BSYNC.RECONVERGENT B0 ;  /* 0x0000000000007941 */ /* 0x000fea0003800200 */
.L_x_3869:
        /* <DEDUP_REMOVED lines=53> */
.L_x_3872:
[----:B------:R-:W-:Y:S05]  /*4520*/  BSYNC.RECONVERGENT B0 ;  /* 0x0000000000007941 */ /* 0x000fea0003800200 */
.L_x_3871:
        /* <DEDUP_REMOVED lines=55> */
.L_x_3874:
[----:B------:R-:W-:Y:S05]  /*48a0*/  BSYNC.RECONVERGENT B0 ;  /* 0x0000000000007941 */ /* 0x000fea0003800200 */
.L_x_3873:
        /* <DEDUP_REMOVED lines=55> */
.L_x_3876:
[----:B------:R-:W-:Y:S05]  /*4c20*/  BSYNC.RECONVERGENT B0 ;  /* 0x0000000000007941 */ /* 0x000fea0003800200 */
.L_x_3875:
[----:B------:R-:W5:Y:S02]  /*4c30*/  LD.E R3, desc[UR4][R148.64+0xd0] ;  /* 0x0000d00494037980 */ /* 0x000f64000c101900 */
[----:B-----5:R-:W-:Y:S05]  /*4c40*/  IMAD.U32 R3, R3, -0x80, RZ ;  /* 0xffffff8003037824 */ /* 0x020fea00078e00ff */
[C---:B------:R-:W-:Y:S02]  /*4c50*/  LEA R14, P1, R3.reuse, R14, 0x1 ;  /* 0x0000000e030e7211 */ /* 0x040fe400078208ff */
[C---:B------:R-:W-:Y:S02]  /*4c60*/  LEA R50, P0, R3.reuse, R50, 0x1 ;  /* 0x0000003203327211 */ /* 0x040fe400078008ff */
[C---:B------:R-:W-:Y:S02]  /*4c70*/  LEA.HI.X.SX32 R15, R3.reuse, R15, 0x1, P1 ;  /* 0x0000000f030f7211 */ /* 0x040fe400008f0eff */
[----:B------:R-:W-:Y:S01]  /*4c80*/  LEA.HI.X.SX32 R51, R3, R51, 0x1, P0 ;  /* 0x0000003303337211 */ /* 0x000fe200000f0eff */
[----:B------:R-:W-:Y:S05]  /*4c90*/  BRA `(.L_x_3859) ;  /* 0x0000002c00d07947 */ /* 0x000fea0003800000 */
.L_x_3860:
        /* <DEDUP_REMOVED lines=95> */
.L_x_3878:
[----:B------:R-:W-:Y:S05]  /*5290*/  BSYNC.RECONVERGENT B0 ;  /* 0x0000000000007941 */ /* 0x000fea0003800200 */
.L_x_3877:
        /* <DEDUP_REMOVED lines=92> */
.L_x_3880:
[----:B------:R-:W-:Y:S05]  /*5860*/  BSYNC.RECONVERGENT B0 ;  /* 0x0000000000007941 */ /* 0x000fea0003800200 */
.L_x_3879:
[CC--:B------:R-:W-:Y:S01]  /*5870*/  ISETP.GE.OR P0, PT, R120.reuse, R107.reuse, P4 ;  /* 0x0000006b7800720c */ /* 0x0c0fe20002706670 */
        /* <DEDUP_REMOVED lines=93> */
.L_x_3882:
[----:B------:R-:W-:Y:S05]  /*5e50*/  BSYNC.RECONVERGENT B0 ;  /* 0x0000000000007941 */ /* 0x000fea0003800200 */
.L_x_3881:
[-C--:B------:R-:W-:Y:S01]  /*5e60*/  ISETP.LT.OR P2, PT, R119, R108.reuse, P3 ;  /* 0x0000006c7700720c */ /* 0x080fe20001f41670 */
        /* <DEDUP_REMOVED lines=14> */
[----:B------:R-:W-:Y:S03]  /*5f50*/  IADD3 R34, P2, PT, R20, R89, RZ ;  /* 0x0000005914227210 */ /* 0x000fe60007f5e0ff */
[----:B------:R-:W3:Y:S02]  /*5f60*/  @!P0 LD.E.128 R140, desc[UR4][R146.64] ;  /* 0x00000004928c8980 */ /* 0x000ee4000c101d00 */
[----:B------:R-:W-:Y:S01]  /*5f70*/  IMAD.X R35, R21, 0x1, R87, P2 ;  /* 0x0000000115237824 */ /* 0x000fe200010e0657 */
[----:B------:R-:W-:Y:S01]  /*5f80*/  @!P0 IADD3 R38, P2, PT, R145, R94, RZ ;  /* 0x0000005e91268210 */ /* 0x000fe20007f5e0ff */
[----:B------:R-:W-:Y:S04]  /*5f90*/  @!P0 IMAD.WIDE R22, R19, 0x2, R34 ;  /* 0x0000000213168825 */ /* 0x000fe800078e0222 */
        /* <DEDUP_REMOVED lines=73> */
.L_x_3884:
[----:B------:R-:W-:Y:S05]  /*6430*/  BSYNC.RECONVERGENT B0 ;  /* 0x0000000000007941 */ /* 0x000fea0003800200 */
.L_x_3883:
        /* <DEDUP_REMOVED lines=90> */
.L_x_3886:
[----:B------:R-:W-:Y:S05]  /*69e0*/  BSYNC.RECONVERGENT B0 ;  /* 0x0000000000007941 */ /* 0x000fea0003800200 */
.L_x_3885:
        /* <DEDUP_REMOVED lines=18> */
[C---:B------:R-:W-:Y:S03]  /*6b10*/  LEA R34, P2, R134.reuse, R20, 0x8 ;  /* 0x0000001486227211 */ /* 0x040fe600078440ff */
[----:B------:R-:W3:Y:S01]  /*6b20*/  @!P0 LD.E.128 R140, desc[UR4][R146.64] ;  /* 0x00000004928c8980 */ /* 0x000ee2000c101d00 */
[----:B------:R-:W-:Y:S02]  /*6b30*/  LEA.HI.X R35, R134, R21, R135, 0x8, P2 ;  /* 0x0000001586237211 */ /* 0x000fe400010f4487 */
[----:B------:R-:W-:Y:S01]  /*6b40*/  @!P0 IADD3 R38, P2, PT, R145, R94, RZ ;  /* 0x0000005e91268210 */ /* 0x000fe20007f5e0ff */
[----:B------:R-:W-:Y:S04]  /*6b50*/  @!P0 IMAD.WIDE R22, R19, 0x2, R34 ;  /* 0x0000000213168825 */ /* 0x000fe800078e0222 */
[----:B--2---:R-:W2:Y:S01]  /*6b60*/  LD.E.128 R52, desc[UR4][R34.64] ;  /* 0x0000000422347980 */ /* 0x004ea2000c101d00 */
[----:B------:R-:W-:Y:S01]  /*6b70*/  @!P0 IMAD.X R39, R144, 0x1, R95, P2 ;  /* 0x0000000190278824 */ /* 0x000fe200010e065f */
[----:B------:R-:W-:Y:S02]  /*6b80*/  PLOP3.LUT P2, PT, PT, PT, PT, 0x80, 0x8 ;  /* 0x000000000008781c */ /* 0x000fe40003f4f070 */
[----:B------:R-:W-:Y:S04]  /*6b90*/  @!P0 PLOP3.LUT P2, PT, P1, PT, PT, 0x80, 0x8 ;  /* 0x000000000008881c */ /* 0x000fe80000f4f070 */
[----:B------:R1:W4:Y:S08]  /*6ba0*/  @!P0 LD.E.128 R24, desc[UR4][R22.64] ;  /* 0x0000000416188980 */ /* 0x000330000c101d00 */
        /* <DEDUP_REMOVED lines=9> */
[----:B--2---:R-:W-:Y:S01]  /*6c40*/  @!P0 SHF.L.U32 R39, R52, 0x10, RZ ;  /* 0x0000001034278819 */ /* 0x004fe200000006ff */
[----:B------:R-:W-:Y:S01]  /*6c50*/  @!P2 FADD.FTZ R30, -R30, -RZ ;  /* 0x800000ff1e1ea221 */ /* 0x000fe20000010100 */
[----:B------:R-:W-:Y:S01]  /*6c60*/  @!P0 LOP3.LUT R18, R143, 0xffff0000, RZ, 0xc0, !PT ;  /* 0xffff00008f128812 */ /* 0x000fe200078ec0ff */
[----:B------:R-:W-:Y:S01]  /*6c70*/  @!P2 FADD.FTZ R29, -R29, -RZ ;  /* 0x800000ff1d1da221 */ /* 0x000fe20000010100 */
[----:B------:R-:W-:Y:S01]  /*6c80*/  @!P0 LOP3.LUT R41, R52, 0xffff0000, RZ, 0xc0, !PT ;  /* 0xffff000034298812 */ /* 0x000fe200078ec0ff */
[----:B------:R-:W-:Y:S01]  /*6c90*/  @!P2 FADD.FTZ R28, -R28, -RZ ;  /* 0x800000ff1c1ca221 */ /* 0x000fe20000010100 */
[----:B------:R-:W-:Y:S02]  /*6ca0*/  @!P0 IMAD.U32 R42, R53, 0x10000, RZ ;  /* 0x00010000352a8824 */ /* 0x000fe400078e00ff */
[----:B------:R-:W-:Y:S01]  /*6cb0*/  @!P2 FADD.FTZ R23, -R23, -RZ ;  /* 0x800000ff1717a221 */ /* 0x000fe20000010100 */
[----:B----4-:R-:W-:Y:S01]  /*6cc0*/  @!P0 SHF.L.U32 R37, R24, 0x10, RZ ;  /* 0x0000001018258819 */ /* 0x010fe200000006ff */
[----:B------:R-:W-:Y:S01]  /*6cd0*/  @!P2 FADD.FTZ R18, -R18, -RZ ;  /* 0x800000ff1212a221 */ /* 0x000fe20000010100 */
[----:B------:R-:W-:Y:S01]  /*6ce0*/  @!P0 LOP3.LUT R35, R24, 0xffff0000, RZ, 0xc0, !PT ;  /* 0xffff000018238812 */ /* 0x000fe200078ec0ff */
[----:B------:R-:W-:Y:S01]  /*6cf0*/  @!P0 IMAD.U32 R22, R143, 0x10000, RZ ;  /* 0x000100008f168824 */ /* 0x000fe200078e00ff */
[----:B------:R-:W-:Y:S01]  /*6d00*/  @!P0 LOP3.LUT R34, R25, 0xffff0000, RZ, 0xc0, !PT ;  /* 0xffff000019228812 */ /* 0x000fe200078ec0ff */
[----:B------:R-:W-:Y:S01]  /*6d10*/  @!P0 FMUL.FTZ R0, R37, R36 ;  /* 0x0000002425008220 */ /* 0x000fe20000410000 */
[----:B------:R-:W-:Y:S01]  /*6d20*/  @!P0 LOP3.LUT R24, R26, 0xffff0000, RZ, 0xc0, !PT ;  /* 0xffff00001a188812 */ /* 0x000fe200078ec0ff */
[----:B------:R-:W-:Y:S01]  /*6d30*/  @!P0 IMAD.U32 R33, R25, 0x10000, RZ ;  /* 0x0001000019218824 */ /* 0x000fe200078e00ff */
[C---:B-----5:R-:W-:Y:S01]  /*6d40*/  @!P0 LOP3.LUT R40, R56.reuse, 0xffff0000, RZ, 0xc0, !PT ;  /* 0xffff000038288812 */ /* 0x060fe200078ec0ff */
[----:B------:R-:W-:Y:S01]  /*6d50*/  @!P0 IMAD.U32 R38, R56, 0x10000, RZ ;  /* 0x0001000038268824 */ /* 0x000fe200078e00ff */
[----:B------:R-:W-:Y:S01]  /*6d60*/  @!P0 LOP3.LUT R44, R57, 0xffff0000, RZ, 0xc0, !PT ;  /* 0xffff0000392c8812 */ /* 0x000fe200078ec0ff */
[----:B------:R-:W-:Y:S01]  /*6d70*/  @!P0 FMUL.FTZ R2, R35, R32 ;  /* 0x0000002023028220 */ /* 0x000fe20000410000 */
[----:B------:R-:W-:Y:S01]  /*6d80*/  @!P0 SHF.L.U32 R25, R27, 0x10, RZ ;  /* 0x000000101b198819 */ /* 0x000fe200000006ff */
[----:B------:R-:W-:Y:S01]  /*6d90*/  @!P0 FFMA.FTZ R0, R39, R38, R0 ;  /* 0x0000002627008223 */ /* 0x000fe20000010000 */
[----:B------:R-:W-:Y:S01]  /*6da0*/  @!P0 LOP3.LUT R39, R53, 0xffff0000, RZ, 0xc0, !PT ;  /* 0xffff000035278812 */ /* 0x000fe200078ec0ff */
[----:B------:R-:W-:Y:S01]  /*6db0*/  @!P0 FMUL.FTZ R3, R33, R30 ;  /* 0x0000001e21038220 */ /* 0x000fe20000410000 */
[----:B------:R-:W-:Y:S01]  /*6dc0*/  @!P0 LOP3.LUT R27, R27, 0xffff0000, RZ, 0xc0, !PT ;  /* 0xffff00001b1b8812 */ /* 0x000fe200078ec0ff */
[----:B------:R-:W-:Y:S01]  /*6dd0*/  @!P0 IMAD.U32 R43, R57, 0x10000, RZ ;  /* 0x00010000392b8824 */ /* 0x000fe200078e00ff */
[----:B------:R-:W-:Y:S01]  /*6de0*/  @!P0 LOP3.LUT R46, R58, 0xffff0000, RZ, 0xc0, !PT ;  /* 0xffff00003a2e8812 */ /* 0x000fe200078ec0ff */
[----:B------:R-:W-:Y:S01]  /*6df0*/  @!P0 IMAD.U32 R31, R26, 0x10000, RZ ;  /* 0x000100001a1f8824 */ /* 0x000fe200078e00ff */
[C---:B------:R-:W-:Y:S01]  /*6e00*/  @!P0 SHF.L.U32 R47, R59.reuse, 0x10, RZ ;  /* 0x000000103b2f8819 */ /* 0x040fe200000006ff */
[----:B------:R-:W-:Y:S01]  /*6e10*/  @!P0 FMUL.FTZ R4, R34, R29 ;  /* 0x0000001d22048220 */ /* 0x000fe20000410000 */
        /* <DEDUP_REMOVED lines=29> */
.L_x_3888:
[----:B------:R-:W-:Y:S05]  /*6ff0*/  BSYNC.RECONVERGENT B0 ;  /* 0x0000000000007941 */ /* 0x000fea0003800200 */
.L_x_3887:
        /* <DEDUP_REMOVED lines=91> */
.L_x_3890:
[----:B------:R-:W-:Y:S05]  /*75b0*/  BSYNC.RECONVERGENT B0 ;  /* 0x0000000000007941 */ /* 0x000fea0003800200 */
.L_x_3889:
        /* <DEDUP_REMOVED lines=91> */
.L_x_3892:
[----:B------:R-:W-:Y:S05]  /*7b70*/  BSYNC.RECONVERGENT B0 ;  /* 0x0000000000007941 */ /* 0x000fea0003800200 */
.L_x_3891:
[----:B------:R-:W5:Y:S02]  /*7b80*/  LD.E R3, desc[UR4][R148.64+0xd0] ;  /* 0x0000d00494037980 */ /* 0x000f64000c101900 */
[----:B-----5:R-:W-:Y:S05]  /*7b90*/  IMAD.U32 R3, R3, -0x80, RZ ;  /* 0xffffff8003037824 */ /* 0x020fea00078e00ff */
[C---:B------:R-:W-:Y:S02]  /*7ba0*/  LEA R94, P1, R3.reuse, R94, 0x1 ;  /* 0x0000005e035e7211 */ /* 0x040fe400078208ff */
[C---:B------:R-:W-:Y:S02]  /*7bb0*/  LEA R92, P0, R3.reuse, R92, 0x1 ;  /* 0x0000005c035c7211 */ /* 0x040fe400078008ff */
[C---:B------:R-:W-:Y:S02]  /*7bc0*/  LEA.HI.X.SX32 R95, R3.reuse, R95, 0x1, P1 ;  /* 0x0000005f035f7211 */ /* 0x040fe400008f0eff */
[----:B------:R-:W-:Y:S09]  /*7bd0*/  LEA.HI.X.SX32 R93, R3, R93, 0x1, P0 ;  /* 0x0000005d035d7211 */ /* 0x000ff200000f0eff */
.L_x_3859:
[----:B------:R-:W-:Y:S05]  /*7be0*/  BSYNC.RECONVERGENT B1 ;  /* 0x0000000000017941 */ /* 0x000fea0003800200 */
.L_x_3857:
        /* <DEDUP_REMOVED lines=101> */
.L_x_3894:
[----:B------:R-:W-:Y:S05]  /*8240*/  BSYNC.RECONVERGENT B0 ;  /* 0x0000000000007941 */ /* 0x000fea0003800200 */
.L_x_3893:
[----:B------:R-:W-:Y:S11]  /*8250*/  LOP3.LUT P0, RZ, R122, 0x8, RZ, 0xc0, !PT ;  /* 0x000000087aff7812 */ /* 0x000ff6000780c0ff */
[----:B------:R-:W-:Y:S02]  /*8260*/  @!UPT UIADD3 URZ, UPT, UPT, URZ, URZ, URZ ;  /* 0x000000fffffff290 */ /* 0x000fe4000fffe0ff */
[----:B------:R-:W-:Y:S05]  /*8270*/  @P0 BRA `(.L_x_3895) ;  /* 0xffffffa000e80947 */ /* 0x000fea000383ffff */
.L_x_3856:
        /* <DEDUP_REMOVED lines=17> */
.L_x_3900:
[----:B------:R2:W-:Y:S02]  /*8390*/  STS.128 [R64], RZ ;  /* 0x000000ff40007388 */ /* 0x0005e40000000c00 */
.L_x_3899:
[----:B------:R-:W-:Y:S05]  /*83a0*/  BSYNC.RECONVERGENT B0 ;  /* 0x0000000000007941 */ /* 0x000fea0003800200 */
.L_x_3898:
        /* <DEDUP_REMOVED lines=13> */
.L_x_3897:
        /* <DEDUP_REMOVED lines=77> */
.L_x_3907:
[----:B------:R-:W-:Y:S05]  /*8950*/  BSYNC.RECONVERGENT B0 ;  /* 0x0000000000007941 */ /* 0x000fea0003800200 */
.L_x_3906:
[----:B-----5:R3:W-:Y:S01]  /*8960*/  STS.128 [R64], R8 ;  /* 0x0000000840007388 */ /* 0x0207e20000000c00 */
[----:B------:R-:W-:Y:S05]  /*8970*/  BRA `(.L_x_3904) ;  /* 0x0000000000047947 */ /* 0x000fea0003800000 */
.L_x_3905:
[----:B------:R2:W-:Y:S02]  /*8980*/  STS.128 [R64], RZ ;  /* 0x000000ff40007388 */ /* 0x0005e40000000c00 */
.L_x_3904:
[----:B------:R-:W-:Y:S05]  /*8990*/  BSYNC.RECONVERGENT B1 ;  /* 0x0000000000017941 */ /* 0x000fea0003800200 */
.L_x_3903:
        /* <DEDUP_REMOVED lines=51> */
.L_x_3909:
[----:B------:R-:W-:Y:S05]  /*8cd0*/  BSYNC.RECONVERGENT B0 ;  /* 0x0000000000007941 */ /* 0x000fea0003800200 */
.L_x_3908:
[----:B-----5:R3:W-:Y:S01]  /*8ce0*/  STS.128 [R64+0x800], R8 ;  /* 0x0008000840007388 */ /* 0x0207e20000000c00 */
[----:B------:R-:W-:Y:S05]  /*8cf0*/  BRA `(.L_x_3901) ;  /* 0x0000000800e87947 */ /* 0x000fea0003800000 */
.L_x_3902:
        /* <DEDUP_REMOVED lines=91> */
.L_x_3914:
[----:B------:R-:W-:Y:S05]  /*92b0*/  BSYNC.RECONVERGENT B0 ;  /* 0x0000000000007941 */ /* 0x000fea0003800200 */
.L_x_3913:
[----:B-----5:R3:W-:Y:S01]  /*92c0*/  STS.128 [R64], R20 ;  /* 0x0000001440007388 */ /* 0x0207e20000000c00 */
[----:B------:R-:W-:Y:S05]  /*92d0*/  BRA `(.L_x_3911) ;  /* 0x0000000000047947 */ /* 0x000fea0003800000 */
.L_x_3912:
[----:B------:R2:W-:Y:S02]  /*92e0*/  STS.128 [R64], RZ ;  /* 0x000000ff40007388 */ /* 0x0005e40000000c00 */
.L_x_3911:
[----:B------:R-:W-:Y:S05]  /*92f0*/  BSYNC.RECONVERGENT B1 ;  /* 0x0000000000017941 */ /* 0x000fea0003800200 */
.L_x_3910:
        /* <DEDUP_REMOVED lines=88> */
.L_x_3916:
[----:B------:R-:W-:Y:S05]  /*9880*/  BSYNC.RECONVERGENT B0 ;  /* 0x0000000000007941 */ /* 0x000fea0003800200 */
.L_x_3915:
[----:B-----5:R1:W-:Y:S02]  /*9890*/  STS.128 [R64+0x800], R4 ;  /* 0x0008000440007388 */ /* 0x0203e40000000c00 */
.L_x_3901:
[----:B------:R-:W-:Y:S05]  /*98a0*/  BSYNC.RECONVERGENT B2 ;  /* 0x0000000000027941 */ /* 0x000fea0003800200 */
.L_x_3896:
        /* <DEDUP_REMOVED lines=12> */
.L_x_3919:
[----:B------:R1:W-:Y:S02]  /*9970*/  STS.128 [R64+0x1000], RZ ;  /* 0x001000ff40007388 */ /* 0x0003e40000000c00 */
.L_x_3918:
[----:B------:R-:W-:Y:S05]  /*9980*/  BSYNC.RECONVERGENT B0 ;  /* 0x0000000000007941 */ /* 0x000fea0003800200 */
.L_x_3917:
        /* <DEDUP_REMOVED lines=12> */
.L_x_3922:
[----:B------:R1:W-:Y:S02]  /*9a50*/  STS.128 [R64+0x1800], RZ ;  /* 0x001800ff40007388 */ /* 0x0003e40000000c00 */
.L_x_3921:
[----:B------:R-:W-:Y:S05]  /*9a60*/  BSYNC.RECONVERGENT B0 ;  /* 0x0000000000007941 */ /* 0x000fea0003800200 */
.L_x_3920:
        /* <DEDUP_REMOVED lines=13> */
.L_x_3925:
[----:B------:R3:W-:Y:S02]  /*9b40*/  STS.128 [R64+0x2000], RZ ;  /* 0x002000ff40007388 */ /* 0x0007e40000000c00 */
.L_x_3924:
[----:B------:R-:W-:Y:S05]  /*9b50*/  BSYNC.RECONVERGENT B0 ;  /* 0x0000000000007941 */ /* 0x000fea0003800200 */
.L_x_3923:
        /* <DEDUP_REMOVED lines=13> */
.L_x_3928:
[----:B------:R1:W-:Y:S02]  /*9c30*/  STS.128 [R64+0x2800], RZ ;  /* 0x002800ff40007388 */ /* 0x0003e40000000c00 */
.L_x_3927:
[----:B------:R-:W-:Y:S05]  /*9c40*/  BSYNC.RECONVERGENT B0 ;  /* 0x0000000000007941 */ /* 0x000fea0003800200 */
.L_x_3926:
        /* <DEDUP_REMOVED lines=16> */
.L_x_3931:
[----:B------:R1:W-:Y:S02]  /*9d50*/  STS.128 [R64+0x3000], RZ ;  /* 0x003000ff40007388 */ /* 0x0003e40000000c00 */
.L_x_3930:
[----:B------:R-:W-:Y:S05]  /*9d60*/  BSYNC.RECONVERGENT B0 ;  /* 0x0000000000007941 */ /* 0x000fea0003800200 */
.L_x_3929:
        /* <DEDUP_REMOVED lines=13> */
.L_x_3934:
[----:B------:R1:W-:Y:S02]  /*9e40*/  STS.128 [R64+0x3800], RZ ;  /* 0x003800ff40007388 */ /* 0x0003e40000000c00 */
.L_x_3933:
[----:B------:R-:W-:Y:S05]  /*9e50*/  BSYNC.RECONVERGENT B0 ;  /* 0x0000000000007941 */ /* 0x000fea0003800200 */
.L_x_3932:
        /* <DEDUP_REMOVED lines=16> */
.L_x_3937:
[----:B------:R1:W-:Y:S02]  /*9f60*/  STS.128 [R64+0x4000], RZ ;  /* 0x004000ff40007388 */ /* 0x0003e40000000c00 */
.L_x_3936:
[----:B------:R-:W-:Y:S05]  /*9f70*/  BSYNC.RECONVERGENT B0 ;  /* 0x0000000000007941 */ /* 0x000fea0003800200 */
.L_x_3935:
        /* <DEDUP_REMOVED lines=14> */
.L_x_3940:
[----:B------:R1:W-:Y:S02]  /*a060*/  STS.128 [R64+0x4800], RZ ;  /* 0x004800ff40007388 */ /* 0x0003e40000000c00 */
.L_x_3939:
[----:B------:R-:W-:Y:S05]  /*a070*/  BSYNC.RECONVERGENT B0 ;  /* 0x0000000000007941 */ /* 0x000fea0003800200 */
.L_x_3938:
        /* <DEDUP_REMOVED lines=24> */
.L_x_3943:
[----:B------:R2:W-:Y:S01]  /*a200*/  STS.128 [R64+0x5000], RZ ;  /* 0x005000ff40007388 */ /* 0x0005e20000000c00 */
[----:B------:R-:W-:Y:S05]  /*a210*/  BRA `(.L_x_3944) ;  /* 0x0000000000047947 */ /* 0x000fea0003800000 */
.L_x_3942:
[----:B------:R1:W-:Y:S02]  /*a220*/  STS.128 [R64+0x5000], RZ ;  /* 0x005000ff40007388 */ /* 0x0003e40000000c00 */
.L_x_3944:
[----:B------:R-:W-:Y:S05]  /*a230*/  BSYNC.RECONVERGENT B0 ;  /* 0x0000000000007941 */ /* 0x000fea0003800200 */
.L_x_3941:
        /* <DEDUP_REMOVED lines=13> */
.L_x_3947:
[----:B------:R1:W-:Y:S02]  /*a310*/  STS.128 [R64+0x5800], RZ ;  /* 0x005800ff40007388 */ /* 0x0003e40000000c00 */
.L_x_3946:
[----:B------:R-:W-:Y:S05]  /*a320*/  BSYNC.RECONVERGENT B0 ;  /* 0x0000000000007941 */ /* 0x000fea0003800200 */
.L_x_3945:
        /* <DEDUP_REMOVED lines=13> */
.L_x_3950:
[----:B------:R1:W-:Y:S02]  /*a400*/  STS.128 [R64+0x6000], RZ ;  /* 0x006000ff40007388 */ /* 0x0003e40000000c00 */
.L_x_3949:
[----:B------:R-:W-:Y:S05]  /*a410*/  BSYNC.RECONVERGENT B0 ;  /* 0x0000000000007941 */ /* 0x000fea0003800200 */
.L_x_3948:
        /* <DEDUP_REMOVED lines=13> */
.L_x_3953:
[----:B------:R1:W-:Y:S02]  /*a4f0*/  STS.128 [R64+0x6800], RZ ;  /* 0x006800ff40007388 */ /* 0x0003e40000000c00 */
.L_x_3952:
[----:B------:R-:W-:Y:S05]  /*a500*/  BSYNC.RECONVERGENT B0 ;  /* 0x0000000000007941 */ /* 0x000fea0003800200 */
.L_x_3951:
        /* <DEDUP_REMOVED lines=16> */
.L_x_3956:
[----:B------:R1:W-:Y:S02]  /*a610*/  STS.128 [R64+0x7000], RZ ;  /* 0x007000ff40007388 */ /* 0x0003e40000000c00 */
.L_x_3955:
[----:B------:R-:W-:Y:S05]  /*a620*/  BSYNC.RECONVERGENT B0 ;  /* 0x0000000000007941 */ /* 0x000fea0003800200 */
.L_x_3954:
        /* <DEDUP_REMOVED lines=13> */
.L_x_3959:
[----:B------:R1:W-:Y:S02]  /*a700*/  STS.128 [R64+0x7800], RZ ;  /* 0x007800ff40007388 */ /* 0x0003e40000000c00 */
.L_x_3958:
[----:B------:R-:W-:Y:S05]  /*a710*/  BSYNC.RECONVERGENT B0 ;  /* 0x0000000000007941 */ /* 0x000fea0003800200 */
.L_x_3957:
        /* <DEDUP_REMOVED lines=16> */
.L_x_3962:
[----:B------:R1:W-:Y:S02]  /*a820*/  STS.128 [R64+0x8000], RZ ;  /* 0x008000ff40007388 */ /* 0x0003e40000000c00 */
.L_x_3961:
[----:B------:R-:W-:Y:S05]  /*a830*/  BSYNC.RECONVERGENT B0 ;  /* 0x0000000000007941 */ /* 0x000fea0003800200 */
.L_x_3960:
        /* <DEDUP_REMOVED lines=14> */
.L_x_3965:
[----:B------:R1:W-:Y:S02]  /*a920*/  STS.128 [R64+0x8800], RZ ;  /* 0x008800ff40007388 */ /* 0x0003e40000000c00 */
.L_x_3964:
[----:B------:R-:W-:Y:S05]  /*a930*/  BSYNC.RECONVERGENT B0 ;  /* 0x0000000000007941 */ /* 0x000fea0003800200 */
.L_x_3963:
[----:B------:R-:W2:Y:S01]  /*a940*/  LD.E R2, desc[UR4][R148.64+0x18c] ;  /* 0x00018c0494027980 */ /* 0x000ea2000c101900 */
        /* <DEDUP_REMOVED lines=10> */
[----:B------:R-:W-:Y:S02]  /*a9f0*/  LOP3.LUT R3, R185, 0x100, RZ, 0xc0, !PT ;  /* 0x00000100b9037812 */ /* 0x000fe400078ec0ff */
[----:B------:R-:W-:Y:S02]  /*aa00*/  LOP3.LUT R5, R5, 0x20, R6, 0xf8, !PT ;  /* 0x0000002005057812 */ /* 0x000fe400078ef806 */
[--C-:B------:R-:W-:Y:S02]  /*aa10*/  LOP3.LUT R14, R14, 0x18, R65.reuse, 0x78, !PT ;  /* 0x000000180e0e7812 */ /* 0x100fe400078e7841 */
[----:B------:R-:W-:-:S02]  /*aa20*/  LOP3.LUT R4, R4, 0x18, R65, 0x78, !PT ;  /* 0x0000001804047812 */ /* 0x000fc400078e7841 */
[--C-:B------:R-:W-:Y:S02]  /*aa30*/  LOP3.LUT R3, R3, 0x20, R6.reuse, 0xf8, !PT ;  /* 0x0000002003037812 */ /* 0x100fe400078ef806 */
[----:B------:R-:W-:Y:S02]  /*aa40*/  LOP3.LUT R5, R5, 0x100, R6, 0xf8, !PT ;  /* 0x0000010005057812 */ /* 0x000fe400078ef806 */
[----:B------:R-:W-:Y:S02]  /*aa50*/  LOP3.LUT R4, R3, R4, RZ, 0xfc, !PT ;  /* 0x0000000403047212 */ /* 0x000fe400078efcff */
[----:B------:R-:W-:Y:S02]  /*aa60*/  LOP3.LUT R184, R5, R14, RZ, 0xfc, !PT ;  /* 0x0000000e05b87212 */ /* 0x000fe400078efcff */
[-C--:B-----5:R-:W-:Y:S02]  /*aa70*/  LEA R42, R4, R49.reuse, 0x1 ;  /* 0x00000031042a7211 */ /* 0x0a0fe400078e08ff */
[----:B------:R-:W-:-:S02]  /*aa80*/  LEA R184, R184, R49, 0x1 ;  /* 0x00000031b8b87211 */ /* 0x000fc400078e08ff */
[----:B------:R-:W-:Y:S01]  /*aa90*/  LOP3.LUT P0, RZ, R63, 0x4, RZ, 0xc0, !PT ;  /* 0x000000043fff7812 */ /* 0x000fe2000780c0ff */
[----:B------:R-:W-:Y:S01]  /*aaa0*/  LDSM.16.M88.4 R8, [R42+0x1000] ;  /* 0x001000002a08783b */ /* 0x000fe20000000200 */
[----:B------:R-:W-:Y:S02]  /*aab0*/  MOV R3, 0x20 ;  /* 0x0000002000037802 */ /* 0x000fe40000000f00 */
[----:B------:R-:W-:Y:S01]  /*aac0*/  IADD3 R207, PT, PT, R61, -0x1, RZ ;  /* 0xffffffff3dcf7810 */ /* 0x000fe20007ffe0ff */
[----:B------:R-:W1:Y:S01]  /*aad0*/  LDSM.16.M88.4 R28, [R184] ;  /* 0x00000000b81c783b */ /* 0x000e620000000200 */
[----:B------:R-:W-:Y:S02]  /*aae0*/  SEL R3, R3, 0xffffffe0, !P0 ;  /* 0xffffffe003037807 */ /* 0x000fe40004000000 */
[----:B------:R-:W-:Y:S01]  /*aaf0*/  ISETP.GT.AND P0, PT, R207, R190, PT ;  /* 0x000000becf00720c */ /* 0x000fe20003f04270 */
        /* <DEDUP_REMOVED lines=272> */
[----:B----4-:R-:W-:-:S02]  /*bc00*/  FMUL.FTZ R42, R19, R2 ;  /* 0x00000002132a7220 */ /* 0x010fc40000410000 */
[----:B------:R-:W4:Y:S05]  /*bc10*/  MUFU.TANH R145, R145 ;  /* 0x0000009100917308 */ /* 0x000f2a0000002400 */
[----:B---3--:R-:W-:Y:S01]  /*bc20*/  HMMA.16816.F32.BF16 R8, R20, R4, R8 ;  /* 0x000000041408723c */ /* 0x008fe20000041808 */
[----:B------:R-:W-:Y:S02]  /*bc30*/  FMUL.FTZ R4, R18, R2 ;  /* 0x0000000212047220 */ /* 0x000fe40000410000 */
[----:B------:R-:W3:Y:S01]  /*bc40*/  MUFU.TANH R153, R153 ;  /* 0x0000009900997308 */ /* 0x000ee20000002400 */
[----:B-1----:R1:W4:Y:S01]  /*bc50*/  LDSM.16.M88.4 R32, [R40+0x4c00] ;  /* 0x004c00002820783b */ /* 0x0023220000000200 */
[----:B------:R-:W-:-:S04]  /*bc60*/  DEPBAR.LE SB0, 0x0 ;  /* 0x000080000000791a */ /* 0x000fc80000000000 */
[C---:B--2---:R-:W-:Y:S02]  /*bc70*/  HMMA.16816.F32.BF16 R16, R28.reuse, R24, RZ ;  /* 0x000000181c10723c */ /* 0x044fe400000418ff */
[----:B------:R-:W2:Y:S06]  /*bc80*/  MUFU.TANH R151, R151 ;  /* 0x0000009700977308 */ /* 0x000eac0000002400 */
[----:B------:R-:W-:Y:S02]  /*bc90*/  HMMA.16816.F32.BF16 R24, R28, R26, RZ ;  /* 0x0000001a1c18723c */ /* 0x000fe400000418ff */
[-C--:B------:R-:W-:Y:S01]  /*bca0*/  FMUL.FTZ R9, R9, R2.reuse ;  /* 0x0000000209097220 */ /* 0x080fe20000410000 */
[-C--:B------:R-:W-:Y:S01]  /*bcb0*/  FMUL.FTZ R84, R8, R2.reuse ;  /* 0x0000000208547220 */ /* 0x080fe20000410000 */
[-C--:B------:R-:W-:Y:S01]  /*bcc0*/  FMUL.FTZ R5, R11, R2.reuse ;  /* 0x000000020b057220 */ /* 0x080fe20000410000 */
[-C--:B------:R-:W-:Y:S01]  /*bcd0*/  FMUL.FTZ R8, R10, R2.reuse ;  /* 0x000000020a087220 */ /* 0x080fe20000410000 */
[----:B------:R-:W2:Y:S02]  /*bce0*/  MUFU.TANH R155, R155 ;  /* 0x0000009b009b7308 */ /* 0x000ea40000002400 */
[C---:B------:R-:W-:Y:S06]  /*bcf0*/  HMMA.16816.F32.BF16 R36, R20.reuse, R6, R36 ;  /* 0x000000061424723c */ /* 0x040fec0000041824 */
[----:B-1----:R1:W1:Y:S08]  /*bd00*/  MUFU.TANH R40, R9 ;  /* 0x0000000900287308 */ /* 0x0022700000002400 */
[----:B------:R-:W2:Y:S01]  /*bd10*/  MUFU.TANH R161, R161 ;  /* 0x000000a100a17308 */ /* 0x000ea20000002400 */
[C---:B----4-:R-:W-:Y:S04]  /*bd20*/  HMMA.16816.F32.BF16 R16, R20.reuse, R32, R16 ;  /* 0x000000201410723c */ /* 0x050fe80000041810 */
[-C--:B------:R-:W-:Y:S01]  /*bd30*/  FMUL.FTZ R33, R36, R2.reuse ;  /* 0x0000000224217220 */ /* 0x080fe20000410000 */
[-C--:B------:R-:W-:Y:S01]  /*bd40*/  FMUL.FTZ R31, R37, R2.reuse ;  /* 0x00000002251f7220 */ /* 0x080fe20000410000 */
[-C--:B------:R-:W-:Y:S01]  /*bd50*/  FMUL.FTZ R7, R39, R2.reuse ;  /* 0x0000000227077220 */ /* 0x080fe20000410000 */
[-C--:B-1----:R-:W-:Y:S01]  /*bd60*/  FMUL.FTZ R9, R38, R2.reuse ;  /* 0x0000000226097220 */ /* 0x082fe20000410000 */
[----:B------:R-:W1:Y:S01]  /*bd70*/  MUFU.TANH R157, R157 ;  /* 0x0000009d009d7308 */ /* 0x000e620000002400 */
[----:B------:R-:W-:Y:S07]  /*bd80*/  HMMA.16816.F32.BF16 R24, R20, R34, R24 ;  /* 0x000000221418723c */ /* 0x000fee0000041818 */
[----:B------:R-:W4:Y:S03]  /*bd90*/  MUFU.TANH R159, R159 ;  /* 0x0000009f009f7308 */ /* 0x000f260000002400 */
[-C--:B------:R-:W-:Y:S01]  /*bda0*/  FMUL.FTZ R28, R17, R2.reuse ;  /* 0x00000002111c7220 */ /* 0x080fe20000410000 */
[-C--:B------:R-:W-:Y:S01]  /*bdb0*/  FMUL.FTZ R11, R19, R2.reuse ;  /* 0x00000002130b7220 */ /* 0x080fe20000410000 */
[-C--:B------:R-:W-:Y:S01]  /*bdc0*/  FMUL.FTZ R17, R18, R2.reuse ;  /* 0x0000000212117220 */ /* 0x080fe20000410000 */
[----:B------:R-:W-:-:S02]  /*bdd0*/  FMUL.FTZ R16, R16, R2 ;  /* 0x0000000210107220 */ /* 0x000fc40000410000 */
[----:B------:R-:W1:Y:S04]  /*bde0*/  MUFU.TANH R169, R169 ;  /* 0x000000a900a97308 */ /* 0x000e680000002400 */
[-C--:B------:R-:W-:Y:S01]  /*bdf0*/  FMUL.FTZ R10, R24, R2.reuse ;  /* 0x00000002180a7220 */ /* 0x080fe20000410000 */
[-C--:B------:R-:W-:Y:S01]  /*be00*/  FMUL.FTZ R6, R25, R2.reuse ;  /* 0x0000000219067220 */ /* 0x080fe20000410000 */
[-C--:B------:R-:W-:Y:S01]  /*be10*/  FMUL.FTZ R19, R26, R2.reuse ;  /* 0x000000021a137220 */ /* 0x080fe20000410000 */
[----:B------:R-:W-:Y:S01]  /*be20*/  FMUL.FTZ R21, R27, R2 ;  /* 0x000000021b157220 */ /* 0x000fe20000410000 */
        /* <DEDUP_REMOVED lines=63> */
.L_x_3969:
[----:B------:R-:W2:Y:S01]  /*c220*/  LD.E R23, desc[UR4][R148.64+0x170] ;  /* 0x0001700494177980 */ /* 0x000ea2000c101900 */
[----:B------:R-:W-:Y:S01]  /*c230*/  VIADD R62, R62, 0xfffffe00 ;  /* 0xfffffe003e3e7836 */ /* 0x000fe20000000000 */
[----:B-1----:R-:W-:Y:S02]  /*c240*/  SHF.L.U32 R16, R207, 0x8, RZ ;  /* 0x00000008cf107819 */ /* 0x002fe400000006ff */
        /* <DEDUP_REMOVED lines=58> */
.L_x_3970:
[----:B------:R-:W-:Y:S05]  /*c5f0*/  BSYNC.RECONVERGENT B0 ;  /* 0x0000000000007941 */ /* 0x000fea0003800200 */
.L_x_3968:
[C---:B------:R-:W-:Y:S01]  /*c600*/  IMAD.SHL.U32 R13, R186.reuse, 0x40, RZ ;  /* 0x00000040ba0d7824 */ /* 0x040fe200078e00ff */
[----:B------:R-:W-:Y:S02]  /*c610*/  SHF.L.U64.HI R2, R186, 0x6, R187 ;  /* 0x00000006ba027819 */ /* 0x000fe400000102bb */
[----:B------:R-:W-:Y:S02]  /*c620*/  ISETP.GE.AND P0, PT, R12, R199, PT ;  /* 0x000000c70c00720c */ /* 0x000fe40003f06270 */
[----:B------:R-:W-:-:S04]  /*c630*/  IADD3 R36, P1, PT, R13, R192, RZ ;  /* 0x000000c00d247210 */ /* 0x000fc80007f3e0ff */
[----:B------:R-:W-:Y:S01]  /*c640*/  IADD3 R34, P2, PT, R36, R13, RZ ;  /* 0x0000000d24227210 */ /* 0x000fe20007f5e0ff */
[----:B------:R-:W-:-:S03]  /*c650*/  IMAD.X R37, R2, 0x1, R191, P1 ;  /* 0x0000000102257824 */ /* 0x000fc600008e06bf */
[-C--:B------:R-:W-:Y:S01]  /*c660*/  IADD3 R26, P1, PT, R34, R13.reuse, RZ ;  /* 0x0000000d221a7210 */ /* 0x080fe20007f3e0ff */
[----:B------:R-:W-:Y:S02]  /*c670*/  IMAD.X R35, R37, 0x1, R2, P2 ;  /* 0x0000000125237824 */ /* 0x000fe400010e0602 */
[----:B------:R-:W-:Y:S01]  /*c680*/  @!P0 IMAD.MOV.U32 R38, RZ, RZ, R192 ;  /* 0x000000ffff268224 */ /* 0x000fe200078e00c0 */
[-C--:B------:R-:W-:Y:S01]  /*c690*/  IADD3 R24, P2, PT, R26, R13.reuse, RZ ;  /* 0x0000000d1a187210 */ /* 0x080fe20007f5e0ff */
[----:B------:R-:W-:Y:S01]  /*c6a0*/  @!P0 IMAD.MOV.U32 R39, RZ, RZ, R191 ;  /* 0x000000ffff278224 */ /* 0x000fe200078e00bf */
[----:B------:R-:W-:Y:S02]  /*c6b0*/  IADD3.X R27, PT, PT, R35, R2, RZ, P1, !PT ;  /* 0x00000002231b7210 */ /* 0x000fe40000ffe4ff */
[-C--:B------:R-:W-:Y:S02]  /*c6c0*/  IADD3 R22, P1, PT, R24, R13.reuse, RZ ;  /* 0x0000000d18167210 */ /* 0x080fe40007f3e0ff */
[----:B------:R-:W-:Y:S01]  /*c6d0*/  @!PT LDS RZ, [RZ] ;  /* 0x00000000fffff984 */ /* 0x000fe20000000800 */
[----:B------:R-:W-:Y:S01]  /*c6e0*/  @!PT LDS RZ, [RZ] ;  /* 0x00000000fffff984 */ /* 0x000fe20000000800 */
[----:B------:R-:W-:Y:S01]  /*c6f0*/  @!PT LDS RZ, [RZ] ;  /* 0x00000000fffff984 */ /* 0x000fe20000000800 */
[----:B------:R2:W-:Y:S01]  /*c700*/  @!P0 LDGSTS.E.BYPASS.LTC128B.128 [R64+0x1000], desc[UR4][R38.64] ;  /* 0x0100000026408fae */ /* 0x0005e2000b981a04 */
[----:B------:R-:W-:Y:S01]  /*c710*/  IMAD.X R25, R27, 0x1, R2, P2 ;  /* 0x000000011b197824 */ /* 0x000fe200010e0602 */
[----:B------:R-:W-:-:S02]  /*c720*/  IADD3 R12, P2, PT, R22, R13, RZ ;  /* 0x0000000d160c7210 */ /* 0x000fc40007f5e0ff */
[----:B------:R3:W-:Y:S01]  /*c730*/  @P0 STS.128 [R64+0x1000], RZ ;  /* 0x001000ff40000388 */ /* 0x0007e20000000c00 */
[----:B------:R-:W-:-:S03]  /*c740*/  IMAD.X R23, R25, 0x1, R2, P1 ;  /* 0x0000000119177824 */ /* 0x000fc600008e0602 */
        /* <DEDUP_REMOVED lines=14> */
[----:B--2---:R-:W-:-:S03]  /*c830*/  @!P0 IADD3 R38, P1, PT, R12, R13, RZ ;  /* 0x0000000d0c268210 */ /* 0x004fc60007f3e0ff */
[----:B------:R3:W-:Y:S01]  /*c840*/  @P0 STS.128 [R64+0x2800], RZ ;  /* 0x002800ff40000388 */ /* 0x0007e20000000c00 */
[----:B------:R-:W-:-:S03]  /*c850*/  IADD3.X R13, PT, PT, R23, R2, RZ, P2, !PT ;  /* 0x00000002170d7210 */ /* 0x000fc600017fe4ff */
        /* <DEDUP_REMOVED lines=22> */
.L_x_3967:
[----:B------:R-:W-:Y:S05]  /*c9c0*/  BSYNC.RECONVERGENT B1 ;  /* 0x0000000000017941 */ /* 0x000fea0003800200 */
.L_x_3966:
[----:B------:R-:W-:Y:S01]  /*c9d0*/  SHF.R.U32.HI R2, RZ, 0x2, R63 ;  /* 0x00000002ff027819 */ /* 0x000fe2000001163f */
[----:B------:R-:W-:-:S03]  /*c9e0*/  IMAD.SHL.U32 R20, R63, 0x2, RZ ;  /* 0x000000023f147824 */ /* 0x000fc600078e00ff */
[----:B---3--:R-:W-:Y:S02]  /*c9f0*/  LOP3.LUT R13, R2, 0x7, RZ, 0xc0, !PT ;  /* 0x00000007020d7812 */ /* 0x008fe400078ec0ff */
[----:B------:R-:W-:Y:S02]  /*ca00*/  LOP3.LUT R20, R20, 0x6, RZ, 0xc0, !PT ;  /* 0x0000000614147812 */ /* 0x000fe400078ec0ff */
[----:B------:R-:W-:-:S03]  /*ca10*/  LOP3.LUT R2, R13, 0x1f0, R44, 0xf8, !PT ;  /* 0x000001f00d027812 */ /* 0x000fc600078ef82c */
[----:B------:R-:W-:Y:S02]  /*ca20*/  IMAD R20, R207, 0x100, R20 ;  /* 0x00000100cf147824 */ /* 0x000fe400078e0214 */
[----:B------:R-:W-:Y:S02]  /*ca30*/  IMAD R13, R197, 0x40, R2 ;  /* 0x00000040c50d7824 */ /* 0x000fe400078e0202 */
[C---:B------:R-:W-:Y:S01]  /*ca40*/  VIADD R104, R20.reuse, 0x48 ;  /* 0x0000004814687836 */ /* 0x040fe20000000000 */
[C---:B------:R-:W-:Y:S01]  /*ca50*/  IADD3 R24, PT, PT, R20.reuse, 0xb9, RZ ;  /* 0x000000b914187810 */ /* 0x040fe20007ffe0ff */
[----:B------:R-:W-:Y:S01]  /*ca60*/  VIADD R86, R20, 0x50 ;  /* 0x0000005014567836 */ /* 0x000fe20000000000 */
[----:B------:R-:W-:Y:S01]  /*ca70*/  IADD3 R22, PT, PT, R60, R13, -R198 ;  /* 0x0000000d3c167210 */ /* 0x000fe20007ffe8c6 */
[----:B------:R-:W-:Y:S01]  /*ca80*/  VIADD R96, R20, 0xb8 ;  /* 0x000000b814607836 */ /* 0x000fe20000000000 */
[-C--:B------:R-:W-:Y:S01]  /*ca90*/  ISETP.GE.AND P2, PT, R104, R60.reuse, PT ;  /* 0x0000003c6800720c */ /* 0x080fe20003f46270 */
[----:B------:R-:W-:Y:S01]  /*caa0*/  VIADD R106, R20, 0x41 ;  /* 0x00000041146a7836 */ /* 0x000fe20000000000 */
[----:B------:R-:W-:Y:S01]  /*cab0*/  ISETP.GE.AND P5, PT, R86, R60, PT ;  /* 0x0000003c5600720c */ /* 0x000fe20003fa6270 */
[----:B------:R-:W-:-:S02]  /*cac0*/  IMAD.IADD R100, R22, 0x1, -R104 ;  /* 0x0000000116647824 */ /* 0x000fc400078e0a68 */
[----:B------:R-:W-:Y:S01]  /*cad0*/  IMAD.IADD R92, R22, 0x1, -R86 ;  /* 0x00000001165c7824 */ /* 0x000fe200078e0a56 */
[----:B------:R-:W-:Y:S01]  /*cae0*/  ISETP.GE.AND P0, PT, R106, R60, PT ;  /* 0x0000003c6a00720c */ /* 0x000fe20003f06270 */
[C---:B------:R-:W-:Y:S01]  /*caf0*/  IMAD.IADD R39, R22.reuse, 0x1, -R24 ;  /* 0x0000000116277824 */ /* 0x040fe200078e0a18 */
[----:B------:R-:W-:Y:S01]  /*cb00*/  IABS R100, R100 ;  /* 0x0000006400647213 */ /* 0x000fe20000000000 */
[C---:B------:R-:W-:Y:S01]  /*cb10*/  IMAD.IADD R63, R22.reuse, 0x1, -R96 ;  /* 0x00000001163f7824 */ /* 0x040fe200078e0a60 */
[----:B------:R-:W-:Y:S01]  /*cb20*/  IABS R92, R92 ;  /* 0x0000005c005c7213 */ /* 0x000fe20000000000 */
[----:B------:R-:W-:Y:S01]  /*cb30*/  IMAD.IADD R102, R22, 0x1, -R106 ;  /* 0x0000000116667824 */ /* 0x000fe200078e0a6a */
[----:B------:R-:W-:Y:S01]  /*cb40*/  I2FP.F32.S32 R100, R100 ;  /* 0x0000006400647245 */ /* 0x000fe20000201400 */
[C---:B------:R-:W-:Y:S01]  /*cb50*/  VIADD R35, R20.reuse, 0xb0 ;  /* 0x000000b014237836 */ /* 0x040fe20000000000 */
[----:B------:R-:W-:Y:S01]  /*cb60*/  IABS R39, R39 ;  /* 0x0000002700277213 */ /* 0x000fe20000000000 */
[----:B-1----:R-:W-:Y:S01]  /*cb70*/  VIADD R16, R20, 0xd9 ;  /* 0x000000d914107836 */ /* 0x002fe20000000000 */
        /* <DEDUP_REMOVED lines=18> */
[----:B------:R-:W-:Y:S01]  /*cca0*/  FFMA.FTZ R102, -R0, R102, R107 ;  /* 0x0000006600667223 */ /* 0x000fe2000001016b */
        /* <DEDUP_REMOVED lines=8> */
[----:B------:R-:W-:Y:S01]  /*cd30*/  VIADD R39, R20, 0xe1 ;  /* 0x000000e114277836 */ /* 0x000fe20000000000 */
[----:B------:R-:W-:Y:S01]  /*cd40*/  IABS R107, R107 ;  /* 0x0000006b006b7213 */ /* 0x000fe20000000000 */
[C---:B------:R-:W-:Y:S01]  /*cd50*/  FFMA.FTZ R88, -R0.reuse, R88, R241 ;  /* 0x0000005800587223 */ /* 0x040fe200000101f1 */
[----:B------:R-:W-:Y:S01]  /*cd60*/  FFMA.FTZ R78, -R0, R63, R78 ;  /* 0x0000003f004e7223 */ /* 0x000fe2000001014e */
[----:B------:R-:W-:Y:S01]  /*cd70*/  VIADD R241, R20, 0xe9 ;  /* 0x000000e914f17836 */ /* 0x000fe20000000000 */
[----:B------:R-:W-:Y:S01]  /*cd80*/  I2FP.F32.S32 R107, R107 ;  /* 0x0000006b006b7245 */ /* 0x000fe20000201400 */
[C---:B------:R-:W-:Y:S01]  /*cd90*/  IMAD.IADD R63, R22.reuse, 0x1, -R39 ;  /* 0x00000001163f7824 */ /* 0x040fe200078e0a27 */
[----:B------:R-:W-:Y:S01]  /*cda0*/  IABS R18, R18 ;  /* 0x0000001200127213 */ /* 0x000fe20000000000 */
[----:B------:R-:W-:Y:S01]  /*cdb0*/  IMAD.IADD R34, R22, 0x1, -R241 ;  /* 0x0000000116227824 */ /* 0x000fe200078e0af1 */
[----:B------:R-:W-:Y:S01]  /*cdc0*/  ISETP.GE.AND P1, PT, R110, R60, PT ;  /* 0x0000003c6e00720c */ /* 0x000fe20003f26270 */
[----:B------:R-:W-:Y:S01]  /*cdd0*/  FFMA.FTZ R82, -R0, R107, R82 ;  /* 0x0000006b00527223 */ /* 0x000fe20000010152 */
[----:B------:R-:W-:Y:S01]  /*cde0*/  IABS R63, R63 ;  /* 0x0000003f003f7213 */ /* 0x000fe20000000000 */
[----:B------:R-:W-:Y:S01]  /*cdf0*/  VIADD R107, R20, 0xf0 ;  /* 0x000000f0146b7836 */ /* 0x000fe20000000000 */
[----:B------:R-:W-:Y:S01]  /*ce00*/  IABS R34, R34 ;  /* 0x0000002200227213 */ /* 0x000fe20000000000 */
[C---:B------:R-:W-:Y:S01]  /*ce10*/  IMAD.IADD R90, R22.reuse, 0x1, -R37 ;  /* 0x00000001165a7824 */ /* 0x040fe200078e0a25 */
[----:B------:R-:W-:Y:S01]  /*ce20*/  I2FP.F32.S32 R63, R63 ;  /* 0x0000003f003f7245 */ /* 0x000fe20000201400 */
[----:B------:R-:W-:Y:S01]  /*ce30*/  IMAD.IADD R30, R22, 0x1, -R107 ;  /* 0x00000001161e7824 */ /* 0x000fe200078e0a6b */
[----:B------:R-:W-:Y:S01]  /*ce40*/  I2FP.F32.S32 R34, R34 ;  /* 0x0000002200227245 */ /* 0x000fe20000201400 */
[----:B------:R-:W-:Y:S01]  /*ce50*/  VIADD R23, R20, 0xc1 ;  /* 0x000000c114177836 */ /* 0x000fe20000000000 */
[----:B------:R-:W-:Y:S01]  /*ce60*/  I2FP.F32.S32 R18, R18 ;  /* 0x0000001200127245 */ /* 0x000fe20000201400 */
[----:B------:R-:W-:Y:S01]  /*ce70*/  FFMA.FTZ R38, -R0, R63, R40 ;  /* 0x0000003f00267223 */ /* 0x000fe20000010128 */
[----:B------:R-:W-:Y:S01]  /*ce80*/  VIADD R63, R20, 0xf8 ;  /* 0x000000f8143f7836 */ /* 0x000fe20000000000 */
[----:B------:R-:W-:Y:S01]  /*ce90*/  IABS R30, R30 ;  /* 0x0000001e001e7213 */ /* 0x000fe20000000000 */
[----:B------:R-:W-:Y:S01]  /*cea0*/  IMAD.IADD R108, R22, 0x1, -R110 ;  /* 0x00000001166c7824 */ /* 0x000fe200078e0a6e */
[----:B------:R-:W-:Y:S01]  /*ceb0*/  IABS R90, R90 ;  /* 0x0000005a005a7213 */ /* 0x000fe20000000000 */
[----:B------:R-:W-:-:S02]  /*cec0*/  VIADD R12, R20, 0x1 ;  /* 0x00000001140c7836 */ /* 0x000fc40000000000 */
[----:B------:R-:W-:Y:S01]  /*ced0*/  FFMA.FTZ R34, -R0, R34, R31 ;  /* 0x0000002200227223 */ /* 0x000fe2000001011f */
[----:B------:R-:W-:Y:S02]  /*cee0*/  IMAD.IADD R13, R22, 0x1, -R23 ;  /* 0x00000001160d7824 */ /* 0x000fe400078e0a17 */
[----:B------:R-:W-:Y:S01]  /*cef0*/  FFMA.FTZ R40, -R0, R18, R101 ;  /* 0x0000001200287223 */ /* 0x000fe20000010165 */
[C---:B------:R-:W-:Y:S01]  /*cf00*/  IMAD.IADD R31, R22.reuse, 0x1, -R63 ;  /* 0x00000001161f7824 */ /* 0x040fe200078e0a3f */
[----:B------:R-:W-:Y:S01]  /*cf10*/  I2FP.F32.S32 R30, R30 ;  /* 0x0000001e001e7245 */ /* 0x000fe20000201400 */
[----:B------:R-:W-:Y:S02]  /*cf20*/  IMAD.IADD R2, R22, 0x1, -R12 ;  /* 0x0000000116027824 */ /* 0x000fe400078e0a0c */
[----:B------:R-:W-:Y:S01]  /*cf30*/  FFMA.FTZ R18, -R0, R18, R95 ;  /* 0x0000001200127223 */ /* 0x000fe2000001015f */
[----:B------:R-:W-:Y:S01]  /*cf40*/  IABS R108, R108 ;  /* 0x0000006c006c7213 */ /* 0x000fe20000000000 */
[----:B------:R-:W-:Y:S01]  /*cf50*/  VIADD R112, R20, 0x49 ;  /* 0x0000004914707836 */ /* 0x000fe20000000000 */
[----:B------:R-:W-:Y:S01]  /*cf60*/  I2FP.F32.S32 R90, R90 ;  /* 0x0000005a005a7245 */ /* 0x000fe20000201400 */
[----:B------:R-:W-:Y:S01]  /*cf70*/  FFMA.FTZ R30, -R0, R30, R29 ;  /* 0x0000001e001e7223 */ /* 0x000fe2000001011d */
[----:B------:R-:W-:Y:S01]  /*cf80*/  IADD3 R95, PT, PT, R20, 0x8, RZ ;  /* 0x00000008145f7810 */ /* 0x000fe20007ffe0ff */
[----:B------:R-:W-:Y:S01]  /*cf90*/  IMAD.IADD R94, R22, 0x1, -R112 ;  /* 0x00000001165e7824 */ /* 0x000fe200078e0a70 */
[----:B------:R-:W-:Y:S01]  /*cfa0*/  IABS R13, R13 ;  /* 0x0000000d000d7213 */ /* 0x000fe20000000000 */
[----:B------:R-:W-:Y:S01]  /*cfb0*/  FFMA.FTZ R90, -R0, R90, R209 ;  /* 0x0000005a005a7223 */ /* 0x000fe200000101d1 */
[----:B------:R-:W-:Y:S01]  /*cfc0*/  IABS R31, R31 ;  /* 0x0000001f001f7213 */ /* 0x000fe20000000000 */
[----:B------:R-:W-:Y:S01]  /*cfd0*/  IMAD.IADD R29, R22, 0x1, -R95 ;  /* 0x00000001161d7824 */ /* 0x000fe200078e0a5f */
[----:B------:R-:W-:Y:S01]  /*cfe0*/  I2FP.F32.S32 R108, R108 ;  /* 0x0000006c006c7245 */ /* 0x000fe20000201400 */
[C---:B------:R-:W-:Y:S01]  /*cff0*/  VIADD R98, R20.reuse, 0xb1 ;  /* 0x000000b114627836 */ /* 0x040fe20000000000 */
[----:B------:R-:W-:Y:S01]  /*d000*/  IABS R2, R2 ;  /* 0x0000000200027213 */ /* 0x000fe20000000000 */
[----:B------:R-:W-:Y:S01]  /*d010*/  VIADD R209, R20, 0xd0 ;  /* 0x000000d014d17836 */ /* 0x000fe20000000000 */
[----:B------:R-:W-:Y:S01]  /*d020*/  I2FP.F32.S32 R13, R13 ;  /* 0x0000000d000d7245 */ /* 0x000fe20000201400 */
[----:B------:R-:W-:Y:S01]  /*d030*/  FFMA.FTZ R108, -R0, R108, R105 ;  /* 0x0000006c006c7223 */ /* 0x000fe20000010169 */
[----:B------:R-:W-:Y:S01]  /*d040*/  I2FP.F32.S32 R31, R31 ;  /* 0x0000001f001f7245 */ /* 0x000fe20000201400 */
[----:B------:R-:W-:Y:S01]  /*d050*/  VIADD R62, R20, 0xc8 ;  /* 0x000000c8143e7836 */ /* 0x000fe20000000000 */
[----:B------:R-:W-:Y:S01]  /*d060*/  I2FP.F32.S32 R2, R2 ;  /* 0x0000000200027245 */ /* 0x000fe20000201400 */
[C---:B------:R-:W-:Y:S01]  /*d070*/  IMAD.IADD R64, R22.reuse, 0x1, -R98 ;  /* 0x0000000116407824 */ /* 0x040fe200078e0a62 */
[----:B------:R-:W-:Y:S01]  /*d080*/  IABS R94, R94 ;  /* 0x0000005e005e7213 */ /* 0x000fe20000000000 */
[----:B------:R-:W-:Y:S01]  /*d090*/  IMAD.IADD R105, R22, 0x1, -R209 ;  /* 0x0000000116697824 */ /* 0x000fe200078e0ad1 */
[----:B------:R-:W-:Y:S01]  /*d0a0*/  IABS R29, R29 ;  /* 0x0000001d001d7213 */ /* 0x000fe20000000000 */
[C---:B------:R-:W-:Y:S01]  /*d0b0*/  FFMA.FTZ R68, -R0.reuse, R13, R68 ;  /* 0x0000000d00447223 */ /* 0x040fe20000010144 */
[----:B------:R-:W-:Y:S01]  /*d0c0*/  FFMA.FTZ R26, -R0, R31, R10 ;  /* 0x0000001f001a7223 */ /* 0x000fe2000001010a */
[----:B------:R-:W-:-:S02]  /*d0d0*/  IMAD.IADD R13, R22, 0x1, -R62 ;  /* 0x00000001160d7824 */ /* 0x000fc400078e0a3e */
[----:B------:R-:W-:Y:S01]  /*d0e0*/  FFMA.FTZ R10, -R0, R2, R99 ;  /* 0x00000002000a7223 */ /* 0x000fe20000010163 */
[----:B------:R-:W-:Y:S01]  /*d0f0*/  I2FP.F32.S32 R94, R94 ;  /* 0x0000005e005e7245 */ /* 0x000fe20000201400 */
[----:B------:R-:W-:Y:S01]  /*d100*/  VIADD R2, R22, 0x8 ;  /* 0x0000000816027836 */ /* 0x000fe20000000000 */
[----:B------:R-:W-:Y:S01]  /*d110*/  I2FP.F32.S32 R29, R29 ;  /* 0x0000001d001d7245 */ /* 0x000fe20000201400 */
[----:B------:R-:W-:Y:S01]  /*d120*/  VIADD R27, R20, 0xc0 ;  /* 0x000000c0141b7836 */ /* 0x000fe20000000000 */
[----:B------:R-:W-:Y:S01]  /*d130*/  IABS R64, R64 ;  /* 0x0000004000407213 */ /* 0x000fe20000000000 */
[C---:B------:R-:W-:Y:S01]  /*d140*/  FFMA.FTZ R94, -R0.reuse, R94, R119 ;  /* 0x0000005e005e7223 */ /* 0x040fe20000010177 */
[----:B------:R-:W-:Y:S01]  /*d150*/  IABS R105, R105 ;  /* 0x0000006900697213 */ /* 0x000fe20000000000 */
[----:B------:R-:W-:Y:S01]  /*d160*/  FFMA.FTZ R97, -R0, R29, R97 ;  /* 0x0000001d00617223 */ /* 0x000fe20000010161 */
[----:B------:R-:W-:Y:S01]  /*d170*/  ISETP.GE.AND P4, PT, R112, R60, PT ;  /* 0x0000003c7000720c */ /* 0x000fe20003f86270 */
[C---:B------:R-:W-:Y:S01]  /*d180*/  IMAD.IADD R112, R2.reuse, 0x1, -R112 ;  /* 0x0000000102707824 */ /* 0x040fe200078e0a70 */
[----:B------:R-:W-:Y:S01]  /*d190*/  IABS R13, R13 ;  /* 0x0000000d000d7213 */ /* 0x000fe20000000000 */
[C---:B------:R-:W-:Y:S01]  /*d1a0*/  IMAD.IADD R110, R2.reuse, 0x1, -R110 ;  /* 0x00000001026e7824 */ /* 0x040fe200078e0a6e */
[----:B------:R-:W-:Y:S01]  /*d1b0*/  I2FP.F32.S32 R64, R64 ;  /* 0x0000004000407245 */ /* 0x000fe20000201400 */
[C---:B------:R-:W-:Y:S01]  /*d1c0*/  IMAD.IADD R29, R2.reuse, 0x1, -R86 ;  /* 0x00000001021d7824 */ /* 0x040fe200078e0a56 */
[----:B------:R-:W-:Y:S01]  /*d1d0*/  I2FP.F32.S32 R105, R105 ;  /* 0x0000006900697245 */ /* 0x000fe20000201400 */
[----:B------:R-:W-:Y:S01]  /*d1e0*/  IMAD.IADD R104, R2, 0x1, -R104 ;  /* 0x0000000102687824 */ /* 0x000fe200078e0a68 */
[----:B------:R-:W-:Y:S01]  /*d1f0*/  IADD3 R119, PT, PT, R20, 0xe0, RZ ;  /* 0x000000e014777810 */ /* 0x000fe20007ffe0ff */
[C---:B------:R-:W-:Y:S01]  /*d200*/  FFMA.FTZ R64, -R0.reuse, R64, R247 ;  /* 0x0000004000407223 */ /* 0x040fe200000101f7 */
[----:B------:R-:W-:Y:S01]  /*d210*/  I2FP.F32.S32 R13, R13 ;  /* 0x0000000d000d7245 */ /* 0x000fe20000201400 */
[----:B------:R-:W-:Y:S01]  /*d220*/  FFMA.FTZ R76, -R0, R105, R76 ;  /* 0x00000069004c7223 */ /* 0x000fe2000001014c */
[----:B------:R-:W-:Y:S01]  /*d230*/  IABS R112, R112 ;  /* 0x0000007000707213 */ /* 0x000fe20000000000 */
[----:B------:R-:W-:Y:S01]  /*d240*/  VIADD R247, R20, 0xe8 ;  /* 0x000000e814f77836 */ /* 0x000fe20000000000 */
[----:B------:R-:W-:Y:S01]  /*d250*/  IABS R110, R110 ;  /* 0x0000006e006e7213 */ /* 0x000fe20000000000 */
[----:B------:R-:W-:Y:S01]  /*d260*/  IMAD.IADD R105, R22, 0x1, -R119 ;  /* 0x0000000116697824 */ /* 0x000fe200078e0a77 */
[----:B------:R-:W-:Y:S01]  /*d270*/  IABS R29, R29 ;  /* 0x0000001d001d7213 */ /* 0x000fe20000000000 */
[C---:B------:R-:W-:Y:S01]  /*d280*/  IMAD.IADD R132, R2.reuse, 0x1, -R35 ;  /* 0x0000000102847824 */ /* 0x040fe200078e0a23 */
[----:B------:R-:W-:Y:S01]  /*d290*/  IABS R104, R104 ;  /* 0x0000006800687213 */ /* 0x000fe20000000000 */
[----:B------:R-:W-:-:S02]  /*d2a0*/  IMAD.IADD R124, R2, 0x1, -R96 ;  /* 0x00000001027c7824 */ /* 0x000fc400078e0a60 */
[----:B------:R-:W-:Y:S01]  /*d2b0*/  FFMA.FTZ R13, -R0, R13, R72 ;  /* 0x0000000d000d7223 */ /* 0x000fe20000010148 */
[----:B------:R-:W-:Y:S01]  /*d2c0*/  I2FP.F32.S32 R112, R112 ;  /* 0x0000007000707245 */ /* 0x000fe20000201400 */
[----:B------:R-:W-:Y:S01]  /*d2d0*/  IMAD.IADD R72, R2, 0x1, -R37 ;  /* 0x0000000102487824 */ /* 0x000fe200078e0a25 */
[----:B------:R-:W-:Y:S01]  /*d2e0*/  I2FP.F32.S32 R110, R110 ;  /* 0x0000006e006e7245 */ /* 0x000fe20000201400 */
[----:B------:R-:W-:Y:S01]  /*d2f0*/  IMAD.IADD R36, R22, 0x1, -R247 ;  /* 0x0000000116247824 */ /* 0x000fe200078e0af7 */
[----:B------:R-:W-:Y:S01]  /*d300*/  I2FP.F32.S32 R29, R29 ;  /* 0x0000001d001d7245 */ /* 0x000fe20000201400 */
[--C-:B------:R-:W-:Y:S01]  /*d310*/  IMAD.IADD R101, R2, 0x1, -R27.reuse ;  /* 0x0000000102657824 */ /* 0x100fe200078e0a1b */
[----:B------:R-:W-:Y:S01]  /*d320*/  IABS R105, R105 ;  /* 0x0000006900697213 */ /* 0x000fe20000000000 */
[----:B------:R-:W-:Y:S01]  /*d330*/  IMAD.IADD R25, R22, 0x1, -R27 ;  /* 0x0000000116197824 */ /* 0x000fe200078e0a1b */
        /* <DEDUP_REMOVED lines=8> */
[----:B------:R-:W-:Y:S01]  /*d3c0*/  IABS R36, R36 ;  /* 0x0000002400247213 */ /* 0x000fe20000000000 */
[C---:B------:R-:W-:Y:S01]  /*d3d0*/  FFMA.FTZ R135, -R0.reuse, R29, R135 ;  /* 0x0000001d00877223 */ /* 0x040fe20000010187 */
[----:B------:R-:W-:Y:S01]  /*d3e0*/  I2FP.F32.S32 R105, R105 ;  /* 0x0000006900697245 */ /* 0x000fe20000201400 */
[----:B------:R-:W-:Y:S01]  /*d3f0*/  FFMA.FTZ R104, -R0, R104, R121 ;  /* 0x0000006800687223 */ /* 0x000fe20000010179 */
[----:B------:R-:W-:Y:S01]  /*d400*/  I2FP.F32.S32 R132, R132 ;  /* 0x0000008400847245 */ /* 0x000fe20000201400 */
[----:B------:R-:W-:Y:S01]  /*d410*/  IMAD.IADD R29, R2, 0x1, -R23 ;  /* 0x00000001021d7824 */ /* 0x000fe200078e0a17 */
[----:B------:R-:W-:Y:S01]  /*d420*/  IABS R101, R101 ;  /* 0x0000006500657213 */ /* 0x000fe20000000000 */
[C---:B------:R-:W-:Y:S01]  /*d430*/  FFMA.FTZ R84, -R0.reuse, R105, R84 ;  /* 0x0000006900547223 */ /* 0x040fe20000010154 */
[----:B------:R-:W-:Y:S01]  /*d440*/  I2FP.F32.S32 R124, R124 ;  /* 0x0000007c007c7245 */ /* 0x000fe20000201400 */
[----:B------:R-:W-:Y:S01]  /*d450*/  FFMA.FTZ R132, -R0, R132, R243 ;  /* 0x0000008400847223 */ /* 0x000fe200000101f3 */
[----:B------:R-:W-:Y:S01]  /*d460*/  IABS R25, R25 ;  /* 0x0000001900197213 */ /* 0x000fe20000000000 */
[----:B------:R-:W-:Y:S01]  /*d470*/  VIADD R105, R20, 0xf1 ;  /* 0x000000f114697836 */ /* 0x000fe20000000000 */
[----:B------:R-:W-:Y:S01]  /*d480*/  IABS R120, R120 ;  /* 0x0000007800787213 */ /* 0x000fe20000000000 */
[----:B------:R-:W-:Y:S01]  /*d490*/  IMAD.IADD R128, R2, 0x1, -R98 ;  /* 0x0000000102807824 */ /* 0x000fe200078e0a62 */
[----:B------:R-:W-:Y:S01]  /*d4a0*/  FSEL R99, R94, -INF , !P4 ;  /* 0xff8000005e637808 */ /* 0x000fe20006000000 */
[----:B------:R-:W-:Y:S01]  /*d4b0*/  FFMA.FTZ R124, -R0, R124, R251 ;  /* 0x0000007c007c7223 */ /* 0x000fe200000101fb */
[----:B------:R-:W-:Y:S01]  /*d4c0*/  FSEL R168, R112, -INF , !P4 ;  /* 0xff80000070a87808 */ /* 0x000fe20006000000 */
[----:B------:R-:W-:Y:S01]  /*d4d0*/  VIADD R32, R20, 0xc9 ;  /* 0x000000c914207836 */ /* 0x000fe20000000000 */
[----:B------:R-:W-:-:S02]  /*d4e0*/  I2FP.F32.S32 R72, R72 ;  /* 0x0000004800487245 */ /* 0x000fc40000201400 */
[----:B------:R-:W-:Y:S02]  /*d4f0*/  I2FP.F32.S32 R36, R36 ;  /* 0x0000002400247245 */ /* 0x000fe40000201400 */
[----:B------:R-:W-:Y:S01]  /*d500*/  ISETP.GE.AND P4, PT, R27, R60, PT ;  /* 0x0000003c1b00720c */ /* 0x000fe20003f86270 */
[----:B------:R-:W-:Y:S01]  /*d510*/  IMAD.IADD R27, R2, 0x1, -R62 ;  /* 0x00000001021b7824 */ /* 0x000fe200078e0a3e */
[----:B------:R-:W-:Y:S01]  /*d520*/  I2FP.F32.S32 R101, R101 ;  /* 0x0000006500657245 */ /* 0x000fe20000201400 */
[C---:B------:R-:W-:Y:S01]  /*d530*/  FFMA.FTZ R139, -R0.reuse, R72, R139 ;  /* 0x00000048008b7223 */ /* 0x040fe2000001018b */
[----:B------:R-:W-:Y:S01]  /*d540*/  IABS R106, R106 ;  /* 0x0000006a006a7213 */ /* 0x000fe20000000000 */
[----:B------:R-:W-:Y:S01]  /*d550*/  FFMA.FTZ R36, -R0, R36, R33 ;  /* 0x0000002400247223 */ /* 0x000fe20000010121 */
[----:B------:R-:W-:Y:S01]  /*d560*/  FSEL R123, R108, -INF , !P1 ;  /* 0xff8000006c7b7808 */ /* 0x000fe20004800000 */
[----:B------:R-:W-:Y:S01]  /*d570*/  FFMA.FTZ R48, -R0, R101, R48 ;  /* 0x0000006500307223 */ /* 0x000fe20000010130 */
[----:B------:R-:W-:Y:S01]  /*d580*/  FSEL R170, R109, -INF , !P1 ;  /* 0xff8000006daa7808 */ /* 0x000fe20004800000 */
[----:B------:R-:W-:Y:S01]  /*d590*/  IMAD.IADD R33, R22, 0x1, -R105 ;  /* 0x0000000116217824 */ /* 0x000fe200078e0a69 */
[----:B------:R-:W-:Y:S01]  /*d5a0*/  I2FP.F32.S32 R25, R25 ;  /* 0x0000001900197245 */ /* 0x000fe20000201400 */
[----:B------:R-:W-:Y:S01]  /*d5b0*/  VIADD R101, R20, 0x9 ;  /* 0x0000000914657836 */ /* 0x000fe20000000000 */
[----:B------:R-:W-:-:S02]  /*d5c0*/  ISETP.GE.AND P1, PT, R35, R60, PT ;  /* 0x0000003c2300720c */ /* 0x000fc40003f26270 */
[----:B------:R-:W-:Y:S01]  /*d5d0*/  FSEL R109, R100, -INF , !P2 ;  /* 0xff800000646d7808 */ /* 0x000fe20005000000 */
[----:B------:R-:W-:Y:S01]  /*d5e0*/  FFMA.FTZ R54, -R0, R25, R54 ;  /* 0x0000001900367223 */ /* 0x000fe20000010136 */
[----:B------:R-:W-:Y:S01]  /*d5f0*/  FSEL R178, R104, -INF , !P2 ;  /* 0xff80000068b27808 */ /* 0x000fe20005000000 */
[----:B------:R-:W-:Y:S01]  /*d600*/  IMAD.IADD R25, R22, 0x1, -R32 ;  /* 0x0000000116197824 */ /* 0x000fe200078e0a20 */
[----:B------:R-:W-:Y:S02]  /*d610*/  IABS R29, R29 ;  /* 0x0000001d001d7213 */ /* 0x000fe40000000000 */
[----:B------:R-:W-:Y:S02]  /*d620*/  I2FP.F32.S32 R120, R120 ;  /* 0x0000007800787245 */ /* 0x000fe40000201400 */
[----:B------:R-:W-:Y:S02]  /*d630*/  ISETP.GE.AND P2, PT, R96, R60, PT ;  /* 0x0000003c6000720c */ /* 0x000fe40003f46270 */
[----:B------:R-:W-:Y:S01]  /*d640*/  I2FP.F32.S32 R106, R106 ;  /* 0x0000006a006a7245 */ /* 0x000fe20000201400 */
[----:B------:R-:W-:Y:S01]  /*d650*/  FFMA.FTZ R120, -R0, R120, R249 ;  /* 0x0000007800787223 */ /* 0x000fe200000101f9 */
[----:B------:R-:W-:-:S02]  /*d660*/  ISETP.GE.AND P3, PT, R37, R60, PT ;  /* 0x0000003c2500720c */ /* 0x000fc40003f66270 */
[----:B------:R-:W-:Y:S01]  /*d670*/  FSEL R35, R88, -INF , !P1 ;  /* 0xff80000058237808 */ /* 0x000fe20004800000 */
[----:B------:R-:W-:Y:S01]  /*d680*/  FFMA.FTZ R106, -R0, R106, R111 ;  /* 0x0000006a006a7223 */ /* 0x000fe2000001016f */
[----:B------:R-:W-:Y:S01]  /*d690*/  FSEL R132, R132, -INF , !P1 ;  /* 0xff80000084847808 */ /* 0x000fe20004800000 */
[----:B------:R-:W-:Y:S01]  /*d6a0*/  IMAD.IADD R111, R2, 0x1, -R115 ;  /* 0x00000001026f7824 */ /* 0x000fe200078e0a73 */
[----:B------:R-:W-:Y:S02]  /*d6b0*/  IABS R27, R27 ;  /* 0x0000001b001b7213 */ /* 0x000fe40000000000 */
[----:B------:R-:W-:Y:S02]  /*d6c0*/  I2FP.F32.S32 R29, R29 ;  /* 0x0000001d001d7245 */ /* 0x000fe40000201400 */
[----:B------:R-:W-:Y:S02]  /*d6d0*/  IABS R128, R128 ;  /* 0x0000008000807213 */ /* 0x000fe40000000000 */
[----:B------:R-:W-:Y:S01]  /*d6e0*/  FSEL R243, R92, -INF , !P5 ;  /* 0xff8000005cf37808 */ /* 0x000fe20006800000 */
[----:B------:R-:W-:Y:S01]  /*d6f0*/  FFMA.FTZ R50, -R0, R29, R50 ;  /* 0x0000001d00327223 */ /* 0x000fe20000010132 */
[----:B------:R-:W-:Y:S01]  /*d700*/  FSEL R162, R135, -INF , !P5 ;  /* 0xff80000087a27808 */ /* 0x000fe20006800000 */
[----:B------:R-:W-:Y:S01]  /*d710*/  VIADD R135, R20, 0x11 ;  /* 0x0000001114877836 */ /* 0x000fe20000000000 */
        /* <DEDUP_REMOVED lines=9> */
[----:B------:R-:W-:Y:S02]  /*d7b0*/  FSEL R146, R139, -INF , !P3 ;  /* 0xff8000008b927808 */ /* 0x000fe40005800000 */
[----:B------:R-:W-:-:S02]  /*d7c0*/  ISETP.GE.AND P3, PT, R32, R60, PT ;  /* 0x0000003c2000720c */ /* 0x000fc40003f66270 */
[----:B------:R-:W-:Y:S02]  /*d7d0*/  I2FP.F32.S32 R27, R27 ;  /* 0x0000001b001b7245 */ /* 0x000fe40000201400 */
[----:B------:R-:W-:Y:S02]  /*d7e0*/  IABS R33, R33 ;  /* 0x0000002100217213 */ /* 0x000fe40000000000 */
[----:B------:R-:W-:Y:S01]  /*d7f0*/  I2FP.F32.S32 R128, R128 ;  /* 0x0000008000807245 */ /* 0x000fe20000201400 */
[----:B------:R-:W-:Y:S01]  /*d800*/  FFMA.FTZ R56, -R0, R27, R56 ;  /* 0x0000001b00387223 */ /* 0x000fe20000010138 */
[----:B------:R-:W-:Y:S02]  /*d810*/  ISETP.GE.AND P6, PT, R101, R60, PT ;  /* 0x0000003c6500720c */ /* 0x000fe40003fc6270 */
[----:B------:R-:W-:Y:S01]  /*d820*/  IADD3 R32, PT, PT, R22, -R101, RZ ;  /* 0x8000006516207210 */ /* 0x000fe20007ffe0ff */
[----:B------:R-:W-:Y:S01]  /*d830*/  IMAD.IADD R101, R2, 0x1, -R16 ;  /* 0x0000000102657824 */ /* 0x000fe200078e0a10 */
[----:B------:R-:W-:Y:S01]  /*d840*/  FSEL R29, R52, -INF , !P5 ;  /* 0xff800000341d7808 */ /* 0x000fe20006800000 */
[----:B------:R-:W-:Y:S01]  /*d850*/  FFMA.FTZ R128, -R0, R128, R245 ;  /* 0x0000008000807223 */ /* 0x000fe200000101f5 */
[----:B------:R-:W-:Y:S01]  /*d860*/  FSEL R120, R120, -INF , !P5 ;  /* 0xff80000078787808 */ /* 0x000fe20006800000 */
[----:B------:R-:W-:Y:S01]  /*d870*/  VIADD R245, R20, 0x10 ;  /* 0x0000001014f57836 */ /* 0x000fe20000000000 */
[----:B------:R-:W-:-:S02]  /*d880*/  IABS R25, R25 ;  /* 0x0000001900197213 */ /* 0x000fc40000000000 */
[----:B------:R-:W-:Y:S02]  /*d890*/  IABS R23, R23 ;  /* 0x0000001700177213 */ /* 0x000fe40000000000 */
[----:B------:R-:W-:Y:S02]  /*d8a0*/  ISETP.GE.AND P5, PT, R125, R60, PT ;  /* 0x0000003c7d00720c */ /* 0x000fe40003fa6270 */
[----:B------:R-:W-:Y:S02]  /*d8b0*/  IABS R125, R209 ;  /* 0x000000d1007d7213 */ /* 0x000fe40000000000 */
[----:B------:R-:W-:Y:S02]  /*d8c0*/  I2FP.F32.S32 R33, R33 ;  /* 0x0000002100217245 */ /* 0x000fe40000201400 */
[----:B------:R-:W-:Y:S02]  /*d8d0*/  FSEL R121, R102, -INF , !P0 ;  /* 0xff80000066797808 */ /* 0x000fe40004000000 */
[----:B------:R-:W-:Y:S01]  /*d8e0*/  FSEL R180, R106, -INF , !P0 ;  /* 0xff8000006ab47808 */ /* 0x000fe20004000000 */
[----:B------:R-:W-:Y:S01]  /*d8f0*/  FFMA.FTZ R28, -R0, R33, R28 ;  /* 0x00000021001c7223 */ /* 0x000fe2000001011c */
[----:B------:R-:W-:-:S02]  /*d900*/  FSEL R27, R54, -INF , !P4 ;  /* 0xff800000361b7808 */ /* 0x000fc40006000000 */
[----:B------:R-:W-:Y:S02]  /*d910*/  FSEL R114, R48, -INF , !P4 ;  /* 0xff80000030727808 */ /* 0x000fe40006000000 */
[----:B------:R-:W-:Y:S02]  /*d920*/  IABS R111, R111 ;  /* 0x0000006f006f7213 */ /* 0x000fe40000000000 */
[----:B------:R-:W-:Y:S02]  /*d930*/  I2FP.F32.S32 R25, R25 ;  /* 0x0000001900197245 */ /* 0x000fe40000201400 */
[-C--:B------:R-:W-:Y:S02]  /*d940*/  ISETP.GE.AND P0, PT, R98, R60.reuse, PT ;  /* 0x0000003c6200720c */ /* 0x080fe40003f06270 */
[----:B------:R-:W-:Y:S01]  /*d950*/  I2FP.F32.S32 R23, R23 ;  /* 0x0000001700177245 */ /* 0x000fe20000201400 */
[----:B------:R-:W-:Y:S01]  /*d960*/  FFMA.FTZ R25, -R0, R25, R74 ;  /* 0x0000001900197223 */ /* 0x000fe2000001014a */
[----:B------:R-:W-:-:S02]  /*d970*/  ISETP.GE.AND P4, PT, R115, R60, PT ;  /* 0x0000003c7300720c */ /* 0x000fc40003f86270 */
[----:B------:R-:W-:Y:S01]  /*d980*/  IABS R101, R101 ;  /* 0x0000006500657213 */ /* 0x000fe20000000000 */
[----:B------:R-:W-:Y:S01]  /*d990*/  FFMA.FTZ R70, -R0, R23, R70 ;  /* 0x0000001700467223 */ /* 0x000fe20000010146 */
[----:B------:R-:W-:Y:S02]  /*d9a0*/  IABS R115, R24 ;  /* 0x0000001800737213 */ /* 0x000fe40000000000 */
[----:B------:R-:W-:Y:S02]  /*d9b0*/  I2FP.F32.S32 R125, R125 ;  /* 0x0000007d007d7245 */ /* 0x000fe40000201400 */
[----:B------:R-:W-:Y:S02]  /*d9c0*/  I2FP.F32.S32 R111, R111 ;  /* 0x0000006f006f7245 */ /* 0x000fe40000201400 */
[----:B------:R-:W-:Y:S01]  /*d9d0*/  FSEL R33, R64, -INF , !P0 ;  /* 0xff80000040217808 */ /* 0x000fe20004000000 */
[----:B------:R-:W-:Y:S01]  /*d9e0*/  FFMA.FTZ R58, -R0, R125, R58 ;  /* 0x0000007d003a7223 */ /* 0x000fe2000001013a */
[----:B------:R-:W-:Y:S01]  /*d9f0*/  FSEL R128, R128, -INF , !P0 ;  /* 0xff80000080807808 */ /* 0x000fe20004000000 */
[----:B------:R-:W-:Y:S01]  /*da00*/  FFMA.FTZ R4, -R0, R111, R4 ;  /* 0x0000006f00047223 */ /* 0x000fe20000010104 */
[----:B------:R-:W-:Y:S01]  /*da10*/  I2FP.F32.S32 R101, R101 ;  /* 0x0000006500657245 */ /* 0x000fe20000201400 */
[----:B------:R-:W-:Y:S01]  /*da20*/  VIADD R111, R20, 0x1 ;  /* 0x00000001146f7836 */ /* 0x000fe20000000000 */
[----:B------:R-:W-:Y:S01]  /*da30*/  ISETP.GE.AND P0, PT, R62, R60, PT ;  /* 0x0000003c3e00720c */ /* 0x000fe20003f06270 */
[----:B------:R-:W-:Y:S01]  /*da40*/  VIADD R125, R20, 0x18 ;  /* 0x00000018147d7836 */ /* 0x000fe20000000000 */
        /* <DEDUP_REMOVED lines=9> */
[----:B------:R-:W-:Y:S02]  /*dae0*/  FSEL R25, R25, -INF , !P3 ;  /* 0xff80000019197808 */ /* 0x000fe40005800000 */
[----:B------:R-:W-:Y:S02]  /*daf0*/  FSEL R104, R70, -INF , !P3 ;  /* 0xff80000046687808 */ /* 0x000fe40005800000 */
[----:B------:R-:W-:Y:S01]  /*db00*/  ISETP.GE.AND P0, PT, R119, R60, PT ;  /* 0x0000003c7700720c */ /* 0x000fe20003f06270 */
[----:B------:R-:W-:Y:S01]  /*db10*/  IMAD.IADD R119, R2, 0x1, -R119 ;  /* 0x0000000102777824 */ /* 0x000fe200078e0a77 */
[----:B------:R-:W-:-:S02]  /*db20*/  IABS R16, R32 ;  /* 0x0000002000107213 */ /* 0x000fc40000000000 */
[----:B------:R-:W-:Y:S02]  /*db30*/  FSEL R115, R76, -INF , !P2 ;  /* 0xff8000004c737808 */ /* 0x000fe40005000000 */
[----:B------:R-:W-:Y:S02]  /*db40*/  FSEL R96, R58, -INF , !P2 ;  /* 0xff8000003a607808 */ /* 0x000fe40005000000 */
[-C--:B------:R-:W-:Y:S01]  /*db50*/  ISETP.GE.AND P3, PT, R245, R60.reuse, PT ;  /* 0x0000003cf500720c */ /* 0x080fe20003f66270 */
[C---:B------:R-:W-:Y:S01]  /*db60*/  IMAD.IADD R245, R22.reuse, 0x1, -R245 ;  /* 0x0000000116f57824 */ /* 0x040fe200078e0af5 */
[----:B------:R-:W-:Y:S01]  /*db70*/  ISETP.GE.AND P2, PT, R135, R60, PT ;  /* 0x0000003c8700720c */ /* 0x000fe20003f46270 */
[----:B------:R-:W-:Y:S01]  /*db80*/  IMAD.IADD R135, R22, 0x1, -R135 ;  /* 0x0000000116877824 */ /* 0x000fe200078e0a87 */
[----:B------:R-:W-:Y:S02]  /*db90*/  FSEL R139, R82, -INF , !P1 ;  /* 0xff800000528b7808 */ /* 0x000fe40004800000 */
[----:B------:R-:W-:-:S02]  /*dba0*/  FSEL R88, R42, -INF , !P1 ;  /* 0xff8000002a587808 */ /* 0x000fc40004800000 */
[----:B------:R-:W-:Y:S02]  /*dbb0*/  I2FP.F32.S32 R16, R16 ;  /* 0x0000001000107245 */ /* 0x000fe40000201400 */
[----:B------:R-:W-:Y:S01]  /*dbc0*/  ISETP.GE.AND P1, PT, R125, R60, PT ;  /* 0x0000003c7d00720c */ /* 0x000fe20003f26270 */
[----:B------:R-:W-:Y:S01]  /*dbd0*/  IMAD.IADD R125, R22, 0x1, -R125 ;  /* 0x00000001167d7824 */ /* 0x000fe200078e0a7d */
[----:B------:R-:W-:Y:S01]  /*dbe0*/  IABS R119, R119 ;  /* 0x0000007700777213 */ /* 0x000fe20000000000 */
[----:B------:R-:W-:Y:S01]  /*dbf0*/  FFMA.FTZ R93, -R0, R16, R93 ;  /* 0x00000010005d7223 */ /* 0x000fe2000001015d */
[----:B------:R-:W-:Y:S02]  /*dc00*/  IABS R245, R245 ;  /* 0x000000f500f57213 */ /* 0x000fe40000000000 */
[----:B------:R-:W-:Y:S02]  /*dc10*/  IABS R135, R135 ;  /* 0x0000008700877213 */ /* 0x000fe40000000000 */
[----:B------:R-:W-:-:S02]  /*dc20*/  IABS R111, R111 ;  /* 0x0000006f006f7213 */ /* 0x000fc40000000000 */
[----:B------:R-:W-:Y:S02]  /*dc30*/  I2FP.F32.S32 R119, R119 ;  /* 0x0000007700777245 */ /* 0x000fe40000201400 */
[----:B------:R-:W-:Y:S02]  /*dc40*/  FSEL R90, R4, -INF , !P4 ;  /* 0xff800000045a7808 */ /* 0x000fe40006000000 */
[----:B------:R-:W-:Y:S01]  /*dc50*/  IABS R125, R125 ;  /* 0x0000007d007d7213 */ /* 0x000fe20000000000 */
[----:B------:R-:W-:Y:S01]  /*dc60*/  FFMA.FTZ R8, -R0, R119, R8 ;  /* 0x0000007700087223 */ /* 0x000fe20000010108 */
[----:B------:R-:W-:Y:S01]  /*dc70*/  I2FP.F32.S32 R16, R245 ;  /* 0x000000f500107245 */ /* 0x000fe20000201400 */
[----:B------:R-:W-:Y:S01]  /*dc80*/  VIADD R119, R20, 0x19 ;  /* 0x0000001914777836 */ /* 0x000fe20000000000 */
[----:B------:R-:W-:Y:S02]  /*dc90*/  I2FP.F32.S32 R32, R135 ;  /* 0x0000008700207245 */ /* 0x000fe40000201400 */
[----:B------:R-:W-:Y:S01]  /*dca0*/  I2FP.F32.S32 R4, R111 ;  /* 0x0000006f00047245 */ /* 0x000fe20000201400 */
[C---:B------:R-:W-:Y:S01]  /*dcb0*/  FFMA.FTZ R16, -R0.reuse, R16, R89 ;  /* 0x0000001000107223 */ /* 0x040fe20000010159 */
[----:B------:R-:W-:Y:S01]  /*dcc0*/  I2FP.F32.S32 R24, R125 ;  /* 0x0000007d00187245 */ /* 0x000fe20000201400 */
[----:B------:R-:W-:Y:S01]  /*dcd0*/  FFMA.FTZ R32, -R0, R32, R87 ;  /* 0x0000002000207223 */ /* 0x000fe20000010157 */
        /* <DEDUP_REMOVED lines=8> */
[----:B------:R-:W-:Y:S01]  /*dd60*/  FSEL R86, R8, -INF , !P0 ;  /* 0xff80000008567808 */ /* 0x000fe20004000000 */
[----:B------:R-:W-:Y:S01]  /*dd70*/  IMAD.IADD R8, R2, 0x1, -R89 ;  /* 0x0000000102087824 */ /* 0x000fe200078e0a59 */
[----:B------:R-:W-:Y:S01]  /*dd80*/  FSEL R85, R10, -INF , !P5 ;  /* 0xff8000000a557808 */ /* 0x000fe20006800000 */
[----:B------:R-:W-:Y:S01]  /*dd90*/  IMAD.IADD R12, R2, 0x1, -R91 ;  /* 0x00000001020c7824 */ /* 0x000fe200078e0a5b */
[----:B------:R-:W-:Y:S01]  /*dda0*/  IADD3 R111, PT, PT, R20, 0x20, RZ ;  /* 0x00000020146f7810 */ /* 0x000fe20007ffe0ff */
[----:B------:R-:W-:Y:S01]  /*ddb0*/  IMAD.IADD R10, R2, 0x1, -R87 ;  /* 0x00000001020a7824 */ /* 0x000fe200078e0a57 */
[----:B------:R-:W-:Y:S01]  /*ddc0*/  IABS R8, R8 ;  /* 0x0000000800087213 */ /* 0x000fe20000000000 */
[C---:B------:R-:W-:Y:S01]  /*ddd0*/  IMAD.IADD R42, R22.reuse, 0x1, -R119 ;  /* 0x00000001162a7824 */ /* 0x040fe200078e0a77 */
[----:B------:R-:W-:Y:S01]  /*dde0*/  IABS R12, R12 ;  /* 0x0000000c000c7213 */ /* 0x000fe20000000000 */
[----:B------:R-:W-:Y:S01]  /*ddf0*/  IMAD.IADD R46, R22, 0x1, -R111 ;  /* 0x00000001162e7824 */ /* 0x000fe200078e0a6f */
[----:B------:R-:W-:Y:S01]  /*de00*/  IABS R10, R10 ;  /* 0x0000000a000a7213 */ /* 0x000fe20000000000 */
[----:B------:R-:W-:Y:S01]  /*de10*/  VIADD R91, R20, 0x30 ;  /* 0x00000030145b7836 */ /* 0x000fe20000000000 */
[----:B------:R-:W-:-:S02]  /*de20*/  I2FP.F32.S32 R8, R8 ;  /* 0x0000000800087245 */ /* 0x000fc40000201400 */
[----:B------:R-:W-:Y:S02]  /*de30*/  I2FP.F32.S32 R12, R12 ;  /* 0x0000000c000c7245 */ /* 0x000fe40000201400 */
[----:B------:R-:W-:Y:S01]  /*de40*/  I2FP.F32.S32 R10, R10 ;  /* 0x0000000a000a7245 */ /* 0x000fe20000201400 */
[----:B------:R-:W-:Y:S01]  /*de50*/  FFMA.FTZ R8, -R0, R8, R81 ;  /* 0x0000000800087223 */ /* 0x000fe20000010151 */
[----:B------:R-:W-:Y:S01]  /*de60*/  FSEL R101, R80, -INF , !P4 ;  /* 0xff80000050657808 */ /* 0x000fe20006000000 */
[----:B------:R-:W-:Y:S01]  /*de70*/  FFMA.FTZ R12, -R0, R12, R83 ;  /* 0x0000000c000c7223 */ /* 0x000fe20000010153 */
[----:B------:R-:W-:Y:S01]  /*de80*/  ISETP.GE.AND P4, PT, R111, R60, PT ;  /* 0x0000003c6f00720c */ /* 0x000fe20003f86270 */
[----:B------:R-:W-:Y:S01]  /*de90*/  VIADD R111, R20, 0x28 ;  /* 0x00000028146f7836 */ /* 0x000fe20000000000 */
[----:B------:R-:W-:Y:S01]  /*dea0*/  IABS R42, R42 ;  /* 0x0000002a002a7213 */ /* 0x000fe20000000000 */
[----:B------:R-:W-:Y:S01]  /*deb0*/  FFMA.FTZ R10, -R0, R10, R79 ;  /* 0x0000000a000a7223 */ /* 0x000fe2000001014f */
[----:B------:R-:W-:Y:S01]  /*dec0*/  VIADD R83, R20, 0x18 ;  /* 0x0000001814537836 */ /* 0x000fe20000000000 */
[----:B------:R-:W-:Y:S01]  /*ded0*/  FSEL R81, R16, -INF , !P3 ;  /* 0xff80000010517808 */ /* 0x000fe20005800000 */
[----:B------:R-:W-:Y:S01]  /*dee0*/  VIADD R79, R20, 0x21 ;  /* 0x00000021144f7836 */ /* 0x000fe20000000000 */
[----:B------:R-:W-:Y:S01]  /*def0*/  I2FP.F32.S32 R42, R42 ;  /* 0x0000002a002a7245 */ /* 0x000fe20000201400 */
[----:B------:R-:W-:Y:S01]  /*df00*/  IMAD.IADD R48, R22, 0x1, -R111 ;  /* 0x0000000116307824 */ /* 0x000fe200078e0a6f */
[----:B------:R-:W-:Y:S01]  /*df10*/  FSEL R16, R8, -INF , !P3 ;  /* 0xff80000008107808 */ /* 0x000fe20005800000 */
[----:B------:R-:W-:Y:S01]  /*df20*/  IMAD.IADD R50, R22, 0x1, -R79 ;  /* 0x0000000116327824 */ /* 0x000fe200078e0a4f */
[----:B------:R-:W-:Y:S01]  /*df30*/  IABS R46, R46 ;  /* 0x0000002e002e7213 */ /* 0x000fe20000000000 */
[----:B------:R-:W-:-:S02]  /*df40*/  IMAD.IADD R8, R2, 0x1, -R83 ;  /* 0x0000000102087824 */ /* 0x000fc400078e0a53 */
[----:B------:R-:W-:Y:S01]  /*df50*/  FFMA.FTZ R42, -R0, R42, R77 ;  /* 0x0000002a002a7223 */ /* 0x000fe2000001014d */
[----:B------:R-:W-:Y:S01]  /*df60*/  FSEL R77, R32, -INF , !P2 ;  /* 0xff800000204d7808 */ /* 0x000fe20005000000 */
[----:B------:R-:W-:Y:S01]  /*df70*/  IMAD.IADD R32, R22, 0x1, -R91 ;  /* 0x0000000116207824 */ /* 0x000fe200078e0a5b */
        /* <DEDUP_REMOVED lines=10> */
[----:B------:R-:W-:Y:S01]  /*e020*/  FFMA.FTZ R50, -R0, R50, R69 ;  /* 0x0000003200327223 */ /* 0x000fe20000010145 */
[----:B------:R-:W-:Y:S01]  /*e030*/  IADD3 R59, PT, PT, R20, 0x21, RZ ;  /* 0x00000021143b7810 */ /* 0x000fe20007ffe0ff */
[----:B------:R-:W-:Y:S01]  /*e040*/  FFMA.FTZ R8, -R0, R8, R75 ;  /* 0x0000000800087223 */ /* 0x000fe2000001014b */
[----:B------:R-:W-:Y:S01]  /*e050*/  VIADD R69, R20, 0x31 ;  /* 0x0000003114457836 */ /* 0x000fe20000000000 */
[----:B------:R-:W-:Y:S01]  /*e060*/  FSEL R10, R10, -INF , !P2 ;  /* 0xff8000000a0a7808 */ /* 0x000fe20005000000 */
[----:B------:R-:W-:Y:S01]  /*e070*/  VIADD R75, R20, 0x20 ;  /* 0x00000020144b7836 */ /* 0x000fe20000000000 */
[----:B------:R-:W-:Y:S01]  /*e080*/  ISETP.GE.AND P2, PT, R91, R60, PT ;  /* 0x0000003c5b00720c */ /* 0x000fe20003f46270 */
[----:B------:R-:W-:Y:S01]  /*e090*/  FFMA.FTZ R91, -R0, R32, R51 ;  /* 0x00000020005b7223 */ /* 0x000fe20000010133 */
[----:B------:R-:W-:Y:S01]  /*e0a0*/  IMAD.IADD R240, R2, 0x1, -R59 ;  /* 0x0000000102f07824 */ /* 0x000fe200078e0a3b */
[----:B------:R-:W-:Y:S01]  /*e0b0*/  FSEL R4, R4, -INF , !P5 ;  /* 0xff80000004047808 */ /* 0x000fe20006800000 */
[----:B------:R-:W-:Y:S01]  /*e0c0*/  IMAD.IADD R32, R2, 0x1, -R75 ;  /* 0x0000000102207824 */ /* 0x000fe200078e0a4b */
[----:B------:R-:W-:Y:S01]  /*e0d0*/  I2FP.F32.S32 R46, R46 ;  /* 0x0000002e002e7245 */ /* 0x000fe20000201400 */
[----:B------:R-:W-:Y:S01]  /*e0e0*/  VIADD R75, R20, 0x39 ;  /* 0x00000039144b7836 */ /* 0x000fe20000000000 */
[----:B------:R-:W-:Y:S01]  /*e0f0*/  FSEL R51, R24, -INF , !P1 ;  /* 0xff80000018337808 */ /* 0x000fe20004800000 */
[----:B------:R-:W-:Y:S01]  /*e100*/  IMAD.IADD R24, R2, 0x1, -R83 ;  /* 0x0000000102187824 */ /* 0x000fe200078e0a53 */
[----:B------:R-:W-:Y:S01]  /*e110*/  FSEL R8, R8, -INF , !P1 ;  /* 0xff80000008087808 */ /* 0x000fe20004800000 */
[----:B------:R-:W-:Y:S01]  /*e120*/  FFMA.FTZ R71, -R0, R46, R71 ;  /* 0x0000002e00477223 */ /* 0x000fe20000010147 */
[-C--:B------:R-:W-:Y:S01]  /*e130*/  ISETP.GE.AND P5, PT, R95, R60.reuse, PT ;  /* 0x0000003c5f00720c */ /* 0x080fe20003fa6270 */
[----:B------:R-:W-:Y:S01]  /*e140*/  VIADD R95, R20, 0x29 ;  /* 0x00000029145f7836 */ /* 0x000fe20000000000 */
[----:B------:R-:W-:Y:S01]  /*e150*/  ISETP.GE.AND P1, PT, R69, R60, PT ;  /* 0x0000003c4500720c */ /* 0x000fe20003f26270 */
[C---:B------:R-:W-:Y:S01]  /*e160*/  IMAD.IADD R69, R22.reuse, 0x1, -R69 ;  /* 0x0000000116457824 */ /* 0x040fe200078e0a45 */
[----:B------:R-:W-:Y:S01]  /*e170*/  IABS R240, R240 ;  /* 0x000000f000f07213 */ /* 0x000fe20000000000 */
[----:B------:R-:W-:Y:S01]  /*e180*/  IMAD.IADD R46, R22, 0x1, -R95 ;  /* 0x00000001162e7824 */ /* 0x000fe200078e0a5f */
[----:B------:R-:W-:Y:S01]  /*e190*/  FSEL R87, R93, -INF , !P6 ;  /* 0xff8000005d577808 */ /* 0x000fe20007000000 */
[----:B------:R-:W-:Y:S01]  /*e1a0*/  VIADD R83, R20, 0x38 ;  /* 0x0000003814537836 */ /* 0x000fe20000000000 */
[----:B------:R-:W-:-:S02]  /*e1b0*/  IABS R69, R69 ;  /* 0x0000004500457213 */ /* 0x000fc40000000000 */
[----:B------:R-:W-:Y:S02]  /*e1c0*/  I2FP.F32.S32 R240, R240 ;  /* 0x000000f000f07245 */ /* 0x000fe40000201400 */
[----:B------:R-:W-:Y:S02]  /*e1d0*/  IABS R46, R46 ;  /* 0x0000002e002e7213 */ /* 0x000fe40000000000 */
[----:B------:R-:W-:Y:S01]  /*e1e0*/  I2FP.F32.S32 R69, R69 ;  /* 0x0000004500457245 */ /* 0x000fe20000201400 */
[----:B------:R-:W-:Y:S01]  /*e1f0*/  FFMA.FTZ R240, -R0, R240, R65 ;  /* 0x000000f000f07223 */ /* 0x000fe20000010141 */
[----:B------:R-:W-:Y:S01]  /*e200*/  FSEL R12, R12, -INF , !P6 ;  /* 0xff8000000c0c7808 */ /* 0x000fe20007000000 */
[----:B------:R-:W-:Y:S01]  /*e210*/  VIADD R65, R20, 0x29 ;  /* 0x0000002914417836 */ /* 0x000fe20000000000 */
[----:B------:R-:W-:Y:S01]  /*e220*/  ISETP.GE.AND P6, PT, R111, R60, PT ;  /* 0x0000003c6f00720c */ /* 0x000fe20003fc6270 */
[----:B------:R-:W-:Y:S01]  /*e230*/  FFMA.FTZ R69, -R0, R69, R49 ;  /* 0x0000004500457223 */ /* 0x000fe20000010131 */
[----:B------:R-:W-:-:S02]  /*e240*/  I2FP.F32.S32 R46, R46 ;  /* 0x0000002e002e7245 */ /* 0x000fc40000201400 */
[----:B------:R-:W-:Y:S02]  /*e250*/  IABS R24, R24 ;  /* 0x0000001800187213 */ /* 0x000fe40000000000 */
[----:B------:R-:W-:Y:S01]  /*e260*/  FSEL R49, R48, -INF , !P6 ;  /* 0xff80000030317808 */ /* 0x000fe20007000000 */
[----:B------:R-:W-:Y:S02]  /*e270*/  IMAD.IADD R48, R2, 0x1, -R65 ;  /* 0x0000000102307824 */ /* 0x000fe400078e0a41 */
[----:B------:R-:W-:Y:S01]  /*e280*/  FFMA.FTZ R46, -R0, R46, R57 ;  /* 0x0000002e002e7223 */ /* 0x000fe20000010139 */
[----:B------:R-:W-:Y:S01]  /*e290*/  VIADD R57, R20, 0x28 ;  /* 0x0000002814397836 */ /* 0x000fe20000000000 */
[----:B------:R-:W-:Y:S02]  /*e2a0*/  I2FP.F32.S32 R24, R24 ;  /* 0x0000001800187245 */ /* 0x000fe40000201400 */
[----:B------:R-:W-:Y:S01]  /*e2b0*/  IABS R48, R48 ;  /* 0x0000003000307213 */ /* 0x000fe20000000000 */
[----:B------:R-:W-:Y:S01]  /*e2c0*/  IMAD.IADD R238, R2, 0x1, -R57 ;  /* 0x0000000102ee7824 */ /* 0x000fe200078e0a39 */
[----:B------:R-:W-:Y:S01]  /*e2d0*/  IABS R32, R32 ;  /* 0x0000002000207213 */ /* 0x000fe20000000000 */
[----:B------:R-:W-:Y:S01]  /*e2e0*/  FFMA.FTZ R24, -R0, R24, R73 ;  /* 0x0000001800187223 */ /* 0x000fe20000010149 */
[----:B------:R-:W-:Y:S01]  /*e2f0*/  FSEL R135, R84, -INF , !P0 ;  /* 0xff80000054877808 */ /* 0x000fe20004000000 */
[----:B------:R-:W-:Y:S01]  /*e300*/  VIADD R73, R20, 0x58 ;  /* 0x0000005814497836 */ /* 0x000fe20000000000 */
[----:B------:R-:W-:-:S02]  /*e310*/  ISETP.GE.AND P0, PT, R119, R60, PT ;  /* 0x0000003c7700720c */ /* 0x000fc40003f06270 */
[----:B------:R-:W-:Y:S02]  /*e320*/  I2FP.F32.S32 R48, R48 ;  /* 0x0000003000307245 */ /* 0x000fe40000201400 */
[----:B------:R-:W-:Y:S02]  /*e330*/  I2FP.F32.S32 R32, R32 ;  /* 0x0000002000207245 */ /* 0x000fe40000201400 */
[----:B------:R-:W-:Y:S01]  /*e340*/  IABS R238, R238 ;  /* 0x000000ee00ee7213 */ /* 0x000fe20000000000 */
[----:B------:R-:W-:Y:S01]  /*e350*/  FFMA.FTZ R48, -R0, R48, R53 ;  /* 0x0000003000307223 */ /* 0x000fe20000010135 */
[----:B------:R-:W-:Y:S01]  /*e360*/  FSEL R57, R71, -INF , !P4 ;  /* 0xff80000047397808 */ /* 0x000fe20006000000 */
[----:B------:R-:W-:Y:S01]  /*e370*/  VIADD R71, R20, 0x38 ;  /* 0x0000003814477836 */ /* 0x000fe20000000000 */
[----:B------:R-:W-:Y:S01]  /*e380*/  FSEL R89, R97, -INF , !P5 ;  /* 0xff80000061597808 */ /* 0x000fe20006800000 */
[----:B------:R-:W-:Y:S01]  /*e390*/  FFMA.FTZ R32, -R0, R32, R67 ;  /* 0x0000002000207223 */ /* 0x000fe20000010143 */
[----:B------:R-:W-:Y:S01]  /*e3a0*/  FSEL R18, R18, -INF , !P5 ;  /* 0xff80000012127808 */ /* 0x000fe20006800000 */
[----:B------:R-:W-:Y:S01]  /*e3b0*/  IMAD.IADD R156, R2, 0x1, -R71 ;  /* 0x00000001029c7824 */ /* 0x000fe200078e0a47 */
[----:B------:R-:W-:Y:S01]  /*e3c0*/  FSEL R59, R42, -INF , !P0 ;  /* 0xff8000002a3b7808 */ /* 0x000fe20004000000 */
[----:B------:R-:W-:Y:S01]  /*e3d0*/  IMAD.IADD R42, R22, 0x1, -R75 ;  /* 0x00000001162a7824 */ /* 0x000fe200078e0a4b */
[----:B------:R-:W-:Y:S01]  /*e3e0*/  FSEL R24, R24, -INF , !P0 ;  /* 0xff80000018187808 */ /* 0x000fe20004000000 */
[----:B------:R-:W-:Y:S01]  /*e3f0*/  VIADD R53, R20, 0x39 ;  /* 0x0000003914357836 */ /* 0x000fe20000000000 */
[-C--:B------:R-:W-:Y:S01]  /*e400*/  ISETP.GE.AND P0, PT, R83, R60.reuse, PT ;  /* 0x0000003c5300720c */ /* 0x080fe20003f06270 */
[----:B------:R-:W-:Y:S01]  /*e410*/  IMAD.IADD R83, R22, 0x1, -R83 ;  /* 0x0000000116537824 */ /* 0x000fe200078e0a53 */
[-C--:B------:R-:W-:Y:S01]  /*e420*/  ISETP.GE.AND P5, PT, R75, R60.reuse, PT ;  /* 0x0000003c4b00720c */ /* 0x080fe20003fa6270 */
[C---:B------:R-:W-:Y:S01]  /*e430*/  VIADD R67, R20.reuse, 0x51 ;  /* 0x0000005114437836 */ /* 0x040fe20000000000 */
[----:B------:R-:W-:Y:S01]  /*e440*/  ISETP.GE.AND P3, PT, R95, R60, PT ;  /* 0x0000003c5f00720c */ /* 0x000fe20003f66270 */
[C---:B------:R-:W-:Y:S01]  /*e450*/  VIADD R71, R20.reuse, 0x61 ;  /* 0x0000006114477836 */ /* 0x040fe20000000000 */
[----:B------:R-:W-:Y:S01]  /*e460*/  IADD3 R75, PT, PT, R20, 0x30, RZ ;  /* 0x00000030144b7810 */ /* 0x000fe20007ffe0ff */
[----:B------:R-:W-:Y:S01]  /*e470*/  IMAD.IADD R52, R22, 0x1, -R67 ;  /* 0x0000000116347824 */ /* 0x000fe200078e0a43 */
[----:B------:R-:W-:-:S02]  /*e480*/  I2FP.F32.S32 R238, R238 ;  /* 0x000000ee00ee7245 */ /* 0x000fc40000201400 */
[----:B------:R-:W-:Y:S01]  /*e490*/  FSEL R134, R48, -INF , !P3 ;  /* 0xff80000030867808 */ /* 0x000fe20005800000 */
[----:B------:R-:W-:Y:S01]  /*e4a0*/  IMAD.IADD R48, R2, 0x1, -R75 ;  /* 0x0000000102307824 */ /* 0x000fe200078e0a4b */
[----:B------:R-:W-:Y:S01]  /*e4b0*/  IABS R65, R83 ;  /* 0x0000005300417213 */ /* 0x000fe20000000000 */
[----:B------:R-:W-:Y:S01]  /*e4c0*/  FFMA.FTZ R238, -R0, R238, R55 ;  /* 0x000000ee00ee7223 */ /* 0x000fe20000010137 */
[----:B------:R-:W-:Y:S01]  /*e4d0*/  FSEL R32, R32, -INF , !P4 ;  /* 0xff80000020207808 */ /* 0x000fe20006000000 */
[C---:B------:R-:W-:Y:S01]  /*e4e0*/  VIADD R75, R20.reuse, 0x58 ;  /* 0x00000058144b7836 */ /* 0x040fe20000000000 */
[----:B------:R-:W-:Y:S01]  /*e4f0*/  ISETP.GE.AND P4, PT, R79, R60, PT ;  /* 0x0000003c4f00720c */ /* 0x000fe20003f86270 */
[C---:B------:R-:W-:Y:S01]  /*e500*/  VIADD R79, R20.reuse, 0x59 ;  /* 0x00000059144f7836 */ /* 0x040fe20000000000 */
[----:B------:R-:W-:Y:S01]  /*e510*/  IABS R156, R156 ;  /* 0x0000009c009c7213 */ /* 0x000fe20000000000 */
[----:B------:R-:W-:Y:S01]  /*e520*/  VIADD R83, R20, 0x71 ;  /* 0x0000007114537836 */ /* 0x000fe20000000000 */
[----:B------:R-:W-:-:S02]  /*e530*/  I2FP.F32.S32 R65, R65 ;  /* 0x0000004100417245 */ /* 0x000fc40000201400 */
[----:B------:R-:W-:Y:S02]  /*e540*/  IABS R48, R48 ;  /* 0x0000003000307213 */ /* 0x000fe40000000000 */
[----:B------:R-:W-:Y:S01]  /*e550*/  FSEL R55, R50, -INF , !P4 ;  /* 0xff80000032377808 */ /* 0x000fe20006000000 */
[----:B------:R-:W-:Y:S01]  /*e560*/  IMAD.IADD R50, R22, 0x1, -R73 ;  /* 0x0000000116327824 */ /* 0x000fe200078e0a49 */
[----:B------:R-:W-:Y:S01]  /*e570*/  FSEL R238, R238, -INF , !P6 ;  /* 0xff800000eeee7808 */ /* 0x000fe20007000000 */
[----:B------:R-:W-:Y:S01]  /*e580*/  FFMA.FTZ R65, -R0, R65, R43 ;  /* 0x0000004100417223 */ /* 0x000fe2000001012b */
[----:B------:R-:W-:Y:S02]  /*e590*/  IABS R42, R42 ;  /* 0x0000002a002a7213 */ /* 0x000fe40000000000 */
[----:B------:R-:W-:Y:S02]  /*e5a0*/  I2FP.F32.S32 R156, R156 ;  /* 0x0000009c009c7245 */ /* 0x000fe40000201400 */
[----:B------:R-:W-:Y:S01]  /*e5b0*/  ISETP.GE.AND P6, PT, R73, R60, PT ;  /* 0x0000003c4900720c */ /* 0x000fe20003fc6270 */
[----:B------:R-:W-:Y:S01]  /*e5c0*/  VIADD R73, R20, 0x31 ;  /* 0x0000003114497836 */ /* 0x000fe20000000000 */
[----:B------:R-:W-:Y:S01]  /*e5d0*/  I2FP.F32.S32 R48, R48 ;  /* 0x0000003000307245 */ /* 0x000fe20000201400 */
[----:B------:R-:W-:Y:S01]  /*e5e0*/  FFMA.FTZ R156, -R0, R156, R3 ;  /* 0x0000009c009c7223 */ /* 0x000fe20000010103 */
[----:B------:R-:W-:Y:S01]  /*e5f0*/  I2FP.F32.S32 R42, R42 ;  /* 0x0000002a002a7245 */ /* 0x000fe20000201400 */
[----:B------:R-:W-:Y:S01]  /*e600*/  IMAD.IADD R236, R2, 0x1, -R73 ;  /* 0x0000000102ec7824 */ /* 0x000fe200078e0a49 */
[----:B------:R-:W-:Y:S01]  /*e610*/  FSEL R43, R46, -INF , !P3 ;  /* 0xff8000002e2b7808 */ /* 0x000fe20005800000 */
[----:B------:R-:W-:-:S02]  /*e620*/  IMAD.IADD R46, R2, 0x1, -R53 ;  /* 0x00000001022e7824 */ /* 0x000fc400078e0a35 */
[----:B------:R-:W-:Y:S01]  /*e630*/  FFMA.FTZ R47, -R0, R48, R47 ;  /* 0x00000030002f7223 */ /* 0x000fe2000001012f */
[----:B------:R-:W-:Y:S02]  /*e640*/  VIADD R3, R20, 0x51 ;  /* 0x0000005114037836 */ /* 0x000fe40000000000 */
[----:B------:R-:W-:Y:S01]  /*e650*/  FFMA.FTZ R42, -R0, R42, R41 ;  /* 0x0000002a002a7223 */ /* 0x000fe20000010129 */
[----:B------:R-:W-:Y:S01]  /*e660*/  IABS R50, R50 ;  /* 0x0000003200327213 */ /* 0x000fe20000000000 */
[----:B------:R-:W-:Y:S01]  /*e670*/  VIADD R53, R20, 0x68 ;  /* 0x0000006814357836 */ /* 0x000fe20000000000 */
[----:B------:R-:W-:Y:S01]  /*e680*/  IABS R46, R46 ;  /* 0x0000002e002e7213 */ /* 0x000fe20000000000 */
[----:B------:R-:W-:Y:S01]  /*e690*/  IMAD.IADD R3, R2, 0x1, -R3 ;  /* 0x0000000102037824 */ /* 0x000fe200078e0a03 */
[----:B------:R-:W-:Y:S01]  /*e6a0*/  IABS R236, R236 ;  /* 0x000000ec00ec7213 */ /* 0x000fe20000000000 */
[----:B------:R-:W-:Y:S01]  /*e6b0*/  VIADD R73, R20, 0x60 ;  /* 0x0000006014497836 */ /* 0x000fe20000000000 */
[----:B------:R-:W-:Y:S01]  /*e6c0*/  FSEL R158, R47, -INF , !P2 ;  /* 0xff8000002f9e7808 */ /* 0x000fe20005000000 */
[----:B------:R-:W-:Y:S01]  /*e6d0*/  IMAD.IADD R48, R22, 0x1, -R53 ;  /* 0x0000000116307824 */ /* 0x000fe200078e0a35 */
[----:B------:R-:W-:-:S02]  /*e6e0*/  I2FP.F32.S32 R50, R50 ;  /* 0x0000003200327245 */ /* 0x000fc40000201400 */
[----:B------:R-:W-:Y:S02]  /*e6f0*/  I2FP.F32.S32 R46, R46 ;  /* 0x0000002e002e7245 */ /* 0x000fe40000201400 */
[----:B------:R-:W-:Y:S01]  /*e700*/  FSEL R47, R42, -INF , !P5 ;  /* 0xff8000002a2f7808 */ /* 0x000fe20006800000 */
[C---:B------:R-:W-:Y:S01]  /*e710*/  FFMA.FTZ R127, -R0.reuse, R50, R127 ;  /* 0x00000032007f7223 */ /* 0x040fe2000001017f */
[----:B------:R-:W-:Y:S01]  /*e720*/  I2FP.F32.S32 R236, R236 ;  /* 0x000000ec00ec7245 */ /* 0x000fe20000201400 */
[----:B------:R-:W-:Y:S01]  /*e730*/  FFMA.FTZ R103, -R0, R46, R103 ;  /* 0x0000002e00677223 */ /* 0x000fe20000010167 */
[----:B------:R-:W-:Y:S01]  /*e740*/  IABS R42, R3 ;  /* 0x00000003002a7213 */ /* 0x000fe20000000000 */
[----:B------:R-:W-:Y:S01]  /*e750*/  IMAD.IADD R50, R22, 0x1, -R79 ;  /* 0x0000000116327824 */ /* 0x000fe200078e0a4f */
[----:B------:R-:W-:Y:S01]  /*e760*/  FSEL R91, R91, -INF , !P2 ;  /* 0xff8000005b5b7808 */ /* 0x000fe20005000000 */
[----:B------:R-:W-:Y:S01]  /*e770*/  FFMA.FTZ R236, -R0, R236, R45 ;  /* 0x000000ec00ec7223 */ /* 0x000fe2000001012d */
[----:B------:R-:W-:Y:S01]  /*e780*/  I2FP.F32.S32 R42, R42 ;  /* 0x0000002a002a7245 */ /* 0x000fe20000201400 */
[C---:B------:R-:W-:Y:S01]  /*e790*/  VIADD R45, R20.reuse, 0x69 ;  /* 0x00000069142d7836 */ /* 0x040fe20000000000 */
[----:B------:R-:W-:Y:S01]  /*e7a0*/  FSEL R116, R103, -INF , !P5 ;  /* 0xff80000067747808 */ /* 0x000fe20006800000 */
[----:B------:R-:W-:Y:S01]  /*e7b0*/  VIADD R93, R20, 0x88 ;  /* 0x00000088145d7836 */ /* 0x000fe20000000000 */
[----:B------:R-:W-:Y:S01]  /*e7c0*/  IABS R50, R50 ;  /* 0x0000003200327213 */ /* 0x000fe20000000000 */
[----:B------:R-:W-:Y:S01]  /*e7d0*/  FFMA.FTZ R42, -R0, R42, R117 ;  /* 0x0000002a002a7223 */ /* 0x000fe20000010175 */
[----:B------:R-:W-:Y:S01]  /*e7e0*/  ISETP.GE.AND P5, PT, R67, R60, PT ;  /* 0x0000003c4300720c */ /* 0x000fe20003fa6270 */
[----:B------:R-:W-:Y:S01]  /*e7f0*/  VIADD R67, R20, 0x61 ;  /* 0x0000006114437836 */ /* 0x000fe20000000000 */
[----:B------:R-:W-:Y:S01]  /*e800*/  IADD3 R46, PT, PT, R22, -R45, RZ ;  /* 0x8000002d162e7210 */ /* 0x000fe20007ffe0ff */
[----:B------:R-:W-:Y:S01]  /*e810*/  VIADD R3, R20, 0x70 ;  /* 0x0000007014037836 */ /* 0x000fe20000000000 */
[----:B------:R-:W-:-:S02]  /*e820*/  I2FP.F32.S32 R50, R50 ;  /* 0x0000003200327245 */ /* 0x000fc40000201400 */
[----:B------:R-:W-:Y:S01]  /*e830*/  FSEL R234, R42, -INF , !P5 ;  /* 0xff8000002aea7808 */ /* 0x000fe20006800000 */
[----:B------:R-:W-:Y:S01]  /*e840*/  IMAD.IADD R42, R2, 0x1, -R67 ;  /* 0x00000001022a7824 */ /* 0x000fe200078e0a43 */
[----:B------:R-:W-:Y:S01]  /*e850*/  IABS R46, R46 ;  /* 0x0000002e002e7213 */ /* 0x000fe20000000000 */
[----:B------:R-:W-:Y:S01]  /*e860*/  FFMA.FTZ R129, -R0, R50, R129 ;  /* 0x0000003200817223 */ /* 0x000fe20000010181 */
[----:B------:R-:W-:Y:S01]  /*e870*/  ISETP.GE.AND P2, PT, R71, R60, PT ;  /* 0x0000003c4700720c */ /* 0x000fe20003f46270 */
[----:B------:R-:W-:Y:S01]  /*e880*/  IMAD.IADD R50, R22, 0x1, -R71 ;  /* 0x0000000116327824 */ /* 0x000fe200078e0a47 */
[----:B------:R-:W-:Y:S01]  /*e890*/  I2FP.F32.S32 R46, R46 ;  /* 0x0000002e002e7245 */ /* 0x000fe20000201400 */
[----:B------:R-:W-:Y:S01]  /*e8a0*/  VIADD R71, R20, 0x60 ;  /* 0x0000006014477836 */ /* 0x000fe20000000000 */
[----:B------:R-:W-:Y:S02]  /*e8b0*/  IABS R42, R42 ;  /* 0x0000002a002a7213 */ /* 0x000fe40000000000 */
[----:B------:R-:W-:Y:S01]  /*e8c0*/  FSEL R69, R69, -INF , !P1 ;  /* 0xff80000045457808 */ /* 0x000fe20004800000 */
[----:B------:R-:W-:Y:S01]  /*e8d0*/  FFMA.FTZ R153, -R0, R46, R153 ;  /* 0x0000002e00997223 */ /* 0x000fe20000010199 */
[----:B------:R-:W-:Y:S01]  /*e8e0*/  I2FP.F32.S32 R42, R42 ;  /* 0x0000002a002a7245 */ /* 0x000fe20000201400 */
[----:B------:R-:W-:Y:S01]  /*e8f0*/  IMAD.IADD R46, R2, 0x1, -R71 ;  /* 0x00000001022e7824 */ /* 0x000fe200078e0a47 */
[----:B------:R-:W-:Y:S01]  /*e900*/  FSEL R236, R236, -INF , !P1 ;  /* 0xff800000ecec7808 */ /* 0x000fe20004800000 */
[----:B------:R-:W-:Y:S01]  /*e910*/  VIADD R71, R20, 0x68 ;  /* 0x0000006814477836 */ /* 0x000fe20000000000 */
[----:B------:R-:W-:Y:S01]  /*e920*/  ISETP.GE.AND P1, PT, R53, R60, PT ;  /* 0x0000003c3500720c */ /* 0x000fe20003f26270 */
[----:B------:R-:W-:Y:S01]  /*e930*/  FFMA.FTZ R145, -R0, R42, R145 ;  /* 0x0000002a00917223 */ /* 0x000fe20000010191 */
[----:B------:R-:W-:Y:S01]  /*e940*/  ISETP.GE.AND P3, PT, R73, R60, PT ;  /* 0x0000003c4900720c */ /* 0x000fe20003f66270 */
[----:B------:R-:W-:Y:S01]  /*e950*/  IMAD.IADD R42, R2, 0x1, -R71 ;  /* 0x00000001022a7824 */ /* 0x000fe200078e0a47 */
[----:B------:R-:W-:Y:S01]  /*e960*/  IABS R48, R48 ;  /* 0x0000003000307213 */ /* 0x000fe20000000000 */
[----:B------:R-:W-:Y:S01]  /*e970*/  VIADD R71, R20, 0x71 ;  /* 0x0000007114477836 */ /* 0x000fe20000000000 */
[----:B------:R-:W-:Y:S01]  /*e980*/  IABS R50, R50 ;  /* 0x0000003200327213 */ /* 0x000fe20000000000 */
[----:B------:R-:W-:Y:S01]  /*e990*/  IMAD.IADD R73, R22, 0x1, -R73 ;  /* 0x0000000116497824 */ /* 0x000fe200078e0a49 */
[----:B------:R-:W-:-:S02]  /*e9a0*/  IABS R42, R42 ;  /* 0x0000002a002a7213 */ /* 0x000fc40000000000 */
[----:B------:R-:W-:Y:S02]  /*e9b0*/  I2FP.F32.S32 R48, R48 ;  /* 0x0000003000307245 */ /* 0x000fe40000201400 */
[----:B------:R-:W-:Y:S02]  /*e9c0*/  I2FP.F32.S32 R42, R42 ;  /* 0x0000002a002a7245 */ /* 0x000fe40000201400 */
[----:B------:R-:W-:Y:S01]  /*e9d0*/  IABS R53, R73 ;  /* 0x0000004900357213 */ /* 0x000fe20000000000 */
[----:B------:R-:W-:Y:S02]  /*e9e0*/  VIADD R73, R20, 0x59 ;  /* 0x0000005914497836 */ /* 0x000fe40000000000 */
[C---:B------:R-:W-:Y:S01]  /*e9f0*/  FFMA.FTZ R147, -R0.reuse, R48, R147 ;  /* 0x0000003000937223 */ /* 0x040fe20000010193 */
[----:B------:R-:W-:Y:S01]  /*ea00*/  FFMA.FTZ R42, -R0, R42, R151 ;  /* 0x0000002a002a7223 */ /* 0x000fe20000010197 */
[----:B------:R-:W-:Y:S01]  /*ea10*/  I2FP.F32.S32 R50, R50 ;  /* 0x0000003200327245 */ /* 0x000fe20000201400 */
[----:B------:R-:W-:Y:S01]  /*ea20*/  IMAD.IADD R48, R2, 0x1, -R73 ;  /* 0x0000000102307824 */ /* 0x000fe200078e0a49 */
[----:B------:R-:W-:Y:S01]  /*ea30*/  FSEL R65, R65, -INF , !P0 ;  /* 0xff80000041417808 */ /* 0x000fe20004000000 */
[----:B------:R-:W-:Y:S01]  /*ea40*/  VIADD R73, R20, 0x80 ;  /* 0x0000008014497836 */ /* 0x000fe20000000000 */
[----:B------:R-:W-:Y:S01]  /*ea50*/  FSEL R226, R42, -INF , !P1 ;  /* 0xff8000002ae27808 */ /* 0x000fe20004800000 */
[----:B------:R-:W-:Y:S01]  /*ea60*/  IMAD.IADD R42, R2, 0x1, -R71 ;  /* 0x00000001022a7824 */ /* 0x000fe200078e0a47 */
[----:B------:R-:W-:Y:S01]  /*ea70*/  IABS R48, R48 ;  /* 0x0000003000307213 */ /* 0x000fe20000000000 */
[----:B------:R-:W2:Y:S01]  /*ea80*/  LD.E R71, desc[UR4][R148.64+0xdc] ;  /* 0x0000dc0494477980 */ /* 0x000ea2000c101900 */
[----:B------:R-:W-:-:S02]  /*ea90*/  FSEL R156, R156, -INF , !P0 ;  /* 0xff8000009c9c7808 */ /* 0x000fc40004000000 */
[----:B------:R-:W-:Y:S01]  /*eaa0*/  ISETP.GE.AND P0, PT, R45, R60, PT ;  /* 0x0000003c2d00720c */ /* 0x000fe20003f06270 */
[----:B------:R-:W-:Y:S01]  /*eab0*/  FFMA.FTZ R45, -R0, R50, R141 ;  /* 0x00000032002d7223 */ /* 0x000fe2000001018d */
[----:B------:R-:W-:Y:S01]  /*eac0*/  I2FP.F32.S32 R48, R48 ;  /* 0x0000003000307245 */ /* 0x000fe20000201400 */
[----:B------:R-:W-:Y:S01]  /*ead0*/  IMAD.IADD R50, R2, 0x1, -R75 ;  /* 0x0000000102327824 */ /* 0x000fe200078e0a4b */
[----:B------:R-:W-:Y:S01]  /*eae0*/  IABS R46, R46 ;  /* 0x0000002e002e7213 */ /* 0x000fe20000000000 */
[----:B------:R-:W-:Y:S01]  /*eaf0*/  VIADD R75, R20, 0x79 ;  /* 0x00000079144b7836 */ /* 0x000fe20000000000 */
[----:B------:R-:W-:Y:S01]  /*eb00*/  FSEL R240, R240, -INF , !P4 ;  /* 0xff800000f0f07808 */ /* 0x000fe20006000000 */
[----:B------:R-:W-:Y:S01]  /*eb10*/  FFMA.FTZ R133, -R0, R48, R133 ;  /* 0x0000003000857223 */ /* 0x000fe20000010185 */
[----:B------:R-:W-:Y:S01]  /*eb20*/  I2FP.F32.S32 R46, R46 ;  /* 0x0000002e002e7245 */ /* 0x000fe20000201400 */
[----:B------:R-:W-:Y:S01]  /*eb30*/  IMAD.IADD R48, R22, 0x1, -R75 ;  /* 0x0000000116307824 */ /* 0x000fe200078e0a4b */
[----:B------:R-:W-:Y:S01]  /*eb40*/  ISETP.GE.AND P4, PT, R79, R60, PT ;  /* 0x0000003c4f00720c */ /* 0x000fe20003f86270 */
[----:B------:R-:W-:Y:S01]  /*eb50*/  VIADD R79, R20, 0x78 ;  /* 0x00000078144f7836 */ /* 0x000fe20000000000 */
[----:B------:R-:W-:Y:S01]  /*eb60*/  IABS R52, R52 ;  /* 0x0000003400347213 */ /* 0x000fe20000000000 */
[----:B------:R-:W-:Y:S01]  /*eb70*/  FFMA.FTZ R143, -R0, R46, R143 ;  /* 0x0000002e008f7223 */ /* 0x000fe2000001018f */
[----:B------:R-:W-:Y:S01]  /*eb80*/  IABS R48, R48 ;  /* 0x0000003000307213 */ /* 0x000fe20000000000 */
[----:B------:R-:W-:Y:S01]  /*eb90*/  IMAD.IADD R46, R22, 0x1, -R73 ;  /* 0x00000001162e7824 */ /* 0x000fe200078e0a49 */
[----:B------:R-:W-:-:S02]  /*eba0*/  I2FP.F32.S32 R53, R53 ;  /* 0x0000003500357245 */ /* 0x000fc40000201400 */
[----:B------:R-:W-:Y:S01]  /*ebb0*/  FSEL R230, R133, -INF , !P4 ;  /* 0xff80000085e67808 */ /* 0x000fe20006000000 */
[----:B------:R-:W-:Y:S01]  /*ebc0*/  IMAD.IADD R133, R22, 0x1, -R83 ;  /* 0x0000000116857824 */ /* 0x000fe200078e0a53 */
[----:B------:R-:W-:Y:S01]  /*ebd0*/  IABS R50, R50 ;  /* 0x0000003200327213 */ /* 0x000fe20000000000 */
[----:B------:R-:W-:Y:S01]  /*ebe0*/  FFMA.FTZ R53, -R0, R53, R137 ;  /* 0x0000003500357223 */ /* 0x000fe20000010189 */
[----:B------:R-:W-:Y:S02]  /*ebf0*/  FSEL R67, R129, -INF , !P4 ;  /* 0xff80000081437808 */ /* 0x000fe40006000000 */
[----:B------:R-:W-:Y:S02]  /*ec00*/  I2FP.F32.S32 R48, R48 ;  /* 0x0000003000307245 */ /* 0x000fe40000201400 */
[----:B------:R-:W-:Y:S02]  /*ec10*/  I2FP.F32.S32 R52, R52 ;  /* 0x0000003400347245 */ /* 0x000fe40000201400 */
[----:B------:R-:W-:Y:S01]  /*ec20*/  ISETP.GE.AND P4, PT, R75, R60, PT ;  /* 0x0000003c4b00720c */ /* 0x000fe20003f86270 */
[----:B------:R-:W-:Y:S01]  /*ec30*/  VIADD R75, R20, 0x69 ;  /* 0x00000069144b7836 */ /* 0x000fe20000000000 */
[----:B------:R-:W-:Y:S01]  /*ec40*/  I2FP.F32.S32 R50, R50 ;  /* 0x0000003200327245 */ /* 0x000fe20000201400 */
[C---:B------:R-:W-:Y:S01]  /*ec50*/  FFMA.FTZ R171, -R0.reuse, R48, R171 ;  /* 0x0000003000ab7223 */ /* 0x040fe200000101ab */
[----:B------:R-:W-:Y:S01]  /*ec60*/  IABS R133, R133 ;  /* 0x0000008500857213 */ /* 0x000fe20000000000 */
[----:B------:R-:W-:Y:S01]  /*ec70*/  FFMA.FTZ R41, -R0, R52, R113 ;  /* 0x0000003400297223 */ /* 0x000fe20000010171 */
[----:B------:R-:W-:Y:S01]  /*ec80*/  IABS R46, R46 ;  /* 0x0000002e002e7213 */ /* 0x000fe20000000000 */
[----:B------:R-:W-:Y:S01]  /*ec90*/  IMAD.IADD R48, R2, 0x1, -R75 ;  /* 0x0000000102307824 */ /* 0x000fe200078e0a4b */
[----:B------:R-:W-:Y:S01]  /*eca0*/  IABS R42, R42 ;  /* 0x0000002a002a7213 */ /* 0x000fe20000000000 */
[----:B------:R-:W-:Y:S01]  /*ecb0*/  FFMA.FTZ R131, -R0, R50, R131 ;  /* 0x0000003200837223 */ /* 0x000fe20000010183 */
[----:B------:R-:W-:Y:S01]  /*ecc0*/  FSEL R53, R53, -INF , !P3 ;  /* 0xff80000035357808 */ /* 0x000fe20005800000 */
[----:B------:R-:W-:Y:S01]  /*ecd0*/  VIADD R75, R20, 0x78 ;  /* 0x00000078144b7836 */ /* 0x000fe20000000000 */
[----:B------:R-:W-:Y:S01]  /*ece0*/  FSEL R206, R143, -INF , !P3 ;  /* 0xff8000008fce7808 */ /* 0x000fe20005800000 */
[----:B------:R-:W-:Y:S01]  /*ecf0*/  IMAD.IADD R52, R22, 0x1, -R3 ;  /* 0x0000000116347824 */ /* 0x000fe200078e0a03 */
[----:B------:R-:W-:-:S02]  /*ed00*/  I2FP.F32.S32 R133, R133 ;  /* 0x0000008500857245 */ /* 0x000fc40000201400 */
[----:B------:R-:W-:Y:S02]  /*ed10*/  I2FP.F32.S32 R46, R46 ;  /* 0x0000002e002e7245 */ /* 0x000fe40000201400 */
[----:B------:R-:W-:Y:S01]  /*ed20*/  I2FP.F32.S32 R42, R42 ;  /* 0x0000002a002a7245 */ /* 0x000fe20000201400 */
[----:B------:R-:W-:Y:S01]  /*ed30*/  IMAD.IADD R75, R2, 0x1, -R75 ;  /* 0x00000001024b7824 */ /* 0x000fe200078e0a4b */
[----:B------:R-:W-:Y:S01]  /*ed40*/  ISETP.GE.AND P3, PT, R73, R60, PT ;  /* 0x0000003c4900720c */ /* 0x000fe20003f66270 */
[----:B------:R-:W-:Y:S01]  /*ed50*/  VIADD R73, R20, 0x70 ;  /* 0x0000007014497836 */ /* 0x000fe20000000000 */
[----:B------:R-:W-:Y:S01]  /*ed60*/  FSEL R41, R41, -INF , !P5 ;  /* 0xff80000029297808 */ /* 0x000fe20006800000 */
[C---:B------:R-:W-:Y:S01]  /*ed70*/  FFMA.FTZ R133, -R0.reuse, R133, R161 ;  /* 0x0000008500857223 */ /* 0x040fe200000101a1 */
[----:B------:R-:W-:Y:S01]  /*ed80*/  FSEL R117, R127, -INF , !P6 ;  /* 0xff8000007f757808 */ /* 0x000fe20007000000 */
[C---:B------:R-:W-:Y:S01]  /*ed90*/  FFMA.FTZ R173, -R0.reuse, R46, R173 ;  /* 0x0000002e00ad7223 */ /* 0x040fe200000101ad */
[----:B------:R-:W-:Y:S01]  /*eda0*/  FSEL R232, R131, -INF , !P6 ;  /* 0xff80000083e87808 */ /* 0x000fe20007000000 */
[----:B------:R-:W-:Y:S01]  /*edb0*/  FFMA.FTZ R159, -R0, R42, R159 ;  /* 0x0000002a009f7223 */ /* 0x000fe2000001019f */
[-C--:B------:R-:W-:Y:S01]  /*edc0*/  ISETP.GE.AND P5, PT, R79, R60.reuse, PT ;  /* 0x0000003c4f00720c */ /* 0x080fe20003fa6270 */
[----:B------:R-:W-:Y:S01]  /*edd0*/  IMAD.IADD R46, R2, 0x1, -R73 ;  /* 0x00000001022e7824 */ /* 0x000fe200078e0a49 */
[----:B------:R-:W-:Y:S01]  /*ede0*/  IADD3 R50, PT, PT, R22, -R79, RZ ;  /* 0x8000004f16327210 */ /* 0x000fe20007ffe0ff */
[C---:B------:R-:W-:Y:S01]  /*edf0*/  VIADD R79, R20.reuse, 0x90 ;  /* 0x00000090144f7836 */ /* 0x040fe20000000000 */
[----:B------:R-:W-:Y:S01]  /*ee00*/  ISETP.GE.AND P6, PT, R83, R60, PT ;  /* 0x0000003c5300720c */ /* 0x000fe20003fc6270 */
[C---:B------:R-:W-:Y:S01]  /*ee10*/  VIADD R73, R20.reuse, 0x79 ;  /* 0x0000007914497836 */ /* 0x040fe20000000000 */
[----:B------:R-:W-:Y:S01]  /*ee20*/  IABS R75, R75 ;  /* 0x0000004b004b7213 */ /* 0x000fe20000000000 */
[----:B------:R-:W-:Y:S01]  /*ee30*/  VIADD R161, R20, 0x81 ;  /* 0x0000008114a17836 */ /* 0x000fe20000000000 */
[----:B------:R-:W-:-:S02]  /*ee40*/  FSEL R133, R133, -INF , !P6 ;  /* 0xff80000085857808 */ /* 0x000fc40007000000 */
[----:B------:R-:W-:Y:S01]  /*ee50*/  FSEL R224, R159, -INF , !P6 ;  /* 0xff8000009fe07808 */ /* 0x000fe20007000000 */
[----:B------:R-:W-:Y:S01]  /*ee60*/  IMAD.IADD R73, R2, 0x1, -R73 ;  /* 0x0000000102497824 */ /* 0x000fe200078e0a49 */
[----:B------:R-:W-:Y:S02]  /*ee70*/  IABS R50, R50 ;  /* 0x0000003200327213 */ /* 0x000fe40000000000 */
[----:B------:R-:W-:Y:S02]  /*ee80*/  IABS R46, R46 ;  /* 0x0000002e002e7213 */ /* 0x000fe40000000000 */
[----:B------:R-:W-:Y:S01]  /*ee90*/  ISETP.GE.AND P6, PT, R79, R60, PT ;  /* 0x0000003c4f00720c */ /* 0x000fe20003fc6270 */
[----:B------:R-:W-:Y:S01]  /*eea0*/  IMAD.IADD R79, R22, 0x1, -R79 ;  /* 0x00000001164f7824 */ /* 0x000fe200078e0a4f */
[----:B------:R-:W-:Y:S01]  /*eeb0*/  I2FP.F32.S32 R42, R75 ;  /* 0x0000004b002a7245 */ /* 0x000fe20000201400 */
[----:B------:R-:W-:Y:S01]  /*eec0*/  VIADD R75, R20, 0x88 ;  /* 0x00000088144b7836 */ /* 0x000fe20000000000 */
[----:B------:R-:W-:-:S02]  /*eed0*/  I2FP.F32.S32 R50, R50 ;  /* 0x0000003200327245 */ /* 0x000fc40000201400 */
[----:B------:R-:W-:Y:S02]  /*eee0*/  I2FP.F32.S32 R46, R46 ;  /* 0x0000002e002e7245 */ /* 0x000fe40000201400 */
[----:B------:R-:W-:Y:S01]  /*eef0*/  FSEL R129, R147, -INF , !P1 ;  /* 0xff80000093817808 */ /* 0x000fe20004800000 */
[----:B------:R-:W-:Y:S01]  /*ef00*/  IMAD.IADD R75, R2, 0x1, -R75 ;  /* 0x00000001024b7824 */ /* 0x000fe200078e0a4b */
[----:B------:R-:W-:Y:S01]  /*ef10*/  ISETP.GE.AND P1, PT, R93, R60, PT ;  /* 0x0000003c5d00720c */ /* 0x000fe20003f26270 */
[----:B------:R-:W-:Y:S01]  /*ef20*/  IMAD.IADD R93, R22, 0x1, -R93 ;  /* 0x00000001165d7824 */ /* 0x000fe200078e0a5d */
[----:B------:R-:W-:Y:S01]  /*ef30*/  IABS R79, R79 ;  /* 0x0000004f004f7213 */ /* 0x000fe20000000000 */
[C---:B------:R-:W-:Y:S01]  /*ef40*/  FFMA.FTZ R169, -R0.reuse, R50, R169 ;  /* 0x0000003200a97223 */ /* 0x040fe200000101a9 */
[----:B------:R-:W-:Y:S01]  /*ef50*/  IABS R73, R73 ;  /* 0x0000004900497213 */ /* 0x000fe20000000000 */
[----:B------:R-:W-:Y:S01]  /*ef60*/  FFMA.FTZ R157, -R0, R46, R157 ;  /* 0x0000002e009d7223 */ /* 0x000fe2000001019d */
[----:B------:R-:W-:-:S02]  /*ef70*/  I2FP.F32.S32 R46, R79 ;  /* 0x0000004f002e7245 */ /* 0x000fc40000201400 */
[----:B------:R-:W-:Y:S01]  /*ef80*/  I2FP.F32.S32 R50, R73 ;  /* 0x0000004900327245 */ /* 0x000fe20000201400 */
[----:B------:R-:W-:Y:S01]  /*ef90*/  VIADD R73, R20, 0x80 ;  /* 0x0000008014497836 */ /* 0x000fe20000000000 */
[----:B------:R-:W-:Y:S02]  /*efa0*/  IABS R93, R93 ;  /* 0x0000005d005d7213 */ /* 0x000fe40000000000 */
[----:B------:R-:W-:Y:S01]  /*efb0*/  IABS R75, R75 ;  /* 0x0000004b004b7213 */ /* 0x000fe20000000000 */
[----:B------:R-:W-:Y:S01]  /*efc0*/  FFMA.FTZ R213, -R0, R46, R213 ;  /* 0x0000002e00d57223 */ /* 0x000fe200000101d5 */
[----:B------:R-:W-:Y:S01]  /*efd0*/  IMAD.IADD R73, R2, 0x1, -R73 ;  /* 0x0000000102497824 */ /* 0x000fe200078e0a49 */
[----:B------:R-:W-:Y:S02]  /*efe0*/  I2FP.F32.S32 R93, R93 ;  /* 0x0000005d005d7245 */ /* 0x000fe40000201400 */
[----:B------:R-:W-:Y:S01]  /*eff0*/  I2FP.F32.S32 R46, R75 ;  /* 0x0000004b002e7245 */ /* 0x000fe20000201400 */
[C---:B------:R-:W-:Y:S01]  /*f000*/  FFMA.FTZ R42, -R0.reuse, R42, R165 ;  /* 0x0000002a002a7223 */ /* 0x040fe200000101a5 */
[----:B------:R-:W-:Y:S01]  /*f010*/  IABS R73, R73 ;  /* 0x0000004900497213 */ /* 0x000fe20000000000 */
[C---:B------:R-:W-:Y:S01]  /*f020*/  FFMA.FTZ R159, -R0.reuse, R93, R183 ;  /* 0x0000005d009f7223 */ /* 0x040fe200000101b7 */
[----:B------:R-:W-:Y:S01]  /*f030*/  IABS R48, R48 ;  /* 0x0000003000307213 */ /* 0x000fe20000000000 */
[----:B------:R-:W-:Y:S01]  /*f040*/  FFMA.FTZ R193, -R0, R46, R193 ;  /* 0x0000002e00c17223 */ /* 0x000fe200000101c1 */
[----:B------:R-:W-:-:S02]  /*f050*/  FSEL R220, R42, -INF , !P5 ;  /* 0xff8000002adc7808 */ /* 0x000fc40006800000 */
[----:B------:R-:W-:Y:S02]  /*f060*/  I2FP.F32.S32 R42, R73 ;  /* 0x00000049002a7245 */ /* 0x000fe40000201400 */
[----:B------:R-:W-:Y:S02]  /*f070*/  FSEL R159, R159, -INF , !P1 ;  /* 0xff8000009f9f7808 */ /* 0x000fe40004800000 */
[----:B------:R-:W-:Y:S02]  /*f080*/  FSEL R214, R193, -INF , !P1 ;  /* 0xff800000c1d67808 */ /* 0x000fe40004800000 */
[----:B------:R-:W-:Y:S01]  /*f090*/  ISETP.GE.AND P1, PT, R20, R60, PT ;  /* 0x0000003c1400720c */ /* 0x000fe20003f26270 */
[----:B------:R-:W-:Y:S01]  /*f0a0*/  FFMA.FTZ R42, -R0, R42, R175 ;  /* 0x0000002a002a7223 */ /* 0x000fe200000101af */
[----:B------:R-:W-:Y:S02]  /*f0b0*/  I2FP.F32.S32 R48, R48 ;  /* 0x0000003000307245 */ /* 0x000fe40000201400 */
[----:B------:R-:W-:-:S02]  /*f0c0*/  FSEL R40, R40, -INF , !P1 ;  /* 0xff80000028287808 */ /* 0x000fc40004800000 */
[----:B------:R-:W-:Y:S02]  /*f0d0*/  FSEL R222, R42, -INF , !P3 ;  /* 0xff8000002ade7808 */ /* 0x000fe40005800000 */
[----:B------:R-:W-:Y:S02]  /*f0e0*/  FMNMX3.FTZ R42, R40, R85, R89, !PT ;  /* 0x00000055282a7276 */ /* 0x000fe40007810059 */
[----:B------:R-:W-:Y:S02]  /*f0f0*/  IABS R52, R52 ;  /* 0x0000003400347213 */ /* 0x000fe40000000000 */
[----:B------:R-:W-:Y:S01]  /*f100*/  FMNMX3.FTZ R42, R42, R87, R81, !PT ;  /* 0x000000572a2a7276 */ /* 0x000fe20007810051 */
[----:B------:R-:W-:Y:S01]  /*f110*/  FFMA.FTZ R155, -R0, R48, R155 ;  /* 0x00000030009b7223 */ /* 0x000fe2000001019b */
[----:B------:R-:W-:Y:S02]  /*f120*/  I2FP.F32.S32 R52, R52 ;  /* 0x0000003400347245 */ /* 0x000fe40000201400 */
[----:B------:R-:W-:Y:S01]  /*f130*/  FMNMX3.FTZ R42, R42, R77, R51, !PT ;  /* 0x0000004d2a2a7276 */ /* 0x000fe20007810033 */
[----:B------:R-:W-:Y:S01]  /*f140*/  VIADD R83, R20, 0x89 ;  /* 0x0000008914537836 */ /* 0x000fe20000000000 */
[----:B------:R-:W-:Y:S01]  /*f150*/  FSEL R151, R153, -INF , !P0 ;  /* 0xff80000099977808 */ /* 0x000fe20004000000 */
[----:B------:R-:W-:Y:S01]  /*f160*/  FFMA.FTZ R163, -R0, R52, R163 ;  /* 0x0000003400a37223 */ /* 0x000fe200000101a3 */
[----:B------:R-:W-:-:S02]  /*f170*/  FMNMX3.FTZ R42, R42, R59, R57, !PT ;  /* 0x0000003b2a2a7276 */ /* 0x000fc40007810039 */
[----:B------:R-:W-:Y:S02]  /*f180*/  FSEL R45, R45, -INF , !P2 ;  /* 0xff8000002d2d7808 */ /* 0x000fe40005000000 */
[----:B------:R-:W-:Y:S02]  /*f190*/  FMNMX3.FTZ R42, R42, R55, R49, !PT ;  /* 0x000000372a2a7276 */ /* 0x000fe40007810031 */
[----:B------:R-:W-:Y:S02]  /*f1a0*/  FSEL R208, R155, -INF , !P0 ;  /* 0xff8000009bd07808 */ /* 0x000fe40004000000 */
[----:B------:R-:W-:Y:S02]  /*f1b0*/  FMNMX3.FTZ R42, R42, R43, R91, !PT ;  /* 0x0000002b2a2a7276 */ /* 0x000fe4000781005b */
[----:B------:R-:W-:Y:S02]  /*f1c0*/  ISETP.GE.AND P0, PT, R3, R60, PT ;  /* 0x0000003c0300720c */ /* 0x000fe40003f06270 */
[----:B------:R-:W-:Y:S01]  /*f1d0*/  FMNMX3.FTZ R42, R42, R69, R65, !PT ;  /* 0x000000452a2a7276 */ /* 0x000fe20007810041 */
[----:B------:R-:W-:Y:S01]  /*f1e0*/  FFMA.FTZ R50, -R0, R50, R167 ;  /* 0x0000003200327223 */ /* 0x000fe200000101a7 */
[----:B------:R-:W-:-:S02]  /*f1f0*/  FSEL R143, R163, -INF , !P0 ;  /* 0xff800000a38f7808 */ /* 0x000fc40004000000 */
[----:B------:R-:W-:Y:S01]  /*f200*/  FSEL R218, R157, -INF , !P0 ;  /* 0xff8000009dda7808 */ /* 0x000fe20004000000 */
[C---:B------:R-:W-:Y:S01]  /*f210*/  VIADD R79, R20.reuse, 0x98 ;  /* 0x00000098144f7836 */ /* 0x040fe20000000000 */
[-C--:B------:R-:W-:Y:S01]  /*f220*/  ISETP.GE.AND P0, PT, R83, R60.reuse, PT ;  /* 0x0000003c5300720c */ /* 0x080fe20003f06270 */
[----:B------:R-:W-:Y:S01]  /*f230*/  VIADD R3, R20, 0x81 ;  /* 0x0000008114037836 */ /* 0x000fe20000000000 */
[----:B------:R-:W-:Y:S02]  /*f240*/  IADD3 R83, PT, PT, R22, -R83, RZ ;  /* 0x8000005316537210 */ /* 0x000fe40007ffe0ff */
[----:B------:R-:W-:Y:S02]  /*f250*/  FMNMX3.FTZ R42, R42, R47, R123, !PT ;  /* 0x0000002f2a2a7276 */ /* 0x000fe4000781007b */
[----:B------:R-:W-:Y:S01]  /*f260*/  FSEL R228, R145, -INF , !P2 ;  /* 0xff80000091e47808 */ /* 0x000fe20005000000 */
[----:B------:R-:W-:Y:S01]  /*f270*/  IMAD.IADD R3, R2, 0x1, -R3 ;  /* 0x0000000102037824 */ /* 0x000fe200078e0a03 */
[----:B------:R-:W-:Y:S01]  /*f280*/  ISETP.GE.AND P2, PT, R161, R60, PT ;  /* 0x0000003ca100720c */ /* 0x000fe20003f46270 */
[----:B------:R-:W-:Y:S01]  /*f290*/  IMAD.IADD R161, R22, 0x1, -R161 ;  /* 0x0000000116a17824 */ /* 0x000fe200078e0aa1 */
[----:B------:R-:W-:-:S02]  /*f2a0*/  IABS R83, R83 ;  /* 0x0000005300537213 */ /* 0x000fc40000000000 */
[----:B------:R-:W-:Y:S02]  /*f2b0*/  FSEL R155, R171, -INF , !P4 ;  /* 0xff800000ab9b7808 */ /* 0x000fe40006000000 */
[----:B------:R-:W-:Y:S02]  /*f2c0*/  FSEL R212, R50, -INF , !P4 ;  /* 0xff80000032d47808 */ /* 0x000fe40006000000 */
[----:B------:R-:W-:Y:S01]  /*f2d0*/  ISETP.GE.AND P4, PT, R79, R60, PT ;  /* 0x0000003c4f00720c */ /* 0x000fe20003f86270 */
[----:B------:R-:W-:Y:S01]  /*f2e0*/  IMAD.IADD R79, R22, 0x1, -R79 ;  /* 0x00000001164f7824 */ /* 0x000fe200078e0a4f */
[----:B------:R-:W-:Y:S02]  /*f2f0*/  FMNMX3.FTZ R42, R42, R121, R109, !PT ;  /* 0x000000792a2a7276 */ /* 0x000fe4000781006d */
[----:B------:R-:W-:Y:S02]  /*f300*/  I2FP.F32.S32 R48, R83 ;  /* 0x0000005300307245 */ /* 0x000fe40000201400 */
[----:B------:R-:W-:Y:S01]  /*f310*/  FMNMX3.FTZ R42, R42, R99, R243, !PT ;  /* 0x000000632a2a7276 */ /* 0x000fe200078100f3 */
[----:B------:R-:W-:Y:S01]  /*f320*/  VIADD R73, R20, 0x89 ;  /* 0x0000008914497836 */ /* 0x000fe20000000000 */
[----:B------:R-:W-:-:S02]  /*f330*/  IABS R161, R161 ;  /* 0x000000a100a17213 */ /* 0x000fc40000000000 */
[----:B------:R-:W-:Y:S02]  /*f340*/  IABS R3, R3 ;  /* 0x0000000300037213 */ /* 0x000fe40000000000 */
[----:B------:R-:W-:Y:S01]  /*f350*/  IABS R79, R79 ;  /* 0x0000004f004f7213 */ /* 0x000fe20000000000 */
[----:B------:R-:W-:Y:S01]  /*f360*/  FFMA.FTZ R211, -R0, R48, R211 ;  /* 0x0000003000d37223 */ /* 0x000fe200000101d3 */
[----:B------:R-:W-:Y:S01]  /*f370*/  FMNMX3.FTZ R42, R42, R41, R117, !PT ;  /* 0x000000292a2a7276 */ /* 0x000fe20007810075 */
[----:B------:R-:W-:Y:S01]  /*f380*/  IMAD.IADD R46, R2, 0x1, -R73 ;  /* 0x00000001022e7824 */ /* 0x000fe200078e0a49 */
[----:B------:R-:W-:Y:S02]  /*f390*/  I2FP.F32.S32 R161, R161 ;  /* 0x000000a100a17245 */ /* 0x000fe40000201400 */
[----:B------:R-:W-:Y:S01]  /*f3a0*/  I2FP.F32.S32 R48, R3 ;  /* 0x0000000300307245 */ /* 0x000fe20000201400 */
[----:B------:R-:W-:Y:S01]  /*f3b0*/  VIADD R83, R20, 0x91 ;  /* 0x0000009114537836 */ /* 0x000fe20000000000 */
[----:B------:R-:W-:-:S02]  /*f3c0*/  I2FP.F32.S32 R50, R79 ;  /* 0x0000004f00327245 */ /* 0x000fc40000201400 */
[----:B------:R-:W-:Y:S01]  /*f3d0*/  FMNMX3.FTZ R42, R42, R67, R53, !PT ;  /* 0x000000432a2a7276 */ /* 0x000fe20007810035 */
[C---:B------:R-:W-:Y:S01]  /*f3e0*/  FFMA.FTZ R161, -R0.reuse, R161, R179 ;  /* 0x000000a100a17223 */ /* 0x040fe200000101b3 */
[C---:B------:R-:W-:Y:S01]  /*f3f0*/  FFMA.FTZ R177, -R0.reuse, R48, R177 ;  /* 0x0000003000b17223 */ /* 0x040fe200000101b1 */
[----:B------:R-:W-:Y:S01]  /*f400*/  FSEL R157, R169, -INF , !P5 ;  /* 0xff800000a99d7808 */ /* 0x000fe20006800000 */
[----:B------:R-:W-:Y:S01]  /*f410*/  FFMA.FTZ R153, -R0, R50, R221 ;  /* 0x0000003200997223 */ /* 0x000fe200000101dd */
[C---:B------:R-:W-:Y:S01]  /*f420*/  VIADD R75, R20.reuse, 0xa0 ;  /* 0x000000a0144b7836 */ /* 0x040fe20000000000 */
[----:B------:R-:W-:Y:S01]  /*f430*/  IABS R46, R46 ;  /* 0x0000002e002e7213 */ /* 0x000fe20000000000 */
[----:B------:R-:W-:Y:S01]  /*f440*/  VIADD R79, R20, 0x99 ;  /* 0x00000099144f7836 */ /* 0x000fe20000000000 */
[----:B------:R-:W-:Y:S01]  /*f450*/  ISETP.GE.AND P5, PT, R83, R60, PT ;  /* 0x0000003c5300720c */ /* 0x000fe20003fa6270 */
[----:B------:R-:W-:Y:S01]  /*f460*/  IMAD.IADD R83, R22, 0x1, -R83 ;  /* 0x0000000116537824 */ /* 0x000fe200078e0a53 */
[----:B------:R-:W-:Y:S01]  /*f470*/  FMNMX3.FTZ R50, R42, R45, R129, !PT ;  /* 0x0000002d2a327276 */ /* 0x000fe20007810081 */
[----:B------:R-:W-:Y:S01]  /*f480*/  VIADD R131, R20, 0xa1 ;  /* 0x000000a114837836 */ /* 0x000fe20000000000 */
[----:B------:R-:W-:Y:S01]  /*f490*/  FSEL R161, R161, -INF , !P2 ;  /* 0xff800000a1a17808 */ /* 0x000fe20005000000 */
[----:B------:R-:W-:Y:S01]  /*f4a0*/  IMAD.IADD R48, R22, 0x1, -R75 ;  /* 0x0000000116307824 */ /* 0x000fe200078e0a4b */
[----:B------:R-:W-:-:S02]  /*f4b0*/  FSEL R216, R177, -INF , !P2 ;  /* 0xff800000b1d87808 */ /* 0x000fc40005000000 */
[----:B------:R-:W-:Y:S02]  /*f4c0*/  I2FP.F32.S32 R46, R46 ;  /* 0x0000002e002e7245 */ /* 0x000fe40000201400 */
[----:B------:R-:W-:Y:S01]  /*f4d0*/  ISETP.GE.AND P2, PT, R75, R60, PT ;  /* 0x0000003c4b00720c */ /* 0x000fe20003f46270 */
[----:B------:R-:W-:Y:S01]  /*f4e0*/  VIADD R75, R20, 0xa8 ;  /* 0x000000a8144b7836 */ /* 0x000fe20000000000 */
[----:B------:R-:W-:Y:S02]  /*f4f0*/  FMNMX3.FTZ R50, R50, R151, R143, !PT ;  /* 0x0000009732327276 */ /* 0x000fe4000781008f */
[----:B------:R-:W-:Y:S02]  /*f500*/  IABS R83, R83 ;  /* 0x0000005300537213 */ /* 0x000fe40000000000 */
[----:B------:R-:W-:Y:S01]  /*f510*/  IADD3 R145, PT, PT, R22, -R79, RZ ;  /* 0x8000004f16917210 */ /* 0x000fe20007ffe0ff */
[----:B------:R-:W-:Y:S01]  /*f520*/  FFMA.FTZ R181, -R0, R46, R181 ;  /* 0x0000002e00b57223 */ /* 0x000fe200000101b5 */
[----:B------:R-:W-:Y:S01]  /*f530*/  FSEL R165, R173, -INF , !P3 ;  /* 0xff800000ada57808 */ /* 0x000fe20005800000 */
[C---:B------:R-:W-:Y:S01]  /*f540*/  IMAD.IADD R46, R22.reuse, 0x1, -R75 ;  /* 0x00000001162e7824 */ /* 0x040fe200078e0a4b */
[----:B------:R-:W-:Y:S01]  /*f550*/  ISETP.GE.AND P1, PT, R131, R60, PT ;  /* 0x0000003c8300720c */ /* 0x000fe20003f26270 */
[----:B------:R-:W-:Y:S01]  /*f560*/  IMAD.IADD R131, R22, 0x1, -R131 ;  /* 0x0000000116837824 */ /* 0x000fe200078e0a83 */
[----:B------:R-:W-:-:S02]  /*f570*/  FMNMX3.FTZ R50, R50, R133, R157, !PT ;  /* 0x0000008532327276 */ /* 0x000fc4000781009d */
[----:B------:R-:W-:Y:S02]  /*f580*/  I2FP.F32.S32 R83, R83 ;  /* 0x0000005300537245 */ /* 0x000fe40000201400 */
[----:B------:R-:W-:Y:S02]  /*f590*/  IABS R145, R145 ;  /* 0x0000009100917213 */ /* 0x000fe40000000000 */
[----:B------:R-:W-:Y:S02]  /*f5a0*/  IABS R48, R48 ;  /* 0x0000003000307213 */ /* 0x000fe40000000000 */
[----:B------:R-:W-:Y:S01]  /*f5b0*/  FMNMX3.FTZ R50, R50, R155, R165, !PT ;  /* 0x0000009b32327276 */ /* 0x000fe200078100a5 */
[----:B------:R-:W-:Y:S01]  /*f5c0*/  VIADD R3, R20, 0x90 ;  /* 0x0000009014037836 */ /* 0x000fe20000000000 */
[----:B------:R-:W-:Y:S01]  /*f5d0*/  I2FP.F32.S32 R145, R145 ;  /* 0x0000009100917245 */ /* 0x000fe20000201400 */
[----:B------:R-:W-:Y:S01]  /*f5e0*/  FFMA.FTZ R163, -R0, R83, R219 ;  /* 0x0000005300a37223 */ /* 0x000fe200000101db */
[----:B------:R-:W-:-:S02]  /*f5f0*/  I2FP.F32.S32 R48, R48 ;  /* 0x0000003000307245 */ /* 0x000fc40000201400 */
[----:B------:R-:W-:Y:S02]  /*f600*/  IABS R131, R131 ;  /* 0x0000008300837213 */ /* 0x000fe40000000000 */
[----:B------:R-:W-:Y:S02]  /*f610*/  IABS R46, R46 ;  /* 0x0000002e002e7213 */ /* 0x000fe40000000000 */
[----:B------:R-:W-:Y:S02]  /*f620*/  FSEL R169, R211, -INF , !P0 ;  /* 0xff800000d3a97808 */ /* 0x000fe40004000000 */
[----:B------:R-:W-:Y:S02]  /*f630*/  FSEL R167, R213, -INF , !P6 ;  /* 0xff800000d5a77808 */ /* 0x000fe40007000000 */
[----:B------:R-:W-:Y:S01]  /*f640*/  FMNMX3.FTZ R50, R50, R161, R159, !PT ;  /* 0x000000a132327276 */ /* 0x000fe2000781009f */
[----:B------:R-:W-:Y:S01]  /*f650*/  IMAD.IADD R3, R2, 0x1, -R3 ;  /* 0x0000000102037824 */ /* 0x000fe200078e0a03 */
[----:B------:R-:W-:Y:S01]  /*f660*/  I2FP.F32.S32 R131, R131 ;  /* 0x0000008300837245 */ /* 0x000fe20000201400 */
[C---:B------:R-:W-:Y:S01]  /*f670*/  FFMA.FTZ R145, -R0.reuse, R145, R225 ;  /* 0x0000009100917223 */ /* 0x040fe200000101e1 */
[----:B------:R-:W-:Y:S01]  /*f680*/  I2FP.F32.S32 R46, R46 ;  /* 0x0000002e002e7245 */ /* 0x000fe20000201400 */
[----:B------:R-:W-:Y:S01]  /*f690*/  FFMA.FTZ R141, -R0, R48, R233 ;  /* 0x00000030008d7223 */ /* 0x000fe200000101e9 */
[----:B------:R-:W-:-:S02]  /*f6a0*/  ISETP.GE.AND P3, PT, R79, R60, PT ;  /* 0x0000003c4f00720c */ /* 0x000fc40003f66270 */
[----:B------:R-:W-:Y:S02]  /*f6b0*/  FSEL R163, R163, -INF , !P5 ;  /* 0xff800000a3a37808 */ /* 0x000fe40006800000 */
[----:B------:R-:W-:Y:S02]  /*f6c0*/  FSEL R153, R153, -INF , !P4 ;  /* 0xff80000099997808 */ /* 0x000fe40006000000 */
[----:B------:R-:W-:Y:S01]  /*f6d0*/  FMNMX3.FTZ R50, R50, R169, R167, !PT ;  /* 0x000000a932327276 */ /* 0x000fe200078100a7 */
[C---:B------:R-:W-:Y:S01]  /*f6e0*/  FFMA.FTZ R131, -R0.reuse, R131, R229 ;  /* 0x0000008300837223 */ /* 0x040fe200000101e5 */
[----:B------:R-:W-:Y:S01]  /*f6f0*/  IABS R182, R3 ;  /* 0x0000000300b67213 */ /* 0x000fe20000000000 */
        /* <DEDUP_REMOVED lines=8> */
[----:B------:R-:W-:Y:S01]  /*f780*/  FSEL R131, R131, -INF , !P1 ;  /* 0xff80000083837808 */ /* 0x000fe20004800000 */
[----:B------:R-:W-:Y:S01]  /*f790*/  VIADD R3, R20, 0xa1 ;  /* 0x000000a114037836 */ /* 0x000fe20000000000 */
[----:B------:R-:W-:Y:S02]  /*f7a0*/  FSEL R127, R127, -INF , !P0 ;  /* 0xff8000007f7f7808 */ /* 0x000fe40004000000 */
[----:B------:R-:W-:Y:S01]  /*f7b0*/  FMNMX3.FTZ R50, R50, R145, R141, !PT ;  /* 0x0000009132327276 */ /* 0x000fe2000781008d */
[----:B------:R-:W-:-:S02]  /*f7c0*/  VIADD R75, R20, 0x99 ;  /* 0x00000099144b7836 */ /* 0x000fc40000000000 */
[----:B------:R-:W-:Y:S01]  /*f7d0*/  IMAD.IADD R3, R2, 0x1, -R3 ;  /* 0x0000000102037824 */ /* 0x000fe200078e0a03 */
[----:B------:R-:W-:Y:S01]  /*f7e0*/  FMNMX3.FTZ R50, R50, R131, R127, !PT ;  /* 0x0000008332327276 */ /* 0x000fe2000781007f */
[C---:B------:R-:W-:Y:S02]  /*f7f0*/  VIADD R73, R20.reuse, 0xa8 ;  /* 0x000000a814497836 */ /* 0x040fe40000000000 */
[----:B------:R-:W-:Y:S01]  /*f800*/  VIADD R79, R20, 0x98 ;  /* 0x00000098144f7836 */ /* 0x000fe20000000000 */
[----:B------:R-:W-:Y:S01]  /*f810*/  FMNMX3.FTZ R50, R50, R37, R35, !PT ;  /* 0x0000002532327276 */ /* 0x000fe20007810023 */
[C---:B------:R-:W-:Y:S01]  /*f820*/  IMAD.IADD R46, R2.reuse, 0x1, -R75 ;  /* 0x00000001022e7824 */ /* 0x040fe200078e0a4b */
[----:B------:R-:W-:Y:S01]  /*f830*/  IABS R3, R3 ;  /* 0x0000000300037213 */ /* 0x000fe20000000000 */
[----:B------:R-:W-:Y:S01]  /*f840*/  IMAD.IADD R154, R2, 0x1, -R73 ;  /* 0x00000001029a7824 */ /* 0x000fe200078e0a49 */
[----:B------:R-:W-:Y:S01]  /*f850*/  FMNMX3.FTZ R50, R50, R33, R31, !PT ;  /* 0x0000002132327276 */ /* 0x000fe2000781001f */
[C---:B------:R-:W-:Y:S01]  /*f860*/  VIADD R171, R20.reuse, 0xf9 ;  /* 0x000000f914ab7836 */ /* 0x040fe20000000000 */
[----:B------:R-:W-:Y:S01]  /*f870*/  IABS R46, R46 ;  /* 0x0000002e002e7213 */ /* 0x000fe20000000000 */
[----:B------:R-:W-:-:S02]  /*f880*/  VIADD R73, R20, 0xa0 ;  /* 0x000000a014497836 */ /* 0x000fc40000000000 */
[----:B------:R-:W-:Y:S01]  /*f890*/  IMAD.IADD R48, R2, 0x1, -R79 ;  /* 0x0000000102307824 */ /* 0x000fe200078e0a4f */
[----:B------:R-:W-:Y:S01]  /*f8a0*/  I2FP.F32.S32 R52, R3 ;  /* 0x0000000300347245 */ /* 0x000fe20000201400 */
[----:B------:R-:W-:Y:S01]  /*f8b0*/  IMAD.IADD R3, R22, 0x1, -R171 ;  /* 0x0000000116037824 */ /* 0x000fe200078e0aab */
[----:B------:R-:W-:Y:S02]  /*f8c0*/  FMNMX3.FTZ R22, R50, R29, R27, !PT ;  /* 0x0000001d32167276 */ /* 0x000fe4000781001b */
[----:B------:R-:W-:Y:S02]  /*f8d0*/  I2FP.F32.S32 R182, R182 ;  /* 0x000000b600b67245 */ /* 0x000fe40000201400 */
[----:B------:R-:W-:Y:S02]  /*f8e0*/  IABS R176, R176 ;  /* 0x000000b000b07213 */ /* 0x000fe40000000000 */
[----:B------:R-:W-:Y:S02]  /*f8f0*/  IADD3 R42, PT, PT, -R73, R2, RZ ;  /* 0x00000002492a7210 */ /* 0x000fe40007ffe1ff */
[----:B------:R-:W-:-:S02]  /*f900*/  IABS R48, R48 ;  /* 0x0000003000307213 */ /* 0x000fc40000000000 */
[----:B------:R-:W-:Y:S02]  /*f910*/  I2FP.F32.S32 R46, R46 ;  /* 0x0000002e002e7245 */ /* 0x000fe40000201400 */
[----:B------:R-:W-:Y:S01]  /*f920*/  FMNMX3.FTZ R22, R22, R23, R13, !PT ;  /* 0x0000001716167276 */ /* 0x000fe2000781000d */
[C---:B------:R-:W-:Y:S01]  /*f930*/  FFMA.FTZ R182, -R0.reuse, R182, R217 ;  /* 0x000000b600b67223 */ /* 0x040fe200000101d9 */
[----:B------:R-:W-:Y:S01]  /*f940*/  I2FP.F32.S32 R176, R176 ;  /* 0x000000b000b07245 */ /* 0x000fe20000201400 */
[----:B------:R-:W-:Y:S01]  /*f950*/  FFMA.FTZ R46, -R0, R46, R227 ;  /* 0x0000002e002e7223 */ /* 0x000fe200000101e3 */
[----:B------:R-:W-:Y:S02]  /*f960*/  IABS R42, R42 ;  /* 0x0000002a002a7213 */ /* 0x000fe40000000000 */
[----:B------:R-:W-:Y:S02]  /*f970*/  I2FP.F32.S32 R48, R48 ;  /* 0x0000003000307245 */ /* 0x000fe40000201400 */
[----:B------:R-:W-:Y:S01]  /*f980*/  FMNMX3.FTZ R22, R22, R25, R115, !PT ;  /* 0x0000001916167276 */ /* 0x000fe20007810073 */
[C---:B------:R-:W-:Y:S01]  /*f990*/  FFMA.FTZ R176, -R0.reuse, R176, R215 ;  /* 0x000000b000b07223 */ /* 0x040fe200000101d7 */
[----:B------:R-:W-:Y:S01]  /*f9a0*/  IABS R154, R154 ;  /* 0x0000009a009a7213 */ /* 0x000fe20000000000 */
[----:B------:R-:W-:Y:S01]  /*f9b0*/  FFMA.FTZ R48, -R0, R48, R223 ;  /* 0x0000003000307223 */ /* 0x000fe200000101df */
[----:B------:R-:W-:-:S02]  /*f9c0*/  I2FP.F32.S32 R42, R42 ;  /* 0x0000002a002a7245 */ /* 0x000fc40000201400 */
[----:B------:R-:W-:Y:S02]  /*f9d0*/  FSEL R182, R182, -INF , !P6 ;  /* 0xff800000b6b67808 */ /* 0x000fe40007000000 */
[----:B------:R-:W-:Y:S02]  /*f9e0*/  FSEL R172, R46, -INF , !P3 ;  /* 0xff8000002eac7808 */ /* 0x000fe40005800000 */
[-C--:B------:R-:W-:Y:S02]  /*f9f0*/  ISETP.GE.AND P6, PT, R247, R60.reuse, PT ;  /* 0x0000003cf700720c */ /* 0x080fe40003fc6270 */
[----:B------:R-:W-:Y:S02]  /*fa00*/  ISETP.GE.AND P3, PT, R39, R60, PT ;  /* 0x0000003c2700720c */ /* 0x000fe40003f66270 */
[----:B------:R-:W-:Y:S01]  /*fa10*/  FMNMX3.FTZ R22, R22, R209, R101, !PT ;  /* 0x000000d116167276 */ /* 0x000fe20007810065 */
[C---:B------:R-:W-:Y:S01]  /*fa20*/  FFMA.FTZ R42, -R0.reuse, R42, R231 ;  /* 0x0000002a002a7223 */ /* 0x040fe200000101e7 */
[----:B------:R-:W-:Y:S01]  /*fa30*/  I2FP.F32.S32 R154, R154 ;  /* 0x0000009a009a7245 */ /* 0x000fe20000201400 */
[----:B------:R-:W-:Y:S01]  /*fa40*/  FFMA.FTZ R52, -R0, R52, R235 ;  /* 0x0000003400347223 */ /* 0x000fe200000101eb */
[----:B------:R-:W-:-:S02]  /*fa50*/  IABS R3, R3 ;  /* 0x0000000300037213 */ /* 0x000fc40000000000 */
[----:B------:R-:W-:Y:S02]  /*fa60*/  FSEL R176, R176, -INF , !P5 ;  /* 0xff800000b0b07808 */ /* 0x000fe40006800000 */
[----:B------:R-:W-:Y:S02]  /*fa70*/  FSEL R174, R48, -INF , !P4 ;  /* 0xff80000030ae7808 */ /* 0x000fe40006000000 */
[-C--:B------:R-:W-:Y:S02]  /*fa80*/  ISETP.GE.AND P5, PT, R241, R60.reuse, PT ;  /* 0x0000003cf100720c */ /* 0x080fe40003fa6270 */
[----:B------:R-:W-:Y:S02]  /*fa90*/  ISETP.GE.AND P4, PT, R107, R60, PT ;  /* 0x0000003c6b00720c */ /* 0x000fe40003f86270 */
[----:B------:R-:W-:Y:S02]  /*faa0*/  FSEL R147, R38, -INF , !P3 ;  /* 0xff80000026937808 */ /* 0x000fe40005800000 */
[----:B------:R-:W-:-:S02]  /*fab0*/  FSEL R137, R36, -INF , !P6 ;  /* 0xff80000024897808 */ /* 0x000fc40007000000 */
[----:B------:R-:W-:Y:S01]  /*fac0*/  FMNMX3.FTZ R22, R22, R139, R135, !PT ;  /* 0x0000008b16167276 */ /* 0x000fe20007810087 */
[----:B------:R-:W-:Y:S01]  /*fad0*/  FFMA.FTZ R154, -R0, R154, R239 ;  /* 0x0000009a009a7223 */ /* 0x000fe200000101ef */
[----:B------:R-:W-:Y:S02]  /*fae0*/  I2FP.F32.S32 R3, R3 ;  /* 0x0000000300037245 */ /* 0x000fe40000201400 */
        /* <DEDUP_REMOVED lines=8> */
[----:B------:R-:W-:Y:S02]  /*fb70*/  FSEL R154, R154, -INF , !P0 ;  /* 0xff8000009a9a7808 */ /* 0x000fe40004000000 */
[----:B------:R-:W-:Y:S02]  /*fb80*/  FSEL R79, R28, -INF , !P2 ;  /* 0xff8000001c4f7808 */ /* 0x000fe40005000000 */
[----:B------:R-:W-:-:S02]  /*fb90*/  FSEL R75, R26, -INF , !P1 ;  /* 0xff8000001a4b7808 */ /* 0x000fc40004800000 */
        /* <DEDUP_REMOVED lines=48> */
[C---:B------:R-:W-:Y:S01]  /*fea0*/  IMAD.IADD R107, R2.reuse, 0x1, -R107 ;  /* 0x00000001026b7824 */ /* 0x040fe200078e0a6b */
[----:B------:R-:W-:Y:S02]  /*feb0*/  FMNMX3.FTZ R41, R41, R120, R114, !PT ;  /* 0x0000007829297276 */ /* 0x000fe40007810072 */
[----:B------:R-:W-:Y:S01]  /*fec0*/  IABS R247, R247 ;  /* 0x000000f700f77213 */ /* 0x000fe20000000000 */
[C---:B------:R-:W-:Y:S01]  /*fed0*/  IMAD.IADD R105, R2.reuse, 0x1, -R105 ;  /* 0x0000000102697824 */ /* 0x040fe200078e0a69 */
[----:B------:R-:W-:Y:S01]  /*fee0*/  IABS R241, R241 ;  /* 0x000000f100f17213 */ /* 0x000fe20000000000 */
[----:B------:R-:W-:Y:S01]  /*fef0*/  IMAD.IADD R15, R2, 0x1, -R63 ;  /* 0x00000001020f7824 */ /* 0x000fe200078e0a3f */
[----:B------:R-:W-:Y:S01]  /*ff00*/  FMNMX3.FTZ R41, R41, R112, R108, !PT ;  /* 0x0000007029297276 */ /* 0x000fe2000781006c */
[----:B------:R-:W-:Y:S01]  /*ff10*/  FFMA.FTZ R5, -R0, R20, R5 ;  /* 0x0000001400057223 */ /* 0x000fe20000010105 */
[----:B------:R-:W-:-:S02]  /*ff20*/  IABS R107, R107 ;  /* 0x0000006b006b7213 */ /* 0x000fc40000000000 */
[----:B------:R-:W-:Y:S01]  /*ff30*/  I2FP.F32.S32 R247, R247 ;  /* 0x000000f700f77245 */ /* 0x000fe20000201400 */
[----:B------:R-:W-:Y:S01]  /*ff40*/  IMAD.IADD R2, R2, 0x1, -R171 ;  /* 0x0000000102027824 */ /* 0x000fe200078e0aab */
[----:B------:R-:W-:Y:S02]  /*ff50*/  I2FP.F32.S32 R20, R241 ;  /* 0x000000f100147245 */ /* 0x000fe40000201400 */
[----:B------:R-:W-:Y:S01]  /*ff60*/  FMNMX3.FTZ R41, R41, R104, R96, !PT ;  /* 0x0000006829297276 */ /* 0x000fe20007810060 */
[----:B------:R-:W-:Y:S01]  /*ff70*/  FFMA.FTZ R9, -R0, R247, R9 ;  /* 0x000000f700097223 */ /* 0x000fe20000010109 */
[----:B------:R-:W-:Y:S02]  /*ff80*/  I2FP.F32.S32 R22, R107 ;  /* 0x0000006b00167245 */ /* 0x000fe40000201400 */
[----:B------:R-:W-:Y:S02]  /*ff90*/  IABS R105, R105 ;  /* 0x0000006900697213 */ /* 0x000fe40000000000 */
[----:B------:R-:W-:-:S02]  /*ffa0*/  IABS R15, R15 ;  /* 0x0000000f000f7213 */ /* 0x000fc40000000000 */
[----:B------:R-:W-:Y:S01]  /*ffb0*/  ISETP.GE.AND P3, PT, R39, R60, PT ;  /* 0x0000003c2700720c */ /* 0x000fe20003f66270 */
[C---:B------:R-:W-:Y:S01]  /*ffc0*/  FFMA.FTZ R7, -R0.reuse, R20, R7 ;  /* 0x0000001400077223 */ /* 0x040fe20000010107 */
[----:B------:R-:W-:Y:S01]  /*ffd0*/  FMNMX3.FTZ R41, R41, R92, R90, !PT ;  /* 0x0000005c29297276 */ /* 0x000fe2000781005a */
[----:B------:R-:W-:Y:S01]  /*ffe0*/  FFMA.FTZ R17, -R0, R22, R17 ;  /* 0x0000001600117223 */ /* 0x000fe20000010111 */
[----:B------:R-:W-:Y:S02]  /*fff0*/  IABS R2, R2 ;  /* 0x0000000200027213 */ /* 0x000fe40000000000 */
[----:B------:R-:W-:Y:S02]  /*10000*/  I2FP.F32.S32 R105, R105 ;  /* 0x0000006900697245 */ /* 0x000fe40000201400 */
[----:B------:R-:W-:Y:S02]  /*10010*/  I2FP.F32.S32 R20, R15 ;  /* 0x0000000f00147245 */ /* 0x000fe40000201400 */
[----:B------:R-:W-:-:S02]  /*10020*/  FSEL R84, R5, -INF , !P3 ;  /* 0xff80000005547808 */ /* 0x000fc40005800000 */
[----:B------:R-:W-:Y:S02]  /*10030*/  FSEL R82, R9, -INF , !P6 ;  /* 0xff80000009527808 */ /* 0x000fe40007000000 */
[----:B------:R-:W-:Y:S01]  /*10040*/  FMNMX3.FTZ R5, R41, R88, R86, !PT ;  /* 0x0000005829057276 */ /* 0x000fe20007810056 */
[C---:B------:R-:W-:Y:S01]  /*10050*/  FFMA.FTZ R11, -R0.reuse, R105, R11 ;  /* 0x00000069000b7223 */ /* 0x040fe2000001010b */
[----:B------:R-:W-:Y:S01]  /*10060*/  I2FP.F32.S32 R2, R2 ;  /* 0x0000000200027245 */ /* 0x000fe20000201400 */
[C---:B------:R-:W-:Y:S01]  /*10070*/  FFMA.FTZ R19, -R0.reuse, R20, R19 ;  /* 0x0000001400137223 */ /* 0x040fe20000010113 */
[----:B------:R-:W-:Y:S02]  /*10080*/  FSEL R80, R7, -INF , !P5 ;  /* 0xff80000007507808 */ /* 0x000fe40006800000 */
[----:B------:R-:W-:Y:S02]  /*10090*/  FSEL R78, R17, -INF , !P4 ;  /* 0xff800000114e7808 */ /* 0x000fe40006000000 */
[----:B------:R-:W-:Y:S01]  /*100a0*/  FMNMX3.FTZ R5, R5, R84, R82, !PT ;  /* 0x0000005405057276 */ /* 0x000fe20007810052 */
[----:B------:R-:W-:Y:S01]  /*100b0*/  FFMA.FTZ R21, -R0, R2, R21 ;  /* 0x0000000200157223 */ /* 0x000fe20000010115 */
[----:B------:R-:W-:-:S02]  /*100c0*/  FSEL R76, R11, -INF , !P2 ;  /* 0xff8000000b4c7808 */ /* 0x000fc40005000000 */
[----:B------:R-:W-:Y:S02]  /*100d0*/  FSEL R74, R19, -INF , !P1 ;  /* 0xff800000134a7808 */ /* 0x000fe40004800000 */
[----:B------:R-:W-:Y:S02]  /*100e0*/  FMNMX3.FTZ R5, R5, R80, R78, !PT ;  /* 0x0000005005057276 */ /* 0x000fe4000781004e */
        /* <DEDUP_REMOVED lines=8> */
[----:B--2---:R-:W-:-:S05]  /*10170*/  SHF.R.U32.HI R7, RZ, 0x3, R36 ;  /* 0x00000003ff077819 */ /* 0x004fca0000011624 */
[----:B------:R-:W-:Y:S01]  /*10180*/  IMAD.SHL.U32 R7, R7, 0x100, RZ ;  /* 0x0000010007077824 */ /* 0x000fe200078e00ff */
[----:B------:R-:W-:-:S04]  /*10190*/  UMOV UR7, 0x400 ;  /* 0x0000040000077882 */ /* 0x000fc80000000000 */
[----:B------:R-:W-:Y:S02]  /*101a0*/  LOP3.LUT R20, R7, 0x100, RZ, 0xc0, !PT ;  /* 0x0000010007147812 */ /* 0x000fe400078ec0ff */
[----:B-1----:R-:W-:Y:S01]  /*101b0*/  FMNMX.FTZ R2, R5, R2, !PT ;  /* 0x0000000205027209 */ /* 0x002fe20007810000 */
[----:B------:R-:W-:Y:S01]  /*101c0*/  IMAD.SHL.U32 R5, R36, 0x20, RZ ;  /* 0x0000002024057824 */ /* 0x000fe200078e00ff */
[----:B---3--:R-:W-:Y:S02]  /*101d0*/  ULEA UR6, UR6, UR7, 0x18 ;  /* 0x0000000706067291 */ /* 0x008fe4000f8ec0ff */
[----:B------:R-:W-:Y:S01]  /*101e0*/  FSETP.NEU.FTZ.AND P0, PT, R2, -INF , PT ;  /* 0xff8000000200780b */ /* 0x000fe20003f1d000 */
[----:B------:R-:W-:Y:S01]  /*101f0*/  FMUL.FTZ R39, R71, R2 ;  /* 0x0000000247277220 */ /* 0x000fe20000410000 */
[----:B------:R-:W-:Y:S01]  /*10200*/  LOP3.LUT R5, R20, 0x20, R5, 0xf8, !PT ;  /* 0x0000002014057812 */ /* 0x000fe200078ef805 */
[----:B------:R-:W-:-:S03]  /*10210*/  IMAD.MOV.U32 R9, RZ, RZ, 0x20 ;  /* 0x00000020ff097424 */ /* 0x000fc600078e00ff */
[----:B------:R-:W-:Y:S02]  /*10220*/  LOP3.LUT R5, R5, R14, RZ, 0xfc, !PT ;  /* 0x0000000e05057212 */ /* 0x000fe400078efcff */
[----:B------:R-:W-:Y:S02]  /*10230*/  FSEL R39, R39, RZ, P0 ;  /* 0x000000ff27277208 */ /* 0x000fe40000000000 */
[----:B------:R-:W-:Y:S02]  /*10240*/  LOP3.LUT P0, RZ, R36, 0x4, RZ, 0xc0, !PT ;  /* 0x0000000424ff7812 */ /* 0x000fe4000780c0ff */
[----:B------:R-:W-:Y:S01]  /*10250*/  LEA R38, R5, UR6, 0x1 ;  /* 0x0000000605267c11 */ /* 0x000fe2000f8e08ff */
[-CC-:B------:R-:W-:Y:S01]  /*10260*/  FFMA.FTZ R152, R89, R71.reuse, -R70.reuse ;  /* 0x0000004759987223 */ /* 0x180fe20000010846 */
[-CC-:B------:R-:W-:Y:S01]  /*10270*/  FFMA.FTZ R89, R121, R71.reuse, -R70.reuse ;  /* 0x0000004779597223 */ /* 0x180fe20000010846 */
[----:B------:R-:W-:Y:S01]  /*10280*/  SEL R9, R9, 0xffffffe0, !P0 ;  /* 0xffffffe009097807 */ /* 0x000fe20004000000 */
[-CC-:B------:R-:W-:Y:S01]  /*10290*/  FFMA.FTZ R150, R6, R71.reuse, -R39.reuse ;  /* 0x0000004706967223 */ /* 0x180fe20000010827 */
[-C--:B------:R-:W-:Y:S01]  /*102a0*/  FFMA.FTZ R121, R4, R71.reuse, -R39 ;  /* 0x0000004704797223 */ /* 0x080fe20000010827 */
[-CC-:B------:R-:W-:Y:S01]  /*102b0*/  FFMA.FTZ R122, R49, R71.reuse, -R70.reuse ;  /* 0x00000047317a7223 */ /* 0x180fe20000010846 */
[----:B------:R-:W1:Y:S01]  /*102c0*/  LDSM.16.MT88.4 R4, [R38+0x5000] ;  /* 0x005000002604783b */ /* 0x000e620000004200 */
[----:B------:R-:W-:Y:S01]  /*102d0*/  FFMA.FTZ R49, R37, R71, -R70 ;  /* 0x0000004725317223 */ /* 0x000fe20000010846 */
[----:B------:R-:W-:-:S02]  /*102e0*/  IMAD.IADD R37, R9, 0x1, R38 ;  /* 0x0000000109257824 */ /* 0x000fc400078e0226 */
[-CC-:B------:R-:W-:Y:S01]  /*102f0*/  FFMA.FTZ R98, R117, R71.reuse, -R70.reuse ;  /* 0x0000004775627223 */ /* 0x180fe20000010846 */
[-CC-:B------:R-:W-:Y:S01]  /*10300*/  FFMA.FTZ R41, R13, R71.reuse, -R70.reuse ;  /* 0x000000470d297223 */ /* 0x180fe20000010846 */
[-CC-:B------:R-:W-:Y:S02]  /*10310*/  FFMA.FTZ R117, R12, R71.reuse, -R39.reuse ;  /* 0x000000470c757223 */ /* 0x180fe40000010827 */
[----:B------:R-:W2:Y:S01]  /*10320*/  LDSM.16.MT88.4 R12, [R37+0x5000] ;  /* 0x00500000250c783b */ /* 0x000ea20000004200 */
[-CC-:B------:R-:W-:Y:S01]  /*10330*/  FFMA.FTZ R160, R40, R71.reuse, -R70.reuse ;  /* 0x0000004728a07223 */ /* 0x180fe20000010846 */
[-CC-:B------:R-:W-:Y:S01]  /*10340*/  FFMA.FTZ R125, R85, R71.reuse, -R70.reuse ;  /* 0x00000047557d7223 */ /* 0x180fe20000010846 */
[-C--:B------:R-:W-:Y:S01]  /*10350*/  FFMA.FTZ R119, R87, R71.reuse, -R70 ;  /* 0x0000004757777223 */ /* 0x080fe20000010846 */
[-CC-:B------:R-:W-:Y:S01]  /*10360*/  FFMA.FTZ R142, R18, R71.reuse, -R39.reuse ;  /* 0x00000047128e7223 */ /* 0x180fe20000010827 */
[----:B------:R-:W-:Y:S01]  /*10370*/  MUFU.EX2 R152, R152 ;  /* 0x0000009800987308 */ /* 0x000fe20000000800 */
[----:B------:R-:W-:-:S02]  /*10380*/  FFMA.FTZ R140, R16, R71, -R39 ;  /* 0x00000047108c7223 */ /* 0x000fc40000010827 */
[----:B------:R-:W3:Y:S05]  /*10390*/  LDSM.16.MT88.4 R16, [R38+0x5400] ;  /* 0x005400002610783b */ /* 0x000eea0000004200 */
[----:B------:R-:W-:Y:S08]  /*103a0*/  MUFU.EX2 R160, R160 ;  /* 0x000000a000a07308 */ /* 0x000ff00000000800 */
[----:B------:R-:W4:Y:S08]  /*103b0*/  MUFU.EX2 R125, R125 ;  /* 0x0000007d007d7308 */ /* 0x000f300000000800 */
        /* <DEDUP_REMOVED lines=13> */
[-CC-:B------:R-:W-:Y:S01]  /*10490*/  FFMA.FTZ R103, R59, R71.reuse, -R70.reuse ;  /* 0x000000473b677223 */ /* 0x180fe20000010846 */
[-CC-:B------:R-:W-:Y:S01]  /*104a0*/  FFMA.FTZ R109, R10, R71.reuse, -R39.reuse ;  /* 0x000000470a6d7223 */ /* 0x180fe20000010827 */
[-CC-:B------:R-:W-:Y:S01]  /*104b0*/  FFMA.FTZ R107, R8, R71.reuse, -R39.reuse ;  /* 0x00000047086b7223 */ /* 0x180fe20000010827 */
[-C--:B------:R-:W-:Y:S01]  /*104c0*/  FFMA.FTZ R138, R24, R71.reuse, -R39 ;  /* 0x00000047188a7223 */ /* 0x080fe20000010827 */
        /* <DEDUP_REMOVED lines=16> */
[----:B------:R-:W4:Y:S01]  /*105d0*/  MUFU.EX2 R138, R138 ;  /* 0x0000008a008a7308 */ /* 0x000f220000000800 */
[-CC-:B------:R-:W-:Y:S01]  /*105e0*/  FFMA.FTZ R48, R35, R71.reuse, -R70.reuse ;  /* 0x0000004723307223 */ /* 0x180fe20000010846 */
[-CC-:B------:R-:W-:Y:S01]  /*105f0*/  FFMA.FTZ R47, R33, R71.reuse, -R70.reuse ;  /* 0x00000047212f7223 */ /* 0x180fe20000010846 */
[-C--:B------:R-:W-:Y:S01]  /*10600*/  FFMA.FTZ R136, R32, R71.reuse, -R39 ;  /* 0x0000004720887223 */ /* 0x080fe20000010827 */
[-CC-:B------:R-:W-:Y:S01]  /*10610*/  FFMA.FTZ R95, R43, R71.reuse, -R70.reuse ;  /* 0x000000472b5f7223 */ /* 0x180fe20000010846 */
[----:B------:R-:W5:Y:S01]  /*10620*/  LDSM.16.MT88.4 R32, [R38+0x5800] ;  /* 0x005800002620783b */ /* 0x000f620000004200 */
[-CC-:B------:R-:W-:Y:S01]  /*10630*/  FFMA.FTZ R43, R27, R71.reuse, -R70.reuse ;  /* 0x000000471b2b7223 */ /* 0x180fe20000010846 */
[----:B------:R-:W-:-:S02]  /*10640*/  FFMA.FTZ R40, R25, R71, -R70 ;  /* 0x0000004719287223 */ /* 0x000fc40000010846 */
[----:B------:R-:W-:Y:S01]  /*10650*/  HMMA.16816.F32.BF16 R24, R20, R12, RZ ;  /* 0x0000000c1418723c */ /* 0x000fe200000418ff */
[----:B-1----:R-:W-:Y:S01]  /*10660*/  F2FP.BF16.F32.PACK_AB R12, R113, R144 ;  /* 0x00000090710c723e */ /* 0x002fe200000010ff */
[----:B------:R-:W-:Y:S01]  /*10670*/  FFMA.FTZ R85, R99, R71, -R70 ;  /* 0x0000004763557223 */ /* 0x000fe20000010846 */
[----:B--2---:R-:W-:-:S05]  /*10680*/  F2FP.BF16.F32.PACK_AB R13, R109, R140 ;  /* 0x0000008c6d0d723e */ /* 0x004fca00000010ff */
[----:B------:R-:W-:Y:S01]  /*10690*/  HMMA.16816.F32.BF16 R20, R20, R14, RZ ;  /* 0x0000000e1414723c */ /* 0x000fe200000418ff */
[----:B------:R-:W-:Y:S02]  /*106a0*/  F2FP.BF16.F32.PACK_AB R14, R103, R130 ;  /* 0x00000082670e723e */ /* 0x000fe400000010ff */
[----:B----4-:R-:W-:Y:S01]  /*106b0*/  F2FP.BF16.F32.PACK_AB R15, R138, R107 ;  /* 0x0000006b8a0f723e */ /* 0x010fe200000010ff */
[-CC-:B------:R-:W-:Y:S01]  /*106c0*/  FFMA.FTZ R126, R57, R71.reuse, -R70.reuse ;  /* 0x00000047397e7223 */ /* 0x180fe20000010846 */
[-CC-:B------:R-:W-:Y:S01]  /*106d0*/  FFMA.FTZ R97, R55, R71.reuse, -R70.reuse ;  /* 0x0000004737617223 */ /* 0x180fe20000010846 */
[-CC-:B------:R-:W-:Y:S01]  /*106e0*/  FFMA.FTZ R99, R240, R71.reuse, -R39.reuse ;  /* 0x00000047f0637223 */ /* 0x180fe20000010827 */
[-CC-:B------:R-:W-:Y:S01]  /*106f0*/  FFMA.FTZ R105, R238, R71.reuse, -R39.reuse ;  /* 0x00000047ee697223 */ /* 0x180fe20000010827 */
[-CC-:B------:R-:W-:Y:S01]  /*10700*/  FFMA.FTZ R134, R134, R71.reuse, -R39.reuse ;  /* 0x0000004786867223 */ /* 0x180fe20000010827 */
[----:B------:R-:W-:Y:S01]  /*10710*/  MUFU.EX2 R122, R122 ;  /* 0x0000007a007a7308 */ /* 0x000fe20000000800 */
[C---:B---3--:R-:W-:Y:S07]  /*10720*/  HMMA.16816.F32.BF16 R8, R12.reuse, R16, R8 ;  /* 0x000000100c08723c */ /* 0x048fee0000041808 */
[----:B------:R-:W-:Y:S01]  /*10730*/  MUFU.EX2 R126, R126 ;  /* 0x0000007e007e7308 */ /* 0x000fe20000000800 */
[C---:B------:R-:W-:Y:S01]  /*10740*/  HMMA.16816.F32.BF16 R4, R12.reuse, R18, R4 ;  /* 0x000000120c04723c */ /* 0x040fe20000041804 */
[----:B------:R-:W1:Y:S06]  /*10750*/  LDSM.16.MT88.4 R16, [R37+0x5800] ;  /* 0x005800002510783b */ /* 0x000e6c0000004200 */
[----:B------:R-:W2:Y:S01]  /*10760*/  MUFU.EX2 R97, R97 ;  /* 0x0000006100617308 */ /* 0x000ea20000000800 */
        /* <DEDUP_REMOVED lines=10> */
[----:B--2---:R-:W-:Y:S01]  /*10810*/  F2FP.BF16.F32.PACK_AB R12, R97, R126 ;  /* 0x0000007e610c723e */ /* 0x004fe200000010ff */
[-CC-:B------:R-:W-:Y:S01]  /*10820*/  FFMA.FTZ R123, R156, R71.reuse, -R39.reuse ;  /* 0x000000479c7b7223 */ /* 0x180fe20000010827 */
[----:B---3--:R-:W-:Y:S01]  /*10830*/  F2FP.BF16.F32.PACK_AB R14, R95, R122 ;  /* 0x0000007a5f0e723e */ /* 0x008fe200000010ff */
[-C--:B------:R-:W-:Y:S01]  /*10840*/  FFMA.FTZ R110, R65, R71.reuse, -R70 ;  /* 0x00000047416e7223 */ /* 0x080fe20000010846 */
[----:B-----5:R-:W-:Y:S01]  /*10850*/  F2FP.BF16.F32.PACK_AB R13, R99, R136 ;  /* 0x00000088630d723e */ /* 0x020fe200000010ff */
[-CC-:B------:R-:W-:Y:S01]  /*10860*/  FFMA.FTZ R158, R158, R71.reuse, -R39.reuse ;  /* 0x000000479e9e7223 */ /* 0x180fe20000010827 */
[-CC-:B------:R-:W-:Y:S01]  /*10870*/  FFMA.FTZ R115, R236, R71.reuse, -R39.reuse ;  /* 0x00000047ec737223 */ /* 0x180fe20000010827 */
        /* <DEDUP_REMOVED lines=40> */
[----:B----4-:R-:W-:Y:S01]  /*10b00*/  F2FP.BF16.F32.PACK_AB R12, R89, R106 ;  /* 0x0000006a590c723e */ /* 0x010fe200000010ff */
[-CC-:B------:R-:W-:Y:S01]  /*10b10*/  FFMA.FTZ R65, R133, R71.reuse, -R70.reuse ;  /* 0x0000004785417223 */ /* 0x180fe20000010846 */
[----:B-----5:R-:W-:Y:S01]  /*10b20*/  F2FP.BF16.F32.PACK_AB R14, R85, R102 ;  /* 0x00000066550e723e */ /* 0x020fe200000010ff */
[----:B------:R-:W-:Y:S01]  /*10b30*/  FFMA.FTZ R51, R131, R71, -R70 ;  /* 0x0000004783337223 */ /* 0x000fe20000010846 */
[----:B-1----:R-:W-:-:S02]  /*10b40*/  F2FP.BF16.F32.PACK_AB R13, R127, R170 ;  /* 0x000000aa7f0d723e */ /* 0x002fc400000010ff */
[----:B---3--:R-:W-:Y:S01]  /*10b50*/  F2FP.BF16.F32.PACK_AB R15, R168, R129 ;  /* 0x00000081a80f723e */ /* 0x008fe200000010ff */
        /* <DEDUP_REMOVED lines=9> */
[----:B------:R-:W1:Y:S01]  /*10bf0*/  MUFU.EX2 R81, R81 ;  /* 0x0000005100517308 */ /* 0x000e620000000800 */
[----:B------:R-:W3:Y:S07]  /*10c00*/  LDSM.16.MT88.4 R16, [R37+0x6400] ;  /* 0x006400002510783b */ /* 0x000eee0000004200 */
        /* <DEDUP_REMOVED lines=8> */
[----:B------:R-:W3:Y:S01]  /*10c90*/  MUFU.EX2 R178, R178 ;  /* 0x000000b200b27308 */ /* 0x000ee20000000800 */
[-CC-:B------:R-:W-:Y:S01]  /*10ca0*/  FFMA.FTZ R52, R141, R71.reuse, -R70.reuse ;  /* 0x000000478d347223 */ /* 0x180fe20000010846 */
[-CC-:B------:R-:W-:Y:S01]  /*10cb0*/  FFMA.FTZ R162, R139, R71.reuse, -R70.reuse ;  /* 0x000000478ba27223 */ /* 0x180fe20000010846 */
[----:B-1----:R-:W-:Y:S01]  /*10cc0*/  F2FP.BF16.F32.PACK_AB R12, R81, R100 ;  /* 0x00000064510c723e */ /* 0x002fe200000010ff */
[-CC-:B------:R-:W-:Y:S01]  /*10cd0*/  FFMA.FTZ R94, R53, R71.reuse, -R70.reuse ;  /* 0x00000047355e7223 */ /* 0x180fe20000010846 */
[----:B----4-:R-:W-:Y:S01]  /*10ce0*/  F2FP.BF16.F32.PACK_AB R14, R77, R98 ;  /* 0x000000624d0e723e */ /* 0x010fe200000010ff */
[-C--:B------:R-:W-:Y:S01]  /*10cf0*/  FFMA.FTZ R67, R151, R71.reuse, -R70 ;  /* 0x0000004797437223 */ /* 0x080fe20000010846 */
[----:B--2---:R-:W-:Y:S01]  /*10d00*/  F2FP.BF16.F32.PACK_AB R13, R131, R180 ;  /* 0x000000b4830d723e */ /* 0x004fe200000010ff */
[-CC-:B------:R-:W-:Y:S01]  /*10d10*/  FFMA.FTZ R206, R206, R71.reuse, -R39.reuse ;  /* 0x00000047cece7223 */ /* 0x180fe20000010827 */
[-CC-:B------:R-:W-:Y:S01]  /*10d20*/  FFMA.FTZ R139, R228, R71.reuse, -R39.reuse ;  /* 0x00000047e48b7223 */ /* 0x180fe20000010827 */
[-CC-:B------:R-:W-:Y:S01]  /*10d30*/  FFMA.FTZ R141, R226, R71.reuse, -R39.reuse ;  /* 0x00000047e28d7223 */ /* 0x180fe20000010827 */
[----:B------:R-:W-:Y:S01]  /*10d40*/  FFMA.FTZ R208, R208, R71, -R39 ;  /* 0x00000047d0d07223 */ /* 0x000fe20000010827 */
        /* <DEDUP_REMOVED lines=86> */
[----:B------:R-:W-:Y:S08]  /*112b0*/  MUFU.EX2 R53, R53 ;  /* 0x0000003500357308 */ /* 0x000ff00000000800 */
[----:B------:R-:W-:Y:S08]  /*112c0*/  MUFU.EX2 R182, R182 ;  /* 0x000000b600b67308 */ /* 0x000ff00000000800 */
[----:B------:R-:W3:Y:S08]  /*112d0*/  MUFU.EX2 R137, R137 ;  /* 0x0000008900897308 */ /* 0x000ef00000000800 */
[----:B------:R-:W-:Y:S08]  /*112e0*/  MUFU.EX2 R155, R155 ;  /* 0x0000009b009b7308 */ /* 0x000ff00000000800 */
[----:B------:R-:W4:Y:S01]  /*112f0*/  MUFU.EX2 R172, R172 ;  /* 0x000000ac00ac7308 */ /* 0x000f220000000800 */
[----:B------:R-:W-:Y:S01]  /*11300*/  HMMA.16816.F32.BF16 R24, R12, R16, R24 ;  /* 0x000000100c18723c */ /* 0x000fe20000041818 */
[----:B-1----:R-:W-:-:S02]  /*11310*/  F2FP.BF16.F32.PACK_AB R16, R55, R56 ;  /* 0x000000383710723e */ /* 0x002fc400000010ff */
[----:B---3--:R-:W-:Y:S01]  /*11320*/  F2FP.BF16.F32.PACK_AB R17, R137, R182 ;  /* 0x000000b68911723e */ /* 0x008fe200000010ff */
[----:B------:R-:W-:-:S04]  /*11330*/  FADD.FTZ R159, R160, R125 ;  /* 0x0000007da09f7221 */ /* 0x000fc80000010000 */
[----:B------:R-:W-:Y:S01]  /*11340*/  HMMA.16816.F32.BF16 R20, R12, R18, R20 ;  /* 0x000000120c14723c */ /* 0x000fe20000041814 */
[----:B------:R-:W-:Y:S01]  /*11350*/  F2FP.BF16.F32.PACK_AB R18, R53, R54 ;  /* 0x000000363512723e */ /* 0x000fe200000010ff */
[----:B------:R-:W-:Y:S01]  /*11360*/  FADD.FTZ R125, R150, R121 ;  /* 0x00000079967d7221 */ /* 0x000fe20000010000 */
[----:B------:R-:W-:Y:S01]  /*11370*/  FADD.FTZ R152, R152, R159 ;  /* 0x0000009f98987221 */ /* 0x000fe20000010000 */
[----:B------:R-:W1:Y:S01]  /*11380*/  LDSM.16.MT88.4 R12, [R38+0x7800] ;  /* 0x00780000260c783b */ /* 0x000e620000004200 */
[----:B----4-:R-:W-:Y:S02]  /*11390*/  F2FP.BF16.F32.PACK_AB R19, R172, R155 ;  /* 0x0000009bac13723e */ /* 0x010fe400000010ff */
[----:B------:R-:W-:-:S05]  /*113a0*/  FADD.FTZ R119, R119, R152 ;  /* 0x0000009877777221 */ /* 0x000fca0000010000 */
[----:B-----5:R-:W-:Y:S01]  /*113b0*/  HMMA.16816.F32.BF16 R8, R16, R28, R8 ;  /* 0x0000001c1008723c */ /* 0x020fe20000041808 */
[----:B------:R-:W-:-:S04]  /*113c0*/  FADD.FTZ R28, R142, R125 ;  /* 0x0000007d8e1c7221 */ /* 0x000fc80000010000 */
[----:B------:R-:W-:-:S03]  /*113d0*/  FADD.FTZ R117, R117, R28 ;  /* 0x0000001c75757221 */ /* 0x000fc60000010000 */
[C---:B------:R-:W-:Y:S01]  /*113e0*/  HMMA.16816.F32.BF16 R4, R16.reuse, R30, R4 ;  /* 0x0000001e1004723c */ /* 0x040fe20000041804 */
[----:B------:R-:W3:Y:S01]  /*113f0*/  LDSM.16.MT88.4 R28, [R37+0x7800] ;  /* 0x00780000251c783b */ /* 0x000ee20000004200 */
[----:B------:R-:W-:Y:S01]  /*11400*/  FADD.FTZ R144, R144, R119 ;  /* 0x0000007790907221 */ /* 0x000fe20000010000 */
[-CC-:B------:R-:W-:Y:S01]  /*11410*/  FFMA.FTZ R157, R166, R71.reuse, -R39.reuse ;  /* 0x00000047a69d7223 */ /* 0x180fe20000010827 */
[-CC-:B------:R-:W-:Y:S01]  /*11420*/  FFMA.FTZ R164, R164, R71.reuse, -R39.reuse ;  /* 0x00000047a4a47223 */ /* 0x180fe20000010827 */
[-CC-:B------:R-:W-:Y:S01]  /*11430*/  FFMA.FTZ R142, R146, R71.reuse, -R39.reuse ;  /* 0x00000047928e7223 */ /* 0x180fe20000010827 */
[----:B------:R-:W-:Y:S01]  /*11440*/  FADD.FTZ R113, R113, R144 ;  /* 0x0000009071717221 */ /* 0x000fe20000010000 */
[----:B------:R-:W-:Y:S01]  /*11450*/  FFMA.FTZ R154, R154, R71, -R39 ;  /* 0x000000479a9a7223 */ /* 0x000fe20000010827 */
[----:B------:R-:W-:Y:S01]  /*11460*/  FADD.FTZ R140, R140, R117 ;  /* 0x000000758c8c7221 */ /* 0x000fe20000010000 */
[----:B--2---:R-:W-:Y:S01]  /*11470*/  HMMA.16816.F32.BF16 R24, R16, R32, R24 ;  /* 0x000000201018723c */ /* 0x004fe20000041818 */
[----:B------:R-:W-:Y:S01]  /*11480*/  FADD.FTZ R32, R130, R113 ;  /* 0x0000007182207221 */ /* 0x000fe20000010000 */
[----:B------:R-:W-:Y:S01]  /*11490*/  MUFU.EX2 R52, R52 ;  /* 0x0000003400347308 */ /* 0x000fe20000000800 */
[----:B------:R-:W-:-:S02]  /*114a0*/  FADD.FTZ R140, R109, R140 ;  /* 0x0000008c6d8c7221 */ /* 0x000fc40000010000 */
[----:B------:R-:W-:-:S05]  /*114b0*/  FADD.FTZ R103, R103, R32 ;  /* 0x0000002067677221 */ /* 0x000fca0000010000 */
[----:B------:R-:W2:Y:S01]  /*114c0*/  MUFU.EX2 R51, R51 ;  /* 0x0000003300337308 */ /* 0x000ea20000000800 */
[----:B------:R-:W-:-:S07]  /*114d0*/  FADD.FTZ R107, R107, R140 ;  /* 0x0000008c6b6b7221 */ /* 0x000fce0000010000 */
[----:B------:R-:W-:Y:S01]  /*114e0*/  MUFU.EX2 R50, R50 ;  /* 0x0000003200327308 */ /* 0x000fe20000000800 */
[----:B------:R-:W-:Y:S07]  /*114f0*/  HMMA.16816.F32.BF16 R20, R16, R34, R20 ;  /* 0x000000221014723c */ /* 0x000fee0000041814 */
[----:B------:R-:W4:Y:S01]  /*11500*/  MUFU.EX2 R49, R49 ;  /* 0x0000003100317308 */ /* 0x000f220000000800 */
[----:B------:R-:W-:Y:S01]  /*11510*/  FADD.FTZ R126, R126, R103 ;  /* 0x000000677e7e7221 */ /* 0x000fe20000010000 */
[----:B------:R-:W5:Y:S06]  /*11520*/  LDSM.16.MT88.4 R16, [R38+0x7c00] ;  /* 0x007c00002610783b */ /* 0x000f6c0000004200 */
        /* <DEDUP_REMOVED lines=8> */
[----:B--2---:R-:W-:Y:S02]  /*115b0*/  F2FP.BF16.F32.PACK_AB R32, R51, R52 ;  /* 0x000000343320723e */ /* 0x004fe400000010ff */
[----:B----4-:R-:W-:Y:S01]  /*115c0*/  F2FP.BF16.F32.PACK_AB R34, R49, R50 ;  /* 0x000000323122723e */ /* 0x010fe200000010ff */
[----:B------:R-:W-:Y:S01]  /*115d0*/  FADD.FTZ R136, R99, R136 ;  /* 0x0000008863887221 */ /* 0x000fe20000010000 */
[----:B-1----:R-:W-:Y:S01]  /*115e0*/  F2FP.BF16.F32.PACK_AB R33, R164, R157 ;  /* 0x0000009da421723e */ /* 0x002fe200000010ff */
[----:B------:R-:W-:Y:S01]  /*115f0*/  FADD.FTZ R95, R95, R122 ;  /* 0x0000007a5f5f7221 */ /* 0x000fe20000010000 */
[-CC-:B------:R-:W-:Y:S01]  /*11600*/  FFMA.FTZ R132, R132, R71.reuse, -R39.reuse ;  /* 0x0000004784847223 */ /* 0x180fe20000010827 */
[--C-:B------:R-:W-:Y:S01]  /*11610*/  FFMA.FTZ R109, R128, R71, -R39.reuse ;  /* 0x00000047806d7223 */ /* 0x100fe20000010827 */
[----:B---3--:R-:W-:Y:S01]  /*11620*/  F2FP.BF16.F32.PACK_AB R35, R142, R121 ;  /* 0x000000798e23723e */ /* 0x008fe200000010ff */
        /* <DEDUP_REMOVED lines=34> */
[C---:B------:R-:W-:Y:S01]  /*11850*/  HMMA.16816.F32.BF16 R8, R32.reuse, R16, R8 ;  /* 0x000000102008723c */ /* 0x040fe20000041808 */
[----:B------:R-:W-:Y:S01]  /*11860*/  FADD.FTZ R16, R102, R91 ;  /* 0x0000005b66107221 */ /* 0x000fe20000010000 */
[----:B------:R-:W-:Y:S01]  /*11870*/  FADD.FTZ R129, R129, R170 ;  /* 0x000000aa81817221 */ /* 0x000fe20000010000 */
[-CC-:B------:R-:W-:Y:S02]  /*11880*/  FFMA.FTZ R102, R104, R71.reuse, -R39.reuse ;  /* 0x0000004768667223 */ /* 0x180fe40000010827 */
        /* <DEDUP_REMOVED lines=24> */
[----:B------:R-:W-:Y:S01]  /*11a10*/  HMMA.16816.F32.BF16 R28, R32, R14, R28 ;  /* 0x0000000e201c723c */ /* 0x000fe2000004181c */
[----:B------:R-:W-:Y:S01]  /*11a20*/  FADD.FTZ R94, R94, R77 ;  /* 0x0000004d5e5e7221 */ /* 0x000fe20000010000 */
[----:B--2---:R-:W-:Y:S01]  /*11a30*/  F2FP.BF16.F32.PACK_AB R12, R42, R43 ;  /* 0x0000002b2a0c723e */ /* 0x004fe200000010ff */
[----:B------:R-:W-:Y:S01]  /*11a40*/  FADD.FTZ R32, R206, R133 ;  /* 0x00000085ce207221 */ /* 0x000fe20000010000 */
[----:B----4-:R-:W-:Y:S02]  /*11a50*/  F2FP.BF16.F32.PACK_AB R14, R40, R41 ;  /* 0x00000029280e723e */ /* 0x010fe400000010ff */
[----:B-----5:R-:W-:Y:S01]  /*11a60*/  F2FP.BF16.F32.PACK_AB R13, R110, R93 ;  /* 0x0000005d6e0d723e */ /* 0x020fe200000010ff */
[----:B------:R-:W-:Y:S01]  /*11a70*/  FADD.FTZ R69, R69, R94 ;  /* 0x0000005e45457221 */ /* 0x000fe20000010000 */
[----:B-1----:R-:W-:Y:S01]  /*11a80*/  F2FP.BF16.F32.PACK_AB R15, R102, R89 ;  /* 0x00000059660f723e */ /* 0x002fe200000010ff */
[----:B------:R-:W-:-:S04]  /*11a90*/  FADD.FTZ R32, R139, R32 ;  /* 0x000000208b207221 */ /* 0x000fc80000010000 */
[----:B------:R-:W-:Y:S02]  /*11aa0*/  FADD.FTZ R141, R141, R32 ;  /* 0x000000208d8d7221 */ /* 0x000fe40000010000 */
[----:B------:R-:W-:Y:S01]  /*11ab0*/  HMMA.16816.F32.BF16 R8, R12, R20, R8 ;  /* 0x000000140c08723c */ /* 0x000fe20000041808 */
[----:B------:R-:W-:Y:S01]  /*11ac0*/  FADD.FTZ R20, R68, R69 ;  /* 0x0000004544147221 */ /* 0x000fe20000010000 */
[----:B------:R-:W1:Y:S03]  /*11ad0*/  LDSM.16.MT88.4 R32, [R38+0x8400] ;  /* 0x008400002620783b */ /* 0x000e660000004200 */
        /* <DEDUP_REMOVED lines=15> */
[----:B---3--:R-:W-:Y:S01]  /*11bd0*/  HMMA.16816.F32.BF16 R24, R12, R16, R24 ;  /* 0x000000100c18723c */ /* 0x008fe20000041818 */
[----:B------:R-:W-:-:S04]  /*11be0*/  FADD.FTZ R17, R63, R64 ;  /* 0x000000403f117221 */ /* 0x000fc80000010000 */
[----:B------:R-:W2:Y:S01]  /*11bf0*/  MUFU.EX2 R116, R116 ;  /* 0x0000007400747308 */ /* 0x000ea20000000800 */
[----:B------:R-:W-:Y:S02]  /*11c00*/  FADD.FTZ R145, R145, R220 ;  /* 0x000000dc91917221 */ /* 0x000fe40000010000 */
[----:B------:R-:W-:Y:S01]  /*11c10*/  HMMA.16816.F32.BF16 R4, R12, R22, R4 ;  /* 0x000000160c04723c */ /* 0x000fe20000041804 */
[----:B------:R-:W3:Y:S04]  /*11c20*/  LDSM.16.MT88.4 R20, [R37+0x8400] ;  /* 0x008400002514783b */ /* 0x000ee80000004200 */
        /* <DEDUP_REMOVED lines=13> */
[----:B----4-:R-:W-:Y:S01]  /*11d00*/  F2FP.BF16.F32.PACK_AB R14, R162, R101 ;  /* 0x00000065a20e723e */ /* 0x010fe200000010ff */
[----:B------:R-:W-:Y:S01]  /*11d10*/  FADD.FTZ R17, R153, R222 ;  /* 0x000000de99117221 */ /* 0x000fe20000010000 */
[----:B-----5:R-:W-:Y:S01]  /*11d20*/  F2FP.BF16.F32.PACK_AB R13, R68, R77 ;  /* 0x0000004d440d723e */ /* 0x020fe200000010ff */
[----:B------:R-:W-:Y:S01]  /*11d30*/  FADD.FTZ R57, R57, R16 ;  /* 0x0000001039397221 */ /* 0x000fe20000010000 */
[----:B-1----:R-:W-:Y:S01]  /*11d40*/  F2FP.BF16.F32.PACK_AB R15, R65, R66 ;  /* 0x00000042410f723e */ /* 0x002fe200000010ff */
[----:B------:R-:W-:-:S02]  /*11d50*/  FADD.FTZ R17, R210, R17 ;  /* 0x00000011d2117221 */ /* 0x000fc40000010000 */
[----:B------:R-:W-:-:S04]  /*11d60*/  FADD.FTZ R56, R56, R57 ;  /* 0x0000003938387221 */ /* 0x000fc80000010000 */
[----:B------:R-:W-:Y:S01]  /*11d70*/  HMMA.16816.F32.BF16 R8, R12, R32, R8 ;  /* 0x000000200c08723c */ /* 0x000fe20000041808 */
        /* <DEDUP_REMOVED lines=12> */
[-C--:B------:R-:W-:Y:S01]  /*11e40*/  FFMA.FTZ R111, R111, R71.reuse, -R70 ;  /* 0x000000476f6f7223 */ /* 0x080fe20000010846 */
[-CC-:B------:R-:W-:Y:S01]  /*11e50*/  FFMA.FTZ R86, R86, R71.reuse, -R39.reuse ;  /* 0x0000004756567223 */ /* 0x180fe20000010827 */
[-CC-:B------:R-:W-:Y:S01]  /*11e60*/  FFMA.FTZ R82, R82, R71.reuse, -R39.reuse ;  /* 0x0000004752527223 */ /* 0x180fe20000010827 */
[----:B------:R-:W-:Y:S01]  /*11e70*/  FFMA.FTZ R80, R80, R71, -R39 ;  /* 0x0000004750507223 */ /* 0x000fe20000010827 */
[----:B---3--:R-:W-:Y:S01]  /*11e80*/  HMMA.16816.F32.BF16 R24, R12, R20, R24 ;  /* 0x000000140c18723c */ /* 0x008fe20000041818 */
[----:B------:R-:W-:Y:S01]  /*11e90*/  FADD.FTZ R51, R51, R52 ;  /* 0x0000003433337221 */ /* 0x000fe20000010000 */
[----:B------:R-:W-:Y:S01]  /*11ea0*/  FADD.FTZ R164, R164, R157 ;  /* 0x0000009da4a47221 */ /* 0x000fe20000010000 */
[----:B------:R-:W-:Y:S02]  /*11eb0*/  MUFU.EX2 R135, R135 ;  /* 0x0000008700877308 */ /* 0x000fe40000000800 */
[----:B------:R-:W-:Y:S01]  /*11ec0*/  FADD.FTZ R50, R50, R51 ;  /* 0x0000003332327221 */ /* 0x000fe20000010000 */
[----:B------:R-:W-:-:S02]  /*11ed0*/  FADD.FTZ R121, R121, R164 ;  /* 0x000000a479797221 */ /* 0x000fc40000010000 */
[----:B------:R-:W-:Y:S01]  /*11ee0*/  HMMA.16816.F32.BF16 R4, R12, R34, R4 ;  /* 0x000000220c04723c */ /* 0x000fe20000041804 */
[----:B------:R-:W2:Y:S02]  /*11ef0*/  LDSM.16.MT88.4 R32, [R37+0x8800] ;  /* 0x008800002520783b */ /* 0x000ea40000004200 */
[----:B------:R-:W3:Y:S01]  /*11f00*/  MUFU.EX2 R212, R212 ;  /* 0x000000d400d47308 */ /* 0x000ee20000000800 */
[----:B------:R-:W-:-:S07]  /*11f10*/  FADD.FTZ R49, R49, R50 ;  /* 0x0000003231317221 */ /* 0x000fce0000010000 */
[----:B------:R-:W-:Y:S01]  /*11f20*/  MUFU.EX2 R151, R151 ;  /* 0x0000009700977308 */ /* 0x000fe20000000800 */
[----:B------:R-:W-:-:S07]  /*11f30*/  FADD.FTZ R121, R142, R121 ;  /* 0x000000798e797221 */ /* 0x000fce0000010000 */
[----:B------:R-:W4:Y:S01]  /*11f40*/  MUFU.EX2 R130, R111 ;  /* 0x0000006f00827308 */ /* 0x000f220000000800 */
[----:B------:R5:W2:Y:S07]  /*11f50*/  LDSM.16.MT88.4 R140, [R38+0x8c00] ;  /* 0x008c0000268c783b */ /* 0x000aae0000004200 */
[----:B------:R-:W-:Y:S08]  /*11f60*/  MUFU.EX2 R59, R86 ;  /* 0x00000056003b7308 */ /* 0x000ff00000000800 */
[----:B------:R-:W1:Y:S08]  /*11f70*/  MUFU.EX2 R58, R58 ;  /* 0x0000003a003a7308 */ /* 0x000e700000000800 */
[----:B------:R-:W-:Y:S08]  /*11f80*/  MUFU.EX2 R55, R82 ;  /* 0x0000005200377308 */ /* 0x000ff00000000800 */
[----:B------:R-:W5:Y:S01]  /*11f90*/  MUFU.EX2 R20, R80 ;  /* 0x0000005000147308 */ /* 0x000f620000000800 */
[----:B------:R-:W-:Y:S01]  /*11fa0*/  FADD.FTZ R48, R48, R49 ;  /* 0x0000003130307221 */ /* 0x000fe20000010000 */
[----:B------:R-:W-:Y:S01]  /*11fb0*/  FADD.FTZ R128, R128, R121 ;  /* 0x0000007980807221 */ /* 0x000fe20000010000 */
[----:B------:R-:W-:Y:S02]  /*11fc0*/  HMMA.16816.F32.BF16 R28, R12, R22, R28 ;  /* 0x000000160c1c723c */ /* 0x000fe4000004181c */
[----:B------:R-:W-:Y:S01]  /*11fd0*/  FADD.FTZ R47, R47, R48 ;  /* 0x000000302f2f7221 */ /* 0x000fe20000010000 */
[----:B------:R-:W-:Y:S01]  /*11fe0*/  FADD.FTZ R128, R103, R128 ;  /* 0x0000008067807221 */ /* 0x000fe20000010000 */
[----:B---3--:R-:W-:-:S02]  /*11ff0*/  F2FP.BF16.F32.PACK_AB R12, R212, R135 ;  /* 0x00000087d40c723e */ /* 0x008fc400000010ff */
[----:B----4-:R-:W-:Y:S02]  /*12000*/  F2FP.BF16.F32.PACK_AB R14, R130, R151 ;  /* 0x00000097820e723e */ /* 0x010fe400000010ff */
[----:B-1----:R-:W-:Y:S01]  /*12010*/  F2FP.BF16.F32.PACK_AB R13, R58, R59 ;  /* 0x0000003b3a0d723e */ /* 0x002fe200000010ff */
[----:B------:R-:W-:Y:S01]  /*12020*/  FADD.FTZ R46, R46, R47 ;  /* 0x0000002f2e2e7221 */ /* 0x000fe20000010000 */
[----:B------:R-:W-:Y:S01]  /*12030*/  FADD.FTZ R97, R97, R128 ;  /* 0x0000008061617221 */ /* 0x000fe20000010000 */
[--C-:B------:R-:W-:Y:S01]  /*12040*/  FFMA.FTZ R98, R79, R71, -R70.reuse ;  /* 0x000000474f627223 */ /* 0x100fe20000010846 */
[----:B-----5:R-:W-:Y:S01]  /*12050*/  F2FP.BF16.F32.PACK_AB R15, R20, R55 ;  /* 0x00000037140f723e */ /* 0x020fe200000010ff */
[-CC-:B------:R-:W-:Y:S01]  /*12060*/  FFMA.FTZ R210, R73, R71.reuse, -R70.reuse ;  /* 0x0000004749d27223 */ /* 0x180fe20000010846 */
        /* <DEDUP_REMOVED lines=8> */
[----:B------:R-:W-:Y:S01]  /*120f0*/  HMMA.16816.F32.BF16 R8, R12, R16, R8 ;  /* 0x000000100c08723c */ /* 0x000fe20000041808 */
[----:B------:R-:W-:Y:S01]  /*12100*/  MUFU.EX2 R81, R83 ;  /* 0x0000005300517308 */ /* 0x000fe20000000800 */
[----:B------:R-:W-:Y:S01]  /*12110*/  FADD.FTZ R43, R43, R46 ;  /* 0x0000002e2b2b7221 */ /* 0x000fe20000010000 */
[----:B------:R-:W-:-:S05]  /*12120*/  FADD.FTZ R93, R93, R118 ;  /* 0x000000765d5d7221 */ /* 0x000fca0000010000 */
[----:B------:R-:W-:Y:S01]  /*12130*/  HMMA.16816.F32.BF16 R16, R12, R18, R4 ;  /* 0x000000120c10723c */ /* 0x000fe20000041804 */
[----:B------:R-:W1:Y:S01]  /*12140*/  MUFU.EX2 R98, R98 ;  /* 0x0000006200627308 */ /* 0x000e620000000800 */
[----:B------:R-:W3:Y:S01]  /*12150*/  LDSM.16.MT88.4 R4, [R37+0x8c00] ;  /* 0x008c00002504783b */ /* 0x000ee20000004200 */
[----:B------:R-:W-:Y:S01]  /*12160*/  FADD.FTZ R42, R42, R43 ;  /* 0x0000002b2a2a7221 */ /* 0x000fe20000010000 */
[----:B------:R-:W-:-:S05]  /*12170*/  FADD.FTZ R110, R110, R93 ;  /* 0x0000005d6e6e7221 */ /* 0x000fca0000010000 */
[----:B------:R-:W-:Y:S08]  /*12180*/  MUFU.EX2 R63, R75 ;  /* 0x0000004b003f7308 */ /* 0x000ff00000000800 */
[----:B------:R-:W4:Y:S08]  /*12190*/  MUFU.EX2 R210, R210 ;  /* 0x000000d200d27308 */ /* 0x000f300000000800 */
        /* <DEDUP_REMOVED lines=8> */
[----:B--2---:R-:W-:Y:S02]  /*12220*/  HMMA.16816.F32.BF16 R24, R12, R32, R24 ;  /* 0x000000200c18723c */ /* 0x004fe40000041818 */
[----:B------:R-:W-:Y:S01]  /*12230*/  FADD.FTZ R87, R87, R40 ;  /* 0x0000002857577221 */ /* 0x000fe20000010000 */
[----:B------:R-:W-:-:S05]  /*12240*/  FADD.FTZ R33, R77, R102 ;  /* 0x000000664d217221 */ /* 0x000fca0000010000 */
[----:B------:R-:W-:Y:S01]  /*12250*/  HMMA.16816.F32.BF16 R28, R12, R34, R28 ;  /* 0x000000220c1c723c */ /* 0x000fe2000004181c */
[----:B-1----:R-:W-:Y:S02]  /*12260*/  F2FP.BF16.F32.PACK_AB R12, R98, R81 ;  /* 0x00000051620c723e */ /* 0x002fe400000010ff */
[----:B----4-:R-:W-:Y:S02]  /*12270*/  F2FP.BF16.F32.PACK_AB R14, R210, R63 ;  /* 0x0000003fd20e723e */ /* 0x010fe400000010ff */
[----:B-----5:R-:W-:Y:S02]  /*12280*/  F2FP.BF16.F32.PACK_AB R13, R22, R21 ;  /* 0x00000015160d723e */ /* 0x020fe400000010ff */
[----:B---3--:R-:W-:Y:S01]  /*12290*/  F2FP.BF16.F32.PACK_AB R15, R38, R23 ;  /* 0x00000017260f723e */ /* 0x008fe200000010ff */
[----:B------:R-:W-:Y:S01]  /*122a0*/  FADD.FTZ R116, R116, R87 ;  /* 0x0000005774747221 */ /* 0x000fe20000010000 */
[----:B------:R-:W-:-:S03]  /*122b0*/  FADD.FTZ R33, R68, R33 ;  /* 0x0000002144217221 */ /* 0x000fc60000010000 */
        /* <DEDUP_REMOVED lines=44> */
.L_x_3978:
        /* <DEDUP_REMOVED lines=78> */
.L_x_3973:
[----:B------:R-:W-:Y:S05]  /*12a60*/  BSYNC.RECONVERGENT B0 ;  /* 0x0000000000007941 */ /* 0x000fea0003800200 */
.L_x_3972:
[C---:B------:R-:W-:Y:S01]  /*12a70*/  SHF.L.U32 R154, R2.reuse, 0x5, RZ ;  /* 0x00000005029a7819 */ /* 0x040fe200000006ff */
[----:B------:R-:W1:Y:S01]  /*12a80*/  S2UR UR7, SR_CgaCtaId ;  /* 0x00000000000779c3 */ /* 0x000e620000008800 */
[----:B------:R-:W-:Y:S01]  /*12a90*/  SHF.L.U32 R7, R2, 0x3, RZ ;  /* 0x0000000302077819 */ /* 0x000fe200000006ff */
[----:B------:R-:W-:Y:S01]  /*12aa0*/  UMOV UR9, 0x400 ;  /* 0x0000040000097882 */ /* 0x000fe20000000000 */
[----:B------:R-:W-:Y:S01]  /*12ab0*/  LOP3.LUT R153, R154, 0xc0, RZ, 0xc0, !PT ;  /* 0x000000c09a997812 */ /* 0x000fe200078ec0ff */
[----:B------:R-:W-:Y:S01]  /*12ac0*/  BSSY.RECONVERGENT B1, `(.L_x_3974) ;  /* 0x0000243000017945 */ /* 0x000fe20003800200 */
[----:B------:R-:W-:Y:S02]  /*12ad0*/  LOP3.LUT R4, R7, 0x18, RZ, 0xc0, !PT ;  /* 0x0000001807047812 */ /* 0x000fe400078ec0ff */
[----:B------:R-:W-:Y:S02]  /*12ae0*/  LOP3.LUT R153, R153, 0x8, R2, 0xf8, !PT ;  /* 0x0000000899997812 */ /* 0x000fe400078ef802 */
[----:B------:R-:W-:Y:S02]  /*12af0*/  ISETP.GE.AND P1, PT, R4, R199, PT ;  /* 0x000000c70400720c */ /* 0x000fe40003f26270 */
[----:B------:R-:W-:Y:S02]  /*12b00*/  SHF.L.U32 R185, R2, 0x4, RZ ;  /* 0x0000000402b97819 */ /* 0x000fe400000006ff */
[----:B------:R-:W-:Y:S02]  /*12b10*/  SHF.L.U64.HI R4, R188, 0x6, R189 ;  /* 0x00000006bc047819 */ /* 0x000fe400000102bd */
[----:B------:R-:W-:Y:S02]  /*12b20*/  LOP3.LUT R155, R185, 0x100, RZ, 0xc0, !PT ;  /* 0x00000100b99b7812 */ /* 0x000fe400078ec0ff */
[----:B------:R-:W-:Y:S02]  /*12b30*/  SHF.L.U32 R152, R2, 0x2, RZ ;  /* 0x0000000202987819 */ /* 0x000fe400000006ff */
[----:B------:R-:W-:Y:S02]  /*12b40*/  LOP3.LUT R155, R155, 0x20, R154, 0xf8, !PT ;  /* 0x000000209b9b7812 */ /* 0x000fe400078ef89a */
[----:B------:R-:W-:Y:S02]  /*12b50*/  LOP3.LUT R152, R152, 0x18, RZ, 0xc0, !PT ;  /* 0x0000001898987812 */ /* 0x000fe400078ec0ff */
[----:B------:R-:W-:Y:S01]  /*12b60*/  LOP3.LUT R5, R7, 0xc0, RZ, 0xc0, !PT ;  /* 0x000000c007057812 */ /* 0x000fe200078ec0ff */
[----:B-1----:R-:W-:Y:S01]  /*12b70*/  ULEA UR6, UR7, UR9, 0x18 ;  /* 0x0000000907067291 */ /* 0x002fe2000f8ec0ff */
[----:B------:R-:W-:Y:S02]  /*12b80*/  LOP3.LUT R152, R155, R153, R152, 0xf6, !PT ;  /* 0x000000999b987212 */ /* 0x000fe400078ef698 */
[----:B------:R-:W-:Y:S02]  /*12b90*/  LOP3.LUT R6, R5, 0x18, R2, 0xf8, !PT ;  /* 0x0000001805067812 */ /* 0x000fe400078ef802 */
[----:B------:R-:W-:Y:S02]  /*12ba0*/  SHF.L.U32 R5, R188, 0x6, RZ ;  /* 0x00000006bc057819 */ /* 0x000fe400000006ff */
[----:B------:R-:W-:Y:S02]  /*12bb0*/  LEA R3, R152, UR6, 0x1 ;  /* 0x0000000698037c11 */ /* 0x000fe4000f8e08ff */
[----:B------:R-:W-:Y:S02]  /*12bc0*/  IADD3 R12, P0, PT, R5, R194, RZ ;  /* 0x000000c2050c7210 */ /* 0x000fe40007f1e0ff */
[--C-:B------:R-:W-:Y:S02]  /*12bd0*/  LOP3.LUT R6, R6, 0x18, R7.reuse, 0x78, !PT ;  /* 0x0000001806067812 */ /* 0x100fe400078e7807 */
[----:B------:R-:W-:Y:S02]  /*12be0*/  IADD3.X R13, PT, PT, R4, R195, RZ, P0, !PT ;  /* 0x000000c3040d7210 */ /* 0x000fe400007fe4ff */
[-C--:B------:R-:W-:Y:S02]  /*12bf0*/  IADD3 R10, P3, PT, R12, R5.reuse, RZ ;  /* 0x000000050c0a7210 */ /* 0x080fe40007f7e0ff */
[----:B------:R-:W-:Y:S02]  /*12c00*/  LOP3.LUT R8, R6, 0x1f20, R7, 0xf8, !PT ;  /* 0x00001f2006087812 */ /* 0x000fe400078ef807 */
[-C--:B------:R-:W-:Y:S02]  /*12c10*/  IADD3.X R11, PT, PT, R13, R4.reuse, RZ, P3, !PT ;  /* 0x000000040d0b7210 */ /* 0x080fe40001ffe4ff */
[----:B------:R-:W-:Y:S02]  /*12c20*/  LEA R211, R8, UR6, 0x1 ;  /* 0x0000000608d37c11 */ /* 0x000fe4000f8e08ff */
[-C--:B------:R-:W-:Y:S02]  /*12c30*/  IADD3 R8, P0, PT, R10, R5.reuse, RZ ;  /* 0x000000050a087210 */ /* 0x080fe40007f1e0ff */
[----:B------:R-:W-:Y:S01]  /*12c40*/  LOP3.LUT R7, R7, 0x1f20, RZ, 0xc0, !PT ;  /* 0x00001f2007077812 */ /* 0x000fe200078ec0ff */
[----:B------:R-:W-:Y:S01]  /*12c50*/  @!PT LDS RZ, [RZ] ;  /* 0x00000000fffff984 */ /* 0x000fe20000000800 */
[----:B------:R-:W-:Y:S01]  /*12c60*/  @!PT LDS RZ, [RZ] ;  /* 0x00000000fffff984 */ /* 0x000fe20000000800 */
[----:B------:R-:W-:Y:S01]  /*12c70*/  @!PT LDS RZ, [RZ] ;  /* 0x00000000fffff984 */ /* 0x000fe20000000800 */
[----:B------:R-:W-:Y:S01]  /*12c80*/  @!P1 LDGSTS.E.BYPASS.LTC128B.128 [R211+0x5000], desc[UR4][R194.64] ;  /* 0x05000000c2d39fae */ /* 0x000fe2000b981a04 */
[----:B------:R-:W-:Y:S02]  /*12c90*/  IADD3.X R9, PT, PT, R11, R4, RZ, P0, !PT ;  /* 0x000000040b097210 */ /* 0x000fe400007fe4ff */
[-C--:B------:R-:W-:Y:S02]  /*12ca0*/  IADD3 R14, P3, PT, R8, R5.reuse, RZ ;  /* 0x00000005080e7210 */ /* 0x080fe40007f7e0ff */
[----:B------:R-:W-:Y:S02]  /*12cb0*/  IADD3 R7, PT, PT, R7, R6, RZ ;  /* 0x0000000607077210 */ /* 0x000fe40007ffe0ff */
[-C--:B------:R-:W-:Y:S01]  /*12cc0*/  IADD3.X R15, PT, PT, R9, R4.reuse, RZ, P3, !PT ;  /* 0x00000004090f7210 */ /* 0x080fe20001ffe4ff */
[----:B------:R-:W-:Y:S01]  /*12cd0*/  @P1 STS.128 [R211+0x5000], RZ ;  /* 0x005000ffd3001388 */ /* 0x000fe20000000c00 */
[----:B------:R-:W-:Y:S02]  /*12ce0*/  LEA R212, R7, UR6, 0x1 ;  /* 0x0000000607d47c11 */ /* 0x000fe4000f8e08ff */
[-C--:B------:R-:W-:Y:S02]  /*12cf0*/  IADD3 R6, P0, PT, R14, R5.reuse, RZ ;  /* 0x000000050e067210 */ /* 0x080fe40007f1e0ff */
[----:B------:R-:W-:Y:S02]  /*12d00*/  IADD3 R207, PT, PT, R207, -0x1, RZ ;  /* 0xffffffffcfcf7810 */ /* 0x000fe40007ffe0ff */
[-C--:B------:R-:W-:Y:S01]  /*12d10*/  IADD3.X R7, PT, PT, R15, R4.reuse, RZ, P0, !PT ;  /* 0x000000040f077210 */ /* 0x080fe200007fe4ff */
[----:B------:R-:W-:Y:S01]  /*12d20*/  @!PT LDS RZ, [RZ] ;  /* 0x00000000fffff984 */ /* 0x000fe20000000800 */
[----:B------:R-:W-:Y:S01]  /*12d30*/  @!PT LDS RZ, [RZ] ;  /* 0x00000000fffff984 */ /* 0x000fe20000000800 */
[----:B------:R-:W-:Y:S01]  /*12d40*/  @!PT LDS RZ, [RZ] ;  /* 0x00000000fffff984 */ /* 0x000fe20000000800 */
[----:B------:R-:W-:Y:S01]  /*12d50*/  @!P1 LDGSTS.E.BYPASS.LTC128B.128 [R211+0x5800], desc[UR4][R12.64] ;  /* 0x058000000cd39fae */ /* 0x000fe2000b981a04 */
[-C--:B------:R-:W-:Y:S04]  /*12d60*/  IADD3 R16, P3, PT, R6, R5.reuse, RZ ;  /* 0x0000000506107210 */ /* 0x080fe80007f7e0ff */
[----:B------:R-:W-:Y:S02]  /*12d70*/  IADD3.X R17, PT, PT, R7, R4, RZ, P3, !PT ;  /* 0x0000000407117210 */ /* 0x000fe40001ffe4ff */
[----:B------:R-:W-:Y:S01]  /*12d80*/  @!P1 IADD3 R18, P0, PT, R16, R5, RZ ;  /* 0x0000000510129210 */ /* 0x000fe20007f1e0ff */
[----:B------:R-:W-:Y:S01]  /*12d90*/  @P1 STS.128 [R211+0x5800], RZ ;  /* 0x005800ffd3001388 */ /* 0x000fe20000000c00 */
[----:B------:R-:W-:Y:S02]  /*12da0*/  ISETP.GT.AND P3, PT, R207, R190, PT ;  /* 0x000000becf00720c */ /* 0x000fe40003f64270 */
[----:B------:R-:W-:Y:S02]  /*12db0*/  @!P1 IADD3.X R19, PT, PT, R17, R4, RZ, P0, !PT ;  /* 0x0000000411139210 */ /* 0x000fe400007fe4ff */
[----:B------:R-:W-:Y:S02]  /*12dc0*/  LOP3.LUT P0, RZ, R2, 0x4, RZ, 0xc0, !PT ;  /* 0x0000000402ff7812 */ /* 0x000fe4000780c0ff */
[----:B------:R-:W-:Y:S01]  /*12dd0*/  MOV R4, 0x20 ;  /* 0x0000002000047802 */ /* 0x000fe20000000f00 */
[----:B------:R-:W-:Y:S01]  /*12de0*/  @!PT LDS RZ, [RZ] ;  /* 0x00000000fffff984 */ /* 0x000fe20000000800 */
[----:B------:R-:W-:Y:S01]  /*12df0*/  @!PT LDS RZ, [RZ] ;  /* 0x00000000fffff984 */ /* 0x000fe20000000800 */
[----:B------:R-:W-:Y:S01]  /*12e00*/  @!PT LDS RZ, [RZ] ;  /* 0x00000000fffff984 */ /* 0x000fe20000000800 */
[----:B------:R-:W-:Y:S03]  /*12e10*/  @!P1 LDGSTS.E.BYPASS.LTC128B.128 [R212+0x6000], desc[UR4][R10.64] ;  /* 0x060000000ad49fae */ /* 0x000fe6000b981a04 */
[----:B------:R-:W-:Y:S04]  /*12e20*/  SEL R4, R4, 0xffffffe0, !P0 ;  /* 0xffffffe004047807 */ /* 0x000fe80004000000 */
[-C--:B------:R-:W-:Y:S01]  /*12e30*/  IADD3 R176, PT, PT, R184, R4.reuse, RZ ;  /* 0x00000004b8b07210 */ /* 0x080fe20007ffe0ff */
[----:B------:R-:W-:Y:S01]  /*12e40*/  @P1 STS.128 [R212+0x6000], RZ ;  /* 0x006000ffd4001388 */ /* 0x000fe20000000c00 */
[----:B------:R-:W-:Y:S07]  /*12e50*/  IADD3 R2, PT, PT, R3, R4, RZ ;  /* 0x0000000403027210 */ /* 0x000fee0007ffe0ff */
        /* <DEDUP_REMOVED lines=133> */
[----:B------:R3:W1:Y:S01]  /*136b0*/  MUFU.TANH R247, R28 ;  /* 0x0000001c00f77308 */ /* 0x0006620000002400 */
[C---:B------:R-:W-:Y:S01]  /*136c0*/  HMMA.16816.F32.BF16 R40, R176.reuse, R6, R40 ;  /* 0x00000006b028723c */ /* 0x040fe20000041828 */
[----:B------:R-:W1:Y:S02]  /*136d0*/  LDSM.16.M88.4 R4, [R2+0x2800] ;  /* 0x002800000204783b */ /* 0x000e640000000200 */
[-C--:B------:R-:W-:Y:S01]  /*136e0*/  FMUL.FTZ R251, R32, R193.reuse ;  /* 0x000000c120fb7220 */ /* 0x080fe20000410000 */
[-C--:B------:R-:W-:Y:S01]  /*136f0*/  FMUL.FTZ R12, R34, R193.reuse ;  /* 0x000000c1220c7220 */ /* 0x080fe20000410000 */
[-C--:B------:R-:W-:Y:S01]  /*13700*/  FMUL.FTZ R33, R33, R193.reuse ;  /* 0x000000c121217220 */ /* 0x080fe20000410000 */
[-C--:B------:R-:W-:Y:S03]  /*13710*/  FMUL.FTZ R35, R35, R193.reuse ;  /* 0x000000c123237220 */ /* 0x080fe60000410000 */
[----:B------:R3:W1:Y:S01]  /*13720*/  MUFU.TANH R249, R30 ;  /* 0x0000001e00f97308 */ /* 0x0006620000002400 */
[-C--:B------:R-:W-:Y:S01]  /*13730*/  FMUL.FTZ R38, R38, R193.reuse ;  /* 0x000000c126267220 */ /* 0x080fe20000410000 */
[-C--:B--2---:R-:W-:Y:S01]  /*13740*/  FMUL.FTZ R14, R36, R193.reuse ;  /* 0x000000c1240e7220 */ /* 0x084fe20000410000 */
[-C--:B------:R-:W-:Y:S01]  /*13750*/  FMUL.FTZ R37, R37, R193.reuse ;  /* 0x000000c125257220 */ /* 0x080fe20000410000 */
[-C--:B------:R-:W-:Y:S06]  /*13760*/  FMUL.FTZ R39, R39, R193.reuse ;  /* 0x000000c127277220 */ /* 0x080fec0000410000 */
[----:B------:R2:W1:Y:S01]  /*13770*/  MUFU.TANH R157, R38 ;  /* 0x00000026009d7308 */ /* 0x0004620000002400 */
[-C--:B------:R-:W-:Y:S01]  /*13780*/  FMUL.FTZ R16, R40, R193.reuse ;  /* 0x000000c128107220 */ /* 0x080fe20000410000 */
[-C--:B----4-:R-:W-:Y:S01]  /*13790*/  FMUL.FTZ R18, R42, R193.reuse ;  /* 0x000000c12a127220 */ /* 0x090fe20000410000 */
[-C--:B------:R-:W-:Y:S01]  /*137a0*/  FMUL.FTZ R41, R41, R193.reuse ;  /* 0x000000c129297220 */ /* 0x080fe20000410000 */
[-C--:B------:R-:W-:Y:S06]  /*137b0*/  FMUL.FTZ R43, R43, R193.reuse ;  /* 0x000000c12b2b7220 */ /* 0x080fec0000410000 */
[----:B------:R-:W4:Y:S01]  /*137c0*/  MUFU.TANH R245, R27 ;  /* 0x0000001b00f57308 */ /* 0x000f220000002400 */
[C---:B-----5:R-:W-:Y:S09]  /*137d0*/  HMMA.16816.F32.BF16 R44, R176.reuse, R8, R44 ;  /* 0x00000008b02c723c */ /* 0x060ff2000004182c */
[----:B------:R-:W2:Y:S01]  /*137e0*/  MUFU.TANH R213, R213 ;  /* 0x000000d500d57308 */ /* 0x000ea20000002400 */
[C---:B------:R-:W-:Y:S01]  /*137f0*/  HMMA.16816.F32.BF16 R48, R176.reuse, R10, R48 ;  /* 0x0000000ab030723c */ /* 0x040fe20000041830 */
[----:B------:R-:W5:Y:S08]  /*13800*/  LDSM.16.M88.4 R8, [R2+0x2c00] ;  /* 0x002c00000208783b */ /* 0x000f700000000200 */
[----:B------:R-:W2:Y:S01]  /*13810*/  MUFU.TANH R215, R215 ;  /* 0x000000d700d77308 */ /* 0x000ea20000002400 */
[C---:B-1----:R-:W-:Y:S03]  /*13820*/  HMMA.16816.F32.BF16 R52, R176.reuse, R4, R52 ;  /* 0x00000004b034723c */ /* 0x042fe60000041834 */
[-C--:B------:R-:W-:Y:S01]  /*13830*/  FMUL.FTZ R46, R46, R193.reuse ;  /* 0x000000c12e2e7220 */ /* 0x080fe20000410000 */
[-C--:B------:R-:W-:Y:S01]  /*13840*/  FMUL.FTZ R20, R44, R193.reuse ;  /* 0x000000c12c147220 */ /* 0x080fe20000410000 */
[-C--:B------:R-:W-:Y:S04]  /*13850*/  FMUL.FTZ R45, R45, R193.reuse ;  /* 0x000000c12d2d7220 */ /* 0x080fe80000410000 */
[----:B------:R-:W1:Y:S01]  /*13860*/  MUFU.TANH R217, R217 ;  /* 0x000000d900d97308 */ /* 0x000e620000002400 */
[-C--:B------:R-:W-:Y:S01]  /*13870*/  FMUL.FTZ R47, R47, R193.reuse ;  /* 0x000000c12f2f7220 */ /* 0x080fe20000410000 */
[C---:B------:R-:W-:Y:S01]  /*13880*/  HMMA.16816.F32.BF16 R56, R176.reuse, R6, R56 ;  /* 0x00000006b038723c */ /* 0x040fe20000041838 */
[----:B------:R-:W4:Y:S02]  /*13890*/  LDSM.16.M88.4 R4, [R2+0x3000] ;  /* 0x003000000204783b */ /* 0x000f240000000200 */
[-C--:B------:R-:W-:Y:S01]  /*138a0*/  FMUL.FTZ R26, R48, R193.reuse ;  /* 0x000000c1301a7220 */ /* 0x080fe20000410000 */
[-C--:B---3--:R-:W-:Y:S01]  /*138b0*/  FMUL.FTZ R28, R50, R193.reuse ;  /* 0x000000c1321c7220 */ /* 0x088fe20000410000 */
        /* <DEDUP_REMOVED lines=20> */
[-C--:B--2---:R-:W-:Y:S05]  /*13a00*/  FMUL.FTZ R38, R62, R193.reuse ;  /* 0x000000c13e267220 */ /* 0x084fea0000410000 */
        /* <DEDUP_REMOVED lines=15> */
[-C--:B---3--:R-:W-:Y:S01]  /*13b00*/  FMUL.FTZ R46, R72, R193.reuse ;  /* 0x000000c1482e7220 */ /* 0x088fe20000410000 */
[-C--:B------:R-:W-:Y:S06]  /*13b10*/  FMUL.FTZ R73, R73, R193.reuse ;  /* 0x000000c149497220 */ /* 0x080fec0000410000 */
[----:B------:R-:W3:Y:S01]  /*13b20*/  MUFU.TANH R241, R241 ;  /* 0x000000f100f17308 */ /* 0x000ee20000002400 */
        /* <DEDUP_REMOVED lines=31> */
[----:B------:R5:W1:Y:S02]  /*13d20*/  MUFU.TANH R238, R89 ;  /* 0x0000005900ee7308 */ /* 0x000a640000002400 */
[C---:B------:R-:W-:Y:S01]  /*13d30*/  HMMA.16816.F32.BF16 R96, R176.reuse, R10, R96 ;  /* 0x0000000ab060723c */ /* 0x040fe20000041860 */
[----:B------:R-:W3:Y:S07]  /*13d40*/  LDSM.16.M88.4 R8, [R2+0x4400] ;  /* 0x004400000208783b */ /* 0x000eee0000000200 */
[----:B------:R-:W1:Y:S01]  /*13d50*/  MUFU.TANH R236, R90 ;  /* 0x0000005a00ec7308 */ /* 0x000e620000002400 */
[C---:B--2---:R-:W-:Y:S09]  /*13d60*/  HMMA.16816.F32.BF16 R100, R176.reuse, R4, R100 ;  /* 0x00000004b064723c */ /* 0x044ff20000041864 */
[----:B------:R2:W1:Y:S01]  /*13d70*/  MUFU.TANH R234, R91 ;  /* 0x0000005b00ea7308 */ /* 0x0004620000002400 */
        /* <DEDUP_REMOVED lines=12> */
[-C--:B-----5:R-:W-:Y:S01]  /*13e40*/  FMUL.FTZ R89, R102, R193.reuse ;  /* 0x000000c166597220 */ /* 0x0a0fe20000410000 */
        /* <DEDUP_REMOVED lines=12> */
[----:B------:R-:W3:Y:S01]  /*13f10*/  MUFU.TANH R14, R14 ;  /* 0x0000000e000e7308 */ /* 0x000ee20000002400 */
[----:B------:R-:W-:Y:S04]  /*13f20*/  DEPBAR.LE SB0, 0x0 ;  /* 0x000080000000791a */ /* 0x000fe80000000000 */
[C---:B----4-:R-:W-:Y:S05]  /*13f30*/  HMMA.16816.F32.BF16 R116, R176.reuse, R4, R116 ;  /* 0x00000004b074723c */ /* 0x050fea0000041874 */
[----:B------:R-:W4:Y:S01]  /*13f40*/  MUFU.TANH R37, R37 ;  /* 0x0000002500257308 */ /* 0x000f220000002400 */
[----:B------:R-:W-:Y:S01]  /*13f50*/  BAR.SYNC.DEFER_BLOCKING 0x0 ;  /* 0x0000000000007b1d */ /* 0x000fe20000010000 */
[-C--:B------:R-:W-:Y:S01]  /*13f60*/  FMUL.FTZ R21, R108, R193.reuse ;  /* 0x000000c16c157220 */ /* 0x080fe20000410000 */
[-C--:B--2---:R-:W-:Y:S01]  /*13f70*/  FMUL.FTZ R91, R109, R193.reuse ;  /* 0x000000c16d5b7220 */ /* 0x084fe20000410000 */
[-C--:B-1----:R-:W-:Y:S01]  /*13f80*/  FMUL.FTZ R93, R110, R193.reuse ;  /* 0x000000c16e5d7220 */ /* 0x082fe20000410000 */
[C---:B------:R-:W-:Y:S05]  /*13f90*/  HMMA.16816.F32.BF16 R120, R176.reuse, R6, R120 ;  /* 0x00000006b078723c */ /* 0x040fea0000041878 */
[----:B------:R1:W2:Y:S01]  /*13fa0*/  MUFU.TANH R152, R21 ;  /* 0x0000001500987308 */ /* 0x0002a20000002400 */
        /* <DEDUP_REMOVED lines=17> */
[----:B------:R-:W-:Y:S07]  /*140c0*/  HMMA.16816.F32.BF16 R128, R176, R10, R128 ;  /* 0x0000000ab080723c */ /* 0x000fee0000041880 */
[----:B------:R-:W1:Y:S10]  /*140d0*/  MUFU.TANH R18, R18 ;  /* 0x0000001200127308 */ /* 0x000e740000002400 */
[----:B------:R-:W2:Y:S01]  /*140e0*/  MUFU.TANH R43, R43 ;  /* 0x0000002b002b7308 */ /* 0x000ea20000002400 */
        /* <DEDUP_REMOVED lines=8> */
[----:B-1----:R-:W-:Y:S06]  /*14170*/  FMUL.FTZ R21, R131, R193 ;  /* 0x000000c183157220 */ /* 0x002fec0000410000 */
        /* <DEDUP_REMOVED lines=157> */
.L_x_3977:
[----:B------:R-:W-:Y:S05]  /*14b50*/  BSYNC.RECONVERGENT B0 ;  /* 0x0000000000007941 */ /* 0x000fea0003800200 */
.L_x_3976:
        /* <DEDUP_REMOVED lines=57> */
.L_x_3975:
[----:B------:R-:W-:Y:S05]  /*14ef0*/  BSYNC.RECONVERGENT B1 ;  /* 0x0000000000017941 */ /* 0x000fea0003800200 */
.L_x_3974:
[----:B------:R-:W-:Y:S02]  /*14f00*/  IABS R3, R206 ;  /* 0x000000ce00037213 */ /* 0x000fe40000000000 */
[C---:B--2---:R-:W-:Y:S02]  /*14f10*/  IADD3 R7, PT, PT, R206.reuse, -0x41, RZ ;  /* 0xffffffbfce077810 */ /* 0x044fe40007ffe0ff */
[----:B------:R-:W-:Y:S02]  /*14f20*/  I2FP.F32.S32 R3, R3 ;  /* 0x0000000300037245 */ /* 0x000fe40000201400 */
[C---:B------:R-:W-:Y:S02]  /*14f30*/  IADD3 R2, PT, PT, R206.reuse, -0x10, RZ ;  /* 0xfffffff0ce027810 */ /* 0x040fe40007ffe0ff */
[----:B------:R-:W-:Y:S01]  /*14f40*/  IADD3 R6, PT, PT, R206, -0x8, RZ ;  /* 0xfffffff8ce067810 */ /* 0x000fe20007ffe0ff */
        /* <DEDUP_REMOVED lines=58> */
[C---:B-1----:R-:W-:Y:S02]  /*152f0*/  IADD3 R85, PT, PT, R206.reuse, -0x90, RZ ;  /* 0xffffff70ce557810 */ /* 0x042fe40007ffe0ff */
        /* <DEDUP_REMOVED lines=73> */
[----:B------:R-:W2:Y:S01]  /*15790*/  LD.E R20, desc[UR4][R148.64+0xdc] ;  /* 0x0000dc0494147980 */ /* 0x000ea2000c101900 */
        /* <DEDUP_REMOVED lines=8> */
[----:B------:R-:W-:Y:S02]  /*15820*/  FMNMX3.FTZ R26, R150, R181, R183, !PT ;  /* 0x000000b5961a7276 */ /* 0x000fe400078100b7 */
[----:B------:R-:W-:Y:S01]  /*15830*/  IABS R6, R6 ;  /* 0x0000000600067213 */ /* 0x000fe20000000000 */
[CC--:B------:R-:W-:Y:S01]  /*15840*/  FFMA.FTZ R38, -R0.reuse, R7.reuse, R38 ;  /* 0x0000000700267223 */ /* 0x0c0fe20000010126 */
        /* <DEDUP_REMOVED lines=8> */
[C---:B------:R-:W-:Y:S02]  /*158d0*/  IADD3 R5, PT, PT, R206.reuse, -0x69, RZ ;  /* 0xffffff97ce057810 */ /* 0x040fe40007ffe0ff */
[C---:B------:R-:W-:Y:S02]  /*158e0*/  IADD3 R3, PT, PT, R206.reuse, -0x68, RZ ;  /* 0xffffff98ce037810 */ /* 0x040fe40007ffe0ff */
[----:B------:R-:W-:Y:S02]  /*158f0*/  IADD3 R2, PT, PT, R206, -0x61, RZ ;  /* 0xffffff9fce027810 */ /* 0x000fe40007ffe0ff */
[----:B------:R-:W-:Y:S02]  /*15900*/  IABS R3, R3 ;  /* 0x0000000300037213 */ /* 0x000fe40000000000 */
[----:B------:R-:W-:Y:S02]  /*15910*/  IABS R2, R2 ;  /* 0x0000000200027213 */ /* 0x000fe40000000000 */
[----:B------:R-:W-:Y:S02]  /*15920*/  I2FP.F32.S32 R3, R3 ;  /* 0x0000000300037245 */ /* 0x000fe40000201400 */
[----:B------:R-:W-:Y:S02]  /*15930*/  MOV R6, R2 ;  /* 0x0000000200067202 */ /* 0x000fe40000000f00 */
        /* <DEDUP_REMOVED lines=11> */
[C---:B------:R-:W-:Y:S02]  /*159f0*/  IADD3 R5, PT, PT, R206.reuse, -0x71, RZ ;  /* 0xffffff8fce057810 */ /* 0x040fe40007ffe0ff */
[----:B------:R-:W-:Y:S02]  /*15a00*/  IABS R2, R2 ;  /* 0x0000000200027213 */ /* 0x000fe40000000000 */
[----:B------:R-:W-:Y:S04]  /*15a10*/  IABS R5, R5 ;  /* 0x0000000500057213 */ /* 0x000fe80000000000 */
[----:B------:R-:W-:Y:S02]  /*15a20*/  I2FP.F32.S32 R10, R5 ;  /* 0x00000005000a7245 */ /* 0x000fe40000201400 */
[----:B------:R-:W-:Y:S03]  /*15a30*/  IADD3 R5, PT, PT, R206, -0x81, RZ ;  /* 0xffffff7fce057810 */ /* 0x000fe60007ffe0ff */
[CC--:B------:R-:W-:Y:S01]  /*15a40*/  FFMA.FTZ R8, -R0.reuse, R10.reuse, R63 ;  /* 0x0000000a00087223 */ /* 0x0c0fe2000001013f */
[C---:B------:R-:W-:Y:S01]  /*15a50*/  FFMA.FTZ R57, -R0.reuse, R10, R57 ;  /* 0x0000000a00397223 */ /* 0x040fe20000010139 */
        /* <DEDUP_REMOVED lines=99> */
[----:B------:R-:W-:Y:S01]  /*16090*/  FFMA.FTZ R166, -R0, R5, R166 ;  /* 0x0000000500a67223 */ /* 0x000fe200000101a6 */
[----:B------:R-:W-:Y:S02]  /*160a0*/  IABS R5, R2 ;  /* 0x0000000200057213 */ /* 0x000fe40000000000 */
[----:B------:R-:W-:Y:S02]  /*160b0*/  FMNMX3.FTZ R2, R151, R213, R215, !PT ;  /* 0x000000d597027276 */ /* 0x000fe400078100d7 */
[----:B------:R-:W-:Y:S02]  /*160c0*/  I2FP.F32.S32 R178, R7 ;  /* 0x0000000700b27245 */ /* 0x000fe40000201400 */
[----:B------:R-:W-:Y:S02]  /*160d0*/  FMNMX3.FTZ R2, R2, R221, R223, !PT ;  /* 0x000000dd02027276 */ /* 0x000fe400078100df */
[----:B------:R-:W-:Y:S01]  /*160e0*/  I2FP.F32.S32 R5, R5 ;  /* 0x0000000500057245 */ /* 0x000fe20000201400 */
[-C--:B------:R-:W-:Y:S01]  /*160f0*/  FFMA.FTZ R114, -R0, R178.reuse, R93 ;  /* 0x000000b200727223 */ /* 0x080fe2000001015d */
[----:B------:R-:W-:Y:S01]  /*16100*/  FMNMX3.FTZ R2, R2, R227, R15, !PT ;  /* 0x000000e302027276 */ /* 0x000fe2000781000f */
[----:B------:R-:W-:Y:S01]  /*16110*/  FFMA.FTZ R178, -R0, R178, R81 ;  /* 0x000000b200b27223 */ /* 0x000fe20000010151 */
[----:B------:R-:W-:Y:S01]  /*16120*/  IADD3 R3, PT, PT, R206, -0xd8, RZ ;  /* 0xffffff28ce037810 */ /* 0x000fe20007ffe0ff */
[CC--:B------:R-:W-:Y:S01]  /*16130*/  FFMA.FTZ R72, -R0.reuse, R5.reuse, R72 ;  /* 0x0000000500487223 */ /* 0x0c0fe20000010148 */
[----:B------:R-:W-:Y:S01]  /*16140*/  FFMA.FTZ R122, -R0, R5, R91 ;  /* 0x00000005007a7223 */ /* 0x000fe2000001015b */
[----:B------:R-:W-:Y:S02]  /*16150*/  FMNMX3.FTZ R2, R2, R231, R19, !PT ;  /* 0x000000e702027276 */ /* 0x000fe40007810013 */
[----:B------:R-:W-:Y:S02]  /*16160*/  IABS R3, R3 ;  /* 0x0000000300037213 */ /* 0x000fe40000000000 */
[----:B------:R-:W-:Y:S02]  /*16170*/  FMNMX3.FTZ R2, R2, R237, R239, !PT ;  /* 0x000000ed02027276 */ /* 0x000fe400078100ef */
[----:B------:R-:W-:Y:S02]  /*16180*/  MOV R7, R3 ;  /* 0x0000000300077202 */ /* 0x000fe40000000f00 */
        /* <DEDUP_REMOVED lines=47> */
[----:B------:R-:W-:Y:S01]  /*16480*/  FMNMX3.FTZ R2, R7, R40, R86, !PT ;  /* 0x0000002807027276 */ /* 0x000fe20007810056 */
[----:B------:R-:W-:Y:S01]  /*16490*/  FFMA.FTZ R90, -R0, R9, R90 ;  /* 0x00000009005a7223 */ /* 0x000fe2000001015a */
[----:B------:R-:W-:Y:S02]  /*164a0*/  FMNMX3.FTZ R7, R26, R111, R125, !PT ;  /* 0x0000006f1a077276 */ /* 0x000fe4000781007d */
        /* <DEDUP_REMOVED lines=18> */
[----:B------:R-:W-:Y:S02]  /*165d0*/  IADD3 R3, PT, PT, R206, -0xf9, RZ ;  /* 0xffffff07ce037810 */ /* 0x000fe40007ffe0ff */
[----:B------:R-:W-:Y:S02]  /*165e0*/  I2FP.F32.S32 R26, R26 ;  /* 0x0000001a001a7245 */ /* 0x000fe40000201400 */
[----:B------:R-:W-:Y:S02]  /*165f0*/  IABS R3, R3 ;  /* 0x0000000300037213 */ /* 0x000fe40000000000 */
[----:B------:R-:W-:Y:S01]  /*16600*/  FMNMX3.FTZ R7, R7, R252, R250, !PT ;  /* 0x000000fc07077276 */ /* 0x000fe200078100fa */
[C---:B------:R-:W-:Y:S01]  /*16610*/  FFMA.FTZ R27, -R0.reuse, R26, R27 ;  /* 0x0000001a001b7223 */ /* 0x040fe2000001011b */
[----:B------:R-:W-:Y:S02]  /*16620*/  I2FP.F32.S32 R3, R3 ;  /* 0x0000000300037245 */ /* 0x000fe40000201400 */
[----:B------:R-:W-:Y:S03]  /*16630*/  FMNMX3.FTZ R7, R7, R244, R242, !PT ;  /* 0x000000f407077276 */ /* 0x000fe600078100f2 */
[CC--:B------:R-:W-:Y:S01]  /*16640*/  FFMA.FTZ R21, -R0.reuse, R3.reuse, R21 ;  /* 0x0000000300157223 */ /* 0x0c0fe20000010115 */
[----:B------:R-:W-:Y:S01]  /*16650*/  FFMA.FTZ R50, -R0, R3, R50 ;  /* 0x0000000300327223 */ /* 0x000fe20000010132 */
[----:B------:R-:W-:Y:S04]  /*16660*/  FMNMX3.FTZ R7, R7, R236, R234, !PT ;  /* 0x000000ec07077276 */ /* 0x000fe800078100ea */
[----:B------:R-:W-:Y:S04]  /*16670*/  FMNMX3.FTZ R7, R7, R230, R228, !PT ;  /* 0x000000e607077276 */ /* 0x000fe800078100e4 */
[----:B------:R-:W-:Y:S04]  /*16680*/  FMNMX3.FTZ R7, R7, R220, R218, !PT ;  /* 0x000000dc07077276 */ /* 0x000fe800078100da */
        /* <DEDUP_REMOVED lines=16> */
[C---:B------:R-:W-:Y:S01]  /*16790*/  IADD3 R5, PT, PT, R206.reuse, -0x100, RZ ;  /* 0xffffff00ce057810 */ /* 0x040fe20007ffe0ff */
[----:B------:R-:W-:Y:S01]  /*167a0*/  SHFL.BFLY PT, R2, R9, 0x2, 0x1f ;  /* 0x0c401f0009027f89 */ /* 0x000fe200000e0000 */
[----:B------:R-:W-:Y:S02]  /*167b0*/  IADD3 R206, PT, PT, R206, 0x100, RZ ;  /* 0x00000100cece7810 */ /* 0x000fe40007ffe0ff */
        /* <DEDUP_REMOVED lines=11> */
[C---:B--2---:R-:W-:Y:S01]  /*16870*/  FMUL.FTZ R49, R20.reuse, R3 ;  /* 0x0000000314317220 */ /* 0x044fe20000410000 */
[----:B------:R-:W-:Y:S01]  /*16880*/  FSETP.NEU.FTZ.AND P1, PT, R3, -INF , PT ;  /* 0xff8000000300780b */ /* 0x000fe20003f3d000 */
[----:B------:R-:W-:Y:S01]  /*16890*/  FMUL.FTZ R47, R20, R2 ;  /* 0x00000002142f7220 */ /* 0x000fe20000410000 */
[C---:B------:R-:W-:Y:S02]  /*168a0*/  FADD.FTZ R5, -R2.reuse, R151 ;  /* 0x0000009702057221 */ /* 0x040fe40000010100 */
[----:B------:R-:W-:Y:S02]  /*168b0*/  FSEL R49, R49, RZ, P1 ;  /* 0x000000ff31317208 */ /* 0x000fe40000800000 */
[----:B------:R-:W-:Y:S01]  /*168c0*/  FSETP.NEU.FTZ.AND P1, PT, R2, -INF , PT ;  /* 0xff8000000200780b */ /* 0x000fe20003f3d000 */
[----:B------:R-:W-:Y:S01]  /*168d0*/  FMUL.FTZ R26, R20, R5 ;  /* 0x00000005141a7220 */ /* 0x000fe20000410000 */
[----:B------:R-:W-:Y:S01]  /*168e0*/  FADD.FTZ R5, -R3, R150 ;  /* 0x0000009603057221 */ /* 0x000fe20000010100 */
[-CC-:B------:R-:W-:Y:S01]  /*168f0*/  FFMA.FTZ R67, R6, R20.reuse, -R49.reuse ;  /* 0x0000001406437223 */ /* 0x180fe20000010831 */
[-CC-:B------:R-:W-:Y:S01]  /*16900*/  FFMA.FTZ R117, R13, R20.reuse, -R49.reuse ;  /* 0x000000140d757223 */ /* 0x180fe20000010831 */
[-CC-:B------:R-:W-:Y:S01]  /*16910*/  FFMA.FTZ R110, R14, R20.reuse, -R49.reuse ;  /* 0x000000140e6e7223 */ /* 0x180fe20000010831 */
[----:B------:R-:W-:Y:S01]  /*16920*/  FMUL.FTZ R25, R20, R5 ;  /* 0x0000000514197220 */ /* 0x000fe20000410000 */
        /* <DEDUP_REMOVED lines=50> */
[----:B-1----:R-:W-:Y:S01]  /*16c50*/  FMUL.FTZ R11, R26, R143 ;  /* 0x0000008f1a0b7220 */ /* 0x002fe20000410000 */
[----:B------:R-:W-:Y:S01]  /*16c60*/  FFMA.FTZ R143, R226, R20, -R49 ;  /* 0x00000014e28f7223 */ /* 0x000fe20000010831 */
[C---:B--2---:R-:W-:Y:S01]  /*16c70*/  FMUL.FTZ R9, R25.reuse, R141 ;  /* 0x0000008d19097220 */ /* 0x044fe20000410000 */
[----:B------:R-:W-:Y:S01]  /*16c80*/  FMUL.FTZ R16, R25, R132 ;  /* 0x0000008419107220 */ /* 0x000fe20000410000 */
        /* <DEDUP_REMOVED lines=18> */
[----:B------:R-:W1:Y:S01]  /*16db0*/  MUFU.EX2 R131, R131 ;  /* 0x0000008300837308 */ /* 0x000e620000000800 */
[-C--:B------:R-:W-:Y:S01]  /*16dc0*/  FFMA.FTZ R51, R10, R20.reuse, -R49 ;  /* 0x000000140a337223 */ /* 0x080fe20000010831 */
[-CC-:B------:R-:W-:Y:S01]  /*16dd0*/  FFMA.FTZ R82, R8, R20.reuse, -R47.reuse ;  /* 0x0000001408527223 */ /* 0x180fe2000001082f */
[-CC-:B------:R-:W-:Y:S01]  /*16de0*/  FFMA.FTZ R172, R227, R20.reuse, -R47.reuse ;  /* 0x00000014e3ac7223 */ /* 0x180fe2000001082f */
[-CC-:B------:R-:W-:Y:S01]  /*16df0*/  FFMA.FTZ R168, R231, R20.reuse, -R47.reuse ;  /* 0x00000014e7a87223 */ /* 0x180fe2000001082f */
[-CC-:B------:R-:W-:Y:S01]  /*16e00*/  FFMA.FTZ R113, R19, R20.reuse, -R47.reuse ;  /* 0x0000001413717223 */ /* 0x180fe2000001082f */
[-CC-:B------:R-:W-:Y:S01]  /*16e10*/  FFMA.FTZ R57, R59, R20.reuse, -R47.reuse ;  /* 0x000000143b397223 */ /* 0x180fe2000001082f */
[-C--:B------:R-:W-:Y:S03]  /*16e20*/  FFMA.FTZ R77, R43, R20.reuse, -R47 ;  /* 0x000000142b4d7223 */ /* 0x080fe6000001082f */
[----:B------:R-:W-:Y:S01]  /*16e30*/  MUFU.EX2 R180, R180 ;  /* 0x000000b400b47308 */ /* 0x000fe20000000800 */
[-C--:B------:R-:W-:Y:S01]  /*16e40*/  FFMA.FTZ R59, R40, R20.reuse, -R49 ;  /* 0x00000014283b7223 */ /* 0x080fe20000010831 */
        /* <DEDUP_REMOVED lines=16> */
[-C--:B------:R-:W-:Y:S01]  /*16f50*/  FFMA.FTZ R95, R95, R20.reuse, -R47 ;  /* 0x000000145f5f7223 */ /* 0x080fe2000001082f */
[-C--:B------:R-:W-:Y:S01]  /*16f60*/  FFMA.FTZ R132, R153, R20.reuse, -R49 ;  /* 0x0000001499847223 */ /* 0x080fe20000010831 */
        /* <DEDUP_REMOVED lines=14> */
[----:B------:R-:W-:Y:S01]  /*17050*/  FMUL.FTZ R10, R26, R142 ;  /* 0x0000008e1a0a7220 */ /* 0x000fe20000410000 */
[----:B------:R-:W-:Y:S01]  /*17060*/  FFMA.FTZ R142, R244, R20, -R47 ;  /* 0x00000014f48e7223 */ /* 0x000fe2000001082f */
[----:B-1----:R-:W-:Y:S01]  /*17070*/  F2FP.BF16.F32.PACK_AB R29, R131, R151 ;  /* 0x00000097831d723e */ /* 0x002fe200000010ff */
[----:B------:R-:W-:Y:S01]  /*17080*/  FMUL.FTZ R8, R25, R140 ;  /* 0x0000008c19087220 */ /* 0x000fe20000410000 */
[--C-:B------:R-:W-:Y:S01]  /*17090*/  FFMA.FTZ R140, R248, R20, -R49.reuse ;  /* 0x00000014f88c7223 */ /* 0x100fe20000010831 */
[----:B------:R-:W-:Y:S03]  /*170a0*/  F2FP.BF16.F32.PACK_AB R30, R127, R174 ;  /* 0x000000ae7f1e723e */ /* 0x000fe600000010ff */
[----:B------:R-:W1:Y:S01]  /*170b0*/  MUFU.EX2 R115, R115 ;  /* 0x0000007300737308 */ /* 0x000e620000000800 */
[----:B--2---:R-:W-:Y:S01]  /*170c0*/  F2FP.BF16.F32.PACK_AB R31, R123, R180 ;  /* 0x000000b47b1f723e */ /* 0x004fe200000010ff */
[----:B------:R-:W-:Y:S01]  /*170d0*/  FMUL.FTZ R18, R26, R134 ;  /* 0x000000861a127220 */ /* 0x000fe20000410000 */
[-C--:B------:R-:W-:Y:S01]  /*170e0*/  FFMA.FTZ R134, R121, R20.reuse, -R49 ;  /* 0x0000001479867223 */ /* 0x080fe20000010831 */
[-C--:B------:R-:W-:Y:S01]  /*170f0*/  FFMA.FTZ R121, R252, R20.reuse, -R47 ;  /* 0x00000014fc797223 */ /* 0x080fe2000001082f */
[----:B------:R-:W-:Y:S01]  /*17100*/  FMUL.FTZ R19, R26, R135 ;  /* 0x000000871a137220 */ /* 0x000fe20000410000 */
[-C--:B------:R-:W-:Y:S01]  /*17110*/  FFMA.FTZ R135, R240, R20.reuse, -R49 ;  /* 0x00000014f0877223 */ /* 0x080fe20000010831 */
[C---:B------:R-:W-:Y:S03]  /*17120*/  FMUL.FTZ R17, R25.reuse, R133 ;  /* 0x0000008519117220 */ /* 0x040fe60000410000 */
[----:B------:R-:W-:Y:S01]  /*17130*/  MUFU.EX2 R168, R168 ;  /* 0x000000a800a87308 */ /* 0x000fe20000000800 */
[----:B------:R-:W-:Y:S01]  /*17140*/  FFMA.FTZ R133, R242, R20, -R47 ;  /* 0x00000014f2857223 */ /* 0x000fe2000001082f */
[----:B------:R-:W-:Y:S01]  /*17150*/  FFMA.FTZ R182, R25, R210, R182 ;  /* 0x000000d219b67223 */ /* 0x000fe200000100b6 */
[----:B------:R-:W-:Y:S01]  /*17160*/  FFMA.FTZ R151, R26, R209, R151 ;  /* 0x000000d11a977223 */ /* 0x000fe20000010097 */
[----:B------:R-:W2:Y:S02]  /*17170*/  S2R R5, SR_TID.X ;  /* 0x0000000000057919 */ /* 0x000ea40000002100 */
[----:B------:R-:W-:Y:S01]  /*17180*/  FADD.FTZ R129, R129, R182 ;  /* 0x000000b681817221 */ /* 0x000fe20000010000 */
[----:B------:R-:W-:Y:S03]  /*17190*/  FADD.FTZ R151, R131, R151 ;  /* 0x0000009783977221 */ /* 0x000fe60000010000 */
[----:B------:R-:W3:Y:S01]  /*171a0*/  MUFU.EX2 R113, R113 ;  /* 0x0000007100717308 */ /* 0x000ee20000000800 */
[----:B------:R-:W-:Y:S01]  /*171b0*/  FADD.FTZ R174, R174, R129 ;  /* 0x00000081aeae7221 */ /* 0x000fe20000010000 */
[----:B------:R-:W-:Y:S01]  /*171c0*/  FADD.FTZ R180, R180, R151 ;  /* 0x00000097b4b47221 */ /* 0x000fe20000010000 */
[----:B------:R-:W-:Y:S02]  /*171d0*/  MOV R151, R2 ;  /* 0x0000000200977202 */ /* 0x000fe40000000f00 */
[----:B------:R-:W-:Y:S05]  /*171e0*/  FADD.FTZ R127, R127, R174 ;  /* 0x000000ae7f7f7221 */ /* 0x000fea0000010000 */
[----:B------:R-:W-:Y:S10]  /*171f0*/  MUFU.EX2 R158, R158 ;  /* 0x0000009e009e7308 */ /* 0x000ff40000000800 */
[----:B------:R-:W5:Y:S10]  /*17200*/  MUFU.EX2 R105, R105 ;  /* 0x0000006900697308 */ /* 0x000f740000000800 */
[----:B------:R-:W-:Y:S01]  /*17210*/  MUFU.EX2 R162, R162 ;  /* 0x000000a200a27308 */ /* 0x000fe20000000800 */
[----:B--2---:R-:W-:Y:S02]  /*17220*/  SHF.R.U32.HI R44, RZ, 0x1, R5 ;  /* 0x00000001ff2c7819 */ /* 0x004fe40000011605 */
[C---:B------:R-:W-:Y:S07]  /*17230*/  SHF.L.U32 R4, R5.reuse, 0x2, RZ ;  /* 0x0000000205047819 */ /* 0x040fee00000006ff */
[----:B------:R-:W2:Y:S01]  /*17240*/  MUFU.EX2 R107, R107 ;  /* 0x0000006b006b7308 */ /* 0x000ea20000000800 */
[----:B------:R-:W-:Y:S02]  /*17250*/  LOP3.LUT R6, R44, 0x8, RZ, 0xc0, !PT ;  /* 0x000000082c067812 */ /* 0x000fe400078ec0ff */
[----:B------:R-:W-:Y:S02]  /*17260*/  LOP3.LUT R4, R4, 0x18, RZ, 0xc0, !PT ;  /* 0x0000001804047812 */ /* 0x000fe400078ec0ff */
[----:B------:R-:W-:Y:S05]  /*17270*/  SHF.L.U32 R5, R5, 0x5, RZ ;  /* 0x0000000505057819 */ /* 0x000fea00000006ff */
[----:B------:R-:W-:Y:S01]  /*17280*/  MUFU.EX2 R150, R150 ;  /* 0x0000009600967308 */ /* 0x000fe20000000800 */
[----:B------:R-:W-:Y:S01]  /*17290*/  LOP3.LUT R7, R6, 0xc0, R5, 0xf8, !PT ;  /* 0x000000c006077812 */ /* 0x000fe200078ef805 */
[----:B------:R-:W-:Y:S01]  /*172a0*/  FMUL.FTZ R6, R26, R146 ;  /* 0x000000921a067220 */ /* 0x000fe20000410000 */
[-C--:B------:R-:W-:Y:S01]  /*172b0*/  FFMA.FTZ R146, R234, R20.reuse, -R47 ;  /* 0x00000014ea927223 */ /* 0x080fe2000001082f */
[----:B------:R-:W-:Y:S06]  /*172c0*/  LOP3.LUT R5, R5, 0x120, RZ, 0xc0, !PT ;  /* 0x0000012005057812 */ /* 0x000fec00078ec0ff */
[----:B------:R-:W2:Y:S01]  /*172d0*/  MUFU.EX2 R103, R103 ;  /* 0x0000006700677308 */ /* 0x000ea20000000800 */
[----:B------:R-:W-:Y:S01]  /*172e0*/  LOP3.LUT R4, R5, R7, R4, 0xf6, !PT ;  /* 0x0000000705047212 */ /* 0x000fe200078ef604 */
[----:B------:R-:W-:Y:S01]  /*172f0*/  FMUL.FTZ R7, R26, R147 ;  /* 0x000000931a077220 */ /* 0x000fe20000410000 */
[-C--:B------:R-:W-:Y:S01]  /*17300*/  FFMA.FTZ R147, R216, R20.reuse, -R49 ;  /* 0x00000014d8937223 */ /* 0x080fe20000010831 */
[C---:B------:R-:W-:Y:S01]  /*17310*/  FMUL.FTZ R5, R25.reuse, R145 ;  /* 0x0000009119057220 */ /* 0x040fe20000410000 */
[----:B------:R-:W-:Y:S01]  /*17320*/  LEA R46, R4, UR6, 0x1 ;  /* 0x00000006042e7c11 */ /* 0x000fe2000f8e08ff */
[----:B------:R-:W-:Y:S04]  /*17330*/  FFMA.FTZ R145, R220, R20, -R47 ;  /* 0x00000014dc917223 */ /* 0x000fe8000001082f */
[----:B------:R-:W-:Y:S01]  /*17340*/  MUFU.EX2 R154, R154 ;  /* 0x0000009a009a7308 */ /* 0x000fe20000000800 */
[C---:B------:R-:W-:Y:S01]  /*17350*/  IADD3 R4, PT, PT, R46.reuse, 0x5000, RZ ;  /* 0x000050002e047810 */ /* 0x040fe20007ffe0ff */
[----:B------:R-:W4:Y:S01]  /*17360*/  LDSM.16.MT88.4 R12, [R46+0x5000] ;  /* 0x005000002e0c783b */ /* 0x000f220000004200 */
[----:B------:R-:W-:Y:S02]  /*17370*/  IADD3 R45, PT, PT, R46, 0x5020, RZ ;  /* 0x000050202e2d7810 */ /* 0x000fe40007ffe0ff */
[----:B------:R-:W-:Y:S01]  /*17380*/  @P0 IADD3 R45, PT, PT, R4, -0x20, RZ ;  /* 0xffffffe0042d0810 */ /* 0x000fe20007ffe0ff */
[----:B------:R-:W-:Y:S01]  /*17390*/  FMUL.FTZ R4, R25, R144 ;  /* 0x0000009019047220 */ /* 0x000fe20000410000 */
[----:B------:R-:W-:Y:S03]  /*173a0*/  FFMA.FTZ R144, R238, R20, -R49 ;  /* 0x00000014ee907223 */ /* 0x000fe60000010831 */
[----:B------:R-:W2:Y:S01]  /*173b0*/  MUFU.EX2 R101, R101 ;  /* 0x0000006500657308 */ /* 0x000ea20000000800 */
[----:B------:R-:W-:Y:S01]  /*173c0*/  ISETP.GT.AND P0, PT, R207, R190, PT ;  /* 0x000000becf00720c */ /* 0x000fe20003f04270 */
[----:B------:R-:W1:Y:S08]  /*173d0*/  LDSM.16.MT88.4 R32, [R45] ;  /* 0x000000002d20783b */ /* 0x000e700000004200 */
[----:B------:R-:W-:Y:S01]  /*173e0*/  MUFU.EX2 R126, R126 ;  /* 0x0000007e007e7308 */ /* 0x000fe20000000800 */
[----:B------:R-:W5:Y:S09]  /*173f0*/  LDSM.16.MT88.4 R36, [R46+0x5400] ;  /* 0x005400002e24783b */ /* 0x000f720000004200 */
[----:B------:R-:W2:Y:S01]  /*17400*/  MUFU.EX2 R93, R93 ;  /* 0x0000005d005d7308 */ /* 0x000ea20000000800 */
[----:B------:R-:W2:Y:S09]  /*17410*/  LDSM.16.MT88.4 R40, [R45+0x400] ;  /* 0x000400002d28783b */ /* 0x000eb20000004200 */
[----:B------:R-:W-:Y:S10]  /*17420*/  MUFU.EX2 R130, R130 ;  /* 0x0000008200827308 */ /* 0x000ff40000000800 */
[----:B------:R-:W2:Y:S01]  /*17430*/  MUFU.EX2 R97, R97 ;  /* 0x0000006100617308 */ /* 0x000ea20000000800 */
[C---:B----4-:R-:W-:Y:S05]  /*17440*/  HMMA.16816.F32.BF16 R4, R28.reuse, R12, R4 ;  /* 0x0000000c1c04723c */ /* 0x050fea0000041804 */
[----:B------:R-:W-:Y:S04]  /*17450*/  FMUL.FTZ R12, R25, R136 ;  /* 0x00000088190c7220 */ /* 0x000fe80000410000 */
[----:B------:R-:W-:Y:S01]  /*17460*/  MUFU.EX2 R120, R120 ;  /* 0x0000007800787308 */ /* 0x000fe20000000800 */
[-C--:B------:R-:W-:Y:S01]  /*17470*/  FFMA.FTZ R136, R125, R20.reuse, -R47 ;  /* 0x000000147d887223 */ /* 0x080fe2000001082f */
[----:B------:R-:W-:Y:S01]  /*17480*/  FFMA.FTZ R125, R246, R20, -R49 ;  /* 0x00000014f67d7223 */ /* 0x000fe20000010831 */
[C---:B------:R-:W-:Y:S03]  /*17490*/  HMMA.16816.F32.BF16 R8, R28.reuse, R14, R8 ;  /* 0x0000000e1c08723c */ /* 0x040fe60000041808 */
[----:B------:R-:W-:Y:S01]  /*174a0*/  FMUL.FTZ R14, R26, R138 ;  /* 0x0000008a1a0e7220 */ /* 0x000fe20000410000 */
[-C--:B------:R-:W-:Y:S03]  /*174b0*/  FFMA.FTZ R138, R250, R20.reuse, -R47 ;  /* 0x00000014fa8a7223 */ /* 0x080fe6000001082f */
[----:B------:R-:W4:Y:S01]  /*174c0*/  MUFU.EX2 R91, R91 ;  /* 0x0000005b005b7308 */ /* 0x000f220000000800 */
[----:B------:R-:W-:Y:S01]  /*174d0*/  FMUL.FTZ R15, R26, R139 ;  /* 0x0000008b1a0f7220 */ /* 0x000fe20000410000 */
[-C--:B------:R-:W-:Y:S01]  /*174e0*/  FFMA.FTZ R139, R232, R20.reuse, -R49 ;  /* 0x00000014e88b7223 */ /* 0x080fe20000010831 */
[----:B------:R-:W-:Y:S01]  /*174f0*/  FMUL.FTZ R13, R25, R137 ;  /* 0x00000089190d7220 */ /* 0x000fe20000410000 */
[-CC-:B------:R-:W-:Y:S01]  /*17500*/  FFMA.FTZ R137, R236, R20.reuse, -R47.reuse ;  /* 0x00000014ec897223 */ /* 0x180fe2000001082f */
[----:B------:R-:W-:Y:S01]  /*17510*/  FADD.FTZ R25, R123, R180 ;  /* 0x000000b47b197221 */ /* 0x000fe20000010000 */
[----:B------:R-:W-:Y:S04]  /*17520*/  FFMA.FTZ R123, R160, R20, -R47 ;  /* 0x00000014a07b7223 */ /* 0x000fe8000001082f */
[----:B------:R-:W-:Y:S01]  /*17530*/  MUFU.EX2 R124, R124 ;  /* 0x0000007c007c7308 */ /* 0x000fe20000000800 */
[C---:B-1----:R-:W-:Y:S09]  /*17540*/  HMMA.16816.F32.BF16 R12, R28.reuse, R32, R12 ;  /* 0x000000201c0c723c */ /* 0x042ff2000004180c */
[----:B------:R-:W1:Y:S01]  /*17550*/  MUFU.EX2 R89, R89 ;  /* 0x0000005900597308 */ /* 0x000e620000000800 */
[----:B------:R-:W-:Y:S01]  /*17560*/  HMMA.16816.F32.BF16 R16, R28, R34, R16 ;  /* 0x000000221c10723c */ /* 0x000fe20000041810 */
[----:B------:R-:W4:Y:S02]  /*17570*/  LDSM.16.MT88.4 R32, [R46+0x5800] ;  /* 0x005800002e20783b */ /* 0x000f240000004200 */
[----:B------:R-:W-:Y:S01]  /*17580*/  F2FP.BF16.F32.PACK_AB R28, R117, R170 ;  /* 0x000000aa751c723e */ /* 0x000fe200000010ff */
[----:B------:R-:W-:Y:S01]  /*17590*/  FADD.FTZ R170, R170, R127 ;  /* 0x0000007faaaa7221 */ /* 0x000fe20000010000 */
[----:B------:R-:W-:Y:S04]  /*175a0*/  F2FP.BF16.F32.PACK_AB R29, R119, R172 ;  /* 0x000000ac771d723e */ /* 0x000fe800000010ff */
[----:B------:R-:W-:Y:S01]  /*175b0*/  MUFU.EX2 R110, R110 ;  /* 0x0000006e006e7308 */ /* 0x000fe20000000800 */
[----:B------:R-:W-:Y:S01]  /*175c0*/  F2FP.BF16.F32.PACK_AB R30, R115, R164 ;  /* 0x000000a4731e723e */ /* 0x000fe200000010ff */
[----:B------:R-:W-:Y:S01]  /*175d0*/  FADD.FTZ R172, R172, R25 ;  /* 0x00000019acac7221 */ /* 0x000fe20000010000 */
[----:B---3--:R-:W-:Y:S01]  /*175e0*/  F2FP.BF16.F32.PACK_AB R31, R113, R168 ;  /* 0x000000a8711f723e */ /* 0x008fe200000010ff */
[----:B------:R-:W-:Y:S02]  /*175f0*/  FADD.FTZ R117, R117, R170 ;  /* 0x000000aa75757221 */ /* 0x000fe40000010000 */
[----:B------:R-:W-:Y:S04]  /*17600*/  FADD.FTZ R119, R119, R172 ;  /* 0x000000ac77777221 */ /* 0x000fe80000010000 */
[----:B------:R-:W3:Y:S01]  /*17610*/  MUFU.EX2 R81, R81 ;  /* 0x0000005100517308 */ /* 0x000ee20000000800 */
[----:B------:R-:W-:Y:S01]  /*17620*/  FADD.FTZ R164, R164, R117 ;  /* 0x00000075a4a47221 */ /* 0x000fe20000010000 */
[C---:B-----5:R-:W-:Y:S03]  /*17630*/  HMMA.16816.F32.BF16 R4, R28.reuse, R36, R4 ;  /* 0x000000241c04723c */ /* 0x060fe60000041804 */
[----:B------:R-:W-:Y:S01]  /*17640*/  FADD.FTZ R168, R168, R119 ;  /* 0x00000077a8a87221 */ /* 0x000fe20000010000 */
[----:B------:R-:W-:Y:S04]  /*17650*/  FADD.FTZ R115, R115, R164 ;  /* 0x000000a473737221 */ /* 0x000fe80000010000 */
[----:B------:R-:W-:Y:S01]  /*17660*/  MUFU.EX2 R118, R118 ;  /* 0x0000007600767308 */ /* 0x000fe20000000800 */
[----:B------:R-:W-:Y:S01]  /*17670*/  FADD.FTZ R25, R113, R168 ;  /* 0x000000a871197221 */ /* 0x000fe20000010000 */
[C---:B------:R-:W-:Y:S01]  /*17680*/  HMMA.16816.F32.BF16 R8, R28.reuse, R38, R8 ;  /* 0x000000261c08723c */ /* 0x040fe20000041808 */
[----:B------:R-:W5:Y:S02]  /*17690*/  LDSM.16.MT88.4 R36, [R45+0x800] ;  /* 0x000800002d24783b */ /* 0x000f640000004200 */
[----:B------:R-:W-:Y:S05]  /*176a0*/  FFMA.FTZ R113, R152, R20, -R49 ;  /* 0x0000001498717223 */ /* 0x000fea0000010831 */
[----:B------:R-:W3:Y:S01]  /*176b0*/  MUFU.EX2 R83, R83 ;  /* 0x0000005300537308 */ /* 0x000ee20000000800 */
[C---:B--2---:R-:W-:Y:S09]  /*176c0*/  HMMA.16816.F32.BF16 R12, R28.reuse, R40, R12 ;  /* 0x000000281c0c723c */ /* 0x044ff2000004180c */
[----:B------:R-:W-:Y:S01]  /*176d0*/  MUFU.EX2 R102, R102 ;  /* 0x0000006600667308 */ /* 0x000fe20000000800 */
[----:B------:R-:W-:Y:S01]  /*176e0*/  HMMA.16816.F32.BF16 R16, R28, R42, R16 ;  /* 0x0000002a1c10723c */ /* 0x000fe20000041810 */
[----:B------:R-:W2:Y:S02]  /*176f0*/  LDSM.16.MT88.4 R40, [R46+0x5c00] ;  /* 0x005c00002e28783b */ /* 0x000ea40000004200 */
[----:B------:R-:W-:Y:S01]  /*17700*/  F2FP.BF16.F32.PACK_AB R28, R105, R158 ;  /* 0x0000009e691c723e */ /* 0x000fe200000010ff */
[----:B------:R-:W-:Y:S01]  /*17710*/  FADD.FTZ R158, R158, R115 ;  /* 0x000000739e9e7221 */ /* 0x000fe20000010000 */
[----:B------:R-:W-:Y:S04]  /*17720*/  F2FP.BF16.F32.PACK_AB R29, R107, R162 ;  /* 0x000000a26b1d723e */ /* 0x000fe800000010ff */
[----:B------:R-:W3:Y:S01]  /*17730*/  MUFU.EX2 R79, R79 ;  /* 0x0000004f004f7308 */ /* 0x000ee20000000800 */
        /* <DEDUP_REMOVED lines=11> */
[----:B------:R-:W4:Y:S01]  /*177f0*/  MUFU.EX2 R77, R77 ;  /* 0x0000004d004d7308 */ /* 0x000f220000000800 */
[----:B------:R-:W-:Y:S01]  /*17800*/  FADD.FTZ R25, R101, R154 ;  /* 0x0000009a65197221 */ /* 0x000fe20000010000 */
[C---:B------:R-:W-:Y:S01]  /*17810*/  HMMA.16816.F32.BF16 R8, R28.reuse, R34, R8 ;  /* 0x000000221c08723c */ /* 0x040fe20000041808 */
[----:B------:R-:W3:Y:S02]  /*17820*/  LDSM.16.MT88.4 R32, [R45+0xc00] ;  /* 0x000c00002d20783b */ /* 0x000ee40000004200 */
[----:B------:R-:W-:Y:S05]  /*17830*/  FFMA.FTZ R101, R114, R20, -R47 ;  /* 0x0000001472657223 */ /* 0x000fea000001082f */
        /* <DEDUP_REMOVED lines=9> */
[----:B------:R-:W-:Y:S01]  /*178d0*/  F2FP.BF16.F32.PACK_AB R30, R91, R120 ;  /* 0x000000785b1e723e */ /* 0x000fe200000010ff */
[----:B------:R-:W-:Y:S01]  /*178e0*/  FADD.FTZ R130, R130, R25 ;  /* 0x0000001982827221 */ /* 0x000fe20000010000 */
[----:B-1----:R-:W-:Y:S01]  /*178f0*/  F2FP.BF16.F32.PACK_AB R31, R89, R124 ;  /* 0x0000007c591f723e */ /* 0x002fe200000010ff */
[----:B------:R-:W-:Y:S02]  /*17900*/  FADD.FTZ R93, R93, R126 ;  /* 0x0000007e5d5d7221 */ /* 0x000fe40000010000 */
[----:B------:R-:W-:Y:S04]  /*17910*/  FADD.FTZ R97, R97, R130 ;  /* 0x0000008261617221 */ /* 0x000fe80000010000 */
[----:B------:R-:W1:Y:S01]  /*17920*/  MUFU.EX2 R75, R75 ;  /* 0x0000004b004b7308 */ /* 0x000e620000000800 */
[----:B------:R-:W-:Y:S01]  /*17930*/  FADD.FTZ R120, R120, R93 ;  /* 0x0000005d78787221 */ /* 0x000fe20000010000 */
[C---:B--2---:R-:W-:Y:S03]  /*17940*/  HMMA.16816.F32.BF16 R4, R28.reuse, R40, R4 ;  /* 0x000000281c04723c */ /* 0x044fe60000041804 */
[----:B------:R-:W-:Y:S01]  /*17950*/  FADD.FTZ R124, R124, R97 ;  /* 0x000000617c7c7221 */ /* 0x000fe20000010000 */
[----:B------:R-:W-:Y:S04]  /*17960*/  FADD.FTZ R91, R91, R120 ;  /* 0x000000785b5b7221 */ /* 0x000fe80000010000 */
[----:B------:R-:W-:Y:S01]  /*17970*/  MUFU.EX2 R88, R88 ;  /* 0x0000005800587308 */ /* 0x000fe20000000800 */
[----:B------:R-:W-:Y:S01]  /*17980*/  FADD.FTZ R25, R89, R124 ;  /* 0x0000007c59197221 */ /* 0x000fe20000010000 */
[C---:B------:R-:W-:Y:S01]  /*17990*/  HMMA.16816.F32.BF16 R8, R28.reuse, R42, R8 ;  /* 0x0000002a1c08723c */ /* 0x040fe20000041808 */
[----:B------:R-:W2:Y:S02]  /*179a0*/  LDSM.16.MT88.4 R40, [R45+0x1000] ;  /* 0x001000002d28783b */ /* 0x000ea40000004200 */
[----:B------:R-:W-:Y:S05]  /*179b0*/  FFMA.FTZ R89, R104, R20, -R49 ;  /* 0x0000001468597223 */ /* 0x000fea0000010831 */
[----:B------:R-:W1:Y:S01]  /*179c0*/  MUFU.EX2 R67, R67 ;  /* 0x0000004300437308 */ /* 0x000e620000000800 */
[C---:B---3--:R-:W-:Y:S09]  /*179d0*/  HMMA.16816.F32.BF16 R12, R28.reuse, R32, R12 ;  /* 0x000000201c0c723c */ /* 0x048ff2000004180c */
[----:B------:R-:W-:Y:S01]  /*179e0*/  MUFU.EX2 R92, R92 ;  /* 0x0000005c005c7308 */ /* 0x000fe20000000800 */
[----:B------:R-:W-:Y:S01]  /*179f0*/  HMMA.16816.F32.BF16 R16, R28, R34, R16 ;  /* 0x000000221c10723c */ /* 0x000fe20000041810 */
[----:B------:R-:W3:Y:S02]  /*17a00*/  LDSM.16.MT88.4 R32, [R46+0x6400] ;  /* 0x006400002e20783b */ /* 0x000ee40000004200 */
[----:B------:R-:W-:Y:S01]  /*17a10*/  F2FP.BF16.F32.PACK_AB R28, R81, R110 ;  /* 0x0000006e511c723e */ /* 0x000fe200000010ff */
[----:B------:R-:W-:Y:S01]  /*17a20*/  FADD.FTZ R110, R110, R91 ;  /* 0x0000005b6e6e7221 */ /* 0x000fe20000010000 */
[----:B------:R-:W-:Y:S04]  /*17a30*/  F2FP.BF16.F32.PACK_AB R29, R83, R118 ;  /* 0x00000076531d723e */ /* 0x000fe800000010ff */
[----:B------:R-:W1:Y:S01]  /*17a40*/  MUFU.EX2 R65, R65 ;  /* 0x0000004100417308 */ /* 0x000e620000000800 */
[----:B------:R-:W-:Y:S01]  /*17a50*/  F2FP.BF16.F32.PACK_AB R30, R79, R102 ;  /* 0x000000664f1e723e */ /* 0x000fe200000010ff */
[----:B------:R-:W-:Y:S01]  /*17a60*/  FADD.FTZ R118, R118, R25 ;  /* 0x0000001976767221 */ /* 0x000fe20000010000 */
[----:B----4-:R-:W-:Y:S01]  /*17a70*/  F2FP.BF16.F32.PACK_AB R31, R77, R106 ;  /* 0x0000006a4d1f723e */ /* 0x010fe200000010ff */
[----:B------:R-:W-:Y:S02]  /*17a80*/  FADD.FTZ R81, R81, R110 ;  /* 0x0000006e51517221 */ /* 0x000fe40000010000 */
[----:B------:R-:W-:Y:S04]  /*17a90*/  FADD.FTZ R83, R83, R118 ;  /* 0x0000007653537221 */ /* 0x000fe80000010000 */
[----:B------:R-:W4:Y:S01]  /*17aa0*/  MUFU.EX2 R76, R76 ;  /* 0x0000004c004c7308 */ /* 0x000f220000000800 */
[----:B------:R-:W-:Y:S01]  /*17ab0*/  FADD.FTZ R102, R102, R81 ;  /* 0x0000005166667221 */ /* 0x000fe20000010000 */
[C---:B-----5:R-:W-:Y:S03]  /*17ac0*/  HMMA.16816.F32.BF16 R4, R28.reuse, R36, R4 ;  /* 0x000000241c04723c */ /* 0x060fe60000041804 */
[----:B------:R-:W-:Y:S01]  /*17ad0*/  FADD.FTZ R106, R106, R83 ;  /* 0x000000536a6a7221 */ /* 0x000fe20000010000 */
[----:B------:R-:W-:Y:S04]  /*17ae0*/  FADD.FTZ R79, R79, R102 ;  /* 0x000000664f4f7221 */ /* 0x000fe80000010000 */
[----:B------:R-:W5:Y:S01]  /*17af0*/  MUFU.EX2 R53, R53 ;  /* 0x0000003500357308 */ /* 0x000f620000000800 */
[----:B------:R-:W-:Y:S01]  /*17b00*/  FADD.FTZ R25, R77, R106 ;  /* 0x0000006a4d197221 */ /* 0x000fe20000010000 */
[C---:B------:R-:W-:Y:S01]  /*17b10*/  HMMA.16816.F32.BF16 R8, R28.reuse, R38, R8 ;  /* 0x000000261c08723c */ /* 0x040fe20000041808 */
[----:B------:R-:W5:Y:S02]  /*17b20*/  LDSM.16.MT88.4 R36, [R45+0x1400] ;  /* 0x001400002d24783b */ /* 0x000f640000004200 */
[----:B------:R-:W-:Y:S05]  /*17b30*/  FFMA.FTZ R77, R80, R20, -R47 ;  /* 0x00000014504d7223 */ /* 0x000fea000001082f */
[----:B------:R-:W-:Y:S01]  /*17b40*/  MUFU.EX2 R84, R84 ;  /* 0x0000005400547308 */ /* 0x000fe20000000800 */
[C---:B--2---:R-:W-:Y:S09]  /*17b50*/  HMMA.16816.F32.BF16 R12, R28.reuse, R40, R12 ;  /* 0x000000281c0c723c */ /* 0x044ff2000004180c */
[----:B------:R-:W2:Y:S01]  /*17b60*/  MUFU.EX2 R61, R61 ;  /* 0x0000003d003d7308 */ /* 0x000ea20000000800 */
[----:B------:R-:W-:Y:S01]  /*17b70*/  HMMA.16816.F32.BF16 R16, R28, R42, R16 ;  /* 0x0000002a1c10723c */ /* 0x000fe20000041810 */
[----:B------:R-:W2:Y:S02]  /*17b80*/  LDSM.16.MT88.4 R40, [R46+0x6800] ;  /* 0x006800002e28783b */ /* 0x000ea40000004200 */
[----:B------:R-:W-:Y:S01]  /*17b90*/  F2FP.BF16.F32.PACK_AB R28, R69, R94 ;  /* 0x0000005e451c723e */ /* 0x000fe200000010ff */
[----:B------:R-:W-:Y:S01]  /*17ba0*/  FADD.FTZ R94, R94, R79 ;  /* 0x0000004f5e5e7221 */ /* 0x000fe20000010000 */
[----:B-1----:R-:W-:Y:S04]  /*17bb0*/  F2FP.BF16.F32.PACK_AB R29, R75, R98 ;  /* 0x000000624b1d723e */ /* 0x002fe800000010ff */
[----:B------:R-:W-:Y:S01]  /*17bc0*/  MUFU.EX2 R55, R55 ;  /* 0x0000003700377308 */ /* 0x000fe20000000800 */
[----:B------:R-:W-:Y:S01]  /*17bd0*/  F2FP.BF16.F32.PACK_AB R30, R67, R88 ;  /* 0x00000058431e723e */ /* 0x000fe200000010ff */
[----:B------:R-:W-:Y:S01]  /*17be0*/  FADD.FTZ R98, R98, R25 ;  /* 0x0000001962627221 */ /* 0x000fe20000010000 */
[----:B------:R-:W-:Y:S01]  /*17bf0*/  F2FP.BF16.F32.PACK_AB R31, R65, R92 ;  /* 0x0000005c411f723e */ /* 0x000fe200000010ff */
        /* <DEDUP_REMOVED lines=8> */
[----:B------:R-:W-:Y:S01]  /*17c80*/  FADD.FTZ R25, R65, R92 ;  /* 0x0000005c41197221 */ /* 0x000fe20000010000 */
[C---:B------:R-:W-:Y:S01]  /*17c90*/  HMMA.16816.F32.BF16 R8, R28.reuse, R34, R8 ;  /* 0x000000221c08723c */ /* 0x040fe20000041808 */
[----:B------:R-:W3:Y:S02]  /*17ca0*/  LDSM.16.MT88.4 R32, [R45+0x1800] ;  /* 0x001800002d20783b */ /* 0x000ee40000004200 */
[----:B------:R-:W-:Y:S01]  /*17cb0*/  FFMA.FTZ R65, R68, R20, -R49 ;  /* 0x0000001444417223 */ /* 0x000fe20000010831 */
[----:B----4-:R-:W-:Y:S04]  /*17cc0*/  FADD.FTZ R26, R76, R67 ;  /* 0x000000434c1a7221 */ /* 0x010fe80000010000 */
[----:B------:R-:W4:Y:S01]  /*17cd0*/  MUFU.EX2 R57, R57 ;  /* 0x0000003900397308 */ /* 0x000f220000000800 */
[C---:B-----5:R-:W-:Y:S03]  /*17ce0*/  HMMA.16816.F32.BF16 R12, R28.reuse, R36, R12 ;  /* 0x000000241c0c723c */ /* 0x060fe6000004180c */
[C---:B------:R-:W-:Y:S06]  /*17cf0*/  FADD.FTZ R26, R53.reuse, R26 ;  /* 0x0000001a351a7221 */ /* 0x040fec0000010000 */
[----:B------:R-:W5:Y:S01]  /*17d00*/  MUFU.EX2 R70, R70 ;  /* 0x0000004600467308 */ /* 0x000f620000000800 */
[----:B------:R-:W-:Y:S01]  /*17d10*/  HMMA.16816.F32.BF16 R16, R28, R38, R16 ;  /* 0x000000261c10723c */ /* 0x000fe20000041810 */
[----:B------:R-:W3:Y:S02]  /*17d20*/  LDSM.16.MT88.4 R36, [R46+0x6c00] ;  /* 0x006c00002e24783b */ /* 0x000ee40000004200 */
[----:B------:R-:W-:Y:S01]  /*17d30*/  F2FP.BF16.F32.PACK_AB R28, R53, R76 ;  /* 0x0000004c351c723e */ /* 0x000fe200000010ff */
[----:B------:R-:W-:Y:S01]  /*17d40*/  FFMA.FTZ R53, R64, R20, -R47 ;  /* 0x0000001440357223 */ /* 0x000fe2000001082f */
[----:B--2---:R-:W-:Y:S04]  /*17d50*/  F2FP.BF16.F32.PACK_AB R29, R61, R84 ;  /* 0x000000543d1d723e */ /* 0x004fe800000010ff */
[----:B------:R-:W2:Y:S01]  /*17d60*/  MUFU.EX2 R51, R51 ;  /* 0x0000003300337308 */ /* 0x000ea20000000800 */
[----:B-1----:R-:W-:Y:S01]  /*17d70*/  F2FP.BF16.F32.PACK_AB R30, R74, R55 ;  /* 0x000000374a1e723e */ /* 0x002fe200000010ff */
[----:B------:R-:W-:Y:S01]  /*17d80*/  FADD.FTZ R84, R84, R25 ;  /* 0x0000001954547221 */ /* 0x000fe20000010000 */
[----:B----4-:R-:W-:Y:S01]  /*17d90*/  F2FP.BF16.F32.PACK_AB R31, R57, R78 ;  /* 0x0000004e391f723e */ /* 0x010fe200000010ff */
[----:B------:R-:W-:Y:S01]  /*17da0*/  FADD.FTZ R25, R55, R26 ;  /* 0x0000001a37197221 */ /* 0x000fe20000010000 */
[-C--:B------:R-:W-:Y:S01]  /*17db0*/  FFMA.FTZ R55, R56, R20.reuse, -R47 ;  /* 0x0000001438377223 */ /* 0x080fe2000001082f */
[----:B------:R-:W-:Y:S04]  /*17dc0*/  FADD.FTZ R61, R61, R84 ;  /* 0x000000543d3d7221 */ /* 0x000fe80000010000 */
[----:B------:R-:W-:Y:S01]  /*17dd0*/  MUFU.EX2 R63, R63 ;  /* 0x0000003f003f7308 */ /* 0x000fe20000000800 */
[----:B------:R-:W-:Y:S01]  /*17de0*/  FADD.FTZ R25, R74, R25 ;  /* 0x000000194a197221 */ /* 0x000fe20000010000 */
[C---:B------:R-:W-:Y:S03]  /*17df0*/  HMMA.16816.F32.BF16 R4, R28.reuse, R40, R4 ;  /* 0x000000281c04723c */ /* 0x040fe60000041804 */
[----:B------:R-:W-:Y:S01]  /*17e00*/  FADD.FTZ R78, R78, R61 ;  /* 0x0000003d4e4e7221 */ /* 0x000fe20000010000 */
[----:B-----5:R-:W-:Y:S04]  /*17e10*/  FADD.FTZ R26, R70, R25 ;  /* 0x00000019461a7221 */ /* 0x020fe80000010000 */
[----:B------:R-:W1:Y:S01]  /*17e20*/  MUFU.EX2 R82, R82 ;  /* 0x0000005200527308 */ /* 0x000e620000000800 */
[----:B------:R-:W-:Y:S01]  /*17e30*/  FADD.FTZ R78, R57, R78 ;  /* 0x0000004e394e7221 */ /* 0x000fe20000010000 */
[C---:B------:R-:W-:Y:S01]  /*17e40*/  HMMA.16816.F32.BF16 R8, R28.reuse, R42, R8 ;  /* 0x0000002a1c08723c */ /* 0x040fe20000041808 */
[----:B------:R-:W4:Y:S02]  /*17e50*/  LDSM.16.MT88.4 R40, [R45+0x1c00] ;  /* 0x001c00002d28783b */ /* 0x000f240000004200 */
[-C--:B------:R-:W-:Y:S01]  /*17e60*/  FFMA.FTZ R57, R50, R20.reuse, -R49 ;  /* 0x0000001432397223 */ /* 0x080fe20000010831 */
[----:B------:R-:W-:Y:S01]  /*17e70*/  FFMA.FTZ R50, R24, R20, -R47 ;  /* 0x0000001418327223 */ /* 0x000fe2000001082f */
[C---:B--2---:R-:W-:Y:S03]  /*17e80*/  FADD.FTZ R26, R51.reuse, R26 ;  /* 0x0000001a331a7221 */ /* 0x044fe60000010000 */
[----:B------:R-:W-:Y:S01]  /*17e90*/  MUFU.EX2 R59, R59 ;  /* 0x0000003b003b7308 */ /* 0x000fe20000000800 */
[C---:B---3--:R-:W-:Y:S09]  /*17ea0*/  HMMA.16816.F32.BF16 R12, R28.reuse, R32, R12 ;  /* 0x000000201c0c723c */ /* 0x048ff2000004180c */
[----:B------:R-:W2:Y:S01]  /*17eb0*/  MUFU.EX2 R86, R86 ;  /* 0x0000005600567308 */ /* 0x000ea20000000800 */
[----:B------:R-:W-:Y:S01]  /*17ec0*/  HMMA.16816.F32.BF16 R16, R28, R34, R16 ;  /* 0x000000221c10723c */ /* 0x000fe20000041810 */
[----:B------:R-:W3:Y:S02]  /*17ed0*/  LDSM.16.MT88.4 R32, [R46+0x7000] ;  /* 0x007000002e20783b */ /* 0x000ee40000004200 */
[----:B------:R-:W-:Y:S01]  /*17ee0*/  F2FP.BF16.F32.PACK_AB R28, R51, R70 ;  /* 0x00000046331c723e */ /* 0x000fe200000010ff */
[-C--:B------:R-:W-:Y:S01]  /*17ef0*/  FFMA.FTZ R51, R60, R20.reuse, -R49 ;  /* 0x000000143c337223 */ /* 0x080fe20000010831 */
[C---:B-1----:R-:W-:Y:S04]  /*17f00*/  F2FP.BF16.F32.PACK_AB R29, R82.reuse, R63 ;  /* 0x0000003f521d723e */ /* 0x042fe800000010ff */
[----:B------:R-:W-:Y:S01]  /*17f10*/  MUFU.EX2 R73, R73 ;  /* 0x0000004900497308 */ /* 0x000fe20000000800 */
[----:B------:R-:W-:Y:S04]  /*17f20*/  FADD.FTZ R63, R63, R78 ;  /* 0x0000004e3f3f7221 */ /* 0x000fe80000010000 */
[----:B------:R-:W-:Y:S05]  /*17f30*/  FADD.FTZ R82, R82, R63 ;  /* 0x0000003f52527221 */ /* 0x000fea0000010000 */
[----:B------:R-:W1:Y:S01]  /*17f40*/  MUFU.EX2 R96, R96 ;  /* 0x0000006000607308 */ /* 0x000e620000000800 */
[C---:B--2---:R-:W-:Y:S01]  /*17f50*/  F2FP.BF16.F32.PACK_AB R30, R86.reuse, R59 ;  /* 0x0000003b561e723e */ /* 0x044fe200000010ff */
[----:B------:R-:W-:Y:S04]  /*17f60*/  FADD.FTZ R59, R59, R26 ;  /* 0x0000001a3b3b7221 */ /* 0x000fe80000010000 */
[----:B------:R-:W-:Y:S01]  /*17f70*/  FADD.FTZ R86, R86, R59 ;  /* 0x0000003b56567221 */ /* 0x000fe20000010000 */
[----:B------:R-:W-:Y:S03]  /*17f80*/  FFMA.FTZ R59, R23, R20, -R47 ;  /* 0x00000014173b7223 */ /* 0x000fe6000001082f */
        /* <DEDUP_REMOVED lines=15> */
[----:B--2---:R-:W-:Y:S01]  /*18080*/  F2FP.BF16.F32.PACK_AB R28, R100, R71 ;  /* 0x00000047641c723e */ /* 0x004fe200000010ff */
[----:B------:R-:W-:Y:S01]  /*18090*/  FADD.FTZ R71, R71, R86 ;  /* 0x0000005647477221 */ /* 0x000fe20000010000 */
[C---:B-1----:R-:W-:Y:S01]  /*180a0*/  F2FP.BF16.F32.PACK_AB R29, R87.reuse, R112 ;  /* 0x00000070571d723e */ /* 0x042fe200000010ff */
        /* <DEDUP_REMOVED lines=14> */
[C---:B---3--:R-:W-:Y:S09]  /*18190*/  HMMA.16816.F32.BF16 R4, R28.reuse, R32, R4 ;  /* 0x000000201c04723c */ /* 0x048ff20000041804 */
[----:B------:R-:W1:Y:S01]  /*181a0*/  MUFU.EX2 R136, R136 ;  /* 0x0000008800887308 */ /* 0x000e620000000800 */
[C---:B------:R-:W-:Y:S01]  /*181b0*/  HMMA.16816.F32.BF16 R8, R28.reuse, R34, R8 ;  /* 0x000000221c08723c */ /* 0x040fe20000041808 */
[----:B------:R-:W3:Y:S08]  /*181c0*/  LDSM.16.MT88.4 R32, [R45+0x2400] ;  /* 0x002400002d20783b */ /* 0x000ef00000004200 */
[----:B------:R-:W4:Y:S01]  /*181d0*/  MUFU.EX2 R109, R109 ;  /* 0x0000006d006d7308 */ /* 0x000f220000000800 */
[C---:B-----5:R-:W-:Y:S09]  /*181e0*/  HMMA.16816.F32.BF16 R12, R28.reuse, R36, R12 ;  /* 0x000000241c0c723c */ /* 0x060ff2000004180c */
[----:B------:R-:W5:Y:S01]  /*181f0*/  MUFU.EX2 R134, R134 ;  /* 0x0000008600867308 */ /* 0x000f620000000800 */
[----:B------:R-:W-:Y:S01]  /*18200*/  HMMA.16816.F32.BF16 R16, R28, R38, R16 ;  /* 0x000000261c10723c */ /* 0x000fe20000041810 */
[----:B------:R-:W3:Y:S02]  /*18210*/  LDSM.16.MT88.4 R36, [R46+0x7800] ;  /* 0x007800002e24783b */ /* 0x000ee40000004200 */
[----:B--2---:R-:W-:Y:S01]  /*18220*/  F2FP.BF16.F32.PACK_AB R28, R132, R99 ;  /* 0x00000063841c723e */ /* 0x004fe200000010ff */
[----:B------:R-:W-:Y:S01]  /*18230*/  FADD.FTZ R99, R99, R116 ;  /* 0x0000007463637221 */ /* 0x000fe20000010000 */
[----:B-1----:R-:W-:Y:S01]  /*18240*/  F2FP.BF16.F32.PACK_AB R29, R136, R111 ;  /* 0x0000006f881d723e */ /* 0x002fe200000010ff */
[----:B------:R-:W-:Y:S03]  /*18250*/  FADD.FTZ R111, R111, R128 ;  /* 0x000000806f6f7221 */ /* 0x000fe60000010000 */
[----:B------:R-:W-:Y:S01]  /*18260*/  MUFU.EX2 R121, R121 ;  /* 0x0000007900797308 */ /* 0x000fe20000000800 */
[----:B------:R-:W-:Y:S01]  /*18270*/  FADD.FTZ R132, R132, R99 ;  /* 0x0000006384847221 */ /* 0x000fe20000010000 */
[----:B------:R-:W-:Y:S03]  /*18280*/  FADD.FTZ R136, R136, R111 ;  /* 0x0000006f88887221 */ /* 0x000fe60000010000 */
[----:B----4-:R-:W-:Y:S05]  /*18290*/  FADD.FTZ R25, R109, R132 ;  /* 0x000000846d197221 */ /* 0x010fea0000010000 */
[----:B------:R-:W1:Y:S01]  /*182a0*/  MUFU.EX2 R138, R138 ;  /* 0x0000008a008a7308 */ /* 0x000e620000000800 */
[C---:B-----5:R-:W-:Y:S01]  /*182b0*/  F2FP.BF16.F32.PACK_AB R30, R134.reuse, R109 ;  /* 0x0000006d861e723e */ /* 0x060fe200000010ff */
[----:B------:R-:W-:Y:S08]  /*182c0*/  FADD.FTZ R25, R134, R25 ;  /* 0x0000001986197221 */ /* 0x000ff00000010000 */
[----:B------:R-:W2:Y:S10]  /*182d0*/  MUFU.EX2 R140, R140 ;  /* 0x0000008c008c7308 */ /* 0x000eb40000000800 */
[----:B------:R-:W4:Y:S01]  /*182e0*/  MUFU.EX2 R125, R125 ;  /* 0x0000007d007d7308 */ /* 0x000f220000000800 */
[C---:B-1----:R-:W-:Y:S01]  /*182f0*/  F2FP.BF16.F32.PACK_AB R31, R138.reuse, R121 ;  /* 0x000000798a1f723e */ /* 0x042fe200000010ff */
[----:B------:R-:W-:Y:S04]  /*18300*/  FADD.FTZ R121, R121, R136 ;  /* 0x0000008879797221 */ /* 0x000fe80000010000 */
[----:B------:R-:W-:Y:S04]  /*18310*/  FADD.FTZ R121, R138, R121 ;  /* 0x000000798a797221 */ /* 0x000fe80000010000 */
[----:B------:R-:W-:Y:S01]  /*18320*/  MUFU.EX2 R142, R142 ;  /* 0x0000008e008e7308 */ /* 0x000fe20000000800 */
[C---:B------:R-:W-:Y:S03]  /*18330*/  HMMA.16816.F32.BF16 R4, R28.reuse, R40, R4 ;  /* 0x000000281c04723c */ /* 0x040fe60000041804 */
[----:B--2---:R-:W-:Y:S06]  /*18340*/  FADD.FTZ R26, R140, R25 ;  /* 0x000000198c1a7221 */ /* 0x004fec0000010000 */
[----:B------:R-:W1:Y:S01]  /*18350*/  MUFU.EX2 R133, R133 ;  /* 0x0000008500857308 */ /* 0x000e620000000800 */
[C---:B------:R-:W-:Y:S01]  /*18360*/  HMMA.16816.F32.BF16 R8, R28.reuse, R42, R8 ;  /* 0x0000002a1c08723c */ /* 0x040fe20000041808 */
[----:B------:R-:W2:Y:S02]  /*18370*/  LDSM.16.MT88.4 R40, [R45+0x2800] ;  /* 0x002800002d28783b */ /* 0x000ea40000004200 */
[C---:B----4-:R-:W-:Y:S06]  /*18380*/  FADD.FTZ R26, R125.reuse, R26 ;  /* 0x0000001a7d1a7221 */ /* 0x050fec0000010000 */
[----:B------:R-:W-:Y:S01]  /*18390*/  MUFU.EX2 R135, R135 ;  /* 0x0000008700877308 */ /* 0x000fe20000000800 */
[C---:B---3--:R-:W-:Y:S09]  /*183a0*/  HMMA.16816.F32.BF16 R12, R28.reuse, R32, R12 ;  /* 0x000000201c0c723c */ /* 0x048ff2000004180c */
[----:B------:R-:W3:Y:S01]  /*183b0*/  MUFU.EX2 R144, R144 ;  /* 0x0000009000907308 */ /* 0x000ee20000000800 */
[----:B------:R-:W-:Y:S01]  /*183c0*/  HMMA.16816.F32.BF16 R16, R28, R34, R16 ;  /* 0x000000221c10723c */ /* 0x000fe20000041810 */
[----:B------:R-:W4:Y:S02]  /*183d0*/  LDSM.16.MT88.4 R32, [R46+0x7c00] ;  /* 0x007c00002e20783b */ /* 0x000f240000004200 */
[----:B------:R-:W-:Y:S02]  /*183e0*/  F2FP.BF16.F32.PACK_AB R28, R125, R140 ;  /* 0x0000008c7d1c723e */ /* 0x000fe400000010ff */
[C---:B-1----:R-:W-:Y:S01]  /*183f0*/  F2FP.BF16.F32.PACK_AB R29, R133.reuse, R142 ;  /* 0x0000008e851d723e */ /* 0x042fe200000010ff */
[----:B------:R-:W-:Y:S03]  /*18400*/  FADD.FTZ R142, R142, R121 ;  /* 0x000000798e8e7221 */ /* 0x000fe60000010000 */
[----:B------:R-:W1:Y:S01]  /*18410*/  MUFU.EX2 R137, R137 ;  /* 0x0000008900897308 */ /* 0x000e620000000800 */
[----:B------:R-:W-:Y:S09]  /*18420*/  FADD.FTZ R142, R133, R142 ;  /* 0x0000008e858e7221 */ /* 0x000ff20000010000 */
[----:B------:R-:W5:Y:S01]  /*18430*/  MUFU.EX2 R146, R146 ;  /* 0x0000009200927308 */ /* 0x000f620000000800 */
[C---:B---3--:R-:W-:Y:S01]  /*18440*/  F2FP.BF16.F32.PACK_AB R30, R144.reuse, R135 ;  /* 0x00000087901e723e */ /* 0x048fe200000010ff */
[----:B------:R-:W-:Y:S04]  /*18450*/  FADD.FTZ R135, R135, R26 ;  /* 0x0000001a87877221 */ /* 0x000fe80000010000 */
[----:B------:R-:W-:Y:S04]  /*18460*/  FADD.FTZ R144, R144, R135 ;  /* 0x0000008790907221 */ /* 0x000fe80000010000 */
[----:B------:R-:W-:Y:S01]  /*18470*/  MUFU.EX2 R139, R139 ;  /* 0x0000008b008b7308 */ /* 0x000fe20000000800 */
[----:B-1----:R-:W-:Y:S09]  /*18480*/  FADD.FTZ R25, R137, R142 ;  /* 0x0000008e89197221 */ /* 0x002ff20000010000 */
[----:B------:R-:W-:Y:S01]  /*18490*/  MUFU.EX2 R224, R224 ;  /* 0x000000e000e07308 */ /* 0x000fe20000000800 */
[C---:B-----5:R-:W-:Y:S01]  /*184a0*/  F2FP.BF16.F32.PACK_AB R31, R146.reuse, R137 ;  /* 0x00000089921f723e */ /* 0x060fe200000010ff */
[----:B------:R-:W-:Y:S08]  /*184b0*/  FADD.FTZ R25, R146, R25 ;  /* 0x0000001992197221 */ /* 0x000ff00000010000 */
[----:B------:R-:W1:Y:S01]  /*184c0*/  MUFU.EX2 R230, R230 ;  /* 0x000000e600e67308 */ /* 0x000e620000000800 */
[C---:B------:R-:W-:Y:S09]  /*184d0*/  HMMA.16816.F32.BF16 R4, R28.reuse, R36, R4 ;  /* 0x000000241c04723c */ /* 0x040ff20000041804 */
[----:B------:R-:W3:Y:S01]  /*184e0*/  MUFU.EX2 R141, R141 ;  /* 0x0000008d008d7308 */ /* 0x000ee20000000800 */
[C---:B------:R-:W-:Y:S01]  /*184f0*/  HMMA.16816.F32.BF16 R8, R28.reuse, R38, R8 ;  /* 0x000000261c08723c */ /* 0x040fe20000041808 */
[----:B------:R-:W5:Y:S08]  /*18500*/  LDSM.16.MT88.4 R36, [R45+0x2c00] ;  /* 0x002c00002d24783b */ /* 0x000f700000004200 */
[----:B------:R-:W-:Y:S01]  /*18510*/  MUFU.EX2 R143, R143 ;  /* 0x0000008f008f7308 */ /* 0x000fe20000000800 */
[C---:B--2---:R-:W-:Y:S03]  /*18520*/  HMMA.16816.F32.BF16 R12, R28.reuse, R40, R12 ;  /* 0x000000281c0c723c */ /* 0x044fe6000004180c */
[----:B-1----:R-:W-:Y:S06]  /*18530*/  FADD.FTZ R24, R230, R25 ;  /* 0x00000019e6187221 */ /* 0x002fec0000010000 */
[----:B------:R-:W1:Y:S01]  /*18540*/  MUFU.EX2 R222, R222 ;  /* 0x000000de00de7308 */ /* 0x000e620000000800 */
[----:B------:R-:W-:Y:S01]  /*18550*/  HMMA.16816.F32.BF16 R16, R28, R42, R16 ;  /* 0x0000002a1c10723c */ /* 0x000fe20000041810 */
[----:B------:R-:W2:Y:S02]  /*18560*/  LDSM.16.MT88.4 R40, [R46+0x8000] ;  /* 0x008000002e28783b */ /* 0x000ea40000004200 */
[C---:B---3--:R-:W-:Y:S01]  /*18570*/  F2FP.BF16.F32.PACK_AB R29, R141.reuse, R230 ;  /* 0x000000e68d1d723e */ /* 0x048fe200000010ff */
[----:B------:R-:W-:Y:S01]  /*18580*/  FADD.FTZ R24, R141, R24 ;  /* 0x000000188d187221 */ /* 0x000fe20000010000 */
[C---:B------:R-:W-:Y:S01]  /*18590*/  F2FP.BF16.F32.PACK_AB R28, R224.reuse, R139 ;  /* 0x0000008be01c723e */ /* 0x040fe200000010ff */
[----:B------:R-:W-:Y:S03]  /*185a0*/  FADD.FTZ R139, R139, R144 ;  /* 0x000000908b8b7221 */ /* 0x000fe60000010000 */
[----:B------:R-:W-:Y:S01]  /*185b0*/  MUFU.EX2 R145, R145 ;  /* 0x0000009100917308 */ /* 0x000fe20000000800 */
[----:B------:R-:W-:Y:S09]  /*185c0*/  FADD.FTZ R224, R224, R139 ;  /* 0x0000008be0e07221 */ /* 0x000ff20000010000 */
[----:B------:R-:W3:Y:S01]  /*185d0*/  MUFU.EX2 R218, R218 ;  /* 0x000000da00da7308 */ /* 0x000ee20000000800 */
[C---:B-1----:R-:W-:Y:S01]  /*185e0*/  F2FP.BF16.F32.PACK_AB R30, R222.reuse, R143 ;  /* 0x0000008fde1e723e */ /* 0x042fe200000010ff */
[----:B------:R-:W-:Y:S04]  /*185f0*/  FADD.FTZ R143, R143, R224 ;  /* 0x000000e08f8f7221 */ /* 0x000fe80000010000 */
[----:B------:R-:W-:Y:S04]  /*18600*/  FADD.FTZ R222, R222, R143 ;  /* 0x0000008fdede7221 */ /* 0x000fe80000010000 */
[----:B------:R-:W-:Y:S01]  /*18610*/  MUFU.EX2 R147, R147 ;  /* 0x0000009300937308 */ /* 0x000fe20000000800 */
[----:B------:R-:W-:Y:S09]  /*18620*/  LDSM.16.MT88.4 R140, [R46+0x8c00] ;  /* 0x008c00002e8c783b */ /* 0x000ff20000004200 */
[----:B------:R-:W1:Y:S01]  /*18630*/  MUFU.EX2 R214, R214 ;  /* 0x000000d600d67308 */ /* 0x000e620000000800 */
[C---:B---3--:R-:W-:Y:S01]  /*18640*/  F2FP.BF16.F32.PACK_AB R31, R218.reuse, R145 ;  /* 0x00000091da1f723e */ /* 0x048fe200000010ff */
[----:B------:R-:W-:Y:S04]  /*18650*/  FADD.FTZ R145, R145, R24 ;  /* 0x0000001891917221 */ /* 0x000fe80000010000 */
[----:B------:R-:W-:Y:S04]  /*18660*/  FADD.FTZ R218, R218, R145 ;  /* 0x00000091dada7221 */ /* 0x000fe80000010000 */
[----:B------:R-:W-:Y:S01]  /*18670*/  MUFU.EX2 R153, R153 ;  /* 0x0000009900997308 */ /* 0x000fe20000000800 */
[C---:B----4-:R-:W-:Y:S09]  /*18680*/  HMMA.16816.F32.BF16 R4, R28.reuse, R32, R4 ;  /* 0x000000201c04723c */ /* 0x050ff20000041804 */
[----:B------:R-:W3:Y:S01]  /*18690*/  MUFU.EX2 R176, R176 ;  /* 0x000000b000b07308 */ /* 0x000ee20000000800 */
[C---:B------:R-:W-:Y:S01]  /*186a0*/  HMMA.16816.F32.BF16 R8, R28.reuse, R34, R8 ;  /* 0x000000221c08723c */ /* 0x040fe20000041808 */
[----:B------:R-:W4:Y:S08]  /*186b0*/  LDSM.16.MT88.4 R32, [R45+0x3000] ;  /* 0x003000002d20783b */ /* 0x000f300000004200 */
[----:B------:R-:W-:Y:S01]  /*186c0*/  MUFU.EX2 R155, R155 ;  /* 0x0000009b009b7308 */ /* 0x000fe20000000800 */
[C---:B-----5:R-:W-:Y:S09]  /*186d0*/  HMMA.16816.F32.BF16 R12, R28.reuse, R36, R12 ;  /* 0x000000241c0c723c */ /* 0x060ff2000004180c */
[----:B------:R-:W5:Y:S01]  /*186e0*/  MUFU.EX2 R166, R166 ;  /* 0x000000a600a67308 */ /* 0x000f620000000800 */
[----:B------:R-:W-:Y:S01]  /*186f0*/  HMMA.16816.F32.BF16 R16, R28, R38, R16 ;  /* 0x000000261c10723c */ /* 0x000fe20000041810 */
[----:B------:R-:W4:Y:S02]  /*18700*/  LDSM.16.MT88.4 R36, [R46+0x8400] ;  /* 0x008400002e24783b */ /* 0x000f240000004200 */
[----:B-1----:R-:W-:Y:S01]  /*18710*/  F2FP.BF16.F32.PACK_AB R28, R214, R147 ;  /* 0x00000093d61c723e */ /* 0x002fe200000010ff */
[----:B------:R-:W-:Y:S01]  /*18720*/  FADD.FTZ R147, R147, R222 ;  /* 0x000000de93937221 */ /* 0x000fe20000010000 */
[----:B---3--:R-:W-:Y:S01]  /*18730*/  F2FP.BF16.F32.PACK_AB R29, R176, R153 ;  /* 0x00000099b01d723e */ /* 0x008fe200000010ff */
[----:B------:R-:W-:Y:S03]  /*18740*/  FADD.FTZ R153, R153, R218 ;  /* 0x000000da99997221 */ /* 0x000fe60000010000 */
[----:B------:R-:W-:Y:S01]  /*18750*/  MUFU.EX2 R123, R123 ;  /* 0x0000007b007b7308 */ /* 0x000fe20000000800 */
[----:B------:R-:W-:Y:S01]  /*18760*/  FADD.FTZ R214, R214, R147 ;  /* 0x00000093d6d67221 */ /* 0x000fe20000010000 */
[----:B------:R-:W-:Y:S08]  /*18770*/  FADD.FTZ R176, R176, R153 ;  /* 0x00000099b0b07221 */ /* 0x000ff00000010000 */
[----:B------:R-:W1:Y:S01]  /*18780*/  MUFU.EX2 R156, R156 ;  /* 0x0000009c009c7308 */ /* 0x000e620000000800 */
[C---:B-----5:R-:W-:Y:S01]  /*18790*/  F2FP.BF16.F32.PACK_AB R30, R166.reuse, R155 ;  /* 0x0000009ba61e723e */ /* 0x060fe200000010ff */
[----:B------:R-:W-:Y:S04]  /*187a0*/  FADD.FTZ R155, R155, R214 ;  /* 0x000000d69b9b7221 */ /* 0x000fe80000010000 */
[----:B------:R-:W-:Y:S04]  /*187b0*/  FADD.FTZ R166, R166, R155 ;  /* 0x0000009ba6a67221 */ /* 0x000fe80000010000 */
[----:B------:R-:W-:Y:S10]  /*187c0*/  MUFU.EX2 R113, R113 ;  /* 0x0000007100717308 */ /* 0x000ff40000000800 */
[----:B------:R-:W3:Y:S01]  /*187d0*/  MUFU.EX2 R122, R122 ;  /* 0x0000007a007a7308 */ /* 0x000ee20000000800 */
[C---:B-1----:R-:W-:Y:S01]  /*187e0*/  F2FP.BF16.F32.PACK_AB R31, R156.reuse, R123 ;  /* 0x0000007b9c1f723e */ /* 0x042fe200000010ff */
[----:B------:R-:W-:Y:S04]  /*187f0*/  FADD.FTZ R123, R123, R176 ;  /* 0x000000b07b7b7221 */ /* 0x000fe80000010000 */
[----:B------:R-:W-:Y:S04]  /*18800*/  FADD.FTZ R156, R156, R123 ;  /* 0x0000007b9c9c7221 */ /* 0x000fe80000010000 */
[----:B------:R-:W-:Y:S01]  /*18810*/  MUFU.EX2 R101, R101 ;  /* 0x0000006500657308 */ /* 0x000fe20000000800 */
[C---:B--2---:R-:W-:Y:S09]  /*18820*/  HMMA.16816.F32.BF16 R4, R28.reuse, R40, R4 ;  /* 0x000000281c04723c */ /* 0x044ff20000041804 */
[----:B------:R-:W1:Y:S01]  /*18830*/  MUFU.EX2 R108, R108 ;  /* 0x0000006c006c7308 */ /* 0x000e620000000800 */
[C---:B------:R-:W-:Y:S01]  /*18840*/  HMMA.16816.F32.BF16 R8, R28.reuse, R42, R8 ;  /* 0x0000002a1c08723c */ /* 0x040fe20000041808 */
[----:B------:R-:W2:Y:S08]  /*18850*/  LDSM.16.MT88.4 R40, [R45+0x3400] ;  /* 0x003400002d28783b */ /* 0x000eb00000004200 */
[----:B------:R-:W-:Y:S01]  /*18860*/  MUFU.EX2 R89, R89 ;  /* 0x0000005900597308 */ /* 0x000fe20000000800 */
[C---:B----4-:R-:W-:Y:S09]  /*18870*/  HMMA.16816.F32.BF16 R12, R28.reuse, R32, R12 ;  /* 0x000000201c0c723c */ /* 0x050ff2000004180c */
[----:B------:R-:W4:Y:S01]  /*18880*/  MUFU.EX2 R90, R90 ;  /* 0x0000005a005a7308 */ /* 0x000f220000000800 */
[----:B------:R-:W-:Y:S01]  /*18890*/  HMMA.16816.F32.BF16 R16, R28, R34, R16 ;  /* 0x000000221c10723c */ /* 0x000fe20000041810 */
[----:B------:R-:W5:Y:S02]  /*188a0*/  LDSM.16.MT88.4 R32, [R46+0x8800] ;  /* 0x008800002e20783b */ /* 0x000f640000004200 */
[----:B---3--:R-:W-:Y:S01]  /*188b0*/  F2FP.BF16.F32.PACK_AB R28, R122, R113 ;  /* 0x000000717a1c723e */ /* 0x008fe200000010ff */
        /* <DEDUP_REMOVED lines=22> */
[----:B------:R-:W-:Y:S01]  /*18a20*/  MUFU.EX2 R51, R51 ;  /* 0x0000003300337308 */ /* 0x000fe20000000800 */
[C---:B--2---:R-:W-:Y:S03]  /*18a30*/  HMMA.16816.F32.BF16 R12, R28.reuse, R40, R12 ;  /* 0x000000281c0c723c */ /* 0x044fe6000004180c */
[-CC-:B------:R-:W-:Y:S01]  /*18a40*/  FFMA.FTZ R40, R48, R20.reuse, -R49.reuse ;  /* 0x0000001430287223 */ /* 0x180fe20000010831 */
[-C--:B------:R-:W-:Y:S01]  /*18a50*/  FFMA.FTZ R49, R27, R20.reuse, -R49 ;  /* 0x000000141b317223 */ /* 0x080fe20000010831 */
[----:B------:R-:W-:Y:S04]  /*18a60*/  FADD.FTZ R66, R66, R65 ;  /* 0x0000004142427221 */ /* 0x000fe80000010000 */
[----:B------:R-:W2:Y:S01]  /*18a70*/  MUFU.EX2 R58, R58 ;  /* 0x0000003a003a7308 */ /* 0x000ea20000000800 */
[----:B------:R-:W-:Y:S03]  /*18a80*/  HMMA.16816.F32.BF16 R16, R28, R42, R16 ;  /* 0x0000002a1c10723c */ /* 0x000fe60000041810 */
[-CC-:B------:R-:W-:Y:S01]  /*18a90*/  FFMA.FTZ R28, R22, R20.reuse, -R47.reuse ;  /* 0x00000014161c7223 */ /* 0x180fe2000001082f */
[----:B------:R-:W-:Y:S01]  /*18aa0*/  FFMA.FTZ R47, R21, R20, -R47 ;  /* 0x00000014152f7223 */ /* 0x000fe2000001082f */
[C---:B-1----:R-:W-:Y:S01]  /*18ab0*/  F2FP.BF16.F32.PACK_AB R25, R62.reuse, R53 ;  /* 0x000000353e19723e */ /* 0x042fe200000010ff */
[----:B------:R-:W1:Y:S03]  /*18ac0*/  LDSM.16.MT88.4 R20, [R45+0x3c00] ;  /* 0x003c00002d14783b */ /* 0x000e660000004200 */
[----:B------:R-:W-:Y:S01]  /*18ad0*/  MUFU.EX2 R55, R55 ;  /* 0x0000003700377308 */ /* 0x000fe20000000800 */
[----:B------:R-:W-:Y:S04]  /*18ae0*/  FADD.FTZ R53, R53, R72 ;  /* 0x0000004835357221 */ /* 0x000fe80000010000 */
[----:B------:R-:W-:Y:S05]  /*18af0*/  FADD.FTZ R62, R62, R53 ;  /* 0x000000353e3e7221 */ /* 0x000fea0000010000 */
[----:B------:R-:W3:Y:S01]  /*18b00*/  MUFU.EX2 R54, R54 ;  /* 0x0000003600367308 */ /* 0x000ee20000000800 */
[----:B--2---:R-:W-:Y:S09]  /*18b10*/  F2FP.BF16.F32.PACK_AB R26, R58, R51 ;  /* 0x000000333a1a723e */ /* 0x004ff200000010ff */
[----:B------:R-:W-:Y:S10]  /*18b20*/  MUFU.EX2 R52, R52 ;  /* 0x0000003400347308 */ /* 0x000ff40000000800 */
[----:B------:R-:W2:Y:S01]  /*18b30*/  MUFU.EX2 R57, R57 ;  /* 0x0000003900397308 */ /* 0x000ea20000000800 */
[C---:B---3--:R-:W-:Y:S07]  /*18b40*/  F2FP.BF16.F32.PACK_AB R27, R54.reuse, R55 ;  /* 0x00000037361b723e */ /* 0x048fee00000010ff */
[C---:B-----5:R-:W-:Y:S02]  /*18b50*/  HMMA.16816.F32.BF16 R4, R24.reuse, R32, R4 ;  /* 0x000000201804723c */ /* 0x060fe40000041804 */
[----:B------:R-:W-:Y:S06]  /*18b60*/  MUFU.EX2 R50, R50 ;  /* 0x0000003200327308 */ /* 0x000fec0000000800 */
[C---:B------:R-:W-:Y:S04]  /*18b70*/  HMMA.16816.F32.BF16 R8, R24.reuse, R34, R8 ;  /* 0x000000221808723c */ /* 0x040fe80000041808 */
[----:B------:R-:W3:Y:S01]  /*18b80*/  MUFU.EX2 R59, R59 ;  /* 0x0000003b003b7308 */ /* 0x000ee20000000800 */
[----:B--2---:R-:W-:Y:S03]  /*18b90*/  F2FP.BF16.F32.PACK_AB R132, R57, R52 ;  /* 0x000000343984723e */ /* 0x004fe600000010ff */
[C---:B----4-:R-:W-:Y:S06]  /*18ba0*/  HMMA.16816.F32.BF16 R12, R24.reuse, R36, R12 ;  /* 0x00000024180c723c */ /* 0x050fec000004180c */
[----:B------:R-:W-:Y:S02]  /*18bb0*/  MUFU.EX2 R40, R40 ;  /* 0x0000002800287308 */ /* 0x000fe40000000800 */
[----:B------:R-:W-:Y:S08]  /*18bc0*/  HMMA.16816.F32.BF16 R16, R24, R38, R16 ;  /* 0x000000261810723c */ /* 0x000ff00000041810 */
[----:B------:R-:W2:Y:S01]  /*18bd0*/  MUFU.EX2 R49, R49 ;  /* 0x0000003100317308 */ /* 0x000ea20000000800 */
[----:B---3--:R-:W-:Y:S09]  /*18be0*/  F2FP.BF16.F32.PACK_AB R133, R59, R50 ;  /* 0x000000323b85723e */ /* 0x008ff200000010ff */
        /* <DEDUP_REMOVED lines=21> */
.L_x_3971:
        /* <DEDUP_REMOVED lines=10> */
.L_x_3986:
        /* <DEDUP_REMOVED lines=91> */
.L_x_3981:
[----:B------:R-:W-:Y:S05]  /*19390*/  BSYNC.RECONVERGENT B0 ;  /* 0x0000000000007941 */ /* 0x000fea0003800200 */
.L_x_3980:
        /* <DEDUP_REMOVED lines=23> */
[----:B-1----:R-:W-:Y:S05]  /*19510*/  @P0 RET.REL.NODEC R196 `(_ZN5flash24flash_fwd_splitkv_kernelI23Flash_fwd_kernel_traitsILi32ELi64ELi256ELi4ELb0ELb0EN7cutlass10bfloat16_tE19Flash_kernel_traitsILi32ELi64ELi256ELi4ES3_EELb0ELb0ELb1ELb0ELb0ELb1ELb1ELb1EEEvNS_16Flash_fwd_paramsE) ;  /* 0xfffffe68c4b80950 */ /* 0x002fea0003c3ffff */
[----:B------:R-:W-:Y:S01]  /*19520*/  MOV R197, 0x0 ;  /* 0x0000000000c57802 */ /* 0x000fe20000000f00 */
[----:B------:R1:W-:Y:S03]  /*19530*/  ST.E.128 desc[UR4][R20.64+0x1800], R4 ;  /* 0x0018000414007985 */ /* 0x0003e6000c101d04 */
[----:B-1----:R-:W-:Y:S05]  /*19540*/  RET.REL.NODEC R196 `(_ZN5flash24flash_fwd_splitkv_kernelI23Flash_fwd_kernel_traitsILi32ELi64ELi256ELi4ELb0ELb0EN7cutlass10bfloat16_tE19Flash_kernel_traitsILi32ELi64ELi256ELi4ES3_EELb0ELb0ELb1ELb0ELb0ELb1ELb1ELb1EEEvNS_16Flash_fwd_paramsE) ;  /* 0xfffffe68c4ac7950 */ /* 0x002fea0003c3ffff */
.L_x_3979:
[----:B------:R-:W-:Y:S01]  /*19550*/  MOV R5, 0x2 ;  /* 0x0000000200057802 */ /* 0x000fe20000000f00 */
[----:B------:R-:W-:Y:S01]  /*19560*/  IMAD.MOV.U32 R0, RZ, RZ, 0x1f ;  /* 0x0000001fff007424 */ /* 0x000fe200078e00ff */
[----:B------:R-:W-:-:S07]  /*19570*/  MOV R6, 0xffffffff ;  /* 0xffffffff00067802 */ /* 0x000fce0000000f00 */
[----:B-1---5:R-:W-:Y:S05]  /*19580*/  WARPSYNC.COLLECTIVE R6, `(.L_x_3982) ;  /* 0x0000000006087348 */ /* 0x022fea0003c00000 */
[----:B------:R2:W3:Y:S02]  /*19590*/  SHFL.BFLY P0, R10, R210, R5, R0 ;  /* 0x0c000005d20a7389 */ /* 0x0004e40000000000 */
[----:B-123-5:R-:W-:Y:S05]  /*195a0*/  ENDCOLLECTIVE ;  /* 0x000000000000791b */ /* 0x02efea0003800000 */
.L_x_3982:
[----:B------:R-:W-:Y:S02]  /*195b0*/  IMAD.MOV.U32 R7, RZ, RZ, R10 ;  /* 0x000000ffff077224 */ /* 0x000fe400078e000a */
[----:B------:R-:W-:Y:S02]  /*195c0*/  IMAD.MOV.U32 R5, RZ, RZ, 0x1 ;  /* 0x00000001ff057424 */ /* 0x000fe400078e00ff */
[----:B------:R-:W-:-:S05]  /*195d0*/  FADD.FTZ R8, R7, R210 ;  /* 0x000000d207087221 */ /* 0x000fca0000010000 */
[----:B------:R-:W-:-:S07]  /*195e0*/  MOV R210, R8 ;  /* 0x0000000800d27202 */ /* 0x000fce0000000f00 */
[----:B------:R-:W-:Y:S05]  /*195f0*/  WARPSYNC.COLLECTIVE R6, `(.L_x_3983) ;  /* 0x0000000006087348 */ /* 0x000fea0003c00000 */
[----:B------:R1:W2:Y:S02]  /*19600*/  SHFL.BFLY P0, R10, R210, R5, R0 ;  /* 0x0c000005d20a7389 */ /* 0x0002a40000000000 */
[----:B-12---:R-:W-:Y:S05]  /*19610*/  ENDCOLLECTIVE ;  /* 0x000000000000791b */ /* 0x006fea0003800000 */
.L_x_3983:
[----:B------:R-:W-:Y:S01]  /*19620*/  MOV R210, R209 ;  /* 0x000000d100d27202 */ /* 0x000fe20000000f00 */
[----:B------:R-:W-:Y:S01]  /*19630*/  IMAD.MOV.U32 R5, RZ, RZ, 0x2 ;  /* 0x00000002ff057424 */ /* 0x000fe200078e00ff */
[----:B------:R-:W-:-:S07]  /*19640*/  MOV R7, R10 ;  /* 0x0000000a00077202 */ /* 0x000fce0000000f00 */
[----:B------:R-:W-:Y:S05]  /*19650*/  WARPSYNC.COLLECTIVE R6, `(.L_x_3984) ;  /* 0x0000000006087348 */ /* 0x000fea0003c00000 */
[----:B------:R1:W2:Y:S02]  /*19660*/  SHFL.BFLY P0, R10, R210, R5, R0 ;  /* 0x0c000005d20a7389 */ /* 0x0002a40000000000 */
[----:B-12---:R-:W-:Y:S05]  /*19670*/  ENDCOLLECTIVE ;  /* 0x000000000000791b */ /* 0x006fea0003800000 */
.L_x_3984:
[----:B------:R-:W-:Y:S01]  /*19680*/  FADD.FTZ R12, R8, R7 ;  /* 0x00000007080c7221 */ /* 0x000fe20000010000 */
[----:B------:R-:W-:Y:S01]  /*19690*/  FADD.FTZ R9, R10, R209 ;  /* 0x000000d10a097221 */ /* 0x000fe20000010000 */
[----:B------:R-:W-:-:S04]  /*196a0*/  MOV R5, 0x1 ;  /* 0x0000000100057802 */ /* 0x000fc80000000f00 */
[----:B------:R-:W-:-:S07]  /*196b0*/  MOV R210, R9 ;  /* 0x0000000900d27202 */ /* 0x000fce0000000f00 */
[----:B------:R-:W-:Y:S05]  /*196c0*/  WARPSYNC.COLLECTIVE R6, `(.L_x_3985) ;  /* 0x0000000006087348 */ /* 0x000fea0003c00000 */
[----:B------:R1:W2:Y:S02]  /*196d0*/  SHFL.BFLY P0, R10, R210, R5, R0 ;  /* 0x0c000005d20a7389 */ /* 0x0002a40000000000 */
[----:B-12---:R-:W-:Y:S05]  /*196e0*/  ENDCOLLECTIVE ;  /* 0x000000000000791b */ /* 0x006fea0003800000 */
.L_x_3985:
[----:B------:R-:W-:Y:S05]  /*196f0*/  BRA `(.L_x_3986) ;  /* 0xfffffff400b87947 */ /* 0x000fea000383ffff */
.L_x_3987:
        /* <DEDUP_REMOVED lines=16> */
.L_x_10257:


//--------------------- .text._ZN5flash24flash_fwd_splitkv_kernelI23Flash_fwd_kernel_traitsILi32ELi64ELi256ELi4ELb0ELb0EN7cutlass10bfloat16_tE19Flash_kernel_traitsILi32ELi64ELi256ELi4ES3_EELb0ELb1ELb0ELb0ELb1ELb0ELb0ELb0EEEvNS_16Flash_fwd_paramsE --------------------------
	.section	.text._ZN5flash24flash_fwd_splitkv_kernelI23Flash_fwd_kernel_traitsILi32ELi64ELi256ELi4ELb0ELb0EN7cutlass10bfloat16_tE19Flash_kernel_traitsILi32ELi64ELi256ELi4ES3_EELb0ELb1ELb0ELb0ELb1ELb0ELb0ELb0EEEvNS_16Flash_fwd_paramsE,"ax",@progbits
	.align	128
        .global         _ZN5flash24flash_fwd_splitkv_kernelI23Flash_fwd_kernel_traitsILi32ELi64ELi256ELi4ELb0ELb0EN7cutlass10bfloat16_tE19Flash_kernel_traitsILi32ELi64ELi256ELi4ES3_EELb0ELb1ELb0ELb0ELb1ELb0ELb0ELb0EEEvNS_16Flash_fwd_paramsE
        .type           _ZN5flash24flash_fwd_splitkv_kernelI23Flash_fwd_kernel_traitsILi32ELi64ELi256ELi4ELb0ELb0EN7cutlass10bfloat16_tE19Flash_kernel_traitsILi32ELi64ELi256ELi4ES3_EELb0ELb1ELb0ELb0ELb1ELb0ELb0ELb0EEEvNS_16Flash_fwd_paramsE,@function
        .size           _ZN5flash24flash_fwd_splitkv_kernelI23Flash_fwd_kernel_traitsILi32ELi64ELi256ELi4ELb0ELb0EN7cutlass10bfloat16_tE19Flash_kernel_traitsILi32ELi64ELi256ELi4ES3_EELb0ELb1ELb0ELb0ELb1ELb0ELb0ELb0EEEvNS_16Flash_fwd_paramsE,(.L_x_10258 - _ZN5flash24flash_fwd_splitkv_kernelI23Flash_fwd_kernel_traitsILi32ELi64ELi256ELi4ELb0ELb0EN7cutlass10bfloat16_tE19Flash_kernel_traitsILi32ELi64ELi256ELi4ES3_EELb0ELb1ELb0ELb0ELb1ELb0ELb0ELb0EEEvNS_16Flash_fwd_paramsE)
        .other          _ZN5flash24flash_fwd_splitkv_kernelI23Flash_fwd_kernel_traitsILi32ELi64ELi256ELi4ELb0ELb0EN7cutlass10bfloat16_tE19Flash_kernel_traitsILi32ELi64ELi256ELi4ES3_EELb0ELb1ELb0ELb0ELb1ELb0ELb0ELb0EEEvNS_16Flash_fwd_paramsE,@"STO_CUDA_ENTRY STV_DEFAULT"
_ZN5flash24flash_fwd_splitkv_kernelI23Flash_fwd_kernel_traitsILi32ELi64ELi256ELi4ELb0ELb0EN7cutlass10bfloat16_tE19Flash_kernel_traitsILi32ELi64ELi256ELi4ES3_EELb0ELb1ELb0ELb0ELb1ELb0ELb0ELb0EEEvNS_16Flash_fwd_paramsE:
.text._ZN5flash24flash_fwd_splitkv_kernelI23Flash_fwd_kernel_traitsILi32ELi64ELi256ELi4ELb0ELb0EN7cutlass10bfloat16_tE19Flash_kernel_traitsILi32ELi64ELi256ELi4ES3_EELb0ELb1ELb0ELb0ELb1ELb0ELb0ELb0EEEvNS_16Flash_fwd_paramsE:
[----:B------:R-:W1:Y:S01]  /*0000*/  LDC R1, c[0x0][0x37c] ;  /* 0x0000df00ff017b82 */ /* 0x000e620000000800 */
[----:B------:R-:W2:Y:S07]  /*0010*/  S2R R233, SR_CTAID.X ;  /* 0x0000000000e97919 */ /* 0x000eae0000002500 */
[----:B------:R-:W3:Y:S01]  /*0020*/  LDC.64 R2, c[0x0][0x348] ;  /* 0x0000d200ff027b82 */ /* 0x000ee20000000a00 */
[----:B------:R-:W-:Y:S01]  /*0030*/  BSSY.RECONVERGENT B3, `(.L_x_3988) ;  /* 0x0000006000037945 */ /* 0x000fe20003800200 */
[----:B-1----:R-:W-:Y:S01]  /*0040*/  IADD3 R1, PT, PT, R1, -0x20, RZ ;  /* 0xffffffe001017810 */ /* 0x002fe20007ffe0ff */
[----:B------:R-:W1:Y:S01]  /*0050*/  S2R R232, SR_CTAID.Y ;  /* 0x0000000000e87919 */ /* 0x000e620000002600 */
[----:B------:R-:W-:Y:S01]  /*0060*/  MOV R230, 0x90 ;  /* 0x0000009000e67802 */ /* 0x000fe20000000f00 */
[----:B--2---:R-:W4:Y:S06]  /*0070*/  S2R R231, SR_CTAID.Z ;  /* 0x0000000000e77919 */ /* 0x004f2c0000002700 */
[----:B-1-34-:R-:W-:Y:S05]  /*0080*/  CALL.REL.NOINC `($_ZN5flash24flash_fwd_splitkv_kernelI23Flash_fwd_kernel_traitsILi32ELi64ELi256ELi4ELb0ELb0EN7cutlass10bfloat16_tE19Flash_kernel_traitsILi32ELi64ELi256ELi4ES3_EELb0ELb1ELb0ELb0ELb1ELb0ELb0ELb0EEEvNS_16Flash_fwd_paramsE$_ZN5flash30compute_attn_1rowblock_splitkvI23Flash_fwd_kernel_traitsILi32ELi64ELi256ELi4ELb0ELb0EN7cutlass10bfloat16_tE19Flash_kernel_traitsILi32ELi64ELi256ELi4ES3_EELb0ELb1ELb0ELb0ELb1ELb0ELb0ELb0ENS_16Flash_fwd_paramsEEEvRKT8_iiiii) ;  /* 0x0000000000087944 */ /* 0x01afea0003c00000 */
[----:B------:R-:W-:Y:S05]  /*0090*/  BSYNC.RECONVERGENT B3 ;  /* 0x0000000000037941 */ /* 0x000fea0003800200 */
.L_x_3988:
[----:B------:R-:W-:Y:S05]  /*00a0*/  EXIT ;  /* 0x000000000000794d */ /* 0x000fea0003800000 */
        .type           $_ZN5flash24flash_fwd_splitkv_kernelI23Flash_fwd_kernel_traitsILi32ELi64ELi256ELi4ELb0ELb0EN7cutlass10bfloat16_tE19Flash_kernel_traitsILi32ELi64ELi256ELi4ES3_EELb0ELb1ELb0ELb0ELb1ELb0ELb0ELb0EEEvNS_16Flash_fwd_paramsE$_ZN5flash30compute_attn_1rowblock_splitkvI23Flash_fwd_kernel_traitsILi32ELi64ELi256ELi4ELb0ELb0EN7cutlass10bfloat16_tE19Flash_kernel_traitsILi32ELi64ELi256ELi4ES3_EELb0ELb1ELb0ELb0ELb1ELb0ELb0ELb0ENS_16Flash_fwd_paramsEEEvRKT8_iiiii,@function
        .size           $_ZN5flash24flash_fwd_splitkv_kernelI23Flash_fwd_kernel_traitsILi32ELi64ELi256ELi4ELb0ELb0EN7cutlass10bfloat16_tE19Flash_kernel_traitsILi32ELi64ELi256ELi4ES3_EELb0ELb1ELb0ELb0ELb1ELb0ELb0ELb0EEEvNS_16Flash_fwd_paramsE$_ZN5flash30compute_attn_1rowblock_splitkvI23Flash_fwd_kernel_traitsILi32ELi64ELi256ELi4ELb0ELb0EN7cutlass10bfloat16_tE19Flash_kernel_traitsILi32ELi64ELi256ELi4ES3_EELb0ELb1ELb0ELb0ELb1ELb0ELb0ELb0ENS_16Flash_fwd_paramsEEEvRKT8_iiiii,(.L_x_10258 - $_ZN5flash24flash_fwd_splitkv_kernelI23Flash_fwd_kernel_traitsILi32ELi64ELi256ELi4ELb0ELb0EN7cutlass10bfloat16_tE19Flash_kernel_traitsILi32ELi64ELi256ELi4ES3_EELb0ELb1ELb0ELb0ELb1ELb0ELb0ELb0EEEvNS_16Flash_fwd_paramsE$_ZN5flash30compute_attn_1rowblock_splitkvI23Flash_fwd_kernel_traitsILi32ELi64ELi256ELi4ELb0ELb0EN7cutlass10bfloat16_tE19Flash_kernel_traitsILi32ELi64ELi256ELi4ES3_EELb0ELb1ELb0ELb0ELb1ELb0ELb0ELb0ENS_16Flash_fwd_paramsEEEvRKT8_iiiii)
$_ZN5flash24flash_fwd_splitkv_kernelI23Flash_fwd_kernel_traitsILi32ELi64ELi256ELi4ELb0ELb0EN7cutlass10bfloat16_tE19Flash_kernel_traitsILi32ELi64ELi256ELi4ES3_EELb0ELb1ELb0ELb0ELb1ELb0ELb0ELb0EEEvNS_16Flash_fwd_paramsE$_ZN5flash30compute_attn_1rowblock_splitkvI23Flash_fwd_kernel_traitsILi32ELi64ELi256ELi4ELb0ELb0EN7cutlass10bfloat16_tE19Flash_kernel_traitsILi32ELi64ELi256ELi4ES3_EELb0ELb1ELb0ELb0ELb1ELb0ELb0ELb0ENS_16Flash_fwd_paramsEEEvRKT8_iiiii:
        /* <DEDUP_REMOVED lines=38> */
.L_x_3990:
[----:B------:R-:W-:Y:S05]  /*0310*/  BSYNC.RECONVERGENT B0 ;  /* 0x0000000000007941 */ /* 0x000fea0003800200 */
.L_x_3989:
[----:B------:R-:W-:Y:S04]  /*0320*/  BSSY.RECONVERGENT B0, `(.L_x_3991) ;  /* 0x0000007000007945 */ /* 0x000fe80003800200 */
[----:B------:R-:W-:Y:S05]  /*0330*/  @!P3 BRA `(.L_x_3992) ;  /* 0x000000000014b947 */ /* 0x000fea0003800000 */
[----:B-----5:R-:W3:Y:S02]  /*0340*/  LD.E.U8 R6, desc[UR4][R2.64+0x1b2] ;  /* 0x0001b20402067980 */ /* 0x020ee4000c101100 */
[----:B---3--:R-:W-:-:S13]  /*0350*/  ISETP.NE.AND P1, PT, R6, RZ, PT ;  /* 0x000000ff0600720c */ /* 0x008fda0003f25270 */
[----:B------:R-:W3:Y:S02]  /*0360*/  @P1 LD.E R7, desc[UR4][R14.64+0x4] ;  /* 0x000004040e071980 */ /* 0x000ee4000c101900 */
[----:B---3--:R-:W-:-:S06]  /*0370*/  @P1 IADD3 R6, PT, PT, R7, -R12, RZ ;  /* 0x8000000c07061210 */ /* 0x008fcc0007ffe0ff */
[----:B------:R3:W5:Y:S02]  /*0380*/  @!P1 LD.E R6, desc[UR4][R14.64] ;  /* 0x000000040e069980 */ /* 0x000764000c101900 */
.L_x_3992:
[----:B------:R-:W-:Y:S05]  /*0390*/  BSYNC.RECONVERGENT B0 ;  /* 0x0000000000007941 */ /* 0x000fea0003800200 */
.L_x_3991:
        /* <DEDUP_REMOVED lines=8> */
.L_x_3994:
[----:B------:R-:W4:Y:S01]  /*0420*/  LD.E.64 R8, desc[UR4][R2.64+0x108] ;  /* 0x0001080402087980 */ /* 0x000f22000c101b00 */
[----:B------:R-:W-:Y:S01]  /*0430*/  BSSY.RECONVERGENT B0, `(.L_x_3996) ;  /* 0x0000006000007945 */ /* 0x000fe20003800200 */
[----:B------:R-:W-:Y:S01]  /*0440*/  IMAD.MOV.U32 R221, RZ, RZ, RZ ;  /* 0x000000ffffdd7224 */ /* 0x000fe200078e00ff */
[----:B----4-:R-:W-:-:S04]  /*0450*/  ISETP.NE.U32.AND P0, PT, R8, RZ, PT ;  /* 0x000000ff0800720c */ /* 0x010fc80003f05070 */
[----:B------:R-:W-:-:S13]  /*0460*/  ISETP.NE.AND.EX P0, PT, R9, RZ, PT, P0 ;  /* 0x000000ff0900720c */ /* 0x000fda0003f05300 */
[----:B------:R-:W-:Y:S05]  /*0470*/  @!P0 BRA `(.L_x_3997) ;  /* 0x0000000000048947 */ /* 0x000fea0003800000 */
[----:B------:R4:W5:Y:S02]  /*0480*/  LD.E R221, desc[UR4][R2.64+0xbc] ;  /* 0x0000bc0402dd7980 */ /* 0x000964000c101900 */
.L_x_3997:
[----:B------:R-:W-:Y:S05]  /*0490*/  BSYNC.RECONVERGENT B0 ;  /* 0x0000000000007941 */ /* 0x000fea0003800200 */
.L_x_3996:
[----:B-----5:R-:W-:Y:S02]  /*04a0*/  IADD3 R221, PT, PT, R221, R6, -R11 ;  /* 0x00000006dddd7210 */ /* 0x020fe40007ffe80b */
.L_x_3995:
[----:B------:R-:W-:Y:S05]  /*04b0*/  BSYNC.RECONVERGENT B1 ;  /* 0x0000000000017941 */ /* 0x000fea0003800200 */
.L_x_3993:
[----:B------:R-:W-:Y:S01]  /*04c0*/  IMAD.SHL.U32 R9, R233, 0x40, RZ ;  /* 0x00000040e9097824 */ /* 0x000fe200078e00ff */
[----:B------:R-:W-:Y:S01]  /*04d0*/  MOV R6, R230 ;  /* 0x000000e600067202 */ /* 0x000fe20000000f00 */
[----:B------:R-:W-:-:S03]  /*04e0*/  IMAD.MOV.U32 R7, RZ, RZ, 0x0 ;  /* 0x00000000ff077424 */ /* 0x000fc600078e00ff */
[----:B------:R-:W-:-:S13]  /*04f0*/  ISETP.GT.AND P0, PT, R24, R9, PT ;  /* 0x000000091800720c */ /* 0x000fda0003f04270 */
[----:B-1234-:R-:W-:Y:S05]  /*0500*/  @!P0 RET.REL.NODEC R6 `(_ZN5flash24flash_fwd_splitkv_kernelI23Flash_fwd_kernel_traitsILi32ELi64ELi256ELi4ELb0ELb0EN7cutlass10bfloat16_tE19Flash_kernel_traitsILi32ELi64ELi256ELi4ES3_EELb0ELb1ELb0ELb0ELb1ELb0ELb0ELb0EEEvNS_16Flash_fwd_paramsE) ;  /* 0xfffffff806bc8950 */ /* 0x01efea0003c3ffff */
[----:B------:R-:W2:Y:S04]  /*0510*/  LD.E R6, desc[UR4][R2.64+0x188] ;  /* 0x0001880402067980 */ /* 0x000ea8000c101900 */
[----:B------:R-:W3:Y:S04]  /*0520*/  LD.E R5, desc[UR4][R2.64+0x184] ;  /* 0x0001840402057980 */ /* 0x000ee8000c101900 */
[----:B------:R-:W4:Y:S01]  /*0530*/  LD.E R15, desc[UR4][R2.64+0xb8] ;  /* 0x0000b804020f7980 */ /* 0x000f22000c101900 */
[----:B------:R-:W-:Y:S02]  /*0540*/  VIADD R8, R221, 0xff ;  /* 0x000000ffdd087836 */ /* 0x000fe40000000000 */
[----:B------:R-:W-:Y:S01]  /*0550*/  IMAD R7, R233, 0x40, -R24 ;  /* 0x00000040e9077824 */ /* 0x000fe200078e0a18 */
[----:B------:R-:W1:Y:S04]  /*0560*/  S2R R184, SR_TID.X ;  /* 0x0000000000b87919 */ /* 0x000e680000002100 */
[----:B--2---:R-:W-:-:S02]  /*0570*/  IADD3 R6, PT, PT, R6, R7, R8 ;  /* 0x0000000706067210 */ /* 0x004fc40007ffe008 */
[----:B------:R-:W-:Y:S01]  /*0580*/  SHF.R.S32.HI R7, RZ, 0x1f, R8 ;  /* 0x0000001fff077819 */ /* 0x000fe20000011408 */
[----:B---3--:R-:W-:Y:S02]  /*0590*/  IMAD.IADD R10, R5, 0x1, R24 ;  /* 0x00000001050a7824 */ /* 0x008fe400078e0218 */
[----:B------:R-:W-:Y:S01]  /*05a0*/  VIADD R6, R6, 0x40 ;  /* 0x0000004006067836 */ /* 0x000fe20000000000 */
[----:B------:R-:W-:Y:S01]  /*05b0*/  LEA.HI R7, R7, R8, RZ, 0x8 ;  /* 0x0000000807077211 */ /* 0x000fe200078f40ff */
[----:B----4-:R-:W-:Y:S01]  /*05c0*/  VIADD R15, R15, 0xff ;  /* 0x000000ff0f0f7836 */ /* 0x010fe20000000000 */
[----:B------:R-:W-:Y:S02]  /*05d0*/  IADD3 R13, PT, PT, -R10, R9, R221 ;  /* 0x000000090a0d7210 */ /* 0x000fe40007ffe1dd */
[----:B------:R-:W-:Y:S02]  /*05e0*/  SHF.R.S32.HI R5, RZ, 0x1f, R6 ;  /* 0x0000001fff057819 */ /* 0x000fe40000011406 */
[----:B------:R-:W-:-:S02]  /*05f0*/  SHF.R.S32.HI R14, RZ, 0x1f, R15 ;  /* 0x0000001fff0e7819 */ /* 0x000fc4000001140f */
[----:B------:R-:W-:Y:S02]  /*0600*/  SHF.R.S32.HI R10, RZ, 0x1f, R13 ;  /* 0x0000001fff0a7819 */ /* 0x000fe4000001140d */
[----:B------:R-:W-:Y:S02]  /*0610*/  LEA.HI R14, R14, R15, RZ, 0x8 ;  /* 0x0000000f0e0e7211 */ /* 0x000fe400078f40ff */
[----:B------:R-:W-:Y:S02]  /*0620*/  LEA.HI R5, R5, R6, RZ, 0x8 ;  /* 0x0000000605057211 */ /* 0x000fe400078f40ff */
[----:B------:R-:W-:Y:S02]  /*0630*/  LEA.HI R10, R10, R13, RZ, 0x8 ;  /* 0x0000000d0a0a7211 */ /* 0x000fe400078f40ff */
[----:B------:R-:W-:Y:S02]  /*0640*/  SHF.R.S32.HI R7, RZ, 0x8, R7 ;  /* 0x00000008ff077819 */ /* 0x000fe40000011407 */
[----:B------:R-:W-:-:S02]  /*0650*/  SHF.R.S32.HI R14, RZ, 0x8, R14 ;  /* 0x00000008ff0e7819 */ /* 0x000fc4000001140e */
[----:B------:R-:W-:Y:S02]  /*0660*/  SHF.R.S32.HI R5, RZ, 0x8, R5 ;  /* 0x00000008ff057819 */ /* 0x000fe40000011405 */
[----:B------:R-:W-:Y:S02]  /*0670*/  SHF.R.S32.HI R10, RZ, 0x8, R10 ;  /* 0x00000008ff0a7819 */ /* 0x000fe4000001140a */
[----:B------:R-:W-:Y:S02]  /*0680*/  VIMNMX3 R186, R14, R7, R5, PT ;  /* 0x000000070eba720f */ /* 0x000fe40003800105 */
[----:B------:R-:W-:-:S04]  /*0690*/  VIMNMX R225, PT, PT, RZ, R10, !PT ;  /* 0x0000000affe17248 */ /* 0x000fc80007fe0100 */
[----:B------:R-:W-:-:S13]  /*06a0*/  ISETP.GE.AND P0, PT, R225, R186, PT ;  /* 0x000000bae100720c */ /* 0x000fda0003f06270 */
[----:B-1----:R-:W-:Y:S05]  /*06b0*/  @!P0 BRA `(.L_x_3998) ;  /* 0x0000000400108947 */ /* 0x002fea0003800000 */
        /* <DEDUP_REMOVED lines=49> */
[----:B------:R-:W-:Y:S01]  /*09d0*/  IADD3 R7, P0, PT, R3, 0x20, RZ ;  /* 0x0000002003077810 */ /* 0x000fe20007f1e0ff */
[----:B------:R-:W-:Y:S01]  /*09e0*/  IMAD.MOV.U32 R8, RZ, RZ, R6 ;  /* 0x000000ffff087224 */ /* 0x000fe200078e0006 */
        /* <DEDUP_REMOVED lines=9> */
.L_x_4000:
[----:B------:R-:W-:Y:S05]  /*0a80*/  BSYNC.RECONVERGENT B0 ;  /* 0x0000000000007941 */ /* 0x000fea0003800200 */
.L_x_3999:
[----:B------:R-:W-:Y:S01]  /*0a90*/  MOV R231, 0x0 ;  /* 0x0000000000e77802 */ /* 0x000fe20000000f00 */
[----:B------:R1:W-:Y:S03]  /*0aa0*/  @!P5 ST.E desc[UR4][R4.64], R0 ;  /* 0x000000000400d985 */ /* 0x0003e6000c101904 */
[----:B-12---:R-:W-:Y:S05]  /*0ab0*/  @P4 RET.REL.NODEC R230 `(_ZN5flash24flash_fwd_splitkv_kernelI23Flash_fwd_kernel_traitsILi32ELi64ELi256ELi4ELb0ELb0EN7cutlass10bfloat16_tE19Flash_kernel_traitsILi32ELi64ELi256ELi4ES3_EELb0ELb1ELb0ELb0ELb1ELb0ELb0ELb0EEEvNS_16Flash_fwd_paramsE) ;  /* 0xfffffff4e6504950 */ /* 0x006fea0003c3ffff */
[----:B------:R-:W-:Y:S02]  /*0ac0*/  MOV R3, 0x7f800000 ;  /* 0x7f80000000037802 */ /* 0x000fe40000000f00 */
[----:B------:R-:W-:-:S03]  /*0ad0*/  MOV R231, 0x0 ;  /* 0x0000000000e77802 */ /* 0x000fc60000000f00 */
[----:B------:R1:W-:Y:S02]  /*0ae0*/  ST.E desc[UR4][R4.64+0x80], R3 ;  /* 0x0000800304007985 */ /* 0x0003e4000c101904 */
[----:B-1----:R-:W-:Y:S05]  /*0af0*/  RET.REL.NODEC R230 `(_ZN5flash24flash_fwd_splitkv_kernelI23Flash_fwd_kernel_traitsILi32ELi64ELi256ELi4ELb0ELb0EN7cutlass10bfloat16_tE19Flash_kernel_traitsILi32ELi64ELi256ELi4ES3_EELb0ELb1ELb0ELb0ELb1ELb0ELb0ELb0EEEvNS_16Flash_fwd_paramsE) ;  /* 0xfffffff4e6407950 */ /* 0x002fea0003c3ffff */
.L_x_3998:
        /* <DEDUP_REMOVED lines=103> */
.L_x_4002:
        /* <DEDUP_REMOVED lines=8> */
[----:B------:R-:W4:Y:S04]  /*11f0*/  LD.E.64 R16, desc[UR4][R210.64+0x50] ;  /* 0x00005004d2107980 */ /* 0x000f28000c101b00 */
[----:B------:R-:W4:Y:S01]  /*1200*/  @!P2 LD.E.64 R18, desc[UR4][R2.64+0x28] ;  /* 0x000028040212a980 */ /* 0x000f22000c101b00 */
[----:B------:R-:W-:-:S02]  /*1210*/  MOV R20, RZ ;  /* 0x000000ff00147202 */ /* 0x000fc40000000f00 */
        /* <DEDUP_REMOVED lines=22> */
[----:B------:R-:W-:Y:S01]  /*1380*/  @!P1 IMAD.IADD R5, R5, 0x1, -R0 ;  /* 0x0000000105059824 */ /* 0x000fe200078e0a00 */
[----:B------:R-:W-:Y:S01]  /*1390*/  @P2 IADD3 R4, PT, PT, R11, R12, RZ ;  /* 0x0000000c0b042210 */ /* 0x000fe20007ffe0ff */
        /* <DEDUP_REMOVED lines=8> */
[----:B------:R-:W-:Y:S02]  /*1420*/  ISETP.NE.AND P1, PT, R32, RZ, PT ;  /* 0x000000ff2000720c */ /* 0x000fe40003f25270 */
[----:B------:R-:W-:-:S02]  /*1430*/  @!P2 IADD3 R7, PT, PT, R15, R7, RZ ;  /* 0x000000070f07a210 */ /* 0x000fc40007ffe0ff */
[----:B------:R-:W-:Y:S01]  /*1440*/  @!P2 MOV R6, R14 ;  /* 0x0000000e0006a202 */ /* 0x000fe20000000f00 */
[----:B------:R-:W-:Y:S01]  /*1450*/  @P2 IMAD.IADD R7, R21, 0x1, R0 ;  /* 0x0000000115072824 */ /* 0x000fe200078e0200 */
[----:B------:R-:W-:Y:S01]  /*1460*/  LEA R15, R186, 0xffffff00, 0x8 ;  /* 0xffffff00ba0f7811 */ /* 0x000fe200078e40ff */
[----:B------:R-:W-:Y:S01]  /*1470*/  @P3 VIADD R8, R8, 0x1 ;  /* 0x0000000108083836 */ /* 0x000fe20000000000 */
        /* <DEDUP_REMOVED lines=14> */
[----:B------:R-:W-:Y:S01]  /*1560*/  MOV R12, R6 ;  /* 0x00000006000c7202 */ /* 0x000fe20000000f00 */
[----:B------:R-:W-:Y:S01]  /*1570*/  @!P2 IMAD R0, R19, R10, RZ ;  /* 0x0000000a1300a224 */ /* 0x000fe200078e02ff */
[----:B------:R-:W-:Y:S01]  /*1580*/  @!P2 SHF.R.S32.HI R5, RZ, 0x1f, R10 ;  /* 0x0000001fff05a819 */ /* 0x000fe2000001140a */
[----:B------:R-:W-:-:S02]  /*1590*/  IMAD R7, R16, R4, R7 ;  /* 0x0000000410077224 */ /* 0x000fc400078e0207 */
[----:B------:R-:W-:-:S04]  /*15a0*/  @!P2 IMAD.WIDE.U32 R28, R18, R10, R20 ;  /* 0x0000000a121ca225 */ /* 0x000fc800078e0014 */
[----:B------:R-:W-:Y:S02]  /*15b0*/  @!P2 IMAD R0, R18, R5, R0 ;  /* 0x000000051200a224 */ /* 0x000fe400078e0200 */
        /* <DEDUP_REMOVED lines=8> */
[----:B------:R-:W-:Y:S02]  /*1640*/  MOV R13, RZ ;  /* 0x000000ff000d7202 */ /* 0x000fe40000000f00 */
.L_x_4003:
[----:B------:R-:W-:Y:S05]  /*1650*/  BSYNC.RECONVERGENT B0 ;  /* 0x0000000000007941 */ /* 0x000fea0003800200 */
.L_x_4001:
[----:B------:R-:W-:Y:S01]  /*1660*/  ISETP.NE.AND P0, PT, R236, -0x1, PT ;  /* 0xffffffffec00780c */ /* 0x000fe20003f05270 */
[----:B------:R-:W2:Y:S04]  /*1670*/  LD.E.64 R38, desc[UR4][R2.64+0x30] ;  /* 0x0000300402267980 */ /* 0x000ea8000c101b00 */
[----:B------:R-:W3:Y:S04]  /*1680*/  LD.E.64 R30, desc[UR4][R2.64+0x48] ;  /* 0x00004804021e7980 */ /* 0x000ee8000c101b00 */
[----:B------:R-:W4:Y:S04]  /*1690*/  LD.E.64 R10, desc[UR4][R210.64] ;  /* 0x00000004d20a7980 */ /* 0x000f28000c101b00 */
[----:B------:R-:W3:Y:S04]  /*16a0*/  @!P0 LD.E.64 R4, desc[UR4][R2.64+0x18] ;  /* 0x0000180402048980 */ /* 0x000ee8000c101b00 */
[----:B------:R-:W4:Y:S04]  /*16b0*/  LD.E.64 R18, desc[UR4][R2.64+0x8] ;  /* 0x0000080402127980 */ /* 0x000f28000c101b00 */
[----:B------:R-:W5:Y:S01]  /*16c0*/  LD.E.64 R34, desc[UR4][R2.64+0x10] ;  /* 0x0000100402227980 */ /* 0x000f62000c101b00 */
[----:B------:R-:W-:-:S02]  /*16d0*/  IMAD.SHL.U32 R219, R184, 0x8, RZ ;  /* 0x00000008b8db7824 */ /* 0x000fc400078e00ff */
[----:B------:R-:W-:-:S03]  /*16e0*/  IMAD.IADD R218, R24, 0x1, -R9 ;  /* 0x0000000118da7824 */ /* 0x000fc600078e0a09 */
[C---:B------:R-:W-:Y:S01]  /*16f0*/  LOP3.LUT R220, R219.reuse, 0x18, RZ, 0xc0, !PT ;  /* 0x00000018dbdc7812 */ /* 0x040fe200078ec0ff */
[----:B------:R-:W1:Y:S01]  /*1700*/  S2UR UR6, SR_CgaCtaId ;  /* 0x00000000000679c3 */ /* 0x000e620000008800 */
[----:B------:R-:W-:Y:S01]  /*1710*/  LOP3.LUT R235, R219, 0xc0, RZ, 0xc0, !PT ;  /* 0x000000c0dbeb7812 */ /* 0x000fe200078ec0ff */
[----:B------:R-:W-:-:S03]  /*1720*/  UMOV UR7, 0x400 ;  /* 0x0000040000077882 */ /* 0x000fc60000000000 */
[----:B------:R-:W-:Y:S01]  /*1730*/  LOP3.LUT R235, R235, 0x18, R184, 0xf8, !PT ;  /* 0x00000018ebeb7812 */ /* 0x000fe200078ef8b8 */
[----:B-1----:R-:W-:-:S06]  /*1740*/  ULEA UR6, UR6, UR7, 0x18 ;  /* 0x0000000706067291 */ /* 0x002fcc000f8ec0ff */
[----:B------:R-:W-:Y:S02]  /*1750*/  IMAD.U32 R209, RZ, RZ, UR6 ;  /* 0x00000006ffd17e24 */ /* 0x000fe4000f8e00ff */
[----:B--2---:R-:W-:-:S04]  /*1760*/  @P0 IMAD.WIDE.U32 R20, R38, R236, RZ ;  /* 0x000000ec26140225 */ /* 0x004fc800078e00ff */
[----:B---3--:R-:W-:-:S04]  /*1770*/  @!P0 IMAD.WIDE.U32 R26, R4, R232, RZ ;  /* 0x000000e8041a8225 */ /* 0x008fc800078e00ff */
[----:B------:R-:W-:Y:S02]  /*1780*/  @!P0 IMAD.MOV.U32 R7, RZ, RZ, R26 ;  /* 0x000000ffff078224 */ /* 0x000fe400078e001a */
[----:B------:R-:W-:Y:S01]  /*1790*/  @P0 IMAD.MOV.U32 R7, RZ, RZ, R20 ;  /* 0x000000ffff070224 */ /* 0x000fe200078e0014 */
[----:B------:R-:W-:Y:S01]  /*17a0*/  SHF.R.U32.HI R20, RZ, 0x2, R184 ;  /* 0x00000002ff147819 */ /* 0x000fe200000116b8 */
[----:B------:R-:W-:-:S04]  /*17b0*/  @!P0 IMAD R4, R5, R232, RZ ;  /* 0x000000e805048224 */ /* 0x000fc800078e02ff */
[----:B------:R-:W-:Y:S02]  /*17c0*/  VIADD R26, R20, 0x20 ;  /* 0x00000020141a7836 */ /* 0x000fe40000000000 */
[----:B------:R-:W-:-:S03]  /*17d0*/  @P0 IMAD R5, R39, R236, RZ ;  /* 0x000000ec27050224 */ /* 0x000fc600078e02ff */
[-C--:B------:R-:W-:Y:S01]  /*17e0*/  ISETP.GE.AND P3, PT, R26, R218.reuse, PT ;  /* 0x000000da1a00720c */ /* 0x080fe20003f66270 */
[----:B------:R-:W-:Y:S01]  /*17f0*/  @!P0 IMAD.IADD R4, R27, 0x1, R4 ;  /* 0x000000011b048824 */ /* 0x000fe200078e0204 */
[----:B------:R-:W-:Y:S01]  /*1800*/  IADD3 R8, P1, PT, R220, R7, RZ ;  /* 0x00000007dc087210 */ /* 0x000fe20007f3e0ff */
[----:B------:R-:W-:Y:S02]  /*1810*/  @P0 IMAD.IADD R4, R21, 0x1, R5 ;  /* 0x0000000115040824 */ /* 0x000fe400078e0205 */
[----:B------:R-:W-:Y:S01]  /*1820*/  IMAD.MOV.U32 R21, RZ, RZ, RZ ;  /* 0x000000ffff157224 */ /* 0x000fe200078e00ff */
[----:B------:R-:W-:Y:S01]  /*1830*/  ISETP.GE.AND P5, PT, R20, R218, PT ;  /* 0x000000da1400720c */ /* 0x000fe20003fa6270 */
[----:B------:R-:W-:Y:S02]  /*1840*/  IMAD.X R9, RZ, RZ, R4, P1 ;  /* 0x000000ffff097224 */ /* 0x000fe400008e0604 */
[----:B------:R-:W-:-:S04]  /*1850*/  IMAD.WIDE.U32 R40, R233, 0x40, R20 ;  /* 0x00000040e9287825 */ /* 0x000fc800078e0014 */
[-C--:B------:R-:W-:Y:S01]  /*1860*/  IMAD R4, R31, R231.reuse, RZ ;  /* 0x000000e71f047224 */ /* 0x080fe200078e02ff */
[----:B------:R-:W-:Y:S01]  /*1870*/  @!P3 IADD3 R5, P0, PT, R40, 0x20, RZ ;  /* 0x000000202805b810 */ /* 0x000fe20007f1e0ff */
[----:B------:R-:W-:Y:S01]  /*1880*/  IMAD.WIDE.U32 R30, R30, R231, R8 ;  /* 0x000000e71e1e7225 */ /* 0x000fe200078e0008 */
[----:B------:R-:W-:-:S03]  /*1890*/  IADD3 R8, P1, PT, R220, R6, RZ ;  /* 0x00000006dc087210 */ /* 0x000fc60007f3e0ff */
[----:B------:R-:W-:Y:S02]  /*18a0*/  IMAD.IADD R7, R31, 0x1, R4 ;  /* 0x000000011f077824 */ /* 0x000fe400078e0204 */
[----:B------:R-:W-:Y:S02]  /*18b0*/  IMAD.X R9, RZ, RZ, R0, P1 ;  /* 0x000000ffff097224 */ /* 0x000fe400008e0600 */
[----:B------:R-:W-:Y:S02]  /*18c0*/  @!P3 IMAD.X R4, RZ, RZ, R41, P0 ;  /* 0x000000ffff04b224 */ /* 0x000fe400000e0629 */
[----:B------:R-:W-:Y:S02]  /*18d0*/  @!P5 IMAD.MOV.U32 R6, RZ, RZ, R30 ;  /* 0x000000ffff06d224 */ /* 0x000fe400078e001e */
[----:B------:R-:W-:Y:S02]  /*18e0*/  @!P5 IMAD R0, R41, R38, RZ ;  /* 0x000000262900d224 */ /* 0x000fe400078e02ff */
[----:B------:R-:W-:-:S02]  /*18f0*/  @!P3 IMAD.MOV.U32 R31, RZ, RZ, R7 ;  /* 0x000000ffff1fb224 */ /* 0x000fc400078e0007 */
[-C--:B------:R-:W-:Y:S02]  /*1900*/  @!P3 IMAD R4, R4, R38.reuse, RZ ;  /* 0x000000260404b224 */ /* 0x080fe400078e02ff */
[C---:B------:R-:W-:Y:S02]  /*1910*/  @!P5 IMAD R0, R40.reuse, R39, R0 ;  /* 0x000000272800d224 */ /* 0x040fe400078e0200 */
[----:B------:R-:W-:-:S04]  /*1920*/  @!P5 IMAD.WIDE.U32 R6, R40, R38, R6 ;  /* 0x000000262806d225 */ /* 0x000fc800078e0006 */
[-C--:B------:R-:W-:Y:S02]  /*1930*/  @!P3 IMAD R4, R39, R5.reuse, R4 ;  /* 0x000000052704b224 */ /* 0x080fe400078e0204 */
[----:B------:R-:W-:Y:S01]  /*1940*/  @!P3 IMAD.WIDE.U32 R38, R38, R5, R30 ;  /* 0x000000052626b225 */ /* 0x000fe200078e001e */
[----:B----4-:R-:W-:-:S03]  /*1950*/  @!P5 LEA R30, P1, R6, R10, 0x1 ;  /* 0x0000000a061ed211 */ /* 0x010fc600078208ff */
[----:B------:R-:W-:Y:S02]  /*1960*/  @!P5 IMAD.IADD R0, R7, 0x1, R0 ;  /* 0x000000010700d824 */ /* 0x000fe400078e0200 */
[----:B------:R-:W-:Y:S02]  /*1970*/  IMAD R227, R215, R20, RZ ;  /* 0x00000014d7e37224 */ /* 0x000fe400078e02ff */
[----:B------:R-:W-:Y:S01]  /*1980*/  IMAD.WIDE.U32 R8, R20, R214, R8 ;  /* 0x000000d614087225 */ /* 0x000fe200078e0008 */
[----:B------:R-:W-:-:S03]  /*1990*/  @!P5 LEA.HI.X R31, R6, R11, R0, 0x1, P1 ;  /* 0x0000000b061fd211 */ /* 0x000fc600008f0c00 */
[----:B------:R-:W-:Y:S01]  /*19a0*/  IMAD.IADD R227, R9, 0x1, R227 ;  /* 0x0000000109e37824 */ /* 0x000fe200078e02e3 */
[----:B------:R-:W-:Y:S01]  /*19b0*/  LEA R226, P2, R8, R18, 0x1 ;  /* 0x0000001208e27211 */ /* 0x000fe200078408ff */
[----:B------:R-:W-:Y:S01]  /*19c0*/  IMAD.SHL.U32 R0, R186, 0x100, RZ ;  /* 0x00000100ba007824 */ /* 0x000fe200078e00ff */
[----:B------:R-:W-:Y:S01]  /*19d0*/  @!P3 LEA R18, P0, R38, R10, 0x1 ;  /* 0x0000000a2612b211 */ /* 0x000fe200078008ff */
[----:B------:R-:W-:Y:S01]  /*19e0*/  @!P3 IMAD.IADD R4, R39, 0x1, R4 ;  /* 0x000000012704b824 */ /* 0x000fe200078e0204 */
[----:B------:R-:W-:Y:S01]  /*19f0*/  LEA.HI.X R227, R8, R19, R227, 0x1, P2 ;  /* 0x0000001308e37211 */ /* 0x000fe200010f0ce3 */
[----:B------:R-:W-:Y:S01]  /*1a00*/  VIADD R14, R20, 0x40 ;  /* 0x00000040140e7836 */ /* 0x000fe20000000000 */
[----:B------:R-:W-:Y:S02]  /*1a10*/  IADD3 R5, PT, PT, R221, 0x100, -R0 ;  /* 0x00000100dd057810 */ /* 0x000fe40007ffe800 */
[----:B------:R-:W-:Y:S02]  /*1a20*/  LOP3.LUT R8, R235, R220, RZ, 0x3c, !PT ;  /* 0x000000dceb087212 */ /* 0x000fe400078e3cff */
[----:B------:R-:W-:Y:S01]  /*1a30*/  @!P3 LEA.HI.X R19, R38, R11, R4, 0x1, P0 ;  /* 0x0000000b2613b211 */ /* 0x000fe200000f0c04 */
[----:B------:R-:W-:Y:S01]  /*1a40*/  IMAD.SHL.U32 R4, R214, 0x20, RZ ;  /* 0x00000020d6047824 */ /* 0x000fe200078e00ff */
[----:B------:R-:W-:-:S02]  /*1a50*/  ISETP.GE.AND P4, PT, R14, R5, PT ;  /* 0x000000050e00720c */ /* 0x000fc40003f86270 */
[----:B------:R-:W-:Y:S01]  /*1a60*/  LOP3.LUT R8, R8, 0x1f20, R219, 0xf8, !PT ;  /* 0x00001f2008087812 */ /* 0x000fe200078ef8db */
[----:B------:R-:W-:Y:S01]  /*1a70*/  VIADD R12, R20, 0x60 ;  /* 0x00000060140c7836 */ /* 0x000fe20000000000 */
[----:B------:R-:W-:Y:S02]  /*1a80*/  SHF.L.U64.HI R6, R214, 0x5, R215 ;  /* 0x00000005d6067819 */ /* 0x000fe400000102d7 */
[----:B------:R-:W-:Y:S01]  /*1a90*/  LEA R38, P0, R4, R226, 0x1 ;  /* 0x000000e204267211 */ /* 0x000fe200078008ff */
[----:B------:R-:W-:Y:S01]  /*1aa0*/  IMAD R237, R8, 0x2, R209 ;  /* 0x0000000208ed7824 */ /* 0x000fe200078e02d1 */
[-C--:B------:R-:W-:Y:S02]  /*1ab0*/  ISETP.GE.AND P2, PT, R20, R5.reuse, PT ;  /* 0x000000051400720c */ /* 0x080fe40003f46270 */
[----:B------:R-:W-:Y:S02]  /*1ac0*/  ISETP.GE.AND P1, PT, R26, R5, PT ;  /* 0x000000051a00720c */ /* 0x000fe40003f26270 */
[----:B------:R-:W-:Y:S01]  /*1ad0*/  LEA.HI.X R39, R4, R227, R6, 0x1, P0 ;  /* 0x000000e304277211 */ /* 0x000fe200000f0c06 */
[----:B------:R-:W-:Y:S01]  /*1ae0*/  @!PT LDS RZ, [RZ] ;  /* 0x00000000fffff984 */ /* 0x000fe20000000800 */
[----:B------:R-:W-:Y:S01]  /*1af0*/  @!PT LDS RZ, [RZ] ;  /* 0x00000000fffff984 */ /* 0x000fe20000000800 */
[----:B------:R-:W-:Y:S01]  /*1b00*/  @!PT LDS RZ, [RZ] ;  /* 0x00000000fffff984 */ /* 0x000fe20000000800 */
[----:B------:R1:W-:Y:S01]  /*1b10*/  @!P5 LDGSTS.E.BYPASS.LTC128B.128 [R237], desc[UR4][R30.64] ;  /* 0x000000001eeddfae */ /* 0x0003e2000b981a04 */
[----:B------:R-:W-:-:S03]  /*1b20*/  ISETP.GE.AND P0, PT, R12, R5, PT ;  /* 0x000000050c00720c */ /* 0x000fc60003f06270 */
[----:B------:R-:W-:Y:S01]  /*1b30*/  @!P3 LDGSTS.E.BYPASS.LTC128B.128 [R237+0x800], desc[UR4][R18.64] ;  /* 0x0080000012edbfae */ /* 0x000fe2000b981a04 */
[----:B------:R-:W-:Y:S01]  /*1b40*/  @!P4 LEA R40, P3, R214, R38, 0x6 ;  /* 0x00000026d628c211 */ /* 0x000fe200078630ff */
[----:B------:R-:W-:Y:S02]  /*1b50*/  VIADD R10, R20, 0x80 ;  /* 0x00000080140a7836 */ /* 0x000fe40000000000 */
[----:B------:R-:W-:Y:S01]  /*1b60*/  @!P2 LDGSTS.E.BYPASS.LTC128B.128 [R237+0x1000], desc[UR4][R226.64] ;  /* 0x01000000e2edafae */ /* 0x000fe2000b981a04 */
[----:B------:R-:W-:Y:S01]  /*1b70*/  @!P4 LEA.HI.X R41, R214, R39, R215, 0x6, P3 ;  /* 0x00000027d629c211 */ /* 0x000fe200018f34d7 */
[C---:B------:R-:W-:Y:S02]  /*1b80*/  VIADD R8, R20.reuse, 0xc0 ;  /* 0x000000c014087836 */ /* 0x040fe40000000000 */
[----:B------:R-:W-:Y:S01]  /*1b90*/  @!P1 LDGSTS.E.BYPASS.LTC128B.128 [R237+0x1800], desc[UR4][R38.64] ;  /* 0x0180000026ed9fae */ /* 0x000fe2000b981a04 */
[----:B------:R-:W-:Y:S01]  /*1ba0*/  VIADD R6, R20, 0xe0 ;  /* 0x000000e014067836 */ /* 0x000fe20000000000 */
[-C--:B------:R-:W-:Y:S01]  /*1bb0*/  ISETP.GE.AND P5, PT, R10, R5.reuse, PT ;  /* 0x000000050a00720c */ /* 0x080fe20003fa6270 */
[----:B------:R-:W-:Y:S01]  /*1bc0*/  VIADD R4, R20, 0xa0 ;  /* 0x000000a014047836 */ /* 0x000fe20000000000 */
[----:B------:R2:W-:Y:S01]  /*1bd0*/  @!P4 LDGSTS.E.BYPASS.LTC128B.128 [R237+0x2000], desc[UR4][R40.64] ;  /* 0x0200000028edcfae */ /* 0x0005e2000b981a04 */
[----:B------:R-:W-:-:S02]  /*1be0*/  ISETP.GE.AND P3, PT, R8, R5, PT ;  /* 0x000000050800720c */ /* 0x000fc40003f66270 */
[----:B------:R-:W-:Y:S02]  /*1bf0*/  ISETP.GE.AND P1, PT, R6, R5, PT ;  /* 0x000000050600720c */ /* 0x000fe40003f26270 */
[----:B-1----:R-:W-:-:S04]  /*1c00*/  @!P0 LEA R30, P4, R214, R38, 0x7 ;  /* 0x00000026d61e8211 */ /* 0x002fc800078838ff */
[----:B------:R-:W-:Y:S02]  /*1c10*/  @!P0 LEA.HI.X R31, R214, R39, R215, 0x7, P4 ;  /* 0x00000027d61f8211 */ /* 0x000fe400020f3cd7 */
[----:B------:R-:W-:Y:S01]  /*1c20*/  ISETP.GE.AND P4, PT, R4, R5, PT ;  /* 0x000000050400720c */ /* 0x000fe20003f86270 */
[--C-:B------:R-:W-:Y:S02]  /*1c30*/  @!P5 IMAD.MOV.U32 R44, RZ, RZ, R38.reuse ;  /* 0x000000ffff2cd224 */ /* 0x100fe400078e0026 */
[--C-:B------:R-:W-:Y:S01]  /*1c40*/  @!P5 IMAD.MOV.U32 R45, RZ, RZ, R39.reuse ;  /* 0x000000ffff2dd224 */ /* 0x100fe200078e0027 */
[----:B------:R1:W-:Y:S01]  /*1c50*/  @!P0 LDGSTS.E.BYPASS.LTC128B.128 [R237+0x2800], desc[UR4][R30.64] ;  /* 0x028000001eed8fae */ /* 0x0003e2000b981a04 */
[----:B------:R-:W-:Y:S02]  /*1c60*/  @!P3 IMAD.MOV.U32 R42, RZ, RZ, R38 ;  /* 0x000000ffff2ab224 */ /* 0x000fe400078e0026 */
[----:B------:R-:W-:Y:S02]  /*1c70*/  @!P3 IMAD.MOV.U32 R43, RZ, RZ, R39 ;  /* 0x000000ffff2bb224 */ /* 0x000fe400078e0027 */
[----:B------:R-:W-:-:S02]  /*1c80*/  @!P5 IMAD R16, R215, 0xc0, RZ ;  /* 0x000000c0d710d824 */ /* 0x000fc400078e02ff */
[----:B--2---:R-:W-:Y:S02]  /*1c90*/  @!P1 IMAD.MOV.U32 R40, RZ, RZ, R38 ;  /* 0x000000ffff289224 */ /* 0x004fe400078e0026 */
[----:B------:R-:W-:Y:S01]  /*1ca0*/  @!P1 IMAD.MOV.U32 R41, RZ, RZ, R39 ;  /* 0x000000ffff299224 */ /* 0x000fe200078e0027 */
[C---:B------:R-:W-:Y:S01]  /*1cb0*/  @!P4 LEA R46, P0, R214.reuse, R38, 0x8 ;  /* 0x00000026d62ec211 */ /* 0x040fe200078040ff */
[----:B------:R-:W-:-:S04]  /*1cc0*/  @!P5 IMAD.WIDE.U32 R44, R214, 0xc0, R44 ;  /* 0x000000c0d62cd825 */ /* 0x000fc800078e002c */
[----:B------:R-:W-:Y:S02]  /*1cd0*/  @!P3 IMAD R9, R215, 0x140, RZ ;  /* 0x00000140d709b824 */ /* 0x000fe400078e02ff */
[C---:B------:R-:W-:Y:S01]  /*1ce0*/  @!P3 IMAD.WIDE.U32 R42, R214.reuse, 0x140, R42 ;  /* 0x00000140d62ab825 */ /* 0x040fe200078e002a */
[----:B------:R-:W-:-:S03]  /*1cf0*/  @!P4 LEA.HI.X R47, R214, R39, R215, 0x8, P0 ;  /* 0x00000027d62fc211 */ /* 0x000fc600000f44d7 */
[----:B------:R-:W-:Y:S02]  /*1d00*/  @!P1 IMAD R7, R215, 0x180, RZ ;  /* 0x00000180d7079824 */ /* 0x000fe400078e02ff */
[----:B------:R-:W-:-:S04]  /*1d10*/  @!P1 IMAD.WIDE.U32 R40, R214, 0x180, R40 ;  /* 0x00000180d6289825 */ /* 0x000fc800078e0028 */
[----:B------:R-:W-:Y:S02]  /*1d20*/  @!P5 IMAD.IADD R45, R45, 0x1, R16 ;  /* 0x000000012d2dd824 */ /* 0x000fe400078e0210 */
[----:B------:R-:W-:Y:S02]  /*1d30*/  @!P3 IMAD.IADD R43, R43, 0x1, R9 ;  /* 0x000000012b2bb824 */ /* 0x000fe400078e0209 */
[----:B------:R-:W-:Y:S01]  /*1d40*/  @!P1 IMAD.IADD R41, R41, 0x1, R7 ;  /* 0x0000000129299824 */ /* 0x000fe200078e0207 */
[----:B------:R2:W-:Y:S04]  /*1d50*/  @!P5 LDGSTS.E.BYPASS.LTC128B.128 [R237+0x3000], desc[UR4][R44.64] ;  /* 0x030000002ceddfae */ /* 0x0005e8000b981a04 */
[----:B------:R2:W-:Y:S04]  /*1d60*/  @!P4 LDGSTS.E.BYPASS.LTC128B.128 [R237+0x3800], desc[UR4][R46.64] ;  /* 0x038000002eedcfae */ /* 0x0005e8000b981a04 */
[----:B------:R2:W-:Y:S04]  /*1d70*/  @!P3 LDGSTS.E.BYPASS.LTC128B.128 [R237+0x4000], desc[UR4][R42.64] ;  /* 0x040000002aedbfae */ /* 0x0005e8000b981a04 */
[----:B------:R2:W-:Y:S04]  /*1d80*/  @!P1 LDGSTS.E.BYPASS.LTC128B.128 [R237+0x4800], desc[UR4][R40.64] ;  /* 0x0480000028ed9fae */ /* 0x0005e8000b981a04 */
[----:B------:R2:W5:Y:S04]  /*1d90*/  LD.E R18, desc[UR4][R2.64+0x184] ;  /* 0x0001840402127980 */ /* 0x000568000c101900 */
[----:B------:R2:W5:Y:S01]  /*1da0*/  LD.E R16, desc[UR4][R2.64+0x188] ;  /* 0x0001880402107980 */ /* 0x000562000c101900 */
[----:B------:R-:W-:Y:S01]  /*1db0*/  IABS R11, R32 ;  /* 0x00000020000b7213 */ /* 0x000fe20000000000 */
[----:B------:R-:W-:Y:S01]  /*1dc0*/  IMAD.MOV.U32 R38, RZ, RZ, RZ ;  /* 0x000000ffff267224 */ /* 0x000fe200078e00ff */
[----:B------:R-:W-:Y:S01]  /*1dd0*/  IABS R9, R231 ;  /* 0x000000e700097213 */ /* 0x000fe20000000000 */
[----:B------:R-:W0:Y:S01]  /*1de0*/  LDGDEPBAR ;  /* 0x00000000000079af */ /* 0x000e220000000000 */
[----:B------:R-:W3:Y:S08]  /*1df0*/  I2F.RP R19, R11 ;  /* 0x0000000b00137306 */ /* 0x000ef00000209400 */
[----:B---3--:R-:W3:Y:S01]  /*1e00*/  MUFU.RCP R19, R19 ;  /* 0x0000001300137308 */ /* 0x008ee20000001000 */
[----:B------:R-:W-:-:S04]  /*1e10*/  DEPBAR.LE SB0, 0x0 ;  /* 0x000080000000791a */ /* 0x000fc80000000000 */
[----:B---3--:R-:W-:-:S04]  /*1e20*/  VIADD R21, R19, 0xffffffe ;  /* 0x0ffffffe13157836 */ /* 0x008fc80000000000 */
[----:B------:R-:W3:Y:S02]  /*1e30*/  F2I.FTZ.U32.TRUNC.NTZ R39, R21 ;  /* 0x0000001500277305 */ /* 0x000ee4000021f000 */
[----:B---3--:R-:W-:-:S04]  /*1e40*/  IMAD.MOV R7, RZ, RZ, -R39 ;  /* 0x000000ffff077224 */ /* 0x008fc800078e0a27 */
[----:B-1----:R-:W-:Y:S01]  /*1e50*/  IMAD R30, R7, R11, RZ ;  /* 0x0000000b071e7224 */ /* 0x002fe200078e02ff */
        /* <DEDUP_REMOVED lines=9> */
[----:B------:R-:W-:Y:S01]  /*1ef0*/  ISETP.GE.U32.AND P3, PT, R38, R11, PT ;  /* 0x0000000b2600720c */ /* 0x000fe20003f66070 */
[----:B------:R-:W-:Y:S01]  /*1f00*/  @!P1 VIADD R30, R30, 0x1 ;  /* 0x000000011e1e9836 */ /* 0x000fe20000000000 */
[----:B------:R-:W-:Y:S01]  /*1f10*/  ISETP.NE.AND P1, PT, R32, RZ, PT ;  /* 0x000000ff2000720c */ /* 0x000fe20003f25270 */
[----:B-----5:R-:W-:-:S04]  /*1f20*/  IMAD R38, R13, R22, RZ ;  /* 0x000000160d267224 */ /* 0x020fc800078e02ff */
[----:B------:R-:W-:-:S06]  /*1f30*/  IMAD R7, R15, R23, R38 ;  /* 0x000000170f077224 */ /* 0x000fcc00078e0226 */
[----:B------:R-:W-:-:S04]  /*1f40*/  @P3 VIADD R30, R30, 0x1 ;  /* 0x000000011e1e3836 */ /* 0x000fc80000000000 */
[----:B------:R-:W-:Y:S01]  /*1f50*/  @!P0 IMAD.MOV R30, RZ, RZ, -R30 ;  /* 0x000000ffff1e8224 */ /* 0x000fe200078e0a1e */
[----:B------:R-:W-:Y:S01]  /*1f60*/  @!P1 LOP3.LUT R30, RZ, R32, RZ, 0x33, !PT ;  /* 0x00000020ff1e9212 */ /* 0x000fe200078e33ff */
[----:B------:R-:W-:-:S03]  /*1f70*/  IMAD.WIDE.U32 R38, R15, R22, RZ ;  /* 0x000000160f267225 */ /* 0x000fc600078e00ff */
[----:B------:R-:W-:Y:S01]  /*1f80*/  SHF.R.S32.HI R11, RZ, 0x1f, R30 ;  /* 0x0000001fff0b7819 */ /* 0x000fe2000001141e */
[----:B------:R-:W-:Y:S01]  /*1f90*/  IMAD R9, R37, R30, RZ ;  /* 0x0000001e25097224 */ /* 0x000fe200078e02ff */
[----:B------:R-:W-:Y:S01]  /*1fa0*/  IADD3 R28, P1, P0, R38, R28, R220 ;  /* 0x0000001c261c7210 */ /* 0x000fe2000783e0dc */
[----:B------:R-:W-:Y:S02]  /*1fb0*/  IMAD.IADD R32, R39, 0x1, R7 ;  /* 0x0000000127207824 */ /* 0x000fe400078e0207 */
[----:B--2---:R-:W-:-:S10]  /*1fc0*/  IMAD.WIDE.U32 R30, R36, R30, RZ ;  /* 0x0000001e241e7225 */ /* 0x004fd400078e00ff */
[----:B------:R-:W-:Y:S05]  /*1fd0*/  WARPSYNC.ALL ;  /* 0x0000000000007948 */ /* 0x000fea0003800000 */
[----:B------:R-:W-:Y:S01]  /*1fe0*/  IMAD R9, R11, R36, R9 ;  /* 0x000000240b097224 */ /* 0x000fe200078e0209 */
[----:B------:R-:W-:Y:S02]  /*1ff0*/  IADD3.X R17, PT, PT, R32, R17, RZ, P1, P0 ;  /* 0x0000001120117210 */ /* 0x000fe40000fe04ff */
[----:B------:R-:W-:Y:S01]  /*2000*/  IADD3 R28, P0, PT, R28, R30, RZ ;  /* 0x0000001e1c1c7210 */ /* 0x000fe20007f1e0ff */
[----:B------:R-:W-:-:S04]  /*2010*/  IMAD.IADD R30, R31, 0x1, R9 ;  /* 0x000000011f1e7824 */ /* 0x000fc800078e0209 */
[----:B------:R-:W-:Y:S02]  /*2020*/  IMAD.X R29, R17, 0x1, R30, P0 ;  /* 0x00000001111d7824 */ /* 0x000fe400000e061e */
[----:B------:R-:W-:Y:S02]  /*2030*/  IMAD R229, R23, R20, RZ ;  /* 0x0000001417e57224 */ /* 0x000fe400078e02ff */
[----:B------:R-:W-:Y:S01]  /*2040*/  IMAD.WIDE.U32 R28, R20, R22, R28 ;  /* 0x00000016141c7225 */ /* 0x000fe200078e001c */
[----:B------:R-:W-:-:S03]  /*2050*/  ISETP.GE.AND P4, PT, R10, R5, PT ;  /* 0x000000050a00720c */ /* 0x000fc60003f86270 */
[----:B------:R-:W-:Y:S01]  /*2060*/  IMAD.IADD R229, R29, 0x1, R229 ;  /* 0x000000011de57824 */ /* 0x000fe200078e02e5 */
[----:B------:R-:W-:Y:S01]  /*2070*/  LEA R228, P0, R28, R34, 0x1 ;  /* 0x000000221ce47211 */ /* 0x000fe200078008ff */
[----:B------:R-:W-:Y:S01]  /*2080*/  IMAD.SHL.U32 R7, R22, 0x20, RZ ;  /* 0x0000002016077824 */ /* 0x000fe200078e00ff */
[----:B------:R-:W-:Y:S02]  /*2090*/  ISETP.GE.AND P3, PT, R26, R5, PT ;  /* 0x000000051a00720c */ /* 0x000fe40003f66270 */
[----:B------:R-:W-:Y:S01]  /*20a0*/  LEA.HI.X R229, R28, R35, R229, 0x1, P0 ;  /* 0x000000231ce57211 */ /* 0x000fe200000f0ce5 */
[----:B------:R-:W-:Y:S01]  /*20b0*/  BAR.SYNC.DEFER_BLOCKING 0x0 ;  /* 0x0000000000007b1d */ /* 0x000fe20000010000 */
[----:B------:R-:W-:Y:S02]  /*20c0*/  SHF.L.U64.HI R28, R22, 0x5, R23 ;  /* 0x00000005161c7819 */ /* 0x000fe40000010217 */
[C---:B------:R-:W-:Y:S02]  /*20d0*/  LEA R26, P1, R7.reuse, R228, 0x1 ;  /* 0x000000e4071a7211 */ /* 0x040fe400078208ff */
[----:B------:R-:W-:Y:S01]  /*20e0*/  ISETP.GE.AND P0, PT, R14, R5, PT ;  /* 0x000000050e00720c */ /* 0x000fe20003f06270 */
[C---:B------:R-:W-:Y:S01]  /*20f0*/  IMAD.SHL.U32 R208, R184.reuse, 0x10, RZ ;  /* 0x00000010b8d07824 */ /* 0x040fe200078e00ff */
[----:B------:R-:W-:Y:S01]  /*2100*/  LEA.HI.X R27, R7, R229, R28, 0x1, P1 ;  /* 0x000000e5071b7211 */ /* 0x000fe200008f0c1c */
[----:B------:R-:W-:Y:S01]  /*2110*/  IMAD.SHL.U32 R51, R184, 0x20, RZ ;  /* 0x00000020b8337824 */ /* 0x000fe200078e00ff */
[-C--:B------:R-:W-:Y:S01]  /*2120*/  ISETP.GE.AND P1, PT, R6, R5.reuse, PT ;  /* 0x000000050600720c */ /* 0x080fe20003f26270 */
[----:B------:R-:W-:Y:S01]  /*2130*/  IMAD.SHL.U32 R150, R184, 0x4, RZ ;  /* 0x00000004b8967824 */ /* 0x000fe200078e00ff */
[-C--:B------:R-:W-:Y:S01]  /*2140*/  ISETP.GE.AND P5, PT, R12, R5.reuse, PT ;  /* 0x000000050c00720c */ /* 0x080fe20003fa6270 */
[----:B------:R-:W-:Y:S01]  /*2150*/  @!P4 IMAD.MOV.U32 R12, RZ, RZ, R26 ;  /* 0x000000ffff0cc224 */ /* 0x000fe200078e001a */
[----:B------:R-:W-:Y:S01]  /*2160*/  LOP3.LUT R7, R51, 0xc0, RZ, 0xc0, !PT ;  /* 0x000000c033077812 */ /* 0x000fe200078ec0ff */
[----:B------:R-:W-:Y:S01]  /*2170*/  @!P4 IMAD.MOV.U32 R13, RZ, RZ, R27 ;  /* 0x000000ffff0dc224 */ /* 0x000fe200078e001b */
[----:B------:R-:W-:Y:S01]  /*2180*/  SHF.R.U32.HI R151, RZ, 0x1, R184 ;  /* 0x00000001ff977819 */ /* 0x000fe200000116b8 */
[----:B------:R-:W-:Y:S01]  /*2190*/  @!P4 IMAD R6, R23, 0xc0, RZ ;  /* 0x000000c01706c824 */ /* 0x000fe200078e02ff */
[----:B------:R-:W-:Y:S01]  /*21a0*/  LOP3.LUT R21, R150, 0x18, RZ, 0xc0, !PT ;  /* 0x0000001896157812 */ /* 0x000fe200078ec0ff */
[----:B------:R-:W-:Y:S01]  /*21b0*/  @!PT LDS RZ, [RZ] ;  /* 0x00000000fffff984 */ /* 0x000fe20000000800 */
[----:B------:R-:W-:Y:S01]  /*21c0*/  @!PT LDS RZ, [RZ] ;  /* 0x00000000fffff984 */ /* 0x000fe20000000800 */
[----:B------:R-:W-:Y:S01]  /*21d0*/  @!PT LDS RZ, [RZ] ;  /* 0x00000000fffff984 */ /* 0x000fe20000000800 */
[----:B------:R-:W-:Y:S04]  /*21e0*/  @!P2 LDGSTS.E.BYPASS.LTC128B.128 [R237+0x5000], desc[UR4][R228.64] ;  /* 0x05000000e4edafae */ /* 0x000fe8000b981a04 */
[----:B------:R-:W-:Y:S01]  /*21f0*/  @P2 STS.128 [R237+0x5000], RZ ;  /* 0x005000ffed002388 */ /* 0x000fe20000000c00 */
[----:B------:R-:W-:-:S02]  /*2200*/  ISETP.GE.AND P2, PT, R8, R5, PT ;  /* 0x000000050800720c */ /* 0x000fc40003f46270 */
[----:B------:R-:W-:Y:S01]  /*2210*/  LOP3.LUT R8, R208, 0x100, RZ, 0xc0, !PT ;  /* 0x00000100d0087812 */ /* 0x000fe200078ec0ff */
[----:B------:R-:W-:Y:S01]  /*2220*/  @P3 STS.128 [R237+0x5800], RZ ;  /* 0x005800ffed003388 */ /* 0x000fe20000000c00 */
[----:B------:R-:W-:Y:S01]  /*2230*/  @!P4 IMAD.WIDE.U32 R12, R22, 0xc0, R12 ;  /* 0x000000c0160cc825 */ /* 0x000fe200078e000c */
[----:B------:R-:W-:Y:S02]  /*2240*/  LOP3.LUT R7, R7, 0x8, R184, 0xf8, !PT ;  /* 0x0000000807077812 */ /* 0x000fe400078ef8b8 */
[----:B------:R-:W-:Y:S01]  /*2250*/  @!PT LDS RZ, [RZ] ;  /* 0x00000000fffff984 */ /* 0x000fe20000000800 */
[----:B------:R-:W-:Y:S01]  /*2260*/  @!PT LDS RZ, [RZ] ;  /* 0x00000000fffff984 */ /* 0x000fe20000000800 */
[----:B------:R-:W-:Y:S01]  /*2270*/  @!PT LDS RZ, [RZ] ;  /* 0x00000000fffff984 */ /* 0x000fe20000000800 */
[----:B------:R1:W-:Y:S01]  /*2280*/  @!P3 LDGSTS.E.BYPASS.LTC128B.128 [R237+0x5800], desc[UR4][R26.64] ;  /* 0x058000001aedbfae */ /* 0x0003e2000b981a04 */
[----:B------:R-:W-:Y:S02]  /*2290*/  LOP3.LUT R8, R8, 0x20, R51, 0xf8, !PT ;  /* 0x0000002008087812 */ /* 0x000fe400078ef833 */
[C---:B------:R-:W-:Y:S01]  /*22a0*/  @!P0 LEA R14, P3, R22.reuse, R26, 0x6 ;  /* 0x0000001a160e8211 */ /* 0x040fe200078630ff */
[----:B------:R-:W-:Y:S01]  /*22b0*/  @!P4 IMAD.IADD R11, R13, 0x1, R6 ;  /* 0x000000010d0bc824 */ /* 0x000fe200078e0206 */
[----:B------:R-:W-:Y:S01]  /*22c0*/  LOP3.LUT R10, R151, 0x8, RZ, 0xc0, !PT ;  /* 0x00000008970a7812 */ /* 0x000fe200078ec0ff */
[----:B------:R-:W-:Y:S01]  /*22d0*/  @!P1 IMAD.MOV.U32 R6, RZ, RZ, R26 ;  /* 0x000000ffff069224 */ /* 0x000fe200078e001a */
[----:B------:R-:W-:-:S02]  /*22e0*/  @!P0 LEA.HI.X R15, R22, R27, R23, 0x6, P3 ;  /* 0x0000001b160f8211 */ /* 0x000fc400018f3417 */
[----:B------:R-:W-:Y:S01]  /*22f0*/  LOP3.LUT R8, R8, R7, R21, 0xf6, !PT ;  /* 0x0000000708087212 */ /* 0x000fe200078ef615 */
[----:B------:R-:W-:Y:S01]  /*2300*/  @!P1 IMAD.MOV.U32 R7, RZ, RZ, R27 ;  /* 0x000000ffff079224 */ /* 0x000fe200078e001b */
[----:B------:R-:W-:Y:S02]  /*2310*/  ISETP.GE.AND P3, PT, R4, R5, PT ;  /* 0x000000050400720c */ /* 0x000fe40003f66270 */
[----:B------:R-:W-:Y:S01]  /*2320*/  LOP3.LUT R10, R10, 0xc0, R51, 0xf8, !PT ;  /* 0x000000c00a0a7812 */ /* 0x000fe200078ef833 */
[----:B------:R-:W-:Y:S01]  /*2330*/  @!P1 IMAD R4, R23, 0x180, RZ ;  /* 0x0000018017049824 */ /* 0x000fe200078e02ff */
[----:B------:R-:W-:Y:S01]  /*2340*/  LOP3.LUT R208, R208, 0x3e00, RZ, 0xc0, !PT ;  /* 0x00003e00d0d07812 */ /* 0x000fe200078ec0ff */
[----:B------:R-:W-:Y:S01]  /*2350*/  @!P1 IMAD.WIDE.U32 R6, R22, 0x180, R6 ;  /* 0x0000018016069825 */ /* 0x000fe200078e0006 */
[----:B------:R-:W-:Y:S01]  /*2360*/  LOP3.LUT R21, R10, R21, RZ, 0x3c, !PT ;  /* 0x000000150a157212 */ /* 0x000fe200078e3cff */
[----:B------:R-:W-:Y:S02]  /*2370*/  @P0 STS.128 [R237+0x6000], RZ ;  /* 0x006000ffed000388 */ /* 0x000fe40000000c00 */
[----:B------:R-:W-:-:S02]  /*2380*/  @!P4 IMAD.MOV.U32 R10, RZ, RZ, R12 ;  /* 0x000000ffff0ac224 */ /* 0x000fc400078e000c */
[----:B------:R-:W-:Y:S01]  /*2390*/  @!PT LDS RZ, [RZ] ;  /* 0x00000000fffff984 */ /* 0x000fe20000000800 */
[----:B------:R-:W-:Y:S01]  /*23a0*/  @!PT LDS RZ, [RZ] ;  /* 0x00000000fffff984 */ /* 0x000fe20000000800 */
[----:B------:R-:W-:Y:S01]  /*23b0*/  @!PT LDS RZ, [RZ] ;  /* 0x00000000fffff984 */ /* 0x000fe20000000800 */
[----:B------:R-:W-:Y:S01]  /*23c0*/  @!P0 LDGSTS.E.BYPASS.LTC128B.128 [R237+0x6000], desc[UR4][R14.64] ;  /* 0x060000000eed8fae */ /* 0x000fe2000b981a04 */
[-C--:B------:R-:W-:Y:S01]  /*23d0*/  @!P5 LEA R12, P0, R22, R26.reuse, 0x7 ;  /* 0x0000001a160cd211 */ /* 0x080fe200078038ff */
[----:B------:R-:W-:Y:S01]  /*23e0*/  @!P1 IMAD.IADD R35, R7, 0x1, R4 ;  /* 0x0000000107239824 */ /* 0x000fe200078e0204 */
[----:B------:R-:W-:Y:S01]  /*23f0*/  LOP3.LUT R4, R208, 0x20, R51, 0xf8, !PT ;  /* 0x00000020d0047812 */ /* 0x000fe200078ef833 */
[----:B------:R-:W-:Y:S01]  /*2400*/  @!P2 IMAD.MOV.U32 R32, RZ, RZ, R26 ;  /* 0x000000ffff20a224 */ /* 0x000fe200078e001a */
[C---:B------:R-:W-:Y:S01]  /*2410*/  @!P5 LEA.HI.X R13, R22.reuse, R27, R23, 0x7, P0 ;  /* 0x0000001b160dd211 */ /* 0x040fe200000f3c17 */
[----:B------:R-:W-:Y:S01]  /*2420*/  @!P2 IMAD.MOV.U32 R33, RZ, RZ, R27 ;  /* 0x000000ffff21a224 */ /* 0x000fe200078e001b */
[----:B-1----:R-:W-:Y:S02]  /*2430*/  @!P3 LEA R26, P0, R22, R26, 0x8 ;  /* 0x0000001a161ab211 */ /* 0x002fe400078040ff */
[----:B------:R-:W-:Y:S01]  /*2440*/  LOP3.LUT R4, R4, 0x100, R51, 0xf8, !PT ;  /* 0x0000010004047812 */ /* 0x000fe200078ef833 */
[----:B------:R-:W-:-:S02]  /*2450*/  @!P2 IMAD R5, R23, 0x140, RZ ;  /* 0x000001401705a824 */ /* 0x000fc400078e02ff */
[C---:B------:R-:W-:Y:S01]  /*2460*/  @!P2 IMAD.WIDE.U32 R32, R22.reuse, 0x140, R32 ;  /* 0x000001401620a825 */ /* 0x040fe200078e0020 */
[----:B------:R-:W-:Y:S01]  /*2470*/  @!P3 LEA.HI.X R27, R22, R27, R23, 0x8, P0 ;  /* 0x0000001b161bb211 */ /* 0x000fe200000f4417 */
[----:B------:R-:W-:Y:S01]  /*2480*/  @P5 STS.128 [R237+0x6800], RZ ;  /* 0x006800ffed005388 */ /* 0x000fe20000000c00 */
[----:B------:R-:W-:Y:S01]  /*2490*/  LOP3.LUT R4, R4, R21, RZ, 0xfc, !PT ;  /* 0x0000001504047212 */ /* 0x000fe200078efcff */
[----:B------:R-:W-:Y:S02]  /*24a0*/  @!P2 IMAD.IADD R33, R33, 0x1, R5 ;  /* 0x000000012121a824 */ /* 0x000fe400078e0205 */
[----:B------:R-:W-:Y:S01]  /*24b0*/  @!PT LDS RZ, [RZ] ;  /* 0x00000000fffff984 */ /* 0x000fe20000000800 */
[----:B------:R-:W-:Y:S01]  /*24c0*/  @!PT LDS RZ, [RZ] ;  /* 0x00000000fffff984 */ /* 0x000fe20000000800 */
[----:B------:R-:W-:Y:S01]  /*24d0*/  @!PT LDS RZ, [RZ] ;  /* 0x00000000fffff984 */ /* 0x000fe20000000800 */
[----:B------:R1:W-:Y:S01]  /*24e0*/  @!P5 LDGSTS.E.BYPASS.LTC128B.128 [R237+0x6800], desc[UR4][R12.64] ;  /* 0x068000000ceddfae */ /* 0x0003e2000b981a04 */
[----:B------:R-:W-:-:S03]  /*24f0*/  @!P1 IMAD.MOV.U32 R34, RZ, RZ, R6 ;  /* 0x000000ffff229224 */ /* 0x000fc600078e0006 */
[----:B------:R-:W-:Y:S01]  /*2500*/  @P4 STS.128 [R237+0x7000], RZ ;  /* 0x007000ffed004388 */ /* 0x000fe20000000c00 */
[----:B------:R-:W-:-:S03]  /*2510*/  IMAD R53, R8, 0x2, R209 ;  /* 0x0000000208357824 */ /* 0x000fc600078e02d1 */
[----:B------:R-:W-:Y:S01]  /*2520*/  @!PT LDS RZ, [RZ] ;  /* 0x00000000fffff984 */ /* 0x000fe20000000800 */
[----:B------:R-:W-:Y:S01]  /*2530*/  @!PT LDS RZ, [RZ] ;  /* 0x00000000fffff984 */ /* 0x000fe20000000800 */
[----:B------:R-:W-:Y:S01]  /*2540*/  @!PT LDS RZ, [RZ] ;  /* 0x00000000fffff984 */ /* 0x000fe20000000800 */
[----:B------:R2:W-:Y:S01]  /*2550*/  @!P4 LDGSTS.E.BYPASS.LTC128B.128 [R237+0x7000], desc[UR4][R10.64] ;  /* 0x070000000aedcfae */ /* 0x0005e2000b981a04 */
        /* <DEDUP_REMOVED lines=19> */
[----:B------:R-:W-:-:S02]  /*2690*/  LOP3.LUT P0, R149, R184, 0x4, RZ, 0xc0, !PT ;  /* 0x00000004b8957812 */ /* 0x000fc4000780c0ff */
[----:B------:R-:W4:Y:S02]  /*26a0*/  LDSM.16.M88.4 R64, [R53+0x4c00] ;  /* 0x004c00003540783b */ /* 0x000f240000000200 */
[----:B------:R-:W-:Y:S02]  /*26b0*/  SEL R132, R132, 0xffffffe0, !P0 ;  /* 0xffffffe084847807 */ /* 0x000fe40004000000 */
[----:B------:R-:W-:Y:S03]  /*26c0*/  LDSM.16.M88.4 R36, [R53+0x1400] ;  /* 0x001400003524783b */ /* 0x000fe60000000200 */
[----:B------:R-:W-:Y:S01]  /*26d0*/  IMAD.IADD R52, R48, 0x1, R132 ;  /* 0x0000000130347824 */ /* 0x000fe200078e0284 */
[----:B------:R-:W0:Y:S01]  /*26e0*/  LDGDEPBAR ;  /* 0x00000000000079af */ /* 0x000e220000000000 */
[----:B------:R-:W-:-:S03]  /*26f0*/  IMAD.IADD R187, R132, 0x1, R53 ;  /* 0x0000000184bb7824 */ /* 0x000fc600078e0235 */
[----:B------:R-:W-:Y:S04]  /*2700*/  LDSM.16.M88.4 R4, [R52] ;  /* 0x000000003404783b */ /* 0x000fe80000000200 */
[----:B--2---:R-:W2:Y:S04]  /*2710*/  LDSM.16.M88.4 R8, [R187+0x1000] ;  /* 0x00100000bb08783b */ /* 0x004ea80000000200 */
[----:B------:R-:W5:Y:S04]  /*2720*/  LDSM.16.M88.4 R60, [R187+0x4c00] ;  /* 0x004c0000bb3c783b */ /* 0x000f680000000200 */
[----:B------:R-:W5:Y:S01]  /*2730*/  LDSM.16.M88.4 R44, [R187+0x1400] ;  /* 0x00140000bb2c783b */ /* 0x000f620000000200 */
[----:B------:R-:W-:-:S03]  /*2740*/  IMAD.SHL.U32 R185, R184, 0x2, RZ ;  /* 0x00000002b8b97824 */ /* 0x000fc600078e00ff */
[----:B---3--:R-:W3:Y:S01]  /*2750*/  LDSM.16.M88.4 R32, [R53+0x1800] ;  /* 0x001800003520783b */ /* 0x008ee20000000200 */
[C---:B-1----:R-:W-:Y:S01]  /*2760*/  HMMA.16816.F32.BF16 R72, R12.reuse, R28, RZ ;  /* 0x0000001c0c48723c */ /* 0x042fe200000418ff */
[----:B------:R-:W-:Y:S01]  /*2770*/  VIADD R148, R186, 0xffffffff ;  /* 0xffffffffba947836 */ /* 0x000fe20000000000 */
[----:B------:R-:W-:Y:S01]  /*2780*/  IADD3 R43, PT, PT, R221, -R24, -R18 ;  /* 0x80000018dd2b7210 */ /* 0x000fe20007ffe812 */
[----:B------:R-:W1:Y:S05]  /*2790*/  LDSM.16.M88.4 R68, [R187+0x1800] ;  /* 0x00180000bb44783b */ /* 0x000e6a0000000200 */
[C---:B----4-:R-:W-:Y:S08]  /*27a0*/  HMMA.16816.F32.BF16 R56, R12.reuse, R66, RZ ;  /* 0x000000420c38723c */ /* 0x050ff000000418ff */
[----:B------:R-:W-:Y:S01]  /*27b0*/  HMMA.16816.F32.BF16 R28, R12, R30, RZ ;  /* 0x0000001e0c1c723c */ /* 0x000fe200000418ff */
[----:B------:R-:W-:-:S07]  /*27c0*/  LOP3.LUT R185, R185, 0x6, RZ, 0xc0, !PT ;  /* 0x00000006b9b97812 */ /* 0x000fce00078ec0ff */
[----:B--2---:R-:W-:Y:S01]  /*27d0*/  HMMA.16816.F32.BF16 R72, R4, R8, R72 ;  /* 0x000000080448723c */ /* 0x004fe20000041848 */
[----:B------:R-:W-:-:S04]  /*27e0*/  LOP3.LUT R9, R151, 0x1f0, RZ, 0xc0, !PT ;  /* 0x000001f097097812 */ /* 0x000fc800078ec0ff */
[----:B------:R-:W-:Y:S01]  /*27f0*/  LOP3.LUT R8, R9, 0x7, R20, 0xf8, !PT ;  /* 0x0000000709087812 */ /* 0x000fe200078ef814 */
[----:B------:R-:W-:Y:S02]  /*2800*/  IMAD.SHL.U32 R20, R148, 0x100, RZ ;  /* 0x0000010094147824 */ /* 0x000fe400078e00ff */
[----:B-----5:R-:W-:Y:S01]  /*2810*/  HMMA.16816.F32.BF16 R56, R4, R62, R56 ;  /* 0x0000003e0438723c */ /* 0x020fe20000041838 */
[----:B------:R-:W-:Y:S01]  /*2820*/  IADD3 R9, PT, PT, R16, R221, -R24 ;  /* 0x000000dd10097210 */ /* 0x000fe20007ffe818 */
[----:B------:R-:W-:Y:S01]  /*2830*/  IMAD R8, R233, 0x40, R8 ;  /* 0x00000040e9087824 */ /* 0x000fe200078e0208 */
[----:B------:R-:W-:-:S05]  /*2840*/  LOP3.LUT R66, R20, R185, RZ, 0xfc, !PT ;  /* 0x000000b914427212 */ /* 0x000fca00078efcff */
[----:B------:R-:W-:Y:S01]  /*2850*/  HMMA.16816.F32.BF16 R24, R12, R36, RZ ;  /* 0x000000240c18723c */ /* 0x000fe200000418ff */
[C---:B------:R-:W-:Y:S02]  /*2860*/  IMAD.IADD R43, R8.reuse, 0x1, R43 ;  /* 0x00000001082b7824 */ /* 0x040fe400078e022b */
[----:B------:R-:W-:Y:S02]  /*2870*/  IMAD.IADD R8, R8, 0x1, R9 ;  /* 0x0000000108087824 */ /* 0x000fe400078e0209 */
[----:B------:R-:W-:-:S03]  /*2880*/  VIADD R16, R66, 0xf9 ;  /* 0x000000f942107836 */ /* 0x000fc60000000000 */
[----:B------:R-:W-:Y:S01]  /*2890*/  HMMA.16816.F32.BF16 R28, R4, R10, R28 ;  /* 0x0000000a041c723c */ /* 0x000fe2000004181c */
[C---:B------:R-:W-:Y:S01]  /*28a0*/  VIADD R41, R43.reuse, 0x8 ;  /* 0x000000082b297836 */ /* 0x040fe20000000000 */
[C-C-:B------:R-:W-:Y:S02]  /*28b0*/  VIADDMNMX R223, R8.reuse, 0x1, R221.reuse, PT ;  /* 0x0000000108df7846 */ /* 0x140fe400038001dd */
[-C--:B------:R-:W-:Y:S02]  /*28c0*/  ISETP.GT.AND P5, PT, R43, R16.reuse, PT ;  /* 0x000000102b00720c */ /* 0x080fe40003fa4270 */
[----:B------:R-:W-:Y:S01]  /*28d0*/  VIADDMNMX R221, R8, 0x9, R221, PT ;  /* 0x0000000908dd7846 */ /* 0x000fe200038001dd */
[C---:B------:R-:W-:Y:S01]  /*28e0*/  VIADD R8, R66.reuse, 0x1 ;  /* 0x0000000142087836 */ /* 0x040fe20000000000 */
[C---:B------:R-:W-:Y:S01]  /*28f0*/  ISETP.GT.AND P0, PT, R41.reuse, R16, PT ;  /* 0x000000102900720c */ /* 0x040fe20003f04270 */
[----:B------:R-:W-:Y:S01]  /*2900*/  VIADD R10, R66, 0x8 ;  /* 0x00000008420a7836 */ /* 0x000fe20000000000 */
[----:B------:R-:W-:Y:S01]  /*2910*/  ISETP.GE.AND P3, PT, R16, R223, PT ;  /* 0x000000df1000720c */ /* 0x000fe20003f66270 */
[----:B------:R-:W-:Y:S01]  /*2920*/  HMMA.16816.F32.BF16 R36, R12, R38, RZ ;  /* 0x000000260c24723c */ /* 0x000fe200000418ff */
[----:B------:R-:W-:-:S02]  /*2930*/  ISETP.GT.AND P2, PT, R41, R66, PT ;  /* 0x000000422900720c */ /* 0x000fc40003f44270 */
[----:B------:R-:W-:Y:S02]  /*2940*/  FSEL R42, R57, -INF , !P5 ;  /* 0xff800000392a7808 */ /* 0x000fe40006800000 */
[-C--:B------:R-:W-:Y:S02]  /*2950*/  ISETP.GT.AND P4, PT, R43, R8.reuse, PT ;  /* 0x000000082b00720c */ /* 0x080fe40003f84270 */
[----:B------:R-:W-:Y:S01]  /*2960*/  FSEL R62, R74, -INF , !P2 ;  /* 0xff8000004a3e7808 */ /* 0x000fe20005000000 */
[----:B------:R-:W-:Y:S01]  /*2970*/  HMMA.16816.F32.BF16 R24, R4, R44, R24 ;  /* 0x0000002c0418723c */ /* 0x000fe20000041818 */
[----:B------:R-:W-:Y:S02]  /*2980*/  FSEL R42, R42, -INF , !P3 ;  /* 0xff8000002a2a7808 */ /* 0x000fe40005800000 */
[----:B------:R-:W-:Y:S02]  /*2990*/  FSEL R40, R59, -INF , !P0 ;  /* 0xff8000003b287808 */ /* 0x000fe40004000000 */
[----:B------:R-:W-:-:S02]  /*29a0*/  ISETP.GT.AND P2, PT, R41, R8, PT ;  /* 0x000000082900720c */ /* 0x000fc40003f44270 */
[C---:B------:R-:W-:Y:S02]  /*29b0*/  ISETP.GE.AND P5, PT, R8.reuse, R223, PT ;  /* 0x000000df0800720c */ /* 0x040fe40003fa6270 */
[-C--:B------:R-:W-:Y:S01]  /*29c0*/  ISETP.GE.AND P3, PT, R8, R221.reuse, PT ;  /* 0x000000dd0800720c */ /* 0x080fe20003f66270 */
[----:B------:R-:W-:Y:S01]  /*29d0*/  VIADD R8, R66, 0x9 ;  /* 0x0000000942087836 */ /* 0x000fe20000000000 */
[----:B------:R-:W-:Y:S02]  /*29e0*/  ISETP.GT.AND P0, PT, R43, R10, PT ;  /* 0x0000000a2b00720c */ /* 0x000fe40003f04270 */
[----:B------:R-:W-:Y:S02]  /*29f0*/  ISETP.GE.AND P1, PT, R16, R221, PT ;  /* 0x000000dd1000720c */ /* 0x000fe40003f26270 */
[----:B------:R-:W-:Y:S01]  /*2a00*/  FSEL R73, R73, -INF , !P4 ;  /* 0xff80000049497808 */ /* 0x000fe20006000000 */
[----:B------:R-:W2:Y:S01]  /*2a10*/  LDSM.16.M88.4 R16, [R53+0x1c00] ;  /* 0x001c00003510783b */ /* 0x000ea20000000200 */
[----:B------:R-:W-:-:S02]  /*2a20*/  ISETP.GE.AND P4, PT, R10, R223, PT ;  /* 0x000000df0a00720c */ /* 0x000fc40003f86270 */
[----:B------:R-:W-:Y:S02]  /*2a30*/  FSEL R75, R75, -INF , !P2 ;  /* 0xff8000004b4b7808 */ /* 0x000fe40005000000 */
[----:B------:R-:W-:Y:S02]  /*2a40*/  FSEL R28, R28, -INF , !P0 ;  /* 0xff8000001c1c7808 */ /* 0x000fe40004000000 */
[----:B------:R-:W-:Y:S02]  /*2a50*/  FSEL R40, R40, -INF , !P1 ;  /* 0xff80000028287808 */ /* 0x000fe40004800000 */
[----:B------:R-:W-:Y:S02]  /*2a60*/  ISETP.GT.AND P1, PT, R41, R10, PT ;  /* 0x0000000a2900720c */ /* 0x000fe40003f24270 */
[----:B------:R-:W-:Y:S02]  /*2a70*/  ISETP.GT.AND P2, PT, R43, R8, PT ;  /* 0x000000082b00720c */ /* 0x000fe40003f44270 */
[----:B------:R-:W-:-:S02]  /*2a80*/  FSEL R85, R73, -INF , !P5 ;  /* 0xff80000049557808 */ /* 0x000fc40006800000 */
[----:B------:R-:W-:Y:S02]  /*2a90*/  FSEL R89, R75, -INF , !P3 ;  /* 0xff8000004b597808 */ /* 0x000fe40005800000 */
[----:B------:R-:W-:Y:S01]  /*2aa0*/  FSEL R142, R28, -INF , !P4 ;  /* 0xff8000001c8e7808 */ /* 0x000fe20006000000 */
[----:B------:R-:W-:Y:S01]  /*2ab0*/  VIADD R28, R66, 0x10 ;  /* 0x00000010421c7836 */ /* 0x000fe20000000000 */
[----:B------:R-:W-:Y:S02]  /*2ac0*/  ISETP.GE.AND P5, PT, R10, R221, PT ;  /* 0x000000dd0a00720c */ /* 0x000fe40003fa6270 */
[----:B------:R-:W-:Y:S02]  /*2ad0*/  ISETP.GT.AND P0, PT, R41, R8, PT ;  /* 0x000000082900720c */ /* 0x000fe40003f04270 */
[C---:B------:R-:W-:Y:S02]  /*2ae0*/  ISETP.GE.AND P3, PT, R8.reuse, R223, PT ;  /* 0x000000df0800720c */ /* 0x040fe40003f66270 */
[----:B------:R-:W-:-:S02]  /*2af0*/  ISETP.GE.AND P4, PT, R8, R221, PT ;  /* 0x000000dd0800720c */ /* 0x000fc40003f86270 */
[----:B---3--:R-:W-:Y:S01]  /*2b00*/  HMMA.16816.F32.BF16 R8, R12, R32, RZ ;  /* 0x000000200c08723c */ /* 0x008fe200000418ff */
[----:B------:R-:W-:Y:S02]  /*2b10*/  FSEL R30, R30, -INF , !P1 ;  /* 0xff8000001e1e7808 */ /* 0x000fe40004800000 */
[----:B------:R-:W-:Y:S01]  /*2b20*/  FSEL R29, R29, -INF , !P2 ;  /* 0xff8000001d1d7808 */ /* 0x000fe20005000000 */
[----:B------:R-:W-:Y:S01]  /*2b30*/  VIADD R32, R66, 0x11 ;  /* 0x0000001142207836 */ /* 0x000fe20000000000 */
[-C--:B------:R-:W-:Y:S02]  /*2b40*/  ISETP.GT.AND P1, PT, R43, R28.reuse, PT ;  /* 0x0000001c2b00720c */ /* 0x080fe40003f24270 */
[----:B------:R-:W-:Y:S02]  /*2b50*/  FSEL R83, R30, -INF , !P5 ;  /* 0xff8000001e537808 */ /* 0x000fe40006800000 */
[----:B------:R-:W-:Y:S02]  /*2b60*/  FSEL R252, R29, -INF , !P3 ;  /* 0xff8000001dfc7808 */ /* 0x000fe40005800000 */
[----:B------:R-:W-:-:S02]  /*2b70*/  ISETP.GT.AND P2, PT, R41, R28, PT ;  /* 0x0000001c2900720c */ /* 0x000fc40003f44270 */
[C---:B------:R-:W-:Y:S02]  /*2b80*/  ISETP.GE.AND P5, PT, R28.reuse, R223, PT ;  /* 0x000000df1c00720c */ /* 0x040fe40003fa6270 */
[----:B------:R-:W-:Y:S02]  /*2b90*/  ISETP.GE.AND P3, PT, R28, R221, PT ;  /* 0x000000dd1c00720c */ /* 0x000fe40003f66270 */
[----:B------:R-:W-:Y:S02]  /*2ba0*/  FSEL R81, R31, -INF , !P0 ;  /* 0xff8000001f517808 */ /* 0x000fe40004000000 */
[----:B------:R-:W-:Y:S01]  /*2bb0*/  HMMA.16816.F32.BF16 R28, R4, R46, R36 ;  /* 0x0000002e041c723c */ /* 0x000fe20000041824 */
[----:B------:R-:W-:Y:S01]  /*2bc0*/  FSEL R24, R24, -INF , !P1 ;  /* 0xff80000018187808 */ /* 0x000fe20004800000 */
[----:B------:R-:W3:Y:S01]  /*2bd0*/  LDSM.16.M88.4 R44, [R187+0x1c00] ;  /* 0x001c0000bb2c783b */ /* 0x000ee20000000200 */
[----:B------:R-:W-:Y:S02]  /*2be0*/  ISETP.GT.AND P0, PT, R43, R32, PT ;  /* 0x000000202b00720c */ /* 0x000fe40003f04270 */
[----:B------:R-:W-:Y:S01]  /*2bf0*/  FSEL R81, R81, -INF , !P4 ;  /* 0xff80000051517808 */ /* 0x000fe20006000000 */
[----:B------:R-:W4:Y:S01]  /*2c00*/  LDSM.16.M88.4 R36, [R53+0x2000] ;  /* 0x002000003524783b */ /* 0x000f220000000200 */
[----:B------:R-:W-:-:S02]  /*2c10*/  FSEL R134, R24, -INF , !P5 ;  /* 0xff80000018867808 */ /* 0x000fc40006800000 */
[----:B------:R-:W-:Y:S02]  /*2c20*/  ISETP.GT.AND P1, PT, R41, R32, PT ;  /* 0x000000202900720c */ /* 0x000fe40003f24270 */
[C---:B------:R-:W-:Y:S02]  /*2c30*/  ISETP.GE.AND P4, PT, R32.reuse, R223, PT ;  /* 0x000000df2000720c */ /* 0x040fe40003f86270 */
[----:B------:R-:W-:Y:S01]  /*2c40*/  ISETP.GE.AND P5, PT, R32, R221, PT ;  /* 0x000000dd2000720c */ /* 0x000fe20003fa6270 */
[----:B------:R-:W-:Y:S01]  /*2c50*/  VIADD R32, R66, 0x18 ;  /* 0x0000001842207836 */ /* 0x000fe20000000000 */
[----:B------:R-:W-:Y:S02]  /*2c60*/  FSEL R26, R26, -INF , !P2 ;  /* 0xff8000001a1a7808 */ /* 0x000fe40005000000 */
[----:B------:R-:W-:Y:S02]  /*2c70*/  FSEL R25, R25, -INF , !P0 ;  /* 0xff80000019197808 */ /* 0x000fe40004000000 */
[----:B------:R-:W-:-:S02]  /*2c80*/  FSEL R79, R26, -INF , !P3 ;  /* 0xff8000001a4f7808 */ /* 0x000fc40005800000 */
[----:B------:R-:W-:Y:S01]  /*2c90*/  FSEL R250, R25, -INF , !P4 ;  /* 0xff80000019fa7808 */ /* 0x000fe20006000000 */
[----:B-1----:R-:W-:Y:S01]  /*2ca0*/  HMMA.16816.F32.BF16 R8, R4, R68, R8 ;  /* 0x000000440408723c */ /* 0x002fe20000041808 */
[-C--:B------:R-:W-:Y:S02]  /*2cb0*/  ISETP.GT.AND P2, PT, R43, R32.reuse, PT ;  /* 0x000000202b00720c */ /* 0x080fe40003f44270 */
[----:B------:R-:W-:Y:S02]  /*2cc0*/  ISETP.GT.AND P0, PT, R41, R32, PT ;  /* 0x000000202900720c */ /* 0x000fe40003f04270 */
[C---:B------:R-:W-:Y:S02]  /*2cd0*/  ISETP.GE.AND P3, PT, R32.reuse, R223, PT ;  /* 0x000000df2000720c */ /* 0x040fe40003f66270 */
[----:B------:R-:W-:Y:S02]  /*2ce0*/  ISETP.GE.AND P4, PT, R32, R221, PT ;  /* 0x000000dd2000720c */ /* 0x000fe40003f86270 */
[----:B------:R-:W-:Y:S01]  /*2cf0*/  HMMA.16816.F32.BF16 R32, R12, R34, RZ ;  /* 0x000000220c20723c */ /* 0x000fe200000418ff */
[----:B------:R-:W-:Y:S01]  /*2d00*/  FSEL R28, R28, -INF , !P2 ;  /* 0xff8000001c1c7808 */ /* 0x000fe20005000000 */
[----:B------:R-:W-:Y:S01]  /*2d10*/  VIADD R24, R66, 0x19 ;  /* 0x0000001942187836 */ /* 0x000fe20000000000 */
[----:B------:R-:W-:-:S02]  /*2d20*/  FSEL R27, R27, -INF , !P1 ;  /* 0xff8000001b1b7808 */ /* 0x000fc40004800000 */
[----:B------:R-:W-:Y:S01]  /*2d30*/  FSEL R248, R28, -INF , !P3 ;  /* 0xff8000001cf87808 */ /* 0x000fe20005800000 */
[----:B------:R-:W-:Y:S01]  /*2d40*/  VIADD R28, R66, 0x20 ;  /* 0x00000020421c7836 */ /* 0x000fe20000000000 */
[----:B------:R-:W-:Y:S02]  /*2d50*/  FSEL R75, R27, -INF , !P5 ;  /* 0xff8000001b4b7808 */ /* 0x000fe40006800000 */
[-C--:B------:R-:W-:Y:S02]  /*2d60*/  ISETP.GT.AND P1, PT, R43, R24.reuse, PT ;  /* 0x000000182b00720c */ /* 0x080fe40003f24270 */
[----:B------:R-:W-:Y:S02]  /*2d70*/  ISETP.GT.AND P2, PT, R41, R24, PT ;  /* 0x000000182900720c */ /* 0x000fe40003f44270 */
[C---:B------:R-:W-:Y:S02]  /*2d80*/  ISETP.GE.AND P5, PT, R24.reuse, R223, PT ;  /* 0x000000df1800720c */ /* 0x040fe40003fa6270 */
[----:B------:R-:W-:-:S02]  /*2d90*/  ISETP.GE.AND P3, PT, R24, R221, PT ;  /* 0x000000dd1800720c */ /* 0x000fc40003f66270 */
[----:B--2---:R-:W-:Y:S01]  /*2da0*/  HMMA.16816.F32.BF16 R24, R12, R16, RZ ;  /* 0x000000100c18723c */ /* 0x004fe200000418ff */
[----:B------:R-:W-:Y:S01]  /*2db0*/  FSEL R30, R30, -INF , !P0 ;  /* 0xff8000001e1e7808 */ /* 0x000fe20004000000 */
[----:B------:R-:W-:Y:S01]  /*2dc0*/  VIADD R16, R66, 0x21 ;  /* 0x0000002142107836 */ /* 0x000fe20000000000 */
[----:B------:R-:W-:Y:S02]  /*2dd0*/  ISETP.GT.AND P0, PT, R43, R28, PT ;  /* 0x0000001c2b00720c */ /* 0x000fe40003f04270 */
[----:B------:R-:W-:Y:S02]  /*2de0*/  FSEL R73, R30, -INF , !P4 ;  /* 0xff8000001e497808 */ /* 0x000fe40006000000 */
[----:B------:R-:W-:Y:S01]  /*2df0*/  ISETP.GE.AND P4, PT, R28, R223, PT ;  /* 0x000000df1c00720c */ /* 0x000fe20003f86270 */
[----:B------:R-:W-:Y:S01]  /*2e00*/  HMMA.16816.F32.BF16 R32, R4, R70, R32 ;  /* 0x000000460420723c */ /* 0x000fe20000041820 */
[----:B------:R-:W-:Y:S01]  /*2e10*/  FSEL R31, R31, -INF , !P2 ;  /* 0xff8000001f1f7808 */ /* 0x000fe20005000000 */
[----:B------:R-:W1:Y:S01]  /*2e20*/  LDSM.16.M88.4 R68, [R187+0x2000] ;  /* 0x00200000bb44783b */ /* 0x000e620000000200 */
[----:B------:R-:W-:-:S02]  /*2e30*/  FSEL R8, R8, -INF , !P0 ;  /* 0xff80000008087808 */ /* 0x000fc40004000000 */
[----:B------:R-:W-:Y:S02]  /*2e40*/  FSEL R29, R29, -INF , !P1 ;  /* 0xff8000001d1d7808 */ /* 0x000fe40004800000 */
[----:B------:R-:W-:Y:S02]  /*2e50*/  ISETP.GT.AND P1, PT, R41, R28, PT ;  /* 0x0000001c2900720c */ /* 0x000fe40003f24270 */
[----:B------:R-:W-:Y:S02]  /*2e60*/  ISETP.GT.AND P2, PT, R43, R16, PT ;  /* 0x000000102b00720c */ /* 0x000fe40003f44270 */
[----:B------:R-:W-:Y:S02]  /*2e70*/  FSEL R67, R31, -INF , !P3 ;  /* 0xff8000001f437808 */ /* 0x000fe40005800000 */
[----:B------:R-:W-:Y:S02]  /*2e80*/  FSEL R126, R8, -INF , !P4 ;  /* 0xff800000087e7808 */ /* 0x000fe40006000000 */
[----:B------:R-:W-:-:S02]  /*2e90*/  FSEL R54, R29, -INF , !P5 ;  /* 0xff8000001d367808 */ /* 0x000fc40006800000 */
[----:B------:R-:W-:Y:S02]  /*2ea0*/  ISETP.GT.AND P0, PT, R41, R16, PT ;  /* 0x000000102900720c */ /* 0x000fe40003f04270 */
[C---:B------:R-:W-:Y:S02]  /*2eb0*/  ISETP.GE.AND P3, PT, R16.reuse, R223, PT ;  /* 0x000000df1000720c */ /* 0x040fe40003f66270 */
[-C--:B------:R-:W-:Y:S01]  /*2ec0*/  ISETP.GE.AND P4, PT, R16, R221.reuse, PT ;  /* 0x000000dd1000720c */ /* 0x080fe20003f86270 */
[----:B------:R-:W-:Y:S01]  /*2ed0*/  VIADD R16, R66, 0x28 ;  /* 0x0000002842107836 */ /* 0x000fe20000000000 */
[----:B------:R-:W-:Y:S02]  /*2ee0*/  ISETP.GE.AND P5, PT, R28, R221, PT ;  /* 0x000000dd1c00720c */ /* 0x000fe40003fa6270 */
[----:B------:R-:W-:Y:S01]  /*2ef0*/  FSEL R10, R10, -INF , !P1 ;  /* 0xff8000000a0a7808 */ /* 0x000fe20004800000 */
[----:B---3--:R-:W-:Y:S01]  /*2f00*/  HMMA.16816.F32.BF16 R24, R4, R44, R24 ;  /* 0x0000002c0418723c */ /* 0x008fe20000041818 */
[----:B------:R-:W-:Y:S01]  /*2f10*/  FSEL R9, R9, -INF , !P2 ;  /* 0xff80000009097808 */ /* 0x000fe20005000000 */
[----:B------:R-:W2:Y:S01]  /*2f20*/  LDSM.16.M88.4 R28, [R53+0x2400] ;  /* 0x00240000351c783b */ /* 0x000ea20000000200 */
[----:B------:R-:W-:-:S02]  /*2f30*/  FSEL R63, R10, -INF , !P5 ;  /* 0xff8000000a3f7808 */ /* 0x000fc40006800000 */
[----:B------:R-:W-:Y:S02]  /*2f40*/  FSEL R246, R9, -INF , !P3 ;  /* 0xff80000009f67808 */ /* 0x000fe40005800000 */
[-C--:B------:R-:W-:Y:S02]  /*2f50*/  ISETP.GT.AND P1, PT, R43, R16.reuse, PT ;  /* 0x000000102b00720c */ /* 0x080fe40003f24270 */
[----:B------:R-:W-:Y:S02]  /*2f60*/  ISETP.GT.AND P2, PT, R41, R16, PT ;  /* 0x000000102900720c */ /* 0x000fe40003f44270 */
[C---:B------:R-:W-:Y:S02]  /*2f70*/  ISETP.GE.AND P5, PT, R16.reuse, R223, PT ;  /* 0x000000df1000720c */ /* 0x040fe40003fa6270 */
[----:B------:R-:W-:Y:S02]  /*2f80*/  ISETP.GE.AND P3, PT, R16, R221, PT ;  /* 0x000000dd1000720c */ /* 0x000fe40003f66270 */
[----:B------:R-:W-:Y:S01]  /*2f90*/  HMMA.16816.F32.BF16 R16, R12, R18, RZ ;  /* 0x000000120c10723c */ /* 0x000fe200000418ff */
[----:B------:R-:W-:Y:S01]  /*2fa0*/  VIADD R8, R66, 0x29 ;  /* 0x0000002942087836 */ /* 0x000fe20000000000 */
[----:B------:R-:W-:-:S02]  /*2fb0*/  FSEL R11, R11, -INF , !P0 ;  /* 0xff8000000b0b7808 */ /* 0x000fc40004000000 */
[----:B------:R-:W-:Y:S01]  /*2fc0*/  FSEL R32, R32, -INF , !P1 ;  /* 0xff80000020207808 */ /* 0x000fe20004800000 */
[----:B------:R-:W-:Y:S01]  /*2fd0*/  VIADD R44, R66, 0x30 ;  /* 0x00000030422c7836 */ /* 0x000fe20000000000 */
[----:B------:R-:W-:Y:S02]  /*2fe0*/  FSEL R59, R11, -INF , !P4 ;  /* 0xff8000000b3b7808 */ /* 0x000fe40006000000 */
[----:B------:R-:W-:Y:S02]  /*2ff0*/  FSEL R244, R32, -INF , !P5 ;  /* 0xff80000020f47808 */ /* 0x000fe40006800000 */
[-C--:B------:R-:W-:Y:S02]  /*3000*/  ISETP.GT.AND P0, PT, R43, R8.reuse, PT ;  /* 0x000000082b00720c */ /* 0x080fe40003f04270 */
[----:B------:R-:W-:Y:S02]  /*3010*/  ISETP.GT.AND P1, PT, R41, R8, PT ;  /* 0x000000082900720c */ /* 0x000fe40003f24270 */
[----:B------:R-:W-:-:S02]  /*3020*/  ISETP.GE.AND P4, PT, R8, R223, PT ;  /* 0x000000df0800720c */ /* 0x000fc40003f86270 */
[----:B------:R-:W-:Y:S02]  /*3030*/  ISETP.GE.AND P5, PT, R8, R221, PT ;  /* 0x000000dd0800720c */ /* 0x000fe40003fa6270 */
[----:B----4-:R-:W-:Y:S01]  /*3040*/  HMMA.16816.F32.BF16 R8, R12, R36, RZ ;  /* 0x000000240c08723c */ /* 0x010fe200000418ff */
[----:B------:R-:W-:Y:S01]  /*3050*/  FSEL R34, R34, -INF , !P2 ;  /* 0xff80000022227808 */ /* 0x000fe20005000000 */
[----:B------:R-:W-:Y:S01]  /*3060*/  VIADD R32, R66, 0x31 ;  /* 0x0000003142207836 */ /* 0x000fe20000000000 */
[----:B------:R-:W-:Y:S02]  /*3070*/  ISETP.GT.AND P2, PT, R43, R44, PT ;  /* 0x0000002c2b00720c */ /* 0x000fe40003f44270 */
[----:B------:R-:W-:Y:S02]  /*3080*/  FSEL R33, R33, -INF , !P0 ;  /* 0xff80000021217808 */ /* 0x000fe40004000000 */
[----:B------:R-:W-:Y:S01]  /*3090*/  FSEL R57, R34, -INF , !P3 ;  /* 0xff80000022397808 */ /* 0x000fe20005800000 */
[----:B------:R-:W-:Y:S01]  /*30a0*/  HMMA.16816.F32.BF16 R16, R4, R46, R16 ;  /* 0x0000002e0410723c */ /* 0x000fe20000041810 */
[----:B------:R-:W-:-:S02]  /*30b0*/  ISETP.GE.AND P3, PT, R44, R223, PT ;  /* 0x000000df2c00720c */ /* 0x000fc40003f66270 */
[----:B------:R-:W-:Y:S02]  /*30c0*/  FSEL R35, R35, -INF , !P1 ;  /* 0xff80000023237808 */ /* 0x000fe40004800000 */
[----:B------:R-:W-:Y:S02]  /*30d0*/  FSEL R24, R24, -INF , !P2 ;  /* 0xff80000018187808 */ /* 0x000fe40005000000 */
[----:B------:R-:W-:Y:S02]  /*30e0*/  FSEL R124, R33, -INF , !P4 ;  /* 0xff800000217c7808 */ /* 0x000fe40006000000 */
[----:B------:R-:W-:Y:S02]  /*30f0*/  ISETP.GT.AND P0, PT, R41, R44, PT ;  /* 0x0000002c2900720c */ /* 0x000fe40003f04270 */
[----:B------:R-:W-:Y:S02]  /*3100*/  ISETP.GE.AND P4, PT, R44, R221, PT ;  /* 0x000000dd2c00720c */ /* 0x000fe40003f86270 */
[----:B------:R-:W-:Y:S01]  /*3110*/  ISETP.GT.AND P1, PT, R43, R32, PT ;  /* 0x000000202b00720c */ /* 0x000fe20003f24270 */
[----:B------:R-:W3:Y:S01]  /*3120*/  LDSM.16.M88.4 R44, [R187+0x2400] ;  /* 0x00240000bb2c783b */ /* 0x000ee20000000200 */
[----:B------:R-:W-:-:S02]  /*3130*/  FSEL R55, R35, -INF , !P5 ;  /* 0xff80000023377808 */ /* 0x000fc40006800000 */
[----:B------:R-:W-:Y:S02]  /*3140*/  FSEL R242, R24, -INF , !P3 ;  /* 0xff80000018f27808 */ /* 0x000fe40005800000 */
[----:B------:R-:W-:Y:S02]  /*3150*/  ISETP.GT.AND P2, PT, R41, R32, PT ;  /* 0x000000202900720c */ /* 0x000fe40003f44270 */
[C---:B------:R-:W-:Y:S02]  /*3160*/  ISETP.GE.AND P5, PT, R32.reuse, R223, PT ;  /* 0x000000df2000720c */ /* 0x040fe40003fa6270 */
[----:B------:R-:W-:Y:S01]  /*3170*/  ISETP.GE.AND P3, PT, R32, R221, PT ;  /* 0x000000dd2000720c */ /* 0x000fe20003f66270 */
[----:B------:R-:W-:Y:S01]  /*3180*/  VIADD R32, R66, 0x38 ;  /* 0x0000003842207836 */ /* 0x000fe20000000000 */
[----:B------:R-:W-:Y:S01]  /*3190*/  FSEL R26, R26, -INF , !P0 ;  /* 0xff8000001a1a7808 */ /* 0x000fe20004000000 */
[----:B------:R-:W-:Y:S01]  /*31a0*/  HMMA.16816.F32.BF16 R36, R12, R38, RZ ;  /* 0x000000260c24723c */ /* 0x000fe200000418ff */
[----:B------:R-:W-:-:S02]  /*31b0*/  FSEL R25, R25, -INF , !P1 ;  /* 0xff80000019197808 */ /* 0x000fc40004800000 */
[----:B------:R-:W-:Y:S02]  /*31c0*/  FSEL R93, R26, -INF , !P4 ;  /* 0xff8000001a5d7808 */ /* 0x000fe40006000000 */
[----:B------:R-:W-:Y:S02]  /*31d0*/  FSEL R140, R25, -INF , !P5 ;  /* 0xff800000198c7808 */ /* 0x000fe40006800000 */
[-C--:B------:R-:W-:Y:S01]  /*31e0*/  ISETP.GT.AND P0, PT, R43, R32.reuse, PT ;  /* 0x000000202b00720c */ /* 0x080fe20003f04270 */
[----:B-1----:R-:W-:Y:S01]  /*31f0*/  HMMA.16816.F32.BF16 R8, R4, R68, R8 ;  /* 0x000000440408723c */ /* 0x002fe20000041808 */
[----:B------:R-:W-:Y:S02]  /*3200*/  ISETP.GT.AND P1, PT, R41, R32, PT ;  /* 0x000000202900720c */ /* 0x000fe40003f24270 */
[C---:B------:R-:W-:Y:S02]  /*3210*/  ISETP.GE.AND P4, PT, R32.reuse, R223, PT ;  /* 0x000000df2000720c */ /* 0x040fe40003f86270 */
[----:B------:R-:W-:-:S02]  /*3220*/  ISETP.GE.AND P5, PT, R32, R221, PT ;  /* 0x000000dd2000720c */ /* 0x000fc40003fa6270 */
[----:B------:R-:W1:Y:S01]  /*3230*/  LDSM.16.M88.4 R32, [R53+0x2800] ;  /* 0x002800003520783b */ /* 0x000e620000000200 */
[----:B------:R-:W-:Y:S01]  /*3240*/  VIADD R24, R66, 0x39 ;  /* 0x0000003942187836 */ /* 0x000fe20000000000 */
[----:B------:R-:W-:Y:S02]  /*3250*/  FSEL R27, R27, -INF , !P2 ;  /* 0xff8000001b1b7808 */ /* 0x000fe40005000000 */
[----:B------:R-:W-:Y:S01]  /*3260*/  FSEL R16, R16, -INF , !P0 ;  /* 0xff80000010107808 */ /* 0x000fe20004000000 */
[----:B------:R-:W-:Y:S01]  /*3270*/  VIADD R50, R66, 0x40 ;  /* 0x0000004042327836 */ /* 0x000fe20000000000 */
[----:B------:R-:W-:Y:S02]  /*3280*/  FSEL R95, R27, -INF , !P3 ;  /* 0xff8000001b5f7808 */ /* 0x000fe40005800000 */
[----:B------:R-:W-:Y:S02]  /*3290*/  FSEL R234, R16, -INF , !P4 ;  /* 0xff80000010ea7808 */ /* 0x000fe40006000000 */
[----:B------:R-:W-:-:S02]  /*32a0*/  ISETP.GT.AND P2, PT, R43, R24, PT ;  /* 0x000000182b00720c */ /* 0x000fc40003f44270 */
[----:B------:R-:W-:Y:S02]  /*32b0*/  ISETP.GT.AND P0, PT, R41, R24, PT ;  /* 0x000000182900720c */ /* 0x000fe40003f04270 */
[C---:B------:R-:W-:Y:S02]  /*32c0*/  ISETP.GE.AND P3, PT, R24.reuse, R223, PT ;  /* 0x000000df1800720c */ /* 0x040fe40003f66270 */
[----:B------:R-:W-:Y:S02]  /*32d0*/  ISETP.GE.AND P4, PT, R24, R221, PT ;  /* 0x000000dd1800720c */ /* 0x000fe40003f86270 */
[----:B--2---:R-:W-:Y:S01]  /*32e0*/  HMMA.16816.F32.BF16 R24, R12, R28, RZ ;  /* 0x0000001c0c18723c */ /* 0x004fe200000418ff */
[----:B------:R-:W-:Y:S02]  /*32f0*/  FSEL R18, R18, -INF , !P1 ;  /* 0xff80000012127808 */ /* 0x000fe40004800000 */
[----:B------:R-:W-:Y:S01]  /*3300*/  ISETP.GT.AND P1, PT, R43, R50, PT ;  /* 0x000000322b00720c */ /* 0x000fe20003f24270 */
[----:B------:R-:W-:Y:S01]  /*3310*/  VIADD R16, R66, 0x41 ;  /* 0x0000004142107836 */ /* 0x000fe20000000000 */
[----:B------:R-:W-:-:S03]  /*3320*/  FSEL R97, R18, -INF , !P5 ;  /* 0xff80000012617808 */ /* 0x000fc60006800000 */
[----:B------:R-:W-:Y:S01]  /*3330*/  HMMA.16816.F32.BF16 R36, R4, R70, R36 ;  /* 0x000000460424723c */ /* 0x000fe20000041824 */
[----:B------:R-:W-:Y:S01]  /*3340*/  ISETP.GE.AND P5, PT, R50, R223, PT ;  /* 0x000000df3200720c */ /* 0x000fe20003fa6270 */
[----:B------:R-:W2:Y:S01]  /*3350*/  LDSM.16.M88.4 R68, [R187+0x2800] ;  /* 0x00280000bb44783b */ /* 0x000ea20000000200 */
[----:B------:R-:W-:Y:S02]  /*3360*/  FSEL R19, R19, -INF , !P0 ;  /* 0xff80000013137808 */ /* 0x000fe40004000000 */
[----:B------:R-:W-:Y:S02]  /*3370*/  FSEL R8, R8, -INF , !P1 ;  /* 0xff80000008087808 */ /* 0x000fe40004800000 */
[----:B------:R-:W-:Y:S02]  /*3380*/  FSEL R99, R19, -INF , !P4 ;  /* 0xff80000013637808 */ /* 0x000fe40006000000 */
[----:B------:R-:W-:Y:S02]  /*3390*/  FSEL R216, R8, -INF , !P5 ;  /* 0xff80000008d87808 */ /* 0x000fe40006800000 */
[----:B------:R-:W-:-:S02]  /*33a0*/  FSEL R17, R17, -INF , !P2 ;  /* 0xff80000011117808 */ /* 0x000fc40005000000 */
[-C--:B------:R-:W-:Y:S02]  /*33b0*/  ISETP.GT.AND P0, PT, R43, R16.reuse, PT ;  /* 0x000000102b00720c */ /* 0x080fe40003f04270 */
[C---:B------:R-:W-:Y:S02]  /*33c0*/  ISETP.GT.AND P1, PT, R41.reuse, R16, PT ;  /* 0x000000102900720c */ /* 0x040fe40003f24270 */
[C---:B------:R-:W-:Y:S02]  /*33d0*/  ISETP.GE.AND P4, PT, R16.reuse, R223, PT ;  /* 0x000000df1000720c */ /* 0x040fe40003f86270 */
[----:B------:R-:W-:Y:S01]  /*33e0*/  ISETP.GE.AND P5, PT, R16, R221, PT ;  /* 0x000000dd1000720c */ /* 0x000fe20003fa6270 */
[----:B------:R-:W-:Y:S01]  /*33f0*/  VIADD R16, R66, 0x48 ;  /* 0x0000004842107836 */ /* 0x000fe20000000000 */
[----:B------:R-:W-:Y:S01]  /*3400*/  ISETP.GT.AND P2, PT, R41, R50, PT ;  /* 0x000000322900720c */ /* 0x000fe20003f44270 */
[----:B------:R-:W-:Y:S01]  /*3410*/  HMMA.16816.F32.BF16 R28, R12, R30, RZ ;  /* 0x0000001e0c1c723c */ /* 0x000fe200000418ff */
[----:B------:R-:W-:-:S02]  /*3420*/  FSEL R144, R17, -INF , !P3 ;  /* 0xff80000011907808 */ /* 0x000fc40005800000 */
[----:B------:R-:W-:Y:S02]  /*3430*/  ISETP.GE.AND P3, PT, R50, R221, PT ;  /* 0x000000dd3200720c */ /* 0x000fe40003f66270 */
[----:B------:R-:W-:Y:S02]  /*3440*/  FSEL R10, R10, -INF , !P2 ;  /* 0xff8000000a0a7808 */ /* 0x000fe40005000000 */
[----:B------:R-:W-:Y:S01]  /*3450*/  FSEL R9, R9, -INF , !P0 ;  /* 0xff80000009097808 */ /* 0x000fe20004000000 */
[----:B---3--:R-:W-:Y:S01]  /*3460*/  HMMA.16816.F32.BF16 R24, R4, R44, R24 ;  /* 0x0000002c0418723c */ /* 0x008fe20000041818 */
[----:B------:R-:W-:Y:S01]  /*3470*/  ISETP.GT.AND P2, PT, R43, R16, PT ;  /* 0x000000102b00720c */ /* 0x000fe20003f44270 */
[----:B------:R-:W-:Y:S01]  /*3480*/  VIADD R8, R66, 0x49 ;  /* 0x0000004942087836 */ /* 0x000fe20000000000 */
[----:B------:R-:W-:Y:S02]  /*3490*/  FSEL R109, R10, -INF , !P3 ;  /* 0xff8000000a6d7808 */ /* 0x000fe40005800000 */
[----:B------:R-:W-:-:S02]  /*34a0*/  FSEL R212, R9, -INF , !P4 ;  /* 0xff80000009d47808 */ /* 0x000fc40006000000 */
[----:B------:R-:W-:Y:S02]  /*34b0*/  ISETP.GT.AND P0, PT, R41, R16, PT ;  /* 0x000000102900720c */ /* 0x000fe40003f04270 */
[C---:B------:R-:W-:Y:S02]  /*34c0*/  ISETP.GE.AND P3, PT, R16.reuse, R223, PT ;  /* 0x000000df1000720c */ /* 0x040fe40003f66270 */
[----:B------:R-:W-:Y:S02]  /*34d0*/  ISETP.GE.AND P4, PT, R16, R221, PT ;  /* 0x000000dd1000720c */ /* 0x000fe40003f86270 */
[----:B------:R-:W-:Y:S01]  /*34e0*/  FSEL R11, R11, -INF , !P1 ;  /* 0xff8000000b0b7808 */ /* 0x000fe20004800000 */
[----:B------:R-:W3:Y:S01]  /*34f0*/  LDSM.16.M88.4 R16, [R53+0x2c00] ;  /* 0x002c00003510783b */ /* 0x000ee20000000200 */
[----:B------:R-:W-:Y:S02]  /*3500*/  FSEL R36, R36, -INF , !P2 ;  /* 0xff80000024247808 */ /* 0x000fe40005000000 */
[----:B------:R-:W-:-:S02]  /*3510*/  FSEL R111, R11, -INF , !P5 ;  /* 0xff8000000b6f7808 */ /* 0x000fc40006800000 */
[----:B------:R-:W-:Y:S02]  /*3520*/  FSEL R206, R36, -INF , !P3 ;  /* 0xff80000024ce7808 */ /* 0x000fe40005800000 */
[-C--:B------:R-:W-:Y:S02]  /*3530*/  ISETP.GT.AND P1, PT, R43, R8.reuse, PT ;  /* 0x000000082b00720c */ /* 0x080fe40003f24270 */
[----:B------:R-:W-:Y:S02]  /*3540*/  ISETP.GT.AND P2, PT, R41, R8, PT ;  /* 0x000000082900720c */ /* 0x000fe40003f44270 */
[C---:B------:R-:W-:Y:S02]  /*3550*/  ISETP.GE.AND P5, PT, R8.reuse, R223, PT ;  /* 0x000000df0800720c */ /* 0x040fe40003fa6270 */
[----:B------:R-:W-:Y:S01]  /*3560*/  ISETP.GE.AND P3, PT, R8, R221, PT ;  /* 0x000000dd0800720c */ /* 0x000fe20003f66270 */
[----:B------:R-:W-:Y:S01]  /*3570*/  VIADD R36, R66, 0x50 ;  /* 0x0000005042247836 */ /* 0x000fe20000000000 */
[----:B-1----:R-:W-:Y:S01]  /*3580*/  HMMA.16816.F32.BF16 R8, R12, R32, RZ ;  /* 0x000000200c08723c */ /* 0x002fe200000418ff */
[----:B------:R-:W-:Y:S01]  /*3590*/  FSEL R38, R38, -INF , !P0 ;  /* 0xff80000026267808 */ /* 0x000fe20004000000 */
[----:B------:R-:W-:-:S02]  /*35a0*/  VIADD R32, R66, 0x51 ;  /* 0x0000005142207836 */ /* 0x000fc40000000000 */
[----:B------:R-:W-:-:S04]  /*35b0*/  ISETP.GT.AND P0, PT, R43, R36, PT ;  /* 0x000000242b00720c */ /* 0x000fc80003f04270 */
[----:B------:R-:W-:Y:S01]  /*35c0*/  HMMA.16816.F32.BF16 R28, R4, R46, R28 ;  /* 0x0000002e041c723c */ /* 0x000fe2000004181c */
[----:B------:R-:W-:Y:S01]  /*35d0*/  FSEL R115, R38, -INF , !P4 ;  /* 0xff80000026737808 */ /* 0x000fe20006000000 */
[----:B------:R-:W1:Y:S01]  /*35e0*/  LDSM.16.M88.4 R44, [R187+0x2c00] ;  /* 0x002c0000bb2c783b */ /* 0x000e620000000200 */
[----:B------:R-:W-:Y:S02]  /*35f0*/  ISETP.GE.AND P4, PT, R36, R223, PT ;  /* 0x000000df2400720c */ /* 0x000fe40003f86270 */
[----:B------:R-:W-:Y:S02]  /*3600*/  FSEL R39, R39, -INF , !P2 ;  /* 0xff80000027277808 */ /* 0x000fe40005000000 */
[----:B------:R-:W-:Y:S02]  /*3610*/  FSEL R24, R24, -INF , !P0 ;  /* 0xff80000018187808 */ /* 0x000fe40004000000 */
[----:B------:R-:W-:Y:S02]  /*3620*/  FSEL R37, R37, -INF , !P1 ;  /* 0xff80000025257808 */ /* 0x000fe40004800000 */
[----:B------:R-:W-:-:S02]  /*3630*/  ISETP.GT.AND P1, PT, R41, R36, PT ;  /* 0x000000242900720c */ /* 0x000fc40003f24270 */
[-C--:B------:R-:W-:Y:S02]  /*3640*/  ISETP.GT.AND P2, PT, R43, R32.reuse, PT ;  /* 0x000000202b00720c */ /* 0x080fe40003f44270 */
[----:B------:R-:W-:Y:S02]  /*3650*/  FSEL R119, R39, -INF , !P3 ;  /* 0xff80000027777808 */ /* 0x000fe40005800000 */
[----:B------:R-:W-:Y:S02]  /*3660*/  FSEL R204, R24, -INF , !P4 ;  /* 0xff80000018cc7808 */ /* 0x000fe40006000000 */
[----:B------:R-:W-:Y:S02]  /*3670*/  FSEL R122, R37, -INF , !P5 ;  /* 0xff800000257a7808 */ /* 0x000fe40006800000 */
[----:B------:R-:W-:Y:S02]  /*3680*/  ISETP.GT.AND P0, PT, R41, R32, PT ;  /* 0x000000202900720c */ /* 0x000fe40003f04270 */
[----:B------:R-:W-:-:S02]  /*3690*/  ISETP.GE.AND P3, PT, R32, R223, PT ;  /* 0x000000df2000720c */ /* 0x000fc40003f66270 */
[-C--:B------:R-:W-:Y:S01]  /*36a0*/  ISETP.GE.AND P4, PT, R32, R221.reuse, PT ;  /* 0x000000dd2000720c */ /* 0x080fe20003f86270 */
[----:B------:R-:W-:Y:S01]  /*36b0*/  VIADD R32, R66, 0x58 ;  /* 0x0000005842207836 */ /* 0x000fe20000000000 */
[----:B------:R-:W-:Y:S02]  /*36c0*/  ISETP.GE.AND P5, PT, R36, R221, PT ;  /* 0x000000dd2400720c */ /* 0x000fe40003fa6270 */
[----:B------:R-:W-:Y:S01]  /*36d0*/  FSEL R26, R26, -INF , !P1 ;  /* 0xff8000001a1a7808 */ /* 0x000fe20004800000 */
[----:B--2---:R-:W-:Y:S01]  /*36e0*/  HMMA.16816.F32.BF16 R8, R4, R68, R8 ;  /* 0x000000440408723c */ /* 0x004fe20000041808 */
[----:B------:R-:W-:Y:S01]  /*36f0*/  FSEL R25, R25, -INF , !P2 ;  /* 0xff80000019197808 */ /* 0x000fe20005000000 */
[----:B------:R-:W2:Y:S01]  /*3700*/  LDSM.16.M88.4 R36, [R53+0x3000] ;  /* 0x003000003524783b */ /* 0x000ea20000000200 */
[----:B------:R-:W-:Y:S02]  /*3710*/  FSEL R123, R26, -INF , !P5 ;  /* 0xff8000001a7b7808 */ /* 0x000fe40006800000 */
[----:B------:R-:W-:-:S02]  /*3720*/  FSEL R202, R25, -INF , !P3 ;  /* 0xff80000019ca7808 */ /* 0x000fc40005800000 */
        /* <DEDUP_REMOVED lines=15> */
[----:B------:R-:W-:Y:S01]  /*3820*/  FSEL R30, R30, -INF , !P2 ;  /* 0xff8000001e1e7808 */ /* 0x000fe20005000000 */
[----:B---3--:R-:W-:Y:S01]  /*3830*/  HMMA.16816.F32.BF16 R24, R12, R16, RZ ;  /* 0x000000100c18723c */ /* 0x008fe200000418ff */
[----:B------:R-:W-:Y:S01]  /*3840*/  ISETP.GT.AND P2, PT, R43, R28, PT ;  /* 0x0000001c2b00720c */ /* 0x000fe20003f44270 */
[----:B------:R-:W-:Y:S01]  /*3850*/  VIADD R16, R66, 0x61 ;  /* 0x0000006142107836 */ /* 0x000fe20000000000 */
[----:B------:R-:W-:Y:S02]  /*3860*/  FSEL R129, R30, -INF , !P3 ;  /* 0xff8000001e817808 */ /* 0x000fe40005800000 */
[----:B------:R-:W-:Y:S02]  /*3870*/  ISETP.GE.AND P3, PT, R28, R223, PT ;  /* 0x000000df1c00720c */ /* 0x000fe40003f66270 */
[----:B------:R-:W-:Y:S02]  /*3880*/  FSEL R31, R31, -INF , !P1 ;  /* 0xff8000001f1f7808 */ /* 0x000fe40004800000 */
[----:B------:R-:W-:-:S02]  /*3890*/  FSEL R8, R8, -INF , !P2 ;  /* 0xff80000008087808 */ /* 0x000fc40005000000 */
[----:B------:R-:W-:Y:S01]  /*38a0*/  FSEL R29, R29, -INF , !P0 ;  /* 0xff8000001d1d7808 */ /* 0x000fe20004000000 */
[----:B------:R-:W-:Y:S01]  /*38b0*/  HMMA.16816.F32.BF16 R32, R4, R70, R32 ;  /* 0x000000460420723c */ /* 0x000fe20000041820 */
[----:B------:R-:W-:Y:S01]  /*38c0*/  ISETP.GT.AND P0, PT, R41, R28, PT ;  /* 0x0000001c2900720c */ /* 0x000fe20003f04270 */
[----:B------:R-:W3:Y:S01]  /*38d0*/  LDSM.16.M88.4 R68, [R187+0x3000] ;  /* 0x00300000bb44783b */ /* 0x000ee20000000200 */
        /* <DEDUP_REMOVED lines=10> */
[----:B-1----:R-:W-:Y:S01]  /*3980*/  HMMA.16816.F32.BF16 R24, R4, R44, R24 ;  /* 0x0000002c0418723c */ /* 0x002fe20000041818 */
[----:B------:R-:W-:Y:S01]  /*3990*/  FSEL R9, R9, -INF , !P1 ;  /* 0xff80000009097808 */ /* 0x000fe20004800000 */
[----:B------:R-:W1:Y:S01]  /*39a0*/  LDSM.16.M88.4 R28, [R53+0x3400] ;  /* 0x00340000351c783b */ /* 0x000e620000000200 */
        /* <DEDUP_REMOVED lines=17> */
[----:B--2---:R-:W-:Y:S01]  /*3ac0*/  HMMA.16816.F32.BF16 R8, R12, R36, RZ ;  /* 0x000000240c08723c */ /* 0x004fe200000418ff */
[----:B------:R-:W-:Y:S02]  /*3ad0*/  FSEL R34, R34, -INF , !P1 ;  /* 0xff80000022227808 */ /* 0x000fe40004800000 */
[----:B------:R-:W-:Y:S02]  /*3ae0*/  FSEL R33, R33, -INF , !P2 ;  /* 0xff80000021217808 */ /* 0x000fe40005000000 */
[----:B------:R-:W-:-:S03]  /*3af0*/  ISETP.GT.AND P1, PT, R43, R44, PT ;  /* 0x0000002c2b00720c */ /* 0x000fc60003f24270 */
[----:B------:R-:W-:Y:S01]  /*3b00*/  HMMA.16816.F32.BF16 R16, R4, R46, R16 ;  /* 0x0000002e0410723c */ /* 0x000fe20000041810 */
[----:B------:R-:W-:Y:S01]  /*3b10*/  FSEL R145, R34, -INF , !P5 ;  /* 0xff80000022917808 */ /* 0x000fe20006800000 */
[----:B------:R-:W-:Y:S01]  /*3b20*/  VIADD R32, R66, 0x71 ;  /* 0x0000007142207836 */ /* 0x000fe20000000000 */
[----:B------:R-:W-:Y:S02]  /*3b30*/  FSEL R190, R33, -INF , !P3 ;  /* 0xff80000021be7808 */ /* 0x000fe40005800000 */
[----:B------:R-:W-:Y:S02]  /*3b40*/  ISETP.GT.AND P2, PT, R41, R44, PT ;  /* 0x0000002c2900720c */ /* 0x000fe40003f44270 */
[C---:B------:R-:W-:Y:S02]  /*3b50*/  ISETP.GE.AND P5, PT, R44.reuse, R223, PT ;  /* 0x000000df2c00720c */ /* 0x040fe40003fa6270 */
[----:B------:R-:W-:Y:S02]  /*3b60*/  ISETP.GE.AND P3, PT, R44, R221, PT ;  /* 0x000000dd2c00720c */ /* 0x000fe40003f66270 */
[----:B------:R-:W-:Y:S01]  /*3b70*/  FSEL R35, R35, -INF , !P0 ;  /* 0xff80000023237808 */ /* 0x000fe20004000000 */
[----:B------:R-:W2:Y:S01]  /*3b80*/  LDSM.16.M88.4 R44, [R187+0x3400] ;  /* 0x00340000bb2c783b */ /* 0x000ea20000000200 */
[----:B------:R-:W-:-:S02]  /*3b90*/  FSEL R24, R24, -INF , !P1 ;  /* 0xff80000018187808 */ /* 0x000fc40004800000 */
[----:B------:R-:W-:Y:S02]  /*3ba0*/  FSEL R157, R35, -INF , !P4 ;  /* 0xff800000239d7808 */ /* 0x000fe40006000000 */
[----:B------:R-:W-:Y:S02]  /*3bb0*/  FSEL R188, R24, -INF , !P5 ;  /* 0xff80000018bc7808 */ /* 0x000fe40006800000 */
[-C--:B------:R-:W-:Y:S02]  /*3bc0*/  ISETP.GT.AND P0, PT, R43, R32.reuse, PT ;  /* 0x000000202b00720c */ /* 0x080fe40003f04270 */
[----:B------:R-:W-:Y:S02]  /*3bd0*/  ISETP.GT.AND P1, PT, R41, R32, PT ;  /* 0x000000202900720c */ /* 0x000fe40003f24270 */
[C---:B------:R-:W-:Y:S02]  /*3be0*/  ISETP.GE.AND P4, PT, R32.reuse, R223, PT ;  /* 0x000000df2000720c */ /* 0x040fe40003f86270 */
[----:B------:R-:W-:Y:S01]  /*3bf0*/  ISETP.GE.AND P5, PT, R32, R221, PT ;  /* 0x000000dd2000720c */ /* 0x000fe20003fa6270 */
[----:B------:R-:W-:Y:S01]  /*3c00*/  VIADD R32, R66, 0x78 ;  /* 0x0000007842207836 */ /* 0x000fe20000000000 */
[----:B------:R-:W-:Y:S01]  /*3c10*/  HMMA.16816.F32.BF16 R36, R12, R38, RZ ;  /* 0x000000260c24723c */ /* 0x000fe200000418ff */
[----:B------:R-:W-:-:S02]  /*3c20*/  FSEL R26, R26, -INF , !P2 ;  /* 0xff8000001a1a7808 */ /* 0x000fc40005000000 */
[----:B------:R-:W-:Y:S02]  /*3c30*/  FSEL R25, R25, -INF , !P0 ;  /* 0xff80000019197808 */ /* 0x000fe40004000000 */
[----:B------:R-:W-:-:S03]  /*3c40*/  ISETP.GT.AND P2, PT, R43, R32, PT ;  /* 0x000000202b00720c */ /* 0x000fc60003f44270 */
[----:B---3--:R-:W-:Y:S01]  /*3c50*/  HMMA.16816.F32.BF16 R8, R4, R68, R8 ;  /* 0x000000440408723c */ /* 0x008fe20000041808 */
[----:B------:R-:W-:Y:S01]  /*3c60*/  FSEL R159, R26, -INF , !P3 ;  /* 0xff8000001a9f7808 */ /* 0x000fe20005800000 */
[----:B------:R-:W-:Y:S01]  /*3c70*/  VIADD R24, R66, 0x79 ;  /* 0x0000007942187836 */ /* 0x000fe20000000000 */
[----:B------:R-:W-:Y:S02]  /*3c80*/  FSEL R182, R25, -INF , !P4 ;  /* 0xff80000019b67808 */ /* 0x000fe40006000000 */
[----:B------:R-:W-:Y:S02]  /*3c90*/  ISETP.GT.AND P0, PT, R41, R32, PT ;  /* 0x000000202900720c */ /* 0x000fe40003f04270 */
[C---:B------:R-:W-:Y:S02]  /*3ca0*/  ISETP.GE.AND P3, PT, R32.reuse, R223, PT ;  /* 0x000000df2000720c */ /* 0x040fe40003f66270 */
[----:B------:R-:W-:Y:S02]  /*3cb0*/  ISETP.GE.AND P4, PT, R32, R221, PT ;  /* 0x000000dd2000720c */ /* 0x000fe40003f86270 */
[----:B------:R-:W-:Y:S01]  /*3cc0*/  FSEL R27, R27, -INF , !P1 ;  /* 0xff8000001b1b7808 */ /* 0x000fe20004800000 */
[----:B------:R-:W3:Y:S01]  /*3cd0*/  LDSM.16.M88.4 R32, [R53+0x3800] ;  /* 0x003800003520783b */ /* 0x000ee20000000200 */
        /* <DEDUP_REMOVED lines=8> */
[----:B-1----:R-:W-:Y:S01]  /*3d60*/  HMMA.16816.F32.BF16 R24, R12, R28, RZ ;  /* 0x0000001c0c18723c */ /* 0x002fe200000418ff */
[----:B------:R-:W-:-:S03]  /*3d70*/  FSEL R18, R18, -INF , !P0 ;  /* 0xff80000012127808 */ /* 0x000fc60004000000 */
[----:B------:R-:W-:-:S04]  /*3d80*/  ISETP.GT.AND P0, PT, R43, R50, PT ;  /* 0x000000322b00720c */ /* 0x000fc80003f04270 */
[----:B------:R-:W-:Y:S01]  /*3d90*/  HMMA.16816.F32.BF16 R36, R4, R70, R36 ;  /* 0x000000460424723c */ /* 0x000fe20000041824 */
[----:B------:R-:W-:Y:S01]  /*3da0*/  FSEL R163, R18, -INF , !P4 ;  /* 0xff80000012a37808 */ /* 0x000fe20006000000 */
[----:B------:R-:W-:Y:S01]  /*3db0*/  VIADD R16, R66, 0x81 ;  /* 0x0000008142107836 */ /* 0x000fe20000000000 */
[----:B------:R-:W-:Y:S01]  /*3dc0*/  ISETP.GE.AND P4, PT, R50, R223, PT ;  /* 0x000000df3200720c */ /* 0x000fe20003f86270 */
[----:B------:R-:W1:Y:S01]  /*3dd0*/  LDSM.16.M88.4 R68, [R187+0x3800] ;  /* 0x00380000bb44783b */ /* 0x000e620000000200 */
[----:B------:R-:W-:Y:S02]  /*3de0*/  FSEL R19, R19, -INF , !P2 ;  /* 0xff80000013137808 */ /* 0x000fe40005000000 */
[----:B------:R-:W-:Y:S02]  /*3df0*/  FSEL R8, R8, -INF , !P0 ;  /* 0xff80000008087808 */ /* 0x000fe40004000000 */
[----:B------:R-:W-:Y:S02]  /*3e00*/  FSEL R165, R19, -INF , !P3 ;  /* 0xff80000013a57808 */ /* 0x000fe40005800000 */
[----:B------:R-:W-:-:S02]  /*3e10*/  FSEL R176, R8, -INF , !P4 ;  /* 0xff80000008b07808 */ /* 0x000fc40006000000 */
[----:B------:R-:W-:Y:S02]  /*3e20*/  FSEL R17, R17, -INF , !P1 ;  /* 0xff80000011117808 */ /* 0x000fe40004800000 */
[-C--:B------:R-:W-:Y:S02]  /*3e30*/  ISETP.GT.AND P2, PT, R43, R16.reuse, PT ;  /* 0x000000102b00720c */ /* 0x080fe40003f44270 */
[C---:B------:R-:W-:Y:S02]  /*3e40*/  ISETP.GT.AND P0, PT, R41.reuse, R16, PT ;  /* 0x000000102900720c */ /* 0x040fe40003f04270 */
[C---:B------:R-:W-:Y:S02]  /*3e50*/  ISETP.GE.AND P3, PT, R16.reuse, R223, PT ;  /* 0x000000df1000720c */ /* 0x040fe40003f66270 */
[----:B------:R-:W-:Y:S01]  /*3e60*/  ISETP.GE.AND P4, PT, R16, R221, PT ;  /* 0x000000dd1000720c */ /* 0x000fe20003f86270 */
[----:B------:R-:W-:Y:S01]  /*3e70*/  VIADD R16, R66, 0x88 ;  /* 0x0000008842107836 */ /* 0x000fe20000000000 */
[----:B------:R-:W-:Y:S01]  /*3e80*/  ISETP.GT.AND P1, PT, R41, R50, PT ;  /* 0x000000322900720c */ /* 0x000fe20003f24270 */
[----:B--2---:R-:W-:Y:S01]  /*3e90*/  HMMA.16816.F32.BF16 R24, R4, R44, R24 ;  /* 0x0000002c0418723c */ /* 0x004fe20000041818 */
[----:B------:R-:W-:-:S02]  /*3ea0*/  FSEL R178, R17, -INF , !P5 ;  /* 0xff80000011b27808 */ /* 0x000fc40006800000 */
[----:B------:R-:W-:Y:S02]  /*3eb0*/  ISETP.GE.AND P5, PT, R50, R221, PT ;  /* 0x000000dd3200720c */ /* 0x000fe40003fa6270 */
[----:B------:R-:W-:Y:S02]  /*3ec0*/  FSEL R10, R10, -INF , !P1 ;  /* 0xff8000000a0a7808 */ /* 0x000fe40004800000 */
[----:B------:R-:W-:Y:S01]  /*3ed0*/  ISETP.GT.AND P1, PT, R43, R16, PT ;  /* 0x000000102b00720c */ /* 0x000fe20003f24270 */
[----:B------:R-:W-:Y:S01]  /*3ee0*/  HMMA.16816.F32.BF16 R28, R12, R30, RZ ;  /* 0x0000001e0c1c723c */ /* 0x000fe200000418ff */
[----:B------:R-:W-:Y:S02]  /*3ef0*/  FSEL R169, R10, -INF , !P5 ;  /* 0xff8000000aa97808 */ /* 0x000fe40006800000 */
[----:B------:R-:W-:Y:S02]  /*3f00*/  ISETP.GE.AND P5, PT, R16, R223, PT ;  /* 0x000000df1000720c */ /* 0x000fe40003fa6270 */
[----:B------:R-:W-:Y:S01]  /*3f10*/  FSEL R36, R36, -INF , !P1 ;  /* 0xff80000024247808 */ /* 0x000fe20004800000 */
[----:B------:R-:W-:Y:S01]  /*3f20*/  VIADD R8, R66, 0x89 ;  /* 0x0000008942087836 */ /* 0x000fe20000000000 */
[----:B------:R-:W-:-:S02]  /*3f30*/  FSEL R9, R9, -INF , !P2 ;  /* 0xff80000009097808 */ /* 0x000fc40005000000 */
[----:B------:R-:W-:Y:S02]  /*3f40*/  FSEL R11, R11, -INF , !P0 ;  /* 0xff8000000b0b7808 */ /* 0x000fe40004000000 */
[----:B------:R-:W-:Y:S01]  /*3f50*/  FSEL R172, R36, -INF , !P5 ;  /* 0xff80000024ac7808 */ /* 0x000fe20006800000 */
[----:B------:R-:W-:Y:S01]  /*3f60*/  VIADD R36, R66, 0x90 ;  /* 0x0000009042247836 */ /* 0x000fe20000000000 */
[----:B------:R-:W-:Y:S02]  /*3f70*/  ISETP.GT.AND P2, PT, R41, R16, PT ;  /* 0x000000102900720c */ /* 0x000fe40003f44270 */
[----:B------:R-:W-:Y:S02]  /*3f80*/  FSEL R174, R9, -INF , !P3 ;  /* 0xff80000009ae7808 */ /* 0x000fe40005800000 */
[----:B------:R-:W-:Y:S02]  /*3f90*/  ISETP.GE.AND P3, PT, R16, R221, PT ;  /* 0x000000dd1000720c */ /* 0x000fe40003f66270 */
[----:B------:R-:W-:Y:S01]  /*3fa0*/  FSEL R171, R11, -INF , !P4 ;  /* 0xff8000000bab7808 */ /* 0x000fe20006000000 */
[----:B------:R-:W2:Y:S01]  /*3fb0*/  LDSM.16.M88.4 R16, [R53+0x3c00] ;  /* 0x003c00003510783b */ /* 0x000ea20000000200 */
[----:B------:R-:W-:-:S02]  /*3fc0*/  ISETP.GT.AND P0, PT, R43, R8, PT ;  /* 0x000000082b00720c */ /* 0x000fc40003f04270 */
[----:B------:R-:W-:Y:S02]  /*3fd0*/  ISETP.GT.AND P1, PT, R41, R8, PT ;  /* 0x000000082900720c */ /* 0x000fe40003f24270 */
[C---:B------:R-:W-:Y:S02]  /*3fe0*/  ISETP.GE.AND P4, PT, R8.reuse, R223, PT ;  /* 0x000000df0800720c */ /* 0x040fe40003f86270 */
[----:B------:R-:W-:Y:S02]  /*3ff0*/  ISETP.GE.AND P5, PT, R8, R221, PT ;  /* 0x000000dd0800720c */ /* 0x000fe40003fa6270 */
[----:B------:R-:W-:Y:S01]  /*4000*/  FSEL R38, R38, -INF , !P2 ;  /* 0xff80000026267808 */ /* 0x000fe20005000000 */
[----:B---3--:R-:W-:Y:S01]  /*4010*/  HMMA.16816.F32.BF16 R8, R12, R32, RZ ;  /* 0x000000200c08723c */ /* 0x008fe200000418ff */
[----:B------:R-:W-:Y:S01]  /*4020*/  ISETP.GT.AND P2, PT, R43, R36, PT ;  /* 0x000000242b00720c */ /* 0x000fe20003f44270 */
[----:B------:R-:W-:Y:S01]  /*4030*/  VIADD R32, R66, 0x91 ;  /* 0x0000009142207836 */ /* 0x000fe20000000000 */
[----:B------:R-:W-:-:S02]  /*4040*/  FSEL R173, R38, -INF , !P3 ;  /* 0xff80000026ad7808 */ /* 0x000fc40005800000 */
[----:B------:R-:W-:Y:S02]  /*4050*/  ISETP.GE.AND P3, PT, R36, R223, PT ;  /* 0x000000df2400720c */ /* 0x000fe40003f66270 */
[----:B------:R-:W-:Y:S02]  /*4060*/  FSEL R39, R39, -INF , !P1 ;  /* 0xff80000027277808 */ /* 0x000fe40004800000 */
[----:B------:R-:W-:Y:S02]  /*4070*/  FSEL R24, R24, -INF , !P2 ;  /* 0xff80000018187808 */ /* 0x000fe40005000000 */
[----:B------:R-:W-:Y:S01]  /*4080*/  FSEL R37, R37, -INF , !P0 ;  /* 0xff80000025257808 */ /* 0x000fe20004000000 */
[----:B------:R-:W-:Y:S01]  /*4090*/  HMMA.16816.F32.BF16 R28, R4, R46, R28 ;  /* 0x0000002e041c723c */ /* 0x000fe2000004181c */
[----:B------:R-:W-:Y:S01]  /*40a0*/  ISETP.GT.AND P0, PT, R41, R36, PT ;  /* 0x000000242900720c */ /* 0x000fe20003f04270 */
[----:B------:R-:W3:Y:S01]  /*40b0*/  LDSM.16.M88.4 R44, [R187+0x3c00] ;  /* 0x003c0000bb2c783b */ /* 0x000ee20000000200 */
[----:B------:R-:W-:-:S02]  /*40c0*/  ISETP.GT.AND P1, PT, R43, R32, PT ;  /* 0x000000202b00720c */ /* 0x000fc40003f24270 */
[----:B------:R-:W-:Y:S02]  /*40d0*/  FSEL R175, R39, -INF , !P5 ;  /* 0xff80000027af7808 */ /* 0x000fe40006800000 */
[----:B------:R-:W-:Y:S02]  /*40e0*/  FSEL R168, R24, -INF , !P3 ;  /* 0xff80000018a87808 */ /* 0x000fe40005800000 */
[----:B------:R-:W-:Y:S02]  /*40f0*/  FSEL R170, R37, -INF , !P4 ;  /* 0xff80000025aa7808 */ /* 0x000fe40006000000 */
[----:B------:R-:W-:Y:S02]  /*4100*/  ISETP.GT.AND P2, PT, R41, R32, PT ;  /* 0x000000202900720c */ /* 0x000fe40003f44270 */
[C---:B------:R-:W-:Y:S02]  /*4110*/  ISETP.GE.AND P5, PT, R32.reuse, R223, PT ;  /* 0x000000df2000720c */ /* 0x040fe40003fa6270 */
[-C--:B------:R-:W-:Y:S01]  /*4120*/  ISETP.GE.AND P3, PT, R32, R221.reuse, PT ;  /* 0x000000dd2000720c */ /* 0x080fe20003f66270 */
[----:B------:R-:W-:Y:S01]  /*4130*/  VIADD R32, R66, 0x98 ;  /* 0x0000009842207836 */ /* 0x000fe20000000000 */
[----:B------:R-:W-:-:S02]  /*4140*/  ISETP.GE.AND P4, PT, R36, R221, PT ;  /* 0x000000dd2400720c */ /* 0x000fc40003f86270 */
[----:B------:R-:W-:Y:S02]  /*4150*/  FSEL R26, R26, -INF , !P0 ;  /* 0xff8000001a1a7808 */ /* 0x000fe40004000000 */
[----:B------:R-:W-:Y:S01]  /*4160*/  FSEL R25, R25, -INF , !P1 ;  /* 0xff80000019197808 */ /* 0x000fe20004800000 */
[----:B-1----:R-:W-:Y:S01]  /*4170*/  HMMA.16816.F32.BF16 R8, R4, R68, R8 ;  /* 0x000000440408723c */ /* 0x002fe20000041808 */
[----:B------:R-:W-:Y:S01]  /*4180*/  FSEL R177, R26, -INF , !P4 ;  /* 0xff8000001ab17808 */ /* 0x000fe20006000000 */
[----:B------:R-:W-:Y:S01]  /*4190*/  VIADD R24, R66, 0x99 ;  /* 0x0000009942187836 */ /* 0x000fe20000000000 */
[----:B------:R-:W-:Y:S01]  /*41a0*/  FSEL R166, R25, -INF , !P5 ;  /* 0xff80000019a67808 */ /* 0x000fe20006800000 */
[----:B------:R-:W1:Y:S01]  /*41b0*/  LDSM.16.M88.4 R36, [R53+0x4000] ;  /* 0x004000003524783b */ /* 0x000e620000000200 */
[-C--:B------:R-:W-:Y:S02]  /*41c0*/  ISETP.GT.AND P0, PT, R43, R32.reuse, PT ;  /* 0x000000202b00720c */ /* 0x080fe40003f04270 */
[----:B------:R-:W-:-:S02]  /*41d0*/  ISETP.GT.AND P1, PT, R41, R32, PT ;  /* 0x000000202900720c */ /* 0x000fc40003f24270 */
[C---:B------:R-:W-:Y:S02]  /*41e0*/  ISETP.GE.AND P4, PT, R32.reuse, R223, PT ;  /* 0x000000df2000720c */ /* 0x040fe40003f86270 */
[----:B------:R-:W-:Y:S02]  /*41f0*/  ISETP.GE.AND P5, PT, R32, R221, PT ;  /* 0x000000dd2000720c */ /* 0x000fe40003fa6270 */
[----:B------:R-:W-:Y:S01]  /*4200*/  HMMA.16816.F32.BF16 R32, R12, R34, RZ ;  /* 0x000000220c20723c */ /* 0x000fe200000418ff */
[----:B------:R-:W-:-:S04]  /*4210*/  FSEL R28, R28, -INF , !P0 ;  /* 0xff8000001c1c7808 */ /* 0x000fc80004000000 */
[----:B------:R-:W-:Y:S01]  /*4220*/  FSEL R164, R28, -INF , !P4 ;  /* 0xff8000001ca47808 */ /* 0x000fe20006000000 */
[----:B------:R-:W-:Y:S01]  /*4230*/  VIADD R28, R66, 0xa0 ;  /* 0x000000a0421c7836 */ /* 0x000fe20000000000 */
[----:B------:R-:W-:Y:S02]  /*4240*/  FSEL R27, R27, -INF , !P2 ;  /* 0xff8000001b1b7808 */ /* 0x000fe40005000000 */
[----:B------:R-:W-:Y:S02]  /*4250*/  FSEL R30, R30, -INF , !P1 ;  /* 0xff8000001e1e7808 */ /* 0x000fe40004800000 */
[----:B------:R-:W-:Y:S02]  /*4260*/  ISETP.GT.AND P0, PT, R41, R24, PT ;  /* 0x000000182900720c */ /* 0x000fe40003f04270 */
[----:B------:R-:W-:Y:S02]  /*4270*/  ISETP.GT.AND P1, PT, R43, R28, PT ;  /* 0x0000001c2b00720c */ /* 0x000fe40003f24270 */
[----:B------:R-:W-:-:S02]  /*4280*/  FSEL R181, R27, -INF , !P3 ;  /* 0xff8000001bb57808 */ /* 0x000fc40005800000 */
[----:B------:R-:W-:-:S03]  /*4290*/  ISETP.GT.AND P2, PT, R43, R24, PT ;  /* 0x000000182b00720c */ /* 0x000fc60003f44270 */
[----:B------:R-:W-:Y:S01]  /*42a0*/  HMMA.16816.F32.BF16 R32, R4, R70, R32 ;  /* 0x000000460420723c */ /* 0x000fe20000041820 */
[C---:B------:R-:W-:Y:S01]  /*42b0*/  ISETP.GE.AND P3, PT, R24.reuse, R223, PT ;  /* 0x000000df1800720c */ /* 0x040fe20003f66270 */
[----:B------:R-:W4:Y:S01]  /*42c0*/  LDSM.16.M88.4 R68, [R187+0x4000] ;  /* 0x00400000bb44783b */ /* 0x000f220000000200 */
[----:B------:R-:W-:Y:S02]  /*42d0*/  ISETP.GE.AND P4, PT, R24, R221, PT ;  /* 0x000000dd1800720c */ /* 0x000fe40003f86270 */
[----:B------:R-:W-:Y:S02]  /*42e0*/  FSEL R183, R30, -INF , !P5 ;  /* 0xff8000001eb77808 */ /* 0x000fe40006800000 */
[----:B------:R-:W-:Y:S01]  /*42f0*/  ISETP.GE.AND P5, PT, R28, R223, PT ;  /* 0x000000df1c00720c */ /* 0x000fe20003fa6270 */
[----:B--2---:R-:W-:Y:S01]  /*4300*/  HMMA.16816.F32.BF16 R24, R12, R16, RZ ;  /* 0x000000100c18723c */ /* 0x004fe200000418ff */
[----:B------:R-:W-:Y:S01]  /*4310*/  VIADD R16, R66, 0xa1 ;  /* 0x000000a142107836 */ /* 0x000fe20000000000 */
[----:B------:R-:W-:-:S02]  /*4320*/  FSEL R31, R31, -INF , !P0 ;  /* 0xff8000001f1f7808 */ /* 0x000fc40004000000 */
[----:B------:R-:W-:Y:S02]  /*4330*/  FSEL R8, R8, -INF , !P1 ;  /* 0xff80000008087808 */ /* 0x000fe40004800000 */
[----:B------:R-:W-:Y:S02]  /*4340*/  FSEL R189, R31, -INF , !P4 ;  /* 0xff8000001fbd7808 */ /* 0x000fe40006000000 */
[----:B------:R-:W-:Y:S02]  /*4350*/  FSEL R160, R8, -INF , !P5 ;  /* 0xff80000008a07808 */ /* 0x000fe40006800000 */
[----:B------:R-:W-:Y:S02]  /*4360*/  FSEL R29, R29, -INF , !P2 ;  /* 0xff8000001d1d7808 */ /* 0x000fe40005000000 */
[-C--:B------:R-:W-:Y:S02]  /*4370*/  ISETP.GT.AND P0, PT, R43, R16.reuse, PT ;  /* 0x000000102b00720c */ /* 0x080fe40003f04270 */
[----:B------:R-:W-:-:S02]  /*4380*/  ISETP.GT.AND P1, PT, R41, R16, PT ;  /* 0x000000102900720c */ /* 0x000fc40003f24270 */
[C---:B------:R-:W-:Y:S02]  /*4390*/  ISETP.GE.AND P4, PT, R16.reuse, R223, PT ;  /* 0x000000df1000720c */ /* 0x040fe40003f86270 */
[-C--:B------:R-:W-:Y:S01]  /*43a0*/  ISETP.GE.AND P5, PT, R16, R221.reuse, PT ;  /* 0x000000dd1000720c */ /* 0x080fe20003fa6270 */
[----:B------:R-:W-:Y:S01]  /*43b0*/  VIADD R16, R66, 0xa8 ;  /* 0x000000a842107836 */ /* 0x000fe20000000000 */
[----:B------:R-:W-:Y:S02]  /*43c0*/  ISETP.GT.AND P2, PT, R41, R28, PT ;  /* 0x0000001c2900720c */ /* 0x000fe40003f44270 */
[----:B------:R-:W-:Y:S02]  /*43d0*/  FSEL R162, R29, -INF , !P3 ;  /* 0xff8000001da27808 */ /* 0x000fe40005800000 */
[----:B------:R-:W-:Y:S02]  /*43e0*/  ISETP.GE.AND P3, PT, R28, R221, PT ;  /* 0x000000dd1c00720c */ /* 0x000fe40003f66270 */
[----:B------:R-:W-:-:S02]  /*43f0*/  FSEL R10, R10, -INF , !P2 ;  /* 0xff8000000a0a7808 */ /* 0x000fc40005000000 */
[----:B------:R-:W-:Y:S02]  /*4400*/  FSEL R9, R9, -INF , !P0 ;  /* 0xff80000009097808 */ /* 0x000fe40004000000 */
[-C--:B------:R-:W-:Y:S01]  /*4410*/  ISETP.GT.AND P2, PT, R43, R16.reuse, PT ;  /* 0x000000102b00720c */ /* 0x080fe20003f44270 */
[----:B------:R-:W-:Y:S01]  /*4420*/  VIADD R8, R66, 0xa9 ;  /* 0x000000a942087836 */ /* 0x000fe20000000000 */
[----:B------:R-:W-:Y:S02]  /*4430*/  FSEL R191, R10, -INF , !P3 ;  /* 0xff8000000abf7808 */ /* 0x000fe40005800000 */
[----:B------:R-:W-:Y:S02]  /*4440*/  FSEL R158, R9, -INF , !P4 ;  /* 0xff800000099e7808 */ /* 0x000fe40006000000 */
[----:B------:R-:W-:Y:S02]  /*4450*/  ISETP.GT.AND P0, PT, R41, R16, PT ;  /* 0x000000102900720c */ /* 0x000fe40003f04270 */
[----:B------:R-:W-:-:S02]  /*4460*/  ISETP.GE.AND P3, PT, R16, R223, PT ;  /* 0x000000df1000720c */ /* 0x000fc40003f66270 */
[----:B------:R-:W-:Y:S02]  /*4470*/  ISETP.GE.AND P4, PT, R16, R221, PT ;  /* 0x000000dd1000720c */ /* 0x000fe40003f86270 */
[----:B------:R-:W-:Y:S01]  /*4480*/  FSEL R11, R11, -INF , !P1 ;  /* 0xff8000000b0b7808 */ /* 0x000fe20004800000 */
[----:B------:R-:W-:Y:S01]  /*4490*/  HMMA.16816.F32.BF16 R16, R12, R18, RZ ;  /* 0x000000120c10723c */ /* 0x000fe200000418ff */
[----:B------:R-:W-:Y:S02]  /*44a0*/  FSEL R32, R32, -INF , !P2 ;  /* 0xff80000020207808 */ /* 0x000fe40005000000 */
[----:B------:R-:W-:Y:S02]  /*44b0*/  FSEL R193, R11, -INF , !P5 ;  /* 0xff8000000bc17808 */ /* 0x000fe40006800000 */
[----:B------:R-:W-:Y:S02]  /*44c0*/  FSEL R146, R32, -INF , !P3 ;  /* 0xff80000020927808 */ /* 0x000fe40005800000 */
[-C--:B------:R-:W-:Y:S01]  /*44d0*/  ISETP.GT.AND P1, PT, R43, R8.reuse, PT ;  /* 0x000000082b00720c */ /* 0x080fe20003f24270 */
[----:B---3--:R-:W-:Y:S01]  /*44e0*/  HMMA.16816.F32.BF16 R24, R4, R44, R24 ;  /* 0x0000002c0418723c */ /* 0x008fe20000041818 */
[----:B------:R-:W-:-:S02]  /*44f0*/  ISETP.GT.AND P2, PT, R41, R8, PT ;  /* 0x000000082900720c */ /* 0x000fc40003f44270 */
[C---:B------:R-:W-:Y:S02]  /*4500*/  ISETP.GE.AND P5, PT, R8.reuse, R223, PT ;  /* 0x000000df0800720c */ /* 0x040fe40003fa6270 */
[----:B------:R-:W-:Y:S02]  /*4510*/  ISETP.GE.AND P3, PT, R8, R221, PT ;  /* 0x000000dd0800720c */ /* 0x000fe40003f66270 */
[----:B------:R-:W2:Y:S01]  /*4520*/  LDSM.16.M88.4 R8, [R53+0x4400] ;  /* 0x004400003508783b */ /* 0x000ea20000000200 */
[----:B------:R-:W-:Y:S01]  /*4530*/  VIADD R44, R66, 0xb0 ;  /* 0x000000b0422c7836 */ /* 0x000fe20000000000 */
[----:B-1----:R-:W-:Y:S01]  /*4540*/  HMMA.16816.F32.BF16 R28, R12, R36, RZ ;  /* 0x000000240c1c723c */ /* 0x002fe200000418ff */
        /* <DEDUP_REMOVED lines=11> */
[----:B------:R-:W1:Y:S01]  /*4600*/  LDSM.16.M88.4 R44, [R187+0x4400] ;  /* 0x00440000bb2c783b */ /* 0x000e620000000200 */
        /* <DEDUP_REMOVED lines=8> */
[----:B------:R-:W-:Y:S01]  /*4690*/  FSEL R26, R26, -INF , !P1 ;  /* 0xff8000001a1a7808 */ /* 0x000fe20004800000 */
[----:B----4-:R-:W-:Y:S01]  /*46a0*/  HMMA.16816.F32.BF16 R28, R4, R68, R28 ;  /* 0x00000044041c723c */ /* 0x010fe2000004181c */
[----:B------:R-:W-:-:S02]  /*46b0*/  FSEL R25, R25, -INF , !P2 ;  /* 0xff80000019197808 */ /* 0x000fc40005000000 */
[----:B------:R-:W-:Y:S01]  /*46c0*/  ISETP.GT.AND P1, PT, R43, R32, PT ;  /* 0x000000202b00720c */ /* 0x000fe20003f24270 */
[----:B------:R-:W-:Y:S01]  /*46d0*/  VIADD R24, R66, 0xb9 ;  /* 0x000000b942187836 */ /* 0x000fe20000000000 */
[----:B------:R-:W-:-:S03]  /*46e0*/  FSEL R201, R26, -INF , !P5 ;  /* 0xff8000001ac97808 */ /* 0x000fc60006800000 */
[----:B------:R-:W-:Y:S01]  /*46f0*/  HMMA.16816.F32.BF16 R36, R12, R38, RZ ;  /* 0x000000260c24723c */ /* 0x000fe200000418ff */
        /* <DEDUP_REMOVED lines=8> */
[----:B------:R-:W-:Y:S01]  /*4780*/  FSEL R114, R16, -INF , !P5 ;  /* 0xff80000010727808 */ /* 0x000fe20006800000 */
[----:B------:R-:W-:Y:S01]  /*4790*/  VIADD R50, R66, 0xc0 ;  /* 0x000000c042327836 */ /* 0x000fe20000000000 */
[-C--:B------:R-:W-:Y:S02]  /*47a0*/  ISETP.GT.AND P0, PT, R43, R24.reuse, PT ;  /* 0x000000182b00720c */ /* 0x080fe40003f04270 */
[----:B------:R-:W-:Y:S02]  /*47b0*/  ISETP.GT.AND P1, PT, R41, R24, PT ;  /* 0x000000182900720c */ /* 0x000fe40003f24270 */
[C---:B------:R-:W-:Y:S02]  /*47c0*/  ISETP.GE.AND P4, PT, R24.reuse, R223, PT ;  /* 0x000000df1800720c */ /* 0x040fe40003f86270 */
[----:B------:R-:W-:-:S02]  /*47d0*/  ISETP.GE.AND P5, PT, R24, R221, PT ;  /* 0x000000dd1800720c */ /* 0x000fc40003fa6270 */
[----:B--2---:R-:W-:Y:S01]  /*47e0*/  HMMA.16816.F32.BF16 R24, R12, R8, RZ ;  /* 0x000000080c18723c */ /* 0x004fe200000418ff */
[----:B------:R-:W-:Y:S02]  /*47f0*/  FSEL R18, R18, -INF , !P2 ;  /* 0xff80000012127808 */ /* 0x000fe40005000000 */
[----:B------:R-:W-:Y:S01]  /*4800*/  ISETP.GT.AND P2, PT, R43, R50, PT ;  /* 0x000000322b00720c */ /* 0x000fe20003f44270 */
[----:B------:R-:W-:Y:S01]  /*4810*/  VIADD R16, R66, 0xc1 ;  /* 0x000000c142107836 */ /* 0x000fe20000000000 */
[----:B------:R-:W-:Y:S02]  /*4820*/  FSEL R205, R18, -INF , !P3 ;  /* 0xff80000012cd7808 */ /* 0x000fe40005800000 */
[----:B------:R-:W-:Y:S01]  /*4830*/  FSEL R17, R17, -INF , !P0 ;  /* 0xff80000011117808 */ /* 0x000fe20004000000 */
[----:B------:R-:W-:Y:S01]  /*4840*/  HMMA.16816.F32.BF16 R36, R4, R70, R36 ;  /* 0x000000460424723c */ /* 0x000fe20000041824 */
[----:B------:R-:W-:Y:S02]  /*4850*/  ISETP.GE.AND P3, PT, R50, R223, PT ;  /* 0x000000df3200720c */ /* 0x000fe40003f66270 */
        /* <DEDUP_REMOVED lines=8> */
[-C--:B------:R-:W-:Y:S02]  /*48e0*/  ISETP.GE.AND P3, PT, R16, R221.reuse, PT ;  /* 0x000000dd1000720c */ /* 0x080fe40003f66270 */
[----:B------:R-:W2:Y:S01]  /*48f0*/  LDSM.16.M88.4 R16, [R187+0x4800] ;  /* 0x00480000bb10783b */ /* 0x000ea20000000200 */
[----:B------:R-:W-:Y:S01]  /*4900*/  ISETP.GT.AND P0, PT, R41, R50, PT ;  /* 0x000000322900720c */ /* 0x000fe20003f04270 */
[----:B------:R-:W-:Y:S01]  /*4910*/  VIADD R8, R66, 0xc8 ;  /* 0x000000c842087836 */ /* 0x000fe20000000000 */
[----:B------:R-:W-:Y:S01]  /*4920*/  ISETP.GE.AND P4, PT, R50, R221, PT ;  /* 0x000000dd3200720c */ /* 0x000fe20003f86270 */
[----:B-1----:R-:W-:Y:S01]  /*4930*/  HMMA.16816.F32.BF16 R24, R4, R44, R24 ;  /* 0x0000002c0418723c */ /* 0x002fe20000041818 */
[----:B------:R-:W-:Y:S01]  /*4940*/  FSEL R30, R30, -INF , !P0 ;  /* 0xff8000001e1e7808 */ /* 0x000fe20004000000 */
[----:B------:R-:W-:Y:S01]  /*4950*/  VIADD R28, R66, 0xc9 ;  /* 0x000000c9421c7836 */ /* 0x000fe20000000000 */
[----:B------:R-:W-:Y:S01]  /*4960*/  FSEL R29, R29, -INF , !P1 ;  /* 0xff8000001d1d7808 */ /* 0x000fe20004800000 */
[----:B------:R-:W-:-:S04]  /*4970*/  DEPBAR.LE SB0, 0x0 ;  /* 0x000080000000791a */ /* 0x000fc80000000000 */
[----:B------:R-:W-:Y:S02]  /*4980*/  FSEL R213, R30, -INF , !P4 ;  /* 0xff8000001ed57808 */ /* 0x000fe40006000000 */
[----:B------:R-:W-:Y:S02]  /*4990*/  FSEL R104, R29, -INF , !P5 ;  /* 0xff8000001d687808 */ /* 0x000fe40006800000 */
[-C--:B------:R-:W-:Y:S02]  /*49a0*/  ISETP.GT.AND P0, PT, R43, R8.reuse, PT ;  /* 0x000000082b00720c */ /* 0x080fe40003f04270 */
[----:B------:R-:W-:Y:S02]  /*49b0*/  ISETP.GT.AND P1, PT, R41, R8, PT ;  /* 0x000000082900720c */ /* 0x000fe40003f24270 */
[C---:B------:R-:W-:Y:S02]  /*49c0*/  ISETP.GE.AND P4, PT, R8.reuse, R223, PT ;  /* 0x000000df0800720c */ /* 0x040fe40003f86270 */
[----:B------:R-:W-:-:S02]  /*49d0*/  ISETP.GE.AND P5, PT, R8, R221, PT ;  /* 0x000000dd0800720c */ /* 0x000fc40003fa6270 */
[----:B------:R-:W-:Y:S01]  /*49e0*/  HMMA.16816.F32.BF16 R8, R12, R10, RZ ;  /* 0x0000000a0c08723c */ /* 0x000fe200000418ff */
[----:B------:R-:W-:Y:S01]  /*49f0*/  FSEL R31, R31, -INF , !P2 ;  /* 0xff8000001f1f7808 */ /* 0x000fe20005000000 */
[----:B------:R-:W-:Y:S01]  /*4a00*/  VIADD R44, R66, 0xd0 ;  /* 0x000000d0422c7836 */ /* 0x000fe20000000000 */
[----:B------:R-:W-:Y:S02]  /*4a10*/  FSEL R36, R36, -INF , !P0 ;  /* 0xff80000024247808 */ /* 0x000fe40004000000 */
[----:B------:R-:W-:Y:S02]  /*4a20*/  FSEL R217, R31, -INF , !P3 ;  /* 0xff8000001fd97808 */ /* 0x000fe40005800000 */
[----:B------:R-:W-:Y:S02]  /*4a30*/  FSEL R100, R36, -INF , !P4 ;  /* 0xff80000024647808 */ /* 0x000fe40006000000 */
[-C--:B------:R-:W-:Y:S02]  /*4a40*/  ISETP.GT.AND P2, PT, R43, R28.reuse, PT ;  /* 0x0000001c2b00720c */ /* 0x080fe40003f44270 */
[----:B------:R-:W-:-:S02]  /*4a50*/  ISETP.GT.AND P0, PT, R41, R28, PT ;  /* 0x0000001c2900720c */ /* 0x000fc40003f04270 */
[C---:B------:R-:W-:Y:S02]  /*4a60*/  ISETP.GE.AND P3, PT, R28.reuse, R223, PT ;  /* 0x000000df1c00720c */ /* 0x040fe40003f66270 */
[----:B------:R-:W-:Y:S02]  /*4a70*/  ISETP.GE.AND P4, PT, R28, R221, PT ;  /* 0x000000dd1c00720c */ /* 0x000fe40003f86270 */
[----:B------:R-:W-:Y:S01]  /*4a80*/  FSEL R38, R38, -INF , !P1 ;  /* 0xff80000026267808 */ /* 0x000fe20004800000 */
[----:B---3--:R-:W-:Y:S01]  /*4a90*/  HMMA.16816.F32.BF16 R28, R12, R32, RZ ;  /* 0x000000200c1c723c */ /* 0x008fe200000418ff */
[----:B------:R-:W-:Y:S01]  /*4aa0*/  ISETP.GT.AND P1, PT, R43, R44, PT ;  /* 0x0000002c2b00720c */ /* 0x000fe20003f24270 */
[----:B------:R-:W-:Y:S01]  /*4ab0*/  VIADD R32, R66, 0xd1 ;  /* 0x000000d142207836 */ /* 0x000fe20000000000 */
[----:B------:R-:W-:Y:S02]  /*4ac0*/  FSEL R197, R38, -INF , !P5 ;  /* 0xff80000026c57808 */ /* 0x000fe40006800000 */
[----:B------:R-:W-:-:S02]  /*4ad0*/  ISETP.GE.AND P5, PT, R44, R223, PT ;  /* 0x000000df2c00720c */ /* 0x000fc40003fa6270 */
[----:B------:R-:W-:Y:S02]  /*4ae0*/  FSEL R39, R39, -INF , !P0 ;  /* 0xff80000027277808 */ /* 0x000fe40004000000 */
[----:B------:R-:W-:Y:S02]  /*4af0*/  FSEL R24, R24, -INF , !P1 ;  /* 0xff80000018187808 */ /* 0x000fe40004800000 */
[----:B------:R-:W-:Y:S02]  /*4b00*/  FSEL R179, R39, -INF , !P4 ;  /* 0xff80000027b37808 */ /* 0x000fe40006000000 */
[----:B------:R-:W-:Y:S02]  /*4b10*/  FSEL R88, R24, -INF , !P5 ;  /* 0xff80000018587808 */ /* 0x000fe40006800000 */
[-C--:B------:R-:W-:Y:S02]  /*4b20*/  ISETP.GT.AND P0, PT, R43, R32.reuse, PT ;  /* 0x000000202b00720c */ /* 0x080fe40003f04270 */
[----:B------:R-:W-:-:S02]  /*4b30*/  ISETP.GT.AND P1, PT, R41, R32, PT ;  /* 0x000000202900720c */ /* 0x000fc40003f24270 */
[C---:B------:R-:W-:Y:S02]  /*4b40*/  ISETP.GE.AND P4, PT, R32.reuse, R223, PT ;  /* 0x000000df2000720c */ /* 0x040fe40003f86270 */
[----:B------:R-:W-:Y:S01]  /*4b50*/  ISETP.GE.AND P5, PT, R32, R221, PT ;  /* 0x000000dd2000720c */ /* 0x000fe20003fa6270 */
[----:B------:R-:W-:Y:S08]  /*4b60*/  HMMA.16816.F32.BF16 R8, R4, R46, R8 ;  /* 0x0000002e0408723c */ /* 0x000ff00000041808 */
[----:B------:R-:W-:Y:S01]  /*4b70*/  HMMA.16816.F32.BF16 R32, R12, R34, RZ ;  /* 0x000000220c20723c */ /* 0x000fe200000418ff */
[----:B------:R-:W-:Y:S01]  /*4b80*/  FSEL R37, R37, -INF , !P2 ;  /* 0xff80000025257808 */ /* 0x000fe20005000000 */
[----:B------:R-:W-:-:S06]  /*4b90*/  VIADD R36, R66, 0xd8 ;  /* 0x000000d842247836 */ /* 0x000fcc0000000000 */
[----:B------:R-:W-:Y:S01]  /*4ba0*/  HMMA.16816.F32.BF16 R12, R12, R64, RZ ;  /* 0x000000400c0c723c */ /* 0x000fe200000418ff */
[----:B------:R-:W-:Y:S02]  /*4bb0*/  ISETP.GT.AND P2, PT, R41, R44, PT ;  /* 0x0000002c2900720c */ /* 0x000fe40003f44270 */
[----:B------:R-:W-:-:S05]  /*4bc0*/  FSEL R96, R37, -INF , !P3 ;  /* 0xff80000025607808 */ /* 0x000fca0005800000 */
[C---:B--2---:R-:W-:Y:S01]  /*4bd0*/  HMMA.16816.F32.BF16 R28, R4.reuse, R16, R28 ;  /* 0x00000010041c723c */ /* 0x044fe2000004181c */
[----:B------:R-:W-:Y:S02]  /*4be0*/  ISETP.GE.AND P3, PT, R44, R221, PT ;  /* 0x000000dd2c00720c */ /* 0x000fe40003f66270 */
[----:B------:R-:W-:Y:S02]  /*4bf0*/  FSEL R26, R26, -INF , !P2 ;  /* 0xff8000001a1a7808 */ /* 0x000fe40005000000 */
[-C--:B------:R-:W-:Y:S01]  /*4c00*/  ISETP.GT.AND P2, PT, R43, R36.reuse, PT ;  /* 0x000000242b00720c */ /* 0x080fe20003f44270 */
[C---:B------:R-:W-:Y:S01]  /*4c10*/  VIADD R24, R66.reuse, 0xd9 ;  /* 0x000000d942187836 */ /* 0x040fe20000000000 */
[----:B------:R-:W-:Y:S01]  /*4c20*/  FSEL R25, R25, -INF , !P0 ;  /* 0xff80000019197808 */ /* 0x000fe20004000000 */
[----:B------:R-:W-:Y:S01]  /*4c30*/  VIADD R16, R66, 0xe0 ;  /* 0x000000e042107836 */ /* 0x000fe20000000000 */
[----:B------:R-:W-:Y:S01]  /*4c40*/  FSEL R167, R26, -INF , !P3 ;  /* 0xff8000001aa77808 */ /* 0x000fe20005800000 */
[----:B------:R-:W-:Y:S01]  /*4c50*/  HMMA.16816.F32.BF16 R32, R4, R18, R32 ;  /* 0x000000120420723c */ /* 0x000fe20000041820 */
[----:B------:R-:W-:-:S02]  /*4c60*/  ISETP.GT.AND P0, PT, R41, R36, PT ;  /* 0x000000242900720c */ /* 0x000fc40003f04270 */
[----:B------:R-:W-:Y:S02]  /*4c70*/  ISETP.GE.AND P3, PT, R36, R223, PT ;  /* 0x000000df2400720c */ /* 0x000fe40003f66270 */
[----:B------:R-:W-:Y:S02]  /*4c80*/  FSEL R8, R8, -INF , !P2 ;  /* 0xff80000008087808 */ /* 0x000fe40005000000 */
[----:B------:R-:W-:Y:S02]  /*4c90*/  FSEL R27, R27, -INF , !P1 ;  /* 0xff8000001b1b7808 */ /* 0x000fe40004800000 */
[-C--:B------:R-:W-:Y:S01]  /*4ca0*/  ISETP.GT.AND P1, PT, R43, R24.reuse, PT ;  /* 0x000000182b00720c */ /* 0x080fe20003f24270 */
[----:B------:R-:W-:Y:S01]  /*4cb0*/  HMMA.16816.F32.BF16 R12, R4, R60, R12 ;  /* 0x0000003c040c723c */ /* 0x000fe2000004180c */
[----:B------:R-:W-:Y:S02]  /*4cc0*/  FSEL R86, R25, -INF , !P4 ;  /* 0xff80000019567808 */ /* 0x000fe40006000000 */
[----:B------:R-:W-:-:S02]  /*4cd0*/  ISETP.GT.AND P2, PT, R41, R24, PT ;  /* 0x000000182900720c */ /* 0x000fc40003f44270 */
[----:B------:R-:W-:Y:S01]  /*4ce0*/  FSEL R80, R8, -INF , !P3 ;  /* 0xff80000008507808 */ /* 0x000fe20005800000 */
[----:B------:R-:W-:Y:S01]  /*4cf0*/  VIADD R8, R66, 0xe1 ;  /* 0x000000e142087836 */ /* 0x000fe20000000000 */
[----:B------:R-:W-:Y:S02]  /*4d00*/  FSEL R10, R10, -INF , !P0 ;  /* 0xff8000000a0a7808 */ /* 0x000fe40004000000 */
[-C--:B------:R-:W-:Y:S02]  /*4d10*/  ISETP.GE.AND P4, PT, R36, R221.reuse, PT ;  /* 0x000000dd2400720c */ /* 0x080fe40003f86270 */
[----:B------:R-:W-:Y:S02]  /*4d20*/  ISETP.GT.AND P0, PT, R43, R16, PT ;  /* 0x000000102b00720c */ /* 0x000fe40003f04270 */
[----:B------:R-:W-:Y:S02]  /*4d30*/  FSEL R9, R9, -INF , !P1 ;  /* 0xff80000009097808 */ /* 0x000fe40004800000 */
[----:B------:R-:W-:-:S02]  /*4d40*/  ISETP.GE.AND P3, PT, R24, R221, PT ;  /* 0x000000dd1800720c */ /* 0x000fc40003f66270 */
[----:B------:R-:W-:Y:S02]  /*4d50*/  ISETP.GT.AND P1, PT, R41, R16, PT ;  /* 0x000000102900720c */ /* 0x000fe40003f24270 */
[----:B------:R-:W-:Y:S02]  /*4d60*/  FSEL R11, R11, -INF , !P2 ;  /* 0xff8000000b0b7808 */ /* 0x000fe40005000000 */
[----:B------:R-:W-:Y:S01]  /*4d70*/  FSEL R153, R10, -INF , !P4 ;  /* 0xff8000000a997808 */ /* 0x000fe20006000000 */
[----:B------:R-:W-:Y:S01]  /*4d80*/  VIADD R10, R66, 0xe8 ;  /* 0x000000e8420a7836 */ /* 0x000fe20000000000 */
[----:B------:R-:W-:Y:S02]  /*4d90*/  FSEL R28, R28, -INF , !P0 ;  /* 0xff8000001c1c7808 */ /* 0x000fe40004000000 */
[-C--:B------:R-:W-:Y:S02]  /*4da0*/  ISETP.GT.AND P2, PT, R43, R8.reuse, PT ;  /* 0x000000082b00720c */ /* 0x080fe40003f44270 */
[----:B------:R-:W-:-:S02]  /*4db0*/  ISETP.GT.AND P0, PT, R41, R8, PT ;  /* 0x000000082900720c */ /* 0x000fc40003f04270 */
[----:B------:R-:W-:Y:S02]  /*4dc0*/  FSEL R155, R11, -INF , !P3 ;  /* 0xff8000000b9b7808 */ /* 0x000fe40005800000 */
[----:B------:R-:W-:Y:S02]  /*4dd0*/  FSEL R30, R30, -INF , !P1 ;  /* 0xff8000001e1e7808 */ /* 0x000fe40004800000 */
[C---:B------:R-:W-:Y:S02]  /*4de0*/  ISETP.GE.AND P3, PT, R8.reuse, R223, PT ;  /* 0x000000df0800720c */ /* 0x040fe40003f66270 */
[----:B------:R-:W-:Y:S01]  /*4df0*/  ISETP.GE.AND P1, PT, R8, R221, PT ;  /* 0x000000dd0800720c */ /* 0x000fe20003f26270 */
[C---:B------:R-:W-:Y:S01]  /*4e00*/  VIADD R8, R66.reuse, 0xe9 ;  /* 0x000000e942087836 */ /* 0x040fe20000000000 */
[----:B------:R-:W-:Y:S01]  /*4e10*/  FSEL R29, R29, -INF , !P2 ;  /* 0xff8000001d1d7808 */ /* 0x000fe20005000000 */
[----:B------:R-:W-:Y:S01]  /*4e20*/  VIADD R4, R66, 0xf0 ;  /* 0x000000f042047836 */ /* 0x000fe20000000000 */
[----:B------:R-:W-:-:S02]  /*4e30*/  FSEL R31, R31, -INF , !P0 ;  /* 0xff8000001f1f7808 */ /* 0x000fc40004000000 */
[----:B------:R-:W-:Y:S02]  /*4e40*/  ISETP.GE.AND P4, PT, R16, R223, PT ;  /* 0x000000df1000720c */ /* 0x000fe40003f86270 */
[----:B------:R-:W-:Y:S01]  /*4e50*/  ISETP.GT.AND P2, PT, R41, R10, PT ;  /* 0x0000000a2900720c */ /* 0x000fe20003f44270 */
[----:B------:R-:W-:Y:S01]  /*4e60*/  VIADD R6, R66, 0xf1 ;  /* 0x000000f142067836 */ /* 0x000fe20000000000 */
[----:B------:R-:W-:Y:S02]  /*4e70*/  FSEL R139, R31, -INF , !P1 ;  /* 0xff8000001f8b7808 */ /* 0x000fe40004800000 */
[----:B------:R-:W-:Y:S02]  /*4e80*/  FSEL R49, R28, -INF , !P4 ;  /* 0xff8000001c317808 */ /* 0x000fe40006000000 */
[----:B------:R-:W-:Y:S02]  /*4e90*/  ISETP.GT.AND P1, PT, R41, R8, PT ;  /* 0x000000082900720c */ /* 0x000fe40003f24270 */
[----:B------:R-:W-:-:S02]  /*4ea0*/  FSEL R34, R34, -INF , !P2 ;  /* 0xff80000022227808 */ /* 0x000fc40005000000 */
[C---:B------:R-:W-:Y:S02]  /*4eb0*/  ISETP.GT.AND P4, PT, R43.reuse, R10, PT ;  /* 0x0000000a2b00720c */ /* 0x040fe40003f84270 */
[C---:B------:R-:W-:Y:S02]  /*4ec0*/  ISETP.GT.AND P2, PT, R43.reuse, R4, PT ;  /* 0x000000042b00720c */ /* 0x040fe40003f44270 */
[----:B------:R-:W-:Y:S02]  /*4ed0*/  ISETP.GT.AND P0, PT, R43, R8, PT ;  /* 0x000000082b00720c */ /* 0x000fe40003f04270 */
[----:B------:R-:W-:Y:S02]  /*4ee0*/  FSEL R147, R27, -INF , !P5 ;  /* 0xff8000001b937808 */ /* 0x000fe40006800000 */
[----:B------:R-:W-:Y:S02]  /*4ef0*/  FSEL R35, R35, -INF , !P1 ;  /* 0xff80000023237808 */ /* 0x000fe40004800000 */
[----:B------:R-:W-:-:S02]  /*4f00*/  ISETP.GE.AND P5, PT, R24, R223, PT ;  /* 0x000000df1800720c */ /* 0x000fc40003fa6270 */
[----:B------:R-:W-:Y:S02]  /*4f10*/  FSEL R50, R29, -INF , !P3 ;  /* 0xff8000001d327808 */ /* 0x000fe40005800000 */
[----:B------:R-:W-:Y:S02]  /*4f20*/  FSEL R32, R32, -INF , !P4 ;  /* 0xff80000020207808 */ /* 0x000fe40006000000 */
[----:B------:R-:W-:Y:S02]  /*4f30*/  ISETP.GT.AND P1, PT, R43, R6, PT ;  /* 0x000000062b00720c */ /* 0x000fe40003f24270 */
[----:B------:R-:W-:Y:S02]  /*4f40*/  FSEL R12, R12, -INF , !P2 ;  /* 0xff8000000c0c7808 */ /* 0x000fe40005000000 */
[----:B------:R-:W-:Y:S02]  /*4f50*/  ISETP.GE.AND P3, PT, R10, R221, PT ;  /* 0x000000dd0a00720c */ /* 0x000fe40003f66270 */
[----:B------:R-:W-:-:S02]  /*4f60*/  ISETP.GE.AND P4, PT, R8, R223, PT ;  /* 0x000000df0800720c */ /* 0x000fc40003f86270 */
[----:B------:R-:W-:Y:S02]  /*4f70*/  FSEL R33, R33, -INF , !P0 ;  /* 0xff80000021217808 */ /* 0x000fe40004000000 */
[----:B------:R-:W-:Y:S02]  /*4f80*/  ISETP.GT.AND P2, PT, R41, R6, PT ;  /* 0x000000062900720c */ /* 0x000fe40003f44270 */
[----:B------:R-:W-:Y:S02]  /*4f90*/  FSEL R76, R9, -INF , !P5 ;  /* 0xff800000094c7808 */ /* 0x000fe40006800000 */
[----:B------:R-:W-:Y:S02]  /*4fa0*/  FSEL R13, R13, -INF , !P1 ;  /* 0xff8000000d0d7808 */ /* 0x000fe40004800000 */
[----:B------:R-:W-:Y:S02]  /*4fb0*/  ISETP.GE.AND P5, PT, R16, R221, PT ;  /* 0x000000dd1000720c */ /* 0x000fe40003fa6270 */
[----:B------:R-:W-:-:S02]  /*4fc0*/  FSEL R137, R34, -INF , !P3 ;  /* 0xff80000022897808 */ /* 0x000fc40005800000 */
[----:B------:R-:W-:Y:S02]  /*4fd0*/  FSEL R46, R33, -INF , !P4 ;  /* 0xff800000212e7808 */ /* 0x000fe40006000000 */
[----:B------:R-:W-:Y:S02]  /*4fe0*/  ISETP.GE.AND P1, PT, R6, R221, PT ;  /* 0x000000dd0600720c */ /* 0x000fe40003f26270 */
[----:B------:R-:W-:Y:S02]  /*4ff0*/  FSEL R15, R15, -INF , !P2 ;  /* 0xff8000000f0f7808 */ /* 0x000fe40005000000 */
[----:B------:R-:W-:Y:S02]  /*5000*/  ISETP.GT.AND P0, PT, R41, R4, PT ;  /* 0x000000042900720c */ /* 0x000fe40003f04270 */
[C---:B------:R-:W-:Y:S02]  /*5010*/  ISETP.GE.AND P3, PT, R4.reuse, R223, PT ;  /* 0x000000df0400720c */ /* 0x040fe40003f66270 */
[----:B------:R-:W-:Y:S01]  /*5020*/  ISETP.GE.AND P4, PT, R4, R221, PT ;  /* 0x000000dd0400720c */ /* 0x000fe20003f86270 */
[----:B------:R-:W-:Y:S01]  /*5030*/  VIADD R4, R66, 0xf8 ;  /* 0x000000f842047836 */ /* 0x000fe20000000000 */
[----:B------:R-:W-:-:S02]  /*5040*/  FSEL R141, R30, -INF , !P5 ;  /* 0xff8000001e8d7808 */ /* 0x000fc40006800000 */
[----:B------:R-:W-:Y:S02]  /*5050*/  FSEL R87, R15, -INF , !P1 ;  /* 0xff8000000f577808 */ /* 0x000fe40004800000 */
[----:B------:R-:W-:Y:S02]  /*5060*/  ISETP.GE.AND P5, PT, R10, R223, PT ;  /* 0x000000df0a00720c */ /* 0x000fe40003fa6270 */
[----:B------:R-:W-:Y:S02]  /*5070*/  ISETP.GT.AND P1, PT, R148, R225, PT ;  /* 0x000000e19400720c */ /* 0x000fe40003f24270 */
[----:B------:R-:W-:Y:S01]  /*5080*/  FSEL R45, R12, -INF , !P3 ;  /* 0xff8000000c2d7808 */ /* 0x000fe20005800000 */
[----:B------:R-:W-:Y:S01]  /*5090*/  BAR.SYNC.DEFER_BLOCKING 0x0 ;  /* 0x0000000000007b1d */ /* 0x000fe20000010000 */
[----:B------:R-:W-:Y:S02]  /*50a0*/  ISETP.GT.AND P3, PT, R41, R4, PT ;  /* 0x000000042900720c */ /* 0x000fe40003f64270 */
[----:B------:R-:W-:-:S02]  /*50b0*/  FSEL R47, R32, -INF , !P5 ;  /* 0xff800000202f7808 */ /* 0x000fc40006800000 */
[----:B------:R-:W-:Y:S02]  /*50c0*/  ISETP.GE.AND P5, PT, R8, R221, PT ;  /* 0x000000dd0800720c */ /* 0x000fe40003fa6270 */
[----:B------:R-:W-:Y:S02]  /*50d0*/  FSEL R14, R14, -INF , !P0 ;  /* 0xff8000000e0e7808 */ /* 0x000fe40004000000 */
[C---:B------:R-:W-:Y:S02]  /*50e0*/  ISETP.GT.AND P2, PT, R43.reuse, R4, PT ;  /* 0x000000042b00720c */ /* 0x040fe40003f44270 */
[----:B------:R-:W-:Y:S02]  /*50f0*/  ISETP.GE.AND P0, PT, R6, R223, PT ;  /* 0x000000df0600720c */ /* 0x000fe40003f06270 */
[----:B------:R-:W-:Y:S02]  /*5100*/  FSEL R58, R58, -INF , !P3 ;  /* 0xff8000003a3a7808 */ /* 0x000fe40005800000 */
[----:B------:R-:W-:-:S02]  /*5110*/  ISETP.GT.AND P3, PT, R43, R66, PT ;  /* 0x000000422b00720c */ /* 0x000fc40003f64270 */
[----:B------:R-:W-:Y:S02]  /*5120*/  FSEL R117, R35, -INF , !P5 ;  /* 0xff80000023757808 */ /* 0x000fe40006800000 */
[----:B------:R-:W-:Y:S02]  /*5130*/  FSEL R56, R56, -INF , !P2 ;  /* 0xff80000038387808 */ /* 0x000fe40005000000 */
[C---:B------:R-:W-:Y:S02]  /*5140*/  ISETP.GE.AND P5, PT, R4.reuse, R223, PT ;  /* 0x000000df0400720c */ /* 0x040fe40003fa6270 */
[----:B------:R-:W-:Y:S02]  /*5150*/  ISETP.GE.AND P2, PT, R4, R221, PT ;  /* 0x000000dd0400720c */ /* 0x000fe40003f46270 */
[----:B------:R-:W-:Y:S02]  /*5160*/  FSEL R91, R14, -INF , !P4 ;  /* 0xff8000000e5b7808 */ /* 0x000fe40006000000 */
[----:B------:R-:W-:Y:S01]  /*5170*/  FSEL R44, R13, -INF , !P0 ;  /* 0xff8000000d2c7808 */ /* 0x000fe20004000000 */
[----:B------:R-:W-:Y:S01]  /*5180*/  BSSY.RECONVERGENT B1, `(.L_x_4004) ;  /* 0x0000071000017945 */ /* 0x000fe20003800200 */
[----:B------:R-:W-:-:S02]  /*5190*/  ISETP.GE.AND P4, PT, R66, R223, PT ;  /* 0x000000df4200720c */ /* 0x000fc40003f86270 */
[----:B------:R-:W-:Y:S02]  /*51a0*/  ISETP.GE.AND P0, PT, R66, R221, PT ;  /* 0x000000dd4200720c */ /* 0x000fe40003f06270 */
[----:B------:R-:W-:Y:S02]  /*51b0*/  FSEL R4, R72, -INF , !P3 ;  /* 0xff80000048047808 */ /* 0x000fe40005800000 */
[----:B------:R-:W-:Y:S02]  /*51c0*/  VIMNMX R224, PT, PT, RZ, R43, !PT ;  /* 0x0000002bffe07248 */ /* 0x000fe40007fe0100 */
[----:B------:R-:W-:Y:S02]  /*51d0*/  VIMNMX R222, PT, PT, RZ, R41, !PT ;  /* 0x00000029ffde7248 */ /* 0x000fe40007fe0100 */
[----:B------:R-:W-:Y:S02]  /*51e0*/  FSEL R43, R56, -INF , !P5 ;  /* 0xff800000382b7808 */ /* 0x000fe40006800000 */
[----:B------:R-:W-:-:S02]  /*51f0*/  FSEL R41, R58, -INF , !P2 ;  /* 0xff8000003a297808 */ /* 0x000fc40005000000 */
        /* <DEDUP_REMOVED lines=16> */
.L_x_4007:
        /* <DEDUP_REMOVED lines=60> */
.L_x_4008:
[----:B------:R-:W-:Y:S05]  /*56c0*/  BSYNC.RECONVERGENT B0 ;  /* 0x0000000000007941 */ /* 0x000fea0003800200 */
.L_x_4006:
        /* <DEDUP_REMOVED lines=28> */
.L_x_4005:
[----:B------:R-:W-:Y:S05]  /*5890*/  BSYNC.RECONVERGENT B1 ;  /* 0x0000000000017941 */ /* 0x000fea0003800200 */
.L_x_4004:
[----:B------:R-:W-:Y:S01]  /*58a0*/  FMNMX3.FTZ R0, R62, R89, R83, !PT ;  /* 0x000000593e007276 */ /* 0x000fe20007810053 */
[----:B------:R-:W2:Y:S01]  /*58b0*/  LD.E R77, desc[UR4][R2.64+0xdc] ;  /* 0x0000dc04024d7980 */ /* 0x000ea2000c101900 */
[----:B------:R-:W-:Y:S02]  /*58c0*/  BSSY B2, `(.L_x_4009) ;  /* 0x00008a5000027945 */ /* 0x000fe40003800000 */
        /* <DEDUP_REMOVED lines=30> */
[----:B-1----:R-:W-:-:S05]  /*5ab0*/  FMNMX.FTZ R6, R40, R5, !PT ;  /* 0x0000000528067209 */ /* 0x002fca0007810000 */
        /* <DEDUP_REMOVED lines=67> */
[-CC-:B------:R-:W-:Y:S01]  /*5ef0*/  FFMA.FTZ R101, R99, R77.reuse, -R74.reuse ;  /* 0x0000004d63657223 */ /* 0x180fe2000001084a */
[-CC-:B------:R-:W-:Y:S01]  /*5f00*/  FFMA.FTZ R83, R143, R77.reuse, -R74.reuse ;  /* 0x0000004d8f537223 */ /* 0x180fe2000001084a */
[-CC-:B------:R-:W-:Y:S01]  /*5f10*/  FFMA.FTZ R90, R135, R77.reuse, -R74.reuse ;  /* 0x0000004d875a7223 */ /* 0x180fe2000001084a */
[----:B------:R-:W1:Y:S01]  /*5f20*/  SHFL.BFLY PT, R20, R5, 0x1, 0x1f ;  /* 0x0c201f0005147f89 */ /* 0x000e6200000e0000 */
        /* <DEDUP_REMOVED lines=18> */
[-CC-:B------:R-:W-:Y:S01]  /*6050*/  FFMA.FTZ R66, R183, R77.reuse, -R74.reuse ;  /* 0x0000004db7427223 */ /* 0x180fe2000001084a */
[-CC-:B------:R-:W-:Y:S01]  /*6060*/  FFMA.FTZ R65, R189, R77.reuse, -R74.reuse ;  /* 0x0000004dbd417223 */ /* 0x180fe2000001084a */
[----:B------:R-:W-:Y:S01]  /*6070*/  FADD.FTZ R169, R156, R133 ;  /* 0x000000859ca97221 */ /* 0x000fe20000010000 */
[-CC-:B------:R-:W-:Y:S01]  /*6080*/  FFMA.FTZ R64, R191, R77.reuse, -R74.reuse ;  /* 0x0000004dbf407223 */ /* 0x180fe2000001084a */
[-CC-:B------:R-:W-:Y:S01]  /*6090*/  FFMA.FTZ R63, R193, R77.reuse, -R74.reuse ;  /* 0x0000004dc13f7223 */ /* 0x180fe2000001084a */
[----:B-1----:R-:W-:Y:S01]  /*60a0*/  FMNMX.FTZ R20, R5, R20, !PT ;  /* 0x0000001405147209 */ /* 0x002fe20007810000 */
[----:B------:R-:W-:Y:S01]  /*60b0*/  MUFU.EX2 R130, R130 ;  /* 0x0000008200827308 */ /* 0x000fe20000000800 */
[----:B------:R-:W-:Y:S01]  /*60c0*/  FADD.FTZ R152, R152, R169 ;  /* 0x000000a998987221 */ /* 0x000fe20000010000 */
[-C--:B------:R-:W-:Y:S01]  /*60d0*/  FFMA.FTZ R62, R195, R77.reuse, -R74 ;  /* 0x0000004dc33e7223 */ /* 0x080fe2000001084a */
[----:B------:R-:W-:Y:S01]  /*60e0*/  FSETP.NEU.FTZ.AND P0, PT, R20, -INF , PT ;  /* 0xff8000001400780b */ /* 0x000fe20003f1d000 */
[----:B------:R-:W-:Y:S01]  /*60f0*/  FMUL.FTZ R75, R77, R20 ;  /* 0x000000144d4b7220 */ /* 0x000fe20000410000 */
[----:B------:R-:W-:Y:S01]  /*6100*/  FADD.FTZ R125, R125, R152 ;  /* 0x000000987d7d7221 */ /* 0x000fe20000010000 */
[-CC-:B------:R-:W-:Y:S01]  /*6110*/  FFMA.FTZ R61, R199, R77.reuse, -R74.reuse ;  /* 0x0000004dc73d7223 */ /* 0x180fe2000001084a */
[-CC-:B------:R-:W-:Y:S01]  /*6120*/  FFMA.FTZ R60, R201, R77.reuse, -R74.reuse ;  /* 0x0000004dc93c7223 */ /* 0x180fe2000001084a */
[----:B------:R-:W-:Y:S01]  /*6130*/  MUFU.EX2 R113, R113 ;  /* 0x0000007100717308 */ /* 0x000fe20000000800 */
[----:B------:R-:W-:Y:S01]  /*6140*/  FSEL R75, R75, RZ, P0 ;  /* 0x000000ff4b4b7208 */ /* 0x000fe20000000000 */
[-CC-:B------:R-:W-:Y:S01]  /*6150*/  FFMA.FTZ R59, R203, R77.reuse, -R74.reuse ;  /* 0x0000004dcb3b7223 */ /* 0x180fe2000001084a */
[-CC-:B------:R-:W-:Y:S01]  /*6160*/  FFMA.FTZ R58, R205, R77.reuse, -R74.reuse ;  /* 0x0000004dcd3a7223 */ /* 0x180fe2000001084a */
[-CC-:B------:R-:W-:Y:S01]  /*6170*/  FFMA.FTZ R57, R207, R77.reuse, -R74.reuse ;  /* 0x0000004dcf397223 */ /* 0x180fe2000001084a */
[-CC-:B------:R-:W-:Y:S01]  /*6180*/  FFMA.FTZ R56, R213, R77.reuse, -R74.reuse ;  /* 0x0000004dd5387223 */ /* 0x180fe2000001084a */
[-C--:B------:R-:W-:Y:S01]  /*6190*/  FFMA.FTZ R154, R4, R77.reuse, -R75 ;  /* 0x0000004d049a7223 */ /* 0x080fe2000001084b */
[----:B------:R-:W-:Y:S01]  /*61a0*/  LOP3.LUT R4, R21, 0x120, R51, 0xf8, !PT ;  /* 0x0000012015047812 */ /* 0x000fe200078ef833 */
[-CC-:B------:R-:W-:Y:S01]  /*61b0*/  FFMA.FTZ R131, R85, R77.reuse, -R75.reuse ;  /* 0x0000004d55837223 */ /* 0x180fe2000001084b */
[-CC-:B------:R-:W-:Y:S01]  /*61c0*/  FFMA.FTZ R142, R142, R77.reuse, -R75.reuse ;  /* 0x0000004d8e8e7223 */ /* 0x180fe2000001084b */
[--C-:B------:R-:W-:Y:S01]  /*61d0*/  FFMA.FTZ R129, R252, R77, -R75.reuse ;  /* 0x0000004dfc817223 */ /* 0x100fe2000001084b */
[----:B------:R-:W-:Y:S01]  /*61e0*/  LEA R21, R4, R209, 0x1 ;  /* 0x000000d104157211 */ /* 0x000fe200078e08ff */
[----:B------:R-:W-:Y:S01]  /*61f0*/  MUFU.EX2 R154, R154 ;  /* 0x0000009a009a7308 */ /* 0x000fe20000000800 */
[-CC-:B------:R-:W-:Y:S01]  /*6200*/  FFMA.FTZ R134, R134, R77.reuse, -R75.reuse ;  /* 0x0000004d86867223 */ /* 0x180fe2000001084b */
[--C-:B------:R-:W-:Y:S01]  /*6210*/  FFMA.FTZ R119, R250, R77, -R75.reuse ;  /* 0x0000004dfa777223 */ /* 0x100fe2000001084b */
[----:B------:R-:W-:Y:S01]  /*6220*/  IADD3 R51, PT, PT, R132, R21, RZ ;  /* 0x0000001584337210 */ /* 0x000fe20007ffe0ff */
[----:B------:R-:W1:Y:S01]  /*6230*/  LDSM.16.MT88.4 R4, [R21+0x5000] ;  /* 0x005000001504783b */ /* 0x000e620000004200 */
[-CC-:B------:R-:W-:Y:S01]  /*6240*/  FFMA.FTZ R115, R248, R77.reuse, -R75.reuse ;  /* 0x0000004df8737223 */ /* 0x180fe2000001084b */
[-CC-:B------:R-:W-:Y:S01]  /*6250*/  FFMA.FTZ R132, R54, R77.reuse, -R75.reuse ;  /* 0x0000004d36847223 */ /* 0x180fe2000001084b */
[-CC-:B------:R-:W-:Y:S01]  /*6260*/  FFMA.FTZ R126, R126, R77.reuse, -R75.reuse ;  /* 0x0000004d7e7e7223 */ /* 0x180fe2000001084b */
[----:B------:R-:W2:Y:S01]  /*6270*/  LDSM.16.MT88.4 R12, [R51+0x5000] ;  /* 0x00500000330c783b */ /* 0x000ea20000004200 */
[----:B------:R-:W3:Y:S01]  /*6280*/  MUFU.EX2 R131, R131 ;  /* 0x0000008300837308 */ /* 0x000ee20000000800 */
[-CC-:B------:R-:W-:Y:S01]  /*6290*/  FFMA.FTZ R111, R246, R77.reuse, -R75.reuse ;  /* 0x0000004df66f7223 */ /* 0x180fe2000001084b */
[-CC-:B------:R-:W-:Y:S01]  /*62a0*/  FFMA.FTZ R109, R244, R77.reuse, -R75.reuse ;  /* 0x0000004df46d7223 */ /* 0x180fe2000001084b */
[----:B------:R-:W4:Y:S01]  /*62b0*/  LDSM.16.MT88.4 R36, [R21+0x5400] ;  /* 0x005400001524783b */ /* 0x000f220000004200 */
[-CC-:B------:R-:W-:Y:S01]  /*62c0*/  FFMA.FTZ R124, R124, R77.reuse, -R75.reuse ;  /* 0x0000004d7c7c7223 */ /* 0x180fe2000001084b */
[-CC-:B------:R-:W-:Y:S01]  /*62d0*/  FFMA.FTZ R123, R242, R77.reuse, -R75.reuse ;  /* 0x0000004df27b7223 */ /* 0x180fe2000001084b */
[-CC-:B------:R-:W-:Y:S01]  /*62e0*/  FFMA.FTZ R140, R140, R77.reuse, -R75.reuse ;  /* 0x0000004d8c8c7223 */ /* 0x180fe2000001084b */
[----:B------:R-:W5:Y:S01]  /*62f0*/  LDSM.16.MT88.4 R16, [R51+0x5400] ;  /* 0x005400003310783b */ /* 0x000f620000004200 */
[----:B------:R-:W-:Y:S01]  /*6300*/  MUFU.EX2 R142, R142 ;  /* 0x0000008e008e7308 */ /* 0x000fe20000000800 */
[-CC-:B------:R-:W-:Y:S01]  /*6310*/  FFMA.FTZ R127, R234, R77.reuse, -R75.reuse ;  /* 0x0000004dea7f7223 */ /* 0x180fe2000001084b */
[-CC-:B------:R-:W-:Y:S01]  /*6320*/  FFMA.FTZ R144, R144, R77.reuse, -R75.reuse ;  /* 0x0000004d90907223 */ /* 0x180fe2000001084b */
[----:B------:R-:W5:Y:S01]  /*6330*/  LDSM.16.MT88.4 R32, [R21+0x5800] ;  /* 0x005800001520783b */ /* 0x000f620000004200 */
[-CC-:B------:R-:W-:Y:S01]  /*6340*/  FFMA.FTZ R143, R206, R77.reuse, -R75.reuse ;  /* 0x0000004dce8f7223 */ /* 0x180fe2000001084b */
[-CC-:B------:R-:W-:Y:S01]  /*6350*/  FFMA.FTZ R135, R216, R77.reuse, -R75.reuse ;  /* 0x0000004dd8877223 */ /* 0x180fe2000001084b */
[-CC-:B------:R-:W-:Y:S01]  /*6360*/  FFMA.FTZ R212, R212, R77.reuse, -R75.reuse ;  /* 0x0000004dd4d47223 */ /* 0x180fe2000001084b */
[-CC-:B------:R-:W-:Y:S01]  /*6370*/  FFMA.FTZ R206, R122, R77.reuse, -R75.reuse ;  /* 0x0000004d7ace7223 */ /* 0x180fe2000001084b */
[----:B------:R-:W1:Y:S01]  /*6380*/  MUFU.EX2 R129, R129 ;  /* 0x0000008100817308 */ /* 0x000e620000000800 */
        /* <DEDUP_REMOVED lines=28> */
[-CC-:B------:R-:W-:Y:S01]  /*6550*/  FFMA.FTZ R164, R164, R77.reuse, -R75.reuse ;  /* 0x0000004da4a47223 */ /* 0x180fe2000001084b */
[-C--:B------:R-:W-:Y:S01]  /*6560*/  FFMA.FTZ R167, R162, R77.reuse, -R75 ;  /* 0x0000004da2a77223 */ /* 0x080fe2000001084b */
[----:B------:R-:W-:Y:S01]  /*6570*/  FADD.FTZ R133, R154, R131 ;  /* 0x000000839a857221 */ /* 0x000fe20000010000 */
[----:B------:R-:W1:Y:S01]  /*6580*/  MUFU.EX2 R132, R132 ;  /* 0x0000008400847308 */ /* 0x000e620000000800 */
[C---:B------:R-:W-:Y:S01]  /*6590*/  HMMA.16816.F32.BF16 R4, R24.reuse, R6, RZ ;  /* 0x000000061804723c */ /* 0x040fe200000418ff */
[-C--:B------:R-:W-:Y:S01]  /*65a0*/  FFMA.FTZ R162, R137, R77.reuse, -R74 ;  /* 0x0000004d89a27223 */ /* 0x080fe2000001084a */
[----:B------:R-:W-:Y:S01]  /*65b0*/  FADD.FTZ R142, R142, R133 ;  /* 0x000000858e8e7221 */ /* 0x000fe20000010000 */
[-CC-:B------:R-:W-:Y:S01]  /*65c0*/  FFMA.FTZ R137, R160, R77.reuse, -R75.reuse ;  /* 0x0000004da0897223 */ /* 0x180fe2000001084b */
[-CC-:B------:R-:W-:Y:S01]  /*65d0*/  FFMA.FTZ R158, R158, R77.reuse, -R75.reuse ;  /* 0x0000004d9e9e7223 */ /* 0x180fe2000001084b */
[-CC-:B------:R-:W-:Y:S01]  /*65e0*/  FFMA.FTZ R136, R136, R77.reuse, -R75.reuse ;  /* 0x0000004d88887223 */ /* 0x180fe2000001084b */
[----:B------:R-:W-:Y:S01]  /*65f0*/  FADD.FTZ R129, R129, R142 ;  /* 0x0000008e81817221 */ /* 0x000fe20000010000 */
[----:B------:R-:W-:Y:S01]  /*6600*/  MUFU.EX2 R118, R118 ;  /* 0x0000007600767308 */ /* 0x000fe20000000800 */
[C---:B--2---:R-:W-:Y:S01]  /*6610*/  HMMA.16816.F32.BF16 R28, R24.reuse, R12, RZ ;  /* 0x0000000c181c723c */ /* 0x044fe200000418ff */
[----:B---3--:R-:W-:Y:S01]  /*6620*/  F2FP.BF16.F32.PACK_AB R12, R119, R134 ;  /* 0x00000086770c723e */ /* 0x008fe200000010ff */
[-C--:B------:R-:W-:Y:S01]  /*6630*/  FFMA.FTZ R146, R146, R77.reuse, -R75 ;  /* 0x0000004d92927223 */ /* 0x080fe2000001084b */
[C---:B------:R-:W-:Y:S01]  /*6640*/  F2FP.BF16.F32.PACK_AB R13, R121.reuse, R138 ;  /* 0x0000008a790d723e */ /* 0x040fe200000010ff */
[----:B------:R-:W-:Y:S01]  /*6650*/  FADD.FTZ R138, R138, R125 ;  /* 0x0000007d8a8a7221 */ /* 0x000fe20000010000 */
[----:B------:R-:W-:Y:S01]  /*6660*/  FADD.FTZ R134, R134, R129 ;  /* 0x0000008186867221 */ /* 0x000fe20000010000 */
[--C-:B------:R-:W-:Y:S01]  /*6670*/  FFMA.FTZ R110, R110, R77, -R75.reuse ;  /* 0x0000004d6e6e7223 */ /* 0x100fe2000001084b */
        /* <DEDUP_REMOVED lines=9> */
[-CC-:B------:R-:W-:Y:S01]  /*6710*/  FFMA.FTZ R114, R114, R77.reuse, -R75.reuse ;  /* 0x0000004d72727223 */ /* 0x180fe2000001084b */
[-C--:B------:R-:W-:Y:S01]  /*6720*/  FFMA.FTZ R55, R217, R77.reuse, -R74 ;  /* 0x0000004dd9377223 */ /* 0x080fe2000001084a */
[C---:B----4-:R-:W-:Y:S01]  /*6730*/  HMMA.16816.F32.BF16 R8, R12.reuse, R36, R8 ;  /* 0x000000240c08723c */ /* 0x050fe20000041808 */
[----:B------:R-:W-:Y:S01]  /*6740*/  FADD.FTZ R113, R113, R130 ;  /* 0x0000008271717221 */ /* 0x000fe20000010000 */
        /* <DEDUP_REMOVED lines=12> */
[-CC-:B------:R-:W-:Y:S01]  /*6810*/  FFMA.FTZ R86, R86, R77.reuse, -R75.reuse ;  /* 0x0000004d56567223 */ /* 0x180fe2000001084b */
[-CC-:B------:R-:W-:Y:S01]  /*6820*/  FFMA.FTZ R76, R76, R77.reuse, -R75.reuse ;  /* 0x0000004d4c4c7223 */ /* 0x180fe2000001084b */
[C---:B-----5:R-:W-:Y:S01]  /*6830*/  HMMA.16816.F32.BF16 R28, R12.reuse, R16, R28 ;  /* 0x000000100c1c723c */ /* 0x060fe2000004181c */
[-CC-:B------:R-:W-:Y:S01]  /*6840*/  FFMA.FTZ R117, R117, R77.reuse, -R74.reuse ;  /* 0x0000004d75757223 */ /* 0x180fe2000001084a */
[-CC-:B------:R-:W-:Y:S01]  /*6850*/  FFMA.FTZ R49, R49, R77.reuse, -R75.reuse ;  /* 0x0000004d31317223 */ /* 0x180fe2000001084b */
[-CC-:B------:R-:W-:Y:S01]  /*6860*/  FFMA.FTZ R50, R50, R77.reuse, -R75.reuse ;  /* 0x0000004d32327223 */ /* 0x180fe2000001084b */
[-CC-:B------:R-:W-:Y:S01]  /*6870*/  FFMA.FTZ R47, R47, R77.reuse, -R75.reuse ;  /* 0x0000004d2f2f7223 */ /* 0x180fe2000001084b */
[----:B------:R-:W4:Y:S01]  /*6880*/  MUFU.EX2 R111, R111 ;  /* 0x0000006f006f7308 */ /* 0x000f220000000800 */
[-C--:B------:R-:W-:Y:S01]  /*6890*/  FFMA.FTZ R46, R46, R77.reuse, -R75 ;  /* 0x0000004d2e2e7223 */ /* 0x080fe2000001084b */
[-CC-:B------:R-:W-:Y:S01]  /*68a0*/  FFMA.FTZ R91, R91, R77.reuse, -R74.reuse ;  /* 0x0000004d5b5b7223 */ /* 0x180fe2000001084a */
[----:B------:R-:W-:Y:S01]  /*68b0*/  HMMA.16816.F32.BF16 R24, R12, R18, R24 ;  /* 0x000000120c18723c */ /* 0x000fe20000041818 */
[----:B------:R-:W5:Y:S01]  /*68c0*/  LDSM.16.MT88.4 R16, [R21+0x5c00] ;  /* 0x005c00001510783b */ /* 0x000f620000004200 */
[----:B--2---:R-:W-:Y:S01]  /*68d0*/  F2FP.BF16.F32.PACK_AB R13, R107, R118 ;  /* 0x000000766b0d723e */ /* 0x004fe200000010ff */
[----:B------:R-:W-:Y:S01]  /*68e0*/  FADD.FTZ R118, R118, R113 ;  /* 0x0000007176767221 */ /* 0x000fe20000010000 */
[----:B-1----:R-:W-:Y:S01]  /*68f0*/  F2FP.BF16.F32.PACK_AB R15, R105, R116 ;  /* 0x00000074690f723e */ /* 0x002fe200000010ff */
[----:B------:R-:W-:Y:S01]  /*6900*/  MUFU.EX2 R109, R109 ;  /* 0x0000006d006d7308 */ /* 0x000fe20000000800 */
[-C--:B------:R-:W-:Y:S01]  /*6910*/  FFMA.FTZ R41, R41, R77.reuse, -R74 ;  /* 0x0000004d29297223 */ /* 0x080fe2000001084a */
[----:B------:R-:W-:Y:S01]  /*6920*/  FADD.FTZ R107, R107, R118 ;  /* 0x000000766b6b7221 */ /* 0x000fe20000010000 */
[-CC-:B------:R-:W-:Y:S01]  /*6930*/  FFMA.FTZ R45, R45, R77.reuse, -R75.reuse ;  /* 0x0000004d2d2d7223 */ /* 0x180fe2000001084b */
[----:B------:R-:W-:Y:S01]  /*6940*/  FFMA.FTZ R42, R42, R77, -R75 ;  /* 0x0000004d2a2a7223 */ /* 0x000fe2000001084b */
[----:B------:R-:W-:Y:S01]  /*6950*/  ISETP.GT.AND P0, PT, R148, R225, PT ;  /* 0x000000e19400720c */ /* 0x000fe20003f04270 */
[----:B------:R-:W-:-:S02]  /*6960*/  FADD.FTZ R116, R116, R107 ;  /* 0x0000006b74747221 */ /* 0x000fc40000010000 */
[----:B------:R-:W1:Y:S01]  /*6970*/  MUFU.EX2 R124, R124 ;  /* 0x0000007c007c7308 */ /* 0x000e620000000800 */
[----:B----4-:R-:W-:Y:S01]  /*6980*/  F2FP.BF16.F32.PACK_AB R12, R111, R126 ;  /* 0x0000007e6f0c723e */ /* 0x010fe200000010ff */
        /* <DEDUP_REMOVED lines=8> */
[----:B------:R-:W4:Y:S06]  /*6a10*/  LDSM.16.MT88.4 R32, [R51+0x5c00] ;  /* 0x005c00003320783b */ /* 0x000f2c0000004200 */
[C---:B---3--:R-:W-:Y:S01]  /*6a20*/  HMMA.16816.F32.BF16 R28, R12.reuse, R36, R28 ;  /* 0x000000240c1c723c */ /* 0x048fe2000004181c */
[----:B------:R-:W-:Y:S07]  /*6a30*/  MUFU.EX2 R123, R123 ;  /* 0x0000007b007b7308 */ /* 0x000fee0000000800 */
[----:B------:R-:W-:Y:S01]  /*6a40*/  HMMA.16816.F32.BF16 R24, R12, R38, R24 ;  /* 0x000000260c18723c */ /* 0x000fe20000041818 */
[----:B------:R-:W3:Y:S01]  /*6a50*/  MUFU.EX2 R140, R140 ;  /* 0x0000008c008c7308 */ /* 0x000ee20000000800 */
[----:B--2---:R-:W-:Y:S01]  /*6a60*/  F2FP.BF16.F32.PACK_AB R13, R103, R112 ;  /* 0x00000070670d723e */ /* 0x004fe200000010ff */
[----:B------:R-:W2:Y:S01]  /*6a70*/  LDSM.16.MT88.4 R36, [R21+0x6000] ;  /* 0x006000001524783b */ /* 0x000ea20000004200 */
[----:B-1----:R-:W-:Y:S01]  /*6a80*/  F2FP.BF16.F32.PACK_AB R15, R101, R108 ;  /* 0x0000006c650f723e */ /* 0x002fe200000010ff */
[----:B------:R-:W-:-:S04]  /*6a90*/  FADD.FTZ R112, R112, R105 ;  /* 0x0000006970707221 */ /* 0x000fc80000010000 */
        /* <DEDUP_REMOVED lines=35> */
[----:B---3--:R-:W-:-:S03]  /*6cd0*/  F2FP.BF16.F32.PACK_AB R15, R89, R92 ;  /* 0x0000005c590f723e */ /* 0x008fc600000010ff */
        /* <DEDUP_REMOVED lines=109> */
[C---:B--2---:R-:W-:Y:S01]  /*73b0*/  HMMA.16816.F32.BF16 R8, R12.reuse, R36, R8 ;  /* 0x000000240c08723c */ /* 0x044fe20000041808 */
[----:B------:R-:W-:Y:S01]  /*73c0*/  MUFU.EX2 R58, R58 ;  /* 0x0000003a003a7308 */ /* 0x000fe20000000800 */
[----:B------:R-:W-:Y:S01]  /*73d0*/  FADD.FTZ R143, R143, R212 ;  /* 0x000000d48f8f7221 */ /* 0x000fe20000010000 */
[----:B------:R-:W-:Y:S03]  /*73e0*/  LDSM.16.MT88.4 R132, [R51+0x8c00] ;  /* 0x008c00003384783b */ /* 0x000fe60000004200 */
        /* <DEDUP_REMOVED lines=40> */
[C---:B----4-:R-:W-:Y:S01]  /*7670*/  HMMA.16816.F32.BF16 R8, R16.reuse, R32, R8 ;  /* 0x000000201008723c */ /* 0x050fe20000041808 */
[----:B------:R-:W-:Y:S02]  /*7680*/  FADD.FTZ R174, R174, R141 ;  /* 0x0000008daeae7221 */ /* 0x000fe40000010000 */
[----:B------:R-:W-:Y:S02]  /*7690*/  LDSM.16.MT88.4 R140, [R21+0x8c00] ;  /* 0x008c0000158c783b */ /* 0x000fe40000004200 */
        /* <DEDUP_REMOVED lines=43> */
[----:B------:R-:W3:Y:S01]  /*7950*/  LDSM.16.MT88.4 R36, [R21+0x8800] ;  /* 0x008800001524783b */ /* 0x000ee20000004200 */
        /* <DEDUP_REMOVED lines=15> */
[C---:B----4-:R-:W-:Y:S01]  /*7a50*/  HMMA.16816.F32.BF16 R8, R32.reuse, R16, R8 ;  /* 0x000000102008723c */ /* 0x050fe20000041808 */
[----:B------:R-:W-:Y:S01]  /*7a60*/  FADD.FTZ R17, R139, R172 ;  /* 0x000000ac8b117221 */ /* 0x000fe20000010000 */
[----:B------:R-:W-:Y:S01]  /*7a70*/  MUFU.EX2 R162, R162 ;  /* 0x000000a200a27308 */ /* 0x000fe20000000800 */
[----:B------:R-:W-:Y:S02]  /*7a80*/  FADD.FTZ R61, R61, R62 ;  /* 0x0000003e3d3d7221 */ /* 0x000fe40000010000 */
[----:B------:R-:W-:Y:S02]  /*7a90*/  FADD.FTZ R17, R166, R17 ;  /* 0x00000011a6117221 */ /* 0x000fe40000010000 */
[----:B------:R-:W-:Y:S01]  /*7aa0*/  FADD.FTZ R60, R60, R61 ;  /* 0x0000003d3c3c7221 */ /* 0x000fe20000010000 */
[----:B------:R-:W-:Y:S01]  /*7ab0*/  HMMA.16816.F32.BF16 R4, R32, R18, R4 ;  /* 0x000000122004723c */ /* 0x000fe20000041804 */
[----:B------:R-:W-:Y:S01]  /*7ac0*/  FADD.FTZ R16, R164, R17 ;  /* 0x00000011a4107221 */ /* 0x000fe20000010000 */
[----:B------:R-:W4:Y:S01]  /*7ad0*/  MUFU.EX2 R117, R117 ;  /* 0x0000007500757308 */ /* 0x000f220000000800 */
[----:B------:R-:W-:-:S02]  /*7ae0*/  FADD.FTZ R59, R59, R60 ;  /* 0x0000003c3b3b7221 */ /* 0x000fc40000010000 */
[----:B------:R-:W-:Y:S02]  /*7af0*/  FADD.FTZ R16, R167, R16 ;  /* 0x00000010a7107221 */ /* 0x000fe40000010000 */
[----:B------:R-:W-:Y:S01]  /*7b00*/  FADD.FTZ R58, R58, R59 ;  /* 0x0000003b3a3a7221 */ /* 0x000fe20000010000 */
[C---:B--2---:R-:W-:Y:S01]  /*7b10*/  HMMA.16816.F32.BF16 R28, R32.reuse, R12, R28 ;  /* 0x0000000c201c723c */ /* 0x044fe2000004181c */
[----:B------:R-:W-:Y:S01]  /*7b20*/  FADD.FTZ R137, R137, R16 ;  /* 0x0000001089897221 */ /* 0x000fe20000010000 */
[----:B------:R-:W-:Y:S01]  /*7b30*/  MUFU.EX2 R49, R49 ;  /* 0x0000003100317308 */ /* 0x000fe20000000800 */
[----:B------:R-:W2:Y:S01]  /*7b40*/  LDSM.16.MT88.4 R16, [R51+0x8800] ;  /* 0x008800003310783b */ /* 0x000ea20000004200 */
[----:B-1----:R-:W-:Y:S01]  /*7b50*/  F2FP.BF16.F32.PACK_AB R13, R170, R155 ;  /* 0x0000009baa0d723e */ /* 0x002fe200000010ff */
[----:B------:R-:W-:Y:S01]  /*7b60*/  FADD.FTZ R158, R158, R137 ;  /* 0x000000899e9e7221 */ /* 0x000fe20000010000 */
[----:B------:R-:W-:Y:S02]  /*7b70*/  FADD.FTZ R57, R57, R58 ;  /* 0x0000003a39397221 */ /* 0x000fe40000010000 */
[----:B------:R-:W-:Y:S01]  /*7b80*/  HMMA.16816.F32.BF16 R24, R32, R14, R24 ;  /* 0x0000000e2018723c */ /* 0x000fe20000041818 */
[----:B------:R-:W-:Y:S01]  /*7b90*/  FADD.FTZ R131, R131, R158 ;  /* 0x0000009e83837221 */ /* 0x000fe20000010000 */
[----:B------:R-:W1:Y:S01]  /*7ba0*/  MUFU.EX2 R50, R50 ;  /* 0x0000003200327308 */ /* 0x000e620000000800 */
[----:B----4-:R-:W-:Y:S01]  /*7bb0*/  F2FP.BF16.F32.PACK_AB R15, R117, R162 ;  /* 0x000000a2750f723e */ /* 0x010fe200000010ff */
[-C--:B------:R-:W-:Y:S01]  /*7bc0*/  FFMA.FTZ R32, R44, R77.reuse, -R75 ;  /* 0x0000004d2c207223 */ /* 0x080fe2000001084b */
[----:B------:R-:W-:Y:S01]  /*7bd0*/  FADD.FTZ R131, R136, R131 ;  /* 0x0000008388837221 */ /* 0x000fe20000010000 */
[----:B------:R-:W-:Y:S01]  /*7be0*/  FFMA.FTZ R33, R43, R77, -R75 ;  /* 0x0000004d2b217223 */ /* 0x000fe2000001084b */
[----:B------:R-:W-:-:S02]  /*7bf0*/  FADD.FTZ R56, R56, R57 ;  /* 0x0000003938387221 */ /* 0x000fc40000010000 */
[----:B------:R-:W-:Y:S01]  /*7c00*/  FADD.FTZ R34, R120, R131 ;  /* 0x0000008378227221 */ /* 0x000fe20000010000 */
[----:B------:R-:W-:Y:S01]  /*7c10*/  MUFU.EX2 R47, R47 ;  /* 0x0000002f002f7308 */ /* 0x000fe20000000800 */
[----:B------:R-:W-:Y:S02]  /*7c20*/  FADD.FTZ R55, R55, R56 ;  /* 0x0000003837377221 */ /* 0x000fe40000010000 */
        /* <DEDUP_REMOVED lines=12> */
[C---:B---3--:R-:W-:Y:S01]  /*7cf0*/  HMMA.16816.F32.BF16 R8, R12.reuse, R36, R8 ;  /* 0x000000240c08723c */ /* 0x048fe20000041808 */
[----:B------:R-:W-:Y:S01]  /*7d00*/  FFMA.FTZ R36, R40, R77, -R74 ;  /* 0x0000004d28247223 */ /* 0x000fe2000001084a */
[----:B------:R-:W-:Y:S06]  /*7d10*/  MUFU.EX2 R41, R41 ;  /* 0x0000002900297308 */ /* 0x000fec0000000800 */
[----:B--2---:R-:W-:Y:S01]  /*7d20*/  HMMA.16816.F32.BF16 R28, R12, R16, R28 ;  /* 0x000000100c1c723c */ /* 0x004fe2000004181c */
[----:B------:R-:W-:Y:S01]  /*7d30*/  FADD.FTZ R16, R54, R55 ;  /* 0x0000003736107221 */ /* 0x000fe20000010000 */
[----:B------:R-:W-:Y:S01]  /*7d40*/  MUFU.EX2 R45, R45 ;  /* 0x0000002d002d7308 */ /* 0x000fe20000000800 */
[----:B------:R-:W-:-:S02]  /*7d50*/  FADD.FTZ R17, R87, R96 ;  /* 0x0000006057117221 */ /* 0x000fc40000010000 */
[----:B------:R-:W-:Y:S02]  /*7d60*/  FADD.FTZ R16, R85, R16 ;  /* 0x0000001055107221 */ /* 0x000fe40000010000 */
[----:B------:R-:W-:Y:S01]  /*7d70*/  FADD.FTZ R17, R84, R17 ;  /* 0x0000001154117221 */ /* 0x000fe20000010000 */
[----:B------:R-:W-:Y:S01]  /*7d80*/  HMMA.16816.F32.BF16 R4, R12, R38, R4 ;  /* 0x000000260c04723c */ /* 0x000fe20000041804 */
[----:B------:R-:W-:Y:S01]  /*7d90*/  FADD.FTZ R99, R99, R16 ;  /* 0x0000001063637221 */ /* 0x000fe20000010000 */
[----:B------:R-:W2:Y:S03]  /*7da0*/  MUFU.EX2 R32, R32 ;  /* 0x0000002000207308 */ /* 0x000ea60000000800 */
[----:B------:R-:W-:-:S03]  /*7db0*/  FADD.FTZ R122, R122, R99 ;  /* 0x000000637a7a7221 */ /* 0x000fc60000010000 */
[----:B------:R-:W-:Y:S01]  /*7dc0*/  HMMA.16816.F32.BF16 R24, R12, R18, R24 ;  /* 0x000000120c18723c */ /* 0x000fe20000041818 */
[----:B-1----:R-:W-:Y:S01]  /*7dd0*/  F2FP.BF16.F32.PACK_AB R13, R92, R91 ;  /* 0x0000005b5c0d723e */ /* 0x002fe200000010ff */
[----:B------:R-:W-:Y:S01]  /*7de0*/  MUFU.EX2 R33, R33 ;  /* 0x0000002100217308 */ /* 0x000fe20000000800 */
[----:B------:R-:W-:-:S04]  /*7df0*/  FADD.FTZ R153, R153, R122 ;  /* 0x0000007a99997221 */ /* 0x000fc80000010000 */
[----:B------:R-:W-:-:S03]  /*7e00*/  FADD.FTZ R190, R190, R153 ;  /* 0x00000099bebe7221 */ /* 0x000fc60000010000 */
[----:B------:R-:W1:Y:S01]  /*7e10*/  MUFU.EX2 R34, R42 ;  /* 0x0000002a00227308 */ /* 0x000e620000000800 */
[----:B--2---:R-:W-:-:S07]  /*7e20*/  F2FP.BF16.F32.PACK_AB R12, R32, R45 ;  /* 0x0000002d200c723e */ /* 0x004fce00000010ff */
[----:B------:R-:W2:Y:S01]  /*7e30*/  MUFU.EX2 R36, R36 ;  /* 0x0000002400247308 */ /* 0x000ea20000000800 */
[----:B-1----:R-:W-:Y:S02]  /*7e40*/  F2FP.BF16.F32.PACK_AB R14, R34, R33 ;  /* 0x00000021220e723e */ /* 0x002fe400000010ff */
[----:B--2---:R-:W-:-:S07]  /*7e50*/  F2FP.BF16.F32.PACK_AB R15, R36, R41 ;  /* 0x00000029240f723e */ /* 0x004fce00000010ff */
[----:B------:R-:W-:Y:S01]  /*7e60*/  HMMA.16816.F32.BF16 R144, R12, R140, R8 ;  /* 0x0000008c0c90723c */ /* 0x000fe20000041808 */
[----:B------:R-:W-:-:S04]  /*7e70*/  FADD.FTZ R8, R80, R17 ;  /* 0x0000001150087221 */ /* 0x000fc80000010000 */
[----:B------:R-:W-:-:S03]  /*7e80*/  FADD.FTZ R8, R79, R8 ;  /* 0x000000084f087221 */ /* 0x000fc60000010000 */
        /* <DEDUP_REMOVED lines=88> */
.L_x_4012:
        /* <DEDUP_REMOVED lines=8> */
.L_x_4013:
[----:B------:R-:W-:Y:S05]  /*8490*/  BSYNC.RECONVERGENT B0 ;  /* 0x0000000000007941 */ /* 0x000fea0003800200 */
.L_x_4011:
[C---:B------:R-:W-:Y:S01]  /*84a0*/  IMAD.SHL.U32 R5, R22.reuse, 0x40, RZ ;  /* 0x0000004016057824 */ /* 0x040fe200078e00ff */
[----:B------:R-:W-:Y:S01]  /*84b0*/  SHF.L.U64.HI R4, R22, 0x6, R23 ;  /* 0x0000000616047819 */ /* 0x000fe20000010217 */
[----:B------:R-:W-:Y:S01]  /*84c0*/  @!PT LDS RZ, [RZ] ;  /* 0x00000000fffff984 */ /* 0x000fe20000000800 */
[----:B------:R-:W-:Y:S01]  /*84d0*/  @!PT LDS RZ, [RZ] ;  /* 0x00000000fffff984 */ /* 0x000fe20000000800 */
[----:B------:R-:W-:Y:S01]  /*84e0*/  @!PT LDS RZ, [RZ] ;  /* 0x00000000fffff984 */ /* 0x000fe20000000800 */
[----:B------:R-:W-:Y:S01]  /*84f0*/  LDGSTS.E.BYPASS.LTC128B.128 [R237+0x5000], desc[UR4][R228.64] ;  /* 0x05000000e4ed7fae */ /* 0x000fe2000b981a04 */
[----:B------:R-:W-:Y:S02]  /*8500*/  BSSY.RECONVERGENT B1, `(.L_x_4014) ;  /* 0x00000e3000017945 */ /* 0x000fe40003800200 */
        /* <DEDUP_REMOVED lines=8> */
[----:B------:R-:W-:Y:S02]  /*8590*/  LDGSTS.E.BYPASS.LTC128B.128 [R237+0x6000], desc[UR4][R10.64] ;  /* 0x060000000aed7fae */ /* 0x000fe4000b981a04 */
[-C--:B------:R-:W-:Y:S01]  /*85a0*/  IADD3 R16, P0, PT, R8, R5.reuse, RZ ;  /* 0x0000000508107210 */ /* 0x080fe20007f1e0ff */
[--C-:B------:R-:W-:Y:S01]  /*85b0*/  IMAD.X R9, R7, 0x1, R4.reuse, P1 ;  /* 0x0000000107097824 */ /* 0x100fe200008e0604 */
[----:B------:R2:W-:Y:S02]  /*85c0*/  LDGSTS.E.BYPASS.LTC128B.128 [R237+0x6800], desc[UR4][R6.64] ;  /* 0x0680000006ed7fae */ /* 0x0005e4000b981a04 */
[-C--:B------:R-:W-:Y:S01]  /*85d0*/  IADD3 R18, P1, PT, R16, R5.reuse, RZ ;  /* 0x0000000510127210 */ /* 0x080fe20007f3e0ff */
[--C-:B------:R-:W-:Y:S01]  /*85e0*/  IMAD.X R17, R9, 0x1, R4.reuse, P0 ;  /* 0x0000000109117824 */ /* 0x100fe200000e0604 */
[----:B------:R-:W-:Y:S02]  /*85f0*/  LDGSTS.E.BYPASS.LTC128B.128 [R237+0x7000], desc[UR4][R8.64] ;  /* 0x0700000008ed7fae */ /* 0x000fe4000b981a04 */
[----:B------:R-:W-:Y:S01]  /*8600*/  IADD3 R28, P0, PT, R18, R5, RZ ;  /* 0x00000005121c7210 */ /* 0x000fe20007f1e0ff */
[--C-:B------:R-:W-:Y:S01]  /*8610*/  IMAD.X R19, R17, 0x1, R4.reuse, P1 ;  /* 0x0000000111137824 */ /* 0x100fe200008e0604 */
[----:B------:R-:W-:Y:S03]  /*8620*/  LDGSTS.E.BYPASS.LTC128B.128 [R237+0x7800], desc[UR4][R16.64] ;  /* 0x0780000010ed7fae */ /* 0x000fe6000b981a04 */
[----:B------:R-:W-:Y:S01]  /*8630*/  IMAD.X R29, R19, 0x1, R4, P0 ;  /* 0x00000001131d7824 */ /* 0x000fe200000e0604 */
[----:B------:R-:W-:Y:S01]  /*8640*/  LDGSTS.E.BYPASS.LTC128B.128 [R237+0x8000], desc[UR4][R18.64] ;  /* 0x0800000012ed7fae */ /* 0x000fe2000b981a04 */
[----:B------:R-:W-:-:S03]  /*8650*/  ISETP.GT.AND P0, PT, R148, R225, PT ;  /* 0x000000e19400720c */ /* 0x000fc60003f04270 */
[----:B------:R3:W-:Y:S04]  /*8660*/  LDGSTS.E.BYPASS.LTC128B.128 [R237+0x8800], desc[UR4][R28.64] ;  /* 0x088000001ced7fae */ /* 0x0007e8000b981a04 */
        /* <DEDUP_REMOVED lines=37> */
[----:B------:R-:W0:Y:S05]  /*88c0*/  LDGDEPBAR ;  /* 0x00000000000079af */ /* 0x000e2a0000000000 */
        /* <DEDUP_REMOVED lines=30> */
[C---:B--2---:R-:W-:Y:S08]  /*8ab0*/  HMMA.16816.F32.BF16 R28, R204.reuse, R164, R28 ;  /* 0x000000a4cc1c723c */ /* 0x044ff0000004181c */
        /* <DEDUP_REMOVED lines=23> */
[C---:B----4-:R-:W-:Y:S08]  /*8c30*/  HMMA.16816.F32.BF16 R76, R204.reuse, R168, R76 ;  /* 0x000000a8cc4c723c */ /* 0x050ff0000004184c */
[C---:B------:R-:W-:Y:S08]  /*8c40*/  HMMA.16816.F32.BF16 R72, R204.reuse, R170, R72 ;  /* 0x000000aacc48723c */ /* 0x040ff00000041848 */
[C---:B--2---:R-:W-:Y:S08]  /*8c50*/  HMMA.16816.F32.BF16 R68, R204.reuse, R164, R68 ;  /* 0x000000a4cc44723c */ /* 0x044ff00000041844 */
[C---:B------:R-:W-:Y:S08]  /*8c60*/  HMMA.16816.F32.BF16 R64, R204.reuse, R166, R64 ;  /* 0x000000a6cc40723c */ /* 0x040ff00000041840 */
[C---:B-----5:R-:W-:Y:S08]  /*8c70*/  HMMA.16816.F32.BF16 R60, R204.reuse, R160, R60 ;  /* 0x000000a0cc3c723c */ /* 0x060ff0000004183c */
[C---:B------:R-:W-:Y:S08]  /*8c80*/  HMMA.16816.F32.BF16 R56, R204.reuse, R162, R56 ;  /* 0x000000a2cc38723c */ /* 0x040ff00000041838 */
[----:B------:R-:W-:Y:S01]  /*8c90*/  HMMA.16816.F32.BF16 R52, R204, R156, R52 ;  /* 0x0000009ccc34723c */ /* 0x000fe20000041834 */
[----:B------:R-:W-:-:S07]  /*8ca0*/  IMAD.SHL.U32 R156, R186, 0x100, RZ ;  /* 0x00000100ba9c7824 */ /* 0x000fce00078e00ff */
        /* <DEDUP_REMOVED lines=67> */
.L_x_4017:
        /* <DEDUP_REMOVED lines=8> */
.L_x_4018:
[----:B------:R-:W-:Y:S05]  /*9160*/  BSYNC.RECONVERGENT B0 ;  /* 0x0000000000007941 */ /* 0x000fea0003800200 */
.L_x_4016:
        /* <DEDUP_REMOVED lines=28> */
.L_x_4015:
[----:B------:R-:W-:Y:S05]  /*9330*/  BSYNC.RECONVERGENT B1 ;  /* 0x0000000000017941 */ /* 0x000fea0003800200 */
.L_x_4014:
[----:B------:R-:W-:-:S05]  /*9340*/  LOP3.LUT R157, R156, R185, RZ, 0xfc, !PT ;  /* 0x000000b99c9d7212 */ /* 0x000fca00078efcff */
[C---:B------:R-:W-:Y:S02]  /*9350*/  VIADD R156, R157.reuse, 0xfffffe00 ;  /* 0xfffffe009d9c7836 */ /* 0x040fe40000000000 */
[----:B------:R-:W-:-:S03]  /*9360*/  VIADD R158, R157, 0xfffffe01 ;  /* 0xfffffe019d9e7836 */ /* 0x000fc60000000000 */
[C---:B------:R-:W-:Y:S02]  /*9370*/  ISETP.GE.AND P1, PT, R156.reuse, R224, PT ;  /* 0x000000e09c00720c */ /* 0x040fe40003f26270 */
[----:B------:R-:W-:Y:S02]  /*9380*/  ISETP.GE.AND P4, PT, R156, R223, PT ;  /* 0x000000df9c00720c */ /* 0x000fe40003f86270 */
[----:B------:R-:W-:Y:S02]  /*9390*/  FSEL R44, R44, -INF , P1 ;  /* 0xff8000002c2c7808 */ /* 0x000fe40000800000 */
[C---:B------:R-:W-:Y:S02]  /*93a0*/  ISETP.GE.AND P2, PT, R156.reuse, R222, PT ;  /* 0x000000de9c00720c */ /* 0x040fe40003f46270 */
[----:B------:R-:W-:Y:S01]  /*93b0*/  ISETP.GE.AND P6, PT, R156, R221, PT ;  /* 0x000000dd9c00720c */ /* 0x000fe20003fc6270 */
[----:B------:R-:W-:Y:S01]  /*93c0*/  VIADD R156, R157, 0xfffffe08 ;  /* 0xfffffe089d9c7836 */ /* 0x000fe20000000000 */
[----:B------:R-:W-:-:S02]  /*93d0*/  ISETP.GE.AND P1, PT, R158, R224, PT ;  /* 0x000000e09e00720c */ /* 0x000fc40003f26270 */
[----:B------:R-:W-:Y:S01]  /*93e0*/  FSEL R216, R44, -INF , !P4 ;  /* 0xff8000002cd87808 */ /* 0x000fe20006000000 */
[C---:B------:R-:W-:Y:S01]  /*93f0*/  VIADD R44, R157.reuse, 0xfffffe10 ;  /* 0xfffffe109d2c7836 */ /* 0x040fe20000000000 */
[C---:B------:R-:W-:Y:S02]  /*9400*/  ISETP.GE.AND P5, PT, R158.reuse, R223, PT ;  /* 0x000000df9e00720c */ /* 0x040fe40003fa6270 */
[C---:B------:R-:W-:Y:S02]  /*9410*/  ISETP.GE.AND P3, PT, R158.reuse, R222, PT ;  /* 0x000000de9e00720c */ /* 0x040fe40003f66270 */
[----:B------:R-:W-:Y:S02]  /*9420*/  ISETP.GE.AND P4, PT, R158, R221, PT ;  /* 0x000000dd9e00720c */ /* 0x000fe40003f86270 */
[----:B------:R-:W-:Y:S01]  /*9430*/  FSEL R158, R46, -INF , P2 ;  /* 0xff8000002e9e7808 */ /* 0x000fe20001000000 */
[----:B------:R-:W-:Y:S01]  /*9440*/  VIADD R46, R157, 0xfffffe09 ;  /* 0xfffffe099d2e7836 */ /* 0x000fe20000000000 */
[----:B------:R-:W-:-:S02]  /*9450*/  FSEL R45, R45, -INF , P1 ;  /* 0xff8000002d2d7808 */ /* 0x000fc40000800000 */
[C---:B------:R-:W-:Y:S02]  /*9460*/  ISETP.GE.AND P2, PT, R156.reuse, R224, PT ;  /* 0x000000e09c00720c */ /* 0x040fe40003f46270 */
[----:B------:R-:W-:Y:S02]  /*9470*/  ISETP.GE.AND P1, PT, R156, R222, PT ;  /* 0x000000de9c00720c */ /* 0x000fe40003f26270 */
[----:B------:R-:W-:Y:S02]  /*9480*/  FSEL R158, R158, -INF , !P6 ;  /* 0xff8000009e9e7808 */ /* 0x000fe40007000000 */
[----:B------:R-:W-:Y:S02]  /*9490*/  ISETP.GE.AND P6, PT, R156, R223, PT ;  /* 0x000000df9c00720c */ /* 0x000fe40003fc6270 */
[----:B------:R-:W-:Y:S02]  /*94a0*/  FSEL R40, R40, -INF , P2 ;  /* 0xff80000028287808 */ /* 0x000fe40001000000 */
[----:B-1----:R-:W-:Y:S01]  /*94b0*/  FSEL R163, R42, -INF , P1 ;  /* 0xff8000002aa37808 */ /* 0x002fe20000800000 */
[----:B------:R-:W-:Y:S01]  /*94c0*/  VIADD R42, R157, 0xfffffe11 ;  /* 0xfffffe119d2a7836 */ /* 0x000fe20000000000 */
[----:B------:R-:W-:-:S02]  /*94d0*/  ISETP.GE.AND P1, PT, R44, R224, PT ;  /* 0x000000e02c00720c */ /* 0x000fc40003f26270 */
[----:B------:R-:W-:Y:S02]  /*94e0*/  FSEL R210, R40, -INF , !P6 ;  /* 0xff80000028d27808 */ /* 0x000fe40007000000 */
[----:B------:R-:W-:Y:S02]  /*94f0*/  FSEL R40, R36, -INF , P1 ;  /* 0xff80000024287808 */ /* 0x000fe40000800000 */
[----:B------:R-:W2:Y:S01]  /*9500*/  LD.E R36, desc[UR4][R2.64+0xdc] ;  /* 0x0000dc0402247980 */ /* 0x000ea2000c101900 */
[----:B------:R-:W-:Y:S02]  /*9510*/  FSEL R47, R47, -INF , P3 ;  /* 0xff8000002f2f7808 */ /* 0x000fe40001800000 */
[----:B------:R-:W-:Y:S02]  /*9520*/  FSEL R212, R45, -INF , !P5 ;  /* 0xff8000002dd47808 */ /* 0x000fe40006800000 */
[----:B------:R-:W-:Y:S02]  /*9530*/  ISETP.GE.AND P3, PT, R46, R224, PT ;  /* 0x000000e02e00720c */ /* 0x000fe40003f66270 */
[----:B------:R-:W-:-:S02]  /*9540*/  FSEL R161, R47, -INF , !P4 ;  /* 0xff8000002fa17808 */ /* 0x000fc40006000000 */
[----:B------:R-:W-:Y:S02]  /*9550*/  ISETP.GE.AND P5, PT, R156, R221, PT ;  /* 0x000000dd9c00720c */ /* 0x000fe40003fa6270 */
[CC--:B------:R-:W-:Y:S02]  /*9560*/  ISETP.GE.AND P4, PT, R46.reuse, R222.reuse, PT ;  /* 0x000000de2e00720c */ /* 0x0c0fe40003f86270 */
[----:B------:R-:W-:Y:S02]  /*9570*/  ISETP.GE.AND P2, PT, R46, R223, PT ;  /* 0x000000df2e00720c */ /* 0x000fe40003f46270 */
[----:B------:R-:W-:Y:S02]  /*9580*/  FSEL R41, R41, -INF , P3 ;  /* 0xff80000029297808 */ /* 0x000fe40001800000 */
[----:B------:R-:W-:Y:S02]  /*9590*/  FSEL R163, R163, -INF , !P5 ;  /* 0xff800000a3a37808 */ /* 0x000fe40006800000 */
[----:B------:R-:W-:-:S02]  /*95a0*/  ISETP.GE.AND P3, PT, R44, R222, PT ;  /* 0x000000de2c00720c */ /* 0x000fc40003f66270 */
[----:B------:R-:W-:Y:S02]  /*95b0*/  FSEL R165, R43, -INF , P4 ;  /* 0xff8000002ba57808 */ /* 0x000fe40002000000 */
[----:B------:R-:W-:Y:S02]  /*95c0*/  ISETP.GE.AND P5, PT, R44, R223, PT ;  /* 0x000000df2c00720c */ /* 0x000fe40003fa6270 */
[----:B------:R-:W-:Y:S02]  /*95d0*/  ISETP.GE.AND P4, PT, R42, R224, PT ;  /* 0x000000e02a00720c */ /* 0x000fe40003f86270 */
[----:B------:R-:W-:Y:S02]  /*95e0*/  FSEL R198, R41, -INF , !P2 ;  /* 0xff80000029c67808 */ /* 0x000fe40005000000 */
[----:B------:R-:W-:Y:S02]  /*95f0*/  FSEL R41, R38, -INF , P3 ;  /* 0xff80000026297808 */ /* 0x000fe40001800000 */
[----:B------:R-:W-:Y:S01]  /*9600*/  FSEL R38, R37, -INF , P4 ;  /* 0xff80000025267808 */ /* 0x000fe20002000000 */
[C---:B------:R-:W-:Y:S01]  /*9610*/  VIADD R37, R157.reuse, 0xfffffe18 ;  /* 0xfffffe189d257836 */ /* 0x040fe20000000000 */
[----:B------:R-:W-:Y:S01]  /*9620*/  FSEL R175, R40, -INF , !P5 ;  /* 0xff80000028af7808 */ /* 0x000fe20006800000 */
[----:B------:R-:W-:Y:S01]  /*9630*/  VIADD R40, R157, 0xfffffe19 ;  /* 0xfffffe199d287836 */ /* 0x000fe20000000000 */
[----:B------:R-:W-:-:S02]  /*9640*/  ISETP.GE.AND P1, PT, R42, R222, PT ;  /* 0x000000de2a00720c */ /* 0x000fc40003f26270 */
[----:B------:R-:W-:Y:S02]  /*9650*/  ISETP.GE.AND P6, PT, R46, R221, PT ;  /* 0x000000dd2e00720c */ /* 0x000fe40003fc6270 */
[----:B------:R-:W-:Y:S02]  /*9660*/  ISETP.GE.AND P3, PT, R42, R223, PT ;  /* 0x000000df2a00720c */ /* 0x000fe40003f66270 */
[----:B------:R-:W-:Y:S01]  /*9670*/  FSEL R192, R39, -INF , P1 ;  /* 0xff80000027c07808 */ /* 0x000fe20000800000 */
[----:B------:R-:W-:Y:S01]  /*9680*/  VIADD R39, R157, 0xfffffe21 ;  /* 0xfffffe219d277836 */ /* 0x000fe20000000000 */
[-C--:B------:R-:W-:Y:S02]  /*9690*/  ISETP.GE.AND P1, PT, R37, R224.reuse, PT ;  /* 0x000000e02500720c */ /* 0x080fe40003f26270 */
[----:B------:R-:W-:Y:S01]  /*96a0*/  ISETP.GE.AND P5, PT, R40, R224, PT ;  /* 0x000000e02800720c */ /* 0x000fe20003fa6270 */
[----:B------:R-:W-:Y:S01]  /*96b0*/  VIADD R166, R157, 0xfffffe20 ;  /* 0xfffffe209da67836 */ /* 0x000fe20000000000 */
[----:B------:R-:W-:-:S02]  /*96c0*/  FSEL R165, R165, -INF , !P6 ;  /* 0xff800000a5a57808 */ /* 0x000fc40007000000 */
[----:B------:R-:W-:Y:S01]  /*96d0*/  FSEL R173, R38, -INF , !P3 ;  /* 0xff80000026ad7808 */ /* 0x000fe20005800000 */
[----:B------:R-:W-:Y:S01]  /*96e0*/  VIADD R159, R157, 0xfffffe29 ;  /* 0xfffffe299d9f7836 */ /* 0x000fe20000000000 */
[-C--:B------:R-:W-:Y:S02]  /*96f0*/  ISETP.GE.AND P6, PT, R37, R223.reuse, PT ;  /* 0x000000df2500720c */ /* 0x080fe40003fc6270 */
[----:B------:R-:W-:Y:S02]  /*9700*/  FSEL R32, R32, -INF , P1 ;  /* 0xff80000020207808 */ /* 0x000fe40000800000 */
[----:B------:R-:W-:Y:S02]  /*9710*/  ISETP.GE.AND P3, PT, R40, R223, PT ;  /* 0x000000df2800720c */ /* 0x000fe40003f66270 */
[----:B------:R-:W-:Y:S02]  /*9720*/  FSEL R33, R33, -INF , P5 ;  /* 0xff80000021217808 */ /* 0x000fe40002800000 */
[----:B------:R-:W-:-:S02]  /*9730*/  ISETP.GE.AND P5, PT, R39, R224, PT ;  /* 0x000000e02700720c */ /* 0x000fc40003fa6270 */
[----:B------:R-:W-:Y:S01]  /*9740*/  FSEL R167, R32, -INF , !P6 ;  /* 0xff80000020a77808 */ /* 0x000fe20007000000 */
[----:B------:R-:W-:Y:S01]  /*9750*/  VIADD R32, R157, 0xfffffe28 ;  /* 0xfffffe289d207836 */ /* 0x000fe20000000000 */
[----:B------:R-:W-:Y:S01]  /*9760*/  FSEL R202, R33, -INF , !P3 ;  /* 0xff80000021ca7808 */ /* 0x000fe20005800000 */
[----:B------:R-:W-:Y:S01]  /*9770*/  VIADD R182, R157, 0xfffffe31 ;  /* 0xfffffe319db67836 */ /* 0x000fe20000000000 */
[CC--:B------:R-:W-:Y:S02]  /*9780*/  ISETP.GE.AND P1, PT, R166.reuse, R224.reuse, PT ;  /* 0x000000e0a600720c */ /* 0x0c0fe40003f26270 */
[-C--:B------:R-:W-:Y:S02]  /*9790*/  ISETP.GE.AND P3, PT, R39, R223.reuse, PT ;  /* 0x000000df2700720c */ /* 0x080fe40003f66270 */
[----:B------:R-:W-:Y:S02]  /*97a0*/  FSEL R29, R29, -INF , P5 ;  /* 0xff8000001d1d7808 */ /* 0x000fe40002800000 */
[----:B------:R-:W-:Y:S01]  /*97b0*/  ISETP.GE.AND P5, PT, R159, R224, PT ;  /* 0x000000e09f00720c */ /* 0x000fe20003fa6270 */
        /* <DEDUP_REMOVED lines=26> */
[----:B------:R-:W-:Y:S02]  /*9960*/  ISETP.GE.AND P3, PT, R248, R223, PT ;  /* 0x000000dff800720c */ /* 0x000fe40003f66270 */
[----:B------:R-:W-:Y:S02]  /*9970*/  FSEL R13, R13, -INF , P5 ;  /* 0xff8000000d0d7808 */ /* 0x000fe40002800000 */
[-C--:B------:R-:W-:Y:S02]  /*9980*/  ISETP.GE.AND P5, PT, R45, R224.reuse, PT ;  /* 0x000000e02d00720c */ /* 0x080fe40003fa6270 */
[----:B------:R-:W-:Y:S01]  /*9990*/  FSEL R28, R16, -INF , !P6 ;  /* 0xff800000101c7808 */ /* 0x000fe20007000000 */
[----:B------:R-:W-:Y:S01]  /*99a0*/  VIADD R246, R157, 0xfffffe48 ;  /* 0xfffffe489df67836 */ /* 0x000fe20000000000 */
[----:B------:R-:W-:Y:S02]  /*99b0*/  FSEL R12, R12, -INF , P1 ;  /* 0xff8000000c0c7808 */ /* 0x000fe40000800000 */
[----:B------:R-:W-:Y:S01]  /*99c0*/  FSEL R16, R13, -INF , !P3 ;  /* 0xff8000000d107808 */ /* 0x000fe20005800000 */
[----:B------:R-:W-:Y:S01]  /*99d0*/  VIADD R234, R157, 0xfffffe51 ;  /* 0xfffffe519dea7836 */ /* 0x000fe20000000000 */
[----:B------:R-:W-:-:S02]  /*99e0*/  ISETP.GE.AND P1, PT, R43, R224, PT ;  /* 0x000000e02b00720c */ /* 0x000fc40003f26270 */
[----:B------:R-:W-:Y:S02]  /*99f0*/  ISETP.GE.AND P3, PT, R45, R223, PT ;  /* 0x000000df2d00720c */ /* 0x000fe40003f66270 */
[----:B------:R-:W-:Y:S02]  /*9a00*/  FSEL R9, R9, -INF , P5 ;  /* 0xff80000009097808 */ /* 0x000fe40002800000 */
[-C--:B------:R-:W-:Y:S01]  /*9a10*/  ISETP.GE.AND P5, PT, R244, R224.reuse, PT ;  /* 0x000000e0f400720c */ /* 0x080fe20003fa6270 */
[----:B------:R-:W-:Y:S01]  /*9a20*/  VIADD R242, R157, 0xfffffe50 ;  /* 0xfffffe509df27836 */ /* 0x000fe20000000000 */
[----:B------:R-:W-:Y:S02]  /*9a30*/  FSEL R8, R8, -INF , P1 ;  /* 0xff80000008087808 */ /* 0x000fe40000800000 */
[----:B------:R-:W-:Y:S02]  /*9a40*/  FSEL R251, R9, -INF , !P3 ;  /* 0xff80000009fb7808 */ /* 0x000fe40005800000 */
[----:B------:R-:W-:-:S02]  /*9a50*/  ISETP.GE.AND P1, PT, R246, R224, PT ;  /* 0x000000e0f600720c */ /* 0x000fc40003f26270 */
[-C--:B------:R-:W-:Y:S02]  /*9a60*/  ISETP.GE.AND P3, PT, R244, R223.reuse, PT ;  /* 0x000000dff400720c */ /* 0x080fe40003f66270 */
[----:B------:R-:W-:Y:S02]  /*9a70*/  FSEL R5, R5, -INF , P5 ;  /* 0xff80000005057808 */ /* 0x000fe40002800000 */
[----:B------:R-:W-:Y:S02]  /*9a80*/  ISETP.GE.AND P5, PT, R234, R224, PT ;  /* 0x000000e0ea00720c */ /* 0x000fe40003fa6270 */
[----:B------:R-:W-:Y:S01]  /*9a90*/  ISETP.GE.AND P6, PT, R252, R223, PT ;  /* 0x000000dffc00720c */ /* 0x000fe20003fc6270 */
[----:B------:R-:W-:Y:S01]  /*9aa0*/  VIADD R38, R157, 0xfffffe58 ;  /* 0xfffffe589d267836 */ /* 0x000fe20000000000 */
[----:B------:R-:W-:Y:S02]  /*9ab0*/  FSEL R4, R4, -INF , P1 ;  /* 0xff80000004047808 */ /* 0x000fe40000800000 */
[----:B------:R-:W-:-:S02]  /*9ac0*/  FSEL R247, R5, -INF , !P3 ;  /* 0xff80000005f77808 */ /* 0x000fc40005800000 */
[----:B------:R-:W-:Y:S02]  /*9ad0*/  ISETP.GE.AND P1, PT, R242, R224, PT ;  /* 0x000000e0f200720c */ /* 0x000fe40003f26270 */
[-C--:B------:R-:W-:Y:S02]  /*9ae0*/  ISETP.GE.AND P3, PT, R234, R223.reuse, PT ;  /* 0x000000dfea00720c */ /* 0x080fe40003f66270 */
[----:B------:R-:W-:Y:S01]  /*9af0*/  FSEL R153, R153, -INF , P5 ;  /* 0xff80000099997808 */ /* 0x000fe20002800000 */
[----:B------:R-:W-:Y:S01]  /*9b00*/  VIADD R179, R157, 0xfffffe59 ;  /* 0xfffffe599db37836 */ /* 0x000fe20000000000 */
[----:B------:R-:W-:Y:S02]  /*9b10*/  FSEL R164, R12, -INF , !P6 ;  /* 0xff8000000ca47808 */ /* 0x000fe40007000000 */
[----:B------:R-:W-:Y:S02]  /*9b20*/  ISETP.GE.AND P6, PT, R43, R223, PT ;  /* 0x000000df2b00720c */ /* 0x000fe40003fc6270 */
[----:B------:R-:W-:-:S02]  /*9b30*/  FSEL R152, R152, -INF , P1 ;  /* 0xff80000098987808 */ /* 0x000fc40000800000 */
[----:B------:R-:W-:Y:S01]  /*9b40*/  FSEL R213, R153, -INF , !P3 ;  /* 0xff80000099d57808 */ /* 0x000fe20005800000 */
[C---:B------:R-:W-:Y:S01]  /*9b50*/  VIADD R153, R157.reuse, 0xfffffe60 ;  /* 0xfffffe609d997836 */ /* 0x040fe20000000000 */
[-C--:B------:R-:W-:Y:S01]  /*9b60*/  ISETP.GE.AND P1, PT, R38, R224.reuse, PT ;  /* 0x000000e02600720c */ /* 0x080fe20003f26270 */
[----:B------:R-:W-:Y:S01]  /*9b70*/  VIADD R206, R157, 0xfffffe61 ;  /* 0xfffffe619dce7836 */ /* 0x000fe20000000000 */
[----:B------:R-:W-:Y:S02]  /*9b80*/  FSEL R250, R8, -INF , !P6 ;  /* 0xff80000008fa7808 */ /* 0x000fe40007000000 */
[----:B------:R-:W-:Y:S02]  /*9b90*/  ISETP.GE.AND P5, PT, R179, R224, PT ;  /* 0x000000e0b300720c */ /* 0x000fe40003fa6270 */
[----:B------:R-:W-:Y:S01]  /*9ba0*/  ISETP.GE.AND P6, PT, R246, R223, PT ;  /* 0x000000dff600720c */ /* 0x000fe20003fc6270 */
[----:B------:R-:W-:Y:S01]  /*9bb0*/  VIADD R204, R157, 0xfffffe68 ;  /* 0xfffffe689dcc7836 */ /* 0x000fe20000000000 */
[----:B------:R-:W-:-:S02]  /*9bc0*/  FSEL R128, R128, -INF , P1 ;  /* 0xff80000080807808 */ /* 0x000fc40000800000 */
[-C--:B------:R-:W-:Y:S01]  /*9bd0*/  ISETP.GE.AND P1, PT, R153, R224.reuse, PT ;  /* 0x000000e09900720c */ /* 0x080fe20003f26270 */
[----:B------:R-:W-:Y:S01]  /*9be0*/  VIADD R200, R157, 0xfffffe69 ;  /* 0xfffffe699dc87836 */ /* 0x000fe20000000000 */
[-C--:B------:R-:W-:Y:S02]  /*9bf0*/  ISETP.GE.AND P3, PT, R179, R223.reuse, PT ;  /* 0x000000dfb300720c */ /* 0x080fe40003f66270 */
[----:B------:R-:W-:Y:S02]  /*9c00*/  FSEL R129, R129, -INF , P5 ;  /* 0xff80000081817808 */ /* 0x000fe40002800000 */
[----:B------:R-:W-:Y:S02]  /*9c10*/  FSEL R249, R4, -INF , !P6 ;  /* 0xff80000004f97808 */ /* 0x000fe40007000000 */
[----:B------:R-:W-:Y:S02]  /*9c20*/  ISETP.GE.AND P5, PT, R206, R224, PT ;  /* 0x000000e0ce00720c */ /* 0x000fe40003fa6270 */
[----:B------:R-:W-:Y:S01]  /*9c30*/  ISETP.GE.AND P6, PT, R242, R223, PT ;  /* 0x000000dff200720c */ /* 0x000fe20003fc6270 */
[----:B------:R-:W-:Y:S01]  /*9c40*/  VIADD R190, R157, 0xfffffe70 ;  /* 0xfffffe709dbe7836 */ /* 0x000fe20000000000 */
[----:B------:R-:W-:-:S02]  /*9c50*/  FSEL R124, R124, -INF , P1 ;  /* 0xff8000007c7c7808 */ /* 0x000fc40000800000 */
[----:B------:R-:W-:Y:S02]  /*9c60*/  FSEL R207, R129, -INF , !P3 ;  /* 0xff80000081cf7808 */ /* 0x000fe40005800000 */
[-C--:B------:R-:W-:Y:S01]  /*9c70*/  ISETP.GE.AND P1, PT, R204, R224.reuse, PT ;  /* 0x000000e0cc00720c */ /* 0x080fe20003f26270 */
[----:B------:R-:W-:Y:S01]  /*9c80*/  VIADD R188, R157, 0xfffffe71 ;  /* 0xfffffe719dbc7836 */ /* 0x000fe20000000000 */
[----:B------:R-:W-:Y:S02]  /*9c90*/  ISETP.GE.AND P3, PT, R206, R223, PT ;  /* 0x000000dfce00720c */ /* 0x000fe40003f66270 */
[----:B------:R-:W-:Y:S02]  /*9ca0*/  FSEL R125, R125, -INF , P5 ;  /* 0xff8000007d7d7808 */ /* 0x000fe40002800000 */
[----:B------:R-:W-:Y:S02]  /*9cb0*/  FSEL R217, R152, -INF , !P6 ;  /* 0xff80000098d97808 */ /* 0x000fe40007000000 */
[----:B------:R-:W-:-:S02]  /*9cc0*/  ISETP.GE.AND P5, PT, R200, R224, PT ;  /* 0x000000e0c800720c */ /* 0x000fc40003fa6270 */
[-C--:B------:R-:W-:Y:S01]  /*9cd0*/  ISETP.GE.AND P6, PT, R38, R223.reuse, PT ;  /* 0x000000df2600720c */ /* 0x080fe20003fc6270 */
[----:B------:R-:W-:Y:S01]  /*9ce0*/  VIADD R178, R157, 0xfffffe78 ;  /* 0xfffffe789db27836 */ /* 0x000fe20000000000 */
[----:B------:R-:W-:Y:S02]  /*9cf0*/  FSEL R120, R120, -INF , P1 ;  /* 0xff80000078787808 */ /* 0x000fe40000800000 */
[----:B------:R-:W-:Y:S02]  /*9d00*/  FSEL R203, R125, -INF , !P3 ;  /* 0xff8000007dcb7808 */ /* 0x000fe40005800000 */
[----:B------:R-:W-:Y:S01]  /*9d10*/  ISETP.GE.AND P1, PT, R190, R224, PT ;  /* 0x000000e0be00720c */ /* 0x000fe20003f26270 */
[----:B------:R-:W-:Y:S01]  /*9d20*/  VIADD R174, R157, 0xfffffe79 ;  /* 0xfffffe799dae7836 */ /* 0x000fe20000000000 */
[----:B------:R-:W-:Y:S02]  /*9d30*/  ISETP.GE.AND P3, PT, R200, R223, PT ;  /* 0x000000dfc800720c */ /* 0x000fe40003f66270 */
[----:B------:R-:W-:-:S02]  /*9d40*/  FSEL R121, R121, -INF , P5 ;  /* 0xff80000079797808 */ /* 0x000fc40002800000 */
[----:B------:R-:W-:Y:S02]  /*9d50*/  FSEL R211, R128, -INF , !P6 ;  /* 0xff80000080d37808 */ /* 0x000fe40007000000 */
[----:B------:R-:W-:Y:S02]  /*9d60*/  ISETP.GE.AND P5, PT, R188, R224, PT ;  /* 0x000000e0bc00720c */ /* 0x000fe40003fa6270 */
[----:B------:R-:W-:Y:S02]  /*9d70*/  ISETP.GE.AND P6, PT, R153, R223, PT ;  /* 0x000000df9900720c */ /* 0x000fe40003fc6270 */
[----:B------:R-:W-:Y:S01]  /*9d80*/  ISETP.GE.AND P4, PT, R42, R221, PT ;  /* 0x000000dd2a00720c */ /* 0x000fe20003f86270 */
[----:B------:R-:W-:Y:S01]  /*9d90*/  VIADD R42, R157, 0xfffffe80 ;  /* 0xfffffe809d2a7836 */ /* 0x000fe20000000000 */
[----:B------:R-:W-:Y:S02]  /*9da0*/  FSEL R116, R116, -INF , P1 ;  /* 0xff80000074747808 */ /* 0x000fe40000800000 */
[----:B------:R-:W-:-:S02]  /*9db0*/  FSEL R197, R121, -INF , !P3 ;  /* 0xff80000079c57808 */ /* 0x000fc40005800000 */
[-C--:B------:R-:W-:Y:S02]  /*9dc0*/  ISETP.GE.AND P1, PT, R178, R224.reuse, PT ;  /* 0x000000e0b200720c */ /* 0x080fe40003f26270 */
[----:B------:R-:W-:Y:S01]  /*9dd0*/  ISETP.GE.AND P2, PT, R44, R221, PT ;  /* 0x000000dd2c00720c */ /* 0x000fe20003f46270 */
        /* <DEDUP_REMOVED lines=14> */
[-C--:B------:R-:W-:Y:S02]  /*9ec0*/  ISETP.GE.AND P5, PT, R44, R224.reuse, PT ;  /* 0x000000e02c00720c */ /* 0x080fe40003fa6270 */
[-C--:B------:R-:W-:Y:S01]  /*9ed0*/  ISETP.GE.AND P6, PT, R190, R223.reuse, PT ;  /* 0x000000dfbe00720c */ /* 0x080fe20003fc6270 */
[----:B------:R-:W-:Y:S01]  /*9ee0*/  VIADD R46, R157, 0xfffffe90 ;  /* 0xfffffe909d2e7836 */ /* 0x000fe20000000000 */
[----:B------:R-:W-:Y:S02]  /*9ef0*/  FSEL R108, R108, -INF , P1 ;  /* 0xff8000006c6c7808 */ /* 0x000fe40000800000 */
[----:B------:R-:W-:Y:S02]  /*9f00*/  FSEL R181, R113, -INF , !P3 ;  /* 0xff80000071b57808 */ /* 0x000fe40005800000 */
[----:B------:R-:W-:Y:S01]  /*9f10*/  ISETP.GE.AND P1, PT, R172, R224, PT ;  /* 0x000000e0ac00720c */ /* 0x000fe20003f26270 */
[----:B------:R-:W-:Y:S01]  /*9f20*/  VIADD R170, R157, 0xfffffe91 ;  /* 0xfffffe919daa7836 */ /* 0x000fe20000000000 */
[----:B------:R-:W-:-:S02]  /*9f30*/  ISETP.GE.AND P3, PT, R44, R223, PT ;  /* 0x000000df2c00720c */ /* 0x000fc40003f66270 */
[----:B------:R-:W-:Y:S02]  /*9f40*/  FSEL R109, R109, -INF , P5 ;  /* 0xff8000006d6d7808 */ /* 0x000fe40002800000 */
        /* <DEDUP_REMOVED lines=8> */
[----:B------:R-:W-:Y:S02]  /*9fd0*/  ISETP.GE.AND P1, PT, R46, R224, PT ;  /* 0x000000e02e00720c */ /* 0x000fe40003f26270 */
[----:B------:R-:W-:Y:S01]  /*9fe0*/  FMNMX3.FTZ R9, R20, R216, R212, !PT ;  /* 0x000000d814097276 */ /* 0x000fe200078100d4 */
[----:B------:R-:W-:Y:S01]  /*9ff0*/  VIADD R162, R157, 0xfffffe99 ;  /* 0xfffffe999da27836 */ /* 0x000fe20000000000 */
[-C--:B------:R-:W-:Y:S02]  /*a000*/  ISETP.GE.AND P3, PT, R47, R223.reuse, PT ;  /* 0x000000df2f00720c */ /* 0x080fe40003f66270 */
[----:B------:R-:W-:Y:S01]  /*a010*/  FSEL R105, R105, -INF , P5 ;  /* 0xff80000069697808 */ /* 0x000fe20002800000 */
[----:B------:R-:W-:Y:S01]  /*a020*/  IMAD.MOV.U32 R25, RZ, RZ, R167 ;  /* 0x000000ffff197224 */ /* 0x000fe200078e00a7 */
[----:B------:R-:W-:Y:S01]  /*a030*/  FSEL R187, R112, -INF , !P6 ;  /* 0xff80000070bb7808 */ /* 0x000fe20007000000 */
[----:B------:R-:W-:Y:S01]  /*a040*/  IMAD.MOV.U32 R109, RZ, RZ, R24 ;  /* 0x000000ffff6d7224 */ /* 0x000fe200078e0018 */
[----:B------:R-:W-:Y:S01]  /*a050*/  ISETP.GE.AND P5, PT, R170, R224, PT ;  /* 0x000000e0aa00720c */ /* 0x000fe20003fa6270 */
[----:B------:R-:W-:Y:S01]  /*a060*/  IMAD.MOV.U32 R112, RZ, RZ, R29 ;  /* 0x000000ffff707224 */ /* 0x000fe200078e001d */
[----:B------:R-:W-:Y:S01]  /*a070*/  ISETP.GE.AND P6, PT, R42, R223, PT ;  /* 0x000000df2a00720c */ /* 0x000fe20003fc6270 */
[----:B------:R-:W-:Y:S01]  /*a080*/  VIADD R160, R157, 0xfffffea0 ;  /* 0xfffffea09da07836 */ /* 0x000fe20000000000 */
[----:B------:R-:W-:-:S02]  /*a090*/  FSEL R167, R100, -INF , P1 ;  /* 0xff80000064a77808 */ /* 0x000fc40000800000 */
[----:B------:R-:W-:Y:S02]  /*a0a0*/  FMNMX3.FTZ R9, R9, R210, R198, !PT ;  /* 0x000000d209097276 */ /* 0x000fe400078100c6 */
[----:B------:R-:W-:Y:S02]  /*a0b0*/  FSEL R100, R105, -INF , !P3 ;  /* 0xff80000069647808 */ /* 0x000fe40005800000 */
[-C--:B------:R-:W-:Y:S01]  /*a0c0*/  ISETP.GE.AND P1, PT, R168, R224.reuse, PT ;  /* 0x000000e0a800720c */ /* 0x080fe20003f26270 */
[----:B------:R-:W-:Y:S01]  /*a0d0*/  VIADD R156, R157, 0xfffffea1 ;  /* 0xfffffea19d9c7836 */ /* 0x000fe20000000000 */
[----:B------:R-:W-:Y:S01]  /*a0e0*/  ISETP.GE.AND P3, PT, R170, R223, PT ;  /* 0x000000dfaa00720c */ /* 0x000fe20003f66270 */
[----:B------:R-:W-:Y:S01]  /*a0f0*/  IMAD.MOV.U32 R105, RZ, RZ, R25 ;  /* 0x000000ffff697224 */ /* 0x000fe200078e0019 */
[----:B------:R-:W-:Y:S02]  /*a100*/  FSEL R101, R101, -INF , P5 ;  /* 0xff80000065657808 */ /* 0x000fe40002800000 */
[----:B------:R-:W-:Y:S01]  /*a110*/  FSEL R179, R108, -INF , !P6 ;  /* 0xff8000006cb37808 */ /* 0x000fe20007000000 */
[----:B------:R-:W-:Y:S01]  /*a120*/  IMAD.MOV.U32 R108, RZ, RZ, R33 ;  /* 0x000000ffff6c7224 */ /* 0x000fe200078e0021 */
[----:B------:R-:W-:-:S02]  /*a130*/  ISETP.GE.AND P5, PT, R162, R224, PT ;  /* 0x000000e0a200720c */ /* 0x000fc40003fa6270 */
[----:B------:R-:W-:Y:S02]  /*a140*/  FMNMX3.FTZ R9, R9, R112, R109, !PT ;  /* 0x0000007009097276 */ /* 0x000fe4000781006d */
[----:B------:R-:W-:Y:S01]  /*a150*/  FSEL R33, R96, -INF , P1 ;  /* 0xff80000060217808 */ /* 0x000fe20000800000 */
[----:B------:R-:W-:Y:S01]  /*a160*/  VIADD R199, R157, 0xfffffea8 ;  /* 0xfffffea89dc77836 */ /* 0x000fe20000000000 */
[----:B------:R-:W-:Y:S02]  /*a170*/  FSEL R125, R101, -INF , !P3 ;  /* 0xff800000657d7808 */ /* 0x000fe40005800000 */
[----:B------:R-:W-:Y:S01]  /*a180*/  ISETP.GE.AND P1, PT, R160, R224, PT ;  /* 0x000000e0a000720c */ /* 0x000fe20003f26270 */
[----:B------:R-:W-:Y:S01]  /*a190*/  VIADD R193, R157, 0xfffffea9 ;  /* 0xfffffea99dc17836 */ /* 0x000fe20000000000 */
[----:B------:R-:W-:Y:S02]  /*a1a0*/  ISETP.GE.AND P3, PT, R162, R223, PT ;  /* 0x000000dfa200720c */ /* 0x000fe40003f66270 */
[----:B------:R-:W-:-:S02]  /*a1b0*/  FSEL R97, R97, -INF , P5 ;  /* 0xff80000061617808 */ /* 0x000fc40002800000 */
[-C--:B------:R-:W-:Y:S02]  /*a1c0*/  ISETP.GE.AND P5, PT, R156, R224.reuse, PT ;  /* 0x000000e09c00720c */ /* 0x080fe40003fa6270 */
[----:B------:R-:W-:Y:S02]  /*a1d0*/  FMNMX3.FTZ R9, R9, R105, R202, !PT ;  /* 0x0000006909097276 */ /* 0x000fe400078100ca */
[----:B------:R-:W-:Y:S02]  /*a1e0*/  FSEL R29, R92, -INF , P1 ;  /* 0xff8000005c1d7808 */ /* 0x000fe40000800000 */
[----:B------:R-:W-:Y:S01]  /*a1f0*/  FSEL R92, R97, -INF , !P3 ;  /* 0xff800000615c7808 */ /* 0x000fe20005800000 */
[----:B------:R-:W-:Y:S01]  /*a200*/  VIADD R183, R157, 0xfffffeb1 ;  /* 0xfffffeb19db77836 */ /* 0x000fe20000000000 */
[----:B------:R-:W-:Y:S02]  /*a210*/  ISETP.GE.AND P3, PT, R156, R223, PT ;  /* 0x000000df9c00720c */ /* 0x000fe40003f66270 */
[----:B------:R-:W-:-:S02]  /*a220*/  ISETP.GE.AND P1, PT, R199, R224, PT ;  /* 0x000000e0c700720c */ /* 0x000fc40003f26270 */
[----:B------:R-:W-:Y:S02]  /*a230*/  FSEL R25, R93, -INF , P5 ;  /* 0xff8000005d197808 */ /* 0x000fe40002800000 */
[----:B------:R-:W-:Y:S02]  /*a240*/  FMNMX3.FTZ R9, R9, R194, R39, !PT ;  /* 0x000000c209097276 */ /* 0x000fe40007810027 */
[----:B------:R-:W-:Y:S01]  /*a250*/  ISETP.GE.AND P5, PT, R193, R224, PT ;  /* 0x000000e0c100720c */ /* 0x000fe20003fa6270 */
[----:B------:R-:W-:Y:S01]  /*a260*/  IMAD.MOV.U32 R116, RZ, RZ, R28 ;  /* 0x000000ffff747224 */ /* 0x000fe200078e001c */
[----:B------:R-:W-:Y:S01]  /*a270*/  FSEL R17, R88, -INF , P1 ;  /* 0xff80000058117808 */ /* 0x000fe20000800000 */
[----:B------:R-:W-:Y:S01]  /*a280*/  IMAD.MOV.U32 R117, RZ, RZ, R196 ;  /* 0x000000ffff757224 */ /* 0x000fe200078e00c4 */
[----:B------:R-:W-:Y:S02]  /*a290*/  FSEL R25, R25, -INF , !P3 ;  /* 0xff80000019197808 */ /* 0x000fe40005800000 */
[----:B------:R-:W-:Y:S01]  /*a2a0*/  FMNMX3.FTZ R8, R9, R180, R108, !PT ;  /* 0x000000b409087276 */ /* 0x000fe2000781006c */
[----:B------:R-:W-:Y:S01]  /*a2b0*/  VIADD R171, R157, 0xfffffeb9 ;  /* 0xfffffeb99dab7836 */ /* 0x000fe20000000000 */
[----:B------:R-:W-:-:S02]  /*a2c0*/  ISETP.GE.AND P3, PT, R193, R223, PT ;  /* 0x000000dfc100720c */ /* 0x000fc40003f66270 */
[----:B------:R-:W-:Y:S01]  /*a2d0*/  FSEL R88, R89, -INF , P5 ;  /* 0xff80000059587808 */ /* 0x000fe20002800000 */
[----:B------:R-:W-:Y:S01]  /*a2e0*/  IMAD.MOV.U32 R101, RZ, RZ, R16 ;  /* 0x000000ffff657224 */ /* 0x000fe200078e0010 */
[----:B------:R-:W-:Y:S01]  /*a2f0*/  ISETP.GE.AND P5, PT, R183, R224, PT ;  /* 0x000000e0b700720c */ /* 0x000fe20003fa6270 */
[----:B------:R-:W-:Y:S01]  /*a300*/  IMAD.MOV.U32 R113, RZ, RZ, R164 ;  /* 0x000000ffff717224 */ /* 0x000fe200078e00a4 */
[----:B------:R-:W-:Y:S01]  /*a310*/  FMNMX3.FTZ R8, R8, R116, R117, !PT ;  /* 0x0000007408087276 */ /* 0x000fe20007810075 */
[C---:B------:R-:W-:Y:S01]  /*a320*/  VIADD R191, R157.reuse, 0xfffffeb0 ;  /* 0xfffffeb09dbf7836 */ /* 0x040fe20000000000 */
[----:B------:R-:W-:Y:S01]  /*a330*/  FSEL R88, R88, -INF , !P3 ;  /* 0xff80000058587808 */ /* 0x000fe20005800000 */
[----:B------:R-:W-:Y:S01]  /*a340*/  VIADD R169, R157, 0xfffffec0 ;  /* 0xfffffec09da97836 */ /* 0x000fe20000000000 */
[----:B------:R-:W-:Y:S01]  /*a350*/  ISETP.GE.AND P3, PT, R183, R223, PT ;  /* 0x000000dfb700720c */ /* 0x000fe20003f66270 */
[----:B------:R-:W-:Y:S01]  /*a360*/  IMAD.MOV.U32 R129, RZ, RZ, R250 ;  /* 0x000000ffff817224 */ /* 0x000fe200078e00fa */
[----:B------:R-:W-:-:S02]  /*a370*/  FSEL R5, R85, -INF , P5 ;  /* 0xff80000055057808 */ /* 0x000fc40002800000 */
[-C--:B------:R-:W-:Y:S02]  /*a380*/  ISETP.GE.AND P5, PT, R171, R224.reuse, PT ;  /* 0x000000e0ab00720c */ /* 0x080fe40003fa6270 */
[----:B------:R-:W-:Y:S02]  /*a390*/  FMNMX3.FTZ R8, R8, R113, R101, !PT ;  /* 0x0000007108087276 */ /* 0x000fe40007810065 */
[----:B------:R-:W-:Y:S02]  /*a3a0*/  ISETP.GE.AND P1, PT, R191, R224, PT ;  /* 0x000000e0bf00720c */ /* 0x000fe40003f26270 */
[----:B------:R-:W-:Y:S01]  /*a3b0*/  FSEL R5, R5, -INF , !P3 ;  /* 0xff80000005057808 */ /* 0x000fe20005800000 */
[----:B------:R-:W-:Y:S01]  /*a3c0*/  VIADD R152, R157, 0xfffffec1 ;  /* 0xfffffec19d987836 */ /* 0x000fe20000000000 */
[----:B------:R-:W-:Y:S02]  /*a3d0*/  ISETP.GE.AND P3, PT, R171, R223, PT ;  /* 0x000000dfab00720c */ /* 0x000fe40003f66270 */
[----:B------:R-:W-:-:S02]  /*a3e0*/  FSEL R81, R81, -INF , P5 ;  /* 0xff80000051517808 */ /* 0x000fc40002800000 */
[----:B------:R-:W-:Y:S02]  /*a3f0*/  ISETP.GE.AND P5, PT, R169, R224, PT ;  /* 0x000000e0a900720c */ /* 0x000fe40003fa6270 */
[----:B------:R-:W-:Y:S02]  /*a400*/  FMNMX3.FTZ R8, R8, R129, R251, !PT ;  /* 0x0000008108087276 */ /* 0x000fe400078100fb */
[----:B------:R-:W-:Y:S02]  /*a410*/  FSEL R13, R84, -INF , P1 ;  /* 0xff800000540d7808 */ /* 0x000fe40000800000 */
[----:B------:R-:W-:Y:S01]  /*a420*/  FSEL R84, R81, -INF , !P3 ;  /* 0xff80000051547808 */ /* 0x000fe20005800000 */
[----:B------:R-:W-:Y:S01]  /*a430*/  VIADD R124, R157, 0xfffffec8 ;  /* 0xfffffec89d7c7836 */ /* 0x000fe20000000000 */
[----:B------:R-:W-:Y:S02]  /*a440*/  ISETP.GE.AND P3, PT, R169, R223, PT ;  /* 0x000000dfa900720c */ /* 0x000fe40003f66270 */
[----:B------:R-:W-:-:S02]  /*a450*/  FSEL R16, R76, -INF , P5 ;  /* 0xff8000004c107808 */ /* 0x000fc40002800000 */
[----:B------:R-:W-:Y:S02]  /*a460*/  FMNMX3.FTZ R8, R8, R249, R247, !PT ;  /* 0x000000f908087276 */ /* 0x000fe400078100f7 */
[----:B------:R-:W-:Y:S02]  /*a470*/  ISETP.GE.AND P6, PT, R172, R223, PT ;  /* 0x000000dfac00720c */ /* 0x000fe40003fc6270 */
[----:B------:R-:W-:Y:S02]  /*a480*/  ISETP.GE.AND P5, PT, R152, R224, PT ;  /* 0x000000e09800720c */ /* 0x000fe40003fa6270 */
[----:B------:R-:W-:Y:S02]  /*a490*/  FSEL R16, R16, -INF , !P3 ;  /* 0xff80000010107808 */ /* 0x000fe40005800000 */
[----:B------:R-:W-:Y:S02]  /*a4a0*/  FMNMX3.FTZ R8, R8, R217, R213, !PT ;  /* 0x000000d908087276 */ /* 0x000fe400078100d5 */
[----:B------:R-:W-:Y:S01]  /*a4b0*/  FSEL R173, R104, -INF , !P6 ;  /* 0xff80000068ad7808 */ /* 0x000fe20007000000 */
[----:B------:R-:W-:Y:S01]  /*a4c0*/  VIADD R104, R157, 0xfffffec9 ;  /* 0xfffffec99d687836 */ /* 0x000fe20000000000 */
[----:B------:R-:W-:-:S02]  /*a4d0*/  ISETP.GE.AND P3, PT, R152, R223, PT ;  /* 0x000000df9800720c */ /* 0x000fc40003f66270 */
[----:B------:R-:W-:Y:S02]  /*a4e0*/  FSEL R12, R77, -INF , P5 ;  /* 0xff8000004d0c7808 */ /* 0x000fe40002800000 */
[-C--:B------:R-:W-:Y:S02]  /*a4f0*/  ISETP.GE.AND P5, PT, R124, R224.reuse, PT ;  /* 0x000000e07c00720c */ /* 0x080fe40003fa6270 */
[----:B------:R-:W-:Y:S02]  /*a500*/  FMNMX3.FTZ R8, R8, R211, R207, !PT ;  /* 0x000000d308087276 */ /* 0x000fe400078100cf */
[----:B------:R-:W-:Y:S02]  /*a510*/  FSEL R12, R12, -INF , !P3 ;  /* 0xff8000000c0c7808 */ /* 0x000fe40005800000 */
[----:B------:R-:W-:Y:S02]  /*a520*/  ISETP.GE.AND P3, PT, R124, R223, PT ;  /* 0x000000df7c00720c */ /* 0x000fe40003f66270 */
[----:B------:R-:W-:Y:S01]  /*a530*/  FSEL R4, R72, -INF , P5 ;  /* 0xff80000048047808 */ /* 0x000fe20002800000 */
[----:B------:R-:W-:Y:S01]  /*a540*/  VIADD R72, R157, 0xfffffed0 ;  /* 0xfffffed09d487836 */ /* 0x000fe20000000000 */
[----:B------:R-:W-:-:S02]  /*a550*/  ISETP.GE.AND P5, PT, R104, R224, PT ;  /* 0x000000e06800720c */ /* 0x000fc40003fa6270 */
[----:B------:R-:W-:Y:S02]  /*a560*/  FMNMX3.FTZ R8, R8, R205, R203, !PT ;  /* 0x000000cd08087276 */ /* 0x000fe400078100cb */
[----:B------:R-:W-:Y:S02]  /*a570*/  FSEL R4, R4, -INF , !P3 ;  /* 0xff80000004047808 */ /* 0x000fe40005800000 */
[----:B------:R-:W-:Y:S02]  /*a580*/  ISETP.GE.AND P3, PT, R104, R223, PT ;  /* 0x000000df6800720c */ /* 0x000fe40003f66270 */
[----:B------:R-:W-:Y:S01]  /*a590*/  FSEL R28, R73, -INF , P5 ;  /* 0xff800000491c7808 */ /* 0x000fe20002800000 */
[----:B------:R-:W-:Y:S01]  /*a5a0*/  VIADD R73, R157, 0xfffffed1 ;  /* 0xfffffed19d497836 */ /* 0x000fe20000000000 */
[----:B------:R-:W-:Y:S02]  /*a5b0*/  ISETP.GE.AND P5, PT, R72, R224, PT ;  /* 0x000000e04800720c */ /* 0x000fe40003fa6270 */
[----:B------:R-:W-:-:S02]  /*a5c0*/  FMNMX3.FTZ R8, R8, R201, R197, !PT ;  /* 0x000000c908087276 */ /* 0x000fc400078100c5 */
[----:B------:R-:W-:Y:S02]  /*a5d0*/  FSEL R28, R28, -INF , !P3 ;  /* 0xff8000001c1c7808 */ /* 0x000fe40005800000 */
[----:B------:R-:W-:Y:S02]  /*a5e0*/  ISETP.GE.AND P3, PT, R72, R223, PT ;  /* 0x000000df4800720c */ /* 0x000fe40003f66270 */
[----:B------:R-:W-:Y:S02]  /*a5f0*/  FSEL R68, R68, -INF , P5 ;  /* 0xff80000044447808 */ /* 0x000fe40002800000 */
[----:B------:R-:W-:Y:S02]  /*a600*/  FMNMX3.FTZ R8, R8, R195, R189, !PT ;  /* 0x000000c308087276 */ /* 0x000fe400078100bd */
[----:B------:R-:W-:Y:S02]  /*a610*/  ISETP.GE.AND P5, PT, R73, R224, PT ;  /* 0x000000e04900720c */ /* 0x000fe40003fa6270 */
[----:B------:R-:W-:-:S02]  /*a620*/  ISETP.GE.AND P6, PT, R46, R223, PT ;  /* 0x000000df2e00720c */ /* 0x000fc40003fc6270 */
[----:B------:R-:W-:Y:S02]  /*a630*/  FSEL R250, R68, -INF , !P3 ;  /* 0xff80000044fa7808 */ /* 0x000fe40005800000 */
[----:B------:R-:W-:Y:S01]  /*a640*/  FMNMX3.FTZ R8, R8, R187, R181, !PT ;  /* 0x000000bb08087276 */ /* 0x000fe200078100b5 */
[----:B------:R-:W-:Y:S01]  /*a650*/  VIADD R24, R157, 0xfffffed8 ;  /* 0xfffffed89d187836 */ /* 0x000fe20000000000 */
[-C--:B------:R-:W-:Y:S02]  /*a660*/  ISETP.GE.AND P3, PT, R73, R223.reuse, PT ;  /* 0x000000df4900720c */ /* 0x080fe40003f66270 */
[----:B------:R-:W-:Y:S01]  /*a670*/  FSEL R69, R69, -INF , P5 ;  /* 0xff80000045457808 */ /* 0x000fe20002800000 */
[----:B------:R-:W-:Y:S01]  /*a680*/  IMAD.MOV.U32 R120, RZ, RZ, R192 ;  /* 0x000000ffff787224 */ /* 0x000fe200078e00c0 */
[----:B------:R-:W-:Y:S02]  /*a690*/  FSEL R167, R167, -INF , !P6 ;  /* 0xff800000a7a77808 */ /* 0x000fe40007000000 */
[----:B------:R-:W-:-:S02]  /*a6a0*/  ISETP.GE.AND P6, PT, R168, R223, PT ;  /* 0x000000dfa800720c */ /* 0x000fc40003fc6270 */
[----:B------:R-:W-:Y:S02]  /*a6b0*/  FMNMX3.FTZ R8, R8, R179, R175, !PT ;  /* 0x000000b308087276 */ /* 0x000fe400078100af */
[----:B------:R-:W-:Y:S01]  /*a6c0*/  FSEL R192, R69, -INF , !P3 ;  /* 0xff80000045c07808 */ /* 0x000fe20005800000 */
[C---:B------:R-:W-:Y:S01]  /*a6d0*/  VIADD R69, R157.reuse, 0xfffffed8 ;  /* 0xfffffed89d457836 */ /* 0x040fe20000000000 */
[----:B------:R-:W-:Y:S01]  /*a6e0*/  ISETP.GE.AND P5, PT, R24, R224, PT ;  /* 0x000000e01800720c */ /* 0x000fe20003fa6270 */
[----:B------:R-:W-:Y:S01]  /*a6f0*/  VIADD R77, R157, 0xfffffed9 ;  /* 0xfffffed99d4d7836 */ /* 0x000fe20000000000 */
[----:B------:R-:W-:Y:S02]  /*a700*/  FSEL R33, R33, -INF , !P6 ;  /* 0xff80000021217808 */ /* 0x000fe40007000000 */
[----:B------:R-:W-:Y:S02]  /*a710*/  FMNMX3.FTZ R8, R8, R173, R100, !PT ;  /* 0x000000ad08087276 */ /* 0x000fe40007810064 */
[-C--:B------:R-:W-:Y:S01]  /*a720*/  ISETP.GE.AND P6, PT, R160, R223.reuse, PT ;  /* 0x000000dfa000720c */ /* 0x080fe20003fc6270 */
[----:B------:R-:W-:Y:S01]  /*a730*/  VIADD R76, R157, 0xfffffee0 ;  /* 0xfffffee09d4c7836 */ /* 0x000fe20000000000 */
[----:B------:R-:W-:-:S02]  /*a740*/  ISETP.GE.AND P3, PT, R69, R223, PT ;  /* 0x000000df4500720c */ /* 0x000fc40003f66270 */
[----:B------:R-:W-:Y:S02]  /*a750*/  FSEL R64, R64, -INF , P5 ;  /* 0xff80000040407808 */ /* 0x000fe40002800000 */
[----:B------:R-:W-:Y:S02]  /*a760*/  ISETP.GE.AND P5, PT, R77, R224, PT ;  /* 0x000000e04d00720c */ /* 0x000fe40003fa6270 */
[----:B------:R-:W-:Y:S02]  /*a770*/  FMNMX3.FTZ R8, R8, R167, R125, !PT ;  /* 0x000000a708087276 */ /* 0x000fe4000781007d */
[----:B------:R-:W-:Y:S01]  /*a780*/  FSEL R29, R29, -INF , !P6 ;  /* 0xff8000001d1d7808 */ /* 0x000fe20007000000 */
[----:B------:R-:W-:Y:S01]  /*a790*/  VIADD R177, R157, 0xfffffeb8 ;  /* 0xfffffeb89db17836 */ /* 0x000fe20000000000 */
[-C--:B------:R-:W-:Y:S02]  /*a7a0*/  ISETP.GE.AND P6, PT, R199, R223.reuse, PT ;  /* 0x000000dfc700720c */ /* 0x080fe40003fc6270 */
[----:B------:R-:W-:Y:S01]  /*a7b0*/  FSEL R196, R64, -INF , !P3 ;  /* 0xff80000040c47808 */ /* 0x000fe20005800000 */
[----:B------:R-:W-:Y:S01]  /*a7c0*/  VIADD R97, R157, 0xfffffee1 ;  /* 0xfffffee19d617836 */ /* 0x000fe20000000000 */
[----:B------:R-:W-:-:S02]  /*a7d0*/  ISETP.GE.AND P3, PT, R77, R223, PT ;  /* 0x000000df4d00720c */ /* 0x000fc40003f66270 */
[----:B------:R-:W-:Y:S02]  /*a7e0*/  FSEL R65, R65, -INF , P5 ;  /* 0xff80000041417808 */ /* 0x000fe40002800000 */
[----:B------:R-:W-:Y:S02]  /*a7f0*/  FMNMX3.FTZ R8, R8, R33, R92, !PT ;  /* 0x0000002108087276 */ /* 0x000fe4000781005c */
[-C--:B------:R-:W-:Y:S01]  /*a800*/  ISETP.GE.AND P5, PT, R76, R224.reuse, PT ;  /* 0x000000e04c00720c */ /* 0x080fe20003fa6270 */
[----:B------:R-:W-:Y:S01]  /*a810*/  IMAD.MOV.U32 R64, RZ, RZ, R182 ;  /* 0x000000ffff407224 */ /* 0x000fe200078e00b6 */
[----:B------:R-:W-:Y:S02]  /*a820*/  FSEL R17, R17, -INF , !P6 ;  /* 0xff80000011117808 */ /* 0x000fe40007000000 */
[----:B------:R-:W-:Y:S02]  /*a830*/  ISETP.GE.AND P6, PT, R191, R223, PT ;  /* 0x000000dfbf00720c */ /* 0x000fe40003fc6270 */
[----:B------:R-:W-:-:S02]  /*a840*/  ISETP.GE.AND P1, PT, R177, R224, PT ;  /* 0x000000e0b100720c */ /* 0x000fc40003f26270 */
[----:B------:R-:W-:Y:S02]  /*a850*/  FSEL R182, R65, -INF , !P3 ;  /* 0xff80000041b67808 */ /* 0x000fe40005800000 */
[----:B------:R-:W-:Y:S01]  /*a860*/  FMNMX3.FTZ R8, R8, R29, R25, !PT ;  /* 0x0000001d08087276 */ /* 0x000fe20007810019 */
[----:B------:R-:W-:Y:S01]  /*a870*/  VIADD R96, R157, 0xfffffee8 ;  /* 0xfffffee89d607836 */ /* 0x000fe20000000000 */
[-C--:B------:R-:W-:Y:S02]  /*a880*/  ISETP.GE.AND P3, PT, R76, R223.reuse, PT ;  /* 0x000000df4c00720c */ /* 0x080fe40003f66270 */
[----:B------:R-:W-:Y:S02]  /*a890*/  FSEL R60, R60, -INF , P5 ;  /* 0xff8000003c3c7808 */ /* 0x000fe40002800000 */
[----:B------:R-:W-:Y:S01]  /*a8a0*/  ISETP.GE.AND P5, PT, R97, R224, PT ;  /* 0x000000e06100720c */ /* 0x000fe20003fa6270 */
[----:B------:R-:W-:Y:S01]  /*a8b0*/  IMAD.MOV.U32 R65, RZ, RZ, R176 ;  /* 0x000000ffff417224 */ /* 0x000fe200078e00b0 */
[----:B------:R-:W-:Y:S01]  /*a8c0*/  FSEL R13, R13, -INF , !P6 ;  /* 0xff8000000d0d7808 */ /* 0x000fe20007000000 */
[----:B------:R-:W-:Y:S01]  /*a8d0*/  VIADD R24, R157, 0xfffffe21 ;  /* 0xfffffe219d187836 */ /* 0x000fe20000000000 */
[----:B------:R-:W-:-:S02]  /*a8e0*/  ISETP.GE.AND P6, PT, R177, R223, PT ;  /* 0x000000dfb100720c */ /* 0x000fc40003fc6270 */
[----:B------:R-:W-:Y:S02]  /*a8f0*/  FSEL R80, R80, -INF , P1 ;  /* 0xff80000050507808 */ /* 0x000fe40000800000 */
[----:B------:R-:W-:Y:S02]  /*a900*/  FMNMX3.FTZ R8, R8, R17, R88, !PT ;  /* 0x0000001108087276 */ /* 0x000fe40007810058 */
[----:B------:R-:W-:Y:S01]  /*a910*/  FSEL R176, R60, -INF , !P3 ;  /* 0xff8000003cb07808 */ /* 0x000fe20005800000 */
[----:B------:R-:W-:Y:S01]  /*a920*/  VIADD R81, R157, 0xfffffee9 ;  /* 0xfffffee99d517836 */ /* 0x000fe20000000000 */
[----:B------:R-:W-:Y:S02]  /*a930*/  ISETP.GE.AND P3, PT, R97, R223, PT ;  /* 0x000000df6100720c */ /* 0x000fe40003f66270 */
[----:B------:R-:W-:Y:S01]  /*a940*/  FSEL R61, R61, -INF , P5 ;  /* 0xff8000003d3d7808 */ /* 0x000fe20002800000 */
[----:B------:R-:W-:Y:S01]  /*a950*/  IMAD.MOV.U32 R60, RZ, RZ, R24 ;  /* 0x000000ffff3c7224 */ /* 0x000fe200078e0018 */
[----:B------:R-:W-:Y:S01]  /*a960*/  ISETP.GE.AND P5, PT, R96, R224, PT ;  /* 0x000000e06000720c */ /* 0x000fe20003fa6270 */
[----:B------:R-:W-:Y:S01]  /*a970*/  IMAD.MOV.U32 R24, RZ, RZ, R166 ;  /* 0x000000ffff187224 */ /* 0x000fe200078e00a6 */
[----:B------:R-:W-:-:S02]  /*a980*/  FSEL R164, R80, -INF , !P6 ;  /* 0xff80000050a47808 */ /* 0x000fc40007000000 */
[----:B------:R-:W-:Y:S01]  /*a990*/  FMNMX3.FTZ R9, R8, R13, R5, !PT ;  /* 0x0000000d08097276 */ /* 0x000fe20007810005 */
[----:B------:R-:W-:Y:S01]  /*a9a0*/  VIADD R128, R157, 0xfffffe59 ;  /* 0xfffffe599d807836 */ /* 0x000fe20000000000 */
[----:B------:R-:W-:Y:S01]  /*a9b0*/  FSEL R166, R61, -INF , !P3 ;  /* 0xff8000003da67808 */ /* 0x000fe20005800000 */
[----:B------:R-:W-:Y:S01]  /*a9c0*/  VIADD R80, R157, 0xfffffef0 ;  /* 0xfffffef09d507836 */ /* 0x000fe20000000000 */
[----:B------:R-:W-:Y:S02]  /*a9d0*/  ISETP.GE.AND P3, PT, R96, R223, PT ;  /* 0x000000df6000720c */ /* 0x000fe40003f66270 */
[----:B------:R-:W-:Y:S01]  /*a9e0*/  FSEL R56, R56, -INF , P5 ;  /* 0xff80000038387808 */ /* 0x000fe20002800000 */
[----:B------:R-:W-:Y:S01]  /*a9f0*/  IMAD.MOV.U32 R61, RZ, RZ, R120 ;  /* 0x000000ffff3d7224 */ /* 0x000fe200078e0078 */
[----:B------:R-:W-:Y:S02]  /*aa00*/  ISETP.GE.AND P5, PT, R81, R224, PT ;  /* 0x000000e05100720c */ /* 0x000fe40003fa6270 */
[----:B------:R-:W-:Y:S01]  /*aa10*/  FMNMX3.FTZ R9, R9, R164, R84, !PT ;  /* 0x000000a409097276 */ /* 0x000fe20007810054 */
[----:B------:R-:W-:Y:S01]  /*aa20*/  IMAD.MOV.U32 R120, RZ, RZ, R128 ;  /* 0x000000ffff787224 */ /* 0x000fe200078e0080 */
[----:B------:R-:W-:-:S02]  /*aa30*/  ISETP.GE.AND P1, PT, R37, R222, PT ;  /* 0x000000de2500720c */ /* 0x000fc40003f26270 */
[----:B------:R-:W-:Y:S02]  /*aa40*/  ISETP.GE.AND P6, PT, R37, R221, PT ;  /* 0x000000dd2500720c */ /* 0x000fe40003fc6270 */
        /* <DEDUP_REMOVED lines=23> */
[----:B------:R-:W-:Y:S02]  /*abc0*/  FSEL R38, R38, -INF , !P3 ;  /* 0xff80000026267808 */ /* 0x000fe40005800000 */
        /* <DEDUP_REMOVED lines=8> */
[----:B------:R-:W-:-:S02]  /*ac50*/  FMNMX3.FTZ R48, R48, R128, R37, !PT ;  /* 0x0000008030307276 */ /* 0x000fc40007810025 */
[----:B------:R-:W-:Y:S02]  /*ac60*/  FSEL R40, R40, -INF , !P3 ;  /* 0xff80000028287808 */ /* 0x000fe40005800000 */
[----:B------:R-:W-:-:S04]  /*ac70*/  FMNMX3.FTZ R48, R48, R39, R38, !PT ;  /* 0x0000002730307276 */ /* 0x000fc80007810026 */
[----:B------:R-:W-:-:S05]  /*ac80*/  FMNMX3.FTZ R48, R48, R41, R40, !PT ;  /* 0x0000002930307276 */ /* 0x000fca0007810028 */
[----:B------:R-:W1:Y:S01]  /*ac90*/  SHFL.BFLY PT, R49, R48, 0x2, 0x1f ;  /* 0x0c401f0030317f89 */ /* 0x000e6200000e0000 */
[-C--:B------:R-:W-:Y:S02]  /*aca0*/  ISETP.GE.AND P5, PT, R56, R222.reuse, PT ;  /* 0x000000de3800720c */ /* 0x080fe40003fa6270 */
[----:B------:R-:W-:Y:S02]  /*acb0*/  FSEL R9, R57, -INF , !P2 ;  /* 0xff80000039097808 */ /* 0x000fe40005000000 */
[----:B------:R-:W-:Y:S02]  /*acc0*/  FSEL R8, R61, -INF , !P4 ;  /* 0xff8000003d087808 */ /* 0x000fe40006000000 */
[C---:B------:R-:W-:Y:S02]  /*acd0*/  ISETP.GE.AND P2, PT, R24.reuse, R222, PT ;  /* 0x000000de1800720c */ /* 0x040fe40003f46270 */
[----:B------:R-:W-:Y:S02]  /*ace0*/  ISETP.GE.AND P4, PT, R24, R221, PT ;  /* 0x000000dd1800720c */ /* 0x000fe40003f86270 */
[----:B------:R-:W-:-:S02]  /*acf0*/  FSEL R24, R34, -INF , P1 ;  /* 0xff80000022187808 */ /* 0x000fc40000800000 */
[----:B------:R-:W-:Y:S02]  /*ad00*/  FSEL R34, R35, -INF , P5 ;  /* 0xff80000023227808 */ /* 0x000fe40002800000 */
[-C--:B------:R-:W-:Y:S02]  /*ad10*/  ISETP.GE.AND P3, PT, R56, R221.reuse, PT ;  /* 0x000000dd3800720c */ /* 0x080fe40003f66270 */
[----:B------:R-:W-:Y:S02]  /*ad20*/  ISETP.GE.AND P5, PT, R32, R222, PT ;  /* 0x000000de2000720c */ /* 0x000fe40003fa6270 */
[----:B------:R-:W-:Y:S02]  /*ad30*/  FSEL R34, R34, -INF , !P3 ;  /* 0xff80000022227808 */ /* 0x000fe40005800000 */
[----:B------:R-:W-:Y:S02]  /*ad40*/  FSEL R26, R26, -INF , P5 ;  /* 0xff8000001a1a7808 */ /* 0x000fe40002800000 */
[----:B------:R-:W-:-:S02]  /*ad50*/  ISETP.GE.AND P3, PT, R32, R221, PT ;  /* 0x000000dd2000720c */ /* 0x000fc40003f66270 */
[----:B-1----:R-:W-:Y:S02]  /*ad60*/  FMNMX.FTZ R49, R48, R49, !PT ;  /* 0x0000003130317209 */ /* 0x002fe40007810000 */
[----:B------:R-:W-:-:S03]  /*ad70*/  FSEL R157, R26, -INF , !P3 ;  /* 0xff8000001a9d7808 */ /* 0x000fc60005800000 */
[----:B------:R-:W1:Y:S01]  /*ad80*/  SHFL.BFLY PT, R26, R49, 0x1, 0x1f ;  /* 0x0c201f00311a7f89 */ /* 0x000e6200000e0000 */
        /* <DEDUP_REMOVED lines=9> */
[----:B------:R-:W-:Y:S02]  /*ae20*/  ISETP.GE.AND P5, PT, R64, R222, PT ;  /* 0x000000de4000720c */ /* 0x000fe40003fa6270 */
[----:B------:R-:W-:Y:S02]  /*ae30*/  FSEL R159, R31, -INF , !P6 ;  /* 0xff8000001f9f7808 */ /* 0x000fe40007000000 */
[----:B------:R-:W-:-:S02]  /*ae40*/  FSEL R27, R27, -INF , P2 ;  /* 0xff8000001b1b7808 */ /* 0x000fc40001000000 */
[-C--:B------:R-:W-:Y:S02]  /*ae50*/  ISETP.GE.AND P6, PT, R65, R221.reuse, PT ;  /* 0x000000dd4100720c */ /* 0x080fe40003fc6270 */
[-C--:B------:R-:W-:Y:S02]  /*ae60*/  ISETP.GE.AND P2, PT, R252, R222.reuse, PT ;  /* 0x000000defc00720c */ /* 0x080fe40003f46270 */
[----:B------:R-:W-:Y:S01]  /*ae70*/  FSEL R18, R18, -INF , P1 ;  /* 0xff80000012127808 */ /* 0x000fe20000800000 */
[----:B------:R-:W-:Y:S01]  /*ae80*/  IMAD.MOV.U32 R61, RZ, RZ, R68 ;  /* 0x000000ffff3d7224 */ /* 0x000fe200078e0044 */
[----:B------:R-:W-:Y:S01]  /*ae90*/  ISETP.GE.AND P1, PT, R248, R222, PT ;  /* 0x000000def800720c */ /* 0x000fe20003f26270 */
[----:B------:R-:W-:Y:S01]  /*aea0*/  IMAD.MOV.U32 R68, RZ, RZ, R129 ;  /* 0x000000ffff447224 */ /* 0x000fe200078e0081 */
[----:B------:R-:W-:Y:S02]  /*aeb0*/  ISETP.GE.AND P3, PT, R64, R221, PT ;  /* 0x000000dd4000720c */ /* 0x000fe40003f66270 */
[----:B------:R-:W-:Y:S01]  /*aec0*/  FSEL R19, R19, -INF , P5 ;  /* 0xff80000013137808 */ /* 0x000fe20002800000 */
[----:B------:R-:W-:Y:S01]  /*aed0*/  IMAD.MOV.U32 R64, RZ, RZ, R153 ;  /* 0x000000ffff407224 */ /* 0x000fe200078e0099 */
[----:B------:R-:W-:Y:S01]  /*aee0*/  FSEL R129, R18, -INF , !P6 ;  /* 0xff80000012817808 */ /* 0x000fe20007000000 */
[----:B------:R-:W-:Y:S01]  /*aef0*/  IMAD.MOV.U32 R56, RZ, RZ, R121 ;  /* 0x000000ffff387224 */ /* 0x000fe200078e0079 */
[----:B------:R-:W-:-:S02]  /*af00*/  FSEL R14, R14, -INF , P2 ;  /* 0xff8000000e0e7808 */ /* 0x000fc40001000000 */
[----:B------:R-:W-:Y:S02]  /*af10*/  FSEL R153, R27, -INF , !P4 ;  /* 0xff8000001b997808 */ /* 0x000fe40006000000 */
[-C--:B------:R-:W-:Y:S02]  /*af20*/  ISETP.GE.AND P6, PT, R248, R221.reuse, PT ;  /* 0x000000ddf800720c */ /* 0x080fe40003fc6270 */
[-C--:B------:R-:W-:Y:S02]  /*af30*/  ISETP.GE.AND P5, PT, R43, R222.reuse, PT ;  /* 0x000000de2b00720c */ /* 0x080fe40003fa6270 */
[----:B------:R-:W-:Y:S02]  /*af40*/  ISETP.GE.AND P2, PT, R45, R222, PT ;  /* 0x000000de2d00720c */ /* 0x000fe40003f46270 */
[----:B------:R-:W-:Y:S02]  /*af50*/  FSEL R15, R15, -INF , P1 ;  /* 0xff8000000f0f7808 */ /* 0x000fe40000800000 */
[----:B------:R-:W-:-:S02]  /*af60*/  ISETP.GE.AND P4, PT, R252, R221, PT ;  /* 0x000000ddfc00720c */ /* 0x000fc40003f86270 */
[----:B------:R-:W-:Y:S02]  /*af70*/  FSEL R121, R19, -INF , !P3 ;  /* 0xff80000013797808 */ /* 0x000fe40005800000 */
[----:B------:R-:W-:Y:S02]  /*af80*/  ISETP.GE.AND P3, PT, R43, R221, PT ;  /* 0x000000dd2b00720c */ /* 0x000fe40003f66270 */
[----:B-1----:R-:W-:Y:S02]  /*af90*/  FMNMX.FTZ R43, R49, R26, !PT ;  /* 0x0000001a312b7209 */ /* 0x002fe40007810000 */
[----:B------:R-:W-:Y:S02]  /*afa0*/  FSEL R248, R15, -INF , !P6 ;  /* 0xff8000000ff87808 */ /* 0x000fe40007000000 */
[----:B------:R-:W-:Y:S02]  /*afb0*/  FSEL R10, R10, -INF , P5 ;  /* 0xff8000000a0a7808 */ /* 0x000fe40002800000 */
[----:B------:R-:W-:-:S02]  /*afc0*/  FSEL R11, R11, -INF , P2 ;  /* 0xff8000000b0b7808 */ /* 0x000fc40001000000 */
[----:B------:R-:W-:Y:S02]  /*afd0*/  FSEL R252, R14, -INF , !P4 ;  /* 0xff8000000efc7808 */ /* 0x000fe40006000000 */
[-C--:B------:R-:W-:Y:S02]  /*afe0*/  ISETP.GE.AND P6, PT, R246, R222.reuse, PT ;  /* 0x000000def600720c */ /* 0x080fe40003fc6270 */
[----:B------:R-:W-:Y:S02]  /*aff0*/  ISETP.GE.AND P2, PT, R244, R222, PT ;  /* 0x000000def400720c */ /* 0x000fe40003f46270 */
[----:B------:R-:W-:Y:S01]  /*b000*/  ISETP.GE.AND P4, PT, R45, R221, PT ;  /* 0x000000dd2d00720c */ /* 0x000fe20003f86270 */
[----:B--2---:R-:W-:Y:S01]  /*b010*/  FMUL.FTZ R45, R36, R43 ;  /* 0x0000002b242d7220 */ /* 0x004fe20000410000 */
[----:B------:R-:W-:Y:S02]  /*b020*/  ISETP.GE.AND P5, PT, R246, R221, PT ;  /* 0x000000ddf600720c */ /* 0x000fe40003fa6270 */
[----:B------:R-:W-:Y:S01]  /*b030*/  FSEL R246, R10, -INF , !P3 ;  /* 0xff8000000af67808 */ /* 0x000fe20005800000 */
[----:B------:R-:W-:Y:S01]  /*b040*/  IMAD.MOV.U32 R57, RZ, RZ, R120 ;  /* 0x000000ffff397224 */ /* 0x000fe200078e0078 */
[----:B------:R-:W-:-:S02]  /*b050*/  FSETP.NEU.FTZ.AND P1, PT, R43, -INF , PT ;  /* 0xff8000002b00780b */ /* 0x000fc40003f3d000 */
[----:B------:R-:W-:Y:S02]  /*b060*/  ISETP.GE.AND P3, PT, R244, R221, PT ;  /* 0x000000ddf400720c */ /* 0x000fe40003f66270 */
[----:B------:R-:W-:Y:S02]  /*b070*/  FSEL R6, R6, -INF , P6 ;  /* 0xff80000006067808 */ /* 0x000fe40003000000 */
[----:B------:R-:W-:Y:S02]  /*b080*/  FSEL R7, R7, -INF , P2 ;  /* 0xff80000007077808 */ /* 0x000fe40001000000 */
[----:B------:R-:W-:Y:S02]  /*b090*/  FSEL R244, R11, -INF , !P4 ;  /* 0xff8000000bf47808 */ /* 0x000fe40006000000 */
[-C--:B------:R-:W-:Y:S02]  /*b0a0*/  ISETP.GE.AND P2, PT, R234, R222.reuse, PT ;  /* 0x000000deea00720c */ /* 0x080fe40003f46270 */
[----:B------:R-:W-:-:S02]  /*b0b0*/  ISETP.GE.AND P4, PT, R242, R222, PT ;  /* 0x000000def200720c */ /* 0x000fc40003f86270 */
[-C--:B------:R-:W-:Y:S02]  /*b0c0*/  ISETP.GE.AND P6, PT, R242, R221.reuse, PT ;  /* 0x000000ddf200720c */ /* 0x080fe40003fc6270 */
[----:B------:R-:W-:Y:S02]  /*b0d0*/  FSEL R45, R45, RZ, P1 ;  /* 0x000000ff2d2d7208 */ /* 0x000fe40000800000 */
[----:B------:R-:W-:Y:S02]  /*b0e0*/  FSEL R242, R6, -INF , !P5 ;  /* 0xff80000006f27808 */ /* 0x000fe40006800000 */
[----:B------:R-:W-:Y:S02]  /*b0f0*/  ISETP.GE.AND P5, PT, R234, R221, PT ;  /* 0x000000ddea00720c */ /* 0x000fe40003fa6270 */
[----:B------:R-:W-:Y:S02]  /*b100*/  FSEL R155, R155, -INF , P2 ;  /* 0xff8000009b9b7808 */ /* 0x000fe40001000000 */
[----:B------:R-:W-:-:S02]  /*b110*/  FSEL R234, R7, -INF , !P3 ;  /* 0xff80000007ea7808 */ /* 0x000fc40005800000 */
[----:B------:R-:W-:Y:S02]  /*b120*/  FSEL R154, R154, -INF , P4 ;  /* 0xff8000009a9a7808 */ /* 0x000fe40002000000 */
[-C--:B------:R-:W-:Y:S02]  /*b130*/  ISETP.GE.AND P2, PT, R57, R222.reuse, PT ;  /* 0x000000de3900720c */ /* 0x080fe40003f46270 */
[C---:B------:R-:W-:Y:S02]  /*b140*/  ISETP.GE.AND P3, PT, R64.reuse, R222, PT ;  /* 0x000000de4000720c */ /* 0x040fe40003f66270 */
[----:B------:R-:W-:Y:S01]  /*b150*/  ISETP.GE.AND P4, PT, R64, R221, PT ;  /* 0x000000dd4000720c */ /* 0x000fe20003f86270 */
[----:B------:R-:W-:Y:S02]  /*b160*/  IMAD.MOV.U32 R64, RZ, RZ, R116 ;  /* 0x000000ffff407224 */ /* 0x000fe400078e0074 */
[----:B------:R-:W-:Y:S01]  /*b170*/  FFMA.FTZ R116, R198, R36, -R45 ;  /* 0x00000024c6747223 */ /* 0x000fe2000001082d */
[----:B------:R-:W-:-:S02]  /*b180*/  FSEL R198, R154, -INF , !P6 ;  /* 0xff8000009ac67808 */ /* 0x000fc40007000000 */
[----:B------:R-:W-:Y:S02]  /*b190*/  FSEL R131, R131, -INF , P2 ;  /* 0xff80000083837808 */ /* 0x000fe40001000000 */
[----:B------:R-:W-:Y:S02]  /*b1a0*/  ISETP.GE.AND P6, PT, R57, R221, PT ;  /* 0x000000dd3900720c */ /* 0x000fe40003fc6270 */
[----:B------:R-:W-:Y:S01]  /*b1b0*/  ISETP.GE.AND P2, PT, R206, R222, PT ;  /* 0x000000dece00720c */ /* 0x000fe20003f46270 */
[----:B------:R-:W-:Y:S02]  /*b1c0*/  IMAD.MOV.U32 R65, RZ, RZ, R113 ;  /* 0x000000ffff417224 */ /* 0x000fe400078e0071 */
[-CC-:B------:R-:W-:Y:S01]  /*b1d0*/  FFMA.FTZ R120, R216, R36.reuse, -R45.reuse ;  /* 0x00000024d8787223 */ /* 0x180fe2000001082d */
[----:B------:R-:W-:Y:S01]  /*b1e0*/  FFMA.FTZ R113, R210, R36, -R45 ;  /* 0x00000024d2717223 */ /* 0x000fe2000001082d */
[----:B------:R-:W-:Y:S02]  /*b1f0*/  FSEL R216, R155, -INF , !P5 ;  /* 0xff8000009bd87808 */ /* 0x000fe40006800000 */
[----:B------:R-:W-:-:S02]  /*b200*/  ISETP.GE.AND P5, PT, R56, R222, PT ;  /* 0x000000de3800720c */ /* 0x000fc40003fa6270 */
[----:B------:R-:W-:Y:S02]  /*b210*/  FSEL R210, R131, -INF , !P6 ;  /* 0xff80000083d27808 */ /* 0x000fe40007000000 */
[----:B------:R-:W-:Y:S02]  /*b220*/  FSEL R127, R127, -INF , P2 ;  /* 0xff8000007f7f7808 */ /* 0x000fe40001000000 */
[-C--:B------:R-:W-:Y:S02]  /*b230*/  ISETP.GE.AND P6, PT, R204, R222.reuse, PT ;  /* 0x000000decc00720c */ /* 0x080fe40003fc6270 */
[----:B------:R-:W-:Y:S02]  /*b240*/  ISETP.GE.AND P2, PT, R200, R222, PT ;  /* 0x000000dec800720c */ /* 0x000fe40003f46270 */
[----:B------:R-:W-:Y:S01]  /*b250*/  FSEL R130, R130, -INF , P3 ;  /* 0xff80000082827808 */ /* 0x000fe20001800000 */
[----:B------:R-:W-:Y:S01]  /*b260*/  IMAD.MOV.U32 R60, RZ, RZ, R117 ;  /* 0x000000ffff3c7224 */ /* 0x000fe200078e0075 */
[----:B------:R-:W-:Y:S01]  /*b270*/  ISETP.GE.AND P3, PT, R56, R221, PT ;  /* 0x000000dd3800720c */ /* 0x000fe20003f66270 */
[----:B------:R-:W-:Y:S01]  /*b280*/  FFMA.FTZ R117, R212, R36, -R45 ;  /* 0x00000024d4757223 */ /* 0x000fe2000001082d */
[----:B------:R-:W-:-:S02]  /*b290*/  FSEL R126, R126, -INF , P5 ;  /* 0xff8000007e7e7808 */ /* 0x000fc40002800000 */
[-C--:B------:R-:W-:Y:S02]  /*b2a0*/  ISETP.GE.AND P5, PT, R204, R221.reuse, PT ;  /* 0x000000ddcc00720c */ /* 0x080fe40003fa6270 */
[----:B------:R-:W-:Y:S02]  /*b2b0*/  FSEL R122, R122, -INF , P6 ;  /* 0xff8000007a7a7808 */ /* 0x000fe40003000000 */
[----:B------:R-:W-:Y:S01]  /*b2c0*/  FSEL R123, R123, -INF , P2 ;  /* 0xff8000007b7b7808 */ /* 0x000fe20001000000 */
[----:B------:R-:W-:Y:S01]  /*b2d0*/  IMAD.MOV.U32 R56, RZ, RZ, R108 ;  /* 0x000000ffff387224 */ /* 0x000fe200078e006c */
[----:B------:R-:W-:Y:S02]  /*b2e0*/  FSEL R212, R130, -INF , !P4 ;  /* 0xff80000082d47808 */ /* 0x000fe40006000000 */
[----:B------:R-:W-:Y:S01]  /*b2f0*/  ISETP.GE.AND P2, PT, R188, R222, PT ;  /* 0x000000debc00720c */ /* 0x000fe20003f46270 */
[----:B------:R-:W-:Y:S01]  /*b300*/  FFMA.FTZ R108, R202, R36, -R45 ;  /* 0x00000024ca6c7223 */ /* 0x000fe2000001082d */
[----:B------:R-:W-:-:S02]  /*b310*/  ISETP.GE.AND P4, PT, R206, R221, PT ;  /* 0x000000ddce00720c */ /* 0x000fc40003f86270 */
[----:B------:R-:W-:Y:S02]  /*b320*/  FSEL R206, R126, -INF , !P3 ;  /* 0xff8000007ece7808 */ /* 0x000fe40005800000 */
[-C--:B------:R-:W-:Y:S02]  /*b330*/  ISETP.GE.AND P3, PT, R200, R221.reuse, PT ;  /* 0x000000ddc800720c */ /* 0x080fe40003f66270 */
[----:B------:R-:W-:Y:S02]  /*b340*/  FSEL R202, R122, -INF , !P5 ;  /* 0xff8000007aca7808 */ /* 0x000fe40006800000 */
[----:B------:R-:W-:Y:S02]  /*b350*/  ISETP.GE.AND P5, PT, R188, R221, PT ;  /* 0x000000ddbc00720c */ /* 0x000fe40003fa6270 */
[----:B------:R-:W-:Y:S01]  /*b360*/  FSEL R119, R119, -INF , P2 ;  /* 0xff80000077777808 */ /* 0x000fe20001000000 */
[----:B------:R-:W-:Y:S01]  /*b370*/  IMAD.MOV.U32 R57, RZ, RZ, R61 ;  /* 0x000000ffff397224 */ /* 0x000fe200078e003d */
[----:B------:R-:W-:-:S02]  /*b380*/  FSEL R204, R127, -INF , !P4 ;  /* 0xff8000007fcc7808 */ /* 0x000fc40006000000 */
[CC--:B------:R-:W-:Y:S02]  /*b390*/  ISETP.GE.AND P4, PT, R190.reuse, R222.reuse, PT ;  /* 0x000000debe00720c */ /* 0x0c0fe40003f86270 */
[----:B------:R-:W-:Y:S02]  /*b3a0*/  ISETP.GE.AND P6, PT, R190, R221, PT ;  /* 0x000000ddbe00720c */ /* 0x000fe40003fc6270 */
[----:B------:R-:W-:Y:S02]  /*b3b0*/  FSEL R200, R123, -INF , !P3 ;  /* 0xff8000007bc87808 */ /* 0x000fe40005800000 */
[-C--:B------:R-:W-:Y:S02]  /*b3c0*/  ISETP.GE.AND P3, PT, R178, R222.reuse, PT ;  /* 0x000000deb200720c */ /* 0x080fe40003f66270 */
[----:B------:R-:W-:Y:S02]  /*b3d0*/  ISETP.GE.AND P2, PT, R174, R222, PT ;  /* 0x000000deae00720c */ /* 0x000fe40003f46270 */
[----:B------:R-:W-:Y:S01]  /*b3e0*/  FSEL R190, R119, -INF , !P5 ;  /* 0xff80000077be7808 */ /* 0x000fe20006800000 */
[----:B------:R-:W-:Y:S01]  /*b3f0*/  FFMA.FTZ R6, R57, R36, -R45 ;  /* 0x0000002439067223 */ /* 0x000fe2000001082d */
[----:B------:R-:W-:Y:S01]  /*b400*/  ISETP.GE.AND P5, PT, R42, R222, PT ;  /* 0x000000de2a00720c */ /* 0x000fe20003fa6270 */
[----:B------:R-:W-:Y:S01]  /*b410*/  IMAD.MOV.U32 R61, RZ, RZ, R64 ;  /* 0x000000ffff3d7224 */ /* 0x000fe200078e0040 */
[----:B------:R-:W-:Y:S01]  /*b420*/  FSEL R118, R118, -INF , P4 ;  /* 0xff80000076767808 */ /* 0x000fe20002000000 */
[----:B------:R-:W-:Y:S01]  /*b430*/  IMAD.MOV.U32 R64, RZ, RZ, R101 ;  /* 0x000000ffff407224 */ /* 0x000fe200078e0065 */
[----:B------:R-:W-:-:S02]  /*b440*/  FSEL R114, R114, -INF , P3 ;  /* 0xff80000072727808 */ /* 0x000fc40001800000 */
[----:B------:R-:W-:Y:S01]  /*b450*/  FSEL R115, R115, -INF , P2 ;  /* 0xff80000073737808 */ /* 0x000fe20001000000 */
[----:B------:R-:W-:Y:S01]  /*b460*/  FFMA.FTZ R101, R194, R36, -R45 ;  /* 0x00000024c2657223 */ /* 0x000fe2000001082d */
[-C--:B------:R-:W-:Y:S02]  /*b470*/  ISETP.GE.AND P3, PT, R42, R221.reuse, PT ;  /* 0x000000dd2a00720c */ /* 0x080fe40003f66270 */
[----:B------:R-:W-:Y:S01]  /*b480*/  ISETP.GE.AND P2, PT, R44, R222, PT ;  /* 0x000000de2c00720c */ /* 0x000fe20003f46270 */
[----:B------:R1:W-:Y:S01]  /*b490*/  MUFU.EX2 R42, R6 ;  /* 0x00000006002a7308 */ /* 0x0003e20000000800 */
[----:B------:R-:W-:Y:S02]  /*b4a0*/  FSEL R110, R110, -INF , P5 ;  /* 0xff8000006e6e7808 */ /* 0x000fe40002800000 */
[----:B------:R-:W-:Y:S02]  /*b4b0*/  FSEL R194, R118, -INF , !P6 ;  /* 0xff80000076c27808 */ /* 0x000fe40007000000 */
[----:B------:R-:W-:-:S02]  /*b4c0*/  ISETP.GE.AND P4, PT, R178, R221, PT ;  /* 0x000000ddb200720c */ /* 0x000fc40003f86270 */
[-C--:B------:R-:W-:Y:S01]  /*b4d0*/  ISETP.GE.AND P6, PT, R174, R221.reuse, PT ;  /* 0x000000ddae00720c */ /* 0x080fe20003fc6270 */
[--C-:B------:R-:W-:Y:S01]  /*b4e0*/  FFMA.FTZ R7, R180, R36, -R45.reuse ;  /* 0x00000024b4077223 */ /* 0x100fe2000001082d */
[----:B------:R-:W-:Y:S02]  /*b4f0*/  FSEL R111, R111, -INF , P2 ;  /* 0xff8000006f6f7808 */ /* 0x000fe40001000000 */
[----:B------:R-:W-:Y:S02]  /*b500*/  FSEL R178, R110, -INF , !P3 ;  /* 0xff8000006eb27808 */ /* 0x000fe40005800000 */
[C---:B------:R-:W-:Y:S01]  /*b510*/  ISETP.GE.AND P2, PT, R47.reuse, R222, PT ;  /* 0x000000de2f00720c */ /* 0x040fe20003f46270 */
[----:B-1----:R-:W-:Y:S01]  /*b520*/  FFMA.FTZ R6, R56, R36, -R45 ;  /* 0x0000002438067223 */ /* 0x002fe2000001082d */
[----:B------:R-:W-:Y:S02]  /*b530*/  ISETP.GE.AND P3, PT, R47, R221, PT ;  /* 0x000000dd2f00720c */ /* 0x000fe40003f66270 */
[----:B------:R-:W-:Y:S01]  /*b540*/  FSEL R188, R114, -INF , !P4 ;  /* 0xff80000072bc7808 */ /* 0x000fe20006000000 */
[----:B------:R1:W-:Y:S01]  /*b550*/  MUFU.EX2 R47, R6 ;  /* 0x00000006002f7308 */ /* 0x0003e20000000800 */
[----:B------:R-:W-:-:S02]  /*b560*/  FSEL R180, R115, -INF , !P6 ;  /* 0xff80000073b47808 */ /* 0x000fc40007000000 */
[----:B------:R-:W-:Y:S02]  /*b570*/  ISETP.GE.AND P4, PT, R44, R221, PT ;  /* 0x000000dd2c00720c */ /* 0x000fe40003f86270 */
[----:B------:R-:W-:-:S03]  /*b580*/  ISETP.GE.AND P6, PT, R172, R222, PT ;  /* 0x000000deac00720c */ /* 0x000fc60003fc6270 */
[----:B------:R2:W-:Y:S01]  /*b590*/  MUFU.EX2 R44, R7 ;  /* 0x00000007002c7308 */ /* 0x0005e20000000800 */
[----:B------:R-:W-:Y:S02]  /*b5a0*/  FSEL R174, R111, -INF , !P4 ;  /* 0xff8000006fae7808 */ /* 0x000fe40006000000 */
[----:B------:R-:W-:Y:S02]  /*b5b0*/  FSEL R106, R106, -INF , P6 ;  /* 0xff8000006a6a7808 */ /* 0x000fe40003000000 */
[----:B-1----:R-:W-:Y:S02]  /*b5c0*/  FMNMX3.FTZ R6, R0, R158, R161, !PT ;  /* 0x0000009e00067276 */ /* 0x002fe400078100a1 */
[----:B------:R-:W-:Y:S02]  /*b5d0*/  ISETP.GE.AND P4, PT, R46, R222, PT ;  /* 0x000000de2e00720c */ /* 0x000fe40003f86270 */
[----:B------:R-:W-:Y:S01]  /*b5e0*/  FMNMX3.FTZ R6, R6, R163, R165, !PT ;  /* 0x000000a306067276 */ /* 0x000fe200078100a5 */
[----:B--2---:R-:W-:Y:S01]  /*b5f0*/  FFMA.FTZ R7, R61, R36, -R45 ;  /* 0x000000243d077223 */ /* 0x004fe2000001082d */
[----:B------:R-:W-:-:S03]  /*b600*/  ISETP.GE.AND P6, PT, R46, R221, PT ;  /* 0x000000dd2e00720c */ /* 0x000fc60003fc6270 */
[----:B------:R1:W-:Y:S02]  /*b610*/  MUFU.EX2 R46, R7 ;  /* 0x00000007002e7308 */ /* 0x0003e40000000800 */
[----:B-1----:R-:W-:-:S04]  /*b620*/  FMNMX3.FTZ R7, R6, R9, R8, !PT ;  /* 0x0000000906077276 */ /* 0x002fc80007810008 */
        /* <DEDUP_REMOVED lines=9> */
[----:B------:R-:W-:Y:S02]  /*b6c0*/  FMNMX3.FTZ R7, R7, R212, R210, !PT ;  /* 0x000000d407077276 */ /* 0x000fe400078100d2 */
[----:B------:R-:W-:Y:S02]  /*b6d0*/  FSEL R107, R107, -INF , P2 ;  /* 0xff8000006b6b7808 */ /* 0x000fe40001000000 */
[----:B------:R-:W-:Y:S02]  /*b6e0*/  ISETP.GE.AND P2, PT, R170, R222, PT ;  /* 0x000000deaa00720c */ /* 0x000fe40003f46270 */
[----:B------:R-:W-:-:S02]  /*b6f0*/  FMNMX3.FTZ R7, R7, R206, R204, !PT ;  /* 0x000000ce07077276 */ /* 0x000fc400078100cc */
[----:B------:R-:W-:Y:S02]  /*b700*/  FSEL R172, R106, -INF , !P5 ;  /* 0xff8000006aac7808 */ /* 0x000fe40006800000 */
[----:B------:R-:W-:Y:S02]  /*b710*/  ISETP.GE.AND P5, PT, R170, R221, PT ;  /* 0x000000ddaa00720c */ /* 0x000fe40003fa6270 */
[----:B------:R-:W-:Y:S02]  /*b720*/  FSEL R103, R103, -INF , P2 ;  /* 0xff80000067677808 */ /* 0x000fe40001000000 */
[----:B------:R-:W-:Y:S02]  /*b730*/  FSEL R170, R107, -INF , !P3 ;  /* 0xff8000006baa7808 */ /* 0x000fe40005800000 */
[----:B------:R-:W-:Y:S02]  /*b740*/  ISETP.GE.AND P2, PT, R162, R222, PT ;  /* 0x000000dea200720c */ /* 0x000fe40003f46270 */
[----:B------:R-:W-:-:S02]  /*b750*/  FMNMX3.FTZ R7, R7, R202, R200, !PT ;  /* 0x000000ca07077276 */ /* 0x000fc400078100c8 */
[----:B------:R-:W-:Y:S02]  /*b760*/  ISETP.GE.AND P3, PT, R168, R222, PT ;  /* 0x000000dea800720c */ /* 0x000fe40003f66270 */
[----:B------:R-:W-:Y:S02]  /*b770*/  FSEL R102, R102, -INF , P4 ;  /* 0xff80000066667808 */ /* 0x000fe40002000000 */
[----:B------:R-:W-:Y:S02]  /*b780*/  ISETP.GE.AND P4, PT, R168, R221, PT ;  /* 0x000000dda800720c */ /* 0x000fe40003f86270 */
[----:B------:R-:W-:Y:S02]  /*b790*/  FSEL R99, R99, -INF , P2 ;  /* 0xff80000063637808 */ /* 0x000fe40001000000 */
[----:B------:R-:W-:Y:S02]  /*b7a0*/  FMNMX3.FTZ R7, R7, R194, R190, !PT ;  /* 0x000000c207077276 */ /* 0x000fe400078100be */
[----:B------:R-:W-:-:S02]  /*b7b0*/  FSEL R168, R102, -INF , !P6 ;  /* 0xff80000066a87808 */ /* 0x000fc40007000000 */
[----:B------:R-:W-:Y:S02]  /*b7c0*/  FSEL R98, R98, -INF , P3 ;  /* 0xff80000062627808 */ /* 0x000fe40001800000 */
[-C--:B------:R-:W-:Y:S02]  /*b7d0*/  ISETP.GE.AND P2, PT, R156, R222.reuse, PT ;  /* 0x000000de9c00720c */ /* 0x080fe40003f46270 */
        /* <DEDUP_REMOVED lines=11> */
[----:B------:R-:W-:Y:S02]  /*b890*/  FMNMX3.FTZ R7, R7, R178, R174, !PT ;  /* 0x000000b207077276 */ /* 0x000fe400078100ae */
[----:B------:R-:W-:Y:S01]  /*b8a0*/  FSEL R94, R94, -INF , P5 ;  /* 0xff8000005e5e7808 */ /* 0x000fe20002800000 */
[----:B------:R-:W-:Y:S01]  /*b8b0*/  FFMA.FTZ R53, R64, R36, -R45 ;  /* 0x0000002440357223 */ /* 0x000fe2000001082d */
[----:B------:R-:W-:Y:S01]  /*b8c0*/  FSEL R91, R91, -INF , P2 ;  /* 0xff8000005b5b7808 */ /* 0x000fe20001000000 */
[----:B------:R-:W-:Y:S01]  /*b8d0*/  IMAD.MOV.U32 R64, RZ, RZ, R152 ;  /* 0x000000ffff407224 */ /* 0x000fe200078e0098 */
[----:B------:R-:W-:Y:S02]  /*b8e0*/  ISETP.GE.AND P2, PT, R183, R222, PT ;  /* 0x000000deb700720c */ /* 0x000fe40003f46270 */
[----:B------:R-:W-:-:S02]  /*b8f0*/  ISETP.GE.AND P5, PT, R199, R221, PT ;  /* 0x000000ddc700720c */ /* 0x000fc40003fa6270 */
[----:B------:R-:W-:Y:S02]  /*b900*/  FSEL R130, R95, -INF , !P4 ;  /* 0xff8000005f827808 */ /* 0x000fe40006000000 */
[----:B------:R-:W-:Y:S02]  /*b910*/  FSEL R90, R90, -INF , P6 ;  /* 0xff8000005a5a7808 */ /* 0x000fe40003000000 */
[----:B------:R-:W-:Y:S02]  /*b920*/  FMNMX3.FTZ R7, R7, R172, R170, !PT ;  /* 0x000000ac07077276 */ /* 0x000fe400078100aa */
[----:B------:R-:W-:Y:S02]  /*b930*/  FSEL R152, R94, -INF , !P3 ;  /* 0xff8000005e987808 */ /* 0x000fe40005800000 */
[----:B------:R-:W-:Y:S02]  /*b940*/  ISETP.GE.AND P4, PT, R191, R222, PT ;  /* 0x000000debf00720c */ /* 0x000fe40003f86270 */
[----:B------:R-:W-:Y:S01]  /*b950*/  ISETP.GE.AND P3, PT, R193, R221, PT ;  /* 0x000000ddc100720c */ /* 0x000fe20003f66270 */
[----:B------:R-:W-:Y:S01]  /*b960*/  FFMA.FTZ R52, R68, R36, -R45 ;  /* 0x0000002444347223 */ /* 0x000fe2000001082d */
[----:B------:R-:W-:Y:S01]  /*b970*/  FSEL R87, R87, -INF , P2 ;  /* 0xff80000057577808 */ /* 0x000fe20001000000 */
[----:B------:R-:W-:Y:S01]  /*b980*/  IMAD.MOV.U32 R68, RZ, RZ, R124 ;  /* 0x000000ffff447224 */ /* 0x000fe200078e007c */
[----:B------:R-:W-:-:S02]  /*b990*/  FSEL R126, R90, -INF , !P5 ;  /* 0xff8000005a7e7808 */ /* 0x000fc40006800000 */
[----:B------:R-:W-:Y:S02]  /*b9a0*/  ISETP.GE.AND P2, PT, R171, R222, PT ;  /* 0x000000deab00720c */ /* 0x000fe40003f46270 */
[----:B------:R-:W-:Y:S02]  /*b9b0*/  FMNMX3.FTZ R7, R7, R168, R162, !PT ;  /* 0x000000a807077276 */ /* 0x000fe400078100a2 */
[-C--:B------:R-:W-:Y:S02]  /*b9c0*/  ISETP.GE.AND P6, PT, R191, R221.reuse, PT ;  /* 0x000000ddbf00720c */ /* 0x080fe40003fc6270 */
[----:B------:R-:W-:Y:S02]  /*b9d0*/  ISETP.GE.AND P5, PT, R183, R221, PT ;  /* 0x000000ddb700720c */ /* 0x000fe40003fa6270 */
[----:B------:R-:W-:Y:S02]  /*b9e0*/  FSEL R86, R86, -INF , P4 ;  /* 0xff80000056567808 */ /* 0x000fe40002000000 */
[----:B------:R-:W-:-:S02]  /*b9f0*/  FSEL R124, R91, -INF , !P3 ;  /* 0xff8000005b7c7808 */ /* 0x000fc40005800000 */
[----:B------:R-:W-:Y:S02]  /*ba00*/  ISETP.GE.AND P3, PT, R177, R222, PT ;  /* 0x000000deb100720c */ /* 0x000fe40003f66270 */
[----:B------:R-:W-:Y:S02]  /*ba10*/  FSEL R83, R83, -INF , P2 ;  /* 0xff80000053537808 */ /* 0x000fe40001000000 */
[----:B------:R-:W-:Y:S02]  /*ba20*/  FMNMX3.FTZ R7, R7, R160, R156, !PT ;  /* 0x000000a007077276 */ /* 0x000fe4000781009c */
[----:B------:R-:W-:Y:S02]  /*ba30*/  FSEL R122, R86, -INF , !P6 ;  /* 0xff800000567a7808 */ /* 0x000fe40007000000 */
[----:B------:R-:W-:Y:S02]  /*ba40*/  FSEL R118, R87, -INF , !P5 ;  /* 0xff80000057767808 */ /* 0x000fe40006800000 */
[----:B------:R-:W-:-:S02]  /*ba50*/  ISETP.GE.AND P2, PT, R64, R222, PT ;  /* 0x000000de4000720c */ /* 0x000fc40003f46270 */
[-C--:B------:R-:W-:Y:S02]  /*ba60*/  ISETP.GE.AND P6, PT, R171, R221.reuse, PT ;  /* 0x000000ddab00720c */ /* 0x080fe40003fc6270 */
[----:B------:R-:W-:Y:S02]  /*ba70*/  ISETP.GE.AND P5, PT, R169, R222, PT ;  /* 0x000000dea900720c */ /* 0x000fe40003fa6270 */
[----:B------:R-:W-:Y:S02]  /*ba80*/  ISETP.GE.AND P4, PT, R177, R221, PT ;  /* 0x000000ddb100720c */ /* 0x000fe40003f86270 */
[----:B------:R-:W-:Y:S02]  /*ba90*/  FSEL R82, R82, -INF , P3 ;  /* 0xff80000052527808 */ /* 0x000fe40001800000 */
[----:B------:R-:W-:Y:S02]  /*baa0*/  FMNMX3.FTZ R7, R7, R152, R130, !PT ;  /* 0x0000009807077276 */ /* 0x000fe40007810082 */
[----:B------:R-:W-:-:S02]  /*bab0*/  FSEL R79, R79, -INF , P2 ;  /* 0xff8000004f4f7808 */ /* 0x000fc40001000000 */
[----:B------:R-:W-:Y:S02]  /*bac0*/  ISETP.GE.AND P3, PT, R169, R221, PT ;  /* 0x000000dda900720c */ /* 0x000fe40003f66270 */
[----:B------:R-:W-:Y:S02]  /*bad0*/  FSEL R110, R83, -INF , !P6 ;  /* 0xff800000536e7808 */ /* 0x000fe40007000000 */
[----:B------:R-:W-:Y:S02]  /*bae0*/  FSEL R78, R78, -INF , P5 ;  /* 0xff8000004e4e7808 */ /* 0x000fe40002800000 */
[-C--:B------:R-:W-:Y:S02]  /*baf0*/  ISETP.GE.AND P2, PT, R104, R222.reuse, PT ;  /* 0x000000de6800720c */ /* 0x080fe40003f46270 */
[----:B------:R-:W-:Y:S02]  /*bb00*/  FSEL R114, R82, -INF , !P4 ;  /* 0xff80000052727808 */ /* 0x000fe40006000000 */
[----:B------:R-:W-:-:S02]  /*bb10*/  ISETP.GE.AND P6, PT, R68, R222, PT ;  /* 0x000000de4400720c */ /* 0x000fc40003fc6270 */
[-C--:B------:R-:W-:Y:S02]  /*bb20*/  ISETP.GE.AND P4, PT, R64, R221.reuse, PT ;  /* 0x000000dd4000720c */ /* 0x080fe40003f86270 */
[----:B------:R-:W-:Y:S02]  /*bb30*/  FMNMX3.FTZ R7, R7, R126, R124, !PT ;  /* 0x0000007e07077276 */ /* 0x000fe4000781007c */
[----:B------:R-:W-:Y:S02]  /*bb40*/  FSEL R106, R78, -INF , !P3 ;  /* 0xff8000004e6a7808 */ /* 0x000fe40005800000 */
[----:B------:R-:W-:Y:S02]  /*bb50*/  FSEL R75, R75, -INF , P2 ;  /* 0xff8000004b4b7808 */ /* 0x000fe40001000000 */
[-C--:B------:R-:W-:Y:S02]  /*bb60*/  ISETP.GE.AND P5, PT, R68, R221.reuse, PT ;  /* 0x000000dd4400720c */ /* 0x080fe40003fa6270 */
[----:B------:R-:W-:-:S02]  /*bb70*/  ISETP.GE.AND P3, PT, R104, R221, PT ;  /* 0x000000dd6800720c */ /* 0x000fc40003f66270 */
[----:B------:R-:W-:Y:S02]  /*bb80*/  FSEL R74, R74, -INF , P6 ;  /* 0xff8000004a4a7808 */ /* 0x000fe40003000000 */
[----:B------:R-:W-:Y:S01]  /*bb90*/  ISETP.GE.AND P2, PT, R73, R222, PT ;  /* 0x000000de4900720c */ /* 0x000fe20003f46270 */
[----:B------:R-:W-:Y:S01]  /*bba0*/  IMAD.MOV.U32 R35, RZ, RZ, R69 ;  /* 0x000000ffff237224 */ /* 0x000fe200078e0045 */
[----:B------:R-:W-:Y:S02]  /*bbb0*/  FSEL R104, R79, -INF , !P4 ;  /* 0xff8000004f687808 */ /* 0x000fe40006000000 */
[----:B------:R-:W-:Y:S02]  /*bbc0*/  FMNMX3.FTZ R7, R7, R122, R118, !PT ;  /* 0x0000007a07077276 */ /* 0x000fe40007810076 */
[C---:B------:R-:W-:Y:S02]  /*bbd0*/  ISETP.GE.AND P4, PT, R72.reuse, R222, PT ;  /* 0x000000de4800720c */ /* 0x040fe40003f86270 */
[----:B------:R-:W-:-:S02]  /*bbe0*/  ISETP.GE.AND P6, PT, R72, R221, PT ;  /* 0x000000dd4800720c */ /* 0x000fc40003fc6270 */
[----:B------:R-:W-:Y:S02]  /*bbf0*/  FSEL R72, R74, -INF , !P5 ;  /* 0xff8000004a487808 */ /* 0x000fe40006800000 */
[----:B------:R-:W-:Y:S02]  /*bc00*/  FSEL R71, R71, -INF , P2 ;  /* 0xff80000047477808 */ /* 0x000fe40001000000 */
[----:B------:R-:W-:Y:S02]  /*bc10*/  ISETP.GE.AND P5, PT, R73, R221, PT ;  /* 0x000000dd4900720c */ /* 0x000fe40003fa6270 */
[----:B------:R-:W-:Y:S02]  /*bc20*/  ISETP.GE.AND P2, PT, R77, R222, PT ;  /* 0x000000de4d00720c */ /* 0x000fe40003f46270 */
[----:B------:R-:W-:Y:S02]  /*bc30*/  FMNMX3.FTZ R7, R7, R114, R110, !PT ;  /* 0x0000007207077276 */ /* 0x000fe4000781006e */
[----:B------:R-:W-:-:S02]  /*bc40*/  FSEL R73, R75, -INF , !P3 ;  /* 0xff8000004b497808 */ /* 0x000fc40005800000 */
[----:B------:R-:W-:Y:S02]  /*bc50*/  FSEL R70, R70, -INF , P4 ;  /* 0xff80000046467808 */ /* 0x000fe40002000000 */
[----:B------:R-:W-:Y:S02]  /*bc60*/  ISETP.GE.AND P3, PT, R35, R222, PT ;  /* 0x000000de2300720c */ /* 0x000fe40003f66270 */
[----:B------:R-:W-:Y:S02]  /*bc70*/  FSEL R71, R71, -INF , !P5 ;  /* 0xff80000047477808 */ /* 0x000fe40006800000 */
[----:B------:R-:W-:Y:S02]  /*bc80*/  FSEL R67, R67, -INF , P2 ;  /* 0xff80000043437808 */ /* 0x000fe40001000000 */
[----:B------:R-:W-:Y:S02]  /*bc90*/  FMNMX3.FTZ R7, R7, R106, R104, !PT ;  /* 0x0000006a07077276 */ /* 0x000fe40007810068 */
[----:B------:R-:W-:-:S02]  /*bca0*/  FSEL R74, R70, -INF , !P6 ;  /* 0xff800000464a7808 */ /* 0x000fc40007000000 */
[-C--:B------:R-:W-:Y:S02]  /*bcb0*/  ISETP.GE.AND P5, PT, R76, R222.reuse, PT ;  /* 0x000000de4c00720c */ /* 0x080fe40003fa6270 */
[----:B------:R-:W-:Y:S02]  /*bcc0*/  ISETP.GE.AND P2, PT, R97, R222, PT ;  /* 0x000000de6100720c */ /* 0x000fe40003f46270 */
[-C--:B------:R-:W-:Y:S02]  /*bcd0*/  ISETP.GE.AND P4, PT, R35, R221.reuse, PT ;  /* 0x000000dd2300720c */ /* 0x080fe40003f86270 */
[----:B------:R-:W-:Y:S02]  /*bce0*/  ISETP.GE.AND P6, PT, R77, R221, PT ;  /* 0x000000dd4d00720c */ /* 0x000fe40003fc6270 */
[----:B------:R-:W-:Y:S02]  /*bcf0*/  FSEL R66, R66, -INF , P3 ;  /* 0xff80000042427808 */ /* 0x000fe40001800000 */
[----:B------:R-:W-:-:S02]  /*bd00*/  FMNMX3.FTZ R7, R7, R72, R73, !PT ;  /* 0x0000004807077276 */ /* 0x000fc40007810049 */
[----:B------:R-:W-:Y:S02]  /*bd10*/  ISETP.GE.AND P3, PT, R76, R221, PT ;  /* 0x000000dd4c00720c */ /* 0x000fe40003f66270 */
[----:B------:R-:W-:Y:S02]  /*bd20*/  FSEL R62, R62, -INF , P5 ;  /* 0xff8000003e3e7808 */ /* 0x000fe40002800000 */
[----:B------:R-:W-:Y:S02]  /*bd30*/  FSEL R63, R63, -INF , P2 ;  /* 0xff8000003f3f7808 */ /* 0x000fe40001000000 */
[----:B------:R-:W-:Y:S02]  /*bd40*/  FSEL R76, R66, -INF , !P4 ;  /* 0xff800000424c7808 */ /* 0x000fe40006000000 */
[----:B------:R-:W-:Y:S02]  /*bd50*/  FSEL R67, R67, -INF , !P6 ;  /* 0xff80000043437808 */ /* 0x000fe40007000000 */
[----:B------:R-:W-:-:S02]  /*bd60*/  ISETP.GE.AND P2, PT, R81, R222, PT ;  /* 0x000000de5100720c */ /* 0x000fc40003f46270 */
[-C--:B------:R-:W-:Y:S02]  /*bd70*/  ISETP.GE.AND P4, PT, R97, R221.reuse, PT ;  /* 0x000000dd6100720c */ /* 0x080fe40003f86270 */
[----:B------:R-:W-:Y:S02]  /*bd80*/  ISETP.GE.AND P6, PT, R96, R222, PT ;  /* 0x000000de6000720c */ /* 0x000fe40003fc6270 */
[----:B------:R-:W-:Y:S02]  /*bd90*/  FMNMX3.FTZ R6, R7, R74, R71, !PT ;  /* 0x0000004a07067276 */ /* 0x000fe40007810047 */
        /* <DEDUP_REMOVED lines=8> */
[----:B------:R-:W-:-:S02]  /*be20*/  FMNMX3.FTZ R6, R6, R76, R67, !PT ;  /* 0x0000004c06067276 */ /* 0x000fc40007810043 */
[-C--:B------:R-:W-:Y:S02]  /*be30*/  ISETP.GE.AND P6, PT, R80, R221.reuse, PT ;  /* 0x000000dd5000720c */ /* 0x080fe40003fc6270 */
[----:B------:R-:W-:Y:S02]  /*be40*/  FSEL R59, R59, -INF , !P3 ;  /* 0xff8000003b3b7808 */ /* 0x000fe40005800000 */
[----:B------:R-:W-:Y:S02]  /*be50*/  FSEL R80, R58, -INF , !P5 ;  /* 0xff8000003a507808 */ /* 0x000fe40006800000 */
[----:B------:R-:W-:Y:S02]  /*be60*/  ISETP.GE.AND P3, PT, R89, R222, PT ;  /* 0x000000de5900720c */ /* 0x000fe40003f66270 */
[----:B------:R-:W-:Y:S02]  /*be70*/  FSEL R55, R55, -INF , P2 ;  /* 0xff80000037377808 */ /* 0x000fe40001000000 */
[----:B------:R-:W-:-:S02]  /*be80*/  ISETP.GE.AND P5, PT, R93, R221, PT ;  /* 0x000000dd5d00720c */ /* 0x000fc40003fa6270 */
[----:B------:R-:W-:Y:S02]  /*be90*/  FSEL R54, R54, -INF , P4 ;  /* 0xff80000036367808 */ /* 0x000fe40002000000 */
[----:B------:R-:W-:Y:S02]  /*bea0*/  ISETP.GE.AND P2, PT, R85, R222, PT ;  /* 0x000000de5500720c */ /* 0x000fe40003f46270 */
[----:B------:R-:W-:Y:S01]  /*beb0*/  FMNMX3.FTZ R6, R6, R78, R63, !PT ;  /* 0x0000004e06067276 */ /* 0x000fe2000781003f */
[----:B------:R-:W-:Y:S01]  /*bec0*/  FFMA.FTZ R99, R100, R36, -R45 ;  /* 0x0000002464637223 */ /* 0x000fe2000001082d */
[----:B------:R-:W-:Y:S02]  /*bed0*/  FSEL R98, R50, -INF , P3 ;  /* 0xff80000032627808 */ /* 0x000fe40001800000 */
[-C--:B------:R-:W-:Y:S02]  /*bee0*/  ISETP.GE.AND P4, PT, R89, R221.reuse, PT ;  /* 0x000000dd5900720c */ /* 0x080fe40003f86270 */
[----:B------:R-:W-:-:S02]  /*bef0*/  ISETP.GE.AND P3, PT, R85, R221, PT ;  /* 0x000000dd5500720c */ /* 0x000fc40003f66270 */
[----:B------:R-:W-:Y:S02]  /*bf00*/  FSEL R51, R51, -INF , P2 ;  /* 0xff80000033337808 */ /* 0x000fe40001000000 */
[----:B------:R-:W-:Y:S02]  /*bf10*/  FSEL R102, R54, -INF , !P6 ;  /* 0xff80000036667808 */ /* 0x000fe40007000000 */
[----:B------:R-:W-:Y:S02]  /*bf20*/  FSEL R100, R55, -INF , !P5 ;  /* 0xff80000037647808 */ /* 0x000fe40006800000 */
[----:B------:R-:W-:Y:S02]  /*bf30*/  FMNMX3.FTZ R7, R6, R80, R59, !PT ;  /* 0x0000005006077276 */ /* 0x000fe4000781003b */
[----:B------:R-:W-:Y:S02]  /*bf40*/  FSEL R98, R98, -INF , !P4 ;  /* 0xff80000062627808 */ /* 0x000fe40006000000 */
[----:B------:R-:W-:-:S02]  /*bf50*/  FSEL R96, R51, -INF , !P3 ;  /* 0xff80000033607808 */ /* 0x000fc40005800000 */
        /* <DEDUP_REMOVED lines=9> */
[-C--:B------:R-:W-:Y:S01]  /*bff0*/  FFMA.FTZ R54, R4, R36.reuse, -R45 ;  /* 0x0000002404367223 */ /* 0x080fe2000001082d */
[----:B------:R-:W-:Y:S02]  /*c000*/  VIADD R10, R21, 0x5000 ;  /* 0x00005000150a7836 */ /* 0x000fe40000000000 */
[----:B------:R-:W-:Y:S01]  /*c010*/  FADD.FTZ R125, R20, -R125 ;  /* 0x8000007d147d7221 */ /* 0x000fe20000010000 */
        /* <DEDUP_REMOVED lines=9> */
[-CC-:B------:R-:W-:Y:S01]  /*c0b0*/  FFMA.FTZ R164, R158, R36.reuse, -R55.reuse ;  /* 0x000000249ea47223 */ /* 0x180fe20000010837 */
[----:B------:R-:W-:Y:S02]  /*c0c0*/  @P1 VIADD R0, R10, 0xffffffe0 ;  /* 0xffffffe00a001836 */ /* 0x000fe40000000000 */
        /* <DEDUP_REMOVED lines=53> */
[----:B------:R-:W1:Y:S01]  /*c420*/  MUFU.EX2 R109, R109 ;  /* 0x0000006d006d7308 */ /* 0x000e620000000800 */
        /* <DEDUP_REMOVED lines=8> */
[----:B--2---:R-:W-:Y:S01]  /*c4b0*/  HMMA.16816.F32.BF16 R136, R12, R8, R136 ;  /* 0x000000080c88723c */ /* 0x004fe20000041888 */
[-C--:B------:R-:W-:Y:S01]  /*c4c0*/  FFMA.FTZ R95, R33, R36.reuse, -R45 ;  /* 0x00000024215f7223 */ /* 0x080fe2000001082d */
[----:B------:R-:W-:Y:S01]  /*c4d0*/  FFMA.FTZ R20, R32, R36, -R55 ;  /* 0x0000002420147223 */ /* 0x000fe20000010837 */
[----:B-1----:R-:W-:-:S05]  /*c4e0*/  F2FP.BF16.F32.PACK_AB R32, R109, R112 ;  /* 0x000000706d20723e */ /* 0x002fca00000010ff */
[----:B------:R-:W-:Y:S01]  /*c4f0*/  HMMA.16816.F32.BF16 R12, R12, R10, R132 ;  /* 0x0000000a0c0c723c */ /* 0x000fe20000041884 */
[----:B------:R-:W1:Y:S01]  /*c500*/  LDSM.16.MT88.4 R8, [R21+0x5800] ;  /* 0x005800001508783b */ /* 0x000e620000004200 */
[----:B----4-:R-:W-:Y:S02]  /*c510*/  F2FP.BF16.F32.PACK_AB R33, R107, R154 ;  /* 0x0000009a6b21723e */ /* 0x010fe400000010ff */
[----:B-----5:R-:W-:Y:S02]  /*c520*/  F2FP.BF16.F32.PACK_AB R34, R108, R105 ;  /* 0x000000696c22723e */ /* 0x020fe400000010ff */
[----:B---3--:R-:W-:Y:S01]  /*c530*/  F2FP.BF16.F32.PACK_AB R35, R140, R115 ;  /* 0x000000738c23723e */ /* 0x008fe200000010ff */
[-CC-:B------:R-:W-:Y:S01]  /*c540*/  FFMA.FTZ R127, R159, R36.reuse, -R55.reuse ;  /* 0x000000249f7f7223 */ /* 0x180fe20000010837 */
[-CC-:B------:R-:W-:Y:S01]  /*c550*/  FFMA.FTZ R131, R157, R36.reuse, -R55.reuse ;  /* 0x000000249d837223 */ /* 0x180fe20000010837 */
[----:B------:R-:W-:-:S04]  /*c560*/  FFMA.FTZ R132, R153, R36, -R55 ;  /* 0x0000002499847223 */ /* 0x000fc80000010837 */
        /* <DEDUP_REMOVED lines=20> */
[----:B------:R-:W2:Y:S01]  /*c6b0*/  MUFU.EX2 R49, R49 ;  /* 0x0000003100317308 */ /* 0x000ea20000000800 */
[----:B-1----:R-:W-:-:S07]  /*c6c0*/  F2FP.BF16.F32.PACK_AB R35, R132, R131 ;  /* 0x000000838423723e */ /* 0x002fce00000010ff */
[----:B------:R-:W-:Y:S01]  /*c6d0*/  MUFU.EX2 R48, R48 ;  /* 0x0000003000307308 */ /* 0x000fe20000000800 */
[C---:B------:R-:W-:Y:S07]  /*c6e0*/  HMMA.16816.F32.BF16 R16, R32.reuse, R8, R16 ;  /* 0x000000082010723c */ /* 0x040fee0000041810 */
[----:B------:R-:W-:Y:S01]  /*c6f0*/  MUFU.EX2 R53, R53 ;  /* 0x0000003500357308 */ /* 0x000fe20000000800 */
[C---:B------:R-:W-:Y:S01]  /*c700*/  HMMA.16816.F32.BF16 R4, R32.reuse, R10, R4 ;  /* 0x0000000a2004723c */ /* 0x040fe20000041804 */
[----:B------:R-:W1:Y:S06]  /*c710*/  LDSM.16.MT88.4 R8, [R0+0xc00] ;  /* 0x000c00000008783b */ /* 0x000e6c0000004200 */
[----:B------:R-:W-:Y:S08]  /*c720*/  MUFU.EX2 R144, R144 ;  /* 0x0000009000907308 */ /* 0x000ff00000000800 */
[----:B------:R-:W4:Y:S08]  /*c730*/  MUFU.EX2 R133, R133 ;  /* 0x0000008500857308 */ /* 0x000f300000000800 */
[----:B------:R-:W-:Y:S08]  /*c740*/  MUFU.EX2 R135, R135 ;  /* 0x0000008700877308 */ /* 0x000ff00000000800 */
[----:B------:R-:W5:Y:S01]  /*c750*/  MUFU.EX2 R142, R142 ;  /* 0x0000008e008e7308 */ /* 0x000f620000000800 */
[C---:B---3--:R-:W-:Y:S08]  /*c760*/  HMMA.16816.F32.BF16 R136, R32.reuse, R24, R136 ;  /* 0x000000182088723c */ /* 0x048ff00000041888 */
[----:B------:R-:W-:Y:S01]  /*c770*/  HMMA.16816.F32.BF16 R28, R32, R26, R28 ;  /* 0x0000001a201c723c */ /* 0x000fe2000004181c */
[----:B--2---:R-:W-:Y:S01]  /*c780*/  F2FP.BF16.F32.PACK_AB R32, R49, R46 ;  /* 0x0000002e3120723e */ /* 0x004fe200000010ff */
[----:B------:R-:W2:Y:S01]  /*c790*/  LDSM.16.MT88.4 R24, [R21+0x6000] ;  /* 0x006000001518783b */ /* 0x000ea20000004200 */
[----:B----4-:R-:W-:-:S02]  /*c7a0*/  F2FP.BF16.F32.PACK_AB R33, R133, R144 ;  /* 0x000000908521723e */ /* 0x010fc400000010ff */
[----:B------:R-:W-:Y:S02]  /*c7b0*/  F2FP.BF16.F32.PACK_AB R34, R53, R48 ;  /* 0x000000303522723e */ /* 0x000fe400000010ff */
        /* <DEDUP_REMOVED lines=90> */
[-CC-:B------:R-:W-:Y:S01]  /*cd60*/  FFMA.FTZ R195, R195, R36.reuse, -R45.reuse ;  /* 0x00000024c3c37223 */ /* 0x180fe2000001082d */
        /* <DEDUP_REMOVED lines=20> */
[-C--:B------:R-:W-:Y:S01]  /*ceb0*/  FFMA.FTZ R170, R170, R36.reuse, -R55 ;  /* 0x00000024aaaa7223 */ /* 0x080fe20000010837 */
[-CC-:B------:R-:W-:Y:S01]  /*cec0*/  FFMA.FTZ R179, R179, R36.reuse, -R45.reuse ;  /* 0x00000024b3b37223 */ /* 0x180fe2000001082d */
        /* <DEDUP_REMOVED lines=35> */
[----:B------:R-:W-:Y:S01]  /*d100*/  FFMA.FTZ R120, R245, R125, R120 ;  /* 0x0000007df5787223 */ /* 0x000fe20000010078 */
[----:B---3--:R-:W-:Y:S01]  /*d110*/  F2FP.BF16.F32.PACK_AB R24, R94, R97 ;  /* 0x000000615e18723e */ /* 0x008fe200000010ff */
[----:B------:R-:W-:Y:S01]  /*d120*/  FFMA.FTZ R156, R243, R123, R164 ;  /* 0x0000007bf39c7223 */ /* 0x000fe200000100a4 */
[----:B----4-:R-:W-:-:S04]  /*d130*/  F2FP.BF16.F32.PACK_AB R25, R162, R165 ;  /* 0x000000a5a219723e */ /* 0x010fc800000010ff */
        /* <DEDUP_REMOVED lines=59> */
[-C--:B------:R-:W-:Y:S01]  /*d4f0*/  FFMA.FTZ R84, R84, R36.reuse, -R45 ;  /* 0x0000002454547223 */ /* 0x080fe2000001082d */
[----:B------:R-:W-:-:S02]  /*d500*/  FFMA.FTZ R42, R114, R36, -R55 ;  /* 0x00000024722a7223 */ /* 0x000fc40000010837 */
        /* <DEDUP_REMOVED lines=10> */
[----:B------:R-:W-:Y:S08]  /*d5b0*/  MUFU.EX2 R89, R89 ;  /* 0x0000005900597308 */ /* 0x000ff00000000800 */
[----:B------:R-:W4:Y:S01]  /*d5c0*/  MUFU.EX2 R86, R86 ;  /* 0x0000005600567308 */ /* 0x000f220000000800 */
[----:B------:R-:W-:Y:S01]  /*d5d0*/  FADD.FTZ R56, R56, R57 ;  /* 0x0000003938387221 */ /* 0x000fe20000010000 */
[----:B------:R-:W-:-:S06]  /*d5e0*/  FADD.FTZ R143, R143, R192 ;  /* 0x000000c08f8f7221 */ /* 0x000fcc0000010000 */
[----:B------:R-:W-:Y:S01]  /*d5f0*/  MUFU.EX2 R87, R87 ;  /* 0x0000005700577308 */ /* 0x000fe20000000800 */
[----:B------:R-:W-:Y:S01]  /*d600*/  FADD.FTZ R61, R61, R56 ;  /* 0x000000383d3d7221 */ /* 0x000fe20000010000 */
[----:B------:R-:W-:-:S06]  /*d610*/  FADD.FTZ R143, R146, R143 ;  /* 0x0000008f928f7221 */ /* 0x000fcc0000010000 */
[----:B------:R-:W-:Y:S08]  /*d620*/  MUFU.EX2 R84, R84 ;  /* 0x0000005400547308 */ /* 0x000ff00000000800 */
[----:B------:R-:W-:Y:S01]  /*d630*/  MUFU.EX2 R42, R42 ;  /* 0x0000002a002a7308 */ /* 0x000fe20000000800 */
[C---:B--2---:R-:W-:Y:S08]  /*d640*/  HMMA.16816.F32.BF16 R136, R8.reuse, R12, R136 ;  /* 0x0000000c0888723c */ /* 0x044ff00000041888 */
[----:B------:R-:W-:Y:S01]  /*d650*/  HMMA.16816.F32.BF16 R28, R8, R14, R28 ;  /* 0x0000000e081c723c */ /* 0x000fe2000004181c */
[----:B------:R-:W-:Y:S01]  /*d660*/  MUFU.EX2 R108, R122 ;  /* 0x0000007a006c7308 */ /* 0x000fe20000000800 */
[-CC-:B------:R-:W-:Y:S01]  /*d670*/  FFMA.FTZ R44, R106, R36.reuse, -R55.reuse ;  /* 0x000000246a2c7223 */ /* 0x180fe20000010837 */
[-CC-:B------:R-:W-:Y:S01]  /*d680*/  FFMA.FTZ R49, R104, R36.reuse, -R55.reuse ;  /* 0x0000002468317223 */ /* 0x180fe20000010837 */
[-CC-:B------:R-:W-:Y:S01]  /*d690*/  FFMA.FTZ R46, R72, R36.reuse, -R55.reuse ;  /* 0x00000024482e7223 */ /* 0x180fe20000010837 */
[----:B------:R-:W-:-:S04]  /*d6a0*/  FFMA.FTZ R53, R73, R36, -R55 ;  /* 0x0000002449357223 */ /* 0x000fc80000010837 */
[----:B------:R-:W-:Y:S08]  /*d6b0*/  MUFU.EX2 R85, R85 ;  /* 0x0000005500557308 */ /* 0x000ff00000000800 */
[----:B------:R-:W-:Y:S08]  /*d6c0*/  MUFU.EX2 R82, R82 ;  /* 0x0000005200527308 */ /* 0x000ff00000000800 */
[----:B------:R-:W-:Y:S08]  /*d6d0*/  MUFU.EX2 R54, R54 ;  /* 0x0000003600367308 */ /* 0x000ff00000000800 */
[----:B------:R-:W-:Y:S01]  /*d6e0*/  MUFU.EX2 R103, R103 ;  /* 0x0000006700677308 */ /* 0x000fe20000000800 */
[-CC-:B------:R-:W-:Y:S01]  /*d6f0*/  FFMA.FTZ R20, R250, R36.reuse, -R45.reuse ;  /* 0x00000024fa147223 */ /* 0x180fe2000001082d */
[-C--:B------:R-:W-:Y:S01]  /*d700*/  FFMA.FTZ R182, R182, R36.reuse, -R45 ;  /* 0x00000024b6b67223 */ /* 0x080fe2000001082d */
[----:B------:R-:W-:-:S05]  /*d710*/  FFMA.FTZ R48, R74, R36, -R55 ;  /* 0x000000244a307223 */ /* 0x000fca0000010837 */
[----:B------:R-:W-:Y:S08]  /*d720*/  MUFU.EX2 R121, R121 ;  /* 0x0000007900797308 */ /* 0x000ff00000000800 */
[----:B------:R-:W-:Y:S01]  /*d730*/  MUFU.EX2 R129, R129 ;  /* 0x0000008100817308 */ /* 0x000fe20000000800 */
[-CC-:B------:R-:W-:Y:S01]  /*d740*/  FFMA.FTZ R166, R166, R36.reuse, -R45.reuse ;  /* 0x00000024a6a67223 */ /* 0x180fe2000001082d */
[-CC-:B------:R-:W-:Y:S01]  /*d750*/  FFMA.FTZ R128, R128, R36.reuse, -R45.reuse ;  /* 0x0000002480807223 */ /* 0x180fe2000001082d */
[-C--:B------:R-:W-:Y:S01]  /*d760*/  FFMA.FTZ R37, R37, R36.reuse, -R45 ;  /* 0x0000002425257223 */ /* 0x080fe2000001082d */
[-CC-:B------:R-:W-:Y:S01]  /*d770*/  FFMA.FTZ R63, R63, R36.reuse, -R55.reuse ;  /* 0x000000243f3f7223 */ /* 0x180fe20000010837 */
[----:B------:R-:W-:-:S03]  /*d780*/  FFMA.FTZ R59, R59, R36, -R55 ;  /* 0x000000243b3b7223 */ /* 0x000fc60000010837 */
[----:B------:R-:W-:Y:S01]  /*d790*/  MUFU.EX2 R149, R149 ;  /* 0x0000009500957308 */ /* 0x000fe20000000800 */
[-CC-:B------:R-:W-:Y:S01]  /*d7a0*/  FFMA.FTZ R39, R39, R36.reuse, -R45.reuse ;  /* 0x0000002427277223 */ /* 0x180fe2000001082d */
[-CC-:B------:R-:W-:Y:S01]  /*d7b0*/  FFMA.FTZ R38, R38, R36.reuse, -R45.reuse ;  /* 0x0000002426267223 */ /* 0x180fe2000001082d */
[-C--:B------:R-:W-:Y:S01]  /*d7c0*/  FFMA.FTZ R41, R41, R36.reuse, -R45 ;  /* 0x0000002429297223 */ /* 0x080fe2000001082d */
[----:B------:R-:W-:Y:S01]  /*d7d0*/  FFMA.FTZ R243, R96, R36, -R55 ;  /* 0x0000002460f37223 */ /* 0x000fe20000010837 */
[----:B------:R-:W-:Y:S03]  /*d7e0*/  LDSM.16.MT88.4 R132, [R0+0x3c00] ;  /* 0x003c00000084783b */ /* 0x000fe60000004200 */
[----:B------:R-:W2:Y:S08]  /*d7f0*/  MUFU.EX2 R101, R118 ;  /* 0x0000007600657308 */ /* 0x000eb00000000800 */
[----:B------:R-:W5:Y:S01]  /*d800*/  MUFU.EX2 R47, R110 ;  /* 0x0000006e002f7308 */ /* 0x000f620000000800 */
[----:B------:R-:W-:Y:S01]  /*d810*/  FADD.FTZ R60, R60, R61 ;  /* 0x0000003d3c3c7221 */ /* 0x000fe20000010000 */
[----:B------:R-:W-:Y:S01]  /*d820*/  FADD.FTZ R198, R198, R143 ;  /* 0x0000008fc6c67221 */ /* 0x000fe20000010000 */
[----:B------:R-:W3:Y:S02]  /*d830*/  LDSM.16.MT88.4 R12, [R21+0x8000] ;  /* 0x00800000150c783b */ /* 0x000ee40000004200 */
[----:B------:R-:W-:Y:S01]  /*d840*/  FADD.FTZ R65, R65, R60 ;  /* 0x0000003c41417221 */ /* 0x000fe20000010000 */
[----:B------:R-:W-:Y:S01]  /*d850*/  FADD.FTZ R198, R145, R198 ;  /* 0x000000c691c67221 */ /* 0x000fe20000010000 */
[----:B----4-:R-:W-:-:S02]  /*d860*/  F2FP.BF16.F32.PACK_AB R8, R86, R89 ;  /* 0x000000595608723e */ /* 0x010fc400000010ff */
[----:B--2---:R-:W-:Y:S01]  /*d870*/  F2FP.BF16.F32.PACK_AB R9, R101, R108 ;  /* 0x0000006c6509723e */ /* 0x004fe200000010ff */
[----:B------:R-:W-:Y:S01]  /*d880*/  FADD.FTZ R64, R64, R65 ;  /* 0x0000004140407221 */ /* 0x000fe20000010000 */
[----:B------:R-:W-:Y:S01]  /*d890*/  F2FP.BF16.F32.PACK_AB R10, R84, R87 ;  /* 0x00000057540a723e */ /* 0x000fe200000010ff */
[----:B------:R-:W-:Y:S01]  /*d8a0*/  FADD.FTZ R147, R147, R198 ;  /* 0x000000c693937221 */ /* 0x000fe20000010000 */
[----:B-----5:R-:W-:Y:S01]  /*d8b0*/  F2FP.BF16.F32.PACK_AB R11, R47, R42 ;  /* 0x0000002a2f0b723e */ /* 0x020fe200000010ff */
[----:B------:R-:W-:Y:S02]  /*d8c0*/  FADD.FTZ R69, R69, R64 ;  /* 0x0000004045457221 */ /* 0x000fe40000010000 */
[----:B------:R-:W-:Y:S01]  /*d8d0*/  FADD.FTZ R196, R196, R147 ;  /* 0x00000093c4c47221 */ /* 0x000fe20000010000 */
[----:B------:R-:W-:Y:S08]  /*d8e0*/  MUFU.EX2 R44, R44 ;  /* 0x0000002c002c7308 */ /* 0x000ff00000000800 */
[----:B------:R-:W2:Y:S01]  /*d8f0*/  MUFU.EX2 R49, R49 ;  /* 0x0000003100317308 */ /* 0x000ea20000000800 */
[----:B-1----:R-:W-:Y:S01]  /*d900*/  HMMA.16816.F32.BF16 R16, R8, R24, R16 ;  /* 0x000000180810723c */ /* 0x002fe20000041810 */
[----:B------:R-:W-:Y:S01]  /*d910*/  FADD.FTZ R68, R68, R69 ;  /* 0x0000004544447221 */ /* 0x000fe20000010000 */
[----:B------:R-:W-:-:S05]  /*d920*/  FADD.FTZ R153, R153, R196 ;  /* 0x000000c499997221 */ /* 0x000fca0000010000 */
[----:B------:R-:W-:Y:S01]  /*d930*/  MUFU.EX2 R46, R46 ;  /* 0x0000002e002e7308 */ /* 0x000fe20000000800 */
[----:B------:R-:W-:Y:S01]  /*d940*/  HMMA.16816.F32.BF16 R4, R8, R26, R4 ;  /* 0x0000001a0804723c */ /* 0x000fe20000041804 */
[----:B------:R-:W1:Y:S01]  /*d950*/  LDSM.16.MT88.4 R24, [R0+0x3000] ;  /* 0x003000000018783b */ /* 0x000e620000004200 */
[----:B------:R-:W-:Y:S01]  /*d960*/  FADD.FTZ R75, R75, R68 ;  /* 0x000000444b4b7221 */ /* 0x000fe20000010000 */
[----:B------:R-:W-:-:S04]  /*d970*/  FADD.FTZ R204, R204, R153 ;  /* 0x00000099cccc7221 */ /* 0x000fc80000010000 */
[----:B------:R-:W4:Y:S01]  /*d980*/  MUFU.EX2 R53, R53 ;  /* 0x0000003500357308 */ /* 0x000f220000000800 */
[C---:B---3--:R-:W-:Y:S01]  /*d990*/  HMMA.16816.F32.BF16 R136, R8.reuse, R32, R136 ;  /* 0x000000200888723c */ /* 0x048fe20000041888 */
[----:B------:R-:W-:Y:S01]  /*d9a0*/  FADD.FTZ R70, R70, R75 ;  /* 0x0000004b46467221 */ /* 0x000fe20000010000 */
[----:B------:R-:W-:Y:S01]  /*d9b0*/  FADD.FTZ R155, R155, R204 ;  /* 0x000000cc9b9b7221 */ /* 0x000fe20000010000 */
[-CC-:B------:R-:W-:Y:S01]  /*d9c0*/  FFMA.FTZ R57, R71, R36.reuse, -R55.reuse ;  /* 0x0000002447397223 */ /* 0x180fe20000010837 */
[-CC-:B------:R-:W-:Y:S01]  /*d9d0*/  FFMA.FTZ R52, R76, R36.reuse, -R55.reuse ;  /* 0x000000244c347223 */ /* 0x180fe20000010837 */
[-CC-:B------:R-:W-:Y:S01]  /*d9e0*/  FFMA.FTZ R61, R67, R36.reuse, -R55.reuse ;  /* 0x00000024433d7223 */ /* 0x180fe20000010837 */
[----:B------:R-:W-:Y:S01]  /*d9f0*/  FFMA.FTZ R56, R78, R36, -R55 ;  /* 0x000000244e387223 */ /* 0x000fe20000010837 */
[----:B------:R-:W3:Y:S01]  /*da00*/  MUFU.EX2 R20, R20 ;  /* 0x0000001400147308 */ /* 0x000ee20000000800 */
[----:B------:R-:W-:Y:S01]  /*da10*/  HMMA.16816.F32.BF16 R28, R8, R34, R28 ;  /* 0x00000022081c723c */ /* 0x000fe2000004181c */
[----:B------:R-:W5:Y:S01]  /*da20*/  LDSM.16.MT88.4 R32, [R21+0x8400] ;  /* 0x008400001520783b */ /* 0x000f620000004200 */
[----:B------:R-:W-:Y:S01]  /*da30*/  FADD.FTZ R77, R77, R70 ;  /* 0x000000464d4d7221 */ /* 0x000fe20000010000 */
[----:B------:R-:W-:-:S02]  /*da40*/  FADD.FTZ R155, R200, R155 ;  /* 0x0000009bc89b7221 */ /* 0x000fc40000010000 */
[----:B------:R-:W-:Y:S01]  /*da50*/  LDSM.16.MT88.4 R140, [R21+0x8c00] ;  /* 0x008c0000158c783b */ /* 0x000fe20000004200 */
[----:B------:R-:W-:Y:S01]  /*da60*/  FADD.FTZ R66, R66, R77 ;  /* 0x0000004d42427221 */ /* 0x000fe20000010000 */
[----:B------:R-:W-:Y:S01]  /*da70*/  FADD.FTZ R176, R176, R155 ;  /* 0x0000009bb0b07221 */ /* 0x000fe20000010000 */
[----:B------:R-:W-:Y:S02]  /*da80*/  F2FP.BF16.F32.PACK_AB R8, R82, R85 ;  /* 0x000000555208723e */ /* 0x000fe400000010ff */
[----:B--2---:R-:W-:Y:S01]  /*da90*/  F2FP.BF16.F32.PACK_AB R9, R49, R44 ;  /* 0x0000002c3109723e */ /* 0x004fe200000010ff */
[----:B------:R-:W-:Y:S01]  /*daa0*/  FADD.FTZ R79, R79, R66 ;  /* 0x000000424f4f7221 */ /* 0x000fe20000010000 */
[----:B------:R-:W-:Y:S01]  /*dab0*/  F2FP.BF16.F32.PACK_AB R10, R103, R54 ;  /* 0x00000036670a723e */ /* 0x000fe200000010ff */
[----:B------:R-:W-:Y:S01]  /*dac0*/  FADD.FTZ R157, R157, R176 ;  /* 0x000000b09d9d7221 */ /* 0x000fe20000010000 */
[----:B----4-:R-:W-:Y:S01]  /*dad0*/  F2FP.BF16.F32.PACK_AB R11, R53, R46 ;  /* 0x0000002e350b723e */ /* 0x010fe200000010ff */
[----:B------:R-:W-:Y:S01]  /*dae0*/  MUFU.EX2 R182, R182 ;  /* 0x000000b600b67308 */ /* 0x000fe20000000800 */
[----:B------:R-:W-:Y:S01]  /*daf0*/  FADD.FTZ R62, R62, R79 ;  /* 0x0000004f3e3e7221 */ /* 0x000fe20000010000 */
[----:B------:R-:W-:-:S06]  /*db00*/  FADD.FTZ R188, R188, R157 ;  /* 0x0000009dbcbc7221 */ /* 0x000fcc0000010000 */
[----:B------:R-:W-:Y:S01]  /*db10*/  MUFU.EX2 R48, R48 ;  /* 0x0000003000307308 */ /* 0x000fe20000000800 */
[----:B------:R-:W-:Y:S01]  /*db20*/  HMMA.16816.F32.BF16 R16, R8, R12, R16 ;  /* 0x0000000c0810723c */ /* 0x000fe20000041810 */
[----:B------:R-:W-:Y:S01]  /*db30*/  FADD.FTZ R81, R81, R62 ;  /* 0x0000003e51517221 */ /* 0x000fe20000010000 */
[----:B------:R-:W-:-:S05]  /*db40*/  FADD.FTZ R159, R159, R188 ;  /* 0x000000bc9f9f7221 */ /* 0x000fca0000010000 */
[----:B------:R-:W2:Y:S01]  /*db50*/  MUFU.EX2 R57, R57 ;  /* 0x0000003900397308 */ /* 0x000ea20000000800 */
[----:B------:R-:W-:Y:S01]  /*db60*/  HMMA.16816.F32.BF16 R4, R8, R14, R4 ;  /* 0x0000000e0804723c */ /* 0x000fe20000041804 */
[----:B------:R-:W4:Y:S06]  /*db70*/  LDSM.16.MT88.4 R12, [R0+0x3400] ;  /* 0x00340000000c783b */ /* 0x000f2c0000004200 */
[----:B------:R-:W-:Y:S08]  /*db80*/  MUFU.EX2 R52, R52 ;  /* 0x0000003400347308 */ /* 0x000ff00000000800 */
[----:B------:R-:W5:Y:S01]  /*db90*/  MUFU.EX2 R61, R61 ;  /* 0x0000003d003d7308 */ /* 0x000f620000000800 */
[----:B------:R-:W-:Y:S01]  /*dba0*/  FADD.FTZ R58, R58, R81 ;  /* 0x000000513a3a7221 */ /* 0x000fe20000010000 */
[----:B------:R-:W-:-:S03]  /*dbb0*/  FADD.FTZ R178, R178, R159 ;  /* 0x0000009fb2b27221 */ /* 0x000fc60000010000 */
[----:B------:R-:W-:Y:S01]  /*dbc0*/  FADD.FTZ R83, R83, R58 ;  /* 0x0000003a53537221 */ /* 0x000fe20000010000 */
[----:B------:R-:W-:Y:S01]  /*dbd0*/  FADD.FTZ R178, R161, R178 ;  /* 0x000000b2a1b27221 */ /* 0x000fe20000010000 */
[----:B-1----:R-:W-:Y:S02]  /*dbe0*/  HMMA.16816.F32.BF16 R136, R8, R24, R136 ;  /* 0x000000180888723c */ /* 0x002fe40000041888 */
[----:B------:R-:W-:Y:S01]  /*dbf0*/  FADD.FTZ R24, R50, R83 ;  /* 0x0000005332187221 */ /* 0x000fe20000010000 */
[----:B------:R-:W-:-:S05]  /*dc00*/  FADD.FTZ R163, R163, R178 ;  /* 0x000000b2a3a37221 */ /* 0x000fca0000010000 */
[----:B------:R-:W-:Y:S01]  /*dc10*/  HMMA.16816.F32.BF16 R28, R8, R26, R28 ;  /* 0x0000001a081c723c */ /* 0x000fe2000004181c */
[----:B---3--:R-:W-:Y:S02]  /*dc20*/  F2FP.BF16.F32.PACK_AB R8, R121, R20 ;  /* 0x000000147908723e */ /* 0x008fe400000010ff */
[----:B--2---:R-:W-:Y:S02]  /*dc30*/  F2FP.BF16.F32.PACK_AB R9, R57, R48 ;  /* 0x000000303909723e */ /* 0x004fe400000010ff */
[----:B------:R-:W-:Y:S02]  /*dc40*/  F2FP.BF16.F32.PACK_AB R10, R182, R129 ;  /* 0x00000081b60a723e */ /* 0x000fe400000010ff */
[----:B-----5:R-:W-:Y:S01]  /*dc50*/  F2FP.BF16.F32.PACK_AB R11, R61, R52 ;  /* 0x000000343d0b723e */ /* 0x020fe200000010ff */
[----:B------:R-:W-:Y:S01]  /*dc60*/  FADD.FTZ R24, R99, R24 ;  /* 0x0000001863187221 */ /* 0x000fe20000010000 */
[----:B------:R-:W-:-:S03]  /*dc70*/  FADD.FTZ R170, R170, R163 ;  /* 0x000000a3aaaa7221 */ /* 0x000fc60000010000 */
[----:B------:R-:W-:Y:S02]  /*dc80*/  FADD.FTZ R97, R97, R24 ;  /* 0x0000001861617221 */ /* 0x000fe40000010000 */
        /* <DEDUP_REMOVED lines=12> */
[----:B------:R-:W-:Y:S01]  /*dd50*/  FADD.FTZ R90, R90, R93 ;  /* 0x0000005d5a5a7221 */ /* 0x000fe20000010000 */
[----:B----4-:R-:W-:Y:S02]  /*dd60*/  HMMA.16816.F32.BF16 R136, R8, R12, R136 ;  /* 0x0000000c0888723c */ /* 0x010fe40000041888 */
[----:B------:R-:W-:Y:S01]  /*dd70*/  FADD.FTZ R152, R125, R152 ;  /* 0x000000987d987221 */ /* 0x000fe20000010000 */
[----:B------:R-:W2:Y:S01]  /*dd80*/  MUFU.EX2 R166, R166 ;  /* 0x000000a600a67308 */ /* 0x000ea20000000800 */
[----:B------:R-:W-:-:S02]  /*dd90*/  FADD.FTZ R91, R91, R90 ;  /* 0x0000005a5b5b7221 */ /* 0x000fc40000010000 */
[----:B------:R-:W-:-:S05]  /*dda0*/  FADD.FTZ R117, R117, R152 ;  /* 0x0000009875757221 */ /* 0x000fca0000010000 */
[----:B------:R-:W-:Y:S01]  /*ddb0*/  MUFU.EX2 R128, R128 ;  /* 0x0000008000807308 */ /* 0x000fe20000000800 */
[----:B------:R-:W-:Y:S01]  /*ddc0*/  FADD.FTZ R88, R88, R91 ;  /* 0x0000005b58587221 */ /* 0x000fe20000010000 */
[----:B------:R-:W-:-:S06]  /*ddd0*/  FADD.FTZ R117, R116, R117 ;  /* 0x0000007574757221 */ /* 0x000fcc0000010000 */
[----:B------:R-:W-:Y:S01]  /*dde0*/  MUFU.EX2 R37, R37 ;  /* 0x0000002500257308 */ /* 0x000fe20000000800 */
        /* <DEDUP_REMOVED lines=15> */
[----:B------:R-:W-:Y:S01]  /*dee0*/  F2FP.BF16.F32.PACK_AB R10, R37, R128 ;  /* 0x00000080250a723e */ /* 0x000fe200000010ff */
[----:B------:R-:W-:Y:S01]  /*def0*/  FADD.FTZ R84, R84, R87 ;  /* 0x0000005754547221 */ /* 0x000fe20000010000 */
[----:B-----5:R-:W-:Y:S01]  /*df00*/  F2FP.BF16.F32.PACK_AB R11, R13, R50 ;  /* 0x000000320d0b723e */ /* 0x020fe200000010ff */
[----:B------:R-:W-:Y:S01]  /*df10*/  FADD.FTZ R47, R47, R42 ;  /* 0x0000002a2f2f7221 */ /* 0x000fe20000010000 */
[-C--:B------:R-:W-:Y:S01]  /*df20*/  FFMA.FTZ R12, R40, R36.reuse, -R45 ;  /* 0x00000024280c7223 */ /* 0x080fe2000001082d */
[-CC-:B------:R-:W-:Y:S01]  /*df30*/  FFMA.FTZ R14, R102, R36.reuse, -R55.reuse ;  /* 0x00000024660e7223 */ /* 0x180fe20000010837 */
[-C--:B------:R-:W-:Y:S01]  /*df40*/  FFMA.FTZ R15, R100, R36.reuse, -R55 ;  /* 0x00000024640f7223 */ /* 0x080fe20000010837 */
[----:B------:R-:W-:Y:S01]  /*df50*/  FADD.FTZ R85, R85, R84 ;  /* 0x0000005455557221 */ /* 0x000fe20000010000 */
[----:B------:R-:W-:Y:S01]  /*df60*/  FADD.FTZ R44, R44, R47 ;  /* 0x0000002f2c2c7221 */ /* 0x000fe20000010000 */
[----:B-1----:R-:W-:Y:S01]  /*df70*/  HMMA.16816.F32.BF16 R16, R8, R24, R16 ;  /* 0x000000180810723c */ /* 0x002fe20000041810 */
        /* <DEDUP_REMOVED lines=27> */
[----:B----4-:R-:W-:Y:S01]  /*e130*/  F2FP.BF16.F32.PACK_AB R11, R243, R24 ;  /* 0x00000018f30b723e */ /* 0x010fe200000010ff */
        /* <DEDUP_REMOVED lines=28> */
.L_x_4010:
[----:B------:R-:W-:-:S05]  /*e300*/  IADD3 R234, PT, PT, R148, -0x1, RZ ;  /* 0xffffffff94ea7810 */ /* 0x000fca0007ffe0ff */
.L_x_4019:
[----:B------:R-:W-:Y:S05]  /*e310*/  BSYNC B2 ;  /* 0x0000000000027941 */ /* 0x000fea0003800000 */
.L_x_4009:
[----:B------:R-:W-:-:S13]  /*e320*/  ISETP.GE.AND P0, PT, R234, R225, PT ;  /* 0x000000e1ea00720c */ /* 0x000fda0003f06270 */
[----:B------:R-:W-:Y:S05]  /*e330*/  @!P0 BRA `(.L_x_4020) ;  /* 0x0000006400988947 */ /* 0x000fea0003800000 */
[----:B------:R-:W1:Y:S01]  /*e340*/  S2R R213, SR_TID.X ;  /* 0x0000000000d57919 */ /* 0x000e620000002100 */
[----:B------:R-:W-:Y:S01]  /*e350*/  ISETP.NE.U32.AND P1, PT, R240, RZ, PT ;  /* 0x000000fff000720c */ /* 0x000fe20003f25070 */
[C---:B------:R-:W-:Y:S01]  /*e360*/  IMAD.SHL.U32 R216, R22.reuse, 0x40, RZ ;  /* 0x0000004016d87824 */ /* 0x040fe200078e00ff */
[----:B------:R-:W-:Y:S01]  /*e370*/  SHF.L.U64.HI R217, R22, 0x6, R23 ;  /* 0x0000000616d97819 */ /* 0x000fe20000010217 */
[----:B------:R-:W-:Y:S01]  /*e380*/  IMAD.MOV.U32 R148, RZ, RZ, R0 ;  /* 0x000000ffff947224 */ /* 0x000fe200078e0000 */
[----:B------:R-:W-:Y:S01]  /*e390*/  ISETP.NE.AND.EX P1, PT, R241, RZ, PT, P1 ;  /* 0x000000fff100720c */ /* 0x000fe20003f25310 */
[----:B------:R-:W-:-:S12]  /*e3a0*/  IMAD.MOV.U32 R149, RZ, RZ, R20 ;  /* 0x000000ffff957224 */ /* 0x000fd800078e0014 */
.L_x_4027:
        /* <DEDUP_REMOVED lines=14> */
[----:B-----5:R-:W-:Y:S08]  /*e490*/  @!P1 BRA `(.L_x_4022) ;  /* 0x0000000000fc9947 */ /* 0x020ff00003800000 */
[----:B------:R-:W2:Y:S04]  /*e4a0*/  LD.E R12, desc[UR4][R2.64+0x170] ;  /* 0x00017004020c7980 */ /* 0x000ea8000c101900 */
[----:B------:R-:W3:Y:S01]  /*e4b0*/  LD.E.64 R16, desc[UR4][R2.64+0x28] ;  /* 0x0000280402107980 */ /* 0x000ee2000c101b00 */
[-C--:B--2---:R-:W-:Y:S02]  /*e4c0*/  IABS R9, R12.reuse ;  /* 0x0000000c00097213 */ /* 0x084fe40000000000 */
[-C--:B------:R-:W-:Y:S02]  /*e4d0*/  IABS R7, R12.reuse ;  /* 0x0000000c00077213 */ /* 0x080fe40000000000 */
[----:B------:R-:W2:Y:S03]  /*e4e0*/  I2F.RP R14, R9 ;  /* 0x00000009000e7306 */ /* 0x000ea60000209400 */
[----:B------:R-:W-:Y:S07]  /*e4f0*/  IMAD.MOV R7, RZ, RZ, -R7 ;  /* 0x000000ffff077224 */ /* 0x000fee00078e0a07 */
[----:B--2---:R-:W2:Y:S02]  /*e500*/  MUFU.RCP R5, R14 ;  /* 0x0000000e00057308 */ /* 0x004ea40000001000 */
[----:B--2---:R-:W-:Y:S02]  /*e510*/  VIADD R10, R5, 0xffffffe ;  /* 0x0ffffffe050a7836 */ /* 0x004fe40000000000 */
[----:B------:R-:W-:Y:S06]  /*e520*/  IMAD.SHL.U32 R5, R234, 0x100, RZ ;  /* 0x00000100ea057824 */ /* 0x000fec00078e00ff */
[----:B------:R-:W2:Y:S01]  /*e530*/  F2I.FTZ.U32.TRUNC.NTZ R11, R10 ;  /* 0x0000000a000b7305 */ /* 0x000ea2000021f000 */
[C---:B------:R-:W-:Y:S02]  /*e540*/  IADD3 R13, PT, PT, R5.reuse, 0x100, RZ ;  /* 0x00000100050d7810 */ /* 0x040fe40007ffe0ff */
[----:B------:R-:W-:Y:S02]  /*e550*/  IABS R6, R5 ;  /* 0x0000000500067213 */ /* 0x000fe40000000000 */
[-C--:B------:R-:W-:Y:S04]  /*e560*/  LOP3.LUT R5, R5, R12.reuse, RZ, 0x3c, !PT ;  /* 0x0000000c05057212 */ /* 0x080fe800078e3cff */
[----:B------:R-:W-:Y:S02]  /*e570*/  ISETP.GE.AND P0, PT, R5, RZ, PT ;  /* 0x000000ff0500720c */ /* 0x000fe40003f06270 */
[-C--:B------:R-:W-:Y:S01]  /*e580*/  LOP3.LUT R5, RZ, R12.reuse, RZ, 0x33, !PT ;  /* 0x0000000cff057212 */ /* 0x080fe200078e33ff */
[--C-:B--2---:R-:W-:Y:S02]  /*e590*/  IMAD.MOV R8, RZ, RZ, -R11.reuse ;  /* 0x000000ffff087224 */ /* 0x104fe400078e0a0b */
        /* <DEDUP_REMOVED lines=47> */
.L_x_4022:
[----:B------:R-:W-:Y:S05]  /*e890*/  BSYNC.RECONVERGENT B0 ;  /* 0x0000000000007941 */ /* 0x000fea0003800200 */
.L_x_4021:
[----:B------:R-:W2:Y:S01]  /*e8a0*/  S2UR UR6, SR_CgaCtaId ;  /* 0x00000000000679c3 */ /* 0x000ea20000008800 */
[C---:B------:R-:W-:Y:S01]  /*e8b0*/  LOP3.LUT R235, R219.reuse, 0xc0, RZ, 0xc0, !PT ;  /* 0x000000c0dbeb7812 */ /* 0x040fe200078ec0ff */
[----:B------:R-:W-:Y:S01]  /*e8c0*/  UMOV UR7, 0x400 ;  /* 0x0000040000077882 */ /* 0x000fe20000000000 */
[----:B------:R-:W-:Y:S01]  /*e8d0*/  LOP3.LUT R220, R219, 0x18, RZ, 0xc0, !PT ;  /* 0x00000018dbdc7812 */ /* 0x000fe200078ec0ff */
[C---:B------:R-:W-:Y:S01]  /*e8e0*/  IMAD.SHL.U32 R208, R184.reuse, 0x10, RZ ;  /* 0x00000010b8d07824 */ /* 0x040fe200078e00ff */
[--C-:B------:R-:W-:Y:S01]  /*e8f0*/  LOP3.LUT R235, R235, 0x18, R184.reuse, 0xf8, !PT ;  /* 0x00000018ebeb7812 */ /* 0x100fe200078ef8b8 */
[----:B------:R-:W-:Y:S01]  /*e900*/  IMAD.SHL.U32 R211, R184, 0x20, RZ ;  /* 0x00000020b8d37824 */ /* 0x000fe200078e00ff */
[----:B------:R-:W-:Y:S01]  /*e910*/  IADD3 R106, P0, PT, R216, R228, RZ ;  /* 0x000000e4d86a7210 */ /* 0x000fe20007f1e0ff */
[----:B------:R-:W-:Y:S01]  /*e920*/  IMAD.SHL.U32 R150, R184, 0x4, RZ ;  /* 0x00000004b8967824 */ /* 0x000fe200078e00ff */
[----:B------:R-:W-:Y:S01]  /*e930*/  LOP3.LUT R104, R235, R220, RZ, 0x3c, !PT ;  /* 0x000000dceb687212 */ /* 0x000fe200078e3cff */
[----:B------:R-:W-:Y:S01]  /*e940*/  IMAD.MOV.U32 R193, RZ, RZ, 0x20 ;  /* 0x00000020ffc17424 */ /* 0x000fe200078e00ff */
[----:B------:R-:W-:Y:S01]  /*e950*/  LOP3.LUT R151, R211, 0xc0, RZ, 0xc0, !PT ;  /* 0x000000c0d3977812 */ /* 0x000fe200078ec0ff */
[----:B------:R-:W-:Y:S01]  /*e960*/  IMAD.X R107, R217, 0x1, R229, P0 ;  /* 0x00000001d96b7824 */ /* 0x000fe200000e06e5 */
[----:B------:R-:W-:Y:S01]  /*e970*/  LOP3.LUT R104, R104, 0x1f20, R219, 0xf8, !PT ;  /* 0x00001f2068687812 */ /* 0x000fe200078ef8db */
[----:B------:R-:W-:Y:S01]  /*e980*/  BSSY.RECONVERGENT B1, `(.L_x_4023) ;  /* 0x00000ff000017945 */ /* 0x000fe20003800200 */
[-C--:B------:R-:W-:Y:S02]  /*e990*/  IADD3 R112, P0, PT, R106, R216.reuse, RZ ;  /* 0x000000d86a707210 */ /* 0x080fe40007f1e0ff */
[----:B------:R-:W-:Y:S02]  /*e9a0*/  LOP3.LUT R0, R208, 0x100, RZ, 0xc0, !PT ;  /* 0x00000100d0007812 */ /* 0x000fe400078ec0ff */
[--C-:B------:R-:W-:Y:S01]  /*e9b0*/  LOP3.LUT R212, R151, 0x8, R184.reuse, 0xf8, !PT ;  /* 0x0000000897d47812 */ /* 0x100fe200078ef8b8 */
[----:B------:R-:W-:Y:S01]  /*e9c0*/  IMAD.X R113, R107, 0x1, R217, P0 ;  /* 0x000000016b717824 */ /* 0x000fe200000e06d9 */
[-C--:B------:R-:W-:Y:S02]  /*e9d0*/  IADD3 R114, P0, PT, R112, R216.reuse, RZ ;  /* 0x000000d870727210 */ /* 0x080fe40007f1e0ff */
[----:B------:R-:W-:Y:S01]  /*e9e0*/  LOP3.LUT R153, R150, 0x18, RZ, 0xc0, !PT ;  /* 0x0000001896997812 */ /* 0x000fe200078ec0ff */
[----:B--2---:R-:W-:Y:S01]  /*e9f0*/  ULEA UR6, UR6, UR7, 0x18 ;  /* 0x0000000706067291 */ /* 0x004fe2000f8ec0ff */
[----:B------:R-:W-:Y:S01]  /*ea00*/  LOP3.LUT R0, R0, 0x20, R211, 0xf8, !PT ;  /* 0x0000002000007812 */ /* 0x000fe200078ef8d3 */
[----:B------:R-:W-:Y:S01]  /*ea10*/  IMAD.X R115, R113, 0x1, R217, P0 ;  /* 0x0000000171737824 */ /* 0x000fe200000e06d9 */
[----:B------:R-:W-:Y:S02]  /*ea20*/  IADD3 R110, P0, PT, R114, R216, RZ ;  /* 0x000000d8726e7210 */ /* 0x000fe40007f1e0ff */
[----:B------:R-:W-:Y:S01]  /*ea30*/  SHF.R.U32.HI R151, RZ, 0x1, R184 ;  /* 0x00000001ff977819 */ /* 0x000fe200000116b8 */
[----:B------:R-:W-:Y:S01]  /*ea40*/  IMAD.U32 R209, RZ, RZ, UR6 ;  /* 0x00000006ffd17e24 */ /* 0x000fe2000f8e00ff */
[----:B------:R-:W-:Y:S01]  /*ea50*/  LOP3.LUT R212, R0, R212, R153, 0xf6, !PT ;  /* 0x000000d400d47212 */ /* 0x000fe200078ef699 */
[----:B------:R-:W-:Y:S01]  /*ea60*/  IMAD.X R111, R115, 0x1, R217, P0 ;  /* 0x00000001736f7824 */ /* 0x000fe200000e06d9 */
[-C--:B------:R-:W-:Y:S01]  /*ea70*/  IADD3 R108, P0, PT, R110, R216.reuse, RZ ;  /* 0x000000d86e6c7210 */ /* 0x080fe20007f1e0ff */
[--C-:B------:R-:W-:Y:S01]  /*ea80*/  IMAD R237, R104, 0x2, R209.reuse ;  /* 0x0000000268ed7824 */ /* 0x100fe200078e02d1 */
[----:B------:R-:W-:Y:S01]  /*ea90*/  LOP3.LUT R0, R151, 0x8, RZ, 0xc0, !PT ;  /* 0x0000000897007812 */ /* 0x000fe200078ec0ff */
[----:B------:R-:W-:Y:S01]  /*eaa0*/  IMAD R212, R212, 0x2, R209 ;  /* 0x00000002d4d47824 */ /* 0x000fe200078e02d1 */
[----:B------:R-:W-:Y:S01]  /*eab0*/  LOP3.LUT R208, R208, 0x3e00, RZ, 0xc0, !PT ;  /* 0x00003e00d0d07812 */ /* 0x000fe200078ec0ff */
[----:B------:R-:W-:Y:S01]  /*eac0*/  IMAD.X R109, R111, 0x1, R217, P0 ;  /* 0x000000016f6d7824 */ /* 0x000fe200000e06d9 */
[----:B------:R-:W-:Y:S01]  /*ead0*/  @!PT LDS RZ, [RZ] ;  /* 0x00000000fffff984 */ /* 0x000fe20000000800 */
[----:B------:R-:W-:Y:S01]  /*eae0*/  @!PT LDS RZ, [RZ] ;  /* 0x00000000fffff984 */ /* 0x000fe20000000800 */
[----:B------:R-:W-:Y:S01]  /*eaf0*/  @!PT LDS RZ, [RZ] ;  /* 0x00000000fffff984 */ /* 0x000fe20000000800 */
[----:B------:R-:W-:Y:S01]  /*eb00*/  LDGSTS.E.BYPASS.LTC128B.128 [R237+0x5000], desc[UR4][R228.64] ;  /* 0x05000000e4ed7fae */ /* 0x000fe2000b981a04 */
[----:B------:R-:W-:Y:S02]  /*eb10*/  IADD3 R104, P0, PT, R108, R216, RZ ;  /* 0x000000d86c687210 */ /* 0x000fe40007f1e0ff */
[--C-:B------:R-:W-:Y:S02]  /*eb20*/  LOP3.LUT R0, R0, 0xc0, R211.reuse, 0xf8, !PT ;  /* 0x000000c000007812 */ /* 0x100fe400078ef8d3 */
[----:B------:R2:W-:Y:S01]  /*eb30*/  LDGSTS.E.BYPASS.LTC128B.128 [R237+0x5800], desc[UR4][R106.64] ;  /* 0x058000006aed7fae */ /* 0x0005e2000b981a04 */
[----:B------:R-:W-:Y:S01]  /*eb40*/  LOP3.LUT R152, R208, 0x20, R211, 0xf8, !PT ;  /* 0x00000020d0987812 */ /* 0x000fe200078ef8d3 */
[----:B------:R-:W-:Y:S01]  /*eb50*/  IMAD.X R105, R109, 0x1, R217, P0 ;  /* 0x000000016d697824 */ /* 0x000fe200000e06d9 */
[----:B------:R-:W-:Y:S02]  /*eb60*/  LOP3.LUT R0, R0, R153, RZ, 0x3c, !PT ;  /* 0x0000009900007212 */ /* 0x000fe400078e3cff */
[----:B------:R-:W-:Y:S01]  /*eb70*/  LDGSTS.E.BYPASS.LTC128B.128 [R237+0x6000], desc[UR4][R112.64] ;  /* 0x0600000070ed7fae */ /* 0x000fe2000b981a04 */
[----:B------:R-:W-:Y:S02]  /*eb80*/  LOP3.LUT R153, R152, 0x100, R211, 0xf8, !PT ;  /* 0x0000010098997812 */ /* 0x000fe400078ef8d3 */
[----:B------:R-:W-:Y:S02]  /*eb90*/  ISETP.GT.AND P2, PT, R234, R225, PT ;  /* 0x000000e1ea00720c */ /* 0x000fe40003f44270 */
[----:B------:R-:W-:Y:S01]  /*eba0*/  LDGSTS.E.BYPASS.LTC128B.128 [R237+0x6800], desc[UR4][R114.64] ;  /* 0x0680000072ed7fae */ /* 0x000fe2000b981a04 */
[----:B------:R-:W-:Y:S04]  /*ebb0*/  LOP3.LUT R152, R153, R0, RZ, 0xfc, !PT ;  /* 0x0000000099987212 */ /* 0x000fe800078efcff */
[----:B------:R-:W-:Y:S01]  /*ebc0*/  LDGSTS.E.BYPASS.LTC128B.128 [R237+0x7000], desc[UR4][R110.64] ;  /* 0x070000006eed7fae */ /* 0x000fe2000b981a04 */
[----:B------:R-:W-:Y:S04]  /*ebd0*/  IMAD R192, R152, 0x2, R209 ;  /* 0x0000000298c07824 */ /* 0x000fe800078e02d1 */
[----:B------:R-:W-:Y:S05]  /*ebe0*/  LDGSTS.E.BYPASS.LTC128B.128 [R237+0x7800], desc[UR4][R108.64] ;  /* 0x078000006ced7fae */ /* 0x000fea000b981a04 */
[----:B------:R-:W-:Y:S01]  /*ebf0*/  LDGSTS.E.BYPASS.LTC128B.128 [R237+0x8000], desc[UR4][R104.64] ;  /* 0x0800000068ed7fae */ /* 0x000fe2000b981a04 */
[----:B--2---:R-:W-:Y:S05]  /*ec00*/  IADD3 R106, P0, PT, R104, R216, RZ ;  /* 0x000000d8686a7210 */ /* 0x004fea0007f1e0ff */
[----:B------:R-:W-:Y:S01]  /*ec10*/  IMAD.X R107, R105, 0x1, R217, P0 ;  /* 0x00000001696b7824 */ /* 0x000fe200000e06d9 */
[----:B------:R-:W-:Y:S04]  /*ec20*/  LOP3.LUT P0, RZ, R184, 0x4, RZ, 0xc0, !PT ;  /* 0x00000004b8ff7812 */ /* 0x000fe8000780c0ff */
[----:B------:R2:W-:Y:S01]  /*ec30*/  LDGSTS.E.BYPASS.LTC128B.128 [R237+0x8800], desc[UR4][R106.64] ;  /* 0x088000006aed7fae */ /* 0x0005e2000b981a04 */
[----:B------:R-:W-:Y:S04]  /*ec40*/  SEL R193, R193, 0xffffffe0, !P0 ;  /* 0xffffffe0c1c17807 */ /* 0x000fe80004000000 */
[----:B------:R-:W-:Y:S01]  /*ec50*/  LDSM.16.M88.4 R152, [R192] ;  /* 0x00000000c098783b */ /* 0x000fe20000000200 */
[--C-:B------:R-:W-:Y:S02]  /*ec60*/  IMAD.IADD R200, R192, 0x1, R193.reuse ;  /* 0x00000001c0c87824 */ /* 0x100fe400078e02c1 */
[----:B------:R-:W-:Y:S02]  /*ec70*/  IMAD.IADD R210, R212, 0x1, R193 ;  /* 0x00000001d4d27824 */ /* 0x000fe400078e02c1 */
        /* <DEDUP_REMOVED lines=179> */
.L_x_4026:
[----:B------:R-:W-:Y:S05]  /*f7b0*/  BSYNC.RECONVERGENT B0 ;  /* 0x0000000000007941 */ /* 0x000fea0003800200 */
.L_x_4025:
        /* <DEDUP_REMOVED lines=27> */
.L_x_4024:
[----:B------:R-:W-:Y:S05]  /*f970*/  BSYNC.RECONVERGENT B1 ;  /* 0x0000000000017941 */ /* 0x000fea0003800200 */
.L_x_4023:
[----:B------:R-:W-:Y:S01]  /*f980*/  LOP3.LUT R0, R0, 0x120, R211, 0xf8, !PT ;  /* 0x0000012000007812 */ /* 0x000fe200078ef8d3 */
[----:B------:R-:W-:Y:S01]  /*f990*/  STL [R1+0x18], R217 ;  /* 0x000018d901007387 */ /* 0x000fe20000100800 */
[----:B------:R-:W-:Y:S03]  /*f9a0*/  IMAD.MOV.U32 R184, RZ, RZ, R213 ;  /* 0x000000ffffb87224 */ /* 0x000fe600078e00d5 */
[----:B------:R2:W-:Y:S01]  /*f9b0*/  STL [R1+0x14], R216 ;  /* 0x000014d801007387 */ /* 0x0005e20000100800 */
[----:B------:R-:W-:Y:S02]  /*f9c0*/  IMAD R153, R0, 0x2, R209 ;  /* 0x0000000200997824 */ /* 0x000fe400078e02d1 */
[----:B------:R-:W-:Y:S01]  /*f9d0*/  IMAD.SHL.U32 R185, R184, 0x2, RZ ;  /* 0x00000002b8b97824 */ /* 0x000fe200078e00ff */
[----:B------:R3:W-:Y:S01]  /*f9e0*/  STL [R1+0x10], R215 ;  /* 0x000010d701007387 */ /* 0x0007e20000100800 */
[C---:B------:R-:W-:Y:S02]  /*f9f0*/  VIADD R0, R153.reuse, 0x5000 ;  /* 0x0000500099007836 */ /* 0x040fe40000000000 */
[----:B------:R-:W-:Y:S01]  /*fa00*/  VIADD R152, R153, 0x5020 ;  /* 0x0000502099987836 */ /* 0x000fe20000000000 */
[----:B------:R-:W-:Y:S01]  /*fa10*/  LOP3.LUT R185, R185, 0x6, RZ, 0xc0, !PT ;  /* 0x00000006b9b97812 */ /* 0x000fe200078ec0ff */
[----:B------:R4:W-:Y:S01]  /*fa20*/  STL [R1+0xc], R214 ;  /* 0x00000cd601007387 */ /* 0x0009e20000100800 */
[----:B------:R-:W-:Y:S03]  /*fa30*/  @P0 VIADD R152, R0, 0xffffffe0 ;  /* 0xffffffe000980836 */ /* 0x000fe60000000000 */
[----:B------:R-:W-:Y:S01]  /*fa40*/  STL [R1+0x8], R208 ;  /* 0x000008d001007387 */ /* 0x000fe20000100800 */
[----:B------:R-:W-:Y:S03]  /*fa50*/  IMAD R251, R234, 0x100, R185 ;  /* 0x00000100eafb7824 */ /* 0x000fe600078e02b9 */
[----:B------:R-:W-:Y:S01]  /*fa60*/  STL [R1+0x4], R151 ;  /* 0x0000049701007387 */ /* 0x000fe20000100800 */
[C---:B-1----:R-:W-:Y:S01]  /*fa70*/  VIADD R160, R251.reuse, 0xe1 ;  /* 0x000000e1fba07836 */ /* 0x042fe20000000000 */
[CC--:B------:R-:W-:Y:S01]  /*fa80*/  ISETP.GE.AND P0, PT, R251.reuse, R224.reuse, PT ;  /* 0x000000e0fb00720c */ /* 0x0c0fe20003f06270 */
[C---:B------:R-:W-:Y:S01]  /*fa90*/  VIADD R163, R251.reuse, 0xd8 ;  /* 0x000000d8fba37836 */ /* 0x040fe20000000000 */
[CC--:B------:R-:W-:Y:S01]  /*faa0*/  ISETP.GE.AND P4, PT, R251.reuse, R223.reuse, PT ;  /* 0x000000dffb00720c */ /* 0x0c0fe20003f86270 */
[----:B------:R1:W-:Y:S01]  /*fab0*/  STL [R1], R150 ;  /* 0x0000009601007387 */ /* 0x0003e20000100800 */
[----:B------:R-:W-:Y:S01]  /*fac0*/  FSEL R4, R4, -INF , P0 ;  /* 0xff80000004047808 */ /* 0x000fe20000000000 */
[C---:B------:R-:W-:Y:S02]  /*fad0*/  VIADD R157, R251.reuse, 0xe9 ;  /* 0x000000e9fb9d7836 */ /* 0x040fe40000000000 */
[C---:B------:R-:W-:Y:S02]  /*fae0*/  VIADD R154, R251.reuse, 0xf8 ;  /* 0x000000f8fb9a7836 */ /* 0x040fe40000000000 */
[C---:B------:R-:W-:Y:S02]  /*faf0*/  VIADD R249, R251.reuse, 0x8 ;  /* 0x00000008fbf97836 */ /* 0x040fe40000000000 */
[C---:B------:R-:W-:Y:S02]  /*fb00*/  VIADD R248, R251.reuse, 0x9 ;  /* 0x00000009fbf87836 */ /* 0x040fe40000000000 */
[----:B------:R-:W-:Y:S01]  /*fb10*/  VIADD R247, R251, 0x10 ;  /* 0x00000010fbf77836 */ /* 0x000fe20000000000 */
[-C--:B------:R-:W-:Y:S01]  /*fb20*/  ISETP.GE.AND P5, PT, R249, R224.reuse, PT ;  /* 0x000000e0f900720c */ /* 0x080fe20003fa6270 */
[C---:B------:R-:W-:Y:S01]  /*fb30*/  VIADD R242, R251.reuse, 0x19 ;  /* 0x00000019fbf27836 */ /* 0x040fe20000000000 */
[-C--:B------:R-:W-:Y:S01]  /*fb40*/  ISETP.GE.AND P3, PT, R248, R224.reuse, PT ;  /* 0x000000e0f800720c */ /* 0x080fe20003f66270 */
[----:B------:R-:W-:Y:S01]  /*fb50*/  VIADD R246, R251, 0x11 ;  /* 0x00000011fbf67836 */ /* 0x000fe20000000000 */
[-C--:B------:R-:W-:Y:S01]  /*fb60*/  ISETP.GE.AND P2, PT, R247, R224.reuse, PT ;  /* 0x000000e0f700720c */ /* 0x080fe20003f46270 */
[C---:B------:R-:W-:Y:S01]  /*fb70*/  VIADD R250, R251.reuse, 0x1 ;  /* 0x00000001fbfa7836 */ /* 0x040fe20000000000 */
[----:B--2---:R-:W-:Y:S01]  /*fb80*/  FSEL R216, R8, -INF , P5 ;  /* 0xff80000008d87808 */ /* 0x004fe20002800000 */
[C---:B------:R-:W-:Y:S01]  /*fb90*/  VIADD R244, R251.reuse, 0x18 ;  /* 0x00000018fbf47836 */ /* 0x040fe20000000000 */
[-C--:B------:R-:W-:Y:S01]  /*fba0*/  ISETP.GE.AND P5, PT, R242, R224.reuse, PT ;  /* 0x000000e0f200720c */ /* 0x080fe20003fa6270 */
[C---:B------:R-:W-:Y:S01]  /*fbb0*/  VIADD R193, R251.reuse, 0x61 ;  /* 0x00000061fbc17836 */ /* 0x040fe20000000000 */
[-C--:B------:R-:W-:Y:S01]  /*fbc0*/  ISETP.GE.AND P0, PT, R246, R224.reuse, PT ;  /* 0x000000e0f600720c */ /* 0x080fe20003f06270 */
[----:B------:R-:W-:Y:S01]  /*fbd0*/  VIADD R190, R251, 0x70 ;  /* 0x00000070fbbe7836 */ /* 0x000fe20000000000 */
[----:B---3--:R-:W-:Y:S01]  /*fbe0*/  FSEL R215, R9, -INF , P3 ;  /* 0xff80000009d77808 */ /* 0x008fe20001800000 */
[C---:B------:R-:W-:Y:S01]  /*fbf0*/  VIADD R192, R251.reuse, 0x68 ;  /* 0x00000068fbc07836 */ /* 0x040fe20000000000 */
[----:B----4-:R-:W-:Y:S01]  /*fc00*/  FSEL R214, R12, -INF , P2 ;  /* 0xff8000000cd67808 */ /* 0x010fe20001000000 */
[----:B------:R-:W-:Y:S01]  /*fc10*/  VIADD R187, R251, 0x79 ;  /* 0x00000079fbbb7836 */ /* 0x000fe20000000000 */
[----:B-1----:R-:W-:Y:S01]  /*fc20*/  FSEL R150, R17, -INF , P5 ;  /* 0xff80000011967808 */ /* 0x002fe20002800000 */
[C---:B------:R-:W-:Y:S01]  /*fc30*/  VIADD R182, R251.reuse, 0x88 ;  /* 0x00000088fbb67836 */ /* 0x040fe20000000000 */
[-C--:B------:R-:W-:Y:S01]  /*fc40*/  ISETP.GE.AND P6, PT, R250, R224.reuse, PT ;  /* 0x000000e0fa00720c */ /* 0x080fe20003fc6270 */
[----:B------:R-:W-:Y:S01]  /*fc50*/  VIADD R181, R251, 0x89 ;  /* 0x00000089fbb57836 */ /* 0x000fe20000000000 */
[----:B------:R-:W-:Y:S01]  /*fc60*/  FSEL R208, R13, -INF , P0 ;  /* 0xff8000000dd07808 */ /* 0x000fe20000000000 */
[----:B------:R-:W-:Y:S01]  /*fc70*/  VIADD R191, R251, 0x69 ;  /* 0x00000069fbbf7836 */ /* 0x000fe20000000000 */
[----:B------:R-:W-:Y:S01]  /*fc80*/  FSEL R217, R5, -INF , P6 ;  /* 0xff80000005d97808 */ /* 0x000fe20003000000 */
[C---:B------:R-:W-:Y:S01]  /*fc90*/  VIADD R183, R251.reuse, 0x81 ;  /* 0x00000081fbb77836 */ /* 0x040fe20000000000 */
[-C--:B------:R-:W-:Y:S01]  /*fca0*/  ISETP.GE.AND P6, PT, R244, R224.reuse, PT ;  /* 0x000000e0f400720c */ /* 0x080fe20003fc6270 */
[C---:B------:R-:W-:Y:S01]  /*fcb0*/  VIADD R169, R251.reuse, 0xb9 ;  /* 0x000000b9fba97836 */ /* 0x040fe20000000000 */
[----:B------:R-:W-:Y:S01]  /*fcc0*/  FSEL R9, R4, -INF , !P4 ;  /* 0xff80000004097808 */ /* 0x000fe20006000000 */
[C---:B------:R-:W-:Y:S01]  /*fcd0*/  VIADD R164, R251.reuse, 0xd0 ;  /* 0x000000d0fba47836 */ /* 0x040fe20000000000 */
        /* <DEDUP_REMOVED lines=15> */
[C---:B------:R-:W-:Y:S02]  /*fdd0*/  VIADD R197, R251.reuse, 0x51 ;  /* 0x00000051fbc57836 */ /* 0x040fe40000000000 */
[----:B------:R-:W-:Y:S01]  /*fde0*/  VIADD R179, R251, 0x91 ;  /* 0x00000091fbb37836 */ /* 0x000fe20000000000 */
[----:B------:R-:W-:Y:S01]  /*fdf0*/  FSEL R49, R49, -INF , P4 ;  /* 0xff80000031317808 */ /* 0x000fe20002000000 */
[----:B------:R-:W-:Y:S01]  /*fe00*/  VIADD R176, R251, 0xa0 ;  /* 0x000000a0fbb07836 */ /* 0x000fe20000000000 */
[-C--:B------:R-:W-:Y:S01]  /*fe10*/  ISETP.GE.AND P4, PT, R189, R224.reuse, PT ;  /* 0x000000e0bd00720c */ /* 0x080fe20003f86270 */
        /* <DEDUP_REMOVED lines=17> */
[C---:B------:R-:W-:Y:S01]  /*ff30*/  VIADD R206, R251.reuse, 0x30 ;  /* 0x00000030fbce7836 */ /* 0x040fe20000000000 */
[-C--:B------:R-:W-:Y:S01]  /*ff40*/  ISETP.GE.AND P3, PT, R212, R224.reuse, PT ;  /* 0x000000e0d400720c */ /* 0x080fe20003f66270 */
        /* <DEDUP_REMOVED lines=15> */
[----:B------:R-:W-:Y:S02]  /*10040*/  FSEL R230, R28, -INF , P5 ;  /* 0xff8000001ce67808 */ /* 0x000fe40002800000 */
[----:B------:R-:W-:Y:S02]  /*10050*/  FSEL R232, R24, -INF , P0 ;  /* 0xff80000018e87808 */ /* 0x000fe40000000000 */
[-C--:B------:R-:W-:Y:S02]  /*10060*/  ISETP.GE.AND P5, PT, R201, R224.reuse, PT ;  /* 0x000000e0c900720c */ /* 0x080fe40003fa6270 */
[-C--:B------:R-:W-:Y:S02]  /*10070*/  ISETP.GE.AND P0, PT, R203, R224.reuse, PT ;  /* 0x000000e0cb00720c */ /* 0x080fe40003f06270 */
[----:B------:R-:W-:Y:S02]  /*10080*/  FSEL R252, R29, -INF , P3 ;  /* 0xff8000001dfc7808 */ /* 0x000fe40001800000 */
[-C--:B------:R-:W-:Y:S02]  /*10090*/  ISETP.GE.AND P3, PT, R200, R224.reuse, PT ;  /* 0x000000e0c800720c */ /* 0x080fe40003f66270 */
[----:B------:R-:W-:Y:S02]  /*100a0*/  FSEL R32, R32, -INF , P2 ;  /* 0xff80000020207808 */ /* 0x000fe40001000000 */
[-C--:B------:R-:W-:Y:S02]  /*100b0*/  ISETP.GE.AND P2, PT, R199, R224.reuse, PT ;  /* 0x000000e0c700720c */ /* 0x080fe40003f46270 */
[----:B------:R-:W-:Y:S02]  /*100c0*/  FSEL R13, R37, -INF , P5 ;  /* 0xff800000250d7808 */ /* 0x000fe40002800000 */
[----:B------:R-:W-:Y:S02]  /*100d0*/  FSEL R16, R33, -INF , P0 ;  /* 0xff80000021107808 */ /* 0x000fe40000000000 */
[-C--:B------:R-:W-:Y:S02]  /*100e0*/  ISETP.GE.AND P5, PT, R196, R224.reuse, PT ;  /* 0x000000e0c400720c */ /* 0x080fe40003fa6270 */
        /* <DEDUP_REMOVED lines=9> */
[----:B------:R-:W-:Y:S02]  /*10180*/  FSEL R4, R44, -INF , P0 ;  /* 0xff8000002c047808 */ /* 0x000fe40000000000 */
[-C--:B------:R-:W-:Y:S02]  /*10190*/  ISETP.GE.AND P5, PT, R190, R224.reuse, PT ;  /* 0x000000e0be00720c */ /* 0x080fe40003fa6270 */
        /* <DEDUP_REMOVED lines=69> */
[-C--:B------:R-:W-:Y:S02]  /*105f0*/  ISETP.GE.AND P5, PT, R164, R224.reuse, PT ;  /* 0x000000e0a400720c */ /* 0x080fe40003fa6270 */
[-C--:B------:R-:W-:Y:S02]  /*10600*/  ISETP.GE.AND P4, PT, R159, R224.reuse, PT ;  /* 0x000000e09f00720c */ /* 0x080fe40003f86270 */
[----:B------:R-:W-:Y:S02]  /*10610*/  FSEL R89, R105, -INF , P6 ;  /* 0xff80000069597808 */ /* 0x000fe40003000000 */
[-C--:B------:R-:W-:Y:S02]  /*10620*/  ISETP.GE.AND P6, PT, R160, R224.reuse, PT ;  /* 0x000000e0a000720c */ /* 0x080fe40003fc6270 */
[-C--:B------:R-:W-:Y:S02]  /*10630*/  ISETP.GE.AND P0, PT, R166, R224.reuse, PT ;  /* 0x000000e0a600720c */ /* 0x080fe40003f06270 */
[----:B------:R-:W-:Y:S01]  /*10640*/  FSEL R5, R100, -INF , P3 ;  /* 0xff80000064057808 */ /* 0x000fe20001800000 */
[----:B------:R-:W-:Y:S01]  /*10650*/  IMAD.MOV.U32 R100, RZ, RZ, R64 ;  /* 0x000000ffff647224 */ /* 0x000fe200078e0040 */
[----:B------:R-:W-:Y:S01]  /*10660*/  FSEL R208, R208, -INF , !P2 ;  /* 0xff800000d0d07808 */ /* 0x000fe20005000000 */
[----:B------:R-:W-:Y:S01]  /*10670*/  IMAD.MOV.U32 R64, RZ, RZ, R33 ;  /* 0x000000ffff407224 */ /* 0x000fe200078e0021 */
        /* <DEDUP_REMOVED lines=11> */
[----:B------:R-:W-:Y:S02]  /*10730*/  FSEL R231, R231, -INF , !P2 ;  /* 0xff800000e7e77808 */ /* 0x000fe40005000000 */
[-C--:B------:R-:W-:Y:S02]  /*10740*/  ISETP.GE.AND P3, PT, R156, R224.reuse, PT ;  /* 0x000000e09c00720c */ /* 0x080fe40003f66270 */
[----:B------:R-:W-:Y:S02]  /*10750*/  FSEL R37, R120, -INF , P5 ;  /* 0xff80000078257808 */ /* 0x000fe40002800000 */
[----:B------:R-:W-:Y:S02]  /*10760*/  FSEL R33, R121, -INF , P4 ;  /* 0xff80000079217808 */ /* 0x000fe40002000000 */
[-C--:B------:R-:W-:Y:S02]  /*10770*/  ISETP.GE.AND P2, PT, R201, R223.reuse, PT ;  /* 0x000000dfc900720c */ /* 0x080fe40003f46270 */
[-C--:B------:R-:W-:Y:S02]  /*10780*/  ISETP.GE.AND P5, PT, R249, R223.reuse, PT ;  /* 0x000000dff900720c */ /* 0x080fe40003fa6270 */
[----:B------:R-:W-:Y:S02]  /*10790*/  ISETP.GE.AND P4, PT, R248, R223, PT ;  /* 0x000000dff800720c */ /* 0x000fe40003f86270 */
[----:B------:R-:W-:Y:S02]  /*107a0*/  FSEL R217, R217, -INF , !P6 ;  /* 0xff800000d9d97808 */ /* 0x000fe40007000000 */
[----:B------:R-:W-:Y:S02]  /*107b0*/  FSEL R69, R116, -INF , P0 ;  /* 0xff80000074457808 */ /* 0x000fe40000000000 */
[----:B------:R-:W-:Y:S02]  /*107c0*/  ISETP.GE.AND P0, PT, R154, R224, PT ;  /* 0x000000e09a00720c */ /* 0x000fe40003f06270 */
[----:B------:R-:W-:Y:S02]  /*107d0*/  FSEL R112, R61, -INF , !P2 ;  /* 0xff8000003d707808 */ /* 0x000fe40005000000 */
[----:B------:R-:W-:Y:S02]  /*107e0*/  FSEL R29, R124, -INF , P3 ;  /* 0xff8000007c1d7808 */ /* 0x000fe40001800000 */
[----:B------:R-:W-:Y:S02]  /*107f0*/  FSEL R216, R216, -INF , !P5 ;  /* 0xff800000d8d87808 */ /* 0x000fe40006800000 */
[----:B------:R-:W-:Y:S02]  /*10800*/  FSEL R215, R215, -INF , !P4 ;  /* 0xff800000d7d77808 */ /* 0x000fe40006000000 */
[----:B------:R-:W-:Y:S02]  /*10810*/  FMNMX3.FTZ R61, R149, R9, R217, !PT ;  /* 0x00000009953d7276 */ /* 0x000fe400078100d9 */
[-C--:B------:R-:W-:Y:S02]  /*10820*/  ISETP.GE.AND P3, PT, R247, R223.reuse, PT ;  /* 0x000000dff700720c */ /* 0x080fe40003f66270 */
[----:B------:R-:W-:Y:S02]  /*10830*/  FSEL R49, R128, -INF , P0 ;  /* 0xff80000080317808 */ /* 0x000fe40000000000 */
        /* <DEDUP_REMOVED lines=8> */
[----:B------:R-:W-:Y:S02]  /*108c0*/  ISETP.GE.AND P4, PT, R211, R223, PT ;  /* 0x000000dfd300720c */ /* 0x000fe40003f86270 */
[----:B------:R-:W-:Y:S02]  /*108d0*/  FMNMX3.FTZ R61, R61, R151, R150, !PT ;  /* 0x000000973d3d7276 */ /* 0x000fe40007810096 */
[-C--:B------:R-:W-:Y:S02]  /*108e0*/  ISETP.GE.AND P0, PT, R206, R223.reuse, PT ;  /* 0x000000dfce00720c */ /* 0x080fe40003f06270 */
[-C--:B------:R-:W-:Y:S02]  /*108f0*/  ISETP.GE.AND P6, PT, R205, R223.reuse, PT ;  /* 0x000000dfcd00720c */ /* 0x080fe40003fc6270 */
[----:B------:R-:W-:Y:S02]  /*10900*/  FSEL R213, R213, -INF , !P5 ;  /* 0xff800000d5d57808 */ /* 0x000fe40006800000 */
[----:B------:R-:W-:Y:S02]  /*10910*/  FSEL R233, R233, -INF , !P4 ;  /* 0xff800000e9e97808 */ /* 0x000fe40006000000 */
[-C--:B------:R-:W-:Y:S02]  /*10920*/  ISETP.GE.AND P3, PT, R210, R223.reuse, PT ;  /* 0x000000dfd200720c */ /* 0x080fe40003f66270 */
[-C--:B------:R-:W-:Y:S02]  /*10930*/  ISETP.GE.AND P4, PT, R203, R223.reuse, PT ;  /* 0x000000dfcb00720c */ /* 0x080fe40003f86270 */
[----:B------:R-:W-:Y:S02]  /*10940*/  ISETP.GE.AND P5, PT, R204, R223, PT ;  /* 0x000000dfcc00720c */ /* 0x000fe40003fa6270 */
[----:B------:R-:W-:Y:S02]  /*10950*/  FSEL R230, R230, -INF , !P0 ;  /* 0xff800000e6e67808 */ /* 0x000fe40004000000 */
[----:B------:R-:W-:Y:S02]  /*10960*/  FSEL R232, R232, -INF , !P3 ;  /* 0xff800000e8e87808 */ /* 0x000fe40005800000 */
[----:B------:R-:W-:Y:S02]  /*10970*/  FSEL R252, R252, -INF , !P6 ;  /* 0xff800000fcfc7808 */ /* 0x000fe40007000000 */
[----:B------:R-:W-:Y:S02]  /*10980*/  FMNMX3.FTZ R61, R61, R213, R233, !PT ;  /* 0x000000d53d3d7276 */ /* 0x000fe400078100e9 */
[-C--:B------:R-:W-:Y:S02]  /*10990*/  ISETP.GE.AND P0, PT, R200, R223.reuse, PT ;  /* 0x000000dfc800720c */ /* 0x080fe40003f06270 */
[-C--:B------:R-:W-:Y:S02]  /*109a0*/  ISETP.GE.AND P3, PT, R202, R223.reuse, PT ;  /* 0x000000dfca00720c */ /* 0x080fe40003f66270 */
[-C--:B------:R-:W-:Y:S02]  /*109b0*/  ISETP.GE.AND P6, PT, R199, R223.reuse, PT ;  /* 0x000000dfc700720c */ /* 0x080fe40003fc6270 */
[----:B------:R-:W-:Y:S02]  /*109c0*/  FSEL R124, R100, -INF , !P4 ;  /* 0xff800000647c7808 */ /* 0x000fe40006000000 */
[-C--:B------:R-:W-:Y:S02]  /*109d0*/  ISETP.GE.AND P4, PT, R197, R223.reuse, PT ;  /* 0x000000dfc500720c */ /* 0x080fe40003f86270 */
[----:B------:R-:W-:Y:S02]  /*109e0*/  FSEL R128, R101, -INF , !P5 ;  /* 0xff80000065807808 */ /* 0x000fe40006800000 */
[----:B------:R-:W-:Y:S02]  /*109f0*/  FMNMX3.FTZ R61, R61, R232, R231, !PT ;  /* 0x000000e83d3d7276 */ /* 0x000fe400078100e7 */
        /* <DEDUP_REMOVED lines=9> */
[----:B------:R-:W-:Y:S02]  /*10a90*/  FMNMX3.FTZ R61, R61, R230, R252, !PT ;  /* 0x000000e63d3d7276 */ /* 0x000fe400078100fc */
[----:B------:R-:W-:Y:S02]  /*10aa0*/  FSEL R96, R85, -INF , !P5 ;  /* 0xff80000055607808 */ /* 0x000fe40006800000 */
[----:B------:R-:W-:Y:S02]  /*10ab0*/  FSEL R84, R76, -INF , !P2 ;  /* 0xff8000004c547808 */ /* 0x000fe40005000000 */
[-C--:B------:R-:W-:Y:S02]  /*10ac0*/  ISETP.GE.AND P0, PT, R194, R223.reuse, PT ;  /* 0x000000dfc200720c */ /* 0x080fe40003f06270 */
[----:B------:R-:W-:Y:S02]  /*10ad0*/  FSEL R76, R68, -INF , !P6 ;  /* 0xff800000444c7808 */ /* 0x000fe40007000000 */
[-C--:B------:R-:W-:Y:S02]  /*10ae0*/  ISETP.GE.AND P5, PT, R192, R223.reuse, PT ;  /* 0x000000dfc000720c */ /* 0x080fe40003fa6270 */
[----:B------:R-:W-:Y:S02]  /*10af0*/  FSEL R88, R80, -INF , !P3 ;  /* 0xff80000050587808 */ /* 0x000fe40005800000 */
[-C--:B------:R-:W-:Y:S02]  /*10b00*/  ISETP.GE.AND P3, PT, R190, R223.reuse, PT ;  /* 0x000000dfbe00720c */ /* 0x080fe40003f66270 */
[----:B------:R-:W-:Y:S02]  /*10b10*/  FSEL R68, R57, -INF , !P4 ;  /* 0xff80000039447808 */ /* 0x000fe40006000000 */
[----:B------:R-:W-:Y:S02]  /*10b20*/  FMNMX3.FTZ R57, R61, R128, R124, !PT ;  /* 0x000000803d397276 */ /* 0x000fe4000781007c */
[----:B------:R-:W-:Y:S02]  /*10b30*/  FSEL R80, R72, -INF , !P0 ;  /* 0xff80000048507808 */ /* 0x000fe40004000000 */
[----:B------:R-:W-:Y:S02]  /*10b40*/  FSEL R72, R64, -INF , !P5 ;  /* 0xff80000040487808 */ /* 0x000fe40006800000 */
[----:B------:R-:W-:Y:S02]  /*10b50*/  FSEL R64, R53, -INF , !P3 ;  /* 0xff80000035407808 */ /* 0x000fe40005800000 */
[----:B------:R-:W-:Y:S02]  /*10b60*/  FMNMX3.FTZ R53, R57, R120, R112, !PT ;  /* 0x0000007839357276 */ /* 0x000fe40007810070 */
[-C--:B------:R-:W-:Y:S02]  /*10b70*/  ISETP.GE.AND P5, PT, R186, R223.reuse, PT ;  /* 0x000000dfba00720c */ /* 0x080fe40003fa6270 */
        /* <DEDUP_REMOVED lines=18> */
[-C--:B------:R-:W-:Y:S02]  /*10ca0*/  ISETP.GE.AND P4, PT, R183, R223.reuse, PT ;  /* 0x000000dfb700720c */ /* 0x080fe40003f86270 */
[----:B------:R-:W-:Y:S02]  /*10cb0*/  FSEL R52, R52, -INF , !P6 ;  /* 0xff80000034347808 */ /* 0x000fe40007000000 */
        /* <DEDUP_REMOVED lines=50> */
[----:B------:R-:W-:Y:S02]  /*10fe0*/  ISETP.GE.AND P4, PT, R249, R222, PT ;  /* 0x000000def900720c */ /* 0x000fe40003f86270 */
        /* <DEDUP_REMOVED lines=17> */
[----:B------:R-:W-:Y:S02]  /*11100*/  FSEL R13, R129, -INF , P0 ;  /* 0xff800000810d7808 */ /* 0x000fe40000000000 */
[----:B------:R-:W-:Y:S02]  /*11110*/  FMNMX3.FTZ R20, R20, R93, R89, !PT ;  /* 0x0000005d14147276 */ /* 0x000fe40007810059 */
[----:B------:R-:W-:Y:S02]  /*11120*/  FSEL R13, R13, -INF , !P3 ;  /* 0xff8000000d0d7808 */ /* 0x000fe40005800000 */
[----:B------:R-:W-:Y:S02]  /*11130*/  FMNMX3.FTZ R20, R20, R81, R77, !PT ;  /* 0x0000005114147276 */ /* 0x000fe4000781004d */
[-C--:B------:R-:W-:Y:S02]  /*11140*/  ISETP.GE.AND P3, PT, R247, R222.reuse, PT ;  /* 0x000000def700720c */ /* 0x080fe40003f66270 */
[----:B------:R-:W-:Y:S02]  /*11150*/  FMNMX3.FTZ R20, R20, R73, R65, !PT ;  /* 0x0000004914147276 */ /* 0x000fe40007810041 */
[-C--:B------:R-:W-:Y:S02]  /*11160*/  ISETP.GE.AND P0, PT, R250, R222.reuse, PT ;  /* 0x000000defa00720c */ /* 0x080fe40003f06270 */
[----:B------:R-:W-:Y:S02]  /*11170*/  FMNMX3.FTZ R20, R20, R69, R41, !PT ;  /* 0x0000004514147276 */ /* 0x000fe40007810029 */
[----:B------:R-:W-:Y:S02]  /*11180*/  ISETP.GE.AND P4, PT, R250, R221, PT ;  /* 0x000000ddfa00720c */ /* 0x000fe40003f86270 */
[----:B------:R-:W-:Y:S02]  /*11190*/  FMNMX3.FTZ R20, R20, R37, R33, !PT ;  /* 0x0000002514147276 */ /* 0x000fe40007810021 */
[----:B------:R-:W-:Y:S02]  /*111a0*/  FSEL R7, R7, -INF , P0 ;  /* 0xff80000007077808 */ /* 0x000fe40000000000 */
[----:B------:R-:W-:Y:S02]  /*111b0*/  FMNMX3.FTZ R20, R20, R29, R17, !PT ;  /* 0x0000001d14147276 */ /* 0x000fe40007810011 */
[-C--:B------:R-:W-:Y:S02]  /*111c0*/  ISETP.GE.AND P2, PT, R251, R222.reuse, PT ;  /* 0x000000defb00720c */ /* 0x080fe40003f46270 */
[----:B------:R-:W-:Y:S02]  /*111d0*/  FMNMX3.FTZ R21, R20, R49, R13, !PT ;  /* 0x0000003114157276 */ /* 0x000fe4000781000d */
[----:B------:R-:W-:Y:S02]  /*111e0*/  FSEL R251, R6, -INF , P2 ;  /* 0xff80000006fb7808 */ /* 0x000fe40001000000 */
[-C--:B------:R-:W-:Y:S01]  /*111f0*/  ISETP.GE.AND P2, PT, R246, R222.reuse, PT ;  /* 0x000000def600720c */ /* 0x080fe20003f46270 */
[----:B------:R-:W1:Y:S01]  /*11200*/  SHFL.BFLY PT, R20, R21, 0x2, 0x1f ;  /* 0x0c401f0015147f89 */ /* 0x000e6200000e0000 */
[----:B------:R-:W-:Y:S02]  /*11210*/  FSEL R251, R251, -INF , !P6 ;  /* 0xff800000fbfb7808 */ /* 0x000fe40007000000 */
[----:B------:R-:W-:Y:S02]  /*11220*/  FSEL R15, R15, -INF , P2 ;  /* 0xff8000000f0f7808 */ /* 0x000fe40001000000 */
[-C--:B------:R-:W-:Y:S02]  /*11230*/  ISETP.GE.AND P6, PT, R247, R221.reuse, PT ;  /* 0x000000ddf700720c */ /* 0x080fe40003fc6270 */
[-C--:B------:R-:W-:Y:S02]  /*11240*/  ISETP.GE.AND P2, PT, R242, R222.reuse, PT ;  /* 0x000000def200720c */ /* 0x080fe40003f46270 */
[-C--:B------:R-:W-:Y:S02]  /*11250*/  ISETP.GE.AND P5, PT, R248, R222.reuse, PT ;  /* 0x000000def800720c */ /* 0x080fe40003fa6270 */
[----:B------:R-:W-:Y:S02]  /*11260*/  FSEL R85, R19, -INF , P2 ;  /* 0xff80000013557808 */ /* 0x000fe40001000000 */
[----:B------:R-:W-:Y:S02]  /*11270*/  FSEL R11, R11, -INF , P5 ;  /* 0xff8000000b0b7808 */ /* 0x000fe40002800000 */
[-C--:B------:R-:W-:Y:S02]  /*11280*/  ISETP.GE.AND P2, PT, R210, R222.reuse, PT ;  /* 0x000000ded200720c */ /* 0x080fe40003f46270 */
[-C--:B------:R-:W-:Y:S02]  /*11290*/  ISETP.GE.AND P5, PT, R212, R222.reuse, PT ;  /* 0x000000ded400720c */ /* 0x080fe40003fa6270 */
[----:B------:R-:W-:Y:S02]  /*112a0*/  FSEL R26, R26, -INF , P2 ;  /* 0xff8000001a1a7808 */ /* 0x000fe40001000000 */
[----:B------:R-:W-:Y:S02]  /*112b0*/  ISETP.GE.AND P2, PT, R205, R222, PT ;  /* 0x000000decd00720c */ /* 0x000fe40003f46270 */
[----:B------:R-:W-:Y:S02]  /*112c0*/  FSEL R22, R22, -INF , P5 ;  /* 0xff80000016167808 */ /* 0x000fe40002800000 */
[----:B-1----:R-:W-:Y:S02]  /*112d0*/  FMNMX.FTZ R5, R21, R20, !PT ;  /* 0x0000001415057209 */ /* 0x002fe40007810000 */
[----:B------:R-:W2:Y:S01]  /*112e0*/  LD.E R21, desc[UR4][R2.64+0xdc] ;  /* 0x0000dc0402157980 */ /* 0x000ea2000c101900 */
[----:B------:R-:W-:Y:S02]  /*112f0*/  FSEL R105, R31, -INF , P2 ;  /* 0xff8000001f697808 */ /* 0x000fe40001000000 */
[-C--:B------:R-:W-:Y:S01]  /*11300*/  ISETP.GE.AND P2, PT, R203, R222.reuse, PT ;  /* 0x000000decb00720c */ /* 0x080fe20003f46270 */
[----:B------:R-:W1:Y:S01]  /*11310*/  SHFL.BFLY PT, R20, R5, 0x1, 0x1f ;  /* 0x0c201f0005147f89 */ /* 0x000e6200000e0000 */
        /* <DEDUP_REMOVED lines=15> */
[----:B------:R-:W-:Y:S02]  /*11410*/  FSEL R5, R14, -INF , P3 ;  /* 0xff8000000e057808 */ /* 0x000fe40001800000 */
[----:B------:R-:W-:Y:S02]  /*11420*/  FSETP.NEU.FTZ.AND P0, PT, R20, -INF , PT ;  /* 0xff8000001400780b */ /* 0x000fe40003f1d000 */
[-C--:B------:R-:W-:Y:S02]  /*11430*/  ISETP.GE.AND P5, PT, R194, R222.reuse, PT ;  /* 0x000000dec200720c */ /* 0x080fe40003fa6270 */
[----:B------:R-:W-:Y:S02]  /*11440*/  FSEL R6, R20, RZ, P0 ;  /* 0x000000ff14067208 */ /* 0x000fe40000000000 */
[----:B------:R-:W-:Y:S02]  /*11450*/  FSEL R54, R54, -INF , P5 ;  /* 0xff80000036367808 */ /* 0x000fe40002800000 */
[-C--:B------:R-:W-:Y:S01]  /*11460*/  ISETP.GE.AND P5, PT, R190, R222.reuse, PT ;  /* 0x000000debe00720c */ /* 0x080fe20003fa6270 */
[----:B------:R-:W-:Y:S01]  /*11470*/  FADD.FTZ R6, -R6, R149 ;  /* 0x0000009506067221 */ /* 0x000fe20000010100 */
[-C--:B------:R-:W-:Y:S04]  /*11480*/  ISETP.GE.AND P3, PT, R244, R222.reuse, PT ;  /* 0x000000def400720c */ /* 0x080fe80003f66270 */
[----:B------:R-:W-:Y:S02]  /*11490*/  FSEL R18, R18, -INF , P3 ;  /* 0xff80000012127808 */ /* 0x000fe40001800000 */
        /* <DEDUP_REMOVED lines=8> */
[----:B------:R-:W-:Y:S02]  /*11520*/  FSEL R39, R62, -INF , P5 ;  /* 0xff8000003e277808 */ /* 0x000fe40002800000 */
[-C--:B------:R-:W-:Y:S01]  /*11530*/  ISETP.GE.AND P3, PT, R199, R222.reuse, PT ;  /* 0x000000dec700720c */ /* 0x080fe20003f66270 */
[----:B------:R-:W-:Y:S01]  /*11540*/  IMAD.MOV.U32 R62, RZ, RZ, R57 ;  /* 0x000000ffff3e7224 */ /* 0x000fe200078e0039 */
        /* <DEDUP_REMOVED lines=46> */
[-C--:B------:R-:W-:Y:S02]  /*11830*/  ISETP.GE.AND P2, PT, R169, R222.reuse, PT ;  /* 0x000000dea900720c */ /* 0x080fe40003f46270 */
[-C--:B------:R-:W-:Y:S02]  /*11840*/  ISETP.GE.AND P3, PT, R173, R222.reuse, PT ;  /* 0x000000dead00720c */ /* 0x080fe40003f66270 */
[----:B------:R-:W-:Y:S01]  /*11850*/  FSEL R23, R99, -INF , P2 ;  /* 0xff80000063177808 */ /* 0x000fe20001000000 */
[----:B------:R-:W-:Y:S01]  /*11860*/  IMAD.MOV.U32 R99, RZ, RZ, R18 ;  /* 0x000000ffff637224 */ /* 0x000fe200078e0012 */
[----:B------:R-:W-:Y:S02]  /*11870*/  FSEL R18, R7, -INF , !P4 ;  /* 0xff80000007127808 */ /* 0x000fe40006000000 */
[----:B------:R-:W-:Y:S01]  /*11880*/  FSEL R30, R91, -INF , P3 ;  /* 0xff8000005b1e7808 */ /* 0x000fe20001800000 */
[----:B------:R-:W-:Y:S01]  /*11890*/  IMAD.MOV.U32 R91, RZ, RZ, R22 ;  /* 0x000000ffff5b7224 */ /* 0x000fe200078e0016 */
        /* <DEDUP_REMOVED lines=35> */
[----:B------:R-:W-:Y:S02]  /*11ad0*/  FSEL R14, R10, -INF , !P3 ;  /* 0xff8000000a0e7808 */ /* 0x000fe40005800000 */
[----:B------:R-:W-:Y:S02]  /*11ae0*/  FSEL R130, R130, -INF , P5 ;  /* 0xff80000082827808 */ /* 0x000fe40002800000 */
        /* <DEDUP_REMOVED lines=15> */
[----:B------:R-:W-:Y:S02]  /*11be0*/  FMNMX3.FTZ R58, R5, R14, R10, !PT ;  /* 0x0000000e053a7276 */ /* 0x000fe4000781000a */
[----:B------:R-:W-:Y:S02]  /*11bf0*/  FSEL R99, R63, -INF , !P4 ;  /* 0xff8000003f637808 */ /* 0x000fe40006000000 */
[-C--:B------:R-:W-:Y:S02]  /*11c00*/  ISETP.GE.AND P4, PT, R197, R221.reuse, PT ;  /* 0x000000ddc500720c */ /* 0x080fe40003f86270 */
[-C--:B------:R-:W-:Y:S02]  /*11c10*/  ISETP.GE.AND P2, PT, R195, R221.reuse, PT ;  /* 0x000000ddc300720c */ /* 0x080fe40003f46270 */
[-C--:B------:R-:W-:Y:S02]  /*11c20*/  ISETP.GE.AND P5, PT, R246, R221.reuse, PT ;  /* 0x000000ddf600720c */ /* 0x080fe40003fa6270 */
[-C--:B------:R-:W-:Y:S02]  /*11c30*/  ISETP.GE.AND P3, PT, R242, R221.reuse, PT ;  /* 0x000000ddf200720c */ /* 0x080fe40003f66270 */
[----:B------:R-:W-:Y:S02]  /*11c40*/  FSEL R149, R15, -INF , !P5 ;  /* 0xff8000000f957808 */ /* 0x000fe40006800000 */
[----:B------:R-:W-:Y:S02]  /*11c50*/  ISETP.GE.AND P5, PT, R210, R221, PT ;  /* 0x000000ddd200720c */ /* 0x000fe40003fa6270 */
[----:B------:R-:W-:Y:S02]  /*11c60*/  FMNMX3.FTZ R58, R58, R249, R149, !PT ;  /* 0x000000f93a3a7276 */ /* 0x000fe40007810095 */
[----:B------:R-:W-:Y:S02]  /*11c70*/  FSEL R205, R87, -INF , !P5 ;  /* 0xff80000057cd7808 */ /* 0x000fe40006800000 */
[-C--:B------:R-:W-:Y:S02]  /*11c80*/  ISETP.GE.AND P5, PT, R203, R221.reuse, PT ;  /* 0x000000ddcb00720c */ /* 0x080fe40003fa6270 */
[-C--:B------:R-:W-:Y:S02]  /*11c90*/  ISETP.GE.AND P6, PT, R211, R221.reuse, PT ;  /* 0x000000ddd300720c */ /* 0x080fe40003fc6270 */
[----:B------:R-:W-:Y:S02]  /*11ca0*/  FSEL R107, R67, -INF , !P5 ;  /* 0xff800000436b7808 */ /* 0x000fe40006800000 */
[-C--:B------:R-:W-:Y:S02]  /*11cb0*/  ISETP.GE.AND P5, PT, R198, R221.reuse, PT ;  /* 0x000000ddc600720c */ /* 0x080fe40003fa6270 */
[----:B------:R-:W-:Y:S02]  /*11cc0*/  FSEL R67, R51, -INF , !P2 ;  /* 0xff80000033437808 */ /* 0x000fe40005000000 */
[-C--:B------:R-:W-:Y:S01]  /*11cd0*/  ISETP.GE.AND P2, PT, R190, R221.reuse, PT ;  /* 0x000000ddbe00720c */ /* 0x080fe20003f46270 */
[----:B--2---:R-:W-:Y:S01]  /*11ce0*/  FMUL.FTZ R6, R21, R6 ;  /* 0x0000000615067220 */ /* 0x004fe20000410000 */
[----:B------:R-:W-:Y:S02]  /*11cf0*/  FSEL R83, R113, -INF , !P5 ;  /* 0xff80000071537808 */ /* 0x000fe40006800000 */
[----:B------:R-:W-:Y:S02]  /*11d00*/  FSEL R39, R39, -INF , !P2 ;  /* 0xff80000027277808 */ /* 0x000fe40005000000 */
[-C--:B------:R-:W-:Y:S01]  /*11d10*/  ISETP.GE.AND P5, PT, R193, R221.reuse, PT ;  /* 0x000000ddc100720c */ /* 0x080fe20003fa6270 */
[----:B------:R-:W1:Y:S01]  /*11d20*/  MUFU.EX2 R6, R6 ;  /* 0x0000000600067308 */ /* 0x000e620000000800 */
        /* <DEDUP_REMOVED lines=28> */
[-C--:B------:R-:W-:Y:S02]  /*11ef0*/  ISETP.GE.AND P4, PT, R187, R221.reuse, PT ;  /* 0x000000ddbb00720c */ /* 0x080fe40003f86270 */
[-C--:B------:R-:W-:Y:S02]  /*11f00*/  ISETP.GE.AND P3, PT, R201, R221.reuse, PT ;  /* 0x000000ddc900720c */ /* 0x080fe40003f66270 */
[----:B------:R-:W-:Y:S01]  /*11f10*/  FSEL R15, R48, -INF , !P4 ;  /* 0xff800000300f7808 */ /* 0x000fe20006000000 */
[----:B------:R-:W-:Y:S01]  /*11f20*/  FMUL.FTZ R48, R21, R20 ;  /* 0x0000001415307220 */ /* 0x000fe20000410000 */
[----:B------:R-:W-:Y:S02]  /*11f30*/  FSEL R95, R62, -INF , !P3 ;  /* 0xff8000003e5f7808 */ /* 0x000fe40005800000 */
[-C--:B------:R-:W-:Y:S02]  /*11f40*/  ISETP.GE.AND P3, PT, R196, R221.reuse, PT ;  /* 0x000000ddc400720c */ /* 0x080fe40003f66270 */
[----:B------:R-:W-:Y:S02]  /*11f50*/  FSEL R48, R48, RZ, P0 ;  /* 0x000000ff30307208 */ /* 0x000fe40000000000 */
[----:B------:R-:W-:Y:S02]  /*11f60*/  FSEL R71, R50, -INF , !P3 ;  /* 0xff80000032477808 */ /* 0x000fe40005800000 */
[----:B------:R-:W-:Y:S01]  /*11f70*/  ISETP.GE.AND P3, PT, R191, R221, PT ;  /* 0x000000ddbf00720c */ /* 0x000fe20003f66270 */
[-CC-:B------:R-:W-:Y:S01]  /*11f80*/  FFMA.FTZ R46, R108, R21.reuse, -R48.reuse ;  /* 0x000000156c2e7223 */ /* 0x180fe20000010830 */
[-CC-:B------:R-:W-:Y:S01]  /*11f90*/  FFMA.FTZ R108, R32, R21.reuse, -R48.reuse ;  /* 0x00000015206c7223 */ /* 0x180fe20000010830 */
[-CC-:B------:R-:W-:Y:S01]  /*11fa0*/  FFMA.FTZ R118, R150, R21.reuse, -R48.reuse ;  /* 0x0000001596767223 */ /* 0x180fe20000010830 */
[----:B------:R-:W-:Y:S01]  /*11fb0*/  FSEL R35, R35, -INF , !P3 ;  /* 0xff80000023237808 */ /* 0x000fe20005800000 */
[-CC-:B------:R-:W-:Y:S01]  /*11fc0*/  FFMA.FTZ R44, R44, R21.reuse, -R48.reuse ;  /* 0x000000152c2c7223 */ /* 0x180fe20000010830 */
[-CC-:B------:R-:W-:Y:S01]  /*11fd0*/  FFMA.FTZ R82, R36, R21.reuse, -R48.reuse ;  /* 0x0000001524527223 */ /* 0x180fe20000010830 */
[----:B------:R-:W-:Y:S01]  /*11fe0*/  FSEL R191, R38, -INF , !P6 ;  /* 0xff80000026bf7808 */ /* 0x000fe20007000000 */
[-CC-:B------:R-:W-:Y:S01]  /*11ff0*/  FFMA.FTZ R38, R72, R21.reuse, -R48.reuse ;  /* 0x0000001548267223 */ /* 0x180fe20000010830 */
[--C-:B------:R-:W-:Y:S01]  /*12000*/  FFMA.FTZ R66, R120, R21, -R48.reuse ;  /* 0x0000001578427223 */ /* 0x100fe20000010830 */
[----:B------:R-:W-:Y:S01]  /*12010*/  ISETP.GE.AND P3, PT, R186, R221, PT ;  /* 0x000000ddba00720c */ /* 0x000fe20003f66270 */
[--C-:B------:R-:W-:Y:S01]  /*12020*/  FFMA.FTZ R50, R9, R21, -R48.reuse ;  /* 0x0000001509327223 */ /* 0x100fe20000010830 */
[----:B------:R-:W-:Y:S01]  /*12030*/  MUFU.EX2 R82, R82 ;  /* 0x0000005200527308 */ /* 0x000fe20000000800 */
[----:B-1----:R-:W-:Y:S01]  /*12040*/  FMUL.FTZ R9, R6, R141 ;  /* 0x0000008d06097220 */ /* 0x002fe20000410000 */
[----:B------:R-:W-:Y:S01]  /*12050*/  FSEL R19, R19, -INF , !P3 ;  /* 0xff80000013137808 */ /* 0x000fe20005800000 */
[--C-:B------:R-:W-:Y:S01]  /*12060*/  FFMA.FTZ R54, R29, R21, -R48.reuse ;  /* 0x000000151d367223 */ /* 0x100fe20000010830 */
[----:B------:R-:W-:Y:S01]  /*12070*/  ISETP.GE.AND P3, PT, R179, R221, PT ;  /* 0x000000ddb300720c */ /* 0x000fe20003f66270 */
[-CC-:B------:R-:W-:Y:S01]  /*12080*/  FFMA.FTZ R177, R117, R21.reuse, -R48.reuse ;  /* 0x0000001575b17223 */ /* 0x180fe20000010830 */
[-CC-:B------:R-:W-:Y:S01]  /*12090*/  FFMA.FTZ R74, R68, R21.reuse, -R48.reuse ;  /* 0x00000015444a7223 */ /* 0x180fe20000010830 */
[-CC-:B------:R-:W-:Y:S03]  /*120a0*/  FFMA.FTZ R68, R40, R21.reuse, -R48.reuse ;  /* 0x0000001528447223 */ /* 0x180fe60000010830 */
[----:B------:R-:W1:Y:S01]  /*120b0*/  MUFU.EX2 R29, R50 ;  /* 0x00000032001d7308 */ /* 0x000e620000000800 */
[----:B------:R-:W-:Y:S01]  /*120c0*/  FSEL R115, R42, -INF , !P3 ;  /* 0xff8000002a737808 */ /* 0x000fe20005800000 */
[-CC-:B------:R-:W-:Y:S01]  /*120d0*/  FFMA.FTZ R42, R56, R21.reuse, -R48.reuse ;  /* 0x00000015382a7223 */ /* 0x180fe20000010830 */
[-CC-:B------:R-:W-:Y:S01]  /*120e0*/  FFMA.FTZ R56, R33, R21.reuse, -R48.reuse ;  /* 0x0000001521387223 */ /* 0x180fe20000010830 */
[-CC-:B------:R-:W-:Y:S01]  /*120f0*/  FFMA.FTZ R109, R109, R21.reuse, -R48.reuse ;  /* 0x000000156d6d7223 */ /* 0x180fe20000010830 */
[-CC-:B------:R-:W-:Y:S01]  /*12100*/  FFMA.FTZ R176, R16, R21.reuse, -R48.reuse ;  /* 0x0000001510b07223 */ /* 0x180fe20000010830 */
[----:B------:R-:W-:Y:S01]  /*12110*/  FMUL.FTZ R16, R6, R132 ;  /* 0x0000008406107220 */ /* 0x000fe20000410000 */
[--C-:B------:R-:W-:Y:S03]  /*12120*/  FFMA.FTZ R122, R81, R21, -R48.reuse ;  /* 0x00000015517a7223 */ /* 0x100fe60000010830 */
[----:B------:R-:W-:Y:S01]  /*12130*/  MUFU.EX2 R74, R74 ;  /* 0x0000004a004a7308 */ /* 0x000fe20000000800 */
[----:B------:R-:W-:Y:S01]  /*12140*/  ISETP.GE.AND P4, PT, R180, R221, PT ;  /* 0x000000ddb400720c */ /* 0x000fe20003f86270 */
[--C-:B------:R-:W-:Y:S01]  /*12150*/  FFMA.FTZ R70, R128, R21, -R48.reuse ;  /* 0x0000001580467223 */ /* 0x100fe20000010830 */
[----:B------:R-:W-:Y:S01]  /*12160*/  ISETP.GE.AND P3, PT, R174, R221, PT ;  /* 0x000000ddae00720c */ /* 0x000fe20003f66270 */
[-CC-:B------:R-:W-:Y:S01]  /*12170*/  FFMA.FTZ R174, R12, R21.reuse, -R48.reuse ;  /* 0x000000150cae7223 */ /* 0x180fe20000010830 */
[----:B------:R-:W-:Y:S01]  /*12180*/  FMUL.FTZ R12, R6, R136 ;  /* 0x00000088060c7220 */ /* 0x000fe20000410000 */
[----:B------:R-:W-:Y:S01]  /*12190*/  FSEL R195, R78, -INF , !P4 ;  /* 0xff8000004ec37808 */ /* 0x000fe20006000000 */
[--C-:B------:R-:W-:Y:S03]  /*121a0*/  FFMA.FTZ R78, R76, R21, -R48.reuse ;  /* 0x000000154c4e7223 */ /* 0x100fe60000010830 */
[----:B------:R-:W-:Y:S01]  /*121b0*/  MUFU.EX2 R68, R68 ;  /* 0x0000004400447308 */ /* 0x000fe20000000800 */
[----:B-1----:R-:W-:Y:S01]  /*121c0*/  FFMA.FTZ R245, R6, R245, R29 ;  /* 0x000000f506f57223 */ /* 0x002fe2000001001d */
[----:B------:R-:W-:Y:S01]  /*121d0*/  ISETP.GE.AND P4, PT, R175, R221, PT ;  /* 0x000000ddaf00720c */ /* 0x000fe20003f86270 */
[--C-:B------:R-:W-:Y:S01]  /*121e0*/  FFMA.FTZ R106, R112, R21, -R48.reuse ;  /* 0x00000015706a7223 */ /* 0x100fe20000010830 */
[----:B------:R-:W-:Y:S01]  /*121f0*/  ISETP.GE.AND P6, PT, R172, R221, PT ;  /* 0x000000ddac00720c */ /* 0x000fe20003fc6270 */
[-CC-:B------:R-:W-:Y:S01]  /*12200*/  FFMA.FTZ R172, R4, R21.reuse, -R48.reuse ;  /* 0x0000001504ac7223 */ /* 0x180fe20000010830 */
[----:B------:R-:W-:Y:S01]  /*12210*/  FSEL R187, R34, -INF , !P4 ;  /* 0xff80000022bb7808 */ /* 0x000fe20006000000 */
[-CC-:B------:R-:W-:Y:S03]  /*12220*/  FFMA.FTZ R34, R96, R21.reuse, -R48.reuse ;  /* 0x0000001560227223 */ /* 0x180fe60000010830 */
[----:B------:R-:W-:Y:S01]  /*12230*/  MUFU.EX2 R78, R78 ;  /* 0x0000004e004e7308 */ /* 0x000fe20000000800 */
[-CC-:B------:R-:W-:Y:S01]  /*12240*/  FFMA.FTZ R96, R73, R21.reuse, -R48.reuse ;  /* 0x0000001549607223 */ /* 0x180fe20000010830 */
[----:B------:R-:W-:Y:S01]  /*12250*/  FMUL.FTZ R4, R6, R144 ;  /* 0x0000009006047220 */ /* 0x000fe20000410000 */
[----:B------:R-:W-:Y:S01]  /*12260*/  FSEL R183, R90, -INF , !P3 ;  /* 0xff8000005ab77808 */ /* 0x000fe20005800000 */
[--C-:B------:R-:W-:Y:S01]  /*12270*/  FFMA.FTZ R90, R231, R21, -R48.reuse ;  /* 0x00000015e75a7223 */ /* 0x100fe20000010830 */
[----:B------:R-:W-:Y:S01]  /*12280*/  ISETP.GE.AND P3, PT, R169, R221, PT ;  /* 0x000000dda900720c */ /* 0x000fe20003f66270 */
[--C-:B------:R-:W-:Y:S01]  /*12290*/  FFMA.FTZ R169, R101, R21, -R48.reuse ;  /* 0x0000001565a97223 */ /* 0x100fe20000010830 */
[----:B------:R-:W-:Y:S03]  /*122a0*/  FSEL R179, R94, -INF , !P6 ;  /* 0xff8000005eb37808 */ /* 0x000fe60007000000 */
[----:B------:R-:W-:Y:S01]  /*122b0*/  MUFU.EX2 R128, R90 ;  /* 0x0000005a00807308 */ /* 0x000fe20000000800 */
[----:B------:R-:W-:Y:S01]  /*122c0*/  ISETP.GE.AND P6, PT, R167, R221, PT ;  /* 0x000000dda700720c */ /* 0x000fe20003fc6270 */
[-CC-:B------:R-:W-:Y:S01]  /*122d0*/  FFMA.FTZ R62, R52, R21.reuse, -R48.reuse ;  /* 0x00000015343e7223 */ /* 0x180fe20000010830 */
[--C-:B------:R-:W-:Y:S01]  /*122e0*/  FFMA.FTZ R52, R17, R21, -R48.reuse ;  /* 0x0000001511347223 */ /* 0x100fe20000010830 */
[----:B------:R-:W-:Y:S01]  /*122f0*/  FMUL.FTZ R17, R6, R133 ;  /* 0x0000008506117220 */ /* 0x000fe20000410000 */
        /* <DEDUP_REMOVED lines=12> */
[----:B------:R-:W-:Y:S01]  /*123c0*/  FMNMX3.FTZ R58, R58, R247, R211, !PT ;  /* 0x000000f73a3a7276 */ /* 0x000fe200078100d3 */
[----:B------:R-:W2:Y:S01]  /*123d0*/  S2R R232, SR_CTAID.Y ;  /* 0x0000000000e87919 */ /* 0x000ea20000002600 */
[----:B------:R-:W-:Y:S02]  /*123e0*/  ISETP.GE.AND P2, PT, R173, R221, PT ;  /* 0x000000ddad00720c */ /* 0x000fe40003f46270 */
[----:B------:R-:W-:Y:S01]  /*123f0*/  FMNMX3.FTZ R58, R58, R207, R129, !PT ;  /* 0x000000cf3a3a7276 */ /* 0x000fe20007810081 */
[----:B------:R-:W3:Y:S01]  /*12400*/  S2R R231, SR_CTAID.Z ;  /* 0x0000000000e77919 */ /* 0x000ee20000002700 */
[----:B------:R-:W-:Y:S03]  /*12410*/  FSEL R181, R30, -INF , !P2 ;  /* 0xff8000001eb57808 */ /* 0x000fe60005000000 */
[----:B------:R-:W-:Y:S01]  /*12420*/  MUFU.EX2 R120, R252 ;  /* 0x000000fc00787308 */ /* 0x000fe20000000800 */
[-CC-:B------:R-:W-:Y:S01]  /*12430*/  FFMA.FTZ R30, R64, R21.reuse, -R48.reuse ;  /* 0x00000015401e7223 */ /* 0x180fe20000010830 */
[-CC-:B------:R-:W-:Y:S01]  /*12440*/  FFMA.FTZ R64, R60, R21.reuse, -R48.reuse ;  /* 0x000000153c407223 */ /* 0x180fe20000010830 */
[--C-:B------:R-:W-:Y:S01]  /*12450*/  FFMA.FTZ R60, R41, R21, -R48.reuse ;  /* 0x00000015293c7223 */ /* 0x100fe20000010830 */
[----:B------:R-:W-:Y:S02]  /*12460*/  FMNMX3.FTZ R58, R58, R205, R123, !PT ;  /* 0x000000cd3a3a7276 */ /* 0x000fe4000781007b */
[----:B------:R-:W-:Y:S01]  /*12470*/  ISETP.GE.AND P2, PT, R168, R221, PT ;  /* 0x000000dda800720c */ /* 0x000fe20003f46270 */
[--C-:B------:R-:W-:Y:S03]  /*12480*/  FFMA.FTZ R168, R8, R21, -R48.reuse ;  /* 0x0000001508a87223 */ /* 0x100fe60000010830 */
[----:B------:R-:W-:Y:S01]  /*12490*/  MUFU.EX2 R114, R114 ;  /* 0x0000007200727308 */ /* 0x000fe20000000800 */
[----:B------:R-:W-:Y:S01]  /*124a0*/  FMUL.FTZ R8, R6, R140 ;  /* 0x0000008c06087220 */ /* 0x000fe20000410000 */
[----:B------:R-:W-:Y:S02]  /*124b0*/  FMNMX3.FTZ R58, R58, R203, R119, !PT ;  /* 0x000000cb3a3a7276 */ /* 0x000fe40007810077 */
[----:B------:R-:W-:Y:S01]  /*124c0*/  FSEL R189, R86, -INF , !P5 ;  /* 0xff80000056bd7808 */ /* 0x000fe20006800000 */
[--C-:B------:R-:W-:Y:S01]  /*124d0*/  FFMA.FTZ R86, R230, R21, -R48.reuse ;  /* 0x00000015e6567223 */ /* 0x100fe20000010830 */
[----:B------:R-:W-:Y:S04]  /*124e0*/  FMNMX3.FTZ R58, R58, R111, R107, !PT ;  /* 0x0000006f3a3a7276 */ /* 0x000fe8000781006b */
[----:B------:R-:W-:Y:S01]  /*124f0*/  MUFU.EX2 R140, R118 ;  /* 0x00000076008c7308 */ /* 0x000fe20000000800 */
[----:B------:R-:W-:Y:S02]  /*12500*/  ISETP.GE.AND P5, PT, R171, R221, PT ;  /* 0x000000ddab00720c */ /* 0x000fe40003fa6270 */
[----:B------:R-:W-:Y:S02]  /*12510*/  FMNMX3.FTZ R58, R58, R99, R95, !PT ;  /* 0x000000633a3a7276 */ /* 0x000fe4000781005f */
[----:B------:R-:W-:Y:S02]  /*12520*/  FSEL R171, R23, -INF , !P3 ;  /* 0xff80000017ab7808 */ /* 0x000fe40005800000 */
[----:B------:R-:W-:Y:S03]  /*12530*/  FMNMX3.FTZ R58, R58, R91, R87, !PT ;  /* 0x0000005b3a3a7276 */ /* 0x000fe60007810057 */
[----:B------:R-:W-:Y:S01]  /*12540*/  MUFU.EX2 R106, R106 ;  /* 0x0000006a006a7308 */ /* 0x000fe20000000800 */
[----:B------:R-:W-:Y:S01]  /*12550*/  ISETP.GE.AND P3, PT, R164, R221, PT ;  /* 0x000000dda400720c */ /* 0x000fe20003f66270 */
[--C-:B------:R-:W-:Y:S01]  /*12560*/  FFMA.FTZ R164, R97, R21, -R48.reuse ;  /* 0x0000001561a47223 */ /* 0x100fe20000010830 */
[----:B------:R-:W-:Y:S02]  /*12570*/  FMNMX3.FTZ R58, R58, R83, R75, !PT ;  /* 0x000000533a3a7276 */ /* 0x000fe4000781004b */
[----:B------:R-:W-:Y:S01]  /*12580*/  FSEL R113, R110, -INF , !P3 ;  /* 0xff8000006e717808 */ /* 0x000fe20005800000 */
[--C-:B------:R-:W-:Y:S01]  /*12590*/  FFMA.FTZ R110, R77, R21, -R48.reuse ;  /* 0x000000154d6e7223 */ /* 0x100fe20000010830 */
[----:B------:R-:W-:Y:S03]  /*125a0*/  FMNMX3.FTZ R58, R58, R71, R67, !PT ;  /* 0x000000473a3a7276 */ /* 0x000fe60007810043 */
[----:B------:R-:W-:Y:S01]  /*125b0*/  MUFU.EX2 R97, R34 ;  /* 0x0000002200617308 */ /* 0x000fe20000000800 */
[----:B------:R-:W-:Y:S01]  /*125c0*/  ISETP.GE.AND P3, PT, R160, R221, PT ;  /* 0x000000dda000720c */ /* 0x000fe20003f66270 */
[--C-:B------:R-:W-:Y:S01]  /*125d0*/  FFMA.FTZ R160, R215, R21, -R48.reuse ;  /* 0x00000015d7a07223 */ /* 0x100fe20000010830 */
        /* <DEDUP_REMOVED lines=11> */
[----:B------:R4:W5:Y:S01]  /*12690*/  LDL.LU R217, [R1+0x18] ;  /* 0x0000180001d97983 */ /* 0x0009620000300800 */
[----:B------:R-:W-:Y:S01]  /*126a0*/  FSEL R173, R26, -INF , !P5 ;  /* 0xff8000001aad7808 */ /* 0x000fe20006800000 */
[--C-:B------:R-:W-:Y:S01]  /*126b0*/  FFMA.FTZ R26, R89, R21, -R48.reuse ;  /* 0x00000015591a7223 */ /* 0x100fe20000010830 */
[----:B------:R-:W-:Y:S02]  /*126c0*/  FMNMX3.FTZ R58, R58, R19, R45, !PT ;  /* 0x000000133a3a7276 */ /* 0x000fe4000781002d */
[----:B------:R-:W-:Y:S01]  /*126d0*/  ISETP.GE.AND P5, PT, R166, R221, PT ;  /* 0x000000dda600720c */ /* 0x000fe20003fa6270 */
[--C-:B------:R-:W-:Y:S03]  /*126e0*/  FFMA.FTZ R166, R125, R21, -R48.reuse ;  /* 0x000000157da67223 */ /* 0x100fe60000010830 */
[----:B------:R-:W1:Y:S01]  /*126f0*/  MUFU.EX2 R40, R130 ;  /* 0x0000008200287308 */ /* 0x000e620000000800 */
[----:B------:R-:W-:Y:S02]  /*12700*/  FMNMX3.FTZ R58, R58, R197, R103, !PT ;  /* 0x000000c53a3a7276 */ /* 0x000fe40007810067 */
[----:B------:R-:W-:Y:S02]  /*12710*/  FSEL R27, R27, -INF , !P5 ;  /* 0xff8000001b1b7808 */ /* 0x000fe40006800000 */
[----:B------:R-:W-:Y:S02]  /*12720*/  ISETP.GE.AND P5, PT, R162, R221, PT ;  /* 0x000000dda200720c */ /* 0x000fe40003fa6270 */
[----:B------:R-:W-:Y:S03]  /*12730*/  FMNMX3.FTZ R58, R58, R195, R115, !PT ;  /* 0x000000c33a3a7276 */ /* 0x000fe60007810073 */
[----:B------:R-:W-:Y:S01]  /*12740*/  MUFU.EX2 R100, R100 ;  /* 0x0000006400647308 */ /* 0x000fe20000000800 */
[----:B------:R-:W-:Y:S02]  /*12750*/  FSEL R79, R79, -INF , !P5 ;  /* 0xff8000004f4f7808 */ /* 0x000fe40006800000 */
[----:B------:R-:W-:Y:S01]  /*12760*/  ISETP.GE.AND P5, PT, R156, R221, PT ;  /* 0x000000dd9c00720c */ /* 0x000fe20003fa6270 */
[--C-:B------:R-:W-:Y:S01]  /*12770*/  FFMA.FTZ R156, R93, R21, -R48.reuse ;  /* 0x000000155d9c7223 */ /* 0x100fe20000010830 */
[----:B------:R-:W-:Y:S01]  /*12780*/  ISETP.GE.AND P4, PT, R170, R221, PT ;  /* 0x000000ddaa00720c */ /* 0x000fe20003f86270 */
[-CC-:B------:R-:W-:Y:S01]  /*12790*/  FFMA.FTZ R170, R121, R21.reuse, -R48.reuse ;  /* 0x0000001579aa7223 */ /* 0x180fe20000010830 */
[----:B------:R-:W-:Y:S03]  /*127a0*/  FSEL R53, R126, -INF , !P5 ;  /* 0xff8000007e357808 */ /* 0x000fe60006800000 */
[----:B------:R-:W-:Y:S01]  /*127b0*/  MUFU.EX2 R92, R92 ;  /* 0x0000005c005c7308 */ /* 0x000fe20000000800 */
[-CC-:B------:R-:W-:Y:S01]  /*127c0*/  FFMA.FTZ R126, R151, R21.reuse, -R48.reuse ;  /* 0x00000015977e7223 */ /* 0x180fe20000010830 */
[----:B------:R-:W-:Y:S01]  /*127d0*/  FSEL R175, R98, -INF , !P4 ;  /* 0xff80000062af7808 */ /* 0x000fe20006000000 */
[--C-:B------:R-:W-:Y:S01]  /*127e0*/  FFMA.FTZ R98, R233, R21, -R48.reuse ;  /* 0x00000015e9627223 */ /* 0x100fe20000010830 */
[----:B------:R-:W-:Y:S01]  /*127f0*/  ISETP.GE.AND P4, PT, R165, R221, PT ;  /* 0x000000dda500720c */ /* 0x000fe20003f86270 */
[----:B------:R-:W1:Y:S01]  /*12800*/  S2R R233, SR_CTAID.X ;  /* 0x0000000000e97919 */ /* 0x000e620000002500 */
[----:B------:R-:W-:Y:S01]  /*12810*/  FSEL R165, R102, -INF , !P2 ;  /* 0xff80000066a57808 */ /* 0x000fe20005000000 */
[--C-:B------:R-:W-:Y:S03]  /*12820*/  FFMA.FTZ R102, R213, R21, -R48.reuse ;  /* 0x00000015d5667223 */ /* 0x100fe60000010830 */
[----:B------:R2:W-:Y:S01]  /*12830*/  MUFU.EX2 R132, R98 ;  /* 0x0000006200847308 */ /* 0x0005e20000000800 */
[----:B------:R-:W-:Y:S01]  /*12840*/  FSEL R25, R25, -INF , !P4 ;  /* 0xff80000019197808 */ /* 0x000fe20006000000 */
[----:B------:R-:W1:Y:S01]  /*12850*/  S2R R213, SR_TID.X ;  /* 0x0000000000d57919 */ /* 0x000e620000002100 */
[-C--:B------:R-:W-:Y:S02]  /*12860*/  ISETP.GE.AND P2, PT, R159, R221.reuse, PT ;  /* 0x000000dd9f00720c */ /* 0x080fe40003f46270 */
[----:B------:R-:W-:Y:S02]  /*12870*/  FSEL R159, R22, -INF , !P6 ;  /* 0xff800000169f7808 */ /* 0x000fe40007000000 */
[----:B------:R-:W-:Y:S03]  /*12880*/  ISETP.GE.AND P6, PT, R163, R221, PT ;  /* 0x000000dda300720c */ /* 0x000fe60003fc6270 */
[----:B------:R3:W-:Y:S01]  /*12890*/  MUFU.EX2 R141, R102 ;  /* 0x00000066008d7308 */ /* 0x0007e20000000800 */
[--C-:B------:R-:W-:Y:S01]  /*128a0*/  FFMA.FTZ R163, R216, R21, -R48.reuse ;  /* 0x00000015d8a37223 */ /* 0x100fe20000010830 */
[----:B------:R-:W-:Y:S01]  /*128b0*/  FSEL R105, R105, -INF , !P2 ;  /* 0xff80000069697808 */ /* 0x000fe20005000000 */
[----:B------:R4:W5:Y:S01]  /*128c0*/  LDL.LU R216, [R1+0x14] ;  /* 0x0000140001d87983 */ /* 0x0009620000300800 */
[----:B------:R-:W-:Y:S02]  /*128d0*/  FSEL R85, R85, -INF , !P6 ;  /* 0xff80000055557808 */ /* 0x000fe40007000000 */
[----:B------:R-:W-:Y:S01]  /*128e0*/  ISETP.GE.AND P6, PT, R157, R221, PT ;  /* 0x000000dd9d00720c */ /* 0x000fe20003fc6270 */
[----:B------:R4:W5:Y:S03]  /*128f0*/  LDL.LU R215, [R1+0x10] ;  /* 0x0000100001d77983 */ /* 0x0009660000300800 */
[----:B------:R-:W-:Y:S01]  /*12900*/  MUFU.EX2 R163, R163 ;  /* 0x000000a300a37308 */ /* 0x000fe20000000800 */
[--C-:B------:R-:W-:Y:S01]  /*12910*/  FFMA.FTZ R157, R214, R21, -R48.reuse ;  /* 0x00000015d69d7223 */ /* 0x100fe20000010830 */
[-C--:B------:R-:W-:Y:S01]  /*12920*/  ISETP.GE.AND P4, PT, R161, R221.reuse, PT ;  /* 0x000000dda100720c */ /* 0x080fe20003f86270 */
[----:B------:R4:W5:Y:S01]  /*12930*/  LDL.LU R214, [R1+0xc] ;  /* 0x00000c0001d67983 */ /* 0x0009620000300800 */
[-C--:B------:R-:W-:Y:S02]  /*12940*/  ISETP.GE.AND P2, PT, R158, R221.reuse, PT ;  /* 0x000000dd9e00720c */ /* 0x080fe40003f46270 */
[----:B------:R-:W-:Y:S01]  /*12950*/  FSEL R61, R61, -INF , !P4 ;  /* 0xff8000003d3d7808 */ /* 0x000fe20006000000 */
[----:B------:R4:W5:Y:S03]  /*12960*/  LDL.LU R208, [R1+0x8] ;  /* 0x0000080001d07983 */ /* 0x0009660000300800 */
[----:B------:R-:W-:Y:S01]  /*12970*/  MUFU.EX2 R157, R157 ;  /* 0x0000009d009d7308 */ /* 0x000fe20000000800 */
[----:B------:R-:W-:Y:S01]  /*12980*/  ISETP.GE.AND P4, PT, R155, R221, PT ;  /* 0x000000dd9b00720c */ /* 0x000fe20003f86270 */
[----:B------:R4:W5:Y:S01]  /*12990*/  LDL.LU R151, [R1+0x4] ;  /* 0x0000040001977983 */ /* 0x0009620000300800 */
[----:B------:R-:W-:Y:S02]  /*129a0*/  FSEL R57, R57, -INF , !P2 ;  /* 0xff80000039397808 */ /* 0x000fe40005000000 */
[----:B------:R-:W-:Y:S01]  /*129b0*/  FSEL R51, R127, -INF , !P4 ;  /* 0xff8000007f337808 */ /* 0x000fe20006000000 */
[----:B------:R4:W5:Y:S04]  /*129c0*/  LDL.LU R150, [R1] ;  /* 0x0000000001967983 */ /* 0x0009680000300800 */
[----:B------:R-:W-:Y:S01]  /*129d0*/  MUFU.EX2 R64, R64 ;  /* 0x0000004000407308 */ /* 0x000fe20000000800 */
[--C-:B------:R-:W-:Y:S01]  /*129e0*/  FFMA.FTZ R127, R28, R21, -R48.reuse ;  /* 0x000000151c7f7223 */ /* 0x100fe20000010830 */
[----:B-1----:R-:W-:Y:S02]  /*129f0*/  F2FP.BF16.F32.PACK_AB R28, R40, R29 ;  /* 0x0000001d281c723e */ /* 0x002fe400000010ff */
[C---:B------:R-:W-:Y:S02]  /*12a00*/  ISETP.GE.AND P2, PT, R0.reuse, R222, PT ;  /* 0x000000de0000720c */ /* 0x040fe40003f46270 */
[----:B------:R-:W-:Y:S04]  /*12a10*/  FSEL R55, R55, -INF , !P6 ;  /* 0xff80000037377808 */ /* 0x000fe80007000000 */
[----:B------:R-:W-:Y:S01]  /*12a20*/  MUFU.EX2 R62, R62 ;  /* 0x0000003e003e7308 */ /* 0x000fe20000000800 */
[----:B------:R-:W-:Y:S02]  /*12a30*/  ISETP.GE.AND P6, PT, R0, R221, PT ;  /* 0x000000dd0000720c */ /* 0x000fe40003fc6270 */
[----:B------:R-:W-:Y:S01]  /*12a40*/  FSEL R22, R131, -INF , P2 ;  /* 0xff80000083167808 */ /* 0x000fe20001000000 */
[--C-:B------:R-:W-:Y:S01]  /*12a50*/  FFMA.FTZ R131, R24, R21, -R48.reuse ;  /* 0x0000001518837223 */ /* 0x100fe20000010830 */
[----:B------:R-:W-:Y:S02]  /*12a60*/  FMNMX3.FTZ R58, R58, R193, R191, !PT ;  /* 0x000000c13a3a7276 */ /* 0x000fe400078100bf */
[----:B------:R-:W-:Y:S03]  /*12a70*/  FSEL R22, R22, -INF , !P6 ;  /* 0xff80000016167808 */ /* 0x000fe60007000000 */
[----:B------:R-:W-:Y:S01]  /*12a80*/  MUFU.EX2 R93, R108 ;  /* 0x0000006c005d7308 */ /* 0x000fe20000000800 */
[----:B------:R-:W-:Y:S02]  /*12a90*/  FMNMX3.FTZ R58, R58, R189, R187, !PT ;  /* 0x000000bd3a3a7276 */ /* 0x000fe400078100bb */
[----:B------:R-:W-:Y:S02]  /*12aa0*/  MOV R230, 0x90 ;  /* 0x0000009000e67802 */ /* 0x000fe40000000f00 */
[----:B------:R-:W-:Y:S05]  /*12ab0*/  FMNMX3.FTZ R58, R58, R183, R181, !PT ;  /* 0x000000b73a3a7276 */ /* 0x000fea00078100b5 */
[----:B------:R-:W-:Y:S01]  /*12ac0*/  MUFU.EX2 R109, R109 ;  /* 0x0000006d006d7308 */ /* 0x000fe20000000800 */
[----:B------:R-:W-:Y:S04]  /*12ad0*/  FMNMX3.FTZ R58, R58, R179, R173, !PT ;  /* 0x000000b33a3a7276 */ /* 0x000fe800078100ad */
        /* <DEDUP_REMOVED lines=8> */
[----:B------:R-:W-:Y:S01]  /*12b60*/  FMNMX3.FTZ R0, R58, R61, R59, !PT ;  /* 0x0000003d3a007276 */ /* 0x000fe2000781003b */
[----:B------:R-:W-:Y:S03]  /*12b70*/  FFMA.FTZ R58, R37, R21, -R48 ;  /* 0x00000015253a7223 */ /* 0x000fe60000010830 */
[----:B------:R-:W-:Y:S05]  /*12b80*/  FMNMX3.FTZ R0, R0, R57, R55, !PT ;  /* 0x0000003900007276 */ /* 0x000fea0007810037 */
[----:B------:R-:W-:Y:S01]  /*12b90*/  MUFU.EX2 R131, R131 ;  /* 0x0000008300837308 */ /* 0x000fe20000000800 */
[----:B------:R-:W-:Y:S04]  /*12ba0*/  FMNMX3.FTZ R0, R0, R53, R51, !PT ;  /* 0x0000003500007276 */ /* 0x000fe80007810033 */
[----:B------:R-:W-:Y:S05]  /*12bb0*/  FMNMX3.FTZ R7, R0, R23, R22, !PT ;  /* 0x0000001700077276 */ /* 0x000fea0007810016 */
[----:B------:R-:W-:Y:S01]  /*12bc0*/  MUFU.EX2 R166, R166 ;  /* 0x000000a600a67308 */ /* 0x000fe20000000800 */
[----:B------:R-:W1:Y:S09]  /*12bd0*/  SHFL.BFLY PT, R0, R7, 0x2, 0x1f ;  /* 0x0c401f0007007f89 */ /* 0x000e7200000e0000 */
[----:B------:R-:W-:Y:S10]  /*12be0*/  MUFU.EX2 R170, R170 ;  /* 0x000000aa00aa7308 */ /* 0x000ff40000000800 */
[----:B------:R-:W-:Y:S10]  /*12bf0*/  MUFU.EX2 R177, R177 ;  /* 0x000000b100b17308 */ /* 0x000ff40000000800 */
[----:B------:R-:W-:Y:S01]  /*12c00*/  MUFU.EX2 R169, R169 ;  /* 0x000000a900a97308 */ /* 0x000fe20000000800 */
[----:B-1----:R-:W-:Y:S01]  /*12c10*/  FMNMX.FTZ R5, R7, R0, !PT ;  /* 0x0000000007057209 */ /* 0x002fe20007810000 */
[-CC-:B------:R-:W-:Y:S01]  /*12c20*/  FFMA.FTZ R7, R88, R21.reuse, -R48.reuse ;  /* 0x0000001558077223 */ /* 0x180fe20000010830 */
[-CC-:B------:R-:W-:Y:S01]  /*12c30*/  FFMA.FTZ R88, R84, R21.reuse, -R48.reuse ;  /* 0x0000001554587223 */ /* 0x180fe20000010830 */
[-CC-:B------:R-:W-:Y:S01]  /*12c40*/  FFMA.FTZ R84, R65, R21.reuse, -R48.reuse ;  /* 0x0000001541547223 */ /* 0x180fe20000010830 */
[----:B------:R-:W-:Y:S01]  /*12c50*/  FFMA.FTZ R48, R13, R21, -R48 ;  /* 0x000000150d307223 */ /* 0x000fe20000010830 */
[C---:B------:R-:W-:Y:S04]  /*12c60*/  FMUL.FTZ R13, R6.reuse, R137 ;  /* 0x00000089060d7220 */ /* 0x040fe80000410000 */
[----:B------:R-:W-:Y:S01]  /*12c70*/  MUFU.EX2 R164, R164 ;  /* 0x000000a400a47308 */ /* 0x000fe20000000800 */
[----:B------:R-:W1:Y:S09]  /*12c80*/  SHFL.BFLY PT, R0, R5, 0x1, 0x1f ;  /* 0x0c201f0005007f89 */ /* 0x000e7200000e0000 */
[----:B------:R-:W-:Y:S10]  /*12c90*/  MUFU.EX2 R88, R88 ;  /* 0x0000005800587308 */ /* 0x000ff40000000800 */
[----:B------:R-:W-:Y:S10]  /*12ca0*/  MUFU.EX2 R156, R156 ;  /* 0x0000009c009c7308 */ /* 0x000ff40000000800 */
[----:B------:R-:W-:Y:S01]  /*12cb0*/  MUFU.EX2 R122, R122 ;  /* 0x0000007a007a7308 */ /* 0x000fe20000000800 */
[----:B-1----:R-:W-:Y:S01]  /*12cc0*/  FMNMX.FTZ R0, R5, R0, !PT ;  /* 0x0000000005007209 */ /* 0x002fe20007810000 */
[----:B------:R-:W-:Y:S03]  /*12cd0*/  FMUL.FTZ R5, R6, R145 ;  /* 0x0000009106057220 */ /* 0x000fe60000410000 */
[----:B------:R-:W-:Y:S01]  /*12ce0*/  FSETP.NEU.FTZ.AND P0, PT, R0, -INF , PT ;  /* 0xff8000000000780b */ /* 0x000fe20003f1d000 */
[----:B------:R-:W-:Y:S04]  /*12cf0*/  FMUL.FTZ R50, R21, R0 ;  /* 0x0000000015327220 */ /* 0x000fe80000410000 */
[----:B------:R-:W-:Y:S01]  /*12d00*/  MUFU.EX2 R96, R96 ;  /* 0x0000006000607308 */ /* 0x000fe20000000800 */
[----:B------:R-:W-:Y:S09]  /*12d10*/  FSEL R50, R50, RZ, P0 ;  /* 0x000000ff32327208 */ /* 0x000ff20000000000 */
[----:B------:R-:W-:Y:S01]  /*12d20*/  MUFU.EX2 R69, R69 ;  /* 0x0000004500457308 */ /* 0x000fe20000000800 */
[-CC-:B------:R-:W-:Y:S01]  /*12d30*/  FFMA.FTZ R72, R43, R21.reuse, -R50.reuse ;  /* 0x000000152b487223 */ /* 0x180fe20000010832 */
[-CC-:B------:R-:W-:Y:S01]  /*12d40*/  FFMA.FTZ R76, R47, R21.reuse, -R50.reuse ;  /* 0x000000152f4c7223 */ /* 0x180fe20000010832 */
[-CC-:B------:R-:W-:Y:S01]  /*12d50*/  FFMA.FTZ R89, R71, R21.reuse, -R50.reuse ;  /* 0x0000001547597223 */ /* 0x180fe20000010832 */
[-CC-:B------:R-:W-:Y:S01]  /*12d60*/  FFMA.FTZ R71, R35, R21.reuse, -R50.reuse ;  /* 0x0000001523477223 */ /* 0x180fe20000010832 */
[-CC-:B------:R-:W-:Y:S01]  /*12d70*/  FFMA.FTZ R90, R75, R21.reuse, -R50.reuse ;  /* 0x000000154b5a7223 */ /* 0x180fe20000010832 */
[----:B------:R-:W1:Y:S01]  /*12d80*/  LDSM.16.MT88.4 R32, [R153+0x5000] ;  /* 0x005000009920783b */ /* 0x000e620000004200 */
[-CC-:B------:R-:W-:Y:S03]  /*12d90*/  FFMA.FTZ R81, R63, R21.reuse, -R50.reuse ;  /* 0x000000153f517223 */ /* 0x180fe60000010832 */
[----:B------:R-:W-:Y:S01]  /*12da0*/  MUFU.EX2 R75, R38 ;  /* 0x00000026004b7308 */ /* 0x000fe20000000800 */
[-CC-:B--2---:R-:W-:Y:S01]  /*12db0*/  FFMA.FTZ R98, R87, R21.reuse, -R50.reuse ;  /* 0x0000001557627223 */ /* 0x184fe20000010832 */
[-CC-:B------:R-:W-:Y:S01]  /*12dc0*/  FFMA.FTZ R87, R45, R21.reuse, -R50.reuse ;  /* 0x000000152d577223 */ /* 0x180fe20000010832 */
[-CC-:B------:R-:W-:Y:S01]  /*12dd0*/  FFMA.FTZ R125, R123, R21.reuse, -R50.reuse ;  /* 0x000000157b7d7223 */ /* 0x180fe20000010832 */
[-CC-:B------:R-:W-:Y:S01]  /*12de0*/  FFMA.FTZ R117, R111, R21.reuse, -R50.reuse ;  /* 0x000000156f757223 */ /* 0x180fe20000010832 */
[-CC-:B------:R-:W-:Y:S01]  /*12df0*/  FFMA.FTZ R162, R18, R21.reuse, -R50.reuse ;  /* 0x0000001512a27223 */ /* 0x180fe20000010832 */
[----:B------:R-:W-:Y:S01]  /*12e00*/  LDSM.16.MT88.4 R44, [R152+0x800] ;  /* 0x00080000982c783b */ /* 0x000fe20000004200 */
[-CC-:B------:R-:W-:Y:S03]  /*12e10*/  FFMA.FTZ R161, R14, R21.reuse, -R50.reuse ;  /* 0x000000150ea17223 */ /* 0x180fe60000010832 */
[----:B------:R2:W-:Y:S01]  /*12e20*/  MUFU.EX2 R123, R86 ;  /* 0x00000056007b7308 */ /* 0x0005e20000000800 */
        /* <DEDUP_REMOVED lines=12> */
[-CC-:B---3--:R-:W-:Y:S01]  /*12ef0*/  FFMA.FTZ R102, R95, R21.reuse, -R50.reuse ;  /* 0x000000155f667223 */ /* 0x188fe20000010832 */
[-CC-:B------:R-:W-:Y:S01]  /*12f00*/  FFMA.FTZ R95, R83, R21.reuse, -R50.reuse ;  /* 0x00000015535f7223 */ /* 0x180fe20000010832 */
[-CC-:B------:R-:W-:Y:S03]  /*12f10*/  FFMA.FTZ R155, R249, R21.reuse, -R50.reuse ;  /* 0x00000015f99b7223 */ /* 0x180fe60000010832 */
[----:B------:R3:W-:Y:S01]  /*12f20*/  MUFU.EX2 R91, R7 ;  /* 0x00000007005b7308 */ /* 0x0007e20000000800 */
[-CC-:B--2---:R-:W-:Y:S01]  /*12f30*/  FFMA.FTZ R86, R67, R21.reuse, -R50.reuse ;  /* 0x0000001543567223 */ /* 0x184fe20000010832 */
[-CC-:B------:R-:W-:Y:S01]  /*12f40*/  FFMA.FTZ R144, R149, R21.reuse, -R50.reuse ;  /* 0x0000001595907223 */ /* 0x180fe20000010832 */
[-CC-:B------:R-:W-:Y:S01]  /*12f50*/  FFMA.FTZ R145, R247, R21.reuse, -R50.reuse ;  /* 0x00000015f7917223 */ /* 0x180fe20000010832 */
[-CC-:B------:R-:W-:Y:S01]  /*12f60*/  FFMA.FTZ R136, R211, R21.reuse, -R50.reuse ;  /* 0x00000015d3887223 */ /* 0x180fe20000010832 */
[-CC-:B------:R-:W-:Y:S01]  /*12f70*/  FFMA.FTZ R137, R207, R21.reuse, -R50.reuse ;  /* 0x00000015cf897223 */ /* 0x180fe20000010832 */
[-CC-:B------:R-:W-:Y:S01]  /*12f80*/  FFMA.FTZ R108, R195, R21.reuse, -R50.reuse ;  /* 0x00000015c36c7223 */ /* 0x180fe20000010832 */
[-CC-:B------:R-:W-:Y:S03]  /*12f90*/  FFMA.FTZ R115, R115, R21.reuse, -R50.reuse ;  /* 0x0000001573737223 */ /* 0x180fe60000010832 */
[----:B------:R-:W-:Y:S01]  /*12fa0*/  MUFU.EX2 R167, R167 ;  /* 0x000000a700a77308 */ /* 0x000fe20000000800 */
[-CC-:B----4-:R-:W-:Y:S01]  /*12fb0*/  FFMA.FTZ R66, R39, R21.reuse, -R50.reuse ;  /* 0x0000001527427223 */ /* 0x190fe20000010832 */
[-CC-:B------:R-:W-:Y:S01]  /*12fc0*/  FFMA.FTZ R124, R193, R21.reuse, -R50.reuse ;  /* 0x00000015c17c7223 */ /* 0x180fe20000010832 */
[----:B------:R-:W2:Y:S01]  /*12fd0*/  LDSM.16.MT88.4 R36, [R152] ;  /* 0x000000009824783b */ /* 0x000ea20000004200 */
[-CC-:B------:R-:W-:Y:S01]  /*12fe0*/  FFMA.FTZ R133, R191, R21.reuse, -R50.reuse ;  /* 0x00000015bf857223 */ /* 0x180fe20000010832 */
[-CC-:B------:R-:W-:Y:S01]  /*12ff0*/  FFMA.FTZ R173, R173, R21.reuse, -R50.reuse ;  /* 0x00000015adad7223 */ /* 0x180fe20000010832 */
[-CC-:B------:R-:W-:Y:S01]  /*13000*/  FFMA.FTZ R171, R171, R21.reuse, -R50.reuse ;  /* 0x00000015abab7223 */ /* 0x180fe20000010832 */
[-CC-:B------:R-:W-:Y:S03]  /*13010*/  FFMA.FTZ R165, R165, R21.reuse, -R50.reuse ;  /* 0x00000015a5a57223 */ /* 0x180fe60000010832 */
[----:B------:R-:W4:Y:S01]  /*13020*/  MUFU.EX2 R162, R162 ;  /* 0x000000a200a27308 */ /* 0x000f220000000800 */
[----:B---3--:R-:W-:Y:S01]  /*13030*/  FSEL R7, R0, RZ, P0 ;  /* 0x000000ff00077208 */ /* 0x008fe20000000000 */
[-CC-:B------:R-:W-:Y:S01]  /*13040*/  FFMA.FTZ R79, R79, R21.reuse, -R50.reuse ;  /* 0x000000154f4f7223 */ /* 0x180fe20000010832 */
[-CC-:B------:R-:W-:Y:S01]  /*13050*/  FFMA.FTZ R59, R59, R21.reuse, -R50.reuse ;  /* 0x000000153b3b7223 */ /* 0x180fe20000010832 */
[----:B------:R-:W-:Y:S01]  /*13060*/  FFMA.FTZ R61, R61, R21, -R50 ;  /* 0x000000153d3d7223 */ /* 0x000fe20000010832 */
[----:B------:R-:W-:Y:S01]  /*13070*/  ISETP.GT.AND P0, PT, R234, R225, PT ;  /* 0x000000e1ea00720c */ /* 0x000fe20003f04270 */
[----:B------:R-:W-:Y:S01]  /*13080*/  FADD.FTZ R6, -R7, R148 ;  /* 0x0000009407067221 */ /* 0x000fe20000010100 */
[----:B------:R-:W-:Y:S03]  /*13090*/  FADD.FTZ R148, R40, R245 ;  /* 0x000000f528947221 */ /* 0x000fe60000010000 */
[----:B------:R-:W-:Y:S01]  /*130a0*/  MUFU.EX2 R161, R161 ;  /* 0x000000a100a17308 */ /* 0x000fe20000000800 */
[-CC-:B------:R-:W-:Y:S01]  /*130b0*/  FFMA.FTZ R57, R57, R21.reuse, -R50.reuse ;  /* 0x0000001539397223 */ /* 0x180fe20000010832 */
[----:B------:R-:W-:Y:S01]  /*130c0*/  FMUL.FTZ R10, R21, R6 ;  /* 0x00000006150a7220 */ /* 0x000fe20000410000 */
[-CC-:B------:R-:W-:Y:S01]  /*130d0*/  FFMA.FTZ R53, R53, R21.reuse, -R50.reuse ;  /* 0x0000001535357223 */ /* 0x180fe20000010832 */
[----:B------:R-:W-:Y:S02]  /*130e0*/  VIADD R234, R234, 0xffffffff ;  /* 0xffffffffeaea7836 */ /* 0x000fe40000000000 */
[----:B------:R-:W-:Y:S04]  /*130f0*/  FFMA.FTZ R23, R23, R21, -R50 ;  /* 0x0000001517177223 */ /* 0x000fe80000010832 */
[----:B------:R-:W3:Y:S01]  /*13100*/  MUFU.EX2 R158, R158 ;  /* 0x0000009e009e7308 */ /* 0x000ee20000000800 */
[----:B----4-:R-:W-:Y:S09]  /*13110*/  F2FP.BF16.F32.PACK_AB R29, R162, R167 ;  /* 0x000000a7a21d723e */ /* 0x010ff200000010ff */
[----:B------:R4:W-:Y:S10]  /*13120*/  MUFU.EX2 R67, R30 ;  /* 0x0000001e00437308 */ /* 0x0009f40000000800 */
[----:B------:R-:W1:Y:S01]  /*13130*/  MUFU.EX2 R24, R10 ;  /* 0x0000000a00187308 */ /* 0x000e620000000800 */
[----:B---3--:R-:W-:Y:S09]  /*13140*/  F2FP.BF16.F32.PACK_AB R31, R158, R161 ;  /* 0x000000a19e1f723e */ /* 0x008ff200000010ff */
[----:B------:R3:W-:Y:S01]  /*13150*/  MUFU.EX2 R63, R42 ;  /* 0x0000002a003f7308 */ /* 0x0007e20000000800 */
[C---:B----4-:R-:W-:Y:S01]  /*13160*/  F2FP.BF16.F32.PACK_AB R30, R160.reuse, R163 ;  /* 0x000000a3a01e723e */ /* 0x050fe200000010ff */
[----:B------:R-:W-:Y:S01]  /*13170*/  FADD.FTZ R163, R163, R148 ;  /* 0x00000094a3a37221 */ /* 0x000fe20000010000 */
[----:B------:R-:W-:Y:S03]  /*13180*/  IMAD.MOV.U32 R148, RZ, RZ, R0 ;  /* 0x000000ffff947224 */ /* 0x000fe600078e0000 */
[----:B------:R-:W-:Y:S04]  /*13190*/  FADD.FTZ R160, R160, R163 ;  /* 0x000000a3a0a07221 */ /* 0x000fe80000010000 */
[----:B------:R4:W-:Y:S01]  /*131a0*/  MUFU.EX2 R119, R70 ;  /* 0x0000004600777308 */ /* 0x0009e20000000800 */
[C---:B-1----:R-:W-:Y:S01]  /*131b0*/  FMUL.FTZ R6, R24.reuse, R146 ;  /* 0x0000009218067220 */ /* 0x042fe20000410000 */
[C---:B------:R-:W-:Y:S01]  /*131c0*/  FMUL.FTZ R7, R24.reuse, R147 ;  /* 0x0000009318077220 */ /* 0x040fe20000410000 */
[C---:B------:R-:W-:Y:S01]  /*131d0*/  FMUL.FTZ R10, R24.reuse, R142 ;  /* 0x0000008e180a7220 */ /* 0x040fe20000410000 */
[C---:B------:R-:W-:Y:S01]  /*131e0*/  FMUL.FTZ R14, R24.reuse, R138 ;  /* 0x0000008a180e7220 */ /* 0x040fe20000410000 */
[C---:B------:R-:W-:Y:S01]  /*131f0*/  FMUL.FTZ R15, R24.reuse, R139 ;  /* 0x0000008b180f7220 */ /* 0x040fe20000410000 */
[C---:B------:R-:W-:Y:S01]  /*13200*/  FMUL.FTZ R18, R24.reuse, R134 ;  /* 0x0000008618127220 */ /* 0x040fe20000410000 */
[C---:B------:R-:W-:Y:S03]  /*13210*/  FFMA.FTZ R167, R24.reuse, R243, R167 ;  /* 0x000000f318a77223 */ /* 0x040fe600000100a7 */
[----:B------:R1:W-:Y:S01]  /*13220*/  MUFU.EX2 R83, R80 ;  /* 0x0000005000537308 */ /* 0x0003e20000000800 */
[----:B---3--:R-:W3:Y:S01]  /*13230*/  LDSM.16.MT88.4 R40, [R153+0x5400] ;  /* 0x005400009928783b */ /* 0x008ee20000004200 */
[C---:B------:R-:W-:Y:S05]  /*13240*/  HMMA.16816.F32.BF16 R4, R28.reuse, R32, R4 ;  /* 0x000000201c04723c */ /* 0x040fea0000041804 */
[-CC-:B------:R-:W-:Y:S03]  /*13250*/  FFMA.FTZ R146, R181, R21.reuse, -R50.reuse ;  /* 0x00000015b5927223 */ /* 0x180fe60000010832 */
[----:B------:R-:W-:Y:S01]  /*13260*/  MUFU.EX2 R155, R155 ;  /* 0x0000009b009b7308 */ /* 0x000fe20000000800 */
[--C-:B----4-:R-:W-:Y:S01]  /*13270*/  FFMA.FTZ R70, R11, R21, -R50.reuse ;  /* 0x000000150b467223 */ /* 0x110fe20000010832 */
[----:B------:R-:W-:Y:S01]  /*13280*/  FMUL.FTZ R11, R24, R143 ;  /* 0x0000008f180b7220 */ /* 0x000fe20000410000 */
[-CC-:B------:R-:W-:Y:S01]  /*13290*/  FFMA.FTZ R138, R187, R21.reuse, -R50.reuse ;  /* 0x00000015bb8a7223 */ /* 0x180fe20000010832 */
[-CC-:B------:R-:W-:Y:S01]  /*132a0*/  FFMA.FTZ R143, R183, R21.reuse, -R50.reuse ;  /* 0x00000015b78f7223 */ /* 0x180fe20000010832 */
[----:B------:R-:W-:Y:S05]  /*132b0*/  FADD.FTZ R162, R162, R167 ;  /* 0x000000a7a2a27221 */ /* 0x000fea0000010000 */
[----:B------:R-:W4:Y:S01]  /*132c0*/  MUFU.EX2 R144, R144 ;  /* 0x0000009000907308 */ /* 0x000f220000000800 */
[C---:B------:R-:W-:Y:S01]  /*132d0*/  HMMA.16816.F32.BF16 R8, R28.reuse, R34, R8 ;  /* 0x000000221c08723c */ /* 0x040fe20000041808 */
[----:B------:R-:W3:Y:S02]  /*132e0*/  LDSM.16.MT88.4 R32, [R152+0x400] ;  /* 0x000400009820783b */ /* 0x000ee40000004200 */
[--C-:B-1----:R-:W-:Y:S01]  /*132f0*/  FFMA.FTZ R80, R19, R21, -R50.reuse ;  /* 0x0000001513507223 */ /* 0x102fe20000010832 */
[----:B------:R-:W-:Y:S01]  /*13300*/  FMUL.FTZ R19, R24, R135 ;  /* 0x0000008718137220 */ /* 0x000fe20000410000 */
[----:B------:R-:W-:Y:S01]  /*13310*/  F2FP.BF16.F32.PACK_AB R24, R104, R109 ;  /* 0x0000006d6818723e */ /* 0x000fe200000010ff */
[----:B------:R-:W-:Y:S03]  /*13320*/  FFMA.FTZ R135, R189, R21, -R50 ;  /* 0x00000015bd877223 */ /* 0x000fe60000010832 */
[----:B------:R-:W1:Y:S01]  /*13330*/  MUFU.EX2 R149, R126 ;  /* 0x0000007e00957308 */ /* 0x000e620000000800 */
[C---:B--2---:R-:W-:Y:S03]  /*13340*/  HMMA.16816.F32.BF16 R12, R28.reuse, R36, R12 ;  /* 0x000000241c0c723c */ /* 0x044fe6000004180c */
[----:B------:R-:W-:Y:S06]  /*13350*/  FADD.FTZ R161, R161, R162 ;  /* 0x000000a2a1a17221 */ /* 0x000fec0000010000 */
[----:B------:R-:W-:Y:S01]  /*13360*/  MUFU.EX2 R145, R145 ;  /* 0x0000009100917308 */ /* 0x000fe20000000800 */
[----:B------:R-:W-:Y:S01]  /*13370*/  HMMA.16816.F32.BF16 R16, R28, R38, R16 ;  /* 0x000000261c10723c */ /* 0x000fe20000041810 */
[----:B------:R-:W2:Y:S02]  /*13380*/  LDSM.16.MT88.4 R36, [R153+0x5800] ;  /* 0x005800009924783b */ /* 0x000ea40000004200 */
[----:B------:R-:W-:Y:S01]  /*13390*/  F2FP.BF16.F32.PACK_AB R28, R154, R157 ;  /* 0x0000009d9a1c723e */ /* 0x000fe200000010ff */
[----:B------:R-:W-:Y:S01]  /*133a0*/  FADD.FTZ R157, R157, R160 ;  /* 0x000000a09d9d7221 */ /* 0x000fe20000010000 */
[----:B----4-:R-:W-:Y:S01]  /*133b0*/  F2FP.BF16.F32.PACK_AB R29, R144, R155 ;  /* 0x0000009b901d723e */ /* 0x010fe200000010ff */
[----:B------:R-:W-:Y:S03]  /*133c0*/  FADD.FTZ R158, R158, R161 ;  /* 0x000000a19e9e7221 */ /* 0x000fe60000010000 */
[----:B------:R-:W4:Y:S01]  /*133d0*/  MUFU.EX2 R136, R136 ;  /* 0x0000008800887308 */ /* 0x000f220000000800 */
[----:B-1----:R-:W-:Y:S01]  /*133e0*/  F2FP.BF16.F32.PACK_AB R30, R140, R149 ;  /* 0x000000958c1e723e */ /* 0x002fe200000010ff */
[----:B------:R-:W-:Y:S01]  /*133f0*/  FFMA.FTZ R126, R205, R21, -R50 ;  /* 0x00000015cd7e7223 */ /* 0x000fe20000010832 */
[----:B------:R-:W-:Y:S01]  /*13400*/  FADD.FTZ R154, R154, R157 ;  /* 0x0000009d9a9a7221 */ /* 0x000fe20000010000 */
[----:B------:R-:W-:Y:S03]  /*13410*/  FADD.FTZ R155, R155, R158 ;  /* 0x0000009e9b9b7221 */ /* 0x000fe60000010000 */
[----:B------:R-:W-:Y:S03]  /*13420*/  FADD.FTZ R149, R149, R154 ;  /* 0x0000009a95957221 */ /* 0x000fe60000010000 */
[----:B------:R-:W-:Y:S01]  /*13430*/  MUFU.EX2 R137, R137 ;  /* 0x0000008900897308 */ /* 0x000fe20000000800 */
[----:B------:R-:W-:Y:S01]  /*13440*/  FADD.FTZ R144, R144, R155 ;  /* 0x0000009b90907221 */ /* 0x000fe20000010000 */
[----:B------:R-:W-:Y:S01]  /*13450*/  FADD.FTZ R140, R140, R149 ;  /* 0x000000958c8c7221 */ /* 0x000fe20000010000 */
[----:B------:R-:W-:Y:S07]  /*13460*/  IMAD.MOV.U32 R149, RZ, RZ, R20 ;  /* 0x000000ffff957224 */ /* 0x000fee00078e0014 */
[----:B------:R-:W1:Y:S01]  /*13470*/  MUFU.EX2 R130, R130 ;  /* 0x0000008200827308 */ /* 0x000e620000000800 */
[C---:B----4-:R-:W-:Y:S01]  /*13480*/  F2FP.BF16.F32.PACK_AB R31, R136.reuse, R145 ;  /* 0x00000091881f723e */ /* 0x050fe200000010ff */
[----:B------:R-:W-:Y:S04]  /*13490*/  FADD.FTZ R145, R145, R144 ;  /* 0x0000009091917221 */ /* 0x000fe80000010000 */
[----:B------:R-:W-:Y:S04]  /*134a0*/  FADD.FTZ R136, R136, R145 ;  /* 0x0000009188887221 */ /* 0x000fe80000010000 */
[----:B------:R4:W2:Y:S01]  /*134b0*/  MUFU.EX2 R129, R94 ;  /* 0x0000005e00817308 */ /* 0x0008a20000000800 */
[C---:B---3--:R-:W-:Y:S09]  /*134c0*/  HMMA.16816.F32.BF16 R4, R28.reuse, R40, R4 ;  /* 0x000000281c04723c */ /* 0x048ff20000041804 */
[----:B------:R-:W-:Y:S01]  /*134d0*/  MUFU.EX2 R126, R126 ;  /* 0x0000007e007e7308 */ /* 0x000fe20000000800 */
[C---:B------:R-:W-:Y:S01]  /*134e0*/  HMMA.16816.F32.BF16 R8, R28.reuse, R42, R8 ;  /* 0x0000002a1c08723c */ /* 0x040fe20000041808 */
[----:B------:R-:W-:Y:S08]  /*134f0*/  LDSM.16.MT88.4 R40, [R152+0xc00] ;  /* 0x000c00009828783b */ /* 0x000ff00000004200 */
[----:B------:R-:W3:Y:S01]  /*13500*/  MUFU.EX2 R125, R125 ;  /* 0x0000007d007d7308 */ /* 0x000ee20000000800 */
[C---:B------:R-:W-:Y:S03]  /*13510*/  HMMA.16816.F32.BF16 R12, R28.reuse, R32, R12 ;  /* 0x000000201c0c723c */ /* 0x040fe6000004180c */
[----:B----4-:R-:W-:Y:S06]  /*13520*/  FFMA.FTZ R94, R197, R21, -R50 ;  /* 0x00000015c55e7223 */ /* 0x010fec0000010832 */
[----:B------:R-:W-:Y:S01]  /*13530*/  MUFU.EX2 R121, R121 ;  /* 0x0000007900797308 */ /* 0x000fe20000000800 */
[----:B------:R-:W-:Y:S01]  /*13540*/  HMMA.16816.F32.BF16 R16, R28, R34, R16 ;  /* 0x000000221c10723c */ /* 0x000fe20000041810 */
[----:B------:R-:W4:Y:S02]  /*13550*/  LDSM.16.MT88.4 R32, [R153+0x5c00] ;  /* 0x005c00009920783b */ /* 0x000f240000004200 */
[----:B------:R-:W-:Y:S01]  /*13560*/  F2FP.BF16.F32.PACK_AB R28, R132, R141 ;  /* 0x0000008d841c723e */ /* 0x000fe200000010ff */
[----:B------:R-:W-:Y:S01]  /*13570*/  FADD.FTZ R141, R141, R140 ;  /* 0x0000008c8d8d7221 */ /* 0x000fe20000010000 */
[----:B-1----:R-:W-:Y:S04]  /*13580*/  F2FP.BF16.F32.PACK_AB R29, R130, R137 ;  /* 0x00000089821d723e */ /* 0x002fe800000010ff */
[----:B------:R-:W1:Y:S01]  /*13590*/  MUFU.EX2 R118, R118 ;  /* 0x0000007600767308 */ /* 0x000e620000000800 */
[----:B------:R-:W-:Y:S01]  /*135a0*/  FADD.FTZ R132, R132, R141 ;  /* 0x0000008d84847221 */ /* 0x000fe20000010000 */
[C---:B--2---:R-:W-:Y:S02]  /*135b0*/  F2FP.BF16.F32.PACK_AB R30, R128.reuse, R129 ;  /* 0x00000081801e723e */ /* 0x044fe400000010ff */
[----:B---3--:R-:W-:Y:S01]  /*135c0*/  F2FP.BF16.F32.PACK_AB R31, R125, R126 ;  /* 0x0000007e7d1f723e */ /* 0x008fe200000010ff */
[----:B------:R-:W-:Y:S05]  /*135d0*/  FADD.FTZ R129, R129, R132 ;  /* 0x0000008481817221 */ /* 0x000fea0000010000 */
[----:B------:R-:W-:Y:S01]  /*135e0*/  MUFU.EX2 R117, R117 ;  /* 0x0000007500757308 */ /* 0x000fe20000000800 */
[----:B------:R-:W-:Y:S01]  /*135f0*/  FADD.FTZ R128, R128, R129 ;  /* 0x0000008180807221 */ /* 0x000fe20000010000 */
[C---:B------:R-:W-:Y:S08]  /*13600*/  HMMA.16816.F32.BF16 R4, R28.reuse, R36, R4 ;  /* 0x000000241c04723c */ /* 0x040ff00000041804 */
[----:B------:R-:W2:Y:S01]  /*13610*/  MUFU.EX2 R112, R112 ;  /* 0x0000007000707308 */ /* 0x000ea20000000800 */
[C---:B------:R-:W-:Y:S01]  /*13620*/  HMMA.16816.F32.BF16 R8, R28.reuse, R38, R8 ;  /* 0x000000261c08723c */ /* 0x040fe20000041808 */
[----:B------:R-:W3:Y:S08]  /*13630*/  LDSM.16.MT88.4 R36, [R153+0x6000] ;  /* 0x006000009924783b */ /* 0x000ef00000004200 */
[----:B------:R-:W-:Y:S01]  /*13640*/  MUFU.EX2 R107, R107 ;  /* 0x0000006b006b7308 */ /* 0x000fe20000000800 */
[C---:B------:R-:W-:Y:S09]  /*13650*/  HMMA.16816.F32.BF16 R12, R28.reuse, R44, R12 ;  /* 0x0000002c1c0c723c */ /* 0x040ff2000004180c */
[----:B------:R-:W3:Y:S01]  /*13660*/  MUFU.EX2 R102, R102 ;  /* 0x0000006600667308 */ /* 0x000ee20000000800 */
[----:B------:R-:W-:Y:S01]  /*13670*/  HMMA.16816.F32.BF16 R16, R28, R46, R16 ;  /* 0x0000002e1c10723c */ /* 0x000fe20000041810 */
[----:B------:R-:W3:Y:S02]  /*13680*/  LDSM.16.MT88.4 R44, [R152+0x1000] ;  /* 0x00100000982c783b */ /* 0x000ee40000004200 */
[----:B------:R-:W-:Y:S01]  /*13690*/  F2FP.BF16.F32.PACK_AB R28, R120, R123 ;  /* 0x0000007b781c723e */ /* 0x000fe200000010ff */
[----:B------:R-:W-:Y:S05]  /*136a0*/  FADD.FTZ R123, R123, R128 ;  /* 0x000000807b7b7221 */ /* 0x000fea0000010000 */
[----:B------:R-:W-:Y:S01]  /*136b0*/  MUFU.EX2 R99, R99 ;  /* 0x0000006300637308 */ /* 0x000fe20000000800 */
[----:B-1----:R-:W-:Y:S02]  /*136c0*/  F2FP.BF16.F32.PACK_AB R29, R118, R121 ;  /* 0x00000079761d723e */ /* 0x002fe400000010ff */
[----:B------:R-:W-:Y:S01]  /*136d0*/  F2FP.BF16.F32.PACK_AB R30, R114, R119 ;  /* 0x00000077721e723e */ /* 0x000fe200000010ff */
[----:B------:R-:W-:Y:S01]  /*136e0*/  FADD.FTZ R120, R120, R123 ;  /* 0x0000007b78787221 */ /* 0x000fe20000010000 */
[----:B--2---:R-:W-:Y:S05]  /*136f0*/  F2FP.BF16.F32.PACK_AB R31, R112, R117 ;  /* 0x00000075701f723e */ /* 0x004fea00000010ff */
[----:B------:R-:W1:Y:S01]  /*13700*/  MUFU.EX2 R98, R98 ;  /* 0x0000006200627308 */ /* 0x000e620000000800 */
[----:B------:R-:W-:Y:S01]  /*13710*/  FADD.FTZ R119, R119, R120 ;  /* 0x0000007877777221 */ /* 0x000fe20000010000 */
[C---:B----4-:R-:W-:Y:S03]  /*13720*/  HMMA.16816.F32.BF16 R4, R28.reuse, R32, R4 ;  /* 0x000000201c04723c */ /* 0x050fe60000041804 */
[----:B------:R-:W-:Y:S05]  /*13730*/  FADD.FTZ R114, R114, R119 ;  /* 0x0000007772727221 */ /* 0x000fea0000010000 */
[----:B------:R-:W-:Y:S01]  /*13740*/  MUFU.EX2 R95, R95 ;  /* 0x0000005f005f7308 */ /* 0x000fe20000000800 */
[C---:B------:R-:W-:Y:S01]  /*13750*/  HMMA.16816.F32.BF16 R8, R28.reuse, R34, R8 ;  /* 0x000000221c08723c */ /* 0x040fe20000041808 */
[----:B------:R-:W2:Y:S08]  /*13760*/  LDSM.16.MT88.4 R32, [R153+0x6400] ;  /* 0x006400009920783b */ /* 0x000eb00000004200 */
[----:B------:R-:W4:Y:S01]  /*13770*/  MUFU.EX2 R90, R90 ;  /* 0x0000005a005a7308 */ /* 0x000f220000000800 */
[C---:B------:R-:W-:Y:S09]  /*13780*/  HMMA.16816.F32.BF16 R12, R28.reuse, R40, R12 ;  /* 0x000000281c0c723c */ /* 0x040ff2000004180c */
[----:B------:R-:W-:Y:S01]  /*13790*/  MUFU.EX2 R89, R89 ;  /* 0x0000005900597308 */ /* 0x000fe20000000800 */
[----:B------:R-:W-:Y:S01]  /*137a0*/  HMMA.16816.F32.BF16 R16, R28, R42, R16 ;  /* 0x0000002a1c10723c */ /* 0x000fe20000041810 */
[----:B------:R-:W2:Y:S02]  /*137b0*/  LDSM.16.MT88.4 R40, [R152+0x1400] ;  /* 0x001400009828783b */ /* 0x000ea40000004200 */
[----:B------:R-:W-:Y:S06]  /*137c0*/  F2FP.BF16.F32.PACK_AB R28, R106, R111 ;  /* 0x0000006f6a1c723e */ /* 0x000fec00000010ff */
[----:B------:R-:W4:Y:S01]  /*137d0*/  MUFU.EX2 R86, R86 ;  /* 0x0000005600567308 */ /* 0x000f220000000800 */
[----:B---3--:R-:W-:Y:S01]  /*137e0*/  F2FP.BF16.F32.PACK_AB R29, R102, R107 ;  /* 0x0000006b661d723e */ /* 0x008fe200000010ff */
[----:B------:R-:W-:Y:S01]  /*137f0*/  FADD.FTZ R111, R111, R114 ;  /* 0x000000726f6f7221 */ /* 0x000fe20000010000 */
[----:B------:R-:W-:Y:S02]  /*13800*/  F2FP.BF16.F32.PACK_AB R30, R100, R101 ;  /* 0x00000065641e723e */ /* 0x000fe400000010ff */
[----:B-1----:R-:W-:Y:S01]  /*13810*/  F2FP.BF16.F32.PACK_AB R31, R98, R99 ;  /* 0x00000063621f723e */ /* 0x002fe200000010ff */
[----:B------:R-:W-:Y:S04]  /*13820*/  FADD.FTZ R106, R106, R111 ;  /* 0x0000006f6a6a7221 */ /* 0x000fe80000010000 */
[----:B------:R-:W-:Y:S01]  /*13830*/  MUFU.EX2 R81, R81 ;  /* 0x0000005100517308 */ /* 0x000fe20000000800 */
[----:B------:R-:W-:Y:S01]  /*13840*/  FADD.FTZ R101, R101, R106 ;  /* 0x0000006a65657221 */ /* 0x000fe20000010000 */
[C---:B------:R-:W-:Y:S03]  /*13850*/  HMMA.16816.F32.BF16 R4, R28.reuse, R36, R4 ;  /* 0x000000241c04723c */ /* 0x040fe60000041804 */
[----:B------:R-:W-:Y:S05]  /*13860*/  FADD.FTZ R100, R100, R101 ;  /* 0x0000006564647221 */ /* 0x000fea0000010000 */
[----:B------:R-:W1:Y:S01]  /*13870*/  MUFU.EX2 R76, R76 ;  /* 0x0000004c004c7308 */ /* 0x000e620000000800 */
[C---:B------:R-:W-:Y:S01]  /*13880*/  HMMA.16816.F32.BF16 R8, R28.reuse, R38, R8 ;  /* 0x000000261c08723c */ /* 0x040fe20000041808 */
[----:B------:R-:W3:Y:S08]  /*13890*/  LDSM.16.MT88.4 R36, [R153+0x6800] ;  /* 0x006800009924783b */ /* 0x000ef00000004200 */
[----:B------:R-:W-:Y:S01]  /*138a0*/  MUFU.EX2 R72, R72 ;  /* 0x0000004800487308 */ /* 0x000fe20000000800 */
[C---:B------:R-:W-:Y:S09]  /*138b0*/  HMMA.16816.F32.BF16 R12, R28.reuse, R44, R12 ;  /* 0x0000002c1c0c723c */ /* 0x040ff2000004180c */
[----:B------:R-:W1:Y:S01]  /*138c0*/  MUFU.EX2 R71, R71 ;  /* 0x0000004700477308 */ /* 0x000e620000000800 */
[----:B------:R-:W-:Y:S01]  /*138d0*/  HMMA.16816.F32.BF16 R16, R28, R46, R16 ;  /* 0x0000002e1c10723c */ /* 0x000fe20000041810 */
[----:B------:R-:W-:Y:S02]  /*138e0*/  LDSM.16.MT88.4 R44, [R152+0x1c00] ;  /* 0x001c0000982c783b */ /* 0x000fe40000004200 */
[----:B------:R-:W-:Y:S06]  /*138f0*/  F2FP.BF16.F32.PACK_AB R28, R92, R97 ;  /* 0x000000615c1c723e */ /* 0x000fec00000010ff */
[----:B------:R-:W-:Y:S01]  /*13900*/  MUFU.EX2 R66, R66 ;  /* 0x0000004200427308 */ /* 0x000fe20000000800 */
[----:B----4-:R-:W-:Y:S01]  /*13910*/  F2FP.BF16.F32.PACK_AB R29, R90, R95 ;  /* 0x0000005f5a1d723e */ /* 0x010fe200000010ff */
[----:B------:R-:W-:Y:S01]  /*13920*/  FADD.FTZ R97, R97, R100 ;  /* 0x0000006461617221 */ /* 0x000fe20000010000 */
[----:B------:R-:W-:Y:S02]  /*13930*/  F2FP.BF16.F32.PACK_AB R30, R88, R91 ;  /* 0x0000005b581e723e */ /* 0x000fe400000010ff */
[----:B------:R-:W-:Y:S01]  /*13940*/  F2FP.BF16.F32.PACK_AB R31, R86, R89 ;  /* 0x00000059561f723e */ /* 0x000fe200000010ff */
[----:B------:R-:W-:Y:S04]  /*13950*/  FADD.FTZ R92, R92, R97 ;  /* 0x000000615c5c7221 */ /* 0x000fe80000010000 */
[----:B------:R-:W4:Y:S01]  /*13960*/  MUFU.EX2 R65, R65 ;  /* 0x0000004100417308 */ /* 0x000f220000000800 */
[----:B------:R-:W-:Y:S01]  /*13970*/  FADD.FTZ R91, R91, R92 ;  /* 0x0000005c5b5b7221 */ /* 0x000fe20000010000 */
[C---:B--2---:R-:W-:Y:S03]  /*13980*/  HMMA.16816.F32.BF16 R4, R28.reuse, R32, R4 ;  /* 0x000000201c04723c */ /* 0x044fe60000041804 */
        /* <DEDUP_REMOVED lines=8> */
[----:B------:R-:W4:Y:S02]  /*13a10*/  LDSM.16.MT88.4 R40, [R153+0x6c00] ;  /* 0x006c00009928783b */ /* 0x000f240000004200 */
[----:B------:R-:W-:Y:S06]  /*13a20*/  F2FP.BF16.F32.PACK_AB R28, R78, R83 ;  /* 0x000000534e1c723e */ /* 0x000fec00000010ff */
[----:B------:R-:W4:Y:S01]  /*13a30*/  MUFU.EX2 R87, R87 ;  /* 0x0000005700577308 */ /* 0x000f220000000800 */
[----:B-1----:R-:W-:Y:S01]  /*13a40*/  F2FP.BF16.F32.PACK_AB R29, R76, R81 ;  /* 0x000000514c1d723e */ /* 0x002fe200000010ff */
[----:B------:R-:W-:Y:S01]  /*13a50*/  FADD.FTZ R83, R83, R88 ;  /* 0x0000005853537221 */ /* 0x000fe20000010000 */
[----:B------:R-:W-:Y:S02]  /*13a60*/  F2FP.BF16.F32.PACK_AB R30, R74, R75 ;  /* 0x0000004b4a1e723e */ /* 0x000fe400000010ff */
[----:B------:R-:W-:Y:S01]  /*13a70*/  F2FP.BF16.F32.PACK_AB R31, R71, R72 ;  /* 0x00000048471f723e */ /* 0x000fe200000010ff */
[----:B------:R-:W-:Y:S04]  /*13a80*/  FADD.FTZ R78, R78, R83 ;  /* 0x000000534e4e7221 */ /* 0x000fe80000010000 */
[----:B------:R-:W-:Y:S01]  /*13a90*/  MUFU.EX2 R94, R94 ;  /* 0x0000005e005e7308 */ /* 0x000fe20000000800 */
[----:B------:R-:W-:Y:S01]  /*13aa0*/  FADD.FTZ R75, R75, R78 ;  /* 0x0000004e4b4b7221 */ /* 0x000fe20000010000 */
[C---:B---3--:R-:W-:Y:S03]  /*13ab0*/  HMMA.16816.F32.BF16 R4, R28.reuse, R36, R4 ;  /* 0x000000241c04723c */ /* 0x048fe60000041804 */
[----:B------:R-:W-:Y:S05]  /*13ac0*/  FADD.FTZ R74, R74, R75 ;  /* 0x0000004b4a4a7221 */ /* 0x000fea0000010000 */
[----:B------:R-:W1:Y:S01]  /*13ad0*/  MUFU.EX2 R103, R103 ;  /* 0x0000006700677308 */ /* 0x000e620000000800 */
[C---:B------:R-:W-:Y:S01]  /*13ae0*/  HMMA.16816.F32.BF16 R8, R28.reuse, R38, R8 ;  /* 0x000000261c08723c */ /* 0x040fe20000041808 */
[----:B------:R-:W3:Y:S08]  /*13af0*/  LDSM.16.MT88.4 R36, [R153+0x7000] ;  /* 0x007000009924783b */ /* 0x000ef00000004200 */
[----:B------:R-:W-:Y:S01]  /*13b00*/  MUFU.EX2 R108, R108 ;  /* 0x0000006c006c7308 */ /* 0x000fe20000000800 */
[C---:B--2---:R-:W-:Y:S09]  /*13b10*/  HMMA.16816.F32.BF16 R12, R28.reuse, R32, R12 ;  /* 0x000000201c0c723c */ /* 0x044ff2000004180c */
[----:B------:R-:W2:Y:S01]  /*13b20*/  MUFU.EX2 R115, R115 ;  /* 0x0000007300737308 */ /* 0x000ea20000000800 */
[----:B------:R-:W-:Y:S01]  /*13b30*/  HMMA.16816.F32.BF16 R16, R28, R34, R16 ;  /* 0x000000221c10723c */ /* 0x000fe20000041810 */
[----:B------:R-:W3:Y:S02]  /*13b40*/  LDSM.16.MT88.4 R32, [R152+0x2000] ;  /* 0x002000009820783b */ /* 0x000ee40000004200 */
[----:B------:R-:W-:Y:S06]  /*13b50*/  F2FP.BF16.F32.PACK_AB R28, R64, R67 ;  /* 0x00000043401c723e */ /* 0x000fec00000010ff */
[----:B------:R-:W-:Y:S01]  /*13b60*/  MUFU.EX2 R124, R124 ;  /* 0x0000007c007c7308 */ /* 0x000fe20000000800 */
[----:B----4-:R-:W-:Y:S01]  /*13b70*/  F2FP.BF16.F32.PACK_AB R29, R65, R66 ;  /* 0x00000042411d723e */ /* 0x010fe200000010ff */
[----:B------:R-:W-:Y:S01]  /*13b80*/  FADD.FTZ R67, R67, R74 ;  /* 0x0000004a43437221 */ /* 0x000fe20000010000 */
[----:B------:R-:W-:Y:S02]  /*13b90*/  F2FP.BF16.F32.PACK_AB R30, R62, R63 ;  /* 0x0000003f3e1e723e */ /* 0x000fe400000010ff */
[----:B------:R-:W-:Y:S05]  /*13ba0*/  F2FP.BF16.F32.PACK_AB R31, R77, R70 ;  /* 0x000000464d1f723e */ /* 0x000fea00000010ff */
[----:B------:R-:W4:Y:S02]  /*13bb0*/  MUFU.EX2 R133, R133 ;  /* 0x0000008500857308 */ /* 0x000f240000000800 */
[C---:B------:R-:W-:Y:S08]  /*13bc0*/  HMMA.16816.F32.BF16 R4, R28.reuse, R40, R4 ;  /* 0x000000281c04723c */ /* 0x040ff00000041804 */
[----:B------:R-:W3:Y:S01]  /*13bd0*/  MUFU.EX2 R134, R176 ;  /* 0x000000b000867308 */ /* 0x000ee20000000800 */
[C---:B------:R-:W-:Y:S01]  /*13be0*/  HMMA.16816.F32.BF16 R8, R28.reuse, R42, R8 ;  /* 0x0000002a1c08723c */ /* 0x040fe20000041808 */
[----:B------:R-:W3:Y:S08]  /*13bf0*/  LDSM.16.MT88.4 R40, [R153+0x7400] ;  /* 0x007400009928783b */ /* 0x000ef00000004200 */
[----:B------:R-:W-:Y:S01]  /*13c00*/  MUFU.EX2 R135, R135 ;  /* 0x0000008700877308 */ /* 0x000fe20000000800 */
[C---:B------:R-:W-:Y:S03]  /*13c10*/  HMMA.16816.F32.BF16 R12, R28.reuse, R44, R12 ;  /* 0x0000002c1c0c723c */ /* 0x040fe6000004180c */
[--C-:B------:R-:W-:Y:S06]  /*13c20*/  FFMA.FTZ R44, R159, R21, -R50.reuse ;  /* 0x000000159f2c7223 */ /* 0x100fec0000010832 */
[----:B------:R4:W-:Y:S01]  /*13c30*/  MUFU.EX2 R45, R26 ;  /* 0x0000001a002d7308 */ /* 0x0009e20000000800 */
[----:B------:R-:W-:Y:S03]  /*13c40*/  HMMA.16816.F32.BF16 R16, R28, R46, R16 ;  /* 0x0000002e1c10723c */ /* 0x000fe60000041810 */
[----:B------:R-:W-:Y:S06]  /*13c50*/  F2FP.BF16.F32.PACK_AB R28, R68, R73 ;  /* 0x00000049441c723e */ /* 0x000fec00000010ff */
[----:B------:R-:W3:Y:S01]  /*13c60*/  MUFU.EX2 R138, R138 ;  /* 0x0000008a008a7308 */ /* 0x000ee20000000800 */
[----:B------:R-:W-:Y:S01]  /*13c70*/  F2FP.BF16.F32.PACK_AB R29, R87, R80 ;  /* 0x00000050571d723e */ /* 0x000fe200000010ff */
[-CC-:B------:R-:W-:Y:S01]  /*13c80*/  FFMA.FTZ R46, R27, R21.reuse, -R50.reuse ;  /* 0x000000151b2e7223 */ /* 0x180fe20000010832 */
[----:B------:R-:W-:Y:S01]  /*13c90*/  F2FP.BF16.F32.PACK_AB R30, R93, R82 ;  /* 0x000000525d1e723e */ /* 0x000fe200000010ff */
[-C--:B------:R-:W-:Y:S01]  /*13ca0*/  FFMA.FTZ R47, R25, R21.reuse, -R50 ;  /* 0x00000015192f7223 */ /* 0x080fe20000010832 */
[----:B-1----:R-:W-:Y:S02]  /*13cb0*/  F2FP.BF16.F32.PACK_AB R31, R103, R94 ;  /* 0x0000005e671f723e */ /* 0x002fe400000010ff */
[----:B--2---:R-:W-:Y:S03]  /*13cc0*/  F2FP.BF16.F32.PACK_AB R25, R115, R108 ;  /* 0x0000006c7319723e */ /* 0x004fe600000010ff */
[----:B------:R-:W-:Y:S01]  /*13cd0*/  MUFU.EX2 R139, R174 ;  /* 0x000000ae008b7308 */ /* 0x000fe20000000800 */
[----:B----4-:R-:W-:Y:S02]  /*13ce0*/  F2FP.BF16.F32.PACK_AB R26, R127, R116 ;  /* 0x000000747f1a723e */ /* 0x010fe400000010ff */
[----:B------:R-:W-:Y:S01]  /*13cf0*/  F2FP.BF16.F32.PACK_AB R27, R133, R124 ;  /* 0x0000007c851b723e */ /* 0x000fe200000010ff */
[C---:B---3--:R-:W-:Y:S06]  /*13d00*/  HMMA.16816.F32.BF16 R4, R28.reuse, R36, R4 ;  /* 0x000000241c04723c */ /* 0x048fec0000041804 */
[----:B------:R1:W2:Y:S02]  /*13d10*/  MUFU.EX2 R142, R168 ;  /* 0x000000a8008e7308 */ /* 0x0002a40000000800 */
[C---:B------:R-:W-:Y:S01]  /*13d20*/  HMMA.16816.F32.BF16 R8, R28.reuse, R38, R8 ;  /* 0x000000261c08723c */ /* 0x040fe20000041808 */
[----:B------:R-:W3:Y:S07]  /*13d30*/  LDSM.16.MT88.4 R36, [R152+0x2400] ;  /* 0x002400009824783b */ /* 0x000eee0000004200 */
[----:B------:R-:W-:Y:S01]  /*13d40*/  MUFU.EX2 R143, R143 ;  /* 0x0000008f008f7308 */ /* 0x000fe20000000800 */
[C---:B------:R-:W-:Y:S03]  /*13d50*/  HMMA.16816.F32.BF16 R12, R28.reuse, R32, R12 ;  /* 0x000000201c0c723c */ /* 0x040fe6000004180c */
[----:B------:R-:W-:Y:S06]  /*13d60*/  FADD.FTZ R33, R137, R136 ;  /* 0x0000008889217221 */ /* 0x000fec0000010000 */
[----:B------:R-:W4:Y:S01]  /*13d70*/  MUFU.EX2 R146, R146 ;  /* 0x0000009200927308 */ /* 0x000f220000000800 */
[-C--:B-1----:R-:W-:Y:S01]  /*13d80*/  FFMA.FTZ R168, R179, R21.reuse, -R50 ;  /* 0x00000015b3a87223 */ /* 0x082fe20000010832 */
[----:B------:R-:W-:Y:S01]  /*13d90*/  FADD.FTZ R33, R130, R33 ;  /* 0x0000002182217221 */ /* 0x000fe20000010000 */
[----:B------:R-:W-:Y:S01]  /*13da0*/  HMMA.16816.F32.BF16 R16, R28, R34, R16 ;  /* 0x000000221c10723c */ /* 0x000fe20000041810 */
[----:B------:R-:W1:Y:S02]  /*13db0*/  LDSM.16.MT88.4 R28, [R153+0x7800] ;  /* 0x00780000991c783b */ /* 0x000e640000004200 */
[----:B------:R-:W-:Y:S04]  /*13dc0*/  FADD.FTZ R32, R126, R33 ;  /* 0x000000217e207221 */ /* 0x000fe80000010000 */
[----:B------:R2:W1:Y:S01]  /*13dd0*/  MUFU.EX2 R147, R172 ;  /* 0x000000ac00937308 */ /* 0x0004620000000800 */
[----:B------:R-:W-:Y:S01]  /*13de0*/  FADD.FTZ R32, R125, R32 ;  /* 0x000000207d207221 */ /* 0x000fe20000010000 */
[C---:B------:R-:W-:Y:S08]  /*13df0*/  HMMA.16816.F32.BF16 R4, R24.reuse, R40, R4 ;  /* 0x000000281804723c */ /* 0x040ff00000041804 */
[----:B------:R-:W-:Y:S01]  /*13e00*/  MUFU.EX2 R168, R168 ;  /* 0x000000a800a87308 */ /* 0x000fe20000000800 */
[----:B------:R-:W-:Y:S01]  /*13e10*/  FADD.FTZ R121, R121, R32 ;  /* 0x0000002079797221 */ /* 0x000fe20000010000 */
[-CC-:B------:R-:W-:Y:S01]  /*13e20*/  FFMA.FTZ R40, R113, R21.reuse, -R50.reuse ;  /* 0x0000001571287223 */ /* 0x180fe20000010832 */
[----:B------:R-:W1:Y:S01]  /*13e30*/  LDSM.16.MT88.4 R32, [R152+0x2800] ;  /* 0x002800009820783b */ /* 0x000e620000004200 */
[C---:B------:R-:W-:Y:S03]  /*13e40*/  HMMA.16816.F32.BF16 R8, R24.reuse, R42, R8 ;  /* 0x0000002a1808723c */ /* 0x040fe60000041808 */
[----:B------:R-:W-:Y:S03]  /*13e50*/  FADD.FTZ R118, R118, R121 ;  /* 0x0000007976767221 */ /* 0x000fe60000010000 */
[----:B------:R-:W1:Y:S01]  /*13e60*/  MUFU.EX2 R173, R173 ;  /* 0x000000ad00ad7308 */ /* 0x000e620000000800 */
[-CC-:B--2---:R-:W-:Y:S01]  /*13e70*/  FFMA.FTZ R172, R175, R21.reuse, -R50.reuse ;  /* 0x00000015afac7223 */ /* 0x184fe20000010832 */
[-C--:B------:R-:W-:Y:S01]  /*13e80*/  FFMA.FTZ R43, R105, R21.reuse, -R50 ;  /* 0x00000015692b7223 */ /* 0x080fe20000010832 */
[----:B------:R-:W-:Y:S01]  /*13e90*/  FADD.FTZ R117, R117, R118 ;  /* 0x0000007675757221 */ /* 0x000fe20000010000 */
[----:B------:R-:W-:Y:S01]  /*13ea0*/  FFMA.FTZ R42, R85, R21, -R50 ;  /* 0x00000015552a7223 */ /* 0x000fe20000010832 */
[C---:B---3--:R-:W-:Y:S05]  /*13eb0*/  HMMA.16816.F32.BF16 R12, R24.reuse, R36, R12 ;  /* 0x00000024180c723c */ /* 0x048fea000004180c */
[----:B------:R-:W-:Y:S01]  /*13ec0*/  MUFU.EX2 R172, R172 ;  /* 0x000000ac00ac7308 */ /* 0x000fe20000000800 */
[----:B------:R-:W-:Y:S02]  /*13ed0*/  FADD.FTZ R112, R112, R117 ;  /* 0x0000007570707221 */ /* 0x000fe40000010000 */
[----:B------:R-:W-:Y:S01]  /*13ee0*/  HMMA.16816.F32.BF16 R16, R24, R38, R16 ;  /* 0x000000261810723c */ /* 0x000fe20000041810 */
[----:B------:R-:W2:Y:S06]  /*13ef0*/  LDSM.16.MT88.4 R36, [R153+0x7c00] ;  /* 0x007c00009924783b */ /* 0x000eac0000004200 */
[----:B------:R-:W3:Y:S01]  /*13f00*/  MUFU.EX2 R171, R171 ;  /* 0x000000ab00ab7308 */ /* 0x000ee20000000800 */
[----:B------:R-:W-:Y:S01]  /*13f10*/  F2FP.BF16.F32.PACK_AB R24, R134, R131 ;  /* 0x000000838618723e */ /* 0x000fe200000010ff */
[----:B------:R-:W-:Y:S01]  /*13f20*/  FADD.FTZ R107, R107, R112 ;  /* 0x000000706b6b7221 */ /* 0x000fe20000010000 */
[----:B------:R-:W-:Y:S02]  /*13f30*/  F2FP.BF16.F32.PACK_AB R25, R138, R135 ;  /* 0x000000878a19723e */ /* 0x000fe400000010ff */
[----:B------:R-:W-:Y:S01]  /*13f40*/  F2FP.BF16.F32.PACK_AB R26, R142, R139 ;  /* 0x0000008b8e1a723e */ /* 0x000fe200000010ff */
[----:B------:R-:W-:Y:S01]  /*13f50*/  FADD.FTZ R102, R102, R107 ;  /* 0x0000006b66667221 */ /* 0x000fe20000010000 */
[----:B----4-:R-:W-:Y:S03]  /*13f60*/  F2FP.BF16.F32.PACK_AB R27, R146, R143 ;  /* 0x0000008f921b723e */ /* 0x010fe600000010ff */
[----:B------:R-:W-:Y:S01]  /*13f70*/  MUFU.EX2 R165, R165 ;  /* 0x000000a500a57308 */ /* 0x000fe20000000800 */
[----:B------:R-:W-:Y:S03]  /*13f80*/  FADD.FTZ R99, R99, R102 ;  /* 0x0000006663637221 */ /* 0x000fe60000010000 */
[C---:B-1----:R-:W-:Y:S06]  /*13f90*/  HMMA.16816.F32.BF16 R4, R24.reuse, R28, R4 ;  /* 0x0000001c1804723c */ /* 0x042fec0000041804 */
[----:B------:R-:W1:Y:S01]  /*13fa0*/  MUFU.EX2 R44, R44 ;  /* 0x0000002c002c7308 */ /* 0x000e620000000800 */
[----:B------:R-:W-:Y:S04]  /*13fb0*/  FADD.FTZ R98, R98, R99 ;  /* 0x0000006362627221 */ /* 0x000fe80000010000 */
[----:B------:R-:W-:Y:S01]  /*13fc0*/  FADD.FTZ R95, R95, R98 ;  /* 0x000000625f5f7221 */ /* 0x000fe20000010000 */
[C---:B------:R-:W-:Y:S01]  /*13fd0*/  HMMA.16816.F32.BF16 R8, R24.reuse, R30, R8 ;  /* 0x0000001e1808723c */ /* 0x040fe20000041808 */
[----:B------:R-:W4:Y:S03]  /*13fe0*/  LDSM.16.MT88.4 R28, [R152+0x2c00] ;  /* 0x002c0000981c783b */ /* 0x000f260000004200 */
[----:B------:R-:W-:Y:S01]  /*13ff0*/  MUFU.EX2 R46, R46 ;  /* 0x0000002e002e7308 */ /* 0x000fe20000000800 */
[----:B------:R-:W-:Y:S04]  /*14000*/  FADD.FTZ R90, R90, R95 ;  /* 0x0000005f5a5a7221 */ /* 0x000fe80000010000 */
[----:B------:R-:W-:Y:S01]  /*14010*/  FADD.FTZ R89, R89, R90 ;  /* 0x0000005a59597221 */ /* 0x000fe20000010000 */
[C---:B------:R-:W-:Y:S04]  /*14020*/  HMMA.16816.F32.BF16 R12, R24.reuse, R32, R12 ;  /* 0x00000020180c723c */ /* 0x040fe8000004180c */
[----:B------:R-:W1:Y:S01]  /*14030*/  MUFU.EX2 R47, R47 ;  /* 0x0000002f002f7308 */ /* 0x000e620000000800 */
[----:B------:R-:W-:Y:S04]  /*14040*/  FADD.FTZ R86, R86, R89 ;  /* 0x0000005956567221 */ /* 0x000fe80000010000 */
[----:B------:R-:W-:Y:S01]  /*14050*/  FADD.FTZ R81, R81, R86 ;  /* 0x0000005651517221 */ /* 0x000fe20000010000 */
[----:B------:R-:W-:Y:S01]  /*14060*/  HMMA.16816.F32.BF16 R16, R24, R34, R16 ;  /* 0x000000221810723c */ /* 0x000fe20000041810 */
[----:B------:R-:W1:Y:S03]  /*14070*/  LDSM.16.MT88.4 R32, [R153+0x8000] ;  /* 0x008000009920783b */ /* 0x000e660000004200 */
        /* <DEDUP_REMOVED lines=8> */
[----:B------:R-:W-:Y:S03]  /*14100*/  FADD.FTZ R71, R71, R72 ;  /* 0x0000004847477221 */ /* 0x000fe60000010000 */
[C---:B--2---:R-:W-:Y:S06]  /*14110*/  HMMA.16816.F32.BF16 R4, R24.reuse, R36, R4 ;  /* 0x000000241804723c */ /* 0x044fec0000041804 */
[----:B------:R-:W2:Y:S01]  /*14120*/  MUFU.EX2 R43, R43 ;  /* 0x0000002b002b7308 */ /* 0x000ea20000000800 */
[----:B------:R-:W-:Y:S01]  /*14130*/  FADD.FTZ R72, R66, R71 ;  /* 0x0000004742487221 */ /* 0x000fe20000010000 */
[----:B------:R-:W-:Y:S03]  /*14140*/  FADD.FTZ R66, R64, R67 ;  /* 0x0000004340427221 */ /* 0x000fe60000010000 */
[----:B------:R-:W-:Y:S01]  /*14150*/  FADD.FTZ R65, R65, R72 ;  /* 0x0000004841417221 */ /* 0x000fe20000010000 */
[C---:B------:R-:W-:Y:S01]  /*14160*/  HMMA.16816.F32.BF16 R8, R24.reuse, R38, R8 ;  /* 0x000000261808723c */ /* 0x040fe20000041808 */
[----:B------:R-:W3:Y:S03]  /*14170*/  LDSM.16.MT88.4 R36, [R152+0x3000] ;  /* 0x003000009824783b */ /* 0x000ee60000004200 */
[----:B------:R-:W-:Y:S01]  /*14180*/  MUFU.EX2 R64, R59 ;  /* 0x0000003b00407308 */ /* 0x000fe20000000800 */
[----:B------:R-:W-:Y:S01]  /*14190*/  FADD.FTZ R63, R63, R66 ;  /* 0x000000423f3f7221 */ /* 0x000fe20000010000 */
[----:B------:R-:W-:Y:S03]  /*141a0*/  FADD.FTZ R70, R70, R65 ;  /* 0x0000004146467221 */ /* 0x000fe60000010000 */
[----:B------:R-:W-:Y:S01]  /*141b0*/  FADD.FTZ R62, R62, R63 ;  /* 0x0000003f3e3e7221 */ /* 0x000fe20000010000 */
[C---:B----4-:R-:W-:Y:S04]  /*141c0*/  HMMA.16816.F32.BF16 R12, R24.reuse, R28, R12 ;  /* 0x0000001c180c723c */ /* 0x050fe8000004180c */
[----:B------:R4:W-:Y:S01]  /*141d0*/  MUFU.EX2 R59, R56 ;  /* 0x00000038003b7308 */ /* 0x0009e20000000800 */
[----:B------:R-:W-:Y:S01]  /*141e0*/  FADD.FTZ R63, R73, R62 ;  /* 0x0000003e493f7221 */ /* 0x000fe20000010000 */
[----:B------:R-:W-:Y:S03]  /*141f0*/  FADD.FTZ R77, R77, R70 ;  /* 0x000000464d4d7221 */ /* 0x000fe60000010000 */
[----:B------:R-:W-:Y:S01]  /*14200*/  FADD.FTZ R63, R68, R63 ;  /* 0x0000003f443f7221 */ /* 0x000fe20000010000 */
[----:B------:R-:W-:Y:S01]  /*14210*/  HMMA.16816.F32.BF16 R16, R24, R30, R16 ;  /* 0x0000001e1810723c */ /* 0x000fe20000041810 */
[----:B------:R-:W2:Y:S03]  /*14220*/  LDSM.16.MT88.4 R28, [R153+0x8400] ;  /* 0x00840000991c783b */ /* 0x000ea60000004200 */
[----:B------:R-:W2:Y:S01]  /*14230*/  MUFU.EX2 R105, R84 ;  /* 0x0000005400697308 */ /* 0x000ea20000000800 */
[----:B------:R-:W-:Y:S01]  /*14240*/  F2FP.BF16.F32.PACK_AB R24, R164, R169 ;  /* 0x000000a9a418723e */ /* 0x000fe200000010ff */
[----:B------:R-:W-:Y:S01]  /*14250*/  FADD.FTZ R80, R80, R77 ;  /* 0x0000004d50507221 */ /* 0x000fe20000010000 */
[----:B-1----:R-:W-:Y:S02]  /*14260*/  F2FP.BF16.F32.PACK_AB R25, R44, R165 ;  /* 0x000000a52c19723e */ /* 0x002fe400000010ff */
[----:B------:R-:W-:Y:S01]  /*14270*/  F2FP.BF16.F32.PACK_AB R26, R45, R156 ;  /* 0x0000009c2d1a723e */ /* 0x000fe200000010ff */
[----:B------:R-:W-:Y:S01]  /*14280*/  FADD.FTZ R87, R87, R80 ;  /* 0x0000005057577221 */ /* 0x000fe20000010000 */
[----:B------:R-:W-:Y:S03]  /*14290*/  F2FP.BF16.F32.PACK_AB R27, R47, R46 ;  /* 0x0000002e2f1b723e */ /* 0x000fe600000010ff */
[----:B------:R-:W-:Y:S01]  /*142a0*/  MUFU.EX2 R42, R42 ;  /* 0x0000002a002a7308 */ /* 0x000fe20000000800 */
[-C--:B----4-:R-:W-:Y:S01]  /*142b0*/  FFMA.FTZ R56, R55, R21.reuse, -R50 ;  /* 0x0000001537387223 */ /* 0x090fe20000010832 */
[----:B------:R-:W-:Y:S02]  /*142c0*/  FADD.FTZ R94, R94, R87 ;  /* 0x000000575e5e7221 */ /* 0x000fe40000010000 */
[C---:B------:R-:W-:Y:S06]  /*142d0*/  HMMA.16816.F32.BF16 R4, R24.reuse, R32, R4 ;  /* 0x000000201804723c */ /* 0x040fec0000041804 */
[----:B------:R-:W1:Y:S01]  /*142e0*/  MUFU.EX2 R79, R79 ;  /* 0x0000004f004f7308 */ /* 0x000e620000000800 */
[----:B------:R-:W-:Y:S01]  /*142f0*/  FADD.FTZ R32, R82, R63 ;  /* 0x0000003f52207221 */ /* 0x000fe20000010000 */
[----:B------:R-:W-:Y:S03]  /*14300*/  FADD.FTZ R103, R103, R94 ;  /* 0x0000005e67677221 */ /* 0x000fe60000010000 */
[----:B------:R-:W-:Y:S01]  /*14310*/  FADD.FTZ R32, R93, R32 ;  /* 0x000000205d207221 */ /* 0x000fe20000010000 */
[C---:B------:R-:W-:Y:S04]  /*14320*/  HMMA.16816.F32.BF16 R8, R24.reuse, R34, R8 ;  /* 0x000000221808723c */ /* 0x040fe80000041808 */
[----:B------:R-:W4:Y:S01]  /*14330*/  MUFU.EX2 R60, R60 ;  /* 0x0000003c003c7308 */ /* 0x000f220000000800 */
[----:B------:R-:W-:Y:S01]  /*14340*/  FADD.FTZ R109, R109, R32 ;  /* 0x000000206d6d7221 */ /* 0x000fe20000010000 */
[----:B------:R-:W-:Y:S01]  /*14350*/  FADD.FTZ R108, R108, R103 ;  /* 0x000000676c6c7221 */ /* 0x000fe20000010000 */
[----:B------:R-:W4:Y:S02]  /*14360*/  LDSM.16.MT88.4 R32, [R152+0x3400] ;  /* 0x003400009820783b */ /* 0x000f240000004200 */
[----:B------:R-:W-:Y:S01]  /*14370*/  FADD.FTZ R55, R104, R109 ;  /* 0x0000006d68377221 */ /* 0x000fe20000010000 */
[C---:B---3--:R-:W-:Y:S04]  /*14380*/  HMMA.16816.F32.BF16 R12, R24.reuse, R36, R12 ;  /* 0x00000024180c723c */ /* 0x048fe8000004180c */
[----:B------:R-:W3:Y:S01]  /*14390*/  MUFU.EX2 R61, R61 ;  /* 0x0000003d003d7308 */ /* 0x000ee20000000800 */
[----:B------:R-:W-:Y:S01]  /*143a0*/  FADD.FTZ R36, R116, R55 ;  /* 0x0000003774247221 */ /* 0x000fe20000010000 */
[----:B------:R-:W-:Y:S03]  /*143b0*/  FADD.FTZ R115, R115, R108 ;  /* 0x0000006c73737221 */ /* 0x000fe60000010000 */
[----:B------:R-:W-:Y:S01]  /*143c0*/  FADD.FTZ R36, R127, R36 ;  /* 0x000000247f247221 */ /* 0x000fe20000010000 */
[----:B------:R-:W-:Y:S04]  /*143d0*/  HMMA.16816.F32.BF16 R16, R24, R38, R16 ;  /* 0x000000261810723c */ /* 0x000fe80000041810 */
[----:B------:R3:W-:Y:S01]  /*143e0*/  MUFU.EX2 R55, R52 ;  /* 0x0000003400377308 */ /* 0x0007e20000000800 */
[----:B------:R-:W-:Y:S01]  /*143f0*/  FADD.FTZ R131, R131, R36 ;  /* 0x0000002483837221 */ /* 0x000fe20000010000 */
[----:B------:R-:W-:Y:S01]  /*14400*/  F2FP.BF16.F32.PACK_AB R24, R41, R122 ;  /* 0x0000007a2918723e */ /* 0x000fe200000010ff */
[----:B------:R-:W4:Y:S01]  /*14410*/  LDSM.16.MT88.4 R36, [R153+0x8800] ;  /* 0x008800009924783b */ /* 0x000f220000004200 */
[----:B--2---:R-:W-:Y:S01]  /*14420*/  F2FP.BF16.F32.PACK_AB R25, R43, R40 ;  /* 0x000000282b19723e */ /* 0x004fe200000010ff */
[----:B------:R-:W-:Y:S01]  /*14430*/  FADD.FTZ R62, R124, R115 ;  /* 0x000000737c3e7221 */ /* 0x000fe20000010000 */
[----:B------:R-:W-:Y:S01]  /*14440*/  F2FP.BF16.F32.PACK_AB R26, R105, R96 ;  /* 0x00000060691a723e */ /* 0x000fe200000010ff */
[----:B------:R-:W-:Y:S01]  /*14450*/  FADD.FTZ R134, R134, R131 ;  /* 0x0000008386867221 */ /* 0x000fe20000010000 */
[----:B-1----:R-:W-:Y:S01]  /*14460*/  F2FP.BF16.F32.PACK_AB R27, R79, R42 ;  /* 0x0000002a4f1b723e */ /* 0x002fe200000010ff */
[----:B------:R-:W-:Y:S01]  /*14470*/  FADD.FTZ R62, R133, R62 ;  /* 0x0000003e853e7221 */ /* 0x000fe20000010000 */
[----:B------:R-:W1:Y:S01]  /*14480*/  MUFU.EX2 R58, R58 ;  /* 0x0000003a003a7308 */ /* 0x000e620000000800 */
[----:B------:R-:W-:Y:S02]  /*14490*/  FADD.FTZ R139, R139, R134 ;  /* 0x000000868b8b7221 */ /* 0x000fe40000010000 */
[----:B------:R-:W-:Y:S02]  /*144a0*/  FADD.FTZ R135, R135, R62 ;  /* 0x0000003e87877221 */ /* 0x000fe40000010000 */
[C---:B------:R-:W-:Y:S03]  /*144b0*/  HMMA.16816.F32.BF16 R4, R24.reuse, R28, R4 ;  /* 0x0000001c1804723c */ /* 0x040fe60000041804 */
[----:B------:R-:W-:Y:S01]  /*144c0*/  FADD.FTZ R142, R142, R139 ;  /* 0x0000008b8e8e7221 */ /* 0x000fe20000010000 */
[-CC-:B---3--:R-:W-:Y:S01]  /*144d0*/  FFMA.FTZ R52, R51, R21.reuse, -R50.reuse ;  /* 0x0000001533347223 */ /* 0x188fe20000010832 */
[----:B------:R-:W-:Y:S01]  /*144e0*/  FADD.FTZ R138, R138, R135 ;  /* 0x000000878a8a7221 */ /* 0x000fe20000010000 */
[----:B------:R-:W-:Y:S01]  /*144f0*/  FFMA.FTZ R50, R22, R21, -R50 ;  /* 0x0000001516327223 */ /* 0x000fe20000010832 */
[----:B------:R-:W-:Y:S01]  /*14500*/  FADD.FTZ R51, R147, R142 ;  /* 0x0000008e93337221 */ /* 0x000fe20000010000 */
[C---:B------:R-:W-:Y:S01]  /*14510*/  HMMA.16816.F32.BF16 R8, R24.reuse, R30, R8 ;  /* 0x0000001e1808723c */ /* 0x040fe20000041808 */
[----:B------:R-:W2:Y:S01]  /*14520*/  LDSM.16.MT88.4 R28, [R152+0x3800] ;  /* 0x00380000981c783b */ /* 0x000ea20000004200 */
[----:B------:R-:W-:Y:S01]  /*14530*/  MUFU.EX2 R57, R57 ;  /* 0x0000003900397308 */ /* 0x000fe20000000800 */
[----:B------:R-:W-:Y:S01]  /*14540*/  FADD.FTZ R143, R143, R138 ;  /* 0x0000008a8f8f7221 */ /* 0x000fe20000010000 */
[----:B------:R-:W-:Y:S03]  /*14550*/  FADD.FTZ R51, R166, R51 ;  /* 0x00000033a6337221 */ /* 0x000fe60000010000 */
[----:B------:R-:W-:Y:S01]  /*14560*/  FADD.FTZ R143, R146, R143 ;  /* 0x0000008f928f7221 */ /* 0x000fe20000010000 */
[C---:B----4-:R-:W-:Y:S04]  /*14570*/  HMMA.16816.F32.BF16 R12, R24.reuse, R32, R12 ;  /* 0x00000020180c723c */ /* 0x050fe8000004180c */
[----:B------:R-:W3:Y:S01]  /*14580*/  MUFU.EX2 R56, R56 ;  /* 0x0000003800387308 */ /* 0x000ee20000000800 */
[----:B------:R-:W-:Y:S01]  /*14590*/  FADD.FTZ R168, R168, R143 ;  /* 0x0000008fa8a87221 */ /* 0x000fe20000010000 */
[----:B------:R-:W-:Y:S01]  /*145a0*/  FADD.FTZ R32, R170, R51 ;  /* 0x00000033aa207221 */ /* 0x000fe20000010000 */
[----:B------:R-:W4:Y:S02]  /*145b0*/  LDSM.16.MT88.4 R140, [R153+0x8c00] ;  /* 0x008c0000998c783b */ /* 0x000f240000004200 */
[----:B------:R-:W-:Y:S01]  /*145c0*/  FADD.FTZ R173, R173, R168 ;  /* 0x000000a8adad7221 */ /* 0x000fe20000010000 */
[----:B------:R-:W-:Y:S04]  /*145d0*/  HMMA.16816.F32.BF16 R16, R24, R34, R16 ;  /* 0x000000221810723c */ /* 0x000fe80000041810 */
[----:B------:R-:W2:Y:S01]  /*145e0*/  MUFU.EX2 R54, R54 ;  /* 0x0000003600367308 */ /* 0x000ea20000000800 */
[----:B------:R-:W-:Y:S01]  /*145f0*/  F2FP.BF16.F32.PACK_AB R24, R60, R69 ;  /* 0x000000453c18723e */ /* 0x000fe200000010ff */
[----:B------:R-:W-:Y:S01]  /*14600*/  FADD.FTZ R32, R177, R32 ;  /* 0x00000020b1207221 */ /* 0x000fe20000010000 */
[----:B------:R-:W-:Y:S01]  /*14610*/  F2FP.BF16.F32.PACK_AB R25, R64, R61 ;  /* 0x0000003d4019723e */ /* 0x000fe200000010ff */
[----:B------:R-:W-:Y:S01]  /*14620*/  FADD.FTZ R172, R172, R173 ;  /* 0x000000adacac7221 */ /* 0x000fe20000010000 */
[----:B-1----:R-:W-:Y:S01]  /*14630*/  F2FP.BF16.F32.PACK_AB R26, R59, R58 ;  /* 0x0000003a3b1a723e */ /* 0x002fe200000010ff */
[----:B------:R-:W-:Y:S02]  /*14640*/  FADD.FTZ R169, R169, R32 ;  /* 0x00000020a9a97221 */ /* 0x000fe40000010000 */
[----:B------:R-:W1:Y:S01]  /*14650*/  LDSM.16.MT88.4 R32, [R152+0x3c00] ;  /* 0x003c00009820783b */ /* 0x000e620000004200 */
[----:B---3--:R-:W-:Y:S01]  /*14660*/  F2FP.BF16.F32.PACK_AB R27, R56, R57 ;  /* 0x00000039381b723e */ /* 0x008fe200000010ff */
[----:B------:R-:W-:Y:S01]  /*14670*/  FADD.FTZ R172, R171, R172 ;  /* 0x000000acabac7221 */ /* 0x000fe20000010000 */
[----:B------:R-:W-:Y:S01]  /*14680*/  MUFU.EX2 R53, R53 ;  /* 0x0000003500357308 */ /* 0x000fe20000000800 */
[----:B------:R-:W-:Y:S02]  /*14690*/  FADD.FTZ R169, R164, R169 ;  /* 0x000000a9a4a97221 */ /* 0x000fe40000010000 */
[----:B------:R-:W-:Y:S02]  /*146a0*/  FADD.FTZ R165, R165, R172 ;  /* 0x000000aca5a57221 */ /* 0x000fe40000010000 */
[C---:B------:R-:W-:Y:S05]  /*146b0*/  HMMA.16816.F32.BF16 R4, R24.reuse, R36, R4 ;  /* 0x000000241804723c */ /* 0x040fea0000041804 */
[----:B------:R-:W3:Y:S01]  /*146c0*/  MUFU.EX2 R52, R52 ;  /* 0x0000003400347308 */ /* 0x000ee20000000800 */
[----:B------:R-:W-:Y:S01]  /*146d0*/  FADD.FTZ R165, R44, R165 ;  /* 0x000000a52ca57221 */ /* 0x000fe20000010000 */
[----:B------:R-:W-:Y:S01]  /*146e0*/  FADD.FTZ R156, R156, R169 ;  /* 0x000000a99c9c7221 */ /* 0x000fe20000010000 */
[----:B--2---:R-:W-:Y:S01]  /*146f0*/  F2FP.BF16.F32.PACK_AB R132, R55, R54 ;  /* 0x000000363784723e */ /* 0x004fe200000010ff */
[C---:B------:R-:W-:Y:S06]  /*14700*/  HMMA.16816.F32.BF16 R8, R24.reuse, R38, R8 ;  /* 0x000000261808723c */ /* 0x040fec0000041808 */
[----:B------:R-:W-:Y:S01]  /*14710*/  MUFU.EX2 R49, R49 ;  /* 0x0000003100317308 */ /* 0x000fe20000000800 */
[----:B------:R-:W-:Y:S01]  /*14720*/  FADD.FTZ R46, R46, R165 ;  /* 0x000000a52e2e7221 */ /* 0x000fe20000010000 */
[----:B------:R-:W-:Y:S01]  /*14730*/  FADD.FTZ R45, R45, R156 ;  /* 0x0000009c2d2d7221 */ /* 0x000fe20000010000 */
[C---:B------:R-:W-:Y:S07]  /*14740*/  HMMA.16816.F32.BF16 R12, R24.reuse, R28, R12 ;  /* 0x0000001c180c723c */ /* 0x040fee000004180c */
[----:B------:R-:W2:Y:S01]  /*14750*/  MUFU.EX2 R48, R48 ;  /* 0x0000003000307308 */ /* 0x000ea20000000800 */
[----:B---3--:R-:W-:Y:S01]  /*14760*/  F2FP.BF16.F32.PACK_AB R133, R52, R53 ;  /* 0x000000353485723e */ /* 0x008fe200000010ff */
[----:B------:R-:W-:Y:S01]  /*14770*/  FADD.FTZ R47, R47, R46 ;  /* 0x0000002e2f2f7221 */ /* 0x000fe20000010000 */
[----:B------:R-:W-:Y:S01]  /*14780*/  FADD.FTZ R122, R122, R45 ;  /* 0x0000002d7a7a7221 */ /* 0x000fe20000010000 */
[----:B------:R-:W-:Y:S06]  /*14790*/  HMMA.16816.F32.BF16 R16, R24, R30, R16 ;  /* 0x0000001e1810723c */ /* 0x000fec0000041810 */
        /* <DEDUP_REMOVED lines=9> */
[----:B------:R-:W-:Y:S04]  /*14830*/  FADD.FTZ R42, R79, R42 ;  /* 0x0000002a4f2a7221 */ /* 0x000fe80000010000 */
[----:B------:R-:W-:Y:S04]  /*14840*/  FADD.FTZ R61, R61, R42 ;  /* 0x0000002a3d3d7221 */ /* 0x000fe80000010000 */
[----:B------:R-:W-:Y:S01]  /*14850*/  FADD.FTZ R64, R64, R61 ;  /* 0x0000003d40407221 */ /* 0x000fe20000010000 */
[----:B---3--:R-:W-:Y:S03]  /*14860*/  F2FP.BF16.F32.PACK_AB R135, R50, R23 ;  /* 0x000000173287723e */ /* 0x008fe600000010ff */
[----:B------:R-:W-:Y:S04]  /*14870*/  FADD.FTZ R57, R57, R64 ;  /* 0x0000004039397221 */ /* 0x000fe80000010000 */
[----:B------:R-:W-:Y:S01]  /*14880*/  FADD.FTZ R56, R56, R57 ;  /* 0x0000003938387221 */ /* 0x000fe20000010000 */
[C---:B----4-:R-:W-:Y:S05]  /*14890*/  HMMA.16816.F32.BF16 R144, R132.reuse, R140, R4 ;  /* 0x0000008c8490723c */ /* 0x050fea0000041804 */
        /* <DEDUP_REMOVED lines=13> */
[----:B------:R-:W-:Y:S04]  /*14970*/  FADD.FTZ R49, R49, R4 ;  /* 0x0000000431317221 */ /* 0x000fe80000010000 */
[----:B------:R-:W-:Y:S01]  /*14980*/  FADD.FTZ R245, R48, R49 ;  /* 0x0000003130f57221 */ /* 0x000fe20000010000 */
[----:B------:R-:W-:Y:S08]  /*14990*/  @P0 BRA `(.L_x_4027) ;  /* 0xffffff9800840947 */ /* 0x000ff0000383ffff */
.L_x_4020:
        /* <DEDUP_REMOVED lines=10> */
.L_x_4036:
[----:B----4-:R-:W-:Y:S01]  /*14a40*/  FADD.FTZ R5, R10, R11 ;  /* 0x0000000b0a057221 */ /* 0x010fe20000010000 */
[----:B------:R-:W2:Y:S01]  /*14a50*/  MUFU.RCP R4, R8 ;  /* 0x0000000800047308 */ /* 0x000ea20000001000 */
[----:B-----5:R-:W-:Y:S02]  /*14a60*/  LOP3.LUT R208, R185, R208, RZ, 0xfc, !PT ;  /* 0x000000d0b9d07212 */ /* 0x020fe400078efcff */
[----:B------:R-:W-:Y:S02]  /*14a70*/  SHF.L.U32 R9, R184, 0x3, RZ ;  /* 0x00000003b8097819 */ /* 0x000fe400000006ff */
[----:B------:R-:W-:Y:S02]  /*14a80*/  FSETP.NE.FTZ.AND P4, PT, R8, RZ, PT ;  /* 0x000000ff0800720b */ /* 0x000fe40003f95000 */
        /* <DEDUP_REMOVED lines=21> */
[----:B------:R-:W-:Y:S01]  /*14be0*/  FMUL.FTZ R139, R6, R139 ;  /* 0x0000008b068b7220 */ /* 0x000fe20000410000 */
[----:B------:R-:W-:Y:S01]  /*14bf0*/  LOP3.LUT R150, R150, 0x20, RZ, 0xc0, !PT ;  /* 0x0000002096967812 */ /* 0x000fe200078ec0ff */
        /* <DEDUP_REMOVED lines=21> */
[----:B------:R-:W4:Y:S01]  /*14d50*/  LD.E.U8 R4, desc[UR4][R2.64+0x1c8] ;  /* 0x0001c80402047980 */ /* 0x000f22000c101100 */
[----:B------:R-:W-:-:S03]  /*14d60*/  ISETP.NE.AND P0, PT, R236, -0x1, PT ;  /* 0xffffffffec00780c */ /* 0x000fc60003f05270 */
[----:B------:R-:W2:Y:S04]  /*14d70*/  LD.E.64 R26, desc[UR4][R2.64+0x90] ;  /* 0x00009004021a7980 */ /* 0x000ea8000c101b00 */
[----:B------:R-:W2:Y:S04]  /*14d80*/  LD.E.64 R24, desc[UR4][R2.64+0x88] ;  /* 0x0000880402187980 */ /* 0x000ea8000c101b00 */
[----:B------:R1:W5:Y:S04]  /*14d90*/  LD.E.64 R18, desc[UR4][R2.64+0xa0] ;  /* 0x0000a00402127980 */ /* 0x000368000c101b00 */
[----:B------:R-:W2:Y:S04]  /*14da0*/  @!P0 LD.E.64 R14, desc[UR4][R2.64+0x80] ;  /* 0x00008004020e8980 */ /* 0x000ea8000c101b00 */
[----:B------:R1:W5:Y:S01]  /*14db0*/  LD.E.64 R22, desc[UR4][R2.64+0x70] ;  /* 0x0000700402167980 */ /* 0x000362000c101b00 */
[----:B----4-:R-:W-:-:S13]  /*14dc0*/  ISETP.NE.AND P1, PT, R4, RZ, PT ;  /* 0x000000ff0400720c */ /* 0x010fda0003f25270 */
[----:B------:R-:W4:Y:S04]  /*14dd0*/  @!P1 LD.E R6, desc[UR4][R2.64+0x60] ;  /* 0x0000600402069980 */ /* 0x000f28000c101900 */
[----:B---3--:R-:W3:Y:S01]  /*14de0*/  @!P1 LD.E R10, desc[UR4][R2.64+0xb4] ;  /* 0x0000b404020a9980 */ /* 0x008ee2000c101900 */
[-C--:B--2---:R-:W-:Y:S02]  /*14df0*/  @!P0 IMAD R4, R15, R232.reuse, RZ ;  /* 0x000000e80f048224 */ /* 0x084fe400078e02ff */
[----:B------:R-:W-:-:S04]  /*14e00*/  @!P0 IMAD.WIDE.U32 R12, R14, R232, RZ ;  /* 0x000000e80e0c8225 */ /* 0x000fc800078e00ff */
[-C--:B------:R-:W-:Y:S01]  /*14e10*/  IMAD R11, R27, R231.reuse, RZ ;  /* 0x000000e71b0b7224 */ /* 0x080fe200078e02ff */
[----:B------:R-:W-:Y:S01]  /*14e20*/  @!P0 IADD3 R4, PT, PT, R13, R4, RZ ;  /* 0x000000040d048210 */ /* 0x000fe20007ffe0ff */
[----:B------:R-:W-:Y:S02]  /*14e30*/  @P0 IMAD R16, R25, R236, RZ ;  /* 0x000000ec19100224 */ /* 0x000fe400078e02ff */
[----:B------:R-:W-:-:S04]  /*14e40*/  IMAD.WIDE.U32 R26, R26, R231, RZ ;  /* 0x000000e71a1a7225 */ /* 0x000fc800078e00ff */
[----:B------:R-:W-:-:S04]  /*14e50*/  @P0 IMAD.WIDE.U32 R28, R24, R236, RZ ;  /* 0x000000ec181c0225 */ /* 0x000fc800078e00ff */
[----:B----4-:R-:W-:Y:S01]  /*14e60*/  @!P1 IMAD R9, R6, R232, R231 ;  /* 0x000000e806099224 */ /* 0x010fe200078e02e7 */
[----:B------:R-:W-:-:S03]  /*14e70*/  @!P0 MOV R6, R12 ;  /* 0x0000000c00068202 */ /* 0x000fc60000000f00 */
[----:B---3--:R-:W-:Y:S01]  /*14e80*/  @!P1 IMAD R9, R9, R10, RZ ;  /* 0x0000000a09099224 */ /* 0x008fe200078e02ff */
[----:B------:R-:W-:Y:S01]  /*14e90*/  SHF.L.U32 R10, R233, 0x6, RZ ;  /* 0x00000006e90a7819 */ /* 0x000fe200000006ff */
[----:B-1----:R-:W-:Y:S06]  /*14ea0*/  @!P1 BRA `(.L_x_4029) ;  /* 0x0000000000149947 */ /* 0x002fec0003800000 */
[----:B------:R-:W2:Y:S04]  /*14eb0*/  @!P0 LD.E R9, desc[UR4][R2.64+0xb4] ;  /* 0x0000b40402098980 */ /* 0x000ea8000c101900 */
[----:B------:R-:W3:Y:S01]  /*14ec0*/  LD.E R12, desc[UR4][R2.64+0xd4] ;  /* 0x0000d404020c7980 */ /* 0x000ee2000c101900 */
[----:B--2---:R-:W-:Y:S02]  /*14ed0*/  @!P0 IMAD R236, R9, R232, RZ ;  /* 0x000000e809ec8224 */ /* 0x004fe400078e02ff */
[----:B---3--:R-:W-:-:S05]  /*14ee0*/  IMAD R9, R12, R231, RZ ;  /* 0x000000e70c097224 */ /* 0x008fca00078e02ff */
[----:B------:R-:W-:-:S07]  /*14ef0*/  IADD3 R9, PT, PT, R9, R236, RZ ;  /* 0x000000ec09097210 */ /* 0x000fce0007ffe0ff */
.L_x_4029:
[----:B------:R-:W-:Y:S01]  /*14f00*/  MOV R221, RZ ;  /* 0x000000ff00dd7202 */ /* 0x000fe20000000f00 */
[----:B------:R-:W-:Y:S05]  /*14f10*/  WARPSYNC.ALL ;  /* 0x0000000000007948 */ /* 0x000fea0003800000 */
[----:B------:R-:W-:Y:S01]  /*14f20*/  SHF.R.U32.HI R3, RZ, 0x2, R184 ;  /* 0x00000002ff037819 */ /* 0x000fe200000116b8 */
[----:B------:R-:W-:Y:S01]  /*14f30*/  BAR.SYNC.DEFER_BLOCKING 0x0 ;  /* 0x0000000000007b1d */ /* 0x000fe20000010000 */
[----:B------:R-:W-:Y:S01]  /*14f40*/  IMAD.WIDE.U32 R30, R10, R24, R220 ;  /* 0x000000180a1e7225 */ /* 0x000fe200078e00dc */
[----:B------:R-:W-:Y:S02]  /*14f50*/  @P0 MOV R6, R28 ;  /* 0x0000001c00060202 */ /* 0x000fe40000000f00 */
        /* <DEDUP_REMOVED lines=8> */
[----:B------:R-:W-:-:S02]  /*14fe0*/  LOP3.LUT P5, RZ, R184, 0x3, RZ, 0xc0, !PT ;  /* 0x00000003b8ff7812 */ /* 0x000fc400078ac0ff */
[----:B------:R-:W2:Y:S01]  /*14ff0*/  @P4 MUFU.LG2 R8, R8 ;  /* 0x0000000800084308 */ /* 0x000ea20000000c00 */
[----:B------:R-:W-:Y:S02]  /*15000*/  IADD3.X R27, PT, PT, R11, R17, R4, P2, P0 ;  /* 0x000000110b1b7210 */ /* 0x000fe400017e0404 */
[----:B------:R-:W-:Y:S01]  /*15010*/  @!P1 IMAD R2, R25, R3, RZ ;  /* 0x0000000319029224 */ /* 0x000fe200078e02ff */
[C---:B------:R-:W-:Y:S01]  /*15020*/  IADD3 R11, PT, PT, R3.reuse, 0x20, RZ ;  /* 0x00000020030b7810 */ /* 0x040fe20007ffe0ff */
[----:B------:R-:W-:-:S03]  /*15030*/  @!P1 IMAD.WIDE.U32 R16, R3, R24, R26 ;  /* 0x0000001803109225 */ /* 0x000fc600078e001a */
[----:B------:R-:W-:Y:S01]  /*15040*/  ISETP.GE.AND P0, PT, R11, R218, PT ;  /* 0x000000da0b00720c */ /* 0x000fe20003f06270 */
[----:B-1----:R-:W-:Y:S01]  /*15050*/  @P3 FMUL.FTZ R5, R5, 0.69314718246459960938 ;  /* 0x3f31721805053820 */ /* 0x002fe20000410000 */
[----:B------:R-:W-:Y:S01]  /*15060*/  IMAD.MOV.U32 R11, RZ, RZ, 0x7f800000 ;  /* 0x7f800000ff0b7424 */ /* 0x000fe200078e00ff */
[----:B------:R-:W-:Y:S01]  /*15070*/  @!P1 IADD3 R17, PT, PT, R17, R2, RZ ;  /* 0x0000000211119210 */ /* 0x000fe20007ffe0ff */
[----:B------:R-:W-:Y:S02]  /*15080*/  IMAD.MOV.U32 R2, RZ, RZ, 0x7f800000 ;  /* 0x7f800000ff027424 */ /* 0x000fe400078e00ff */
[----:B------:R-:W-:Y:S01]  /*15090*/  @P3 FFMA.FTZ R2, R7, R0, R5 ;  /* 0x0000000007023223 */ /* 0x000fe20000010005 */
[----:B------:R1:W3:Y:S01]  /*150a0*/  LDS.128 R12, [R237] ;  /* 0x00000000ed0c7984 */ /* 0x0002e20000000c00 */
[----:B-----5:R-:W-:Y:S01]  /*150b0*/  @!P1 LEA R28, P2, R16, R22, 0x1 ;  /* 0x00000016101c9211 */ /* 0x020fe200078408ff */
[----:B--2---:R-:W-:-:S03]  /*150c0*/  @P4 FMUL.FTZ R8, R8, 0.69314718246459960938 ;  /* 0x3f31721808084820 */ /* 0x004fc60000410000 */
[----:B------:R-:W-:Y:S01]  /*150d0*/  @!P1 LEA.HI.X R29, R16, R23, R17, 0x1, P2 ;  /* 0x00000017101d9211 */ /* 0x000fe200010f0c11 */
[----:B------:R-:W-:Y:S02]  /*150e0*/  @P4 FFMA.FTZ R11, R7, R20, R8 ;  /* 0x00000014070b4223 */ /* 0x000fe40000010008 */
[----:B------:R1:W2:Y:S01]  /*150f0*/  LDS.128 R4, [R237+0x800] ;  /* 0x00080000ed047984 */ /* 0x0002a20000000c00 */
        /* <DEDUP_REMOVED lines=13> */
.L_x_4031:
[----:B------:R-:W-:Y:S05]  /*151d0*/  BSYNC.RECONVERGENT B0 ;  /* 0x0000000000007941 */ /* 0x000fea0003800200 */
.L_x_4030:
[----:B------:R-:W-:Y:S01]  /*151e0*/  MOV R231, 0x0 ;  /* 0x0000000000e77802 */ /* 0x000fe20000000f00 */
[----:B---3--:R1:W-:Y:S03]  /*151f0*/  @!P1 ST.E.128 desc[UR4][R28.64], R12 ;  /* 0x0000000c1c009985 */ /* 0x0083e6000c101d04 */
[----:B-12-4-:R-:W-:Y:S05]  /*15200*/  @P0 RET.REL.NODEC R230 `(_ZN5flash24flash_fwd_splitkv_kernelI23Flash_fwd_kernel_traitsILi32ELi64ELi256ELi4ELb0ELb0EN7cutlass10bfloat16_tE19Flash_kernel_traitsILi32ELi64ELi256ELi4ES3_EELb0ELb1ELb0ELb0ELb1ELb0ELb0ELb0EEEvNS_16Flash_fwd_paramsE) ;  /* 0xfffffeace67c0950 */ /* 0x016fea0003c3ffff */
        /* <DEDUP_REMOVED lines=12> */
[----:B-1----:R-:W-:Y:S05]  /*152d0*/  RET.REL.NODEC R230 `(_ZN5flash24flash_fwd_splitkv_kernelI23Flash_fwd_kernel_traitsILi32ELi64ELi256ELi4ELb0ELb0EN7cutlass10bfloat16_tE19Flash_kernel_traitsILi32ELi64ELi256ELi4ES3_EELb0ELb1ELb0ELb0ELb1ELb0ELb0ELb0EEEvNS_16Flash_fwd_paramsE) ;  /* 0xfffffeace6487950 */ /* 0x002fea0003c3ffff */
.L_x_4028:
[----:B------:R-:W-:Y:S01]  /*152e0*/  MOV R5, 0x2 ;  /* 0x0000000200057802 */ /* 0x000fe20000000f00 */
[----:B------:R-:W-:Y:S01]  /*152f0*/  IMAD.MOV.U32 R4, RZ, RZ, 0x1f ;  /* 0x0000001fff047424 */ /* 0x000fe200078e00ff */
[----:B------:R-:W-:-:S07]  /*15300*/  MOV R6, 0xffffffff ;  /* 0xffffffff00067802 */ /* 0x000fce0000000f00 */
[----:B-1---5:R-:W-:Y:S05]  /*15310*/  WARPSYNC.COLLECTIVE R6, `(.L_x_4032) ;  /* 0x0000000006087348 */ /* 0x022fea0003c00000 */
[----:B------:R2:W3:Y:S02]  /*15320*/  SHFL.BFLY P0, R11, R245, R5, R4 ;  /* 0x0c000005f50b7389 */ /* 0x0004e40000000004 */
[----:B-123-5:R-:W-:Y:S05]  /*15330*/  ENDCOLLECTIVE ;  /* 0x000000000000791b */ /* 0x02efea0003800000 */
.L_x_4032:
[----:B------:R-:W-:Y:S02]  /*15340*/  IMAD.MOV.U32 R8, RZ, RZ, R11 ;  /* 0x000000ffff087224 */ /* 0x000fe400078e000b */
[----:B------:R-:W-:Y:S02]  /*15350*/  IMAD.MOV.U32 R5, RZ, RZ, 0x1 ;  /* 0x00000001ff057424 */ /* 0x000fe400078e00ff */
[----:B------:R-:W-:-:S05]  /*15360*/  FADD.FTZ R9, R8, R245 ;  /* 0x000000f508097221 */ /* 0x000fca0000010000 */
[----:B------:R-:W-:-:S07]  /*15370*/  MOV R245, R9 ;  /* 0x0000000900f57202 */ /* 0x000fce0000000f00 */
[----:B------:R-:W-:Y:S05]  /*15380*/  WARPSYNC.COLLECTIVE R6, `(.L_x_4033) ;  /* 0x0000000006087348 */ /* 0x000fea0003c00000 */
[----:B------:R1:W2:Y:S02]  /*15390*/  SHFL.BFLY P0, R11, R245, R5, R4 ;  /* 0x0c000005f50b7389 */ /* 0x0002a40000000004 */
[----:B-12---:R-:W-:Y:S05]  /*153a0*/  ENDCOLLECTIVE ;  /* 0x000000000000791b */ /* 0x006fea0003800000 */
.L_x_4033:
[----:B------:R-:W-:Y:S01]  /*153b0*/  MOV R245, R243 ;  /* 0x000000f300f57202 */ /* 0x000fe20000000f00 */
[----:B------:R-:W-:Y:S01]  /*153c0*/  IMAD.MOV.U32 R5, RZ, RZ, 0x2 ;  /* 0x00000002ff057424 */ /* 0x000fe200078e00ff */
[----:B------:R-:W-:-:S07]  /*153d0*/  MOV R8, R11 ;  /* 0x0000000b00087202 */ /* 0x000fce0000000f00 */
[----:B------:R-:W-:Y:S05]  /*153e0*/  WARPSYNC.COLLECTIVE R6, `(.L_x_4034) ;  /* 0x0000000006087348 */ /* 0x000fea0003c00000 */
[----:B------:R1:W2:Y:S02]  /*153f0*/  SHFL.BFLY P0, R11, R245, R5, R4 ;  /* 0x0c000005f50b7389 */ /* 0x0002a40000000004 */
[----:B-12---:R-:W-:Y:S05]  /*15400*/  ENDCOLLECTIVE ;  /* 0x000000000000791b */ /* 0x006fea0003800000 */
.L_x_4034:
[----:B------:R-:W-:Y:S01]  /*15410*/  FADD.FTZ R8, R9, R8 ;  /* 0x0000000809087221 */ /* 0x000fe20000010000 */
[----:B------:R-:W-:Y:S01]  /*15420*/  FADD.FTZ R10, R11, R243 ;  /* 0x000000f30b0a7221 */ /* 0x000fe20000010000 */
[----:B------:R-:W-:-:S04]  /*15430*/  MOV R5, 0x1 ;  /* 0x0000000100057802 */ /* 0x000fc80000000f00 */
[----:B------:R-:W-:-:S07]  /*15440*/  MOV R245, R10 ;  /* 0x0000000a00f57202 */ /* 0x000fce0000000f00 */
[----:B------:R-:W-:Y:S05]  /*15450*/  WARPSYNC.COLLECTIVE R6, `(.L_x_4035) ;  /* 0x0000000006087348 */ /* 0x000fea0003c00000 */
[----:B------:R1:W2:Y:S02]  /*15460*/  SHFL.BFLY P0, R11, R245, R5, R4 ;  /* 0x0c000005f50b7389 */ /* 0x0002a40000000004 */
[----:B-12---:R-:W-:Y:S05]  /*15470*/  ENDCOLLECTIVE ;  /* 0x000000000000791b */ /* 0x006fea0003800000 */
.L_x_4035:
[----:B------:R-:W-:Y:S05]  /*15480*/  BRA `(.L_x_4036) ;  /* 0xfffffff4006c7947 */ /* 0x000fea000383ffff */
.L_x_4037:
        /* <DEDUP_REMOVED lines=15> */
.L_x_10258:


//--------------------- .text._ZN5flash24flash_fwd_splitkv_kernelI23Flash_fwd_kernel_traitsILi32ELi64ELi256ELi4ELb0ELb0EN7cutlass10bfloat16_tE19Flash_kernel_traitsILi32ELi64ELi256ELi4ES3_EELb0ELb1ELb0ELb0ELb1ELb1ELb0ELb0EEEvNS_16Flash_fwd_paramsE --------------------------
	.section	.text._ZN5flash24flash_fwd_splitkv_kernelI23Flash_fwd_kernel_traitsILi32ELi64ELi256ELi4ELb0ELb0EN7cutlass10bfloat16_tE19Flash_kernel_traitsILi32ELi64ELi256ELi4ES3_EELb0ELb1ELb0ELb0ELb1ELb1ELb0ELb0EEEvNS_16Flash_fwd_paramsE,"ax",@progbits
	.align	128
        .global         _ZN5flash24flash_fwd_splitkv_kernelI23Flash_fwd_kernel_traitsILi32ELi64ELi256ELi4ELb0ELb0EN7cutlass10bfloat16_tE19Flash_kernel_traitsILi32ELi64ELi256ELi4ES3_EELb0ELb1ELb0ELb0ELb1ELb1ELb0ELb0EEEvNS_16Flash_fwd_paramsE
        .type           _ZN5flash24flash_fwd_splitkv_kernelI23Flash_fwd_kernel_traitsILi32ELi64ELi256ELi4ELb0ELb0EN7cutlass10bfloat16_tE19Flash_kernel_traitsILi32ELi64ELi256ELi4ES3_EELb0ELb1ELb0ELb0ELb1ELb1ELb0ELb0EEEvNS_16Flash_fwd_paramsE,@function
        .size           _ZN5flash24flash_fwd_splitkv_kernelI23Flash_fwd_kernel_traitsILi32ELi64ELi256ELi4ELb0ELb0EN7cutlass10bfloat16_tE19Flash_kernel_traitsILi32ELi64ELi256ELi4ES3_EELb0ELb1ELb0ELb0ELb1ELb1ELb0ELb0EEEvNS_16Flash_fwd_paramsE,(.L_x_10259 - _ZN5flash24flash_fwd_splitkv_kernelI23Flash_fwd_kernel_traitsILi32ELi64ELi256ELi4ELb0ELb0EN7cutlass10bfloat16_tE19Flash_kernel_traitsILi32ELi64ELi256ELi4ES3_EELb0ELb1ELb0ELb0ELb1ELb1ELb0ELb0EEEvNS_16Flash_fwd_paramsE)
        .other          _ZN5flash24flash_fwd_splitkv_kernelI23Flash_fwd_kernel_traitsILi32ELi64ELi256ELi4ELb0ELb0EN7cutlass10bfloat16_tE19Flash_kernel_traitsILi32ELi64ELi256ELi4ES3_EELb0ELb1ELb0ELb0ELb1ELb1ELb0ELb0EEEvNS_16Flash_fwd_paramsE,@"STO_CUDA_ENTRY STV_DEFAULT"
_ZN5flash24flash_fwd_splitkv_kernelI23Flash_fwd_kernel_traitsILi32ELi64ELi256ELi4ELb0ELb0EN7cutlass10bfloat16_tE19Flash_kernel_traitsILi32ELi64ELi256ELi4ES3_EELb0ELb1ELb0ELb0ELb1ELb1ELb0ELb0EEEvNS_16Flash_fwd_paramsE:
.text._ZN5flash24flash_fwd_splitkv_kernelI23Flash_fwd_kernel_traitsILi32ELi64ELi256ELi4ELb0ELb0EN7cutlass10bfloat16_tE19Flash_kernel_traitsILi32ELi64ELi256ELi4ES3_EELb0ELb1ELb0ELb0ELb1ELb1ELb0ELb0EEEvNS_16Flash_fwd_paramsE:
        /* <DEDUP_REMOVED lines=8> */
[----:B-1-34-:R-:W-:Y:S05]  /*0080*/  CALL.REL.NOINC `($_ZN5flash24flash_fwd_splitkv_kernelI23Flash_fwd_kernel_traitsILi32ELi64ELi256ELi4ELb0ELb0EN7cutlass10bfloat16_tE19Flash_kernel_traitsILi32ELi64ELi256ELi4ES3_EELb0ELb1ELb0ELb0ELb1ELb1ELb0ELb0EEEvNS_16Flash_fwd_paramsE$_ZN5flash30compute_attn_1rowblock_splitkvI23Flash_fwd_kernel_traitsILi32ELi64ELi256ELi4ELb0ELb0EN7cutlass10bfloat16_tE19Flash_kernel_traitsILi32ELi64ELi256ELi4ES3_EELb0ELb1ELb0ELb0ELb1ELb1ELb0ELb0ENS_16Flash_fwd_paramsEEEvRKT8_iiiii) ;  /* 0x0000000000087944 */ /* 0x01afea0003c00000 */
[----:B------:R-:W-:Y:S05]  /*0090*/  BSYNC.RECONVERGENT B3 ;  /* 0x0000000000037941 */ /* 0x000fea0003800200 */
.L_x_4038:
[----:B------:R-:W-:Y:S05]  /*00a0*/  EXIT ;  /* 0x000000000000794d */ /* 0x000fea0003800000 */
        .type           $_ZN5flash24flash_fwd_splitkv_kernelI23Flash_fwd_kernel_traitsILi32ELi64ELi256ELi4ELb0ELb0EN7cutlass10bfloat16_tE19Flash_kernel_traitsILi32ELi64ELi256ELi4ES3_EELb0ELb1ELb0ELb0ELb1ELb1ELb0ELb0EEEvNS_16Flash_fwd_paramsE$_ZN5flash30compute_attn_1rowblock_splitkvI23Flash_fwd_kernel_traitsILi32ELi64ELi256ELi4ELb0ELb0EN7cutlass10bfloat16_tE19Flash_kernel_traitsILi32ELi64ELi256ELi4ES3_EELb0ELb1ELb0ELb0ELb1ELb1ELb0ELb0ENS_16Flash_fwd_paramsEEEvRKT8_iiiii,@function
        .size           $_ZN5flash24flash_fwd_splitkv_kernelI23Flash_fwd_kernel_traitsILi32ELi64ELi256ELi4ELb0ELb0EN7cutlass10bfloat16_tE19Flash_kernel_traitsILi32ELi64ELi256ELi4ES3_EELb0ELb1ELb0ELb0ELb1ELb1ELb0ELb0EEEvNS_16Flash_fwd_paramsE$_ZN5flash30compute_attn_1rowblock_splitkvI23Flash_fwd_kernel_traitsILi32ELi64ELi256ELi4ELb0ELb0EN7cutlass10bfloat16_tE19Flash_kernel_traitsILi32ELi64ELi256ELi4ES3_EELb0ELb1ELb0ELb0ELb1ELb1ELb0ELb0ENS_16Flash_fwd_paramsEEEvRKT8_iiiii,(.L_x_10259 - $_ZN5flash24flash_fwd_splitkv_kernelI23Flash_fwd_kernel_traitsILi32ELi64ELi256ELi4ELb0ELb0EN7cutlass10bfloat16_tE19Flash_kernel_traitsILi32ELi64ELi256ELi4ES3_EELb0ELb1ELb0ELb0ELb1ELb1ELb0ELb0EEEvNS_16Flash_fwd_paramsE$_ZN5flash30compute_attn_1rowblock_splitkvI23Flash_fwd_kernel_traitsILi32ELi64ELi256ELi4ELb0ELb0EN7cutlass10bfloat16_tE19Flash_kernel_traitsILi32ELi64ELi256ELi4ES3_EELb0ELb1ELb0ELb0ELb1ELb1ELb0ELb0ENS_16Flash_fwd_paramsEEEvRKT8_iiiii)
$_ZN5flash24flash_fwd_splitkv_kernelI23Flash_fwd_kernel_traitsILi32ELi64ELi256ELi4ELb0ELb0EN7cutlass10bfloat16_tE19Flash_kernel_traitsILi32ELi64ELi256ELi4ES3_EELb0ELb1ELb0ELb0ELb1ELb1ELb0ELb0EEEvNS_16Flash_fwd_paramsE$_ZN5flash30compute_attn_1rowblock_splitkvI23Flash_fwd_kernel_traitsILi32ELi64ELi256ELi4ELb0ELb0EN7cutlass10bfloat16_tE19Flash_kernel_traitsILi32ELi64ELi256ELi4ES3_EELb0ELb1ELb0ELb0ELb1ELb1ELb0ELb0ENS_16Flash_fwd_paramsEEEvRKT8_iiiii:
        /* <DEDUP_REMOVED lines=38> */
.L_x_4040:
[----:B------:R-:W-:Y:S05]  /*0310*/  BSYNC.RECONVERGENT B0 ;  /* 0x0000000000007941 */ /* 0x000fea0003800200 */
.L_x_4039:
[----:B------:R-:W-:Y:S04]  /*0320*/  BSSY.RECONVERGENT B0, `(.L_x_4041) ;  /* 0x0000007000007945 */ /* 0x000fe80003800200 */
[----:B------:R-:W-:Y:S05]  /*0330*/  @!P3 BRA `(.L_x_4042) ;  /* 0x000000000014b947 */ /* 0x000fea0003800000 */
[----:B------:R-:W2:Y:S02]  /*0340*/  LD.E.U8 R6, desc[UR4][R2.64+0x1b2] ;  /* 0x0001b20402067980 */ /* 0x000ea4000c101100 */
[----:B--2---:R-:W-:-:S13]  /*0350*/  ISETP.NE.AND P1, PT, R6, RZ, PT ;  /* 0x000000ff0600720c */ /* 0x004fda0003f25270 */
[----:B-----5:R-:W2:Y:S02]  /*0360*/  @P1 LD.E R176, desc[UR4][R10.64+0x4] ;  /* 0x000004040ab01980 */ /* 0x020ea4000c101900 */
[----:B--2---:R-:W-:-:S06]  /*0370*/  @P1 IADD3 R176, PT, PT, R176, -R13, RZ ;  /* 0x8000000db0b01210 */ /* 0x004fcc0007ffe0ff */
[----:B------:R2:W5:Y:S02]  /*0380*/  @!P1 LD.E R176, desc[UR4][R10.64] ;  /* 0x000000040ab09980 */ /* 0x000564000c101900 */
.L_x_4042:
[----:B------:R-:W-:Y:S05]  /*0390*/  BSYNC.RECONVERGENT B0 ;  /* 0x0000000000007941 */ /* 0x000fea0003800200 */
.L_x_4041:
        /* <DEDUP_REMOVED lines=8> */
.L_x_4044:
[----:B------:R-:W3:Y:S01]  /*0420*/  LD.E.64 R6, desc[UR4][R2.64+0x108] ;  /* 0x0001080402067980 */ /* 0x000ee2000c101b00 */
[----:B------:R-:W-:Y:S01]  /*0430*/  BSSY.RECONVERGENT B0, `(.L_x_4046) ;  /* 0x0000006000007945 */ /* 0x000fe20003800200 */
[----:B------:R-:W-:Y:S01]  /*0440*/  IMAD.MOV.U32 R5, RZ, RZ, RZ ;  /* 0x000000ffff057224 */ /* 0x000fe200078e00ff */
[----:B---3--:R-:W-:-:S04]  /*0450*/  ISETP.NE.U32.AND P0, PT, R6, RZ, PT ;  /* 0x000000ff0600720c */ /* 0x008fc80003f05070 */
[----:B------:R-:W-:-:S13]  /*0460*/  ISETP.NE.AND.EX P0, PT, R7, RZ, PT, P0 ;  /* 0x000000ff0700720c */ /* 0x000fda0003f05300 */
[----:B------:R-:W-:Y:S05]  /*0470*/  @!P0 BRA `(.L_x_4047) ;  /* 0x0000000000048947 */ /* 0x000fea0003800000 */
[----:B------:R3:W5:Y:S02]  /*0480*/  LD.E R5, desc[UR4][R2.64+0xbc] ;  /* 0x0000bc0402057980 */ /* 0x000764000c101900 */
.L_x_4047:
[----:B------:R-:W-:Y:S05]  /*0490*/  BSYNC.RECONVERGENT B0 ;  /* 0x0000000000007941 */ /* 0x000fea0003800200 */
.L_x_4046:
[----:B-----5:R-:W-:Y:S02]  /*04a0*/  IADD3 R176, PT, PT, R5, R176, -R12 ;  /* 0x000000b005b07210 */ /* 0x020fe40007ffe80c */
.L_x_4045:
[----:B------:R-:W-:Y:S05]  /*04b0*/  BSYNC.RECONVERGENT B1 ;  /* 0x0000000000017941 */ /* 0x000fea0003800200 */
.L_x_4043:
[----:B------:R-:W-:Y:S01]  /*04c0*/  IMAD.SHL.U32 R173, R189, 0x40, RZ ;  /* 0x00000040bdad7824 */ /* 0x000fe200078e00ff */
[----:B------:R-:W-:Y:S01]  /*04d0*/  MOV R6, R186 ;  /* 0x000000ba00067202 */ /* 0x000fe20000000f00 */
[----:B------:R-:W-:-:S03]  /*04e0*/  IMAD.MOV.U32 R7, RZ, RZ, 0x0 ;  /* 0x00000000ff077424 */ /* 0x000fc600078e00ff */
[----:B------:R-:W-:-:S13]  /*04f0*/  ISETP.GT.AND P0, PT, R49, R173, PT ;  /* 0x000000ad3100720c */ /* 0x000fda0003f04270 */
[----:B-123--:R-:W-:Y:S05]  /*0500*/  @!P0 RET.REL.NODEC R6 `(_ZN5flash24flash_fwd_splitkv_kernelI23Flash_fwd_kernel_traitsILi32ELi64ELi256ELi4ELb0ELb0EN7cutlass10bfloat16_tE19Flash_kernel_traitsILi32ELi64ELi256ELi4ES3_EELb0ELb1ELb0ELb0ELb1ELb1ELb0ELb0EEEvNS_16Flash_fwd_paramsE) ;  /* 0xfffffff806bc8950 */ /* 0x00efea0003c3ffff */
        /* <DEDUP_REMOVED lines=29> */
[----:B------:R-:W3:Y:S04]  /*06e0*/  LD.E.64 R8, desc[UR4][R2.64+0x90] ;  /* 0x0000900402087980 */ /* 0x000ee8000c101b00 */
[----:B------:R-:W4:Y:S04]  /*06f0*/  LD.E.64 R6, desc[UR4][R2.64+0x70] ;  /* 0x0000700402067980 */ /* 0x000f28000c101b00 */
[----:B------:R-:W5:Y:S04]  /*0700*/  @!P0 LD.E.64 R18, desc[UR4][R2.64+0x80] ;  /* 0x0000800402128980 */ /* 0x000f68000c101b00 */
[----:B------:R-:W4:Y:S04]  /*0710*/  LD.E R4, desc[UR4][R2.64+0x60] ;  /* 0x0000600402047980 */ /* 0x000f28000c101900 */
[----:B------:R-:W4:Y:S04]  /*0720*/  LD.E R0, desc[UR4][R2.64+0xb4] ;  /* 0x0000b40402007980 */ /* 0x000f28000c101900 */
[----:B------:R5:W4:Y:S01]  /*0730*/  LD.E.64 R12, desc[UR4][R2.64+0xa0] ;  /* 0x0000a004020c7980 */ /* 0x000b22000c101b00 */
[----:B------:R-:W-:-:S02]  /*0740*/  IMAD.SHL.U32 R14, R52, 0x8, RZ ;  /* 0x00000008340e7824 */ /* 0x000fc400078e00ff */
[----:B------:R-:W-:-:S03]  /*0750*/  IMAD.MOV.U32 R15, RZ, RZ, RZ ;  /* 0x000000ffff0f7224 */ /* 0x000fc600078e00ff */
[----:B------:R-:W-:Y:S01]  /*0760*/  LOP3.LUT R14, R14, 0x18, RZ, 0xc0, !PT ;  /* 0x000000180e0e7812 */ /* 0x000fe200078ec0ff */
[----:B------:R-:W-:Y:S01]  /*0770*/  IMAD.IADD R49, R49, 0x1, -R173 ;  /* 0x0000000131317824 */ /* 0x000fe200078e0aad */
[----:B------:R-:W-:Y:S01]  /*0780*/  BSSY.RECONVERGENT B0, `(.L_x_4049) ;  /* 0x0000031000007945 */ /* 0x000fe20003800200 */
[----:B--2---:R-:W-:-:S04]  /*0790*/  @P0 IMAD.WIDE.U32 R16, R10, R193, RZ ;  /* 0x000000c10a100225 */ /* 0x004fc800078e00ff */
[----:B------:R-:W-:Y:S02]  /*07a0*/  @P0 IMAD R193, R11, R193, RZ ;  /* 0x000000c10bc10224 */ /* 0x000fe400078e02ff */
[-C--:B-----5:R-:W-:Y:S02]  /*07b0*/  @!P0 IMAD R2, R19, R188.reuse, RZ ;  /* 0x000000bc13028224 */ /* 0x0a0fe400078e02ff */
[----:B------:R-:W-:-:S04]  /*07c0*/  @!P0 IMAD.WIDE.U32 R18, R18, R188, RZ ;  /* 0x000000bc12128225 */ /* 0x000fc800078e00ff */
[----:B------:R-:W-:Y:S01]  /*07d0*/  IMAD.WIDE.U32 R14, R173, R10, R14 ;  /* 0x0000000aad0e7225 */ /* 0x000fe200078e000e */
[----:B------:R-:W-:-:S03]  /*07e0*/  @!P0 MOV R3, R18 ;  /* 0x0000001200038202 */ /* 0x000fc60000000f00 */
[----:B------:R-:W-:Y:S02]  /*07f0*/  @P0 IMAD.MOV.U32 R3, RZ, RZ, R16 ;  /* 0x000000ffff030224 */ /* 0x000fe400078e0010 */
[----:B------:R-:W-:Y:S01]  /*0800*/  @!P0 IMAD.IADD R2, R19, 0x1, R2 ;  /* 0x0000000113028824 */ /* 0x000fe200078e0202 */
[----:B------:R-:W-:Y:S02]  /*0810*/  @P0 IADD3 R2, PT, PT, R17, R193, RZ ;  /* 0x000000c111020210 */ /* 0x000fe40007ffe0ff */
[----:B------:R-:W-:Y:S02]  /*0820*/  IADD3 R14, P0, PT, R3, R14, RZ ;  /* 0x0000000e030e7210 */ /* 0x000fe40007f1e0ff */
[----:B------:R-:W-:Y:S01]  /*0830*/  SHF.R.U32.HI R3, RZ, 0x2, R52 ;  /* 0x00000002ff037819 */ /* 0x000fe20000011634 */
[----:B------:R-:W-:-:S03]  /*0840*/  IMAD R5, R11, R173, RZ ;  /* 0x000000ad0b057224 */ /* 0x000fc600078e02ff */
[----:B------:R-:W-:Y:S02]  /*0850*/  ISETP.GE.AND P3, PT, R3, R49, PT ;  /* 0x000000310300720c */ /* 0x000fe40003f66270 */
[----:B------:R-:W-:Y:S01]  /*0860*/  IADD3.X R15, PT, PT, R2, R15, R5, P0, !PT ;  /* 0x0000000f020f7210 */ /* 0x000fe200007fe405 */
[-C--:B---3--:R-:W-:Y:S02]  /*0870*/  IMAD R2, R9, R187.reuse, RZ ;  /* 0x000000bb09027224 */ /* 0x088fe400078e02ff */
[----:B------:R-:W-:-:S05]  /*0880*/  IMAD.WIDE.U32 R14, R8, R187, R14 ;  /* 0x000000bb080e7225 */ /* 0x000fca00078e000e */
[----:B------:R-:W-:-:S03]  /*0890*/  IADD3 R9, PT, PT, R15, R2, RZ ;  /* 0x000000020f097210 */ /* 0x000fc60007ffe0ff */
[----:B------:R-:W-:Y:S01]  /*08a0*/  @!P3 MOV R8, R14 ;  /* 0x0000000e0008b202 */ /* 0x000fe20000000f00 */
[----:B------:R-:W-:-:S04]  /*08b0*/  @!P3 IMAD R2, R11, R3, RZ ;  /* 0x000000030b02b224 */ /* 0x000fc800078e02ff */
[----:B------:R-:W-:-:S04]  /*08c0*/  @!P3 IMAD.WIDE.U32 R16, R10, R3, R8 ;  /* 0x000000030a10b225 */ /* 0x000fc800078e0008 */
[----:B------:R-:W-:Y:S01]  /*08d0*/  @!P3 IMAD.IADD R2, R17, 0x1, R2 ;  /* 0x000000011102b824 */ /* 0x000fe200078e0202 */
[----:B----4-:R-:W-:Y:S01]  /*08e0*/  @!P3 LEA R18, P1, R16, R6, 0x1 ;  /* 0x000000061012b211 */ /* 0x010fe200078208ff */
[----:B------:R-:W-:-:S03]  /*08f0*/  IMAD R4, R4, R188, R187 ;  /* 0x000000bc04047224 */ /* 0x000fc600078e02bb */
[----:B------:R-:W-:Y:S01]  /*0900*/  @!P3 LEA.HI.X R19, R16, R7, R2, 0x1, P1 ;  /* 0x000000071013b211 */ /* 0x000fe200008f0c02 */
[----:B------:R-:W-:Y:S02]  /*0910*/  IMAD R0, R0, R4, R173 ;  /* 0x0000000400007224 */ /* 0x000fe400078e02ad */
[C---:B------:R-:W-:Y:S02]  /*0920*/  VIADD R4, R3.reuse, 0x20 ;  /* 0x0000002003047836 */ /* 0x040fe40000000000 */
[----:B------:R1:W-:Y:S01]  /*0930*/  @!P3 ST.E.128 desc[UR4][R18.64], RZ ;  /* 0x000000ff1200b985 */ /* 0x0003e2000c101d04 */
[----:B------:R-:W-:Y:S02]  /*0940*/  LOP3.LUT P5, R52, R52, 0x3, RZ, 0xc0, !PT ;  /* 0x0000000334347812 */ /* 0x000fe400078ac0ff */
[-C--:B------:R-:W-:Y:S02]  /*0950*/  ISETP.GE.AND P2, PT, R4, R49.reuse, PT ;  /* 0x000000310400720c */ /* 0x080fe40003f46270 */
[----:B------:R-:W-:-:S02]  /*0960*/  ISETP.GE.OR P5, PT, R3, R49, P5 ;  /* 0x000000310300720c */ /* 0x000fc40002fa6670 */
[----:B------:R-:W-:-:S04]  /*0970*/  IADD3 R4, P0, PT, R0, R3, RZ ;  /* 0x0000000300047210 */ /* 0x000fc80007f1e0ff */
[----:B------:R-:W-:Y:S02]  /*0980*/  LEA.HI.X.SX32 R0, R0, RZ, 0x1, P0 ;  /* 0x000000ff00007211 */ /* 0x000fe400000f0eff */
[----:B------:R-:W-:Y:S02]  /*0990*/  LEA R12, P0, R4, R12, 0x2 ;  /* 0x0000000c040c7211 */ /* 0x000fe400078010ff */
        /* <DEDUP_REMOVED lines=15> */
.L_x_4050:
[----:B------:R-:W-:Y:S05]  /*0a90*/  BSYNC.RECONVERGENT B0 ;  /* 0x0000000000007941 */ /* 0x000fea0003800200 */
.L_x_4049:
[----:B------:R-:W-:Y:S01]  /*0aa0*/  MOV R2, R186 ;  /* 0x000000ba00027202 */ /* 0x000fe20000000f00 */
[----:B------:R1:W-:Y:S01]  /*0ab0*/  @!P5 ST.E desc[UR4][R12.64], R0 ;  /* 0x000000000c00d985 */ /* 0x0003e2000c101904 */
[----:B------:R-:W-:-:S04]  /*0ac0*/  MOV R3, 0x0 ;  /* 0x0000000000037802 */ /* 0x000fc80000000f00 */
[----:B-12---:R-:W-:Y:S05]  /*0ad0*/  @P4 RET.REL.NODEC R2 `(_ZN5flash24flash_fwd_splitkv_kernelI23Flash_fwd_kernel_traitsILi32ELi64ELi256ELi4ELb0ELb0EN7cutlass10bfloat16_tE19Flash_kernel_traitsILi32ELi64ELi256ELi4ES3_EELb0ELb1ELb0ELb0ELb1ELb1ELb0ELb0EEEvNS_16Flash_fwd_paramsE) ;  /* 0xfffffff402484950 */ /* 0x006fea0003c3ffff */
[----:B------:R-:W-:Y:S02]  /*0ae0*/  MOV R0, 0x7f800000 ;  /* 0x7f80000000007802 */ /* 0x000fe40000000f00 */
[----:B------:R-:W-:-:S03]  /*0af0*/  MOV R187, 0x0 ;  /* 0x0000000000bb7802 */ /* 0x000fc60000000f00 */
[----:B------:R1:W-:Y:S02]  /*0b00*/  ST.E desc[UR4][R12.64+0x80], R0 ;  /* 0x000080000c007985 */ /* 0x0003e4000c101904 */
[----:B-1----:R-:W-:Y:S05]  /*0b10*/  RET.REL.NODEC R186 `(_ZN5flash24flash_fwd_splitkv_kernelI23Flash_fwd_kernel_traitsILi32ELi64ELi256ELi4ELb0ELb0EN7cutlass10bfloat16_tE19Flash_kernel_traitsILi32ELi64ELi256ELi4ES3_EELb0ELb1ELb0ELb0ELb1ELb1ELb0ELb0EEEvNS_16Flash_fwd_paramsE) ;  /* 0xfffffff4ba387950 */ /* 0x002fea0003c3ffff */
.L_x_4048:
        /* <DEDUP_REMOVED lines=14> */
[----:B-1----:R-:W4:Y:S01]  /*0c00*/  LD.E R5, desc[UR4][R2.64+0x68] ;  /* 0x0000680402057980 */ /* 0x002f22000c101900 */
[----:B------:R-:W-:-:S03]  /*0c10*/  LEA R7, R37, 0xffffff00, 0x8 ;  /* 0xffffff0025077811 */ /* 0x000fc600078e40ff */
        /* <DEDUP_REMOVED lines=39> */
[----:B------:R4:W2:Y:S02]  /*0e90*/  LD.E R0, desc[UR4][R8.64] ;  /* 0x0000000408007980 */ /* 0x0008a4000c101900 */
[----:B----4-:R-:W-:-:S04]  /*0ea0*/  IABS R9, R5 ;  /* 0x0000000500097213 */ /* 0x010fc80000000000 */
[----:B------:R-:W1:Y:S08]  /*0eb0*/  I2F.RP R4, R9 ;  /* 0x0000000900047306 */ /* 0x000e700000209400 */
        /* <DEDUP_REMOVED lines=24> */
[----:B------:R-:W-:-:S03]  /*1040*/  IMAD R4, R169, R7, RZ ;  /* 0x00000007a9047224 */ /* 0x000fc600078e02ff */
        /* <DEDUP_REMOVED lines=22> */
.L_x_4052:
        /* <DEDUP_REMOVED lines=9> */
[----:B------:R-:W-:Y:S02]  /*1240*/  @!P2 SHF.R.S32.HI R7, RZ, 0x1f, R12 ;  /* 0x0000001fff07a819 */ /* 0x000fe4000001140c */
[----:B------:R-:W-:Y:S02]  /*1250*/  MOV R70, RZ ;  /* 0x000000ff00467202 */ /* 0x000fe40000000f00 */
[----:B------:R-:W-:Y:S02]  /*1260*/  MOV R69, RZ ;  /* 0x000000ff00457202 */ /* 0x000fe40000000f00 */
        /* <DEDUP_REMOVED lines=12> */
[----:B------:R-:W-:Y:S02]  /*1330*/  IMAD R6, R10, R6, R4 ;  /* 0x000000060a067224 */ /* 0x000fe400078e0204 */
        /* <DEDUP_REMOVED lines=19> */
[-C--:B------:R-:W-:Y:S02]  /*1470*/  LOP3.LUT R9, R9, R8.reuse, RZ, 0x3c, !PT ;  /* 0x0000000809097212 */ /* 0x080fe400078e3cff */
[----:B------:R-:W-:Y:S02]  /*1480*/  ISETP.GE.AND P0, PT, R4, RZ, PT ;  /* 0x000000ff0400720c */ /* 0x000fe40003f06270 */
[----:B------:R-:W-:Y:S02]  /*1490*/  LOP3.LUT R8, R9, R8, RZ, 0x3c, !PT ;  /* 0x0000000809087212 */ /* 0x000fe400078e3cff */
[----:B------:R-:W-:Y:S02]  /*14a0*/  @!P1 IADD3 R10, PT, PT, R10, 0x1, RZ ;  /* 0x000000010a0a9810 */ /* 0x000fe40007ffe0ff */
[----:B------:R-:W-:Y:S02]  /*14b0*/  ISETP.NE.AND P1, PT, R5, RZ, PT ;  /* 0x000000ff0500720c */ /* 0x000fe40003f25270 */
[----:B------:R-:W-:-:S02]  /*14c0*/  LEA R7, R37, 0xffffff00, 0x8 ;  /* 0xffffff0025077811 */ /* 0x000fc400078e40ff */
[----:B------:R-:W-:Y:S01]  /*14d0*/  LOP3.LUT R9, R9, R8, RZ, 0x3c, !PT ;  /* 0x0000000809097212 */ /* 0x000fe200078e3cff */
[----:B------:R-:W-:Y:S01]  /*14e0*/  @!P2 IMAD R4, R33, R12, RZ ;  /* 0x0000000c2104a224 */ /* 0x000fe200078e02ff */
[----:B------:R-:W-:Y:S01]  /*14f0*/  @!P2 SHF.R.S32.HI R0, RZ, 0x1f, R12 ;  /* 0x0000001fff00a819 */ /* 0x000fe2000001140c */
[----:B------:R-:W-:Y:S02]  /*1500*/  @P3 VIADD R10, R10, 0x1 ;  /* 0x000000010a0a3836 */ /* 0x000fe40000000000 */
[----:B------:R-:W-:-:S04]  /*1510*/  IMAD.WIDE.U32 R18, R168, R7, R8 ;  /* 0x00000007a8127225 */ /* 0x000fc800078e0008 */
[----:B------:R-:W-:Y:S02]  /*1520*/  @!P2 IMAD R0, R0, R32, R4 ;  /* 0x000000200000a224 */ /* 0x000fe400078e0204 */
[----:B------:R-:W-:Y:S01]  /*1530*/  @!P2 IMAD.WIDE.U32 R8, R32, R12, RZ ;  /* 0x0000000c2008a225 */ /* 0x000fe200078e00ff */
[----:B------:R-:W-:-:S03]  /*1540*/  @!P0 IADD3 R10, PT, PT, -R10, RZ, RZ ;  /* 0x000000ff0a0a8210 */ /* 0x000fc60007ffe1ff */
[----:B------:R-:W-:Y:S01]  /*1550*/  IMAD R6, R169, R7, RZ ;  /* 0x00000007a9067224 */ /* 0x000fe200078e02ff */
[----:B------:R-:W-:Y:S02]  /*1560*/  @!P2 IADD3 R21, PT, PT, R9, R0, RZ ;  /* 0x000000000915a210 */ /* 0x000fe40007ffe0ff */
[----:B------:R-:W-:Y:S01]  /*1570*/  @!P1 LOP3.LUT R10, RZ, R5, RZ, 0x33, !PT ;  /* 0x00000005ff0a9212 */ /* 0x000fe200078e33ff */
[----:B------:R-:W-:Y:S01]  /*1580*/  @!P2 IMAD R4, R17, R11, RZ ;  /* 0x0000000b1104a224 */ /* 0x000fe200078e02ff */
[----:B------:R-:W-:Y:S02]  /*1590*/  @!P2 SHF.R.S32.HI R0, RZ, 0x1f, R11 ;  /* 0x0000001fff00a819 */ /* 0x000fe4000001140b */
[----:B------:R-:W-:Y:S02]  /*15a0*/  @!P2 MOV R20, R8 ;  /* 0x000000080014a202 */ /* 0x000fe40000000f00 */
        /* <DEDUP_REMOVED lines=8> */
[-C--:B------:R-:W-:Y:S02]  /*1630*/  @P2 IMAD R8, R33, R12.reuse, RZ ;  /* 0x0000000c21082224 */ /* 0x080fe400078e02ff */
[----:B------:R-:W-:Y:S01]  /*1640*/  @P2 IMAD.WIDE.U32 R12, R32, R12, RZ ;  /* 0x0000000c200c2225 */ /* 0x000fe200078e00ff */
[----:B------:R-:W-:-:S03]  /*1650*/  @!P2 MOV R18, R16 ;  /* 0x000000100012a202 */ /* 0x000fc60000000f00 */
[----:B------:R-:W-:Y:S01]  /*1660*/  @!P2 IMAD.IADD R6, R17, 0x1, R0 ;  /* 0x000000011106a824 */ /* 0x000fe200078e0200 */
[----:B------:R-:W-:Y:S01]  /*1670*/  MOV R4, R10 ;  /* 0x0000000a00047202 */ /* 0x000fe20000000f00 */
[----:B------:R-:W-:Y:S01]  /*1680*/  IMAD.IADD R0, R11, 0x1, R14 ;  /* 0x000000010b007824 */ /* 0x000fe200078e020e */
[----:B------:R-:W-:Y:S01]  /*1690*/  @P2 IADD3 R6, PT, PT, R13, R8, RZ ;  /* 0x000000080d062210 */ /* 0x000fe20007ffe0ff */
[----:B------:R-:W-:Y:S01]  /*16a0*/  IMAD.MOV.U32 R11, RZ, RZ, RZ ;  /* 0x000000ffff0b7224 */ /* 0x000fe200078e00ff */
[----:B-1----:R-:W-:Y:S02]  /*16b0*/  @P2 MOV R18, R12 ;  /* 0x0000000c00122202 */ /* 0x002fe40000000f00 */
.L_x_4053:
[----:B------:R-:W-:Y:S05]  /*16c0*/  BSYNC.RECONVERGENT B0 ;  /* 0x0000000000007941 */ /* 0x000fea0003800200 */
.L_x_4051:
        /* <DEDUP_REMOVED lines=26> */
[-C--:B-----5:R-:W-:Y:S01]  /*1870*/  IMAD R8, R11, R32.reuse, RZ ;  /* 0x000000200b087224 */ /* 0x0a0fe200078e02ff */
[----:B------:R-:W-:Y:S01]  /*1880*/  ISETP.NE.AND P4, PT, R5, RZ, PT ;  /* 0x000000ff0500720c */ /* 0x000fe20003f85270 */
[----:B------:R-:W-:Y:S02]  /*1890*/  @!P2 VIADD R12, R12, 0x1 ;  /* 0x000000010c0ca836 */ /* 0x000fe40000000000 */
[C---:B------:R-:W-:Y:S02]  /*18a0*/  IMAD R8, R7.reuse, R33, R8 ;  /* 0x0000002107087224 */ /* 0x040fe400078e0208 */
[----:B------:R-:W-:Y:S01]  /*18b0*/  IMAD.WIDE.U32 R10, R7, R32, RZ ;  /* 0x00000020070a7225 */ /* 0x000fe200078e00ff */
[----:B------:R-:W-:-:S03]  /*18c0*/  SHF.R.U32.HI R50, RZ, 0x2, R52 ;  /* 0x00000002ff327819 */ /* 0x000fc60000011634 */
[----:B------:R-:W-:Y:S02]  /*18d0*/  IMAD.SHL.U32 R175, R52, 0x8, RZ ;  /* 0x0000000834af7824 */ /* 0x000fe400078e00ff */
[----:B------:R-:W-:Y:S02]  /*18e0*/  @P1 VIADD R12, R12, 0x1 ;  /* 0x000000010c0c1836 */ /* 0x000fe40000000000 */
[----:B------:R-:W-:Y:S01]  /*18f0*/  IMAD.IADD R7, R11, 0x1, R8 ;  /* 0x000000010b077824 */ /* 0x000fe200078e0208 */
[----:B------:R-:W-:Y:S01]  /*1900*/  LOP3.LUT R174, R175, 0x18, RZ, 0xc0, !PT ;  /* 0x00000018afae7812 */ /* 0x000fe200078ec0ff */
[----:B------:R-:W-:Y:S01]  /*1910*/  @!P3 IMAD.MOV R12, RZ, RZ, -R12 ;  /* 0x000000ffff0cb224 */ /* 0x000fe200078e0a0c */
[----:B------:R-:W-:Y:S01]  /*1920*/  @!P4 LOP3.LUT R12, RZ, R5, RZ, 0x33, !PT ;  /* 0x00000005ff0cc212 */ /* 0x000fe200078e33ff */
[----:B------:R-:W-:Y:S01]  /*1930*/  IMAD.IADD R173, R49, 0x1, -R173 ;  /* 0x0000000131ad7824 */ /* 0x000fe200078e0aad */
[----:B------:R-:W-:Y:S01]  /*1940*/  IADD3 R18, P2, P1, R10, R18, R174 ;  /* 0x000000120a127210 */ /* 0x000fe2000795e0ae */
[----:B------:R-:W-:Y:S01]  /*1950*/  VIADD R11, R50, 0x20 ;  /* 0x00000020320b7836 */ /* 0x000fe20000000000 */
[----:B------:R-:W-:-:S02]  /*1960*/  SHF.R.S32.HI R10, RZ, 0x1f, R12 ;  /* 0x0000001fff0a7819 */ /* 0x000fc4000001140c */
[----:B------:R-:W-:Y:S02]  /*1970*/  IADD3.X R6, PT, PT, R7, R6, RZ, P2, P1 ;  /* 0x0000000607067210 */ /* 0x000fe400017e24ff */
[-C--:B------:R-:W-:Y:S01]  /*1980*/  ISETP.GE.AND P3, PT, R11, R173.reuse, PT ;  /* 0x000000ad0b00720c */ /* 0x080fe20003f66270 */
[----:B------:R-:W-:Y:S01]  /*1990*/  IMAD.MOV.U32 R51, RZ, RZ, RZ ;  /* 0x000000ffff337224 */ /* 0x000fe200078e00ff */
[----:B------:R-:W-:Y:S01]  /*19a0*/  ISETP.GE.AND P5, PT, R50, R173, PT ;  /* 0x000000ad3200720c */ /* 0x000fe20003fa6270 */
[----:B------:R-:W1:Y:S01]  /*19b0*/  S2UR UR6, SR_CgaCtaId ;  /* 0x00000000000679c3 */ /* 0x000e620000008800 */
[----:B------:R-:W-:Y:S01]  /*19c0*/  LOP3.LUT R192, R175, 0xc0, RZ, 0xc0, !PT ;  /* 0x000000c0afc07812 */ /* 0x000fe200078ec0ff */
[----:B------:R-:W-:-:S03]  /*19d0*/  UMOV UR7, 0x400 ;  /* 0x0000040000077882 */ /* 0x000fc60000000000 */
[----:B------:R-:W-:Y:S01]  /*19e0*/  LOP3.LUT R192, R192, 0x18, R52, 0xf8, !PT ;  /* 0x00000018c0c07812 */ /* 0x000fe200078ef834 */
[----:B------:R-:W-:-:S03]  /*19f0*/  IMAD R181, R169, R50, RZ ;  /* 0x00000032a9b57224 */ /* 0x000fc600078e02ff */
[----:B------:R-:W-:-:S04]  /*1a00*/  LOP3.LUT R191, R192, R174, RZ, 0x3c, !PT ;  /* 0x000000aec0bf7212 */ /* 0x000fc800078e3cff */
[----:B------:R-:W-:Y:S01]  /*1a10*/  LOP3.LUT R191, R191, 0x1f20, R175, 0xf8, !PT ;  /* 0x00001f20bfbf7812 */ /* 0x000fe200078ef8af */
[----:B-1----:R-:W-:-:S06]  /*1a20*/  ULEA UR6, UR6, UR7, 0x18 ;  /* 0x0000000706067291 */ /* 0x002fcc000f8ec0ff */
[----:B------:R-:W-:-:S04]  /*1a30*/  IMAD.U32 R165, RZ, RZ, UR6 ;  /* 0x00000006ffa57e24 */ /* 0x000fc8000f8e00ff */
[----:B------:R-:W-:Y:S02]  /*1a40*/  IMAD R191, R191, 0x2, R165 ;  /* 0x00000002bfbf7824 */ /* 0x000fe400078e02a5 */
[----:B--2---:R-:W-:Y:S02]  /*1a50*/  @P0 IMAD R7, R25, R193, RZ ;  /* 0x000000c119070224 */ /* 0x004fe400078e02ff */
[-C--:B---3--:R-:W-:Y:S02]  /*1a60*/  @!P0 IMAD R8, R29, R188.reuse, RZ ;  /* 0x000000bc1d088224 */ /* 0x088fe400078e02ff */
[----:B------:R-:W-:-:S04]  /*1a70*/  @!P0 IMAD.WIDE.U32 R28, R28, R188, RZ ;  /* 0x000000bc1c1c8225 */ /* 0x000fc800078e00ff */
[----:B------:R-:W-:Y:S02]  /*1a80*/  @!P0 IMAD.IADD R5, R29, 0x1, R8 ;  /* 0x000000011d058824 */ /* 0x000fe400078e0208 */
[----:B------:R-:W-:Y:S02]  /*1a90*/  @!P0 IMAD.MOV.U32 R9, RZ, RZ, R28 ;  /* 0x000000ffff098224 */ /* 0x000fe400078e001c */
[----:B------:R-:W-:-:S04]  /*1aa0*/  @P0 IMAD.WIDE.U32 R28, R24, R193, RZ ;  /* 0x000000c1181c0225 */ /* 0x000fc800078e00ff */
[-C--:B------:R-:W-:Y:S02]  /*1ab0*/  IMAD R8, R27, R12.reuse, RZ ;  /* 0x0000000c1b087224 */ /* 0x080fe400078e02ff */
[----:B------:R-:W-:Y:S02]  /*1ac0*/  @P0 IMAD.MOV.U32 R9, RZ, RZ, R28 ;  /* 0x000000ffff090224 */ /* 0x000fe400078e001c */
[----:B------:R-:W-:-:S04]  /*1ad0*/  IMAD.WIDE.U32 R12, R26, R12, RZ ;  /* 0x0000000c1a0c7225 */ /* 0x000fc800078e00ff */
[----:B------:R-:W-:Y:S01]  /*1ae0*/  IMAD R8, R10, R26, R8 ;  /* 0x0000001a0a087224 */ /* 0x000fe200078e0208 */
[----:B------:R-:W-:Y:S01]  /*1af0*/  IADD3 R26, P2, PT, R174, R9, RZ ;  /* 0x00000009ae1a7210 */ /* 0x000fe20007f5e0ff */
[----:B------:R-:W-:Y:S01]  /*1b00*/  @P0 IMAD.IADD R5, R29, 0x1, R7 ;  /* 0x000000011d050824 */ /* 0x000fe200078e0207 */
[----:B------:R-:W-:Y:S01]  /*1b10*/  IADD3 R18, P1, PT, R18, R12, RZ ;  /* 0x0000000c12127210 */ /* 0x000fe20007f3e0ff */
[----:B------:R-:W-:Y:S02]  /*1b20*/  IMAD.IADD R8, R13, 0x1, R8 ;  /* 0x000000010d087824 */ /* 0x000fe400078e0208 */
[----:B------:R-:W-:-:S04]  /*1b30*/  IMAD.WIDE.U32 R12, R189, 0x40, R50 ;  /* 0x00000040bd0c7825 */ /* 0x000fc800078e0032 */
[----:B------:R-:W-:Y:S01]  /*1b40*/  IMAD.X R27, RZ, RZ, R5, P2 ;  /* 0x000000ffff1b7224 */ /* 0x000fe200010e0605 */
[----:B------:R-:W-:Y:S01]  /*1b50*/  IADD3 R28, P2, PT, R174, R4, RZ ;  /* 0x00000004ae1c7210 */ /* 0x000fe20007f5e0ff */
[----:B------:R-:W-:Y:S01]  /*1b60*/  IMAD.X R19, R6, 0x1, R8, P1 ;  /* 0x0000000106137824 */ /* 0x000fe200008e0608 */
[----:B------:R-:W-:Y:S01]  /*1b70*/  @!P3 IADD3 R6, P1, PT, R12, 0x20, RZ ;  /* 0x000000200c06b810 */ /* 0x000fe20007f3e0ff */
[-C--:B------:R-:W-:Y:S02]  /*1b80*/  IMAD R5, R23, R187.reuse, RZ ;  /* 0x000000bb17057224 */ /* 0x080fe400078e02ff */
[----:B------:R-:W-:-:S04]  /*1b90*/  IMAD.WIDE.U32 R26, R22, R187, R26 ;  /* 0x000000bb161a7225 */ /* 0x000fc800078e001a */
[--C-:B------:R-:W-:Y:S02]  /*1ba0*/  @!P0 IMAD.MOV.U32 R8, RZ, RZ, R24.reuse ;  /* 0x000000ffff088224 */ /* 0x100fe400078e0018 */
[----:B------:R-:W-:Y:S02]  /*1bb0*/  @P0 IMAD.MOV.U32 R8, RZ, RZ, R24 ;  /* 0x000000ffff080224 */ /* 0x000fe400078e0018 */
[----:B------:R-:W-:Y:S02]  /*1bc0*/  @!P0 IMAD.MOV.U32 R9, RZ, RZ, R25 ;  /* 0x000000ffff098224 */ /* 0x000fe400078e0019 */
[----:B------:R-:W-:Y:S02]  /*1bd0*/  IMAD.IADD R23, R27, 0x1, R5 ;  /* 0x000000011b177824 */ /* 0x000fe400078e0205 */
[----:B------:R-:W-:Y:S02]  /*1be0*/  IMAD.X R29, RZ, RZ, R0, P2 ;  /* 0x000000ffff1d7224 */ /* 0x000fe400010e0600 */
[----:B------:R-:W-:-:S02]  /*1bf0*/  @P0 IMAD.MOV.U32 R9, RZ, RZ, R25 ;  /* 0x000000ffff090224 */ /* 0x000fc400078e0019 */
[----:B------:R-:W-:Y:S02]  /*1c00*/  @!P3 IMAD.X R4, RZ, RZ, R13, P1 ;  /* 0x000000ffff04b224 */ /* 0x000fe400008e060d */
[----:B------:R-:W-:Y:S02]  /*1c10*/  @!P5 IMAD.MOV.U32 R22, RZ, RZ, R26 ;  /* 0x000000ffff16d224 */ /* 0x000fe400078e001a */
[-C--:B------:R-:W-:Y:S02]  /*1c20*/  @!P5 IMAD R0, R13, R8.reuse, RZ ;  /* 0x000000080d00d224 */ /* 0x080fe400078e02ff */
[----:B------:R-:W-:Y:S02]  /*1c30*/  @!P3 IMAD.MOV.U32 R27, RZ, RZ, R23 ;  /* 0x000000ffff1bb224 */ /* 0x000fe400078e0017 */
[----:B------:R-:W-:Y:S02]  /*1c40*/  @!P3 IMAD R4, R4, R8, RZ ;  /* 0x000000080404b224 */ /* 0x000fe400078e02ff */
[----:B------:R-:W-:-:S02]  /*1c50*/  @!P5 IMAD R0, R12, R9, R0 ;  /* 0x000000090c00d224 */ /* 0x000fc400078e0200 */
[----:B------:R-:W-:-:S04]  /*1c60*/  @!P5 IMAD.WIDE.U32 R22, R12, R8, R22 ;  /* 0x000000080c16d225 */ /* 0x000fc800078e0016 */
[----:B------:R-:W-:Y:S01]  /*1c70*/  @!P3 IMAD R4, R9, R6, R4 ;  /* 0x000000060904b224 */ /* 0x000fe200078e0204 */
[----:B----4-:R-:W-:Y:S01]  /*1c80*/  @!P5 LEA R12, P1, R22, R14, 0x1 ;  /* 0x0000000e160cd211 */ /* 0x010fe200078208ff */
[----:B------:R-:W-:Y:S02]  /*1c90*/  @!P5 IMAD.IADD R0, R23, 0x1, R0 ;  /* 0x000000011700d824 */ /* 0x000fe400078e0200 */
[----:B------:R-:W-:-:S03]  /*1ca0*/  @!P3 IMAD.WIDE.U32 R6, R8, R6, R26 ;  /* 0x000000060806b225 */ /* 0x000fc600078e001a */
[-C--:B------:R-:W-:Y:S01]  /*1cb0*/  @!P5 LEA.HI.X R13, R22, R15.reuse, R0, 0x1, P1 ;  /* 0x0000000f160dd211 */ /* 0x080fe200008f0c00 */
[----:B------:R-:W-:Y:S01]  /*1cc0*/  @!P3 IMAD.IADD R4, R7, 0x1, R4 ;  /* 0x000000010704b824 */ /* 0x000fe200078e0204 */
[----:B------:R-:W-:Y:S01]  /*1cd0*/  @!P3 LEA R8, P0, R6, R14, 0x1 ;  /* 0x0000000e0608b211 */ /* 0x000fe200078008ff */
[----:B------:R-:W-:Y:S02]  /*1ce0*/  IMAD.SHL.U32 R0, R37, 0x100, RZ ;  /* 0x0000010025007824 */ /* 0x000fe400078e00ff */
[----:B------:R-:W-:Y:S01]  /*1cf0*/  IMAD.WIDE.U32 R24, R50, R168, R28 ;  /* 0x000000a832187225 */ /* 0x000fe200078e001c */
[----:B------:R-:W-:Y:S01]  /*1d00*/  @!P3 LEA.HI.X R9, R6, R15, R4, 0x1, P0 ;  /* 0x0000000f0609b211 */ /* 0x000fe200000f0c04 */
[----:B------:R-:W-:Y:S01]  /*1d10*/  @!PT LDS RZ, [RZ] ;  /* 0x00000000fffff984 */ /* 0x000fe20000000800 */
[----:B------:R-:W-:Y:S01]  /*1d20*/  @!PT LDS RZ, [RZ] ;  /* 0x00000000fffff984 */ /* 0x000fe20000000800 */
[----:B------:R-:W-:Y:S01]  /*1d30*/  @!PT LDS RZ, [RZ] ;  /* 0x00000000fffff984 */ /* 0x000fe20000000800 */
[----:B------:R-:W-:Y:S01]  /*1d40*/  @!P5 LDGSTS.E.BYPASS.LTC128B.128 [R191], desc[UR4][R12.64] ;  /* 0x000000000cbfdfae */ /* 0x000fe2000b981a04 */
[----:B------:R-:W-:Y:S01]  /*1d50*/  IADD3 R4, PT, PT, R176, 0x100, -R0 ;  /* 0x00000100b0047810 */ /* 0x000fe20007ffe800 */
[----:B------:R-:W-:Y:S01]  /*1d60*/  IMAD.IADD R181, R25, 0x1, R181 ;  /* 0x0000000119b57824 */ /* 0x000fe200078e02b5 */
[----:B------:R-:W-:Y:S01]  /*1d70*/  LEA R182, P2, R24, R20, 0x1 ;  /* 0x0000001418b67211 */ /* 0x000fe200078408ff */
[C---:B------:R-:W-:Y:S01]  /*1d80*/  VIADD R10, R50.reuse, 0x40 ;  /* 0x00000040320a7836 */ /* 0x040fe20000000000 */
[-C--:B------:R-:W-:Y:S01]  /*1d90*/  ISETP.GE.AND P1, PT, R50, R4.reuse, PT ;  /* 0x000000043200720c */ /* 0x080fe20003f26270 */
[----:B------:R-:W-:Y:S01]  /*1da0*/  IMAD.SHL.U32 R5, R168, 0x20, RZ ;  /* 0x00000020a8057824 */ /* 0x000fe200078e00ff */
[----:B------:R-:W-:Y:S01]  /*1db0*/  LEA.HI.X R181, R24, R21, R181, 0x1, P2 ;  /* 0x0000001518b57211 */ /* 0x000fe200010f0cb5 */
[----:B------:R-:W-:Y:S01]  /*1dc0*/  VIADD R7, R50, 0x60 ;  /* 0x0000006032077836 */ /* 0x000fe20000000000 */
[-C--:B------:R-:W-:Y:S01]  /*1dd0*/  ISETP.GE.AND P2, PT, R11, R4.reuse, PT ;  /* 0x000000040b00720c */ /* 0x080fe20003f46270 */
[----:B------:R1:W-:Y:S01]  /*1de0*/  @!P3 LDGSTS.E.BYPASS.LTC128B.128 [R191+0x800], desc[UR4][R8.64] ;  /* 0x0080000008bfbfae */ /* 0x0003e2000b981a04 */
[----:B------:R-:W-:-:S02]  /*1df0*/  ISETP.GE.AND P4, PT, R10, R4, PT ;  /* 0x000000040a00720c */ /* 0x000fc40003f86270 */
[----:B------:R-:W-:Y:S02]  /*1e00*/  SHF.L.U64.HI R6, R168, 0x5, R169 ;  /* 0x00000005a8067819 */ /* 0x000fe400000102a9 */
[----:B------:R-:W-:-:S04]  /*1e10*/  LEA R28, P0, R5, R182, 0x1 ;  /* 0x000000b6051c7211 */ /* 0x000fc800078008ff */
[----:B------:R-:W-:Y:S02]  /*1e20*/  LEA.HI.X R29, R5, R181, R6, 0x1, P0 ;  /* 0x000000b5051d7211 */ /* 0x000fe400000f0c06 */
[----:B------:R-:W-:Y:S01]  /*1e30*/  ISETP.GE.AND P0, PT, R7, R4, PT ;  /* 0x000000040700720c */ /* 0x000fe20003f06270 */
[----:B------:R-:W-:Y:S02]  /*1e40*/  VIADD R5, R50, 0xe0 ;  /* 0x000000e032057836 */ /* 0x000fe40000000000 */
[----:B-1----:R-:W-:Y:S02]  /*1e50*/  @!P1 IMAD.MOV.U32 R8, RZ, RZ, R182 ;  /* 0x000000ffff089224 */ /* 0x002fe400078e00b6 */
[----:B------:R-:W-:-:S05]  /*1e60*/  @!P1 IMAD.MOV.U32 R9, RZ, RZ, R181 ;  /* 0x000000ffff099224 */ /* 0x000fca00078e00b5 */
[----:B------:R1:W-:Y:S04]  /*1e70*/  @!P1 LDGSTS.E.BYPASS.LTC128B.128 [R191+0x1000], desc[UR4][R8.64] ;  /* 0x0100000008bf9fae */ /* 0x0003e8000b981a04 */
[----:B------:R-:W-:Y:S01]  /*1e80*/  @!P2 LDGSTS.E.BYPASS.LTC128B.128 [R191+0x1800], desc[UR4][R28.64] ;  /* 0x018000001cbfafae */ /* 0x000fe2000b981a04 */
[----:B------:R-:W-:-:S04]  /*1e90*/  @!P4 LEA R12, P2, R168, R28, 0x6 ;  /* 0x0000001ca80cc211 */ /* 0x000fc800078430ff */
[----:B------:R-:W-:Y:S01]  /*1ea0*/  @!P4 LEA.HI.X R13, R168, R29, R169, 0x6, P2 ;  /* 0x0000001da80dc211 */ /* 0x000fe200010f34a9 */
[----:B------:R-:W-:Y:S01]  /*1eb0*/  VIADD R6, R50, 0xa0 ;  /* 0x000000a032067836 */ /* 0x000fe20000000000 */
[----:B------:R-:W-:-:S03]  /*1ec0*/  ISETP.GE.AND P2, PT, R5, R4, PT ;  /* 0x000000040500720c */ /* 0x000fc60003f46270 */
[----:B------:R2:W-:Y:S01]  /*1ed0*/  @!P4 LDGSTS.E.BYPASS.LTC128B.128 [R191+0x2000], desc[UR4][R12.64] ;  /* 0x020000000cbfcfae */ /* 0x0005e2000b981a04 */
[----:B------:R-:W-:Y:S01]  /*1ee0*/  @!P0 LEA R26, P4, R168, R28, 0x7 ;  /* 0x0000001ca81a8211 */ /* 0x000fe200078838ff */
[C---:B-1----:R-:W-:Y:S02]  /*1ef0*/  VIADD R9, R50.reuse, 0x80 ;  /* 0x0000008032097836 */ /* 0x042fe40000000000 */
[----:B------:R-:W-:-:S03]  /*1f00*/  VIADD R8, R50, 0xc0 ;  /* 0x000000c032087836 */ /* 0x000fc60000000000 */
[-C--:B------:R-:W-:Y:S02]  /*1f10*/  ISETP.GE.AND P5, PT, R9, R4.reuse, PT ;  /* 0x000000040900720c */ /* 0x080fe40003fa6270 */
[-C--:B------:R-:W-:Y:S02]  /*1f20*/  ISETP.GE.AND P3, PT, R8, R4.reuse, PT ;  /* 0x000000040800720c */ /* 0x080fe40003f66270 */
[----:B------:R-:W-:Y:S02]  /*1f30*/  @!P0 LEA.HI.X R27, R168, R29, R169, 0x7, P4 ;  /* 0x0000001da81b8211 */ /* 0x000fe400020f3ca9 */
[----:B------:R-:W-:Y:S01]  /*1f40*/  ISETP.GE.AND P4, PT, R6, R4, PT ;  /* 0x000000040600720c */ /* 0x000fe20003f86270 */
[--C-:B------:R-:W-:Y:S02]  /*1f50*/  @!P2 IMAD.MOV.U32 R20, RZ, RZ, R28.reuse ;  /* 0x000000ffff14a224 */ /* 0x100fe400078e001c */
[----:B------:R-:W-:Y:S01]  /*1f60*/  @!P2 IMAD.MOV.U32 R21, RZ, RZ, R29 ;  /* 0x000000ffff15a224 */ /* 0x000fe200078e001d */
[----:B------:R1:W-:Y:S03]  /*1f70*/  @!P0 LDGSTS.E.BYPASS.LTC128B.128 [R191+0x2800], desc[UR4][R26.64] ;  /* 0x028000001abf8fae */ /* 0x0003e6000b981a04 */
[----:B------:R-:W-:-:S02]  /*1f80*/  @!P5 IMAD.MOV.U32 R24, RZ, RZ, R28 ;  /* 0x000000ffff18d224 */ /* 0x000fc400078e001c */
[--C-:B------:R-:W-:Y:S02]  /*1f90*/  @!P5 IMAD.MOV.U32 R25, RZ, RZ, R29.reuse ;  /* 0x000000ffff19d224 */ /* 0x100fe400078e001d */
[----:B------:R-:W-:Y:S02]  /*1fa0*/  @!P3 IMAD.MOV.U32 R22, RZ, RZ, R28 ;  /* 0x000000ffff16b224 */ /* 0x000fe400078e001c */
[----:B------:R-:W-:Y:S02]  /*1fb0*/  @!P3 IMAD.MOV.U32 R23, RZ, RZ, R29 ;  /* 0x000000ffff17b224 */ /* 0x000fe400078e001d */
[----:B------:R-:W-:Y:S02]  /*1fc0*/  @!P5 IMAD R14, R169, 0xc0, RZ ;  /* 0x000000c0a90ed824 */ /* 0x000fe400078e02ff */
[----:B------:R-:W-:-:S04]  /*1fd0*/  @!P5 IMAD.WIDE.U32 R24, R168, 0xc0, R24 ;  /* 0x000000c0a818d825 */ /* 0x000fc800078e0018 */
[----:B--2---:R-:W-:Y:S02]  /*1fe0*/  @!P3 IMAD R13, R169, 0x140, RZ ;  /* 0x00000140a90db824 */ /* 0x004fe400078e02ff */
[----:B------:R-:W-:-:S04]  /*1ff0*/  @!P3 IMAD.WIDE.U32 R22, R168, 0x140, R22 ;  /* 0x00000140a816b825 */ /* 0x000fc800078e0016 */
[----:B------:R-:W-:Y:S02]  /*2000*/  @!P2 IMAD R12, R169, 0x180, RZ ;  /* 0x00000180a90ca824 */ /* 0x000fe400078e02ff */
[C---:B------:R-:W-:Y:S01]  /*2010*/  @!P2 IMAD.WIDE.U32 R20, R168.reuse, 0x180, R20 ;  /* 0x00000180a814a825 */ /* 0x040fe200078e0014 */
[----:B-1----:R-:W-:-:S03]  /*2020*/  @!P4 LEA R26, P0, R168, R28, 0x8 ;  /* 0x0000001ca81ac211 */ /* 0x002fc600078040ff */
[----:B------:R-:W-:Y:S02]  /*2030*/  @!P5 IMAD.IADD R15, R25, 0x1, R14 ;  /* 0x00000001190fd824 */ /* 0x000fe400078e020e */
[----:B------:R-:W-:Y:S01]  /*2040*/  @!P5 IMAD.MOV.U32 R14, RZ, RZ, R24 ;  /* 0x000000ffff0ed224 */ /* 0x000fe200078e0018 */
[----:B------:R-:W-:Y:S01]  /*2050*/  @!P4 LEA.HI.X R27, R168, R29, R169, 0x8, P0 ;  /* 0x0000001da81bc211 */ /* 0x000fe200000f44a9 */
[----:B------:R-:W-:Y:S02]  /*2060*/  @!P3 IMAD.IADD R23, R23, 0x1, R13 ;  /* 0x000000011717b824 */ /* 0x000fe400078e020d */
[----:B------:R-:W-:Y:S01]  /*2070*/  @!P2 IMAD.IADD R13, R21, 0x1, R12 ;  /* 0x00000001150da824 */ /* 0x000fe200078e020c */
[----:B------:R1:W-:Y:S01]  /*2080*/  @!P5 LDGSTS.E.BYPASS.LTC128B.128 [R191+0x3000], desc[UR4][R14.64] ;  /* 0x030000000ebfdfae */ /* 0x0003e2000b981a04 */
[----:B------:R-:W-:-:S03]  /*2090*/  @!P2 IMAD.MOV.U32 R12, RZ, RZ, R20 ;  /* 0x000000ffff0ca224 */ /* 0x000fc600078e0014 */
[----:B------:R1:W-:Y:S04]  /*20a0*/  @!P4 LDGSTS.E.BYPASS.LTC128B.128 [R191+0x3800], desc[UR4][R26.64] ;  /* 0x038000001abfcfae */ /* 0x0003e8000b981a04 */
[----:B------:R1:W-:Y:S04]  /*20b0*/  @!P3 LDGSTS.E.BYPASS.LTC128B.128 [R191+0x4000], desc[UR4][R22.64] ;  /* 0x0400000016bfbfae */ /* 0x0003e8000b981a04 */
[----:B------:R1:W-:Y:S04]  /*20c0*/  @!P2 LDGSTS.E.BYPASS.LTC128B.128 [R191+0x4800], desc[UR4][R12.64] ;  /* 0x048000000cbfafae */ /* 0x0003e8000b981a04 */
[----:B------:R-:W0:Y:S04]  /*20d0*/  LDGDEPBAR ;  /* 0x00000000000079af */ /* 0x000e280000000000 */
[----:B------:R1:W5:Y:S04]  /*20e0*/  LD.E R48, desc[UR4][R2.64+0x184] ;  /* 0x0001840402307980 */ /* 0x000368000c101900 */
[----:B------:R1:W5:Y:S01]  /*20f0*/  LD.E R39, desc[UR4][R2.64+0x188] ;  /* 0x0001880402277980 */ /* 0x000362000c101900 */
[----:B------:R-:W-:Y:S01]  /*2100*/  IMAD.WIDE.U32 R18, R50, R32, R18 ;  /* 0x0000002032127225 */ /* 0x000fe200078e0012 */
[----:B------:R-:W-:-:S06]  /*2110*/  DEPBAR.LE SB0, 0x0 ;  /* 0x000080000000791a */ /* 0x000fcc0000000000 */
[----:B------:R-:W-:Y:S05]  /*2120*/  WARPSYNC.ALL ;  /* 0x0000000000007948 */ /* 0x000fea0003800000 */
[----:B-1----:R-:W-:Y:S01]  /*2130*/  IMAD R12, R33, R50, RZ ;  /* 0x00000032210c7224 */ /* 0x002fe200078e02ff */
[----:B------:R-:W-:-:S03]  /*2140*/  LEA R185, P3, R18, R16, 0x1 ;  /* 0x0000001012b97211 */ /* 0x000fc600078608ff */
[----:B------:R-:W-:Y:S01]  /*2150*/  IMAD.IADD R12, R19, 0x1, R12 ;  /* 0x00000001130c7824 */ /* 0x000fe200078e020c */
[-C--:B------:R-:W-:Y:S01]  /*2160*/  ISETP.GE.AND P2, PT, R8, R4.reuse, PT ;  /* 0x000000040800720c */ /* 0x080fe20003f46270 */
[----:B------:R-:W-:Y:S01]  /*2170*/  IMAD.SHL.U32 R8, R32, 0x20, RZ ;  /* 0x0000002020087824 */ /* 0x000fe200078e00ff */
[-C--:B------:R-:W-:Y:S02]  /*2180*/  ISETP.GE.AND P5, PT, R11, R4.reuse, PT ;  /* 0x000000040b00720c */ /* 0x080fe40003fa6270 */
[----:B------:R-:W-:Y:S02]  /*2190*/  LEA.HI.X R184, R18, R17, R12, 0x1, P3 ;  /* 0x0000001112b87211 */ /* 0x000fe400018f0c0c */
[-C--:B------:R-:W-:Y:S01]  /*21a0*/  ISETP.GE.AND P0, PT, R10, R4.reuse, PT ;  /* 0x000000040a00720c */ /* 0x080fe20003f06270 */
[----:B------:R-:W-:Y:S01]  /*21b0*/  @!P1 IMAD.MOV.U32 R12, RZ, RZ, R185 ;  /* 0x000000ffff0c9224 */ /* 0x000fe200078e00b9 */
[----:B------:R-:W-:Y:S01]  /*21c0*/  ISETP.GE.AND P4, PT, R9, R4, PT ;  /* 0x000000040900720c */ /* 0x000fe20003f86270 */
[----:B------:R-:W-:Y:S01]  /*21d0*/  @!P1 IMAD.MOV.U32 R13, RZ, RZ, R184 ;  /* 0x000000ffff0d9224 */ /* 0x000fe200078e00b8 */
[----:B------:R-:W-:Y:S01]  /*21e0*/  BAR.SYNC.DEFER_BLOCKING 0x0 ;  /* 0x0000000000007b1d */ /* 0x000fe20000010000 */
[----:B------:R-:W-:-:S02]  /*21f0*/  SHF.L.U64.HI R9, R32, 0x5, R33 ;  /* 0x0000000520097819 */ /* 0x000fc40000010221 */
[----:B------:R-:W-:-:S04]  /*2200*/  LEA R10, P3, R8, R185, 0x1 ;  /* 0x000000b9080a7211 */ /* 0x000fc800078608ff */
[----:B------:R-:W-:Y:S02]  /*2210*/  LEA.HI.X R11, R8, R184, R9, 0x1, P3 ;  /* 0x000000b8080b7211 */ /* 0x000fe400018f0c09 */
[----:B------:R-:W-:-:S04]  /*2220*/  @!P0 LEA R8, P3, R32, R10, 0x6 ;  /* 0x0000000a20088211 */ /* 0x000fc800078630ff */
[----:B------:R-:W-:Y:S01]  /*2230*/  @!P0 LEA.HI.X R9, R32, R11, R33, 0x6, P3 ;  /* 0x0000000b20098211 */ /* 0x000fe200018f3421 */
        /* <DEDUP_REMOVED lines=10> */
[----:B------:R-:W-:Y:S01]  /*22e0*/  @!P5 LDGSTS.E.BYPASS.LTC128B.128 [R191+0x5800], desc[UR4][R10.64] ;  /* 0x058000000abfdfae */ /* 0x000fe2000b981a04 */
[-C--:B------:R-:W-:Y:S02]  /*22f0*/  ISETP.GE.AND P5, PT, R7, R4.reuse, PT ;  /* 0x000000040700720c */ /* 0x080fe40003fa6270 */
[----:B------:R-:W-:Y:S01]  /*2300*/  ISETP.GE.AND P3, PT, R6, R4, PT ;  /* 0x000000040600720c */ /* 0x000fe20003f66270 */
[----:B------:R-:W-:Y:S01]  /*2310*/  @!P4 IMAD.MOV.U32 R16, RZ, RZ, R10 ;  /* 0x000000ffff10c224 */ /* 0x000fe200078e000a */
[----:B------:R-:W-:Y:S01]  /*2320*/  @P0 STS.128 [R191+0x6000], RZ ;  /* 0x006000ffbf000388 */ /* 0x000fe20000000c00 */
[----:B------:R-:W-:-:S02]  /*2330*/  @!P4 IMAD.MOV.U32 R17, RZ, RZ, R11 ;  /* 0x000000ffff11c224 */ /* 0x000fc400078e000b */
[----:B------:R-:W-:Y:S01]  /*2340*/  @!P1 IMAD R4, R33, 0x180, RZ ;  /* 0x0000018021049824 */ /* 0x000fe200078e02ff */
[----:B------:R-:W-:Y:S01]  /*2350*/  @!PT LDS RZ, [RZ] ;  /* 0x00000000fffff984 */ /* 0x000fe20000000800 */
[----:B------:R-:W-:Y:S01]  /*2360*/  @!PT LDS RZ, [RZ] ;  /* 0x00000000fffff984 */ /* 0x000fe20000000800 */
[----:B------:R-:W-:Y:S01]  /*2370*/  @!PT LDS RZ, [RZ] ;  /* 0x00000000fffff984 */ /* 0x000fe20000000800 */
[----:B------:R2:W-:Y:S01]  /*2380*/  @!P0 LDGSTS.E.BYPASS.LTC128B.128 [R191+0x6000], desc[UR4][R8.64] ;  /* 0x0600000008bf8fae */ /* 0x0005e2000b981a04 */
[--C-:B------:R-:W-:Y:S02]  /*2390*/  @!P2 IMAD.MOV.U32 R14, RZ, RZ, R10.reuse ;  /* 0x000000ffff0ea224 */ /* 0x100fe400078e000a */
[----:B-1----:R-:W-:Y:S02]  /*23a0*/  @!P1 IMAD.MOV.U32 R12, RZ, RZ, R10 ;  /* 0x000000ffff0c9224 */ /* 0x002fe400078e000a */
[--C-:B------:R-:W-:Y:S02]  /*23b0*/  @!P1 IMAD.MOV.U32 R13, RZ, RZ, R11.reuse ;  /* 0x000000ffff0d9224 */ /* 0x100fe400078e000b */
[----:B------:R-:W-:Y:S02]  /*23c0*/  @!P2 IMAD.MOV.U32 R15, RZ, RZ, R11 ;  /* 0x000000ffff0fa224 */ /* 0x000fe400078e000b */
[----:B------:R-:W-:-:S04]  /*23d0*/  @!P1 IMAD.WIDE.U32 R12, R32, 0x180, R12 ;  /* 0x00000180200c9825 */ /* 0x000fc800078e000c */
[----:B------:R-:W-:Y:S02]  /*23e0*/  @!P4 IMAD R6, R33, 0xc0, RZ ;  /* 0x000000c02106c824 */ /* 0x000fe400078e02ff */
[----:B------:R-:W-:-:S04]  /*23f0*/  @!P4 IMAD.WIDE.U32 R16, R32, 0xc0, R16 ;  /* 0x000000c02010c825 */ /* 0x000fc800078e0010 */
[----:B------:R-:W-:Y:S01]  /*2400*/  @!P2 IMAD R5, R33, 0x140, RZ ;  /* 0x000001402105a824 */ /* 0x000fe200078e02ff */
[C---:B--2---:R-:W-:Y:S01]  /*2410*/  @!P5 LEA R8, P0, R32.reuse, R10, 0x7 ;  /* 0x0000000a2008d211 */ /* 0x044fe200078038ff */
[----:B------:R-:W-:-:S03]  /*2420*/  @!P2 IMAD.WIDE.U32 R14, R32, 0x140, R14 ;  /* 0x00000140200ea825 */ /* 0x000fc600078e000e */
[CC--:B------:R-:W-:Y:S01]  /*2430*/  @!P5 LEA.HI.X R9, R32.reuse, R11.reuse, R33, 0x7, P0 ;  /* 0x0000000b2009d211 */ /* 0x0c0fe200000f3c21 */
[----:B------:R-:W-:Y:S01]  /*2440*/  @!P1 IMAD.IADD R13, R13, 0x1, R4 ;  /* 0x000000010d0d9824 */ /* 0x000fe200078e0204 */
[C---:B------:R-:W-:Y:S01]  /*2450*/  @!P3 LEA R4, P0, R32.reuse, R10, 0x8 ;  /* 0x0000000a2004b211 */ /* 0x040fe200078040ff */
[----:B------:R-:W-:Y:S02]  /*2460*/  @!P4 IMAD.IADD R7, R17, 0x1, R6 ;  /* 0x000000011107c824 */ /* 0x000fe400078e0206 */
[----:B------:R-:W-:Y:S01]  /*2470*/  @!P4 IMAD.MOV.U32 R6, RZ, RZ, R16 ;  /* 0x000000ffff06c224 */ /* 0x000fe200078e0010 */
[----:B------:R-:W-:Y:S01]  /*2480*/  @P5 STS.128 [R191+0x6800], RZ ;  /* 0x006800ffbf005388 */ /* 0x000fe20000000c00 */
[----:B------:R-:W-:Y:S01]  /*2490*/  @!P2 IMAD.IADD R15, R15, 0x1, R5 ;  /* 0x000000010f0fa824 */ /* 0x000fe200078e0205 */
[----:B------:R-:W-:Y:S02]  /*24a0*/  @!P3 LEA.HI.X R5, R32, R11, R33, 0x8, P0 ;  /* 0x0000000b2005b211 */ /* 0x000fe400000f4421 */
        /* <DEDUP_REMOVED lines=25> */
[----:B------:R-:W-:Y:S01]  /*2640*/  SHF.R.U32.HI R151, RZ, 0x1, R52 ;  /* 0x00000001ff977819 */ /* 0x000fe20000011634 */
[----:B------:R-:W-:-:S02]  /*2650*/  IMAD.SHL.U32 R129, R52, 0x20, RZ ;  /* 0x0000002034817824 */ /* 0x000fc400078e00ff */
[C---:B------:R-:W-:Y:S02]  /*2660*/  IMAD.SHL.U32 R150, R52.reuse, 0x4, RZ ;  /* 0x0000000434967824 */ /* 0x040fe400078e00ff */
[C---:B-1----:R-:W-:Y:S01]  /*2670*/  IMAD.SHL.U32 R5, R52.reuse, 0x10, RZ ;  /* 0x0000001034057824 */ /* 0x042fe200078e00ff */
[----:B------:R-:W-:Y:S01]  /*2680*/  LOP3.LUT R86, R151, 0x8, RZ, 0xc0, !PT ;  /* 0x0000000897567812 */ /* 0x000fe200078ec0ff */
[----:B------:R-:W-:Y:S01]  /*2690*/  IMAD.MOV.U32 R123, RZ, RZ, 0x20 ;  /* 0x00000020ff7b7424 */ /* 0x000fe200078e00ff */
[----:B------:R-:W-:Y:S01]  /*26a0*/  LOP3.LUT P0, R21, R52, 0x4, RZ, 0xc0, !PT ;  /* 0x0000000434157812 */ /* 0x000fe2000780c0ff */
[----:B------:R-:W-:Y:S01]  /*26b0*/  VIADD R76, R37, 0xffffffff ;  /* 0xffffffff254c7836 */ /* 0x000fe20000000000 */
[C---:B------:R-:W-:Y:S01]  /*26c0*/  LOP3.LUT R164, R5.reuse, 0x3e00, RZ, 0xc0, !PT ;  /* 0x00003e0005a47812 */ /* 0x040fe200078ec0ff */
[----:B------:R-:W0:Y:S01]  /*26d0*/  LDGDEPBAR ;  /* 0x00000000000079af */ /* 0x000e220000000000 */
[----:B------:R-:W-:Y:S02]  /*26e0*/  LOP3.LUT R5, R5, 0x100, RZ, 0xc0, !PT ;  /* 0x0000010005057812 */ /* 0x000fe400078ec0ff */
[----:B------:R-:W-:-:S02]  /*26f0*/  LOP3.LUT R6, R150, 0x18, RZ, 0xc0, !PT ;  /* 0x0000001896067812 */ /* 0x000fc400078ec0ff */
[--C-:B------:R-:W-:Y:S02]  /*2700*/  LOP3.LUT R86, R86, 0xc0, R129.reuse, 0xf8, !PT ;  /* 0x000000c056567812 */ /* 0x100fe400078ef881 */
[--C-:B------:R-:W-:Y:S02]  /*2710*/  LOP3.LUT R7, R164, 0x20, R129.reuse, 0xf8, !PT ;  /* 0x00000020a4077812 */ /* 0x100fe400078ef881 */
[----:B------:R-:W-:Y:S02]  /*2720*/  LOP3.LUT R4, R129, 0xc0, RZ, 0xc0, !PT ;  /* 0x000000c081047812 */ /* 0x000fe400078ec0ff */
[--C-:B------:R-:W-:Y:S02]  /*2730*/  LOP3.LUT R5, R5, 0x20, R129.reuse, 0xf8, !PT ;  /* 0x0000002005057812 */ /* 0x100fe400078ef881 */
[----:B------:R-:W-:Y:S02]  /*2740*/  LOP3.LUT R86, R86, R6, RZ, 0x3c, !PT ;  /* 0x0000000656567212 */ /* 0x000fe400078e3cff */
[----:B------:R-:W-:-:S02]  /*2750*/  LOP3.LUT R7, R7, 0x100, R129, 0xf8, !PT ;  /* 0x0000010007077812 */ /* 0x000fc400078ef881 */
[----:B------:R-:W-:Y:S02]  /*2760*/  LOP3.LUT R4, R4, 0x8, R52, 0xf8, !PT ;  /* 0x0000000804047812 */ /* 0x000fe400078ef834 */
[----:B------:R-:W-:Y:S02]  /*2770*/  LOP3.LUT R7, R7, R86, RZ, 0xfc, !PT ;  /* 0x0000005607077212 */ /* 0x000fe400078efcff */
[----:B------:R-:W-:-:S03]  /*2780*/  LOP3.LUT R4, R5, R4, R6, 0xf6, !PT ;  /* 0x0000000405047212 */ /* 0x000fc600078ef606 */
[--C-:B------:R-:W-:Y:S02]  /*2790*/  IMAD R36, R7, 0x2, R165.reuse ;  /* 0x0000000207247824 */ /* 0x100fe400078e02a5 */
[----:B------:R-:W-:-:S03]  /*27a0*/  IMAD R23, R4, 0x2, R165 ;  /* 0x0000000204177824 */ /* 0x000fc600078e02a5 */
[----:B------:R-:W-:Y:S04]  /*27b0*/  LDSM.16.M88.4 R8, [R36] ;  /* 0x000000002408783b */ /* 0x000fe80000000200 */
[----:B------:R-:W1:Y:S01]  /*27c0*/  LDSM.16.M88.4 R16, [R23+0x1000] ;  /* 0x001000001710783b */ /* 0x000e620000000200 */
[----:B------:R-:W-:-:S03]  /*27d0*/  SEL R123, R123, 0xffffffe0, !P0 ;  /* 0xffffffe07b7b7807 */ /* 0x000fc60004000000 */
[----:B--2---:R-:W-:Y:S02]  /*27e0*/  LDSM.16.M88.4 R12, [R23+0x1400] ;  /* 0x00140000170c783b */ /* 0x004fe40000000200 */
[----:B------:R-:W-:Y:S02]  /*27f0*/  IMAD.IADD R35, R36, 0x1, R123 ;  /* 0x0000000124237824 */ /* 0x000fe400078e027b */
[----:B------:R-:W-:Y:S01]  /*2800*/  IMAD.IADD R22, R123, 0x1, R23 ;  /* 0x000000017b167824 */ /* 0x000fe200078e0217 */
[----:B------:R-:W-:Y:S04]  /*2810*/  LDSM.16.M88.4 R56, [R23+0x4c00] ;  /* 0x004c00001738783b */ /* 0x000fe80000000200 */
[----:B------:R-:W-:Y:S04]  /*2820*/  LDSM.16.M88.4 R4, [R35] ;  /* 0x000000002304783b */ /* 0x000fe80000000200 */
[----:B------:R-:W2:Y:S04]  /*2830*/  LDSM.16.M88.4 R24, [R22+0x1000] ;  /* 0x001000001618783b */ /* 0x000ea80000000200 */
[----:B------:R-:W4:Y:S04]  /*2840*/  LDSM.16.M88.4 R40, [R22+0x1400] ;  /* 0x001400001628783b */ /* 0x000f280000000200 */
[----:B------:R-:W-:Y:S04]  /*2850*/  LDSM.16.M88.4 R44, [R22+0x1800] ;  /* 0x00180000162c783b */ /* 0x000fe80000000200 */
[----:B------:R-:W-:Y:S01]  /*2860*/  LDSM.16.M88.4 R60, [R23+0x2000] ;  /* 0x00200000173c783b */ /* 0x000fe20000000200 */
[C---:B-1----:R-:W-:Y:S08]  /*2870*/  HMMA.16816.F32.BF16 R64, R8.reuse, R16, RZ ;  /* 0x000000100840723c */ /* 0x042ff000000418ff */
[----:B------:R-:W-:-:S12]  /*2880*/  HMMA.16816.F32.BF16 R16, R8, R18, RZ ;  /* 0x000000120810723c */ /* 0x000fd800000418ff */
[C---:B--2---:R-:W-:Y:S08]  /*2890*/  HMMA.16816.F32.BF16 R64, R4.reuse, R24, R64 ;  /* 0x000000180440723c */ /* 0x044ff00000041840 */
[----:B------:R-:W-:Y:S01]  /*28a0*/  HMMA.16816.F32.BF16 R16, R4, R26, R16 ;  /* 0x0000001a0410723c */ /* 0x000fe20000041810 */
[----:B------:R-:W1:Y:S07]  /*28b0*/  LDSM.16.M88.4 R24, [R23+0x1800] ;  /* 0x001800001718783b */ /* 0x000e6e0000000200 */
[C---:B------:R-:W-:Y:S08]  /*28c0*/  HMMA.16816.F32.BF16 R28, R8.reuse, R12, RZ ;  /* 0x0000000c081c723c */ /* 0x040ff000000418ff */
[----:B------:R-:W-:-:S12]  /*28d0*/  HMMA.16816.F32.BF16 R12, R8, R14, RZ ;  /* 0x0000000e080c723c */ /* 0x000fd800000418ff */
[C---:B----4-:R-:W-:Y:S08]  /*28e0*/  HMMA.16816.F32.BF16 R28, R4.reuse, R40, R28 ;  /* 0x00000028041c723c */ /* 0x050ff0000004181c */
[----:B------:R-:W-:Y:S08]  /*28f0*/  HMMA.16816.F32.BF16 R12, R4, R42, R12 ;  /* 0x0000002a040c723c */ /* 0x000ff0000004180c */
[C---:B-1----:R-:W-:Y:S08]  /*2900*/  HMMA.16816.F32.BF16 R40, R8.reuse, R24, RZ ;  /* 0x000000180828723c */ /* 0x042ff000000418ff */
[----:B------:R-:W-:-:S15]  /*2910*/  HMMA.16816.F32.BF16 R24, R8, R26, RZ ;  /* 0x0000001a0818723c */ /* 0x000fde00000418ff */
[----:B------:R-:W-:-:S05]  /*2920*/  NOP ;  /* 0x0000000000007918 */ /* 0x000fca0000000000 */
[----:B------:R-:W-:Y:S01]  /*2930*/  HMMA.16816.F32.BF16 R24, R4, R46, R24 ;  /* 0x0000002e0418723c */ /* 0x000fe20000041818 */
[----:B-----5:R-:W-:Y:S02]  /*2940*/  IADD3 R48, PT, PT, R176, -R49, -R48 ;  /* 0x80000031b0307210 */ /* 0x020fe40007ffe830 */
[----:B------:R-:W-:Y:S01]  /*2950*/  IADD3 R39, PT, PT, R39, R176, -R49 ;  /* 0x000000b027277210 */ /* 0x000fe20007ffe831 */
[-C--:B---3--:R-:W-:Y:S01]  /*2960*/  FMUL.FTZ R16, R16, R34.reuse ;  /* 0x0000002210107220 */ /* 0x088fe20000410000 */
[-C--:B------:R-:W-:Y:S01]  /*2970*/  FMUL.FTZ R17, R17, R34.reuse ;  /* 0x0000002211117220 */ /* 0x080fe20000410000 */
[-C--:B------:R-:W-:Y:S01]  /*2980*/  FMUL.FTZ R18, R18, R34.reuse ;  /* 0x0000002212127220 */ /* 0x080fe20000410000 */
[-C--:B------:R-:W-:Y:S01]  /*2990*/  FMUL.FTZ R19, R19, R34.reuse ;  /* 0x0000002213137220 */ /* 0x080fe20000410000 */
[----:B------:R-:W-:Y:S08]  /*29a0*/  MUFU.TANH R90, R16 ;  /* 0x00000010005a7308 */ /* 0x000ff00000002400 */
[----:B------:R-:W-:Y:S08]  /*29b0*/  MUFU.TANH R71, R17 ;  /* 0x0000001100477308 */ /* 0x000ff00000002400 */
[----:B------:R-:W-:Y:S08]  /*29c0*/  MUFU.TANH R72, R18 ;  /* 0x0000001200487308 */ /* 0x000ff00000002400 */
[----:B------:R1:W-:Y:S01]  /*29d0*/  MUFU.TANH R95, R19 ;  /* 0x00000013005f7308 */ /* 0x0003e20000002400 */
[-C--:B------:R-:W-:Y:S01]  /*29e0*/  FMUL.FTZ R28, R28, R34.reuse ;  /* 0x000000221c1c7220 */ /* 0x080fe20000410000 */
[-C--:B------:R-:W-:Y:S01]  /*29f0*/  FMUL.FTZ R29, R29, R34.reuse ;  /* 0x000000221d1d7220 */ /* 0x080fe20000410000 */
[-C--:B------:R-:W-:Y:S01]  /*2a00*/  FMUL.FTZ R30, R30, R34.reuse ;  /* 0x000000221e1e7220 */ /* 0x080fe20000410000 */
[----:B-1----:R-:W1:Y:S01]  /*2a10*/  LDSM.16.M88.4 R16, [R23+0x1c00] ;  /* 0x001c00001710783b */ /* 0x002e620000000200 */
[----:B------:R-:W-:-:S03]  /*2a20*/  FMUL.FTZ R31, R31, R34 ;  /* 0x000000221f1f7220 */ /* 0x000fc60000410000 */
[----:B------:R-:W-:Y:S08]  /*2a30*/  MUFU.TANH R99, R28 ;  /* 0x0000001c00637308 */ /* 0x000ff00000002400 */
[----:B------:R-:W-:Y:S08]  /*2a40*/  MUFU.TANH R53, R29 ;  /* 0x0000001d00357308 */ /* 0x000ff00000002400 */
[----:B------:R-:W-:Y:S08]  /*2a50*/  MUFU.TANH R68, R30 ;  /* 0x0000001e00447308 */ /* 0x000ff00000002400 */
[----:B------:R2:W-:Y:S01]  /*2a60*/  MUFU.TANH R51, R31 ;  /* 0x0000001f00337308 */ /* 0x0005e20000002400 */
[-C--:B------:R-:W-:Y:S01]  /*2a70*/  FMUL.FTZ R66, R66, R34.reuse ;  /* 0x0000002242427220 */ /* 0x080fe20000410000 */
[-C--:B------:R-:W-:Y:S01]  /*2a80*/  FMUL.FTZ R67, R67, R34.reuse ;  /* 0x0000002243437220 */ /* 0x080fe20000410000 */
[----:B--2---:R-:W-:Y:S01]  /*2a90*/  HMMA.16816.F32.BF16 R28, R4, R44, R40 ;  /* 0x0000002c041c723c */ /* 0x004fe20000041828 */
[----:B------:R-:W2:Y:S01]  /*2aa0*/  LDSM.16.M88.4 R40, [R22+0x1c00] ;  /* 0x001c00001628783b */ /* 0x000ea20000000200 */
[-C--:B------:R-:W-:Y:S01]  /*2ab0*/  FMUL.FTZ R12, R12, R34.reuse ;  /* 0x000000220c0c7220 */ /* 0x080fe20000410000 */
[-C--:B------:R-:W-:Y:S01]  /*2ac0*/  FMUL.FTZ R13, R13, R34.reuse ;  /* 0x000000220d0d7220 */ /* 0x080fe20000410000 */
[-C--:B------:R-:W-:Y:S01]  /*2ad0*/  FMUL.FTZ R14, R14, R34.reuse ;  /* 0x000000220e0e7220 */ /* 0x080fe20000410000 */
[-C--:B------:R-:W-:Y:S01]  /*2ae0*/  FMUL.FTZ R15, R15, R34.reuse ;  /* 0x000000220f0f7220 */ /* 0x080fe20000410000 */
[-C--:B------:R-:W-:Y:S01]  /*2af0*/  FMUL.FTZ R38, R65, R34.reuse ;  /* 0x0000002241267220 */ /* 0x080fe20000410000 */
[----:B------:R-:W-:Y:S01]  /*2b00*/  MUFU.TANH R75, R66 ;  /* 0x00000042004b7308 */ /* 0x000fe20000002400 */
[----:B------:R-:W3:Y:S07]  /*2b10*/  LDSM.16.M88.4 R44, [R22+0x4c00] ;  /* 0x004c0000162c783b */ /* 0x000eee0000000200 */
[----:B------:R-:W-:Y:S08]  /*2b20*/  MUFU.TANH R73, R67 ;  /* 0x0000004300497308 */ /* 0x000ff00000002400 */
[----:B------:R-:W-:Y:S08]  /*2b30*/  MUFU.TANH R67, R12 ;  /* 0x0000000c00437308 */ /* 0x000ff00000002400 */
[----:B------:R-:W-:Y:S08]  /*2b40*/  MUFU.TANH R66, R13 ;  /* 0x0000000d00427308 */ /* 0x000ff00000002400 */
[----:B------:R-:W-:Y:S08]  /*2b50*/  MUFU.TANH R85, R14 ;  /* 0x0000000e00557308 */ /* 0x000ff00000002400 */
[----:B------:R1:W-:Y:S02]  /*2b60*/  MUFU.TANH R65, R15 ;  /* 0x0000000f00417308 */ /* 0x0003e40000002400 */
[C---:B-1----:R-:W-:Y:S08]  /*2b70*/  HMMA.16816.F32.BF16 R12, R8.reuse, R16, RZ ;  /* 0x00000010080c723c */ /* 0x042ff000000418ff */
[----:B------:R-:W-:Y:S01]  /*2b80*/  HMMA.16816.F32.BF16 R16, R8, R18, RZ ;  /* 0x000000120810723c */ /* 0x000fe200000418ff */
[-C--:B------:R-:W-:Y:S01]  /*2b90*/  FMUL.FTZ R29, R29, R34.reuse ;  /* 0x000000221d1d7220 */ /* 0x080fe20000410000 */
[-C--:B------:R-:W-:Y:S01]  /*2ba0*/  FMUL.FTZ R30, R30, R34.reuse ;  /* 0x000000221e1e7220 */ /* 0x080fe20000410000 */
[-C--:B------:R-:W-:Y:S01]  /*2bb0*/  FMUL.FTZ R31, R31, R34.reuse ;  /* 0x000000221f1f7220 */ /* 0x080fe20000410000 */
[-C--:B------:R-:W-:Y:S01]  /*2bc0*/  FMUL.FTZ R20, R28, R34.reuse ;  /* 0x000000221c147220 */ /* 0x080fe20000410000 */
[----:B------:R-:W-:Y:S07]  /*2bd0*/  MUFU.TANH R92, R29 ;  /* 0x0000001d005c7308 */ /* 0x000fee0000002400 */
[C---:B--2---:R-:W-:Y:S01]  /*2be0*/  HMMA.16816.F32.BF16 R12, R4.reuse, R40, R12 ;  /* 0x00000028040c723c */ /* 0x044fe2000004180c */
[----:B------:R-:W-:Y:S08]  /*2bf0*/  MUFU.TANH R93, R30 ;  /* 0x0000001e005d7308 */ /* 0x000ff00000002400 */
[----:B------:R1:W-:Y:S01]  /*2c00*/  MUFU.TANH R54, R31 ;  /* 0x0000001f00367308 */ /* 0x0003e20000002400 */
[----:B------:R-:W-:Y:S08]  /*2c10*/  HMMA.16816.F32.BF16 R16, R4, R42, R16 ;  /* 0x0000002a0410723c */ /* 0x000ff00000041810 */
[----:B------:R-:W-:Y:S01]  /*2c20*/  HMMA.16816.F32.BF16 R40, R8, R58, RZ ;  /* 0x0000003a0828723c */ /* 0x000fe200000418ff */
[----:B-1----:R-:W1:Y:S01]  /*2c30*/  LDSM.16.M88.4 R28, [R22+0x2000] ;  /* 0x00200000161c783b */ /* 0x002e620000000200 */
[-C--:B------:R-:W-:Y:S01]  /*2c40*/  FMUL.FTZ R12, R12, R34.reuse ;  /* 0x000000220c0c7220 */ /* 0x080fe20000410000 */
[-C--:B------:R-:W-:Y:S01]  /*2c50*/  FMUL.FTZ R13, R13, R34.reuse ;  /* 0x000000220d0d7220 */ /* 0x080fe20000410000 */
[-C--:B------:R-:W-:Y:S01]  /*2c60*/  FMUL.FTZ R14, R14, R34.reuse ;  /* 0x000000220e0e7220 */ /* 0x080fe20000410000 */
[-C--:B------:R-:W-:Y:S01]  /*2c70*/  FMUL.FTZ R15, R15, R34.reuse ;  /* 0x000000220f0f7220 */ /* 0x080fe20000410000 */
[----:B------:R-:W-:Y:S01]  /*2c80*/  MUFU.TANH R87, R12 ;  /* 0x0000000c00577308 */ /* 0x000fe20000002400 */
[-C--:B------:R-:W-:Y:S01]  /*2c90*/  FMUL.FTZ R24, R24, R34.reuse ;  /* 0x0000002218187220 */ /* 0x080fe20000410000 */
[-C--:B------:R-:W-:Y:S01]  /*2ca0*/  FMUL.FTZ R25, R25, R34.reuse ;  /* 0x0000002219197220 */ /* 0x080fe20000410000 */
[----:B------:R-:W-:-:S05]  /*2cb0*/  FMUL.FTZ R26, R26, R34 ;  /* 0x000000221a1a7220 */ /* 0x000fca0000410000 */
[----:B------:R-:W-:Y:S06]  /*2cc0*/  MUFU.TANH R81, R13 ;  /* 0x0000000d00517308 */ /* 0x000fec0000002400 */
[----:B---3--:R-:W-:Y:S01]  /*2cd0*/  HMMA.16816.F32.BF16 R40, R4, R46, R40 ;  /* 0x0000002e0428723c */ /* 0x008fe20000041828 */
[-C--:B------:R-:W-:Y:S01]  /*2ce0*/  FMUL.FTZ R27, R27, R34.reuse ;  /* 0x000000221b1b7220 */ /* 0x080fe20000410000 */
[----:B------:R-:W-:Y:S01]  /*2cf0*/  FMUL.FTZ R16, R16, R34 ;  /* 0x0000002210107220 */ /* 0x000fe20000410000 */
[----:B------:R-:W-:Y:S08]  /*2d00*/  MUFU.TANH R84, R14 ;  /* 0x0000000e00547308 */ /* 0x000ff00000002400 */
[----:B------:R2:W-:Y:S08]  /*2d10*/  MUFU.TANH R82, R15 ;  /* 0x0000000f00527308 */ /* 0x0005f00000002400 */
[----:B------:R3:W-:Y:S01]  /*2d20*/  MUFU.TANH R91, R16 ;  /* 0x00000010005b7308 */ /* 0x0007e20000002400 */
[----:B--2---:R-:W-:Y:S07]  /*2d30*/  HMMA.16816.F32.BF16 R12, R8, R60, RZ ;  /* 0x0000003c080c723c */ /* 0x004fee00000418ff */
[----:B------:R-:W-:Y:S01]  /*2d40*/  MUFU.TANH R78, R24 ;  /* 0x00000018004e7308 */ /* 0x000fe20000002400 */
[----:B---3--:R-:W-:-:S07]  /*2d50*/  LOP3.LUT R16, R151, 0x1f0, RZ, 0xc0, !PT ;  /* 0x000001f097107812 */ /* 0x008fce00078ec0ff */
[----:B------:R-:W-:Y:S01]  /*2d60*/  MUFU.TANH R79, R25 ;  /* 0x00000019004f7308 */ /* 0x000fe20000002400 */
[----:B------:R-:W-:-:S07]  /*2d70*/  LOP3.LUT R16, R16, 0x7, R50, 0xf8, !PT ;  /* 0x0000000710107812 */ /* 0x000fce00078ef832 */
[----:B------:R-:W-:Y:S08]  /*2d80*/  MUFU.TANH R83, R26 ;  /* 0x0000001a00537308 */ /* 0x000ff00000002400 */
[----:B------:R2:W-:Y:S01]  /*2d90*/  MUFU.TANH R80, R27 ;  /* 0x0000001b00507308 */ /* 0x0005e20000002400 */
[----:B------:R-:W-:Y:S01]  /*2da0*/  IMAD R16, R189, 0x40, R16 ;  /* 0x00000040bd107824 */ /* 0x000fe200078e0210 */
[----:B-1----:R-:W-:Y:S01]  /*2db0*/  HMMA.16816.F32.BF16 R12, R4, R28, R12 ;  /* 0x0000001c040c723c */ /* 0x002fe2000004180c */
[----:B------:R-:W-:-:S02]  /*2dc0*/  IMAD.SHL.U32 R50, R52, 0x2, RZ ;  /* 0x0000000234327824 */ /* 0x000fc400078e00ff */
[-C--:B------:R-:W-:Y:S01]  /*2dd0*/  FMUL.FTZ R29, R41, R34.reuse ;  /* 0x00000022291d7220 */ /* 0x080fe20000410000 */
[C---:B------:R-:W-:Y:S01]  /*2de0*/  IMAD.IADD R49, R16.reuse, 0x1, R48 ;  /* 0x0000000110317824 */ /* 0x040fe200078e0230 */
[----:B--2---:R-:W1:Y:S01]  /*2df0*/  LDSM.16.M88.4 R24, [R23+0x2400] ;  /* 0x002400001718783b */ /* 0x004e620000000200 */
[----:B------:R-:W-:Y:S02]  /*2e00*/  IMAD.IADD R16, R16, 0x1, R39 ;  /* 0x0000000110107824 */ /* 0x000fe400078e0227 */
[-C--:B------:R-:W-:Y:S01]  /*2e10*/  FMUL.FTZ R17, R17, R34.reuse ;  /* 0x0000002211117220 */ /* 0x080fe20000410000 */
[-C--:B------:R-:W-:Y:S01]  /*2e20*/  FMUL.FTZ R18, R18, R34.reuse ;  /* 0x0000002212127220 */ /* 0x080fe20000410000 */
[-C--:B------:R-:W-:Y:S01]  /*2e30*/  FMUL.FTZ R19, R19, R34.reuse ;  /* 0x0000002213137220 */ /* 0x080fe20000410000 */
[----:B------:R-:W-:Y:S01]  /*2e40*/  HMMA.16816.F32.BF16 R60, R8, R62, RZ ;  /* 0x0000003e083c723c */ /* 0x000fe200000418ff */
[----:B------:R-:W-:Y:S01]  /*2e50*/  IMAD.SHL.U32 R74, R76, 0x100, RZ ;  /* 0x000001004c4a7824 */ /* 0x000fe200078e00ff */
[----:B------:R-:W-:Y:S01]  /*2e60*/  LOP3.LUT R50, R50, 0x6, RZ, 0xc0, !PT ;  /* 0x0000000632327812 */ /* 0x000fe200078ec0ff */
[----:B------:R-:W-:Y:S01]  /*2e70*/  FMUL.FTZ R28, R43, R34 ;  /* 0x000000222b1c7220 */ /* 0x000fe20000410000 */
[----:B------:R-:W2:Y:S01]  /*2e80*/  MUFU.TANH R29, R29 ;  /* 0x0000001d001d7308 */ /* 0x000ea20000002400 */
[----:B------:R-:W-:-:S02]  /*2e90*/  VIADDMNMX R178, R16, 0x1, R176, PT ;  /* 0x0000000110b27846 */ /* 0x000fc400038001b0 */
[----:B------:R-:W-:Y:S02]  /*2ea0*/  VIADDMNMX R176, R16, 0x9, R176, PT ;  /* 0x0000000910b07846 */ /* 0x000fe400038001b0 */
[----:B------:R-:W-:-:S03]  /*2eb0*/  LOP3.LUT R77, R74, R50, RZ, 0xfc, !PT ;  /* 0x000000324a4d7212 */ /* 0x000fc600078efcff */
[----:B------:R-:W-:Y:S02]  /*2ec0*/  MUFU.TANH R55, R17 ;  /* 0x0000001100377308 */ /* 0x000fe40000002400 */
[----:B------:R-:W-:-:S06]  /*2ed0*/  VIADD R41, R77, 0xf9 ;  /* 0x000000f94d297836 */ /* 0x000fcc0000000000 */
[----:B------:R-:W-:Y:S08]  /*2ee0*/  MUFU.TANH R88, R18 ;  /* 0x0000001200587308 */ /* 0x000ff00000002400 */
[----:B------:R3:W-:Y:S01]  /*2ef0*/  MUFU.TANH R89, R19 ;  /* 0x0000001300597308 */ /* 0x0007e20000002400 */
[----:B------:R-:W-:-:S07]  /*2f00*/  VIADD R39, R49, 0x8 ;  /* 0x0000000831277836 */ /* 0x000fce0000000000 */
[----:B------:R-:W4:Y:S01]  /*2f10*/  MUFU.TANH R28, R28 ;  /* 0x0000001c001c7308 */ /* 0x000f220000002400 */
[----:B---3--:R-:W3:Y:S07]  /*2f20*/  LDSM.16.M88.4 R16, [R22+0x2400] ;  /* 0x002400001610783b */ /* 0x008eee0000000200 */
[----:B------:R-:W1:Y:S01]  /*2f30*/  MUFU.TANH R38, R38 ;  /* 0x0000002600267308 */ /* 0x000e620000002400 */
[----:B------:R-:W-:Y:S01]  /*2f40*/  ISETP.GT.AND P4, PT, R49, R41, PT ;  /* 0x000000293100720c */ /* 0x000fe20003f84270 */
[----:B------:R-:W-:Y:S01]  /*2f50*/  FMUL.FTZ R96, R12, R34 ;  /* 0x000000220c607220 */ /* 0x000fe20000410000 */
[----:B------:R-:W-:Y:S01]  /*2f60*/  ISETP.GE.AND P2, PT, R41, R178, PT ;  /* 0x000000b22900720c */ /* 0x000fe20003f46270 */
[----:B------:R-:W-:Y:S01]  /*2f70*/  VIADD R12, R77, 0x1 ;  /* 0x000000014d0c7836 */ /* 0x000fe20000000000 */
[----:B------:R-:W-:Y:S01]  /*2f80*/  ISETP.GT.AND P1, PT, R39, R77, PT ;  /* 0x0000004d2700720c */ /* 0x000fe20003f24270 */
[----:B------:R-:W-:Y:S01]  /*2f90*/  HMMA.16816.F32.BF16 R60, R4, R30, R60 ;  /* 0x0000001e043c723c */ /* 0x000fe2000004183c */
[----:B--2---:R-:W-:Y:S01]  /*2fa0*/  FSEL R29, R29, -INF , !P4 ;  /* 0xff8000001d1d7808 */ /* 0x004fe20006000000 */
[-C--:B------:R-:W-:Y:S01]  /*2fb0*/  FMUL.FTZ R13, R13, R34.reuse ;  /* 0x000000220d0d7220 */ /* 0x080fe20000410000 */
[----:B------:R-:W-:Y:S01]  /*2fc0*/  ISETP.GT.AND P5, PT, R39, R41, PT ;  /* 0x000000292700720c */ /* 0x000fe20003fa4270 */
[----:B------:R-:W-:Y:S01]  /*2fd0*/  VIADD R30, R77, 0x8 ;  /* 0x000000084d1e7836 */ /* 0x000fe20000000000 */
[----:B------:R-:W-:Y:S01]  /*2fe0*/  FSEL R75, R75, -INF , !P1 ;  /* 0xff8000004b4b7808 */ /* 0x000fe20004800000 */
[----:B------:R1:W-:Y:S01]  /*2ff0*/  MUFU.TANH R98, R13 ;  /* 0x0000000d00627308 */ /* 0x0003e20000002400 */
[----:B------:R-:W-:Y:S01]  /*3000*/  FSEL R48, R29, -INF , !P2 ;  /* 0xff8000001d307808 */ /* 0x000fe20005000000 */
[----:B------:R-:W-:Y:S01]  /*3010*/  FMUL.FTZ R104, R14, R34 ;  /* 0x000000220e687220 */ /* 0x000fe20000410000 */
[----:B------:R-:W-:Y:S01]  /*3020*/  ISETP.GT.AND P3, PT, R49, R12, PT ;  /* 0x0000000c3100720c */ /* 0x000fe20003f64270 */
[----:B------:R-:W-:Y:S01]  /*3030*/  FMUL.FTZ R94, R15, R34 ;  /* 0x000000220f5e7220 */ /* 0x000fe20000410000 */
[----:B------:R-:W-:-:S02]  /*3040*/  ISETP.GT.AND P1, PT, R39, R12, PT ;  /* 0x0000000c2700720c */ /* 0x000fc40003f24270 */
[C---:B------:R-:W-:Y:S02]  /*3050*/  ISETP.GE.AND P4, PT, R12.reuse, R178, PT ;  /* 0x000000b20c00720c */ /* 0x040fe40003f86270 */
[----:B------:R-:W-:Y:S02]  /*3060*/  ISETP.GE.AND P2, PT, R12, R176, PT ;  /* 0x000000b00c00720c */ /* 0x000fe40003f46270 */
[----:B----4-:R-:W-:Y:S02]  /*3070*/  FSEL R28, R28, -INF , !P5 ;  /* 0xff8000001c1c7808 */ /* 0x010fe40006800000 */
[----:B------:R-:W-:Y:S01]  /*3080*/  ISETP.GT.AND P5, PT, R49, R30, PT ;  /* 0x0000001e3100720c */ /* 0x000fe20003fa4270 */
[----:B-1----:R-:W-:Y:S01]  /*3090*/  HMMA.16816.F32.BF16 R12, R8, R24, RZ ;  /* 0x00000018080c723c */ /* 0x002fe200000418ff */
[----:B------:R-:W-:Y:S01]  /*30a0*/  FSEL R130, R38, -INF , !P3 ;  /* 0xff80000026827808 */ /* 0x000fe20005800000 */
[----:B------:R-:W-:Y:S01]  /*30b0*/  VIADD R29, R77, 0x9 ;  /* 0x000000094d1d7836 */ /* 0x000fe20000000000 */
[----:B------:R-:W-:-:S02]  /*30c0*/  ISETP.GE.AND P0, PT, R41, R176, PT ;  /* 0x000000b02900720c */ /* 0x000fc40003f06270 */
[----:B------:R-:W-:Y:S02]  /*30d0*/  ISETP.GE.AND P3, PT, R30, R178, PT ;  /* 0x000000b21e00720c */ /* 0x000fe40003f66270 */
[----:B------:R-:W-:Y:S02]  /*30e0*/  FSEL R73, R73, -INF , !P1 ;  /* 0xff80000049497808 */ /* 0x000fe40004800000 */
[----:B------:R-:W-:Y:S02]  /*30f0*/  FSEL R58, R90, -INF , !P5 ;  /* 0xff8000005a3a7808 */ /* 0x000fe40006800000 */
[----:B------:R-:W-:Y:S02]  /*3100*/  FSEL R38, R28, -INF , !P0 ;  /* 0xff8000001c267808 */ /* 0x000fe40004000000 */
[----:B------:R-:W-:Y:S02]  /*3110*/  FSEL R130, R130, -INF , !P4 ;  /* 0xff80000082827808 */ /* 0x000fe40006000000 */
[----:B------:R-:W-:-:S02]  /*3120*/  FSEL R73, R73, -INF , !P2 ;  /* 0xff80000049497808 */ /* 0x000fc40005000000 */
[----:B------:R-:W-:Y:S02]  /*3130*/  FSEL R58, R58, -INF , !P3 ;  /* 0xff8000003a3a7808 */ /* 0x000fe40005800000 */
[----:B------:R-:W-:Y:S02]  /*3140*/  ISETP.GT.AND P0, PT, R39, R30, PT ;  /* 0x0000001e2700720c */ /* 0x000fe40003f04270 */
[----:B------:R-:W-:Y:S02]  /*3150*/  ISETP.GE.AND P4, PT, R30, R176, PT ;  /* 0x000000b01e00720c */ /* 0x000fe40003f86270 */
[-C--:B------:R-:W-:Y:S02]  /*3160*/  ISETP.GT.AND P1, PT, R49, R29.reuse, PT ;  /* 0x0000001d3100720c */ /* 0x080fe40003f24270 */
[----:B------:R-:W-:Y:S02]  /*3170*/  ISETP.GT.AND P2, PT, R39, R29, PT ;  /* 0x0000001d2700720c */ /* 0x000fe40003f44270 */
[----:B------:R-:W-:-:S02]  /*3180*/  ISETP.GE.AND P5, PT, R29, R178, PT ;  /* 0x000000b21d00720c */ /* 0x000fc40003fa6270 */
[----:B------:R-:W-:Y:S02]  /*3190*/  ISETP.GE.AND P3, PT, R29, R176, PT ;  /* 0x000000b01d00720c */ /* 0x000fe40003f66270 */
[----:B------:R-:W1:Y:S01]  /*31a0*/  LDSM.16.M88.4 R28, [R23+0x2800] ;  /* 0x00280000171c783b */ /* 0x000e620000000200 */
[----:B---3--:R-:W-:Y:S01]  /*31b0*/  HMMA.16816.F32.BF16 R12, R4, R16, R12 ;  /* 0x00000010040c723c */ /* 0x008fe2000004180c */
[----:B------:R-:W-:Y:S01]  /*31c0*/  FSEL R71, R71, -INF , !P1 ;  /* 0xff80000047477808 */ /* 0x000fe20004800000 */
[-C--:B------:R-:W-:Y:S01]  /*31d0*/  FMUL.FTZ R60, R60, R34.reuse ;  /* 0x000000223c3c7220 */ /* 0x080fe20000410000 */
[----:B------:R-:W-:Y:S01]  /*31e0*/  FSEL R95, R95, -INF , !P2 ;  /* 0xff8000005f5f7808 */ /* 0x000fe20005000000 */
[-C--:B------:R-:W-:Y:S01]  /*31f0*/  FMUL.FTZ R61, R61, R34.reuse ;  /* 0x000000223d3d7220 */ /* 0x080fe20000410000 */
[-C--:B------:R-:W-:Y:S01]  /*3200*/  FMUL.FTZ R62, R62, R34.reuse ;  /* 0x000000223e3e7220 */ /* 0x080fe20000410000 */
[----:B------:R-:W-:Y:S01]  /*3210*/  FMUL.FTZ R63, R63, R34 ;  /* 0x000000223f3f7220 */ /* 0x000fe20000410000 */
[----:B------:R-:W-:Y:S01]  /*3220*/  FSEL R125, R71, -INF , !P5 ;  /* 0xff800000477d7808 */ /* 0x000fe20006800000 */
[----:B------:R-:W-:Y:S01]  /*3230*/  HMMA.16816.F32.BF16 R24, R8, R26, RZ ;  /* 0x0000001a0818723c */ /* 0x000fe200000418ff */
[----:B------:R-:W-:Y:S01]  /*3240*/  FSEL R71, R95, -INF , !P3 ;  /* 0xff8000005f477808 */ /* 0x000fe20005800000 */
[----:B------:R-:W-:Y:S01]  /*3250*/  MUFU.TANH R90, R60 ;  /* 0x0000003c005a7308 */ /* 0x000fe20000002400 */
[----:B------:R-:W-:Y:S01]  /*3260*/  VIADD R17, R77, 0x10 ;  /* 0x000000104d117836 */ /* 0x000fe20000000000 */
[----:B------:R-:W-:-:S06]  /*3270*/  FSEL R72, R72, -INF , !P0 ;  /* 0xff80000048487808 */ /* 0x000fcc0004000000 */
[----:B------:R-:W-:Y:S01]  /*3280*/  MUFU.TANH R97, R61 ;  /* 0x0000003d00617308 */ /* 0x000fe20000002400 */
[----:B------:R-:W-:-:S07]  /*3290*/  VIADD R16, R77, 0x11 ;  /* 0x000000114d107836 */ /* 0x000fce0000000000 */
[----:B------:R-:W-:Y:S01]  /*32a0*/  MUFU.TANH R103, R62 ;  /* 0x0000003e00677308 */ /* 0x000fe20000002400 */
[----:B------:R-:W-:-:S07]  /*32b0*/  FSEL R72, R72, -INF , !P4 ;  /* 0xff80000048487808 */ /* 0x000fce0006000000 */
[----:B------:R2:W-:Y:S01]  /*32c0*/  MUFU.TANH R95, R63 ;  /* 0x0000003f005f7308 */ /* 0x0005e20000002400 */
[-C--:B------:R-:W-:Y:S01]  /*32d0*/  ISETP.GT.AND P4, PT, R39, R17.reuse, PT ;  /* 0x000000112700720c */ /* 0x080fe20003f84270 */
[----:B------:R-:W-:Y:S01]  /*32e0*/  FMUL.FTZ R102, R12, R34 ;  /* 0x000000220c667220 */ /* 0x000fe20000410000 */
[----:B------:R-:W-:Y:S01]  /*32f0*/  ISETP.GT.AND P0, PT, R49, R17, PT ;  /* 0x000000113100720c */ /* 0x000fe20003f04270 */
[----:B------:R-:W-:Y:S01]  /*3300*/  VIADD R12, R77, 0x18 ;  /* 0x000000184d0c7836 */ /* 0x000fe20000000000 */
[C---:B------:R-:W-:Y:S02]  /*3310*/  ISETP.GE.AND P1, PT, R17.reuse, R178, PT ;  /* 0x000000b21100720c */ /* 0x040fe40003f26270 */
[----:B------:R-:W-:Y:S01]  /*3320*/  ISETP.GE.AND P2, PT, R17, R176, PT ;  /* 0x000000b01100720c */ /* 0x000fe20003f46270 */
[----:B--2---:R-:W2:Y:S01]  /*3330*/  LDSM.16.M88.4 R60, [R22+0x2800] ;  /* 0x00280000163c783b */ /* 0x004ea20000000200 */
[-C--:B------:R-:W-:Y:S01]  /*3340*/  ISETP.GT.AND P5, PT, R49, R16.reuse, PT ;  /* 0x000000103100720c */ /* 0x080fe20003fa4270 */
[----:B------:R-:W-:Y:S01]  /*3350*/  VIADD R17, R77, 0x19 ;  /* 0x000000194d117836 */ /* 0x000fe20000000000 */
[----:B------:R-:W-:-:S02]  /*3360*/  ISETP.GT.AND P3, PT, R39, R16, PT ;  /* 0x000000102700720c */ /* 0x000fc40003f64270 */
[----:B------:R-:W-:Y:S02]  /*3370*/  FSEL R68, R68, -INF , !P4 ;  /* 0xff80000044447808 */ /* 0x000fe40006000000 */
[----:B------:R-:W-:Y:S01]  /*3380*/  FSEL R99, R99, -INF , !P0 ;  /* 0xff80000063637808 */ /* 0x000fe20004000000 */
[----:B------:R-:W-:Y:S01]  /*3390*/  FMUL.FTZ R13, R13, R34 ;  /* 0x000000220d0d7220 */ /* 0x000fe20000410000 */
[----:B------:R-:W-:Y:S02]  /*33a0*/  ISETP.GE.AND P0, PT, R16, R178, PT ;  /* 0x000000b21000720c */ /* 0x000fe40003f06270 */
[----:B------:R-:W-:Y:S01]  /*33b0*/  FSEL R47, R53, -INF , !P5 ;  /* 0xff800000352f7808 */ /* 0x000fe20006800000 */
[----:B------:R-:W-:Y:S01]  /*33c0*/  HMMA.16816.F32.BF16 R24, R4, R18, R24 ;  /* 0x000000120418723c */ /* 0x000fe20000041818 */
[----:B------:R-:W-:Y:S02]  /*33d0*/  ISETP.GT.AND P4, PT, R49, R12, PT ;  /* 0x0000000c3100720c */ /* 0x000fe40003f84270 */
[----:B------:R-:W-:-:S02]  /*33e0*/  FSEL R68, R68, -INF , !P2 ;  /* 0xff80000044447808 */ /* 0x000fc40005000000 */
[----:B------:R-:W-:Y:S02]  /*33f0*/  FSEL R51, R51, -INF , !P3 ;  /* 0xff80000033337808 */ /* 0x000fe40005800000 */
[----:B------:R-:W-:Y:S02]  /*3400*/  ISETP.GT.AND P2, PT, R39, R12, PT ;  /* 0x0000000c2700720c */ /* 0x000fe40003f44270 */
[----:B------:R-:W-:Y:S01]  /*3410*/  ISETP.GT.AND P3, PT, R49, R17, PT ;  /* 0x000000113100720c */ /* 0x000fe20003f64270 */
[----:B------:R1:W-:Y:S01]  /*3420*/  MUFU.TANH R53, R13 ;  /* 0x0000000d00357308 */ /* 0x0003e20000002400 */
[----:B------:R-:W-:Y:S01]  /*3430*/  FSEL R124, R99, -INF , !P1 ;  /* 0xff800000637c7808 */ /* 0x000fe20004800000 */
[-C--:B------:R-:W-:Y:S01]  /*3440*/  FMUL.FTZ R100, R14, R34.reuse ;  /* 0x000000220e647220 */ /* 0x080fe20000410000 */
[----:B------:R-:W-:Y:S01]  /*3450*/  FSEL R47, R47, -INF , !P0 ;  /* 0xff8000002f2f7808 */ /* 0x000fe20004000000 */
[----:B------:R-:W-:Y:S01]  /*3460*/  FMUL.FTZ R99, R15, R34 ;  /* 0x000000220f637220 */ /* 0x000fe20000410000 */
[----:B------:R-:W-:Y:S01]  /*3470*/  ISETP.GE.AND P1, PT, R16, R176, PT ;  /* 0x000000b01000720c */ /* 0x000fe20003f26270 */
[----:B------:R-:W-:Y:S01]  /*3480*/  VIADD R16, R77, 0x20 ;  /* 0x000000204d107836 */ /* 0x000fe20000000000 */
[----:B------:R-:W-:-:S02]  /*3490*/  ISETP.GE.AND P5, PT, R12, R178, PT ;  /* 0x000000b20c00720c */ /* 0x000fc40003fa6270 */
[----:B------:R-:W-:Y:S02]  /*34a0*/  ISETP.GE.AND P0, PT, R12, R176, PT ;  /* 0x000000b00c00720c */ /* 0x000fe40003f06270 */
[----:B------:R-:W-:Y:S02]  /*34b0*/  FSEL R46, R67, -INF , !P4 ;  /* 0xff800000432e7808 */ /* 0x000fe40006000000 */
[----:B------:R-:W-:Y:S02]  /*34c0*/  ISETP.GE.AND P4, PT, R17, R178, PT ;  /* 0x000000b21100720c */ /* 0x000fe40003f86270 */
[----:B------:R-:W-:Y:S01]  /*34d0*/  FSEL R85, R85, -INF , !P2 ;  /* 0xff80000055557808 */ /* 0x000fe20005000000 */
[----:B-1----:R-:W-:Y:S01]  /*34e0*/  HMMA.16816.F32.BF16 R12, R8, R28, RZ ;  /* 0x0000001c080c723c */ /* 0x002fe200000418ff */
[----:B------:R-:W-:Y:S02]  /*34f0*/  FSEL R59, R66, -INF , !P3 ;  /* 0xff800000423b7808 */ /* 0x000fe40005800000 */
[----:B------:R-:W-:-:S02]  /*3500*/  FSEL R67, R51, -INF , !P1 ;  /* 0xff80000033437808 */ /* 0x000fc40004800000 */
[----:B------:R-:W-:Y:S02]  /*3510*/  FSEL R46, R46, -INF , !P5 ;  /* 0xff8000002e2e7808 */ /* 0x000fe40006800000 */
[----:B------:R-:W-:Y:S02]  /*3520*/  FSEL R66, R85, -INF , !P0 ;  /* 0xff80000055427808 */ /* 0x000fe40004000000 */
[----:B------:R-:W-:Y:S02]  /*3530*/  FSEL R59, R59, -INF , !P4 ;  /* 0xff8000003b3b7808 */ /* 0x000fe40006000000 */
[----:B------:R-:W-:Y:S02]  /*3540*/  ISETP.GT.AND P1, PT, R39, R17, PT ;  /* 0x000000112700720c */ /* 0x000fe40003f24270 */
[----:B------:R-:W-:Y:S02]  /*3550*/  ISETP.GE.AND P5, PT, R17, R176, PT ;  /* 0x000000b01100720c */ /* 0x000fe40003fa6270 */
[----:B------:R-:W-:-:S02]  /*3560*/  ISETP.GT.AND P2, PT, R49, R16, PT ;  /* 0x000000103100720c */ /* 0x000fc40003f44270 */
[----:B------:R-:W-:Y:S02]  /*3570*/  ISETP.GT.AND P0, PT, R39, R16, PT ;  /* 0x000000102700720c */ /* 0x000fe40003f04270 */
[C---:B------:R-:W-:Y:S02]  /*3580*/  ISETP.GE.AND P3, PT, R16.reuse, R178, PT ;  /* 0x000000b21000720c */ /* 0x040fe40003f66270 */
[----:B------:R-:W-:Y:S01]  /*3590*/  ISETP.GE.AND P4, PT, R16, R176, PT ;  /* 0x000000b01000720c */ /* 0x000fe20003f86270 */
[----:B------:R-:W1:Y:S01]  /*35a0*/  MUFU.TANH R20, R20 ;  /* 0x0000001400147308 */ /* 0x000e620000002400 */
[----:B------:R-:W3:Y:S01]  /*35b0*/  LDSM.16.M88.4 R16, [R23+0x2c00] ;  /* 0x002c00001710783b */ /* 0x000ee20000000200 */
[-C--:B------:R-:W-:Y:S01]  /*35c0*/  FMUL.FTZ R24, R24, R34.reuse ;  /* 0x0000002218187220 */ /* 0x080fe20000410000 */
[----:B--2---:R-:W-:Y:S01]  /*35d0*/  HMMA.16816.F32.BF16 R12, R4, R60, R12 ;  /* 0x0000003c040c723c */ /* 0x004fe2000004180c */
[-C--:B------:R-:W-:Y:S01]  /*35e0*/  FMUL.FTZ R25, R25, R34.reuse ;  /* 0x0000002219197220 */ /* 0x080fe20000410000 */
[----:B------:R-:W-:Y:S01]  /*35f0*/  FSEL R65, R65, -INF , !P1 ;  /* 0xff80000041417808 */ /* 0x000fe20004800000 */
[-C--:B------:R-:W-:Y:S01]  /*3600*/  FMUL.FTZ R26, R26, R34.reuse ;  /* 0x000000221a1a7220 */ /* 0x080fe20000410000 */
[----:B------:R-:W-:Y:S01]  /*3610*/  FMUL.FTZ R27, R27, R34 ;  /* 0x000000221b1b7220 */ /* 0x000fe20000410000 */
[----:B------:R2:W-:Y:S01]  /*3620*/  MUFU.TANH R106, R24 ;  /* 0x00000018006a7308 */ /* 0x0005e20000002400 */
[----:B------:R-:W-:-:S02]  /*3630*/  FSEL R65, R65, -INF , !P5 ;  /* 0xff80000041417808 */ /* 0x000fc40006800000 */
[----:B------:R-:W-:-:S05]  /*3640*/  FSEL R93, R93, -INF , !P0 ;  /* 0xff8000005d5d7808 */ /* 0x000fca0004000000 */
[----:B------:R-:W-:Y:S01]  /*3650*/  MUFU.TANH R51, R25 ;  /* 0x0000001900337308 */ /* 0x000fe20000002400 */
[----:B-1----:R-:W-:Y:S01]  /*3660*/  FSEL R20, R20, -INF , !P2 ;  /* 0xff80000014147808 */ /* 0x002fe20005000000 */
[----:B--2---:R-:W-:-:S06]  /*3670*/  VIADD R24, R77, 0x21 ;  /* 0x000000214d187836 */ /* 0x004fcc0000000000 */
[----:B------:R-:W-:Y:S01]  /*3680*/  MUFU.TANH R85, R26 ;  /* 0x0000001a00557308 */ /* 0x000fe20000002400 */
[-C--:B------:R-:W-:Y:S02]  /*3690*/  ISETP.GT.AND P1, PT, R49, R24.reuse, PT ;  /* 0x000000183100720c */ /* 0x080fe40003f24270 */
[----:B------:R-:W-:Y:S02]  /*36a0*/  ISETP.GT.AND P5, PT, R39, R24, PT ;  /* 0x000000182700720c */ /* 0x000fe40003fa4270 */
[----:B------:R-:W-:-:S03]  /*36b0*/  ISETP.GE.AND P2, PT, R24, R178, PT ;  /* 0x000000b21800720c */ /* 0x000fc60003f46270 */
[----:B------:R1:W-:Y:S01]  /*36c0*/  MUFU.TANH R109, R27 ;  /* 0x0000001b006d7308 */ /* 0x0003e20000002400 */
[----:B------:R-:W-:Y:S01]  /*36d0*/  ISETP.GE.AND P0, PT, R24, R176, PT ;  /* 0x000000b01800720c */ /* 0x000fe20003f06270 */
[----:B------:R-:W-:Y:S01]  /*36e0*/  VIADD R60, R77, 0x28 ;  /* 0x000000284d3c7836 */ /* 0x000fe20000000000 */
[----:B------:R-:W-:Y:S01]  /*36f0*/  HMMA.16816.F32.BF16 R28, R8, R30, RZ ;  /* 0x0000001e081c723c */ /* 0x000fe200000418ff */
[----:B------:R-:W-:Y:S02]  /*3700*/  FSEL R43, R20, -INF , !P3 ;  /* 0xff800000142b7808 */ /* 0x000fe40005800000 */
[----:B------:R-:W-:Y:S02]  /*3710*/  FSEL R54, R54, -INF , !P5 ;  /* 0xff80000036367808 */ /* 0x000fe40006800000 */
[----:B------:R-:W-:Y:S01]  /*3720*/  ISETP.GT.AND P3, PT, R49, R60, PT ;  /* 0x0000003c3100720c */ /* 0x000fe20003f64270 */
[----:B-1----:R-:W1:Y:S01]  /*3730*/  LDSM.16.M88.4 R24, [R22+0x2c00] ;  /* 0x002c00001618783b */ /* 0x002e620000000200 */
[----:B------:R-:W-:Y:S01]  /*3740*/  FSEL R41, R92, -INF , !P1 ;  /* 0xff8000005c297808 */ /* 0x000fe20004800000 */
[-C--:B------:R-:W-:Y:S01]  /*3750*/  FMUL.FTZ R110, R12, R34.reuse ;  /* 0x000000220c6e7220 */ /* 0x080fe20000410000 */
[----:B------:R-:W-:Y:S01]  /*3760*/  FSEL R122, R78, -INF , !P3 ;  /* 0xff8000004e7a7808 */ /* 0x000fe20005800000 */
[----:B------:R-:W-:Y:S01]  /*3770*/  VIADD R12, R77, 0x29 ;  /* 0x000000294d0c7836 */ /* 0x000fe20000000000 */
[----:B------:R-:W-:Y:S01]  /*3780*/  FSEL R20, R93, -INF , !P4 ;  /* 0xff8000005d147808 */ /* 0x000fe20006000000 */
[----:B------:R-:W-:Y:S01]  /*3790*/  FMUL.FTZ R13, R13, R34 ;  /* 0x000000220d0d7220 */ /* 0x000fe20000410000 */
[----:B------:R-:W-:-:S02]  /*37a0*/  ISETP.GE.AND P1, PT, R60, R178, PT ;  /* 0x000000b23c00720c */ /* 0x000fc40003f26270 */
[----:B------:R-:W-:Y:S01]  /*37b0*/  FSEL R78, R54, -INF , !P0 ;  /* 0xff800000364e7808 */ /* 0x000fe20004000000 */
[----:B------:R-:W-:Y:S01]  /*37c0*/  VIADD R54, R77, 0x30 ;  /* 0x000000304d367836 */ /* 0x000fe20000000000 */
[----:B------:R-:W-:Y:S01]  /*37d0*/  ISETP.GT.AND P4, PT, R39, R60, PT ;  /* 0x0000003c2700720c */ /* 0x000fe20003f84270 */
[----:B------:R3:W-:Y:S01]  /*37e0*/  MUFU.TANH R92, R13 ;  /* 0x0000000d005c7308 */ /* 0x0007e20000002400 */
[----:B------:R-:W-:Y:S01]  /*37f0*/  FSEL R122, R122, -INF , !P1 ;  /* 0xff8000007a7a7808 */ /* 0x000fe20004800000 */
[----:B------:R-:W-:Y:S01]  /*3800*/  FMUL.FTZ R101, R14, R34 ;  /* 0x000000220e657220 */ /* 0x000fe20000410000 */
[----:B------:R-:W-:Y:S01]  /*3810*/  ISETP.GT.AND P5, PT, R49, R12, PT ;  /* 0x0000000c3100720c */ /* 0x000fe20003fa4270 */
[----:B------:R-:W-:Y:S01]  /*3820*/  FMUL.FTZ R61, R15, R34 ;  /* 0x000000220f3d7220 */ /* 0x000fe20000410000 */
[----:B------:R-:W-:Y:S02]  /*3830*/  ISETP.GT.AND P0, PT, R39, R12, PT ;  /* 0x0000000c2700720c */ /* 0x000fe40003f04270 */
[----:B------:R-:W-:-:S02]  /*3840*/  ISETP.GE.AND P3, PT, R12, R178, PT ;  /* 0x000000b20c00720c */ /* 0x000fc40003f66270 */
[----:B------:R-:W-:Y:S02]  /*3850*/  ISETP.GE.AND P1, PT, R12, R176, PT ;  /* 0x000000b00c00720c */ /* 0x000fe40003f26270 */
[----:B------:R-:W-:Y:S02]  /*3860*/  FSEL R83, R83, -INF , !P4 ;  /* 0xff80000053537808 */ /* 0x000fe40006000000 */
[----:B------:R-:W-:Y:S02]  /*3870*/  ISETP.GT.AND P4, PT, R49, R54, PT ;  /* 0x000000363100720c */ /* 0x000fe40003f84270 */
[----:B------:R-:W-:Y:S01]  /*3880*/  FSEL R41, R41, -INF , !P2 ;  /* 0xff80000029297808 */ /* 0x000fe20005000000 */
[----:B---3--:R-:W-:Y:S01]  /*3890*/  HMMA.16816.F32.BF16 R12, R8, R16, RZ ;  /* 0x00000010080c723c */ /* 0x008fe200000418ff */
[----:B------:R-:W-:Y:S01]  /*38a0*/  ISETP.GE.AND P2, PT, R60, R176, PT ;  /* 0x000000b03c00720c */ /* 0x000fe20003f46270 */
[----:B------:R-:W-:Y:S01]  /*38b0*/  VIADD R60, R77, 0x31 ;  /* 0x000000314d3c7836 */ /* 0x000fe20000000000 */
[----:B------:R-:W-:-:S02]  /*38c0*/  FSEL R79, R79, -INF , !P5 ;  /* 0xff8000004f4f7808 */ /* 0x000fc40006800000 */
[----:B------:R-:W-:Y:S02]  /*38d0*/  ISETP.GE.AND P5, PT, R54, R178, PT ;  /* 0x000000b23600720c */ /* 0x000fe40003fa6270 */
[----:B------:R-:W-:Y:S01]  /*38e0*/  FSEL R80, R80, -INF , !P0 ;  /* 0xff80000050507808 */ /* 0x000fe20004000000 */
[----:B------:R-:W-:Y:S01]  /*38f0*/  HMMA.16816.F32.BF16 R28, R4, R62, R28 ;  /* 0x0000003e041c723c */ /* 0x000fe2000004181c */
[----:B------:R-:W-:Y:S02]  /*3900*/  FSEL R87, R87, -INF , !P4 ;  /* 0xff80000057577808 */ /* 0x000fe40006000000 */
[----:B------:R-:W-:Y:S02]  /*3910*/  FSEL R93, R79, -INF , !P3 ;  /* 0xff8000004f5d7808 */ /* 0x000fe40005800000 */
[----:B------:R-:W-:Y:S01]  /*3920*/  FSEL R80, R80, -INF , !P1 ;  /* 0xff80000050507808 */ /* 0x000fe20004800000 */
[----:B------:R2:W-:Y:S01]  /*3930*/  MUFU.TANH R79, R61 ;  /* 0x0000003d004f7308 */ /* 0x0005e20000002400 */
[----:B------:R-:W-:-:S02]  /*3940*/  FSEL R136, R87, -INF , !P5 ;  /* 0xff80000057887808 */ /* 0x000fc40006800000 */
[-C--:B------:R-:W-:Y:S02]  /*3950*/  ISETP.GT.AND P0, PT, R49, R60.reuse, PT ;  /* 0x0000003c3100720c */ /* 0x080fe40003f04270 */
[----:B------:R-:W-:Y:S02]  /*3960*/  ISETP.GT.AND P1, PT, R39, R60, PT ;  /* 0x0000003c2700720c */ /* 0x000fe40003f24270 */
[C---:B------:R-:W-:Y:S02]  /*3970*/  ISETP.GE.AND P4, PT, R60.reuse, R178, PT ;  /* 0x000000b23c00720c */ /* 0x040fe40003f86270 */
[----:B------:R-:W-:Y:S02]  /*3980*/  ISETP.GE.AND P5, PT, R60, R176, PT ;  /* 0x000000b03c00720c */ /* 0x000fe40003fa6270 */
[----:B--2---:R-:W2:Y:S01]  /*3990*/  LDSM.16.M88.4 R60, [R23+0x3000] ;  /* 0x00300000173c783b */ /* 0x004ea20000000200 */
[----:B------:R-:W-:Y:S01]  /*39a0*/  FSEL R83, R83, -INF , !P2 ;  /* 0xff80000053537808 */ /* 0x000fe20005000000 */
[----:B-1----:R-:W-:Y:S01]  /*39b0*/  HMMA.16816.F32.BF16 R12, R4, R24, R12 ;  /* 0x00000018040c723c */ /* 0x002fe2000004180c */
[----:B------:R-:W-:Y:S01]  /*39c0*/  ISETP.GT.AND P2, PT, R39, R54, PT ;  /* 0x000000362700720c */ /* 0x000fe20003f44270 */
[----:B------:R-:W-:Y:S01]  /*39d0*/  FMUL.FTZ R28, R28, R34 ;  /* 0x000000221c1c7220 */ /* 0x000fe20000410000 */
[----:B------:R-:W-:Y:S01]  /*39e0*/  ISETP.GE.AND P3, PT, R54, R176, PT ;  /* 0x000000b03600720c */ /* 0x000fe20003f66270 */
[-C--:B------:R-:W-:Y:S01]  /*39f0*/  FMUL.FTZ R29, R29, R34.reuse ;  /* 0x000000221d1d7220 */ /* 0x080fe20000410000 */
[----:B------:R-:W-:Y:S01]  /*3a00*/  FSEL R84, R84, -INF , !P2 ;  /* 0xff80000054547808 */ /* 0x000fe20005000000 */
[-C--:B------:R-:W-:Y:S01]  /*3a10*/  FMUL.FTZ R30, R30, R34.reuse ;  /* 0x000000221e1e7220 */ /* 0x080fe20000410000 */
[----:B------:R-:W-:Y:S01]  /*3a20*/  FSEL R82, R82, -INF , !P1 ;  /* 0xff80000052527808 */ /* 0x000fe20004800000 */
[----:B------:R-:W-:Y:S01]  /*3a30*/  FMUL.FTZ R31, R31, R34 ;  /* 0x000000221f1f7220 */ /* 0x000fe20000410000 */
[----:B------:R-:W-:Y:S01]  /*3a40*/  HMMA.16816.F32.BF16 R16, R8, R18, RZ ;  /* 0x000000120810723c */ /* 0x000fe200000418ff */
[----:B------:R-:W-:Y:S01]  /*3a50*/  FSEL R87, R84, -INF , !P3 ;  /* 0xff80000054577808 */ /* 0x000fe20005800000 */
[----:B------:R-:W-:Y:S01]  /*3a60*/  MUFU.TANH R54, R28 ;  /* 0x0000001c00367308 */ /* 0x000fe20000002400 */
[----:B------:R-:W-:Y:S01]  /*3a70*/  FSEL R84, R82, -INF , !P5 ;  /* 0xff80000052547808 */ /* 0x000fe20006800000 */
[----:B------:R-:W-:-:S06]  /*3a80*/  VIADD R25, R77, 0x38 ;  /* 0x000000384d197836 */ /* 0x000fcc0000000000 */
[----:B------:R-:W-:Y:S01]  /*3a90*/  MUFU.TANH R113, R29 ;  /* 0x0000001d00717308 */ /* 0x000fe20000002400 */
[----:B------:R-:W-:Y:S01]  /*3aa0*/  VIADD R24, R77, 0x39 ;  /* 0x000000394d187836 */ /* 0x000fe20000000000 */
[----:B------:R-:W-:-:S06]  /*3ab0*/  FSEL R81, R81, -INF , !P0 ;  /* 0xff80000051517808 */ /* 0x000fcc0004000000 */
[----:B------:R-:W-:Y:S01]  /*3ac0*/  MUFU.TANH R115, R30 ;  /* 0x0000001e00737308 */ /* 0x000fe20000002400 */
[----:B------:R-:W-:-:S07]  /*3ad0*/  ISETP.GT.AND P2, PT, R49, R25, PT ;  /* 0x000000193100720c */ /* 0x000fce0003f44270 */
[----:B------:R1:W-:Y:S01]  /*3ae0*/  MUFU.TANH R82, R31 ;  /* 0x0000001f00527308 */ /* 0x0003e20000002400 */
[----:B------:R-:W-:-:S07]  /*3af0*/  ISETP.GT.AND P3, PT, R39, R25, PT ;  /* 0x000000192700720c */ /* 0x000fce0003f64270 */
[----:B------:R-:W3:Y:S01]  /*3b00*/  MUFU.TANH R96, R96 ;  /* 0x0000006000607308 */ /* 0x000ee20000002400 */
[----:B-1----:R-:W1:Y:S07]  /*3b10*/  LDSM.16.M88.4 R28, [R22+0x3000] ;  /* 0x00300000161c783b */ /* 0x002e6e0000000200 */
[----:B------:R-:W4:Y:S01]  /*3b20*/  MUFU.TANH R104, R104 ;  /* 0x0000006800687308 */ /* 0x000f220000002400 */
[----:B------:R-:W-:Y:S01]  /*3b30*/  FSEL R141, R81, -INF , !P4 ;  /* 0xff800000518d7808 */ /* 0x000fe20006000000 */
[----:B------:R-:W-:Y:S01]  /*3b40*/  FMUL.FTZ R108, R12, R34 ;  /* 0x000000220c6c7220 */ /* 0x000fe20000410000 */
[----:B------:R-:W-:Y:S01]  /*3b50*/  ISETP.GE.AND P0, PT, R25, R178, PT ;  /* 0x000000b21900720c */ /* 0x000fe20003f06270 */
[----:B------:R-:W-:Y:S01]  /*3b60*/  VIADD R12, R77, 0x40 ;  /* 0x000000404d0c7836 */ /* 0x000fe20000000000 */
[----:B------:R-:W-:Y:S01]  /*3b70*/  ISETP.GE.AND P1, PT, R25, R176, PT ;  /* 0x000000b01900720c */ /* 0x000fe20003f26270 */
[----:B------:R-:W-:Y:S01]  /*3b80*/  VIADD R25, R77, 0x41 ;  /* 0x000000414d197836 */ /* 0x000fe20000000000 */
[----:B------:R-:W-:-:S02]  /*3b90*/  ISETP.GT.AND P4, PT, R49, R24, PT ;  /* 0x000000183100720c */ /* 0x000fc40003f84270 */
[----:B------:R-:W-:Y:S02]  /*3ba0*/  FSEL R91, R91, -INF , !P2 ;  /* 0xff8000005b5b7808 */ /* 0x000fe40005000000 */
[----:B------:R-:W-:Y:S02]  /*3bb0*/  ISETP.GT.AND P5, PT, R39, R24, PT ;  /* 0x000000182700720c */ /* 0x000fe40003fa4270 */
[----:B------:R-:W-:Y:S01]  /*3bc0*/  FSEL R88, R88, -INF , !P3 ;  /* 0xff80000058587808 */ /* 0x000fe20005800000 */
[----:B------:R-:W-:Y:S01]  /*3bd0*/  FMUL.FTZ R13, R13, R34 ;  /* 0x000000220d0d7220 */ /* 0x000fe20000410000 */
[C---:B------:R-:W-:Y:S02]  /*3be0*/  ISETP.GE.AND P2, PT, R24.reuse, R178, PT ;  /* 0x000000b21800720c */ /* 0x040fe40003f46270 */
[----:B------:R-:W-:Y:S02]  /*3bf0*/  FSEL R140, R91, -INF , !P0 ;  /* 0xff8000005b8c7808 */ /* 0x000fe40004000000 */
[----:B------:R-:W-:Y:S01]  /*3c00*/  FSEL R55, R55, -INF , !P4 ;  /* 0xff80000037377808 */ /* 0x000fe20006000000 */
[----:B------:R-:W-:Y:S01]  /*3c10*/  HMMA.16816.F32.BF16 R16, R4, R26, R16 ;  /* 0x0000001a0410723c */ /* 0x000fe20000041810 */
[----:B------:R-:W-:-:S02]  /*3c20*/  ISETP.GE.AND P0, PT, R24, R176, PT ;  /* 0x000000b01800720c */ /* 0x000fc40003f06270 */
[-C--:B------:R-:W-:Y:S02]  /*3c30*/  ISETP.GT.AND P3, PT, R49, R12.reuse, PT ;  /* 0x0000000c3100720c */ /* 0x080fe40003f64270 */
[----:B------:R-:W-:Y:S02]  /*3c40*/  FSEL R88, R88, -INF , !P1 ;  /* 0xff80000058587808 */ /* 0x000fe40004800000 */
[----:B------:R-:W-:Y:S02]  /*3c50*/  FSEL R89, R89, -INF , !P5 ;  /* 0xff80000059597808 */ /* 0x000fe40006800000 */
[----:B------:R-:W-:Y:S02]  /*3c60*/  ISETP.GT.AND P1, PT, R39, R12, PT ;  /* 0x0000000c2700720c */ /* 0x000fe40003f24270 */
[----:B------:R-:W-:Y:S01]  /*3c70*/  ISETP.GT.AND P5, PT, R49, R25, PT ;  /* 0x000000193100720c */ /* 0x000fe20003fa4270 */
[----:B------:R2:W-:Y:S01]  /*3c80*/  MUFU.TANH R105, R13 ;  /* 0x0000000d00697308 */ /* 0x0005e20000002400 */
[----:B------:R-:W-:Y:S01]  /*3c90*/  FSEL R107, R55, -INF , !P2 ;  /* 0xff800000376b7808 */ /* 0x000fe20005000000 */
[----:B------:R-:W-:Y:S01]  /*3ca0*/  FMUL.FTZ R112, R14, R34 ;  /* 0x000000220e707220 */ /* 0x000fe20000410000 */
[C---:B------:R-:W-:Y:S01]  /*3cb0*/  ISETP.GE.AND P4, PT, R12.reuse, R178, PT ;  /* 0x000000b20c00720c */ /* 0x040fe20003f86270 */
[----:B------:R-:W-:Y:S01]  /*3cc0*/  FMUL.FTZ R55, R15, R34 ;  /* 0x000000220f377220 */ /* 0x000fe20000410000 */
[----:B------:R-:W-:Y:S01]  /*3cd0*/  ISETP.GE.AND P2, PT, R12, R176, PT ;  /* 0x000000b00c00720c */ /* 0x000fe20003f46270 */
[----:B------:R-:W-:Y:S01]  /*3ce0*/  VIADD R24, R77, 0x48 ;  /* 0x000000484d187836 */ /* 0x000fe20000000000 */
[----:B---3--:R-:W-:-:S02]  /*3cf0*/  FSEL R96, R96, -INF , !P3 ;  /* 0xff80000060607808 */ /* 0x008fc40005800000 */
[----:B------:R-:W-:Y:S02]  /*3d00*/  FSEL R91, R89, -INF , !P0 ;  /* 0xff800000595b7808 */ /* 0x000fe40004000000 */
[----:B------:R-:W-:Y:S02]  /*3d10*/  ISETP.GE.AND P3, PT, R25, R178, PT ;  /* 0x000000b21900720c */ /* 0x000fe40003f66270 */
[----:B----4-:R-:W-:Y:S02]  /*3d20*/  FSEL R89, R104, -INF , !P1 ;  /* 0xff80000068597808 */ /* 0x010fe40004800000 */
[----:B------:R-:W-:Y:S01]  /*3d30*/  FSEL R155, R98, -INF , !P5 ;  /* 0xff800000629b7808 */ /* 0x000fe20006800000 */
[----:B--2---:R-:W-:Y:S01]  /*3d40*/  HMMA.16816.F32.BF16 R12, R8, R60, RZ ;  /* 0x0000003c080c723c */ /* 0x004fe200000418ff */
[----:B------:R-:W2:Y:S01]  /*3d50*/  MUFU.TANH R94, R94 ;  /* 0x0000005e005e7308 */ /* 0x000ea20000002400 */
        /* <DEDUP_REMOVED lines=9> */
[----:B------:R-:W3:Y:S01]  /*3df0*/  LDSM.16.M88.4 R24, [R23+0x3400] ;  /* 0x003400001718783b */ /* 0x000ee20000000200 */
[-C--:B------:R-:W-:Y:S01]  /*3e00*/  FMUL.FTZ R16, R16, R34.reuse ;  /* 0x0000002210107220 */ /* 0x080fe20000410000 */
[----:B--2---:R-:W-:Y:S01]  /*3e10*/  FSEL R94, R94, -INF , !P0 ;  /* 0xff8000005e5e7808 */ /* 0x004fe20004000000 */
[----:B-1----:R-:W-:Y:S01]  /*3e20*/  HMMA.16816.F32.BF16 R12, R4, R28, R12 ;  /* 0x0000001c040c723c */ /* 0x002fe2000004180c */
[----:B------:R-:W-:Y:S01]  /*3e30*/  FSEL R90, R90, -INF , !P1 ;  /* 0xff8000005a5a7808 */ /* 0x000fe20004800000 */
[----:B------:R1:W-:Y:S01]  /*3e40*/  MUFU.TANH R98, R16 ;  /* 0x0000001000627308 */ /* 0x0003e20000002400 */
[-C--:B------:R-:W-:Y:S01]  /*3e50*/  FMUL.FTZ R17, R17, R34.reuse ;  /* 0x0000002211117220 */ /* 0x080fe20000410000 */
[-C--:B------:R-:W-:Y:S01]  /*3e60*/  FMUL.FTZ R18, R18, R34.reuse ;  /* 0x0000002212127220 */ /* 0x080fe20000410000 */
[----:B------:R-:W-:Y:S01]  /*3e70*/  FMUL.FTZ R19, R19, R34 ;  /* 0x0000002213137220 */ /* 0x000fe20000410000 */
[----:B------:R-:W-:-:S02]  /*3e80*/  FSEL R96, R94, -INF , !P4 ;  /* 0xff8000005e607808 */ /* 0x000fc40006000000 */
[----:B------:R-:W-:Y:S02]  /*3e90*/  FSEL R94, R103, -INF , !P2 ;  /* 0xff800000675e7808 */ /* 0x000fe40005000000 */
[----:B------:R-:W2:Y:S01]  /*3ea0*/  MUFU.TANH R102, R102 ;  /* 0x0000006600667308 */ /* 0x000ea20000002400 */
[----:B------:R-:W-:Y:S01]  /*3eb0*/  FSEL R154, R90, -INF , !P5 ;  /* 0xff8000005a9a7808 */ /* 0x000fe20006800000 */
[----:B-1----:R-:W-:-:S06]  /*3ec0*/  VIADD R16, R77, 0x49 ;  /* 0x000000494d107836 */ /* 0x002fcc0000000000 */
[----:B------:R-:W-:Y:S01]  /*3ed0*/  MUFU.TANH R81, R17 ;  /* 0x0000001100517308 */ /* 0x000fe20000002400 */
[-C--:B------:R-:W-:Y:S02]  /*3ee0*/  ISETP.GT.AND P0, PT, R49, R16.reuse, PT ;  /* 0x000000103100720c */ /* 0x080fe40003f04270 */
[----:B------:R-:W-:Y:S02]  /*3ef0*/  ISETP.GT.AND P4, PT, R39, R16, PT ;  /* 0x000000102700720c */ /* 0x000fe40003f84270 */
[----:B------:R-:W-:-:S03]  /*3f00*/  ISETP.GE.AND P1, PT, R16, R178, PT ;  /* 0x000000b21000720c */ /* 0x000fc60003f26270 */
[----:B------:R-:W-:Y:S01]  /*3f10*/  MUFU.TANH R104, R18 ;  /* 0x0000001200687308 */ /* 0x000fe20000002400 */
[----:B------:R-:W-:Y:S01]  /*3f20*/  ISETP.GE.AND P2, PT, R16, R176, PT ;  /* 0x000000b01000720c */ /* 0x000fe20003f46270 */
[----:B------:R-:W-:-:S06]  /*3f30*/  VIADD R28, R77, 0x50 ;  /* 0x000000504d1c7836 */ /* 0x000fcc0000000000 */
[----:B------:R1:W-:Y:S01]  /*3f40*/  MUFU.TANH R90, R19 ;  /* 0x00000013005a7308 */ /* 0x0003e20000002400 */
[----:B------:R-:W-:Y:S01]  /*3f50*/  HMMA.16816.F32.BF16 R60, R8, R62, RZ ;  /* 0x0000003e083c723c */ /* 0x000fe200000418ff */
[----:B------:R-:W-:-:S06]  /*3f60*/  ISETP.GT.AND P5, PT, R49, R28, PT ;  /* 0x0000001c3100720c */ /* 0x000fcc0003fa4270 */
[----:B------:R-:W4:Y:S01]  /*3f70*/  MUFU.TANH R100, R100 ;  /* 0x0000006400647308 */ /* 0x000f220000002400 */
[----:B-1----:R-:W1:Y:S07]  /*3f80*/  LDSM.16.M88.4 R16, [R22+0x3400] ;  /* 0x003400001610783b */ /* 0x002e6e0000000200 */
[----:B------:R-:W3:Y:S01]  /*3f90*/  MUFU.TANH R99, R99 ;  /* 0x0000006300637308 */ /* 0x000ee20000002400 */
[----:B------:R-:W-:Y:S01]  /*3fa0*/  FSEL R97, R97, -INF , !P0 ;  /* 0xff80000061617808 */ /* 0x000fe20004000000 */
[----:B------:R-:W-:Y:S01]  /*3fb0*/  FMUL.FTZ R111, R12, R34 ;  /* 0x000000220c6f7220 */ /* 0x000fe20000410000 */
[----:B------:R-:W-:Y:S01]  /*3fc0*/  FSEL R95, R95, -INF , !P4 ;  /* 0xff8000005f5f7808 */ /* 0x000fe20006000000 */
[----:B------:R-:W-:Y:S01]  /*3fd0*/  VIADD R12, R77, 0x51 ;  /* 0x000000514d0c7836 */ /* 0x000fe20000000000 */
[----:B------:R-:W-:Y:S01]  /*3fe0*/  ISETP.GE.AND P0, PT, R28, R178, PT ;  /* 0x000000b21c00720c */ /* 0x000fe20003f06270 */
[----:B------:R-:W-:Y:S01]  /*3ff0*/  FMUL.FTZ R13, R13, R34 ;  /* 0x000000220d0d7220 */ /* 0x000fe20000410000 */
[----:B--2---:R-:W-:Y:S01]  /*4000*/  FSEL R102, R102, -INF , !P5 ;  /* 0xff80000066667808 */ /* 0x004fe20006800000 */
[----:B------:R-:W-:Y:S01]  /*4010*/  VIADD R29, R77, 0x58 ;  /* 0x000000584d1d7836 */ /* 0x000fe20000000000 */
[----:B------:R-:W-:-:S02]  /*4020*/  FSEL R94, R94, -INF , !P3 ;  /* 0xff8000005e5e7808 */ /* 0x000fc40005800000 */
[----:B------:R-:W-:Y:S01]  /*4030*/  FSEL R114, R97, -INF , !P1 ;  /* 0xff80000061727808 */ /* 0x000fe20004800000 */
[----:B------:R-:W-:Y:S01]  /*4040*/  FMUL.FTZ R103, R14, R34 ;  /* 0x000000220e677220 */ /* 0x000fe20000410000 */
[----:B------:R-:W-:Y:S02]  /*4050*/  ISETP.GT.AND P3, PT, R39, R28, PT ;  /* 0x0000001c2700720c */ /* 0x000fe40003f64270 */
[----:B------:R-:W-:Y:S02]  /*4060*/  FSEL R97, R95, -INF , !P2 ;  /* 0xff8000005f617808 */ /* 0x000fe40005000000 */
[----:B------:R-:W-:Y:S01]  /*4070*/  FSEL R161, R102, -INF , !P0 ;  /* 0xff80000066a17808 */ /* 0x000fe20004000000 */
[----:B------:R3:W-:Y:S01]  /*4080*/  MUFU.TANH R95, R13 ;  /* 0x0000000d005f7308 */ /* 0x0007e20000002400 */
[----:B------:R-:W-:Y:S01]  /*4090*/  ISETP.GT.AND P4, PT, R49, R12, PT ;  /* 0x0000000c3100720c */ /* 0x000fe20003f84270 */
[----:B------:R-:W-:Y:S01]  /*40a0*/  FMUL.FTZ R102, R15, R34 ;  /* 0x000000220f667220 */ /* 0x000fe20000410000 */
[----:B------:R-:W-:-:S02]  /*40b0*/  ISETP.GT.AND P2, PT, R39, R12, PT ;  /* 0x0000000c2700720c */ /* 0x000fc40003f44270 */
[C---:B------:R-:W-:Y:S02]  /*40c0*/  ISETP.GE.AND P5, PT, R12.reuse, R178, PT ;  /* 0x000000b20c00720c */ /* 0x040fe40003fa6270 */
[-C--:B------:R-:W-:Y:S02]  /*40d0*/  ISETP.GE.AND P0, PT, R12, R176.reuse, PT ;  /* 0x000000b00c00720c */ /* 0x080fe40003f06270 */
[----:B----4-:R-:W-:Y:S02]  /*40e0*/  FSEL R100, R100, -INF , !P3 ;  /* 0xff80000064647808 */ /* 0x010fe40005800000 */
[----:B------:R-:W-:Y:S01]  /*40f0*/  ISETP.GT.AND P3, PT, R49, R29, PT ;  /* 0x0000001d3100720c */ /* 0x000fe20003f64270 */
        /* <DEDUP_REMOVED lines=18> */
[----:B------:R-:W2:Y:S01]  /*4220*/  LDSM.16.M88.4 R28, [R23+0x3800] ;  /* 0x00380000171c783b */ /* 0x000ea20000000200 */
[----:B------:R-:W3:Y:S01]  /*4230*/  MUFU.TANH R101, R101 ;  /* 0x0000006500657308 */ /* 0x000ee20000002400 */
[----:B-1----:R-:W-:Y:S01]  /*4240*/  HMMA.16816.F32.BF16 R12, R4, R16, R12 ;  /* 0x00000010040c723c */ /* 0x002fe2000004180c */
[----:B------:R-:W-:Y:S01]  /*4250*/  FSEL R85, R85, -INF , !P1 ;  /* 0xff80000055557808 */ /* 0x000fe20004800000 */
[-C--:B------:R-:W-:Y:S01]  /*4260*/  FMUL.FTZ R60, R60, R34.reuse ;  /* 0x000000223c3c7220 */ /* 0x080fe20000410000 */
[-C--:B------:R-:W-:Y:S01]  /*4270*/  FMUL.FTZ R62, R62, R34.reuse ;  /* 0x000000223e3e7220 */ /* 0x080fe20000410000 */
[----:B------:R-:W-:Y:S01]  /*4280*/  FSEL R51, R51, -INF , !P2 ;  /* 0xff80000033337808 */ /* 0x000fe20005000000 */
[----:B------:R-:W-:Y:S02]  /*4290*/  VIADD R17, R77, 0x60 ;  /* 0x000000604d117836 */ /* 0x000fe40000000000 */
[----:B------:R-:W1:Y:S01]  /*42a0*/  MUFU.TANH R110, R110 ;  /* 0x0000006e006e7308 */ /* 0x000e620000002400 */
[----:B------:R-:W-:Y:S01]  /*42b0*/  HMMA.16816.F32.BF16 R24, R8, R26, RZ ;  /* 0x0000001a0818723c */ /* 0x000fe200000418ff */
[----:B------:R-:W-:Y:S01]  /*42c0*/  FSEL R135, R85, -INF , !P5 ;  /* 0xff80000055877808 */ /* 0x000fe20006800000 */
[-C--:B------:R-:W-:Y:S01]  /*42d0*/  FMUL.FTZ R53, R61, R34.reuse ;  /* 0x000000223d357220 */ /* 0x080fe20000410000 */
[----:B------:R-:W-:Y:S01]  /*42e0*/  FSEL R132, R51, -INF , !P3 ;  /* 0xff80000033847808 */ /* 0x000fe20005800000 */
[----:B------:R-:W-:Y:S01]  /*42f0*/  FMUL.FTZ R51, R63, R34 ;  /* 0x000000223f337220 */ /* 0x000fe20000410000 */
[----:B------:R-:W-:-:S02]  /*4300*/  ISETP.GT.AND P5, PT, R39, R17, PT ;  /* 0x000000112700720c */ /* 0x000fc40003fa4270 */
[----:B------:R-:W-:Y:S01]  /*4310*/  MUFU.TANH R106, R60 ;  /* 0x0000003c006a7308 */ /* 0x000fe20000002400 */
[----:B------:R-:W-:Y:S01]  /*4320*/  FSEL R109, R109, -INF , !P0 ;  /* 0xff8000006d6d7808 */ /* 0x000fe20004000000 */
[----:B------:R-:W-:Y:S01]  /*4330*/  VIADD R16, R77, 0x61 ;  /* 0x000000614d107836 */ /* 0x000fe20000000000 */
[----:B---3--:R-:W-:-:S05]  /*4340*/  FSEL R101, R101, -INF , !P5 ;  /* 0xff80000065657808 */ /* 0x008fca0006800000 */
[----:B------:R3:W-:Y:S01]  /*4350*/  MUFU.TANH R85, R62 ;  /* 0x0000003e00557308 */ /* 0x0007e20000002400 */
[----:B------:R-:W-:Y:S01]  /*4360*/  ISETP.GE.AND P0, PT, R17, R176, PT ;  /* 0x000000b01100720c */ /* 0x000fe20003f06270 */
[-C--:B------:R-:W-:Y:S01]  /*4370*/  FMUL.FTZ R13, R13, R34.reuse ;  /* 0x000000220d0d7220 */ /* 0x080fe20000410000 */
[----:B------:R-:W-:Y:S01]  /*4380*/  FSEL R133, R109, -INF , !P4 ;  /* 0xff8000006d857808 */ /* 0x000fe20006000000 */
[----:B------:R-:W-:Y:S01]  /*4390*/  FMUL.FTZ R109, R12, R34 ;  /* 0x000000220c6d7220 */ /* 0x000fe20000410000 */
[----:B------:R-:W-:Y:S01]  /*43a0*/  ISETP.GT.AND P1, PT, R49, R17, PT ;  /* 0x000000113100720c */ /* 0x000fe20003f24270 */
[----:B------:R-:W-:Y:S01]  /*43b0*/  VIADD R12, R77, 0x68 ;  /* 0x000000684d0c7836 */ /* 0x000fe20000000000 */
[----:B------:R-:W-:Y:S01]  /*43c0*/  FSEL R142, R101, -INF , !P0 ;  /* 0xff800000658e7808 */ /* 0x000fe20004000000 */
[----:B---3--:R-:W3:Y:S01]  /*43d0*/  LDSM.16.M88.4 R60, [R22+0x3800] ;  /* 0x00380000163c783b */ /* 0x008ee20000000200 */
[-C--:B------:R-:W-:Y:S01]  /*43e0*/  ISETP.GT.AND P3, PT, R49, R16.reuse, PT ;  /* 0x000000103100720c */ /* 0x080fe20003f64270 */
[----:B------:R4:W-:Y:S01]  /*43f0*/  MUFU.TANH R101, R13 ;  /* 0x0000000d00657308 */ /* 0x0009e20000002400 */
[----:B------:R-:W-:-:S02]  /*4400*/  ISETP.GT.AND P4, PT, R39, R16, PT ;  /* 0x000000102700720c */ /* 0x000fc40003f84270 */
[----:B-1----:R-:W-:Y:S02]  /*4410*/  FSEL R110, R110, -INF , !P1 ;  /* 0xff8000006e6e7808 */ /* 0x002fe40004800000 */
[-C--:B------:R-:W-:Y:S02]  /*4420*/  ISETP.GE.AND P2, PT, R17, R178.reuse, PT ;  /* 0x000000b21100720c */ /* 0x080fe40003f46270 */
[----:B------:R-:W-:Y:S02]  /*4430*/  ISETP.GE.AND P1, PT, R16, R178, PT ;  /* 0x000000b21000720c */ /* 0x000fe40003f26270 */
[----:B------:R-:W-:Y:S01]  /*4440*/  FSEL R92, R92, -INF , !P3 ;  /* 0xff8000005c5c7808 */ /* 0x000fe20005800000 */
[----:B------:R-:W-:Y:S01]  /*4450*/  HMMA.16816.F32.BF16 R24, R4, R18, R24 ;  /* 0x000000120418723c */ /* 0x000fe20000041818 */
[-C--:B------:R-:W-:Y:S02]  /*4460*/  ISETP.GT.AND P5, PT, R49, R12.reuse, PT ;  /* 0x0000000c3100720c */ /* 0x080fe40003fa4270 */
[----:B------:R-:W-:Y:S01]  /*4470*/  FSEL R79, R79, -INF , !P4 ;  /* 0xff8000004f4f7808 */ /* 0x000fe20006000000 */
[----:B----4-:R-:W-:Y:S01]  /*4480*/  VIADD R13, R77, 0x69 ;  /* 0x000000694d0d7836 */ /* 0x010fe20000000000 */
[----:B------:R-:W-:-:S02]  /*4490*/  ISETP.GT.AND P0, PT, R39, R12, PT ;  /* 0x0000000c2700720c */ /* 0x000fc40003f04270 */
[----:B------:R-:W-:Y:S02]  /*44a0*/  FSEL R172, R110, -INF , !P2 ;  /* 0xff8000006eac7808 */ /* 0x000fe40005000000 */
[----:B------:R-:W-:Y:S02]  /*44b0*/  ISETP.GT.AND P4, PT, R49, R13, PT ;  /* 0x0000000d3100720c */ /* 0x000fe40003f84270 */
[----:B------:R-:W-:Y:S01]  /*44c0*/  FSEL R199, R92, -INF , !P1 ;  /* 0xff8000005cc77808 */ /* 0x000fe20004800000 */
[----:B------:R-:W-:Y:S01]  /*44d0*/  FMUL.FTZ R14, R14, R34 ;  /* 0x000000220e0e7220 */ /* 0x000fe20000410000 */
[----:B------:R-:W-:Y:S01]  /*44e0*/  ISETP.GE.AND P2, PT, R16, R176, PT ;  /* 0x000000b01000720c */ /* 0x000fe20003f46270 */
[----:B------:R-:W-:Y:S01]  /*44f0*/  FMUL.FTZ R15, R15, R34 ;  /* 0x000000220f0f7220 */ /* 0x000fe20000410000 */
[C---:B------:R-:W-:Y:S01]  /*4500*/  ISETP.GE.AND P3, PT, R12.reuse, R178, PT ;  /* 0x000000b20c00720c */ /* 0x040fe20003f66270 */
[----:B--2---:R-:W-:Y:S01]  /*4510*/  HMMA.16816.F32.BF16 R16, R8, R28, RZ ;  /* 0x0000001c0810723c */ /* 0x004fe200000418ff */
[----:B------:R-:W-:Y:S01]  /*4520*/  ISETP.GE.AND P1, PT, R12, R176, PT ;  /* 0x000000b00c00720c */ /* 0x000fe20003f26270 */
[----:B------:R-:W-:Y:S01]  /*4530*/  VIADD R12, R77, 0x70 ;  /* 0x000000704d0c7836 */ /* 0x000fe20000000000 */
[----:B------:R-:W-:-:S02]  /*4540*/  FSEL R54, R54, -INF , !P5 ;  /* 0xff80000036367808 */ /* 0x000fc40006800000 */
[----:B------:R-:W-:Y:S02]  /*4550*/  ISETP.GE.AND P5, PT, R13, R178, PT ;  /* 0x000000b20d00720c */ /* 0x000fe40003fa6270 */
[----:B------:R-:W-:Y:S02]  /*4560*/  FSEL R115, R115, -INF , !P0 ;  /* 0xff80000073737808 */ /* 0x000fe40004000000 */
[----:B------:R-:W-:Y:S01]  /*4570*/  FSEL R113, R113, -INF , !P4 ;  /* 0xff80000071717808 */ /* 0x000fe20006000000 */
[----:B------:R-:W-:Y:S01]  /*4580*/  MUFU.TANH R110, R14 ;  /* 0x0000000e006e7308 */ /* 0x000fe20000002400 */
[----:B------:R-:W-:Y:S02]  /*4590*/  FSEL R144, R79, -INF , !P2 ;  /* 0xff8000004f907808 */ /* 0x000fe40005000000 */
[----:B------:R-:W-:Y:S02]  /*45a0*/  FSEL R198, R54, -INF , !P3 ;  /* 0xff80000036c67808 */ /* 0x000fe40005800000 */
[----:B------:R-:W-:-:S02]  /*45b0*/  FSEL R143, R115, -INF , !P1 ;  /* 0xff800000738f7808 */ /* 0x000fc40004800000 */
[----:B------:R-:W-:Y:S01]  /*45c0*/  FSEL R159, R113, -INF , !P5 ;  /* 0xff800000719f7808 */ /* 0x000fe20006800000 */
[----:B------:R1:W-:Y:S01]  /*45d0*/  MUFU.TANH R54, R15 ;  /* 0x0000000f00367308 */ /* 0x0003e20000002400 */
[----:B------:R-:W-:Y:S02]  /*45e0*/  ISETP.GT.AND P2, PT, R39, R13, PT ;  /* 0x0000000d2700720c */ /* 0x000fe40003f44270 */
[----:B------:R-:W-:Y:S02]  /*45f0*/  ISETP.GE.AND P3, PT, R13, R176, PT ;  /* 0x000000b00d00720c */ /* 0x000fe40003f66270 */
[-C--:B------:R-:W-:Y:S02]  /*4600*/  ISETP.GT.AND P0, PT, R49, R12.reuse, PT ;  /* 0x0000000c3100720c */ /* 0x080fe40003f04270 */
[----:B------:R-:W-:Y:S02]  /*4610*/  ISETP.GT.AND P1, PT, R39, R12, PT ;  /* 0x0000000c2700720c */ /* 0x000fe40003f24270 */
[----:B------:R-:W-:-:S02]  /*4620*/  ISETP.GE.AND P4, PT, R12, R178, PT ;  /* 0x000000b20c00720c */ /* 0x000fc40003f86270 */
[----:B------:R-:W-:Y:S01]  /*4630*/  ISETP.GE.AND P5, PT, R12, R176, PT ;  /* 0x000000b00c00720c */ /* 0x000fe20003fa6270 */
[----:B------:R-:W2:Y:S01]  /*4640*/  MUFU.TANH R108, R108 ;  /* 0x0000006c006c7308 */ /* 0x000ea20000002400 */
[----:B-1----:R-:W1:Y:S07]  /*4650*/  LDSM.16.M88.4 R12, [R23+0x3c00] ;  /* 0x003c0000170c783b */ /* 0x002e6e0000000200 */
[----:B------:R-:W4:Y:S01]  /*4660*/  MUFU.TANH R112, R112 ;  /* 0x0000007000707308 */ /* 0x000f220000002400 */
[-C--:B------:R-:W-:Y:S01]  /*4670*/  FMUL.FTZ R24, R24, R34.reuse ;  /* 0x0000002218187220 */ /* 0x080fe20000410000 */
[----:B------:R-:W-:Y:S01]  /*4680*/  FSEL R82, R82, -INF , !P2 ;  /* 0xff80000052527808 */ /* 0x000fe20005000000 */
[----:B---3--:R-:W-:Y:S01]  /*4690*/  HMMA.16816.F32.BF16 R16, R4, R60, R16 ;  /* 0x0000003c0410723c */ /* 0x008fe20000041810 */
[-C--:B------:R-:W-:Y:S01]  /*46a0*/  FMUL.FTZ R25, R25, R34.reuse ;  /* 0x0000002219197220 */ /* 0x080fe20000410000 */
[-C--:B------:R-:W-:Y:S01]  /*46b0*/  FMUL.FTZ R26, R26, R34.reuse ;  /* 0x000000221a1a7220 */ /* 0x080fe20000410000 */
[----:B------:R-:W-:-:S02]  /*46c0*/  FMUL.FTZ R27, R27, R34 ;  /* 0x000000221b1b7220 */ /* 0x000fc40000410000 */
[----:B------:R3:W-:Y:S01]  /*46d0*/  MUFU.TANH R79, R24 ;  /* 0x00000018004f7308 */ /* 0x0007e20000002400 */
[----:B------:R-:W-:Y:S02]  /*46e0*/  FSEL R148, R82, -INF , !P3 ;  /* 0xff80000052947808 */ /* 0x000fe40005800000 */
[----:B------:R-:W-:Y:S01]  /*46f0*/  HMMA.16816.F32.BF16 R28, R8, R30, RZ ;  /* 0x0000001e081c723c */ /* 0x000fe200000418ff */
[----:B--2---:R-:W-:-:S04]  /*4700*/  FSEL R203, R108, -INF , !P0 ;  /* 0xff8000006ccb7808 */ /* 0x004fc80004000000 */
[----:B------:R-:W2:Y:S01]  /*4710*/  MUFU.TANH R55, R55 ;  /* 0x0000003700377308 */ /* 0x000ea20000002400 */
[----:B----4-:R-:W-:Y:S01]  /*4720*/  FSEL R112, R112, -INF , !P1 ;  /* 0xff80000070707808 */ /* 0x010fe20004800000 */
[----:B---3--:R-:W-:-:S06]  /*4730*/  VIADD R24, R77, 0x71 ;  /* 0x000000714d187836 */ /* 0x008fcc0000000000 */
        /* <DEDUP_REMOVED lines=8> */
[----:B------:R-:W-:Y:S02]  /*47c0*/  FSEL R203, R203, -INF , !P4 ;  /* 0xff800000cbcb7808 */ /* 0x000fe40006000000 */
[----:B------:R-:W-:Y:S02]  /*47d0*/  ISETP.GT.AND P4, PT, R49, R60, PT ;  /* 0x0000003c3100720c */ /* 0x000fe40003f84270 */
[----:B------:R-:W-:-:S03]  /*47e0*/  FSEL R207, R105, -INF , !P2 ;  /* 0xff80000069cf7808 */ /* 0x000fc60005000000 */
[----:B------:R-:W4:Y:S01]  /*47f0*/  MUFU.TANH R111, R111 ;  /* 0x0000006f006f7308 */ /* 0x000f220000002400 */
[----:B---3--:R-:W3:Y:S01]  /*4800*/  LDSM.16.M88.4 R24, [R22+0x3c00] ;  /* 0x003c00001618783b */ /* 0x008ee20000000200 */
[----:B------:R-:W-:Y:S01]  /*4810*/  FMUL.FTZ R105, R16, R34 ;  /* 0x0000002210697220 */ /* 0x000fe20000410000 */
[----:B--2---:R-:W-:Y:S01]  /*4820*/  FSEL R55, R55, -INF , !P3 ;  /* 0xff80000037377808 */ /* 0x004fe20005800000 */
[----:B------:R-:W-:Y:S01]  /*4830*/  VIADD R16, R77, 0x79 ;  /* 0x000000794d107836 */ /* 0x000fe20000000000 */
[----:B------:R-:W-:Y:S01]  /*4840*/  ISETP.GE.AND P2, PT, R60, R178, PT ;  /* 0x000000b23c00720c */ /* 0x000fe20003f46270 */
[----:B------:R-:W-:Y:S01]  /*4850*/  FMUL.FTZ R17, R17, R34 ;  /* 0x0000002211117220 */ /* 0x000fe20000410000 */
[----:B------:R-:W-:Y:S01]  /*4860*/  FSEL R98, R98, -INF , !P4 ;  /* 0xff80000062627808 */ /* 0x000fe20006000000 */
[----:B------:R-:W-:Y:S01]  /*4870*/  VIADD R61, R77, 0x80 ;  /* 0x000000804d3d7836 */ /* 0x000fe20000000000 */
[----:B------:R-:W-:Y:S01]  /*4880*/  FSEL R147, R112, -INF , !P5 ;  /* 0xff80000070937808 */ /* 0x000fe20006800000 */
[----:B------:R-:W-:Y:S01]  /*4890*/  HMMA.16816.F32.BF16 R28, R4, R62, R28 ;  /* 0x0000003e041c723c */ /* 0x000fe2000004181c */
[----:B------:R-:W-:Y:S01]  /*48a0*/  ISETP.GT.AND P5, PT, R39, R60, PT ;  /* 0x0000003c2700720c */ /* 0x000fe20003fa4270 */
[-C--:B------:R-:W-:Y:S01]  /*48b0*/  FMUL.FTZ R63, R18, R34.reuse ;  /* 0x00000022123f7220 */ /* 0x080fe20000410000 */
[----:B------:R-:W-:Y:S01]  /*48c0*/  FSEL R211, R55, -INF , !P1 ;  /* 0xff80000037d37808 */ /* 0x000fe20004800000 */
[----:B------:R-:W-:Y:S01]  /*48d0*/  FMUL.FTZ R62, R19, R34 ;  /* 0x00000022133e7220 */ /* 0x000fe20000410000 */
[----:B------:R-:W-:Y:S01]  /*48e0*/  FSEL R206, R98, -INF , !P2 ;  /* 0xff80000062ce7808 */ /* 0x000fe20005000000 */
[----:B------:R1:W-:Y:S01]  /*48f0*/  MUFU.TANH R55, R17 ;  /* 0x0000001100377308 */ /* 0x0003e20000002400 */
[----:B------:R-:W-:-:S02]  /*4900*/  ISETP.GT.AND P3, PT, R49, R16, PT ;  /* 0x000000103100720c */ /* 0x000fc40003f64270 */
[----:B------:R-:W-:Y:S02]  /*4910*/  ISETP.GT.AND P4, PT, R39, R16, PT ;  /* 0x000000102700720c */ /* 0x000fe40003f84270 */
[C---:B------:R-:W-:Y:S02]  /*4920*/  ISETP.GE.AND P1, PT, R16.reuse, R178, PT ;  /* 0x000000b21000720c */ /* 0x040fe40003f26270 */
[-C--:B------:R-:W-:Y:S02]  /*4930*/  ISETP.GE.AND P2, PT, R16, R176.reuse, PT ;  /* 0x000000b01000720c */ /* 0x080fe40003f46270 */
[----:B------:R-:W-:Y:S02]  /*4940*/  FSEL R207, R207, -INF , !P0 ;  /* 0xff800000cfcf7808 */ /* 0x000fe40004000000 */
[----:B------:R-:W-:Y:S02]  /*4950*/  ISETP.GE.AND P0, PT, R60, R176, PT ;  /* 0x000000b03c00720c */ /* 0x000fe40003f06270 */
[----:B------:R-:W-:-:S02]  /*4960*/  FSEL R214, R104, -INF , !P5 ;  /* 0xff80000068d67808 */ /* 0x000fc40006800000 */
[----:B------:R-:W-:Y:S01]  /*4970*/  ISETP.GT.AND P5, PT, R49, R61, PT ;  /* 0x0000003d3100720c */ /* 0x000fe20003fa4270 */
[----:B-1----:R-:W-:Y:S01]  /*4980*/  HMMA.16816.F32.BF16 R16, R8, R12, RZ ;  /* 0x0000000c0810723c */ /* 0x002fe200000418ff */
[----:B------:R-:W-:Y:S01]  /*4990*/  FSEL R81, R81, -INF , !P3 ;  /* 0xff80000051517808 */ /* 0x000fe20005800000 */
[----:B------:R-:W-:Y:S01]  /*49a0*/  VIADD R60, R77, 0x81 ;  /* 0x000000814d3c7836 */ /* 0x000fe20000000000 */
[----:B------:R-:W-:Y:S02]  /*49b0*/  FSEL R214, R214, -INF , !P0 ;  /* 0xff800000d6d67808 */ /* 0x000fe40004000000 */
[----:B------:R-:W-:Y:S02]  /*49c0*/  ISETP.GE.AND P0, PT, R61, R178, PT ;  /* 0x000000b23d00720c */ /* 0x000fe40003f06270 */
[----:B------:R-:W-:Y:S02]  /*49d0*/  FSEL R90, R90, -INF , !P4 ;  /* 0xff8000005a5a7808 */ /* 0x000fe40006000000 */
[----:B----4-:R-:W-:Y:S01]  /*49e0*/  FSEL R111, R111, -INF , !P5 ;  /* 0xff8000006f6f7808 */ /* 0x010fe20006800000 */
[----:B------:R-:W1:Y:S01]  /*49f0*/  MUFU.TANH R103, R103 ;  /* 0x0000006700677308 */ /* 0x000e620000002400 */
[----:B------:R-:W-:-:S02]  /*4a00*/  FSEL R205, R81, -INF , !P1 ;  /* 0xff80000051cd7808 */ /* 0x000fc40004800000 */
[----:B------:R-:W-:Y:S02]  /*4a10*/  FSEL R213, R90, -INF , !P2 ;  /* 0xff8000005ad57808 */ /* 0x000fe40005000000 */
[----:B------:R-:W-:-:S03]  /*4a20*/  FSEL R209, R111, -INF , !P0 ;  /* 0xff8000006fd17808 */ /* 0x000fc60004000000 */
[----:B------:R-:W2:Y:S01]  /*4a30*/  MUFU.TANH R102, R102 ;  /* 0x0000006600667308 */ /* 0x000ea20000002400 */
[----:B------:R-:W-:Y:S02]  /*4a40*/  ISETP.GT.AND P3, PT, R39, R61, PT ;  /* 0x0000003d2700720c */ /* 0x000fe40003f64270 */
[----:B------:R-:W-:Y:S02]  /*4a50*/  ISETP.GE.AND P1, PT, R61, R176, PT ;  /* 0x000000b03d00720c */ /* 0x000fe40003f26270 */
[-C--:B------:R-:W-:Y:S02]  /*4a60*/  ISETP.GT.AND P4, PT, R49, R60.reuse, PT ;  /* 0x0000003c3100720c */ /* 0x080fe40003f84270 */
[----:B------:R-:W-:Y:S01]  /*4a70*/  ISETP.GT.AND P5, PT, R39, R60, PT ;  /* 0x0000003c2700720c */ /* 0x000fe20003fa4270 */
[----:B------:R-:W-:Y:S01]  /*4a80*/  MUFU.TANH R104, R63 ;  /* 0x0000003f00687308 */ /* 0x000fe20000002400 */
[C---:B------:R-:W-:Y:S02]  /*4a90*/  ISETP.GE.AND P2, PT, R60.reuse, R178, PT ;  /* 0x000000b23c00720c */ /* 0x040fe40003f46270 */
[----:B------:R-:W-:-:S05]  /*4aa0*/  ISETP.GE.AND P0, PT, R60, R176, PT ;  /* 0x000000b03c00720c */ /* 0x000fca0003f06270 */
[----:B------:R4:W-:Y:S01]  /*4ab0*/  MUFU.TANH R81, R62 ;  /* 0x0000003e00517308 */ /* 0x0009e20000002400 */
[----:B---3--:R-:W-:Y:S01]  /*4ac0*/  HMMA.16816.F32.BF16 R16, R4, R24, R16 ;  /* 0x000000180410723c */ /* 0x008fe20000041810 */
[----:B-1----:R-:W-:Y:S01]  /*4ad0*/  FSEL R103, R103, -INF , !P3 ;  /* 0xff80000067677808 */ /* 0x002fe20005800000 */
[-C--:B------:R-:W-:Y:S01]  /*4ae0*/  FMUL.FTZ R28, R28, R34.reuse ;  /* 0x000000221c1c7220 */ /* 0x080fe20000410000 */
[----:B--2---:R-:W-:Y:S01]  /*4af0*/  FSEL R102, R102, -INF , !P5 ;  /* 0xff80000066667808 */ /* 0x004fe20006800000 */
[----:B----4-:R-:W1:Y:S04]  /*4b00*/  LDSM.16.M88.4 R60, [R23+0x4000] ;  /* 0x00400000173c783b */ /* 0x010e680000000200 */
[----:B------:R-:W-:Y:S01]  /*4b10*/  HMMA.16816.F32.BF16 R12, R8, R14, RZ ;  /* 0x0000000e080c723c */ /* 0x000fe200000418ff */
[-C--:B------:R-:W-:Y:S01]  /*4b20*/  FMUL.FTZ R29, R29, R34.reuse ;  /* 0x000000221d1d7220 */ /* 0x080fe20000410000 */
[-C--:B------:R-:W-:Y:S01]  /*4b30*/  FMUL.FTZ R30, R30, R34.reuse ;  /* 0x000000221e1e7220 */ /* 0x080fe20000410000 */
[----:B------:R-:W-:Y:S01]  /*4b40*/  FMUL.FTZ R31, R31, R34 ;  /* 0x000000221f1f7220 */ /* 0x000fe20000410000 */
[----:B------:R-:W2:Y:S01]  /*4b50*/  MUFU.TANH R53, R53 ;  /* 0x0000003500357308 */ /* 0x000ea20000002400 */
[----:B------:R-:W-:Y:S01]  /*4b60*/  FSEL R216, R103, -INF , !P1 ;  /* 0xff80000067d87808 */ /* 0x000fe20004800000 */
[----:B------:R-:W-:Y:S01]  /*4b70*/  VIADD R25, R77, 0x88 ;  /* 0x000000884d197836 */ /* 0x000fe20000000000 */
[----:B------:R-:W-:-:S05]  /*4b80*/  FSEL R215, R102, -INF , !P0 ;  /* 0xff80000066d77808 */ /* 0x000fca0004000000 */
[----:B------:R-:W3:Y:S01]  /*4b90*/  MUFU.TANH R51, R51 ;  /* 0x0000003300337308 */ /* 0x000ee20000002400 */
[----:B------:R-:W-:Y:S01]  /*4ba0*/  FSEL R95, R95, -INF , !P4 ;  /* 0xff8000005f5f7808 */ /* 0x000fe20006000000 */
[----:B------:R-:W-:Y:S01]  /*4bb0*/  VIADD R24, R77, 0x89 ;  /* 0x000000894d187836 */ /* 0x000fe20000000000 */
[----:B------:R-:W-:-:S05]  /*4bc0*/  ISETP.GT.AND P3, PT, R49, R25, PT ;  /* 0x000000193100720c */ /* 0x000fca0003f64270 */
[----:B------:R-:W-:Y:S01]  /*4bd0*/  MUFU.TANH R90, R28 ;  /* 0x0000001c005a7308 */ /* 0x000fe20000002400 */
[----:B------:R-:W-:-:S07]  /*4be0*/  FSEL R208, R95, -INF , !P2 ;  /* 0xff8000005fd07808 */ /* 0x000fce0005000000 */
[----:B------:R-:W-:Y:S08]  /*4bf0*/  MUFU.TANH R98, R29 ;  /* 0x0000001d00627308 */ /* 0x000ff00000002400 */
[----:B------:R-:W-:Y:S08]  /*4c00*/  MUFU.TANH R103, R30 ;  /* 0x0000001e00677308 */ /* 0x000ff00000002400 */
[----:B------:R4:W-:Y:S01]  /*4c10*/  MUFU.TANH R102, R31 ;  /* 0x0000001f00667308 */ /* 0x0009e20000002400 */
[----:B------:R-:W-:-:S07]  /*4c20*/  FMUL.FTZ R95, R16, R34 ;  /* 0x00000022105f7220 */ /* 0x000fce0000410000 */
[----:B------:R-:W1:Y:S01]  /*4c30*/  MUFU.TANH R109, R109 ;  /* 0x0000006d006d7308 */ /* 0x000e620000002400 */
[----:B------:R-:W-:Y:S01]  /*4c40*/  ISETP.GT.AND P4, PT, R39, R25, PT ;  /* 0x000000192700720c */ /* 0x000fe20003f84270 */
[----:B----4-:R-:W4:Y:S01]  /*4c50*/  LDSM.16.M88.4 R28, [R22+0x4000] ;  /* 0x00400000161c783b */ /* 0x010f220000000200 */
[----:B------:R-:W-:Y:S01]  /*4c60*/  ISETP.GE.AND P1, PT, R25, R178, PT ;  /* 0x000000b21900720c */ /* 0x000fe20003f26270 */
[----:B------:R-:W-:Y:S01]  /*4c70*/  VIADD R16, R77, 0x90 ;  /* 0x000000904d107836 */ /* 0x000fe20000000000 */
[----:B------:R-:W-:Y:S01]  /*4c80*/  ISETP.GE.AND P2, PT, R25, R176, PT ;  /* 0x000000b01900720c */ /* 0x000fe20003f46270 */
[----:B------:R-:W-:Y:S01]  /*4c90*/  VIADD R25, R77, 0x91 ;  /* 0x000000914d197836 */ /* 0x000fe20000000000 */
[----:B------:R-:W-:Y:S02]  /*4ca0*/  FSEL R106, R106, -INF , !P3 ;  /* 0xff8000006a6a7808 */ /* 0x000fe40005800000 */
[-C--:B------:R-:W-:Y:S02]  /*4cb0*/  ISETP.GT.AND P5, PT, R49, R24.reuse, PT ;  /* 0x000000183100720c */ /* 0x080fe40003fa4270 */
[----:B------:R-:W-:Y:S01]  /*4cc0*/  ISETP.GT.AND P3, PT, R39, R24, PT ;  /* 0x000000182700720c */ /* 0x000fe20003f64270 */
[----:B------:R-:W-:Y:S01]  /*4cd0*/  HMMA.16816.F32.BF16 R12, R4, R26, R12 ;  /* 0x0000001a040c723c */ /* 0x000fe2000004180c */
[----:B------:R-:W-:-:S02]  /*4ce0*/  FSEL R85, R85, -INF , !P4 ;  /* 0xff80000055557808 */ /* 0x000fc40006000000 */
[----:B------:R-:W-:Y:S02]  /*4cf0*/  ISETP.GE.AND P0, PT, R24, R178, PT ;  /* 0x000000b21800720c */ /* 0x000fe40003f06270 */
[----:B------:R-:W-:Y:S02]  /*4d00*/  ISETP.GT.AND P4, PT, R49, R16, PT ;  /* 0x000000103100720c */ /* 0x000fe40003f84270 */
[----:B--2---:R-:W-:Y:S02]  /*4d10*/  FSEL R53, R53, -INF , !P5 ;  /* 0xff80000035357808 */ /* 0x004fe40006800000 */
[----:B---3--:R-:W-:Y:S01]  /*4d20*/  FSEL R51, R51, -INF , !P3 ;  /* 0xff80000033337808 */ /* 0x008fe20005800000 */
[----:B------:R-:W-:Y:S01]  /*4d30*/  FMUL.FTZ R17, R17, R34 ;  /* 0x0000002211117220 */ /* 0x000fe20000410000 */
[----:B------:R-:W-:Y:S02]  /*4d40*/  ISETP.GT.AND P5, PT, R39, R16, PT ;  /* 0x000000102700720c */ /* 0x000fe40003fa4270 */
[----:B------:R-:W-:-:S02]  /*4d50*/  ISETP.GT.AND P3, PT, R49, R25, PT ;  /* 0x000000193100720c */ /* 0x000fc40003f64270 */
[----:B------:R-:W-:Y:S01]  /*4d60*/  FSEL R204, R106, -INF , !P1 ;  /* 0xff8000006acc7808 */ /* 0x000fe20004800000 */
[----:B------:R-:W-:Y:S01]  /*4d70*/  FMUL.FTZ R26, R19, R34 ;  /* 0x00000022131a7220 */ /* 0x000fe20000410000 */
[----:B------:R-:W-:Y:S01]  /*4d80*/  ISETP.GE.AND P1, PT, R24, R176, PT ;  /* 0x000000b01800720c */ /* 0x000fe20003f26270 */
[----:B------:R-:W-:Y:S01]  /*4d90*/  VIADD R24, R77, 0x98 ;  /* 0x000000984d187836 */ /* 0x000fe20000000000 */
[----:B------:R-:W-:Y:S02]  /*4da0*/  FSEL R217, R85, -INF , !P2 ;  /* 0xff80000055d97808 */ /* 0x000fe40005000000 */
[----:B------:R-:W-:Y:S02]  /*4db0*/  FSEL R202, R53, -INF , !P0 ;  /* 0xff80000035ca7808 */ /* 0x000fe40004000000 */
[----:B-1----:R-:W-:Y:S01]  /*4dc0*/  FSEL R109, R109, -INF , !P4 ;  /* 0xff8000006d6d7808 */ /* 0x002fe20006000000 */
[----:B------:R1:W-:Y:S01]  /*4dd0*/  MUFU.TANH R85, R17 ;  /* 0x0000001100557308 */ /* 0x0003e20000002400 */
[----:B------:R-:W-:Y:S01]  /*4de0*/  ISETP.GE.AND P2, PT, R16, R178, PT ;  /* 0x000000b21000720c */ /* 0x000fe20003f46270 */
[----:B------:R-:W-:Y:S01]  /*4df0*/  FMUL.FTZ R106, R18, R34 ;  /* 0x00000022126a7220 */ /* 0x000fe20000410000 */
[----:B------:R-:W-:-:S02]  /*4e00*/  ISETP.GE.AND P0, PT, R16, R176, PT ;  /* 0x000000b01000720c */ /* 0x000fc40003f06270 */
[----:B------:R-:W-:Y:S02]  /*4e10*/  ISETP.GE.AND P4, PT, R25, R178, PT ;  /* 0x000000b21900720c */ /* 0x000fe40003f86270 */
[----:B------:R-:W-:Y:S02]  /*4e20*/  FSEL R110, R110, -INF , !P5 ;  /* 0xff8000006e6e7808 */ /* 0x000fe40006800000 */
[----:B------:R-:W-:Y:S02]  /*4e30*/  FSEL R101, R101, -INF , !P3 ;  /* 0xff80000065657808 */ /* 0x000fe40005800000 */
[----:B------:R-:W-:Y:S02]  /*4e40*/  FSEL R219, R51, -INF , !P1 ;  /* 0xff80000033db7808 */ /* 0x000fe40004800000 */
[----:B------:R-:W-:Y:S01]  /*4e50*/  FSEL R190, R109, -INF , !P2 ;  /* 0xff8000006dbe7808 */ /* 0x000fe20005000000 */
[----:B------:R2:W-:Y:S01]  /*4e60*/  MUFU.TANH R51, R26 ;  /* 0x0000001a00337308 */ /* 0x0005e20000002400 */
[----:B------:R-:W-:Y:S01]  /*4e70*/  FSEL R218, R110, -INF , !P0 ;  /* 0xff8000006eda7808 */ /* 0x000fe20004000000 */
[----:B-1----:R-:W-:Y:S01]  /*4e80*/  HMMA.16816.F32.BF16 R16, R8, R60, RZ ;  /* 0x0000003c0810723c */ /* 0x002fe200000418ff */
[----:B------:R-:W-:-:S02]  /*4e90*/  FSEL R183, R101, -INF , !P4 ;  /* 0xff80000065b77808 */ /* 0x000fc40006000000 */
[----:B------:R-:W-:Y:S02]  /*4ea0*/  ISETP.GT.AND P1, PT, R39, R25, PT ;  /* 0x000000192700720c */ /* 0x000fe40003f24270 */
[----:B------:R-:W-:Y:S02]  /*4eb0*/  ISETP.GE.AND P2, PT, R25, R176, PT ;  /* 0x000000b01900720c */ /* 0x000fe40003f46270 */
[-C--:B------:R-:W-:Y:S02]  /*4ec0*/  ISETP.GT.AND P5, PT, R49, R24.reuse, PT ;  /* 0x000000183100720c */ /* 0x080fe40003fa4270 */
[----:B------:R-:W-:Y:S02]  /*4ed0*/  ISETP.GT.AND P3, PT, R39, R24, PT ;  /* 0x000000182700720c */ /* 0x000fe40003f64270 */
[C---:B------:R-:W-:Y:S02]  /*4ee0*/  ISETP.GE.AND P0, PT, R24.reuse, R178, PT ;  /* 0x000000b21800720c */ /* 0x040fe40003f06270 */
[----:B------:R-:W-:-:S02]  /*4ef0*/  ISETP.GE.AND P4, PT, R24, R176, PT ;  /* 0x000000b01800720c */ /* 0x000fc40003f86270 */
[----:B--2---:R-:W1:Y:S01]  /*4f00*/  LDSM.16.M88.4 R24, [R23+0x4400] ;  /* 0x004400001718783b */ /* 0x004e620000000200 */
[-C--:B------:R-:W-:Y:S01]  /*4f10*/  FMUL.FTZ R12, R12, R34.reuse ;  /* 0x000000220c0c7220 */ /* 0x080fe20000410000 */
[----:B------:R-:W-:Y:S01]  /*4f20*/  FSEL R220, R54, -INF , !P1 ;  /* 0xff80000036dc7808 */ /* 0x000fe20004800000 */
[-C--:B------:R-:W-:Y:S01]  /*4f30*/  FMUL.FTZ R13, R13, R34.reuse ;  /* 0x000000220d0d7220 */ /* 0x080fe20000410000 */
[----:B------:R-:W-:Y:S01]  /*4f40*/  FSEL R79, R79, -INF , !P5 ;  /* 0xff8000004f4f7808 */ /* 0x000fe20006800000 */
[----:B------:R2:W-:Y:S01]  /*4f50*/  MUFU.TANH R53, R12 ;  /* 0x0000000c00357308 */ /* 0x0005e20000002400 */
[-C--:B------:R-:W-:Y:S01]  /*4f60*/  FMUL.FTZ R14, R14, R34.reuse ;  /* 0x000000220e0e7220 */ /* 0x080fe20000410000 */
[----:B----4-:R-:W-:Y:S01]  /*4f70*/  HMMA.16816.F32.BF16 R16, R4, R28, R16 ;  /* 0x0000001c0410723c */ /* 0x010fe20000041810 */
[----:B------:R-:W-:Y:S02]  /*4f80*/  FSEL R220, R220, -INF , !P2 ;  /* 0xff800000dcdc7808 */ /* 0x000fe40005000000 */
[----:B------:R-:W-:Y:S01]  /*4f90*/  FSEL R167, R79, -INF , !P0 ;  /* 0xff8000004fa77808 */ /* 0x000fe20004000000 */
[----:B------:R-:W-:-:S02]  /*4fa0*/  FMUL.FTZ R79, R15, R34 ;  /* 0x000000220f4f7220 */ /* 0x000fc40000410000 */
[----:B------:R-:W-:Y:S01]  /*4fb0*/  MUFU.TANH R54, R13 ;  /* 0x0000000d00367308 */ /* 0x000fe20000002400 */
[----:B--2---:R-:W-:-:S07]  /*4fc0*/  VIADD R12, R77, 0x99 ;  /* 0x000000994d0c7836 */ /* 0x004fce0000000000 */
[----:B------:R2:W-:Y:S01]  /*4fd0*/  MUFU.TANH R101, R14 ;  /* 0x0000000e00657308 */ /* 0x0005e20000002400 */
[-C--:B------:R-:W-:Y:S02]  /*4fe0*/  ISETP.GT.AND P1, PT, R49, R12.reuse, PT ;  /* 0x0000000c3100720c */ /* 0x080fe40003f24270 */
[----:B------:R-:W-:Y:S02]  /*4ff0*/  ISETP.GT.AND P5, PT, R39, R12, PT ;  /* 0x0000000c2700720c */ /* 0x000fe40003fa4270 */
[C---:B------:R-:W-:Y:S02]  /*5000*/  ISETP.GE.AND P2, PT, R12.reuse, R178, PT ;  /* 0x000000b20c00720c */ /* 0x040fe40003f46270 */
[----:B------:R-:W-:Y:S01]  /*5010*/  ISETP.GE.AND P0, PT, R12, R176, PT ;  /* 0x000000b00c00720c */ /* 0x000fe20003f06270 */
[----:B------:R-:W3:Y:S01]  /*5020*/  MUFU.TANH R105, R105 ;  /* 0x0000006900697308 */ /* 0x000ee20000002400 */
[----:B--2---:R-:W-:Y:S01]  /*5030*/  HMMA.16816.F32.BF16 R12, R8, R62, RZ ;  /* 0x0000003e080c723c */ /* 0x004fe200000418ff */
[----:B------:R-:W2:Y:S01]  /*5040*/  LDSM.16.M88.4 R60, [R22+0x4400] ;  /* 0x00440000163c783b */ /* 0x000ea20000000200 */
[----:B------:R-:W-:Y:S01]  /*5050*/  VIADD R29, R77, 0xa0 ;  /* 0x000000a04d1d7836 */ /* 0x000fe20000000000 */
[----:B------:R-:W-:-:S02]  /*5060*/  FSEL R108, R108, -INF , !P3 ;  /* 0xff8000006c6c7808 */ /* 0x000fc40005800000 */
[----:B------:R-:W-:Y:S01]  /*5070*/  FSEL R92, R92, -INF , !P1 ;  /* 0xff8000005c5c7808 */ /* 0x000fe20004800000 */
[-C--:B------:R-:W-:Y:S01]  /*5080*/  FMUL.FTZ R16, R16, R34.reuse ;  /* 0x0000002210107220 */ /* 0x080fe20000410000 */
[----:B------:R-:W-:Y:S01]  /*5090*/  FMUL.FTZ R17, R17, R34 ;  /* 0x0000002211117220 */ /* 0x000fe20000410000 */
[----:B------:R-:W-:Y:S01]  /*50a0*/  FSEL R222, R108, -INF , !P4 ;  /* 0xff8000006cde7808 */ /* 0x000fe20006000000 */
[----:B------:R-:W-:Y:S01]  /*50b0*/  VIADD R28, R77, 0xa1 ;  /* 0x000000a14d1c7836 */ /* 0x000fe20000000000 */
[----:B------:R-:W-:Y:S02]  /*50c0*/  FSEL R162, R92, -INF , !P2 ;  /* 0xff8000005ca27808 */ /* 0x000fe40005000000 */
[-C--:B------:R-:W-:Y:S02]  /*50d0*/  ISETP.GT.AND P3, PT, R49, R29.reuse, PT ;  /* 0x0000001d3100720c */ /* 0x080fe40003f64270 */
[----:B------:R-:W-:Y:S02]  /*50e0*/  ISETP.GT.AND P4, PT, R39, R29, PT ;  /* 0x0000001d2700720c */ /* 0x000fe40003f84270 */
[----:B------:R-:W-:-:S02]  /*50f0*/  ISETP.GE.AND P1, PT, R29, R178, PT ;  /* 0x000000b21d00720c */ /* 0x000fc40003f26270 */
[----:B------:R-:W-:Y:S01]  /*5100*/  ISETP.GE.AND P2, PT, R29, R176, PT ;  /* 0x000000b01d00720c */ /* 0x000fe20003f46270 */
[----:B------:R-:W-:Y:S01]  /*5110*/  VIADD R29, R77, 0xa8 ;  /* 0x000000a84d1d7836 */ /* 0x000fe20000000000 */
[----:B------:R-:W-:Y:S01]  /*5120*/  FSEL R221, R82, -INF , !P5 ;  /* 0xff80000052dd7808 */ /* 0x000fe20006800000 */
[----:B------:R-:W-:Y:S01]  /*5130*/  HMMA.16816.F32.BF16 R12, R4, R30, R12 ;  /* 0x0000001e040c723c */ /* 0x000fe2000004180c */
[----:B------:R-:W-:Y:S01]  /*5140*/  MUFU.TANH R82, R16 ;  /* 0x0000001000527308 */ /* 0x000fe20000002400 */
[-C--:B------:R-:W-:Y:S01]  /*5150*/  FMUL.FTZ R31, R18, R34.reuse ;  /* 0x00000022121f7220 */ /* 0x080fe20000410000 */
[----:B------:R-:W-:Y:S01]  /*5160*/  FMUL.FTZ R30, R19, R34 ;  /* 0x00000022131e7220 */ /* 0x000fe20000410000 */
[----:B---3--:R-:W-:Y:S02]  /*5170*/  FSEL R105, R105, -INF , !P3 ;  /* 0xff80000069697808 */ /* 0x008fe40005800000 */
[----:B------:R-:W-:-:S03]  /*5180*/  ISETP.GT.AND P5, PT, R49, R28, PT ;  /* 0x0000001c3100720c */ /* 0x000fc60003fa4270 */
[----:B------:R1:W-:Y:S01]  /*5190*/  MUFU.TANH R92, R17 ;  /* 0x00000011005c7308 */ /* 0x0003e20000002400 */
[----:B------:R-:W-:Y:S02]  /*51a0*/  FSEL R225, R104, -INF , !P4 ;  /* 0xff80000068e17808 */ /* 0x000fe40006000000 */
[----:B------:R-:W-:Y:S02]  /*51b0*/  ISETP.GT.AND P3, PT, R39, R28, PT ;  /* 0x0000001c2700720c */ /* 0x000fe40003f64270 */
[----:B------:R-:W-:Y:S02]  /*51c0*/  ISETP.GT.AND P4, PT, R49, R29, PT ;  /* 0x0000001d3100720c */ /* 0x000fe40003f84270 */
[----:B------:R-:W-:Y:S02]  /*51d0*/  FSEL R221, R221, -INF , !P0 ;  /* 0xff800000dddd7808 */ /* 0x000fe40004000000 */
[----:B------:R-:W-:Y:S02]  /*51e0*/  FSEL R158, R105, -INF , !P1 ;  /* 0xff800000699e7808 */ /* 0x000fe40004800000 */
[C---:B------:R-:W-:Y:S01]  /*51f0*/  ISETP.GE.AND P0, PT, R28.reuse, R178, PT ;  /* 0x000000b21c00720c */ /* 0x040fe20003f06270 */
[----:B-1----:R-:W-:Y:S01]  /*5200*/  HMMA.16816.F32.BF16 R16, R8, R24, RZ ;  /* 0x000000180810723c */ /* 0x002fe200000418ff */
        /* <DEDUP_REMOVED lines=18> */
[----:B------:R-:W3:Y:S01]  /*5330*/  MUFU.TANH R95, R95 ;  /* 0x0000005f005f7308 */ /* 0x000ee20000002400 */
[----:B-1----:R-:W1:Y:S07]  /*5340*/  LDSM.16.M88.4 R28, [R23+0x4800] ;  /* 0x00480000171c783b */ /* 0x002e6e0000000200 */
[----:B------:R-:W4:Y:S01]  /*5350*/  MUFU.TANH R106, R106 ;  /* 0x0000006a006a7308 */ /* 0x000f220000002400 */
[----:B------:R-:W-:Y:S01]  /*5360*/  FMUL.FTZ R55, R12, R34 ;  /* 0x000000220c377220 */ /* 0x000fe20000410000 */
[----:B--2---:R-:W-:Y:S01]  /*5370*/  HMMA.16816.F32.BF16 R16, R4, R60, R16 ;  /* 0x0000003c0410723c */ /* 0x004fe20000041810 */
[----:B------:R-:W-:Y:S01]  /*5380*/  VIADD R12, R77, 0xb0 ;  /* 0x000000b04d0c7836 */ /* 0x000fe20000000000 */
[----:B------:R-:W-:-:S02]  /*5390*/  FSEL R60, R103, -INF , !P2 ;  /* 0xff800000673c7808 */ /* 0x000fc40005000000 */
[----:B------:R-:W-:Y:S02]  /*53a0*/  FSEL R137, R98, -INF , !P3 ;  /* 0xff80000062897808 */ /* 0x000fe40005800000 */
[----:B------:R-:W-:Y:S02]  /*53b0*/  FSEL R60, R60, -INF , !P0 ;  /* 0xff8000003c3c7808 */ /* 0x000fe40004000000 */
[----:B------:R-:W-:Y:S01]  /*53c0*/  FSEL R137, R137, -INF , !P4 ;  /* 0xff80000089897808 */ /* 0x000fe20006000000 */
[----:B------:R-:W-:Y:S01]  /*53d0*/  FMUL.FTZ R13, R13, R34 ;  /* 0x000000220d0d7220 */ /* 0x000fe20000410000 */
[----:B------:R-:W-:Y:S01]  /*53e0*/  ISETP.GT.AND P2, PT, R49, R12, PT ;  /* 0x0000000c3100720c */ /* 0x000fe20003f44270 */
[----:B------:R-:W-:Y:S01]  /*53f0*/  FMUL.FTZ R14, R14, R34 ;  /* 0x000000220e0e7220 */ /* 0x000fe20000410000 */
[----:B------:R-:W-:Y:S01]  /*5400*/  ISETP.GT.AND P0, PT, R39, R12, PT ;  /* 0x0000000c2700720c */ /* 0x000fe20003f04270 */
[----:B------:R-:W-:Y:S01]  /*5410*/  FMUL.FTZ R15, R15, R34 ;  /* 0x000000220f0f7220 */ /* 0x000fe20000410000 */
[----:B------:R-:W-:-:S02]  /*5420*/  ISETP.GE.AND P3, PT, R12, R178, PT ;  /* 0x000000b20c00720c */ /* 0x000fc40003f66270 */
[----:B------:R-:W-:Y:S01]  /*5430*/  ISETP.GE.AND P4, PT, R12, R176, PT ;  /* 0x000000b00c00720c */ /* 0x000fe20003f86270 */
[----:B------:R-:W-:Y:S01]  /*5440*/  VIADD R12, R77, 0xb1 ;  /* 0x000000b14d0c7836 */ /* 0x000fe20000000000 */
[----:B------:R-:W-:Y:S01]  /*5450*/  FSEL R102, R102, -INF , !P1 ;  /* 0xff80000066667808 */ /* 0x000fe20004800000 */
[----:B------:R-:W-:Y:S01]  /*5460*/  HMMA.16816.F32.BF16 R24, R8, R26, RZ ;  /* 0x0000001a0818723c */ /* 0x000fe200000418ff */
[----:B---3--:R-:W-:Y:S01]  /*5470*/  FSEL R95, R95, -INF , !P2 ;  /* 0xff8000005f5f7808 */ /* 0x008fe20005000000 */
[----:B------:R-:W-:Y:S01]  /*5480*/  MUFU.TANH R98, R13 ;  /* 0x0000000d00627308 */ /* 0x000fe20000002400 */
[----:B------:R-:W-:Y:S02]  /*5490*/  FSEL R226, R102, -INF , !P5 ;  /* 0xff80000066e27808 */ /* 0x000fe40006800000 */
[----:B----4-:R-:W-:Y:S02]  /*54a0*/  FSEL R61, R106, -INF , !P0 ;  /* 0xff8000006a3d7808 */ /* 0x010fe40004000000 */
[----:B------:R-:W-:-:S02]  /*54b0*/  ISETP.GT.AND P1, PT, R49, R12, PT ;  /* 0x0000000c3100720c */ /* 0x000fc40003f24270 */
[----:B------:R-:W-:Y:S01]  /*54c0*/  ISETP.GT.AND P5, PT, R39, R12, PT ;  /* 0x0000000c2700720c */ /* 0x000fe20003fa4270 */
[----:B------:R-:W-:Y:S01]  /*54d0*/  MUFU.TANH R103, R14 ;  /* 0x0000000e00677308 */ /* 0x000fe20000002400 */
[C---:B------:R-:W-:Y:S02]  /*54e0*/  ISETP.GE.AND P2, PT, R12.reuse, R178, PT ;  /* 0x000000b20c00720c */ /* 0x040fe40003f46270 */
[----:B------:R-:W-:-:S05]  /*54f0*/  ISETP.GE.AND P0, PT, R12, R176, PT ;  /* 0x000000b00c00720c */ /* 0x000fca0003f06270 */
[----:B------:R2:W-:Y:S01]  /*5500*/  MUFU.TANH R90, R15 ;  /* 0x0000000f005a7308 */ /* 0x0005e20000002400 */
[----:B------:R-:W-:Y:S01]  /*5510*/  VIADD R105, R77, 0xb8 ;  /* 0x000000b84d697836 */ /* 0x000fe20000000000 */
[----:B------:R-:W-:Y:S01]  /*5520*/  FSEL R126, R95, -INF , !P3 ;  /* 0xff8000005f7e7808 */ /* 0x000fe20005800000 */
[----:B------:R-:W-:-:S03]  /*5530*/  FMUL.FTZ R16, R16, R34 ;  /* 0x0000002210107220 */ /* 0x000fc60000410000 */
[----:B------:R-:W-:Y:S01]  /*5540*/  ISETP.GT.AND P3, PT, R49, R105, PT ;  /* 0x000000693100720c */ /* 0x000fe20003f64270 */
[----:B--2---:R-:W2:Y:S01]  /*5550*/  LDSM.16.M88.4 R12, [R22+0x4800] ;  /* 0x00480000160c783b */ /* 0x004ea20000000200 */
[----:B------:R3:W-:Y:S01]  /*5560*/  MUFU.TANH R95, R16 ;  /* 0x00000010005f7308 */ /* 0x0007e20000002400 */
[----:B------:R-:W-:Y:S01]  /*5570*/  FSEL R85, R85, -INF , !P1 ;  /* 0xff80000055557808 */ /* 0x000fe20004800000 */
[-C--:B------:R-:W-:Y:S01]  /*5580*/  FMUL.FTZ R17, R17, R34.reuse ;  /* 0x0000002211117220 */ /* 0x080fe20000410000 */
[----:B------:R-:W-:Y:S01]  /*5590*/  FSEL R51, R51, -INF , !P5 ;  /* 0xff80000033337808 */ /* 0x000fe20006800000 */
[----:B------:R-:W-:Y:S01]  /*55a0*/  FMUL.FTZ R18, R18, R34 ;  /* 0x0000002212127220 */ /* 0x000fe20000410000 */
[----:B------:R-:W-:Y:S01]  /*55b0*/  ISETP.GE.AND P1, PT, R105, R178, PT ;  /* 0x000000b26900720c */ /* 0x000fe20003f26270 */
[----:B------:R-:W-:Y:S01]  /*55c0*/  HMMA.16816.F32.BF16 R24, R4, R62, R24 ;  /* 0x0000003e0418723c */ /* 0x000fe20000041818 */
[----:B------:R-:W-:Y:S01]  /*55d0*/  FSEL R53, R53, -INF , !P3 ;  /* 0xff80000035357808 */ /* 0x000fe20005800000 */
[----:B------:R-:W4:Y:S01]  /*55e0*/  MUFU.TANH R79, R79 ;  /* 0x0000004f004f7308 */ /* 0x000f220000002400 */
[----:B------:R-:W-:Y:S01]  /*55f0*/  FSEL R121, R85, -INF , !P2 ;  /* 0xff80000055797808 */ /* 0x000fe20005000000 */
[----:B------:R-:W-:Y:S01]  /*5600*/  VIADD R102, R77, 0xc1 ;  /* 0x000000c14d667836 */ /* 0x000fe20000000000 */
[----:B------:R-:W-:Y:S01]  /*5610*/  FSEL R62, R51, -INF , !P0 ;  /* 0xff800000333e7808 */ /* 0x000fe20004000000 */
[-C--:B------:R-:W-:Y:S01]  /*5620*/  FMUL.FTZ R42, R42, R34.reuse ;  /* 0x000000222a2a7220 */ /* 0x080fe20000410000 */
[----:B------:R-:W-:Y:S01]  /*5630*/  FSEL R116, R53, -INF , !P1 ;  /* 0xff80000035747808 */ /* 0x000fe20004800000 */
[----:B------:R-:W-:Y:S01]  /*5640*/  FMUL.FTZ R40, R40, R34 ;  /* 0x0000002228287220 */ /* 0x000fe20000410000 */
[----:B------:R-:W-:Y:S01]  /*5650*/  FSEL R61, R61, -INF , !P4 ;  /* 0xff8000003d3d7808 */ /* 0x000fe20006000000 */
[----:B------:R-:W2:Y:S01]  /*5660*/  MUFU.TANH R55, R55 ;  /* 0x0000003700377308 */ /* 0x000ea20000002400 */
[----:B---3--:R-:W-:-:S02]  /*5670*/  VIADD R16, R77, 0xb9 ;  /* 0x000000b94d107836 */ /* 0x008fc40000000000 */
[-C--:B------:R-:W-:Y:S01]  /*5680*/  FMUL.FTZ R53, R19, R34.reuse ;  /* 0x0000002213357220 */ /* 0x080fe20000410000 */
[----:B------:R-:W-:Y:S01]  /*5690*/  FMUL.FTZ R64, R64, R34 ;  /* 0x0000002240407220 */ /* 0x000fe20000410000 */
[----:B------:R-:W-:-:S04]  /*56a0*/  DEPBAR.LE SB0, 0x0 ;  /* 0x000080000000791a */ /* 0x000fc80000000000 */
[----:B------:R-:W-:Y:S01]  /*56b0*/  MUFU.TANH R85, R17 ;  /* 0x0000001100557308 */ /* 0x000fe20000002400 */
[-C--:B------:R-:W-:Y:S02]  /*56c0*/  ISETP.GT.AND P5, PT, R49, R16.reuse, PT ;  /* 0x000000103100720c */ /* 0x080fe40003fa4270 */
[C---:B------:R-:W-:Y:S02]  /*56d0*/  ISETP.GT.AND P3, PT, R39.reuse, R16, PT ;  /* 0x000000102700720c */ /* 0x040fe40003f64270 */
[C---:B------:R-:W-:Y:S02]  /*56e0*/  ISETP.GE.AND P0, PT, R16.reuse, R178, PT ;  /* 0x000000b21000720c */ /* 0x040fe40003f06270 */
[-C--:B------:R-:W-:Y:S01]  /*56f0*/  ISETP.GE.AND P1, PT, R16, R176.reuse, PT ;  /* 0x000000b01000720c */ /* 0x080fe20003f26270 */
[----:B------:R1:W3:Y:S01]  /*5700*/  MUFU.TANH R51, R18 ;  /* 0x0000001200337308 */ /* 0x0002e20000002400 */
[----:B------:R-:W-:Y:S02]  /*5710*/  ISETP.GT.AND P4, PT, R39, R105, PT ;  /* 0x000000692700720c */ /* 0x000fe40003f84270 */
[----:B------:R-:W-:Y:S01]  /*5720*/  ISETP.GE.AND P2, PT, R105, R176, PT ;  /* 0x000000b06900720c */ /* 0x000fe20003f46270 */
[----:B------:R-:W-:Y:S01]  /*5730*/  VIADD R105, R77, 0xc0 ;  /* 0x000000c04d697836 */ /* 0x000fe20000000000 */
[----:B-1----:R-:W-:Y:S01]  /*5740*/  HMMA.16816.F32.BF16 R16, R8, R28, RZ ;  /* 0x0000001c0810723c */ /* 0x002fe200000418ff */
[----:B------:R-:W-:Y:S01]  /*5750*/  FSEL R54, R54, -INF , !P5 ;  /* 0xff80000036367808 */ /* 0x000fe20006800000 */
[----:B------:R-:W-:Y:S01]  /*5760*/  FMUL.FTZ R24, R24, R34 ;  /* 0x0000002218187220 */ /* 0x000fe20000410000 */
[----:B----4-:R-:W-:-:S02]  /*5770*/  FSEL R79, R79, -INF , !P3 ;  /* 0xff8000004f4f7808 */ /* 0x010fc40005800000 */
[----:B------:R-:W-:Y:S02]  /*5780*/  ISETP.GT.AND P5, PT, R39, R105, PT ;  /* 0x000000692700720c */ /* 0x000fe40003fa4270 */
[----:B------:R-:W-:Y:S02]  /*5790*/  ISETP.GT.AND P3, PT, R49, R102, PT ;  /* 0x000000663100720c */ /* 0x000fe40003f64270 */
[----:B------:R-:W-:Y:S02]  /*57a0*/  FSEL R113, R54, -INF , !P0 ;  /* 0xff80000036717808 */ /* 0x000fe40004000000 */
[----:B------:R1:W-:Y:S01]  /*57b0*/  MUFU.TANH R54, R24 ;  /* 0x0000001800367308 */ /* 0x0003e20000002400 */
[----:B------:R-:W-:Y:S01]  /*57c0*/  ISETP.GE.AND P0, PT, R105, R176, PT ;  /* 0x000000b06900720c */ /* 0x000fe20003f06270 */
[----:B------:R-:W-:Y:S01]  /*57d0*/  VIADD R28, R77, 0xc8 ;  /* 0x000000c84d1c7836 */ /* 0x000fe20000000000 */
[----:B------:R-:W-:-:S06]  /*57e0*/  FSEL R92, R92, -INF , !P3 ;  /* 0xff8000005c5c7808 */ /* 0x000fcc0005800000 */
[----:B--2---:R-:W-:Y:S01]  /*57f0*/  HMMA.16816.F32.BF16 R16, R4, R12, R16 ;  /* 0x0000000c0410723c */ /* 0x004fe20000041810 */
[----:B------:R-:W-:Y:S02]  /*5800*/  FSEL R12, R104, -INF , !P5 ;  /* 0xff800000680c7808 */ /* 0x000fe40006800000 */
[----:B-1----:R-:W-:Y:S02]  /*5810*/  FSEL R24, R79, -INF , !P1 ;  /* 0xff8000004f187808 */ /* 0x002fe40004800000 */
[----:B------:R-:W-:Y:S02]  /*5820*/  ISETP.GE.AND P1, PT, R102, R178, PT ;  /* 0x000000b26600720c */ /* 0x000fe40003f26270 */
[----:B------:R-:W-:Y:S02]  /*5830*/  FSEL R12, R12, -INF , !P0 ;  /* 0xff8000000c0c7808 */ /* 0x000fe40004000000 */
[----:B------:R-:W-:Y:S02]  /*5840*/  FSEL R109, R92, -INF , !P1 ;  /* 0xff8000005c6d7808 */ /* 0x000fe40004800000 */
[----:B------:R-:W-:-:S02]  /*5850*/  ISETP.GT.AND P5, PT, R49, R28, PT ;  /* 0x0000001c3100720c */ /* 0x000fc40003fa4270 */
[----:B------:R-:W-:Y:S02]  /*5860*/  ISETP.GT.AND P3, PT, R39, R28, PT ;  /* 0x0000001c2700720c */ /* 0x000fe40003f64270 */
[C---:B------:R-:W-:Y:S02]  /*5870*/  ISETP.GE.AND P0, PT, R28.reuse, R178, PT ;  /* 0x000000b21c00720c */ /* 0x040fe40003f06270 */
[----:B------:R-:W-:Y:S02]  /*5880*/  ISETP.GE.AND P1, PT, R28, R176, PT ;  /* 0x000000b01c00720c */ /* 0x000fe40003f26270 */
[----:B------:R-:W-:Y:S01]  /*5890*/  HMMA.16816.F32.BF16 R28, R8, R30, RZ ;  /* 0x0000001e081c723c */ /* 0x000fe200000418ff */
[----:B------:R-:W-:Y:S02]  /*58a0*/  FSEL R63, R101, -INF , !P4 ;  /* 0xff800000653f7808 */ /* 0x000fe40006000000 */
[----:B------:R-:W-:Y:S02]  /*58b0*/  ISETP.GT.AND P4, PT, R49, R105, PT ;  /* 0x000000693100720c */ /* 0x000fe40003f84270 */
[----:B------:R-:W-:-:S02]  /*58c0*/  FSEL R63, R63, -INF , !P2 ;  /* 0xff8000003f3f7808 */ /* 0x000fc40005000000 */
[----:B------:R-:W-:Y:S02]  /*58d0*/  ISETP.GE.AND P2, PT, R105, R178, PT ;  /* 0x000000b26900720c */ /* 0x000fe40003f46270 */
[----:B------:R-:W-:Y:S01]  /*58e0*/  FSEL R82, R82, -INF , !P4 ;  /* 0xff80000052527808 */ /* 0x000fe20006000000 */
[----:B------:R-:W-:Y:S01]  /*58f0*/  HMMA.16816.F32.BF16 R8, R8, R56, RZ ;  /* 0x000000380808723c */ /* 0x000fe200000418ff */
[----:B------:R-:W-:Y:S02]  /*5900*/  ISETP.GT.AND P4, PT, R39, R102, PT ;  /* 0x000000662700720c */ /* 0x000fe40003f84270 */
[----:B------:R-:W-:Y:S01]  /*5910*/  FSEL R110, R82, -INF , !P2 ;  /* 0xff800000526e7808 */ /* 0x000fe20005000000 */
[C---:B------:R-:W-:Y:S01]  /*5920*/  VIADD R82, R77.reuse, 0xc9 ;  /* 0x000000c94d527836 */ /* 0x040fe20000000000 */
[----:B------:R-:W1:Y:S01]  /*5930*/  MUFU.TANH R53, R53 ;  /* 0x0000003500357308 */ /* 0x000e620000002400 */
[----:B------:R-:W-:Y:S01]  /*5940*/  VIADD R79, R77, 0xd0 ;  /* 0x000000d04d4f7836 */ /* 0x000fe20000000000 */
[----:B------:R-:W-:-:S02]  /*5950*/  FSEL R55, R55, -INF , !P5 ;  /* 0xff80000037377808 */ /* 0x000fc40006800000 */
[----:B------:R-:W-:Y:S02]  /*5960*/  ISETP.GE.AND P2, PT, R102, R176, PT ;  /* 0x000000b06600720c */ /* 0x000fe40003f46270 */
[----:B------:R-:W-:Y:S01]  /*5970*/  FSEL R13, R81, -INF , !P4 ;  /* 0xff800000510d7808 */ /* 0x000fe20006000000 */
[----:B------:R-:W-:Y:S01]  /*5980*/  FMUL.FTZ R26, R26, R34 ;  /* 0x000000221a1a7220 */ /* 0x000fe20000410000 */
[----:B------:R-:W-:Y:S01]  /*5990*/  ISETP.GT.AND P4, PT, R49, R82, PT ;  /* 0x000000523100720c */ /* 0x000fe20003f84270 */
[----:B------:R-:W-:Y:S01]  /*59a0*/  HMMA.16816.F32.BF16 R28, R4, R14, R28 ;  /* 0x0000000e041c723c */ /* 0x000fe2000004181c */
[----:B------:R-:W-:Y:S01]  /*59b0*/  FSEL R104, R55, -INF , !P0 ;  /* 0xff80000037687808 */ /* 0x000fe20004000000 */
[-C--:B------:R-:W-:Y:S01]  /*59c0*/  FMUL.FTZ R55, R17, R34.reuse ;  /* 0x0000002211377220 */ /* 0x080fe20000410000 */
[----:B------:R-:W-:Y:S01]  /*59d0*/  FSEL R103, R103, -INF , !P3 ;  /* 0xff80000067677808 */ /* 0x000fe20005800000 */
[----:B------:R-:W-:Y:S01]  /*59e0*/  VIADD R17, R77, 0xd1 ;  /* 0x000000d14d117836 */ /* 0x000fe20000000000 */
[----:B------:R-:W-:Y:S01]  /*59f0*/  FSEL R13, R13, -INF , !P2 ;  /* 0xff8000000d0d7808 */ /* 0x000fe20005000000 */
[----:B------:R-:W-:Y:S01]  /*5a00*/  FMUL.FTZ R15, R18, R34 ;  /* 0x00000022120f7220 */ /* 0x000fe20000410000 */
[----:B------:R-:W-:-:S02]  /*5a10*/  ISETP.GT.AND P5, PT, R39, R82, PT ;  /* 0x000000522700720c */ /* 0x000fc40003fa4270 */
[-C--:B------:R-:W-:Y:S01]  /*5a20*/  ISETP.GT.AND P3, PT, R49, R79.reuse, PT ;  /* 0x0000004f3100720c */ /* 0x080fe20003f64270 */
[----:B------:R-:W-:Y:S01]  /*5a30*/  VIADD R18, R77, 0xd8 ;  /* 0x000000d84d127836 */ /* 0x000fe20000000000 */
[----:B------:R-:W-:Y:S02]  /*5a40*/  ISETP.GE.AND P2, PT, R82, R178, PT ;  /* 0x000000b25200720c */ /* 0x000fe40003f46270 */
[----:B------:R-:W-:Y:S01]  /*5a50*/  FSEL R98, R98, -INF , !P4 ;  /* 0xff80000062627808 */ /* 0x000fe20006000000 */
[-C--:B------:R-:W-:Y:S01]  /*5a60*/  FMUL.FTZ R27, R27, R34.reuse ;  /* 0x000000221b1b7220 */ /* 0x080fe20000410000 */
[----:B------:R-:W-:Y:S01]  /*5a70*/  ISETP.GT.AND P4, PT, R39, R79, PT ;  /* 0x0000004f2700720c */ /* 0x000fe20003f84270 */
[----:B------:R-:W-:Y:S01]  /*5a80*/  FMUL.FTZ R16, R16, R34 ;  /* 0x0000002210107220 */ /* 0x000fe20000410000 */
[----:B------:R-:W-:Y:S01]  /*5a90*/  FSEL R223, R103, -INF , !P1 ;  /* 0xff80000067df7808 */ /* 0x000fe20004800000 */
[----:B------:R-:W2:Y:S01]  /*5aa0*/  MUFU.TANH R26, R26 ;  /* 0x0000001a001a7308 */ /* 0x000ea20000002400 */
[----:B------:R-:W-:-:S02]  /*5ab0*/  ISETP.GE.AND P0, PT, R82, R176, PT ;  /* 0x000000b05200720c */ /* 0x000fc40003f06270 */
[----:B------:R-:W-:Y:S02]  /*5ac0*/  ISETP.GE.AND P1, PT, R79, R178, PT ;  /* 0x000000b24f00720c */ /* 0x000fe40003f26270 */
[----:B------:R-:W-:Y:S02]  /*5ad0*/  FSEL R90, R90, -INF , !P5 ;  /* 0xff8000005a5a7808 */ /* 0x000fe40006800000 */
[----:B------:R-:W-:Y:S01]  /*5ae0*/  FSEL R92, R95, -INF , !P3 ;  /* 0xff8000005f5c7808 */ /* 0x000fe20005800000 */
[----:B------:R-:W-:Y:S01]  /*5af0*/  FMUL.FTZ R25, R25, R34 ;  /* 0x0000002219197220 */ /* 0x000fe20000410000 */
[----:B------:R-:W-:Y:S02]  /*5b00*/  FSEL R101, R98, -INF , !P2 ;  /* 0xff80000062657808 */ /* 0x000fe40005000000 */
[----:B------:R-:W-:Y:S02]  /*5b10*/  ISETP.GE.AND P2, PT, R79, R176, PT ;  /* 0x000000b04f00720c */ /* 0x000fe40003f46270 */
[----:B------:R-:W-:-:S02]  /*5b20*/  ISETP.GT.AND P5, PT, R49, R17, PT ;  /* 0x000000113100720c */ /* 0x000fc40003fa4270 */
[----:B---3--:R-:W-:Y:S02]  /*5b30*/  FSEL R51, R51, -INF , !P4 ;  /* 0xff80000033337808 */ /* 0x008fe40006000000 */
[----:B------:R-:W-:Y:S02]  /*5b40*/  ISETP.GT.AND P3, PT, R39, R17, PT ;  /* 0x000000112700720c */ /* 0x000fe40003f64270 */
[----:B------:R-:W-:Y:S01]  /*5b50*/  ISETP.GT.AND P4, PT, R49, R18, PT ;  /* 0x000000123100720c */ /* 0x000fe20003f84270 */
[----:B------:R-:W3:Y:S01]  /*5b60*/  MUFU.TANH R27, R27 ;  /* 0x0000001b001b7308 */ /* 0x000ee20000002400 */
[----:B------:R-:W-:Y:S01]  /*5b70*/  FSEL R212, R90, -INF , !P0 ;  /* 0xff8000005ad47808 */ /* 0x000fe20004000000 */
[----:B------:R-:W-:Y:S01]  /*5b80*/  HMMA.16816.F32.BF16 R8, R4, R44, R8 ;  /* 0x0000002c0408723c */ /* 0x000fe20000041808 */
[----:B------:R-:W-:Y:S02]  /*5b90*/  FSEL R92, R92, -INF , !P1 ;  /* 0xff8000005c5c7808 */ /* 0x000fe40004800000 */
[----:B------:R-:W-:-:S02]  /*5ba0*/  ISETP.GE.AND P0, PT, R17, R178, PT ;  /* 0x000000b21100720c */ /* 0x000fc40003f06270 */
[----:B------:R-:W-:Y:S01]  /*5bb0*/  ISETP.GE.AND P1, PT, R17, R176, PT ;  /* 0x000000b01100720c */ /* 0x000fe20003f26270 */
[----:B------:R-:W4:Y:S01]  /*5bc0*/  MUFU.TANH R16, R16 ;  /* 0x0000001000107308 */ /* 0x000f220000002400 */
[----:B------:R-:W-:Y:S01]  /*5bd0*/  FMUL.FTZ R17, R19, R34 ;  /* 0x0000002213117220 */ /* 0x000fe20000410000 */
[----:B------:R-:W-:Y:S01]  /*5be0*/  FSEL R85, R85, -INF , !P5 ;  /* 0xff80000055557808 */ /* 0x000fe20006800000 */
[----:B------:R-:W-:Y:S01]  /*5bf0*/  VIADD R19, R77, 0xd9 ;  /* 0x000000d94d137836 */ /* 0x000fe20000000000 */
[----:B------:R-:W-:Y:S02]  /*5c00*/  FSEL R156, R51, -INF , !P2 ;  /* 0xff800000339c7808 */ /* 0x000fe40005000000 */
[----:B------:R-:W-:Y:S02]  /*5c10*/  ISETP.GE.AND P2, PT, R18, R178, PT ;  /* 0x000000b21200720c */ /* 0x000fe40003f46270 */
[----:B-1----:R-:W-:Y:S01]  /*5c20*/  FSEL R53, R53, -INF , !P3 ;  /* 0xff80000035357808 */ /* 0x002fe20005800000 */
[----:B------:R-:W1:Y:S01]  /*5c30*/  MUFU.TANH R25, R25 ;  /* 0x0000001900197308 */ /* 0x000e620000002400 */
[----:B------:R-:W-:-:S02]  /*5c40*/  FSEL R54, R54, -INF , !P4 ;  /* 0xff80000036367808 */ /* 0x000fc40006000000 */
[----:B------:R-:W-:Y:S02]  /*5c50*/  FSEL R90, R85, -INF , !P0 ;  /* 0xff800000555a7808 */ /* 0x000fe40004000000 */
[----:B------:R-:W-:Y:S02]  /*5c60*/  FSEL R171, R53, -INF , !P1 ;  /* 0xff80000035ab7808 */ /* 0x000fe40004800000 */
[----:B------:R-:W-:Y:S02]  /*5c70*/  FSEL R85, R54, -INF , !P2 ;  /* 0xff80000036557808 */ /* 0x000fe40005000000 */
[-C--:B------:R-:W-:Y:S02]  /*5c80*/  ISETP.GT.AND P3, PT, R49, R19.reuse, PT ;  /* 0x000000133100720c */ /* 0x080fe40003f64270 */
[----:B------:R-:W-:Y:S02]  /*5c90*/  ISETP.GT.AND P4, PT, R39, R19, PT ;  /* 0x000000132700720c */ /* 0x000fe40003f84270 */
[----:B------:R-:W-:-:S02]  /*5ca0*/  ISETP.GE.AND P1, PT, R19, R178, PT ;  /* 0x000000b21300720c */ /* 0x000fc40003f26270 */
[----:B------:R-:W-:Y:S01]  /*5cb0*/  ISETP.GE.AND P2, PT, R19, R176, PT ;  /* 0x000000b01300720c */ /* 0x000fe20003f46270 */
[----:B------:R-:W-:Y:S01]  /*5cc0*/  VIADD R19, R77, 0xe0 ;  /* 0x000000e04d137836 */ /* 0x000fe20000000000 */
[----:B------:R-:W-:Y:S01]  /*5cd0*/  ISETP.GT.AND P5, PT, R39, R18, PT ;  /* 0x000000122700720c */ /* 0x000fe20003fa4270 */
[----:B------:R-:W-:Y:S01]  /*5ce0*/  FMUL.FTZ R4, R30, R34 ;  /* 0x000000221e047220 */ /* 0x000fe20000410000 */
[----:B------:R-:W-:Y:S01]  /*5cf0*/  ISETP.GE.AND P0, PT, R18, R176, PT ;  /* 0x000000b01200720c */ /* 0x000fe20003f06270 */
[----:B------:R-:W1:Y:S01]  /*5d00*/  MUFU.TANH R14, R55 ;  /* 0x00000037000e7308 */ /* 0x000e620000002400 */
[----:B--2---:R-:W-:Y:S02]  /*5d10*/  FSEL R26, R26, -INF , !P5 ;  /* 0xff8000001a1a7808 */ /* 0x004fe40006800000 */
[----:B------:R-:W-:Y:S01]  /*5d20*/  ISETP.GT.AND P5, PT, R49, R19, PT ;  /* 0x000000133100720c */ /* 0x000fe20003fa4270 */
[----:B------:R-:W-:Y:S01]  /*5d30*/  FMUL.FTZ R28, R28, R34 ;  /* 0x000000221c1c7220 */ /* 0x000fe20000410000 */
[----:B------:R-:W-:Y:S01]  /*5d40*/  FSEL R201, R26, -INF , !P0 ;  /* 0xff8000001ac97808 */ /* 0x000fe20004000000 */
[----:B------:R-:W-:-:S02]  /*5d50*/  VIADD R6, R77, 0xe1 ;  /* 0x000000e14d067836 */ /* 0x000fc40000000000 */
[----:B------:R-:W2:Y:S01]  /*5d60*/  MUFU.TANH R15, R15 ;  /* 0x0000000f000f7308 */ /* 0x000ea20000002400 */
[----:B------:R-:W-:Y:S02]  /*5d70*/  ISETP.GE.AND P0, PT, R19, R178, PT ;  /* 0x000000b21300720c */ /* 0x000fe40003f06270 */
[----:B---3--:R-:W-:Y:S02]  /*5d80*/  FSEL R27, R27, -INF , !P4 ;  /* 0xff8000001b1b7808 */ /* 0x008fe40006000000 */
[----:B----4-:R-:W-:Y:S01]  /*5d90*/  FSEL R16, R16, -INF , !P5 ;  /* 0xff80000010107808 */ /* 0x010fe20006800000 */
[-C--:B------:R-:W-:Y:S02]  /*5da0*/  FMUL.FTZ R8, R8, R34.reuse ;  /* 0x0000002208087220 */ /* 0x080fe40000410000 */
[----:B------:R-:W3:Y:S01]  /*5db0*/  MUFU.TANH R4, R4 ;  /* 0x0000000400047308 */ /* 0x000ee20000002400 */
[----:B-1----:R-:W-:Y:S01]  /*5dc0*/  FSEL R25, R25, -INF , !P3 ;  /* 0xff80000019197808 */ /* 0x002fe20005800000 */
[----:B------:R-:W-:Y:S01]  /*5dd0*/  FMUL.FTZ R29, R29, R34 ;  /* 0x000000221d1d7220 */ /* 0x000fe20000410000 */
[----:B------:R-:W-:-:S02]  /*5de0*/  FSEL R210, R27, -INF , !P2 ;  /* 0xff8000001bd27808 */ /* 0x000fc40005000000 */
[----:B------:R-:W-:-:S03]  /*5df0*/  FSEL R57, R16, -INF , !P0 ;  /* 0xff80000010397808 */ /* 0x000fc60004000000 */
[----:B------:R-:W1:Y:S01]  /*5e00*/  MUFU.TANH R17, R17 ;  /* 0x0000001100117308 */ /* 0x000e620000002400 */
[-C--:B------:R-:W-:Y:S02]  /*5e10*/  ISETP.GT.AND P4, PT, R49, R6.reuse, PT ;  /* 0x000000063100720c */ /* 0x080fe40003f84270 */
[----:B------:R-:W-:Y:S02]  /*5e20*/  ISETP.GT.AND P5, PT, R39, R6, PT ;  /* 0x000000062700720c */ /* 0x000fe40003fa4270 */
[----:B------:R-:W-:-:S03]  /*5e30*/  ISETP.GE.AND P2, PT, R6, R178, PT ;  /* 0x000000b20600720c */ /* 0x000fc60003f46270 */
[----:B------:R-:W4:Y:S01]  /*5e40*/  MUFU.TANH R18, R28 ;  /* 0x0000001c00127308 */ /* 0x000f220000002400 */
[----:B------:R-:W-:Y:S01]  /*5e50*/  ISETP.GE.AND P0, PT, R6, R176, PT ;  /* 0x000000b00600720c */ /* 0x000fe20003f06270 */
[-C--:B------:R-:W-:Y:S01]  /*5e60*/  FMUL.FTZ R5, R31, R34.reuse ;  /* 0x000000221f057220 */ /* 0x080fe20000410000 */
[----:B------:R-:W-:Y:S01]  /*5e70*/  FSEL R82, R25, -INF , !P1 ;  /* 0xff80000019527808 */ /* 0x000fe20004800000 */
[----:B------:R-:W-:Y:S01]  /*5e80*/  FMUL.FTZ R10, R10, R34 ;  /* 0x000000220a0a7220 */ /* 0x000fe20000410000 */
[----:B------:R-:W-:-:S03]  /*5e90*/  ISETP.GT.AND P3, PT, R39, R19, PT ;  /* 0x000000132700720c */ /* 0x000fc60003f64270 */
[----:B------:R3:W4:Y:S01]  /*5ea0*/  MUFU.TANH R6, R8 ;  /* 0x0000000800067308 */ /* 0x0007220000002400 */
[----:B------:R-:W-:Y:S01]  /*5eb0*/  ISETP.GE.AND P1, PT, R19, R176, PT ;  /* 0x000000b01300720c */ /* 0x000fe20003f26270 */
[----:B------:R-:W-:Y:S02]  /*5ec0*/  VIADD R19, R77, 0xe8 ;  /* 0x000000e84d137836 */ /* 0x000fe40000000000 */
[----:B------:R-:W-:Y:S01]  /*5ed0*/  FMUL.FTZ R7, R9, R34 ;  /* 0x0000002209077220 */ /* 0x000fe20000410000 */
[----:B------:R-:W-:-:S03]  /*5ee0*/  FSEL R14, R14, -INF , !P4 ;  /* 0xff8000000e0e7808 */ /* 0x000fc60006000000 */
[----:B------:R-:W4:Y:S01]  /*5ef0*/  MUFU.TANH R29, R29 ;  /* 0x0000001d001d7308 */ /* 0x000f220000002400 */
[-C--:B------:R-:W-:Y:S02]  /*5f00*/  ISETP.GT.AND P4, PT, R39, R19.reuse, PT ;  /* 0x000000132700720c */ /* 0x080fe40003f84270 */
[----:B--2---:R-:W-:Y:S02]  /*5f10*/  FSEL R15, R15, -INF , !P3 ;  /* 0xff8000000f0f7808 */ /* 0x004fe40005800000 */
[----:B------:R-:W-:-:S03]  /*5f20*/  ISETP.GT.AND P3, PT, R49, R19, PT ;  /* 0x000000133100720c */ /* 0x000fc60003f64270 */
[----:B------:R-:W2:Y:S01]  /*5f30*/  MUFU.TANH R5, R5 ;  /* 0x0000000500057308 */ /* 0x000ea20000002400 */
[C---:B---3--:R-:W-:Y:S01]  /*5f40*/  VIADD R8, R77.reuse, 0xf0 ;  /* 0x000000f04d087836 */ /* 0x048fe20000000000 */
[----:B------:R-:W-:Y:S01]  /*5f50*/  FSEL R160, R4, -INF , !P4 ;  /* 0xff80000004a07808 */ /* 0x000fe20006000000 */
[----:B------:R-:W-:Y:S01]  /*5f60*/  VIADD R9, R77, 0xe9 ;  /* 0x000000e94d097836 */ /* 0x000fe20000000000 */
[----:B------:R-:W-:-:S04]  /*5f70*/  FSEL R170, R15, -INF , !P1 ;  /* 0xff8000000faa7808 */ /* 0x000fc80004800000 */
[----:B------:R-:W3:Y:S01]  /*5f80*/  MUFU.TANH R10, R10 ;  /* 0x0000000a000a7308 */ /* 0x000ee20000002400 */
[----:B------:R-:W-:Y:S02]  /*5f90*/  ISETP.GT.AND P4, PT, R49, R8, PT ;  /* 0x000000083100720c */ /* 0x000fe40003f84270 */
[----:B------:R-:W-:Y:S02]  /*5fa0*/  ISETP.GE.AND P1, PT, R19, R178, PT ;  /* 0x000000b21300720c */ /* 0x000fe40003f26270 */
[----:B-1----:R-:W-:-:S03]  /*5fb0*/  FSEL R17, R17, -INF , !P5 ;  /* 0xff80000011117808 */ /* 0x002fc60006800000 */
[----:B------:R-:W1:Y:S01]  /*5fc0*/  MUFU.TANH R7, R7 ;  /* 0x0000000700077308 */ /* 0x000e620000002400 */
[----:B----4-:R-:W-:Y:S02]  /*5fd0*/  FSEL R18, R18, -INF , !P3 ;  /* 0xff80000012127808 */ /* 0x010fe40005800000 */
[----:B------:R-:W-:Y:S02]  /*5fe0*/  FSEL R56, R14, -INF , !P2 ;  /* 0xff8000000e387808 */ /* 0x000fe40005000000 */
[----:B------:R-:W-:Y:S02]  /*5ff0*/  ISETP.GE.AND P2, PT, R19, R176, PT ;  /* 0x000000b01300720c */ /* 0x000fe40003f46270 */
[----:B------:R-:W-:Y:S02]  /*6000*/  ISETP.GT.AND P5, PT, R49, R9, PT ;  /* 0x000000093100720c */ /* 0x000fe40003fa4270 */
[----:B------:R-:W-:Y:S02]  /*6010*/  FSEL R53, R6, -INF , !P4 ;  /* 0xff80000006357808 */ /* 0x000fe40006000000 */
[----:B------:R-:W-:Y:S01]  /*6020*/  FSEL R200, R17, -INF , !P0 ;  /* 0xff80000011c87808 */ /* 0x000fe20004000000 */
[----:B------:R-:W4:Y:S01]  /*6030*/  MUFU.TANH R6, R42 ;  /* 0x0000002a00067308 */ /* 0x000f220000002400 */
[----:B------:R-:W-:-:S02]  /*6040*/  FSEL R55, R18, -INF , !P1 ;  /* 0xff80000012377808 */ /* 0x000fc40004800000 */
[----:B------:R-:W-:Y:S02]  /*6050*/  ISETP.GT.AND P3, PT, R39, R9, PT ;  /* 0x000000092700720c */ /* 0x000fe40003f64270 */
[C---:B------:R-:W-:Y:S02]  /*6060*/  ISETP.GE.AND P0, PT, R9.reuse, R178, PT ;  /* 0x000000b20900720c */ /* 0x040fe40003f06270 */
[----:B------:R-:W-:Y:S01]  /*6070*/  ISETP.GE.AND P1, PT, R9, R176, PT ;  /* 0x000000b00900720c */ /* 0x000fe20003f26270 */
[----:B------:R-:W-:Y:S02]  /*6080*/  VIADD R9, R77, 0xf1 ;  /* 0x000000f14d097836 */ /* 0x000fe40000000000 */
[----:B------:R-:W-:Y:S01]  /*6090*/  FMUL.FTZ R11, R11, R34 ;  /* 0x000000220b0b7220 */ /* 0x000fe20000410000 */
[----:B------:R-:W-:Y:S02]  /*60a0*/  FSEL R29, R29, -INF , !P5 ;  /* 0xff8000001d1d7808 */ /* 0x000fe40006800000 */
[----:B------:R-:W-:-:S02]  /*60b0*/  FSEL R160, R160, -INF , !P2 ;  /* 0xff800000a0a07808 */ /* 0x000fc40005000000 */
[----:B------:R-:W-:Y:S01]  /*60c0*/  ISETP.GT.AND P2, PT, R39, R8, PT ;  /* 0x000000082700720c */ /* 0x000fe20003f44270 */
[----:B------:R-:W4:Y:S01]  /*60d0*/  MUFU.TANH R4, R11 ;  /* 0x0000000b00047308 */ /* 0x000f220000002400 */
[----:B--2---:R-:W-:Y:S01]  /*60e0*/  FSEL R131, R5, -INF , !P3 ;  /* 0xff80000005837808 */ /* 0x004fe20005800000 */
[----:B------:R-:W-:Y:S01]  /*60f0*/  VIADD R5, R77, 0xf8 ;  /* 0x000000f84d057836 */ /* 0x000fe20000000000 */
[----:B------:R-:W-:Y:S02]  /*6100*/  FSEL R54, R29, -INF , !P0 ;  /* 0xff8000001d367808 */ /* 0x000fe40004000000 */
[----:B------:R-:W-:Y:S02]  /*6110*/  ISETP.GT.AND P3, PT, R49, R9, PT ;  /* 0x000000093100720c */ /* 0x000fe40003f64270 */
[----:B------:R-:W-:Y:S02]  /*6120*/  ISETP.GE.AND P0, PT, R8, R176, PT ;  /* 0x000000b00800720c */ /* 0x000fe40003f06270 */
[----:B---3--:R-:W-:-:S02]  /*6130*/  FSEL R10, R10, -INF , !P2 ;  /* 0xff8000000a0a7808 */ /* 0x008fc40005000000 */
[----:B------:R-:W-:Y:S02]  /*6140*/  ISETP.GE.AND P5, PT, R8, R178, PT ;  /* 0x000000b20800720c */ /* 0x000fe40003fa6270 */
[----:B------:R-:W2:Y:S01]  /*6150*/  MUFU.TANH R8, R40 ;  /* 0x0000002800087308 */ /* 0x000ea20000002400 */
[----:B-1----:R-:W-:Y:S02]  /*6160*/  FSEL R51, R7, -INF , !P3 ;  /* 0xff80000007337808 */ /* 0x002fe40005800000 */
[----:B------:R-:W-:Y:S02]  /*6170*/  FSEL R98, R10, -INF , !P0 ;  /* 0xff8000000a627808 */ /* 0x000fe40004000000 */
[----:B------:R-:W-:-:S03]  /*6180*/  ISETP.GT.AND P0, PT, R39, R5, PT ;  /* 0x000000052700720c */ /* 0x000fc60003f04270 */
[----:B------:R-:W1:Y:S01]  /*6190*/  MUFU.TANH R7, R64 ;  /* 0x0000004000077308 */ /* 0x000e620000002400 */
[----:B----4-:R-:W-:Y:S02]  /*61a0*/  FSEL R6, R6, -INF , !P0 ;  /* 0xff80000006067808 */ /* 0x010fe40004000000 */
[----:B------:R-:W-:Y:S02]  /*61b0*/  ISETP.GT.AND P0, PT, R76, R180, PT ;  /* 0x000000b44c00720c */ /* 0x000fe40003f04270 */
[----:B------:R-:W-:Y:S02]  /*61c0*/  FSEL R131, R131, -INF , !P1 ;  /* 0xff80000083837808 */ /* 0x000fe40004800000 */
[----:B------:R-:W-:Y:S02]  /*61d0*/  ISETP.GT.AND P1, PT, R39, R9, PT ;  /* 0x000000092700720c */ /* 0x000fe40003f24270 */
[----:B------:R-:W-:Y:S02]  /*61e0*/  ISETP.GE.AND P4, PT, R9, R178, PT ;  /* 0x000000b20900720c */ /* 0x000fe40003f86270 */
[----:B------:R-:W-:-:S02]  /*61f0*/  FSEL R53, R53, -INF , !P5 ;  /* 0xff80000035357808 */ /* 0x000fc40006800000 */
[----:B------:R-:W-:Y:S02]  /*6200*/  ISETP.GE.AND P5, PT, R9, R176, PT ;  /* 0x000000b00900720c */ /* 0x000fe40003fa6270 */
[----:B------:R-:W-:Y:S02]  /*6210*/  ISETP.GT.AND P2, PT, R49, R5, PT ;  /* 0x000000053100720c */ /* 0x000fe40003f44270 */
[----:B------:R-:W-:Y:S02]  /*6220*/  FSEL R4, R4, -INF , !P1 ;  /* 0xff80000004047808 */ /* 0x000fe40004800000 */
[----:B------:R-:W-:Y:S02]  /*6230*/  FSEL R51, R51, -INF , !P4 ;  /* 0xff80000033337808 */ /* 0x000fe40006000000 */
[----:B------:R-:W-:Y:S02]  /*6240*/  ISETP.GT.AND P4, PT, R49, R77, PT ;  /* 0x0000004d3100720c */ /* 0x000fe40003f84270 */
[----:B------:R-:W-:-:S02]  /*6250*/  FSEL R95, R4, -INF , !P5 ;  /* 0xff800000045f7808 */ /* 0x000fc40006800000 */
[----:B--2---:R-:W-:Y:S01]  /*6260*/  FSEL R8, R8, -INF , !P2 ;  /* 0xff80000008087808 */ /* 0x004fe20005000000 */
[----:B------:R-:W-:Y:S01]  /*6270*/  BSSY.RECONVERGENT B1, `(.L_x_4054) ;  /* 0x000007a000017945 */ /* 0x000fe20003800200 */
[C---:B------:R-:W-:Y:S02]  /*6280*/  ISETP.GE.AND P3, PT, R5.reuse, R178, PT ;  /* 0x000000b20500720c */ /* 0x040fe40003f66270 */
[----:B------:R-:W-:Y:S02]  /*6290*/  ISETP.GE.AND P1, PT, R5, R176, PT ;  /* 0x000000b00500720c */ /* 0x000fe40003f26270 */
[C---:B------:R-:W-:Y:S01]  /*62a0*/  ISETP.GE.AND P5, PT, R77.reuse, R178, PT ;  /* 0x000000b24d00720c */ /* 0x040fe20003fa6270 */
[----:B------:R-:W-:Y:S01]  /*62b0*/  BAR.SYNC.DEFER_BLOCKING 0x0 ;  /* 0x0000000000007b1d */ /* 0x000fe20000010000 */
[----:B------:R-:W-:Y:S02]  /*62c0*/  ISETP.GE.AND P2, PT, R77, R176, PT ;  /* 0x000000b04d00720c */ /* 0x000fe40003f46270 */
[----:B-1----:R-:W-:Y:S01]  /*62d0*/  FSEL R4, R7, -INF , !P4 ;  /* 0xff80000007047808 */ /* 0x002fe20006000000 */
[----:B------:R-:W-:Y:S01]  /*62e0*/  IMAD.MOV.U32 R34, RZ, RZ, R76 ;  /* 0x000000ffff227224 */ /* 0x000fe200078e004c */
[----:B------:R-:W-:Y:S01]  /*62f0*/  VIMNMX R179, PT, PT, RZ, R49, !PT ;  /* 0x00000031ffb37248 */ /* 0x000fe20007fe0100 */
[----:B------:R-:W-:Y:S01]  /*6300*/  IMAD.MOV.U32 R194, RZ, RZ, R70 ;  /* 0x000000ffffc27224 */ /* 0x000fe200078e0046 */
[----:B------:R-:W-:Y:S01]  /*6310*/  VIMNMX R177, PT, PT, RZ, R39, !PT ;  /* 0x00000027ffb17248 */ /* 0x000fe20007fe0100 */
[----:B------:R-:W-:Y:S01]  /*6320*/  IMAD.MOV.U32 R195, RZ, RZ, R69 ;  /* 0x000000ffffc37224 */ /* 0x000fe200078e0045 */
        /* <DEDUP_REMOVED lines=18> */
.L_x_4057:
        /* <DEDUP_REMOVED lines=61> */
.L_x_4058:
[----:B------:R-:W-:Y:S05]  /*6820*/  BSYNC.RECONVERGENT B0 ;  /* 0x0000000000007941 */ /* 0x000fea0003800200 */
.L_x_4056:
        /* <DEDUP_REMOVED lines=30> */
.L_x_4055:
[----:B------:R-:W-:Y:S05]  /*6a10*/  BSYNC.RECONVERGENT B1 ;  /* 0x0000000000017941 */ /* 0x000fea0003800200 */
.L_x_4054:
[----:B------:R-:W2:Y:S01]  /*6a20*/  LD.E R81, desc[UR4][R2.64+0xdc] ;  /* 0x0000dc0402517980 */ /* 0x000ea2000c101900 */
        /* <DEDUP_REMOVED lines=50> */
[--C-:B------:R-:W-:Y:S01]  /*6d50*/  FFMA.FTZ R115, R87, R81, -R79.reuse ;  /* 0x0000005157737223 */ /* 0x100fe2000001084f */
[----:B------:R-:W-:Y:S01]  /*6d60*/  FMNMX3.FTZ R20, R20, R47, R46, !PT ;  /* 0x0000002f14147276 */ /* 0x000fe2000781002e */
[-CC-:B------:R-:W-:Y:S01]  /*6d70*/  FFMA.FTZ R103, R94, R81.reuse, -R79.reuse ;  /* 0x000000515e677223 */ /* 0x180fe2000001084f */
[-CC-:B------:R-:W-:Y:S01]  /*6d80*/  FFMA.FTZ R134, R67, R81.reuse, -R79.reuse ;  /* 0x0000005143867223 */ /* 0x180fe2000001084f */
[----:B------:R-:W-:Y:S01]  /*6d90*/  FFMA.FTZ R127, R65, R81, -R79 ;  /* 0x00000051417f7223 */ /* 0x000fe2000001084f */
        /* <DEDUP_REMOVED lines=14> */
[----:B------:R-:W-:Y:S01]  /*6e80*/  MUFU.EX2 R152, R152 ;  /* 0x0000009800987308 */ /* 0x000fe20000000800 */
[----:B------:R-:W-:Y:S01]  /*6e90*/  FFMA.FTZ R105, R96, R81, -R79 ;  /* 0x0000005160697223 */ /* 0x000fe2000001084f */
[----:B------:R-:W-:Y:S01]  /*6ea0*/  FMNMX3.FTZ R20, R20, R107, R153, !PT ;  /* 0x0000006b14147276 */ /* 0x000fe20007810099 */
[-CC-:B------:R-:W-:Y:S01]  /*6eb0*/  FFMA.FTZ R96, R133, R81.reuse, -R79.reuse ;  /* 0x0000005185607223 */ /* 0x180fe2000001084f */
[-CC-:B------:R-:W-:Y:S01]  /*6ec0*/  FFMA.FTZ R102, R97, R81.reuse, -R79.reuse ;  /* 0x0000005161667223 */ /* 0x180fe2000001084f */
[--C-:B------:R-:W-:Y:S01]  /*6ed0*/  FFMA.FTZ R97, R135, R81, -R79.reuse ;  /* 0x0000005187617223 */ /* 0x100fe2000001084f */
[----:B------:R-:W-:Y:S01]  /*6ee0*/  FMNMX3.FTZ R20, R20, R155, R154, !PT ;  /* 0x0000009b14147276 */ /* 0x000fe2000781009a */
[-CC-:B------:R-:W-:Y:S01]  /*6ef0*/  FFMA.FTZ R138, R68, R81.reuse, -R79.reuse ;  /* 0x00000051448a7223 */ /* 0x180fe2000001084f */
[----:B------:R-:W1:Y:S01]  /*6f00*/  MUFU.EX2 R149, R149 ;  /* 0x0000009500957308 */ /* 0x000e620000000800 */
[-C--:B------:R-:W-:Y:S01]  /*6f10*/  FFMA.FTZ R128, R66, R81.reuse, -R79 ;  /* 0x0000005142807223 */ /* 0x080fe2000001084f */
[----:B------:R-:W-:Y:S01]  /*6f20*/  FMNMX3.FTZ R20, R20, R114, R161, !PT ;  /* 0x0000007214147276 */ /* 0x000fe200078100a1 */
[-CC-:B------:R-:W-:Y:S01]  /*6f30*/  FFMA.FTZ R64, R62, R81.reuse, -R79.reuse ;  /* 0x000000513e407223 */ /* 0x180fe2000001084f */
[-CC-:B------:R-:W-:Y:S01]  /*6f40*/  FFMA.FTZ R62, R24, R81.reuse, -R79.reuse ;  /* 0x00000051183e7223 */ /* 0x180fe2000001084f */
[-C--:B------:R-:W-:Y:S01]  /*6f50*/  FFMA.FTZ R119, R78, R81.reuse, -R79 ;  /* 0x000000514e777223 */ /* 0x080fe2000001084f */
[----:B------:R-:W-:Y:S01]  /*6f60*/  FMNMX3.FTZ R20, R20, R166, R163, !PT ;  /* 0x000000a614147276 */ /* 0x000fe200078100a3 */
[-CC-:B------:R-:W-:Y:S01]  /*6f70*/  FFMA.FTZ R118, R83, R81.reuse, -R79.reuse ;  /* 0x0000005153767223 */ /* 0x180fe2000001084f */
[----:B------:R-:W-:Y:S01]  /*6f80*/  MUFU.EX2 R146, R146 ;  /* 0x0000009200927308 */ /* 0x000fe20000000800 */
[-CC-:B------:R-:W-:Y:S01]  /*6f90*/  FFMA.FTZ R108, R91, R81.reuse, -R79.reuse ;  /* 0x000000515b6c7223 */ /* 0x180fe2000001084f */
[----:B------:R-:W-:Y:S01]  /*6fa0*/  FMNMX3.FTZ R20, R20, R132, R172, !PT ;  /* 0x0000008414147276 */ /* 0x000fe200078100ac */
[-CC-:B------:R-:W-:Y:S01]  /*6fb0*/  FFMA.FTZ R91, R144, R81.reuse, -R79.reuse ;  /* 0x00000051905b7223 */ /* 0x180fe2000001084f */
[-CC-:B------:R-:W-:Y:S01]  /*6fc0*/  FFMA.FTZ R112, R84, R81.reuse, -R79.reuse ;  /* 0x0000005154707223 */ /* 0x180fe2000001084f */
[--C-:B------:R-:W-:Y:S01]  /*6fd0*/  FFMA.FTZ R100, R100, R81, -R79.reuse ;  /* 0x0000005164647223 */ /* 0x100fe2000001084f */
[----:B------:R-:W-:Y:S01]  /*6fe0*/  FMNMX3.FTZ R20, R20, R199, R198, !PT ;  /* 0x000000c714147276 */ /* 0x000fe200078100c6 */
[-CC-:B------:R-:W-:Y:S01]  /*6ff0*/  FFMA.FTZ R99, R99, R81.reuse, -R79.reuse ;  /* 0x0000005163637223 */ /* 0x180fe2000001084f */
[----:B------:R-:W2:Y:S01]  /*7000*/  MUFU.EX2 R139, R139 ;  /* 0x0000008b008b7308 */ /* 0x000ea20000000800 */
[----:B-1----:R-:W-:Y:S01]  /*7010*/  F2FP.BF16.F32.PACK_AB R25, R149, R152 ;  /* 0x000000989519723e */ /* 0x002fe200000010ff */
[----:B------:R-:W-:Y:S01]  /*7020*/  FFMA.FTZ R84, R211, R81, -R79 ;  /* 0x00000051d3547223 */ /* 0x000fe2000001084f */
[----:B------:R-:W-:Y:S01]  /*7030*/  FMNMX3.FTZ R20, R20, R159, R203, !PT ;  /* 0x0000009f14147276 */ /* 0x000fe200078100cb */
[-CC-:B------:R-:W-:Y:S01]  /*7040*/  FFMA.FTZ R83, R214, R81.reuse, -R79.reuse ;  /* 0x00000051d6537223 */ /* 0x180fe2000001084f */
[----:B------:R-:W-:Y:S01]  /*7050*/  FFMA.FTZ R78, R213, R81, -R79 ;  /* 0x00000051d54e7223 */ /* 0x000fe2000001084f */
[----:B------:R-:W-:Y:S01]  /*7060*/  FADD.FTZ R149, R152, R149 ;  /* 0x0000009598957221 */ /* 0x000fe20000010000 */
[----:B------:R-:W-:Y:S01]  /*7070*/  FMNMX3.FTZ R20, R20, R207, R206, !PT ;  /* 0x000000cf14147276 */ /* 0x000fe200078100ce */
[----:B------:R-:W-:Y:S01]  /*7080*/  MUFU.EX2 R138, R138 ;  /* 0x0000008a008a7308 */ /* 0x000fe20000000800 */
[-CC-:B------:R-:W-:Y:S01]  /*7090*/  FFMA.FTZ R77, R216, R81.reuse, -R79.reuse ;  /* 0x00000051d84d7223 */ /* 0x180fe2000001084f */
[----:B------:R-:W-:Y:S01]  /*70a0*/  FFMA.FTZ R76, R215, R81, -R79 ;  /* 0x00000051d74c7223 */ /* 0x000fe2000001084f */
[----:B------:R-:W-:Y:S01]  /*70b0*/  FMNMX3.FTZ R20, R20, R205, R209, !PT ;  /* 0x000000cd14147276 */ /* 0x000fe200078100d1 */
[-CC-:B------:R-:W-:Y:S01]  /*70c0*/  FFMA.FTZ R75, R217, R81.reuse, -R79.reuse ;  /* 0x00000051d94b7223 */ /* 0x180fe2000001084f */
[-CC-:B------:R-:W-:Y:S01]  /*70d0*/  FFMA.FTZ R74, R219, R81.reuse, -R79.reuse ;  /* 0x00000051db4a7223 */ /* 0x180fe2000001084f */
[-C--:B------:R-:W-:Y:S01]  /*70e0*/  FFMA.FTZ R73, R218, R81.reuse, -R79 ;  /* 0x00000051da497223 */ /* 0x080fe2000001084f */
[----:B------:R-:W-:Y:S01]  /*70f0*/  FMNMX3.FTZ R20, R20, R208, R204, !PT ;  /* 0x000000d014147276 */ /* 0x000fe200078100cc */
[----:B------:R-:W-:Y:S01]  /*7100*/  MUFU.EX2 R134, R134 ;  /* 0x0000008600867308 */ /* 0x000fe20000000800 */
[C---:B--2---:R-:W-:Y:S01]  /*7110*/  F2FP.BF16.F32.PACK_AB R27, R139.reuse, R146 ;  /* 0x000000928b1b723e */ /* 0x044fe200000010ff */
[----:B------:R-:W-:Y:S01]  /*7120*/  FADD.FTZ R146, R146, R149 ;  /* 0x0000009592927221 */ /* 0x000fe20000010000 */
[----:B------:R-:W-:Y:S01]  /*7130*/  FMNMX3.FTZ R20, R20, R202, R190, !PT ;  /* 0x000000ca14147276 */ /* 0x000fe200078100be */
[-CC-:B------:R-:W-:Y:S01]  /*7140*/  FFMA.FTZ R72, R220, R81.reuse, -R79.reuse ;  /* 0x00000051dc487223 */ /* 0x180fe2000001084f */
[----:B------:R-:W-:Y:S01]  /*7150*/  FFMA.FTZ R71, R222, R81, -R79 ;  /* 0x00000051de477223 */ /* 0x000fe2000001084f */
[----:B------:R-:W-:Y:S01]  /*7160*/  FADD.FTZ R146, R139, R146 ;  /* 0x000000928b927221 */ /* 0x000fe20000010000 */
        /* <DEDUP_REMOVED lines=9> */
[----:B------:R-:W-:Y:S01]  /*7200*/  MUFU.EX2 R127, R127 ;  /* 0x0000007f007f7308 */ /* 0x000fe20000000800 */
[-CC-:B------:R-:W-:Y:S01]  /*7210*/  FFMA.FTZ R170, R170, R81.reuse, -R79.reuse ;  /* 0x00000051aaaa7223 */ /* 0x180fe2000001084f */
[--C-:B------:R-:W-:Y:S01]  /*7220*/  FFMA.FTZ R200, R200, R81, -R79.reuse ;  /* 0x00000051c8c87223 */ /* 0x100fe2000001084f */
[----:B------:R-:W-:Y:S01]  /*7230*/  FMNMX3.FTZ R20, R20, R137, R126, !PT ;  /* 0x0000008914147276 */ /* 0x000fe2000781007e */
[-CC-:B------:R-:W-:Y:S01]  /*7240*/  FFMA.FTZ R160, R160, R81.reuse, -R79.reuse ;  /* 0x00000051a0a07223 */ /* 0x180fe2000001084f */
[-CC-:B------:R-:W-:Y:S01]  /*7250*/  FFMA.FTZ R131, R131, R81.reuse, -R79.reuse ;  /* 0x0000005183837223 */ /* 0x180fe2000001084f */
[--C-:B------:R-:W-:Y:S01]  /*7260*/  FFMA.FTZ R98, R98, R81, -R79.reuse ;  /* 0x0000005162627223 */ /* 0x100fe2000001084f */
        /* <DEDUP_REMOVED lines=36> */
[----:B----4-:R-:W1:Y:S01]  /*74b0*/  LDSM.16.MT88.4 R4, [R86+0x5000] ;  /* 0x005000005604783b */ /* 0x010e620000004200 */
[----:B------:R-:W-:Y:S01]  /*74c0*/  IADD3 R58, PT, PT, R123, R86, RZ ;  /* 0x000000567b3a7210 */ /* 0x000fe20007ffe0ff */
        /* <DEDUP_REMOVED lines=33> */
[-C--:B------:R-:W-:Y:S01]  /*76e0*/  FFMA.FTZ R132, R201, R81.reuse, -R79 ;  /* 0x00000051c9847223 */ /* 0x080fe2000001084f */
        /* <DEDUP_REMOVED lines=10> */
[----:B-1----:R-:W-:Y:S01]  /*7790*/  F2FP.BF16.F32.PACK_AB R26, R142, R143 ;  /* 0x0000008f8e1a723e */ /* 0x002fe200000010ff */
[----:B------:R-:W-:Y:S01]  /*77a0*/  FADD.FTZ R147, R148, R147 ;  /* 0x0000009394937221 */ /* 0x000fe20000010000 */
[-CC-:B------:R-:W-:Y:S01]  /*77b0*/  FFMA.FTZ R209, R209, R81.reuse, -R80.reuse ;  /* 0x00000051d1d17223 */ /* 0x180fe20000010850 */
[-CC-:B------:R-:W-:Y:S01]  /*77c0*/  FFMA.FTZ R208, R208, R81.reuse, -R80.reuse ;  /* 0x00000051d0d07223 */ /* 0x180fe20000010850 */
[-CC-:B------:R-:W-:Y:S01]  /*77d0*/  FFMA.FTZ R204, R204, R81.reuse, -R80.reuse ;  /* 0x00000051cccc7223 */ /* 0x180fe20000010850 */
[-CC-:B------:R-:W-:Y:S01]  /*77e0*/  FFMA.FTZ R202, R202, R81.reuse, -R80.reuse ;  /* 0x00000051caca7223 */ /* 0x180fe20000010850 */
[----:B------:R-:W-:Y:S01]  /*77f0*/  FADD.FTZ R147, R143, R147 ;  /* 0x000000938f937221 */ /* 0x000fe20000010000 */
[----:B------:R-:W1:Y:S01]  /*7800*/  MUFU.EX2 R129, R129 ;  /* 0x0000008100817308 */ /* 0x000e620000000800 */
[C---:B------:R-:W-:Y:S01]  /*7810*/  HMMA.16816.F32.BF16 R8, R24.reuse, R4, RZ ;  /* 0x000000041808723c */ /* 0x040fe200000418ff */
[-CC-:B------:R-:W-:Y:S01]  /*7820*/  FFMA.FTZ R190, R190, R81.reuse, -R80.reuse ;  /* 0x00000051bebe7223 */ /* 0x180fe20000010850 */
[----:B------:R-:W-:Y:S01]  /*7830*/  FADD.FTZ R142, R142, R147 ;  /* 0x000000938e8e7221 */ /* 0x000fe20000010000 */
[-CC-:B------:R-:W-:Y:S01]  /*7840*/  FFMA.FTZ R183, R183, R81.reuse, -R80.reuse ;  /* 0x00000051b7b77223 */ /* 0x180fe20000010850 */
[-CC-:B------:R-:W-:Y:S01]  /*7850*/  FFMA.FTZ R167, R167, R81.reuse, -R80.reuse ;  /* 0x00000051a7a77223 */ /* 0x180fe20000010850 */
[-C--:B------:R-:W-:Y:S01]  /*7860*/  FFMA.FTZ R162, R162, R81.reuse, -R80 ;  /* 0x00000051a2a27223 */ /* 0x080fe20000010850 */
[----:B----4-:R-:W-:Y:S01]  /*7870*/  FADD.FTZ R142, R135, R142 ;  /* 0x0000008e878e7221 */ /* 0x010fe20000010000 */
[----:B------:R-:W4:Y:S01]  /*7880*/  MUFU.EX2 R130, R130 ;  /* 0x0000008200827308 */ /* 0x000f220000000800 */
[C---:B------:R-:W-:Y:S01]  /*7890*/  HMMA.16816.F32.BF16 R4, R24.reuse, R6, RZ ;  /* 0x000000061804723c */ /* 0x040fe200000418ff */
[-CC-:B------:R-:W-:Y:S01]  /*78a0*/  FFMA.FTZ R158, R158, R81.reuse, -R80.reuse ;  /* 0x000000519e9e7223 */ /* 0x180fe20000010850 */
[-CC-:B------:R-:W-:Y:S01]  /*78b0*/  FFMA.FTZ R157, R157, R81.reuse, -R80.reuse ;  /* 0x000000519d9d7223 */ /* 0x180fe20000010850 */
[-CC-:B------:R-:W-:Y:S01]  /*78c0*/  FFMA.FTZ R145, R145, R81.reuse, -R80.reuse ;  /* 0x0000005191917223 */ /* 0x180fe20000010850 */
[-CC-:B------:R-:W-:Y:S01]  /*78d0*/  FFMA.FTZ R137, R137, R81.reuse, -R80.reuse ;  /* 0x0000005189897223 */ /* 0x180fe20000010850 */
[-CC-:B------:R-:W-:Y:S01]  /*78e0*/  FFMA.FTZ R116, R116, R81.reuse, -R80.reuse ;  /* 0x0000005174747223 */ /* 0x180fe20000010850 */
[----:B------:R-:W-:Y:S01]  /*78f0*/  FFMA.FTZ R113, R113, R81, -R80 ;  /* 0x0000005171717223 */ /* 0x000fe20000010850 */
[----:B------:R-:W5:Y:S01]  /*7900*/  MUFU.EX2 R125, R125 ;  /* 0x0000007d007d7308 */ /* 0x000f620000000800 */
[C---:B--2---:R-:W-:Y:S01]  /*7910*/  HMMA.16816.F32.BF16 R28, R24.reuse, R12, RZ ;  /* 0x0000000c181c723c */ /* 0x044fe200000418ff */
[C---:B---3--:R-:W-:Y:S01]  /*7920*/  F2FP.BF16.F32.PACK_AB R12, R133.reuse, R135 ;  /* 0x00000087850c723e */ /* 0x048fe200000010ff */
[----:B------:R-:W-:Y:S01]  /*7930*/  FADD.FTZ R133, R133, R142 ;  /* 0x0000008e85857221 */ /* 0x000fe20000010000 */
[----:B------:R-:W-:Y:S01]  /*7940*/  F2FP.BF16.F32.PACK_AB R13, R134, R138 ;  /* 0x0000008a860d723e */ /* 0x000fe200000010ff */
[----:B------:R-:W-:Y:S01]  /*7950*/  FADD.FTZ R138, R138, R146 ;  /* 0x000000928a8a7221 */ /* 0x000fe20000010000 */
[----:B------:R-:W-:Y:S01]  /*7960*/  FFMA.FTZ R126, R126, R81, -R80 ;  /* 0x000000517e7e7223 */ /* 0x000fe20000010850 */
[----:B-1----:R-:W-:Y:S01]  /*7970*/  FADD.FTZ R133, R129, R133 ;  /* 0x0000008581857221 */ /* 0x002fe20000010000 */
[----:B------:R-:W1:Y:S01]  /*7980*/  MUFU.EX2 R123, R123 ;  /* 0x0000007b007b7308 */ /* 0x000e620000000800 */
[----:B------:R-:W-:Y:S01]  /*7990*/  HMMA.16816.F32.BF16 R24, R24, R14, RZ ;  /* 0x0000000e1818723c */ /* 0x000fe200000418ff */
[----:B----4-:R-:W-:Y:S01]  /*79a0*/  F2FP.BF16.F32.PACK_AB R14, R130, R129 ;  /* 0x00000081820e723e */ /* 0x010fe200000010ff */
[----:B------:R-:W-:Y:S01]  /*79b0*/  FADD.FTZ R138, R134, R138 ;  /* 0x0000008a868a7221 */ /* 0x000fe20000010000 */
[----:B------:R-:W-:Y:S01]  /*79c0*/  F2FP.BF16.F32.PACK_AB R15, R127, R128 ;  /* 0x000000807f0f723e */ /* 0x000fe200000010ff */
[----:B------:R-:W-:Y:S01]  /*79d0*/  FADD.FTZ R130, R130, R133 ;  /* 0x0000008582827221 */ /* 0x000fe20000010000 */
[-CC-:B------:R-:W-:Y:S01]  /*79e0*/  FFMA.FTZ R59, R223, R81.reuse, -R79.reuse ;  /* 0x00000051df3b7223 */ /* 0x180fe2000001084f */
[----:B------:R-:W-:Y:S01]  /*79f0*/  FADD.FTZ R138, R128, R138 ;  /* 0x0000008a808a7221 */ /* 0x000fe20000010000 */
[----:B------:R-:W-:Y:S01]  /*7a00*/  MUFU.EX2 R122, R122 ;  /* 0x0000007a007a7308 */ /* 0x000fe20000000800 */
[----:B-----5:R-:W-:Y:S01]  /*7a10*/  FADD.FTZ R130, R125, R130 ;  /* 0x000000827d827221 */ /* 0x020fe20000010000 */
[-C--:B------:R-:W-:Y:S01]  /*7a20*/  FFMA.FTZ R93, R212, R81.reuse, -R79 ;  /* 0x00000051d45d7223 */ /* 0x080fe2000001084f */
[C---:B------:R-:W-:Y:S01]  /*7a30*/  HMMA.16816.F32.BF16 R8, R12.reuse, R44, R8 ;  /* 0x0000002c0c08723c */ /* 0x040fe20000041808 */
[----:B------:R-:W-:Y:S01]  /*7a40*/  FADD.FTZ R127, R127, R138 ;  /* 0x0000008a7f7f7221 */ /* 0x000fe20000010000 */
[-CC-:B------:R-:W-:Y:S01]  /*7a50*/  FFMA.FTZ R110, R110, R81.reuse, -R80.reuse ;  /* 0x000000516e6e7223 */ /* 0x180fe20000010850 */
[-CC-:B------:R-:W-:Y:S01]  /*7a60*/  FFMA.FTZ R104, R104, R81.reuse, -R80.reuse ;  /* 0x0000005168687223 */ /* 0x180fe20000010850 */
[-C--:B------:R-:W-:Y:S01]  /*7a70*/  FFMA.FTZ R101, R101, R81.reuse, -R80 ;  /* 0x0000005165657223 */ /* 0x080fe20000010850 */
[----:B------:R-:W2:Y:S01]  /*7a80*/  MUFU.EX2 R124, R124 ;  /* 0x0000007c007c7308 */ /* 0x000ea20000000800 */
[----:B------:R-:W-:Y:S01]  /*7a90*/  FADD.FTZ R127, R120, R127 ;  /* 0x0000007f787f7221 */ /* 0x000fe20000010000 */
[----:B-1----:R-:W-:Y:S01]  /*7aa0*/  FADD.FTZ R130, R123, R130 ;  /* 0x000000827b827221 */ /* 0x002fe20000010000 */
[C---:B------:R-:W-:Y:S01]  /*7ab0*/  HMMA.16816.F32.BF16 R4, R12.reuse, R46, R4 ;  /* 0x0000002e0c04723c */ /* 0x040fe20000041804 */
[----:B------:R-:W1:Y:S01]  /*7ac0*/  LDSM.16.MT88.4 R44, [R58+0x5800] ;  /* 0x005800003a2c783b */ /* 0x000e620000004200 */
[-CC-:B------:R-:W-:Y:S01]  /*7ad0*/  FFMA.FTZ R109, R109, R81.reuse, -R80.reuse ;  /* 0x000000516d6d7223 */ /* 0x180fe20000010850 */
[-C--:B------:R-:W-:Y:S01]  /*7ae0*/  FFMA.FTZ R159, R210, R81.reuse, -R79 ;  /* 0x00000051d29f7223 */ /* 0x080fe2000001084f */
[-CC-:B------:R-:W-:Y:S01]  /*7af0*/  FFMA.FTZ R92, R92, R81.reuse, -R80.reuse ;  /* 0x000000515c5c7223 */ /* 0x180fe20000010850 */
[----:B------:R-:W-:Y:S01]  /*7b00*/  MUFU.EX2 R136, R136 ;  /* 0x0000008800887308 */ /* 0x000fe20000000800 */
[-CC-:B------:R-:W-:Y:S01]  /*7b10*/  FFMA.FTZ R85, R85, R81.reuse, -R80.reuse ;  /* 0x0000005155557223 */ /* 0x180fe20000010850 */
[-CC-:B------:R-:W-:Y:S01]  /*7b20*/  FFMA.FTZ R82, R82, R81.reuse, -R80.reuse ;  /* 0x0000005152527223 */ /* 0x180fe20000010850 */
[C---:B------:R-:W-:Y:S01]  /*7b30*/  HMMA.16816.F32.BF16 R28, R12.reuse, R16, R28 ;  /* 0x000000100c1c723c */ /* 0x040fe2000004181c */
[-CC-:B------:R-:W-:Y:S01]  /*7b40*/  FFMA.FTZ R90, R90, R81.reuse, -R80.reuse ;  /* 0x000000515a5a7223 */ /* 0x180fe20000010850 */
[-CC-:B------:R-:W-:Y:S01]  /*7b50*/  FFMA.FTZ R57, R57, R81.reuse, -R80.reuse ;  /* 0x0000005139397223 */ /* 0x180fe20000010850 */
[-CC-:B------:R-:W-:Y:S01]  /*7b60*/  FFMA.FTZ R56, R56, R81.reuse, -R80.reuse ;  /* 0x0000005138387223 */ /* 0x180fe20000010850 */
[-CC-:B------:R-:W-:Y:S01]  /*7b70*/  FFMA.FTZ R55, R55, R81.reuse, -R80.reuse ;  /* 0x0000005137377223 */ /* 0x180fe20000010850 */
[----:B------:R-:W3:Y:S01]  /*7b80*/  MUFU.EX2 R141, R141 ;  /* 0x0000008d008d7308 */ /* 0x000ee20000000800 */
[-CC-:B------:R-:W-:Y:S01]  /*7b90*/  FFMA.FTZ R54, R54, R81.reuse, -R80.reuse ;  /* 0x0000005136367223 */ /* 0x180fe20000010850 */
[----:B------:R-:W-:Y:S01]  /*7ba0*/  FFMA.FTZ R53, R53, R81, -R80 ;  /* 0x0000005135357223 */ /* 0x000fe20000010850 */
[----:B------:R-:W-:Y:S01]  /*7bb0*/  HMMA.16816.F32.BF16 R24, R12, R18, R24 ;  /* 0x000000120c18723c */ /* 0x000fe20000041818 */
[----:B------:R-:W-:Y:S01]  /*7bc0*/  F2FP.BF16.F32.PACK_AB R12, R123, R125 ;  /* 0x0000007d7b0c723e */ /* 0x000fe200000010ff */
[----:B------:R-:W4:Y:S01]  /*7bd0*/  LDSM.16.MT88.4 R16, [R86+0x5c00] ;  /* 0x005c00005610783b */ /* 0x000f220000004200 */
[C---:B------:R-:W-:Y:S01]  /*7be0*/  F2FP.BF16.F32.PACK_AB R13, R119.reuse, R120 ;  /* 0x00000078770d723e */ /* 0x040fe200000010ff */
[----:B------:R-:W-:Y:S01]  /*7bf0*/  FADD.FTZ R119, R119, R127 ;  /* 0x0000007f77777221 */ /* 0x000fe20000010000 */
[----:B--2---:R-:W-:Y:S01]  /*7c00*/  F2FP.BF16.F32.PACK_AB R14, R124, R122 ;  /* 0x0000007a7c0e723e */ /* 0x004fe200000010ff */
[----:B------:R-:W-:Y:S01]  /*7c10*/  MUFU.EX2 R140, R140 ;  /* 0x0000008c008c7308 */ /* 0x000fe20000000800 */
[----:B------:R-:W-:Y:S01]  /*7c20*/  F2FP.BF16.F32.PACK_AB R15, R117, R118 ;  /* 0x00000076750f723e */ /* 0x000fe200000010ff */
[----:B------:R-:W-:Y:S01]  /*7c30*/  FADD.FTZ R119, R118, R119 ;  /* 0x0000007776777221 */ /* 0x000fe20000010000 */
[----:B------:R-:W-:-:S03]  /*7c40*/  FADD.FTZ R122, R122, R130 ;  /* 0x000000827a7a7221 */ /* 0x000fc60000010000 */
[----:B------:R-:W-:Y:S01]  /*7c50*/  FADD.FTZ R117, R117, R119 ;  /* 0x0000007775757221 */ /* 0x000fe20000010000 */
[----:B------:R-:W-:Y:S01]  /*7c60*/  FADD.FTZ R122, R124, R122 ;  /* 0x0000007a7c7a7221 */ /* 0x000fe20000010000 */
[----:B------:R-:W-:Y:S01]  /*7c70*/  HMMA.16816.F32.BF16 R8, R12, R40, R8 ;  /* 0x000000280c08723c */ /* 0x000fe20000041808 */
[----:B------:R-:W2:Y:S01]  /*7c80*/  MUFU.EX2 R144, R144 ;  /* 0x0000009000907308 */ /* 0x000ea20000000800 */
[----:B------:R-:W-:-:S04]  /*7c90*/  FADD.FTZ R117, R115, R117 ;  /* 0x0000007573757221 */ /* 0x000fc80000010000 */
[C---:B------:R-:W-:Y:S02]  /*7ca0*/  FADD.FTZ R117, R112.reuse, R117 ;  /* 0x0000007570757221 */ /* 0x040fe40000010000 */
[C---:B------:R-:W-:Y:S01]  /*7cb0*/  HMMA.16816.F32.BF16 R4, R12.reuse, R42, R4 ;  /* 0x0000002a0c04723c */ /* 0x040fe20000041804 */
[----:B------:R-:W5:Y:S01]  /*7cc0*/  LDSM.16.MT88.4 R40, [R58+0x5c00] ;  /* 0x005c00003a28783b */ /* 0x000f620000004200 */
[----:B------:R-:W-:Y:S06]  /*7cd0*/  MUFU.EX2 R153, R153 ;  /* 0x0000009900997308 */ /* 0x000fec0000000800 */
[C---:B-1----:R-:W-:Y:S02]  /*7ce0*/  HMMA.16816.F32.BF16 R28, R12.reuse, R44, R28 ;  /* 0x0000002c0c1c723c */ /* 0x042fe4000004181c */
[----:B------:R-:W1:Y:S06]  /*7cf0*/  MUFU.EX2 R155, R155 ;  /* 0x0000009b009b7308 */ /* 0x000e6c0000000800 */
[----:B------:R-:W-:Y:S01]  /*7d00*/  HMMA.16816.F32.BF16 R24, R12, R46, R24 ;  /* 0x0000002e0c18723c */ /* 0x000fe20000041818 */
[----:B------:R-:W1:Y:S01]  /*7d10*/  LDSM.16.MT88.4 R44, [R86+0x6000] ;  /* 0x00600000562c783b */ /* 0x000e620000004200 */
[----:B---3--:R-:W-:Y:S01]  /*7d20*/  F2FP.BF16.F32.PACK_AB R12, R141, R136 ;  /* 0x000000888d0c723e */ /* 0x008fe200000010ff */
[----:B------:R-:W-:Y:S01]  /*7d30*/  MUFU.EX2 R154, R154 ;  /* 0x0000009a009a7308 */ /* 0x000fe20000000800 */
[----:B------:R-:W-:Y:S01]  /*7d40*/  F2FP.BF16.F32.PACK_AB R13, R112, R115 ;  /* 0x00000073700d723e */ /* 0x000fe200000010ff */
[----:B------:R-:W-:Y:S01]  /*7d50*/  FADD.FTZ R136, R136, R122 ;  /* 0x0000007a88887221 */ /* 0x000fe20000010000 */
[----:B--2---:R-:W-:-:S02]  /*7d60*/  F2FP.BF16.F32.PACK_AB R14, R144, R140 ;  /* 0x0000008c900e723e */ /* 0x004fc400000010ff */
[----:B------:R-:W-:Y:S01]  /*7d70*/  F2FP.BF16.F32.PACK_AB R15, R108, R111 ;  /* 0x0000006f6c0f723e */ /* 0x000fe200000010ff */
[----:B------:R-:W-:Y:S01]  /*7d80*/  FADD.FTZ R136, R141, R136 ;  /* 0x000000888d887221 */ /* 0x000fe20000010000 */
[----:B------:R-:W-:Y:S01]  /*7d90*/  FADD.FTZ R111, R111, R117 ;  /* 0x000000756f6f7221 */ /* 0x000fe20000010000 */
[----:B------:R-:W2:Y:S02]  /*7da0*/  MUFU.EX2 R156, R156 ;  /* 0x0000009c009c7308 */ /* 0x000ea40000000800 */
[----:B------:R-:W-:Y:S01]  /*7db0*/  FADD.FTZ R140, R140, R136 ;  /* 0x000000888c8c7221 */ /* 0x000fe20000010000 */
[----:B------:R-:W-:Y:S01]  /*7dc0*/  FADD.FTZ R111, R108, R111 ;  /* 0x0000006f6c6f7221 */ /* 0x000fe20000010000 */
[C---:B----4-:R-:W-:Y:S02]  /*7dd0*/  HMMA.16816.F32.BF16 R8, R12.reuse, R16, R8 ;  /* 0x000000100c08723c */ /* 0x050fe40000041808 */
[----:B------:R-:W-:Y:S01]  /*7de0*/  FADD.FTZ R140, R144, R140 ;  /* 0x0000008c908c7221 */ /* 0x000fe20000010000 */
[----:B------:R-:W-:Y:S01]  /*7df0*/  FADD.FTZ R111, R106, R111 ;  /* 0x0000006f6a6f7221 */ /* 0x000fe20000010000 */
[----:B------:R-:W-:Y:S04]  /*7e00*/  MUFU.EX2 R97, R97 ;  /* 0x0000006100617308 */ /* 0x000fe80000000800 */
[C---:B------:R-:W-:Y:S01]  /*7e10*/  HMMA.16816.F32.BF16 R4, R12.reuse, R18, R4 ;  /* 0x000000120c04723c */ /* 0x040fe20000041804 */
[----:B------:R-:W3:Y:S03]  /*7e20*/  LDSM.16.MT88.4 R16, [R58+0x6000] ;  /* 0x006000003a10783b */ /* 0x000ee60000004200 */
[----:B------:R-:W-:Y:S04]  /*7e30*/  MUFU.EX2 R96, R96 ;  /* 0x0000006000607308 */ /* 0x000fe80000000800 */
[C---:B-----5:R-:W-:Y:S04]  /*7e40*/  HMMA.16816.F32.BF16 R28, R12.reuse, R40, R28 ;  /* 0x000000280c1c723c */ /* 0x060fe8000004181c */
[----:B------:R-:W-:Y:S04]  /*7e50*/  MUFU.EX2 R161, R161 ;  /* 0x000000a100a17308 */ /* 0x000fe80000000800 */
[----:B------:R-:W-:Y:S01]  /*7e60*/  HMMA.16816.F32.BF16 R24, R12, R42, R24 ;  /* 0x0000002a0c18723c */ /* 0x000fe20000041818 */
[----:B------:R-:W4:Y:S01]  /*7e70*/  LDSM.16.MT88.4 R40, [R86+0x6400] ;  /* 0x006400005628783b */ /* 0x000f220000004200 */
[----:B-1----:R-:W-:Y:S01]  /*7e80*/  F2FP.BF16.F32.PACK_AB R12, R155, R153 ;  /* 0x000000999b0c723e */ /* 0x002fe200000010ff */
[----:B------:R-:W-:Y:S01]  /*7e90*/  FADD.FTZ R153, R153, R140 ;  /* 0x0000008c99997221 */ /* 0x000fe20000010000 */
[C---:B------:R-:W-:Y:S01]  /*7ea0*/  F2FP.BF16.F32.PACK_AB R13, R105.reuse, R106 ;  /* 0x0000006a690d723e */ /* 0x040fe200000010ff */
[----:B------:R-:W1:Y:S01]  /*7eb0*/  MUFU.EX2 R171, R171 ;  /* 0x000000ab00ab7308 */ /* 0x000e620000000800 */
[----:B--2---:R-:W-:Y:S01]  /*7ec0*/  F2FP.BF16.F32.PACK_AB R14, R156, R154 ;  /* 0x0000009a9c0e723e */ /* 0x004fe200000010ff */
[----:B------:R-:W-:Y:S01]  /*7ed0*/  FADD.FTZ R105, R105, R111 ;  /* 0x0000006f69697221 */ /* 0x000fe20000010000 */
[----:B------:R-:W-:Y:S01]  /*7ee0*/  F2FP.BF16.F32.PACK_AB R15, R102, R103 ;  /* 0x00000067660f723e */ /* 0x000fe200000010ff */
[----:B------:R-:W-:Y:S01]  /*7ef0*/  FADD.FTZ R153, R155, R153 ;  /* 0x000000999b997221 */ /* 0x000fe20000010000 */
[----:B------:R-:W-:Y:S01]  /*7f00*/  LDSM.16.MT88.4 R140, [R86+0x8c00] ;  /* 0x008c0000568c783b */ /* 0x000fe20000004200 */
[----:B------:R-:W-:-:S02]  /*7f10*/  FADD.FTZ R105, R103, R105 ;  /* 0x0000006967697221 */ /* 0x000fc40000010000 */
[----:B------:R-:W-:Y:S01]  /*7f20*/  MUFU.EX2 R163, R163 ;  /* 0x000000a300a37308 */ /* 0x000fe20000000800 */
[----:B------:R-:W-:Y:S01]  /*7f30*/  FADD.FTZ R154, R154, R153 ;  /* 0x000000999a9a7221 */ /* 0x000fe20000010000 */
[C---:B------:R-:W-:Y:S01]  /*7f40*/  HMMA.16816.F32.BF16 R8, R12.reuse, R44, R8 ;  /* 0x0000002c0c08723c */ /* 0x040fe20000041808 */
[----:B------:R-:W-:Y:S02]  /*7f50*/  FADD.FTZ R102, R102, R105 ;  /* 0x0000006966667221 */ /* 0x000fe40000010000 */
[----:B------:R-:W-:Y:S02]  /*7f60*/  FADD.FTZ R154, R156, R154 ;  /* 0x0000009a9c9a7221 */ /* 0x000fe40000010000 */
[----:B------:R-:W-:Y:S01]  /*7f70*/  FADD.FTZ R102, R100, R102 ;  /* 0x0000006664667221 */ /* 0x000fe20000010000 */
[----:B------:R-:W2:Y:S02]  /*7f80*/  MUFU.EX2 R166, R166 ;  /* 0x000000a600a67308 */ /* 0x000ea40000000800 */
[C---:B------:R-:W-:Y:S01]  /*7f90*/  HMMA.16816.F32.BF16 R4, R12.reuse, R46, R4 ;  /* 0x0000002e0c04723c */ /* 0x040fe20000041804 */
[----:B------:R-:W5:Y:S05]  /*7fa0*/  LDSM.16.MT88.4 R44, [R58+0x6400] ;  /* 0x006400003a2c783b */ /* 0x000f6a0000004200 */
[----:B------:R-:W4:Y:S02]  /*7fb0*/  MUFU.EX2 R94, R94 ;  /* 0x0000005e005e7308 */ /* 0x000f240000000800 */
[C---:B---3--:R-:W-:Y:S06]  /*7fc0*/  HMMA.16816.F32.BF16 R28, R12.reuse, R16, R28 ;  /* 0x000000100c1c723c */ /* 0x048fec000004181c */
[----:B------:R-:W3:Y:S02]  /*7fd0*/  MUFU.EX2 R91, R91 ;  /* 0x0000005b005b7308 */ /* 0x000ee40000000800 */
[----:B------:R-:W-:Y:S01]  /*7fe0*/  HMMA.16816.F32.BF16 R24, R12, R18, R24 ;  /* 0x000000120c18723c */ /* 0x000fe20000041818 */
[----:B-1----:R-:W-:Y:S01]  /*7ff0*/  F2FP.BF16.F32.PACK_AB R12, R171, R161 ;  /* 0x000000a1ab0c723e */ /* 0x002fe200000010ff */
[----:B------:R-:W1:Y:S01]  /*8000*/  LDSM.16.MT88.4 R16, [R86+0x6800] ;  /* 0x006800005610783b */ /* 0x000e620000004200 */
[----:B------:R-:W-:Y:S01]  /*8010*/  F2FP.BF16.F32.PACK_AB R13, R99, R100 ;  /* 0x00000064630d723e */ /* 0x000fe200000010ff */
        /* <DEDUP_REMOVED lines=12> */
[----:B------:R-:W-:Y:S02]  /*80e0*/  FADD.FTZ R96, R94, R96 ;  /* 0x000000605e607221 */ /* 0x000fe40000010000 */
[C---:B------:R-:W-:Y:S01]  /*80f0*/  HMMA.16816.F32.BF16 R4, R12.reuse, R42, R4 ;  /* 0x0000002a0c04723c */ /* 0x040fe20000041804 */
[----:B------:R-:W2:Y:S01]  /*8100*/  LDSM.16.MT88.4 R40, [R58+0x6800] ;  /* 0x006800003a28783b */ /* 0x000ea20000004200 */
[----:B------:R-:W4:Y:S06]  /*8110*/  MUFU.EX2 R172, R172 ;  /* 0x000000ac00ac7308 */ /* 0x000f2c0000000800 */
[C---:B-----5:R-:W-:Y:S02]  /*8120*/  HMMA.16816.F32.BF16 R28, R12.reuse, R44, R28 ;  /* 0x0000002c0c1c723c */ /* 0x060fe4000004181c */
[----:B------:R-:W5:Y:S06]  /*8130*/  MUFU.EX2 R201, R201 ;  /* 0x000000c900c97308 */ /* 0x000f6c0000000800 */
[----:B------:R-:W-:Y:S01]  /*8140*/  HMMA.16816.F32.BF16 R24, R12, R46, R24 ;  /* 0x0000002e0c18723c */ /* 0x000fe20000041818 */
[----:B------:R-:W2:Y:S01]  /*8150*/  LDSM.16.MT88.4 R44, [R86+0x6c00] ;  /* 0x006c0000562c783b */ /* 0x000ea20000004200 */
[----:B------:R-:W1:Y:S01]  /*8160*/  MUFU.EX2 R198, R198 ;  /* 0x000000c600c67308 */ /* 0x000e620000000800 */
[C---:B---3--:R-:W-:Y:S01]  /*8170*/  F2FP.BF16.F32.PACK_AB R13, R91.reuse, R94 ;  /* 0x0000005e5b0d723e */ /* 0x048fe200000010ff */
[----:B----4-:R-:W-:Y:S01]  /*8180*/  FADD.FTZ R163, R172, R163 ;  /* 0x000000a3aca37221 */ /* 0x010fe20000010000 */
        /* <DEDUP_REMOVED lines=8> */
[----:B-1----:R-:W-:-:S07]  /*8210*/  FADD.FTZ R201, R198, R201 ;  /* 0x000000c9c6c97221 */ /* 0x002fce0000010000 */
[----:B------:R-:W1:Y:S01]  /*8220*/  MUFU.EX2 R84, R84 ;  /* 0x0000005400547308 */ /* 0x000e620000000800 */
[C---:B---3--:R-:W-:Y:S01]  /*8230*/  F2FP.BF16.F32.PACK_AB R14, R199.reuse, R198 ;  /* 0x000000c6c70e723e */ /* 0x048fe200000010ff */
[----:B------:R-:W-:Y:S01]  /*8240*/  FADD.FTZ R201, R199, R201 ;  /* 0x000000c9c7c97221 */ /* 0x000fe20000010000 */
[-C--:B------:R-:W-:Y:S01]  /*8250*/  FFMA.FTZ R199, R48, R81.reuse, -R80 ;  /* 0x0000005130c77223 */ /* 0x080fe20000010850 */
[----:B------:R-:W-:-:S04]  /*8260*/  FFMA.FTZ R198, R38, R81, -R79 ;  /* 0x0000005126c67223 */ /* 0x000fc8000001084f */
[C---:B------:R-:W-:Y:S01]  /*8270*/  HMMA.16816.F32.BF16 R8, R12.reuse, R16, R8 ;  /* 0x000000100c08723c */ /* 0x040fe20000041808 */
[----:B------:R-:W-:Y:S07]  /*8280*/  MUFU.EX2 R83, R83 ;  /* 0x0000005300537308 */ /* 0x000fee0000000800 */
[C---:B------:R-:W-:Y:S01]  /*8290*/  HMMA.16816.F32.BF16 R4, R12.reuse, R18, R4 ;  /* 0x000000120c04723c */ /* 0x040fe20000041804 */
[----:B------:R-:W3:Y:S01]  /*82a0*/  LDSM.16.MT88.4 R16, [R58+0x6c00] ;  /* 0x006c00003a10783b */ /* 0x000ee20000004200 */
[----:B------:R-:W4:Y:S06]  /*82b0*/  MUFU.EX2 R78, R78 ;  /* 0x0000004e004e7308 */ /* 0x000f2c0000000800 */
[C---:B--2---:R-:W-:Y:S02]  /*82c0*/  HMMA.16816.F32.BF16 R28, R12.reuse, R40, R28 ;  /* 0x000000280c1c723c */ /* 0x044fe4000004181c */
[----:B------:R-:W-:Y:S06]  /*82d0*/  MUFU.EX2 R203, R203 ;  /* 0x000000cb00cb7308 */ /* 0x000fec0000000800 */
[----:B------:R-:W-:Y:S01]  /*82e0*/  HMMA.16816.F32.BF16 R24, R12, R42, R24 ;  /* 0x0000002a0c18723c */ /* 0x000fe20000041818 */
[----:B------:R-:W2:Y:S01]  /*82f0*/  LDSM.16.MT88.4 R40, [R86+0x7000] ;  /* 0x007000005628783b */ /* 0x000ea20000004200 */
[----:B------:R-:W5:Y:S01]  /*8300*/  MUFU.EX2 R207, R207 ;  /* 0x000000cf00cf7308 */ /* 0x000f620000000800 */
        /* <DEDUP_REMOVED lines=11> */
[----:B------:R-:W-:Y:S08]  /*83c0*/  MUFU.EX2 R77, R77 ;  /* 0x0000004d004d7308 */ /* 0x000ff00000000800 */
[----:B------:R-:W4:Y:S01]  /*83d0*/  MUFU.EX2 R76, R76 ;  /* 0x0000004c004c7308 */ /* 0x000f220000000800 */
[----:B-1----:R-:W-:Y:S01]  /*83e0*/  F2FP.BF16.F32.PACK_AB R14, R205, R206 ;  /* 0x000000cecd0e723e */ /* 0x002fe200000010ff */
[----:B------:R-:W-:-:S04]  /*83f0*/  FADD.FTZ R206, R206, R203 ;  /* 0x000000cbcece7221 */ /* 0x000fc80000010000 */
[----:B------:R-:W-:Y:S02]  /*8400*/  FADD.FTZ R206, R205, R206 ;  /* 0x000000cecdce7221 */ /* 0x000fe40000010000 */
[----:B------:R-:W-:Y:S01]  /*8410*/  MUFU.EX2 R75, R75 ;  /* 0x0000004b004b7308 */ /* 0x000fe20000000800 */
[C---:B------:R-:W-:Y:S07]  /*8420*/  HMMA.16816.F32.BF16 R8, R12.reuse, R44, R8 ;  /* 0x0000002c0c08723c */ /* 0x040fee0000041808 */
[----:B------:R-:W1:Y:S01]  /*8430*/  MUFU.EX2 R74, R74 ;  /* 0x0000004a004a7308 */ /* 0x000e620000000800 */
        /* <DEDUP_REMOVED lines=8> */
[----:B-1----:R-:W-:Y:S01]  /*84c0*/  F2FP.BF16.F32.PACK_AB R15, R74, R75 ;  /* 0x0000004b4a0f723e */ /* 0x002fe200000010ff */
[----:B------:R-:W-:-:S03]  /*84d0*/  FADD.FTZ R77, R77, R83 ;  /* 0x000000534d4d7221 */ /* 0x000fc60000010000 */
[----:B------:R-:W1:Y:S01]  /*84e0*/  MUFU.EX2 R204, R204 ;  /* 0x000000cc00cc7308 */ /* 0x000e620000000800 */
[----:B------:R-:W-:-:S04]  /*84f0*/  FADD.FTZ R77, R76, R77 ;  /* 0x0000004d4c4d7221 */ /* 0x000fc80000010000 */
[----:B------:R-:W-:-:S03]  /*8500*/  FADD.FTZ R77, R75, R77 ;  /* 0x0000004d4b4d7221 */ /* 0x000fc60000010000 */
[----:B------:R-:W2:Y:S01]  /*8510*/  MUFU.EX2 R202, R202 ;  /* 0x000000ca00ca7308 */ /* 0x000ea20000000800 */
[----:B---3--:R-:W-:Y:S01]  /*8520*/  F2FP.BF16.F32.PACK_AB R12, R208, R209 ;  /* 0x000000d1d00c723e */ /* 0x008fe200000010ff */
[----:B------:R-:W-:Y:S01]  /*8530*/  FADD.FTZ R209, R209, R206 ;  /* 0x000000ced1d17221 */ /* 0x000fe20000010000 */
[----:B------:R-:W-:-:S03]  /*8540*/  FADD.FTZ R74, R74, R77 ;  /* 0x0000004d4a4a7221 */ /* 0x000fc60000010000 */
[----:B------:R-:W-:Y:S02]  /*8550*/  FADD.FTZ R209, R208, R209 ;  /* 0x000000d1d0d17221 */ /* 0x000fe40000010000 */
[----:B------:R-:W3:Y:S02]  /*8560*/  MUFU.EX2 R73, R73 ;  /* 0x0000004900497308 */ /* 0x000ee40000000800 */
[----:B-1----:R-:W-:-:S06]  /*8570*/  FADD.FTZ R209, R204, R209 ;  /* 0x000000d1ccd17221 */ /* 0x002fcc0000010000 */
[----:B------:R-:W1:Y:S01]  /*8580*/  MUFU.EX2 R72, R72 ;  /* 0x0000004800487308 */ /* 0x000e620000000800 */
[C---:B--2---:R-:W-:Y:S01]  /*8590*/  F2FP.BF16.F32.PACK_AB R14, R202.reuse, R204 ;  /* 0x000000ccca0e723e */ /* 0x044fe200000010ff */
[----:B------:R-:W-:-:S06]  /*85a0*/  FADD.FTZ R202, R202, R209 ;  /* 0x000000d1caca7221 */ /* 0x000fcc0000010000 */
[----:B------:R-:W-:Y:S01]  /*85b0*/  HMMA.16816.F32.BF16 R8, R12, R40, R8 ;  /* 0x000000280c08723c */ /* 0x000fe20000041808 */
[----:B------:R-:W-:Y:S01]  /*85c0*/  MUFU.EX2 R71, R71 ;  /* 0x0000004700477308 */ /* 0x000fe20000000800 */
[----:B---3--:R-:W-:-:S06]  /*85d0*/  FADD.FTZ R74, R73, R74 ;  /* 0x0000004a494a7221 */ /* 0x008fcc0000010000 */
[C---:B------:R-:W-:Y:S01]  /*85e0*/  HMMA.16816.F32.BF16 R4, R12.reuse, R42, R4 ;  /* 0x0000002a0c04723c */ /* 0x040fe20000041804 */
[----:B------:R-:W2:Y:S01]  /*85f0*/  LDSM.16.MT88.4 R40, [R58+0x7400] ;  /* 0x007400003a28783b */ /* 0x000ea20000004200 */
[----:B------:R-:W3:Y:S06]  /*8600*/  MUFU.EX2 R70, R70 ;  /* 0x0000004600467308 */ /* 0x000eec0000000800 */
[C---:B-----5:R-:W-:Y:S02]  /*8610*/  HMMA.16816.F32.BF16 R28, R12.reuse, R44, R28 ;  /* 0x0000002c0c1c723c */ /* 0x060fe4000004181c */
[----:B------:R-:W5:Y:S06]  /*8620*/  MUFU.EX2 R190, R190 ;  /* 0x000000be00be7308 */ /* 0x000f6c0000000800 */
[----:B------:R-:W-:Y:S01]  /*8630*/  HMMA.16816.F32.BF16 R24, R12, R46, R24 ;  /* 0x0000002e0c18723c */ /* 0x000fe20000041818 */
[----:B------:R-:W2:Y:S01]  /*8640*/  LDSM.16.MT88.4 R44, [R86+0x7800] ;  /* 0x00780000562c783b */ /* 0x000ea20000004200 */
[----:B------:R-:W4:Y:S01]  /*8650*/  MUFU.EX2 R183, R183 ;  /* 0x000000b700b77308 */ /* 0x000f220000000800 */
[C---:B-1----:R-:W-:Y:S01]  /*8660*/  F2FP.BF16.F32.PACK_AB R13, R72.reuse, R73 ;  /* 0x00000049480d723e */ /* 0x042fe200000010ff */
[----:B------:R-:W-:Y:S01]  /*8670*/  FADD.FTZ R72, R72, R74 ;  /* 0x0000004a48487221 */ /* 0x000fe20000010000 */
[----:B---3--:R-:W-:-:S03]  /*8680*/  F2FP.BF16.F32.PACK_AB R15, R70, R71 ;  /* 0x00000047460f723e */ /* 0x008fc600000010ff */
[----:B------:R-:W-:Y:S02]  /*8690*/  FADD.FTZ R72, R71, R72 ;  /* 0x0000004847487221 */ /* 0x000fe40000010000 */
[----:B------:R-:W1:Y:S01]  /*86a0*/  MUFU.EX2 R167, R167 ;  /* 0x000000a700a77308 */ /* 0x000e620000000800 */
[----:B-----5:R-:W-:Y:S01]  /*86b0*/  FADD.FTZ R202, R190, R202 ;  /* 0x000000cabeca7221 */ /* 0x020fe20000010000 */
[----:B------:R-:W-:-:S06]  /*86c0*/  FADD.FTZ R70, R70, R72 ;  /* 0x0000004846467221 */ /* 0x000fcc0000010000 */
[----:B------:R-:W3:Y:S01]  /*86d0*/  MUFU.EX2 R162, R162 ;  /* 0x000000a200a27308 */ /* 0x000ee20000000800 */
[C---:B----4-:R-:W-:Y:S01]  /*86e0*/  F2FP.BF16.F32.PACK_AB R12, R183.reuse, R190 ;  /* 0x000000beb70c723e */ /* 0x050fe200000010ff */
[----:B------:R-:W-:-:S06]  /*86f0*/  FADD.FTZ R183, R183, R202 ;  /* 0x000000cab7b77221 */ /* 0x000fcc0000010000 */
[----:B------:R-:W4:Y:S01]  /*8700*/  MUFU.EX2 R69, R69 ;  /* 0x0000004500457308 */ /* 0x000f220000000800 */
[----:B-1----:R-:W-:-:S07]  /*8710*/  FADD.FTZ R183, R167, R183 ;  /* 0x000000b7a7b77221 */ /* 0x002fce0000010000 */
[----:B------:R-:W1:Y:S01]  /*8720*/  MUFU.EX2 R68, R68 ;  /* 0x0000004400447308 */ /* 0x000e620000000800 */
[C---:B---3--:R-:W-:Y:S01]  /*8730*/  F2FP.BF16.F32.PACK_AB R14, R162.reuse, R167 ;  /* 0x000000a7a20e723e */ /* 0x048fe200000010ff */
[----:B------:R-:W-:-:S06]  /*8740*/  FADD.FTZ R162, R162, R183 ;  /* 0x000000b7a2a27221 */ /* 0x000fcc0000010000 */
[----:B------:R-:W-:Y:S01]  /*8750*/  HMMA.16816.F32.BF16 R8, R12, R16, R8 ;  /* 0x000000100c08723c */ /* 0x000fe20000041808 */
[----:B------:R-:W-:Y:S01]  /*8760*/  MUFU.EX2 R67, R67 ;  /* 0x0000004300437308 */ /* 0x000fe20000000800 */
[----:B----4-:R-:W-:-:S06]  /*8770*/  FADD.FTZ R70, R69, R70 ;  /* 0x0000004645467221 */ /* 0x010fcc0000010000 */
[----:B------:R-:W-:Y:S01]  /*8780*/  HMMA.16816.F32.BF16 R4, R12, R18, R4 ;  /* 0x000000120c04723c */ /* 0x000fe20000041804 */
[----:B------:R-:W3:Y:S01]  /*8790*/  LDSM.16.MT88.4 R16, [R58+0x7800] ;  /* 0x007800003a10783b */ /* 0x000ee20000004200 */
[----:B------:R-:W4:Y:S01]  /*87a0*/  MUFU.EX2 R66, R66 ;  /* 0x0000004200427308 */ /* 0x000f220000000800 */
[----:B-1----:R-:W-:-:S05]  /*87b0*/  FADD.FTZ R70, R68, R70 ;  /* 0x0000004644467221 */ /* 0x002fca0000010000 */
[C---:B--2---:R-:W-:Y:S01]  /*87c0*/  HMMA.16816.F32.BF16 R28, R12.reuse, R40, R28 ;  /* 0x000000280c1c723c */ /* 0x044fe2000004181c */
[----:B------:R-:W-:Y:S01]  /*87d0*/  FFMA.FTZ R40, R121, R81, -R80 ;  /* 0x0000005179287223 */ /* 0x000fe20000010850 */
[----:B------:R-:W1:Y:S06]  /*87e0*/  MUFU.EX2 R158, R158 ;  /* 0x0000009e009e7308 */ /* 0x000e6c0000000800 */
[----:B------:R-:W-:Y:S01]  /*87f0*/  HMMA.16816.F32.BF16 R24, R12, R42, R24 ;  /* 0x0000002a0c18723c */ /* 0x000fe20000041818 */
[----:B------:R-:W-:Y:S01]  /*8800*/  F2FP.BF16.F32.PACK_AB R13, R68, R69 ;  /* 0x00000045440d723e */ /* 0x000fe200000010ff */
[----:B------:R-:W2:Y:S01]  /*8810*/  MUFU.EX2 R157, R157 ;  /* 0x0000009d009d7308 */ /* 0x000ea20000000800 */
[----:B----4-:R-:W-:Y:S01]  /*8820*/  F2FP.BF16.F32.PACK_AB R15, R66, R67 ;  /* 0x00000043420f723e */ /* 0x010fe200000010ff */
[----:B------:R-:W-:-:S04]  /*8830*/  FADD.FTZ R67, R67, R70 ;  /* 0x0000004643437221 */ /* 0x000fc80000010000 */
[----:B------:R-:W-:Y:S02]  /*8840*/  FADD.FTZ R67, R66, R67 ;  /* 0x0000004342437221 */ /* 0x000fe40000010000 */
[----:B------:R-:W-:Y:S01]  /*8850*/  MUFU.EX2 R145, R145 ;  /* 0x0000009100917308 */ /* 0x000fe20000000800 */
[----:B-1----:R-:W-:-:S07]  /*8860*/  FADD.FTZ R162, R158, R162 ;  /* 0x000000a29ea27221 */ /* 0x002fce0000010000 */
[----:B------:R-:W1:Y:S01]  /*8870*/  MUFU.EX2 R137, R137 ;  /* 0x0000008900897308 */ /* 0x000e620000000800 */
[C---:B--2---:R-:W-:Y:S01]  /*8880*/  F2FP.BF16.F32.PACK_AB R12, R157.reuse, R158 ;  /* 0x0000009e9d0c723e */ /* 0x044fe200000010ff */
[----:B------:R-:W-:-:S06]  /*8890*/  FADD.FTZ R162, R157, R162 ;  /* 0x000000a29da27221 */ /* 0x000fcc0000010000 */
[----:B------:R2:W-:Y:S08]  /*88a0*/  MUFU.EX2 R120, R40 ;  /* 0x0000002800787308 */ /* 0x0005f00000000800 */
[----:B------:R-:W-:Y:S01]  /*88b0*/  MUFU.EX2 R65, R65 ;  /* 0x0000004100417308 */ /* 0x000fe20000000800 */
[----:B-1----:R-:W-:Y:S01]  /*88c0*/  F2FP.BF16.F32.PACK_AB R14, R137, R145 ;  /* 0x00000091890e723e */ /* 0x002fe200000010ff */
[----:B------:R-:W-:-:S04]  /*88d0*/  FADD.FTZ R145, R145, R162 ;  /* 0x000000a291917221 */ /* 0x000fc80000010000 */
[----:B------:R-:W-:Y:S02]  /*88e0*/  FADD.FTZ R145, R137, R145 ;  /* 0x0000009189917221 */ /* 0x000fe40000010000 */
[----:B------:R-:W1:Y:S01]  /*88f0*/  MUFU.EX2 R64, R64 ;  /* 0x0000004000407308 */ /* 0x000e620000000800 */
[----:B--2---:R-:W2:Y:S01]  /*8900*/  LDSM.16.MT88.4 R40, [R86+0x7c00] ;  /* 0x007c00005628783b */ /* 0x004ea20000004200 */
[C---:B------:R-:W-:Y:S06]  /*8910*/  HMMA.16816.F32.BF16 R8, R12.reuse, R44, R8 ;  /* 0x0000002c0c08723c */ /* 0x040fec0000041808 */
[----:B------:R-:W4:Y:S02]  /*8920*/  MUFU.EX2 R63, R63 ;  /* 0x0000003f003f7308 */ /* 0x000f240000000800 */
[C---:B------:R-:W-:Y:S01]  /*8930*/  HMMA.16816.F32.BF16 R4, R12.reuse, R46, R4 ;  /* 0x0000002e0c04723c */ /* 0x040fe20000041804 */
[----:B------:R-:W5:Y:S05]  /*8940*/  LDSM.16.MT88.4 R44, [R58+0x7c00] ;  /* 0x007c00003a2c783b */ /* 0x000f6a0000004200 */
[----:B------:R-:W4:Y:S02]  /*8950*/  MUFU.EX2 R62, R62 ;  /* 0x0000003e003e7308 */ /* 0x000f240000000800 */
[----:B---3--:R-:W-:Y:S01]  /*8960*/  HMMA.16816.F32.BF16 R28, R12, R16, R28 ;  /* 0x000000100c1c723c */ /* 0x008fe2000004181c */
[----:B-1----:R-:W-:Y:S01]  /*8970*/  F2FP.BF16.F32.PACK_AB R17, R64, R65 ;  /* 0x000000414011723e */ /* 0x002fe200000010ff */
[----:B------:R-:W-:-:S04]  /*8980*/  FADD.FTZ R65, R65, R67 ;  /* 0x0000004341417221 */ /* 0x000fc80000010000 */
[----:B------:R-:W1:Y:S01]  /*8990*/  MUFU.EX2 R121, R126 ;  /* 0x0000007e00797308 */ /* 0x000e620000000800 */
[----:B------:R-:W-:Y:S01]  /*89a0*/  FADD.FTZ R64, R64, R65 ;  /* 0x0000004140407221 */ /* 0x000fe20000010000 */
[----:B------:R-:W-:Y:S01]  /*89b0*/  HMMA.16816.F32.BF16 R24, R12, R18, R24 ;  /* 0x000000120c18723c */ /* 0x000fe20000041818 */
[----:B------:R-:W3:Y:S02]  /*89c0*/  LDSM.16.MT88.4 R12, [R86+0x8000] ;  /* 0x00800000560c783b */ /* 0x000ee40000004200 */
[----:B----4-:R-:W-:-:S03]  /*89d0*/  FADD.FTZ R64, R63, R64 ;  /* 0x000000403f407221 */ /* 0x010fc60000010000 */
[----:B------:R-:W4:Y:S01]  /*89e0*/  MUFU.EX2 R116, R116 ;  /* 0x0000007400747308 */ /* 0x000f220000000800 */
[C---:B------:R-:W-:Y:S01]  /*89f0*/  F2FP.BF16.F32.PACK_AB R19, R62.reuse, R63 ;  /* 0x0000003f3e13723e */ /* 0x040fe200000010ff */
[----:B------:R-:W-:-:S06]  /*8a00*/  FADD.FTZ R62, R62, R64 ;  /* 0x000000403e3e7221 */ /* 0x000fcc0000010000 */
[----:B------:R-:W2:Y:S01]  /*8a10*/  MUFU.EX2 R113, R113 ;  /* 0x0000007100717308 */ /* 0x000ea20000000800 */
[----:B-1----:R-:W-:Y:S01]  /*8a20*/  F2FP.BF16.F32.PACK_AB R16, R120, R121 ;  /* 0x000000797810723e */ /* 0x002fe200000010ff */
[----:B------:R-:W-:-:S04]  /*8a30*/  FADD.FTZ R121, R121, R145 ;  /* 0x0000009179797221 */ /* 0x000fc80000010000 */
[----:B------:R-:W-:Y:S02]  /*8a40*/  FADD.FTZ R120, R120, R121 ;  /* 0x0000007978787221 */ /* 0x000fe40000010000 */
[----:B------:R-:W1:Y:S02]  /*8a50*/  MUFU.EX2 R61, R61 ;  /* 0x0000003d003d7308 */ /* 0x000e640000000800 */
[----:B----4-:R-:W-:-:S06]  /*8a60*/  FADD.FTZ R120, R116, R120 ;  /* 0x0000007874787221 */ /* 0x010fcc0000010000 */
[----:B------:R-:W4:Y:S01]  /*8a70*/  MUFU.EX2 R60, R60 ;  /* 0x0000003c003c7308 */ /* 0x000f220000000800 */
[C---:B--2---:R-:W-:Y:S01]  /*8a80*/  F2FP.BF16.F32.PACK_AB R18, R113.reuse, R116 ;  /* 0x000000747112723e */ /* 0x044fe200000010ff */
[----:B------:R-:W-:-:S06]  /*8a90*/  FADD.FTZ R113, R113, R120 ;  /* 0x0000007871717221 */ /* 0x000fcc0000010000 */
[----:B------:R-:W-:Y:S01]  /*8aa0*/  HMMA.16816.F32.BF16 R8, R16, R40, R8 ;  /* 0x000000281008723c */ /* 0x000fe20000041808 */
[----:B------:R-:W2:Y:S01]  /*8ab0*/  MUFU.EX2 R59, R59 ;  /* 0x0000003b003b7308 */ /* 0x000ea20000000800 */
[----:B-1----:R-:W-:-:S06]  /*8ac0*/  FADD.FTZ R62, R61, R62 ;  /* 0x0000003e3d3e7221 */ /* 0x002fcc0000010000 */
[----:B------:R-:W-:Y:S01]  /*8ad0*/  HMMA.16816.F32.BF16 R4, R16, R42, R4 ;  /* 0x0000002a1004723c */ /* 0x000fe20000041804 */
[----:B------:R-:W1:Y:S01]  /*8ae0*/  LDSM.16.MT88.4 R40, [R58+0x8000] ;  /* 0x008000003a28783b */ /* 0x000e620000004200 */
[----:B------:R-:W3:Y:S01]  /*8af0*/  MUFU.EX2 R93, R93 ;  /* 0x0000005d005d7308 */ /* 0x000ee20000000800 */
[----:B----4-:R-:W-:-:S05]  /*8b00*/  FADD.FTZ R62, R60, R62 ;  /* 0x0000003e3c3e7221 */ /* 0x010fca0000010000 */
[----:B-----5:R-:W-:Y:S01]  /*8b10*/  HMMA.16816.F32.BF16 R28, R16, R44, R28 ;  /* 0x0000002c101c723c */ /* 0x020fe2000004181c */
[----:B------:R-:W-:Y:S01]  /*8b20*/  F2FP.BF16.F32.PACK_AB R45, R60, R61 ;  /* 0x0000003d3c2d723e */ /* 0x000fe200000010ff */
[----:B------:R-:W4:Y:S01]  /*8b30*/  MUFU.EX2 R110, R110 ;  /* 0x0000006e006e7308 */ /* 0x000f220000000800 */
[----:B--2---:R-:W-:-:S05]  /*8b40*/  FADD.FTZ R62, R59, R62 ;  /* 0x0000003e3b3e7221 */ /* 0x004fca0000010000 */
[----:B------:R-:W-:Y:S01]  /*8b50*/  HMMA.16816.F32.BF16 R24, R16, R46, R24 ;  /* 0x0000002e1018723c */ /* 0x000fe20000041818 */
[----:B------:R-:W2:Y:S01]  /*8b60*/  LDSM.16.MT88.4 R16, [R86+0x8400] ;  /* 0x008400005610783b */ /* 0x000ea20000004200 */
[----:B------:R-:W5:Y:S01]  /*8b70*/  MUFU.EX2 R108, R109 ;  /* 0x0000006d006c7308 */ /* 0x000f620000000800 */
[C---:B---3--:R-:W-:Y:S01]  /*8b80*/  F2FP.BF16.F32.PACK_AB R47, R93.reuse, R59 ;  /* 0x0000003b5d2f723e */ /* 0x048fe200000010ff */
[----:B------:R-:W-:-:S06]  /*8b90*/  FADD.FTZ R93, R93, R62 ;  /* 0x0000003e5d5d7221 */ /* 0x000fcc0000010000 */
[----:B------:R-:W-:Y:S01]  /*8ba0*/  MUFU.EX2 R104, R104 ;  /* 0x0000006800687308 */ /* 0x000fe20000000800 */
[----:B----4-:R-:W-:-:S07]  /*8bb0*/  FADD.FTZ R113, R110, R113 ;  /* 0x000000716e717221 */ /* 0x010fce0000010000 */
[----:B------:R-:W3:Y:S01]  /*8bc0*/  MUFU.EX2 R101, R101 ;  /* 0x0000006500657308 */ /* 0x000ee20000000800 */
[C---:B-----5:R-:W-:Y:S01]  /*8bd0*/  F2FP.BF16.F32.PACK_AB R44, R108.reuse, R110 ;  /* 0x0000006e6c2c723e */ /* 0x060fe200000010ff */
[----:B------:R-:W-:-:S06]  /*8be0*/  FADD.FTZ R113, R108, R113 ;  /* 0x000000716c717221 */ /* 0x000fcc0000010000 */
[----:B------:R-:W4:Y:S08]  /*8bf0*/  MUFU.EX2 R107, R107 ;  /* 0x0000006b006b7308 */ /* 0x000f300000000800 */
[----:B------:R-:W5:Y:S01]  /*8c00*/  MUFU.EX2 R114, R114 ;  /* 0x0000007200727308 */ /* 0x000f620000000800 */
[----:B---3--:R-:W-:Y:S01]  /*8c10*/  F2FP.BF16.F32.PACK_AB R46, R101, R104 ;  /* 0x00000068652e723e */ /* 0x008fe200000010ff */
[----:B------:R-:W-:-:S04]  /*8c20*/  FADD.FTZ R104, R104, R113 ;  /* 0x0000007168687221 */ /* 0x000fc80000010000 */
[----:B------:R-:W-:Y:S02]  /*8c30*/  FADD.FTZ R104, R101, R104 ;  /* 0x0000006865687221 */ /* 0x000fe40000010000 */
[----:B------:R-:W-:Y:S01]  /*8c40*/  HMMA.16816.F32.BF16 R8, R44, R12, R8 ;  /* 0x0000000c2c08723c */ /* 0x000fe20000041808 */
[----:B------:R-:W3:Y:S01]  /*8c50*/  MUFU.EX2 R132, R132 ;  /* 0x0000008400847308 */ /* 0x000ee20000000800 */
[----:B----4-:R-:W-:-:S06]  /*8c60*/  FADD.FTZ R93, R107, R93 ;  /* 0x0000005d6b5d7221 */ /* 0x010fcc0000010000 */
[C---:B------:R-:W-:Y:S01]  /*8c70*/  HMMA.16816.F32.BF16 R4, R44.reuse, R14, R4 ;  /* 0x0000000e2c04723c */ /* 0x040fe20000041804 */
[----:B------:R-:W4:Y:S01]  /*8c80*/  LDSM.16.MT88.4 R12, [R58+0x8400] ;  /* 0x008400003a0c783b */ /* 0x000f220000004200 */
[----:B------:R-:W2:Y:S06]  /*8c90*/  MUFU.EX2 R159, R159 ;  /* 0x0000009f009f7308 */ /* 0x000eac0000000800 */
[----:B-1----:R-:W-:Y:S01]  /*8ca0*/  HMMA.16816.F32.BF16 R28, R44, R40, R28 ;  /* 0x000000282c1c723c */ /* 0x002fe2000004181c */
[C---:B-----5:R-:W-:Y:S01]  /*8cb0*/  F2FP.BF16.F32.PACK_AB R41, R114.reuse, R107 ;  /* 0x0000006b7229723e */ /* 0x060fe200000010ff */
[----:B------:R-:W1:Y:S01]  /*8cc0*/  MUFU.EX2 R92, R92 ;  /* 0x0000005c005c7308 */ /* 0x000e620000000800 */
[----:B------:R-:W-:-:S04]  /*8cd0*/  FADD.FTZ R114, R114, R93 ;  /* 0x0000005d72727221 */ /* 0x000fc80000010000 */
[----:B---3--:R-:W-:Y:S01]  /*8ce0*/  FADD.FTZ R114, R132, R114 ;  /* 0x0000007284727221 */ /* 0x008fe20000010000 */
[----:B------:R-:W-:Y:S01]  /*8cf0*/  HMMA.16816.F32.BF16 R24, R44, R42, R24 ;  /* 0x0000002a2c18723c */ /* 0x000fe20000041818 */
[----:B------:R-:W3:Y:S01]  /*8d00*/  LDSM.16.MT88.4 R44, [R86+0x8800] ;  /* 0x00880000562c783b */ /* 0x000ee20000004200 */
[----:B------:R-:W5:Y:S01]  /*8d10*/  MUFU.EX2 R89, R90 ;  /* 0x0000005a00597308 */ /* 0x000f620000000800 */
[C---:B--2---:R-:W-:Y:S01]  /*8d20*/  F2FP.BF16.F32.PACK_AB R43, R159.reuse, R132 ;  /* 0x000000849f2b723e */ /* 0x044fe200000010ff */
[----:B------:R-:W-:-:S06]  /*8d30*/  FADD.FTZ R159, R159, R114 ;  /* 0x000000729f9f7221 */ /* 0x000fcc0000010000 */
[----:B------:R-:W2:Y:S01]  /*8d40*/  MUFU.EX2 R85, R85 ;  /* 0x0000005500557308 */ /* 0x000ea20000000800 */
[----:B-1----:R-:W-:-:S07]  /*8d50*/  FADD.FTZ R104, R92, R104 ;  /* 0x000000685c687221 */ /* 0x002fce0000010000 */
[----:B------:R-:W1:Y:S01]  /*8d60*/  MUFU.EX2 R82, R82 ;  /* 0x0000005200527308 */ /* 0x000e620000000800 */
[C---:B-----5:R-:W-:Y:S01]  /*8d70*/  F2FP.BF16.F32.PACK_AB R40, R89.reuse, R92 ;  /* 0x0000005c5928723e */ /* 0x060fe200000010ff */
[----:B------:R-:W-:-:S06]  /*8d80*/  FADD.FTZ R89, R89, R104 ;  /* 0x0000006859597221 */ /* 0x000fcc0000010000 */
[----:B------:R-:W5:Y:S01]  /*8d90*/  MUFU.EX2 R170, R170 ;  /* 0x000000aa00aa7308 */ /* 0x000f620000000800 */
[----:B--2---:R-:W-:-:S07]  /*8da0*/  FADD.FTZ R89, R85, R89 ;  /* 0x0000005955597221 */ /* 0x004fce0000010000 */
[----:B------:R-:W2:Y:S01]  /*8db0*/  MUFU.EX2 R200, R200 ;  /* 0x000000c800c87308 */ /* 0x000ea20000000800 */
[C---:B-1----:R-:W-:Y:S01]  /*8dc0*/  F2FP.BF16.F32.PACK_AB R42, R82.reuse, R85 ;  /* 0x00000055522a723e */ /* 0x042fe200000010ff */
[----:B------:R-:W-:-:S06]  /*8dd0*/  FADD.FTZ R82, R82, R89 ;  /* 0x0000005952527221 */ /* 0x000fcc0000010000 */
[----:B------:R-:W1:Y:S01]  /*8de0*/  MUFU.EX2 R160, R160 ;  /* 0x000000a000a07308 */ /* 0x000e620000000800 */
[----:B------:R-:W-:Y:S01]  /*8df0*/  HMMA.16816.F32.BF16 R8, R40, R16, R8 ;  /* 0x000000102808723c */ /* 0x000fe20000041808 */
[----:B-----5:R-:W-:-:S06]  /*8e00*/  FADD.FTZ R159, R170, R159 ;  /* 0x0000009faa9f7221 */ /* 0x020fcc0000010000 */
[----:B------:R-:W5:Y:S01]  /*8e10*/  MUFU.EX2 R128, R131 ;  /* 0x0000008300807308 */ /* 0x000f620000000800 */
[C---:B------:R-:W-:Y:S01]  /*8e20*/  HMMA.16816.F32.BF16 R4, R40.reuse, R18, R4 ;  /* 0x000000122804723c */ /* 0x040fe20000041804 */
[----:B------:R-:W3:Y:S06]  /*8e30*/  LDSM.16.MT88.4 R16, [R58+0x8800] ;  /* 0x008800003a10783b */ /* 0x000eec0000004200 */
[----:B------:R-:W5:Y:S01]  /*8e40*/  MUFU.EX2 R57, R57 ;  /* 0x0000003900397308 */ /* 0x000f620000000800 */
[----:B----4-:R-:W-:Y:S01]  /*8e50*/  HMMA.16816.F32.BF16 R28, R40, R12, R28 ;  /* 0x0000000c281c723c */ /* 0x010fe2000004181c */
[C---:B--2---:R-:W-:Y:S01]  /*8e60*/  F2FP.BF16.F32.PACK_AB R13, R200.reuse, R170 ;  /* 0x000000aac80d723e */ /* 0x044fe200000010ff */
[----:B------:R-:W-:-:S04]  /*8e70*/  FADD.FTZ R200, R200, R159 ;  /* 0x0000009fc8c87221 */ /* 0x000fc80000010000 */
[----:B-1----:R-:W-:Y:S01]  /*8e80*/  FADD.FTZ R200, R160, R200 ;  /* 0x000000c8a0c87221 */ /* 0x002fe20000010000 */
[----:B------:R-:W1:Y:S01]  /*8e90*/  MUFU.EX2 R56, R56 ;  /* 0x0000003800387308 */ /* 0x000e620000000800 */
[----:B------:R-:W-:Y:S01]  /*8ea0*/  HMMA.16816.F32.BF16 R24, R40, R14, R24 ;  /* 0x0000000e2818723c */ /* 0x000fe20000041818 */
[C---:B-----5:R-:W-:Y:S01]  /*8eb0*/  F2FP.BF16.F32.PACK_AB R15, R128.reuse, R160 ;  /* 0x000000a0800f723e */ /* 0x060fe200000010ff */
[-CC-:B------:R-:W-:Y:S01]  /*8ec0*/  FFMA.FTZ R40, R51, R81.reuse, -R80.reuse ;  /* 0x0000005133287223 */ /* 0x180fe20000010850 */
[----:B------:R-:W-:Y:S01]  /*8ed0*/  FFMA.FTZ R41, R49, R81, -R80 ;  /* 0x0000005131297223 */ /* 0x000fe20000010850 */
[----:B------:R-:W-:-:S03]  /*8ee0*/  FADD.FTZ R128, R128, R200 ;  /* 0x000000c880807221 */ /* 0x000fc60000010000 */
[----:B------:R-:W2:Y:S01]  /*8ef0*/  MUFU.EX2 R55, R55 ;  /* 0x0000003700377308 */ /* 0x000ea20000000800 */
[----:B------:R-:W-:-:S07]  /*8f00*/  FADD.FTZ R82, R57, R82 ;  /* 0x0000005239527221 */ /* 0x000fce0000010000 */
[----:B------:R-:W4:Y:S01]  /*8f10*/  MUFU.EX2 R54, R54 ;  /* 0x0000003600367308 */ /* 0x000f220000000800 */
[C---:B-1----:R-:W-:Y:S01]  /*8f20*/  F2FP.BF16.F32.PACK_AB R12, R56.reuse, R57 ;  /* 0x00000039380c723e */ /* 0x042fe200000010ff */
[----:B------:R-:W-:-:S06]  /*8f30*/  FADD.FTZ R56, R56, R82 ;  /* 0x0000005238387221 */ /* 0x000fcc0000010000 */
[----:B------:R-:W1:Y:S01]  /*8f40*/  MUFU.EX2 R98, R98 ;  /* 0x0000006200627308 */ /* 0x000e620000000800 */
[----:B--2---:R-:W-:-:S07]  /*8f50*/  FADD.FTZ R56, R55, R56 ;  /* 0x0000003837387221 */ /* 0x004fce0000010000 */
[----:B------:R-:W2:Y:S01]  /*8f60*/  MUFU.EX2 R53, R53 ;  /* 0x0000003500357308 */ /* 0x000ea20000000800 */
[C---:B----4-:R-:W-:Y:S01]  /*8f70*/  F2FP.BF16.F32.PACK_AB R14, R54.reuse, R55 ;  /* 0x00000037360e723e */ /* 0x050fe200000010ff */
[----:B------:R-:W-:-:S06]  /*8f80*/  FADD.FTZ R54, R54, R56 ;  /* 0x0000003836367221 */ /* 0x000fcc0000010000 */
[----:B---3--:R-:W-:Y:S01]  /*8f90*/  HMMA.16816.F32.BF16 R8, R12, R44, R8 ;  /* 0x0000002c0c08723c */ /* 0x008fe20000041808 */
[----:B------:R-:W3:Y:S01]  /*8fa0*/  MUFU.EX2 R95, R95 ;  /* 0x0000005f005f7308 */ /* 0x000ee20000000800 */
[----:B-1----:R-:W-:-:S06]  /*8fb0*/  FADD.FTZ R128, R98, R128 ;  /* 0x0000008062807221 */ /* 0x002fcc0000010000 */
[----:B------:R-:W-:Y:S01]  /*8fc0*/  HMMA.16816.F32.BF16 R44, R12, R46, R4 ;  /* 0x0000002e0c2c723c */ /* 0x000fe20000041804 */
[----:B------:R-:W1:Y:S01]  /*8fd0*/  LDSM.16.MT88.4 R4, [R58+0x8c00] ;  /* 0x008c00003a04783b */ /* 0x000e620000004200 */
[----:B------:R-:W4:Y:S01]  /*8fe0*/  MUFU.EX2 R39, R39 ;  /* 0x0000002700277308 */ /* 0x000f220000000800 */
[----:B--2---:R-:W-:-:S05]  /*8ff0*/  FADD.FTZ R54, R53, R54 ;  /* 0x0000003635367221 */ /* 0x004fca0000010000 */
[----:B------:R-:W-:Y:S02]  /*9000*/  HMMA.16816.F32.BF16 R28, R12, R16, R28 ;  /* 0x000000100c1c723c */ /* 0x000fe4000004181c */
[----:B------:R-:W2:Y:S01]  /*9010*/  MUFU.EX2 R40, R40 ;  /* 0x0000002800287308 */ /* 0x000ea20000000800 */
[----:B---3--:R-:W-:-:S05]  /*9020*/  FADD.FTZ R128, R95, R128 ;  /* 0x000000805f807221 */ /* 0x008fca0000010000 */
[----:B------:R-:W-:Y:S01]  /*9030*/  HMMA.16816.F32.BF16 R24, R12, R18, R24 ;  /* 0x000000120c18723c */ /* 0x000fe20000041818 */
[----:B------:R-:W-:Y:S01]  /*9040*/  F2FP.BF16.F32.PACK_AB R13, R95, R98 ;  /* 0x000000625f0d723e */ /* 0x000fe200000010ff */
[----:B------:R-:W3:Y:S01]  /*9050*/  MUFU.EX2 R41, R41 ;  /* 0x0000002900297308 */ /* 0x000ee20000000800 */
[----:B----4-:R-:W-:-:S07]  /*9060*/  FADD.FTZ R128, R39, R128 ;  /* 0x0000008027807221 */ /* 0x010fce0000010000 */
[----:B------:R-:W4:Y:S01]  /*9070*/  MUFU.EX2 R199, R199 ;  /* 0x000000c700c77308 */ /* 0x000f220000000800 */
[C---:B--2---:R-:W-:Y:S01]  /*9080*/  F2FP.BF16.F32.PACK_AB R12, R40.reuse, R53 ;  /* 0x00000035280c723e */ /* 0x044fe200000010ff */
[----:B------:R-:W-:-:S06]  /*9090*/  FADD.FTZ R54, R40, R54 ;  /* 0x0000003628367221 */ /* 0x000fcc0000010000 */
[----:B------:R-:W2:Y:S01]  /*90a0*/  MUFU.EX2 R198, R198 ;  /* 0x000000c600c67308 */ /* 0x000ea20000000800 */
[----:B---3--:R-:W-:Y:S01]  /*90b0*/  FADD.FTZ R54, R41, R54 ;  /* 0x0000003629367221 */ /* 0x008fe20000010000 */
[----:B----4-:R-:W-:-:S03]  /*90c0*/  F2FP.BF16.F32.PACK_AB R14, R199, R41 ;  /* 0x00000029c70e723e */ /* 0x010fc600000010ff */
[----:B------:R-:W-:Y:S01]  /*90d0*/  FADD.FTZ R199, R199, R54 ;  /* 0x00000036c7c77221 */ /* 0x000fe20000010000 */
[C---:B--2---:R-:W-:Y:S01]  /*90e0*/  F2FP.BF16.F32.PACK_AB R15, R198.reuse, R39 ;  /* 0x00000027c60f723e */ /* 0x044fe200000010ff */
[----:B------:R-:W-:-:S06]  /*90f0*/  FADD.FTZ R198, R198, R128 ;  /* 0x00000080c6c67221 */ /* 0x000fcc0000010000 */
[C---:B------:R-:W-:Y:S08]  /*9100*/  HMMA.16816.F32.BF16 R144, R12.reuse, R140, R8 ;  /* 0x0000008c0c90723c */ /* 0x040ff00000041808 */
        /* <DEDUP_REMOVED lines=75> */
.L_x_4062:
        /* <DEDUP_REMOVED lines=8> */
.L_x_4063:
[----:B------:R-:W-:Y:S05]  /*9640*/  BSYNC.RECONVERGENT B0 ;  /* 0x0000000000007941 */ /* 0x000fea0003800200 */
.L_x_4061:
[C---:B------:R-:W-:Y:S02]  /*9650*/  SHF.L.U32 R5, R32.reuse, 0x6, RZ ;  /* 0x0000000620057819 */ /* 0x040fe400000006ff */
[----:B------:R-:W-:Y:S02]  /*9660*/  SHF.L.U64.HI R4, R32, 0x6, R33 ;  /* 0x0000000620047819 */ /* 0x000fe40000010221 */
[-C--:B------:R-:W-:Y:S02]  /*9670*/  IADD3 R14, P0, PT, R5, R185.reuse, RZ ;  /* 0x000000b9050e7210 */ /* 0x080fe40007f1e0ff */
[----:B------:R-:W-:Y:S02]  /*9680*/  MOV R6, R185 ;  /* 0x000000b900067202 */ /* 0x000fe40000000f00 */
[----:B------:R-:W-:Y:S02]  /*9690*/  IADD3 R12, P1, PT, R14, R5, RZ ;  /* 0x000000050e0c7210 */ /* 0x000fe40007f3e0ff */
[----:B------:R-:W-:-:S02]  /*96a0*/  IADD3.X R15, PT, PT, R4, R184, RZ, P0, !PT ;  /* 0x000000b8040f7210 */ /* 0x000fc400007fe4ff */
[-C--:B------:R-:W-:Y:S02]  /*96b0*/  IADD3 R10, P0, PT, R12, R5.reuse, RZ ;  /* 0x000000050c0a7210 */ /* 0x080fe40007f1e0ff */
[----:B------:R-:W-:Y:S02]  /*96c0*/  IADD3.X R13, PT, PT, R15, R4, RZ, P1, !PT ;  /* 0x000000040f0d7210 */ /* 0x000fe40000ffe4ff */
[----:B------:R-:W-:Y:S02]  /*96d0*/  MOV R7, R184 ;  /* 0x000000b800077202 */ /* 0x000fe40000000f00 */
[-C--:B------:R-:W-:Y:S02]  /*96e0*/  IADD3 R8, P1, PT, R10, R5.reuse, RZ ;  /* 0x000000050a087210 */ /* 0x080fe40007f3e0ff */
[-C--:B------:R-:W-:Y:S01]  /*96f0*/  IADD3.X R11, PT, PT, R13, R4.reuse, RZ, P0, !PT ;  /* 0x000000040d0b7210 */ /* 0x080fe200007fe4ff */
[----:B------:R-:W-:Y:S01]  /*9700*/  @!PT LDS RZ, [RZ] ;  /* 0x00000000fffff984 */ /* 0x000fe20000000800 */
[----:B------:R-:W-:Y:S01]  /*9710*/  @!PT LDS RZ, [RZ] ;  /* 0x00000000fffff984 */ /* 0x000fe20000000800 */
[----:B------:R-:W-:Y:S01]  /*9720*/  @!PT LDS RZ, [RZ] ;  /* 0x00000000fffff984 */ /* 0x000fe20000000800 */
[----:B------:R1:W-:Y:S03]  /*9730*/  LDGSTS.E.BYPASS.LTC128B.128 [R191+0x5000], desc[UR4][R6.64] ;  /* 0x0500000006bf7fae */ /* 0x0003e6000b981a04 */
[----:B------:R-:W-:Y:S01]  /*9740*/  IADD3.X R9, PT, PT, R11, R4, RZ, P1, !PT ;  /* 0x000000040b097210 */ /* 0x000fe20000ffe4ff */
[----:B------:R2:W-:Y:S04]  /*9750*/  LDGSTS.E.BYPASS.LTC128B.128 [R191+0x5800], desc[UR4][R14.64] ;  /* 0x058000000ebf7fae */ /* 0x0005e8000b981a04 */
[----:B------:R3:W-:Y:S04]  /*9760*/  LDGSTS.E.BYPASS.LTC128B.128 [R191+0x6000], desc[UR4][R12.64] ;  /* 0x060000000cbf7fae */ /* 0x0007e8000b981a04 */
[----:B------:R-:W-:Y:S04]  /*9770*/  LDGSTS.E.BYPASS.LTC128B.128 [R191+0x6800], desc[UR4][R10.64] ;  /* 0x068000000abf7fae */ /* 0x000fe8000b981a04 */
[----:B------:R4:W-:Y:S01]  /*9780*/  LDGSTS.E.BYPASS.LTC128B.128 [R191+0x7000], desc[UR4][R8.64] ;  /* 0x0700000008bf7fae */ /* 0x0009e2000b981a04 */
[----:B-1----:R-:W-:-:S04]  /*9790*/  IADD3 R6, P0, PT, R8, R5, RZ ;  /* 0x0000000508067210 */ /* 0x002fc80007f1e0ff */
[-C--:B--2---:R-:W-:Y:S02]  /*97a0*/  IADD3 R14, P1, PT, R6, R5.reuse, RZ ;  /* 0x00000005060e7210 */ /* 0x084fe40007f3e0ff */
[-C--:B------:R-:W-:Y:S02]  /*97b0*/  IADD3.X R7, PT, PT, R9, R4.reuse, RZ, P0, !PT ;  /* 0x0000000409077210 */ /* 0x080fe400007fe4ff */
[----:B---3--:R-:W-:Y:S02]  /*97c0*/  IADD3 R12, P0, PT, R14, R5, RZ ;  /* 0x000000050e0c7210 */ /* 0x008fe40007f1e0ff */
[-C--:B------:R-:W-:Y:S01]  /*97d0*/  IADD3.X R15, PT, PT, R7, R4.reuse, RZ, P1, !PT ;  /* 0x00000004070f7210 */ /* 0x080fe20000ffe4ff */
[----:B------:R1:W-:Y:S03]  /*97e0*/  LDGSTS.E.BYPASS.LTC128B.128 [R191+0x7800], desc[UR4][R6.64] ;  /* 0x0780000006bf7fae */ /* 0x0003e6000b981a04 */
[----:B------:R-:W-:Y:S01]  /*97f0*/  IADD3.X R13, PT, PT, R15, R4, RZ, P0, !PT ;  /* 0x000000040f0d7210 */ /* 0x000fe200007fe4ff */
[----:B------:R-:W-:Y:S04]  /*9800*/  LDGSTS.E.BYPASS.LTC128B.128 [R191+0x8000], desc[UR4][R14.64] ;  /* 0x080000000ebf7fae */ /* 0x000fe8000b981a04 */
[----:B------:R2:W-:Y:S04]  /*9810*/  LDGSTS.E.BYPASS.LTC128B.128 [R191+0x8800], desc[UR4][R12.64] ;  /* 0x088000000cbf7fae */ /* 0x0005e8000b981a04 */
[----:B------:R-:W3:Y:S01]  /*9820*/  LD.E R38, desc[UR4][R2.64+0x18c] ;  /* 0x00018c0402267980 */ /* 0x000ee2000c101900 */
[----:B------:R-:W-:Y:S01]  /*9830*/  ISETP.GT.AND P0, PT, R34, R180, PT ;  /* 0x000000b42200720c */ /* 0x000fe20003f04270 */
[----:B------:R-:W-:Y:S01]  /*9840*/  BSSY.RECONVERGENT B1, `(.L_x_4064) ;  /* 0x00001d1000017945 */ /* 0x000fe20003800200 */
[----:B------:R-:W-:Y:S01]  /*9850*/  SHF.L.U32 R241, R37, 0x8, RZ ;  /* 0x0000000825f17819 */ /* 0x000fe200000006ff */
[----:B------:R-:W-:Y:S04]  /*9860*/  LDSM.16.M88.4 R24, [R35] ;  /* 0x000000002318783b */ /* 0x000fe80000000200 */
[----:B------:R-:W-:Y:S04]  /*9870*/  LDSM.16.M88.4 R40, [R22+0x1000] ;  /* 0x001000001628783b */ /* 0x000fe80000000200 */
[----:B----4-:R-:W-:Y:S04]  /*9880*/  LDSM.16.M88.4 R8, [R23+0x1400] ;  /* 0x001400001708783b */ /* 0x010fe80000000200 */
[----:B-1----:R-:W-:Y:S04]  /*9890*/  LDSM.16.M88.4 R4, [R36] ;  /* 0x000000002404783b */ /* 0x002fe80000000200 */
        /* <DEDUP_REMOVED lines=342> */
[----:B------:R3:W1:Y:S08]  /*ae00*/  MUFU.TANH R27, R9 ;  /* 0x00000009001b7308 */ /* 0x0006700000002400 */
[----:B------:R-:W1:Y:S01]  /*ae10*/  MUFU.TANH R14, R14 ;  /* 0x0000000e000e7308 */ /* 0x000e620000002400 */
[----:B-----5:R-:W-:-:S07]  /*ae20*/  FMUL.FTZ R8, R11, R38 ;  /* 0x000000260b087220 */ /* 0x020fce0000410000 */
[----:B------:R-:W1:Y:S01]  /*ae30*/  MUFU.TANH R8, R8 ;  /* 0x0000000800087308 */ /* 0x000e620000002400 */
[----:B---3--:R-:W-:-:S07]  /*ae40*/  FMUL.FTZ R9, R10, R38 ;  /* 0x000000260a097220 */ /* 0x008fce0000410000 */
[----:B------:R-:W3:Y:S08]  /*ae50*/  MUFU.TANH R9, R9 ;  /* 0x0000000900097308 */ /* 0x000ef00000002400 */
        /* <DEDUP_REMOVED lines=72> */
.L_x_4067:
        /* <DEDUP_REMOVED lines=8> */
.L_x_4068:
[----:B------:R-:W-:Y:S05]  /*b360*/  BSYNC.RECONVERGENT B0 ;  /* 0x0000000000007941 */ /* 0x000fea0003800200 */
.L_x_4066:
        /* <DEDUP_REMOVED lines=23> */
[----:B------:R-:W-:Y:S02]  /*b4e0*/  IADD3 R4, P1, PT, R6, R4, RZ ;  /* 0x0000000406047210 */ /* 0x000fe40007f3e0ff */
[----:B------:R-:W-:Y:S01]  /*b4f0*/  IADD3.X R7, PT, PT, R19, R5, RZ, P2, !PT ;  /* 0x0000000513077210 */ /* 0x000fe200017fe4ff */
[----:B------:R3:W-:Y:S04]  /*b500*/  LDGSTS.E.BYPASS.LTC128B.128 [R191+0x3800], desc[UR4][R18.64] ;  /* 0x0380000012bf7fae */ /* 0x0007e8000b981a04 */
[----:B------:R-:W-:Y:S01]  /*b510*/  IMAD.X R5, R7, 0x1, R5, P1 ;  /* 0x0000000107057824 */ /* 0x000fe200008e0605 */
[----:B------:R3:W-:Y:S04]  /*b520*/  LDGSTS.E.BYPASS.LTC128B.128 [R191+0x4000], desc[UR4][R6.64] ;  /* 0x0400000006bf7fae */ /* 0x0007e8000b981a04 */
[----:B------:R3:W-:Y:S04]  /*b530*/  LDGSTS.E.BYPASS.LTC128B.128 [R191+0x4800], desc[UR4][R4.64] ;  /* 0x0480000004bf7fae */ /* 0x0007e8000b981a04 */
[----:B------:R-:W0:Y:S02]  /*b540*/  LDGDEPBAR ;  /* 0x00000000000079af */ /* 0x000e240000000000 */
.L_x_4065:
[----:B------:R-:W-:Y:S05]  /*b550*/  BSYNC.RECONVERGENT B1 ;  /* 0x0000000000017941 */ /* 0x000fea0003800200 */
.L_x_4064:
[----:B------:R-:W-:Y:S01]  /*b560*/  LOP3.LUT R241, R241, R50, RZ, 0xfc, !PT ;  /* 0x00000032f1f17212 */ /* 0x000fe200078efcff */
[----:B------:R-:W2:Y:S04]  /*b570*/  LD.E R70, desc[UR4][R2.64+0xdc] ;  /* 0x0000dc0402467980 */ /* 0x000ea8000c101900 */
[C---:B-1-3--:R-:W-:Y:S02]  /*b580*/  VIADD R5, R241.reuse, 0xfffffe00 ;  /* 0xfffffe00f1057836 */ /* 0x04afe40000000000 */
        /* <DEDUP_REMOVED lines=8> */
[----:B------:R-:W-:Y:S01]  /*b610*/  ISETP.GE.AND P4, PT, R5, R176, PT ;  /* 0x000000b00500720c */ /* 0x000fe20003f86270 */
[----:B------:R-:W-:Y:S01]  /*b620*/  VIADD R5, R241, 0xfffffe08 ;  /* 0xfffffe08f1057836 */ /* 0x000fe20000000000 */
[----:B------:R-:W-:Y:S02]  /*b630*/  ISETP.GE.AND P3, PT, R4, R179, PT ;  /* 0x000000b30400720c */ /* 0x000fe40003f66270 */
[----:B------:R-:W-:Y:S02]  /*b640*/  FSEL R29, R54, -INF , !P6 ;  /* 0xff800000361d7808 */ /* 0x000fe40007000000 */
[C---:B------:R-:W-:Y:S02]  /*b650*/  ISETP.GE.AND P5, PT, R4.reuse, R178, PT ;  /* 0x000000b20400720c */ /* 0x040fe40003fa6270 */
[----:B------:R-:W-:-:S02]  /*b660*/  ISETP.GE.AND P1, PT, R4, R177, PT ;  /* 0x000000b10400720c */ /* 0x000fc40003f26270 */
[----:B------:R-:W-:Y:S02]  /*b670*/  ISETP.GE.AND P6, PT, R4, R176, PT ;  /* 0x000000b00400720c */ /* 0x000fe40003fc6270 */
[----:B------:R-:W-:Y:S02]  /*b680*/  FSEL R4, R51, -INF , P2 ;  /* 0xff80000033047808 */ /* 0x000fe40001000000 */
[----:B------:R-:W-:Y:S02]  /*b690*/  FSEL R53, R53, -INF , P3 ;  /* 0xff80000035357808 */ /* 0x000fe40001800000 */
[----:B------:R-:W-:Y:S02]  /*b6a0*/  ISETP.GE.AND P2, PT, R5, R179, PT ;  /* 0x000000b30500720c */ /* 0x000fe40003f46270 */
[----:B------:R-:W-:Y:S02]  /*b6b0*/  FSEL R4, R4, -INF , !P4 ;  /* 0xff80000004047808 */ /* 0x000fe40006000000 */
[----:B------:R-:W-:-:S02]  /*b6c0*/  FSEL R210, R53, -INF , !P5 ;  /* 0xff80000035d27808 */ /* 0x000fc40006800000 */
[C---:B------:R-:W-:Y:S02]  /*b6d0*/  ISETP.GE.AND P4, PT, R5.reuse, R178, PT ;  /* 0x000000b20500720c */ /* 0x040fe40003f86270 */
[C---:B------:R-:W-:Y:S02]  /*b6e0*/  ISETP.GE.AND P3, PT, R5.reuse, R177, PT ;  /* 0x000000b10500720c */ /* 0x040fe40003f66270 */
[----:B------:R-:W-:Y:S02]  /*b6f0*/  ISETP.GE.AND P5, PT, R5, R176, PT ;  /* 0x000000b00500720c */ /* 0x000fe40003fa6270 */
[----:B------:R-:W-:Y:S02]  /*b700*/  FSEL R5, R49, -INF , P1 ;  /* 0xff80000031057808 */ /* 0x000fe40000800000 */
[----:B------:R-:W-:Y:S02]  /*b710*/  FSEL R48, R48, -INF , P2 ;  /* 0xff80000030307808 */ /* 0x000fe40001000000 */
[----:B------:R-:W-:-:S02]  /*b720*/  FSEL R5, R5, -INF , !P6 ;  /* 0xff80000005057808 */ /* 0x000fc40007000000 */
[----:B------:R-:W-:Y:S02]  /*b730*/  FSEL R209, R48, -INF , !P4 ;  /* 0xff80000030d17808 */ /* 0x000fe40006000000 */
[C---:B------:R-:W-:Y:S02]  /*b740*/  ISETP.GE.AND P1, PT, R6.reuse, R179, PT ;  /* 0x000000b30600720c */ /* 0x040fe40003f26270 */
[C---:B------:R-:W-:Y:S02]  /*b750*/  ISETP.GE.AND P6, PT, R6.reuse, R178, PT ;  /* 0x000000b20600720c */ /* 0x040fe40003fc6270 */
[C---:B------:R-:W-:Y:S02]  /*b760*/  ISETP.GE.AND P2, PT, R6.reuse, R177, PT ;  /* 0x000000b10600720c */ /* 0x040fe40003f46270 */
[----:B------:R-:W-:Y:S02]  /*b770*/  ISETP.GE.AND P4, PT, R6, R176, PT ;  /* 0x000000b00600720c */ /* 0x000fe40003f86270 */
[----:B------:R-:W-:-:S02]  /*b780*/  FSEL R6, R36, -INF , P3 ;  /* 0xff80000024067808 */ /* 0x000fc40001800000 */
[----:B------:R-:W-:Y:S02]  /*b790*/  ISETP.GE.AND P3, PT, R7, R179, PT ;  /* 0x000000b30700720c */ /* 0x000fe40003f66270 */
[----:B------:R-:W-:Y:S02]  /*b7a0*/  FSEL R6, R6, -INF , !P5 ;  /* 0xff80000006067808 */ /* 0x000fe40006800000 */
[----:B------:R-:W-:Y:S02]  /*b7b0*/  FSEL R39, R39, -INF , P1 ;  /* 0xff80000027277808 */ /* 0x000fe40000800000 */
[----:B------:R-:W-:Y:S02]  /*b7c0*/  ISETP.GE.AND P5, PT, R7, R178, PT ;  /* 0x000000b20700720c */ /* 0x000fe40003fa6270 */
[----:B------:R-:W-:Y:S02]  /*b7d0*/  FSEL R35, R35, -INF , P2 ;  /* 0xff80000023237808 */ /* 0x000fe40001000000 */
[----:B------:R-:W-:-:S02]  /*b7e0*/  FSEL R56, R56, -INF , P3 ;  /* 0xff80000038387808 */ /* 0x000fc40001800000 */
[C---:B------:R-:W-:Y:S02]  /*b7f0*/  ISETP.GE.AND P1, PT, R7.reuse, R177, PT ;  /* 0x000000b10700720c */ /* 0x040fe40003f26270 */
[----:B------:R-:W-:Y:S02]  /*b800*/  ISETP.GE.AND P2, PT, R7, R176, PT ;  /* 0x000000b00700720c */ /* 0x000fe40003f46270 */
[----:B------:R-:W-:Y:S02]  /*b810*/  FSEL R31, R39, -INF , !P6 ;  /* 0xff800000271f7808 */ /* 0x000fe40007000000 */
[----:B------:R-:W-:Y:S02]  /*b820*/  FSEL R7, R35, -INF , !P4 ;  /* 0xff80000023077808 */ /* 0x000fe40006000000 */
[----:B------:R-:W-:Y:S02]  /*b830*/  FSEL R38, R56, -INF , !P5 ;  /* 0xff80000038267808 */ /* 0x000fe40006800000 */
[----:B------:R-:W-:-:S02]  /*b840*/  ISETP.GE.AND P6, PT, R18, R179, PT ;  /* 0x000000b31200720c */ /* 0x000fc40003fc6270 */
[C---:B------:R-:W-:Y:S02]  /*b850*/  ISETP.GE.AND P3, PT, R18.reuse, R178, PT ;  /* 0x000000b21200720c */ /* 0x040fe40003f66270 */
[C---:B------:R-:W-:Y:S02]  /*b860*/  ISETP.GE.AND P4, PT, R18.reuse, R177, PT ;  /* 0x000000b11200720c */ /* 0x040fe40003f86270 */
[----:B------:R-:W-:Y:S01]  /*b870*/  ISETP.GE.AND P5, PT, R18, R176, PT ;  /* 0x000000b01200720c */ /* 0x000fe20003fa6270 */
[----:B------:R-:W-:Y:S01]  /*b880*/  VIADD R18, R241, 0xfffffe18 ;  /* 0xfffffe18f1127836 */ /* 0x000fe20000000000 */
[----:B------:R-:W-:Y:S01]  /*b890*/  FSEL R242, R57, -INF , P1 ;  /* 0xff80000039f27808 */ /* 0x000fe20000800000 */
[C---:B------:R-:W-:Y:S02]  /*b8a0*/  VIADD R245, R241.reuse, 0xfffffe19 ;  /* 0xfffffe19f1f57836 */ /* 0x040fe40000000000 */
[----:B------:R-:W-:Y:S01]  /*b8b0*/  VIADD R249, R241, 0xfffffe20 ;  /* 0xfffffe20f1f97836 */ /* 0x000fe20000000000 */
[----:B------:R-:W-:-:S02]  /*b8c0*/  ISETP.GE.AND P1, PT, R18, R179, PT ;  /* 0x000000b31200720c */ /* 0x000fc40003f26270 */
[----:B------:R-:W-:Y:S01]  /*b8d0*/  FSEL R55, R55, -INF , P6 ;  /* 0xff80000037377808 */ /* 0x000fe20003000000 */
[C---:B------:R-:W-:Y:S01]  /*b8e0*/  VIADD R24, R241.reuse, 0xfffffe21 ;  /* 0xfffffe21f1187836 */ /* 0x040fe20000000000 */
[----:B------:R-:W-:Y:S01]  /*b8f0*/  ISETP.GE.AND P6, PT, R18, R178, PT ;  /* 0x000000b21200720c */ /* 0x000fe20003fc6270 */
[----:B------:R-:W-:Y:S01]  /*b900*/  VIADD R225, R241, 0xfffffe28 ;  /* 0xfffffe28f1e17836 */ /* 0x000fe20000000000 */
[----:B------:R-:W-:Y:S02]  /*b910*/  FSEL R247, R58, -INF , P4 ;  /* 0xff8000003af77808 */ /* 0x000fe40002000000 */
[----:B------:R-:W-:Y:S02]  /*b920*/  FSEL R61, R61, -INF , P1 ;  /* 0xff8000003d3d7808 */ /* 0x000fe40000800000 */
[-C--:B------:R-:W-:Y:S02]  /*b930*/  ISETP.GE.AND P4, PT, R245, R179.reuse, PT ;  /* 0x000000b3f500720c */ /* 0x080fe40003f86270 */
[----:B------:R-:W-:-:S02]  /*b940*/  ISETP.GE.AND P1, PT, R249, R179, PT ;  /* 0x000000b3f900720c */ /* 0x000fc40003f26270 */
[----:B------:R-:W-:Y:S02]  /*b950*/  FSEL R35, R55, -INF , !P3 ;  /* 0xff80000037237808 */ /* 0x000fe40005800000 */
[----:B------:R-:W-:Y:S01]  /*b960*/  FSEL R39, R61, -INF , !P6 ;  /* 0xff8000003d277808 */ /* 0x000fe20007000000 */
[----:B------:R-:W-:Y:S01]  /*b970*/  VIADD R223, R241, 0xfffffe29 ;  /* 0xfffffe29f1df7836 */ /* 0x000fe20000000000 */
[-C--:B------:R-:W-:Y:S01]  /*b980*/  ISETP.GE.AND P3, PT, R245, R178.reuse, PT ;  /* 0x000000b2f500720c */ /* 0x080fe20003f66270 */
[----:B------:R-:W-:Y:S01]  /*b990*/  VIADD R221, R241, 0xfffffe30 ;  /* 0xfffffe30f1dd7836 */ /* 0x000fe20000000000 */
[----:B------:R-:W-:Y:S02]  /*b9a0*/  FSEL R62, R62, -INF , P4 ;  /* 0xff8000003e3e7808 */ /* 0x000fe40002000000 */
[----:B------:R-:W-:Y:S02]  /*b9b0*/  ISETP.GE.AND P6, PT, R249, R178, PT ;  /* 0x000000b2f900720c */ /* 0x000fe40003fc6270 */
[----:B------:R-:W-:-:S02]  /*b9c0*/  FSEL R63, R63, -INF , P1 ;  /* 0xff8000003f3f7808 */ /* 0x000fc40000800000 */
[-C--:B------:R-:W-:Y:S02]  /*b9d0*/  ISETP.GE.AND P4, PT, R24, R179.reuse, PT ;  /* 0x000000b31800720c */ /* 0x080fe40003f86270 */
[----:B------:R-:W-:Y:S02]  /*b9e0*/  ISETP.GE.AND P1, PT, R225, R179, PT ;  /* 0x000000b3e100720c */ /* 0x000fe40003f26270 */
[----:B------:R-:W-:Y:S02]  /*b9f0*/  FSEL R40, R62, -INF , !P3 ;  /* 0xff8000003e287808 */ /* 0x000fe40005800000 */
[----:B------:R-:W-:Y:S01]  /*ba00*/  FSEL R41, R63, -INF , !P6 ;  /* 0xff8000003f297808 */ /* 0x000fe20007000000 */
[C---:B------:R-:W-:Y:S01]  /*ba10*/  VIADD R218, R241.reuse, 0xfffffe31 ;  /* 0xfffffe31f1da7836 */ /* 0x040fe20000000000 */
[----:B------:R-:W-:Y:S01]  /*ba20*/  ISETP.GE.AND P3, PT, R24, R178, PT ;  /* 0x000000b21800720c */ /* 0x000fe20003f66270 */
[----:B------:R-:W-:Y:S01]  /*ba30*/  VIADD R215, R241, 0xfffffe38 ;  /* 0xfffffe38f1d77836 */ /* 0x000fe20000000000 */
[----:B------:R-:W-:-:S02]  /*ba40*/  FSEL R66, R66, -INF , P4 ;  /* 0xff80000042427808 */ /* 0x000fc40002000000 */
[-C--:B------:R-:W-:Y:S02]  /*ba50*/  ISETP.GE.AND P6, PT, R225, R178.reuse, PT ;  /* 0x000000b2e100720c */ /* 0x080fe40003fc6270 */
[----:B------:R-:W-:Y:S02]  /*ba60*/  FSEL R69, R69, -INF , P1 ;  /* 0xff80000045457808 */ /* 0x000fe40000800000 */
[-C--:B------:R-:W-:Y:S02]  /*ba70*/  ISETP.GE.AND P4, PT, R223, R179.reuse, PT ;  /* 0x000000b3df00720c */ /* 0x080fe40003f86270 */
[----:B------:R-:W-:Y:S02]  /*ba80*/  ISETP.GE.AND P1, PT, R221, R179, PT ;  /* 0x000000b3dd00720c */ /* 0x000fe40003f26270 */
[----:B------:R-:W-:Y:S02]  /*ba90*/  FSEL R42, R66, -INF , !P3 ;  /* 0xff800000422a7808 */ /* 0x000fe40005800000 */
[----:B------:R-:W-:Y:S01]  /*baa0*/  FSEL R251, R69, -INF , !P6 ;  /* 0xff80000045fb7808 */ /* 0x000fe20007000000 */
[----:B------:R-:W-:Y:S01]  /*bab0*/  VIADD R214, R241, 0xfffffe39 ;  /* 0xfffffe39f1d67836 */ /* 0x000fe20000000000 */
        /* <DEDUP_REMOVED lines=20> */
[----:B------:R-:W-:-:S02]  /*bc00*/  ISETP.GE.AND P3, PT, R214, R178, PT ;  /* 0x000000b2d600720c */ /* 0x000fc40003f66270 */
[----:B------:R-:W-:Y:S02]  /*bc10*/  FSEL R79, R79, -INF , P4 ;  /* 0xff8000004f4f7808 */ /* 0x000fe40002000000 */
[----:B------:R-:W-:Y:S02]  /*bc20*/  ISETP.GE.AND P6, PT, R36, R178, PT ;  /* 0x000000b22400720c */ /* 0x000fe40003fc6270 */
[----:B------:R-:W-:Y:S02]  /*bc30*/  FSEL R82, R82, -INF , P1 ;  /* 0xff80000052527808 */ /* 0x000fe40000800000 */
        /* <DEDUP_REMOVED lines=13> */
[----:B------:R-:W-:Y:S02]  /*bd10*/  FSEL R238, R84, -INF , !P6 ;  /* 0xff80000054ee7808 */ /* 0x000fe40007000000 */
[-C--:B------:R-:W-:Y:S02]  /*bd20*/  ISETP.GE.AND P4, PT, R43, R179.reuse, PT ;  /* 0x000000b32b00720c */ /* 0x080fe40003f86270 */
[-C--:B------:R-:W-:Y:S02]  /*bd30*/  ISETP.GE.AND P6, PT, R19, R178.reuse, PT ;  /* 0x000000b21300720c */ /* 0x080fe40003fc6270 */
[----:B------:R-:W-:Y:S01]  /*bd40*/  FSEL R82, R90, -INF , P1 ;  /* 0xff8000005a527808 */ /* 0x000fe20000800000 */
[C---:B------:R-:W-:Y:S01]  /*bd50*/  VIADD R90, R241.reuse, 0xfffffe60 ;  /* 0xfffffe60f15a7836 */ /* 0x040fe20000000000 */
        /* <DEDUP_REMOVED lines=21> */
[C---:B------:R-:W-:Y:S01]  /*beb0*/  VIADD R202, R241.reuse, 0xfffffe69 ;  /* 0xfffffe69f1ca7836 */ /* 0x040fe20000000000 */
        /* <DEDUP_REMOVED lines=29> */
[C---:B------:R-:W-:Y:S01]  /*c090*/  VIADD R201, R241.reuse, 0xfffffe81 ;  /* 0xfffffe81f1c97836 */ /* 0x040fe20000000000 */
        /* <DEDUP_REMOVED lines=47> */
[-C--:B------:R-:W-:Y:S01]  /*c390*/  ISETP.GE.AND P1, PT, R229, R179.reuse, PT ;  /* 0x000000b3e500720c */ /* 0x080fe20003f26270 */
[----:B------:R-:W-:Y:S01]  /*c3a0*/  IMAD.MOV.U32 R149, RZ, RZ, R29 ;  /* 0x000000ffff957224 */ /* 0x000fe200078e001d */
[----:B------:R-:W-:Y:S01]  /*c3b0*/  FSEL R46, R46, -INF , !P3 ;  /* 0xff8000002e2e7808 */ /* 0x000fe20005800000 */
[----:B------:R-:W-:Y:S01]  /*c3c0*/  IMAD.MOV.U32 R110, RZ, RZ, R41 ;  /* 0x000000ffff6e7224 */ /* 0x000fe200078e0029 */
[----:B------:R-:W-:Y:S01]  /*c3d0*/  ISETP.GE.AND P3, PT, R232, R178, PT ;  /* 0x000000b2e800720c */ /* 0x000fe20003f66270 */
        /* <DEDUP_REMOVED lines=10> */
[----:B------:R-:W-:Y:S01]  /*c480*/  FSEL R44, R44, -INF , !P3 ;  /* 0xff8000002c2c7808 */ /* 0x000fe20005800000 */
[----:B------:R-:W-:Y:S01]  /*c490*/  IMAD.MOV.U32 R84, RZ, RZ, R42 ;  /* 0x000000ffff547224 */ /* 0x000fe200078e002a */
[----:B------:R-:W-:Y:S01]  /*c4a0*/  FMNMX3.FTZ R69, R20, R149, R210, !PT ;  /* 0x0000009514457276 */ /* 0x000fe200078100d2 */
[----:B------:R-:W-:Y:S01]  /*c4b0*/  IMAD.MOV.U32 R113, RZ, RZ, R39 ;  /* 0x000000ffff717224 */ /* 0x000fe200078e0027 */
[----:B------:R-:W-:Y:S01]  /*c4c0*/  ISETP.GE.AND P3, PT, R230, R178, PT ;  /* 0x000000b2e600720c */ /* 0x000fe20003f66270 */
[----:B------:R-:W-:Y:S01]  /*c4d0*/  VIADD R51, R241, 0xfffffeb1 ;  /* 0xfffffeb1f1337836 */ /* 0x000fe20000000000 */
[----:B------:R-:W-:-:S02]  /*c4e0*/  FSEL R42, R155, -INF , P4 ;  /* 0xff8000009b2a7808 */ /* 0x000fc40002000000 */
[----:B------:R-:W-:Y:S01]  /*c4f0*/  FSEL R41, R41, -INF , !P6 ;  /* 0xff80000029297808 */ /* 0x000fe20007000000 */
[----:B------:R-:W-:Y:S01]  /*c500*/  IMAD.MOV.U32 R116, RZ, RZ, R35 ;  /* 0x000000ffff747224 */ /* 0x000fe200078e0023 */
[-C--:B------:R-:W-:Y:S01]  /*c510*/  ISETP.GE.AND P4, PT, R228, R179.reuse, PT ;  /* 0x000000b3e400720c */ /* 0x080fe20003f86270 */
[----:B------:R-:W-:Y:S01]  /*c520*/  IMAD.MOV.U32 R117, RZ, RZ, R38 ;  /* 0x000000ffff757224 */ /* 0x000fe200078e0026 */
[----:B------:R-:W-:Y:S02]  /*c530*/  ISETP.GE.AND P6, PT, R227, R178, PT ;  /* 0x000000b2e300720c */ /* 0x000fe40003fc6270 */
[----:B------:R-:W-:Y:S02]  /*c540*/  FSEL R39, R158, -INF , P1 ;  /* 0xff8000009e277808 */ /* 0x000fe40000800000 */
[----:B------:R-:W-:Y:S01]  /*c550*/  ISETP.GE.AND P1, PT, R49, R179, PT ;  /* 0x000000b33100720c */ /* 0x000fe20003f26270 */
[----:B------:R-:W-:Y:S01]  /*c560*/  IMAD.MOV.U32 R112, RZ, RZ, R40 ;  /* 0x000000ffff707224 */ /* 0x000fe200078e0028 */
[----:B------:R-:W-:-:S02]  /*c570*/  FMNMX3.FTZ R69, R69, R209, R121, !PT ;  /* 0x000000d145457276 */ /* 0x000fc40007810079 */
[----:B------:R-:W-:Y:S01]  /*c580*/  FSEL R42, R42, -INF , !P3 ;  /* 0xff8000002a2a7808 */ /* 0x000fe20005800000 */
[C---:B------:R-:W-:Y:S01]  /*c590*/  VIADD R48, R241.reuse, 0xfffffeb9 ;  /* 0xfffffeb9f1307836 */ /* 0x040fe20000000000 */
[-C--:B------:R-:W-:Y:S01]  /*c5a0*/  ISETP.GE.AND P3, PT, R228, R178.reuse, PT ;  /* 0x000000b2e400720c */ /* 0x080fe20003f66270 */
[----:B------:R-:W-:Y:S01]  /*c5b0*/  VIADD R30, R241, 0xfffffec0 ;  /* 0xfffffec0f11e7836 */ /* 0x000fe20000000000 */
[----:B------:R-:W-:Y:S02]  /*c5c0*/  FSEL R40, R157, -INF , P4 ;  /* 0xff8000009d287808 */ /* 0x000fe40002000000 */
[----:B------:R-:W-:Y:S02]  /*c5d0*/  FSEL R39, R39, -INF , !P6 ;  /* 0xff80000027277808 */ /* 0x000fe40007000000 */
[----:B------:R-:W-:Y:S02]  /*c5e0*/  ISETP.GE.AND P4, PT, R51, R179, PT ;  /* 0x000000b33300720c */ /* 0x000fe40003f86270 */
[----:B------:R-:W-:-:S02]  /*c5f0*/  ISETP.GE.AND P6, PT, R49, R178, PT ;  /* 0x000000b23100720c */ /* 0x000fc40003fc6270 */
[----:B------:R-:W-:Y:S02]  /*c600*/  FSEL R35, R160, -INF , P1 ;  /* 0xff800000a0237808 */ /* 0x000fe40000800000 */
[----:B------:R-:W-:Y:S01]  /*c610*/  FMNMX3.FTZ R69, R69, R117, R116, !PT ;  /* 0x0000007545457276 */ /* 0x000fe20007810074 */
[----:B------:R-:W-:Y:S01]  /*c620*/  IMAD.MOV.U32 R155, RZ, RZ, R84 ;  /* 0x000000ffff9b7224 */ /* 0x000fe200078e0054 */
[----:B------:R-:W-:Y:S01]  /*c630*/  FSEL R40, R40, -INF , !P3 ;  /* 0xff80000028287808 */ /* 0x000fe20005800000 */
[----:B------:R-:W-:Y:S01]  /*c640*/  VIADD R105, R241, 0xfffffec1 ;  /* 0xfffffec1f1697836 */ /* 0x000fe20000000000 */
[----:B------:R-:W-:Y:S02]  /*c650*/  ISETP.GE.AND P3, PT, R51, R178, PT ;  /* 0x000000b23300720c */ /* 0x000fe40003f66270 */
[----:B------:R-:W-:Y:S02]  /*c660*/  FSEL R38, R159, -INF , P4 ;  /* 0xff8000009f267808 */ /* 0x000fe40002000000 */
[----:B------:R-:W-:-:S02]  /*c670*/  FSEL R35, R35, -INF , !P6 ;  /* 0xff80000023237808 */ /* 0x000fc40007000000 */
[-C--:B------:R-:W-:Y:S02]  /*c680*/  ISETP.GE.AND P4, PT, R48, R179.reuse, PT ;  /* 0x000000b33000720c */ /* 0x080fe40003f86270 */
[----:B------:R-:W-:Y:S02]  /*c690*/  ISETP.GE.AND P6, PT, R30, R179, PT ;  /* 0x000000b31e00720c */ /* 0x000fe40003fc6270 */
[----:B------:R-:W-:Y:S02]  /*c6a0*/  FMNMX3.FTZ R69, R69, R113, R112, !PT ;  /* 0x0000007145457276 */ /* 0x000fe40007810070 */
[----:B------:R-:W-:Y:S01]  /*c6b0*/  FSEL R38, R38, -INF , !P3 ;  /* 0xff80000026267808 */ /* 0x000fe20005800000 */
[----:B------:R-:W-:Y:S01]  /*c6c0*/  VIADD R101, R241, 0xfffffec8 ;  /* 0xfffffec8f1657836 */ /* 0x000fe20000000000 */
[----:B------:R-:W-:Y:S02]  /*c6d0*/  ISETP.GE.AND P3, PT, R48, R178, PT ;  /* 0x000000b23000720c */ /* 0x000fe40003f66270 */
[----:B------:R-:W-:-:S02]  /*c6e0*/  FSEL R31, R161, -INF , P4 ;  /* 0xff800000a11f7808 */ /* 0x000fc40002000000 */
[----:B------:R-:W-:Y:S02]  /*c6f0*/  FSEL R29, R162, -INF , P6 ;  /* 0xff800000a21d7808 */ /* 0x000fe40003000000 */
[----:B------:R-:W-:Y:S02]  /*c700*/  FMNMX3.FTZ R69, R69, R110, R155, !PT ;  /* 0x0000006e45457276 */ /* 0x000fe4000781009b */
[----:B------:R-:W-:Y:S01]  /*c710*/  ISETP.GE.AND P6, PT, R105, R179, PT ;  /* 0x000000b36900720c */ /* 0x000fe20003fc6270 */
[----:B------:R-:W-:Y:S01]  /*c720*/  IMAD.MOV.U32 R122, RZ, RZ, R19 ;  /* 0x000000ffff7a7224 */ /* 0x000fe200078e0013 */
[----:B------:R-:W-:Y:S02]  /*c730*/  FSEL R31, R31, -INF , !P3 ;  /* 0xff8000001f1f7808 */ /* 0x000fe40005800000 */
[----:B------:R-:W-:Y:S01]  /*c740*/  FMNMX3.FTZ R69, R69, R251, R250, !PT ;  /* 0x000000fb45457276 */ /* 0x000fe200078100fa */
[----:B------:R-:W-:Y:S01]  /*c750*/  VIADD R94, R241, 0xfffffec9 ;  /* 0xfffffec9f15e7836 */ /* 0x000fe20000000000 */
[----:B------:R-:W-:-:S02]  /*c760*/  ISETP.GE.AND P3, PT, R30, R178, PT ;  /* 0x000000b21e00720c */ /* 0x000fc40003f66270 */
[----:B------:R-:W-:Y:S02]  /*c770*/  FSEL R19, R163, -INF , P6 ;  /* 0xff800000a3137808 */ /* 0x000fe40003000000 */
[----:B------:R-:W-:Y:S02]  /*c780*/  ISETP.GE.AND P6, PT, R101, R179, PT ;  /* 0x000000b36500720c */ /* 0x000fe40003fc6270 */
        /* <DEDUP_REMOVED lines=21> */
[-C--:B------:R-:W-:Y:S02]  /*c8e0*/  ISETP.GE.AND P6, PT, R108, R179.reuse, PT ;  /* 0x000000b36c00720c */ /* 0x080fe40003fc6270 */
        /* <DEDUP_REMOVED lines=56> */
[-C--:B------:R-:W-:Y:S01]  /*cc70*/  ISETP.GE.AND P6, PT, R247, R179.reuse, PT ;  /* 0x000000b3f700720c */ /* 0x080fe20003fc6270 */
[----:B------:R-:W-:Y:S01]  /*cc80*/  IMAD.MOV.U32 R157, RZ, RZ, R90 ;  /* 0x000000ffff9d7224 */ /* 0x000fe200078e005a */
[----:B------:R-:W-:Y:S01]  /*cc90*/  FSEL R118, R118, -INF , !P3 ;  /* 0xff80000076767808 */ /* 0x000fe20005800000 */
[----:B------:R-:W-:Y:S01]  /*cca0*/  IMAD.MOV.U32 R190, RZ, RZ, R242 ;  /* 0x000000ffffbe7224 */ /* 0x000fe200078e00f2 */
[----:B------:R-:W-:Y:S01]  /*ccb0*/  FMNMX3.FTZ R22, R22, R18, R24, !PT ;  /* 0x0000001216167276 */ /* 0x000fe20007810018 */
[----:B------:R-:W-:Y:S01]  /*ccc0*/  VIADD R242, R241, 0xfffffef8 ;  /* 0xfffffef8f1f27836 */ /* 0x000fe20000000000 */
[----:B------:R-:W-:Y:S02]  /*ccd0*/  ISETP.GE.AND P3, PT, R247, R178, PT ;  /* 0x000000b2f700720c */ /* 0x000fe40003f66270 */
[----:B------:R-:W-:Y:S02]  /*cce0*/  FSEL R90, R211, -INF , P6 ;  /* 0xff800000d35a7808 */ /* 0x000fe40003000000 */
[----:B------:R-:W-:Y:S01]  /*ccf0*/  ISETP.GE.AND P6, PT, R245, R179, PT ;  /* 0x000000b3f500720c */ /* 0x000fe20003fc6270 */
[C---:B------:R-:W-:Y:S01]  /*cd00*/  VIADD R85, R241.reuse, 0xfffffe48 ;  /* 0xfffffe48f1557836 */ /* 0x040fe20000000000 */
[----:B------:R-:W-:Y:S01]  /*cd10*/  FMNMX3.FTZ R22, R22, R216, R126, !PT ;  /* 0x000000d816167276 */ /* 0x000fe2000781007e */
[C---:B------:R-:W-:Y:S01]  /*cd20*/  VIADD R84, R241.reuse, 0xfffffe49 ;  /* 0xfffffe49f1547836 */ /* 0x040fe20000000000 */
[----:B------:R-:W-:Y:S01]  /*cd30*/  FSEL R90, R90, -INF , !P3 ;  /* 0xff8000005a5a7808 */ /* 0x000fe20005800000 */
[----:B------:R-:W-:Y:S01]  /*cd40*/  VIADD R241, R241, 0xfffffef9 ;  /* 0xfffffef9f1f17836 */ /* 0x000fe20000000000 */
[----:B------:R-:W-:-:S02]  /*cd50*/  ISETP.GE.AND P3, PT, R245, R178, PT ;  /* 0x000000b2f500720c */ /* 0x000fc40003f66270 */
[----:B------:R-:W-:Y:S02]  /*cd60*/  FSEL R27, R27, -INF , P6 ;  /* 0xff8000001b1b7808 */ /* 0x000fe40003000000 */
[----:B------:R-:W-:Y:S01]  /*cd70*/  ISETP.GE.AND P6, PT, R242, R179, PT ;  /* 0x000000b3f200720c */ /* 0x000fe20003fc6270 */
[----:B------:R-:W-:Y:S01]  /*cd80*/  IMAD.MOV.U32 R162, RZ, RZ, R85 ;  /* 0x000000ffffa27224 */ /* 0x000fe200078e0055 */
[----:B------:R-:W-:Y:S02]  /*cd90*/  FMNMX3.FTZ R22, R22, R170, R160, !PT ;  /* 0x000000aa16167276 */ /* 0x000fe400078100a0 */
[----:B------:R-:W-:Y:S02]  /*cda0*/  FSEL R85, R27, -INF , !P3 ;  /* 0xff8000001b557808 */ /* 0x000fe40005800000 */
[----:B------:R-:W-:Y:S02]  /*cdb0*/  ISETP.GE.AND P3, PT, R242, R178, PT ;  /* 0x000000b2f200720c */ /* 0x000fe40003f66270 */
[----:B------:R-:W-:-:S02]  /*cdc0*/  FSEL R26, R26, -INF , P6 ;  /* 0xff8000001a1a7808 */ /* 0x000fc40003000000 */
[C---:B------:R-:W-:Y:S02]  /*cdd0*/  ISETP.GE.AND P6, PT, R241.reuse, R179, PT ;  /* 0x000000b3f100720c */ /* 0x040fe40003fc6270 */
        /* <DEDUP_REMOVED lines=10> */
[----:B------:R-:W-:-:S03]  /*ce80*/  FSEL R22, R59, -INF , P1 ;  /* 0xff8000003b167808 */ /* 0x000fc60000800000 */
[----:B------:R-:W1:Y:S01]  /*ce90*/  SHFL.BFLY PT, R59, R69, 0x2, 0x1f ;  /* 0x0c401f00453b7f89 */ /* 0x000e6200000e0000 */
[----:B------:R-:W-:-:S04]  /*cea0*/  ISETP.GE.AND P6, PT, R183, R177, PT ;  /* 0x000000b1b700720c */ /* 0x000fc80003fc6270 */
[----:B------:R-:W-:Y:S02]  /*ceb0*/  FSEL R25, R60, -INF , P6 ;  /* 0xff8000003c197808 */ /* 0x000fe40003000000 */
[----:B------:R-:W-:Y:S02]  /*cec0*/  FSEL R27, R190, -INF , !P2 ;  /* 0xff800000be1b7808 */ /* 0x000fe40005000000 */
[----:B------:R-:W-:Y:S02]  /*ced0*/  ISETP.GE.AND P2, PT, R172, R177, PT ;  /* 0x000000b1ac00720c */ /* 0x000fe40003f46270 */
[----:B------:R-:W-:Y:S02]  /*cee0*/  ISETP.GE.AND P3, PT, R183, R176, PT ;  /* 0x000000b0b700720c */ /* 0x000fe40003f66270 */
[----:B-1----:R-:W-:-:S05]  /*cef0*/  FMNMX.FTZ R59, R69, R59, !PT ;  /* 0x0000003b453b7209 */ /* 0x002fca0007810000 */
[----:B------:R-:W1:Y:S01]  /*cf00*/  SHFL.BFLY PT, R60, R59, 0x1, 0x1f ;  /* 0x0c201f003b3c7f89 */ /* 0x000e6200000e0000 */
[-C--:B------:R-:W-:Y:S02]  /*cf10*/  ISETP.GE.AND P6, PT, R225, R177.reuse, PT ;  /* 0x000000b1e100720c */ /* 0x080fe40003fc6270 */
[----:B------:R-:W-:Y:S02]  /*cf20*/  FSEL R26, R28, -INF , !P5 ;  /* 0xff8000001c1a7808 */ /* 0x000fe40006800000 */
[----:B------:R-:W-:Y:S02]  /*cf30*/  ISETP.GE.AND P1, PT, R166, R177, PT ;  /* 0x000000b1a600720c */ /* 0x000fe40003f26270 */
[----:B------:R-:W-:Y:S02]  /*cf40*/  ISETP.GE.AND P5, PT, R172, R176, PT ;  /* 0x000000b0ac00720c */ /* 0x000fe40003fa6270 */
[----:B------:R-:W-:Y:S02]  /*cf50*/  FSEL R28, R64, -INF , P2 ;  /* 0xff800000401c7808 */ /* 0x000fe40001000000 */
[----:B------:R-:W-:-:S02]  /*cf60*/  FSEL R25, R25, -INF , !P3 ;  /* 0xff80000019197808 */ /* 0x000fc40005800000 */
[----:B------:R-:W-:Y:S02]  /*cf70*/  ISETP.GE.AND P2, PT, R223, R177, PT ;  /* 0x000000b1df00720c */ /* 0x000fe40003f46270 */
[----:B------:R-:W-:Y:S02]  /*cf80*/  FSEL R22, R22, -INF , !P4 ;  /* 0xff80000016167808 */ /* 0x000fe40006000000 */
[-C--:B------:R-:W-:Y:S02]  /*cf90*/  ISETP.GE.AND P3, PT, R225, R176.reuse, PT ;  /* 0x000000b0e100720c */ /* 0x080fe40003f66270 */
[----:B------:R-:W-:Y:S02]  /*cfa0*/  FSEL R67, R67, -INF , P6 ;  /* 0xff80000043437808 */ /* 0x000fe40003000000 */
        /* <DEDUP_REMOVED lines=8> */
[----:B------:R-:W-:Y:S02]  /*d030*/  FSEL R225, R65, -INF , !P4 ;  /* 0xff80000041e17808 */ /* 0x000fe40006000000 */
[-C--:B------:R-:W-:Y:S02]  /*d040*/  ISETP.GE.AND P3, PT, R218, R176.reuse, PT ;  /* 0x000000b0da00720c */ /* 0x080fe40003f66270 */
[----:B------:R-:W-:Y:S02]  /*d050*/  FSEL R74, R74, -INF , P6 ;  /* 0xff8000004a4a7808 */ /* 0x000fe40003000000 */
[----:B------:R-:W-:Y:S02]  /*d060*/  ISETP.GE.AND P4, PT, R221, R176, PT ;  /* 0x000000b0dd00720c */ /* 0x000fe40003f86270 */
[----:B------:R-:W-:Y:S02]  /*d070*/  ISETP.GE.AND P2, PT, R215, R177, PT ;  /* 0x000000b1d700720c */ /* 0x000fe40003f46270 */
[----:B------:R-:W-:-:S02]  /*d080*/  FSEL R221, R68, -INF , !P5 ;  /* 0xff80000044dd7808 */ /* 0x000fc40006800000 */
[----:B------:R-:W-:Y:S02]  /*d090*/  FSEL R73, R73, -INF , P1 ;  /* 0xff80000049497808 */ /* 0x000fe40000800000 */
[-C--:B------:R-:W-:Y:S02]  /*d0a0*/  ISETP.GE.AND P5, PT, R215, R176.reuse, PT ;  /* 0x000000b0d700720c */ /* 0x080fe40003fa6270 */
[-C--:B------:R-:W-:Y:S02]  /*d0b0*/  ISETP.GE.AND P1, PT, R214, R177.reuse, PT ;  /* 0x000000b1d600720c */ /* 0x080fe40003f26270 */
[----:B------:R-:W-:Y:S02]  /*d0c0*/  FSEL R215, R74, -INF , !P3 ;  /* 0xff8000004ad77808 */ /* 0x000fe40005800000 */
[C---:B------:R-:W-:Y:S02]  /*d0d0*/  ISETP.GE.AND P6, PT, R36.reuse, R177, PT ;  /* 0x000000b12400720c */ /* 0x040fe40003fc6270 */
[----:B------:R-:W-:-:S02]  /*d0e0*/  ISETP.GE.AND P3, PT, R36, R176, PT ;  /* 0x000000b02400720c */ /* 0x000fc40003f66270 */
[----:B------:R-:W-:Y:S02]  /*d0f0*/  FSEL R76, R76, -INF , P2 ;  /* 0xff8000004c4c7808 */ /* 0x000fe40001000000 */
[----:B------:R-:W-:Y:S02]  /*d100*/  FSEL R218, R73, -INF , !P4 ;  /* 0xff80000049da7808 */ /* 0x000fe40006000000 */
[----:B-1----:R-:W-:Y:S02]  /*d110*/  FMNMX.FTZ R36, R59, R60, !PT ;  /* 0x0000003c3b247209 */ /* 0x002fe40007810000 */
[----:B------:R-:W-:Y:S02]  /*d120*/  ISETP.GE.AND P2, PT, R213, R177, PT ;  /* 0x000000b1d500720c */ /* 0x000fe40003f46270 */
[----:B------:R-:W-:Y:S02]  /*d130*/  ISETP.GE.AND P4, PT, R214, R176, PT ;  /* 0x000000b0d600720c */ /* 0x000fe40003f86270 */
[----:B------:R-:W-:-:S02]  /*d140*/  FSEL R78, R78, -INF , P1 ;  /* 0xff8000004e4e7808 */ /* 0x000fc40000800000 */
[----:B------:R-:W-:Y:S01]  /*d150*/  FSEL R214, R76, -INF , !P5 ;  /* 0xff8000004cd67808 */ /* 0x000fe20006800000 */
[----:B--2---:R-:W-:Y:S01]  /*d160*/  FMUL.FTZ R69, R70, R36 ;  /* 0x0000002446457220 */ /* 0x004fe20000410000 */
[----:B------:R-:W-:Y:S02]  /*d170*/  ISETP.GE.AND P5, PT, R213, R176, PT ;  /* 0x000000b0d500720c */ /* 0x000fe40003fa6270 */
[----:B------:R-:W-:Y:S02]  /*d180*/  FSEL R81, R81, -INF , P2 ;  /* 0xff80000051517808 */ /* 0x000fe40001000000 */
[----:B------:R-:W-:Y:S02]  /*d190*/  FSEL R213, R78, -INF , !P4 ;  /* 0xff8000004ed57808 */ /* 0x000fe40006000000 */
[----:B------:R-:W-:Y:S02]  /*d1a0*/  ISETP.GE.AND P2, PT, R156, R177, PT ;  /* 0x000000b19c00720c */ /* 0x000fe40003f46270 */
[----:B------:R-:W-:-:S02]  /*d1b0*/  FSETP.NEU.FTZ.AND P1, PT, R36, -INF , PT ;  /* 0xff8000002400780b */ /* 0x000fc40003f3d000 */
[----:B------:R-:W-:Y:S02]  /*d1c0*/  ISETP.GE.AND P4, PT, R162, R177, PT ;  /* 0x000000b1a200720c */ /* 0x000fe40003f86270 */
[----:B------:R-:W-:Y:S02]  /*d1d0*/  FSEL R80, R80, -INF , P6 ;  /* 0xff80000050507808 */ /* 0x000fe40003000000 */
[----:B------:R-:W-:Y:S02]  /*d1e0*/  FSEL R212, R81, -INF , !P5 ;  /* 0xff80000051d47808 */ /* 0x000fe40006800000 */
[----:B------:R-:W-:Y:S02]  /*d1f0*/  FSEL R87, R87, -INF , P2 ;  /* 0xff80000057577808 */ /* 0x000fe40001000000 */
[----:B------:R-:W-:Y:S02]  /*d200*/  FSEL R69, R69, RZ, P1 ;  /* 0x000000ff45457208 */ /* 0x000fe40000800000 */
[----:B------:R-:W-:-:S02]  /*d210*/  ISETP.GE.AND P6, PT, R162, R176, PT ;  /* 0x000000b0a200720c */ /* 0x000fc40003fc6270 */
[-C--:B------:R-:W-:Y:S02]  /*d220*/  ISETP.GE.AND P5, PT, R122, R177.reuse, PT ;  /* 0x000000b17a00720c */ /* 0x080fe40003fa6270 */
[----:B------:R-:W-:Y:S02]  /*d230*/  FSEL R88, R88, -INF , P4 ;  /* 0xff80000058587808 */ /* 0x000fe40002000000 */
[----:B------:R-:W-:Y:S02]  /*d240*/  ISETP.GE.AND P2, PT, R163, R177, PT ;  /* 0x000000b1a300720c */ /* 0x000fe40003f46270 */
[----:B------:R-:W-:Y:S02]  /*d250*/  FSEL R162, R80, -INF , !P3 ;  /* 0xff80000050a27808 */ /* 0x000fe40005800000 */
[-C--:B------:R-:W-:Y:S01]  /*d260*/  ISETP.GE.AND P3, PT, R156, R176.reuse, PT ;  /* 0x000000b09c00720c */ /* 0x080fe20003f66270 */
[----:B------:R-:W-:Y:S01]  /*d270*/  IMAD.MOV.U32 R156, RZ, RZ, R129 ;  /* 0x000000ffff9c7224 */ /* 0x000fe200078e0081 */
[----:B------:R-:W-:Y:S01]  /*d280*/  ISETP.GE.AND P4, PT, R122, R176, PT ;  /* 0x000000b07a00720c */ /* 0x000fe20003f86270 */
[----:B------:R-:W-:Y:S01]  /*d290*/  FFMA.FTZ R129, R210, R70, -R69 ;  /* 0x00000046d2817223 */ /* 0x000fe20000010845 */
[----:B------:R-:W-:-:S02]  /*d2a0*/  FSEL R211, R88, -INF , !P6 ;  /* 0xff80000058d37808 */ /* 0x000fc40007000000 */
[----:B------:R-:W-:Y:S02]  /*d2b0*/  FSEL R89, R89, -INF , P5 ;  /* 0xff80000059597808 */ /* 0x000fe40002800000 */
[----:B------:R-:W-:Y:S02]  /*d2c0*/  FSEL R91, R91, -INF , P2 ;  /* 0xff8000005b5b7808 */ /* 0x000fe40001000000 */
[----:B------:R-:W-:Y:S02]  /*d2d0*/  ISETP.GE.AND P6, PT, R163, R176, PT ;  /* 0x000000b0a300720c */ /* 0x000fe40003fc6270 */
[-C--:B------:R-:W-:Y:S02]  /*d2e0*/  ISETP.GE.AND P2, PT, R158, R177.reuse, PT ;  /* 0x000000b19e00720c */ /* 0x080fe40003f46270 */
[----:B------:R-:W-:Y:S01]  /*d2f0*/  FSEL R210, R87, -INF , !P3 ;  /* 0xff80000057d27808 */ /* 0x000fe20005800000 */
[----:B------:R-:W-:Y:S01]  /*d300*/  FFMA.FTZ R122, R209, R70, -R69 ;  /* 0x00000046d17a7223 */ /* 0x000fe20000010845 */
        /* <DEDUP_REMOVED lines=25> */
[-C--:B------:R-:W-:Y:S02]  /*d4a0*/  ISETP.GE.AND P2, PT, R206, R177.reuse, PT ;  /* 0x000000b1ce00720c */ /* 0x080fe40003f46270 */
[----:B------:R-:W-:Y:S02]  /*d4b0*/  FSEL R205, R100, -INF , !P6 ;  /* 0xff80000064cd7808 */ /* 0x000fe40007000000 */
[----:B------:R-:W-:Y:S02]  /*d4c0*/  ISETP.GE.AND P6, PT, R206, R176, PT ;  /* 0x000000b0ce00720c */ /* 0x000fe40003fc6270 */
[----:B------:R-:W-:Y:S02]  /*d4d0*/  FSEL R206, R102, -INF , !P3 ;  /* 0xff80000066ce7808 */ /* 0x000fe40005800000 */
[----:B------:R-:W-:Y:S02]  /*d4e0*/  ISETP.GE.AND P3, PT, R208, R177, PT ;  /* 0x000000b1d000720c */ /* 0x000fe40003f66270 */
[----:B------:R-:W-:-:S02]  /*d4f0*/  FSEL R103, R103, -INF , P5 ;  /* 0xff80000067677808 */ /* 0x000fc40002800000 */
[----:B------:R-:W-:Y:S02]  /*d500*/  FSEL R104, R104, -INF , P2 ;  /* 0xff80000068687808 */ /* 0x000fe40001000000 */
[----:B------:R-:W-:Y:S02]  /*d510*/  ISETP.GE.AND P2, PT, R207, R177, PT ;  /* 0x000000b1cf00720c */ /* 0x000fe40003f46270 */
        /* <DEDUP_REMOVED lines=23> */
[----:B------:R-:W-:Y:S02]  /*d690*/  FSEL R163, R114, -INF , !P6 ;  /* 0xff80000072a37808 */ /* 0x000fe40007000000 */
        /* <DEDUP_REMOVED lines=8> */
[-C--:B------:R-:W-:Y:S02]  /*d720*/  ISETP.GE.AND P2, PT, R232, R177.reuse, PT ;  /* 0x000000b1e800720c */ /* 0x080fe40003f46270 */
[----:B------:R-:W-:-:S02]  /*d730*/  ISETP.GE.AND P6, PT, R231, R177, PT ;  /* 0x000000b1e700720c */ /* 0x000fc40003fc6270 */
[----:B------:R-:W-:Y:S02]  /*d740*/  FSEL R158, R120, -INF , !P4 ;  /* 0xff800000789e7808 */ /* 0x000fe40006000000 */
[----:B------:R-:W-:Y:S02]  /*d750*/  FSEL R123, R123, -INF , P3 ;  /* 0xff8000007b7b7808 */ /* 0x000fe40001800000 */
[-C--:B------:R-:W-:Y:S02]  /*d760*/  ISETP.GE.AND P4, PT, R232, R176.reuse, PT ;  /* 0x000000b0e800720c */ /* 0x080fe40003f86270 */
[----:B------:R-:W-:Y:S02]  /*d770*/  ISETP.GE.AND P3, PT, R231, R176, PT ;  /* 0x000000b0e700720c */ /* 0x000fe40003f66270 */
[----:B------:R-:W-:Y:S02]  /*d780*/  FSEL R124, R124, -INF , P2 ;  /* 0xff8000007c7c7808 */ /* 0x000fe40001000000 */
[----:B------:R-:W-:Y:S01]  /*d790*/  FSEL R125, R125, -INF , P6 ;  /* 0xff8000007d7d7808 */ /* 0x000fe20003000000 */
[----:B------:R-:W-:Y:S01]  /*d7a0*/  FFMA.FTZ R59, R155, R70, -R69 ;  /* 0x000000469b3b7223 */ /* 0x000fe20000010845 */
[----:B------:R-:W-:Y:S01]  /*d7b0*/  IMAD.MOV.U32 R64, RZ, RZ, R153 ;  /* 0x000000ffff407224 */ /* 0x000fe200078e0099 */
[----:B------:R-:W-:-:S02]  /*d7c0*/  ISETP.GE.AND P5, PT, R233, R176, PT ;  /* 0x000000b0e900720c */ /* 0x000fc40003fa6270 */
[-C--:B------:R-:W-:Y:S02]  /*d7d0*/  ISETP.GE.AND P2, PT, R230, R177.reuse, PT ;  /* 0x000000b1e600720c */ /* 0x080fe40003f46270 */
[----:B------:R-:W-:Y:S02]  /*d7e0*/  FSEL R155, R124, -INF , !P4 ;  /* 0xff8000007c9b7808 */ /* 0x000fe40006000000 */
[----:B------:R-:W-:Y:S02]  /*d7f0*/  FSEL R153, R125, -INF , !P3 ;  /* 0xff8000007d997808 */ /* 0x000fe40005800000 */
[-C--:B------:R-:W-:Y:S02]  /*d800*/  ISETP.GE.AND P4, PT, R229, R177.reuse, PT ;  /* 0x000000b1e500720c */ /* 0x080fe40003f86270 */
[----:B------:R-:W-:Y:S02]  /*d810*/  ISETP.GE.AND P3, PT, R228, R177, PT ;  /* 0x000000b1e400720c */ /* 0x000fe40003f66270 */
[----:B------:R-:W-:-:S02]  /*d820*/  FSEL R156, R123, -INF , !P5 ;  /* 0xff8000007b9c7808 */ /* 0x000fc40006800000 */
[----:B------:R-:W-:Y:S02]  /*d830*/  FSEL R127, R127, -INF , P2 ;  /* 0xff8000007f7f7808 */ /* 0x000fe40001000000 */
[-C--:B------:R-:W-:Y:S02]  /*d840*/  ISETP.GE.AND P6, PT, R229, R176.reuse, PT ;  /* 0x000000b0e500720c */ /* 0x080fe40003fc6270 */
[----:B------:R-:W-:Y:S02]  /*d850*/  ISETP.GE.AND P2, PT, R228, R176, PT ;  /* 0x000000b0e400720c */ /* 0x000fe40003f46270 */
[----:B------:R-:W-:Y:S02]  /*d860*/  FSEL R130, R130, -INF , P4 ;  /* 0xff80000082827808 */ /* 0x000fe40002000000 */
[----:B------:R-:W-:Y:S02]  /*d870*/  FSEL R123, R128, -INF , P3 ;  /* 0xff800000807b7808 */ /* 0x000fe40001800000 */
[----:B------:R-:W-:-:S02]  /*d880*/  ISETP.GE.AND P3, PT, R51, R177, PT ;  /* 0x000000b13300720c */ /* 0x000fc40003f66270 */
[----:B------:R-:W-:Y:S02]  /*d890*/  FSEL R130, R130, -INF , !P6 ;  /* 0xff80000082827808 */ /* 0x000fe40007000000 */
[----:B------:R-:W-:Y:S02]  /*d8a0*/  FSEL R123, R123, -INF , !P2 ;  /* 0xff8000007b7b7808 */ /* 0x000fe40005000000 */
[----:B------:R-:W-:Y:S02]  /*d8b0*/  ISETP.GE.AND P6, PT, R51, R176, PT ;  /* 0x000000b03300720c */ /* 0x000fe40003fc6270 */
[----:B------:R-:W-:Y:S02]  /*d8c0*/  ISETP.GE.AND P2, PT, R49, R177, PT ;  /* 0x000000b13100720c */ /* 0x000fe40003f46270 */
[----:B------:R-:W-:Y:S01]  /*d8d0*/  FSEL R111, R148, -INF , P3 ;  /* 0xff800000946f7808 */ /* 0x000fe20001800000 */
[----:B------:R-:W-:Y:S01]  /*d8e0*/  IMAD.MOV.U32 R76, RZ, RZ, R108 ;  /* 0x000000ffff4c7224 */ /* 0x000fe200078e006c */
[----:B------:R-:W-:-:S02]  /*d8f0*/  FSEL R108, R154, -INF , P2 ;  /* 0xff8000009a6c7808 */ /* 0x000fc40001000000 */
[----:B------:R-:W-:Y:S02]  /*d900*/  FSEL R111, R111, -INF , !P6 ;  /* 0xff8000006f6f7808 */ /* 0x000fe40007000000 */
        /* <DEDUP_REMOVED lines=18> */
[----:B------:R-:W-:Y:S01]  /*da30*/  IMAD.MOV.U32 R65, RZ, RZ, R152 ;  /* 0x000000ffff417224 */ /* 0x000fe200078e0098 */
[----:B------:R-:W-:Y:S02]  /*da40*/  FSEL R152, R127, -INF , !P5 ;  /* 0xff8000007f987808 */ /* 0x000fe40006800000 */
[----:B------:R-:W-:Y:S02]  /*da50*/  FMNMX3.FTZ R30, R30, R204, R201, !PT ;  /* 0x000000cc1e1e7276 */ /* 0x000fe400078100c9 */
[----:B------:R-:W-:-:S02]  /*da60*/  ISETP.GE.AND P5, PT, R227, R177, PT ;  /* 0x000000b1e300720c */ /* 0x000fc40003fa6270 */
[----:B------:R-:W-:Y:S02]  /*da70*/  FMNMX3.FTZ R30, R30, R200, R166, !PT ;  /* 0x000000c81e1e7276 */ /* 0x000fe400078100a6 */
[-C--:B------:R-:W-:Y:S02]  /*da80*/  ISETP.GE.AND P4, PT, R227, R176.reuse, PT ;  /* 0x000000b0e300720c */ /* 0x080fe40003f86270 */
[----:B------:R-:W-:Y:S02]  /*da90*/  FSEL R114, R131, -INF , P5 ;  /* 0xff80000083727808 */ /* 0x000fe40002800000 */
[----:B------:R-:W-:Y:S02]  /*daa0*/  ISETP.GE.AND P5, PT, R49, R176, PT ;  /* 0x000000b03100720c */ /* 0x000fe40003fa6270 */
[----:B------:R-:W-:Y:S02]  /*dab0*/  ISETP.GE.AND P3, PT, R48, R177, PT ;  /* 0x000000b13000720c */ /* 0x000fe40003f66270 */
[----:B------:R-:W-:-:S02]  /*dac0*/  FMNMX3.FTZ R30, R30, R163, R161, !PT ;  /* 0x000000a31e1e7276 */ /* 0x000fc400078100a1 */
[----:B------:R-:W-:Y:S02]  /*dad0*/  FSEL R114, R114, -INF , !P4 ;  /* 0xff80000072727808 */ /* 0x000fe40006000000 */
[----:B------:R-:W-:Y:S02]  /*dae0*/  ISETP.GE.AND P4, PT, R48, R176, PT ;  /* 0x000000b03000720c */ /* 0x000fe40003f86270 */
[----:B------:R-:W-:Y:S02]  /*daf0*/  FSEL R217, R217, -INF , P3 ;  /* 0xff800000d9d97808 */ /* 0x000fe40001800000 */
[----:B------:R-:W-:Y:S01]  /*db00*/  FSEL R108, R108, -INF , !P5 ;  /* 0xff8000006c6c7808 */ /* 0x000fe20006800000 */
[----:B------:R-:W-:Y:S01]  /*db10*/  IMAD.MOV.U32 R74, RZ, RZ, R94 ;  /* 0x000000ffff4a7224 */ /* 0x000fe200078e005e */
[----:B------:R-:W-:Y:S02]  /*db20*/  ISETP.GE.AND P5, PT, R105, R177, PT ;  /* 0x000000b16900720c */ /* 0x000fe40003fa6270 */
[----:B------:R-:W-:-:S02]  /*db30*/  FSEL R220, R220, -INF , P6 ;  /* 0xff800000dcdc7808 */ /* 0x000fc40003000000 */
[----:B------:R-:W-:Y:S02]  /*db40*/  FMNMX3.FTZ R30, R30, R158, R157, !PT ;  /* 0x0000009e1e1e7276 */ /* 0x000fe4000781009d */
[-C--:B------:R-:W-:Y:S01]  /*db50*/  ISETP.GE.AND P3, PT, R105, R176.reuse, PT ;  /* 0x000000b06900720c */ /* 0x080fe20003f66270 */
[----:B------:R-:W-:Y:S01]  /*db60*/  IMAD.MOV.U32 R73, RZ, RZ, R98 ;  /* 0x000000ffff497224 */ /* 0x000fe200078e0062 */
[----:B------:R-:W-:Y:S02]  /*db70*/  FSEL R105, R217, -INF , !P4 ;  /* 0xff800000d9697808 */ /* 0x000fe40006000000 */
[C---:B------:R-:W-:Y:S02]  /*db80*/  ISETP.GE.AND P4, PT, R101.reuse, R177, PT ;  /* 0x000000b16500720c */ /* 0x040fe40003f86270 */
[----:B------:R-:W-:Y:S02]  /*db90*/  ISETP.GE.AND P6, PT, R101, R176, PT ;  /* 0x000000b06500720c */ /* 0x000fe40003fc6270 */
[----:B------:R-:W-:-:S02]  /*dba0*/  FSEL R100, R219, -INF , P5 ;  /* 0xff800000db647808 */ /* 0x000fc40002800000 */
[----:B------:R-:W-:Y:S02]  /*dbb0*/  FSEL R101, R220, -INF , !P2 ;  /* 0xff800000dc657808 */ /* 0x000fe40005000000 */
[----:B------:R-:W-:Y:S02]  /*dbc0*/  FMNMX3.FTZ R30, R30, R156, R155, !PT ;  /* 0x0000009c1e1e7276 */ /* 0x000fe4000781009b */
[-C--:B------:R-:W-:Y:S02]  /*dbd0*/  ISETP.GE.AND P2, PT, R74, R177.reuse, PT ;  /* 0x000000b14a00720c */ /* 0x080fe40003f46270 */
[----:B------:R-:W-:Y:S02]  /*dbe0*/  FSEL R100, R100, -INF , !P3 ;  /* 0xff80000064647808 */ /* 0x000fe40005800000 */
[----:B------:R-:W-:Y:S02]  /*dbf0*/  FSEL R96, R222, -INF , P4 ;  /* 0xff800000de607808 */ /* 0x000fe40002000000 */
[----:B------:R-:W-:-:S02]  /*dc00*/  ISETP.GE.AND P3, PT, R73, R177, PT ;  /* 0x000000b14900720c */ /* 0x000fc40003f66270 */
[----:B------:R-:W-:Y:S02]  /*dc10*/  FMNMX3.FTZ R30, R30, R153, R152, !PT ;  /* 0x000000991e1e7276 */ /* 0x000fe40007810098 */
[----:B------:R-:W-:Y:S02]  /*dc20*/  ISETP.GE.AND P5, PT, R74, R176, PT ;  /* 0x000000b04a00720c */ /* 0x000fe40003fa6270 */
[----:B------:R-:W-:Y:S01]  /*dc30*/  FSEL R93, R224, -INF , P2 ;  /* 0xff800000e05d7808 */ /* 0x000fe20001000000 */
[----:B------:R-:W-:Y:S01]  /*dc40*/  FFMA.FTZ R89, R82, R70, -R69 ;  /* 0x0000004652597223 */ /* 0x000fe20000010845 */
[----:B------:R-:W-:Y:S01]  /*dc50*/  FSEL R96, R96, -INF , !P6 ;  /* 0xff80000060607808 */ /* 0x000fe20007000000 */
[----:B------:R-:W-:Y:S01]  /*dc60*/  IMAD.MOV.U32 R68, RZ, RZ, R97 ;  /* 0x000000ffff447224 */ /* 0x000fe200078e0061 */
[----:B------:R-:W-:Y:S02]  /*dc70*/  ISETP.GE.AND P4, PT, R73, R176, PT ;  /* 0x000000b04900720c */ /* 0x000fe40003f86270 */
[----:B------:R-:W-:-:S02]  /*dc80*/  ISETP.GE.AND P6, PT, R76, R177, PT ;  /* 0x000000b14c00720c */ /* 0x000fc40003fc6270 */
[----:B------:R-:W-:Y:S02]  /*dc90*/  FSEL R82, R226, -INF , P3 ;  /* 0xff800000e2527808 */ /* 0x000fe40001800000 */
[----:B------:R-:W-:Y:S01]  /*dca0*/  FMNMX3.FTZ R30, R30, R130, R123, !PT ;  /* 0x000000821e1e7276 */ /* 0x000fe2000781007b */
[----:B------:R-:W-:Y:S01]  /*dcb0*/  IMAD.MOV.U32 R67, RZ, RZ, R99 ;  /* 0x000000ffff437224 */ /* 0x000fe200078e0063 */
[----:B------:R-:W-:Y:S02]  /*dcc0*/  FSEL R93, R93, -INF , !P5 ;  /* 0xff8000005d5d7808 */ /* 0x000fe40006800000 */
[----:B------:R-:W-:Y:S01]  /*dcd0*/  ISETP.GE.AND P5, PT, R65, R177, PT ;  /* 0x000000b14100720c */ /* 0x000fe20003fa6270 */
[----:B------:R-:W-:Y:S01]  /*dce0*/  IMAD.MOV.U32 R74, RZ, RZ, R68 ;  /* 0x000000ffff4a7224 */ /* 0x000fe200078e0044 */
[----:B------:R-:W-:Y:S02]  /*dcf0*/  ISETP.GE.AND P2, PT, R76, R176, PT ;  /* 0x000000b04c00720c */ /* 0x000fe40003f46270 */
[----:B------:R-:W-:-:S02]  /*dd00*/  FSEL R82, R82, -INF , !P4 ;  /* 0xff80000052527808 */ /* 0x000fc40006000000 */
[----:B------:R-:W-:Y:S02]  /*dd10*/  FSEL R23, R23, -INF , P6 ;  /* 0xff80000017177808 */ /* 0x000fe40003000000 */
[----:B------:R-:W-:Y:S01]  /*dd20*/  FMNMX3.FTZ R30, R30, R114, R111, !PT ;  /* 0x000000721e1e7276 */ /* 0x000fe2000781006f */
[----:B------:R-:W-:Y:S01]  /*dd30*/  IMAD.MOV.U32 R73, RZ, RZ, R67 ;  /* 0x000000ffff497224 */ /* 0x000fe200078e0043 */
[----:B------:R-:W-:Y:S02]  /*dd40*/  ISETP.GE.AND P4, PT, R64, R177, PT ;  /* 0x000000b14000720c */ /* 0x000fe40003f86270 */
[----:B------:R-:W-:Y:S02]  /*dd50*/  ISETP.GE.AND P3, PT, R65, R176, PT ;  /* 0x000000b04100720c */ /* 0x000fe40003f66270 */
[----:B------:R-:W-:Y:S02]  /*dd60*/  FSEL R17, R17, -INF , P5 ;  /* 0xff80000011117808 */ /* 0x000fe40002800000 */
[----:B------:R-:W-:-:S02]  /*dd70*/  FSEL R81, R23, -INF , !P2 ;  /* 0xff80000017517808 */ /* 0x000fc40005000000 */
[----:B------:R-:W-:Y:S02]  /*dd80*/  FMNMX3.FTZ R30, R30, R108, R105, !PT ;  /* 0x0000006c1e1e7276 */ /* 0x000fe40007810069 */
[----:B------:R-:W-:Y:S02]  /*dd90*/  ISETP.GE.AND P6, PT, R64, R176, PT ;  /* 0x000000b04000720c */ /* 0x000fe40003fc6270 */
[-C--:B------:R-:W-:Y:S02]  /*dda0*/  ISETP.GE.AND P2, PT, R74, R177.reuse, PT ;  /* 0x000000b14a00720c */ /* 0x080fe40003f46270 */
[----:B------:R-:W-:Y:S02]  /*ddb0*/  FSEL R16, R16, -INF , P4 ;  /* 0xff80000010107808 */ /* 0x000fe40002000000 */
[----:B------:R-:W-:Y:S01]  /*ddc0*/  FSEL R80, R17, -INF , !P3 ;  /* 0xff80000011507808 */ /* 0x000fe20005800000 */
[----:B------:R-:W-:Y:S01]  /*ddd0*/  FFMA.FTZ R88, R79, R70, -R69 ;  /* 0x000000464f587223 */ /* 0x000fe20000010845 */
[----:B------:R-:W-:-:S02]  /*dde0*/  ISETP.GE.AND P3, PT, R73, R177, PT ;  /* 0x000000b14900720c */ /* 0x000fc40003f66270 */
[----:B------:R-:W-:Y:S02]  /*ddf0*/  FMNMX3.FTZ R30, R30, R101, R100, !PT ;  /* 0x000000651e1e7276 */ /* 0x000fe40007810064 */
[-C--:B------:R-:W-:Y:S02]  /*de00*/  ISETP.GE.AND P5, PT, R74, R176.reuse, PT ;  /* 0x000000b04a00720c */ /* 0x080fe40003fa6270 */
[----:B------:R-:W-:Y:S02]  /*de10*/  FSEL R79, R16, -INF , !P6 ;  /* 0xff800000104f7808 */ /* 0x000fe40007000000 */
[----:B------:R-:W-:Y:S02]  /*de20*/  FSEL R13, R13, -INF , P2 ;  /* 0xff8000000d0d7808 */ /* 0x000fe40001000000 */
[----:B------:R-:W-:Y:S02]  /*de30*/  ISETP.GE.AND P6, PT, R252, R177, PT ;  /* 0x000000b1fc00720c */ /* 0x000fe40003fc6270 */
[----:B------:R-:W-:-:S02]  /*de40*/  ISETP.GE.AND P4, PT, R73, R176, PT ;  /* 0x000000b04900720c */ /* 0x000fc40003f86270 */
[----:B------:R-:W-:Y:S02]  /*de50*/  FSEL R12, R12, -INF , P3 ;  /* 0xff8000000c0c7808 */ /* 0x000fe40001800000 */
[----:B------:R-:W-:Y:S01]  /*de60*/  FMNMX3.FTZ R30, R30, R96, R93, !PT ;  /* 0x000000601e1e7276 */ /* 0x000fe2000781005d */
[----:B------:R-:W-:Y:S01]  /*de70*/  FFMA.FTZ R87, R77, R70, -R69 ;  /* 0x000000464d577223 */ /* 0x000fe20000010845 */
[----:B------:R-:W-:Y:S02]  /*de80*/  FSEL R78, R13, -INF , !P5 ;  /* 0xff8000000d4e7808 */ /* 0x000fe40006800000 */
[----:B------:R-:W-:Y:S02]  /*de90*/  ISETP.GE.AND P2, PT, R252, R176, PT ;  /* 0x000000b0fc00720c */ /* 0x000fe40003f46270 */
[----:B------:R-:W-:Y:S02]  /*dea0*/  ISETP.GE.AND P5, PT, R249, R177, PT ;  /* 0x000000b1f900720c */ /* 0x000fe40003fa6270 */
[----:B------:R-:W-:-:S02]  /*deb0*/  FSEL R15, R15, -INF , P6 ;  /* 0xff8000000f0f7808 */ /* 0x000fc40003000000 */
[----:B------:R-:W-:Y:S02]  /*dec0*/  FSEL R77, R12, -INF , !P4 ;  /* 0xff8000000c4d7808 */ /* 0x000fe40006000000 */
[----:B------:R-:W-:Y:S02]  /*ded0*/  FMNMX3.FTZ R12, R30, R82, R81, !PT ;  /* 0x000000521e0c7276 */ /* 0x000fe40007810051 */
[----:B------:R-:W-:Y:S02]  /*dee0*/  ISETP.GE.AND P3, PT, R249, R176, PT ;  /* 0x000000b0f900720c */ /* 0x000fe40003f66270 */
[----:B------:R-:W-:Y:S02]  /*def0*/  FSEL R76, R15, -INF , !P2 ;  /* 0xff8000000f4c7808 */ /* 0x000fe40005000000 */
[----:B------:R-:W-:Y:S02]  /*df00*/  FSEL R14, R14, -INF , P5 ;  /* 0xff8000000e0e7808 */ /* 0x000fe40002800000 */
[-C--:B------:R-:W-:Y:S01]  /*df10*/  ISETP.GE.AND P2, PT, R245, R177.reuse, PT ;  /* 0x000000b1f500720c */ /* 0x080fe20003f46270 */
[----:B------:R-:W-:Y:S01]  /*df20*/  FFMA.FTZ R68, R75, R70, -R69 ;  /* 0x000000464b447223 */ /* 0x000fe20000010845 */
[----:B------:R-:W-:-:S02]  /*df30*/  ISETP.GE.AND P4, PT, R247, R177, PT ;  /* 0x000000b1f700720c */ /* 0x000fc40003f86270 */
[----:B------:R-:W-:Y:S02]  /*df40*/  FMNMX3.FTZ R12, R12, R80, R79, !PT ;  /* 0x000000500c0c7276 */ /* 0x000fe4000781004f */
[----:B------:R-:W-:Y:S02]  /*df50*/  FSEL R75, R14, -INF , !P3 ;  /* 0xff8000000e4b7808 */ /* 0x000fe40005800000 */
[----:B------:R-:W-:Y:S02]  /*df60*/  ISETP.GE.AND P3, PT, R242, R177, PT ;  /* 0x000000b1f200720c */ /* 0x000fe40003f66270 */
[----:B------:R-:W-:Y:S02]  /*df70*/  FSEL R8, R8, -INF , P2 ;  /* 0xff80000008087808 */ /* 0x000fe40001000000 */
[-C--:B------:R-:W-:Y:S02]  /*df80*/  ISETP.GE.AND P6, PT, R247, R176.reuse, PT ;  /* 0x000000b0f700720c */ /* 0x080fe40003fc6270 */
[----:B------:R-:W-:-:S02]  /*df90*/  ISETP.GE.AND P5, PT, R245, R176, PT ;  /* 0x000000b0f500720c */ /* 0x000fc40003fa6270 */
[----:B------:R-:W-:Y:S02]  /*dfa0*/  FSEL R9, R9, -INF , P4 ;  /* 0xff80000009097808 */ /* 0x000fe40002000000 */
[C---:B------:R-:W-:Y:S02]  /*dfb0*/  ISETP.GE.AND P2, PT, R241.reuse, R177, PT ;  /* 0x000000b1f100720c */ /* 0x040fe40003f46270 */
[----:B------:R-:W-:Y:S02]  /*dfc0*/  FMNMX3.FTZ R12, R12, R78, R77, !PT ;  /* 0x0000004e0c0c7276 */ /* 0x000fe4000781004d */
[----:B------:R-:W-:Y:S02]  /*dfd0*/  FSEL R10, R10, -INF , P3 ;  /* 0xff8000000a0a7808 */ /* 0x000fe40001800000 */
[-C--:B------:R-:W-:Y:S02]  /*dfe0*/  ISETP.GE.AND P4, PT, R242, R176.reuse, PT ;  /* 0x000000b0f200720c */ /* 0x080fe40003f86270 */
[----:B------:R-:W-:-:S02]  /*dff0*/  ISETP.GE.AND P3, PT, R241, R176, PT ;  /* 0x000000b0f100720c */ /* 0x000fc40003f66270 */
[----:B------:R-:W-:Y:S02]  /*e000*/  FSEL R11, R11, -INF , P2 ;  /* 0xff8000000b0b7808 */ /* 0x000fe40001000000 */
[----:B------:R-:W-:Y:S02]  /*e010*/  FSEL R74, R9, -INF , !P6 ;  /* 0xff800000094a7808 */ /* 0x000fe40007000000 */
[----:B------:R-:W-:Y:S02]  /*e020*/  FSEL R73, R8, -INF , !P5 ;  /* 0xff80000008497808 */ /* 0x000fe40006800000 */
[----:B------:R-:W-:Y:S01]  /*e030*/  FMNMX3.FTZ R12, R12, R76, R75, !PT ;  /* 0x0000004c0c0c7276 */ /* 0x000fe2000781004b */
[-CC-:B------:R-:W-:Y:S01]  /*e040*/  FFMA.FTZ R67, R72, R70.reuse, -R69.reuse ;  /* 0x0000004648437223 */ /* 0x180fe20000010845 */
[----:B------:R-:W-:Y:S01]  /*e050*/  FFMA.FTZ R65, R71, R70, -R69 ;  /* 0x0000004647417223 */ /* 0x000fe20000010845 */
        /* <DEDUP_REMOVED lines=8> */
[-CC-:B------:R-:W-:Y:S01]  /*e0e0*/  FFMA.FTZ R43, R35, R70.reuse, -R69.reuse ;  /* 0x00000046232b7223 */ /* 0x180fe20000010845 */
[-CC-:B------:R-:W-:Y:S01]  /*e0f0*/  FFMA.FTZ R51, R44, R70.reuse, -R69.reuse ;  /* 0x000000462c337223 */ /* 0x180fe20000010845 */
[----:B------:R-:W-:Y:S01]  /*e100*/  FFMA.FTZ R44, R38, R70, -R69 ;  /* 0x00000046262c7223 */ /* 0x000fe20000010845 */
[----:B------:R-:W-:Y:S01]  /*e110*/  FSEL R154, R36, RZ, P1 ;  /* 0x000000ff249a7208 */ /* 0x000fe20000800000 */
[----:B------:R2:W-:Y:S01]  /*e120*/  MUFU.EX2 R107, R59 ;  /* 0x0000003b006b7308 */ /* 0x0005e20000000800 */
[----:B-1----:R-:W-:-:S04]  /*e130*/  FMNMX.FTZ R35, R8, R9, !PT ;  /* 0x0000000908237209 */ /* 0x002fc80007810000 */
[----:B------:R-:W-:Y:S01]  /*e140*/  FSETP.NEU.FTZ.AND P2, PT, R35, -INF , PT ;  /* 0xff8000002300780b */ /* 0x000fe20003f5d000 */
[----:B------:R-:W-:-:S05]  /*e150*/  FMUL.FTZ R38, R70, R35 ;  /* 0x0000002346267220 */ /* 0x000fca0000410000 */
[----:B------:R-:W-:Y:S01]  /*e160*/  FSEL R38, R38, RZ, P2 ;  /* 0x000000ff26267208 */ /* 0x000fe20001000000 */
[----:B------:R-:W-:Y:S01]  /*e170*/  FFMA.FTZ R60, R57, R70, -R69 ;  /* 0x00000046393c7223 */ /* 0x000fe20000010845 */
[----:B------:R-:W-:-:S03]  /*e180*/  ISETP.NE.AND P1, PT, R21, RZ, PT ;  /* 0x000000ff1500720c */ /* 0x000fc60003f25270 */
[-C--:B------:R-:W-:Y:S01]  /*e190*/  FFMA.FTZ R131, R4, R70.reuse, -R38 ;  /* 0x0000004604837223 */ /* 0x080fe20000010826 */
[----:B------:R-:W-:Y:S01]  /*e1a0*/  FSEL R4, R35, RZ, P2 ;  /* 0x000000ff23047208 */ /* 0x000fe20001000000 */
[-CC-:B--2---:R-:W-:Y:S01]  /*e1b0*/  FFMA.FTZ R59, R56, R70.reuse, -R69.reuse ;  /* 0x00000046383b7223 */ /* 0x184fe20000010845 */
[-CC-:B------:R-:W-:Y:S01]  /*e1c0*/  FFMA.FTZ R57, R54, R70.reuse, -R69.reuse ;  /* 0x0000004636397223 */ /* 0x180fe20000010845 */
[-CC-:B------:R-:W-:Y:S01]  /*e1d0*/  FFMA.FTZ R56, R53, R70.reuse, -R69.reuse ;  /* 0x0000004635387223 */ /* 0x180fe20000010845 */
[-CC-:B------:R-:W-:Y:S01]  /*e1e0*/  FFMA.FTZ R54, R46, R70.reuse, -R69.reuse ;  /* 0x000000462e367223 */ /* 0x180fe20000010845 */
[-CC-:B------:R-:W-:Y:S01]  /*e1f0*/  FFMA.FTZ R53, R45, R70.reuse, -R69.reuse ;  /* 0x000000462d357223 */ /* 0x180fe20000010845 */
[----:B------:R-:W-:Y:S01]  /*e200*/  FADD.FTZ R0, R0, -R4 ;  /* 0x8000000400007221 */ /* 0x000fe20000010000 */
[-CC-:B------:R-:W-:Y:S01]  /*e210*/  FFMA.FTZ R46, R40, R70.reuse, -R69.reuse ;  /* 0x00000046282e7223 */ /* 0x180fe20000010845 */
[-CC-:B------:R-:W-:Y:S01]  /*e220*/  FFMA.FTZ R45, R39, R70.reuse, -R69.reuse ;  /* 0x00000046272d7223 */ /* 0x180fe20000010845 */
[-CC-:B------:R-:W-:Y:S01]  /*e230*/  FFMA.FTZ R40, R19, R70.reuse, -R69.reuse ;  /* 0x0000004613287223 */ /* 0x180fe20000010845 */
[----:B------:R-:W-:Y:S01]  /*e240*/  FFMA.FTZ R39, R18, R70, -R69 ;  /* 0x0000004612277223 */ /* 0x000fe20000010845 */
[----:B------:R-:W-:Y:S01]  /*e250*/  FMUL.FTZ R0, R70, R0 ;  /* 0x0000000046007220 */ /* 0x000fe20000410000 */
[----:B------:R-:W1:Y:S01]  /*e260*/  LDSM.16.MT88.4 R16, [R86+0x5000] ;  /* 0x005000005610783b */ /* 0x000e620000004200 */
        /* <DEDUP_REMOVED lines=26> */
[-CC-:B------:R-:W-:Y:S01]  /*e410*/  FFMA.FTZ R112, R112, R70.reuse, -R69.reuse ;  /* 0x0000004670707223 */ /* 0x180fe20000010845 */
[-CC-:B------:R-:W-:Y:S01]  /*e420*/  FFMA.FTZ R119, R27, R70.reuse, -R38.reuse ;  /* 0x000000461b777223 */ /* 0x180fe20000010826 */
        /* <DEDUP_REMOVED lines=15> */
[----:B------:R-:W-:-:S02]  /*e520*/  FFMA.FTZ R102, R24, R70, -R69 ;  /* 0x0000004618667223 */ /* 0x000fc40000010845 */
[----:B------:R-:W1:Y:S01]  /*e530*/  LDSM.16.MT88.4 R24, [R0+0x400] ;  /* 0x000400000018783b */ /* 0x000e620000004200 */
[C---:B------:R-:W-:Y:S04]  /*e540*/  HMMA.16816.F32.BF16 R12, R8.reuse, R16, R12 ;  /* 0x00000010080c723c */ /* 0x040fe8000004180c */
        /* <DEDUP_REMOVED lines=12> */
[--C-:B------:R-:W-:Y:S01]  /*e610*/  FFMA.FTZ R64, R63, R70, -R69.reuse ;  /* 0x000000463f407223 */ /* 0x100fe20000010845 */
[-C--:B------:R-:W-:Y:S01]  /*e620*/  FMUL.FTZ R132, R132, R154.reuse ;  /* 0x0000009a84847220 */ /* 0x080fe20000410000 */
[----:B------:R-:W-:Y:S01]  /*e630*/  FMUL.FTZ R133, R133, R154 ;  /* 0x0000009a85857220 */ /* 0x000fe20000410000 */
[-C--:B------:R-:W-:Y:S01]  /*e640*/  FMUL.FTZ R134, R134, R148.reuse ;  /* 0x0000009486867220 */ /* 0x080fe20000410000 */
[----:B------:R-:W-:Y:S01]  /*e650*/  FMUL.FTZ R135, R135, R148 ;  /* 0x0000009487877220 */ /* 0x000fe20000410000 */
[-CC-:B------:R-:W-:Y:S01]  /*e660*/  FFMA.FTZ R63, R62, R70.reuse, -R69.reuse ;  /* 0x000000463e3f7223 */ /* 0x180fe20000010845 */
[-CC-:B------:R-:W-:Y:S01]  /*e670*/  FFMA.FTZ R62, R61, R70.reuse, -R69.reuse ;  /* 0x000000463d3e7223 */ /* 0x180fe20000010845 */
[-CC-:B------:R-:W-:Y:S01]  /*e680*/  FFMA.FTZ R61, R58, R70.reuse, -R69.reuse ;  /* 0x000000463a3d7223 */ /* 0x180fe20000010845 */
[-CC-:B------:R-:W-:Y:S01]  /*e690*/  FFMA.FTZ R58, R55, R70.reuse, -R69.reuse ;  /* 0x00000046373a7223 */ /* 0x180fe20000010845 */
[-CC-:B------:R-:W-:Y:S01]  /*e6a0*/  FFMA.FTZ R55, R47, R70.reuse, -R69.reuse ;  /* 0x000000462f377223 */ /* 0x180fe20000010845 */
[-CC-:B------:R-:W-:Y:S01]  /*e6b0*/  FFMA.FTZ R48, R42, R70.reuse, -R69.reuse ;  /* 0x000000462a307223 */ /* 0x180fe20000010845 */
[-CC-:B------:R-:W-:Y:S01]  /*e6c0*/  FFMA.FTZ R47, R41, R70.reuse, -R69.reuse ;  /* 0x00000046292f7223 */ /* 0x180fe20000010845 */
[----:B------:R-:W-:Y:S01]  /*e6d0*/  HMMA.16816.F32.BF16 R136, R8, R4, R136 ;  /* 0x000000040888723c */ /* 0x000fe20000041888 */
[-CC-:B------:R-:W-:Y:S01]  /*e6e0*/  FFMA.FTZ R42, R31, R70.reuse, -R69.reuse ;  /* 0x000000461f2a7223 */ /* 0x180fe20000010845 */
[-C--:B------:R-:W-:Y:S01]  /*e6f0*/  FFMA.FTZ R41, R29, R70.reuse, -R69 ;  /* 0x000000461d297223 */ /* 0x080fe20000010845 */
[----:B------:R-:W-:Y:S01]  /*e700*/  FFMA.FTZ R140, R28, R70, -R38 ;  /* 0x000000461c8c7223 */ /* 0x000fe20000010826 */
[----:B--2---:R-:W-:-:S02]  /*e710*/  F2FP.BF16.F32.PACK_AB R28, R116, R117 ;  /* 0x00000075741c723e */ /* 0x004fc400000010ff */
[----:B---3--:R-:W-:Y:S02]  /*e720*/  F2FP.BF16.F32.PACK_AB R29, R115, R119 ;  /* 0x00000077731d723e */ /* 0x008fe400000010ff */
[----:B------:R-:W-:Y:S01]  /*e730*/  HMMA.16816.F32.BF16 R8, R8, R6, R132 ;  /* 0x000000060808723c */ /* 0x000fe20000041884 */
[----:B------:R-:W-:Y:S01]  /*e740*/  F2FP.BF16.F32.PACK_AB R30, R112, R113 ;  /* 0x00000071701e723e */ /* 0x000fe200000010ff */
[----:B------:R-:W2:Y:S01]  /*e750*/  LDSM.16.MT88.4 R4, [R86+0x5800] ;  /* 0x005800005604783b */ /* 0x000ea20000004200 */
[----:B----4-:R-:W-:Y:S01]  /*e760*/  F2FP.BF16.F32.PACK_AB R31, R127, R124 ;  /* 0x0000007c7f1f723e */ /* 0x010fe200000010ff */
[-CC-:B------:R-:W-:Y:S01]  /*e770*/  FFMA.FTZ R110, R110, R70.reuse, -R69.reuse ;  /* 0x000000466e6e7223 */ /* 0x180fe20000010845 */
[-C--:B------:R-:W-:Y:S01]  /*e780*/  FFMA.FTZ R104, R250, R70.reuse, -R69 ;  /* 0x00000046fa687223 */ /* 0x080fe20000010845 */
[-CC-:B------:R-:W-:Y:S01]  /*e790*/  FFMA.FTZ R132, R225, R70.reuse, -R38.reuse ;  /* 0x00000046e1847223 */ /* 0x180fe20000010826 */
[----:B------:R-:W-:-:S03]  /*e7a0*/  FFMA.FTZ R134, R223, R70, -R38 ;  /* 0x00000046df867223 */ /* 0x000fc60000010826 */
[----:B------:R-:W-:Y:S01]  /*e7b0*/  HMMA.16816.F32.BF16 R12, R28, R20, R12 ;  /* 0x000000141c0c723c */ /* 0x000fe2000004180c */
[-C--:B------:R-:W-:Y:S01]  /*e7c0*/  FFMA.FTZ R135, R221, R70.reuse, -R38 ;  /* 0x00000046dd877223 */ /* 0x080fe20000010826 */
[----:B------:R-:W-:-:S06]  /*e7d0*/  FFMA.FTZ R251, R251, R70, -R69 ;  /* 0x00000046fbfb7223 */ /* 0x000fcc0000010845 */
        /* <DEDUP_REMOVED lines=268> */
[-CC-:B------:R-:W-:Y:S01]  /*f8a0*/  FFMA.FTZ R109, R216, R70.reuse, -R69.reuse ;  /* 0x00000046d86d7223 */ /* 0x180fe20000010845 */
[----:B------:R-:W-:Y:S01]  /*f8b0*/  FADD.FTZ R20, R91, R20 ;  /* 0x000000145b147221 */ /* 0x000fe20000010000 */
[----:B------:R-:W-:Y:S01]  /*f8c0*/  FADD.FTZ R146, R147, R146 ;  /* 0x0000009293927221 */ /* 0x000fe20000010000 */
[-CC-:B------:R-:W-:Y:S01]  /*f8d0*/  FFMA.FTZ R126, R126, R70.reuse, -R69.reuse ;  /* 0x000000467e7e7223 */ /* 0x180fe20000010845 */
[-CC-:B------:R-:W-:Y:S01]  /*f8e0*/  FFMA.FTZ R160, R160, R70.reuse, -R69.reuse ;  /* 0x00000046a0a07223 */ /* 0x180fe20000010845 */
        /* <DEDUP_REMOVED lines=17> */
[-C--:B------:R-:W-:Y:S01]  /*fa00*/  FFMA.FTZ R76, R76, R70.reuse, -R38 ;  /* 0x000000464c4c7223 */ /* 0x080fe20000010826 */
        /* <DEDUP_REMOVED lines=117> */
[-CC-:B------:R-:W-:Y:S01]  /*10160*/  FFMA.FTZ R199, R83, R70.reuse, -R69.reuse ;  /* 0x0000004653c77223 */ /* 0x180fe20000010845 */
[-CC-:B------:R-:W-:Y:S01]  /*10170*/  FFMA.FTZ R198, R71, R70.reuse, -R38.reuse ;  /* 0x0000004647c67223 */ /* 0x180fe20000010826 */
[-CC-:B------:R-:W-:Y:S01]  /*10180*/  FFMA.FTZ R90, R90, R70.reuse, -R69.reuse ;  /* 0x000000465a5a7223 */ /* 0x180fe20000010845 */
[----:B------:R-:W-:Y:S01]  /*10190*/  HMMA.16816.F32.BF16 R12, R4, R20, R12 ;  /* 0x00000014040c723c */ /* 0x000fe2000004180c */
[-CC-:B------:R-:W-:Y:S01]  /*101a0*/  FFMA.FTZ R21, R72, R70.reuse, -R38.reuse ;  /* 0x0000004648157223 */ /* 0x180fe20000010826 */
[-CC-:B------:R-:W-:Y:S01]  /*101b0*/  FFMA.FTZ R74, R74, R70.reuse, -R38.reuse ;  /* 0x000000464a4a7223 */ /* 0x180fe20000010826 */
        /* <DEDUP_REMOVED lines=30> */
[----:B-----5:R-:W-:Y:S01]  /*103a0*/  F2FP.BF16.F32.PACK_AB R7, R198, R21 ;  /* 0x00000015c607723e */ /* 0x020fe200000010ff */
[----:B------:R-:W-:-:S02]  /*103b0*/  FADD.FTZ R51, R45, R51 ;  /* 0x000000332d337221 */ /* 0x000fc40000010000 */
[----:B------:R-:W-:Y:S02]  /*103c0*/  FADD.FTZ R116, R60, R116 ;  /* 0x000000743c747221 */ /* 0x000fe40000010000 */
[----:B------:R-:W-:Y:S02]  /*103d0*/  FADD.FTZ R51, R21, R51 ;  /* 0x0000003315337221 */ /* 0x000fe40000010000 */
[C---:B------:R-:W-:Y:S01]  /*103e0*/  HMMA.16816.F32.BF16 R144, R4.reuse, R140, R12 ;  /* 0x0000008c0490723c */ /* 0x040fe2000004180c */
[----:B---3--:R-:W-:Y:S02]  /*103f0*/  IMAD.MOV.U32 R0, RZ, RZ, R35 ;  /* 0x000000ffff007224 */ /* 0x008fe400078e0023 */
        /* <DEDUP_REMOVED lines=11> */
.L_x_4060:
[----:B------:R-:W-:-:S07]  /*104b0*/  IADD3 R190, PT, PT, R34, -0x1, RZ ;  /* 0xffffffff22be7810 */ /* 0x000fce0007ffe0ff */
.L_x_4069:
[----:B------:R-:W-:Y:S05]  /*104c0*/  BSYNC B2 ;  /* 0x0000000000027941 */ /* 0x000fea0003800000 */
.L_x_4059:
        /* <DEDUP_REMOVED lines=9> */
.L_x_4077:
        /* <DEDUP_REMOVED lines=14> */
[----:B-----5:R-:W-:Y:S08]  /*10640*/  @!P1 BRA `(.L_x_4072) ;  /* 0x0000000000fc9947 */ /* 0x020ff00003800000 */
        /* <DEDUP_REMOVED lines=8> */
[----:B------:R-:W2:Y:S01]  /*106d0*/  I2F.RP R10, R9 ;  /* 0x00000009000a7306 */ /* 0x000ea20000209400 */
[-C--:B------:R-:W-:Y:S02]  /*106e0*/  LOP3.LUT R5, R5, R12.reuse, RZ, 0x3c, !PT ;  /* 0x0000000c05057212 */ /* 0x080fe400078e3cff */
[----:B------:R-:W-:Y:S01]  /*106f0*/  IMAD.MOV R7, RZ, RZ, -R7 ;  /* 0x000000ffff077224 */ /* 0x000fe200078e0a07 */
[-C--:B------:R-:W-:Y:S02]  /*10700*/  LOP3.LUT R13, R13, R12.reuse, RZ, 0x3c, !PT ;  /* 0x0000000c0d0d7212 */ /* 0x080fe400078e3cff */
[----:B------:R-:W-:Y:S02]  /*10710*/  ISETP.GE.AND P0, PT, R5, RZ, PT ;  /* 0x000000ff0500720c */ /* 0x000fe40003f06270 */
[----:B------:R-:W-:Y:S02]  /*10720*/  ISETP.GE.AND P3, PT, R13, RZ, PT ;  /* 0x000000ff0d00720c */ /* 0x000fe40003f66270 */
[----:B------:R-:W-:Y:S01]  /*10730*/  LOP3.LUT R5, RZ, R12, RZ, 0x33, !PT ;  /* 0x0000000cff057212 */ /* 0x000fe200078e33ff */
        /* <DEDUP_REMOVED lines=35> */
[----:B-----5:R-:W-:Y:S01]  /*10970*/  SHF.R.S32.HI R8, RZ, 0x1f, R12 ;  /* 0x0000001fff087819 */ /* 0x020fe2000001140c */
        /* <DEDUP_REMOVED lines=12> */
.L_x_4072:
[----:B------:R-:W-:Y:S05]  /*10a40*/  BSYNC.RECONVERGENT B0 ;  /* 0x0000000000007941 */ /* 0x000fea0003800200 */
.L_x_4071:
[-C--:B------:R-:W-:Y:S01]  /*10a50*/  MOV R12, R185.reuse ;  /* 0x000000b9000c7202 */ /* 0x080fe20000000f00 */
[----:B------:R-:W2:Y:S01]  /*10a60*/  S2UR UR6, SR_CgaCtaId ;  /* 0x00000000000679c3 */ /* 0x000ea20000008800 */
[-C--:B------:R-:W-:Y:S01]  /*10a70*/  MOV R13, R184.reuse ;  /* 0x000000b8000d7202 */ /* 0x080fe20000000f00 */
[----:B------:R-:W-:Y:S01]  /*10a80*/  UMOV UR7, 0x400 ;  /* 0x0000040000077882 */ /* 0x000fe20000000000 */
[----:B------:R-:W-:Y:S01]  /*10a90*/  IADD3 R8, P0, PT, R171, R185, RZ ;  /* 0x000000b9ab087210 */ /* 0x000fe20007f1e0ff */
[----:B------:R-:W-:Y:S01]  /*10aa0*/  BSSY.RECONVERGENT B1, `(.L_x_4073) ;  /* 0x000020b000017945 */ /* 0x000fe20003800200 */
[--C-:B------:R-:W-:Y:S02]  /*10ab0*/  SHF.R.U32.HI R151, RZ, 0x1, R52.reuse ;  /* 0x00000001ff977819 */ /* 0x100fe40000011634 */
[----:B------:R-:W-:Y:S02]  /*10ac0*/  IADD3.X R9, PT, PT, R172, R184, RZ, P0, !PT ;  /* 0x000000b8ac097210 */ /* 0x000fe400007fe4ff */
[-C--:B------:R-:W-:Y:S02]  /*10ad0*/  IADD3 R6, P0, PT, R8, R171.reuse, RZ ;  /* 0x000000ab08067210 */ /* 0x080fe40007f1e0ff */
[----:B------:R-:W-:Y:S02]  /*10ae0*/  SHF.L.U32 R150, R52, 0x2, RZ ;  /* 0x0000000234967819 */ /* 0x000fe400000006ff */
[-C--:B------:R-:W-:Y:S02]  /*10af0*/  IADD3.X R7, PT, PT, R9, R172.reuse, RZ, P0, !PT ;  /* 0x000000ac09077210 */ /* 0x080fe400007fe4ff */
[-C--:B------:R-:W-:Y:S02]  /*10b00*/  IADD3 R4, P0, PT, R6, R171.reuse, RZ ;  /* 0x000000ab06047210 */ /* 0x080fe40007f1e0ff */
[----:B------:R-:W-:Y:S02]  /*10b10*/  SHF.L.U32 R166, R52, 0x5, RZ ;  /* 0x0000000534a67819 */ /* 0x000fe400000006ff */
[-C--:B------:R-:W-:Y:S02]  /*10b20*/  IADD3.X R5, PT, PT, R7, R172.reuse, RZ, P0, !PT ;  /* 0x000000ac07057210 */ /* 0x080fe400007fe4ff */
[-C--:B------:R-:W-:Y:S02]  /*10b30*/  IADD3 R10, P0, PT, R4, R171.reuse, RZ ;  /* 0x000000ab040a7210 */ /* 0x080fe40007f1e0ff */
[----:B------:R-:W-:Y:S01]  /*10b40*/  MOV R167, 0x20 ;  /* 0x0000002000a77802 */ /* 0x000fe20000000f00 */
[----:B--2---:R-:W-:Y:S01]  /*10b50*/  ULEA UR6, UR6, UR7, 0x18 ;  /* 0x0000000706067291 */ /* 0x004fe2000f8ec0ff */
[-C--:B------:R-:W-:Y:S02]  /*10b60*/  IADD3.X R11, PT, PT, R5, R172.reuse, RZ, P0, !PT ;  /* 0x000000ac050b7210 */ /* 0x080fe400007fe4ff */
[----:B------:R-:W-:Y:S02]  /*10b70*/  IADD3 R14, P0, PT, R10, R171, RZ ;  /* 0x000000ab0a0e7210 */ /* 0x000fe40007f1e0ff */
[----:B------:R-:W-:Y:S02]  /*10b80*/  LOP3.LUT R192, R175, 0xc0, RZ, 0xc0, !PT ;  /* 0x000000c0afc07812 */ /* 0x000fe400078ec0ff */
[----:B------:R-:W-:Y:S02]  /*10b90*/  IADD3.X R15, PT, PT, R11, R172, RZ, P0, !PT ;  /* 0x000000ac0b0f7210 */ /* 0x000fe400007fe4ff */
[----:B------:R-:W-:Y:S02]  /*10ba0*/  MOV R165, UR6 ;  /* 0x0000000600a57c02 */ /* 0x000fe40008000f00 */
[----:B------:R-:W-:Y:S02]  /*10bb0*/  LOP3.LUT R192, R192, 0x18, R52, 0xf8, !PT ;  /* 0x00000018c0c07812 */ /* 0x000fe400078ef834 */
[----:B------:R-:W-:Y:S02]  /*10bc0*/  LOP3.LUT R174, R175, 0x18, RZ, 0xc0, !PT ;  /* 0x00000018afae7812 */ /* 0x000fe400078ec0ff */
[----:B------:R-:W-:Y:S02]  /*10bd0*/  LOP3.LUT R0, R151, 0x8, RZ, 0xc0, !PT ;  /* 0x0000000897007812 */ /* 0x000fe400078ec0ff */
[----:B------:R-:W-:Y:S02]  /*10be0*/  LOP3.LUT R191, R192, R174, RZ, 0x3c, !PT ;  /* 0x000000aec0bf7212 */ /* 0x000fe400078e3cff */
[--C-:B------:R-:W-:Y:S02]  /*10bf0*/  LOP3.LUT R0, R0, 0xc0, R166.reuse, 0xf8, !PT ;  /* 0x000000c000007812 */ /* 0x100fe400078ef8a6 */
[----:B------:R-:W-:Y:S02]  /*10c00*/  LOP3.LUT R191, R191, 0x1f20, R175, 0xf8, !PT ;  /* 0x00001f20bfbf7812 */ /* 0x000fe400078ef8af */
[----:B------:R-:W-:Y:S02]  /*10c10*/  ISETP.GT.AND P2, PT, R190, R180, PT ;  /* 0x000000b4be00720c */ /* 0x000fe40003f44270 */
[----:B------:R-:W-:Y:S05]  /*10c20*/  LEA R191, R191, R165, 0x1 ;  /* 0x000000a5bfbf7211 */ /* 0x000fea00078e08ff */
[----:B------:R-:W-:Y:S01]  /*10c30*/  @!PT LDS RZ, [RZ] ;  /* 0x00000000fffff984 */ /* 0x000fe20000000800 */
[----:B------:R-:W-:Y:S01]  /*10c40*/  @!PT LDS RZ, [RZ] ;  /* 0x00000000fffff984 */ /* 0x000fe20000000800 */
[----:B------:R-:W-:Y:S01]  /*10c50*/  @!PT LDS RZ, [RZ] ;  /* 0x00000000fffff984 */ /* 0x000fe20000000800 */
[----:B------:R2:W-:Y:S08]  /*10c60*/  LDGSTS.E.BYPASS.LTC128B.128 [R191+0x5000], desc[UR4][R12.64] ;  /* 0x050000000cbf7fae */ /* 0x0005f0000b981a04 */
[----:B------:R3:W-:Y:S08]  /*10c70*/  LDGSTS.E.BYPASS.LTC128B.128 [R191+0x5800], desc[UR4][R8.64] ;  /* 0x0580000008bf7fae */ /* 0x0007f0000b981a04 */
[----:B------:R4:W-:Y:S08]  /*10c80*/  LDGSTS.E.BYPASS.LTC128B.128 [R191+0x6000], desc[UR4][R6.64] ;  /* 0x0600000006bf7fae */ /* 0x0009f0000b981a04 */
[----:B------:R5:W-:Y:S01]  /*10c90*/  LDGSTS.E.BYPASS.LTC128B.128 [R191+0x6800], desc[UR4][R4.64] ;  /* 0x0680000004bf7fae */ /* 0x000be2000b981a04 */
[-C--:B--2---:R-:W-:Y:S04]  /*10ca0*/  IADD3 R12, P0, PT, R14, R171.reuse, RZ ;  /* 0x000000ab0e0c7210 */ /* 0x084fe80007f1e0ff */
[-C--:B------:R-:W-:Y:S03]  /*10cb0*/  IADD3.X R13, PT, PT, R15, R172.reuse, RZ, P0, !PT ;  /* 0x000000ac0f0d7210 */ /* 0x080fe600007fe4ff */
[----:B------:R-:W-:Y:S01]  /*10cc0*/  LDGSTS.E.BYPASS.LTC128B.128 [R191+0x7000], desc[UR4][R10.64] ;  /* 0x070000000abf7fae */ /* 0x000fe2000b981a04 */
[----:B---3--:R-:W-:Y:S04]  /*10cd0*/  IADD3 R8, P0, PT, R12, R171, RZ ;  /* 0x000000ab0c087210 */ /* 0x008fe80007f1e0ff */
[----:B------:R-:W-:Y:S03]  /*10ce0*/  IADD3.X R9, PT, PT, R13, R172, RZ, P0, !PT ;  /* 0x000000ac0d097210 */ /* 0x000fe600007fe4ff */
[----:B------:R-:W-:Y:S01]  /*10cf0*/  LDGSTS.E.BYPASS.LTC128B.128 [R191+0x7800], desc[UR4][R14.64] ;  /* 0x078000000ebf7fae */ /* 0x000fe2000b981a04 */
[C---:B------:R-:W-:Y:S02]  /*10d00*/  LOP3.LUT P0, RZ, R52.reuse, 0x4, RZ, 0xc0, !PT ;  /* 0x0000000434ff7812 */ /* 0x040fe4000780c0ff */
[----:B----4-:R-:W-:Y:S02]  /*10d10*/  SHF.L.U32 R6, R52, 0x4, RZ ;  /* 0x0000000434067819 */ /* 0x010fe400000006ff */
[----:B------:R-:W-:Y:S02]  /*10d20*/  SEL R167, R167, 0xffffffe0, !P0 ;  /* 0xffffffe0a7a77807 */ /* 0x000fe40004000000 */
[C---:B------:R-:W-:Y:S01]  /*10d30*/  LOP3.LUT R164, R6.reuse, 0x3e00, RZ, 0xc0, !PT ;  /* 0x00003e0006a47812 */ /* 0x040fe200078ec0ff */
[----:B------:R-:W-:Y:S01]  /*10d40*/  LDGSTS.E.BYPASS.LTC128B.128 [R191+0x8000], desc[UR4][R12.64] ;  /* 0x080000000cbf7fae */ /* 0x000fe2000b981a04 */
[----:B------:R-:W-:Y:S02]  /*10d50*/  LOP3.LUT R6, R6, 0x100, RZ, 0xc0, !PT ;  /* 0x0000010006067812 */ /* 0x000fe400078ec0ff */
[----:B-----5:R-:W-:Y:S02]  /*10d60*/  LOP3.LUT R4, R150, 0x18, RZ, 0xc0, !PT ;  /* 0x0000001896047812 */ /* 0x020fe400078ec0ff */
[--C-:B------:R-:W-:Y:S02]  /*10d70*/  LOP3.LUT R6, R6, 0x20, R166.reuse, 0xf8, !PT ;  /* 0x0000002006067812 */ /* 0x100fe400078ef8a6 */
[----:B------:R-:W-:Y:S01]  /*10d80*/  LOP3.LUT R0, R0, R4, RZ, 0x3c, !PT ;  /* 0x0000000400007212 */ /* 0x000fe200078e3cff */
[----:B------:R2:W-:Y:S01]  /*10d90*/  LDGSTS.E.BYPASS.LTC128B.128 [R191+0x8800], desc[UR4][R8.64] ;  /* 0x0880000008bf7fae */ /* 0x0005e2000b981a04 */
[--C-:B------:R-:W-:Y:S02]  /*10da0*/  LOP3.LUT R156, R164, 0x20, R166.reuse, 0xf8, !PT ;  /* 0x00000020a49c7812 */ /* 0x100fe400078ef8a6 */
[----:B------:R-:W-:Y:S02]  /*10db0*/  LOP3.LUT R5, R166, 0xc0, RZ, 0xc0, !PT ;  /* 0x000000c0a6057812 */ /* 0x000fe400078ec0ff */
[----:B------:R-:W-:Y:S02]  /*10dc0*/  LOP3.LUT R156, R156, 0x100, R166, 0xf8, !PT ;  /* 0x000001009c9c7812 */ /* 0x000fe400078ef8a6 */
[----:B------:R-:W-:Y:S01]  /*10dd0*/  LOP3.LUT R5, R5, 0x8, R52, 0xf8, !PT ;  /* 0x0000000805057812 */ /* 0x000fe200078ef834 */
[----:B------:R-:W3:Y:S01]  /*10de0*/  LD.E R183, desc[UR4][R2.64+0x18c] ;  /* 0x00018c0402b77980 */ /* 0x000ee2000c101900 */
[----:B------:R-:W-:Y:S02]  /*10df0*/  LOP3.LUT R156, R156, R0, RZ, 0xfc, !PT ;  /* 0x000000009c9c7212 */ /* 0x000fe400078efcff */
[----:B------:R-:W-:Y:S01]  /*10e00*/  LOP3.LUT R5, R6, R5, R4, 0xf6, !PT ;  /* 0x0000000506057212 */ /* 0x000fe200078ef604 */
[----:B------:R-:W0:Y:S01]  /*10e10*/  LDGDEPBAR ;  /* 0x00000000000079af */ /* 0x000e220000000000 */
[-C--:B------:R-:W-:Y:S02]  /*10e20*/  LEA R156, R156, R165.reuse, 0x1 ;  /* 0x000000a59c9c7211 */ /* 0x080fe400078e08ff */
[----:B------:R-:W-:Y:S05]  /*10e30*/  LEA R152, R5, R165, 0x1 ;  /* 0x000000a505987211 */ /* 0x000fea00078e08ff */
[----:B------:R4:W-:Y:S08]  /*10e40*/  LDSM.16.M88.4 R128, [R156] ;  /* 0x000000009c80783b */ /* 0x0009f00000000200 */
[----:B------:R-:W-:Y:S08]  /*10e50*/  LDSM.16.M88.4 R16, [R152+0x1400] ;  /* 0x001400009810783b */ /* 0x000ff00000000200 */
[----:B--2---:R-:W2:Y:S01]  /*10e60*/  LDSM.16.M88.4 R8, [R152+0x1000] ;  /* 0x001000009808783b */ /* 0x004ea20000000200 */
[-C--:B----4-:R-:W-:Y:S07]  /*10e70*/  IADD3 R156, PT, PT, R156, R167.reuse, RZ ;  /* 0x000000a79c9c7210 */ /* 0x090fee0007ffe0ff */
[----:B------:R-:W4:Y:S01]  /*10e80*/  LDSM.16.M88.4 R24, [R152+0x1800] ;  /* 0x001800009818783b */ /* 0x000f220000000200 */
[----:B------:R-:W-:Y:S07]  /*10e90*/  IADD3 R167, PT, PT, R152, R167, RZ ;  /* 0x000000a798a77210 */ /* 0x000fee0007ffe0ff */
[----:B------:R-:W5:Y:S08]  /*10ea0*/  LDSM.16.M88.4 R32, [R152+0x1c00] ;  /* 0x001c00009820783b */ /* 0x000f700000000200 */
[----:B------:R-:W1:Y:S08]  /*10eb0*/  LDSM.16.M88.4 R40, [R152+0x2000] ;  /* 0x002000009828783b */ /* 0x000e700000000200 */
[----:B------:R-:W1:Y:S08]  /*10ec0*/  LDSM.16.M88.4 R48, [R152+0x2400] ;  /* 0x002400009830783b */ /* 0x000e700000000200 */
[----:B------:R-:W1:Y:S01]  /*10ed0*/  LDSM.16.M88.4 R56, [R152+0x2800] ;  /* 0x002800009838783b */ /* 0x000e620000000200 */
[C---:B--2---:R-:W-:Y:S07]  /*10ee0*/  HMMA.16816.F32.BF16 R4, R128.reuse, R8, RZ ;  /* 0x000000088004723c */ /* 0x044fee00000418ff */
[----:B------:R-:W2:Y:S01]  /*10ef0*/  LDSM.16.M88.4 R64, [R152+0x2c00] ;  /* 0x002c00009840783b */ /* 0x000ea20000000200 */
[C---:B------:R-:W-:Y:S07]  /*10f00*/  HMMA.16816.F32.BF16 R8, R128.reuse, R10, RZ ;  /* 0x0000000a8008723c */ /* 0x040fee00000418ff */
[----:B------:R-:W2:Y:S01]  /*10f10*/  LDSM.16.M88.4 R72, [R152+0x3000] ;  /* 0x003000009848783b */ /* 0x000ea20000000200 */
[C---:B------:R-:W-:Y:S07]  /*10f20*/  HMMA.16816.F32.BF16 R12, R128.reuse, R16, RZ ;  /* 0x00000010800c723c */ /* 0x040fee00000418ff */
        /* <DEDUP_REMOVED lines=67> */
[----:B------:R-:W1:Y:S01]  /*11360*/  MUFU.TANH R16, R16 ;  /* 0x0000001000107308 */ /* 0x000e620000002400 */
[C---:B----4-:R-:W-:Y:S03]  /*11370*/  HMMA.16816.F32.BF16 R20, R156.reuse, R4, R20 ;  /* 0x000000049c14723c */ /* 0x050fe60000041814 */
[-C--:B--2---:R-:W-:Y:S01]  /*11380*/  FMUL.FTZ R13, R15, R183.reuse ;  /* 0x000000b70f0d7220 */ /* 0x084fe20000410000 */
[-C--:B------:R-:W-:Y:S05]  /*11390*/  FMUL.FTZ R15, R19, R183.reuse ;  /* 0x000000b7130f7220 */ /* 0x080fea0000410000 */
[----:B------:R-:W2:Y:S01]  /*113a0*/  MUFU.TANH R17, R17 ;  /* 0x0000001100117308 */ /* 0x000ea20000002400 */
[C---:B------:R-:W-:Y:S01]  /*113b0*/  HMMA.16816.F32.BF16 R24, R156.reuse, R6, R24 ;  /* 0x000000069c18723c */ /* 0x040fe20000041818 */
[----:B------:R-:W4:Y:S02]  /*113c0*/  LDSM.16.M88.4 R4, [R167+0x2000] ;  /* 0x00200000a704783b */ /* 0x000f240000000200 */
[-C--:B---3--:R-:W-:Y:S01]  /*113d0*/  FMUL.FTZ R12, R14, R183.reuse ;  /* 0x000000b70e0c7220 */ /* 0x088fe20000410000 */
        /* <DEDUP_REMOVED lines=45> */
[C---:B--2---:R-:W-:Y:S03]  /*116b0*/  HMMA.16816.F32.BF16 R52, R156.reuse, R4, R52 ;  /* 0x000000049c34723c */ /* 0x044fe60000041834 */
[-C--:B------:R-:W-:Y:S01]  /*116c0*/  FMUL.FTZ R43, R47, R183.reuse ;  /* 0x000000b72f2b7220 */ /* 0x080fe20000410000 */
[-C--:B------:R-:W-:Y:S05]  /*116d0*/  FMUL.FTZ R42, R46, R183.reuse ;  /* 0x000000b72e2a7220 */ /* 0x080fea0000410000 */
[----:B------:R-:W2:Y:S01]  /*116e0*/  MUFU.TANH R23, R23 ;  /* 0x0000001700177308 */ /* 0x000ea20000002400 */
[-C--:B------:R-:W-:Y:S01]  /*116f0*/  FMUL.FTZ R44, R44, R183.reuse ;  /* 0x000000b72c2c7220 */ /* 0x080fe20000410000 */
[-C--:B------:R-:W-:Y:S01]  /*11700*/  FMUL.FTZ R45, R45, R183.reuse ;  /* 0x000000b72d2d7220 */ /* 0x080fe20000410000 */
[C---:B------:R-:W-:Y:S01]  /*11710*/  HMMA.16816.F32.BF16 R56, R156.reuse, R6, R56 ;  /* 0x000000069c38723c */ /* 0x040fe20000041838 */
[----:B------:R-:W3:Y:S02]  /*11720*/  LDSM.16.M88.4 R4, [R167+0x3000] ;  /* 0x00300000a704783b */ /* 0x000ee40000000200 */
        /* <DEDUP_REMOVED lines=11> */
[----:B------:R4:W1:Y:S01]  /*117e0*/  MUFU.TANH R205, R53 ;  /* 0x0000003500cd7308 */ /* 0x0008620000002400 */
[-C--:B------:R-:W-:Y:S01]  /*117f0*/  FMUL.FTZ R57, R57, R183.reuse ;  /* 0x000000b739397220 */ /* 0x080fe20000410000 */
[C---:B-----5:R-:W-:Y:S08]  /*11800*/  HMMA.16816.F32.BF16 R60, R156.reuse, R8, R60 ;  /* 0x000000089c3c723c */ /* 0x060ff0000004183c */
[----:B------:R-:W1:Y:S01]  /*11810*/  MUFU.TANH R26, R26 ;  /* 0x0000001a001a7308 */ /* 0x000e620000002400 */
[C---:B------:R-:W-:Y:S01]  /*11820*/  HMMA.16816.F32.BF16 R64, R156.reuse, R10, R64 ;  /* 0x0000000a9c40723c */ /* 0x040fe20000041840 */
[----:B------:R-:W5:Y:S08]  /*11830*/  LDSM.16.M88.4 R8, [R167+0x3400] ;  /* 0x00340000a708783b */ /* 0x000f700000000200 */
[----:B------:R-:W1:Y:S01]  /*11840*/  MUFU.TANH R27, R27 ;  /* 0x0000001b001b7308 */ /* 0x000e620000002400 */
[-C--:B----4-:R-:W-:Y:S01]  /*11850*/  FMUL.FTZ R53, R55, R183.reuse ;  /* 0x000000b737357220 */ /* 0x090fe20000410000 */
[-C--:B------:R-:W-:Y:S01]  /*11860*/  FMUL.FTZ R55, R59, R183.reuse ;  /* 0x000000b73b377220 */ /* 0x080fe20000410000 */
[C---:B---3--:R-:W-:Y:S03]  /*11870*/  HMMA.16816.F32.BF16 R68, R156.reuse, R4, R68 ;  /* 0x000000049c44723c */ /* 0x048fe60000041844 */
[-C--:B------:R-:W-:Y:S04]  /*11880*/  FMUL.FTZ R58, R62, R183.reuse ;  /* 0x000000b73e3a7220 */ /* 0x080fe80000410000 */
[----:B------:R-:W3:Y:S01]  /*11890*/  MUFU.TANH R32, R32 ;  /* 0x0000002000207308 */ /* 0x000ee20000002400 */
[-C--:B------:R-:W-:Y:S01]  /*118a0*/  FMUL.FTZ R59, R63, R183.reuse ;  /* 0x000000b73f3b7220 */ /* 0x080fe20000410000 */
[-C--:B------:R-:W-:Y:S01]  /*118b0*/  FMUL.FTZ R60, R60, R183.reuse ;  /* 0x000000b73c3c7220 */ /* 0x080fe20000410000 */
[-C--:B------:R-:W-:Y:S01]  /*118c0*/  FMUL.FTZ R61, R61, R183.reuse ;  /* 0x000000b73d3d7220 */ /* 0x080fe20000410000 */
[C---:B------:R-:W-:Y:S01]  /*118d0*/  HMMA.16816.F32.BF16 R72, R156.reuse, R6, R72 ;  /* 0x000000069c48723c */ /* 0x040fe20000041848 */
[----:B------:R-:W4:Y:S02]  /*118e0*/  LDSM.16.M88.4 R4, [R167+0x3800] ;  /* 0x00380000a704783b */ /* 0x000f240000000200 */
        /* <DEDUP_REMOVED lines=20> */
[C---:B----4-:R-:W-:Y:S09]  /*11a30*/  HMMA.16816.F32.BF16 R84, R156.reuse, R4, R84 ;  /* 0x000000049c54723c */ /* 0x050ff20000041854 */
[----:B------:R-:W4:Y:S01]  /*11a40*/  MUFU.TANH R34, R34 ;  /* 0x0000002200227308 */ /* 0x000f220000002400 */
        /* <DEDUP_REMOVED lines=57> */
[C---:B---3--:R-:W-:Y:S05]  /*11de0*/  HMMA.16816.F32.BF16 R116, R156.reuse, R4, R116 ;  /* 0x000000049c74723c */ /* 0x048fea0000041874 */
[-C--:B------:R-:W-:Y:S03]  /*11df0*/  FMUL.FTZ R106, R108, R183.reuse ;  /* 0x000000b76c6a7220 */ /* 0x080fe60000410000 */
        /* <DEDUP_REMOVED lines=19> */
[-C--:B------:R-:W-:Y:S01]  /*11f30*/  FMUL.FTZ R120, R120, R183.reuse ;  /* 0x000000b778787220 */ /* 0x080fe20000410000 */
[-C--:B------:R-:W-:Y:S01]  /*11f40*/  FMUL.FTZ R121, R121, R183.reuse ;  /* 0x000000b779797220 */ /* 0x080fe20000410000 */
[----:B------:R-:W-:Y:S07]  /*11f50*/  HMMA.16816.F32.BF16 R128, R156, R10, R128 ;  /* 0x0000000a9c80723c */ /* 0x000fee0000041880 */
[----:B------:R-:W1:Y:S10]  /*11f60*/  MUFU.TANH R53, R53 ;  /* 0x0000003500357308 */ /* 0x000e740000002400 */
[----:B------:R-:W1:Y:S01]  /*11f70*/  MUFU.TANH R56, R56 ;  /* 0x0000003800387308 */ /* 0x000e620000002400 */
        /* <DEDUP_REMOVED lines=66> */
[----:B------:R-:W1:Y:S10]  /*123a0*/  MUFU.TANH R5, R5 ;  /* 0x0000000500057308 */ /* 0x000e740000002400 */
[----:B------:R1:W1:Y:S10]  /*123b0*/  MUFU.TANH R245, R116 ;  /* 0x0000007400f57308 */ /* 0x0002740000002400 */
[----:B------:R-:W1:Y:S10]  /*123c0*/  MUFU.TANH R110, R110 ;  /* 0x0000006e006e7308 */ /* 0x000e740000002400 */
[----:B------:R-:W1:Y:S10]  /*123d0*/  MUFU.TANH R111, R111 ;  /* 0x0000006f006f7308 */ /* 0x000e740000002400 */
[----:B------:R1:W1:Y:S10]  /*123e0*/  MUFU.TANH R247, R120 ;  /* 0x0000007800f77308 */ /* 0x0002740000002400 */
        /* <DEDUP_REMOVED lines=9> */
[----:B------:R1:W1:Y:S10]  /*12480*/  MUFU.TANH R167, R130 ;  /* 0x0000008200a77308 */ /* 0x0002740000002400 */
        /* <DEDUP_REMOVED lines=26> */
[----:B------:R-:W-:Y:S04]  /*12630*/  LOP3.LUT R112, R112, R116, RZ, 0x3c, !PT ;  /* 0x0000007470707212 */ /* 0x000fe800078e3cff */
[----:B------:R-:W-:Y:S02]  /*12640*/  ISETP.GE.AND P2, PT, R112, RZ, PT ;  /* 0x000000ff7000720c */ /* 0x000fe40003f46270 */
        /* <DEDUP_REMOVED lines=9> */
[-C--:B------:R-:W-:Y:S02]  /*126e0*/  IMAD R11, R52, R48.reuse, R11 ;  /* 0x00000030340b7224 */ /* 0x080fe400078e020b */
        /* <DEDUP_REMOVED lines=12> */
[----:B------:R-:W-:Y:S05]  /*127b0*/  LOP3.LUT R9, RZ, R116, RZ, 0x33, !PT ;  /* 0x00000074ff097212 */ /* 0x000fea00078e33ff */
[----:B------:R-:W-:Y:S05]  /*127c0*/  @P5 IADD3 R52, PT, PT, R52, 0x1, RZ ;  /* 0x0000000134345810 */ /* 0x000fea0007ffe0ff */
[----:B------:R-:W-:Y:S02]  /*127d0*/  @!P2 IMAD.MOV R52, RZ, RZ, -R52 ;  /* 0x000000ffff34a224 */ /* 0x000fe400078e0a34 */
[----:B------:R-:W-:Y:S03]  /*127e0*/  @P6 VIADD R113, R113, 0x1 ;  /* 0x0000000171716836 */ /* 0x000fe60000000000 */
[----:B------:R-:W-:Y:S02]  /*127f0*/  SEL R52, R9, R52, !P4 ;  /* 0x0000003409347207 */ /* 0x000fe40006000000 */
        /* <DEDUP_REMOVED lines=24> */
.L_x_4076:
[----:B------:R-:W-:Y:S05]  /*12980*/  BSYNC.RECONVERGENT B0 ;  /* 0x0000000000007941 */ /* 0x000fea0003800200 */
.L_x_4075:
[----:B------:R-:W-:Y:S01]  /*12990*/  IADD3 R48, P2, PT, R8, R182, RZ ;  /* 0x000000b608307210 */ /* 0x000fe20007f5e0ff */
[----:B------:R-:W-:Y:S01]  /*129a0*/  IMAD.MOV.U32 R183, RZ, RZ, R181 ;  /* 0x000000ffffb77224 */ /* 0x000fe200078e00b5 */
[----:B------:R-:W-:Y:S02]  /*129b0*/  SHF.L.U64.HI R9, R168, 0x6, R169 ;  /* 0x00000006a8097819 */ /* 0x000fe400000102a9 */
[-C--:B------:R-:W-:Y:S02]  /*129c0*/  IADD3 R122, P3, PT, R48, R8.reuse, RZ ;  /* 0x00000008307a7210 */ /* 0x080fe40007f7e0ff */
[----:B------:R-:W-:Y:S01]  /*129d0*/  @!PT LDS RZ, [RZ] ;  /* 0x00000000fffff984 */ /* 0x000fe20000000800 */
[----:B------:R-:W-:Y:S01]  /*129e0*/  @!PT LDS RZ, [RZ] ;  /* 0x00000000fffff984 */ /* 0x000fe20000000800 */
[----:B------:R-:W-:Y:S01]  /*129f0*/  @!PT LDS RZ, [RZ] ;  /* 0x00000000fffff984 */ /* 0x000fe20000000800 */
[----:B------:R-:W-:Y:S01]  /*12a00*/  LDGSTS.E.BYPASS.LTC128B.128 [R191+0x1000], desc[UR4][R182.64] ;  /* 0x01000000b6bf7fae */ /* 0x000fe2000b981a04 */
[----:B------:R-:W-:Y:S01]  /*12a10*/  IMAD.X R49, R9, 0x1, R181, P2 ;  /* 0x0000000109317824 */ /* 0x000fe200010e06b5 */
[-C--:B-1----:R-:W-:Y:S03]  /*12a20*/  IADD3 R120, P2, PT, R122, R8.reuse, RZ ;  /* 0x000000087a787210 */ /* 0x082fe60007f5e0ff */
[--C-:B------:R-:W-:Y:S01]  /*12a30*/  IMAD.X R123, R49, 0x1, R9.reuse, P3 ;  /* 0x00000001317b7824 */ /* 0x100fe200018e0609 */
[----:B------:R1:W-:Y:S01]  /*12a40*/  LDGSTS.E.BYPASS.LTC128B.128 [R191+0x1800], desc[UR4][R48.64] ;  /* 0x0180000030bf7fae */ /* 0x0003e2000b981a04 */
[-C--:B------:R-:W-:Y:S02]  /*12a50*/  IADD3 R118, P3, PT, R120, R8.reuse, RZ ;  /* 0x0000000878767210 */ /* 0x080fe40007f7e0ff */
[--C-:B------:R-:W-:Y:S01]  /*12a60*/  IMAD.X R121, R123, 0x1, R9.reuse, P2 ;  /* 0x000000017b797824 */ /* 0x100fe200010e0609 */
[----:B------:R2:W-:Y:S01]  /*12a70*/  LDGSTS.E.BYPASS.LTC128B.128 [R191+0x2000], desc[UR4][R122.64] ;  /* 0x020000007abf7fae */ /* 0x0005e2000b981a04 */
[-C--:B------:R-:W-:Y:S02]  /*12a80*/  IADD3 R112, P2, PT, R118, R8.reuse, RZ ;  /* 0x0000000876707210 */ /* 0x080fe40007f5e0ff */
[--C-:B------:R-:W-:Y:S01]  /*12a90*/  IMAD.X R119, R121, 0x1, R9.reuse, P3 ;  /* 0x0000000179777824 */ /* 0x100fe200018e0609 */
[----:B------:R2:W-:Y:S03]  /*12aa0*/  LDGSTS.E.BYPASS.LTC128B.128 [R191+0x2800], desc[UR4][R120.64] ;  /* 0x0280000078bf7fae */ /* 0x0005e6000b981a04 */
[--C-:B------:R-:W-:Y:S01]  /*12ab0*/  IMAD.X R113, R119, 0x1, R9.reuse, P2 ;  /* 0x0000000177717824 */ /* 0x100fe200010e0609 */
[----:B------:R2:W-:Y:S04]  /*12ac0*/  LDGSTS.E.BYPASS.LTC128B.128 [R191+0x3000], desc[UR4][R118.64] ;  /* 0x0300000076bf7fae */ /* 0x0005e8000b981a04 */
[----:B------:R2:W-:Y:S01]  /*12ad0*/  LDGSTS.E.BYPASS.LTC128B.128 [R191+0x3800], desc[UR4][R112.64] ;  /* 0x0380000070bf7fae */ /* 0x0005e2000b981a04 */
[-C--:B-1----:R-:W-:Y:S04]  /*12ae0*/  IADD3 R48, P3, PT, R112, R8.reuse, RZ ;  /* 0x0000000870307210 */ /* 0x082fe80007f7e0ff */
[----:B------:R-:W-:Y:S01]  /*12af0*/  IADD3 R8, P2, PT, R48, R8, RZ ;  /* 0x0000000830087210 */ /* 0x000fe20007f5e0ff */
[--C-:B------:R-:W-:Y:S04]  /*12b00*/  IMAD.X R49, R113, 0x1, R9.reuse, P3 ;  /* 0x0000000171317824 */ /* 0x100fe800018e0609 */
[----:B------:R-:W-:Y:S01]  /*12b10*/  IMAD.X R9, R49, 0x1, R9, P2 ;  /* 0x0000000131097824 */ /* 0x000fe200010e0609 */
[----:B------:R2:W-:Y:S04]  /*12b20*/  LDGSTS.E.BYPASS.LTC128B.128 [R191+0x4000], desc[UR4][R48.64] ;  /* 0x0400000030bf7fae */ /* 0x0005e8000b981a04 */
[----:B------:R2:W-:Y:S04]  /*12b30*/  LDGSTS.E.BYPASS.LTC128B.128 [R191+0x4800], desc[UR4][R8.64] ;  /* 0x0480000008bf7fae */ /* 0x0005e8000b981a04 */
[----:B------:R-:W0:Y:S02]  /*12b40*/  LDGDEPBAR ;  /* 0x00000000000079af */ /* 0x000e240000000000 */
.L_x_4074:
[----:B------:R-:W-:Y:S05]  /*12b50*/  BSYNC.RECONVERGENT B1 ;  /* 0x0000000000017941 */ /* 0x000fea0003800200 */
.L_x_4073:
[----:B--2---:R-:W-:Y:S01]  /*12b60*/  LOP3.LUT R49, R0, 0x120, R166, 0xf8, !PT ;  /* 0x0000012000317812 */ /* 0x004fe200078ef8a6 */
[----:B------:R-:W-:Y:S01]  /*12b70*/  STL [R1+0x14], R171 ;  /* 0x000014ab01007387 */ /* 0x000fe20000100800 */
[----:B------:R-:W-:Y:S03]  /*12b80*/  IMAD.MOV.U32 R52, RZ, RZ, R170 ;  /* 0x000000ffff347224 */ /* 0x000fe600078e00aa */
[----:B------:R-:W-:Y:S01]  /*12b90*/  STL [R1+0x10], R169 ;  /* 0x000010a901007387 */ /* 0x000fe20000100800 */
        /* <DEDUP_REMOVED lines=10> */
[----:B------:R4:W-:Y:S01]  /*12c40*/  STL [R1], R150 ;  /* 0x0000009601007387 */ /* 0x0009e20000100800 */
[C---:B------:R-:W-:Y:S01]  /*12c50*/  VIADD R212, R242.reuse, 0x78 ;  /* 0x00000078f2d47836 */ /* 0x040fe20000000000 */
[CC--:B------:R-:W-:Y:S01]  /*12c60*/  ISETP.GE.AND P0, PT, R242.reuse, R179.reuse, PT ;  /* 0x000000b3f200720c */ /* 0x0c0fe20003f06270 */
[C---:B------:R-:W-:Y:S01]  /*12c70*/  VIADD R209, R242.reuse, 0x81 ;  /* 0x00000081f2d17836 */ /* 0x040fe20000000000 */
[CC--:B------:R-:W-:Y:S01]  /*12c80*/  ISETP.GE.AND P4, PT, R242.reuse, R178.reuse, PT ;  /* 0x000000b2f200720c */ /* 0x0c0fe20003f86270 */
[----:B------:R-:W-:Y:S01]  /*12c90*/  VIADD R208, R242, 0x88 ;  /* 0x00000088f2d07836 */ /* 0x000fe20000000000 */
[----:B------:R-:W-:Y:S01]  /*12ca0*/  FSEL R162, R162, -INF , P0 ;  /* 0xff800000a2a27808 */ /* 0x000fe20000000000 */
[C---:B------:R-:W-:Y:S02]  /*12cb0*/  VIADD R157, R242.reuse, 0xa1 ;  /* 0x000000a1f29d7836 */ /* 0x040fe40000000000 */
[C---:B------:R-:W-:Y:S02]  /*12cc0*/  VIADD R158, R242.reuse, 0xa0 ;  /* 0x000000a0f29e7836 */ /* 0x040fe40000000000 */
[C---:B-1----:R-:W-:Y:S02]  /*12cd0*/  VIADD R125, R242.reuse, 0xc1 ;  /* 0x000000c1f27d7836 */ /* 0x042fe40000000000 */
        /* <DEDUP_REMOVED lines=16> */
[----:B------:R-:W-:Y:S01]  /*12de0*/  VIADD R219, R242, 0x59 ;  /* 0x00000059f2db7836 */ /* 0x000fe20000000000 */
[----:B---3--:R-:W-:Y:S01]  /*12df0*/  FSEL R164, R154, -INF , P2 ;  /* 0xff8000009aa47808 */ /* 0x008fe20001000000 */
        /* <DEDUP_REMOVED lines=9> */
[----:B----4-:R-:W-:Y:S01]  /*12e90*/  FSEL R150, R16, -INF , P6 ;  /* 0xff80000010967808 */ /* 0x010fe20003000000 */
[C---:B------:R-:W-:Y:S01]  /*12ea0*/  VIADD R222, R242.reuse, 0x50 ;  /* 0x00000050f2de7836 */ /* 0x040fe20000000000 */
[----:B------:R-:W-:Y:S01]  /*12eb0*/  FSEL R151, R155, -INF , P0 ;  /* 0xff8000009b977808 */ /* 0x000fe20000000000 */
[----:B------:R-:W-:Y:S01]  /*12ec0*/  VIADD R214, R242, 0x70 ;  /* 0x00000070f2d67836 */ /* 0x000fe20000000000 */
[----:B------:R-:W-:Y:S01]  /*12ed0*/  FSEL R16, R162, -INF , !P4 ;  /* 0xff800000a2107808 */ /* 0x000fe20006000000 */
[C---:B------:R-:W-:Y:S01]  /*12ee0*/  VIADD R207, R242.reuse, 0x89 ;  /* 0x00000089f2cf7836 */ /* 0x040fe20000000000 */
        /* <DEDUP_REMOVED lines=38> */
[C---:B------:R-:W-:Y:S01]  /*13150*/  VIADD R159, R242.reuse, 0x99 ;  /* 0x00000099f29f7836 */ /* 0x040fe20000000000 */
[-C--:B------:R-:W-:Y:S01]  /*13160*/  ISETP.GE.AND P2, PT, R217, R179.reuse, PT ;  /* 0x000000b3d900720c */ /* 0x080fe20003f46270 */
[C---:B------:R-:W-:Y:S01]  /*13170*/  VIADD R127, R242.reuse, 0xa8 ;  /* 0x000000a8f27f7836 */ /* 0x040fe20000000000 */
        /* <DEDUP_REMOVED lines=17> */
[----:B------:R-:W-:Y:S01]  /*13290*/  VIADD R231, R242, 0x29 ;  /* 0x00000029f2e77836 */ /* 0x000fe20000000000 */
[-C--:B------:R-:W-:Y:S01]  /*132a0*/  ISETP.GE.AND P3, PT, R234, R179.reuse, PT ;  /* 0x000000b3ea00720c */ /* 0x080fe20003f66270 */
[----:B------:R-:W-:Y:S03]  /*132b0*/  VIADD R230, R242, 0x30 ;  /* 0x00000030f2e67836 */ /* 0x000fe60000000000 */
        /* <DEDUP_REMOVED lines=44> */
[-C--:B------:R-:W-:Y:S02]  /*13580*/  ISETP.GE.AND P3, PT, R206, R179.reuse, PT ;  /* 0x000000b3ce00720c */ /* 0x080fe40003f66270 */
[-C--:B------:R-:W-:Y:S02]  /*13590*/  ISETP.GE.AND P6, PT, R159, R179.reuse, PT ;  /* 0x000000b39f00720c */ /* 0x080fe40003fc6270 */
[----:B------:R-:W-:Y:S01]  /*135a0*/  FSEL R72, R84, -INF , P5 ;  /* 0xff80000054487808 */ /* 0x000fe20002800000 */
[----:B------:R-:W-:Y:S01]  /*135b0*/  IMAD.MOV.U32 R84, RZ, RZ, R200 ;  /* 0x000000ffff547224 */ /* 0x000fe200078e00c8 */
[----:B------:R-:W-:Y:S01]  /*135c0*/  FSEL R77, R80, -INF , P0 ;  /* 0xff800000504d7808 */ /* 0x000fe20000000000 */
[----:B------:R-:W-:Y:S01]  /*135d0*/  IMAD.MOV.U32 R80, RZ, RZ, R37 ;  /* 0x000000ffff507224 */ /* 0x000fe200078e0025 */
        /* <DEDUP_REMOVED lines=10> */
[----:B------:R-:W-:Y:S02]  /*13680*/  FSEL R89, R244, -INF , P2 ;  /* 0xff800000f4597808 */ /* 0x000fe40001000000 */
[-C--:B------:R-:W-:Y:S02]  /*13690*/  ISETP.GE.AND P4, PT, R128, R179.reuse, PT ;  /* 0x000000b38000720c */ /* 0x080fe40003f86270 */
[-C--:B------:R-:W-:Y:S02]  /*136a0*/  ISETP.GE.AND P2, PT, R9, R179.reuse, PT ;  /* 0x000000b30900720c */ /* 0x080fe40003f46270 */
        /* <DEDUP_REMOVED lines=9> */
[----:B------:R-:W-:Y:S02]  /*13740*/  FSEL R57, R250, -INF , P2 ;  /* 0xff800000fa397808 */ /* 0x000fe40001000000 */
[----:B------:R-:W-:Y:S01]  /*13750*/  FSEL R40, R96, -INF , P5 ;  /* 0xff80000060287808 */ /* 0x000fe20002800000 */
[----:B------:R-:W-:Y:S01]  /*13760*/  IMAD.MOV.U32 R96, RZ, RZ, R36 ;  /* 0x000000ffff607224 */ /* 0x000fe200078e0024 */
        /* <DEDUP_REMOVED lines=8> */
[----:B------:R-:W-:Y:S02]  /*137f0*/  FSEL R151, R151, -INF , !P2 ;  /* 0xff80000097977808 */ /* 0x000fe40005000000 */
        /* <DEDUP_REMOVED lines=12> */
[----:B------:R-:W-:Y:S02]  /*138c0*/  FSEL R186, R186, -INF , !P2 ;  /* 0xff800000baba7808 */ /* 0x000fe40005000000 */
[----:B------:R-:W-:Y:S02]  /*138d0*/  ISETP.GE.AND P3, PT, R11, R179, PT ;  /* 0x000000b30b00720c */ /* 0x000fe40003f66270 */
[----:B------:R-:W-:Y:S02]  /*138e0*/  FSEL R29, R247, -INF , P5 ;  /* 0xff800000f71d7808 */ /* 0x000fe40002800000 */
[----:B------:R-:W-:Y:S02]  /*138f0*/  FSEL R61, R248, -INF , P4 ;  /* 0xff800000f83d7808 */ /* 0x000fe40002000000 */
[-C--:B------:R-:W-:Y:S02]  /*13900*/  ISETP.GE.AND P2, PT, R225, R178.reuse, PT ;  /* 0x000000b2e100720c */ /* 0x080fe40003f46270 */
[-C--:B------:R-:W-:Y:S02]  /*13910*/  ISETP.GE.AND P5, PT, R240, R178.reuse, PT ;  /* 0x000000b2f000720c */ /* 0x080fe40003fa6270 */
[----:B------:R-:W-:Y:S02]  /*13920*/  ISETP.GE.AND P4, PT, R239, R178, PT ;  /* 0x000000b2ef00720c */ /* 0x000fe40003f86270 */
[----:B------:R-:W-:Y:S02]  /*13930*/  FSEL R171, R171, -INF , !P6 ;  /* 0xff800000abab7808 */ /* 0x000fe40007000000 */
[----:B------:R-:W-:Y:S02]  /*13940*/  FSEL R169, R169, -INF , !P5 ;  /* 0xff800000a9a97808 */ /* 0x000fe40006800000 */
[----:B------:R-:W-:Y:S02]  /*13950*/  FSEL R168, R168, -INF , !P4 ;  /* 0xff800000a8a87808 */ /* 0x000fe40006000000 */
[----:B------:R-:W-:Y:S02]  /*13960*/  FSEL R247, R80, -INF , !P2 ;  /* 0xff80000050f77808 */ /* 0x000fe40005000000 */
[----:B------:R-:W-:Y:S02]  /*13970*/  FMNMX3.FTZ R80, R149, R16, R171, !PT ;  /* 0x0000001095507276 */ /* 0x000fe400078100ab */
[----:B------:R-:W-:Y:S02]  /*13980*/  FSEL R28, R249, -INF , P3 ;  /* 0xff800000f91c7808 */ /* 0x000fe40001800000 */
[----:B------:R-:W-:Y:S02]  /*13990*/  FMNMX3.FTZ R80, R80, R169, R168, !PT ;  /* 0x000000a950507276 */ /* 0x000fe400078100a8 */
[-C--:B------:R-:W-:Y:S02]  /*139a0*/  ISETP.GE.AND P3, PT, R238, R178.reuse, PT ;  /* 0x000000b2ee00720c */ /* 0x080fe40003f66270 */
[----:B------:R-:W-:Y:S02]  /*139b0*/  ISETP.GE.AND P6, PT, R235, R178, PT ;  /* 0x000000b2eb00720c */ /* 0x000fe40003fc6270 */
[----:B------:R-:W-:Y:S02]  /*139c0*/  FSEL R164, R164, -INF , !P3 ;  /* 0xff800000a4a47808 */ /* 0x000fe40005800000 */
[----:B------:R-:W-:Y:S02]  /*139d0*/  FSEL R170, R170, -INF , !P6 ;  /* 0xff800000aaaa7808 */ /* 0x000fe40007000000 */
[----:B------:R-:W-:Y:S02]  /*139e0*/  FMNMX3.FTZ R80, R80, R164, R151, !PT ;  /* 0x000000a450507276 */ /* 0x000fe40007810097 */
[----:B------:R-:W-:Y:S02]  /*139f0*/  FSEL R73, R245, -INF , P0 ;  /* 0xff800000f5497808 */ /* 0x000fe40000000000 */
[----:B------:R-:W-:Y:S02]  /*13a00*/  ISETP.GE.AND P0, PT, R8, R179, PT ;  /* 0x000000b30800720c */ /* 0x000fe40003f06270 */
[-C--:B------:R-:W-:Y:S02]  /*13a10*/  ISETP.GE.AND P5, PT, R234, R178.reuse, PT ;  /* 0x000000b2ea00720c */ /* 0x080fe40003fa6270 */
[----:B------:R-:W-:Y:S02]  /*13a20*/  FSEL R24, R251, -INF , P0 ;  /* 0xff800000fb187808 */ /* 0x000fe40000000000 */
[-C--:B------:R-:W-:Y:S02]  /*13a30*/  ISETP.GE.AND P0, PT, R236, R178.reuse, PT ;  /* 0x000000b2ec00720c */ /* 0x080fe40003f06270 */
[----:B------:R-:W-:Y:S02]  /*13a40*/  FSEL R189, R189, -INF , !P5 ;  /* 0xff800000bdbd7808 */ /* 0x000fe40006800000 */
[----:B------:R-:W-:Y:S02]  /*13a50*/  FSEL R150, R150, -INF , !P0 ;  /* 0xff80000096967808 */ /* 0x000fe40004000000 */
[----:B------:R-:W-:Y:S02]  /*13a60*/  ISETP.GE.AND P2, PT, R219, R178, PT ;  /* 0x000000b2db00720c */ /* 0x000fe40003f46270 */
[----:B------:R-:W-:Y:S02]  /*13a70*/  FMNMX3.FTZ R80, R80, R150, R170, !PT ;  /* 0x0000009650507276 */ /* 0x000fe400078100aa */
[----:B------:R-:W-:Y:S02]  /*13a80*/  FSEL R162, R162, -INF , !P2 ;  /* 0xff800000a2a27808 */ /* 0x000fe40005000000 */
[-C--:B------:R-:W-:Y:S02]  /*13a90*/  ISETP.GE.AND P2, PT, R213, R178.reuse, PT ;  /* 0x000000b2d500720c */ /* 0x080fe40003f46270 */
[-C--:B------:R-:W-:Y:S02]  /*13aa0*/  ISETP.GE.AND P4, PT, R233, R178.reuse, PT ;  /* 0x000000b2e900720c */ /* 0x080fe40003f86270 */
[-C--:B------:R-:W-:Y:S02]  /*13ab0*/  ISETP.GE.AND P3, PT, R232, R178.reuse, PT ;  /* 0x000000b2e800720c */ /* 0x080fe40003f66270 */
        /* <DEDUP_REMOVED lines=38> */
[----:B------:R-:W2:Y:S01]  /*13d20*/  LD.E R21, desc[UR4][R2.64+0xdc] ;  /* 0x0000dc0402157980 */ /* 0x000ea2000c101900 */
        /* <DEDUP_REMOVED lines=70> */
[----:B------:R-:W-:Y:S02]  /*14190*/  FSEL R57, R57, -INF , !P5 ;  /* 0xff80000039397808 */ /* 0x000fe40006800000 */
[----:B------:R-:W-:Y:S02]  /*141a0*/  FSEL R27, R27, -INF , P2 ;  /* 0xff8000001b1b7808 */ /* 0x000fe40001000000 */
[-C--:B------:R-:W-:Y:S02]  /*141b0*/  ISETP.GE.AND P2, PT, R226, R177.reuse, PT ;  /* 0x000000b1e200720c */ /* 0x080fe40003f46270 */
[----:B------:R-:W-:Y:S02]  /*141c0*/  ISETP.GE.AND P5, PT, R242, R176, PT ;  /* 0x000000b0f200720c */ /* 0x000fe40003fa6270 */
        /* <DEDUP_REMOVED lines=18> */
[----:B------:R-:W-:Y:S02]  /*142f0*/  ISETP.GE.AND P6, PT, R223, R177, PT ;  /* 0x000000b1df00720c */ /* 0x000fe40003fc6270 */
[----:B------:R-:W-:Y:S02]  /*14300*/  FMNMX3.FTZ R80, R80, R189, R188, !PT ;  /* 0x000000bd50507276 */ /* 0x000fe400078100bc */
[----:B------:R-:W-:Y:S02]  /*14310*/  FSEL R202, R39, -INF , P6 ;  /* 0xff80000027ca7808 */ /* 0x000fe40003000000 */
[----:B------:R-:W-:Y:S02]  /*14320*/  ISETP.GE.AND P6, PT, R220, R177, PT ;  /* 0x000000b1dc00720c */ /* 0x000fe40003fc6270 */
        /* <DEDUP_REMOVED lines=45> */
[----:B------:R-:W-:Y:S02]  /*14600*/  FSEL R205, R42, -INF , P5 ;  /* 0xff8000002acd7808 */ /* 0x000fe40002800000 */
[----:B------:R-:W-:Y:S02]  /*14610*/  FSEL R42, R46, -INF , P6 ;  /* 0xff8000002e2a7808 */ /* 0x000fe40003000000 */
[-C--:B------:R-:W-:Y:S01]  /*14620*/  ISETP.GE.AND P5, PT, R219, R177.reuse, PT ;  /* 0x000000b1db00720c */ /* 0x080fe20003fa6270 */
[----:B------:R-:W-:Y:S01]  /*14630*/  IMAD.MOV.U32 R46, RZ, RZ, R205 ;  /* 0x000000ffff2e7224 */ /* 0x000fe200078e00cd */
        /* <DEDUP_REMOVED lines=11> */
[----:B------:R-:W-:Y:S02]  /*146f0*/  FSEL R204, R59, -INF , P5 ;  /* 0xff8000003bcc7808 */ /* 0x000fe40002800000 */
        /* <DEDUP_REMOVED lines=10> */
[----:B------:R-:W-:Y:S01]  /*147a0*/  FSEL R241, R75, -INF , P6 ;  /* 0xff8000004bf17808 */ /* 0x000fe20003000000 */
[----:B------:R-:W-:Y:S01]  /*147b0*/  IMAD.MOV.U32 R75, RZ, RZ, R204 ;  /* 0x000000ffff4b7224 */ /* 0x000fe200078e00cc */
[-C--:B------:R-:W-:Y:S02]  /*147c0*/  ISETP.GE.AND P6, PT, R158, R177.reuse, PT ;  /* 0x000000b19e00720c */ /* 0x080fe40003fc6270 */
[----:B-1----:R-:W-:Y:S02]  /*147d0*/  FMNMX.FTZ R6, R20, R6, !PT ;  /* 0x0000000614067209 */ /* 0x002fe40007810000 */
[----:B------:R-:W-:Y:S02]  /*147e0*/  FSEL R160, R82, -INF , P6 ;  /* 0xff80000052a07808 */ /* 0x000fe40003000000 */
[-C--:B------:R-:W-:Y:S01]  /*147f0*/  ISETP.GE.AND P6, PT, R156, R177.reuse, PT ;  /* 0x000000b19c00720c */ /* 0x080fe20003fc6270 */
[----:B------:R-:W1:Y:S01]  /*14800*/  SHFL.BFLY PT, R20, R6, 0x1, 0x1f ;  /* 0x0c201f0006147f89 */ /* 0x000e6200000e0000 */
[-C--:B------:R-:W-:Y:S02]  /*14810*/  ISETP.GE.AND P3, PT, R233, R177.reuse, PT ;  /* 0x000000b1e900720c */ /* 0x080fe40003f66270 */
[----:B------:R-:W-:Y:S02]  /*14820*/  FSEL R87, R87, -INF , P6 ;  /* 0xff80000057577808 */ /* 0x000fe40003000000 */
[-C--:B------:R-:W-:Y:S02]  /*14830*/  ISETP.GE.AND P6, PT, R129, R177.reuse, PT ;  /* 0x000000b18100720c */ /* 0x080fe40003fc6270 */
[----:B------:R-:W-:Y:S02]  /*14840*/  FSEL R19, R19, -INF , P3 ;  /* 0xff80000013137808 */ /* 0x000fe40001800000 */
        /* <DEDUP_REMOVED lines=12> */
[----:B-1----:R-:W-:Y:S02]  /*14910*/  FMNMX.FTZ R20, R6, R20, !PT ;  /* 0x0000001406147209 */ /* 0x002fe40007810000 */
[----:B------:R-:W-:Y:S02]  /*14920*/  ISETP.GE.AND P3, PT, R240, R176, PT ;  /* 0x000000b0f000720c */ /* 0x000fe40003f66270 */
[----:B------:R-:W-:Y:S02]  /*14930*/  FSETP.NEU.FTZ.AND P0, PT, R20, -INF , PT ;  /* 0xff8000001400780b */ /* 0x000fe40003f1d000 */
[----:B------:R-:W-:Y:S01]  /*14940*/  FSEL R240, R78, -INF , P5 ;  /* 0xff8000004ef07808 */ /* 0x000fe20002800000 */
[----:B------:R-:W-:Y:S01]  /*14950*/  IMAD.MOV.U32 R78, RZ, RZ, R62 ;  /* 0x000000ffff4e7224 */ /* 0x000fe200078e003e */
[-C--:B------:R-:W-:Y:S02]  /*14960*/  ISETP.GE.AND P5, PT, R157, R177.reuse, PT ;  /* 0x000000b19d00720c */ /* 0x080fe40003fa6270 */
[----:B------:R-:W-:Y:S02]  /*14970*/  FSEL R62, R94, -INF , P6 ;  /* 0xff8000005e3e7808 */ /* 0x000fe40003000000 */
[-C--:B------:R-:W-:Y:S02]  /*14980*/  ISETP.GE.AND P6, PT, R125, R177.reuse, PT ;  /* 0x000000b17d00720c */ /* 0x080fe40003fc6270 */
[----:B------:R-:W-:Y:S02]  /*14990*/  FSEL R6, R20, RZ, P0 ;  /* 0x000000ff14067208 */ /* 0x000fe40000000000 */
[----:B------:R-:W-:Y:S02]  /*149a0*/  FSEL R55, R99, -INF , P6 ;  /* 0xff80000063377808 */ /* 0x000fe40003000000 */
[-C--:B------:R-:W-:Y:S01]  /*149b0*/  ISETP.GE.AND P6, PT, R122, R177.reuse, PT ;  /* 0x000000b17a00720c */ /* 0x080fe20003fc6270 */
[----:B------:R-:W-:Y:S01]  /*149c0*/  FADD.FTZ R6, -R6, R149 ;  /* 0x0000009506067221 */ /* 0x000fe20000010100 */
[----:B------:R-:W-:Y:S02]  /*149d0*/  FSEL R149, R83, -INF , P5 ;  /* 0xff80000053957808 */ /* 0x000fe40002800000 */
[-C--:B------:R-:W-:Y:S01]  /*149e0*/  ISETP.GE.AND P5, PT, R131, R177.reuse, PT ;  /* 0x000000b18300720c */ /* 0x080fe20003fa6270 */
[----:B--2---:R-:W-:Y:S01]  /*149f0*/  FMUL.FTZ R6, R21, R6 ;  /* 0x0000000615067220 */ /* 0x004fe20000410000 */
[----:B------:R-:W-:Y:S02]  /*14a00*/  FSEL R51, R107, -INF , P6 ;  /* 0xff8000006b337808 */ /* 0x000fe40003000000 */
[----:B------:R-:W-:Y:S02]  /*14a10*/  FSEL R202, R90, -INF , P5 ;  /* 0xff8000005aca7808 */ /* 0x000fe40002800000 */
[-C--:B------:R-:W-:Y:S01]  /*14a20*/  ISETP.GE.AND P5, PT, R128, R177.reuse, PT ;  /* 0x000000b18000720c */ /* 0x080fe20003fa6270 */
[----:B------:R-:W1:Y:S01]  /*14a30*/  MUFU.EX2 R6, R6 ;  /* 0x0000000600067308 */ /* 0x000e620000000800 */
[-C--:B------:R-:W-:Y:S02]  /*14a40*/  ISETP.GE.AND P6, PT, R119, R177.reuse, PT ;  /* 0x000000b17700720c */ /* 0x080fe40003fc6270 */
[----:B------:R-:W-:Y:S02]  /*14a50*/  FSEL R95, R95, -INF , P5 ;  /* 0xff8000005f5f7808 */ /* 0x000fe40002800000 */
        /* <DEDUP_REMOVED lines=21> */
[----:B------:R-:W-:Y:S02]  /*14bb0*/  FSEL R108, R161, -INF , !P4 ;  /* 0xff800000a16c7808 */ /* 0x000fe40006000000 */
[-C--:B------:R-:W-:Y:S02]  /*14bc0*/  ISETP.GE.AND P4, PT, R236, R176.reuse, PT ;  /* 0x000000b0ec00720c */ /* 0x080fe40003f86270 */
[----:B------:R-:W-:Y:S02]  /*14bd0*/  FSEL R53, R103, -INF , P2 ;  /* 0xff80000067357808 */ /* 0x000fe40001000000 */
[----:B------:R-:W-:Y:S02]  /*14be0*/  FSEL R91, R14, -INF , !P4 ;  /* 0xff8000000e5b7808 */ /* 0x000fe40006000000 */
[-C--:B------:R-:W-:Y:S02]  /*14bf0*/  ISETP.GE.AND P2, PT, R120, R177.reuse, PT ;  /* 0x000000b17800720c */ /* 0x080fe40003f46270 */
[----:B------:R-:W-:Y:S02]  /*14c00*/  FSEL R103, R152, -INF , !P3 ;  /* 0xff80000098677808 */ /* 0x000fe40005800000 */
[----:B------:R-:W-:Y:S02]  /*14c10*/  FSEL R4, R4, -INF , P2 ;  /* 0xff80000004047808 */ /* 0x000fe40001000000 */
[-C--:B------:R-:W-:Y:S02]  /*14c20*/  ISETP.GE.AND P2, PT, R116, R177.reuse, PT ;  /* 0x000000b17400720c */ /* 0x080fe40003f46270 */
[-C--:B------:R-:W-:Y:S02]  /*14c30*/  ISETP.GE.AND P3, PT, R235, R176.reuse, PT ;  /* 0x000000b0eb00720c */ /* 0x080fe40003f66270 */
[----:B------:R-:W-:Y:S01]  /*14c40*/  FSEL R63, R111, -INF , P2 ;  /* 0xff8000006f3f7808 */ /* 0x000fe20001000000 */
[----:B------:R-:W-:Y:S01]  /*14c50*/  IMAD.MOV.U32 R111, RZ, RZ, R59 ;  /* 0x000000ffff6f7224 */ /* 0x000fe200078e003b */
[----:B------:R-:W-:Y:S02]  /*14c60*/  FSEL R90, R12, -INF , !P3 ;  /* 0xff8000000c5a7808 */ /* 0x000fe40005800000 */
[----:B------:R-:W-:Y:S02]  /*14c70*/  ISETP.GE.AND P2, PT, R11, R177, PT ;  /* 0x000000b10b00720c */ /* 0x000fe40003f46270 */
[-C--:B------:R-:W-:Y:S02]  /*14c80*/  ISETP.GE.AND P4, PT, R231, R176.reuse, PT ;  /* 0x000000b0e700720c */ /* 0x080fe40003f86270 */
[----:B------:R-:W-:Y:S02]  /*14c90*/  FSEL R56, R10, -INF , P2 ;  /* 0xff8000000a387808 */ /* 0x000fe40001000000 */
[-C--:B------:R-:W-:Y:S01]  /*14ca0*/  ISETP.GE.AND P2, PT, R239, R176.reuse, PT ;  /* 0x000000b0ef00720c */ /* 0x080fe20003f46270 */
[----:B------:R-:W-:Y:S01]  /*14cb0*/  IMAD.MOV.U32 R239, RZ, RZ, R78 ;  /* 0x000000ffffef7224 */ /* 0x000fe200078e004e */
[----:B------:R-:W-:Y:S02]  /*14cc0*/  FMNMX3.FTZ R10, R148, R15, R108, !PT ;  /* 0x0000000f940a7276 */ /* 0x000fe4000781006c */
[----:B------:R-:W-:Y:S02]  /*14cd0*/  FSEL R102, R153, -INF , !P2 ;  /* 0xff80000099667808 */ /* 0x000fe40005000000 */
[-C--:B------:R-:W-:Y:S02]  /*14ce0*/  ISETP.GE.AND P2, PT, R234, R176.reuse, PT ;  /* 0x000000b0ea00720c */ /* 0x080fe40003f46270 */
[----:B------:R-:W-:Y:S02]  /*14cf0*/  FMNMX3.FTZ R10, R10, R103, R102, !PT ;  /* 0x000000670a0a7276 */ /* 0x000fe40007810066 */
[----:B------:R-:W-:Y:S02]  /*14d00*/  FSEL R86, R18, -INF , !P2 ;  /* 0xff80000012567808 */ /* 0x000fe40005000000 */
[-C--:B------:R-:W-:Y:S02]  /*14d10*/  ISETP.GE.AND P3, PT, R230, R176.reuse, PT ;  /* 0x000000b0e600720c */ /* 0x080fe40003f66270 */
[-C--:B------:R-:W-:Y:S02]  /*14d20*/  ISETP.GE.AND P2, PT, R229, R176.reuse, PT ;  /* 0x000000b0e500720c */ /* 0x080fe40003f46270 */
[----:B------:R-:W-:Y:S02]  /*14d30*/  FSEL R78, R26, -INF , !P3 ;  /* 0xff8000001a4e7808 */ /* 0x000fe40005800000 */
[-C--:B------:R-:W-:Y:S02]  /*14d40*/  ISETP.GE.AND P3, PT, R225, R176.reuse, PT ;  /* 0x000000b0e100720c */ /* 0x080fe40003f66270 */
[----:B------:R-:W-:Y:S02]  /*14d50*/  FSEL R64, R110, -INF , P5 ;  /* 0xff8000006e407808 */ /* 0x000fe40002800000 */
[----:B------:R-:W-:Y:S02]  /*14d60*/  FSEL R67, R67, -INF , !P3 ;  /* 0xff80000043437808 */ /* 0x000fe40005800000 */
[-C--:B------:R-:W-:Y:S02]  /*14d70*/  ISETP.GE.AND P3, PT, R220, R176.reuse, PT ;  /* 0x000000b0dc00720c */ /* 0x080fe40003f66270 */
[-C--:B------:R-:W-:Y:S02]  /*14d80*/  ISETP.GE.AND P5, PT, R112, R177.reuse, PT ;  /* 0x000000b17000720c */ /* 0x080fe40003fa6270 */
[----:B------:R-:W-:Y:S02]  /*14d90*/  FSEL R42, R42, -INF , !P3 ;  /* 0xff8000002a2a7808 */ /* 0x000fe40005800000 */
[-C--:B------:R-:W-:Y:S02]  /*14da0*/  ISETP.GE.AND P3, PT, R215, R176.reuse, PT ;  /* 0x000000b0d700720c */ /* 0x080fe40003f66270 */
[----:B------:R-:W-:Y:S01]  /*14db0*/  FSEL R59, R115, -INF , P5 ;  /* 0xff800000733b7808 */ /* 0x000fe20002800000 */
[----:B------:R-:W-:Y:S01]  /*14dc0*/  IMAD.MOV.U32 R115, RZ, RZ, R79 ;  /* 0x000000ffff737224 */ /* 0x000fe200078e004f */
[----:B------:R-:W-:Y:S02]  /*14dd0*/  ISETP.GE.AND P5, PT, R8, R177, PT ;  /* 0x000000b10800720c */ /* 0x000fe40003fa6270 */
[----:B------:R-:W-:Y:S02]  /*14de0*/  FSEL R79, R23, -INF , !P4 ;  /* 0xff800000174f7808 */ /* 0x000fe40006000000 */
[-C--:B------:R-:W-:Y:S02]  /*14df0*/  ISETP.GE.AND P4, PT, R226, R176.reuse, PT ;  /* 0x000000b0e200720c */ /* 0x080fe40003f86270 */
[----:B------:R-:W-:Y:S01]  /*14e00*/  FSEL R110, R117, -INF , P6 ;  /* 0xff800000756e7808 */ /* 0x000fe20003000000 */
[----:B------:R-:W-:Y:S01]  /*14e10*/  IMAD.MOV.U32 R117, RZ, RZ, R75 ;  /* 0x000000ffff757224 */ /* 0x000fe200078e004b */
[-C--:B------:R-:W-:Y:S01]  /*14e20*/  ISETP.GE.AND P6, PT, R238, R176.reuse, PT ;  /* 0x000000b0ee00720c */ /* 0x080fe20003fc6270 */
[----:B------:R-:W-:Y:S01]  /*14e30*/  IMAD.MOV.U32 R238, RZ, RZ, R74 ;  /* 0x000000ffffee7224 */ /* 0x000fe200078e004a */
        /* <DEDUP_REMOVED lines=36> */
[----:B------:R-:W-:Y:S02]  /*15080*/  FSEL R167, R167, -INF , P5 ;  /* 0xff800000a7a77808 */ /* 0x000fe40002800000 */
[-C--:B------:R-:W-:Y:S01]  /*15090*/  ISETP.GE.AND P5, PT, R237, R176.reuse, PT ;  /* 0x000000b0ed00720c */ /* 0x080fe20003fa6270 */
[----:B------:R-:W-:Y:S01]  /*150a0*/  IMAD.MOV.U32 R237, RZ, RZ, R71 ;  /* 0x000000ffffed7224 */ /* 0x000fe200078e0047 */
[----:B------:R-:W-:Y:S02]  /*150b0*/  FSEL R218, R204, -INF , !P6 ;  /* 0xff800000ccda7808 */ /* 0x000fe40007000000 */
[----:B------:R-:W-:Y:S01]  /*150c0*/  FSEL R94, R13, -INF , !P5 ;  /* 0xff8000000d5e7808 */ /* 0x000fe20006800000 */
[----:B-1----:R-:W-:Y:S01]  /*150d0*/  FMUL.FTZ R13, R6, R137 ;  /* 0x00000089060d7220 */ /* 0x002fe20000410000 */
        /* <DEDUP_REMOVED lines=40> */
[----:B------:R-:W-:Y:S02]  /*15360*/  FSEL R117, R241, -INF , !P3 ;  /* 0xff800000f1757808 */ /* 0x000fe40005800000 */
[----:B------:R-:W-:Y:S02]  /*15370*/  ISETP.GE.AND P3, PT, R127, R176, PT ;  /* 0x000000b07f00720c */ /* 0x000fe40003f66270 */
[----:B------:R-:W-:Y:S02]  /*15380*/  FMNMX3.FTZ R12, R12, R98, R106, !PT ;  /* 0x000000620c0c7276 */ /* 0x000fe4000781006a */
        /* <DEDUP_REMOVED lines=8> */
[----:B------:R-:W-:Y:S01]  /*15410*/  FSEL R114, R51, -INF , !P3 ;  /* 0xff80000033727808 */ /* 0x000fe20005800000 */
[----:B------:R-:W-:Y:S01]  /*15420*/  FMUL.FTZ R51, R21, R20 ;  /* 0x0000001415337220 */ /* 0x000fe20000410000 */
[----:B------:R-:W-:Y:S02]  /*15430*/  FSEL R27, R54, -INF , !P5 ;  /* 0xff800000361b7808 */ /* 0x000fe40006800000 */
[-C--:B------:R-:W-:Y:S02]  /*15440*/  ISETP.GE.AND P3, PT, R116, R176.reuse, PT ;  /* 0x000000b07400720c */ /* 0x080fe40003f66270 */
[----:B------:R-:W-:Y:S02]  /*15450*/  FSEL R51, R51, RZ, P0 ;  /* 0x000000ff33337208 */ /* 0x000fe40000000000 */
[-C--:B------:R-:W-:Y:S02]  /*15460*/  ISETP.GE.AND P5, PT, R119, R176.reuse, PT ;  /* 0x000000b07700720c */ /* 0x080fe40003fa6270 */
[-C--:B------:R-:W-:Y:S01]  /*15470*/  ISETP.GE.AND P4, PT, R118, R176.reuse, PT ;  /* 0x000000b07600720c */ /* 0x080fe20003f86270 */
[-CC-:B------:R-:W-:Y:S01]  /*15480*/  FFMA.FTZ R54, R171, R21.reuse, -R51.reuse ;  /* 0x00000015ab367223 */ /* 0x180fe20000010833 */
[-CC-:B------:R-:W-:Y:S01]  /*15490*/  FFMA.FTZ R149, R33, R21.reuse, -R51.reuse ;  /* 0x0000001521957223 */ /* 0x180fe20000010833 */
[----:B------:R2:W5:Y:S01]  /*154a0*/  LDL.LU R171, [R1+0x14] ;  /* 0x0000140001ab7983 */ /* 0x0005620000300800 */
[-CC-:B------:R-:W-:Y:S01]  /*154b0*/  FFMA.FTZ R116, R32, R21.reuse, -R51.reuse ;  /* 0x0000001520747223 */ /* 0x180fe20000010833 */
[-CC-:B------:R-:W-:Y:S01]  /*154c0*/  FFMA.FTZ R128, R169, R21.reuse, -R51.reuse ;  /* 0x00000015a9807223 */ /* 0x180fe20000010833 */
[-CC-:B------:R-:W-:Y:S01]  /*154d0*/  FFMA.FTZ R125, R168, R21.reuse, -R51.reuse ;  /* 0x00000015a87d7223 */ /* 0x180fe20000010833 */
[----:B------:R2:W5:Y:S01]  /*154e0*/  LDL.LU R169, [R1+0x10] ;  /* 0x0000100001a97983 */ /* 0x0005620000300800 */
[----:B------:R-:W-:Y:S01]  /*154f0*/  MUFU.EX2 R149, R149 ;  /* 0x0000009500957308 */ /* 0x000fe20000000800 */
[-CC-:B------:R-:W-:Y:S01]  /*15500*/  FFMA.FTZ R157, R164, R21.reuse, -R51.reuse ;  /* 0x00000015a49d7223 */ /* 0x180fe20000010833 */
[-CC-:B------:R-:W-:Y:S01]  /*15510*/  FFMA.FTZ R123, R151, R21.reuse, -R51.reuse ;  /* 0x00000015977b7223 */ /* 0x180fe20000010833 */
[----:B------:R2:W5:Y:S01]  /*15520*/  LDL.LU R168, [R1+0xc] ;  /* 0x00000c0001a87983 */ /* 0x0005620000300800 */
[-CC-:B------:R-:W-:Y:S01]  /*15530*/  FFMA.FTZ R153, R150, R21.reuse, -R51.reuse ;  /* 0x0000001596997223 */ /* 0x180fe20000010833 */
[-CC-:B------:R-:W-:Y:S01]  /*15540*/  FFMA.FTZ R212, R45, R21.reuse, -R51.reuse ;  /* 0x000000152dd47223 */ /* 0x180fe20000010833 */
[-CC-:B------:R-:W-:Y:S01]  /*15550*/  FFMA.FTZ R209, R41, R21.reuse, -R51.reuse ;  /* 0x0000001529d17223 */ /* 0x180fe20000010833 */
[----:B------:R2:W5:Y:S03]  /*15560*/  LDL.LU R164, [R1+0x8] ;  /* 0x0000080001a47983 */ /* 0x0005660000300800 */
[----:B------:R-:W-:Y:S01]  /*15570*/  MUFU.EX2 R157, R157 ;  /* 0x0000009d009d7308 */ /* 0x000fe20000000800 */
[-CC-:B------:R-:W-:Y:S01]  /*15580*/  FFMA.FTZ R206, R40, R21.reuse, -R51.reuse ;  /* 0x0000001528ce7223 */ /* 0x180fe20000010833 */
[-CC-:B------:R-:W-:Y:S01]  /*15590*/  FFMA.FTZ R208, R37, R21.reuse, -R51.reuse ;  /* 0x0000001525d07223 */ /* 0x180fe20000010833 */
[----:B------:R2:W5:Y:S01]  /*155a0*/  LDL.LU R151, [R1+0x4] ;  /* 0x0000040001977983 */ /* 0x0005620000300800 */
[-CC-:B------:R-:W-:Y:S01]  /*155b0*/  FFMA.FTZ R158, R36, R21.reuse, -R51.reuse ;  /* 0x00000015249e7223 */ /* 0x180fe20000010833 */
[-CC-:B------:R-:W-:Y:S01]  /*155c0*/  FFMA.FTZ R130, R76, R21.reuse, -R51.reuse ;  /* 0x000000154c827223 */ /* 0x180fe20000010833 */
[-CC-:B------:R-:W-:Y:S01]  /*155d0*/  FFMA.FTZ R119, R189, R21.reuse, -R51.reuse ;  /* 0x00000015bd777223 */ /* 0x180fe20000010833 */
[----:B------:R2:W5:Y:S03]  /*155e0*/  LDL.LU R150, [R1] ;  /* 0x0000000001967983 */ /* 0x0005660000300800 */
[----:B------:R-:W-:Y:S01]  /*155f0*/  MUFU.EX2 R153, R153 ;  /* 0x0000009900997308 */ /* 0x000fe20000000800 */
[-CC-:B------:R-:W-:Y:S01]  /*15600*/  FFMA.FTZ R220, R92, R21.reuse, -R51.reuse ;  /* 0x000000155cdc7223 */ /* 0x180fe20000010833 */
[-CC-:B------:R-:W-:Y:S01]  /*15610*/  FFMA.FTZ R95, R84, R21.reuse, -R51.reuse ;  /* 0x00000015545f7223 */ /* 0x180fe20000010833 */
[--C-:B------:R-:W-:Y:S01]  /*15620*/  FFMA.FTZ R213, R68, R21, -R51.reuse ;  /* 0x0000001544d57223 */ /* 0x100fe20000010833 */
[----:B------:R-:W-:Y:S01]  /*15630*/  FSEL R81, R5, -INF , !P5 ;  /* 0xff80000005517808 */ /* 0x000fe20006800000 */
[----:B------:R-:W-:Y:S01]  /*15640*/  FMUL.FTZ R5, R6, R145 ;  /* 0x0000009106057220 */ /* 0x000fe20000410000 */
[-C--:B------:R-:W-:Y:S01]  /*15650*/  ISETP.GE.AND P5, PT, R11, R176.reuse, PT ;  /* 0x000000b00b00720c */ /* 0x080fe20003fa6270 */
        /* <DEDUP_REMOVED lines=11> */
[----:B------:R-:W-:Y:S01]  /*15710*/  FSEL R64, R64, -INF , !P4 ;  /* 0xff80000040407808 */ /* 0x000fe20006000000 */
[--C-:B------:R-:W-:Y:S01]  /*15720*/  FFMA.FTZ R62, R29, R21, -R51.reuse ;  /* 0x000000151d3e7223 */ /* 0x100fe20000010833 */
[-C--:B------:R-:W-:Y:S01]  /*15730*/  ISETP.GE.AND P4, PT, R9, R176.reuse, PT ;  /* 0x000000b00900720c */ /* 0x080fe20003f86270 */
[----:B------:R-:W-:Y:S01]  /*15740*/  FMUL.FTZ R9, R6, R141 ;  /* 0x0000008d06097220 */ /* 0x000fe20000410000 */
[----:B------:R-:W-:Y:S01]  /*15750*/  FSEL R63, R63, -INF , !P3 ;  /* 0xff8000003f3f7808 */ /* 0x000fe20005800000 */
[-CC-:B------:R-:W-:Y:S03]  /*15760*/  FFMA.FTZ R152, R170, R21.reuse, -R51.reuse ;  /* 0x00000015aa987223 */ /* 0x180fe60000010833 */
[----:B------:R-:W-:Y:S01]  /*15770*/  MUFU.EX2 R29, R54 ;  /* 0x00000036001d7308 */ /* 0x000fe20000000800 */
[----:B------:R-:W-:Y:S01]  /*15780*/  ISETP.GE.AND P3, PT, R8, R176, PT ;  /* 0x000000b00800720c */ /* 0x000fe20003f66270 */
[----:B------:R-:W-:Y:S01]  /*15790*/  FMUL.FTZ R8, R6, R140 ;  /* 0x0000008c06087220 */ /* 0x000fe20000410000 */
        /* <DEDUP_REMOVED lines=28> */
[----:B------:R-:W-:Y:S03]  /*15960*/  FFMA.FTZ R53, R24, R21, -R51 ;  /* 0x0000001518357223 */ /* 0x000fe60000010833 */
[----:B------:R-:W-:Y:S01]  /*15970*/  MUFU.EX2 R162, R125 ;  /* 0x0000007d00a27308 */ /* 0x000fe20000000800 */
[----:B------:R-:W-:Y:S01]  /*15980*/  FMNMX3.FTZ R12, R12, R115, R117, !PT ;  /* 0x000000730c0c7276 */ /* 0x000fe20007810075 */
[----:B------:R-:W3:Y:S01]  /*15990*/  S2R R170, SR_TID.X ;  /* 0x0000000000aa7919 */ /* 0x000ee20000002100 */
[----:B------:R-:W-:Y:S02]  /*159a0*/  FSEL R210, R87, -INF , !P2 ;  /* 0xff80000057d27808 */ /* 0x000fe40005000000 */
[----:B------:R-:W-:Y:S01]  /*159b0*/  FMNMX3.FTZ R12, R12, R127, R218, !PT ;  /* 0x0000007f0c0c7276 */ /* 0x000fe200078100da */
[----:B------:R-:W4:Y:S01]  /*159c0*/  S2R R189, SR_CTAID.X ;  /* 0x0000000000bd7919 */ /* 0x000f220000002500 */
[-C--:B------:R-:W-:Y:S03]  /*159d0*/  ISETP.GE.AND P2, PT, R126, R176.reuse, PT ;  /* 0x000000b07e00720c */ /* 0x080fe60003f46270 */
[----:B------:R-:W-:Y:S01]  /*159e0*/  MUFU.EX2 R152, R152 ;  /* 0x0000009800987308 */ /* 0x000fe20000000800 */
[-CC-:B------:R-:W-:Y:S01]  /*159f0*/  FFMA.FTZ R126, R252, R21.reuse, -R51.reuse ;  /* 0x00000015fc7e7223 */ /* 0x180fe20000010833 */
[----:B------:R-:W-:Y:S01]  /*15a00*/  FSEL R159, R55, -INF , !P6 ;  /* 0xff800000379f7808 */ /* 0x000fe20007000000 */
[----:B------:R-:W1:Y:S01]  /*15a10*/  S2R R188, SR_CTAID.Y ;  /* 0x0000000000bc7919 */ /* 0x000e620000002600 */
[----:B------:R-:W-:Y:S01]  /*15a20*/  FSEL R166, R58, -INF , !P2 ;  /* 0xff8000003aa67808 */ /* 0x000fe20005000000 */
[-CC-:B------:R-:W-:Y:S01]  /*15a30*/  FFMA.FTZ R58, R28, R21.reuse, -R51.reuse ;  /* 0x000000151c3a7223 */ /* 0x180fe20000010833 */
[-C--:B------:R-:W-:Y:S01]  /*15a40*/  ISETP.GE.AND P2, PT, R121, R176.reuse, PT ;  /* 0x000000b07900720c */ /* 0x080fe20003f46270 */
[-CC-:B------:R-:W-:Y:S03]  /*15a50*/  FFMA.FTZ R121, R250, R21.reuse, -R51.reuse ;  /* 0x00000015fa797223 */ /* 0x180fe60000010833 */
[----:B------:R2:W3:Y:S01]  /*15a60*/  MUFU.EX2 R28, R16 ;  /* 0x00000010001c7308 */ /* 0x0004e20000000800 */
[-C--:B------:R-:W-:Y:S01]  /*15a70*/  ISETP.GE.AND P6, PT, R120, R176.reuse, PT ;  /* 0x000000b07800720c */ /* 0x080fe20003fc6270 */
[-CC-:B------:R-:W-:Y:S01]  /*15a80*/  FFMA.FTZ R120, R249, R21.reuse, -R51.reuse ;  /* 0x00000015f9787223 */ /* 0x180fe20000010833 */
[----:B------:R-:W-:Y:S01]  /*15a90*/  FSEL R107, R107, -INF , !P2 ;  /* 0xff8000006b6b7808 */ /* 0x000fe20005000000 */
[----:B------:R-:W1:Y:S01]  /*15aa0*/  S2R R187, SR_CTAID.Z ;  /* 0x0000000000bb7919 */ /* 0x000e620000002700 */
[----:B------:R-:W-:Y:S02]  /*15ab0*/  FSEL R87, R4, -INF , !P6 ;  /* 0xff80000004577808 */ /* 0x000fe40007000000 */
[-C--:B------:R-:W-:Y:S03]  /*15ac0*/  ISETP.GE.AND P2, PT, R113, R176.reuse, PT ;  /* 0x000000b07100720c */ /* 0x080fe60003f46270 */
[----:B------:R-:W-:Y:S01]  /*15ad0*/  MUFU.EX2 R131, R131 ;  /* 0x0000008300837308 */ /* 0x000fe20000000800 */
[-CC-:B------:R-:W-:Y:S01]  /*15ae0*/  FFMA.FTZ R113, R248, R21.reuse, -R51.reuse ;  /* 0x00000015f8717223 */ /* 0x180fe20000010833 */
[----:B------:R-:W-:Y:S01]  /*15af0*/  ISETP.GE.AND P6, PT, R112, R176, PT ;  /* 0x000000b07000720c */ /* 0x000fe20003fc6270 */
[--C-:B------:R-:W-:Y:S01]  /*15b00*/  FFMA.FTZ R112, R80, R21, -R51.reuse ;  /* 0x0000001550707223 */ /* 0x100fe20000010833 */
[----:B------:R-:W-:Y:S02]  /*15b10*/  FSEL R60, R60, -INF , !P2 ;  /* 0xff8000003c3c7808 */ /* 0x000fe40005000000 */
[----:B------:R-:W-:Y:S04]  /*15b20*/  ISETP.GE.AND P2, PT, R0, R177, PT ;  /* 0x000000b10000720c */ /* 0x000fe80003f46270 */
[----:B------:R-:W-:Y:S01]  /*15b30*/  MUFU.EX2 R126, R126 ;  /* 0x0000007e007e7308 */ /* 0x000fe20000000800 */
[C---:B--2---:R-:W-:Y:S01]  /*15b40*/  FMUL.FTZ R16, R6.reuse, R132 ;  /* 0x0000008406107220 */ /* 0x044fe20000410000 */
[----:B---3--:R-:W-:Y:S01]  /*15b50*/  FFMA.FTZ R199, R6, R199, R28 ;  /* 0x000000c706c77223 */ /* 0x008fe2000001001c */
[----:B------:R-:W-:Y:S02]  /*15b60*/  F2FP.BF16.F32.PACK_AB R28, R29, R28 ;  /* 0x0000001c1d1c723e */ /* 0x000fe400000010ff */
[----:B------:R-:W-:Y:S02]  /*15b70*/  FSEL R7, R7, -INF , P2 ;  /* 0xff80000007077808 */ /* 0x000fe40001000000 */
[----:B------:R-:W-:Y:S03]  /*15b80*/  FSEL R59, R59, -INF , !P6 ;  /* 0xff8000003b3b7808 */ /* 0x000fe60007000000 */
[----:B------:R2:W-:Y:S01]  /*15b90*/  MUFU.EX2 R132, R111 ;  /* 0x0000006f00847308 */ /* 0x0005e20000000800 */
[----:B------:R-:W-:Y:S02]  /*15ba0*/  ISETP.GE.AND P6, PT, R0, R176, PT ;  /* 0x000000b00000720c */ /* 0x000fe40003fc6270 */
[----:B------:R-:W-:Y:S01]  /*15bb0*/  FSEL R55, R110, -INF , !P4 ;  /* 0xff8000006e377808 */ /* 0x000fe20006000000 */
[-CC-:B------:R-:W-:Y:S01]  /*15bc0*/  FFMA.FTZ R110, R247, R21.reuse, -R51.reuse ;  /* 0x00000015f76e7223 */ /* 0x180fe20000010833 */
[----:B------:R-:W-:Y:S01]  /*15bd0*/  FSEL R22, R7, -INF , !P6 ;  /* 0xff80000007167808 */ /* 0x000fe20007000000 */
[-CC-:B------:R-:W-:Y:S01]  /*15be0*/  FFMA.FTZ R7, R93, R21.reuse, -R51.reuse ;  /* 0x000000155d077223 */ /* 0x180fe20000010833 */
[----:B------:R-:W-:Y:S03]  /*15bf0*/  FFMA.FTZ R51, R17, R21, -R51 ;  /* 0x0000001511337223 */ /* 0x000fe60000010833 */
[----:B------:R-:W-:Y:S01]  /*15c00*/  MUFU.EX2 R124, R124 ;  /* 0x0000007c007c7308 */ /* 0x000fe20000000800 */
[----:B------:R-:W-:Y:S01]  /*15c10*/  FMUL.FTZ R17, R6, R133 ;  /* 0x0000008506117220 */ /* 0x000fe20000410000 */
[----:B------:R-:W-:Y:S02]  /*15c20*/  FSEL R23, R167, -INF , !P3 ;  /* 0xff800000a7177808 */ /* 0x000fe40005800000 */
[----:B------:R-:W-:Y:S02]  /*15c30*/  FSEL R56, R56, -INF , !P5 ;  /* 0xff80000038387808 */ /* 0x000fe40006800000 */
[----:B------:R-:W-:Y:S04]  /*15c40*/  FMNMX3.FTZ R12, R12, R215, R214, !PT ;  /* 0x000000d70c0c7276 */ /* 0x000fe800078100d6 */
[----:B------:R-:W-:Y:S01]  /*15c50*/  MUFU.EX2 R121, R121 ;  /* 0x0000007900797308 */ /* 0x000fe20000000800 */
[----:B------:R-:W-:Y:S02]  /*15c60*/  MOV R186, 0x90 ;  /* 0x0000009000ba7802 */ /* 0x000fe40000000f00 */
[----:B------:R-:W-:Y:S04]  /*15c70*/  FMNMX3.FTZ R12, R12, R211, R210, !PT ;  /* 0x000000d30c0c7276 */ /* 0x000fe800078100d2 */
[----:B------:R-:W-:Y:S03]  /*15c80*/  FMNMX3.FTZ R12, R12, R202, R205, !PT ;  /* 0x000000ca0c0c7276 */ /* 0x000fe600078100cd */
        /* <DEDUP_REMOVED lines=10> */
[----:B------:R-:W-:Y:S01]  /*15d30*/  FMUL.FTZ R12, R6, R136 ;  /* 0x00000088060c7220 */ /* 0x000fe20000410000 */
[----:B------:R-:W-:Y:S04]  /*15d40*/  FMNMX3.FTZ R0, R0, R60, R59, !PT ;  /* 0x0000003c00007276 */ /* 0x000fe8000781003b */
[----:B------:R-:W-:Y:S04]  /*15d50*/  FMNMX3.FTZ R0, R0, R56, R55, !PT ;  /* 0x0000003800007276 */ /* 0x000fe80007810037 */
[----:B------:R3:W-:Y:S01]  /*15d60*/  MUFU.EX2 R136, R118 ;  /* 0x0000007600887308 */ /* 0x0007e20000000800 */
[----:B------:R-:W-:Y:S09]  /*15d70*/  FMNMX3.FTZ R0, R0, R23, R22, !PT ;  /* 0x0000001700007276 */ /* 0x000ff20007810016 */
[----:B------:R-:W-:Y:S01]  /*15d80*/  MUFU.EX2 R104, R245 ;  /* 0x000000f500687308 */ /* 0x000fe20000000800 */
[----:B------:R-:W4:Y:S09]  /*15d90*/  SHFL.BFLY PT, R4, R0, 0x2, 0x1f ;  /* 0x0c401f0000047f89 */ /* 0x000f3200000e0000 */
[----:B------:R-:W-:Y:S10]  /*15da0*/  MUFU.EX2 R100, R244 ;  /* 0x000000f400647308 */ /* 0x000ff40000000800 */
[----:B------:R-:W-:Y:S10]  /*15db0*/  MUFU.EX2 R97, R243 ;  /* 0x000000f300617308 */ /* 0x000ff40000000800 */
[----:B------:R-:W-:Y:S01]  /*15dc0*/  MUFU.EX2 R93, R227 ;  /* 0x000000e3005d7308 */ /* 0x000fe20000000800 */
[----:B----4-:R-:W-:Y:S05]  /*15dd0*/  FMNMX.FTZ R4, R0, R4, !PT ;  /* 0x0000000400047209 */ /* 0x010fea0007810000 */
[----:B------:R-:W4:Y:S04]  /*15de0*/  SHFL.BFLY PT, R0, R4, 0x1, 0x1f ;  /* 0x0c201f0004007f89 */ /* 0x000f2800000e0000 */
[----:B------:R-:W-:Y:S10]  /*15df0*/  MUFU.EX2 R85, R226 ;  /* 0x000000e200557308 */ /* 0x000ff40000000800 */
[----:B------:R-:W-:Y:S10]  /*15e00*/  MUFU.EX2 R68, R221 ;  /* 0x000000dd00447308 */ /* 0x000ff40000000800 */
[----:B------:R-:W-:Y:S01]  /*15e10*/  MUFU.EX2 R72, R219 ;  /* 0x000000db00487308 */ /* 0x000fe20000000800 */
[----:B----4-:R-:W-:Y:S01]  /*15e20*/  FMNMX.FTZ R0, R4, R0, !PT ;  /* 0x0000000004007209 */ /* 0x010fe20007810000 */
[----:B------:R-:W-:Y:S08]  /*15e30*/  FMUL.FTZ R4, R6, R144 ;  /* 0x0000009006047220 */ /* 0x000ff00000410000 */
[----:B------:R-:W-:Y:S01]  /*15e40*/  MUFU.EX2 R88, R88 ;  /* 0x0000005800587308 */ /* 0x000fe20000000800 */
[C---:B------:R-:W-:Y:S01]  /*15e50*/  FSETP.NEU.FTZ.AND P0, PT, R0.reuse, -INF , PT ;  /* 0xff8000000000780b */ /* 0x040fe20003f1d000 */
[----:B------:R-:W-:Y:S03]  /*15e60*/  FMUL.FTZ R54, R21, R0 ;  /* 0x0000000015367220 */ /* 0x000fe60000410000 */
[----:B------:R-:W-:Y:S05]  /*15e70*/  FSEL R6, R0, RZ, P0 ;  /* 0x000000ff00067208 */ /* 0x000fea0000000000 */
[----:B------:R-:W-:Y:S01]  /*15e80*/  MUFU.EX2 R112, R112 ;  /* 0x0000007000707308 */ /* 0x000fe20000000800 */
[----:B------:R-:W-:Y:S01]  /*15e90*/  FSEL R54, R54, RZ, P0 ;  /* 0x000000ff36367208 */ /* 0x000fe20000000000 */
[----:B------:R-:W-:Y:S01]  /*15ea0*/  FADD.FTZ R6, -R6, R148 ;  /* 0x0000009406067221 */ /* 0x000fe20000010100 */
[----:B------:R-:W-:Y:S01]  /*15eb0*/  FADD.FTZ R148, R29, R199 ;  /* 0x000000c71d947221 */ /* 0x000fe20000010000 */
[----:B------:R-:W-:Y:S02]  /*15ec0*/  ISETP.GT.AND P0, PT, R190, R180, PT ;  /* 0x000000b4be00720c */ /* 0x000fe40003f04270 */
[-CC-:B------:R-:W-:Y:S01]  /*15ed0*/  FFMA.FTZ R76, R34, R21.reuse, -R54.reuse ;  /* 0x00000015224c7223 */ /* 0x180fe20000010836 */
[-CC-:B------:R-:W-:Y:S03]  /*15ee0*/  FFMA.FTZ R84, R38, R21.reuse, -R54.reuse ;  /* 0x0000001526547223 */ /* 0x180fe60000010836 */
[----:B------:R-:W-:Y:S01]  /*15ef0*/  MUFU.EX2 R109, R109 ;  /* 0x0000006d006d7308 */ /* 0x000fe20000000800 */
[-CC-:B------:R-:W-:Y:S01]  /*15f00*/  FFMA.FTZ R96, R43, R21.reuse, -R54.reuse ;  /* 0x000000152b607223 */ /* 0x180fe20000010836 */
[-CC-:B------:R-:W-:Y:S01]  /*15f10*/  FFMA.FTZ R92, R42, R21.reuse, -R54.reuse ;  /* 0x000000152a5c7223 */ /* 0x180fe20000010836 */
[-CC-:B------:R-:W-:Y:S01]  /*15f20*/  FFMA.FTZ R129, R82, R21.reuse, -R54.reuse ;  /* 0x0000001552817223 */ /* 0x180fe20000010836 */
        /* <DEDUP_REMOVED lines=10> */
[-CC-:B------:R-:W-:Y:S01]  /*15fd0*/  FFMA.FTZ R144, R90, R21.reuse, -R54.reuse ;  /* 0x000000155a907223 */ /* 0x180fe20000010836 */
[-CC-:B------:R-:W-:Y:S03]  /*15fe0*/  FFMA.FTZ R90, R44, R21.reuse, -R54.reuse ;  /* 0x000000152c5a7223 */ /* 0x180fe60000010836 */
[----:B------:R-:W-:Y:S01]  /*15ff0*/  MUFU.EX2 R160, R160 ;  /* 0x000000a000a07308 */ /* 0x000fe20000000800 */
[-CC-:B------:R-:W-:Y:S01]  /*16000*/  FFMA.FTZ R140, R86, R21.reuse, -R54.reuse ;  /* 0x00000015568c7223 */ /* 0x180fe20000010836 */
[-CC-:B------:R-:W-:Y:S01]  /*16010*/  FFMA.FTZ R183, R15, R21.reuse, -R54.reuse ;  /* 0x000000150fb77223 */ /* 0x180fe20000010836 */
[----:B------:R-:W-:Y:S01]  /*16020*/  FMUL.FTZ R6, R21, R6 ;  /* 0x0000000615067220 */ /* 0x000fe20000410000 */
[----:B------:R-:W1:Y:S01]  /*16030*/  LDSM.16.MT88.4 R36, [R48] ;  /* 0x000000003024783b */ /* 0x000e620000004200 */
[-CC-:B------:R-:W-:Y:S01]  /*16040*/  FFMA.FTZ R80, R14, R21.reuse, -R54.reuse ;  /* 0x000000150e507223 */ /* 0x180fe20000010836 */
        /* <DEDUP_REMOVED lines=10> */
[----:B------:R-:W4:Y:S01]  /*160f0*/  MUFU.EX2 R24, R6 ;  /* 0x0000000600187308 */ /* 0x000f220000000800 */
[-CC-:B------:R-:W-:Y:S01]  /*16100*/  FFMA.FTZ R108, R67, R21.reuse, -R54.reuse ;  /* 0x00000015436c7223 */ /* 0x180fe20000010836 */
[-CC-:B------:R-:W-:Y:S01]  /*16110*/  FFMA.FTZ R123, R75, R21.reuse, -R54.reuse ;  /* 0x000000154b7b7223 */ /* 0x180fe20000010836 */
[-CC-:B------:R-:W-:Y:S01]  /*16120*/  FFMA.FTZ R75, R31, R21.reuse, -R54.reuse ;  /* 0x000000151f4b7223 */ /* 0x180fe20000010836 */
[-CC-:B--2---:R-:W-:Y:S01]  /*16130*/  FFMA.FTZ R111, R70, R21.reuse, -R54.reuse ;  /* 0x00000015466f7223 */ /* 0x184fe20000010836 */
[--C-:B------:R-:W-:Y:S01]  /*16140*/  FFMA.FTZ R70, R30, R21, -R54.reuse ;  /* 0x000000151e467223 */ /* 0x100fe20000010836 */
[----:B------:R-:W-:Y:S01]  /*16150*/  F2FP.BF16.F32.PACK_AB R30, R162, R163 ;  /* 0x000000a3a21e723e */ /* 0x000fe200000010ff */
[-CC-:B------:R-:W-:Y:S03]  /*16160*/  FFMA.FTZ R119, R74, R21.reuse, -R54.reuse ;  /* 0x000000154a777223 */ /* 0x180fe60000010836 */
[----:B------:R-:W2:Y:S01]  /*16170*/  MUFU.EX2 R167, R167 ;  /* 0x000000a700a77308 */ /* 0x000ea20000000800 */
[-CC-:B------:R-:W-:Y:S01]  /*16180*/  FFMA.FTZ R74, R10, R21.reuse, -R54.reuse ;  /* 0x000000150a4a7223 */ /* 0x180fe20000010836 */
[-CC-:B------:R-:W-:Y:S01]  /*16190*/  FFMA.FTZ R154, R94, R21.reuse, -R54.reuse ;  /* 0x000000155e9a7223 */ /* 0x180fe20000010836 */
[-CC-:B------:R-:W-:Y:S01]  /*161a0*/  FFMA.FTZ R128, R79, R21.reuse, -R54.reuse ;  /* 0x000000154f807223 */ /* 0x180fe20000010836 */
[-CC-:B------:R-:W-:Y:S01]  /*161b0*/  FFMA.FTZ R125, R78, R21.reuse, -R54.reuse ;  /* 0x000000154e7d7223 */ /* 0x180fe20000010836 */
[-CC-:B---3--:R-:W-:Y:S01]  /*161c0*/  FFMA.FTZ R118, R71, R21.reuse, -R54.reuse ;  /* 0x0000001547767223 */ /* 0x188fe20000010836 */
[-CC-:B------:R-:W-:Y:S01]  /*161d0*/  FFMA.FTZ R115, R115, R21.reuse, -R54.reuse ;  /* 0x0000001573737223 */ /* 0x180fe20000010836 */
[--C-:B------:R-:W-:Y:S03]  /*161e0*/  FFMA.FTZ R117, R117, R21, -R54.reuse ;  /* 0x0000001575757223 */ /* 0x100fe60000010836 */
[----:B------:R-:W3:Y:S01]  /*161f0*/  MUFU.EX2 R161, R161 ;  /* 0x000000a100a17308 */ /* 0x000ee20000000800 */
[C---:B----4-:R-:W-:Y:S01]  /*16200*/  FMUL.FTZ R6, R24.reuse, R146 ;  /* 0x0000009218067220 */ /* 0x050fe20000410000 */
[C---:B------:R-:W-:Y:S01]  /*16210*/  FMUL.FTZ R10, R24.reuse, R142 ;  /* 0x0000008e180a7220 */ /* 0x040fe20000410000 */
[C---:B------:R-:W-:Y:S01]  /*16220*/  FMUL.FTZ R14, R24.reuse, R138 ;  /* 0x0000008a180e7220 */ /* 0x040fe20000410000 */
[C---:B------:R-:W-:Y:S01]  /*16230*/  FMUL.FTZ R15, R24.reuse, R139 ;  /* 0x0000008b180f7220 */ /* 0x040fe20000410000 */
[C---:B------:R-:W-:Y:S01]  /*16240*/  FMUL.FTZ R18, R24.reuse, R134 ;  /* 0x0000008618127220 */ /* 0x040fe20000410000 */
[C---:B------:R-:W-:Y:S01]  /*16250*/  FMUL.FTZ R19, R24.reuse, R135 ;  /* 0x0000008718137220 */ /* 0x040fe20000410000 */
[--C-:B------:R-:W-:Y:S03]  /*16260*/  FFMA.FTZ R127, R127, R21, -R54.reuse ;  /* 0x000000157f7f7223 */ /* 0x100fe60000010836 */
[----:B------:R4:W-:Y:S01]  /*16270*/  MUFU.EX2 R66, R7 ;  /* 0x0000000700427308 */ /* 0x0009e20000000800 */
[----:B--2---:R-:W-:Y:S01]  /*16280*/  F2FP.BF16.F32.PACK_AB R29, R167, R183 ;  /* 0x000000b7a71d723e */ /* 0x004fe200000010ff */
[----:B------:R-:W-:Y:S01]  /*16290*/  FFMA.FTZ R183, R24, R198, R183 ;  /* 0x000000c618b77223 */ /* 0x000fe200000100b7 */
[-CC-:B------:R-:W-:Y:S01]  /*162a0*/  FFMA.FTZ R135, R218, R21.reuse, -R54.reuse ;  /* 0x00000015da877223 */ /* 0x180fe20000010836 */
[-CC-:B------:R-:W-:Y:S01]  /*162b0*/  FFMA.FTZ R138, R215, R21.reuse, -R54.reuse ;  /* 0x00000015d78a7223 */ /* 0x180fe20000010836 */
[-CC-:B------:R-:W-:Y:S01]  /*162c0*/  FFMA.FTZ R139, R214, R21.reuse, -R54.reuse ;  /* 0x00000015d68b7223 */ /* 0x180fe20000010836 */
[-CC-:B------:R-:W-:Y:S01]  /*162d0*/  FFMA.FTZ R146, R211, R21.reuse, -R54.reuse ;  /* 0x00000015d3927223 */ /* 0x180fe20000010836 */
[--C-:B------:R-:W-:Y:S03]  /*162e0*/  FFMA.FTZ R202, R202, R21, -R54.reuse ;  /* 0x00000015caca7223 */ /* 0x100fe60000010836 */
[----:B------:R2:W-:Y:S01]  /*162f0*/  MUFU.EX2 R67, R11 ;  /* 0x0000000b00437308 */ /* 0x0005e20000000800 */
[----:B---3--:R-:W-:Y:S01]  /*16300*/  F2FP.BF16.F32.PACK_AB R31, R160, R161 ;  /* 0x000000a1a01f723e */ /* 0x008fe200000010ff */
[-CC-:B------:R-:W-:Y:S01]  /*16310*/  FFMA.FTZ R205, R205, R21.reuse, -R54.reuse ;  /* 0x00000015cdcd7223 */ /* 0x180fe20000010836 */
[-CC-:B------:R-:W-:Y:S01]  /*16320*/  FFMA.FTZ R207, R207, R21.reuse, -R54.reuse ;  /* 0x00000015cfcf7223 */ /* 0x180fe20000010836 */
[-CC-:B------:R-:W-:Y:S01]  /*16330*/  FFMA.FTZ R204, R204, R21.reuse, -R54.reuse ;  /* 0x00000015cccc7223 */ /* 0x180fe20000010836 */
[----:B------:R-:W-:Y:S01]  /*16340*/  FFMA.FTZ R166, R166, R21, -R54 ;  /* 0x00000015a6a67223 */ /* 0x000fe20000010836 */
[----:B------:R-:W-:Y:S01]  /*16350*/  FADD.FTZ R148, R163, R148 ;  /* 0x00000094a3947221 */ /* 0x000fe20000010000 */
[----:B------:R-:W-:Y:S03]  /*16360*/  FADD.FTZ R183, R167, R183 ;  /* 0x000000b7a7b77221 */ /* 0x000fe60000010000 */
[----:B------:R-:W3:Y:S01]  /*16370*/  MUFU.EX2 R156, R156 ;  /* 0x0000009c009c7308 */ /* 0x000ee20000000800 */
[----:B----4-:R-:W-:Y:S01]  /*16380*/  FMUL.FTZ R7, R24, R147 ;  /* 0x0000009318077220 */ /* 0x010fe20000410000 */
[-C--:B------:R-:W-:Y:S01]  /*16390*/  FFMA.FTZ R147, R210, R21.reuse, -R54 ;  /* 0x00000015d2937223 */ /* 0x080fe20000010836 */
[----:B------:R-:W-:Y:S01]  /*163a0*/  FADD.FTZ R162, R162, R148 ;  /* 0x00000094a2a27221 */ /* 0x000fe20000010000 */
[----:B------:R-:W-:Y:S01]  /*163b0*/  FADD.FTZ R183, R161, R183 ;  /* 0x000000b7a1b77221 */ /* 0x000fe20000010000 */
[----:B------:R-:W-:Y:S01]  /*163c0*/  FFMA.FTZ R64, R64, R21, -R54 ;  /* 0x0000001540407223 */ /* 0x000fe20000010836 */
[----:B------:R-:W-:Y:S02]  /*163d0*/  VIADD R190, R190, 0xffffffff ;  /* 0xffffffffbebe7836 */ /* 0x000fe40000000000 */
[----:B------:R-:W-:Y:S02]  /*163e0*/  FADD.FTZ R162, R157, R162 ;  /* 0x000000a29da27221 */ /* 0x000fe40000010000 */
[----:B------:R-:W4:Y:S01]  /*163f0*/  MUFU.EX2 R154, R154 ;  /* 0x0000009a009a7308 */ /* 0x000f220000000800 */
[C---:B------:R-:W-:Y:S05]  /*16400*/  HMMA.16816.F32.BF16 R4, R28.reuse, R32, R4 ;  /* 0x000000201c04723c */ /* 0x040fea0000041804 */
[----:B--2---:R-:W-:Y:S01]  /*16410*/  FMUL.FTZ R11, R24, R143 ;  /* 0x0000008f180b7220 */ /* 0x004fe20000410000 */
[----:B------:R-:W-:Y:S03]  /*16420*/  F2FP.BF16.F32.PACK_AB R24, R109, R112 ;  /* 0x000000706d18723e */ /* 0x000fe600000010ff */
[----:B------:R-:W-:Y:S01]  /*16430*/  MUFU.EX2 R145, R145 ;  /* 0x0000009100917308 */ /* 0x000fe20000000800 */
[----:B------:R-:W-:Y:S01]  /*16440*/  FADD.FTZ R160, R160, R183 ;  /* 0x000000b7a0a07221 */ /* 0x000fe20000010000 */
[-CC-:B------:R-:W-:Y:S01]  /*16450*/  FFMA.FTZ R63, R63, R21.reuse, -R54.reuse ;  /* 0x000000153f3f7223 */ /* 0x180fe20000010836 */
[-CC-:B------:R-:W-:Y:S01]  /*16460*/  FFMA.FTZ R60, R60, R21.reuse, -R54.reuse ;  /* 0x000000153c3c7223 */ /* 0x180fe20000010836 */
[-C--:B------:R-:W-:Y:S01]  /*16470*/  FFMA.FTZ R59, R59, R21.reuse, -R54 ;  /* 0x000000153b3b7223 */ /* 0x080fe20000010836 */
[C---:B------:R-:W-:Y:S01]  /*16480*/  HMMA.16816.F32.BF16 R8, R28.reuse, R34, R8 ;  /* 0x000000221c08723c */ /* 0x040fe20000041808 */
[----:B------:R-:W2:Y:S04]  /*16490*/  LDSM.16.MT88.4 R32, [R48+0x400] ;  /* 0x000400003020783b */ /* 0x000ea80000004200 */
[----:B------:R-:W4:Y:S01]  /*164a0*/  MUFU.EX2 R144, R144 ;  /* 0x0000009000907308 */ /* 0x000f220000000800 */
[----:B---3--:R-:W-:Y:S01]  /*164b0*/  FADD.FTZ R160, R156, R160 ;  /* 0x000000a09ca07221 */ /* 0x008fe20000010000 */
[-CC-:B------:R-:W-:Y:S01]  /*164c0*/  FFMA.FTZ R56, R56, R21.reuse, -R54.reuse ;  /* 0x0000001538387223 */ /* 0x180fe20000010836 */
[-CC-:B------:R-:W-:Y:S01]  /*164d0*/  FFMA.FTZ R55, R55, R21.reuse, -R54.reuse ;  /* 0x0000001537377223 */ /* 0x180fe20000010836 */
[----:B------:R-:W-:Y:S01]  /*164e0*/  FFMA.FTZ R23, R23, R21, -R54 ;  /* 0x0000001517177223 */ /* 0x000fe20000010836 */
[C---:B-1----:R-:W-:Y:S05]  /*164f0*/  HMMA.16816.F32.BF16 R12, R28.reuse, R36, R12 ;  /* 0x000000241c0c723c */ /* 0x042fea000004180c */
[----:B------:R-:W1:Y:S01]  /*16500*/  MUFU.EX2 R140, R140 ;  /* 0x0000008c008c7308 */ /* 0x000e620000000800 */
[----:B------:R-:W-:Y:S02]  /*16510*/  IMAD.MOV.U32 R148, RZ, RZ, R0 ;  /* 0x000000ffff947224 */ /* 0x000fe400078e0000 */
[----:B------:R-:W-:Y:S01]  /*16520*/  HMMA.16816.F32.BF16 R16, R28, R38, R16 ;  /* 0x000000261c10723c */ /* 0x000fe20000041810 */
[----:B------:R-:W3:Y:S06]  /*16530*/  LDSM.16.MT88.4 R36, [R49+0x5800] ;  /* 0x005800003124783b */ /* 0x000eec0000004200 */
[----:B------:R-:W3:Y:S01]  /*16540*/  MUFU.EX2 R133, R133 ;  /* 0x0000008500857308 */ /* 0x000ee20000000800 */
[C---:B------:R-:W-:Y:S01]  /*16550*/  F2FP.BF16.F32.PACK_AB R28, R155.reuse, R157 ;  /* 0x0000009d9b1c723e */ /* 0x040fe200000010ff */
[----:B------:R-:W-:Y:S01]  /*16560*/  FADD.FTZ R155, R155, R162 ;  /* 0x000000a29b9b7221 */ /* 0x000fe20000010000 */
[C---:B----4-:R-:W-:Y:S01]  /*16570*/  F2FP.BF16.F32.PACK_AB R29, R154.reuse, R156 ;  /* 0x0000009c9a1d723e */ /* 0x050fe200000010ff */
[----:B------:R-:W-:Y:S01]  /*16580*/  FADD.FTZ R154, R154, R160 ;  /* 0x000000a09a9a7221 */ /* 0x000fe20000010000 */
[----:B------:R-:W-:Y:S01]  /*16590*/  F2FP.BF16.F32.PACK_AB R30, R152, R153 ;  /* 0x00000099981e723e */ /* 0x000fe200000010ff */
[----:B------:R-:W-:Y:S01]  /*165a0*/  FADD.FTZ R155, R153, R155 ;  /* 0x0000009b999b7221 */ /* 0x000fe20000010000 */
[----:B------:R-:W-:Y:S03]  /*165b0*/  F2FP.BF16.F32.PACK_AB R31, R144, R145 ;  /* 0x00000091901f723e */ /* 0x000fe600000010ff */
[----:B------:R-:W-:Y:S01]  /*165c0*/  MUFU.EX2 R129, R129 ;  /* 0x0000008100817308 */ /* 0x000fe20000000800 */
[----:B------:R-:W-:Y:S01]  /*165d0*/  FADD.FTZ R154, R145, R154 ;  /* 0x0000009a919a7221 */ /* 0x000fe20000010000 */
[----:B------:R-:W-:Y:S03]  /*165e0*/  FADD.FTZ R152, R152, R155 ;  /* 0x0000009b98987221 */ /* 0x000fe60000010000 */
[----:B------:R-:W-:Y:S01]  /*165f0*/  FADD.FTZ R144, R144, R154 ;  /* 0x0000009a90907221 */ /* 0x000fe20000010000 */
[C---:B------:R-:W-:Y:S04]  /*16600*/  HMMA.16816.F32.BF16 R4, R28.reuse, R40, R4 ;  /* 0x000000281c04723c */ /* 0x040fe80000041804 */
[----:B------:R-:W4:Y:S01]  /*16610*/  MUFU.EX2 R128, R128 ;  /* 0x0000008000807308 */ /* 0x000f220000000800 */
[----:B------:R-:W-:Y:S01]  /*16620*/  FADD.FTZ R152, R141, R152 ;  /* 0x000000988d987221 */ /* 0x000fe20000010000 */
[----:B-1----:R-:W-:Y:S02]  /*16630*/  FADD.FTZ R144, R140, R144 ;  /* 0x000000908c907221 */ /* 0x002fe40000010000 */
[C---:B------:R-:W-:Y:S01]  /*16640*/  HMMA.16816.F32.BF16 R8, R28.reuse, R42, R8 ;  /* 0x0000002a1c08723c */ /* 0x040fe20000041808 */
[----:B------:R-:W-:Y:S05]  /*16650*/  LDSM.16.MT88.4 R40, [R48+0xc00] ;  /* 0x000c00003028783b */ /* 0x000fea0000004200 */
[----:B------:R-:W1:Y:S02]  /*16660*/  MUFU.EX2 R125, R125 ;  /* 0x0000007d007d7308 */ /* 0x000e640000000800 */
[C---:B--2---:R-:W-:Y:S08]  /*16670*/  HMMA.16816.F32.BF16 R12, R28.reuse, R32, R12 ;  /* 0x000000201c0c723c */ /* 0x044ff0000004180c */
[----:B------:R-:W2:Y:S01]  /*16680*/  MUFU.EX2 R123, R123 ;  /* 0x0000007b007b7308 */ /* 0x000ea20000000800 */
[----:B------:R-:W-:Y:S01]  /*16690*/  HMMA.16816.F32.BF16 R16, R28, R34, R16 ;  /* 0x000000221c10723c */ /* 0x000fe20000041810 */
[----:B------:R-:W2:Y:S08]  /*166a0*/  LDSM.16.MT88.4 R32, [R49+0x5c00] ;  /* 0x005c00003120783b */ /* 0x000eb00000004200 */
[----:B------:R-:W-:Y:S01]  /*166b0*/  MUFU.EX2 R119, R119 ;  /* 0x0000007700777308 */ /* 0x000fe20000000800 */
[C---:B------:R-:W-:Y:S01]  /*166c0*/  F2FP.BF16.F32.PACK_AB R28, R136.reuse, R141 ;  /* 0x0000008d881c723e */ /* 0x040fe200000010ff */
[----:B------:R-:W-:Y:S01]  /*166d0*/  FADD.FTZ R136, R136, R152 ;  /* 0x0000009888887221 */ /* 0x000fe20000010000 */
[C---:B---3--:R-:W-:Y:S01]  /*166e0*/  F2FP.BF16.F32.PACK_AB R29, R133.reuse, R140 ;  /* 0x0000008c851d723e */ /* 0x048fe200000010ff */
[----:B------:R-:W-:Y:S01]  /*166f0*/  FADD.FTZ R133, R133, R144 ;  /* 0x0000009085857221 */ /* 0x000fe20000010000 */
[----:B------:R-:W-:Y:S01]  /*16700*/  F2FP.BF16.F32.PACK_AB R30, R131, R132 ;  /* 0x00000084831e723e */ /* 0x000fe200000010ff */
[----:B------:R-:W-:Y:S01]  /*16710*/  FADD.FTZ R136, R132, R136 ;  /* 0x0000008884887221 */ /* 0x000fe20000010000 */
[C---:B----4-:R-:W-:Y:S03]  /*16720*/  F2FP.BF16.F32.PACK_AB R31, R128.reuse, R129 ;  /* 0x00000081801f723e */ /* 0x050fe600000010ff */
[----:B------:R-:W3:Y:S01]  /*16730*/  MUFU.EX2 R118, R118 ;  /* 0x0000007600767308 */ /* 0x000ee20000000800 */
        /* <DEDUP_REMOVED lines=8> */
[----:B------:R-:W1:Y:S05]  /*167c0*/  LDSM.16.MT88.4 R36, [R49+0x6000] ;  /* 0x006000003124783b */ /* 0x000e6a0000004200 */
[----:B------:R-:W1:Y:S02]  /*167d0*/  MUFU.EX2 R108, R108 ;  /* 0x0000006c006c7308 */ /* 0x000e640000000800 */
[C---:B------:R-:W-:Y:S08]  /*167e0*/  HMMA.16816.F32.BF16 R12, R28.reuse, R44, R12 ;  /* 0x0000002c1c0c723c */ /* 0x040ff0000004180c */
[----:B------:R-:W-:Y:S01]  /*167f0*/  MUFU.EX2 R103, R103 ;  /* 0x0000006700677308 */ /* 0x000fe20000000800 */
[----:B------:R-:W-:Y:S01]  /*16800*/  HMMA.16816.F32.BF16 R16, R28, R46, R16 ;  /* 0x0000002e1c10723c */ /* 0x000fe20000041810 */
[----:B------:R-:W1:Y:S08]  /*16810*/  LDSM.16.MT88.4 R44, [R48+0x1000] ;  /* 0x00100000302c783b */ /* 0x000e700000004200 */
[----:B------:R-:W1:Y:S01]  /*16820*/  MUFU.EX2 R102, R102 ;  /* 0x0000006600667308 */ /* 0x000e620000000800 */
[C---:B------:R-:W-:Y:S01]  /*16830*/  F2FP.BF16.F32.PACK_AB R28, R124.reuse, R126 ;  /* 0x0000007e7c1c723e */ /* 0x040fe200000010ff */
[----:B------:R-:W-:Y:S01]  /*16840*/  FADD.FTZ R124, R124, R131 ;  /* 0x000000837c7c7221 */ /* 0x000fe20000010000 */
[C---:B--2---:R-:W-:Y:S01]  /*16850*/  F2FP.BF16.F32.PACK_AB R29, R123.reuse, R125 ;  /* 0x0000007d7b1d723e */ /* 0x044fe200000010ff */
[----:B------:R-:W-:Y:S01]  /*16860*/  FADD.FTZ R123, R123, R128 ;  /* 0x000000807b7b7221 */ /* 0x000fe20000010000 */
[----:B------:R-:W-:Y:S01]  /*16870*/  F2FP.BF16.F32.PACK_AB R30, R120, R121 ;  /* 0x00000079781e723e */ /* 0x000fe200000010ff */
[----:B------:R-:W-:Y:S01]  /*16880*/  FADD.FTZ R124, R121, R124 ;  /* 0x0000007c797c7221 */ /* 0x000fe20000010000 */
[----:B---3--:R-:W-:Y:S03]  /*16890*/  F2FP.BF16.F32.PACK_AB R31, R118, R119 ;  /* 0x00000077761f723e */ /* 0x008fe600000010ff */
[----:B------:R-:W2:Y:S01]  /*168a0*/  MUFU.EX2 R99, R99 ;  /* 0x0000006300637308 */ /* 0x000ea20000000800 */
[----:B------:R-:W-:Y:S01]  /*168b0*/  FADD.FTZ R123, R119, R123 ;  /* 0x0000007b777b7221 */ /* 0x000fe20000010000 */
[----:B------:R-:W-:Y:S03]  /*168c0*/  FADD.FTZ R120, R120, R124 ;  /* 0x0000007c78787221 */ /* 0x000fe60000010000 */
[----:B------:R-:W-:Y:S01]  /*168d0*/  FADD.FTZ R118, R118, R123 ;  /* 0x0000007b76767221 */ /* 0x000fe20000010000 */
[C---:B------:R-:W-:Y:S04]  /*168e0*/  HMMA.16816.F32.BF16 R4, R28.reuse, R32, R4 ;  /* 0x000000201c04723c */ /* 0x040fe80000041804 */
[----:B------:R-:W3:Y:S01]  /*168f0*/  MUFU.EX2 R94, R228 ;  /* 0x000000e4005e7308 */ /* 0x000ee20000000800 */
[----:B------:R-:W-:Y:S01]  /*16900*/  FADD.FTZ R120, R113, R120 ;  /* 0x0000007871787221 */ /* 0x000fe20000010000 */
[----:B----4-:R-:W-:Y:S02]  /*16910*/  FADD.FTZ R118, R111, R118 ;  /* 0x000000766f767221 */ /* 0x010fe40000010000 */
[C---:B------:R-:W-:Y:S01]  /*16920*/  HMMA.16816.F32.BF16 R8, R28.reuse, R34, R8 ;  /* 0x000000221c08723c */ /* 0x040fe20000041808 */
[----:B------:R-:W4:Y:S05]  /*16930*/  LDSM.16.MT88.4 R32, [R49+0x6400] ;  /* 0x006400003120783b */ /* 0x000f2a0000004200 */
[----:B------:R-:W-:Y:S02]  /*16940*/  MUFU.EX2 R92, R92 ;  /* 0x0000005c005c7308 */ /* 0x000fe40000000800 */
[C---:B------:R-:W-:Y:S08]  /*16950*/  HMMA.16816.F32.BF16 R12, R28.reuse, R40, R12 ;  /* 0x000000281c0c723c */ /* 0x040ff0000004180c */
[----:B------:R-:W3:Y:S01]  /*16960*/  MUFU.EX2 R91, R91 ;  /* 0x0000005b005b7308 */ /* 0x000ee20000000800 */
[----:B------:R-:W-:Y:S01]  /*16970*/  HMMA.16816.F32.BF16 R16, R28, R42, R16 ;  /* 0x0000002a1c10723c */ /* 0x000fe20000041810 */
[----:B------:R-:W4:Y:S08]  /*16980*/  LDSM.16.MT88.4 R40, [R48+0x1400] ;  /* 0x001400003028783b */ /* 0x000f300000004200 */
[----:B------:R-:W-:Y:S01]  /*16990*/  MUFU.EX2 R83, R225 ;  /* 0x000000e100537308 */ /* 0x000fe20000000800 */
[C---:B------:R-:W-:Y:S01]  /*169a0*/  F2FP.BF16.F32.PACK_AB R28, R110.reuse, R113 ;  /* 0x000000716e1c723e */ /* 0x040fe200000010ff */
[----:B------:R-:W-:Y:S01]  /*169b0*/  FADD.FTZ R110, R110, R120 ;  /* 0x000000786e6e7221 */ /* 0x000fe20000010000 */
[C---:B-1----:R-:W-:Y:S01]  /*169c0*/  F2FP.BF16.F32.PACK_AB R29, R108.reuse, R111 ;  /* 0x0000006f6c1d723e */ /* 0x042fe200000010ff */
[----:B------:R-:W-:Y:S01]  /*169d0*/  FADD.FTZ R108, R108, R118 ;  /* 0x000000766c6c7221 */ /* 0x000fe20000010000 */
[----:B------:R-:W-:Y:S01]  /*169e0*/  F2FP.BF16.F32.PACK_AB R30, R104, R105 ;  /* 0x00000069681e723e */ /* 0x000fe200000010ff */
[----:B------:R-:W-:Y:S01]  /*169f0*/  FADD.FTZ R110, R105, R110 ;  /* 0x0000006e696e7221 */ /* 0x000fe20000010000 */
[----:B------:R-:W-:Y:S03]  /*16a00*/  F2FP.BF16.F32.PACK_AB R31, R102, R103 ;  /* 0x00000067661f723e */ /* 0x000fe600000010ff */
[----:B------:R-:W1:Y:S01]  /*16a10*/  MUFU.EX2 R84, R84 ;  /* 0x0000005400547308 */ /* 0x000e620000000800 */
[----:B------:R-:W-:Y:S01]  /*16a20*/  FADD.FTZ R108, R103, R108 ;  /* 0x0000006c676c7221 */ /* 0x000fe20000010000 */
[----:B------:R-:W-:Y:S03]  /*16a30*/  FADD.FTZ R104, R104, R110 ;  /* 0x0000006e68687221 */ /* 0x000fe60000010000 */
[----:B------:R-:W-:Y:S01]  /*16a40*/  FADD.FTZ R102, R102, R108 ;  /* 0x0000006c66667221 */ /* 0x000fe20000010000 */
[C---:B------:R-:W-:Y:S04]  /*16a50*/  HMMA.16816.F32.BF16 R4, R28.reuse, R36, R4 ;  /* 0x000000241c04723c */ /* 0x040fe80000041804 */
[----:B------:R-:W1:Y:S01]  /*16a60*/  MUFU.EX2 R82, R82 ;  /* 0x0000005200527308 */ /* 0x000e620000000800 */
[----:B------:R-:W-:Y:S01]  /*16a70*/  FADD.FTZ R104, R100, R104 ;  /* 0x0000006864687221 */ /* 0x000fe20000010000 */
[----:B--2---:R-:W-:Y:S02]  /*16a80*/  FADD.FTZ R102, R99, R102 ;  /* 0x0000006663667221 */ /* 0x004fe40000010000 */
[C---:B------:R-:W-:Y:S01]  /*16a90*/  HMMA.16816.F32.BF16 R8, R28.reuse, R38, R8 ;  /* 0x000000261c08723c */ /* 0x040fe20000041808 */
[----:B------:R-:W2:Y:S05]  /*16aa0*/  LDSM.16.MT88.4 R36, [R49+0x6800] ;  /* 0x006800003124783b */ /* 0x000eaa0000004200 */
[----:B------:R-:W-:Y:S02]  /*16ab0*/  MUFU.EX2 R79, R224 ;  /* 0x000000e0004f7308 */ /* 0x000fe40000000800 */
[C---:B------:R-:W-:Y:S08]  /*16ac0*/  HMMA.16816.F32.BF16 R12, R28.reuse, R44, R12 ;  /* 0x0000002c1c0c723c */ /* 0x040ff0000004180c */
[----:B------:R-:W2:Y:S01]  /*16ad0*/  MUFU.EX2 R78, R223 ;  /* 0x000000df004e7308 */ /* 0x000ea20000000800 */
[----:B------:R-:W-:Y:S01]  /*16ae0*/  HMMA.16816.F32.BF16 R16, R28, R46, R16 ;  /* 0x0000002e1c10723c */ /* 0x000fe20000041810 */
[----:B------:R-:W-:Y:S08]  /*16af0*/  LDSM.16.MT88.4 R44, [R48+0x1c00] ;  /* 0x001c0000302c783b */ /* 0x000ff00000004200 */
[----:B------:R-:W-:Y:S01]  /*16b00*/  MUFU.EX2 R76, R76 ;  /* 0x0000004c004c7308 */ /* 0x000fe20000000800 */
[C---:B------:R-:W-:Y:S01]  /*16b10*/  F2FP.BF16.F32.PACK_AB R28, R97.reuse, R100 ;  /* 0x00000064611c723e */ /* 0x040fe200000010ff */
[----:B------:R-:W-:Y:S01]  /*16b20*/  FADD.FTZ R97, R97, R104 ;  /* 0x0000006861617221 */ /* 0x000fe20000010000 */
[C---:B------:R-:W-:Y:S01]  /*16b30*/  F2FP.BF16.F32.PACK_AB R29, R96.reuse, R99 ;  /* 0x00000063601d723e */ /* 0x040fe200000010ff */
[----:B------:R-:W-:Y:S01]  /*16b40*/  FADD.FTZ R96, R96, R102 ;  /* 0x0000006660607221 */ /* 0x000fe20000010000 */
[----:B---3--:R-:W-:Y:S01]  /*16b50*/  F2FP.BF16.F32.PACK_AB R30, R93, R94 ;  /* 0x0000005e5d1e723e */ /* 0x008fe200000010ff */
[----:B------:R-:W-:Y:S01]  /*16b60*/  FADD.FTZ R97, R94, R97 ;  /* 0x000000615e617221 */ /* 0x000fe20000010000 */
[----:B------:R-:W-:Y:S03]  /*16b70*/  F2FP.BF16.F32.PACK_AB R31, R91, R92 ;  /* 0x0000005c5b1f723e */ /* 0x000fe600000010ff */
[----:B------:R-:W3:Y:S01]  /*16b80*/  MUFU.EX2 R75, R75 ;  /* 0x0000004b004b7308 */ /* 0x000ee20000000800 */
[----:B------:R-:W-:Y:S01]  /*16b90*/  FADD.FTZ R96, R92, R96 ;  /* 0x000000605c607221 */ /* 0x000fe20000010000 */
[----:B------:R-:W-:Y:S03]  /*16ba0*/  FADD.FTZ R93, R93, R97 ;  /* 0x000000615d5d7221 */ /* 0x000fe60000010000 */
[----:B------:R-:W-:Y:S01]  /*16bb0*/  FADD.FTZ R91, R91, R96 ;  /* 0x000000605b5b7221 */ /* 0x000fe20000010000 */
[C---:B----4-:R-:W-:Y:S04]  /*16bc0*/  HMMA.16816.F32.BF16 R4, R28.reuse, R32, R4 ;  /* 0x000000201c04723c */ /* 0x050fe80000041804 */
[----:B------:R-:W4:Y:S01]  /*16bd0*/  MUFU.EX2 R71, R222 ;  /* 0x000000de00477308 */ /* 0x000f220000000800 */
[----:B------:R-:W-:Y:S01]  /*16be0*/  FADD.FTZ R93, R85, R93 ;  /* 0x0000005d555d7221 */ /* 0x000fe20000010000 */
[----:B-1----:R-:W-:Y:S02]  /*16bf0*/  FADD.FTZ R91, R84, R91 ;  /* 0x0000005b545b7221 */ /* 0x002fe40000010000 */
[C---:B------:R-:W-:Y:S01]  /*16c00*/  HMMA.16816.F32.BF16 R8, R28.reuse, R34, R8 ;  /* 0x000000221c08723c */ /* 0x040fe20000041808 */
[----:B------:R-:W1:Y:S05]  /*16c10*/  LDSM.16.MT88.4 R32, [R48+0x1800] ;  /* 0x001800003020783b */ /* 0x000e6a0000004200 */
[----:B------:R-:W4:Y:S02]  /*16c20*/  MUFU.EX2 R70, R70 ;  /* 0x0000004600467308 */ /* 0x000f240000000800 */
[C---:B------:R-:W-:Y:S08]  /*16c30*/  HMMA.16816.F32.BF16 R12, R28.reuse, R40, R12 ;  /* 0x000000281c0c723c */ /* 0x040ff0000004180c */
[----:B------:R-:W1:Y:S01]  /*16c40*/  MUFU.EX2 R69, R69 ;  /* 0x0000004500457308 */ /* 0x000e620000000800 */
[----:B------:R-:W-:Y:S01]  /*16c50*/  HMMA.16816.F32.BF16 R16, R28, R42, R16 ;  /* 0x0000002a1c10723c */ /* 0x000fe20000041810 */
[----:B------:R-:W1:Y:S08]  /*16c60*/  LDSM.16.MT88.4 R40, [R49+0x6c00] ;  /* 0x006c00003128783b */ /* 0x000e700000004200 */
[----:B------:R-:W-:Y:S01]  /*16c70*/  MUFU.EX2 R74, R74 ;  /* 0x0000004a004a7308 */ /* 0x000fe20000000800 */
[C---:B------:R-:W-:Y:S01]  /*16c80*/  F2FP.BF16.F32.PACK_AB R28, R83.reuse, R85 ;  /* 0x00000055531c723e */ /* 0x040fe200000010ff */
[----:B------:R-:W-:Y:S01]  /*16c90*/  FADD.FTZ R83, R83, R93 ;  /* 0x0000005d53537221 */ /* 0x000fe20000010000 */
[C---:B------:R-:W-:Y:S01]  /*16ca0*/  F2FP.BF16.F32.PACK_AB R29, R82.reuse, R84 ;  /* 0x00000054521d723e */ /* 0x040fe200000010ff */
[----:B------:R-:W-:Y:S01]  /*16cb0*/  FADD.FTZ R82, R82, R91 ;  /* 0x0000005b52527221 */ /* 0x000fe20000010000 */
[----:B--2---:R-:W-:Y:S01]  /*16cc0*/  F2FP.BF16.F32.PACK_AB R30, R78, R79 ;  /* 0x0000004f4e1e723e */ /* 0x004fe200000010ff */
[----:B------:R-:W-:Y:S01]  /*16cd0*/  FADD.FTZ R83, R79, R83 ;  /* 0x000000534f537221 */ /* 0x000fe20000010000 */
[C---:B---3--:R-:W-:Y:S03]  /*16ce0*/  F2FP.BF16.F32.PACK_AB R31, R75.reuse, R76 ;  /* 0x0000004c4b1f723e */ /* 0x048fe600000010ff */
[----:B------:R-:W2:Y:S01]  /*16cf0*/  MUFU.EX2 R80, R80 ;  /* 0x0000005000507308 */ /* 0x000ea20000000800 */
[----:B------:R-:W-:Y:S01]  /*16d00*/  FADD.FTZ R82, R76, R82 ;  /* 0x000000524c527221 */ /* 0x000fe20000010000 */
[----:B------:R-:W-:Y:S03]  /*16d10*/  FADD.FTZ R78, R78, R83 ;  /* 0x000000534e4e7221 */ /* 0x000fe60000010000 */
[----:B------:R-:W-:Y:S01]  /*16d20*/  FADD.FTZ R75, R75, R82 ;  /* 0x000000524b4b7221 */ /* 0x000fe20000010000 */
[C---:B------:R-:W-:Y:S04]  /*16d30*/  HMMA.16816.F32.BF16 R4, R28.reuse, R36, R4 ;  /* 0x000000241c04723c */ /* 0x040fe80000041804 */
[----:B------:R-:W3:Y:S01]  /*16d40*/  MUFU.EX2 R86, R86 ;  /* 0x0000005600567308 */ /* 0x000ee20000000800 */
[----:B----4-:R-:W-:Y:S01]  /*16d50*/  FADD.FTZ R78, R71, R78 ;  /* 0x0000004e474e7221 */ /* 0x010fe20000010000 */
[----:B------:R-:W-:Y:S02]  /*16d60*/  FADD.FTZ R75, R70, R75 ;  /* 0x0000004b464b7221 */ /* 0x000fe40000010000 */
[C---:B------:R-:W-:Y:S01]  /*16d70*/  HMMA.16816.F32.BF16 R8, R28.reuse, R38, R8 ;  /* 0x000000261c08723c */ /* 0x040fe20000041808 */
[----:B------:R-:W4:Y:S05]  /*16d80*/  LDSM.16.MT88.4 R36, [R49+0x7000] ;  /* 0x007000003124783b */ /* 0x000f2a0000004200 */
[----:B------:R-:W4:Y:S02]  /*16d90*/  MUFU.EX2 R90, R90 ;  /* 0x0000005a005a7308 */ /* 0x000f240000000800 */
[C---:B-1----:R-:W-:Y:S08]  /*16da0*/  HMMA.16816.F32.BF16 R12, R28.reuse, R32, R12 ;  /* 0x000000201c0c723c */ /* 0x042ff0000004180c */
[----:B------:R-:W-:Y:S01]  /*16db0*/  MUFU.EX2 R98, R98 ;  /* 0x0000006200627308 */ /* 0x000fe20000000800 */
[----:B------:R-:W-:Y:S01]  /*16dc0*/  HMMA.16816.F32.BF16 R16, R28, R34, R16 ;  /* 0x000000221c10723c */ /* 0x000fe20000041810 */
[----:B------:R-:W1:Y:S08]  /*16dd0*/  LDSM.16.MT88.4 R32, [R48+0x2000] ;  /* 0x002000003020783b */ /* 0x000e700000004200 */
[----:B------:R-:W4:Y:S01]  /*16de0*/  MUFU.EX2 R106, R106 ;  /* 0x0000006a006a7308 */ /* 0x000f220000000800 */
[C---:B------:R-:W-:Y:S01]  /*16df0*/  F2FP.BF16.F32.PACK_AB R28, R68.reuse, R71 ;  /* 0x00000047441c723e */ /* 0x040fe200000010ff */
[----:B------:R-:W-:Y:S01]  /*16e00*/  FADD.FTZ R68, R68, R78 ;  /* 0x0000004e44447221 */ /* 0x000fe20000010000 */
[C---:B------:R-:W-:Y:S01]  /*16e10*/  F2FP.BF16.F32.PACK_AB R29, R69.reuse, R70 ;  /* 0x00000046451d723e */ /* 0x040fe200000010ff */
[----:B------:R-:W-:Y:S01]  /*16e20*/  FADD.FTZ R69, R69, R75 ;  /* 0x0000004b45457221 */ /* 0x000fe20000010000 */
[----:B------:R-:W-:Y:S01]  /*16e30*/  F2FP.BF16.F32.PACK_AB R30, R66, R67 ;  /* 0x00000043421e723e */ /* 0x000fe200000010ff */
[----:B------:R-:W-:Y:S01]  /*16e40*/  FADD.FTZ R68, R67, R68 ;  /* 0x0000004443447221 */ /* 0x000fe20000010000 */
[----:B--2---:R-:W-:Y:S03]  /*16e50*/  F2FP.BF16.F32.PACK_AB R31, R80, R74 ;  /* 0x0000004a501f723e */ /* 0x004fe600000010ff */
[----:B------:R-:W-:Y:S01]  /*16e60*/  MUFU.EX2 R115, R115 ;  /* 0x0000007300737308 */ /* 0x000fe20000000800 */
[----:B------:R-:W-:Y:S01]  /*16e70*/  FADD.FTZ R69, R74, R69 ;  /* 0x000000454a457221 */ /* 0x000fe20000010000 */
[----:B------:R-:W-:Y:S03]  /*16e80*/  FADD.FTZ R66, R66, R68 ;  /* 0x0000004442427221 */ /* 0x000fe60000010000 */
[----:B------:R-:W-:Y:S01]  /*16e90*/  FADD.FTZ R80, R80, R69 ;  /* 0x0000004550507221 */ /* 0x000fe20000010000 */
[C---:B------:R-:W-:Y:S04]  /*16ea0*/  HMMA.16816.F32.BF16 R4, R28.reuse, R40, R4 ;  /* 0x000000281c04723c */ /* 0x040fe80000041804 */
[----:B------:R-:W-:Y:S01]  /*16eb0*/  MUFU.EX2 R117, R117 ;  /* 0x0000007500757308 */ /* 0x000fe20000000800 */
[----:B------:R-:W-:Y:S01]  /*16ec0*/  FADD.FTZ R66, R77, R66 ;  /* 0x000000424d427221 */ /* 0x000fe20000010000 */
[----:B---3--:R-:W-:Y:S02]  /*16ed0*/  FADD.FTZ R80, R86, R80 ;  /* 0x0000005056507221 */ /* 0x008fe40000010000 */
[C---:B------:R-:W-:Y:S01]  /*16ee0*/  HMMA.16816.F32.BF16 R8, R28.reuse, R42, R8 ;  /* 0x0000002a1c08723c */ /* 0x040fe20000041808 */
[----:B------:R-:W2:Y:S05]  /*16ef0*/  LDSM.16.MT88.4 R40, [R49+0x7400] ;  /* 0x007400003128783b */ /* 0x000eaa0000004200 */
[----:B------:R-:W-:Y:S02]  /*16f00*/  MUFU.EX2 R122, R122 ;  /* 0x0000007a007a7308 */ /* 0x000fe40000000800 */
[C---:B------:R-:W-:Y:S08]  /*16f10*/  HMMA.16816.F32.BF16 R12, R28.reuse, R44, R12 ;  /* 0x0000002c1c0c723c */ /* 0x040ff0000004180c */
[----:B------:R-:W3:Y:S01]  /*16f20*/  MUFU.EX2 R130, R130 ;  /* 0x0000008200827308 */ /* 0x000ee20000000800 */
[-CC-:B------:R-:W-:Y:S01]  /*16f30*/  FFMA.FTZ R45, R27, R21.reuse, -R54.reuse ;  /* 0x000000151b2d7223 */ /* 0x180fe20000010836 */
[--C-:B------:R-:W-:Y:S01]  /*16f40*/  FFMA.FTZ R44, R159, R21, -R54.reuse ;  /* 0x000000159f2c7223 */ /* 0x100fe20000010836 */
[----:B------:R-:W-:Y:S07]  /*16f50*/  HMMA.16816.F32.BF16 R16, R28, R46, R16 ;  /* 0x0000002e1c10723c */ /* 0x000fee0000041810 */
[----:B------:R-:W-:Y:S01]  /*16f60*/  MUFU.EX2 R127, R127 ;  /* 0x0000007f007f7308 */ /* 0x000fe20000000800 */
[----:B------:R-:W-:Y:S01]  /*16f70*/  F2FP.BF16.F32.PACK_AB R28, R72, R77 ;  /* 0x0000004d481c723e */ /* 0x000fe200000010ff */
[----:B------:R-:W-:Y:S01]  /*16f80*/  FFMA.FTZ R46, R26, R21, -R54 ;  /* 0x000000151a2e7223 */ /* 0x000fe20000010836 */
[----:B----4-:R-:W-:Y:S01]  /*16f90*/  F2FP.BF16.F32.PACK_AB R29, R90, R86 ;  /* 0x000000565a1d723e */ /* 0x010fe200000010ff */
[----:B------:R-:W-:Y:S01]  /*16fa0*/  FADD.FTZ R72, R72, R66 ;  /* 0x0000004248487221 */ /* 0x000fe20000010000 */
[C---:B------:R-:W-:Y:S01]  /*16fb0*/  F2FP.BF16.F32.PACK_AB R30, R95.reuse, R88 ;  /* 0x000000585f1e723e */ /* 0x040fe200000010ff */
[----:B------:R-:W-:Y:S01]  /*16fc0*/  FADD.FTZ R90, R90, R80 ;  /* 0x000000505a5a7221 */ /* 0x000fe20000010000 */
[----:B------:R-:W-:Y:S03]  /*16fd0*/  F2FP.BF16.F32.PACK_AB R31, R106, R98 ;  /* 0x000000626a1f723e */ /* 0x000fe600000010ff */
[----:B------:R-:W4:Y:S01]  /*16fe0*/  MUFU.EX2 R135, R135 ;  /* 0x0000008700877308 */ /* 0x000f220000000800 */
[----:B---3--:R-:W-:Y:S01]  /*16ff0*/  F2FP.BF16.F32.PACK_AB R26, R130, R122 ;  /* 0x0000007a821a723e */ /* 0x008fe200000010ff */
[----:B------:R-:W-:Y:S01]  /*17000*/  FADD.FTZ R72, R88, R72 ;  /* 0x0000004858487221 */ /* 0x000fe20000010000 */
[----:B------:R-:W-:Y:S01]  /*17010*/  FADD.FTZ R90, R98, R90 ;  /* 0x0000005a625a7221 */ /* 0x000fe20000010000 */
[C---:B------:R-:W-:Y:S06]  /*17020*/  HMMA.16816.F32.BF16 R4, R28.reuse, R36, R4 ;  /* 0x000000241c04723c */ /* 0x040fec0000041804 */
[----:B------:R3:W-:Y:S01]  /*17030*/  MUFU.EX2 R47, R25 ;  /* 0x00000019002f7308 */ /* 0x0007e20000000800 */
[----:B------:R-:W-:Y:S01]  /*17040*/  FADD.FTZ R95, R95, R72 ;  /* 0x000000485f5f7221 */ /* 0x000fe20000010000 */
[----:B------:R-:W-:Y:S03]  /*17050*/  FADD.FTZ R106, R106, R90 ;  /* 0x0000005a6a6a7221 */ /* 0x000fe60000010000 */
[----:B------:R-:W-:Y:S01]  /*17060*/  FADD.FTZ R95, R112, R95 ;  /* 0x0000005f705f7221 */ /* 0x000fe20000010000 */
[C---:B------:R-:W-:Y:S01]  /*17070*/  HMMA.16816.F32.BF16 R8, R28.reuse, R38, R8 ;  /* 0x000000261c08723c */ /* 0x040fe20000041808 */
[----:B------:R-:W2:Y:S03]  /*17080*/  LDSM.16.MT88.4 R36, [R48+0x2400] ;  /* 0x002400003024783b */ /* 0x000ea60000004200 */
[----:B------:R-:W2:Y:S01]  /*17090*/  MUFU.EX2 R134, R217 ;  /* 0x000000d900867308 */ /* 0x000ea20000000800 */
[----:B----4-:R-:W-:Y:S01]  /*170a0*/  F2FP.BF16.F32.PACK_AB R27, R135, R127 ;  /* 0x0000007f871b723e */ /* 0x010fe200000010ff */
[----:B------:R-:W-:Y:S01]  /*170b0*/  FADD.FTZ R109, R109, R95 ;  /* 0x0000005f6d6d7221 */ /* 0x000fe20000010000 */
[----:B------:R-:W-:Y:S01]  /*170c0*/  FADD.FTZ R106, R115, R106 ;  /* 0x0000006a736a7221 */ /* 0x000fe20000010000 */
[C---:B-1----:R-:W-:Y:S06]  /*170d0*/  HMMA.16816.F32.BF16 R12, R28.reuse, R32, R12 ;  /* 0x000000201c0c723c */ /* 0x042fec000004180c */
[----:B------:R-:W-:Y:S01]  /*170e0*/  MUFU.EX2 R137, R216 ;  /* 0x000000d800897308 */ /* 0x000fe20000000800 */
[C---:B---3--:R-:W-:Y:S01]  /*170f0*/  F2FP.BF16.F32.PACK_AB R25, R117.reuse, R115 ;  /* 0x000000737519723e */ /* 0x048fe200000010ff */
[----:B------:R-:W-:Y:S01]  /*17100*/  FADD.FTZ R109, R122, R109 ;  /* 0x0000006d7a6d7221 */ /* 0x000fe20000010000 */
[----:B------:R-:W-:Y:S01]  /*17110*/  FADD.FTZ R117, R117, R106 ;  /* 0x0000006a75757221 */ /* 0x000fe20000010000 */
[----:B------:R-:W-:Y:S01]  /*17120*/  HMMA.16816.F32.BF16 R16, R28, R34, R16 ;  /* 0x000000221c10723c */ /* 0x000fe20000041810 */
[----:B------:R-:W1:Y:S05]  /*17130*/  LDSM.16.MT88.4 R28, [R49+0x7800] ;  /* 0x00780000311c783b */ /* 0x000e6a0000004200 */
[----:B------:R-:W3:Y:S01]  /*17140*/  MUFU.EX2 R138, R138 ;  /* 0x0000008a008a7308 */ /* 0x000ee20000000800 */
[----:B------:R-:W-:Y:S01]  /*17150*/  FADD.FTZ R130, R130, R109 ;  /* 0x0000006d82827221 */ /* 0x000fe20000010000 */
[----:B------:R-:W-:Y:S03]  /*17160*/  FADD.FTZ R117, R127, R117 ;  /* 0x000000757f757221 */ /* 0x000fe60000010000 */
[----:B--2---:R-:W-:Y:S01]  /*17170*/  FADD.FTZ R130, R134, R130 ;  /* 0x0000008286827221 */ /* 0x004fe20000010000 */
[C---:B------:R-:W-:Y:S01]  /*17180*/  HMMA.16816.F32.BF16 R4, R24.reuse, R40, R4 ;  /* 0x000000281804723c */ /* 0x040fe20000041804 */
[----:B------:R-:W2:Y:S03]  /*17190*/  LDSM.16.MT88.4 R32, [R48+0x2800] ;  /* 0x002800003020783b */ /* 0x000ea60000004200 */
[----:B------:R-:W4:Y:S01]  /*171a0*/  MUFU.EX2 R139, R139 ;  /* 0x0000008b008b7308 */ /* 0x000f220000000800 */
[-CC-:B------:R-:W-:Y:S01]  /*171b0*/  FFMA.FTZ R40, R114, R21.reuse, -R54.reuse ;  /* 0x0000001572287223 */ /* 0x180fe20000010836 */
[-CC-:B------:R-:W-:Y:S01]  /*171c0*/  FFMA.FTZ R41, R107, R21.reuse, -R54.reuse ;  /* 0x000000156b297223 */ /* 0x180fe20000010836 */
[----:B------:R-:W-:Y:S01]  /*171d0*/  FADD.FTZ R135, R135, R117 ;  /* 0x0000007587877221 */ /* 0x000fe20000010000 */
[C---:B------:R-:W-:Y:S06]  /*171e0*/  HMMA.16816.F32.BF16 R8, R24.reuse, R42, R8 ;  /* 0x0000002a1808723c */ /* 0x040fec0000041808 */
[----:B------:R-:W1:Y:S01]  /*171f0*/  MUFU.EX2 R142, R213 ;  /* 0x000000d5008e7308 */ /* 0x000e620000000800 */
[-CC-:B------:R-:W-:Y:S01]  /*17200*/  FFMA.FTZ R42, R87, R21.reuse, -R54.reuse ;  /* 0x00000015572a7223 */ /* 0x180fe20000010836 */
[-CC-:B------:R-:W-:Y:S01]  /*17210*/  FFMA.FTZ R43, R81, R21.reuse, -R54.reuse ;  /* 0x00000015512b7223 */ /* 0x180fe20000010836 */
[----:B---3--:R-:W-:Y:S01]  /*17220*/  FADD.FTZ R135, R138, R135 ;  /* 0x000000878a877221 */ /* 0x008fe20000010000 */
[----:B------:R-:W-:Y:S01]  /*17230*/  FFMA.FTZ R54, R22, R21, -R54 ;  /* 0x0000001516367223 */ /* 0x000fe20000010836 */
[C---:B------:R-:W-:Y:S05]  /*17240*/  HMMA.16816.F32.BF16 R12, R24.reuse, R36, R12 ;  /* 0x00000024180c723c */ /* 0x040fea000004180c */
[----:B------:R-:W3:Y:S01]  /*17250*/  MUFU.EX2 R143, R212 ;  /* 0x000000d4008f7308 */ /* 0x000ee20000000800 */
[----:B----4-:R-:W-:Y:S02]  /*17260*/  FADD.FTZ R135, R139, R135 ;  /* 0x000000878b877221 */ /* 0x010fe40000010000 */
[----:B------:R-:W-:Y:S07]  /*17270*/  HMMA.16816.F32.BF16 R16, R24, R38, R16 ;  /* 0x000000261810723c */ /* 0x000fee0000041810 */
[----:B------:R-:W-:Y:S01]  /*17280*/  MUFU.EX2 R146, R146 ;  /* 0x0000009200927308 */ /* 0x000fe20000000800 */
[----:B------:R-:W4:Y:S01]  /*17290*/  LDSM.16.MT88.4 R36, [R49+0x7c00] ;  /* 0x007c00003124783b */ /* 0x000f220000004200 */
[C---:B------:R-:W-:Y:S01]  /*172a0*/  F2FP.BF16.F32.PACK_AB R24, R137.reuse, R134 ;  /* 0x000000868918723e */ /* 0x040fe200000010ff */
[----:B------:R-:W-:Y:S01]  /*172b0*/  FADD.FTZ R137, R137, R130 ;  /* 0x0000008289897221 */ /* 0x000fe20000010000 */
[----:B------:R-:W-:Y:S03]  /*172c0*/  F2FP.BF16.F32.PACK_AB R25, R139, R138 ;  /* 0x0000008a8b19723e */ /* 0x000fe600000010ff */
[----:B-1----:R-:W-:Y:S03]  /*172d0*/  FADD.FTZ R137, R142, R137 ;  /* 0x000000898e897221 */ /* 0x002fe60000010000 */
[----:B------:R-:W1:Y:S01]  /*172e0*/  MUFU.EX2 R147, R147 ;  /* 0x0000009300937308 */ /* 0x000e620000000800 */
[C---:B---3--:R-:W-:Y:S01]  /*172f0*/  F2FP.BF16.F32.PACK_AB R26, R143.reuse, R142 ;  /* 0x0000008e8f1a723e */ /* 0x048fe200000010ff */
[----:B------:R-:W-:Y:S08]  /*17300*/  FADD.FTZ R143, R143, R137 ;  /* 0x000000898f8f7221 */ /* 0x000ff00000010000 */
[----:B------:R-:W3:Y:S10]  /*17310*/  MUFU.EX2 R199, R209 ;  /* 0x000000d100c77308 */ /* 0x000ef40000000800 */
[----:B------:R-:W4:Y:S01]  /*17320*/  MUFU.EX2 R201, R201 ;  /* 0x000000c900c97308 */ /* 0x000f220000000800 */
[C---:B-1----:R-:W-:Y:S01]  /*17330*/  F2FP.BF16.F32.PACK_AB R27, R147.reuse, R146 ;  /* 0x00000092931b723e */ /* 0x042fe200000010ff */
[----:B------:R-:W-:Y:S04]  /*17340*/  FADD.FTZ R146, R146, R135 ;  /* 0x0000008792927221 */ /* 0x000fe80000010000 */
[----:B------:R-:W-:Y:S04]  /*17350*/  FADD.FTZ R146, R147, R146 ;  /* 0x0000009293927221 */ /* 0x000fe80000010000 */
[----:B------:R-:W-:Y:S01]  /*17360*/  MUFU.EX2 R202, R202 ;  /* 0x000000ca00ca7308 */ /* 0x000fe20000000800 */
[----:B---3--:R-:W-:Y:S01]  /*17370*/  FADD.FTZ R143, R199, R143 ;  /* 0x0000008fc78f7221 */ /* 0x008fe20000010000 */
[C---:B------:R-:W-:Y:S08]  /*17380*/  HMMA.16816.F32.BF16 R4, R24.reuse, R28, R4 ;  /* 0x0000001c1804723c */ /* 0x040ff00000041804 */
[----:B------:R-:W1:Y:S01]  /*17390*/  MUFU.EX2 R205, R205 ;  /* 0x000000cd00cd7308 */ /* 0x000e620000000800 */
[C---:B------:R-:W-:Y:S01]  /*173a0*/  HMMA.16816.F32.BF16 R8, R24.reuse, R30, R8 ;  /* 0x0000001e1808723c */ /* 0x040fe20000041808 */
[----:B------:R-:W3:Y:S08]  /*173b0*/  LDSM.16.MT88.4 R28, [R48+0x2c00] ;  /* 0x002c0000301c783b */ /* 0x000ef00000004200 */
[----:B------:R-:W1:Y:S01]  /*173c0*/  MUFU.EX2 R206, R206 ;  /* 0x000000ce00ce7308 */ /* 0x000e620000000800 */
[C---:B--2---:R-:W-:Y:S09]  /*173d0*/  HMMA.16816.F32.BF16 R12, R24.reuse, R32, R12 ;  /* 0x00000020180c723c */ /* 0x044ff2000004180c */
[----:B------:R-:W2:Y:S01]  /*173e0*/  MUFU.EX2 R208, R208 ;  /* 0x000000d000d07308 */ /* 0x000ea20000000800 */
[----:B------:R-:W-:Y:S01]  /*173f0*/  HMMA.16816.F32.BF16 R16, R24, R34, R16 ;  /* 0x000000221810723c */ /* 0x000fe20000041810 */
[----:B------:R-:W3:Y:S02]  /*17400*/  LDSM.16.MT88.4 R32, [R49+0x8000] ;  /* 0x008000003120783b */ /* 0x000ee40000004200 */
[C---:B----4-:R-:W-:Y:S01]  /*17410*/  F2FP.BF16.F32.PACK_AB R24, R201.reuse, R199 ;  /* 0x000000c7c918723e */ /* 0x050fe200000010ff */
[----:B------:R-:W-:Y:S01]  /*17420*/  FADD.FTZ R201, R201, R143 ;  /* 0x0000008fc9c97221 */ /* 0x000fe20000010000 */
[C---:B-1----:R-:W-:Y:S04]  /*17430*/  F2FP.BF16.F32.PACK_AB R25, R205.reuse, R202 ;  /* 0x000000cacd19723e */ /* 0x042fe800000010ff */
[----:B------:R-:W-:Y:S01]  /*17440*/  MUFU.EX2 R207, R207 ;  /* 0x000000cf00cf7308 */ /* 0x000fe20000000800 */
[----:B------:R-:W-:Y:S01]  /*17450*/  FADD.FTZ R202, R202, R146 ;  /* 0x00000092caca7221 */ /* 0x000fe20000010000 */
[----:B------:R-:W-:Y:S01]  /*17460*/  FADD.FTZ R201, R206, R201 ;  /* 0x000000c9cec97221 */ /* 0x000fe20000010000 */
[----:B------:R-:W-:Y:S02]  /*17470*/  LDSM.16.MT88.4 R140, [R49+0x8c00] ;  /* 0x008c0000318c783b */ /* 0x000fe40000004200 */
[----:B------:R-:W-:Y:S05]  /*17480*/  FADD.FTZ R202, R205, R202 ;  /* 0x000000cacdca7221 */ /* 0x000fea0000010000 */
[----:B------:R-:W1:Y:S01]  /*17490*/  MUFU.EX2 R204, R204 ;  /* 0x000000cc00cc7308 */ /* 0x000e620000000800 */
[C---:B--2---:R-:W-:Y:S01]  /*174a0*/  F2FP.BF16.F32.PACK_AB R26, R208.reuse, R206 ;  /* 0x000000ced01a723e */ /* 0x044fe200000010ff */
        /* <DEDUP_REMOVED lines=13> */
[----:B------:R-:W4:Y:S01]  /*17580*/  MUFU.EX2 R158, R158 ;  /* 0x0000009e009e7308 */ /* 0x000f220000000800 */
[C---:B---3--:R-:W-:Y:S09]  /*17590*/  HMMA.16816.F32.BF16 R12, R24.reuse, R28, R12 ;  /* 0x0000001c180c723c */ /* 0x048ff2000004180c */
[----:B------:R-:W-:Y:S01]  /*175a0*/  MUFU.EX2 R45, R45 ;  /* 0x0000002d002d7308 */ /* 0x000fe20000000800 */
[----:B------:R-:W-:Y:S01]  /*175b0*/  HMMA.16816.F32.BF16 R16, R24, R30, R16 ;  /* 0x0000001e1810723c */ /* 0x000fe20000041810 */
[----:B------:R-:W3:Y:S02]  /*175c0*/  LDSM.16.MT88.4 R28, [R49+0x8400] ;  /* 0x00840000311c783b */ /* 0x000ee40000004200 */
[----:B------:R-:W-:Y:S02]  /*175d0*/  F2FP.BF16.F32.PACK_AB R24, R200, R203 ;  /* 0x000000cbc818723e */ /* 0x000fe400000010ff */
[----:B-1----:R-:W-:Y:S01]  /*175e0*/  F2FP.BF16.F32.PACK_AB R25, R44, R166 ;  /* 0x000000a62c19723e */ /* 0x002fe200000010ff */
[----:B------:R-:W-:Y:S03]  /*175f0*/  FADD.FTZ R166, R166, R207 ;  /* 0x000000cfa6a67221 */ /* 0x000fe60000010000 */
[----:B------:R-:W1:Y:S01]  /*17600*/  MUFU.EX2 R46, R46 ;  /* 0x0000002e002e7308 */ /* 0x000e620000000800 */
[C---:B----4-:R-:W-:Y:S01]  /*17610*/  F2FP.BF16.F32.PACK_AB R26, R149.reuse, R158 ;  /* 0x0000009e951a723e */ /* 0x050fe200000010ff */
[----:B------:R-:W-:Y:S01]  /*17620*/  FADD.FTZ R158, R158, R208 ;  /* 0x000000d09e9e7221 */ /* 0x000fe20000010000 */
[----:B------:R-:W-:Y:S03]  /*17630*/  FADD.FTZ R166, R44, R166 ;  /* 0x000000a62ca67221 */ /* 0x000fe60000010000 */
[----:B------:R-:W-:Y:S01]  /*17640*/  FADD.FTZ R158, R149, R158 ;  /* 0x0000009e959e7221 */ /* 0x000fe20000010000 */
[----:B------:R-:W-:Y:S03]  /*17650*/  IMAD.MOV.U32 R149, RZ, RZ, R20 ;  /* 0x000000ffff957224 */ /* 0x000fe600078e0014 */
[----:B------:R-:W-:Y:S01]  /*17660*/  MUFU.EX2 R116, R116 ;  /* 0x0000007400747308 */ /* 0x000fe20000000800 */
[----:B------:R-:W-:Y:S09]  /*17670*/  FADD.FTZ R158, R47, R158 ;  /* 0x0000009e2f9e7221 */ /* 0x000ff20000010000 */
[----:B------:R-:W4:Y:S01]  /*17680*/  MUFU.EX2 R40, R40 ;  /* 0x0000002800287308 */ /* 0x000f220000000800 */
[C---:B-1----:R-:W-:Y:S01]  /*17690*/  F2FP.BF16.F32.PACK_AB R27, R46.reuse, R45 ;  /* 0x0000002d2e1b723e */ /* 0x042fe200000010ff */
[----:B------:R-:W-:Y:S04]  /*176a0*/  FADD.FTZ R45, R45, R166 ;  /* 0x000000a62d2d7221 */ /* 0x000fe80000010000 */
[----:B------:R-:W-:Y:S04]  /*176b0*/  FADD.FTZ R45, R46, R45 ;  /* 0x0000002d2e2d7221 */ /* 0x000fe80000010000 */
[----:B------:R-:W1:Y:S01]  /*176c0*/  MUFU.EX2 R41, R41 ;  /* 0x0000002900297308 */ /* 0x000e620000000800 */
[C---:B------:R-:W-:Y:S09]  /*176d0*/  HMMA.16816.F32.BF16 R4, R24.reuse, R32, R4 ;  /* 0x000000201804723c */ /* 0x040ff20000041804 */
[----:B------:R-:W-:Y:S01]  /*176e0*/  MUFU.EX2 R101, R101 ;  /* 0x0000006500657308 */ /* 0x000fe20000000800 */
[C---:B------:R-:W-:Y:S01]  /*176f0*/  HMMA.16816.F32.BF16 R8, R24.reuse, R34, R8 ;  /* 0x000000221808723c */ /* 0x040fe20000041808 */
[----:B------:R-:W3:Y:S02]  /*17700*/  LDSM.16.MT88.4 R32, [R48+0x3400] ;  /* 0x003400003020783b */ /* 0x000ee40000004200 */
[----:B----4-:R-:W-:Y:S06]  /*17710*/  FADD.FTZ R45, R40, R45 ;  /* 0x0000002d282d7221 */ /* 0x010fec0000010000 */
[----:B------:R-:W4:Y:S01]  /*17720*/  MUFU.EX2 R89, R89 ;  /* 0x0000005900597308 */ /* 0x000f220000000800 */
[C---:B--2---:R-:W-:Y:S09]  /*17730*/  HMMA.16816.F32.BF16 R12, R24.reuse, R36, R12 ;  /* 0x00000024180c723c */ /* 0x044ff2000004180c */
[----:B------:R-:W2:Y:S01]  /*17740*/  MUFU.EX2 R42, R42 ;  /* 0x0000002a002a7308 */ /* 0x000ea20000000800 */
[----:B------:R-:W-:Y:S01]  /*17750*/  HMMA.16816.F32.BF16 R16, R24, R38, R16 ;  /* 0x000000261810723c */ /* 0x000fe20000041810 */
[----:B------:R-:W3:Y:S02]  /*17760*/  LDSM.16.MT88.4 R36, [R49+0x8800] ;  /* 0x008800003124783b */ /* 0x000ee40000004200 */
[C---:B------:R-:W-:Y:S01]  /*17770*/  F2FP.BF16.F32.PACK_AB R24, R116.reuse, R47 ;  /* 0x0000002f7418723e */ /* 0x040fe200000010ff */
[----:B------:R-:W-:Y:S01]  /*17780*/  FADD.FTZ R116, R116, R158 ;  /* 0x0000009e74747221 */ /* 0x000fe20000010000 */
[C---:B-1----:R-:W-:Y:S01]  /*17790*/  F2FP.BF16.F32.PACK_AB R25, R41.reuse, R40 ;  /* 0x000000282919723e */ /* 0x042fe200000010ff */
[----:B------:R-:W-:Y:S03]  /*177a0*/  FADD.FTZ R41, R41, R45 ;  /* 0x0000002d29297221 */ /* 0x000fe60000010000 */
[----:B------:R-:W1:Y:S01]  /*177b0*/  MUFU.EX2 R43, R43 ;  /* 0x0000002b002b7308 */ /* 0x000e620000000800 */
[----:B----4-:R-:W-:Y:S01]  /*177c0*/  F2FP.BF16.F32.PACK_AB R26, R89, R101 ;  /* 0x00000065591a723e */ /* 0x010fe200000010ff */
[----:B------:R-:W-:Y:S04]  /*177d0*/  FADD.FTZ R116, R101, R116 ;  /* 0x0000007465747221 */ /* 0x000fe80000010000 */
[----:B------:R-:W-:Y:S04]  /*177e0*/  FADD.FTZ R89, R89, R116 ;  /* 0x0000007459597221 */ /* 0x000fe80000010000 */
[----:B------:R-:W4:Y:S01]  /*177f0*/  MUFU.EX2 R73, R73 ;  /* 0x0000004900497308 */ /* 0x000f220000000800 */
[----:B--2---:R-:W-:Y:S09]  /*17800*/  FADD.FTZ R41, R42, R41 ;  /* 0x000000292a297221 */ /* 0x004ff20000010000 */
[----:B------:R-:W2:Y:S01]  /*17810*/  MUFU.EX2 R65, R65 ;  /* 0x0000004100417308 */ /* 0x000ea20000000800 */
[C---:B-1----:R-:W-:Y:S01]  /*17820*/  F2FP.BF16.F32.PACK_AB R27, R43.reuse, R42 ;  /* 0x0000002a2b1b723e */ /* 0x042fe200000010ff */
[----:B------:R-:W-:Y:S08]  /*17830*/  FADD.FTZ R41, R43, R41 ;  /* 0x000000292b297221 */ /* 0x000ff00000010000 */
[----:B------:R-:W-:Y:S01]  /*17840*/  MUFU.EX2 R64, R64 ;  /* 0x0000004000407308 */ /* 0x000fe20000000800 */
[C---:B---3--:R-:W-:Y:S03]  /*17850*/  HMMA.16816.F32.BF16 R4, R24.reuse, R28, R4 ;  /* 0x0000001c1804723c */ /* 0x048fe60000041804 */
[----:B----4-:R-:W-:Y:S06]  /*17860*/  FADD.FTZ R89, R73, R89 ;  /* 0x0000005949597221 */ /* 0x010fec0000010000 */
[----:B------:R-:W1:Y:S01]  /*17870*/  MUFU.EX2 R63, R63 ;  /* 0x0000003f003f7308 */ /* 0x000e620000000800 */
[C---:B------:R-:W-:Y:S01]  /*17880*/  HMMA.16816.F32.BF16 R8, R24.reuse, R30, R8 ;  /* 0x0000001e1808723c */ /* 0x040fe20000041808 */
[----:B------:R-:W3:Y:S08]  /*17890*/  LDSM.16.MT88.4 R28, [R48+0x3800] ;  /* 0x00380000301c783b */ /* 0x000ef00000004200 */
[----:B------:R-:W4:Y:S01]  /*178a0*/  MUFU.EX2 R62, R62 ;  /* 0x0000003e003e7308 */ /* 0x000f220000000800 */
[C---:B------:R-:W-:Y:S09]  /*178b0*/  HMMA.16816.F32.BF16 R12, R24.reuse, R32, R12 ;  /* 0x00000020180c723c */ /* 0x040ff2000004180c */
[----:B------:R-:W3:Y:S01]  /*178c0*/  MUFU.EX2 R61, R61 ;  /* 0x0000003d003d7308 */ /* 0x000ee20000000800 */
[----:B------:R-:W-:Y:S01]  /*178d0*/  HMMA.16816.F32.BF16 R16, R24, R34, R16 ;  /* 0x000000221810723c */ /* 0x000fe20000041810 */
[----:B------:R-:W3:Y:S02]  /*178e0*/  LDSM.16.MT88.4 R32, [R48+0x3c00] ;  /* 0x003c00003020783b */ /* 0x000ee40000004200 */
[C---:B--2---:R-:W-:Y:S01]  /*178f0*/  F2FP.BF16.F32.PACK_AB R24, R65.reuse, R73 ;  /* 0x000000494118723e */ /* 0x044fe200000010ff */
[----:B------:R-:W-:Y:S01]  /*17900*/  FADD.FTZ R65, R65, R89 ;  /* 0x0000005941417221 */ /* 0x000fe20000010000 */
[C---:B-1----:R-:W-:Y:S01]  /*17910*/  F2FP.BF16.F32.PACK_AB R25, R63.reuse, R64 ;  /* 0x000000403f19723e */ /* 0x042fe200000010ff */
[----:B------:R-:W-:Y:S03]  /*17920*/  FADD.FTZ R64, R64, R41 ;  /* 0x0000002940407221 */ /* 0x000fe60000010000 */
[----:B------:R-:W-:Y:S01]  /*17930*/  MUFU.EX2 R60, R60 ;  /* 0x0000003c003c7308 */ /* 0x000fe20000000800 */
[----:B----4-:R-:W-:Y:S01]  /*17940*/  FADD.FTZ R65, R62, R65 ;  /* 0x000000413e417221 */ /* 0x010fe20000010000 */
[----:B------:R-:W-:Y:S08]  /*17950*/  FADD.FTZ R64, R63, R64 ;  /* 0x000000403f407221 */ /* 0x000ff00000010000 */
[----:B------:R-:W1:Y:S01]  /*17960*/  MUFU.EX2 R59, R59 ;  /* 0x0000003b003b7308 */ /* 0x000e620000000800 */
[C---:B---3--:R-:W-:Y:S01]  /*17970*/  F2FP.BF16.F32.PACK_AB R26, R61.reuse, R62 ;  /* 0x0000003e3d1a723e */ /* 0x048fe200000010ff */
        /* <DEDUP_REMOVED lines=9> */
[C---:B------:R-:W-:Y:S04]  /*17a10*/  HMMA.16816.F32.BF16 R8, R24.reuse, R38, R8 ;  /* 0x000000261808723c */ /* 0x040fe80000041808 */
[----:B------:R-:W1:Y:S01]  /*17a20*/  MUFU.EX2 R55, R55 ;  /* 0x0000003700377308 */ /* 0x000e620000000800 */
[C---:B---3--:R-:W-:Y:S01]  /*17a30*/  F2FP.BF16.F32.PACK_AB R132, R57.reuse, R58 ;  /* 0x0000003a3984723e */ /* 0x048fe200000010ff */
[----:B------:R-:W-:Y:S02]  /*17a40*/  FADD.FTZ R57, R57, R61 ;  /* 0x0000003d39397221 */ /* 0x000fe40000010000 */
[C---:B------:R-:W-:Y:S06]  /*17a50*/  HMMA.16816.F32.BF16 R12, R24.reuse, R28, R12 ;  /* 0x0000001c180c723c */ /* 0x040fec000004180c */
[----:B------:R-:W2:Y:S02]  /*17a60*/  MUFU.EX2 R53, R53 ;  /* 0x0000003500357308 */ /* 0x000ea40000000800 */
[----:B------:R-:W-:Y:S08]  /*17a70*/  HMMA.16816.F32.BF16 R16, R24, R30, R16 ;  /* 0x0000001e1810723c */ /* 0x000ff00000041810 */
[----:B------:R-:W3:Y:S01]  /*17a80*/  MUFU.EX2 R51, R51 ;  /* 0x0000003300337308 */ /* 0x000ee20000000800 */
[C---:B-1----:R-:W-:Y:S01]  /*17a90*/  F2FP.BF16.F32.PACK_AB R133, R55.reuse, R56 ;  /* 0x000000383785723e */ /* 0x042fe200000010ff */
[----:B------:R-:W-:Y:S04]  /*17aa0*/  FADD.FTZ R56, R56, R60 ;  /* 0x0000003c38387221 */ /* 0x000fe80000010000 */
[----:B------:R-:W-:Y:S04]  /*17ab0*/  FADD.FTZ R56, R55, R56 ;  /* 0x0000003837387221 */ /* 0x000fe80000010000 */
[----:B------:R-:W1:Y:S01]  /*17ac0*/  MUFU.EX2 R23, R23 ;  /* 0x0000001700177308 */ /* 0x000e620000000800 */
[----:B--2---:R-:W-:Y:S09]  /*17ad0*/  FADD.FTZ R57, R53, R57 ;  /* 0x0000003935397221 */ /* 0x004ff20000010000 */
[----:B------:R-:W2:Y:S01]  /*17ae0*/  MUFU.EX2 R54, R54 ;  /* 0x0000003600367308 */ /* 0x000ea20000000800 */
[C---:B---3--:R-:W-:Y:S01]  /*17af0*/  F2FP.BF16.F32.PACK_AB R134, R51.reuse, R53 ;  /* 0x000000353386723e */ /* 0x048fe200000010ff */
[----:B------:R-:W-:Y:S01]  /*17b00*/  FADD.FTZ R199, R51, R57 ;  /* 0x0000003933c77221 */ /* 0x000fe20000010000 */
[----:B-1----:R-:W-:Y:S01]  /*17b10*/  FADD.FTZ R56, R23, R56 ;  /* 0x0000003817387221 */ /* 0x002fe20000010000 */
[C---:B--2---:R-:W-:Y:S03]  /*17b20*/  F2FP.BF16.F32.PACK_AB R135, R54.reuse, R23 ;  /* 0x000000173687723e */ /* 0x044fe600000010ff */
[----:B------:R-:W-:Y:S04]  /*17b30*/  FADD.FTZ R198, R54, R56 ;  /* 0x0000003836c67221 */ /* 0x000fe80000010000 */
[C---:B------:R-:W-:Y:S08]  /*17b40*/  HMMA.16816.F32.BF16 R144, R132.reuse, R140, R4 ;  /* 0x0000008c8490723c */ /* 0x040ff00000041804 */
[C---:B------:R-:W-:Y:S08]  /*17b50*/  HMMA.16816.F32.BF16 R140, R132.reuse, R142, R8 ;  /* 0x0000008e848c723c */ /* 0x040ff00000041808 */
[C---:B------:R-:W-:Y:S08]  /*17b60*/  HMMA.16816.F32.BF16 R136, R132.reuse, R32, R12 ;  /* 0x000000208488723c */ /* 0x040ff0000004180c */
[----:B------:R-:W-:Y:S01]  /*17b70*/  HMMA.16816.F32.BF16 R132, R132, R34, R16 ;  /* 0x000000228484723c */ /* 0x000fe20000041810 */
[----:B------:R-:W-:Y:S08]  /*17b80*/  @!UPT UIADD3 URZ, UPT, UPT, URZ, URZ, URZ ;  /* 0x000000fffffff290 */ /* 0x000ff0000fffe0ff */
[----:B------:R-:W-:Y:S11]  /*17b90*/  @P0 BRA `(.L_x_4077) ;  /* 0xffffff8800700947 */ /* 0x000ff6000383ffff */
.L_x_4070:
        /* <DEDUP_REMOVED lines=11> */
.L_x_4086:
[----:B----4-:R-:W-:Y:S01]  /*17c50*/  FADD.FTZ R4, R198, R4 ;  /* 0x00000004c6047221 */ /* 0x010fe20000010000 */
[----:B------:R-:W2:Y:S01]  /*17c60*/  MUFU.RCP R6, R5 ;  /* 0x0000000500067308 */ /* 0x000ea20000001000 */
[----:B-----5:R-:W-:Y:S02]  /*17c70*/  LOP3.LUT R50, R50, R164, RZ, 0xfc, !PT ;  /* 0x000000a432327212 */ /* 0x020fe400078efcff */
        /* <DEDUP_REMOVED lines=45> */
[----:B------:R1:W-:Y:S01]  /*17f50*/  STS [R150+0x230], R8 ;  /* 0x0002300896007388 */ /* 0x0003e20000000800 */
[----:B------:R-:W-:-:S03]  /*17f60*/  ISETP.NE.AND P0, PT, R193, -0x1, PT ;  /* 0xffffffffc100780c */ /* 0x000fc60003f05270 */
[----:B------:R-:W3:Y:S04]  /*17f70*/  LD.E.64 R26, desc[UR4][R2.64+0x90] ;  /* 0x00009004021a7980 */ /* 0x000ee8000c101b00 */
[----:B------:R-:W3:Y:S04]  /*17f80*/  LD.E.64 R24, desc[UR4][R2.64+0x88] ;  /* 0x0000880402187980 */ /* 0x000ee8000c101b00 */
[----:B------:R1:W5:Y:S04]  /*17f90*/  LD.E.64 R18, desc[UR4][R2.64+0xa0] ;  /* 0x0000a00402127980 */ /* 0x000368000c101b00 */
[----:B------:R1:W5:Y:S04]  /*17fa0*/  LD.E.64 R22, desc[UR4][R2.64+0x70] ;  /* 0x0000700402167980 */ /* 0x000368000c101b00 */
[----:B--2---:R-:W2:Y:S04]  /*17fb0*/  @!P0 LD.E.64 R10, desc[UR4][R2.64+0x80] ;  /* 0x00008004020a8980 */ /* 0x004ea8000c101b00 */
[----:B----4-:R-:W4:Y:S02]  /*17fc0*/  LD.E.U8 R6, desc[UR4][R2.64+0x1c8] ;  /* 0x0001c80402067980 */ /* 0x010f24000c101100 */
[----:B----4-:R-:W-:-:S13]  /*17fd0*/  ISETP.NE.AND P1, PT, R6, RZ, PT ;  /* 0x000000ff0600720c */ /* 0x010fda0003f25270 */
[----:B-1----:R-:W4:Y:S04]  /*17fe0*/  @!P1 LD.E R8, desc[UR4][R2.64+0x60] ;  /* 0x0000600402089980 */ /* 0x002f28000c101900 */
[----:B------:R-:W4:Y:S01]  /*17ff0*/  @!P1 LD.E R13, desc[UR4][R2.64+0xb4] ;  /* 0x0000b404020d9980 */ /* 0x000f22000c101900 */
[-C--:B--2---:R-:W-:Y:S02]  /*18000*/  @!P0 IMAD R6, R11, R188.reuse, RZ ;  /* 0x000000bc0b068224 */ /* 0x084fe400078e02ff */
[----:B------:R-:W-:Y:S01]  /*18010*/  @!P0 IMAD.WIDE.U32 R10, R10, R188, RZ ;  /* 0x000000bc0a0a8225 */ /* 0x000fe200078e00ff */
[----:B------:R-:W-:-:S03]  /*18020*/  SHF.L.U32 R14, R189, 0x6, RZ ;  /* 0x00000006bd0e7819 */ /* 0x000fc600000006ff */
[----:B---3--:R-:W-:Y:S01]  /*18030*/  IMAD R15, R27, R187, RZ ;  /* 0x000000bb1b0f7224 */ /* 0x008fe200078e02ff */
[----:B------:R-:W-:Y:S01]  /*18040*/  @!P0 IADD3 R6, PT, PT, R11, R6, RZ ;  /* 0x000000060b068210 */ /* 0x000fe20007ffe0ff */
[----:B------:R-:W-:Y:S01]  /*18050*/  @P0 IMAD R16, R25, R193, RZ ;  /* 0x000000c119100224 */ /* 0x000fe200078e02ff */
[----:B------:R-:W-:Y:S01]  /*18060*/  @!P0 MOV R12, R10 ;  /* 0x0000000a000c8202 */ /* 0x000fe20000000f00 */
[----:B------:R-:W-:-:S04]  /*18070*/  IMAD.WIDE.U32 R26, R26, R187, RZ ;  /* 0x000000bb1a1a7225 */ /* 0x000fc800078e00ff */
[----:B------:R-:W-:-:S04]  /*18080*/  @P0 IMAD.WIDE.U32 R28, R24, R193, RZ ;  /* 0x000000c1181c0225 */ /* 0x000fc800078e00ff */
[----:B----4-:R-:W-:-:S04]  /*18090*/  @!P1 IMAD R8, R8, R188, R187 ;  /* 0x000000bc08089224 */ /* 0x010fc800078e02bb */
[----:B------:R-:W-:Y:S01]  /*180a0*/  @!P1 IMAD R13, R8, R13, RZ ;  /* 0x0000000d080d9224 */ /* 0x000fe200078e02ff */
[----:B------:R-:W-:Y:S06]  /*180b0*/  @!P1 BRA `(.L_x_4079) ;  /* 0x0000000000149947 */ /* 0x000fec0003800000 */
[----:B------:R-:W2:Y:S04]  /*180c0*/  @!P0 LD.E R8, desc[UR4][R2.64+0xb4] ;  /* 0x0000b40402088980 */ /* 0x000ea8000c101900 */
[----:B------:R-:W3:Y:S01]  /*180d0*/  LD.E R2, desc[UR4][R2.64+0xd4] ;  /* 0x0000d40402027980 */ /* 0x000ee2000c101900 */
[----:B--2---:R-:W-:Y:S02]  /*180e0*/  @!P0 IMAD R193, R8, R188, RZ ;  /* 0x000000bc08c18224 */ /* 0x004fe400078e02ff */
[----:B---3--:R-:W-:-:S05]  /*180f0*/  IMAD R2, R2, R187, RZ ;  /* 0x000000bb02027224 */ /* 0x008fca00078e02ff */
[----:B------:R-:W-:-:S07]  /*18100*/  IADD3 R13, PT, PT, R2, R193, RZ ;  /* 0x000000c1020d7210 */ /* 0x000fce0007ffe0ff */
.L_x_4079:
[----:B------:R-:W-:Y:S01]  /*18110*/  IMAD.MOV.U32 R30, RZ, RZ, R174 ;  /* 0x000000ffff1e7224 */ /* 0x000fe200078e00ae */
[----:B------:R-:W-:Y:S01]  /*18120*/  SHF.R.U32.HI R2, RZ, 0x2, R52 ;  /* 0x00000002ff027819 */ /* 0x000fe20000011634 */
[----:B------:R-:W-:Y:S01]  /*18130*/  IMAD.MOV.U32 R31, RZ, RZ, RZ ;  /* 0x000000ffff1f7224 */ /* 0x000fe200078e00ff */
        /* <DEDUP_REMOVED lines=11> */
[----:B------:R-:W-:Y:S01]  /*181f0*/  IADD3 R26, P2, P0, R26, R30, R12 ;  /* 0x0000001e1a1a7210 */ /* 0x000fe2000785e00c */
[----:B------:R-:W-:Y:S01]  /*18200*/  IMAD.MOV.U32 R12, RZ, RZ, 0x7f800000 ;  /* 0x7f800000ff0c7424 */ /* 0x000fe200078e00ff */
[----:B------:R-:W-:Y:S02]  /*18210*/  LOP3.LUT P5, RZ, R52, 0x3, RZ, 0xc0, !PT ;  /* 0x0000000334ff7812 */ /* 0x000fe400078ac0ff */
[----:B------:R-:W2:Y:S01]  /*18220*/  @P3 MUFU.LG2 R4, R4 ;  /* 0x0000000400043308 */ /* 0x000ea20000000c00 */
[----:B------:R-:W-:Y:S01]  /*18230*/  IADD3.X R27, PT, PT, R15, R3, R6, P2, P0 ;  /* 0x000000030f1b7210 */ /* 0x000fe200017e0406 */
[----:B------:R-:W-:Y:S01]  /*18240*/  @!P1 IMAD R3, R25, R2, RZ ;  /* 0x0000000219039224 */ /* 0x000fe200078e02ff */
[C---:B------:R-:W-:Y:S01]  /*18250*/  IADD3 R6, PT, PT, R2.reuse, 0x20, RZ ;  /* 0x0000002002067810 */ /* 0x040fe20007ffe0ff */
[----:B------:R-:W-:-:S03]  /*18260*/  @!P1 IMAD.WIDE.U32 R16, R2, R24, R26 ;  /* 0x0000001802109225 */ /* 0x000fc600078e001a */
[----:B------:R-:W-:Y:S01]  /*18270*/  ISETP.GE.AND P0, PT, R6, R173, PT ;  /* 0x000000ad0600720c */ /* 0x000fe20003f06270 */
[----:B-1----:R-:W-:Y:S01]  /*18280*/  @P4 FMUL.FTZ R5, R5, 0.69314718246459960938 ;  /* 0x3f31721805054820 */ /* 0x002fe20000410000 */
[----:B------:R1:W3:Y:S01]  /*18290*/  LDS.128 R8, [R191] ;  /* 0x00000000bf087984 */ /* 0x0002e20000000c00 */
[----:B------:R-:W-:Y:S02]  /*182a0*/  @!P1 IADD3 R6, PT, PT, R17, R3, RZ ;  /* 0x0000000311069210 */ /* 0x000fe40007ffe0ff */
[----:B-----5:R-:W-:Y:S01]  /*182b0*/  @!P1 LEA R28, P2, R16, R22, 0x1 ;  /* 0x00000016101c9211 */ /* 0x020fe200078408ff */
[----:B------:R-:W-:Y:S01]  /*182c0*/  @P4 FFMA.FTZ R12, R7, R20, R5 ;  /* 0x00000014070c4223 */ /* 0x000fe20000010005 */
[----:B------:R-:W-:Y:S01]  /*182d0*/  MOV R3, 0x7f800000 ;  /* 0x7f80000000037802 */ /* 0x000fe20000000f00 */
[----:B--2---:R-:W-:Y:S01]  /*182e0*/  @P3 FMUL.FTZ R4, R4, 0.69314718246459960938 ;  /* 0x3f31721804043820 */ /* 0x004fe20000410000 */
[----:B------:R-:W-:-:S03]  /*182f0*/  @!P1 LEA.HI.X R29, R16, R23, R6, 0x1, P2 ;  /* 0x00000017101d9211 */ /* 0x000fc600010f0c06 */
        /* <DEDUP_REMOVED lines=15> */
.L_x_4081:
[----:B------:R-:W-:Y:S05]  /*183f0*/  BSYNC.RECONVERGENT B0 ;  /* 0x0000000000007941 */ /* 0x000fea0003800200 */
.L_x_4080:
[----:B---3--:R3:W-:Y:S02]  /*18400*/  @!P1 ST.E.128 desc[UR4][R28.64], R8 ;  /* 0x000000081c009985 */ /* 0x0087e4000c101d04 */
[----:B---3--:R-:W-:Y:S02]  /*18410*/  MOV R8, R186 ;  /* 0x000000ba00087202 */ /* 0x008fe40000000f00 */
[----:B------:R-:W-:-:S04]  /*18420*/  MOV R9, 0x0 ;  /* 0x0000000000097802 */ /* 0x000fc80000000f00 */
[----:B-12-4-:R-:W-:Y:S05]  /*18430*/  @P0 RET.REL.NODEC R8 `(_ZN5flash24flash_fwd_splitkv_kernelI23Flash_fwd_kernel_traitsILi32ELi64ELi256ELi4ELb0ELb0EN7cutlass10bfloat16_tE19Flash_kernel_traitsILi32ELi64ELi256ELi4ES3_EELb0ELb1ELb0ELb0ELb1ELb1ELb0ELb0EEEvNS_16Flash_fwd_paramsE) ;  /* 0xfffffe7808f00950 */ /* 0x016fea0003c3ffff */
[----:B------:R-:W-:Y:S01]  /*18440*/  IADD3 R2, P0, PT, R2, 0x20, RZ ;  /* 0x0000002002027810 */ /* 0x000fe20007f1e0ff */
[----:B------:R-:W-:Y:S01]  /*18450*/  IMAD.MOV.U32 R9, RZ, RZ, R27 ;  /* 0x000000ffff097224 */ /* 0x000fe200078e001b */
[----:B------:R-:W-:Y:S01]  /*18460*/  MOV R8, R26 ;  /* 0x0000001a00087202 */ /* 0x000fe20000000f00 */
[----:B------:R-:W-:Y:S01]  /*18470*/  IMAD.MOV.U32 R187, RZ, RZ, 0x0 ;  /* 0x00000000ffbb7424 */ /* 0x000fe200078e00ff */
[----:B------:R-:W-:-:S03]  /*18480*/  IADD3.X R0, PT, PT, RZ, RZ, RZ, P0, !PT ;  /* 0x000000ffff007210 */ /* 0x000fc600007fe4ff */
[----:B------:R-:W-:-:S04]  /*18490*/  IMAD.WIDE.U32 R8, R24, R2, R8 ;  /* 0x0000000218087225 */ /* 0x000fc800078e0008 */
[----:B------:R-:W-:-:S04]  /*184a0*/  IMAD R0, R0, R24, RZ ;  /* 0x0000001800007224 */ /* 0x000fc800078e02ff */
[----:B------:R-:W-:Y:S01]  /*184b0*/  IMAD R0, R25, R2, R0 ;  /* 0x0000000219007224 */ /* 0x000fe200078e0200 */
[----:B------:R-:W-:-:S04]  /*184c0*/  LEA R2, P0, R8, R22, 0x1 ;  /* 0x0000001608027211 */ /* 0x000fc800078008ff */
[----:B------:R-:W-:-:S04]  /*184d0*/  IADD3 R0, PT, PT, R9, R0, RZ ;  /* 0x0000000009007210 */ /* 0x000fc80007ffe0ff */
[----:B------:R-:W-:-:S05]  /*184e0*/  LEA.HI.X R3, R8, R23, R0, 0x1, P0 ;  /* 0x0000001708037211 */ /* 0x000fca00000f0c00 */
[----:B------:R1:W-:Y:S02]  /*184f0*/  ST.E.128 desc[UR4][R2.64], R4 ;  /* 0x0000000402007985 */ /* 0x0003e4000c101d04 */
[----:B-1----:R-:W-:Y:S05]  /*18500*/  RET.REL.NODEC R186 `(_ZN5flash24flash_fwd_splitkv_kernelI23Flash_fwd_kernel_traitsILi32ELi64ELi256ELi4ELb0ELb0EN7cutlass10bfloat16_tE19Flash_kernel_traitsILi32ELi64ELi256ELi4ES3_EELb0ELb1ELb0ELb0ELb1ELb1ELb0ELb0EEEvNS_16Flash_fwd_paramsE) ;  /* 0xfffffe78babc7950 */ /* 0x002fea0003c3ffff */
.L_x_4078:
[----:B------:R-:W-:Y:S01]  /*18510*/  MOV R4, 0x1f ;  /* 0x0000001f00047802 */ /* 0x000fe20000000f00 */
[----:B------:R-:W-:Y:S01]  /*18520*/  IMAD.MOV.U32 R5, RZ, RZ, 0x2 ;  /* 0x00000002ff057424 */ /* 0x000fe200078e00ff */
[----:B------:R-:W-:Y:S01]  /*18530*/  MOV R8, R199 ;  /* 0x000000c700087202 */ /* 0x000fe20000000f00 */
[----:B------:R-:W-:-:S07]  /*18540*/  IMAD.MOV.U32 R6, RZ, RZ, -0x1 ;  /* 0xffffffffff067424 */ /* 0x000fce00078e00ff */
[----:B-1---5:R-:W-:Y:S05]  /*18550*/  WARPSYNC.COLLECTIVE R6, `(.L_x_4082) ;  /* 0x0000000006087348 */ /* 0x022fea0003c00000 */
[----:B------:R2:W3:Y:S02]  /*18560*/  SHFL.BFLY P0, R4, R8, R5, R4 ;  /* 0x0c00000508047389 */ /* 0x0004e40000000004 */
[----:B-123-5:R-:W-:Y:S05]  /*18570*/  ENDCOLLECTIVE ;  /* 0x000000000000791b */ /* 0x02efea0003800000 */
.L_x_4082:
        /* <DEDUP_REMOVED lines=8> */
.L_x_4083:
[----:B------:R-:W-:Y:S01]  /*18600*/  MOV R9, R4 ;  /* 0x0000000400097202 */ /* 0x000fe20000000f00 */
[----:B------:R-:W-:Y:S01]  /*18610*/  IMAD.MOV.U32 R8, RZ, RZ, R198 ;  /* 0x000000ffff087224 */ /* 0x000fe200078e00c6 */
[----:B------:R-:W-:Y:S02]  /*18620*/  MOV R4, 0x1f ;  /* 0x0000001f00047802 */ /* 0x000fe40000000f00 */
[----:B------:R-:W-:-:S07]  /*18630*/  MOV R5, 0x2 ;  /* 0x0000000200057802 */ /* 0x000fce0000000f00 */
[----:B------:R-:W-:Y:S05]  /*18640*/  WARPSYNC.COLLECTIVE R6, `(.L_x_4084) ;  /* 0x0000000006087348 */ /* 0x000fea0003c00000 */
[----:B------:R1:W2:Y:S02]  /*18650*/  SHFL.BFLY P0, R4, R8, R5, R4 ;  /* 0x0c00000508047389 */ /* 0x0002a40000000004 */
[----:B-12---:R-:W-:Y:S05]  /*18660*/  ENDCOLLECTIVE ;  /* 0x000000000000791b */ /* 0x006fea0003800000 */
.L_x_4084:
[----:B------:R-:W-:Y:S01]  /*18670*/  FADD.FTZ R198, R4, R198 ;  /* 0x000000c604c67221 */ /* 0x000fe20000010000 */
[----:B------:R-:W-:Y:S02]  /*18680*/  MOV R4, 0x1f ;  /* 0x0000001f00047802 */ /* 0x000fe40000000f00 */
[----:B------:R-:W-:Y:S01]  /*18690*/  MOV R5, 0x1 ;  /* 0x0000000100057802 */ /* 0x000fe20000000f00 */
[----:B------:R-:W-:-:S07]  /*186a0*/  IMAD.MOV.U32 R8, RZ, RZ, R198 ;  /* 0x000000ffff087224 */ /* 0x000fce00078e00c6 */
[----:B------:R-:W-:Y:S05]  /*186b0*/  WARPSYNC.COLLECTIVE R6, `(.L_x_4085) ;  /* 0x0000000006087348 */ /* 0x000fea0003c00000 */
[----:B------:R1:W2:Y:S02]  /*186c0*/  SHFL.BFLY P0, R4, R8, R5, R4 ;  /* 0x0c00000508047389 */ /* 0x0002a40000000004 */
[----:B-12---:R-:W-:Y:S05]  /*186d0*/  ENDCOLLECTIVE ;  /* 0x000000000000791b */ /* 0x006fea0003800000 */
.L_x_4085:
[----:B------:R-:W-:Y:S01]  /*186e0*/  FADD.FTZ R5, R199, R9 ;  /* 0x00000009c7057221 */ /* 0x000fe20000010000 */
[----:B------:R-:W-:Y:S06]  /*186f0*/  BRA `(.L_x_4086) ;  /* 0xfffffff400547947 */ /* 0x000fec000383ffff */
.L_x_4087:
        /* <DEDUP_REMOVED lines=16> */
.L_x_10259:


//--------------------- .text._ZN5flash24flash_fwd_splitkv_kernelI23Flash_fwd_kernel_traitsILi32ELi64ELi256ELi4ELb0ELb0EN7cutlass10bfloat16_tE19Flash_kernel_traitsILi32ELi64ELi256ELi4ES3_EELb0ELb1ELb1ELb0ELb0ELb0ELb0ELb0EEEvNS_16Flash_fwd_paramsE --------------------------
	.section	.text._ZN5flash24flash_fwd_splitkv_kernelI23Flash_fwd_kernel_traitsILi32ELi64ELi256ELi4ELb0ELb0EN7cutlass10bfloat16_tE19Flash_kernel_traitsILi32ELi64ELi256ELi4ES3_EELb0ELb1ELb1ELb0ELb0ELb0ELb0ELb0EEEvNS_16Flash_fwd_paramsE,"ax",@progbits
	.align	128
        .global         _ZN5flash24flash_fwd_splitkv_kernelI23Flash_fwd_kernel_traitsILi32ELi64ELi256ELi4ELb0ELb0EN7cutlass10bfloat16_tE19Flash_kernel_traitsILi32ELi64ELi256ELi4ES3_EELb0ELb1ELb1ELb0ELb0ELb0ELb0ELb0EEEvNS_16Flash_fwd_paramsE
        .type           _ZN5flash24flash_fwd_splitkv_kernelI23Flash_fwd_kernel_traitsILi32ELi64ELi256ELi4ELb0ELb0EN7cutlass10bfloat16_tE19Flash_kernel_traitsILi32ELi64ELi256ELi4ES3_EELb0ELb1ELb1ELb0ELb0ELb0ELb0ELb0EEEvNS_16Flash_fwd_paramsE,@function
        .size           _ZN5flash24flash_fwd_splitkv_kernelI23Flash_fwd_kernel_traitsILi32ELi64ELi256ELi4ELb0ELb0EN7cutlass10bfloat16_tE19Flash_kernel_traitsILi32ELi64ELi256ELi4ES3_EELb0ELb1ELb1ELb0ELb0ELb0ELb0ELb0EEEvNS_16Flash_fwd_paramsE,(.L_x_10260 - _ZN5flash24flash_fwd_splitkv_kernelI23Flash_fwd_kernel_traitsILi32ELi64ELi256ELi4ELb0ELb0EN7cutlass10bfloat16_tE19Flash_kernel_traitsILi32ELi64ELi256ELi4ES3_EELb0ELb1ELb1ELb0ELb0ELb0ELb0ELb0EEEvNS_16Flash_fwd_paramsE)
        .other          _ZN5flash24flash_fwd_splitkv_kernelI23Flash_fwd_kernel_traitsILi32ELi64ELi256ELi4ELb0ELb0EN7cutlass10bfloat16_tE19Flash_kernel_traitsILi32ELi64ELi256ELi4ES3_EELb0ELb1ELb1ELb0ELb0ELb0ELb0ELb0EEEvNS_16Flash_fwd_paramsE,@"STO_CUDA_ENTRY STV_DEFAULT"
_ZN5flash24flash_fwd_splitkv_kernelI23Flash_fwd_kernel_traitsILi32ELi64ELi256ELi4ELb0ELb0EN7cutlass10bfloat16_tE19Flash_kernel_traitsILi32ELi64ELi256ELi4ES3_EELb0ELb1ELb1ELb0ELb0ELb0ELb0ELb0EEEvNS_16Flash_fwd_paramsE:
.text._ZN5flash24flash_fwd_splitkv_kernelI23Flash_fwd_kernel_traitsILi32ELi64ELi256ELi4ELb0ELb0EN7cutlass10bfloat16_tE19Flash_kernel_traitsILi32ELi64ELi256ELi4ES3_EELb0ELb1ELb1ELb0ELb0ELb0ELb0ELb0EEEvNS_16Flash_fwd_paramsE:
        /* <DEDUP_REMOVED lines=8> */
[----:B-1-34-:R-:W-:Y:S05]  /*0080*/  CALL.REL.NOINC `($_ZN5flash24flash_fwd_splitkv_kernelI23Flash_fwd_kernel_traitsILi32ELi64ELi256ELi4ELb0ELb0EN7cutlass10bfloat16_tE19Flash_kernel_traitsILi32ELi64ELi256ELi4ES3_EELb0ELb1ELb1ELb0ELb0ELb0ELb0ELb0EEEvNS_16Flash_fwd_paramsE$_ZN5flash30compute_attn_1rowblock_splitkvI23Flash_fwd_kernel_traitsILi32ELi64ELi256ELi4ELb0ELb0EN7cutlass10bfloat16_tE19Flash_kernel_traitsILi32ELi64ELi256ELi4ES3_EELb0ELb1ELb1ELb0ELb0ELb0ELb0ELb0ENS_16Flash_fwd_paramsEEEvRKT8_iiiii) ;  /* 0x0000000000087944 */ /* 0x01afea0003c00000 */
[----:B------:R-:W-:Y:S05]  /*0090*/  BSYNC.RECONVERGENT B3 ;  /* 0x0000000000037941 */ /* 0x000fea0003800200 */
.L_x_4088:
[----:B------:R-:W-:Y:S05]  /*00a0*/  EXIT ;  /* 0x000000000000794d */ /* 0x000fea0003800000 */
        .type           $_ZN5flash24flash_fwd_splitkv_kernelI23Flash_fwd_kernel_traitsILi32ELi64ELi256ELi4ELb0ELb0EN7cutlass10bfloat16_tE19Flash_kernel_traitsILi32ELi64ELi256ELi4ES3_EELb0ELb1ELb1ELb0ELb0ELb0ELb0ELb0EEEvNS_16Flash_fwd_paramsE$_ZN5flash30compute_attn_1rowblock_splitkvI23Flash_fwd_kernel_traitsILi32ELi64ELi256ELi4ELb0ELb0EN7cutlass10bfloat16_tE19Flash_kernel_traitsILi32ELi64ELi256ELi4ES3_EELb0ELb1ELb1ELb0ELb0ELb0ELb0ELb0ENS_16Flash_fwd_paramsEEEvRKT8_iiiii,@function
        .size           $_ZN5flash24flash_fwd_splitkv_kernelI23Flash_fwd_kernel_traitsILi32ELi64ELi256ELi4ELb0ELb0EN7cutlass10bfloat16_tE19Flash_kernel_traitsILi32ELi64ELi256ELi4ES3_EELb0ELb1ELb1ELb0ELb0ELb0ELb0ELb0EEEvNS_16Flash_fwd_paramsE$_ZN5flash30compute_attn_1rowblock_splitkvI23Flash_fwd_kernel_traitsILi32ELi64ELi256ELi4ELb0ELb0EN7cutlass10bfloat16_tE19Flash_kernel_traitsILi32ELi64ELi256ELi4ES3_EELb0ELb1ELb1ELb0ELb0ELb0ELb0ELb0ENS_16Flash_fwd_paramsEEEvRKT8_iiiii,(.L_x_10260 - $_ZN5flash24flash_fwd_splitkv_kernelI23Flash_fwd_kernel_traitsILi32ELi64ELi256ELi4ELb0ELb0EN7cutlass10bfloat16_tE19Flash_kernel_traitsILi32ELi64ELi256ELi4ES3_EELb0ELb1ELb1ELb0ELb0ELb0ELb0ELb0EEEvNS_16Flash_fwd_paramsE$_ZN5flash30compute_attn_1rowblock_splitkvI23Flash_fwd_kernel_traitsILi32ELi64ELi256ELi4ELb0ELb0EN7cutlass10bfloat16_tE19Flash_kernel_traitsILi32ELi64ELi256ELi4ES3_EELb0ELb1ELb1ELb0ELb0ELb0ELb0ELb0ENS_16Flash_fwd_paramsEEEvRKT8_iiiii)
$_ZN5flash24flash_fwd_splitkv_kernelI23Flash_fwd_kernel_traitsILi32ELi64ELi256ELi4ELb0ELb0EN7cutlass10bfloat16_tE19Flash_kernel_traitsILi32ELi64ELi256ELi4ES3_EELb0ELb1ELb1ELb0ELb0ELb0ELb0ELb0EEEvNS_16Flash_fwd_paramsE$_ZN5flash30compute_attn_1rowblock_splitkvI23Flash_fwd_kernel_traitsILi32ELi64ELi256ELi4ELb0ELb0EN7cutlass10bfloat16_tE19Flash_kernel_traitsILi32ELi64ELi256ELi4ES3_EELb0ELb1ELb1ELb0ELb0ELb0ELb0ELb0ENS_16Flash_fwd_paramsEEEvRKT8_iiiii:
        /* <DEDUP_REMOVED lines=38> */
.L_x_4090:
[----:B------:R-:W-:Y:S05]  /*0310*/  BSYNC.RECONVERGENT B0 ;  /* 0x0000000000007941 */ /* 0x000fea0003800200 */
.L_x_4089:
[----:B------:R-:W-:Y:S04]  /*0320*/  BSSY.RECONVERGENT B0, `(.L_x_4091) ;  /* 0x0000007000007945 */ /* 0x000fe80003800200 */
[----:B------:R-:W-:Y:S05]  /*0330*/  @!P3 BRA `(.L_x_4092) ;  /* 0x000000000014b947 */ /* 0x000fea0003800000 */
[----:B------:R-:W3:Y:S02]  /*0340*/  LD.E.U8 R6, desc[UR4][R2.64+0x1b2] ;  /* 0x0001b20402067980 */ /* 0x000ee4000c101100 */
[----:B---3--:R-:W-:-:S13]  /*0350*/  ISETP.NE.AND P1, PT, R6, RZ, PT ;  /* 0x000000ff0600720c */ /* 0x008fda0003f25270 */
[----:B------:R-:W3:Y:S02]  /*0360*/  @P1 LD.E R6, desc[UR4][R10.64+0x4] ;  /* 0x000004040a061980 */ /* 0x000ee4000c101900 */
[----:B---3-5:R-:W-:-:S06]  /*0370*/  @P1 IADD3 R221, PT, PT, R6, -R13, RZ ;  /* 0x8000000d06dd1210 */ /* 0x028fcc0007ffe0ff */
[----:B------:R3:W5:Y:S02]  /*0380*/  @!P1 LD.E R221, desc[UR4][R10.64] ;  /* 0x000000040add9980 */ /* 0x000764000c101900 */
.L_x_4092:
[----:B------:R-:W-:Y:S05]  /*0390*/  BSYNC.RECONVERGENT B0 ;  /* 0x0000000000007941 */ /* 0x000fea0003800200 */
.L_x_4091:
        /* <DEDUP_REMOVED lines=8> */
.L_x_4094:
[----:B------:R-:W4:Y:S01]  /*0420*/  LD.E.64 R6, desc[UR4][R2.64+0x108] ;  /* 0x0001080402067980 */ /* 0x000f22000c101b00 */
[----:B------:R-:W-:Y:S01]  /*0430*/  BSSY.RECONVERGENT B0, `(.L_x_4096) ;  /* 0x0000006000007945 */ /* 0x000fe20003800200 */
[----:B------:R-:W-:Y:S01]  /*0440*/  IMAD.MOV.U32 R5, RZ, RZ, RZ ;  /* 0x000000ffff057224 */ /* 0x000fe200078e00ff */
[----:B----4-:R-:W-:-:S04]  /*0450*/  ISETP.NE.U32.AND P0, PT, R6, RZ, PT ;  /* 0x000000ff0600720c */ /* 0x010fc80003f05070 */
[----:B------:R-:W-:-:S13]  /*0460*/  ISETP.NE.AND.EX P0, PT, R7, RZ, PT, P0 ;  /* 0x000000ff0700720c */ /* 0x000fda0003f05300 */
[----:B------:R-:W-:Y:S05]  /*0470*/  @!P0 BRA `(.L_x_4097) ;  /* 0x0000000000048947 */ /* 0x000fea0003800000 */
[----:B------:R4:W5:Y:S02]  /*0480*/  LD.E R5, desc[UR4][R2.64+0xbc] ;  /* 0x0000bc0402057980 */ /* 0x000964000c101900 */
.L_x_4097:
[----:B------:R-:W-:Y:S05]  /*0490*/  BSYNC.RECONVERGENT B0 ;  /* 0x0000000000007941 */ /* 0x000fea0003800200 */
.L_x_4096:
[----:B-----5:R-:W-:Y:S02]  /*04a0*/  IADD3 R221, PT, PT, R5, R221, -R12 ;  /* 0x000000dd05dd7210 */ /* 0x020fe40007ffe80c */
.L_x_4095:
[----:B------:R-:W-:Y:S05]  /*04b0*/  BSYNC.RECONVERGENT B1 ;  /* 0x0000000000017941 */ /* 0x000fea0003800200 */
.L_x_4093:
[----:B------:R-:W-:Y:S01]  /*04c0*/  IMAD.SHL.U32 R5, R235, 0x40, RZ ;  /* 0x00000040eb057824 */ /* 0x000fe200078e00ff */
[----:B------:R-:W-:Y:S01]  /*04d0*/  MOV R6, R232 ;  /* 0x000000e800067202 */ /* 0x000fe20000000f00 */
[----:B------:R-:W-:-:S03]  /*04e0*/  IMAD.MOV.U32 R7, RZ, RZ, 0x0 ;  /* 0x00000000ff077424 */ /* 0x000fc600078e00ff */
[----:B------:R-:W-:-:S13]  /*04f0*/  ISETP.GT.AND P0, PT, R236, R5, PT ;  /* 0x00000005ec00720c */ /* 0x000fda0003f04270 */
[----:B-1234-:R-:W-:Y:S05]  /*0500*/  @!P0 RET.REL.NODEC R6 `(_ZN5flash24flash_fwd_splitkv_kernelI23Flash_fwd_kernel_traitsILi32ELi64ELi256ELi4ELb0ELb0EN7cutlass10bfloat16_tE19Flash_kernel_traitsILi32ELi64ELi256ELi4ES3_EELb0ELb1ELb1ELb0ELb0ELb0ELb0ELb0EEEvNS_16Flash_fwd_paramsE) ;  /* 0xfffffff806bc8950 */ /* 0x01efea0003c3ffff */
        /* <DEDUP_REMOVED lines=89> */
.L_x_4100:
[----:B------:R-:W-:Y:S05]  /*0aa0*/  BSYNC.RECONVERGENT B0 ;  /* 0x0000000000007941 */ /* 0x000fea0003800200 */
.L_x_4099:
[----:B------:R-:W-:Y:S01]  /*0ab0*/  MOV R233, 0x0 ;  /* 0x0000000000e97802 */ /* 0x000fe20000000f00 */
[----:B------:R1:W-:Y:S03]  /*0ac0*/  @!P3 ST.E desc[UR4][R2.64], R0 ;  /* 0x000000000200b985 */ /* 0x0003e6000c101904 */
[----:B-12---:R-:W-:Y:S05]  /*0ad0*/  @P2 RET.REL.NODEC R232 `(_ZN5flash24flash_fwd_splitkv_kernelI23Flash_fwd_kernel_traitsILi32ELi64ELi256ELi4ELb0ELb0EN7cutlass10bfloat16_tE19Flash_kernel_traitsILi32ELi64ELi256ELi4ES3_EELb0ELb1ELb1ELb0ELb0ELb0ELb0ELb0EEEvNS_16Flash_fwd_paramsE) ;  /* 0xfffffff4e8482950 */ /* 0x006fea0003c3ffff */
[----:B------:R-:W-:Y:S02]  /*0ae0*/  MOV R5, 0x7f800000 ;  /* 0x7f80000000057802 */ /* 0x000fe40000000f00 */
[----:B------:R-:W-:-:S03]  /*0af0*/  MOV R233, 0x0 ;  /* 0x0000000000e97802 */ /* 0x000fc60000000f00 */
[----:B------:R1:W-:Y:S02]  /*0b00*/  ST.E desc[UR4][R2.64+0x80], R5 ;  /* 0x0000800502007985 */ /* 0x0003e4000c101904 */
[----:B-1----:R-:W-:Y:S05]  /*0b10*/  RET.REL.NODEC R232 `(_ZN5flash24flash_fwd_splitkv_kernelI23Flash_fwd_kernel_traitsILi32ELi64ELi256ELi4ELb0ELb0EN7cutlass10bfloat16_tE19Flash_kernel_traitsILi32ELi64ELi256ELi4ES3_EELb0ELb1ELb1ELb0ELb0ELb0ELb0ELb0EEEvNS_16Flash_fwd_paramsE) ;  /* 0xfffffff4e8387950 */ /* 0x002fea0003c3ffff */
.L_x_4098:
        /* <DEDUP_REMOVED lines=81> */
[----:B----4-:R-:W-:-:S04]  /*1030*/  IMAD R4, R215, R11, RZ ;  /* 0x0000000bd7047224 */ /* 0x010fc800078e02ff */
[----:B------:R-:W-:Y:S01]  /*1040*/  @!P0 IMAD.MOV R9, RZ, RZ, -R9 ;  /* 0x000000ffff098224 */ /* 0x000fe200078e0a09 */
[----:B------:R-:W-:-:S05]  /*1050*/  @!P1 LOP3.LUT R9, RZ, R23, RZ, 0x33, !PT ;  /* 0x00000017ff099212 */ /* 0x000fca00078e33ff */
[----:B------:R-:W-:Y:S01]  /*1060*/  IMAD R13, R17, R9, RZ ;  /* 0x00000009110d7224 */ /* 0x000fe200078e02ff */
[----:B--2---:R-:W-:Y:S01]  /*1070*/  SHF.R.S32.HI R7, RZ, 0x1f, R0 ;  /* 0x0000001fff077819 */ /* 0x004fe20000011400 */
[-C--:B------:R-:W-:Y:S02]  /*1080*/  IMAD R6, R19, R0.reuse, RZ ;  /* 0x0000000013067224 */ /* 0x080fe400078e02ff */
        /* <DEDUP_REMOVED lines=17> */
.L_x_4102:
        /* <DEDUP_REMOVED lines=54> */
[----:B------:R-:W-:Y:S02]  /*1500*/  @!P2 IMAD R0, R7, R216, R0 ;  /* 0x000000d80700a224 */ /* 0x000fe400078e0200 */
[----:B------:R-:W-:Y:S01]  /*1510*/  @!P2 IMAD.WIDE.U32 R8, R216, R12, RZ ;  /* 0x0000000cd808a225 */ /* 0x000fe200078e00ff */
[----:B------:R-:W-:-:S03]  /*1520*/  @!P1 LOP3.LUT R6, RZ, R23, RZ, 0x33, !PT ;  /* 0x00000017ff069212 */ /* 0x000fc600078e33ff */
[----:B------:R-:W-:Y:S01]  /*1530*/  IMAD R4, R215, R11, RZ ;  /* 0x0000000bd7047224 */ /* 0x000fe200078e02ff */
[----:B------:R-:W-:Y:S01]  /*1540*/  @!P2 SHF.R.S32.HI R7, RZ, 0x1f, R10 ;  /* 0x0000001fff07a819 */ /* 0x000fe2000001140a */
[----:B------:R-:W-:Y:S01]  /*1550*/  @!P2 IMAD.IADD R21, R9, 0x1, R0 ;  /* 0x000000010915a824 */ /* 0x000fe200078e0200 */
[----:B------:R-:W-:Y:S01]  /*1560*/  @!P2 MOV R20, R8 ;  /* 0x000000080014a202 */ /* 0x000fe20000000f00 */
[----:B------:R-:W-:Y:S01]  /*1570*/  IMAD.IADD R19, R19, 0x1, R4 ;  /* 0x0000000113137824 */ /* 0x000fe200078e0204 */
[----:B------:R-:W-:Y:S01]  /*1580*/  SHF.R.S32.HI R4, RZ, 0x1f, R6 ;  /* 0x0000001fff047819 */ /* 0x000fe20000011406 */
[----:B------:R-:W-:Y:S01]  /*1590*/  @!P2 IMAD R0, R17, R10, RZ ;  /* 0x0000000a1100a224 */ /* 0x000fe200078e02ff */
[----:B------:R-:W-:Y:S01]  /*15a0*/  @P2 IADD3 R12, PT, PT, R12, R13, RZ ;  /* 0x0000000d0c0c2210 */ /* 0x000fe20007ffe0ff */
        /* <DEDUP_REMOVED lines=8> */
[----:B------:R-:W-:Y:S01]  /*1630*/  IADD3 R0, PT, PT, R19, R9, RZ ;  /* 0x0000000913007210 */ /* 0x000fe20007ffe0ff */
[----:B------:R-:W-:Y:S01]  /*1640*/  @!P2 IMAD.MOV.U32 R12, RZ, RZ, R16 ;  /* 0x000000ffff0ca224 */ /* 0x000fe200078e0010 */
[----:B------:R-:W-:Y:S01]  /*1650*/  MOV R4, R18 ;  /* 0x0000001200047202 */ /* 0x000fe20000000f00 */
[----:B------:R-:W-:Y:S01]  /*1660*/  @P2 IMAD.IADD R10, R15, 0x1, R6 ;  /* 0x000000010f0a2824 */ /* 0x000fe200078e0206 */
[----:B------:R-:W-:Y:S02]  /*1670*/  @P2 MOV R12, R14 ;  /* 0x0000000e000c2202 */ /* 0x000fe40000000f00 */
[----:B------:R-:W-:Y:S02]  /*1680*/  MOV R19, RZ ;  /* 0x000000ff00137202 */ /* 0x000fe40000000f00 */
.L_x_4103:
[----:B------:R-:W-:Y:S05]  /*1690*/  BSYNC.RECONVERGENT B0 ;  /* 0x0000000000007941 */ /* 0x000fea0003800200 */
.L_x_4101:
        /* <DEDUP_REMOVED lines=29> */
[-C--:B-----5:R-:W-:Y:S01]  /*1870*/  IMAD R16, R19, R216.reuse, RZ ;  /* 0x000000d813107224 */ /* 0x0a0fe200078e02ff */
[----:B------:R-:W-:Y:S01]  /*1880*/  SHF.L.U32 R219, R150, 0x3, RZ ;  /* 0x0000000396db7819 */ /* 0x000fe200000006ff */
[----:B------:R-:W-:-:S06]  /*1890*/  IMAD.WIDE.U32 R18, R11, R216, RZ ;  /* 0x000000d80b127225 */ /* 0x000fcc00078e00ff */
[----:B------:R-:W-:Y:S01]  /*18a0*/  @P3 VIADD R21, R21, 0x1 ;  /* 0x0000000115153836 */ /* 0x000fe20000000000 */
[----:B------:R-:W-:-:S03]  /*18b0*/  LOP3.LUT R220, R219, 0x18, RZ, 0xc0, !PT ;  /* 0x00000018dbdc7812 */ /* 0x000fc600078ec0ff */
[----:B------:R-:W-:Y:S01]  /*18c0*/  @!P1 IMAD.MOV R21, RZ, RZ, -R21 ;  /* 0x000000ffff159224 */ /* 0x000fe200078e0a15 */
[----:B------:R-:W-:Y:S01]  /*18d0*/  @!P2 LOP3.LUT R21, RZ, R23, RZ, 0x33, !PT ;  /* 0x00000017ff15a212 */ /* 0x000fe200078e33ff */
[----:B------:R-:W-:Y:S01]  /*18e0*/  IMAD R13, R11, R217, R16 ;  /* 0x000000d90b0d7224 */ /* 0x000fe200078e0210 */
[----:B------:R-:W-:Y:S02]  /*18f0*/  IADD3 R12, P2, P1, R18, R12, R220 ;  /* 0x0000000c120c7210 */ /* 0x000fe4000795e0dc */
[----:B------:R-:W-:Y:S01]  /*1900*/  SHF.R.S32.HI R16, RZ, 0x1f, R21 ;  /* 0x0000001fff107819 */ /* 0x000fe20000011415 */
[-C--:B------:R-:W-:Y:S02]  /*1910*/  IMAD R11, R31, R21.reuse, RZ ;  /* 0x000000151f0b7224 */ /* 0x080fe400078e02ff */
        /* <DEDUP_REMOVED lines=10> */
[--C-:B------:R-:W-:Y:S02]  /*19c0*/  SHF.R.U32.HI R20, RZ, 0x2, R150.reuse ;  /* 0x00000002ff147819 */ /* 0x100fe40000011696 */
[----:B------:R-:W-:Y:S02]  /*19d0*/  IADD3 R218, PT, PT, -R5, R236, RZ ;  /* 0x000000ec05da7210 */ /* 0x000fe40007ffe1ff */
[----:B------:R-:W-:Y:S01]  /*19e0*/  LOP3.LUT R243, R219, 0xc0, RZ, 0xc0, !PT ;  /* 0x000000c0dbf37812 */ /* 0x000fe200078ec0ff */
[----:B------:R-:W-:Y:S01]  /*19f0*/  UMOV UR7, 0x400 ;  /* 0x0000040000077882 */ /* 0x000fe20000000000 */
[----:B------:R-:W-:Y:S02]  /*1a00*/  IMAD R0, R217, R20, RZ ;  /* 0x00000014d9007224 */ /* 0x000fe400078e02ff */
[----:B------:R-:W-:Y:S01]  /*1a10*/  LOP3.LUT R243, R243, 0x18, R150, 0xf8, !PT ;  /* 0x00000018f3f37812 */ /* 0x000fe200078ef896 */
[----:B------:R-:W-:Y:S01]  /*1a20*/  IMAD.WIDE.U32 R16, R20, R216, R16 ;  /* 0x000000d814107225 */ /* 0x000fe200078e0010 */
[----:B------:R-:W-:Y:S01]  /*1a30*/  LOP3.LUT R229, R219, 0x1f20, RZ, 0xc0, !PT ;  /* 0x00001f20dbe57812 */ /* 0x000fe200078ec0ff */
[----:B-1----:R-:W-:-:S02]  /*1a40*/  ULEA UR6, UR6, UR7, 0x18 ;  /* 0x0000000706067291 */ /* 0x002fc4000f8ec0ff */
[----:B------:R-:W-:Y:S02]  /*1a50*/  IMAD R227, R215, R20, RZ ;  /* 0x00000014d7e37224 */ /* 0x000fe400078e02ff */
[----:B------:R-:W-:Y:S01]  /*1a60*/  IMAD.WIDE.U32 R18, R20, R214, R18 ;  /* 0x000000d614127225 */ /* 0x000fe200078e0012 */
[----:B------:R-:W-:Y:S02]  /*1a70*/  IADD3 R231, PT, PT, R17, R0, RZ ;  /* 0x0000000011e77210 */ /* 0x000fe40007ffe0ff */
[----:B------:R-:W-:Y:S01]  /*1a80*/  MOV R21, RZ ;  /* 0x000000ff00157202 */ /* 0x000fe20000000f00 */
[----:B------:R-:W-:Y:S01]  /*1a90*/  IMAD.IADD R227, R19, 0x1, R227 ;  /* 0x0000000113e37824 */ /* 0x000fe200078e02e3 */
[----:B------:R-:W-:Y:S01]  /*1aa0*/  BSSY.RECONVERGENT B0, `(.L_x_4104) ;  /* 0x000002c000007945 */ /* 0x000fe20003800200 */
[----:B------:R-:W-:Y:S02]  /*1ab0*/  IMAD.U32 R210, RZ, RZ, UR6 ;  /* 0x00000006ffd27e24 */ /* 0x000fe4000f8e00ff */
[----:B--2---:R-:W-:-:S04]  /*1ac0*/  @P0 IMAD.WIDE.U32 R12, R8, R238, RZ ;  /* 0x000000ee080c0225 */ /* 0x004fc800078e00ff */
[----:B------:R-:W-:Y:S02]  /*1ad0*/  @P0 IMAD R11, R9, R238, RZ ;  /* 0x000000ee090b0224 */ /* 0x000fe400078e02ff */
[-C--:B---3--:R-:W-:Y:S02]  /*1ae0*/  @!P0 IMAD R10, R29, R233.reuse, RZ ;  /* 0x000000e91d0a8224 */ /* 0x088fe400078e02ff */
[----:B------:R-:W-:-:S04]  /*1af0*/  @!P0 IMAD.WIDE.U32 R28, R28, R233, RZ ;  /* 0x000000e91c1c8225 */ /* 0x000fc800078e00ff */
[----:B------:R-:W-:Y:S02]  /*1b00*/  @!P0 IMAD.MOV.U32 R4, RZ, RZ, R28 ;  /* 0x000000ffff048224 */ /* 0x000fe400078e001c */
[----:B------:R-:W-:Y:S02]  /*1b10*/  @P0 IMAD.MOV.U32 R4, RZ, RZ, R12 ;  /* 0x000000ffff040224 */ /* 0x000fe400078e000c */
[----:B------:R-:W-:Y:S01]  /*1b20*/  @!P0 IMAD.IADD R10, R29, 0x1, R10 ;  /* 0x000000011d0a8824 */ /* 0x000fe200078e020a */
[----:B------:R-:W-:Y:S02]  /*1b30*/  @P0 IADD3 R10, PT, PT, R13, R11, RZ ;  /* 0x0000000b0d0a0210 */ /* 0x000fe40007ffe0ff */
[----:B------:R-:W-:-:S05]  /*1b40*/  IADD3 R12, P1, PT, R220, R4, RZ ;  /* 0x00000004dc0c7210 */ /* 0x000fca0007f3e0ff */
[----:B------:R-:W-:Y:S01]  /*1b50*/  IMAD.X R13, RZ, RZ, R10, P1 ;  /* 0x000000ffff0d7224 */ /* 0x000fe200008e060a */
[----:B------:R-:W-:Y:S02]  /*1b60*/  ISETP.GE.AND P1, PT, R20, R218, PT ;  /* 0x000000da1400720c */ /* 0x000fe40003f26270 */
[----:B------:R-:W-:Y:S01]  /*1b70*/  LOP3.LUT R4, R243, R220, RZ, 0x3c, !PT ;  /* 0x000000dcf3047212 */ /* 0x000fe200078e3cff */
[----:B----4-:R-:W-:Y:S01]  /*1b80*/  IMAD R0, R15, R234, RZ ;  /* 0x000000ea0f007224 */ /* 0x010fe200078e02ff */
[----:B------:R-:W-:Y:S01]  /*1b90*/  LEA R228, P3, R18, R24, 0x1 ;  /* 0x0000001812e47211 */ /* 0x000fe200078608ff */
[----:B------:R-:W-:Y:S01]  /*1ba0*/  IMAD.WIDE.U32 R10, R14, R234, R12 ;  /* 0x000000ea0e0a7225 */ /* 0x000fe200078e000c */
[----:B------:R-:W-:Y:S02]  /*1bb0*/  LOP3.LUT R249, R229, R4, RZ, 0xfc, !PT ;  /* 0x00000004e5f97212 */ /* 0x000fe400078efcff */
[----:B------:R-:W-:Y:S01]  /*1bc0*/  LEA R230, P2, R16, R26, 0x1 ;  /* 0x0000001a10e67211 */ /* 0x000fe200078408ff */
[----:B------:R-:W-:Y:S01]  /*1bd0*/  @!P0 IMAD.MOV.U32 R12, RZ, RZ, R8 ;  /* 0x000000ffff0c8224 */ /* 0x000fe200078e0008 */
[----:B------:R-:W-:Y:S01]  /*1be0*/  LEA.HI.X R227, R18, R25, R227, 0x1, P3 ;  /* 0x0000001912e37211 */ /* 0x000fe200018f0ce3 */
[----:B------:R-:W-:Y:S01]  /*1bf0*/  IMAD.WIDE.U32 R18, R235, 0x40, R20 ;  /* 0x00000040eb127825 */ /* 0x000fe200078e0014 */
[----:B------:R-:W-:-:S02]  /*1c00*/  @!P0 MOV R13, R9 ;  /* 0x00000009000d8202 */ /* 0x000fc40000000f00 */
[----:B------:R-:W-:Y:S01]  /*1c10*/  LEA.HI.X R231, R16, R27, R231, 0x1, P2 ;  /* 0x0000001b10e77211 */ /* 0x000fe200010f0ce7 */
[----:B------:R-:W-:Y:S01]  /*1c20*/  @P0 IMAD.MOV.U32 R13, RZ, RZ, R9 ;  /* 0x000000ffff0d0224 */ /* 0x000fe200078e0009 */
[----:B------:R-:W-:Y:S01]  /*1c30*/  @P0 MOV R12, R8 ;  /* 0x00000008000c0202 */ /* 0x000fe20000000f00 */
[----:B------:R-:W-:Y:S01]  /*1c40*/  IMAD R249, R249, 0x2, R210 ;  /* 0x00000002f9f97824 */ /* 0x000fe200078e02d2 */
        /* <DEDUP_REMOVED lines=16> */
.L_x_4106:
[----:B------:R1:W-:Y:S02]  /*1d50*/  STS.128 [R249], RZ ;  /* 0x000000fff9007388 */ /* 0x0003e40000000c00 */
.L_x_4105:
[----:B------:R-:W-:Y:S05]  /*1d60*/  BSYNC.RECONVERGENT B0 ;  /* 0x0000000000007941 */ /* 0x000fea0003800200 */
.L_x_4104:
        /* <DEDUP_REMOVED lines=23> */
.L_x_4108:
[----:B------:R-:W-:Y:S05]  /*1ee0*/  BSYNC.RECONVERGENT B0 ;  /* 0x0000000000007941 */ /* 0x000fea0003800200 */
.L_x_4107:
        /* <DEDUP_REMOVED lines=13> */
.L_x_4111:
[----:B------:R4:W-:Y:S02]  /*1fc0*/  STS.128 [R249+0x1000], RZ ;  /* 0x001000fff9007388 */ /* 0x0009e40000000c00 */
.L_x_4110:
[----:B------:R-:W-:Y:S05]  /*1fd0*/  BSYNC.RECONVERGENT B0 ;  /* 0x0000000000007941 */ /* 0x000fea0003800200 */
.L_x_4109:
        /* <DEDUP_REMOVED lines=21> */
.L_x_4113:
[----:B------:R-:W-:Y:S05]  /*2130*/  BSYNC.RECONVERGENT B0 ;  /* 0x0000000000007941 */ /* 0x000fea0003800200 */
.L_x_4112:
[----:B------:R-:W-:Y:S01]  /*2140*/  BSSY.RECONVERGENT B0, `(.L_x_4114) ;  /* 0x000000d000007945 */ /* 0x000fe20003800200 */
[----:B------:R-:W-:Y:S02]  /*2150*/  ISETP.GE.AND P2, PT, R10, R5, PT ;  /* 0x000000050a00720c */ /* 0x000fe40003f46270 */
[----:B---34-:R-:W-:Y:S01]  /*2160*/  IADD3 R8, PT, PT, R20, 0xe0, RZ ;  /* 0x000000e014087810 */ /* 0x018fe20007ffe0ff */
        /* <DEDUP_REMOVED lines=10> */
.L_x_4115:
[----:B------:R-:W-:Y:S05]  /*2210*/  BSYNC.RECONVERGENT B0 ;  /* 0x0000000000007941 */ /* 0x000fea0003800200 */
.L_x_4114:
[----:B------:R-:W-:Y:S01]  /*2220*/  BSSY.RECONVERGENT B0, `(.L_x_4116) ;  /* 0x000000c000007945 */ /* 0x000fe20003800200 */
[----:B------:R-:W-:-:S03]  /*2230*/  ISETP.GE.AND P1, PT, R8, R5, PT ;  /* 0x000000050800720c */ /* 0x000fc60003f26270 */
[----:B------:R-:W-:Y:S10]  /*2240*/  @P0 BRA `(.L_x_4117) ;  /* 0x0000000000240947 */ /* 0x000ff40003800000 */
[----:B------:R-:W-:-:S13]  /*2250*/  ISETP.GE.AND P0, PT, R220, R241, PT ;  /* 0x000000f1dc00720c */ /* 0x000fda0003f06270 */
[----:B------:R1:W-:Y:S01]  /*2260*/  @P0 STS.128 [R249+0x2800], RZ ;  /* 0x002800fff9000388 */ /* 0x0003e20000000c00 */
[----:B------:R-:W-:Y:S05]  /*2270*/  @P0 BRA `(.L_x_4117) ;  /* 0x0000000000180947 */ /* 0x000fea0003800000 */
[----:B----4-:R-:W-:-:S04]  /*2280*/  LEA R16, P0, R214, R6, 0x7 ;  /* 0x00000006d6107211 */ /* 0x010fc800078038ff */
[----:B------:R-:W-:-:S05]  /*2290*/  LEA.HI.X R17, R214, R7, R215, 0x7, P0 ;  /* 0x00000007d6117211 */ /* 0x000fca00000f3cd7 */
[----:B------:R-:W-:Y:S01]  /*22a0*/  @!PT LDS RZ, [RZ] ;  /* 0x00000000fffff984 */ /* 0x000fe20000000800 */
[----:B------:R-:W-:Y:S01]  /*22b0*/  @!PT LDS RZ, [RZ] ;  /* 0x00000000fffff984 */ /* 0x000fe20000000800 */
[----:B------:R-:W-:Y:S01]  /*22c0*/  @!PT LDS RZ, [RZ] ;  /* 0x00000000fffff984 */ /* 0x000fe20000000800 */
[----:B------:R4:W-:Y:S04]  /*22d0*/  LDGSTS.E.BYPASS.LTC128B.128 [R249+0x2800], desc[UR4][R16.64] ;  /* 0x0280000010f97fae */ /* 0x0009e8000b981a04 */
.L_x_4117:
[----:B------:R-:W-:Y:S05]  /*22e0*/  BSYNC.RECONVERGENT B0 ;  /* 0x0000000000007941 */ /* 0x000fea0003800200 */
.L_x_4116:
[----:B------:R-:W-:Y:S04]  /*22f0*/  BSSY.RECONVERGENT B0, `(.L_x_4118) ;  /* 0x000000e000007945 */ /* 0x000fe80003800200 */
[----:B------:R-:W-:Y:S05]  /*2300*/  @P4 BRA `(.L_x_4119) ;  /* 0x0000000000304947 */ /* 0x000fea0003800000 */
[----:B------:R-:W-:-:S13]  /*2310*/  ISETP.GE.AND P0, PT, R220, R241, PT ;  /* 0x000000f1dc00720c */ /* 0x000fda0003f06270 */
[----:B------:R1:W-:Y:S01]  /*2320*/  @P0 STS.128 [R249+0x3000], RZ ;  /* 0x003000fff9000388 */ /* 0x0003e20000000c00 */
[----:B------:R-:W-:Y:S05]  /*2330*/  @P0 BRA `(.L_x_4119) ;  /* 0x0000000000240947 */ /* 0x000fea0003800000 */
[----:B----4-:R-:W-:Y:S01]  /*2340*/  MOV R16, R6 ;  /* 0x0000000600107202 */ /* 0x010fe20000000f00 */
        /* <DEDUP_REMOVED lines=8> */
.L_x_4119:
[----:B------:R-:W-:Y:S05]  /*23d0*/  BSYNC.RECONVERGENT B0 ;  /* 0x0000000000007941 */ /* 0x000fea0003800200 */
.L_x_4118:
[----:B------:R-:W-:Y:S04]  /*23e0*/  BSSY.RECONVERGENT B0, `(.L_x_4120) ;  /* 0x000000b000007945 */ /* 0x000fe80003800200 */
[----:B------:R-:W-:Y:S05]  /*23f0*/  @P3 BRA `(.L_x_4121) ;  /* 0x0000000000243947 */ /* 0x000fea0003800000 */
        /* <DEDUP_REMOVED lines=9> */
.L_x_4121:
[----:B------:R-:W-:Y:S05]  /*2490*/  BSYNC.RECONVERGENT B0 ;  /* 0x0000000000007941 */ /* 0x000fea0003800200 */
.L_x_4120:
        /* <DEDUP_REMOVED lines=14> */
.L_x_4123:
[----:B------:R-:W-:Y:S05]  /*2580*/  BSYNC.RECONVERGENT B0 ;  /* 0x0000000000007941 */ /* 0x000fea0003800200 */
.L_x_4122:
        /* <DEDUP_REMOVED lines=12> */
.L_x_4125:
[----:B------:R-:W-:Y:S05]  /*2650*/  BSYNC.RECONVERGENT B0 ;  /* 0x0000000000007941 */ /* 0x000fea0003800200 */
.L_x_4124:
[----:B------:R-:W2:Y:S04]  /*2660*/  LD.E.64 R28, desc[UR4][R2.64+0x1c0] ;  /* 0x0001c004021c7980 */ /* 0x000ea8000c101b00 */
[----:B------:R-:W3:Y:S01]  /*2670*/  LD.E.64 R26, desc[UR4][R2.64+0x1b8] ;  /* 0x0001b804021a7980 */ /* 0x000ee2000c101b00 */
[----:B----4-:R-:W-:Y:S02]  /*2680*/  IMAD.MOV.U32 R16, RZ, RZ, R234 ;  /* 0x000000ffff107224 */ /* 0x010fe400078e00ea */
[----:B------:R-:W-:Y:S01]  /*2690*/  IMAD.MOV.U32 R17, RZ, RZ, RZ ;  /* 0x000000ffff117224 */ /* 0x000fe200078e00ff */
[----:B-1----:R-:W4:Y:S04]  /*26a0*/  LD.E R7, desc[UR4][R2.64+0xd8] ;  /* 0x0000d80402077980 */ /* 0x002f28000c101900 */
[----:B------:R-:W0:Y:S01]  /*26b0*/  LDGDEPBAR ;  /* 0x00000000000079af */ /* 0x000e220000000000 */
[----:B--2---:R-:W-:-:S04]  /*26c0*/  IMAD.WIDE.U32 R16, R233, R28, R16 ;  /* 0x0000001ce9107225 */ /* 0x004fc800078e0010 */
[----:B------:R-:W-:Y:S01]  /*26d0*/  IMAD R4, R29, R233, RZ ;  /* 0x000000e91d047224 */ /* 0x000fe200078e02ff */
[----:B---3--:R-:W-:-:S04]  /*26e0*/  LEA R26, P0, R16, R26, 0x2 ;  /* 0x0000001a101a7211 */ /* 0x008fc800078010ff */
[----:B------:R-:W-:Y:S01]  /*26f0*/  IADD3 R4, PT, PT, R17, R4, RZ ;  /* 0x0000000411047210 */ /* 0x000fe20007ffe0ff */
[----:B----4-:R1:W2:Y:S01]  /*2700*/  MUFU.RCP R239, R7 ;  /* 0x0000000700ef7308 */ /* 0x0102a20000001000 */
[----:B------:R1:W5:Y:S02]  /*2710*/  LD.E R17, desc[UR4][R2.64+0x184] ;  /* 0x0001840402117980 */ /* 0x000364000c101900 */
[----:B------:R-:W-:Y:S02]  /*2720*/  LEA.HI.X R27, R16, R27, R4, 0x2, P0 ;  /* 0x0000001b101b7211 */ /* 0x000fe400000f1404 */
[----:B------:R1:W5:Y:S04]  /*2730*/  LD.E R16, desc[UR4][R2.64+0x188] ;  /* 0x0001880402107980 */ /* 0x000368000c101900 */
[----:B------:R1:W5:Y:S01]  /*2740*/  LD.E R4, desc[UR4][R26.64] ;  /* 0x000000041a047980 */ /* 0x000362000c101900 */
        /* <DEDUP_REMOVED lines=15> */
.L_x_4128:
[----:B------:R3:W-:Y:S01]  /*2840*/  STS.128 [R249+0x5000], RZ ;  /* 0x005000fff9007388 */ /* 0x0007e20000000c00 */
[----:B------:R-:W-:Y:S05]  /*2850*/  BRA `(.L_x_4129) ;  /* 0x0000000000047947 */ /* 0x000fea0003800000 */
.L_x_4127:
[----:B------:R4:W-:Y:S02]  /*2860*/  STS.128 [R249+0x5000], RZ ;  /* 0x005000fff9007388 */ /* 0x0009e40000000c00 */
.L_x_4129:
[----:B------:R-:W-:Y:S05]  /*2870*/  BSYNC.RECONVERGENT B0 ;  /* 0x0000000000007941 */ /* 0x000fea0003800200 */
.L_x_4126:
[----:B------:R-:W-:Y:S01]  /*2880*/  ISETP.GE.AND P1, PT, R14, R5, PT ;  /* 0x000000050e00720c */ /* 0x000fe20003f26270 */
[C---:B-1----:R-:W-:Y:S01]  /*2890*/  IMAD.SHL.U32 R7, R150.reuse, 0x10, RZ ;  /* 0x0000001096077824 */ /* 0x042fe200078e00ff */
        /* <DEDUP_REMOVED lines=31> */
.L_x_4131:
[----:B------:R-:W-:Y:S05]  /*2a90*/  BSYNC.RECONVERGENT B0 ;  /* 0x0000000000007941 */ /* 0x000fea0003800200 */
.L_x_4130:
        /* <DEDUP_REMOVED lines=17> */
.L_x_4133:
[----:B------:R-:W-:Y:S05]  /*2bb0*/  BSYNC.RECONVERGENT B0 ;  /* 0x0000000000007941 */ /* 0x000fea0003800200 */
.L_x_4132:
        /* <DEDUP_REMOVED lines=12> */
.L_x_4135:
[----:B------:R-:W-:Y:S05]  /*2c80*/  BSYNC.RECONVERGENT B0 ;  /* 0x0000000000007941 */ /* 0x000fea0003800200 */
.L_x_4134:
        /* <DEDUP_REMOVED lines=15> */
.L_x_4137:
[----:B------:R-:W-:Y:S05]  /*2d80*/  BSYNC.RECONVERGENT B0 ;  /* 0x0000000000007941 */ /* 0x000fea0003800200 */
.L_x_4136:
        /* <DEDUP_REMOVED lines=12> */
.L_x_4139:
[----:B------:R-:W-:Y:S05]  /*2e50*/  BSYNC.RECONVERGENT B0 ;  /* 0x0000000000007941 */ /* 0x000fea0003800200 */
.L_x_4138:
        /* <DEDUP_REMOVED lines=15> */
.L_x_4141:
[----:B------:R-:W-:Y:S05]  /*2f50*/  BSYNC.RECONVERGENT B0 ;  /* 0x0000000000007941 */ /* 0x000fea0003800200 */
.L_x_4140:
        /* <DEDUP_REMOVED lines=13> */
.L_x_4143:
[----:B------:R-:W-:Y:S05]  /*3030*/  BSYNC.RECONVERGENT B0 ;  /* 0x0000000000007941 */ /* 0x000fea0003800200 */
.L_x_4142:
[----:B------:R-:W-:Y:S01]  /*3040*/  LDSM.16.M88.4 R8, [R23] ;  /* 0x000000001708783b */ /* 0x000fe20000000200 */
[----:B------:R-:W-:Y:S01]  /*3050*/  IMAD.MOV.U32 R137, RZ, RZ, 0x20 ;  /* 0x00000020ff897424 */ /* 0x000fe200078e00ff */
[C---:B------:R-:W-:Y:S01]  /*3060*/  LOP3.LUT P0, R21, R150.reuse, 0x4, RZ, 0xc0, !PT ;  /* 0x0000000496157812 */ /* 0x040fe2000780c0ff */
[----:B------:R-:W-:Y:S01]  /*3070*/  IMAD.SHL.U32 R152, R150, 0x2, RZ ;  /* 0x0000000296987824 */ /* 0x000fe200078e00ff */
[----:B------:R-:W5:Y:S01]  /*3080*/  LDSM.16.M88.4 R24, [R44+0x1000] ;  /* 0x001000002c18783b */ /* 0x000f620000000200 */
[----:B------:R-:W-:Y:S01]  /*3090*/  VIADD R69, R51, 0xffffffff ;  /* 0xffffffff33457836 */ /* 0x000fe20000000000 */
[----:B------:R-:W-:Y:S01]  /*30a0*/  SEL R137, R137, 0xffffffe0, !P0 ;  /* 0xffffffe089897807 */ /* 0x000fe20004000000 */
[----:B------:R-:W-:Y:S01]  /*30b0*/  IMAD R223, R235, 0x40, R221 ;  /* 0x00000040ebdf7824 */ /* 0x000fe200078e02dd */
[----:B------:R-:W2:Y:S01]  /*30c0*/  LDSM.16.M88.4 R60, [R44+0x4c00] ;  /* 0x004c00002c3c783b */ /* 0x000ea20000000200 */
[----:B------:R-:W-:Y:S01]  /*30d0*/  LOP3.LUT R18, R208, 0x1f0, RZ, 0xc0, !PT ;  /* 0x000001f0d0127812 */ /* 0x000fe200078ec0ff */
[----:B------:R-:W-:Y:S01]  /*30e0*/  BSSY.RECONVERGENT B1, `(.L_x_4144) ;  /* 0x000055c000017945 */ /* 0x000fe20003800200 */
[----:B------:R-:W-:Y:S01]  /*30f0*/  IMAD.IADD R22, R23, 0x1, R137 ;  /* 0x0000000117167824 */ /* 0x000fe200078e0289 */
[----:B------:R-:W-:Y:S01]  /*3100*/  LOP3.LUT R152, R152, 0x6, RZ, 0xc0, !PT ;  /* 0x0000000698987812 */ /* 0x000fe200078ec0ff */
[----:B------:R-:W-:Y:S01]  /*3110*/  IMAD.IADD R34, R137, 0x1, R44 ;  /* 0x0000000189227824 */ /* 0x000fe200078e022c */
[----:B------:R-:W-:Y:S01]  /*3120*/  LOP3.LUT R18, R18, 0x7, R20, 0xf8, !PT ;  /* 0x0000000712127812 */ /* 0x000fe200078ef814 */
[----:B------:R-:W0:Y:S01]  /*3130*/  LDGDEPBAR ;  /* 0x00000000000079af */ /* 0x000e220000000000 */
[----:B------:R-:W-:-:S03]  /*3140*/  IADD3 R17, PT, PT, R221, -R236, -R17 ;  /* 0x800000ecdd117210 */ /* 0x000fc60007ffe811 */
[----:B-1----:R-:W-:Y:S01]  /*3150*/  LDSM.16.M88.4 R4, [R22] ;  /* 0x000000001604783b */ /* 0x002fe20000000200 */
[----:B------:R-:W-:-:S03]  /*3160*/  IMAD.IADD R223, R18, 0x1, R223 ;  /* 0x0000000112df7824 */ /* 0x000fc600078e02df */
[----:B------:R-:W1:Y:S01]  /*3170*/  LDSM.16.M88.4 R12, [R34+0x1000] ;  /* 0x00100000220c783b */ /* 0x000e620000000200 */
[----:B------:R-:W-:-:S03]  /*3180*/  VIADD R47, R223, 0x8 ;  /* 0x00000008df2f7836 */ /* 0x000fc60000000000 */
[----:B------:R-:W3:Y:S01]  /*3190*/  LDSM.16.M88.4 R56, [R34+0x4c00] ;  /* 0x004c00002238783b */ /* 0x000ee20000000200 */
[C---:B-----5:R-:W-:Y:S08]  /*31a0*/  HMMA.16816.F32.BF16 R64, R8.reuse, R24, RZ ;  /* 0x000000180840723c */ /* 0x060ff000000418ff */
[----:B--2---:R-:W-:Y:S01]  /*31b0*/  HMMA.16816.F32.BF16 R40, R8, R62, RZ ;  /* 0x0000003e0828723c */ /* 0x004fe200000418ff */
[----:B------:R-:W-:-:S05]  /*31c0*/  IMAD.SHL.U32 R63, R69, 0x100, RZ ;  /* 0x00000100453f7824 */ /* 0x000fca00078e00ff */
[----:B------:R-:W-:Y:S02]  /*31d0*/  LOP3.LUT R33, R63, R152, RZ, 0xfc, !PT ;  /* 0x000000983f217212 */ /* 0x000fe400078efcff */
[----:B------:R-:W-:Y:S03]  /*31e0*/  HMMA.16816.F32.BF16 R24, R8, R26, RZ ;  /* 0x0000001a0818723c */ /* 0x000fe600000418ff */
[C---:B------:R-:W-:Y:S02]  /*31f0*/  IMAD.IADD R90, R33.reuse, 0x1, R236 ;  /* 0x00000001215a7824 */ /* 0x040fe400078e02ec */
[----:B------:R-:W-:-:S03]  /*3200*/  VIADD R30, R33, 0x8 ;  /* 0x00000008211e7836 */ /* 0x000fc60000000000 */
[C---:B-1----:R-:W-:Y:S01]  /*3210*/  HMMA.16816.F32.BF16 R64, R4.reuse, R12, R64 ;  /* 0x0000000c0440723c */ /* 0x042fe20000041840 */
[----:B------:R-:W-:Y:S01]  /*3220*/  IMAD R12, R235, 0x40, R18 ;  /* 0x00000040eb0c7824 */ /* 0x000fe200078e0212 */
[----:B------:R-:W-:Y:S02]  /*3230*/  IADD3 R13, PT, PT, R16, R221, -R236 ;  /* 0x000000dd100d7210 */ /* 0x000fe40007ffe8ec */
[C-C-:B------:R-:W-:Y:S01]  /*3240*/  IADD3 R16, PT, PT, R223.reuse, -0xf9, -R90.reuse ;  /* 0xffffff07df107810 */ /* 0x140fe20007ffe85a */
[C---:B------:R-:W-:Y:S01]  /*3250*/  IMAD.IADD R35, R12.reuse, 0x1, R17 ;  /* 0x000000010c237824 */ /* 0x040fe200078e0211 */
[--C-:B------:R-:W-:Y:S01]  /*3260*/  IADD3 R20, PT, PT, R223, -0x1, -R90.reuse ;  /* 0xffffffffdf147810 */ /* 0x100fe20007ffe85a */
[----:B------:R-:W-:Y:S01]  /*3270*/  IMAD.IADD R12, R12, 0x1, R13 ;  /* 0x000000010c0c7824 */ /* 0x000fe200078e020d */
[----:B---3--:R-:W-:Y:S01]  /*3280*/  HMMA.16816.F32.BF16 R40, R4, R58, R40 ;  /* 0x0000003a0428723c */ /* 0x008fe20000041828 */
[----:B------:R-:W-:Y:S01]  /*3290*/  IMAD.IADD R59, R47, 0x1, -R90 ;  /* 0x000000012f3b7824 */ /* 0x000fe200078e0a5a */
[----:B------:R-:W-:Y:S01]  /*32a0*/  IABS R28, R20 ;  /* 0x00000014001c7213 */ /* 0x000fe20000000000 */
[----:B------:R-:W-:Y:S01]  /*32b0*/  VIADD R13, R33, 0xf9 ;  /* 0x000000f9210d7836 */ /* 0x000fe20000000000 */
[C-C-:B------:R-:W-:Y:S01]  /*32c0*/  VIADDMNMX R224, R12.reuse, 0x1, R221.reuse, PT ;  /* 0x000000010ce07846 */ /* 0x140fe200038001dd */
[----:B------:R-:W-:Y:S01]  /*32d0*/  VIADD R46, R35, 0x8 ;  /* 0x00000008232e7836 */ /* 0x000fe20000000000 */
[----:B------:R-:W-:-:S02]  /*32e0*/  VIADDMNMX R221, R12, 0x9, R221, PT ;  /* 0x000000090cdd7846 */ /* 0x000fc400038001dd */
[----:B------:R-:W-:Y:S01]  /*32f0*/  IABS R12, R16 ;  /* 0x00000010000c7213 */ /* 0x000fe20000000000 */
[----:B------:R-:W-:Y:S01]  /*3300*/  HMMA.16816.F32.BF16 R24, R4, R14, R24 ;  /* 0x0000000e0418723c */ /* 0x000fe20000041818 */
[----:B------:R-:W1:Y:S01]  /*3310*/  LDSM.16.M88.4 R16, [R44+0x1400] ;  /* 0x001400002c10783b */ /* 0x000e620000000200 */
[----:B------:R-:W-:Y:S02]  /*3320*/  IABS R59, R59 ;  /* 0x0000003b003b7213 */ /* 0x000fe40000000000 */
[----:B------:R-:W-:Y:S02]  /*3330*/  I2FP.F32.S32 R12, R12 ;  /* 0x0000000c000c7245 */ /* 0x000fe40000201400 */
[----:B------:R-:W-:Y:S02]  /*3340*/  I2FP.F32.S32 R59, R59 ;  /* 0x0000003b003b7245 */ /* 0x000fe40000201400 */
[-C--:B------:R-:W-:Y:S02]  /*3350*/  ISETP.GT.AND P5, PT, R35, R13.reuse, PT ;  /* 0x0000000d2300720c */ /* 0x080fe40003fa4270 */
[----:B------:R-:W-:Y:S01]  /*3360*/  ISETP.GE.AND P3, PT, R13, R224, PT ;  /* 0x000000e00d00720c */ /* 0x000fe20003f66270 */
[C---:B------:R-:W-:Y:S01]  /*3370*/  FFMA.FTZ R41, -R239.reuse, R12, R41 ;  /* 0x0000000cef297223 */ /* 0x040fe20000010129 */
[----:B------:R-:W-:Y:S01]  /*3380*/  ISETP.GT.AND P2, PT, R46, R13, PT ;  /* 0x0000000d2e00720c */ /* 0x000fe20003f44270 */
[----:B------:R-:W-:Y:S01]  /*3390*/  FFMA.FTZ R59, -R239, R59, R66 ;  /* 0x0000003bef3b7223 */ /* 0x000fe20000010142 */
[----:B------:R-:W-:Y:S01]  /*33a0*/  ISETP.GE.AND P4, PT, R13, R221, PT ;  /* 0x000000dd0d00720c */ /* 0x000fe20003f86270 */
[----:B------:R-:W-:Y:S01]  /*33b0*/  VIADD R12, R33, 0x1 ;  /* 0x00000001210c7836 */ /* 0x000fe20000000000 */
[----:B------:R-:W-:-:S02]  /*33c0*/  IADD3 R13, PT, PT, R47, -0xf9, -R90 ;  /* 0xffffff072f0d7810 */ /* 0x000fc40007ffe85a */
[----:B------:R-:W-:Y:S02]  /*33d0*/  ISETP.GT.AND P0, PT, R46, R33, PT ;  /* 0x000000212e00720c */ /* 0x000fe40003f04270 */
[----:B------:R-:W-:Y:S02]  /*33e0*/  IABS R13, R13 ;  /* 0x0000000d000d7213 */ /* 0x000fe40000000000 */
[----:B------:R-:W-:Y:S02]  /*33f0*/  FSEL R41, R41, -INF , !P5 ;  /* 0xff80000029297808 */ /* 0x000fe40006800000 */
[----:B------:R-:W-:Y:S02]  /*3400*/  FSEL R59, R59, -INF , !P0 ;  /* 0xff8000003b3b7808 */ /* 0x000fe40004000000 */
[----:B------:R-:W-:Y:S02]  /*3410*/  FSEL R45, R41, -INF , !P3 ;  /* 0xff800000292d7808 */ /* 0x000fe40005800000 */
[----:B------:R-:W-:-:S02]  /*3420*/  ISETP.GT.AND P1, PT, R35, R12, PT ;  /* 0x0000000c2300720c */ /* 0x000fc40003f24270 */
[C---:B------:R-:W-:Y:S02]  /*3430*/  ISETP.GE.AND P5, PT, R12.reuse, R224, PT ;  /* 0x000000e00c00720c */ /* 0x040fe40003fa6270 */
[----:B------:R-:W-:Y:S02]  /*3440*/  ISETP.GE.AND P0, PT, R12, R221, PT ;  /* 0x000000dd0c00720c */ /* 0x000fe40003f06270 */
[----:B------:R-:W-:Y:S02]  /*3450*/  I2FP.F32.S32 R20, R13 ;  /* 0x0000000d00147245 */ /* 0x000fe40000201400 */
[----:B------:R-:W-:Y:S02]  /*3460*/  ISETP.GT.AND P3, PT, R46, R12, PT ;  /* 0x0000000c2e00720c */ /* 0x000fe40003f64270 */
[----:B------:R-:W2:Y:S01]  /*3470*/  LDSM.16.M88.4 R12, [R34+0x1400] ;  /* 0x00140000220c783b */ /* 0x000ea20000000200 */
[----:B------:R-:W-:Y:S01]  /*3480*/  I2FP.F32.S32 R28, R28 ;  /* 0x0000001c001c7245 */ /* 0x000fe20000201400 */
[----:B------:R-:W-:Y:S01]  /*3490*/  FFMA.FTZ R32, -R239, R20, R43 ;  /* 0x00000014ef207223 */ /* 0x000fe2000001012b */
[C-C-:B------:R-:W-:Y:S01]  /*34a0*/  IMAD.IADD R20, R223.reuse, 0x1, -R90.reuse ;  /* 0x00000001df147824 */ /* 0x140fe200078e0a5a */
[----:B-1----:R-:W-:Y:S01]  /*34b0*/  HMMA.16816.F32.BF16 R36, R8, R16, RZ ;  /* 0x000000100824723c */ /* 0x002fe200000418ff */
[--C-:B------:R-:W-:Y:S01]  /*34c0*/  IADD3 R16, PT, PT, R223, -0x9, -R90.reuse ;  /* 0xfffffff7df107810 */ /* 0x100fe20007ffe85a */
[----:B------:R-:W-:Y:S01]  /*34d0*/  FFMA.FTZ R65, -R239, R28, R65 ;  /* 0x0000001cef417223 */ /* 0x000fe20000010141 */
[----:B------:R-:W-:Y:S01]  /*34e0*/  VIADD R29, R20, 0xfffffff8 ;  /* 0xfffffff8141d7836 */ /* 0x000fe20000000000 */
[----:B------:R-:W-:Y:S01]  /*34f0*/  IADD3 R28, PT, PT, R47, -0x1, -R90 ;  /* 0xffffffff2f1c7810 */ /* 0x000fe20007ffe85a */
[----:B------:R-:W-:Y:S01]  /*3500*/  VIADD R17, R33, 0x9 ;  /* 0x0000000921117836 */ /* 0x000fe20000000000 */
[----:B------:R-:W-:-:S02]  /*3510*/  FSEL R32, R32, -INF , !P2 ;  /* 0xff80000020207808 */ /* 0x000fc40005000000 */
[----:B------:R-:W-:Y:S02]  /*3520*/  IABS R28, R28 ;  /* 0x0000001c001c7213 */ /* 0x000fe40000000000 */
[----:B------:R-:W-:Y:S02]  /*3530*/  IABS R29, R29 ;  /* 0x0000001d001d7213 */ /* 0x000fe40000000000 */
[----:B------:R-:W-:Y:S02]  /*3540*/  I2FP.F32.S32 R28, R28 ;  /* 0x0000001c001c7245 */ /* 0x000fe40000201400 */
[----:B------:R-:W-:Y:S02]  /*3550*/  I2FP.F32.S32 R29, R29 ;  /* 0x0000001d001d7245 */ /* 0x000fe40000201400 */
[----:B------:R-:W-:Y:S01]  /*3560*/  FSEL R112, R65, -INF , !P1 ;  /* 0xff80000041707808 */ /* 0x000fe20004800000 */
[----:B------:R-:W-:Y:S01]  /*3570*/  FFMA.FTZ R28, -R239, R28, R67 ;  /* 0x0000001cef1c7223 */ /* 0x000fe20000010143 */
[----:B------:R-:W-:Y:S01]  /*3580*/  ISETP.GT.AND P2, PT, R35, R30, PT ;  /* 0x0000001e2300720c */ /* 0x000fe20003f44270 */
[----:B------:R-:W-:Y:S01]  /*3590*/  FFMA.FTZ R24, -R239, R29, R24 ;  /* 0x0000001def187223 */ /* 0x000fe20000010118 */
[----:B------:R-:W-:-:S02]  /*35a0*/  IABS R65, R20 ;  /* 0x0000001400417213 */ /* 0x000fc40000000000 */
[----:B------:R-:W-:Y:S02]  /*35b0*/  IABS R16, R16 ;  /* 0x0000001000107213 */ /* 0x000fe40000000000 */
[----:B------:R-:W-:Y:S02]  /*35c0*/  FSEL R32, R32, -INF , !P4 ;  /* 0xff80000020207808 */ /* 0x000fe40006000000 */
[----:B------:R-:W-:Y:S02]  /*35d0*/  ISETP.GE.AND P4, PT, R30, R224, PT ;  /* 0x000000e01e00720c */ /* 0x000fe40003f86270 */
[----:B------:R-:W-:Y:S02]  /*35e0*/  FSEL R28, R28, -INF , !P3 ;  /* 0xff8000001c1c7808 */ /* 0x000fe40005800000 */
[----:B------:R-:W-:Y:S02]  /*35f0*/  FSEL R24, R24, -INF , !P2 ;  /* 0xff80000018187808 */ /* 0x000fe40005000000 */
[----:B------:R-:W-:-:S02]  /*3600*/  I2FP.F32.S32 R65, R65 ;  /* 0x0000004100417245 */ /* 0x000fc40000201400 */
[----:B------:R-:W-:Y:S01]  /*3610*/  I2FP.F32.S32 R16, R16 ;  /* 0x0000001000107245 */ /* 0x000fe20000201400 */
[----:B--2---:R-:W-:Y:S01]  /*3620*/  HMMA.16816.F32.BF16 R36, R4, R12, R36 ;  /* 0x0000000c0424723c */ /* 0x004fe20000041824 */
[----:B------:R-:W-:Y:S01]  /*3630*/  IADD3 R13, PT, PT, R223, -0x10, -R90 ;  /* 0xfffffff0df0d7810 */ /* 0x000fe20007ffe85a */
[----:B------:R-:W-:Y:S01]  /*3640*/  FFMA.FTZ R26, -R239, R65, R26 ;  /* 0x00000041ef1a7223 */ /* 0x000fe2000001011a */
[----:B------:R-:W-:Y:S01]  /*3650*/  IADD3 R12, PT, PT, R47, -0x9, -R90 ;  /* 0xfffffff72f0c7810 */ /* 0x000fe20007ffe85a */
[----:B------:R-:W-:Y:S01]  /*3660*/  FFMA.FTZ R25, -R239, R16, R25 ;  /* 0x00000010ef197223 */ /* 0x000fe20000010119 */
[----:B------:R-:W-:Y:S01]  /*3670*/  FSEL R96, R28, -INF , !P0 ;  /* 0xff8000001c607808 */ /* 0x000fe20004000000 */
[----:B------:R-:W-:Y:S01]  /*3680*/  VIADD R16, R33, 0x10 ;  /* 0x0000001021107836 */ /* 0x000fe20000000000 */
[----:B------:R-:W-:Y:S02]  /*3690*/  FSEL R147, R24, -INF , !P4 ;  /* 0xff80000018937808 */ /* 0x000fe40006000000 */
[----:B------:R-:W-:-:S02]  /*36a0*/  FSEL R112, R112, -INF , !P5 ;  /* 0xff80000070707808 */ /* 0x000fc40006800000 */
[----:B------:R-:W-:Y:S02]  /*36b0*/  ISETP.GT.AND P3, PT, R35, R17, PT ;  /* 0x000000112300720c */ /* 0x000fe40003f64270 */
[C---:B------:R-:W-:Y:S02]  /*36c0*/  ISETP.GE.AND P2, PT, R17.reuse, R224, PT ;  /* 0x000000e01100720c */ /* 0x040fe40003f46270 */
[----:B------:R-:W-:Y:S02]  /*36d0*/  ISETP.GE.AND P0, PT, R17, R221, PT ;  /* 0x000000dd1100720c */ /* 0x000fe40003f06270 */
[C---:B------:R-:W-:Y:S02]  /*36e0*/  ISETP.GT.AND P4, PT, R46.reuse, R17, PT ;  /* 0x000000112e00720c */ /* 0x040fe40003f84270 */
[----:B------:R-:W-:Y:S02]  /*36f0*/  ISETP.GT.AND P5, PT, R46, R30, PT ;  /* 0x0000001e2e00720c */ /* 0x000fe40003fa4270 */
[----:B------:R-:W-:-:S02]  /*3700*/  IABS R17, R13 ;  /* 0x0000000d00117213 */ /* 0x000fc40000000000 */
[----:B------:R-:W-:Y:S02]  /*3710*/  IABS R13, R12 ;  /* 0x0000000c000d7213 */ /* 0x000fe40000000000 */
[----:B------:R-:W-:Y:S01]  /*3720*/  ISETP.GE.AND P1, PT, R30, R221, PT ;  /* 0x000000dd1e00720c */ /* 0x000fe20003f26270 */
[----:B------:R-:W-:Y:S01]  /*3730*/  IMAD.MOV.U32 R12, RZ, RZ, R17 ;  /* 0x000000ffff0c7224 */ /* 0x000fe200078e0011 */
[----:B------:R-:W-:Y:S02]  /*3740*/  FSEL R26, R26, -INF , !P5 ;  /* 0xff8000001a1a7808 */ /* 0x000fe40006800000 */
[----:B------:R-:W-:Y:S02]  /*3750*/  FSEL R25, R25, -INF , !P3 ;  /* 0xff80000019197808 */ /* 0x000fe40005800000 */
[----:B------:R-:W-:Y:S02]  /*3760*/  I2FP.F32.S32 R20, R13 ;  /* 0x0000000d00147245 */ /* 0x000fe40000201400 */
[----:B------:R-:W-:-:S02]  /*3770*/  FSEL R92, R26, -INF , !P1 ;  /* 0xff8000001a5c7808 */ /* 0x000fc40004800000 */
[----:B------:R-:W-:Y:S01]  /*3780*/  FSEL R98, R25, -INF , !P2 ;  /* 0xff80000019627808 */ /* 0x000fe20005000000 */
[----:B------:R-:W-:Y:S01]  /*3790*/  FFMA.FTZ R20, -R239, R20, R27 ;  /* 0x00000014ef147223 */ /* 0x000fe2000001011b */
[----:B------:R-:W-:Y:S01]  /*37a0*/  ISETP.GT.AND P5, PT, R35, R16, PT ;  /* 0x000000102300720c */ /* 0x000fe20003fa4270 */
[----:B------:R-:W1:Y:S01]  /*37b0*/  LDSM.16.M88.4 R24, [R44+0x1800] ;  /* 0x001800002c18783b */ /* 0x000e620000000200 */
[C---:B------:R-:W-:Y:S02]  /*37c0*/  ISETP.GE.AND P3, PT, R16.reuse, R224, PT ;  /* 0x000000e01000720c */ /* 0x040fe40003f66270 */
[----:B------:R-:W-:Y:S02]  /*37d0*/  ISETP.GE.AND P1, PT, R16, R221, PT ;  /* 0x000000dd1000720c */ /* 0x000fe40003f26270 */
[----:B------:R-:W-:Y:S02]  /*37e0*/  ISETP.GT.AND P2, PT, R46, R16, PT ;  /* 0x000000102e00720c */ /* 0x000fe40003f44270 */
[----:B------:R-:W-:Y:S01]  /*37f0*/  HMMA.16816.F32.BF16 R16, R8, R18, RZ ;  /* 0x000000120810723c */ /* 0x000fe200000418ff */
[----:B------:R-:W-:-:S02]  /*3800*/  I2FP.F32.S32 R12, R12 ;  /* 0x0000000c000c7245 */ /* 0x000fc40000201400 */
[----:B------:R-:W-:Y:S02]  /*3810*/  IADD3 R13, PT, PT, R47, -0x10, -R90 ;  /* 0xfffffff02f0d7810 */ /* 0x000fe40007ffe85a */
[----:B------:R-:W-:Y:S01]  /*3820*/  FSEL R20, R20, -INF , !P4 ;  /* 0xff80000014147808 */ /* 0x000fe20006000000 */
[----:B------:R-:W-:Y:S01]  /*3830*/  FFMA.FTZ R36, -R239, R12, R36 ;  /* 0x0000000cef247223 */ /* 0x000fe20000010124 */
[----:B------:R-:W-:Y:S01]  /*3840*/  VIADD R12, R33, 0x11 ;  /* 0x00000011210c7836 */ /* 0x000fe20000000000 */
[----:B------:R-:W-:Y:S02]  /*3850*/  IABS R13, R13 ;  /* 0x0000000d000d7213 */ /* 0x000fe40000000000 */
[----:B------:R-:W-:Y:S02]  /*3860*/  IADD3 R28, PT, PT, R223, -0x11, -R90 ;  /* 0xffffffefdf1c7810 */ /* 0x000fe40007ffe85a */
[----:B------:R-:W-:Y:S02]  /*3870*/  FSEL R36, R36, -INF , !P5 ;  /* 0xff80000024247808 */ /* 0x000fe40006800000 */
[----:B------:R-:W-:-:S02]  /*3880*/  FSEL R86, R20, -INF , !P0 ;  /* 0xff80000014567808 */ /* 0x000fc40004000000 */
[----:B------:R-:W-:Y:S02]  /*3890*/  FSEL R139, R36, -INF , !P3 ;  /* 0xff800000248b7808 */ /* 0x000fe40005800000 */
[----:B------:R-:W-:Y:S02]  /*38a0*/  ISETP.GT.AND P4, PT, R35, R12, PT ;  /* 0x0000000c2300720c */ /* 0x000fe40003f84270 */
[C---:B------:R-:W-:Y:S01]  /*38b0*/  ISETP.GE.AND P5, PT, R12.reuse, R224, PT ;  /* 0x000000e00c00720c */ /* 0x040fe20003fa6270 */
[----:B------:R-:W-:Y:S01]  /*38c0*/  HMMA.16816.F32.BF16 R16, R4, R14, R16 ;  /* 0x0000000e0410723c */ /* 0x000fe20000041810 */
[----:B------:R-:W-:Y:S02]  /*38d0*/  ISETP.GE.AND P0, PT, R12, R221, PT ;  /* 0x000000dd0c00720c */ /* 0x000fe40003f06270 */
[----:B------:R-:W-:Y:S02]  /*38e0*/  I2FP.F32.S32 R20, R13 ;  /* 0x0000000d00147245 */ /* 0x000fe40000201400 */
[----:B------:R-:W-:-:S02]  /*38f0*/  ISETP.GT.AND P3, PT, R46, R12, PT ;  /* 0x0000000c2e00720c */ /* 0x000fc40003f64270 */
[----:B------:R-:W-:Y:S01]  /*3900*/  IABS R28, R28 ;  /* 0x0000001c001c7213 */ /* 0x000fe20000000000 */
[----:B------:R-:W2:Y:S01]  /*3910*/  LDSM.16.M88.4 R12, [R34+0x1800] ;  /* 0x00180000220c783b */ /* 0x000ea20000000200 */
[----:B------:R-:W-:Y:S01]  /*3920*/  FFMA.FTZ R38, -R239, R20, R38 ;  /* 0x00000014ef267223 */ /* 0x000fe20000010126 */
[--C-:B------:R-:W-:Y:S02]  /*3930*/  IADD3 R29, PT, PT, R223, -0x18, -R90.reuse ;  /* 0xffffffe8df1d7810 */ /* 0x100fe40007ffe85a */
[----:B------:R-:W-:Y:S02]  /*3940*/  I2FP.F32.S32 R28, R28 ;  /* 0x0000001c001c7245 */ /* 0x000fe40000201400 */
[----:B------:R-:W-:Y:S02]  /*3950*/  IADD3 R20, PT, PT, R47, -0x11, -R90 ;  /* 0xffffffef2f147810 */ /* 0x000fe40007ffe85a */
[----:B------:R-:W-:Y:S01]  /*3960*/  FSEL R84, R38, -INF , !P2 ;  /* 0xff80000026547808 */ /* 0x000fe20005000000 */
[----:B------:R-:W-:Y:S01]  /*3970*/  FFMA.FTZ R43, -R239, R28, R37 ;  /* 0x0000001cef2b7223 */ /* 0x000fe20000010125 */
[----:B------:R-:W-:Y:S01]  /*3980*/  VIADD R28, R33, 0x18 ;  /* 0x00000018211c7836 */ /* 0x000fe20000000000 */
[----:B------:R-:W-:-:S02]  /*3990*/  IABS R37, R29 ;  /* 0x0000001d00257213 */ /* 0x000fc40000000000 */
[----:B------:R-:W-:Y:S02]  /*39a0*/  IABS R20, R20 ;  /* 0x0000001400147213 */ /* 0x000fe40000000000 */
[----:B------:R-:W-:Y:S02]  /*39b0*/  FSEL R43, R43, -INF , !P4 ;  /* 0xff8000002b2b7808 */ /* 0x000fe40006000000 */
[----:B------:R-:W-:Y:S02]  /*39c0*/  FSEL R84, R84, -INF , !P1 ;  /* 0xff80000054547808 */ /* 0x000fe40004800000 */
[----:B------:R-:W-:Y:S02]  /*39d0*/  FSEL R43, R43, -INF , !P5 ;  /* 0xff8000002b2b7808 */ /* 0x000fe40006800000 */
[----:B------:R-:W-:Y:S02]  /*39e0*/  ISETP.GT.AND P2, PT, R35, R28, PT ;  /* 0x0000001c2300720c */ /* 0x000fe40003f44270 */
[----:B------:R-:W-:-:S02]  /*39f0*/  ISETP.GE.AND P4, PT, R28, R224, PT ;  /* 0x000000e01c00720c */ /* 0x000fc40003f86270 */
[----:B------:R-:W-:Y:S02]  /*3a00*/  ISETP.GE.AND P1, PT, R28, R221, PT ;  /* 0x000000dd1c00720c */ /* 0x000fe40003f26270 */
[----:B------:R-:W-:Y:S02]  /*3a10*/  ISETP.GT.AND P5, PT, R46, R28, PT ;  /* 0x0000001c2e00720c */ /* 0x000fe40003fa4270 */
[----:B-1----:R-:W-:Y:S01]  /*3a20*/  HMMA.16816.F32.BF16 R28, R8, R24, RZ ;  /* 0x00000018081c723c */ /* 0x002fe200000418ff */
[----:B------:R-:W-:Y:S02]  /*3a30*/  I2FP.F32.S32 R20, R20 ;  /* 0x0000001400147245 */ /* 0x000fe40000201400 */
[----:B------:R-:W-:Y:S02]  /*3a40*/  I2FP.F32.S32 R37, R37 ;  /* 0x0000002500257245 */ /* 0x000fe40000201400 */
[--C-:B------:R-:W-:Y:S01]  /*3a50*/  IADD3 R25, PT, PT, R223, -0x19, -R90.reuse ;  /* 0xffffffe7df197810 */ /* 0x100fe20007ffe85a */
[----:B------:R-:W-:Y:S01]  /*3a60*/  FFMA.FTZ R39, -R239, R20, R39 ;  /* 0x00000014ef277223 */ /* 0x000fe20000010127 */
[----:B------:R-:W-:Y:S01]  /*3a70*/  IADD3 R24, PT, PT, R47, -0x18, -R90 ;  /* 0xffffffe82f187810 */ /* 0x000fe20007ffe85a */
[----:B------:R-:W-:Y:S01]  /*3a80*/  FFMA.FTZ R16, -R239, R37, R16 ;  /* 0x00000025ef107223 */ /* 0x000fe20000010110 */
[----:B------:R-:W-:Y:S01]  /*3a90*/  IABS R36, R25 ;  /* 0x0000001900247213 */ /* 0x000fe20000000000 */
[----:B------:R-:W-:Y:S01]  /*3aa0*/  VIADD R20, R33, 0x19 ;  /* 0x0000001921147836 */ /* 0x000fe20000000000 */
[----:B------:R-:W-:-:S02]  /*3ab0*/  IABS R25, R24 ;  /* 0x0000001800197213 */ /* 0x000fc40000000000 */
[----:B------:R-:W-:Y:S01]  /*3ac0*/  FSEL R39, R39, -INF , !P3 ;  /* 0xff80000027277808 */ /* 0x000fe20005800000 */
[----:B------:R-:W-:Y:S01]  /*3ad0*/  IMAD.MOV.U32 R24, RZ, RZ, R36 ;  /* 0x000000ffff187224 */ /* 0x000fe200078e0024 */
[----:B------:R-:W-:Y:S02]  /*3ae0*/  FSEL R41, R16, -INF , !P2 ;  /* 0xff80000010297808 */ /* 0x000fe40005000000 */
[----:B------:R-:W-:Y:S02]  /*3af0*/  I2FP.F32.S32 R16, R25 ;  /* 0x0000001900107245 */ /* 0x000fe40000201400 */
[----:B------:R-:W-:Y:S01]  /*3b00*/  FSEL R80, R39, -INF , !P0 ;  /* 0xff80000027507808 */ /* 0x000fe20004000000 */
[----:B--2---:R-:W-:Y:S01]  /*3b10*/  HMMA.16816.F32.BF16 R28, R4, R12, R28 ;  /* 0x0000000c041c723c */ /* 0x004fe2000004181c */
[----:B------:R-:W-:Y:S01]  /*3b20*/  FSEL R41, R41, -INF , !P4 ;  /* 0xff80000029297808 */ /* 0x000fe20006000000 */
[----:B------:R-:W-:Y:S01]  /*3b30*/  FFMA.FTZ R16, -R239, R16, R18 ;  /* 0x00000010ef107223 */ /* 0x000fe20000010112 */
[----:B------:R-:W-:Y:S01]  /*3b40*/  ISETP.GT.AND P3, PT, R35, R20, PT ;  /* 0x000000142300720c */ /* 0x000fe20003f64270 */
[----:B------:R-:W-:Y:S01]  /*3b50*/  VIADD R12, R33, 0x20 ;  /* 0x00000020210c7836 */ /* 0x000fe20000000000 */
[----:B------:R-:W-:-:S02]  /*3b60*/  ISETP.GE.AND P2, PT, R20, R224, PT ;  /* 0x000000e01400720c */ /* 0x000fc40003f46270 */
[----:B------:R-:W-:Y:S02]  /*3b70*/  ISETP.GE.AND P0, PT, R20, R221, PT ;  /* 0x000000dd1400720c */ /* 0x000fe40003f06270 */
[----:B------:R-:W-:Y:S02]  /*3b80*/  ISETP.GT.AND P4, PT, R46, R20, PT ;  /* 0x000000142e00720c */ /* 0x000fe40003f84270 */
[----:B------:R-:W-:Y:S02]  /*3b90*/  I2FP.F32.S32 R20, R24 ;  /* 0x0000001800147245 */ /* 0x000fe40000201400 */
[--C-:B------:R-:W-:Y:S01]  /*3ba0*/  IADD3 R18, PT, PT, R223, -0x20, -R90.reuse ;  /* 0xffffffe0df127810 */ /* 0x100fe20007ffe85a */
[----:B------:R-:W-:Y:S01]  /*3bb0*/  HMMA.16816.F32.BF16 R24, R8, R26, RZ ;  /* 0x0000001a0818723c */ /* 0x000fe200000418ff */
[----:B------:R-:W-:Y:S01]  /*3bc0*/  IADD3 R13, PT, PT, R47, -0x19, -R90 ;  /* 0xffffffe72f0d7810 */ /* 0x000fe20007ffe85a */
[----:B------:R-:W-:Y:S01]  /*3bd0*/  FFMA.FTZ R17, -R239, R20, R17 ;  /* 0x00000014ef117223 */ /* 0x000fe20000010111 */
[----:B------:R-:W-:-:S02]  /*3be0*/  IABS R20, R18 ;  /* 0x0000001200147213 */ /* 0x000fc40000000000 */
[----:B------:R-:W-:Y:S02]  /*3bf0*/  IABS R18, R13 ;  /* 0x0000000d00127213 */ /* 0x000fe40000000000 */
[----:B------:R-:W-:Y:S01]  /*3c00*/  FSEL R16, R16, -INF , !P5 ;  /* 0xff80000010107808 */ /* 0x000fe20006800000 */
[----:B------:R-:W-:Y:S01]  /*3c10*/  IMAD.MOV.U32 R13, RZ, RZ, R20 ;  /* 0x000000ffff0d7224 */ /* 0x000fe200078e0014 */
[----:B------:R-:W-:Y:S02]  /*3c20*/  FSEL R17, R17, -INF , !P3 ;  /* 0xff80000011117808 */ /* 0x000fe40005800000 */
[----:B------:R-:W-:Y:S02]  /*3c30*/  I2FP.F32.S32 R20, R18 ;  /* 0x0000001200147245 */ /* 0x000fe40000201400 */
[----:B------:R-:W-:Y:S02]  /*3c40*/  FSEL R78, R16, -INF , !P1 ;  /* 0xff800000104e7808 */ /* 0x000fe40004800000 */
[----:B------:R-:W-:Y:S01]  /*3c50*/  FSEL R55, R17, -INF , !P2 ;  /* 0xff80000011377808 */ /* 0x000fe20005000000 */
[----:B------:R-:W-:Y:S01]  /*3c60*/  FFMA.FTZ R20, -R239, R20, R19 ;  /* 0x00000014ef147223 */ /* 0x000fe20000010113 */
[----:B------:R-:W-:Y:S01]  /*3c70*/  ISETP.GT.AND P5, PT, R35, R12, PT ;  /* 0x0000000c2300720c */ /* 0x000fe20003fa4270 */
[----:B------:R-:W1:Y:S01]  /*3c80*/  LDSM.16.M88.4 R16, [R44+0x1c00] ;  /* 0x001c00002c10783b */ /* 0x000e620000000200 */
[C---:B------:R-:W-:Y:S01]  /*3c90*/  ISETP.GE.AND P3, PT, R12.reuse, R224, PT ;  /* 0x000000e00c00720c */ /* 0x040fe20003f66270 */
[----:B------:R-:W-:Y:S01]  /*3ca0*/  HMMA.16816.F32.BF16 R24, R4, R14, R24 ;  /* 0x0000000e0418723c */ /* 0x000fe20000041818 */
[----:B------:R-:W-:-:S02]  /*3cb0*/  ISETP.GE.AND P1, PT, R12, R221, PT ;  /* 0x000000dd0c00720c */ /* 0x000fc40003f26270 */
[----:B------:R-:W-:Y:S02]  /*3cc0*/  ISETP.GT.AND P2, PT, R46, R12, PT ;  /* 0x0000000c2e00720c */ /* 0x000fe40003f44270 */
[----:B------:R-:W-:Y:S02]  /*3cd0*/  I2FP.F32.S32 R12, R13 ;  /* 0x0000000d000c7245 */ /* 0x000fe40000201400 */
[----:B------:R-:W-:Y:S02]  /*3ce0*/  IADD3 R13, PT, PT, R47, -0x20, -R90 ;  /* 0xffffffe02f0d7810 */ /* 0x000fe40007ffe85a */
[----:B------:R-:W-:Y:S01]  /*3cf0*/  FSEL R20, R20, -INF , !P4 ;  /* 0xff80000014147808 */ /* 0x000fe20006000000 */
[----:B------:R-:W-:Y:S01]  /*3d00*/  FFMA.FTZ R28, -R239, R12, R28 ;  /* 0x0000000cef1c7223 */ /* 0x000fe2000001011c */
[----:B------:R-:W-:Y:S01]  /*3d10*/  VIADD R12, R33, 0x21 ;  /* 0x00000021210c7836 */ /* 0x000fe20000000000 */
[----:B------:R-:W-:Y:S02]  /*3d20*/  IABS R13, R13 ;  /* 0x0000000d000d7213 */ /* 0x000fe40000000000 */
[----:B------:R-:W-:-:S02]  /*3d30*/  FSEL R74, R20, -INF , !P0 ;  /* 0xff800000144a7808 */ /* 0x000fc40004000000 */
[----:B------:R-:W-:Y:S02]  /*3d40*/  FSEL R28, R28, -INF , !P5 ;  /* 0xff8000001c1c7808 */ /* 0x000fe40006800000 */
[----:B------:R-:W-:Y:S02]  /*3d50*/  ISETP.GT.AND P4, PT, R35, R12, PT ;  /* 0x0000000c2300720c */ /* 0x000fe40003f84270 */
[----:B------:R-:W-:Y:S01]  /*3d60*/  FSEL R131, R28, -INF , !P3 ;  /* 0xff8000001c837808 */ /* 0x000fe20005800000 */
[----:B------:R-:W-:Y:S01]  /*3d70*/  VIADD R28, R33, 0x28 ;  /* 0x00000028211c7836 */ /* 0x000fe20000000000 */
[C---:B------:R-:W-:Y:S02]  /*3d80*/  ISETP.GE.AND P5, PT, R12.reuse, R224, PT ;  /* 0x000000e00c00720c */ /* 0x040fe40003fa6270 */
[----:B------:R-:W-:Y:S02]  /*3d90*/  ISETP.GE.AND P0, PT, R12, R221, PT ;  /* 0x000000dd0c00720c */ /* 0x000fe40003f06270 */
[----:B------:R-:W-:-:S02]  /*3da0*/  I2FP.F32.S32 R20, R13 ;  /* 0x0000000d00147245 */ /* 0x000fc40000201400 */
[----:B------:R-:W-:Y:S02]  /*3db0*/  ISETP.GT.AND P3, PT, R46, R12, PT ;  /* 0x0000000c2e00720c */ /* 0x000fe40003f64270 */
[----:B------:R-:W2:Y:S01]  /*3dc0*/  LDSM.16.M88.4 R12, [R34+0x1c00] ;  /* 0x001c0000220c783b */ /* 0x000ea20000000200 */
[----:B------:R-:W-:Y:S01]  /*3dd0*/  IADD3 R36, PT, PT, R223, -0x21, -R90 ;  /* 0xffffffdfdf247810 */ /* 0x000fe20007ffe85a */
[----:B------:R-:W-:Y:S01]  /*3de0*/  FFMA.FTZ R30, -R239, R20, R30 ;  /* 0x00000014ef1e7223 */ /* 0x000fe2000001011e */
[--C-:B------:R-:W-:Y:S02]  /*3df0*/  IADD3 R20, PT, PT, R47, -0x21, -R90.reuse ;  /* 0xffffffdf2f147810 */ /* 0x100fe40007ffe85a */
[----:B------:R-:W-:Y:S02]  /*3e00*/  IABS R88, R36 ;  /* 0x0000002400587213 */ /* 0x000fe40000000000 */
[----:B------:R-:W-:Y:S02]  /*3e10*/  IADD3 R36, PT, PT, R223, -0x28, -R90 ;  /* 0xffffffd8df247810 */ /* 0x000fe40007ffe85a */
[----:B------:R-:W-:-:S02]  /*3e20*/  I2FP.F32.S32 R88, R88 ;  /* 0x0000005800587245 */ /* 0x000fc40000201400 */
[----:B------:R-:W-:Y:S02]  /*3e30*/  IABS R20, R20 ;  /* 0x0000001400147213 */ /* 0x000fe40000000000 */
[----:B------:R-:W-:Y:S01]  /*3e40*/  FSEL R72, R30, -INF , !P2 ;  /* 0xff8000001e487808 */ /* 0x000fe20005000000 */
[----:B------:R-:W-:Y:S01]  /*3e50*/  FFMA.FTZ R88, -R239, R88, R29 ;  /* 0x00000058ef587223 */ /* 0x000fe2000001011d */
[----:B------:R-:W-:Y:S02]  /*3e60*/  IABS R29, R36 ;  /* 0x00000024001d7213 */ /* 0x000fe40000000000 */
[----:B-1----:R-:W-:Y:S01]  /*3e70*/  HMMA.16816.F32.BF16 R36, R8, R16, RZ ;  /* 0x000000100824723c */ /* 0x002fe200000418ff */
[----:B------:R-:W-:Y:S01]  /*3e80*/  I2FP.F32.S32 R20, R20 ;  /* 0x0000001400147245 */ /* 0x000fe20000201400 */
[----:B------:R-:W-:Y:S01]  /*3e90*/  VIADD R17, R33, 0x29 ;  /* 0x0000002921117836 */ /* 0x000fe20000000000 */
[----:B------:R-:W-:Y:S02]  /*3ea0*/  I2FP.F32.S32 R29, R29 ;  /* 0x0000001d001d7245 */ /* 0x000fe40000201400 */
[----:B------:R-:W-:Y:S01]  /*3eb0*/  ISETP.GT.AND P2, PT, R35, R28, PT ;  /* 0x0000001c2300720c */ /* 0x000fe20003f44270 */
[----:B------:R-:W-:Y:S01]  /*3ec0*/  FFMA.FTZ R31, -R239, R20, R31 ;  /* 0x00000014ef1f7223 */ /* 0x000fe2000001011f */
[----:B------:R-:W-:Y:S01]  /*3ed0*/  IADD3 R20, PT, PT, R223, -0x29, -R90 ;  /* 0xffffffd7df147810 */ /* 0x000fe20007ffe85a */
[----:B------:R-:W-:Y:S01]  /*3ee0*/  FFMA.FTZ R24, -R239, R29, R24 ;  /* 0x0000001def187223 */ /* 0x000fe20000010118 */
[----:B------:R-:W-:-:S02]  /*3ef0*/  IADD3 R16, PT, PT, R47, -0x28, -R90 ;  /* 0xffffffd82f107810 */ /* 0x000fc40007ffe85a */
[----:B------:R-:W-:Y:S02]  /*3f00*/  FSEL R88, R88, -INF , !P4 ;  /* 0xff80000058587808 */ /* 0x000fe40006000000 */
[----:B------:R-:W-:Y:S02]  /*3f10*/  ISETP.GE.AND P4, PT, R28, R224, PT ;  /* 0x000000e01c00720c */ /* 0x000fe40003f86270 */
[----:B------:R-:W-:Y:S02]  /*3f20*/  IABS R20, R20 ;  /* 0x0000001400147213 */ /* 0x000fe40000000000 */
[----:B------:R-:W-:Y:S02]  /*3f30*/  FSEL R31, R31, -INF , !P3 ;  /* 0xff8000001f1f7808 */ /* 0x000fe40005800000 */
[----:B------:R-:W-:Y:S02]  /*3f40*/  FSEL R24, R24, -INF , !P2 ;  /* 0xff80000018187808 */ /* 0x000fe40005000000 */
[----:B------:R-:W-:-:S02]  /*3f50*/  IABS R16, R16 ;  /* 0x0000001000107213 */ /* 0x000fc40000000000 */
[----:B------:R-:W-:Y:S01]  /*3f60*/  FSEL R70, R31, -INF , !P0 ;  /* 0xff8000001f467808 */ /* 0x000fe20004000000 */
[----:B--2---:R-:W-:Y:S01]  /*3f70*/  HMMA.16816.F32.BF16 R36, R4, R12, R36 ;  /* 0x0000000c0424723c */ /* 0x004fe20000041824 */
[----:B------:R-:W-:Y:S01]  /*3f80*/  FSEL R251, R24, -INF , !P4 ;  /* 0xff80000018fb7808 */ /* 0x000fe20006000000 */
[----:B------:R-:W-:Y:S01]  /*3f90*/  VIADD R12, R33, 0x30 ;  /* 0x00000030210c7836 */ /* 0x000fe20000000000 */
[----:B------:R-:W-:Y:S02]  /*3fa0*/  I2FP.F32.S32 R20, R20 ;  /* 0x0000001400147245 */ /* 0x000fe40000201400 */
[----:B------:R-:W-:Y:S02]  /*3fb0*/  ISETP.GT.AND P3, PT, R35, R17, PT ;  /* 0x000000112300720c */ /* 0x000fe40003f64270 */
[----:B------:R-:W-:Y:S01]  /*3fc0*/  ISETP.GE.AND P2, PT, R17, R224, PT ;  /* 0x000000e01100720c */ /* 0x000fe20003f46270 */
[----:B------:R-:W-:Y:S01]  /*3fd0*/  FFMA.FTZ R20, -R239, R20, R25 ;  /* 0x00000014ef147223 */ /* 0x000fe20000010119 */
[----:B------:R-:W-:-:S02]  /*3fe0*/  ISETP.GE.AND P0, PT, R17, R221, PT ;  /* 0x000000dd1100720c */ /* 0x000fc40003f06270 */
[----:B------:R-:W-:Y:S02]  /*3ff0*/  I2FP.F32.S32 R16, R16 ;  /* 0x0000001000107245 */ /* 0x000fe40000201400 */
[----:B------:R-:W-:Y:S02]  /*4000*/  ISETP.GT.AND P4, PT, R46, R17, PT ;  /* 0x000000112e00720c */ /* 0x000fe40003f84270 */
[----:B------:R-:W-:Y:S01]  /*4010*/  IADD3 R17, PT, PT, R223, -0x30, -R90 ;  /* 0xffffffd0df117810 */ /* 0x000fe20007ffe85a */
[----:B------:R-:W-:Y:S01]  /*4020*/  FFMA.FTZ R16, -R239, R16, R26 ;  /* 0x00000010ef107223 */ /* 0x000fe2000001011a */
[----:B------:R-:W-:Y:S02]  /*4030*/  IADD3 R13, PT, PT, R47, -0x29, -R90 ;  /* 0xffffffd72f0d7810 */ /* 0x000fe40007ffe85a */
[----:B------:R-:W-:Y:S02]  /*4040*/  FSEL R88, R88, -INF , !P5 ;  /* 0xff80000058587808 */ /* 0x000fe40006800000 */
[----:B------:R-:W-:-:S02]  /*4050*/  IABS R24, R17 ;  /* 0x0000001100187213 */ /* 0x000fc40000000000 */
[----:B------:R-:W-:Y:S02]  /*4060*/  ISETP.GT.AND P5, PT, R46, R28, PT ;  /* 0x0000001c2e00720c */ /* 0x000fe40003fa4270 */
[----:B------:R-:W-:Y:S01]  /*4070*/  IABS R17, R13 ;  /* 0x0000000d00117213 */ /* 0x000fe20000000000 */
[----:B------:R-:W-:Y:S01]  /*4080*/  IMAD.MOV.U32 R13, RZ, RZ, R24 ;  /* 0x000000ffff0d7224 */ /* 0x000fe200078e0018 */
[----:B------:R-:W-:Y:S02]  /*4090*/  FSEL R72, R72, -INF , !P1 ;  /* 0xff80000048487808 */ /* 0x000fe40004800000 */
[----:B------:R-:W-:Y:S02]  /*40a0*/  FSEL R129, R20, -INF , !P3 ;  /* 0xff80000014817808 */ /* 0x000fe40005800000 */
[----:B------:R-:W-:Y:S02]  /*40b0*/  ISETP.GE.AND P1, PT, R28, R221, PT ;  /* 0x000000dd1c00720c */ /* 0x000fe40003f26270 */
[----:B------:R-:W-:-:S02]  /*40c0*/  FSEL R16, R16, -INF , !P5 ;  /* 0xff80000010107808 */ /* 0x000fc40006800000 */
[----:B------:R-:W-:Y:S02]  /*40d0*/  I2FP.F32.S32 R20, R17 ;  /* 0x0000001100147245 */ /* 0x000fe40000201400 */
[----:B------:R-:W-:Y:S02]  /*40e0*/  FSEL R68, R16, -INF , !P1 ;  /* 0xff80000010447808 */ /* 0x000fe40004800000 */
[----:B------:R-:W-:Y:S01]  /*40f0*/  HMMA.16816.F32.BF16 R16, R8, R18, RZ ;  /* 0x000000120810723c */ /* 0x000fe200000418ff */
[----:B------:R-:W-:Y:S01]  /*4100*/  FFMA.FTZ R20, -R239, R20, R27 ;  /* 0x00000014ef147223 */ /* 0x000fe2000001011b */
[----:B------:R-:W-:Y:S01]  /*4110*/  FSEL R129, R129, -INF , !P2 ;  /* 0xff80000081817808 */ /* 0x000fe20005000000 */
[----:B------:R-:W1:Y:S01]  /*4120*/  LDSM.16.M88.4 R24, [R44+0x2000] ;  /* 0x002000002c18783b */ /* 0x000e620000000200 */
[----:B------:R-:W-:Y:S02]  /*4130*/  ISETP.GT.AND P5, PT, R35, R12, PT ;  /* 0x0000000c2300720c */ /* 0x000fe40003fa4270 */
[----:B------:R-:W-:-:S02]  /*4140*/  ISETP.GE.AND P3, PT, R12, R224, PT ;  /* 0x000000e00c00720c */ /* 0x000fc40003f66270 */
[----:B------:R-:W-:Y:S02]  /*4150*/  ISETP.GE.AND P1, PT, R12, R221, PT ;  /* 0x000000dd0c00720c */ /* 0x000fe40003f26270 */
[----:B------:R-:W-:Y:S02]  /*4160*/  ISETP.GT.AND P2, PT, R46, R12, PT ;  /* 0x0000000c2e00720c */ /* 0x000fe40003f44270 */
[----:B------:R-:W-:Y:S02]  /*4170*/  I2FP.F32.S32 R12, R13 ;  /* 0x0000000d000c7245 */ /* 0x000fe40000201400 */
[----:B------:R-:W-:Y:S02]  /*4180*/  IADD3 R13, PT, PT, R47, -0x30, -R90 ;  /* 0xffffffd02f0d7810 */ /* 0x000fe40007ffe85a */
[----:B------:R-:W-:Y:S01]  /*4190*/  FSEL R20, R20, -INF , !P4 ;  /* 0xff80000014147808 */ /* 0x000fe20006000000 */
[----:B------:R-:W-:Y:S01]  /*41a0*/  FFMA.FTZ R36, -R239, R12, R36 ;  /* 0x0000000cef247223 */ /* 0x000fe20000010124 */
[----:B------:R-:W-:Y:S01]  /*41b0*/  VIADD R12, R33, 0x31 ;  /* 0x00000031210c7836 */ /* 0x000fe20000000000 */
[----:B------:R-:W-:Y:S01]  /*41c0*/  IABS R13, R13 ;  /* 0x0000000d000d7213 */ /* 0x000fe20000000000 */
[----:B------:R-:W-:Y:S01]  /*41d0*/  HMMA.16816.F32.BF16 R16, R4, R14, R16 ;  /* 0x0000000e0410723c */ /* 0x000fe20000041810 */
[----:B------:R-:W-:-:S02]  /*41e0*/  IADD3 R28, PT, PT, R223, -0x31, -R90 ;  /* 0xffffffcfdf1c7810 */ /* 0x000fc40007ffe85a */
[----:B------:R-:W-:Y:S02]  /*41f0*/  FSEL R36, R36, -INF , !P5 ;  /* 0xff80000024247808 */ /* 0x000fe40006800000 */
[----:B------:R-:W-:Y:S02]  /*4200*/  FSEL R66, R20, -INF , !P0 ;  /* 0xff80000014427808 */ /* 0x000fe40004000000 */
[----:B------:R-:W-:Y:S02]  /*4210*/  FSEL R237, R36, -INF , !P3 ;  /* 0xff80000024ed7808 */ /* 0x000fe40005800000 */
[----:B------:R-:W-:Y:S02]  /*4220*/  ISETP.GT.AND P4, PT, R35, R12, PT ;  /* 0x0000000c2300720c */ /* 0x000fe40003f84270 */
[C---:B------:R-:W-:Y:S02]  /*4230*/  ISETP.GE.AND P5, PT, R12.reuse, R224, PT ;  /* 0x000000e00c00720c */ /* 0x040fe40003fa6270 */
[----:B------:R-:W-:-:S02]  /*4240*/  ISETP.GE.AND P0, PT, R12, R221, PT ;  /* 0x000000dd0c00720c */ /* 0x000fc40003f06270 */
[----:B------:R-:W-:Y:S02]  /*4250*/  I2FP.F32.S32 R20, R13 ;  /* 0x0000000d00147245 */ /* 0x000fe40000201400 */
[----:B------:R-:W-:Y:S02]  /*4260*/  ISETP.GT.AND P3, PT, R46, R12, PT ;  /* 0x0000000c2e00720c */ /* 0x000fe40003f64270 */
[----:B------:R-:W-:Y:S01]  /*4270*/  IABS R28, R28 ;  /* 0x0000001c001c7213 */ /* 0x000fe20000000000 */
[----:B------:R-:W2:Y:S01]  /*4280*/  LDSM.16.M88.4 R12, [R34+0x2000] ;  /* 0x00200000220c783b */ /* 0x000ea20000000200 */
[----:B------:R-:W-:Y:S01]  /*4290*/  FFMA.FTZ R38, -R239, R20, R38 ;  /* 0x00000014ef267223 */ /* 0x000fe20000010126 */
[--C-:B------:R-:W-:Y:S02]  /*42a0*/  IADD3 R29, PT, PT, R223, -0x38, -R90.reuse ;  /* 0xffffffc8df1d7810 */ /* 0x100fe40007ffe85a */
[----:B------:R-:W-:Y:S02]  /*42b0*/  I2FP.F32.S32 R28, R28 ;  /* 0x0000001c001c7245 */ /* 0x000fe40000201400 */
[----:B------:R-:W-:-:S02]  /*42c0*/  IADD3 R20, PT, PT, R47, -0x31, -R90 ;  /* 0xffffffcf2f147810 */ /* 0x000fc40007ffe85a */
[----:B------:R-:W-:Y:S01]  /*42d0*/  FSEL R62, R38, -INF , !P2 ;  /* 0xff800000263e7808 */ /* 0x000fe20005000000 */
[----:B------:R-:W-:Y:S01]  /*42e0*/  FFMA.FTZ R145, -R239, R28, R37 ;  /* 0x0000001cef917223 */ /* 0x000fe20000010125 */
[----:B------:R-:W-:Y:S01]  /*42f0*/  VIADD R28, R33, 0x38 ;  /* 0x00000038211c7836 */ /* 0x000fe20000000000 */
[----:B------:R-:W-:Y:S02]  /*4300*/  IABS R37, R29 ;  /* 0x0000001d00257213 */ /* 0x000fe40000000000 */
[----:B------:R-:W-:Y:S02]  /*4310*/  IABS R20, R20 ;  /* 0x0000001400147213 */ /* 0x000fe40000000000 */
[----:B------:R-:W-:Y:S02]  /*4320*/  FSEL R145, R145, -INF , !P4 ;  /* 0xff80000091917808 */ /* 0x000fe40006000000 */
[----:B------:R-:W-:Y:S02]  /*4330*/  FSEL R62, R62, -INF , !P1 ;  /* 0xff8000003e3e7808 */ /* 0x000fe40004800000 */
[----:B------:R-:W-:-:S02]  /*4340*/  FSEL R145, R145, -INF , !P5 ;  /* 0xff80000091917808 */ /* 0x000fc40006800000 */
[----:B------:R-:W-:Y:S02]  /*4350*/  ISETP.GT.AND P2, PT, R35, R28, PT ;  /* 0x0000001c2300720c */ /* 0x000fe40003f44270 */
[C---:B------:R-:W-:Y:S02]  /*4360*/  ISETP.GE.AND P4, PT, R28.reuse, R224, PT ;  /* 0x000000e01c00720c */ /* 0x040fe40003f86270 */
[----:B------:R-:W-:Y:S02]  /*4370*/  ISETP.GE.AND P1, PT, R28, R221, PT ;  /* 0x000000dd1c00720c */ /* 0x000fe40003f26270 */
[----:B------:R-:W-:Y:S02]  /*4380*/  ISETP.GT.AND P5, PT, R46, R28, PT ;  /* 0x0000001c2e00720c */ /* 0x000fe40003fa4270 */
[----:B-1----:R-:W-:Y:S01]  /*4390*/  HMMA.16816.F32.BF16 R28, R8, R24, RZ ;  /* 0x00000018081c723c */ /* 0x002fe200000418ff */
[----:B------:R-:W-:Y:S02]  /*43a0*/  I2FP.F32.S32 R20, R20 ;  /* 0x0000001400147245 */ /* 0x000fe40000201400 */
[----:B------:R-:W-:-:S02]  /*43b0*/  I2FP.F32.S32 R37, R37 ;  /* 0x0000002500257245 */ /* 0x000fc40000201400 */
[--C-:B------:R-:W-:Y:S01]  /*43c0*/  IADD3 R25, PT, PT, R223, -0x39, -R90.reuse ;  /* 0xffffffc7df197810 */ /* 0x100fe20007ffe85a */
[----:B------:R-:W-:Y:S01]  /*43d0*/  FFMA.FTZ R39, -R239, R20, R39 ;  /* 0x00000014ef277223 */ /* 0x000fe20000010127 */
[----:B------:R-:W-:Y:S01]  /*43e0*/  IADD3 R24, PT, PT, R47, -0x38, -R90 ;  /* 0xffffffc82f187810 */ /* 0x000fe20007ffe85a */
[----:B------:R-:W-:Y:S01]  /*43f0*/  FFMA.FTZ R16, -R239, R37, R16 ;  /* 0x00000025ef107223 */ /* 0x000fe20000010110 */
[----:B------:R-:W-:Y:S01]  /*4400*/  IABS R36, R25 ;  /* 0x0000001900247213 */ /* 0x000fe20000000000 */
[----:B------:R-:W-:Y:S01]  /*4410*/  VIADD R20, R33, 0x39 ;  /* 0x0000003921147836 */ /* 0x000fe20000000000 */
[----:B------:R-:W-:Y:S02]  /*4420*/  IABS R25, R24 ;  /* 0x0000001800197213 */ /* 0x000fe40000000000 */
[----:B------:R-:W-:Y:S01]  /*4430*/  FSEL R39, R39, -INF , !P3 ;  /* 0xff80000027277808 */ /* 0x000fe20005800000 */
[----:B------:R-:W-:Y:S01]  /*4440*/  IMAD.MOV.U32 R24, RZ, RZ, R36 ;  /* 0x000000ffff187224 */ /* 0x000fe200078e0024 */
[----:B------:R-:W-:-:S02]  /*4450*/  FSEL R213, R16, -INF , !P2 ;  /* 0xff80000010d57808 */ /* 0x000fc40005000000 */
[----:B------:R-:W-:Y:S02]  /*4460*/  I2FP.F32.S32 R16, R25 ;  /* 0x0000001900107245 */ /* 0x000fe40000201400 */
[----:B------:R-:W-:Y:S01]  /*4470*/  FSEL R58, R39, -INF , !P0 ;  /* 0xff800000273a7808 */ /* 0x000fe20004000000 */
[----:B--2---:R-:W-:Y:S01]  /*4480*/  HMMA.16816.F32.BF16 R28, R4, R12, R28 ;  /* 0x0000000c041c723c */ /* 0x004fe2000004181c */
[----:B------:R-:W-:Y:S01]  /*4490*/  FSEL R213, R213, -INF , !P4 ;  /* 0xff800000d5d57808 */ /* 0x000fe20006000000 */
[----:B------:R-:W-:Y:S01]  /*44a0*/  FFMA.FTZ R16, -R239, R16, R18 ;  /* 0x00000010ef107223 */ /* 0x000fe20000010112 */
[----:B------:R-:W-:Y:S01]  /*44b0*/  ISETP.GT.AND P3, PT, R35, R20, PT ;  /* 0x000000142300720c */ /* 0x000fe20003f64270 */
[----:B------:R-:W-:Y:S01]  /*44c0*/  VIADD R12, R33, 0x40 ;  /* 0x00000040210c7836 */ /* 0x000fe20000000000 */
[C---:B------:R-:W-:Y:S02]  /*44d0*/  ISETP.GE.AND P2, PT, R20.reuse, R224, PT ;  /* 0x000000e01400720c */ /* 0x040fe40003f46270 */
[----:B------:R-:W-:-:S02]  /*44e0*/  ISETP.GE.AND P0, PT, R20, R221, PT ;  /* 0x000000dd1400720c */ /* 0x000fc40003f06270 */
[----:B------:R-:W-:Y:S02]  /*44f0*/  ISETP.GT.AND P4, PT, R46, R20, PT ;  /* 0x000000142e00720c */ /* 0x000fe40003f84270 */
[----:B------:R-:W-:Y:S02]  /*4500*/  I2FP.F32.S32 R20, R24 ;  /* 0x0000001800147245 */ /* 0x000fe40000201400 */
[--C-:B------:R-:W-:Y:S01]  /*4510*/  IADD3 R18, PT, PT, R223, -0x40, -R90.reuse ;  /* 0xffffffc0df127810 */ /* 0x100fe20007ffe85a */
[----:B------:R-:W-:Y:S01]  /*4520*/  HMMA.16816.F32.BF16 R24, R8, R26, RZ ;  /* 0x0000001a0818723c */ /* 0x000fe200000418ff */
[----:B------:R-:W-:Y:S01]  /*4530*/  IADD3 R13, PT, PT, R47, -0x39, -R90 ;  /* 0xffffffc72f0d7810 */ /* 0x000fe20007ffe85a */
[----:B------:R-:W-:Y:S01]  /*4540*/  FFMA.FTZ R17, -R239, R20, R17 ;  /* 0x00000014ef117223 */ /* 0x000fe20000010111 */
[----:B------:R-:W-:Y:S02]  /*4550*/  IABS R20, R18 ;  /* 0x0000001200147213 */ /* 0x000fe40000000000 */
[----:B------:R-:W-:-:S02]  /*4560*/  IABS R18, R13 ;  /* 0x0000000d00127213 */ /* 0x000fc40000000000 */
        /* <DEDUP_REMOVED lines=22> */
[----:B------:R-:W-:Y:S02]  /*46d0*/  FSEL R211, R211, -INF , !P3 ;  /* 0xff800000d3d37808 */ /* 0x000fe40005800000 */
[C---:B------:R-:W-:Y:S02]  /*46e0*/  ISETP.GE.AND P5, PT, R12.reuse, R224, PT ;  /* 0x000000e00c00720c */ /* 0x040fe40003fa6270 */
[----:B------:R-:W-:Y:S02]  /*46f0*/  ISETP.GE.AND P0, PT, R12, R221, PT ;  /* 0x000000dd0c00720c */ /* 0x000fe40003f06270 */
[----:B------:R-:W-:-:S02]  /*4700*/  I2FP.F32.S32 R28, R13 ;  /* 0x0000000d001c7245 */ /* 0x000fc40000201400 */
[----:B------:R-:W-:Y:S02]  /*4710*/  ISETP.GT.AND P3, PT, R46, R12, PT ;  /* 0x0000000c2e00720c */ /* 0x000fe40003f64270 */
[----:B------:R-:W2:Y:S01]  /*4720*/  LDSM.16.M88.4 R12, [R34+0x2400] ;  /* 0x00240000220c783b */ /* 0x000ea20000000200 */
[----:B------:R-:W-:Y:S01]  /*4730*/  IADD3 R37, PT, PT, R223, -0x41, -R90 ;  /* 0xffffffbfdf257810 */ /* 0x000fe20007ffe85a */
[----:B------:R-:W-:Y:S01]  /*4740*/  FFMA.FTZ R102, -R239, R28, R30 ;  /* 0x0000001cef667223 */ /* 0x000fe2000001011e */
[--C-:B------:R-:W-:Y:S01]  /*4750*/  IADD3 R36, PT, PT, R223, -0x48, -R90.reuse ;  /* 0xffffffb8df247810 */ /* 0x100fe20007ffe85a */
[----:B------:R-:W-:Y:S01]  /*4760*/  VIADD R30, R33, 0x48 ;  /* 0x00000048211e7836 */ /* 0x000fe20000000000 */
        /* <DEDUP_REMOVED lines=42> */
[----:B------:R-:W-:Y:S02]  /*4a10*/  ISETP.GE.AND P1, PT, R30, R221, PT ;  /* 0x000000dd1e00720c */ /* 0x000fe40003f26270 */
[----:B------:R-:W-:Y:S02]  /*4a20*/  FSEL R16, R16, -INF , !P5 ;  /* 0xff80000010107808 */ /* 0x000fe40006800000 */
[----:B------:R-:W-:-:S02]  /*4a30*/  FSEL R24, R24, -INF , !P3 ;  /* 0xff80000018187808 */ /* 0x000fc40005800000 */
[----:B------:R-:W-:Y:S02]  /*4a40*/  I2FP.F32.S32 R28, R17 ;  /* 0x00000011001c7245 */ /* 0x000fe40000201400 */
[----:B------:R-:W-:Y:S02]  /*4a50*/  FSEL R118, R16, -INF , !P1 ;  /* 0xff80000010767808 */ /* 0x000fe40004800000 */
[----:B------:R-:W-:Y:S01]  /*4a60*/  FSEL R117, R24, -INF , !P2 ;  /* 0xff80000018757808 */ /* 0x000fe20005000000 */
[----:B------:R-:W-:Y:S01]  /*4a70*/  HMMA.16816.F32.BF16 R16, R8, R18, RZ ;  /* 0x000000120810723c */ /* 0x000fe200000418ff */
[----:B------:R-:W-:Y:S01]  /*4a80*/  FFMA.FTZ R28, -R239, R28, R27 ;  /* 0x0000001cef1c7223 */ /* 0x000fe2000001011b */
[----:B------:R-:W-:Y:S01]  /*4a90*/  ISETP.GT.AND P5, PT, R35, R12, PT ;  /* 0x0000000c2300720c */ /* 0x000fe20003fa4270 */
[----:B------:R-:W1:Y:S01]  /*4aa0*/  LDSM.16.M88.4 R24, [R44+0x2800] ;  /* 0x002800002c18783b */ /* 0x000e620000000200 */
[C---:B------:R-:W-:Y:S02]  /*4ab0*/  ISETP.GE.AND P3, PT, R12.reuse, R224, PT ;  /* 0x000000e00c00720c */ /* 0x040fe40003f66270 */
        /* <DEDUP_REMOVED lines=8> */
[----:B------:R-:W-:Y:S01]  /*4b40*/  IADD3 R29, PT, PT, R223, -0x51, -R90 ;  /* 0xffffffafdf1d7810 */ /* 0x000fe20007ffe85a */
[----:B------:R-:W-:Y:S01]  /*4b50*/  HMMA.16816.F32.BF16 R16, R4, R14, R16 ;  /* 0x0000000e0410723c */ /* 0x000fe20000041810 */
[----:B------:R-:W-:-:S02]  /*4b60*/  FSEL R36, R36, -INF , !P5 ;  /* 0xff80000024247808 */ /* 0x000fc40006800000 */
[----:B------:R-:W-:Y:S02]  /*4b70*/  FSEL R122, R28, -INF , !P0 ;  /* 0xff8000001c7a7808 */ /* 0x000fe40004000000 */
[----:B------:R-:W-:Y:S02]  /*4b80*/  FSEL R205, R36, -INF , !P3 ;  /* 0xff80000024cd7808 */ /* 0x000fe40005800000 */
[----:B------:R-:W-:Y:S02]  /*4b90*/  ISETP.GT.AND P4, PT, R35, R12, PT ;  /* 0x0000000c2300720c */ /* 0x000fe40003f84270 */
[C---:B------:R-:W-:Y:S02]  /*4ba0*/  ISETP.GE.AND P5, PT, R12.reuse, R224, PT ;  /* 0x000000e00c00720c */ /* 0x040fe40003fa6270 */
[----:B------:R-:W-:Y:S02]  /*4bb0*/  ISETP.GE.AND P0, PT, R12, R221, PT ;  /* 0x000000dd0c00720c */ /* 0x000fe40003f06270 */
[----:B------:R-:W-:-:S02]  /*4bc0*/  I2FP.F32.S32 R28, R13 ;  /* 0x0000000d001c7245 */ /* 0x000fc40000201400 */
[----:B------:R-:W-:Y:S02]  /*4bd0*/  ISETP.GT.AND P3, PT, R46, R12, PT ;  /* 0x0000000c2e00720c */ /* 0x000fe40003f64270 */
[----:B------:R-:W-:Y:S01]  /*4be0*/  IABS R30, R29 ;  /* 0x0000001d001e7213 */ /* 0x000fe20000000000 */
[----:B------:R-:W2:Y:S01]  /*4bf0*/  LDSM.16.M88.4 R12, [R34+0x2800] ;  /* 0x00280000220c783b */ /* 0x000ea20000000200 */
[----:B------:R-:W-:Y:S01]  /*4c00*/  FFMA.FTZ R38, -R239, R28, R38 ;  /* 0x0000001cef267223 */ /* 0x000fe20000010126 */
[--C-:B------:R-:W-:Y:S01]  /*4c10*/  IADD3 R36, PT, PT, R47, -0x51, -R90.reuse ;  /* 0xffffffaf2f247810 */ /* 0x100fe20007ffe85a */
[----:B------:R-:W-:Y:S01]  /*4c20*/  VIADD R28, R33, 0x58 ;  /* 0x00000058211c7836 */ /* 0x000fe20000000000 */
[----:B------:R-:W-:Y:S02]  /*4c30*/  I2FP.F32.S32 R30, R30 ;  /* 0x0000001e001e7245 */ /* 0x000fe40000201400 */
[----:B------:R-:W-:Y:S02]  /*4c40*/  IADD3 R29, PT, PT, R223, -0x58, -R90 ;  /* 0xffffffa8df1d7810 */ /* 0x000fe40007ffe85a */
[----:B------:R-:W-:Y:S01]  /*4c50*/  IABS R36, R36 ;  /* 0x0000002400247213 */ /* 0x000fe20000000000 */
[----:B------:R-:W-:Y:S01]  /*4c60*/  FFMA.FTZ R203, -R239, R30, R37 ;  /* 0x0000001eefcb7223 */ /* 0x000fe20000010125 */
[----:B------:R-:W-:-:S02]  /*4c70*/  FSEL R124, R38, -INF , !P2 ;  /* 0xff800000267c7808 */ /* 0x000fc40005000000 */
[----:B------:R-:W-:Y:S02]  /*4c80*/  IABS R37, R29 ;  /* 0x0000001d00257213 */ /* 0x000fe40000000000 */
[----:B------:R-:W-:Y:S02]  /*4c90*/  FSEL R203, R203, -INF , !P4 ;  /* 0xff800000cbcb7808 */ /* 0x000fe40006000000 */
[----:B------:R-:W-:Y:S02]  /*4ca0*/  FSEL R124, R124, -INF , !P1 ;  /* 0xff8000007c7c7808 */ /* 0x000fe40004800000 */
[----:B------:R-:W-:Y:S02]  /*4cb0*/  I2FP.F32.S32 R36, R36 ;  /* 0x0000002400247245 */ /* 0x000fe40000201400 */
[----:B------:R-:W-:Y:S02]  /*4cc0*/  FSEL R203, R203, -INF , !P5 ;  /* 0xff800000cbcb7808 */ /* 0x000fe40006800000 */
[----:B------:R-:W-:Y:S01]  /*4cd0*/  ISETP.GT.AND P2, PT, R35, R28, PT ;  /* 0x0000001c2300720c */ /* 0x000fe20003f44270 */
[----:B------:R-:W-:Y:S01]  /*4ce0*/  FFMA.FTZ R39, -R239, R36, R39 ;  /* 0x00000024ef277223 */ /* 0x000fe20000010127 */
[----:B------:R-:W-:-:S02]  /*4cf0*/  ISETP.GE.AND P4, PT, R28, R224, PT ;  /* 0x000000e01c00720c */ /* 0x000fc40003f86270 */
[----:B------:R-:W-:Y:S02]  /*4d00*/  ISETP.GE.AND P1, PT, R28, R221, PT ;  /* 0x000000dd1c00720c */ /* 0x000fe40003f26270 */
[----:B------:R-:W-:Y:S02]  /*4d10*/  ISETP.GT.AND P5, PT, R46, R28, PT ;  /* 0x0000001c2e00720c */ /* 0x000fe40003fa4270 */
[----:B-1----:R-:W-:Y:S01]  /*4d20*/  HMMA.16816.F32.BF16 R28, R8, R24, RZ ;  /* 0x00000018081c723c */ /* 0x002fe200000418ff */
[----:B------:R-:W-:Y:S01]  /*4d30*/  I2FP.F32.S32 R37, R37 ;  /* 0x0000002500257245 */ /* 0x000fe20000201400 */
[----:B------:R-:W-:Y:S01]  /*4d40*/  VIADD R24, R33, 0x59 ;  /* 0x0000005921187836 */ /* 0x000fe20000000000 */
[--C-:B------:R-:W-:Y:S02]  /*4d50*/  IADD3 R36, PT, PT, R223, -0x59, -R90.reuse ;  /* 0xffffffa7df247810 */ /* 0x100fe40007ffe85a */
        /* <DEDUP_REMOVED lines=12> */
[----:B--2---:R-:W-:Y:S01]  /*4e20*/  HMMA.16816.F32.BF16 R28, R4, R12, R28 ;  /* 0x0000000c041c723c */ /* 0x004fe2000004181c */
[C---:B------:R-:W-:Y:S01]  /*4e30*/  ISETP.GE.AND P2, PT, R24.reuse, R224, PT ;  /* 0x000000e01800720c */ /* 0x040fe20003f46270 */
[----:B------:R-:W-:Y:S01]  /*4e40*/  VIADD R12, R33, 0x60 ;  /* 0x00000060210c7836 */ /* 0x000fe20000000000 */
[----:B------:R-:W-:-:S02]  /*4e50*/  ISETP.GE.AND P0, PT, R24, R221, PT ;  /* 0x000000dd1800720c */ /* 0x000fc40003f06270 */
[----:B------:R-:W-:Y:S02]  /*4e60*/  ISETP.GT.AND P4, PT, R46, R24, PT ;  /* 0x000000182e00720c */ /* 0x000fe40003f84270 */
[----:B------:R-:W-:Y:S02]  /*4e70*/  I2FP.F32.S32 R24, R25 ;  /* 0x0000001900187245 */ /* 0x000fe40000201400 */
[--C-:B------:R-:W-:Y:S02]  /*4e80*/  IADD3 R18, PT, PT, R223, -0x60, -R90.reuse ;  /* 0xffffffa0df127810 */ /* 0x100fe40007ffe85a */
[----:B------:R-:W-:Y:S01]  /*4e90*/  IADD3 R13, PT, PT, R47, -0x59, -R90 ;  /* 0xffffffa72f0d7810 */ /* 0x000fe20007ffe85a */
[----:B------:R-:W-:Y:S01]  /*4ea0*/  FFMA.FTZ R17, -R239, R24, R17 ;  /* 0x00000018ef117223 */ /* 0x000fe20000010111 */
[----:B------:R-:W-:Y:S02]  /*4eb0*/  IABS R24, R18 ;  /* 0x0000001200187213 */ /* 0x000fe40000000000 */
[----:B------:R-:W-:-:S02]  /*4ec0*/  IABS R18, R13 ;  /* 0x0000000d00127213 */ /* 0x000fc40000000000 */
[----:B------:R-:W-:Y:S01]  /*4ed0*/  FSEL R16, R16, -INF , !P5 ;  /* 0xff80000010107808 */ /* 0x000fe20006800000 */
[----:B------:R-:W-:Y:S01]  /*4ee0*/  IMAD.MOV.U32 R13, RZ, RZ, R24 ;  /* 0x000000ffff0d7224 */ /* 0x000fe200078e0018 */
[----:B------:R-:W-:Y:S01]  /*4ef0*/  FSEL R17, R17, -INF , !P3 ;  /* 0xff80000011117808 */ /* 0x000fe20005800000 */
[----:B------:R-:W-:Y:S01]  /*4f00*/  HMMA.16816.F32.BF16 R24, R8, R26, RZ ;  /* 0x0000001a0818723c */ /* 0x000fe200000418ff */
[----:B------:R-:W-:Y:S02]  /*4f10*/  I2FP.F32.S32 R36, R18 ;  /* 0x0000001200247245 */ /* 0x000fe40000201400 */
[----:B------:R-:W-:Y:S02]  /*4f20*/  FSEL R132, R16, -INF , !P1 ;  /* 0xff80000010847808 */ /* 0x000fe40004800000 */
[----:B------:R-:W-:Y:S01]  /*4f30*/  FSEL R199, R17, -INF , !P2 ;  /* 0xff80000011c77808 */ /* 0x000fe20005000000 */
[----:B------:R-:W-:Y:S01]  /*4f40*/  FFMA.FTZ R36, -R239, R36, R19 ;  /* 0x00000024ef247223 */ /* 0x000fe20000010113 */
[----:B------:R-:W-:Y:S01]  /*4f50*/  ISETP.GT.AND P5, PT, R35, R12, PT ;  /* 0x0000000c2300720c */ /* 0x000fe20003fa4270 */
[----:B------:R-:W1:Y:S01]  /*4f60*/  LDSM.16.M88.4 R16, [R44+0x2c00] ;  /* 0x002c00002c10783b */ /* 0x000e620000000200 */
        /* <DEDUP_REMOVED lines=487> */
[----:B------:R-:W-:Y:S01]  /*6de0*/  IADD3 R16, PT, PT, R47, -0xc8, -R90 ;  /* 0xffffff382f107810 */ /* 0x000fe20007ffe85a */
[----:B------:R-:W-:Y:S01]  /*6df0*/  FFMA.FTZ R31, -R239, R28, R31 ;  /* 0x0000001cef1f7223 */ /* 0x000fe2000001011f */
[----:B------:R-:W-:Y:S01]  /*6e00*/  ISETP.GT.AND P2, PT, R35, R30, PT ;  /* 0x0000001e2300720c */ /* 0x000fe20003f44270 */
[----:B------:R-:W-:Y:S01]  /*6e10*/  FFMA.FTZ R29, -R239, R29, R24 ;  /* 0x0000001def1d7223 */ /* 0x000fe20000010118 */
[----:B------:R-:W-:-:S02]  /*6e20*/  IADD3 R28, PT, PT, R223, -0xc9, -R90 ;  /* 0xffffff37df1c7810 */ /* 0x000fc40007ffe85a */
[----:B------:R-:W-:Y:S02]  /*6e30*/  IABS R16, R16 ;  /* 0x0000001000107213 */ /* 0x000fe40000000000 */
[----:B------:R-:W-:Y:S02]  /*6e40*/  FSEL R109, R109, -INF , !P4 ;  /* 0xff8000006d6d7808 */ /* 0x000fe40006000000 */
[----:B------:R-:W-:Y:S02]  /*6e50*/  ISETP.GE.AND P4, PT, R30, R224, PT ;  /* 0x000000e01e00720c */ /* 0x000fe40003f86270 */
[----:B------:R-:W-:Y:S02]  /*6e60*/  IABS R24, R28 ;  /* 0x0000001c00187213 */ /* 0x000fe40000000000 */
[----:B------:R-:W-:Y:S02]  /*6e70*/  FSEL R31, R31, -INF , !P3 ;  /* 0xff8000001f1f7808 */ /* 0x000fe40005800000 */
[----:B------:R-:W-:-:S02]  /*6e80*/  FSEL R29, R29, -INF , !P2 ;  /* 0xff8000001d1d7808 */ /* 0x000fc40005000000 */
[----:B------:R-:W-:Y:S01]  /*6e90*/  I2FP.F32.S32 R16, R16 ;  /* 0x0000001000107245 */ /* 0x000fe20000201400 */
[----:B--2---:R-:W-:Y:S01]  /*6ea0*/  HMMA.16816.F32.BF16 R36, R4, R12, R36 ;  /* 0x0000000c0424723c */ /* 0x004fe20000041824 */
[----:B------:R-:W-:Y:S01]  /*6eb0*/  FSEL R240, R31, -INF , !P0 ;  /* 0xff8000001ff07808 */ /* 0x000fe20004000000 */
[----:B------:R-:W-:Y:S01]  /*6ec0*/  VIADD R12, R33, 0xd0 ;  /* 0x000000d0210c7836 */ /* 0x000fe20000000000 */
[----:B------:R-:W-:Y:S01]  /*6ed0*/  FSEL R105, R29, -INF , !P4 ;  /* 0xff8000001d697808 */ /* 0x000fe20006000000 */
[----:B------:R-:W-:Y:S01]  /*6ee0*/  FFMA.FTZ R16, -R239, R16, R26 ;  /* 0x00000010ef107223 */ /* 0x000fe2000001011a */
[----:B------:R-:W-:Y:S02]  /*6ef0*/  I2FP.F32.S32 R24, R24 ;  /* 0x0000001800187245 */ /* 0x000fe40000201400 */
[----:B------:R-:W-:Y:S02]  /*6f00*/  ISETP.GT.AND P3, PT, R35, R17, PT ;  /* 0x000000112300720c */ /* 0x000fe40003f64270 */
[----:B------:R-:W-:Y:S01]  /*6f10*/  ISETP.GE.AND P2, PT, R17, R224, PT ;  /* 0x000000e01100720c */ /* 0x000fe20003f46270 */
[----:B------:R-:W-:Y:S01]  /*6f20*/  FFMA.FTZ R24, -R239, R24, R25 ;  /* 0x00000018ef187223 */ /* 0x000fe20000010119 */
[----:B------:R-:W-:-:S02]  /*6f30*/  ISETP.GE.AND P0, PT, R17, R221, PT ;  /* 0x000000dd1100720c */ /* 0x000fc40003f06270 */
[C---:B------:R-:W-:Y:S02]  /*6f40*/  ISETP.GT.AND P4, PT, R46.reuse, R17, PT ;  /* 0x000000112e00720c */ /* 0x040fe40003f84270 */
[----:B------:R-:W-:Y:S02]  /*6f50*/  FSEL R109, R109, -INF , !P5 ;  /* 0xff8000006d6d7808 */ /* 0x000fe40006800000 */
[--C-:B------:R-:W-:Y:S02]  /*6f60*/  IADD3 R17, PT, PT, R223, -0xd0, -R90.reuse ;  /* 0xffffff30df117810 */ /* 0x100fe40007ffe85a */
[----:B------:R-:W-:Y:S02]  /*6f70*/  ISETP.GT.AND P5, PT, R46, R30, PT ;  /* 0x0000001e2e00720c */ /* 0x000fe40003fa4270 */
[----:B------:R-:W-:Y:S02]  /*6f80*/  IADD3 R13, PT, PT, R47, -0xc9, -R90 ;  /* 0xffffff372f0d7810 */ /* 0x000fe40007ffe85a */
[----:B------:R-:W-:-:S02]  /*6f90*/  FSEL R212, R212, -INF , !P1 ;  /* 0xff800000d4d47808 */ /* 0x000fc40004800000 */
[----:B------:R-:W-:Y:S02]  /*6fa0*/  IABS R25, R17 ;  /* 0x0000001100197213 */ /* 0x000fe40000000000 */
[----:B------:R-:W-:Y:S02]  /*6fb0*/  ISETP.GE.AND P1, PT, R30, R221, PT ;  /* 0x000000dd1e00720c */ /* 0x000fe40003f26270 */
[----:B------:R-:W-:Y:S01]  /*6fc0*/  IABS R17, R13 ;  /* 0x0000000d00117213 */ /* 0x000fe20000000000 */
[----:B------:R-:W-:Y:S01]  /*6fd0*/  IMAD.MOV.U32 R13, RZ, RZ, R25 ;  /* 0x000000ffff0d7224 */ /* 0x000fe200078e0019 */
[----:B------:R-:W-:Y:S01]  /*6fe0*/  FSEL R16, R16, -INF , !P5 ;  /* 0xff80000010107808 */ /* 0x000fe20006800000 */
[----:B------:R-:W1:Y:S01]  /*6ff0*/  LDSM.16.M88.4 R28, [R44+0x4800] ;  /* 0x004800002c1c783b */ /* 0x000e620000000200 */
[----:B------:R-:W-:Y:S02]  /*7000*/  FSEL R101, R24, -INF , !P3 ;  /* 0xff80000018657808 */ /* 0x000fe40005800000 */
[----:B------:R-:W-:-:S02]  /*7010*/  FSEL R198, R16, -INF , !P1 ;  /* 0xff80000010c67808 */ /* 0x000fc40004800000 */
[----:B------:R-:W-:Y:S02]  /*7020*/  I2FP.F32.S32 R24, R17 ;  /* 0x0000001100187245 */ /* 0x000fe40000201400 */
[----:B------:R-:W-:Y:S01]  /*7030*/  HMMA.16816.F32.BF16 R16, R8, R18, RZ ;  /* 0x000000120810723c */ /* 0x000fe200000418ff */
[----:B------:R-:W-:Y:S02]  /*7040*/  FSEL R101, R101, -INF , !P2 ;  /* 0xff80000065657808 */ /* 0x000fe40005000000 */
[----:B------:R-:W-:Y:S01]  /*7050*/  ISETP.GT.AND P5, PT, R35, R12, PT ;  /* 0x0000000c2300720c */ /* 0x000fe20003fa4270 */
[----:B------:R-:W-:Y:S01]  /*7060*/  FFMA.FTZ R27, -R239, R24, R27 ;  /* 0x00000018ef1b7223 */ /* 0x000fe2000001011b */
[C---:B------:R-:W-:Y:S02]  /*7070*/  ISETP.GE.AND P3, PT, R12.reuse, R224, PT ;  /* 0x000000e00c00720c */ /* 0x040fe40003f66270 */
[----:B------:R-:W-:Y:S02]  /*7080*/  ISETP.GE.AND P1, PT, R12, R221, PT ;  /* 0x000000dd0c00720c */ /* 0x000fe40003f26270 */
[----:B------:R-:W-:-:S02]  /*7090*/  ISETP.GT.AND P2, PT, R46, R12, PT ;  /* 0x0000000c2e00720c */ /* 0x000fc40003f44270 */
[----:B------:R-:W-:Y:S02]  /*70a0*/  I2FP.F32.S32 R12, R13 ;  /* 0x0000000d000c7245 */ /* 0x000fe40000201400 */
[--C-:B------:R-:W-:Y:S02]  /*70b0*/  IADD3 R13, PT, PT, R47, -0xd0, -R90.reuse ;  /* 0xffffff302f0d7810 */ /* 0x100fe40007ffe85a */
[----:B------:R-:W-:Y:S01]  /*70c0*/  IADD3 R24, PT, PT, R223, -0xd1, -R90 ;  /* 0xffffff2fdf187810 */ /* 0x000fe20007ffe85a */
[----:B------:R-:W-:Y:S01]  /*70d0*/  FFMA.FTZ R36, -R239, R12, R36 ;  /* 0x0000000cef247223 */ /* 0x000fe20000010124 */
[----:B------:R-:W-:Y:S01]  /*70e0*/  VIADD R12, R33, 0xd1 ;  /* 0x000000d1210c7836 */ /* 0x000fe20000000000 */
[----:B------:R-:W-:Y:S02]  /*70f0*/  IABS R13, R13 ;  /* 0x0000000d000d7213 */ /* 0x000fe40000000000 */
[----:B------:R-:W-:Y:S01]  /*7100*/  FSEL R27, R27, -INF , !P4 ;  /* 0xff8000001b1b7808 */ /* 0x000fe20006000000 */
[----:B------:R-:W-:Y:S01]  /*7110*/  HMMA.16816.F32.BF16 R16, R4, R14, R16 ;  /* 0x0000000e0410723c */ /* 0x000fe20000041810 */
[----:B------:R-:W-:-:S02]  /*7120*/  FSEL R36, R36, -INF , !P5 ;  /* 0xff80000024247808 */ /* 0x000fc40006800000 */
[----:B------:R-:W-:Y:S02]  /*7130*/  IABS R26, R24 ;  /* 0x00000018001a7213 */ /* 0x000fe40000000000 */
[----:B------:R-:W-:Y:S02]  /*7140*/  FSEL R182, R27, -INF , !P0 ;  /* 0xff8000001bb67808 */ /* 0x000fe40004000000 */
[----:B------:R-:W-:Y:S02]  /*7150*/  FSEL R93, R36, -INF , !P3 ;  /* 0xff800000245d7808 */ /* 0x000fe40005800000 */
[----:B------:R-:W-:Y:S02]  /*7160*/  ISETP.GT.AND P4, PT, R35, R12, PT ;  /* 0x0000000c2300720c */ /* 0x000fe40003f84270 */
[C---:B------:R-:W-:Y:S02]  /*7170*/  ISETP.GE.AND P5, PT, R12.reuse, R224, PT ;  /* 0x000000e00c00720c */ /* 0x040fe40003fa6270 */
[----:B------:R-:W-:-:S02]  /*7180*/  ISETP.GE.AND P0, PT, R12, R221, PT ;  /* 0x000000dd0c00720c */ /* 0x000fc40003f06270 */
[----:B------:R-:W-:Y:S02]  /*7190*/  I2FP.F32.S32 R24, R13 ;  /* 0x0000000d00187245 */ /* 0x000fe40000201400 */
[----:B------:R-:W-:Y:S02]  /*71a0*/  ISETP.GT.AND P3, PT, R46, R12, PT ;  /* 0x0000000c2e00720c */ /* 0x000fe40003f64270 */
[----:B------:R-:W2:Y:S01]  /*71b0*/  LDSM.16.M88.4 R12, [R34+0x4800] ;  /* 0x00480000220c783b */ /* 0x000ea20000000200 */
[----:B------:R-:W-:Y:S01]  /*71c0*/  I2FP.F32.S32 R26, R26 ;  /* 0x0000001a001a7245 */ /* 0x000fe20000201400 */
[----:B------:R-:W-:Y:S01]  /*71d0*/  FFMA.FTZ R38, -R239, R24, R38 ;  /* 0x00000018ef267223 */ /* 0x000fe20000010126 */
[--C-:B------:R-:W-:Y:S01]  /*71e0*/  IADD3 R36, PT, PT, R47, -0xd1, -R90.reuse ;  /* 0xffffff2f2f247810 */ /* 0x100fe20007ffe85a */
[----:B------:R-:W-:Y:S01]  /*71f0*/  VIADD R24, R33, 0xd8 ;  /* 0x000000d821187836 */ /* 0x000fe20000000000 */
[----:B------:R-:W-:Y:S01]  /*7200*/  IADD3 R25, PT, PT, R223, -0xd8, -R90 ;  /* 0xffffff28df197810 */ /* 0x000fe20007ffe85a */
[----:B------:R-:W-:Y:S01]  /*7210*/  FFMA.FTZ R91, -R239, R26, R37 ;  /* 0x0000001aef5b7223 */ /* 0x000fe20000010125 */
[----:B------:R-:W-:Y:S01]  /*7220*/  FSEL R170, R38, -INF , !P2 ;  /* 0xff80000026aa7808 */ /* 0x000fe20005000000 */
[----:B------:R-:W-:-:S04]  /*7230*/  DEPBAR.LE SB0, 0x0 ;  /* 0x000080000000791a */ /* 0x000fc80000000000 */
[----:B------:R-:W-:Y:S02]  /*7240*/  FSEL R91, R91, -INF , !P4 ;  /* 0xff8000005b5b7808 */ /* 0x000fe40006000000 */
[----:B------:R-:W-:Y:S02]  /*7250*/  IABS R36, R36 ;  /* 0x0000002400247213 */ /* 0x000fe40000000000 */
[----:B------:R-:W-:Y:S02]  /*7260*/  FSEL R170, R170, -INF , !P1 ;  /* 0xff800000aaaa7808 */ /* 0x000fe40004800000 */
[----:B------:R-:W-:Y:S02]  /*7270*/  FSEL R91, R91, -INF , !P5 ;  /* 0xff8000005b5b7808 */ /* 0x000fe40006800000 */
[----:B------:R-:W-:Y:S02]  /*7280*/  IABS R37, R25 ;  /* 0x0000001900257213 */ /* 0x000fe40000000000 */
[----:B------:R-:W-:Y:S01]  /*7290*/  ISETP.GT.AND P2, PT, R35, R24, PT ;  /* 0x000000182300720c */ /* 0x000fe20003f44270 */
[----:B------:R-:W-:Y:S01]  /*72a0*/  BAR.SYNC.DEFER_BLOCKING 0x0 ;  /* 0x0000000000007b1d */ /* 0x000fe20000010000 */
[----:B------:R-:W-:-:S02]  /*72b0*/  ISETP.GE.AND P4, PT, R24, R224, PT ;  /* 0x000000e01800720c */ /* 0x000fc40003f86270 */
[----:B------:R-:W-:Y:S02]  /*72c0*/  ISETP.GE.AND P1, PT, R24, R221, PT ;  /* 0x000000dd1800720c */ /* 0x000fe40003f26270 */
[----:B------:R-:W-:Y:S02]  /*72d0*/  ISETP.GT.AND P5, PT, R46, R24, PT ;  /* 0x000000182e00720c */ /* 0x000fe40003fa4270 */
[----:B-1----:R-:W-:Y:S01]  /*72e0*/  HMMA.16816.F32.BF16 R24, R8, R28, RZ ;  /* 0x0000001c0818723c */ /* 0x002fe200000418ff */
[----:B------:R-:W-:Y:S01]  /*72f0*/  I2FP.F32.S32 R36, R36 ;  /* 0x0000002400247245 */ /* 0x000fe20000201400 */
[----:B------:R-:W-:Y:S01]  /*7300*/  VIADD R28, R33, 0xd9 ;  /* 0x000000d9211c7836 */ /* 0x000fe20000000000 */
[----:B------:R-:W-:Y:S02]  /*7310*/  I2FP.F32.S32 R37, R37 ;  /* 0x0000002500257245 */ /* 0x000fe40000201400 */
[--C-:B------:R-:W-:Y:S01]  /*7320*/  IADD3 R29, PT, PT, R47, -0xd8, -R90.reuse ;  /* 0xffffff282f1d7810 */ /* 0x100fe20007ffe85a */
[----:B------:R-:W-:Y:S01]  /*7330*/  FFMA.FTZ R39, -R239, R36, R39 ;  /* 0x00000024ef277223 */ /* 0x000fe20000010127 */
[----:B------:R-:W-:Y:S01]  /*7340*/  IADD3 R36, PT, PT, R223, -0xd9, -R90 ;  /* 0xffffff27df247810 */ /* 0x000fe20007ffe85a */
[----:B------:R-:W-:Y:S01]  /*7350*/  FFMA.FTZ R16, -R239, R37, R16 ;  /* 0x00000025ef107223 */ /* 0x000fe20000010110 */
[----:B------:R-:W-:-:S02]  /*7360*/  VIMNMX R222, PT, PT, RZ, R46, !PT ;  /* 0x0000002effde7248 */ /* 0x000fc40007fe0100 */
[----:B------:R-:W-:Y:S02]  /*7370*/  IABS R37, R36 ;  /* 0x0000002400257213 */ /* 0x000fe40000000000 */
[----:B------:R-:W-:Y:S02]  /*7380*/  IABS R36, R29 ;  /* 0x0000001d00247213 */ /* 0x000fe40000000000 */
[----:B------:R-:W-:Y:S01]  /*7390*/  FSEL R39, R39, -INF , !P3 ;  /* 0xff80000027277808 */ /* 0x000fe20005800000 */
[----:B------:R-:W-:Y:S01]  /*73a0*/  IMAD.MOV.U32 R29, RZ, RZ, R37 ;  /* 0x000000ffff1d7224 */ /* 0x000fe200078e0025 */
[----:B------:R-:W-:Y:S02]  /*73b0*/  FSEL R85, R16, -INF , !P2 ;  /* 0xff80000010557808 */ /* 0x000fe40005000000 */
[----:B------:R-:W-:Y:S01]  /*73c0*/  I2FP.F32.S32 R16, R36 ;  /* 0x0000002400107245 */ /* 0x000fe20000201400 */
[----:B--2---:R-:W-:Y:S01]  /*73d0*/  HMMA.16816.F32.BF16 R24, R4, R12, R24 ;  /* 0x0000000c0418723c */ /* 0x004fe20000041818 */
[----:B------:R-:W-:Y:S01]  /*73e0*/  FSEL R156, R39, -INF , !P0 ;  /* 0xff800000279c7808 */ /* 0x000fe20004000000 */
[----:B------:R-:W-:Y:S01]  /*73f0*/  VIADD R13, R33, 0xe0 ;  /* 0x000000e0210d7836 */ /* 0x000fe20000000000 */
[----:B------:R-:W-:Y:S01]  /*7400*/  FSEL R85, R85, -INF , !P4 ;  /* 0xff80000055557808 */ /* 0x000fe20006000000 */
[----:B------:R-:W-:Y:S01]  /*7410*/  FFMA.FTZ R16, -R239, R16, R18 ;  /* 0x00000010ef107223 */ /* 0x000fe20000010112 */
[----:B------:R-:W-:-:S02]  /*7420*/  ISETP.GT.AND P3, PT, R35, R28, PT ;  /* 0x0000001c2300720c */ /* 0x000fc40003f64270 */
[C---:B------:R-:W-:Y:S02]  /*7430*/  ISETP.GE.AND P2, PT, R28.reuse, R224, PT ;  /* 0x000000e01c00720c */ /* 0x040fe40003f46270 */
[----:B------:R-:W-:Y:S02]  /*7440*/  ISETP.GE.AND P0, PT, R28, R221, PT ;  /* 0x000000dd1c00720c */ /* 0x000fe40003f06270 */
[----:B------:R-:W-:Y:S02]  /*7450*/  ISETP.GT.AND P4, PT, R46, R28, PT ;  /* 0x0000001c2e00720c */ /* 0x000fe40003f84270 */
[----:B------:R-:W-:Y:S02]  /*7460*/  I2FP.F32.S32 R28, R29 ;  /* 0x0000001d001c7245 */ /* 0x000fe40000201400 */
[--C-:B------:R-:W-:Y:S02]  /*7470*/  IADD3 R12, PT, PT, R47, -0xd9, -R90.reuse ;  /* 0xffffff272f0c7810 */ /* 0x100fe40007ffe85a */
[----:B------:R-:W-:Y:S01]  /*7480*/  IADD3 R18, PT, PT, R223, -0xe0, -R90 ;  /* 0xffffff20df127810 */ /* 0x000fe20007ffe85a */
[----:B------:R-:W-:Y:S01]  /*7490*/  FFMA.FTZ R17, -R239, R28, R17 ;  /* 0x0000001cef117223 */ /* 0x000fe20000010111 */
[----:B------:R-:W-:Y:S01]  /*74a0*/  IABS R12, R12 ;  /* 0x0000000c000c7213 */ /* 0x000fe20000000000 */
[----:B------:R-:W-:Y:S01]  /*74b0*/  HMMA.16816.F32.BF16 R28, R8, R30, RZ ;  /* 0x0000001e081c723c */ /* 0x000fe200000418ff */
[----:B------:R-:W-:-:S02]  /*74c0*/  IABS R18, R18 ;  /* 0x0000001200127213 */ /* 0x000fc40000000000 */
[----:B------:R-:W-:Y:S02]  /*74d0*/  I2FP.F32.S32 R12, R12 ;  /* 0x0000000c000c7245 */ /* 0x000fe40000201400 */
[----:B------:R-:W-:Y:S01]  /*74e0*/  FSEL R160, R16, -INF , !P5 ;  /* 0xff80000010a07808 */ /* 0x000fe20006800000 */
[----:B------:R-:W-:Y:S01]  /*74f0*/  IMAD.MOV.U32 R16, RZ, RZ, R18 ;  /* 0x000000ffff107224 */ /* 0x000fe200078e0012 */
[----:B------:R-:W-:Y:S01]  /*7500*/  FSEL R17, R17, -INF , !P3 ;  /* 0xff80000011117808 */ /* 0x000fe20005800000 */
[----:B------:R-:W-:Y:S01]  /*7510*/  FFMA.FTZ R19, -R239, R12, R19 ;  /* 0x0000000cef137223 */ /* 0x000fe20000010113 */
[----:B------:R-:W-:Y:S01]  /*7520*/  FSEL R160, R160, -INF , !P1 ;  /* 0xff800000a0a07808 */ /* 0x000fe20004800000 */
[----:B------:R-:W-:Y:S01]  /*7530*/  HMMA.16816.F32.BF16 R8, R8, R60, RZ ;  /* 0x0000003c0808723c */ /* 0x000fe200000418ff */
[----:B------:R-:W-:Y:S02]  /*7540*/  FSEL R81, R17, -INF , !P2 ;  /* 0xff80000011517808 */ /* 0x000fe40005000000 */
[----:B------:R-:W-:-:S02]  /*7550*/  IADD3 R12, PT, PT, R47, -0xe0, -R90 ;  /* 0xffffff202f0c7810 */ /* 0x000fc40007ffe85a */
[----:B------:R-:W-:Y:S02]  /*7560*/  ISETP.GT.AND P5, PT, R35, R13, PT ;  /* 0x0000000d2300720c */ /* 0x000fe40003fa4270 */
[C---:B------:R-:W-:Y:S02]  /*7570*/  ISETP.GE.AND P3, PT, R13.reuse, R224, PT ;  /* 0x000000e00d00720c */ /* 0x040fe40003f66270 */
[----:B------:R-:W-:Y:S01]  /*7580*/  ISETP.GE.AND P1, PT, R13, R221, PT ;  /* 0x000000dd0d00720c */ /* 0x000fe20003f26270 */
[----:B------:R-:W-:Y:S01]  /*7590*/  HMMA.16816.F32.BF16 R28, R4, R14, R28 ;  /* 0x0000000e041c723c */ /* 0x000fe2000004181c */
[----:B------:R-:W-:Y:S02]  /*75a0*/  ISETP.GT.AND P2, PT, R46, R13, PT ;  /* 0x0000000d2e00720c */ /* 0x000fe40003f44270 */
[----:B------:R-:W-:Y:S02]  /*75b0*/  I2FP.F32.S32 R13, R16 ;  /* 0x00000010000d7245 */ /* 0x000fe40000201400 */
[----:B------:R-:W-:-:S02]  /*75c0*/  IADD3 R16, PT, PT, R223, -0xe1, -R90 ;  /* 0xffffff1fdf107810 */ /* 0x000fc40007ffe85a */
[----:B------:R-:W-:Y:S01]  /*75d0*/  IABS R12, R12 ;  /* 0x0000000c000c7213 */ /* 0x000fe20000000000 */
[----:B------:R-:W-:Y:S01]  /*75e0*/  FFMA.FTZ R24, -R239, R13, R24 ;  /* 0x0000000def187223 */ /* 0x000fe20000010118 */
[----:B------:R-:W-:Y:S01]  /*75f0*/  IABS R16, R16 ;  /* 0x0000001000107213 */ /* 0x000fe20000000000 */
[C---:B------:R-:W-:Y:S01]  /*7600*/  VIADD R13, R33.reuse, 0xe1 ;  /* 0x000000e1210d7836 */ /* 0x040fe20000000000 */
[----:B------:R-:W-:Y:S01]  /*7610*/  I2FP.F32.S32 R12, R12 ;  /* 0x0000000c000c7245 */ /* 0x000fe20000201400 */
[----:B------:R-:W-:Y:S01]  /*7620*/  HMMA.16816.F32.BF16 R8, R4, R56, R8 ;  /* 0x000000380408723c */ /* 0x000fe20000041808 */
[----:B------:R-:W-:Y:S01]  /*7630*/  I2FP.F32.S32 R16, R16 ;  /* 0x0000001000107245 */ /* 0x000fe20000201400 */
[----:B------:R-:W-:Y:S01]  /*7640*/  VIADD R6, R33, 0xf0 ;  /* 0x000000f021067836 */ /* 0x000fe20000000000 */
[----:B------:R-:W-:Y:S01]  /*7650*/  FSEL R19, R19, -INF , !P4 ;  /* 0xff80000013137808 */ /* 0x000fe20006000000 */
[----:B------:R-:W-:Y:S01]  /*7660*/  FFMA.FTZ R26, -R239, R12, R26 ;  /* 0x0000000cef1a7223 */ /* 0x000fe2000001011a */
[----:B------:R-:W-:Y:S01]  /*7670*/  IADD3 R12, PT, PT, R47, -0xe1, -R90 ;  /* 0xffffff1f2f0c7810 */ /* 0x000fe20007ffe85a */
[----:B------:R-:W-:Y:S01]  /*7680*/  FFMA.FTZ R16, -R239, R16, R25 ;  /* 0x00000010ef107223 */ /* 0x000fe20000010119 */
[----:B------:R-:W-:-:S02]  /*7690*/  FSEL R24, R24, -INF , !P5 ;  /* 0xff80000018187808 */ /* 0x000fc40006800000 */
[----:B------:R-:W-:Y:S02]  /*76a0*/  ISETP.GT.AND P4, PT, R35, R13, PT ;  /* 0x0000000d2300720c */ /* 0x000fe40003f84270 */
[----:B------:R-:W-:Y:S02]  /*76b0*/  IABS R12, R12 ;  /* 0x0000000c000c7213 */ /* 0x000fe40000000000 */
[----:B------:R-:W-:Y:S02]  /*76c0*/  FSEL R154, R19, -INF , !P0 ;  /* 0xff800000139a7808 */ /* 0x000fe40004000000 */
[----:B------:R-:W-:Y:S02]  /*76d0*/  FSEL R52, R24, -INF , !P3 ;  /* 0xff80000018347808 */ /* 0x000fe40005800000 */
[----:B------:R-:W-:Y:S02]  /*76e0*/  IADD3 R14, PT, PT, R223, -0xe8, -R90 ;  /* 0xffffff18df0e7810 */ /* 0x000fe40007ffe85a */
[----:B------:R-:W-:-:S02]  /*76f0*/  ISETP.GE.AND P5, PT, R13, R224, PT ;  /* 0x000000e00d00720c */ /* 0x000fc40003fa6270 */
[----:B------:R-:W-:Y:S02]  /*7700*/  ISETP.GE.AND P0, PT, R13, R221, PT ;  /* 0x000000dd0d00720c */ /* 0x000fe40003f06270 */
[----:B------:R-:W-:Y:S01]  /*7710*/  ISETP.GT.AND P3, PT, R46, R13, PT ;  /* 0x0000000d2e00720c */ /* 0x000fe20003f64270 */
[----:B------:R-:W-:Y:S01]  /*7720*/  VIADD R13, R33, 0xe8 ;  /* 0x000000e8210d7836 */ /* 0x000fe20000000000 */
[----:B------:R-:W-:Y:S02]  /*7730*/  FSEL R26, R26, -INF , !P2 ;  /* 0xff8000001a1a7808 */ /* 0x000fe40005000000 */
[----:B------:R-:W-:Y:S02]  /*7740*/  FSEL R16, R16, -INF , !P4 ;  /* 0xff80000010107808 */ /* 0x000fe40006000000 */
[----:B------:R-:W-:Y:S02]  /*7750*/  I2FP.F32.S32 R12, R12 ;  /* 0x0000000c000c7245 */ /* 0x000fe40000201400 */
[----:B------:R-:W-:-:S02]  /*7760*/  IABS R14, R14 ;  /* 0x0000000e000e7213 */ /* 0x000fc40000000000 */
[----:B------:R-:W-:Y:S01]  /*7770*/  FSEL R148, R26, -INF , !P1 ;  /* 0xff8000001a947808 */ /* 0x000fe20004800000 */
[----:B------:R-:W-:Y:S01]  /*7780*/  FFMA.FTZ R27, -R239, R12, R27 ;  /* 0x0000000cef1b7223 */ /* 0x000fe2000001011b */
[----:B------:R-:W-:Y:S02]  /*7790*/  FSEL R53, R16, -INF , !P5 ;  /* 0xff80000010357808 */ /* 0x000fe40006800000 */
[----:B------:R-:W-:Y:S02]  /*77a0*/  ISETP.GT.AND P2, PT, R35, R13, PT ;  /* 0x0000000d2300720c */ /* 0x000fe40003f44270 */
[C---:B------:R-:W-:Y:S02]  /*77b0*/  ISETP.GE.AND P1, PT, R13.reuse, R224, PT ;  /* 0x000000e00d00720c */ /* 0x040fe40003f26270 */
[----:B------:R-:W-:Y:S02]  /*77c0*/  ISETP.GE.AND P4, PT, R13, R221, PT ;  /* 0x000000dd0d00720c */ /* 0x000fe40003f86270 */
[----:B------:R-:W-:-:S02]  /*77d0*/  ISETP.GT.AND P5, PT, R46, R13, PT ;  /* 0x0000000d2e00720c */ /* 0x000fc40003fa4270 */
[--C-:B------:R-:W-:Y:S02]  /*77e0*/  IADD3 R4, PT, PT, R47, -0xe9, -R90.reuse ;  /* 0xffffff172f047810 */ /* 0x100fe40007ffe85a */
[----:B------:R-:W-:Y:S02]  /*77f0*/  I2FP.F32.S32 R13, R14 ;  /* 0x0000000e000d7245 */ /* 0x000fe40000201400 */
[--C-:B------:R-:W-:Y:S02]  /*7800*/  IADD3 R14, PT, PT, R223, -0xe9, -R90.reuse ;  /* 0xffffff17df0e7810 */ /* 0x100fe40007ffe85a */
[----:B------:R-:W-:Y:S01]  /*7810*/  IADD3 R12, PT, PT, R47, -0xe8, -R90 ;  /* 0xffffff182f0c7810 */ /* 0x000fe20007ffe85a */
[----:B------:R-:W-:Y:S01]  /*7820*/  FFMA.FTZ R28, -R239, R13, R28 ;  /* 0x0000000def1c7223 */ /* 0x000fe2000001011c */
[----:B------:R-:W-:Y:S01]  /*7830*/  IABS R4, R4 ;  /* 0x0000000400047213 */ /* 0x000fe20000000000 */
[----:B------:R-:W-:Y:S01]  /*7840*/  VIADD R13, R33, 0xe9 ;  /* 0x000000e9210d7836 */ /* 0x000fe20000000000 */
[----:B------:R-:W-:-:S02]  /*7850*/  IABS R14, R14 ;  /* 0x0000000e000e7213 */ /* 0x000fc40000000000 */
[----:B------:R-:W-:Y:S02]  /*7860*/  IABS R12, R12 ;  /* 0x0000000c000c7213 */ /* 0x000fe40000000000 */
[----:B------:R-:W-:Y:S02]  /*7870*/  I2FP.F32.S32 R4, R4 ;  /* 0x0000000400047245 */ /* 0x000fe40000201400 */
[----:B------:R-:W-:Y:S02]  /*7880*/  I2FP.F32.S32 R12, R12 ;  /* 0x0000000c000c7245 */ /* 0x000fe40000201400 */
[----:B------:R-:W-:Y:S01]  /*7890*/  I2FP.F32.S32 R14, R14 ;  /* 0x0000000e000e7245 */ /* 0x000fe20000201400 */
[----:B------:R-:W-:Y:S01]  /*78a0*/  FFMA.FTZ R31, -R239, R4, R31 ;  /* 0x00000004ef1f7223 */ /* 0x000fe2000001011f */
[----:B------:R-:W-:Y:S01]  /*78b0*/  IADD3 R4, PT, PT, R47, -0xf0, -R90 ;  /* 0xffffff102f047810 */ /* 0x000fe20007ffe85a */
[----:B------:R-:W-:Y:S01]  /*78c0*/  FFMA.FTZ R12, -R239, R12, R30 ;  /* 0x0000000cef0c7223 */ /* 0x000fe2000001011e */
[----:B------:R-:W-:Y:S01]  /*78d0*/  FSEL R27, R27, -INF , !P3 ;  /* 0xff8000001b1b7808 */ /* 0x000fe20005800000 */
[----:B------:R-:W-:Y:S01]  /*78e0*/  FFMA.FTZ R14, -R239, R14, R29 ;  /* 0x0000000eef0e7223 */ /* 0x000fe2000001011d */
[----:B------:R-:W-:-:S02]  /*78f0*/  IADD3 R5, PT, PT, R223, -0xf0, -R90 ;  /* 0xffffff10df057810 */ /* 0x000fc40007ffe85a */
[----:B------:R-:W-:Y:S02]  /*7900*/  ISETP.GT.AND P3, PT, R35, R13, PT ;  /* 0x0000000d2300720c */ /* 0x000fe40003f64270 */
[----:B------:R-:W-:Y:S02]  /*7910*/  IABS R4, R4 ;  /* 0x0000000400047213 */ /* 0x000fe40000000000 */
[----:B------:R-:W-:Y:S02]  /*7920*/  FSEL R28, R28, -INF , !P2 ;  /* 0xff8000001c1c7808 */ /* 0x000fe40005000000 */
[----:B------:R-:W-:Y:S02]  /*7930*/  IABS R5, R5 ;  /* 0x0000000500057213 */ /* 0x000fe40000000000 */
[----:B------:R-:W-:Y:S02]  /*7940*/  ISETP.GE.AND P2, PT, R13, R224, PT ;  /* 0x000000e00d00720c */ /* 0x000fe40003f46270 */
[----:B------:R-:W-:-:S02]  /*7950*/  FSEL R12, R12, -INF , !P5 ;  /* 0xff8000000c0c7808 */ /* 0x000fc40006800000 */
[----:B------:R-:W-:Y:S02]  /*7960*/  FSEL R14, R14, -INF , !P3 ;  /* 0xff8000000e0e7808 */ /* 0x000fe40005800000 */
[----:B------:R-:W-:Y:S02]  /*7970*/  I2FP.F32.S32 R4, R4 ;  /* 0x0000000400047245 */ /* 0x000fe40000201400 */
[----:B------:R-:W-:Y:S02]  /*7980*/  I2FP.F32.S32 R5, R5 ;  /* 0x0000000500057245 */ /* 0x000fe40000201400 */
[----:B------:R-:W-:Y:S01]  /*7990*/  FSEL R144, R12, -INF , !P4 ;  /* 0xff8000000c907808 */ /* 0x000fe20006000000 */
[C---:B------:R-:W-:Y:S01]  /*79a0*/  FFMA.FTZ R10, -R239.reuse, R4, R10 ;  /* 0x00000004ef0a7223 */ /* 0x040fe2000001010a */
[----:B------:R-:W-:Y:S01]  /*79b0*/  FSEL R49, R14, -INF , !P2 ;  /* 0xff8000000e317808 */ /* 0x000fe20005000000 */
[----:B------:R-:W-:Y:S01]  /*79c0*/  FFMA.FTZ R8, -R239, R5, R8 ;  /* 0x00000005ef087223 */ /* 0x000fe20000010108 */
[----:B------:R-:W-:Y:S01]  /*79d0*/  ISETP.GT.AND P5, PT, R35, R6, PT ;  /* 0x000000062300720c */ /* 0x000fe20003fa4270 */
[----:B------:R-:W-:Y:S01]  /*79e0*/  VIADD R5, R33, 0xf1 ;  /* 0x000000f121057836 */ /* 0x000fe20000000000 */
[----:B------:R-:W-:-:S02]  /*79f0*/  ISETP.GE.AND P4, PT, R6, R224, PT ;  /* 0x000000e00600720c */ /* 0x000fc40003f86270 */
[----:B------:R-:W-:Y:S02]  /*7a00*/  ISETP.GE.AND P3, PT, R6, R221, PT ;  /* 0x000000dd0600720c */ /* 0x000fe40003f66270 */
[----:B------:R-:W-:Y:S02]  /*7a10*/  ISETP.GT.AND P2, PT, R46, R6, PT ;  /* 0x000000062e00720c */ /* 0x000fe40003f44270 */
[--C-:B------:R-:W-:Y:S02]  /*7a20*/  IADD3 R6, PT, PT, R223, -0xf1, -R90.reuse ;  /* 0xffffff0fdf067810 */ /* 0x100fe40007ffe85a */
[C-C-:B------:R-:W-:Y:S02]  /*7a30*/  IADD3 R4, PT, PT, R47.reuse, -0xf1, -R90.reuse ;  /* 0xffffff0f2f047810 */ /* 0x140fe40007ffe85a */
[----:B------:R-:W-:Y:S02]  /*7a40*/  IADD3 R47, PT, PT, R47, -0xf8, -R90 ;  /* 0xffffff082f2f7810 */ /* 0x000fe40007ffe85a */
[----:B------:R-:W-:-:S02]  /*7a50*/  IABS R6, R6 ;  /* 0x0000000600067213 */ /* 0x000fc40000000000 */
[----:B------:R-:W-:Y:S02]  /*7a60*/  FSEL R50, R28, -INF , !P1 ;  /* 0xff8000001c327808 */ /* 0x000fe40004800000 */
[----:B------:R-:W-:Y:S02]  /*7a70*/  FSEL R8, R8, -INF , !P5 ;  /* 0xff80000008087808 */ /* 0x000fe40006800000 */
[----:B------:R-:W-:Y:S02]  /*7a80*/  IABS R47, R47 ;  /* 0x0000002f002f7213 */ /* 0x000fe40000000000 */
[----:B------:R-:W-:Y:S02]  /*7a90*/  ISETP.GT.AND P1, PT, R46, R13, PT ;  /* 0x0000000d2e00720c */ /* 0x000fe40003f24270 */
[----:B------:R-:W-:Y:S02]  /*7aa0*/  I2FP.F32.S32 R6, R6 ;  /* 0x0000000600067245 */ /* 0x000fe40000201400 */
[----:B------:R-:W-:-:S02]  /*7ab0*/  FSEL R146, R27, -INF , !P0 ;  /* 0xff8000001b927808 */ /* 0x000fc40004000000 */
[----:B------:R-:W-:Y:S01]  /*7ac0*/  FSEL R48, R8, -INF , !P4 ;  /* 0xff80000008307808 */ /* 0x000fe20006000000 */
[----:B------:R-:W-:Y:S01]  /*7ad0*/  IMAD.MOV.U32 R8, RZ, RZ, R47 ;  /* 0x000000ffff087224 */ /* 0x000fe200078e002f */
[----:B------:R-:W-:Y:S01]  /*7ae0*/  ISETP.GE.AND P0, PT, R13, R221, PT ;  /* 0x000000dd0d00720c */ /* 0x000fe20003f06270 */
[----:B------:R-:W-:Y:S01]  /*7af0*/  FFMA.FTZ R6, -R239, R6, R9 ;  /* 0x00000006ef067223 */ /* 0x000fe20000010109 */
[----:B------:R-:W-:Y:S02]  /*7b00*/  FSEL R31, R31, -INF , !P1 ;  /* 0xff8000001f1f7808 */ /* 0x000fe40004800000 */
[----:B------:R-:W-:Y:S02]  /*7b10*/  ISETP.GT.AND P1, PT, R35, R5, PT ;  /* 0x000000052300720c */ /* 0x000fe40003f24270 */
[----:B------:R-:W-:Y:S02]  /*7b20*/  FSEL R120, R31, -INF , !P0 ;  /* 0xff8000001f787808 */ /* 0x000fe40004000000 */
[----:B------:R-:W-:-:S02]  /*7b30*/  ISETP.GE.AND P0, PT, R5, R224, PT ;  /* 0x000000e00500720c */ /* 0x000fc40003f06270 */
[----:B------:R-:W-:Y:S02]  /*7b40*/  ISETP.GE.AND P5, PT, R5, R221, PT ;  /* 0x000000dd0500720c */ /* 0x000fe40003fa6270 */
[----:B------:R-:W-:Y:S01]  /*7b50*/  ISETP.GT.AND P4, PT, R46, R5, PT ;  /* 0x000000052e00720c */ /* 0x000fe20003f84270 */
[----:B------:R-:W-:Y:S01]  /*7b60*/  VIADD R5, R33, 0xf8 ;  /* 0x000000f821057836 */ /* 0x000fe20000000000 */
[----:B------:R-:W-:Y:S02]  /*7b70*/  I2FP.F32.S32 R8, R8 ;  /* 0x0000000800087245 */ /* 0x000fe40000201400 */
[----:B------:R-:W-:Y:S02]  /*7b80*/  FSEL R6, R6, -INF , !P1 ;  /* 0xff80000006067808 */ /* 0x000fe40004800000 */
[----:B------:R-:W-:Y:S01]  /*7b90*/  IABS R4, R4 ;  /* 0x0000000400047213 */ /* 0x000fe20000000000 */
[----:B------:R-:W-:Y:S01]  /*7ba0*/  FFMA.FTZ R42, -R239, R8, R42 ;  /* 0x00000008ef2a7223 */ /* 0x000fe2000001012a */
[----:B------:R-:W-:-:S02]  /*7bb0*/  IADD3 R90, PT, PT, R223, -0xf8, -R90 ;  /* 0xffffff08df5a7810 */ /* 0x000fc40007ffe85a */
[----:B------:R-:W-:Y:S02]  /*7bc0*/  FSEL R47, R6, -INF , !P0 ;  /* 0xff800000062f7808 */ /* 0x000fe40004000000 */
[----:B------:R-:W-:Y:S02]  /*7bd0*/  I2FP.F32.S32 R4, R4 ;  /* 0x0000000400047245 */ /* 0x000fe40000201400 */
[----:B------:R-:W-:Y:S02]  /*7be0*/  ISETP.GT.AND P0, PT, R46, R5, PT ;  /* 0x000000052e00720c */ /* 0x000fe40003f04270 */
[----:B------:R-:W-:Y:S01]  /*7bf0*/  IABS R90, R90 ;  /* 0x0000005a005a7213 */ /* 0x000fe20000000000 */
[----:B------:R-:W-:Y:S01]  /*7c00*/  FFMA.FTZ R4, -R239, R4, R11 ;  /* 0x00000004ef047223 */ /* 0x000fe2000001010b */
[----:B------:R-:W-:Y:S02]  /*7c10*/  FSEL R42, R42, -INF , !P0 ;  /* 0xff8000002a2a7808 */ /* 0x000fe40004000000 */
[----:B------:R-:W-:-:S02]  /*7c20*/  FSEL R10, R10, -INF , !P2 ;  /* 0xff8000000a0a7808 */ /* 0x000fc40005000000 */
[----:B------:R-:W-:Y:S02]  /*7c30*/  I2FP.F32.S32 R7, R90 ;  /* 0x0000005a00077245 */ /* 0x000fe40000201400 */
[----:B------:R-:W-:Y:S02]  /*7c40*/  ISETP.GT.AND P0, PT, R69, R226, PT ;  /* 0x000000e24500720c */ /* 0x000fe40003f04270 */
[----:B------:R-:W-:Y:S01]  /*7c50*/  FSEL R94, R10, -INF , !P3 ;  /* 0xff8000000a5e7808 */ /* 0x000fe20005800000 */
[----:B------:R-:W-:Y:S01]  /*7c60*/  FFMA.FTZ R7, -R239, R7, R40 ;  /* 0x00000007ef077223 */ /* 0x000fe20000010128 */
[----:B------:R-:W-:Y:S02]  /*7c70*/  ISETP.GT.AND P2, PT, R35, R5, PT ;  /* 0x000000052300720c */ /* 0x000fe40003f44270 */
[C---:B------:R-:W-:Y:S02]  /*7c80*/  ISETP.GE.AND P3, PT, R5.reuse, R224, PT ;  /* 0x000000e00500720c */ /* 0x040fe40003f66270 */
[----:B------:R-:W-:Y:S01]  /*7c90*/  ISETP.GE.AND P1, PT, R5, R221, PT ;  /* 0x000000dd0500720c */ /* 0x000fe20003f26270 */
[----:B------:R-:W-:Y:S01]  /*7ca0*/  FFMA.FTZ R5, -R239, R65, R64 ;  /* 0x00000041ef057223 */ /* 0x000fe20000010140 */
[----:B------:R-:W-:-:S02]  /*7cb0*/  FSEL R4, R4, -INF , !P4 ;  /* 0xff80000004047808 */ /* 0x000fc40006000000 */
[----:B------:R-:W-:Y:S02]  /*7cc0*/  ISETP.GT.AND P4, PT, R35, R33, PT ;  /* 0x000000212300720c */ /* 0x000fe40003f84270 */
[----:B------:R-:W-:Y:S02]  /*7cd0*/  FSEL R90, R4, -INF , !P5 ;  /* 0xff800000045a7808 */ /* 0x000fe40006800000 */
[----:B------:R-:W-:Y:S02]  /*7ce0*/  FSEL R4, R7, -INF , !P2 ;  /* 0xff80000007047808 */ /* 0x000fe40005000000 */
[C---:B------:R-:W-:Y:S02]  /*7cf0*/  ISETP.GE.AND P5, PT, R33.reuse, R224, PT ;  /* 0x000000e02100720c */ /* 0x040fe40003fa6270 */
[----:B------:R-:W-:Y:S01]  /*7d00*/  ISETP.GE.AND P2, PT, R33, R221, PT ;  /* 0x000000dd2100720c */ /* 0x000fe20003f46270 */
[----:B------:R-:W-:Y:S01]  /*7d10*/  IMAD.MOV.U32 R33, RZ, RZ, R69 ;  /* 0x000000ffff217224 */ /* 0x000fe200078e0045 */
[----:B------:R-:W-:-:S02]  /*7d20*/  FSEL R5, R5, -INF , !P4 ;  /* 0xff80000005057808 */ /* 0x000fc40006000000 */
        /* <DEDUP_REMOVED lines=19> */
.L_x_4147:
        /* <DEDUP_REMOVED lines=23> */
[----:B------:R-:W-:Y:S02]  /*7fd0*/  IMAD R7, R12, R7, R10 ;  /* 0x000000070c077224 */ /* 0x000fe400078e020a */
[----:B------:R-:W2:Y:S01]  /*7fe0*/  LD.E.64 R10, desc[UR4][R76.64+0x38] ;  /* 0x000038044c0a7980 */ /* 0x000ea2000c101b00 */
        /* <DEDUP_REMOVED lines=18> */
[----:B------:R-:W5:Y:S04]  /*8110*/  LD.E R7, desc[UR4][R18.64] ;  /* 0x0000000412077980 */ /* 0x000f68000c101900 */
[----:B------:R-:W5:Y:S01]  /*8120*/  LD.E R0, desc[UR4][R16.64] ;  /* 0x0000000410007980 */ /* 0x000f62000c101900 */
[----:B------:R-:W-:-:S04]  /*8130*/  IMAD.IADD R9, R9, 0x1, -R6 ;  /* 0x0000000109097824 */ /* 0x000fc800078e0a06 */
[----:B------:R-:W-:-:S05]  /*8140*/  IMAD R8, R8, R9, -0x100 ;  /* 0xffffff0008087424 */ /* 0x000fca00078e0209 */
[----:B------:R-:W-:Y:S01]  /*8150*/  SHF.R.S32.HI R9, RZ, 0x1f, R8 ;  /* 0x0000001fff097819 */ /* 0x000fe20000011408 */
[-C--:B--2---:R-:W-:Y:S02]  /*8160*/  IMAD R6, R11, R8.reuse, RZ ;  /* 0x000000080b067224 */ /* 0x084fe400078e02ff */
[----:B------:R-:W-:-:S04]  /*8170*/  IMAD.WIDE.U32 R14, R10, R8, RZ ;  /* 0x000000080a0e7225 */ /* 0x000fc800078e00ff */
[----:B------:R-:W-:-:S04]  /*8180*/  IMAD R6, R10, R9, R6 ;  /* 0x000000090a067224 */ /* 0x000fc800078e0206 */
[----:B------:R-:W-:Y:S01]  /*8190*/  IMAD.IADD R15, R15, 0x1, R6 ;  /* 0x000000010f0f7824 */ /* 0x000fe200078e0206 */
[----:B-----5:R-:W-:-:S04]  /*81a0*/  IADD3 R7, PT, PT, R7, -R0, RZ ;  /* 0x8000000007077210 */ /* 0x020fc80007ffe0ff */
[----:B------:R-:W-:Y:S01]  /*81b0*/  SHF.R.S32.HI R0, RZ, 0x1f, R7 ;  /* 0x0000001fff007819 */ /* 0x000fe20000011407 */
[----:B---3--:R-:W-:Y:S02]  /*81c0*/  IMAD R9, R13, R7, RZ ;  /* 0x000000070d097224 */ /* 0x008fe400078e02ff */
[----:B------:R-:W-:-:S04]  /*81d0*/  IMAD.WIDE.U32 R6, R7, R12, R14 ;  /* 0x0000000c07067225 */ /* 0x000fc800078e000e */
[----:B------:R-:W-:Y:S01]  /*81e0*/  IMAD R0, R12, R0, R9 ;  /* 0x000000000c007224 */ /* 0x000fe200078e0209 */
[----:B------:R-:W-:-:S04]  /*81f0*/  LEA R228, P0, R6, R228, 0x1 ;  /* 0x000000e406e47211 */ /* 0x000fc800078008ff */
[----:B------:R-:W-:-:S04]  /*8200*/  IADD3 R0, PT, PT, R7, R0, RZ ;  /* 0x0000000007007210 */ /* 0x000fc80007ffe0ff */
[----:B------:R-:W-:Y:S02]  /*8210*/  LEA.HI.X R227, R6, R227, R0, 0x1, P0 ;  /* 0x000000e306e37211 */ /* 0x000fe400000f0c00 */
.L_x_4148:
[----:B------:R-:W-:Y:S05]  /*8220*/  BSYNC.RECONVERGENT B0 ;  /* 0x0000000000007941 */ /* 0x000fea0003800200 */
.L_x_4146:
        /* <DEDUP_REMOVED lines=12> */
[----:B------:R-:W-:Y:S01]  /*82f0*/  @!P0 MOV R18, R10 ;  /* 0x0000000a00128202 */ /* 0x000fe20000000f00 */
[----:B------:R-:W-:Y:S01]  /*8300*/  @!PT LDS RZ, [RZ] ;  /* 0x00000000fffff984 */ /* 0x000fe20000000800 */
[----:B------:R-:W-:Y:S01]  /*8310*/  @!PT LDS RZ, [RZ] ;  /* 0x00000000fffff984 */ /* 0x000fe20000000800 */
[----:B------:R-:W-:Y:S01]  /*8320*/  @!PT LDS RZ, [RZ] ;  /* 0x00000000fffff984 */ /* 0x000fe20000000800 */
[----:B------:R1:W-:Y:S01]  /*8330*/  @!P1 LDGSTS.E.BYPASS.LTC128B.128 [R249+0x1000], desc[UR4][R16.64] ;  /* 0x0100000010f99fae */ /* 0x0003e2000b981a04 */
[----:B------:R-:W-:Y:S01]  /*8340*/  @!P0 MOV R9, R11 ;  /* 0x0000000b00098202 */ /* 0x000fe20000000f00 */
[----:B------:R-:W-:-:S02]  /*8350*/  @!P0 IMAD.X R15, R11, 0x1, R8, P2 ;  /* 0x000000010b0f8824 */ /* 0x000fc400010e0608 */
[----:B------:R2:W-:Y:S01]  /*8360*/  @P1 STS.128 [R249+0x1000], RZ ;  /* 0x001000fff9001388 */ /* 0x0005e20000000c00 */
[C---:B------:R-:W-:Y:S01]  /*8370*/  @!P0 LEA R12, P1, R214.reuse, R10, 0x7 ;  /* 0x0000000ad60c8211 */ /* 0x040fe200078238ff */
[----:B------:R-:W-:Y:S02]  /*8380*/  @!P0 IMAD.MOV.U32 R8, RZ, RZ, R10 ;  /* 0x000000ffff088224 */ /* 0x000fe400078e000a */
        /* <DEDUP_REMOVED lines=17> */
[----:B-1----:R-:W-:-:S03]  /*84a0*/  @!P0 LEA R16, P2, R214, R10, 0x8 ;  /* 0x0000000ad6108211 */ /* 0x002fc600078440ff */
        /* <DEDUP_REMOVED lines=29> */
.L_x_4150:
[----:B------:R-:W-:Y:S05]  /*8680*/  BSYNC.RECONVERGENT B0 ;  /* 0x0000000000007941 */ /* 0x000fea0003800200 */
.L_x_4149:
[----:B------:R-:W0:Y:S02]  /*8690*/  LDGDEPBAR ;  /* 0x00000000000079af */ /* 0x000e240000000000 */
.L_x_4145:
[----:B------:R-:W-:Y:S05]  /*86a0*/  BSYNC.RECONVERGENT B1 ;  /* 0x0000000000017941 */ /* 0x000fea0003800200 */
.L_x_4144:
[----:B------:R-:W3:Y:S01]  /*86b0*/  LD.E R79, desc[UR4][R2.64+0xdc] ;  /* 0x0000dc04024f7980 */ /* 0x000ee2000c101900 */
[----:B------:R-:W-:Y:S01]  /*86c0*/  FMNMX3.FTZ R7, R4, R96, R92, !PT ;  /* 0x0000006004077276 */ /* 0x000fe2000781005c */
[----:B------:R-:W-:Y:S03]  /*86d0*/  BSSY B2, `(.L_x_4151) ;  /* 0x0000ad5000027945 */ /* 0x000fe60003800000 */
        /* <DEDUP_REMOVED lines=31> */
[----:B------:R-:W5:Y:S02]  /*88d0*/  SHFL.BFLY PT, R7, R6, 0x2, 0x1f ;  /* 0x0c401f0006077f89 */ /* 0x000f6400000e0000 */
[----:B-----5:R-:W-:Y:S02]  /*88e0*/  FMNMX.FTZ R7, R6, R7, !PT ;  /* 0x0000000706077209 */ /* 0x020fe40007810000 */
[----:B------:R-:W-:-:S03]  /*88f0*/  FMNMX3.FTZ R6, R5, R112, R147, !PT ;  /* 0x0000007005067276 */ /* 0x000fc60007810093 */
[----:B------:R-:W5:Y:S01]  /*8900*/  SHFL.BFLY PT, R0, R7, 0x1, 0x1f ;  /* 0x0c201f0007007f89 */ /* 0x000f6200000e0000 */
[----:B------:R-:W-:-:S04]  /*8910*/  FMNMX3.FTZ R6, R6, R98, R139, !PT ;  /* 0x0000006206067276 */ /* 0x000fc8000781008b */
[----:B------:R-:W-:-:S04]  /*8920*/  FMNMX3.FTZ R6, R6, R43, R41, !PT ;  /* 0x0000002b06067276 */ /* 0x000fc80007810029 */
[----:B------:R-:W-:-:S04]  /*8930*/  FMNMX3.FTZ R6, R6, R55, R131, !PT ;  /* 0x0000003706067276 */ /* 0x000fc80007810083 */
[----:B------:R-:W-:-:S04]  /*8940*/  FMNMX3.FTZ R6, R6, R88, R251, !PT ;  /* 0x0000005806067276 */ /* 0x000fc800078100fb */
[----:B------:R-:W-:-:S04]  /*8950*/  FMNMX3.FTZ R6, R6, R129, R237, !PT ;  /* 0x0000008106067276 */ /* 0x000fc800078100ed */
[----:B------:R-:W-:Y:S02]  /*8960*/  FMNMX3.FTZ R6, R6, R145, R213, !PT ;  /* 0x0000009106067276 */ /* 0x000fe400078100d5 */
[----:B-----5:R-:W-:Y:S02]  /*8970*/  FMNMX.FTZ R0, R7, R0, !PT ;  /* 0x0000000007007209 */ /* 0x020fe40007810000 */
        /* <DEDUP_REMOVED lines=26> */
[----:B------:R-:W5:Y:S01]  /*8b20*/  SHFL.BFLY PT, R7, R6, 0x2, 0x1f ;  /* 0x0c401f0006077f89 */ /* 0x000f6200000e0000 */
[----:B---3--:R-:W-:-:S05]  /*8b30*/  FMUL.FTZ R75, R79, R0 ;  /* 0x000000004f4b7220 */ /* 0x008fca0000410000 */
[----:B------:R-:W-:-:S05]  /*8b40*/  FSEL R75, R75, RZ, P0 ;  /* 0x000000ff4b4b7208 */ /* 0x000fca0000000000 */
[--C-:B------:R-:W-:Y:S01]  /*8b50*/  FFMA.FTZ R159, R4, R79, -R75.reuse ;  /* 0x0000004f049f7223 */ /* 0x100fe2000001084b */
[----:B-----5:R-:W-:Y:S01]  /*8b60*/  FMNMX.FTZ R4, R6, R7, !PT ;  /* 0x0000000706047209 */ /* 0x020fe20007810000 */
[-CC-:B------:R-:W-:Y:S01]  /*8b70*/  FFMA.FTZ R113, R20, R79.reuse, -R75.reuse ;  /* 0x0000004f14717223 */ /* 0x180fe2000001084b */
[-CC-:B------:R-:W-:Y:S01]  /*8b80*/  FFMA.FTZ R135, R78, R79.reuse, -R75.reuse ;  /* 0x0000004f4e877223 */ /* 0x180fe2000001084b */
[-CC-:B------:R-:W-:Y:S01]  /*8b90*/  FFMA.FTZ R155, R92, R79.reuse, -R75.reuse ;  /* 0x0000004f5c9b7223 */ /* 0x180fe2000001084b */
[-CC-:B------:R-:W-:Y:S01]  /*8ba0*/  FFMA.FTZ R92, R134, R79.reuse, -R75.reuse ;  /* 0x0000004f865c7223 */ /* 0x180fe2000001084b */
[----:B------:R-:W3:Y:S01]  /*8bb0*/  SHFL.BFLY PT, R7, R4, 0x1, 0x1f ;  /* 0x0c201f0004077f89 */ /* 0x000ee200000e0000 */
        /* <DEDUP_REMOVED lines=23> */
[----:B---3--:R-:W-:Y:S01]  /*8d30*/  FMNMX.FTZ R20, R4, R7, !PT ;  /* 0x0000000704147209 */ /* 0x008fe20007810000 */
[-CC-:B------:R-:W-:Y:S01]  /*8d40*/  FFMA.FTZ R86, R140, R79.reuse, -R75.reuse ;  /* 0x0000004f8c567223 */ /* 0x180fe2000001084b */
[-CC-:B------:R-:W-:Y:S01]  /*8d50*/  FFMA.FTZ R100, R122, R79.reuse, -R75.reuse ;  /* 0x0000004f7a647223 */ /* 0x180fe2000001084b */
[--C-:B------:R-:W-:Y:S01]  /*8d60*/  FFMA.FTZ R84, R158, R79, -R75.reuse ;  /* 0x0000004f9e547223 */ /* 0x100fe2000001084b */
[----:B------:R-:W-:Y:S01]  /*8d70*/  FSETP.NEU.FTZ.AND P0, PT, R20, -INF , PT ;  /* 0xff8000001400780b */ /* 0x000fe20003f1d000 */
[----:B------:R-:W-:Y:S01]  /*8d80*/  FMUL.FTZ R78, R79, R20 ;  /* 0x000000144f4e7220 */ /* 0x000fe20000410000 */
[----:B------:R-:W3:Y:S01]  /*8d90*/  MUFU.EX2 R130, R130 ;  /* 0x0000008200827308 */ /* 0x000ee20000000800 */
[----:B-----5:R-:W-:Y:S01]  /*8da0*/  F2FP.BF16.F32.PACK_AB R25, R138, R159 ;  /* 0x0000009f8a19723e */ /* 0x020fe200000010ff */
[-CC-:B------:R-:W-:Y:S01]  /*8db0*/  FFMA.FTZ R87, R162, R79.reuse, -R75.reuse ;  /* 0x0000004fa2577223 */ /* 0x180fe2000001084b */
[-CC-:B------:R-:W-:Y:S01]  /*8dc0*/  FFMA.FTZ R122, R160, R79.reuse, -R75.reuse ;  /* 0x0000004fa07a7223 */ /* 0x180fe2000001084b */
[----:B------:R-:W-:Y:S01]  /*8dd0*/  FSEL R78, R78, RZ, P0 ;  /* 0x000000ff4e4e7208 */ /* 0x000fe20000000000 */
[-CC-:B------:R-:W-:Y:S01]  /*8de0*/  FFMA.FTZ R80, R164, R79.reuse, -R75.reuse ;  /* 0x0000004fa4507223 */ /* 0x180fe2000001084b */
[-CC-:B------:R-:W-:Y:S01]  /*8df0*/  FFMA.FTZ R83, R166, R79.reuse, -R75.reuse ;  /* 0x0000004fa6537223 */ /* 0x180fe2000001084b */
[-CC-:B------:R-:W-:Y:S01]  /*8e00*/  FFMA.FTZ R74, R168, R79.reuse, -R75.reuse ;  /* 0x0000004fa84a7223 */ /* 0x180fe2000001084b */
[----:B------:R-:W-:Y:S01]  /*8e10*/  MUFU.EX2 R143, R143 ;  /* 0x0000008f008f7308 */ /* 0x000fe20000000800 */
[-C--:B------:R-:W-:Y:S01]  /*8e20*/  FFMA.FTZ R157, R5, R79.reuse, -R78 ;  /* 0x0000004f059d7223 */ /* 0x080fe2000001084e */
[----:B------:R-:W-:Y:S01]  /*8e30*/  LOP3.LUT R5, R54, 0x120, R82, 0xf8, !PT ;  /* 0x0000012036057812 */ /* 0x000fe200078ef852 */
[-CC-:B------:R-:W-:Y:S01]  /*8e40*/  FFMA.FTZ R136, R112, R79.reuse, -R78.reuse ;  /* 0x0000004f70887223 */ /* 0x180fe2000001084e */
[-CC-:B------:R-:W-:Y:S01]  /*8e50*/  FFMA.FTZ R147, R147, R79.reuse, -R78.reuse ;  /* 0x0000004f93937223 */ /* 0x180fe2000001084e */
[-CC-:B------:R-:W-:Y:S01]  /*8e60*/  FFMA.FTZ R134, R98, R79.reuse, -R78.reuse ;  /* 0x0000004f62867223 */ /* 0x180fe2000001084e */
[----:B------:R-:W-:Y:S01]  /*8e70*/  LEA R82, R5, R210, 0x1 ;  /* 0x000000d205527211 */ /* 0x000fe200078e08ff */
[-CC-:B------:R-:W-:Y:S01]  /*8e80*/  FFMA.FTZ R124, R43, R79.reuse, -R78.reuse ;  /* 0x0000004f2b7c7223 */ /* 0x180fe2000001084e */
[----:B------:R-:W-:Y:S01]  /*8e90*/  MUFU.EX2 R157, R157 ;  /* 0x0000009d009d7308 */ /* 0x000fe20000000800 */
[-CC-:B------:R-:W-:Y:S01]  /*8ea0*/  FFMA.FTZ R118, R41, R79.reuse, -R78.reuse ;  /* 0x0000004f29767223 */ /* 0x180fe2000001084e */
[----:B------:R-:W-:Y:S01]  /*8eb0*/  IADD3 R54, PT, PT, R137, R82, RZ ;  /* 0x0000005289367210 */ /* 0x000fe20007ffe0ff */
[----:B------:R-:W1:Y:S01]  /*8ec0*/  LDSM.16.MT88.4 R4, [R82+0x5000] ;  /* 0x005000005204783b */ /* 0x000e620000004200 */
[-CC-:B------:R-:W-:Y:S01]  /*8ed0*/  FFMA.FTZ R139, R139, R79.reuse, -R78.reuse ;  /* 0x0000004f8b8b7223 */ /* 0x180fe2000001084e */
[--C-:B------:R-:W-:Y:S01]  /*8ee0*/  FFMA.FTZ R137, R55, R79, -R78.reuse ;  /* 0x0000004f37897223 */ /* 0x100fe2000001084e */
[----:B---3--:R-:W-:Y:S01]  /*8ef0*/  F2FP.BF16.F32.PACK_AB R27, R130, R155 ;  /* 0x0000009b821b723e */ /* 0x008fe200000010ff */
[----:B--2---:R-:W2:Y:S01]  /*8f00*/  LDSM.16.MT88.4 R12, [R54+0x5000] ;  /* 0x00500000360c783b */ /* 0x004ea20000004200 */
[----:B------:R-:W3:Y:S01]  /*8f10*/  MUFU.EX2 R136, R136 ;  /* 0x0000008800887308 */ /* 0x000ee20000000800 */
[-CC-:B------:R-:W-:Y:S01]  /*8f20*/  FFMA.FTZ R131, R131, R79.reuse, -R78.reuse ;  /* 0x0000004f83837223 */ /* 0x180fe2000001084e */
[-CC-:B------:R-:W-:Y:S01]  /*8f30*/  FFMA.FTZ R114, R88, R79.reuse, -R78.reuse ;  /* 0x0000004f58727223 */ /* 0x180fe2000001084e */
[----:B------:R-:W5:Y:S01]  /*8f40*/  LDSM.16.MT88.4 R40, [R82+0x5400] ;  /* 0x005400005228783b */ /* 0x000f620000004200 */
[-CC-:B------:R-:W-:Y:S01]  /*8f50*/  FFMA.FTZ R112, R251, R79.reuse, -R78.reuse ;  /* 0x0000004ffb707223 */ /* 0x180fe2000001084e */
[-CC-:B------:R-:W-:Y:S01]  /*8f60*/  FFMA.FTZ R129, R129, R79.reuse, -R78.reuse ;  /* 0x0000004f81817223 */ /* 0x180fe2000001084e */
[-CC-:B------:R-:W-:Y:S01]  /*8f70*/  FFMA.FTZ R128, R237, R79.reuse, -R78.reuse ;  /* 0x0000004fed807223 */ /* 0x180fe2000001084e */
[----:B------:R-:W4:Y:S01]  /*8f80*/  LDSM.16.MT88.4 R16, [R54+0x5400] ;  /* 0x005400003610783b */ /* 0x000f220000004200 */
[----:B------:R-:W-:Y:S01]  /*8f90*/  MUFU.EX2 R147, R147 ;  /* 0x0000009300937308 */ /* 0x000fe20000000800 */
[-CC-:B------:R-:W-:Y:S01]  /*8fa0*/  FFMA.FTZ R145, R145, R79.reuse, -R78.reuse ;  /* 0x0000004f91917223 */ /* 0x180fe2000001084e */
[-CC-:B------:R-:W-:Y:S01]  /*8fb0*/  FFMA.FTZ R132, R213, R79.reuse, -R78.reuse ;  /* 0x0000004fd5847223 */ /* 0x180fe2000001084e */
[----:B------:R-:W4:Y:S01]  /*8fc0*/  LDSM.16.MT88.4 R36, [R82+0x5800] ;  /* 0x005800005224783b */ /* 0x000f220000004200 */
[-CC-:B------:R-:W-:Y:S01]  /*8fd0*/  FFMA.FTZ R149, R149, R79.reuse, -R78.reuse ;  /* 0x0000004f95957223 */ /* 0x180fe2000001084e */
[-CC-:B------:R-:W-:Y:S01]  /*8fe0*/  FFMA.FTZ R142, R207, R79.reuse, -R78.reuse ;  /* 0x0000004fcf8e7223 */ /* 0x180fe2000001084e */
[-CC-:B------:R-:W-:Y:S01]  /*8ff0*/  FFMA.FTZ R140, R211, R79.reuse, -R78.reuse ;  /* 0x0000004fd38c7223 */ /* 0x180fe2000001084e */
[--C-:B------:R-:W-:Y:S01]  /*9000*/  FFMA.FTZ R161, R161, R79, -R78.reuse ;  /* 0x0000004fa1a17223 */ /* 0x100fe2000001084e */
        /* <DEDUP_REMOVED lines=39> */
[--C-:B------:R-:W-:Y:S01]  /*9280*/  FFMA.FTZ R171, R171, R79, -R78.reuse ;  /* 0x0000004fabab7223 */ /* 0x100fe2000001084e */
[----:B------:R-:W5:Y:S01]  /*9290*/  MUFU.EX2 R124, R124 ;  /* 0x0000007c007c7308 */ /* 0x000f620000000800 */
[C---:B--2---:R-:W-:Y:S01]  /*92a0*/  HMMA.16816.F32.BF16 R28, R24.reuse, R12, RZ ;  /* 0x0000000c181c723c */ /* 0x044fe200000418ff */
[----:B---3--:R-:W-:Y:S01]  /*92b0*/  F2FP.BF16.F32.PACK_AB R13, R126, R143 ;  /* 0x0000008f7e0d723e */ /* 0x008fe200000010ff */
[-CC-:B------:R-:W-:Y:S01]  /*92c0*/  FFMA.FTZ R169, R169, R79.reuse, -R78.reuse ;  /* 0x0000004fa9a97223 */ /* 0x180fe2000001084e */
[-C--:B------:R-:W-:Y:S01]  /*92d0*/  FFMA.FTZ R172, R167, R79.reuse, -R78 ;  /* 0x0000004fa7ac7223 */ /* 0x080fe2000001084e */
[----:B------:R-:W-:Y:S01]  /*92e0*/  FADD.FTZ R174, R159, R138 ;  /* 0x0000008a9fae7221 */ /* 0x000fe20000010000 */
[----:B------:R-:W-:Y:S01]  /*92f0*/  FADD.FTZ R138, R157, R136 ;  /* 0x000000889d8a7221 */ /* 0x000fe20000010000 */
[--C-:B------:R-:W-:Y:S01]  /*9300*/  FFMA.FTZ R166, R144, R79, -R75.reuse ;  /* 0x0000004f90a67223 */ /* 0x100fe2000001084b */
[----:B------:R-:W-:Y:S01]  /*9310*/  MUFU.EX2 R118, R118 ;  /* 0x0000007600767308 */ /* 0x000fe20000000800 */
[----:B------:R-:W-:Y:S01]  /*9320*/  HMMA.16816.F32.BF16 R24, R24, R14, RZ ;  /* 0x0000000e1818723c */ /* 0x000fe200000418ff */
[----:B-1----:R-:W-:Y:S01]  /*9330*/  F2FP.BF16.F32.PACK_AB R15, R116, R135 ;  /* 0x00000087740f723e */ /* 0x002fe200000010ff */
[----:B------:R-:W-:Y:S01]  /*9340*/  FADD.FTZ R147, R147, R138 ;  /* 0x0000008a93937221 */ /* 0x000fe20000010000 */
[----:B------:R-:W-:Y:S01]  /*9350*/  FADD.FTZ R155, R155, R174 ;  /* 0x000000ae9b9b7221 */ /* 0x000fe20000010000 */
[-CC-:B------:R-:W-:Y:S01]  /*9360*/  FFMA.FTZ R65, R190, R79.reuse, -R75.reuse ;  /* 0x0000004fbe417223 */ /* 0x180fe2000001084b */
[----:B------:R-:W-:Y:S01]  /*9370*/  FFMA.FTZ R64, R192, R79, -R75 ;  /* 0x0000004fc0407223 */ /* 0x000fe2000001084b */
[----:B------:R-:W-:Y:S01]  /*9380*/  FADD.FTZ R134, R134, R147 ;  /* 0x0000009386867221 */ /* 0x000fe20000010000 */
[----:B------:R-:W1:Y:S01]  /*9390*/  MUFU.EX2 R137, R137 ;  /* 0x0000008900897308 */ /* 0x000e620000000800 */
[----:B-----5:R-:W-:Y:S01]  /*93a0*/  F2FP.BF16.F32.PACK_AB R12, R124, R139 ;  /* 0x0000008b7c0c723e */ /* 0x020fe200000010ff */
[----:B------:R-:W-:Y:S01]  /*93b0*/  FADD.FTZ R130, R130, R155 ;  /* 0x0000009b82827221 */ /* 0x000fe20000010000 */
[----:B------:R-:W-:Y:S01]  /*93c0*/  FADD.FTZ R139, R139, R134 ;  /* 0x000000868b8b7221 */ /* 0x000fe20000010000 */
[-CC-:B------:R-:W-:Y:S01]  /*93d0*/  FFMA.FTZ R63, R194, R79.reuse, -R75.reuse ;  /* 0x0000004fc23f7223 */ /* 0x180fe2000001084b */
[-C--:B------:R-:W-:Y:S01]  /*93e0*/  FFMA.FTZ R62, R196, R79.reuse, -R75 ;  /* 0x0000004fc43e7223 */ /* 0x080fe2000001084b */
[-CC-:B------:R-:W-:Y:S01]  /*93f0*/  FFMA.FTZ R144, R165, R79.reuse, -R78.reuse ;  /* 0x0000004fa5907223 */ /* 0x180fe2000001084e */
[-CC-:B------:R-:W-:Y:S01]  /*9400*/  FFMA.FTZ R163, R163, R79.reuse, -R78.reuse ;  /* 0x0000004fa3a37223 */ /* 0x180fe2000001084e */
[----:B------:R-:W-:Y:S01]  /*9410*/  MUFU.EX2 R125, R125 ;  /* 0x0000007d007d7308 */ /* 0x000fe20000000800 */
[-C--:B------:R-:W-:Y:S01]  /*9420*/  FFMA.FTZ R141, R141, R79.reuse, -R78 ;  /* 0x0000004f8d8d7223 */ /* 0x080fe2000001084e */
[----:B------:R-:W-:Y:S01]  /*9430*/  FADD.FTZ R143, R143, R130 ;  /* 0x000000828f8f7221 */ /* 0x000fe20000010000 */
[----:B------:R-:W-:Y:S01]  /*9440*/  FADD.FTZ R139, R124, R139 ;  /* 0x0000008b7c8b7221 */ /* 0x000fe20000010000 */
[-C--:B------:R-:W-:Y:S01]  /*9450*/  FFMA.FTZ R153, R153, R79.reuse, -R78 ;  /* 0x0000004f99997223 */ /* 0x080fe2000001084e */
[-C--:B------:R-:W-:Y:S01]  /*9460*/  FFMA.FTZ R61, R200, R79.reuse, -R75 ;  /* 0x0000004fc83d7223 */ /* 0x080fe2000001084b */
[----:B------:R-:W-:Y:S01]  /*9470*/  FADD.FTZ R126, R126, R143 ;  /* 0x0000008f7e7e7221 */ /* 0x000fe20000010000 */
[-CC-:B------:R-:W-:Y:S01]  /*9480*/  FFMA.FTZ R60, R202, R79.reuse, -R75.reuse ;  /* 0x0000004fca3c7223 */ /* 0x180fe2000001084b */
[----:B------:R-:W2:Y:S01]  /*9490*/  MUFU.EX2 R110, R110 ;  /* 0x0000006e006e7308 */ /* 0x000ea20000000800 */
[----:B-1----:R-:W-:Y:S01]  /*94a0*/  F2FP.BF16.F32.PACK_AB R14, R137, R118 ;  /* 0x00000076890e723e */ /* 0x002fe200000010ff */
[----:B------:R-:W-:Y:S01]  /*94b0*/  FADD.FTZ R135, R135, R126 ;  /* 0x0000007e87877221 */ /* 0x000fe20000010000 */
[-CC-:B------:R-:W-:Y:S01]  /*94c0*/  FFMA.FTZ R59, R204, R79.reuse, -R75.reuse ;  /* 0x0000004fcc3b7223 */ /* 0x180fe2000001084b */
[-C--:B------:R-:W-:Y:S01]  /*94d0*/  FFMA.FTZ R58, R206, R79.reuse, -R75 ;  /* 0x0000004fce3a7223 */ /* 0x080fe2000001084b */
[-CC-:B------:R-:W-:Y:S01]  /*94e0*/  FFMA.FTZ R115, R115, R79.reuse, -R78.reuse ;  /* 0x0000004f73737223 */ /* 0x180fe2000001084e */
[----:B------:R-:W-:Y:S01]  /*94f0*/  FADD.FTZ R116, R116, R135 ;  /* 0x0000008774747221 */ /* 0x000fe20000010000 */
[-CC-:B------:R-:W-:Y:S01]  /*9500*/  FFMA.FTZ R133, R133, R79.reuse, -R78.reuse ;  /* 0x0000004f85857223 */ /* 0x180fe2000001084e */
[----:B------:R-:W-:Y:S01]  /*9510*/  MUFU.EX2 R123, R123 ;  /* 0x0000007b007b7308 */ /* 0x000fe20000000800 */
[C---:B------:R-:W-:Y:S01]  /*9520*/  HMMA.16816.F32.BF16 R8, R12.reuse, R40, R8 ;  /* 0x000000280c08723c */ /* 0x040fe20000041808 */
[-CC-:B------:R-:W-:Y:S01]  /*9530*/  FFMA.FTZ R121, R121, R79.reuse, -R78.reuse ;  /* 0x0000004f79797223 */ /* 0x180fe2000001084e */
[-CC-:B------:R-:W-:Y:S01]  /*9540*/  FFMA.FTZ R57, R212, R79.reuse, -R75.reuse ;  /* 0x0000004fd4397223 */ /* 0x180fe2000001084b */
[-CC-:B------:R-:W-:Y:S01]  /*9550*/  FFMA.FTZ R56, R240, R79.reuse, -R75.reuse ;  /* 0x0000004ff0387223 */ /* 0x180fe2000001084b */
[-CC-:B------:R-:W-:Y:S01]  /*9560*/  FFMA.FTZ R55, R198, R79.reuse, -R75.reuse ;  /* 0x0000004fc6377223 */ /* 0x180fe2000001084b */
[-CC-:B------:R-:W-:Y:S01]  /*9570*/  FFMA.FTZ R88, R182, R79.reuse, -R75.reuse ;  /* 0x0000004fb6587223 */ /* 0x180fe2000001084b */
[-CC-:B------:R-:W-:Y:S01]  /*9580*/  FFMA.FTZ R109, R109, R79.reuse, -R78.reuse ;  /* 0x0000004f6d6d7223 */ /* 0x180fe2000001084e */
[----:B------:R-:W1:Y:S01]  /*9590*/  MUFU.EX2 R108, R108 ;  /* 0x0000006c006c7308 */ /* 0x000e620000000800 */
[C---:B------:R-:W-:Y:S01]  /*95a0*/  HMMA.16816.F32.BF16 R4, R12.reuse, R42, R4 ;  /* 0x0000002a0c04723c */ /* 0x040fe20000041804 */
[----:B------:R-:W3:Y:S01]  /*95b0*/  LDSM.16.MT88.4 R40, [R54+0x5800] ;  /* 0x005800003628783b */ /* 0x000ee20000004200 */
[-CC-:B------:R-:W-:Y:S01]  /*95c0*/  FFMA.FTZ R101, R101, R79.reuse, -R78.reuse ;  /* 0x0000004f65657223 */ /* 0x180fe2000001084e */
[-CC-:B------:R-:W-:Y:S01]  /*95d0*/  FFMA.FTZ R111, R111, R79.reuse, -R78.reuse ;  /* 0x0000004f6f6f7223 */ /* 0x180fe2000001084e */
[-CC-:B------:R-:W-:Y:S01]  /*95e0*/  FFMA.FTZ R105, R105, R79.reuse, -R78.reuse ;  /* 0x0000004f69697223 */ /* 0x180fe2000001084e */
[-CC-:B------:R-:W-:Y:S01]  /*95f0*/  FFMA.FTZ R81, R81, R79.reuse, -R78.reuse ;  /* 0x0000004f51517223 */ /* 0x180fe2000001084e */
[-CC-:B------:R-:W-:Y:S01]  /*9600*/  FFMA.FTZ R91, R91, R79.reuse, -R78.reuse ;  /* 0x0000004f5b5b7223 */ /* 0x180fe2000001084e */
[----:B------:R-:W-:Y:S01]  /*9610*/  MUFU.EX2 R131, R131 ;  /* 0x0000008300837308 */ /* 0x000fe20000000800 */
[C---:B----4-:R-:W-:Y:S01]  /*9620*/  HMMA.16816.F32.BF16 R28, R12.reuse, R16, R28 ;  /* 0x000000100c1c723c */ /* 0x050fe2000004181c */
[-CC-:B------:R-:W-:Y:S01]  /*9630*/  FFMA.FTZ R85, R85, R79.reuse, -R78.reuse ;  /* 0x0000004f55557223 */ /* 0x180fe2000001084e */
[-CC-:B------:R-:W-:Y:S01]  /*9640*/  FFMA.FTZ R148, R148, R79.reuse, -R75.reuse ;  /* 0x0000004f94947223 */ /* 0x180fe2000001084b */
[-CC-:B------:R-:W-:Y:S01]  /*9650*/  FFMA.FTZ R52, R52, R79.reuse, -R78.reuse ;  /* 0x0000004f34347223 */ /* 0x180fe2000001084e */
[-CC-:B------:R-:W-:Y:S01]  /*9660*/  FFMA.FTZ R53, R53, R79.reuse, -R78.reuse ;  /* 0x0000004f35357223 */ /* 0x180fe2000001084e */
[-CC-:B------:R-:W-:Y:S01]  /*9670*/  FFMA.FTZ R50, R50, R79.reuse, -R78.reuse ;  /* 0x0000004f32327223 */ /* 0x180fe2000001084e */
[----:B------:R-:W-:Y:S01]  /*9680*/  FFMA.FTZ R49, R49, R79, -R78 ;  /* 0x0000004f31317223 */ /* 0x000fe2000001084e */
[----:B------:R-:W4:Y:S01]  /*9690*/  MUFU.EX2 R114, R114 ;  /* 0x0000007200727308 */ /* 0x000f220000000800 */
[----:B------:R-:W-:Y:S01]  /*96a0*/  HMMA.16816.F32.BF16 R24, R12, R18, R24 ;  /* 0x000000120c18723c */ /* 0x000fe20000041818 */
[----:B------:R-:W5:Y:S01]  /*96b0*/  LDSM.16.MT88.4 R16, [R82+0x5c00] ;  /* 0x005c00005210783b */ /* 0x000f620000004200 */
[----:B--2---:R-:W-:Y:S01]  /*96c0*/  F2FP.BF16.F32.PACK_AB R13, R110, R125 ;  /* 0x0000007d6e0d723e */ /* 0x004fe200000010ff */
[----:B------:R-:W-:Y:S01]  /*96d0*/  FADD.FTZ R125, R125, R116 ;  /* 0x000000747d7d7221 */ /* 0x000fe20000010000 */
[----:B-1----:R-:W-:Y:S01]  /*96e0*/  F2FP.BF16.F32.PACK_AB R15, R108, R123 ;  /* 0x0000007b6c0f723e */ /* 0x002fe200000010ff */
[-C--:B------:R-:W-:Y:S01]  /*96f0*/  FFMA.FTZ R94, R94, R79.reuse, -R75 ;  /* 0x0000004f5e5e7223 */ /* 0x080fe2000001084b */
[-CC-:B------:R-:W-:Y:S01]  /*9700*/  FFMA.FTZ R48, R48, R79.reuse, -R78.reuse ;  /* 0x0000004f30307223 */ /* 0x180fe2000001084e */
[----:B------:R-:W-:Y:S01]  /*9710*/  MUFU.EX2 R112, R112 ;  /* 0x0000007000707308 */ /* 0x000fe20000000800 */
[----:B------:R-:W-:Y:S01]  /*9720*/  FADD.FTZ R110, R110, R125 ;  /* 0x0000007d6e6e7221 */ /* 0x000fe20000010000 */
[-CC-:B------:R-:W-:Y:S01]  /*9730*/  FFMA.FTZ R35, R35, R79.reuse, -R75.reuse ;  /* 0x0000004f23237223 */ /* 0x180fe2000001084b */
[-C--:B------:R-:W-:Y:S01]  /*9740*/  FFMA.FTZ R32, R32, R79.reuse, -R75 ;  /* 0x0000004f20207223 */ /* 0x080fe2000001084b */
[----:B------:R-:W-:Y:S01]  /*9750*/  FFMA.FTZ R45, R45, R79, -R78 ;  /* 0x0000004f2d2d7223 */ /* 0x000fe2000001084e */
[----:B------:R-:W-:Y:S01]  /*9760*/  FADD.FTZ R123, R123, R110 ;  /* 0x0000006e7b7b7221 */ /* 0x000fe20000010000 */
[----:B------:R-:W-:-:S02]  /*9770*/  ISETP.GT.AND P0, PT, R33, R226, PT ;  /* 0x000000e22100720c */ /* 0x000fc40003f04270 */
        /* <DEDUP_REMOVED lines=9> */
[----:B------:R-:W1:Y:S01]  /*9810*/  LDSM.16.MT88.4 R36, [R54+0x5c00] ;  /* 0x005c00003624783b */ /* 0x000e620000004200 */
[----:B------:R-:W4:Y:S06]  /*9820*/  MUFU.EX2 R104, R104 ;  /* 0x0000006800687308 */ /* 0x000f2c0000000800 */
[C---:B---3--:R-:W-:Y:S02]  /*9830*/  HMMA.16816.F32.BF16 R28, R12.reuse, R40, R28 ;  /* 0x000000280c1c723c */ /* 0x048fe4000004181c */
[----:B------:R-:W-:Y:S06]  /*9840*/  MUFU.EX2 R128, R128 ;  /* 0x0000008000807308 */ /* 0x000fec0000000800 */
[----:B------:R-:W-:Y:S01]  /*9850*/  HMMA.16816.F32.BF16 R24, R12, R42, R24 ;  /* 0x0000002a0c18723c */ /* 0x000fe20000041818 */
[----:B------:R-:W3:Y:S01]  /*9860*/  LDSM.16.MT88.4 R40, [R82+0x6000] ;  /* 0x006000005228783b */ /* 0x000ee20000004200 */
[----:B------:R-:W5:Y:S01]  /*9870*/  MUFU.EX2 R145, R145 ;  /* 0x0000009100917308 */ /* 0x000f620000000800 */
[----:B--2---:R-:W-:Y:S01]  /*9880*/  F2FP.BF16.F32.PACK_AB R13, R106, R119 ;  /* 0x000000776a0d723e */ /* 0x004fe200000010ff */
[----:B------:R-:W-:Y:S01]  /*9890*/  FADD.FTZ R119, R119, R108 ;  /* 0x0000006c77777221 */ /* 0x000fe20000010000 */
[----:B----4-:R-:W-:-:S05]  /*98a0*/  F2FP.BF16.F32.PACK_AB R15, R104, R113 ;  /* 0x00000071680f723e */ /* 0x010fca00000010ff */
[----:B------:R-:W-:Y:S08]  /*98b0*/  MUFU.EX2 R132, R132 ;  /* 0x0000008400847308 */ /* 0x000ff00000000800 */
[----:B------:R-:W2:Y:S01]  /*98c0*/  MUFU.EX2 R149, R149 ;  /* 0x0000009500957308 */ /* 0x000ea20000000800 */
[----:B-----5:R-:W-:-:S07]  /*98d0*/  F2FP.BF16.F32.PACK_AB R12, R145, R128 ;  /* 0x00000080910c723e */ /* 0x020fce00000010ff */
        /* <DEDUP_REMOVED lines=8> */
[C---:B-1----:R-:W-:Y:S02]  /*9960*/  HMMA.16816.F32.BF16 R28, R12.reuse, R36, R28 ;  /* 0x000000240c1c723c */ /* 0x042fe4000004181c */
[----:B------:R-:W-:Y:S06]  /*9970*/  MUFU.EX2 R140, R140 ;  /* 0x0000008c008c7308 */ /* 0x000fec0000000800 */
[----:B------:R-:W-:Y:S01]  /*9980*/  HMMA.16816.F32.BF16 R24, R12, R38, R24 ;  /* 0x000000260c18723c */ /* 0x000fe20000041818 */
[----:B------:R-:W1:Y:S01]  /*9990*/  LDSM.16.MT88.4 R36, [R82+0x6400] ;  /* 0x006400005224783b */ /* 0x000e620000004200 */
[----:B------:R-:W3:Y:S01]  /*99a0*/  MUFU.EX2 R161, R161 ;  /* 0x000000a100a17308 */ /* 0x000ee20000000800 */
[----:B----4-:R-:W-:-:S02]  /*99b0*/  F2FP.BF16.F32.PACK_AB R13, R102, R107 ;  /* 0x0000006b660d723e */ /* 0x010fc400000010ff */
[----:B-----5:R-:W-:-:S05]  /*99c0*/  F2FP.BF16.F32.PACK_AB R15, R100, R103 ;  /* 0x00000067640f723e */ /* 0x020fca00000010ff */
[----:B------:R-:W-:Y:S08]  /*99d0*/  MUFU.EX2 R142, R142 ;  /* 0x0000008e008e7308 */ /* 0x000ff00000000800 */
[----:B------:R-:W4:Y:S01]  /*99e0*/  MUFU.EX2 R207, R207 ;  /* 0x000000cf00cf7308 */ /* 0x000f220000000800 */
[----:B---3--:R-:W-:-:S07]  /*99f0*/  F2FP.BF16.F32.PACK_AB R12, R161, R140 ;  /* 0x0000008ca10c723e */ /* 0x008fce00000010ff */
[----:B------:R-:W-:Y:S08]  /*9a00*/  MUFU.EX2 R99, R99 ;  /* 0x0000006300637308 */ /* 0x000ff00000000800 */
[----:B------:R-:W3:Y:S01]  /*9a10*/  MUFU.EX2 R96, R96 ;  /* 0x0000006000607308 */ /* 0x000ee20000000800 */
        /* <DEDUP_REMOVED lines=11> */
[----:B---3--:R-:W-:-:S02]  /*9ad0*/  F2FP.BF16.F32.PACK_AB R13, R96, R99 ;  /* 0x00000063600d723e */ /* 0x008fc400000010ff */
[----:B----4-:R-:W-:-:S03]  /*9ae0*/  F2FP.BF16.F32.PACK_AB R15, R92, R97 ;  /* 0x000000615c0f723e */ /* 0x010fc600000010ff */
        /* <DEDUP_REMOVED lines=33> */
[----:B------:R-:W4:Y:S01]  /*9d00*/  MUFU.EX2 R187, R187 ;  /* 0x000000bb00bb7308 */ /* 0x000f220000000800 */
[----:B---3--:R-:W-:-:S02]  /*9d10*/  F2FP.BF16.F32.PACK_AB R13, R80, R87 ;  /* 0x00000057500d723e */ /* 0x008fc400000010ff */
[----:B-----5:R-:W-:-:S05]  /*9d20*/  F2FP.BF16.F32.PACK_AB R15, R74, R83 ;  /* 0x000000534a0f723e */ /* 0x020fca00000010ff */
[----:B------:R-:W-:Y:S08]  /*9d30*/  MUFU.EX2 R185, R185 ;  /* 0x000000b900b97308 */ /* 0x000ff00000000800 */
[----:B------:R-:W3:Y:S01]  /*9d40*/  MUFU.EX2 R164, R164 ;  /* 0x000000a400a47308 */ /* 0x000ee20000000800 */
[----:B----4-:R-:W-:-:S07]  /*9d50*/  F2FP.BF16.F32.PACK_AB R12, R187, R154 ;  /* 0x0000009abb0c723e */ /* 0x010fce00000010ff */
        /* <DEDUP_REMOVED lines=12> */
[----:B------:R-:W5:Y:S01]  /*9e20*/  LDSM.16.MT88.4 R16, [R82+0x7400] ;  /* 0x007400005210783b */ /* 0x000f620000004200 */
[----:B----4-:R-:W-:-:S02]  /*9e30*/  F2FP.BF16.F32.PACK_AB R13, R72, R73 ;  /* 0x00000049480d723e */ /* 0x010fc400000010ff */
[----:B---3--:R-:W-:-:S03]  /*9e40*/  F2FP.BF16.F32.PACK_AB R15, R70, R71 ;  /* 0x00000047460f723e */ /* 0x008fc600000010ff */
        /* <DEDUP_REMOVED lines=29> */
[----:B-1----:R-:W-:Y:S01]  /*a020*/  HMMA.16816.F32.BF16 R28, R12, R36, R28 ;  /* 0x000000240c1c723c */ /* 0x002fe2000004181c */
[----:B------:R-:W-:Y:S01]  /*a030*/  FADD.FTZ R36, R118, R139 ;  /* 0x0000008b76247221 */ /* 0x000fe20000010000 */
[----:B------:R-:W-:Y:S01]  /*a040*/  MUFU.EX2 R144, R144 ;  /* 0x0000009000907308 */ /* 0x000fe20000000800 */
[----:B------:R-:W-:-:S02]  /*a050*/  FFMA.FTZ R118, R127, R79, -R78 ;  /* 0x0000004f7f767223 */ /* 0x000fc4000001084e */
[----:B------:R-:W-:-:S03]  /*a060*/  FADD.FTZ R36, R137, R36 ;  /* 0x0000002489247221 */ /* 0x000fc60000010000 */
[----:B------:R-:W-:Y:S01]  /*a070*/  HMMA.16816.F32.BF16 R24, R12, R38, R24 ;  /* 0x000000260c18723c */ /* 0x000fe20000041818 */
[----:B------:R-:W-:Y:S01]  /*a080*/  FADD.FTZ R131, R131, R36 ;  /* 0x0000002483837221 */ /* 0x000fe20000010000 */
[----:B------:R-:W1:Y:S01]  /*a090*/  MUFU.EX2 R163, R163 ;  /* 0x000000a300a37308 */ /* 0x000e620000000800 */
[----:B--2---:R-:W-:Y:S01]  /*a0a0*/  F2FP.BF16.F32.PACK_AB R13, R64, R65 ;  /* 0x00000041400d723e */ /* 0x004fe200000010ff */
[----:B------:R-:W2:Y:S01]  /*a0b0*/  LDSM.16.MT88.4 R36, [R82+0x7c00] ;  /* 0x007c00005224783b */ /* 0x000ea20000004200 */
[----:B------:R-:W-:Y:S01]  /*a0c0*/  FADD.FTZ R131, R114, R131 ;  /* 0x0000008372837221 */ /* 0x000fe20000010000 */
[----:B-----5:R-:W-:-:S03]  /*a0d0*/  F2FP.BF16.F32.PACK_AB R15, R62, R63 ;  /* 0x0000003f3e0f723e */ /* 0x020fc600000010ff */
[----:B------:R-:W-:Y:S01]  /*a0e0*/  FADD.FTZ R112, R112, R131 ;  /* 0x0000008370707221 */ /* 0x000fe20000010000 */
[----:B------:R5:W-:Y:S03]  /*a0f0*/  MUFU.EX2 R136, R153 ;  /* 0x0000009900887308 */ /* 0x000be60000000800 */
[----:B------:R-:W-:-:S04]  /*a100*/  FADD.FTZ R129, R129, R112 ;  /* 0x0000007081817221 */ /* 0x000fc80000010000 */
[----:B------:R-:W-:Y:S01]  /*a110*/  FADD.FTZ R128, R128, R129 ;  /* 0x0000008180807221 */ /* 0x000fe20000010000 */
[----:B------:R-:W3:Y:S01]  /*a120*/  MUFU.EX2 R141, R141 ;  /* 0x0000008d008d7308 */ /* 0x000ee20000000800 */
        /* <DEDUP_REMOVED lines=8> */
[----:B---3--:R-:W-:Y:S02]  /*a1b0*/  F2FP.BF16.F32.PACK_AB R14, R141, R136 ;  /* 0x000000888d0e723e */ /* 0x008fe400000010ff */
[----:B------:R-:W-:-:S04]  /*a1c0*/  FADD.FTZ R161, R161, R140 ;  /* 0x0000008ca1a17221 */ /* 0x000fc80000010000 */
[----:B------:R-:W-:Y:S01]  /*a1d0*/  FADD.FTZ R142, R142, R161 ;  /* 0x000000a18e8e7221 */ /* 0x000fe20000010000 */
[----:B------:R-:W-:Y:S01]  /*a1e0*/  HMMA.16816.F32.BF16 R8, R12, R40, R8 ;  /* 0x000000280c08723c */ /* 0x000fe20000041808 */
        /* <DEDUP_REMOVED lines=8> */
[----:B----4-:R-:W-:Y:S01]  /*a270*/  HMMA.16816.F32.BF16 R28, R12, R16, R28 ;  /* 0x000000100c1c723c */ /* 0x010fe2000004181c */
[----:B------:R-:W-:Y:S01]  /*a280*/  FADD.FTZ R16, R106, R119 ;  /* 0x000000776a107221 */ /* 0x000fe20000010000 */
[----:B------:R4:W-:Y:S01]  /*a290*/  MUFU.EX2 R127, R133 ;  /* 0x00000085007f7308 */ /* 0x0009e20000000800 */
[----:B-1----:R-:W-:Y:S01]  /*a2a0*/  F2FP.BF16.F32.PACK_AB R17, R60, R61 ;  /* 0x0000003d3c11723e */ /* 0x002fe200000010ff */
[----:B------:R-:W-:Y:S01]  /*a2b0*/  FADD.FTZ R199, R199, R158 ;  /* 0x0000009ec7c77221 */ /* 0x000fe20000010000 */
[----:B------:R-:W-:-:S03]  /*a2c0*/  FADD.FTZ R113, R113, R16 ;  /* 0x0000001071717221 */ /* 0x000fc60000010000 */
        /* <DEDUP_REMOVED lines=9> */
[----:B------:R-:W-:Y:S01]  /*a360*/  FADD.FTZ R195, R195, R160 ;  /* 0x000000a0c3c37221 */ /* 0x000fe20000010000 */
[----:B----4-:R-:W-:Y:S01]  /*a370*/  LDSM.16.MT88.4 R132, [R54+0x8c00] ;  /* 0x008c00003684783b */ /* 0x010fe20000004200 */
[----:B------:R-:W-:Y:S02]  /*a380*/  FADD.FTZ R103, R103, R104 ;  /* 0x0000006867677221 */ /* 0x000fe40000010000 */
[----:B------:R-:W-:Y:S02]  /*a390*/  FADD.FTZ R162, R162, R195 ;  /* 0x000000c3a2a27221 */ /* 0x000fe40000010000 */
[----:B------:R-:W-:Y:S01]  /*a3a0*/  FADD.FTZ R100, R100, R103 ;  /* 0x0000006764647221 */ /* 0x000fe20000010000 */
[----:B------:R-:W4:Y:S01]  /*a3b0*/  MUFU.EX2 R115, R115 ;  /* 0x0000007300737308 */ /* 0x000f220000000800 */
        /* <DEDUP_REMOVED lines=9> */
[----:B----4-:R-:W-:Y:S01]  /*a450*/  F2FP.BF16.F32.PACK_AB R18, R115, R110 ;  /* 0x0000006e7312723e */ /* 0x010fe200000010ff */
[----:B------:R-:W-:-:S04]  /*a460*/  FADD.FTZ R185, R164, R185 ;  /* 0x000000b9a4b97221 */ /* 0x000fc80000010000 */
[----:B------:R-:W-:Y:S02]  /*a470*/  FADD.FTZ R168, R168, R185 ;  /* 0x000000b9a8a87221 */ /* 0x000fe40000010000 */
[----:B------:R-:W-:Y:S01]  /*a480*/  MUFU.EX2 R55, R55 ;  /* 0x0000003700377308 */ /* 0x000fe20000000800 */
[----:B--2---:R-:W-:Y:S01]  /*a490*/  HMMA.16816.F32.BF16 R8, R16, R36, R8 ;  /* 0x000000241008723c */ /* 0x004fe20000041808 */
[----:B------:R-:W-:-:S04]  /*a4a0*/  FADD.FTZ R179, R179, R168 ;  /* 0x000000a8b3b37221 */ /* 0x000fc80000010000 */
[----:B------:R-:W-:Y:S02]  /*a4b0*/  FADD.FTZ R170, R170, R179 ;  /* 0x000000b3aaaa7221 */ /* 0x000fe40000010000 */
[----:B------:R-:W2:Y:S01]  /*a4c0*/  MUFU.EX2 R88, R88 ;  /* 0x0000005800587308 */ /* 0x000ea20000000800 */
[C---:B---3--:R-:W-:Y:S01]  /*a4d0*/  HMMA.16816.F32.BF16 R28, R16.reuse, R40, R28 ;  /* 0x00000028101c723c */ /* 0x048fe2000004181c */
[----:B------:R-:W-:Y:S01]  /*a4e0*/  FADD.FTZ R41, R97, R96 ;  /* 0x0000006061297221 */ /* 0x000fe20000010000 */
[-C--:B------:R-:W-:Y:S01]  /*a4f0*/  FFMA.FTZ R97, R90, R79.reuse, -R75 ;  /* 0x0000004f5a617223 */ /* 0x080fe2000001084b */
[----:B------:R-:W-:Y:S01]  /*a500*/  FFMA.FTZ R90, R93, R79, -R78 ;  /* 0x0000004f5d5a7223 */ /* 0x000fe2000001084e */
[----:B------:R-:W-:Y:S01]  /*a510*/  FADD.FTZ R177, R177, R170 ;  /* 0x000000aab1b17221 */ /* 0x000fe20000010000 */
[----:B------:R-:W-:Y:S01]  /*a520*/  FADD.FTZ R92, R92, R41 ;  /* 0x000000295c5c7221 */ /* 0x000fe20000010000 */
[----:B-1----:R-:W-:Y:S01]  /*a530*/  F2FP.BF16.F32.PACK_AB R41, R56, R57 ;  /* 0x000000393829723e */ /* 0x002fe200000010ff */
[----:B------:R-:W-:Y:S01]  /*a540*/  MUFU.EX2 R106, R111 ;  /* 0x0000006f006a7308 */ /* 0x000fe20000000800 */
[----:B------:R-:W-:Y:S01]  /*a550*/  HMMA.16816.F32.BF16 R4, R16, R38, R4 ;  /* 0x000000261004723c */ /* 0x000fe20000041804 */
[----:B------:R-:W1:Y:S01]  /*a560*/  LDSM.16.MT88.4 R36, [R54+0x8000] ;  /* 0x008000003624783b */ /* 0x000e620000004200 */
[----:B------:R-:W-:-:S04]  /*a570*/  FADD.FTZ R95, R95, R92 ;  /* 0x0000005c5f5f7221 */ /* 0x000fc80000010000 */
[----:B------:R-:W-:Y:S01]  /*a580*/  FADD.FTZ R86, R86, R95 ;  /* 0x0000005f56567221 */ /* 0x000fe20000010000 */
[----:B------:R-:W3:Y:S01]  /*a590*/  MUFU.EX2 R109, R109 ;  /* 0x0000006d006d7308 */ /* 0x000ee20000000800 */
[----:B------:R-:W-:Y:S01]  /*a5a0*/  HMMA.16816.F32.BF16 R24, R16, R42, R24 ;  /* 0x0000002a1018723c */ /* 0x000fe20000041818 */
[----:B--2---:R-:W-:Y:S01]  /*a5b0*/  F2FP.BF16.F32.PACK_AB R43, R88, R55 ;  /* 0x00000037582b723e */ /* 0x004fe200000010ff */
[----:B------:R-:W2:Y:S05]  /*a5c0*/  LDSM.16.MT88.4 R16, [R82+0x8400] ;  /* 0x008400005210783b */ /* 0x000eaa0000004200 */
[----:B------:R-:W-:Y:S08]  /*a5d0*/  MUFU.EX2 R102, R105 ;  /* 0x0000006900667308 */ /* 0x000ff00000000800 */
[----:B------:R-:W4:Y:S01]  /*a5e0*/  MUFU.EX2 R101, R101 ;  /* 0x0000006500657308 */ /* 0x000f220000000800 */
[----:B---3--:R-:W-:-:S07]  /*a5f0*/  F2FP.BF16.F32.PACK_AB R40, R109, R106 ;  /* 0x0000006a6d28723e */ /* 0x008fce00000010ff */
[----:B------:R-:W-:Y:S08]  /*a600*/  MUFU.EX2 R98, R98 ;  /* 0x0000006200627308 */ /* 0x000ff00000000800 */
[----:B------:R-:W3:Y:S01]  /*a610*/  MUFU.EX2 R117, R117 ;  /* 0x0000007500757308 */ /* 0x000ee20000000800 */
[----:B----4-:R-:W-:-:S07]  /*a620*/  F2FP.BF16.F32.PACK_AB R42, R101, R102 ;  /* 0x00000066652a723e */ /* 0x010fce00000010ff */
[----:B------:R-:W-:Y:S01]  /*a630*/  HMMA.16816.F32.BF16 R8, R40, R12, R8 ;  /* 0x0000000c2808723c */ /* 0x000fe20000041808 */
[----:B------:R-:W-:Y:S01]  /*a640*/  FADD.FTZ R13, R89, R86 ;  /* 0x00000056590d7221 */ /* 0x000fe20000010000 */
[----:B------:R-:W-:Y:S03]  /*a650*/  MUFU.EX2 R122, R122 ;  /* 0x0000007a007a7308 */ /* 0x000fe60000000800 */
[----:B------:R-:W-:-:S03]  /*a660*/  FADD.FTZ R84, R84, R13 ;  /* 0x0000000d54547221 */ /* 0x000fc60000010000 */
[----:B-1----:R-:W-:Y:S01]  /*a670*/  HMMA.16816.F32.BF16 R28, R40, R36, R28 ;  /* 0x00000024281c723c */ /* 0x002fe2000004181c */
[----:B------:R-:W-:Y:S01]  /*a680*/  FADD.FTZ R87, R87, R84 ;  /* 0x0000005457577221 */ /* 0x000fe20000010000 */
[----:B------:R-:W1:Y:S01]  /*a690*/  MUFU.EX2 R191, R191 ;  /* 0x000000bf00bf7308 */ /* 0x000e620000000800 */
[----:B---3--:R-:W-:Y:S02]  /*a6a0*/  F2FP.BF16.F32.PACK_AB R37, R117, R98 ;  /* 0x000000627525723e */ /* 0x008fe400000010ff */
[----:B------:R-:W-:-:S03]  /*a6b0*/  FADD.FTZ R80, R80, R87 ;  /* 0x0000005750507221 */ /* 0x000fc60000010000 */
[----:B------:R-:W-:Y:S01]  /*a6c0*/  HMMA.16816.F32.BF16 R24, R40, R38, R24 ;  /* 0x000000262818723c */ /* 0x000fe20000041818 */
[----:B------:R-:W-:Y:S01]  /*a6d0*/  FADD.FTZ R83, R83, R80 ;  /* 0x0000005053537221 */ /* 0x000fe20000010000 */
[----:B------:R-:W-:Y:S03]  /*a6e0*/  MUFU.EX2 R90, R90 ;  /* 0x0000005a005a7308 */ /* 0x000fe60000000800 */
[----:B------:R-:W-:-:S03]  /*a6f0*/  FADD.FTZ R74, R74, R83 ;  /* 0x000000534a4a7221 */ /* 0x000fc60000010000 */
[----:B------:R-:W-:Y:S01]  /*a700*/  HMMA.16816.F32.BF16 R4, R40, R14, R4 ;  /* 0x0000000e2804723c */ /* 0x000fe20000041804 */
[----:B------:R-:W-:Y:S01]  /*a710*/  FADD.FTZ R73, R73, R74 ;  /* 0x0000004a49497221 */ /* 0x000fe20000010000 */
[----:B------:R-:W3:Y:S01]  /*a720*/  MUFU.EX2 R89, R91 ;  /* 0x0000005b00597308 */ /* 0x000ee20000000800 */
[----:B-1----:R-:W-:Y:S01]  /*a730*/  F2FP.BF16.F32.PACK_AB R39, R191, R122 ;  /* 0x0000007abf27723e */ /* 0x002fe200000010ff */
[----:B------:R-:W1:Y:S01]  /*a740*/  LDSM.16.MT88.4 R12, [R54+0x8400] ;  /* 0x00840000360c783b */ /* 0x000e620000004200 */
[----:B------:R-:W-:-:S03]  /*a750*/  FADD.FTZ R72, R72, R73 ;  /* 0x0000004948487221 */ /* 0x000fc60000010000 */
[----:B------:R-:W-:Y:S01]  /*a760*/  LDSM.16.MT88.4 R40, [R82+0x8800] ;  /* 0x008800005228783b */ /* 0x000fe20000004200 */
[----:B------:R-:W-:Y:S01]  /*a770*/  FADD.FTZ R71, R71, R72 ;  /* 0x0000004847477221 */ /* 0x000fe20000010000 */
[----:B------:R-:W-:Y:S03]  /*a780*/  MUFU.EX2 R84, R85 ;  /* 0x0000005500547308 */ /* 0x000fe60000000800 */
[----:B------:R-:W-:-:S04]  /*a790*/  FADD.FTZ R70, R70, R71 ;  /* 0x0000004746467221 */ /* 0x000fc80000010000 */
[----:B------:R-:W-:Y:S01]  /*a7a0*/  FADD.FTZ R69, R69, R70 ;  /* 0x0000004645457221 */ /* 0x000fe20000010000 */
[----:B------:R-:W4:Y:S01]  /*a7b0*/  MUFU.EX2 R81, R81 ;  /* 0x0000005100517308 */ /* 0x000f220000000800 */
[----:B---3--:R-:W-:Y:S02]  /*a7c0*/  F2FP.BF16.F32.PACK_AB R36, R89, R90 ;  /* 0x0000005a5924723e */ /* 0x008fe400000010ff */
[----:B------:R-:W-:-:S04]  /*a7d0*/  FADD.FTZ R68, R68, R69 ;  /* 0x0000004544447221 */ /* 0x000fc80000010000 */
[----:B------:R-:W-:Y:S01]  /*a7e0*/  FADD.FTZ R67, R67, R68 ;  /* 0x0000004443437221 */ /* 0x000fe20000010000 */
[----:B------:R-:W-:Y:S03]  /*a7f0*/  MUFU.EX2 R148, R148 ;  /* 0x0000009400947308 */ /* 0x000fe60000000800 */
[----:B------:R-:W-:-:S04]  /*a800*/  FADD.FTZ R66, R66, R67 ;  /* 0x0000004342427221 */ /* 0x000fc80000010000 */
[----:B------:R-:W-:Y:S01]  /*a810*/  FADD.FTZ R65, R65, R66 ;  /* 0x0000004241417221 */ /* 0x000fe20000010000 */
[----:B------:R-:W3:Y:S01]  /*a820*/  MUFU.EX2 R175, R175 ;  /* 0x000000af00af7308 */ /* 0x000ee20000000800 */
[----:B----4-:R-:W-:Y:S02]  /*a830*/  F2FP.BF16.F32.PACK_AB R38, R81, R84 ;  /* 0x000000545126723e */ /* 0x010fe400000010ff */
        /* <DEDUP_REMOVED lines=11> */
[----:B------:R-:W-:-:S02]  /*a8f0*/  FADD.FTZ R60, R60, R61 ;  /* 0x0000003d3c3c7221 */ /* 0x000fc40000010000 */
[----:B------:R-:W-:Y:S02]  /*a900*/  FADD.FTZ R17, R172, R17 ;  /* 0x00000011ac117221 */ /* 0x000fe40000010000 */
[----:B------:R-:W-:Y:S01]  /*a910*/  FADD.FTZ R59, R59, R60 ;  /* 0x0000003c3b3b7221 */ /* 0x000fe20000010000 */
[C---:B-1----:R-:W-:Y:S01]  /*a920*/  HMMA.16816.F32.BF16 R28, R36.reuse, R12, R28 ;  /* 0x0000000c241c723c */ /* 0x042fe2000004181c */
[----:B------:R-:W-:Y:S01]  /*a930*/  FADD.FTZ R144, R144, R17 ;  /* 0x0000001190907221 */ /* 0x000fe20000010000 */
[----:B------:R-:W-:Y:S01]  /*a940*/  MUFU.EX2 R52, R52 ;  /* 0x0000003400347308 */ /* 0x000fe20000000800 */
[----:B------:R-:W1:Y:S01]  /*a950*/  LDSM.16.MT88.4 R16, [R54+0x8800] ;  /* 0x008800003610783b */ /* 0x000e620000004200 */
[----:B------:R-:W-:Y:S01]  /*a960*/  FADD.FTZ R58, R58, R59 ;  /* 0x0000003b3a3a7221 */ /* 0x000fe20000010000 */
[----:B------:R-:W-:Y:S01]  /*a970*/  FADD.FTZ R163, R163, R144 ;  /* 0x00000090a3a37221 */ /* 0x000fe20000010000 */
[----:B---3--:R-:W-:Y:S02]  /*a980*/  F2FP.BF16.F32.PACK_AB R13, R175, R148 ;  /* 0x00000094af0d723e */ /* 0x008fe400000010ff */
[----:B------:R-:W-:Y:S01]  /*a990*/  HMMA.16816.F32.BF16 R24, R36, R14, R24 ;  /* 0x0000000e2418723c */ /* 0x000fe20000041818 */
[----:B------:R-:W-:Y:S01]  /*a9a0*/  FADD.FTZ R136, R136, R163 ;  /* 0x000000a388887221 */ /* 0x000fe20000010000 */
[----:B------:R-:W3:Y:S01]  /*a9b0*/  MUFU.EX2 R53, R53 ;  /* 0x0000003500357308 */ /* 0x000ee20000000800 */
[----:B--2---:R-:W-:Y:S01]  /*a9c0*/  F2FP.BF16.F32.PACK_AB R15, R153, R166 ;  /* 0x000000a6990f723e */ /* 0x004fe200000010ff */
[----:B------:R-:W-:Y:S01]  /*a9d0*/  FADD.FTZ R57, R57, R58 ;  /* 0x0000003a39397221 */ /* 0x000fe20000010000 */
[----:B------:R-:W-:Y:S01]  /*a9e0*/  FADD.FTZ R136, R141, R136 ;  /* 0x000000888d887221 */ /* 0x000fe20000010000 */
[-C--:B------:R-:W-:Y:S01]  /*a9f0*/  FFMA.FTZ R37, R47, R79.reuse, -R78 ;  /* 0x0000004f2f257223 */ /* 0x080fe2000001084e */
[----:B------:R-:W2:Y:S01]  /*aa00*/  LDSM.16.MT88.4 R140, [R82+0x8c00] ;  /* 0x008c0000528c783b */ /* 0x000ea20000004200 */
[----:B------:R-:W-:Y:S01]  /*aa10*/  FADD.FTZ R56, R56, R57 ;  /* 0x0000003938387221 */ /* 0x000fe20000010000 */
[----:B------:R-:W-:Y:S01]  /*aa20*/  FADD.FTZ R39, R127, R136 ;  /* 0x000000887f277221 */ /* 0x000fe20000010000 */
[----:B------:R-:W-:Y:S01]  /*aa30*/  MUFU.EX2 R50, R50 ;  /* 0x0000003200327308 */ /* 0x000fe20000000800 */
[----:B------:R-:W-:-:S02]  /*aa40*/  FFMA.FTZ R36, R46, R79, -R78 ;  /* 0x0000004f2e247223 */ /* 0x000fc4000001084e */
        /* <DEDUP_REMOVED lines=13> */
[C---:B-1----:R-:W-:Y:S01]  /*ab20*/  HMMA.16816.F32.BF16 R28, R12.reuse, R16, R28 ;  /* 0x000000100c1c723c */ /* 0x042fe2000004181c */
[----:B------:R-:W-:Y:S01]  /*ab30*/  FADD.FTZ R17, R55, R56 ;  /* 0x0000003837117221 */ /* 0x000fe20000010000 */
[----:B------:R-:W-:Y:S01]  /*ab40*/  MUFU.EX2 R48, R48 ;  /* 0x0000003000307308 */ /* 0x000fe20000000800 */
[----:B------:R-:W-:Y:S02]  /*ab50*/  FADD.FTZ R89, R89, R90 ;  /* 0x0000005a59597221 */ /* 0x000fe40000010000 */
[----:B------:R-:W-:Y:S02]  /*ab60*/  FADD.FTZ R17, R88, R17 ;  /* 0x0000001158117221 */ /* 0x000fe40000010000 */
[----:B------:R-:W-:Y:S01]  /*ab70*/  FADD.FTZ R84, R84, R89 ;  /* 0x0000005954547221 */ /* 0x000fe20000010000 */
[----:B------:R-:W-:Y:S01]  /*ab80*/  HMMA.16816.F32.BF16 R8, R12, R40, R8 ;  /* 0x000000280c08723c */ /* 0x000fe20000041808 */
[----:B------:R-:W-:Y:S01]  /*ab90*/  FADD.FTZ R98, R98, R17 ;  /* 0x0000001162627221 */ /* 0x000fe20000010000 */
[----:B------:R-:W1:Y:S01]  /*aba0*/  MUFU.EX2 R37, R37 ;  /* 0x0000002500257308 */ /* 0x000e620000000800 */
[----:B------:R-:W-:-:S02]  /*abb0*/  FADD.FTZ R81, R81, R84 ;  /* 0x0000005451517221 */ /* 0x000fc40000010000 */
[----:B------:R-:W-:Y:S02]  /*abc0*/  FADD.FTZ R117, R117, R98 ;  /* 0x0000006275757221 */ /* 0x000fe40000010000 */
[----:B------:R-:W-:Y:S01]  /*abd0*/  FADD.FTZ R52, R52, R81 ;  /* 0x0000005134347221 */ /* 0x000fe20000010000 */
[C---:B------:R-:W-:Y:S01]  /*abe0*/  HMMA.16816.F32.BF16 R4, R12.reuse, R42, R4 ;  /* 0x0000002a0c04723c */ /* 0x040fe20000041804 */
[----:B------:R-:W-:Y:S01]  /*abf0*/  FADD.FTZ R122, R122, R117 ;  /* 0x000000757a7a7221 */ /* 0x000fe20000010000 */
[----:B------:R-:W-:Y:S01]  /*ac00*/  MUFU.EX2 R35, R35 ;  /* 0x0000002300237308 */ /* 0x000fe20000000800 */
[----:B------:R-:W-:Y:S02]  /*ac10*/  FADD.FTZ R53, R53, R52 ;  /* 0x0000003435357221 */ /* 0x000fe40000010000 */
[----:B------:R-:W-:Y:S02]  /*ac20*/  FADD.FTZ R191, R191, R122 ;  /* 0x0000007abfbf7221 */ /* 0x000fe40000010000 */
[----:B------:R-:W-:Y:S01]  /*ac30*/  FADD.FTZ R50, R50, R53 ;  /* 0x0000003532327221 */ /* 0x000fe20000010000 */
[----:B------:R-:W-:Y:S01]  /*ac40*/  HMMA.16816.F32.BF16 R24, R12, R18, R24 ;  /* 0x000000120c18723c */ /* 0x000fe20000041818 */
[----:B------:R-:W-:Y:S01]  /*ac50*/  FADD.FTZ R148, R148, R191 ;  /* 0x000000bf94947221 */ /* 0x000fe20000010000 */
[----:B------:R-:W-:Y:S01]  /*ac60*/  MUFU.EX2 R36, R36 ;  /* 0x0000002400247308 */ /* 0x000fe20000000800 */
[----:B------:R-:W-:Y:S01]  /*ac70*/  FADD.FTZ R49, R49, R50 ;  /* 0x0000003231317221 */ /* 0x000fe20000010000 */
[----:B-1----:R-:W-:Y:S01]  /*ac80*/  F2FP.BF16.F32.PACK_AB R12, R37, R48 ;  /* 0x00000030250c723e */ /* 0x002fe200000010ff */
[----:B------:R-:W-:Y:S01]  /*ac90*/  FADD.FTZ R175, R175, R148 ;  /* 0x00000094afaf7221 */ /* 0x000fe20000010000 */
[----:B------:R-:W-:Y:S01]  /*aca0*/  F2FP.BF16.F32.PACK_AB R13, R97, R94 ;  /* 0x0000005e610d723e */ /* 0x000fe200000010ff */
[----:B------:R-:W-:-:S02]  /*acb0*/  FADD.FTZ R48, R48, R49 ;  /* 0x0000003130307221 */ /* 0x000fc40000010000 */
[----:B------:R-:W-:Y:S01]  /*acc0*/  FADD.FTZ R166, R166, R175 ;  /* 0x000000afa6a67221 */ /* 0x000fe20000010000 */
[----:B------:R-:W1:Y:S01]  /*acd0*/  MUFU.EX2 R39, R45 ;  /* 0x0000002d00277308 */ /* 0x000e620000000800 */
[----:B------:R-:W-:Y:S02]  /*ace0*/  FADD.FTZ R37, R37, R48 ;  /* 0x0000003025257221 */ /* 0x000fe40000010000 */
[----:B------:R-:W-:-:S04]  /*acf0*/  FADD.FTZ R153, R153, R166 ;  /* 0x000000a699997221 */ /* 0x000fc80000010000 */
[----:B------:R-:W-:Y:S01]  /*ad00*/  FADD.FTZ R94, R94, R153 ;  /* 0x000000995e5e7221 */ /* 0x000fe20000010000 */
[----:B------:R-:W3:Y:S03]  /*ad10*/  MUFU.EX2 R32, R32 ;  /* 0x0000002000207308 */ /* 0x000ee60000000800 */
[----:B------:R-:W-:Y:S01]  /*ad20*/  FADD.FTZ R94, R97, R94 ;  /* 0x0000005e615e7221 */ /* 0x000fe20000010000 */
[----:B-1----:R-:W-:Y:S01]  /*ad30*/  F2FP.BF16.F32.PACK_AB R14, R39, R36 ;  /* 0x00000024270e723e */ /* 0x002fe200000010ff */
[----:B------:R-:W-:-:S04]  /*ad40*/  FADD.FTZ R36, R36, R37 ;  /* 0x0000002524247221 */ /* 0x000fc80000010000 */
[----:B------:R-:W-:Y:S01]  /*ad50*/  FADD.FTZ R242, R39, R36 ;  /* 0x0000002427f27221 */ /* 0x000fe20000010000 */
[----:B---3--:R-:W-:Y:S01]  /*ad60*/  F2FP.BF16.F32.PACK_AB R15, R32, R35 ;  /* 0x00000023200f723e */ /* 0x008fe200000010ff */
[----:B------:R-:W-:-:S04]  /*ad70*/  FADD.FTZ R35, R35, R94 ;  /* 0x0000005e23237221 */ /* 0x000fc80000010000 */
[----:B------:R-:W-:Y:S02]  /*ad80*/  FADD.FTZ R251, R32, R35 ;  /* 0x0000002320fb7221 */ /* 0x000fe40000010000 */
[C---:B--2---:R-:W-:Y:S08]  /*ad90*/  HMMA.16816.F32.BF16 R144, R12.reuse, R140, R8 ;  /* 0x0000008c0c90723c */ /* 0x044ff00000041808 */
        /* <DEDUP_REMOVED lines=73> */
.L_x_4154:
        /* <DEDUP_REMOVED lines=8> */
.L_x_4155:
[----:B------:R-:W-:Y:S05]  /*b2b0*/  BSYNC.RECONVERGENT B0 ;  /* 0x0000000000007941 */ /* 0x000fea0003800200 */
.L_x_4153:
[----:B------:R-:W-:Y:S01]  /*b2c0*/  ISETP.GE.AND P0, PT, R220, R241, PT ;  /* 0x000000f1dc00720c */ /* 0x000fe20003f06270 */
[C---:B------:R-:W-:Y:S01]  /*b2d0*/  IMAD.SHL.U32 R5, R216.reuse, 0x40, RZ ;  /* 0x00000040d8057824 */ /* 0x040fe200078e00ff */
[----:B------:R-:W-:Y:S01]  /*b2e0*/  SHF.L.U64.HI R4, R216, 0x6, R217 ;  /* 0x00000006d8047819 */ /* 0x000fe200000102d9 */
[----:B------:R-:W-:Y:S01]  /*b2f0*/  IMAD.SHL.U32 R69, R51, 0x100, RZ ;  /* 0x0000010033457824 */ /* 0x000fe200078e00ff */
[----:B------:R-:W-:Y:S02]  /*b300*/  BSSY.RECONVERGENT B1, `(.L_x_4156) ;  /* 0x000057b000017945 */ /* 0x000fe40003800200 */
[----:B------:R-:W-:Y:S02]  /*b310*/  IADD3 R8, P1, PT, R5, R230, RZ ;  /* 0x000000e605087210 */ /* 0x000fe40007f3e0ff */
[----:B------:R-:W-:-:S03]  /*b320*/  LOP3.LUT R79, R69, R152, RZ, 0xfc, !PT ;  /* 0x00000098454f7212 */ /* 0x000fc600078efcff */
[----:B------:R-:W-:Y:S02]  /*b330*/  IMAD.X R9, R4, 0x1, R231, P1 ;  /* 0x0000000104097824 */ /* 0x000fe400008e06e7 */
[----:B------:R-:W-:Y:S01]  /*b340*/  @!P0 IADD3 R10, P1, PT, R8, R5, RZ ;  /* 0x00000005080a8210 */ /* 0x000fe20007f3e0ff */
[----:B------:R-:W-:Y:S01]  /*b350*/  @!P0 IMAD.MOV.U32 R16, RZ, RZ, R8 ;  /* 0x000000ffff108224 */ /* 0x000fe200078e0008 */
[CC--:B------:R-:W-:Y:S01]  /*b360*/  @!P0 LEA R18, P2, R216.reuse, R8.reuse, 0x7 ;  /* 0x00000008d8128211 */ /* 0x0c0fe200078438ff */
[----:B------:R-:W-:Y:S01]  /*b370*/  @!P0 IMAD.MOV.U32 R17, RZ, RZ, R9 ;  /* 0x000000ffff118224 */ /* 0x000fe200078e0009 */
[----:B------:R-:W-:Y:S01]  /*b380*/  @P0 STS.128 [R249+0x5000], RZ ;  /* 0x005000fff9000388 */ /* 0x000fe20000000c00 */
[----:B------:R-:W-:Y:S01]  /*b390*/  @!P0 IMAD R6, R217, 0xc0, RZ ;  /* 0x000000c0d9068824 */ /* 0x000fe200078e02ff */
[CC--:B------:R-:W-:Y:S01]  /*b3a0*/  @!P0 LEA.HI.X R19, R216.reuse, R9.reuse, R217, 0x7, P2 ;  /* 0x00000009d8138211 */ /* 0x0c0fe200010f3cd9 */
[----:B------:R-:W-:Y:S01]  /*b3b0*/  @!P0 IMAD.X R11, R9, 0x1, R4, P1 ;  /* 0x00000001090b8824 */ /* 0x000fe200008e0604 */
[----:B------:R-:W-:Y:S01]  /*b3c0*/  @!PT LDS RZ, [RZ] ;  /* 0x00000000fffff984 */ /* 0x000fe20000000800 */
[----:B------:R-:W-:Y:S01]  /*b3d0*/  @!PT LDS RZ, [RZ] ;  /* 0x00000000fffff984 */ /* 0x000fe20000000800 */
[----:B------:R-:W-:Y:S01]  /*b3e0*/  @!PT LDS RZ, [RZ] ;  /* 0x00000000fffff984 */ /* 0x000fe20000000800 */
[----:B------:R-:W-:Y:S01]  /*b3f0*/  @!P0 LDGSTS.E.BYPASS.LTC128B.128 [R249+0x5000], desc[UR4][R230.64] ;  /* 0x05000000e6f98fae */ /* 0x000fe2000b981a04 */
[----:B------:R-:W-:Y:S01]  /*b400*/  @!P0 IMAD.MOV.U32 R14, RZ, RZ, R8 ;  /* 0x000000ffff0e8224 */ /* 0x000fe200078e0008 */
[C---:B------:R-:W-:Y:S01]  /*b410*/  @!P0 LEA R26, P1, R216.reuse, R8, 0x8 ;  /* 0x00000008d81a8211 */ /* 0x040fe200078240ff */
[----:B------:R-:W-:Y:S01]  /*b420*/  @!P0 IMAD.MOV.U32 R15, RZ, RZ, R9 ;  /* 0x000000ffff0f8224 */ /* 0x000fe200078e0009 */
[----:B------:R-:W-:Y:S01]  /*b430*/  @P0 STS.128 [R249+0x5800], RZ ;  /* 0x005800fff9000388 */ /* 0x000fe20000000c00 */
[C---:B------:R-:W-:Y:S01]  /*b440*/  @!P0 IMAD.WIDE.U32 R16, R216.reuse, 0xc0, R16 ;  /* 0x000000c0d8108825 */ /* 0x040fe200078e0010 */
[----:B------:R-:W-:-:S02]  /*b450*/  @!P0 LEA.HI.X R27, R216, R9, R217, 0x8, P1 ;  /* 0x00000009d81b8211 */ /* 0x000fc400008f44d9 */
[----:B------:R-:W-:Y:S01]  /*b460*/  @!PT LDS RZ, [RZ] ;  /* 0x00000000fffff984 */ /* 0x000fe20000000800 */
[----:B------:R-:W-:Y:S01]  /*b470*/  @!PT LDS RZ, [RZ] ;  /* 0x00000000fffff984 */ /* 0x000fe20000000800 */
[----:B------:R-:W-:Y:S01]  /*b480*/  @!PT LDS RZ, [RZ] ;  /* 0x00000000fffff984 */ /* 0x000fe20000000800 */
[----:B------:R-:W-:Y:S01]  /*b490*/  @!P0 LDGSTS.E.BYPASS.LTC128B.128 [R249+0x5800], desc[UR4][R8.64] ;  /* 0x0580000008f98fae */ /* 0x000fe2000b981a04 */
[----:B------:R-:W-:Y:S02]  /*b4a0*/  @!P0 IMAD.MOV.U32 R12, RZ, RZ, R8 ;  /* 0x000000ffff0c8224 */ /* 0x000fe400078e0008 */
[----:B------:R-:W-:Y:S01]  /*b4b0*/  @!P0 IMAD.MOV.U32 R13, RZ, RZ, R9 ;  /* 0x000000ffff0d8224 */ /* 0x000fe200078e0009 */
[----:B------:R-:W-:Y:S01]  /*b4c0*/  @P0 STS.128 [R249+0x6000], RZ ;  /* 0x006000fff9000388 */ /* 0x000fe20000000c00 */
[C---:B------:R-:W-:Y:S02]  /*b4d0*/  @!P0 IMAD R5, R217.reuse, 0x140, RZ ;  /* 0x00000140d9058824 */ /* 0x040fe400078e02ff */
[----:B------:R-:W-:Y:S01]  /*b4e0*/  @!P0 IMAD.WIDE.U32 R14, R216, 0x140, R14 ;  /* 0x00000140d80e8825 */ /* 0x000fe200078e000e */
[----:B------:R-:W-:Y:S01]  /*b4f0*/  @!PT LDS RZ, [RZ] ;  /* 0x00000000fffff984 */ /* 0x000fe20000000800 */
[----:B------:R-:W-:Y:S01]  /*b500*/  @!PT LDS RZ, [RZ] ;  /* 0x00000000fffff984 */ /* 0x000fe20000000800 */
[----:B------:R-:W-:Y:S01]  /*b510*/  @!PT LDS RZ, [RZ] ;  /* 0x00000000fffff984 */ /* 0x000fe20000000800 */
[----:B------:R1:W-:Y:S03]  /*b520*/  @!P0 LDGSTS.E.BYPASS.LTC128B.128 [R249+0x6000], desc[UR4][R10.64] ;  /* 0x060000000af98fae */ /* 0x0003e6000b981a04 */
[----:B------:R-:W-:Y:S01]  /*b530*/  @!P0 IMAD.IADD R17, R6, 0x1, R17 ;  /* 0x0000000106118824 */ /* 0x000fe200078e0211 */
[----:B------:R-:W-:Y:S01]  /*b540*/  @P0 STS.128 [R249+0x6800], RZ ;  /* 0x006800fff9000388 */ /* 0x000fe20000000c00 */
[----:B------:R-:W-:-:S02]  /*b550*/  @!P0 IMAD R4, R217, 0x180, RZ ;  /* 0x00000180d9048824 */ /* 0x000fc400078e02ff */
[----:B------:R-:W-:Y:S01]  /*b560*/  @!P0 IMAD.WIDE.U32 R12, R216, 0x180, R12 ;  /* 0x00000180d80c8825 */ /* 0x000fe200078e000c */
[----:B------:R-:W-:Y:S01]  /*b570*/  @!PT LDS RZ, [RZ] ;  /* 0x00000000fffff984 */ /* 0x000fe20000000800 */
[----:B------:R-:W-:Y:S01]  /*b580*/  @!PT LDS RZ, [RZ] ;  /* 0x00000000fffff984 */ /* 0x000fe20000000800 */
[----:B------:R-:W-:Y:S01]  /*b590*/  @!PT LDS RZ, [RZ] ;  /* 0x00000000fffff984 */ /* 0x000fe20000000800 */
[----:B------:R-:W-:Y:S03]  /*b5a0*/  @!P0 LDGSTS.E.BYPASS.LTC128B.128 [R249+0x6800], desc[UR4][R18.64] ;  /* 0x0680000012f98fae */ /* 0x000fe6000b981a04 */
[----:B------:R-:W-:Y:S01]  /*b5b0*/  @!P0 IMAD.IADD R25, R5, 0x1, R15 ;  /* 0x0000000105198824 */ /* 0x000fe200078e020f */
[----:B------:R-:W-:Y:S01]  /*b5c0*/  @P0 STS.128 [R249+0x7000], RZ ;  /* 0x007000fff9000388 */ /* 0x000fe20000000c00 */
[----:B------:R-:W-:Y:S02]  /*b5d0*/  @!P0 IMAD.MOV.U32 R24, RZ, RZ, R14 ;  /* 0x000000ffff188224 */ /* 0x000fe400078e000e */
[----:B------:R-:W-:Y:S01]  /*b5e0*/  @!P0 IMAD.IADD R47, R4, 0x1, R13 ;  /* 0x00000001042f8824 */ /* 0x000fe200078e020d */
[----:B------:R-:W-:Y:S01]  /*b5f0*/  @!PT LDS RZ, [RZ] ;  /* 0x00000000fffff984 */ /* 0x000fe20000000800 */
[----:B------:R-:W-:Y:S01]  /*b600*/  @!PT LDS RZ, [RZ] ;  /* 0x00000000fffff984 */ /* 0x000fe20000000800 */
[----:B------:R-:W-:Y:S01]  /*b610*/  @!PT LDS RZ, [RZ] ;  /* 0x00000000fffff984 */ /* 0x000fe20000000800 */
[----:B------:R-:W-:Y:S01]  /*b620*/  @!P0 LDGSTS.E.BYPASS.LTC128B.128 [R249+0x7000], desc[UR4][R16.64] ;  /* 0x0700000010f98fae */ /* 0x000fe2000b981a04 */
[----:B------:R-:W-:-:S02]  /*b630*/  @!P0 IMAD.MOV.U32 R46, RZ, RZ, R12 ;  /* 0x000000ffff2e8224 */ /* 0x000fc400078e000c */
[----:B------:R-:W-:Y:S01]  /*b640*/  IMAD.IADD R32, R79, 0x1, R236 ;  /* 0x000000014f207824 */ /* 0x000fe200078e02ec */
        /* <DEDUP_REMOVED lines=15> */
[----:B-1----:R1:W-:Y:S04]  /*b740*/  LDSM.16.M88.4 R8, [R23] ;  /* 0x000000001708783b */ /* 0x0023e80000000200 */
[----:B------:R-:W3:Y:S04]  /*b750*/  LDSM.16.M88.4 R40, [R44+0x4c00] ;  /* 0x004c00002c28783b */ /* 0x000ee80000000200 */
[----:B------:R4:W-:Y:S04]  /*b760*/  LDSM.16.M88.4 R4, [R22] ;  /* 0x000000001604783b */ /* 0x0009e80000000200 */
[----:B------:R-:W-:Y:S04]  /*b770*/  LDSM.16.M88.4 R36, [R34+0x4c00] ;  /* 0x004c00002224783b */ /* 0x000fe80000000200 */
[----:B------:R-:W5:Y:S04]  /*b780*/  LDSM.16.M88.4 R12, [R44+0x1000] ;  /* 0x001000002c0c783b */ /* 0x000f680000000200 */
[----:B------:R-:W5:Y:S01]  /*b790*/  LDSM.16.M88.4 R28, [R34+0x1000] ;  /* 0x00100000221c783b */ /* 0x000f620000000200 */
[----:B-1----:R-:W-:-:S03]  /*b7a0*/  IADD3 R23, PT, PT, R223, 0x107, -R32 ;  /* 0x00000107df177810 */ /* 0x002fc60007ffe820 */
[----:B------:R-:W0:Y:S01]  /*b7b0*/  LDGDEPBAR ;  /* 0x00000000000079af */ /* 0x000e220000000000 */
[----:B--2---:R-:W-:-:S04]  /*b7c0*/  IADD3 R47, PT, PT, R223, 0x128, -R32 ;  /* 0x00000128df2f7810 */ /* 0x004fc80007ffe820 */
[----:B------:R-:W-:Y:S02]  /*b7d0*/  IABS R47, R47 ;  /* 0x0000002f002f7213 */ /* 0x000fe40000000000 */
[----:B----4-:R-:W-:Y:S02]  /*b7e0*/  IABS R22, R23 ;  /* 0x0000001700167213 */ /* 0x010fe40000000000 */
[----:B------:R-:W-:Y:S02]  /*b7f0*/  IADD3 R23, PT, PT, R223, 0x200, -R32 ;  /* 0x00000200df177810 */ /* 0x000fe40007ffe820 */
[----:B------:R-:W-:Y:S02]  /*b800*/  I2FP.F32.S32 R22, R22 ;  /* 0x0000001600167245 */ /* 0x000fe40000201400 */
[----:B------:R-:W-:Y:S02]  /*b810*/  IABS R23, R23 ;  /* 0x0000001700177213 */ /* 0x000fe40000000000 */
[----:B------:R-:W-:-:S02]  /*b820*/  I2FP.F32.S32 R47, R47 ;  /* 0x0000002f002f7245 */ /* 0x000fc40000201400 */
[----:B------:R-:W-:Y:S02]  /*b830*/  I2FP.F32.S32 R115, R23 ;  /* 0x0000001700737245 */ /* 0x000fe40000201400 */
[C-C-:B------:R-:W-:Y:S01]  /*b840*/  IADD3 R23, PT, PT, R223.reuse, 0x1f8, -R32.reuse ;  /* 0x000001f8df177810 */ /* 0x140fe20007ffe820 */
[----:B---3--:R-:W-:Y:S01]  /*b850*/  HMMA.16816.F32.BF16 R52, R8, R42, RZ ;  /* 0x0000002a0834723c */ /* 0x008fe200000418ff */
[----:B------:R-:W-:Y:S02]  /*b860*/  IADD3 R43, PT, PT, R223, 0x1e8, -R32 ;  /* 0x000001e8df2b7810 */ /* 0x000fe40007ffe820 */
[----:B------:R-:W-:Y:S02]  /*b870*/  IABS R23, R23 ;  /* 0x0000001700177213 */ /* 0x000fe40000000000 */
[----:B------:R-:W-:Y:S02]  /*b880*/  IABS R43, R43 ;  /* 0x0000002b002b7213 */ /* 0x000fe40000000000 */
[----:B------:R-:W-:-:S02]  /*b890*/  I2FP.F32.S32 R23, R23 ;  /* 0x0000001700177245 */ /* 0x000fc40000201400 */
[----:B------:R-:W-:Y:S01]  /*b8a0*/  I2FP.F32.S32 R43, R43 ;  /* 0x0000002b002b7245 */ /* 0x000fe20000201400 */
[----:B-----5:R-:W-:Y:S01]  /*b8b0*/  HMMA.16816.F32.BF16 R16, R8, R12, RZ ;  /* 0x0000000c0810723c */ /* 0x020fe200000418ff */
[----:B------:R-:W-:-:S05]  /*b8c0*/  VIADD R13, R79, 0xfffffef9 ;  /* 0xfffffef94f0d7836 */ /* 0x000fca0000000000 */
[----:B------:R-:W-:-:S04]  /*b8d0*/  ISETP.GE.AND P4, PT, R13, R225, PT ;  /* 0x000000e10d00720c */ /* 0x000fc80003f86270 */
[----:B------:R-:W-:Y:S01]  /*b8e0*/  HMMA.16816.F32.BF16 R52, R4, R38, R52 ;  /* 0x000000260434723c */ /* 0x000fe20000041834 */
[----:B------:R-:W-:Y:S01]  /*b8f0*/  VIADD R39, R223, 0x8 ;  /* 0x00000008df277836 */ /* 0x000fe20000000000 */
[C---:B------:R-:W-:Y:S02]  /*b900*/  ISETP.GE.AND P5, PT, R13.reuse, R224, PT ;  /* 0x000000e00d00720c */ /* 0x040fe40003fa6270 */
[----:B------:R-:W-:Y:S02]  /*b910*/  ISETP.GE.AND P1, PT, R13, R221, PT ;  /* 0x000000dd0d00720c */ /* 0x000fe40003f26270 */
[----:B------:R-:W-:Y:S02]  /*b920*/  IADD3 R12, PT, PT, R39, 0x107, -R32 ;  /* 0x00000107270c7810 */ /* 0x000fe40007ffe820 */
[----:B------:R-:W-:Y:S02]  /*b930*/  ISETP.GE.AND P2, PT, R13, R222, PT ;  /* 0x000000de0d00720c */ /* 0x000fe40003f46270 */
[----:B------:R-:W-:-:S02]  /*b940*/  IABS R12, R12 ;  /* 0x0000000c000c7213 */ /* 0x000fc40000000000 */
[--C-:B------:R-:W-:Y:S01]  /*b950*/  IADD3 R13, PT, PT, R39, 0x200, -R32.reuse ;  /* 0x00000200270d7810 */ /* 0x100fe20007ffe820 */
[----:B------:R-:W-:Y:S01]  /*b960*/  HMMA.16816.F32.BF16 R16, R4, R28, R16 ;  /* 0x0000001c0410723c */ /* 0x000fe20000041810 */
[----:B------:R-:W-:Y:S01]  /*b970*/  I2FP.F32.S32 R24, R12 ;  /* 0x0000000c00187245 */ /* 0x000fe20000201400 */
[----:B------:R-:W-:Y:S01]  /*b980*/  VIADD R12, R79, 0xfffffe00 ;  /* 0xfffffe004f0c7836 */ /* 0x000fe20000000000 */
[----:B------:R-:W-:Y:S02]  /*b990*/  IABS R13, R13 ;  /* 0x0000000d000d7213 */ /* 0x000fe40000000000 */
[----:B------:R-:W-:Y:S01]  /*b9a0*/  IADD3 R59, PT, PT, R39, 0x1e8, -R32 ;  /* 0x000001e8273b7810 */ /* 0x000fe20007ffe820 */
[C---:B------:R-:W-:Y:S01]  /*b9b0*/  FFMA.FTZ R22, -R239.reuse, R22, R53 ;  /* 0x00000016ef167223 */ /* 0x040fe20000010135 */
[----:B------:R-:W-:Y:S01]  /*b9c0*/  FFMA.FTZ R24, -R239, R24, R55 ;  /* 0x00000018ef187223 */ /* 0x000fe20000010137 */
[----:B------:R-:W-:Y:S02]  /*b9d0*/  ISETP.GE.AND P3, PT, R12, R225, PT ;  /* 0x000000e10c00720c */ /* 0x000fe40003f66270 */
[----:B------:R-:W-:-:S02]  /*b9e0*/  I2FP.F32.S32 R73, R13 ;  /* 0x0000000d00497245 */ /* 0x000fc40000201400 */
[----:B------:R-:W-:Y:S02]  /*b9f0*/  FSEL R22, R22, -INF , P4 ;  /* 0xff80000016167808 */ /* 0x000fe40002000000 */
[----:B------:R-:W-:Y:S02]  /*ba00*/  FSEL R35, R24, -INF , P2 ;  /* 0xff80000018237808 */ /* 0x000fe40001000000 */
[----:B------:R-:W-:Y:S01]  /*ba10*/  FSEL R38, R22, -INF , !P5 ;  /* 0xff80000016267808 */ /* 0x000fe20006800000 */
[----:B------:R-:W1:Y:S01]  /*ba20*/  LDSM.16.M88.4 R24, [R44+0x1400] ;  /* 0x001400002c18783b */ /* 0x000e620000000200 */
[C---:B------:R-:W-:Y:S01]  /*ba30*/  ISETP.GE.AND P4, PT, R12.reuse, R224, PT ;  /* 0x000000e00c00720c */ /* 0x040fe20003f86270 */
[C---:B------:R-:W-:Y:S01]  /*ba40*/  FFMA.FTZ R73, -R239.reuse, R73, R18 ;  /* 0x00000049ef497223 */ /* 0x040fe20000010112 */
[C---:B------:R-:W-:Y:S01]  /*ba50*/  ISETP.GE.AND P5, PT, R12.reuse, R221, PT ;  /* 0x000000dd0c00720c */ /* 0x040fe20003fa6270 */
[----:B------:R-:W-:Y:S01]  /*ba60*/  FFMA.FTZ R115, -R239, R115, R16 ;  /* 0x00000073ef737223 */ /* 0x000fe20000010110 */
[----:B------:R-:W-:Y:S01]  /*ba70*/  ISETP.GE.AND P2, PT, R12, R222, PT ;  /* 0x000000de0c00720c */ /* 0x000fe20003f46270 */
[----:B------:R-:W-:Y:S01]  /*ba80*/  VIADD R22, R79, 0xfffffe01 ;  /* 0xfffffe014f167836 */ /* 0x000fe20000000000 */
[----:B------:R-:W-:Y:S01]  /*ba90*/  HMMA.16816.F32.BF16 R12, R8, R14, RZ ;  /* 0x0000000e080c723c */ /* 0x000fe200000418ff */
[----:B------:R-:W-:-:S02]  /*baa0*/  IADD3 R18, PT, PT, R223, 0x1ff, -R32 ;  /* 0x000001ffdf127810 */ /* 0x000fc40007ffe820 */
[----:B------:R-:W-:Y:S02]  /*bab0*/  IADD3 R16, PT, PT, R39, 0x1ff, -R32 ;  /* 0x000001ff27107810 */ /* 0x000fe40007ffe820 */
[----:B------:R-:W-:Y:S02]  /*bac0*/  IABS R18, R18 ;  /* 0x0000001200127213 */ /* 0x000fe40000000000 */
[----:B------:R-:W-:Y:S02]  /*bad0*/  IABS R16, R16 ;  /* 0x0000001000107213 */ /* 0x000fe40000000000 */
[----:B------:R-:W-:Y:S02]  /*bae0*/  I2FP.F32.S32 R18, R18 ;  /* 0x0000001200127245 */ /* 0x000fe40000201400 */
[----:B------:R-:W-:Y:S02]  /*baf0*/  I2FP.F32.S32 R16, R16 ;  /* 0x0000001000107245 */ /* 0x000fe40000201400 */
[----:B------:R-:W-:Y:S01]  /*bb00*/  FSEL R35, R35, -INF , !P1 ;  /* 0xff80000023237808 */ /* 0x000fe20004800000 */
[C---:B------:R-:W-:Y:S01]  /*bb10*/  FFMA.FTZ R18, -R239.reuse, R18, R17 ;  /* 0x00000012ef127223 */ /* 0x040fe20000010111 */
[C---:B------:R-:W-:Y:S01]  /*bb20*/  ISETP.GE.AND P1, PT, R22.reuse, R225, PT ;  /* 0x000000e11600720c */ /* 0x040fe20003f26270 */
[----:B------:R-:W-:Y:S01]  /*bb30*/  FFMA.FTZ R16, -R239, R16, R19 ;  /* 0x00000010ef107223 */ /* 0x000fe20000010113 */
[----:B------:R-:W-:Y:S01]  /*bb40*/  FSEL R115, R115, -INF , P3 ;  /* 0xff80000073737808 */ /* 0x000fe20001800000 */
[----:B------:R-:W-:Y:S01]  /*bb50*/  VIADD R17, R79, 0xfffffe08 ;  /* 0xfffffe084f117836 */ /* 0x000fe20000000000 */
[----:B------:R-:W-:Y:S01]  /*bb60*/  FSEL R73, R73, -INF , P2 ;  /* 0xff80000049497808 */ /* 0x000fe20001000000 */
[----:B------:R-:W-:Y:S01]  /*bb70*/  HMMA.16816.F32.BF16 R28, R4, R30, R12 ;  /* 0x0000001e041c723c */ /* 0x000fe2000004180c */
[----:B------:R-:W2:Y:S01]  /*bb80*/  LDSM.16.M88.4 R12, [R34+0x1400] ;  /* 0x00140000220c783b */ /* 0x000ea20000000200 */
[----:B------:R-:W-:-:S02]  /*bb90*/  ISETP.GE.AND P3, PT, R22, R224, PT ;  /* 0x000000e01600720c */ /* 0x000fc40003f66270 */
[----:B------:R-:W-:Y:S02]  /*bba0*/  ISETP.GE.AND P2, PT, R22, R222, PT ;  /* 0x000000de1600720c */ /* 0x000fe40003f46270 */
[----:B------:R-:W-:Y:S02]  /*bbb0*/  FSEL R111, R18, -INF , P1 ;  /* 0xff800000126f7808 */ /* 0x000fe40000800000 */
[----:B------:R-:W-:Y:S02]  /*bbc0*/  FSEL R73, R73, -INF , !P5 ;  /* 0xff80000049497808 */ /* 0x000fe40006800000 */
[----:B------:R-:W-:Y:S02]  /*bbd0*/  FSEL R111, R111, -INF , !P3 ;  /* 0xff8000006f6f7808 */ /* 0x000fe40005800000 */
[----:B------:R-:W-:Y:S02]  /*bbe0*/  FSEL R71, R16, -INF , P2 ;  /* 0xff80000010477808 */ /* 0x000fe40001000000 */
[----:B------:R-:W-:-:S02]  /*bbf0*/  ISETP.GE.AND P5, PT, R17, R225, PT ;  /* 0x000000e11100720c */ /* 0x000fc40003fa6270 */
[C---:B------:R-:W-:Y:S02]  /*bc00*/  ISETP.GE.AND P1, PT, R17.reuse, R224, PT ;  /* 0x000000e01100720c */ /* 0x040fe40003f26270 */
[----:B------:R-:W-:Y:S01]  /*bc10*/  ISETP.GE.AND P3, PT, R17, R221, PT ;  /* 0x000000dd1100720c */ /* 0x000fe20003f66270 */
[----:B------:R-:W-:Y:S01]  /*bc20*/  FFMA.FTZ R28, -R239, R23, R28 ;  /* 0x00000017ef1c7223 */ /* 0x000fe2000001011c */
[----:B------:R-:W-:Y:S01]  /*bc30*/  ISETP.GE.AND P2, PT, R17, R222, PT ;  /* 0x000000de1100720c */ /* 0x000fe20003f46270 */
[----:B------:R-:W-:Y:S01]  /*bc40*/  VIADD R23, R79, 0xfffffe09 ;  /* 0xfffffe094f177836 */ /* 0x000fe20000000000 */
[----:B------:R-:W-:Y:S01]  /*bc50*/  FSEL R115, R115, -INF , !P4 ;  /* 0xff80000073737808 */ /* 0x000fe20006000000 */
[----:B-1----:R-:W-:Y:S01]  /*bc60*/  HMMA.16816.F32.BF16 R16, R8, R24, RZ ;  /* 0x000000180810723c */ /* 0x002fe200000418ff */
[----:B------:R-:W-:Y:S02]  /*bc70*/  ISETP.GE.AND P4, PT, R22, R221, PT ;  /* 0x000000dd1600720c */ /* 0x000fe40003f86270 */
[----:B------:R-:W-:-:S02]  /*bc80*/  IADD3 R22, PT, PT, R39, 0x1f8, -R32 ;  /* 0x000001f827167810 */ /* 0x000fc40007ffe820 */
[----:B------:R-:W-:Y:S02]  /*bc90*/  IADD3 R24, PT, PT, R223, 0x1f7, -R32 ;  /* 0x000001f7df187810 */ /* 0x000fe40007ffe820 */
[----:B------:R-:W-:Y:S02]  /*bca0*/  IABS R22, R22 ;  /* 0x0000001600167213 */ /* 0x000fe40000000000 */
[----:B------:R-:W-:Y:S02]  /*bcb0*/  IABS R24, R24 ;  /* 0x0000001800187213 */ /* 0x000fe40000000000 */
[----:B------:R-:W-:Y:S02]  /*bcc0*/  I2FP.F32.S32 R22, R22 ;  /* 0x0000001600167245 */ /* 0x000fe40000201400 */
[----:B------:R-:W-:Y:S02]  /*bcd0*/  I2FP.F32.S32 R24, R24 ;  /* 0x0000001800187245 */ /* 0x000fe40000201400 */
[----:B------:R-:W-:Y:S01]  /*bce0*/  FSEL R71, R71, -INF , !P4 ;  /* 0xff80000047477808 */ /* 0x000fe20006000000 */
[----:B------:R-:W-:Y:S01]  /*bcf0*/  FFMA.FTZ R30, -R239, R22, R30 ;  /* 0x00000016ef1e7223 */ /* 0x000fe2000001011e */
[----:B------:R-:W-:Y:S01]  /*bd00*/  IADD3 R22, PT, PT, R39, 0x1f7, -R32 ;  /* 0x000001f727167810 */ /* 0x000fe20007ffe820 */
[----:B------:R-:W-:Y:S01]  /*bd10*/  FFMA.FTZ R24, -R239, R24, R29 ;  /* 0x00000018ef187223 */ /* 0x000fe2000001011d */
[----:B------:R-:W-:Y:S01]  /*bd20*/  ISETP.GE.AND P4, PT, R23, R225, PT ;  /* 0x000000e11700720c */ /* 0x000fe20003f86270 */
[----:B--2---:R-:W-:Y:S01]  /*bd30*/  HMMA.16816.F32.BF16 R16, R4, R12, R16 ;  /* 0x0000000c0410723c */ /* 0x004fe20000041810 */
[----:B------:R-:W-:Y:S01]  /*bd40*/  IABS R22, R22 ;  /* 0x0000001600167213 */ /* 0x000fe20000000000 */
[----:B------:R-:W-:Y:S01]  /*bd50*/  VIADD R12, R79, 0xfffffe10 ;  /* 0xfffffe104f0c7836 */ /* 0x000fe20000000000 */
[----:B------:R-:W-:-:S02]  /*bd60*/  FSEL R124, R28, -INF , P5 ;  /* 0xff8000001c7c7808 */ /* 0x000fc40002800000 */
[----:B------:R-:W-:Y:S02]  /*bd70*/  ISETP.GE.AND P5, PT, R23, R224, PT ;  /* 0x000000e01700720c */ /* 0x000fe40003fa6270 */
[----:B------:R-:W-:Y:S02]  /*bd80*/  FSEL R124, R124, -INF , !P1 ;  /* 0xff8000007c7c7808 */ /* 0x000fe40004800000 */
[----:B------:R-:W-:Y:S02]  /*bd90*/  I2FP.F32.S32 R22, R22 ;  /* 0x0000001600167245 */ /* 0x000fe40000201400 */
[----:B------:R-:W-:Y:S02]  /*bda0*/  FSEL R67, R30, -INF , P2 ;  /* 0xff8000001e437808 */ /* 0x000fe40001000000 */
[----:B------:R-:W-:Y:S01]  /*bdb0*/  FSEL R24, R24, -INF , P4 ;  /* 0xff80000018187808 */ /* 0x000fe20002000000 */
[----:B------:R-:W-:Y:S01]  /*bdc0*/  FFMA.FTZ R22, -R239, R22, R31 ;  /* 0x00000016ef167223 */ /* 0x000fe2000001011f */
[C---:B------:R-:W-:Y:S01]  /*bdd0*/  ISETP.GE.AND P1, PT, R23.reuse, R221, PT ;  /* 0x000000dd1700720c */ /* 0x040fe20003f26270 */
[----:B------:R-:W1:Y:S01]  /*bde0*/  LDSM.16.M88.4 R28, [R44+0x1800] ;  /* 0x001800002c1c783b */ /* 0x000e620000000200 */
[----:B------:R-:W-:-:S02]  /*bdf0*/  ISETP.GE.AND P2, PT, R23, R222, PT ;  /* 0x000000de1700720c */ /* 0x000fc40003f46270 */
[--C-:B------:R-:W-:Y:S02]  /*be00*/  IADD3 R13, PT, PT, R39, 0x1f0, -R32.reuse ;  /* 0x000001f0270d7810 */ /* 0x100fe40007ffe820 */
[----:B------:R-:W-:Y:S02]  /*be10*/  IADD3 R23, PT, PT, R223, 0x1f0, -R32 ;  /* 0x000001f0df177810 */ /* 0x000fe40007ffe820 */
[----:B------:R-:W-:Y:S02]  /*be20*/  FSEL R105, R24, -INF , !P5 ;  /* 0xff80000018697808 */ /* 0x000fe40006800000 */
[----:B------:R-:W-:Y:S01]  /*be30*/  IABS R13, R13 ;  /* 0x0000000d000d7213 */ /* 0x000fe20000000000 */
[----:B------:R-:W-:Y:S01]  /*be40*/  HMMA.16816.F32.BF16 R24, R8, R26, RZ ;  /* 0x0000001a0818723c */ /* 0x000fe200000418ff */
[----:B------:R-:W-:Y:S02]  /*be50*/  IABS R23, R23 ;  /* 0x0000001700177213 */ /* 0x000fe40000000000 */
[----:B------:R-:W-:-:S02]  /*be60*/  I2FP.F32.S32 R63, R13 ;  /* 0x0000000d003f7245 */ /* 0x000fc40000201400 */
[----:B------:R-:W-:Y:S02]  /*be70*/  I2FP.F32.S32 R13, R23 ;  /* 0x00000017000d7245 */ /* 0x000fe40000201400 */
[----:B------:R-:W-:Y:S01]  /*be80*/  FSEL R67, R67, -INF , !P3 ;  /* 0xff80000043437808 */ /* 0x000fe20005800000 */
[C---:B------:R-:W-:Y:S01]  /*be90*/  FFMA.FTZ R63, -R239.reuse, R63, R18 ;  /* 0x0000003fef3f7223 */ /* 0x040fe20000010112 */
[----:B------:R-:W-:Y:S01]  /*bea0*/  ISETP.GE.AND P3, PT, R12, R225, PT ;  /* 0x000000e10c00720c */ /* 0x000fe20003f66270 */
[----:B------:R-:W-:Y:S01]  /*beb0*/  FFMA.FTZ R118, -R239, R13, R16 ;  /* 0x0000000def767223 */ /* 0x000fe20000010110 */
[----:B------:R-:W-:Y:S02]  /*bec0*/  FSEL R65, R22, -INF , P2 ;  /* 0xff80000016417808 */ /* 0x000fe40001000000 */
[C---:B------:R-:W-:Y:S02]  /*bed0*/  ISETP.GE.AND P4, PT, R12.reuse, R224, PT ;  /* 0x000000e00c00720c */ /* 0x040fe40003f86270 */
[----:B------:R-:W-:-:S02]  /*bee0*/  ISETP.GE.AND P5, PT, R12, R221, PT ;  /* 0x000000dd0c00720c */ /* 0x000fc40003fa6270 */
[----:B------:R-:W-:Y:S01]  /*bef0*/  ISETP.GE.AND P2, PT, R12, R222, PT ;  /* 0x000000de0c00720c */ /* 0x000fe20003f46270 */
[----:B------:R-:W-:Y:S01]  /*bf00*/  VIADD R12, R79, 0xfffffe11 ;  /* 0xfffffe114f0c7836 */ /* 0x000fe20000000000 */
[----:B------:R-:W-:Y:S01]  /*bf10*/  FSEL R118, R118, -INF , P3 ;  /* 0xff80000076767808 */ /* 0x000fe20001800000 */
[----:B------:R-:W-:Y:S01]  /*bf20*/  HMMA.16816.F32.BF16 R24, R4, R14, R24 ;  /* 0x0000000e0418723c */ /* 0x000fe20000041818 */
[----:B------:R-:W-:Y:S02]  /*bf30*/  IADD3 R18, PT, PT, R223, 0x1ef, -R32 ;  /* 0x000001efdf127810 */ /* 0x000fe40007ffe820 */
[----:B------:R-:W-:Y:S02]  /*bf40*/  FSEL R65, R65, -INF , !P1 ;  /* 0xff80000041417808 */ /* 0x000fe40004800000 */
[----:B------:R-:W-:Y:S02]  /*bf50*/  FSEL R118, R118, -INF , !P4 ;  /* 0xff80000076767808 */ /* 0x000fe40006000000 */
[----:B------:R-:W-:-:S02]  /*bf60*/  FSEL R63, R63, -INF , P2 ;  /* 0xff8000003f3f7808 */ /* 0x000fc40001000000 */
[C---:B------:R-:W-:Y:S02]  /*bf70*/  ISETP.GE.AND P1, PT, R12.reuse, R225, PT ;  /* 0x000000e10c00720c */ /* 0x040fe40003f26270 */
[C---:B------:R-:W-:Y:S02]  /*bf80*/  ISETP.GE.AND P3, PT, R12.reuse, R224, PT ;  /* 0x000000e00c00720c */ /* 0x040fe40003f66270 */
[C---:B------:R-:W-:Y:S02]  /*bf90*/  ISETP.GE.AND P4, PT, R12.reuse, R221, PT ;  /* 0x000000dd0c00720c */ /* 0x040fe40003f86270 */
[----:B------:R-:W-:Y:S02]  /*bfa0*/  ISETP.GE.AND P2, PT, R12, R222, PT ;  /* 0x000000de0c00720c */ /* 0x000fe40003f46270 */
[----:B------:R-:W-:Y:S01]  /*bfb0*/  IADD3 R16, PT, PT, R39, 0x1ef, -R32 ;  /* 0x000001ef27107810 */ /* 0x000fe20007ffe820 */
[----:B------:R-:W2:Y:S01]  /*bfc0*/  LDSM.16.M88.4 R12, [R34+0x1800] ;  /* 0x00180000220c783b */ /* 0x000ea20000000200 */
[----:B------:R-:W-:Y:S01]  /*bfd0*/  IABS R18, R18 ;  /* 0x0000001200127213 */ /* 0x000fe20000000000 */
[----:B------:R-:W-:Y:S01]  /*bfe0*/  FFMA.FTZ R22, -R239, R43, R24 ;  /* 0x0000002bef167223 */ /* 0x000fe20000010118 */
[----:B------:R-:W-:-:S02]  /*bff0*/  IABS R16, R16 ;  /* 0x0000001000107213 */ /* 0x000fc40000000000 */
[----:B------:R-:W-:Y:S02]  /*c000*/  I2FP.F32.S32 R18, R18 ;  /* 0x0000001200127245 */ /* 0x000fe40000201400 */
[----:B------:R-:W-:Y:S02]  /*c010*/  I2FP.F32.S32 R16, R16 ;  /* 0x0000001000107245 */ /* 0x000fe40000201400 */
[----:B------:R-:W-:Y:S01]  /*c020*/  IABS R59, R59 ;  /* 0x0000003b003b7213 */ /* 0x000fe20000000000 */
[----:B------:R-:W-:Y:S01]  /*c030*/  FFMA.FTZ R18, -R239, R18, R17 ;  /* 0x00000012ef127223 */ /* 0x000fe20000010111 */
[----:B------:R-:W-:Y:S02]  /*c040*/  VIADD R17, R79, 0xfffffe18 ;  /* 0xfffffe184f117836 */ /* 0x000fe40000000000 */
[----:B------:R-:W-:Y:S01]  /*c050*/  FFMA.FTZ R16, -R239, R16, R19 ;  /* 0x00000010ef107223 */ /* 0x000fe20000010113 */
[----:B------:R-:W-:Y:S02]  /*c060*/  FSEL R63, R63, -INF , !P5 ;  /* 0xff8000003f3f7808 */ /* 0x000fe40006800000 */
[----:B------:R-:W-:-:S02]  /*c070*/  FSEL R23, R18, -INF , P1 ;  /* 0xff80000012177808 */ /* 0x000fc40000800000 */
[----:B------:R-:W-:Y:S02]  /*c080*/  FSEL R61, R16, -INF , P2 ;  /* 0xff800000103d7808 */ /* 0x000fe40001000000 */
[----:B------:R-:W-:Y:S02]  /*c090*/  FSEL R23, R23, -INF , !P3 ;  /* 0xff80000017177808 */ /* 0x000fe40005800000 */
[C---:B------:R-:W-:Y:S02]  /*c0a0*/  ISETP.GE.AND P5, PT, R17.reuse, R225, PT ;  /* 0x000000e11100720c */ /* 0x040fe40003fa6270 */
[C---:B------:R-:W-:Y:S02]  /*c0b0*/  ISETP.GE.AND P1, PT, R17.reuse, R224, PT ;  /* 0x000000e01100720c */ /* 0x040fe40003f26270 */
[C---:B------:R-:W-:Y:S02]  /*c0c0*/  ISETP.GE.AND P3, PT, R17.reuse, R221, PT ;  /* 0x000000dd1100720c */ /* 0x040fe40003f66270 */
[----:B------:R-:W-:-:S02]  /*c0d0*/  ISETP.GE.AND P2, PT, R17, R222, PT ;  /* 0x000000de1100720c */ /* 0x000fc40003f46270 */
[----:B------:R-:W-:Y:S01]  /*c0e0*/  I2FP.F32.S32 R59, R59 ;  /* 0x0000003b003b7245 */ /* 0x000fe20000201400 */
[----:B-1----:R-:W-:Y:S01]  /*c0f0*/  HMMA.16816.F32.BF16 R16, R8, R28, RZ ;  /* 0x0000001c0810723c */ /* 0x002fe200000418ff */
[----:B------:R-:W-:Y:S01]  /*c100*/  IADD3 R24, PT, PT, R39, 0x1e7, -R32 ;  /* 0x000001e727187810 */ /* 0x000fe20007ffe820 */
[----:B------:R-:W-:Y:S01]  /*c110*/  VIADD R28, R79, 0xfffffe19 ;  /* 0xfffffe194f1c7836 */ /* 0x000fe20000000000 */
[----:B------:R-:W-:Y:S01]  /*c120*/  FSEL R61, R61, -INF , !P4 ;  /* 0xff8000003d3d7808 */ /* 0x000fe20006000000 */
[----:B------:R-:W-:Y:S01]  /*c130*/  FFMA.FTZ R59, -R239, R59, R26 ;  /* 0x0000003bef3b7223 */ /* 0x000fe2000001011a */
[----:B------:R-:W-:Y:S02]  /*c140*/  IADD3 R26, PT, PT, R223, 0x1e7, -R32 ;  /* 0x000001e7df1a7810 */ /* 0x000fe40007ffe820 */
[----:B------:R-:W-:Y:S02]  /*c150*/  IABS R24, R24 ;  /* 0x0000001800187213 */ /* 0x000fe40000000000 */
[----:B------:R-:W-:-:S02]  /*c160*/  IABS R26, R26 ;  /* 0x0000001a001a7213 */ /* 0x000fc40000000000 */
[----:B------:R-:W-:Y:S02]  /*c170*/  I2FP.F32.S32 R24, R24 ;  /* 0x0000001800187245 */ /* 0x000fe40000201400 */
[----:B------:R-:W-:Y:S02]  /*c180*/  I2FP.F32.S32 R26, R26 ;  /* 0x0000001a001a7245 */ /* 0x000fe40000201400 */
[----:B------:R-:W-:Y:S01]  /*c190*/  ISETP.GE.AND P4, PT, R28, R225, PT ;  /* 0x000000e11c00720c */ /* 0x000fe20003f86270 */
[C---:B------:R-:W-:Y:S01]  /*c1a0*/  FFMA.FTZ R24, -R239.reuse, R24, R27 ;  /* 0x00000018ef187223 */ /* 0x040fe2000001011b */
[----:B------:R-:W-:Y:S01]  /*c1b0*/  FSEL R22, R22, -INF , P5 ;  /* 0xff80000016167808 */ /* 0x000fe20002800000 */
[----:B------:R-:W-:Y:S01]  /*c1c0*/  FFMA.FTZ R26, -R239, R26, R25 ;  /* 0x0000001aef1a7223 */ /* 0x000fe20000010119 */
[----:B------:R-:W-:Y:S01]  /*c1d0*/  IADD3 R25, PT, PT, R223, 0x1e0, -R32 ;  /* 0x000001e0df197810 */ /* 0x000fe20007ffe820 */
[----:B--2---:R-:W-:Y:S01]  /*c1e0*/  HMMA.16816.F32.BF16 R16, R4, R12, R16 ;  /* 0x0000000c0410723c */ /* 0x004fe20000041810 */
[----:B------:R-:W-:Y:S01]  /*c1f0*/  FSEL R59, R59, -INF , P2 ;  /* 0xff8000003b3b7808 */ /* 0x000fe20001000000 */
[----:B------:R-:W-:Y:S01]  /*c200*/  VIADD R12, R79, 0xfffffe20 ;  /* 0xfffffe204f0c7836 */ /* 0x000fe20000000000 */
[----:B------:R-:W-:-:S02]  /*c210*/  IABS R25, R25 ;  /* 0x0000001900197213 */ /* 0x000fc40000000000 */
[----:B------:R-:W-:Y:S02]  /*c220*/  FSEL R26, R26, -INF , P4 ;  /* 0xff8000001a1a7808 */ /* 0x000fe40002000000 */
[C---:B------:R-:W-:Y:S02]  /*c230*/  ISETP.GE.AND P5, PT, R28.reuse, R224, PT ;  /* 0x000000e01c00720c */ /* 0x040fe40003fa6270 */
[----:B------:R-:W-:Y:S02]  /*c240*/  ISETP.GE.AND P2, PT, R28, R222, PT ;  /* 0x000000de1c00720c */ /* 0x000fe40003f46270 */
[----:B------:R-:W-:Y:S02]  /*c250*/  FSEL R22, R22, -INF , !P1 ;  /* 0xff80000016167808 */ /* 0x000fe40004800000 */
[----:B------:R-:W-:Y:S02]  /*c260*/  ISETP.GE.AND P1, PT, R28, R221, PT ;  /* 0x000000dd1c00720c */ /* 0x000fe40003f26270 */
[----:B------:R-:W-:Y:S01]  /*c270*/  FSEL R126, R26, -INF , !P5 ;  /* 0xff8000001a7e7808 */ /* 0x000fe20006800000 */
[----:B------:R-:W-:Y:S01]  /*c280*/  HMMA.16816.F32.BF16 R28, R8, R30, RZ ;  /* 0x0000001e081c723c */ /* 0x000fe200000418ff */
[----:B------:R-:W-:-:S02]  /*c290*/  I2FP.F32.S32 R101, R25 ;  /* 0x0000001900657245 */ /* 0x000fc40000201400 */
[----:B------:R-:W-:Y:S02]  /*c2a0*/  FSEL R57, R24, -INF , P2 ;  /* 0xff80000018397808 */ /* 0x000fe40001000000 */
[----:B------:R-:W-:Y:S01]  /*c2b0*/  IADD3 R13, PT, PT, R39, 0x1e0, -R32 ;  /* 0x000001e0270d7810 */ /* 0x000fe20007ffe820 */
[----:B------:R-:W1:Y:S01]  /*c2c0*/  LDSM.16.M88.4 R24, [R44+0x1c00] ;  /* 0x001c00002c18783b */ /* 0x000e620000000200 */
[----:B------:R-:W-:Y:S01]  /*c2d0*/  FSEL R59, R59, -INF , !P3 ;  /* 0xff8000003b3b7808 */ /* 0x000fe20005800000 */
[----:B------:R-:W-:Y:S01]  /*c2e0*/  FFMA.FTZ R101, -R239, R101, R16 ;  /* 0x00000065ef657223 */ /* 0x000fe20000010110 */
[----:B------:R-:W-:Y:S02]  /*c2f0*/  IABS R13, R13 ;  /* 0x0000000d000d7213 */ /* 0x000fe40000000000 */
[----:B------:R-:W-:Y:S02]  /*c300*/  ISETP.GE.AND P3, PT, R12, R225, PT ;  /* 0x000000e10c00720c */ /* 0x000fe40003f66270 */
[----:B------:R-:W-:-:S02]  /*c310*/  I2FP.F32.S32 R55, R13 ;  /* 0x0000000d00377245 */ /* 0x000fc40000201400 */
[C---:B------:R-:W-:Y:S02]  /*c320*/  ISETP.GE.AND P4, PT, R12.reuse, R224, PT ;  /* 0x000000e00c00720c */ /* 0x040fe40003f86270 */
[C---:B------:R-:W-:Y:S01]  /*c330*/  ISETP.GE.AND P5, PT, R12.reuse, R221, PT ;  /* 0x000000dd0c00720c */ /* 0x040fe20003fa6270 */
[----:B------:R-:W-:Y:S01]  /*c340*/  FFMA.FTZ R55, -R239, R55, R18 ;  /* 0x00000037ef377223 */ /* 0x000fe20000010112 */
[----:B------:R-:W-:Y:S01]  /*c350*/  ISETP.GE.AND P2, PT, R12, R222, PT ;  /* 0x000000de0c00720c */ /* 0x000fe20003f46270 */
[----:B------:R-:W-:Y:S01]  /*c360*/  VIADD R12, R79, 0xfffffe21 ;  /* 0xfffffe214f0c7836 */ /* 0x000fe20000000000 */
[----:B------:R-:W-:Y:S01]  /*c370*/  FSEL R101, R101, -INF , P3 ;  /* 0xff80000065657808 */ /* 0x000fe20001800000 */
[----:B------:R-:W-:Y:S01]  /*c380*/  HMMA.16816.F32.BF16 R28, R4, R14, R28 ;  /* 0x0000000e041c723c */ /* 0x000fe2000004181c */
[----:B------:R-:W-:Y:S02]  /*c390*/  IADD3 R18, PT, PT, R223, 0x1df, -R32 ;  /* 0x000001dfdf127810 */ /* 0x000fe40007ffe820 */
[----:B------:R-:W-:-:S02]  /*c3a0*/  FSEL R57, R57, -INF , !P1 ;  /* 0xff80000039397808 */ /* 0x000fc40004800000 */
[----:B------:R-:W-:Y:S02]  /*c3b0*/  FSEL R101, R101, -INF , !P4 ;  /* 0xff80000065657808 */ /* 0x000fe40006000000 */
[----:B------:R-:W-:Y:S02]  /*c3c0*/  FSEL R55, R55, -INF , P2 ;  /* 0xff80000037377808 */ /* 0x000fe40001000000 */
[C---:B------:R-:W-:Y:S02]  /*c3d0*/  ISETP.GE.AND P1, PT, R12.reuse, R225, PT ;  /* 0x000000e10c00720c */ /* 0x040fe40003f26270 */
[C---:B------:R-:W-:Y:S02]  /*c3e0*/  ISETP.GE.AND P3, PT, R12.reuse, R224, PT ;  /* 0x000000e00c00720c */ /* 0x040fe40003f66270 */
[C---:B------:R-:W-:Y:S02]  /*c3f0*/  ISETP.GE.AND P4, PT, R12.reuse, R221, PT ;  /* 0x000000dd0c00720c */ /* 0x040fe40003f86270 */
[----:B------:R-:W-:-:S02]  /*c400*/  ISETP.GE.AND P2, PT, R12, R222, PT ;  /* 0x000000de0c00720c */ /* 0x000fc40003f46270 */
[--C-:B------:R-:W-:Y:S01]  /*c410*/  IADD3 R16, PT, PT, R39, 0x1df, -R32.reuse ;  /* 0x000001df27107810 */ /* 0x100fe20007ffe820 */
[----:B------:R-:W2:Y:S01]  /*c420*/  LDSM.16.M88.4 R12, [R34+0x1c00] ;  /* 0x001c0000220c783b */ /* 0x000ea20000000200 */
[----:B------:R-:W-:Y:S02]  /*c430*/  IABS R18, R18 ;  /* 0x0000001200127213 */ /* 0x000fe40000000000 */
[----:B------:R-:W-:Y:S02]  /*c440*/  IABS R16, R16 ;  /* 0x0000001000107213 */ /* 0x000fe40000000000 */
[----:B------:R-:W-:Y:S02]  /*c450*/  I2FP.F32.S32 R18, R18 ;  /* 0x0000001200127245 */ /* 0x000fe40000201400 */
[----:B------:R-:W-:Y:S02]  /*c460*/  I2FP.F32.S32 R16, R16 ;  /* 0x0000001000107245 */ /* 0x000fe40000201400 */
[----:B------:R-:W-:Y:S01]  /*c470*/  IADD3 R43, PT, PT, R223, 0x1d8, -R32 ;  /* 0x000001d8df2b7810 */ /* 0x000fe20007ffe820 */
[----:B------:R-:W-:Y:S01]  /*c480*/  FFMA.FTZ R18, -R239, R18, R17 ;  /* 0x00000012ef127223 */ /* 0x000fe20000010111 */
[----:B------:R-:W-:-:S02]  /*c490*/  VIADD R17, R79, 0xfffffe28 ;  /* 0xfffffe284f117836 */ /* 0x000fc40000000000 */
[----:B------:R-:W-:Y:S01]  /*c4a0*/  FFMA.FTZ R16, -R239, R16, R19 ;  /* 0x00000010ef107223 */ /* 0x000fe20000010113 */
[----:B------:R-:W-:Y:S02]  /*c4b0*/  FSEL R55, R55, -INF , !P5 ;  /* 0xff80000037377808 */ /* 0x000fe40006800000 */
[----:B------:R-:W-:Y:S02]  /*c4c0*/  FSEL R252, R18, -INF , P1 ;  /* 0xff80000012fc7808 */ /* 0x000fe40000800000 */
[----:B------:R-:W-:Y:S02]  /*c4d0*/  IABS R43, R43 ;  /* 0x0000002b002b7213 */ /* 0x000fe40000000000 */
[----:B------:R-:W-:Y:S02]  /*c4e0*/  FSEL R252, R252, -INF , !P3 ;  /* 0xff800000fcfc7808 */ /* 0x000fe40005800000 */
[----:B------:R-:W-:Y:S02]  /*c4f0*/  FSEL R53, R16, -INF , P2 ;  /* 0xff80000010357808 */ /* 0x000fe40001000000 */
[----:B------:R-:W-:-:S02]  /*c500*/  ISETP.GE.AND P5, PT, R17, R225, PT ;  /* 0x000000e11100720c */ /* 0x000fc40003fa6270 */
[C---:B------:R-:W-:Y:S02]  /*c510*/  ISETP.GE.AND P1, PT, R17.reuse, R224, PT ;  /* 0x000000e01100720c */ /* 0x040fe40003f26270 */
[C---:B------:R-:W-:Y:S02]  /*c520*/  ISETP.GE.AND P3, PT, R17.reuse, R221, PT ;  /* 0x000000dd1100720c */ /* 0x040fe40003f66270 */
[----:B------:R-:W-:Y:S02]  /*c530*/  ISETP.GE.AND P2, PT, R17, R222, PT ;  /* 0x000000de1100720c */ /* 0x000fe40003f46270 */
[----:B-1----:R-:W-:Y:S01]  /*c540*/  HMMA.16816.F32.BF16 R16, R8, R24, RZ ;  /* 0x000000180810723c */ /* 0x002fe200000418ff */
[----:B------:R-:W-:Y:S01]  /*c550*/  IADD3 R42, PT, PT, R39, 0x1d8, -R32 ;  /* 0x000001d8272a7810 */ /* 0x000fe20007ffe820 */
[----:B------:R-:W-:Y:S01]  /*c560*/  VIADD R25, R79, 0xfffffe29 ;  /* 0xfffffe294f197836 */ /* 0x000fe20000000000 */
[----:B------:R-:W-:Y:S02]  /*c570*/  I2FP.F32.S32 R43, R43 ;  /* 0x0000002b002b7245 */ /* 0x000fe40000201400 */
[----:B------:R-:W-:-:S02]  /*c580*/  IABS R42, R42 ;  /* 0x0000002a002a7213 */ /* 0x000fc40000000000 */
[----:B------:R-:W-:Y:S01]  /*c590*/  IADD3 R24, PT, PT, R39, 0x1d7, -R32 ;  /* 0x000001d727187810 */ /* 0x000fe20007ffe820 */
[----:B------:R-:W-:Y:S01]  /*c5a0*/  FFMA.FTZ R250, -R239, R43, R28 ;  /* 0x0000002beffa7223 */ /* 0x000fe2000001011c */
[----:B------:R-:W-:Y:S02]  /*c5b0*/  IADD3 R28, PT, PT, R223, 0x1d7, -R32 ;  /* 0x000001d7df1c7810 */ /* 0x000fe40007ffe820 */
[----:B------:R-:W-:Y:S02]  /*c5c0*/  I2FP.F32.S32 R42, R42 ;  /* 0x0000002a002a7245 */ /* 0x000fe40000201400 */
[----:B------:R-:W-:Y:S02]  /*c5d0*/  IABS R28, R28 ;  /* 0x0000001c001c7213 */ /* 0x000fe40000000000 */
[----:B------:R-:W-:Y:S01]  /*c5e0*/  IABS R24, R24 ;  /* 0x0000001800187213 */ /* 0x000fe20000000000 */
[----:B------:R-:W-:Y:S01]  /*c5f0*/  FFMA.FTZ R30, -R239, R42, R30 ;  /* 0x0000002aef1e7223 */ /* 0x000fe2000001011e */
[----:B------:R-:W-:-:S02]  /*c600*/  FSEL R250, R250, -INF , P5 ;  /* 0xff800000fafa7808 */ /* 0x000fc40002800000 */
[----:B------:R-:W-:Y:S01]  /*c610*/  I2FP.F32.S32 R28, R28 ;  /* 0x0000001c001c7245 */ /* 0x000fe20000201400 */
[----:B--2---:R-:W-:Y:S01]  /*c620*/  HMMA.16816.F32.BF16 R16, R4, R12, R16 ;  /* 0x0000000c0410723c */ /* 0x004fe20000041810 */
[----:B------:R-:W-:Y:S01]  /*c630*/  FSEL R53, R53, -INF , !P4 ;  /* 0xff80000035357808 */ /* 0x000fe20006000000 */
[----:B------:R-:W-:Y:S01]  /*c640*/  VIADD R12, R79, 0xfffffe30 ;  /* 0xfffffe304f0c7836 */ /* 0x000fe20000000000 */
[----:B------:R-:W-:Y:S01]  /*c650*/  FSEL R250, R250, -INF , !P1 ;  /* 0xff800000fafa7808 */ /* 0x000fe20004800000 */
[----:B------:R-:W-:Y:S01]  /*c660*/  FFMA.FTZ R28, -R239, R28, R29 ;  /* 0x0000001cef1c7223 */ /* 0x000fe2000001011d */
[----:B------:R-:W-:Y:S02]  /*c670*/  I2FP.F32.S32 R24, R24 ;  /* 0x0000001800187245 */ /* 0x000fe40000201400 */
[----:B------:R-:W-:Y:S02]  /*c680*/  FSEL R75, R30, -INF , P2 ;  /* 0xff8000001e4b7808 */ /* 0x000fe40001000000 */
[----:B------:R-:W-:Y:S01]  /*c690*/  ISETP.GE.AND P4, PT, R25, R225, PT ;  /* 0x000000e11900720c */ /* 0x000fe20003f86270 */
[----:B------:R-:W-:Y:S01]  /*c6a0*/  FFMA.FTZ R24, -R239, R24, R31 ;  /* 0x00000018ef187223 */ /* 0x000fe2000001011f */
[----:B------:R-:W-:-:S02]  /*c6b0*/  ISETP.GE.AND P5, PT, R25, R224, PT ;  /* 0x000000e01900720c */ /* 0x000fc40003fa6270 */
[C---:B------:R-:W-:Y:S02]  /*c6c0*/  ISETP.GE.AND P1, PT, R25.reuse, R221, PT ;  /* 0x000000dd1900720c */ /* 0x040fe40003f26270 */
[----:B------:R-:W-:Y:S02]  /*c6d0*/  ISETP.GE.AND P2, PT, R25, R222, PT ;  /* 0x000000de1900720c */ /* 0x000fe40003f46270 */
[--C-:B------:R-:W-:Y:S02]  /*c6e0*/  IADD3 R13, PT, PT, R39, 0x1d0, -R32.reuse ;  /* 0x000001d0270d7810 */ /* 0x100fe40007ffe820 */
[----:B------:R-:W-:Y:S02]  /*c6f0*/  IADD3 R25, PT, PT, R223, 0x1d0, -R32 ;  /* 0x000001d0df197810 */ /* 0x000fe40007ffe820 */
[----:B------:R-:W-:Y:S02]  /*c700*/  IABS R13, R13 ;  /* 0x0000000d000d7213 */ /* 0x000fe40000000000 */
[----:B------:R-:W-:-:S02]  /*c710*/  IABS R25, R25 ;  /* 0x0000001900197213 */ /* 0x000fc40000000000 */
[----:B------:R-:W-:Y:S02]  /*c720*/  FSEL R28, R28, -INF , P4 ;  /* 0xff8000001c1c7808 */ /* 0x000fe40002000000 */
[----:B------:R-:W-:Y:S02]  /*c730*/  I2FP.F32.S32 R87, R13 ;  /* 0x0000000d00577245 */ /* 0x000fe40000201400 */
[----:B------:R-:W-:Y:S02]  /*c740*/  I2FP.F32.S32 R13, R25 ;  /* 0x00000019000d7245 */ /* 0x000fe40000201400 */
[----:B------:R-:W-:Y:S01]  /*c750*/  FSEL R83, R24, -INF , P2 ;  /* 0xff80000018537808 */ /* 0x000fe20001000000 */
[----:B------:R-:W-:Y:S01]  /*c760*/  FFMA.FTZ R87, -R239, R87, R18 ;  /* 0x00000057ef577223 */ /* 0x000fe20000010112 */
[----:B------:R-:W-:Y:S01]  /*c770*/  FSEL R248, R28, -INF , !P5 ;  /* 0xff8000001cf87808 */ /* 0x000fe20006800000 */
[----:B------:R-:W-:Y:S01]  /*c780*/  HMMA.16816.F32.BF16 R24, R8, R26, RZ ;  /* 0x0000001a0818723c */ /* 0x000fe200000418ff */
[----:B------:R-:W1:Y:S01]  /*c790*/  LDSM.16.M88.4 R28, [R44+0x2000] ;  /* 0x002000002c1c783b */ /* 0x000e620000000200 */
[----:B------:R-:W-:Y:S01]  /*c7a0*/  FSEL R75, R75, -INF , !P3 ;  /* 0xff8000004b4b7808 */ /* 0x000fe20005800000 */
[----:B------:R-:W-:Y:S01]  /*c7b0*/  FFMA.FTZ R240, -R239, R13, R16 ;  /* 0x0000000deff07223 */ /* 0x000fe20000010110 */
[----:B------:R-:W-:-:S02]  /*c7c0*/  ISETP.GE.AND P3, PT, R12, R225, PT ;  /* 0x000000e10c00720c */ /* 0x000fc40003f66270 */
[C---:B------:R-:W-:Y:S02]  /*c7d0*/  ISETP.GE.AND P4, PT, R12.reuse, R224, PT ;  /* 0x000000e00c00720c */ /* 0x040fe40003f86270 */
[C---:B------:R-:W-:Y:S02]  /*c7e0*/  ISETP.GE.AND P5, PT, R12.reuse, R221, PT ;  /* 0x000000dd0c00720c */ /* 0x040fe40003fa6270 */
[----:B------:R-:W-:Y:S01]  /*c7f0*/  ISETP.GE.AND P2, PT, R12, R222, PT ;  /* 0x000000de0c00720c */ /* 0x000fe20003f46270 */
[----:B------:R-:W-:Y:S01]  /*c800*/  VIADD R12, R79, 0xfffffe31 ;  /* 0xfffffe314f0c7836 */ /* 0x000fe20000000000 */
[----:B------:R-:W-:Y:S02]  /*c810*/  FSEL R240, R240, -INF , P3 ;  /* 0xff800000f0f07808 */ /* 0x000fe40001800000 */
[----:B------:R-:W-:Y:S02]  /*c820*/  IADD3 R18, PT, PT, R223, 0x1cf, -R32 ;  /* 0x000001cfdf127810 */ /* 0x000fe40007ffe820 */
[----:B------:R-:W-:-:S02]  /*c830*/  FSEL R83, R83, -INF , !P1 ;  /* 0xff80000053537808 */ /* 0x000fc40004800000 */
[----:B------:R-:W-:Y:S02]  /*c840*/  FSEL R240, R240, -INF , !P4 ;  /* 0xff800000f0f07808 */ /* 0x000fe40006000000 */
[----:B------:R-:W-:Y:S01]  /*c850*/  FSEL R87, R87, -INF , P2 ;  /* 0xff80000057577808 */ /* 0x000fe20001000000 */
[----:B------:R-:W-:Y:S01]  /*c860*/  HMMA.16816.F32.BF16 R24, R4, R14, R24 ;  /* 0x0000000e0418723c */ /* 0x000fe20000041818 */
[C---:B------:R-:W-:Y:S02]  /*c870*/  ISETP.GE.AND P1, PT, R12.reuse, R225, PT ;  /* 0x000000e10c00720c */ /* 0x040fe40003f26270 */
[C---:B------:R-:W-:Y:S02]  /*c880*/  ISETP.GE.AND P3, PT, R12.reuse, R224, PT ;  /* 0x000000e00c00720c */ /* 0x040fe40003f66270 */
[C---:B------:R-:W-:Y:S02]  /*c890*/  ISETP.GE.AND P4, PT, R12.reuse, R221, PT ;  /* 0x000000dd0c00720c */ /* 0x040fe40003f86270 */
[----:B------:R-:W-:-:S02]  /*c8a0*/  ISETP.GE.AND P2, PT, R12, R222, PT ;  /* 0x000000de0c00720c */ /* 0x000fc40003f46270 */
[C-C-:B------:R-:W-:Y:S01]  /*c8b0*/  IADD3 R16, PT, PT, R39.reuse, 0x1cf, -R32.reuse ;  /* 0x000001cf27107810 */ /* 0x140fe20007ffe820 */
        /* <DEDUP_REMOVED lines=9> */
[----:B------:R-:W-:Y:S02]  /*c950*/  IABS R91, R91 ;  /* 0x0000005b005b7213 */ /* 0x000fe40000000000 */
[----:B------:R-:W-:Y:S02]  /*c960*/  FSEL R212, R18, -INF , P1 ;  /* 0xff80000012d47808 */ /* 0x000fe40000800000 */
        /* <DEDUP_REMOVED lines=8> */
[----:B-1----:R-:W-:Y:S01]  /*c9f0*/  HMMA.16816.F32.BF16 R16, R8, R28, RZ ;  /* 0x0000001c0810723c */ /* 0x002fe200000418ff */
[----:B------:R-:W-:Y:S01]  /*ca00*/  I2FP.F32.S32 R91, R91 ;  /* 0x0000005b005b7245 */ /* 0x000fe20000201400 */
[----:B------:R-:W-:Y:S01]  /*ca10*/  VIADD R28, R79, 0xfffffe39 ;  /* 0xfffffe394f1c7836 */ /* 0x000fe20000000000 */
[----:B------:R-:W-:-:S02]  /*ca20*/  IABS R43, R43 ;  /* 0x0000002b002b7213 */ /* 0x000fc40000000000 */
[----:B------:R-:W-:Y:S01]  /*ca30*/  FSEL R89, R89, -INF , !P4 ;  /* 0xff80000059597808 */ /* 0x000fe20006000000 */
[----:B------:R-:W-:Y:S01]  /*ca40*/  FFMA.FTZ R91, -R239, R91, R26 ;  /* 0x0000005bef5b7223 */ /* 0x000fe2000001011a */
[----:B------:R-:W-:Y:S02]  /*ca50*/  I2FP.F32.S32 R43, R43 ;  /* 0x0000002b002b7245 */ /* 0x000fe40000201400 */
[----:B------:R-:W-:Y:S02]  /*ca60*/  IADD3 R26, PT, PT, R223, 0x1c7, -R32 ;  /* 0x000001c7df1a7810 */ /* 0x000fe40007ffe820 */
[----:B------:R-:W-:Y:S01]  /*ca70*/  ISETP.GE.AND P4, PT, R28, R225, PT ;  /* 0x000000e11c00720c */ /* 0x000fe20003f86270 */
[----:B------:R-:W-:Y:S01]  /*ca80*/  FFMA.FTZ R206, -R239, R43, R24 ;  /* 0x0000002befce7223 */ /* 0x000fe20000010118 */
[----:B------:R-:W-:Y:S02]  /*ca90*/  IABS R26, R26 ;  /* 0x0000001a001a7213 */ /* 0x000fe40000000000 */
[----:B------:R-:W-:-:S02]  /*caa0*/  IADD3 R24, PT, PT, R39, 0x1c7, -R32 ;  /* 0x000001c727187810 */ /* 0x000fc40007ffe820 */
[----:B------:R-:W-:Y:S02]  /*cab0*/  I2FP.F32.S32 R26, R26 ;  /* 0x0000001a001a7245 */ /* 0x000fe40000201400 */
[----:B------:R-:W-:Y:S01]  /*cac0*/  IABS R24, R24 ;  /* 0x0000001800187213 */ /* 0x000fe20000000000 */
[----:B--2---:R-:W-:Y:S01]  /*cad0*/  HMMA.16816.F32.BF16 R16, R4, R12, R16 ;  /* 0x0000000c0410723c */ /* 0x004fe20000041810 */
[--C-:B------:R-:W-:Y:S01]  /*cae0*/  IADD3 R13, PT, PT, R39, 0x1c0, -R32.reuse ;  /* 0x000001c0270d7810 */ /* 0x100fe20007ffe820 */
[----:B------:R-:W-:Y:S01]  /*caf0*/  FFMA.FTZ R26, -R239, R26, R25 ;  /* 0x0000001aef1a7223 */ /* 0x000fe20000010119 */
[----:B------:R-:W-:Y:S01]  /*cb00*/  I2FP.F32.S32 R24, R24 ;  /* 0x0000001800187245 */ /* 0x000fe20000201400 */
[----:B------:R-:W-:Y:S01]  /*cb10*/  VIADD R12, R79, 0xfffffe40 ;  /* 0xfffffe404f0c7836 */ /* 0x000fe20000000000 */
[----:B------:R-:W-:Y:S02]  /*cb20*/  IADD3 R25, PT, PT, R223, 0x1c0, -R32 ;  /* 0x000001c0df197810 */ /* 0x000fe40007ffe820 */
[----:B------:R-:W-:Y:S01]  /*cb30*/  FSEL R206, R206, -INF , P5 ;  /* 0xff800000cece7808 */ /* 0x000fe20002800000 */
[----:B------:R-:W-:Y:S01]  /*cb40*/  FFMA.FTZ R24, -R239, R24, R27 ;  /* 0x00000018ef187223 */ /* 0x000fe2000001011b */
[----:B------:R-:W-:-:S02]  /*cb50*/  FSEL R91, R91, -INF , P2 ;  /* 0xff8000005b5b7808 */ /* 0x000fc40001000000 */
[----:B------:R-:W-:Y:S02]  /*cb60*/  IABS R13, R13 ;  /* 0x0000000d000d7213 */ /* 0x000fe40000000000 */
[----:B------:R-:W-:Y:S02]  /*cb70*/  IABS R25, R25 ;  /* 0x0000001900197213 */ /* 0x000fe40000000000 */
[----:B------:R-:W-:Y:S02]  /*cb80*/  FSEL R26, R26, -INF , P4 ;  /* 0xff8000001a1a7808 */ /* 0x000fe40002000000 */
[C---:B------:R-:W-:Y:S02]  /*cb90*/  ISETP.GE.AND P5, PT, R28.reuse, R224, PT ;  /* 0x000000e01c00720c */ /* 0x040fe40003fa6270 */
[----:B------:R-:W-:Y:S02]  /*cba0*/  ISETP.GE.AND P2, PT, R28, R222, PT ;  /* 0x000000de1c00720c */ /* 0x000fe40003f46270 */
[----:B------:R-:W-:-:S02]  /*cbb0*/  FSEL R206, R206, -INF , !P1 ;  /* 0xff800000cece7808 */ /* 0x000fc40004800000 */
[----:B------:R-:W-:Y:S02]  /*cbc0*/  ISETP.GE.AND P1, PT, R28, R221, PT ;  /* 0x000000dd1c00720c */ /* 0x000fe40003f26270 */
[----:B------:R-:W-:Y:S01]  /*cbd0*/  I2FP.F32.S32 R117, R13 ;  /* 0x0000000d00757245 */ /* 0x000fe20000201400 */
[----:B------:R-:W-:Y:S01]  /*cbe0*/  HMMA.16816.F32.BF16 R28, R8, R30, RZ ;  /* 0x0000001e081c723c */ /* 0x000fe200000418ff */
[----:B------:R-:W-:Y:S02]  /*cbf0*/  FSEL R204, R26, -INF , !P5 ;  /* 0xff8000001acc7808 */ /* 0x000fe40006800000 */
[----:B------:R-:W-:Y:S01]  /*cc00*/  I2FP.F32.S32 R13, R25 ;  /* 0x00000019000d7245 */ /* 0x000fe20000201400 */
[----:B------:R-:W-:Y:S01]  /*cc10*/  FFMA.FTZ R117, -R239, R117, R18 ;  /* 0x00000075ef757223 */ /* 0x000fe20000010112 */
[----:B------:R-:W-:Y:S02]  /*cc20*/  FSEL R93, R24, -INF , P2 ;  /* 0xff800000185d7808 */ /* 0x000fe40001000000 */
        /* <DEDUP_REMOVED lines=9> */
[----:B------:R-:W-:Y:S01]  /*ccc0*/  IADD3 R18, PT, PT, R223, 0x1bf, -R32 ;  /* 0x000001bfdf127810 */ /* 0x000fe20007ffe820 */
[----:B------:R-:W-:Y:S01]  /*ccd0*/  HMMA.16816.F32.BF16 R28, R4, R14, R28 ;  /* 0x0000000e041c723c */ /* 0x000fe2000004181c */
        /* <DEDUP_REMOVED lines=537> */
[----:B------:R-:W-:Y:S02]  /*ee70*/  FSEL R213, R16, -INF , P2 ;  /* 0xff80000010d57808 */ /* 0x000fe40001000000 */
[----:B------:R-:W-:Y:S02]  /*ee80*/  FSEL R108, R108, -INF , !P3 ;  /* 0xff8000006c6c7808 */ /* 0x000fe40005800000 */
[C---:B------:R-:W-:Y:S02]  /*ee90*/  ISETP.GE.AND P5, PT, R17.reuse, R225, PT ;  /* 0x000000e11100720c */ /* 0x040fe40003fa6270 */
[----:B------:R-:W-:-:S02]  /*eea0*/  ISETP.GE.AND P1, PT, R17, R224, PT ;  /* 0x000000e01100720c */ /* 0x000fc40003f26270 */
[C---:B------:R-:W-:Y:S02]  /*eeb0*/  ISETP.GE.AND P3, PT, R17.reuse, R221, PT ;  /* 0x000000dd1100720c */ /* 0x040fe40003f66270 */
[----:B------:R-:W-:Y:S02]  /*eec0*/  ISETP.GE.AND P2, PT, R17, R222, PT ;  /* 0x000000de1100720c */ /* 0x000fe40003f46270 */
[----:B------:R-:W-:Y:S01]  /*eed0*/  IABS R237, R237 ;  /* 0x000000ed00ed7213 */ /* 0x000fe20000000000 */
[----:B-1----:R-:W-:Y:S01]  /*eee0*/  HMMA.16816.F32.BF16 R16, R8, R28, RZ ;  /* 0x0000001c0810723c */ /* 0x002fe200000418ff */
[----:B------:R-:W-:Y:S01]  /*eef0*/  IADD3 R43, PT, PT, R223, 0x148, -R32 ;  /* 0x00000148df2b7810 */ /* 0x000fe20007ffe820 */
[----:B------:R-:W-:Y:S01]  /*ef00*/  VIADD R28, R79, 0xfffffeb9 ;  /* 0xfffffeb94f1c7836 */ /* 0x000fe20000000000 */
[----:B------:R-:W-:Y:S02]  /*ef10*/  I2FP.F32.S32 R237, R237 ;  /* 0x000000ed00ed7245 */ /* 0x000fe40000201400 */
[----:B------:R-:W-:-:S02]  /*ef20*/  IABS R43, R43 ;  /* 0x0000002b002b7213 */ /* 0x000fc40000000000 */
[----:B------:R-:W-:Y:S01]  /*ef30*/  FSEL R213, R213, -INF , !P4 ;  /* 0xff800000d5d57808 */ /* 0x000fe20006000000 */
[----:B------:R-:W-:Y:S01]  /*ef40*/  FFMA.FTZ R237, -R239, R237, R26 ;  /* 0x000000edefed7223 */ /* 0x000fe2000001011a */
[----:B------:R-:W-:Y:S02]  /*ef50*/  IADD3 R26, PT, PT, R223, 0x147, -R32 ;  /* 0x00000147df1a7810 */ /* 0x000fe40007ffe820 */
[----:B------:R-:W-:Y:S02]  /*ef60*/  I2FP.F32.S32 R43, R43 ;  /* 0x0000002b002b7245 */ /* 0x000fe40000201400 */
[----:B------:R-:W-:Y:S02]  /*ef70*/  IABS R26, R26 ;  /* 0x0000001a001a7213 */ /* 0x000fe40000000000 */
[----:B------:R-:W-:Y:S01]  /*ef80*/  ISETP.GE.AND P4, PT, R28, R225, PT ;  /* 0x000000e11c00720c */ /* 0x000fe20003f86270 */
[----:B------:R-:W-:Y:S01]  /*ef90*/  FFMA.FTZ R104, -R239, R43, R24 ;  /* 0x0000002bef687223 */ /* 0x000fe20000010118 */
[----:B------:R-:W-:-:S02]  /*efa0*/  I2FP.F32.S32 R26, R26 ;  /* 0x0000001a001a7245 */ /* 0x000fc40000201400 */
[C-C-:B------:R-:W-:Y:S01]  /*efb0*/  IADD3 R24, PT, PT, R39.reuse, 0x147, -R32.reuse ;  /* 0x0000014727187810 */ /* 0x140fe20007ffe820 */
[----:B--2---:R-:W-:Y:S01]  /*efc0*/  HMMA.16816.F32.BF16 R16, R4, R12, R16 ;  /* 0x0000000c0410723c */ /* 0x004fe20000041810 */
[--C-:B------:R-:W-:Y:S01]  /*efd0*/  IADD3 R13, PT, PT, R39, 0x140, -R32.reuse ;  /* 0x00000140270d7810 */ /* 0x100fe20007ffe820 */
[----:B------:R-:W-:Y:S01]  /*efe0*/  FFMA.FTZ R26, -R239, R26, R25 ;  /* 0x0000001aef1a7223 */ /* 0x000fe20000010119 */
[----:B------:R-:W-:Y:S01]  /*eff0*/  IADD3 R25, PT, PT, R223, 0x140, -R32 ;  /* 0x00000140df197810 */ /* 0x000fe20007ffe820 */
[----:B------:R-:W-:Y:S01]  /*f000*/  VIADD R12, R79, 0xfffffec0 ;  /* 0xfffffec04f0c7836 */ /* 0x000fe20000000000 */
[----:B------:R-:W-:Y:S02]  /*f010*/  IABS R24, R24 ;  /* 0x0000001800187213 */ /* 0x000fe40000000000 */
[----:B------:R-:W-:Y:S02]  /*f020*/  IABS R25, R25 ;  /* 0x0000001900197213 */ /* 0x000fe40000000000 */
[----:B------:R-:W-:-:S02]  /*f030*/  I2FP.F32.S32 R24, R24 ;  /* 0x0000001800187245 */ /* 0x000fc40000201400 */
[----:B------:R-:W-:Y:S02]  /*f040*/  IABS R13, R13 ;  /* 0x0000000d000d7213 */ /* 0x000fe40000000000 */
[----:B------:R-:W-:Y:S01]  /*f050*/  FSEL R100, R26, -INF , P4 ;  /* 0xff8000001a647808 */ /* 0x000fe20002000000 */
[----:B------:R-:W-:Y:S01]  /*f060*/  IMAD.MOV.U32 R26, RZ, RZ, R25 ;  /* 0x000000ffff1a7224 */ /* 0x000fe200078e0019 */
[----:B------:R-:W-:Y:S01]  /*f070*/  FSEL R104, R104, -INF , P5 ;  /* 0xff80000068687808 */ /* 0x000fe20002800000 */
[----:B------:R-:W-:Y:S01]  /*f080*/  FFMA.FTZ R24, -R239, R24, R27 ;  /* 0x00000018ef187223 */ /* 0x000fe2000001011b */
[----:B------:R-:W-:Y:S02]  /*f090*/  FSEL R237, R237, -INF , P2 ;  /* 0xff800000eded7808 */ /* 0x000fe40001000000 */
[----:B------:R-:W-:Y:S02]  /*f0a0*/  I2FP.F32.S32 R25, R13 ;  /* 0x0000000d00197245 */ /* 0x000fe40000201400 */
[----:B------:R-:W-:-:S02]  /*f0b0*/  ISETP.GE.AND P2, PT, R28, R222, PT ;  /* 0x000000de1c00720c */ /* 0x000fc40003f46270 */
[----:B------:R-:W-:Y:S01]  /*f0c0*/  FSEL R104, R104, -INF , !P1 ;  /* 0xff80000068687808 */ /* 0x000fe20004800000 */
[----:B------:R-:W-:Y:S01]  /*f0d0*/  FFMA.FTZ R18, -R239, R25, R18 ;  /* 0x00000019ef127223 */ /* 0x000fe20000010112 */
[C---:B------:R-:W-:Y:S02]  /*f0e0*/  ISETP.GE.AND P5, PT, R28.reuse, R224, PT ;  /* 0x000000e01c00720c */ /* 0x040fe40003fa6270 */
[----:B------:R-:W-:Y:S02]  /*f0f0*/  ISETP.GE.AND P1, PT, R28, R221, PT ;  /* 0x000000dd1c00720c */ /* 0x000fe40003f26270 */
[----:B------:R-:W-:Y:S01]  /*f100*/  I2FP.F32.S32 R13, R26 ;  /* 0x0000001a000d7245 */ /* 0x000fe20000201400 */
[----:B------:R-:W-:Y:S01]  /*f110*/  HMMA.16816.F32.BF16 R28, R8, R30, RZ ;  /* 0x0000001e081c723c */ /* 0x000fe200000418ff */
[----:B------:R-:W-:Y:S02]  /*f120*/  FSEL R50, R24, -INF , P2 ;  /* 0xff80000018327808 */ /* 0x000fe40001000000 */
[----:B------:R-:W1:Y:S01]  /*f130*/  LDSM.16.M88.4 R24, [R44+0x4400] ;  /* 0x004400002c18783b */ /* 0x000e620000000200 */
[----:B------:R-:W-:Y:S01]  /*f140*/  FSEL R237, R237, -INF , !P3 ;  /* 0xff800000eded7808 */ /* 0x000fe20005800000 */
[----:B------:R-:W-:Y:S01]  /*f150*/  FFMA.FTZ R96, -R239, R13, R16 ;  /* 0x0000000def607223 */ /* 0x000fe20000010110 */
[----:B------:R-:W-:-:S02]  /*f160*/  ISETP.GE.AND P3, PT, R12, R225, PT ;  /* 0x000000e10c00720c */ /* 0x000fc40003f66270 */
[----:B------:R-:W-:Y:S02]  /*f170*/  FSEL R100, R100, -INF , !P5 ;  /* 0xff80000064647808 */ /* 0x000fe40006800000 */
[C---:B------:R-:W-:Y:S02]  /*f180*/  ISETP.GE.AND P4, PT, R12.reuse, R224, PT ;  /* 0x000000e00c00720c */ /* 0x040fe40003f86270 */
[C---:B------:R-:W-:Y:S02]  /*f190*/  ISETP.GE.AND P5, PT, R12.reuse, R221, PT ;  /* 0x000000dd0c00720c */ /* 0x040fe40003fa6270 */
[----:B------:R-:W-:Y:S01]  /*f1a0*/  ISETP.GE.AND P2, PT, R12, R222, PT ;  /* 0x000000de0c00720c */ /* 0x000fe20003f46270 */
[----:B------:R-:W-:Y:S01]  /*f1b0*/  VIADD R12, R79, 0xfffffec1 ;  /* 0xfffffec14f0c7836 */ /* 0x000fe20000000000 */
[----:B------:R-:W-:Y:S02]  /*f1c0*/  FSEL R96, R96, -INF , P3 ;  /* 0xff80000060607808 */ /* 0x000fe40001800000 */
[----:B------:R-:W-:-:S02]  /*f1d0*/  IADD3 R42, PT, PT, R223, 0x13f, -R32 ;  /* 0x0000013fdf2a7810 */ /* 0x000fc40007ffe820 */
[----:B------:R-:W-:Y:S01]  /*f1e0*/  FSEL R50, R50, -INF , !P1 ;  /* 0xff80000032327808 */ /* 0x000fe20004800000 */
[----:B------:R-:W-:Y:S01]  /*f1f0*/  HMMA.16816.F32.BF16 R28, R4, R14, R28 ;  /* 0x0000000e041c723c */ /* 0x000fe2000004181c */
[----:B------:R-:W-:Y:S02]  /*f200*/  FSEL R96, R96, -INF , !P4 ;  /* 0xff80000060607808 */ /* 0x000fe40006000000 */
[----:B------:R-:W-:Y:S02]  /*f210*/  FSEL R18, R18, -INF , P2 ;  /* 0xff80000012127808 */ /* 0x000fe40001000000 */
[C---:B------:R-:W-:Y:S02]  /*f220*/  ISETP.GE.AND P1, PT, R12.reuse, R225, PT ;  /* 0x000000e10c00720c */ /* 0x040fe40003f26270 */
[C---:B------:R-:W-:Y:S02]  /*f230*/  ISETP.GE.AND P3, PT, R12.reuse, R224, PT ;  /* 0x000000e00c00720c */ /* 0x040fe40003f66270 */
[----:B------:R-:W-:-:S02]  /*f240*/  ISETP.GE.AND P4, PT, R12, R221, PT ;  /* 0x000000dd0c00720c */ /* 0x000fc40003f86270 */
[----:B------:R-:W-:Y:S02]  /*f250*/  ISETP.GE.AND P2, PT, R12, R222, PT ;  /* 0x000000de0c00720c */ /* 0x000fe40003f46270 */
[----:B------:R-:W-:Y:S01]  /*f260*/  IADD3 R16, PT, PT, R39, 0x13f, -R32 ;  /* 0x0000013f27107810 */ /* 0x000fe20007ffe820 */
[----:B------:R-:W2:Y:S01]  /*f270*/  LDSM.16.M88.4 R12, [R34+0x4400] ;  /* 0x00440000220c783b */ /* 0x000ea20000000200 */
[----:B------:R-:W-:Y:S02]  /*f280*/  IABS R42, R42 ;  /* 0x0000002a002a7213 */ /* 0x000fe40000000000 */
[----:B------:R-:W-:Y:S02]  /*f290*/  IABS R16, R16 ;  /* 0x0000001000107213 */ /* 0x000fe40000000000 */
[----:B------:R-:W-:Y:S02]  /*f2a0*/  I2FP.F32.S32 R42, R42 ;  /* 0x0000002a002a7245 */ /* 0x000fe40000201400 */
[----:B------:R-:W-:-:S02]  /*f2b0*/  I2FP.F32.S32 R16, R16 ;  /* 0x0000001000107245 */ /* 0x000fc40000201400 */
[----:B------:R-:W-:Y:S01]  /*f2c0*/  IADD3 R43, PT, PT, R223, 0x138, -R32 ;  /* 0x00000138df2b7810 */ /* 0x000fe20007ffe820 */
[----:B------:R-:W-:Y:S01]  /*f2d0*/  FFMA.FTZ R42, -R239, R42, R17 ;  /* 0x0000002aef2a7223 */ /* 0x000fe20000010111 */
[----:B------:R-:W-:Y:S02]  /*f2e0*/  VIADD R17, R79, 0xfffffec8 ;  /* 0xfffffec84f117836 */ /* 0x000fe40000000000 */
[----:B------:R-:W-:Y:S01]  /*f2f0*/  FFMA.FTZ R16, -R239, R16, R19 ;  /* 0x00000010ef107223 */ /* 0x000fe20000010113 */
[----:B------:R-:W-:Y:S02]  /*f300*/  IABS R43, R43 ;  /* 0x0000002b002b7213 */ /* 0x000fe40000000000 */
[----:B------:R-:W-:Y:S02]  /*f310*/  FSEL R94, R42, -INF , P1 ;  /* 0xff8000002a5e7808 */ /* 0x000fe40000800000 */
[----:B------:R-:W-:Y:S02]  /*f320*/  FSEL R60, R18, -INF , !P5 ;  /* 0xff800000123c7808 */ /* 0x000fe40006800000 */
[----:B------:R-:W-:-:S02]  /*f330*/  FSEL R94, R94, -INF , !P3 ;  /* 0xff8000005e5e7808 */ /* 0x000fc40005800000 */
[----:B------:R-:W-:Y:S02]  /*f340*/  FSEL R42, R16, -INF , P2 ;  /* 0xff800000102a7808 */ /* 0x000fe40001000000 */
[C---:B------:R-:W-:Y:S02]  /*f350*/  ISETP.GE.AND P5, PT, R17.reuse, R225, PT ;  /* 0x000000e11100720c */ /* 0x040fe40003fa6270 */
[C---:B------:R-:W-:Y:S02]  /*f360*/  ISETP.GE.AND P1, PT, R17.reuse, R224, PT ;  /* 0x000000e01100720c */ /* 0x040fe40003f26270 */
[C---:B------:R-:W-:Y:S02]  /*f370*/  ISETP.GE.AND P3, PT, R17.reuse, R221, PT ;  /* 0x000000dd1100720c */ /* 0x040fe40003f66270 */
[----:B------:R-:W-:Y:S02]  /*f380*/  ISETP.GE.AND P2, PT, R17, R222, PT ;  /* 0x000000de1100720c */ /* 0x000fe40003f46270 */
[----:B-1----:R-:W-:Y:S01]  /*f390*/  HMMA.16816.F32.BF16 R16, R8, R24, RZ ;  /* 0x000000180810723c */ /* 0x002fe200000418ff */
[----:B------:R-:W-:-:S02]  /*f3a0*/  I2FP.F32.S32 R43, R43 ;  /* 0x0000002b002b7245 */ /* 0x000fc40000201400 */
[C-C-:B------:R-:W-:Y:S02]  /*f3b0*/  IADD3 R45, PT, PT, R39.reuse, 0x138, -R32.reuse ;  /* 0x00000138272d7810 */ /* 0x140fe40007ffe820 */
[----:B------:R-:W-:Y:S01]  /*f3c0*/  IADD3 R24, PT, PT, R39, 0x137, -R32 ;  /* 0x0000013727187810 */ /* 0x000fe20007ffe820 */
[----:B------:R-:W-:Y:S01]  /*f3d0*/  FFMA.FTZ R90, -R239, R43, R28 ;  /* 0x0000002bef5a7223 */ /* 0x000fe2000001011c */
[----:B------:R-:W-:Y:S02]  /*f3e0*/  IABS R45, R45 ;  /* 0x0000002d002d7213 */ /* 0x000fe40000000000 */
[----:B------:R-:W-:Y:S02]  /*f3f0*/  IADD3 R28, PT, PT, R223, 0x137, -R32 ;  /* 0x00000137df1c7810 */ /* 0x000fe40007ffe820 */
[----:B------:R-:W-:Y:S02]  /*f400*/  I2FP.F32.S32 R45, R45 ;  /* 0x0000002d002d7245 */ /* 0x000fe40000201400 */
[----:B------:R-:W-:-:S02]  /*f410*/  IABS R28, R28 ;  /* 0x0000001c001c7213 */ /* 0x000fc40000000000 */
[----:B------:R-:W-:Y:S01]  /*f420*/  IABS R24, R24 ;  /* 0x0000001800187213 */ /* 0x000fe20000000000 */
[----:B------:R-:W-:Y:S01]  /*f430*/  FFMA.FTZ R25, -R239, R45, R30 ;  /* 0x0000002def197223 */ /* 0x000fe2000001011e */
[----:B------:R-:W-:Y:S01]  /*f440*/  I2FP.F32.S32 R28, R28 ;  /* 0x0000001c001c7245 */ /* 0x000fe20000201400 */
[----:B------:R-:W-:Y:S01]  /*f450*/  VIADD R30, R79, 0xfffffec9 ;  /* 0xfffffec94f1e7836 */ /* 0x000fe20000000000 */
[----:B------:R-:W-:Y:S01]  /*f460*/  I2FP.F32.S32 R24, R24 ;  /* 0x0000001800187245 */ /* 0x000fe20000201400 */
[----:B--2---:R-:W-:Y:S01]  /*f470*/  HMMA.16816.F32.BF16 R16, R4, R12, R16 ;  /* 0x0000000c0410723c */ /* 0x004fe20000041810 */
[----:B------:R-:W-:Y:S01]  /*f480*/  FSEL R58, R42, -INF , !P4 ;  /* 0xff8000002a3a7808 */ /* 0x000fe20006000000 */
[C---:B------:R-:W-:Y:S01]  /*f490*/  FFMA.FTZ R29, -R239.reuse, R28, R29 ;  /* 0x0000001cef1d7223 */ /* 0x040fe2000001011d */
[----:B------:R-:W-:Y:S01]  /*f4a0*/  ISETP.GE.AND P4, PT, R30, R225, PT ;  /* 0x000000e11e00720c */ /* 0x000fe20003f86270 */
[----:B------:R-:W-:Y:S01]  /*f4b0*/  FFMA.FTZ R24, -R239, R24, R31 ;  /* 0x00000018ef187223 */ /* 0x000fe2000001011f */
[--C-:B------:R-:W-:Y:S01]  /*f4c0*/  IADD3 R13, PT, PT, R39, 0x130, -R32.reuse ;  /* 0x00000130270d7810 */ /* 0x100fe20007ffe820 */
[----:B------:R-:W-:Y:S01]  /*f4d0*/  VIADD R12, R79, 0xfffffed0 ;  /* 0xfffffed04f0c7836 */ /* 0x000fe20000000000 */
[----:B------:R-:W-:-:S02]  /*f4e0*/  IADD3 R28, PT, PT, R223, 0x130, -R32 ;  /* 0x00000130df1c7810 */ /* 0x000fc40007ffe820 */
[----:B------:R-:W-:Y:S02]  /*f4f0*/  FSEL R25, R25, -INF , P2 ;  /* 0xff80000019197808 */ /* 0x000fe40001000000 */
[----:B------:R-:W-:Y:S02]  /*f500*/  FSEL R90, R90, -INF , P5 ;  /* 0xff8000005a5a7808 */ /* 0x000fe40002800000 */
[----:B------:R-:W-:Y:S02]  /*f510*/  ISETP.GE.AND P2, PT, R30, R222, PT ;  /* 0x000000de1e00720c */ /* 0x000fe40003f46270 */
[----:B------:R-:W-:Y:S02]  /*f520*/  IABS R13, R13 ;  /* 0x0000000d000d7213 */ /* 0x000fe40000000000 */
[----:B------:R-:W-:Y:S02]  /*f530*/  IABS R28, R28 ;  /* 0x0000001c001c7213 */ /* 0x000fe40000000000 */
[----:B------:R-:W-:-:S02]  /*f540*/  FSEL R29, R29, -INF , P4 ;  /* 0xff8000001d1d7808 */ /* 0x000fc40002000000 */
[----:B------:R-:W-:Y:S02]  /*f550*/  ISETP.GE.AND P5, PT, R30, R224, PT ;  /* 0x000000e01e00720c */ /* 0x000fe40003fa6270 */
[----:B------:R-:W-:Y:S02]  /*f560*/  FSEL R90, R90, -INF , !P1 ;  /* 0xff8000005a5a7808 */ /* 0x000fe40004800000 */
[----:B------:R-:W-:Y:S02]  /*f570*/  FSEL R56, R25, -INF , !P3 ;  /* 0xff80000019387808 */ /* 0x000fe40005800000 */
[----:B------:R-:W-:Y:S02]  /*f580*/  I2FP.F32.S32 R175, R13 ;  /* 0x0000000d00af7245 */ /* 0x000fe40000201400 */
[----:B------:R-:W-:Y:S02]  /*f590*/  FSEL R187, R24, -INF , P2 ;  /* 0xff80000018bb7808 */ /* 0x000fe40001000000 */
[----:B------:R-:W-:Y:S01]  /*f5a0*/  ISETP.GE.AND P1, PT, R30, R221, PT ;  /* 0x000000dd1e00720c */ /* 0x000fe20003f26270 */
[----:B------:R-:W-:Y:S01]  /*f5b0*/  HMMA.16816.F32.BF16 R24, R8, R26, RZ ;  /* 0x0000001a0818723c */ /* 0x000fe200000418ff */
[----:B------:R-:W-:Y:S01]  /*f5c0*/  FSEL R86, R29, -INF , !P5 ;  /* 0xff8000001d567808 */ /* 0x000fe20006800000 */
[----:B------:R-:W-:Y:S01]  /*f5d0*/  FFMA.FTZ R175, -R239, R175, R18 ;  /* 0x000000afefaf7223 */ /* 0x000fe20000010112 */
[----:B------:R-:W-:-:S02]  /*f5e0*/  I2FP.F32.S32 R13, R28 ;  /* 0x0000001c000d7245 */ /* 0x000fc40000201400 */
[----:B------:R-:W1:Y:S01]  /*f5f0*/  LDSM.16.M88.4 R28, [R44+0x4800] ;  /* 0x004800002c1c783b */ /* 0x000e620000000200 */
[C---:B------:R-:W-:Y:S02]  /*f600*/  ISETP.GE.AND P3, PT, R12.reuse, R225, PT ;  /* 0x000000e10c00720c */ /* 0x040fe40003f66270 */
[----:B------:R-:W-:Y:S01]  /*f610*/  FFMA.FTZ R13, -R239, R13, R16 ;  /* 0x0000000def0d7223 */ /* 0x000fe20000010110 */
[C---:B------:R-:W-:Y:S02]  /*f620*/  ISETP.GE.AND P4, PT, R12.reuse, R224, PT ;  /* 0x000000e00c00720c */ /* 0x040fe40003f86270 */
[C---:B------:R-:W-:Y:S02]  /*f630*/  ISETP.GE.AND P5, PT, R12.reuse, R221, PT ;  /* 0x000000dd0c00720c */ /* 0x040fe40003fa6270 */
[----:B------:R-:W-:Y:S01]  /*f640*/  ISETP.GE.AND P2, PT, R12, R222, PT ;  /* 0x000000de0c00720c */ /* 0x000fe20003f46270 */
[----:B------:R-:W-:Y:S01]  /*f650*/  VIADD R12, R79, 0xfffffed1 ;  /* 0xfffffed14f0c7836 */ /* 0x000fe20000000000 */
[----:B------:R-:W-:-:S02]  /*f660*/  FSEL R49, R13, -INF , P3 ;  /* 0xff8000000d317808 */ /* 0x000fc40001800000 */
[----:B------:R-:W-:Y:S02]  /*f670*/  IADD3 R18, PT, PT, R223, 0x12f, -R32 ;  /* 0x0000012fdf127810 */ /* 0x000fe40007ffe820 */
[----:B------:R-:W-:Y:S01]  /*f680*/  FSEL R187, R187, -INF , !P1 ;  /* 0xff800000bbbb7808 */ /* 0x000fe20004800000 */
[----:B------:R-:W-:Y:S01]  /*f690*/  HMMA.16816.F32.BF16 R24, R4, R14, R24 ;  /* 0x0000000e0418723c */ /* 0x000fe20000041818 */
[----:B------:R-:W-:Y:S02]  /*f6a0*/  FSEL R49, R49, -INF , !P4 ;  /* 0xff80000031317808 */ /* 0x000fe40006000000 */
[----:B------:R-:W-:Y:S02]  /*f6b0*/  FSEL R175, R175, -INF , P2 ;  /* 0xff800000afaf7808 */ /* 0x000fe40001000000 */
[C---:B------:R-:W-:Y:S02]  /*f6c0*/  ISETP.GE.AND P1, PT, R12.reuse, R225, PT ;  /* 0x000000e10c00720c */ /* 0x040fe40003f26270 */
[----:B------:R-:W-:-:S02]  /*f6d0*/  ISETP.GE.AND P3, PT, R12, R224, PT ;  /* 0x000000e00c00720c */ /* 0x000fc40003f66270 */
[C---:B------:R-:W-:Y:S02]  /*f6e0*/  ISETP.GE.AND P4, PT, R12.reuse, R221, PT ;  /* 0x000000dd0c00720c */ /* 0x040fe40003f86270 */
[----:B------:R-:W-:Y:S02]  /*f6f0*/  ISETP.GE.AND P2, PT, R12, R222, PT ;  /* 0x000000de0c00720c */ /* 0x000fe40003f46270 */
[----:B------:R-:W-:Y:S01]  /*f700*/  IADD3 R16, PT, PT, R39, 0x12f, -R32 ;  /* 0x0000012f27107810 */ /* 0x000fe20007ffe820 */
[----:B------:R-:W2:Y:S01]  /*f710*/  LDSM.16.M88.4 R12, [R34+0x4800] ;  /* 0x00480000220c783b */ /* 0x000ea20000000200 */
[----:B------:R-:W-:Y:S01]  /*f720*/  IABS R18, R18 ;  /* 0x0000001200127213 */ /* 0x000fe20000000000 */
[----:B------:R-:W-:-:S04]  /*f730*/  DEPBAR.LE SB0, 0x0 ;  /* 0x000080000000791a */ /* 0x000fc80000000000 */
[----:B------:R-:W-:Y:S01]  /*f740*/  IABS R16, R16 ;  /* 0x0000001000107213 */ /* 0x000fe20000000000 */
[----:B------:R-:W-:Y:S01]  /*f750*/  FFMA.FTZ R47, -R239, R47, R24 ;  /* 0x0000002fef2f7223 */ /* 0x000fe20000010118 */
[----:B------:R-:W-:Y:S02]  /*f760*/  I2FP.F32.S32 R18, R18 ;  /* 0x0000001200127245 */ /* 0x000fe40000201400 */
[----:B------:R-:W-:Y:S02]  /*f770*/  I2FP.F32.S32 R16, R16 ;  /* 0x0000001000107245 */ /* 0x000fe40000201400 */
[----:B------:R-:W-:Y:S01]  /*f780*/  FSEL R175, R175, -INF , !P5 ;  /* 0xff800000afaf7808 */ /* 0x000fe20006800000 */
[----:B------:R-:W-:Y:S01]  /*f790*/  FFMA.FTZ R18, -R239, R18, R17 ;  /* 0x00000012ef127223 */ /* 0x000fe20000010111 */
[----:B------:R-:W-:Y:S02]  /*f7a0*/  VIADD R17, R79, 0xfffffed8 ;  /* 0xfffffed84f117836 */ /* 0x000fe40000000000 */
[----:B------:R-:W-:Y:S01]  /*f7b0*/  FFMA.FTZ R16, -R239, R16, R19 ;  /* 0x00000010ef107223 */ /* 0x000fe20000010113 */
[----:B------:R-:W-:-:S02]  /*f7c0*/  IADD3 R159, PT, PT, R39, 0x128, -R32 ;  /* 0x00000128279f7810 */ /* 0x000fc40007ffe820 */
[----:B------:R-:W-:Y:S02]  /*f7d0*/  FSEL R48, R18, -INF , P1 ;  /* 0xff80000012307808 */ /* 0x000fe40000800000 */
[----:B------:R-:W-:Y:S02]  /*f7e0*/  FSEL R161, R16, -INF , P2 ;  /* 0xff80000010a17808 */ /* 0x000fe40001000000 */
[----:B------:R-:W-:Y:S02]  /*f7f0*/  FSEL R48, R48, -INF , !P3 ;  /* 0xff80000030307808 */ /* 0x000fe40005800000 */
[C---:B------:R-:W-:Y:S02]  /*f800*/  ISETP.GE.AND P5, PT, R17.reuse, R225, PT ;  /* 0x000000e11100720c */ /* 0x040fe40003fa6270 */
[C---:B------:R-:W-:Y:S01]  /*f810*/  ISETP.GE.AND P1, PT, R17.reuse, R224, PT ;  /* 0x000000e01100720c */ /* 0x040fe20003f26270 */
[----:B------:R-:W-:Y:S01]  /*f820*/  BAR.SYNC.DEFER_BLOCKING 0x0 ;  /* 0x0000000000007b1d */ /* 0x000fe20000010000 */
[----:B------:R-:W-:-:S02]  /*f830*/  ISETP.GE.AND P3, PT, R17, R221, PT ;  /* 0x000000dd1100720c */ /* 0x000fc40003f66270 */
[----:B------:R-:W-:Y:S02]  /*f840*/  ISETP.GE.AND P2, PT, R17, R222, PT ;  /* 0x000000de1100720c */ /* 0x000fe40003f46270 */
[----:B-1----:R-:W-:Y:S01]  /*f850*/  HMMA.16816.F32.BF16 R16, R8, R28, RZ ;  /* 0x0000001c0810723c */ /* 0x002fe200000418ff */
[----:B------:R-:W-:Y:S01]  /*f860*/  IABS R159, R159 ;  /* 0x0000009f009f7213 */ /* 0x000fe20000000000 */
[----:B------:R-:W-:Y:S01]  /*f870*/  VIADD R28, R79, 0xfffffed9 ;  /* 0xfffffed94f1c7836 */ /* 0x000fe20000000000 */
[----:B------:R-:W-:Y:S02]  /*f880*/  FSEL R47, R47, -INF , P5 ;  /* 0xff8000002f2f7808 */ /* 0x000fe40002800000 */
[----:B------:R-:W-:Y:S02]  /*f890*/  I2FP.F32.S32 R159, R159 ;  /* 0x0000009f009f7245 */ /* 0x000fe40000201400 */
[----:B------:R-:W-:Y:S02]  /*f8a0*/  FSEL R161, R161, -INF , !P4 ;  /* 0xff800000a1a17808 */ /* 0x000fe40006000000 */
[----:B------:R-:W-:Y:S01]  /*f8b0*/  FSEL R47, R47, -INF , !P1 ;  /* 0xff8000002f2f7808 */ /* 0x000fe20004800000 */
[----:B------:R-:W-:Y:S01]  /*f8c0*/  FFMA.FTZ R159, -R239, R159, R26 ;  /* 0x0000009fef9f7223 */ /* 0x000fe2000001011a */
[----:B------:R-:W-:-:S02]  /*f8d0*/  IADD3 R26, PT, PT, R223, 0x127, -R32 ;  /* 0x00000127df1a7810 */ /* 0x000fc40007ffe820 */
[C---:B------:R-:W-:Y:S02]  /*f8e0*/  ISETP.GE.AND P4, PT, R28.reuse, R225, PT ;  /* 0x000000e11c00720c */ /* 0x040fe40003f86270 */
[----:B------:R-:W-:Y:S02]  /*f8f0*/  FSEL R159, R159, -INF , P2 ;  /* 0xff8000009f9f7808 */ /* 0x000fe40001000000 */
[C---:B------:R-:W-:Y:S02]  /*f900*/  ISETP.GE.AND P5, PT, R28.reuse, R224, PT ;  /* 0x000000e01c00720c */ /* 0x040fe40003fa6270 */
[C---:B------:R-:W-:Y:S01]  /*f910*/  ISETP.GE.AND P1, PT, R28.reuse, R221, PT ;  /* 0x000000dd1c00720c */ /* 0x040fe20003f26270 */
[----:B--2---:R-:W-:Y:S01]  /*f920*/  HMMA.16816.F32.BF16 R16, R4, R12, R16 ;  /* 0x0000000c0410723c */ /* 0x004fe20000041810 */
[----:B------:R-:W-:Y:S01]  /*f930*/  ISETP.GE.AND P2, PT, R28, R222, PT ;  /* 0x000000de1c00720c */ /* 0x000fe20003f46270 */
[----:B------:R-:W-:Y:S01]  /*f940*/  VIADD R13, R79, 0xfffffee0 ;  /* 0xfffffee04f0d7836 */ /* 0x000fe20000000000 */
[----:B------:R-:W-:-:S02]  /*f950*/  IADD3 R24, PT, PT, R39, 0x127, -R32 ;  /* 0x0000012727187810 */ /* 0x000fc40007ffe820 */
[----:B------:R-:W-:Y:S02]  /*f960*/  IABS R26, R26 ;  /* 0x0000001a001a7213 */ /* 0x000fe40000000000 */
[--C-:B------:R-:W-:Y:S01]  /*f970*/  IADD3 R12, PT, PT, R39, 0x120, -R32.reuse ;  /* 0x00000120270c7810 */ /* 0x100fe20007ffe820 */
[C---:B------:R-:W-:Y:S01]  /*f980*/  HMMA.16816.F32.BF16 R28, R8.reuse, R30, RZ ;  /* 0x0000001e081c723c */ /* 0x040fe200000418ff */
[----:B------:R-:W-:Y:S02]  /*f990*/  IADD3 R45, PT, PT, R223, 0x120, -R32 ;  /* 0x00000120df2d7810 */ /* 0x000fe40007ffe820 */
[----:B------:R-:W-:Y:S02]  /*f9a0*/  IABS R24, R24 ;  /* 0x0000001800187213 */ /* 0x000fe40000000000 */
[----:B------:R-:W-:Y:S02]  /*f9b0*/  I2FP.F32.S32 R26, R26 ;  /* 0x0000001a001a7245 */ /* 0x000fe40000201400 */
[----:B------:R-:W-:Y:S01]  /*f9c0*/  IABS R12, R12 ;  /* 0x0000000c000c7213 */ /* 0x000fe20000000000 */
[----:B------:R-:W-:Y:S01]  /*f9d0*/  HMMA.16816.F32.BF16 R8, R8, R40, RZ ;  /* 0x000000280808723c */ /* 0x000fe200000418ff */
[----:B------:R-:W-:Y:S01]  /*f9e0*/  IABS R45, R45 ;  /* 0x0000002d002d7213 */ /* 0x000fe20000000000 */
[----:B------:R-:W-:Y:S01]  /*f9f0*/  FFMA.FTZ R25, -R239, R26, R25 ;  /* 0x0000001aef197223 */ /* 0x000fe20000010119 */
[----:B------:R-:W-:-:S02]  /*fa00*/  I2FP.F32.S32 R24, R24 ;  /* 0x0000001800187245 */ /* 0x000fc40000201400 */
[----:B------:R-:W-:Y:S02]  /*fa10*/  I2FP.F32.S32 R12, R12 ;  /* 0x0000000c000c7245 */ /* 0x000fe40000201400 */
[----:B------:R-:W-:Y:S01]  /*fa20*/  I2FP.F32.S32 R45, R45 ;  /* 0x0000002d002d7245 */ /* 0x000fe20000201400 */
[----:B------:R-:W-:Y:S01]  /*fa30*/  FFMA.FTZ R24, -R239, R24, R27 ;  /* 0x00000018ef187223 */ /* 0x000fe2000001011b */
[----:B------:R-:W-:Y:S01]  /*fa40*/  FSEL R46, R25, -INF , P4 ;  /* 0xff800000192e7808 */ /* 0x000fe20002000000 */
[----:B------:R-:W-:Y:S01]  /*fa50*/  FFMA.FTZ R18, -R239, R12, R18 ;  /* 0x0000000cef127223 */ /* 0x000fe20000010112 */
[----:B------:R-:W-:Y:S01]  /*fa60*/  FSEL R159, R159, -INF , !P3 ;  /* 0xff8000009f9f7808 */ /* 0x000fe20005800000 */
[----:B------:R-:W-:Y:S01]  /*fa70*/  FFMA.FTZ R45, -R239, R45, R16 ;  /* 0x0000002def2d7223 */ /* 0x000fe20000010110 */
[----:B------:R-:W-:Y:S01]  /*fa80*/  ISETP.GE.AND P3, PT, R13, R225, PT ;  /* 0x000000e10d00720c */ /* 0x000fe20003f66270 */
[----:B------:R-:W-:Y:S01]  /*fa90*/  HMMA.16816.F32.BF16 R28, R4, R14, R28 ;  /* 0x0000000e041c723c */ /* 0x000fe2000004181c */
[----:B------:R-:W-:Y:S01]  /*faa0*/  IADD3 R12, PT, PT, R39, 0x11f, -R32 ;  /* 0x0000011f270c7810 */ /* 0x000fe20007ffe820 */
[----:B------:R-:W-:Y:S01]  /*fab0*/  VIADD R14, R79, 0xfffffee8 ;  /* 0xfffffee84f0e7836 */ /* 0x000fe20000000000 */
[----:B------:R-:W-:-:S02]  /*fac0*/  FSEL R46, R46, -INF , !P5 ;  /* 0xff8000002e2e7808 */ /* 0x000fc40006800000 */
[----:B------:R-:W-:Y:S02]  /*fad0*/  FSEL R157, R24, -INF , P2 ;  /* 0xff800000189d7808 */ /* 0x000fe40001000000 */
[C---:B------:R-:W-:Y:S01]  /*fae0*/  ISETP.GE.AND P4, PT, R13.reuse, R224, PT ;  /* 0x000000e00d00720c */ /* 0x040fe20003f86270 */
[----:B------:R-:W-:Y:S01]  /*faf0*/  HMMA.16816.F32.BF16 R8, R4, R36, R8 ;  /* 0x000000240408723c */ /* 0x000fe20000041808 */
[----:B------:R-:W-:Y:S01]  /*fb00*/  ISETP.GE.AND P5, PT, R13, R221, PT ;  /* 0x000000dd0d00720c */ /* 0x000fe20003fa6270 */
[----:B------:R-:W-:Y:S01]  /*fb10*/  VIADD R6, R79, 0xfffffef0 ;  /* 0xfffffef04f067836 */ /* 0x000fe20000000000 */
[----:B------:R-:W-:Y:S01]  /*fb20*/  ISETP.GE.AND P2, PT, R13, R222, PT ;  /* 0x000000de0d00720c */ /* 0x000fe20003f46270 */
[----:B------:R-:W-:Y:S01]  /*fb30*/  VIADD R13, R79, 0xfffffee1 ;  /* 0xfffffee14f0d7836 */ /* 0x000fe20000000000 */
[----:B------:R-:W-:Y:S02]  /*fb40*/  IADD3 R16, PT, PT, R223, 0x11f, -R32 ;  /* 0x0000011fdf107810 */ /* 0x000fe40007ffe820 */
[----:B------:R-:W-:-:S02]  /*fb50*/  IABS R12, R12 ;  /* 0x0000000c000c7213 */ /* 0x000fc40000000000 */
[----:B------:R-:W-:Y:S02]  /*fb60*/  FSEL R45, R45, -INF , P3 ;  /* 0xff8000002d2d7808 */ /* 0x000fe40001800000 */
[----:B------:R-:W-:Y:S02]  /*fb70*/  FSEL R157, R157, -INF , !P1 ;  /* 0xff8000009d9d7808 */ /* 0x000fe40004800000 */
[----:B------:R-:W-:Y:S02]  /*fb80*/  IABS R16, R16 ;  /* 0x0000001000107213 */ /* 0x000fe40000000000 */
[----:B------:R-:W-:Y:S02]  /*fb90*/  FSEL R45, R45, -INF , !P4 ;  /* 0xff8000002d2d7808 */ /* 0x000fe40006000000 */
[----:B------:R-:W-:Y:S02]  /*fba0*/  I2FP.F32.S32 R12, R12 ;  /* 0x0000000c000c7245 */ /* 0x000fe40000201400 */
[----:B------:R-:W-:-:S02]  /*fbb0*/  FSEL R155, R18, -INF , P2 ;  /* 0xff800000129b7808 */ /* 0x000fc40001000000 */
[----:B------:R-:W-:Y:S01]  /*fbc0*/  ISETP.GE.AND P1, PT, R13, R225, PT ;  /* 0x000000e10d00720c */ /* 0x000fe20003f26270 */
[----:B------:R-:W-:Y:S01]  /*fbd0*/  FFMA.FTZ R19, -R239, R12, R19 ;  /* 0x0000000cef137223 */ /* 0x000fe20000010113 */
[C---:B------:R-:W-:Y:S02]  /*fbe0*/  ISETP.GE.AND P3, PT, R13.reuse, R224, PT ;  /* 0x000000e00d00720c */ /* 0x040fe40003f66270 */
[C---:B------:R-:W-:Y:S02]  /*fbf0*/  ISETP.GE.AND P4, PT, R13.reuse, R221, PT ;  /* 0x000000dd0d00720c */ /* 0x040fe40003f86270 */
[----:B------:R-:W-:Y:S02]  /*fc00*/  ISETP.GE.AND P2, PT, R13, R222, PT ;  /* 0x000000de0d00720c */ /* 0x000fe40003f46270 */
[----:B------:R-:W-:Y:S02]  /*fc10*/  IADD3 R13, PT, PT, R223, 0x118, -R32 ;  /* 0x00000118df0d7810 */ /* 0x000fe40007ffe820 */
[----:B------:R-:W-:-:S02]  /*fc20*/  I2FP.F32.S32 R16, R16 ;  /* 0x0000001000107245 */ /* 0x000fc40000201400 */
[----:B------:R-:W-:Y:S02]  /*fc30*/  IADD3 R12, PT, PT, R39, 0x118, -R32 ;  /* 0x00000118270c7810 */ /* 0x000fe40007ffe820 */
[----:B------:R-:W-:Y:S01]  /*fc40*/  IABS R13, R13 ;  /* 0x0000000d000d7213 */ /* 0x000fe20000000000 */
[C---:B------:R-:W-:Y:S01]  /*fc50*/  FFMA.FTZ R16, -R239.reuse, R16, R17 ;  /* 0x00000010ef107223 */ /* 0x040fe20000010111 */
[----:B------:R-:W-:Y:S02]  /*fc60*/  IABS R12, R12 ;  /* 0x0000000c000c7213 */ /* 0x000fe40000000000 */
[----:B------:R-:W-:Y:S02]  /*fc70*/  I2FP.F32.S32 R13, R13 ;  /* 0x0000000d000d7245 */ /* 0x000fe40000201400 */
[----:B------:R-:W-:Y:S02]  /*fc80*/  FSEL R44, R16, -INF , P1 ;  /* 0xff800000102c7808 */ /* 0x000fe40000800000 */
[----:B------:R-:W-:Y:S01]  /*fc90*/  I2FP.F32.S32 R12, R12 ;  /* 0x0000000c000c7245 */ /* 0x000fe20000201400 */
[----:B------:R-:W-:Y:S01]  /*fca0*/  FFMA.FTZ R28, -R239, R13, R28 ;  /* 0x0000000def1c7223 */ /* 0x000fe2000001011c */
[----:B------:R-:W-:-:S02]  /*fcb0*/  FSEL R155, R155, -INF , !P5 ;  /* 0xff8000009b9b7808 */ /* 0x000fc40006800000 */
[----:B------:R-:W-:Y:S01]  /*fcc0*/  ISETP.GE.AND P5, PT, R14, R225, PT ;  /* 0x000000e10e00720c */ /* 0x000fe20003fa6270 */
[----:B------:R-:W-:Y:S01]  /*fcd0*/  FFMA.FTZ R30, -R239, R12, R30 ;  /* 0x0000000cef1e7223 */ /* 0x000fe2000001011e */
[----:B------:R-:W-:Y:S02]  /*fce0*/  FSEL R44, R44, -INF , !P3 ;  /* 0xff8000002c2c7808 */ /* 0x000fe40005800000 */
[----:B------:R-:W-:Y:S02]  /*fcf0*/  FSEL R153, R19, -INF , P2 ;  /* 0xff80000013997808 */ /* 0x000fe40001000000 */
[----:B------:R-:W-:Y:S02]  /*fd00*/  IADD3 R13, PT, PT, R223, 0x117, -R32 ;  /* 0x00000117df0d7810 */ /* 0x000fe40007ffe820 */
[C---:B------:R-:W-:Y:S02]  /*fd10*/  ISETP.GE.AND P1, PT, R14.reuse, R224, PT ;  /* 0x000000e00e00720c */ /* 0x040fe40003f26270 */
[----:B------:R-:W-:-:S02]  /*fd20*/  ISETP.GE.AND P3, PT, R14, R221, PT ;  /* 0x000000dd0e00720c */ /* 0x000fc40003f66270 */
[----:B------:R-:W-:Y:S01]  /*fd30*/  ISETP.GE.AND P2, PT, R14, R222, PT ;  /* 0x000000de0e00720c */ /* 0x000fe20003f46270 */
[----:B------:R-:W-:Y:S01]  /*fd40*/  VIADD R14, R79, 0xfffffee9 ;  /* 0xfffffee94f0e7836 */ /* 0x000fe20000000000 */
[----:B------:R-:W-:Y:S02]  /*fd50*/  FSEL R43, R28, -INF , P5 ;  /* 0xff8000001c2b7808 */ /* 0x000fe40002800000 */
[--C-:B------:R-:W-:Y:S02]  /*fd60*/  IADD3 R12, PT, PT, R39, 0x117, -R32.reuse ;  /* 0x00000117270c7810 */ /* 0x100fe40007ffe820 */
[----:B------:R-:W-:Y:S02]  /*fd70*/  IABS R13, R13 ;  /* 0x0000000d000d7213 */ /* 0x000fe40000000000 */
        /* <DEDUP_REMOVED lines=8> */
[----:B------:R-:W-:Y:S02]  /*fe00*/  IABS R12, R12 ;  /* 0x0000000c000c7213 */ /* 0x000fe40000000000 */
[----:B------:R-:W-:Y:S02]  /*fe10*/  I2FP.F32.S32 R14, R13 ;  /* 0x0000000d000e7245 */ /* 0x000fe40000201400 */
[----:B------:R-:W-:Y:S02]  /*fe20*/  IABS R5, R5 ;  /* 0x0000000500057213 */ /* 0x000fe40000000000 */
[----:B------:R-:W-:Y:S01]  /*fe30*/  IADD3 R4, PT, PT, R39, 0x110, -R32 ;  /* 0x0000011027047810 */ /* 0x000fe20007ffe820 */
[----:B------:R-:W-:Y:S01]  /*fe40*/  FFMA.FTZ R14, -R239, R14, R29 ;  /* 0x0000000eef0e7223 */ /* 0x000fe2000001011d */
[----:B------:R-:W-:Y:S02]  /*fe50*/  I2FP.F32.S32 R12, R12 ;  /* 0x0000000c000c7245 */ /* 0x000fe40000201400 */
[----:B------:R-:W-:-:S02]  /*fe60*/  I2FP.F32.S32 R5, R5 ;  /* 0x0000000500057245 */ /* 0x000fc40000201400 */
[----:B------:R-:W-:Y:S01]  /*fe70*/  IABS R4, R4 ;  /* 0x0000000400047213 */ /* 0x000fe20000000000 */
[----:B------:R-:W-:Y:S01]  /*fe80*/  FFMA.FTZ R12, -R239, R12, R31 ;  /* 0x0000000cef0c7223 */ /* 0x000fe2000001011f */
[----:B------:R-:W-:Y:S01]  /*fe90*/  IADD3 R7, PT, PT, R223, 0x10f, -R32 ;  /* 0x0000010fdf077810 */ /* 0x000fe20007ffe820 */
[----:B------:R-:W-:Y:S01]  /*fea0*/  FFMA.FTZ R8, -R239, R5, R8 ;  /* 0x00000005ef087223 */ /* 0x000fe20000010108 */
[----:B------:R-:W-:Y:S02]  /*feb0*/  I2FP.F32.S32 R4, R4 ;  /* 0x0000000400047245 */ /* 0x000fe40000201400 */
[----:B------:R-:W-:Y:S02]  /*fec0*/  FSEL R14, R14, -INF , P4 ;  /* 0xff8000000e0e7808 */ /* 0x000fe40002000000 */
[----:B------:R-:W-:Y:S01]  /*fed0*/  IADD3 R5, PT, PT, R39, 0x10f, -R32 ;  /* 0x0000010f27057810 */ /* 0x000fe20007ffe820 */
[----:B------:R-:W-:Y:S01]  /*fee0*/  FFMA.FTZ R4, -R239, R4, R10 ;  /* 0x00000004ef047223 */ /* 0x000fe2000001010a */
[----:B------:R-:W-:-:S02]  /*fef0*/  IADD3 R39, PT, PT, R39, 0x108, -R32 ;  /* 0x0000010827277810 */ /* 0x000fc40007ffe820 */
[----:B------:R-:W-:Y:S02]  /*ff00*/  IABS R7, R7 ;  /* 0x0000000700077213 */ /* 0x000fe40000000000 */
[----:B------:R-:W-:Y:S02]  /*ff10*/  IADD3 R32, PT, PT, R223, 0x108, -R32 ;  /* 0x00000108df207810 */ /* 0x000fe40007ffe820 */
[----:B------:R-:W-:Y:S02]  /*ff20*/  FSEL R149, R149, -INF , !P3 ;  /* 0xff80000095957808 */ /* 0x000fe40005800000 */
[----:B------:R-:W-:Y:S02]  /*ff30*/  FSEL R42, R14, -INF , !P5 ;  /* 0xff8000000e2a7808 */ /* 0x000fe40006800000 */
[----:B------:R-:W-:Y:S02]  /*ff40*/  FSEL R12, R12, -INF , P2 ;  /* 0xff8000000c0c7808 */ /* 0x000fe40001000000 */
[----:B------:R-:W-:-:S02]  /*ff50*/  ISETP.GE.AND P3, PT, R6, R225, PT ;  /* 0x000000e10600720c */ /* 0x000fc40003f66270 */
[C---:B------:R-:W-:Y:S02]  /*ff60*/  ISETP.GE.AND P4, PT, R6.reuse, R224, PT ;  /* 0x000000e00600720c */ /* 0x040fe40003f86270 */
[C---:B------:R-:W-:Y:S02]  /*ff70*/  ISETP.GE.AND P5, PT, R6.reuse, R221, PT ;  /* 0x000000dd0600720c */ /* 0x040fe40003fa6270 */
[----:B------:R-:W-:Y:S01]  /*ff80*/  ISETP.GE.AND P2, PT, R6, R222, PT ;  /* 0x000000de0600720c */ /* 0x000fe20003f46270 */
[C---:B------:R-:W-:Y:S01]  /*ff90*/  VIADD R6, R79.reuse, 0xfffffef1 ;  /* 0xfffffef14f067836 */ /* 0x040fe20000000000 */
[----:B------:R-:W-:Y:S01]  /*ffa0*/  I2FP.F32.S32 R10, R7 ;  /* 0x00000007000a7245 */ /* 0x000fe20000201400 */
[----:B------:R-:W-:Y:S01]  /*ffb0*/  VIADD R79, R79, 0xfffffef8 ;  /* 0xfffffef84f4f7836 */ /* 0x000fe20000000000 */
[----:B------:R-:W-:Y:S02]  /*ffc0*/  IABS R32, R32 ;  /* 0x0000002000207213 */ /* 0x000fe40000000000 */
[----:B------:R-:W-:Y:S01]  /*ffd0*/  FSEL R109, R12, -INF , !P1 ;  /* 0xff8000000c6d7808 */ /* 0x000fe20004800000 */
[----:B------:R-:W-:Y:S01]  /*ffe0*/  FFMA.FTZ R9, -R239, R10, R9 ;  /* 0x0000000aef097223 */ /* 0x000fe20000010109 */
[----:B------:R-:W-:-:S02]  /*fff0*/  I2FP.F32.S32 R32, R32 ;  /* 0x0000002000207245 */ /* 0x000fc40000201400 */
[----:B------:R-:W-:Y:S02]  /*10000*/  ISETP.GE.AND P1, PT, R6, R225, PT ;  /* 0x000000e10600720c */ /* 0x000fe40003f26270 */
[----:B------:R-:W-:Y:S01]  /*10010*/  FSEL R8, R8, -INF , P3 ;  /* 0xff80000008087808 */ /* 0x000fe20001800000 */
[----:B------:R-:W-:Y:S01]  /*10020*/  FFMA.FTZ R52, -R239, R32, R52 ;  /* 0x00000020ef347223 */ /* 0x000fe20000010134 */
[----:B------:R-:W-:Y:S02]  /*10030*/  IABS R5, R5 ;  /* 0x0000000500057213 */ /* 0x000fe40000000000 */
[----:B------:R-:W-:Y:S02]  /*10040*/  FSEL R9, R9, -INF , P1 ;  /* 0xff80000009097808 */ /* 0x000fe40000800000 */
[----:B------:R-:W-:Y:S02]  /*10050*/  FSEL R41, R8, -INF , !P4 ;  /* 0xff80000008297808 */ /* 0x000fe40006000000 */
[----:B------:R-:W-:-:S02]  /*10060*/  ISETP.GE.AND P1, PT, R79, R225, PT ;  /* 0x000000e14f00720c */ /* 0x000fc40003f26270 */
[----:B------:R-:W-:Y:S02]  /*10070*/  I2FP.F32.S32 R8, R5 ;  /* 0x0000000500087245 */ /* 0x000fe40000201400 */
[----:B------:R-:W-:Y:S02]  /*10080*/  IABS R39, R39 ;  /* 0x0000002700277213 */ /* 0x000fe40000000000 */
[----:B------:R-:W-:Y:S01]  /*10090*/  FSEL R52, R52, -INF , P1 ;  /* 0xff80000034347808 */ /* 0x000fe20000800000 */
[----:B------:R-:W-:Y:S01]  /*100a0*/  FFMA.FTZ R8, -R239, R8, R11 ;  /* 0x00000008ef087223 */ /* 0x000fe2000001010b */
[----:B------:R-:W-:Y:S02]  /*100b0*/  ISETP.GT.AND P1, PT, R33, R226, PT ;  /* 0x000000e22100720c */ /* 0x000fe40003f24270 */
[----:B------:R-:W-:Y:S02]  /*100c0*/  I2FP.F32.S32 R39, R39 ;  /* 0x0000002700277245 */ /* 0x000fe40000201400 */
[----:B------:R-:W-:-:S02]  /*100d0*/  FSEL R4, R4, -INF , P2 ;  /* 0xff80000004047808 */ /* 0x000fc40001000000 */
[C---:B------:R-:W-:Y:S01]  /*100e0*/  ISETP.GE.AND P2, PT, R6.reuse, R222, PT ;  /* 0x000000de0600720c */ /* 0x040fe20003f46270 */
[----:B------:R-:W-:Y:S01]  /*100f0*/  FFMA.FTZ R39, -R239, R39, R54 ;  /* 0x00000027ef277223 */ /* 0x000fe20000010136 */
[----:B------:R-:W-:Y:S02]  /*10100*/  ISETP.GE.AND P3, PT, R6, R224, PT ;  /* 0x000000e00600720c */ /* 0x000fe40003f66270 */
[----:B------:R-:W-:Y:S02]  /*10110*/  FSEL R8, R8, -INF , P2 ;  /* 0xff80000008087808 */ /* 0x000fe40001000000 */
[----:B------:R-:W-:Y:S02]  /*10120*/  ISETP.GE.AND P2, PT, R79, R222, PT ;  /* 0x000000de4f00720c */ /* 0x000fe40003f46270 */
[----:B------:R-:W-:Y:S02]  /*10130*/  FSEL R85, R4, -INF , !P5 ;  /* 0xff80000004557808 */ /* 0x000fe40006800000 */
[----:B------:R-:W-:-:S02]  /*10140*/  FSEL R40, R9, -INF , !P3 ;  /* 0xff80000009287808 */ /* 0x000fc40005800000 */
[-C--:B------:R-:W-:Y:S02]  /*10150*/  ISETP.GE.AND P4, PT, R6, R221.reuse, PT ;  /* 0x000000dd0600720c */ /* 0x080fe40003f86270 */
[C---:B------:R-:W-:Y:S02]  /*10160*/  ISETP.GE.AND P5, PT, R79.reuse, R224, PT ;  /* 0x000000e04f00720c */ /* 0x040fe40003fa6270 */
[----:B------:R-:W-:Y:S02]  /*10170*/  ISETP.GE.AND P3, PT, R79, R221, PT ;  /* 0x000000dd4f00720c */ /* 0x000fe40003f66270 */
[----:B------:R-:W-:Y:S02]  /*10180*/  FSEL R36, R39, -INF , P2 ;  /* 0xff80000027247808 */ /* 0x000fe40001000000 */
[----:B------:R-:W-:Y:S02]  /*10190*/  FSEL R37, R8, -INF , !P4 ;  /* 0xff80000008257808 */ /* 0x000fe40006000000 */
[----:B------:R-:W-:-:S02]  /*101a0*/  FSEL R39, R52, -INF , !P5 ;  /* 0xff80000034277808 */ /* 0x000fc40006800000 */
[----:B------:R-:W-:Y:S01]  /*101b0*/  FSEL R36, R36, -INF , !P3 ;  /* 0xff80000024247808 */ /* 0x000fe20005800000 */
[----:B------:R-:W-:Y:S05]  /*101c0*/  @!P1 BRA `(.L_x_4157) ;  /* 0x0000000800389947 */ /* 0x000fea0003800000 */
[----:B------:R-:W-:Y:S04]  /*101d0*/  BSSY.RECONVERGENT B0, `(.L_x_4158) ;  /* 0x0000048000007945 */ /* 0x000fe80003800200 */
[----:B------:R-:W-:Y:S05]  /*101e0*/  @!P6 BRA `(.L_x_4159) ;  /* 0x0000000000f8e947 */ /* 0x000fea0003800000 */
        /* <DEDUP_REMOVED lines=33> */
[----:B------:R-:W2:Y:S01]  /*10400*/  LD.E.64 R12, desc[UR4][R76.64+0x20] ;  /* 0x000020044c0c7980 */ /* 0x000ea2000c101b00 */
[----:B------:R-:W-:-:S05]  /*10410*/  LOP3.LUT R5, RZ, R7, RZ, 0x33, !PT ;  /* 0x00000007ff057212 */ /* 0x000fca00078e33ff */
        /* <DEDUP_REMOVED lines=27> */
.L_x_4159:
        /* <DEDUP_REMOVED lines=8> */
.L_x_4160:
[----:B------:R-:W-:Y:S05]  /*10650*/  BSYNC.RECONVERGENT B0 ;  /* 0x0000000000007941 */ /* 0x000fea0003800200 */
.L_x_4158:
[C---:B------:R-:W-:Y:S01]  /*10660*/  IMAD.SHL.U32 R7, R214.reuse, 0x40, RZ ;  /* 0x00000040d6077824 */ /* 0x040fe200078e00ff */
[C---:B------:R-:W-:Y:S01]  /*10670*/  SHF.L.U64.HI R6, R214.reuse, 0x6, R215 ;  /* 0x00000006d6067819 */ /* 0x040fe200000102d7 */
        /* <DEDUP_REMOVED lines=9> */
[----:B------:R2:W-:Y:S01]  /*10710*/  @!P0 LDGSTS.E.BYPASS.LTC128B.128 [R249+0x1000], desc[UR4][R14.64] ;  /* 0x010000000ef98fae */ /* 0x0005e2000b981a04 */
        /* <DEDUP_REMOVED lines=11> */
[C---:B------:R-:W-:Y:S01]  /*107d0*/  @!P0 LEA.HI.X R11, R214.reuse, R9, R215, 0x7, P3 ;  /* 0x00000009d60b8211 */ /* 0x040fe200018f3cd7 */
[----:B------:R-:W-:Y:S01]  /*107e0*/  @!PT LDS RZ, [RZ] ;  /* 0x00000000fffff984 */ /* 0x000fe20000000800 */
[----:B------:R-:W-:Y:S01]  /*107f0*/  @!PT LDS RZ, [RZ] ;  /* 0x00000000fffff984 */ /* 0x000fe20000000800 */
[----:B------:R-:W-:Y:S01]  /*10800*/  @!PT LDS RZ, [RZ] ;  /* 0x00000000fffff984 */ /* 0x000fe20000000800 */
[----:B------:R1:W-:Y:S02]  /*10810*/  @!P0 LDGSTS.E.BYPASS.LTC128B.128 [R249+0x1800], desc[UR4][R8.64] ;  /* 0x0180000008f98fae */ /* 0x0003e4000b981a04 */
[----:B------:R-:W-:Y:S02]  /*10820*/  @!P0 IMAD.WIDE.U32 R6, R214, 0x140, R6 ;  /* 0x00000140d6068825 */ /* 0x000fe400078e0006 */
[----:B------:R1:W-:Y:S02]  /*10830*/  @P0 STS.128 [R249+0x2000], RZ ;  /* 0x002000fff9000388 */ /* 0x0003e40000000c00 */
[----:B------:R-:W-:Y:S01]  /*10840*/  @!P0 IMAD.IADD R17, R5, 0x1, R17 ;  /* 0x0000000105118824 */ /* 0x000fe200078e0211 */
[----:B------:R-:W-:Y:S01]  /*10850*/  @!P0 IADD3 R7, PT, PT, R4, R7, RZ ;  /* 0x0000000704078210 */ /* 0x000fe20007ffe0ff */
[----:B------:R-:W-:Y:S01]  /*10860*/  @!PT LDS RZ, [RZ] ;  /* 0x00000000fffff984 */ /* 0x000fe20000000800 */
[----:B------:R-:W-:Y:S01]  /*10870*/  @!PT LDS RZ, [RZ] ;  /* 0x00000000fffff984 */ /* 0x000fe20000000800 */
[----:B------:R-:W-:Y:S01]  /*10880*/  @!PT LDS RZ, [RZ] ;  /* 0x00000000fffff984 */ /* 0x000fe20000000800 */
[----:B------:R1:W-:Y:S04]  /*10890*/  @!P0 LDGSTS.E.BYPASS.LTC128B.128 [R249+0x2000], desc[UR4][R12.64] ;  /* 0x020000000cf98fae */ /* 0x0003e8000b981a04 */
[----:B------:R1:W-:Y:S01]  /*108a0*/  @P0 STS.128 [R249+0x2800], RZ ;  /* 0x002800fff9000388 */ /* 0x0003e20000000c00 */
[----:B--2---:R-:W-:-:S03]  /*108b0*/  @!P0 LEA R14, P2, R214, R8, 0x8 ;  /* 0x00000008d60e8211 */ /* 0x004fc600078440ff */
        /* <DEDUP_REMOVED lines=29> */
.L_x_4162:
[----:B------:R-:W-:Y:S05]  /*10a90*/  BSYNC.RECONVERGENT B0 ;  /* 0x0000000000007941 */ /* 0x000fea0003800200 */
.L_x_4161:
[----:B------:R-:W0:Y:S02]  /*10aa0*/  LDGDEPBAR ;  /* 0x00000000000079af */ /* 0x000e240000000000 */
.L_x_4157:
[----:B------:R-:W-:Y:S05]  /*10ab0*/  BSYNC.RECONVERGENT B1 ;  /* 0x0000000000017941 */ /* 0x000fea0003800200 */
.L_x_4156:
[----:B------:R-:W-:Y:S01]  /*10ac0*/  FMNMX3.FTZ R4, R0, R73, R71, !PT ;  /* 0x0000004900047276 */ /* 0x000fe20007810047 */
[----:B------:R-:W3:Y:S01]  /*10ad0*/  LD.E R81, desc[UR4][R2.64+0xdc] ;  /* 0x0000dc0402517980 */ /* 0x000ee2000c101900 */
[----:B-12---:R-:W-:Y:S02]  /*10ae0*/  MOV R8, R60 ;  /* 0x0000003c00087202 */ /* 0x006fe40000000f00 */
[----:B------:R-:W-:Y:S02]  /*10af0*/  FMNMX3.FTZ R4, R4, R67, R65, !PT ;  /* 0x0000004304047276 */ /* 0x000fe40007810041 */
[----:B------:R-:W-:Y:S02]  /*10b00*/  MOV R7, R58 ;  /* 0x0000003a00077202 */ /* 0x000fe40000000f00 */
[----:B------:R-:W-:Y:S02]  /*10b10*/  FMNMX3.FTZ R4, R4, R63, R61, !PT ;  /* 0x0000003f04047276 */ /* 0x000fe4000781003d */
[----:B------:R-:W-:-:S02]  /*10b20*/  MOV R6, R56 ;  /* 0x0000003800067202 */ /* 0x000fc40000000f00 */
        /* <DEDUP_REMOVED lines=28> */
[----:B------:R-:W-:-:S05]  /*10cf0*/  FMNMX3.FTZ R4, R4, R36, R35, !PT ;  /* 0x0000002404047276 */ /* 0x000fca0007810023 */
[----:B------:R-:W1:Y:S02]  /*10d00*/  SHFL.BFLY PT, R5, R4, 0x2, 0x1f ;  /* 0x0c401f0004057f89 */ /* 0x000e6400000e0000 */
[----:B-1----:R-:W-:-:S05]  /*10d10*/  FMNMX.FTZ R5, R4, R5, !PT ;  /* 0x0000000504057209 */ /* 0x002fca0007810000 */
[----:B------:R-:W1:Y:S02]  /*10d20*/  SHFL.BFLY PT, R32, R5, 0x1, 0x1f ;  /* 0x0c201f0005207f89 */ /* 0x000e6400000e0000 */
[----:B-1----:R-:W-:Y:S02]  /*10d30*/  FMNMX.FTZ R32, R5, R32, !PT ;  /* 0x0000002005207209 */ /* 0x002fe40007810000 */
        /* <DEDUP_REMOVED lines=34> */
[----:B------:R-:W1:Y:S01]  /*10f60*/  SHFL.BFLY PT, R5, R4, 0x1, 0x1f ;  /* 0x0c201f0004057f89 */ /* 0x000e6200000e0000 */
[----:B------:R-:W-:Y:S01]  /*10f70*/  FSETP.NEU.FTZ.AND P0, PT, R32, -INF , PT ;  /* 0xff8000002000780b */ /* 0x000fe20003f1d000 */
[----:B---3--:R-:W-:-:S05]  /*10f80*/  FMUL.FTZ R80, R81, R32 ;  /* 0x0000002051507220 */ /* 0x008fca0000410000 */
[----:B------:R-:W-:-:S05]  /*10f90*/  FSEL R80, R80, RZ, P0 ;  /* 0x000000ff50507208 */ /* 0x000fca0000000000 */
[-CC-:B------:R-:W-:Y:S01]  /*10fa0*/  FFMA.FTZ R97, R83, R81.reuse, -R80.reuse ;  /* 0x0000005153617223 */ /* 0x180fe20000010850 */
[--C-:B------:R-:W-:Y:S01]  /*10fb0*/  FFMA.FTZ R83, R131, R81, -R80.reuse ;  /* 0x0000005183537223 */ /* 0x100fe20000010850 */
[----:B-1----:R-:W-:Y:S02]  /*10fc0*/  FMNMX.FTZ R34, R4, R5, !PT ;  /* 0x0000000504227209 */ /* 0x002fe40007810000 */
[----:B------:R-:W-:Y:S02]  /*10fd0*/  FSEL R5, R32, RZ, P0 ;  /* 0x000000ff20057208 */ /* 0x000fe40000000000 */
[----:B------:R-:W-:Y:S02]  /*10fe0*/  FSETP.NEU.FTZ.AND P2, PT, R34, -INF , PT ;  /* 0xff8000002200780b */ /* 0x000fe40003f5d000 */
[----:B------:R-:W-:Y:S01]  /*10ff0*/  ISETP.NE.AND P0, PT, R21, RZ, PT ;  /* 0x000000ff1500720c */ /* 0x000fe20003f05270 */
[----:B------:R-:W-:Y:S01]  /*11000*/  FADD.FTZ R0, R0, -R5 ;  /* 0x8000000500007221 */ /* 0x000fe20000010000 */
[----:B------:R-:W-:Y:S01]  /*11010*/  FSEL R9, R34, RZ, P2 ;  /* 0x000000ff22097208 */ /* 0x000fe20001000000 */
[----:B------:R-:W-:-:S02]  /*11020*/  FFMA.FTZ R99, R53, R81, -R80 ;  /* 0x0000005135637223 */ /* 0x000fc40000010850 */
[----:B------:R-:W-:Y:S01]  /*11030*/  FMUL.FTZ R131, R81, R0 ;  /* 0x0000000051837220 */ /* 0x000fe20000410000 */
[-CC-:B------:R-:W-:Y:S01]  /*11040*/  FFMA.FTZ R53, R8, R81.reuse, -R80.reuse ;  /* 0x0000005108357223 */ /* 0x180fe20000010850 */
[----:B------:R-:W-:Y:S01]  /*11050*/  FADD.FTZ R0, R20, -R9 ;  /* 0x8000000914007221 */ /* 0x000fe20000010000 */
[-CC-:B------:R-:W-:Y:S01]  /*11060*/  FFMA.FTZ R54, R50, R81.reuse, -R80.reuse ;  /* 0x0000005132367223 */ /* 0x180fe20000010850 */
[----:B------:R-:W-:Y:S01]  /*11070*/  IADD3 R8, PT, PT, R82, 0x5000, RZ ;  /* 0x0000500052087810 */ /* 0x000fe20007ffe0ff */
[-CC-:B------:R-:W-:Y:S01]  /*11080*/  FFMA.FTZ R88, R125, R81.reuse, -R80.reuse ;  /* 0x000000517d587223 */ /* 0x180fe20000010850 */
[----:B------:R-:W-:Y:S01]  /*11090*/  FMUL.FTZ R79, R81, R34 ;  /* 0x00000022514f7220 */ /* 0x000fe20000410000 */
[-CC-:B------:R-:W-:Y:S01]  /*110a0*/  FFMA.FTZ R52, R7, R81.reuse, -R80.reuse ;  /* 0x0000005107347223 */ /* 0x180fe20000010850 */
[----:B------:R-:W-:Y:S01]  /*110b0*/  FFMA.FTZ R50, R6, R81, -R80 ;  /* 0x0000005106327223 */ /* 0x000fe20000010850 */
[----:B------:R-:W-:Y:S01]  /*110c0*/  FMUL.FTZ R125, R81, R0 ;  /* 0x00000000517d7220 */ /* 0x000fe20000410000 */
[----:B------:R-:W1:Y:S01]  /*110d0*/  LDSM.16.MT88.4 R4, [R82+0x5000] ;  /* 0x005000005204783b */ /* 0x000e620000004200 */
[----:B------:R-:W-:-:S02]  /*110e0*/  IADD3 R0, PT, PT, R82, 0x5020, RZ ;  /* 0x0000502052007810 */ /* 0x000fc40007ffe0ff */
[----:B------:R-:W-:Y:S02]  /*110f0*/  @P0 IADD3 R0, PT, PT, R8, -0x20, RZ ;  /* 0xffffffe008000810 */ /* 0x000fe40007ffe0ff */
[----:B------:R-:W-:Y:S01]  /*11100*/  FSEL R79, R79, RZ, P2 ;  /* 0x000000ff4f4f7208 */ /* 0x000fe20001000000 */
[-CC-:B------:R-:W-:Y:S01]  /*11110*/  FFMA.FTZ R95, R89, R81.reuse, -R80.reuse ;  /* 0x00000051595f7223 */ /* 0x180fe20000010850 */
[-CC-:B------:R-:W-:Y:S01]  /*11120*/  FFMA.FTZ R98, R91, R81.reuse, -R80.reuse ;  /* 0x000000515b627223 */ /* 0x180fe20000010850 */
[----:B------:R-:W2:Y:S01]  /*11130*/  LDSM.16.MT88.4 R8, [R0] ;  /* 0x000000000008783b */ /* 0x000ea20000004200 */
        /* <DEDUP_REMOVED lines=13> */
[----:B------:R-:W-:Y:S04]  /*11210*/  LDSM.16.MT88.4 R24, [R0+0x400] ;  /* 0x000400000018783b */ /* 0x000fe80000004200 */
[----:B------:R-:W3:Y:S01]  /*11220*/  LDSM.16.MT88.4 R20, [R82+0x5400] ;  /* 0x005400005214783b */ /* 0x000ee20000004200 */
[----:B------:R-:W-:Y:S08]  /*11230*/  MUFU.EX2 R119, R119 ;  /* 0x0000007700777308 */ /* 0x000ff00000000800 */
[----:B------:R-:W-:Y:S08]  /*11240*/  MUFU.EX2 R122, R122 ;  /* 0x0000007a007a7308 */ /* 0x000ff00000000800 */
[----:B------:R-:W-:Y:S08]  /*11250*/  MUFU.EX2 R113, R113 ;  /* 0x0000007100717308 */ /* 0x000ff00000000800 */
[----:B------:R-:W-:Y:S08]  /*11260*/  MUFU.EX2 R123, R123 ;  /* 0x0000007b007b7308 */ /* 0x000ff00000000800 */
[----:B------:R-:W4:Y:S08]  /*11270*/  MUFU.EX2 R121, R121 ;  /* 0x0000007900797308 */ /* 0x000f300000000800 */
[----:B------:R-:W-:Y:S08]  /*11280*/  MUFU.EX2 R124, R124 ;  /* 0x0000007c007c7308 */ /* 0x000ff00000000800 */
[----:B------:R-:W-:Y:S08]  /*11290*/  MUFU.EX2 R115, R115 ;  /* 0x0000007300737308 */ /* 0x000ff00000000800 */
[----:B------:R-:W5:Y:S08]  /*112a0*/  MUFU.EX2 R131, R131 ;  /* 0x0000008300837308 */ /* 0x000f700000000800 */
[----:B------:R-:W1:Y:S01]  /*112b0*/  MUFU.EX2 R125, R125 ;  /* 0x0000007d007d7308 */ /* 0x000e620000000800 */
[-CC-:B------:R-:W-:Y:S01]  /*112c0*/  FFMA.FTZ R116, R63, R81.reuse, -R80.reuse ;  /* 0x000000513f747223 */ /* 0x180fe20000010850 */
[-CC-:B------:R-:W-:Y:S01]  /*112d0*/  FFMA.FTZ R107, R61, R81.reuse, -R80.reuse ;  /* 0x000000513d6b7223 */ /* 0x180fe20000010850 */
[-CC-:B------:R-:W-:Y:S01]  /*112e0*/  FFMA.FTZ R114, R59, R81.reuse, -R80.reuse ;  /* 0x000000513b727223 */ /* 0x180fe20000010850 */
[-C--:B------:R-:W-:Y:S01]  /*112f0*/  FFMA.FTZ R103, R57, R81.reuse, -R80 ;  /* 0x0000005139677223 */ /* 0x080fe20000010850 */
[-CC-:B------:R-:W-:Y:S01]  /*11300*/  FFMA.FTZ R118, R118, R81.reuse, -R79.reuse ;  /* 0x0000005176767223 */ /* 0x180fe2000001084f */
[----:B------:R-:W-:Y:S01]  /*11310*/  FFMA.FTZ R126, R126, R81, -R79 ;  /* 0x000000517e7e7223 */ /* 0x000fe2000001084f */
[----:B----4-:R-:W-:-:S02]  /*11320*/  F2FP.BF16.F32.PACK_AB R12, R121, R123 ;  /* 0x0000007b790c723e */ /* 0x010fc400000010ff */
[----:B------:R-:W-:Y:S01]  /*11330*/  F2FP.BF16.F32.PACK_AB R13, R119, R170 ;  /* 0x000000aa770d723e */ /* 0x000fe200000010ff */
[-C--:B-----5:R-:W-:Y:S01]  /*11340*/  FMUL.FTZ R18, R146, R131.reuse ;  /* 0x0000008392127220 */ /* 0x0a0fe20000410000 */
[----:B------:R-:W-:Y:S01]  /*11350*/  F2FP.BF16.F32.PACK_AB R14, R115, R124 ;  /* 0x0000007c730e723e */ /* 0x000fe200000010ff */
[-C--:B------:R-:W-:Y:S01]  /*11360*/  FMUL.FTZ R19, R147, R131.reuse ;  /* 0x0000008393137220 */ /* 0x080fe20000410000 */
[----:B------:R-:W-:Y:S01]  /*11370*/  F2FP.BF16.F32.PACK_AB R15, R113, R122 ;  /* 0x0000007a710f723e */ /* 0x000fe200000010ff */
[-C--:B------:R-:W-:Y:S01]  /*11380*/  FMUL.FTZ R142, R142, R131.reuse ;  /* 0x000000838e8e7220 */ /* 0x080fe20000410000 */
[----:B------:R-:W-:Y:S01]  /*11390*/  FMUL.FTZ R143, R143, R131 ;  /* 0x000000838f8f7220 */ /* 0x000fe20000410000 */
[-C--:B-1----:R-:W-:Y:S01]  /*113a0*/  FMUL.FTZ R16, R144, R125.reuse ;  /* 0x0000007d90107220 */ /* 0x082fe20000410000 */
[-C--:B------:R-:W-:Y:S01]  /*113b0*/  FMUL.FTZ R17, R145, R125.reuse ;  /* 0x0000007d91117220 */ /* 0x080fe20000410000 */
[-C--:B------:R-:W-:Y:S01]  /*113c0*/  FMUL.FTZ R140, R140, R125.reuse ;  /* 0x0000007d8c8c7220 */ /* 0x080fe20000410000 */
[----:B------:R-:W-:Y:S01]  /*113d0*/  FMUL.FTZ R141, R141, R125 ;  /* 0x0000007d8d8d7220 */ /* 0x000fe20000410000 */
[----:B------:R-:W-:Y:S01]  /*113e0*/  MUFU.EX2 R116, R116 ;  /* 0x0000007400747308 */ /* 0x000fe20000000800 */
[-C--:B------:R-:W-:Y:S01]  /*113f0*/  FMUL.FTZ R138, R138, R131.reuse ;  /* 0x000000838a8a7220 */ /* 0x080fe20000410000 */
[----:B------:R-:W-:Y:S01]  /*11400*/  FMUL.FTZ R139, R139, R131 ;  /* 0x000000838b8b7220 */ /* 0x000fe20000410000 */
[-C--:B------:R-:W-:Y:S01]  /*11410*/  FMUL.FTZ R136, R136, R125.reuse ;  /* 0x0000007d88887220 */ /* 0x080fe20000410000 */
[----:B------:R-:W-:Y:S01]  /*11420*/  HMMA.16816.F32.BF16 R16, R12, R4, R16 ;  /* 0x000000040c10723c */ /* 0x000fe20000041810 */
[----:B------:R-:W-:-:S03]  /*11430*/  FMUL.FTZ R137, R137, R125 ;  /* 0x0000007d89897220 */ /* 0x000fc60000410000 */
[----:B------:R-:W-:Y:S01]  /*11440*/  MUFU.EX2 R107, R107 ;  /* 0x0000006b006b7308 */ /* 0x000fe20000000800 */
[-C--:B------:R-:W-:Y:S01]  /*11450*/  FMUL.FTZ R134, R134, R131.reuse ;  /* 0x0000008386867220 */ /* 0x080fe20000410000 */
[----:B------:R-:W-:Y:S01]  /*11460*/  FMUL.FTZ R135, R135, R131 ;  /* 0x0000008387877220 */ /* 0x000fe20000410000 */
[-C--:B------:R-:W-:Y:S01]  /*11470*/  FMUL.FTZ R132, R132, R125.reuse ;  /* 0x0000007d84847220 */ /* 0x080fe20000410000 */
[----:B------:R-:W-:Y:S04]  /*11480*/  HMMA.16816.F32.BF16 R4, R12, R6, R140 ;  /* 0x000000060c04723c */ /* 0x000fe8000004188c */
[----:B------:R-:W-:Y:S01]  /*11490*/  MUFU.EX2 R114, R114 ;  /* 0x0000007200727308 */ /* 0x000fe20000000800 */
[----:B------:R-:W-:-:S07]  /*114a0*/  FMUL.FTZ R133, R133, R125 ;  /* 0x0000007d85857220 */ /* 0x000fce0000410000 */
[----:B------:R-:W-:Y:S08]  /*114b0*/  MUFU.EX2 R103, R103 ;  /* 0x0000006700677308 */ /* 0x000ff00000000800 */
[----:B------:R-:W-:Y:S08]  /*114c0*/  MUFU.EX2 R118, R118 ;  /* 0x0000007600767308 */ /* 0x000ff00000000800 */
[----:B------:R-:W1:Y:S08]  /*114d0*/  MUFU.EX2 R105, R105 ;  /* 0x0000006900697308 */ /* 0x000e700000000800 */
[----:B------:R-:W-:Y:S08]  /*114e0*/  MUFU.EX2 R111, R111 ;  /* 0x0000006f006f7308 */ /* 0x000ff00000000800 */
[----:B------:R-:W4:Y:S01]  /*114f0*/  MUFU.EX2 R126, R126 ;  /* 0x0000007e007e7308 */ /* 0x000f220000000800 */
[----:B--2---:R-:W-:Y:S01]  /*11500*/  HMMA.16816.F32.BF16 R136, R12, R8, R136 ;  /* 0x000000080c88723c */ /* 0x004fe20000041888 */
[----:B-1----:R-:W-:-:S07]  /*11510*/  F2FP.BF16.F32.PACK_AB R28, R105, R118 ;  /* 0x00000076691c723e */ /* 0x002fce00000010ff */
[----:B------:R-:W-:Y:S01]  /*11520*/  HMMA.16816.F32.BF16 R12, R12, R10, R132 ;  /* 0x0000000a0c0c723c */ /* 0x000fe20000041884 */
[----:B------:R-:W1:Y:S01]  /*11530*/  LDSM.16.MT88.4 R8, [R82+0x5800] ;  /* 0x005800005208783b */ /* 0x000e620000004200 */
[----:B------:R-:W-:Y:S02]  /*11540*/  F2FP.BF16.F32.PACK_AB R29, R107, R116 ;  /* 0x000000746b1d723e */ /* 0x000fe400000010ff */
[----:B------:R-:W-:Y:S01]  /*11550*/  F2FP.BF16.F32.PACK_AB R31, R103, R114 ;  /* 0x00000072671f723e */ /* 0x000fe200000010ff */
[--C-:B------:R-:W-:Y:S01]  /*11560*/  FFMA.FTZ R102, R87, R81, -R80.reuse ;  /* 0x0000005157667223 */ /* 0x100fe20000010850 */
[----:B----4-:R-:W-:Y:S01]  /*11570*/  F2FP.BF16.F32.PACK_AB R30, R126, R111 ;  /* 0x0000006f7e1e723e */ /* 0x010fe200000010ff */
        /* <DEDUP_REMOVED lines=8> */
[C---:B---3--:R-:W-:Y:S01]  /*11600*/  HMMA.16816.F32.BF16 R16, R28.reuse, R20, R16 ;  /* 0x000000141c10723c */ /* 0x048fe20000041810 */
[----:B------:R-:W-:Y:S07]  /*11610*/  MUFU.EX2 R110, R110 ;  /* 0x0000006e006e7308 */ /* 0x000fee0000000800 */
[C---:B------:R-:W-:Y:S01]  /*11620*/  HMMA.16816.F32.BF16 R4, R28.reuse, R22, R4 ;  /* 0x000000161c04723c */ /* 0x040fe20000041804 */
[----:B------:R-:W2:Y:S01]  /*11630*/  LDSM.16.MT88.4 R20, [R0+0x800] ;  /* 0x000800000014783b */ /* 0x000ea20000004200 */
[----:B------:R-:W-:Y:S08]  /*11640*/  MUFU.EX2 R99, R99 ;  /* 0x0000006300637308 */ /* 0x000ff00000000800 */
        /* <DEDUP_REMOVED lines=9> */
[-C--:B------:R-:W-:Y:S01]  /*116e0*/  FFMA.FTZ R93, R93, R81.reuse, -R80 ;  /* 0x000000515d5d7223 */ /* 0x080fe20000010850 */
[-CC-:B------:R-:W-:Y:S01]  /*116f0*/  FFMA.FTZ R133, R240, R81.reuse, -R79.reuse ;  /* 0x00000051f0857223 */ /* 0x180fe2000001084f */
[-CC-:B------:R-:W-:Y:S01]  /*11700*/  FFMA.FTZ R142, R212, R81.reuse, -R79.reuse ;  /* 0x00000051d48e7223 */ /* 0x180fe2000001084f */
[-CC-:B------:R-:W-:Y:S01]  /*11710*/  FFMA.FTZ R135, R206, R81.reuse, -R79.reuse ;  /* 0x00000051ce877223 */ /* 0x180fe2000001084f */
[----:B------:R-:W-:Y:S01]  /*11720*/  FFMA.FTZ R144, R204, R81, -R79 ;  /* 0x00000051cc907223 */ /* 0x000fe2000001084f */
[----:B----4-:R-:W-:-:S02]  /*11730*/  F2FP.BF16.F32.PACK_AB R28, R132, R127 ;  /* 0x0000007f841c723e */ /* 0x010fc400000010ff */
[----:B------:R-:W-:Y:S02]  /*11740*/  F2FP.BF16.F32.PACK_AB R29, R99, R110 ;  /* 0x0000006e631d723e */ /* 0x000fe400000010ff */
[----:B------:R-:W-:Y:S01]  /*11750*/  F2FP.BF16.F32.PACK_AB R31, R97, R106 ;  /* 0x0000006a611f723e */ /* 0x000fe200000010ff */
[----:B------:R-:W-:Y:S01]  /*11760*/  MUFU.EX2 R102, R102 ;  /* 0x0000006600667308 */ /* 0x000fe20000000800 */
[----:B-----5:R-:W-:-:S07]  /*11770*/  F2FP.BF16.F32.PACK_AB R30, R134, R129 ;  /* 0x00000081861e723e */ /* 0x020fce00000010ff */
[----:B------:R-:W-:Y:S01]  /*11780*/  MUFU.EX2 R95, R95 ;  /* 0x0000005f005f7308 */ /* 0x000fe20000000800 */
[C---:B-1----:R-:W-:Y:S07]  /*11790*/  HMMA.16816.F32.BF16 R16, R28.reuse, R8, R16 ;  /* 0x000000081c10723c */ /* 0x042fee0000041810 */
[----:B------:R-:W-:Y:S01]  /*117a0*/  MUFU.EX2 R98, R98 ;  /* 0x0000006200627308 */ /* 0x000fe20000000800 */
[C---:B------:R-:W-:Y:S01]  /*117b0*/  HMMA.16816.F32.BF16 R4, R28.reuse, R10, R4 ;  /* 0x0000000a1c04723c */ /* 0x040fe20000041804 */
[----:B------:R-:W1:Y:S06]  /*117c0*/  LDSM.16.MT88.4 R8, [R0+0xc00] ;  /* 0x000c00000008783b */ /* 0x000e6c0000004200 */
[----:B------:R-:W-:Y:S08]  /*117d0*/  MUFU.EX2 R93, R93 ;  /* 0x0000005d005d7308 */ /* 0x000ff00000000800 */
[----:B------:R-:W-:Y:S08]  /*117e0*/  MUFU.EX2 R133, R133 ;  /* 0x0000008500857308 */ /* 0x000ff00000000800 */
[----:B------:R-:W4:Y:S08]  /*117f0*/  MUFU.EX2 R142, R142 ;  /* 0x0000008e008e7308 */ /* 0x000f300000000800 */
[----:B------:R-:W-:Y:S08]  /*11800*/  MUFU.EX2 R135, R135 ;  /* 0x0000008700877308 */ /* 0x000ff00000000800 */
[----:B------:R-:W5:Y:S01]  /*11810*/  MUFU.EX2 R144, R144 ;  /* 0x0000009000907308 */ /* 0x000f620000000800 */
[C---:B--2---:R-:W-:Y:S08]  /*11820*/  HMMA.16816.F32.BF16 R136, R28.reuse, R20, R136 ;  /* 0x000000141c88723c */ /* 0x044ff00000041888 */
[----:B------:R-:W-:Y:S01]  /*11830*/  HMMA.16816.F32.BF16 R24, R28, R22, R24 ;  /* 0x000000161c18723c */ /* 0x000fe20000041818 */
[----:B----4-:R-:W-:Y:S01]  /*11840*/  F2FP.BF16.F32.PACK_AB R28, R142, R133 ;  /* 0x000000858e1c723e */ /* 0x010fe200000010ff */
[----:B------:R-:W2:Y:S01]  /*11850*/  LDSM.16.MT88.4 R20, [R82+0x6000] ;  /* 0x006000005214783b */ /* 0x000ea20000004200 */
[----:B------:R-:W-:-:S02]  /*11860*/  F2FP.BF16.F32.PACK_AB R29, R95, R102 ;  /* 0x000000665f1d723e */ /* 0x000fc400000010ff */
[----:B------:R-:W-:Y:S02]  /*11870*/  F2FP.BF16.F32.PACK_AB R31, R93, R98 ;  /* 0x000000625d1f723e */ /* 0x000fe400000010ff */
[----:B-----5:R-:W-:Y:S01]  /*11880*/  F2FP.BF16.F32.PACK_AB R30, R144, R135 ;  /* 0x00000087901e723e */ /* 0x020fe200000010ff */
[-C--:B------:R-:W-:Y:S01]  /*11890*/  FFMA.FTZ R92, R117, R81.reuse, -R80 ;  /* 0x00000051755c7223 */ /* 0x080fe20000010850 */
[-CC-:B------:R-:W-:Y:S01]  /*118a0*/  FFMA.FTZ R141, R202, R81.reuse, -R79.reuse ;  /* 0x00000051ca8d7223 */ /* 0x180fe2000001084f */
[-CC-:B------:R-:W-:Y:S01]  /*118b0*/  FFMA.FTZ R146, R200, R81.reuse, -R79.reuse ;  /* 0x00000051c8927223 */ /* 0x180fe2000001084f */
[----:B------:R-:W-:-:S03]  /*118c0*/  FFMA.FTZ R143, R198, R81, -R79 ;  /* 0x00000051c68f7223 */ /* 0x000fc6000001084f */
[----:B---3--:R-:W-:Y:S01]  /*118d0*/  HMMA.16816.F32.BF16 R16, R28, R12, R16 ;  /* 0x0000000c1c10723c */ /* 0x008fe20000041810 */
[----:B------:R-:W-:-:S07]  /*118e0*/  FFMA.FTZ R196, R196, R81, -R79 ;  /* 0x00000051c4c47223 */ /* 0x000fce000001084f */
[C---:B------:R-:W-:Y:S01]  /*118f0*/  HMMA.16816.F32.BF16 R4, R28.reuse, R14, R4 ;  /* 0x0000000e1c04723c */ /* 0x040fe20000041804 */
[----:B------:R-:W3:Y:S01]  /*11900*/  LDSM.16.MT88.4 R12, [R0+0x1000] ;  /* 0x00100000000c783b */ /* 0x000ee20000004200 */
[----:B------:R-:W-:Y:S08]  /*11910*/  MUFU.EX2 R92, R92 ;  /* 0x0000005c005c7308 */ /* 0x000ff00000000800 */
[----:B------:R-:W-:Y:S08]  /*11920*/  MUFU.EX2 R91, R91 ;  /* 0x0000005b005b7308 */ /* 0x000ff00000000800 */
[----:B------:R-:W-:Y:S08]  /*11930*/  MUFU.EX2 R89, R89 ;  /* 0x0000005900597308 */ /* 0x000ff00000000800 */
[----:B------:R-:W-:Y:S08]  /*11940*/  MUFU.EX2 R88, R88 ;  /* 0x0000005800587308 */ /* 0x000ff00000000800 */
[----:B------:R-:W-:Y:S08]  /*11950*/  MUFU.EX2 R141, R141 ;  /* 0x0000008d008d7308 */ /* 0x000ff00000000800 */
[----:B------:R-:W4:Y:S08]  /*11960*/  MUFU.EX2 R146, R146 ;  /* 0x0000009200927308 */ /* 0x000f300000000800 */
[----:B------:R-:W-:Y:S08]  /*11970*/  MUFU.EX2 R143, R143 ;  /* 0x0000008f008f7308 */ /* 0x000ff00000000800 */
[----:B------:R-:W5:Y:S01]  /*11980*/  MUFU.EX2 R196, R196 ;  /* 0x000000c400c47308 */ /* 0x000f620000000800 */
[C---:B-1----:R-:W-:Y:S08]  /*11990*/  HMMA.16816.F32.BF16 R136, R28.reuse, R8, R136 ;  /* 0x000000081c88723c */ /* 0x042ff00000041888 */
[----:B------:R-:W-:Y:S01]  /*119a0*/  HMMA.16816.F32.BF16 R24, R28, R10, R24 ;  /* 0x0000000a1c18723c */ /* 0x000fe20000041818 */
[----:B------:R-:W1:Y:S01]  /*119b0*/  LDSM.16.MT88.4 R8, [R82+0x6400] ;  /* 0x006400005208783b */ /* 0x000e620000004200 */
[----:B----4-:R-:W-:-:S02]  /*119c0*/  F2FP.BF16.F32.PACK_AB R28, R146, R141 ;  /* 0x0000008d921c723e */ /* 0x010fc400000010ff */
[----:B------:R-:W-:Y:S02]  /*119d0*/  F2FP.BF16.F32.PACK_AB R29, R91, R92 ;  /* 0x0000005c5b1d723e */ /* 0x000fe400000010ff */
[----:B------:R-:W-:Y:S02]  /*119e0*/  F2FP.BF16.F32.PACK_AB R31, R88, R89 ;  /* 0x00000059581f723e */ /* 0x000fe400000010ff */
[----:B-----5:R-:W-:Y:S01]  /*119f0*/  F2FP.BF16.F32.PACK_AB R30, R196, R143 ;  /* 0x0000008fc41e723e */ /* 0x020fe200000010ff */
[-CC-:B------:R-:W-:Y:S01]  /*11a00*/  FFMA.FTZ R78, R163, R81.reuse, -R80.reuse ;  /* 0x00000051a34e7223 */ /* 0x180fe20000010850 */
[-CC-:B------:R-:W-:Y:S01]  /*11a10*/  FFMA.FTZ R145, R194, R81.reuse, -R79.reuse ;  /* 0x00000051c2917223 */ /* 0x180fe2000001084f */
[-CC-:B------:R-:W-:Y:S01]  /*11a20*/  FFMA.FTZ R192, R192, R81.reuse, -R79.reuse ;  /* 0x00000051c0c07223 */ /* 0x180fe2000001084f */
[-CC-:B------:R-:W-:Y:S01]  /*11a30*/  FFMA.FTZ R147, R190, R81.reuse, -R79.reuse ;  /* 0x00000051be937223 */ /* 0x180fe2000001084f */
[-CC-:B------:R-:W-:Y:S02]  /*11a40*/  FFMA.FTZ R188, R188, R81.reuse, -R79.reuse ;  /* 0x00000051bcbc7223 */ /* 0x180fe4000001084f */
[C---:B--2---:R-:W-:Y:S01]  /*11a50*/  HMMA.16816.F32.BF16 R16, R28.reuse, R20, R16 ;  /* 0x000000141c10723c */ /* 0x044fe20000041810 */
[----:B------:R-:W-:Y:S07]  /*11a60*/  MUFU.EX2 R87, R87 ;  /* 0x0000005700577308 */ /* 0x000fee0000000800 */
[C---:B------:R-:W-:Y:S01]  /*11a70*/  HMMA.16816.F32.BF16 R4, R28.reuse, R22, R4 ;  /* 0x000000161c04723c */ /* 0x040fe20000041804 */
[----:B------:R-:W2:Y:S01]  /*11a80*/  LDSM.16.MT88.4 R20, [R0+0x1400] ;  /* 0x001400000014783b */ /* 0x000ea20000004200 */
[----:B------:R-:W-:Y:S08]  /*11a90*/  MUFU.EX2 R84, R84 ;  /* 0x0000005400547308 */ /* 0x000ff00000000800 */
[----:B------:R-:W-:Y:S01]  /*11aa0*/  MUFU.EX2 R83, R83 ;  /* 0x0000005300537308 */ /* 0x000fe20000000800 */
[C---:B---3--:R-:W-:Y:S07]  /*11ab0*/  HMMA.16816.F32.BF16 R136, R28.reuse, R12, R136 ;  /* 0x0000000c1c88723c */ /* 0x048fee0000041888 */
        /* <DEDUP_REMOVED lines=16> */
[----:B----4-:R-:W-:-:S02]  /*11bc0*/  F2FP.BF16.F32.PACK_AB R28, R192, R145 ;  /* 0x00000091c01c723e */ /* 0x010fc400000010ff */
[----:B------:R-:W-:Y:S02]  /*11bd0*/  F2FP.BF16.F32.PACK_AB R29, R84, R87 ;  /* 0x00000057541d723e */ /* 0x000fe400000010ff */
[----:B------:R-:W-:Y:S02]  /*11be0*/  F2FP.BF16.F32.PACK_AB R31, R78, R83 ;  /* 0x000000534e1f723e */ /* 0x000fe400000010ff */
[----:B-----5:R-:W-:Y:S01]  /*11bf0*/  F2FP.BF16.F32.PACK_AB R30, R188, R147 ;  /* 0x00000093bc1e723e */ /* 0x020fe200000010ff */
[----:B------:R-:W-:Y:S08]  /*11c00*/  MUFU.EX2 R77, R77 ;  /* 0x0000004d004d7308 */ /* 0x000ff00000000800 */
        /* <DEDUP_REMOVED lines=17> */
[-CC-:B------:R-:W-:Y:S01]  /*11d20*/  FFMA.FTZ R180, R157, R81.reuse, -R80.reuse ;  /* 0x000000519db47223 */ /* 0x180fe20000010850 */
[-CC-:B------:R-:W-:Y:S01]  /*11d30*/  FFMA.FTZ R73, R173, R81.reuse, -R80.reuse ;  /* 0x00000051ad497223 */ /* 0x180fe20000010850 */
[-CC-:B------:R-:W-:Y:S01]  /*11d40*/  FFMA.FTZ R72, R177, R81.reuse, -R80.reuse ;  /* 0x00000051b1487223 */ /* 0x180fe20000010850 */
[----:B------:R-:W-:-:S03]  /*11d50*/  FFMA.FTZ R71, R179, R81, -R80 ;  /* 0x00000051b3477223 */ /* 0x000fc60000010850 */
[----:B---3--:R-:W-:Y:S01]  /*11d60*/  HMMA.16816.F32.BF16 R16, R28, R12, R16 ;  /* 0x0000000c1c10723c */ /* 0x008fe20000041810 */
        /* <DEDUP_REMOVED lines=68> */
[----:B------:R-:W-:Y:S01]  /*121b0*/  FFMA.FTZ R170, R251, R131, R170 ;  /* 0x00000083fbaa7223 */ /* 0x000fe200000100aa */
[----:B------:R-:W-:Y:S01]  /*121c0*/  FFMA.FTZ R242, R242, R125, R123 ;  /* 0x0000007df2f27223 */ /* 0x000fe2000001007b */
[----:B--2---:R-:W-:Y:S01]  /*121d0*/  HMMA.16816.F32.BF16 R136, R28, R20, R136 ;  /* 0x000000141c88723c */ /* 0x004fe20000041888 */
[----:B----4-:R-:W-:Y:S01]  /*121e0*/  F2FP.BF16.F32.PACK_AB R20, R158, R153 ;  /* 0x000000999e14723e */ /* 0x010fe200000010ff */
[----:B------:R-:W-:Y:S01]  /*121f0*/  FADD.FTZ R123, R119, R170 ;  /* 0x000000aa777b7221 */ /* 0x000fe20000010000 */
[----:B------:R-:W-:Y:S01]  /*12200*/  F2FP.BF16.F32.PACK_AB R21, R64, R65 ;  /* 0x000000414015723e */ /* 0x000fe200000010ff */
[----:B------:R-:W-:-:S04]  /*12210*/  FADD.FTZ R121, R121, R242 ;  /* 0x000000f279797221 */ /* 0x000fc80000010000 */
[----:B------:R-:W-:Y:S01]  /*12220*/  HMMA.16816.F32.BF16 R24, R28, R22, R24 ;  /* 0x000000161c18723c */ /* 0x000fe20000041818 */
[----:B------:R-:W-:Y:S01]  /*12230*/  F2FP.BF16.F32.PACK_AB R23, R62, R63 ;  /* 0x0000003f3e17723e */ /* 0x000fe200000010ff */
[----:B------:R-:W-:Y:S01]  /*12240*/  FADD.FTZ R122, R122, R123 ;  /* 0x0000007b7a7a7221 */ /* 0x000fe20000010000 */
[----:B------:R-:W-:Y:S01]  /*12250*/  FADD.FTZ R124, R124, R121 ;  /* 0x000000797c7c7221 */ /* 0x000fe20000010000 */
[----:B------:R-:W2:Y:S01]  /*12260*/  LDSM.16.MT88.4 R28, [R82+0x7800] ;  /* 0x00780000521c783b */ /* 0x000ea20000004200 */
[----:B-----5:R-:W-:Y:S01]  /*12270*/  F2FP.BF16.F32.PACK_AB R22, R171, R156 ;  /* 0x0000009cab16723e */ /* 0x020fe200000010ff */
[----:B------:R-:W-:Y:S01]  /*12280*/  FADD.FTZ R113, R113, R122 ;  /* 0x0000007a71717221 */ /* 0x000fe20000010000 */
[----:B------:R-:W-:-:S05]  /*12290*/  FADD.FTZ R115, R115, R124 ;  /* 0x0000007c73737221 */ /* 0x000fca0000010000 */
[----:B---3--:R-:W-:Y:S01]  /*122a0*/  HMMA.16816.F32.BF16 R16, R20, R12, R16 ;  /* 0x0000000c1410723c */ /* 0x008fe20000041810 */
[----:B------:R-:W-:Y:S01]  /*122b0*/  FADD.FTZ R122, R116, R113 ;  /* 0x00000071747a7221 */ /* 0x000fe20000010000 */
[----:B------:R-:W-:-:S06]  /*122c0*/  FADD.FTZ R118, R118, R115 ;  /* 0x0000007376767221 */ /* 0x000fcc0000010000 */
[C---:B------:R-:W-:Y:S01]  /*122d0*/  HMMA.16816.F32.BF16 R4, R20.reuse, R14, R4 ;  /* 0x0000000e1404723c */ /* 0x040fe20000041804 */
[----:B------:R-:W3:Y:S01]  /*122e0*/  LDSM.16.MT88.4 R12, [R0+0x2800] ;  /* 0x00280000000c783b */ /* 0x000ee20000004200 */
[----:B------:R-:W-:Y:S01]  /*122f0*/  FADD.FTZ R107, R107, R122 ;  /* 0x0000007a6b6b7221 */ /* 0x000fe20000010000 */
[----:B------:R-:W-:Y:S01]  /*12300*/  FADD.FTZ R118, R105, R118 ;  /* 0x0000007669767221 */ /* 0x000fe20000010000 */
        /* <DEDUP_REMOVED lines=14> */
[----:B------:R-:W-:Y:S01]  /*123f0*/  MUFU.EX2 R60, R60 ;  /* 0x0000003c003c7308 */ /* 0x000fe20000000800 */
[----:B------:R-:W-:Y:S01]  /*12400*/  FADD.FTZ R110, R110, R103 ;  /* 0x000000676e6e7221 */ /* 0x000fe20000010000 */
[----:B------:R-:W-:-:S02]  /*12410*/  FADD.FTZ R127, R127, R126 ;  /* 0x0000007e7f7f7221 */ /* 0x000fc40000010000 */
[----:B------:R-:W-:Y:S01]  /*12420*/  HMMA.16816.F32.BF16 R24, R20, R10, R24 ;  /* 0x0000000a1418723c */ /* 0x000fe20000041818 */
[----:B------:R-:W1:Y:S03]  /*12430*/  LDSM.16.MT88.4 R20, [R82+0x7c00] ;  /* 0x007c00005214783b */ /* 0x000e660000004200 */
        /* <DEDUP_REMOVED lines=12> */
[-C--:B------:R-:W-:Y:S01]  /*12500*/  FFMA.FTZ R55, R237, R81.reuse, -R80 ;  /* 0x00000051ed377223 */ /* 0x080fe20000010850 */
[-CC-:B------:R-:W-:Y:S01]  /*12510*/  FFMA.FTZ R112, R112, R81.reuse, -R79.reuse ;  /* 0x0000005170707223 */ /* 0x180fe2000001084f */
[-CC-:B------:R-:W-:Y:S01]  /*12520*/  FFMA.FTZ R100, R100, R81.reuse, -R79.reuse ;  /* 0x0000005164647223 */ /* 0x180fe2000001084f */
[-CC-:B------:R-:W-:Y:S01]  /*12530*/  FFMA.FTZ R108, R108, R81.reuse, -R79.reuse ;  /* 0x000000516c6c7223 */ /* 0x180fe2000001084f */
[----:B------:R-:W-:Y:S01]  /*12540*/  FFMA.FTZ R104, R104, R81, -R79 ;  /* 0x0000005168687223 */ /* 0x000fe2000001084f */
[----:B----4-:R-:W-:Y:S01]  /*12550*/  F2FP.BF16.F32.PACK_AB R8, R131, R148 ;  /* 0x000000948308723e */ /* 0x010fe200000010ff */
[----:B------:R-:W-:Y:S01]  /*12560*/  FADD.FTZ R97, R97, R106 ;  /* 0x0000006a61617221 */ /* 0x000fe20000010000 */
[----:B------:R-:W-:Y:S01]  /*12570*/  F2FP.BF16.F32.PACK_AB R9, R60, R61 ;  /* 0x0000003d3c09723e */ /* 0x000fe200000010ff */
[----:B------:R-:W-:Y:S01]  /*12580*/  FADD.FTZ R134, R134, R129 ;  /* 0x0000008186867221 */ /* 0x000fe20000010000 */
[----:B------:R-:W-:-:S02]  /*12590*/  F2FP.BF16.F32.PACK_AB R11, R58, R59 ;  /* 0x0000003b3a0b723e */ /* 0x000fc400000010ff */
[----:B-----5:R-:W-:Y:S01]  /*125a0*/  F2FP.BF16.F32.PACK_AB R10, R120, R119 ;  /* 0x00000077780a723e */ /* 0x020fe200000010ff */
[----:B------:R-:W-:Y:S01]  /*125b0*/  MUFU.EX2 R57, R57 ;  /* 0x0000003900397308 */ /* 0x000fe20000000800 */
[----:B------:R-:W-:Y:S01]  /*125c0*/  FADD.FTZ R102, R102, R97 ;  /* 0x0000006166667221 */ /* 0x000fe20000010000 */
[----:B------:R-:W-:-:S06]  /*125d0*/  FADD.FTZ R133, R133, R134 ;  /* 0x0000008685857221 */ /* 0x000fcc0000010000 */
[----:B------:R-:W-:Y:S01]  /*125e0*/  MUFU.EX2 R56, R56 ;  /* 0x0000003800387308 */ /* 0x000fe20000000800 */
[----:B--2---:R-:W-:Y:S01]  /*125f0*/  HMMA.16816.F32.BF16 R16, R8, R28, R16 ;  /* 0x0000001c0810723c */ /* 0x004fe20000041810 */
[----:B------:R-:W-:-:S06]  /*12600*/  FADD.FTZ R142, R142, R133 ;  /* 0x000000858e8e7221 */ /* 0x000fcc0000010000 */
[----:B------:R-:W-:Y:S01]  /*12610*/  MUFU.EX2 R55, R55 ;  /* 0x0000003700377308 */ /* 0x000fe20000000800 */
[----:B---3--:R-:W-:Y:S01]  /*12620*/  HMMA.16816.F32.BF16 R136, R8, R12, R136 ;  /* 0x0000000c0888723c */ /* 0x008fe20000041888 */
        /* <DEDUP_REMOVED lines=8> */
[C---:B------:R-:W-:Y:S01]  /*126b0*/  HMMA.16816.F32.BF16 R4, R8.reuse, R30, R4 ;  /* 0x0000001e0804723c */ /* 0x040fe20000041804 */
[----:B------:R-:W4:Y:S01]  /*126c0*/  LDSM.16.MT88.4 R28, [R0+0x2c00] ;  /* 0x002c0000001c783b */ /* 0x000f220000004200 */
[----:B------:R-:W-:Y:S01]  /*126d0*/  FADD.FTZ R93, R93, R98 ;  /* 0x000000625d5d7221 */ /* 0x000fe20000010000 */
[----:B------:R-:W-:Y:S01]  /*126e0*/  FADD.FTZ R144, R144, R135 ;  /* 0x0000008790907221 */ /* 0x000fe20000010000 */
[----:B--2---:R-:W-:Y:S01]  /*126f0*/  F2FP.BF16.F32.PACK_AB R12, R103, R112 ;  /* 0x00000070670c723e */ /* 0x004fe200000010ff */
[----:B------:R-:W-:Y:S01]  /*12700*/  FFMA.FTZ R101, R187, R81, -R80 ;  /* 0x00000051bb657223 */ /* 0x000fe20000010850 */
[----:B------:R-:W-:Y:S01]  /*12710*/  F2FP.BF16.F32.PACK_AB R13, R56, R57 ;  /* 0x00000039380d723e */ /* 0x000fe200000010ff */
[----:B------:R-:W-:Y:S01]  /*12720*/  FADD.FTZ R92, R92, R93 ;  /* 0x0000005d5c5c7221 */ /* 0x000fe20000010000 */
[----:B------:R-:W-:Y:S01]  /*12730*/  HMMA.16816.F32.BF16 R24, R8, R14, R24 ;  /* 0x0000000e0818723c */ /* 0x000fe20000041818 */
[----:B------:R-:W-:Y:S01]  /*12740*/  F2FP.BF16.F32.PACK_AB R15, R54, R55 ;  /* 0x00000037360f723e */ /* 0x000fe200000010ff */
[----:B------:R-:W-:Y:S01]  /*12750*/  FADD.FTZ R141, R141, R144 ;  /* 0x000000908d8d7221 */ /* 0x000fe20000010000 */
[----:B------:R-:W-:Y:S01]  /*12760*/  FADD.FTZ R92, R91, R92 ;  /* 0x0000005c5b5c7221 */ /* 0x000fe20000010000 */
[----:B------:R-:W2:Y:S01]  /*12770*/  LDSM.16.MT88.4 R8, [R82+0x8000] ;  /* 0x008000005208783b */ /* 0x000ea20000004200 */
[----:B---3--:R-:W-:Y:S01]  /*12780*/  F2FP.BF16.F32.PACK_AB R14, R100, R99 ;  /* 0x00000063640e723e */ /* 0x008fe200000010ff */
[----:B------:R-:W-:Y:S01]  /*12790*/  FADD.FTZ R146, R146, R141 ;  /* 0x0000008d92927221 */ /* 0x000fe20000010000 */
[-CC-:B------:R-:W-:Y:S01]  /*127a0*/  FFMA.FTZ R94, R94, R81.reuse, -R79.reuse ;  /* 0x000000515e5e7223 */ /* 0x180fe2000001084f */
[-CC-:B------:R-:W-:Y:S01]  /*127b0*/  FFMA.FTZ R90, R90, R81.reuse, -R79.reuse ;  /* 0x000000515a5a7223 */ /* 0x180fe2000001084f */
[----:B------:R-:W-:Y:S01]  /*127c0*/  FFMA.FTZ R96, R96, R81, -R79 ;  /* 0x0000005160607223 */ /* 0x000fe2000001084f */
[----:B------:R-:W-:Y:S01]  /*127d0*/  FADD.FTZ R143, R143, R146 ;  /* 0x000000928f8f7221 */ /* 0x000fe20000010000 */
[----:B------:R-:W-:Y:S01]  /*127e0*/  MUFU.EX2 R53, R53 ;  /* 0x0000003500357308 */ /* 0x000fe20000000800 */
[----:B-1----:R-:W-:Y:S01]  /*127f0*/  HMMA.16816.F32.BF16 R16, R12, R20, R16 ;  /* 0x000000140c10723c */ /* 0x002fe20000041810 */
[----:B------:R-:W-:Y:S01]  /*12800*/  FADD.FTZ R21, R89, R92 ;  /* 0x0000005c59157221 */ /* 0x000fe20000010000 */
[----:B------:R-:W-:-:S05]  /*12810*/  FADD.FTZ R196, R196, R143 ;  /* 0x0000008fc4c47221 */ /* 0x000fca0000010000 */
[----:B------:R-:W-:Y:S01]  /*12820*/  MUFU.EX2 R52, R52 ;  /* 0x0000003400347308 */ /* 0x000fe20000000800 */
[----:B------:R-:W-:Y:S01]  /*12830*/  FADD.FTZ R88, R88, R21 ;  /* 0x0000001558587221 */ /* 0x000fe20000010000 */
[----:B------:R-:W-:-:S06]  /*12840*/  FADD.FTZ R145, R145, R196 ;  /* 0x000000c491917221 */ /* 0x000fcc0000010000 */
        /* <DEDUP_REMOVED lines=14> */
[C---:B------:R-:W-:Y:S01]  /*12930*/  HMMA.16816.F32.BF16 R4, R12.reuse, R22, R4 ;  /* 0x000000160c04723c */ /* 0x040fe20000041804 */
[----:B------:R-:W1:Y:S01]  /*12940*/  LDSM.16.MT88.4 R20, [R0+0x3000] ;  /* 0x003000000014783b */ /* 0x000e620000004200 */
[----:B------:R-:W-:Y:S01]  /*12950*/  FADD.FTZ R161, R161, R188 ;  /* 0x000000bca1a17221 */ /* 0x000fe20000010000 */
[----:B------:R-:W-:Y:S01]  /*12960*/  FADD.FTZ R77, R77, R78 ;  /* 0x0000004e4d4d7221 */ /* 0x000fe20000010000 */
[----:B------:R-:W-:Y:S01]  /*12970*/  MUFU.EX2 R101, R101 ;  /* 0x0000006500657308 */ /* 0x000fe20000000800 */
[----:B------:R-:W-:Y:S01]  /*12980*/  FFMA.FTZ R46, R46, R81, -R79 ;  /* 0x000000512e2e7223 */ /* 0x000fe2000001084f */
[----:B------:R-:W-:Y:S01]  /*12990*/  FADD.FTZ R184, R184, R161 ;  /* 0x000000a1b8b87221 */ /* 0x000fe20000010000 */
[----:B------:R-:W-:Y:S01]  /*129a0*/  FADD.FTZ R76, R76, R77 ;  /* 0x0000004d4c4c7221 */ /* 0x000fe20000010000 */
[----:B----4-:R-:W-:Y:S04]  /*129b0*/  HMMA.16816.F32.BF16 R136, R12, R28, R136 ;  /* 0x0000001c0c88723c */ /* 0x010fe80000041888 */
[----:B------:R-:W-:Y:S01]  /*129c0*/  MUFU.EX2 R140, R140 ;  /* 0x0000008c008c7308 */ /* 0x000fe20000000800 */
[----:B------:R-:W-:Y:S01]  /*129d0*/  FADD.FTZ R75, R75, R76 ;  /* 0x0000004c4b4b7221 */ /* 0x000fe20000010000 */
[----:B------:R-:W-:-:S06]  /*129e0*/  FADD.FTZ R163, R163, R184 ;  /* 0x000000b8a3a37221 */ /* 0x000fcc0000010000 */
[----:B------:R-:W-:Y:S01]  /*129f0*/  MUFU.EX2 R180, R180 ;  /* 0x000000b400b47308 */ /* 0x000fe20000000800 */
[----:B------:R-:W-:Y:S01]  /*12a00*/  HMMA.16816.F32.BF16 R24, R12, R30, R24 ;  /* 0x0000001e0c18723c */ /* 0x000fe20000041818 */
[----:B------:R-:W3:Y:S01]  /*12a10*/  LDSM.16.MT88.4 R28, [R82+0x8400] ;  /* 0x00840000521c783b */ /* 0x000ee20000004200 */
[-CC-:B------:R-:W-:Y:S01]  /*12a20*/  FFMA.FTZ R155, R155, R81.reuse, -R80.reuse ;  /* 0x000000519b9b7223 */ /* 0x180fe20000010850 */
[-CC-:B------:R-:W-:Y:S01]  /*12a30*/  FFMA.FTZ R149, R149, R81.reuse, -R80.reuse ;  /* 0x0000005195957223 */ /* 0x180fe20000010850 */
[-C--:B------:R-:W-:Y:S01]  /*12a40*/  FFMA.FTZ R116, R109, R81.reuse, -R80 ;  /* 0x000000516d747223 */ /* 0x080fe20000010850 */
[-CC-:B------:R-:W-:Y:S01]  /*12a50*/  FFMA.FTZ R45, R45, R81.reuse, -R79.reuse ;  /* 0x000000512d2d7223 */ /* 0x180fe2000001084f */
[-CC-:B------:R-:W-:Y:S01]  /*12a60*/  FFMA.FTZ R44, R44, R81.reuse, -R79.reuse ;  /* 0x000000512c2c7223 */ /* 0x180fe2000001084f */
[----:B------:R-:W-:Y:S01]  /*12a70*/  MUFU.EX2 R95, R96 ;  /* 0x00000060005f7308 */ /* 0x000fe20000000800 */
[-CC-:B------:R-:W-:Y:S01]  /*12a80*/  FFMA.FTZ R43, R43, R81.reuse, -R79.reuse ;  /* 0x000000512b2b7223 */ /* 0x180fe2000001084f */
[----:B------:R-:W-:-:S06]  /*12a90*/  FFMA.FTZ R42, R42, R81, -R79 ;  /* 0x000000512a2a7223 */ /* 0x000fcc000001084f */
[----:B------:R-:W-:Y:S01]  /*12aa0*/  MUFU.EX2 R162, R162 ;  /* 0x000000a200a27308 */ /* 0x000fe20000000800 */
[-CC-:B------:R-:W-:Y:S01]  /*12ab0*/  FFMA.FTZ R37, R37, R81.reuse, -R80.reuse ;  /* 0x0000005125257223 */ /* 0x180fe20000010850 */
[-CC-:B------:R-:W-:Y:S01]  /*12ac0*/  FFMA.FTZ R36, R36, R81.reuse, -R80.reuse ;  /* 0x0000005124247223 */ /* 0x180fe20000010850 */
[-CC-:B------:R-:W-:Y:S01]  /*12ad0*/  FFMA.FTZ R41, R41, R81.reuse, -R79.reuse ;  /* 0x0000005129297223 */ /* 0x180fe2000001084f */
[-CC-:B------:R-:W-:Y:S01]  /*12ae0*/  FFMA.FTZ R40, R40, R81.reuse, -R79.reuse ;  /* 0x0000005128287223 */ /* 0x180fe2000001084f */
[-CC-:B------:R-:W-:Y:S01]  /*12af0*/  FFMA.FTZ R39, R39, R81.reuse, -R79.reuse ;  /* 0x0000005127277223 */ /* 0x180fe2000001084f */
[-C--:B------:R-:W-:Y:S01]  /*12b00*/  FFMA.FTZ R242, R38, R81.reuse, -R79 ;  /* 0x0000005126f27223 */ /* 0x080fe2000001084f */
[-CC-:B------:R-:W-:Y:S01]  /*12b10*/  FFMA.FTZ R251, R35, R81.reuse, -R80.reuse ;  /* 0x0000005123fb7223 */ /* 0x180fe20000010850 */
[----:B------:R-:W4:Y:S01]  /*12b20*/  MUFU.EX2 R94, R94 ;  /* 0x0000005e005e7308 */ /* 0x000f220000000800 */
[----:B------:R-:W-:Y:S01]  /*12b30*/  FFMA.FTZ R85, R85, R81, -R80 ;  /* 0x0000005155557223 */ /* 0x000fe20000010850 */
[----:B------:R-:W-:Y:S06]  /*12b40*/  LDSM.16.MT88.4 R132, [R0+0x3c00] ;  /* 0x003c00000084783b */ /* 0x000fec0000004200 */
[----:B------:R-:W-:Y:S08]  /*12b50*/  MUFU.EX2 R90, R90 ;  /* 0x0000005a005a7308 */ /* 0x000ff00000000800 */
[----:B------:R-:W5:Y:S01]  /*12b60*/  MUFU.EX2 R89, R89 ;  /* 0x0000005900597308 */ /* 0x000f620000000800 */
[----:B------:R-:W-:Y:S01]  /*12b70*/  FADD.FTZ R74, R74, R75 ;  /* 0x0000004b4a4a7221 */ /* 0x000fe20000010000 */
[----:B------:R-:W-:-:S03]  /*12b80*/  FADD.FTZ R182, R182, R163 ;  /* 0x000000a3b6b67221 */ /* 0x000fc60000010000 */
[----:B------:R-:W-:Y:S01]  /*12b90*/  FADD.FTZ R73, R73, R74 ;  /* 0x0000004a49497221 */ /* 0x000fe20000010000 */
[----:B------:R-:W-:Y:S01]  /*12ba0*/  FADD.FTZ R157, R157, R182 ;  /* 0x000000b69d9d7221 */ /* 0x000fe20000010000 */
[----:B----4-:R-:W-:Y:S02]  /*12bb0*/  F2FP.BF16.F32.PACK_AB R12, R94, R95 ;  /* 0x0000005f5e0c723e */ /* 0x010fe400000010ff */
[----:B------:R-:W-:Y:S01]  /*12bc0*/  F2FP.BF16.F32.PACK_AB R13, R52, R53 ;  /* 0x00000035340d723e */ /* 0x000fe200000010ff */
[----:B------:R-:W-:Y:S01]  /*12bd0*/  FADD.FTZ R72, R72, R73 ;  /* 0x0000004948487221 */ /* 0x000fe20000010000 */
[----:B------:R-:W-:Y:S01]  /*12be0*/  F2FP.BF16.F32.PACK_AB R15, R101, R50 ;  /* 0x00000032650f723e */ /* 0x000fe200000010ff */
[----:B------:R-:W-:Y:S01]  /*12bf0*/  FADD.FTZ R157, R176, R157 ;  /* 0x0000009db09d7221 */ /* 0x000fe20000010000 */
[----:B------:R-:W-:Y:S01]  /*12c00*/  MUFU.EX2 R117, R117 ;  /* 0x0000007500757308 */ /* 0x000fe20000000800 */
[----:B-----5:R-:W-:Y:S01]  /*12c10*/  F2FP.BF16.F32.PACK_AB R14, R89, R90 ;  /* 0x0000005a590e723e */ /* 0x020fe200000010ff */
[----:B------:R-:W-:Y:S01]  /*12c20*/  FADD.FTZ R71, R71, R72 ;  /* 0x0000004847477221 */ /* 0x000fe20000010000 */
[----:B------:R-:W-:-:S05]  /*12c30*/  FADD.FTZ R174, R174, R157 ;  /* 0x0000009daeae7221 */ /* 0x000fca0000010000 */
[----:B------:R-:W-:Y:S01]  /*12c40*/  MUFU.EX2 R159, R159 ;  /* 0x0000009f009f7308 */ /* 0x000fe20000000800 */
[----:B------:R-:W-:Y:S01]  /*12c50*/  FADD.FTZ R70, R70, R71 ;  /* 0x0000004746467221 */ /* 0x000fe20000010000 */
[----:B------:R-:W-:Y:S01]  /*12c60*/  FADD.FTZ R174, R165, R174 ;  /* 0x000000aea5ae7221 */ /* 0x000fe20000010000 */
[----:B--2---:R-:W-:Y:S05]  /*12c70*/  HMMA.16816.F32.BF16 R16, R12, R8, R16 ;  /* 0x000000080c10723c */ /* 0x004fea0000041810 */
        /* <DEDUP_REMOVED lines=8> */
[----:B------:R-:W-:Y:S01]  /*12d00*/  HMMA.16816.F32.BF16 R4, R12, R10, R4 ;  /* 0x0000000a0c04723c */ /* 0x000fe20000041804 */
[----:B------:R-:W5:Y:S01]  /*12d10*/  LDSM.16.MT88.4 R8, [R0+0x3400] ;  /* 0x003400000008783b */ /* 0x000f620000004200 */
[----:B------:R-:W-:-:S06]  /*12d20*/  FADD.FTZ R67, R67, R68 ;  /* 0x0000004443437221 */ /* 0x000fcc0000010000 */
[----:B-1----:R-:W-:Y:S01]  /*12d30*/  HMMA.16816.F32.BF16 R136, R12, R20, R136 ;  /* 0x000000140c88723c */ /* 0x002fe20000041888 */
[----:B------:R-:W-:Y:S01]  /*12d40*/  FADD.FTZ R20, R164, R167 ;  /* 0x000000a7a4147221 */ /* 0x000fe20000010000 */
[----:B------:R-:W-:-:S06]  /*12d50*/  FADD.FTZ R66, R66, R67 ;  /* 0x0000004342427221 */ /* 0x000fcc0000010000 */
[----:B------:R-:W-:Y:S01]  /*12d60*/  HMMA.16816.F32.BF16 R24, R12, R22, R24 ;  /* 0x000000160c18723c */ /* 0x000fe20000041818 */
[----:B--2---:R-:W-:Y:S02]  /*12d70*/  F2FP.BF16.F32.PACK_AB R12, R48, R49 ;  /* 0x00000031300c723e */ /* 0x004fe400000010ff */
[----:B------:R-:W-:Y:S02]  /*12d80*/  F2FP.BF16.F32.PACK_AB R13, R140, R117 ;  /* 0x000000758c0d723e */ /* 0x000fe400000010ff */
[----:B----4-:R-:W-:Y:S02]  /*12d90*/  F2FP.BF16.F32.PACK_AB R14, R46, R47 ;  /* 0x0000002f2e0e723e */ /* 0x010fe400000010ff */
[----:B------:R-:W-:Y:S01]  /*12da0*/  F2FP.BF16.F32.PACK_AB R15, R180, R159 ;  /* 0x0000009fb40f723e */ /* 0x000fe200000010ff */
[----:B------:R-:W-:Y:S01]  /*12db0*/  FADD.FTZ R20, R169, R20 ;  /* 0x00000014a9147221 */ /* 0x000fe20000010000 */
[----:B------:R-:W-:-:S05]  /*12dc0*/  FADD.FTZ R65, R65, R66 ;  /* 0x0000004241417221 */ /* 0x000fca0000010000 */
        /* <DEDUP_REMOVED lines=17> */
[----:B------:R-:W-:Y:S01]  /*12ee0*/  MUFU.EX2 R155, R155 ;  /* 0x0000009b009b7308 */ /* 0x000fe20000000800 */
[----:B------:R-:W-:Y:S02]  /*12ef0*/  FADD.FTZ R57, R57, R58 ;  /* 0x0000003a39397221 */ /* 0x000fe40000010000 */
[----:B------:R-:W-:-:S05]  /*12f00*/  FADD.FTZ R112, R112, R119 ;  /* 0x0000007770707221 */ /* 0x000fca0000010000 */
[----:B------:R-:W-:Y:S01]  /*12f10*/  MUFU.EX2 R149, R149 ;  /* 0x0000009500957308 */ /* 0x000fe20000000800 */
[----:B------:R-:W-:Y:S01]  /*12f20*/  FADD.FTZ R56, R56, R57 ;  /* 0x0000003938387221 */ /* 0x000fe20000010000 */
[----:B------:R-:W-:-:S06]  /*12f30*/  FADD.FTZ R112, R103, R112 ;  /* 0x0000007067707221 */ /* 0x000fcc0000010000 */
[----:B------:R-:W-:Y:S01]  /*12f40*/  MUFU.EX2 R116, R116 ;  /* 0x0000007400747308 */ /* 0x000fe20000000800 */
[C---:B------:R-:W-:Y:S01]  /*12f50*/  HMMA.16816.F32.BF16 R4, R12.reuse, R30, R4 ;  /* 0x0000001e0c04723c */ /* 0x040fe20000041804 */
[----:B------:R-:W2:Y:S06]  /*12f60*/  LDSM.16.MT88.4 R28, [R0+0x3800] ;  /* 0x00380000001c783b */ /* 0x000eac0000004200 */
[----:B------:R-:W-:Y:S08]  /*12f70*/  MUFU.EX2 R45, R45 ;  /* 0x0000002d002d7308 */ /* 0x000ff00000000800 */
[----:B------:R-:W3:Y:S08]  /*12f80*/  MUFU.EX2 R44, R44 ;  /* 0x0000002c002c7308 */ /* 0x000ef00000000800 */
[----:B------:R-:W-:Y:S08]  /*12f90*/  MUFU.EX2 R43, R43 ;  /* 0x0000002b002b7308 */ /* 0x000ff00000000800 */
[----:B------:R-:W4:Y:S01]  /*12fa0*/  MUFU.EX2 R42, R42 ;  /* 0x0000002a002a7308 */ /* 0x000f220000000800 */
[----:B------:R-:W-:Y:S01]  /*12fb0*/  FADD.FTZ R55, R55, R56 ;  /* 0x0000003837377221 */ /* 0x000fe20000010000 */
[----:B------:R-:W-:Y:S01]  /*12fc0*/  FADD.FTZ R99, R99, R112 ;  /* 0x0000007063637221 */ /* 0x000fe20000010000 */
[----:B-----5:R-:W-:Y:S02]  /*12fd0*/  HMMA.16816.F32.BF16 R136, R12, R8, R136 ;  /* 0x000000080c88723c */ /* 0x020fe40000041888 */
[----:B------:R-:W-:Y:S01]  /*12fe0*/  FADD.FTZ R54, R54, R55 ;  /* 0x0000003736367221 */ /* 0x000fe20000010000 */
[----:B------:R-:W-:-:S03]  /*12ff0*/  FADD.FTZ R100, R100, R99 ;  /* 0x0000006364647221 */ /* 0x000fc60000010000 */
[----:B------:R-:W-:Y:S02]  /*13000*/  FADD.FTZ R53, R53, R54 ;  /* 0x0000003635357221 */ /* 0x000fe40000010000 */
[----:B------:R-:W-:Y:S01]  /*13010*/  HMMA.16816.F32.BF16 R24, R12, R10, R24 ;  /* 0x0000000a0c18723c */ /* 0x000fe20000041818 */
[----:B------:R-:W5:Y:S01]  /*13020*/  LDSM.16.MT88.4 R8, [R82+0x8c00] ;  /* 0x008c00005208783b */ /* 0x000f620000004200 */
[----:B---3--:R-:W-:Y:S01]  /*13030*/  F2FP.BF16.F32.PACK_AB R12, R44, R45 ;  /* 0x0000002d2c0c723e */ /* 0x008fe200000010ff */
[----:B------:R-:W-:Y:S01]  /*13040*/  FADD.FTZ R95, R95, R100 ;  /* 0x000000645f5f7221 */ /* 0x000fe20000010000 */
[----:B------:R-:W-:Y:S02]  /*13050*/  F2FP.BF16.F32.PACK_AB R13, R162, R155 ;  /* 0x0000009ba20d723e */ /* 0x000fe400000010ff */
[----:B----4-:R-:W-:Y:S02]  /*13060*/  F2FP.BF16.F32.PACK_AB R14, R42, R43 ;  /* 0x0000002b2a0e723e */ /* 0x010fe400000010ff */
[----:B------:R-:W-:Y:S01]  /*13070*/  F2FP.BF16.F32.PACK_AB R15, R116, R149 ;  /* 0x00000095740f723e */ /* 0x000fe200000010ff */
[----:B------:R-:W-:Y:S01]  /*13080*/  FADD.FTZ R53, R52, R53 ;  /* 0x0000003534357221 */ /* 0x000fe20000010000 */
[----:B------:R-:W-:-:S04]  /*13090*/  FADD.FTZ R95, R94, R95 ;  /* 0x0000005f5e5f7221 */ /* 0x000fc80000010000 */
[----:B------:R-:W-:Y:S01]  /*130a0*/  FADD.FTZ R90, R90, R95 ;  /* 0x0000005f5a5a7221 */ /* 0x000fe20000010000 */
[C---:B-1----:R-:W-:Y:S01]  /*130b0*/  HMMA.16816.F32.BF16 R16, R12.reuse, R20, R16 ;  /* 0x000000140c10723c */ /* 0x042fe20000041810 */
[----:B------:R-:W-:Y:S02]  /*130c0*/  FADD.FTZ R20, R50, R53 ;  /* 0x0000003532147221 */ /* 0x000fe40000010000 */
[----:B------:R-:W-:Y:S02]  /*130d0*/  FADD.FTZ R90, R89, R90 ;  /* 0x0000005a595a7221 */ /* 0x000fe40000010000 */
[----:B------:R-:W-:Y:S01]  /*130e0*/  FADD.FTZ R20, R101, R20 ;  /* 0x0000001465147221 */ /* 0x000fe20000010000 */
[----:B------:R-:W-:Y:S01]  /*130f0*/  MUFU.EX2 R84, R85 ;  /* 0x0000005500547308 */ /* 0x000fe20000000800 */
[----:B------:R-:W-:Y:S02]  /*13100*/  FADD.FTZ R49, R49, R90 ;  /* 0x0000005a31317221 */ /* 0x000fe40000010000 */
[----:B------:R-:W-:Y:S01]  /*13110*/  FADD.FTZ R117, R117, R20 ;  /* 0x0000001475757221 */ /* 0x000fe20000010000 */
[----:B------:R-:W-:Y:S04]  /*13120*/  HMMA.16816.F32.BF16 R4, R12, R22, R4 ;  /* 0x000000160c04723c */ /* 0x000fe80000041804 */
[----:B------:R-:W-:Y:S01]  /*13130*/  MUFU.EX2 R37, R37 ;  /* 0x0000002500257308 */ /* 0x000fe20000000800 */
[----:B------:R-:W-:Y:S01]  /*13140*/  FADD.FTZ R140, R140, R117 ;  /* 0x000000758c8c7221 */ /* 0x000fe20000010000 */
[----:B------:R-:W-:-:S06]  /*13150*/  FADD.FTZ R48, R48, R49 ;  /* 0x0000003130307221 */ /* 0x000fcc0000010000 */
[----:B------:R-:W-:Y:S08]  /*13160*/  MUFU.EX2 R36, R36 ;  /* 0x0000002400247308 */ /* 0x000ff00000000800 */
[----:B------:R-:W-:Y:S08]  /*13170*/  MUFU.EX2 R41, R41 ;  /* 0x0000002900297308 */ /* 0x000ff00000000800 */
[----:B------:R-:W1:Y:S08]  /*13180*/  MUFU.EX2 R40, R40 ;  /* 0x0000002800287308 */ /* 0x000e700000000800 */
[----:B------:R-:W-:Y:S08]  /*13190*/  MUFU.EX2 R39, R39 ;  /* 0x0000002700277308 */ /* 0x000ff00000000800 */
[----:B------:R-:W3:Y:S08]  /*131a0*/  MUFU.EX2 R242, R242 ;  /* 0x000000f200f27308 */ /* 0x000ef00000000800 */
[----:B------:R-:W4:Y:S01]  /*131b0*/  MUFU.EX2 R251, R251 ;  /* 0x000000fb00fb7308 */ /* 0x000f220000000800 */
        /* <DEDUP_REMOVED lines=9> */
[----:B------:R-:W-:Y:S02]  /*13250*/  F2FP.BF16.F32.PACK_AB R13, R37, R84 ;  /* 0x00000054250d723e */ /* 0x000fe400000010ff */
[----:B---3--:R-:W-:Y:S02]  /*13260*/  F2FP.BF16.F32.PACK_AB R14, R242, R39 ;  /* 0x00000027f20e723e */ /* 0x008fe400000010ff */
[----:B----4-:R-:W-:Y:S01]  /*13270*/  F2FP.BF16.F32.PACK_AB R15, R251, R36 ;  /* 0x00000024fb0f723e */ /* 0x010fe200000010ff */
[----:B------:R-:W-:Y:S01]  /*13280*/  FADD.FTZ R162, R162, R155 ;  /* 0x0000009ba2a27221 */ /* 0x000fe20000010000 */
[----:B------:R-:W-:-:S04]  /*13290*/  FADD.FTZ R44, R44, R45 ;  /* 0x0000002d2c2c7221 */ /* 0x000fc80000010000 */
[----:B------:R-:W-:Y:S01]  /*132a0*/  FADD.FTZ R43, R43, R44 ;  /* 0x0000002c2b2b7221 */ /* 0x000fe20000010000 */
[----:B-----5:R-:W-:Y:S01]  /*132b0*/  HMMA.16816.F32.BF16 R140, R12, R10, R4 ;  /* 0x0000000a0c8c723c */ /* 0x020fe20000041804 */
[----:B------:R-:W-:Y:S02]  /*132c0*/  FADD.FTZ R5, R149, R162 ;  /* 0x000000a295057221 */ /* 0x000fe40000010000 */
[----:B------:R-:W-:Y:S02]  /*132d0*/  FADD.FTZ R42, R42, R43 ;  /* 0x0000002b2a2a7221 */ /* 0x000fe40000010000 */
[----:B------:R-:W-:Y:S02]  /*132e0*/  FADD.FTZ R5, R116, R5 ;  /* 0x0000000574057221 */ /* 0x000fe40000010000 */
[----:B------:R-:W-:Y:S02]  /*132f0*/  FADD.FTZ R41, R41, R42 ;  /* 0x0000002a29297221 */ /* 0x000fe40000010000 */
[----:B------:R-:W-:-:S02]  /*13300*/  FADD.FTZ R84, R84, R5 ;  /* 0x0000000554547221 */ /* 0x000fc40000010000 */
[----:B------:R-:W-:Y:S02]  /*13310*/  FADD.FTZ R40, R40, R41 ;  /* 0x0000002928287221 */ /* 0x000fe40000010000 */
[----:B------:R-:W-:Y:S01]  /*13320*/  FADD.FTZ R37, R37, R84 ;  /* 0x0000005425257221 */ /* 0x000fe20000010000 */
[C---:B------:R-:W-:Y:S01]  /*13330*/  HMMA.16816.F32.BF16 R136, R12.reuse, R132, R136 ;  /* 0x000000840c88723c */ /* 0x040fe20000041888 */
[----:B------:R-:W-:Y:S02]  /*13340*/  FADD.FTZ R39, R39, R40 ;  /* 0x0000002827277221 */ /* 0x000fe40000010000 */
[----:B------:R-:W-:Y:S01]  /*13350*/  FADD.FTZ R36, R36, R37 ;  /* 0x0000002524247221 */ /* 0x000fe20000010000 */
[----:B------:R-:W-:Y:S01]  /*13360*/  MOV R0, R32 ;  /* 0x0000002000007202 */ /* 0x000fe20000000f00 */
[----:B------:R-:W-:Y:S01]  /*13370*/  FADD.FTZ R242, R242, R39 ;  /* 0x00000027f2f27221 */ /* 0x000fe20000010000 */
[----:B------:R-:W-:Y:S02]  /*13380*/  MOV R20, R34 ;  /* 0x0000002200147202 */ /* 0x000fe40000000f00 */
[----:B------:R-:W-:Y:S01]  /*13390*/  HMMA.16816.F32.BF16 R144, R12, R8, R16 ;  /* 0x000000080c90723c */ /* 0x000fe20000041810 */
[----:B------:R-:W-:Y:S01]  /*133a0*/  @P1 MOV R0, R32 ;  /* 0x0000002000001202 */ /* 0x000fe20000000f00 */
[----:B------:R-:W-:Y:S01]  /*133b0*/  FADD.FTZ R251, R251, R36 ;  /* 0x00000024fbfb7221 */ /* 0x000fe20000010000 */
[----:B------:R-:W-:-:S02]  /*133c0*/  @P1 MOV R20, R34 ;  /* 0x0000002200141202 */ /* 0x000fc40000000f00 */
[----:B------:R-:W-:-:S03]  /*133d0*/  @P1 IADD3 R237, PT, PT, R51, -0x3, RZ ;  /* 0xfffffffd33ed1810 */ /* 0x000fc60007ffe0ff */
[----:B------:R-:W-:Y:S01]  /*133e0*/  HMMA.16816.F32.BF16 R132, R12, R134, R24 ;  /* 0x000000860c84723c */ /* 0x000fe20000041818 */
[----:B------:R-:W-:-:S04]  /*133f0*/  NOP ;  /* 0x0000000000007918 */ /* 0x000fc80000000000 */
[----:B------:R-:W-:-:S15]  /*13400*/  @P1 BRA `(.L_x_4163) ;  /* 0x0000000000041947 */ /* 0x000fde0003800000 */
.L_x_4152:
[----:B------:R-:W-:-:S07]  /*13410*/  IADD3 R237, PT, PT, R33, -0x1, RZ ;  /* 0xffffffff21ed7810 */ /* 0x000fce0007ffe0ff */
.L_x_4163:
[----:B------:R-:W-:Y:S05]  /*13420*/  BSYNC B2 ;  /* 0x0000000000027941 */ /* 0x000fea0003800000 */
.L_x_4151:
[----:B------:R-:W-:-:S13]  /*13430*/  ISETP.GE.AND P0, PT, R237, R226, PT ;  /* 0x000000e2ed00720c */ /* 0x000fda0003f06270 */
[----:B------:R-:W-:Y:S05]  /*13440*/  @!P0 BRA `(.L_x_4164) ;  /* 0x0000009400708947 */ /* 0x000fea0003800000 */
[----:B------:R-:W-:Y:S01]  /*13450*/  ISETP.NE.U32.AND P3, PT, R246, RZ, PT ;  /* 0x000000fff600720c */ /* 0x000fe20003f65070 */
[----:B------:R-:W-:Y:S02]  /*13460*/  IMAD.MOV.U32 R149, RZ, RZ, R0 ;  /* 0x000000ffff957224 */ /* 0x000fe400078e0000 */
[----:B------:R-:W-:Y:S01]  /*13470*/  IMAD.MOV.U32 R148, RZ, RZ, R20 ;  /* 0x000000ffff947224 */ /* 0x000fe200078e0014 */
[----:B------:R-:W-:-:S13]  /*13480*/  ISETP.NE.AND.EX P3, PT, R247, RZ, PT, P3 ;  /* 0x000000fff700720c */ /* 0x000fda0003f65330 */
.L_x_4171:
        /* <DEDUP_REMOVED lines=18> */
[----:B-1---5:R-:W-:Y:S08]  /*135b0*/  @!P3 BRA `(.L_x_4166) ;  /* 0x0000000000fcb947 */ /* 0x022ff00003800000 */
        /* <DEDUP_REMOVED lines=63> */
.L_x_4166:
[----:B------:R-:W-:Y:S05]  /*139b0*/  BSYNC.RECONVERGENT B0 ;  /* 0x0000000000007941 */ /* 0x000fea0003800200 */
.L_x_4165:
[----:B------:R-:W1:Y:S01]  /*139c0*/  S2UR UR6, SR_CgaCtaId ;  /* 0x00000000000679c3 */ /* 0x000e620000008800 */
[----:B------:R-:W-:Y:S01]  /*139d0*/  UMOV UR7, 0x400 ;  /* 0x0000040000077882 */ /* 0x000fe20000000000 */
[----:B------:R-:W-:Y:S01]  /*139e0*/  LOP3.LUT R92, R243, R220, RZ, 0x3c, !PT ;  /* 0x000000dcf35c7212 */ /* 0x000fe200078e3cff */
[----:B------:R-:W-:Y:S01]  /*139f0*/  IMAD.SHL.U32 R95, R216, 0x40, RZ ;  /* 0x00000040d85f7824 */ /* 0x000fe200078e00ff */
[-C--:B------:R-:W-:Y:S01]  /*13a00*/  ISETP.GE.AND P1, PT, R220, R241.reuse, PT ;  /* 0x000000f1dc00720c */ /* 0x080fe20003f26270 */
[----:B------:R-:W-:Y:S01]  /*13a10*/  IMAD.SHL.U32 R209, R150, 0x10, RZ ;  /* 0x0000001096d17824 */ /* 0x000fe200078e00ff */
[----:B------:R-:W-:Y:S01]  /*13a20*/  ISETP.GE.AND P0, PT, R220, R241, PT ;  /* 0x000000f1dc00720c */ /* 0x000fe20003f06270 */
[C---:B------:R-:W-:Y:S01]  /*13a30*/  IMAD.SHL.U32 R212, R150.reuse, 0x20, RZ ;  /* 0x0000002096d47824 */ /* 0x040fe200078e00ff */
        /* <DEDUP_REMOVED lines=271> */
.L_x_4170:
[----:B------:R-:W-:Y:S05]  /*14b30*/  BSYNC.RECONVERGENT B0 ;  /* 0x0000000000007941 */ /* 0x000fea0003800200 */
.L_x_4169:
        /* <DEDUP_REMOVED lines=16> */
[-C--:B------:R-:W-:Y:S01]  /*14c40*/  @!P0 LEA R164, P4, R214, R154.reuse, 0x7 ;  /* 0x0000009ad6a48211 */ /* 0x080fe200078838ff */
[----:B------:R-:W-:Y:S01]  /*14c50*/  @!PT LDS RZ, [RZ] ;  /* 0x00000000fffff984 */ /* 0x000fe20000000800 */
[----:B------:R-:W-:Y:S01]  /*14c60*/  @!PT LDS RZ, [RZ] ;  /* 0x00000000fffff984 */ /* 0x000fe20000000800 */
[----:B------:R-:W-:Y:S01]  /*14c70*/  @!PT LDS RZ, [RZ] ;  /* 0x00000000fffff984 */ /* 0x000fe20000000800 */
[----:B------:R2:W-:Y:S01]  /*14c80*/  @!P0 LDGSTS.E.BYPASS.LTC128B.128 [R249+0x1800], desc[UR4][R154.64] ;  /* 0x018000009af98fae */ /* 0x0005e2000b981a04 */
[----:B------:R-:W-:Y:S01]  /*14c90*/  @!P0 IADD3 R163, PT, PT, R0, R163, RZ ;  /* 0x000000a300a38210 */ /* 0x000fe20007ffe0ff */
[----:B------:R-:W-:Y:S01]  /*14ca0*/  @!P0 IMAD.MOV.U32 R159, RZ, RZ, R155 ;  /* 0x000000ffff9f8224 */ /* 0x000fe200078e009b */
[C---:B------:R-:W-:Y:S01]  /*14cb0*/  @!P0 LEA.HI.X R165, R214.reuse, R155, R215, 0x7, P4 ;  /* 0x0000009bd6a58211 */ /* 0x040fe200020f3cd7 */
[----:B------:R2:W-:Y:S01]  /*14cc0*/  @P0 STS.128 [R249+0x2000], RZ ;  /* 0x002000fff9000388 */ /* 0x0005e20000000c00 */
[C---:B------:R-:W-:Y:S02]  /*14cd0*/  @!P0 IMAD R152, R215.reuse, 0x180, RZ ;  /* 0x00000180d7988824 */ /* 0x040fe400078e02ff */
[----:B------:R-:W-:Y:S01]  /*14ce0*/  @!P0 IMAD.WIDE.U32 R158, R214, 0x180, R158 ;  /* 0x00000180d69e8825 */ /* 0x000fe200078e009e */
[----:B------:R-:W-:Y:S01]  /*14cf0*/  @!PT LDS RZ, [RZ] ;  /* 0x00000000fffff984 */ /* 0x000fe20000000800 */
[----:B------:R-:W-:Y:S01]  /*14d00*/  @!PT LDS RZ, [RZ] ;  /* 0x00000000fffff984 */ /* 0x000fe20000000800 */
[----:B------:R-:W-:Y:S01]  /*14d10*/  @!PT LDS RZ, [RZ] ;  /* 0x00000000fffff984 */ /* 0x000fe20000000800 */
[----:B------:R2:W-:Y:S03]  /*14d20*/  @!P0 LDGSTS.E.BYPASS.LTC128B.128 [R249+0x2000], desc[UR4][R156.64] ;  /* 0x020000009cf98fae */ /* 0x0005e6000b981a04 */
[----:B------:R-:W-:Y:S01]  /*14d30*/  @!P0 IMAD.MOV.U32 R161, RZ, RZ, R155 ;  /* 0x000000ffffa18224 */ /* 0x000fe200078e009b */
[----:B------:R2:W-:Y:S01]  /*14d40*/  @P0 STS.128 [R249+0x2800], RZ ;  /* 0x002800fff9000388 */ /* 0x0005e20000000c00 */
[----:B------:R-:W-:Y:S01]  /*14d50*/  @!P0 IADD3 R159, PT, PT, R152, R159, RZ ;  /* 0x0000009f989f8210 */ /* 0x000fe20007ffe0ff */
[----:B------:R-:W-:Y:S01]  /*14d60*/  @!P0 IMAD R153, R215, 0x140, RZ ;  /* 0x00000140d7998824 */ /* 0x000fe200078e02ff */
[C---:B------:R-:W-:Y:S01]  /*14d70*/  @!P0 LEA R152, P1, R214.reuse, R154, 0x8 ;  /* 0x0000009ad6988211 */ /* 0x040fe200078240ff */
[----:B------:R-:W-:Y:S01]  /*14d80*/  @!PT LDS RZ, [RZ] ;  /* 0x00000000fffff984 */ /* 0x000fe20000000800 */
[----:B------:R-:W-:Y:S01]  /*14d90*/  @!PT LDS RZ, [RZ] ;  /* 0x00000000fffff984 */ /* 0x000fe20000000800 */
[----:B------:R-:W-:Y:S01]  /*14da0*/  @!PT LDS RZ, [RZ] ;  /* 0x00000000fffff984 */ /* 0x000fe20000000800 */
[----:B------:R2:W-:Y:S01]  /*14db0*/  @!P0 LDGSTS.E.BYPASS.LTC128B.128 [R249+0x2800], desc[UR4][R164.64] ;  /* 0x02800000a4f98fae */ /* 0x0005e2000b981a04 */
[C---:B------:R-:W-:Y:S01]  /*14dc0*/  @!P0 IMAD.WIDE.U32 R160, R214.reuse, 0x140, R160 ;  /* 0x00000140d6a08825 */ /* 0x040fe200078e00a0 */
[----:B-1----:R-:W-:Y:S02]  /*14dd0*/  LOP3.LUT R229, R219, 0x1f20, RZ, 0xc0, !PT ;  /* 0x00001f20dbe57812 */ /* 0x002fe400078ec0ff */
[----:B------:R2:W-:Y:S01]  /*14de0*/  @P0 STS.128 [R249+0x3000], RZ ;  /* 0x003000fff9000388 */ /* 0x0005e20000000c00 */
[----:B------:R-:W-:Y:S01]  /*14df0*/  @!P0 IMAD.IADD R161, R153, 0x1, R161 ;  /* 0x0000000199a18824 */ /* 0x000fe200078e02a1 */
        /* <DEDUP_REMOVED lines=21> */
.L_x_4168:
[----:B------:R-:W-:Y:S05]  /*14f50*/  BSYNC.RECONVERGENT B1 ;  /* 0x0000000000017941 */ /* 0x000fea0003800200 */
.L_x_4167:
[----:B------:R-:W-:Y:S01]  /*14f60*/  LOP3.LUT R240, R240, 0xfffffdff, RZ, 0xc0, !PT ;  /* 0xfffffdfff0f07812 */ /* 0x000fe200078ec0ff */
[----:B------:R1:W-:Y:S01]  /*14f70*/  STL [R1+0x14], R216 ;  /* 0x000014d801007387 */ /* 0x0003e20000100800 */
[----:B--2---:R-:W-:Y:S02]  /*14f80*/  IMAD.SHL.U32 R152, R150, 0x2, RZ ;  /* 0x0000000296987824 */ /* 0x004fe400078e00ff */
[----:B------:R-:W-:Y:S01]  /*14f90*/  @P2 LOP3.LUT R240, R240, 0x200, RZ, 0xfc, !PT ;  /* 0x00000200f0f02812 */ /* 0x000fe200078efcff */
[----:B------:R2:W-:Y:S02]  /*14fa0*/  STL [R1+0x10], R215 ;  /* 0x000010d701007387 */ /* 0x0005e40000100800 */
[----:B------:R-:W-:Y:S02]  /*14fb0*/  LOP3.LUT R152, R152, 0x6, RZ, 0xc0, !PT ;  /* 0x0000000698987812 */ /* 0x000fe400078ec0ff */
[----:B------:R-:W-:Y:S01]  /*14fc0*/  LOP3.LUT R240, R240, 0xfffffeff, RZ, 0xc0, !PT ;  /* 0xfffffefff0f07812 */ /* 0x000fe200078ec0ff */
[----:B------:R-:W-:Y:S02]  /*14fd0*/  STL [R1+0xc], R214 ;  /* 0x00000cd601007387 */ /* 0x000fe40000100800 */
[----:B------:R-:W-:Y:S01]  /*14fe0*/  IMAD R153, R237, 0x100, R152 ;  /* 0x00000100ed997824 */ /* 0x000fe200078e0298 */
[----:B------:R-:W-:Y:S01]  /*14ff0*/  @P3 LOP3.LUT R240, R240, 0x100, RZ, 0xfc, !PT ;  /* 0x00000100f0f03812 */ /* 0x000fe200078efcff */
[----:B------:R-:W-:Y:S02]  /*15000*/  STL [R1+0x8], R209 ;  /* 0x000008d101007387 */ /* 0x000fe40000100800 */
[C---:B------:R-:W-:Y:S01]  /*15010*/  VIADD R165, R153.reuse, 0x18 ;  /* 0x0000001899a57836 */ /* 0x040fe20000000000 */
[----:B------:R-:W-:Y:S01]  /*15020*/  LOP3.LUT R240, R240, 0xffffefff, RZ, 0xc0, !PT ;  /* 0xffffeffff0f07812 */ /* 0x000fe200078ec0ff */
[----:B------:R-:W-:Y:S01]  /*15030*/  STL [R1+0x4], R208 ;  /* 0x000004d001007387 */ /* 0x000fe20000100800 */
[C---:B------:R-:W-:Y:S02]  /*15040*/  VIADD R167, R153.reuse, 0x11 ;  /* 0x0000001199a77836 */ /* 0x040fe40000000000 */
[----:B------:R-:W-:Y:S01]  /*15050*/  LOP3.LUT R240, R240, 0xffffff7f, RZ, 0xc0, !PT ;  /* 0xffffff7ff0f07812 */ /* 0x000fe200078ec0ff */
[----:B------:R3:W-:Y:S01]  /*15060*/  STL [R1], R151 ;  /* 0x0000009701007387 */ /* 0x0007e20000100800 */
[----:B------:R-:W-:Y:S01]  /*15070*/  VIADD R160, R153, 0x19 ;  /* 0x0000001999a07836 */ /* 0x000fe20000000000 */
[----:B------:R-:W-:Y:S01]  /*15080*/  ISETP.GE.AND P5, PT, R167, R221, PT ;  /* 0x000000dda700720c */ /* 0x000fe20003fa6270 */
        /* <DEDUP_REMOVED lines=11> */
[----:B------:R-:W-:Y:S01]  /*15140*/  IMAD.IADD R0, R153, 0x1, R236 ;  /* 0x0000000199007824 */ /* 0x000fe200078e02ec */
[-C--:B------:R-:W-:Y:S01]  /*15150*/  ISETP.GE.AND P2, PT, R157, R221.reuse, PT ;  /* 0x000000dd9d00720c */ /* 0x080fe20003f46270 */
[----:B------:R-:W-:Y:S01]  /*15160*/  VIADD R191, R153, 0x30 ;  /* 0x0000003099bf7836 */ /* 0x000fe20000000000 */
[----:B------:R-:W-:Y:S01]  /*15170*/  ISETP.GE.AND P3, PT, R162, R221, PT ;  /* 0x000000dda200720c */ /* 0x000fe20003f66270 */
[C-C-:B------:R-:W-:Y:S01]  /*15180*/  IMAD.IADD R171, R223.reuse, 0x1, -R0.reuse ;  /* 0x00000001dfab7824 */ /* 0x140fe200078e0a00 */
[--C-:B------:R-:W-:Y:S01]  /*15190*/  IADD3 R154, PT, PT, R223, -0x9, -R0.reuse ;  /* 0xfffffff7df9a7810 */ /* 0x100fe20007ffe800 */
[----:B------:R-:W-:Y:S01]  /*151a0*/  VIADD R185, R153, 0x31 ;  /* 0x0000003199b97836 */ /* 0x000fe20000000000 */
[--C-:B------:R-:W-:Y:S01]  /*151b0*/  IADD3 R155, PT, PT, R223, -0x10, -R0.reuse ;  /* 0xfffffff0df9b7810 */ /* 0x100fe20007ffe800 */
[C---:B------:R-:W-:Y:S01]  /*151c0*/  VIADD R190, R153.reuse, 0x38 ;  /* 0x0000003899be7836 */ /* 0x040fe20000000000 */
[----:B------:R-:W-:Y:S01]  /*151d0*/  IABS R154, R154 ;  /* 0x0000009a009a7213 */ /* 0x000fe20000000000 */
[C---:B------:R-:W-:Y:S01]  /*151e0*/  VIADD R189, R153.reuse, 0x39 ;  /* 0x0000003999bd7836 */ /* 0x040fe20000000000 */
[----:B------:R-:W-:Y:S01]  /*151f0*/  IABS R155, R155 ;  /* 0x0000009b009b7213 */ /* 0x000fe20000000000 */
[C---:B------:R-:W-:Y:S01]  /*15200*/  VIADD R187, R153.reuse, 0x41 ;  /* 0x0000004199bb7836 */ /* 0x040fe20000000000 */
[----:B------:R-:W-:Y:S01]  /*15210*/  I2FP.F32.S32 R154, R154 ;  /* 0x0000009a009a7245 */ /* 0x000fe20000201400 */
[----:B------:R-:W-:Y:S01]  /*15220*/  VIADD R186, R153, 0x48 ;  /* 0x0000004899ba7836 */ /* 0x000fe20000000000 */
[C-C-:B------:R-:W-:Y:S02]  /*15230*/  IADD3 R157, PT, PT, R223.reuse, -0x20, -R0.reuse ;  /* 0xffffffe0df9d7810 */ /* 0x140fe40007ffe800 */
[--C-:B------:R-:W-:Y:S01]  /*15240*/  IADD3 R156, PT, PT, R223, -0x1, -R0.reuse ;  /* 0xffffffffdf9c7810 */ /* 0x100fe20007ffe800 */
[----:B------:R-:W-:Y:S01]  /*15250*/  FFMA.FTZ R9, -R239, R154, R9 ;  /* 0x0000009aef097223 */ /* 0x000fe20000010109 */
[----:B------:R-:W-:Y:S02]  /*15260*/  I2FP.F32.S32 R155, R155 ;  /* 0x0000009b009b7245 */ /* 0x000fe40000201400 */
[----:B------:R-:W-:Y:S02]  /*15270*/  IABS R157, R157 ;  /* 0x0000009d009d7213 */ /* 0x000fe40000000000 */
[----:B------:R-:W-:Y:S01]  /*15280*/  IADD3 R154, PT, PT, R223, -0x21, -R0 ;  /* 0xffffffdfdf9a7810 */ /* 0x000fe20007ffe800 */
[----:B------:R-:W-:Y:S01]  /*15290*/  FFMA.FTZ R12, -R239, R155, R12 ;  /* 0x0000009bef0c7223 */ /* 0x000fe2000001010c */
[----:B------:R-:W-:Y:S02]  /*152a0*/  IABS R156, R156 ;  /* 0x0000009c009c7213 */ /* 0x000fe40000000000 */
[----:B------:R-:W-:Y:S02]  /*152b0*/  I2FP.F32.S32 R157, R157 ;  /* 0x0000009d009d7245 */ /* 0x000fe40000201400 */
[----:B------:R-:W-:Y:S02]  /*152c0*/  IADD3 R155, PT, PT, R223, -0x18, -R0 ;  /* 0xffffffe8df9b7810 */ /* 0x000fe40007ffe800 */
[----:B------:R-:W-:Y:S01]  /*152d0*/  IABS R154, R154 ;  /* 0x0000009a009a7213 */ /* 0x000fe20000000000 */
[C---:B------:R-:W-:Y:S01]  /*152e0*/  FFMA.FTZ R20, -R239.reuse, R157, R20 ;  /* 0x0000009def147223 */ /* 0x040fe20000010114 */
[----:B------:R-:W-:Y:S02]  /*152f0*/  I2FP.F32.S32 R156, R156 ;  /* 0x0000009c009c7245 */ /* 0x000fe40000201400 */
[----:B------:R-:W-:Y:S02]  /*15300*/  IABS R155, R155 ;  /* 0x0000009b009b7213 */ /* 0x000fe40000000000 */
[----:B------:R-:W-:Y:S01]  /*15310*/  I2FP.F32.S32 R154, R154 ;  /* 0x0000009a009a7245 */ /* 0x000fe20000201400 */
[----:B------:R-:W-:Y:S01]  /*15320*/  FFMA.FTZ R5, -R239, R156, R5 ;  /* 0x0000009cef057223 */ /* 0x000fe20000010105 */
[--C-:B------:R-:W-:Y:S02]  /*15330*/  IADD3 R159, PT, PT, R223, -0x28, -R0.reuse ;  /* 0xffffffd8df9f7810 */ /* 0x100fe40007ffe800 */
[----:B------:R-:W-:Y:S01]  /*15340*/  IABS R157, R171 ;  /* 0x000000ab009d7213 */ /* 0x000fe20000000000 */
[----:B------:R-:W-:Y:S01]  /*15350*/  FFMA.FTZ R21, -R239, R154, R21 ;  /* 0x0000009aef157223 */ /* 0x000fe20000010115 */
[----:B------:R-:W-:Y:S01]  /*15360*/  IADD3 R156, PT, PT, R223, -0x19, -R0 ;  /* 0xffffffe7df9c7810 */ /* 0x000fe20007ffe800 */
[----:B------:R-:W-:Y:S01]  /*15370*/  VIADD R171, R171, 0xfffffff8 ;  /* 0xfffffff8abab7836 */ /* 0x000fe20000000000 */
[----:B------:R-:W-:Y:S02]  /*15380*/  I2FP.F32.S32 R155, R155 ;  /* 0x0000009b009b7245 */ /* 0x000fe40000201400 */
[----:B------:R-:W-:Y:S02]  /*15390*/  IABS R159, R159 ;  /* 0x0000009f009f7213 */ /* 0x000fe40000000000 */
[----:B------:R-:W-:Y:S01]  /*153a0*/  I2FP.F32.S32 R157, R157 ;  /* 0x0000009d009d7245 */ /* 0x000fe20000201400 */
[----:B------:R-:W-:Y:S01]  /*153b0*/  FFMA.FTZ R16, -R239, R155, R16 ;  /* 0x0000009bef107223 */ /* 0x000fe20000010110 */
[C---:B------:R-:W-:Y:S01]  /*153c0*/  IADD3 R154, PT, PT, R223.reuse, -0x29, -R0 ;  /* 0xffffffd7df9a7810 */ /* 0x040fe20007ffe800 */
[----:B------:R-:W-:Y:S01]  /*153d0*/  VIADD R155, R223, 0x8 ;  /* 0x00000008df9b7836 */ /* 0x000fe20000000000 */
[----:B------:R-:W-:Y:S01]  /*153e0*/  IABS R156, R156 ;  /* 0x0000009c009c7213 */ /* 0x000fe20000000000 */
[----:B------:R-:W-:Y:S01]  /*153f0*/  FFMA.FTZ R4, -R239, R157, R4 ;  /* 0x0000009def047223 */ /* 0x000fe20000010104 */
[----:B------:R-:W-:Y:S01]  /*15400*/  I2FP.F32.S32 R159, R159 ;  /* 0x0000009f009f7245 */ /* 0x000fe20000201400 */
[----:B------:R-:W-:Y:S01]  /*15410*/  IMAD.IADD R161, R155, 0x1, -R0 ;  /* 0x000000019ba17824 */ /* 0x000fe200078e0a00 */
[----:B------:R-:W-:Y:S01]  /*15420*/  @P0 LOP3.LUT R240, R240, 0x80, RZ, 0xfc, !PT ;  /* 0x00000080f0f00812 */ /* 0x000fe200078efcff */
[C---:B------:R-:W-:Y:S01]  /*15430*/  FFMA.FTZ R10, -R239.reuse, R157, R10 ;  /* 0x0000009def0a7223 */ /* 0x040fe2000001010a */
[----:B------:R-:W-:Y:S01]  /*15440*/  IABS R154, R154 ;  /* 0x0000009a009a7213 */ /* 0x000fe20000000000 */
[----:B------:R-:W-:Y:S01]  /*15450*/  FFMA.FTZ R24, -R239, R159, R24 ;  /* 0x0000009fef187223 */ /* 0x000fe20000010118 */
[CC--:B------:R-:W-:Y:S02]  /*15460*/  ISETP.GE.AND P0, PT, R153.reuse, R225.reuse, PT ;  /* 0x000000e19900720c */ /* 0x0c0fe40003f06270 */
[----:B------:R-:W-:Y:S02]  /*15470*/  I2FP.F32.S32 R156, R156 ;  /* 0x0000009c009c7245 */ /* 0x000fe40000201400 */
[----:B------:R-:W-:Y:S02]  /*15480*/  I2FP.F32.S32 R154, R154 ;  /* 0x0000009a009a7245 */ /* 0x000fe40000201400 */
[----:B------:R-:W-:Y:S01]  /*15490*/  FSEL R159, R4, -INF , P0 ;  /* 0xff800000049f7808 */ /* 0x000fe20000000000 */
[----:B------:R-:W-:Y:S01]  /*154a0*/  VIADD R4, R153, 0x8 ;  /* 0x0000000899047836 */ /* 0x000fe20000000000 */
[--C-:B------:R-:W-:Y:S01]  /*154b0*/  IADD3 R158, PT, PT, R223, -0x11, -R0.reuse ;  /* 0xffffffefdf9e7810 */ /* 0x100fe20007ffe800 */
[----:B------:R-:W-:Y:S01]  /*154c0*/  FFMA.FTZ R17, -R239, R156, R17 ;  /* 0x0000009cef117223 */ /* 0x000fe20000010111 */
[----:B------:R-:W-:Y:S01]  /*154d0*/  ISETP.GE.AND P0, PT, R163, R225, PT ;  /* 0x000000e1a300720c */ /* 0x000fe20003f06270 */
[----:B------:R-:W-:Y:S01]  /*154e0*/  FFMA.FTZ R25, -R239, R154, R25 ;  /* 0x0000009aef197223 */ /* 0x000fe20000010119 */
[----:B------:R-:W-:Y:S01]  /*154f0*/  IADD3 R156, PT, PT, R155, -0x1, -R0 ;  /* 0xffffffff9b9c7810 */ /* 0x000fe20007ffe800 */
[C---:B------:R-:W-:Y:S01]  /*15500*/  VIADD R154, R153.reuse, 0x20 ;  /* 0x00000020999a7836 */ /* 0x040fe20000000000 */
[----:B------:R-:W-:Y:S02]  /*15510*/  IABS R158, R158 ;  /* 0x0000009e009e7213 */ /* 0x000fe40000000000 */
[----:B------:R-:W-:Y:S02]  /*15520*/  IABS R161, R161 ;  /* 0x000000a100a17213 */ /* 0x000fe40000000000 */
[----:B------:R-:W-:Y:S01]  /*15530*/  FSEL R173, R12, -INF , P0 ;  /* 0xff8000000cad7808 */ /* 0x000fe20000000000 */
[----:B------:R-:W-:Y:S01]  /*15540*/  VIADD R12, R153, 0x21 ;  /* 0x00000021990c7836 */ /* 0x000fe20000000000 */
[----:B------:R-:W-:Y:S02]  /*15550*/  ISETP.GE.AND P0, PT, R165, R225, PT ;  /* 0x000000e1a500720c */ /* 0x000fe40003f06270 */
[----:B------:R-:W-:Y:S02]  /*15560*/  IABS R156, R156 ;  /* 0x0000009c009c7213 */ /* 0x000fe40000000000 */
[----:B------:R-:W-:Y:S02]  /*15570*/  I2FP.F32.S32 R158, R158 ;  /* 0x0000009e009e7245 */ /* 0x000fe40000201400 */
[----:B------:R-:W-:Y:S02]  /*15580*/  I2FP.F32.S32 R161, R161 ;  /* 0x000000a100a17245 */ /* 0x000fe40000201400 */
[----:B------:R-:W-:Y:S01]  /*15590*/  FSEL R179, R5, -INF , P1 ;  /* 0xff80000005b37808 */ /* 0x000fe20000800000 */
[----:B------:R-:W-:Y:S01]  /*155a0*/  FFMA.FTZ R13, -R239, R158, R13 ;  /* 0x0000009eef0d7223 */ /* 0x000fe2000001010d */
[----:B------:R-:W-:Y:S01]  /*155b0*/  FSEL R16, R16, -INF , P0 ;  /* 0xff80000010107808 */ /* 0x000fe20000000000 */
[----:B------:R-:W-:Y:S01]  /*155c0*/  VIADD R5, R153, 0x29 ;  /* 0x0000002999057836 */ /* 0x000fe20000000000 */
[----:B------:R-:W-:Y:S01]  /*155d0*/  I2FP.F32.S32 R156, R156 ;  /* 0x0000009c009c7245 */ /* 0x000fe20000201400 */
[C---:B------:R-:W-:Y:S01]  /*155e0*/  FFMA.FTZ R6, -R239.reuse, R161, R6 ;  /* 0x000000a1ef067223 */ /* 0x040fe20000010106 */
[-C--:B------:R-:W-:Y:S02]  /*155f0*/  ISETP.GE.AND P1, PT, R162, R225.reuse, PT ;  /* 0x000000e1a200720c */ /* 0x080fe40003f26270 */
[-C--:B------:R-:W-:Y:S01]  /*15600*/  ISETP.GE.AND P0, PT, R154, R225.reuse, PT ;  /* 0x000000e19a00720c */ /* 0x080fe20003f06270 */
[----:B------:R-:W-:Y:S01]  /*15610*/  FFMA.FTZ R7, -R239, R156, R7 ;  /* 0x0000009cef077223 */ /* 0x000fe20000010107 */
[----:B------:R-:W-:Y:S01]  /*15620*/  FSEL R158, R9, -INF , P1 ;  /* 0xff800000099e7808 */ /* 0x000fe20000800000 */
[----:B------:R-:W-:Y:S01]  /*15630*/  VIADD R9, R153, 0x28 ;  /* 0x0000002899097836 */ /* 0x000fe20000000000 */
[----:B------:R-:W-:Y:S02]  /*15640*/  FSEL R161, R20, -INF , P0 ;  /* 0xff80000014a17808 */ /* 0x000fe40000000000 */
[-C--:B------:R-:W-:Y:S02]  /*15650*/  ISETP.GE.AND P1, PT, R167, R225.reuse, PT ;  /* 0x000000e1a700720c */ /* 0x080fe40003f26270 */
[-C--:B------:R-:W-:Y:S02]  /*15660*/  ISETP.GE.AND P0, PT, R12, R225.reuse, PT ;  /* 0x000000e10c00720c */ /* 0x080fe40003f06270 */
[----:B------:R-:W-:Y:S02]  /*15670*/  FSEL R156, R13, -INF , P1 ;  /* 0xff8000000d9c7808 */ /* 0x000fe40000800000 */
[----:B------:R-:W-:Y:S02]  /*15680*/  FSEL R21, R21, -INF , P0 ;  /* 0xff80000015157808 */ /* 0x000fe40000000000 */
[--C-:B------:R-:W-:Y:S02]  /*15690*/  IADD3 R157, PT, PT, R223, -0x30, -R0.reuse ;  /* 0xffffffd0df9d7810 */ /* 0x100fe40007ffe800 */
[-C--:B------:R-:W-:Y:S02]  /*156a0*/  ISETP.GE.AND P0, PT, R9, R225.reuse, PT ;  /* 0x000000e10900720c */ /* 0x080fe40003f06270 */
[----:B------:R-:W-:Y:S02]  /*156b0*/  FSEL R13, R7, -INF , P4 ;  /* 0xff800000070d7808 */ /* 0x000fe40002000000 */
[----:B------:R-:W-:Y:S02]  /*156c0*/  ISETP.GE.AND P4, PT, R5, R225, PT ;  /* 0x000000e10500720c */ /* 0x000fe40003f86270 */
[----:B------:R-:W-:Y:S02]  /*156d0*/  IABS R7, R157 ;  /* 0x0000009d00077213 */ /* 0x000fe40000000000 */
[----:B------:R-:W-:Y:S02]  /*156e0*/  FSEL R157, R24, -INF , P0 ;  /* 0xff800000189d7808 */ /* 0x000fe40000000000 */
[----:B------:R-:W-:Y:S02]  /*156f0*/  FSEL R24, R25, -INF , P4 ;  /* 0xff80000019187808 */ /* 0x000fe40002000000 */
[C-C-:B------:R-:W-:Y:S02]  /*15700*/  IADD3 R25, PT, PT, R155.reuse, -0x10, -R0.reuse ;  /* 0xfffffff09b197810 */ /* 0x140fe40007ffe800 */
[--C-:B------:R-:W-:Y:S02]  /*15710*/  IADD3 R20, PT, PT, R155, -0x9, -R0.reuse ;  /* 0xfffffff79b147810 */ /* 0x100fe40007ffe800 */
[----:B------:R-:W-:Y:S02]  /*15720*/  IABS R25, R25 ;  /* 0x0000001900197213 */ /* 0x000fe40000000000 */
[----:B------:R-:W-:Y:S02]  /*15730*/  IABS R20, R20 ;  /* 0x0000001400147213 */ /* 0x000fe40000000000 */
[----:B------:R-:W-:Y:S02]  /*15740*/  I2FP.F32.S32 R25, R25 ;  /* 0x0000001900197245 */ /* 0x000fe40000201400 */
[----:B------:R-:W-:Y:S02]  /*15750*/  I2FP.F32.S32 R20, R20 ;  /* 0x0000001400147245 */ /* 0x000fe40000201400 */
[----:B------:R-:W-:Y:S01]  /*15760*/  IADD3 R164, PT, PT, R223, -0x31, -R0 ;  /* 0xffffffcfdfa47810 */ /* 0x000fe20007ffe800 */
[----:B------:R-:W-:Y:S01]  /*15770*/  FFMA.FTZ R14, -R239, R25, R14 ;  /* 0x00000019ef0e7223 */ /* 0x000fe2000001010e */
[----:B------:R-:W-:Y:S01]  /*15780*/  IADD3 R25, PT, PT, R223, -0x40, -R0 ;  /* 0xffffffc0df197810 */ /* 0x000fe20007ffe800 */
[C---:B------:R-:W-:Y:S01]  /*15790*/  FFMA.FTZ R11, -R239.reuse, R20, R11 ;  /* 0x00000014ef0b7223 */ /* 0x040fe2000001010b */
[----:B------:R-:W-:Y:S02]  /*157a0*/  I2FP.F32.S32 R7, R7 ;  /* 0x0000000700077245 */ /* 0x000fe40000201400 */
[----:B------:R-:W-:Y:S02]  /*157b0*/  IABS R25, R25 ;  /* 0x0000001900197213 */ /* 0x000fe40000000000 */
[----:B------:R-:W-:Y:S01]  /*157c0*/  ISETP.GE.AND P0, PT, R162, R222, PT ;  /* 0x000000dea200720c */ /* 0x000fe20003f06270 */
[C---:B------:R-:W-:Y:S01]  /*157d0*/  FFMA.FTZ R28, -R239.reuse, R7, R28 ;  /* 0x00000007ef1c7223 */ /* 0x040fe2000001011c */
[----:B------:R-:W-:Y:S02]  /*157e0*/  I2FP.F32.S32 R25, R25 ;  /* 0x0000001900197245 */ /* 0x000fe40000201400 */
[----:B------:R-:W-:Y:S02]  /*157f0*/  IABS R164, R164 ;  /* 0x000000a400a47213 */ /* 0x000fe40000000000 */
[----:B------:R-:W-:Y:S01]  /*15800*/  @P2 LOP3.LUT R240, R240, 0x1000, RZ, 0xfc, !PT ;  /* 0x00001000f0f02812 */ /* 0x000fe200078efcff */
[----:B------:R-:W-:Y:S01]  /*15810*/  FFMA.FTZ R36, -R239, R25, R36 ;  /* 0x00000019ef247223 */ /* 0x000fe20000010124 */
[----:B------:R-:W-:Y:S02]  /*15820*/  IADD3 R25, PT, PT, R223, -0x48, -R0 ;  /* 0xffffffb8df197810 */ /* 0x000fe40007ffe800 */
[----:B------:R-:W-:Y:S02]  /*15830*/  I2FP.F32.S32 R164, R164 ;  /* 0x000000a400a47245 */ /* 0x000fe40000201400 */
[----:B------:R-:W-:Y:S02]  /*15840*/  IABS R25, R25 ;  /* 0x0000001900197213 */ /* 0x000fe40000000000 */
[----:B------:R-:W-:Y:S01]  /*15850*/  FSEL R177, R11, -INF , P0 ;  /* 0xff8000000bb17808 */ /* 0x000fe20000000000 */
[----:B------:R-:W-:Y:S01]  /*15860*/  FFMA.FTZ R29, -R239, R164, R29 ;  /* 0x000000a4ef1d7223 */ /* 0x000fe2000001011d */
[----:B------:R-:W-:Y:S02]  /*15870*/  I2FP.F32.S32 R25, R25 ;  /* 0x0000001900197245 */ /* 0x000fe40000201400 */
[----:B------:R-:W-:Y:S02]  /*15880*/  ISETP.GE.AND P2, PT, R162, R224, PT ;  /* 0x000000e0a200720c */ /* 0x000fe40003f46270 */
[----:B------:R-:W-:Y:S01]  /*15890*/  ISETP.GE.AND P0, PT, R191, R225, PT ;  /* 0x000000e1bf00720c */ /* 0x000fe20003f06270 */
[----:B------:R-:W-:Y:S01]  /*158a0*/  FFMA.FTZ R40, -R239, R25, R40 ;  /* 0x00000019ef287223 */ /* 0x000fe20000010128 */
[C-C-:B------:R-:W-:Y:S02]  /*158b0*/  IADD3 R25, PT, PT, R155.reuse, -0x30, -R0.reuse ;  /* 0xffffffd09b197810 */ /* 0x140fe40007ffe800 */
[----:B------:R-:W-:Y:S02]  /*158c0*/  IADD3 R162, PT, PT, R155, -0x11, -R0 ;  /* 0xffffffef9ba27810 */ /* 0x000fe40007ffe800 */
[----:B------:R-:W-:Y:S02]  /*158d0*/  IABS R25, R25 ;  /* 0x0000001900197213 */ /* 0x000fe40000000000 */
[----:B------:R-:W-:Y:S02]  /*158e0*/  FSEL R176, R28, -INF , P0 ;  /* 0xff8000001cb07808 */ /* 0x000fe40000000000 */
[----:B------:R-:W-:Y:S02]  /*158f0*/  I2FP.F32.S32 R25, R25 ;  /* 0x0000001900197245 */ /* 0x000fe40000201400 */
[----:B------:R-:W-:Y:S02]  /*15900*/  IABS R162, R162 ;  /* 0x000000a200a27213 */ /* 0x000fe40000000000 */
[----:B------:R-:W-:Y:S01]  /*15910*/  ISETP.GE.AND P0, PT, R185, R225, PT ;  /* 0x000000e1b900720c */ /* 0x000fe20003f06270 */
[----:B------:R-:W-:Y:S01]  /*15920*/  FFMA.FTZ R30, -R239, R25, R30 ;  /* 0x00000019ef1e7223 */ /* 0x000fe2000001011e */
[--C-:B------:R-:W-:Y:S02]  /*15930*/  IADD3 R25, PT, PT, R155, -0x38, -R0.reuse ;  /* 0xffffffc89b197810 */ /* 0x100fe40007ffe800 */
[----:B------:R-:W-:Y:S02]  /*15940*/  IADD3 R7, PT, PT, R223, -0x38, -R0 ;  /* 0xffffffc8df077810 */ /* 0x000fe40007ffe800 */
[----:B------:R-:W-:Y:S02]  /*15950*/  IABS R25, R25 ;  /* 0x0000001900197213 */ /* 0x000fe40000000000 */
[----:B------:R-:W-:Y:S02]  /*15960*/  I2FP.F32.S32 R162, R162 ;  /* 0x000000a200a27245 */ /* 0x000fe40000201400 */
[----:B------:R-:W-:Y:S02]  /*15970*/  I2FP.F32.S32 R25, R25 ;  /* 0x0000001900197245 */ /* 0x000fe40000201400 */
[----:B------:R-:W-:Y:S01]  /*15980*/  FSEL R169, R29, -INF , P0 ;  /* 0xff8000001da97808 */ /* 0x000fe20000000000 */
[----:B------:R-:W-:Y:S01]  /*15990*/  VIADD R29, R153, 0x60 ;  /* 0x00000060991d7836 */ /* 0x000fe20000000000 */
[----:B------:R-:W-:Y:S01]  /*159a0*/  IABS R7, R7 ;  /* 0x0000000700077213 */ /* 0x000fe20000000000 */
[----:B------:R-:W-:Y:S01]  /*159b0*/  FFMA.FTZ R34, -R239, R25, R34 ;  /* 0x00000019ef227223 */ /* 0x000fe20000010122 */
[--C-:B------:R-:W-:Y:S01]  /*159c0*/  IADD3 R25, PT, PT, R223, -0x68, -R0.reuse ;  /* 0xffffff98df197810 */ /* 0x100fe20007ffe800 */
[----:B------:R-:W-:Y:S01]  /*159d0*/  FFMA.FTZ R15, -R239, R162, R15 ;  /* 0x000000a2ef0f7223 */ /* 0x000fe2000001010f */
[----:B------:R-:W-:Y:S02]  /*159e0*/  ISETP.GE.AND P0, PT, R163, R222, PT ;  /* 0x000000dea300720c */ /* 0x000fe40003f06270 */
[----:B------:R-:W-:Y:S02]  /*159f0*/  IABS R25, R25 ;  /* 0x0000001900197213 */ /* 0x000fe40000000000 */
[----:B------:R-:W-:Y:S02]  /*15a00*/  IADD3 R20, PT, PT, R223, -0x39, -R0 ;  /* 0xffffffc7df147810 */ /* 0x000fe40007ffe800 */
[----:B------:R-:W-:Y:S02]  /*15a10*/  I2FP.F32.S32 R25, R25 ;  /* 0x0000001900197245 */ /* 0x000fe40000201400 */
[----:B------:R-:W-:Y:S02]  /*15a20*/  I2FP.F32.S32 R7, R7 ;  /* 0x0000000700077245 */ /* 0x000fe40000201400 */
[----:B------:R-:W-:Y:S01]  /*15a30*/  FSEL R178, R14, -INF , P0 ;  /* 0xff8000000eb27808 */ /* 0x000fe20000000000 */
[----:B------:R-:W-:Y:S01]  /*15a40*/  FFMA.FTZ R56, -R239, R25, R56 ;  /* 0x00000019ef387223 */ /* 0x000fe20000010138 */
[----:B------:R-:W-:Y:S01]  /*15a50*/  IADD3 R25, PT, PT, R223, -0x70, -R0 ;  /* 0xffffff90df197810 */ /* 0x000fe20007ffe800 */
[----:B------:R-:W-:Y:S01]  /*15a60*/  FFMA.FTZ R32, -R239, R7, R32 ;  /* 0x00000007ef207223 */ /* 0x000fe20000010120 */
[----:B------:R-:W-:Y:S02]  /*15a70*/  IABS R20, R20 ;  /* 0x0000001400147213 */ /* 0x000fe40000000000 */
[----:B------:R-:W-:Y:S02]  /*15a80*/  IABS R25, R25 ;  /* 0x0000001900197213 */ /* 0x000fe40000000000 */
[----:B------:R-:W-:Y:S02]  /*15a90*/  ISETP.GE.AND P0, PT, R167, R222, PT ;  /* 0x000000dea700720c */ /* 0x000fe40003f06270 */
[----:B------:R-:W-:Y:S02]  /*15aa0*/  I2FP.F32.S32 R25, R25 ;  /* 0x0000001900197245 */ /* 0x000fe40000201400 */
[----:B------:R-:W-:Y:S02]  /*15ab0*/  IADD3 R164, PT, PT, R155, -0x18, -R0 ;  /* 0xffffffe89ba47810 */ /* 0x000fe40007ffe800 */
[----:B------:R-:W-:Y:S01]  /*15ac0*/  I2FP.F32.S32 R20, R20 ;  /* 0x0000001400147245 */ /* 0x000fe20000201400 */
[----:B------:R-:W-:Y:S01]  /*15ad0*/  FFMA.FTZ R60, -R239, R25, R60 ;  /* 0x00000019ef3c7223 */ /* 0x000fe2000001013c */
[--C-:B------:R-:W-:Y:S02]  /*15ae0*/  IADD3 R25, PT, PT, R155, -0x58, -R0.reuse ;  /* 0xffffffa89b197810 */ /* 0x100fe40007ffe800 */
[----:B------:R-:W-:Y:S01]  /*15af0*/  FSEL R180, R15, -INF , P0 ;  /* 0xff8000000fb47808 */ /* 0x000fe20000000000 */
[----:B------:R-:W-:Y:S01]  /*15b00*/  FFMA.FTZ R33, -R239, R20, R33 ;  /* 0x00000014ef217223 */ /* 0x000fe20000010121 */
[----:B------:R-:W-:Y:S02]  /*15b10*/  IABS R25, R25 ;  /* 0x0000001900197213 */ /* 0x000fe40000000000 */
[----:B------:R-:W-:Y:S02]  /*15b20*/  IABS R164, R164 ;  /* 0x000000a400a47213 */ /* 0x000fe40000000000 */
[----:B------:R-:W-:Y:S02]  /*15b30*/  I2FP.F32.S32 R25, R25 ;  /* 0x0000001900197245 */ /* 0x000fe40000201400 */
[----:B------:R-:W-:Y:S02]  /*15b40*/  ISETP.GE.AND P0, PT, R190, R225, PT ;  /* 0x000000e1be00720c */ /* 0x000fe40003f06270 */
[----:B------:R-:W-:Y:S01]  /*15b50*/  IADD3 R162, PT, PT, R155, -0x19, -R0 ;  /* 0xffffffe79ba27810 */ /* 0x000fe20007ffe800 */
[----:B------:R-:W-:Y:S01]  /*15b60*/  FFMA.FTZ R50, -R239, R25, R50 ;  /* 0x00000019ef327223 */ /* 0x000fe20000010132 */
[----:B------:R-:W-:Y:S02]  /*15b70*/  IADD3 R25, PT, PT, R155, -0x60, -R0 ;  /* 0xffffffa09b197810 */ /* 0x000fe40007ffe800 */
[----:B------:R-:W-:Y:S02]  /*15b80*/  I2FP.F32.S32 R164, R164 ;  /* 0x000000a400a47245 */ /* 0x000fe40000201400 */
[----:B------:R-:W-:Y:S02]  /*15b90*/  IABS R25, R25 ;  /* 0x0000001900197213 */ /* 0x000fe40000000000 */
[----:B------:R-:W-:Y:S01]  /*15ba0*/  FSEL R213, R32, -INF , P0 ;  /* 0xff80000020d57808 */ /* 0x000fe20000000000 */
[----:B------:R-:W-:Y:S01]  /*15bb0*/  FFMA.FTZ R18, -R239, R164, R18 ;  /* 0x000000a4ef127223 */ /* 0x000fe20000010112 */
[----:B------:R-:W-:Y:S02]  /*15bc0*/  I2FP.F32.S32 R25, R25 ;  /* 0x0000001900197245 */ /* 0x000fe40000201400 */
[----:B------:R-:W-:Y:S02]  /*15bd0*/  IABS R162, R162 ;  /* 0x000000a200a27213 */ /* 0x000fe40000000000 */
[----:B------:R-:W-:Y:S01]  /*15be0*/  ISETP.GE.AND P0, PT, R189, R225, PT ;  /* 0x000000e1bd00720c */ /* 0x000fe20003f06270 */
[----:B------:R-:W-:Y:S01]  /*15bf0*/  FFMA.FTZ R54, -R239, R25, R54 ;  /* 0x00000019ef367223 */ /* 0x000fe20000010136 */
[--C-:B------:R-:W-:Y:S02]  /*15c00*/  IADD3 R25, PT, PT, R223, -0x90, -R0.reuse ;  /* 0xffffff70df197810 */ /* 0x100fe40007ffe800 */
[----:B------:R-:W-:Y:S02]  /*15c10*/  I2FP.F32.S32 R162, R162 ;  /* 0x000000a200a27245 */ /* 0x000fe40000201400 */
[----:B------:R-:W-:Y:S02]  /*15c20*/  IABS R25, R25 ;  /* 0x0000001900197213 */ /* 0x000fe40000000000 */
[----:B------:R-:W-:Y:S01]  /*15c30*/  FSEL R183, R33, -INF , P0 ;  /* 0xff80000021b77808 */ /* 0x000fe20000000000 */
[----:B------:R-:W-:Y:S01]  /*15c40*/  VIADD R33, R153, 0x71 ;  /* 0x0000007199217836 */ /* 0x000fe20000000000 */
[----:B------:R-:W-:Y:S01]  /*15c50*/  I2FP.F32.S32 R25, R25 ;  /* 0x0000001900197245 */ /* 0x000fe20000201400 */
[----:B------:R-:W-:Y:S01]  /*15c60*/  FFMA.FTZ R19, -R239, R162, R19 ;  /* 0x000000a2ef137223 */ /* 0x000fe20000010113 */
[----:B------:R-:W-:Y:S02]  /*15c70*/  ISETP.GE.AND P0, PT, R165, R222, PT ;  /* 0x000000dea500720c */ /* 0x000fe40003f06270 */
[----:B------:R-:W-:Y:S01]  /*15c80*/  IADD3 R20, PT, PT, R223, -0x41, -R0 ;  /* 0xffffffbfdf147810 */ /* 0x000fe20007ffe800 */
[----:B------:R-:W-:Y:S01]  /*15c90*/  FFMA.FTZ R76, -R239, R25, R76 ;  /* 0x00000019ef4c7223 */ /* 0x000fe2000001014c */
[--C-:B------:R-:W-:Y:S02]  /*15ca0*/  IADD3 R25, PT, PT, R223, -0x98, -R0.reuse ;  /* 0xffffff68df197810 */ /* 0x100fe40007ffe800 */
[----:B------:R-:W-:Y:S02]  /*15cb0*/  FSEL R175, R18, -INF , P0 ;  /* 0xff80000012af7808 */ /* 0x000fe40000000000 */
        /* <DEDUP_REMOVED lines=10> */
[C---:B------:R-:W-:Y:S01]  /*15d60*/  FFMA.FTZ R37, -R239.reuse, R20, R37 ;  /* 0x00000014ef257223 */ /* 0x040fe20000010125 */
[----:B------:R-:W-:Y:S02]  /*15d70*/  I2FP.F32.S32 R25, R25 ;  /* 0x0000001900197245 */ /* 0x000fe40000201400 */
[----:B------:R-:W-:Y:S02]  /*15d80*/  IABS R7, R7 ;  /* 0x0000000700077213 */ /* 0x000fe40000000000 */
[----:B------:R-:W-:Y:S01]  /*15d90*/  ISETP.GE.AND P0, PT, R188, R225, PT ;  /* 0x000000e1bc00720c */ /* 0x000fe20003f06270 */
[----:B------:R-:W-:Y:S01]  /*15da0*/  FFMA.FTZ R70, -R239, R25, R70 ;  /* 0x00000019ef467223 */ /* 0x000fe20000010146 */
[C-C-:B------:R-:W-:Y:S02]  /*15db0*/  IADD3 R25, PT, PT, R155.reuse, -0x88, -R0.reuse ;  /* 0xffffff789b197810 */ /* 0x140fe40007ffe800 */
[----:B------:R-:W-:Y:S02]  /*15dc0*/  IADD3 R164, PT, PT, R155, -0x21, -R0 ;  /* 0xffffffdf9ba47810 */ /* 0x000fe40007ffe800 */
[----:B------:R-:W-:Y:S02]  /*15dd0*/  IABS R25, R25 ;  /* 0x0000001900197213 */ /* 0x000fe40000000000 */
[----:B------:R-:W-:Y:S02]  /*15de0*/  I2FP.F32.S32 R7, R7 ;  /* 0x0000000700077245 */ /* 0x000fe40000201400 */
[----:B------:R-:W-:Y:S02]  /*15df0*/  I2FP.F32.S32 R25, R25 ;  /* 0x0000001900197245 */ /* 0x000fe40000201400 */
[----:B-1----:R-:W-:Y:S01]  /*15e00*/  FSEL R216, R36, -INF , P0 ;  /* 0xff80000024d87808 */ /* 0x002fe20000000000 */
[C---:B------:R-:W-:Y:S01]  /*15e10*/  FFMA.FTZ R22, -R239.reuse, R7, R22 ;  /* 0x00000007ef167223 */ /* 0x040fe20000010116 */
[----:B------:R-:W-:Y:S01]  /*15e20*/  IABS R164, R164 ;  /* 0x000000a400a47213 */ /* 0x000fe20000000000 */
[----:B------:R-:W-:Y:S01]  /*15e30*/  FFMA.FTZ R74, -R239, R25, R74 ;  /* 0x00000019ef4a7223 */ /* 0x000fe2000001014a */
[--C-:B------:R-:W-:Y:S02]  /*15e40*/  IADD3 R25, PT, PT, R155, -0x90, -R0.reuse ;  /* 0xffffff709b197810 */ /* 0x100fe40007ffe800 */
[----:B------:R-:W-:Y:S02]  /*15e50*/  ISETP.GE.AND P0, PT, R187, R225, PT ;  /* 0x000000e1bb00720c */ /* 0x000fe40003f06270 */
[----:B------:R-:W-:Y:S02]  /*15e60*/  IABS R25, R25 ;  /* 0x0000001900197213 */ /* 0x000fe40000000000 */
[----:B------:R-:W-:Y:S02]  /*15e70*/  I2FP.F32.S32 R164, R164 ;  /* 0x000000a400a47245 */ /* 0x000fe40000201400 */
[----:B------:R-:W-:Y:S01]  /*15e80*/  FSEL R181, R37, -INF , P0 ;  /* 0xff80000025b57808 */ /* 0x000fe20000000000 */
[----:B------:R-:W-:Y:S01]  /*15e90*/  VIADD R37, R153, 0x51 ;  /* 0x0000005199257836 */ /* 0x000fe20000000000 */
[----:B------:R-:W-:Y:S01]  /*15ea0*/  ISETP.GE.AND P0, PT, R154, R222, PT ;  /* 0x000000de9a00720c */ /* 0x000fe20003f06270 */
[----:B------:R-:W-:Y:S01]  /*15eb0*/  IMAD.MOV.U32 R11, RZ, RZ, R25 ;  /* 0x000000ffff0b7224 */ /* 0x000fe200078e0019 */
[----:B------:R-:W-:Y:S01]  /*15ec0*/  IADD3 R162, PT, PT, R223, -0x49, -R0 ;  /* 0xffffffb7dfa27810 */ /* 0x000fe20007ffe800 */
[----:B------:R-:W-:Y:S01]  /*15ed0*/  VIADD R25, R153, 0x59 ;  /* 0x0000005999197836 */ /* 0x000fe20000000000 */
[----:B------:R-:W-:Y:S01]  /*15ee0*/  FSEL R168, R22, -INF , P0 ;  /* 0xff80000016a87808 */ /* 0x000fe20000000000 */
[C---:B------:R-:W-:Y:S01]  /*15ef0*/  FFMA.FTZ R23, -R239.reuse, R164, R23 ;  /* 0x000000a4ef177223 */ /* 0x040fe20000010117 */
[----:B------:R-:W-:Y:S02]  /*15f00*/  I2FP.F32.S32 R11, R11 ;  /* 0x0000000b000b7245 */ /* 0x000fe40000201400 */
[----:B------:R-:W-:Y:S02]  /*15f10*/  IABS R162, R162 ;  /* 0x000000a200a27213 */ /* 0x000fe40000000000 */
[----:B------:R-:W-:Y:S01]  /*15f20*/  ISETP.GE.AND P0, PT, R12, R222, PT ;  /* 0x000000de0c00720c */ /* 0x000fe20003f06270 */
[----:B------:R-:W-:Y:S01]  /*15f30*/  FFMA.FTZ R78, -R239, R11, R78 ;  /* 0x0000000bef4e7223 */ /* 0x000fe2000001014e */
[--C-:B------:R-:W-:Y:S02]  /*15f40*/  IADD3 R11, PT, PT, R223, -0xb9, -R0.reuse ;  /* 0xffffff47df0b7810 */ /* 0x100fe40007ffe800 */
[--C-:B------:R-:W-:Y:S02]  /*15f50*/  IADD3 R7, PT, PT, R155, -0x28, -R0.reuse ;  /* 0xffffffd89b077810 */ /* 0x100fe40007ffe800 */
[----:B------:R-:W-:Y:S02]  /*15f60*/  I2FP.F32.S32 R162, R162 ;  /* 0x000000a200a27245 */ /* 0x000fe40000201400 */
[----:B------:R-:W-:Y:S02]  /*15f70*/  IABS R11, R11 ;  /* 0x0000000b000b7213 */ /* 0x000fe40000000000 */
[----:B------:R-:W-:Y:S01]  /*15f80*/  FSEL R28, R23, -INF , P0 ;  /* 0xff800000171c7808 */ /* 0x000fe20000000000 */
[----:B------:R-:W-:Y:S01]  /*15f90*/  FFMA.FTZ R41, -R239, R162, R41 ;  /* 0x000000a2ef297223 */ /* 0x000fe20000010129 */
[----:B------:R-:W-:Y:S02]  /*15fa0*/  IABS R7, R7 ;  /* 0x0000000700077213 */ /* 0x000fe40000000000 */
[----:B------:R-:W-:Y:S02]  /*15fb0*/  ISETP.GE.AND P0, PT, R186, R225, PT ;  /* 0x000000e1ba00720c */ /* 0x000fe40003f06270 */
[----:B------:R-:W-:Y:S02]  /*15fc0*/  IADD3 R20, PT, PT, R155, -0x29, -R0 ;  /* 0xffffffd79b147810 */ /* 0x000fe40007ffe800 */
[----:B------:R-:W-:Y:S02]  /*15fd0*/  I2FP.F32.S32 R18, R11 ;  /* 0x0000000b00127245 */ /* 0x000fe40000201400 */
[----:B------:R-:W-:Y:S02]  /*15fe0*/  I2FP.F32.S32 R7, R7 ;  /* 0x0000000700077245 */ /* 0x000fe40000201400 */
[----:B------:R-:W-:Y:S01]  /*15ff0*/  FSEL R172, R40, -INF , P0 ;  /* 0xff80000028ac7808 */ /* 0x000fe20000000000 */
[C---:B------:R-:W-:Y:S01]  /*16000*/  FFMA.FTZ R97, -R239.reuse, R18, R97 ;  /* 0x00000012ef617223 */ /* 0x040fe20000010161 */
[----:B------:R-:W-:Y:S01]  /*16010*/  IABS R20, R20 ;  /* 0x0000001400147213 */ /* 0x000fe20000000000 */
[----:B------:R-:W-:Y:S01]  /*16020*/  FFMA.FTZ R26, -R239, R7, R26 ;  /* 0x00000007ef1a7223 */ /* 0x000fe2000001011a */
[-C--:B------:R-:W-:Y:S02]  /*16030*/  ISETP.GE.AND P0, PT, R174, R225.reuse, PT ;  /* 0x000000e1ae00720c */ /* 0x080fe40003f06270 */
[--C-:B------:R-:W-:Y:S02]  /*16040*/  IADD3 R164, PT, PT, R223, -0x50, -R0.reuse ;  /* 0xffffffb0dfa47810 */ /* 0x100fe40007ffe800 */
[----:B------:R-:W-:Y:S02]  /*16050*/  I2FP.F32.S32 R20, R20 ;  /* 0x0000001400147245 */ /* 0x000fe40000201400 */
[----:B------:R-:W-:Y:S01]  /*16060*/  FSEL R18, R41, -INF , P0 ;  /* 0xff80000029127808 */ /* 0x000fe20000000000 */
[----:B------:R-:W-:Y:S01]  /*16070*/  VIADD R41, R153, 0x69 ;  /* 0x0000006999297836 */ /* 0x000fe20000000000 */
[----:B------:R-:W-:Y:S01]  /*16080*/  IABS R164, R164 ;  /* 0x000000a400a47213 */ /* 0x000fe20000000000 */
[----:B------:R-:W-:Y:S01]  /*16090*/  FFMA.FTZ R27, -R239, R20, R27 ;  /* 0x00000014ef1b7223 */ /* 0x000fe2000001011b */
[----:B------:R-:W-:Y:S02]  /*160a0*/  ISETP.GE.AND P0, PT, R9, R222, PT ;  /* 0x000000de0900720c */ /* 0x000fe40003f06270 */
[----:B------:R-:W-:Y:S02]  /*160b0*/  IADD3 R162, PT, PT, R223, -0x51, -R0 ;  /* 0xffffffafdfa27810 */ /* 0x000fe40007ffe800 */
[----:B------:R-:W-:Y:S02]  /*160c0*/  I2FP.F32.S32 R164, R164 ;  /* 0x000000a400a47245 */ /* 0x000fe40000201400 */
[----:B------:R-:W-:Y:S02]  /*160d0*/  FSEL R170, R26, -INF , P0 ;  /* 0xff8000001aaa7808 */ /* 0x000fe40000000000 */
[----:B------:R-:W-:Y:S01]  /*160e0*/  IABS R162, R162 ;  /* 0x000000a200a27213 */ /* 0x000fe20000000000 */
[----:B------:R-:W-:Y:S01]  /*160f0*/  FFMA.FTZ R44, -R239, R164, R44 ;  /* 0x000000a4ef2c7223 */ /* 0x000fe2000001012c */
[----:B------:R-:W-:Y:S02]  /*16100*/  ISETP.GE.AND P0, PT, R5, R222, PT ;  /* 0x000000de0500720c */ /* 0x000fe40003f06270 */
[----:B------:R-:W-:Y:S02]  /*16110*/  I2FP.F32.S32 R162, R162 ;  /* 0x000000a200a27245 */ /* 0x000fe40000201400 */
[----:B------:R-:W-:Y:S02]  /*16120*/  FSEL R193, R27, -INF , P0 ;  /* 0xff8000001bc17808 */ /* 0x000fe40000000000 */
[-C--:B------:R-:W-:Y:S01]  /*16130*/  ISETP.GE.AND P0, PT, R184, R225.reuse, PT ;  /* 0x000000e1b800720c */ /* 0x080fe20003f06270 */
[----:B------:R-:W-:Y:S01]  /*16140*/  FFMA.FTZ R45, -R239, R162, R45 ;  /* 0x000000a2ef2d7223 */ /* 0x000fe2000001012d */
[--C-:B------:R-:W-:Y:S02]  /*16150*/  IADD3 R20, PT, PT, R155, -0x31, -R0.reuse ;  /* 0xffffffcf9b147810 */ /* 0x100fe40007ffe800 */
[----:B--2---:R-:W-:Y:S02]  /*16160*/  FSEL R215, R44, -INF , P0 ;  /* 0xff8000002cd77808 */ /* 0x004fe40000000000 */
[----:B------:R-:W-:Y:S02]  /*16170*/  IABS R20, R20 ;  /* 0x0000001400147213 */ /* 0x000fe40000000000 */
[----:B------:R-:W-:Y:S02]  /*16180*/  ISETP.GE.AND P0, PT, R37, R225, PT ;  /* 0x000000e12500720c */ /* 0x000fe40003f06270 */
[--C-:B------:R-:W-:Y:S02]  /*16190*/  IADD3 R7, PT, PT, R223, -0x58, -R0.reuse ;  /* 0xffffffa8df077810 */ /* 0x100fe40007ffe800 */
[----:B------:R-:W-:Y:S02]  /*161a0*/  I2FP.F32.S32 R20, R20 ;  /* 0x0000001400147245 */ /* 0x000fe40000201400 */
[----:B------:R-:W-:Y:S02]  /*161b0*/  FSEL R195, R45, -INF , P0 ;  /* 0xff8000002dc37808 */ /* 0x000fe40000000000 */
        /* <DEDUP_REMOVED lines=14> */
[----:B------:R-:W-:Y:S02]  /*162a0*/  FSEL R44, R48, -INF , P0 ;  /* 0xff800000302c7808 */ /* 0x000fe40000000000 */
[----:B------:R-:W-:Y:S02]  /*162b0*/  IABS R162, R162 ;  /* 0x000000a200a27213 */ /* 0x000fe40000000000 */
[----:B------:R-:W-:Y:S02]  /*162c0*/  ISETP.GE.AND P0, PT, R25, R225, PT ;  /* 0x000000e11900720c */ /* 0x000fe40003f06270 */
[C-C-:B------:R-:W-:Y:S02]  /*162d0*/  IADD3 R7, PT, PT, R223.reuse, -0x60, -R0.reuse ;  /* 0xffffffa0df077810 */ /* 0x140fe40007ffe800 */
[--C-:B------:R-:W-:Y:S02]  /*162e0*/  IADD3 R11, PT, PT, R223, -0xc0, -R0.reuse ;  /* 0xffffff40df0b7810 */ /* 0x100fe40007ffe800 */
[----:B------:R-:W-:Y:S02]  /*162f0*/  I2FP.F32.S32 R162, R162 ;  /* 0x000000a200a27245 */ /* 0x000fe40000201400 */
[----:B------:R-:W-:Y:S01]  /*16300*/  FSEL R185, R49, -INF , P0 ;  /* 0xff80000031b97808 */ /* 0x000fe20000000000 */
[----:B------:R-:W-:Y:S01]  /*16310*/  IMAD.MOV.U32 R49, RZ, RZ, R169 ;  /* 0x000000ffff317224 */ /* 0x000fe200078e00a9 */
[----:B------:R-:W-:Y:S01]  /*16320*/  IABS R7, R7 ;  /* 0x0000000700077213 */ /* 0x000fe20000000000 */
[----:B------:R-:W-:Y:S01]  /*16330*/  FFMA.FTZ R35, -R239, R162, R35 ;  /* 0x000000a2ef237223 */ /* 0x000fe20000010123 */
[----:B------:R-:W-:Y:S01]  /*16340*/  IABS R11, R11 ;  /* 0x0000000b000b7213 */ /* 0x000fe20000000000 */
[----:B------:R-:W-:Y:S01]  /*16350*/  VIADD R169, R153, 0x91 ;  /* 0x0000009199a97836 */ /* 0x000fe20000000000 */
[----:B------:R-:W-:Y:S02]  /*16360*/  ISETP.GE.AND P0, PT, R190, R222, PT ;  /* 0x000000debe00720c */ /* 0x000fe40003f06270 */
[----:B------:R-:W-:Y:S02]  /*16370*/  IADD3 R20, PT, PT, R223, -0x61, -R0 ;  /* 0xffffff9fdf147810 */ /* 0x000fe40007ffe800 */
[----:B------:R-:W-:Y:S02]  /*16380*/  I2FP.F32.S32 R7, R7 ;  /* 0x0000000700077245 */ /* 0x000fe40000201400 */
[----:B------:R-:W-:Y:S02]  /*16390*/  I2FP.F32.S32 R11, R11 ;  /* 0x0000000b000b7245 */ /* 0x000fe40000201400 */
[----:B------:R-:W-:Y:S01]  /*163a0*/  FSEL R203, R34, -INF , P0 ;  /* 0xff80000022cb7808 */ /* 0x000fe20000000000 */
[----:B------:R-:W-:Y:S01]  /*163b0*/  IMAD.MOV.U32 R34, RZ, RZ, R180 ;  /* 0x000000ffff227224 */ /* 0x000fe200078e00b4 */
[----:B------:R-:W-:Y:S01]  /*163c0*/  IABS R20, R20 ;  /* 0x0000001400147213 */ /* 0x000fe20000000000 */
[----:B------:R-:W-:Y:S01]  /*163d0*/  FFMA.FTZ R100, -R239, R11, R100 ;  /* 0x0000000bef647223 */ /* 0x000fe20000010164 */
[----:B------:R-:W-:Y:S01]  /*163e0*/  ISETP.GE.AND P0, PT, R189, R222, PT ;  /* 0x000000debd00720c */ /* 0x000fe20003f06270 */
[----:B------:R-:W-:Y:S01]  /*163f0*/  VIADD R11, R153, 0x61 ;  /* 0x00000061990b7836 */ /* 0x000fe20000000000 */
[----:B------:R-:W-:Y:S01]  /*16400*/  IADD3 R164, PT, PT, R155, -0x40, -R0 ;  /* 0xffffffc09ba47810 */ /* 0x000fe20007ffe800 */
[----:B------:R-:W-:Y:S01]  /*16410*/  FFMA.FTZ R52, -R239, R7, R52 ;  /* 0x00000007ef347223 */ /* 0x000fe20000010134 */
[----:B------:R-:W-:Y:S02]  /*16420*/  I2FP.F32.S32 R20, R20 ;  /* 0x0000001400147245 */ /* 0x000fe40000201400 */
[----:B------:R-:W-:Y:S01]  /*16430*/  FSEL R234, R35, -INF , P0 ;  /* 0xff80000023ea7808 */ /* 0x000fe20000000000 */
[----:B------:R-:W-:Y:S01]  /*16440*/  VIADD R35, R153, 0x70 ;  /* 0x0000007099237836 */ /* 0x000fe20000000000 */
[----:B------:R-:W-:Y:S01]  /*16450*/  IABS R164, R164 ;  /* 0x000000a400a47213 */ /* 0x000fe20000000000 */
[----:B------:R-:W-:Y:S01]  /*16460*/  FFMA.FTZ R53, -R239, R20, R53 ;  /* 0x00000014ef357223 */ /* 0x000fe20000010135 */
[-C--:B------:R-:W-:Y:S02]  /*16470*/  ISETP.GE.AND P0, PT, R29, R225.reuse, PT ;  /* 0x000000e11d00720c */ /* 0x080fe40003f06270 */
[----:B------:R-:W-:Y:S02]  /*16480*/  IADD3 R162, PT, PT, R155, -0x41, -R0 ;  /* 0xffffffbf9ba27810 */ /* 0x000fe40007ffe800 */
[----:B------:R-:W-:Y:S02]  /*16490*/  I2FP.F32.S32 R164, R164 ;  /* 0x000000a400a47245 */ /* 0x000fe40000201400 */
[----:B------:R-:W-:Y:S01]  /*164a0*/  FSEL R23, R52, -INF , P0 ;  /* 0xff80000034177808 */ /* 0x000fe20000000000 */
[----:B------:R-:W-:Y:S01]  /*164b0*/  IMAD.MOV.U32 R52, RZ, RZ, R44 ;  /* 0x000000ffff347224 */ /* 0x000fe200078e002c */
[----:B------:R-:W-:Y:S01]  /*164c0*/  IABS R162, R162 ;  /* 0x000000a200a27213 */ /* 0x000fe20000000000 */
[----:B------:R-:W-:Y:S01]  /*164d0*/  IMAD.MOV.U32 R44, RZ, RZ, R168 ;  /* 0x000000ffff2c7224 */ /* 0x000fe200078e00a8 */
[----:B------:R-:W-:Y:S01]  /*164e0*/  ISETP.GE.AND P0, PT, R11, R225, PT ;  /* 0x000000e10b00720c */ /* 0x000fe20003f06270 */
[----:B------:R-:W-:Y:S01]  /*164f0*/  FFMA.FTZ R38, -R239, R164, R38 ;  /* 0x000000a4ef267223 */ /* 0x000fe20000010126 */
[----:B------:R-:W-:Y:S01]  /*16500*/  I2FP.F32.S32 R162, R162 ;  /* 0x000000a200a27245 */ /* 0x000fe20000201400 */
[----:B------:R-:W-:Y:S01]  /*16510*/  VIADD R168, R153, 0x98 ;  /* 0x0000009899a87836 */ /* 0x000fe20000000000 */
[----:B------:R-:W-:Y:S01]  /*16520*/  FSEL R45, R53, -INF , P0 ;  /* 0xff800000352d7808 */ /* 0x000fe20000000000 */
[----:B------:R-:W-:Y:S01]  /*16530*/  IMAD.MOV.U32 R53, RZ, RZ, R178 ;  /* 0x000000ffff357224 */ /* 0x000fe200078e00b2 */
[----:B------:R-:W-:Y:S01]  /*16540*/  ISETP.GE.AND P0, PT, R188, R222, PT ;  /* 0x000000debc00720c */ /* 0x000fe20003f06270 */
[----:B------:R-:W-:Y:S01]  /*16550*/  FFMA.FTZ R39, -R239, R162, R39 ;  /* 0x000000a2ef277223 */ /* 0x000fe20000010127 */
[----:B------:R-:W-:Y:S02]  /*16560*/  IADD3 R20, PT, PT, R223, -0x69, -R0 ;  /* 0xffffff97df147810 */ /* 0x000fe40007ffe800 */
[----:B------:R-:W-:Y:S01]  /*16570*/  FSEL R26, R38, -INF , P0 ;  /* 0xff800000261a7808 */ /* 0x000fe20000000000 */
[----:B------:R-:W-:Y:S01]  /*16580*/  IMAD.MOV.U32 R38, RZ, RZ, R170 ;  /* 0x000000ffff267224 */ /* 0x000fe200078e00aa */
[----:B------:R-:W-:Y:S01]  /*16590*/  IABS R20, R20 ;  /* 0x0000001400147213 */ /* 0x000fe20000000000 */
[----:B------:R-:W-:Y:S01]  /*165a0*/  VIADD R170, R153, 0x80 ;  /* 0x0000008099aa7836 */ /* 0x000fe20000000000 */
        /* <DEDUP_REMOVED lines=17> */
[----:B---3--:R-:W-:Y:S01]  /*166c0*/  FSEL R151, R57, -INF , P0 ;  /* 0xff80000039977808 */ /* 0x008fe20000000000 */
[----:B------:R-:W-:Y:S01]  /*166d0*/  IMAD.MOV.U32 R57, RZ, RZ, R26 ;  /* 0x000000ffff397224 */ /* 0x000fe200078e001a */
[----:B------:R-:W-:Y:S01]  /*166e0*/  ISETP.GE.AND P0, PT, R186, R222, PT ;  /* 0x000000deba00720c */ /* 0x000fe20003f06270 */
[----:B------:R-:W-:Y:S01]  /*166f0*/  FFMA.FTZ R43, -R239, R164, R43 ;  /* 0x000000a4ef2b7223 */ /* 0x000fe2000001012b */
[----:B------:R-:W-:Y:S01]  /*16700*/  IADD3 R162, PT, PT, R223, -0x71, -R0 ;  /* 0xffffff8fdfa27810 */ /* 0x000fe20007ffe800 */
[----:B------:R-:W-:Y:S01]  /*16710*/  IMAD.MOV.U32 R26, RZ, RZ, R166 ;  /* 0x000000ffff1a7224 */ /* 0x000fe200078e00a6 */
[----:B------:R-:W-:Y:S01]  /*16720*/  FSEL R212, R42, -INF , P0 ;  /* 0xff8000002ad47808 */ /* 0x000fe20000000000 */
[----:B------:R-:W-:Y:S01]  /*16730*/  IMAD.MOV.U32 R42, RZ, RZ, R172 ;  /* 0x000000ffff2a7224 */ /* 0x000fe200078e00ac */
[----:B------:R-:W-:Y:S01]  /*16740*/  IABS R162, R162 ;  /* 0x000000a200a27213 */ /* 0x000fe20000000000 */
[C---:B------:R-:W-:Y:S01]  /*16750*/  VIADD R166, R153.reuse, 0x88 ;  /* 0x0000008899a67836 */ /* 0x040fe20000000000 */
[----:B------:R-:W-:Y:S01]  /*16760*/  ISETP.GE.AND P0, PT, R174, R222, PT ;  /* 0x000000deae00720c */ /* 0x000fe20003f06270 */
[----:B------:R-:W-:Y:S01]  /*16770*/  VIADD R174, R153, 0x78 ;  /* 0x0000007899ae7836 */ /* 0x000fe20000000000 */
[--C-:B------:R-:W-:Y:S01]  /*16780*/  IADD3 R7, PT, PT, R155, -0x50, -R0.reuse ;  /* 0xffffffb09b077810 */ /* 0x100fe20007ffe800 */
[----:B------:R-:W-:Y:S01]  /*16790*/  VIADD R172, R153, 0x90 ;  /* 0x0000009099ac7836 */ /* 0x000fe20000000000 */
        /* <DEDUP_REMOVED lines=10> */
[----:B------:R-:W-:Y:S01]  /*16840*/  FFMA.FTZ R46, -R239, R7, R46 ;  /* 0x00000007ef2e7223 */ /* 0x000fe2000001012e */
[----:B------:R-:W-:Y:S01]  /*16850*/  ISETP.GE.AND P0, PT, R33, R225, PT ;  /* 0x000000e12100720c */ /* 0x000fe20003f06270 */
[----:B------:R-:W-:Y:S01]  /*16860*/  VIADD R27, R153, 0xb8 ;  /* 0x000000b8991b7836 */ /* 0x000fe20000000000 */
[--C-:B------:R-:W-:Y:S02]  /*16870*/  IADD3 R164, PT, PT, R223, -0x78, -R0.reuse ;  /* 0xffffff88dfa47810 */ /* 0x100fe40007ffe800 */
[--C-:B------:R-:W-:Y:S02]  /*16880*/  IADD3 R15, PT, PT, R155, -0xa8, -R0.reuse ;  /* 0xffffff589b0f7810 */ /* 0x100fe40007ffe800 */
[----:B------:R-:W-:Y:S02]  /*16890*/  I2FP.F32.S32 R20, R20 ;  /* 0x0000001400147245 */ /* 0x000fe40000201400 */
[----:B------:R-:W-:Y:S01]  /*168a0*/  FSEL R30, R61, -INF , P0 ;  /* 0xff8000003d1e7808 */ /* 0x000fe20000000000 */
[----:B------:R-:W-:Y:S01]  /*168b0*/  VIADD R61, R153, 0xc9 ;  /* 0x000000c9993d7836 */ /* 0x000fe20000000000 */
[----:B------:R-:W-:Y:S01]  /*168c0*/  IABS R164, R164 ;  /* 0x000000a400a47213 */ /* 0x000fe20000000000 */
        /* <DEDUP_REMOVED lines=10> */
[----:B------:R-:W-:Y:S01]  /*16970*/  ISETP.GE.AND P0, PT, R37, R222, PT ;  /* 0x000000de2500720c */ /* 0x000fe20003f06270 */
[----:B------:R-:W-:Y:S01]  /*16980*/  VIADD R15, R153, 0x79 ;  /* 0x00000079990f7836 */ /* 0x000fe20000000000 */
[----:B------:R-:W-:Y:S02]  /*16990*/  I2FP.F32.S32 R162, R162 ;  /* 0x000000a200a27245 */ /* 0x000fe40000201400 */
[----:B------:R-:W-:Y:S02]  /*169a0*/  FSEL R32, R47, -INF , P0 ;  /* 0xff8000002f207808 */ /* 0x000fe40000000000 */
[-C--:B------:R-:W-:Y:S01]  /*169b0*/  ISETP.GE.AND P0, PT, R174, R225.reuse, PT ;  /* 0x000000e1ae00720c */ /* 0x080fe20003f06270 */
[----:B------:R-:W-:Y:S01]  /*169c0*/  FFMA.FTZ R65, -R239, R162, R65 ;  /* 0x000000a2ef417223 */ /* 0x000fe20000010141 */
[--C-:B------:R-:W-:Y:S02]  /*169d0*/  IADD3 R20, PT, PT, R155, -0x59, -R0.reuse ;  /* 0xffffffa79b147810 */ /* 0x100fe40007ffe800 */
[----:B------:R-:W-:Y:S01]  /*169e0*/  FSEL R232, R64, -INF , P0 ;  /* 0xff80000040e87808 */ /* 0x000fe20000000000 */
[----:B------:R-:W-:Y:S01]  /*169f0*/  IMAD.MOV.U32 R64, RZ, RZ, R53 ;  /* 0x000000ffff407224 */ /* 0x000fe200078e0035 */
[----:B------:R-:W-:Y:S01]  /*16a00*/  IABS R20, R20 ;  /* 0x0000001400147213 */ /* 0x000fe20000000000 */
[----:B------:R-:W-:Y:S01]  /*16a10*/  VIADD R53, R153, 0xd1 ;  /* 0x000000d199357836 */ /* 0x000fe20000000000 */
[----:B------:R-:W-:Y:S02]  /*16a20*/  ISETP.GE.AND P0, PT, R15, R225, PT ;  /* 0x000000e10f00720c */ /* 0x000fe40003f06270 */
[C-C-:B------:R-:W-:Y:S02]  /*16a30*/  IADD3 R7, PT, PT, R223.reuse, -0x80, -R0.reuse ;  /* 0xffffff80df077810 */ /* 0x140fe40007ffe800 */
[--C-:B------:R-:W-:Y:S02]  /*16a40*/  IADD3 R19, PT, PT, R223, -0xd8, -R0.reuse ;  /* 0xffffff28df137810 */ /* 0x100fe40007ffe800 */
[----:B------:R-:W-:Y:S02]  /*16a50*/  I2FP.F32.S32 R20, R20 ;  /* 0x0000001400147245 */ /* 0x000fe40000201400 */
[----:B------:R-:W-:Y:S02]  /*16a60*/  FSEL R65, R65, -INF , P0 ;  /* 0xff80000041417808 */ /* 0x000fe40000000000 */
[----:B------:R-:W-:Y:S01]  /*16a70*/  IABS R7, R7 ;  /* 0x0000000700077213 */ /* 0x000fe20000000000 */
[----:B------:R-:W-:Y:S01]  /*16a80*/  FFMA.FTZ R51, -R239, R20, R51 ;  /* 0x00000014ef337223 */ /* 0x000fe20000010133 */
[----:B------:R-:W-:Y:S02]  /*16a90*/  IADD3 R164, PT, PT, R223, -0x81, -R0 ;  /* 0xffffff7fdfa47810 */ /* 0x000fe40007ffe800 */
[----:B------:R-:W-:Y:S02]  /*16aa0*/  IABS R19, R19 ;  /* 0x0000001300137213 */ /* 0x000fe40000000000 */
[----:B------:R-:W-:Y:S02]  /*16ab0*/  ISETP.GE.AND P0, PT, R182, R222, PT ;  /* 0x000000deb600720c */ /* 0x000fe40003f06270 */
[----:B------:R-:W-:Y:S02]  /*16ac0*/  I2FP.F32.S32 R7, R7 ;  /* 0x0000000700077245 */ /* 0x000fe40000201400 */
[----:B------:R-:W-:Y:S02]  /*16ad0*/  IABS R164, R164 ;  /* 0x000000a400a47213 */ /* 0x000fe40000000000 */
[----:B------:R-:W-:Y:S01]  /*16ae0*/  I2FP.F32.S32 R19, R19 ;  /* 0x0000001300137245 */ /* 0x000fe20000201400 */
[----:B------:R-:W-:Y:S01]  /*16af0*/  FFMA.FTZ R68, -R239, R7, R68 ;  /* 0x00000007ef447223 */ /* 0x000fe20000010144 */
[----:B------:R-:W-:Y:S01]  /*16b00*/  FSEL R46, R50, -INF , P0 ;  /* 0xff800000322e7808 */ /* 0x000fe20000000000 */
[----:B------:R-:W-:Y:S01]  /*16b10*/  IMAD.MOV.U32 R50, RZ, RZ, R52 ;  /* 0x000000ffff327224 */ /* 0x000fe200078e0034 */
[----:B------:R-:W-:Y:S01]  /*16b20*/  ISETP.GE.AND P0, PT, R25, R222, PT ;  /* 0x000000de1900720c */ /* 0x000fe20003f06270 */
[----:B------:R-:W-:Y:S01]  /*16b30*/  FFMA.FTZ R112, -R239, R19, R112 ;  /* 0x00000013ef707223 */ /* 0x000fe20000010170 */
[----:B------:R-:W-:Y:S01]  /*16b40*/  I2FP.F32.S32 R164, R164 ;  /* 0x000000a400a47245 */ /* 0x000fe20000201400 */
[----:B------:R-:W-:Y:S01]  /*16b50*/  VIADD R19, R153, 0x81 ;  /* 0x0000008199137836 */ /* 0x000fe20000000000 */
[----:B------:R-:W-:Y:S01]  /*16b60*/  FSEL R214, R51, -INF , P0 ;  /* 0xff80000033d67808 */ /* 0x000fe20000000000 */
[----:B------:R-:W-:Y:S01]  /*16b70*/  IMAD.MOV.U32 R51, RZ, RZ, R213 ;  /* 0x000000ffff337224 */ /* 0x000fe200078e00d5 */
[-C--:B------:R-:W-:Y:S01]  /*16b80*/  ISETP.GE.AND P0, PT, R170, R225.reuse, PT ;  /* 0x000000e1aa00720c */ /* 0x080fe20003f06270 */
[----:B------:R-:W-:Y:S01]  /*16b90*/  VIADD R52, R153, 0xe8 ;  /* 0x000000e899347836 */ /* 0x000fe20000000000 */
[--C-:B------:R-:W-:Y:S01]  /*16ba0*/  IADD3 R162, PT, PT, R155, -0x61, -R0.reuse ;  /* 0xffffff9f9ba27810 */ /* 0x100fe20007ffe800 */
[----:B------:R-:W-:Y:S01]  /*16bb0*/  FFMA.FTZ R69, -R239, R164, R69 ;  /* 0x000000a4ef457223 */ /* 0x000fe20000010145 */
[--C-:B------:R-:W-:Y:S02]  /*16bc0*/  IADD3 R164, PT, PT, R155, -0x68, -R0.reuse ;  /* 0xffffff989ba47810 */ /* 0x100fe40007ffe800 */
[----:B------:R-:W-:Y:S02]  /*16bd0*/  FSEL R208, R68, -INF , P0 ;  /* 0xff80000044d07808 */ /* 0x000fe40000000000 */
[----:B------:R-:W-:Y:S02]  /*16be0*/  IABS R162, R162 ;  /* 0x000000a200a27213 */ /* 0x000fe40000000000 */
[----:B------:R-:W-:Y:S02]  /*16bf0*/  ISETP.GE.AND P0, PT, R19, R225, PT ;  /* 0x000000e11300720c */ /* 0x000fe40003f06270 */
[--C-:B------:R-:W-:Y:S02]  /*16c00*/  IADD3 R7, PT, PT, R223, -0x88, -R0.reuse ;  /* 0xffffff78df077810 */ /* 0x100fe40007ffe800 */
[----:B------:R-:W-:Y:S02]  /*16c10*/  IABS R164, R164 ;  /* 0x000000a400a47213 */ /* 0x000fe40000000000 */
[----:B------:R-:W-:Y:S02]  /*16c20*/  I2FP.F32.S32 R162, R162 ;  /* 0x000000a200a27245 */ /* 0x000fe40000201400 */
[----:B------:R-:W-:Y:S02]  /*16c30*/  FSEL R69, R69, -INF , P0 ;  /* 0xff80000045457808 */ /* 0x000fe40000000000 */
[----:B------:R-:W-:Y:S01]  /*16c40*/  IABS R7, R7 ;  /* 0x0000000700077213 */ /* 0x000fe20000000000 */
[----:B------:R-:W-:Y:S01]  /*16c50*/  FFMA.FTZ R55, -R239, R162, R55 ;  /* 0x000000a2ef377223 */ /* 0x000fe20000010137 */
        /* <DEDUP_REMOVED lines=9> */
[----:B------:R-:W-:Y:S01]  /*16cf0*/  IMAD.MOV.U32 R54, RZ, RZ, R203 ;  /* 0x000000ffff367224 */ /* 0x000fe200078e00cb */
[C-C-:B------:R-:W-:Y:S02]  /*16d00*/  IADD3 R164, PT, PT, R155.reuse, -0x71, -R0.reuse ;  /* 0xffffff8f9ba47810 */ /* 0x140fe40007ffe800 */
[----:B------:R-:W-:Y:S02]  /*16d10*/  I2FP.F32.S32 R20, R20 ;  /* 0x0000001400147245 */ /* 0x000fe40000201400 */
[--C-:B------:R-:W-:Y:S02]  /*16d20*/  IADD3 R162, PT, PT, R155, -0x69, -R0.reuse ;  /* 0xffffff979ba27810 */ /* 0x100fe40007ffe800 */
[----:B------:R-:W-:Y:S01]  /*16d30*/  FSEL R209, R55, -INF , P0 ;  /* 0xff80000037d17808 */ /* 0x000fe20000000000 */
[----:B------:R-:W-:Y:S01]  /*16d40*/  VIADD R55, R153, 0xd8 ;  /* 0x000000d899377836 */ /* 0x000fe20000000000 */
[-C--:B------:R-:W-:Y:S01]  /*16d50*/  ISETP.GE.AND P0, PT, R166, R225.reuse, PT ;  /* 0x000000e1a600720c */ /* 0x080fe20003f06270 */
[----:B------:R-:W-:Y:S01]  /*16d60*/  FFMA.FTZ R73, -R239, R20, R73 ;  /* 0x00000014ef497223 */ /* 0x000fe20000010149 */
[----:B------:R-:W-:Y:S02]  /*16d70*/  IABS R164, R164 ;  /* 0x000000a400a47213 */ /* 0x000fe40000000000 */
[----:B------:R-:W-:Y:S02]  /*16d80*/  IABS R162, R162 ;  /* 0x000000a200a27213 */ /* 0x000fe40000000000 */
[----:B------:R-:W-:Y:S01]  /*16d90*/  FSEL R150, R72, -INF , P0 ;  /* 0xff80000048967808 */ /* 0x000fe20000000000 */
[----:B------:R-:W-:Y:S01]  /*16da0*/  VIADD R72, R153, 0xa1 ;  /* 0x000000a199487836 */ /* 0x000fe20000000000 */
[----:B------:R-:W-:Y:S02]  /*16db0*/  ISETP.GE.AND P0, PT, R176, R225, PT ;  /* 0x000000e1b000720c */ /* 0x000fe40003f06270 */
[----:B------:R-:W-:Y:S02]  /*16dc0*/  I2FP.F32.S32 R164, R164 ;  /* 0x000000a400a47245 */ /* 0x000fe40000201400 */
[----:B------:R-:W-:Y:S02]  /*16dd0*/  I2FP.F32.S32 R162, R162 ;  /* 0x000000a200a27245 */ /* 0x000fe40000201400 */
[----:B------:R-:W-:Y:S01]  /*16de0*/  FSEL R235, R73, -INF , P0 ;  /* 0xff80000049eb7808 */ /* 0x000fe20000000000 */
[C---:B------:R-:W-:Y:S01]  /*16df0*/  FFMA.FTZ R63, -R239.reuse, R164, R63 ;  /* 0x000000a4ef3f7223 */ /* 0x040fe2000001013f */
[----:B------:R-:W-:Y:S01]  /*16e00*/  ISETP.GE.AND P0, PT, R206, R222, PT ;  /* 0x000000dece00720c */ /* 0x000fe20003f06270 */
[----:B------:R-:W-:Y:S01]  /*16e10*/  FFMA.FTZ R59, -R239, R162, R59 ;  /* 0x000000a2ef3b7223 */ /* 0x000fe2000001013b */
[C-C-:B------:R-:W-:Y:S02]  /*16e20*/  IADD3 R20, PT, PT, R223.reuse, -0x91, -R0.reuse ;  /* 0xffffff6fdf147810 */ /* 0x140fe40007ffe800 */
[C-C-:B------:R-:W-:Y:S02]  /*16e30*/  IADD3 R164, PT, PT, R223.reuse, -0xa0, -R0.reuse ;  /* 0xffffff60dfa47810 */ /* 0x140fe40007ffe800 */
[--C-:B------:R-:W-:Y:S02]  /*16e40*/  IADD3 R162, PT, PT, R223, -0x99, -R0.reuse ;  /* 0xffffff67dfa27810 */ /* 0x100fe40007ffe800 */
[----:B------:R-:W-:Y:S01]  /*16e50*/  FSEL R47, R58, -INF , P0 ;  /* 0xff8000003a2f7808 */ /* 0x000fe20000000000 */
[----:B------:R-:W-:Y:S01]  /*16e60*/  IMAD.MOV.U32 R58, RZ, RZ, R195 ;  /* 0x000000ffff3a7224 */ /* 0x000fe200078e00c3 */
[----:B------:R-:W-:Y:S02]  /*16e70*/  IABS R20, R20 ;  /* 0x0000001400147213 */ /* 0x000fe40000000000 */
[----:B------:R-:W-:Y:S02]  /*16e80*/  ISETP.GE.AND P0, PT, R41, R222, PT ;  /* 0x000000de2900720c */ /* 0x000fe40003f06270 */
[----:B------:R-:W-:Y:S02]  /*16e90*/  IADD3 R7, PT, PT, R155, -0x70, -R0 ;  /* 0xffffff909b077810 */ /* 0x000fe40007ffe800 */
[----:B------:R-:W-:Y:S02]  /*16ea0*/  IABS R164, R164 ;  /* 0x000000a400a47213 */ /* 0x000fe40000000000 */
[----:B------:R-:W-:Y:S02]  /*16eb0*/  IABS R162, R162 ;  /* 0x000000a200a27213 */ /* 0x000fe40000000000 */
[----:B------:R-:W-:Y:S02]  /*16ec0*/  I2FP.F32.S32 R20, R20 ;  /* 0x0000001400147245 */ /* 0x000fe40000201400 */
[----:B------:R-:W-:Y:S01]  /*16ed0*/  FSEL R233, R59, -INF , P0 ;  /* 0xff8000003be97808 */ /* 0x000fe20000000000 */
[----:B------:R-:W-:Y:S01]  /*16ee0*/  IMAD.MOV.U32 R59, RZ, RZ, R193 ;  /* 0x000000ffff3b7224 */ /* 0x000fe200078e00c1 */
[----:B------:R-:W-:Y:S01]  /*16ef0*/  IABS R7, R7 ;  /* 0x0000000700077213 */ /* 0x000fe20000000000 */
[C---:B------:R-:W-:Y:S01]  /*16f00*/  FFMA.FTZ R77, -R239.reuse, R20, R77 ;  /* 0x00000014ef4d7223 */ /* 0x040fe2000001014d */
[----:B------:R-:W-:Y:S02]  /*16f10*/  I2FP.F32.S32 R164, R164 ;  /* 0x000000a400a47245 */ /* 0x000fe40000201400 */
[----:B------:R-:W-:Y:S02]  /*16f20*/  ISETP.GE.AND P0, PT, R172, R225, PT ;  /* 0x000000e1ac00720c */ /* 0x000fe40003f06270 */
[----:B------:R-:W-:Y:S01]  /*16f30*/  I2FP.F32.S32 R162, R162 ;  /* 0x000000a200a27245 */ /* 0x000fe20000201400 */
[----:B------:R-:W-:Y:S01]  /*16f40*/  FFMA.FTZ R84, -R239, R164, R84 ;  /* 0x000000a4ef547223 */ /* 0x000fe20000010154 */
[----:B------:R-:W-:Y:S02]  /*16f50*/  I2FP.F32.S32 R7, R7 ;  /* 0x0000000700077245 */ /* 0x000fe40000201400 */
[----:B------:R-:W-:Y:S01]  /*16f60*/  FSEL R250, R76, -INF , P0 ;  /* 0xff8000004cfa7808 */ /* 0x000fe20000000000 */
[----:B------:R-:W-:Y:S01]  /*16f70*/  VIADD R76, R153, 0xa9 ;  /* 0x000000a9994c7836 */ /* 0x000fe20000000000 */
[----:B------:R-:W-:Y:S01]  /*16f80*/  ISETP.GE.AND P0, PT, R169, R225, PT ;  /* 0x000000e1a900720c */ /* 0x000fe20003f06270 */
[----:B------:R-:W-:Y:S01]  /*16f90*/  FFMA.FTZ R62, -R239, R7, R62 ;  /* 0x00000007ef3e7223 */ /* 0x000fe2000001013e */
[--C-:B------:R-:W-:Y:S01]  /*16fa0*/  IADD3 R164, PT, PT, R223, -0xa9, -R0.reuse ;  /* 0xffffff57dfa47810 */ /* 0x100fe20007ffe800 */
[----:B------:R-:W-:Y:S01]  /*16fb0*/  FFMA.FTZ R81, -R239, R162, R81 ;  /* 0x000000a2ef517223 */ /* 0x000fe20000010151 */
[--C-:B------:R-:W-:Y:S02]  /*16fc0*/  IADD3 R162, PT, PT, R223, -0xa1, -R0.reuse ;  /* 0xffffff5fdfa27810 */ /* 0x100fe40007ffe800 */
[----:B------:R-:W-:Y:S01]  /*16fd0*/  FSEL R204, R77, -INF , P0 ;  /* 0xff8000004dcc7808 */ /* 0x000fe20000000000 */
[----:B------:R-:W-:Y:S01]  /*16fe0*/  IMAD.MOV.U32 R77, RZ, RZ, R185 ;  /* 0x000000ffff4d7224 */ /* 0x000fe200078e00b9 */
[----:B------:R-:W-:Y:S02]  /*16ff0*/  IABS R164, R164 ;  /* 0x000000a400a47213 */ /* 0x000fe40000000000 */
[----:B------:R-:W-:Y:S02]  /*17000*/  ISETP.GE.AND P0, PT, R35, R222, PT ;  /* 0x000000de2300720c */ /* 0x000fe40003f06270 */
[----:B------:R-:W-:Y:S02]  /*17010*/  IABS R162, R162 ;  /* 0x000000a200a27213 */ /* 0x000fe40000000000 */
[----:B------:R-:W-:Y:S02]  /*17020*/  I2FP.F32.S32 R164, R164 ;  /* 0x000000a400a47245 */ /* 0x000fe40000201400 */
[----:B------:R-:W-:Y:S01]  /*17030*/  FSEL R252, R62, -INF , P0 ;  /* 0xff8000003efc7808 */ /* 0x000fe20000000000 */
[----:B------:R-:W-:Y:S01]  /*17040*/  VIADD R62, R153, 0xc1 ;  /* 0x000000c1993e7836 */ /* 0x000fe20000000000 */
[----:B------:R-:W-:Y:S01]  /*17050*/  I2FP.F32.S32 R162, R162 ;  /* 0x000000a200a27245 */ /* 0x000fe20000201400 */
[----:B------:R-:W-:Y:S01]  /*17060*/  FFMA.FTZ R89, -R239, R164, R89 ;  /* 0x000000a4ef597223 */ /* 0x000fe20000010159 */
[----:B------:R-:W-:Y:S01]  /*17070*/  ISETP.GE.AND P0, PT, R33, R222, PT ;  /* 0x000000de2100720c */ /* 0x000fe20003f06270 */
[----:B------:R-:W-:Y:S01]  /*17080*/  VIADD R164, R153, 0x99 ;  /* 0x0000009999a47836 */ /* 0x000fe20000000000 */
[--C-:B------:R-:W-:Y:S01]  /*17090*/  IADD3 R7, PT, PT, R155, -0x78, -R0.reuse ;  /* 0xffffff889b077810 */ /* 0x100fe20007ffe800 */
[----:B------:R-:W-:Y:S01]  /*170a0*/  FFMA.FTZ R85, -R239, R162, R85 ;  /* 0x000000a2ef557223 */ /* 0x000fe20000010155 */
[----:B------:R-:W-:Y:S01]  /*170b0*/  FSEL R248, R63, -INF , P0 ;  /* 0xff8000003ff87808 */ /* 0x000fe20000000000 */
[----:B------:R-:W-:Y:S01]  /*170c0*/  VIADD R63, R153, 0xb9 ;  /* 0x000000b9993f7836 */ /* 0x000fe20000000000 */
[----:B------:R-:W-:Y:S02]  /*170d0*/  IABS R7, R7 ;  /* 0x0000000700077213 */ /* 0x000fe40000000000 */
[----:B------:R-:W-:Y:S02]  /*170e0*/  ISETP.GE.AND P0, PT, R168, R225, PT ;  /* 0x000000e1a800720c */ /* 0x000fe40003f06270 */
[C-C-:B------:R-:W-:Y:S02]  /*170f0*/  IADD3 R20, PT, PT, R155.reuse, -0x79, -R0.reuse ;  /* 0xffffff879b147810 */ /* 0x140fe40007ffe800 */
[----:B------:R-:W-:Y:S02]  /*17100*/  IADD3 R162, PT, PT, R155, -0x89, -R0 ;  /* 0xffffff779ba27810 */ /* 0x000fe40007ffe800 */
[----:B------:R-:W-:Y:S02]  /*17110*/  I2FP.F32.S32 R7, R7 ;  /* 0x0000000700077245 */ /* 0x000fe40000201400 */
[----:B------:R-:W-:Y:S01]  /*17120*/  FSEL R202, R80, -INF , P0 ;  /* 0xff80000050ca7808 */ /* 0x000fe20000000000 */
[----:B------:R-:W-:Y:S01]  /*17130*/  VIADD R80, R153, 0xa8 ;  /* 0x000000a899507836 */ /* 0x000fe20000000000 */
[----:B------:R-:W-:Y:S01]  /*17140*/  IABS R20, R20 ;  /* 0x0000001400147213 */ /* 0x000fe20000000000 */
[----:B------:R-:W-:Y:S01]  /*17150*/  FFMA.FTZ R66, -R239, R7, R66 ;  /* 0x00000007ef427223 */ /* 0x000fe20000010142 */
[----:B------:R-:W-:Y:S02]  /*17160*/  IABS R162, R162 ;  /* 0x000000a200a27213 */ /* 0x000fe40000000000 */
[-C--:B------:R-:W-:Y:S02]  /*17170*/  ISETP.GE.AND P0, PT, R164, R225.reuse, PT ;  /* 0x000000e1a400720c */ /* 0x080fe40003f06270 */
[----:B------:R-:W-:Y:S02]  /*17180*/  I2FP.F32.S32 R20, R20 ;  /* 0x0000001400147245 */ /* 0x000fe40000201400 */
[----:B------:R-:W-:Y:S02]  /*17190*/  I2FP.F32.S32 R162, R162 ;  /* 0x000000a200a27245 */ /* 0x000fe40000201400 */
[----:B------:R-:W-:Y:S01]  /*171a0*/  FSEL R200, R81, -INF , P0 ;  /* 0xff80000051c87808 */ /* 0x000fe20000000000 */
[----:B------:R-:W-:Y:S01]  /*171b0*/  IMAD.MOV.U32 R81, RZ, RZ, R48 ;  /* 0x000000ffff517224 */ /* 0x000fe200078e0030 */
[----:B------:R-:W-:Y:S01]  /*171c0*/  ISETP.GE.AND P0, PT, R174, R222, PT ;  /* 0x000000deae00720c */ /* 0x000fe20003f06270 */
[----:B------:R-:W-:Y:S01]  /*171d0*/  VIADD R48, R153, 0xe1 ;  /* 0x000000e199307836 */ /* 0x000fe20000000000 */
[--C-:B------:R-:W-:Y:S01]  /*171e0*/  IADD3 R7, PT, PT, R223, -0xa8, -R0.reuse ;  /* 0xffffff58df077810 */ /* 0x100fe20007ffe800 */
[C---:B------:R-:W-:Y:S01]  /*171f0*/  FFMA.FTZ R67, -R239.reuse, R20, R67 ;  /* 0x00000014ef437223 */ /* 0x040fe20000010143 */
[----:B------:R-:W-:Y:S01]  /*17200*/  FSEL R196, R66, -INF , P0 ;  /* 0xff80000042c47808 */ /* 0x000fe20000000000 */
[----:B------:R-:W-:Y:S01]  /*17210*/  FFMA.FTZ R75, -R239, R162, R75 ;  /* 0x000000a2ef4b7223 */ /* 0x000fe2000001014b */
[----:B------:R-:W-:Y:S01]  /*17220*/  ISETP.GE.AND P0, PT, R15, R222, PT ;  /* 0x000000de0f00720c */ /* 0x000fe20003f06270 */
[----:B------:R-:W-:Y:S01]  /*17230*/  VIADD R162, R153, 0xa0 ;  /* 0x000000a099a27836 */ /* 0x000fe20000000000 */
[----:B------:R-:W-:Y:S01]  /*17240*/  IADD3 R20, PT, PT, R155, -0x81, -R0 ;  /* 0xffffff7f9b147810 */ /* 0x000fe20007ffe800 */
[----:B------:R-:W-:Y:S01]  /*17250*/  VIADD R66, R153, 0xc8 ;  /* 0x000000c899427836 */ /* 0x000fe20000000000 */
[----:B------:R-:W-:Y:S01]  /*17260*/  FSEL R194, R67, -INF , P0 ;  /* 0xff80000043c27808 */ /* 0x000fe20000000000 */
[----:B------:R-:W-:Y:S01]  /*17270*/  IMAD.MOV.U32 R67, RZ, RZ, R183 ;  /* 0x000000ffff437224 */ /* 0x000fe200078e00b7 */
[----:B------:R-:W-:Y:S02]  /*17280*/  ISETP.GE.AND P0, PT, R162, R225, PT ;  /* 0x000000e1a200720c */ /* 0x000fe40003f06270 */
[----:B------:R-:W-:Y:S02]  /*17290*/  IABS R7, R7 ;  /* 0x0000000700077213 */ /* 0x000fe40000000000 */
[----:B------:R-:W-:Y:S01]  /*172a0*/  FSEL R199, R84, -INF , P0 ;  /* 0xff80000054c77808 */ /* 0x000fe20000000000 */
[----:B------:R-:W-:Y:S01]  /*172b0*/  VIADD R84, R153, 0xb0 ;  /* 0x000000b099547836 */ /* 0x000fe20000000000 */
[----:B------:R-:W-:Y:S02]  /*172c0*/  IABS R20, R20 ;  /* 0x0000001400147213 */ /* 0x000fe40000000000 */
[----:B------:R-:W-:Y:S02]  /*172d0*/  ISETP.GE.AND P0, PT, R72, R225, PT ;  /* 0x000000e14800720c */ /* 0x000fe40003f06270 */
[----:B------:R-:W-:Y:S02]  /*172e0*/  I2FP.F32.S32 R7, R7 ;  /* 0x0000000700077245 */ /* 0x000fe40000201400 */
[----:B------:R-:W-:Y:S02]  /*172f0*/  I2FP.F32.S32 R20, R20 ;  /* 0x0000001400147245 */ /* 0x000fe40000201400 */
[----:B------:R-:W-:Y:S01]  /*17300*/  FSEL R198, R85, -INF , P0 ;  /* 0xff80000055c67808 */ /* 0x000fe20000000000 */
[C---:B------:R-:W-:Y:S01]  /*17310*/  FFMA.FTZ R88, -R239.reuse, R7, R88 ;  /* 0x00000007ef587223 */ /* 0x040fe20000010158 */
[----:B------:R-:W-:Y:S01]  /*17320*/  ISETP.GE.AND P0, PT, R170, R222, PT ;  /* 0x000000deaa00720c */ /* 0x000fe20003f06270 */
[----:B------:R-:W-:Y:S01]  /*17330*/  FFMA.FTZ R71, -R239, R20, R71 ;  /* 0x00000014ef477223 */ /* 0x000fe20000010147 */
[--C-:B------:R-:W-:Y:S02]  /*17340*/  IADD3 R7, PT, PT, R223, -0xb0, -R0.reuse ;  /* 0xffffff50df077810 */ /* 0x100fe40007ffe800 */
[----:B------:R-:W-:Y:S01]  /*17350*/  FSEL R192, R70, -INF , P0 ;  /* 0xff80000046c07808 */ /* 0x000fe20000000000 */
[----:B------:R-:W-:Y:S01]  /*17360*/  VIADD R70, R153, 0xc0 ;  /* 0x000000c099467836 */ /* 0x000fe20000000000 */
[-C--:B------:R-:W-:Y:S02]  /*17370*/  ISETP.GE.AND P0, PT, R19, R222.reuse, PT ;  /* 0x000000de1300720c */ /* 0x080fe40003f06270 */
[----:B------:R-:W-:Y:S02]  /*17380*/  IABS R7, R7 ;  /* 0x0000000700077213 */ /* 0x000fe40000000000 */
[----:B------:R-:W-:Y:S01]  /*17390*/  FSEL R191, R71, -INF , P0 ;  /* 0xff80000047bf7808 */ /* 0x000fe20000000000 */
[----:B------:R-:W-:Y:S01]  /*173a0*/  IMAD.MOV.U32 R71, RZ, RZ, R47 ;  /* 0x000000ffff477224 */ /* 0x000fe200078e002f */
[----:B------:R-:W-:Y:S01]  /*173b0*/  I2FP.F32.S32 R7, R7 ;  /* 0x0000000700077245 */ /* 0x000fe20000201400 */
[----:B------:R-:W-:Y:S01]  /*173c0*/  VIADD R47, R153, 0xd9 ;  /* 0x000000d9992f7836 */ /* 0x000fe20000000000 */
[----:B------:R-:W-:Y:S02]  /*173d0*/  ISETP.GE.AND P0, PT, R80, R225, PT ;  /* 0x000000e15000720c */ /* 0x000fe40003f06270 */
[----:B------:R-:W-:Y:S01]  /*173e0*/  IADD3 R20, PT, PT, R223, -0xb1, -R0 ;  /* 0xffffff4fdf147810 */ /* 0x000fe20007ffe800 */
[----:B------:R-:W-:Y:S01]  /*173f0*/  FFMA.FTZ R92, -R239, R7, R92 ;  /* 0x00000007ef5c7223 */ /* 0x000fe2000001015c */
[----:B------:R-:W-:Y:S01]  /*17400*/  FSEL R188, R88, -INF , P0 ;  /* 0xff80000058bc7808 */ /* 0x000fe20000000000 */
[----:B------:R-:W-:Y:S01]  /*17410*/  IMAD.MOV.U32 R88, RZ, RZ, R175 ;  /* 0x000000ffff587224 */ /* 0x000fe200078e00af */
[----:B------:R-:W-:Y:S02]  /*17420*/  ISETP.GE.AND P0, PT, R76, R225, PT ;  /* 0x000000e14c00720c */ /* 0x000fe40003f06270 */
[----:B------:R-:W-:Y:S02]  /*17430*/  IADD3 R7, PT, PT, R223, -0xb8, -R0 ;  /* 0xffffff48df077810 */ /* 0x000fe40007ffe800 */
[----:B------:R-:W-:Y:S02]  /*17440*/  FSEL R186, R89, -INF , P0 ;  /* 0xff80000059ba7808 */ /* 0x000fe40000000000 */
        /* <DEDUP_REMOVED lines=8> */
[----:B------:R-:W-:Y:S02]  /*174d0*/  ISETP.GE.AND P0, PT, R176, R222, PT ;  /* 0x000000deb000720c */ /* 0x000fe40003f06270 */
[----:B------:R-:W-:Y:S01]  /*174e0*/  IADD3 R7, PT, PT, R155, -0x98, -R0 ;  /* 0xffffff689b077810 */ /* 0x000fe20007ffe800 */
[----:B------:R-:W-:Y:S01]  /*174f0*/  FFMA.FTZ R93, -R239, R20, R93 ;  /* 0x00000014ef5d7223 */ /* 0x000fe2000001015d */
[----:B------:R-:W-:Y:S01]  /*17500*/  FSEL R187, R75, -INF , P0 ;  /* 0xff8000004bbb7808 */ /* 0x000fe20000000000 */
[----:B------:R-:W-:Y:S01]  /*17510*/  IMAD.MOV.U32 R75, RZ, RZ, R46 ;  /* 0x000000ffff4b7224 */ /* 0x000fe200078e002e */
[----:B------:R-:W-:Y:S01]  /*17520*/  ISETP.GE.AND P0, PT, R84, R225, PT ;  /* 0x000000e15400720c */ /* 0x000fe20003f06270 */
[----:B------:R-:W-:Y:S01]  /*17530*/  IMAD.MOV.U32 R46, RZ, RZ, R56 ;  /* 0x000000ffff2e7224 */ /* 0x000fe200078e0038 */
[--C-:B------:R-:W-:Y:S01]  /*17540*/  IADD3 R20, PT, PT, R155, -0x91, -R0.reuse ;  /* 0xffffff6f9b147810 */ /* 0x100fe20007ffe800 */
[----:B------:R-:W-:Y:S01]  /*17550*/  VIADD R56, R153, 0xe0 ;  /* 0x000000e099387836 */ /* 0x000fe20000000000 */
[----:B------:R-:W-:Y:S02]  /*17560*/  IABS R7, R7 ;  /* 0x0000000700077213 */ /* 0x000fe40000000000 */
[----:B------:R-:W-:Y:S02]  /*17570*/  FSEL R207, R92, -INF , P0 ;  /* 0xff8000005ccf7808 */ /* 0x000fe40000000000 */
[----:B------:R-:W-:Y:S02]  /*17580*/  IABS R20, R20 ;  /* 0x0000001400147213 */ /* 0x000fe40000000000 */
[----:B------:R-:W-:Y:S02]  /*17590*/  ISETP.GE.AND P0, PT, R74, R225, PT ;  /* 0x000000e14a00720c */ /* 0x000fe40003f06270 */
[----:B------:R-:W-:Y:S02]  /*175a0*/  IADD3 R14, PT, PT, R155, -0x99, -R0 ;  /* 0xffffff679b0e7810 */ /* 0x000fe40007ffe800 */
[----:B------:R-:W-:Y:S02]  /*175b0*/  I2FP.F32.S32 R7, R7 ;  /* 0x0000000700077245 */ /* 0x000fe40000201400 */
[----:B------:R-:W-:Y:S02]  /*175c0*/  I2FP.F32.S32 R20, R20 ;  /* 0x0000001400147245 */ /* 0x000fe40000201400 */
[----:B------:R-:W-:Y:S01]  /*175d0*/  FSEL R205, R93, -INF , P0 ;  /* 0xff8000005dcd7808 */ /* 0x000fe20000000000 */
[----:B------:R-:W-:Y:S01]  /*175e0*/  IMAD.MOV.U32 R93, RZ, RZ, R71 ;  /* 0x000000ffff5d7224 */ /* 0x000fe200078e0047 */
[----:B------:R-:W-:Y:S01]  /*175f0*/  ISETP.GE.AND P0, PT, R172, R222, PT ;  /* 0x000000deac00720c */ /* 0x000fe20003f06270 */
[----:B------:R-:W-:Y:S01]  /*17600*/  IMAD.MOV.U32 R71, RZ, RZ, R81 ;  /* 0x000000ffff477224 */ /* 0x000fe200078e0051 */
[----:B------:R-:W-:Y:S01]  /*17610*/  IABS R14, R14 ;  /* 0x0000000e000e7213 */ /* 0x000fe20000000000 */
[----:B------:R-:W-:Y:S01]  /*17620*/  IMAD.MOV.U32 R81, RZ, RZ, R58 ;  /* 0x000000ffff517224 */ /* 0x000fe200078e003a */
[----:B------:R-:W-:Y:S01]  /*17630*/  FSEL R184, R78, -INF , P0 ;  /* 0xff8000004eb87808 */ /* 0x000fe20000000000 */
[----:B------:R-:W-:Y:S01]  /*17640*/  FFMA.FTZ R82, -R239, R7, R82 ;  /* 0x00000007ef527223 */ /* 0x000fe20000010152 */
[----:B------:R-:W-:Y:S01]  /*17650*/  IADD3 R7, PT, PT, R155, -0xa0, -R0 ;  /* 0xffffff609b077810 */ /* 0x000fe20007ffe800 */
[----:B------:R-:W-:Y:S01]  /*17660*/  FFMA.FTZ R79, -R239, R20, R79 ;  /* 0x00000014ef4f7223 */ /* 0x000fe2000001014f */
[----:B------:R-:W-:Y:S01]  /*17670*/  ISETP.GE.AND P0, PT, R169, R222, PT ;  /* 0x000000dea900720c */ /* 0x000fe20003f06270 */
[----:B------:R-:W-:Y:S01]  /*17680*/  IMAD.MOV.U32 R58, RZ, RZ, R51 ;  /* 0x000000ffff3a7224 */ /* 0x000fe200078e0033 */
[----:B------:R-:W-:Y:S01]  /*17690*/  I2FP.F32.S32 R14, R14 ;  /* 0x0000000e000e7245 */ /* 0x000fe20000201400 */
[----:B------:R-:W-:Y:S01]  /*176a0*/  IMAD.MOV.U32 R89, RZ, RZ, R81 ;  /* 0x000000ffff597224 */ /* 0x000fe200078e0051 */
[----:B------:R-:W-:Y:S01]  /*176b0*/  IABS R7, R7 ;  /* 0x0000000700077213 */ /* 0x000fe20000000000 */
[----:B------:R-:W-:Y:S01]  /*176c0*/  IMAD.MOV.U32 R81, RZ, RZ, R32 ;  /* 0x000000ffff517224 */ /* 0x000fe200078e0020 */
[----:B------:R-:W-:Y:S01]  /*176d0*/  FSEL R182, R79, -INF , P0 ;  /* 0xff8000004fb67808 */ /* 0x000fe20000000000 */
[----:B------:R-:W-:Y:S01]  /*176e0*/  FFMA.FTZ R83, -R239, R14, R83 ;  /* 0x0000000eef537223 */ /* 0x000fe20000010153 */
[----:B------:R-:W-:Y:S01]  /*176f0*/  ISETP.GE.AND P0, PT, R27, R225, PT ;  /* 0x000000e11b00720c */ /* 0x000fe20003f06270 */
[----:B------:R-:W-:Y:S01]  /*17700*/  IMAD.MOV.U32 R51, RZ, RZ, R64 ;  /* 0x000000ffff337224 */ /* 0x000fe200078e0040 */
[----:B------:R-:W-:Y:S02]  /*17710*/  IADD3 R14, PT, PT, R223, -0xc1, -R0 ;  /* 0xffffff3fdf0e7810 */ /* 0x000fe40007ffe800 */
[----:B------:R-:W-:Y:S02]  /*17720*/  I2FP.F32.S32 R7, R7 ;  /* 0x0000000700077245 */ /* 0x000fe40000201400 */
[----:B------:R-:W-:Y:S02]  /*17730*/  FSEL R201, R96, -INF , P0 ;  /* 0xff80000060c97808 */ /* 0x000fe40000000000 */
[----:B------:R-:W-:Y:S01]  /*17740*/  ISETP.GE.AND P0, PT, R63, R225, PT ;  /* 0x000000e13f00720c */ /* 0x000fe20003f06270 */
[----:B------:R-:W-:Y:S01]  /*17750*/  FFMA.FTZ R86, -R239, R7, R86 ;  /* 0x00000007ef567223 */ /* 0x000fe20000010156 */
[----:B------:R-:W-:Y:S02]  /*17760*/  IABS R14, R14 ;  /* 0x0000000e000e7213 */ /* 0x000fe40000000000 */
[----:B------:R-:W-:Y:S02]  /*17770*/  IADD3 R7, PT, PT, R223, -0xc8, -R0 ;  /* 0xffffff38df077810 */ /* 0x000fe40007ffe800 */
[----:B------:R-:W-:Y:S01]  /*17780*/  FSEL R197, R97, -INF , P0 ;  /* 0xff80000061c57808 */ /* 0x000fe20000000000 */
[----:B------:R-:W-:Y:S01]  /*17790*/  IMAD.MOV.U32 R97, RZ, RZ, R38 ;  /* 0x000000ffff617224 */ /* 0x000fe200078e0026 */
[----:B------:R-:W-:Y:S01]  /*177a0*/  I2FP.F32.S32 R14, R14 ;  /* 0x0000000e000e7245 */ /* 0x000fe20000201400 */
[----:B------:R-:W-:Y:S01]  /*177b0*/  IMAD.MOV.U32 R38, RZ, RZ, R177 ;  /* 0x000000ffff267224 */ /* 0x000fe200078e00b1 */
[----:B------:R-:W-:Y:S02]  /*177c0*/  ISETP.GE.AND P0, PT, R168, R222, PT ;  /* 0x000000dea800720c */ /* 0x000fe40003f06270 */
[----:B------:R-:W-:Y:S01]  /*177d0*/  IABS R7, R7 ;  /* 0x0000000700077213 */ /* 0x000fe20000000000 */
[----:B------:R-:W-:Y:S01]  /*177e0*/  FFMA.FTZ R101, -R239, R14, R101 ;  /* 0x0000000eef657223 */ /* 0x000fe20000010165 */
[----:B------:R-:W-:Y:S02]  /*177f0*/  FSEL R180, R82, -INF , P0 ;  /* 0xff80000052b47808 */ /* 0x000fe40000000000 */
[----:B------:R-:W-:Y:S02]  /*17800*/  ISETP.GE.AND P0, PT, R164, R222, PT ;  /* 0x000000dea400720c */ /* 0x000fe40003f06270 */
[----:B------:R-:W-:Y:S02]  /*17810*/  IADD3 R14, PT, PT, R223, -0xc9, -R0 ;  /* 0xffffff37df0e7810 */ /* 0x000fe40007ffe800 */
[----:B------:R-:W-:Y:S02]  /*17820*/  I2FP.F32.S32 R7, R7 ;  /* 0x0000000700077245 */ /* 0x000fe40000201400 */
[----:B------:R-:W-:Y:S01]  /*17830*/  FSEL R178, R83, -INF , P0 ;  /* 0xff80000053b27808 */ /* 0x000fe20000000000 */
[----:B------:R-:W-:Y:S01]  /*17840*/  IMAD.MOV.U32 R83, RZ, RZ, R36 ;  /* 0x000000ffff537224 */ /* 0x000fe200078e0024 */
[----:B------:R-:W-:Y:S01]  /*17850*/  IABS R14, R14 ;  /* 0x0000000e000e7213 */ /* 0x000fe20000000000 */
[----:B------:R-:W-:Y:S01]  /*17860*/  FFMA.FTZ R104, -R239, R7, R104 ;  /* 0x00000007ef687223 */ /* 0x000fe20000010168 */
[-C--:B------:R-:W-:Y:S02]  /*17870*/  ISETP.GE.AND P0, PT, R70, R225.reuse, PT ;  /* 0x000000e14600720c */ /* 0x080fe40003f06270 */
[--C-:B------:R-:W-:Y:S02]  /*17880*/  IADD3 R20, PT, PT, R155, -0xa1, -R0.reuse ;  /* 0xffffff5f9b147810 */ /* 0x100fe40007ffe800 */
[--C-:B------:R-:W-:Y:S02]  /*17890*/  IADD3 R7, PT, PT, R223, -0xd0, -R0.reuse ;  /* 0xffffff30df077810 */ /* 0x100fe40007ffe800 */
[----:B------:R-:W-:Y:S02]  /*178a0*/  I2FP.F32.S32 R14, R14 ;  /* 0x0000000e000e7245 */ /* 0x000fe40000201400 */
[----:B------:R-:W-:Y:S02]  /*178b0*/  FSEL R100, R100, -INF , P0 ;  /* 0xff80000064647808 */ /* 0x000fe40000000000 */
[----:B------:R-:W-:Y:S01]  /*178c0*/  IABS R20, R20 ;  /* 0x0000001400147213 */ /* 0x000fe20000000000 */
[----:B------:R-:W-:Y:S01]  /*178d0*/  FFMA.FTZ R105, -R239, R14, R105 ;  /* 0x0000000eef697223 */ /* 0x000fe20000010169 */
[----:B------:R-:W-:Y:S02]  /*178e0*/  ISETP.GE.AND P0, PT, R62, R225, PT ;  /* 0x000000e13e00720c */ /* 0x000fe40003f06270 */
[----:B------:R-:W-:Y:S02]  /*178f0*/  IABS R7, R7 ;  /* 0x0000000700077213 */ /* 0x000fe40000000000 */
[----:B------:R-:W-:Y:S02]  /*17900*/  I2FP.F32.S32 R20, R20 ;  /* 0x0000001400147245 */ /* 0x000fe40000201400 */
[----:B------:R-:W-:Y:S02]  /*17910*/  FSEL R189, R101, -INF , P0 ;  /* 0xff80000065bd7808 */ /* 0x000fe40000000000 */
[----:B------:R-:W-:Y:S01]  /*17920*/  IADD3 R14, PT, PT, R155, -0xa9, -R0 ;  /* 0xffffff579b0e7810 */ /* 0x000fe20007ffe800 */
[C---:B------:R-:W-:Y:S01]  /*17930*/  FFMA.FTZ R87, -R239.reuse, R20, R87 ;  /* 0x00000014ef577223 */ /* 0x040fe20000010157 */
[----:B------:R-:W-:Y:S02]  /*17940*/  I2FP.F32.S32 R7, R7 ;  /* 0x0000000700077245 */ /* 0x000fe40000201400 */
[----:B------:R-:W-:Y:S02]  /*17950*/  ISETP.GE.AND P0, PT, R162, R222, PT ;  /* 0x000000dea200720c */ /* 0x000fe40003f06270 */
[----:B------:R-:W-:Y:S01]  /*17960*/  IABS R14, R14 ;  /* 0x0000000e000e7213 */ /* 0x000fe20000000000 */
[----:B------:R-:W-:Y:S01]  /*17970*/  FFMA.FTZ R108, -R239, R7, R108 ;  /* 0x00000007ef6c7223 */ /* 0x000fe2000001016c */
[----:B------:R-:W-:Y:S01]  /*17980*/  FSEL R96, R86, -INF , P0 ;  /* 0xff80000056607808 */ /* 0x000fe20000000000 */
[----:B------:R-:W-:Y:S01]  /*17990*/  IMAD.MOV.U32 R86, RZ, RZ, R60 ;  /* 0x000000ffff567224 */ /* 0x000fe200078e003c */
[----:B------:R-:W-:Y:S01]  /*179a0*/  ISETP.GE.AND P0, PT, R72, R222, PT ;  /* 0x000000de4800720c */ /* 0x000fe20003f06270 */
[----:B------:R-:W-:Y:S01]  /*179b0*/  VIADD R60, R153, 0xd0 ;  /* 0x000000d0993c7836 */ /* 0x000fe20000000000 */
        /* <DEDUP_REMOVED lines=9> */
[----:B------:R-:W-:Y:S01]  /*17a50*/  ISETP.GE.AND P0, PT, R61, R225, PT ;  /* 0x000000e13d00720c */ /* 0x000fe20003f06270 */
[----:B------:R-:W-:Y:S01]  /*17a60*/  FFMA.FTZ R94, -R239, R7, R94 ;  /* 0x00000007ef5e7223 */ /* 0x000fe2000001015e */
[----:B------:R-:W-:Y:S02]  /*17a70*/  IABS R14, R14 ;  /* 0x0000000e000e7213 */ /* 0x000fe40000000000 */
[----:B------:R-:W-:Y:S01]  /*17a80*/  FSEL R175, R105, -INF , P0 ;  /* 0xff80000069af7808 */ /* 0x000fe20000000000 */
[----:B------:R-:W-:Y:S01]  /*17a90*/  IMAD.MOV.U32 R105, RZ, RZ, R71 ;  /* 0x000000ffff697224 */ /* 0x000fe200078e0047 */
[----:B------:R-:W-:Y:S01]  /*17aa0*/  IADD3 R7, PT, PT, R155, -0xb8, -R0 ;  /* 0xffffff489b077810 */ /* 0x000fe20007ffe800 */
[----:B------:R-:W-:Y:S01]  /*17ab0*/  IMAD.MOV.U32 R71, RZ, RZ, R44 ;  /* 0x000000ffff477224 */ /* 0x000fe200078e002c */
[----:B------:R-:W-:Y:S02]  /*17ac0*/  ISETP.GE.AND P0, PT, R80, R222, PT ;  /* 0x000000de5000720c */ /* 0x000fe40003f06270 */
        /* <DEDUP_REMOVED lines=13> */
[C---:B------:R-:W-:Y:S01]  /*17ba0*/  FFMA.FTZ R98, -R239.reuse, R7, R98 ;  /* 0x00000007ef627223 */ /* 0x040fe20000010162 */
[----:B------:R-:W-:Y:S01]  /*17bb0*/  IABS R14, R14 ;  /* 0x0000000e000e7213 */ /* 0x000fe20000000000 */
[----:B------:R-:W-:Y:S01]  /*17bc0*/  FFMA.FTZ R109, -R239, R20, R109 ;  /* 0x00000014ef6d7223 */ /* 0x000fe2000001016d */
[--C-:B------:R-:W-:Y:S02]  /*17bd0*/  IADD3 R7, PT, PT, R223, -0xe0, -R0.reuse ;  /* 0xffffff20df077810 */ /* 0x100fe40007ffe800 */
[----:B------:R-:W-:Y:S02]  /*17be0*/  FSEL R108, R108, -INF , P0 ;  /* 0xff8000006c6c7808 */ /* 0x000fe40000000000 */
[----:B------:R-:W-:Y:S02]  /*17bf0*/  ISETP.GE.AND P0, PT, R53, R225, PT ;  /* 0x000000e13500720c */ /* 0x000fe40003f06270 */
[----:B------:R-:W-:Y:S02]  /*17c00*/  I2FP.F32.S32 R14, R14 ;  /* 0x0000000e000e7245 */ /* 0x000fe40000201400 */
[----:B------:R-:W-:Y:S02]  /*17c10*/  IABS R7, R7 ;  /* 0x0000000700077213 */ /* 0x000fe40000000000 */
[----:B------:R-:W-:Y:S01]  /*17c20*/  FSEL R82, R109, -INF , P0 ;  /* 0xff8000006d527808 */ /* 0x000fe20000000000 */
[----:B------:R-:W-:Y:S01]  /*17c30*/  FFMA.FTZ R113, -R239, R14, R113 ;  /* 0x0000000eef717223 */ /* 0x000fe20000010171 */
[-C--:B------:R-:W-:Y:S01]  /*17c40*/  ISETP.GE.AND P0, PT, R84, R222.reuse, PT ;  /* 0x000000de5400720c */ /* 0x080fe20003f06270 */
[----:B------:R-:W-:Y:S01]  /*17c50*/  IMAD.MOV.U32 R109, RZ, RZ, R57 ;  /* 0x000000ffff6d7224 */ /* 0x000fe200078e0039 */
[----:B------:R-:W-:Y:S02]  /*17c60*/  IADD3 R14, PT, PT, R223, -0xe1, -R0 ;  /* 0xffffff1fdf0e7810 */ /* 0x000fe40007ffe800 */
[----:B------:R-:W-:Y:S02]  /*17c70*/  I2FP.F32.S32 R7, R7 ;  /* 0x0000000700077245 */ /* 0x000fe40000201400 */
[----:B------:R-:W-:Y:S02]  /*17c80*/  FSEL R94, R94, -INF , P0 ;  /* 0xff8000005e5e7808 */ /* 0x000fe40000000000 */
[----:B------:R-:W-:Y:S01]  /*17c90*/  ISETP.GE.AND P0, PT, R74, R222, PT ;  /* 0x000000de4a00720c */ /* 0x000fe20003f06270 */
[----:B------:R-:W-:Y:S01]  /*17ca0*/  FFMA.FTZ R116, -R239, R7, R116 ;  /* 0x00000007ef747223 */ /* 0x000fe20000010174 */
[----:B------:R-:W-:Y:S02]  /*17cb0*/  IABS R14, R14 ;  /* 0x0000000e000e7213 */ /* 0x000fe40000000000 */
[--C-:B------:R-:W-:Y:S02]  /*17cc0*/  IADD3 R7, PT, PT, R223, -0xe8, -R0.reuse ;  /* 0xffffff18df077810 */ /* 0x100fe40007ffe800 */
[----:B------:R-:W-:Y:S02]  /*17cd0*/  FSEL R203, R95, -INF , P0 ;  /* 0xff8000005fcb7808 */ /* 0x000fe40000000000 */
[----:B------:R-:W-:Y:S02]  /*17ce0*/  I2FP.F32.S32 R14, R14 ;  /* 0x0000000e000e7245 */ /* 0x000fe40000201400 */
[----:B------:R-:W-:Y:S02]  /*17cf0*/  ISETP.GE.AND P0, PT, R55, R225, PT ;  /* 0x000000e13700720c */ /* 0x000fe40003f06270 */
[--C-:B------:R-:W-:Y:S01]  /*17d00*/  IADD3 R20, PT, PT, R155, -0xb9, -R0.reuse ;  /* 0xffffff479b147810 */ /* 0x100fe20007ffe800 */
[----:B------:R-:W-:Y:S01]  /*17d10*/  FFMA.FTZ R117, -R239, R14, R117 ;  /* 0x0000000eef757223 */ /* 0x000fe20000010175 */
        /* <DEDUP_REMOVED lines=12> */
[----:B------:R-:W-:Y:S01]  /*17de0*/  FFMA.FTZ R99, -R239, R20, R99 ;  /* 0x00000014ef637223 */ /* 0x000fe20000010163 */
[--C-:B------:R-:W-:Y:S02]  /*17df0*/  IADD3 R7, PT, PT, R155, -0xc8, -R0.reuse ;  /* 0xffffff389b077810 */ /* 0x100fe40007ffe800 */
[----:B------:R-:W-:Y:S02]  /*17e00*/  I2FP.F32.S32 R14, R14 ;  /* 0x0000000e000e7245 */ /* 0x000fe40000201400 */
[----:B------:R-:W-:Y:S01]  /*17e10*/  FSEL R195, R98, -INF , P0 ;  /* 0xff80000062c37808 */ /* 0x000fe20000000000 */
[----:B------:R-:W-:Y:S01]  /*17e20*/  IMAD.MOV.U32 R98, RZ, RZ, R65 ;  /* 0x000000ffff627224 */ /* 0x000fe200078e0041 */
[----:B------:R-:W-:Y:S01]  /*17e30*/  ISETP.GE.AND P0, PT, R63, R222, PT ;  /* 0x000000de3f00720c */ /* 0x000fe20003f06270 */
[----:B------:R-:W-:Y:S01]  /*17e40*/  FFMA.FTZ R103, -R239, R14, R103 ;  /* 0x0000000eef677223 */ /* 0x000fe20000010167 */
[----:B------:R-:W-:Y:S02]  /*17e50*/  IADD3 R20, PT, PT, R155, -0xc0, -R0 ;  /* 0xffffff409b147810 */ /* 0x000fe40007ffe800 */
[----:B------:R-:W-:Y:S02]  /*17e60*/  IABS R7, R7 ;  /* 0x0000000700077213 */ /* 0x000fe40000000000 */
[----:B------:R-:W-:Y:S01]  /*17e70*/  FSEL R193, R99, -INF , P0 ;  /* 0xff80000063c17808 */ /* 0x000fe20000000000 */
[----:B------:R-:W-:Y:S01]  /*17e80*/  IMAD.MOV.U32 R99, RZ, RZ, R46 ;  /* 0x000000ffff637224 */ /* 0x000fe200078e002e */
[----:B------:R-:W-:Y:S01]  /*17e90*/  IABS R20, R20 ;  /* 0x0000001400147213 */ /* 0x000fe20000000000 */
[----:B------:R-:W-:Y:S01]  /*17ea0*/  VIADD R46, R153, 0xf0 ;  /* 0x000000f0992e7836 */ /* 0x000fe20000000000 */
[----:B------:R-:W-:Y:S02]  /*17eb0*/  IADD3 R14, PT, PT, R155, -0xc9, -R0 ;  /* 0xffffff379b0e7810 */ /* 0x000fe40007ffe800 */
[----:B------:R-:W-:Y:S02]  /*17ec0*/  I2FP.F32.S32 R7, R7 ;  /* 0x0000000700077245 */ /* 0x000fe40000201400 */
[----:B------:R-:W-:Y:S02]  /*17ed0*/  ISETP.GE.AND P0, PT, R56, R225, PT ;  /* 0x000000e13800720c */ /* 0x000fe40003f06270 */
[----:B------:R-:W-:Y:S01]  /*17ee0*/  I2FP.F32.S32 R20, R20 ;  /* 0x0000001400147245 */ /* 0x000fe20000201400 */
[C---:B------:R-:W-:Y:S01]  /*17ef0*/  FFMA.FTZ R106, -R239.reuse, R7, R106 ;  /* 0x00000007ef6a7223 */ /* 0x040fe2000001016a */
[----:B------:R-:W-:Y:S02]  /*17f00*/  IABS R14, R14 ;  /* 0x0000000e000e7213 */ /* 0x000fe40000000000 */
[----:B------:R-:W-:Y:S01]  /*17f10*/  FSEL R85, R116, -INF , P0 ;  /* 0xff80000074557808 */ /* 0x000fe20000000000 */
[----:B------:R-:W-:Y:S01]  /*17f20*/  FFMA.FTZ R102, -R239, R20, R102 ;  /* 0x00000014ef667223 */ /* 0x000fe20000010166 */
[----:B------:R-:W-:Y:S01]  /*17f30*/  ISETP.GE.AND P0, PT, R48, R225, PT ;  /* 0x000000e13000720c */ /* 0x000fe20003f06270 */
[----:B------:R-:W-:Y:S01]  /*17f40*/  IMAD.MOV.U32 R116, RZ, RZ, R22 ;  /* 0x000000ffff747224 */ /* 0x000fe200078e0016 */
[--C-:B------:R-:W-:Y:S01]  /*17f50*/  IADD3 R7, PT, PT, R155, -0xd0, -R0.reuse ;  /* 0xffffff309b077810 */ /* 0x100fe20007ffe800 */
[----:B------:R-:W-:Y:S01]  /*17f60*/  VIADD R22, R153, 0xf1 ;  /* 0x000000f199167836 */ /* 0x000fe20000000000 */
[----:B------:R-:W-:Y:S02]  /*17f70*/  I2FP.F32.S32 R14, R14 ;  /* 0x0000000e000e7245 */ /* 0x000fe40000201400 */
[----:B------:R-:W-:Y:S02]  /*17f80*/  FSEL R73, R117, -INF , P0 ;  /* 0xff80000075497808 */ /* 0x000fe40000000000 */
[----:B------:R-:W-:Y:S01]  /*17f90*/  ISETP.GE.AND P0, PT, R70, R222, PT ;  /* 0x000000de4600720c */ /* 0x000fe20003f06270 */
[----:B------:R-:W-:Y:S01]  /*17fa0*/  FFMA.FTZ R107, -R239, R14, R107 ;  /* 0x0000000eef6b7223 */ /* 0x000fe2000001016b */
[C-C-:B------:R-:W-:Y:S02]  /*17fb0*/  IADD3 R20, PT, PT, R223.reuse, -0xe9, -R0.reuse ;  /* 0xffffff17df147810 */ /* 0x140fe40007ffe800 */
[----:B------:R-:W-:Y:S02]  /*17fc0*/  IABS R7, R7 ;  /* 0x0000000700077213 */ /* 0x000fe40000000000 */
[----:B------:R-:W-:Y:S02]  /*17fd0*/  IADD3 R14, PT, PT, R223, -0xf1, -R0 ;  /* 0xffffff0fdf0e7810 */ /* 0x000fe40007ffe800 */
[----:B------:R-:W-:Y:S02]  /*17fe0*/  I2FP.F32.S32 R7, R7 ;  /* 0x0000000700077245 */ /* 0x000fe40000201400 */
[----:B------:R-:W-:Y:S02]  /*17ff0*/  FSEL R102, R102, -INF , P0 ;  /* 0xff80000066667808 */ /* 0x000fe40000000000 */
[----:B------:R-:W-:Y:S01]  /*18000*/  IABS R20, R20 ;  /* 0x0000001400147213 */ /* 0x000fe20000000000 */
[----:B------:R-:W-:Y:S01]  /*18010*/  FFMA.FTZ R110, -R239, R7, R110 ;  /* 0x00000007ef6e7223 */ /* 0x000fe2000001016e */
[----:B------:R-:W-:Y:S02]  /*18020*/  ISETP.GE.AND P0, PT, R62, R222, PT ;  /* 0x000000de3e00720c */ /* 0x000fe40003f06270 */
[----:B------:R-:W-:Y:S02]  /*18030*/  I2FP.F32.S32 R20, R20 ;  /* 0x0000001400147245 */ /* 0x000fe40000201400 */
[----:B------:R-:W-:Y:S02]  /*18040*/  IABS R14, R14 ;  /* 0x0000000e000e7213 */ /* 0x000fe40000000000 */
[----:B------:R-:W-:Y:S01]  /*18050*/  FSEL R183, R103, -INF , P0 ;  /* 0xff80000067b77808 */ /* 0x000fe20000000000 */
[----:B------:R-:W-:Y:S01]  /*18060*/  FFMA.FTZ R121, -R239, R20, R121 ;  /* 0x00000014ef797223 */ /* 0x000fe20000010179 */
[----:B------:R-:W-:Y:S01]  /*18070*/  IADD3 R7, PT, PT, R155, -0xd8, -R0 ;  /* 0xffffff289b077810 */ /* 0x000fe20007ffe800 */
[----:B------:R-:W-:Y:S01]  /*18080*/  IMAD.MOV.U32 R103, RZ, RZ, R30 ;  /* 0x000000ffff677224 */ /* 0x000fe200078e001e */
[----:B------:R-:W-:Y:S02]  /*18090*/  ISETP.GE.AND P0, PT, R52, R225, PT ;  /* 0x000000e13400720c */ /* 0x000fe40003f06270 */
[----:B------:R-:W-:Y:S02]  /*180a0*/  I2FP.F32.S32 R14, R14 ;  /* 0x0000000e000e7245 */ /* 0x000fe40000201400 */
[----:B------:R-:W-:Y:S01]  /*180b0*/  FSEL R68, R120, -INF , P0 ;  /* 0xff80000078447808 */ /* 0x000fe20000000000 */
[----:B------:R-:W-:Y:S01]  /*180c0*/  IMAD.MOV.U32 R120, RZ, RZ, R88 ;  /* 0x000000ffff787224 */ /* 0x000fe200078e0058 */
[--C-:B------:R-:W-:Y:S01]  /*180d0*/  IADD3 R20, PT, PT, R223, -0xf0, -R0.reuse ;  /* 0xffffff10df147810 */ /* 0x100fe20007ffe800 */
[----:B------:R-:W-:Y:S01]  /*180e0*/  IMAD.MOV.U32 R88, RZ, RZ, R67 ;  /* 0x000000ffff587224 */ /* 0x000fe200078e0043 */
[----:B------:R-:W-:Y:S01]  /*180f0*/  IABS R7, R7 ;  /* 0x0000000700077213 */ /* 0x000fe20000000000 */
[----:B------:R-:W-:Y:S01]  /*18100*/  FFMA.FTZ R125, -R239, R14, R125 ;  /* 0x0000000eef7d7223 */ /* 0x000fe2000001017d */
[----:B------:R-:W-:Y:S01]  /*18110*/  LOP3.LUT R240, R240, 0xffffffbf, RZ, 0xc0, !PT ;  /* 0xffffffbff0f07812 */ /* 0x000fe200078ec0ff */
[----:B------:R-:W-:Y:S01]  /*18120*/  IMAD.MOV.U32 R67, RZ, RZ, R59 ;  /* 0x000000ffff437224 */ /* 0x000fe200078e003b */
[----:B------:R-:W-:Y:S01]  /*18130*/  IADD3 R14, PT, PT, R155, -0xd9, -R0 ;  /* 0xffffff279b0e7810 */ /* 0x000fe20007ffe800 */
[----:B------:R-:W-:Y:S01]  /*18140*/  IMAD.MOV.U32 R59, RZ, RZ, R54 ;  /* 0x000000ffff3b7224 */ /* 0x000fe200078e0036 */
[----:B------:R-:W-:Y:S01]  /*18150*/  IABS R20, R20 ;  /* 0x0000001400147213 */ /* 0x000fe20000000000 */
[----:B------:R-:W-:Y:S01]  /*18160*/  IMAD.MOV.U32 R54, RZ, RZ, R69 ;  /* 0x000000ffff367224 */ /* 0x000fe200078e0045 */
[----:B------:R-:W-:Y:S01]  /*18170*/  I2FP.F32.S32 R7, R7 ;  /* 0x0000000700077245 */ /* 0x000fe20000201400 */
[----:B------:R-:W-:Y:S01]  /*18180*/  IMAD.MOV.U32 R69, RZ, RZ, R50 ;  /* 0x000000ffff457224 */ /* 0x000fe200078e0032 */
[----:B------:R-:W-:Y:S01]  /*18190*/  @P2 LOP3.LUT R240, R240, 0x40, RZ, 0xfc, !PT ;  /* 0x00000040f0f02812 */ /* 0x000fe200078efcff */
[----:B------:R-:W-:Y:S01]  /*181a0*/  VIADD R50, R153, 0xe9 ;  /* 0x000000e999327836 */ /* 0x000fe20000000000 */
[----:B------:R-:W-:Y:S01]  /*181b0*/  I2FP.F32.S32 R20, R20 ;  /* 0x0000001400147245 */ /* 0x000fe20000201400 */
[----:B------:R-:W-:Y:S01]  /*181c0*/  FFMA.FTZ R114, -R239, R7, R114 ;  /* 0x00000007ef727223 */ /* 0x000fe20000010172 */
[----:B------:R-:W-:Y:S01]  /*181d0*/  IABS R14, R14 ;  /* 0x0000000e000e7213 */ /* 0x000fe20000000000 */
[----:B------:R-:W-:Y:S01]  /*181e0*/  IMAD.MOV.U32 R112, RZ, RZ, R54 ;  /* 0x000000ffff707224 */ /* 0x000fe200078e0036 */
[----:B------:R-:W-:Y:S01]  /*181f0*/  ISETP.GE.AND P2, PT, R163, R224, PT ;  /* 0x000000e0a300720c */ /* 0x000fe20003f46270 */
[----:B------:R-:W-:Y:S01]  /*18200*/  FFMA.FTZ R124, -R239, R20, R124 ;  /* 0x00000014ef7c7223 */ /* 0x000fe2000001017c */
[C-C-:B------:R-:W-:Y:S01]  /*18210*/  IADD3 R7, PT, PT, R155.reuse, -0xe8, -R0.reuse ;  /* 0xffffff189b077810 */ /* 0x140fe20007ffe800 */
[----:B------:R-:W-:Y:S01]  /*18220*/  IMAD.MOV.U32 R79, RZ, RZ, R69 ;  /* 0x000000ffff4f7224 */ /* 0x000fe200078e0045 */
[----:B------:R-:W-:Y:S01]  /*18230*/  LOP3.LUT R240, R240, 0xfffffbff, RZ, 0xc0, !PT ;  /* 0xfffffbfff0f07812 */ /* 0x000fe200078ec0ff */
[----:B------:R-:W-:Y:S01]  /*18240*/  IMAD.MOV.U32 R104, RZ, RZ, R67 ;  /* 0x000000ffff687224 */ /* 0x000fe200078e0043 */
[----:B------:R-:W-:Y:S01]  /*18250*/  ISETP.GE.AND P0, PT, R50, R225, PT ;  /* 0x000000e13200720c */ /* 0x000fe20003f06270 */
[----:B------:R-:W-:Y:S01]  /*18260*/  IMAD.MOV.U32 R69, RZ, RZ, R23 ;  /* 0x000000ffff457224 */ /* 0x000fe200078e0017 */
[----:B------:R-:W-:Y:S02]  /*18270*/  I2FP.F32.S32 R14, R14 ;  /* 0x0000000e000e7245 */ /* 0x000fe40000201400 */
[----:B------:R-:W-:Y:S02]  /*18280*/  IADD3 R20, PT, PT, R155, -0xd1, -R0 ;  /* 0xffffff2f9b147810 */ /* 0x000fe40007ffe800 */
[----:B------:R-:W-:Y:S01]  /*18290*/  IABS R7, R7 ;  /* 0x0000000700077213 */ /* 0x000fe20000000000 */
[----:B------:R-:W-:Y:S01]  /*182a0*/  FFMA.FTZ R115, -R239, R14, R115 ;  /* 0x0000000eef737223 */ /* 0x000fe20000010173 */
[----:B------:R-:W-:Y:S02]  /*182b0*/  @P3 LOP3.LUT R240, R240, 0x400, RZ, 0xfc, !PT ;  /* 0x00000400f0f03812 */ /* 0x000fe400078efcff */
[----:B------:R-:W-:Y:S01]  /*182c0*/  FSEL R64, R121, -INF , P0 ;  /* 0xff80000079407808 */ /* 0x000fe20000000000 */
[----:B------:R-:W-:Y:S01]  /*182d0*/  IMAD.MOV.U32 R121, RZ, RZ, R58 ;  /* 0x000000ffff797224 */ /* 0x000fe200078e003a */
[----:B------:R-:W-:Y:S02]  /*182e0*/  ISETP.GE.AND P0, PT, R66, R222, PT ;  /* 0x000000de4200720c */ /* 0x000fe40003f06270 */
[----:B------:R-:W-:Y:S02]  /*182f0*/  IADD3 R14, PT, PT, R155, -0xe1, -R0 ;  /* 0xffffff1f9b0e7810 */ /* 0x000fe40007ffe800 */
[----:B------:R-:W-:Y:S02]  /*18300*/  ISETP.GE.AND P6, PT, R163, R221, PT ;  /* 0x000000dda300720c */ /* 0x000fe40003fc6270 */
[----:B------:R-:W-:Y:S02]  /*18310*/  I2FP.F32.S32 R7, R7 ;  /* 0x0000000700077245 */ /* 0x000fe40000201400 */
[----:B------:R-:W-:Y:S02]  /*18320*/  IABS R20, R20 ;  /* 0x0000001400147213 */ /* 0x000fe40000000000 */
[----:B------:R-:W-:Y:S01]  /*18330*/  LOP3.LUT R240, R240, 0xffffdfff, RZ, 0xc0, !PT ;  /* 0xffffdffff0f07812 */ /* 0x000fe200078ec0ff */
[----:B------:R-:W-:Y:S01]  /*18340*/  FFMA.FTZ R122, -R239, R7, R122 ;  /* 0x00000007ef7a7223 */ /* 0x000fe2000001017a */
[----:B------:R-:W-:Y:S02]  /*18350*/  FSEL R106, R106, -INF , P0 ;  /* 0xff8000006a6a7808 */ /* 0x000fe40000000000 */
[----:B------:R-:W-:Y:S02]  /*18360*/  ISETP.GE.AND P0, PT, R61, R222, PT ;  /* 0x000000de3d00720c */ /* 0x000fe40003f06270 */
[----:B------:R-:W-:Y:S02]  /*18370*/  I2FP.F32.S32 R20, R20 ;  /* 0x0000001400147245 */ /* 0x000fe40000201400 */
[----:B------:R-:W-:Y:S02]  /*18380*/  IABS R14, R14 ;  /* 0x0000000e000e7213 */ /* 0x000fe40000000000 */
[----:B------:R-:W-:Y:S01]  /*18390*/  @P2 LOP3.LUT R240, R240, 0x2000, RZ, 0xfc, !PT ;  /* 0x00002000f0f02812 */ /* 0x000fe200078efcff */
[----:B------:R-:W-:Y:S01]  /*183a0*/  FFMA.FTZ R111, -R239, R20, R111 ;  /* 0x00000014ef6f7223 */ /* 0x000fe2000001016f */
[----:B------:R-:W-:Y:S02]  /*183b0*/  IADD3 R7, PT, PT, R155, -0xf0, -R0 ;  /* 0xffffff109b077810 */ /* 0x000fe40007ffe800 */
[----:B------:R-:W-:Y:S01]  /*183c0*/  FSEL R163, R107, -INF , P0 ;  /* 0xff8000006ba37808 */ /* 0x000fe20000000000 */
[----:B------:R-:W-:Y:S01]  /*183d0*/  IMAD.MOV.U32 R107, RZ, RZ, R88 ;  /* 0x000000ffff6b7224 */ /* 0x000fe200078e0058 */
[----:B------:R-:W-:Y:S01]  /*183e0*/  I2FP.F32.S32 R14, R14 ;  /* 0x0000000e000e7245 */ /* 0x000fe20000201400 */
[----:B------:R-:W-:Y:S01]  /*183f0*/  IMAD.MOV.U32 R88, RZ, RZ, R59 ;  /* 0x000000ffff587224 */ /* 0x000fe200078e003b */
[----:B------:R-:W-:Y:S02]  /*18400*/  ISETP.GE.AND P0, PT, R167, R224, PT ;  /* 0x000000e0a700720c */ /* 0x000fe40003f06270 */
[----:B------:R-:W-:Y:S01]  /*18410*/  LOP3.LUT R240, R240, 0xfffff7ff, RZ, 0xc0, !PT ;  /* 0xfffff7fff0f07812 */ /* 0x000fe200078ec0ff */
[----:B------:R-:W-:Y:S01]  /*18420*/  FFMA.FTZ R119, -R239, R14, R119 ;  /* 0x0000000eef777223 */ /* 0x000fe20000010177 */
[C-C-:B------:R-:W-:Y:S02]  /*18430*/  IADD3 R20, PT, PT, R155.reuse, -0xe0, -R0.reuse ;  /* 0xffffff209b147810 */ /* 0x140fe40007ffe800 */
[----:B------:R-:W-:Y:S02]  /*18440*/  IABS R7, R7 ;  /* 0x0000000700077213 */ /* 0x000fe40000000000 */
[----:B------:R-:W-:Y:S02]  /*18450*/  @P6 LOP3.LUT R240, R240, 0x800, RZ, 0xfc, !PT ;  /* 0x00000800f0f06812 */ /* 0x000fe400078efcff */
[----:B------:R-:W-:Y:S02]  /*18460*/  IADD3 R14, PT, PT, R155, -0xf1, -R0 ;  /* 0xffffff0f9b0e7810 */ /* 0x000fe40007ffe800 */
[----:B------:R-:W-:Y:S02]  /*18470*/  I2FP.F32.S32 R7, R7 ;  /* 0x0000000700077245 */ /* 0x000fe40000201400 */
[----:B------:R-:W-:Y:S02]  /*18480*/  IABS R20, R20 ;  /* 0x0000001400147213 */ /* 0x000fe40000000000 */
[C---:B------:R-:W-:Y:S01]  /*18490*/  LOP3.LUT P2, RZ, R240.reuse, 0x40, RZ, 0xc0, !PT ;  /* 0x00000040f0ff7812 */ /* 0x040fe2000784c0ff */
[----:B------:R-:W-:Y:S01]  /*184a0*/  FFMA.FTZ R126, -R239, R7, R126 ;  /* 0x00000007ef7e7223 */ /* 0x000fe2000001017e */
[----:B------:R-:W-:Y:S02]  /*184b0*/  LOP3.LUT R240, R240, 0xffffffef, RZ, 0xc0, !PT ;  /* 0xffffffeff0f07812 */ /* 0x000fe400078ec0ff */
[----:B------:R-:W-:Y:S02]  /*184c0*/  I2FP.F32.S32 R20, R20 ;  /* 0x0000001400147245 */ /* 0x000fe40000201400 */
[----:B------:R-:W-:Y:S02]  /*184d0*/  IABS R14, R14 ;  /* 0x0000000e000e7213 */ /* 0x000fe40000000000 */
[----:B------:R-:W-:Y:S01]  /*184e0*/  IADD3 R7, PT, PT, R155, -0xf8, -R0 ;  /* 0xffffff089b077810 */ /* 0x000fe20007ffe800 */
[----:B------:R-:W-:Y:S01]  /*184f0*/  FFMA.FTZ R118, -R239, R20, R118 ;  /* 0x00000014ef767223 */ /* 0x000fe20000010176 */
[----:B------:R-:W-:Y:S02]  /*18500*/  @P0 LOP3.LUT R240, R240, 0x10, RZ, 0xfc, !PT ;  /* 0x00000010f0f00812 */ /* 0x000fe400078efcff */
[----:B------:R-:W-:Y:S02]  /*18510*/  I2FP.F32.S32 R14, R14 ;  /* 0x0000000e000e7245 */ /* 0x000fe40000201400 */
[----:B------:R-:W-:Y:S02]  /*18520*/  ISETP.GE.AND P0, PT, R46, R225, PT ;  /* 0x000000e12e00720c */ /* 0x000fe40003f06270 */
[--C-:B------:R-:W-:Y:S01]  /*18530*/  IADD3 R20, PT, PT, R155, -0xe9, -R0.reuse ;  /* 0xffffff179b147810 */ /* 0x100fe20007ffe800 */
[----:B------:R-:W-:Y:S01]  /*18540*/  FFMA.FTZ R127, -R239, R14, R127 ;  /* 0x0000000eef7f7223 */ /* 0x000fe2000001017f */
[----:B------:R-:W-:Y:S02]  /*18550*/  IABS R7, R7 ;  /* 0x0000000700077213 */ /* 0x000fe40000000000 */
[----:B------:R-:W-:Y:S02]  /*18560*/  FSEL R124, R124, -INF , P0 ;  /* 0xff8000007c7c7808 */ /* 0x000fe40000000000 */
[----:B------:R-:W-:Y:S02]  /*18570*/  ISETP.GE.AND P0, PT, R22, R225, PT ;  /* 0x000000e11600720c */ /* 0x000fe40003f06270 */
        /* <DEDUP_REMOVED lines=9> */
[----:B------:R-:W-:Y:S01]  /*18610*/  IADD3 R7, PT, PT, R223, -0xf9, -R0 ;  /* 0xffffff07df077810 */ /* 0x000fe20007ffe800 */
[----:B------:R-:W-:Y:S01]  /*18620*/  VIADD R20, R153, 0xf8 ;  /* 0x000000f899147836 */ /* 0x000fe20000000000 */
[----:B------:R-:W-:Y:S02]  /*18630*/  I2FP.F32.S32 R14, R14 ;  /* 0x0000000e000e7245 */ /* 0x000fe40000201400 */
[----:B------:R-:W-:Y:S02]  /*18640*/  FSEL R125, R110, -INF , P0 ;  /* 0xff8000006e7d7808 */ /* 0x000fe40000000000 */
[----:B------:R-:W-:Y:S01]  /*18650*/  ISETP.GE.AND P0, PT, R53, R222, PT ;  /* 0x000000de3500720c */ /* 0x000fe20003f06270 */
[----:B------:R-:W-:Y:S01]  /*18660*/  FFMA.FTZ R128, -R239, R14, R128 ;  /* 0x0000000eef807223 */ /* 0x000fe20000010180 */
[----:B------:R-:W-:Y:S02]  /*18670*/  IABS R7, R7 ;  /* 0x0000000700077213 */ /* 0x000fe40000000000 */
[----:B------:R-:W-:Y:S02]  /*18680*/  FSEL R117, R111, -INF , P0 ;  /* 0xff8000006f757808 */ /* 0x000fe40000000000 */
[----:B------:R-:W-:Y:S01]  /*18690*/  I2FP.F32.S32 R14, R7 ;  /* 0x00000007000e7245 */ /* 0x000fe20000201400 */
[----:B------:R-:W-:Y:S01]  /*186a0*/  VIADD R7, R153, 0xf9 ;  /* 0x000000f999077836 */ /* 0x000fe20000000000 */
[-C--:B------:R-:W-:Y:S02]  /*186b0*/  ISETP.GE.AND P0, PT, R20, R225.reuse, PT ;  /* 0x000000e11400720c */ /* 0x080fe40003f06270 */
[----:B------:R-:W-:Y:S01]  /*186c0*/  FSEL R34, R34, -INF , !P5 ;  /* 0xff80000022227808 */ /* 0x000fe20006800000 */
[----:B------:R-:W-:Y:S01]  /*186d0*/  FFMA.FTZ R129, -R239, R14, R129 ;  /* 0x0000000eef817223 */ /* 0x000fe20000010181 */
[----:B------:R-:W-:Y:S01]  /*186e0*/  FSEL R128, R128, -INF , P0 ;  /* 0xff80000080807808 */ /* 0x000fe20000000000 */
[----:B------:R-:W-:Y:S01]  /*186f0*/  IMAD.MOV.U32 R14, RZ, RZ, R49 ;  /* 0x000000ffff0e7224 */ /* 0x000fe200078e0031 */
[-C--:B------:R-:W-:Y:S02]  /*18700*/  ISETP.GE.AND P0, PT, R7, R225.reuse, PT ;  /* 0x000000e10700720c */ /* 0x080fe40003f06270 */
[----:B------:R-:W-:Y:S01]  /*18710*/  FSEL R42, R158, -INF , !P2 ;  /* 0xff8000009e2a7808 */ /* 0x000fe20005000000 */
[--C-:B------:R-:W-:Y:S01]  /*18720*/  IMAD R158, R237, 0x100, R152.reuse ;  /* 0x00000100ed9e7824 */ /* 0x100fe200078e0298 */
[----:B------:R-:W-:Y:S02]  /*18730*/  FSEL R54, R129, -INF , P0 ;  /* 0xff80000081367808 */ /* 0x000fe40000000000 */
[----:B------:R-:W-:Y:S01]  /*18740*/  ISETP.GE.AND P0, PT, R55, R222, PT ;  /* 0x000000de3700720c */ /* 0x000fe20003f06270 */
[----:B------:R-:W-:Y:S01]  /*18750*/  VIADD R158, R158, 0x38 ;  /* 0x000000389e9e7836 */ /* 0x000fe20000000000 */
[-C--:B------:R-:W-:Y:S02]  /*18760*/  ISETP.GE.AND P3, PT, R160, R224.reuse, PT ;  /* 0x000000e0a000720c */ /* 0x080fe40003f66270 */
[----:B------:R-:W-:Y:S02]  /*18770*/  FSEL R95, R114, -INF , P0 ;  /* 0xff800000725f7808 */ /* 0x000fe40000000000 */
[----:B------:R-:W-:Y:S02]  /*18780*/  ISETP.GE.AND P1, PT, R160, R225, PT ;  /* 0x000000e1a000720c */ /* 0x000fe40003f26270 */
[----:B------:R-:W-:Y:S02]  /*18790*/  ISETP.GE.AND P6, PT, R165, R224, PT ;  /* 0x000000e0a500720c */ /* 0x000fe40003fc6270 */
[----:B------:R-:W-:Y:S02]  /*187a0*/  FSEL R17, R17, -INF , P1 ;  /* 0xff80000011117808 */ /* 0x000fe40000800000 */
[----:B------:R-:W-:Y:S01]  /*187b0*/  FSEL R167, R16, -INF , !P6 ;  /* 0xff80000010a77808 */ /* 0x000fe20007000000 */
[----:B------:R-:W-:Y:S01]  /*187c0*/  IMAD R16, R237, 0x100, R152 ;  /* 0x00000100ed107824 */ /* 0x000fe200078e0298 */
[----:B------:R-:W-:Y:S02]  /*187d0*/  FSEL R32, R17, -INF , !P3 ;  /* 0xff80000011207808 */ /* 0x000fe40005800000 */
[----:B------:R-:W-:Y:S01]  /*187e0*/  LOP3.LUT P3, RZ, R240, 0x400, RZ, 0xc0, !PT ;  /* 0x00000400f0ff7812 */ /* 0x000fe2000786c0ff */
[----:B------:R-:W-:Y:S01]  /*187f0*/  VIADD R16, R16, 0x31 ;  /* 0x0000003110107836 */ /* 0x000fe20000000000 */
[-C--:B------:R-:W-:Y:S02]  /*18800*/  ISETP.GE.AND P1, PT, R153, R222.reuse, PT ;  /* 0x000000de9900720c */ /* 0x080fe40003f26270 */
[----:B------:R-:W-:Y:S02]  /*18810*/  FSEL R38, R38, -INF , !P3 ;  /* 0xff80000026267808 */ /* 0x000fe40005800000 */
[----:B------:R-:W-:Y:S02]  /*18820*/  FSEL R6, R6, -INF , P1 ;  /* 0xff80000006067808 */ /* 0x000fe40000800000 */
[-C--:B------:R-:W-:Y:S02]  /*18830*/  ISETP.GE.AND P1, PT, R4, R222.reuse, PT ;  /* 0x000000de0400720c */ /* 0x080fe40003f26270 */
[-C--:B------:R-:W-:Y:S01]  /*18840*/  ISETP.GE.AND P4, PT, R165, R221.reuse, PT ;  /* 0x000000dda500720c */ /* 0x080fe20003f86270 */
[----:B------:R-:W-:Y:S01]  /*18850*/  IMAD.MOV.U32 R165, RZ, RZ, R40 ;  /* 0x000000ffffa57224 */ /* 0x000fe200078e0028 */
[----:B------:R-:W-:Y:S02]  /*18860*/  FSEL R10, R10, -INF , P1 ;  /* 0xff8000000a0a7808 */ /* 0x000fe40000800000 */
[C---:B------:R-:W-:Y:S01]  /*18870*/  LOP3.LUT P6, RZ, R240.reuse, 0x800, RZ, 0xc0, !PT ;  /* 0x00000800f0ff7812 */ /* 0x040fe200078cc0ff */
[----:B------:R-:W-:Y:S01]  /*18880*/  IMAD.MOV.U32 R110, RZ, RZ, R165 ;  /* 0x000000ffff6e7224 */ /* 0x000fe200078e00a5 */
[----:B------:R-:W-:Y:S01]  /*18890*/  LOP3.LUT P2, RZ, R240, 0x2000, RZ, 0xc0, !PT ;  /* 0x00002000f0ff7812 */ /* 0x000fe2000784c0ff */
[----:B------:R-:W-:Y:S01]  /*188a0*/  IMAD.MOV.U32 R165, RZ, RZ, R107 ;  /* 0x000000ffffa57224 */ /* 0x000fe200078e006b */
[-C--:B------:R-:W-:Y:S01]  /*188b0*/  ISETP.GE.AND P1, PT, R160, R221.reuse, PT ;  /* 0x000000dda000720c */ /* 0x080fe20003f26270 */
[----:B------:R-:W-:Y:S01]  /*188c0*/  IMAD.MOV.U32 R107, RZ, RZ, R120 ;  /* 0x000000ffff6b7224 */ /* 0x000fe200078e0078 */
[----:B------:R-:W-:Y:S01]  /*188d0*/  FSEL R173, R173, -INF , !P2 ;  /* 0xff800000adad7808 */ /* 0x000fe20005000000 */
[----:B------:R-:W-:Y:S01]  /*188e0*/  IMAD.MOV.U32 R120, RZ, RZ, R216 ;  /* 0x000000ffff787224 */ /* 0x000fe200078e00d8 */
[----:B------:R-:W-:Y:S01]  /*188f0*/  LOP3.LUT P2, RZ, R240, 0x1000, RZ, 0xc0, !PT ;  /* 0x00001000f0ff7812 */ /* 0x000fe2000784c0ff */
[----:B------:R1:W5:Y:S01]  /*18900*/  LDL.LU R216, [R1+0x14] ;  /* 0x0000140001d87983 */ /* 0x0003620000300800 */
[----:B------:R-:W-:Y:S02]  /*18910*/  FSEL R26, R26, -INF , !P1 ;  /* 0xff8000001a1a7808 */ /* 0x000fe40004800000 */
[----:B------:R-:W-:Y:S02]  /*18920*/  FSEL R40, R13, -INF , !P2 ;  /* 0xff8000000d287808 */ /* 0x000fe40005000000 */
[----:B------:R-:W-:Y:S02]  /*18930*/  LOP3.LUT P2, RZ, R240, 0x200, RZ, 0xc0, !PT ;  /* 0x00000200f0ff7812 */ /* 0x000fe4000784c0ff */
[----:B------:R-:W-:Y:S02]  /*18940*/  ISETP.GE.AND P1, PT, R9, R221, PT ;  /* 0x000000dd0900720c */ /* 0x000fe40003f26270 */
[----:B------:R-:W-:Y:S02]  /*18950*/  IADD3 R0, PT, PT, R155, -0xf9, -R0 ;  /* 0xffffff079b007810 */ /* 0x000fe40007ffe800 */
[-C--:B------:R-:W-:Y:S02]  /*18960*/  ISETP.GE.AND P0, PT, R47, R222.reuse, PT ;  /* 0x000000de2f00720c */ /* 0x080fe40003f06270 */
[----:B------:R-:W-:Y:S02]  /*18970*/  IABS R171, R171 ;  /* 0x000000ab00ab7213 */ /* 0x000fe40000000000 */
[----:B------:R-:W-:Y:S01]  /*18980*/  FSEL R87, R115, -INF , P0 ;  /* 0xff80000073577808 */ /* 0x000fe20000000000 */
[----:B------:R-:W-:Y:S01]  /*18990*/  IMAD R115, R237, 0x100, R152 ;  /* 0x00000100ed737824 */ /* 0x000fe200078e0298 */
[-C--:B------:R-:W-:Y:S02]  /*189a0*/  ISETP.GE.AND P0, PT, R56, R222.reuse, PT ;  /* 0x000000de3800720c */ /* 0x080fe40003f06270 */
[----:B------:R-:W-:Y:S01]  /*189b0*/  I2FP.F32.S32 R171, R171 ;  /* 0x000000ab00ab7245 */ /* 0x000fe20000201400 */
[----:B------:R-:W-:Y:S01]  /*189c0*/  VIADD R115, R115, 0x39 ;  /* 0x0000003973737836 */ /* 0x000fe20000000000 */
[----:B------:R-:W-:Y:S02]  /*189d0*/  FSEL R67, R118, -INF , P0 ;  /* 0xff80000076437808 */ /* 0x000fe40000000000 */
[----:B------:R-:W-:Y:S01]  /*189e0*/  ISETP.GE.AND P0, PT, R48, R222, PT ;  /* 0x000000de3000720c */ /* 0x000fe20003f06270 */
[----:B------:R-:W-:Y:S01]  /*189f0*/  FFMA.FTZ R8, -R239, R171, R8 ;  /* 0x000000abef087223 */ /* 0x000fe20000010108 */
[----:B------:R-:W-:Y:S01]  /*18a00*/  IMAD.MOV.U32 R171, RZ, RZ, R51 ;  /* 0x000000ffffab7224 */ /* 0x000fe200078e0033 */
[-C--:B------:R-:W-:Y:S02]  /*18a10*/  ISETP.GE.AND P5, PT, R115, R224.reuse, PT ;  /* 0x000000e07300720c */ /* 0x080fe40003fa6270 */
[----:B------:R-:W-:Y:S02]  /*18a20*/  FSEL R65, R119, -INF , P0 ;  /* 0xff80000077417808 */ /* 0x000fe40000000000 */
[----:B------:R-:W-:Y:S02]  /*18a30*/  FSEL R171, R171, -INF , !P6 ;  /* 0xff800000abab7808 */ /* 0x000fe40007000000 */
[----:B------:R-:W-:Y:S02]  /*18a40*/  ISETP.GE.AND P6, PT, R158, R224, PT ;  /* 0x000000e09e00720c */ /* 0x000fe40003fc6270 */
[-C--:B------:R-:W-:Y:S02]  /*18a50*/  ISETP.GE.AND P0, PT, R52, R222.reuse, PT ;  /* 0x000000de3400720c */ /* 0x080fe40003f06270 */
[----:B------:R-:W-:Y:S02]  /*18a60*/  FSEL R121, R121, -INF , !P6 ;  /* 0xff80000079797808 */ /* 0x000fe40007000000 */
[----:B------:R-:W-:Y:S02]  /*18a70*/  ISETP.GE.AND P6, PT, R12, R221, PT ;  /* 0x000000dd0c00720c */ /* 0x000fe40003fc6270 */
[----:B------:R-:W-:Y:S02]  /*18a80*/  FSEL R59, R122, -INF , P0 ;  /* 0xff8000007a3b7808 */ /* 0x000fe40000000000 */
[----:B------:R-:W-:Y:S02]  /*18a90*/  FSEL R28, R28, -INF , !P6 ;  /* 0xff8000001c1c7808 */ /* 0x000fe40007000000 */
[----:B------:R-:W-:Y:S02]  /*18aa0*/  ISETP.GE.AND P0, PT, R50, R222, PT ;  /* 0x000000de3200720c */ /* 0x000fe40003f06270 */
[----:B------:R-:W-:Y:S02]  /*18ab0*/  IABS R0, R0 ;  /* 0x0000000000007213 */ /* 0x000fe40000000000 */
[----:B------:R-:W-:Y:S02]  /*18ac0*/  FSEL R57, R123, -INF , P0 ;  /* 0xff8000007b397808 */ /* 0x000fe40000000000 */
[----:B------:R-:W-:Y:S02]  /*18ad0*/  ISETP.GE.AND P0, PT, R46, R222, PT ;  /* 0x000000de2e00720c */ /* 0x000fe40003f06270 */
[----:B------:R-:W-:Y:S02]  /*18ae0*/  I2FP.F32.S32 R0, R0 ;  /* 0x0000000000007245 */ /* 0x000fe40000201400 */
[----:B------:R-:W-:Y:S01]  /*18af0*/  FSEL R51, R126, -INF , P0 ;  /* 0xff8000007e337808 */ /* 0x000fe20000000000 */
[--C-:B------:R-:W-:Y:S01]  /*18b00*/  IMAD R126, R237, 0x100, R152.reuse ;  /* 0x00000100ed7e7824 */ /* 0x100fe200078e0298 */
[----:B------:R-:W-:Y:S01]  /*18b10*/  ISETP.GE.AND P0, PT, R22, R222, PT ;  /* 0x000000de1600720c */ /* 0x000fe20003f06270 */
[----:B------:R-:W-:Y:S01]  /*18b20*/  FFMA.FTZ R131, -R239, R0, R131 ;  /* 0x00000000ef837223 */ /* 0x000fe20000010183 */
[----:B------:R-:W-:Y:S01]  /*18b30*/  LOP3.LUT P3, RZ, R240, 0x100, RZ, 0xc0, !PT ;  /* 0x00000100f0ff7812 */ /* 0x000fe2000786c0ff */
[----:B------:R-:W-:Y:S01]  /*18b40*/  VIADD R126, R126, 0x41 ;  /* 0x000000417e7e7836 */ /* 0x000fe20000000000 */
[----:B------:R-:W-:Y:S02]  /*18b50*/  FSEL R49, R127, -INF , P0 ;  /* 0xff8000007f317808 */ /* 0x000fe40000000000 */
[----:B------:R-:W-:Y:S04]  /*18b60*/  ISETP.GE.AND P0, PT, R20, R222, PT ;  /* 0x000000de1400720c */ /* 0x000fe80003f06270 */
[----:B------:R-:W-:Y:S02]  /*18b70*/  FSEL R23, R130, -INF , P0 ;  /* 0xff80000082177808 */ /* 0x000fe40000000000 */
[----:B------:R-:W-:Y:S04]  /*18b80*/  ISETP.GE.AND P0, PT, R4, R225, PT ;  /* 0x000000e10400720c */ /* 0x000fe80003f06270 */
[----:B------:R-:W-:Y:S01]  /*18b90*/  FSEL R114, R8, -INF , P0 ;  /* 0xff80000008727808 */ /* 0x000fe20000000000 */
[--C-:B------:R-:W-:Y:S01]  /*18ba0*/  IMAD R8, R237, 0x100, R152.reuse ;  /* 0x00000100ed087824 */ /* 0x100fe200078e0298 */
[----:B------:R-:W-:Y:S03]  /*18bb0*/  LOP3.LUT P0, RZ, R240, 0x80, RZ, 0xc0, !PT ;  /* 0x00000080f0ff7812 */ /* 0x000fe6000780c0ff */
[----:B------:R-:W-:Y:S01]  /*18bc0*/  VIADD R8, R8, 0x40 ;  /* 0x0000004008087836 */ /* 0x000fe20000000000 */
[----:B------:R-:W-:Y:S02]  /*18bd0*/  FSEL R179, R179, -INF , !P0 ;  /* 0xff800000b3b37808 */ /* 0x000fe40004000000 */
[-C--:B------:R-:W-:Y:S04]  /*18be0*/  ISETP.GE.AND P0, PT, R153, R224.reuse, PT ;  /* 0x000000e09900720c */ /* 0x080fe80003f06270 */
[----:B------:R-:W-:Y:S02]  /*18bf0*/  FSEL R44, R159, -INF , !P0 ;  /* 0xff8000009f2c7808 */ /* 0x000fe40004000000 */
[----:B------:R-:W-:Y:S04]  /*18c00*/  LOP3.LUT P0, RZ, R240, 0x10, RZ, 0xc0, !PT ;  /* 0x00000010f0ff7812 */ /* 0x000fe8000780c0ff */
[----:B------:R-:W-:Y:S01]  /*18c10*/  FSEL R36, R156, -INF , !P0 ;  /* 0xff8000009c247808 */ /* 0x000fe20004000000 */
[----:B------:R-:W-:Y:S01]  /*18c20*/  IMAD R156, R237, 0x100, R152 ;  /* 0x00000100ed9c7824 */ /* 0x000fe200078e0298 */
[-C--:B------:R-:W-:Y:S03]  /*18c30*/  ISETP.GE.AND P0, PT, R154, R224.reuse, PT ;  /* 0x000000e09a00720c */ /* 0x080fe60003f06270 */
[----:B------:R-:W-:Y:S01]  /*18c40*/  VIADD R156, R156, 0x30 ;  /* 0x000000309c9c7836 */ /* 0x000fe20000000000 */
[----:B------:R-:W-:Y:S02]  /*18c50*/  FSEL R161, R161, -INF , !P0 ;  /* 0xff800000a1a17808 */ /* 0x000fe40004000000 */
[-C--:B------:R-:W-:Y:S02]  /*18c60*/  ISETP.GE.AND P0, PT, R12, R224.reuse, PT ;  /* 0x000000e00c00720c */ /* 0x080fe40003f06270 */
[-C--:B------:R-:W-:Y:S02]  /*18c70*/  ISETP.GE.AND P6, PT, R156, R221.reuse, PT ;  /* 0x000000dd9c00720c */ /* 0x080fe40003fc6270 */
[----:B------:R-:W-:Y:S02]  /*18c80*/  FSEL R30, R21, -INF , !P0 ;  /* 0xff800000151e7808 */ /* 0x000fe40004000000 */
[----:B------:R-:W2:Y:S01]  /*18c90*/  LD.E R21, desc[UR4][R2.64+0xdc] ;  /* 0x0000dc0402157980 */ /* 0x000ea2000c101900 */
[-C--:B------:R-:W-:Y:S04]  /*18ca0*/  ISETP.GE.AND P0, PT, R153, R221.reuse, PT ;  /* 0x000000dd9900720c */ /* 0x080fe80003f06270 */
[----:B------:R-:W-:Y:S02]  /*18cb0*/  FSEL R181, R6, -INF , !P0 ;  /* 0xff80000006b57808 */ /* 0x000fe40004000000 */
[-C--:B------:R-:W-:Y:S04]  /*18cc0*/  ISETP.GE.AND P0, PT, R9, R224.reuse, PT ;  /* 0x000000e00900720c */ /* 0x080fe80003f06270 */
[----:B------:R-:W-:Y:S02]  /*18cd0*/  FSEL R157, R157, -INF , !P0 ;  /* 0xff8000009d9d7808 */ /* 0x000fe40004000000 */
[-C--:B------:R-:W-:Y:S04]  /*18ce0*/  ISETP.GE.AND P0, PT, R5, R224.reuse, PT ;  /* 0x000000e00500720c */ /* 0x080fe80003f06270 */
[----:B------:R-:W-:Y:S02]  /*18cf0*/  FSEL R24, R24, -INF , !P0 ;  /* 0xff80000018187808 */ /* 0x000fe40004000000 */
[-C--:B------:R-:W-:Y:S04]  /*18d00*/  ISETP.GE.AND P0, PT, R4, R221.reuse, PT ;  /* 0x000000dd0400720c */ /* 0x080fe80003f06270 */
[----:B------:R-:W-:Y:S02]  /*18d10*/  FSEL R177, R10, -INF , !P0 ;  /* 0xff8000000ab17808 */ /* 0x000fe40004000000 */
        /* <DEDUP_REMOVED lines=13> */
[----:B------:R-:W-:Y:S02]  /*18df0*/  IMAD.MOV.U32 R91, RZ, RZ, R215 ;  /* 0x000000ffff5b7224 */ /* 0x000fe400078e00d7 */
[----:B------:R1:W5:Y:S01]  /*18e00*/  LDL.LU R215, [R1+0x10] ;  /* 0x0000100001d77983 */ /* 0x0003620000300800 */
[----:B------:R-:W-:Y:S02]  /*18e10*/  IMAD.MOV.U32 R111, RZ, RZ, R110 ;  /* 0x000000ffff6f7224 */ /* 0x000fe400078e006e */
[----:B------:R-:W-:Y:S02]  /*18e20*/  IMAD.MOV.U32 R110, RZ, RZ, R107 ;  /* 0x000000ffff6e7224 */ /* 0x000fe400078e006b */
[----:B------:R-:W-:Y:S02]  /*18e30*/  IMAD.MOV.U32 R107, RZ, RZ, R103 ;  /* 0x000000ffff6b7224 */ /* 0x000fe400078e0067 */
[----:B------:R-:W-:Y:S02]  /*18e40*/  IMAD.MOV.U32 R103, RZ, RZ, R116 ;  /* 0x000000ffff677224 */ /* 0x000fe400078e0074 */
[----:B------:R-:W-:Y:S02]  /*18e50*/  IMAD.MOV.U32 R116, RZ, RZ, R71 ;  /* 0x000000ffff747224 */ /* 0x000fe400078e0047 */
        /* <DEDUP_REMOVED lines=21> */
[----:B------:R-:W-:Y:S01]  /*18fb0*/  IMAD.MOV.U32 R160, RZ, RZ, R110 ;  /* 0x000000ffffa07224 */ /* 0x000fe200078e006e */
[----:B------:R-:W-:Y:S01]  /*18fc0*/  FSEL R10, R119, -INF , !P5 ;  /* 0xff800000770a7808 */ /* 0x000fe20006800000 */
[----:B------:R-:W-:Y:S01]  /*18fd0*/  IMAD.MOV.U32 R110, RZ, RZ, R98 ;  /* 0x000000ffff6e7224 */ /* 0x000fe200078e0062 */
[----:B------:R-:W-:Y:S01]  /*18fe0*/  ISETP.GE.AND P5, PT, R8, R224, PT ;  /* 0x000000e00800720c */ /* 0x000fe20003fa6270 */
[----:B------:R-:W-:Y:S02]  /*18ff0*/  IMAD.MOV.U32 R98, RZ, RZ, R113 ;  /* 0x000000ffff627224 */ /* 0x000fe400078e0071 */
[----:B------:R-:W-:Y:S01]  /*19000*/  IMAD.MOV.U32 R113, RZ, RZ, R112 ;  /* 0x000000ffff717224 */ /* 0x000fe200078e0070 */
[----:B------:R-:W-:Y:S01]  /*19010*/  FSEL R111, R111, -INF , !P5 ;  /* 0xff8000006f6f7808 */ /* 0x000fe20006800000 */
[----:B------:R-:W-:Y:S01]  /*19020*/  IMAD.MOV.U32 R112, RZ, RZ, R151 ;  /* 0x000000ffff707224 */ /* 0x000fe200078e0097 */
[-C--:B------:R-:W-:Y:S01]  /*19030*/  ISETP.GE.AND P5, PT, R5, R221.reuse, PT ;  /* 0x000000dd0500720c */ /* 0x080fe20003fa6270 */
[----:B------:R1:W5:Y:S01]  /*19040*/  LDL.LU R151, [R1] ;  /* 0x0000000001977983 */ /* 0x0003620000300800 */
[----:B------:R-:W-:Y:S01]  /*19050*/  FMNMX3.FTZ R5, R148, R44, R179, !PT ;  /* 0x0000002c94057276 */ /* 0x000fe200078100b3 */
[----:B------:R-:W-:Y:S02]  /*19060*/  IMAD.MOV.U32 R119, RZ, RZ, R118 ;  /* 0x000000ffff777224 */ /* 0x000fe400078e0076 */
[----:B------:R-:W-:Y:S02]  /*19070*/  IMAD.MOV.U32 R118, RZ, RZ, R160 ;  /* 0x000000ffff767224 */ /* 0x000fe400078e00a0 */
[----:B------:R-:W-:Y:S02]  /*19080*/  IMAD.MOV.U32 R160, RZ, RZ, R110 ;  /* 0x000000ffffa07224 */ /* 0x000fe400078e006e */
[----:B------:R-:W-:Y:S02]  /*19090*/  IMAD.MOV.U32 R110, RZ, RZ, R104 ;  /* 0x000000ffff6e7224 */ /* 0x000fe400078e0068 */
[----:B------:R-:W-:Y:S02]  /*190a0*/  IMAD.MOV.U32 R104, RZ, RZ, R88 ;  /* 0x000000ffff687224 */ /* 0x000fe400078e0058 */
[----:B------:R-:W-:Y:S02]  /*190b0*/  IMAD.MOV.U32 R88, RZ, RZ, R150 ;  /* 0x000000ffff587224 */ /* 0x000fe400078e0096 */
[----:B------:R-:W3:Y:S01]  /*190c0*/  S2R R150, SR_TID.X ;  /* 0x0000000000967919 */ /* 0x000ee20000002100 */
        /* <DEDUP_REMOVED lines=10> */
[----:B------:R-:W-:Y:S01]  /*19170*/  IMAD R122, R237, 0x100, R152 ;  /* 0x00000100ed7a7824 */ /* 0x000fe200078e0298 */
[----:B------:R-:W-:Y:S01]  /*19180*/  FSEL R6, R159, -INF , !P4 ;  /* 0xff8000009f067808 */ /* 0x000fe20006000000 */
[----:B------:R-:W-:Y:S02]  /*19190*/  IMAD.MOV.U32 R159, RZ, RZ, R130 ;  /* 0x000000ffff9f7224 */ /* 0x000fe400078e0082 */
[----:B------:R-:W-:Y:S02]  /*191a0*/  VIADD R122, R122, 0x48 ;  /* 0x000000487a7a7836 */ /* 0x000fe40000000000 */
[----:B------:R-:W-:Y:S01]  /*191b0*/  IMAD.MOV.U32 R119, RZ, RZ, R118 ;  /* 0x000000ffff777224 */ /* 0x000fe200078e0076 */
        /* <DEDUP_REMOVED lines=8> */
[----:B------:R-:W-:Y:S01]  /*19240*/  IMAD R118, R237, 0x100, R152 ;  /* 0x00000100ed767824 */ /* 0x000fe200078e0298 */
[----:B------:R-:W4:Y:S01]  /*19250*/  S2R R234, SR_CTAID.Z ;  /* 0x0000000000ea7919 */ /* 0x000f220000002700 */
[----:B------:R-:W-:Y:S02]  /*19260*/  IMAD.MOV.U32 R127, RZ, RZ, R119 ;  /* 0x000000ffff7f7224 */ /* 0x000fe400078e0077 */
[----:B------:R-:W-:Y:S02]  /*19270*/  VIADD R118, R118, 0x49 ;  /* 0x0000004976767836 */ /* 0x000fe40000000000 */
[----:B------:R-:W-:Y:S02]  /*19280*/  IMAD.MOV.U32 R130, RZ, RZ, R127 ;  /* 0x000000ffff827224 */ /* 0x000fe400078e007f */
[----:B------:R-:W-:Y:S01]  /*19290*/  IMAD.MOV.U32 R127, RZ, RZ, R123 ;  /* 0x000000ffff7f7224 */ /* 0x000fe200078e007b */
[-C--:B------:R-:W-:Y:S01]  /*192a0*/  ISETP.GE.AND P0, PT, R118, R224.reuse, PT ;  /* 0x000000e07600720c */ /* 0x080fe20003f06270 */
        /* <DEDUP_REMOVED lines=8> */
[----:B------:R-:W-:Y:S01]  /*19330*/  IMAD.MOV.U32 R123, RZ, RZ, R160 ;  /* 0x000000ffff7b7224 */ /* 0x000fe200078e00a0 */
[----:B------:R-:W1:Y:S01]  /*19340*/  S2R R233, SR_CTAID.Y ;  /* 0x0000000000e97919 */ /* 0x000e620000002600 */
[----:B------:R-:W-:Y:S02]  /*19350*/  IMAD.MOV.U32 R160, RZ, RZ, R110 ;  /* 0x000000ffffa07224 */ /* 0x000fe400078e006e */
[----:B------:R-:W-:Y:S02]  /*19360*/  IMAD.MOV.U32 R110, RZ, RZ, R107 ;  /* 0x000000ffff6e7224 */ /* 0x000fe400078e006b */
[----:B------:R-:W-:Y:S02]  /*19370*/  IMAD.MOV.U32 R127, RZ, RZ, R160 ;  /* 0x000000ffff7f7224 */ /* 0x000fe400078e00a0 */
[----:B------:R-:W-:Y:S02]  /*19380*/  IMAD.MOV.U32 R160, RZ, RZ, R110 ;  /* 0x000000ffffa07224 */ /* 0x000fe400078e006e */
[----:B------:R-:W-:Y:S01]  /*19390*/  IMAD.MOV.U32 R107, RZ, RZ, R120 ;  /* 0x000000ffff6b7224 */ /* 0x000fe200078e0078 */
[----:B------:R-:W-:Y:S01]  /*193a0*/  FSEL R127, R127, -INF , !P6 ;  /* 0xff8000007f7f7808 */ /* 0x000fe20007000000 */
[----:B------:R-:W-:Y:S01]  /*193b0*/  IMAD.MOV.U32 R120, RZ, RZ, R232 ;  /* 0x000000ffff787224 */ /* 0x000fe200078e00e8 */
[----:B------:R-:W-:Y:S01]  /*193c0*/  MOV R232, 0x90 ;  /* 0x0000009000e87802 */ /* 0x000fe20000000f00 */
[----:B------:R-:W-:Y:S02]  /*193d0*/  IMAD.MOV.U32 R110, RZ, RZ, R107 ;  /* 0x000000ffff6e7224 */ /* 0x000fe400078e006b */
[----:B------:R-:W-:Y:S02]  /*193e0*/  IMAD.MOV.U32 R107, RZ, RZ, R120 ;  /* 0x000000ffff6b7224 */ /* 0x000fe400078e0078 */
[----:B------:R-:W-:Y:S02]  /*193f0*/  IMAD.MOV.U32 R120, RZ, RZ, R116 ;  /* 0x000000ffff787224 */ /* 0x000fe400078e0074 */
[----:B------:R-:W-:Y:S02]  /*19400*/  IMAD R116, R237, 0x100, R152 ;  /* 0x00000100ed747824 */ /* 0x000fe400078e0298 */
[----:B------:R-:W-:Y:S02]  /*19410*/  IMAD.MOV.U32 R130, RZ, RZ, R120 ;  /* 0x000000ffff827224 */ /* 0x000fe400078e0078 */
[----:B------:R-:W-:Y:S02]  /*19420*/  VIADD R116, R116, 0x50 ;  /* 0x0000005074747836 */ /* 0x000fe40000000000 */
[----:B------:R-:W-:Y:S01]  /*19430*/  IMAD.MOV.U32 R120, RZ, RZ, R99 ;  /* 0x000000ffff787224 */ /* 0x000fe200078e0063 */
[----:B------:R-:W-:Y:S01]  /*19440*/  FSEL R12, R130, -INF , !P4 ;  /* 0xff800000820c7808 */ /* 0x000fe20006000000 */
[----:B------:R-:W-:Y:S01]  /*19450*/  IMAD.MOV.U32 R93, RZ, RZ, R235 ;  /* 0x000000ffff5d7224 */ /* 0x000fe200078e00eb */
[-C--:B------:R-:W-:Y:S01]  /*19460*/  ISETP.GE.AND P4, PT, R25, R224.reuse, PT ;  /* 0x000000e01900720c */ /* 0x080fe20003f86270 */
[----:B------:R-:W1:Y:S01]  /*19470*/  S2R R235, SR_CTAID.X ;  /* 0x0000000000eb7919 */ /* 0x000e620000002500 */
[----:B------:R-:W-:Y:S02]  /*19480*/  FSEL R99, R18, -INF , !P0 ;  /* 0xff80000012637808 */ /* 0x000fe40004000000 */
[----:B------:R-:W-:Y:S02]  /*19490*/  FSEL R77, R77, -INF , !P4 ;  /* 0xff8000004d4d7808 */ /* 0x000fe40006000000 */
[-C--:B------:R-:W-:Y:S02]  /*194a0*/  ISETP.GE.AND P0, PT, R116, R224.reuse, PT ;  /* 0x000000e07400720c */ /* 0x080fe40003f06270 */
[----:B------:R-:W-:Y:S02]  /*194b0*/  FSEL R18, R16, -INF , !P1 ;  /* 0xff80000010127808 */ /* 0x000fe40004800000 */
[-C--:B------:R-:W-:Y:S02]  /*194c0*/  ISETP.GE.AND P1, PT, R37, R224.reuse, PT ;  /* 0x000000e02500720c */ /* 0x080fe40003f26270 */
[----:B------:R-:W-:Y:S02]  /*194d0*/  FSEL R91, R91, -INF , !P0 ;  /* 0xff8000005b5b7808 */ /* 0x000fe40004000000 */
[-C--:B------:R-:W-:Y:S01]  /*194e0*/  ISETP.GE.AND P0, PT, R115, R221.reuse, PT ;  /* 0x000000dd7300720c */ /* 0x080fe20003f06270 */
[----:B------:R-:W-:Y:S01]  /*194f0*/  IMAD R115, R237, 0x100, R152 ;  /* 0x00000100ed737824 */ /* 0x000fe200078e0298 */
[----:B------:R-:W-:Y:S02]  /*19500*/  FSEL R16, R156, -INF , !P5 ;  /* 0xff8000009c107808 */ /* 0x000fe40006800000 */
[-C--:B------:R-:W-:Y:S01]  /*19510*/  ISETP.GE.AND P4, PT, R29, R224.reuse, PT ;  /* 0x000000e01d00720c */ /* 0x080fe20003f86270 */
[----:B------:R-:W-:Y:S01]  /*19520*/  VIADD R115, R115, 0x58 ;  /* 0x0000005873737836 */ /* 0x000fe20000000000 */
        /* <DEDUP_REMOVED lines=16> */
[----:B------:R-:W-:Y:S01]  /*19630*/  FSEL R37, R112, -INF , !P1 ;  /* 0xff80000070257808 */ /* 0x000fe20004800000 */
[----:B------:R-:W-:Y:S01]  /*19640*/  IMAD.MOV.U32 R112, RZ, RZ, R93 ;  /* 0x000000ffff707224 */ /* 0x000fe200078e005d */
        /* <DEDUP_REMOVED lines=12> */
[-C--:B------:R-:W-:Y:S01]  /*19710*/  ISETP.GE.AND P6, PT, R116, R221.reuse, PT ;  /* 0x000000dd7400720c */ /* 0x080fe20003fc6270 */
[----:B------:R-:W-:Y:S01]  /*19720*/  IMAD.MOV.U32 R116, RZ, RZ, R98 ;  /* 0x000000ffff747224 */ /* 0x000fe200078e0062 */
[-C--:B------:R-:W-:Y:S01]  /*19730*/  ISETP.GE.AND P4, PT, R115, R221.reuse, PT ;  /* 0x000000dd7300720c */ /* 0x080fe20003f86270 */
[----:B------:R-:W-:Y:S01]  /*19740*/  IMAD.MOV.U32 R98, RZ, RZ, R113 ;  /* 0x000000ffff627224 */ /* 0x000fe200078e0071 */
[----:B------:R-:W-:Y:S01]  /*19750*/  FSEL R83, R83, -INF , !P6 ;  /* 0xff80000053537808 */ /* 0x000fe20007000000 */
[----:B------:R-:W-:Y:S01]  /*19760*/  IMAD.MOV.U32 R113, RZ, RZ, R97 ;  /* 0x000000ffff717224 */ /* 0x000fe200078e0061 */
[-C--:B------:R-:W-:Y:S02]  /*19770*/  ISETP.GE.AND P6, PT, R15, R224.reuse, PT ;  /* 0x000000e00f00720c */ /* 0x080fe40003fc6270 */
[----:B------:R-:W-:Y:S02]  /*19780*/  FSEL R97, R212, -INF , !P0 ;  /* 0xff800000d4617808 */ /* 0x000fe40004000000 */
[-C--:B------:R-:W-:Y:S02]  /*19790*/  ISETP.GE.AND P0, PT, R33, R224.reuse, PT ;  /* 0x000000e02100720c */ /* 0x080fe40003f06270 */
[----:B------:R-:W-:Y:S01]  /*197a0*/  FSEL R75, R75, -INF , !P4 ;  /* 0xff8000004b4b7808 */ /* 0x000fe20006000000 */
[----:B---3--:R-:W-:Y:S01]  /*197b0*/  IMAD.SHL.U32 R212, R150, 0x20, RZ ;  /* 0x0000002096d47824 */ /* 0x008fe200078e00ff */
[----:B------:R-:W-:Y:S02]  /*197c0*/  FSEL R25, R110, -INF , !P0 ;  /* 0xff8000006e197808 */ /* 0x000fe40004000000 */
[-C--:B------:R-:W-:Y:S02]  /*197d0*/  ISETP.GE.AND P0, PT, R174, R224.reuse, PT ;  /* 0x000000e0ae00720c */ /* 0x080fe40003f06270 */
[----:B------:R-:W-:Y:S02]  /*197e0*/  LOP3.LUT R211, R211, 0x120, R212, 0xf8, !PT ;  /* 0x00000120d3d37812 */ /* 0x000fe400078ef8d4 */
        /* <DEDUP_REMOVED lines=150> */
[----:B------:R-:W-:Y:S02]  /*1a150*/  FMNMX3.FTZ R5, R5, R104, R174, !PT ;  /* 0x0000006805057276 */ /* 0x000fe400078100ae */
[-C--:B------:R-:W-:Y:S02]  /*1a160*/  ISETP.GE.AND P5, PT, R47, R221.reuse, PT ;  /* 0x000000dd2f00720c */ /* 0x080fe40003fa6270 */
[----:B------:R-:W-:Y:S02]  /*1a170*/  FMNMX3.FTZ R47, R4, R86, R113, !PT ;  /* 0x00000056042f7276 */ /* 0x000fe40007810071 */
[----:B------:R-:W-:Y:S02]  /*1a180*/  FMNMX3.FTZ R5, R5, R112, R170, !PT ;  /* 0x0000007005057276 */ /* 0x000fe400078100aa */
[----:B------:R-:W-:Y:S02]  /*1a190*/  FMNMX3.FTZ R47, R47, R176, R98, !PT ;  /* 0x000000b02f2f7276 */ /* 0x000fe40007810062 */
[----:B------:R-:W-:Y:S02]  /*1a1a0*/  FMNMX3.FTZ R5, R5, R166, R126, !PT ;  /* 0x000000a605057276 */ /* 0x000fe4000781007e */
[----:B------:R-:W-:Y:S02]  /*1a1b0*/  FSEL R187, R102, -INF , !P0 ;  /* 0xff80000066bb7808 */ /* 0x000fe40004000000 */
[----:B------:R-:W-:Y:S02]  /*1a1c0*/  ISETP.GE.AND P0, PT, R52, R224, PT ;  /* 0x000000e03400720c */ /* 0x000fe40003f06270 */
[----:B------:R-:W-:Y:S02]  /*1a1d0*/  FMNMX3.FTZ R4, R5, R160, R158, !PT ;  /* 0x000000a005047276 */ /* 0x000fe4000781009e */
[----:B------:R-:W-:Y:S02]  /*1a1e0*/  FSEL R63, R68, -INF , !P0 ;  /* 0xff800000443f7808 */ /* 0x000fe40004000000 */
[----:B------:R-:W-:Y:S02]  /*1a1f0*/  FMNMX3.FTZ R5, R47, R110, R172, !PT ;  /* 0x0000006e2f057276 */ /* 0x000fe400078100ac */
[----:B------:R-:W-:Y:S02]  /*1a200*/  FSEL R47, R128, -INF , !P1 ;  /* 0xff800000802f7808 */ /* 0x000fe40004800000 */
[-C--:B------:R-:W-:Y:S02]  /*1a210*/  ISETP.GE.AND P0, PT, R53, R221.reuse, PT ;  /* 0x000000dd3500720c */ /* 0x080fe40003f06270 */
[----:B------:R-:W-:Y:S02]  /*1a220*/  FSEL R53, R58, -INF , !P4 ;  /* 0xff8000003a357808 */ /* 0x000fe40006000000 */
[-C--:B------:R-:W-:Y:S02]  /*1a230*/  ISETP.GE.AND P1, PT, R48, R221.reuse, PT ;  /* 0x000000dd3000720c */ /* 0x080fe40003f26270 */
[----:B------:R-:W-:Y:S02]  /*1a240*/  FMNMX3.FTZ R5, R5, R120, R168, !PT ;  /* 0x0000007805057276 */ /* 0x000fe400078100a8 */
[----:B------:R-:W-:Y:S02]  /*1a250*/  FSEL R117, R117, -INF , !P0 ;  /* 0xff80000075757808 */ /* 0x000fe40004000000 */
[----:B------:R-:W-:Y:S02]  /*1a260*/  ISETP.GE.AND P0, PT, R7, R224, PT ;  /* 0x000000e00700720c */ /* 0x000fe40003f06270 */
[----:B------:R-:W-:Y:S02]  /*1a270*/  FMNMX3.FTZ R5, R5, R164, R162, !PT ;  /* 0x000000a405057276 */ /* 0x000fe400078100a2 */
[----:B------:R-:W-:Y:S02]  /*1a280*/  FSEL R48, R54, -INF , !P0 ;  /* 0xff80000036307808 */ /* 0x000fe40004000000 */
[-C--:B------:R-:W-:Y:S02]  /*1a290*/  ISETP.GE.AND P0, PT, R52, R221.reuse, PT ;  /* 0x000000dd3400720c */ /* 0x080fe40003f06270 */
        /* <DEDUP_REMOVED lines=12> */
[-C--:B------:R-:W-:Y:S02]  /*1a360*/  ISETP.GE.AND P6, PT, R50, R221.reuse, PT ;  /* 0x000000dd3200720c */ /* 0x080fe40003fc6270 */
[----:B------:R-:W-:Y:S02]  /*1a370*/  FSEL R87, R87, -INF , !P5 ;  /* 0xff80000057577808 */ /* 0x000fe40006800000 */
[----:B------:R-:W-:Y:S02]  /*1a380*/  ISETP.GE.AND P5, PT, R46, R221, PT ;  /* 0x000000dd2e00720c */ /* 0x000fe40003fa6270 */
        /* <DEDUP_REMOVED lines=12> */
[----:B------:R-:W-:Y:S02]  /*1a450*/  ISETP.GE.AND P4, PT, R22, R221, PT ;  /* 0x000000dd1600720c */ /* 0x000fe40003f86270 */
[----:B------:R-:W-:Y:S02]  /*1a460*/  FSEL R22, R131, -INF , P0 ;  /* 0xff80000083167808 */ /* 0x000fe40000000000 */
[----:B------:R-:W-:Y:S02]  /*1a470*/  FSEL R57, R57, -INF , !P6 ;  /* 0xff80000039397808 */ /* 0x000fe40007000000 */
[----:B------:R-:W-:Y:S02]  /*1a480*/  FMNMX3.FTZ R0, R0, R67, R65, !PT ;  /* 0x0000004300007276 */ /* 0x000fe40007810041 */
[----:B------:R-:W-:Y:S02]  /*1a490*/  FMNMX3.FTZ R4, R5, R47, R48, !PT ;  /* 0x0000002f05047276 */ /* 0x000fe40007810030 */
[----:B------:R-:W-:Y:S02]  /*1a4a0*/  FMNMX3.FTZ R0, R0, R59, R57, !PT ;  /* 0x0000003b00007276 */ /* 0x000fe40007810039 */
[----:B------:R-:W-:Y:S01]  /*1a4b0*/  ISETP.GE.AND P6, PT, R7, R221, PT ;  /* 0x000000dd0700720c */ /* 0x000fe20003fc6270 */
[----:B------:R-:W3:Y:S01]  /*1a4c0*/  SHFL.BFLY PT, R5, R4, 0x2, 0x1f ;  /* 0x0c401f0004057f89 */ /* 0x000ee200000e0000 */
[----:B------:R-:W-:Y:S02]  /*1a4d0*/  FSEL R51, R51, -INF , !P5 ;  /* 0xff80000033337808 */ /* 0x000fe40006800000 */
[----:B------:R-:W-:Y:S02]  /*1a4e0*/  FSEL R22, R22, -INF , !P6 ;  /* 0xff80000016167808 */ /* 0x000fe40007000000 */
[----:B------:R-:W-:Y:S04]  /*1a4f0*/  FSEL R49, R49, -INF , !P4 ;  /* 0xff80000031317808 */ /* 0x000fe80006000000 */
[----:B------:R-:W-:Y:S04]  /*1a500*/  FMNMX3.FTZ R0, R0, R51, R49, !PT ;  /* 0x0000003300007276 */ /* 0x000fe80007810031 */
[----:B------:R-:W-:Y:S05]  /*1a510*/  FMNMX3.FTZ R7, R0, R23, R22, !PT ;  /* 0x0000001700077276 */ /* 0x000fea0007810016 */
[----:B------:R-:W4:Y:S01]  /*1a520*/  SHFL.BFLY PT, R0, R7, 0x2, 0x1f ;  /* 0x0c401f0007007f89 */ /* 0x000f2200000e0000 */
[----:B---3--:R-:W-:Y:S07]  /*1a530*/  FMNMX.FTZ R131, R4, R5, !PT ;  /* 0x0000000504837209 */ /* 0x008fee0007810000 */
[----:B------:R-:W3:Y:S01]  /*1a540*/  SHFL.BFLY PT, R20, R131, 0x1, 0x1f ;  /* 0x0c201f0083147f89 */ /* 0x000ee200000e0000 */
[----:B----4-:R-:W-:Y:S07]  /*1a550*/  FMNMX.FTZ R5, R7, R0, !PT ;  /* 0x0000000007057209 */ /* 0x010fee0007810000 */
[----:B------:R-:W4:Y:S01]  /*1a560*/  SHFL.BFLY PT, R0, R5, 0x1, 0x1f ;  /* 0x0c201f0005007f89 */ /* 0x000f2200000e0000 */
[----:B---3--:R-:W-:Y:S04]  /*1a570*/  FMNMX.FTZ R20, R131, R20, !PT ;  /* 0x0000001483147209 */ /* 0x008fe80007810000 */
        /* <DEDUP_REMOVED lines=8> */
[-C--:B------:R-:W-:Y:S01]  /*1a600*/  FFMA.FTZ R64, R45, R21.reuse, -R50 ;  /* 0x000000152d407223 */ /* 0x080fe20000010832 */
[----:B------:R-:W-:Y:S01]  /*1a610*/  IMAD R45, R211, 0x2, R210 ;  /* 0x00000002d32d7824 */ /* 0x000fe200078e02d2 */
[----:B------:R-:W-:Y:S01]  /*1a620*/  MUFU.EX2 R96, R96 ;  /* 0x0000006000607308 */ /* 0x000fe20000000800 */
[-CC-:B------:R-:W-:Y:S01]  /*1a630*/  FFMA.FTZ R70, R77, R21.reuse, -R50.reuse ;  /* 0x000000154d467223 */ /* 0x180fe20000010832 */
[-CC-:B------:R-:W-:Y:S01]  /*1a640*/  FFMA.FTZ R154, R44, R21.reuse, -R50.reuse ;  /* 0x000000152c9a7223 */ /* 0x180fe20000010832 */
[----:B------:R-:W-:Y:S02]  /*1a650*/  VIADD R44, R45, 0x5020 ;  /* 0x000050202d2c7836 */ /* 0x000fe40000000000 */
[-CC-:B------:R-:W-:Y:S01]  /*1a660*/  FFMA.FTZ R130, R179, R21.reuse, -R50.reuse ;  /* 0x00000015b3827223 */ /* 0x180fe20000010832 */
[-CC-:B------:R-:W-:Y:S01]  /*1a670*/  FFMA.FTZ R179, R114, R21.reuse, -R50.reuse ;  /* 0x0000001572b37223 */ /* 0x180fe20000010832 */
[-CC-:B------:R-:W-:Y:S01]  /*1a680*/  FFMA.FTZ R114, R32, R21.reuse, -R50.reuse ;  /* 0x0000001520727223 */ /* 0x180fe20000010832 */
[-CC-:B------:R-:W-:Y:S02]  /*1a690*/  FFMA.FTZ R108, R30, R21.reuse, -R50.reuse ;  /* 0x000000151e6c7223 */ /* 0x180fe40000010832 */
        /* <DEDUP_REMOVED lines=10> */
[----:B----4-:R-:W-:Y:S01]  /*1a740*/  FMNMX.FTZ R0, R5, R0, !PT ;  /* 0x0000000005007209 */ /* 0x010fe20007810000 */
[-C--:B------:R-:W-:Y:S01]  /*1a750*/  FFMA.FTZ R84, R6, R21.reuse, -R50 ;  /* 0x0000001506547223 */ /* 0x080fe20000010832 */
[----:B------:R-:W-:Y:S01]  /*1a760*/  FADD.FTZ R6, -R7, R148 ;  /* 0x0000009407067221 */ /* 0x000fe20000010100 */
[-CC-:B------:R-:W-:Y:S01]  /*1a770*/  FFMA.FTZ R102, R24, R21.reuse, -R50.reuse ;  /* 0x0000001518667223 */ /* 0x180fe20000010832 */
[C---:B------:R-:W-:Y:S01]  /*1a780*/  FSETP.NEU.FTZ.AND P0, PT, R0.reuse, -INF , PT ;  /* 0xff8000000000780b */ /* 0x040fe20003f1d000 */
[C---:B------:R-:W-:Y:S03]  /*1a790*/  FMUL.FTZ R46, R21.reuse, R0 ;  /* 0x00000000152e7220 */ /* 0x040fe60000410000 */
[----:B------:R-:W-:Y:S01]  /*1a7a0*/  MUFU.EX2 R179, R179 ;  /* 0x000000b300b37308 */ /* 0x000fe20000000800 */
[----:B------:R-:W-:Y:S01]  /*1a7b0*/  FMUL.FTZ R5, R21, R6 ;  /* 0x0000000615057220 */ /* 0x000fe20000410000 */
[----:B------:R-:W-:Y:S01]  /*1a7c0*/  FSEL R4, R0, RZ, P0 ;  /* 0x000000ff00047208 */ /* 0x000fe20000000000 */
[-CC-:B------:R-:W-:Y:S01]  /*1a7d0*/  FFMA.FTZ R52, R25, R21.reuse, -R50.reuse ;  /* 0x0000001519347223 */ /* 0x180fe20000010832 */
[----:B------:R-:W-:Y:S01]  /*1a7e0*/  FSEL R46, R46, RZ, P0 ;  /* 0x000000ff2e2e7208 */ /* 0x000fe20000000000 */
[-CC-:B------:R-:W-:Y:S01]  /*1a7f0*/  FFMA.FTZ R80, R99, R21.reuse, -R50.reuse ;  /* 0x0000001563507223 */ /* 0x180fe20000010832 */
[-CC-:B------:R-:W-:Y:S01]  /*1a800*/  FFMA.FTZ R99, R91, R21.reuse, -R50.reuse ;  /* 0x000000155b637223 */ /* 0x180fe20000010832 */
[-C--:B------:R-:W-:Y:S03]  /*1a810*/  FFMA.FTZ R91, R79, R21.reuse, -R50 ;  /* 0x000000154f5b7223 */ /* 0x080fe60000010832 */
[----:B------:R-:W2:Y:S01]  /*1a820*/  MUFU.EX2 R124, R124 ;  /* 0x0000007c007c7308 */ /* 0x000ea20000000800 */
[-CC-:B------:R-:W-:Y:S01]  /*1a830*/  FFMA.FTZ R94, R12, R21.reuse, -R46.reuse ;  /* 0x000000150c5e7223 */ /* 0x180fe2000001082e */
[-CC-:B------:R-:W-:Y:S01]  /*1a840*/  FFMA.FTZ R54, R13, R21.reuse, -R46.reuse ;  /* 0x000000150d367223 */ /* 0x180fe2000001082e */
[-CC-:B------:R-:W-:Y:S01]  /*1a850*/  FFMA.FTZ R128, R40, R21.reuse, -R46.reuse ;  /* 0x0000001528807223 */ /* 0x180fe2000001082e */
[-CC-:B------:R-:W-:Y:S01]  /*1a860*/  FFMA.FTZ R122, R38, R21.reuse, -R46.reuse ;  /* 0x00000015267a7223 */ /* 0x180fe2000001082e */
[-CC-:B------:R-:W-:Y:S01]  /*1a870*/  FFMA.FTZ R116, R34, R21.reuse, -R46.reuse ;  /* 0x0000001522747223 */ /* 0x180fe2000001082e */
[-CC-:B------:R-:W-:Y:S01]  /*1a880*/  FFMA.FTZ R77, R35, R21.reuse, -R46.reuse ;  /* 0x00000015234d7223 */ /* 0x180fe2000001082e */
[-C--:B------:R-:W-:Y:S03]  /*1a890*/  FFMA.FTZ R58, R33, R21.reuse, -R46 ;  /* 0x00000015213a7223 */ /* 0x080fe6000001082e */
[----:B------:R-:W3:Y:S01]  /*1a8a0*/  MUFU.EX2 R25, R5 ;  /* 0x0000000500197308 */ /* 0x000ee20000000800 */
[-C--:B------:R-:W-:Y:S01]  /*1a8b0*/  FFMA.FTZ R79, R39, R21.reuse, -R50 ;  /* 0x00000015274f7223 */ /* 0x080fe20000010832 */
[-CC-:B------:R-:W-:Y:S01]  /*1a8c0*/  FFMA.FTZ R62, R41, R21.reuse, -R46.reuse ;  /* 0x00000015293e7223 */ /* 0x180fe2000001082e */
[----:B------:R-:W-:Y:S01]  /*1a8d0*/  LDSM.16.MT88.4 R36, [R45+0x5400] ;  /* 0x005400002d24783b */ /* 0x000fe20000004200 */
[-CC-:B------:R-:W-:Y:S01]  /*1a8e0*/  FFMA.FTZ R68, R71, R21.reuse, -R46.reuse ;  /* 0x0000001547447223 */ /* 0x180fe2000001082e */
[-CC-:B------:R-:W-:Y:S01]  /*1a8f0*/  FFMA.FTZ R71, R15, R21.reuse, -R46.reuse ;  /* 0x000000150f477223 */ /* 0x180fe2000001082e */
[-CC-:B------:R-:W-:Y:S01]  /*1a900*/  FFMA.FTZ R72, R81, R21.reuse, -R46.reuse ;  /* 0x0000001551487223 */ /* 0x180fe2000001082e */
[--C-:B------:R-:W-:Y:S03]  /*1a910*/  FFMA.FTZ R81, R43, R21, -R46.reuse ;  /* 0x000000152b517223 */ /* 0x100fe6000001082e */
[----:B------:R-:W-:Y:S01]  /*1a920*/  MUFU.EX2 R128, R128 ;  /* 0x0000008000807308 */ /* 0x000fe20000000800 */
[----:B--2---:R-:W-:Y:S01]  /*1a930*/  F2FP.BF16.F32.PACK_AB R30, R124, R179 ;  /* 0x000000b37c1e723e */ /* 0x004fe200000010ff */
[----:B------:R-:W-:Y:S01]  /*1a940*/  FADD.FTZ R4, -R4, R149 ;  /* 0x0000009504047221 */ /* 0x000fe20000010100 */
[----:B------:R-:W2:Y:S01]  /*1a950*/  LDSM.16.MT88.4 R12, [R45+0x5000] ;  /* 0x005000002d0c783b */ /* 0x000ea20000004200 */
[--C-:B------:R-:W-:Y:S01]  /*1a960*/  FFMA.FTZ R106, R28, R21, -R46.reuse ;  /* 0x000000151c6a7223 */ /* 0x100fe2000001082e */
[----:B------:R-:W-:Y:S01]  /*1a970*/  F2FP.BF16.F32.PACK_AB R28, R130, R154 ;  /* 0x0000009a821c723e */ /* 0x000fe200000010ff */
[----:B------:R-:W-:Y:S01]  /*1a980*/  FMUL.FTZ R7, R21, R4 ;  /* 0x0000000415077220 */ /* 0x000fe20000410000 */
[----:B------:R-:W-:Y:S03]  /*1a990*/  VIADD R4, R45, 0x5000 ;  /* 0x000050002d047836 */ /* 0x000fe60000000000 */
[----:B------:R-:W-:Y:S01]  /*1a9a0*/  MUFU.EX2 R122, R122 ;  /* 0x0000007a007a7308 */ /* 0x000fe20000000800 */
[C---:B---3--:R-:W-:Y:S01]  /*1a9b0*/  FMUL.FTZ R17, R25.reuse, R133 ;  /* 0x0000008519117220 */ /* 0x048fe20000410000 */
[C---:B------:R-:W-:Y:S01]  /*1a9c0*/  FMUL.FTZ R5, R25.reuse, R145 ;  /* 0x0000009119057220 */ /* 0x040fe20000410000 */
[----:B------:R-:W-:Y:S02]  /*1a9d0*/  @P2 VIADD R44, R4, 0xffffffe0 ;  /* 0xffffffe0042c2836 */ /* 0x000fe40000000000 */
[----:B------:R-:W-:Y:S01]  /*1a9e0*/  FMUL.FTZ R4, R25, R144 ;  /* 0x0000009019047220 */ /* 0x000fe20000410000 */
[-CC-:B------:R-:W-:Y:S01]  /*1a9f0*/  FFMA.FTZ R78, R93, R21.reuse, -R46.reuse ;  /* 0x000000155d4e7223 */ /* 0x180fe2000001082e */
[-CC-:B------:R-:W-:Y:S01]  /*1aa00*/  FFMA.FTZ R155, R18, R21.reuse, -R46.reuse ;  /* 0x00000015129b7223 */ /* 0x180fe2000001082e */
[-CC-:B------:R-:W-:Y:S02]  /*1aa10*/  FFMA.FTZ R100, R16, R21.reuse, -R46.reuse ;  /* 0x0000001510647223 */ /* 0x180fe4000001082e */
[----:B------:R-:W3:Y:S01]  /*1aa20*/  MUFU.EX2 R24, R7 ;  /* 0x0000000700187308 */ /* 0x000ee20000000800 */
[----:B------:R-:W4:Y:S01]  /*1aa30*/  LDSM.16.MT88.4 R32, [R44] ;  /* 0x000000002c20783b */ /* 0x000f220000004200 */
[----:B------:R-:W-:Y:S01]  /*1aa40*/  FMUL.FTZ R16, R25, R132 ;  /* 0x0000008419107220 */ /* 0x000fe20000410000 */
[-CC-:B------:R-:W-:Y:S01]  /*1aa50*/  FFMA.FTZ R93, R19, R21.reuse, -R46.reuse ;  /* 0x00000015135d7223 */ /* 0x180fe2000001082e */
[-CC-:B------:R-:W-:Y:S01]  /*1aa60*/  FFMA.FTZ R86, R86, R21.reuse, -R46.reuse ;  /* 0x0000001556567223 */ /* 0x180fe2000001082e */
[-CC-:B------:R-:W-:Y:S01]  /*1aa70*/  FFMA.FTZ R113, R113, R21.reuse, -R46.reuse ;  /* 0x0000001571717223 */ /* 0x180fe2000001082e */
[-CC-:B------:R-:W-:Y:S01]  /*1aa80*/  FFMA.FTZ R131, R176, R21.reuse, -R46.reuse ;  /* 0x00000015b0837223 */ /* 0x180fe2000001082e */
[-C--:B------:R-:W-:Y:S03]  /*1aa90*/  FFMA.FTZ R98, R98, R21.reuse, -R46 ;  /* 0x0000001562627223 */ /* 0x080fe6000001082e */
[----:B------:R-:W-:Y:S01]  /*1aaa0*/  MUFU.EX2 R118, R118 ;  /* 0x0000007600767308 */ /* 0x000fe20000000800 */
[----:B------:R-:W1:Y:S01]  /*1aab0*/  LDSM.16.MT88.4 R40, [R44+0x400] ;  /* 0x000400002c28783b */ /* 0x000e620000004200 */
[----:B------:R-:W-:Y:S01]  /*1aac0*/  FFMA.FTZ R154, R25, R242, R154 ;  /* 0x000000f2199a7223 */ /* 0x000fe2000001009a */
[-CC-:B------:R-:W-:Y:S01]  /*1aad0*/  FFMA.FTZ R110, R110, R21.reuse, -R46.reuse ;  /* 0x000000156e6e7223 */ /* 0x180fe2000001082e */
[-CC-:B------:R-:W-:Y:S01]  /*1aae0*/  FFMA.FTZ R195, R195, R21.reuse, -R46.reuse ;  /* 0x00000015c3c37223 */ /* 0x180fe2000001082e */
[-CC-:B------:R-:W-:Y:S01]  /*1aaf0*/  FFMA.FTZ R181, R181, R21.reuse, -R46.reuse ;  /* 0x00000015b5b57223 */ /* 0x180fe2000001082e */
[-CC-:B------:R-:W-:Y:S01]  /*1ab00*/  FFMA.FTZ R177, R177, R21.reuse, -R46.reuse ;  /* 0x00000015b1b17223 */ /* 0x180fe2000001082e */
[--C-:B------:R-:W-:Y:S03]  /*1ab10*/  FFMA.FTZ R82, R105, R21, -R46.reuse ;  /* 0x0000001569527223 */ /* 0x100fe6000001082e */
[----:B------:R-:W-:Y:S01]  /*1ab20*/  MUFU.EX2 R116, R116 ;  /* 0x0000007400747308 */ /* 0x000fe20000000800 */
[C---:B---3--:R-:W-:Y:S01]  /*1ab30*/  FMUL.FTZ R18, R24.reuse, R134 ;  /* 0x0000008618127220 */ /* 0x048fe20000410000 */
[C---:B------:R-:W-:Y:S01]  /*1ab40*/  FMUL.FTZ R19, R24.reuse, R135 ;  /* 0x0000008718137220 */ /* 0x040fe20000410000 */
[C---:B------:R-:W-:Y:S01]  /*1ab50*/  FMUL.FTZ R6, R24.reuse, R146 ;  /* 0x0000009218067220 */ /* 0x040fe20000410000 */
[C---:B------:R-:W-:Y:S01]  /*1ab60*/  FMUL.FTZ R7, R24.reuse, R147 ;  /* 0x0000009318077220 */ /* 0x040fe20000410000 */
[----:B------:R-:W-:Y:S01]  /*1ab70*/  FMUL.FTZ R11, R24, R143 ;  /* 0x0000008f180b7220 */ /* 0x000fe20000410000 */
[-C--:B------:R-:W-:Y:S01]  /*1ab80*/  FFMA.FTZ R143, R162, R21.reuse, -R46 ;  /* 0x00000015a28f7223 */ /* 0x080fe2000001082e */
[-C--:B------:R-:W-:Y:S03]  /*1ab90*/  FFMA.FTZ R105, R103, R21.reuse, -R50 ;  /* 0x0000001567697223 */ /* 0x080fe60000010832 */
[----:B------:R-:W3:Y:S01]  /*1aba0*/  MUFU.EX2 R181, R181 ;  /* 0x000000b500b57308 */ /* 0x000ee20000000800 */
[-CC-:B------:R-:W-:Y:S01]  /*1abb0*/  FFMA.FTZ R103, R97, R21.reuse, -R46.reuse ;  /* 0x0000001561677223 */ /* 0x180fe2000001082e */
[-C--:B------:R-:W-:Y:S01]  /*1abc0*/  FFMA.FTZ R97, R83, R21.reuse, -R46 ;  /* 0x0000001553617223 */ /* 0x080fe2000001082e */
[-C--:B------:R-:W-:Y:S01]  /*1abd0*/  FFMA.FTZ R74, R89, R21.reuse, -R50 ;  /* 0x00000015594a7223 */ /* 0x080fe20000010832 */
[-C--:B------:R-:W-:Y:S01]  /*1abe0*/  FFMA.FTZ R89, R75, R21.reuse, -R46 ;  /* 0x000000154b597223 */ /* 0x080fe2000001082e */
[-CC-:B------:R-:W-:Y:S01]  /*1abf0*/  FFMA.FTZ R75, R29, R21.reuse, -R50.reuse ;  /* 0x000000151d4b7223 */ /* 0x180fe20000010832 */
[-CC-:B------:R-:W-:Y:S01]  /*1ac00*/  FFMA.FTZ R83, R69, R21.reuse, -R50.reuse ;  /* 0x0000001545537223 */ /* 0x180fe20000010832 */
[-CC-:B------:R-:W-:Y:S03]  /*1ac10*/  FFMA.FTZ R69, R31, R21.reuse, -R50.reuse ;  /* 0x000000151f457223 */ /* 0x180fe60000010832 */
[----:B------:R-:W2:Y:S01]  /*1ac20*/  MUFU.EX2 R177, R177 ;  /* 0x000000b100b17308 */ /* 0x000ea20000000800 */
[-CC-:B------:R-:W-:Y:S01]  /*1ac30*/  FFMA.FTZ R92, R10, R21.reuse, -R50.reuse ;  /* 0x000000150a5c7223 */ /* 0x180fe20000010832 */
[----:B------:R-:W-:Y:S01]  /*1ac40*/  FMUL.FTZ R10, R24, R142 ;  /* 0x0000008e180a7220 */ /* 0x000fe20000410000 */
[-C--:B------:R-:W-:Y:S01]  /*1ac50*/  FFMA.FTZ R142, R201, R21.reuse, -R50 ;  /* 0x00000015c98e7223 */ /* 0x080fe20000010832 */
[-CC-:B------:R-:W-:Y:S01]  /*1ac60*/  FFMA.FTZ R90, R8, R21.reuse, -R46.reuse ;  /* 0x00000015085a7223 */ /* 0x180fe2000001082e */
[----:B------:R-:W-:Y:S01]  /*1ac70*/  FMUL.FTZ R8, R25, R140 ;  /* 0x0000008c19087220 */ /* 0x000fe20000410000 */
[-CC-:B------:R-:W-:Y:S01]  /*1ac80*/  FFMA.FTZ R140, R203, R21.reuse, -R46.reuse ;  /* 0x00000015cb8c7223 */ /* 0x180fe2000001082e */
[----:B------:R-:W-:Y:S03]  /*1ac90*/  FFMA.FTZ R66, R9, R21, -R46 ;  /* 0x0000001509427223 */ /* 0x000fe6000001082e */
[----:B------:R-:W-:Y:S01]  /*1aca0*/  MUFU.EX2 R114, R114 ;  /* 0x0000007200727308 */ /* 0x000fe20000000800 */
[----:B---3--:R-:W-:Y:S01]  /*1acb0*/  F2FP.BF16.F32.PACK_AB R29, R128, R181 ;  /* 0x000000b5801d723e */ /* 0x008fe200000010ff */
[----:B------:R-:W-:Y:S01]  /*1acc0*/  FMUL.FTZ R9, R25, R141 ;  /* 0x0000008d19097220 */ /* 0x000fe20000410000 */
[-CC-:B------:R-:W-:Y:S01]  /*1acd0*/  FFMA.FTZ R141, R166, R21.reuse, -R50.reuse ;  /* 0x00000015a68d7223 */ /* 0x180fe20000010832 */
[-C--:B------:R-:W-:Y:S01]  /*1ace0*/  FFMA.FTZ R173, R173, R21.reuse, -R50 ;  /* 0x00000015adad7223 */ /* 0x080fe20000010832 */
[-C--:B------:R-:W-:Y:S01]  /*1acf0*/  FFMA.FTZ R171, R171, R21.reuse, -R46 ;  /* 0x00000015abab7223 */ /* 0x080fe2000001082e */
[-C--:B------:R-:W-:Y:S01]  /*1ad00*/  FFMA.FTZ R167, R167, R21.reuse, -R50 ;  /* 0x00000015a7a77223 */ /* 0x080fe20000010832 */
[--C-:B------:R-:W-:Y:S03]  /*1ad10*/  FFMA.FTZ R165, R165, R21, -R46.reuse ;  /* 0x00000015a5a57223 */ /* 0x100fe6000001082e */
[----:B------:R-:W-:Y:S01]  /*1ad20*/  MUFU.EX2 R161, R161 ;  /* 0x000000a100a17308 */ /* 0x000fe20000000800 */
[----:B--2---:R-:W-:Y:S01]  /*1ad30*/  F2FP.BF16.F32.PACK_AB R31, R122, R177 ;  /* 0x000000b17a1f723e */ /* 0x004fe200000010ff */
[-CC-:B------:R-:W-:Y:S01]  /*1ad40*/  FFMA.FTZ R26, R26, R21.reuse, -R46.reuse ;  /* 0x000000151a1a7223 */ /* 0x180fe2000001082e */
[-C--:B------:R-:W-:Y:S01]  /*1ad50*/  FFMA.FTZ R159, R159, R21.reuse, -R46 ;  /* 0x000000159f9f7223 */ /* 0x080fe2000001082e */
[-CC-:B------:R-:W-:Y:S01]  /*1ad60*/  FFMA.FTZ R157, R157, R21.reuse, -R50.reuse ;  /* 0x000000159d9d7223 */ /* 0x180fe20000010832 */
[-C--:B------:R-:W-:Y:S01]  /*1ad70*/  FFMA.FTZ R129, R129, R21.reuse, -R50 ;  /* 0x0000001581817223 */ /* 0x080fe20000010832 */
[-C--:B------:R-:W-:Y:S01]  /*1ad80*/  FFMA.FTZ R127, R127, R21.reuse, -R46 ;  /* 0x000000157f7f7223 */ /* 0x080fe2000001082e */
[--C-:B------:R-:W-:Y:S03]  /*1ad90*/  FFMA.FTZ R121, R121, R21, -R50.reuse ;  /* 0x0000001579797223 */ /* 0x100fe60000010832 */
[----:B------:R-:W2:Y:S01]  /*1ada0*/  MUFU.EX2 R173, R173 ;  /* 0x000000ad00ad7308 */ /* 0x000ea20000000800 */
[C---:B------:R-:W-:Y:S05]  /*1adb0*/  HMMA.16816.F32.BF16 R4, R28.reuse, R12, R4 ;  /* 0x0000000c1c04723c */ /* 0x040fea0000041804 */
[C---:B------:R-:W-:Y:S01]  /*1adc0*/  FMUL.FTZ R12, R25.reuse, R136 ;  /* 0x00000088190c7220 */ /* 0x040fe20000410000 */
[----:B------:R-:W-:Y:S03]  /*1add0*/  FMUL.FTZ R13, R25, R137 ;  /* 0x00000089190d7220 */ /* 0x000fe60000410000 */
[----:B------:R-:W3:Y:S01]  /*1ade0*/  MUFU.EX2 R171, R171 ;  /* 0x000000ab00ab7308 */ /* 0x000ee20000000800 */
[C---:B------:R-:W-:Y:S03]  /*1adf0*/  HMMA.16816.F32.BF16 R8, R28.reuse, R14, R8 ;  /* 0x0000000e1c08723c */ /* 0x040fe60000041808 */
[C---:B------:R-:W-:Y:S01]  /*1ae00*/  FMUL.FTZ R14, R24.reuse, R138 ;  /* 0x0000008a180e7220 */ /* 0x040fe20000410000 */
[----:B------:R-:W-:Y:S01]  /*1ae10*/  FMUL.FTZ R15, R24, R139 ;  /* 0x0000008b180f7220 */ /* 0x000fe20000410000 */
[-C--:B------:R-:W-:Y:S01]  /*1ae20*/  FFMA.FTZ R137, R170, R21.reuse, -R50 ;  /* 0x00000015aa897223 */ /* 0x080fe20000010832 */
[-CC-:B------:R-:W-:Y:S03]  /*1ae30*/  FFMA.FTZ R136, R156, R21.reuse, -R46.reuse ;  /* 0x000000159c887223 */ /* 0x180fe6000001082e */
[----:B------:R-:W1:Y:S01]  /*1ae40*/  MUFU.EX2 R167, R167 ;  /* 0x000000a700a77308 */ /* 0x000e620000000800 */
[-C--:B------:R-:W-:Y:S01]  /*1ae50*/  FFMA.FTZ R119, R119, R21.reuse, -R46 ;  /* 0x0000001577777223 */ /* 0x080fe2000001082e */
[-C--:B------:R-:W-:Y:S01]  /*1ae60*/  FFMA.FTZ R111, R111, R21.reuse, -R50 ;  /* 0x000000156f6f7223 */ /* 0x080fe20000010832 */
[----:B------:R-:W-:Y:S01]  /*1ae70*/  FFMA.FTZ R109, R109, R21, -R46 ;  /* 0x000000156d6d7223 */ /* 0x000fe2000001082e */
[C---:B----4-:R-:W-:Y:S03]  /*1ae80*/  HMMA.16816.F32.BF16 R12, R28.reuse, R32, R12 ;  /* 0x000000201c0c723c */ /* 0x050fe6000004180c */
[----:B------:R-:W-:Y:S03]  /*1ae90*/  FFMA.FTZ R181, R24, R251, R181 ;  /* 0x000000fb18b57223 */ /* 0x000fe600000100b5 */
[----:B------:R-:W-:Y:S01]  /*1aea0*/  MUFU.EX2 R165, R165 ;  /* 0x000000a500a57308 */ /* 0x000fe20000000800 */
[-CC-:B------:R-:W-:Y:S01]  /*1aeb0*/  FFMA.FTZ R104, R104, R21.reuse, -R50.reuse ;  /* 0x0000001568687223 */ /* 0x180fe20000010832 */
[-C--:B------:R-:W-:Y:S01]  /*1aec0*/  FFMA.FTZ R133, R174, R21.reuse, -R50 ;  /* 0x00000015ae857223 */ /* 0x080fe20000010832 */
[----:B------:R-:W-:Y:S01]  /*1aed0*/  FFMA.FTZ R135, R172, R21, -R46 ;  /* 0x00000015ac877223 */ /* 0x000fe2000001082e */
[----:B------:R-:W-:Y:S01]  /*1aee0*/  HMMA.16816.F32.BF16 R16, R28, R34, R16 ;  /* 0x000000221c10723c */ /* 0x000fe20000041810 */
[----:B------:R-:W4:Y:S02]  /*1aef0*/  LDSM.16.MT88.4 R32, [R45+0x5800] ;  /* 0x005800002d20783b */ /* 0x000f240000004200 */
[----:B--2---:R-:W-:Y:S03]  /*1af00*/  F2FP.BF16.F32.PACK_AB R28, R118, R173 ;  /* 0x000000ad761c723e */ /* 0x004fe600000010ff */
[----:B------:R-:W2:Y:S01]  /*1af10*/  MUFU.EX2 R26, R26 ;  /* 0x0000001a001a7308 */ /* 0x000ea20000000800 */
[----:B---3--:R-:W-:Y:S01]  /*1af20*/  F2FP.BF16.F32.PACK_AB R29, R116, R171 ;  /* 0x000000ab741d723e */ /* 0x008fe200000010ff */
[----:B------:R-:W-:Y:S01]  /*1af30*/  FFMA.FTZ R112, R112, R21, -R50 ;  /* 0x0000001570707223 */ /* 0x000fe20000010832 */
[----:B-1----:R-:W-:Y:S01]  /*1af40*/  F2FP.BF16.F32.PACK_AB R30, R114, R167 ;  /* 0x000000a7721e723e */ /* 0x002fe200000010ff */
[-CC-:B------:R-:W-:Y:S01]  /*1af50*/  FFMA.FTZ R120, R120, R21.reuse, -R46.reuse ;  /* 0x0000001578787223 */ /* 0x180fe2000001082e */
        /* <DEDUP_REMOVED lines=12> */
[----:B--2---:R-:W-:Y:S01]  /*1b020*/  F2FP.BF16.F32.PACK_AB R31, R26, R165 ;  /* 0x000000a51a1f723e */ /* 0x004fe200000010ff */
[-C--:B------:R-:W-:Y:S01]  /*1b030*/  FFMA.FTZ R189, R189, R21.reuse, -R50 ;  /* 0x00000015bdbd7223 */ /* 0x080fe20000010832 */
[-CC-:B------:R-:W-:Y:S01]  /*1b040*/  FFMA.FTZ R148, R187, R21.reuse, -R46.reuse ;  /* 0x00000015bb947223 */ /* 0x180fe2000001082e */
[-C--:B------:R-:W-:Y:S01]  /*1b050*/  FFMA.FTZ R183, R183, R21.reuse, -R46 ;  /* 0x00000015b7b77223 */ /* 0x080fe2000001082e */
[-CC-:B------:R-:W-:Y:S01]  /*1b060*/  FFMA.FTZ R156, R185, R21.reuse, -R50.reuse ;  /* 0x00000015b99c7223 */ /* 0x180fe20000010832 */
[-C--:B------:R-:W-:Y:S01]  /*1b070*/  FFMA.FTZ R175, R175, R21.reuse, -R50 ;  /* 0x00000015afaf7223 */ /* 0x080fe20000010832 */
[-CC-:B------:R-:W-:Y:S03]  /*1b080*/  FFMA.FTZ R163, R163, R21.reuse, -R46.reuse ;  /* 0x00000015a3a37223 */ /* 0x180fe6000001082e */
[----:B------:R-:W2:Y:S01]  /*1b090*/  MUFU.EX2 R106, R106 ;  /* 0x0000006a006a7308 */ /* 0x000ea20000000800 */
[C---:B------:R-:W-:Y:S03]  /*1b0a0*/  HMMA.16816.F32.BF16 R4, R28.reuse, R36, R4 ;  /* 0x000000241c04723c */ /* 0x040fe60000041804 */
[-C--:B------:R-:W-:Y:S01]  /*1b0b0*/  FFMA.FTZ R169, R169, R21.reuse, -R46 ;  /* 0x00000015a9a97223 */ /* 0x080fe2000001082e */
[-C--:B------:R-:W-:Y:S01]  /*1b0c0*/  FFMA.FTZ R101, R101, R21.reuse, -R50 ;  /* 0x0000001565657223 */ /* 0x080fe20000010832 */
[-C--:B------:R-:W-:Y:S01]  /*1b0d0*/  FFMA.FTZ R87, R87, R21.reuse, -R46 ;  /* 0x0000001557577223 */ /* 0x080fe2000001082e */
[-C--:B------:R-:W-:Y:S03]  /*1b0e0*/  FFMA.FTZ R153, R153, R21.reuse, -R50 ;  /* 0x0000001599997223 */ /* 0x080fe60000010832 */
[----:B------:R-:W-:Y:S01]  /*1b0f0*/  MUFU.EX2 R157, R157 ;  /* 0x0000009d009d7308 */ /* 0x000fe20000000800 */
[C---:B------:R-:W-:Y:S01]  /*1b100*/  HMMA.16816.F32.BF16 R8, R28.reuse, R38, R8 ;  /* 0x000000261c08723c */ /* 0x040fe20000041808 */
[----:B------:R-:W3:Y:S02]  /*1b110*/  LDSM.16.MT88.4 R36, [R44+0x800] ;  /* 0x000800002c24783b */ /* 0x000ee40000004200 */
[-C--:B------:R-:W-:Y:S01]  /*1b120*/  FFMA.FTZ R95, R95, R21.reuse, -R46 ;  /* 0x000000155f5f7223 */ /* 0x080fe2000001082e */
[-C--:B------:R-:W-:Y:S01]  /*1b130*/  FFMA.FTZ R73, R73, R21.reuse, -R50 ;  /* 0x0000001549497223 */ /* 0x080fe20000010832 */
[-C--:B------:R-:W-:Y:S01]  /*1b140*/  FFMA.FTZ R65, R65, R21.reuse, -R46 ;  /* 0x0000001541417223 */ /* 0x080fe2000001082e */
[-C--:B------:R-:W-:Y:S03]  /*1b150*/  FFMA.FTZ R61, R61, R21.reuse, -R50 ;  /* 0x000000153d3d7223 */ /* 0x080fe60000010832 */
[----:B------:R-:W4:Y:S01]  /*1b160*/  MUFU.EX2 R102, R102 ;  /* 0x0000006600667308 */ /* 0x000f220000000800 */
[C---:B------:R-:W-:Y:S03]  /*1b170*/  HMMA.16816.F32.BF16 R12, R28.reuse, R40, R12 ;  /* 0x000000281c0c723c */ /* 0x040fe6000004180c */
[-C--:B------:R-:W-:Y:S01]  /*1b180*/  FFMA.FTZ R57, R57, R21.reuse, -R46 ;  /* 0x0000001539397223 */ /* 0x080fe2000001082e */
[-C--:B------:R-:W-:Y:S01]  /*1b190*/  FFMA.FTZ R85, R85, R21.reuse, -R50 ;  /* 0x0000001555557223 */ /* 0x080fe20000010832 */
[-C--:B------:R-:W-:Y:S01]  /*1b1a0*/  FFMA.FTZ R67, R67, R21.reuse, -R46 ;  /* 0x0000001543437223 */ /* 0x080fe2000001082e */
[----:B------:R-:W-:Y:S03]  /*1b1b0*/  FFMA.FTZ R63, R63, R21, -R50 ;  /* 0x000000153f3f7223 */ /* 0x000fe60000010832 */
[----:B------:R-:W-:Y:S01]  /*1b1c0*/  MUFU.EX2 R155, R155 ;  /* 0x0000009b009b7308 */ /* 0x000fe20000000800 */
[----:B------:R-:W-:Y:S01]  /*1b1d0*/  HMMA.16816.F32.BF16 R16, R28, R42, R16 ;  /* 0x0000002a1c10723c */ /* 0x000fe20000041810 */
[----:B------:R-:W3:Y:S02]  /*1b1e0*/  LDSM.16.MT88.4 R40, [R45+0x5c00] ;  /* 0x005c00002d28783b */ /* 0x000ee40000004200 */
[----:B-1----:R-:W-:Y:S01]  /*1b1f0*/  F2FP.BF16.F32.PACK_AB R28, R108, R161 ;  /* 0x000000a16c1c723e */ /* 0x002fe200000010ff */
[----:B------:R-:W-:Y:S01]  /*1b200*/  FFMA.FTZ R59, R59, R21, -R46 ;  /* 0x000000153b3b7223 */ /* 0x000fe2000001082e */
[----:B--2---:R-:W-:Y:S01]  /*1b210*/  F2FP.BF16.F32.PACK_AB R29, R106, R159 ;  /* 0x0000009f6a1d723e */ /* 0x004fe200000010ff */
[----:B------:R-:W-:Y:S03]  /*1b220*/  FADD.FTZ R128, R128, R181 ;  /* 0x000000b580807221 */ /* 0x000fe60000010000 */
[----:B------:R-:W1:Y:S01]  /*1b230*/  MUFU.EX2 R100, R100 ;  /* 0x0000006400647308 */ /* 0x000e620000000800 */
[----:B----4-:R-:W-:Y:S01]  /*1b240*/  F2FP.BF16.F32.PACK_AB R30, R102, R157 ;  /* 0x0000009d661e723e */ /* 0x010fe200000010ff */
[----:B------:R-:W-:Y:S01]  /*1b250*/  FADD.FTZ R154, R130, R154 ;  /* 0x0000009a829a7221 */ /* 0x000fe20000010000 */
[----:B------:R-:W-:Y:S01]  /*1b260*/  FADD.FTZ R177, R177, R128 ;  /* 0x00000080b1b17221 */ /* 0x000fe20000010000 */
[-C--:B------:R-:W-:Y:S01]  /*1b270*/  FFMA.FTZ R51, R51, R21.reuse, -R46 ;  /* 0x0000001533337223 */ /* 0x080fe2000001082e */
[----:B------:R-:W-:Y:S01]  /*1b280*/  ISETP.GT.AND P0, PT, R237, R226, PT ;  /* 0x000000e2ed00720c */ /* 0x000fe20003f04270 */
[----:B------:R-:W-:Y:S01]  /*1b290*/  FADD.FTZ R179, R179, R154 ;  /* 0x0000009ab3b37221 */ /* 0x000fe20000010000 */
[----:B------:R-:W-:Y:S03]  /*1b2a0*/  FADD.FTZ R24, R122, R177 ;  /* 0x000000b17a187221 */ /* 0x000fe60000010000 */
[----:B------:R-:W2:Y:S01]  /*1b2b0*/  MUFU.EX2 R129, R129 ;  /* 0x0000008100817308 */ /* 0x000ea20000000800 */
[-C--:B------:R-:W-:Y:S01]  /*1b2c0*/  FFMA.FTZ R23, R23, R21.reuse, -R46 ;  /* 0x0000001517177223 */ /* 0x080fe2000001082e */
[----:B------:R-:W-:Y:S01]  /*1b2d0*/  FADD.FTZ R124, R124, R179 ;  /* 0x000000b37c7c7221 */ /* 0x000fe20000010000 */
[----:B------:R-:W-:Y:S01]  /*1b2e0*/  FADD.FTZ R171, R171, R24 ;  /* 0x00000018abab7221 */ /* 0x000fe20000010000 */
[----:B------:R-:W-:Y:S01]  /*1b2f0*/  FFMA.FTZ R55, R55, R21, -R50 ;  /* 0x0000001537377223 */ /* 0x000fe20000010832 */
[----:B------:R-:W-:Y:S02]  /*1b300*/  VIADD R237, R237, 0xffffffff ;  /* 0xffffffffeded7836 */ /* 0x000fe40000000000 */
[----:B------:R-:W-:Y:S01]  /*1b310*/  FADD.FTZ R173, R173, R124 ;  /* 0x0000007cadad7221 */ /* 0x000fe20000010000 */
[----:B------:R-:W-:Y:S02]  /*1b320*/  FADD.FTZ R116, R116, R171 ;  /* 0x000000ab74747221 */ /* 0x000fe40000010000 */
[----:B------:R-:W-:Y:S01]  /*1b330*/  MUFU.EX2 R127, R127 ;  /* 0x0000007f007f7308 */ /* 0x000fe20000000800 */
[----:B-1----:R-:W-:Y:S01]  /*1b340*/  F2FP.BF16.F32.PACK_AB R31, R100, R155 ;  /* 0x0000009b641f723e */ /* 0x002fe200000010ff */
[----:B------:R-:W-:Y:S01]  /*1b350*/  FADD.FTZ R118, R118, R173 ;  /* 0x000000ad76767221 */ /* 0x000fe20000010000 */
[----:B------:R-:W-:Y:S03]  /*1b360*/  FADD.FTZ R165, R165, R116 ;  /* 0x00000074a5a57221 */ /* 0x000fe60000010000 */
[----:B------:R-:W-:Y:S01]  /*1b370*/  FADD.FTZ R167, R167, R118 ;  /* 0x00000076a7a77221 */ /* 0x000fe20000010000 */
[----:B------:R-:W-:Y:S03]  /*1b380*/  FADD.FTZ R116, R26, R165 ;  /* 0x000000a51a747221 */ /* 0x000fe60000010000 */
[----:B------:R-:W1:Y:S01]  /*1b390*/  MUFU.EX2 R94, R94 ;  /* 0x0000005e005e7308 */ /* 0x000e620000000800 */
[C---:B------:R-:W-:Y:S03]  /*1b3a0*/  HMMA.16816.F32.BF16 R4, R28.reuse, R32, R4 ;  /* 0x000000201c04723c */ /* 0x040fe60000041804 */
[----:B------:R-:W-:Y:S06]  /*1b3b0*/  FADD.FTZ R159, R159, R116 ;  /* 0x000000749f9f7221 */ /* 0x000fec0000010000 */
[----:B------:R-:W-:Y:S01]  /*1b3c0*/  MUFU.EX2 R121, R121 ;  /* 0x0000007900797308 */ /* 0x000fe20000000800 */
[C---:B------:R-:W-:Y:S01]  /*1b3d0*/  HMMA.16816.F32.BF16 R8, R28.reuse, R34, R8 ;  /* 0x000000221c08723c */ /* 0x040fe20000041808 */
[----:B------:R-:W4:Y:S02]  /*1b3e0*/  LDSM.16.MT88.4 R32, [R44+0xc00] ;  /* 0x000c00002c20783b */ /* 0x000f240000004200 */
[----:B------:R-:W-:Y:S06]  /*1b3f0*/  FADD.FTZ R106, R106, R159 ;  /* 0x0000009f6a6a7221 */ /* 0x000fec0000010000 */
[----:B------:R-:W1:Y:S01]  /*1b400*/  MUFU.EX2 R92, R92 ;  /* 0x0000005c005c7308 */ /* 0x000e620000000800 */
[C---:B---3--:R-:W-:Y:S03]  /*1b410*/  HMMA.16816.F32.BF16 R12, R28.reuse, R36, R12 ;  /* 0x000000241c0c723c */ /* 0x048fe6000004180c */
[----:B------:R-:W-:Y:S06]  /*1b420*/  FADD.FTZ R155, R155, R106 ;  /* 0x0000006a9b9b7221 */ /* 0x000fec0000010000 */
[----:B------:R-:W-:Y:S01]  /*1b430*/  MUFU.EX2 R119, R119 ;  /* 0x0000007700777308 */ /* 0x000fe20000000800 */
[----:B------:R-:W-:Y:S01]  /*1b440*/  HMMA.16816.F32.BF16 R16, R28, R38, R16 ;  /* 0x000000261c10723c */ /* 0x000fe20000041810 */
[----:B------:R-:W3:Y:S02]  /*1b450*/  LDSM.16.MT88.4 R36, [R45+0x6000] ;  /* 0x006000002d24783b */ /* 0x000ee40000004200 */
[----:B--2---:R-:W-:Y:S01]  /*1b460*/  F2FP.BF16.F32.PACK_AB R28, R96, R129 ;  /* 0x00000081601c723e */ /* 0x004fe200000010ff */
[----:B------:R-:W-:Y:S01]  /*1b470*/  FADD.FTZ R100, R100, R155 ;  /* 0x0000009b64647221 */ /* 0x000fe20000010000 */
[----:B-1----:R-:W-:Y:S04]  /*1b480*/  F2FP.BF16.F32.PACK_AB R29, R94, R127 ;  /* 0x0000007f5e1d723e */ /* 0x002fe800000010ff */
[----:B------:R-:W1:Y:S01]  /*1b490*/  MUFU.EX2 R90, R90 ;  /* 0x0000005a005a7308 */ /* 0x000e620000000800 */
[----:B------:R-:W-:Y:S01]  /*1b4a0*/  F2FP.BF16.F32.PACK_AB R30, R92, R121 ;  /* 0x000000795c1e723e */ /* 0x000fe200000010ff */
        /* <DEDUP_REMOVED lines=26> */
[----:B-1----:R-:W-:Y:S01]  /*1b650*/  F2FP.BF16.F32.PACK_AB R31, R78, R103 ;  /* 0x000000674e1f723e */ /* 0x002fe200000010ff */
[----:B------:R-:W-:Y:S08]  /*1b660*/  FADD.FTZ R103, R103, R82 ;  /* 0x0000005267677221 */ /* 0x000ff00000010000 */
[----:B------:R-:W-:Y:S01]  /*1b670*/  MUFU.EX2 R97, R97 ;  /* 0x0000006100617308 */ /* 0x000fe20000000800 */
[C---:B---3--:R-:W-:Y:S09]  /*1b680*/  HMMA.16816.F32.BF16 R4, R28.reuse, R36, R4 ;  /* 0x000000241c04723c */ /* 0x048ff20000041804 */
[----:B------:R-:W1:Y:S01]  /*1b690*/  MUFU.EX2 R72, R72 ;  /* 0x0000004800487308 */ /* 0x000e620000000800 */
[C---:B------:R-:W-:Y:S01]  /*1b6a0*/  HMMA.16816.F32.BF16 R8, R28.reuse, R38, R8 ;  /* 0x000000261c08723c */ /* 0x040fe20000041808 */
[----:B------:R-:W3:Y:S08]  /*1b6b0*/  LDSM.16.MT88.4 R36, [R44+0x1400] ;  /* 0x001400002c24783b */ /* 0x000ef00000004200 */
[----:B------:R-:W-:Y:S01]  /*1b6c0*/  MUFU.EX2 R91, R91 ;  /* 0x0000005b005b7308 */ /* 0x000fe20000000800 */
[C---:B------:R-:W-:Y:S09]  /*1b6d0*/  HMMA.16816.F32.BF16 R12, R28.reuse, R40, R12 ;  /* 0x000000281c0c723c */ /* 0x040ff2000004180c */
        /* <DEDUP_REMOVED lines=69> */
[----:B------:R-:W3:Y:S02]  /*1bb30*/  LDSM.16.MT88.4 R32, [R44+0x2400] ;  /* 0x002400002c20783b */ /* 0x000ee40000004200 */
[----:B--2---:R-:W-:Y:S06]  /*1bb40*/  F2FP.BF16.F32.PACK_AB R24, R133, R104 ;  /* 0x000000688518723e */ /* 0x004fec00000010ff */
[----:B------:R-:W-:Y:S01]  /*1bb50*/  MUFU.EX2 R112, R112 ;  /* 0x0000007000707308 */ /* 0x000fe20000000800 */
[C---:B----4-:R-:W-:Y:S03]  /*1bb60*/  HMMA.16816.F32.BF16 R12, R28.reuse, R36, R12 ;  /* 0x000000241c0c723c */ /* 0x050fe6000004180c */
[-C--:B------:R-:W-:Y:S01]  /*1bb70*/  FFMA.FTZ R37, R27, R21.reuse, -R50 ;  /* 0x000000151b257223 */ /* 0x080fe20000010832 */
[----:B------:R-:W-:Y:S05]  /*1bb80*/  FADD.FTZ R36, R114, R167 ;  /* 0x000000a772247221 */ /* 0x000fea0000010000 */
[----:B------:R-:W2:Y:S01]  /*1bb90*/  MUFU.EX2 R137, R137 ;  /* 0x0000008900897308 */ /* 0x000ea20000000800 */
[----:B------:R-:W-:Y:S01]  /*1bba0*/  HMMA.16816.F32.BF16 R16, R28, R38, R16 ;  /* 0x000000261c10723c */ /* 0x000fe20000041810 */
[----:B------:R-:W4:Y:S02]  /*1bbb0*/  LDSM.16.MT88.4 R28, [R45+0x7800] ;  /* 0x007800002d1c783b */ /* 0x000f240000004200 */
[----:B------:R-:W-:Y:S01]  /*1bbc0*/  FADD.FTZ R161, R161, R36 ;  /* 0x00000024a1a17221 */ /* 0x000fe20000010000 */
[----:B-1----:R-:W-:Y:S05]  /*1bbd0*/  F2FP.BF16.F32.PACK_AB R25, R135, R110 ;  /* 0x0000006e8719723e */ /* 0x002fea00000010ff */
[----:B------:R-:W-:Y:S01]  /*1bbe0*/  MUFU.EX2 R120, R120 ;  /* 0x0000007800787308 */ /* 0x000fe20000000800 */
[----:B------:R-:W-:Y:S04]  /*1bbf0*/  FADD.FTZ R108, R108, R161 ;  /* 0x000000a16c6c7221 */ /* 0x000fe80000010000 */
[----:B------:R-:W-:Y:S05]  /*1bc00*/  FADD.FTZ R157, R157, R108 ;  /* 0x0000006c9d9d7221 */ /* 0x000fea0000010000 */
[----:B------:R-:W1:Y:S01]  /*1bc10*/  MUFU.EX2 R139, R139 ;  /* 0x0000008b008b7308 */ /* 0x000e620000000800 */
[----:B--2---:R-:W-:Y:S01]  /*1bc20*/  F2FP.BF16.F32.PACK_AB R26, R137, R112 ;  /* 0x00000070891a723e */ /* 0x004fe200000010ff */
[----:B------:R-:W-:Y:S04]  /*1bc30*/  FADD.FTZ R102, R102, R157 ;  /* 0x0000009d66667221 */ /* 0x000fe80000010000 */
[----:B------:R-:W-:Y:S04]  /*1bc40*/  FADD.FTZ R129, R129, R102 ;  /* 0x0000006681817221 */ /* 0x000fe80000010000 */
[----:B------:R2:W-:Y:S01]  /*1bc50*/  MUFU.EX2 R114, R37 ;  /* 0x0000002500727308 */ /* 0x0005e20000000800 */
[----:B------:R-:W-:Y:S04]  /*1bc60*/  FADD.FTZ R96, R96, R129 ;  /* 0x0000008160607221 */ /* 0x000fe80000010000 */
[----:B------:R-:W-:Y:S05]  /*1bc70*/  FADD.FTZ R121, R121, R96 ;  /* 0x0000006079797221 */ /* 0x000fea0000010000 */
[----:B------:R-:W-:Y:S01]  /*1bc80*/  MUFU.EX2 R141, R141 ;  /* 0x0000008d008d7308 */ /* 0x000fe20000000800 */
[----:B-1----:R-:W-:Y:S01]  /*1bc90*/  F2FP.BF16.F32.PACK_AB R27, R139, R120 ;  /* 0x000000788b1b723e */ /* 0x002fe200000010ff */
[----:B------:R-:W-:Y:S04]  /*1bca0*/  FADD.FTZ R92, R92, R121 ;  /* 0x000000795c5c7221 */ /* 0x000fe80000010000 */
[----:B------:R-:W-:Y:S04]  /*1bcb0*/  FADD.FTZ R111, R111, R92 ;  /* 0x0000005c6f6f7221 */ /* 0x000fe80000010000 */
[----:B------:R-:W1:Y:S01]  /*1bcc0*/  MUFU.EX2 R126, R126 ;  /* 0x0000007e007e7308 */ /* 0x000e620000000800 */
[----:B--2---:R-:W2:Y:S01]  /*1bcd0*/  LDSM.16.MT88.4 R36, [R44+0x2800] ;  /* 0x002800002c24783b */ /* 0x004ea20000004200 */
        /* <DEDUP_REMOVED lines=8> */
[----:B------:R-:W4:Y:S01]  /*1bd60*/  MUFU.EX2 R143, R143 ;  /* 0x0000008f008f7308 */ /* 0x000f220000000800 */
[C---:B---3--:R-:W-:Y:S03]  /*1bd70*/  HMMA.16816.F32.BF16 R12, R24.reuse, R32, R12 ;  /* 0x00000020180c723c */ /* 0x048fe6000004180c */
[----:B------:R-:W-:Y:S06]  /*1bd80*/  FADD.FTZ R80, R80, R105 ;  /* 0x0000006950507221 */ /* 0x000fec0000010000 */
[----:B------:R-:W-:Y:S01]  /*1bd90*/  MUFU.EX2 R134, R134 ;  /* 0x0000008600867308 */ /* 0x000fe20000000800 */
[----:B------:R-:W-:Y:S01]  /*1bda0*/  FADD.FTZ R99, R99, R80 ;  /* 0x0000005063637221 */ /* 0x000fe20000010000 */
[----:B------:R-:W-:Y:S01]  /*1bdb0*/  HMMA.16816.F32.BF16 R16, R24, R34, R16 ;  /* 0x000000221810723c */ /* 0x000fe20000041810 */
[----:B------:R-:W3:Y:S02]  /*1bdc0*/  LDSM.16.MT88.4 R32, [R45+0x7c00] ;  /* 0x007c00002d20783b */ /* 0x000ee40000004200 */
[----:B-1----:R-:W-:Y:S01]  /*1bdd0*/  F2FP.BF16.F32.PACK_AB R24, R126, R141 ;  /* 0x0000008d7e18723e */ /* 0x002fe200000010ff */
[----:B------:R-:W-:Y:S04]  /*1bde0*/  FADD.FTZ R74, R74, R99 ;  /* 0x000000634a4a7221 */ /* 0x000fe80000010000 */
        /* <DEDUP_REMOVED lines=12> */
[----:B------:R-:W-:Y:S01]  /*1beb0*/  FADD.FTZ R69, R69, R60 ;  /* 0x0000003c45457221 */ /* 0x000fe20000010000 */
[-CC-:B------:R-:W-:Y:S01]  /*1bec0*/  FFMA.FTZ R60, R49, R21.reuse, -R46.reuse ;  /* 0x00000015313c7223 */ /* 0x180fe2000001082e */
[----:B------:R-:W-:Y:S02]  /*1bed0*/  FFMA.FTZ R46, R22, R21, -R46 ;  /* 0x00000015162e7223 */ /* 0x000fe4000001082e */
[----:B------:R-:W-:Y:S05]  /*1bee0*/  FADD.FTZ R52, R52, R69 ;  /* 0x0000004534347221 */ /* 0x000fea0000010000 */
[----:B------:R-:W1:Y:S01]  /*1bef0*/  MUFU.EX2 R149, R149 ;  /* 0x0000009500957308 */ /* 0x000e620000000800 */
[----:B----4-:R-:W-:Y:S09]  /*1bf00*/  F2FP.BF16.F32.PACK_AB R27, R147, R136 ;  /* 0x00000088931b723e */ /* 0x010ff200000010ff */
[----:B------:R-:W-:Y:S01]  /*1bf10*/  MUFU.EX2 R199, R199 ;  /* 0x000000c700c77308 */ /* 0x000fe20000000800 */
[C---:B------:R-:W-:Y:S03]  /*1bf20*/  HMMA.16816.F32.BF16 R4, R24.reuse, R28, R4 ;  /* 0x0000001c1804723c */ /* 0x040fe60000041804 */
[----:B------:R-:W-:Y:S06]  /*1bf30*/  FADD.FTZ R28, R78, R103 ;  /* 0x000000674e1c7221 */ /* 0x000fec0000010000 */
[----:B------:R-:W4:Y:S01]  /*1bf40*/  MUFU.EX2 R140, R140 ;  /* 0x0000008c008c7308 */ /* 0x000f220000000800 */
[----:B------:R-:W-:Y:S01]  /*1bf50*/  FADD.FTZ R97, R97, R28 ;  /* 0x0000001c61617221 */ /* 0x000fe20000010000 */
[C---:B------:R-:W-:Y:S01]  /*1bf60*/  HMMA.16816.F32.BF16 R8, R24.reuse, R30, R8 ;  /* 0x0000001e1808723c */ /* 0x040fe20000041808 */
[----:B------:R-:W3:Y:S02]  /*1bf70*/  LDSM.16.MT88.4 R28, [R44+0x2c00] ;  /* 0x002c00002c1c783b */ /* 0x000ee40000004200 */
[----:B------:R-:W-:Y:S05]  /*1bf80*/  FADD.FTZ R72, R72, R97 ;  /* 0x0000006148487221 */ /* 0x000fea0000010000 */
[----:B------:R-:W-:Y:S01]  /*1bf90*/  MUFU.EX2 R142, R142 ;  /* 0x0000008e008e7308 */ /* 0x000fe20000000800 */
[----:B------:R-:W-:Y:S01]  /*1bfa0*/  FADD.FTZ R89, R89, R72 ;  /* 0x0000004859597221 */ /* 0x000fe20000010000 */
[C---:B--2---:R-:W-:Y:S03]  /*1bfb0*/  HMMA.16816.F32.BF16 R12, R24.reuse, R36, R12 ;  /* 0x00000024180c723c */ /* 0x044fe6000004180c */
[----:B------:R-:W-:Y:S05]  /*1bfc0*/  FADD.FTZ R36, R68, R89 ;  /* 0x0000005944247221 */ /* 0x000fea0000010000 */
[----:B------:R-:W2:Y:S01]  /*1bfd0*/  MUFU.EX2 R197, R197 ;  /* 0x000000c500c57308 */ /* 0x000ea20000000800 */
[----:B------:R-:W-:Y:S01]  /*1bfe0*/  FADD.FTZ R81, R81, R36 ;  /* 0x0000002451517221 */ /* 0x000fe20000010000 */
[----:B------:R-:W-:Y:S01]  /*1bff0*/  HMMA.16816.F32.BF16 R16, R24, R38, R16 ;  /* 0x000000261810723c */ /* 0x000fe20000041810 */
[----:B------:R-:W3:Y:S02]  /*1c000*/  LDSM.16.MT88.4 R36, [R45+0x8000] ;  /* 0x008000002d24783b */ /* 0x000ee40000004200 */
[----:B-1----:R-:W-:Y:S01]  /*1c010*/  F2FP.BF16.F32.PACK_AB R24, R149, R138 ;  /* 0x0000008a9518723e */ /* 0x002fe200000010ff */
[----:B------:R-:W-:Y:S01]  /*1c020*/  FADD.FTZ R62, R62, R81 ;  /* 0x000000513e3e7221 */ /* 0x000fe20000010000 */
[----:B----4-:R-:W-:Y:S03]  /*1c030*/  F2FP.BF16.F32.PACK_AB R25, R140, R199 ;  /* 0x000000c78c19723e */ /* 0x010fe600000010ff */
[----:B------:R-:W-:Y:S01]  /*1c040*/  MUFU.EX2 R195, R195 ;  /* 0x000000c300c37308 */ /* 0x000fe20000000800 */
[----:B------:R-:W-:Y:S09]  /*1c050*/  FADD.FTZ R77, R77, R62 ;  /* 0x0000003e4d4d7221 */ /* 0x000ff20000010000 */
[----:B------:R-:W1:Y:S01]  /*1c060*/  MUFU.EX2 R144, R144 ;  /* 0x0000009000907308 */ /* 0x000e620000000800 */
[----:B--2---:R-:W-:Y:S09]  /*1c070*/  F2FP.BF16.F32.PACK_AB R26, R197, R142 ;  /* 0x0000008ec51a723e */ /* 0x004ff200000010ff */
[----:B------:R-:W-:Y:S10]  /*1c080*/  MUFU.EX2 R146, R146 ;  /* 0x0000009200927308 */ /* 0x000ff40000000800 */
[----:B------:R-:W2:Y:S01]  /*1c090*/  MUFU.EX2 R189, R189 ;  /* 0x000000bd00bd7308 */ /* 0x000ea20000000800 */
[----:B-1----:R-:W-:Y:S09]  /*1c0a0*/  F2FP.BF16.F32.PACK_AB R27, R144, R195 ;  /* 0x000000c3901b723e */ /* 0x002ff200000010ff */
[----:B------:R-:W-:Y:S01]  /*1c0b0*/  MUFU.EX2 R148, R148 ;  /* 0x0000009400947308 */ /* 0x000fe20000000800 */
[C---:B---3--:R-:W-:Y:S03]  /*1c0c0*/  HMMA.16816.F32.BF16 R4, R24.reuse, R32, R4 ;  /* 0x000000201804723c */ /* 0x048fe60000041804 */
        /* <DEDUP_REMOVED lines=8> */
[C---:B------:R-:W-:Y:S03]  /*1c150*/  HMMA.16816.F32.BF16 R12, R24.reuse, R28, R12 ;  /* 0x0000001c180c723c */ /* 0x040fe6000004180c */
        /* <DEDUP_REMOVED lines=18> */
[----:B------:R-:W4:Y:S01]  /*1c280*/  MUFU.EX2 R41, R153 ;  /* 0x0000009900297308 */ /* 0x000f220000000800 */
[----:B------:R-:W-:Y:S04]  /*1c290*/  FADD.FTZ R104, R104, R123 ;  /* 0x0000007b68687221 */ /* 0x000fe80000010000 */
[----:B------:R-:W-:Y:S05]  /*1c2a0*/  FADD.FTZ R133, R133, R104 ;  /* 0x0000006885857221 */ /* 0x000fea0000010000 */
[----:B------:R-:W-:Y:S01]  /*1c2b0*/  MUFU.EX2 R40, R40 ;  /* 0x0000002800287308 */ /* 0x000fe20000000800 */
[----:B-1----:R-:W-:Y:S09]  /*1c2c0*/  F2FP.BF16.F32.PACK_AB R27, R163, R122 ;  /* 0x0000007aa31b723e */ /* 0x002ff200000010ff */
[----:B------:R-:W1:Y:S01]  /*1c2d0*/  MUFU.EX2 R43, R43 ;  /* 0x0000002b002b7308 */ /* 0x000e620000000800 */
[C---:B------:R-:W-:Y:S03]  /*1c2e0*/  HMMA.16816.F32.BF16 R4, R24.reuse, R36, R4 ;  /* 0x000000241804723c */ /* 0x040fe60000041804 */
[----:B------:R-:W-:Y:S06]  /*1c2f0*/  FADD.FTZ R37, R131, R54 ;  /* 0x0000003683257221 */ /* 0x000fec0000010000 */
[----:B------:R-:W-:Y:S01]  /*1c300*/  MUFU.EX2 R42, R42 ;  /* 0x0000002a002a7308 */ /* 0x000fe20000000800 */
[----:B------:R-:W-:Y:S01]  /*1c310*/  FADD.FTZ R37, R98, R37 ;  /* 0x0000002562257221 */ /* 0x000fe20000010000 */
[C---:B------:R-:W-:Y:S03]  /*1c320*/  HMMA.16816.F32.BF16 R8, R24.reuse, R38, R8 ;  /* 0x000000261808723c */ /* 0x040fe60000041808 */
[----:B------:R-:W-:Y:S02]  /*1c330*/  FADD.FTZ R110, R110, R37 ;  /* 0x000000256e6e7221 */ /* 0x000fe40000010000 */
[----:B------:R-:W2:Y:S03]  /*1c340*/  LDSM.16.MT88.4 R36, [R44+0x3400] ;  /* 0x003400002c24783b */ /* 0x000ea60000004200 */
[----:B------:R-:W1:Y:S01]  /*1c350*/  MUFU.EX2 R101, R101 ;  /* 0x0000006500657308 */ /* 0x000e620000000800 */
[----:B------:R-:W-:Y:S01]  /*1c360*/  FADD.FTZ R135, R135, R110 ;  /* 0x0000006e87877221 */ /* 0x000fe20000010000 */
[C---:B---3--:R-:W-:Y:S03]  /*1c370*/  HMMA.16816.F32.BF16 R12, R24.reuse, R32, R12 ;  /* 0x00000020180c723c */ /* 0x048fe6000004180c */
[----:B------:R-:W-:Y:S01]  /*1c380*/  FADD.FTZ R32, R112, R133 ;  /* 0x0000008570207221 */ /* 0x000fe20000010000 */
[----:B------:R-:W-:Y:S04]  /*1c390*/  FADD.FTZ R120, R120, R135 ;  /* 0x0000008778787221 */ /* 0x000fe80000010000 */
[----:B------:R-:W-:Y:S01]  /*1c3a0*/  MUFU.EX2 R78, R95 ;  /* 0x0000005f004e7308 */ /* 0x000fe20000000800 */
[----:B------:R-:W-:Y:S01]  /*1c3b0*/  FADD.FTZ R32, R137, R32 ;  /* 0x0000002089207221 */ /* 0x000fe20000010000 */
[----:B------:R-:W-:Y:S03]  /*1c3c0*/  HMMA.16816.F32.BF16 R16, R24, R34, R16 ;  /* 0x000000221810723c */ /* 0x000fe60000041810 */
[----:B------:R-:W-:Y:S01]  /*1c3d0*/  FADD.FTZ R53, R141, R32 ;  /* 0x000000208d357221 */ /* 0x000fe20000010000 */
[----:B----4-:R-:W-:Y:S01]  /*1c3e0*/  F2FP.BF16.F32.PACK_AB R24, R41, R114 ;  /* 0x000000722918723e */ /* 0x010fe200000010ff */
[----:B------:R-:W3:Y:S03]  /*1c3f0*/  LDSM.16.MT88.4 R32, [R45+0x8800] ;  /* 0x008800002d20783b */ /* 0x000ee60000004200 */
[----:B------:R-:W4:Y:S01]  /*1c400*/  MUFU.EX2 R87, R87 ;  /* 0x0000005700577308 */ /* 0x000f220000000800 */
[----:B-1----:R-:W-:Y:S01]  /*1c410*/  F2FP.BF16.F32.PACK_AB R25, R43, R40 ;  /* 0x000000282b19723e */ /* 0x002fe200000010ff */
[----:B------:R-:W-:Y:S01]  /*1c420*/  FADD.FTZ R139, R139, R120 ;  /* 0x000000788b8b7221 */ /* 0x000fe20000010000 */
[----:B------:R-:W-:Y:S01]  /*1c430*/  F2FP.BF16.F32.PACK_AB R26, R101, R42 ;  /* 0x0000002a651a723e */ /* 0x000fe200000010ff */
[----:B------:R-:W-:Y:S02]  /*1c440*/  FADD.FTZ R53, R126, R53 ;  /* 0x000000357e357221 */ /* 0x000fe40000010000 */
[----:B------:R-:W-:Y:S04]  /*1c450*/  FADD.FTZ R132, R132, R139 ;  /* 0x0000008b84847221 */ /* 0x000fe80000010000 */
        /* <DEDUP_REMOVED lines=12> */
[C---:B--2---:R-:W-:Y:S03]  /*1c520*/  HMMA.16816.F32.BF16 R4, R24.reuse, R28, R4 ;  /* 0x0000001c1804723c */ /* 0x044fe60000041804 */
[----:B------:R-:W-:Y:S01]  /*1c530*/  FADD.FTZ R140, R140, R199 ;  /* 0x000000c78c8c7221 */ /* 0x000fe20000010000 */
[----:B------:R-:W-:Y:S01]  /*1c540*/  FADD.FTZ R142, R142, R149 ;  /* 0x000000958e8e7221 */ /* 0x000fe20000010000 */
[----:B------:R-:W-:Y:S04]  /*1c550*/  IMAD.MOV.U32 R149, RZ, RZ, R0 ;  /* 0x000000ffff957224 */ /* 0x000fe800078e0000 */
[----:B------:R-:W2:Y:S01]  /*1c560*/  MUFU.EX2 R65, R65 ;  /* 0x0000004100417308 */ /* 0x000ea20000000800 */
[C---:B------:R-:W-:Y:S01]  /*1c570*/  HMMA.16816.F32.BF16 R8, R24.reuse, R30, R8 ;  /* 0x0000001e1808723c */ /* 0x040fe20000041808 */
[----:B------:R-:W4:Y:S02]  /*1c580*/  LDSM.16.MT88.4 R28, [R44+0x3800] ;  /* 0x003800002c1c783b */ /* 0x000f240000004200 */
[----:B------:R-:W-:Y:S01]  /*1c590*/  FADD.FTZ R195, R195, R140 ;  /* 0x0000008cc3c37221 */ /* 0x000fe20000010000 */
[----:B------:R-:W-:Y:S05]  /*1c5a0*/  FADD.FTZ R197, R197, R142 ;  /* 0x0000008ec5c57221 */ /* 0x000fea0000010000 */
[----:B------:R-:W-:Y:S01]  /*1c5b0*/  MUFU.EX2 R52, R63 ;  /* 0x0000003f00347308 */ /* 0x000fe20000000800 */
[C---:B------:R-:W-:Y:S01]  /*1c5c0*/  HMMA.16816.F32.BF16 R12, R24.reuse, R36, R12 ;  /* 0x00000024180c723c */ /* 0x040fe2000004180c */
[----:B------:R-:W4:Y:S02]  /*1c5d0*/  LDSM.16.MT88.4 R140, [R45+0x8c00] ;  /* 0x008c00002d8c783b */ /* 0x000f240000004200 */
[-CC-:B------:R-:W-:Y:S01]  /*1c5e0*/  FFMA.FTZ R36, R47, R21.reuse, -R50.reuse ;  /* 0x000000152f247223 */ /* 0x180fe20000010832 */
[----:B------:R-:W-:Y:S01]  /*1c5f0*/  FFMA.FTZ R50, R48, R21, -R50 ;  /* 0x0000001530327223 */ /* 0x000fe20000010832 */
[----:B------:R-:W-:Y:S01]  /*1c600*/  FADD.FTZ R195, R144, R195 ;  /* 0x000000c390c37221 */ /* 0x000fe20000010000 */
[----:B------:R-:W-:Y:S03]  /*1c610*/  FADD.FTZ R146, R146, R197 ;  /* 0x000000c592927221 */ /* 0x000fe60000010000 */
[----:B------:R-:W3:Y:S01]  /*1c620*/  MUFU.EX2 R61, R61 ;  /* 0x0000003d003d7308 */ /* 0x000ee20000000800 */
[----:B------:R-:W-:Y:S03]  /*1c630*/  HMMA.16816.F32.BF16 R16, R24, R38, R16 ;  /* 0x000000261810723c */ /* 0x000fe60000041810 */
[----:B-1----:R-:W-:Y:S01]  /*1c640*/  F2FP.BF16.F32.PACK_AB R24, R73, R68 ;  /* 0x000000444918723e */ /* 0x002fe200000010ff */
        /* <DEDUP_REMOVED lines=36> */
[----:B------:R-:W-:Y:S02]  /*1c890*/  MUFU.EX2 R36, R36 ;  /* 0x0000002400247308 */ /* 0x000fe40000000800 */
[----:B------:R-:W-:Y:S08]  /*1c8a0*/  HMMA.16816.F32.BF16 R16, R24, R30, R16 ;  /* 0x0000001e1810723c */ /* 0x000ff00000041810 */
[----:B------:R-:W2:Y:S01]  /*1c8b0*/  MUFU.EX2 R37, R50 ;  /* 0x0000003200257308 */ /* 0x000ea20000000800 */
[C---:B---3--:R-:W-:Y:S01]  /*1c8c0*/  F2FP.BF16.F32.PACK_AB R133, R60.reuse, R51 ;  /* 0x000000333c85723e */ /* 0x048fe200000010ff */
[----:B------:R-:W-:Y:S04]  /*1c8d0*/  FADD.FTZ R51, R51, R54 ;  /* 0x0000003633337221 */ /* 0x000fe80000010000 */
[----:B------:R-:W-:Y:S04]  /*1c8e0*/  FADD.FTZ R60, R60, R51 ;  /* 0x000000333c3c7221 */ /* 0x000fe80000010000 */
[----:B------:R-:W-:Y:S10]  /*1c8f0*/  MUFU.EX2 R23, R23 ;  /* 0x0000001700177308 */ /* 0x000ff40000000800 */
[----:B------:R-:W3:Y:S01]  /*1c900*/  MUFU.EX2 R46, R46 ;  /* 0x0000002e002e7308 */ /* 0x000ee20000000800 */
[----:B--2---:R-:W-:Y:S02]  /*1c910*/  F2FP.BF16.F32.PACK_AB R134, R37, R36 ;  /* 0x000000242586723e */ /* 0x004fe400000010ff */
[C---:B---3--:R-:W-:Y:S01]  /*1c920*/  F2FP.BF16.F32.PACK_AB R135, R46.reuse, R23 ;  /* 0x000000172e87723e */ /* 0x048fe200000010ff */
        /* <DEDUP_REMOVED lines=14> */
.L_x_4164:
        /* <DEDUP_REMOVED lines=10> */
.L_x_4181:
        /* <DEDUP_REMOVED lines=61> */
[----:B------:R-:W-:Y:S01]  /*1ce80*/  @P2 FFMA.FTZ R12, R7, R0, R5 ;  /* 0x00000000070c2223 */ /* 0x000fe20000010005 */
        /* <DEDUP_REMOVED lines=12> */
.L_x_4174:
[----:B------:R-:W-:Y:S05]  /*1cf50*/  BSYNC.RECONVERGENT B0 ;  /* 0x0000000000007941 */ /* 0x000fea0003800200 */
.L_x_4173:
        /* <DEDUP_REMOVED lines=25> */
.L_x_4176:
[----:B------:R-:W-:Y:S05]  /*1d0f0*/  BSYNC.RECONVERGENT B0 ;  /* 0x0000000000007941 */ /* 0x000fea0003800200 */
.L_x_4175:
[----:B-1----:R-:W2:Y:S01]  /*1d100*/  LD.E R3, desc[UR4][R2.64+0xc0] ;  /* 0x0000c00402037980 */ /* 0x002ea2000c101900 */
[-C--:B----45:R-:W-:Y:S01]  /*1d110*/  @!P0 IMAD R12, R31, R233.reuse, RZ ;  /* 0x000000e91f0c8224 */ /* 0x0b0fe200078e02ff */
[----:B------:R-:W-:Y:S01]  /*1d120*/  MOV R221, RZ ;  /* 0x000000ff00dd7202 */ /* 0x000fe20000000f00 */
[----:B------:R-:W-:Y:S01]  /*1d130*/  @!P0 IMAD.WIDE.U32 R30, R30, R233, RZ ;  /* 0x000000e91e1e8225 */ /* 0x000fe200078e00ff */
[----:B------:R-:W-:-:S03]  /*1d140*/  MOV R233, 0x0 ;  /* 0x0000000000e97802 */ /* 0x000fc60000000f00 */
[----:B------:R-:W-:Y:S01]  /*1d150*/  @!P0 IMAD.MOV.U32 R14, RZ, RZ, R30 ;  /* 0x000000ffff0e8224 */ /* 0x000fe200078e001e */
        /* <DEDUP_REMOVED lines=21> */
[----:B---3--:R-:W-:Y:S05]  /*1d2b0*/  @P3 RET.REL.NODEC R232 `(_ZN5flash24flash_fwd_splitkv_kernelI23Flash_fwd_kernel_traitsILi32ELi64ELi256ELi4ELb0ELb0EN7cutlass10bfloat16_tE19Flash_kernel_traitsILi32ELi64ELi256ELi4ES3_EELb0ELb1ELb1ELb0ELb0ELb0ELb0ELb0EEEvNS_16Flash_fwd_paramsE) ;  /* 0xfffffe2ce8503950 */ /* 0x008fea0003c3ffff */
        /* <DEDUP_REMOVED lines=12> */
[----:B-1----:R-:W-:Y:S05]  /*1d380*/  RET.REL.NODEC R232 `(_ZN5flash24flash_fwd_splitkv_kernelI23Flash_fwd_kernel_traitsILi32ELi64ELi256ELi4ELb0ELb0EN7cutlass10bfloat16_tE19Flash_kernel_traitsILi32ELi64ELi256ELi4ES3_EELb0ELb1ELb1ELb0ELb0ELb0ELb0ELb0EEEvNS_16Flash_fwd_paramsE) ;  /* 0xfffffe2ce81c7950 */ /* 0x002fea0003c3ffff */
.L_x_4172:
[----:B------:R-:W-:Y:S01]  /*1d390*/  MOV R5, 0x2 ;  /* 0x0000000200057802 */ /* 0x000fe20000000f00 */
[----:B------:R-:W-:Y:S01]  /*1d3a0*/  IMAD.MOV.U32 R4, RZ, RZ, 0x1f ;  /* 0x0000001fff047424 */ /* 0x000fe200078e00ff */
[----:B------:R-:W-:-:S07]  /*1d3b0*/  MOV R6, 0xffffffff ;  /* 0xffffffff00067802 */ /* 0x000fce0000000f00 */
[----:B-1---5:R-:W-:Y:S05]  /*1d3c0*/  WARPSYNC.COLLECTIVE R6, `(.L_x_4177) ;  /* 0x0000000006087348 */ /* 0x022fea0003c00000 */
[----:B------:R2:W3:Y:S02]  /*1d3d0*/  SHFL.BFLY P0, R11, R242, R5, R4 ;  /* 0x0c000005f20b7389 */ /* 0x0004e40000000004 */
[----:B-123-5:R-:W-:Y:S05]  /*1d3e0*/  ENDCOLLECTIVE ;  /* 0x000000000000791b */ /* 0x02efea0003800000 */
.L_x_4177:
[----:B------:R-:W-:Y:S02]  /*1d3f0*/  IMAD.MOV.U32 R9, RZ, RZ, R11 ;  /* 0x000000ffff097224 */ /* 0x000fe400078e000b */
[----:B------:R-:W-:Y:S02]  /*1d400*/  IMAD.MOV.U32 R5, RZ, RZ, 0x1 ;  /* 0x00000001ff057424 */ /* 0x000fe400078e00ff */
[----:B------:R-:W-:-:S05]  /*1d410*/  FADD.FTZ R9, R9, R242 ;  /* 0x000000f209097221 */ /* 0x000fca0000010000 */
[----:B------:R-:W-:-:S07]  /*1d420*/  MOV R242, R9 ;  /* 0x0000000900f27202 */ /* 0x000fce0000000f00 */
[----:B------:R-:W-:Y:S05]  /*1d430*/  WARPSYNC.COLLECTIVE R6, `(.L_x_4178) ;  /* 0x0000000006087348 */ /* 0x000fea0003c00000 */
[----:B------:R1:W2:Y:S02]  /*1d440*/  SHFL.BFLY P0, R11, R242, R5, R4 ;  /* 0x0c000005f20b7389 */ /* 0x0002a40000000004 */
[----:B-12---:R-:W-:Y:S05]  /*1d450*/  ENDCOLLECTIVE ;  /* 0x000000000000791b */ /* 0x006fea0003800000 */
.L_x_4178:
[----:B------:R-:W-:Y:S01]  /*1d460*/  MOV R242, R251 ;  /* 0x000000fb00f27202 */ /* 0x000fe20000000f00 */
[----:B------:R-:W-:Y:S01]  /*1d470*/  IMAD.MOV.U32 R5, RZ, RZ, 0x2 ;  /* 0x00000002ff057424 */ /* 0x000fe200078e00ff */
[----:B------:R-:W-:-:S07]  /*1d480*/  MOV R8, R11 ;  /* 0x0000000b00087202 */ /* 0x000fce0000000f00 */
[----:B------:R-:W-:Y:S05]  /*1d490*/  WARPSYNC.COLLECTIVE R6, `(.L_x_4179) ;  /* 0x0000000006087348 */ /* 0x000fea0003c00000 */
[----:B------:R1:W2:Y:S02]  /*1d4a0*/  SHFL.BFLY P0, R11, R242, R5, R4 ;  /* 0x0c000005f20b7389 */ /* 0x0002a40000000004 */
[----:B-12---:R-:W-:Y:S05]  /*1d4b0*/  ENDCOLLECTIVE ;  /* 0x000000000000791b */ /* 0x006fea0003800000 */
.L_x_4179:
[----:B------:R-:W-:Y:S01]  /*1d4c0*/  FADD.FTZ R8, R9, R8 ;  /* 0x0000000809087221 */ /* 0x000fe20000010000 */
[----:B------:R-:W-:Y:S01]  /*1d4d0*/  FADD.FTZ R10, R11, R251 ;  /* 0x000000fb0b0a7221 */ /* 0x000fe20000010000 */
[----:B------:R-:W-:-:S04]  /*1d4e0*/  MOV R5, 0x1 ;  /* 0x0000000100057802 */ /* 0x000fc80000000f00 */
[----:B------:R-:W-:-:S07]  /*1d4f0*/  MOV R242, R10 ;  /* 0x0000000a00f27202 */ /* 0x000fce0000000f00 */
[----:B------:R-:W-:Y:S05]  /*1d500*/  WARPSYNC.COLLECTIVE R6, `(.L_x_4180) ;  /* 0x0000000006087348 */ /* 0x000fea0003c00000 */
[----:B------:R1:W2:Y:S02]  /*1d510*/  SHFL.BFLY P0, R11, R242, R5, R4 ;  /* 0x0c000005f20b7389 */ /* 0x0002a40000000004 */
[----:B-12---:R-:W-:Y:S05]  /*1d520*/  ENDCOLLECTIVE ;  /* 0x000000000000791b */ /* 0x006fea0003800000 */
.L_x_4180:
[----:B------:R-:W-:Y:S05]  /*1d530*/  BRA `(.L_x_4181) ;  /* 0xfffffff4005c7947 */ /* 0x000fea000383ffff */
.L_x_4182:
        /* <DEDUP_REMOVED lines=12> */
.L_x_10260:


//--------------------- .text._ZN5flash24flash_fwd_splitkv_kernelI23Flash_fwd_kernel_traitsILi32ELi64ELi256ELi4ELb0ELb0EN7cutlass10bfloat16_tE19Flash_kernel_traitsILi32ELi64ELi256ELi4ES3_EELb0ELb1ELb1ELb0ELb0ELb1ELb0ELb0EEEvNS_16Flash_fwd_paramsE --------------------------
	.section	.text._ZN5flash24flash_fwd_splitkv_kernelI23Flash_fwd_kernel_traitsILi32ELi64ELi256ELi4ELb0ELb0EN7cutlass10bfloat16_tE19Flash_kernel_traitsILi32ELi64ELi256ELi4ES3_EELb0ELb1ELb1ELb0ELb0ELb1ELb0ELb0EEEvNS_16Flash_fwd_paramsE,"ax",@progbits
	.align	128
        .global         _ZN5flash24flash_fwd_splitkv_kernelI23Flash_fwd_kernel_traitsILi32ELi64ELi256ELi4ELb0ELb0EN7cutlass10bfloat16_tE19Flash_kernel_traitsILi32ELi64ELi256ELi4ES3_EELb0ELb1ELb1ELb0ELb0ELb1ELb0ELb0EEEvNS_16Flash_fwd_paramsE
        .type           _ZN5flash24flash_fwd_splitkv_kernelI23Flash_fwd_kernel_traitsILi32ELi64ELi256ELi4ELb0ELb0EN7cutlass10bfloat16_tE19Flash_kernel_traitsILi32ELi64ELi256ELi4ES3_EELb0ELb1ELb1ELb0ELb0ELb1ELb0ELb0EEEvNS_16Flash_fwd_paramsE,@function
        .size           _ZN5flash24flash_fwd_splitkv_kernelI23Flash_fwd_kernel_traitsILi32ELi64ELi256ELi4ELb0ELb0EN7cutlass10bfloat16_tE19Flash_kernel_traitsILi32ELi64ELi256ELi4ES3_EELb0ELb1ELb1ELb0ELb0ELb1ELb0ELb0EEEvNS_16Flash_fwd_paramsE,(.L_x_10261 - _ZN5flash24flash_fwd_splitkv_kernelI23Flash_fwd_kernel_traitsILi32ELi64ELi256ELi4ELb0ELb0EN7cutlass10bfloat16_tE19Flash_kernel_traitsILi32ELi64ELi256ELi4ES3_EELb0ELb1ELb1ELb0ELb0ELb1ELb0ELb0EEEvNS_16Flash_fwd_paramsE)
        .other          _ZN5flash24flash_fwd_splitkv_kernelI23Flash_fwd_kernel_traitsILi32ELi64ELi256ELi4ELb0ELb0EN7cutlass10bfloat16_tE19Flash_kernel_traitsILi32ELi64ELi256ELi4ES3_EELb0ELb1ELb1ELb0ELb0ELb1ELb0ELb0EEEvNS_16Flash_fwd_paramsE,@"STO_CUDA_ENTRY STV_DEFAULT"
_ZN5flash24flash_fwd_splitkv_kernelI23Flash_fwd_kernel_traitsILi32ELi64ELi256ELi4ELb0ELb0EN7cutlass10bfloat16_tE19Flash_kernel_traitsILi32ELi64ELi256ELi4ES3_EELb0ELb1ELb1ELb0ELb0ELb1ELb0ELb0EEEvNS_16Flash_fwd_paramsE:
.text._ZN5flash24flash_fwd_splitkv_kernelI23Flash_fwd_kernel_traitsILi32ELi64ELi256ELi4ELb0ELb0EN7cutlass10bfloat16_tE19Flash_kernel_traitsILi32ELi64ELi256ELi4ES3_EELb0ELb1ELb1ELb0ELb0ELb1ELb0ELb0EEEvNS_16Flash_fwd_paramsE:
[----:B------:R-:W-:Y:S01]  /*0000*/  LDC R1, c[0x0][0x37c] ;  /* 0x0000df00ff017b82 */ /* 0x000fe20000000800 */
[----:B------:R-:W1:Y:S07]  /*0010*/  S2R R189, SR_CTAID.X ;  /* 0x0000000000bd7919 */ /* 0x000e6e0000002500 */
[----:B------:R-:W2:Y:S01]  /*0020*/  LDC.64 R2, c[0x0][0x348] ;  /* 0x0000d200ff027b82 */ /* 0x000ea20000000a00 */
[----:B------:R-:W-:Y:S01]  /*0030*/  BSSY.RECONVERGENT B3, `(.L_x_4183) ;  /* 0x0000005000037945 */ /* 0x000fe20003800200 */
[----:B------:R-:W-:Y:S01]  /*0040*/  MOV R186, 0x80 ;  /* 0x0000008000ba7802 */ /* 0x000fe20000000f00 */
[----:B------:R-:W3:Y:S01]  /*0050*/  S2R R188, SR_CTAID.Y ;  /* 0x0000000000bc7919 */ /* 0x000ee20000002600 */
[----:B------:R-:W4:Y:S05]  /*0060*/  S2R R187, SR_CTAID.Z ;  /* 0x0000000000bb7919 */ /* 0x000f2a0000002700 */
[----:B-1234-:R-:W-:Y:S05]  /*0070*/  CALL.REL.NOINC `($_ZN5flash24flash_fwd_splitkv_kernelI23Flash_fwd_kernel_traitsILi32ELi64ELi256ELi4ELb0ELb0EN7cutlass10bfloat16_tE19Flash_kernel_traitsILi32ELi64ELi256ELi4ES3_EELb0ELb1ELb1ELb0ELb0ELb1ELb0ELb0EEEvNS_16Flash_fwd_paramsE$_ZN5flash30compute_attn_1rowblock_splitkvI23Flash_fwd_kernel_traitsILi32ELi64ELi256ELi4ELb0ELb0EN7cutlass10bfloat16_tE19Flash_kernel_traitsILi32ELi64ELi256ELi4ES3_EELb0ELb1ELb1ELb0ELb0ELb1ELb0ELb0ENS_16Flash_fwd_paramsEEEvRKT8_iiiii) ;  /* 0x0000000000087944 */ /* 0x01efea0003c00000 */
[----:B------:R-:W-:Y:S05]  /*0080*/  BSYNC.RECONVERGENT B3 ;  /* 0x0000000000037941 */ /* 0x000fea0003800200 */
.L_x_4183:
[----:B------:R-:W-:Y:S05]  /*0090*/  EXIT ;  /* 0x000000000000794d */ /* 0x000fea0003800000 */
        .type           $_ZN5flash24flash_fwd_splitkv_kernelI23Flash_fwd_kernel_traitsILi32ELi64ELi256ELi4ELb0ELb0EN7cutlass10bfloat16_tE19Flash_kernel_traitsILi32ELi64ELi256ELi4ES3_EELb0ELb1ELb1ELb0ELb0ELb1ELb0ELb0EEEvNS_16Flash_fwd_paramsE$_ZN5flash30compute_attn_1rowblock_splitkvI23Flash_fwd_kernel_traitsILi32ELi64ELi256ELi4ELb0ELb0EN7cutlass10bfloat16_tE19Flash_kernel_traitsILi32ELi64ELi256ELi4ES3_EELb0ELb1ELb1ELb0ELb0ELb1ELb0ELb0ENS_16Flash_fwd_paramsEEEvRKT8_iiiii,@function
        .size           $_ZN5flash24flash_fwd_splitkv_kernelI23Flash_fwd_kernel_traitsILi32ELi64ELi256ELi4ELb0ELb0EN7cutlass10bfloat16_tE19Flash_kernel_traitsILi32ELi64ELi256ELi4ES3_EELb0ELb1ELb1ELb0ELb0ELb1ELb0ELb0EEEvNS_16Flash_fwd_paramsE$_ZN5flash30compute_attn_1rowblock_splitkvI23Flash_fwd_kernel_traitsILi32ELi64ELi256ELi4ELb0ELb0EN7cutlass10bfloat16_tE19Flash_kernel_traitsILi32ELi64ELi256ELi4ES3_EELb0ELb1ELb1ELb0ELb0ELb1ELb0ELb0ENS_16Flash_fwd_paramsEEEvRKT8_iiiii,(.L_x_10261 - $_ZN5flash24flash_fwd_splitkv_kernelI23Flash_fwd_kernel_traitsILi32ELi64ELi256ELi4ELb0ELb0EN7cutlass10bfloat16_tE19Flash_kernel_traitsILi32ELi64ELi256ELi4ES3_EELb0ELb1ELb1ELb0ELb0ELb1ELb0ELb0EEEvNS_16Flash_fwd_paramsE$_ZN5flash30compute_attn_1rowblock_splitkvI23Flash_fwd_kernel_traitsILi32ELi64ELi256ELi4ELb0ELb0EN7cutlass10bfloat16_tE19Flash_kernel_traitsILi32ELi64ELi256ELi4ES3_EELb0ELb1ELb1ELb0ELb0ELb1ELb0ELb0ENS_16Flash_fwd_paramsEEEvRKT8_iiiii)
$_ZN5flash24flash_fwd_splitkv_kernelI23Flash_fwd_kernel_traitsILi32ELi64ELi256ELi4ELb0ELb0EN7cutlass10bfloat16_tE19Flash_kernel_traitsILi32ELi64ELi256ELi4ES3_EELb0ELb1ELb1ELb0ELb0ELb1ELb0ELb0EEEvNS_16Flash_fwd_paramsE$_ZN5flash30compute_attn_1rowblock_splitkvI23Flash_fwd_kernel_traitsILi32ELi64ELi256ELi4ELb0ELb0EN7cutlass10bfloat16_tE19Flash_kernel_traitsILi32ELi64ELi256ELi4ES3_EELb0ELb1ELb1ELb0ELb0ELb1ELb0ELb0ENS_16Flash_fwd_paramsEEEvRKT8_iiiii:
        /* <DEDUP_REMOVED lines=38> */
.L_x_4185:
[----:B------:R-:W-:Y:S05]  /*0300*/  BSYNC.RECONVERGENT B0 ;  /* 0x0000000000007941 */ /* 0x000fea0003800200 */
.L_x_4184:
[----:B------:R-:W-:Y:S04]  /*0310*/  BSSY.RECONVERGENT B0, `(.L_x_4186) ;  /* 0x0000007000007945 */ /* 0x000fe80003800200 */
[----:B------:R-:W-:Y:S05]  /*0320*/  @!P3 BRA `(.L_x_4187) ;  /* 0x000000000014b947 */ /* 0x000fea0003800000 */
[----:B------:R-:W2:Y:S02]  /*0330*/  LD.E.U8 R6, desc[UR4][R2.64+0x1b2] ;  /* 0x0001b20402067980 */ /* 0x000ea4000c101100 */
[----:B--2---:R-:W-:-:S13]  /*0340*/  ISETP.NE.AND P1, PT, R6, RZ, PT ;  /* 0x000000ff0600720c */ /* 0x004fda0003f25270 */
[----:B-----5:R-:W2:Y:S02]  /*0350*/  @P1 LD.E R176, desc[UR4][R14.64+0x4] ;  /* 0x000004040eb01980 */ /* 0x020ea4000c101900 */
[----:B--2---:R-:W-:-:S06]  /*0360*/  @P1 IADD3 R176, PT, PT, R176, -R12, RZ ;  /* 0x8000000cb0b01210 */ /* 0x004fcc0007ffe0ff */
[----:B------:R2:W5:Y:S02]  /*0370*/  @!P1 LD.E R176, desc[UR4][R14.64] ;  /* 0x000000040eb09980 */ /* 0x000564000c101900 */
.L_x_4187:
[----:B------:R-:W-:Y:S05]  /*0380*/  BSYNC.RECONVERGENT B0 ;  /* 0x0000000000007941 */ /* 0x000fea0003800200 */
.L_x_4186:
        /* <DEDUP_REMOVED lines=8> */
.L_x_4189:
[----:B------:R-:W3:Y:S01]  /*0410*/  LD.E.64 R6, desc[UR4][R2.64+0x108] ;  /* 0x0001080402067980 */ /* 0x000ee2000c101b00 */
[----:B------:R-:W-:Y:S01]  /*0420*/  BSSY.RECONVERGENT B0, `(.L_x_4191) ;  /* 0x0000006000007945 */ /* 0x000fe20003800200 */
[----:B------:R-:W-:Y:S01]  /*0430*/  IMAD.MOV.U32 R5, RZ, RZ, RZ ;  /* 0x000000ffff057224 */ /* 0x000fe200078e00ff */
[----:B---3--:R-:W-:-:S04]  /*0440*/  ISETP.NE.U32.AND P0, PT, R6, RZ, PT ;  /* 0x000000ff0600720c */ /* 0x008fc80003f05070 */
[----:B------:R-:W-:-:S13]  /*0450*/  ISETP.NE.AND.EX P0, PT, R7, RZ, PT, P0 ;  /* 0x000000ff0700720c */ /* 0x000fda0003f05300 */
[----:B------:R-:W-:Y:S05]  /*0460*/  @!P0 BRA `(.L_x_4192) ;  /* 0x0000000000048947 */ /* 0x000fea0003800000 */
[----:B------:R3:W5:Y:S02]  /*0470*/  LD.E R5, desc[UR4][R2.64+0xbc] ;  /* 0x0000bc0402057980 */ /* 0x000764000c101900 */
.L_x_4192:
[----:B------:R-:W-:Y:S05]  /*0480*/  BSYNC.RECONVERGENT B0 ;  /* 0x0000000000007941 */ /* 0x000fea0003800200 */
.L_x_4191:
[----:B-----5:R-:W-:Y:S02]  /*0490*/  IADD3 R176, PT, PT, R5, R176, -R10 ;  /* 0x000000b005b07210 */ /* 0x020fe40007ffe80a */
.L_x_4190:
[----:B------:R-:W-:Y:S05]  /*04a0*/  BSYNC.RECONVERGENT B1 ;  /* 0x0000000000017941 */ /* 0x000fea0003800200 */
.L_x_4188:
[----:B------:R-:W-:Y:S01]  /*04b0*/  IMAD.SHL.U32 R169, R189, 0x40, RZ ;  /* 0x00000040bda97824 */ /* 0x000fe200078e00ff */
[----:B------:R-:W-:Y:S01]  /*04c0*/  MOV R6, R186 ;  /* 0x000000ba00067202 */ /* 0x000fe20000000f00 */
[----:B------:R-:W-:-:S03]  /*04d0*/  IMAD.MOV.U32 R7, RZ, RZ, 0x0 ;  /* 0x00000000ff077424 */ /* 0x000fc600078e00ff */
[----:B------:R-:W-:-:S13]  /*04e0*/  ISETP.GT.AND P0, PT, R196, R169, PT ;  /* 0x000000a9c400720c */ /* 0x000fda0003f04270 */
[----:B-123--:R-:W-:Y:S05]  /*04f0*/  @!P0 RET.REL.NODEC R6 `(_ZN5flash24flash_fwd_splitkv_kernelI23Flash_fwd_kernel_traitsILi32ELi64ELi256ELi4ELb0ELb0EN7cutlass10bfloat16_tE19Flash_kernel_traitsILi32ELi64ELi256ELi4ES3_EELb0ELb1ELb1ELb0ELb0ELb1ELb0ELb0EEEvNS_16Flash_fwd_paramsE) ;  /* 0xfffffff806c08950 */ /* 0x00efea0003c3ffff */
        /* <DEDUP_REMOVED lines=44> */
[----:B--2---:R-:W-:-:S04]  /*07c0*/  @P0 IMAD.WIDE.U32 R20, R12, R197, RZ ;  /* 0x000000c50c140225 */ /* 0x004fc800078e00ff */
[----:B-1----:R-:W-:Y:S01]  /*07d0*/  @P0 IMAD R2, R13, R197, RZ ;  /* 0x000000c50d020224 */ /* 0x002fe200078e02ff */
[----:B---3--:R-:W-:Y:S01]  /*07e0*/  ISETP.GE.AND P4, PT, R14, R4, PT ;  /* 0x000000040e00720c */ /* 0x008fe20003f86270 */
        /* <DEDUP_REMOVED lines=41> */
.L_x_4195:
[----:B------:R-:W-:Y:S05]  /*0a80*/  BSYNC.RECONVERGENT B0 ;  /* 0x0000000000007941 */ /* 0x000fea0003800200 */
.L_x_4194:
[----:B------:R-:W-:Y:S01]  /*0a90*/  MOV R2, R186 ;  /* 0x000000ba00027202 */ /* 0x000fe20000000f00 */
[----:B------:R1:W-:Y:S01]  /*0aa0*/  @!P3 ST.E desc[UR4][R4.64], R0 ;  /* 0x000000000400b985 */ /* 0x0003e2000c101904 */
[----:B------:R-:W-:-:S04]  /*0ab0*/  MOV R3, 0x0 ;  /* 0x0000000000037802 */ /* 0x000fc80000000f00 */
[----:B-12---:R-:W-:Y:S05]  /*0ac0*/  @P2 RET.REL.NODEC R2 `(_ZN5flash24flash_fwd_splitkv_kernelI23Flash_fwd_kernel_traitsILi32ELi64ELi256ELi4ELb0ELb0EN7cutlass10bfloat16_tE19Flash_kernel_traitsILi32ELi64ELi256ELi4ES3_EELb0ELb1ELb1ELb0ELb0ELb1ELb0ELb0EEEvNS_16Flash_fwd_paramsE) ;  /* 0xfffffff4024c2950 */ /* 0x006fea0003c3ffff */
[----:B------:R-:W-:Y:S02]  /*0ad0*/  MOV R0, 0x7f800000 ;  /* 0x7f80000000007802 */ /* 0x000fe40000000f00 */
[----:B------:R-:W-:-:S03]  /*0ae0*/  MOV R187, 0x0 ;  /* 0x0000000000bb7802 */ /* 0x000fc60000000f00 */
[----:B------:R1:W-:Y:S02]  /*0af0*/  ST.E desc[UR4][R4.64+0x80], R0 ;  /* 0x0000800004007985 */ /* 0x0003e4000c101904 */
[----:B-1----:R-:W-:Y:S05]  /*0b00*/  RET.REL.NODEC R186 `(_ZN5flash24flash_fwd_splitkv_kernelI23Flash_fwd_kernel_traitsILi32ELi64ELi256ELi4ELb0ELb0EN7cutlass10bfloat16_tE19Flash_kernel_traitsILi32ELi64ELi256ELi4ES3_EELb0ELb1ELb1ELb0ELb0ELb1ELb0ELb0EEEvNS_16Flash_fwd_paramsE) ;  /* 0xfffffff4ba3c7950 */ /* 0x002fea0003c3ffff */
.L_x_4193:
        /* <DEDUP_REMOVED lines=105> */
.L_x_4197:
        /* <DEDUP_REMOVED lines=80> */
.L_x_4198:
[----:B------:R-:W-:Y:S05]  /*16a0*/  BSYNC.RECONVERGENT B0 ;  /* 0x0000000000007941 */ /* 0x000fea0003800200 */
.L_x_4196:
        /* <DEDUP_REMOVED lines=110> */
.L_x_4201:
[----:B------:R1:W-:Y:S02]  /*1d90*/  STS.128 [R193], RZ ;  /* 0x000000ffc1007388 */ /* 0x0003e40000000c00 */
.L_x_4200:
[----:B------:R-:W-:Y:S05]  /*1da0*/  BSYNC.RECONVERGENT B0 ;  /* 0x0000000000007941 */ /* 0x000fea0003800200 */
.L_x_4199:
        /* <DEDUP_REMOVED lines=23> */
.L_x_4203:
[----:B------:R-:W-:Y:S05]  /*1f20*/  BSYNC.RECONVERGENT B0 ;  /* 0x0000000000007941 */ /* 0x000fea0003800200 */
.L_x_4202:
        /* <DEDUP_REMOVED lines=13> */
.L_x_4206:
[----:B------:R4:W-:Y:S02]  /*2000*/  STS.128 [R193+0x1000], RZ ;  /* 0x001000ffc1007388 */ /* 0x0009e40000000c00 */
.L_x_4205:
[----:B------:R-:W-:Y:S05]  /*2010*/  BSYNC.RECONVERGENT B0 ;  /* 0x0000000000007941 */ /* 0x000fea0003800200 */
.L_x_4204:
        /* <DEDUP_REMOVED lines=21> */
.L_x_4208:
[----:B------:R-:W-:Y:S05]  /*2170*/  BSYNC.RECONVERGENT B0 ;  /* 0x0000000000007941 */ /* 0x000fea0003800200 */
.L_x_4207:
        /* <DEDUP_REMOVED lines=13> */
.L_x_4210:
[----:B------:R-:W-:Y:S05]  /*2250*/  BSYNC.RECONVERGENT B0 ;  /* 0x0000000000007941 */ /* 0x000fea0003800200 */
.L_x_4209:
        /* <DEDUP_REMOVED lines=12> */
.L_x_4212:
[----:B------:R-:W-:Y:S05]  /*2320*/  BSYNC.RECONVERGENT B0 ;  /* 0x0000000000007941 */ /* 0x000fea0003800200 */
.L_x_4211:
        /* <DEDUP_REMOVED lines=14> */
.L_x_4214:
[----:B------:R-:W-:Y:S05]  /*2410*/  BSYNC.RECONVERGENT B0 ;  /* 0x0000000000007941 */ /* 0x000fea0003800200 */
.L_x_4213:
        /* <DEDUP_REMOVED lines=11> */
.L_x_4216:
[----:B------:R-:W-:Y:S05]  /*24d0*/  BSYNC.RECONVERGENT B0 ;  /* 0x0000000000007941 */ /* 0x000fea0003800200 */
.L_x_4215:
        /* <DEDUP_REMOVED lines=14> */
.L_x_4218:
[----:B------:R-:W-:Y:S05]  /*25c0*/  BSYNC.RECONVERGENT B0 ;  /* 0x0000000000007941 */ /* 0x000fea0003800200 */
.L_x_4217:
        /* <DEDUP_REMOVED lines=12> */
.L_x_4220:
[----:B------:R-:W-:Y:S05]  /*2690*/  BSYNC.RECONVERGENT B0 ;  /* 0x0000000000007941 */ /* 0x000fea0003800200 */
.L_x_4219:
[----:B------:R-:W2:Y:S04]  /*26a0*/  LD.E.64 R18, desc[UR4][R2.64+0x1c0] ;  /* 0x0001c00402127980 */ /* 0x000ea8000c101b00 */
[----:B-1----:R-:W3:Y:S01]  /*26b0*/  LD.E.64 R16, desc[UR4][R2.64+0x1b8] ;  /* 0x0001b80402107980 */ /* 0x002ee2000c101b00 */
[----:B----4-:R-:W-:Y:S02]  /*26c0*/  IMAD.MOV.U32 R14, RZ, RZ, R187 ;  /* 0x000000ffff0e7224 */ /* 0x010fe400078e00bb */
        /* <DEDUP_REMOVED lines=10> */
[----:B------:R-:W-:Y:S02]  /*2770*/  SHF.L.U64.HI R6, R172, 0x5, R173 ;  /* 0x00000005ac067819 */ /* 0x000fe400000102ad */
[----:B------:R1:W5:Y:S04]  /*2780*/  LD.E R17, desc[UR4][R2.64+0x184] ;  /* 0x0001840402117980 */ /* 0x000368000c101900 */
[----:B------:R1:W5:Y:S01]  /*2790*/  LD.E R16, desc[UR4][R2.64+0x188] ;  /* 0x0001880402107980 */ /* 0x000362000c101900 */
[----:B--2---:R-:W-:-:S04]  /*27a0*/  DEPBAR.LE SB0, 0x0 ;  /* 0x000080000000791a */ /* 0x004fc80000000000 */
[----:B------:R-:W-:Y:S05]  /*27b0*/  WARPSYNC.ALL ;  /* 0x0000000000007948 */ /* 0x000fea0003800000 */
[----:B------:R-:W-:Y:S01]  /*27c0*/  BSSY.RECONVERGENT B0, `(.L_x_4221) ;  /* 0x0000011000007945 */ /* 0x000fe20003800200 */
[----:B------:R-:W-:Y:S01]  /*27d0*/  BAR.SYNC.DEFER_BLOCKING 0x0 ;  /* 0x0000000000007b1d */ /* 0x000fe20000010000 */
[----:B-----5:R-:W-:Y:S01]  /*27e0*/  FMUL.FTZ R191, R5, R191 ;  /* 0x000000bf05bf7220 */ /* 0x020fe20000410000 */
        /* <DEDUP_REMOVED lines=11> */
.L_x_4223:
[----:B------:R3:W-:Y:S01]  /*28a0*/  STS.128 [R193+0x5000], RZ ;  /* 0x005000ffc1007388 */ /* 0x0007e20000000c00 */
[----:B------:R-:W-:Y:S05]  /*28b0*/  BRA `(.L_x_4224) ;  /* 0x0000000000047947 */ /* 0x000fea0003800000 */
.L_x_4222:
[----:B------:R4:W-:Y:S02]  /*28c0*/  STS.128 [R193+0x5000], RZ ;  /* 0x005000ffc1007388 */ /* 0x0009e40000000c00 */
.L_x_4224:
[----:B------:R-:W-:Y:S05]  /*28d0*/  BSYNC.RECONVERGENT B0 ;  /* 0x0000000000007941 */ /* 0x000fea0003800200 */
.L_x_4221:
        /* <DEDUP_REMOVED lines=18> */
.L_x_4226:
[----:B------:R-:W-:Y:S05]  /*2a00*/  BSYNC.RECONVERGENT B0 ;  /* 0x0000000000007941 */ /* 0x000fea0003800200 */
.L_x_4225:
        /* <DEDUP_REMOVED lines=13> */
.L_x_4228:
[----:B------:R-:W-:Y:S05]  /*2ae0*/  BSYNC.RECONVERGENT B0 ;  /* 0x0000000000007941 */ /* 0x000fea0003800200 */
.L_x_4227:
        /* <DEDUP_REMOVED lines=12> */
.L_x_4230:
[----:B------:R-:W-:Y:S05]  /*2bb0*/  BSYNC.RECONVERGENT B0 ;  /* 0x0000000000007941 */ /* 0x000fea0003800200 */
.L_x_4229:
        /* <DEDUP_REMOVED lines=16> */
.L_x_4232:
[----:B------:R-:W-:Y:S05]  /*2cc0*/  BSYNC.RECONVERGENT B0 ;  /* 0x0000000000007941 */ /* 0x000fea0003800200 */
.L_x_4231:
        /* <DEDUP_REMOVED lines=12> */
.L_x_4234:
[----:B------:R-:W-:Y:S05]  /*2d90*/  BSYNC.RECONVERGENT B0 ;  /* 0x0000000000007941 */ /* 0x000fea0003800200 */
.L_x_4233:
        /* <DEDUP_REMOVED lines=16> */
.L_x_4236:
[----:B------:R-:W-:Y:S05]  /*2ea0*/  BSYNC.RECONVERGENT B0 ;  /* 0x0000000000007941 */ /* 0x000fea0003800200 */
.L_x_4235:
        /* <DEDUP_REMOVED lines=16> */
.L_x_4238:
[----:B------:R-:W-:Y:S05]  /*2fb0*/  BSYNC.RECONVERGENT B0 ;  /* 0x0000000000007941 */ /* 0x000fea0003800200 */
.L_x_4237:
[----:B------:R-:W5:Y:S01]  /*2fc0*/  LD.E R48, desc[UR4][R2.64+0x18c] ;  /* 0x00018c0402307980 */ /* 0x000f62000c101900 */
[C---:B-1----:R-:W-:Y:S01]  /*2fd0*/  IMAD.SHL.U32 R5, R150.reuse, 0x10, RZ ;  /* 0x0000001096057824 */ /* 0x042fe200078e00ff */
[----:B------:R-:W-:Y:S01]  /*2fe0*/  SHF.R.U32.HI R164, RZ, 0x1, R150 ;  /* 0x00000001ffa47819 */ /* 0x000fe20000011696 */
[C---:B------:R-:W-:Y:S01]  /*2ff0*/  IMAD.SHL.U32 R126, R150.reuse, 0x20, RZ ;  /* 0x00000020967e7824 */ /* 0x040fe200078e00ff */
[C---:B------:R-:W-:Y:S01]  /*3000*/  LOP3.LUT P0, R22, R150.reuse, 0x4, RZ, 0xc0, !PT ;  /* 0x0000000496167812 */ /* 0x040fe2000780c0ff */
[----:B------:R-:W-:Y:S01]  /*3010*/  IMAD.SHL.U32 R151, R150, 0x4, RZ ;  /* 0x0000000496977824 */ /* 0x000fe200078e00ff */
[----:B------:R-:W-:Y:S01]  /*3020*/  LOP3.LUT R83, R164, 0x8, RZ, 0xc0, !PT ;  /* 0x00000008a4537812 */ /* 0x000fe200078ec0ff */
[----:B------:R-:W-:Y:S01]  /*3030*/  IMAD.MOV.U32 R55, RZ, RZ, 0x20 ;  /* 0x00000020ff377424 */ /* 0x000fe200078e00ff */
[C---:B------:R-:W-:Y:S01]  /*3040*/  LOP3.LUT R165, R5.reuse, 0x3e00, RZ, 0xc0, !PT ;  /* 0x00003e0005a57812 */ /* 0x040fe200078ec0ff */
[----:B------:R-:W-:Y:S01]  /*3050*/  IMAD.SHL.U32 R46, R150, 0x2, RZ ;  /* 0x00000002962e7824 */ /* 0x000fe200078e00ff */
[----:B------:R-:W-:Y:S01]  /*3060*/  LOP3.LUT R5, R5, 0x100, RZ, 0xc0, !PT ;  /* 0x0000010005057812 */ /* 0x000fe200078ec0ff */
[----:B------:R-:W-:Y:S01]  /*3070*/  VIADD R74, R51, 0xffffffff ;  /* 0xffffffff334a7836 */ /* 0x000fe20000000000 */
[----:B------:R-:W-:Y:S01]  /*3080*/  LOP3.LUT R6, R151, 0x18, RZ, 0xc0, !PT ;  /* 0x0000001897067812 */ /* 0x000fe200078ec0ff */
[----:B------:R-:W0:Y:S01]  /*3090*/  LDGDEPBAR ;  /* 0x00000000000079af */ /* 0x000e220000000000 */
[--C-:B------:R-:W-:Y:S01]  /*30a0*/  LOP3.LUT R83, R83, 0xc0, R126.reuse, 0xf8, !PT ;  /* 0x000000c053537812 */ /* 0x100fe200078ef87e */
[----:B------:R-:W-:Y:S01]  /*30b0*/  IMAD.SHL.U32 R69, R74, 0x100, RZ ;  /* 0x000001004a457824 */ /* 0x000fe200078e00ff */
[----:B------:R-:W-:Y:S01]  /*30c0*/  LOP3.LUT R7, R165, 0x20, R126, 0xf8, !PT ;  /* 0x00000020a5077812 */ /* 0x000fe200078ef87e */
[----:B------:R-:W-:Y:S01]  /*30d0*/  BSSY.RECONVERGENT B1, `(.L_x_4239) ;  /* 0x000066d000017945 */ /* 0x000fe20003800200 */
[----:B------:R-:W-:-:S02]  /*30e0*/  LOP3.LUT R4, R126, 0xc0, RZ, 0xc0, !PT ;  /* 0x000000c07e047812 */ /* 0x000fc400078ec0ff */
[--C-:B------:R-:W-:Y:S02]  /*30f0*/  LOP3.LUT R5, R5, 0x20, R126.reuse, 0xf8, !PT ;  /* 0x0000002005057812 */ /* 0x100fe400078ef87e */
[----:B------:R-:W-:Y:S02]  /*3100*/  LOP3.LUT R83, R83, R6, RZ, 0x3c, !PT ;  /* 0x0000000653537212 */ /* 0x000fe400078e3cff */
[----:B------:R-:W-:Y:S02]  /*3110*/  LOP3.LUT R7, R7, 0x100, R126, 0xf8, !PT ;  /* 0x0000010007077812 */ /* 0x000fe400078ef87e */
[----:B------:R-:W-:Y:S02]  /*3120*/  LOP3.LUT R4, R4, 0x8, R150, 0xf8, !PT ;  /* 0x0000000804047812 */ /* 0x000fe400078ef896 */
[----:B------:R-:W-:Y:S02]  /*3130*/  LOP3.LUT R7, R7, R83, RZ, 0xfc, !PT ;  /* 0x0000005307077212 */ /* 0x000fe400078efcff */
[----:B------:R-:W-:-:S02]  /*3140*/  LOP3.LUT R4, R5, R4, R6, 0xf6, !PT ;  /* 0x0000000405047212 */ /* 0x000fc400078ef606 */
[----:B------:R-:W-:Y:S01]  /*3150*/  SEL R55, R55, 0xffffffe0, !P0 ;  /* 0xffffffe037377807 */ /* 0x000fe20004000000 */
[--C-:B------:R-:W-:Y:S01]  /*3160*/  IMAD R23, R7, 0x2, R166.reuse ;  /* 0x0000000207177824 */ /* 0x100fe200078e02a6 */
[----:B------:R-:W-:Y:S01]  /*3170*/  IADD3 R17, PT, PT, R176, -R196, -R17 ;  /* 0x800000c4b0117210 */ /* 0x000fe20007ffe811 */
[----:B------:R-:W-:Y:S01]  /*3180*/  IMAD R45, R4, 0x2, R166 ;  /* 0x00000002042d7824 */ /* 0x000fe200078e02a6 */
[----:B------:R-:W-:Y:S01]  /*3190*/  IADD3 R16, PT, PT, R16, R176, -R196 ;  /* 0x000000b010107210 */ /* 0x000fe20007ffe8c4 */
[----:B------:R-:W-:Y:S01]  /*31a0*/  IMAD.IADD R21, R23, 0x1, R55 ;  /* 0x0000000117157824 */ /* 0x000fe200078e0237 */
[----:B------:R-:W-:Y:S01]  /*31b0*/  LDSM.16.M88.4 R8, [R23] ;  /* 0x000000001708783b */ /* 0x000fe20000000200 */
[----:B------:R-:W-:Y:S01]  /*31c0*/  IMAD.IADD R44, R55, 0x1, R45 ;  /* 0x00000001372c7824 */ /* 0x000fe200078e022d */
[----:B------:R-:W-:Y:S02]  /*31d0*/  LOP3.LUT R46, R46, 0x6, RZ, 0xc0, !PT ;  /* 0x000000062e2e7812 */ /* 0x000fe400078ec0ff */
[----:B------:R-:W1:Y:S02]  /*31e0*/  LDSM.16.M88.4 R28, [R45+0x1000] ;  /* 0x001000002d1c783b */ /* 0x000e640000000200 */
[----:B------:R-:W-:-:S02]  /*31f0*/  LOP3.LUT R73, R69, R46, RZ, 0xfc, !PT ;  /* 0x0000002e45497212 */ /* 0x000fc400078efcff */
[----:B------:R-:W3:Y:S03]  /*3200*/  LDSM.16.M88.4 R40, [R45+0x4c00] ;  /* 0x004c00002d28783b */ /* 0x000ee60000000200 */
[C---:B------:R-:W-:Y:S01]  /*3210*/  IMAD.IADD R76, R73.reuse, 0x1, R196 ;  /* 0x00000001494c7824 */ /* 0x040fe200078e02c4 */
[----:B------:R-:W-:Y:S01]  /*3220*/  LDSM.16.M88.4 R4, [R21] ;  /* 0x000000001504783b */ /* 0x000fe20000000200 */
[----:B------:R-:W-:-:S03]  /*3230*/  VIADD R18, R73, 0xf9 ;  /* 0x000000f949127836 */ /* 0x000fc60000000000 */
[----:B--2---:R-:W2:Y:S04]  /*3240*/  LDSM.16.M88.4 R12, [R44+0x1000] ;  /* 0x001000002c0c783b */ /* 0x004ea80000000200 */
[----:B------:R-:W4:Y:S04]  /*3250*/  LDSM.16.M88.4 R36, [R44+0x4c00] ;  /* 0x004c00002c24783b */ /* 0x000f280000000200 */
[----:B------:R-:W5:Y:S01]  /*3260*/  LDSM.16.M88.4 R24, [R45+0x1400] ;  /* 0x001400002d18783b */ /* 0x000f620000000200 */
[C---:B-1----:R-:W-:Y:S08]  /*3270*/  HMMA.16816.F32.BF16 R56, R8.reuse, R28, RZ ;  /* 0x0000001c0838723c */ /* 0x042ff000000418ff */
[C---:B---3--:R-:W-:Y:S08]  /*3280*/  HMMA.16816.F32.BF16 R32, R8.reuse, R42, RZ ;  /* 0x0000002a0820723c */ /* 0x048ff000000418ff */
[----:B------:R-:W-:Y:S08]  /*3290*/  HMMA.16816.F32.BF16 R28, R8, R30, RZ ;  /* 0x0000001e081c723c */ /* 0x000ff000000418ff */
[----:B--2---:R-:W-:Y:S01]  /*32a0*/  HMMA.16816.F32.BF16 R56, R4, R12, R56 ;  /* 0x0000000c0438723c */ /* 0x004fe20000041838 */
[----:B------:R-:W-:-:S04]  /*32b0*/  LOP3.LUT R12, R164, 0x1f0, RZ, 0xc0, !PT ;  /* 0x000001f0a40c7812 */ /* 0x000fc800078ec0ff */
[----:B------:R-:W-:Y:S01]  /*32c0*/  LOP3.LUT R178, R12, 0x7, R178, 0xf8, !PT ;  /* 0x000000070cb27812 */ /* 0x000fe200078ef8b2 */
[----:B------:R-:W-:Y:S02]  /*32d0*/  IMAD R12, R189, 0x40, R176 ;  /* 0x00000040bd0c7824 */ /* 0x000fe400078e02b0 */
[C---:B----4-:R-:W-:Y:S01]  /*32e0*/  HMMA.16816.F32.BF16 R32, R4.reuse, R38, R32 ;  /* 0x000000260420723c */ /* 0x050fe20000041820 */
[----:B------:R-:W-:Y:S02]  /*32f0*/  VIADD R39, R73, 0x8 ;  /* 0x0000000849277836 */ /* 0x000fe40000000000 */
[----:B------:R-:W-:Y:S02]  /*3300*/  IMAD R13, R189, 0x40, R178 ;  /* 0x00000040bd0d7824 */ /* 0x000fe400078e02b2 */
[----:B------:R-:W-:Y:S02]  /*3310*/  IMAD.IADD R178, R178, 0x1, R12 ;  /* 0x00000001b2b27824 */ /* 0x000fe400078e020c */
[C---:B------:R-:W-:Y:S01]  /*3320*/  IMAD.IADD R47, R13.reuse, 0x1, R17 ;  /* 0x000000010d2f7824 */ /* 0x040fe200078e0211 */
[----:B------:R-:W-:Y:S01]  /*3330*/  HMMA.16816.F32.BF16 R28, R4, R14, R28 ;  /* 0x0000000e041c723c */ /* 0x000fe2000004181c */
[----:B------:R-:W-:Y:S01]  /*3340*/  IMAD.IADD R16, R13, 0x1, R16 ;  /* 0x000000010d107824 */ /* 0x000fe200078e0210 */
[C---:B------:R-:W-:Y:S01]  /*3350*/  IADD3 R17, PT, PT, R178.reuse, -0xf9, -R76 ;  /* 0xffffff07b2117810 */ /* 0x040fe20007ffe84c */
[----:B------:R-:W-:Y:S01]  /*3360*/  VIADD R75, R178, 0x8 ;  /* 0x00000008b24b7836 */ /* 0x000fe20000000000 */
[C---:B------:R-:W-:Y:S01]  /*3370*/  ISETP.GT.AND P0, PT, R47.reuse, R18, PT ;  /* 0x000000122f00720c */ /* 0x040fe20003f04270 */
[----:B------:R-:W-:Y:S01]  /*3380*/  VIADD R72, R47, 0x8 ;  /* 0x000000082f487836 */ /* 0x000fe20000000000 */
[C---:B------:R-:W-:Y:S01]  /*3390*/  VIADDMNMX R179, R16.reuse, 0x1, R176, PT ;  /* 0x0000000110b37846 */ /* 0x040fe200038001b0 */
[----:B------:R-:W-:Y:S01]  /*33a0*/  IMAD.IADD R19, R75, 0x1, -R76 ;  /* 0x000000014b137824 */ /* 0x000fe200078e0a4c */
[----:B------:R-:W-:-:S02]  /*33b0*/  VIADDMNMX R176, R16, 0x9, R176, PT ;  /* 0x0000000910b07846 */ /* 0x000fc400038001b0 */
[----:B------:R-:W-:Y:S02]  /*33c0*/  IABS R17, R17 ;  /* 0x0000001100117213 */ /* 0x000fe40000000000 */
[----:B------:R-:W-:Y:S02]  /*33d0*/  IABS R16, R19 ;  /* 0x0000001300107213 */ /* 0x000fe40000000000 */
[----:B------:R-:W-:Y:S02]  /*33e0*/  I2FP.F32.S32 R17, R17 ;  /* 0x0000001100117245 */ /* 0x000fe40000201400 */
[----:B------:R-:W-:Y:S02]  /*33f0*/  I2FP.F32.S32 R16, R16 ;  /* 0x0000001000107245 */ /* 0x000fe40000201400 */
[----:B------:R-:W-:Y:S02]  /*3400*/  ISETP.GE.AND P3, PT, R18, R179, PT ;  /* 0x000000b31200720c */ /* 0x000fe40003f66270 */
[----:B------:R-:W-:-:S02]  /*3410*/  ISETP.GT.AND P2, PT, R72, R18, PT ;  /* 0x000000124800720c */ /* 0x000fc40003f44270 */
[----:B------:R-:W-:Y:S02]  /*3420*/  ISETP.GE.AND P1, PT, R18, R176, PT ;  /* 0x000000b01200720c */ /* 0x000fe40003f26270 */
[--C-:B------:R-:W-:Y:S02]  /*3430*/  IADD3 R18, PT, PT, R75, -0xf9, -R76.reuse ;  /* 0xffffff074b127810 */ /* 0x100fe40007ffe84c */
[----:B------:R-:W-:Y:S02]  /*3440*/  IADD3 R42, PT, PT, R178, -0x1, -R76 ;  /* 0xffffffffb22a7810 */ /* 0x000fe40007ffe84c */
[----:B------:R-:W-:Y:S02]  /*3450*/  ISETP.GT.AND P5, PT, R72, R73, PT ;  /* 0x000000494800720c */ /* 0x000fe40003fa4270 */
[----:B------:R-:W-:Y:S02]  /*3460*/  IABS R18, R18 ;  /* 0x0000001200127213 */ /* 0x000fe40000000000 */
[----:B------:R-:W-:-:S02]  /*3470*/  IABS R42, R42 ;  /* 0x0000002a002a7213 */ /* 0x000fc40000000000 */
[--C-:B------:R-:W-:Y:S02]  /*3480*/  IADD3 R64, PT, PT, R75, -0x18, -R76.reuse ;  /* 0xffffffe84b407810 */ /* 0x100fe40007ffe84c */
[----:B------:R-:W-:Y:S02]  /*3490*/  I2FP.F32.S32 R42, R42 ;  /* 0x0000002a002a7245 */ /* 0x000fe40000201400 */
[----:B------:R-:W-:Y:S02]  /*34a0*/  IABS R64, R64 ;  /* 0x0000004000407213 */ /* 0x000fe40000000000 */
[----:B------:R-:W-:Y:S02]  /*34b0*/  IADD3 R50, PT, PT, R178, -0x21, -R76 ;  /* 0xffffffdfb2327810 */ /* 0x000fe40007ffe84c */
[----:B------:R-:W-:Y:S02]  /*34c0*/  I2FP.F32.S32 R64, R64 ;  /* 0x0000004000407245 */ /* 0x000fe40000201400 */
[----:B------:R-:W-:-:S02]  /*34d0*/  IABS R50, R50 ;  /* 0x0000003200327213 */ /* 0x000fc40000000000 */
[--C-:B------:R-:W-:Y:S02]  /*34e0*/  IADD3 R49, PT, PT, R178, -0x28, -R76.reuse ;  /* 0xffffffd8b2317810 */ /* 0x100fe40007ffe84c */
[----:B------:R-:W-:Y:S02]  /*34f0*/  I2FP.F32.S32 R50, R50 ;  /* 0x0000003200327245 */ /* 0x000fe40000201400 */
[C-C-:B------:R-:W-:Y:S02]  /*3500*/  IADD3 R60, PT, PT, R75.reuse, -0x28, -R76.reuse ;  /* 0xffffffd84b3c7810 */ /* 0x140fe40007ffe84c */
[----:B------:R-:W-:Y:S02]  /*3510*/  IADD3 R85, PT, PT, R75, -0x48, -R76 ;  /* 0xffffffb84b557810 */ /* 0x000fe40007ffe84c */
[----:B------:R-:W-:Y:S02]  /*3520*/  IABS R60, R60 ;  /* 0x0000003c003c7213 */ /* 0x000fe40000000000 */
[----:B------:R-:W-:-:S02]  /*3530*/  IABS R85, R85 ;  /* 0x0000005500557213 */ /* 0x000fc40000000000 */
[----:B------:R-:W-:Y:S02]  /*3540*/  I2FP.F32.S32 R60, R60 ;  /* 0x0000003c003c7245 */ /* 0x000fe40000201400 */
        /* <DEDUP_REMOVED lines=25> */
[----:B------:R-:W-:Y:S02]  /*36e0*/  IADD3 R78, PT, PT, R178, -0xd9, -R76 ;  /* 0xffffff27b24e7810 */ /* 0x000fe40007ffe84c */
[----:B------:R-:W-:Y:S02]  /*36f0*/  VIMNMX R180, PT, PT, RZ, R47, !PT ;  /* 0x0000002fffb47248 */ /* 0x000fe40007fe0100 */
[----:B------:R-:W-:Y:S02]  /*3700*/  IABS R78, R78 ;  /* 0x0000004e004e7213 */ /* 0x000fe40000000000 */
[----:B------:R-:W-:-:S02]  /*3710*/  VIMNMX R177, PT, PT, RZ, R72, !PT ;  /* 0x00000048ffb17248 */ /* 0x000fc40007fe0100 */
[----:B------:R-:W-:Y:S01]  /*3720*/  I2FP.F32.S32 R78, R78 ;  /* 0x0000004e004e7245 */ /* 0x000fe20000201400 */
[-C--:B-----5:R-:W-:Y:S01]  /*3730*/  FMUL.FTZ R12, R58, R48.reuse ;  /* 0x000000303a0c7220 */ /* 0x0a0fe20000410000 */
        /* <DEDUP_REMOVED lines=8> */
[----:B------:R-:W-:-:S05]  /*37c0*/  FMUL.FTZ R56, R56, R48 ;  /* 0x0000003038387220 */ /* 0x000fca0000410000 */
[----:B------:R-:W2:Y:S08]  /*37d0*/  MUFU.TANH R13, R13 ;  /* 0x0000000d000d7308 */ /* 0x000eb00000002400 */
[----:B------:R2:W3:Y:S01]  /*37e0*/  MUFU.TANH R33, R35 ;  /* 0x0000002300217308 */ /* 0x0004e20000002400 */
[----:B-1----:R-:W-:-:S05]  /*37f0*/  FFMA.FTZ R16, -R191, R16, R12 ;  /* 0x00000010bf107223 */ /* 0x002fca000001010c */
[----:B------:R-:W-:Y:S02]  /*3800*/  FSEL R71, R16, -INF , !P5 ;  /* 0xff80000010477808 */ /* 0x000fe40006800000 */
[----:B------:R-:W1:Y:S01]  /*3810*/  MUFU.TANH R20, R20 ;  /* 0x0000001400147308 */ /* 0x000e620000002400 */
[----:B------:R-:W-:-:S07]  /*3820*/  I2FP.F32.S32 R16, R18 ;  /* 0x0000001200107245 */ /* 0x000fce0000201400 */
[----:B------:R-:W-:Y:S01]  /*3830*/  MUFU.TANH R68, R30 ;  /* 0x0000001e00447308 */ /* 0x000fe20000002400 */
[----:B--2---:R-:W-:Y:S01]  /*3840*/  FFMA.FTZ R35, -R191, R17, R13 ;  /* 0x00000011bf237223 */ /* 0x004fe2000001010d */
[----:B------:R-:W-:Y:S01]  /*3850*/  VIADD R17, R73, 0x1 ;  /* 0x0000000149117836 */ /* 0x000fe20000000000 */
[----:B------:R-:W2:Y:S01]  /*3860*/  LDSM.16.M88.4 R12, [R44+0x1400] ;  /* 0x001400002c0c783b */ /* 0x000ea20000000200 */
[----:B---3--:R-:W-:Y:S02]  /*3870*/  FFMA.FTZ R33, -R191, R16, R33 ;  /* 0x00000010bf217223 */ /* 0x008fe40000010121 */
[----:B------:R-:W-:Y:S02]  /*3880*/  FSEL R35, R35, -INF , !P0 ;  /* 0xff80000023237808 */ /* 0x000fe40004000000 */
[----:B------:R-:W-:Y:S01]  /*3890*/  ISETP.GT.AND P4, PT, R47, R17, PT ;  /* 0x000000112f00720c */ /* 0x000fe20003f84270 */
[----:B-1----:R-:W-:Y:S01]  /*38a0*/  FFMA.FTZ R42, -R191, R42, R20 ;  /* 0x0000002abf2a7223 */ /* 0x002fe20000010114 */
[----:B------:R-:W-:Y:S01]  /*38b0*/  FSEL R35, R35, -INF , !P3 ;  /* 0xff80000023237808 */ /* 0x000fe20005800000 */
[----:B------:R-:W-:Y:S01]  /*38c0*/  IMAD.IADD R20, R178, 0x1, -R76 ;  /* 0x00000001b2147824 */ /* 0x000fe200078e0a4c */
[C---:B------:R-:W-:Y:S01]  /*38d0*/  ISETP.GE.AND P5, PT, R17.reuse, R179, PT ;  /* 0x000000b31100720c */ /* 0x040fe20003fa6270 */
[----:B------:R-:W-:Y:S01]  /*38e0*/  MUFU.TANH R34, R34 ;  /* 0x0000002200227308 */ /* 0x000fe20000002400 */
[----:B------:R-:W-:Y:S01]  /*38f0*/  ISETP.GE.AND P0, PT, R17, R176, PT ;  /* 0x000000b01100720c */ /* 0x000fe20003f06270 */
[----:B------:R-:W-:Y:S01]  /*3900*/  VIADD R38, R20, 0xfffffff8 ;  /* 0xfffffff814267836 */ /* 0x000fe20000000000 */
[----:B------:R-:W-:-:S02]  /*3910*/  ISETP.GT.AND P3, PT, R72, R17, PT ;  /* 0x000000114800720c */ /* 0x000fc40003f64270 */
[----:B------:R-:W-:Y:S01]  /*3920*/  HMMA.16816.F32.BF16 R16, R8, R24, RZ ;  /* 0x000000180810723c */ /* 0x000fe200000418ff */
[----:B------:R-:W-:Y:S01]  /*3930*/  FMUL.FTZ R24, R59, R48 ;  /* 0x000000303b187220 */ /* 0x000fe20000410000 */
[----:B------:R-:W-:Y:S01]  /*3940*/  IABS R28, R38 ;  /* 0x00000026001c7213 */ /* 0x000fe20000000000 */
[----:B------:R-:W-:Y:S01]  /*3950*/  MUFU.TANH R32, R32 ;  /* 0x0000002000207308 */ /* 0x000fe20000002400 */
[----:B------:R-:W-:Y:S02]  /*3960*/  IADD3 R25, PT, PT, R75, -0x1, -R76 ;  /* 0xffffffff4b197810 */ /* 0x000fe40007ffe84c */
[----:B------:R-:W-:Y:S02]  /*3970*/  I2FP.F32.S32 R28, R28 ;  /* 0x0000001c001c7245 */ /* 0x000fe40000201400 */
[----:B------:R-:W-:Y:S02]  /*3980*/  IABS R25, R25 ;  /* 0x0000001900197213 */ /* 0x000fe40000000000 */
[----:B------:R-:W-:Y:S01]  /*3990*/  FSEL R33, R33, -INF , !P2 ;  /* 0xff80000021217808 */ /* 0x000fe20005000000 */
[----:B------:R-:W1:Y:S01]  /*39a0*/  MUFU.TANH R38, R43 ;  /* 0x0000002b00267308 */ /* 0x000e620000002400 */
[----:B------:R-:W-:-:S02]  /*39b0*/  ISETP.GT.AND P2, PT, R47, R39, PT ;  /* 0x000000272f00720c */ /* 0x000fc40003f44270 */
[----:B------:R-:W-:Y:S02]  /*39c0*/  FSEL R42, R42, -INF , !P4 ;  /* 0xff8000002a2a7808 */ /* 0x000fe40006000000 */
[----:B------:R-:W-:Y:S02]  /*39d0*/  IABS R20, R20 ;  /* 0x0000001400147213 */ /* 0x000fe40000000000 */
[----:B------:R-:W-:Y:S01]  /*39e0*/  ISETP.GE.AND P4, PT, R39, R179, PT ;  /* 0x000000b32700720c */ /* 0x000fe20003f86270 */
[----:B------:R-:W3:Y:S01]  /*39f0*/  MUFU.TANH R24, R24 ;  /* 0x0000001800187308 */ /* 0x000ee20000002400 */
[----:B------:R-:W-:Y:S02]  /*3a00*/  I2FP.F32.S32 R77, R20 ;  /* 0x00000014004d7245 */ /* 0x000fe40000201400 */
[----:B------:R-:W-:Y:S02]  /*3a10*/  IADD3 R20, PT, PT, R178, -0x10, -R76 ;  /* 0xfffffff0b2147810 */ /* 0x000fe40007ffe84c */
[----:B------:R-:W-:Y:S01]  /*3a20*/  FSEL R33, R33, -INF , !P1 ;  /* 0xff80000021217808 */ /* 0x000fe20004800000 */
[----:B--2---:R-:W-:Y:S01]  /*3a30*/  HMMA.16816.F32.BF16 R16, R4, R12, R16 ;  /* 0x0000000c0410723c */ /* 0x004fe20000041810 */
[----:B------:R-:W-:Y:S01]  /*3a40*/  FMUL.FTZ R13, R29, R48 ;  /* 0x000000301d0d7220 */ /* 0x000fe20000410000 */
[----:B------:R-:W-:-:S02]  /*3a50*/  IMAD.MOV.U32 R12, RZ, RZ, R25 ;  /* 0x000000ffff0c7224 */ /* 0x000fc400078e0019 */
[C---:B-1----:R-:W-:Y:S01]  /*3a60*/  FFMA.FTZ R28, -R191.reuse, R28, R38 ;  /* 0x0000001cbf1c7223 */ /* 0x042fe20000010126 */
[----:B------:R-:W-:Y:S01]  /*3a70*/  IADD3 R25, PT, PT, R178, -0x9, -R76 ;  /* 0xfffffff7b2197810 */ /* 0x000fe20007ffe84c */
[----:B------:R-:W-:Y:S01]  /*3a80*/  FFMA.FTZ R68, -R191, R77, R68 ;  /* 0x0000004dbf447223 */ /* 0x000fe20000010144 */
[----:B------:R-:W-:Y:S01]  /*3a90*/  FSEL R130, R42, -INF , !P5 ;  /* 0xff8000002a827808 */ /* 0x000fe20006800000 */
[----:B------:R-:W1:Y:S01]  /*3aa0*/  MUFU.TANH R13, R13 ;  /* 0x0000000d000d7308 */ /* 0x000e620000002400 */
[----:B------:R-:W-:Y:S01]  /*3ab0*/  I2FP.F32.S32 R29, R12 ;  /* 0x0000000c001d7245 */ /* 0x000fe20000201400 */
[----:B------:R-:W-:Y:S01]  /*3ac0*/  FMUL.FTZ R12, R31, R48 ;  /* 0x000000301f0c7220 */ /* 0x000fe20000410000 */
[----:B------:R-:W-:Y:S01]  /*3ad0*/  FSEL R28, R28, -INF , !P2 ;  /* 0xff8000001c1c7808 */ /* 0x000fe20005000000 */
[----:B------:R-:W-:Y:S01]  /*3ae0*/  VIADD R38, R73, 0x10 ;  /* 0x0000001049267836 */ /* 0x000fe20000000000 */
[----:B------:R-:W-:Y:S01]  /*3af0*/  ISETP.GE.AND P1, PT, R39, R176, PT ;  /* 0x000000b02700720c */ /* 0x000fe20003f26270 */
[----:B---3--:R-:W-:Y:S01]  /*3b00*/  FFMA.FTZ R24, -R191, R29, R24 ;  /* 0x0000001dbf187223 */ /* 0x008fe20000010118 */
[----:B------:R-:W-:Y:S01]  /*3b10*/  IABS R29, R25 ;  /* 0x00000019001d7213 */ /* 0x000fe20000000000 */
[----:B------:R-:W-:Y:S01]  /*3b20*/  VIADD R25, R73, 0x9 ;  /* 0x0000000949197836 */ /* 0x000fe20000000000 */
[----:B------:R-:W-:Y:S01]  /*3b30*/  FSEL R127, R28, -INF , !P4 ;  /* 0xff8000001c7f7808 */ /* 0x000fe20006000000 */
[----:B------:R-:W2:Y:S01]  /*3b40*/  MUFU.TANH R12, R12 ;  /* 0x0000000c000c7308 */ /* 0x000ea20000002400 */
[----:B------:R-:W-:Y:S01]  /*3b50*/  FSEL R24, R24, -INF , !P3 ;  /* 0xff80000018187808 */ /* 0x000fe20005800000 */
[-C--:B------:R-:W-:Y:S01]  /*3b60*/  FMUL.FTZ R28, R16, R48.reuse ;  /* 0x00000030101c7220 */ /* 0x080fe20000410000 */
[----:B------:R-:W-:Y:S01]  /*3b70*/  I2FP.F32.S32 R29, R29 ;  /* 0x0000001d001d7245 */ /* 0x000fe20000201400 */
[-C--:B------:R-:W-:Y:S01]  /*3b80*/  FMUL.FTZ R18, R18, R48.reuse ;  /* 0x0000003012127220 */ /* 0x080fe20000410000 */
[----:B------:R-:W-:Y:S01]  /*3b90*/  FSEL R70, R24, -INF , !P0 ;  /* 0xff80000018467808 */ /* 0x000fe20004000000 */
[----:B------:R-:W-:Y:S01]  /*3ba0*/  FMUL.FTZ R43, R17, R48 ;  /* 0x00000030112b7220 */ /* 0x000fe20000410000 */
[----:B------:R-:W-:Y:S01]  /*3bb0*/  ISETP.GT.AND P3, PT, R47, R25, PT ;  /* 0x000000192f00720c */ /* 0x000fe20003f64270 */
[----:B-1----:R-:W-:Y:S01]  /*3bc0*/  FFMA.FTZ R13, -R191, R29, R13 ;  /* 0x0000001dbf0d7223 */ /* 0x002fe2000001010d */
[C---:B------:R-:W-:Y:S01]  /*3bd0*/  ISETP.GE.AND P2, PT, R25.reuse, R179, PT ;  /* 0x000000b31900720c */ /* 0x040fe20003f46270 */
[----:B------:R-:W-:Y:S01]  /*3be0*/  MUFU.TANH R18, R18 ;  /* 0x0000001200127308 */ /* 0x000fe20000002400 */
[----:B------:R-:W-:-:S02]  /*3bf0*/  ISETP.GE.AND P0, PT, R25, R176, PT ;  /* 0x000000b01900720c */ /* 0x000fc40003f06270 */
[C---:B------:R-:W-:Y:S02]  /*3c00*/  ISETP.GT.AND P4, PT, R72.reuse, R25, PT ;  /* 0x000000194800720c */ /* 0x040fe40003f84270 */
[----:B------:R-:W-:Y:S01]  /*3c10*/  IABS R16, R20 ;  /* 0x0000001400107213 */ /* 0x000fe20000000000 */
[----:B------:R-:W-:Y:S01]  /*3c20*/  HMMA.16816.F32.BF16 R24, R8, R26, RZ ;  /* 0x0000001a0818723c */ /* 0x000fe200000418ff */
[----:B------:R-:W-:Y:S01]  /*3c30*/  ISETP.GT.AND P5, PT, R72, R39, PT ;  /* 0x000000274800720c */ /* 0x000fe20003fa4270 */
[----:B------:R1:W3:Y:S01]  /*3c40*/  MUFU.TANH R20, R28 ;  /* 0x0000001c00147308 */ /* 0x0002e20000002400 */
[----:B------:R-:W-:Y:S02]  /*3c50*/  IADD3 R39, PT, PT, R75, -0x9, -R76 ;  /* 0xfffffff74b277810 */ /* 0x000fe40007ffe84c */
[----:B------:R-:W-:Y:S02]  /*3c60*/  FSEL R122, R13, -INF , !P3 ;  /* 0xff8000000d7a7808 */ /* 0x000fe40005800000 */
[----:B------:R-:W-:-:S02]  /*3c70*/  IABS R39, R39 ;  /* 0x0000002700277213 */ /* 0x000fc40000000000 */
[----:B------:R-:W-:Y:S01]  /*3c80*/  FSEL R68, R68, -INF , !P5 ;  /* 0xff80000044447808 */ /* 0x000fe20006800000 */
[----:B------:R-:W-:Y:S01]  /*3c90*/  MUFU.TANH R56, R56 ;  /* 0x0000003800387308 */ /* 0x000fe20000002400 */
[----:B------:R-:W-:Y:S02]  /*3ca0*/  I2FP.F32.S32 R13, R39 ;  /* 0x00000027000d7245 */ /* 0x000fe40000201400 */
[----:B------:R-:W-:Y:S02]  /*3cb0*/  FSEL R68, R68, -INF , !P1 ;  /* 0xff80000044447808 */ /* 0x000fe40004800000 */
[----:B------:R-:W-:Y:S01]  /*3cc0*/  FSEL R122, R122, -INF , !P2 ;  /* 0xff8000007a7a7808 */ /* 0x000fe20005000000 */
[----:B--2---:R-:W-:Y:S01]  /*3cd0*/  FFMA.FTZ R39, -R191, R13, R12 ;  /* 0x0000000dbf277223 */ /* 0x004fe2000001010c */
[----:B------:R-:W-:Y:S01]  /*3ce0*/  ISETP.GT.AND P5, PT, R47, R38, PT ;  /* 0x000000262f00720c */ /* 0x000fe20003fa4270 */
[----:B-1----:R-:W1:Y:S01]  /*3cf0*/  LDSM.16.M88.4 R28, [R45+0x1800] ;  /* 0x001800002d1c783b */ /* 0x002e620000000200 */
[C---:B------:R-:W-:Y:S01]  /*3d00*/  ISETP.GE.AND P1, PT, R38.reuse, R179, PT ;  /* 0x000000b32600720c */ /* 0x040fe20003f26270 */
[----:B------:R-:W-:Y:S01]  /*3d10*/  HMMA.16816.F32.BF16 R24, R4, R14, R24 ;  /* 0x0000000e0418723c */ /* 0x000fe20000041818 */
[----:B------:R-:W-:Y:S01]  /*3d20*/  ISETP.GE.AND P3, PT, R38, R176, PT ;  /* 0x000000b02600720c */ /* 0x000fe20003f66270 */
[----:B------:R-:W2:Y:S01]  /*3d30*/  LDSM.16.M88.4 R12, [R44+0x1800] ;  /* 0x001800002c0c783b */ /* 0x000ea20000000200 */
[----:B------:R-:W-:-:S02]  /*3d40*/  ISETP.GT.AND P2, PT, R72, R38, PT ;  /* 0x000000264800720c */ /* 0x000fc40003f44270 */
[----:B------:R-:W-:Y:S02]  /*3d50*/  IADD3 R38, PT, PT, R75, -0x10, -R76 ;  /* 0xfffffff04b267810 */ /* 0x000fe40007ffe84c */
[----:B------:R-:W-:Y:S02]  /*3d60*/  I2FP.F32.S32 R16, R16 ;  /* 0x0000001000107245 */ /* 0x000fe40000201400 */
[----:B------:R-:W-:Y:S02]  /*3d70*/  IABS R17, R38 ;  /* 0x0000002600117213 */ /* 0x000fe40000000000 */
[----:B------:R-:W-:Y:S01]  /*3d80*/  FSEL R67, R39, -INF , !P4 ;  /* 0xff80000027437808 */ /* 0x000fe20006000000 */
[----:B---3--:R-:W-:Y:S01]  /*3d90*/  FFMA.FTZ R20, -R191, R16, R20 ;  /* 0x00000010bf147223 */ /* 0x008fe20000010114 */
[----:B------:R-:W-:Y:S01]  /*3da0*/  VIADD R16, R73, 0x11 ;  /* 0x0000001149107836 */ /* 0x000fe20000000000 */
[----:B------:R3:W-:Y:S01]  /*3db0*/  MUFU.TANH R38, R43 ;  /* 0x0000002b00267308 */ /* 0x0007e20000002400 */
[----:B------:R-:W-:Y:S01]  /*3dc0*/  IMAD.MOV.U32 R39, RZ, RZ, R17 ;  /* 0x000000ffff277224 */ /* 0x000fe200078e0011 */
[----:B------:R-:W-:-:S02]  /*3dd0*/  FSEL R67, R67, -INF , !P0 ;  /* 0xff80000043437808 */ /* 0x000fc40004000000 */
[----:B------:R-:W-:Y:S01]  /*3de0*/  FSEL R20, R20, -INF , !P5 ;  /* 0xff80000014147808 */ /* 0x000fe20006800000 */
[-C--:B------:R-:W-:Y:S01]  /*3df0*/  FMUL.FTZ R25, R25, R48.reuse ;  /* 0x0000003019197220 */ /* 0x080fe20000410000 */
[----:B------:R-:W-:Y:S01]  /*3e00*/  I2FP.F32.S32 R39, R39 ;  /* 0x0000002700277245 */ /* 0x000fe20000201400 */
[-C--:B------:R-:W-:Y:S01]  /*3e10*/  FMUL.FTZ R26, R26, R48.reuse ;  /* 0x000000301a1a7220 */ /* 0x080fe20000410000 */
[----:B------:R-:W-:Y:S01]  /*3e20*/  FSEL R121, R20, -INF , !P1 ;  /* 0xff80000014797808 */ /* 0x000fe20004800000 */
[----:B------:R-:W-:Y:S01]  /*3e30*/  FMUL.FTZ R20, R19, R48 ;  /* 0x0000003013147220 */ /* 0x000fe20000410000 */
[----:B------:R-:W-:Y:S01]  /*3e40*/  ISETP.GT.AND P4, PT, R47, R16, PT ;  /* 0x000000102f00720c */ /* 0x000fe20003f84270 */
[----:B------:R-:W-:Y:S01]  /*3e50*/  FFMA.FTZ R39, -R191, R39, R18 ;  /* 0x00000027bf277223 */ /* 0x000fe20000010112 */
[C---:B------:R-:W-:Y:S01]  /*3e60*/  ISETP.GE.AND P5, PT, R16.reuse, R179, PT ;  /* 0x000000b31000720c */ /* 0x040fe20003fa6270 */
[----:B------:R-:W4:Y:S01]  /*3e70*/  MUFU.TANH R26, R26 ;  /* 0x0000001a001a7308 */ /* 0x000f220000002400 */
[----:B------:R-:W-:-:S02]  /*3e80*/  ISETP.GE.AND P0, PT, R16, R176, PT ;  /* 0x000000b01000720c */ /* 0x000fc40003f06270 */
[----:B------:R-:W-:Y:S02]  /*3e90*/  ISETP.GT.AND P1, PT, R72, R16, PT ;  /* 0x000000104800720c */ /* 0x000fe40003f24270 */
[C-C-:B---3--:R-:W-:Y:S02]  /*3ea0*/  IADD3 R43, PT, PT, R178.reuse, -0x18, -R76.reuse ;  /* 0xffffffe8b22b7810 */ /* 0x148fe40007ffe84c */
[--C-:B------:R-:W-:Y:S01]  /*3eb0*/  IADD3 R42, PT, PT, R178, -0x11, -R76.reuse ;  /* 0xffffffefb22a7810 */ /* 0x100fe20007ffe84c */
[----:B------:R-:W3:Y:S01]  /*3ec0*/  MUFU.TANH R20, R20 ;  /* 0x0000001400147308 */ /* 0x000ee20000002400 */
[----:B------:R-:W-:Y:S01]  /*3ed0*/  FSEL R39, R39, -INF , !P2 ;  /* 0xff80000027277808 */ /* 0x000fe20005000000 */
[----:B-1----:R-:W-:Y:S01]  /*3ee0*/  HMMA.16816.F32.BF16 R16, R8, R28, RZ ;  /* 0x0000001c0810723c */ /* 0x002fe200000418ff */
[----:B------:R-:W-:Y:S02]  /*3ef0*/  IADD3 R29, PT, PT, R75, -0x11, -R76 ;  /* 0xffffffef4b1d7810 */ /* 0x000fe40007ffe84c */
[----:B------:R-:W-:Y:S01]  /*3f00*/  IABS R28, R43 ;  /* 0x0000002b001c7213 */ /* 0x000fe20000000000 */
[----:B------:R-:W-:Y:S01]  /*3f10*/  FMUL.FTZ R43, R24, R48 ;  /* 0x00000030182b7220 */ /* 0x000fe20000410000 */
[----:B------:R-:W-:Y:S01]  /*3f20*/  IABS R24, R29 ;  /* 0x0000001d00187213 */ /* 0x000fe20000000000 */
[----:B----4-:R-:W-:Y:S01]  /*3f30*/  FFMA.FTZ R64, -R191, R64, R26 ;  /* 0x00000040bf407223 */ /* 0x010fe2000001011a */
[----:B------:R-:W-:Y:S01]  /*3f40*/  IABS R42, R42 ;  /* 0x0000002a002a7213 */ /* 0x000fe20000000000 */
[----:B------:R-:W1:Y:S01]  /*3f50*/  MUFU.TANH R29, R43 ;  /* 0x0000002b001d7308 */ /* 0x000e620000002400 */
[----:B------:R-:W-:-:S02]  /*3f60*/  I2FP.F32.S32 R24, R24 ;  /* 0x0000001800187245 */ /* 0x000fc40000201400 */
[----:B------:R-:W-:Y:S02]  /*3f70*/  I2FP.F32.S32 R42, R42 ;  /* 0x0000002a002a7245 */ /* 0x000fe40000201400 */
[----:B------:R-:W-:Y:S02]  /*3f80*/  I2FP.F32.S32 R28, R28 ;  /* 0x0000001c001c7245 */ /* 0x000fe40000201400 */
[----:B------:R-:W-:Y:S01]  /*3f90*/  FSEL R66, R39, -INF , !P3 ;  /* 0xff80000027427808 */ /* 0x000fe20005800000 */
[----:B------:R-:W-:Y:S01]  /*3fa0*/  FFMA.FTZ R42, -R191, R42, R38 ;  /* 0x0000002abf2a7223 */ /* 0x000fe20000010126 */
[----:B------:R-:W-:Y:S01]  /*3fb0*/  VIADD R38, R73, 0x18 ;  /* 0x0000001849267836 */ /* 0x000fe20000000000 */
[--C-:B------:R-:W-:Y:S02]  /*3fc0*/  IADD3 R39, PT, PT, R75, -0x19, -R76.reuse ;  /* 0xffffffe74b277810 */ /* 0x100fe40007ffe84c */
[----:B--2---:R-:W-:Y:S01]  /*3fd0*/  HMMA.16816.F32.BF16 R16, R4, R12, R16 ;  /* 0x0000000c0410723c */ /* 0x004fe20000041810 */
[----:B------:R-:W-:Y:S01]  /*3fe0*/  FMUL.FTZ R12, R27, R48 ;  /* 0x000000301b0c7220 */ /* 0x000fe20000410000 */
[----:B------:R-:W-:Y:S01]  /*3ff0*/  IADD3 R27, PT, PT, R178, -0x19, -R76 ;  /* 0xffffffe7b21b7810 */ /* 0x000fe20007ffe84c */
[C---:B---3--:R-:W-:Y:S01]  /*4000*/  FFMA.FTZ R13, -R191.reuse, R24, R20 ;  /* 0x00000018bf0d7223 */ /* 0x048fe20000010114 */
[----:B------:R-:W-:Y:S01]  /*4010*/  FSEL R42, R42, -INF , !P4 ;  /* 0xff8000002a2a7808 */ /* 0x000fe20006000000 */
[----:B------:R2:W3:Y:S01]  /*4020*/  MUFU.TANH R20, R25 ;  /* 0x0000001900147308 */ /* 0x0004e20000002400 */
[----:B-1----:R-:W-:Y:S01]  /*4030*/  FFMA.FTZ R28, -R191, R28, R29 ;  /* 0x0000001cbf1c7223 */ /* 0x002fe2000001011d */
[----:B------:R-:W-:Y:S01]  /*4040*/  ISETP.GT.AND P2, PT, R47, R38, PT ;  /* 0x000000262f00720c */ /* 0x000fe20003f44270 */
[----:B------:R-:W-:Y:S01]  /*4050*/  VIADD R24, R73, 0x19 ;  /* 0x0000001949187836 */ /* 0x000fe20000000000 */
[----:B------:R-:W-:-:S02]  /*4060*/  FSEL R65, R13, -INF , !P1 ;  /* 0xff8000000d417808 */ /* 0x000fc40004800000 */
[----:B------:R-:W-:Y:S02]  /*4070*/  FSEL R43, R42, -INF , !P5 ;  /* 0xff8000002a2b7808 */ /* 0x000fe40006800000 */
[----:B------:R-:W-:Y:S01]  /*4080*/  ISETP.GE.AND P4, PT, R38, R179, PT ;  /* 0x000000b32600720c */ /* 0x000fe20003f86270 */
[----:B------:R-:W-:Y:S01]  /*4090*/  MUFU.TANH R12, R12 ;  /* 0x0000000c000c7308 */ /* 0x000fe20000002400 */
[----:B------:R-:W-:Y:S02]  /*40a0*/  FSEL R42, R28, -INF , !P2 ;  /* 0xff8000001c2a7808 */ /* 0x000fe40005000000 */
[----:B------:R-:W-:Y:S01]  /*40b0*/  FSEL R65, R65, -INF , !P0 ;  /* 0xff80000041417808 */ /* 0x000fe20004000000 */
[----:B------:R-:W-:Y:S01]  /*40c0*/  HMMA.16816.F32.BF16 R28, R8, R30, RZ ;  /* 0x0000001e081c723c */ /* 0x000fe200000418ff */
[----:B------:R-:W-:Y:S01]  /*40d0*/  FSEL R42, R42, -INF , !P4 ;  /* 0xff8000002a2a7808 */ /* 0x000fe20006000000 */
[----:B------:R-:W-:Y:S01]  /*40e0*/  FMUL.FTZ R18, R18, R48 ;  /* 0x0000003012127220 */ /* 0x000fe20000410000 */
[----:B------:R-:W-:Y:S01]  /*40f0*/  ISETP.GT.AND P1, PT, R47, R24, PT ;  /* 0x000000182f00720c */ /* 0x000fe20003f24270 */
[----:B------:R-:W-:Y:S01]  /*4100*/  FMUL.FTZ R52, R17, R48 ;  /* 0x0000003011347220 */ /* 0x000fe20000410000 */
[----:B--2---:R-:W-:-:S02]  /*4110*/  IABS R25, R27 ;  /* 0x0000001b00197213 */ /* 0x004fc40000000000 */
[C---:B------:R-:W-:Y:S01]  /*4120*/  ISETP.GE.AND P0, PT, R24.reuse, R179, PT ;  /* 0x000000b31800720c */ /* 0x040fe20003f06270 */
[----:B------:R-:W-:Y:S01]  /*4130*/  MUFU.TANH R18, R18 ;  /* 0x0000001200127308 */ /* 0x000fe20000002400 */
[----:B------:R-:W-:Y:S01]  /*4140*/  ISETP.GE.AND P2, PT, R24, R176, PT ;  /* 0x000000b01800720c */ /* 0x000fe20003f46270 */
[----:B------:R-:W-:Y:S01]  /*4150*/  IMAD.MOV.U32 R13, RZ, RZ, R25 ;  /* 0x000000ffff0d7224 */ /* 0x000fe200078e0019 */
[----:B------:R-:W-:Y:S01]  /*4160*/  ISETP.GT.AND P4, PT, R72, R24, PT ;  /* 0x000000184800720c */ /* 0x000fe20003f84270 */
[----:B------:R-:W-:Y:S01]  /*4170*/  FMUL.FTZ R24, R16, R48 ;  /* 0x0000003010187220 */ /* 0x000fe20000410000 */
[----:B------:R-:W-:Y:S02]  /*4180*/  ISETP.GT.AND P5, PT, R72, R38, PT ;  /* 0x000000264800720c */ /* 0x000fe40003fa4270 */
[----:B------:R-:W-:Y:S01]  /*4190*/  I2FP.F32.S32 R13, R13 ;  /* 0x0000000d000d7245 */ /* 0x000fe20000201400 */
[----:B------:R-:W1:Y:S01]  /*41a0*/  MUFU.TANH R52, R52 ;  /* 0x0000003400347308 */ /* 0x000e620000002400 */
[----:B------:R-:W-:-:S02]  /*41b0*/  IABS R39, R39 ;  /* 0x0000002700277213 */ /* 0x000fc40000000000 */
[----:B------:R-:W-:Y:S01]  /*41c0*/  ISETP.GE.AND P3, PT, R38, R176, PT ;  /* 0x000000b02600720c */ /* 0x000fe20003f66270 */
[----:B---3--:R-:W-:Y:S01]  /*41d0*/  FFMA.FTZ R13, -R191, R13, R20 ;  /* 0x0000000dbf0d7223 */ /* 0x008fe20000010114 */
[----:B------:R-:W-:Y:S01]  /*41e0*/  IADD3 R20, PT, PT, R178, -0x20, -R76 ;  /* 0xffffffe0b2147810 */ /* 0x000fe20007ffe84c */
[----:B------:R-:W-:Y:S01]  /*41f0*/  VIADD R38, R73, 0x20 ;  /* 0x0000002049267836 */ /* 0x000fe20000000000 */
[----:B------:R-:W-:Y:S01]  /*4200*/  FSEL R64, R64, -INF , !P5 ;  /* 0xff80000040407808 */ /* 0x000fe20006800000 */
[----:B------:R-:W-:Y:S01]  /*4210*/  HMMA.16816.F32.BF16 R28, R4, R14, R28 ;  /* 0x0000000e041c723c */ /* 0x000fe2000004181c */
[----:B------:R-:W-:Y:S02]  /*4220*/  IABS R16, R20 ;  /* 0x0000001400107213 */ /* 0x000fe40000000000 */
[----:B------:R2:W3:Y:S01]  /*4230*/  MUFU.TANH R20, R24 ;  /* 0x0000001800147308 */ /* 0x0004e20000002400 */
[----:B------:R-:W-:Y:S02]  /*4240*/  FSEL R120, R13, -INF , !P1 ;  /* 0xff8000000d787808 */ /* 0x000fe40004800000 */
[----:B------:R-:W-:-:S02]  /*4250*/  I2FP.F32.S32 R13, R39 ;  /* 0x00000027000d7245 */ /* 0x000fc40000201400 */
[----:B------:R-:W-:Y:S01]  /*4260*/  FSEL R64, R64, -INF , !P3 ;  /* 0xff80000040407808 */ /* 0x000fe20005800000 */
[----:B-1----:R-:W-:Y:S01]  /*4270*/  FFMA.FTZ R50, -R191, R50, R52 ;  /* 0x00000032bf327223 */ /* 0x002fe20000010134 */
[----:B------:R-:W-:Y:S02]  /*4280*/  FSEL R120, R120, -INF , !P0 ;  /* 0xff80000078787808 */ /* 0x000fe40004000000 */
[----:B------:R-:W-:Y:S02]  /*4290*/  ISETP.GT.AND P5, PT, R47, R38, PT ;  /* 0x000000262f00720c */ /* 0x000fe40003fa4270 */
[C---:B------:R-:W-:Y:S02]  /*42a0*/  ISETP.GE.AND P3, PT, R38.reuse, R179, PT ;  /* 0x000000b32600720c */ /* 0x040fe40003f66270 */
[----:B------:R-:W-:Y:S02]  /*42b0*/  ISETP.GE.AND P1, PT, R38, R176, PT ;  /* 0x000000b02600720c */ /* 0x000fe40003f26270 */
[----:B------:R-:W-:Y:S01]  /*42c0*/  ISETP.GT.AND P0, PT, R72, R38, PT ;  /* 0x000000264800720c */ /* 0x000fe20003f04270 */
[----:B------:R-:W-:Y:S01]  /*42d0*/  FFMA.FTZ R38, -R191, R13, R12 ;  /* 0x0000000dbf267223 */ /* 0x000fe2000001010c */
[----:B--2---:R-:W1:Y:S01]  /*42e0*/  LDSM.16.M88.4 R24, [R45+0x1c00] ;  /* 0x001c00002d18783b */ /* 0x004e620000000200 */
[----:B------:R-:W-:Y:S01]  /*42f0*/  IADD3 R39, PT, PT, R75, -0x20, -R76 ;  /* 0xffffffe04b277810 */ /* 0x000fe20007ffe84c */
[----:B------:R-:W-:Y:S01]  /*4300*/  FMUL.FTZ R28, R28, R48 ;  /* 0x000000301c1c7220 */ /* 0x000fe20000410000 */
[----:B------:R-:W-:Y:S01]  /*4310*/  I2FP.F32.S32 R16, R16 ;  /* 0x0000001000107245 */ /* 0x000fe20000201400 */
[----:B------:R-:W2:Y:S01]  /*4320*/  LDSM.16.M88.4 R12, [R44+0x1c00] ;  /* 0x001c00002c0c783b */ /* 0x000ea20000000200 */
[----:B------:R-:W-:Y:S01]  /*4330*/  IABS R17, R39 ;  /* 0x0000002700117213 */ /* 0x000fe20000000000 */
[----:B------:R-:W-:Y:S01]  /*4340*/  FMUL.FTZ R29, R29, R48 ;  /* 0x000000301d1d7220 */ /* 0x000fe20000410000 */
[----:B------:R-:W-:Y:S01]  /*4350*/  FSEL R63, R38, -INF , !P4 ;  /* 0xff800000263f7808 */ /* 0x000fe20006000000 */
[----:B---3--:R-:W-:Y:S01]  /*4360*/  FFMA.FTZ R20, -R191, R16, R20 ;  /* 0x00000010bf147223 */ /* 0x008fe20000010114 */
[----:B------:R-:W-:Y:S01]  /*4370*/  VIADD R16, R73, 0x21 ;  /* 0x0000002149107836 */ /* 0x000fe20000000000 */
[----:B------:R-:W-:Y:S01]  /*4380*/  MUFU.TANH R28, R28 ;  /* 0x0000001c001c7308 */ /* 0x000fe20000002400 */
[----:B------:R-:W-:Y:S01]  /*4390*/  IMAD.MOV.U32 R38, RZ, RZ, R17 ;  /* 0x000000ffff267224 */ /* 0x000fe200078e0011 */
[----:B------:R-:W-:Y:S01]  /*43a0*/  FSEL R63, R63, -INF , !P2 ;  /* 0xff8000003f3f7808 */ /* 0x000fe20005000000 */
[----:B------:R-:W-:Y:S01]  /*43b0*/  FMUL.FTZ R30, R30, R48 ;  /* 0x000000301e1e7220 */ /* 0x000fe20000410000 */
[----:B------:R-:W-:-:S02]  /*43c0*/  FSEL R20, R20, -INF , !P5 ;  /* 0xff80000014147808 */ /* 0x000fc40006800000 */
[----:B------:R-:W-:Y:S02]  /*43d0*/  I2FP.F32.S32 R38, R38 ;  /* 0x0000002600267245 */ /* 0x000fe40000201400 */
[----:B------:R-:W-:Y:S01]  /*43e0*/  FSEL R39, R20, -INF , !P3 ;  /* 0xff80000014277808 */ /* 0x000fe20005800000 */
[----:B------:R-:W-:Y:S01]  /*43f0*/  FMUL.FTZ R20, R19, R48 ;  /* 0x0000003013147220 */ /* 0x000fe20000410000 */
[----:B------:R-:W-:Y:S01]  /*4400*/  ISETP.GT.AND P4, PT, R47, R16, PT ;  /* 0x000000102f00720c */ /* 0x000fe20003f84270 */
[----:B------:R-:W-:Y:S01]  /*4410*/  FFMA.FTZ R38, -R191, R38, R18 ;  /* 0x00000026bf267223 */ /* 0x000fe20000010112 */
[C---:B------:R-:W-:Y:S01]  /*4420*/  ISETP.GE.AND P5, PT, R16.reuse, R179, PT ;  /* 0x000000b31000720c */ /* 0x040fe20003fa6270 */
[----:B------:R-:W3:Y:S01]  /*4430*/  MUFU.TANH R30, R30 ;  /* 0x0000001e001e7308 */ /* 0x000ee20000002400 */
[----:B------:R-:W-:Y:S02]  /*4440*/  ISETP.GE.AND P2, PT, R16, R176, PT ;  /* 0x000000b01000720c */ /* 0x000fe40003f46270 */
[----:B------:R-:W-:-:S02]  /*4450*/  ISETP.GT.AND P3, PT, R72, R16, PT ;  /* 0x000000104800720c */ /* 0x000fc40003f64270 */
[----:B------:R-:W-:Y:S02]  /*4460*/  FSEL R38, R38, -INF , !P0 ;  /* 0xff80000026267808 */ /* 0x000fe40004000000 */
[----:B------:R-:W-:Y:S01]  /*4470*/  FSEL R50, R50, -INF , !P4 ;  /* 0xff80000032327808 */ /* 0x000fe20006000000 */
[----:B------:R-:W4:Y:S01]  /*4480*/  MUFU.TANH R20, R20 ;  /* 0x0000001400147308 */ /* 0x000f220000002400 */
[----:B------:R-:W-:Y:S02]  /*4490*/  FSEL R62, R38, -INF , !P1 ;  /* 0xff800000263e7808 */ /* 0x000fe40004800000 */
[----:B------:R-:W-:Y:S02]  /*44a0*/  FSEL R38, R50, -INF , !P5 ;  /* 0xff80000032267808 */ /* 0x000fe40006800000 */
[--C-:B------:R-:W-:Y:S02]  /*44b0*/  IADD3 R50, PT, PT, R75, -0x29, -R76.reuse ;  /* 0xffffffd74b327810 */ /* 0x100fe40007ffe84c */
[--C-:B------:R-:W-:Y:S01]  /*44c0*/  IADD3 R52, PT, PT, R178, -0x31, -R76.reuse ;  /* 0xffffffcfb2347810 */ /* 0x100fe20007ffe84c */
[----:B-1----:R-:W-:Y:S01]  /*44d0*/  HMMA.16816.F32.BF16 R16, R8, R24, RZ ;  /* 0x000000180810723c */ /* 0x002fe200000418ff */
[----:B------:R-:W-:Y:S01]  /*44e0*/  IABS R25, R49 ;  /* 0x0000003100197213 */ /* 0x000fe20000000000 */
[----:B------:R-:W-:Y:S01]  /*44f0*/  VIADD R24, R73, 0x28 ;  /* 0x0000002849187836 */ /* 0x000fe20000000000 */
[----:B------:R-:W-:Y:S01]  /*4500*/  IADD3 R49, PT, PT, R75, -0x21, -R76 ;  /* 0xffffffdf4b317810 */ /* 0x000fe20007ffe84c */
[----:B---3--:R-:W-:Y:S01]  /*4510*/  FFMA.FTZ R60, -R191, R60, R30 ;  /* 0x0000003cbf3c7223 */ /* 0x008fe2000001011e */
[----:B------:R-:W-:-:S02]  /*4520*/  I2FP.F32.S32 R25, R25 ;  /* 0x0000001900197245 */ /* 0x000fc40000201400 */
[----:B------:R-:W-:Y:S02]  /*4530*/  IABS R49, R49 ;  /* 0x0000003100317213 */ /* 0x000fe40000000000 */
[----:B------:R-:W-:Y:S01]  /*4540*/  ISETP.GT.AND P0, PT, R47, R24, PT ;  /* 0x000000182f00720c */ /* 0x000fe20003f04270 */
[----:B------:R-:W-:Y:S01]  /*4550*/  FFMA.FTZ R25, -R191, R25, R28 ;  /* 0x00000019bf197223 */ /* 0x000fe2000001011c */
[C---:B------:R-:W-:Y:S02]  /*4560*/  ISETP.GE.AND P4, PT, R24.reuse, R179, PT ;  /* 0x000000b31800720c */ /* 0x040fe40003f86270 */
[----:B------:R-:W-:Y:S02]  /*4570*/  ISETP.GE.AND P1, PT, R24, R176, PT ;  /* 0x000000b01800720c */ /* 0x000fe40003f26270 */
[----:B------:R-:W-:Y:S01]  /*4580*/  ISETP.GT.AND P5, PT, R72, R24, PT ;  /* 0x000000184800720c */ /* 0x000fe20003fa4270 */
[----:B------:R-:W-:Y:S01]  /*4590*/  IMAD.MOV.U32 R24, RZ, RZ, R49 ;  /* 0x000000ffff187224 */ /* 0x000fe200078e0031 */
[----:B------:R-:W-:Y:S01]  /*45a0*/  IADD3 R28, PT, PT, R178, -0x29, -R76 ;  /* 0xffffffd7b21c7810 */ /* 0x000fe20007ffe84c */
[----:B------:R-:W-:Y:S01]  /*45b0*/  VIADD R49, R73, 0x30 ;  /* 0x0000003049317836 */ /* 0x000fe20000000000 */
[----:B------:R-:W-:Y:S01]  /*45c0*/  FSEL R119, R25, -INF , !P0 ;  /* 0xff80000019777808 */ /* 0x000fe20004000000 */
[----:B--2---:R-:W-:Y:S01]  /*45d0*/  HMMA.16816.F32.BF16 R16, R4, R12, R16 ;  /* 0x0000000c0410723c */ /* 0x004fe20000041810 */
[----:B------:R-:W-:Y:S01]  /*45e0*/  I2FP.F32.S32 R24, R24 ;  /* 0x0000001800187245 */ /* 0x000fe20000201400 */
[----:B------:R-:W-:Y:S01]  /*45f0*/  FMUL.FTZ R12, R31, R48 ;  /* 0x000000301f0c7220 */ /* 0x000fe20000410000 */
[----:B------:R-:W-:-:S02]  /*4600*/  IABS R28, R28 ;  /* 0x0000001c001c7213 */ /* 0x000fc40000000000 */
[----:B------:R-:W-:Y:S01]  /*4610*/  FSEL R119, R119, -INF , !P4 ;  /* 0xff80000077777808 */ /* 0x000fe20006000000 */
[----:B----4-:R-:W-:Y:S01]  /*4620*/  FFMA.FTZ R13, -R191, R24, R20 ;  /* 0x00000018bf0d7223 */ /* 0x010fe20000010114 */
[----:B------:R-:W-:Y:S01]  /*4630*/  VIADD R24, R73, 0x29 ;  /* 0x0000002949187836 */ /* 0x000fe20000000000 */
[----:B------:R-:W1:Y:S01]  /*4640*/  MUFU.TANH R20, R29 ;  /* 0x0000001d00147308 */ /* 0x000e620000002400 */
[----:B------:R-:W-:Y:S02]  /*4650*/  IABS R50, R50 ;  /* 0x0000003200327213 */ /* 0x000fe40000000000 */
[----:B------:R-:W-:Y:S01]  /*4660*/  FSEL R61, R13, -INF , !P3 ;  /* 0xff8000000d3d7808 */ /* 0x000fe20005800000 */
[----:B------:R-:W-:Y:S01]  /*4670*/  IMAD.MOV.U32 R13, RZ, RZ, R28 ;  /* 0x000000ffff0d7224 */ /* 0x000fe200078e001c */
[----:B------:R-:W-:Y:S02]  /*4680*/  ISETP.GT.AND P3, PT, R47, R24, PT ;  /* 0x000000182f00720c */ /* 0x000fe40003f64270 */
[----:B------:R-:W-:Y:S01]  /*4690*/  FSEL R61, R61, -INF , !P2 ;  /* 0xff8000003d3d7808 */ /* 0x000fe20005000000 */
[----:B------:R-:W2:Y:S01]  /*46a0*/  MUFU.TANH R12, R12 ;  /* 0x0000000c000c7308 */ /* 0x000ea20000002400 */
[----:B------:R-:W-:-:S02]  /*46b0*/  I2FP.F32.S32 R13, R13 ;  /* 0x0000000d000d7245 */ /* 0x000fc40000201400 */
[-C--:B------:R-:W-:Y:S01]  /*46c0*/  FMUL.FTZ R28, R16, R48.reuse ;  /* 0x00000030101c7220 */ /* 0x080fe20000410000 */
[----:B------:R-:W-:Y:S01]  /*46d0*/  ISETP.GE.AND P2, PT, R24, R179, PT ;  /* 0x000000b31800720c */ /* 0x000fe20003f46270 */
[----:B------:R-:W-:Y:S01]  /*46e0*/  FMUL.FTZ R18, R18, R48 ;  /* 0x0000003012127220 */ /* 0x000fe20000410000 */
[----:B------:R-:W-:Y:S01]  /*46f0*/  ISETP.GE.AND P0, PT, R24, R176, PT ;  /* 0x000000b01800720c */ /* 0x000fe20003f06270 */
[----:B------:R-:W-:Y:S01]  /*4700*/  FMUL.FTZ R53, R17, R48 ;  /* 0x0000003011357220 */ /* 0x000fe20000410000 */
[----:B------:R-:W-:Y:S01]  /*4710*/  ISETP.GT.AND P4, PT, R72, R24, PT ;  /* 0x000000184800720c */ /* 0x000fe20003f84270 */
[----:B-1----:R-:W-:Y:S01]  /*4720*/  FFMA.FTZ R13, -R191, R13, R20 ;  /* 0x0000000dbf0d7223 */ /* 0x002fe20000010114 */
[----:B------:R-:W-:Y:S01]  /*4730*/  IADD3 R20, PT, PT, R178, -0x30, -R76 ;  /* 0xffffffd0b2147810 */ /* 0x000fe20007ffe84c */
[----:B------:R-:W-:Y:S01]  /*4740*/  HMMA.16816.F32.BF16 R24, R8, R26, RZ ;  /* 0x0000001a0818723c */ /* 0x000fe200000418ff */
[----:B------:R-:W-:Y:S01]  /*4750*/  FSEL R60, R60, -INF , !P5 ;  /* 0xff8000003c3c7808 */ /* 0x000fe20006800000 */
[----:B------:R-:W-:Y:S01]  /*4760*/  MUFU.TANH R18, R18 ;  /* 0x0000001200127308 */ /* 0x000fe20000002400 */
[----:B------:R-:W-:-:S02]  /*4770*/  IABS R16, R20 ;  /* 0x0000001400107213 */ /* 0x000fc40000000000 */
[----:B------:R-:W-:Y:S02]  /*4780*/  FSEL R90, R13, -INF , !P3 ;  /* 0xff8000000d5a7808 */ /* 0x000fe40005800000 */
[----:B------:R-:W-:Y:S02]  /*4790*/  I2FP.F32.S32 R13, R50 ;  /* 0x00000032000d7245 */ /* 0x000fe40000201400 */
[----:B------:R-:W-:Y:S01]  /*47a0*/  FSEL R60, R60, -INF , !P1 ;  /* 0xff8000003c3c7808 */ /* 0x000fe20004800000 */
[----:B------:R1:W3:Y:S01]  /*47b0*/  MUFU.TANH R20, R28 ;  /* 0x0000001c00147308 */ /* 0x0002e20000002400 */
[----:B------:R-:W-:Y:S01]  /*47c0*/  FSEL R90, R90, -INF , !P2 ;  /* 0xff8000005a5a7808 */ /* 0x000fe20005000000 */
[----:B--2---:R-:W-:Y:S01]  /*47d0*/  FFMA.FTZ R50, -R191, R13, R12 ;  /* 0x0000000dbf327223 */ /* 0x004fe2000001010c */
[----:B------:R-:W-:Y:S02]  /*47e0*/  ISETP.GT.AND P5, PT, R47, R49, PT ;  /* 0x000000312f00720c */ /* 0x000fe40003fa4270 */
[----:B------:R-:W-:-:S02]  /*47f0*/  ISETP.GE.AND P1, PT, R49, R179, PT ;  /* 0x000000b33100720c */ /* 0x000fc40003f26270 */
[----:B------:R-:W-:Y:S02]  /*4800*/  ISETP.GE.AND P3, PT, R49, R176, PT ;  /* 0x000000b03100720c */ /* 0x000fe40003f66270 */
[----:B------:R-:W-:Y:S01]  /*4810*/  ISETP.GT.AND P2, PT, R72, R49, PT ;  /* 0x000000314800720c */ /* 0x000fe20003f44270 */
[----:B------:R-:W-:Y:S01]  /*4820*/  HMMA.16816.F32.BF16 R24, R4, R14, R24 ;  /* 0x0000000e0418723c */ /* 0x000fe20000041818 */
[----:B------:R-:W-:Y:S01]  /*4830*/  IADD3 R49, PT, PT, R75, -0x30, -R76 ;  /* 0xffffffd04b317810 */ /* 0x000fe20007ffe84c */
[----:B------:R-:W-:Y:S01]  /*4840*/  LDSM.16.M88.4 R12, [R44+0x2000] ;  /* 0x002000002c0c783b */ /* 0x000fe20000000200 */
[----:B------:R-:W-:Y:S02]  /*4850*/  I2FP.F32.S32 R16, R16 ;  /* 0x0000001000107245 */ /* 0x000fe40000201400 */
[----:B------:R-:W-:Y:S01]  /*4860*/  IABS R17, R49 ;  /* 0x0000003100117213 */ /* 0x000fe20000000000 */
[----:B-1----:R-:W1:Y:S01]  /*4870*/  LDSM.16.M88.4 R28, [R45+0x2000] ;  /* 0x002000002d1c783b */ /* 0x002e620000000200 */
[----:B------:R-:W-:Y:S01]  /*4880*/  FSEL R59, R50, -INF , !P4 ;  /* 0xff800000323b7808 */ /* 0x000fe20006000000 */
[----:B---3--:R-:W-:-:S02]  /*4890*/  FFMA.FTZ R20, -R191, R16, R20 ;  /* 0x00000010bf147223 */ /* 0x008fc40000010114 */
[----:B------:R-:W-:Y:S01]  /*48a0*/  IMAD.MOV.U32 R50, RZ, RZ, R17 ;  /* 0x000000ffff327224 */ /* 0x000fe200078e0011 */
[----:B------:R2:W3:Y:S01]  /*48b0*/  MUFU.TANH R49, R53 ;  /* 0x0000003500317308 */ /* 0x0004e20000002400 */
[----:B------:R-:W-:Y:S01]  /*48c0*/  VIADD R16, R73, 0x31 ;  /* 0x0000003149107836 */ /* 0x000fe20000000000 */
[----:B------:R-:W-:Y:S02]  /*48d0*/  FSEL R59, R59, -INF , !P0 ;  /* 0xff8000003b3b7808 */ /* 0x000fe40004000000 */
[----:B------:R-:W-:Y:S02]  /*48e0*/  FSEL R20, R20, -INF , !P5 ;  /* 0xff80000014147808 */ /* 0x000fe40006800000 */
[----:B------:R-:W-:Y:S02]  /*48f0*/  I2FP.F32.S32 R50, R50 ;  /* 0x0000003200327245 */ /* 0x000fe40000201400 */
[----:B------:R-:W-:Y:S01]  /*4900*/  FSEL R133, R20, -INF , !P1 ;  /* 0xff80000014857808 */ /* 0x000fe20004800000 */
[----:B------:R-:W-:Y:S01]  /*4910*/  FMUL.FTZ R20, R19, R48 ;  /* 0x0000003013147220 */ /* 0x000fe20000410000 */
[----:B------:R-:W-:Y:S01]  /*4920*/  ISETP.GT.AND P4, PT, R47, R16, PT ;  /* 0x000000102f00720c */ /* 0x000fe20003f84270 */
[----:B------:R-:W-:Y:S01]  /*4930*/  FFMA.FTZ R50, -R191, R50, R18 ;  /* 0x00000032bf327223 */ /* 0x000fe20000010112 */
[C---:B------:R-:W-:Y:S01]  /*4940*/  ISETP.GE.AND P5, PT, R16.reuse, R179, PT ;  /* 0x000000b31000720c */ /* 0x040fe20003fa6270 */
[----:B------:R-:W-:Y:S01]  /*4950*/  FMUL.FTZ R25, R25, R48 ;  /* 0x0000003019197220 */ /* 0x000fe20000410000 */
[----:B------:R-:W-:Y:S01]  /*4960*/  ISETP.GE.AND P0, PT, R16, R176, PT ;  /* 0x000000b01000720c */ /* 0x000fe20003f06270 */
[----:B------:R-:W4:Y:S01]  /*4970*/  MUFU.TANH R20, R20 ;  /* 0x0000001400147308 */ /* 0x000f220000002400 */
[----:B------:R-:W-:Y:S01]  /*4980*/  ISETP.GT.AND P1, PT, R72, R16, PT ;  /* 0x000000104800720c */ /* 0x000fe20003f24270 */
[----:B------:R-:W-:Y:S01]  /*4990*/  FMUL.FTZ R26, R26, R48 ;  /* 0x000000301a1a7220 */ /* 0x000fe20000410000 */
[----:B--2---:R-:W-:-:S02]  /*49a0*/  IADD3 R53, PT, PT, R178, -0x38, -R76 ;  /* 0xffffffc8b2357810 */ /* 0x004fc40007ffe84c */
[----:B------:R-:W-:Y:S02]  /*49b0*/  IABS R52, R52 ;  /* 0x0000003400347213 */ /* 0x000fe40000000000 */
[----:B------:R-:W-:Y:S01]  /*49c0*/  FSEL R50, R50, -INF , !P2 ;  /* 0xff80000032327808 */ /* 0x000fe20005000000 */
[----:B------:R-:W-:Y:S01]  /*49d0*/  MUFU.TANH R26, R26 ;  /* 0x0000001a001a7308 */ /* 0x000fe20000002400 */
[----:B------:R-:W-:Y:S02]  /*49e0*/  I2FP.F32.S32 R52, R52 ;  /* 0x0000003400347245 */ /* 0x000fe40000201400 */
[----:B------:R-:W-:Y:S01]  /*49f0*/  FSEL R58, R50, -INF , !P3 ;  /* 0xff800000323a7808 */ /* 0x000fe20005800000 */
[----:B------:R-:W-:Y:S02]  /*4a00*/  VIADD R50, R73, 0x40 ;  /* 0x0000004049327836 */ /* 0x000fe40000000000 */
[----:B---3--:R-:W-:Y:S01]  /*4a10*/  FFMA.FTZ R52, -R191, R52, R49 ;  /* 0x00000034bf347223 */ /* 0x008fe20000010131 */
[----:B------:R-:W-:-:S04]  /*4a20*/  VIADD R49, R73, 0x38 ;  /* 0x0000003849317836 */ /* 0x000fc80000000000 */
[----:B------:R-:W-:Y:S01]  /*4a30*/  FSEL R52, R52, -INF , !P4 ;  /* 0xff80000034347808 */ /* 0x000fe20006000000 */
[----:B-1----:R-:W-:Y:S01]  /*4a40*/  HMMA.16816.F32.BF16 R16, R8, R28, RZ ;  /* 0x0000001c0810723c */ /* 0x002fe200000418ff */
[----:B------:R-:W-:Y:S02]  /*4a50*/  IADD3 R29, PT, PT, R75, -0x31, -R76 ;  /* 0xffffffcf4b1d7810 */ /* 0x000fe40007ffe84c */
[----:B------:R-:W-:Y:S01]  /*4a60*/  IABS R28, R53 ;  /* 0x00000035001c7213 */ /* 0x000fe20000000000 */
[----:B------:R-:W-:Y:S01]  /*4a70*/  FMUL.FTZ R53, R24, R48 ;  /* 0x0000003018357220 */ /* 0x000fe20000410000 */
[----:B------:R-:W-:Y:S02]  /*4a80*/  IABS R24, R29 ;  /* 0x0000001d00187213 */ /* 0x000fe40000000000 */
[----:B------:R-:W-:Y:S01]  /*4a90*/  I2FP.F32.S32 R28, R28 ;  /* 0x0000001c001c7245 */ /* 0x000fe20000201400 */
[----:B------:R-:W1:Y:S01]  /*4aa0*/  MUFU.TANH R29, R53 ;  /* 0x00000035001d7308 */ /* 0x000e620000002400 */
[----:B------:R-:W-:-:S02]  /*4ab0*/  I2FP.F32.S32 R24, R24 ;  /* 0x0000001800187245 */ /* 0x000fc40000201400 */
[----:B------:R-:W-:Y:S02]  /*4ac0*/  ISETP.GT.AND P2, PT, R47, R49, PT ;  /* 0x000000312f00720c */ /* 0x000fe40003f44270 */
[C---:B------:R-:W-:Y:S02]  /*4ad0*/  ISETP.GE.AND P4, PT, R49.reuse, R179, PT ;  /* 0x000000b33100720c */ /* 0x040fe40003f86270 */
[----:B------:R-:W-:Y:S02]  /*4ae0*/  FSEL R138, R52, -INF , !P5 ;  /* 0xff800000348a7808 */ /* 0x000fe40006800000 */
[----:B------:R-:W-:Y:S02]  /*4af0*/  ISETP.GE.AND P3, PT, R49, R176, PT ;  /* 0x000000b03100720c */ /* 0x000fe40003f66270 */
[----:B------:R-:W-:Y:S01]  /*4b00*/  ISETP.GT.AND P5, PT, R72, R49, PT ;  /* 0x000000314800720c */ /* 0x000fe20003fa4270 */
[----:B------:R-:W-:Y:S01]  /*4b10*/  HMMA.16816.F32.BF16 R16, R4, R12, R16 ;  /* 0x0000000c0410723c */ /* 0x000fe20000041810 */
[----:B------:R-:W-:Y:S01]  /*4b20*/  FMUL.FTZ R12, R27, R48 ;  /* 0x000000301b0c7220 */ /* 0x000fe20000410000 */
[----:B------:R-:W-:Y:S01]  /*4b30*/  IADD3 R27, PT, PT, R178, -0x39, -R76 ;  /* 0xffffffc7b21b7810 */ /* 0x000fe20007ffe84c */
[----:B----4-:R-:W-:Y:S01]  /*4b40*/  FFMA.FTZ R13, -R191, R24, R20 ;  /* 0x00000018bf0d7223 */ /* 0x010fe20000010114 */
[----:B------:R-:W-:Y:S01]  /*4b50*/  VIADD R20, R73, 0x39 ;  /* 0x0000003949147836 */ /* 0x000fe20000000000 */
[----:B------:R2:W3:Y:S01]  /*4b60*/  MUFU.TANH R24, R25 ;  /* 0x0000001900187308 */ /* 0x0004e20000002400 */
[----:B------:R-:W-:Y:S01]  /*4b70*/  IABS R27, R27 ;  /* 0x0000001b001b7213 */ /* 0x000fe20000000000 */
[----:B-1----:R-:W-:Y:S01]  /*4b80*/  FFMA.FTZ R28, -R191, R28, R29 ;  /* 0x0000001cbf1c7223 */ /* 0x002fe2000001011d */
[----:B------:R-:W-:-:S02]  /*4b90*/  FSEL R57, R13, -INF , !P1 ;  /* 0xff8000000d397808 */ /* 0x000fc40004800000 */
[----:B------:R-:W-:Y:S01]  /*4ba0*/  IADD3 R29, PT, PT, R75, -0x38, -R76 ;  /* 0xffffffc84b1d7810 */ /* 0x000fe20007ffe84c */
[----:B------:R-:W-:Y:S01]  /*4bb0*/  IMAD.MOV.U32 R13, RZ, RZ, R27 ;  /* 0x000000ffff0d7224 */ /* 0x000fe200078e001b */
[----:B------:R-:W-:Y:S01]  /*4bc0*/  FSEL R137, R28, -INF , !P2 ;  /* 0xff8000001c897808 */ /* 0x000fe20005000000 */
[----:B------:R-:W1:Y:S01]  /*4bd0*/  MUFU.TANH R12, R12 ;  /* 0x0000000c000c7308 */ /* 0x000e620000002400 */
[----:B------:R-:W-:Y:S02]  /*4be0*/  FSEL R57, R57, -INF , !P0 ;  /* 0xff80000039397808 */ /* 0x000fe40004000000 */
[----:B------:R-:W-:Y:S02]  /*4bf0*/  I2FP.F32.S32 R13, R13 ;  /* 0x0000000d000d7245 */ /* 0x000fe40000201400 */
[----:B------:R-:W-:Y:S01]  /*4c00*/  FSEL R137, R137, -INF , !P4 ;  /* 0xff80000089897808 */ /* 0x000fe20006000000 */
[----:B------:R-:W-:Y:S01]  /*4c10*/  FMUL.FTZ R49, R16, R48 ;  /* 0x0000003010317220 */ /* 0x000fe20000410000 */
[----:B------:R-:W-:Y:S01]  /*4c20*/  ISETP.GT.AND P1, PT, R47, R20, PT ;  /* 0x000000142f00720c */ /* 0x000fe20003f24270 */
[-C--:B------:R-:W-:Y:S01]  /*4c30*/  FMUL.FTZ R18, R18, R48.reuse ;  /* 0x0000003012127220 */ /* 0x080fe20000410000 */
[----:B--2---:R-:W-:Y:S01]  /*4c40*/  IABS R25, R29 ;  /* 0x0000001d00197213 */ /* 0x004fe20000000000 */
[----:B---3--:R-:W-:Y:S01]  /*4c50*/  FFMA.FTZ R13, -R191, R13, R24 ;  /* 0x0000000dbf0d7223 */ /* 0x008fe20000010118 */
[----:B------:R-:W-:Y:S01]  /*4c60*/  IADD3 R24, PT, PT, R178, -0x40, -R76 ;  /* 0xffffffc0b2187810 */ /* 0x000fe20007ffe84c */
[----:B------:R-:W-:Y:S01]  /*4c70*/  HMMA.16816.F32.BF16 R28, R8, R30, RZ ;  /* 0x0000001e081c723c */ /* 0x000fe200000418ff */
[----:B------:R-:W-:Y:S01]  /*4c80*/  I2FP.F32.S32 R25, R25 ;  /* 0x0000001900197245 */ /* 0x000fe20000201400 */
[----:B------:R-:W2:Y:S01]  /*4c90*/  MUFU.TANH R49, R49 ;  /* 0x0000003100317308 */ /* 0x000ea20000002400 */
[C---:B------:R-:W-:Y:S01]  /*4ca0*/  ISETP.GE.AND P0, PT, R20.reuse, R179, PT ;  /* 0x000000b31400720c */ /* 0x040fe20003f06270 */
[----:B------:R-:W-:Y:S01]  /*4cb0*/  FMUL.FTZ R54, R17, R48 ;  /* 0x0000003011367220 */ /* 0x000fe20000410000 */
[----:B------:R-:W-:-:S02]  /*4cc0*/  ISETP.GE.AND P2, PT, R20, R176, PT ;  /* 0x000000b01400720c */ /* 0x000fc40003f46270 */
[----:B------:R-:W-:Y:S01]  /*4cd0*/  ISETP.GT.AND P4, PT, R72, R20, PT ;  /* 0x000000144800720c */ /* 0x000fe20003f84270 */
[----:B------:R-:W-:Y:S01]  /*4ce0*/  FFMA.FTZ R20, -R191, R25, R26 ;  /* 0x00000019bf147223 */ /* 0x000fe2000001011a */
[----:B------:R-:W-:Y:S01]  /*4cf0*/  IABS R16, R24 ;  /* 0x0000001800107213 */ /* 0x000fe20000000000 */
[----:B------:R-:W3:Y:S01]  /*4d00*/  MUFU.TANH R18, R18 ;  /* 0x0000001200127308 */ /* 0x000ee20000002400 */
[----:B------:R-:W4:Y:S01]  /*4d10*/  LDSM.16.M88.4 R24, [R45+0x2400] ;  /* 0x002400002d18783b */ /* 0x000f220000000200 */
[----:B------:R-:W-:Y:S02]  /*4d20*/  IADD3 R52, PT, PT, R75, -0x39, -R76 ;  /* 0xffffffc74b347810 */ /* 0x000fe40007ffe84c */
[----:B------:R-:W-:Y:S02]  /*4d30*/  FSEL R20, R20, -INF , !P5 ;  /* 0xff80000014147808 */ /* 0x000fe40006800000 */
[----:B------:R-:W-:Y:S02]  /*4d40*/  IABS R52, R52 ;  /* 0x0000003400347213 */ /* 0x000fe40000000000 */
[----:B------:R-:W-:Y:S01]  /*4d50*/  FSEL R98, R13, -INF , !P1 ;  /* 0xff8000000d627808 */ /* 0x000fe20004800000 */
[----:B------:R-:W5:Y:S01]  /*4d60*/  MUFU.TANH R54, R54 ;  /* 0x0000003600367308 */ /* 0x000f620000002400 */
[----:B------:R-:W-:Y:S01]  /*4d70*/  I2FP.F32.S32 R13, R52 ;  /* 0x00000034000d7245 */ /* 0x000fe20000201400 */
[----:B------:R-:W-:Y:S01]  /*4d80*/  HMMA.16816.F32.BF16 R28, R4, R14, R28 ;  /* 0x0000000e041c723c */ /* 0x000fe2000004181c */
[----:B------:R-:W-:-:S02]  /*4d90*/  FSEL R20, R20, -INF , !P3 ;  /* 0xff80000014147808 */ /* 0x000fc40005800000 */
[----:B------:R-:W-:Y:S02]  /*4da0*/  FSEL R98, R98, -INF , !P0 ;  /* 0xff80000062627808 */ /* 0x000fe40004000000 */
[----:B------:R-:W-:Y:S02]  /*4db0*/  ISETP.GT.AND P5, PT, R47, R50, PT ;  /* 0x000000322f00720c */ /* 0x000fe40003fa4270 */
[C---:B------:R-:W-:Y:S02]  /*4dc0*/  ISETP.GE.AND P3, PT, R50.reuse, R179, PT ;  /* 0x000000b33200720c */ /* 0x040fe40003f66270 */
[----:B------:R-:W-:Y:S02]  /*4dd0*/  ISETP.GE.AND P1, PT, R50, R176, PT ;  /* 0x000000b03200720c */ /* 0x000fe40003f26270 */
[----:B------:R-:W-:Y:S01]  /*4de0*/  ISETP.GT.AND P0, PT, R72, R50, PT ;  /* 0x000000324800720c */ /* 0x000fe20003f04270 */
[----:B-1----:R-:W-:Y:S01]  /*4df0*/  FFMA.FTZ R50, -R191, R13, R12 ;  /* 0x0000000dbf327223 */ /* 0x002fe2000001010c */
[----:B------:R-:W-:Y:S01]  /*4e00*/  I2FP.F32.S32 R16, R16 ;  /* 0x0000001000107245 */ /* 0x000fe20000201400 */
[----:B------:R-:W1:Y:S01]  /*4e10*/  LDSM.16.M88.4 R12, [R44+0x2400] ;  /* 0x002400002c0c783b */ /* 0x000e620000000200 */
[----:B------:R-:W-:-:S02]  /*4e20*/  IADD3 R53, PT, PT, R75, -0x40, -R76 ;  /* 0xffffffc04b357810 */ /* 0x000fc40007ffe84c */
[----:B------:R-:W-:Y:S01]  /*4e30*/  IADD3 R52, PT, PT, R178, -0x41, -R76 ;  /* 0xffffffbfb2347810 */ /* 0x000fe20007ffe84c */
[----:B--2---:R-:W-:Y:S01]  /*4e40*/  FFMA.FTZ R49, -R191, R16, R49 ;  /* 0x00000010bf317223 */ /* 0x004fe20000010131 */
[----:B------:R-:W-:Y:S01]  /*4e50*/  IABS R17, R53 ;  /* 0x0000003500117213 */ /* 0x000fe20000000000 */
[----:B------:R-:W-:Y:S01]  /*4e60*/  VIADD R16, R73, 0x41 ;  /* 0x0000004149107836 */ /* 0x000fe20000000000 */
[----:B------:R-:W-:Y:S01]  /*4e70*/  IABS R52, R52 ;  /* 0x0000003400347213 */ /* 0x000fe20000000000 */
[-C--:B------:R-:W-:Y:S01]  /*4e80*/  FMUL.FTZ R53, R19, R48.reuse ;  /* 0x0000003013357220 */ /* 0x080fe20000410000 */
[----:B------:R-:W-:Y:S01]  /*4e90*/  FSEL R148, R49, -INF , !P5 ;  /* 0xff80000031947808 */ /* 0x000fe20006800000 */
[-C--:B------:R-:W-:Y:S01]  /*4ea0*/  FMUL.FTZ R30, R30, R48.reuse ;  /* 0x000000301e1e7220 */ /* 0x080fe20000410000 */
[----:B------:R-:W-:Y:S01]  /*4eb0*/  FSEL R50, R50, -INF , !P4 ;  /* 0xff80000032327808 */ /* 0x000fe20006000000 */
[----:B------:R-:W-:Y:S01]  /*4ec0*/  FMUL.FTZ R29, R29, R48 ;  /* 0x000000301d1d7220 */ /* 0x000fe20000410000 */
[----:B------:R-:W-:-:S02]  /*4ed0*/  I2FP.F32.S32 R49, R17 ;  /* 0x0000001100317245 */ /* 0x000fc40000201400 */
[----:B------:R-:W-:Y:S01]  /*4ee0*/  I2FP.F32.S32 R52, R52 ;  /* 0x0000003400347245 */ /* 0x000fe20000201400 */
[----:B------:R-:W2:Y:S01]  /*4ef0*/  MUFU.TANH R30, R30 ;  /* 0x0000001e001e7308 */ /* 0x000ea20000002400 */
[----:B------:R-:W-:Y:S01]  /*4f00*/  FSEL R80, R50, -INF , !P2 ;  /* 0xff80000032507808 */ /* 0x000fe20005000000 */
[C---:B---3--:R-:W-:Y:S01]  /*4f10*/  FFMA.FTZ R49, -R191.reuse, R49, R18 ;  /* 0x00000031bf317223 */ /* 0x048fe20000010112 */
[----:B------:R-:W-:Y:S01]  /*4f20*/  FSEL R148, R148, -INF , !P3 ;  /* 0xff80000094947808 */ /* 0x000fe20005800000 */
[----:B-----5:R-:W-:Y:S01]  /*4f30*/  FFMA.FTZ R52, -R191, R52, R54 ;  /* 0x00000034bf347223 */ /* 0x020fe20000010136 */
[----:B------:R-:W-:Y:S01]  /*4f40*/  ISETP.GT.AND P4, PT, R47, R16, PT ;  /* 0x000000102f00720c */ /* 0x000fe20003f84270 */
[----:B------:R-:W-:Y:S01]  /*4f50*/  FMUL.FTZ R54, R28, R48 ;  /* 0x000000301c367220 */ /* 0x000fe20000410000 */
[C---:B------:R-:W-:Y:S02]  /*4f60*/  ISETP.GE.AND P5, PT, R16.reuse, R179, PT ;  /* 0x000000b31000720c */ /* 0x040fe40003fa6270 */
[----:B------:R-:W-:-:S02]  /*4f70*/  ISETP.GE.AND P2, PT, R16, R176, PT ;  /* 0x000000b01000720c */ /* 0x000fc40003f46270 */
[----:B------:R-:W-:Y:S02]  /*4f80*/  ISETP.GT.AND P3, PT, R72, R16, PT ;  /* 0x000000104800720c */ /* 0x000fe40003f64270 */
[----:B----4-:R-:W-:Y:S01]  /*4f90*/  HMMA.16816.F32.BF16 R16, R8, R24, RZ ;  /* 0x000000180810723c */ /* 0x010fe200000418ff */
[----:B------:R3:W4:Y:S01]  /*4fa0*/  MUFU.TANH R24, R53 ;  /* 0x0000003500187308 */ /* 0x0007220000002400 */
[----:B------:R-:W-:Y:S01]  /*4fb0*/  VIADD R25, R73, 0x48 ;  /* 0x0000004849197836 */ /* 0x000fe20000000000 */
[----:B------:R-:W-:Y:S01]  /*4fc0*/  FSEL R81, R49, -INF , !P0 ;  /* 0xff80000031517808 */ /* 0x000fe20004000000 */
[----:B--2---:R-:W-:Y:S01]  /*4fd0*/  FFMA.FTZ R85, -R191, R85, R30 ;  /* 0x00000055bf557223 */ /* 0x004fe2000001011e */
[----:B------:R-:W-:Y:S02]  /*4fe0*/  FSEL R52, R52, -INF , !P4 ;  /* 0xff80000034347808 */ /* 0x000fe40006000000 */
[----:B------:R-:W-:Y:S02]  /*4ff0*/  IADD3 R50, PT, PT, R178, -0x48, -R76 ;  /* 0xffffffb8b2327810 */ /* 0x000fe40007ffe84c */
[----:B------:R-:W-:Y:S01]  /*5000*/  FSEL R81, R81, -INF , !P1 ;  /* 0xff80000051517808 */ /* 0x000fe20004800000 */
[----:B------:R-:W2:Y:S01]  /*5010*/  MUFU.TANH R49, R54 ;  /* 0x0000003600317308 */ /* 0x000ea20000002400 */
[----:B------:R-:W-:-:S02]  /*5020*/  FSEL R152, R52, -INF , !P5 ;  /* 0xff80000034987808 */ /* 0x000fc40006800000 */
[----:B------:R-:W-:Y:S02]  /*5030*/  ISETP.GT.AND P0, PT, R47, R25, PT ;  /* 0x000000192f00720c */ /* 0x000fe40003f04270 */
[C---:B------:R-:W-:Y:S02]  /*5040*/  ISETP.GE.AND P4, PT, R25.reuse, R179, PT ;  /* 0x000000b31900720c */ /* 0x040fe40003f86270 */
[----:B------:R-:W-:Y:S02]  /*5050*/  ISETP.GE.AND P1, PT, R25, R176, PT ;  /* 0x000000b01900720c */ /* 0x000fe40003f26270 */
[----:B---3--:R-:W-:Y:S01]  /*5060*/  IADD3 R53, PT, PT, R75, -0x41, -R76 ;  /* 0xffffffbf4b357810 */ /* 0x008fe20007ffe84c */
[----:B-1----:R-:W-:Y:S01]  /*5070*/  HMMA.16816.F32.BF16 R16, R4, R12, R16 ;  /* 0x0000000c0410723c */ /* 0x002fe20000041810 */
[----:B------:R-:W-:Y:S01]  /*5080*/  ISETP.GT.AND P5, PT, R72, R25, PT ;  /* 0x000000194800720c */ /* 0x000fe20003fa4270 */
[----:B------:R-:W-:Y:S01]  /*5090*/  FMUL.FTZ R12, R31, R48 ;  /* 0x000000301f0c7220 */ /* 0x000fe20000410000 */
[----:B------:R-:W-:-:S02]  /*50a0*/  IABS R28, R53 ;  /* 0x00000035001c7213 */ /* 0x000fc40000000000 */
[----:B------:R-:W-:Y:S02]  /*50b0*/  IABS R50, R50 ;  /* 0x0000003200327213 */ /* 0x000fe40000000000 */
[----:B------:R-:W-:Y:S01]  /*50c0*/  IADD3 R31, PT, PT, R178, -0x49, -R76 ;  /* 0xffffffb7b21f7810 */ /* 0x000fe20007ffe84c */
[----:B------:R-:W-:Y:S01]  /*50d0*/  IMAD.MOV.U32 R25, RZ, RZ, R28 ;  /* 0x000000ffff197224 */ /* 0x000fe200078e001c */
[----:B------:R-:W-:Y:S01]  /*50e0*/  MUFU.TANH R12, R12 ;  /* 0x0000000c000c7308 */ /* 0x000fe20000002400 */
[----:B------:R-:W-:Y:S01]  /*50f0*/  IMAD.MOV.U32 R28, RZ, RZ, R50 ;  /* 0x000000ffff1c7224 */ /* 0x000fe200078e0032 */
[----:B------:R-:W-:Y:S01]  /*5100*/  IADD3 R52, PT, PT, R75, -0x49, -R76 ;  /* 0xffffffb74b347810 */ /* 0x000fe20007ffe84c */
[----:B------:R-:W-:Y:S01]  /*5110*/  VIADD R50, R73, 0x50 ;  /* 0x0000005049327836 */ /* 0x000fe20000000000 */
[----:B------:R-:W-:Y:S02]  /*5120*/  I2FP.F32.S32 R25, R25 ;  /* 0x0000001900197245 */ /* 0x000fe40000201400 */
[----:B------:R-:W-:-:S02]  /*5130*/  I2FP.F32.S32 R28, R28 ;  /* 0x0000001c001c7245 */ /* 0x000fc40000201400 */
[----:B------:R-:W-:Y:S01]  /*5140*/  IABS R52, R52 ;  /* 0x0000003400347213 */ /* 0x000fe20000000000 */
[----:B----4-:R-:W-:Y:S01]  /*5150*/  FFMA.FTZ R13, -R191, R25, R24 ;  /* 0x00000019bf0d7223 */ /* 0x010fe20000010118 */
[----:B------:R-:W-:Y:S01]  /*5160*/  VIADD R25, R73, 0x49 ;  /* 0x0000004949197836 */ /* 0x000fe20000000000 */
[----:B------:R1:W3:Y:S01]  /*5170*/  MUFU.TANH R24, R29 ;  /* 0x0000001d00187308 */ /* 0x0002e20000002400 */
[----:B--2---:R-:W-:Y:S01]  /*5180*/  FFMA.FTZ R28, -R191, R28, R49 ;  /* 0x0000001cbf1c7223 */ /* 0x004fe20000010131 */
[-C--:B------:R-:W-:Y:S01]  /*5190*/  FMUL.FTZ R49, R16, R48.reuse ;  /* 0x0000003010317220 */ /* 0x080fe20000410000 */
[----:B------:R-:W-:Y:S01]  /*51a0*/  FSEL R84, R13, -INF , !P3 ;  /* 0xff8000000d547808 */ /* 0x000fe20005800000 */
[-C--:B------:R-:W-:Y:S01]  /*51b0*/  FMUL.FTZ R18, R18, R48.reuse ;  /* 0x0000003012127220 */ /* 0x080fe20000410000 */
[----:B------:R-:W-:Y:S01]  /*51c0*/  ISETP.GT.AND P3, PT, R47, R25, PT ;  /* 0x000000192f00720c */ /* 0x000fe20003f64270 */
[----:B------:R-:W-:Y:S01]  /*51d0*/  FMUL.FTZ R54, R17, R48 ;  /* 0x0000003011367220 */ /* 0x000fe20000410000 */
[----:B------:R-:W-:Y:S01]  /*51e0*/  FSEL R149, R28, -INF , !P0 ;  /* 0xff8000001c957808 */ /* 0x000fe20004000000 */
[----:B------:R-:W2:Y:S01]  /*51f0*/  MUFU.TANH R49, R49 ;  /* 0x0000003100317308 */ /* 0x000ea20000002400 */
[----:B------:R-:W-:-:S02]  /*5200*/  IADD3 R28, PT, PT, R178, -0x50, -R76 ;  /* 0xffffffb0b21c7810 */ /* 0x000fc40007ffe84c */
[----:B------:R-:W-:Y:S02]  /*5210*/  FSEL R84, R84, -INF , !P2 ;  /* 0xff80000054547808 */ /* 0x000fe40005000000 */
[----:B------:R-:W-:Y:S02]  /*5220*/  FSEL R149, R149, -INF , !P4 ;  /* 0xff80000095957808 */ /* 0x000fe40006000000 */
[----:B------:R-:W-:Y:S01]  /*5230*/  IABS R16, R28 ;  /* 0x0000001c00107213 */ /* 0x000fe20000000000 */
[----:B------:R-:W4:Y:S01]  /*5240*/  MUFU.TANH R18, R18 ;  /* 0x0000001200127308 */ /* 0x000f220000002400 */
[----:B-1----:R-:W-:Y:S02]  /*5250*/  IABS R29, R31 ;  /* 0x0000001f001d7213 */ /* 0x002fe40000000000 */
[C---:B------:R-:W-:Y:S02]  /*5260*/  ISETP.GE.AND P2, PT, R25.reuse, R179, PT ;  /* 0x000000b31900720c */ /* 0x040fe40003f46270 */
[----:B------:R-:W-:Y:S01]  /*5270*/  ISETP.GE.AND P0, PT, R25, R176, PT ;  /* 0x000000b01900720c */ /* 0x000fe20003f06270 */
[----:B------:R-:W-:Y:S01]  /*5280*/  IMAD.MOV.U32 R13, RZ, RZ, R29 ;  /* 0x000000ffff0d7224 */ /* 0x000fe200078e001d */
[----:B------:R-:W-:Y:S01]  /*5290*/  ISETP.GT.AND P4, PT, R72, R25, PT ;  /* 0x000000194800720c */ /* 0x000fe20003f84270 */
[----:B------:R-:W1:Y:S01]  /*52a0*/  LDSM.16.M88.4 R28, [R45+0x2800] ;  /* 0x002800002d1c783b */ /* 0x000e620000000200 */
[----:B------:R-:W-:Y:S01]  /*52b0*/  FSEL R85, R85, -INF , !P5 ;  /* 0xff80000055557808 */ /* 0x000fe20006800000 */
[----:B------:R-:W5:Y:S01]  /*52c0*/  MUFU.TANH R54, R54 ;  /* 0x0000003600367308 */ /* 0x000f620000002400 */
[----:B------:R-:W-:-:S02]  /*52d0*/  I2FP.F32.S32 R13, R13 ;  /* 0x0000000d000d7245 */ /* 0x000fc40000201400 */
[----:B------:R-:W-:Y:S02]  /*52e0*/  FSEL R85, R85, -INF , !P1 ;  /* 0xff80000055557808 */ /* 0x000fe40004800000 */
[----:B------:R-:W-:Y:S01]  /*52f0*/  ISETP.GT.AND P5, PT, R47, R50, PT ;  /* 0x000000322f00720c */ /* 0x000fe20003fa4270 */
[----:B---3--:R-:W-:Y:S01]  /*5300*/  FFMA.FTZ R13, -R191, R13, R24 ;  /* 0x0000000dbf0d7223 */ /* 0x008fe20000010118 */
[C---:B------:R-:W-:Y:S01]  /*5310*/  ISETP.GE.AND P1, PT, R50.reuse, R179, PT ;  /* 0x000000b33200720c */ /* 0x040fe20003f26270 */
[----:B------:R-:W-:Y:S01]  /*5320*/  HMMA.16816.F32.BF16 R24, R8, R26, RZ ;  /* 0x0000001a0818723c */ /* 0x000fe200000418ff */
[----:B------:R-:W-:Y:S02]  /*5330*/  I2FP.F32.S32 R16, R16 ;  /* 0x0000001000107245 */ /* 0x000fe40000201400 */
[----:B------:R-:W-:Y:S02]  /*5340*/  FSEL R111, R13, -INF , !P3 ;  /* 0xff8000000d6f7808 */ /* 0x000fe40005800000 */
[----:B------:R-:W-:Y:S01]  /*5350*/  I2FP.F32.S32 R13, R52 ;  /* 0x00000034000d7245 */ /* 0x000fe20000201400 */
[----:B--2---:R-:W-:Y:S01]  /*5360*/  FFMA.FTZ R49, -R191, R16, R49 ;  /* 0x00000010bf317223 */ /* 0x004fe20000010131 */
[----:B------:R-:W-:Y:S01]  /*5370*/  FSEL R111, R111, -INF , !P2 ;  /* 0xff8000006f6f7808 */ /* 0x000fe20005000000 */
[----:B------:R-:W-:Y:S01]  /*5380*/  VIADD R16, R73, 0x51 ;  /* 0x0000005149107836 */ /* 0x000fe20000000000 */
[----:B------:R-:W-:-:S02]  /*5390*/  ISETP.GE.AND P3, PT, R50, R176, PT ;  /* 0x000000b03200720c */ /* 0x000fc40003f66270 */
[----:B------:R-:W-:Y:S01]  /*53a0*/  ISETP.GT.AND P2, PT, R72, R50, PT ;  /* 0x000000324800720c */ /* 0x000fe20003f44270 */
[----:B------:R-:W-:Y:S01]  /*53b0*/  FFMA.FTZ R50, -R191, R13, R12 ;  /* 0x0000000dbf327223 */ /* 0x000fe2000001010c */
[--C-:B------:R-:W-:Y:S02]  /*53c0*/  IADD3 R53, PT, PT, R75, -0x50, -R76.reuse ;  /* 0xffffffb04b357810 */ /* 0x100fe40007ffe84c */
[----:B------:R-:W-:Y:S02]  /*53d0*/  FSEL R211, R49, -INF , !P5 ;  /* 0xff80000031d37808 */ /* 0x000fe40006800000 */
[----:B------:R-:W-:Y:S02]  /*53e0*/  IABS R17, R53 ;  /* 0x0000003500117213 */ /* 0x000fe40000000000 */
[----:B------:R-:W-:Y:S01]  /*53f0*/  FSEL R50, R50, -INF , !P4 ;  /* 0xff80000032327808 */ /* 0x000fe20006000000 */
[----:B------:R-:W-:Y:S01]  /*5400*/  HMMA.16816.F32.BF16 R24, R4, R14, R24 ;  /* 0x0000000e0418723c */ /* 0x000fe20000041818 */
[----:B------:R-:W2:Y:S01]  /*5410*/  LDSM.16.M88.4 R12, [R44+0x2800] ;  /* 0x002800002c0c783b */ /* 0x000ea20000000200 */
[----:B------:R-:W-:-:S02]  /*5420*/  IADD3 R52, PT, PT, R178, -0x51, -R76 ;  /* 0xffffffafb2347810 */ /* 0x000fc40007ffe84c */
[----:B------:R-:W-:Y:S02]  /*5430*/  I2FP.F32.S32 R49, R17 ;  /* 0x0000001100317245 */ /* 0x000fe40000201400 */
[----:B------:R-:W-:Y:S01]  /*5440*/  FSEL R86, R50, -INF , !P0 ;  /* 0xff80000032567808 */ /* 0x000fe20004000000 */
[----:B------:R-:W-:Y:S01]  /*5450*/  FMUL.FTZ R50, R19, R48 ;  /* 0x0000003013327220 */ /* 0x000fe20000410000 */
[----:B------:R-:W-:Y:S01]  /*5460*/  IABS R52, R52 ;  /* 0x0000003400347213 */ /* 0x000fe20000000000 */
[----:B----4-:R-:W-:Y:S01]  /*5470*/  FFMA.FTZ R49, -R191, R49, R18 ;  /* 0x00000031bf317223 */ /* 0x010fe20000010112 */
[----:B------:R-:W-:Y:S02]  /*5480*/  FSEL R211, R211, -INF , !P1 ;  /* 0xff800000d3d37808 */ /* 0x000fe40004800000 */
[----:B------:R-:W-:Y:S02]  /*5490*/  ISETP.GT.AND P4, PT, R47, R16, PT ;  /* 0x000000102f00720c */ /* 0x000fe40003f84270 */
[----:B------:R-:W-:-:S02]  /*54a0*/  ISETP.GE.AND P5, PT, R16, R179, PT ;  /* 0x000000b31000720c */ /* 0x000fc40003fa6270 */
[----:B------:R-:W-:Y:S02]  /*54b0*/  ISETP.GE.AND P0, PT, R16, R176, PT ;  /* 0x000000b01000720c */ /* 0x000fe40003f06270 */
[----:B------:R-:W-:Y:S01]  /*54c0*/  ISETP.GT.AND P1, PT, R72, R16, PT ;  /* 0x000000104800720c */ /* 0x000fe20003f24270 */
[----:B------:R-:W-:Y:S01]  /*54d0*/  FMUL.FTZ R25, R25, R48 ;  /* 0x0000003019197220 */ /* 0x000fe20000410000 */
[--C-:B------:R-:W-:Y:S01]  /*54e0*/  IADD3 R53, PT, PT, R178, -0x58, -R76.reuse ;  /* 0xffffffa8b2357810 */ /* 0x100fe20007ffe84c */
[----:B-1----:R-:W-:Y:S01]  /*54f0*/  HMMA.16816.F32.BF16 R16, R8, R28, RZ ;  /* 0x0000001c0810723c */ /* 0x002fe200000418ff */
[----:B------:R1:W3:Y:S01]  /*5500*/  MUFU.TANH R28, R50 ;  /* 0x00000032001c7308 */ /* 0x0002e20000002400 */
[----:B------:R-:W-:Y:S01]  /*5510*/  I2FP.F32.S32 R52, R52 ;  /* 0x0000003400347245 */ /* 0x000fe20000201400 */
[----:B------:R-:W-:Y:S01]  /*5520*/  FMUL.FTZ R26, R26, R48 ;  /* 0x000000301a1a7220 */ /* 0x000fe20000410000 */
[----:B------:R-:W-:Y:S02]  /*5530*/  IABS R29, R53 ;  /* 0x00000035001d7213 */ /* 0x000fe40000000000 */
[----:B------:R-:W-:Y:S01]  /*5540*/  IADD3 R53, PT, PT, R75, -0x51, -R76 ;  /* 0xffffffaf4b357810 */ /* 0x000fe20007ffe84c */
[----:B-----5:R-:W-:Y:S01]  /*5550*/  FFMA.FTZ R52, -R191, R52, R54 ;  /* 0x00000034bf347223 */ /* 0x020fe20000010136 */
[----:B------:R-:W-:Y:S01]  /*5560*/  FMUL.FTZ R54, R24, R48 ;  /* 0x0000003018367220 */ /* 0x000fe20000410000 */
[----:B------:R-:W-:Y:S01]  /*5570*/  FSEL R88, R49, -INF , !P2 ;  /* 0xff80000031587808 */ /* 0x000fe20005000000 */
[----:B------:R-:W4:Y:S01]  /*5580*/  MUFU.TANH R26, R26 ;  /* 0x0000001a001a7308 */ /* 0x000f220000002400 */
[----:B------:R-:W-:-:S02]  /*5590*/  IABS R24, R53 ;  /* 0x0000003500187213 */ /* 0x000fc40000000000 */
[----:B------:R-:W-:Y:S02]  /*55a0*/  I2FP.F32.S32 R29, R29 ;  /* 0x0000001d001d7245 */ /* 0x000fe40000201400 */
[----:B------:R-:W-:Y:S02]  /*55b0*/  I2FP.F32.S32 R24, R24 ;  /* 0x0000001800187245 */ /* 0x000fe40000201400 */
[----:B------:R-:W-:Y:S01]  /*55c0*/  FSEL R52, R52, -INF , !P4 ;  /* 0xff80000034347808 */ /* 0x000fe20006000000 */
[----:B------:R-:W5:Y:S01]  /*55d0*/  MUFU.TANH R49, R54 ;  /* 0x0000003600317308 */ /* 0x000f620000002400 */
[----:B-1----:R-:W-:Y:S02]  /*55e0*/  VIADD R50, R73, 0x58 ;  /* 0x0000005849327836 */ /* 0x002fe40000000000 */
[----:B---3--:R-:W-:Y:S01]  /*55f0*/  FFMA.FTZ R28, -R191, R24, R28 ;  /* 0x00000018bf1c7223 */ /* 0x008fe2000001011c */
[----:B--2---:R-:W-:Y:S01]  /*5600*/  HMMA.16816.F32.BF16 R16, R4, R12, R16 ;  /* 0x0000000c0410723c */ /* 0x004fe20000041810 */
[----:B------:R-:W-:Y:S01]  /*5610*/  IADD3 R13, PT, PT, R178, -0x59, -R76 ;  /* 0xffffffa7b20d7810 */ /* 0x000fe20007ffe84c */
[----:B------:R-:W-:Y:S01]  /*5620*/  FMUL.FTZ R12, R27, R48 ;  /* 0x000000301b0c7220 */ /* 0x000fe20000410000 */
[----:B------:R-:W-:Y:S01]  /*5630*/  ISETP.GT.AND P2, PT, R47, R50, PT ;  /* 0x000000322f00720c */ /* 0x000fe20003f44270 */
[----:B------:R-:W-:Y:S01]  /*5640*/  VIADD R27, R73, 0x59 ;  /* 0x00000059491b7836 */ /* 0x000fe20000000000 */
[----:B------:R-:W1:Y:S01]  /*5650*/  MUFU.TANH R24, R25 ;  /* 0x0000001900187308 */ /* 0x000e620000002400 */
[----:B------:R-:W-:Y:S01]  /*5660*/  IABS R13, R13 ;  /* 0x0000000d000d7213 */ /* 0x000fe20000000000 */
[----:B----4-:R-:W-:Y:S01]  /*5670*/  FFMA.FTZ R93, -R191, R93, R26 ;  /* 0x0000005dbf5d7223 */ /* 0x010fe2000001011a */
[----:B------:R-:W-:-:S02]  /*5680*/  ISETP.GE.AND P4, PT, R50, R179, PT ;  /* 0x000000b33200720c */ /* 0x000fc40003f86270 */
[----:B------:R-:W-:Y:S02]  /*5690*/  I2FP.F32.S32 R13, R13 ;  /* 0x0000000d000d7245 */ /* 0x000fe40000201400 */
[----:B------:R-:W-:Y:S01]  /*56a0*/  FSEL R28, R28, -INF , !P1 ;  /* 0xff8000001c1c7808 */ /* 0x000fe20004800000 */
[----:B------:R-:W2:Y:S01]  /*56b0*/  MUFU.TANH R12, R12 ;  /* 0x0000000c000c7308 */ /* 0x000ea20000002400 */
[----:B-----5:R-:W-:Y:S01]  /*56c0*/  FFMA.FTZ R29, -R191, R29, R49 ;  /* 0x0000001dbf1d7223 */ /* 0x020fe20000010131 */
[----:B------:R-:W-:Y:S02]  /*56d0*/  ISETP.GT.AND P1, PT, R47, R27, PT ;  /* 0x0000001b2f00720c */ /* 0x000fe40003f24270 */
[----:B------:R-:W-:Y:S02]  /*56e0*/  FSEL R91, R28, -INF , !P0 ;  /* 0xff8000001c5b7808 */ /* 0x000fe40004000000 */
[----:B------:R-:W-:Y:S01]  /*56f0*/  FSEL R209, R29, -INF , !P2 ;  /* 0xff8000001dd17808 */ /* 0x000fe20005000000 */
[----:B------:R-:W-:Y:S01]  /*5700*/  FMUL.FTZ R49, R16, R48 ;  /* 0x0000003010317220 */ /* 0x000fe20000410000 */
[----:B------:R-:W-:Y:S01]  /*5710*/  ISETP.GE.AND P0, PT, R27, R179, PT ;  /* 0x000000b31b00720c */ /* 0x000fe20003f06270 */
[----:B-1----:R-:W-:Y:S01]  /*5720*/  FFMA.FTZ R13, -R191, R13, R24 ;  /* 0x0000000dbf0d7223 */ /* 0x002fe20000010118 */
[----:B------:R-:W-:Y:S01]  /*5730*/  IADD3 R24, PT, PT, R178, -0x60, -R76 ;  /* 0xffffffa0b2187810 */ /* 0x000fe20007ffe84c */
[----:B------:R-:W-:Y:S01]  /*5740*/  HMMA.16816.F32.BF16 R28, R8, R30, RZ ;  /* 0x0000001e081c723c */ /* 0x000fe200000418ff */
[----:B------:R-:W-:Y:S01]  /*5750*/  FSEL R209, R209, -INF , !P4 ;  /* 0xff800000d1d17808 */ /* 0x000fe20006000000 */
[----:B------:R-:W1:Y:S01]  /*5760*/  MUFU.TANH R49, R49 ;  /* 0x0000003100317308 */ /* 0x000e620000002400 */
[----:B------:R-:W-:Y:S01]  /*5770*/  ISETP.GE.AND P2, PT, R27, R176, PT ;  /* 0x000000b01b00720c */ /* 0x000fe20003f46270 */
[-C--:B------:R-:W-:Y:S01]  /*5780*/  FMUL.FTZ R18, R18, R48.reuse ;  /* 0x0000003012127220 */ /* 0x080fe20000410000 */
[----:B------:R-:W-:Y:S01]  /*5790*/  ISETP.GT.AND P4, PT, R72, R27, PT ;  /* 0x0000001b4800720c */ /* 0x000fe20003f84270 */
[----:B------:R-:W-:Y:S01]  /*57a0*/  FMUL.FTZ R54, R17, R48 ;  /* 0x0000003011367220 */ /* 0x000fe20000410000 */
[----:B------:R-:W-:-:S02]  /*57b0*/  IABS R16, R24 ;  /* 0x0000001800107213 */ /* 0x000fc40000000000 */
[----:B------:R-:W3:Y:S01]  /*57c0*/  LDSM.16.M88.4 R24, [R45+0x2c00] ;  /* 0x002c00002d18783b */ /* 0x000ee20000000200 */
[----:B------:R-:W-:Y:S01]  /*57d0*/  FSEL R210, R52, -INF , !P5 ;  /* 0xff80000034d27808 */ /* 0x000fe20006800000 */
[----:B------:R-:W4:Y:S01]  /*57e0*/  MUFU.TANH R18, R18 ;  /* 0x0000001200127308 */ /* 0x000f220000002400 */
[----:B------:R-:W-:Y:S02]  /*57f0*/  IADD3 R52, PT, PT, R75, -0x59, -R76 ;  /* 0xffffffa74b347810 */ /* 0x000fe40007ffe84c */
[----:B------:R-:W-:Y:S02]  /*5800*/  ISETP.GT.AND P5, PT, R72, R50, PT ;  /* 0x000000324800720c */ /* 0x000fe40003fa4270 */
[----:B------:R-:W-:Y:S02]  /*5810*/  IABS R52, R52 ;  /* 0x0000003400347213 */ /* 0x000fe40000000000 */
[----:B------:R-:W-:Y:S01]  /*5820*/  FSEL R88, R88, -INF , !P3 ;  /* 0xff80000058587808 */ /* 0x000fe20005800000 */
[----:B------:R-:W5:Y:S01]  /*5830*/  MUFU.TANH R54, R54 ;  /* 0x0000003600367308 */ /* 0x000f620000002400 */
[----:B------:R-:W-:Y:S01]  /*5840*/  ISETP.GE.AND P3, PT, R50, R176, PT ;  /* 0x000000b03200720c */ /* 0x000fe20003f66270 */
[----:B------:R-:W-:Y:S01]  /*5850*/  VIADD R50, R73, 0x60 ;  /* 0x0000006049327836 */ /* 0x000fe20000000000 */
[----:B------:R-:W-:Y:S01]  /*5860*/  FSEL R93, R93, -INF , !P5 ;  /* 0xff8000005d5d7808 */ /* 0x000fe20006800000 */
[----:B------:R-:W-:Y:S01]  /*5870*/  HMMA.16816.F32.BF16 R28, R4, R14, R28 ;  /* 0x0000000e041c723c */ /* 0x000fe2000004181c */
[----:B------:R-:W-:-:S02]  /*5880*/  FSEL R129, R13, -INF , !P1 ;  /* 0xff8000000d817808 */ /* 0x000fc40004800000 */
[----:B------:R-:W-:Y:S02]  /*5890*/  I2FP.F32.S32 R13, R52 ;  /* 0x00000034000d7245 */ /* 0x000fe40000201400 */
[----:B------:R-:W-:Y:S02]  /*58a0*/  FSEL R93, R93, -INF , !P3 ;  /* 0xff8000005d5d7808 */ /* 0x000fe40005800000 */
[----:B------:R-:W-:Y:S02]  /*58b0*/  FSEL R129, R129, -INF , !P0 ;  /* 0xff80000081817808 */ /* 0x000fe40004000000 */
[----:B------:R-:W-:Y:S02]  /*58c0*/  ISETP.GT.AND P5, PT, R47, R50, PT ;  /* 0x000000322f00720c */ /* 0x000fe40003fa4270 */
[C---:B------:R-:W-:Y:S02]  /*58d0*/  ISETP.GE.AND P3, PT, R50.reuse, R179, PT ;  /* 0x000000b33200720c */ /* 0x040fe40003f66270 */
[----:B------:R-:W-:-:S02]  /*58e0*/  ISETP.GE.AND P1, PT, R50, R176, PT ;  /* 0x000000b03200720c */ /* 0x000fc40003f26270 */
[----:B------:R-:W-:Y:S01]  /*58f0*/  ISETP.GT.AND P0, PT, R72, R50, PT ;  /* 0x000000324800720c */ /* 0x000fe20003f04270 */
[----:B--2---:R-:W-:Y:S01]  /*5900*/  FFMA.FTZ R50, -R191, R13, R12 ;  /* 0x0000000dbf327223 */ /* 0x004fe2000001010c */
[----:B------:R-:W-:Y:S01]  /*5910*/  I2FP.F32.S32 R16, R16 ;  /* 0x0000001000107245 */ /* 0x000fe20000201400 */
[----:B------:R-:W2:Y:S01]  /*5920*/  LDSM.16.M88.4 R12, [R44+0x2c00] ;  /* 0x002c00002c0c783b */ /* 0x000ea20000000200 */
[--C-:B------:R-:W-:Y:S01]  /*5930*/  IADD3 R53, PT, PT, R75, -0x60, -R76.reuse ;  /* 0xffffffa04b357810 */ /* 0x100fe20007ffe84c */
[----:B------:R-:W-:Y:S01]  /*5940*/  FMUL.FTZ R30, R30, R48 ;  /* 0x000000301e1e7220 */ /* 0x000fe20000410000 */
[----:B------:R-:W-:Y:S01]  /*5950*/  IADD3 R52, PT, PT, R178, -0x61, -R76 ;  /* 0xffffff9fb2347810 */ /* 0x000fe20007ffe84c */
[----:B-1----:R-:W-:Y:S01]  /*5960*/  FFMA.FTZ R49, -R191, R16, R49 ;  /* 0x00000010bf317223 */ /* 0x002fe20000010131 */
[----:B------:R-:W-:Y:S01]  /*5970*/  IABS R17, R53 ;  /* 0x0000003500117213 */ /* 0x000fe20000000000 */
[----:B------:R-:W-:Y:S01]  /*5980*/  VIADD R16, R73, 0x61 ;  /* 0x0000006149107836 */ /* 0x000fe20000000000 */
[----:B------:R-:W-:Y:S01]  /*5990*/  IABS R52, R52 ;  /* 0x0000003400347213 */ /* 0x000fe20000000000 */
[-C--:B------:R-:W-:Y:S01]  /*59a0*/  FMUL.FTZ R53, R19, R48.reuse ;  /* 0x0000003013357220 */ /* 0x080fe20000410000 */
[----:B------:R-:W-:Y:S01]  /*59b0*/  FSEL R208, R49, -INF , !P5 ;  /* 0xff80000031d07808 */ /* 0x000fe20006800000 */
[----:B------:R-:W-:Y:S01]  /*59c0*/  FMUL.FTZ R29, R29, R48 ;  /* 0x000000301d1d7220 */ /* 0x000fe20000410000 */
[----:B------:R-:W-:Y:S01]  /*59d0*/  FSEL R50, R50, -INF , !P4 ;  /* 0xff80000032327808 */ /* 0x000fe20006000000 */
[----:B------:R-:W1:Y:S01]  /*59e0*/  MUFU.TANH R30, R30 ;  /* 0x0000001e001e7308 */ /* 0x000e620000002400 */
[----:B------:R-:W-:-:S02]  /*59f0*/  I2FP.F32.S32 R49, R17 ;  /* 0x0000001100317245 */ /* 0x000fc40000201400 */
[----:B------:R-:W-:Y:S02]  /*5a00*/  I2FP.F32.S32 R52, R52 ;  /* 0x0000003400347245 */ /* 0x000fe40000201400 */
[----:B------:R-:W-:Y:S01]  /*5a10*/  FSEL R132, R50, -INF , !P2 ;  /* 0xff80000032847808 */ /* 0x000fe20005000000 */
[C---:B----4-:R-:W-:Y:S01]  /*5a20*/  FFMA.FTZ R49, -R191.reuse, R49, R18 ;  /* 0x00000031bf317223 */ /* 0x050fe20000010112 */
[----:B------:R-:W-:Y:S01]  /*5a30*/  FSEL R208, R208, -INF , !P3 ;  /* 0xff800000d0d07808 */ /* 0x000fe20005800000 */
[----:B-----5:R-:W-:Y:S01]  /*5a40*/  FFMA.FTZ R52, -R191, R52, R54 ;  /* 0x00000034bf347223 */ /* 0x020fe20000010136 */
[----:B------:R-:W-:Y:S01]  /*5a50*/  ISETP.GT.AND P4, PT, R47, R16, PT ;  /* 0x000000102f00720c */ /* 0x000fe20003f84270 */
[----:B------:R-:W-:Y:S01]  /*5a60*/  FMUL.FTZ R54, R28, R48 ;  /* 0x000000301c367220 */ /* 0x000fe20000410000 */
[C---:B------:R-:W-:Y:S02]  /*5a70*/  ISETP.GE.AND P5, PT, R16.reuse, R179, PT ;  /* 0x000000b31000720c */ /* 0x040fe40003fa6270 */
[----:B------:R-:W-:-:S02]  /*5a80*/  ISETP.GE.AND P2, PT, R16, R176, PT ;  /* 0x000000b01000720c */ /* 0x000fc40003f46270 */
[----:B------:R-:W-:Y:S02]  /*5a90*/  ISETP.GT.AND P3, PT, R72, R16, PT ;  /* 0x000000104800720c */ /* 0x000fe40003f64270 */
[----:B---3--:R-:W-:Y:S01]  /*5aa0*/  HMMA.16816.F32.BF16 R16, R8, R24, RZ ;  /* 0x000000180810723c */ /* 0x008fe200000418ff */
[----:B------:R3:W4:Y:S01]  /*5ab0*/  MUFU.TANH R24, R53 ;  /* 0x0000003500187308 */ /* 0x0007220000002400 */
[----:B------:R-:W-:Y:S01]  /*5ac0*/  VIADD R25, R73, 0x68 ;  /* 0x0000006849197836 */ /* 0x000fe20000000000 */
[----:B------:R-:W-:Y:S01]  /*5ad0*/  FSEL R139, R49, -INF , !P0 ;  /* 0xff800000318b7808 */ /* 0x000fe20004000000 */
[----:B-1----:R-:W-:Y:S01]  /*5ae0*/  FFMA.FTZ R141, -R191, R141, R30 ;  /* 0x0000008dbf8d7223 */ /* 0x002fe2000001011e */
[----:B------:R-:W-:Y:S02]  /*5af0*/  FSEL R52, R52, -INF , !P4 ;  /* 0xff80000034347808 */ /* 0x000fe40006000000 */
[----:B------:R-:W-:Y:S02]  /*5b00*/  IADD3 R50, PT, PT, R178, -0x68, -R76 ;  /* 0xffffff98b2327810 */ /* 0x000fe40007ffe84c */
[----:B------:R-:W-:Y:S01]  /*5b10*/  FSEL R139, R139, -INF , !P1 ;  /* 0xff8000008b8b7808 */ /* 0x000fe20004800000 */
[----:B------:R-:W1:Y:S01]  /*5b20*/  MUFU.TANH R49, R54 ;  /* 0x0000003600317308 */ /* 0x000e620000002400 */
[----:B------:R-:W-:-:S02]  /*5b30*/  FSEL R207, R52, -INF , !P5 ;  /* 0xff80000034cf7808 */ /* 0x000fc40006800000 */
[----:B------:R-:W-:Y:S02]  /*5b40*/  ISETP.GT.AND P0, PT, R47, R25, PT ;  /* 0x000000192f00720c */ /* 0x000fe40003f04270 */
[C---:B------:R-:W-:Y:S02]  /*5b50*/  ISETP.GE.AND P4, PT, R25.reuse, R179, PT ;  /* 0x000000b31900720c */ /* 0x040fe40003f86270 */
[----:B------:R-:W-:Y:S02]  /*5b60*/  ISETP.GE.AND P1, PT, R25, R176, PT ;  /* 0x000000b01900720c */ /* 0x000fe40003f26270 */
[----:B---3--:R-:W-:Y:S01]  /*5b70*/  IADD3 R53, PT, PT, R75, -0x61, -R76 ;  /* 0xffffff9f4b357810 */ /* 0x008fe20007ffe84c */
[----:B--2---:R-:W-:Y:S01]  /*5b80*/  HMMA.16816.F32.BF16 R16, R4, R12, R16 ;  /* 0x0000000c0410723c */ /* 0x004fe20000041810 */
        /* <DEDUP_REMOVED lines=16> */
[----:B-1----:R-:W-:Y:S01]  /*5c90*/  FFMA.FTZ R28, -R191, R28, R49 ;  /* 0x0000001cbf1c7223 */ /* 0x002fe20000010131 */
[-C--:B------:R-:W-:Y:S01]  /*5ca0*/  FMUL.FTZ R49, R16, R48.reuse ;  /* 0x0000003010317220 */ /* 0x080fe20000410000 */
[----:B------:R-:W-:Y:S01]  /*5cb0*/  FSEL R140, R13, -INF , !P3 ;  /* 0xff8000000d8c7808 */ /* 0x000fe20005800000 */
[-C--:B------:R-:W-:Y:S01]  /*5cc0*/  FMUL.FTZ R18, R18, R48.reuse ;  /* 0x0000003012127220 */ /* 0x080fe20000410000 */
[----:B------:R-:W-:Y:S01]  /*5cd0*/  ISETP.GT.AND P3, PT, R47, R25, PT ;  /* 0x000000192f00720c */ /* 0x000fe20003f64270 */
[----:B------:R-:W-:Y:S01]  /*5ce0*/  FMUL.FTZ R54, R17, R48 ;  /* 0x0000003011367220 */ /* 0x000fe20000410000 */
[----:B------:R-:W-:Y:S01]  /*5cf0*/  FSEL R206, R28, -INF , !P0 ;  /* 0xff8000001cce7808 */ /* 0x000fe20004000000 */
[----:B------:R-:W1:Y:S01]  /*5d00*/  MUFU.TANH R49, R49 ;  /* 0x0000003100317308 */ /* 0x000e620000002400 */
[----:B------:R-:W-:-:S02]  /*5d10*/  IADD3 R28, PT, PT, R178, -0x70, -R76 ;  /* 0xffffff90b21c7810 */ /* 0x000fc40007ffe84c */
[----:B------:R-:W-:Y:S02]  /*5d20*/  FSEL R140, R140, -INF , !P2 ;  /* 0xff8000008c8c7808 */ /* 0x000fe40005000000 */
[----:B------:R-:W-:Y:S02]  /*5d30*/  FSEL R206, R206, -INF , !P4 ;  /* 0xff800000cece7808 */ /* 0x000fe40006000000 */
[----:B------:R-:W-:Y:S01]  /*5d40*/  IABS R16, R28 ;  /* 0x0000001c00107213 */ /* 0x000fe20000000000 */
[----:B------:R-:W4:Y:S01]  /*5d50*/  MUFU.TANH R18, R18 ;  /* 0x0000001200127308 */ /* 0x000f220000002400 */
[----:B--2---:R-:W-:Y:S02]  /*5d60*/  IABS R29, R31 ;  /* 0x0000001f001d7213 */ /* 0x004fe40000000000 */
[C---:B------:R-:W-:Y:S02]  /*5d70*/  ISETP.GE.AND P2, PT, R25.reuse, R179, PT ;  /* 0x000000b31900720c */ /* 0x040fe40003f46270 */
[----:B------:R-:W-:Y:S01]  /*5d80*/  ISETP.GE.AND P0, PT, R25, R176, PT ;  /* 0x000000b01900720c */ /* 0x000fe20003f06270 */
[----:B------:R-:W-:Y:S01]  /*5d90*/  IMAD.MOV.U32 R13, RZ, RZ, R29 ;  /* 0x000000ffff0d7224 */ /* 0x000fe200078e001d */
[----:B------:R-:W-:Y:S01]  /*5da0*/  ISETP.GT.AND P4, PT, R72, R25, PT ;  /* 0x000000194800720c */ /* 0x000fe20003f84270 */
[----:B------:R-:W2:Y:S01]  /*5db0*/  LDSM.16.M88.4 R28, [R45+0x3000] ;  /* 0x003000002d1c783b */ /* 0x000ea20000000200 */
        /* <DEDUP_REMOVED lines=11> */
[----:B-1----:R-:W-:Y:S01]  /*5e70*/  FFMA.FTZ R49, -R191, R16, R49 ;  /* 0x00000010bf317223 */ /* 0x002fe20000010131 */
        /* <DEDUP_REMOVED lines=10> */
[----:B------:R-:W1:Y:S01]  /*5f20*/  LDSM.16.M88.4 R12, [R44+0x3000] ;  /* 0x003000002c0c783b */ /* 0x000e620000000200 */
        /* <DEDUP_REMOVED lines=13> */
[----:B--2---:R-:W-:Y:S01]  /*6000*/  HMMA.16816.F32.BF16 R16, R8, R28, RZ ;  /* 0x0000001c0810723c */ /* 0x004fe200000418ff */
        /* <DEDUP_REMOVED lines=14> */
[----:B--2---:R-:W-:Y:S02]  /*60f0*/  VIADD R50, R73, 0x78 ;  /* 0x0000007849327836 */ /* 0x004fe40000000000 */
[----:B---3--:R-:W-:Y:S01]  /*6100*/  FFMA.FTZ R28, -R191, R24, R28 ;  /* 0x00000018bf1c7223 */ /* 0x008fe2000001011c */
[----:B-1----:R-:W-:Y:S01]  /*6110*/  HMMA.16816.F32.BF16 R16, R4, R12, R16 ;  /* 0x0000000c0410723c */ /* 0x002fe20000041810 */
        /* <DEDUP_REMOVED lines=129> */
[----:B------:R-:W-:Y:S01]  /*6930*/  ISETP.GE.AND P1, PT, R50, R179, PT ;  /* 0x000000b33200720c */ /* 0x000fe20003f26270 */
        /* <DEDUP_REMOVED lines=112> */
[----:B----4-:R-:W-:Y:S01]  /*7040*/  FFMA.FTZ R49, -R191, R49, R18 ;  /* 0x00000031bf317223 */ /* 0x010fe20000010112 */
        /* <DEDUP_REMOVED lines=190> */
[----:B------:R-:W-:Y:S02]  /*7c30*/  FSEL R237, R237, -INF , !P1 ;  /* 0xff800000eded7808 */ /* 0x000fe40004800000 */
[----:B------:R-:W-:Y:S01]  /*7c40*/  FSEL R106, R52, -INF , !P5 ;  /* 0xff800000346a7808 */ /* 0x000fe20006800000 */
[----:B------:R-:W1:Y:S01]  /*7c50*/  MUFU.TANH R49, R54 ;  /* 0x0000003600317308 */ /* 0x000e620000002400 */
[----:B------:R-:W-:-:S02]  /*7c60*/  IADD3 R50, PT, PT, R178, -0xc8, -R76 ;  /* 0xffffff38b2327810 */ /* 0x000fc40007ffe84c */
        /* <DEDUP_REMOVED lines=32> */
[C---:B------:R-:W-:Y:S01]  /*7e70*/  ISETP.GE.AND P2, PT, R25.reuse, R179, PT ;  /* 0x000000b31900720c */ /* 0x040fe20003f46270 */
[----:B------:R-:W4:Y:S01]  /*7e80*/  MUFU.TANH R18, R18 ;  /* 0x0000001200127308 */ /* 0x000f220000002400 */
[----:B--2---:R-:W-:Y:S02]  /*7e90*/  IABS R29, R31 ;  /* 0x0000001f001d7213 */ /* 0x004fe40000000000 */
[----:B------:R-:W-:Y:S02]  /*7ea0*/  ISETP.GE.AND P0, PT, R25, R176, PT ;  /* 0x000000b01900720c */ /* 0x000fe40003f06270 */
[----:B------:R-:W-:Y:S01]  /*7eb0*/  ISETP.GT.AND P4, PT, R72, R25, PT ;  /* 0x000000194800720c */ /* 0x000fe20003f84270 */
[----:B------:R-:W-:Y:S01]  /*7ec0*/  IMAD.MOV.U32 R13, RZ, RZ, R29 ;  /* 0x000000ffff0d7224 */ /* 0x000fe200078e001d */
[----:B------:R-:W-:Y:S01]  /*7ed0*/  IABS R16, R28 ;  /* 0x0000001c00107213 */ /* 0x000fe20000000000 */
[----:B------:R-:W2:Y:S01]  /*7ee0*/  MUFU.TANH R54, R54 ;  /* 0x0000003600367308 */ /* 0x000ea20000002400 */
[----:B------:R-:W5:Y:S01]  /*7ef0*/  LDSM.16.M88.4 R28, [R45+0x4800] ;  /* 0x004800002d1c783b */ /* 0x000f620000000200 */
[----:B------:R-:W-:-:S02]  /*7f00*/  FSEL R231, R231, -INF , !P5 ;  /* 0xff800000e7e77808 */ /* 0x000fc40006800000 */
[----:B------:R-:W-:Y:S02]  /*7f10*/  I2FP.F32.S32 R13, R13 ;  /* 0x0000000d000d7245 */ /* 0x000fe40000201400 */
[----:B------:R-:W-:Y:S02]  /*7f20*/  FSEL R231, R231, -INF , !P1 ;  /* 0xff800000e7e77808 */ /* 0x000fe40004800000 */
[----:B------:R-:W-:Y:S01]  /*7f30*/  ISETP.GT.AND P5, PT, R47, R50, PT ;  /* 0x000000322f00720c */ /* 0x000fe20003fa4270 */
[----:B---3--:R-:W-:Y:S01]  /*7f40*/  FFMA.FTZ R13, -R191, R13, R24 ;  /* 0x0000000dbf0d7223 */ /* 0x008fe20000010118 */
[----:B------:R-:W-:Y:S01]  /*7f50*/  ISETP.GE.AND P1, PT, R50, R179, PT ;  /* 0x000000b33200720c */ /* 0x000fe20003f26270 */
[----:B------:R-:W-:Y:S01]  /*7f60*/  HMMA.16816.F32.BF16 R24, R8, R26, RZ ;  /* 0x0000001a0818723c */ /* 0x000fe200000418ff */
[----:B------:R-:W-:Y:S02]  /*7f70*/  I2FP.F32.S32 R16, R16 ;  /* 0x0000001000107245 */ /* 0x000fe40000201400 */
[----:B------:R-:W-:-:S02]  /*7f80*/  FSEL R99, R13, -INF , !P3 ;  /* 0xff8000000d637808 */ /* 0x000fc40005800000 */
[----:B------:R-:W-:Y:S01]  /*7f90*/  I2FP.F32.S32 R13, R52 ;  /* 0x00000034000d7245 */ /* 0x000fe20000201400 */
[----:B-1----:R-:W-:Y:S01]  /*7fa0*/  FFMA.FTZ R49, -R191, R16, R49 ;  /* 0x00000010bf317223 */ /* 0x002fe20000010131 */
[----:B------:R-:W-:Y:S01]  /*7fb0*/  FSEL R99, R99, -INF , !P2 ;  /* 0xff80000063637808 */ /* 0x000fe20005000000 */
[----:B------:R-:W-:Y:S01]  /*7fc0*/  VIADD R16, R73, 0xd1 ;  /* 0x000000d149107836 */ /* 0x000fe20000000000 */
[----:B------:R-:W-:Y:S02]  /*7fd0*/  ISETP.GE.AND P3, PT, R50, R176, PT ;  /* 0x000000b03200720c */ /* 0x000fe40003f66270 */
[----:B------:R-:W-:Y:S01]  /*7fe0*/  ISETP.GT.AND P2, PT, R72, R50, PT ;  /* 0x000000324800720c */ /* 0x000fe20003f44270 */
[----:B------:R-:W-:Y:S01]  /*7ff0*/  FFMA.FTZ R50, -R191, R13, R12 ;  /* 0x0000000dbf327223 */ /* 0x000fe2000001010c */
[----:B------:R-:W-:Y:S02]  /*8000*/  IADD3 R53, PT, PT, R75, -0xd0, -R76 ;  /* 0xffffff304b357810 */ /* 0x000fe40007ffe84c */
[----:B------:R-:W-:-:S02]  /*8010*/  FSEL R89, R49, -INF , !P5 ;  /* 0xff80000031597808 */ /* 0x000fc40006800000 */
[----:B------:R-:W-:Y:S02]  /*8020*/  IABS R17, R53 ;  /* 0x0000003500117213 */ /* 0x000fe40000000000 */
[----:B------:R-:W-:Y:S01]  /*8030*/  FSEL R50, R50, -INF , !P4 ;  /* 0xff80000032327808 */ /* 0x000fe20006000000 */
[----:B------:R-:W-:Y:S01]  /*8040*/  HMMA.16816.F32.BF16 R24, R4, R14, R24 ;  /* 0x0000000e0418723c */ /* 0x000fe20000041818 */
[----:B------:R-:W1:Y:S01]  /*8050*/  LDSM.16.M88.4 R12, [R44+0x4800] ;  /* 0x004800002c0c783b */ /* 0x000e620000000200 */
[----:B------:R-:W-:Y:S01]  /*8060*/  IADD3 R52, PT, PT, R178, -0xd1, -R76 ;  /* 0xffffff2fb2347810 */ /* 0x000fe20007ffe84c */
[----:B------:R-:W-:-:S04]  /*8070*/  DEPBAR.LE SB0, 0x0 ;  /* 0x000080000000791a */ /* 0x000fc80000000000 */
[----:B------:R-:W-:Y:S02]  /*8080*/  I2FP.F32.S32 R49, R17 ;  /* 0x0000001100317245 */ /* 0x000fe40000201400 */
[----:B------:R-:W-:Y:S01]  /*8090*/  FSEL R224, R50, -INF , !P0 ;  /* 0xff80000032e07808 */ /* 0x000fe20004000000 */
[----:B------:R-:W-:Y:S01]  /*80a0*/  FMUL.FTZ R50, R19, R48 ;  /* 0x0000003013327220 */ /* 0x000fe20000410000 */
[----:B------:R-:W-:Y:S01]  /*80b0*/  IABS R52, R52 ;  /* 0x0000003400347213 */ /* 0x000fe20000000000 */
[----:B----4-:R-:W-:Y:S01]  /*80c0*/  FFMA.FTZ R49, -R191, R49, R18 ;  /* 0x00000031bf317223 */ /* 0x010fe20000010112 */
[----:B------:R-:W-:Y:S02]  /*80d0*/  FSEL R89, R89, -INF , !P1 ;  /* 0xff80000059597808 */ /* 0x000fe40004800000 */
[----:B------:R-:W-:Y:S02]  /*80e0*/  ISETP.GT.AND P4, PT, R47, R16, PT ;  /* 0x000000102f00720c */ /* 0x000fe40003f84270 */
[C---:B------:R-:W-:Y:S01]  /*80f0*/  ISETP.GE.AND P5, PT, R16.reuse, R179, PT ;  /* 0x000000b31000720c */ /* 0x040fe20003fa6270 */
[----:B------:R-:W-:Y:S01]  /*8100*/  BAR.SYNC.DEFER_BLOCKING 0x0 ;  /* 0x0000000000007b1d */ /* 0x000fe20000010000 */
[----:B------:R-:W-:Y:S01]  /*8110*/  ISETP.GE.AND P0, PT, R16, R176, PT ;  /* 0x000000b01000720c */ /* 0x000fe20003f06270 */
[----:B------:R-:W-:Y:S01]  /*8120*/  FMUL.FTZ R25, R25, R48 ;  /* 0x0000003019197220 */ /* 0x000fe20000410000 */
[----:B------:R-:W-:Y:S01]  /*8130*/  ISETP.GT.AND P1, PT, R72, R16, PT ;  /* 0x000000104800720c */ /* 0x000fe20003f24270 */
[----:B------:R-:W-:Y:S01]  /*8140*/  FMUL.FTZ R26, R26, R48 ;  /* 0x000000301a1a7220 */ /* 0x000fe20000410000 */
[----:B------:R-:W-:Y:S01]  /*8150*/  IADD3 R53, PT, PT, R178, -0xd8, -R76 ;  /* 0xffffff28b2357810 */ /* 0x000fe20007ffe84c */
[----:B-----5:R-:W-:Y:S01]  /*8160*/  HMMA.16816.F32.BF16 R16, R8, R28, RZ ;  /* 0x0000001c0810723c */ /* 0x020fe200000418ff */
[----:B------:R3:W4:Y:S01]  /*8170*/  MUFU.TANH R28, R50 ;  /* 0x00000032001c7308 */ /* 0x0007220000002400 */
[----:B------:R-:W-:-:S02]  /*8180*/  I2FP.F32.S32 R52, R52 ;  /* 0x0000003400347245 */ /* 0x000fc40000201400 */
[----:B------:R-:W-:Y:S02]  /*8190*/  IABS R29, R53 ;  /* 0x00000035001d7213 */ /* 0x000fe40000000000 */
[----:B------:R-:W-:Y:S01]  /*81a0*/  IADD3 R53, PT, PT, R75, -0xd1, -R76 ;  /* 0xffffff2f4b357810 */ /* 0x000fe20007ffe84c */
[----:B--2---:R-:W-:Y:S01]  /*81b0*/  FFMA.FTZ R52, -R191, R52, R54 ;  /* 0x00000034bf347223 */ /* 0x004fe20000010136 */
[----:B------:R-:W-:Y:S01]  /*81c0*/  FMUL.FTZ R54, R24, R48 ;  /* 0x0000003018367220 */ /* 0x000fe20000410000 */
[----:B------:R-:W-:Y:S02]  /*81d0*/  FSEL R217, R49, -INF , !P2 ;  /* 0xff80000031d97808 */ /* 0x000fe40005000000 */
[----:B------:R-:W-:Y:S01]  /*81e0*/  IABS R24, R53 ;  /* 0x0000003500187213 */ /* 0x000fe20000000000 */
[----:B------:R-:W2:Y:S01]  /*81f0*/  MUFU.TANH R49, R54 ;  /* 0x0000003600317308 */ /* 0x000ea20000002400 */
[----:B------:R-:W-:Y:S02]  /*8200*/  I2FP.F32.S32 R29, R29 ;  /* 0x0000001d001d7245 */ /* 0x000fe40000201400 */
[----:B------:R-:W-:-:S02]  /*8210*/  I2FP.F32.S32 R24, R24 ;  /* 0x0000001800187245 */ /* 0x000fc40000201400 */
[----:B------:R-:W-:Y:S01]  /*8220*/  FSEL R52, R52, -INF , !P4 ;  /* 0xff80000034347808 */ /* 0x000fe20006000000 */
[----:B---3--:R-:W-:Y:S01]  /*8230*/  VIADD R50, R73, 0xd8 ;  /* 0x000000d849327836 */ /* 0x008fe20000000000 */
[----:B------:R-:W-:Y:S01]  /*8240*/  FSEL R217, R217, -INF , !P3 ;  /* 0xff800000d9d97808 */ /* 0x000fe20005800000 */
[----:B----4-:R-:W-:Y:S01]  /*8250*/  FFMA.FTZ R28, -R191, R24, R28 ;  /* 0x00000018bf1c7223 */ /* 0x010fe2000001011c */
[----:B-1----:R-:W-:Y:S01]  /*8260*/  HMMA.16816.F32.BF16 R16, R4, R12, R16 ;  /* 0x0000000c0410723c */ /* 0x002fe20000041810 */
[----:B------:R-:W1:Y:S01]  /*8270*/  MUFU.TANH R24, R25 ;  /* 0x0000001900187308 */ /* 0x000e620000002400 */
[----:B------:R-:W-:Y:S01]  /*8280*/  ISETP.GT.AND P2, PT, R47, R50, PT ;  /* 0x000000322f00720c */ /* 0x000fe20003f44270 */
[----:B------:R-:W-:Y:S01]  /*8290*/  FMUL.FTZ R12, R27, R48 ;  /* 0x000000301b0c7220 */ /* 0x000fe20000410000 */
[----:B------:R-:W-:Y:S02]  /*82a0*/  FSEL R28, R28, -INF , !P1 ;  /* 0xff8000001c1c7808 */ /* 0x000fe40004800000 */
[----:B------:R-:W-:Y:S01]  /*82b0*/  IADD3 R27, PT, PT, R75, -0xd8, -R76 ;  /* 0xffffff284b1b7810 */ /* 0x000fe20007ffe84c */
[----:B--2---:R-:W-:-:S02]  /*82c0*/  FFMA.FTZ R29, -R191, R29, R49 ;  /* 0x0000001dbf1d7223 */ /* 0x004fc40000010131 */
[----:B------:R2:W3:Y:S01]  /*82d0*/  MUFU.TANH R13, R26 ;  /* 0x0000001a000d7308 */ /* 0x0004e20000002400 */
[----:B------:R-:W-:Y:S02]  /*82e0*/  FSEL R214, R28, -INF , !P0 ;  /* 0xff8000001cd67808 */ /* 0x000fe40004000000 */
[----:B------:R-:W-:Y:S02]  /*82f0*/  ISETP.GE.AND P4, PT, R50, R179, PT ;  /* 0x000000b33200720c */ /* 0x000fe40003f86270 */
[----:B------:R-:W-:Y:S02]  /*8300*/  FSEL R82, R29, -INF , !P2 ;  /* 0xff8000001d527808 */ /* 0x000fe40005000000 */
[C---:B------:R-:W-:Y:S01]  /*8310*/  HMMA.16816.F32.BF16 R28, R8.reuse, R30, RZ ;  /* 0x0000001e081c723c */ /* 0x040fe200000418ff */
[----:B------:R-:W-:Y:S01]  /*8320*/  MUFU.TANH R12, R12 ;  /* 0x0000000c000c7308 */ /* 0x000fe20000002400 */
[----:B-1----:R-:W-:Y:S01]  /*8330*/  FFMA.FTZ R78, -R191, R78, R24 ;  /* 0x0000004ebf4e7223 */ /* 0x002fe20000010118 */
[----:B------:R-:W-:Y:S01]  /*8340*/  IADD3 R24, PT, PT, R178, -0xe0, -R76 ;  /* 0xffffff20b2187810 */ /* 0x000fe20007ffe84c */
[-C--:B------:R-:W-:Y:S01]  /*8350*/  FMUL.FTZ R18, R18, R48.reuse ;  /* 0x0000003012127220 */ /* 0x080fe20000410000 */
[----:B------:R-:W-:Y:S01]  /*8360*/  IABS R25, R27 ;  /* 0x0000001b00197213 */ /* 0x000fe20000000000 */
[----:B------:R-:W-:Y:S01]  /*8370*/  FMUL.FTZ R27, R16, R48 ;  /* 0x00000030101b7220 */ /* 0x000fe20000410000 */
[----:B------:R-:W-:Y:S01]  /*8380*/  IABS R16, R24 ;  /* 0x0000001800107213 */ /* 0x000fe20000000000 */
[----:B------:R-:W-:Y:S01]  /*8390*/  HMMA.16816.F32.BF16 R8, R8, R40, RZ ;  /* 0x000000280808723c */ /* 0x000fe200000418ff */
[----:B------:R-:W-:Y:S01]  /*83a0*/  I2FP.F32.S32 R25, R25 ;  /* 0x0000001900197245 */ /* 0x000fe20000201400 */
[----:B------:R-:W1:Y:S01]  /*83b0*/  MUFU.TANH R24, R27 ;  /* 0x0000001b00187308 */ /* 0x000e620000002400 */
[----:B--2---:R-:W-:Y:S01]  /*83c0*/  VIADD R26, R73, 0xd9 ;  /* 0x000000d9491a7836 */ /* 0x004fe20000000000 */
[----:B------:R-:W-:Y:S01]  /*83d0*/  FSEL R87, R52, -INF , !P5 ;  /* 0xff80000034577808 */ /* 0x000fe20006800000 */
[----:B------:R-:W-:Y:S01]  /*83e0*/  FMUL.FTZ R19, R19, R48 ;  /* 0x0000003013137220 */ /* 0x000fe20000410000 */
[----:B------:R-:W-:Y:S01]  /*83f0*/  FSEL R82, R82, -INF , !P4 ;  /* 0xff80000052527808 */ /* 0x000fe20006000000 */
[----:B---3--:R-:W-:Y:S01]  /*8400*/  FFMA.FTZ R13, -R191, R25, R13 ;  /* 0x00000019bf0d7223 */ /* 0x008fe2000001010d */
[----:B------:R-:W-:Y:S01]  /*8410*/  ISETP.GT.AND P5, PT, R72, R50, PT ;  /* 0x000000324800720c */ /* 0x000fe20003fa4270 */
[----:B------:R-:W-:Y:S01]  /*8420*/  VIADD R25, R73, 0xe0 ;  /* 0x000000e049197836 */ /* 0x000fe20000000000 */
[----:B------:R-:W-:Y:S01]  /*8430*/  ISETP.GT.AND P1, PT, R47, R26, PT ;  /* 0x0000001a2f00720c */ /* 0x000fe20003f24270 */
[----:B------:R-:W2:Y:S01]  /*8440*/  MUFU.TANH R18, R18 ;  /* 0x0000001200127308 */ /* 0x000ea20000002400 */
[C---:B------:R-:W-:Y:S01]  /*8450*/  ISETP.GE.AND P0, PT, R26.reuse, R179, PT ;  /* 0x000000b31a00720c */ /* 0x040fe20003f06270 */
[----:B------:R-:W-:Y:S01]  /*8460*/  HMMA.16816.F32.BF16 R28, R4, R14, R28 ;  /* 0x0000000e041c723c */ /* 0x000fe2000004181c */
[----:B------:R-:W-:-:S02]  /*8470*/  ISETP.GE.AND P2, PT, R26, R176, PT ;  /* 0x000000b01a00720c */ /* 0x000fc40003f46270 */
[----:B------:R-:W-:Y:S02]  /*8480*/  ISETP.GT.AND P4, PT, R72, R26, PT ;  /* 0x0000001a4800720c */ /* 0x000fe40003f84270 */
[----:B------:R-:W-:Y:S02]  /*8490*/  IADD3 R26, PT, PT, R75, -0xd9, -R76 ;  /* 0xffffff274b1a7810 */ /* 0x000fe40007ffe84c */
[----:B------:R-:W-:Y:S01]  /*84a0*/  I2FP.F32.S32 R16, R16 ;  /* 0x0000001000107245 */ /* 0x000fe20000201400 */
[----:B------:R-:W-:Y:S01]  /*84b0*/  HMMA.16816.F32.BF16 R8, R4, R36, R8 ;  /* 0x000000240408723c */ /* 0x000fe20000041808 */
[----:B------:R-:W-:Y:S02]  /*84c0*/  FSEL R215, R13, -INF , !P5 ;  /* 0xff8000000dd77808 */ /* 0x000fe40006800000 */
[----:B------:R-:W-:Y:S01]  /*84d0*/  IABS R13, R26 ;  /* 0x0000001a000d7213 */ /* 0x000fe20000000000 */
[----:B-1----:R-:W-:Y:S01]  /*84e0*/  FFMA.FTZ R16, -R191, R16, R24 ;  /* 0x00000010bf107223 */ /* 0x002fe20000010118 */
[----:B------:R-:W-:Y:S01]  /*84f0*/  IADD3 R14, PT, PT, R75, -0xe0, -R76 ;  /* 0xffffff204b0e7810 */ /* 0x000fe20007ffe84c */
[----:B------:R-:W-:Y:S01]  /*8500*/  FMUL.FTZ R24, R17, R48 ;  /* 0x0000003011187220 */ /* 0x000fe20000410000 */
[----:B------:R-:W-:-:S02]  /*8510*/  I2FP.F32.S32 R13, R13 ;  /* 0x0000000d000d7245 */ /* 0x000fc40000201400 */
[----:B------:R-:W-:Y:S02]  /*8520*/  IABS R17, R14 ;  /* 0x0000000e00117213 */ /* 0x000fe40000000000 */
[----:B------:R-:W1:Y:S01]  /*8530*/  MUFU.TANH R14, R24 ;  /* 0x00000018000e7308 */ /* 0x000e620000002400 */
[----:B------:R-:W-:Y:S01]  /*8540*/  ISETP.GE.AND P3, PT, R50, R176, PT ;  /* 0x000000b03200720c */ /* 0x000fe20003f66270 */
[----:B------:R-:W-:Y:S01]  /*8550*/  FFMA.FTZ R12, -R191, R13, R12 ;  /* 0x0000000dbf0c7223 */ /* 0x000fe2000001010c */
[----:B------:R-:W-:Y:S01]  /*8560*/  ISETP.GT.AND P5, PT, R47, R25, PT ;  /* 0x000000192f00720c */ /* 0x000fe20003fa4270 */
[----:B------:R-:W-:Y:S01]  /*8570*/  VIADD R13, R73, 0xe1 ;  /* 0x000000e1490d7836 */ /* 0x000fe20000000000 */
[----:B------:R-:W-:Y:S01]  /*8580*/  IADD3 R15, PT, PT, R178, -0xe1, -R76 ;  /* 0xffffff1fb20f7810 */ /* 0x000fe20007ffe84c */
[-C--:B------:R-:W-:Y:S01]  /*8590*/  FMUL.FTZ R4, R30, R48.reuse ;  /* 0x000000301e047220 */ /* 0x080fe20000410000 */
[----:B------:R-:W-:Y:S01]  /*85a0*/  FSEL R215, R215, -INF , !P3 ;  /* 0xff800000d7d77808 */ /* 0x000fe20005800000 */
[-C--:B------:R-:W-:Y:S01]  /*85b0*/  FMUL.FTZ R5, R31, R48.reuse ;  /* 0x000000301f057220 */ /* 0x080fe20000410000 */
[----:B------:R-:W-:Y:S01]  /*85c0*/  ISETP.GE.AND P3, PT, R25, R179, PT ;  /* 0x000000b31900720c */ /* 0x000fe20003f66270 */
[-C--:B------:R-:W-:Y:S01]  /*85d0*/  FMUL.FTZ R9, R9, R48.reuse ;  /* 0x0000003009097220 */ /* 0x080fe20000410000 */
[----:B------:R-:W-:Y:S01]  /*85e0*/  FSEL R213, R12, -INF , !P4 ;  /* 0xff8000000cd57808 */ /* 0x000fe20006000000 */
[----:B------:R-:W-:Y:S01]  /*85f0*/  IMAD.MOV.U32 R12, RZ, RZ, R17 ;  /* 0x000000ffff0c7224 */ /* 0x000fe200078e0011 */
[----:B------:R-:W-:Y:S01]  /*8600*/  FSEL R54, R16, -INF , !P5 ;  /* 0xff80000010367808 */ /* 0x000fe20006800000 */
[----:B------:R-:W-:Y:S01]  /*8610*/  MUFU.TANH R4, R4 ;  /* 0x0000000400047308 */ /* 0x000fe20000002400 */
[----:B------:R-:W-:Y:S01]  /*8620*/  IABS R15, R15 ;  /* 0x0000000f000f7213 */ /* 0x000fe20000000000 */
[----:B------:R-:W-:Y:S01]  /*8630*/  FMUL.FTZ R11, R11, R48 ;  /* 0x000000300b0b7220 */ /* 0x000fe20000410000 */
[----:B------:R-:W-:-:S02]  /*8640*/  FSEL R213, R213, -INF , !P2 ;  /* 0xff800000d5d57808 */ /* 0x000fc40005000000 */
[----:B------:R-:W-:Y:S02]  /*8650*/  FSEL R54, R54, -INF , !P3 ;  /* 0xff80000036367808 */ /* 0x000fe40005800000 */
[----:B------:R-:W-:Y:S01]  /*8660*/  ISETP.GT.AND P4, PT, R47, R13, PT ;  /* 0x0000000d2f00720c */ /* 0x000fe20003f84270 */
[----:B------:R-:W-:Y:S01]  /*8670*/  MUFU.TANH R5, R5 ;  /* 0x0000000500057308 */ /* 0x000fe20000002400 */
[C---:B------:R-:W-:Y:S02]  /*8680*/  ISETP.GE.AND P5, PT, R13.reuse, R179, PT ;  /* 0x000000b30d00720c */ /* 0x040fe40003fa6270 */
[----:B------:R-:W-:Y:S02]  /*8690*/  ISETP.GE.AND P2, PT, R13, R176, PT ;  /* 0x000000b00d00720c */ /* 0x000fe40003f46270 */
[----:B------:R-:W-:Y:S02]  /*86a0*/  ISETP.GT.AND P3, PT, R72, R13, PT ;  /* 0x0000000d4800720c */ /* 0x000fe40003f64270 */
[----:B------:R-:W-:Y:S01]  /*86b0*/  I2FP.F32.S32 R12, R12 ;  /* 0x0000000c000c7245 */ /* 0x000fe20000201400 */
[----:B------:R-:W-:Y:S01]  /*86c0*/  MUFU.TANH R9, R9 ;  /* 0x0000000900097308 */ /* 0x000fe20000002400 */
[----:B------:R-:W-:-:S02]  /*86d0*/  I2FP.F32.S32 R13, R15 ;  /* 0x0000000f000d7245 */ /* 0x000fc40000201400 */
[----:B------:R-:W-:Y:S01]  /*86e0*/  FSEL R78, R78, -INF , !P1 ;  /* 0xff8000004e4e7808 */ /* 0x000fe20004800000 */
[----:B--2---:R-:W-:Y:S01]  /*86f0*/  FFMA.FTZ R18, -R191, R12, R18 ;  /* 0x0000000cbf127223 */ /* 0x004fe20000010112 */
[----:B------:R-:W-:Y:S01]  /*8700*/  IADD3 R16, PT, PT, R75, -0xe1, -R76 ;  /* 0xffffff1f4b107810 */ /* 0x000fe20007ffe84c */
[----:B-1----:R-:W-:Y:S01]  /*8710*/  FFMA.FTZ R17, -R191, R13, R14 ;  /* 0x0000000dbf117223 */ /* 0x002fe2000001010e */
[----:B------:R-:W-:Y:S01]  /*8720*/  FSEL R78, R78, -INF , !P0 ;  /* 0xff8000004e4e7808 */ /* 0x000fe20004000000 */
[----:B------:R-:W-:Y:S01]  /*8730*/  VIADD R13, R73, 0xe8 ;  /* 0x000000e8490d7836 */ /* 0x000fe20000000000 */
[----:B------:R-:W-:Y:S01]  /*8740*/  ISETP.GT.AND P0, PT, R72, R25, PT ;  /* 0x000000194800720c */ /* 0x000fe20003f04270 */
[----:B------:R-:W1:Y:S01]  /*8750*/  MUFU.TANH R12, R19 ;  /* 0x00000013000c7308 */ /* 0x000e620000002400 */
[----:B------:R-:W-:Y:S02]  /*8760*/  ISETP.GE.AND P1, PT, R25, R176, PT ;  /* 0x000000b01900720c */ /* 0x000fe40003f26270 */
[----:B------:R-:W-:-:S02]  /*8770*/  FSEL R18, R18, -INF , !P0 ;  /* 0xff80000012127808 */ /* 0x000fc40004000000 */
[----:B------:R-:W-:Y:S02]  /*8780*/  FSEL R17, R17, -INF , !P4 ;  /* 0xff80000011117808 */ /* 0x000fe40006000000 */
[----:B------:R-:W-:Y:S01]  /*8790*/  IADD3 R15, PT, PT, R178, -0xe8, -R76 ;  /* 0xffffff18b20f7810 */ /* 0x000fe20007ffe84c */
[----:B------:R-:W-:Y:S01]  /*87a0*/  MUFU.TANH R11, R11 ;  /* 0x0000000b000b7308 */ /* 0x000fe20000002400 */
[----:B------:R-:W-:Y:S02]  /*87b0*/  IABS R16, R16 ;  /* 0x0000001000107213 */ /* 0x000fe40000000000 */
[----:B------:R-:W-:Y:S02]  /*87c0*/  FSEL R212, R18, -INF , !P1 ;  /* 0xff80000012d47808 */ /* 0x000fe40004800000 */
[----:B------:R-:W-:Y:S02]  /*87d0*/  FSEL R53, R17, -INF , !P5 ;  /* 0xff80000011357808 */ /* 0x000fe40006800000 */
[----:B------:R-:W-:Y:S01]  /*87e0*/  IABS R14, R15 ;  /* 0x0000000f000e7213 */ /* 0x000fe20000000000 */
[----:B------:R-:W-:Y:S01]  /*87f0*/  FMUL.FTZ R15, R28, R48 ;  /* 0x000000301c0f7220 */ /* 0x000fe20000410000 */
[----:B------:R-:W-:-:S02]  /*8800*/  ISETP.GT.AND P0, PT, R47, R13, PT ;  /* 0x0000000d2f00720c */ /* 0x000fc40003f04270 */
[C---:B------:R-:W-:Y:S02]  /*8810*/  ISETP.GE.AND P1, PT, R13.reuse, R179, PT ;  /* 0x000000b30d00720c */ /* 0x040fe40003f26270 */
[----:B------:R-:W-:Y:S01]  /*8820*/  ISETP.GE.AND P4, PT, R13, R176, PT ;  /* 0x000000b00d00720c */ /* 0x000fe20003f86270 */
[----:B------:R-:W2:Y:S01]  /*8830*/  MUFU.TANH R15, R15 ;  /* 0x0000000f000f7308 */ /* 0x000ea20000002400 */
[----:B------:R-:W-:Y:S01]  /*8840*/  ISETP.GT.AND P5, PT, R72, R13, PT ;  /* 0x0000000d4800720c */ /* 0x000fe20003fa4270 */
[----:B------:R-:W-:Y:S01]  /*8850*/  IMAD.MOV.U32 R13, RZ, RZ, R16 ;  /* 0x000000ffff0d7224 */ /* 0x000fe200078e0010 */
[--C-:B------:R-:W-:Y:S02]  /*8860*/  IADD3 R6, PT, PT, R75, -0xe8, -R76.reuse ;  /* 0xffffff184b067810 */ /* 0x100fe40007ffe84c */
[----:B------:R-:W-:Y:S02]  /*8870*/  IADD3 R7, PT, PT, R178, -0xe9, -R76 ;  /* 0xffffff17b2077810 */ /* 0x000fe40007ffe84c */
[----:B------:R-:W-:Y:S01]  /*8880*/  I2FP.F32.S32 R161, R13 ;  /* 0x0000000d00a17245 */ /* 0x000fe20000201400 */
[----:B------:R-:W-:Y:S01]  /*8890*/  FMUL.FTZ R13, R29, R48 ;  /* 0x000000301d0d7220 */ /* 0x000fe20000410000 */
[----:B------:R-:W-:-:S02]  /*88a0*/  IABS R6, R6 ;  /* 0x0000000600067213 */ /* 0x000fc40000000000 */
[----:B------:R-:W-:Y:S01]  /*88b0*/  I2FP.F32.S32 R14, R14 ;  /* 0x0000000e000e7245 */ /* 0x000fe20000201400 */
[----:B-1----:R-:W-:Y:S01]  /*88c0*/  FFMA.FTZ R161, -R191, R161, R12 ;  /* 0x000000a1bfa17223 */ /* 0x002fe2000001010c */
[----:B------:R-:W-:Y:S01]  /*88d0*/  IABS R7, R7 ;  /* 0x0000000700077213 */ /* 0x000fe20000000000 */
[----:B------:R-:W1:Y:S01]  /*88e0*/  MUFU.TANH R13, R13 ;  /* 0x0000000d000d7308 */ /* 0x000e620000002400 */
[----:B------:R-:W-:Y:S01]  /*88f0*/  I2FP.F32.S32 R6, R6 ;  /* 0x0000000600067245 */ /* 0x000fe20000201400 */
[----:B------:R-:W-:Y:S02]  /*8900*/  VIADD R12, R73, 0xe9 ;  /* 0x000000e9490c7836 */ /* 0x000fe40000000000 */
[C---:B--2---:R-:W-:Y:S01]  /*8910*/  FFMA.FTZ R15, -R191.reuse, R14, R15 ;  /* 0x0000000ebf0f7223 */ /* 0x044fe2000001010f */
[----:B------:R-:W-:Y:S01]  /*8920*/  I2FP.F32.S32 R7, R7 ;  /* 0x0000000700077245 */ /* 0x000fe20000201400 */
[----:B------:R-:W-:Y:S01]  /*8930*/  FFMA.FTZ R4, -R191, R6, R4 ;  /* 0x00000006bf047223 */ /* 0x000fe20000010104 */
[----:B------:R-:W-:Y:S01]  /*8940*/  FMUL.FTZ R6, R8, R48 ;  /* 0x0000003008067220 */ /* 0x000fe20000410000 */
[----:B------:R-:W-:-:S02]  /*8950*/  FSEL R161, R161, -INF , !P3 ;  /* 0xff800000a1a17808 */ /* 0x000fc40005800000 */
[----:B------:R-:W-:Y:S02]  /*8960*/  FSEL R52, R15, -INF , !P0 ;  /* 0xff8000000f347808 */ /* 0x000fe40004000000 */
[----:B------:R-:W-:Y:S02]  /*8970*/  FSEL R161, R161, -INF , !P2 ;  /* 0xff800000a1a17808 */ /* 0x000fe40005000000 */
[----:B------:R-:W-:Y:S02]  /*8980*/  FSEL R52, R52, -INF , !P1 ;  /* 0xff80000034347808 */ /* 0x000fe40004800000 */
[----:B------:R-:W-:Y:S01]  /*8990*/  ISETP.GT.AND P3, PT, R47, R12, PT ;  /* 0x0000000c2f00720c */ /* 0x000fe20003f64270 */
[----:B-1----:R-:W-:Y:S01]  /*89a0*/  FFMA.FTZ R13, -R191, R7, R13 ;  /* 0x00000007bf0d7223 */ /* 0x002fe2000001010d */
[C---:B------:R-:W-:Y:S01]  /*89b0*/  ISETP.GE.AND P2, PT, R12.reuse, R179, PT ;  /* 0x000000b30c00720c */ /* 0x040fe20003f46270 */
[----:B------:R-:W1:Y:S01]  /*89c0*/  MUFU.TANH R7, R6 ;  /* 0x0000000600077308 */ /* 0x000e620000002400 */
[----:B------:R-:W-:-:S02]  /*89d0*/  ISETP.GE.AND P0, PT, R12, R176, PT ;  /* 0x000000b00c00720c */ /* 0x000fc40003f06270 */
[----:B------:R-:W-:Y:S02]  /*89e0*/  ISETP.GT.AND P1, PT, R72, R12, PT ;  /* 0x0000000c4800720c */ /* 0x000fe40003f24270 */
[--C-:B------:R-:W-:Y:S02]  /*89f0*/  IADD3 R12, PT, PT, R178, -0xf0, -R76.reuse ;  /* 0xffffff10b20c7810 */ /* 0x100fe40007ffe84c */
[----:B------:R-:W-:Y:S02]  /*8a00*/  IADD3 R8, PT, PT, R75, -0xe9, -R76 ;  /* 0xffffff174b087810 */ /* 0x000fe40007ffe84c */
[----:B------:R-:W-:Y:S02]  /*8a10*/  IABS R12, R12 ;  /* 0x0000000c000c7213 */ /* 0x000fe40000000000 */
[----:B------:R-:W-:Y:S02]  /*8a20*/  IABS R8, R8 ;  /* 0x0000000800087213 */ /* 0x000fe40000000000 */
[----:B------:R-:W-:-:S02]  /*8a30*/  I2FP.F32.S32 R12, R12 ;  /* 0x0000000c000c7245 */ /* 0x000fc40000201400 */
[----:B------:R-:W-:Y:S02]  /*8a40*/  I2FP.F32.S32 R8, R8 ;  /* 0x0000000800087245 */ /* 0x000fe40000201400 */
[----:B------:R-:W-:Y:S01]  /*8a50*/  FSEL R4, R4, -INF , !P5 ;  /* 0xff80000004047808 */ /* 0x000fe20006800000 */
[C---:B-1----:R-:W-:Y:S01]  /*8a60*/  FFMA.FTZ R12, -R191.reuse, R12, R7 ;  /* 0x0000000cbf0c7223 */ /* 0x042fe20000010107 */
[----:B------:R-:W-:Y:S01]  /*8a70*/  FMUL.FTZ R7, R10, R48 ;  /* 0x000000300a077220 */ /* 0x000fe20000410000 */
[----:B------:R-:W-:Y:S01]  /*8a80*/  FFMA.FTZ R5, -R191, R8, R5 ;  /* 0x00000008bf057223 */ /* 0x000fe20000010105 */
[----:B------:R-:W-:Y:S01]  /*8a90*/  IADD3 R8, PT, PT, R75, -0xf0, -R76 ;  /* 0xffffff104b087810 */ /* 0x000fe20007ffe84c */
[----:B------:R-:W-:Y:S01]  /*8aa0*/  VIADD R6, R73, 0xf0 ;  /* 0x000000f049067836 */ /* 0x000fe20000000000 */
[----:B------:R-:W-:Y:S02]  /*8ab0*/  FSEL R156, R4, -INF , !P4 ;  /* 0xff800000049c7808 */ /* 0x000fe40006000000 */
[----:B------:R-:W1:Y:S01]  /*8ac0*/  MUFU.TANH R7, R7 ;  /* 0x0000000700077308 */ /* 0x000e620000002400 */
[----:B------:R-:W-:-:S02]  /*8ad0*/  FSEL R128, R5, -INF , !P1 ;  /* 0xff80000005807808 */ /* 0x000fc40004800000 */
[----:B------:R-:W-:Y:S02]  /*8ae0*/  IABS R5, R8 ;  /* 0x0000000800057213 */ /* 0x000fe40000000000 */
[----:B------:R-:W-:Y:S02]  /*8af0*/  IADD3 R4, PT, PT, R178, -0xf1, -R76 ;  /* 0xffffff0fb2047810 */ /* 0x000fe40007ffe84c */
[----:B------:R-:W-:Y:S02]  /*8b00*/  I2FP.F32.S32 R5, R5 ;  /* 0x0000000500057245 */ /* 0x000fe40000201400 */
[----:B------:R-:W-:Y:S02]  /*8b10*/  FSEL R13, R13, -INF , !P3 ;  /* 0xff8000000d0d7808 */ /* 0x000fe40005800000 */
[----:B------:R-:W-:Y:S02]  /*8b20*/  IABS R4, R4 ;  /* 0x0000000400047213 */ /* 0x000fe40000000000 */
[----:B------:R-:W-:-:S02]  /*8b30*/  FSEL R50, R13, -INF , !P2 ;  /* 0xff8000000d327808 */ /* 0x000fc40005000000 */
[----:B------:R-:W-:Y:S01]  /*8b40*/  ISETP.GT.AND P5, PT, R47, R6, PT ;  /* 0x000000062f00720c */ /* 0x000fe20003fa4270 */
[----:B-1----:R-:W-:Y:S01]  /*8b50*/  FFMA.FTZ R7, -R191, R5, R7 ;  /* 0x00000005bf077223 */ /* 0x002fe20000010107 */
[C---:B------:R-:W-:Y:S02]  /*8b60*/  ISETP.GE.AND P4, PT, R6.reuse, R179, PT ;  /* 0x000000b30600720c */ /* 0x040fe40003f86270 */
[----:B------:R-:W-:Y:S02]  /*8b70*/  ISETP.GE.AND P3, PT, R6, R176, PT ;  /* 0x000000b00600720c */ /* 0x000fe40003f66270 */
[----:B------:R-:W-:Y:S01]  /*8b80*/  ISETP.GT.AND P2, PT, R72, R6, PT ;  /* 0x000000064800720c */ /* 0x000fe20003f44270 */
[----:B------:R-:W-:Y:S01]  /*8b90*/  VIADD R6, R73, 0xf1 ;  /* 0x000000f149067836 */ /* 0x000fe20000000000 */
[----:B------:R-:W-:Y:S02]  /*8ba0*/  I2FP.F32.S32 R4, R4 ;  /* 0x0000000400047245 */ /* 0x000fe40000201400 */
[----:B------:R-:W-:-:S02]  /*8bb0*/  IADD3 R5, PT, PT, R75, -0xf1, -R76 ;  /* 0xffffff0f4b057810 */ /* 0x000fc40007ffe84c */
[----:B------:R-:W-:Y:S01]  /*8bc0*/  IADD3 R75, PT, PT, R75, -0xf8, -R76 ;  /* 0xffffff084b4b7810 */ /* 0x000fe20007ffe84c */
[----:B------:R-:W-:Y:S01]  /*8bd0*/  FFMA.FTZ R9, -R191, R4, R9 ;  /* 0x00000004bf097223 */ /* 0x000fe20000010109 */
[----:B------:R-:W-:Y:S01]  /*8be0*/  ISETP.GT.AND P1, PT, R47, R6, PT ;  /* 0x000000062f00720c */ /* 0x000fe20003f24270 */
[----:B------:R-:W-:Y:S01]  /*8bf0*/  VIADD R4, R73, 0xf8 ;  /* 0x000000f849047836 */ /* 0x000fe20000000000 */
[----:B------:R-:W-:Y:S02]  /*8c00*/  IABS R75, R75 ;  /* 0x0000004b004b7213 */ /* 0x000fe40000000000 */
[----:B------:R-:W-:Y:S02]  /*8c10*/  IABS R5, R5 ;  /* 0x0000000500057213 */ /* 0x000fe40000000000 */
[----:B------:R-:W-:Y:S02]  /*8c20*/  FSEL R128, R128, -INF , !P0 ;  /* 0xff80000080807808 */ /* 0x000fe40004000000 */
[----:B------:R-:W-:-:S02]  /*8c30*/  I2FP.F32.S32 R75, R75 ;  /* 0x0000004b004b7245 */ /* 0x000fc40000201400 */
[----:B------:R-:W-:Y:S02]  /*8c40*/  ISETP.GE.AND P0, PT, R6, R179, PT ;  /* 0x000000b30600720c */ /* 0x000fe40003f06270 */
[----:B------:R-:W-:Y:S01]  /*8c50*/  FSEL R9, R9, -INF , !P1 ;  /* 0xff80000009097808 */ /* 0x000fe20004800000 */
[C---:B------:R-:W-:Y:S01]  /*8c60*/  FFMA.FTZ R34, -R191.reuse, R75, R34 ;  /* 0x0000004bbf227223 */ /* 0x040fe20000010122 */
[----:B------:R-:W-:Y:S02]  /*8c70*/  I2FP.F32.S32 R5, R5 ;  /* 0x0000000500057245 */ /* 0x000fe40000201400 */
[----:B------:R-:W-:Y:S02]  /*8c80*/  FSEL R12, R12, -INF , !P5 ;  /* 0xff8000000c0c7808 */ /* 0x000fe40006800000 */
[----:B------:R-:W-:Y:S01]  /*8c90*/  IADD3 R76, PT, PT, R178, -0xf8, -R76 ;  /* 0xffffff08b24c7810 */ /* 0x000fe20007ffe84c */
[----:B------:R-:W-:Y:S01]  /*8ca0*/  FFMA.FTZ R5, -R191, R5, R11 ;  /* 0x00000005bf057223 */ /* 0x000fe2000001010b */
[----:B------:R-:W-:-:S02]  /*8cb0*/  FSEL R48, R9, -INF , !P0 ;  /* 0xff80000009307808 */ /* 0x000fc40004000000 */
[----:B------:R-:W-:Y:S02]  /*8cc0*/  ISETP.GT.AND P0, PT, R72, R4, PT ;  /* 0x000000044800720c */ /* 0x000fe40003f04270 */
[----:B------:R-:W-:Y:S02]  /*8cd0*/  FSEL R49, R12, -INF , !P4 ;  /* 0xff8000000c317808 */ /* 0x000fe40006000000 */
[----:B------:R-:W-:Y:S02]  /*8ce0*/  IABS R76, R76 ;  /* 0x0000004c004c7213 */ /* 0x000fe40000000000 */
[----:B------:R-:W-:Y:S02]  /*8cf0*/  ISETP.GT.AND P4, PT, R72, R6, PT ;  /* 0x000000064800720c */ /* 0x000fe40003f84270 */
[----:B------:R-:W-:Y:S02]  /*8d00*/  FSEL R7, R7, -INF , !P2 ;  /* 0xff80000007077808 */ /* 0x000fe40005000000 */
[----:B------:R-:W-:-:S02]  /*8d10*/  FSEL R34, R34, -INF , !P0 ;  /* 0xff80000022227808 */ /* 0x000fc40004000000 */
[----:B------:R-:W-:Y:S02]  /*8d20*/  I2FP.F32.S32 R76, R76 ;  /* 0x0000004c004c7245 */ /* 0x000fe40000201400 */
[----:B------:R-:W-:Y:S02]  /*8d30*/  ISETP.GT.AND P0, PT, R74, R181, PT ;  /* 0x000000b54a00720c */ /* 0x000fe40003f04270 */
[----:B------:R-:W-:Y:S02]  /*8d40*/  ISETP.GE.AND P5, PT, R6, R176, PT ;  /* 0x000000b00600720c */ /* 0x000fe40003fa6270 */
[----:B------:R-:W-:Y:S02]  /*8d50*/  FSEL R5, R5, -INF , !P4 ;  /* 0xff80000005057808 */ /* 0x000fe40006000000 */
[----:B------:R-:W-:Y:S02]  /*8d60*/  FSEL R95, R7, -INF , !P3 ;  /* 0xff800000075f7808 */ /* 0x000fe40005800000 */
[----:B------:R-:W-:-:S02]  /*8d70*/  ISETP.GT.AND P2, PT, R47, R4, PT ;  /* 0x000000042f00720c */ /* 0x000fc40003f44270 */
[C---:B------:R-:W-:Y:S02]  /*8d80*/  ISETP.GE.AND P3, PT, R4.reuse, R179, PT ;  /* 0x000000b30400720c */ /* 0x040fe40003f66270 */
[----:B------:R-:W-:Y:S01]  /*8d90*/  ISETP.GE.AND P1, PT, R4, R176, PT ;  /* 0x000000b00400720c */ /* 0x000fe20003f26270 */
[----:B------:R-:W-:Y:S01]  /*8da0*/  FFMA.FTZ R4, -R191, R76, R32 ;  /* 0x0000004cbf047223 */ /* 0x000fe20000010120 */
[----:B------:R-:W-:Y:S01]  /*8db0*/  FSEL R92, R5, -INF , !P5 ;  /* 0xff800000055c7808 */ /* 0x000fe20006800000 */
[----:B------:R-:W-:Y:S01]  /*8dc0*/  FFMA.FTZ R5, -R191, R77, R56 ;  /* 0x0000004dbf057223 */ /* 0x000fe20000010138 */
[----:B------:R-:W-:Y:S01]  /*8dd0*/  ISETP.GT.AND P4, PT, R47, R73, PT ;  /* 0x000000492f00720c */ /* 0x000fe20003f84270 */
[----:B------:R-:W-:Y:S01]  /*8de0*/  IMAD.MOV.U32 R32, RZ, RZ, R74 ;  /* 0x000000ffff207224 */ /* 0x000fe200078e004a */
[----:B------:R-:W-:Y:S02]  /*8df0*/  FSEL R4, R4, -INF , !P2 ;  /* 0xff80000004047808 */ /* 0x000fe40005000000 */
[----:B------:R-:W-:-:S02]  /*8e00*/  ISETP.GE.AND P5, PT, R73, R179, PT ;  /* 0x000000b34900720c */ /* 0x000fc40003fa6270 */
[----:B------:R-:W-:Y:S02]  /*8e10*/  ISETP.GE.AND P2, PT, R73, R176, PT ;  /* 0x000000b04900720c */ /* 0x000fe40003f46270 */
        /* <DEDUP_REMOVED lines=19> */
.L_x_4242:
        /* <DEDUP_REMOVED lines=61> */
.L_x_4243:
[----:B------:R-:W-:Y:S05]  /*9320*/  BSYNC.RECONVERGENT B0 ;  /* 0x0000000000007941 */ /* 0x000fea0003800200 */
.L_x_4241:
        /* <DEDUP_REMOVED lines=69> */
.L_x_4245:
[----:B------:R-:W-:Y:S05]  /*9780*/  BSYNC.RECONVERGENT B0 ;  /* 0x0000000000007941 */ /* 0x000fea0003800200 */
.L_x_4244:
[----:B------:R-:W0:Y:S02]  /*9790*/  LDGDEPBAR ;  /* 0x00000000000079af */ /* 0x000e240000000000 */
.L_x_4240:
[----:B------:R-:W-:Y:S05]  /*97a0*/  BSYNC.RECONVERGENT B1 ;  /* 0x0000000000017941 */ /* 0x000fea0003800200 */
.L_x_4239:
[----:B------:R-:W3:Y:S01]  /*97b0*/  LD.E R79, desc[UR4][R2.64+0xdc] ;  /* 0x0000dc04024f7980 */ /* 0x000ee2000c101900 */
        /* <DEDUP_REMOVED lines=8> */
[----:B--2---:R-:W-:Y:S01]  /*9840*/  LDSM.16.MT88.4 R12, [R55+0x5000] ;  /* 0x00500000370c783b */ /* 0x004fe20000004200 */
        /* <DEDUP_REMOVED lines=29> */
[----:B------:R-:W2:Y:S02]  /*9a20*/  SHFL.BFLY PT, R5, R0, 0x2, 0x1f ;  /* 0x0c401f0000057f89 */ /* 0x000ea400000e0000 */
[----:B--2---:R-:W-:-:S05]  /*9a30*/  FMNMX.FTZ R5, R0, R5, !PT ;  /* 0x0000000500057209 */ /* 0x004fca0007810000 */
[----:B------:R-:W2:Y:S02]  /*9a40*/  SHFL.BFLY PT, R0, R5, 0x1, 0x1f ;  /* 0x0c201f0005007f89 */ /* 0x000ea400000e0000 */
[----:B--2---:R-:W-:-:S04]  /*9a50*/  FMNMX.FTZ R0, R5, R0, !PT ;  /* 0x0000000005007209 */ /* 0x004fc80007810000 */
[----:B------:R-:W-:Y:S01]  /*9a60*/  FSETP.NEU.FTZ.AND P0, PT, R0, -INF , PT ;  /* 0xff8000000000780b */ /* 0x000fe20003f1d000 */
[----:B---3--:R-:W-:-:S05]  /*9a70*/  FMUL.FTZ R76, R79, R0 ;  /* 0x000000004f4c7220 */ /* 0x008fca0000410000 */
[----:B------:R-:W-:-:S05]  /*9a80*/  FSEL R76, R76, RZ, P0 ;  /* 0x000000ff4c4c7208 */ /* 0x000fca0000000000 */
[-CC-:B------:R-:W-:Y:S01]  /*9a90*/  FFMA.FTZ R108, R20, R79.reuse, -R76.reuse ;  /* 0x0000004f146c7223 */ /* 0x180fe2000001084c */
[----:B------:R-:W-:Y:S01]  /*9aa0*/  FMNMX3.FTZ R20, R4, R130, R127, !PT ;  /* 0x0000008204147276 */ /* 0x000fe2000781007f */
[-CC-:B------:R-:W-:Y:S01]  /*9ab0*/  FFMA.FTZ R103, R84, R79.reuse, -R76.reuse ;  /* 0x0000004f54677223 */ /* 0x180fe2000001084c */
[-CC-:B------:R-:W-:Y:S01]  /*9ac0*/  FFMA.FTZ R84, R145, R79.reuse, -R76.reuse ;  /* 0x0000004f91547223 */ /* 0x180fe2000001084c */
[-CC-:B------:R-:W-:Y:S01]  /*9ad0*/  FFMA.FTZ R101, R85, R79.reuse, -R76.reuse ;  /* 0x0000004f55657223 */ /* 0x180fe2000001084c */
[----:B------:R-:W-:Y:S01]  /*9ae0*/  FMNMX3.FTZ R20, R20, R122, R121, !PT ;  /* 0x0000007a14147276 */ /* 0x000fe20007810079 */
[-CC-:B------:R-:W-:Y:S01]  /*9af0*/  FFMA.FTZ R97, R88, R79.reuse, -R76.reuse ;  /* 0x0000004f58617223 */ /* 0x180fe2000001084c */
[-CC-:B------:R-:W-:Y:S01]  /*9b00*/  FFMA.FTZ R96, R91, R79.reuse, -R76.reuse ;  /* 0x0000004f5b607223 */ /* 0x180fe2000001084c */
        /* <DEDUP_REMOVED lines=18> */
[----:B------:R-:W2:Y:S01]  /*9c30*/  MUFU.EX2 R146, R146 ;  /* 0x0000009200927308 */ /* 0x000ea20000000800 */
[-CC-:B------:R-:W-:Y:S01]  /*9c40*/  FFMA.FTZ R124, R63, R79.reuse, -R76.reuse ;  /* 0x0000004f3f7c7223 */ /* 0x180fe2000001084c */
[-C--:B------:R-:W-:Y:S01]  /*9c50*/  FFMA.FTZ R117, R62, R79.reuse, -R76 ;  /* 0x0000004f3e757223 */ /* 0x080fe2000001084c */
[----:B------:R-:W-:Y:S01]  /*9c60*/  FMNMX3.FTZ R20, R20, R98, R148, !PT ;  /* 0x0000006214147276 */ /* 0x000fe20007810094 */
[-CC-:B------:R-:W-:Y:S01]  /*9c70*/  FFMA.FTZ R116, R61, R79.reuse, -R76.reuse ;  /* 0x0000004f3d747223 */ /* 0x180fe2000001084c */
[-CC-:B------:R-:W-:Y:S01]  /*9c80*/  FFMA.FTZ R115, R60, R79.reuse, -R76.reuse ;  /* 0x0000004f3c737223 */ /* 0x180fe2000001084c */
[-CC-:B------:R-:W-:Y:S01]  /*9c90*/  FFMA.FTZ R114, R59, R79.reuse, -R76.reuse ;  /* 0x0000004f3b727223 */ /* 0x180fe2000001084c */
        /* <DEDUP_REMOVED lines=9> */
[----:B------:R-:W3:Y:S01]  /*9d30*/  MUFU.EX2 R136, R136 ;  /* 0x0000008800887308 */ /* 0x000ee20000000800 */
        /* <DEDUP_REMOVED lines=20> */
[--C-:B------:R-:W-:Y:S01]  /*9e80*/  FFMA.FTZ R69, R225, R79, -R76.reuse ;  /* 0x0000004fe1457223 */ /* 0x100fe2000001084c */
[----:B------:R-:W-:Y:S01]  /*9e90*/  FADD.FTZ R143, R136, R143 ;  /* 0x0000008f888f7221 */ /* 0x000fe20000010000 */
[----:B------:R-:W-:Y:S01]  /*9ea0*/  FMNMX3.FTZ R20, R20, R167, R163, !PT ;  /* 0x000000a714147276 */ /* 0x000fe200078100a3 */
[----:B------:R-:W-:Y:S01]  /*9eb0*/  MUFU.EX2 R125, R125 ;  /* 0x0000007d007d7308 */ /* 0x000fe20000000800 */
[-CC-:B------:R-:W-:Y:S01]  /*9ec0*/  FFMA.FTZ R68, R226, R79.reuse, -R76.reuse ;  /* 0x0000004fe2447223 */ /* 0x180fe2000001084c */
[-C--:B------:R-:W-:Y:S01]  /*9ed0*/  FFMA.FTZ R67, R227, R79.reuse, -R76 ;  /* 0x0000004fe3437223 */ /* 0x080fe2000001084c */
        /* <DEDUP_REMOVED lines=90> */
[-CC-:B------:R-:W-:Y:S01]  /*a480*/  FFMA.FTZ R215, R207, R79.reuse, -R77.reuse ;  /* 0x0000004fcfd77223 */ /* 0x180fe2000001084d */
[-CC-:B------:R-:W-:Y:S01]  /*a490*/  FFMA.FTZ R208, R208, R79.reuse, -R77.reuse ;  /* 0x0000004fd0d07223 */ /* 0x180fe2000001084d */
[-CC-:B------:R-:W-:Y:S01]  /*a4a0*/  FFMA.FTZ R206, R206, R79.reuse, -R77.reuse ;  /* 0x0000004fcece7223 */ /* 0x180fe2000001084d */
[-CC-:B------:R-:W-:Y:S01]  /*a4b0*/  FFMA.FTZ R207, R205, R79.reuse, -R77.reuse ;  /* 0x0000004fcdcf7223 */ /* 0x180fe2000001084d */
[-C--:B------:R-:W-:Y:S01]  /*a4c0*/  FFMA.FTZ R205, R213, R79.reuse, -R76 ;  /* 0x0000004fd5cd7223 */ /* 0x080fe2000001084c */
        /* <DEDUP_REMOVED lines=63> */
[-C--:B------:R-:W-:Y:S01]  /*a8c0*/  FFMA.FTZ R190, R212, R79.reuse, -R76 ;  /* 0x0000004fd4be7223 */ /* 0x080fe2000001084c */
[----:B------:R-:W-:Y:S01]  /*a8d0*/  MUFU.EX2 R133, R133 ;  /* 0x0000008500857308 */ /* 0x000fe20000000800 */
[-CC-:B------:R-:W-:Y:S01]  /*a8e0*/  FFMA.FTZ R54, R54, R79.reuse, -R77.reuse ;  /* 0x0000004f36367223 */ /* 0x180fe2000001084d */
[-CC-:B------:R-:W-:Y:S01]  /*a8f0*/  FFMA.FTZ R53, R53, R79.reuse, -R77.reuse ;  /* 0x0000004f35357223 */ /* 0x180fe2000001084d */
[----:B------:R-:W-:Y:S01]  /*a900*/  HMMA.16816.F32.BF16 R28, R12, R16, R28 ;  /* 0x000000100c1c723c */ /* 0x000fe2000004181c */
[-CC-:B------:R-:W-:Y:S01]  /*a910*/  FFMA.FTZ R52, R52, R79.reuse, -R77.reuse ;  /* 0x0000004f34347223 */ /* 0x180fe2000001084d */
[-CC-:B------:R-:W-:Y:S01]  /*a920*/  FFMA.FTZ R50, R50, R79.reuse, -R77.reuse ;  /* 0x0000004f32327223 */ /* 0x180fe2000001084d */
[----:B------:R-:W-:-:S02]  /*a930*/  FFMA.FTZ R49, R49, R79, -R77 ;  /* 0x0000004f31317223 */ /* 0x000fc4000001084d */
        /* <DEDUP_REMOVED lines=43> */
[----:B------:R-:W3:Y:S04]  /*abf0*/  MUFU.EX2 R214, R214 ;  /* 0x000000d600d67308 */ /* 0x000ee80000000800 */
[----:B------:R-:W-:Y:S01]  /*ac00*/  HMMA.16816.F32.BF16 R24, R12, R38, R24 ;  /* 0x000000260c18723c */ /* 0x000fe20000041818 */
[----:B------:R-:W5:Y:S01]  /*ac10*/  LDSM.16.MT88.4 R36, [R83+0x6400] ;  /* 0x006400005324783b */ /* 0x000f620000004200 */
[----:B--2---:R-:W-:Y:S01]  /*ac20*/  F2FP.BF16.F32.PACK_AB R12, R152, R148 ;  /* 0x00000094980c723e */ /* 0x004fe200000010ff */
[----:B------:R-:W-:Y:S01]  /*ac30*/  FADD.FTZ R148, R148, R137 ;  /* 0x0000008994947221 */ /* 0x000fe20000010000 */
[----:B------:R-:W-:Y:S01]  /*ac40*/  F2FP.BF16.F32.PACK_AB R13, R103, R104 ;  /* 0x00000068670d723e */ /* 0x000fe200000010ff */
[----:B------:R-:W-:Y:S01]  /*ac50*/  MUFU.EX2 R209, R209 ;  /* 0x000000d100d17308 */ /* 0x000fe20000000800 */
[----:B-1----:R-:W-:Y:S01]  /*ac60*/  F2FP.BF16.F32.PACK_AB R14, R153, R149 ;  /* 0x00000095990e723e */ /* 0x002fe200000010ff */
[----:B------:R-:W-:Y:S01]  /*ac70*/  FADD.FTZ R103, R103, R108 ;  /* 0x0000006c67677221 */ /* 0x000fe20000010000 */
[----:B------:R-:W-:Y:S01]  /*ac80*/  F2FP.BF16.F32.PACK_AB R15, R100, R101 ;  /* 0x00000065640f723e */ /* 0x000fe200000010ff */
[----:B------:R-:W-:-:S02]  /*ac90*/  FADD.FTZ R148, R152, R148 ;  /* 0x0000009498947221 */ /* 0x000fc40000010000 */
[----:B------:R-:W-:Y:S02]  /*aca0*/  FADD.FTZ R103, R101, R103 ;  /* 0x0000006765677221 */ /* 0x000fe40000010000 */
[----:B------:R-:W1:Y:S01]  /*acb0*/  MUFU.EX2 R210, R210 ;  /* 0x000000d200d27308 */ /* 0x000e620000000800 */
[----:B------:R-:W-:Y:S01]  /*acc0*/  FADD.FTZ R149, R149, R148 ;  /* 0x0000009495957221 */ /* 0x000fe20000010000 */
[C---:B------:R-:W-:Y:S01]  /*acd0*/  HMMA.16816.F32.BF16 R8, R12.reuse, R40, R8 ;  /* 0x000000280c08723c */ /* 0x040fe20000041808 */
[----:B------:R-:W-:Y:S02]  /*ace0*/  FADD.FTZ R100, R100, R103 ;  /* 0x0000006764647221 */ /* 0x000fe40000010000 */
[----:B------:R-:W-:Y:S02]  /*acf0*/  FADD.FTZ R149, R153, R149 ;  /* 0x0000009599957221 */ /* 0x000fe40000010000 */
[----:B------:R-:W-:Y:S01]  /*ad00*/  FADD.FTZ R100, R97, R100 ;  /* 0x0000006461647221 */ /* 0x000fe20000010000 */
[----:B------:R-:W2:Y:S02]  /*ad10*/  MUFU.EX2 R91, R91 ;  /* 0x0000005b005b7308 */ /* 0x000ea40000000800 */
[C---:B------:R-:W-:Y:S01]  /*ad20*/  HMMA.16816.F32.BF16 R4, R12.reuse, R42, R4 ;  /* 0x0000002a0c04723c */ /* 0x040fe20000041804 */
[----:B------:R-:W2:Y:S05]  /*ad30*/  LDSM.16.MT88.4 R40, [R55+0x6400] ;  /* 0x006400003728783b */ /* 0x000eaa0000004200 */
[----:B------:R-:W-:Y:S02]  /*ad40*/  MUFU.EX2 R88, R88 ;  /* 0x0000005800587308 */ /* 0x000fe40000000800 */
[C---:B----4-:R-:W-:Y:S06]  /*ad50*/  HMMA.16816.F32.BF16 R28, R12.reuse, R16, R28 ;  /* 0x000000100c1c723c */ /* 0x050fec000004181c */
[----:B------:R-:W-:Y:S02]  /*ad60*/  MUFU.EX2 R86, R86 ;  /* 0x0000005600567308 */ /* 0x000fe40000000800 */
[----:B------:R-:W-:Y:S01]  /*ad70*/  HMMA.16816.F32.BF16 R24, R12, R18, R24 ;  /* 0x000000120c18723c */ /* 0x000fe20000041818 */
[----:B---3--:R-:W-:Y:S01]  /*ad80*/  F2FP.BF16.F32.PACK_AB R12, R214, R211 ;  /* 0x000000d3d60c723e */ /* 0x008fe200000010ff */
[----:B------:R-:W3:Y:S01]  /*ad90*/  LDSM.16.MT88.4 R16, [R83+0x6800] ;  /* 0x006800005310783b */ /* 0x000ee20000004200 */
        /* <DEDUP_REMOVED lines=9> */
[----:B-----5:R-:W-:Y:S01]  /*ae30*/  HMMA.16816.F32.BF16 R8, R12, R36, R8 ;  /* 0x000000240c08723c */ /* 0x020fe20000041808 */
[----:B------:R-:W1:Y:S01]  /*ae40*/  MUFU.EX2 R208, R208 ;  /* 0x000000d000d07308 */ /* 0x000e620000000800 */
[----:B------:R-:W-:Y:S01]  /*ae50*/  FADD.FTZ R93, R93, R96 ;  /* 0x000000605d5d7221 */ /* 0x000fe20000010000 */
[----:B------:R-:W-:-:S03]  /*ae60*/  FADD.FTZ R209, R210, R209 ;  /* 0x000000d1d2d17221 */ /* 0x000fc60000010000 */
[----:B--2---:R-:W-:Y:S02]  /*ae70*/  FADD.FTZ R93, R91, R93 ;  /* 0x0000005d5b5d7221 */ /* 0x004fe40000010000 */
[C---:B------:R-:W-:Y:S01]  /*ae80*/  HMMA.16816.F32.BF16 R4, R12.reuse, R38, R4 ;  /* 0x000000260c04723c */ /* 0x040fe20000041804 */
[----:B------:R-:W2:Y:S01]  /*ae90*/  LDSM.16.MT88.4 R36, [R55+0x6800] ;  /* 0x006800003724783b */ /* 0x000ea20000004200 */
[----:B------:R-:W4:Y:S06]  /*aea0*/  MUFU.EX2 R215, R215 ;  /* 0x000000d700d77308 */ /* 0x000f2c0000000800 */
[----:B------:R-:W-:Y:S02]  /*aeb0*/  HMMA.16816.F32.BF16 R28, R12, R40, R28 ;  /* 0x000000280c1c723c */ /* 0x000fe4000004181c */
[----:B------:R-:W5:Y:S01]  /*aec0*/  MUFU.EX2 R206, R206 ;  /* 0x000000ce00ce7308 */ /* 0x000f620000000800 */
[----:B-1----:R-:W-:-:S05]  /*aed0*/  FADD.FTZ R209, R208, R209 ;  /* 0x000000d1d0d17221 */ /* 0x002fca0000010000 */
[----:B------:R-:W-:Y:S01]  /*aee0*/  HMMA.16816.F32.BF16 R24, R12, R42, R24 ;  /* 0x0000002a0c18723c */ /* 0x000fe20000041818 */
[----:B------:R-:W1:Y:S01]  /*aef0*/  LDSM.16.MT88.4 R40, [R83+0x6c00] ;  /* 0x006c00005328783b */ /* 0x000e620000004200 */
[----:B------:R-:W3:Y:S01]  /*af00*/  MUFU.EX2 R207, R207 ;  /* 0x000000cf00cf7308 */ /* 0x000ee20000000800 */
[C---:B----4-:R-:W-:Y:S01]  /*af10*/  F2FP.BF16.F32.PACK_AB R12, R215.reuse, R208 ;  /* 0x000000d0d70c723e */ /* 0x050fe200000010ff */
[----:B------:R-:W-:Y:S01]  /*af20*/  FADD.FTZ R215, R215, R209 ;  /* 0x000000d1d7d77221 */ /* 0x000fe20000010000 */
[C---:B------:R-:W-:Y:S01]  /*af30*/  F2FP.BF16.F32.PACK_AB R13, R88.reuse, R91 ;  /* 0x0000005b580d723e */ /* 0x040fe200000010ff */
[----:B------:R-:W-:Y:S01]  /*af40*/  FADD.FTZ R88, R88, R93 ;  /* 0x0000005d58587221 */ /* 0x000fe20000010000 */
[----:B------:R-:W-:-:S03]  /*af50*/  F2FP.BF16.F32.PACK_AB R15, R85, R86 ;  /* 0x00000056550f723e */ /* 0x000fc600000010ff */
[----:B------:R-:W-:Y:S01]  /*af60*/  MUFU.EX2 R84, R84 ;  /* 0x0000005400547308 */ /* 0x000fe20000000800 */
[----:B------:R-:W-:Y:S01]  /*af70*/  FADD.FTZ R88, R86, R88 ;  /* 0x0000005856587221 */ /* 0x000fe20000010000 */
[----:B-----5:R-:W-:-:S03]  /*af80*/  FADD.FTZ R215, R206, R215 ;  /* 0x000000d7ced77221 */ /* 0x020fc60000010000 */
[----:B------:R-:W-:-:S03]  /*af90*/  FADD.FTZ R88, R85, R88 ;  /* 0x0000005855587221 */ /* 0x000fc60000010000 */
[----:B------:R-:W4:Y:S01]  /*afa0*/  MUFU.EX2 R81, R81 ;  /* 0x0000005100517308 */ /* 0x000f220000000800 */
[C---:B---3--:R-:W-:Y:S01]  /*afb0*/  F2FP.BF16.F32.PACK_AB R14, R207.reuse, R206 ;  /* 0x000000cecf0e723e */ /* 0x048fe200000010ff */
[----:B------:R-:W-:-:S06]  /*afc0*/  FADD.FTZ R215, R207, R215 ;  /* 0x000000d7cfd77221 */ /* 0x000fcc0000010000 */
        /* <DEDUP_REMOVED lines=10> */
[----:B----4-:R-:W-:Y:S01]  /*b070*/  F2FP.BF16.F32.PACK_AB R13, R81, R84 ;  /* 0x00000054510d723e */ /* 0x010fe200000010ff */
[----:B------:R-:W-:Y:S01]  /*b080*/  FADD.FTZ R84, R84, R88 ;  /* 0x0000005854547221 */ /* 0x000fe20000010000 */
[----:B---3--:R-:W-:-:S03]  /*b090*/  F2FP.BF16.F32.PACK_AB R15, R75, R80 ;  /* 0x000000504b0f723e */ /* 0x008fc600000010ff */
[----:B------:R-:W-:Y:S01]  /*b0a0*/  MUFU.EX2 R213, R213 ;  /* 0x000000d500d57308 */ /* 0x000fe20000000800 */
[----:B------:R-:W-:-:S04]  /*b0b0*/  FADD.FTZ R84, R81, R84 ;  /* 0x0000005451547221 */ /* 0x000fc80000010000 */
[----:B------:R-:W-:-:S03]  /*b0c0*/  FADD.FTZ R80, R80, R84 ;  /* 0x0000005450507221 */ /* 0x000fc60000010000 */
[----:B------:R-:W3:Y:S01]  /*b0d0*/  MUFU.EX2 R198, R198 ;  /* 0x000000c600c67308 */ /* 0x000ee20000000800 */
[----:B--2---:R-:W-:Y:S01]  /*b0e0*/  F2FP.BF16.F32.PACK_AB R12, R199, R204 ;  /* 0x000000ccc70c723e */ /* 0x004fe200000010ff */
[----:B------:R-:W-:Y:S01]  /*b0f0*/  FADD.FTZ R204, R204, R215 ;  /* 0x000000d7cccc7221 */ /* 0x000fe20000010000 */
[----:B------:R-:W-:-:S03]  /*b100*/  FADD.FTZ R80, R75, R80 ;  /* 0x000000504b507221 */ /* 0x000fc60000010000 */
[----:B------:R-:W-:Y:S01]  /*b110*/  FADD.FTZ R204, R199, R204 ;  /* 0x000000ccc7cc7221 */ /* 0x000fe20000010000 */
[----:B------:R-:W-:Y:S01]  /*b120*/  FFMA.FTZ R199, R33, R79, -R76 ;  /* 0x0000004f21c77223 */ /* 0x000fe2000001084c */
[----:B------:R-:W-:Y:S08]  /*b130*/  MUFU.EX2 R74, R74 ;  /* 0x0000004a004a7308 */ /* 0x000ff00000000800 */
[----:B------:R-:W2:Y:S01]  /*b140*/  MUFU.EX2 R73, R73 ;  /* 0x0000004900497308 */ /* 0x000ea20000000800 */
[----:B---3--:R-:W-:Y:S01]  /*b150*/  F2FP.BF16.F32.PACK_AB R14, R198, R213 ;  /* 0x000000d5c60e723e */ /* 0x008fe200000010ff */
[----:B------:R-:W-:Y:S01]  /*b160*/  FADD.FTZ R213, R213, R204 ;  /* 0x000000ccd5d57221 */ /* 0x000fe20000010000 */
[----:B------:R-:W-:-:S03]  /*b170*/  FFMA.FTZ R204, R35, R79, -R77 ;  /* 0x0000004f23cc7223 */ /* 0x000fc6000001084d */
[----:B------:R-:W-:Y:S02]  /*b180*/  FADD.FTZ R213, R198, R213 ;  /* 0x000000d5c6d57221 */ /* 0x000fe40000010000 */
        /* <DEDUP_REMOVED lines=18> */
[----:B--2---:R-:W-:Y:S01]  /*b2b0*/  F2FP.BF16.F32.PACK_AB R12, R167, R168 ;  /* 0x000000a8a70c723e */ /* 0x004fe200000010ff */
[----:B------:R-:W-:-:S04]  /*b2c0*/  FADD.FTZ R168, R168, R213 ;  /* 0x000000d5a8a87221 */ /* 0x000fc80000010000 */
[----:B------:R-:W-:Y:S02]  /*b2d0*/  FADD.FTZ R168, R167, R168 ;  /* 0x000000a8a7a87221 */ /* 0x000fe40000010000 */
[----:B------:R-:W2:Y:S02]  /*b2e0*/  MUFU.EX2 R70, R70 ;  /* 0x0000004600467308 */ /* 0x000ea40000000800 */
[----:B----4-:R-:W-:-:S06]  /*b2f0*/  FADD.FTZ R168, R163, R168 ;  /* 0x000000a8a3a87221 */ /* 0x010fcc0000010000 */
[----:B------:R-:W4:Y:S01]  /*b300*/  MUFU.EX2 R69, R69 ;  /* 0x0000004500457308 */ /* 0x000f220000000800 */
[C---:B-----5:R-:W-:Y:S01]  /*b310*/  F2FP.BF16.F32.PACK_AB R14, R162.reuse, R163 ;  /* 0x000000a3a20e723e */ /* 0x060fe200000010ff */
[----:B------:R-:W-:-:S06]  /*b320*/  FADD.FTZ R162, R162, R168 ;  /* 0x000000a8a2a27221 */ /* 0x000fcc0000010000 */
[----:B------:R-:W-:Y:S01]  /*b330*/  HMMA.16816.F32.BF16 R8, R12, R36, R8 ;  /* 0x000000240c08723c */ /* 0x000fe20000041808 */
[----:B------:R-:W-:Y:S01]  /*b340*/  MUFU.EX2 R68, R68 ;  /* 0x0000004400447308 */ /* 0x000fe20000000800 */
[----:B--2---:R-:W-:-:S06]  /*b350*/  FADD.FTZ R71, R70, R71 ;  /* 0x0000004746477221 */ /* 0x004fcc0000010000 */
[C---:B------:R-:W-:Y:S01]  /*b360*/  HMMA.16816.F32.BF16 R4, R12.reuse, R38, R4 ;  /* 0x000000260c04723c */ /* 0x040fe20000041804 */
[----:B------:R-:W2:Y:S01]  /*b370*/  LDSM.16.MT88.4 R36, [R55+0x7400] ;  /* 0x007400003724783b */ /* 0x000ea20000004200 */
[----:B------:R-:W5:Y:S06]  /*b380*/  MUFU.EX2 R67, R67 ;  /* 0x0000004300437308 */ /* 0x000f6c0000000800 */
[C---:B-1----:R-:W-:Y:S02]  /*b390*/  HMMA.16816.F32.BF16 R28, R12.reuse, R40, R28 ;  /* 0x000000280c1c723c */ /* 0x042fe4000004181c */
[----:B------:R-:W1:Y:S06]  /*b3a0*/  MUFU.EX2 R160, R160 ;  /* 0x000000a000a07308 */ /* 0x000e6c0000000800 */
[----:B------:R-:W-:Y:S01]  /*b3b0*/  HMMA.16816.F32.BF16 R24, R12, R42, R24 ;  /* 0x0000002a0c18723c */ /* 0x000fe20000041818 */
[----:B------:R-:W2:Y:S01]  /*b3c0*/  LDSM.16.MT88.4 R40, [R83+0x7800] ;  /* 0x007800005328783b */ /* 0x000ea20000004200 */
[----:B------:R-:W3:Y:S01]  /*b3d0*/  MUFU.EX2 R159, R159 ;  /* 0x0000009f009f7308 */ /* 0x000ee20000000800 */
[C---:B----4-:R-:W-:Y:S01]  /*b3e0*/  F2FP.BF16.F32.PACK_AB R13, R69.reuse, R70 ;  /* 0x00000046450d723e */ /* 0x050fe200000010ff */
[----:B------:R-:W-:Y:S01]  /*b3f0*/  FADD.FTZ R69, R69, R71 ;  /* 0x0000004745457221 */ /* 0x000fe20000010000 */
[----:B-----5:R-:W-:-:S03]  /*b400*/  F2FP.BF16.F32.PACK_AB R15, R67, R68 ;  /* 0x00000044430f723e */ /* 0x020fc600000010ff */
[----:B------:R-:W-:Y:S02]  /*b410*/  FADD.FTZ R69, R68, R69 ;  /* 0x0000004544457221 */ /* 0x000fe40000010000 */
[----:B------:R-:W4:Y:S01]  /*b420*/  MUFU.EX2 R158, R158 ;  /* 0x0000009e009e7308 */ /* 0x000f220000000800 */
[----:B-1----:R-:W-:Y:S01]  /*b430*/  FADD.FTZ R162, R160, R162 ;  /* 0x000000a2a0a27221 */ /* 0x002fe20000010000 */
[----:B------:R-:W-:-:S06]  /*b440*/  FADD.FTZ R67, R67, R69 ;  /* 0x0000004543437221 */ /* 0x000fcc0000010000 */
[----:B------:R-:W1:Y:S01]  /*b450*/  MUFU.EX2 R157, R157 ;  /* 0x0000009d009d7308 */ /* 0x000e620000000800 */
[C---:B---3--:R-:W-:Y:S01]  /*b460*/  F2FP.BF16.F32.PACK_AB R12, R159.reuse, R160 ;  /* 0x000000a09f0c723e */ /* 0x048fe200000010ff */
[----:B------:R-:W-:-:S06]  /*b470*/  FADD.FTZ R159, R159, R162 ;  /* 0x000000a29f9f7221 */ /* 0x000fcc0000010000 */
[----:B------:R-:W3:Y:S01]  /*b480*/  MUFU.EX2 R66, R66 ;  /* 0x0000004200427308 */ /* 0x000ee20000000800 */
[----:B----4-:R-:W-:-:S07]  /*b490*/  FADD.FTZ R159, R158, R159 ;  /* 0x0000009f9e9f7221 */ /* 0x010fce0000010000 */
[----:B------:R-:W4:Y:S01]  /*b4a0*/  MUFU.EX2 R65, R65 ;  /* 0x0000004100417308 */ /* 0x000f220000000800 */
[C---:B-1----:R-:W-:Y:S01]  /*b4b0*/  F2FP.BF16.F32.PACK_AB R14, R157.reuse, R158 ;  /* 0x0000009e9d0e723e */ /* 0x042fe200000010ff */
[----:B------:R-:W-:-:S06]  /*b4c0*/  FADD.FTZ R157, R157, R159 ;  /* 0x0000009f9d9d7221 */ /* 0x000fcc0000010000 */
[----:B------:R-:W-:Y:S01]  /*b4d0*/  MUFU.EX2 R64, R64 ;  /* 0x0000004000407308 */ /* 0x000fe20000000800 */
[----:B------:R-:W-:Y:S01]  /*b4e0*/  HMMA.16816.F32.BF16 R8, R12, R16, R8 ;  /* 0x000000100c08723c */ /* 0x000fe20000041808 */
[----:B---3--:R-:W-:-:S06]  /*b4f0*/  FADD.FTZ R67, R66, R67 ;  /* 0x0000004342437221 */ /* 0x008fcc0000010000 */
[----:B------:R-:W1:Y:S01]  /*b500*/  MUFU.EX2 R63, R63 ;  /* 0x0000003f003f7308 */ /* 0x000e620000000800 */
[----:B------:R-:W-:Y:S01]  /*b510*/  HMMA.16816.F32.BF16 R4, R12, R18, R4 ;  /* 0x000000120c04723c */ /* 0x000fe20000041804 */
[----:B------:R-:W3:Y:S01]  /*b520*/  LDSM.16.MT88.4 R16, [R55+0x7800] ;  /* 0x007800003710783b */ /* 0x000ee20000004200 */
[----:B----4-:R-:W-:-:S05]  /*b530*/  FADD.FTZ R67, R65, R67 ;  /* 0x0000004341437221 */ /* 0x010fca0000010000 */
[----:B------:R-:W4:Y:S01]  /*b540*/  MUFU.EX2 R155, R155 ;  /* 0x0000009b009b7308 */ /* 0x000f220000000800 */
[----:B--2---:R-:W-:Y:S01]  /*b550*/  HMMA.16816.F32.BF16 R28, R12, R36, R28 ;  /* 0x000000240c1c723c */ /* 0x004fe2000004181c */
[----:B------:R-:W-:-:S06]  /*b560*/  FFMA.FTZ R36, R118, R79, -R77 ;  /* 0x0000004f76247223 */ /* 0x000fcc000001084d */
[----:B------:R-:W2:Y:S01]  /*b570*/  MUFU.EX2 R154, R154 ;  /* 0x0000009a009a7308 */ /* 0x000ea20000000800 */
[----:B------:R-:W-:Y:S01]  /*b580*/  HMMA.16816.F32.BF16 R24, R12, R38, R24 ;  /* 0x000000260c18723c */ /* 0x000fe20000041818 */
[----:B------:R-:W-:Y:S02]  /*b590*/  F2FP.BF16.F32.PACK_AB R13, R65, R66 ;  /* 0x00000042410d723e */ /* 0x000fe400000010ff */
[----:B-1----:R-:W-:Y:S01]  /*b5a0*/  F2FP.BF16.F32.PACK_AB R15, R63, R64 ;  /* 0x000000403f0f723e */ /* 0x002fe200000010ff */
[----:B------:R-:W-:-:S03]  /*b5b0*/  FADD.FTZ R64, R64, R67 ;  /* 0x0000004340407221 */ /* 0x000fc60000010000 */
[----:B------:R-:W-:Y:S01]  /*b5c0*/  MUFU.EX2 R142, R142 ;  /* 0x0000008e008e7308 */ /* 0x000fe20000000800 */
[----:B----4-:R-:W-:Y:S01]  /*b5d0*/  FADD.FTZ R157, R155, R157 ;  /* 0x0000009d9b9d7221 */ /* 0x010fe20000010000 */
[----:B------:R-:W-:-:S06]  /*b5e0*/  FADD.FTZ R64, R63, R64 ;  /* 0x000000403f407221 */ /* 0x000fcc0000010000 */
        /* <DEDUP_REMOVED lines=8> */
[C---:B------:R-:W-:Y:S01]  /*b670*/  HMMA.16816.F32.BF16 R8, R12.reuse, R40, R8 ;  /* 0x000000280c08723c */ /* 0x040fe20000041808 */
[----:B--2---:R-:W1:Y:S01]  /*b680*/  LDSM.16.MT88.4 R36, [R83+0x7c00] ;  /* 0x007c00005324783b */ /* 0x004e620000004200 */
        /* <DEDUP_REMOVED lines=204> */
.L_x_4249:
        /* <DEDUP_REMOVED lines=8> */
.L_x_4250:
[----:B------:R-:W-:Y:S05]  /*c3d0*/  BSYNC.RECONVERGENT B0 ;  /* 0x0000000000007941 */ /* 0x000fea0003800200 */
.L_x_4248:
[----:B------:R-:W-:Y:S01]  /*c3e0*/  ISETP.GE.AND P0, PT, R174, R192, PT ;  /* 0x000000c0ae00720c */ /* 0x000fe20003f06270 */
[C---:B------:R-:W-:Y:S01]  /*c3f0*/  IMAD.SHL.U32 R5, R172.reuse, 0x40, RZ ;  /* 0x00000040ac057824 */ /* 0x040fe200078e00ff */
[----:B------:R-:W-:-:S04]  /*c400*/  SHF.L.U64.HI R4, R172, 0x6, R173 ;  /* 0x00000006ac047819 */ /* 0x000fc800000102ad */
[----:B------:R-:W-:-:S05]  /*c410*/  IADD3 R8, P1, PT, R5, R185, RZ ;  /* 0x000000b905087210 */ /* 0x000fca0007f3e0ff */
[--C-:B------:R-:W-:Y:S02]  /*c420*/  IMAD.X R9, R4, 0x1, R184.reuse, P1 ;  /* 0x0000000104097824 */ /* 0x100fe400008e06b8 */
[----:B------:R-:W-:Y:S01]  /*c430*/  @!P0 IMAD.MOV.U32 R10, RZ, RZ, R185 ;  /* 0x000000ffff0a8224 */ /* 0x000fe200078e00b9 */
[----:B------:R-:W-:Y:S01]  /*c440*/  @P0 STS.128 [R193+0x5000], RZ ;  /* 0x005000ffc1000388 */ /* 0x000fe20000000c00 */
[----:B------:R-:W-:Y:S02]  /*c450*/  @!P0 IMAD.MOV.U32 R11, RZ, RZ, R184 ;  /* 0x000000ffff0b8224 */ /* 0x000fe400078e00b8 */
[--C-:B------:R-:W-:Y:S02]  /*c460*/  @!P0 IMAD.MOV.U32 R12, RZ, RZ, R8.reuse ;  /* 0x000000ffff0c8224 */ /* 0x100fe400078e0008 */
[----:B------:R-:W-:Y:S01]  /*c470*/  @!P0 IMAD.MOV.U32 R13, RZ, RZ, R9 ;  /* 0x000000ffff0d8224 */ /* 0x000fe200078e0009 */
[----:B------:R-:W-:Y:S01]  /*c480*/  @!PT LDS RZ, [RZ] ;  /* 0x00000000fffff984 */ /* 0x000fe20000000800 */
[----:B------:R-:W-:Y:S01]  /*c490*/  @!PT LDS RZ, [RZ] ;  /* 0x00000000fffff984 */ /* 0x000fe20000000800 */
[----:B------:R-:W-:Y:S01]  /*c4a0*/  @!PT LDS RZ, [RZ] ;  /* 0x00000000fffff984 */ /* 0x000fe20000000800 */
[----:B------:R1:W-:Y:S01]  /*c4b0*/  @!P0 LDGSTS.E.BYPASS.LTC128B.128 [R193+0x5000], desc[UR4][R10.64] ;  /* 0x050000000ac18fae */ /* 0x0003e2000b981a04 */
[----:B------:R-:W-:-:S02]  /*c4c0*/  @!P0 IMAD.MOV.U32 R16, RZ, RZ, R8 ;  /* 0x000000ffff108224 */ /* 0x000fc400078e0008 */
[--C-:B------:R-:W-:Y:S01]  /*c4d0*/  @!P0 IMAD.MOV.U32 R17, RZ, RZ, R9.reuse ;  /* 0x000000ffff118224 */ /* 0x100fe200078e0009 */
[----:B------:R-:W-:Y:S01]  /*c4e0*/  @P0 STS.128 [R193+0x5800], RZ ;  /* 0x005800ffc1000388 */ /* 0x000fe20000000c00 */
[----:B------:R-:W-:Y:S02]  /*c4f0*/  @!P0 IMAD.MOV.U32 R14, RZ, RZ, R8 ;  /* 0x000000ffff0e8224 */ /* 0x000fe400078e0008 */
[----:B------:R-:W-:Y:S01]  /*c500*/  @!P0 IMAD.MOV.U32 R15, RZ, RZ, R9 ;  /* 0x000000ffff0f8224 */ /* 0x000fe200078e0009 */
[----:B------:R-:W-:Y:S01]  /*c510*/  @!PT LDS RZ, [RZ] ;  /* 0x00000000fffff984 */ /* 0x000fe20000000800 */
[----:B------:R-:W-:Y:S01]  /*c520*/  @!PT LDS RZ, [RZ] ;  /* 0x00000000fffff984 */ /* 0x000fe20000000800 */
[----:B------:R-:W-:Y:S01]  /*c530*/  @!PT LDS RZ, [RZ] ;  /* 0x00000000fffff984 */ /* 0x000fe20000000800 */
[----:B------:R-:W-:Y:S01]  /*c540*/  @!P0 LDGSTS.E.BYPASS.LTC128B.128 [R193+0x5800], desc[UR4][R8.64] ;  /* 0x0580000008c18fae */ /* 0x000fe2000b981a04 */
[----:B------:R-:W-:-:S03]  /*c550*/  @!P0 IMAD.WIDE.U32 R12, R172, 0x180, R12 ;  /* 0x00000180ac0c8825 */ /* 0x000fc600078e000c */
[----:B------:R-:W-:Y:S01]  /*c560*/  @P0 STS.128 [R193+0x6000], RZ ;  /* 0x006000ffc1000388 */ /* 0x000fe20000000c00 */
[----:B------:R-:W-:Y:S02]  /*c570*/  @!P0 IMAD R6, R173, 0xc0, RZ ;  /* 0x000000c0ad068824 */ /* 0x000fe400078e02ff */
[----:B------:R-:W-:-:S04]  /*c580*/  @!P0 IMAD.WIDE.U32 R16, R172, 0xc0, R16 ;  /* 0x000000c0ac108825 */ /* 0x000fc800078e0010 */
[----:B------:R-:W-:-:S04]  /*c590*/  @!P0 IMAD.WIDE.U32 R14, R172, 0x140, R14 ;  /* 0x00000140ac0e8825 */ /* 0x000fc800078e000e */
[----:B------:R-:W-:Y:S02]  /*c5a0*/  @!P0 IMAD.IADD R7, R6, 0x1, R17 ;  /* 0x0000000106078824 */ /* 0x000fe400078e0211 */
[----:B------:R-:W-:Y:S01]  /*c5b0*/  @!P0 IMAD.MOV.U32 R6, RZ, RZ, R16 ;  /* 0x000000ffff068224 */ /* 0x000fe200078e0010 */
[----:B-1----:R-:W-:Y:S01]  /*c5c0*/  @!P0 IADD3 R10, P1, PT, R8, R5, RZ ;  /* 0x00000005080a8210 */ /* 0x002fe20007f3e0ff */
[----:B------:R-:W-:-:S04]  /*c5d0*/  @!P0 IMAD R5, R173, 0x140, RZ ;  /* 0x00000140ad058824 */ /* 0x000fc800078e02ff */
[----:B------:R-:W-:Y:S02]  /*c5e0*/  @!P0 IMAD.X R11, R9, 0x1, R4, P1 ;  /* 0x00000001090b8824 */ /* 0x000fe400008e0604 */
[----:B------:R-:W-:Y:S02]  /*c5f0*/  @!P0 IMAD R4, R173, 0x180, RZ ;  /* 0x00000180ad048824 */ /* 0x000fe400078e02ff */
[----:B------:R-:W-:Y:S01]  /*c600*/  @!P0 IMAD.IADD R15, R5, 0x1, R15 ;  /* 0x00000001050f8824 */ /* 0x000fe200078e020f */
[----:B------:R-:W-:Y:S01]  /*c610*/  @!PT LDS RZ, [RZ] ;  /* 0x00000000fffff984 */ /* 0x000fe20000000800 */
[----:B------:R-:W-:Y:S01]  /*c620*/  @!PT LDS RZ, [RZ] ;  /* 0x00000000fffff984 */ /* 0x000fe20000000800 */
[----:B------:R-:W-:Y:S01]  /*c630*/  @!PT LDS RZ, [RZ] ;  /* 0x00000000fffff984 */ /* 0x000fe20000000800 */
[----:B------:R1:W-:Y:S01]  /*c640*/  @!P0 LDGSTS.E.BYPASS.LTC128B.128 [R193+0x6000], desc[UR4][R10.64] ;  /* 0x060000000ac18fae */ /* 0x0003e2000b981a04 */
[----:B------:R-:W-:Y:S01]  /*c650*/  @!P0 IMAD.IADD R13, R4, 0x1, R13 ;  /* 0x00000001040d8824 */ /* 0x000fe200078e020d */
[C---:B------:R-:W-:Y:S02]  /*c660*/  @!P0 LEA R4, P1, R172.reuse, R8, 0x8 ;  /* 0x00000008ac048211 */ /* 0x040fe400078240ff */
[----:B------:R-:W-:Y:S02]  /*c670*/  @P0 STS.128 [R193+0x6800], RZ ;  /* 0x006800ffc1000388 */ /* 0x000fe40000000c00 */
[----:B------:R-:W-:-:S02]  /*c680*/  @!P0 LEA.HI.X R5, R172, R9, R173, 0x8, P1 ;  /* 0x00000009ac058211 */ /* 0x000fc400008f44ad */
        /* <DEDUP_REMOVED lines=27> */
[----:B------:R-:W-:Y:S01]  /*c840*/  IMAD.SHL.U32 R33, R51, 0x100, RZ ;  /* 0x0000010033217824 */ /* 0x000fe200078e00ff */
[----:B------:R-:W-:Y:S01]  /*c850*/  BSSY.RECONVERGENT B1, `(.L_x_4251) ;  /* 0x000064a000017945 */ /* 0x000fe20003800200 */
[----:B------:R-:W-:Y:S01]  /*c860*/  VIADD R66, R178, 0x8 ;  /* 0x00000008b2427836 */ /* 0x000fe20000000000 */
[----:B-1----:R-:W-:Y:S02]  /*c870*/  LDSM.16.M88.4 R8, [R23] ;  /* 0x000000001708783b */ /* 0x002fe40000000200 */
[----:B------:R-:W-:-:S02]  /*c880*/  LOP3.LUT R65, R33, R46, RZ, 0xfc, !PT ;  /* 0x0000002e21417212 */ /* 0x000fc400078efcff */
[----:B------:R-:W1:Y:S04]  /*c890*/  LDSM.16.M88.4 R40, [R45+0x4c00] ;  /* 0x004c00002d28783b */ /* 0x000e680000000200 */
[----:B--2---:R-:W-:Y:S04]  /*c8a0*/  LDSM.16.M88.4 R4, [R21] ;  /* 0x000000001504783b */ /* 0x004fe80000000200 */
[----:B------:R-:W-:Y:S04]  /*c8b0*/  LDSM.16.M88.4 R36, [R44+0x4c00] ;  /* 0x004c00002c24783b */ /* 0x000fe80000000200 */
[----:B------:R-:W-:Y:S04]  /*c8c0*/  LDSM.16.M88.4 R16, [R44+0x1000] ;  /* 0x001000002c10783b */ /* 0x000fe80000000200 */
[----:B---3--:R-:W2:Y:S04]  /*c8d0*/  LDSM.16.M88.4 R12, [R45+0x1000] ;  /* 0x001000002d0c783b */ /* 0x008ea80000000200 */
[----:B------:R-:W3:Y:S04]  /*c8e0*/  LDSM.16.M88.4 R24, [R45+0x1400] ;  /* 0x001400002d18783b */ /* 0x000ee80000000200 */
[----:B------:R-:W0:Y:S01]  /*c8f0*/  LDGDEPBAR ;  /* 0x00000000000079af */ /* 0x000e220000000000 */
[----:B-1----:R-:W-:Y:S01]  /*c900*/  HMMA.16816.F32.BF16 R52, R8, R42, RZ ;  /* 0x0000002a0834723c */ /* 0x002fe200000418ff */
[----:B------:R-:W-:-:S07]  /*c910*/  VIADD R42, R65, 0xfffffe28 ;  /* 0xfffffe28412a7836 */ /* 0x000fce0000000000 */
[----:B--2---:R-:W-:-:S12]  /*c920*/  HMMA.16816.F32.BF16 R28, R8, R12, RZ ;  /* 0x0000000c081c723c */ /* 0x004fd800000418ff */
[----:B------:R-:W-:Y:S01]  /*c930*/  HMMA.16816.F32.BF16 R52, R4, R38, R52 ;  /* 0x000000260434723c */ /* 0x000fe20000041834 */
[----:B------:R-:W-:-:S05]  /*c940*/  IMAD.IADD R39, R65, 0x1, R196 ;  /* 0x0000000141277824 */ /* 0x000fca00078e02c4 */
[--C-:B------:R-:W-:Y:S02]  /*c950*/  IADD3 R13, PT, PT, R66, 0x107, -R39.reuse ;  /* 0x00000107420d7810 */ /* 0x100fe40007ffe827 */
[----:B------:R-:W-:Y:S02]  /*c960*/  IADD3 R38, PT, PT, R178, 0x107, -R39 ;  /* 0x00000107b2267810 */ /* 0x000fe40007ffe827 */
[----:B------:R-:W-:Y:S01]  /*c970*/  IABS R13, R13 ;  /* 0x0000000d000d7213 */ /* 0x000fe20000000000 */
[----:B------:R-:W-:Y:S01]  /*c980*/  HMMA.16816.F32.BF16 R28, R4, R16, R28 ;  /* 0x00000010041c723c */ /* 0x000fe2000004181c */
[----:B------:R-:W-:Y:S01]  /*c990*/  IABS R38, R38 ;  /* 0x0000002600267213 */ /* 0x000fe20000000000 */
[----:B------:R-:W-:Y:S01]  /*c9a0*/  VIADD R16, R65, 0xfffffef9 ;  /* 0xfffffef941107836 */ /* 0x000fe20000000000 */
[----:B------:R-:W-:Y:S02]  /*c9b0*/  I2FP.F32.S32 R13, R13 ;  /* 0x0000000d000d7245 */ /* 0x000fe40000201400 */
[----:B------:R-:W-:-:S02]  /*c9c0*/  I2FP.F32.S32 R38, R38 ;  /* 0x0000002600267245 */ /* 0x000fc40000201400 */
[--C-:B------:R-:W-:Y:S02]  /*c9d0*/  IADD3 R17, PT, PT, R66, 0x200, -R39.reuse ;  /* 0x0000020042117810 */ /* 0x100fe40007ffe827 */
[----:B------:R-:W-:Y:S02]  /*c9e0*/  ISETP.GE.AND P4, PT, R16, R180, PT ;  /* 0x000000b41000720c */ /* 0x000fe40003f86270 */
[----:B------:R-:W-:Y:S02]  /*c9f0*/  IADD3 R23, PT, PT, R178, 0x200, -R39 ;  /* 0x00000200b2177810 */ /* 0x000fe40007ffe827 */
[C---:B------:R-:W-:Y:S02]  /*ca00*/  ISETP.GE.AND P5, PT, R16.reuse, R179, PT ;  /* 0x000000b31000720c */ /* 0x040fe40003fa6270 */
[C---:B------:R-:W-:Y:S02]  /*ca10*/  ISETP.GE.AND P3, PT, R16.reuse, R176, PT ;  /* 0x000000b01000720c */ /* 0x040fe40003f66270 */
[----:B------:R-:W-:Y:S01]  /*ca20*/  ISETP.GE.AND P2, PT, R16, R177, PT ;  /* 0x000000b11000720c */ /* 0x000fe20003f46270 */
[----:B------:R-:W-:Y:S01]  /*ca30*/  VIADD R16, R65, 0xfffffe00 ;  /* 0xfffffe0041107836 */ /* 0x000fe20000000000 */
[----:B------:R-:W-:-:S04]  /*ca40*/  IABS R23, R23 ;  /* 0x0000001700177213 */ /* 0x000fc80000000000 */
[----:B------:R-:W-:Y:S02]  /*ca50*/  ISETP.GE.AND P1, PT, R16, R180, PT ;  /* 0x000000b41000720c */ /* 0x000fe40003f26270 */
[----:B------:R-:W-:Y:S01]  /*ca60*/  I2FP.F32.S32 R23, R23 ;  /* 0x0000001700177245 */ /* 0x000fe20000201400 */
[-C--:B----4-:R-:W-:Y:S01]  /*ca70*/  FMUL.FTZ R35, R55, R63.reuse ;  /* 0x0000003f37237220 */ /* 0x090fe20000410000 */
[-C--:B------:R-:W-:Y:S01]  /*ca80*/  FMUL.FTZ R12, R53, R63.reuse ;  /* 0x0000003f350c7220 */ /* 0x080fe20000410000 */
[-C--:B------:R-:W-:Y:S01]  /*ca90*/  FMUL.FTZ R30, R30, R63.reuse ;  /* 0x0000003f1e1e7220 */ /* 0x080fe20000410000 */
[----:B------:R-:W-:Y:S01]  /*caa0*/  FMUL.FTZ R21, R28, R63 ;  /* 0x0000003f1c157220 */ /* 0x000fe20000410000 */
[----:B------:R-:W-:Y:S01]  /*cab0*/  IABS R28, R17 ;  /* 0x00000011001c7213 */ /* 0x000fe20000000000 */
[-C--:B------:R-:W-:Y:S01]  /*cac0*/  FMUL.FTZ R31, R31, R63.reuse ;  /* 0x0000003f1f1f7220 */ /* 0x080fe20000410000 */
[----:B------:R-:W1:Y:S01]  /*cad0*/  MUFU.TANH R35, R35 ;  /* 0x0000002300237308 */ /* 0x000e620000002400 */
[-C--:B------:R-:W-:Y:S01]  /*cae0*/  FMUL.FTZ R52, R52, R63.reuse ;  /* 0x0000003f34347220 */ /* 0x080fe20000410000 */
[----:B------:R-:W-:Y:S01]  /*caf0*/  I2FP.F32.S32 R28, R28 ;  /* 0x0000001c001c7245 */ /* 0x000fe20000201400 */
[----:B------:R-:W-:-:S05]  /*cb00*/  FMUL.FTZ R54, R54, R63 ;  /* 0x0000003f36367220 */ /* 0x000fca0000410000 */
[----:B------:R-:W2:Y:S08]  /*cb10*/  MUFU.TANH R12, R12 ;  /* 0x0000000c000c7308 */ /* 0x000eb00000002400 */
[----:B------:R-:W4:Y:S01]  /*cb20*/  MUFU.TANH R62, R30 ;  /* 0x0000001e003e7308 */ /* 0x000f220000002400 */
[----:B-1----:R-:W-:-:S05]  /*cb30*/  FFMA.FTZ R35, -R191, R13, R35 ;  /* 0x0000000dbf237223 */ /* 0x002fca0000010123 */
[----:B------:R-:W-:Y:S02]  /*cb40*/  FSEL R35, R35, -INF , P2 ;  /* 0xff80000023237808 */ /* 0x000fe40001000000 */
[----:B------:R-:W1:Y:S01]  /*cb50*/  MUFU.TANH R21, R21 ;  /* 0x0000001500157308 */ /* 0x000e620000002400 */
[----:B--2---:R-:W-:Y:S01]  /*cb60*/  FFMA.FTZ R38, -R191, R38, R12 ;  /* 0x00000026bf267223 */ /* 0x004fe2000001010c */
[----:B------:R-:W-:Y:S01]  /*cb70*/  ISETP.GE.AND P2, PT, R16, R177, PT ;  /* 0x000000b11000720c */ /* 0x000fe20003f46270 */
[----:B------:R-:W-:Y:S01]  /*cb80*/  HMMA.16816.F32.BF16 R12, R8, R14, RZ ;  /* 0x0000000e080c723c */ /* 0x000fe200000418ff */
[----:B------:R-:W-:Y:S02]  /*cb90*/  FSEL R35, R35, -INF , !P3 ;  /* 0xff80000023237808 */ /* 0x000fe40005800000 */
[----:B------:R-:W-:Y:S02]  /*cba0*/  FSEL R38, R38, -INF , P4 ;  /* 0xff80000026267808 */ /* 0x000fe40002000000 */
[----:B------:R-:W-:Y:S01]  /*cbb0*/  ISETP.GE.AND P4, PT, R16, R179, PT ;  /* 0x000000b31000720c */ /* 0x000fe20003f86270 */
[----:B------:R2:W5:Y:S01]  /*cbc0*/  MUFU.TANH R61, R31 ;  /* 0x0000001f003d7308 */ /* 0x0005620000002400 */
[----:B------:R-:W-:Y:S01]  /*cbd0*/  FSEL R38, R38, -INF , !P5 ;  /* 0xff80000026267808 */ /* 0x000fe20006800000 */
[----:B----4-:R-:W-:Y:S01]  /*cbe0*/  FFMA.FTZ R62, -R191, R28, R62 ;  /* 0x0000001cbf3e7223 */ /* 0x010fe2000001013e */
[----:B------:R-:W-:-:S04]  /*cbf0*/  ISETP.GE.AND P5, PT, R16, R176, PT ;  /* 0x000000b01000720c */ /* 0x000fc80003fa6270 */
[----:B------:R-:W-:Y:S01]  /*cc00*/  FSEL R62, R62, -INF , P2 ;  /* 0xff8000003e3e7808 */ /* 0x000fe20001000000 */
[----:B-1----:R-:W-:Y:S01]  /*cc10*/  FFMA.FTZ R21, -R191, R23, R21 ;  /* 0x00000017bf157223 */ /* 0x002fe20000010115 */
[----:B------:R-:W-:Y:S02]  /*cc20*/  MUFU.TANH R52, R52 ;  /* 0x0000003400347308 */ /* 0x000fe40000002400 */
[----:B------:R-:W-:Y:S02]  /*cc30*/  FSEL R62, R62, -INF , !P5 ;  /* 0xff8000003e3e7808 */ /* 0x000fe40006800000 */
[----:B------:R-:W-:Y:S01]  /*cc40*/  FSEL R21, R21, -INF , P1 ;  /* 0xff80000015157808 */ /* 0x000fe20000800000 */
[----:B------:R-:W-:Y:S01]  /*cc50*/  HMMA.16816.F32.BF16 R16, R4, R18, R12 ;  /* 0x000000120410723c */ /* 0x000fe2000004180c */
[----:B------:R-:W-:Y:S01]  /*cc60*/  FMUL.FTZ R12, R29, R63 ;  /* 0x0000003f1d0c7220 */ /* 0x000fe20000410000 */
[--C-:B------:R-:W-:Y:S01]  /*cc70*/  IADD3 R15, PT, PT, R178, 0x1ff, -R39.reuse ;  /* 0x000001ffb20f7810 */ /* 0x100fe20007ffe827 */
[----:B--2---:R-:W1:Y:S01]  /*cc80*/  LDSM.16.M88.4 R28, [R44+0x1400] ;  /* 0x001400002c1c783b */ /* 0x004e620000000200 */
[----:B------:R-:W-:Y:S01]  /*cc90*/  IADD3 R14, PT, PT, R66, 0x1ff, -R39 ;  /* 0x000001ff420e7810 */ /* 0x000fe20007ffe827 */
[----:B------:R2:W4:Y:S01]  /*cca0*/  MUFU.TANH R23, R12 ;  /* 0x0000000c00177308 */ /* 0x0005220000002400 */
[----:B------:R-:W-:Y:S01]  /*ccb0*/  IABS R15, R15 ;  /* 0x0000000f000f7213 */ /* 0x000fe20000000000 */
[----:B------:R-:W-:Y:S01]  /*ccc0*/  VIADD R13, R65, 0xfffffe01 ;  /* 0xfffffe01410d7836 */ /* 0x000fe20000000000 */
[----:B------:R-:W-:-:S02]  /*ccd0*/  IABS R14, R14 ;  /* 0x0000000e000e7213 */ /* 0x000fc40000000000 */
[----:B------:R-:W-:Y:S01]  /*cce0*/  FSEL R121, R21, -INF , !P4 ;  /* 0xff80000015797808 */ /* 0x000fe20006000000 */
[----:B------:R-:W-:Y:S01]  /*ccf0*/  VIADD R21, R65, 0xfffffe08 ;  /* 0xfffffe0841157836 */ /* 0x000fe20000000000 */
[----:B------:R-:W-:Y:S01]  /*cd00*/  I2FP.F32.S32 R14, R14 ;  /* 0x0000000e000e7245 */ /* 0x000fe20000201400 */
[----:B------:R-:W-:Y:S01]  /*cd10*/  MUFU.TANH R54, R54 ;  /* 0x0000003600367308 */ /* 0x000fe20000002400 */
[C---:B------:R-:W-:Y:S02]  /*cd20*/  ISETP.GE.AND P3, PT, R13.reuse, R180, PT ;  /* 0x000000b40d00720c */ /* 0x040fe40003f66270 */
[----:B------:R-:W-:Y:S01]  /*cd30*/  ISETP.GE.AND P1, PT, R13, R179, PT ;  /* 0x000000b30d00720c */ /* 0x000fe20003f26270 */
[----:B-----5:R-:W-:Y:S01]  /*cd40*/  FFMA.FTZ R61, -R191, R14, R61 ;  /* 0x0000000ebf3d7223 */ /* 0x020fe2000001013d */
[C---:B------:R-:W-:Y:S01]  /*cd50*/  ISETP.GE.AND P4, PT, R13.reuse, R176, PT ;  /* 0x000000b00d00720c */ /* 0x040fe20003f86270 */
[----:B------:R-:W-:Y:S01]  /*cd60*/  FMUL.FTZ R16, R16, R63 ;  /* 0x0000003f10107220 */ /* 0x000fe20000410000 */
[----:B------:R-:W-:Y:S01]  /*cd70*/  ISETP.GE.AND P2, PT, R13, R177, PT ;  /* 0x000000b10d00720c */ /* 0x000fe20003f46270 */
[----:B------:R-:W-:Y:S01]  /*cd80*/  FMUL.FTZ R18, R18, R63 ;  /* 0x0000003f12127220 */ /* 0x000fe20000410000 */
[----:B--2---:R-:W-:-:S02]  /*cd90*/  IMAD.MOV.U32 R12, RZ, RZ, R15 ;  /* 0x000000ffff0c7224 */ /* 0x004fc400078e000f */
[-C--:B------:R-:W-:Y:S01]  /*cda0*/  FMUL.FTZ R59, R19, R63.reuse ;  /* 0x0000003f133b7220 */ /* 0x080fe20000410000 */
[----:B------:R-:W-:Y:S01]  /*cdb0*/  FMUL.FTZ R115, R17, R63 ;  /* 0x0000003f11737220 */ /* 0x000fe20000410000 */
[----:B------:R-:W-:Y:S01]  /*cdc0*/  MUFU.TANH R16, R16 ;  /* 0x0000001000107308 */ /* 0x000fe20000002400 */
[----:B------:R-:W-:Y:S01]  /*cdd0*/  FSEL R61, R61, -INF , P2 ;  /* 0xff8000003d3d7808 */ /* 0x000fe20001000000 */
[----:B------:R-:W-:Y:S01]  /*cde0*/  VIADD R17, R65, 0xfffffe09 ;  /* 0xfffffe0941117836 */ /* 0x000fe20000000000 */
[----:B------:R-:W-:Y:S02]  /*cdf0*/  I2FP.F32.S32 R12, R12 ;  /* 0x0000000c000c7245 */ /* 0x000fe40000201400 */
[C---:B------:R-:W-:Y:S02]  /*ce00*/  ISETP.GE.AND P5, PT, R21.reuse, R180, PT ;  /* 0x000000b41500720c */ /* 0x040fe40003fa6270 */
[----:B------:R-:W-:Y:S01]  /*ce10*/  ISETP.GE.AND P2, PT, R21, R177, PT ;  /* 0x000000b11500720c */ /* 0x000fe20003f46270 */
[----:B----4-:R-:W-:Y:S01]  /*ce20*/  FFMA.FTZ R23, -R191, R12, R23 ;  /* 0x0000000cbf177223 */ /* 0x010fe20000010117 */
[----:B------:R-:W2:Y:S01]  /*ce30*/  MUFU.TANH R18, R18 ;  /* 0x0000001200127308 */ /* 0x000ea20000002400 */
[----:B---3--:R-:W-:Y:S01]  /*ce40*/  HMMA.16816.F32.BF16 R12, R8, R24, RZ ;  /* 0x00000018080c723c */ /* 0x008fe200000418ff */
[----:B------:R-:W-:-:S02]  /*ce50*/  IADD3 R24, PT, PT, R66, 0x1f8, -R39 ;  /* 0x000001f842187810 */ /* 0x000fc40007ffe827 */
[----:B------:R-:W-:Y:S02]  /*ce60*/  IADD3 R25, PT, PT, R178, 0x1f8, -R39 ;  /* 0x000001f8b2197810 */ /* 0x000fe40007ffe827 */
[----:B------:R-:W-:Y:S02]  /*ce70*/  FSEL R120, R23, -INF , P3 ;  /* 0xff80000017787808 */ /* 0x000fe40001800000 */
[----:B------:R-:W-:Y:S01]  /*ce80*/  IABS R24, R24 ;  /* 0x0000001800187213 */ /* 0x000fe20000000000 */
[----:B------:R-:W3:Y:S01]  /*ce90*/  MUFU.TANH R59, R59 ;  /* 0x0000003b003b7308 */ /* 0x000ee20000002400 */
[----:B------:R-:W-:Y:S02]  /*cea0*/  IABS R23, R25 ;  /* 0x0000001900177213 */ /* 0x000fe40000000000 */
[----:B------:R-:W-:Y:S02]  /*ceb0*/  FSEL R120, R120, -INF , !P1 ;  /* 0xff80000078787808 */ /* 0x000fe40004800000 */
[----:B------:R-:W-:-:S02]  /*cec0*/  ISETP.GE.AND P3, PT, R21, R179, PT ;  /* 0x000000b31500720c */ /* 0x000fc40003f66270 */
[----:B------:R-:W-:Y:S01]  /*ced0*/  ISETP.GE.AND P1, PT, R21, R176, PT ;  /* 0x000000b01500720c */ /* 0x000fe20003f26270 */
[----:B------:R-:W4:Y:S01]  /*cee0*/  MUFU.TANH R115, R115 ;  /* 0x0000007300737308 */ /* 0x000f220000002400 */
[----:B------:R-:W-:Y:S02]  /*cef0*/  I2FP.F32.S32 R19, R24 ;  /* 0x0000001800137245 */ /* 0x000fe40000201400 */
[----:B------:R-:W-:Y:S01]  /*cf00*/  I2FP.F32.S32 R21, R23 ;  /* 0x0000001700157245 */ /* 0x000fe20000201400 */
[----:B-1----:R-:W-:Y:S01]  /*cf10*/  HMMA.16816.F32.BF16 R12, R4, R28, R12 ;  /* 0x0000001c040c723c */ /* 0x002fe2000004180c */
[----:B------:R-:W-:Y:S01]  /*cf20*/  FSEL R61, R61, -INF , !P4 ;  /* 0xff8000003d3d7808 */ /* 0x000fe20006000000 */
[C---:B--2---:R-:W-:Y:S01]  /*cf30*/  FFMA.FTZ R18, -R191.reuse, R19, R18 ;  /* 0x00000013bf127223 */ /* 0x044fe20000010112 */
[--C-:B------:R-:W-:Y:S01]  /*cf40*/  IADD3 R19, PT, PT, R66, 0x1f7, -R39.reuse ;  /* 0x000001f742137810 */ /* 0x100fe20007ffe827 */
[----:B------:R-:W-:Y:S01]  /*cf50*/  FFMA.FTZ R21, -R191, R21, R16 ;  /* 0x00000015bf157223 */ /* 0x000fe20000010110 */
[----:B------:R-:W-:-:S02]  /*cf60*/  IADD3 R16, PT, PT, R178, 0x1f7, -R39 ;  /* 0x000001f7b2107810 */ /* 0x000fc40007ffe827 */
[----:B------:R-:W-:Y:S01]  /*cf70*/  IABS R19, R19 ;  /* 0x0000001300137213 */ /* 0x000fe20000000000 */
[----:B------:R-:W-:Y:S01]  /*cf80*/  HMMA.16816.F32.BF16 R24, R8, R26, RZ ;  /* 0x0000001a0818723c */ /* 0x000fe200000418ff */
[----:B------:R-:W-:Y:S02]  /*cf90*/  IABS R16, R16 ;  /* 0x0000001000107213 */ /* 0x000fe40000000000 */
[----:B------:R-:W-:Y:S02]  /*cfa0*/  FSEL R21, R21, -INF , P5 ;  /* 0xff80000015157808 */ /* 0x000fe40002800000 */
[----:B------:R-:W-:Y:S02]  /*cfb0*/  I2FP.F32.S32 R19, R19 ;  /* 0x0000001300137245 */ /* 0x000fe40000201400 */
[----:B------:R-:W-:Y:S02]  /*cfc0*/  I2FP.F32.S32 R16, R16 ;  /* 0x0000001000107245 */ /* 0x000fe40000201400 */
[----:B------:R-:W-:Y:S01]  /*cfd0*/  FSEL R116, R21, -INF , !P3 ;  /* 0xff80000015747808 */ /* 0x000fe20005800000 */
[C---:B---3--:R-:W-:Y:S01]  /*cfe0*/  FFMA.FTZ R59, -R191.reuse, R19, R59 ;  /* 0x00000013bf3b7223 */ /* 0x048fe2000001013b */
[-C--:B------:R-:W-:Y:S01]  /*cff0*/  FMUL.FTZ R58, R14, R63.reuse ;  /* 0x0000003f0e3a7220 */ /* 0x080fe20000410000 */
[----:B------:R-:W-:Y:S01]  /*d000*/  FMUL.FTZ R12, R12, R63 ;  /* 0x0000003f0c0c7220 */ /* 0x000fe20000410000 */
[----:B------:R-:W-:Y:S01]  /*d010*/  FSEL R60, R18, -INF , P2 ;  /* 0xff800000123c7808 */ /* 0x000fe20001000000 */
[----:B----4-:R-:W-:Y:S01]  /*d020*/  FFMA.FTZ R115, -R191, R16, R115 ;  /* 0x00000010bf737223 */ /* 0x010fe20000010173 */
[----:B------:R-:W-:Y:S01]  /*d030*/  ISETP.GE.AND P4, PT, R17, R180, PT ;  /* 0x000000b41100720c */ /* 0x000fe20003f86270 */
[----:B------:R-:W-:Y:S01]  /*d040*/  VIADD R14, R65, 0xfffffe10 ;  /* 0xfffffe10410e7836 */ /* 0x000fe20000000000 */
[C---:B------:R-:W-:Y:S01]  /*d050*/  ISETP.GE.AND P5, PT, R17.reuse, R179, PT ;  /* 0x000000b31100720c */ /* 0x040fe20003fa6270 */
[----:B------:R-:W1:Y:S01]  /*d060*/  MUFU.TANH R58, R58 ;  /* 0x0000003a003a7308 */ /* 0x000e620000002400 */
[----:B------:R-:W-:Y:S01]  /*d070*/  ISETP.GE.AND P3, PT, R17, R176, PT ;  /* 0x000000b01100720c */ /* 0x000fe20003f66270 */
[----:B------:R-:W-:Y:S01]  /*d080*/  FMUL.FTZ R57, R15, R63 ;  /* 0x0000003f0f397220 */ /* 0x000fe20000410000 */
[----:B------:R-:W-:Y:S01]  /*d090*/  ISETP.GE.AND P2, PT, R17, R177, PT ;  /* 0x000000b11100720c */ /* 0x000fe20003f46270 */
[----:B------:R-:W-:Y:S01]  /*d0a0*/  HMMA.16816.F32.BF16 R24, R4, R30, R24 ;  /* 0x0000001e0418723c */ /* 0x000fe20000041818 */
[----:B------:R-:W2:Y:S01]  /*d0b0*/  LDSM.16.M88.4 R16, [R45+0x1800] ;  /* 0x001800002d10783b */ /* 0x000ea20000000200 */
[----:B------:R-:W-:-:S02]  /*d0c0*/  IADD3 R23, PT, PT, R66, 0x1f0, -R39 ;  /* 0x000001f042177810 */ /* 0x000fc40007ffe827 */
[----:B------:R-:W3:Y:S01]  /*d0d0*/  MUFU.TANH R12, R12 ;  /* 0x0000000c000c7308 */ /* 0x000ee20000002400 */
[----:B------:R-:W-:Y:S01]  /*d0e0*/  IADD3 R21, PT, PT, R178, 0x1f0, -R39 ;  /* 0x000001f0b2157810 */ /* 0x000fe20007ffe827 */
[----:B------:R-:W4:Y:S01]  /*d0f0*/  LDSM.16.M88.4 R28, [R44+0x1800] ;  /* 0x001800002c1c783b */ /* 0x000f220000000200 */
[----:B------:R-:W-:Y:S02]  /*d100*/  FSEL R115, R115, -INF , P4 ;  /* 0xff80000073737808 */ /* 0x000fe40002000000 */
[----:B------:R-:W-:Y:S02]  /*d110*/  IABS R23, R23 ;  /* 0x0000001700177213 */ /* 0x000fe40000000000 */
[----:B------:R-:W-:Y:S01]  /*d120*/  IABS R21, R21 ;  /* 0x0000001500157213 */ /* 0x000fe20000000000 */
[----:B------:R-:W5:Y:S01]  /*d130*/  MUFU.TANH R57, R57 ;  /* 0x0000003900397308 */ /* 0x000f620000002400 */
[----:B------:R-:W-:Y:S02]  /*d140*/  FSEL R60, R60, -INF , !P1 ;  /* 0xff8000003c3c7808 */ /* 0x000fe40004800000 */
[----:B------:R-:W-:-:S02]  /*d150*/  FSEL R115, R115, -INF , !P5 ;  /* 0xff80000073737808 */ /* 0x000fc40006800000 */
[----:B------:R-:W-:Y:S02]  /*d160*/  FSEL R59, R59, -INF , P2 ;  /* 0xff8000003b3b7808 */ /* 0x000fe40001000000 */
[C---:B------:R-:W-:Y:S01]  /*d170*/  ISETP.GE.AND P1, PT, R14.reuse, R180, PT ;  /* 0x000000b40e00720c */ /* 0x040fe20003f26270 */
[----:B------:R-:W-:Y:S01]  /*d180*/  FMUL.FTZ R25, R25, R63 ;  /* 0x0000003f19197220 */ /* 0x000fe20000410000 */
[C---:B------:R-:W-:Y:S01]  /*d190*/  ISETP.GE.AND P4, PT, R14.reuse, R179, PT ;  /* 0x000000b30e00720c */ /* 0x040fe20003f86270 */
[----:B------:R-:W-:Y:S01]  /*d1a0*/  FMUL.FTZ R27, R27, R63 ;  /* 0x0000003f1b1b7220 */ /* 0x000fe20000410000 */
[C---:B------:R-:W-:Y:S01]  /*d1b0*/  ISETP.GE.AND P5, PT, R14.reuse, R176, PT ;  /* 0x000000b00e00720c */ /* 0x040fe20003fa6270 */
[----:B------:R-:W-:Y:S01]  /*d1c0*/  MUFU.TANH R123, R25 ;  /* 0x00000019007b7308 */ /* 0x000fe20000002400 */
[----:B------:R-:W-:Y:S02]  /*d1d0*/  ISETP.GE.AND P2, PT, R14, R177, PT ;  /* 0x000000b10e00720c */ /* 0x000fe40003f46270 */
[----:B------:R-:W-:Y:S01]  /*d1e0*/  I2FP.F32.S32 R15, R23 ;  /* 0x00000017000f7245 */ /* 0x000fe20000201400 */
[----:B------:R-:W-:Y:S01]  /*d1f0*/  FMUL.FTZ R23, R13, R63 ;  /* 0x0000003f0d177220 */ /* 0x000fe20000410000 */
[----:B------:R-:W-:Y:S01]  /*d200*/  I2FP.F32.S32 R14, R21 ;  /* 0x00000015000e7245 */ /* 0x000fe20000201400 */
[----:B------:R-:W-:Y:S01]  /*d210*/  VIADD R13, R65, 0xfffffe11 ;  /* 0xfffffe11410d7836 */ /* 0x000fe20000000000 */
[----:B------:R-:W-:Y:S01]  /*d220*/  FSEL R59, R59, -INF , !P3 ;  /* 0xff8000003b3b7808 */ /* 0x000fe20005800000 */
[C---:B-1----:R-:W-:Y:S01]  /*d230*/  FFMA.FTZ R58, -R191.reuse, R15, R58 ;  /* 0x0000000fbf3a7223 */ /* 0x042fe2000001013a */
[----:B------:R-:W-:Y:S01]  /*d240*/  FMUL.FTZ R21, R24, R63 ;  /* 0x0000003f18157220 */ /* 0x000fe20000410000 */
[----:B---3--:R-:W-:Y:S01]  /*d250*/  FFMA.FTZ R15, -R191, R14, R12 ;  /* 0x0000000ebf0f7223 */ /* 0x008fe2000001010c */
[--C-:B------:R-:W-:Y:S01]  /*d260*/  IADD3 R14, PT, PT, R178, 0x1ef, -R39.reuse ;  /* 0x000001efb20e7810 */ /* 0x100fe20007ffe827 */
[----:B------:R-:W1:Y:S01]  /*d270*/  MUFU.TANH R23, R23 ;  /* 0x0000001700177308 */ /* 0x000e620000002400 */
[----:B------:R-:W-:Y:S01]  /*d280*/  IADD3 R12, PT, PT, R66, 0x1ef, -R39 ;  /* 0x000001ef420c7810 */ /* 0x000fe20007ffe827 */
[----:B------:R-:W-:Y:S01]  /*d290*/  VIADD R24, R65, 0xfffffe18 ;  /* 0xfffffe1841187836 */ /* 0x000fe20000000000 */
[----:B------:R-:W-:-:S02]  /*d2a0*/  IABS R14, R14 ;  /* 0x0000000e000e7213 */ /* 0x000fc40000000000 */
[----:B------:R-:W-:Y:S02]  /*d2b0*/  FSEL R111, R15, -INF , P1 ;  /* 0xff8000000f6f7808 */ /* 0x000fe40000800000 */
[----:B------:R-:W-:Y:S01]  /*d2c0*/  IABS R12, R12 ;  /* 0x0000000c000c7213 */ /* 0x000fe20000000000 */
[----:B------:R-:W-:Y:S01]  /*d2d0*/  IMAD.MOV.U32 R15, RZ, RZ, R14 ;  /* 0x000000ffff0f7224 */ /* 0x000fe200078e000e */
[----:B------:R-:W-:Y:S01]  /*d2e0*/  FSEL R111, R111, -INF , !P4 ;  /* 0xff8000006f6f7808 */ /* 0x000fe20006000000 */
[----:B------:R-:W-:Y:S01]  /*d2f0*/  MUFU.TANH R21, R21 ;  /* 0x0000001500157308 */ /* 0x000fe20000002400 */
[----:B------:R-:W-:Y:S02]  /*d300*/  I2FP.F32.S32 R14, R12 ;  /* 0x0000000c000e7245 */ /* 0x000fe40000201400 */
[----:B------:R-:W-:Y:S02]  /*d310*/  I2FP.F32.S32 R12, R15 ;  /* 0x0000000f000c7245 */ /* 0x000fe40000201400 */
[----:B------:R-:W-:Y:S01]  /*d320*/  FSEL R58, R58, -INF , P2 ;  /* 0xff8000003a3a7808 */ /* 0x000fe20001000000 */
[----:B-----5:R-:W-:Y:S01]  /*d330*/  FFMA.FTZ R57, -R191, R14, R57 ;  /* 0x0000000ebf397223 */ /* 0x020fe20000010139 */
[----:B------:R-:W-:Y:S01]  /*d340*/  ISETP.GE.AND P3, PT, R13, R180, PT ;  /* 0x000000b40d00720c */ /* 0x000fe20003f66270 */
[----:B-1----:R-:W-:Y:S01]  /*d350*/  FFMA.FTZ R23, -R191, R12, R23 ;  /* 0x0000000cbf177223 */ /* 0x002fe20000010117 */
[C---:B------:R-:W-:Y:S01]  /*d360*/  ISETP.GE.AND P1, PT, R13.reuse, R179, PT ;  /* 0x000000b30d00720c */ /* 0x040fe20003f26270 */
[----:B------:R-:W-:Y:S01]  /*d370*/  MUFU.TANH R55, R27 ;  /* 0x0000001b00377308 */ /* 0x000fe20000002400 */
[----:B------:R-:W-:-:S02]  /*d380*/  ISETP.GE.AND P4, PT, R13, R176, PT ;  /* 0x000000b00d00720c */ /* 0x000fc40003f86270 */
[----:B------:R-:W-:Y:S02]  /*d390*/  ISETP.GE.AND P2, PT, R13, R177, PT ;  /* 0x000000b10d00720c */ /* 0x000fe40003f46270 */
[----:B--2---:R-:W-:Y:S01]  /*d3a0*/  HMMA.16816.F32.BF16 R12, R8, R16, RZ ;  /* 0x00000010080c723c */ /* 0x004fe200000418ff */
[----:B------:R-:W-:Y:S01]  /*d3b0*/  FMUL.FTZ R16, R26, R63 ;  /* 0x0000003f1a107220 */ /* 0x000fe20000410000 */
[--C-:B------:R-:W-:Y:S02]  /*d3c0*/  IADD3 R17, PT, PT, R66, 0x1e8, -R39.reuse ;  /* 0x000001e842117810 */ /* 0x100fe40007ffe827 */
[----:B------:R-:W-:Y:S02]  /*d3d0*/  IADD3 R26, PT, PT, R178, 0x1e8, -R39 ;  /* 0x000001e8b21a7810 */ /* 0x000fe40007ffe827 */
[----:B------:R-:W-:Y:S01]  /*d3e0*/  IABS R17, R17 ;  /* 0x0000001100117213 */ /* 0x000fe20000000000 */
[----:B------:R-:W1:Y:S01]  /*d3f0*/  MUFU.TANH R16, R16 ;  /* 0x0000001000107308 */ /* 0x000e620000002400 */
[----:B------:R-:W-:-:S02]  /*d400*/  FSEL R23, R23, -INF , P3 ;  /* 0xff80000017177808 */ /* 0x000fc40001800000 */
[----:B------:R-:W-:Y:S02]  /*d410*/  I2FP.F32.S32 R17, R17 ;  /* 0x0000001100117245 */ /* 0x000fe40000201400 */
[----:B------:R-:W-:Y:S02]  /*d420*/  IABS R26, R26 ;  /* 0x0000001a001a7213 */ /* 0x000fe40000000000 */
[----:B------:R-:W-:Y:S02]  /*d430*/  FSEL R58, R58, -INF , !P5 ;  /* 0xff8000003a3a7808 */ /* 0x000fe40006800000 */
[----:B------:R-:W-:Y:S02]  /*d440*/  FSEL R23, R23, -INF , !P1 ;  /* 0xff80000017177808 */ /* 0x000fe40004800000 */
[----:B------:R-:W-:Y:S02]  /*d450*/  FSEL R57, R57, -INF , P2 ;  /* 0xff80000039397808 */ /* 0x000fe40001000000 */
[----:B----4-:R-:W-:Y:S01]  /*d460*/  HMMA.16816.F32.BF16 R12, R4, R28, R12 ;  /* 0x0000001c040c723c */ /* 0x010fe2000004180c */
[----:B------:R-:W-:-:S02]  /*d470*/  ISETP.GE.AND P5, PT, R24, R180, PT ;  /* 0x000000b41800720c */ /* 0x000fc40003fa6270 */
[C---:B------:R-:W-:Y:S01]  /*d480*/  ISETP.GE.AND P3, PT, R24.reuse, R179, PT ;  /* 0x000000b31800720c */ /* 0x040fe20003f66270 */
[C---:B-1----:R-:W-:Y:S01]  /*d490*/  FFMA.FTZ R16, -R191.reuse, R17, R16 ;  /* 0x00000011bf107223 */ /* 0x042fe20000010110 */
[C---:B------:R-:W-:Y:S02]  /*d4a0*/  ISETP.GE.AND P1, PT, R24.reuse, R176, PT ;  /* 0x000000b01800720c */ /* 0x040fe40003f26270 */
[----:B------:R-:W-:Y:S02]  /*d4b0*/  ISETP.GE.AND P2, PT, R24, R177, PT ;  /* 0x000000b11800720c */ /* 0x000fe40003f46270 */
[----:B------:R-:W-:Y:S02]  /*d4c0*/  I2FP.F32.S32 R24, R26 ;  /* 0x0000001a00187245 */ /* 0x000fe40000201400 */
[--C-:B------:R-:W-:Y:S02]  /*d4d0*/  IADD3 R17, PT, PT, R178, 0x1e7, -R39.reuse ;  /* 0x000001e7b2117810 */ /* 0x100fe40007ffe827 */
[----:B------:R-:W-:Y:S01]  /*d4e0*/  IADD3 R26, PT, PT, R66, 0x1e7, -R39 ;  /* 0x000001e7421a7810 */ /* 0x000fe20007ffe827 */
[----:B------:R-:W-:Y:S01]  /*d4f0*/  FFMA.FTZ R21, -R191, R24, R21 ;  /* 0x00000018bf157223 */ /* 0x000fe20000010115 */
[----:B------:R-:W-:Y:S01]  /*d500*/  IABS R17, R17 ;  /* 0x0000001100117213 */ /* 0x000fe20000000000 */
[----:B------:R-:W-:Y:S01]  /*d510*/  VIADD R24, R65, 0xfffffe19 ;  /* 0xfffffe1941187836 */ /* 0x000fe20000000000 */
[----:B------:R-:W-:-:S02]  /*d520*/  IABS R25, R26 ;  /* 0x0000001a00197213 */ /* 0x000fc40000000000 */
[----:B------:R-:W-:Y:S01]  /*d530*/  I2FP.F32.S32 R17, R17 ;  /* 0x0000001100117245 */ /* 0x000fe20000201400 */
[-C--:B------:R-:W-:Y:S01]  /*d540*/  FMUL.FTZ R53, R14, R63.reuse ;  /* 0x0000003f0e357220 */ /* 0x080fe20000410000 */
[----:B------:R-:W-:Y:S01]  /*d550*/  FSEL R21, R21, -INF , P5 ;  /* 0xff80000015157808 */ /* 0x000fe20002800000 */
[----:B------:R-:W-:Y:S01]  /*d560*/  FMUL.FTZ R12, R12, R63 ;  /* 0x0000003f0c0c7220 */ /* 0x000fe20000410000 */
[----:B------:R-:W-:Y:S01]  /*d570*/  I2FP.F32.S32 R25, R25 ;  /* 0x0000001900197245 */ /* 0x000fe20000201400 */
[----:B------:R-:W-:Y:S01]  /*d580*/  FFMA.FTZ R123, -R191, R17, R123 ;  /* 0x00000011bf7b7223 */ /* 0x000fe2000001017b */
[----:B------:R-:W-:Y:S01]  /*d590*/  FSEL R57, R57, -INF , !P4 ;  /* 0xff80000039397808 */ /* 0x000fe20006000000 */
[----:B------:R-:W1:Y:S01]  /*d5a0*/  MUFU.TANH R53, R53 ;  /* 0x0000003500357308 */ /* 0x000e620000002400 */
[----:B------:R-:W-:Y:S01]  /*d5b0*/  FSEL R21, R21, -INF , !P3 ;  /* 0xff80000015157808 */ /* 0x000fe20005800000 */
[----:B------:R-:W-:Y:S01]  /*d5c0*/  FFMA.FTZ R55, -R191, R25, R55 ;  /* 0x00000019bf377223 */ /* 0x000fe20000010137 */
[----:B------:R-:W-:Y:S01]  /*d5d0*/  FSEL R56, R16, -INF , P2 ;  /* 0xff80000010387808 */ /* 0x000fe20001000000 */
[----:B------:R-:W-:Y:S01]  /*d5e0*/  VIADD R14, R65, 0xfffffe20 ;  /* 0xfffffe20410e7836 */ /* 0x000fe20000000000 */
[C---:B------:R-:W-:Y:S01]  /*d5f0*/  ISETP.GE.AND P4, PT, R24.reuse, R180, PT ;  /* 0x000000b41800720c */ /* 0x040fe20003f86270 */
[----:B------:R-:W-:Y:S01]  /*d600*/  HMMA.16816.F32.BF16 R16, R8, R18, RZ ;  /* 0x000000120810723c */ /* 0x000fe200000418ff */
[C---:B------:R-:W-:Y:S01]  /*d610*/  ISETP.GE.AND P5, PT, R24.reuse, R179, PT ;  /* 0x000000b31800720c */ /* 0x040fe20003fa6270 */
[----:B------:R-:W2:Y:S01]  /*d620*/  MUFU.TANH R12, R12 ;  /* 0x0000000c000c7308 */ /* 0x000ea20000002400 */
[C---:B------:R-:W-:Y:S01]  /*d630*/  ISETP.GE.AND P3, PT, R24.reuse, R176, PT ;  /* 0x000000b01800720c */ /* 0x040fe20003f66270 */
[----:B------:R-:W-:Y:S01]  /*d640*/  FMUL.FTZ R34, R15, R63 ;  /* 0x0000003f0f227220 */ /* 0x000fe20000410000 */
[----:B------:R-:W-:Y:S01]  /*d650*/  ISETP.GE.AND P2, PT, R24, R177, PT ;  /* 0x000000b11800720c */ /* 0x000fe20003f46270 */
[----:B------:R-:W-:Y:S01]  /*d660*/  FMUL.FTZ R43, R13, R63 ;  /* 0x0000003f0d2b7220 */ /* 0x000fe20000410000 */
[----:B------:R-:W3:Y:S01]  /*d670*/  LDSM.16.M88.4 R24, [R45+0x1c00] ;  /* 0x001c00002d18783b */ /* 0x000ee20000000200 */
[--C-:B------:R-:W-:Y:S01]  /*d680*/  IADD3 R29, PT, PT, R66, 0x1e0, -R39.reuse ;  /* 0x000001e0421d7810 */ /* 0x100fe20007ffe827 */
[----:B------:R-:W-:Y:S01]  /*d690*/  VIADD R13, R65, 0xfffffe21 ;  /* 0xfffffe21410d7836 */ /* 0x000fe20000000000 */
[----:B------:R-:W-:Y:S01]  /*d6a0*/  IADD3 R28, PT, PT, R178, 0x1e0, -R39 ;  /* 0x000001e0b21c7810 */ /* 0x000fe20007ffe827 */
[----:B------:R-:W4:Y:S01]  /*d6b0*/  MUFU.TANH R34, R34 ;  /* 0x0000002200227308 */ /* 0x000f220000002400 */
[----:B------:R-:W-:-:S02]  /*d6c0*/  FSEL R123, R123, -INF , P4 ;  /* 0xff8000007b7b7808 */ /* 0x000fc40002000000 */
[----:B------:R-:W-:Y:S02]  /*d6d0*/  IABS R29, R29 ;  /* 0x0000001d001d7213 */ /* 0x000fe40000000000 */
[----:B------:R-:W-:Y:S02]  /*d6e0*/  IABS R28, R28 ;  /* 0x0000001c001c7213 */ /* 0x000fe40000000000 */
[----:B------:R-:W-:Y:S01]  /*d6f0*/  FSEL R56, R56, -INF , !P1 ;  /* 0xff80000038387808 */ /* 0x000fe20004800000 */
[----:B------:R-:W5:Y:S01]  /*d700*/  MUFU.TANH R43, R43 ;  /* 0x0000002b002b7308 */ /* 0x000f620000002400 */
[----:B------:R-:W-:Y:S01]  /*d710*/  FSEL R123, R123, -INF , !P5 ;  /* 0xff8000007b7b7808 */ /* 0x000fe20006800000 */
[----:B------:R-:W-:Y:S01]  /*d720*/  HMMA.16816.F32.BF16 R16, R4, R30, R16 ;  /* 0x0000001e0410723c */ /* 0x000fe20000041810 */
[----:B------:R-:W-:Y:S02]  /*d730*/  FSEL R55, R55, -INF , P2 ;  /* 0xff80000037377808 */ /* 0x000fe40001000000 */
[----:B------:R-:W-:-:S02]  /*d740*/  ISETP.GE.AND P1, PT, R14, R180, PT ;  /* 0x000000b40e00720c */ /* 0x000fc40003f26270 */
[C---:B------:R-:W-:Y:S02]  /*d750*/  ISETP.GE.AND P4, PT, R14.reuse, R179, PT ;  /* 0x000000b30e00720c */ /* 0x040fe40003f86270 */
[C---:B------:R-:W-:Y:S02]  /*d760*/  ISETP.GE.AND P5, PT, R14.reuse, R176, PT ;  /* 0x000000b00e00720c */ /* 0x040fe40003fa6270 */
[----:B------:R-:W-:Y:S02]  /*d770*/  ISETP.GE.AND P2, PT, R14, R177, PT ;  /* 0x000000b10e00720c */ /* 0x000fe40003f46270 */
[----:B------:R-:W-:Y:S02]  /*d780*/  I2FP.F32.S32 R15, R29 ;  /* 0x0000001d000f7245 */ /* 0x000fe40000201400 */
[----:B------:R-:W-:Y:S02]  /*d790*/  I2FP.F32.S32 R14, R28 ;  /* 0x0000001c000e7245 */ /* 0x000fe40000201400 */
[----:B------:R-:W3:Y:S01]  /*d7a0*/  LDSM.16.M88.4 R28, [R44+0x1c00] ;  /* 0x001c00002c1c783b */ /* 0x000ee20000000200 */
[----:B-1----:R-:W-:Y:S01]  /*d7b0*/  FFMA.FTZ R53, -R191, R15, R53 ;  /* 0x0000000fbf357223 */ /* 0x002fe20000010135 */
[----:B------:R-:W-:Y:S01]  /*d7c0*/  FSEL R55, R55, -INF , !P3 ;  /* 0xff80000037377808 */ /* 0x000fe20005800000 */
[----:B--2---:R-:W-:Y:S01]  /*d7d0*/  FFMA.FTZ R15, -R191, R14, R12 ;  /* 0x0000000ebf0f7223 */ /* 0x004fe2000001010c */
[--C-:B------:R-:W-:Y:S01]  /*d7e0*/  IADD3 R14, PT, PT, R178, 0x1df, -R39.reuse ;  /* 0x000001dfb20e7810 */ /* 0x100fe20007ffe827 */
[-C--:B------:R-:W-:Y:S01]  /*d7f0*/  FMUL.FTZ R16, R16, R63.reuse ;  /* 0x0000003f10107220 */ /* 0x080fe20000410000 */
[----:B------:R-:W-:Y:S01]  /*d800*/  IADD3 R12, PT, PT, R66, 0x1df, -R39 ;  /* 0x000001df420c7810 */ /* 0x000fe20007ffe827 */
[-C--:B------:R-:W-:Y:S01]  /*d810*/  FMUL.FTZ R18, R18, R63.reuse ;  /* 0x0000003f12127220 */ /* 0x080fe20000410000 */
[----:B------:R-:W-:Y:S01]  /*d820*/  IABS R14, R14 ;  /* 0x0000000e000e7213 */ /* 0x000fe20000000000 */
[-C--:B------:R-:W-:Y:S01]  /*d830*/  FMUL.FTZ R67, R19, R63.reuse ;  /* 0x0000003f13437220 */ /* 0x080fe20000410000 */
[----:B------:R-:W-:Y:S01]  /*d840*/  FSEL R129, R15, -INF , P1 ;  /* 0xff8000000f817808 */ /* 0x000fe20000800000 */
[----:B------:R-:W-:Y:S01]  /*d850*/  MUFU.TANH R16, R16 ;  /* 0x0000001000107308 */ /* 0x000fe20000002400 */
[----:B------:R-:W-:Y:S01]  /*d860*/  IABS R12, R12 ;  /* 0x0000000c000c7213 */ /* 0x000fe20000000000 */
[----:B------:R-:W-:Y:S01]  /*d870*/  IMAD.MOV.U32 R15, RZ, RZ, R14 ;  /* 0x000000ffff0f7224 */ /* 0x000fe200078e000e */
[----:B------:R-:W-:Y:S01]  /*d880*/  FSEL R129, R129, -INF , !P4 ;  /* 0xff80000081817808 */ /* 0x000fe20006000000 */
[----:B------:R-:W-:Y:S01]  /*d890*/  FMUL.FTZ R105, R17, R63 ;  /* 0x0000003f11697220 */ /* 0x000fe20000410000 */
[----:B------:R-:W-:Y:S01]  /*d8a0*/  I2FP.F32.S32 R14, R12 ;  /* 0x0000000c000e7245 */ /* 0x000fe20000201400 */
[----:B------:R-:W-:Y:S01]  /*d8b0*/  VIADD R17, R65, 0xfffffe29 ;  /* 0xfffffe2941117836 */ /* 0x000fe20000000000 */
[----:B------:R-:W-:Y:S01]  /*d8c0*/  I2FP.F32.S32 R12, R15 ;  /* 0x0000000f000c7245 */ /* 0x000fe20000201400 */
[----:B------:R-:W1:Y:S01]  /*d8d0*/  MUFU.TANH R18, R18 ;  /* 0x0000001200127308 */ /* 0x000e620000002400 */
[----:B------:R-:W-:Y:S01]  /*d8e0*/  FSEL R53, R53, -INF , P2 ;  /* 0xff80000035357808 */ /* 0x000fe20001000000 */
[----:B----4-:R-:W-:Y:S01]  /*d8f0*/  FFMA.FTZ R34, -R191, R14, R34 ;  /* 0x0000000ebf227223 */ /* 0x010fe20000010122 */
[----:B------:R-:W-:Y:S01]  /*d900*/  ISETP.GE.AND P3, PT, R13, R180, PT ;  /* 0x000000b40d00720c */ /* 0x000fe20003f66270 */
[----:B-----5:R-:W-:Y:S01]  /*d910*/  FFMA.FTZ R43, -R191, R12, R43 ;  /* 0x0000000cbf2b7223 */ /* 0x020fe2000001012b */
[----:B------:R-:W-:-:S02]  /*d920*/  ISETP.GE.AND P1, PT, R13, R179, PT ;  /* 0x000000b30d00720c */ /* 0x000fc40003f26270 */
[C---:B------:R-:W-:Y:S01]  /*d930*/  ISETP.GE.AND P4, PT, R13.reuse, R176, PT ;  /* 0x000000b00d00720c */ /* 0x040fe20003f86270 */
[----:B------:R-:W2:Y:S01]  /*d940*/  MUFU.TANH R67, R67 ;  /* 0x0000004300437308 */ /* 0x000ea20000002400 */
[----:B------:R-:W-:Y:S02]  /*d950*/  ISETP.GE.AND P2, PT, R13, R177, PT ;  /* 0x000000b10d00720c */ /* 0x000fe40003f46270 */
[----:B---3--:R-:W-:Y:S01]  /*d960*/  HMMA.16816.F32.BF16 R12, R8, R24, RZ ;  /* 0x00000018080c723c */ /* 0x008fe200000418ff */
[--C-:B------:R-:W-:Y:S02]  /*d970*/  IADD3 R25, PT, PT, R66, 0x1d8, -R39.reuse ;  /* 0x000001d842197810 */ /* 0x100fe40007ffe827 */
[----:B------:R-:W-:Y:S02]  /*d980*/  IADD3 R24, PT, PT, R178, 0x1d8, -R39 ;  /* 0x000001d8b2187810 */ /* 0x000fe40007ffe827 */
[----:B------:R-:W-:Y:S01]  /*d990*/  IABS R25, R25 ;  /* 0x0000001900197213 */ /* 0x000fe20000000000 */
[----:B------:R-:W3:Y:S01]  /*d9a0*/  MUFU.TANH R105, R105 ;  /* 0x0000006900697308 */ /* 0x000ee20000002400 */
[----:B------:R-:W-:-:S02]  /*d9b0*/  IABS R24, R24 ;  /* 0x0000001800187213 */ /* 0x000fc40000000000 */
[----:B------:R-:W-:Y:S02]  /*d9c0*/  I2FP.F32.S32 R19, R25 ;  /* 0x0000001900137245 */ /* 0x000fe40000201400 */
[----:B------:R-:W-:Y:S02]  /*d9d0*/  I2FP.F32.S32 R24, R24 ;  /* 0x0000001800187245 */ /* 0x000fe40000201400 */
[----:B------:R-:W-:Y:S01]  /*d9e0*/  FSEL R53, R53, -INF , !P5 ;  /* 0xff80000035357808 */ /* 0x000fe20006800000 */
[C---:B-1----:R-:W-:Y:S01]  /*d9f0*/  FFMA.FTZ R18, -R191.reuse, R19, R18 ;  /* 0x00000013bf127223 */ /* 0x042fe20000010112 */
[--C-:B------:R-:W-:Y:S01]  /*da00*/  IADD3 R19, PT, PT, R66, 0x1d7, -R39.reuse ;  /* 0x000001d742137810 */ /* 0x100fe20007ffe827 */
[----:B------:R-:W-:Y:S01]  /*da10*/  FFMA.FTZ R24, -R191, R24, R16 ;  /* 0x00000018bf187223 */ /* 0x000fe20000010110 */
[----:B------:R-:W-:Y:S02]  /*da20*/  IADD3 R16, PT, PT, R178, 0x1d7, -R39 ;  /* 0x000001d7b2107810 */ /* 0x000fe40007ffe827 */
[----:B------:R-:W-:Y:S01]  /*da30*/  ISETP.GE.AND P5, PT, R42, R180, PT ;  /* 0x000000b42a00720c */ /* 0x000fe20003fa6270 */
[----:B------:R-:W-:Y:S01]  /*da40*/  HMMA.16816.F32.BF16 R12, R4, R28, R12 ;  /* 0x0000001c040c723c */ /* 0x000fe2000004180c */
[----:B------:R-:W-:-:S02]  /*da50*/  IABS R19, R19 ;  /* 0x0000001300137213 */ /* 0x000fc40000000000 */
[----:B------:R-:W-:Y:S02]  /*da60*/  IABS R16, R16 ;  /* 0x0000001000107213 */ /* 0x000fe40000000000 */
[----:B------:R-:W-:Y:S02]  /*da70*/  FSEL R43, R43, -INF , P3 ;  /* 0xff8000002b2b7808 */ /* 0x000fe40001800000 */
[----:B------:R-:W-:Y:S02]  /*da80*/  FSEL R34, R34, -INF , P2 ;  /* 0xff80000022227808 */ /* 0x000fe40001000000 */
[C---:B------:R-:W-:Y:S02]  /*da90*/  ISETP.GE.AND P3, PT, R42.reuse, R179, PT ;  /* 0x000000b32a00720c */ /* 0x040fe40003f66270 */
[----:B------:R-:W-:Y:S02]  /*daa0*/  ISETP.GE.AND P2, PT, R42, R177, PT ;  /* 0x000000b12a00720c */ /* 0x000fe40003f46270 */
[----:B------:R-:W-:-:S02]  /*dab0*/  FSEL R24, R24, -INF , P5 ;  /* 0xff80000018187808 */ /* 0x000fc40002800000 */
[----:B------:R-:W-:Y:S02]  /*dac0*/  I2FP.F32.S32 R19, R19 ;  /* 0x0000001300137245 */ /* 0x000fe40000201400 */
[----:B------:R-:W-:Y:S02]  /*dad0*/  I2FP.F32.S32 R16, R16 ;  /* 0x0000001000107245 */ /* 0x000fe40000201400 */
[-C--:B------:R-:W-:Y:S01]  /*dae0*/  FMUL.FTZ R68, R14, R63.reuse ;  /* 0x0000003f0e447220 */ /* 0x080fe20000410000 */
[----:B------:R-:W-:Y:S01]  /*daf0*/  FMUL.FTZ R12, R12, R63 ;  /* 0x0000003f0c0c7220 */ /* 0x000fe20000410000 */
[----:B------:R-:W-:Y:S01]  /*db00*/  FSEL R34, R34, -INF , !P4 ;  /* 0xff80000022227808 */ /* 0x000fe20006000000 */
[C---:B--2---:R-:W-:Y:S01]  /*db10*/  FFMA.FTZ R67, -R191.reuse, R19, R67 ;  /* 0x00000013bf437223 */ /* 0x044fe20000010143 */
[----:B------:R-:W-:Y:S01]  /*db20*/  FSEL R217, R24, -INF , !P3 ;  /* 0xff80000018d97808 */ /* 0x000fe20005800000 */
[----:B---3--:R-:W-:Y:S01]  /*db30*/  FFMA.FTZ R105, -R191, R16, R105 ;  /* 0x00000010bf697223 */ /* 0x008fe20000010169 */
[----:B------:R-:W-:Y:S01]  /*db40*/  FSEL R64, R18, -INF , P2 ;  /* 0xff80000012407808 */ /* 0x000fe20001000000 */
[----:B------:R-:W-:Y:S01]  /*db50*/  HMMA.16816.F32.BF16 R24, R8, R26, RZ ;  /* 0x0000001a0818723c */ /* 0x000fe200000418ff */
[C---:B------:R-:W-:Y:S01]  /*db60*/  ISETP.GE.AND P4, PT, R17.reuse, R180, PT ;  /* 0x000000b41100720c */ /* 0x040fe20003f86270 */
[----:B------:R-:W1:Y:S01]  /*db70*/  MUFU.TANH R68, R68 ;  /* 0x0000004400447308 */ /* 0x000e620000002400 */
[----:B------:R-:W-:Y:S01]  /*db80*/  ISETP.GE.AND P5, PT, R17, R179, PT ;  /* 0x000000b31100720c */ /* 0x000fe20003fa6270 */
[----:B------:R-:W-:Y:S01]  /*db90*/  VIADD R14, R65, 0xfffffe30 ;  /* 0xfffffe30410e7836 */ /* 0x000fe20000000000 */
[----:B------:R-:W-:Y:S01]  /*dba0*/  ISETP.GE.AND P3, PT, R17, R176, PT ;  /* 0x000000b01100720c */ /* 0x000fe20003f66270 */
[----:B------:R-:W-:Y:S01]  /*dbb0*/  FMUL.FTZ R69, R15, R63 ;  /* 0x0000003f0f457220 */ /* 0x000fe20000410000 */
[----:B------:R-:W-:-:S02]  /*dbc0*/  ISETP.GE.AND P2, PT, R17, R177, PT ;  /* 0x000000b11100720c */ /* 0x000fc40003f46270 */
[----:B------:R-:W2:Y:S01]  /*dbd0*/  LDSM.16.M88.4 R16, [R45+0x2000] ;  /* 0x002000002d10783b */ /* 0x000ea20000000200 */
[----:B------:R-:W3:Y:S01]  /*dbe0*/  MUFU.TANH R12, R12 ;  /* 0x0000000c000c7308 */ /* 0x000ee20000002400 */
[--C-:B------:R-:W-:Y:S02]  /*dbf0*/  IADD3 R29, PT, PT, R66, 0x1d0, -R39.reuse ;  /* 0x000001d0421d7810 */ /* 0x100fe40007ffe827 */
[----:B------:R-:W-:Y:S02]  /*dc00*/  IADD3 R28, PT, PT, R178, 0x1d0, -R39 ;  /* 0x000001d0b21c7810 */ /* 0x000fe40007ffe827 */
[----:B------:R-:W-:Y:S01]  /*dc10*/  FSEL R219, R43, -INF , !P1 ;  /* 0xff8000002bdb7808 */ /* 0x000fe20004800000 */
[----:B------:R-:W-:Y:S01]  /*dc20*/  FMUL.FTZ R43, R13, R63 ;  /* 0x0000003f0d2b7220 */ /* 0x000fe20000410000 */
[----:B------:R-:W-:Y:S01]  /*dc30*/  ISETP.GE.AND P1, PT, R42, R176, PT ;  /* 0x000000b02a00720c */ /* 0x000fe20003f26270 */
[----:B------:R-:W4:Y:S01]  /*dc40*/  MUFU.TANH R69, R69 ;  /* 0x0000004500457308 */ /* 0x000f220000002400 */
[----:B------:R-:W-:Y:S01]  /*dc50*/  FSEL R105, R105, -INF , P4 ;  /* 0xff80000069697808 */ /* 0x000fe20002000000 */
[----:B------:R-:W-:Y:S01]  /*dc60*/  HMMA.16816.F32.BF16 R24, R4, R30, R24 ;  /* 0x0000001e0418723c */ /* 0x000fe20000041818 */
[----:B------:R-:W-:Y:S01]  /*dc70*/  IABS R29, R29 ;  /* 0x0000001d001d7213 */ /* 0x000fe20000000000 */
[C---:B------:R-:W-:Y:S01]  /*dc80*/  VIADD R13, R65.reuse, 0xfffffe31 ;  /* 0xfffffe31410d7836 */ /* 0x040fe20000000000 */
[----:B------:R-:W-:Y:S01]  /*dc90*/  IABS R28, R28 ;  /* 0x0000001c001c7213 */ /* 0x000fe20000000000 */
[----:B------:R-:W-:Y:S01]  /*dca0*/  VIADD R42, R65, 0xfffffe38 ;  /* 0xfffffe38412a7836 */ /* 0x000fe20000000000 */
[----:B------:R-:W-:Y:S01]  /*dcb0*/  FSEL R64, R64, -INF , !P1 ;  /* 0xff80000040407808 */ /* 0x000fe20004800000 */
[----:B------:R-:W5:Y:S01]  /*dcc0*/  MUFU.TANH R43, R43 ;  /* 0x0000002b002b7308 */ /* 0x000f620000002400 */
[----:B------:R-:W-:-:S02]  /*dcd0*/  FSEL R105, R105, -INF , !P5 ;  /* 0xff80000069697808 */ /* 0x000fc40006800000 */
[----:B------:R-:W-:Y:S02]  /*dce0*/  FSEL R67, R67, -INF , P2 ;  /* 0xff80000043437808 */ /* 0x000fe40001000000 */
[C---:B------:R-:W-:Y:S02]  /*dcf0*/  ISETP.GE.AND P1, PT, R14.reuse, R180, PT ;  /* 0x000000b40e00720c */ /* 0x040fe40003f26270 */
[C---:B------:R-:W-:Y:S02]  /*dd00*/  ISETP.GE.AND P4, PT, R14.reuse, R179, PT ;  /* 0x000000b30e00720c */ /* 0x040fe40003f86270 */
[C---:B------:R-:W-:Y:S02]  /*dd10*/  ISETP.GE.AND P5, PT, R14.reuse, R176, PT ;  /* 0x000000b00e00720c */ /* 0x040fe40003fa6270 */
[----:B------:R-:W-:Y:S02]  /*dd20*/  ISETP.GE.AND P2, PT, R14, R177, PT ;  /* 0x000000b10e00720c */ /* 0x000fe40003f46270 */
[----:B------:R-:W-:Y:S01]  /*dd30*/  I2FP.F32.S32 R15, R29 ;  /* 0x0000001d000f7245 */ /* 0x000fe20000201400 */
[-C--:B------:R-:W-:Y:S01]  /*dd40*/  FMUL.FTZ R24, R24, R63.reuse ;  /* 0x0000003f18187220 */ /* 0x080fe20000410000 */
[----:B------:R-:W-:Y:S01]  /*dd50*/  I2FP.F32.S32 R14, R28 ;  /* 0x0000001c000e7245 */ /* 0x000fe20000201400 */
[----:B------:R-:W-:Y:S01]  /*dd60*/  FMUL.FTZ R25, R25, R63 ;  /* 0x0000003f19197220 */ /* 0x000fe20000410000 */
[----:B------:R-:W2:Y:S01]  /*dd70*/  LDSM.16.M88.4 R28, [R44+0x2000] ;  /* 0x002000002c1c783b */ /* 0x000ea20000000200 */
[----:B-1----:R-:W-:Y:S01]  /*dd80*/  FFMA.FTZ R68, -R191, R15, R68 ;  /* 0x0000000fbf447223 */ /* 0x002fe20000010144 */
[----:B------:R-:W-:Y:S01]  /*dd90*/  FSEL R67, R67, -INF , !P3 ;  /* 0xff80000043437808 */ /* 0x000fe20005800000 */
[----:B---3--:R-:W-:Y:S01]  /*dda0*/  FFMA.FTZ R15, -R191, R14, R12 ;  /* 0x0000000ebf0f7223 */ /* 0x008fe2000001010c */
[--C-:B------:R-:W-:Y:S01]  /*ddb0*/  IADD3 R14, PT, PT, R178, 0x1cf, -R39.reuse ;  /* 0x000001cfb20e7810 */ /* 0x100fe20007ffe827 */
[----:B------:R-:W1:Y:S01]  /*ddc0*/  MUFU.TANH R24, R24 ;  /* 0x0000001800187308 */ /* 0x000e620000002400 */
[----:B------:R-:W-:Y:S01]  /*ddd0*/  IADD3 R12, PT, PT, R66, 0x1cf, -R39 ;  /* 0x000001cf420c7810 */ /* 0x000fe20007ffe827 */
[----:B------:R-:W-:Y:S01]  /*dde0*/  FMUL.FTZ R27, R27, R63 ;  /* 0x0000003f1b1b7220 */ /* 0x000fe20000410000 */
        /* <DEDUP_REMOVED lines=9> */
[----:B----4-:R-:W-:Y:S01]  /*de80*/  FFMA.FTZ R69, -R191, R14, R69 ;  /* 0x0000000ebf457223 */ /* 0x010fe20000010145 */
[----:B------:R-:W-:Y:S01]  /*de90*/  ISETP.GE.AND P3, PT, R13, R180, PT ;  /* 0x000000b40d00720c */ /* 0x000fe20003f66270 */
[----:B-----5:R-:W-:Y:S01]  /*dea0*/  FFMA.FTZ R43, -R191, R12, R43 ;  /* 0x0000000cbf2b7223 */ /* 0x020fe2000001012b */
[C---:B------:R-:W-:Y:S01]  /*deb0*/  ISETP.GE.AND P1, PT, R13.reuse, R179, PT ;  /* 0x000000b30d00720c */ /* 0x040fe20003f26270 */
[----:B------:R3:W-:Y:S01]  /*dec0*/  MUFU.TANH R71, R27 ;  /* 0x0000001b00477308 */ /* 0x0007e20000002400 */
[----:B------:R-:W-:-:S02]  /*ded0*/  ISETP.GE.AND P4, PT, R13, R176, PT ;  /* 0x000000b00d00720c */ /* 0x000fc40003f86270 */
[----:B------:R-:W-:Y:S02]  /*dee0*/  ISETP.GE.AND P2, PT, R13, R177, PT ;  /* 0x000000b10d00720c */ /* 0x000fe40003f46270 */
[----:B--2---:R-:W-:Y:S01]  /*def0*/  HMMA.16816.F32.BF16 R12, R8, R16, RZ ;  /* 0x00000010080c723c */ /* 0x004fe200000418ff */
[----:B------:R-:W-:Y:S01]  /*df00*/  FMUL.FTZ R16, R26, R63 ;  /* 0x0000003f1a107220 */ /* 0x000fe20000410000 */
[--C-:B------:R-:W-:Y:S02]  /*df10*/  IADD3 R17, PT, PT, R66, 0x1c8, -R39.reuse ;  /* 0x000001c842117810 */ /* 0x100fe40007ffe827 */
[----:B------:R-:W-:Y:S02]  /*df20*/  IADD3 R26, PT, PT, R178, 0x1c8, -R39 ;  /* 0x000001c8b21a7810 */ /* 0x000fe40007ffe827 */
[----:B------:R-:W-:Y:S01]  /*df30*/  IABS R17, R17 ;  /* 0x0000001100117213 */ /* 0x000fe20000000000 */
[----:B------:R-:W2:Y:S01]  /*df40*/  MUFU.TANH R16, R16 ;  /* 0x0000001000107308 */ /* 0x000ea20000002400 */
[----:B------:R-:W-:-:S02]  /*df50*/  IABS R26, R26 ;  /* 0x0000001a001a7213 */ /* 0x000fc40000000000 */
[----:B------:R-:W-:Y:S02]  /*df60*/  I2FP.F32.S32 R17, R17 ;  /* 0x0000001100117245 */ /* 0x000fe40000201400 */
[----:B------:R-:W-:Y:S02]  /*df70*/  I2FP.F32.S32 R26, R26 ;  /* 0x0000001a001a7245 */ /* 0x000fe40000201400 */
[----:B---3--:R-:W-:Y:S02]  /*df80*/  IADD3 R27, PT, PT, R66, 0x1c7, -R39 ;  /* 0x000001c7421b7810 */ /* 0x008fe40007ffe827 */
[----:B------:R-:W-:Y:S01]  /*df90*/  FSEL R68, R68, -INF , !P5 ;  /* 0xff80000044447808 */ /* 0x000fe20006800000 */
[----:B-1----:R-:W-:Y:S01]  /*dfa0*/  FFMA.FTZ R26, -R191, R26, R24 ;  /* 0x0000001abf1a7223 */ /* 0x002fe20000010118 */
[----:B------:R-:W-:Y:S01]  /*dfb0*/  ISETP.GE.AND P5, PT, R42, R180, PT ;  /* 0x000000b42a00720c */ /* 0x000fe20003fa6270 */
[----:B------:R-:W-:Y:S01]  /*dfc0*/  VIADD R24, R65, 0xfffffe39 ;  /* 0xfffffe3941187836 */ /* 0x000fe20000000000 */
[----:B------:R-:W-:Y:S01]  /*dfd0*/  HMMA.16816.F32.BF16 R12, R4, R28, R12 ;  /* 0x0000001c040c723c */ /* 0x000fe2000004180c */
[----:B------:R-:W-:-:S02]  /*dfe0*/  IABS R25, R27 ;  /* 0x0000001b00197213 */ /* 0x000fc40000000000 */
[----:B------:R-:W-:Y:S01]  /*dff0*/  FSEL R43, R43, -INF , P3 ;  /* 0xff8000002b2b7808 */ /* 0x000fe20001800000 */
[----:B--2---:R-:W-:Y:S01]  /*e000*/  FFMA.FTZ R16, -R191, R17, R16 ;  /* 0x00000011bf107223 */ /* 0x004fe20000010110 */
[----:B------:R-:W-:Y:S02]  /*e010*/  IADD3 R17, PT, PT, R178, 0x1c7, -R39 ;  /* 0x000001c7b2117810 */ /* 0x000fe40007ffe827 */
[----:B------:R-:W-:Y:S02]  /*e020*/  FSEL R69, R69, -INF , P2 ;  /* 0xff80000045457808 */ /* 0x000fe40001000000 */
[----:B------:R-:W-:Y:S02]  /*e030*/  IABS R17, R17 ;  /* 0x0000001100117213 */ /* 0x000fe40000000000 */
[----:B------:R-:W-:Y:S02]  /*e040*/  ISETP.GE.AND P3, PT, R42, R179, PT ;  /* 0x000000b32a00720c */ /* 0x000fe40003f66270 */
[----:B------:R-:W-:-:S02]  /*e050*/  I2FP.F32.S32 R17, R17 ;  /* 0x0000001100117245 */ /* 0x000fc40000201400 */
[----:B------:R-:W-:Y:S02]  /*e060*/  ISETP.GE.AND P2, PT, R42, R177, PT ;  /* 0x000000b12a00720c */ /* 0x000fe40003f46270 */
[----:B------:R-:W-:Y:S01]  /*e070*/  FSEL R26, R26, -INF , P5 ;  /* 0xff8000001a1a7808 */ /* 0x000fe20002800000 */
[----:B------:R-:W-:Y:S01]  /*e080*/  FFMA.FTZ R122, -R191, R17, R122 ;  /* 0x00000011bf7a7223 */ /* 0x000fe2000001017a */
[----:B------:R-:W-:Y:S01]  /*e090*/  I2FP.F32.S32 R25, R25 ;  /* 0x0000001900197245 */ /* 0x000fe20000201400 */
[-C--:B------:R-:W-:Y:S01]  /*e0a0*/  FMUL.FTZ R72, R14, R63.reuse ;  /* 0x0000003f0e487220 */ /* 0x080fe20000410000 */
[----:B------:R-:W-:Y:S01]  /*e0b0*/  FMUL.FTZ R12, R12, R63 ;  /* 0x0000003f0c0c7220 */ /* 0x000fe20000410000 */
[----:B------:R-:W-:Y:S01]  /*e0c0*/  FSEL R69, R69, -INF , !P4 ;  /* 0xff80000045457808 */ /* 0x000fe20006000000 */
[----:B------:R-:W-:Y:S01]  /*e0d0*/  VIADD R14, R65, 0xfffffe40 ;  /* 0xfffffe40410e7836 */ /* 0x000fe20000000000 */
[----:B------:R-:W-:Y:S01]  /*e0e0*/  FSEL R214, R26, -INF , !P3 ;  /* 0xff8000001ad67808 */ /* 0x000fe20005800000 */
[----:B------:R-:W-:Y:S01]  /*e0f0*/  FFMA.FTZ R71, -R191, R25, R71 ;  /* 0x00000019bf477223 */ /* 0x000fe20000010147 */
[----:B------:R-:W-:Y:S01]  /*e100*/  FSEL R70, R16, -INF , P2 ;  /* 0xff80000010467808 */ /* 0x000fe20001000000 */
[----:B------:R-:W1:Y:S01]  /*e110*/  MUFU.TANH R72, R72 ;  /* 0x0000004800487308 */ /* 0x000e620000002400 */
[C---:B------:R-:W-:Y:S01]  /*e120*/  ISETP.GE.AND P4, PT, R24.reuse, R180, PT ;  /* 0x000000b41800720c */ /* 0x040fe20003f86270 */
[----:B------:R-:W-:Y:S01]  /*e130*/  HMMA.16816.F32.BF16 R16, R8, R18, RZ ;  /* 0x000000120810723c */ /* 0x000fe200000418ff */
[C---:B------:R-:W-:Y:S01]  /*e140*/  ISETP.GE.AND P5, PT, R24.reuse, R179, PT ;  /* 0x000000b31800720c */ /* 0x040fe20003fa6270 */
[----:B------:R-:W-:Y:S01]  /*e150*/  FMUL.FTZ R73, R15, R63 ;  /* 0x0000003f0f497220 */ /* 0x000fe20000410000 */
[----:B------:R-:W-:-:S02]  /*e160*/  ISETP.GE.AND P3, PT, R24, R176, PT ;  /* 0x000000b01800720c */ /* 0x000fc40003f66270 */
[----:B------:R-:W-:Y:S01]  /*e170*/  ISETP.GE.AND P2, PT, R24, R177, PT ;  /* 0x000000b11800720c */ /* 0x000fe20003f46270 */
[----:B------:R-:W2:Y:S01]  /*e180*/  MUFU.TANH R12, R12 ;  /* 0x0000000c000c7308 */ /* 0x000ea20000002400 */
[----:B------:R-:W3:Y:S01]  /*e190*/  LDSM.16.M88.4 R24, [R45+0x2400] ;  /* 0x002400002d18783b */ /* 0x000ee20000000200 */
[--C-:B------:R-:W-:Y:S02]  /*e1a0*/  IADD3 R29, PT, PT, R66, 0x1c0, -R39.reuse ;  /* 0x000001c0421d7810 */ /* 0x100fe40007ffe827 */
[----:B------:R-:W-:Y:S02]  /*e1b0*/  IADD3 R28, PT, PT, R178, 0x1c0, -R39 ;  /* 0x000001c0b21c7810 */ /* 0x000fe40007ffe827 */
[----:B------:R-:W-:Y:S01]  /*e1c0*/  FSEL R215, R43, -INF , !P1 ;  /* 0xff8000002bd77808 */ /* 0x000fe20004800000 */
[----:B------:R-:W-:Y:S01]  /*e1d0*/  FMUL.FTZ R43, R13, R63 ;  /* 0x0000003f0d2b7220 */ /* 0x000fe20000410000 */
[----:B------:R-:W-:Y:S01]  /*e1e0*/  ISETP.GE.AND P1, PT, R42, R176, PT ;  /* 0x000000b02a00720c */ /* 0x000fe20003f26270 */
[----:B------:R-:W4:Y:S01]  /*e1f0*/  MUFU.TANH R73, R73 ;  /* 0x0000004900497308 */ /* 0x000f220000002400 */
[----:B------:R-:W-:Y:S01]  /*e200*/  FSEL R122, R122, -INF , P4 ;  /* 0xff8000007a7a7808 */ /* 0x000fe20002000000 */
[C---:B------:R-:W-:Y:S01]  /*e210*/  VIADD R13, R65.reuse, 0xfffffe41 ;  /* 0xfffffe41410d7836 */ /* 0x040fe20000000000 */
[----:B------:R-:W-:Y:S01]  /*e220*/  IABS R29, R29 ;  /* 0x0000001d001d7213 */ /* 0x000fe20000000000 */
[----:B------:R-:W-:Y:S01]  /*e230*/  VIADD R42, R65, 0xfffffe48 ;  /* 0xfffffe48412a7836 */ /* 0x000fe20000000000 */
[----:B------:R-:W-:Y:S01]  /*e240*/  IABS R28, R28 ;  /* 0x0000001c001c7213 */ /* 0x000fe20000000000 */
[----:B------:R-:W-:Y:S01]  /*e250*/  HMMA.16816.F32.BF16 R16, R4, R30, R16 ;  /* 0x0000001e0410723c */ /* 0x000fe20000041810 */
        /* <DEDUP_REMOVED lines=8> */
[----:B------:R-:W-:-:S02]  /*e2e0*/  I2FP.F32.S32 R15, R29 ;  /* 0x0000001d000f7245 */ /* 0x000fc40000201400 */
        /* <DEDUP_REMOVED lines=277> */
[C---:B-1----:R-:W-:Y:S01]  /*f440*/  FFMA.FTZ R149, -R191.reuse, R15, R149 ;  /* 0x0000000fbf957223 */ /* 0x042fe20000010195 */
        /* <DEDUP_REMOVED lines=270> */
[C---:B-1----:R-:W-:Y:S01]  /*10530*/  FFMA.FTZ R237, -R191.reuse, R15, R237 ;  /* 0x0000000fbfed7223 */ /* 0x042fe200000101ed */
        /* <DEDUP_REMOVED lines=223> */
[----:B------:R-:W-:Y:S01]  /*11330*/  IABS R19, R19 ;  /* 0x0000001300137213 */ /* 0x000fe20000000000 */
[----:B------:R-:W-:Y:S01]  /*11340*/  VIADD R28, R65, 0xfffffed0 ;  /* 0xfffffed0411c7836 */ /* 0x000fe20000000000 */
[----:B------:R-:W-:-:S02]  /*11350*/  IABS R16, R16 ;  /* 0x0000001000107213 */ /* 0x000fc40000000000 */
[----:B------:R-:W-:Y:S02]  /*11360*/  FSEL R43, R43, -INF , P3 ;  /* 0xff8000002b2b7808 */ /* 0x000fe40001800000 */
[----:B------:R-:W-:Y:S02]  /*11370*/  ISETP.GE.AND P3, PT, R42, R179, PT ;  /* 0x000000b32a00720c */ /* 0x000fe40003f66270 */
[----:B------:R-:W-:Y:S02]  /*11380*/  FSEL R246, R246, -INF , P2 ;  /* 0xff800000f6f67808 */ /* 0x000fe40001000000 */
[----:B------:R-:W-:Y:S02]  /*11390*/  FSEL R24, R24, -INF , P5 ;  /* 0xff80000018187808 */ /* 0x000fe40002800000 */
[----:B------:R-:W-:Y:S02]  /*113a0*/  ISETP.GE.AND P2, PT, R42, R177, PT ;  /* 0x000000b12a00720c */ /* 0x000fe40003f46270 */
[----:B------:R-:W-:-:S02]  /*113b0*/  I2FP.F32.S32 R19, R19 ;  /* 0x0000001300137245 */ /* 0x000fc40000201400 */
[----:B------:R-:W-:Y:S02]  /*113c0*/  I2FP.F32.S32 R16, R16 ;  /* 0x0000001000107245 */ /* 0x000fe40000201400 */
[-C--:B------:R-:W-:Y:S01]  /*113d0*/  FMUL.FTZ R14, R14, R63.reuse ;  /* 0x0000003f0e0e7220 */ /* 0x080fe20000410000 */
[----:B------:R-:W-:Y:S01]  /*113e0*/  FMUL.FTZ R12, R12, R63 ;  /* 0x0000003f0c0c7220 */ /* 0x000fe20000410000 */
[----:B------:R-:W-:Y:S01]  /*113f0*/  FSEL R91, R24, -INF , !P3 ;  /* 0xff800000185b7808 */ /* 0x000fe20005800000 */
[C---:B--2---:R-:W-:Y:S01]  /*11400*/  FFMA.FTZ R231, -R191.reuse, R19, R231 ;  /* 0x00000013bfe77223 */ /* 0x044fe200000101e7 */
[----:B------:R-:W-:Y:S01]  /*11410*/  FSEL R246, R246, -INF , !P4 ;  /* 0xff800000f6f67808 */ /* 0x000fe20006000000 */
[----:B------:R-:W-:Y:S01]  /*11420*/  HMMA.16816.F32.BF16 R24, R8, R26, RZ ;  /* 0x0000001a0818723c */ /* 0x000fe200000418ff */
[----:B------:R-:W-:Y:S01]  /*11430*/  FSEL R247, R18, -INF , P2 ;  /* 0xff80000012f77808 */ /* 0x000fe20001000000 */
[----:B---3--:R-:W-:Y:S01]  /*11440*/  FFMA.FTZ R88, -R191, R16, R88 ;  /* 0x00000010bf587223 */ /* 0x008fe20000010158 */
[C---:B------:R-:W-:Y:S01]  /*11450*/  ISETP.GE.AND P4, PT, R17.reuse, R180, PT ;  /* 0x000000b41100720c */ /* 0x040fe20003f86270 */
[----:B------:R-:W1:Y:S01]  /*11460*/  MUFU.TANH R14, R14 ;  /* 0x0000000e000e7308 */ /* 0x000e620000002400 */
[----:B------:R-:W-:Y:S01]  /*11470*/  ISETP.GE.AND P5, PT, R17, R179, PT ;  /* 0x000000b31100720c */ /* 0x000fe20003fa6270 */
[----:B------:R-:W-:Y:S01]  /*11480*/  FMUL.FTZ R223, R15, R63 ;  /* 0x0000003f0fdf7220 */ /* 0x000fe20000410000 */
[----:B------:R-:W-:-:S02]  /*11490*/  ISETP.GE.AND P3, PT, R17, R176, PT ;  /* 0x000000b01100720c */ /* 0x000fc40003f66270 */
[----:B------:R-:W-:Y:S02]  /*114a0*/  ISETP.GE.AND P2, PT, R17, R177, PT ;  /* 0x000000b11100720c */ /* 0x000fe40003f46270 */
[----:B------:R-:W2:Y:S01]  /*114b0*/  LDSM.16.M88.4 R16, [R45+0x4800] ;  /* 0x004800002d10783b */ /* 0x000ea20000000200 */
[----:B------:R-:W3:Y:S01]  /*114c0*/  MUFU.TANH R12, R12 ;  /* 0x0000000c000c7308 */ /* 0x000ee20000002400 */
[----:B------:R-:W-:Y:S02]  /*114d0*/  FSEL R95, R43, -INF , !P1 ;  /* 0xff8000002b5f7808 */ /* 0x000fe40004800000 */
[----:B------:R-:W-:Y:S02]  /*114e0*/  ISETP.GE.AND P1, PT, R42, R176, PT ;  /* 0x000000b02a00720c */ /* 0x000fe40003f26270 */
[--C-:B------:R-:W-:Y:S02]  /*114f0*/  IADD3 R42, PT, PT, R66, 0x130, -R39.reuse ;  /* 0x00000130422a7810 */ /* 0x100fe40007ffe827 */
[----:B------:R-:W-:Y:S01]  /*11500*/  IADD3 R29, PT, PT, R178, 0x130, -R39 ;  /* 0x00000130b21d7810 */ /* 0x000fe20007ffe827 */
[----:B------:R-:W-:Y:S01]  /*11510*/  HMMA.16816.F32.BF16 R24, R4, R30, R24 ;  /* 0x0000001e0418723c */ /* 0x000fe20000041818 */
[----:B------:R-:W-:Y:S01]  /*11520*/  FSEL R88, R88, -INF , P4 ;  /* 0xff80000058587808 */ /* 0x000fe20002000000 */
[----:B------:R-:W4:Y:S01]  /*11530*/  MUFU.TANH R223, R223 ;  /* 0x000000df00df7308 */ /* 0x000f220000002400 */
[----:B------:R-:W-:-:S02]  /*11540*/  IABS R42, R42 ;  /* 0x0000002a002a7213 */ /* 0x000fc40000000000 */
[----:B------:R-:W-:Y:S02]  /*11550*/  IABS R29, R29 ;  /* 0x0000001d001d7213 */ /* 0x000fe40000000000 */
[----:B------:R-:W-:Y:S02]  /*11560*/  FSEL R247, R247, -INF , !P1 ;  /* 0xff800000f7f77808 */ /* 0x000fe40004800000 */
[----:B------:R-:W-:Y:S02]  /*11570*/  FSEL R88, R88, -INF , !P5 ;  /* 0xff80000058587808 */ /* 0x000fe40006800000 */
[----:B------:R-:W-:Y:S02]  /*11580*/  FSEL R231, R231, -INF , P2 ;  /* 0xff800000e7e77808 */ /* 0x000fe40001000000 */
[C---:B------:R-:W-:Y:S02]  /*11590*/  ISETP.GE.AND P1, PT, R28.reuse, R180, PT ;  /* 0x000000b41c00720c */ /* 0x040fe40003f26270 */
[----:B------:R-:W-:-:S02]  /*115a0*/  ISETP.GE.AND P4, PT, R28, R179, PT ;  /* 0x000000b31c00720c */ /* 0x000fc40003f86270 */
[C---:B------:R-:W-:Y:S02]  /*115b0*/  ISETP.GE.AND P5, PT, R28.reuse, R176, PT ;  /* 0x000000b01c00720c */ /* 0x040fe40003fa6270 */
[----:B------:R-:W-:Y:S01]  /*115c0*/  ISETP.GE.AND P2, PT, R28, R177, PT ;  /* 0x000000b11c00720c */ /* 0x000fe20003f46270 */
[-C--:B------:R-:W-:Y:S01]  /*115d0*/  FMUL.FTZ R24, R24, R63.reuse ;  /* 0x0000003f18187220 */ /* 0x080fe20000410000 */
[----:B------:R-:W-:Y:S01]  /*115e0*/  I2FP.F32.S32 R15, R42 ;  /* 0x0000002a000f7245 */ /* 0x000fe20000201400 */
[----:B------:R-:W-:Y:S01]  /*115f0*/  FMUL.FTZ R42, R13, R63 ;  /* 0x0000003f0d2a7220 */ /* 0x000fe20000410000 */
[----:B------:R-:W-:Y:S01]  /*11600*/  I2FP.F32.S32 R28, R29 ;  /* 0x0000001d001c7245 */ /* 0x000fe20000201400 */
[----:B------:R-:W-:Y:S01]  /*11610*/  FMUL.FTZ R43, R26, R63 ;  /* 0x0000003f1a2b7220 */ /* 0x000fe20000410000 */
[--C-:B------:R-:W-:Y:S01]  /*11620*/  IADD3 R31, PT, PT, R66, 0x12f, -R39.reuse ;  /* 0x0000012f421f7810 */ /* 0x100fe20007ffe827 */
[C---:B-1----:R-:W-:Y:S01]  /*11630*/  FFMA.FTZ R224, -R191.reuse, R15, R14 ;  /* 0x0000000fbfe07223 */ /* 0x042fe2000001010e */
[----:B------:R-:W-:Y:S01]  /*11640*/  IADD3 R29, PT, PT, R178, 0x12f, -R39 ;  /* 0x0000012fb21d7810 */ /* 0x000fe20007ffe827 */
[----:B---3--:R-:W-:Y:S01]  /*11650*/  FFMA.FTZ R30, -R191, R28, R12 ;  /* 0x0000001cbf1e7223 */ /* 0x008fe2000001010c */
[----:B------:R-:W1:Y:S01]  /*11660*/  MUFU.TANH R42, R42 ;  /* 0x0000002a002a7308 */ /* 0x000e620000002400 */
[----:B------:R-:W3:Y:S01]  /*11670*/  LDSM.16.M88.4 R12, [R44+0x4800] ;  /* 0x004800002c0c783b */ /* 0x000ee20000000200 */
[----:B------:R-:W-:Y:S01]  /*11680*/  IABS R31, R31 ;  /* 0x0000001f001f7213 */ /* 0x000fe20000000000 */
[C---:B------:R-:W-:Y:S01]  /*11690*/  VIADD R28, R65.reuse, 0xfffffed1 ;  /* 0xfffffed1411c7836 */ /* 0x040fe20000000000 */
[----:B------:R-:W-:Y:S01]  /*116a0*/  IABS R29, R29 ;  /* 0x0000001d001d7213 */ /* 0x000fe20000000000 */
[----:B------:R-:W-:Y:S01]  /*116b0*/  VIADD R26, R65, 0xfffffed8 ;  /* 0xfffffed8411a7836 */ /* 0x000fe20000000000 */
[----:B------:R-:W-:Y:S01]  /*116c0*/  FSEL R50, R30, -INF , P1 ;  /* 0xff8000001e327808 */ /* 0x000fe20000800000 */
[----:B------:R-:W-:Y:S01]  /*116d0*/  FMUL.FTZ R27, R27, R63 ;  /* 0x0000003f1b1b7220 */ /* 0x000fe20000410000 */
[----:B------:R-:W-:Y:S01]  /*116e0*/  I2FP.F32.S32 R30, R31 ;  /* 0x0000001f001e7245 */ /* 0x000fe20000201400 */
[----:B------:R-:W-:Y:S01]  /*116f0*/  MUFU.TANH R24, R24 ;  /* 0x0000001800187308 */ /* 0x000fe20000002400 */
[----:B------:R-:W-:Y:S01]  /*11700*/  I2FP.F32.S32 R29, R29 ;  /* 0x0000001d001d7245 */ /* 0x000fe20000201400 */
[----:B------:R-:W-:-:S04]  /*11710*/  DEPBAR.LE SB0, 0x0 ;  /* 0x000080000000791a */ /* 0x000fc80000000000 */
[----:B------:R-:W-:Y:S01]  /*11720*/  FSEL R231, R231, -INF , !P3 ;  /* 0xff800000e7e77808 */ /* 0x000fe20005800000 */
[C---:B----4-:R-:W-:Y:S01]  /*11730*/  FFMA.FTZ R223, -R191.reuse, R30, R223 ;  /* 0x0000001ebfdf7223 */ /* 0x050fe200000101df */
[----:B------:R-:W-:Y:S01]  /*11740*/  FSEL R50, R50, -INF , !P4 ;  /* 0xff80000032327808 */ /* 0x000fe20006000000 */
[----:B-1----:R-:W-:Y:S01]  /*11750*/  FFMA.FTZ R42, -R191, R29, R42 ;  /* 0x0000001dbf2a7223 */ /* 0x002fe2000001012a */
[----:B------:R-:W-:Y:S01]  /*11760*/  FSEL R224, R224, -INF , P2 ;  /* 0xff800000e0e07808 */ /* 0x000fe20001000000 */
[----:B------:R-:W-:Y:S01]  /*11770*/  MUFU.TANH R27, R27 ;  /* 0x0000001b001b7308 */ /* 0x000fe20000002400 */
[----:B------:R-:W-:Y:S01]  /*11780*/  BAR.SYNC.DEFER_BLOCKING 0x0 ;  /* 0x0000000000007b1d */ /* 0x000fe20000010000 */
[C---:B------:R-:W-:Y:S02]  /*11790*/  ISETP.GE.AND P3, PT, R28.reuse, R180, PT ;  /* 0x000000b41c00720c */ /* 0x040fe40003f66270 */
[C---:B------:R-:W-:Y:S02]  /*117a0*/  ISETP.GE.AND P1, PT, R28.reuse, R179, PT ;  /* 0x000000b31c00720c */ /* 0x040fe40003f26270 */
[----:B------:R-:W-:-:S02]  /*117b0*/  ISETP.GE.AND P4, PT, R28, R176, PT ;  /* 0x000000b01c00720c */ /* 0x000fc40003f86270 */
[----:B------:R-:W-:Y:S02]  /*117c0*/  ISETP.GE.AND P2, PT, R28, R177, PT ;  /* 0x000000b11c00720c */ /* 0x000fe40003f46270 */
[----:B--2---:R-:W-:Y:S01]  /*117d0*/  HMMA.16816.F32.BF16 R28, R8, R16, RZ ;  /* 0x00000010081c723c */ /* 0x004fe200000418ff */
[----:B------:R1:W2:Y:S01]  /*117e0*/  MUFU.TANH R16, R43 ;  /* 0x0000002b00107308 */ /* 0x0002a20000002400 */
[----:B------:R-:W-:Y:S02]  /*117f0*/  IADD3 R17, PT, PT, R66, 0x128, -R39 ;  /* 0x0000012842117810 */ /* 0x000fe40007ffe827 */
[----:B------:R-:W-:Y:S02]  /*11800*/  FSEL R49, R42, -INF , P3 ;  /* 0xff8000002a317808 */ /* 0x000fe40001800000 */
[----:B------:R-:W-:Y:S02]  /*11810*/  IABS R42, R17 ;  /* 0x00000011002a7213 */ /* 0x000fe40000000000 */
[----:B------:R-:W-:-:S02]  /*11820*/  FSEL R224, R224, -INF , !P5 ;  /* 0xff800000e0e07808 */ /* 0x000fc40006800000 */
[----:B------:R-:W-:Y:S02]  /*11830*/  FSEL R49, R49, -INF , !P1 ;  /* 0xff80000031317808 */ /* 0x000fe40004800000 */
[----:B------:R-:W-:Y:S02]  /*11840*/  FSEL R223, R223, -INF , P2 ;  /* 0xff800000dfdf7808 */ /* 0x000fe40001000000 */
[C---:B------:R-:W-:Y:S02]  /*11850*/  ISETP.GE.AND P5, PT, R26.reuse, R180, PT ;  /* 0x000000b41a00720c */ /* 0x040fe40003fa6270 */
[----:B------:R-:W-:Y:S02]  /*11860*/  ISETP.GE.AND P3, PT, R26, R179, PT ;  /* 0x000000b31a00720c */ /* 0x000fe40003f66270 */
[----:B-1----:R-:W-:Y:S02]  /*11870*/  IADD3 R43, PT, PT, R178, 0x128, -R39 ;  /* 0x00000128b22b7810 */ /* 0x002fe40007ffe827 */
[----:B---3--:R-:W-:Y:S01]  /*11880*/  HMMA.16816.F32.BF16 R28, R4, R12, R28 ;  /* 0x0000000c041c723c */ /* 0x008fe2000004181c */
[----:B------:R-:W-:Y:S01]  /*11890*/  FMUL.FTZ R12, R25, R63 ;  /* 0x0000003f190c7220 */ /* 0x000fe20000410000 */
[----:B------:R-:W-:Y:S01]  /*118a0*/  IABS R17, R43 ;  /* 0x0000002b00117213 */ /* 0x000fe20000000000 */
[----:B------:R-:W-:Y:S01]  /*118b0*/  VIADD R13, R65, 0xfffffed9 ;  /* 0xfffffed9410d7836 */ /* 0x000fe20000000000 */
[----:B------:R-:W-:-:S02]  /*118c0*/  ISETP.GE.AND P1, PT, R26, R176, PT ;  /* 0x000000b01a00720c */ /* 0x000fc40003f26270 */
[----:B------:R-:W-:Y:S01]  /*118d0*/  ISETP.GE.AND P2, PT, R26, R177, PT ;  /* 0x000000b11a00720c */ /* 0x000fe20003f46270 */
[----:B------:R-:W1:Y:S01]  /*118e0*/  MUFU.TANH R12, R12 ;  /* 0x0000000c000c7308 */ /* 0x000e620000002400 */
[----:B------:R-:W-:Y:S02]  /*118f0*/  I2FP.F32.S32 R26, R42 ;  /* 0x0000002a001a7245 */ /* 0x000fe40000201400 */
[----:B------:R-:W-:Y:S02]  /*11900*/  I2FP.F32.S32 R17, R17 ;  /* 0x0000001100117245 */ /* 0x000fe40000201400 */
[----:B------:R-:W-:Y:S01]  /*11910*/  FSEL R223, R223, -INF , !P4 ;  /* 0xff800000dfdf7808 */ /* 0x000fe20006000000 */
[C---:B--2---:R-:W-:Y:S01]  /*11920*/  FFMA.FTZ R16, -R191.reuse, R26, R16 ;  /* 0x0000001abf107223 */ /* 0x044fe20000010110 */
[--C-:B------:R-:W-:Y:S01]  /*11930*/  IADD3 R26, PT, PT, R66, 0x127, -R39.reuse ;  /* 0x00000127421a7810 */ /* 0x100fe20007ffe827 */
[----:B------:R-:W-:Y:S01]  /*11940*/  FFMA.FTZ R25, -R191, R17, R24 ;  /* 0x00000011bf197223 */ /* 0x000fe20000010118 */
[----:B------:R-:W-:-:S02]  /*11950*/  IADD3 R24, PT, PT, R178, 0x127, -R39 ;  /* 0x00000127b2187810 */ /* 0x000fc40007ffe827 */
[----:B------:R-:W-:Y:S01]  /*11960*/  IABS R17, R26 ;  /* 0x0000001a00117213 */ /* 0x000fe20000000000 */
[-C--:B------:R-:W-:Y:S01]  /*11970*/  FMUL.FTZ R30, R30, R63.reuse ;  /* 0x0000003f1e1e7220 */ /* 0x080fe20000410000 */
[----:B------:R-:W-:Y:S01]  /*11980*/  IABS R24, R24 ;  /* 0x0000001800187213 */ /* 0x000fe20000000000 */
[----:B------:R-:W-:Y:S01]  /*11990*/  FMUL.FTZ R31, R31, R63 ;  /* 0x0000003f1f1f7220 */ /* 0x000fe20000410000 */
[----:B------:R-:W-:Y:S02]  /*119a0*/  FSEL R25, R25, -INF , P5 ;  /* 0xff80000019197808 */ /* 0x000fe40002800000 */
[----:B------:R-:W-:Y:S02]  /*119b0*/  I2FP.F32.S32 R221, R17 ;  /* 0x0000001100dd7245 */ /* 0x000fe40000201400 */
[----:B------:R-:W-:Y:S02]  /*119c0*/  FSEL R222, R16, -INF , P2 ;  /* 0xff80000010de7808 */ /* 0x000fe40001000000 */
[----:B------:R-:W-:Y:S01]  /*119d0*/  I2FP.F32.S32 R24, R24 ;  /* 0x0000001800187245 */ /* 0x000fe20000201400 */
[C---:B------:R-:W-:Y:S01]  /*119e0*/  HMMA.16816.F32.BF16 R16, R8.reuse, R18, RZ ;  /* 0x000000120810723c */ /* 0x040fe200000418ff */
[----:B------:R-:W-:Y:S01]  /*119f0*/  FSEL R48, R25, -INF , !P3 ;  /* 0xff80000019307808 */ /* 0x000fe20005800000 */
[----:B------:R-:W-:Y:S01]  /*11a00*/  FMUL.FTZ R25, R28, R63 ;  /* 0x0000003f1c197220 */ /* 0x000fe20000410000 */
[----:B------:R-:W-:Y:S01]  /*11a10*/  ISETP.GE.AND P4, PT, R13, R180, PT ;  /* 0x000000b40d00720c */ /* 0x000fe20003f86270 */
[----:B-1----:R-:W-:Y:S01]  /*11a20*/  FFMA.FTZ R47, -R191, R24, R12 ;  /* 0x00000018bf2f7223 */ /* 0x002fe2000001010c */
[----:B------:R-:W-:Y:S01]  /*11a30*/  IADD3 R26, PT, PT, R178, 0x120, -R39 ;  /* 0x00000120b21a7810 */ /* 0x000fe20007ffe827 */
[----:B------:R-:W1:Y:S01]  /*11a40*/  MUFU.TANH R12, R30 ;  /* 0x0000001e000c7308 */ /* 0x000e620000002400 */
[----:B------:R-:W-:Y:S01]  /*11a50*/  ISETP.GE.AND P5, PT, R13, R179, PT ;  /* 0x000000b30d00720c */ /* 0x000fe20003fa6270 */
[----:B------:R-:W-:Y:S01]  /*11a60*/  FFMA.FTZ R221, -R191, R221, R27 ;  /* 0x000000ddbfdd7223 */ /* 0x000fe2000001011b */
[C---:B------:R-:W-:Y:S01]  /*11a70*/  ISETP.GE.AND P3, PT, R13.reuse, R176, PT ;  /* 0x000000b00d00720c */ /* 0x040fe20003f66270 */
[----:B------:R-:W-:Y:S01]  /*11a80*/  HMMA.16816.F32.BF16 R8, R8, R40, RZ ;  /* 0x000000280808723c */ /* 0x000fe200000418ff */
[----:B------:R-:W-:Y:S01]  /*11a90*/  ISETP.GE.AND P2, PT, R13, R177, PT ;  /* 0x000000b10d00720c */ /* 0x000fe20003f46270 */
[----:B------:R-:W-:Y:S01]  /*11aa0*/  VIADD R13, R65, 0xfffffee0 ;  /* 0xfffffee0410d7836 */ /* 0x000fe20000000000 */
[----:B------:R-:W-:Y:S01]  /*11ab0*/  IADD3 R24, PT, PT, R66, 0x120, -R39 ;  /* 0x0000012042187810 */ /* 0x000fe20007ffe827 */
[----:B------:R-:W2:Y:S01]  /*11ac0*/  MUFU.TANH R25, R25 ;  /* 0x0000001900197308 */ /* 0x000ea20000002400 */
[----:B------:R-:W-:-:S02]  /*11ad0*/  FSEL R47, R47, -INF , P4 ;  /* 0xff8000002f2f7808 */ /* 0x000fc40002000000 */
[----:B------:R-:W-:Y:S02]  /*11ae0*/  IABS R26, R26 ;  /* 0x0000001a001a7213 */ /* 0x000fe40000000000 */
[----:B------:R-:W-:Y:S01]  /*11af0*/  IABS R24, R24 ;  /* 0x0000001800187213 */ /* 0x000fe20000000000 */
[C---:B------:R-:W-:Y:S01]  /*11b00*/  HMMA.16816.F32.BF16 R16, R4.reuse, R14, R16 ;  /* 0x0000000e0410723c */ /* 0x040fe20000041810 */
[----:B------:R-:W-:Y:S01]  /*11b10*/  FSEL R222, R222, -INF , !P1 ;  /* 0xff800000dede7808 */ /* 0x000fe20004800000 */
[----:B------:R-:W-:Y:S01]  /*11b20*/  FMUL.FTZ R14, R29, R63 ;  /* 0x0000003f1d0e7220 */ /* 0x000fe20000410000 */
[----:B------:R-:W-:Y:S01]  /*11b30*/  FSEL R47, R47, -INF , !P5 ;  /* 0xff8000002f2f7808 */ /* 0x000fe20006800000 */
[----:B------:R-:W-:Y:S01]  /*11b40*/  VIADD R15, R65, 0xfffffee1 ;  /* 0xfffffee1410f7836 */ /* 0x000fe20000000000 */
[----:B------:R-:W-:Y:S02]  /*11b50*/  FSEL R221, R221, -INF , P2 ;  /* 0xff800000dddd7808 */ /* 0x000fe40001000000 */
[C---:B------:R-:W-:Y:S01]  /*11b60*/  ISETP.GE.AND P1, PT, R13.reuse, R180, PT ;  /* 0x000000b40d00720c */ /* 0x040fe20003f26270 */
[----:B------:R-:W-:Y:S01]  /*11b70*/  MUFU.TANH R14, R14 ;  /* 0x0000000e000e7308 */ /* 0x000fe20000002400 */
[C---:B------:R-:W-:Y:S01]  /*11b80*/  ISETP.GE.AND P4, PT, R13.reuse, R179, PT ;  /* 0x000000b30d00720c */ /* 0x040fe20003f86270 */
[----:B------:R-:W-:Y:S01]  /*11b90*/  HMMA.16816.F32.BF16 R8, R4, R36, R8 ;  /* 0x000000240408723c */ /* 0x000fe20000041808 */
[----:B------:R-:W-:Y:S01]  /*11ba0*/  ISETP.GE.AND P5, PT, R13, R176, PT ;  /* 0x000000b00d00720c */ /* 0x000fe20003fa6270 */
[----:B------:R-:W-:Y:S01]  /*11bb0*/  VIADD R4, R65, 0xfffffee9 ;  /* 0xfffffee941047836 */ /* 0x000fe20000000000 */
[----:B------:R-:W-:Y:S01]  /*11bc0*/  ISETP.GE.AND P2, PT, R13, R177, PT ;  /* 0x000000b10d00720c */ /* 0x000fe20003f46270 */
[----:B------:R-:W-:Y:S01]  /*11bd0*/  IMAD.MOV.U32 R13, RZ, RZ, R26 ;  /* 0x000000ffff0d7224 */ /* 0x000fe200078e001a */
[----:B------:R-:W-:-:S02]  /*11be0*/  I2FP.F32.S32 R24, R24 ;  /* 0x0000001800187245 */ /* 0x000fc40000201400 */
[----:B------:R-:W-:Y:S02]  /*11bf0*/  FSEL R221, R221, -INF , !P3 ;  /* 0xff800000dddd7808 */ /* 0x000fe40005800000 */
[----:B------:R-:W-:Y:S01]  /*11c00*/  I2FP.F32.S32 R13, R13 ;  /* 0x0000000d000d7245 */ /* 0x000fe20000201400 */
[----:B-1----:R-:W-:Y:S01]  /*11c10*/  FFMA.FTZ R220, -R191, R24, R12 ;  /* 0x00000018bfdc7223 */ /* 0x002fe2000001010c */
[----:B------:R-:W-:Y:S01]  /*11c20*/  IADD3 R24, PT, PT, R178, 0x11f, -R39 ;  /* 0x0000011fb2187810 */ /* 0x000fe20007ffe827 */
[----:B------:R-:W1:Y:S01]  /*11c30*/  MUFU.TANH R12, R31 ;  /* 0x0000001f000c7308 */ /* 0x000e620000002400 */
[----:B------:R-:W-:Y:S01]  /*11c40*/  FMUL.FTZ R17, R17, R63 ;  /* 0x0000003f11117220 */ /* 0x000fe20000410000 */
[----:B--2---:R-:W-:Y:S01]  /*11c50*/  FFMA.FTZ R25, -R191, R13, R25 ;  /* 0x0000000dbf197223 */ /* 0x004fe20000010119 */
[----:B------:R-:W-:Y:S01]  /*11c60*/  IADD3 R13, PT, PT, R66, 0x11f, -R39 ;  /* 0x0000011f420d7810 */ /* 0x000fe20007ffe827 */
[-C--:B------:R-:W-:Y:S01]  /*11c70*/  FMUL.FTZ R16, R16, R63.reuse ;  /* 0x0000003f10107220 */ /* 0x080fe20000410000 */
[----:B------:R-:W-:Y:S01]  /*11c80*/  IABS R24, R24 ;  /* 0x0000001800187213 */ /* 0x000fe20000000000 */
[----:B------:R-:W-:Y:S01]  /*11c90*/  FMUL.FTZ R19, R19, R63 ;  /* 0x0000003f13137220 */ /* 0x000fe20000410000 */
[----:B------:R-:W-:Y:S01]  /*11ca0*/  IABS R13, R13 ;  /* 0x0000000d000d7213 */ /* 0x000fe20000000000 */
[----:B------:R-:W2:Y:S01]  /*11cb0*/  MUFU.TANH R17, R17 ;  /* 0x0000001100117308 */ /* 0x000ea20000002400 */
[----:B------:R-:W-:Y:S01]  /*11cc0*/  FSEL R45, R25, -INF , P1 ;  /* 0xff800000192d7808 */ /* 0x000fe20000800000 */
[----:B------:R-:W-:Y:S01]  /*11cd0*/  FMUL.FTZ R10, R10, R63 ;  /* 0x0000003f0a0a7220 */ /* 0x000fe20000410000 */
[----:B------:R-:W-:Y:S01]  /*11ce0*/  I2FP.F32.S32 R13, R13 ;  /* 0x0000000d000d7245 */ /* 0x000fe20000201400 */
[-C--:B------:R-:W-:Y:S01]  /*11cf0*/  FMUL.FTZ R9, R9, R63.reuse ;  /* 0x0000003f09097220 */ /* 0x080fe20000410000 */
[----:B------:R-:W-:Y:S01]  /*11d00*/  FSEL R45, R45, -INF , !P4 ;  /* 0xff8000002d2d7808 */ /* 0x000fe20006000000 */
[----:B------:R-:W-:Y:S01]  /*11d10*/  FMUL.FTZ R11, R11, R63 ;  /* 0x0000003f0b0b7220 */ /* 0x000fe20000410000 */
[----:B------:R-:W-:Y:S01]  /*11d20*/  FSEL R220, R220, -INF , P2 ;  /* 0xff800000dcdc7808 */ /* 0x000fe20001000000 */
[----:B------:R-:W-:Y:S01]  /*11d30*/  MUFU.TANH R16, R16 ;  /* 0x0000001000107308 */ /* 0x000fe20000002400 */
[----:B-1----:R-:W-:Y:S01]  /*11d40*/  FFMA.FTZ R12, -R191, R13, R12 ;  /* 0x0000000dbf0c7223 */ /* 0x002fe2000001010c */
[----:B------:R-:W-:Y:S01]  /*11d50*/  FMUL.FTZ R13, R18, R63 ;  /* 0x0000003f120d7220 */ /* 0x000fe20000410000 */
[----:B------:R-:W-:-:S02]  /*11d60*/  ISETP.GE.AND P3, PT, R15, R180, PT ;  /* 0x000000b40f00720c */ /* 0x000fc40003f66270 */
[C---:B------:R-:W-:Y:S02]  /*11d70*/  ISETP.GE.AND P1, PT, R15.reuse, R179, PT ;  /* 0x000000b30f00720c */ /* 0x040fe40003f26270 */
[C---:B------:R-:W-:Y:S01]  /*11d80*/  ISETP.GE.AND P4, PT, R15.reuse, R176, PT ;  /* 0x000000b00f00720c */ /* 0x040fe20003f86270 */
[----:B------:R-:W1:Y:S01]  /*11d90*/  MUFU.TANH R13, R13 ;  /* 0x0000000d000d7308 */ /* 0x000e620000002400 */
[----:B------:R-:W-:Y:S02]  /*11da0*/  ISETP.GE.AND P2, PT, R15, R177, PT ;  /* 0x000000b10f00720c */ /* 0x000fe40003f46270 */
[----:B------:R-:W-:Y:S01]  /*11db0*/  I2FP.F32.S32 R15, R24 ;  /* 0x00000018000f7245 */ /* 0x000fe20000201400 */
[----:B------:R-:W-:Y:S01]  /*11dc0*/  VIADD R24, R65, 0xfffffee8 ;  /* 0xfffffee841187836 */ /* 0x000fe20000000000 */
[--C-:B------:R-:W-:Y:S02]  /*11dd0*/  IADD3 R6, PT, PT, R178, 0x117, -R39.reuse ;  /* 0x00000117b2067810 */ /* 0x100fe40007ffe827 */
[--C-:B------:R-:W-:Y:S01]  /*11de0*/  IADD3 R18, PT, PT, R66, 0x118, -R39.reuse ;  /* 0x0000011842127810 */ /* 0x100fe20007ffe827 */
[----:B------:R-:W-:Y:S01]  /*11df0*/  FFMA.FTZ R14, -R191, R15, R14 ;  /* 0x0000000fbf0e7223 */ /* 0x000fe2000001010e */
[----:B------:R-:W-:Y:S01]  /*11e00*/  IADD3 R15, PT, PT, R178, 0x118, -R39 ;  /* 0x00000118b20f7810 */ /* 0x000fe20007ffe827 */
[----:B------:R-:W-:Y:S01]  /*11e10*/  MUFU.TANH R9, R9 ;  /* 0x0000000900097308 */ /* 0x000fe20000002400 */
[----:B------:R-:W-:-:S02]  /*11e20*/  FSEL R218, R12, -INF , P2 ;  /* 0xff8000000cda7808 */ /* 0x000fc40001000000 */
[----:B------:R-:W-:Y:S02]  /*11e30*/  IABS R6, R6 ;  /* 0x0000000600067213 */ /* 0x000fe40000000000 */
[----:B------:R-:W-:Y:S02]  /*11e40*/  FSEL R44, R14, -INF , P3 ;  /* 0xff8000000e2c7808 */ /* 0x000fe40001800000 */
[----:B------:R-:W-:Y:S01]  /*11e50*/  IABS R14, R18 ;  /* 0x00000012000e7213 */ /* 0x000fe20000000000 */
[----:B------:R-:W3:Y:S01]  /*11e60*/  MUFU.TANH R12, R19 ;  /* 0x00000013000c7308 */ /* 0x000ee20000002400 */
[----:B------:R-:W-:Y:S02]  /*11e70*/  IABS R15, R15 ;  /* 0x0000000f000f7213 */ /* 0x000fe40000000000 */
[----:B------:R-:W-:Y:S02]  /*11e80*/  IADD3 R5, PT, PT, R66, 0x117, -R39 ;  /* 0x0000011742057810 */ /* 0x000fe40007ffe827 */
[----:B------:R-:W-:-:S02]  /*11e90*/  I2FP.F32.S32 R6, R6 ;  /* 0x0000000600067245 */ /* 0x000fc40000201400 */
[----:B------:R-:W-:Y:S01]  /*11ea0*/  I2FP.F32.S32 R14, R14 ;  /* 0x0000000e000e7245 */ /* 0x000fe20000201400 */
[----:B------:R-:W-:Y:S01]  /*11eb0*/  MUFU.TANH R11, R11 ;  /* 0x0000000b000b7308 */ /* 0x000fe20000002400 */
[----:B------:R-:W-:Y:S01]  /*11ec0*/  I2FP.F32.S32 R15, R15 ;  /* 0x0000000f000f7245 */ /* 0x000fe20000201400 */
[C---:B--2---:R-:W-:Y:S01]  /*11ed0*/  FFMA.FTZ R17, -R191.reuse, R6, R17 ;  /* 0x00000006bf117223 */ /* 0x044fe20000010111 */
[----:B------:R-:W-:Y:S01]  /*11ee0*/  IABS R5, R5 ;  /* 0x0000000500057213 */ /* 0x000fe20000000000 */
[C---:B-1----:R-:W-:Y:S01]  /*11ef0*/  FFMA.FTZ R13, -R191.reuse, R14, R13 ;  /* 0x0000000ebf0d7223 */ /* 0x042fe2000001010d */
[----:B------:R-:W-:Y:S01]  /*11f00*/  FSEL R220, R220, -INF , !P5 ;  /* 0xff800000dcdc7808 */ /* 0x000fe20006800000 */
[----:B------:R-:W-:Y:S01]  /*11f10*/  FFMA.FTZ R15, -R191, R15, R16 ;  /* 0x0000000fbf0f7223 */ /* 0x000fe20000010110 */
[----:B------:R-:W-:Y:S01]  /*11f20*/  I2FP.F32.S32 R5, R5 ;  /* 0x0000000500057245 */ /* 0x000fe20000201400 */
[----:B------:R1:W2:Y:S01]  /*11f30*/  MUFU.TANH R6, R10 ;  /* 0x0000000a00067308 */ /* 0x0002a20000002400 */
[----:B------:R-:W-:-:S02]  /*11f40*/  ISETP.GE.AND P5, PT, R24, R180, PT ;  /* 0x000000b41800720c */ /* 0x000fc40003fa6270 */
[C---:B------:R-:W-:Y:S01]  /*11f50*/  ISETP.GE.AND P2, PT, R24.reuse, R177, PT ;  /* 0x000000b11800720c */ /* 0x040fe20003f46270 */
[----:B---3--:R-:W-:Y:S01]  /*11f60*/  FFMA.FTZ R5, -R191, R5, R12 ;  /* 0x00000005bf057223 */ /* 0x008fe2000001010c */
[----:B------:R-:W-:Y:S02]  /*11f70*/  ISETP.GE.AND P3, PT, R24, R179, PT ;  /* 0x000000b31800720c */ /* 0x000fe40003f66270 */
[----:B------:R-:W-:Y:S02]  /*11f80*/  FSEL R15, R15, -INF , P5 ;  /* 0xff8000000f0f7808 */ /* 0x000fe40002800000 */
[----:B------:R-:W-:Y:S02]  /*11f90*/  FSEL R13, R13, -INF , P2 ;  /* 0xff8000000d0d7808 */ /* 0x000fe40001000000 */
[----:B------:R-:W-:Y:S02]  /*11fa0*/  ISETP.GE.AND P2, PT, R4, R177, PT ;  /* 0x000000b10400720c */ /* 0x000fe40003f46270 */
[----:B------:R-:W-:-:S02]  /*11fb0*/  FSEL R218, R218, -INF , !P4 ;  /* 0xff800000dada7808 */ /* 0x000fc40006000000 */
[----:B------:R-:W-:Y:S01]  /*11fc0*/  ISETP.GE.AND P4, PT, R4, R180, PT ;  /* 0x000000b40400720c */ /* 0x000fe20003f86270 */
[----:B-1----:R-:W-:Y:S01]  /*11fd0*/  FMUL.FTZ R10, R8, R63 ;  /* 0x0000003f080a7220 */ /* 0x002fe20000410000 */
[----:B------:R-:W-:Y:S02]  /*11fe0*/  FSEL R43, R15, -INF , !P3 ;  /* 0xff8000000f2b7808 */ /* 0x000fe40005800000 */
[----:B------:R-:W-:Y:S02]  /*11ff0*/  ISETP.GE.AND P3, PT, R4, R176, PT ;  /* 0x000000b00400720c */ /* 0x000fe40003f66270 */
[--C-:B------:R-:W-:Y:S01]  /*12000*/  IADD3 R7, PT, PT, R66, 0x110, -R39.reuse ;  /* 0x0000011042077810 */ /* 0x100fe20007ffe827 */
[----:B------:R-:W1:Y:S01]  /*12010*/  MUFU.TANH R10, R10 ;  /* 0x0000000a000a7308 */ /* 0x000e620000002400 */
[----:B------:R-:W-:Y:S02]  /*12020*/  IADD3 R8, PT, PT, R178, 0x110, -R39 ;  /* 0x00000110b2087810 */ /* 0x000fe40007ffe827 */
[----:B------:R-:W-:-:S02]  /*12030*/  FSEL R5, R5, -INF , P2 ;  /* 0xff80000005057808 */ /* 0x000fc40001000000 */
[----:B------:R-:W-:Y:S02]  /*12040*/  FSEL R44, R44, -INF , !P1 ;  /* 0xff8000002c2c7808 */ /* 0x000fe40004800000 */
[----:B------:R-:W-:Y:S01]  /*12050*/  ISETP.GE.AND P5, PT, R4, R179, PT ;  /* 0x000000b30400720c */ /* 0x000fe20003fa6270 */
[----:B------:R-:W-:Y:S01]  /*12060*/  VIADD R4, R65, 0xfffffef0 ;  /* 0xfffffef041047836 */ /* 0x000fe20000000000 */
[----:B------:R-:W-:Y:S02]  /*12070*/  ISETP.GE.AND P1, PT, R24, R176, PT ;  /* 0x000000b01800720c */ /* 0x000fe40003f26270 */
[----:B------:R-:W-:Y:S02]  /*12080*/  FSEL R42, R17, -INF , P4 ;  /* 0xff800000112a7808 */ /* 0x000fe40002000000 */
[----:B------:R-:W-:Y:S02]  /*12090*/  IABS R7, R7 ;  /* 0x0000000700077213 */ /* 0x000fe40000000000 */
[----:B------:R-:W-:-:S02]  /*120a0*/  IABS R8, R8 ;  /* 0x0000000800087213 */ /* 0x000fc40000000000 */
[----:B------:R-:W-:Y:S02]  /*120b0*/  FSEL R113, R5, -INF , !P3 ;  /* 0xff80000005717808 */ /* 0x000fe40005800000 */
[----:B------:R-:W-:Y:S02]  /*120c0*/  IADD3 R5, PT, PT, R178, 0x10f, -R39 ;  /* 0x0000010fb2057810 */ /* 0x000fe40007ffe827 */
[----:B------:R-:W-:Y:S02]  /*120d0*/  FSEL R152, R13, -INF , !P1 ;  /* 0xff8000000d987808 */ /* 0x000fe40004800000 */
[----:B------:R-:W-:Y:S02]  /*120e0*/  FSEL R42, R42, -INF , !P5 ;  /* 0xff8000002a2a7808 */ /* 0x000fe40006800000 */
[C---:B------:R-:W-:Y:S02]  /*120f0*/  ISETP.GE.AND P1, PT, R4.reuse, R180, PT ;  /* 0x000000b40400720c */ /* 0x040fe40003f26270 */
[----:B------:R-:W-:-:S02]  /*12100*/  ISETP.GE.AND P4, PT, R4, R179, PT ;  /* 0x000000b30400720c */ /* 0x000fc40003f86270 */
[C---:B------:R-:W-:Y:S02]  /*12110*/  ISETP.GE.AND P5, PT, R4.reuse, R176, PT ;  /* 0x000000b00400720c */ /* 0x040fe40003fa6270 */
[----:B------:R-:W-:Y:S02]  /*12120*/  ISETP.GE.AND P2, PT, R4, R177, PT ;  /* 0x000000b10400720c */ /* 0x000fe40003f46270 */
[----:B------:R-:W-:Y:S02]  /*12130*/  I2FP.F32.S32 R7, R7 ;  /* 0x0000000700077245 */ /* 0x000fe40000201400 */
[----:B------:R-:W-:Y:S02]  /*12140*/  I2FP.F32.S32 R8, R8 ;  /* 0x0000000800087245 */ /* 0x000fe40000201400 */
[C-C-:B------:R-:W-:Y:S01]  /*12150*/  IADD3 R4, PT, PT, R66.reuse, 0x10f, -R39.reuse ;  /* 0x0000010f42047810 */ /* 0x140fe20007ffe827 */
[C---:B--2---:R-:W-:Y:S01]  /*12160*/  FFMA.FTZ R6, -R191.reuse, R7, R6 ;  /* 0x00000007bf067223 */ /* 0x044fe20000010106 */
[--C-:B------:R-:W-:Y:S01]  /*12170*/  IADD3 R66, PT, PT, R66, 0x108, -R39.reuse ;  /* 0x0000010842427810 */ /* 0x100fe20007ffe827 */
[----:B-1----:R-:W-:Y:S01]  /*12180*/  FFMA.FTZ R8, -R191, R8, R10 ;  /* 0x00000008bf087223 */ /* 0x002fe2000001010a */
[----:B------:R-:W-:Y:S01]  /*12190*/  IABS R5, R5 ;  /* 0x0000000500057213 */ /* 0x000fe20000000000 */
[C---:B------:R-:W-:Y:S01]  /*121a0*/  VIADD R7, R65.reuse, 0xfffffef1 ;  /* 0xfffffef141077836 */ /* 0x040fe20000000000 */
[----:B------:R-:W-:Y:S01]  /*121b0*/  IADD3 R39, PT, PT, R178, 0x108, -R39 ;  /* 0x00000108b2277810 */ /* 0x000fe20007ffe827 */
[----:B------:R-:W-:Y:S01]  /*121c0*/  VIADD R65, R65, 0xfffffef8 ;  /* 0xfffffef841417836 */ /* 0x000fe20000000000 */
[----:B------:R-:W-:-:S02]  /*121d0*/  I2FP.F32.S32 R5, R5 ;  /* 0x0000000500057245 */ /* 0x000fc40000201400 */
[----:B------:R-:W-:Y:S02]  /*121e0*/  IABS R39, R39 ;  /* 0x0000002700277213 */ /* 0x000fe40000000000 */
[----:B------:R-:W-:Y:S01]  /*121f0*/  FSEL R8, R8, -INF , P1 ;  /* 0xff80000008087808 */ /* 0x000fe20000800000 */
[----:B------:R-:W-:Y:S01]  /*12200*/  FFMA.FTZ R5, -R191, R5, R9 ;  /* 0x00000005bf057223 */ /* 0x000fe20000010109 */
[----:B------:R-:W-:Y:S02]  /*12210*/  I2FP.F32.S32 R39, R39 ;  /* 0x0000002700277245 */ /* 0x000fe40000201400 */
[----:B------:R-:W-:Y:S02]  /*12220*/  ISETP.GE.AND P1, PT, R7, R180, PT ;  /* 0x000000b40700720c */ /* 0x000fe40003f26270 */
[----:B------:R-:W-:Y:S01]  /*12230*/  IABS R4, R4 ;  /* 0x0000000400047213 */ /* 0x000fe20000000000 */
[----:B------:R-:W-:Y:S01]  /*12240*/  FFMA.FTZ R52, -R191, R39, R52 ;  /* 0x00000027bf347223 */ /* 0x000fe20000010134 */
[----:B------:R-:W-:-:S02]  /*12250*/  FSEL R5, R5, -INF , P1 ;  /* 0xff80000005057808 */ /* 0x000fc40000800000 */
[----:B------:R-:W-:Y:S02]  /*12260*/  ISETP.GE.AND P1, PT, R65, R180, PT ;  /* 0x000000b44100720c */ /* 0x000fe40003f26270 */
[----:B------:R-:W-:Y:S02]  /*12270*/  I2FP.F32.S32 R4, R4 ;  /* 0x0000000400047245 */ /* 0x000fe40000201400 */
[----:B------:R-:W-:Y:S02]  /*12280*/  IABS R66, R66 ;  /* 0x0000004200427213 */ /* 0x000fe40000000000 */
[----:B------:R-:W-:Y:S01]  /*12290*/  FSEL R39, R52, -INF , P1 ;  /* 0xff80000034277808 */ /* 0x000fe20000800000 */
[----:B------:R-:W-:Y:S01]  /*122a0*/  FFMA.FTZ R4, -R191, R4, R11 ;  /* 0x00000004bf047223 */ /* 0x000fe2000001010b */
[----:B------:R-:W-:Y:S02]  /*122b0*/  ISETP.GT.AND P1, PT, R32, R181, PT ;  /* 0x000000b52000720c */ /* 0x000fe40003f24270 */
[----:B------:R-:W-:-:S02]  /*122c0*/  I2FP.F32.S32 R66, R66 ;  /* 0x0000004200427245 */ /* 0x000fc40000201400 */
[----:B------:R-:W-:Y:S02]  /*122d0*/  FSEL R6, R6, -INF , P2 ;  /* 0xff80000006067808 */ /* 0x000fe40001000000 */
[----:B------:R-:W-:Y:S01]  /*122e0*/  ISETP.GE.AND P2, PT, R7, R177, PT ;  /* 0x000000b10700720c */ /* 0x000fe20003f46270 */
[----:B------:R-:W-:Y:S01]  /*122f0*/  FFMA.FTZ R54, -R191, R66, R54 ;  /* 0x00000042bf367223 */ /* 0x000fe20000010136 */
[----:B------:R-:W-:Y:S02]  /*12300*/  ISETP.GE.AND P3, PT, R7, R179, PT ;  /* 0x000000b30700720c */ /* 0x000fe40003f66270 */
[----:B------:R-:W-:Y:S02]  /*12310*/  FSEL R4, R4, -INF , P2 ;  /* 0xff80000004047808 */ /* 0x000fe40001000000 */
[----:B------:R-:W-:Y:S02]  /*12320*/  ISETP.GE.AND P2, PT, R65, R177, PT ;  /* 0x000000b14100720c */ /* 0x000fe40003f46270 */
[----:B------:R-:W-:-:S02]  /*12330*/  FSEL R41, R8, -INF , !P4 ;  /* 0xff80000008297808 */ /* 0x000fc40006000000 */
[----:B------:R-:W-:Y:S02]  /*12340*/  FSEL R85, R6, -INF , !P5 ;  /* 0xff80000006557808 */ /* 0x000fe40006800000 */
[----:B------:R-:W-:Y:S02]  /*12350*/  FSEL R40, R5, -INF , !P3 ;  /* 0xff80000005287808 */ /* 0x000fe40005800000 */
[-C--:B------:R-:W-:Y:S02]  /*12360*/  ISETP.GE.AND P4, PT, R7, R176.reuse, PT ;  /* 0x000000b00700720c */ /* 0x080fe40003f86270 */
[C---:B------:R-:W-:Y:S02]  /*12370*/  ISETP.GE.AND P5, PT, R65.reuse, R179, PT ;  /* 0x000000b34100720c */ /* 0x040fe40003fa6270 */
[----:B------:R-:W-:Y:S02]  /*12380*/  ISETP.GE.AND P3, PT, R65, R176, PT ;  /* 0x000000b04100720c */ /* 0x000fe40003f66270 */
[----:B------:R-:W-:-:S02]  /*12390*/  FSEL R36, R54, -INF , P2 ;  /* 0xff80000036247808 */ /* 0x000fc40001000000 */
[----:B------:R-:W-:Y:S02]  /*123a0*/  FSEL R37, R4, -INF , !P4 ;  /* 0xff80000004257808 */ /* 0x000fe40006000000 */
[----:B------:R-:W-:Y:S02]  /*123b0*/  FSEL R39, R39, -INF , !P5 ;  /* 0xff80000027277808 */ /* 0x000fe40006800000 */
[----:B------:R-:W-:Y:S01]  /*123c0*/  FSEL R36, R36, -INF , !P3 ;  /* 0xff80000024247808 */ /* 0x000fe20005800000 */
[----:B------:R-:W-:Y:S05]  /*123d0*/  @!P1 BRA `(.L_x_4252) ;  /* 0x0000000800449947 */ /* 0x000fea0003800000 */
[----:B------:R-:W-:Y:S04]  /*123e0*/  BSSY.RECONVERGENT B0, `(.L_x_4253) ;  /* 0x0000049000007945 */ /* 0x000fe80003800200 */
[----:B------:R-:W-:Y:S05]  /*123f0*/  @!P6 BRA `(.L_x_4254) ;  /* 0x0000000000fce947 */ /* 0x000fea0003800000 */
[----:B------:R-:W2:Y:S01]  /*12400*/  LD.E R6, desc[UR4][R2.64+0x170] ;  /* 0x0001700402067980 */ /* 0x000ea2000c101900 */
[C---:B------:R-:W-:Y:S01]  /*12410*/  IADD3 R4, PT, PT, R33.reuse, -0x200, RZ ;  /* 0xfffffe0021047810 */ /* 0x040fe20007ffe0ff */
[----:B------:R-:W-:-:S03]  /*12420*/  VIADD R33, R33, 0xfffffd00 ;  /* 0xfffffd0021217836 */ /* 0x000fc60000000000 */
        /* <DEDUP_REMOVED lines=23> */
[--C-:B------:R-:W-:Y:S02]  /*125a0*/  @!P3 IMAD.IADD R8, R8, 0x1, -R5.reuse ;  /* 0x000000010808b824 */ /* 0x100fe400078e0a05 */
[----:B------:R-:W-:Y:S01]  /*125b0*/  @!P3 VIADD R10, R10, 0x1 ;  /* 0x000000010a0ab836 */ /* 0x000fe20000000000 */
[----:B------:R-:W-:Y:S02]  /*125c0*/  ISETP.NE.AND P3, PT, R6, RZ, PT ;  /* 0x000000ff0600720c */ /* 0x000fe40003f65270 */
[-C--:B------:R-:W-:Y:S01]  /*125d0*/  ISETP.GE.U32.AND P5, PT, R8, R5.reuse, PT ;  /* 0x000000050800720c */ /* 0x080fe20003fa6070 */
[----:B------:R-:W-:Y:S01]  /*125e0*/  @!P2 IMAD.IADD R7, R7, 0x1, -R5 ;  /* 0x000000010707a824 */ /* 0x000fe200078e0a05 */
[----:B------:R-:W-:Y:S02]  /*125f0*/  @!P2 IADD3 R11, PT, PT, R11, 0x1, RZ ;  /* 0x000000010b0ba810 */ /* 0x000fe40007ffe0ff */
[----:B------:R-:W-:Y:S02]  /*12600*/  ISETP.GE.AND P2, PT, R33, RZ, PT ;  /* 0x000000ff2100720c */ /* 0x000fe40003f46270 */
        /* <DEDUP_REMOVED lines=30> */
.L_x_4254:
        /* <DEDUP_REMOVED lines=8> */
.L_x_4255:
[----:B------:R-:W-:Y:S05]  /*12870*/  BSYNC.RECONVERGENT B0 ;  /* 0x0000000000007941 */ /* 0x000fea0003800200 */
.L_x_4253:
        /* <DEDUP_REMOVED lines=69> */
.L_x_4257:
[----:B------:R-:W-:Y:S05]  /*12cd0*/  BSYNC.RECONVERGENT B0 ;  /* 0x0000000000007941 */ /* 0x000fea0003800200 */
.L_x_4256:
[----:B------:R-:W0:Y:S02]  /*12ce0*/  LDGDEPBAR ;  /* 0x00000000000079af */ /* 0x000e240000000000 */
.L_x_4252:
[----:B------:R-:W-:Y:S05]  /*12cf0*/  BSYNC.RECONVERGENT B1 ;  /* 0x0000000000017941 */ /* 0x000fea0003800200 */
.L_x_4251:
[----:B------:R-:W3:Y:S01]  /*12d00*/  LD.E R82, desc[UR4][R2.64+0xdc] ;  /* 0x0000dc0402527980 */ /* 0x000ee2000c101900 */
[----:B-12---:R-:W-:Y:S02]  /*12d10*/  FMNMX3.FTZ R5, R0, R62, R61, !PT ;  /* 0x0000003e00057276 */ /* 0x006fe4000781003d */
[----:B------:R-:W-:Y:S02]  /*12d20*/  IADD3 R8, PT, PT, R83, 0x5000, RZ ;  /* 0x0000500053087810 */ /* 0x000fe40007ffe0ff */
        /* <DEDUP_REMOVED lines=34> */
[----:B-1----:R-:W-:-:S04]  /*12f50*/  FMNMX.FTZ R33, R4, R33, !PT ;  /* 0x0000002104217209 */ /* 0x002fc80007810000 */
[----:B------:R-:W-:Y:S01]  /*12f60*/  FSETP.NEU.FTZ.AND P0, PT, R33, -INF , PT ;  /* 0xff8000002100780b */ /* 0x000fe20003f1d000 */
[----:B---3--:R-:W-:-:S05]  /*12f70*/  FMUL.FTZ R80, R82, R33 ;  /* 0x0000002152507220 */ /* 0x008fca0000410000 */
[----:B------:R-:W-:-:S05]  /*12f80*/  FSEL R80, R80, RZ, P0 ;  /* 0x000000ff50507208 */ /* 0x000fca0000000000 */
[-C--:B------:R-:W-:Y:S01]  /*12f90*/  FFMA.FTZ R104, R34, R82.reuse, -R80 ;  /* 0x0000005222687223 */ /* 0x080fe20000010850 */
[----:B------:R-:W-:Y:S01]  /*12fa0*/  FMNMX3.FTZ R34, R20, R121, R120, !PT ;  /* 0x0000007914227276 */ /* 0x000fe20007810078 */
[-CC-:B------:R-:W-:Y:S01]  /*12fb0*/  FFMA.FTZ R90, R74, R82.reuse, -R80.reuse ;  /* 0x000000524a5a7223 */ /* 0x180fe20000010850 */
[-CC-:B------:R-:W-:Y:S01]  /*12fc0*/  FFMA.FTZ R74, R149, R82.reuse, -R80.reuse ;  /* 0x00000052954a7223 */ /* 0x180fe20000010850 */
[----:B------:R-:W-:Y:S01]  /*12fd0*/  FSEL R149, R33, RZ, P0 ;  /* 0x000000ff21957208 */ /* 0x000fe20000000000 */
[--C-:B------:R-:W-:Y:S01]  /*12fe0*/  FFMA.FTZ R89, R75, R82, -R80.reuse ;  /* 0x000000524b597223 */ /* 0x100fe20000010850 */
[----:B------:R-:W-:Y:S01]  /*12ff0*/  FMNMX3.FTZ R34, R34, R116, R115, !PT ;  /* 0x0000007422227276 */ /* 0x000fe20007810073 */
[-CC-:B------:R-:W-:Y:S01]  /*13000*/  FFMA.FTZ R75, R128, R82.reuse, -R80.reuse ;  /* 0x00000052804b7223 */ /* 0x180fe20000010850 */
[----:B------:R-:W-:Y:S01]  /*13010*/  ISETP.NE.AND P0, PT, R22, RZ, PT ;  /* 0x000000ff1600720c */ /* 0x000fe20003f05270 */
[----:B------:R-:W-:Y:S01]  /*13020*/  FADD.FTZ R149, R0, -R149 ;  /* 0x8000009500957221 */ /* 0x000fe20000010000 */
        /* <DEDUP_REMOVED lines=13> */
[--C-:B------:R-:W-:Y:S01]  /*13100*/  FFMA.FTZ R118, R59, R82, -R80.reuse ;  /* 0x000000523b767223 */ /* 0x100fe20000010850 */
[----:B------:R-:W-:Y:S01]  /*13110*/  FMUL.FTZ R149, R82, R149 ;  /* 0x0000009552957220 */ /* 0x000fe20000410000 */
[----:B------:R-:W-:Y:S01]  /*13120*/  MUFU.EX2 R148, R148 ;  /* 0x0000009400947308 */ /* 0x000fe20000000800 */
[----:B------:R-:W-:Y:S01]  /*13130*/  FMNMX3.FTZ R34, R34, R216, R215, !PT ;  /* 0x000000d822227276 */ /* 0x000fe200078100d7 */
[-CC-:B------:R-:W-:Y:S01]  /*13140*/  FFMA.FTZ R114, R58, R82.reuse, -R80.reuse ;  /* 0x000000523a727223 */ /* 0x180fe20000010850 */
[-CC-:B------:R-:W-:Y:S01]  /*13150*/  FFMA.FTZ R112, R57, R82.reuse, -R80.reuse ;  /* 0x0000005239707223 */ /* 0x180fe20000010850 */
[----:B------:R-:W-:Y:S01]  /*13160*/  FFMA.FTZ R110, R56, R82, -R80 ;  /* 0x00000052386e7223 */ /* 0x000fe20000010850 */
[----:B------:R-:W-:Y:S01]  /*13170*/  FMNMX3.FTZ R34, R34, R214, R122, !PT ;  /* 0x000000d622227276 */ /* 0x000fe2000781007a */
[-CC-:B------:R-:W-:Y:S01]  /*13180*/  FFMA.FTZ R109, R55, R82.reuse, -R80.reuse ;  /* 0x00000052376d7223 */ /* 0x180fe20000010850 */
[-C--:B------:R-:W-:Y:S01]  /*13190*/  FFMA.FTZ R107, R53, R82.reuse, -R80 ;  /* 0x00000052356b7223 */ /* 0x080fe20000010850 */
[----:B------:R-:W1:Y:S01]  /*131a0*/  MUFU.EX2 R125, R125 ;  /* 0x0000007d007d7308 */ /* 0x000e620000000800 */
[----:B------:R-:W-:Y:S01]  /*131b0*/  FMNMX3.FTZ R34, R34, R213, R212, !PT ;  /* 0x000000d522227276 */ /* 0x000fe200078100d4 */
[-CC-:B------:R-:W-:Y:S01]  /*131c0*/  FFMA.FTZ R103, R64, R82.reuse, -R80.reuse ;  /* 0x0000005240677223 */ /* 0x180fe20000010850 */
[-CC-:B------:R-:W-:Y:S01]  /*131d0*/  FFMA.FTZ R101, R67, R82.reuse, -R80.reuse ;  /* 0x0000005243657223 */ /* 0x180fe20000010850 */
[-C--:B------:R-:W-:Y:S01]  /*131e0*/  FFMA.FTZ R100, R68, R82.reuse, -R80 ;  /* 0x0000005244647223 */ /* 0x080fe20000010850 */
[----:B------:R-:W-:Y:S01]  /*131f0*/  FMNMX3.FTZ R34, R34, R211, R210, !PT ;  /* 0x000000d322227276 */ /* 0x000fe200078100d2 */
[-CC-:B------:R-:W-:Y:S01]  /*13200*/  FFMA.FTZ R98, R69, R82.reuse, -R80.reuse ;  /* 0x0000005245627223 */ /* 0x180fe20000010850 */
[-C--:B------:R-:W-:Y:S01]  /*13210*/  FFMA.FTZ R97, R70, R82.reuse, -R80 ;  /* 0x0000005246617223 */ /* 0x080fe20000010850 */
[----:B------:R-:W-:Y:S01]  /*13220*/  MUFU.EX2 R119, R119 ;  /* 0x0000007700777308 */ /* 0x000fe20000000800 */
[----:B------:R-:W-:Y:S01]  /*13230*/  FMNMX3.FTZ R34, R34, R209, R208, !PT ;  /* 0x000000d122227276 */ /* 0x000fe200078100d0 */
[-CC-:B------:R-:W-:Y:S01]  /*13240*/  FFMA.FTZ R94, R71, R82.reuse, -R80.reuse ;  /* 0x00000052475e7223 */ /* 0x180fe20000010850 */
[-CC-:B------:R-:W-:Y:S01]  /*13250*/  FFMA.FTZ R93, R72, R82.reuse, -R80.reuse ;  /* 0x00000052485d7223 */ /* 0x180fe20000010850 */
[-C--:B------:R-:W-:Y:S01]  /*13260*/  FFMA.FTZ R92, R73, R82.reuse, -R80 ;  /* 0x00000052495c7223 */ /* 0x080fe20000010850 */
[----:B------:R-:W-:Y:S01]  /*13270*/  FMNMX3.FTZ R34, R34, R207, R206, !PT ;  /* 0x000000cf22227276 */ /* 0x000fe200078100ce */
[-CC-:B------:R-:W-:Y:S01]  /*13280*/  FFMA.FTZ R79, R79, R82.reuse, -R80.reuse ;  /* 0x000000524f4f7223 */ /* 0x180fe20000010850 */
[-C--:B------:R-:W-:Y:S01]  /*13290*/  FFMA.FTZ R73, R225, R82.reuse, -R80 ;  /* 0x00000052e1497223 */ /* 0x080fe20000010850 */
[----:B------:R-:W2:Y:S01]  /*132a0*/  MUFU.EX2 R118, R118 ;  /* 0x0000007600767308 */ /* 0x000ea20000000800 */
[----:B------:R-:W-:Y:S01]  /*132b0*/  FMNMX3.FTZ R34, R34, R205, R198, !PT ;  /* 0x000000cd22227276 */ /* 0x000fe200078100c6 */
[--C-:B------:R-:W-:Y:S01]  /*132c0*/  FFMA.FTZ R72, R226, R82, -R80.reuse ;  /* 0x00000052e2487223 */ /* 0x100fe20000010850 */
[----:B-1----:R-:W-:Y:S01]  /*132d0*/  F2FP.BF16.F32.PACK_AB R13, R125, R148 ;  /* 0x000000947d0d723e */ /* 0x002fe200000010ff */
[----:B------:R-:W-:Y:S01]  /*132e0*/  FFMA.FTZ R71, R227, R82, -R80 ;  /* 0x00000052e3477223 */ /* 0x000fe20000010850 */
[----:B------:R-:W-:Y:S01]  /*132f0*/  FMNMX3.FTZ R34, R34, R190, R168, !PT ;  /* 0x000000be22227276 */ /* 0x000fe200078100a8 */
[-CC-:B------:R-:W-:Y:S01]  /*13300*/  FFMA.FTZ R70, R228, R82.reuse, -R80.reuse ;  /* 0x00000052e4467223 */ /* 0x180fe20000010850 */
[-CC-:B------:R-:W-:Y:S01]  /*13310*/  FFMA.FTZ R69, R229, R82.reuse, -R80.reuse ;  /* 0x00000052e5457223 */ /* 0x180fe20000010850 */
[----:B------:R-:W1:Y:S01]  /*13320*/  MUFU.EX2 R149, R149 ;  /* 0x0000009500957308 */ /* 0x000e620000000800 */
[----:B------:R-:W-:Y:S01]  /*13330*/  FMNMX3.FTZ R34, R34, R167, R163, !PT ;  /* 0x000000a722227276 */ /* 0x000fe200078100a3 */
[-CC-:B------:R-:W-:Y:S01]  /*13340*/  FFMA.FTZ R68, R230, R82.reuse, -R80.reuse ;  /* 0x00000052e6447223 */ /* 0x180fe20000010850 */
[-CC-:B------:R-:W-:Y:S01]  /*13350*/  FFMA.FTZ R67, R232, R82.reuse, -R80.reuse ;  /* 0x00000052e8437223 */ /* 0x180fe20000010850 */
[--C-:B------:R-:W-:Y:S01]  /*13360*/  FFMA.FTZ R66, R233, R82, -R80.reuse ;  /* 0x00000052e9427223 */ /* 0x100fe20000010850 */
[----:B------:R-:W-:Y:S01]  /*13370*/  FMNMX3.FTZ R34, R34, R162, R161, !PT ;  /* 0x000000a222227276 */ /* 0x000fe200078100a1 */
[-CC-:B------:R-:W-:Y:S01]  /*13380*/  FFMA.FTZ R65, R234, R82.reuse, -R80.reuse ;  /* 0x00000052ea417223 */ /* 0x180fe20000010850 */
[--C-:B------:R-:W-:Y:S01]  /*13390*/  FFMA.FTZ R64, R235, R82, -R80.reuse ;  /* 0x00000052eb407223 */ /* 0x100fe20000010850 */
[----:B------:R-:W-:Y:S01]  /*133a0*/  MUFU.EX2 R114, R114 ;  /* 0x0000007200727308 */ /* 0x000fe20000000800 */
[----:B------:R-:W-:Y:S01]  /*133b0*/  FMNMX3.FTZ R34, R34, R160, R159, !PT ;  /* 0x000000a022227276 */ /* 0x000fe2000781009f */
[-CC-:B------:R-:W-:Y:S01]  /*133c0*/  FFMA.FTZ R63, R236, R82.reuse, -R80.reuse ;  /* 0x00000052ec3f7223 */ /* 0x180fe20000010850 */
[----:B--2---:R-:W-:Y:S01]  /*133d0*/  F2FP.BF16.F32.PACK_AB R15, R118, R119 ;  /* 0x00000077760f723e */ /* 0x004fe200000010ff */
[--C-:B------:R-:W-:Y:S01]  /*133e0*/  FFMA.FTZ R62, R237, R82, -R80.reuse ;  /* 0x00000052ed3e7223 */ /* 0x100fe20000010850 */
[----:B------:R-:W-:Y:S01]  /*133f0*/  FMNMX3.FTZ R34, R34, R158, R157, !PT ;  /* 0x0000009e22227276 */ /* 0x000fe2000781009d */
[-CC-:B------:R-:W-:Y:S01]  /*13400*/  FFMA.FTZ R61, R238, R82.reuse, -R80.reuse ;  /* 0x00000052ee3d7223 */ /* 0x180fe20000010850 */
[----:B------:R-:W-:Y:S01]  /*13410*/  FFMA.FTZ R60, R239, R82, -R80 ;  /* 0x00000052ef3c7223 */ /* 0x000fe20000010850 */
[----:B------:R-:W2:Y:S01]  /*13420*/  MUFU.EX2 R112, R112 ;  /* 0x0000007000707308 */ /* 0x000ea20000000800 */
[----:B------:R-:W-:Y:S01]  /*13430*/  FMNMX3.FTZ R34, R34, R156, R155, !PT ;  /* 0x0000009c22227276 */ /* 0x000fe2000781009b */
[-C--:B-1----:R-:W-:Y:S01]  /*13440*/  FMUL.FTZ R18, R146, R149.reuse ;  /* 0x0000009592127220 */ /* 0x082fe20000410000 */
[-C--:B------:R-:W-:Y:S01]  /*13450*/  FMUL.FTZ R19, R147, R149.reuse ;  /* 0x0000009593137220 */ /* 0x080fe20000410000 */
[-C--:B------:R-:W-:Y:S01]  /*13460*/  FMUL.FTZ R142, R142, R149.reuse ;  /* 0x000000958e8e7220 */ /* 0x080fe20000410000 */
[----:B------:R-:W-:Y:S01]  /*13470*/  FMNMX3.FTZ R34, R34, R154, R153, !PT ;  /* 0x0000009a22227276 */ /* 0x000fe20007810099 */
[-C--:B------:R-:W-:Y:S01]  /*13480*/  FMUL.FTZ R143, R143, R149.reuse ;  /* 0x000000958f8f7220 */ /* 0x080fe20000410000 */
[-C--:B------:R-:W-:Y:S01]  /*13490*/  FMUL.FTZ R138, R138, R149.reuse ;  /* 0x000000958a8a7220 */ /* 0x080fe20000410000 */
[----:B------:R-:W-:Y:S01]  /*134a0*/  FMUL.FTZ R139, R139, R149 ;  /* 0x000000958b8b7220 */ /* 0x000fe20000410000 */
[----:B------:R-:W-:Y:S01]  /*134b0*/  FMNMX3.FTZ R34, R34, R131, R130, !PT ;  /* 0x0000008322227276 */ /* 0x000fe20007810082 */
[-C--:B------:R-:W-:Y:S01]  /*134c0*/  FMUL.FTZ R134, R134, R149.reuse ;  /* 0x0000009586867220 */ /* 0x080fe20000410000 */
[-C--:B------:R-:W-:Y:S01]  /*134d0*/  FMUL.FTZ R135, R135, R149.reuse ;  /* 0x0000009587877220 */ /* 0x080fe20000410000 */
[----:B------:R-:W1:Y:S01]  /*134e0*/  MUFU.EX2 R110, R110 ;  /* 0x0000006e006e7308 */ /* 0x000e620000000800 */
[----:B------:R-:W-:Y:S01]  /*134f0*/  FMNMX3.FTZ R34, R34, R124, R117, !PT ;  /* 0x0000007c22227276 */ /* 0x000fe20007810075 */
[----:B------:R-:W-:Y:S01]  /*13500*/  FFMA.FTZ R148, R199, R149, R148 ;  /* 0x00000095c7947223 */ /* 0x000fe20000010094 */
[-CC-:B------:R-:W-:Y:S01]  /*13510*/  FFMA.FTZ R59, R240, R82.reuse, -R80.reuse ;  /* 0x00000052f03b7223 */ /* 0x180fe20000010850 */
[----:B------:R-:W-:Y:S01]  /*13520*/  FFMA.FTZ R58, R241, R82, -R80 ;  /* 0x00000052f13a7223 */ /* 0x000fe20000010850 */
[----:B------:R-:W-:Y:S01]  /*13530*/  FMNMX3.FTZ R34, R34, R108, R106, !PT ;  /* 0x0000006c22227276 */ /* 0x000fe2000781006a */
[----:B------:R-:W-:Y:S01]  /*13540*/  FADD.FTZ R148, R125, R148 ;  /* 0x000000947d947221 */ /* 0x000fe20000010000 */
[----:B--2---:R-:W-:Y:S01]  /*13550*/  F2FP.BF16.F32.PACK_AB R29, R112, R114 ;  /* 0x00000072701d723e */ /* 0x004fe200000010ff */
[----:B------:R-:W2:Y:S01]  /*13560*/  MUFU.EX2 R109, R109 ;  /* 0x0000006d006d7308 */ /* 0x000ea20000000800 */
[----:B------:R-:W-:Y:S01]  /*13570*/  FMNMX3.FTZ R34, R34, R102, R99, !PT ;  /* 0x0000006622227276 */ /* 0x000fe20007810063 */
[----:B------:R-:W-:Y:S01]  /*13580*/  FADD.FTZ R148, R119, R148 ;  /* 0x0000009477947221 */ /* 0x000fe20000010000 */
[-CC-:B------:R-:W-:Y:S01]  /*13590*/  FFMA.FTZ R57, R242, R82.reuse, -R80.reuse ;  /* 0x00000052f2397223 */ /* 0x180fe20000010850 */
[----:B------:R-:W-:Y:S01]  /*135a0*/  FFMA.FTZ R56, R243, R82, -R80 ;  /* 0x00000052f3387223 */ /* 0x000fe20000010850 */
[----:B------:R-:W-:Y:S01]  /*135b0*/  FMNMX3.FTZ R34, R34, R96, R95, !PT ;  /* 0x0000006022227276 */ /* 0x000fe2000781005f */
[----:B------:R-:W-:Y:S01]  /*135c0*/  FADD.FTZ R118, R118, R148 ;  /* 0x0000009476767221 */ /* 0x000fe20000010000 */
[-C--:B------:R-:W-:Y:S01]  /*135d0*/  FFMA.FTZ R55, R244, R82.reuse, -R80 ;  /* 0x00000052f4377223 */ /* 0x080fe20000010850 */
[----:B------:R-:W3:Y:S01]  /*135e0*/  MUFU.EX2 R107, R107 ;  /* 0x0000006b006b7308 */ /* 0x000ee20000000800 */
[----:B------:R-:W-:Y:S01]  /*135f0*/  FMNMX3.FTZ R34, R34, R91, R88, !PT ;  /* 0x0000005b22227276 */ /* 0x000fe20007810058 */
[----:B------:R-:W-:Y:S01]  /*13600*/  FADD.FTZ R118, R114, R118 ;  /* 0x0000007672767221 */ /* 0x000fe20000010000 */
[-CC-:B------:R-:W-:Y:S01]  /*13610*/  FFMA.FTZ R114, R113, R82.reuse, -R80.reuse ;  /* 0x0000005271727223 */ /* 0x180fe20000010850 */
[----:B------:R-:W-:Y:S01]  /*13620*/  FFMA.FTZ R54, R245, R82, -R80 ;  /* 0x00000052f5367223 */ /* 0x000fe20000010850 */
[----:B------:R-:W-:Y:S01]  /*13630*/  FMNMX3.FTZ R34, R34, R50, R49, !PT ;  /* 0x0000003222227276 */ /* 0x000fe20007810031 */
[----:B------:R-:W-:Y:S01]  /*13640*/  FADD.FTZ R113, R112, R118 ;  /* 0x0000007670717221 */ /* 0x000fe20000010000 */
[--C-:B------:R-:W-:Y:S01]  /*13650*/  FFMA.FTZ R53, R246, R82, -R80.reuse ;  /* 0x00000052f6357223 */ /* 0x100fe20000010850 */
[----:B------:R-:W4:Y:S01]  /*13660*/  MUFU.EX2 R104, R104 ;  /* 0x0000006800687308 */ /* 0x000f220000000800 */
[----:B------:R-:W-:Y:S01]  /*13670*/  FMNMX3.FTZ R34, R34, R48, R47, !PT ;  /* 0x0000003022227276 */ /* 0x000fe2000781002f */
[----:B-1----:R-:W-:Y:S01]  /*13680*/  FADD.FTZ R113, R110, R113 ;  /* 0x000000716e717221 */ /* 0x002fe20000010000 */
[----:B--2---:R-:W-:Y:S01]  /*13690*/  F2FP.BF16.F32.PACK_AB R31, R109, R110 ;  /* 0x0000006e6d1f723e */ /* 0x004fe200000010ff */
[-C--:B------:R-:W-:Y:S01]  /*136a0*/  FFMA.FTZ R52, R247, R82.reuse, -R80 ;  /* 0x00000052f7347223 */ /* 0x080fe20000010850 */
[----:B------:R-:W-:Y:S01]  /*136b0*/  FMNMX3.FTZ R34, R34, R45, R44, !PT ;  /* 0x0000002d22227276 */ /* 0x000fe2000781002c */
[----:B------:R-:W-:Y:S01]  /*136c0*/  FADD.FTZ R109, R109, R113 ;  /* 0x000000716d6d7221 */ /* 0x000fe20000010000 */
[-C--:B------:R-:W-:Y:S01]  /*136d0*/  FFMA.FTZ R152, R152, R82.reuse, -R80 ;  /* 0x0000005298987223 */ /* 0x080fe20000010850 */
[----:B------:R-:W-:Y:S01]  /*136e0*/  MUFU.EX2 R103, R103 ;  /* 0x0000006700677308 */ /* 0x000fe20000000800 */
[----:B------:R-:W-:Y:S01]  /*136f0*/  FMNMX3.FTZ R34, R34, R43, R42, !PT ;  /* 0x0000002b22227276 */ /* 0x000fe2000781002a */
[----:B---3--:R-:W-:Y:S01]  /*13700*/  FADD.FTZ R109, R107, R109 ;  /* 0x0000006d6b6d7221 */ /* 0x008fe20000010000 */
[-CC-:B------:R-:W-:Y:S01]  /*13710*/  FFMA.FTZ R85, R85, R82.reuse, -R80.reuse ;  /* 0x0000005255557223 */ /* 0x180fe20000010850 */
[-C--:B------:R-:W-:Y:S01]  /*13720*/  FFMA.FTZ R37, R37, R82.reuse, -R80 ;  /* 0x0000005225257223 */ /* 0x080fe20000010850 */
[----:B------:R-:W-:Y:S01]  /*13730*/  FMNMX3.FTZ R34, R34, R41, R40, !PT ;  /* 0x0000002922227276 */ /* 0x000fe20007810028 */
[-CC-:B------:R-:W-:Y:S01]  /*13740*/  FFMA.FTZ R36, R36, R82.reuse, -R80.reuse ;  /* 0x0000005224247223 */ /* 0x180fe20000010850 */
[----:B------:R-:W-:Y:S01]  /*13750*/  FFMA.FTZ R199, R35, R82, -R80 ;  /* 0x0000005223c77223 */ /* 0x000fe20000010850 */
[----:B------:R-:W-:Y:S01]  /*13760*/  MUFU.EX2 R101, R101 ;  /* 0x0000006500657308 */ /* 0x000fe20000000800 */
[----:B------:R-:W-:Y:S01]  /*13770*/  FMNMX3.FTZ R34, R34, R39, R38, !PT ;  /* 0x0000002722227276 */ /* 0x000fe20007810026 */
[----:B----4-:R-:W-:-:S04]  /*13780*/  FADD.FTZ R109, R104, R109 ;  /* 0x0000006d686d7221 */ /* 0x010fc80000010000 */
[----:B------:R-:W1:Y:S02]  /*13790*/  SHFL.BFLY PT, R4, R34, 0x2, 0x1f ;  /* 0x0c401f0022047f89 */ /* 0x000e6400000e0000 */
        /* <DEDUP_REMOVED lines=9> */
[----:B-1----:R-:W-:-:S02]  /*13830*/  FMNMX.FTZ R34, R34, R4, !PT ;  /* 0x0000000422227209 */ /* 0x002fc40007810000 */
[----:B------:R-:W1:Y:S02]  /*13840*/  LDSM.16.MT88.4 R4, [R83+0x5000] ;  /* 0x005000005304783b */ /* 0x000e640000004200 */
[----:B------:R-:W-:Y:S01]  /*13850*/  FSETP.NEU.FTZ.AND P2, PT, R34, -INF , PT ;  /* 0xff8000002200780b */ /* 0x000fe20003f5d000 */
[----:B------:R-:W-:Y:S02]  /*13860*/  FMUL.FTZ R81, R82, R34 ;  /* 0x0000002252517220 */ /* 0x000fe40000410000 */
[----:B------:R-:W-:Y:S01]  /*13870*/  MUFU.EX2 R89, R89 ;  /* 0x0000005900597308 */ /* 0x000fe20000000800 */
[----:B------:R-:W-:Y:S02]  /*13880*/  FSEL R0, R34, RZ, P2 ;  /* 0x000000ff22007208 */ /* 0x000fe40001000000 */
[----:B------:R-:W-:-:S03]  /*13890*/  FSEL R81, R81, RZ, P2 ;  /* 0x000000ff51517208 */ /* 0x000fc60001000000 */
[----:B------:R-:W-:Y:S02]  /*138a0*/  FADD.FTZ R0, R20, -R0 ;  /* 0x8000000014007221 */ /* 0x000fe40000010000 */
[----:B------:R-:W-:Y:S01]  /*138b0*/  MUFU.EX2 R87, R87 ;  /* 0x0000005700577308 */ /* 0x000fe20000000800 */
[-CC-:B------:R-:W-:Y:S01]  /*138c0*/  FFMA.FTZ R127, R121, R82.reuse, -R81.reuse ;  /* 0x00000052797f7223 */ /* 0x180fe20000010851 */
[--C-:B------:R-:W-:Y:S01]  /*138d0*/  FFMA.FTZ R126, R120, R82, -R81.reuse ;  /* 0x00000052787e7223 */ /* 0x100fe20000010851 */
[----:B------:R-:W-:Y:S01]  /*138e0*/  FMUL.FTZ R0, R82, R0 ;  /* 0x0000000052007220 */ /* 0x000fe20000410000 */
[-CC-:B------:R-:W-:Y:S01]  /*138f0*/  FFMA.FTZ R121, R116, R82.reuse, -R81.reuse ;  /* 0x0000005274797223 */ /* 0x180fe20000010851 */
[-CC-:B------:R-:W-:Y:S01]  /*13900*/  FFMA.FTZ R120, R115, R82.reuse, -R81.reuse ;  /* 0x0000005273787223 */ /* 0x180fe20000010851 */
[-CC-:B------:R-:W-:Y:S01]  /*13910*/  FFMA.FTZ R115, R111, R82.reuse, -R81.reuse ;  /* 0x000000526f737223 */ /* 0x180fe20000010851 */
[-CC-:B------:R-:W-:Y:S01]  /*13920*/  FFMA.FTZ R111, R23, R82.reuse, -R81.reuse ;  /* 0x00000052176f7223 */ /* 0x180fe20000010851 */
[----:B------:R2:W3:Y:S01]  /*13930*/  MUFU.EX2 R128, R0 ;  /* 0x0000000000807308 */ /* 0x0004e20000000800 */
[-CC-:B------:R-:W-:Y:S01]  /*13940*/  FFMA.FTZ R116, R21, R82.reuse, -R81.reuse ;  /* 0x0000005215747223 */ /* 0x180fe20000010851 */
[-CC-:B------:R-:W-:Y:S01]  /*13950*/  FFMA.FTZ R123, R123, R82.reuse, -R81.reuse ;  /* 0x000000527b7b7223 */ /* 0x180fe20000010851 */
[----:B------:R-:W-:Y:S01]  /*13960*/  LDSM.16.MT88.4 R20, [R83+0x5400] ;  /* 0x005400005314783b */ /* 0x000fe20000004200 */
        /* <DEDUP_REMOVED lines=13> */
[----:B--2---:R-:W-:Y:S01]  /*13a40*/  IADD3 R0, PT, PT, R83, 0x5020, RZ ;  /* 0x0000502053007810 */ /* 0x004fe20007ffe0ff */
[-C--:B---3--:R-:W-:Y:S01]  /*13a50*/  FMUL.FTZ R16, R144, R128.reuse ;  /* 0x0000008090107220 */ /* 0x088fe20000410000 */
[----:B------:R-:W-:Y:S01]  /*13a60*/  @P0 IADD3 R0, PT, PT, R8, -0x20, RZ ;  /* 0xffffffe008000810 */ /* 0x000fe20007ffe0ff */
[-C--:B------:R-:W-:Y:S01]  /*13a70*/  FMUL.FTZ R17, R145, R128.reuse ;  /* 0x0000008091117220 */ /* 0x080fe20000410000 */
[-C--:B------:R-:W-:Y:S01]  /*13a80*/  FMUL.FTZ R140, R140, R128.reuse ;  /* 0x000000808c8c7220 */ /* 0x080fe20000410000 */
[-C--:B------:R-:W-:Y:S01]  /*13a90*/  FMUL.FTZ R141, R141, R128.reuse ;  /* 0x000000808d8d7220 */ /* 0x080fe20000410000 */
[-C--:B------:R-:W-:Y:S01]  /*13aa0*/  FMUL.FTZ R136, R136, R128.reuse ;  /* 0x0000008088887220 */ /* 0x080fe20000410000 */
[----:B------:R-:W2:Y:S01]  /*13ab0*/  LDSM.16.MT88.4 R8, [R0] ;  /* 0x000000000008783b */ /* 0x000ea20000004200 */
[----:B------:R-:W3:Y:S01]  /*13ac0*/  MUFU.EX2 R121, R121 ;  /* 0x0000007900797308 */ /* 0x000ee20000000800 */
[-C--:B------:R-:W-:Y:S01]  /*13ad0*/  FMUL.FTZ R137, R137, R128.reuse ;  /* 0x0000008089897220 */ /* 0x080fe20000410000 */
[-C--:B------:R-:W-:Y:S01]  /*13ae0*/  FMUL.FTZ R132, R132, R128.reuse ;  /* 0x0000008084847220 */ /* 0x080fe20000410000 */
[----:B------:R-:W5:Y:S01]  /*13af0*/  LDSM.16.MT88.4 R24, [R0+0x400] ;  /* 0x000400000018783b */ /* 0x000f620000004200 */
[----:B------:R-:W-:Y:S01]  /*13b00*/  FMUL.FTZ R133, R133, R128 ;  /* 0x0000008085857220 */ /* 0x000fe20000410000 */
        /* <DEDUP_REMOVED lines=8> */
[----:B------:R-:W-:Y:S01]  /*13b90*/  FFMA.FTZ R162, R161, R82, -R81 ;  /* 0x00000052a1a27223 */ /* 0x000fe20000010851 */
[----:B------:R-:W-:Y:S01]  /*13ba0*/  FFMA.FTZ R127, R204, R128, R127 ;  /* 0x00000080cc7f7223 */ /* 0x000fe2000001007f */
[-CC-:B------:R-:W-:Y:S01]  /*13bb0*/  FFMA.FTZ R160, R160, R82.reuse, -R81.reuse ;  /* 0x00000052a0a07223 */ /* 0x180fe20000010851 */
[----:B------:R-:W4:Y:S01]  /*13bc0*/  MUFU.EX2 R115, R115 ;  /* 0x0000007300737308 */ /* 0x000f220000000800 */
[-C--:B------:R-:W-:Y:S01]  /*13bd0*/  FFMA.FTZ R159, R159, R82.reuse, -R81 ;  /* 0x000000529f9f7223 */ /* 0x080fe20000010851 */
[----:B------:R-:W-:Y:S01]  /*13be0*/  FADD.FTZ R126, R126, R127 ;  /* 0x0000007f7e7e7221 */ /* 0x000fe20000010000 */
[-CC-:B------:R-:W-:Y:S01]  /*13bf0*/  FFMA.FTZ R158, R158, R82.reuse, -R81.reuse ;  /* 0x000000529e9e7223 */ /* 0x180fe20000010851 */
[-CC-:B------:R-:W-:Y:S01]  /*13c00*/  FFMA.FTZ R213, R157, R82.reuse, -R81.reuse ;  /* 0x000000529dd57223 */ /* 0x180fe20000010851 */
[-CC-:B------:R-:W-:Y:S01]  /*13c10*/  FFMA.FTZ R156, R156, R82.reuse, -R81.reuse ;  /* 0x000000529c9c7223 */ /* 0x180fe20000010851 */
[----:B---3--:R-:W-:Y:S01]  /*13c20*/  FADD.FTZ R126, R121, R126 ;  /* 0x0000007e797e7221 */ /* 0x008fe20000010000 */
[-CC-:B------:R-:W-:Y:S01]  /*13c30*/  FFMA.FTZ R155, R155, R82.reuse, -R81.reuse ;  /* 0x000000529b9b7223 */ /* 0x180fe20000010851 */
[----:B------:R-:W3:Y:S01]  /*13c40*/  MUFU.EX2 R111, R111 ;  /* 0x0000006f006f7308 */ /* 0x000ee20000000800 */
[C---:B-1----:R-:W-:Y:S01]  /*13c50*/  F2FP.BF16.F32.PACK_AB R14, R120.reuse, R121 ;  /* 0x00000079780e723e */ /* 0x042fe200000010ff */
[----:B------:R-:W-:Y:S01]  /*13c60*/  FADD.FTZ R120, R120, R126 ;  /* 0x0000007e78787221 */ /* 0x000fe20000010000 */
[-CC-:B------:R-:W-:Y:S01]  /*13c70*/  FFMA.FTZ R154, R154, R82.reuse, -R81.reuse ;  /* 0x000000529a9a7223 */ /* 0x180fe20000010851 */
[-CC-:B------:R-:W-:Y:S01]  /*13c80*/  FFMA.FTZ R153, R153, R82.reuse, -R81.reuse ;  /* 0x0000005299997223 */ /* 0x180fe20000010851 */
[-CC-:B------:R-:W-:Y:S01]  /*13c90*/  FFMA.FTZ R131, R131, R82.reuse, -R81.reuse ;  /* 0x0000005283837223 */ /* 0x180fe20000010851 */
[-CC-:B------:R-:W-:Y:S01]  /*13ca0*/  FFMA.FTZ R130, R130, R82.reuse, -R81.reuse ;  /* 0x0000005282827223 */ /* 0x180fe20000010851 */
[-CC-:B------:R-:W-:Y:S01]  /*13cb0*/  FFMA.FTZ R124, R124, R82.reuse, -R81.reuse ;  /* 0x000000527c7c7223 */ /* 0x180fe20000010851 */
[----:B------:R-:W-:Y:S01]  /*13cc0*/  MUFU.EX2 R116, R116 ;  /* 0x0000007400747308 */ /* 0x000fe20000000800 */
[C---:B------:R-:W-:Y:S01]  /*13cd0*/  HMMA.16816.F32.BF16 R16, R12.reuse, R4, R16 ;  /* 0x000000040c10723c */ /* 0x040fe20000041810 */
[----:B----4-:R-:W-:Y:S01]  /*13ce0*/  FADD.FTZ R120, R115, R120 ;  /* 0x0000007873787221 */ /* 0x010fe20000010000 */
[-CC-:B------:R-:W-:Y:S01]  /*13cf0*/  FFMA.FTZ R117, R117, R82.reuse, -R81.reuse ;  /* 0x0000005275757223 */ /* 0x180fe20000010851 */
[-CC-:B------:R-:W-:Y:S01]  /*13d00*/  FFMA.FTZ R108, R108, R82.reuse, -R81.reuse ;  /* 0x000000526c6c7223 */ /* 0x180fe20000010851 */
[-CC-:B------:R-:W-:Y:S01]  /*13d10*/  FFMA.FTZ R106, R106, R82.reuse, -R81.reuse ;  /* 0x000000526a6a7223 */ /* 0x180fe20000010851 */
[-CC-:B------:R-:W-:Y:S01]  /*13d20*/  FFMA.FTZ R102, R102, R82.reuse, -R81.reuse ;  /* 0x0000005266667223 */ /* 0x180fe20000010851 */
[-CC-:B------:R-:W-:Y:S01]  /*13d30*/  FFMA.FTZ R99, R99, R82.reuse, -R81.reuse ;  /* 0x0000005263637223 */ /* 0x180fe20000010851 */
[----:B------:R-:W1:Y:S01]  /*13d40*/  MUFU.EX2 R123, R123 ;  /* 0x0000007b007b7308 */ /* 0x000e620000000800 */
[C---:B------:R-:W-:Y:S01]  /*13d50*/  HMMA.16816.F32.BF16 R4, R12.reuse, R6, R140 ;  /* 0x000000060c04723c */ /* 0x040fe2000004188c */
[----:B---3--:R-:W-:Y:S01]  /*13d60*/  F2FP.BF16.F32.PACK_AB R28, R111, R115 ;  /* 0x000000736f1c723e */ /* 0x008fe200000010ff */
[-CC-:B------:R-:W-:Y:S01]  /*13d70*/  FFMA.FTZ R140, R216, R82.reuse, -R81.reuse ;  /* 0x00000052d88c7223 */ /* 0x180fe20000010851 */
[-CC-:B------:R-:W-:Y:S01]  /*13d80*/  FFMA.FTZ R141, R215, R82.reuse, -R81.reuse ;  /* 0x00000052d78d7223 */ /* 0x180fe20000010851 */
[-CC-:B------:R-:W-:Y:S01]  /*13d90*/  FFMA.FTZ R142, R214, R82.reuse, -R81.reuse ;  /* 0x00000052d68e7223 */ /* 0x180fe20000010851 */
[-CC-:B------:R-:W-:Y:S01]  /*13da0*/  FFMA.FTZ R143, R122, R82.reuse, -R81.reuse ;  /* 0x000000527a8f7223 */ /* 0x180fe20000010851 */
[----:B------:R-:W-:Y:S01]  /*13db0*/  FADD.FTZ R120, R111, R120 ;  /* 0x000000786f787221 */ /* 0x000fe20000010000 */
[----:B------:R-:W-:Y:S01]  /*13dc0*/  MUFU.EX2 R129, R129 ;  /* 0x0000008100817308 */ /* 0x000fe20000000800 */
[C---:B--2---:R-:W-:Y:S01]  /*13dd0*/  HMMA.16816.F32.BF16 R136, R12.reuse, R8, R136 ;  /* 0x000000080c88723c */ /* 0x044fe20000041888 */
[-CC-:B------:R-:W-:Y:S01]  /*13de0*/  FFMA.FTZ R96, R96, R82.reuse, -R81.reuse ;  /* 0x0000005260607223 */ /* 0x180fe20000010851 */
[-CC-:B------:R-:W-:Y:S01]  /*13df0*/  FFMA.FTZ R91, R91, R82.reuse, -R81.reuse ;  /* 0x000000525b5b7223 */ /* 0x180fe20000010851 */
[-CC-:B------:R-:W-:Y:S01]  /*13e00*/  FFMA.FTZ R88, R88, R82.reuse, -R81.reuse ;  /* 0x0000005258587223 */ /* 0x180fe20000010851 */
[-CC-:B------:R-:W-:Y:S01]  /*13e10*/  FFMA.FTZ R95, R95, R82.reuse, -R81.reuse ;  /* 0x000000525f5f7223 */ /* 0x180fe20000010851 */
[-CC-:B------:R-:W-:Y:S01]  /*13e20*/  FFMA.FTZ R122, R224, R82.reuse, -R80.reuse ;  /* 0x00000052e07a7223 */ /* 0x180fe20000010850 */
[-C--:B------:R-:W-:Y:S01]  /*13e30*/  FFMA.FTZ R206, R222, R82.reuse, -R80 ;  /* 0x00000052dece7223 */ /* 0x080fe20000010850 */
[----:B------:R-:W-:Y:S01]  /*13e40*/  MUFU.EX2 R140, R140 ;  /* 0x0000008c008c7308 */ /* 0x000fe20000000800 */
[----:B------:R-:W-:Y:S01]  /*13e50*/  HMMA.16816.F32.BF16 R12, R12, R10, R132 ;  /* 0x0000000a0c0c723c */ /* 0x000fe20000041884 */
[----:B------:R-:W2:Y:S01]  /*13e60*/  LDSM.16.MT88.4 R8, [R83+0x5800] ;  /* 0x005800005308783b */ /* 0x000ea20000004200 */
[-CC-:B------:R-:W-:Y:S01]  /*13e70*/  FFMA.FTZ R132, R217, R82.reuse, -R81.reuse ;  /* 0x00000052d9847223 */ /* 0x180fe20000010851 */
[--C-:B------:R-:W-:Y:S01]  /*13e80*/  FFMA.FTZ R134, R105, R82, -R81.reuse ;  /* 0x0000005269867223 */ /* 0x100fe20000010851 */
[----:B-1----:R-:W-:Y:S01]  /*13e90*/  F2FP.BF16.F32.PACK_AB R30, R123, R116 ;  /* 0x000000747b1e723e */ /* 0x002fe200000010ff */
[----:B------:R-:W-:Y:S01]  /*13ea0*/  FADD.FTZ R116, R116, R120 ;  /* 0x0000007874747221 */ /* 0x000fe20000010000 */
[-CC-:B------:R-:W-:Y:S01]  /*13eb0*/  FFMA.FTZ R105, R231, R82.reuse, -R80.reuse ;  /* 0x00000052e7697223 */ /* 0x180fe20000010850 */
[----:B------:R-:W1:Y:S01]  /*13ec0*/  MUFU.EX2 R133, R219 ;  /* 0x000000db00857308 */ /* 0x000e620000000800 */
[-C--:B------:R-:W-:Y:S01]  /*13ed0*/  FFMA.FTZ R135, R223, R82.reuse, -R80 ;  /* 0x00000052df877223 */ /* 0x080fe20000010850 */
[----:B------:R-:W-:Y:S01]  /*13ee0*/  FADD.FTZ R116, R123, R116 ;  /* 0x000000747b747221 */ /* 0x000fe20000010000 */
[-CC-:B------:R-:W-:Y:S01]  /*13ef0*/  FFMA.FTZ R168, R221, R82.reuse, -R80.reuse ;  /* 0x00000052dda87223 */ /* 0x180fe20000010850 */
[C---:B------:R-:W-:Y:S01]  /*13f00*/  HMMA.16816.F32.BF16 R16, R28.reuse, R20, R16 ;  /* 0x000000141c10723c */ /* 0x040fe20000041810 */
[-CC-:B------:R-:W-:Y:S01]  /*13f10*/  FFMA.FTZ R50, R50, R82.reuse, -R81.reuse ;  /* 0x0000005232327223 */ /* 0x180fe20000010851 */
[-CC-:B------:R-:W-:Y:S01]  /*13f20*/  FFMA.FTZ R49, R49, R82.reuse, -R81.reuse ;  /* 0x0000005231317223 */ /* 0x180fe20000010851 */
[-CC-:B------:R-:W-:Y:S01]  /*13f30*/  FFMA.FTZ R48, R48, R82.reuse, -R81.reuse ;  /* 0x0000005230307223 */ /* 0x180fe20000010851 */
[----:B------:R-:W-:Y:S01]  /*13f40*/  MUFU.EX2 R132, R132 ;  /* 0x0000008400847308 */ /* 0x000fe20000000800 */
[-CC-:B------:R-:W-:Y:S01]  /*13f50*/  FFMA.FTZ R47, R47, R82.reuse, -R81.reuse ;  /* 0x000000522f2f7223 */ /* 0x180fe20000010851 */
[-CC-:B------:R-:W-:Y:S01]  /*13f60*/  FFMA.FTZ R161, R220, R82.reuse, -R80.reuse ;  /* 0x00000052dca17223 */ /* 0x180fe20000010850 */
[-C--:B------:R-:W-:Y:S01]  /*13f70*/  FFMA.FTZ R157, R218, R82.reuse, -R80 ;  /* 0x00000052da9d7223 */ /* 0x080fe20000010850 */
[C---:B------:R-:W-:Y:S01]  /*13f80*/  HMMA.16816.F32.BF16 R4, R28.reuse, R22, R4 ;  /* 0x000000161c04723c */ /* 0x040fe20000041804 */
[----:B------:R-:W3:Y:S01]  /*13f90*/  LDSM.16.MT88.4 R20, [R0+0x800] ;  /* 0x000800000014783b */ /* 0x000ee20000004200 */
[-CC-:B------:R-:W-:Y:S01]  /*13fa0*/  FFMA.FTZ R45, R45, R82.reuse, -R81.reuse ;  /* 0x000000522d2d7223 */ /* 0x180fe20000010851 */
[-CC-:B------:R-:W-:Y:S01]  /*13fb0*/  FFMA.FTZ R44, R44, R82.reuse, -R81.reuse ;  /* 0x000000522c2c7223 */ /* 0x180fe20000010851 */
[----:B------:R-:W4:Y:S01]  /*13fc0*/  MUFU.EX2 R134, R134 ;  /* 0x0000008600867308 */ /* 0x000f220000000800 */
[-CC-:B------:R-:W-:Y:S01]  /*13fd0*/  FFMA.FTZ R43, R43, R82.reuse, -R81.reuse ;  /* 0x000000522b2b7223 */ /* 0x180fe20000010851 */
[-CC-:B------:R-:W-:Y:S01]  /*13fe0*/  FFMA.FTZ R42, R42, R82.reuse, -R81.reuse ;  /* 0x000000522a2a7223 */ /* 0x180fe20000010851 */
[-CC-:B------:R-:W-:Y:S01]  /*13ff0*/  FFMA.FTZ R41, R41, R82.reuse, -R81.reuse ;  /* 0x0000005229297223 */ /* 0x180fe20000010851 */
[----:B-----5:R-:W-:Y:S01]  /*14000*/  HMMA.16816.F32.BF16 R136, R28, R24, R136 ;  /* 0x000000181c88723c */ /* 0x020fe20000041888 */
[----:B------:R-:W-:-:S03]  /*14010*/  FFMA.FTZ R204, R38, R82, -R81 ;  /* 0x0000005226cc7223 */ /* 0x000fc60000010851 */
[----:B------:R-:W5:Y:S04]  /*14020*/  MUFU.EX2 R141, R141 ;  /* 0x0000008d008d7308 */ /* 0x000f680000000800 */
[----:B------:R-:W-:Y:S01]  /*14030*/  HMMA.16816.F32.BF16 R24, R28, R26, R12 ;  /* 0x0000001a1c18723c */ /* 0x000fe2000004180c */
[----:B-1----:R-:W-:Y:S01]  /*14040*/  F2FP.BF16.F32.PACK_AB R28, R133, R129 ;  /* 0x00000081851c723e */ /* 0x002fe200000010ff */
[----:B------:R-:W1:Y:S01]  /*14050*/  LDSM.16.MT88.4 R12, [R83+0x5c00] ;  /* 0x005c0000530c783b */ /* 0x000e620000004200 */
[----:B------:R-:W-:Y:S01]  /*14060*/  F2FP.BF16.F32.PACK_AB R29, R104, R107 ;  /* 0x0000006b681d723e */ /* 0x000fe200000010ff */
[----:B------:R-:W-:Y:S01]  /*14070*/  MUFU.EX2 R142, R142 ;  /* 0x0000008e008e7308 */ /* 0x000fe20000000800 */
[----:B----4-:R-:W-:Y:S01]  /*14080*/  F2FP.BF16.F32.PACK_AB R30, R134, R132 ;  /* 0x00000084861e723e */ /* 0x010fe200000010ff */
[----:B------:R-:W-:Y:S01]  /*14090*/  FADD.FTZ R129, R129, R116 ;  /* 0x0000007481817221 */ /* 0x000fe20000010000 */
[----:B------:R-:W-:Y:S01]  /*140a0*/  F2FP.BF16.F32.PACK_AB R31, R101, R103 ;  /* 0x00000067651f723e */ /* 0x000fe200000010ff */
[----:B------:R-:W-:-:S02]  /*140b0*/  FADD.FTZ R103, R103, R109 ;  /* 0x0000006d67677221 */ /* 0x000fc40000010000 */
[----:B------:R-:W-:Y:S02]  /*140c0*/  FADD.FTZ R129, R133, R129 ;  /* 0x0000008185817221 */ /* 0x000fe40000010000 */
[----:B------:R-:W4:Y:S01]  /*140d0*/  MUFU.EX2 R143, R143 ;  /* 0x0000008f008f7308 */ /* 0x000f220000000800 */
[----:B------:R-:W-:Y:S01]  /*140e0*/  FADD.FTZ R103, R101, R103 ;  /* 0x0000006765677221 */ /* 0x000fe20000010000 */
[----:B--2---:R-:W-:Y:S01]  /*140f0*/  HMMA.16816.F32.BF16 R16, R28, R8, R16 ;  /* 0x000000081c10723c */ /* 0x004fe20000041810 */
[----:B------:R-:W-:-:S04]  /*14100*/  FADD.FTZ R132, R132, R129 ;  /* 0x0000008184847221 */ /* 0x000fc80000010000 */
[----:B------:R-:W-:Y:S01]  /*14110*/  FADD.FTZ R132, R134, R132 ;  /* 0x0000008486847221 */ /* 0x000fe20000010000 */
[----:B------:R-:W-:Y:S02]  /*14120*/  MUFU.EX2 R144, R144 ;  /* 0x0000009000907308 */ /* 0x000fe40000000800 */
[C---:B------:R-:W-:Y:S01]  /*14130*/  HMMA.16816.F32.BF16 R4, R28.reuse, R10, R4 ;  /* 0x0000000a1c04723c */ /* 0x040fe20000041804 */
[----:B------:R-:W2:Y:S05]  /*14140*/  LDSM.16.MT88.4 R8, [R0+0xc00] ;  /* 0x000c00000008783b */ /* 0x000eaa0000004200 */
[----:B------:R-:W2:Y:S02]  /*14150*/  MUFU.EX2 R145, R145 ;  /* 0x0000009100917308 */ /* 0x000ea40000000800 */
[C---:B---3--:R-:W-:Y:S06]  /*14160*/  HMMA.16816.F32.BF16 R136, R28.reuse, R20, R136 ;  /* 0x000000141c88723c */ /* 0x048fec0000041888 */
[----:B------:R-:W-:Y:S02]  /*14170*/  MUFU.EX2 R146, R146 ;  /* 0x0000009200927308 */ /* 0x000fe40000000800 */
[----:B------:R-:W-:Y:S01]  /*14180*/  HMMA.16816.F32.BF16 R24, R28, R22, R24 ;  /* 0x000000161c18723c */ /* 0x000fe20000041818 */
[----:B------:R-:W3:Y:S01]  /*14190*/  LDSM.16.MT88.4 R20, [R83+0x6000] ;  /* 0x006000005314783b */ /* 0x000ee20000004200 */
[----:B-----5:R-:W-:Y:S01]  /*141a0*/  F2FP.BF16.F32.PACK_AB R28, R141, R140 ;  /* 0x0000008c8d1c723e */ /* 0x020fe200000010ff */
[----:B------:R-:W-:Y:S01]  /*141b0*/  FADD.FTZ R140, R140, R132 ;  /* 0x000000848c8c7221 */ /* 0x000fe20000010000 */
[----:B------:R-:W-:Y:S01]  /*141c0*/  F2FP.BF16.F32.PACK_AB R29, R98, R100 ;  /* 0x00000064621d723e */ /* 0x000fe200000010ff */
[----:B------:R-:W-:Y:S01]  /*141d0*/  FADD.FTZ R100, R100, R103 ;  /* 0x0000006764647221 */ /* 0x000fe20000010000 */
[----:B----4-:R-:W-:Y:S01]  /*141e0*/  F2FP.BF16.F32.PACK_AB R30, R143, R142 ;  /* 0x0000008e8f1e723e */ /* 0x010fe200000010ff */
[----:B------:R-:W4:Y:S01]  /*141f0*/  MUFU.EX2 R147, R147 ;  /* 0x0000009300937308 */ /* 0x000f220000000800 */
[----:B------:R-:W-:Y:S01]  /*14200*/  F2FP.BF16.F32.PACK_AB R31, R94, R97 ;  /* 0x000000615e1f723e */ /* 0x000fe200000010ff */
[----:B------:R-:W-:Y:S01]  /*14210*/  FADD.FTZ R100, R98, R100 ;  /* 0x0000006462647221 */ /* 0x000fe20000010000 */
[----:B------:R-:W-:-:S03]  /*14220*/  FADD.FTZ R140, R141, R140 ;  /* 0x0000008c8d8c7221 */ /* 0x000fc60000010000 */
[----:B------:R-:W-:Y:S01]  /*14230*/  FADD.FTZ R97, R97, R100 ;  /* 0x0000006461617221 */ /* 0x000fe20000010000 */
[----:B------:R-:W-:Y:S01]  /*14240*/  FADD.FTZ R142, R142, R140 ;  /* 0x0000008c8e8e7221 */ /* 0x000fe20000010000 */
[----:B-1----:R-:W-:Y:S01]  /*14250*/  HMMA.16816.F32.BF16 R16, R28, R12, R16 ;  /* 0x0000000c1c10723c */ /* 0x002fe20000041810 */
[----:B------:R-:W-:Y:S01]  /*14260*/  MUFU.EX2 R86, R86 ;  /* 0x0000005600567308 */ /* 0x000fe20000000800 */
[----:B------:R-:W-:Y:S01]  /*14270*/  FADD.FTZ R97, R94, R97 ;  /* 0x000000615e617221 */ /* 0x000fe20000010000 */
[----:B------:R-:W-:-:S03]  /*14280*/  FADD.FTZ R142, R143, R142 ;  /* 0x0000008e8f8e7221 */ /* 0x000fc60000010000 */
[----:B------:R-:W-:Y:S02]  /*14290*/  FADD.FTZ R97, R93, R97 ;  /* 0x000000615d617221 */ /* 0x000fe40000010000 */
[C---:B------:R-:W-:Y:S01]  /*142a0*/  HMMA.16816.F32.BF16 R4, R28.reuse, R14, R4 ;  /* 0x0000000e1c04723c */ /* 0x040fe20000041804 */
[----:B------:R-:W1:Y:S01]  /*142b0*/  LDSM.16.MT88.4 R12, [R0+0x1000] ;  /* 0x00100000000c783b */ /* 0x000e620000004200 */
[----:B------:R-:W-:Y:S06]  /*142c0*/  MUFU.EX2 R84, R84 ;  /* 0x0000005400547308 */ /* 0x000fec0000000800 */
[C---:B--2---:R-:W-:Y:S02]  /*142d0*/  HMMA.16816.F32.BF16 R136, R28.reuse, R8, R136 ;  /* 0x000000081c88723c */ /* 0x044fe40000041888 */
[----:B------:R-:W-:Y:S06]  /*142e0*/  MUFU.EX2 R79, R79 ;  /* 0x0000004f004f7308 */ /* 0x000fec0000000800 */
[----:B------:R-:W-:Y:S01]  /*142f0*/  HMMA.16816.F32.BF16 R24, R28, R10, R24 ;  /* 0x0000000a1c18723c */ /* 0x000fe20000041818 */
[----:B------:R-:W2:Y:S01]  /*14300*/  LDSM.16.MT88.4 R8, [R83+0x6400] ;  /* 0x006400005308783b */ /* 0x000ea20000004200 */
[----:B------:R-:W-:Y:S01]  /*14310*/  F2FP.BF16.F32.PACK_AB R28, R145, R144 ;  /* 0x00000090911c723e */ /* 0x000fe200000010ff */
[----:B------:R-:W-:Y:S01]  /*14320*/  MUFU.EX2 R209, R209 ;  /* 0x000000d100d17308 */ /* 0x000fe20000000800 */
[----:B------:R-:W-:Y:S01]  /*14330*/  F2FP.BF16.F32.PACK_AB R29, R92, R93 ;  /* 0x0000005d5c1d723e */ /* 0x000fe200000010ff */
[----:B------:R-:W-:Y:S01]  /*14340*/  FADD.FTZ R144, R144, R142 ;  /* 0x0000008e90907221 */ /* 0x000fe20000010000 */
[----:B----4-:R-:W-:Y:S01]  /*14350*/  F2FP.BF16.F32.PACK_AB R30, R147, R146 ;  /* 0x00000092931e723e */ /* 0x010fe200000010ff */
[----:B------:R-:W-:Y:S01]  /*14360*/  FADD.FTZ R92, R92, R97 ;  /* 0x000000615c5c7221 */ /* 0x000fe20000010000 */
[----:B------:R-:W-:Y:S01]  /*14370*/  F2FP.BF16.F32.PACK_AB R31, R89, R90 ;  /* 0x0000005a591f723e */ /* 0x000fe200000010ff */
[----:B------:R-:W-:Y:S01]  /*14380*/  FADD.FTZ R144, R145, R144 ;  /* 0x0000009091907221 */ /* 0x000fe20000010000 */
[----:B------:R-:W-:Y:S01]  /*14390*/  LDSM.16.MT88.4 R140, [R83+0x8c00] ;  /* 0x008c0000538c783b */ /* 0x000fe20000004200 */
[----:B------:R-:W4:Y:S01]  /*143a0*/  MUFU.EX2 R210, R210 ;  /* 0x000000d200d27308 */ /* 0x000f220000000800 */
[----:B------:R-:W-:Y:S01]  /*143b0*/  FADD.FTZ R92, R90, R92 ;  /* 0x0000005c5a5c7221 */ /* 0x000fe20000010000 */
[----:B------:R-:W-:-:S02]  /*143c0*/  FADD.FTZ R146, R146, R144 ;  /* 0x0000009092927221 */ /* 0x000fc40000010000 */
[----:B---3--:R-:W-:Y:S01]  /*143d0*/  HMMA.16816.F32.BF16 R16, R28, R20, R16 ;  /* 0x000000141c10723c */ /* 0x008fe20000041810 */
[----:B------:R-:W-:Y:S01]  /*143e0*/  FADD.FTZ R89, R89, R92 ;  /* 0x0000005c59597221 */ /* 0x000fe20000010000 */
[----:B------:R-:W-:Y:S02]  /*143f0*/  FADD.FTZ R146, R147, R146 ;  /* 0x0000009293927221 */ /* 0x000fe40000010000 */
[----:B------:R-:W-:Y:S01]  /*14400*/  MUFU.EX2 R207, R207 ;  /* 0x000000cf00cf7308 */ /* 0x000fe20000000800 */
[----:B------:R-:W-:-:S03]  /*14410*/  FADD.FTZ R89, R87, R89 ;  /* 0x0000005957597221 */ /* 0x000fc60000010000 */
[C---:B------:R-:W-:Y:S01]  /*14420*/  HMMA.16816.F32.BF16 R4, R28.reuse, R22, R4 ;  /* 0x000000161c04723c */ /* 0x040fe20000041804 */
[----:B------:R-:W3:Y:S03]  /*14430*/  LDSM.16.MT88.4 R20, [R0+0x1400] ;  /* 0x001400000014783b */ /* 0x000ee60000004200 */
[----:B------:R-:W5:Y:S04]  /*14440*/  MUFU.EX2 R208, R208 ;  /* 0x000000d000d07308 */ /* 0x000f680000000800 */
[C---:B-1----:R-:W-:Y:S04]  /*14450*/  HMMA.16816.F32.BF16 R136, R28.reuse, R12, R136 ;  /* 0x0000000c1c88723c */ /* 0x042fe80000041888 */
[----:B------:R-:W1:Y:S04]  /*14460*/  MUFU.EX2 R78, R78 ;  /* 0x0000004e004e7308 */ /* 0x000e680000000800 */
[----:B------:R-:W-:Y:S01]  /*14470*/  HMMA.16816.F32.BF16 R24, R28, R14, R24 ;  /* 0x0000000e1c18723c */ /* 0x000fe20000041818 */
[----:B----4-:R-:W-:Y:S01]  /*14480*/  F2FP.BF16.F32.PACK_AB R28, R210, R209 ;  /* 0x000000d1d21c723e */ /* 0x010fe200000010ff */
[----:B------:R-:W4:Y:S01]  /*14490*/  LDSM.16.MT88.4 R12, [R83+0x6800] ;  /* 0x00680000530c783b */ /* 0x000f220000004200 */
[----:B------:R-:W-:Y:S01]  /*144a0*/  F2FP.BF16.F32.PACK_AB R29, R86, R87 ;  /* 0x00000057561d723e */ /* 0x000fe200000010ff */
[----:B------:R-:W3:Y:S01]  /*144b0*/  MUFU.EX2 R77, R77 ;  /* 0x0000004d004d7308 */ /* 0x000ee20000000800 */
[----:B-----5:R-:W-:Y:S01]  /*144c0*/  F2FP.BF16.F32.PACK_AB R30, R208, R207 ;  /* 0x000000cfd01e723e */ /* 0x020fe200000010ff */
[----:B------:R-:W-:Y:S01]  /*144d0*/  FADD.FTZ R209, R209, R146 ;  /* 0x00000092d1d17221 */ /* 0x000fe20000010000 */
[----:B------:R-:W-:Y:S01]  /*144e0*/  F2FP.BF16.F32.PACK_AB R31, R79, R84 ;  /* 0x000000544f1f723e */ /* 0x000fe200000010ff */
[----:B------:R-:W-:-:S02]  /*144f0*/  FADD.FTZ R86, R86, R89 ;  /* 0x0000005956567221 */ /* 0x000fc40000010000 */
[----:B------:R-:W-:Y:S02]  /*14500*/  FADD.FTZ R209, R210, R209 ;  /* 0x000000d1d2d17221 */ /* 0x000fe40000010000 */
[----:B------:R-:W-:Y:S01]  /*14510*/  MUFU.EX2 R76, R76 ;  /* 0x0000004c004c7308 */ /* 0x000fe20000000800 */
[----:B------:R-:W-:Y:S01]  /*14520*/  FADD.FTZ R86, R84, R86 ;  /* 0x0000005654567221 */ /* 0x000fe20000010000 */
[C---:B--2---:R-:W-:Y:S01]  /*14530*/  HMMA.16816.F32.BF16 R16, R28.reuse, R8, R16 ;  /* 0x000000081c10723c */ /* 0x044fe20000041810 */
[----:B------:R-:W-:Y:S02]  /*14540*/  FADD.FTZ R207, R207, R209 ;  /* 0x000000d1cfcf7221 */ /* 0x000fe40000010000 */
[----:B------:R-:W-:Y:S02]  /*14550*/  FADD.FTZ R79, R79, R86 ;  /* 0x000000564f4f7221 */ /* 0x000fe40000010000 */
[----:B------:R-:W-:Y:S01]  /*14560*/  FADD.FTZ R207, R208, R207 ;  /* 0x000000cfd0cf7221 */ /* 0x000fe20000010000 */
[----:B------:R-:W2:Y:S01]  /*14570*/  MUFU.EX2 R75, R75 ;  /* 0x0000004b004b7308 */ /* 0x000ea20000000800 */
[----:B-1----:R-:W-:Y:S01]  /*14580*/  FADD.FTZ R79, R78, R79 ;  /* 0x0000004f4e4f7221 */ /* 0x002fe20000010000 */
[C---:B------:R-:W-:Y:S01]  /*14590*/  HMMA.16816.F32.BF16 R4, R28.reuse, R10, R4 ;  /* 0x0000000a1c04723c */ /* 0x040fe20000041804 */
[----:B------:R-:W1:Y:S05]  /*145a0*/  LDSM.16.MT88.4 R8, [R0+0x1800] ;  /* 0x001800000008783b */ /* 0x000e6a0000004200 */
[----:B------:R-:W5:Y:S02]  /*145b0*/  MUFU.EX2 R205, R205 ;  /* 0x000000cd00cd7308 */ /* 0x000f640000000800 */
[C---:B---3--:R-:W-:Y:S06]  /*145c0*/  HMMA.16816.F32.BF16 R136, R28.reuse, R20, R136 ;  /* 0x000000141c88723c */ /* 0x048fec0000041888 */
[----:B------:R-:W3:Y:S02]  /*145d0*/  MUFU.EX2 R211, R211 ;  /* 0x000000d300d37308 */ /* 0x000ee40000000800 */
[----:B------:R-:W-:Y:S01]  /*145e0*/  HMMA.16816.F32.BF16 R24, R28, R22, R24 ;  /* 0x000000161c18723c */ /* 0x000fe20000041818 */
[----:B------:R-:W1:Y:S01]  /*145f0*/  LDSM.16.MT88.4 R20, [R83+0x6c00] ;  /* 0x006c00005314783b */ /* 0x000e620000004200 */
[C---:B------:R-:W-:Y:S01]  /*14600*/  F2FP.BF16.F32.PACK_AB R29, R77.reuse, R78 ;  /* 0x0000004e4d1d723e */ /* 0x040fe200000010ff */
[----:B------:R-:W-:Y:S01]  /*14610*/  FADD.FTZ R77, R77, R79 ;  /* 0x0000004f4d4d7221 */ /* 0x000fe20000010000 */
[----:B--2---:R-:W-:-:S02]  /*14620*/  F2FP.BF16.F32.PACK_AB R31, R75, R76 ;  /* 0x0000004c4b1f723e */ /* 0x004fc400000010ff */
[----:B------:R-:W2:Y:S01]  /*14630*/  MUFU.EX2 R190, R190 ;  /* 0x000000be00be7308 */ /* 0x000ea20000000800 */
[----:B-----5:R-:W-:Y:S01]  /*14640*/  FADD.FTZ R207, R205, R207 ;  /* 0x000000cfcdcf7221 */ /* 0x020fe20000010000 */
[----:B------:R-:W-:-:S04]  /*14650*/  FADD.FTZ R77, R76, R77 ;  /* 0x0000004d4c4d7221 */ /* 0x000fc80000010000 */
[----:B------:R-:W-:Y:S02]  /*14660*/  FADD.FTZ R77, R75, R77 ;  /* 0x0000004d4b4d7221 */ /* 0x000fe40000010000 */
[----:B------:R-:W5:Y:S01]  /*14670*/  MUFU.EX2 R198, R198 ;  /* 0x000000c600c67308 */ /* 0x000f620000000800 */
[C---:B---3--:R-:W-:Y:S01]  /*14680*/  F2FP.BF16.F32.PACK_AB R28, R211.reuse, R205 ;  /* 0x000000cdd31c723e */ /* 0x048fe200000010ff */
[----:B------:R-:W-:-:S06]  /*14690*/  FADD.FTZ R211, R211, R207 ;  /* 0x000000cfd3d37221 */ /* 0x000fcc0000010000 */
[----:B------:R-:W-:Y:S01]  /*146a0*/  MUFU.EX2 R74, R74 ;  /* 0x0000004a004a7308 */ /* 0x000fe20000000800 */
[----:B--2---:R-:W-:-:S07]  /*146b0*/  FADD.FTZ R211, R190, R211 ;  /* 0x000000d3bed37221 */ /* 0x004fce0000010000 */
[----:B------:R-:W2:Y:S01]  /*146c0*/  MUFU.EX2 R73, R73 ;  /* 0x0000004900497308 */ /* 0x000ea20000000800 */
[C---:B-----5:R-:W-:Y:S01]  /*146d0*/  F2FP.BF16.F32.PACK_AB R30, R198.reuse, R190 ;  /* 0x000000bec61e723e */ /* 0x060fe200000010ff */
[----:B------:R-:W-:Y:S01]  /*146e0*/  FADD.FTZ R211, R198, R211 ;  /* 0x000000d3c6d37221 */ /* 0x000fe20000010000 */
[----:B------:R-:W-:-:S05]  /*146f0*/  @P1 IADD3 R190, PT, PT, R51, -0x3, RZ ;  /* 0xfffffffd33be1810 */ /* 0x000fca0007ffe0ff */
[C---:B----4-:R-:W-:Y:S01]  /*14700*/  HMMA.16816.F32.BF16 R16, R28.reuse, R12, R16 ;  /* 0x0000000c1c10723c */ /* 0x050fe20000041810 */
[----:B------:R-:W-:Y:S07]  /*14710*/  MUFU.EX2 R72, R72 ;  /* 0x0000004800487308 */ /* 0x000fee0000000800 */
[C---:B------:R-:W-:Y:S01]  /*14720*/  HMMA.16816.F32.BF16 R4, R28.reuse, R14, R4 ;  /* 0x0000000e1c04723c */ /* 0x040fe20000041804 */
[----:B------:R-:W3:Y:S01]  /*14730*/  LDSM.16.MT88.4 R12, [R0+0x1c00] ;  /* 0x001c0000000c783b */ /* 0x000ee20000004200 */
[----:B------:R-:W4:Y:S06]  /*14740*/  MUFU.EX2 R71, R71 ;  /* 0x0000004700477308 */ /* 0x000f2c0000000800 */
[C---:B-1----:R-:W-:Y:S02]  /*14750*/  HMMA.16816.F32.BF16 R136, R28.reuse, R8, R136 ;  /* 0x000000081c88723c */ /* 0x042fe40000041888 */
[----:B------:R-:W-:Y:S06]  /*14760*/  MUFU.EX2 R167, R167 ;  /* 0x000000a700a77308 */ /* 0x000fec0000000800 */
[----:B------:R-:W-:Y:S01]  /*14770*/  HMMA.16816.F32.BF16 R24, R28, R10, R24 ;  /* 0x0000000a1c18723c */ /* 0x000fe20000041818 */
[----:B------:R-:W1:Y:S01]  /*14780*/  LDSM.16.MT88.4 R8, [R83+0x7000] ;  /* 0x007000005308783b */ /* 0x000e620000004200 */
[----:B------:R-:W5:Y:S01]  /*14790*/  MUFU.EX2 R163, R163 ;  /* 0x000000a300a37308 */ /* 0x000f620000000800 */
[----:B--2---:R-:W-:Y:S01]  /*147a0*/  F2FP.BF16.F32.PACK_AB R29, R73, R74 ;  /* 0x0000004a491d723e */ /* 0x004fe200000010ff */
[----:B------:R-:W-:Y:S01]  /*147b0*/  FADD.FTZ R74, R74, R77 ;  /* 0x0000004d4a4a7221 */ /* 0x000fe20000010000 */
[----:B----4-:R-:W-:-:S03]  /*147c0*/  F2FP.BF16.F32.PACK_AB R31, R71, R72 ;  /* 0x00000048471f723e */ /* 0x010fc600000010ff */
        /* <DEDUP_REMOVED lines=8> */
[----:B------:R-:W-:Y:S08]  /*14850*/  MUFU.EX2 R70, R70 ;  /* 0x0000004600467308 */ /* 0x000ff00000000800 */
[----:B------:R-:W4:Y:S01]  /*14860*/  MUFU.EX2 R69, R69 ;  /* 0x0000004500457308 */ /* 0x000f220000000800 */
[----:B--2---:R-:W-:Y:S01]  /*14870*/  F2FP.BF16.F32.PACK_AB R30, R162, R212 ;  /* 0x000000d4a21e723e */ /* 0x004fe200000010ff */
[----:B------:R-:W-:-:S04]  /*14880*/  FADD.FTZ R212, R212, R167 ;  /* 0x000000a7d4d47221 */ /* 0x000fc80000010000 */
[----:B------:R-:W-:Y:S02]  /*14890*/  FADD.FTZ R212, R162, R212 ;  /* 0x000000d4a2d47221 */ /* 0x000fe40000010000 */
        /* <DEDUP_REMOVED lines=9> */
[----:B------:R-:W5:Y:S01]  /*14930*/  LDSM.16.MT88.4 R12, [R83+0x7400] ;  /* 0x00740000530c783b */ /* 0x000f620000004200 */
[----:B----4-:R-:W-:Y:S01]  /*14940*/  F2FP.BF16.F32.PACK_AB R29, R69, R70 ;  /* 0x00000046451d723e */ /* 0x010fe200000010ff */
[----:B------:R-:W-:Y:S01]  /*14950*/  FADD.FTZ R70, R70, R72 ;  /* 0x0000004846467221 */ /* 0x000fe20000010000 */
[----:B--2---:R-:W-:-:S03]  /*14960*/  F2FP.BF16.F32.PACK_AB R31, R67, R68 ;  /* 0x00000044431f723e */ /* 0x004fc600000010ff */
[----:B------:R-:W2:Y:S01]  /*14970*/  MUFU.EX2 R158, R158 ;  /* 0x0000009e009e7308 */ /* 0x000ea20000000800 */
[----:B------:R-:W-:-:S04]  /*14980*/  FADD.FTZ R70, R69, R70 ;  /* 0x0000004645467221 */ /* 0x000fc80000010000 */
[----:B------:R-:W-:-:S03]  /*14990*/  FADD.FTZ R70, R68, R70 ;  /* 0x0000004644467221 */ /* 0x000fc60000010000 */
[----:B------:R-:W4:Y:S01]  /*149a0*/  MUFU.EX2 R213, R213 ;  /* 0x000000d500d57308 */ /* 0x000f220000000800 */
[----:B---3--:R-:W-:Y:S01]  /*149b0*/  F2FP.BF16.F32.PACK_AB R28, R159, R160 ;  /* 0x000000a09f1c723e */ /* 0x008fe200000010ff */
[----:B------:R-:W-:Y:S01]  /*149c0*/  FADD.FTZ R160, R160, R212 ;  /* 0x000000d4a0a07221 */ /* 0x000fe20000010000 */
[----:B------:R-:W-:-:S03]  /*149d0*/  FADD.FTZ R67, R67, R70 ;  /* 0x0000004643437221 */ /* 0x000fc60000010000 */
[----:B------:R-:W-:Y:S02]  /*149e0*/  FADD.FTZ R160, R159, R160 ;  /* 0x000000a09fa07221 */ /* 0x000fe40000010000 */
[----:B------:R-:W3:Y:S02]  /*149f0*/  MUFU.EX2 R66, R66 ;  /* 0x0000004200427308 */ /* 0x000ee40000000800 */
[----:B--2---:R-:W-:-:S06]  /*14a00*/  FADD.FTZ R160, R158, R160 ;  /* 0x000000a09ea07221 */ /* 0x004fcc0000010000 */
[----:B------:R-:W2:Y:S01]  /*14a10*/  MUFU.EX2 R65, R65 ;  /* 0x0000004100417308 */ /* 0x000ea20000000800 */
[C---:B----4-:R-:W-:Y:S01]  /*14a20*/  F2FP.BF16.F32.PACK_AB R30, R213.reuse, R158 ;  /* 0x0000009ed51e723e */ /* 0x050fe200000010ff */
[----:B------:R-:W-:-:S06]  /*14a30*/  FADD.FTZ R213, R213, R160 ;  /* 0x000000a0d5d57221 */ /* 0x000fcc0000010000 */
[----:B-1----:R-:W-:Y:S01]  /*14a40*/  HMMA.16816.F32.BF16 R16, R28, R8, R16 ;  /* 0x000000081c10723c */ /* 0x002fe20000041810 */
[----:B------:R-:W1:Y:S01]  /*14a50*/  MUFU.EX2 R64, R64 ;  /* 0x0000004000407308 */ /* 0x000e620000000800 */
[----:B---3--:R-:W-:-:S06]  /*14a60*/  FADD.FTZ R67, R66, R67 ;  /* 0x0000004342437221 */ /* 0x008fcc0000010000 */
[C---:B------:R-:W-:Y:S01]  /*14a70*/  HMMA.16816.F32.BF16 R4, R28.reuse, R10, R4 ;  /* 0x0000000a1c04723c */ /* 0x040fe20000041804 */
[----:B------:R-:W3:Y:S01]  /*14a80*/  LDSM.16.MT88.4 R8, [R0+0x2400] ;  /* 0x002400000008783b */ /* 0x000ee20000004200 */
[----:B------:R-:W4:Y:S06]  /*14a90*/  MUFU.EX2 R63, R63 ;  /* 0x0000003f003f7308 */ /* 0x000f2c0000000800 */
[----:B-----5:R-:W-:Y:S01]  /*14aa0*/  HMMA.16816.F32.BF16 R136, R28, R20, R136 ;  /* 0x000000141c88723c */ /* 0x020fe20000041888 */
[C---:B--2---:R-:W-:Y:S01]  /*14ab0*/  F2FP.BF16.F32.PACK_AB R21, R65.reuse, R66 ;  /* 0x000000424115723e */ /* 0x044fe200000010ff */
[----:B------:R-:W2:Y:S01]  /*14ac0*/  MUFU.EX2 R156, R156 ;  /* 0x0000009c009c7308 */ /* 0x000ea20000000800 */
[----:B------:R-:W-:-:S04]  /*14ad0*/  FADD.FTZ R65, R65, R67 ;  /* 0x0000004341417221 */ /* 0x000fc80000010000 */
[----:B-1----:R-:W-:Y:S01]  /*14ae0*/  FADD.FTZ R65, R64, R65 ;  /* 0x0000004140417221 */ /* 0x002fe20000010000 */
[----:B------:R-:W-:Y:S01]  /*14af0*/  HMMA.16816.F32.BF16 R24, R28, R22, R24 ;  /* 0x000000161c18723c */ /* 0x000fe20000041818 */
[----:B------:R-:W1:Y:S01]  /*14b00*/  LDSM.16.MT88.4 R28, [R83+0x7800] ;  /* 0x00780000531c783b */ /* 0x000e620000004200 */
[----:B------:R-:W5:Y:S01]  /*14b10*/  MUFU.EX2 R155, R155 ;  /* 0x0000009b009b7308 */ /* 0x000f620000000800 */
[C---:B----4-:R-:W-:Y:S01]  /*14b20*/  F2FP.BF16.F32.PACK_AB R23, R63.reuse, R64 ;  /* 0x000000403f17723e */ /* 0x050fe200000010ff */
[----:B------:R-:W-:-:S06]  /*14b30*/  FADD.FTZ R63, R63, R65 ;  /* 0x000000413f3f7221 */ /* 0x000fcc0000010000 */
[----:B------:R-:W4:Y:S01]  /*14b40*/  MUFU.EX2 R154, R154 ;  /* 0x0000009a009a7308 */ /* 0x000f220000000800 */
[----:B--2---:R-:W-:-:S07]  /*14b50*/  FADD.FTZ R213, R156, R213 ;  /* 0x000000d59cd57221 */ /* 0x004fce0000010000 */
[----:B------:R-:W2:Y:S01]  /*14b60*/  MUFU.EX2 R153, R153 ;  /* 0x0000009900997308 */ /* 0x000ea20000000800 */
[C---:B-----5:R-:W-:Y:S01]  /*14b70*/  F2FP.BF16.F32.PACK_AB R20, R155.reuse, R156 ;  /* 0x0000009c9b14723e */ /* 0x060fe200000010ff */
[----:B------:R-:W-:-:S06]  /*14b80*/  FADD.FTZ R155, R155, R213 ;  /* 0x000000d59b9b7221 */ /* 0x000fcc0000010000 */
[----:B------:R-:W5:Y:S01]  /*14b90*/  MUFU.EX2 R62, R62 ;  /* 0x0000003e003e7308 */ /* 0x000f620000000800 */
[----:B----4-:R-:W-:-:S07]  /*14ba0*/  FADD.FTZ R155, R154, R155 ;  /* 0x0000009b9a9b7221 */ /* 0x010fce0000010000 */
[----:B------:R-:W4:Y:S01]  /*14bb0*/  MUFU.EX2 R61, R61 ;  /* 0x0000003d003d7308 */ /* 0x000f220000000800 */
[C---:B--2---:R-:W-:Y:S01]  /*14bc0*/  F2FP.BF16.F32.PACK_AB R22, R153.reuse, R154 ;  /* 0x0000009a9916723e */ /* 0x044fe200000010ff */
[----:B------:R-:W-:-:S06]  /*14bd0*/  FADD.FTZ R153, R153, R155 ;  /* 0x0000009b99997221 */ /* 0x000fcc0000010000 */
[----:B------:R-:W-:Y:S01]  /*14be0*/  HMMA.16816.F32.BF16 R16, R20, R12, R16 ;  /* 0x0000000c1410723c */ /* 0x000fe20000041810 */
[----:B------:R-:W-:Y:S01]  /*14bf0*/  MUFU.EX2 R60, R60 ;  /* 0x0000003c003c7308 */ /* 0x000fe20000000800 */
[----:B-----5:R-:W-:-:S06]  /*14c00*/  FADD.FTZ R63, R62, R63 ;  /* 0x0000003f3e3f7221 */ /* 0x020fcc0000010000 */
[----:B------:R-:W-:Y:S01]  /*14c10*/  HMMA.16816.F32.BF16 R4, R20, R14, R4 ;  /* 0x0000000e1404723c */ /* 0x000fe20000041804 */
[----:B------:R-:W2:Y:S01]  /*14c20*/  LDSM.16.MT88.4 R12, [R0+0x2800] ;  /* 0x00280000000c783b */ /* 0x000ea20000004200 */
[----:B------:R-:W5:Y:S01]  /*14c30*/  MUFU.EX2 R59, R59 ;  /* 0x0000003b003b7308 */ /* 0x000f620000000800 */
[----:B----4-:R-:W-:-:S05]  /*14c40*/  FADD.FTZ R63, R61, R63 ;  /* 0x0000003f3d3f7221 */ /* 0x010fca0000010000 */
[C---:B---3--:R-:W-:Y:S01]  /*14c50*/  HMMA.16816.F32.BF16 R136, R20.reuse, R8, R136 ;  /* 0x000000081488723c */ /* 0x048fe20000041888 */
[----:B------:R-:W-:Y:S01]  /*14c60*/  F2FP.BF16.F32.PACK_AB R9, R61, R62 ;  /* 0x0000003e3d09723e */ /* 0x000fe200000010ff */
[----:B------:R-:W3:Y:S06]  /*14c70*/  MUFU.EX2 R131, R131 ;  /* 0x0000008300837308 */ /* 0x000eec0000000800 */
[----:B------:R-:W-:Y:S01]  /*14c80*/  HMMA.16816.F32.BF16 R24, R20, R10, R24 ;  /* 0x0000000a1418723c */ /* 0x000fe20000041818 */
[----:B------:R-:W4:Y:S01]  /*14c90*/  LDSM.16.MT88.4 R20, [R83+0x7c00] ;  /* 0x007c00005314783b */ /* 0x000f220000004200 */
[----:B------:R-:W1:Y:S01]  /*14ca0*/  MUFU.EX2 R130, R130 ;  /* 0x0000008200827308 */ /* 0x000e620000000800 */
[----:B-----5:R-:W-:Y:S01]  /*14cb0*/  F2FP.BF16.F32.PACK_AB R11, R59, R60 ;  /* 0x0000003c3b0b723e */ /* 0x020fe200000010ff */
[----:B------:R-:W-:-:S04]  /*14cc0*/  FADD.FTZ R60, R60, R63 ;  /* 0x0000003f3c3c7221 */ /* 0x000fc80000010000 */
[----:B------:R-:W-:Y:S02]  /*14cd0*/  FADD.FTZ R60, R59, R60 ;  /* 0x0000003c3b3c7221 */ /* 0x000fe40000010000 */
[----:B------:R-:W-:Y:S01]  /*14ce0*/  MUFU.EX2 R124, R124 ;  /* 0x0000007c007c7308 */ /* 0x000fe20000000800 */
[----:B---3--:R-:W-:-:S07]  /*14cf0*/  FADD.FTZ R153, R131, R153 ;  /* 0x0000009983997221 */ /* 0x008fce0000010000 */
[----:B------:R-:W3:Y:S01]  /*14d00*/  MUFU.EX2 R117, R117 ;  /* 0x0000007500757308 */ /* 0x000ee20000000800 */
[C---:B-1----:R-:W-:Y:S01]  /*14d10*/  F2FP.BF16.F32.PACK_AB R8, R130.reuse, R131 ;  /* 0x000000838208723e */ /* 0x042fe200000010ff */
[----:B------:R-:W-:-:S06]  /*14d20*/  FADD.FTZ R153, R130, R153 ;  /* 0x0000009982997221 */ /* 0x000fcc0000010000 */
[----:B------:R-:W-:Y:S08]  /*14d30*/  MUFU.EX2 R58, R58 ;  /* 0x0000003a003a7308 */ /* 0x000ff00000000800 */
[----:B------:R-:W1:Y:S01]  /*14d40*/  MUFU.EX2 R57, R57 ;  /* 0x0000003900397308 */ /* 0x000e620000000800 */
[----:B---3--:R-:W-:Y:S01]  /*14d50*/  F2FP.BF16.F32.PACK_AB R10, R117, R124 ;  /* 0x0000007c750a723e */ /* 0x008fe200000010ff */
[----:B------:R-:W-:-:S04]  /*14d60*/  FADD.FTZ R124, R124, R153 ;  /* 0x000000997c7c7221 */ /* 0x000fc80000010000 */
[----:B------:R-:W-:Y:S02]  /*14d70*/  FADD.FTZ R124, R117, R124 ;  /* 0x0000007c757c7221 */ /* 0x000fe40000010000 */
[----:B------:R-:W-:Y:S01]  /*14d80*/  MUFU.EX2 R56, R56 ;  /* 0x0000003800387308 */ /* 0x000fe20000000800 */
[C---:B------:R-:W-:Y:S07]  /*14d90*/  HMMA.16816.F32.BF16 R16, R8.reuse, R28, R16 ;  /* 0x0000001c0810723c */ /* 0x040fee0000041810 */
[----:B------:R-:W3:Y:S01]  /*14da0*/  MUFU.EX2 R55, R55 ;  /* 0x0000003700377308 */ /* 0x000ee20000000800 */
[C---:B------:R-:W-:Y:S01]  /*14db0*/  HMMA.16816.F32.BF16 R4, R8.reuse, R30, R4 ;  /* 0x0000001e0804723c */ /* 0x040fe20000041804 */
[----:B------:R-:W5:Y:S06]  /*14dc0*/  LDSM.16.MT88.4 R28, [R0+0x2c00] ;  /* 0x002c0000001c783b */ /* 0x000f6c0000004200 */
[----:B------:R-:W-:Y:S01]  /*14dd0*/  MUFU.EX2 R108, R108 ;  /* 0x0000006c006c7308 */ /* 0x000fe20000000800 */
[----:B--2---:R-:W-:Y:S01]  /*14de0*/  HMMA.16816.F32.BF16 R136, R8, R12, R136 ;  /* 0x0000000c0888723c */ /* 0x004fe20000041888 */
[----:B-1----:R-:W-:Y:S01]  /*14df0*/  F2FP.BF16.F32.PACK_AB R13, R57, R58 ;  /* 0x0000003a390d723e */ /* 0x002fe200000010ff */
[----:B------:R-:W-:-:S04]  /*14e00*/  FADD.FTZ R58, R58, R60 ;  /* 0x0000003c3a3a7221 */ /* 0x000fc80000010000 */
[----:B------:R-:W-:Y:S01]  /*14e10*/  FADD.FTZ R57, R57, R58 ;  /* 0x0000003a39397221 */ /* 0x000fe20000010000 */
[----:B------:R-:W1:Y:S01]  /*14e20*/  MUFU.EX2 R106, R106 ;  /* 0x0000006a006a7308 */ /* 0x000e620000000800 */
[----:B------:R-:W-:Y:S01]  /*14e30*/  HMMA.16816.F32.BF16 R24, R8, R14, R24 ;  /* 0x0000000e0818723c */ /* 0x000fe20000041818 */
[----:B---3--:R-:W-:Y:S01]  /*14e40*/  F2FP.BF16.F32.PACK_AB R15, R55, R56 ;  /* 0x00000038370f723e */ /* 0x008fe200000010ff */
[----:B------:R-:W2:Y:S01]  /*14e50*/  LDSM.16.MT88.4 R8, [R83+0x8000] ;  /* 0x008000005308783b */ /* 0x000ea20000004200 */
[----:B------:R-:W-:-:S04]  /*14e60*/  FADD.FTZ R57, R56, R57 ;  /* 0x0000003938397221 */ /* 0x000fc80000010000 */
[----:B------:R-:W3:Y:S01]  /*14e70*/  MUFU.EX2 R102, R102 ;  /* 0x0000006600667308 */ /* 0x000ee20000000800 */
[----:B------:R-:W-:-:S07]  /*14e80*/  FADD.FTZ R55, R55, R57 ;  /* 0x0000003937377221 */ /* 0x000fce0000010000 */
[----:B------:R-:W4:Y:S01]  /*14e90*/  MUFU.EX2 R99, R99 ;  /* 0x0000006300637308 */ /* 0x000f220000000800 */
[----:B-1----:R-:W-:Y:S01]  /*14ea0*/  F2FP.BF16.F32.PACK_AB R12, R106, R108 ;  /* 0x0000006c6a0c723e */ /* 0x002fe200000010ff */
[----:B------:R-:W-:-:S04]  /*14eb0*/  FADD.FTZ R108, R108, R124 ;  /* 0x0000007c6c6c7221 */ /* 0x000fc80000010000 */
[----:B------:R-:W-:Y:S02]  /*14ec0*/  FADD.FTZ R108, R106, R108 ;  /* 0x0000006c6a6c7221 */ /* 0x000fe40000010000 */
[----:B------:R-:W1:Y:S02]  /*14ed0*/  MUFU.EX2 R54, R54 ;  /* 0x0000003600367308 */ /* 0x000e640000000800 */
[----:B---3--:R-:W-:-:S06]  /*14ee0*/  FADD.FTZ R108, R102, R108 ;  /* 0x0000006c666c7221 */ /* 0x008fcc0000010000 */
[----:B------:R-:W3:Y:S01]  /*14ef0*/  MUFU.EX2 R53, R53 ;  /* 0x0000003500357308 */ /* 0x000ee20000000800 */
[C---:B----4-:R-:W-:Y:S01]  /*14f00*/  F2FP.BF16.F32.PACK_AB R14, R99.reuse, R102 ;  /* 0x00000066630e723e */ /* 0x050fe200000010ff */
[----:B------:R-:W-:-:S06]  /*14f10*/  FADD.FTZ R99, R99, R108 ;  /* 0x0000006c63637221 */ /* 0x000fcc0000010000 */
[----:B------:R-:W-:Y:S01]  /*14f20*/  HMMA.16816.F32.BF16 R16, R12, R20, R16 ;  /* 0x000000140c10723c */ /* 0x000fe20000041810 */
[----:B------:R-:W4:Y:S01]  /*14f30*/  MUFU.EX2 R52, R52 ;  /* 0x0000003400347308 */ /* 0x000f220000000800 */
[----:B-1----:R-:W-:-:S06]  /*14f40*/  FADD.FTZ R55, R54, R55 ;  /* 0x0000003736377221 */ /* 0x002fcc0000010000 */
[----:B------:R-:W-:Y:S01]  /*14f50*/  HMMA.16816.F32.BF16 R4, R12, R22, R4 ;  /* 0x000000160c04723c */ /* 0x000fe20000041804 */
[----:B------:R-:W1:Y:S01]  /*14f60*/  LDSM.16.MT88.4 R20, [R0+0x3000] ;  /* 0x003000000014783b */ /* 0x000e620000004200 */
[----:B------:R-:W2:Y:S01]  /*14f70*/  MUFU.EX2 R105, R105 ;  /* 0x0000006900697308 */ /* 0x000ea20000000800 */
[----:B---3--:R-:W-:-:S05]  /*14f80*/  FADD.FTZ R55, R53, R55 ;  /* 0x0000003735377221 */ /* 0x008fca0000010000 */
[----:B-----5:R-:W-:Y:S02]  /*14f90*/  HMMA.16816.F32.BF16 R136, R12, R28, R136 ;  /* 0x0000001c0c88723c */ /* 0x020fe40000041888 */
[----:B------:R-:W3:Y:S01]  /*14fa0*/  MUFU.EX2 R96, R96 ;  /* 0x0000006000607308 */ /* 0x000ee20000000800 */
[----:B----4-:R-:W-:-:S05]  /*14fb0*/  FADD.FTZ R55, R52, R55 ;  /* 0x0000003734377221 */ /* 0x010fca0000010000 */
[----:B------:R-:W-:Y:S01]  /*14fc0*/  HMMA.16816.F32.BF16 R24, R12, R30, R24 ;  /* 0x0000001e0c18723c */ /* 0x000fe20000041818 */
[----:B------:R-:W4:Y:S01]  /*14fd0*/  LDSM.16.MT88.4 R28, [R83+0x8400] ;  /* 0x00840000531c783b */ /* 0x000f220000004200 */
[----:B------:R-:W5:Y:S01]  /*14fe0*/  MUFU.EX2 R94, R95 ;  /* 0x0000005f005e7308 */ /* 0x000f620000000800 */
[----:B------:R-:W-:Y:S02]  /*14ff0*/  F2FP.BF16.F32.PACK_AB R13, R53, R54 ;  /* 0x00000036350d723e */ /* 0x000fe400000010ff */
[C---:B--2---:R-:W-:Y:S01]  /*15000*/  F2FP.BF16.F32.PACK_AB R15, R105.reuse, R52 ;  /* 0x00000034690f723e */ /* 0x044fe200000010ff */
[----:B------:R-:W-:-:S04]  /*15010*/  FADD.FTZ R105, R105, R55 ;  /* 0x0000003769697221 */ /* 0x000fc80000010000 */
[----:B------:R-:W-:Y:S01]  /*15020*/  MUFU.EX2 R91, R91 ;  /* 0x0000005b005b7308 */ /* 0x000fe20000000800 */
[----:B---3--:R-:W-:-:S07]  /*15030*/  FADD.FTZ R99, R96, R99 ;  /* 0x0000006360637221 */ /* 0x008fce0000010000 */
[----:B------:R-:W2:Y:S01]  /*15040*/  MUFU.EX2 R88, R88 ;  /* 0x0000005800587308 */ /* 0x000ea20000000800 */
[C---:B-----5:R-:W-:Y:S01]  /*15050*/  F2FP.BF16.F32.PACK_AB R12, R94.reuse, R96 ;  /* 0x000000605e0c723e */ /* 0x060fe200000010ff */
[----:B------:R-:W-:-:S06]  /*15060*/  FADD.FTZ R99, R94, R99 ;  /* 0x000000635e637221 */ /* 0x000fcc0000010000 */
[----:B------:R-:W3:Y:S08]  /*15070*/  MUFU.EX2 R122, R122 ;  /* 0x0000007a007a7308 */ /* 0x000ef00000000800 */
[----:B------:R-:W5:Y:S01]  /*15080*/  MUFU.EX2 R135, R135 ;  /* 0x0000008700877308 */ /* 0x000f620000000800 */
[----:B--2---:R-:W-:Y:S01]  /*15090*/  F2FP.BF16.F32.PACK_AB R14, R88, R91 ;  /* 0x0000005b580e723e */ /* 0x004fe200000010ff */
[----:B------:R-:W-:-:S04]  /*150a0*/  FADD.FTZ R91, R91, R99 ;  /* 0x000000635b5b7221 */ /* 0x000fc80000010000 */
[----:B------:R-:W-:Y:S02]  /*150b0*/  FADD.FTZ R91, R88, R91 ;  /* 0x0000005b585b7221 */ /* 0x000fe40000010000 */
[----:B------:R-:W-:Y:S01]  /*150c0*/  HMMA.16816.F32.BF16 R16, R12, R8, R16 ;  /* 0x000000080c10723c */ /* 0x000fe20000041810 */
[----:B------:R-:W-:Y:S01]  /*150d0*/  MUFU.EX2 R206, R206 ;  /* 0x000000ce00ce7308 */ /* 0x000fe20000000800 */
[----:B---3--:R-:W-:-:S06]  /*150e0*/  FADD.FTZ R105, R122, R105 ;  /* 0x000000697a697221 */ /* 0x008fcc0000010000 */
[C---:B------:R-:W-:Y:S01]  /*150f0*/  HMMA.16816.F32.BF16 R4, R12.reuse, R10, R4 ;  /* 0x0000000a0c04723c */ /* 0x040fe20000041804 */
[----:B------:R-:W2:Y:S01]  /*15100*/  LDSM.16.MT88.4 R8, [R0+0x3400] ;  /* 0x003400000008783b */ /* 0x000ea20000004200 */
[----:B------:R-:W3:Y:S06]  /*15110*/  MUFU.EX2 R168, R168 ;  /* 0x000000a800a87308 */ /* 0x000eec0000000800 */
[C---:B-1----:R-:W-:Y:S02]  /*15120*/  HMMA.16816.F32.BF16 R136, R12.reuse, R20, R136 ;  /* 0x000000140c88723c */ /* 0x042fe40000041888 */
[----:B------:R-:W1:Y:S06]  /*15130*/  MUFU.EX2 R50, R50 ;  /* 0x0000003200327308 */ /* 0x000e6c0000000800 */
[----:B------:R-:W-:Y:S01]  /*15140*/  HMMA.16816.F32.BF16 R24, R12, R22, R24 ;  /* 0x000000160c18723c */ /* 0x000fe20000041818 */
[----:B------:R-:W2:Y:S01]  /*15150*/  LDSM.16.MT88.4 R20, [R83+0x8800] ;  /* 0x008800005314783b */ /* 0x000ea20000004200 */
[----:B------:R-:W4:Y:S01]  /*15160*/  MUFU.EX2 R49, R49 ;  /* 0x0000003100317308 */ /* 0x000f220000000800 */
[C---:B-----5:R-:W-:Y:S01]  /*15170*/  F2FP.BF16.F32.PACK_AB R13, R135.reuse, R122 ;  /* 0x0000007a870d723e */ /* 0x060fe200000010ff */
[----:B------:R-:W-:Y:S01]  /*15180*/  FADD.FTZ R135, R135, R105 ;  /* 0x0000006987877221 */ /* 0x000fe20000010000 */
[----:B---3--:R-:W-:-:S03]  /*15190*/  F2FP.BF16.F32.PACK_AB R15, R168, R206 ;  /* 0x000000cea80f723e */ /* 0x008fc600000010ff */
[----:B------:R-:W-:Y:S02]  /*151a0*/  FADD.FTZ R135, R206, R135 ;  /* 0x00000087ce877221 */ /* 0x000fe40000010000 */
[----:B------:R-:W3:Y:S01]  /*151b0*/  MUFU.EX2 R48, R48 ;  /* 0x0000003000307308 */ /* 0x000ee20000000800 */
[----:B-1----:R-:W-:Y:S01]  /*151c0*/  FADD.FTZ R91, R50, R91 ;  /* 0x0000005b325b7221 */ /* 0x002fe20000010000 */
[----:B------:R-:W-:-:S06]  /*151d0*/  FADD.FTZ R168, R168, R135 ;  /* 0x00000087a8a87221 */ /* 0x000fcc0000010000 */
[----:B------:R-:W1:Y:S01]  /*151e0*/  MUFU.EX2 R47, R47 ;  /* 0x0000002f002f7308 */ /* 0x000e620000000800 */
[C---:B----4-:R-:W-:Y:S01]  /*151f0*/  F2FP.BF16.F32.PACK_AB R12, R49.reuse, R50 ;  /* 0x00000032310c723e */ /* 0x050fe200000010ff */
[----:B------:R-:W-:-:S06]  /*15200*/  FADD.FTZ R49, R49, R91 ;  /* 0x0000005b31317221 */ /* 0x000fcc0000010000 */
[----:B------:R-:W4:Y:S01]  /*15210*/  MUFU.EX2 R161, R161 ;  /* 0x000000a100a17308 */ /* 0x000f220000000800 */
[----:B---3--:R-:W-:-:S07]  /*15220*/  FADD.FTZ R49, R48, R49 ;  /* 0x0000003130317221 */ /* 0x008fce0000010000 */
[----:B------:R-:W3:Y:S01]  /*15230*/  MUFU.EX2 R157, R157 ;  /* 0x0000009d009d7308 */ /* 0x000ee20000000800 */
[C---:B-1----:R-:W-:Y:S01]  /*15240*/  F2FP.BF16.F32.PACK_AB R14, R47.reuse, R48 ;  /* 0x000000302f0e723e */ /* 0x042fe200000010ff */
[----:B------:R-:W-:-:S06]  /*15250*/  FADD.FTZ R47, R47, R49 ;  /* 0x000000312f2f7221 */ /* 0x000fcc0000010000 */
[----:B------:R-:W1:Y:S01]  /*15260*/  MUFU.EX2 R152, R152 ;  /* 0x0000009800987308 */ /* 0x000e620000000800 */
[----:B------:R-:W-:Y:S01]  /*15270*/  HMMA.16816.F32.BF16 R16, R12, R28, R16 ;  /* 0x0000001c0c10723c */ /* 0x000fe20000041810 */
[----:B----4-:R-:W-:-:S06]  /*15280*/  FADD.FTZ R168, R161, R168 ;  /* 0x000000a8a1a87221 */ /* 0x010fcc0000010000 */
[----:B------:R-:W4:Y:S01]  /*15290*/  MUFU.EX2 R112, R114 ;  /* 0x0000007200707308 */ /* 0x000f220000000800 */
[C---:B------:R-:W-:Y:S01]  /*152a0*/  HMMA.16816.F32.BF16 R4, R12.reuse, R30, R4 ;  /* 0x0000001e0c04723c */ /* 0x040fe20000041804 */
[----:B------:R-:W5:Y:S06]  /*152b0*/  LDSM.16.MT88.4 R28, [R0+0x3800] ;  /* 0x00380000001c783b */ /* 0x000f6c0000004200 */
[----:B------:R-:W4:Y:S01]  /*152c0*/  MUFU.EX2 R45, R45 ;  /* 0x0000002d002d7308 */ /* 0x000f220000000800 */
[----:B--2---:R-:W-:Y:S01]  /*152d0*/  HMMA.16816.F32.BF16 R136, R12, R8, R136 ;  /* 0x000000080c88723c */ /* 0x004fe20000041888 */
[C---:B---3--:R-:W-:Y:S01]  /*152e0*/  F2FP.BF16.F32.PACK_AB R9, R157.reuse, R161 ;  /* 0x000000a19d09723e */ /* 0x048fe200000010ff */
[----:B------:R-:W-:-:S04]  /*152f0*/  FADD.FTZ R157, R157, R168 ;  /* 0x000000a89d9d7221 */ /* 0x000fc80000010000 */
[----:B-1----:R-:W-:Y:S01]  /*15300*/  FADD.FTZ R157, R152, R157 ;  /* 0x0000009d989d7221 */ /* 0x002fe20000010000 */
[----:B------:R-:W1:Y:S01]  /*15310*/  MUFU.EX2 R44, R44 ;  /* 0x0000002c002c7308 */ /* 0x000e620000000800 */
[----:B------:R-:W-:Y:S01]  /*15320*/  HMMA.16816.F32.BF16 R24, R12, R10, R24 ;  /* 0x0000000a0c18723c */ /* 0x000fe20000041818 */
[----:B----4-:R-:W-:Y:S01]  /*15330*/  F2FP.BF16.F32.PACK_AB R11, R112, R152 ;  /* 0x00000098700b723e */ /* 0x010fe200000010ff */
[-CC-:B------:R-:W-:Y:S01]  /*15340*/  FFMA.FTZ R12, R40, R82.reuse, -R81.reuse ;  /* 0x00000052280c7223 */ /* 0x180fe20000010851 */
[----:B------:R-:W-:Y:S01]  /*15350*/  FFMA.FTZ R13, R39, R82, -R81 ;  /* 0x00000052270d7223 */ /* 0x000fe20000010851 */
[----:B------:R-:W-:-:S03]  /*15360*/  FADD.FTZ R112, R112, R157 ;  /* 0x0000009d70707221 */ /* 0x000fc60000010000 */
[----:B------:R-:W2:Y:S01]  /*15370*/  MUFU.EX2 R43, R43 ;  /* 0x0000002b002b7308 */ /* 0x000ea20000000800 */
[----:B------:R-:W-:-:S07]  /*15380*/  FADD.FTZ R47, R45, R47 ;  /* 0x0000002f2d2f7221 */ /* 0x000fce0000010000 */
[----:B------:R-:W3:Y:S01]  /*15390*/  MUFU.EX2 R42, R42 ;  /* 0x0000002a002a7308 */ /* 0x000ee20000000800 */
[C---:B-1----:R-:W-:Y:S01]  /*153a0*/  F2FP.BF16.F32.PACK_AB R8, R44.reuse, R45 ;  /* 0x0000002d2c08723e */ /* 0x042fe200000010ff */
[----:B------:R-:W-:-:S06]  /*153b0*/  FADD.FTZ R44, R44, R47 ;  /* 0x0000002f2c2c7221 */ /* 0x000fcc0000010000 */
[----:B------:R-:W1:Y:S01]  /*153c0*/  MUFU.EX2 R85, R85 ;  /* 0x0000005500557308 */ /* 0x000e620000000800 */
[----:B--2---:R-:W-:-:S07]  /*153d0*/  FADD.FTZ R44, R43, R44 ;  /* 0x0000002c2b2c7221 */ /* 0x004fce0000010000 */
[----:B------:R-:W2:Y:S01]  /*153e0*/  MUFU.EX2 R41, R41 ;  /* 0x0000002900297308 */ /* 0x000ea20000000800 */
[C---:B---3--:R-:W-:Y:S01]  /*153f0*/  F2FP.BF16.F32.PACK_AB R10, R42.reuse, R43 ;  /* 0x0000002b2a0a723e */ /* 0x048fe200000010ff */
[----:B------:R-:W-:-:S06]  /*15400*/  FADD.FTZ R42, R42, R44 ;  /* 0x0000002c2a2a7221 */ /* 0x000fcc0000010000 */
[----:B------:R-:W-:Y:S01]  /*15410*/  HMMA.16816.F32.BF16 R16, R8, R20, R16 ;  /* 0x000000140810723c */ /* 0x000fe20000041810 */
[----:B------:R-:W3:Y:S01]  /*15420*/  MUFU.EX2 R37, R37 ;  /* 0x0000002500257308 */ /* 0x000ee20000000800 */
[----:B-1----:R-:W-:-:S06]  /*15430*/  FADD.FTZ R112, R85, R112 ;  /* 0x0000007055707221 */ /* 0x002fcc0000010000 */
[----:B------:R-:W-:Y:S01]  /*15440*/  HMMA.16816.F32.BF16 R20, R8, R22, R4 ;  /* 0x000000160814723c */ /* 0x000fe20000041804 */
[----:B------:R1:W4:Y:S01]  /*15450*/  LDSM.16.MT88.4 R4, [R0+0x3c00] ;  /* 0x003c00000004783b */ /* 0x0003220000004200 */
[----:B------:R-:W1:Y:S01]  /*15460*/  MUFU.EX2 R36, R36 ;  /* 0x0000002400247308 */ /* 0x000e620000000800 */
[----:B--2---:R-:W-:-:S05]  /*15470*/  FADD.FTZ R42, R41, R42 ;  /* 0x0000002a292a7221 */ /* 0x004fca0000010000 */
[----:B-----5:R-:W-:Y:S02]  /*15480*/  HMMA.16816.F32.BF16 R136, R8, R28, R136 ;  /* 0x0000001c0888723c */ /* 0x020fe40000041888 */
[----:B------:R-:W2:Y:S01]  /*15490*/  MUFU.EX2 R12, R12 ;  /* 0x0000000c000c7308 */ /* 0x000ea20000000800 */
[----:B---3--:R-:W-:-:S05]  /*154a0*/  FADD.FTZ R112, R37, R112 ;  /* 0x0000007025707221 */ /* 0x008fca0000010000 */
[----:B------:R-:W-:Y:S01]  /*154b0*/  HMMA.16816.F32.BF16 R24, R8, R30, R24 ;  /* 0x0000001e0818723c */ /* 0x000fe20000041818 */
[----:B------:R-:W-:Y:S01]  /*154c0*/  F2FP.BF16.F32.PACK_AB R9, R37, R85 ;  /* 0x000000552509723e */ /* 0x000fe200000010ff */
[----:B------:R-:W3:Y:S01]  /*154d0*/  MUFU.EX2 R13, R13 ;  /* 0x0000000d000d7308 */ /* 0x000ee20000000800 */
[----:B-1----:R-:W-:Y:S01]  /*154e0*/  FADD.FTZ R112, R36, R112 ;  /* 0x0000007024707221 */ /* 0x002fe20000010000 */
[----:B------:R-:W-:-:S06]  /*154f0*/  MOV R0, R33 ;  /* 0x0000002100007202 */ /* 0x000fcc0000000f00 */
[----:B------:R-:W1:Y:S01]  /*15500*/  MUFU.EX2 R204, R204 ;  /* 0x000000cc00cc7308 */ /* 0x000e620000000800 */
[C---:B--2---:R-:W-:Y:S01]  /*15510*/  F2FP.BF16.F32.PACK_AB R8, R12.reuse, R41 ;  /* 0x000000290c08723e */ /* 0x044fe200000010ff */
[----:B------:R-:W-:Y:S01]  /*15520*/  FADD.FTZ R42, R12, R42 ;  /* 0x0000002a0c2a7221 */ /* 0x000fe20000010000 */
[----:B------:R-:W-:-:S05]  /*15530*/  @P1 MOV R0, R33 ;  /* 0x0000002100001202 */ /* 0x000fca0000000f00 */
[----:B------:R-:W2:Y:S01]  /*15540*/  MUFU.EX2 R199, R199 ;  /* 0x000000c700c77308 */ /* 0x000ea20000000800 */
[----:B---3--:R-:W-:Y:S01]  /*15550*/  FADD.FTZ R42, R13, R42 ;  /* 0x0000002a0d2a7221 */ /* 0x008fe20000010000 */
[----:B-1----:R-:W-:-:S03]  /*15560*/  F2FP.BF16.F32.PACK_AB R10, R204, R13 ;  /* 0x0000000dcc0a723e */ /* 0x002fc600000010ff */
[----:B------:R-:W-:Y:S01]  /*15570*/  FADD.FTZ R204, R204, R42 ;  /* 0x0000002acccc7221 */ /* 0x000fe20000010000 */
[C---:B--2---:R-:W-:Y:S01]  /*15580*/  F2FP.BF16.F32.PACK_AB R11, R199.reuse, R36 ;  /* 0x00000024c70b723e */ /* 0x044fe200000010ff */
[----:B------:R-:W-:-:S06]  /*15590*/  FADD.FTZ R199, R199, R112 ;  /* 0x00000070c7c77221 */ /* 0x000fcc0000010000 */
[C---:B------:R-:W-:Y:S08]  /*155a0*/  HMMA.16816.F32.BF16 R144, R8.reuse, R140, R16 ;  /* 0x0000008c0890723c */ /* 0x040ff00000041810 */
[----:B------:R-:W-:Y:S01]  /*155b0*/  HMMA.16816.F32.BF16 R140, R8, R142, R20 ;  /* 0x0000008e088c723c */ /* 0x000fe20000041814 */
[-C--:B------:R-:W-:Y:S02]  /*155c0*/  MOV R20, R34.reuse ;  /* 0x0000002200147202 */ /* 0x080fe40000000f00 */
[----:B------:R-:W-:-:S05]  /*155d0*/  @P1 MOV R20, R34 ;  /* 0x0000002200141202 */ /* 0x000fca0000000f00 */
[C---:B----4-:R-:W-:Y:S08]  /*155e0*/  HMMA.16816.F32.BF16 R136, R8.reuse, R4, R136 ;  /* 0x000000040888723c */ /* 0x050ff00000041888 */
[----:B------:R-:W-:Y:S01]  /*155f0*/  HMMA.16816.F32.BF16 R132, R8, R6, R24 ;  /* 0x000000060884723c */ /* 0x000fe20000041818 */
[----:B------:R-:W-:-:S04]  /*15600*/  NOP ;  /* 0x0000000000007918 */ /* 0x000fc80000000000 */
[----:B------:R-:W-:-:S15]  /*15610*/  @P1 BRA `(.L_x_4258) ;  /* 0x0000000000041947 */ /* 0x000fde0003800000 */
.L_x_4247:
[----:B------:R-:W-:-:S07]  /*15620*/  IADD3 R190, PT, PT, R32, -0x1, RZ ;  /* 0xffffffff20be7810 */ /* 0x000fce0007ffe0ff */
.L_x_4258:
[----:B------:R-:W-:Y:S05]  /*15630*/  BSYNC B2 ;  /* 0x0000000000027941 */ /* 0x000fea0003800000 */
.L_x_4246:
[----:B------:R-:W-:-:S13]  /*15640*/  ISETP.GE.AND P0, PT, R190, R181, PT ;  /* 0x000000b5be00720c */ /* 0x000fda0003f06270 */
[----:B------:R-:W-:Y:S05]  /*15650*/  @!P0 BRA `(.L_x_4259) ;  /* 0x000000a0003c8947 */ /* 0x000fea0003800000 */
[----:B------:R-:W-:Y:S01]  /*15660*/  ISETP.NE.U32.AND P3, PT, R202, RZ, PT ;  /* 0x000000ffca00720c */ /* 0x000fe20003f65070 */
[----:B------:R-:W-:Y:S02]  /*15670*/  IMAD.MOV.U32 R149, RZ, RZ, R0 ;  /* 0x000000ffff957224 */ /* 0x000fe400078e0000 */
[----:B------:R-:W-:Y:S01]  /*15680*/  IMAD.MOV.U32 R148, RZ, RZ, R20 ;  /* 0x000000ffff947224 */ /* 0x000fe200078e0014 */
[----:B------:R-:W-:-:S13]  /*15690*/  ISETP.NE.AND.EX P3, PT, R203, RZ, PT, P3 ;  /* 0x000000ffcb00720c */ /* 0x000fda0003f65330 */
.L_x_4266:
        /* <DEDUP_REMOVED lines=78> */
.L_x_4261:
[----:B------:R-:W-:Y:S05]  /*15b80*/  BSYNC.RECONVERGENT B0 ;  /* 0x0000000000007941 */ /* 0x000fea0003800200 */
.L_x_4260:
        /* <DEDUP_REMOVED lines=18> */
[----:B------:R-:W-:Y:S02]  /*15cb0*/  @!P0 MOV R10, R8 ;  /* 0x00000008000a8202 */ /* 0x000fe40000000f00 */
[----:B------:R-:W-:Y:S01]  /*15cc0*/  @!P0 IADD3.X R7, PT, PT, R9, R7, RZ, P2, !PT ;  /* 0x0000000709078210 */ /* 0x000fe200017fe4ff */
[C---:B------:R-:W-:Y:S01]  /*15cd0*/  @!P0 IMAD R4, R173.reuse, 0x140, RZ ;  /* 0x00000140ad048824 */ /* 0x040fe200078e02ff */
[----:B------:R-:W-:Y:S01]  /*15ce0*/  @!P0 MOV R11, R9 ;  /* 0x00000009000b8202 */ /* 0x000fe20000000f00 */
[C---:B------:R-:W-:Y:S01]  /*15cf0*/  @!P0 IMAD R5, R173.reuse, 0xc0, RZ ;  /* 0x000000c0ad058824 */ /* 0x040fe200078e02ff */
[----:B------:R-:W-:Y:S01]  /*15d00*/  LOP3.LUT R193, R194, R174, RZ, 0x3c, !PT ;  /* 0x000000aec2c17212 */ /* 0x000fe200078e3cff */
[----:B------:R-:W-:Y:S01]  /*15d10*/  @!P0 IMAD R0, R173, 0x180, RZ ;  /* 0x00000180ad008824 */ /* 0x000fe200078e02ff */
[----:B------:R-:W-:Y:S01]  /*15d20*/  @!P0 IADD3 R13, PT, PT, R4, R13, RZ ;  /* 0x0000000d040d8210 */ /* 0x000fe20007ffe0ff */
[C---:B------:R-:W-:Y:S01]  /*15d30*/  @!P0 IMAD.WIDE.U32 R10, R172.reuse, 0x180, R10 ;  /* 0x00000180ac0a8825 */ /* 0x040fe200078e000a */
[C---:B------:R-:W-:Y:S02]  /*15d40*/  @!P0 LEA R4, P4, R172.reuse, R8, 0x7 ;  /* 0x00000008ac048211 */ /* 0x040fe400078838ff */
[----:B------:R-:W-:Y:S02]  /*15d50*/  @!P0 IADD3 R15, PT, PT, R5, R15, RZ ;  /* 0x0000000f050f8210 */ /* 0x000fe40007ffe0ff */
[--C-:B------:R-:W-:Y:S02]  /*15d60*/  @!P0 LEA.HI.X R5, R172, R9, R173.reuse, 0x7, P4 ;  /* 0x00000009ac058211 */ /* 0x100fe400020f3cad */
        /* <DEDUP_REMOVED lines=295> */
[C---:B------:R-:W-:Y:S01]  /*16fe0*/  HMMA.16816.F32.BF16 R104, R156.reuse, R6, R104 ;  /* 0x000000069c68723c */ /* 0x040fe20000041868 */
[----:B------:R-:W4:Y:S06]  /*16ff0*/  LDSM.16.M88.4 R4, [R0+0x4800] ;  /* 0x004800000004783b */ /* 0x000f2c0000000200 */
[----:B------:R2:W1:Y:S01]  /*17000*/  MUFU.TANH R216, R92 ;  /* 0x0000005c00d87308 */ /* 0x0004620000002400 */
[-C--:B------:R-:W-:Y:S01]  /*17010*/  FMUL.FTZ R97, R97, R205.reuse ;  /* 0x000000cd61617220 */ /* 0x080fe20000410000 */
[-C--:B------:R-:W-:Y:S08]  /*17020*/  FMUL.FTZ R96, R96, R205.reuse ;  /* 0x000000cd60607220 */ /* 0x080ff00000410000 */
[----:B------:R3:W1:Y:S01]  /*17030*/  MUFU.TANH R217, R93 ;  /* 0x0000005d00d97308 */ /* 0x0006620000002400 */
[-C--:B------:R-:W-:Y:S01]  /*17040*/  FMUL.FTZ R100, R100, R205.reuse ;  /* 0x000000cd64647220 */ /* 0x080fe20000410000 */
[-C--:B------:R-:W-:Y:S08]  /*17050*/  FMUL.FTZ R101, R101, R205.reuse ;  /* 0x000000cd65657220 */ /* 0x080ff00000410000 */
[----:B------:R1:W1:Y:S01]  /*17060*/  MUFU.TANH R211, R97 ;  /* 0x0000006100d37308 */ /* 0x0002620000002400 */
[-C--:B------:R-:W-:Y:S01]  /*17070*/  FMUL.FTZ R105, R105, R205.reuse ;  /* 0x000000cd69697220 */ /* 0x080fe20000410000 */
[-C--:B------:R-:W-:Y:S01]  /*17080*/  FMUL.FTZ R104, R104, R205.reuse ;  /* 0x000000cd68687220 */ /* 0x080fe20000410000 */
[-C--:B--2---:R-:W-:Y:S01]  /*17090*/  FMUL.FTZ R92, R94, R205.reuse ;  /* 0x000000cd5e5c7220 */ /* 0x084fe20000410000 */
[-C--:B------:R-:W-:Y:S01]  /*170a0*/  FMUL.FTZ R94, R98, R205.reuse ;  /* 0x000000cd625e7220 */ /* 0x080fe20000410000 */
[-C--:B------:R-:W-:Y:S01]  /*170b0*/  FMUL.FTZ R98, R106, R205.reuse ;  /* 0x000000cd6a627220 */ /* 0x080fe20000410000 */
[C---:B-----5:R-:W-:Y:S04]  /*170c0*/  HMMA.16816.F32.BF16 R108, R156.reuse, R8, R108 ;  /* 0x000000089c6c723c */ /* 0x060fe8000004186c */
[----:B------:R2:W2:Y:S01]  /*170d0*/  MUFU.TANH R218, R96 ;  /* 0x0000006000da7308 */ /* 0x0004a20000002400 */
[-C--:B---3--:R-:W-:Y:S01]  /*170e0*/  FMUL.FTZ R93, R95, R205.reuse ;  /* 0x000000cd5f5d7220 */ /* 0x088fe20000410000 */
[-C--:B------:R-:W-:Y:S01]  /*170f0*/  FMUL.FTZ R95, R99, R205.reuse ;  /* 0x000000cd635f7220 */ /* 0x080fe20000410000 */
[-C--:B------:R-:W-:Y:S01]  /*17100*/  FMUL.FTZ R99, R107, R205.reuse ;  /* 0x000000cd6b637220 */ /* 0x080fe20000410000 */
[C---:B------:R-:W-:Y:S01]  /*17110*/  HMMA.16816.F32.BF16 R112, R156.reuse, R10, R112 ;  /* 0x0000000a9c70723c */ /* 0x040fe20000041870 */
[----:B------:R-:W3:Y:S05]  /*17120*/  LDSM.16.M88.4 R8, [R0+0x4c00] ;  /* 0x004c00000008783b */ /* 0x000eea0000000200 */
[----:B------:R-:W3:Y:S02]  /*17130*/  MUFU.TANH R212, R105 ;  /* 0x0000006900d47308 */ /* 0x000ee40000002400 */
[----:B------:R-:W-:Y:S04]  /*17140*/  DEPBAR.LE SB0, 0x0 ;  /* 0x000080000000791a */ /* 0x000fe80000000000 */
[-C--:B-1----:R-:W-:Y:S01]  /*17150*/  FMUL.FTZ R97, R103, R205.reuse ;  /* 0x000000cd67617220 */ /* 0x082fe20000410000 */
[C---:B----4-:R-:W-:Y:S03]  /*17160*/  HMMA.16816.F32.BF16 R116, R156.reuse, R4, R116 ;  /* 0x000000049c74723c */ /* 0x050fe60000041874 */
[----:B------:R1:W4:Y:S01]  /*17170*/  MUFU.TANH R214, R100 ;  /* 0x0000006400d67308 */ /* 0x0003220000002400 */
[----:B------:R-:W-:Y:S01]  /*17180*/  BAR.SYNC.DEFER_BLOCKING 0x0 ;  /* 0x0000000000007b1d */ /* 0x000fe20000010000 */
[-C--:B------:R-:W-:Y:S01]  /*17190*/  FMUL.FTZ R108, R108, R205.reuse ;  /* 0x000000cd6c6c7220 */ /* 0x080fe20000410000 */
[-C--:B--2---:R-:W-:Y:S01]  /*171a0*/  FMUL.FTZ R96, R102, R205.reuse ;  /* 0x000000cd66607220 */ /* 0x084fe20000410000 */
[-C--:B------:R-:W-:Y:S01]  /*171b0*/  FMUL.FTZ R102, R110, R205.reuse ;  /* 0x000000cd6e667220 */ /* 0x080fe20000410000 */
[C---:B------:R-:W-:Y:S05]  /*171c0*/  HMMA.16816.F32.BF16 R120, R156.reuse, R6, R120 ;  /* 0x000000069c78723c */ /* 0x040fea0000041878 */
[----:B------:R2:W2:Y:S01]  /*171d0*/  MUFU.TANH R215, R101 ;  /* 0x0000006500d77308 */ /* 0x0004a20000002400 */
[-C--:B------:R-:W-:Y:S01]  /*171e0*/  FMUL.FTZ R113, R113, R205.reuse ;  /* 0x000000cd71717220 */ /* 0x080fe20000410000 */
[-C--:B------:R-:W-:Y:S01]  /*171f0*/  FMUL.FTZ R103, R115, R205.reuse ;  /* 0x000000cd73677220 */ /* 0x080fe20000410000 */
[-C--:B------:R-:W-:Y:S07]  /*17200*/  FMUL.FTZ R112, R112, R205.reuse ;  /* 0x000000cd70707220 */ /* 0x080fee0000410000 */
[----:B------:R5:W4:Y:S01]  /*17210*/  MUFU.TANH R213, R104 ;  /* 0x0000006800d57308 */ /* 0x000b220000002400 */
[-C--:B-1----:R-:W-:Y:S01]  /*17220*/  FMUL.FTZ R100, R111, R205.reuse ;  /* 0x000000cd6f647220 */ /* 0x082fe20000410000 */
[-C--:B------:R-:W-:Y:S01]  /*17230*/  FMUL.FTZ R105, R118, R205.reuse ;  /* 0x000000cd76697220 */ /* 0x080fe20000410000 */
[-C--:B------:R-:W-:Y:S01]  /*17240*/  FMUL.FTZ R115, R117, R205.reuse ;  /* 0x000000cd75737220 */ /* 0x080fe20000410000 */
[-C--:B------:R-:W-:Y:S01]  /*17250*/  FMUL.FTZ R116, R116, R205.reuse ;  /* 0x000000cd74747220 */ /* 0x080fe20000410000 */
[-C--:B------:R-:W-:Y:S05]  /*17260*/  FMUL.FTZ R107, R119, R205.reuse ;  /* 0x000000cd776b7220 */ /* 0x080fea0000410000 */
[----:B------:R1:W1:Y:S01]  /*17270*/  MUFU.TANH R210, R108 ;  /* 0x0000006c00d27308 */ /* 0x0002620000002400 */
[-C--:B--2---:R-:W-:Y:S01]  /*17280*/  FMUL.FTZ R101, R109, R205.reuse ;  /* 0x000000cd6d657220 */ /* 0x084fe20000410000 */
[-C--:B------:R-:W-:Y:S01]  /*17290*/  FMUL.FTZ R118, R120, R205.reuse ;  /* 0x000000cd78767220 */ /* 0x080fe20000410000 */
[-C--:B------:R-:W-:Y:S01]  /*172a0*/  FMUL.FTZ R106, R123, R205.reuse ;  /* 0x000000cd7b6a7220 */ /* 0x080fe20000410000 */
[C---:B---3--:R-:W-:Y:S06]  /*172b0*/  HMMA.16816.F32.BF16 R124, R156.reuse, R8, R124 ;  /* 0x000000089c7c723c */ /* 0x048fec000004187c */
[----:B------:R2:W3:Y:S01]  /*172c0*/  MUFU.TANH R208, R113 ;  /* 0x0000007100d07308 */ /* 0x0004e20000002400 */
[-C--:B-----5:R-:W-:Y:S01]  /*172d0*/  FMUL.FTZ R104, R114, R205.reuse ;  /* 0x000000cd72687220 */ /* 0x0a0fe20000410000 */
[-C--:B------:R-:W-:Y:S01]  /*172e0*/  FMUL.FTZ R114, R121, R205.reuse ;  /* 0x000000cd79727220 */ /* 0x080fe20000410000 */
[----:B------:R-:W-:Y:S07]  /*172f0*/  HMMA.16816.F32.BF16 R128, R156, R10, R128 ;  /* 0x0000000a9c80723c */ /* 0x000fee0000041880 */
[----:B------:R2:W2:Y:S01]  /*17300*/  MUFU.TANH R154, R46 ;  /* 0x0000002e009a7308 */ /* 0x0004a20000002400 */
[-C--:B-1----:R-:W-:Y:S09]  /*17310*/  FMUL.FTZ R108, R122, R205.reuse ;  /* 0x000000cd7a6c7220 */ /* 0x082ff20000410000 */
        /* <DEDUP_REMOVED lines=8> */
[-C--:B--2---:R-:W-:Y:S01]  /*173a0*/  FMUL.FTZ R113, R130, R205.reuse ;  /* 0x000000cd82717220 */ /* 0x084fe20000410000 */
[----:B------:R-:W-:Y:S06]  /*173b0*/  FMUL.FTZ R0, R131, R205 ;  /* 0x000000cd83007220 */ /* 0x000fec0000410000 */
[----:B------:R-:W2:Y:S10]  /*173c0*/  MUFU.TANH R49, R49 ;  /* 0x0000003100317308 */ /* 0x000eb40000002400 */
        /* <DEDUP_REMOVED lines=101> */
[----:B------:R-:W1:Y:S02]  /*17a20*/  F2I.FTZ.U32.TRUNC.NTZ R123, R122 ;  /* 0x0000007a007b7305 */ /* 0x000e64000021f000 */
[--C-:B-1----:R-:W-:Y:S02]  /*17a30*/  IMAD.MOV R112, RZ, RZ, -R123.reuse ;  /* 0x000000ffff707224 */ /* 0x102fe400078e0a7b */
[----:B------:R-:W-:Y:S02]  /*17a40*/  IMAD.MOV.U32 R122, RZ, RZ, RZ ;  /* 0x000000ffff7a7224 */ /* 0x000fe400078e00ff */
        /* <DEDUP_REMOVED lines=47> */
.L_x_4265:
[----:B------:R-:W-:Y:S05]  /*17d40*/  BSYNC.RECONVERGENT B0 ;  /* 0x0000000000007941 */ /* 0x000fea0003800200 */
.L_x_4264:
[----:B------:R-:W-:Y:S01]  /*17d50*/  @!P1 IMAD.MOV.U32 R10, RZ, RZ, R183 ;  /* 0x000000ffff0a9224 */ /* 0x000fe200078e00b7 */
[----:B------:R-:W-:Y:S01]  /*17d60*/  IADD3 R8, P4, PT, R5, R183, RZ ;  /* 0x000000b705087210 */ /* 0x000fe20007f9e0ff */
[----:B------:R-:W-:Y:S01]  /*17d70*/  @!P1 IMAD.MOV.U32 R11, RZ, RZ, R182 ;  /* 0x000000ffff0b9224 */ /* 0x000fe200078e00b6 */
[----:B------:R-:W-:Y:S01]  /*17d80*/  SHF.L.U32 R175, R150, 0x3, RZ ;  /* 0x0000000396af7819 */ /* 0x000fe200000006ff */
[----:B------:R-:W-:Y:S01]  /*17d90*/  @!P0 IMAD R4, R171, 0xc0, RZ ;  /* 0x000000c0ab048824 */ /* 0x000fe200078e02ff */
[----:B------:R-:W-:Y:S02]  /*17da0*/  IADD3.X R9, PT, PT, R6, R182, RZ, P4, !PT ;  /* 0x000000b606097210 */ /* 0x000fe400027fe4ff */
[----:B------:R-:W-:Y:S01]  /*17db0*/  @!PT LDS RZ, [RZ] ;  /* 0x00000000fffff984 */ /* 0x000fe20000000800 */
[----:B------:R-:W-:Y:S01]  /*17dc0*/  @!PT LDS RZ, [RZ] ;  /* 0x00000000fffff984 */ /* 0x000fe20000000800 */
[----:B------:R-:W-:Y:S01]  /*17dd0*/  @!PT LDS RZ, [RZ] ;  /* 0x00000000fffff984 */ /* 0x000fe20000000800 */
[----:B------:R2:W-:Y:S01]  /*17de0*/  @!P1 LDGSTS.E.BYPASS.LTC128B.128 [R193+0x1000], desc[UR4][R10.64] ;  /* 0x010000000ac19fae */ /* 0x0005e2000b981a04 */
[-C--:B------:R-:W-:Y:S01]  /*17df0*/  @!P0 MOV R124, R8.reuse ;  /* 0x00000008007c8202 */ /* 0x080fe20000000f00 */
[----:B-1----:R-:W-:Y:S02]  /*17e00*/  @!P0 IMAD.WIDE.U32 R126, R170, 0xc0, R8 ;  /* 0x000000c0aa7e8825 */ /* 0x002fe400078e0008 */
[----:B------:R3:W-:Y:S01]  /*17e10*/  @P1 STS.128 [R193+0x1000], RZ ;  /* 0x001000ffc1001388 */ /* 0x0007e20000000c00 */
[-C--:B------:R-:W-:Y:S01]  /*17e20*/  @!P0 MOV R122, R8.reuse ;  /* 0x00000008007a8202 */ /* 0x080fe20000000f00 */
[--C-:B------:R-:W-:Y:S02]  /*17e30*/  @!P0 IMAD.MOV.U32 R125, RZ, RZ, R9.reuse ;  /* 0x000000ffff7d8224 */ /* 0x100fe400078e0009 */
[----:B------:R3:W-:Y:S01]  /*17e40*/  @P0 STS.128 [R193+0x1800], RZ ;  /* 0x001800ffc1000388 */ /* 0x0007e20000000c00 */
[----:B------:R-:W-:Y:S01]  /*17e50*/  @!P0 IADD3 R127, PT, PT, R4, R127, RZ ;  /* 0x0000007f047f8210 */ /* 0x000fe20007ffe0ff */
[----:B------:R-:W-:Y:S01]  /*17e60*/  @!P0 IMAD.MOV.U32 R123, RZ, RZ, R9 ;  /* 0x000000ffff7b8224 */ /* 0x000fe200078e0009 */
[CC--:B------:R-:W-:Y:S01]  /*17e70*/  @!P0 LEA R4, P1, R170.reuse, R8.reuse, 0x8 ;  /* 0x00000008aa048211 */ /* 0x0c0fe200078240ff */
[----:B------:R-:W-:Y:S01]  /*17e80*/  @!PT LDS RZ, [RZ] ;  /* 0x00000000fffff984 */ /* 0x000fe20000000800 */
[----:B------:R-:W-:Y:S01]  /*17e90*/  @!PT LDS RZ, [RZ] ;  /* 0x00000000fffff984 */ /* 0x000fe20000000800 */
[----:B------:R-:W-:Y:S01]  /*17ea0*/  @!PT LDS RZ, [RZ] ;  /* 0x00000000fffff984 */ /* 0x000fe20000000800 */
[----:B------:R-:W-:Y:S01]  /*17eb0*/  @!P0 LDGSTS.E.BYPASS.LTC128B.128 [R193+0x1800], desc[UR4][R8.64] ;  /* 0x0180000008c18fae */ /* 0x000fe2000b981a04 */
[C---:B------:R-:W-:Y:S01]  /*17ec0*/  @!P0 IMAD.WIDE.U32 R124, R170.reuse, 0x140, R124 ;  /* 0x00000140aa7c8825 */ /* 0x040fe200078e007c */
[----:B------:R-:W-:Y:S02]  /*17ed0*/  LOP3.LUT R195, R175, 0x1f20, RZ, 0xc0, !PT ;  /* 0x00001f20afc37812 */ /* 0x000fe400078ec0ff */
[----:B------:R3:W-:Y:S01]  /*17ee0*/  @P0 STS.128 [R193+0x2000], RZ ;  /* 0x002000ffc1000388 */ /* 0x0007e20000000c00 */
[----:B------:R-:W-:Y:S01]  /*17ef0*/  @!P0 IMAD.WIDE.U32 R122, R170, 0x180, R122 ;  /* 0x00000180aa7a8825 */ /* 0x000fe200078e007a */
[----:B--2---:R-:W-:Y:S03]  /*17f00*/  @!P0 IADD3 R10, P4, PT, R8, R5, RZ ;  /* 0x00000005080a8210 */ /* 0x004fe60007f9e0ff */
[----:B------:R-:W-:Y:S02]  /*17f10*/  @!P0 IMAD R5, R171, 0x140, RZ ;  /* 0x00000140ab058824 */ /* 0x000fe400078e02ff */
[----:B------:R-:W-:Y:S02]  /*17f20*/  @!P0 IMAD.X R11, R9, 0x1, R6, P4 ;  /* 0x00000001090b8824 */ /* 0x000fe400020e0606 */
[----:B------:R-:W-:Y:S01]  /*17f30*/  @!P0 IMAD.IADD R125, R5, 0x1, R125 ;  /* 0x00000001057d8824 */ /* 0x000fe200078e027d */
[--C-:B------:R-:W-:Y:S01]  /*17f40*/  @!P0 LEA.HI.X R5, R170, R9, R171.reuse, 0x8, P1 ;  /* 0x00000009aa058211 */ /* 0x100fe200008f44ab */
[----:B------:R-:W-:Y:S01]  /*17f50*/  @!P0 IMAD R6, R171, 0x180, RZ ;  /* 0x00000180ab068824 */ /* 0x000fe200078e02ff */
[----:B------:R-:W-:Y:S01]  /*17f60*/  @!PT LDS RZ, [RZ] ;  /* 0x00000000fffff984 */ /* 0x000fe20000000800 */
[----:B------:R-:W-:Y:S01]  /*17f70*/  @!PT LDS RZ, [RZ] ;  /* 0x00000000fffff984 */ /* 0x000fe20000000800 */
[----:B------:R-:W-:Y:S01]  /*17f80*/  @!PT LDS RZ, [RZ] ;  /* 0x00000000fffff984 */ /* 0x000fe20000000800 */
[----:B------:R1:W-:Y:S04]  /*17f90*/  @!P0 LDGSTS.E.BYPASS.LTC128B.128 [R193+0x2000], desc[UR4][R10.64] ;  /* 0x020000000ac18fae */ /* 0x0003e8000b981a04 */
[----:B------:R3:W-:Y:S01]  /*17fa0*/  @P0 STS.128 [R193+0x2800], RZ ;  /* 0x002800ffc1000388 */ /* 0x0007e20000000c00 */
        /* <DEDUP_REMOVED lines=28> */
.L_x_4263:
[----:B------:R-:W-:Y:S05]  /*18170*/  BSYNC.RECONVERGENT B1 ;  /* 0x0000000000017941 */ /* 0x000fea0003800200 */
.L_x_4262:
[----:B------:R-:W-:Y:S01]  /*18180*/  LOP3.LUT R198, R198, 0xfffffdff, RZ, 0xc0, !PT ;  /* 0xfffffdffc6c67812 */ /* 0x000fe200078ec0ff */
[----:B------:R-:W-:Y:S03]  /*18190*/  IMAD.SHL.U32 R46, R150, 0x2, RZ ;  /* 0x00000002962e7824 */ /* 0x000fe600078e00ff */
[----:B------:R-:W-:Y:S02]  /*181a0*/  @P2 LOP3.LUT R198, R198, 0x200, RZ, 0xfc, !PT ;  /* 0x00000200c6c62812 */ /* 0x000fe400078efcff */
[----:B------:R-:W-:Y:S02]  /*181b0*/  LOP3.LUT R46, R46, 0x6, RZ, 0xc0, !PT ;  /* 0x000000062e2e7812 */ /* 0x000fe400078ec0ff */
[----:B------:R-:W-:Y:S03]  /*181c0*/  LOP3.LUT R198, R198, 0xfffffeff, RZ, 0xc0, !PT ;  /* 0xfffffeffc6c67812 */ /* 0x000fe600078ec0ff */
[----:B------:R-:W-:Y:S01]  /*181d0*/  IMAD R7, R190, 0x100, R46 ;  /* 0x00000100be077824 */ /* 0x000fe200078e022e */
[----:B------:R-:W-:Y:S03]  /*181e0*/  @P3 LOP3.LUT R198, R198, 0x100, RZ, 0xfc, !PT ;  /* 0x00000100c6c63812 */ /* 0x000fe600078efcff */
[C---:B------:R-:W-:Y:S01]  /*181f0*/  VIADD R168, R7.reuse, 0x38 ;  /* 0x0000003807a87836 */ /* 0x040fe20000000000 */
[----:B------:R-:W-:Y:S01]  /*18200*/  LOP3.LUT R198, R198, 0xffffefff, RZ, 0xc0, !PT ;  /* 0xffffefffc6c67812 */ /* 0x000fe200078ec0ff */
[C---:B------:R-:W-:Y:S02]  /*18210*/  VIADD R249, R7.reuse, 0x68 ;  /* 0x0000006807f97836 */ /* 0x040fe40000000000 */
[C---:B------:R-:W-:Y:S01]  /*18220*/  VIADD R242, R7.reuse, 0x70 ;  /* 0x0000007007f27836 */ /* 0x040fe20000000000 */
[----:B------:R-:W-:Y:S01]  /*18230*/  LOP3.LUT R198, R198, 0xffffff7f, RZ, 0xc0, !PT ;  /* 0xffffff7fc6c67812 */ /* 0x000fe200078ec0ff */
[C---:B-1----:R-:W-:Y:S02]  /*18240*/  VIADD R112, R7.reuse, 0x18 ;  /* 0x0000001807707836 */ /* 0x042fe40000000000 */
[C---:B------:R-:W-:Y:S02]  /*18250*/  VIADD R244, R7.reuse, 0x19 ;  /* 0x0000001907f47836 */ /* 0x040fe40000000000 */
[C---:B------:R-:W-:Y:S02]  /*18260*/  VIADD R205, R7.reuse, 0x58 ;  /* 0x0000005807cd7836 */ /* 0x040fe40000000000 */
[C---:B---3--:R-:W-:Y:S02]  /*18270*/  IMAD.IADD R5, R7.reuse, 0x1, R196 ;  /* 0x0000000107057824 */ /* 0x048fe400078e02c4 */
[C---:B------:R-:W-:Y:S02]  /*18280*/  VIADD R9, R7.reuse, 0x1 ;  /* 0x0000000107097836 */ /* 0x040fe40000000000 */
[C---:B------:R-:W-:Y:S01]  /*18290*/  VIADD R129, R7.reuse, 0x10 ;  /* 0x0000001007817836 */ /* 0x040fe20000000000 */
[C-C-:B------:R-:W-:Y:S01]  /*182a0*/  IADD3 R4, PT, PT, R178.reuse, -0x10, -R5.reuse ;  /* 0xfffffff0b2047810 */ /* 0x140fe20007ffe805 */
[C---:B------:R-:W-:Y:S01]  /*182b0*/  VIADD R119, R7.reuse, 0x9 ;  /* 0x0000000907777836 */ /* 0x040fe20000000000 */
[C-C-:B------:R-:W-:Y:S01]  /*182c0*/  IADD3 R6, PT, PT, R178.reuse, -0x9, -R5.reuse ;  /* 0xfffffff7b2067810 */ /* 0x140fe20007ffe805 */
        /* <DEDUP_REMOVED lines=8> */
[C-C-:B------:R-:W-:Y:S01]  /*18350*/  IMAD.IADD R209, R178.reuse, 0x1, -R5.reuse ;  /* 0x00000001b2d17824 */ /* 0x140fe200078e0a05 */
[C-C-:B------:R-:W-:Y:S01]  /*18360*/  IADD3 R8, PT, PT, R178.reuse, -0x1, -R5.reuse ;  /* 0xffffffffb2087810 */ /* 0x140fe20007ffe805 */
[C---:B------:R-:W-:Y:S01]  /*18370*/  FFMA.FTZ R12, -R191.reuse, R4, R12 ;  /* 0x00000004bf0c7223 */ /* 0x040fe2000001010c */
[C---:B------:R-:W-:Y:S01]  /*18380*/  IADD3 R4, PT, PT, R178.reuse, -0x18, -R5 ;  /* 0xffffffe8b2047810 */ /* 0x040fe20007ffe805 */
[C---:B------:R-:W-:Y:S01]  /*18390*/  FFMA.FTZ R153, -R191.reuse, R6, R153 ;  /* 0x00000006bf997223 */ /* 0x040fe20000010199 */
[C-C-:B------:R-:W-:Y:S02]  /*183a0*/  IADD3 R6, PT, PT, R178.reuse, -0x21, -R5.reuse ;  /* 0xffffffdfb2067810 */ /* 0x140fe40007ffe805 */
[----:B------:R-:W-:Y:S02]  /*183b0*/  IABS R4, R4 ;  /* 0x0000000400047213 */ /* 0x000fe40000000000 */
[C-C-:B------:R-:W-:Y:S02]  /*183c0*/  IADD3 R121, PT, PT, R178.reuse, -0x30, -R5.reuse ;  /* 0xffffffd0b2797810 */ /* 0x140fe40007ffe805 */
[----:B------:R-:W-:Y:S02]  /*183d0*/  I2FP.F32.S32 R4, R4 ;  /* 0x0000000400047245 */ /* 0x000fe40000201400 */
[----:B------:R-:W-:Y:S02]  /*183e0*/  IABS R6, R6 ;  /* 0x0000000600067213 */ /* 0x000fe40000000000 */
[C---:B------:R-:W-:Y:S01]  /*183f0*/  IADD3 R10, PT, PT, R178.reuse, -0x11, -R5 ;  /* 0xffffffefb20a7810 */ /* 0x040fe20007ffe805 */
[----:B------:R-:W-:Y:S01]  /*18400*/  FFMA.FTZ R16, -R191, R4, R16 ;  /* 0x00000004bf107223 */ /* 0x000fe20000010110 */
[----:B------:R-:W-:Y:S01]  /*18410*/  IABS R8, R8 ;  /* 0x0000000800087213 */ /* 0x000fe20000000000 */
[C---:B------:R-:W-:Y:S01]  /*18420*/  VIADD R4, R178.reuse, 0x8 ;  /* 0x00000008b2047836 */ /* 0x040fe20000000000 */
[----:B------:R-:W-:Y:S02]  /*18430*/  IABS R121, R121 ;  /* 0x0000007900797213 */ /* 0x000fe40000000000 */
[----:B------:R-:W-:Y:S02]  /*18440*/  I2FP.F32.S32 R6, R6 ;  /* 0x0000000600067245 */ /* 0x000fe40000201400 */
[----:B------:R-:W-:Y:S02]  /*18450*/  IABS R10, R10 ;  /* 0x0000000a000a7213 */ /* 0x000fe40000000000 */
[----:B------:R-:W-:Y:S01]  /*18460*/  ISETP.GE.AND P1, PT, R9, R180, PT ;  /* 0x000000b40900720c */ /* 0x000fe20003f26270 */
[----:B------:R-:W-:Y:S01]  /*18470*/  FFMA.FTZ R21, -R191, R6, R21 ;  /* 0x00000006bf157223 */ /* 0x000fe20000010115 */
[C---:B------:R-:W-:Y:S02]  /*18480*/  ISETP.GE.AND P4, PT, R9.reuse, R177, PT ;  /* 0x000000b10900720c */ /* 0x040fe40003f86270 */
[----:B------:R-:W-:Y:S02]  /*18490*/  I2FP.F32.S32 R8, R8 ;  /* 0x0000000800087245 */ /* 0x000fe40000201400 */
[C---:B------:R-:W-:Y:S02]  /*184a0*/  ISETP.GE.AND P0, PT, R9.reuse, R179, PT ;  /* 0x000000b30900720c */ /* 0x040fe40003f06270 */
[----:B------:R-:W-:Y:S01]  /*184b0*/  ISETP.GE.AND P2, PT, R9, R176, PT ;  /* 0x000000b00900720c */ /* 0x000fe20003f46270 */
[C---:B------:R-:W-:Y:S01]  /*184c0*/  FFMA.FTZ R161, -R191.reuse, R8, R161 ;  /* 0x00000008bfa17223 */ /* 0x040fe200000101a1 */
[----:B------:R-:W-:Y:S02]  /*184d0*/  I2FP.F32.S32 R121, R121 ;  /* 0x0000007900797245 */ /* 0x000fe40000201400 */
[--C-:B------:R-:W-:Y:S02]  /*184e0*/  IADD3 R9, PT, PT, R178, -0x19, -R5.reuse ;  /* 0xffffffe7b2097810 */ /* 0x100fe40007ffe805 */
[----:B------:R-:W-:Y:S01]  /*184f0*/  I2FP.F32.S32 R10, R10 ;  /* 0x0000000a000a7245 */ /* 0x000fe20000201400 */
[C---:B------:R-:W-:Y:S01]  /*18500*/  FFMA.FTZ R28, -R191.reuse, R121, R28 ;  /* 0x00000079bf1c7223 */ /* 0x040fe2000001011c */
[----:B------:R-:W-:Y:S02]  /*18510*/  IADD3 R122, PT, PT, R4, -0x9, -R5 ;  /* 0xfffffff7047a7810 */ /* 0x000fe40007ffe805 */
[----:B------:R-:W-:Y:S01]  /*18520*/  IABS R6, R209 ;  /* 0x000000d100067213 */ /* 0x000fe20000000000 */
[----:B------:R-:W-:Y:S01]  /*18530*/  FFMA.FTZ R13, -R191, R10, R13 ;  /* 0x0000000abf0d7223 */ /* 0x000fe2000001010d */
[----:B------:R-:W-:Y:S01]  /*18540*/  IABS R9, R9 ;  /* 0x0000000900097213 */ /* 0x000fe20000000000 */
[----:B------:R-:W-:Y:S01]  /*18550*/  VIADD R209, R209, 0xfffffff8 ;  /* 0xfffffff8d1d17836 */ /* 0x000fe20000000000 */
[--C-:B------:R-:W-:Y:S01]  /*18560*/  IADD3 R8, PT, PT, R178, -0x20, -R5.reuse ;  /* 0xffffffe0b2087810 */ /* 0x100fe20007ffe805 */
[--C-:B------:R-:W-:Y:S01]  /*18570*/  IMAD.IADD R10, R4, 0x1, -R5.reuse ;  /* 0x00000001040a7824 */ /* 0x100fe200078e0a05 */
[----:B------:R-:W-:Y:S02]  /*18580*/  IADD3 R121, PT, PT, R178, -0x38, -R5 ;  /* 0xffffffc8b2797810 */ /* 0x000fe40007ffe805 */
[----:B------:R-:W-:Y:S02]  /*18590*/  IABS R122, R122 ;  /* 0x0000007a007a7213 */ /* 0x000fe40000000000 */
[----:B------:R-:W-:Y:S02]  /*185a0*/  I2FP.F32.S32 R6, R6 ;  /* 0x0000000600067245 */ /* 0x000fe40000201400 */
[----:B------:R-:W-:Y:S02]  /*185b0*/  I2FP.F32.S32 R9, R9 ;  /* 0x0000000900097245 */ /* 0x000fe40000201400 */
[----:B------:R-:W-:Y:S01]  /*185c0*/  IABS R8, R8 ;  /* 0x0000000800087213 */ /* 0x000fe20000000000 */
[CC--:B------:R-:W-:Y:S01]  /*185d0*/  FFMA.FTZ R160, -R191.reuse, R6.reuse, R160 ;  /* 0x00000006bfa07223 */ /* 0x0c0fe200000101a0 */
[----:B------:R-:W-:Y:S01]  /*185e0*/  IABS R121, R121 ;  /* 0x0000007900797213 */ /* 0x000fe20000000000 */
[----:B------:R-:W-:Y:S01]  /*185f0*/  FFMA.FTZ R206, -R191, R6, R206 ;  /* 0x00000006bfce7223 */ /* 0x000fe200000101ce */
[----:B------:R-:W-:Y:S01]  /*18600*/  I2FP.F32.S32 R122, R122 ;  /* 0x0000007a007a7245 */ /* 0x000fe20000201400 */
[----:B------:R-:W-:Y:S01]  /*18610*/  VIADD R6, R7, 0x29 ;  /* 0x0000002907067836 */ /* 0x000fe20000000000 */
[----:B------:R-:W-:Y:S01]  /*18620*/  @P0 LOP3.LUT R198, R198, 0x80, RZ, 0xfc, !PT ;  /* 0x00000080c6c60812 */ /* 0x000fe200078efcff */
[C---:B------:R-:W-:Y:S01]  /*18630*/  FFMA.FTZ R17, -R191.reuse, R9, R17 ;  /* 0x00000009bf117223 */ /* 0x040fe20000010111 */
[----:B------:R-:W-:Y:S01]  /*18640*/  I2FP.F32.S32 R8, R8 ;  /* 0x0000000800087245 */ /* 0x000fe20000201400 */
[----:B------:R-:W-:Y:S01]  /*18650*/  FFMA.FTZ R207, -R191, R122, R207 ;  /* 0x0000007abfcf7223 */ /* 0x000fe200000101cf */
[----:B------:R-:W-:Y:S02]  /*18660*/  IABS R10, R10 ;  /* 0x0000000a000a7213 */ /* 0x000fe40000000000 */
[----:B------:R-:W-:Y:S01]  /*18670*/  ISETP.GE.AND P0, PT, R7, R180, PT ;  /* 0x000000b40700720c */ /* 0x000fe20003f06270 */
[C---:B------:R-:W-:Y:S01]  /*18680*/  FFMA.FTZ R20, -R191.reuse, R8, R20 ;  /* 0x00000008bf147223 */ /* 0x040fe20000010114 */
[----:B------:R-:W-:Y:S02]  /*18690*/  I2FP.F32.S32 R121, R121 ;  /* 0x0000007900797245 */ /* 0x000fe40000201400 */
[--C-:B------:R-:W-:Y:S02]  /*186a0*/  IADD3 R9, PT, PT, R178, -0x28, -R5.reuse ;  /* 0xffffffd8b2097810 */ /* 0x100fe40007ffe805 */
[--C-:B------:R-:W-:Y:S01]  /*186b0*/  IADD3 R122, PT, PT, R4, -0x11, -R5.reuse ;  /* 0xffffffef047a7810 */ /* 0x100fe20007ffe805 */
[C---:B------:R-:W-:Y:S01]  /*186c0*/  FFMA.FTZ R32, -R191.reuse, R121, R32 ;  /* 0x00000079bf207223 */ /* 0x040fe20000010120 */
[----:B------:R-:W-:Y:S02]  /*186d0*/  I2FP.F32.S32 R10, R10 ;  /* 0x0000000a000a7245 */ /* 0x000fe40000201400 */
[----:B------:R-:W-:Y:S02]  /*186e0*/  FSEL R160, R160, -INF , P0 ;  /* 0xff800000a0a07808 */ /* 0x000fe40000000000 */
[--C-:B------:R-:W-:Y:S01]  /*186f0*/  IADD3 R11, PT, PT, R4, -0x1, -R5.reuse ;  /* 0xffffffff040b7810 */ /* 0x100fe20007ffe805 */
[----:B------:R-:W-:Y:S01]  /*18700*/  FFMA.FTZ R162, -R191, R10, R162 ;  /* 0x0000000abfa27223 */ /* 0x000fe200000101a2 */
[----:B------:R-:W-:Y:S01]  /*18710*/  IABS R9, R9 ;  /* 0x0000000900097213 */ /* 0x000fe20000000000 */
[----:B------:R-:W-:Y:S01]  /*18720*/  VIADD R10, R7, 0x20 ;  /* 0x00000020070a7836 */ /* 0x000fe20000000000 */
[----:B------:R-:W-:Y:S02]  /*18730*/  ISETP.GE.AND P0, PT, R129, R180, PT ;  /* 0x000000b48100720c */ /* 0x000fe40003f06270 */
[C-C-:B------:R-:W-:Y:S02]  /*18740*/  IADD3 R8, PT, PT, R178.reuse, -0x29, -R5.reuse ;  /* 0xffffffd7b2087810 */ /* 0x140fe40007ffe805 */
[--C-:B------:R-:W-:Y:S02]  /*18750*/  IADD3 R121, PT, PT, R178, -0x41, -R5.reuse ;  /* 0xffffffbfb2797810 */ /* 0x100fe40007ffe805 */
[----:B------:R-:W-:Y:S02]  /*18760*/  IABS R122, R122 ;  /* 0x0000007a007a7213 */ /* 0x000fe40000000000 */
[----:B------:R-:W-:Y:S02]  /*18770*/  IABS R11, R11 ;  /* 0x0000000b000b7213 */ /* 0x000fe40000000000 */
[----:B------:R-:W-:Y:S02]  /*18780*/  I2FP.F32.S32 R9, R9 ;  /* 0x0000000900097245 */ /* 0x000fe40000201400 */
[----:B------:R-:W-:Y:S02]  /*18790*/  FSEL R12, R12, -INF , P0 ;  /* 0xff8000000c0c7808 */ /* 0x000fe40000000000 */
[----:B------:R-:W-:Y:S01]  /*187a0*/  IABS R8, R8 ;  /* 0x0000000800087213 */ /* 0x000fe20000000000 */
[----:B------:R-:W-:Y:S01]  /*187b0*/  FFMA.FTZ R24, -R191, R9, R24 ;  /* 0x00000009bf187223 */ /* 0x000fe20000010118 */
[----:B------:R-:W-:Y:S01]  /*187c0*/  ISETP.GE.AND P0, PT, R112, R180, PT ;  /* 0x000000b47000720c */ /* 0x000fe20003f06270 */
[----:B------:R-:W-:Y:S01]  /*187d0*/  VIADD R9, R7, 0x21 ;  /* 0x0000002107097836 */ /* 0x000fe20000000000 */
[--C-:B------:R-:W-:Y:S02]  /*187e0*/  IADD3 R124, PT, PT, R178, -0x31, -R5.reuse ;  /* 0xffffffcfb27c7810 */ /* 0x100fe40007ffe805 */
[----:B------:R-:W-:Y:S02]  /*187f0*/  IABS R121, R121 ;  /* 0x0000007900797213 */ /* 0x000fe40000000000 */
[----:B------:R-:W-:Y:S02]  /*18800*/  IADD3 R123, PT, PT, R4, -0x10, -R5 ;  /* 0xfffffff0047b7810 */ /* 0x000fe40007ffe805 */
[----:B------:R-:W-:Y:S02]  /*18810*/  I2FP.F32.S32 R122, R122 ;  /* 0x0000007a007a7245 */ /* 0x000fe40000201400 */
[----:B------:R-:W-:Y:S02]  /*18820*/  I2FP.F32.S32 R11, R11 ;  /* 0x0000000b000b7245 */ /* 0x000fe40000201400 */
[----:B------:R-:W-:Y:S01]  /*18830*/  I2FP.F32.S32 R8, R8 ;  /* 0x0000000800087245 */ /* 0x000fe20000201400 */
[C---:B------:R-:W-:Y:S01]  /*18840*/  FFMA.FTZ R15, -R191.reuse, R122, R15 ;  /* 0x0000007abf0f7223 */ /* 0x040fe2000001010f */
[----:B------:R-:W-:Y:S01]  /*18850*/  FSEL R16, R16, -INF , P0 ;  /* 0xff80000010107808 */ /* 0x000fe20000000000 */
[C---:B------:R-:W-:Y:S01]  /*18860*/  FFMA.FTZ R163, -R191.reuse, R11, R163 ;  /* 0x0000000bbfa37223 */ /* 0x040fe200000101a3 */
[----:B------:R-:W-:Y:S01]  /*18870*/  IABS R124, R124 ;  /* 0x0000007c007c7213 */ /* 0x000fe20000000000 */
[----:B------:R-:W-:Y:S01]  /*18880*/  FFMA.FTZ R25, -R191, R8, R25 ;  /* 0x00000008bf197223 */ /* 0x000fe20000010119 */
[----:B------:R-:W-:Y:S01]  /*18890*/  I2FP.F32.S32 R121, R121 ;  /* 0x0000007900797245 */ /* 0x000fe20000201400 */
[----:B------:R-:W-:Y:S01]  /*188a0*/  VIADD R8, R7, 0x28 ;  /* 0x0000002807087836 */ /* 0x000fe20000000000 */
[----:B------:R-:W-:Y:S02]  /*188b0*/  ISETP.GE.AND P0, PT, R10, R180, PT ;  /* 0x000000b40a00720c */ /* 0x000fe40003f06270 */
[----:B------:R-:W-:Y:S01]  /*188c0*/  IABS R123, R123 ;  /* 0x0000007b007b7213 */ /* 0x000fe20000000000 */
[----:B------:R-:W-:Y:S01]  /*188d0*/  FFMA.FTZ R37, -R191, R121, R37 ;  /* 0x00000079bf257223 */ /* 0x000fe20000010125 */
[----:B------:R-:W-:Y:S02]  /*188e0*/  IADD3 R122, PT, PT, R178, -0x40, -R5 ;  /* 0xffffffc0b27a7810 */ /* 0x000fe40007ffe805 */
[----:B------:R-:W-:Y:S02]  /*188f0*/  I2FP.F32.S32 R124, R124 ;  /* 0x0000007c007c7245 */ /* 0x000fe40000201400 */
[----:B------:R-:W-:Y:S01]  /*18900*/  FSEL R11, R20, -INF , P0 ;  /* 0xff800000140b7808 */ /* 0x000fe20000000000 */
[----:B------:R-:W-:Y:S01]  /*18910*/  VIADD R20, R7, 0x8 ;  /* 0x0000000807147836 */ /* 0x000fe20000000000 */
[----:B------:R-:W-:Y:S01]  /*18920*/  I2FP.F32.S32 R123, R123 ;  /* 0x0000007b007b7245 */ /* 0x000fe20000201400 */
[----:B------:R-:W-:Y:S01]  /*18930*/  FFMA.FTZ R29, -R191, R124, R29 ;  /* 0x0000007cbf1d7223 */ /* 0x000fe2000001011d */
[----:B------:R-:W-:Y:S02]  /*18940*/  ISETP.GE.AND P0, PT, R9, R180, PT ;  /* 0x000000b40900720c */ /* 0x000fe40003f06270 */
[C-C-:B------:R-:W-:Y:S01]  /*18950*/  IADD3 R121, PT, PT, R4.reuse, -0x28, -R5.reuse ;  /* 0xffffffd804797810 */ /* 0x140fe20007ffe805 */
[----:B------:R-:W-:Y:S01]  /*18960*/  FFMA.FTZ R14, -R191, R123, R14 ;  /* 0x0000007bbf0e7223 */ /* 0x000fe2000001010e */
[----:B------:R-:W-:Y:S02]  /*18970*/  IABS R122, R122 ;  /* 0x0000007a007a7213 */ /* 0x000fe40000000000 */
[----:B------:R-:W-:Y:S02]  /*18980*/  FSEL R21, R21, -INF , P0 ;  /* 0xff80000015157808 */ /* 0x000fe40000000000 */
[--C-:B------:R-:W-:Y:S02]  /*18990*/  IADD3 R124, PT, PT, R4, -0x18, -R5.reuse ;  /* 0xffffffe8047c7810 */ /* 0x100fe40007ffe805 */
[----:B------:R-:W-:Y:S02]  /*189a0*/  IABS R121, R121 ;  /* 0x0000007900797213 */ /* 0x000fe40000000000 */
[----:B------:R-:W-:Y:S02]  /*189b0*/  ISETP.GE.AND P0, PT, R8, R180, PT ;  /* 0x000000b40800720c */ /* 0x000fe40003f06270 */
[--C-:B------:R-:W-:Y:S02]  /*189c0*/  IADD3 R123, PT, PT, R4, -0x19, -R5.reuse ;  /* 0xffffffe7047b7810 */ /* 0x100fe40007ffe805 */
[----:B------:R-:W-:Y:S02]  /*189d0*/  I2FP.F32.S32 R122, R122 ;  /* 0x0000007a007a7245 */ /* 0x000fe40000201400 */
[----:B------:R-:W-:Y:S02]  /*189e0*/  IABS R124, R124 ;  /* 0x0000007c007c7213 */ /* 0x000fe40000000000 */
[----:B------:R-:W-:Y:S01]  /*189f0*/  I2FP.F32.S32 R121, R121 ;  /* 0x0000007900797245 */ /* 0x000fe20000201400 */
[----:B------:R-:W-:Y:S01]  /*18a00*/  FFMA.FTZ R36, -R191, R122, R36 ;  /* 0x0000007abf247223 */ /* 0x000fe20000010124 */
[----:B------:R-:W-:Y:S02]  /*18a10*/  @P2 LOP3.LUT R198, R198, 0x1000, RZ, 0xfc, !PT ;  /* 0x00001000c6c62812 */ /* 0x000fe400078efcff */
[----:B------:R-:W-:Y:S01]  /*18a20*/  FSEL R161, R161, -INF , P1 ;  /* 0xff800000a1a17808 */ /* 0x000fe20000800000 */
[----:B------:R-:W-:Y:S01]  /*18a30*/  FFMA.FTZ R26, -R191, R121, R26 ;  /* 0x00000079bf1a7223 */ /* 0x000fe2000001011a */
[----:B------:R-:W-:Y:S02]  /*18a40*/  FSEL R24, R24, -INF , P0 ;  /* 0xff80000018187808 */ /* 0x000fe40000000000 */
[----:B------:R-:W-:Y:S02]  /*18a50*/  IABS R123, R123 ;  /* 0x0000007b007b7213 */ /* 0x000fe40000000000 */
[C---:B------:R-:W-:Y:S02]  /*18a60*/  ISETP.GE.AND P1, PT, R119.reuse, R180, PT ;  /* 0x000000b47700720c */ /* 0x040fe40003f26270 */
[C---:B------:R-:W-:Y:S02]  /*18a70*/  ISETP.GE.AND P0, PT, R119.reuse, R177, PT ;  /* 0x000000b17700720c */ /* 0x040fe40003f06270 */
[C---:B------:R-:W-:Y:S02]  /*18a80*/  ISETP.GE.AND P2, PT, R119.reuse, R179, PT ;  /* 0x000000b37700720c */ /* 0x040fe40003f46270 */
[----:B------:R-:W-:Y:S02]  /*18a90*/  ISETP.GE.AND P3, PT, R119, R176, PT ;  /* 0x000000b07700720c */ /* 0x000fe40003f66270 */
[C-C-:B------:R-:W-:Y:S02]  /*18aa0*/  IADD3 R119, PT, PT, R178.reuse, -0x39, -R5.reuse ;  /* 0xffffffc7b2777810 */ /* 0x140fe40007ffe805 */
[--C-:B------:R-:W-:Y:S02]  /*18ab0*/  IADD3 R122, PT, PT, R178, -0x49, -R5.reuse ;  /* 0xffffffb7b27a7810 */ /* 0x100fe40007ffe805 */
[----:B------:R-:W-:Y:S02]  /*18ac0*/  I2FP.F32.S32 R124, R124 ;  /* 0x0000007c007c7245 */ /* 0x000fe40000201400 */
[----:B------:R-:W-:Y:S02]  /*18ad0*/  I2FP.F32.S32 R123, R123 ;  /* 0x0000007b007b7245 */ /* 0x000fe40000201400 */
[C---:B------:R-:W-:Y:S01]  /*18ae0*/  IADD3 R121, PT, PT, R4.reuse, -0x31, -R5 ;  /* 0xffffffcf04797810 */ /* 0x040fe20007ffe805 */
[C---:B------:R-:W-:Y:S01]  /*18af0*/  FFMA.FTZ R18, -R191.reuse, R124, R18 ;  /* 0x0000007cbf127223 */ /* 0x040fe20000010112 */
[----:B------:R-:W-:Y:S01]  /*18b00*/  IABS R119, R119 ;  /* 0x0000007700777213 */ /* 0x000fe20000000000 */
[C---:B------:R-:W-:Y:S01]  /*18b10*/  FFMA.FTZ R19, -R191.reuse, R123, R19 ;  /* 0x0000007bbf137223 */ /* 0x040fe20000010113 */
[----:B------:R-:W-:Y:S02]  /*18b20*/  IABS R122, R122 ;  /* 0x0000007a007a7213 */ /* 0x000fe40000000000 */
[--C-:B------:R-:W-:Y:S02]  /*18b30*/  IADD3 R124, PT, PT, R4, -0x21, -R5.reuse ;  /* 0xffffffdf047c7810 */ /* 0x100fe40007ffe805 */
[----:B------:R-:W-:Y:S02]  /*18b40*/  IABS R121, R121 ;  /* 0x0000007900797213 */ /* 0x000fe40000000000 */
[----:B------:R-:W-:Y:S02]  /*18b50*/  I2FP.F32.S32 R119, R119 ;  /* 0x0000007700777245 */ /* 0x000fe40000201400 */
[----:B------:R-:W-:Y:S02]  /*18b60*/  IADD3 R123, PT, PT, R178, -0x48, -R5 ;  /* 0xffffffb8b27b7810 */ /* 0x000fe40007ffe805 */
[----:B------:R-:W-:Y:S01]  /*18b70*/  I2FP.F32.S32 R122, R122 ;  /* 0x0000007a007a7245 */ /* 0x000fe20000201400 */
[C---:B------:R-:W-:Y:S01]  /*18b80*/  FFMA.FTZ R33, -R191.reuse, R119, R33 ;  /* 0x00000077bf217223 */ /* 0x040fe20000010121 */
[----:B------:R-:W-:Y:S02]  /*18b90*/  IABS R124, R124 ;  /* 0x0000007c007c7213 */ /* 0x000fe40000000000 */
[----:B------:R-:W-:Y:S01]  /*18ba0*/  I2FP.F32.S32 R121, R121 ;  /* 0x0000007900797245 */ /* 0x000fe20000201400 */
[C---:B------:R-:W-:Y:S01]  /*18bb0*/  FFMA.FTZ R41, -R191.reuse, R122, R41 ;  /* 0x0000007abf297223 */ /* 0x040fe20000010129 */
[----:B------:R-:W-:Y:S02]  /*18bc0*/  IABS R123, R123 ;  /* 0x0000007b007b7213 */ /* 0x000fe40000000000 */
[C---:B------:R-:W-:Y:S01]  /*18bd0*/  IADD3 R119, PT, PT, R4.reuse, -0x20, -R5 ;  /* 0xffffffe004777810 */ /* 0x040fe20007ffe805 */
[C---:B------:R-:W-:Y:S01]  /*18be0*/  FFMA.FTZ R31, -R191.reuse, R121, R31 ;  /* 0x00000079bf1f7223 */ /* 0x040fe2000001011f */
        /* <DEDUP_REMOVED lines=8> */
[C-C-:B------:R-:W-:Y:S02]  /*18c70*/  IADD3 R124, PT, PT, R178.reuse, -0x50, -R5.reuse ;  /* 0xffffffb0b27c7810 */ /* 0x140fe40007ffe805 */
[----:B------:R-:W-:Y:S02]  /*18c80*/  IABS R121, R121 ;  /* 0x0000007900797213 */ /* 0x000fe40000000000 */
[----:B------:R-:W-:Y:S02]  /*18c90*/  I2FP.F32.S32 R119, R119 ;  /* 0x0000007700777245 */ /* 0x000fe40000201400 */
[--C-:B------:R-:W-:Y:S02]  /*18ca0*/  IADD3 R123, PT, PT, R178, -0x51, -R5.reuse ;  /* 0xffffffafb27b7810 */ /* 0x100fe40007ffe805 */
[----:B------:R-:W-:Y:S01]  /*18cb0*/  I2FP.F32.S32 R122, R122 ;  /* 0x0000007a007a7245 */ /* 0x000fe20000201400 */
[C---:B------:R-:W-:Y:S01]  /*18cc0*/  FFMA.FTZ R22, -R191.reuse, R119, R22 ;  /* 0x00000077bf167223 */ /* 0x040fe20000010116 */
[----:B------:R-:W-:Y:S02]  /*18cd0*/  IABS R124, R124 ;  /* 0x0000007c007c7213 */ /* 0x000fe40000000000 */
[----:B------:R-:W-:Y:S01]  /*18ce0*/  I2FP.F32.S32 R121, R121 ;  /* 0x0000007900797245 */ /* 0x000fe20000201400 */
[C---:B------:R-:W-:Y:S01]  /*18cf0*/  FFMA.FTZ R30, -R191.reuse, R122, R30 ;  /* 0x0000007abf1e7223 */ /* 0x040fe2000001011e */
[----:B------:R-:W-:Y:S02]  /*18d00*/  IABS R123, R123 ;  /* 0x0000007b007b7213 */ /* 0x000fe40000000000 */
[C-C-:B------:R-:W-:Y:S01]  /*18d10*/  IADD3 R119, PT, PT, R4.reuse, -0x29, -R5.reuse ;  /* 0xffffffd704777810 */ /* 0x140fe20007ffe805 */
        /* <DEDUP_REMOVED lines=134> */
[----:B------:R-:W-:Y:S01]  /*19580*/  FFMA.FTZ R73, -R191, R119, R73 ;  /* 0x00000077bf497223 */ /* 0x000fe20000010149 */
[----:B------:R-:W-:Y:S02]  /*19590*/  FSEL R226, R207, -INF , P0 ;  /* 0xff800000cfe27808 */ /* 0x000fe40000000000 */
[----:B------:R-:W-:Y:S01]  /*195a0*/  ISETP.GE.AND P0, PT, R221, R180, PT ;  /* 0x000000b4dd00720c */ /* 0x000fe20003f06270 */
[C---:B------:R-:W-:Y:S01]  /*195b0*/  FFMA.FTZ R81, -R191.reuse, R122, R81 ;  /* 0x0000007abf517223 */ /* 0x040fe20000010151 */
[----:B------:R-:W-:Y:S02]  /*195c0*/  IABS R124, R124 ;  /* 0x0000007c007c7213 */ /* 0x000fe40000000000 */
[----:B------:R-:W-:Y:S02]  /*195d0*/  I2FP.F32.S32 R121, R121 ;  /* 0x0000007900797245 */ /* 0x000fe40000201400 */
[----:B------:R-:W-:Y:S02]  /*195e0*/  IABS R123, R123 ;  /* 0x0000007b007b7213 */ /* 0x000fe40000000000 */
[C---:B------:R-:W-:Y:S01]  /*195f0*/  IADD3 R119, PT, PT, R4.reuse, -0x70, -R5 ;  /* 0xffffff9004777810 */ /* 0x040fe20007ffe805 */
[----:B------:R-:W-:Y:S01]  /*19600*/  FFMA.FTZ R71, -R191, R121, R71 ;  /* 0x00000079bf477223 */ /* 0x000fe20000010147 */
[----:B------:R-:W-:Y:S02]  /*19610*/  IADD3 R122, PT, PT, R4, -0x80, -R5 ;  /* 0xffffff80047a7810 */ /* 0x000fe40007ffe805 */
[----:B------:R-:W-:Y:S02]  /*19620*/  FSEL R125, R28, -INF , P0 ;  /* 0xff8000001c7d7808 */ /* 0x000fe40000000000 */
[----:B------:R-:W-:Y:S02]  /*19630*/  I2FP.F32.S32 R124, R124 ;  /* 0x0000007c007c7245 */ /* 0x000fe40000201400 */
[----:B------:R-:W-:Y:S02]  /*19640*/  ISETP.GE.AND P0, PT, R127, R180, PT ;  /* 0x000000b47f00720c */ /* 0x000fe40003f06270 */
[----:B------:R-:W-:Y:S01]  /*19650*/  I2FP.F32.S32 R123, R123 ;  /* 0x0000007b007b7245 */ /* 0x000fe20000201400 */
[C---:B------:R-:W-:Y:S01]  /*19660*/  FFMA.FTZ R63, -R191.reuse, R124, R63 ;  /* 0x0000007cbf3f7223 */ /* 0x040fe2000001013f */
[C-C-:B------:R-:W-:Y:S02]  /*19670*/  IADD3 R121, PT, PT, R178.reuse, -0xb0, -R5.reuse ;  /* 0xffffff50b2797810 */ /* 0x140fe40007ffe805 */
[----:B------:R-:W-:Y:S01]  /*19680*/  IABS R119, R119 ;  /* 0x0000007700777213 */ /* 0x000fe20000000000 */
[----:B------:R-:W-:Y:S01]  /*19690*/  FFMA.FTZ R80, -R191, R123, R80 ;  /* 0x0000007bbf507223 */ /* 0x000fe20000010150 */
[----:B------:R-:W-:Y:S02]  /*196a0*/  IABS R122, R122 ;  /* 0x0000007a007a7213 */ /* 0x000fe40000000000 */
[----:B------:R-:W-:Y:S01]  /*196b0*/  FSEL R126, R29, -INF , P0 ;  /* 0xff8000001d7e7808 */ /* 0x000fe20000000000 */
[----:B------:R-:W-:Y:S01]  /*196c0*/  VIADD R29, R7, 0x61 ;  /* 0x00000061071d7836 */ /* 0x000fe20000000000 */
[----:B------:R-:W-:Y:S02]  /*196d0*/  ISETP.GE.AND P0, PT, R129, R177, PT ;  /* 0x000000b18100720c */ /* 0x000fe40003f06270 */
[C-C-:B------:R-:W-:Y:S02]  /*196e0*/  IADD3 R124, PT, PT, R178.reuse, -0xa0, -R5.reuse ;  /* 0xffffff60b27c7810 */ /* 0x140fe40007ffe805 */
[----:B------:R-:W-:Y:S02]  /*196f0*/  IABS R121, R121 ;  /* 0x0000007900797213 */ /* 0x000fe40000000000 */
[----:B------:R-:W-:Y:S02]  /*19700*/  I2FP.F32.S32 R119, R119 ;  /* 0x0000007700777245 */ /* 0x000fe40000201400 */
[--C-:B------:R-:W-:Y:S02]  /*19710*/  IADD3 R123, PT, PT, R178, -0xa1, -R5.reuse ;  /* 0xffffff5fb27b7810 */ /* 0x100fe40007ffe805 */
[----:B------:R-:W-:Y:S01]  /*19720*/  I2FP.F32.S32 R122, R122 ;  /* 0x0000007a007a7245 */ /* 0x000fe20000201400 */
[C---:B------:R-:W-:Y:S01]  /*19730*/  FFMA.FTZ R62, -R191.reuse, R119, R62 ;  /* 0x00000077bf3e7223 */ /* 0x040fe2000001013e */
[----:B------:R-:W-:Y:S02]  /*19740*/  FSEL R227, R14, -INF , P0 ;  /* 0xff8000000ee37808 */ /* 0x000fe40000000000 */
[----:B------:R-:W-:Y:S01]  /*19750*/  IABS R124, R124 ;  /* 0x0000007c007c7213 */ /* 0x000fe20000000000 */
[C---:B------:R-:W-:Y:S01]  /*19760*/  FFMA.FTZ R70, -R191.reuse, R122, R70 ;  /* 0x0000007abf467223 */ /* 0x040fe20000010146 */
[----:B------:R-:W-:Y:S02]  /*19770*/  I2FP.F32.S32 R121, R121 ;  /* 0x0000007900797245 */ /* 0x000fe40000201400 */
[----:B------:R-:W-:Y:S02]  /*19780*/  ISETP.GE.AND P0, PT, R128, R177, PT ;  /* 0x000000b18000720c */ /* 0x000fe40003f06270 */
[----:B------:R-:W-:Y:S01]  /*19790*/  IABS R123, R123 ;  /* 0x0000007b007b7213 */ /* 0x000fe20000000000 */
[----:B------:R-:W-:Y:S01]  /*197a0*/  FFMA.FTZ R216, -R191, R121, R216 ;  /* 0x00000079bfd87223 */ /* 0x000fe200000101d8 */
[----:B------:R-:W-:Y:S02]  /*197b0*/  FSEL R153, R153, -INF , P1 ;  /* 0xff80000099997808 */ /* 0x000fe40000800000 */
[C-C-:B------:R-:W-:Y:S02]  /*197c0*/  IADD3 R119, PT, PT, R4.reuse, -0x79, -R5.reuse ;  /* 0xffffff8704777810 */ /* 0x140fe40007ffe805 */
[--C-:B------:R-:W-:Y:S02]  /*197d0*/  IADD3 R122, PT, PT, R4, -0x89, -R5.reuse ;  /* 0xffffff77047a7810 */ /* 0x100fe40007ffe805 */
[----:B------:R-:W-:Y:S01]  /*197e0*/  ISETP.GE.AND P1, PT, R128, R180, PT ;  /* 0x000000b48000720c */ /* 0x000fe20003f26270 */
[----:B------:R-:W-:Y:S01]  /*197f0*/  VIADD R128, R7, 0x39 ;  /* 0x0000003907807836 */ /* 0x000fe20000000000 */
[----:B------:R-:W-:Y:S02]  /*19800*/  I2FP.F32.S32 R124, R124 ;  /* 0x0000007c007c7245 */ /* 0x000fe40000201400 */
[----:B------:R-:W-:Y:S02]  /*19810*/  FSEL R157, R15, -INF , P0 ;  /* 0xff8000000f9d7808 */ /* 0x000fe40000000000 */
[----:B------:R-:W-:Y:S01]  /*19820*/  I2FP.F32.S32 R123, R123 ;  /* 0x0000007b007b7245 */ /* 0x000fe20000201400 */
[C---:B------:R-:W-:Y:S01]  /*19830*/  FFMA.FTZ R84, -R191.reuse, R124, R84 ;  /* 0x0000007cbf547223 */ /* 0x040fe20000010154 */
[----:B------:R-:W-:Y:S02]  /*19840*/  ISETP.GE.AND P0, PT, R168, R180, PT ;  /* 0x000000b4a800720c */ /* 0x000fe40003f06270 */
[----:B------:R-:W-:Y:S01]  /*19850*/  IADD3 R121, PT, PT, R4, -0x90, -R5 ;  /* 0xffffff7004797810 */ /* 0x000fe20007ffe805 */
[C---:B------:R-:W-:Y:S01]  /*19860*/  FFMA.FTZ R85, -R191.reuse, R123, R85 ;  /* 0x0000007bbf557223 */ /* 0x040fe20000010155 */
[----:B------:R-:W-:Y:S02]  /*19870*/  IABS R119, R119 ;  /* 0x0000007700777213 */ /* 0x000fe40000000000 */
[----:B------:R-:W-:Y:S02]  /*19880*/  IABS R122, R122 ;  /* 0x0000007a007a7213 */ /* 0x000fe40000000000 */
[----:B------:R-:W-:Y:S02]  /*19890*/  FSEL R131, R32, -INF , P0 ;  /* 0xff80000020837808 */ /* 0x000fe40000000000 */
[--C-:B------:R-:W-:Y:S02]  /*198a0*/  IADD3 R124, PT, PT, R178, -0xa9, -R5.reuse ;  /* 0xffffff57b27c7810 */ /* 0x100fe40007ffe805 */
[----:B------:R-:W-:Y:S02]  /*198b0*/  IABS R121, R121 ;  /* 0x0000007900797213 */ /* 0x000fe40000000000 */
[----:B------:R-:W-:Y:S02]  /*198c0*/  ISETP.GE.AND P0, PT, R128, R180, PT ;  /* 0x000000b48000720c */ /* 0x000fe40003f06270 */
[----:B------:R-:W-:Y:S02]  /*198d0*/  I2FP.F32.S32 R119, R119 ;  /* 0x0000007700777245 */ /* 0x000fe40000201400 */
[----:B------:R-:W-:Y:S02]  /*198e0*/  IADD3 R123, PT, PT, R4, -0x88, -R5 ;  /* 0xffffff78047b7810 */ /* 0x000fe40007ffe805 */
[----:B------:R-:W-:Y:S01]  /*198f0*/  I2FP.F32.S32 R122, R122 ;  /* 0x0000007a007a7245 */ /* 0x000fe20000201400 */
[C---:B------:R-:W-:Y:S01]  /*19900*/  FFMA.FTZ R67, -R191.reuse, R119, R67 ;  /* 0x00000077bf437223 */ /* 0x040fe20000010143 */
[----:B------:R-:W-:Y:S02]  /*19910*/  IABS R124, R124 ;  /* 0x0000007c007c7213 */ /* 0x000fe40000000000 */
[----:B------:R-:W-:Y:S01]  /*19920*/  I2FP.F32.S32 R121, R121 ;  /* 0x0000007900797245 */ /* 0x000fe20000201400 */
[----:B------:R-:W-:Y:S01]  /*19930*/  FFMA.FTZ R75, -R191, R122, R75 ;  /* 0x0000007abf4b7223 */ /* 0x000fe2000001014b */
[----:B------:R-:W-:Y:S01]  /*19940*/  FSEL R207, R33, -INF , P0 ;  /* 0xff80000021cf7808 */ /* 0x000fe20000000000 */
[----:B------:R-:W-:Y:S01]  /*19950*/  VIADD R33, R7, 0x59 ;  /* 0x0000005907217836 */ /* 0x000fe20000000000 */
[----:B------:R-:W-:Y:S01]  /*19960*/  IABS R123, R123 ;  /* 0x0000007b007b7213 */ /* 0x000fe20000000000 */
[----:B------:R-:W-:Y:S01]  /*19970*/  FFMA.FTZ R78, -R191, R121, R78 ;  /* 0x00000079bf4e7223 */ /* 0x000fe2000001014e */
[----:B------:R-:W-:Y:S01]  /*19980*/  ISETP.GE.AND P0, PT, R112, R177, PT ;  /* 0x000000b17000720c */ /* 0x000fe20003f06270 */
[----:B------:R-:W-:Y:S01]  /*19990*/  VIADD R121, R7, 0x40 ;  /* 0x0000004007797836 */ /* 0x000fe20000000000 */
[C-C-:B------:R-:W-:Y:S02]  /*199a0*/  IADD3 R119, PT, PT, R178.reuse, -0xa8, -R5.reuse ;  /* 0xffffff58b2777810 */ /* 0x140fe40007ffe805 */
[----:B------:R-:W-:Y:S02]  /*199b0*/  IADD3 R122, PT, PT, R178, -0xb8, -R5 ;  /* 0xffffff48b27a7810 */ /* 0x000fe40007ffe805 */
[----:B------:R-:W-:Y:S02]  /*199c0*/  I2FP.F32.S32 R124, R124 ;  /* 0x0000007c007c7245 */ /* 0x000fe40000201400 */
[----:B------:R-:W-:Y:S02]  /*199d0*/  I2FP.F32.S32 R123, R123 ;  /* 0x0000007b007b7245 */ /* 0x000fe40000201400 */
[----:B------:R-:W-:Y:S01]  /*199e0*/  FSEL R224, R18, -INF , P0 ;  /* 0xff80000012e07808 */ /* 0x000fe20000000000 */
[C---:B------:R-:W-:Y:S01]  /*199f0*/  FFMA.FTZ R89, -R191.reuse, R124, R89 ;  /* 0x0000007cbf597223 */ /* 0x040fe20000010159 */
[----:B------:R-:W-:Y:S01]  /*19a00*/  ISETP.GE.AND P0, PT, R244, R177, PT ;  /* 0x000000b1f400720c */ /* 0x000fe20003f06270 */
[----:B------:R-:W-:Y:S01]  /*19a10*/  FFMA.FTZ R74, -R191, R123, R74 ;  /* 0x0000007bbf4a7223 */ /* 0x000fe2000001014a */
[----:B------:R-:W-:Y:S01]  /*19a20*/  IABS R119, R119 ;  /* 0x0000007700777213 */ /* 0x000fe20000000000 */
[----:B------:R-:W-:Y:S01]  /*19a30*/  VIADD R123, R7, 0x41 ;  /* 0x00000041077b7836 */ /* 0x000fe20000000000 */
[----:B------:R-:W-:Y:S02]  /*19a40*/  IABS R122, R122 ;  /* 0x0000007a007a7213 */ /* 0x000fe40000000000 */
[----:B------:R-:W-:Y:S02]  /*19a50*/  FSEL R124, R19, -INF , P0 ;  /* 0xff800000137c7808 */ /* 0x000fe40000000000 */
[----:B------:R-:W-:Y:S02]  /*19a60*/  I2FP.F32.S32 R119, R119 ;  /* 0x0000007700777245 */ /* 0x000fe40000201400 */
[----:B------:R-:W-:Y:S01]  /*19a70*/  I2FP.F32.S32 R28, R122 ;  /* 0x0000007a001c7245 */ /* 0x000fe20000201400 */
[----:B------:R-:W-:Y:S01]  /*19a80*/  VIADD R122, R7, 0x49 ;  /* 0x00000049077a7836 */ /* 0x000fe20000000000 */
[----:B------:R-:W-:Y:S01]  /*19a90*/  ISETP.GE.AND P0, PT, R121, R180, PT ;  /* 0x000000b47900720c */ /* 0x000fe20003f06270 */
[C---:B------:R-:W-:Y:S01]  /*19aa0*/  FFMA.FTZ R88, -R191.reuse, R119, R88 ;  /* 0x00000077bf587223 */ /* 0x040fe20000010158 */
[--C-:B------:R-:W-:Y:S01]  /*19ab0*/  IADD3 R119, PT, PT, R178, -0xb1, -R5.reuse ;  /* 0xffffff4fb2777810 */ /* 0x100fe20007ffe805 */
[----:B------:R-:W-:Y:S01]  /*19ac0*/  FFMA.FTZ R218, -R191, R28, R218 ;  /* 0x0000001cbfda7223 */ /* 0x000fe200000101da */
[----:B------:R-:W-:Y:S02]  /*19ad0*/  FSEL R223, R36, -INF , P0 ;  /* 0xff80000024df7808 */ /* 0x000fe40000000000 */
[----:B------:R-:W-:Y:S02]  /*19ae0*/  ISETP.GE.AND P0, PT, R123, R180, PT ;  /* 0x000000b47b00720c */ /* 0x000fe40003f06270 */
[--C-:B------:R-:W-:Y:S02]  /*19af0*/  IADD3 R28, PT, PT, R178, -0xb9, -R5.reuse ;  /* 0xffffff47b21c7810 */ /* 0x100fe40007ffe805 */
[----:B------:R-:W-:Y:S02]  /*19b00*/  FSEL R186, R37, -INF , P0 ;  /* 0xff80000025ba7808 */ /* 0x000fe40000000000 */
[----:B------:R-:W-:Y:S02]  /*19b10*/  IABS R119, R119 ;  /* 0x0000007700777213 */ /* 0x000fe40000000000 */
[----:B------:R-:W-:Y:S02]  /*19b20*/  IABS R28, R28 ;  /* 0x0000001c001c7213 */ /* 0x000fe40000000000 */
[----:B------:R-:W-:Y:S02]  /*19b30*/  ISETP.GE.AND P0, PT, R10, R177, PT ;  /* 0x000000b10a00720c */ /* 0x000fe40003f06270 */
[----:B------:R-:W-:Y:S02]  /*19b40*/  IADD3 R15, PT, PT, R4, -0x98, -R5 ;  /* 0xffffff68040f7810 */ /* 0x000fe40007ffe805 */
[----:B------:R-:W-:Y:S02]  /*19b50*/  I2FP.F32.S32 R119, R119 ;  /* 0x0000007700777245 */ /* 0x000fe40000201400 */
[----:B------:R-:W-:Y:S01]  /*19b60*/  I2FP.F32.S32 R18, R28 ;  /* 0x0000001c00127245 */ /* 0x000fe20000201400 */
[----:B------:R-:W-:Y:S01]  /*19b70*/  VIADD R28, R7, 0x48 ;  /* 0x00000048071c7836 */ /* 0x000fe20000000000 */
[----:B------:R-:W-:Y:S01]  /*19b80*/  FSEL R220, R22, -INF , P0 ;  /* 0xff80000016dc7808 */ /* 0x000fe20000000000 */
[----:B------:R-:W-:Y:S01]  /*19b90*/  FFMA.FTZ R217, -R191, R119, R217 ;  /* 0x00000077bfd97223 */ /* 0x000fe200000101d9 */
[----:B------:R-:W-:Y:S01]  /*19ba0*/  ISETP.GE.AND P0, PT, R9, R177, PT ;  /* 0x000000b10900720c */ /* 0x000fe20003f06270 */
[----:B------:R-:W-:Y:S01]  /*19bb0*/  FFMA.FTZ R211, -R191, R18, R211 ;  /* 0x00000012bfd37223 */ /* 0x000fe200000101d3 */
[----:B------:R-:W-:Y:S02]  /*19bc0*/  IABS R15, R15 ;  /* 0x0000000f000f7213 */ /* 0x000fe40000000000 */
[----:B------:R-:W-:Y:S02]  /*19bd0*/  FSEL R130, R23, -INF , P0 ;  /* 0xff80000017827808 */ /* 0x000fe40000000000 */
[--C-:B------:R-:W-:Y:S02]  /*19be0*/  IADD3 R119, PT, PT, R4, -0x91, -R5.reuse ;  /* 0xffffff6f04777810 */ /* 0x100fe40007ffe805 */
        /* <DEDUP_REMOVED lines=19> */
[----:B------:R-:W-:Y:S01]  /*19d20*/  ISETP.GE.AND P0, PT, R6, R177, PT ;  /* 0x000000b10600720c */ /* 0x000fe20003f06270 */
[----:B------:R-:W-:Y:S01]  /*19d30*/  FFMA.FTZ R215, -R191, R15, R215 ;  /* 0x0000000fbfd77223 */ /* 0x000fe200000101d7 */
[----:B------:R-:W-:Y:S01]  /*19d40*/  IADD3 R14, PT, PT, R4, -0x99, -R5 ;  /* 0xffffff67040e7810 */ /* 0x000fe20007ffe805 */
[----:B------:R-:W-:Y:S01]  /*19d50*/  VIADD R15, R7, 0x51 ;  /* 0x00000051070f7836 */ /* 0x000fe20000000000 */
[----:B------:R-:W-:Y:S02]  /*19d60*/  FSEL R222, R27, -INF , P0 ;  /* 0xff8000001bde7808 */ /* 0x000fe40000000000 */
[----:B------:R-:W-:Y:S02]  /*19d70*/  ISETP.GE.AND P0, PT, R18, R180, PT ;  /* 0x000000b41200720c */ /* 0x000fe40003f06270 */
[----:B------:R-:W-:Y:S02]  /*19d80*/  IABS R14, R14 ;  /* 0x0000000e000e7213 */ /* 0x000fe40000000000 */
[----:B------:R-:W-:Y:S02]  /*19d90*/  FSEL R36, R44, -INF , P0 ;  /* 0xff8000002c247808 */ /* 0x000fe40000000000 */
[----:B------:R-:W-:Y:S02]  /*19da0*/  ISETP.GE.AND P0, PT, R15, R180, PT ;  /* 0x000000b40f00720c */ /* 0x000fe40003f06270 */
[----:B------:R-:W-:Y:S02]  /*19db0*/  I2FP.F32.S32 R14, R14 ;  /* 0x0000000e000e7245 */ /* 0x000fe40000201400 */
[----:B------:R-:W-:Y:S02]  /*19dc0*/  FSEL R129, R45, -INF , P0 ;  /* 0xff8000002d817808 */ /* 0x000fe40000000000 */
[-C--:B------:R-:W-:Y:S01]  /*19dd0*/  ISETP.GE.AND P0, PT, R221, R177.reuse, PT ;  /* 0x000000b1dd00720c */ /* 0x080fe20003f06270 */
[----:B------:R-:W-:Y:S01]  /*19de0*/  FFMA.FTZ R83, -R191, R14, R83 ;  /* 0x0000000ebf537223 */ /* 0x000fe20000010153 */
[--C-:B------:R-:W-:Y:S02]  /*19df0*/  IADD3 R14, PT, PT, R4, -0xa0, -R5.reuse ;  /* 0xffffff60040e7810 */ /* 0x100fe40007ffe805 */
[----:B------:R-:W-:Y:S01]  /*19e00*/  FSEL R221, R30, -INF , P0 ;  /* 0xff8000001edd7808 */ /* 0x000fe20000000000 */
[----:B------:R-:W-:Y:S01]  /*19e10*/  VIADD R30, R7, 0x60 ;  /* 0x00000060071e7836 */ /* 0x000fe20000000000 */
[-C--:B------:R-:W-:Y:S02]  /*19e20*/  ISETP.GE.AND P0, PT, R127, R177.reuse, PT ;  /* 0x000000b17f00720c */ /* 0x080fe40003f06270 */
[----:B------:R-:W-:Y:S02]  /*19e30*/  IABS R14, R14 ;  /* 0x0000000e000e7213 */ /* 0x000fe40000000000 */
[----:B------:R-:W-:Y:S02]  /*19e40*/  FSEL R127, R31, -INF , P0 ;  /* 0xff8000001f7f7808 */ /* 0x000fe40000000000 */
[----:B------:R-:W-:Y:S02]  /*19e50*/  ISETP.GE.AND P0, PT, R205, R180, PT ;  /* 0x000000b4cd00720c */ /* 0x000fe40003f06270 */
[----:B------:R-:W-:Y:S02]  /*19e60*/  I2FP.F32.S32 R14, R14 ;  /* 0x0000000e000e7245 */ /* 0x000fe40000201400 */
[----:B------:R-:W-:Y:S02]  /*19e70*/  FSEL R32, R48, -INF , P0 ;  /* 0xff80000030207808 */ /* 0x000fe40000000000 */
[----:B------:R-:W-:Y:S01]  /*19e80*/  ISETP.GE.AND P0, PT, R33, R180, PT ;  /* 0x000000b42100720c */ /* 0x000fe20003f06270 */
[----:B------:R-:W-:Y:S01]  /*19e90*/  FFMA.FTZ R86, -R191, R14, R86 ;  /* 0x0000000ebf567223 */ /* 0x000fe20000010156 */
[--C-:B------:R-:W-:Y:S02]  /*19ea0*/  IADD3 R19, PT, PT, R4, -0xa8, -R5.reuse ;  /* 0xffffff5804137810 */ /* 0x100fe40007ffe805 */
[----:B------:R-:W-:Y:S02]  /*19eb0*/  FSEL R31, R49, -INF , P0 ;  /* 0xff800000311f7808 */ /* 0x000fe40000000000 */
[-C--:B------:R-:W-:Y:S02]  /*19ec0*/  ISETP.GE.AND P0, PT, R168, R177.reuse, PT ;  /* 0x000000b1a800720c */ /* 0x080fe40003f06270 */
[--C-:B------:R-:W-:Y:S02]  /*19ed0*/  IADD3 R26, PT, PT, R178, -0xd0, -R5.reuse ;  /* 0xffffff30b21a7810 */ /* 0x100fe40007ffe805 */
[----:B------:R-:W-:Y:S02]  /*19ee0*/  FSEL R48, R34, -INF , P0 ;  /* 0xff80000022307808 */ /* 0x000fe40000000000 */
[----:B------:R-:W-:Y:S02]  /*19ef0*/  ISETP.GE.AND P0, PT, R128, R177, PT ;  /* 0x000000b18000720c */ /* 0x000fe40003f06270 */
[----:B------:R-:W-:Y:S02]  /*19f00*/  IABS R19, R19 ;  /* 0x0000001300137213 */ /* 0x000fe40000000000 */
[----:B------:R-:W-:Y:S02]  /*19f10*/  FSEL R45, R35, -INF , P0 ;  /* 0xff800000232d7808 */ /* 0x000fe40000000000 */
[-C--:B------:R-:W-:Y:S02]  /*19f20*/  ISETP.GE.AND P0, PT, R30, R180.reuse, PT ;  /* 0x000000b41e00720c */ /* 0x080fe40003f06270 */
[--C-:B------:R-:W-:Y:S02]  /*19f30*/  IADD3 R14, PT, PT, R4, -0xa1, -R5.reuse ;  /* 0xffffff5f040e7810 */ /* 0x100fe40007ffe805 */
[----:B------:R-:W-:Y:S02]  /*19f40*/  FSEL R27, R52, -INF , P0 ;  /* 0xff800000341b7808 */ /* 0x000fe40000000000 */
[----:B------:R-:W-:Y:S02]  /*19f50*/  ISETP.GE.AND P0, PT, R29, R180, PT ;  /* 0x000000b41d00720c */ /* 0x000fe40003f06270 */
[----:B------:R-:W-:Y:S02]  /*19f60*/  IABS R26, R26 ;  /* 0x0000001a001a7213 */ /* 0x000fe40000000000 */
[----:B------:R-:W-:Y:S02]  /*19f70*/  FSEL R128, R53, -INF , P0 ;  /* 0xff80000035807808 */ /* 0x000fe40000000000 */
[----:B------:R-:W-:Y:S02]  /*19f80*/  ISETP.GE.AND P0, PT, R121, R177, PT ;  /* 0x000000b17900720c */ /* 0x000fe40003f06270 */
[----:B------:R-:W-:Y:S02]  /*19f90*/  I2FP.F32.S32 R19, R19 ;  /* 0x0000001300137245 */ /* 0x000fe40000201400 */
[----:B------:R-:W-:Y:S02]  /*19fa0*/  FSEL R121, R38, -INF , P0 ;  /* 0xff80000026797808 */ /* 0x000fe40000000000 */
[----:B------:R-:W-:Y:S01]  /*19fb0*/  ISETP.GE.AND P0, PT, R123, R177, PT ;  /* 0x000000b17b00720c */ /* 0x000fe20003f06270 */
[----:B------:R-:W-:Y:S01]  /*19fc0*/  FFMA.FTZ R90, -R191, R19, R90 ;  /* 0x00000013bf5a7223 */ /* 0x000fe2000001015a */
[----:B------:R-:W-:Y:S01]  /*19fd0*/  IABS R14, R14 ;  /* 0x0000000e000e7213 */ /* 0x000fe20000000000 */
[C---:B------:R-:W-:Y:S01]  /*19fe0*/  VIADD R19, R7.reuse, 0x69 ;  /* 0x0000006907137836 */ /* 0x040fe20000000000 */
[----:B------:R-:W-:Y:S01]  /*19ff0*/  I2FP.F32.S32 R26, R26 ;  /* 0x0000001a001a7245 */ /* 0x000fe20000201400 */
[----:B------:R-:W-:Y:S01]  /*1a000*/  VIADD R123, R7, 0x79 ;  /* 0x00000079077b7836 */ /* 0x000fe20000000000 */
[----:B------:R-:W-:Y:S02]  /*1a010*/  FSEL R41, R39, -INF , P0 ;  /* 0xff80000027297808 */ /* 0x000fe40000000000 */
[----:B------:R-:W-:Y:S01]  /*1a020*/  I2FP.F32.S32 R14, R14 ;  /* 0x0000000e000e7245 */ /* 0x000fe20000201400 */
[----:B------:R-:W-:Y:S01]  /*1a030*/  FFMA.FTZ R26, -R191, R26, R210 ;  /* 0x0000001abf1a7223 */ /* 0x000fe200000101d2 */
[----:B------:R-:W-:Y:S02]  /*1a040*/  ISETP.GE.AND P0, PT, R249, R180, PT ;  /* 0x000000b4f900720c */ /* 0x000fe40003f06270 */
[----:B------:R-:W-:Y:S01]  /*1a050*/  IADD3 R44, PT, PT, R178, -0xd1, -R5 ;  /* 0xffffff2fb22c7810 */ /* 0x000fe20007ffe805 */
[----:B------:R-:W-:Y:S01]  /*1a060*/  FFMA.FTZ R87, -R191, R14, R87 ;  /* 0x0000000ebf577223 */ /* 0x000fe20000010157 */
[----:B------:R-:W-:Y:S02]  /*1a070*/  FSEL R210, R56, -INF , P0 ;  /* 0xff80000038d27808 */ /* 0x000fe40000000000 */
[----:B------:R-:W-:Y:S02]  /*1a080*/  ISETP.GE.AND P0, PT, R19, R180, PT ;  /* 0x000000b41300720c */ /* 0x000fe40003f06270 */
[----:B------:R-:W-:Y:S02]  /*1a090*/  IADD3 R14, PT, PT, R4, -0xa9, -R5 ;  /* 0xffffff57040e7810 */ /* 0x000fe40007ffe805 */
[----:B------:R-:W-:Y:S01]  /*1a0a0*/  FSEL R168, R57, -INF , P0 ;  /* 0xff80000039a87808 */ /* 0x000fe20000000000 */
[----:B------:R-:W-:Y:S01]  /*1a0b0*/  IMAD.MOV.U32 R57, RZ, RZ, R129 ;  /* 0x000000ffff397224 */ /* 0x000fe200078e0081 */
[----:B------:R-:W-:Y:S01]  /*1a0c0*/  IABS R14, R14 ;  /* 0x0000000e000e7213 */ /* 0x000fe20000000000 */
[----:B------:R-:W-:Y:S01]  /*1a0d0*/  VIADD R129, R7, 0x80 ;  /* 0x0000008007817836 */ /* 0x000fe20000000000 */
[-C--:B------:R-:W-:Y:S02]  /*1a0e0*/  ISETP.GE.AND P0, PT, R28, R177.reuse, PT ;  /* 0x000000b11c00720c */ /* 0x080fe40003f06270 */
[----:B------:R-:W-:Y:S02]  /*1a0f0*/  I2FP.F32.S32 R14, R14 ;  /* 0x0000000e000e7245 */ /* 0x000fe40000201400 */
[----:B------:R-:W-:Y:S02]  /*1a100*/  FSEL R38, R42, -INF , P0 ;  /* 0xff8000002a267808 */ /* 0x000fe40000000000 */
[-C--:B------:R-:W-:Y:S01]  /*1a110*/  ISETP.GE.AND P0, PT, R122, R177.reuse, PT ;  /* 0x000000b17a00720c */ /* 0x080fe20003f06270 */
[----:B------:R-:W-:Y:S01]  /*1a120*/  FFMA.FTZ R91, -R191, R14, R91 ;  /* 0x0000000ebf5b7223 */ /* 0x000fe2000001015b */
[----:B------:R-:W-:Y:S01]  /*1a130*/  IABS R44, R44 ;  /* 0x0000002c002c7213 */ /* 0x000fe20000000000 */
[----:B------:R-:W-:Y:S01]  /*1a140*/  VIADD R14, R7, 0x71 ;  /* 0x00000071070e7836 */ /* 0x000fe20000000000 */
[----:B------:R-:W-:Y:S01]  /*1a150*/  FSEL R37, R43, -INF , P0 ;  /* 0xff8000002b257808 */ /* 0x000fe20000000000 */
[----:B------:R-:W-:Y:S01]  /*1a160*/  VIADD R122, R7, 0x78 ;  /* 0x00000078077a7836 */ /* 0x000fe20000000000 */
[----:B------:R-:W-:Y:S02]  /*1a170*/  ISETP.GE.AND P0, PT, R242, R180, PT ;  /* 0x000000b4f200720c */ /* 0x000fe40003f06270 */
[----:B------:R-:W-:Y:S02]  /*1a180*/  I2FP.F32.S32 R44, R44 ;  /* 0x0000002c002c7245 */ /* 0x000fe40000201400 */
[----:B------:R-:W-:Y:S02]  /*1a190*/  FSEL R60, R60, -INF , P0 ;  /* 0xff8000003c3c7808 */ /* 0x000fe40000000000 */
[----:B------:R-:W-:Y:S01]  /*1a1a0*/  ISETP.GE.AND P0, PT, R14, R180, PT ;  /* 0x000000b40e00720c */ /* 0x000fe20003f06270 */
[----:B------:R-:W-:Y:S01]  /*1a1b0*/  FFMA.FTZ R44, -R191, R44, R101 ;  /* 0x0000002cbf2c7223 */ /* 0x000fe20000010165 */
[--C-:B------:R-:W-:Y:S01]  /*1a1c0*/  IADD3 R42, PT, PT, R178, -0xe0, -R5.reuse ;  /* 0xffffff20b22a7810 */ /* 0x100fe20007ffe805 */
[----:B------:R-:W-:Y:S01]  /*1a1d0*/  VIADD R101, R7, 0x89 ;  /* 0x0000008907657836 */ /* 0x000fe20000000000 */
[----:B------:R-:W-:Y:S02]  /*1a1e0*/  FSEL R61, R61, -INF , P0 ;  /* 0xff8000003d3d7808 */ /* 0x000fe40000000000 */
[-C--:B------:R-:W-:Y:S02]  /*1a1f0*/  ISETP.GE.AND P0, PT, R18, R177.reuse, PT ;  /* 0x000000b11200720c */ /* 0x080fe40003f06270 */
[----:B------:R-:W-:Y:S02]  /*1a200*/  IABS R42, R42 ;  /* 0x0000002a002a7213 */ /* 0x000fe40000000000 */
[----:B------:R-:W-:Y:S02]  /*1a210*/  FSEL R34, R154, -INF , P0 ;  /* 0xff8000009a227808 */ /* 0x000fe40000000000 */
[----:B------:R-:W-:Y:S02]  /*1a220*/  ISETP.GE.AND P0, PT, R15, R177, PT ;  /* 0x000000b10f00720c */ /* 0x000fe40003f06270 */
[----:B------:R-:W-:Y:S02]  /*1a230*/  IADD3 R39, PT, PT, R178, -0xe1, -R5 ;  /* 0xffffff1fb2277810 */ /* 0x000fe40007ffe805 */
[----:B------:R-:W-:Y:S02]  /*1a240*/  FSEL R56, R47, -INF , P0 ;  /* 0xff8000002f387808 */ /* 0x000fe40000000000 */
[----:B------:R-:W-:Y:S02]  /*1a250*/  ISETP.GE.AND P0, PT, R122, R180, PT ;  /* 0x000000b47a00720c */ /* 0x000fe40003f06270 */
[----:B------:R-:W-:Y:S02]  /*1a260*/  I2FP.F32.S32 R42, R42 ;  /* 0x0000002a002a7245 */ /* 0x000fe40000201400 */
[----:B------:R-:W-:Y:S01]  /*1a270*/  FSEL R52, R64, -INF , P0 ;  /* 0xff80000040347808 */ /* 0x000fe20000000000 */
[----:B------:R-:W-:Y:S01]  /*1a280*/  IMAD.MOV.U32 R64, RZ, RZ, R127 ;  /* 0x000000ffff407224 */ /* 0x000fe200078e007f */
[----:B------:R-:W-:Y:S01]  /*1a290*/  ISETP.GE.AND P0, PT, R123, R180, PT ;  /* 0x000000b47b00720c */ /* 0x000fe20003f06270 */
[----:B------:R-:W-:Y:S01]  /*1a2a0*/  FFMA.FTZ R42, -R191, R42, R116 ;  /* 0x0000002abf2a7223 */ /* 0x000fe20000010174 */
[----:B------:R-:W-:Y:S01]  /*1a2b0*/  IABS R39, R39 ;  /* 0x0000002700277213 */ /* 0x000fe20000000000 */
[----:B------:R-:W-:Y:S01]  /*1a2c0*/  VIADD R116, R7, 0x90 ;  /* 0x0000009007747836 */ /* 0x000fe20000000000 */
[----:B------:R-:W-:Y:S01]  /*1a2d0*/  FSEL R53, R65, -INF , P0 ;  /* 0xff80000041357808 */ /* 0x000fe20000000000 */
[----:B------:R-:W-:Y:S01]  /*1a2e0*/  IMAD.MOV.U32 R65, RZ, RZ, R221 ;  /* 0x000000ffff417224 */ /* 0x000fe200078e00dd */
[----:B------:R-:W-:Y:S01]  /*1a2f0*/  ISETP.GE.AND P0, PT, R205, R177, PT ;  /* 0x000000b1cd00720c */ /* 0x000fe20003f06270 */
[C---:B------:R-:W-:Y:S01]  /*1a300*/  VIADD R205, R7.reuse, 0x88 ;  /* 0x0000008807cd7836 */ /* 0x040fe20000000000 */
[----:B------:R-:W-:Y:S01]  /*1a310*/  I2FP.F32.S32 R39, R39 ;  /* 0x0000002700277245 */ /* 0x000fe20000201400 */
[----:B------:R-:W-:Y:S01]  /*1a320*/  VIADD R127, R7, 0xa1 ;  /* 0x000000a1077f7836 */ /* 0x000fe20000000000 */
[----:B------:R-:W-:Y:S01]  /*1a330*/  FSEL R47, R50, -INF , P0 ;  /* 0xff800000322f7808 */ /* 0x000fe20000000000 */
[----:B------:R-:W-:Y:S01]  /*1a340*/  IMAD.MOV.U32 R50, RZ, RZ, R207 ;  /* 0x000000ffff327224 */ /* 0x000fe200078e00cf */
[----:B------:R-:W-:Y:S01]  /*1a350*/  ISETP.GE.AND P0, PT, R33, R177, PT ;  /* 0x000000b12100720c */ /* 0x000fe20003f06270 */
[----:B------:R-:W-:Y:S01]  /*1a360*/  FFMA.FTZ R39, -R191, R39, R115 ;  /* 0x00000027bf277223 */ /* 0x000fe20000010173 */
[----:B------:R-:W-:Y:S01]  /*1a370*/  IADD3 R43, PT, PT, R178, -0xd8, -R5 ;  /* 0xffffff28b22b7810 */ /* 0x000fe20007ffe805 */
[----:B------:R-:W-:Y:S01]  /*1a380*/  VIADD R115, R7, 0x91 ;  /* 0x0000009107737836 */ /* 0x000fe20000000000 */
[----:B------:R-:W-:Y:S01]  /*1a390*/  FSEL R49, R51, -INF , P0 ;  /* 0xff80000033317808 */ /* 0x000fe20000000000 */
[----:B------:R-:W-:Y:S01]  /*1a3a0*/  IMAD.MOV.U32 R51, RZ, RZ, R224 ;  /* 0x000000ffff337224 */ /* 0x000fe200078e00e0 */
[-C--:B------:R-:W-:Y:S02]  /*1a3b0*/  ISETP.GE.AND P0, PT, R129, R180.reuse, PT ;  /* 0x000000b48100720c */ /* 0x080fe40003f06270 */
[----:B------:R-:W-:Y:S02]  /*1a3c0*/  IABS R43, R43 ;  /* 0x0000002b002b7213 */ /* 0x000fe40000000000 */
[----:B------:R-:W-:Y:S01]  /*1a3d0*/  FSEL R252, R68, -INF , P0 ;  /* 0xff80000044fc7808 */ /* 0x000fe20000000000 */
[----:B------:R-:W-:Y:S01]  /*1a3e0*/  IMAD.MOV.U32 R68, RZ, RZ, R125 ;  /* 0x000000ffff447224 */ /* 0x000fe200078e007d */
[----:B------:R-:W-:Y:S01]  /*1a3f0*/  ISETP.GE.AND P0, PT, R228, R180, PT ;  /* 0x000000b4e400720c */ /* 0x000fe20003f06270 */
[----:B------:R-:W-:Y:S01]  /*1a400*/  VIADD R125, R7, 0xb0 ;  /* 0x000000b0077d7836 */ /* 0x000fe20000000000 */
[----:B------:R-:W-:Y:S02]  /*1a410*/  I2FP.F32.S32 R43, R43 ;  /* 0x0000002b002b7245 */ /* 0x000fe40000201400 */
[----:B------:R-:W-:Y:S01]  /*1a420*/  FSEL R251, R69, -INF , P0 ;  /* 0xff80000045fb7808 */ /* 0x000fe20000000000 */
[----:B------:R-:W-:Y:S01]  /*1a430*/  IMAD.MOV.U32 R69, RZ, RZ, R131 ;  /* 0x000000ffff457224 */ /* 0x000fe200078e0083 */
[----:B------:R-:W-:Y:S01]  /*1a440*/  ISETP.GE.AND P0, PT, R30, R177, PT ;  /* 0x000000b11e00720c */ /* 0x000fe20003f06270 */
[----:B------:R-:W-:Y:S01]  /*1a450*/  FFMA.FTZ R43, -R191, R43, R155 ;  /* 0x0000002bbf2b7223 */ /* 0x000fe2000001019b */
[----:B------:R-:W-:Y:S01]  /*1a460*/  IADD3 R22, PT, PT, R4, -0xb1, -R5 ;  /* 0xffffff4f04167810 */ /* 0x000fe20007ffe805 */
[C---:B------:R-:W-:Y:S01]  /*1a470*/  VIADD R155, R7.reuse, 0x98 ;  /* 0x00000098079b7836 */ /* 0x040fe20000000000 */
[----:B------:R-:W-:Y:S01]  /*1a480*/  FSEL R250, R54, -INF , P0 ;  /* 0xff80000036fa7808 */ /* 0x000fe20000000000 */
[----:B------:R-:W-:Y:S01]  /*1a490*/  VIADD R131, R7, 0xa0 ;  /* 0x000000a007837836 */ /* 0x000fe20000000000 */
        /* <DEDUP_REMOVED lines=11> */
[--C-:B------:R-:W-:Y:S02]  /*1a550*/  IADD3 R22, PT, PT, R4, -0xb8, -R5.reuse ;  /* 0xffffff4804167810 */ /* 0x100fe40007ffe805 */
[----:B------:R-:W-:Y:S01]  /*1a560*/  FSEL R246, R73, -INF , P0 ;  /* 0xff80000049f67808 */ /* 0x000fe20000000000 */
[----:B------:R-:W-:Y:S01]  /*1a570*/  IMAD.MOV.U32 R73, RZ, RZ, R130 ;  /* 0x000000ffff497224 */ /* 0x000fe200078e0082 */
[-C--:B------:R-:W-:Y:S01]  /*1a580*/  ISETP.GE.AND P0, PT, R249, R177.reuse, PT ;  /* 0x000000b1f900720c */ /* 0x080fe20003f06270 */
[----:B------:R-:W-:Y:S01]  /*1a590*/  VIADD R130, R7, 0xa8 ;  /* 0x000000a807827836 */ /* 0x000fe20000000000 */
[----:B------:R-:W-:Y:S02]  /*1a5a0*/  IABS R22, R22 ;  /* 0x0000001600167213 */ /* 0x000fe40000000000 */
[----:B------:R-:W-:Y:S02]  /*1a5b0*/  FSEL R245, R58, -INF , P0 ;  /* 0xff8000003af57808 */ /* 0x000fe40000000000 */
[----:B------:R-:W-:Y:S02]  /*1a5c0*/  ISETP.GE.AND P0, PT, R19, R177, PT ;  /* 0x000000b11300720c */ /* 0x000fe40003f06270 */
[----:B------:R-:W-:Y:S02]  /*1a5d0*/  I2FP.F32.S32 R22, R22 ;  /* 0x0000001600167245 */ /* 0x000fe40000201400 */
[----:B------:R-:W-:Y:S02]  /*1a5e0*/  FSEL R243, R59, -INF , P0 ;  /* 0xff8000003bf37808 */ /* 0x000fe40000000000 */
[----:B------:R-:W-:Y:S01]  /*1a5f0*/  ISETP.GE.AND P0, PT, R116, R180, PT ;  /* 0x000000b47400720c */ /* 0x000fe20003f06270 */
[----:B------:R-:W-:Y:S01]  /*1a600*/  FFMA.FTZ R94, -R191, R22, R94 ;  /* 0x00000016bf5e7223 */ /* 0x000fe2000001015e */
[----:B------:R-:W-:Y:S02]  /*1a610*/  IADD3 R35, PT, PT, R178, -0xd9, -R5 ;  /* 0xffffff27b2237810 */ /* 0x000fe40007ffe805 */
[----:B------:R-:W-:Y:S01]  /*1a620*/  FSEL R241, R76, -INF , P0 ;  /* 0xff8000004cf17808 */ /* 0x000fe20000000000 */
[----:B------:R-:W-:Y:S01]  /*1a630*/  IMAD.MOV.U32 R76, RZ, RZ, R121 ;  /* 0x000000ffff4c7224 */ /* 0x000fe200078e0079 */
[-C--:B------:R-:W-:Y:S01]  /*1a640*/  ISETP.GE.AND P0, PT, R115, R180.reuse, PT ;  /* 0x000000b47300720c */ /* 0x080fe20003f06270 */
[----:B------:R-:W-:Y:S01]  /*1a650*/  VIADD R121, R7, 0xb8 ;  /* 0x000000b807797836 */ /* 0x000fe20000000000 */
[----:B------:R-:W-:Y:S02]  /*1a660*/  IABS R35, R35 ;  /* 0x0000002300237213 */ /* 0x000fe40000000000 */
[----:B------:R-:W-:Y:S01]  /*1a670*/  FSEL R239, R77, -INF , P0 ;  /* 0xff8000004def7808 */ /* 0x000fe20000000000 */
[----:B------:R-:W-:Y:S01]  /*1a680*/  IMAD.MOV.U32 R77, RZ, RZ, R49 ;  /* 0x000000ffff4d7224 */ /* 0x000fe200078e0031 */
[-C--:B------:R-:W-:Y:S01]  /*1a690*/  ISETP.GE.AND P0, PT, R242, R177.reuse, PT ;  /* 0x000000b1f200720c */ /* 0x080fe20003f06270 */
[----:B------:R-:W-:Y:S01]  /*1a6a0*/  IMAD.MOV.U32 R49, RZ, RZ, R119 ;  /* 0x000000ffff317224 */ /* 0x000fe200078e0077 */
[----:B------:R-:W-:Y:S01]  /*1a6b0*/  IADD3 R22, PT, PT, R4, -0xb9, -R5 ;  /* 0xffffff4704167810 */ /* 0x000fe20007ffe805 */
[----:B------:R-:W-:Y:S01]  /*1a6c0*/  VIADD R119, R7, 0xc0 ;  /* 0x000000c007777836 */ /* 0x000fe20000000000 */
[----:B------:R-:W-:Y:S01]  /*1a6d0*/  FSEL R240, R62, -INF , P0 ;  /* 0xff8000003ef07808 */ /* 0x000fe20000000000 */
[----:B------:R-:W-:Y:S01]  /*1a6e0*/  IMAD.MOV.U32 R62, RZ, RZ, R220 ;  /* 0x000000ffff3e7224 */ /* 0x000fe200078e00dc */
[----:B------:R-:W-:Y:S02]  /*1a6f0*/  ISETP.GE.AND P0, PT, R14, R177, PT ;  /* 0x000000b10e00720c */ /* 0x000fe40003f06270 */
[----:B------:R-:W-:Y:S02]  /*1a700*/  I2FP.F32.S32 R35, R35 ;  /* 0x0000002300237245 */ /* 0x000fe40000201400 */
[----:B------:R-:W-:Y:S01]  /*1a710*/  FSEL R238, R63, -INF , P0 ;  /* 0xff8000003fee7808 */ /* 0x000fe20000000000 */
[----:B------:R-:W-:Y:S01]  /*1a720*/  IMAD.MOV.U32 R63, RZ, RZ, R61 ;  /* 0x000000ffff3f7224 */ /* 0x000fe200078e003d */
[----:B------:R-:W-:Y:S01]  /*1a730*/  ISETP.GE.AND P0, PT, R155, R180, PT ;  /* 0x000000b49b00720c */ /* 0x000fe20003f06270 */
[----:B------:R-:W-:Y:S01]  /*1a740*/  FFMA.FTZ R35, -R191, R35, R208 ;  /* 0x00000023bf237223 */ /* 0x000fe200000101d0 */
[----:B------:R-:W-:Y:S02]  /*1a750*/  IABS R22, R22 ;  /* 0x0000001600167213 */ /* 0x000fe40000000000 */
[----:B------:R-:W-:Y:S01]  /*1a760*/  FSEL R237, R80, -INF , P0 ;  /* 0xff80000050ed7808 */ /* 0x000fe20000000000 */
[----:B------:R-:W-:Y:S01]  /*1a770*/  IMAD.MOV.U32 R80, RZ, RZ, R60 ;  /* 0x000000ffff507224 */ /* 0x000fe200078e003c */
[----:B------:R-:W-:Y:S01]  /*1a780*/  ISETP.GE.AND P0, PT, R128, R180, PT ;  /* 0x000000b48000720c */ /* 0x000fe20003f06270 */
[----:B------:R-:W-:Y:S01]  /*1a790*/  IMAD.MOV.U32 R60, RZ, RZ, R48 ;  /* 0x000000ffff3c7224 */ /* 0x000fe200078e0030 */
[----:B------:R-:W-:Y:S02]  /*1a7a0*/  I2FP.F32.S32 R22, R22 ;  /* 0x0000001600167245 */ /* 0x000fe40000201400 */
[----:B------:R-:W-:Y:S01]  /*1a7b0*/  FSEL R232, R81, -INF , P0 ;  /* 0xff80000051e87808 */ /* 0x000fe20000000000 */
[----:B------:R-:W-:Y:S01]  /*1a7c0*/  IMAD.MOV.U32 R81, RZ, RZ, R126 ;  /* 0x000000ffff517224 */ /* 0x000fe200078e007e */
[-C--:B------:R-:W-:Y:S01]  /*1a7d0*/  ISETP.GE.AND P0, PT, R122, R177.reuse, PT ;  /* 0x000000b17a00720c */ /* 0x080fe20003f06270 */
[----:B------:R-:W-:Y:S01]  /*1a7e0*/  VIADD R126, R7, 0xa9 ;  /* 0x000000a9077e7836 */ /* 0x000fe20000000000 */
[----:B------:R-:W-:Y:S01]  /*1a7f0*/  IADD3 R27, PT, PT, R178, -0xe8, -R5 ;  /* 0xffffff18b21b7810 */ /* 0x000fe20007ffe805 */
[----:B------:R-:W-:Y:S01]  /*1a800*/  FFMA.FTZ R95, -R191, R22, R95 ;  /* 0x00000016bf5f7223 */ /* 0x000fe2000001015f */
[----:B------:R-:W-:Y:S01]  /*1a810*/  FSEL R236, R66, -INF , P0 ;  /* 0xff80000042ec7808 */ /* 0x000fe20000000000 */
[----:B------:R-:W-:Y:S01]  /*1a820*/  IMAD.MOV.U32 R66, RZ, RZ, R124 ;  /* 0x000000ffff427224 */ /* 0x000fe200078e007c */
[----:B------:R-:W-:Y:S01]  /*1a830*/  ISETP.GE.AND P0, PT, R123, R177, PT ;  /* 0x000000b17b00720c */ /* 0x000fe20003f06270 */
[----:B------:R-:W-:Y:S01]  /*1a840*/  VIADD R124, R7, 0xb1 ;  /* 0x000000b1077c7836 */ /* 0x000fe20000000000 */
[----:B------:R-:W-:Y:S02]  /*1a850*/  IADD3 R22, PT, PT, R4, -0xc1, -R5 ;  /* 0xffffff3f04167810 */ /* 0x000fe40007ffe805 */
[----:B------:R-:W-:Y:S01]  /*1a860*/  FSEL R229, R67, -INF , P0 ;  /* 0xff80000043e57808 */ /* 0x000fe20000000000 */
[----:B------:R-:W-:Y:S01]  /*1a870*/  IMAD.MOV.U32 R67, RZ, RZ, R158 ;  /* 0x000000ffff437224 */ /* 0x000fe200078e009e */
[----:B------:R-:W-:Y:S02]  /*1a880*/  ISETP.GE.AND P0, PT, R131, R180, PT ;  /* 0x000000b48300720c */ /* 0x000fe40003f06270 */
[----:B------:R-:W-:Y:S02]  /*1a890*/  IABS R22, R22 ;  /* 0x0000001600167213 */ /* 0x000fe40000000000 */
[----:B------:R-:W-:Y:S01]  /*1a8a0*/  FSEL R235, R84, -INF , P0 ;  /* 0xff80000054eb7808 */ /* 0x000fe20000000000 */
[----:B------:R-:W-:Y:S01]  /*1a8b0*/  IMAD.MOV.U32 R84, RZ, RZ, R56 ;  /* 0x000000ffff547224 */ /* 0x000fe200078e0038 */
[----:B------:R-:W-:Y:S02]  /*1a8c0*/  ISETP.GE.AND P0, PT, R127, R180, PT ;  /* 0x000000b47f00720c */ /* 0x000fe40003f06270 */
[----:B------:R-:W-:Y:S02]  /*1a8d0*/  IABS R58, R27 ;  /* 0x0000001b003a7213 */ /* 0x000fe40000000000 */
[----:B------:R-:W-:Y:S01]  /*1a8e0*/  FSEL R234, R85, -INF , P0 ;  /* 0xff80000055ea7808 */ /* 0x000fe20000000000 */
[----:B------:R-:W-:Y:S01]  /*1a8f0*/  IMAD.MOV.U32 R85, RZ, RZ, R47 ;  /* 0x000000ffff557224 */ /* 0x000fe200078e002f */
[-C--:B------:R-:W-:Y:S02]  /*1a900*/  ISETP.GE.AND P0, PT, R129, R177.reuse, PT ;  /* 0x000000b18100720c */ /* 0x080fe40003f06270 */
        /* <DEDUP_REMOVED lines=12> */
[----:B------:R-:W-:Y:S02]  /*1a9d0*/  ISETP.GE.AND P0, PT, R126, R180, PT ;  /* 0x000000b47e00720c */ /* 0x000fe40003f06270 */
[----:B------:R-:W-:Y:S02]  /*1a9e0*/  IADD3 R22, PT, PT, R4, -0xc9, -R5 ;  /* 0xffffff3704167810 */ /* 0x000fe40007ffe805 */
        /* <DEDUP_REMOVED lines=8> */
[----:B------:R-:W-:Y:S01]  /*1aa70*/  IABS R22, R22 ;  /* 0x0000001600167213 */ /* 0x000fe20000000000 */
[----:B------:R-:W-:Y:S01]  /*1aa80*/  IMAD.MOV.U32 R114, RZ, RZ, R157 ;  /* 0x000000ffff727224 */ /* 0x000fe200078e009d */
[----:B------:R-:W-:Y:S01]  /*1aa90*/  FSEL R157, R75, -INF , P0 ;  /* 0xff8000004b9d7808 */ /* 0x000fe20000000000 */
[----:B------:R-:W-:Y:S01]  /*1aaa0*/  IMAD.MOV.U32 R75, RZ, RZ, R210 ;  /* 0x000000ffff4b7224 */ /* 0x000fe200078e00d2 */
[----:B------:R-:W-:Y:S01]  /*1aab0*/  I2FP.F32.S32 R22, R22 ;  /* 0x0000001600167245 */ /* 0x000fe20000201400 */
[----:B------:R-:W-:Y:S01]  /*1aac0*/  IMAD.MOV.U32 R70, RZ, RZ, R114 ;  /* 0x000000ffff467224 */ /* 0x000fe200078e0072 */
[----:B------:R-:W-:Y:S01]  /*1aad0*/  ISETP.GE.AND P0, PT, R125, R180, PT ;  /* 0x000000b47d00720c */ /* 0x000fe20003f06270 */
[----:B------:R-:W-:Y:S01]  /*1aae0*/  VIADD R114, R7, 0xc8 ;  /* 0x000000c807727836 */ /* 0x000fe20000000000 */
        /* <DEDUP_REMOVED lines=8> */
[-C--:B------:R-:W-:Y:S02]  /*1ab70*/  ISETP.GE.AND P0, PT, R116, R177.reuse, PT ;  /* 0x000000b17400720c */ /* 0x080fe40003f06270 */
[----:B------:R-:W-:Y:S02]  /*1ab80*/  I2FP.F32.S32 R22, R22 ;  /* 0x0000001600167245 */ /* 0x000fe40000201400 */
[----:B------:R-:W-:Y:S02]  /*1ab90*/  FSEL R154, R78, -INF , P0 ;  /* 0xff8000004e9a7808 */ /* 0x000fe40000000000 */
[----:B------:R-:W-:Y:S01]  /*1aba0*/  ISETP.GE.AND P0, PT, R115, R177, PT ;  /* 0x000000b17300720c */ /* 0x000fe20003f06270 */
[----:B------:R-:W-:Y:S01]  /*1abb0*/  FFMA.FTZ R22, -R191, R22, R117 ;  /* 0x00000016bf167223 */ /* 0x000fe20000010175 */
[----:B------:R-:W-:Y:S01]  /*1abc0*/  IABS R219, R219 ;  /* 0x000000db00db7213 */ /* 0x000fe20000000000 */
[----:B------:R-:W-:Y:S01]  /*1abd0*/  VIADD R117, R7, 0xb9 ;  /* 0x000000b907757836 */ /* 0x000fe20000000000 */
[----:B------:R-:W-:Y:S01]  /*1abe0*/  FSEL R233, R79, -INF , P0 ;  /* 0xff8000004fe97808 */ /* 0x000fe20000000000 */
[----:B------:R-:W-:Y:S01]  /*1abf0*/  IMAD.MOV.U32 R79, RZ, RZ, R72 ;  /* 0x000000ffff4f7224 */ /* 0x000fe200078e0048 */
[----:B------:R-:W-:Y:S01]  /*1ac00*/  ISETP.GE.AND P0, PT, R121, R180, PT ;  /* 0x000000b47900720c */ /* 0x000fe20003f06270 */
[----:B------:R-:W-:Y:S01]  /*1ac10*/  IMAD.MOV.U32 R72, RZ, RZ, R55 ;  /* 0x000000ffff487224 */ /* 0x000fe200078e0037 */
        /* <DEDUP_REMOVED lines=8> */
[----:B------:R-:W-:Y:S02]  /*1aca0*/  IADD3 R61, PT, PT, R4, -0xe0, -R5 ;  /* 0xffffff20043d7810 */ /* 0x000fe40007ffe805 */
[----:B------:R-:W-:Y:S02]  /*1acb0*/  FSEL R231, R82, -INF , P0 ;  /* 0xff80000052e77808 */ /* 0x000fe40000000000 */
[----:B------:R-:W-:Y:S02]  /*1acc0*/  ISETP.GE.AND P0, PT, R128, R177, PT ;  /* 0x000000b18000720c */ /* 0x000fe40003f06270 */
[----:B------:R-:W-:Y:S02]  /*1acd0*/  I2FP.F32.S32 R219, R219 ;  /* 0x000000db00db7245 */ /* 0x000fe40000201400 */
[----:B------:R-:W-:Y:S02]  /*1ace0*/  IABS R159, R159 ;  /* 0x0000009f009f7213 */ /* 0x000fe40000000000 */
[----:B------:R-:W-:Y:S01]  /*1acf0*/  FSEL R230, R83, -INF , P0 ;  /* 0xff80000053e67808 */ /* 0x000fe20000000000 */
[----:B------:R-:W-:Y:S01]  /*1ad00*/  FFMA.FTZ R219, -R191, R219, R213 ;  /* 0x000000dbbfdb7223 */ /* 0x000fe200000101d5 */
[----:B------:R-:W-:Y:S01]  /*1ad10*/  IADD3 R23, PT, PT, R4, -0xb0, -R5 ;  /* 0xffffff5004177810 */ /* 0x000fe20007ffe805 */
[----:B------:R-:W-:Y:S01]  /*1ad20*/  IMAD.MOV.U32 R83, RZ, RZ, R79 ;  /* 0x000000ffff537224 */ /* 0x000fe200078e004f */
[-C--:B------:R-:W-:Y:S02]  /*1ad30*/  ISETP.GE.AND P0, PT, R119, R180.reuse, PT ;  /* 0x000000b47700720c */ /* 0x080fe40003f06270 */
[----:B------:R-:W-:Y:S02]  /*1ad40*/  IABS R61, R61 ;  /* 0x0000003d003d7213 */ /* 0x000fe40000000000 */
[----:B------:R-:W-:Y:S02]  /*1ad50*/  I2FP.F32.S32 R159, R159 ;  /* 0x0000009f009f7245 */ /* 0x000fe40000201400 */
[----:B------:R-:W-:Y:S02]  /*1ad60*/  IABS R23, R23 ;  /* 0x0000001700177213 */ /* 0x000fe40000000000 */
[----:B------:R-:W-:Y:S01]  /*1ad70*/  FSEL R213, R214, -INF , P0 ;  /* 0xff800000d6d57808 */ /* 0x000fe20000000000 */
[----:B------:R-:W-:Y:S01]  /*1ad80*/  FFMA.FTZ R159, -R191, R159, R212 ;  /* 0x0000009fbf9f7223 */ /* 0x000fe200000101d4 */
[-C--:B------:R-:W-:Y:S02]  /*1ad90*/  ISETP.GE.AND P0, PT, R118, R180.reuse, PT ;  /* 0x000000b47600720c */ /* 0x080fe40003f06270 */
[----:B------:R-:W-:Y:S02]  /*1ada0*/  I2FP.F32.S32 R61, R61 ;  /* 0x0000003d003d7245 */ /* 0x000fe40000201400 */
[----:B------:R-:W-:Y:S02]  /*1adb0*/  I2FP.F32.S32 R23, R23 ;  /* 0x0000001700177245 */ /* 0x000fe40000201400 */
[----:B------:R-:W-:Y:S01]  /*1adc0*/  FSEL R212, R215, -INF , P0 ;  /* 0xff800000d7d47808 */ /* 0x000fe20000000000 */
[----:B------:R-:W-:Y:S01]  /*1add0*/  FFMA.FTZ R61, -R191, R61, R105 ;  /* 0x0000003dbf3d7223 */ /* 0x000fe20000010169 */
[----:B------:R-:W-:Y:S01]  /*1ade0*/  ISETP.GE.AND P0, PT, R131, R177, PT ;  /* 0x000000b18300720c */ /* 0x000fe20003f06270 */
[----:B------:R-:W-:Y:S01]  /*1adf0*/  IMAD.MOV.U32 R105, RZ, RZ, R85 ;  /* 0x000000ffff697224 */ /* 0x000fe200078e0055 */
[--C-:B------:R-:W-:Y:S01]  /*1ae00*/  IADD3 R54, PT, PT, R178, -0xf0, -R5.reuse ;  /* 0xffffff10b2367810 */ /* 0x100fe20007ffe805 */
[----:B------:R-:W-:Y:S01]  /*1ae10*/  IMAD.MOV.U32 R85, RZ, RZ, R84 ;  /* 0x000000ffff557224 */ /* 0x000fe200078e0054 */
[----:B------:R-:W-:Y:S01]  /*1ae20*/  IADD3 R47, PT, PT, R4, -0xd1, -R5 ;  /* 0xffffff2f042f7810 */ /* 0x000fe20007ffe805 */
[----:B------:R-:W-:Y:S01]  /*1ae30*/  IMAD.MOV.U32 R84, RZ, RZ, R227 ;  /* 0x000000ffff547224 */ /* 0x000fe200078e00e3 */
[----:B------:R-:W-:Y:S01]  /*1ae40*/  FSEL R227, R86, -INF , P0 ;  /* 0xff80000056e37808 */ /* 0x000fe20000000000 */
[----:B------:R-:W-:Y:S01]  /*1ae50*/  FFMA.FTZ R92, -R191, R23, R92 ;  /* 0x00000017bf5c7223 */ /* 0x000fe2000001015c */
[----:B------:R-:W-:Y:S01]  /*1ae60*/  IADD3 R23, PT, PT, R4, -0xc0, -R5 ;  /* 0xffffff4004177810 */ /* 0x000fe20007ffe805 */
[----:B------:R-:W-:Y:S01]  /*1ae70*/  IMAD.MOV.U32 R79, RZ, RZ, R85 ;  /* 0x000000ffff4f7224 */ /* 0x000fe200078e0055 */
[----:B------:R-:W-:Y:S01]  /*1ae80*/  ISETP.GE.AND P0, PT, R127, R177, PT ;  /* 0x000000b17f00720c */ /* 0x000fe20003f06270 */
[----:B------:R-:W-:Y:S01]  /*1ae90*/  IMAD.MOV.U32 R85, RZ, RZ, R53 ;  /* 0x000000ffff557224 */ /* 0x000fe200078e0035 */
[----:B------:R-:W-:Y:S01]  /*1aea0*/  IABS R23, R23 ;  /* 0x0000001700177213 */ /* 0x000fe20000000000 */
[----:B------:R-:W-:Y:S01]  /*1aeb0*/  VIADD R53, R7, 0xd9 ;  /* 0x000000d907357836 */ /* 0x000fe20000000000 */
[----:B------:R-:W-:Y:S01]  /*1aec0*/  FSEL R226, R87, -INF , P0 ;  /* 0xff80000057e27808 */ /* 0x000fe20000000000 */
[----:B------:R-:W-:Y:S01]  /*1aed0*/  IMAD.MOV.U32 R87, RZ, RZ, R71 ;  /* 0x000000ffff577224 */ /* 0x000fe200078e0047 */
[----:B------:R-:W-:Y:S01]  /*1aee0*/  ISETP.GE.AND P0, PT, R114, R180, PT ;  /* 0x000000b47200720c */ /* 0x000fe20003f06270 */
[----:B------:R-:W-:Y:S01]  /*1aef0*/  IMAD.MOV.U32 R71, RZ, RZ, R66 ;  /* 0x000000ffff477224 */ /* 0x000fe200078e0042 */
[----:B------:R-:W-:Y:S01]  /*1af00*/  I2FP.F32.S32 R23, R23 ;  /* 0x0000001700177245 */ /* 0x000fe20000201400 */
[----:B------:R-:W-:Y:S01]  /*1af10*/  IMAD.MOV.U32 R66, RZ, RZ, R77 ;  /* 0x000000ffff427224 */ /* 0x000fe200078e004d */
[----:B------:R-:W-:Y:S02]  /*1af20*/  FSEL R210, R219, -INF , P0 ;  /* 0xff800000dbd27808 */ /* 0x000fe40000000000 */
[----:B------:R-:W-:Y:S01]  /*1af30*/  IABS R54, R54 ;  /* 0x0000003600367213 */ /* 0x000fe20000000000 */
[----:B------:R-:W-:Y:S01]  /*1af40*/  FFMA.FTZ R96, -R191, R23, R96 ;  /* 0x00000017bf607223 */ /* 0x000fe20000010160 */
[----:B------:R-:W-:Y:S02]  /*1af50*/  ISETP.GE.AND P0, PT, R67, R180, PT ;  /* 0x000000b44300720c */ /* 0x000fe40003f06270 */
[C-C-:B------:R-:W-:Y:S02]  /*1af60*/  IADD3 R48, PT, PT, R4.reuse, -0xd9, -R5.reuse ;  /* 0xffffff2704307810 */ /* 0x140fe40007ffe805 */
[----:B------:R-:W-:Y:S02]  /*1af70*/  IADD3 R23, PT, PT, R4, -0xc8, -R5 ;  /* 0xffffff3804177810 */ /* 0x000fe40007ffe805 */
[----:B------:R-:W-:Y:S02]  /*1af80*/  I2FP.F32.S32 R54, R54 ;  /* 0x0000003600367245 */ /* 0x000fe40000201400 */
[----:B------:R-:W-:Y:S02]  /*1af90*/  IABS R47, R47 ;  /* 0x0000002f002f7213 */ /* 0x000fe40000000000 */
[----:B------:R-:W-:Y:S01]  /*1afa0*/  FSEL R159, R159, -INF , P0 ;  /* 0xff8000009f9f7808 */ /* 0x000fe20000000000 */
[----:B------:R-:W-:Y:S01]  /*1afb0*/  FFMA.FTZ R54, -R191, R54, R111 ;  /* 0x00000036bf367223 */ /* 0x000fe2000001016f */
[----:B------:R-:W-:Y:S01]  /*1afc0*/  IABS R48, R48 ;  /* 0x0000003000307213 */ /* 0x000fe20000000000 */
[----:B------:R-:W-:Y:S01]  /*1afd0*/  VIADD R111, R7, 0xd0 ;  /* 0x000000d0076f7836 */ /* 0x000fe20000000000 */
[----:B------:R-:W-:Y:S02]  /*1afe0*/  ISETP.GE.AND P0, PT, R130, R177, PT ;  /* 0x000000b18200720c */ /* 0x000fe40003f06270 */
[----:B------:R-:W-:Y:S01]  /*1aff0*/  IABS R23, R23 ;  /* 0x0000001700177213 */ /* 0x000fe20000000000 */
[----:B------:R-:W-:Y:S01]  /*1b000*/  IMAD.MOV.U32 R78, RZ, RZ, R48 ;  /* 0x000000ffff4e7224 */ /* 0x000fe200078e0030 */
[----:B------:R-:W-:Y:S01]  /*1b010*/  I2FP.F32.S32 R47, R47 ;  /* 0x0000002f002f7245 */ /* 0x000fe20000201400 */
[----:B------:R-:W-:Y:S01]  /*1b020*/  IMAD.MOV.U32 R48, RZ, RZ, R63 ;  /* 0x000000ffff307224 */ /* 0x000fe200078e003f */
[----:B------:R-:W-:Y:S01]  /*1b030*/  FSEL R223, R90, -INF , P0 ;  /* 0xff8000005adf7808 */ /* 0x000fe20000000000 */
[----:B------:R-:W-:Y:S01]  /*1b040*/  IMAD.MOV.U32 R63, RZ, RZ, R69 ;  /* 0x000000ffff3f7224 */ /* 0x000fe200078e0045 */
[----:B------:R-:W-:Y:S01]  /*1b050*/  IADD3 R51, PT, PT, R4, -0xf1, -R5 ;  /* 0xffffff0f04337810 */ /* 0x000fe20007ffe805 */
[----:B------:R-:W-:Y:S01]  /*1b060*/  IMAD.MOV.U32 R69, RZ, RZ, R222 ;  /* 0x000000ffff457224 */ /* 0x000fe200078e00de */
[----:B------:R-:W-:Y:S01]  /*1b070*/  ISETP.GE.AND P0, PT, R126, R177, PT ;  /* 0x000000b17e00720c */ /* 0x000fe20003f06270 */
[----:B------:R-:W-:Y:S01]  /*1b080*/  FFMA.FTZ R100, -R191, R47, R100 ;  /* 0x0000002fbf647223 */ /* 0x000fe20000010164 */
[----:B------:R-:W-:Y:S01]  /*1b090*/  I2FP.F32.S32 R23, R23 ;  /* 0x0000001700177245 */ /* 0x000fe20000201400 */
[----:B------:R-:W-:Y:S01]  /*1b0a0*/  IMAD.MOV.U32 R82, RZ, RZ, R48 ;  /* 0x000000ffff527224 */ /* 0x000fe200078e0030 */
[----:B------:R-:W-:Y:S01]  /*1b0b0*/  IABS R51, R51 ;  /* 0x0000003300337213 */ /* 0x000fe20000000000 */
[----:B------:R-:W-:Y:S01]  /*1b0c0*/  IMAD.MOV.U32 R48, RZ, RZ, R70 ;  /* 0x000000ffff307224 */ /* 0x000fe200078e0046 */
[----:B------:R-:W-:Y:S01]  /*1b0d0*/  FSEL R222, R91, -INF , P0 ;  /* 0xff8000005bde7808 */ /* 0x000fe20000000000 */
[----:B------:R-:W-:Y:S01]  /*1b0e0*/  IMAD.MOV.U32 R47, RZ, RZ, R57 ;  /* 0x000000ffff2f7224 */ /* 0x000fe200078e0039 */
[-C--:B------:R-:W-:Y:S01]  /*1b0f0*/  ISETP.GE.AND P0, PT, R111, R180.reuse, PT ;  /* 0x000000b46f00720c */ /* 0x080fe20003f06270 */
[----:B------:R-:W-:Y:S01]  /*1b100*/  VIADD R57, R7, 0xd1 ;  /* 0x000000d107397836 */ /* 0x000fe20000000000 */
[C-C-:B------:R-:W-:Y:S01]  /*1b110*/  IADD3 R56, PT, PT, R4.reuse, -0xe8, -R5.reuse ;  /* 0xffffff1804387810 */ /* 0x140fe20007ffe805 */
[----:B------:R-:W-:Y:S01]  /*1b120*/  FFMA.FTZ R98, -R191, R23, R98 ;  /* 0x00000017bf627223 */ /* 0x000fe20000010162 */
[----:B------:R-:W-:Y:S01]  /*1b130*/  IADD3 R23, PT, PT, R4, -0xd0, -R5 ;  /* 0xffffff3004177810 */ /* 0x000fe20007ffe805 */
[----:B------:R-:W-:Y:S01]  /*1b140*/  IMAD.MOV.U32 R86, RZ, RZ, R47 ;  /* 0x000000ffff567224 */ /* 0x000fe200078e002f */
[----:B------:R-:W-:Y:S01]  /*1b150*/  I2FP.F32.S32 R51, R51 ;  /* 0x0000003300337245 */ /* 0x000fe20000201400 */
[----:B------:R-:W-:Y:S01]  /*1b160*/  IMAD.MOV.U32 R70, RZ, RZ, R49 ;  /* 0x000000ffff467224 */ /* 0x000fe200078e0031 */
[----:B------:R-:W-:Y:S02]  /*1b170*/  FSEL R26, R26, -INF , P0 ;  /* 0xff8000001a1a7808 */ /* 0x000fe40000000000 */
[----:B------:R-:W-:Y:S01]  /*1b180*/  ISETP.GE.AND P0, PT, R57, R180, PT ;  /* 0x000000b43900720c */ /* 0x000fe20003f06270 */
[----:B------:R-:W-:Y:S01]  /*1b190*/  FFMA.FTZ R51, -R191, R51, R120 ;  /* 0x00000033bf337223 */ /* 0x000fe20000010178 */
[----:B------:R-:W-:Y:S02]  /*1b1a0*/  IABS R56, R56 ;  /* 0x0000003800387213 */ /* 0x000fe40000000000 */
[----:B------:R-:W-:Y:S02]  /*1b1b0*/  IABS R23, R23 ;  /* 0x0000001700177213 */ /* 0x000fe40000000000 */
[----:B------:R-:W-:Y:S02]  /*1b1c0*/  FSEL R120, R44, -INF , P0 ;  /* 0xff8000002c787808 */ /* 0x000fe40000000000 */
[----:B------:R-:W-:Y:S02]  /*1b1d0*/  I2FP.F32.S32 R56, R56 ;  /* 0x0000003800387245 */ /* 0x000fe40000201400 */
[----:B------:R-:W-:Y:S02]  /*1b1e0*/  I2FP.F32.S32 R23, R23 ;  /* 0x0000001700177245 */ /* 0x000fe40000201400 */
[----:B------:R-:W-:Y:S01]  /*1b1f0*/  ISETP.GE.AND P0, PT, R125, R177, PT ;  /* 0x000000b17d00720c */ /* 0x000fe20003f06270 */
[----:B------:R-:W-:Y:S01]  /*1b200*/  FFMA.FTZ R56, -R191, R56, R108 ;  /* 0x00000038bf387223 */ /* 0x000fe2000001016c */
[----:B------:R-:W-:Y:S02]  /*1b210*/  VIADD R108, R7, 0xd8 ;  /* 0x000000d8076c7836 */ /* 0x000fe40000000000 */
[----:B------:R-:W-:Y:S01]  /*1b220*/  FFMA.FTZ R102, -R191, R23, R102 ;  /* 0x00000017bf667223 */ /* 0x000fe20000010166 */
[----:B------:R-:W-:Y:S02]  /*1b230*/  FSEL R219, R92, -INF , P0 ;  /* 0xff8000005cdb7808 */ /* 0x000fe40000000000 */
[----:B------:R-:W-:Y:S02]  /*1b240*/  ISETP.GE.AND P0, PT, R124, R177, PT ;  /* 0x000000b17c00720c */ /* 0x000fe40003f06270 */
[----:B------:R-:W-:Y:S02]  /*1b250*/  IADD3 R23, PT, PT, R4, -0xd8, -R5 ;  /* 0xffffff2804177810 */ /* 0x000fe40007ffe805 */
[----:B------:R-:W-:Y:S02]  /*1b260*/  I2FP.F32.S32 R78, R78 ;  /* 0x0000004e004e7245 */ /* 0x000fe40000201400 */
[----:B------:R-:W-:Y:S01]  /*1b270*/  FSEL R218, R93, -INF , P0 ;  /* 0xff8000005dda7808 */ /* 0x000fe20000000000 */
[----:B------:R-:W-:Y:S01]  /*1b280*/  VIADD R93, R7, 0x11 ;  /* 0x00000011075d7836 */ /* 0x000fe20000000000 */
[----:B------:R-:W-:Y:S01]  /*1b290*/  ISETP.GE.AND P0, PT, R108, R180, PT ;  /* 0x000000b46c00720c */ /* 0x000fe20003f06270 */
[----:B------:R-:W-:Y:S01]  /*1b2a0*/  FFMA.FTZ R78, -R191, R78, R103 ;  /* 0x0000004ebf4e7223 */ /* 0x000fe20000010167 */
[----:B------:R-:W-:Y:S02]  /*1b2b0*/  IABS R23, R23 ;  /* 0x0000001700177213 */ /* 0x000fe40000000000 */
[----:B------:R-:W-:Y:S02]  /*1b2c0*/  FSEL R103, R43, -INF , P0 ;  /* 0xff8000002b677808 */ /* 0x000fe40000000000 */
[----:B------:R-:W-:Y:S02]  /*1b2d0*/  I2FP.F32.S32 R23, R23 ;  /* 0x0000001700177245 */ /* 0x000fe40000201400 */
[----:B------:R-:W-:Y:S02]  /*1b2e0*/  ISETP.GE.AND P0, PT, R53, R180, PT ;  /* 0x000000b43500720c */ /* 0x000fe40003f06270 */
[----:B------:R-:W-:Y:S01]  /*1b2f0*/  IADD3 R59, PT, PT, R4, -0xe1, -R5 ;  /* 0xffffff1f043b7810 */ /* 0x000fe20007ffe805 */
[----:B------:R-:W-:Y:S01]  /*1b300*/  FFMA.FTZ R23, -R191, R23, R104 ;  /* 0x00000017bf177223 */ /* 0x000fe20000010168 */
[----:B------:R-:W-:Y:S01]  /*1b310*/  FSEL R90, R35, -INF , P0 ;  /* 0xff800000235a7808 */ /* 0x000fe20000000000 */
[----:B------:R-:W-:Y:S01]  /*1b320*/  IMAD.MOV.U32 R104, RZ, RZ, R52 ;  /* 0x000000ffff687224 */ /* 0x000fe200078e0034 */
[----:B------:R-:W-:Y:S02]  /*1b330*/  ISETP.GE.AND P0, PT, R121, R177, PT ;  /* 0x000000b17900720c */ /* 0x000fe40003f06270 */
[----:B------:R-:W-:Y:S01]  /*1b340*/  IABS R59, R59 ;  /* 0x0000003b003b7213 */ /* 0x000fe20000000000 */
[----:B------:R-:W-:Y:S01]  /*1b350*/  IMAD.MOV.U32 R91, RZ, RZ, R104 ;  /* 0x000000ffff5b7224 */ /* 0x000fe200078e0068 */
[----:B------:R-:W-:Y:S01]  /*1b360*/  FSEL R215, R94, -INF , P0 ;  /* 0xff8000005ed77808 */ /* 0x000fe20000000000 */
[----:B------:R-:W-:Y:S01]  /*1b370*/  VIADD R104, R7, 0xe0 ;  /* 0x000000e007687836 */ /* 0x000fe20000000000 */
[----:B------:R-:W-:Y:S01]  /*1b380*/  I2FP.F32.S32 R59, R59 ;  /* 0x0000003b003b7245 */ /* 0x000fe20000201400 */
[----:B------:R-:W-:Y:S01]  /*1b390*/  IMAD.MOV.U32 R92, RZ, RZ, R91 ;  /* 0x000000ffff5c7224 */ /* 0x000fe200078e005b */
[----:B------:R-:W-:Y:S01]  /*1b3a0*/  ISETP.GE.AND P0, PT, R117, R177, PT ;  /* 0x000000b17500720c */ /* 0x000fe20003f06270 */
[----:B------:R-:W-:Y:S01]  /*1b3b0*/  IMAD.MOV.U32 R91, RZ, RZ, R105 ;  /* 0x000000ffff5b7224 */ /* 0x000fe200078e0069 */
[----:B------:R-:W-:Y:S01]  /*1b3c0*/  IADD3 R44, PT, PT, R4, -0xf8, -R5 ;  /* 0xffffff08042c7810 */ /* 0x000fe20007ffe805 */
[----:B------:R-:W-:Y:S01]  /*1b3d0*/  FFMA.FTZ R59, -R191, R59, R107 ;  /* 0x0000003bbf3b7223 */ /* 0x000fe2000001016b */
[----:B------:R-:W-:Y:S01]  /*1b3e0*/  FSEL R214, R95, -INF , P0 ;  /* 0xff8000005fd67808 */ /* 0x000fe20000000000 */
[C---:B------:R-:W-:Y:S01]  /*1b3f0*/  VIADD R107, R7.reuse, 0xe1 ;  /* 0x000000e1076b7836 */ /* 0x040fe20000000000 */
[----:B------:R-:W-:Y:S01]  /*1b400*/  IABS R44, R44 ;  /* 0x0000002c002c7213 */ /* 0x000fe20000000000 */
[----:B------:R-:W-:Y:S01]  /*1b410*/  VIADD R105, R7, 0xe9 ;  /* 0x000000e907697836 */ /* 0x000fe20000000000 */
[----:B------:R-:W-:Y:S01]  /*1b420*/  ISETP.GE.AND P0, PT, R104, R180, PT ;  /* 0x000000b46800720c */ /* 0x000fe20003f06270 */
[----:B------:R-:W-:Y:S01]  /*1b430*/  IMAD.MOV.U32 R95, RZ, RZ, R66 ;  /* 0x000000ffff5f7224 */ /* 0x000fe200078e0042 */
[----:B------:R-:W-:Y:S01]  /*1b440*/  IADD3 R55, PT, PT, R4, -0xe9, -R5 ;  /* 0xffffff1704377810 */ /* 0x000fe20007ffe805 */
[----:B------:R-:W-:Y:S01]  /*1b450*/  IMAD.MOV.U32 R66, RZ, RZ, R81 ;  /* 0x000000ffff427224 */ /* 0x000fe200078e0051 */
[----:B------:R-:W-:Y:S02]  /*1b460*/  I2FP.F32.S32 R44, R44 ;  /* 0x0000002c002c7245 */ /* 0x000fe40000201400 */
[----:B------:R-:W-:Y:S01]  /*1b470*/  FSEL R77, R42, -INF , P0 ;  /* 0xff8000002a4d7808 */ /* 0x000fe20000000000 */
[----:B------:R-:W-:Y:S01]  /*1b480*/  IMAD.MOV.U32 R42, RZ, RZ, R76 ;  /* 0x000000ffff2a7224 */ /* 0x000fe200078e004c */
[----:B------:R-:W-:Y:S01]  /*1b490*/  IADD3 R52, PT, PT, R4, -0xf0, -R5 ;  /* 0xffffff1004347810 */ /* 0x000fe20007ffe805 */
[----:B------:R-:W-:Y:S01]  /*1b4a0*/  FFMA.FTZ R35, -R191, R44, R113 ;  /* 0x0000002cbf237223 */ /* 0x000fe20000010171 */
[----:B------:R-:W-:Y:S01]  /*1b4b0*/  ISETP.GE.AND P0, PT, R107, R180, PT ;  /* 0x000000b46b00720c */ /* 0x000fe20003f06270 */
[----:B------:R-:W-:Y:S01]  /*1b4c0*/  IMAD.MOV.U32 R44, RZ, RZ, R89 ;  /* 0x000000ffff2c7224 */ /* 0x000fe200078e0059 */
[----:B------:R-:W-:Y:S02]  /*1b4d0*/  IABS R55, R55 ;  /* 0x0000003700377213 */ /* 0x000fe40000000000 */
[----:B------:R-:W-:Y:S02]  /*1b4e0*/  IABS R52, R52 ;  /* 0x0000003400347213 */ /* 0x000fe40000000000 */
[----:B------:R-:W-:Y:S02]  /*1b4f0*/  FSEL R113, R39, -INF , P0 ;  /* 0xff80000027717808 */ /* 0x000fe40000000000 */
[----:B------:R-:W-:Y:S02]  /*1b500*/  I2FP.F32.S32 R55, R55 ;  /* 0x0000003700377245 */ /* 0x000fe40000201400 */
[----:B------:R-:W-:Y:S02]  /*1b510*/  IABS R209, R209 ;  /* 0x000000d100d17213 */ /* 0x000fe40000000000 */
[----:B------:R-:W-:Y:S01]  /*1b520*/  ISETP.GE.AND P0, PT, R119, R177, PT ;  /* 0x000000b17700720c */ /* 0x000fe20003f06270 */
[----:B------:R-:W-:Y:S01]  /*1b530*/  FFMA.FTZ R55, -R191, R55, R106 ;  /* 0x00000037bf377223 */ /* 0x000fe2000001016a */
[----:B------:R-:W-:Y:S01]  /*1b540*/  I2FP.F32.S32 R52, R52 ;  /* 0x0000003400347245 */ /* 0x000fe20000201400 */
[----:B------:R-:W-:Y:S01]  /*1b550*/  VIADD R106, R7, 0xe8 ;  /* 0x000000e8076a7836 */ /* 0x000fe20000000000 */
[----:B------:R-:W-:Y:S02]  /*1b560*/  I2FP.F32.S32 R209, R209 ;  /* 0x000000d100d17245 */ /* 0x000fe40000201400 */
[----:B------:R-:W-:Y:S01]  /*1b570*/  FSEL R211, R96, -INF , P0 ;  /* 0xff80000060d37808 */ /* 0x000fe20000000000 */
[C---:B------:R-:W-:Y:S01]  /*1b580*/  FFMA.FTZ R52, -R191.reuse, R52, R156 ;  /* 0x00000034bf347223 */ /* 0x040fe2000001019c */
[----:B------:R-:W-:Y:S01]  /*1b590*/  ISETP.GE.AND P0, PT, R118, R177, PT ;  /* 0x000000b17600720c */ /* 0x000fe20003f06270 */
[----:B------:R-:W-:Y:S01]  /*1b5a0*/  FFMA.FTZ R152, -R191, R209, R152 ;  /* 0x000000d1bf987223 */ /* 0x000fe20000010198 */
[----:B------:R-:W-:Y:S01]  /*1b5b0*/  IADD3 R47, PT, PT, R178, -0xf8, -R5 ;  /* 0xffffff08b22f7810 */ /* 0x000fe20007ffe805 */
[C---:B------:R-:W-:Y:S01]  /*1b5c0*/  VIADD R156, R7.reuse, 0x10 ;  /* 0x00000010079c7836 */ /* 0x040fe20000000000 */
[----:B------:R-:W-:Y:S01]  /*1b5d0*/  LOP3.LUT R198, R198, 0xffffffbf, RZ, 0xc0, !PT ;  /* 0xffffffbfc6c67812 */ /* 0x000fe200078ec0ff */
[----:B------:R-:W-:Y:S01]  /*1b5e0*/  VIADD R96, R7, 0xf1 ;  /* 0x000000f107607836 */ /* 0x000fe20000000000 */
[----:B------:R-:W-:Y:S01]  /*1b5f0*/  FSEL R209, R97, -INF , P0 ;  /* 0xff80000061d17808 */ /* 0x000fe20000000000 */
[----:B------:R-:W-:Y:S01]  /*1b600*/  VIADD R97, R7, 0xf0 ;  /* 0x000000f007617836 */ /* 0x000fe20000000000 */
[----:B------:R-:W-:Y:S02]  /*1b610*/  IABS R47, R47 ;  /* 0x0000002f002f7213 */ /* 0x000fe40000000000 */
[----:B------:R-:W-:Y:S02]  /*1b620*/  @P2 LOP3.LUT R198, R198, 0x40, RZ, 0xfc, !PT ;  /* 0x00000040c6c62812 */ /* 0x000fe400078efcff */
[-C--:B------:R-:W-:Y:S02]  /*1b630*/  ISETP.GE.AND P0, PT, R106, R180.reuse, PT ;  /* 0x000000b46a00720c */ /* 0x080fe40003f06270 */
[----:B------:R-:W-:Y:S02]  /*1b640*/  I2FP.F32.S32 R47, R47 ;  /* 0x0000002f002f7245 */ /* 0x000fe40000201400 */
[----:B------:R-:W-:Y:S02]  /*1b650*/  ISETP.GE.AND P2, PT, R156, R179, PT ;  /* 0x000000b39c00720c */ /* 0x000fe40003f46270 */
[----:B------:R-:W-:Y:S01]  /*1b660*/  FSEL R58, R58, -INF , P0 ;  /* 0xff8000003a3a7808 */ /* 0x000fe20000000000 */
[----:B------:R-:W-:Y:S01]  /*1b670*/  FFMA.FTZ R49, -R191, R47, R110 ;  /* 0x0000002fbf317223 */ /* 0x000fe2000001016e */
[----:B------:R-:W-:Y:S02]  /*1b680*/  LOP3.LUT R198, R198, 0xfffffbff, RZ, 0xc0, !PT ;  /* 0xfffffbffc6c67812 */ /* 0x000fe400078ec0ff */
[----:B------:R-:W-:Y:S02]  /*1b690*/  ISETP.GE.AND P0, PT, R105, R180, PT ;  /* 0x000000b46900720c */ /* 0x000fe40003f06270 */
[----:B------:R-:W-:Y:S02]  /*1b6a0*/  @P3 LOP3.LUT R198, R198, 0x400, RZ, 0xfc, !PT ;  /* 0x00000400c6c63812 */ /* 0x000fe400078efcff */
[----:B------:R-:W-:Y:S02]  /*1b6b0*/  FSEL R110, R27, -INF , P0 ;  /* 0xff8000001b6e7808 */ /* 0x000fe40000000000 */
[-C--:B------:R-:W-:Y:S02]  /*1b6c0*/  ISETP.GE.AND P0, PT, R114, R177.reuse, PT ;  /* 0x000000b17200720c */ /* 0x080fe40003f06270 */
[-C--:B------:R-:W-:Y:S02]  /*1b6d0*/  ISETP.GE.AND P6, PT, R156, R176.reuse, PT ;  /* 0x000000b09c00720c */ /* 0x080fe40003fc6270 */
[----:B------:R-:W-:Y:S02]  /*1b6e0*/  LOP3.LUT R198, R198, 0xffffdfff, RZ, 0xc0, !PT ;  /* 0xffffdfffc6c67812 */ /* 0x000fe400078ec0ff */
[----:B------:R-:W-:Y:S02]  /*1b6f0*/  FSEL R156, R98, -INF , P0 ;  /* 0xff800000629c7808 */ /* 0x000fe40000000000 */
[----:B------:R-:W-:Y:S02]  /*1b700*/  ISETP.GE.AND P0, PT, R67, R177, PT ;  /* 0x000000b14300720c */ /* 0x000fe40003f06270 */
[----:B------:R-:W-:Y:S02]  /*1b710*/  @P2 LOP3.LUT R198, R198, 0x2000, RZ, 0xfc, !PT ;  /* 0x00002000c6c62812 */ /* 0x000fe400078efcff */
[----:B------:R-:W-:Y:S02]  /*1b720*/  FSEL R27, R99, -INF , P0 ;  /* 0xff800000631b7808 */ /* 0x000fe40000000000 */
[CC--:B------:R-:W-:Y:S02]  /*1b730*/  ISETP.GE.AND P0, PT, R93.reuse, R179.reuse, PT ;  /* 0x000000b35d00720c */ /* 0x0c0fe40003f06270 */
[----:B------:R-:W-:Y:S02]  /*1b740*/  LOP3.LUT R198, R198, 0xfffff7ff, RZ, 0xc0, !PT ;  /* 0xfffff7ffc6c67812 */ /* 0x000fe400078ec0ff */
[----:B------:R-:W-:Y:S01]  /*1b750*/  ISETP.GE.AND P5, PT, R93, R176, PT ;  /* 0x000000b05d00720c */ /* 0x000fe20003fa6270 */
[----:B------:R-:W-:Y:S01]  /*1b760*/  IMAD.MOV.U32 R93, RZ, RZ, R92 ;  /* 0x000000ffff5d7224 */ /* 0x000fe200078e005c */
[----:B------:R-:W-:Y:S01]  /*1b770*/  @P6 LOP3.LUT R198, R198, 0x800, RZ, 0xfc, !PT ;  /* 0x00000800c6c66812 */ /* 0x000fe200078efcff */
[----:B------:R-:W-:Y:S01]  /*1b780*/  IMAD.MOV.U32 R92, RZ, RZ, R91 ;  /* 0x000000ffff5c7224 */ /* 0x000fe200078e005b */
[----:B------:R-:W-:Y:S01]  /*1b790*/  FSEL R163, R163, -INF , P4 ;  /* 0xff800000a3a37808 */ /* 0x000fe20002000000 */
[----:B------:R-:W-:Y:S01]  /*1b7a0*/  IMAD.MOV.U32 R91, RZ, RZ, R87 ;  /* 0x000000ffff5b7224 */ /* 0x000fe200078e0057 */
[C---:B------:R-:W-:Y:S01]  /*1b7b0*/  LOP3.LUT P2, RZ, R198.reuse, 0x40, RZ, 0xc0, !PT ;  /* 0x00000040c6ff7812 */ /* 0x040fe2000784c0ff */
[----:B------:R-:W-:Y:S01]  /*1b7c0*/  IMAD.MOV.U32 R87, RZ, RZ, R79 ;  /* 0x000000ffff577224 */ /* 0x000fe200078e004f */
[----:B------:R-:W-:Y:S01]  /*1b7d0*/  LOP3.LUT R198, R198, 0xffffffef, RZ, 0xc0, !PT ;  /* 0xffffffefc6c67812 */ /* 0x000fe200078ec0ff */
[----:B------:R-:W-:Y:S01]  /*1b7e0*/  IMAD.MOV.U32 R39, RZ, RZ, R91 ;  /* 0x000000ffff277224 */ /* 0x000fe200078e005b */
[----:B------:R-:W-:Y:S01]  /*1b7f0*/  ISETP.GE.AND P6, PT, R112, R179, PT ;  /* 0x000000b37000720c */ /* 0x000fe20003fc6270 */
[----:B------:R-:W-:Y:S01]  /*1b800*/  IMAD.MOV.U32 R91, RZ, RZ, R87 ;  /* 0x000000ffff5b7224 */ /* 0x000fe200078e0057 */
[----:B------:R-:W-:Y:S01]  /*1b810*/  @P0 LOP3.LUT R198, R198, 0x10, RZ, 0xfc, !PT ;  /* 0x00000010c6c60812 */ /* 0x000fe200078efcff */
        /* <DEDUP_REMOVED lines=9> */
[----:B------:R-:W-:Y:S01]  /*1b8b0*/  ISETP.GE.AND P4, PT, R6, R180, PT ;  /* 0x000000b40600720c */ /* 0x000fe20003f86270 */
[----:B------:R-:W-:Y:S01]  /*1b8c0*/  IMAD.MOV.U32 R62, RZ, RZ, R50 ;  /* 0x000000ffff3e7224 */ /* 0x000fe200078e0032 */
[----:B------:R-:W-:Y:S01]  /*1b8d0*/  FSEL R99, R22, -INF , P0 ;  /* 0xff80000016637808 */ /* 0x000fe20000000000 */
[----:B------:R-:W-:Y:S01]  /*1b8e0*/  VIADD R50, R7, 0xf8 ;  /* 0x000000f807327836 */ /* 0x000fe20000000000 */
[----:B------:R-:W-:Y:S01]  /*1b8f0*/  FSEL R25, R25, -INF , P4 ;  /* 0xff80000019197808 */ /* 0x000fe20002000000 */
[----:B------:R-:W-:Y:S01]  /*1b900*/  IMAD.MOV.U32 R98, RZ, RZ, R92 ;  /* 0x000000ffff627224 */ /* 0x000fe200078e005c */
[----:B------:R-:W-:Y:S01]  /*1b910*/  ISETP.GE.AND P4, PT, R112, R176, PT ;  /* 0x000000b07000720c */ /* 0x000fe20003f86270 */
[----:B------:R-:W-:Y:S01]  /*1b920*/  IMAD.MOV.U32 R92, RZ, RZ, R86 ;  /* 0x000000ffff5c7224 */ /* 0x000fe200078e0056 */
[----:B------:R-:W-:Y:S01]  /*1b930*/  ISETP.GE.AND P1, PT, R244, R180, PT ;  /* 0x000000b4f400720c */ /* 0x000fe20003f26270 */
[----:B------:R-:W-:Y:S01]  /*1b940*/  IMAD.MOV.U32 R79, RZ, RZ, R71 ;  /* 0x000000ffff4f7224 */ /* 0x000fe200078e0047 */
[----:B------:R-:W-:Y:S01]  /*1b950*/  FSEL R80, R80, -INF , !P4 ;  /* 0xff80000050507808 */ /* 0x000fe20006000000 */
[----:B------:R-:W-:Y:S01]  /*1b960*/  IMAD.MOV.U32 R71, RZ, RZ, R186 ;  /* 0x000000ffff477224 */ /* 0x000fe200078e00ba */
[----:B------:R-:W-:Y:S01]  /*1b970*/  FSEL R17, R17, -INF , P1 ;  /* 0xff80000011117808 */ /* 0x000fe20000800000 */
[C---:B------:R-:W-:Y:S01]  /*1b980*/  VIADD R22, R7.reuse, 0xf9 ;  /* 0x000000f907167836 */ /* 0x040fe20000000000 */
[----:B------:R-:W-:Y:S02]  /*1b990*/  ISETP.GE.AND P1, PT, R7, R177, PT ;  /* 0x000000b10700720c */ /* 0x000fe40003f26270 */
[----:B------:R-:W-:Y:S02]  /*1b9a0*/  ISETP.GE.AND P3, PT, R244, R179, PT ;  /* 0x000000b3f400720c */ /* 0x000fe40003f66270 */
[----:B------:R-:W-:Y:S02]  /*1b9b0*/  FSEL R162, R162, -INF , P1 ;  /* 0xff800000a2a27808 */ /* 0x000fe40000800000 */
[----:B------:R-:W-:Y:S02]  /*1b9c0*/  ISETP.GE.AND P1, PT, R20, R177, PT ;  /* 0x000000b11400720c */ /* 0x000fe40003f26270 */
[----:B------:R-:W-:Y:S02]  /*1b9d0*/  FSEL R81, R17, -INF , !P3 ;  /* 0xff80000011517808 */ /* 0x000fe40005800000 */
[----:B------:R-:W-:Y:S02]  /*1b9e0*/  FSEL R206, R206, -INF , P1 ;  /* 0xff800000cece7808 */ /* 0x000fe40000800000 */
[----:B------:R-:W-:Y:S02]  /*1b9f0*/  LOP3.LUT P3, RZ, R198, 0x400, RZ, 0xc0, !PT ;  /* 0x00000400c6ff7812 */ /* 0x000fe4000786c0ff */
[-C--:B------:R-:W-:Y:S01]  /*1ba00*/  ISETP.GE.AND P1, PT, R244, R176.reuse, PT ;  /* 0x000000b0f400720c */ /* 0x080fe20003f26270 */
[----:B------:R-:W-:Y:S01]  /*1ba10*/  IMAD.MOV.U32 R244, RZ, RZ, R93 ;  /* 0x000000fffff47224 */ /* 0x000fe200078e005d */
[----:B------:R-:W-:Y:S01]  /*1ba20*/  FSEL R93, R153, -INF , !P2 ;  /* 0xff800000995d7808 */ /* 0x000fe20005000000 */
[----:B------:R-:W-:Y:S01]  /*1ba30*/  IMAD.MOV.U32 R153, RZ, RZ, R75 ;  /* 0x000000ffff997224 */ /* 0x000fe200078e004b */
[----:B------:R-:W-:Y:S02]  /*1ba40*/  FSEL R88, R88, -INF , !P3 ;  /* 0xff80000058587808 */ /* 0x000fe40005800000 */
[----:B------:R-:W-:Y:S02]  /*1ba50*/  LOP3.LUT P2, RZ, R198, 0x2000, RZ, 0xc0, !PT ;  /* 0x00002000c6ff7812 */ /* 0x000fe4000784c0ff */
[----:B------:R-:W-:Y:S02]  /*1ba60*/  FSEL R79, R79, -INF , !P1 ;  /* 0xff8000004f4f7808 */ /* 0x000fe40004800000 */
[----:B------:R-:W-:Y:S01]  /*1ba70*/  FSEL R86, R12, -INF , !P2 ;  /* 0xff8000000c567808 */ /* 0x000fe20005000000 */
[----:B------:R-:W-:Y:S01]  /*1ba80*/  IMAD.MOV.U32 R12, RZ, RZ, R92 ;  /* 0x000000ffff0c7224 */ /* 0x000fe200078e005c */
[----:B------:R-:W-:Y:S02]  /*1ba90*/  ISETP.GE.AND P1, PT, R8, R176, PT ;  /* 0x000000b00800720c */ /* 0x000fe40003f26270 */
[----:B------:R-:W-:Y:S02]  /*1baa0*/  LOP3.LUT P2, RZ, R198, 0x1000, RZ, 0xc0, !PT ;  /* 0x00001000c6ff7812 */ /* 0x000fe4000784c0ff */
[----:B------:R-:W-:Y:S02]  /*1bab0*/  FSEL R70, R70, -INF , !P1 ;  /* 0xff80000046467808 */ /* 0x000fe40004800000 */
[----:B------:R-:W-:Y:S02]  /*1bac0*/  ISETP.GE.AND P1, PT, R15, R179, PT ;  /* 0x000000b30f00720c */ /* 0x000fe40003f26270 */
[----:B------:R-:W-:Y:S02]  /*1bad0*/  ISETP.GE.AND P0, PT, R111, R177, PT ;  /* 0x000000b16f00720c */ /* 0x000fe40003f06270 */
[----:B------:R-:W-:Y:S02]  /*1bae0*/  IADD3 R43, PT, PT, R178, -0xf9, -R5 ;  /* 0xffffff07b22b7810 */ /* 0x000fe40007ffe805 */
[----:B------:R-:W-:Y:S01]  /*1baf0*/  FSEL R112, R102, -INF , P0 ;  /* 0xff80000066707808 */ /* 0x000fe20000000000 */
[----:B------:R-:W-:Y:S01]  /*1bb00*/  IMAD.MOV.U32 R102, RZ, RZ, R85 ;  /* 0x000000ffff667224 */ /* 0x000fe200078e0055 */
[----:B------:R-:W-:Y:S02]  /*1bb10*/  IABS R43, R43 ;  /* 0x0000002b002b7213 */ /* 0x000fe40000000000 */
[----:B------:R-:W-:Y:S02]  /*1bb20*/  ISETP.GE.AND P0, PT, R57, R177, PT ;  /* 0x000000b13900720c */ /* 0x000fe40003f06270 */
[----:B------:R-:W-:Y:S02]  /*1bb30*/  I2FP.F32.S32 R43, R43 ;  /* 0x0000002b002b7245 */ /* 0x000fe40000201400 */
[----:B------:R-:W-:Y:S02]  /*1bb40*/  FSEL R100, R100, -INF , P0 ;  /* 0xff80000064647808 */ /* 0x000fe40000000000 */
[-C--:B------:R-:W-:Y:S01]  /*1bb50*/  ISETP.GE.AND P0, PT, R50, R180.reuse, PT ;  /* 0x000000b43200720c */ /* 0x080fe20003f06270 */
[----:B------:R-:W-:Y:S01]  /*1bb60*/  FFMA.FTZ R109, -R191, R43, R109 ;  /* 0x0000002bbf6d7223 */ /* 0x000fe2000001016d */
[----:B------:R-:W-:Y:S01]  /*1bb70*/  IMAD.MOV.U32 R43, RZ, RZ, R71 ;  /* 0x000000ffff2b7224 */ /* 0x000fe200078e0047 */
[----:B------:R-:W-:Y:S02]  /*1bb80*/  IADD3 R4, PT, PT, R4, -0xf9, -R5 ;  /* 0xffffff0704047810 */ /* 0x000fe40007ffe805 */
[----:B------:R-:W-:Y:S02]  /*1bb90*/  FSEL R49, R49, -INF , P0 ;  /* 0xff80000031317808 */ /* 0x000fe40000000000 */
[----:B------:R-:W-:Y:S02]  /*1bba0*/  ISETP.GE.AND P0, PT, R22, R180, PT ;  /* 0x000000b41600720c */ /* 0x000fe40003f06270 */
[----:B------:R-:W-:Y:S02]  /*1bbb0*/  IABS R4, R4 ;  /* 0x0000000400047213 */ /* 0x000fe40000000000 */
[----:B------:R-:W-:Y:S01]  /*1bbc0*/  FSEL R47, R109, -INF , P0 ;  /* 0xff8000006d2f7808 */ /* 0x000fe20000000000 */
[----:B------:R-:W-:Y:S01]  /*1bbd0*/  IMAD.MOV.U32 R109, RZ, RZ, R91 ;  /* 0x000000ffff6d7224 */ /* 0x000fe200078e005b */
[-C--:B------:R-:W-:Y:S01]  /*1bbe0*/  ISETP.GE.AND P0, PT, R108, R177.reuse, PT ;  /* 0x000000b16c00720c */ /* 0x080fe20003f06270 */
[----:B------:R-:W-:Y:S01]  /*1bbf0*/  IMAD.MOV.U32 R91, RZ, RZ, R87 ;  /* 0x000000ffff5b7224 */ /* 0x000fe200078e0057 */
[----:B------:R-:W-:Y:S02]  /*1bc00*/  I2FP.F32.S32 R4, R4 ;  /* 0x0000000400047245 */ /* 0x000fe40000201400 */
[----:B------:R-:W-:Y:S02]  /*1bc10*/  FSEL R87, R23, -INF , P0 ;  /* 0xff80000017577808 */ /* 0x000fe40000000000 */
[-C--:B------:R-:W-:Y:S01]  /*1bc20*/  ISETP.GE.AND P0, PT, R53, R177.reuse, PT ;  /* 0x000000b13500720c */ /* 0x080fe20003f06270 */
[----:B------:R-:W-:Y:S01]  /*1bc30*/  FFMA.FTZ R0, -R191, R4, R0 ;  /* 0x00000004bf007223 */ /* 0x000fe20000010100 */
[----:B------:R-:W-:Y:S02]  /*1bc40*/  MOV R186, 0x80 ;  /* 0x0000008000ba7802 */ /* 0x000fe40000000f00 */
[----:B------:R-:W-:Y:S02]  /*1bc50*/  FSEL R78, R78, -INF , P0 ;  /* 0xff8000004e4e7808 */ /* 0x000fe40000000000 */
[-C--:B------:R-:W-:Y:S02]  /*1bc60*/  ISETP.GE.AND P0, PT, R104, R177.reuse, PT ;  /* 0x000000b16800720c */ /* 0x080fe40003f06270 */
[----:B------:R-:W-:Y:S02]  /*1bc70*/  LOP3.LUT P3, RZ, R198, 0x100, RZ, 0xc0, !PT ;  /* 0x00000100c6ff7812 */ /* 0x000fe4000786c0ff */
        /* <DEDUP_REMOVED lines=11> */
[----:B------:R-:W-:Y:S04]  /*1bd30*/  ISETP.GE.AND P0, PT, R50, R177, PT ;  /* 0x000000b13200720c */ /* 0x000fe80003f06270 */
[----:B------:R-:W-:Y:S01]  /*1bd40*/  FSEL R23, R35, -INF , P0 ;  /* 0xff80000023177808 */ /* 0x000fe20000000000 */
[----:B------:R-:W-:Y:S01]  /*1bd50*/  IMAD.MOV.U32 R35, RZ, RZ, R91 ;  /* 0x000000ffff237224 */ /* 0x000fe200078e005b */
[----:B------:R-:W-:Y:S01]  /*1bd60*/  ISETP.GE.AND P0, PT, R20, R180, PT ;  /* 0x000000b41400720c */ /* 0x000fe20003f06270 */
[----:B------:R-:W-:Y:S02]  /*1bd70*/  IMAD.MOV.U32 R91, RZ, RZ, R83 ;  /* 0x000000ffff5b7224 */ /* 0x000fe400078e0053 */
[----:B------:R-:W-:Y:S01]  /*1bd80*/  IMAD.MOV.U32 R83, RZ, RZ, R82 ;  /* 0x000000ffff537224 */ /* 0x000fe200078e0052 */
[----:B------:R-:W-:Y:S01]  /*1bd90*/  FSEL R35, R35, -INF , !P1 ;  /* 0xff80000023237808 */ /* 0x000fe20004800000 */
[----:B------:R-:W-:Y:S01]  /*1bda0*/  IMAD.MOV.U32 R82, RZ, RZ, R48 ;  /* 0x000000ffff527224 */ /* 0x000fe200078e0030 */
[----:B------:R-:W-:Y:S02]  /*1bdb0*/  FSEL R152, R152, -INF , P0 ;  /* 0xff80000098987808 */ /* 0x000fe40000000000 */
[----:B------:R-:W-:Y:S04]  /*1bdc0*/  LOP3.LUT P0, RZ, R198, 0x80, RZ, 0xc0, !PT ;  /* 0x00000080c6ff7812 */ /* 0x000fe8000780c0ff */
[----:B------:R-:W-:Y:S01]  /*1bdd0*/  FSEL R48, R161, -INF , !P0 ;  /* 0xff800000a1307808 */ /* 0x000fe20004000000 */
[----:B------:R-:W-:Y:S01]  /*1bde0*/  IMAD.MOV.U32 R161, RZ, RZ, R91 ;  /* 0x000000ffffa17224 */ /* 0x000fe200078e005b */
[----:B------:R-:W-:Y:S01]  /*1bdf0*/  FSEL R91, R163, -INF , !P2 ;  /* 0xff800000a35b7808 */ /* 0x000fe20005000000 */
[----:B------:R-:W-:Y:S01]  /*1be00*/  IMAD R163, R190, 0x100, R46 ;  /* 0x00000100bea37824 */ /* 0x000fe200078e022e */
[----:B------:R-:W-:Y:S02]  /*1be10*/  LOP3.LUT P2, RZ, R198, 0x200, RZ, 0xc0, !PT ;  /* 0x00000200c6ff7812 */ /* 0x000fe4000784c0ff */
[-C--:B------:R-:W-:Y:S01]  /*1be20*/  ISETP.GE.AND P0, PT, R7, R179.reuse, PT ;  /* 0x000000b30700720c */ /* 0x080fe20003f06270 */
[----:B------:R-:W-:Y:S03]  /*1be30*/  VIADD R163, R163, 0x38 ;  /* 0x00000038a3a37836 */ /* 0x000fe60000000000 */
[----:B------:R-:W-:Y:S01]  /*1be40*/  FSEL R94, R160, -INF , !P0 ;  /* 0xff800000a05e7808 */ /* 0x000fe20004000000 */
[----:B------:R-:W-:Y:S01]  /*1be50*/  IMAD.MOV.U32 R160, RZ, RZ, R83 ;  /* 0x000000ffffa07224 */ /* 0x000fe200078e0053 */
[----:B------:R-:W-:Y:S01]  /*1be60*/  LOP3.LUT P0, RZ, R198, 0x10, RZ, 0xc0, !PT ;  /* 0x00000010c6ff7812 */ /* 0x000fe2000780c0ff */
[----:B------:R-:W-:Y:S01]  /*1be70*/  IMAD.MOV.U32 R83, RZ, RZ, R82 ;  /* 0x000000ffff537224 */ /* 0x000fe200078e0052 */
[----:B------:R-:W-:Y:S01]  /*1be80*/  FSEL R82, R16, -INF , !P6 ;  /* 0xff80000010527808 */ /* 0x000fe20007000000 */
[----:B------:R-:W-:Y:S01]  /*1be90*/  IMAD.MOV.U32 R16, RZ, RZ, R12 ;  /* 0x000000ffff107224 */ /* 0x000fe200078e000c */
[----:B------:R-:W-:Y:S01]  /*1bea0*/  FSEL R85, R13, -INF , !P0 ;  /* 0xff8000000d557808 */ /* 0x000fe20004000000 */
[----:B------:R-:W-:Y:S01]  /*1beb0*/  IMAD.MOV.U32 R13, RZ, RZ, R72 ;  /* 0x000000ffff0d7224 */ /* 0x000fe200078e0048 */
[----:B------:R-:W-:Y:S01]  /*1bec0*/  FSEL R83, R83, -INF , !P5 ;  /* 0xff80000053537808 */ /* 0x000fe20006800000 */
[----:B------:R-:W-:Y:S01]  /*1bed0*/  IMAD R12, R190, 0x100, R46 ;  /* 0x00000100be0c7824 */ /* 0x000fe200078e022e */
[----:B------:R-:W-:Y:S01]  /*1bee0*/  LOP3.LUT P6, RZ, R198, 0x800, RZ, 0xc0, !PT ;  /* 0x00000800c6ff7812 */ /* 0x000fe200078cc0ff */
[----:B------:R-:W-:Y:S01]  /*1bef0*/  IMAD.MOV.U32 R17, RZ, RZ, R16 ;  /* 0x000000ffff117224 */ /* 0x000fe200078e0010 */
[-C--:B------:R-:W-:Y:S01]  /*1bf00*/  ISETP.GE.AND P0, PT, R10, R179.reuse, PT ;  /* 0x000000b30a00720c */ /* 0x080fe20003f06270 */
[----:B------:R-:W-:Y:S01]  /*1bf10*/  VIADD R12, R12, 0x39 ;  /* 0x000000390c0c7836 */ /* 0x000fe20000000000 */
[----:B------:R-:W-:Y:S01]  /*1bf20*/  FSEL R84, R84, -INF , !P6 ;  /* 0xff80000054547808 */ /* 0x000fe20007000000 */
[--C-:B------:R-:W-:Y:S01]  /*1bf30*/  IMAD R16, R190, 0x100, R46.reuse ;  /* 0x00000100be107824 */ /* 0x100fe200078e022e */
[-C--:B------:R-:W-:Y:S02]  /*1bf40*/  ISETP.GE.AND P6, PT, R163, R179.reuse, PT ;  /* 0x000000b3a300720c */ /* 0x080fe40003fc6270 */
[-C--:B------:R-:W-:Y:S01]  /*1bf50*/  ISETP.GE.AND P5, PT, R12, R179.reuse, PT ;  /* 0x000000b30c00720c */ /* 0x080fe20003fa6270 */
[----:B------:R-:W-:Y:S01]  /*1bf60*/  VIADD R16, R16, 0x49 ;  /* 0x0000004910107836 */ /* 0x000fe20000000000 */
[----:B------:R-:W-:Y:S02]  /*1bf70*/  FSEL R63, R63, -INF , !P6 ;  /* 0xff8000003f3f7808 */ /* 0x000fe40007000000 */
[----:B------:R-:W-:Y:S02]  /*1bf80*/  FSEL R62, R62, -INF , !P5 ;  /* 0xff8000003e3e7808 */ /* 0x000fe40006800000 */
[-C--:B------:R-:W-:Y:S02]  /*1bf90*/  ISETP.GE.AND P6, PT, R9, R176.reuse, PT ;  /* 0x000000b00900720c */ /* 0x080fe40003fc6270 */
[----:B------:R-:W-:Y:S01]  /*1bfa0*/  FSEL R76, R11, -INF , !P0 ;  /* 0xff8000000b4c7808 */ /* 0x000fe20004000000 */
[C-C-:B------:R-:W-:Y:S01]  /*1bfb0*/  IMAD R11, R190.reuse, 0x100, R46.reuse ;  /* 0x00000100be0b7824 */ /* 0x140fe200078e022e */
[-C--:B------:R-:W-:Y:S02]  /*1bfc0*/  ISETP.GE.AND P0, PT, R9, R179.reuse, PT ;  /* 0x000000b30900720c */ /* 0x080fe40003f06270 */
[----:B------:R-:W-:Y:S01]  /*1bfd0*/  FSEL R73, R73, -INF , !P6 ;  /* 0xff80000049497808 */ /* 0x000fe20007000000 */
[----:B------:R-:W-:Y:S01]  /*1bfe0*/  VIADD R11, R11, 0x41 ;  /* 0x000000410b0b7836 */ /* 0x000fe20000000000 */
[----:B------:R-:W-:Y:S01]  /*1bff0*/  FSEL R75, R21, -INF , !P0 ;  /* 0xff800000154b7808 */ /* 0x000fe20004000000 */
[--C-:B------:R-:W-:Y:S01]  /*1c000*/  IMAD R21, R190, 0x100, R46.reuse ;  /* 0x00000100be157824 */ /* 0x100fe200078e022e */
[CC--:B------:R-:W-:Y:S01]  /*1c010*/  ISETP.GE.AND P0, PT, R7.reuse, R176.reuse, PT ;  /* 0x000000b00700720c */ /* 0x0c0fe20003f06270 */
[----:B------:R-:W-:Y:S01]  /*1c020*/  VIADD R7, R7, 0x31 ;  /* 0x0000003107077836 */ /* 0x000fe20000000000 */
[-C--:B------:R-:W-:Y:S01]  /*1c030*/  ISETP.GE.AND P4, PT, R11, R179.reuse, PT ;  /* 0x000000b30b00720c */ /* 0x080fe20003f86270 */
[----:B------:R-:W-:Y:S01]  /*1c040*/  VIADD R21, R21, 0x40 ;  /* 0x0000004015157836 */ /* 0x000fe20000000000 */
[----:B------:R-:W-:Y:S01]  /*1c050*/  FSEL R92, R162, -INF , !P0 ;  /* 0xff800000a25c7808 */ /* 0x000fe20004000000 */
[--C-:B------:R-:W-:Y:S01]  /*1c060*/  IMAD R162, R190, 0x100, R46.reuse ;  /* 0x00000100bea27824 */ /* 0x100fe200078e022e */
[----:B------:R-:W-:Y:S02]  /*1c070*/  FSEL R43, R43, -INF , !P4 ;  /* 0xff8000002b2b7808 */ /* 0x000fe40006000000 */
[CC--:B------:R-:W-:Y:S01]  /*1c080*/  ISETP.GE.AND P5, PT, R21.reuse, R179.reuse, PT ;  /* 0x000000b31500720c */ /* 0x0c0fe20003fa6270 */
[----:B------:R-:W-:Y:S01]  /*1c090*/  VIADD R162, R162, 0x30 ;  /* 0x00000030a2a27836 */ /* 0x000fe20000000000 */
[-C--:B------:R-:W-:Y:S02]  /*1c0a0*/  ISETP.GE.AND P1, PT, R21, R176.reuse, PT ;  /* 0x000000b01500720c */ /* 0x080fe40003f26270 */
[----:B------:R-:W2:Y:S01]  /*1c0b0*/  LD.E R21, desc[UR4][R2.64+0xdc] ;  /* 0x0000dc0402157980 */ /* 0x000ea2000c101900 */
        /* <DEDUP_REMOVED lines=17> */
[-C--:B------:R-:W-:Y:S04]  /*1c1d0*/  ISETP.GE.AND P0, PT, R8, R179.reuse, PT ;  /* 0x000000b30800720c */ /* 0x080fe80003f06270 */
[----:B------:R-:W-:Y:S02]  /*1c1e0*/  FSEL R72, R24, -INF , !P0 ;  /* 0xff80000018487808 */ /* 0x000fe40004000000 */
[-C--:B------:R-:W-:Y:S04]  /*1c1f0*/  ISETP.GE.AND P0, PT, R6, R179.reuse, PT ;  /* 0x000000b30600720c */ /* 0x080fe80003f06270 */
[----:B------:R-:W-:Y:S02]  /*1c200*/  FSEL R71, R25, -INF , !P0 ;  /* 0xff80000019477808 */ /* 0x000fe40004000000 */
[----:B------:R-:W-:Y:S02]  /*1c210*/  FSEL R25, R13, -INF , !P5 ;  /* 0xff8000000d197808 */ /* 0x000fe40006800000 */
[-C--:B------:R-:W-:Y:S02]  /*1c220*/  ISETP.GE.AND P0, PT, R20, R176.reuse, PT ;  /* 0x000000b01400720c */ /* 0x080fe40003f06270 */
[-C--:B------:R-:W-:Y:S02]  /*1c230*/  ISETP.GE.AND P5, PT, R249, R179.reuse, PT ;  /* 0x000000b3f900720c */ /* 0x080fe40003fa6270 */
        /* <DEDUP_REMOVED lines=11> */
[-C--:B------:R-:W-:Y:S01]  /*1c2f0*/  ISETP.GE.AND P0, PT, R12, R176.reuse, PT ;  /* 0x000000b00c00720c */ /* 0x080fe20003f06270 */
[----:B------:R-:W-:Y:S02]  /*1c300*/  IMAD.MOV.U32 R12, RZ, RZ, R153 ;  /* 0x000000ffff0c7224 */ /* 0x000fe400078e0099 */
[----:B------:R-:W-:Y:S01]  /*1c310*/  IMAD R153, R190, 0x100, R46 ;  /* 0x00000100be997824 */ /* 0x000fe200078e022e */
[----:B------:R-:W-:Y:S02]  /*1c320*/  FSEL R45, R45, -INF , !P0 ;  /* 0xff8000002d2d7808 */ /* 0x000fe40004000000 */
[-C--:B------:R-:W-:Y:S01]  /*1c330*/  ISETP.GE.AND P0, PT, R28, R176.reuse, PT ;  /* 0x000000b01c00720c */ /* 0x080fe20003f06270 */
[----:B------:R-:W-:Y:S01]  /*1c340*/  VIADD R153, R153, 0x58 ;  /* 0x0000005899997836 */ /* 0x000fe20000000000 */
        /* <DEDUP_REMOVED lines=13> */
[----:B------:R-:W-:Y:S01]  /*1c420*/  FSEL R15, R168, -INF , !P1 ;  /* 0xff800000a80f7808 */ /* 0x000fe20004800000 */
[----:B------:R-:W-:Y:S01]  /*1c430*/  IMAD.SHL.U32 R168, R150, 0x20, RZ ;  /* 0x0000002096a87824 */ /* 0x000fe200078e00ff */
[-C--:B------:R-:W-:Y:S02]  /*1c440*/  ISETP.GE.AND P1, PT, R242, R179.reuse, PT ;  /* 0x000000b3f200720c */ /* 0x080fe40003f26270 */
[----:B------:R-:W-:Y:S02]  /*1c450*/  FSEL R11, R161, -INF , !P0 ;  /* 0xff800000a10b7808 */ /* 0x000fe40004000000 */
[----:B------:R-:W-:Y:S02]  /*1c460*/  FSEL R12, R160, -INF , !P1 ;  /* 0xff800000a00c7808 */ /* 0x000fe40004800000 */
        /* <DEDUP_REMOVED lines=55> */
[CC--:B------:R-:W-:Y:S02]  /*1c7e0*/  ISETP.GE.AND P0, PT, R131.reuse, R179.reuse, PT ;  /* 0x000000b38300720c */ /* 0x0c0fe40003f06270 */
        /* <DEDUP_REMOVED lines=130> */
[C---:B------:R-:W-:Y:S02]  /*1d010*/  ISETP.GE.AND P0, PT, R22.reuse, R179, PT ;  /* 0x000000b31600720c */ /* 0x040fe40003f06270 */
[-C--:B------:R-:W-:Y:S02]  /*1d020*/  ISETP.GE.AND P6, PT, R22, R176.reuse, PT ;  /* 0x000000b01600720c */ /* 0x080fe40003fc6270 */
[----:B------:R-:W-:Y:S02]  /*1d030*/  FSEL R47, R47, -INF , !P0 ;  /* 0xff8000002f2f7808 */ /* 0x000fe40004000000 */
[----:B------:R-:W-:Y:S02]  /*1d040*/  ISETP.GE.AND P0, PT, R106, R176, PT ;  /* 0x000000b06a00720c */ /* 0x000fe40003f06270 */
[----:B------:R-:W-:Y:S02]  /*1d050*/  FSEL R52, R52, -INF , !P5 ;  /* 0xff80000034347808 */ /* 0x000fe40006800000 */
[----:B------:R-:W-:Y:S02]  /*1d060*/  FSEL R56, R56, -INF , !P0 ;  /* 0xff80000038387808 */ /* 0x000fe40004000000 */
[----:B------:R-:W-:Y:S02]  /*1d070*/  ISETP.GE.AND P0, PT, R22, R177, PT ;  /* 0x000000b11600720c */ /* 0x000fe40003f06270 */
[----:B------:R-:W-:Y:S02]  /*1d080*/  FSEL R51, R51, -INF , !P4 ;  /* 0xff80000033337808 */ /* 0x000fe40006000000 */
[----:B------:R-:W-:Y:S02]  /*1d090*/  FSEL R0, R0, -INF , P0 ;  /* 0xff80000000007808 */ /* 0x000fe40000000000 */
        /* <DEDUP_REMOVED lines=24> */
[----:B------:R-:W-:Y:S01]  /*1d220*/  SHFL.BFLY PT, R20, R5, 0x2, 0x1f ;  /* 0x0c401f0005147f89 */ /* 0x000fe200000e0000 */
[----:B------:R-:W-:Y:S04]  /*1d230*/  FMNMX3.FTZ R0, R4, R52, R51, !PT ;  /* 0x0000003404007276 */ /* 0x000fe80007810033 */
[----:B------:R-:W-:Y:S05]  /*1d240*/  FMNMX3.FTZ R0, R0, R23, R22, !PT ;  /* 0x0000001700007276 */ /* 0x000fea0007810016 */
[----:B------:R-:W1:Y:S02]  /*1d250*/  SHFL.BFLY PT, R4, R0, 0x2, 0x1f ;  /* 0x0c401f0000047f89 */ /* 0x000e6400000e0000 */
[----:B-1----:R-:W-:Y:S02]  /*1d260*/  FMNMX.FTZ R4, R0, R4, !PT ;  /* 0x0000000400047209 */ /* 0x002fe40007810000 */
[----:B------:R-:W-:Y:S04]  /*1d270*/  FMNMX.FTZ R5, R5, R20, !PT ;  /* 0x0000001405057209 */ /* 0x000fe80007810000 */
[----:B------:R-:W1:Y:S08]  /*1d280*/  SHFL.BFLY PT, R0, R4, 0x1, 0x1f ;  /* 0x0c201f0004007f89 */ /* 0x000e7000000e0000 */
[----:B------:R-:W3:Y:S01]  /*1d290*/  SHFL.BFLY PT, R20, R5, 0x1, 0x1f ;  /* 0x0c201f0005147f89 */ /* 0x000ee200000e0000 */
[----:B-1----:R-:W-:Y:S04]  /*1d2a0*/  FMNMX.FTZ R0, R4, R0, !PT ;  /* 0x0000000004007209 */ /* 0x002fe80007810000 */
[C---:B------:R-:W-:Y:S02]  /*1d2b0*/  FSETP.NEU.FTZ.AND P0, PT, R0.reuse, -INF , PT ;  /* 0xff8000000000780b */ /* 0x040fe40003f1d000 */
[----:B---3--:R-:W-:Y:S02]  /*1d2c0*/  FMNMX.FTZ R20, R5, R20, !PT ;  /* 0x0000001405147209 */ /* 0x008fe40007810000 */
[----:B------:R-:W-:Y:S02]  /*1d2d0*/  FSEL R4, R0, RZ, P0 ;  /* 0x000000ff00047208 */ /* 0x000fe40000000000 */
[----:B------:R-:W-:Y:S01]  /*1d2e0*/  FSETP.NEU.FTZ.AND P1, PT, R20, -INF , PT ;  /* 0xff8000001400780b */ /* 0x000fe20003f3d000 */
[C---:B--2---:R-:W-:Y:S02]  /*1d2f0*/  FMUL.FTZ R50, R21.reuse, R20 ;  /* 0x0000001415327220 */ /* 0x044fe40000410000 */
[----:B------:R-:W-:Y:S01]  /*1d300*/  FADD.FTZ R4, -R4, R149 ;  /* 0x0000009504047221 */ /* 0x000fe20000010100 */
[----:B------:R-:W-:Y:S02]  /*1d310*/  FSEL R5, R20, RZ, P1 ;  /* 0x000000ff14057208 */ /* 0x000fe40000800000 */
[----:B------:R-:W-:Y:S01]  /*1d320*/  FSEL R50, R50, RZ, P1 ;  /* 0x000000ff32327208 */ /* 0x000fe20000800000 */
[----:B------:R-:W-:Y:S02]  /*1d330*/  FMUL.FTZ R4, R21, R4 ;  /* 0x0000000415047220 */ /* 0x000fe40000410000 */
        /* <DEDUP_REMOVED lines=21> */
[C---:B------:R-:W-:Y:S01]  /*1d490*/  FMUL.FTZ R48, R21.reuse, R0 ;  /* 0x0000000015307220 */ /* 0x040fe20000410000 */
[--C-:B------:R-:W-:Y:S03]  /*1d4a0*/  FFMA.FTZ R163, R152, R21, -R50.reuse ;  /* 0x0000001598a37223 */ /* 0x100fe60000010832 */
[----:B------:R-:W-:Y:S01]  /*1d4b0*/  MUFU.EX2 R162, R162 ;  /* 0x000000a200a27308 */ /* 0x000fe20000000800 */
[----:B------:R-:W-:Y:S01]  /*1d4c0*/  FMUL.FTZ R5, R21, R5 ;  /* 0x0000000515057220 */ /* 0x000fe20000410000 */
[-CC-:B------:R-:W-:Y:S01]  /*1d4d0*/  FFMA.FTZ R152, R81, R21.reuse, -R50.reuse ;  /* 0x0000001551987223 */ /* 0x180fe20000010832 */
[----:B------:R-:W-:Y:S01]  /*1d4e0*/  FSEL R48, R48, RZ, P0 ;  /* 0x000000ff30307208 */ /* 0x000fe20000000000 */
[-CC-:B------:R-:W-:Y:S01]  /*1d4f0*/  FFMA.FTZ R81, R31, R21.reuse, -R50.reuse ;  /* 0x000000151f517223 */ /* 0x180fe20000010832 */
[-CC-:B------:R-:W-:Y:S01]  /*1d500*/  FFMA.FTZ R125, R75, R21.reuse, -R50.reuse ;  /* 0x000000154b7d7223 */ /* 0x180fe20000010832 */
[-CC-:B------:R-:W-:Y:S01]  /*1d510*/  FFMA.FTZ R75, R28, R21.reuse, -R50.reuse ;  /* 0x000000151c4b7223 */ /* 0x180fe20000010832 */
[-C--:B------:R-:W-:Y:S03]  /*1d520*/  FFMA.FTZ R111, R66, R21.reuse, -R50 ;  /* 0x00000015426f7223 */ /* 0x080fe60000010832 */
[----:B------:R-:W1:Y:S01]  /*1d530*/  MUFU.EX2 R206, R206 ;  /* 0x000000ce00ce7308 */ /* 0x000e620000000800 */
[-CC-:B------:R-:W-:Y:S01]  /*1d540*/  FFMA.FTZ R68, R13, R21.reuse, -R48.reuse ;  /* 0x000000150d447223 */ /* 0x180fe20000010830 */
[-CC-:B------:R-:W-:Y:S01]  /*1d550*/  FFMA.FTZ R99, R42, R21.reuse, -R48.reuse ;  /* 0x000000152a637223 */ /* 0x180fe20000010830 */
[-CC-:B------:R-:W-:Y:S01]  /*1d560*/  FFMA.FTZ R96, R41, R21.reuse, -R48.reuse ;  /* 0x0000001529607223 */ /* 0x180fe20000010830 */
[-C--:B------:R-:W-:Y:S01]  /*1d570*/  FFMA.FTZ R119, R70, R21.reuse, -R48 ;  /* 0x0000001546777223 */ /* 0x080fe20000010830 */
[-C--:B------:R-:W-:Y:S01]  /*1d580*/  FFMA.FTZ R70, R15, R21.reuse, -R50 ;  /* 0x000000150f467223 */ /* 0x080fe20000010832 */
[-CC-:B------:R-:W-:Y:S01]  /*1d590*/  FFMA.FTZ R118, R69, R21.reuse, -R48.reuse ;  /* 0x0000001545767223 */ /* 0x180fe20000010830 */
[-CC-:B------:R-:W-:Y:S03]  /*1d5a0*/  FFMA.FTZ R69, R14, R21.reuse, -R48.reuse ;  /* 0x000000150e457223 */ /* 0x180fe60000010830 */
[----:B------:R-:W2:Y:S01]  /*1d5b0*/  MUFU.EX2 R163, R163 ;  /* 0x000000a300a37308 */ /* 0x000ea20000000800 */
        /* <DEDUP_REMOVED lines=8> */
[-CC-:B------:R-:W-:Y:S01]  /*1d640*/  FFMA.FTZ R88, R34, R21.reuse, -R48.reuse ;  /* 0x0000001522587223 */ /* 0x180fe20000010830 */
[-CC-:B------:R-:W-:Y:S01]  /*1d650*/  FFMA.FTZ R157, R84, R21.reuse, -R48.reuse ;  /* 0x00000015549d7223 */ /* 0x180fe20000010830 */
[--C-:B------:R-:W-:Y:S01]  /*1d660*/  FFMA.FTZ R84, R33, R21, -R48.reuse ;  /* 0x0000001521547223 */ /* 0x100fe20000010830 */
[----:B-1----:R-:W-:Y:S01]  /*1d670*/  F2FP.BF16.F32.PACK_AB R28, R206, R207 ;  /* 0x000000cfce1c723e */ /* 0x002fe200000010ff */
[-CC-:B------:R-:W-:Y:S01]  /*1d680*/  FFMA.FTZ R126, R74, R21.reuse, -R48.reuse ;  /* 0x000000154a7e7223 */ /* 0x180fe20000010830 */
[-C--:B------:R-:W-:Y:S01]  /*1d690*/  FFMA.FTZ R105, R45, R21.reuse, -R48 ;  /* 0x000000152d697223 */ /* 0x080fe20000010830 */
[----:B------:R-:W-:Y:S03]  /*1d6a0*/  LOP3.LUT R45, R167, 0x120, R168, 0xf8, !PT ;  /* 0x00000120a72d7812 */ /* 0x000fe600078ef8a8 */
[----:B------:R-:W1:Y:S01]  /*1d6b0*/  MUFU.EX2 R205, R205 ;  /* 0x000000cd00cd7308 */ /* 0x000e620000000800 */
[-CC-:B------:R-:W-:Y:S01]  /*1d6c0*/  FFMA.FTZ R124, R73, R21.reuse, -R48.reuse ;  /* 0x00000015497c7223 */ /* 0x180fe20000010830 */
[-CC-:B------:R-:W-:Y:S01]  /*1d6d0*/  FFMA.FTZ R98, R98, R21.reuse, -R48.reuse ;  /* 0x0000001562627223 */ /* 0x180fe20000010830 */
[-C--:B------:R-:W-:Y:S01]  /*1d6e0*/  FFMA.FTZ R101, R101, R21.reuse, -R48 ;  /* 0x0000001565657223 */ /* 0x080fe20000010830 */
[----:B------:R-:W-:Y:S02]  /*1d6f0*/  IMAD R45, R45, 0x2, R166 ;  /* 0x000000022d2d7824 */ /* 0x000fe400078e02a6 */
[-CC-:B------:R-:W-:Y:S01]  /*1d700*/  FFMA.FTZ R116, R116, R21.reuse, -R48.reuse ;  /* 0x0000001574747223 */ /* 0x180fe20000010830 */
[-CC-:B------:R-:W-:Y:S01]  /*1d710*/  FFMA.FTZ R115, R115, R21.reuse, -R48.reuse ;  /* 0x0000001573737223 */ /* 0x180fe20000010830 */
[-CC-:B------:R-:W-:Y:S02]  /*1d720*/  FFMA.FTZ R27, R27, R21.reuse, -R48.reuse ;  /* 0x000000151b1b7223 */ /* 0x180fe40000010830 */
[----:B------:R-:W-:Y:S01]  /*1d730*/  MUFU.EX2 R161, R161 ;  /* 0x000000a100a17308 */ /* 0x000fe20000000800 */
[----:B------:R-:W3:Y:S01]  /*1d740*/  LDSM.16.MT88.4 R12, [R45+0x5000] ;  /* 0x005000002d0c783b */ /* 0x000ee20000004200 */
[----:B------:R-:W-:Y:S02]  /*1d750*/  VIADD R44, R45, 0x5020 ;  /* 0x000050202d2c7836 */ /* 0x000fe40000000000 */
[-C--:B------:R-:W-:Y:S01]  /*1d760*/  FFMA.FTZ R74, R24, R21.reuse, -R48 ;  /* 0x00000015184a7223 */ /* 0x080fe20000010830 */
[-C--:B------:R-:W-:Y:S01]  /*1d770*/  FFMA.FTZ R73, R25, R21.reuse, -R50 ;  /* 0x0000001519497223 */ /* 0x080fe20000010832 */
[-CC-:B------:R-:W-:Y:S01]  /*1d780*/  FFMA.FTZ R131, R80, R21.reuse, -R48.reuse ;  /* 0x0000001550837223 */ /* 0x180fe20000010830 */
[--C-:B------:R-:W-:Y:S01]  /*1d790*/  FFMA.FTZ R80, R30, R21, -R48.reuse ;  /* 0x000000151e507223 */ /* 0x100fe20000010830 */
[----:B--2---:R-:W-:Y:S02]  /*1d7a0*/  F2FP.BF16.F32.PACK_AB R30, R162, R163 ;  /* 0x000000a3a21e723e */ /* 0x004fe400000010ff */
[----:B------:R2:W4:Y:S01]  /*1d7b0*/  MUFU.EX2 R24, R4 ;  /* 0x0000000400187308 */ /* 0x0005220000000800 */
[----:B------:R-:W-:Y:S01]  /*1d7c0*/  LDSM.16.MT88.4 R36, [R45+0x5400] ;  /* 0x005400002d24783b */ /* 0x000fe20000004200 */
[-CC-:B------:R-:W-:Y:S01]  /*1d7d0*/  FFMA.FTZ R130, R79, R21.reuse, -R48.reuse ;  /* 0x000000154f827223 */ /* 0x180fe20000010830 */
[-CC-:B------:R-:W-:Y:S01]  /*1d7e0*/  FFMA.FTZ R79, R29, R21.reuse, -R48.reuse ;  /* 0x000000151d4f7223 */ /* 0x180fe20000010830 */
[----:B-1----:R-:W-:Y:S01]  /*1d7f0*/  F2FP.BF16.F32.PACK_AB R29, R205, R208 ;  /* 0x000000d0cd1d723e */ /* 0x002fe200000010ff */
[-C--:B------:R-:W-:Y:S01]  /*1d800*/  FFMA.FTZ R113, R65, R21.reuse, -R48 ;  /* 0x0000001541717223 */ /* 0x080fe20000010830 */
[-CC-:B------:R-:W-:Y:S01]  /*1d810*/  FFMA.FTZ R66, R7, R21.reuse, -R50.reuse ;  /* 0x0000001507427223 */ /* 0x180fe20000010832 */
[-CC-:B------:R-:W-:Y:S03]  /*1d820*/  FFMA.FTZ R65, R6, R21.reuse, -R50.reuse ;  /* 0x0000001506417223 */ /* 0x180fe60000010832 */
[----:B------:R-:W1:Y:S01]  /*1d830*/  MUFU.EX2 R160, R160 ;  /* 0x000000a000a07308 */ /* 0x000e620000000800 */
[-C--:B------:R-:W-:Y:S01]  /*1d840*/  FFMA.FTZ R127, R76, R21.reuse, -R50 ;  /* 0x000000154c7f7223 */ /* 0x080fe20000010832 */
[-C--:B------:R-:W-:Y:S01]  /*1d850*/  FFMA.FTZ R110, R64, R21.reuse, -R48 ;  /* 0x00000015406e7223 */ /* 0x080fe20000010830 */
[-C--:B------:R-:W-:Y:S01]  /*1d860*/  FFMA.FTZ R108, R63, R21.reuse, -R50 ;  /* 0x000000153f6c7223 */ /* 0x080fe20000010832 */
[-C--:B------:R-:W-:Y:S01]  /*1d870*/  FFMA.FTZ R106, R60, R21.reuse, -R48 ;  /* 0x000000153c6a7223 */ /* 0x080fe20000010830 */
[-C--:B------:R-:W-:Y:S01]  /*1d880*/  FFMA.FTZ R60, R11, R21.reuse, -R50 ;  /* 0x000000150b3c7223 */ /* 0x080fe20000010832 */
[-CC-:B------:R-:W-:Y:S01]  /*1d890*/  FFMA.FTZ R64, R10, R21.reuse, -R48.reuse ;  /* 0x000000150a407223 */ /* 0x180fe20000010830 */
[--C-:B------:R-:W-:Y:S03]  /*1d8a0*/  FFMA.FTZ R63, R9, R21, -R48.reuse ;  /* 0x00000015093f7223 */ /* 0x100fe60000010830 */
[----:B------:R-:W5:Y:S01]  /*1d8b0*/  MUFU.EX2 R25, R5 ;  /* 0x0000000500197308 */ /* 0x000f620000000800 */
[----:B--2---:R-:W-:Y:S02]  /*1d8c0*/  VIADD R4, R45, 0x5000 ;  /* 0x000050002d047836 */ /* 0x004fe40000000000 */
[C---:B----4-:R-:W-:Y:S01]  /*1d8d0*/  FMUL.FTZ R6, R24.reuse, R146 ;  /* 0x0000009218067220 */ /* 0x050fe20000410000 */
[C---:B------:R-:W-:Y:S01]  /*1d8e0*/  FMUL.FTZ R7, R24.reuse, R147 ;  /* 0x0000009318077220 */ /* 0x040fe20000410000 */
[----:B------:R-:W-:Y:S01]  /*1d8f0*/  FMUL.FTZ R10, R24, R142 ;  /* 0x0000008e180a7220 */ /* 0x000fe20000410000 */
[----:B------:R-:W-:Y:S02]  /*1d900*/  @P2 VIADD R44, R4, 0xffffffe0 ;  /* 0xffffffe0042c2836 */ /* 0x000fe40000000000 */
[----:B------:R-:W-:Y:S01]  /*1d910*/  FMUL.FTZ R11, R24, R143 ;  /* 0x0000008f180b7220 */ /* 0x000fe20000410000 */
[----:B------:R-:W-:Y:S01]  /*1d920*/  FFMA.FTZ R143, R222, R21, -R48 ;  /* 0x00000015de8f7223 */ /* 0x000fe20000010830 */
[----:B------:R-:W-:Y:S01]  /*1d930*/  MUFU.EX2 R155, R155 ;  /* 0x0000009b009b7308 */ /* 0x000fe20000000800 */
[----:B-1----:R-:W-:Y:S01]  /*1d940*/  F2FP.BF16.F32.PACK_AB R31, R160, R161 ;  /* 0x000000a1a01f723e */ /* 0x002fe200000010ff */
[----:B------:R-:W1:Y:S01]  /*1d950*/  LDSM.16.MT88.4 R32, [R44] ;  /* 0x000000002c20783b */ /* 0x000e620000004200 */
[-C--:B------:R-:W-:Y:S01]  /*1d960*/  FFMA.FTZ R142, R224, R21.reuse, -R50 ;  /* 0x00000015e08e7223 */ /* 0x080fe20000010832 */
[-CC-:B------:R-:W-:Y:S01]  /*1d970*/  FFMA.FTZ R147, R219, R21.reuse, -R48.reuse ;  /* 0x00000015db937223 */ /* 0x180fe20000010830 */
[-C--:B------:R-:W-:Y:S01]  /*1d980*/  FFMA.FTZ R76, R8, R21.reuse, -R48 ;  /* 0x00000015084c7223 */ /* 0x080fe20000010830 */
[-CC-:B------:R-:W-:Y:S01]  /*1d990*/  FFMA.FTZ R158, R86, R21.reuse, -R50.reuse ;  /* 0x00000015569e7223 */ /* 0x180fe20000010832 */
[--C-:B------:R-:W-:Y:S03]  /*1d9a0*/  FFMA.FTZ R86, R16, R21, -R50.reuse ;  /* 0x0000001510567223 */ /* 0x100fe60000010832 */
[----:B------:R-:W-:Y:S01]  /*1d9b0*/  MUFU.EX2 R157, R157 ;  /* 0x0000009d009d7308 */ /* 0x000fe20000000800 */
[C---:B-----5:R-:W-:Y:S01]  /*1d9c0*/  FMUL.FTZ R16, R25.reuse, R132 ;  /* 0x0000008419107220 */ /* 0x060fe20000410000 */
[----:B------:R-:W2:Y:S01]  /*1d9d0*/  LDSM.16.MT88.4 R40, [R44+0x400] ;  /* 0x000400002c28783b */ /* 0x000ea20000004200 */
[C---:B------:R-:W-:Y:S01]  /*1d9e0*/  FMUL.FTZ R4, R25.reuse, R144 ;  /* 0x0000009019047220 */ /* 0x040fe20000410000 */
[C---:B------:R-:W-:Y:S01]  /*1d9f0*/  FMUL.FTZ R5, R25.reuse, R145 ;  /* 0x0000009119057220 */ /* 0x040fe20000410000 */
[----:B------:R-:W-:Y:S01]  /*1da00*/  FMUL.FTZ R8, R25, R140 ;  /* 0x0000008c19087220 */ /* 0x000fe20000410000 */
[----:B------:R-:W-:Y:S01]  /*1da10*/  FFMA.FTZ R140, R225, R21, -R50 ;  /* 0x00000015e18c7223 */ /* 0x000fe20000010832 */
[C---:B------:R-:W-:Y:S03]  /*1da20*/  FMUL.FTZ R9, R25.reuse, R141 ;  /* 0x0000008d19097220 */ /* 0x040fe60000410000 */
[----:B------:R-:W4:Y:S01]  /*1da30*/  MUFU.EX2 R158, R158 ;  /* 0x0000009e009e7308 */ /* 0x000f220000000800 */
[----:B------:R-:W-:Y:S01]  /*1da40*/  FFMA.FTZ R207, R25, R204, R207 ;  /* 0x000000cc19cf7223 */ /* 0x000fe200000100cf */
[----:B------:R-:W-:Y:S01]  /*1da50*/  FFMA.FTZ R141, R223, R21, -R48 ;  /* 0x00000015df8d7223 */ /* 0x000fe20000010830 */
[C---:B---3--:R-:W-:Y:S07]  /*1da60*/  HMMA.16816.F32.BF16 R4, R28.reuse, R12, R4 ;  /* 0x0000000c1c04723c */ /* 0x048fee0000041804 */
[----:B------:R-:W-:Y:S01]  /*1da70*/  MUFU.EX2 R153, R153 ;  /* 0x0000009900997308 */ /* 0x000fe20000000800 */
[C---:B------:R-:W-:Y:S01]  /*1da80*/  FMUL.FTZ R12, R25.reuse, R136 ;  /* 0x00000088190c7220 */ /* 0x040fe20000410000 */
[----:B------:R-:W-:Y:S01]  /*1da90*/  FMUL.FTZ R13, R25, R137 ;  /* 0x00000089190d7220 */ /* 0x000fe20000410000 */
[C---:B------:R-:W-:Y:S03]  /*1daa0*/  HMMA.16816.F32.BF16 R8, R28.reuse, R14, R8 ;  /* 0x0000000e1c08723c */ /* 0x040fe60000041808 */
[C---:B------:R-:W-:Y:S01]  /*1dab0*/  FMUL.FTZ R14, R24.reuse, R138 ;  /* 0x0000008a180e7220 */ /* 0x040fe20000410000 */
[----:B------:R-:W-:Y:S03]  /*1dac0*/  FMUL.FTZ R15, R24, R139 ;  /* 0x0000008b180f7220 */ /* 0x000fe60000410000 */
[----:B------:R-:W3:Y:S01]  /*1dad0*/  MUFU.EX2 R152, R152 ;  /* 0x0000009800987308 */ /* 0x000ee20000000800 */
[-CC-:B------:R-:W-:Y:S01]  /*1dae0*/  FFMA.FTZ R144, R221, R21.reuse, -R50.reuse ;  /* 0x00000015dd907223 */ /* 0x180fe20000010832 */
[-C--:B------:R-:W-:Y:S01]  /*1daf0*/  FFMA.FTZ R145, R220, R21.reuse, -R50 ;  /* 0x00000015dc917223 */ /* 0x080fe20000010832 */
[-CC-:B------:R-:W-:Y:S01]  /*1db00*/  FFMA.FTZ R154, R83, R21.reuse, -R48.reuse ;  /* 0x00000015539a7223 */ /* 0x180fe20000010830 */
[----:B------:R-:W-:Y:S01]  /*1db10*/  FFMA.FTZ R83, R17, R21, -R48 ;  /* 0x0000001511537223 */ /* 0x000fe20000010830 */
[----:B------:R-:W-:Y:S01]  /*1db20*/  FMUL.FTZ R17, R25, R133 ;  /* 0x0000008519117220 */ /* 0x000fe20000410000 */
[-C--:B------:R-:W-:Y:S01]  /*1db30*/  FFMA.FTZ R121, R72, R21.reuse, -R50 ;  /* 0x0000001548797223 */ /* 0x080fe20000010832 */
[----:B------:R-:W-:Y:S03]  /*1db40*/  FFMA.FTZ R72, R19, R21, -R48 ;  /* 0x0000001513487223 */ /* 0x000fe60000010830 */
[----:B------:R-:W-:Y:S01]  /*1db50*/  MUFU.EX2 R131, R131 ;  /* 0x0000008300837308 */ /* 0x000fe20000000800 */
[----:B------:R-:W-:Y:S01]  /*1db60*/  FMUL.FTZ R19, R24, R135 ;  /* 0x0000008718137220 */ /* 0x000fe20000410000 */
[C---:B-1----:R-:W-:Y:S03]  /*1db70*/  HMMA.16816.F32.BF16 R12, R28.reuse, R32, R12 ;  /* 0x000000201c0c723c */ /* 0x042fe6000004180c */
[-CC-:B------:R-:W-:Y:S01]  /*1db80*/  FFMA.FTZ R120, R71, R21.reuse, -R50.reuse ;  /* 0x0000001547787223 */ /* 0x180fe20000010832 */
[-CC-:B------:R-:W-:Y:S01]  /*1db90*/  FFMA.FTZ R71, R18, R21.reuse, -R50.reuse ;  /* 0x0000001512477223 */ /* 0x180fe20000010832 */
[----:B------:R-:W-:Y:S03]  /*1dba0*/  FMUL.FTZ R18, R24, R134 ;  /* 0x0000008618127220 */ /* 0x000fe60000410000 */
[----:B------:R-:W1:Y:S01]  /*1dbb0*/  MUFU.EX2 R154, R154 ;  /* 0x0000009a009a7308 */ /* 0x000e620000000800 */
[-CC-:B------:R-:W-:Y:S01]  /*1dbc0*/  FFMA.FTZ R122, R122, R21.reuse, -R50.reuse ;  /* 0x000000157a7a7223 */ /* 0x180fe20000010832 */
[-C--:B------:R-:W-:Y:S01]  /*1dbd0*/  FFMA.FTZ R123, R123, R21.reuse, -R50 ;  /* 0x000000157b7b7223 */ /* 0x080fe20000010832 */
[-CC-:B------:R-:W-:Y:S01]  /*1dbe0*/  FFMA.FTZ R128, R128, R21.reuse, -R48.reuse ;  /* 0x0000001580807223 */ /* 0x180fe20000010830 */
[-C--:B------:R-:W-:Y:S01]  /*1dbf0*/  FFMA.FTZ R132, R233, R21.reuse, -R48 ;  /* 0x00000015e9847223 */ /* 0x080fe20000010830 */
[-CC-:B------:R-:W-:Y:S01]  /*1dc00*/  FFMA.FTZ R129, R129, R21.reuse, -R50.reuse ;  /* 0x0000001581817223 */ /* 0x180fe20000010832 */
[----:B------:R-:W-:Y:S01]  /*1dc10*/  HMMA.16816.F32.BF16 R16, R28, R34, R16 ;  /* 0x000000221c10723c */ /* 0x000fe20000041810 */
[----:B------:R-:W5:Y:S03]  /*1dc20*/  LDSM.16.MT88.4 R32, [R45+0x5800] ;  /* 0x005800002d20783b */ /* 0x000f660000004200 */
[----:B------:R-:W2:Y:S01]  /*1dc30*/  MUFU.EX2 R130, R130 ;  /* 0x0000008200827308 */ /* 0x000ea20000000800 */
[----:B----4-:R-:W-:Y:S01]  /*1dc40*/  F2FP.BF16.F32.PACK_AB R28, R155, R158 ;  /* 0x0000009e9b1c723e */ /* 0x010fe200000010ff */
[----:B------:R-:W-:Y:S01]  /*1dc50*/  FFMA.FTZ R133, R232, R21, -R50 ;  /* 0x00000015e8857223 */ /* 0x000fe20000010832 */
[----:B---3--:R-:W-:Y:S01]  /*1dc60*/  F2FP.BF16.F32.PACK_AB R30, R152, R153 ;  /* 0x00000099981e723e */ /* 0x008fe200000010ff */
[-CC-:B------:R-:W-:Y:S01]  /*1dc70*/  FFMA.FTZ R134, R231, R21.reuse, -R48.reuse ;  /* 0x00000015e7867223 */ /* 0x180fe20000010830 */
[-C--:B------:R-:W-:Y:S01]  /*1dc80*/  FFMA.FTZ R136, R230, R21.reuse, -R48 ;  /* 0x00000015e6887223 */ /* 0x080fe20000010830 */
[-CC-:B------:R-:W-:Y:S01]  /*1dc90*/  FFMA.FTZ R137, R229, R21.reuse, -R50.reuse ;  /* 0x00000015e5897223 */ /* 0x180fe20000010832 */
[----:B------:R-:W-:Y:S03]  /*1dca0*/  FFMA.FTZ R135, R228, R21, -R50 ;  /* 0x00000015e4877223 */ /* 0x000fe60000010832 */
[----:B------:R-:W-:Y:S01]  /*1dcb0*/  MUFU.EX2 R127, R127 ;  /* 0x0000007f007f7308 */ /* 0x000fe20000000800 */
[----:B-1----:R-:W-:Y:S01]  /*1dcc0*/  F2FP.BF16.F32.PACK_AB R29, R154, R157 ;  /* 0x0000009d9a1d723e */ /* 0x002fe200000010ff */
[-CC-:B------:R-:W-:Y:S01]  /*1dcd0*/  FFMA.FTZ R138, R227, R21.reuse, -R48.reuse ;  /* 0x00000015e38a7223 */ /* 0x180fe20000010830 */
[-CC-:B------:R-:W-:Y:S01]  /*1dce0*/  FFMA.FTZ R139, R226, R21.reuse, -R48.reuse ;  /* 0x00000015e28b7223 */ /* 0x180fe20000010830 */
[-C--:B------:R-:W-:Y:S01]  /*1dcf0*/  FFMA.FTZ R146, R218, R21.reuse, -R48 ;  /* 0x00000015da927223 */ /* 0x080fe20000010830 */
[-CC-:B------:R-:W-:Y:S01]  /*1dd00*/  FFMA.FTZ R148, R217, R21.reuse, -R50.reuse ;  /* 0x00000015d9947223 */ /* 0x180fe20000010832 */
[-C--:B------:R-:W-:Y:S01]  /*1dd10*/  FFMA.FTZ R149, R216, R21.reuse, -R50 ;  /* 0x00000015d8957223 */ /* 0x080fe20000010832 */
[--C-:B------:R-:W-:Y:S03]  /*1dd20*/  FFMA.FTZ R168, R215, R21, -R48.reuse ;  /* 0x00000015d7a87223 */ /* 0x100fe60000010830 */
[----:B------:R-:W1:Y:S01]  /*1dd30*/  MUFU.EX2 R125, R125 ;  /* 0x0000007d007d7308 */ /* 0x000e620000000800 */
[----:B--2---:R-:W-:Y:S01]  /*1dd40*/  F2FP.BF16.F32.PACK_AB R31, R130, R131 ;  /* 0x00000083821f723e */ /* 0x004fe200000010ff */
[-C--:B------:R-:W-:Y:S01]  /*1dd50*/  FFMA.FTZ R167, R214, R21.reuse, -R48 ;  /* 0x00000015d6a77223 */ /* 0x080fe20000010830 */
[-CC-:B------:R-:W-:Y:S01]  /*1dd60*/  FFMA.FTZ R213, R213, R21.reuse, -R50.reuse ;  /* 0x00000015d5d57223 */ /* 0x180fe20000010832 */
[-C--:B------:R-:W-:Y:S01]  /*1dd70*/  FFMA.FTZ R212, R212, R21.reuse, -R50 ;  /* 0x00000015d4d47223 */ /* 0x080fe20000010832 */
[-CC-:B------:R-:W-:Y:S01]  /*1dd80*/  FFMA.FTZ R211, R211, R21.reuse, -R48.reuse ;  /* 0x00000015d3d37223 */ /* 0x180fe20000010830 */
[-C--:B------:R-:W-:Y:S01]  /*1dd90*/  FFMA.FTZ R209, R209, R21.reuse, -R48 ;  /* 0x00000015d1d17223 */ /* 0x080fe20000010830 */
[-CC-:B------:R-:W-:Y:S03]  /*1dda0*/  FFMA.FTZ R210, R210, R21.reuse, -R50.reuse ;  /* 0x00000015d2d27223 */ /* 0x180fe60000010832 */
[----:B------:R-:W-:Y:S01]  /*1ddb0*/  MUFU.EX2 R126, R126 ;  /* 0x0000007e007e7308 */ /* 0x000fe20000000800 */
[C---:B------:R-:W-:Y:S03]  /*1ddc0*/  HMMA.16816.F32.BF16 R4, R28.reuse, R36, R4 ;  /* 0x000000241c04723c */ /* 0x040fe60000041804 */
[-C--:B------:R-:W-:Y:S01]  /*1ddd0*/  FFMA.FTZ R159, R159, R21.reuse, -R50 ;  /* 0x000000159f9f7223 */ /* 0x080fe20000010832 */
[-C--:B------:R-:W-:Y:S01]  /*1dde0*/  FFMA.FTZ R156, R156, R21.reuse, -R48 ;  /* 0x000000159c9c7223 */ /* 0x080fe20000010830 */
[-C--:B------:R-:W-:Y:S01]  /*1ddf0*/  FFMA.FTZ R90, R90, R21.reuse, -R50 ;  /* 0x000000155a5a7223 */ /* 0x080fe20000010832 */
[-CC-:B------:R-:W-:Y:S03]  /*1de00*/  FFMA.FTZ R87, R87, R21.reuse, -R48.reuse ;  /* 0x0000001557577223 */ /* 0x180fe60000010830 */
[----:B------:R-:W2:Y:S01]  /*1de10*/  MUFU.EX2 R124, R124 ;  /* 0x0000007c007c7308 */ /* 0x000ea20000000800 */
[C---:B------:R-:W-:Y:S01]  /*1de20*/  HMMA.16816.F32.BF16 R8, R28.reuse, R38, R8 ;  /* 0x000000261c08723c */ /* 0x040fe20000041808 */
[----:B------:R-:W3:Y:S02]  /*1de30*/  LDSM.16.MT88.4 R36, [R44+0x800] ;  /* 0x000800002c24783b */ /* 0x000ee40000004200 */
[-C--:B------:R-:W-:Y:S01]  /*1de40*/  FFMA.FTZ R78, R78, R21.reuse, -R48 ;  /* 0x000000154e4e7223 */ /* 0x080fe20000010830 */
[-CC-:B------:R-:W-:Y:S01]  /*1de50*/  FFMA.FTZ R117, R117, R21.reuse, -R50.reuse ;  /* 0x0000001575757223 */ /* 0x180fe20000010832 */
[-CC-:B------:R-:W-:Y:S01]  /*1de60*/  FFMA.FTZ R77, R77, R21.reuse, -R50.reuse ;  /* 0x000000154d4d7223 */ /* 0x180fe20000010832 */
[-C--:B------:R-:W-:Y:S03]  /*1de70*/  FFMA.FTZ R67, R67, R21.reuse, -R50 ;  /* 0x0000001543437223 */ /* 0x080fe60000010832 */
[----:B------:R-:W-:Y:S01]  /*1de80*/  MUFU.EX2 R121, R121 ;  /* 0x0000007900797308 */ /* 0x000fe20000000800 */
[C---:B------:R-:W-:Y:S03]  /*1de90*/  HMMA.16816.F32.BF16 R12, R28.reuse, R40, R12 ;  /* 0x000000281c0c723c */ /* 0x040fe6000004180c */
[-CC-:B------:R-:W-:Y:S01]  /*1dea0*/  FFMA.FTZ R61, R61, R21.reuse, -R48.reuse ;  /* 0x000000153d3d7223 */ /* 0x180fe20000010830 */
[-C--:B------:R-:W-:Y:S01]  /*1deb0*/  FFMA.FTZ R59, R59, R21.reuse, -R48 ;  /* 0x000000153b3b7223 */ /* 0x080fe20000010830 */
[-CC-:B------:R-:W-:Y:S01]  /*1dec0*/  FFMA.FTZ R58, R58, R21.reuse, -R50.reuse ;  /* 0x000000153a3a7223 */ /* 0x180fe20000010832 */
[----:B------:R-:W-:Y:S03]  /*1ded0*/  FFMA.FTZ R57, R57, R21, -R50 ;  /* 0x0000001539397223 */ /* 0x000fe60000010832 */
[----:B------:R-:W4:Y:S01]  /*1dee0*/  MUFU.EX2 R120, R120 ;  /* 0x0000007800787308 */ /* 0x000f220000000800 */
[----:B------:R-:W-:Y:S01]  /*1def0*/  HMMA.16816.F32.BF16 R16, R28, R42, R16 ;  /* 0x0000002a1c10723c */ /* 0x000fe20000041810 */
[----:B------:R-:W3:Y:S02]  /*1df00*/  LDSM.16.MT88.4 R40, [R45+0x5c00] ;  /* 0x005c00002d28783b */ /* 0x000ee40000004200 */
[----:B-1----:R-:W-:Y:S01]  /*1df10*/  F2FP.BF16.F32.PACK_AB R28, R125, R127 ;  /* 0x0000007f7d1c723e */ /* 0x002fe200000010ff */
[-CC-:B------:R-:W-:Y:S01]  /*1df20*/  FFMA.FTZ R56, R56, R21.reuse, -R48.reuse ;  /* 0x0000001538387223 */ /* 0x180fe20000010830 */
[----:B--2---:R-:W-:Y:S01]  /*1df30*/  F2FP.BF16.F32.PACK_AB R29, R124, R126 ;  /* 0x0000007e7c1d723e */ /* 0x004fe200000010ff */
[----:B------:R-:W-:Y:S03]  /*1df40*/  FFMA.FTZ R55, R55, R21, -R48 ;  /* 0x0000001537377223 */ /* 0x000fe60000010830 */
[----:B------:R-:W-:Y:S01]  /*1df50*/  MUFU.EX2 R119, R119 ;  /* 0x0000007700777308 */ /* 0x000fe20000000800 */
[----:B------:R-:W-:Y:S01]  /*1df60*/  FFMA.FTZ R208, R24, R199, R208 ;  /* 0x000000c718d07223 */ /* 0x000fe200000100d0 */
[----:B------:R-:W-:Y:S01]  /*1df70*/  FADD.FTZ R207, R206, R207 ;  /* 0x000000cfcecf7221 */ /* 0x000fe20000010000 */
[----:B------:R-:W-:Y:S01]  /*1df80*/  FFMA.FTZ R54, R54, R21, -R50 ;  /* 0x0000001536367223 */ /* 0x000fe20000010832 */
[----:B------:R-:W-:Y:S01]  /*1df90*/  ISETP.GT.AND P0, PT, R190, R181, PT ;  /* 0x000000b5be00720c */ /* 0x000fe20003f04270 */
[----:B------:R-:W-:Y:S01]  /*1dfa0*/  FADD.FTZ R208, R205, R208 ;  /* 0x000000d0cdd07221 */ /* 0x000fe20000010000 */
[----:B------:R-:W-:Y:S01]  /*1dfb0*/  FADD.FTZ R207, R163, R207 ;  /* 0x000000cfa3cf7221 */ /* 0x000fe20000010000 */
[----:B------:R-:W-:Y:S03]  /*1dfc0*/  FFMA.FTZ R53, R53, R21, -R50 ;  /* 0x0000001535357223 */ /* 0x000fe60000010832 */
[----:B------:R-:W1:Y:S01]  /*1dfd0*/  MUFU.EX2 R118, R118 ;  /* 0x0000007600767308 */ /* 0x000e620000000800 */
[----:B----4-:R-:W-:Y:S01]  /*1dfe0*/  F2FP.BF16.F32.PACK_AB R30, R120, R121 ;  /* 0x00000079781e723e */ /* 0x010fe200000010ff */
[----:B------:R-:W-:Y:S01]  /*1dff0*/  FADD.FTZ R208, R161, R208 ;  /* 0x000000d0a1d07221 */ /* 0x000fe20000010000 */
[----:B------:R-:W-:Y:S01]  /*1e000*/  FADD.FTZ R162, R162, R207 ;  /* 0x000000cfa2a27221 */ /* 0x000fe20000010000 */
[-C--:B------:R-:W-:Y:S01]  /*1e010*/  FFMA.FTZ R52, R52, R21.reuse, -R48 ;  /* 0x0000001534347223 */ /* 0x080fe20000010830 */
[----:B------:R-:W-:Y:S02]  /*1e020*/  VIADD R190, R190, 0xffffffff ;  /* 0xffffffffbebe7836 */ /* 0x000fe40000000000 */
[----:B------:R-:W-:Y:S01]  /*1e030*/  FADD.FTZ R160, R160, R208 ;  /* 0x000000d0a0a07221 */ /* 0x000fe20000010000 */
[----:B------:R-:W-:Y:S02]  /*1e040*/  FADD.FTZ R162, R158, R162 ;  /* 0x000000a29ea27221 */ /* 0x000fe40000010000 */
[----:B------:R-:W-:Y:S01]  /*1e050*/  MUFU.EX2 R114, R114 ;  /* 0x0000007200727308 */ /* 0x000fe20000000800 */
[-C--:B------:R-:W-:Y:S01]  /*1e060*/  FFMA.FTZ R51, R51, R21.reuse, -R48 ;  /* 0x0000001533337223 */ /* 0x080fe20000010830 */
[----:B------:R-:W-:Y:S01]  /*1e070*/  FADD.FTZ R24, R157, R160 ;  /* 0x000000a09d187221 */ /* 0x000fe20000010000 */
[----:B------:R-:W-:Y:S01]  /*1e080*/  FADD.FTZ R155, R155, R162 ;  /* 0x000000a29b9b7221 */ /* 0x000fe20000010000 */
[----:B------:R-:W-:Y:S02]  /*1e090*/  FFMA.FTZ R23, R23, R21, -R48 ;  /* 0x0000001517177223 */ /* 0x000fe40000010830 */
[----:B------:R-:W-:Y:S01]  /*1e0a0*/  FADD.FTZ R24, R154, R24 ;  /* 0x000000189a187221 */ /* 0x000fe20000010000 */
[----:B------:R-:W-:Y:S03]  /*1e0b0*/  FADD.FTZ R155, R153, R155 ;  /* 0x0000009b999b7221 */ /* 0x000fe60000010000 */
[----:B------:R-:W2:Y:S01]  /*1e0c0*/  MUFU.EX2 R111, R111 ;  /* 0x0000006f006f7308 */ /* 0x000ea20000000800 */
[----:B-1----:R-:W-:Y:S01]  /*1e0d0*/  F2FP.BF16.F32.PACK_AB R31, R118, R119 ;  /* 0x00000077761f723e */ /* 0x002fe200000010ff */
[----:B------:R-:W-:Y:S01]  /*1e0e0*/  FADD.FTZ R24, R131, R24 ;  /* 0x0000001883187221 */ /* 0x000fe20000010000 */
[----:B------:R-:W-:Y:S04]  /*1e0f0*/  FADD.FTZ R152, R152, R155 ;  /* 0x0000009b98987221 */ /* 0x000fe80000010000 */
[----:B------:R-:W-:Y:S03]  /*1e100*/  FADD.FTZ R152, R127, R152 ;  /* 0x000000987f987221 */ /* 0x000fe60000010000 */
[----:B------:R-:W-:Y:S01]  /*1e110*/  MUFU.EX2 R113, R113 ;  /* 0x0000007100717308 */ /* 0x000fe20000000800 */
[C---:B-----5:R-:W-:Y:S03]  /*1e120*/  HMMA.16816.F32.BF16 R4, R28.reuse, R32, R4 ;  /* 0x000000201c04723c */ /* 0x060fe60000041804 */
[----:B------:R-:W-:Y:S06]  /*1e130*/  FADD.FTZ R125, R125, R152 ;  /* 0x000000987d7d7221 */ /* 0x000fec0000010000 */
[----:B------:R-:W1:Y:S01]  /*1e140*/  MUFU.EX2 R110, R110 ;  /* 0x0000006e006e7308 */ /* 0x000e620000000800 */
[C---:B------:R-:W-:Y:S01]  /*1e150*/  HMMA.16816.F32.BF16 R8, R28.reuse, R34, R8 ;  /* 0x000000221c08723c */ /* 0x040fe20000041808 */
[----:B------:R-:W4:Y:S02]  /*1e160*/  LDSM.16.MT88.4 R32, [R44+0xc00] ;  /* 0x000c00002c20783b */ /* 0x000f240000004200 */
[----:B------:R-:W-:Y:S06]  /*1e170*/  FADD.FTZ R125, R121, R125 ;  /* 0x0000007d797d7221 */ /* 0x000fec0000010000 */
[----:B------:R-:W5:Y:S01]  /*1e180*/  MUFU.EX2 R108, R108 ;  /* 0x0000006c006c7308 */ /* 0x000f620000000800 */
[C---:B---3--:R-:W-:Y:S03]  /*1e190*/  HMMA.16816.F32.BF16 R12, R28.reuse, R36, R12 ;  /* 0x000000241c0c723c */ /* 0x048fe6000004180c */
[----:B------:R-:W-:Y:S06]  /*1e1a0*/  FADD.FTZ R120, R120, R125 ;  /* 0x0000007d78787221 */ /* 0x000fec0000010000 */
[----:B------:R-:W3:Y:S01]  /*1e1b0*/  MUFU.EX2 R107, R107 ;  /* 0x0000006b006b7308 */ /* 0x000ee20000000800 */
[----:B------:R-:W-:Y:S01]  /*1e1c0*/  HMMA.16816.F32.BF16 R16, R28, R38, R16 ;  /* 0x000000261c10723c */ /* 0x000fe20000041810 */
[----:B------:R-:W4:Y:S02]  /*1e1d0*/  LDSM.16.MT88.4 R36, [R45+0x6000] ;  /* 0x006000002d24783b */ /* 0x000f240000004200 */
[C---:B--2---:R-:W-:Y:S01]  /*1e1e0*/  F2FP.BF16.F32.PACK_AB R28, R111.reuse, R114 ;  /* 0x000000726f1c723e */ /* 0x044fe200000010ff */
[----:B------:R-:W-:Y:S01]  /*1e1f0*/  FADD.FTZ R120, R114, R120 ;  /* 0x0000007872787221 */ /* 0x000fe20000010000 */
[----:B-1----:R-:W-:Y:S04]  /*1e200*/  F2FP.BF16.F32.PACK_AB R29, R110, R113 ;  /* 0x000000716e1d723e */ /* 0x002fe800000010ff */
[----:B------:R-:W-:Y:S01]  /*1e210*/  MUFU.EX2 R106, R106 ;  /* 0x0000006a006a7308 */ /* 0x000fe20000000800 */
[----:B------:R-:W-:Y:S04]  /*1e220*/  FADD.FTZ R111, R111, R120 ;  /* 0x000000786f6f7221 */ /* 0x000fe80000010000 */
[----:B-----5:R-:W-:Y:S05]  /*1e230*/  FADD.FTZ R111, R108, R111 ;  /* 0x0000006f6c6f7221 */ /* 0x020fea0000010000 */
[----:B------:R-:W1:Y:S01]  /*1e240*/  MUFU.EX2 R105, R105 ;  /* 0x0000006900697308 */ /* 0x000e620000000800 */
[C---:B---3--:R-:W-:Y:S01]  /*1e250*/  F2FP.BF16.F32.PACK_AB R30, R107.reuse, R108 ;  /* 0x0000006c6b1e723e */ /* 0x048fe200000010ff */
[----:B------:R-:W-:Y:S08]  /*1e260*/  FADD.FTZ R107, R107, R111 ;  /* 0x0000006f6b6b7221 */ /* 0x000ff00000010000 */
[----:B------:R-:W2:Y:S10]  /*1e270*/  MUFU.EX2 R100, R100 ;  /* 0x0000006400647308 */ /* 0x000eb40000000800 */
[----:B------:R-:W-:Y:S01]  /*1e280*/  MUFU.EX2 R99, R99 ;  /* 0x0000006300637308 */ /* 0x000fe20000000800 */
[----:B-1----:R-:W-:Y:S09]  /*1e290*/  F2FP.BF16.F32.PACK_AB R31, R105, R106 ;  /* 0x0000006a691f723e */ /* 0x002ff200000010ff */
[----:B------:R-:W1:Y:S01]  /*1e2a0*/  MUFU.EX2 R96, R96 ;  /* 0x0000006000607308 */ /* 0x000e620000000800 */
[C---:B------:R-:W-:Y:S03]  /*1e2b0*/  HMMA.16816.F32.BF16 R4, R28.reuse, R40, R4 ;  /* 0x000000281c04723c */ /* 0x040fe60000041804 */
[----:B--2---:R-:W-:Y:S06]  /*1e2c0*/  FADD.FTZ R107, R100, R107 ;  /* 0x0000006b646b7221 */ /* 0x004fec0000010000 */
[----:B------:R-:W-:Y:S01]  /*1e2d0*/  MUFU.EX2 R94, R94 ;  /* 0x0000005e005e7308 */ /* 0x000fe20000000800 */
[C---:B------:R-:W-:Y:S01]  /*1e2e0*/  HMMA.16816.F32.BF16 R8, R28.reuse, R42, R8 ;  /* 0x0000002a1c08723c */ /* 0x040fe20000041808 */
[----:B------:R-:W2:Y:S08]  /*1e2f0*/  LDSM.16.MT88.4 R40, [R44+0x1000] ;  /* 0x001000002c28783b */ /* 0x000eb00000004200 */
[----:B------:R-:W3:Y:S01]  /*1e300*/  MUFU.EX2 R93, R93 ;  /* 0x0000005d005d7308 */ /* 0x000ee20000000800 */
[C---:B----4-:R-:W-:Y:S09]  /*1e310*/  HMMA.16816.F32.BF16 R12, R28.reuse, R32, R12 ;  /* 0x000000201c0c723c */ /* 0x050ff2000004180c */
[----:B------:R-:W-:Y:S01]  /*1e320*/  MUFU.EX2 R92, R92 ;  /* 0x0000005c005c7308 */ /* 0x000fe20000000800 */
[----:B------:R-:W-:Y:S01]  /*1e330*/  HMMA.16816.F32.BF16 R16, R28, R34, R16 ;  /* 0x000000221c10723c */ /* 0x000fe20000041810 */
[----:B------:R-:W4:Y:S02]  /*1e340*/  LDSM.16.MT88.4 R32, [R45+0x6400] ;  /* 0x006400002d20783b */ /* 0x000f240000004200 */
[C---:B------:R-:W-:Y:S01]  /*1e350*/  F2FP.BF16.F32.PACK_AB R28, R97.reuse, R100 ;  /* 0x00000064611c723e */ /* 0x040fe200000010ff */
[----:B------:R-:W-:Y:S01]  /*1e360*/  FADD.FTZ R97, R97, R107 ;  /* 0x0000006b61617221 */ /* 0x000fe20000010000 */
[----:B-1----:R-:W-:Y:S04]  /*1e370*/  F2FP.BF16.F32.PACK_AB R29, R96, R99 ;  /* 0x00000063601d723e */ /* 0x002fe800000010ff */
[----:B------:R-:W1:Y:S01]  /*1e380*/  MUFU.EX2 R91, R91 ;  /* 0x0000005b005b7308 */ /* 0x000e620000000800 */
[C---:B---3--:R-:W-:Y:S01]  /*1e390*/  F2FP.BF16.F32.PACK_AB R30, R93.reuse, R94 ;  /* 0x0000005e5d1e723e */ /* 0x048fe200000010ff */
[----:B------:R-:W-:Y:S04]  /*1e3a0*/  FADD.FTZ R97, R94, R97 ;  /* 0x000000615e617221 */ /* 0x000fe80000010000 */
[----:B------:R-:W-:Y:S04]  /*1e3b0*/  FADD.FTZ R93, R93, R97 ;  /* 0x000000615d5d7221 */ /* 0x000fe80000010000 */
[----:B------:R-:W3:Y:S10]  /*1e3c0*/  MUFU.EX2 R89, R89 ;  /* 0x0000005900597308 */ /* 0x000ef40000000800 */
[----:B------:R-:W5:Y:S01]  /*1e3d0*/  MUFU.EX2 R85, R85 ;  /* 0x0000005500557308 */ /* 0x000f620000000800 */
[----:B-1----:R-:W-:Y:S09]  /*1e3e0*/  F2FP.BF16.F32.PACK_AB R31, R91, R92 ;  /* 0x0000005c5b1f723e */ /* 0x002ff200000010ff */
        /* <DEDUP_REMOVED lines=13> */
[----:B-1----:R-:W-:Y:S04]  /*1e4c0*/  F2FP.BF16.F32.PACK_AB R29, R84, R88 ;  /* 0x00000058541d723e */ /* 0x002fe800000010ff */
[----:B------:R-:W-:Y:S01]  /*1e4d0*/  MUFU.EX2 R80, R80 ;  /* 0x0000005000507308 */ /* 0x000fe20000000800 */
[----:B----4-:R-:W-:Y:S09]  /*1e4e0*/  FADD.FTZ R85, R82, R85 ;  /* 0x0000005552557221 */ /* 0x010ff20000010000 */
        /* <DEDUP_REMOVED lines=113> */
[----:B---3--:R-:W-:Y:S01]  /*1ec00*/  FADD.FTZ R133, R137, R133 ;  /* 0x0000008589857221 */ /* 0x008fe20000010000 */
[-CC-:B------:R-:W-:Y:S03]  /*1ec10*/  FFMA.FTZ R41, R112, R21.reuse, -R48.reuse ;  /* 0x0000001570297223 */ /* 0x180fe60000010830 */
        /* <DEDUP_REMOVED lines=57> */
[----:B------:R-:W-:Y:S01]  /*1efb0*/  FADD.FTZ R132, R134, R132 ;  /* 0x0000008486847221 */ /* 0x000fe20000010000 */
[----:B------:R-:W-:Y:S03]  /*1efc0*/  IMAD.MOV.U32 R148, RZ, RZ, R20 ;  /* 0x000000ffff947224 */ /* 0x000fe600078e0014 */
        /* <DEDUP_REMOVED lines=11> */
[----:B-1----:R-:W-:Y:S01]  /*1f080*/  FADD.FTZ R149, R213, R149 ;  /* 0x00000095d5957221 */ /* 0x002fe20000010000 */
[----:B------:R-:W-:Y:S04]  /*1f090*/  LDSM.16.MT88.4 R140, [R45+0x8c00] ;  /* 0x008c00002d8c783b */ /* 0x000fe80000004200 */
[----:B------:R-:W1:Y:S01]  /*1f0a0*/  MUFU.EX2 R209, R209 ;  /* 0x000000d100d17308 */ /* 0x000e620000000800 */
[C---:B------:R-:W-:Y:S03]  /*1f0b0*/  HMMA.16816.F32.BF16 R8, R24.reuse, R34, R8 ;  /* 0x000000221808723c */ /* 0x040fe60000041808 */
[----:B------:R-:W-:Y:S01]  /*1f0c0*/  FADD.FTZ R147, R146, R147 ;  /* 0x0000009392937221 */ /* 0x000fe20000010000 */
[----:B----4-:R-:W-:Y:S01]  /*1f0d0*/  FADD.FTZ R149, R212, R149 ;  /* 0x00000095d4957221 */ /* 0x010fe20000010000 */
[----:B------:R-:W2:Y:S04]  /*1f0e0*/  LDSM.16.MT88.4 R32, [R44+0x3000] ;  /* 0x003000002c20783b */ /* 0x000ea80000004200 */
[----:B------:R-:W-:Y:S01]  /*1f0f0*/  MUFU.EX2 R210, R210 ;  /* 0x000000d200d27308 */ /* 0x000fe20000000800 */
[C---:B---3--:R-:W-:Y:S03]  /*1f100*/  HMMA.16816.F32.BF16 R12, R24.reuse, R28, R12 ;  /* 0x0000001c180c723c */ /* 0x048fe6000004180c */
[----:B------:R-:W-:Y:S06]  /*1f110*/  FADD.FTZ R168, R168, R147 ;  /* 0x00000093a8a87221 */ /* 0x000fec0000010000 */
[----:B------:R-:W3:Y:S01]  /*1f120*/  MUFU.EX2 R159, R159 ;  /* 0x0000009f009f7308 */ /* 0x000ee20000000800 */
[----:B------:R-:W-:Y:S01]  /*1f130*/  HMMA.16816.F32.BF16 R16, R24, R30, R16 ;  /* 0x0000001e1810723c */ /* 0x000fe20000041810 */
[----:B------:R-:W4:Y:S02]  /*1f140*/  LDSM.16.MT88.4 R28, [R45+0x8400] ;  /* 0x008400002d1c783b */ /* 0x000f240000004200 */
[----:B------:R-:W-:Y:S01]  /*1f150*/  F2FP.BF16.F32.PACK_AB R24, R212, R213 ;  /* 0x000000d5d418723e */ /* 0x000fe200000010ff */
[----:B------:R-:W-:Y:S01]  /*1f160*/  FADD.FTZ R168, R167, R168 ;  /* 0x000000a8a7a87221 */ /* 0x000fe20000010000 */
[----:B-1----:R-:W-:Y:S04]  /*1f170*/  F2FP.BF16.F32.PACK_AB R25, R209, R211 ;  /* 0x000000d3d119723e */ /* 0x002fe800000010ff */
[----:B------:R-:W1:Y:S01]  /*1f180*/  MUFU.EX2 R156, R156 ;  /* 0x0000009c009c7308 */ /* 0x000e620000000800 */
[----:B------:R-:W-:Y:S04]  /*1f190*/  FADD.FTZ R211, R211, R168 ;  /* 0x000000a8d3d37221 */ /* 0x000fe80000010000 */
[----:B------:R-:W-:Y:S05]  /*1f1a0*/  FADD.FTZ R211, R209, R211 ;  /* 0x000000d3d1d37221 */ /* 0x000fea0000010000 */
[----:B------:R-:W-:Y:S01]  /*1f1b0*/  MUFU.EX2 R40, R117 ;  /* 0x0000007500287308 */ /* 0x000fe20000000800 */
[C---:B---3--:R-:W-:Y:S01]  /*1f1c0*/  F2FP.BF16.F32.PACK_AB R26, R159.reuse, R210 ;  /* 0x000000d29f1a723e */ /* 0x048fe200000010ff */
[----:B------:R-:W-:Y:S01]  /*1f1d0*/  FADD.FTZ R210, R210, R149 ;  /* 0x00000095d2d27221 */ /* 0x000fe20000010000 */
[----:B------:R-:W-:Y:S03]  /*1f1e0*/  IMAD.MOV.U32 R149, RZ, RZ, R0 ;  /* 0x000000ffff957224 */ /* 0x000fe600078e0000 */
[----:B------:R-:W-:Y:S04]  /*1f1f0*/  FADD.FTZ R210, R159, R210 ;  /* 0x000000d29fd27221 */ /* 0x000fe80000010000 */
[----:B------:R-:W3:Y:S01]  /*1f200*/  MUFU.EX2 R41, R41 ;  /* 0x0000002900297308 */ /* 0x000ee20000000800 */
[----:B-1----:R-:W-:Y:S01]  /*1f210*/  F2FP.BF16.F32.PACK_AB R27, R154, R156 ;  /* 0x0000009c9a1b723e */ /* 0x002fe200000010ff */
[----:B------:R-:W-:Y:S01]  /*1f220*/  FADD.FTZ R156, R156, R211 ;  /* 0x000000d39c9c7221 */ /* 0x000fe20000010000 */
[----:B------:R-:W-:Y:S03]  /*1f230*/  FADD.FTZ R210, R130, R210 ;  /* 0x000000d282d27221 */ /* 0x000fe60000010000 */
[----:B------:R-:W-:Y:S04]  /*1f240*/  FADD.FTZ R156, R154, R156 ;  /* 0x0000009c9a9c7221 */ /* 0x000fe80000010000 */
[----:B------:R-:W1:Y:S01]  /*1f250*/  MUFU.EX2 R42, R42 ;  /* 0x0000002a002a7308 */ /* 0x000e620000000800 */
[C---:B------:R-:W-:Y:S09]  /*1f260*/  HMMA.16816.F32.BF16 R4, R24.reuse, R36, R4 ;  /* 0x000000241804723c */ /* 0x040ff20000041804 */
[----:B------:R-:W-:Y:S01]  /*1f270*/  MUFU.EX2 R43, R43 ;  /* 0x0000002b002b7308 */ /* 0x000fe20000000800 */
[C---:B------:R-:W-:Y:S01]  /*1f280*/  HMMA.16816.F32.BF16 R8, R24.reuse, R38, R8 ;  /* 0x000000261808723c */ /* 0x040fe20000041808 */
[----:B------:R-:W5:Y:S02]  /*1f290*/  LDSM.16.MT88.4 R36, [R44+0x3400] ;  /* 0x003400002c24783b */ /* 0x000f640000004200 */
[----:B---3--:R-:W-:Y:S06]  /*1f2a0*/  FADD.FTZ R156, R41, R156 ;  /* 0x0000009c299c7221 */ /* 0x008fec0000010000 */
[----:B------:R-:W3:Y:S01]  /*1f2b0*/  MUFU.EX2 R90, R90 ;  /* 0x0000005a005a7308 */ /* 0x000ee20000000800 */
[C---:B--2---:R-:W-:Y:S09]  /*1f2c0*/  HMMA.16816.F32.BF16 R12, R24.reuse, R32, R12 ;  /* 0x00000020180c723c */ /* 0x044ff2000004180c */
[----:B------:R-:W2:Y:S01]  /*1f2d0*/  MUFU.EX2 R87, R87 ;  /* 0x0000005700577308 */ /* 0x000ea20000000800 */
[----:B------:R-:W-:Y:S01]  /*1f2e0*/  HMMA.16816.F32.BF16 R16, R24, R34, R16 ;  /* 0x000000221810723c */ /* 0x000fe20000041810 */
[----:B------:R-:W5:Y:S02]  /*1f2f0*/  LDSM.16.MT88.4 R32, [R45+0x8800] ;  /* 0x008800002d20783b */ /* 0x000f640000004200 */
[C---:B------:R-:W-:Y:S01]  /*1f300*/  F2FP.BF16.F32.PACK_AB R24, R40.reuse, R130 ;  /* 0x000000822818723e */ /* 0x040fe200000010ff */
[----:B------:R-:W-:Y:S01]  /*1f310*/  FADD.FTZ R40, R40, R210 ;  /* 0x000000d228287221 */ /* 0x000fe20000010000 */
[C---:B-1----:R-:W-:Y:S01]  /*1f320*/  F2FP.BF16.F32.PACK_AB R25, R42.reuse, R41 ;  /* 0x000000292a19723e */ /* 0x042fe200000010ff */
[----:B------:R-:W-:Y:S03]  /*1f330*/  FADD.FTZ R42, R42, R156 ;  /* 0x0000009c2a2a7221 */ /* 0x000fe60000010000 */
[----:B------:R-:W1:Y:S01]  /*1f340*/  MUFU.EX2 R78, R78 ;  /* 0x0000004e004e7308 */ /* 0x000e620000000800 */
[C---:B---3--:R-:W-:Y:S01]  /*1f350*/  F2FP.BF16.F32.PACK_AB R26, R90.reuse, R43 ;  /* 0x0000002b5a1a723e */ /* 0x048fe200000010ff */
[----:B------:R-:W-:Y:S04]  /*1f360*/  FADD.FTZ R40, R43, R40 ;  /* 0x000000282b287221 */ /* 0x000fe80000010000 */
[----:B------:R-:W-:Y:S04]  /*1f370*/  FADD.FTZ R90, R90, R40 ;  /* 0x000000285a5a7221 */ /* 0x000fe80000010000 */
[----:B------:R-:W3:Y:S01]  /*1f380*/  MUFU.EX2 R77, R77 ;  /* 0x0000004d004d7308 */ /* 0x000ee20000000800 */
[----:B--2---:R-:W-:Y:S09]  /*1f390*/  FADD.FTZ R42, R87, R42 ;  /* 0x0000002a572a7221 */ /* 0x004ff20000010000 */
[----:B------:R-:W2:Y:S01]  /*1f3a0*/  MUFU.EX2 R67, R67 ;  /* 0x0000004300437308 */ /* 0x000ea20000000800 */
[C---:B-1----:R-:W-:Y:S01]  /*1f3b0*/  F2FP.BF16.F32.PACK_AB R27, R78.reuse, R87 ;  /* 0x000000574e1b723e */ /* 0x042fe200000010ff */
[----:B------:R-:W-:Y:S08]  /*1f3c0*/  FADD.FTZ R42, R78, R42 ;  /* 0x0000002a4e2a7221 */ /* 0x000ff00000010000 */
[----:B------:R-:W-:Y:S01]  /*1f3d0*/  MUFU.EX2 R61, R61 ;  /* 0x0000003d003d7308 */ /* 0x000fe20000000800 */
[C---:B----4-:R-:W-:Y:S03]  /*1f3e0*/  HMMA.16816.F32.BF16 R4, R24.reuse, R28, R4 ;  /* 0x0000001c1804723c */ /* 0x050fe60000041804 */
[----:B---3--:R-:W-:Y:S06]  /*1f3f0*/  FADD.FTZ R90, R77, R90 ;  /* 0x0000005a4d5a7221 */ /* 0x008fec0000010000 */
[----:B------:R-:W1:Y:S01]  /*1f400*/  MUFU.EX2 R59, R59 ;  /* 0x0000003b003b7308 */ /* 0x000e620000000800 */
[C---:B------:R-:W-:Y:S01]  /*1f410*/  HMMA.16816.F32.BF16 R8, R24.reuse, R30, R8 ;  /* 0x0000001e1808723c */ /* 0x040fe20000041808 */
[----:B------:R-:W3:Y:S08]  /*1f420*/  LDSM.16.MT88.4 R28, [R44+0x3800] ;  /* 0x003800002c1c783b */ /* 0x000ef00000004200 */
[----:B------:R-:W4:Y:S01]  /*1f430*/  MUFU.EX2 R58, R58 ;  /* 0x0000003a003a7308 */ /* 0x000f220000000800 */
[C---:B-----5:R-:W-:Y:S03]  /*1f440*/  HMMA.16816.F32.BF16 R12, R24.reuse, R36, R12 ;  /* 0x00000024180c723c */ /* 0x060fe6000004180c */
[-CC-:B------:R-:W-:Y:S01]  /*1f450*/  FFMA.FTZ R36, R49, R21.reuse, -R50.reuse ;  /* 0x0000001531247223 */ /* 0x180fe20000010832 */
[----:B------:R-:W-:Y:S05]  /*1f460*/  FFMA.FTZ R50, R47, R21, -R50 ;  /* 0x000000152f327223 */ /* 0x000fea0000010832 */
[----:B------:R-:W5:Y:S01]  /*1f470*/  MUFU.EX2 R57, R57 ;  /* 0x0000003900397308 */ /* 0x000f620000000800 */
[----:B------:R-:W-:Y:S03]  /*1f480*/  HMMA.16816.F32.BF16 R16, R24, R38, R16 ;  /* 0x000000261810723c */ /* 0x000fe60000041810 */
[C---:B--2---:R-:W-:Y:S01]  /*1f490*/  F2FP.BF16.F32.PACK_AB R24, R67.reuse, R77 ;  /* 0x0000004d4318723e */ /* 0x044fe200000010ff */
[----:B------:R-:W-:Y:S01]  /*1f4a0*/  FADD.FTZ R67, R67, R90 ;  /* 0x0000005a43437221 */ /* 0x000fe20000010000 */
[----:B-1----:R-:W-:Y:S01]  /*1f4b0*/  F2FP.BF16.F32.PACK_AB R25, R59, R61 ;  /* 0x0000003d3b19723e */ /* 0x002fe200000010ff */
[----:B------:R-:W-:Y:S03]  /*1f4c0*/  FADD.FTZ R61, R61, R42 ;  /* 0x0000002a3d3d7221 */ /* 0x000fe60000010000 */
[----:B------:R-:W-:Y:S01]  /*1f4d0*/  MUFU.EX2 R56, R56 ;  /* 0x0000003800387308 */ /* 0x000fe20000000800 */
[----:B----4-:R-:W-:Y:S01]  /*1f4e0*/  FADD.FTZ R67, R58, R67 ;  /* 0x000000433a437221 */ /* 0x010fe20000010000 */
[----:B------:R-:W-:Y:S08]  /*1f4f0*/  FADD.FTZ R61, R59, R61 ;  /* 0x0000003d3b3d7221 */ /* 0x000ff00000010000 */
[----:B------:R-:W1:Y:S01]  /*1f500*/  MUFU.EX2 R55, R55 ;  /* 0x0000003700377308 */ /* 0x000e620000000800 */
[C---:B-----5:R-:W-:Y:S01]  /*1f510*/  F2FP.BF16.F32.PACK_AB R26, R57.reuse, R58 ;  /* 0x0000003a391a723e */ /* 0x060fe200000010ff */
[----:B------:R-:W-:Y:S08]  /*1f520*/  FADD.FTZ R57, R57, R67 ;  /* 0x0000004339397221 */ /* 0x000ff00000010000 */
[----:B------:R-:W2:Y:S10]  /*1f530*/  MUFU.EX2 R54, R54 ;  /* 0x0000003600367308 */ /* 0x000eb40000000800 */
[----:B------:R-:W4:Y:S01]  /*1f540*/  MUFU.EX2 R53, R53 ;  /* 0x0000003500357308 */ /* 0x000f220000000800 */
        /* <DEDUP_REMOVED lines=9> */
[C---:B----4-:R-:W-:Y:S01]  /*1f5e0*/  F2FP.BF16.F32.PACK_AB R132, R53.reuse, R54 ;  /* 0x000000363584723e */ /* 0x050fe200000010ff */
[----:B------:R-:W-:Y:S02]  /*1f5f0*/  FADD.FTZ R53, R53, R57 ;  /* 0x0000003935357221 */ /* 0x000fe40000010000 */
[C---:B---3--:R-:W-:Y:S06]  /*1f600*/  HMMA.16816.F32.BF16 R12, R24.reuse, R28, R12 ;  /* 0x0000001c180c723c */ /* 0x048fec000004180c */
        /* <DEDUP_REMOVED lines=20> */
.L_x_4259:
        /* <DEDUP_REMOVED lines=11> */
.L_x_4276:
        /* <DEDUP_REMOVED lines=54> */
[----:B------:R-:W4:Y:S01]  /*1fb60*/  @!P1 LD.E R14, desc[UR4][R2.64+0xb4] ;  /* 0x0000b404020e9980 */ /* 0x000f22000c101900 */
[----:B------:R-:W3:Y:S01]  /*1fb70*/  @P2 MUFU.LG2 R4, R4 ;  /* 0x0000000400042308 */ /* 0x000ee20000000c00 */
[----:B------:R-:W-:Y:S01]  /*1fb80*/  ISETP.NE.AND P0, PT, R197, -0x1, PT ;  /* 0xffffffffc500780c */ /* 0x000fe20003f05270 */
[----:B-1----:R-:W-:Y:S01]  /*1fb90*/  @P3 FMUL.FTZ R9, R9, 0.69314718246459960938 ;  /* 0x3f31721809093820 */ /* 0x002fe20000410000 */
[----:B------:R-:W-:Y:S01]  /*1fba0*/  BSSY.RECONVERGENT B0, `(.L_x_4268) ;  /* 0x0000010000007945 */ /* 0x000fe20003800200 */
[----:B------:R-:W-:Y:S02]  /*1fbb0*/  MOV R13, 0x7f800000 ;  /* 0x7f800000000d7802 */ /* 0x000fe40000000f00 */
[----:B------:R-:W-:Y:S01]  /*1fbc0*/  MOV R12, 0x7f800000 ;  /* 0x7f800000000c7802 */ /* 0x000fe20000000f00 */
[----:B-----5:R-:W-:Y:S01]  /*1fbd0*/  @P3 FFMA.FTZ R13, R7, R20, R9 ;  /* 0x00000014070d3223 */ /* 0x020fe20000010009 */
[----:B---3--:R-:W-:-:S06]  /*1fbe0*/  @P2 FMUL.FTZ R4, R4, 0.69314718246459960938 ;  /* 0x3f31721804042820 */ /* 0x008fcc0000410000 */
        /* <DEDUP_REMOVED lines=11> */
.L_x_4269:
[----:B------:R-:W-:Y:S05]  /*1fca0*/  BSYNC.RECONVERGENT B0 ;  /* 0x0000000000007941 */ /* 0x000fea0003800200 */
.L_x_4268:
        /* <DEDUP_REMOVED lines=11> */
[----:B------:R1:W3:Y:S01]  /*1fd60*/  LDS.128 R8, [R193+0x800] ;  /* 0x00080000c1087984 */ /* 0x0002e20000000c00 */
        /* <DEDUP_REMOVED lines=13> */
.L_x_4271:
[----:B------:R-:W-:Y:S05]  /*1fe40*/  BSYNC.RECONVERGENT B0 ;  /* 0x0000000000007941 */ /* 0x000fea0003800200 */
.L_x_4270:
        /* <DEDUP_REMOVED lines=28> */
[----:B---3--:R-:W-:Y:S05]  /*20010*/  @P3 RET.REL.NODEC R2 `(_ZN5flash24flash_fwd_splitkv_kernelI23Flash_fwd_kernel_traitsILi32ELi64ELi256ELi4ELb0ELb0EN7cutlass10bfloat16_tE19Flash_kernel_traitsILi32ELi64ELi256ELi4ES3_EELb0ELb1ELb1ELb0ELb0ELb1ELb0ELb0EEEvNS_16Flash_fwd_paramsE) ;  /* 0xfffffdfc02f83950 */ /* 0x008fea0003c3ffff */
        /* <DEDUP_REMOVED lines=12> */
[----:B-1----:R-:W-:Y:S05]  /*200e0*/  RET.REL.NODEC R186 `(_ZN5flash24flash_fwd_splitkv_kernelI23Flash_fwd_kernel_traitsILi32ELi64ELi256ELi4ELb0ELb0EN7cutlass10bfloat16_tE19Flash_kernel_traitsILi32ELi64ELi256ELi4ES3_EELb0ELb1ELb1ELb0ELb0ELb1ELb0ELb0EEEvNS_16Flash_fwd_paramsE) ;  /* 0xfffffdfcbac47950 */ /* 0x002fea0003c3ffff */
.L_x_4267:
[----:B------:R-:W-:Y:S01]  /*200f0*/  MOV R4, 0x1f ;  /* 0x0000001f00047802 */ /* 0x000fe20000000f00 */
[----:B------:R-:W-:Y:S01]  /*20100*/  IMAD.MOV.U32 R5, RZ, RZ, 0x2 ;  /* 0x00000002ff057424 */ /* 0x000fe200078e00ff */
[----:B------:R-:W-:Y:S01]  /*20110*/  MOV R8, R204 ;  /* 0x000000cc00087202 */ /* 0x000fe20000000f00 */
[----:B------:R-:W-:-:S07]  /*20120*/  IMAD.MOV.U32 R6, RZ, RZ, -0x1 ;  /* 0xffffffffff067424 */ /* 0x000fce00078e00ff */
[----:B-1---5:R-:W-:Y:S05]  /*20130*/  WARPSYNC.COLLECTIVE R6, `(.L_x_4272) ;  /* 0x0000000006087348 */ /* 0x022fea0003c00000 */
[----:B------:R2:W3:Y:S02]  /*20140*/  SHFL.BFLY P0, R4, R8, R5, R4 ;  /* 0x0c00000508047389 */ /* 0x0004e40000000004 */
[----:B-123-5:R-:W-:Y:S05]  /*20150*/  ENDCOLLECTIVE ;  /* 0x000000000000791b */ /* 0x02efea0003800000 */
.L_x_4272:
        /* <DEDUP_REMOVED lines=8> */
.L_x_4273:
        /* <DEDUP_REMOVED lines=8> */
.L_x_4274:
[----:B------:R-:W-:Y:S01]  /*20260*/  FADD.FTZ R199, R4, R199 ;  /* 0x000000c704c77221 */ /* 0x000fe20000010000 */
[----:B------:R-:W-:Y:S02]  /*20270*/  MOV R4, 0x1f ;  /* 0x0000001f00047802 */ /* 0x000fe40000000f00 */
[----:B------:R-:W-:Y:S01]  /*20280*/  MOV R5, 0x1 ;  /* 0x0000000100057802 */ /* 0x000fe20000000f00 */
[----:B------:R-:W-:-:S07]  /*20290*/  IMAD.MOV.U32 R8, RZ, RZ, R199 ;  /* 0x000000ffff087224 */ /* 0x000fce00078e00c7 */
[----:B------:R-:W-:Y:S05]  /*202a0*/  WARPSYNC.COLLECTIVE R6, `(.L_x_4275) ;  /* 0x0000000006087348 */ /* 0x000fea0003c00000 */
[----:B------:R1:W2:Y:S02]  /*202b0*/  SHFL.BFLY P0, R4, R8, R5, R4 ;  /* 0x0c00000508047389 */ /* 0x0002a40000000004 */
[----:B-12---:R-:W-:Y:S05]  /*202c0*/  ENDCOLLECTIVE ;  /* 0x000000000000791b */ /* 0x006fea0003800000 */
.L_x_4275:
[----:B------:R-:W-:Y:S05]  /*202d0*/  BRA `(.L_x_4276) ;  /* 0xfffffff400487947 */ /* 0x000fea000383ffff */
.L_x_4277:
        /* <DEDUP_REMOVED lines=10> */
.L_x_10261:


//--------------------- .text._ZN5flash24flash_fwd_splitkv_kernelI23Flash_fwd_kernel_traitsILi32ELi64ELi256ELi4ELb0ELb0EN7cutlass10bfloat16_tE19Flash_kernel_traitsILi32ELi64ELi256ELi4ES3_EELb0ELb1ELb0ELb0ELb1ELb0ELb0ELb1EEEvNS_16Flash_fwd_paramsE --------------------------
	.section	.text._ZN5flash24flash_fwd_splitkv_kernelI23Flash_fwd_kernel_traitsILi32ELi64ELi256ELi4ELb0ELb0EN7cutlass10bfloat16_tE19Flash_kernel_traitsILi32ELi64ELi256ELi4ES3_EELb0ELb1ELb0ELb0ELb1ELb0ELb0ELb1EEEvNS_16Flash_fwd_paramsE,"ax",@progbits
	.align	128
        .global         _ZN5flash24flash_fwd_splitkv_kernelI23Flash_fwd_kernel_traitsILi32ELi64ELi256ELi4ELb0ELb0EN7cutlass10bfloat16_tE19Flash_kernel_traitsILi32ELi64ELi256ELi4ES3_EELb0ELb1ELb0ELb0ELb1ELb0ELb0ELb1EEEvNS_16Flash_fwd_paramsE
        .type           _ZN5flash24flash_fwd_splitkv_kernelI23Flash_fwd_kernel_traitsILi32ELi64ELi256ELi4ELb0ELb0EN7cutlass10bfloat16_tE19Flash_kernel_traitsILi32ELi64ELi256ELi4ES3_EELb0ELb1ELb0ELb0ELb1ELb0ELb0ELb1EEEvNS_16Flash_fwd_paramsE,@function
        .size           _ZN5flash24flash_fwd_splitkv_kernelI23Flash_fwd_kernel_traitsILi32ELi64ELi256ELi4ELb0ELb0EN7cutlass10bfloat16_tE19Flash_kernel_traitsILi32ELi64ELi256ELi4ES3_EELb0ELb1ELb0ELb0ELb1ELb0ELb0ELb1EEEvNS_16Flash_fwd_paramsE,(.L_x_10262 - _ZN5flash24flash_fwd_splitkv_kernelI23Flash_fwd_kernel_traitsILi32ELi64ELi256ELi4ELb0ELb0EN7cutlass10bfloat16_tE19Flash_kernel_traitsILi32ELi64ELi256ELi4ES3_EELb0ELb1ELb0ELb0ELb1ELb0ELb0ELb1EEEvNS_16Flash_fwd_paramsE)
        .other          _ZN5flash24flash_fwd_splitkv_kernelI23Flash_fwd_kernel_traitsILi32ELi64ELi256ELi4ELb0ELb0EN7cutlass10bfloat16_tE19Flash_kernel_traitsILi32ELi64ELi256ELi4ES3_EELb0ELb1ELb0ELb0ELb1ELb0ELb0ELb1EEEvNS_16Flash_fwd_paramsE,@"STO_CUDA_ENTRY STV_DEFAULT"
_ZN5flash24flash_fwd_splitkv_kernelI23Flash_fwd_kernel_traitsILi32ELi64ELi256ELi4ELb0ELb0EN7cutlass10bfloat16_tE19Flash_kernel_traitsILi32ELi64ELi256ELi4ES3_EELb0ELb1ELb0ELb0ELb1ELb0ELb0ELb1EEEvNS_16Flash_fwd_paramsE:
.text._ZN5flash24flash_fwd_splitkv_kernelI23Flash_fwd_kernel_traitsILi32ELi64ELi256ELi4ELb0ELb0EN7cutlass10bfloat16_tE19Flash_kernel_traitsILi32ELi64ELi256ELi4ES3_EELb0ELb1ELb0ELb0ELb1ELb0ELb0ELb1EEEvNS_16Flash_fwd_paramsE:
[----:B------:R-:W-:Y:S01]  /*0000*/  LDC R1, c[0x0][0x37c] ;  /* 0x0000df00ff017b82 */ /* 0x000fe20000000800 */
[----:B------:R-:W1:Y:S07]  /*0010*/  S2R R223, SR_CTAID.X ;  /* 0x0000000000df7919 */ /* 0x000e6e0000002500 */
[----:B------:R-:W2:Y:S01]  /*0020*/  LDC.64 R148, c[0x0][0x348] ;  /* 0x0000d200ff947b82 */ /* 0x000ea20000000a00 */
[----:B------:R-:W-:Y:S01]  /*0030*/  BSSY.RECONVERGENT B3, `(.L_x_4278) ;  /* 0x0000005000037945 */ /* 0x000fe20003800200 */
[----:B------:R-:W-:Y:S01]  /*0040*/  MOV R220, 0x80 ;  /* 0x0000008000dc7802 */ /* 0x000fe20000000f00 */
[----:B------:R-:W3:Y:S01]  /*0050*/  S2R R222, SR_CTAID.Y ;  /* 0x0000000000de7919 */ /* 0x000ee20000002600 */
[----:B------:R-:W4:Y:S05]  /*0060*/  S2R R221, SR_CTAID.Z ;  /* 0x0000000000dd7919 */ /* 0x000f2a0000002700 */
[----:B-1234-:R-:W-:Y:S05]  /*0070*/  CALL.REL.NOINC `($_ZN5flash24flash_fwd_splitkv_kernelI23Flash_fwd_kernel_traitsILi32ELi64ELi256ELi4ELb0ELb0EN7cutlass10bfloat16_tE19Flash_kernel_traitsILi32ELi64ELi256ELi4ES3_EELb0ELb1ELb0ELb0ELb1ELb0ELb0ELb1EEEvNS_16Flash_fwd_paramsE$_ZN5flash30compute_attn_1rowblock_splitkvI23Flash_fwd_kernel_traitsILi32ELi64ELi256ELi4ELb0ELb0EN7cutlass10bfloat16_tE19Flash_kernel_traitsILi32ELi64ELi256ELi4ES3_EELb0ELb1ELb0ELb0ELb1ELb0ELb0ELb1ENS_16Flash_fwd_paramsEEEvRKT8_iiiii) ;  /* 0x0000000000087944 */ /* 0x01efea0003c00000 */
[----:B------:R-:W-:Y:S05]  /*0080*/  BSYNC.RECONVERGENT B3 ;  /* 0x0000000000037941 */ /* 0x000fea0003800200 */
.L_x_4278:
[----:B------:R-:W-:Y:S05]  /*0090*/  EXIT ;  /* 0x000000000000794d */ /* 0x000fea0003800000 */
        .type           $_ZN5flash24flash_fwd_splitkv_kernelI23Flash_fwd_kernel_traitsILi32ELi64ELi256ELi4ELb0ELb0EN7cutlass10bfloat16_tE19Flash_kernel_traitsILi32ELi64ELi256ELi4ES3_EELb0ELb1ELb0ELb0ELb1ELb0ELb0ELb1EEEvNS_16Flash_fwd_paramsE$_ZN5flash30compute_attn_1rowblock_splitkvI23Flash_fwd_kernel_traitsILi32ELi64ELi256ELi4ELb0ELb0EN7cutlass10bfloat16_tE19Flash_kernel_traitsILi32ELi64ELi256ELi4ES3_EELb0ELb1ELb0ELb0ELb1ELb0ELb0ELb1ENS_16Flash_fwd_paramsEEEvRKT8_iiiii,@function
        .size           $_ZN5flash24flash_fwd_splitkv_kernelI23Flash_fwd_kernel_traitsILi32ELi64ELi256ELi4ELb0ELb0EN7cutlass10bfloat16_tE19Flash_kernel_traitsILi32ELi64ELi256ELi4ES3_EELb0ELb1ELb0ELb0ELb1ELb0ELb0ELb1EEEvNS_16Flash_fwd_paramsE$_ZN5flash30compute_attn_1rowblock_splitkvI23Flash_fwd_kernel_traitsILi32ELi64ELi256ELi4ELb0ELb0EN7cutlass10bfloat16_tE19Flash_kernel_traitsILi32ELi64ELi256ELi4ES3_EELb0ELb1ELb0ELb0ELb1ELb0ELb0ELb1ENS_16Flash_fwd_paramsEEEvRKT8_iiiii,(.L_x_10262 - $_ZN5flash24flash_fwd_splitkv_kernelI23Flash_fwd_kernel_traitsILi32ELi64ELi256ELi4ELb0ELb0EN7cutlass10bfloat16_tE19Flash_kernel_traitsILi32ELi64ELi256ELi4ES3_EELb0ELb1ELb0ELb0ELb1ELb0ELb0ELb1EEEvNS_16Flash_fwd_paramsE$_ZN5flash30compute_attn_1rowblock_splitkvI23Flash_fwd_kernel_traitsILi32ELi64ELi256ELi4ELb0ELb0EN7cutlass10bfloat16_tE19Flash_kernel_traitsILi32ELi64ELi256ELi4ES3_EELb0ELb1ELb0ELb0ELb1ELb0ELb0ELb1ENS_16Flash_fwd_paramsEEEvRKT8_iiiii)
$_ZN5flash24flash_fwd_splitkv_kernelI23Flash_fwd_kernel_traitsILi32ELi64ELi256ELi4ELb0ELb0EN7cutlass10bfloat16_tE19Flash_kernel_traitsILi32ELi64ELi256ELi4ES3_EELb0ELb1ELb0ELb0ELb1ELb0ELb0ELb1EEEvNS_16Flash_fwd_paramsE$_ZN5flash30compute_attn_1rowblock_splitkvI23Flash_fwd_kernel_traitsILi32ELi64ELi256ELi4ELb0ELb0EN7cutlass10bfloat16_tE19Flash_kernel_traitsILi32ELi64ELi256ELi4ES3_EELb0ELb1ELb0ELb0ELb1ELb0ELb0ELb1ENS_16Flash_fwd_paramsEEEvRKT8_iiiii:
        /* <DEDUP_REMOVED lines=38> */
.L_x_4280:
[----:B------:R-:W-:Y:S05]  /*0300*/  BSYNC.RECONVERGENT B0 ;  /* 0x0000000000007941 */ /* 0x000fea0003800200 */
.L_x_4279:
[----:B------:R-:W-:Y:S04]  /*0310*/  BSSY.RECONVERGENT B0, `(.L_x_4281) ;  /* 0x0000007000007945 */ /* 0x000fe80003800200 */
[----:B------:R-:W-:Y:S05]  /*0320*/  @!P4 BRA `(.L_x_4282) ;  /* 0x000000000014c947 */ /* 0x000fea0003800000 */
[----:B------:R-:W3:Y:S02]  /*0330*/  LD.E.U8 R2, desc[UR4][R148.64+0x1b2] ;  /* 0x0001b20494027980 */ /* 0x000ee4000c101100 */
[----:B---3--:R-:W-:-:S13]  /*0340*/  ISETP.NE.AND P0, PT, R2, RZ, PT ;  /* 0x000000ff0200720c */ /* 0x008fda0003f05270 */
[----:B------:R-:W3:Y:S02]  /*0350*/  @P0 LD.E R2, desc[UR4][R6.64+0x4] ;  /* 0x0000040406020980 */ /* 0x000ee4000c101900 */
[----:B---3-5:R-:W-:-:S06]  /*0360*/  @P0 IADD3 R79, PT, PT, R2, -R11, RZ ;  /* 0x8000000b024f0210 */ /* 0x028fcc0007ffe0ff */
[----:B------:R3:W5:Y:S02]  /*0370*/  @!P0 LD.E R79, desc[UR4][R6.64] ;  /* 0x00000004064f8980 */ /* 0x000764000c101900 */
.L_x_4282:
[----:B------:R-:W-:Y:S05]  /*0380*/  BSYNC.RECONVERGENT B0 ;  /* 0x0000000000007941 */ /* 0x000fea0003800200 */
.L_x_4281:
        /* <DEDUP_REMOVED lines=9> */
.L_x_4284:
[----:B------:R-:W4:Y:S01]  /*0420*/  LD.E.64 R2, desc[UR4][R148.64+0x108] ;  /* 0x0001080494027980 */ /* 0x000f22000c101b00 */
[----:B------:R-:W-:Y:S01]  /*0430*/  BSSY.RECONVERGENT B0, `(.L_x_4286) ;  /* 0x0000006000007945 */ /* 0x000fe20003800200 */
[----:B------:R-:W-:Y:S01]  /*0440*/  IMAD.MOV.U32 R0, RZ, RZ, RZ ;  /* 0x000000ffff007224 */ /* 0x000fe200078e00ff */
[----:B----4-:R-:W-:-:S04]  /*0450*/  ISETP.NE.U32.AND P0, PT, R2, RZ, PT ;  /* 0x000000ff0200720c */ /* 0x010fc80003f05070 */
[----:B------:R-:W-:-:S13]  /*0460*/  ISETP.NE.AND.EX P0, PT, R3, RZ, PT, P0 ;  /* 0x000000ff0300720c */ /* 0x000fda0003f05300 */
[----:B------:R-:W-:Y:S05]  /*0470*/  @!P0 BRA `(.L_x_4287) ;  /* 0x0000000000048947 */ /* 0x000fea0003800000 */
[----:B------:R4:W5:Y:S02]  /*0480*/  LD.E R0, desc[UR4][R148.64+0xbc] ;  /* 0x0000bc0494007980 */ /* 0x000964000c101900 */
.L_x_4287:
[----:B------:R-:W-:Y:S05]  /*0490*/  BSYNC.RECONVERGENT B0 ;  /* 0x0000000000007941 */ /* 0x000fea0003800200 */
.L_x_4286:
[----:B-----5:R-:W-:Y:S02]  /*04a0*/  IADD3 R69, PT, PT, R79, R0, RZ ;  /* 0x000000004f457210 */ /* 0x020fe40007ffe0ff */
.L_x_4285:
[----:B------:R-:W-:Y:S05]  /*04b0*/  BSYNC.RECONVERGENT B1 ;  /* 0x0000000000017941 */ /* 0x000fea0003800200 */
.L_x_4283:
[----:B------:R-:W-:Y:S01]  /*04c0*/  IMAD.SHL.U32 R83, R223, 0x40, RZ ;  /* 0x00000040df537824 */ /* 0x000fe200078e00ff */
[----:B------:R-:W-:Y:S01]  /*04d0*/  MOV R2, R220 ;  /* 0x000000dc00027202 */ /* 0x000fe20000000f00 */
[----:B------:R-:W-:-:S03]  /*04e0*/  IMAD.MOV.U32 R3, RZ, RZ, 0x0 ;  /* 0x00000000ff037424 */ /* 0x000fc600078e00ff */
[----:B------:R-:W-:-:S13]  /*04f0*/  ISETP.GT.AND P0, PT, R224, R83, PT ;  /* 0x00000053e000720c */ /* 0x000fda0003f04270 */
[----:B-1234-:R-:W-:Y:S05]  /*0500*/  @!P0 RET.REL.NODEC R2 `(_ZN5flash24flash_fwd_splitkv_kernelI23Flash_fwd_kernel_traitsILi32ELi64ELi256ELi4ELb0ELb0EN7cutlass10bfloat16_tE19Flash_kernel_traitsILi32ELi64ELi256ELi4ES3_EELb0ELb1ELb0ELb0ELb1ELb0ELb0ELb1EEEvNS_16Flash_fwd_paramsE) ;  /* 0xfffffff802bc8950 */ /* 0x01efea0003c3ffff */
        /* <DEDUP_REMOVED lines=86> */
.L_x_4290:
[----:B------:R-:W-:Y:S05]  /*0a70*/  BSYNC.RECONVERGENT B0 ;  /* 0x0000000000007941 */ /* 0x000fea0003800200 */
.L_x_4289:
[----:B------:R-:W-:Y:S01]  /*0a80*/  MOV R221, 0x0 ;  /* 0x0000000000dd7802 */ /* 0x000fe20000000f00 */
[----:B------:R1:W-:Y:S03]  /*0a90*/  @!P3 ST.E desc[UR4][R2.64], R0 ;  /* 0x000000000200b985 */ /* 0x0003e6000c101904 */
[----:B-12---:R-:W-:Y:S05]  /*0aa0*/  @P5 RET.REL.NODEC R220 `(_ZN5flash24flash_fwd_splitkv_kernelI23Flash_fwd_kernel_traitsILi32ELi64ELi256ELi4ELb0ELb0EN7cutlass10bfloat16_tE19Flash_kernel_traitsILi32ELi64ELi256ELi4ES3_EELb0ELb1ELb0ELb0ELb1ELb0ELb0ELb1EEEvNS_16Flash_fwd_paramsE) ;  /* 0xfffffff4dc545950 */ /* 0x006fea0003c3ffff */
[----:B------:R-:W-:Y:S02]  /*0ab0*/  MOV R5, 0x7f800000 ;  /* 0x7f80000000057802 */ /* 0x000fe40000000f00 */
[----:B------:R-:W-:-:S03]  /*0ac0*/  MOV R221, 0x0 ;  /* 0x0000000000dd7802 */ /* 0x000fc60000000f00 */
[----:B------:R1:W-:Y:S02]  /*0ad0*/  ST.E desc[UR4][R2.64+0x80], R5 ;  /* 0x0000800502007985 */ /* 0x0003e4000c101904 */
[----:B-1----:R-:W-:Y:S05]  /*0ae0*/  RET.REL.NODEC R220 `(_ZN5flash24flash_fwd_splitkv_kernelI23Flash_fwd_kernel_traitsILi32ELi64ELi256ELi4ELb0ELb0EN7cutlass10bfloat16_tE19Flash_kernel_traitsILi32ELi64ELi256ELi4ES3_EELb0ELb1ELb0ELb0ELb1ELb0ELb0ELb1EEEvNS_16Flash_fwd_paramsE) ;  /* 0xfffffff4dc447950 */ /* 0x002fea0003c3ffff */
.L_x_4288:
        /* <DEDUP_REMOVED lines=13> */
[----:B------:R-:W3:Y:S01]  /*0bc0*/  LD.E.64 R12, desc[UR4][R148.64+0x168] ;  /* 0x00016804940c7980 */ /* 0x000ee2000c101b00 */
[----:B------:R-:W-:Y:S02]  /*0bd0*/  MOV R16, R148 ;  /* 0x0000009400107202 */ /* 0x000fe40000000f00 */
[----:B------:R-:W-:-:S05]  /*0be0*/  MOV R17, R149 ;  /* 0x0000009500117202 */ /* 0x000fca0000000f00 */
        /* <DEDUP_REMOVED lines=10> */
[----:B--2---:R-:W-:-:S06]  /*0c90*/  VIADD R8, R8, 0xffffffe ;  /* 0x0ffffffe08087836 */ /* 0x004fcc0000000000 */
[----:B-----5:R-:W2:Y:S01]  /*0ca0*/  F2I.FTZ.U32.TRUNC.NTZ R9, R8 ;  /* 0x0000000800097305 */ /* 0x020ea2000021f000 */
[----:B-1----:R-:W-:Y:S02]  /*0cb0*/  IABS R2, R10 ;  /* 0x0000000a00027213 */ /* 0x002fe40000000000 */
[----:B--2---:R-:W-:Y:S01]  /*0cc0*/  IADD3 R3, PT, PT, RZ, -R9, RZ ;  /* 0x80000009ff037210 */ /* 0x004fe20007ffe0ff */
[----:B------:R-:W-:-:S04]  /*0cd0*/  IMAD.MOV.U32 R8, RZ, RZ, RZ ;  /* 0x000000ffff087224 */ /* 0x000fc800078e00ff */
[----:B------:R-:W-:Y:S01]  /*0ce0*/  IMAD R6, R3, R4, RZ ;  /* 0x0000000403067224 */ /* 0x000fe200078e02ff */
[----:B------:R-:W-:-:S03]  /*0cf0*/  IABS R3, R5 ;  /* 0x0000000500037213 */ /* 0x000fc60000000000 */
[----:B------:R-:W-:Y:S01]  /*0d00*/  IMAD.HI.U32 R6, R9, R6, R8 ;  /* 0x0000000609067227 */ /* 0x000fe200078e0008 */
[----:B------:R-:W-:-:S05]  /*0d10*/  IADD3 R2, PT, PT, RZ, -R2, RZ ;  /* 0x80000002ff027210 */ /* 0x000fca0007ffe0ff */
[----:B------:R-:W-:-:S04]  /*0d20*/  IMAD.HI.U32 R8, R6, R3, RZ ;  /* 0x0000000306087227 */ /* 0x000fc800078e00ff */
[----:B------:R-:W-:-:S05]  /*0d30*/  IMAD R3, R8, R2, R3 ;  /* 0x0000000208037224 */ /* 0x000fca00078e0203 */
[----:B------:R-:W-:Y:S02]  /*0d40*/  ISETP.GT.U32.AND P0, PT, R4, R3, PT ;  /* 0x000000030400720c */ /* 0x000fe40003f04070 */
[----:B------:R-:W-:-:S11]  /*0d50*/  LOP3.LUT R2, R5, R10, RZ, 0x3c, !PT ;  /* 0x0000000a05027212 */ /* 0x000fd600078e3cff */
[----:B------:R-:W-:Y:S01]  /*0d60*/  @!P0 IMAD.IADD R3, R3, 0x1, -R4 ;  /* 0x0000000103038824 */ /* 0x000fe200078e0a04 */
[----:B------:R-:W-:-:S04]  /*0d70*/  ISETP.GE.AND P2, PT, R2, RZ, PT ;  /* 0x000000ff0200720c */ /* 0x000fc80003f46270 */
[----:B------:R-:W-:Y:S02]  /*0d80*/  ISETP.GE.U32.AND P1, PT, R3, R4, PT ;  /* 0x000000040300720c */ /* 0x000fe40003f26070 */
[----:B------:R-:W-:Y:S01]  /*0d90*/  ISETP.NE.AND P3, PT, R10, RZ, PT ;  /* 0x000000ff0a00720c */ /* 0x000fe20003f65270 */
[-C--:B---3--:R-:W-:Y:S01]  /*0da0*/  IMAD R2, R13, R222.reuse, RZ ;  /* 0x000000de0d027224 */ /* 0x088fe200078e02ff */
[----:B------:R-:W-:Y:S01]  /*0db0*/  @!P0 IADD3 R8, PT, PT, R8, 0x1, RZ ;  /* 0x0000000108088810 */ /* 0x000fe20007ffe0ff */
[----:B------:R-:W-:-:S05]  /*0dc0*/  IMAD.WIDE.U32 R12, R12, R222, RZ ;  /* 0x000000de0c0c7225 */ /* 0x000fca00078e00ff */
[----:B------:R-:W-:Y:S02]  /*0dd0*/  IADD3 R227, PT, PT, R13, R2, RZ ;  /* 0x000000020de37210 */ /* 0x000fe40007ffe0ff */
[----:B------:R-:W-:Y:S01]  /*0de0*/  LEA R226, P0, R12, R228, 0x2 ;  /* 0x000000e40ce27211 */ /* 0x000fe200078010ff */
[----:B------:R-:W-:-:S03]  /*0df0*/  @P1 VIADD R8, R8, 0x1 ;  /* 0x0000000108081836 */ /* 0x000fc60000000000 */
[----:B------:R-:W-:Y:S01]  /*0e00*/  LEA.HI.X R227, R12, R229, R227, 0x2, P0 ;  /* 0x000000e50ce37211 */ /* 0x000fe200000f14e3 */
[----:B------:R-:W-:Y:S01]  /*0e10*/  @!P2 IMAD.MOV R8, RZ, RZ, -R8 ;  /* 0x000000ffff08a224 */ /* 0x000fe200078e0a08 */
[----:B------:R-:W-:Y:S01]  /*0e20*/  @!P3 LOP3.LUT R8, RZ, R10, RZ, 0x33, !PT ;  /* 0x0000000aff08b212 */ /* 0x000fe200078e33ff */
[----:B------:R-:W2:Y:S04]  /*0e30*/  LD.E.64 R12, desc[UR4][R16.64+0x20] ;  /* 0x00002004100c7980 */ /* 0x000ea8000c101b00 */
[----:B------:R-:W-:-:S06]  /*0e40*/  IMAD.WIDE R2, R8, 0x4, R226 ;  /* 0x0000000408027825 */ /* 0x000fcc00078e02e2 */
[----:B------:R1:W3:Y:S01]  /*0e50*/  LD.E R2, desc[UR4][R2.64] ;  /* 0x0000000402027980 */ /* 0x0002e2000c101900 */
[----:B----4-:R-:W-:-:S04]  /*0e60*/  IABS R7, R0 ;  /* 0x0000000000077213 */ /* 0x010fc80000000000 */
[----:B------:R-:W4:Y:S08]  /*0e70*/  I2F.RP R11, R7 ;  /* 0x00000007000b7306 */ /* 0x000f300000209400 */
[----:B----4-:R-:W4:Y:S02]  /*0e80*/  MUFU.RCP R9, R11 ;  /* 0x0000000b00097308 */ /* 0x010f240000001000 */
[----:B----4-:R-:W-:-:S06]  /*0e90*/  IADD3 R9, PT, PT, R9, 0xffffffe, RZ ;  /* 0x0ffffffe09097810 */ /* 0x010fcc0007ffe0ff */
        /* <DEDUP_REMOVED lines=14> */
[----:B------:R-:W-:Y:S01]  /*0f80*/  IMAD.MOV R8, RZ, RZ, -R8 ;  /* 0x000000ffff087224 */ /* 0x000fe200078e0a08 */
[----:B------:R-:W-:Y:S02]  /*0f90*/  @!P0 IADD3 R3, PT, PT, R3, 0x1, RZ ;  /* 0x0000000103038810 */ /* 0x000fe40007ffe0ff */
[----:B------:R-:W-:Y:S02]  /*0fa0*/  ISETP.GE.AND P1, PT, R6, RZ, PT ;  /* 0x000000ff0600720c */ /* 0x000fe40003f26270 */
[----:B------:R-:W-:Y:S01]  /*0fb0*/  ISETP.NE.AND P0, PT, R0, RZ, PT ;  /* 0x000000ff0000720c */ /* 0x000fe20003f05270 */
[----:B------:R-:W-:-:S06]  /*0fc0*/  IMAD R5, R10, R8, R5 ;  /* 0x000000080a057224 */ /* 0x000fcc00078e0205 */
        /* <DEDUP_REMOVED lines=21> */
[----:B------:R-:W-:-:S03]  /*1120*/  IADD3 R4, PT, PT, R9, R4, RZ ;  /* 0x0000000409047210 */ /* 0x000fc60007ffe0ff */
[----:B------:R-:W-:Y:S01]  /*1130*/  IMAD.IADD R6, R11, 0x1, R3 ;  /* 0x000000010b067824 */ /* 0x000fe200078e0203 */
[----:B------:R-:W-:Y:S05]  /*1140*/  BRA `(.L_x_4293) ;  /* 0x0000000400387947 */ /* 0x000fea0003800000 */
.L_x_4292:
        /* <DEDUP_REMOVED lines=60> */
[----:B------:R-:W-:Y:S02]  /*1510*/  @!P0 SHF.R.S32.HI R3, RZ, 0x1f, R9 ;  /* 0x0000001fff038819 */ /* 0x000fe40000011409 */
[----:B------:R-:W-:Y:S02]  /*1520*/  IADD3 R19, PT, PT, R19, R4, RZ ;  /* 0x0000000413137210 */ /* 0x000fe40007ffe0ff */
[----:B------:R-:W-:Y:S01]  /*1530*/  @!P0 MOV R20, R6 ;  /* 0x0000000600148202 */ /* 0x000fe20000000f00 */
        /* <DEDUP_REMOVED lines=11> */
[----:B------:R-:W-:Y:S01]  /*15f0*/  IADD3 R4, PT, PT, R9, R4, RZ ;  /* 0x0000000409047210 */ /* 0x000fe20007ffe0ff */
[----:B------:R-:W-:Y:S01]  /*1600*/  @P0 IMAD.IADD R6, R13, 0x1, R3 ;  /* 0x000000010d060824 */ /* 0x000fe200078e0203 */
[----:B------:R-:W-:Y:S02]  /*1610*/  @P0 MOV R10, R12 ;  /* 0x0000000c000a0202 */ /* 0x000fe40000000f00 */
[----:B------:R-:W-:Y:S02]  /*1620*/  MOV R13, RZ ;  /* 0x000000ff000d7202 */ /* 0x000fe40000000f00 */
.L_x_4293:
[----:B------:R-:W-:Y:S05]  /*1630*/  BSYNC.RECONVERGENT B0 ;  /* 0x0000000000007941 */ /* 0x000fea0003800200 */
.L_x_4291:
        /* <DEDUP_REMOVED lines=33> */
[----:B------:R-:W-:Y:S01]  /*1850*/  IMAD R10, R13, R64, RZ ;  /* 0x000000400d0a7224 */ /* 0x000fe200078e02ff */
[----:B------:R-:W-:Y:S01]  /*1860*/  ISETP.NE.AND P1, PT, R0, RZ, PT ;  /* 0x000000ff0000720c */ /* 0x000fe20003f25270 */
[----:B------:R-:W-:-:S02]  /*1870*/  IMAD.X R29, RZ, RZ, R6, P2 ;  /* 0x000000ffff1d7224 */ /* 0x000fc400010e0606 */
[----:B------:R-:W-:Y:S01]  /*1880*/  IMAD R10, R5, R65, R10 ;  /* 0x00000041050a7224 */ /* 0x000fe200078e020a */
[----:B------:R-:W-:Y:S01]  /*1890*/  @P4 IADD3 R9, PT, PT, R9, 0x1, RZ ;  /* 0x0000000109094810 */ /* 0x000fe20007ffe0ff */
[----:B------:R-:W-:-:S04]  /*18a0*/  IMAD.WIDE.U32 R28, R5, R64, R28 ;  /* 0x00000040051c7225 */ /* 0x000fc800078e001c */
[----:B------:R-:W-:-:S04]  /*18b0*/  IMAD.MOV.U32 R6, RZ, RZ, R9 ;  /* 0x000000ffff067224 */ /* 0x000fc800078e0009 */
[----:B------:R-:W-:Y:S01]  /*18c0*/  @!P3 IMAD.MOV R6, RZ, RZ, -R6 ;  /* 0x000000ffff06b224 */ /* 0x000fe200078e0a06 */
        /* <DEDUP_REMOVED lines=9> */
[----:B------:R-:W-:Y:S01]  /*1960*/  SHF.L.U32 R68, R66, 0x8, RZ ;  /* 0x0000000842447819 */ /* 0x000fe200000006ff */
[----:B------:R-:W-:Y:S01]  /*1970*/  IMAD.SHL.U32 R70, R176, 0x4, RZ ;  /* 0x00000004b0467824 */ /* 0x000fe200078e00ff */
[C---:B------:R-:W-:Y:S01]  /*1980*/  SHF.L.U64.HI R74, R64.reuse, 0x5, R65 ;  /* 0x00000005404a7819 */ /* 0x040fe20000010241 */
[----:B------:R-:W-:Y:S01]  /*1990*/  IMAD.SHL.U32 R73, R64, 0x20, RZ ;  /* 0x0000002040497824 */ /* 0x000fe200078e00ff */
[----:B------:R-:W-:Y:S01]  /*19a0*/  SHF.L.U64.HI R72, R212, 0x5, R213 ;  /* 0x00000005d4487819 */ /* 0x000fe200000102d5 */
[----:B------:R-:W-:Y:S01]  /*19b0*/  VIADD R76, R68, 0xffffff00 ;  /* 0xffffff00444c7836 */ /* 0x000fe20000000000 */
[----:B------:R-:W-:-:S02]  /*19c0*/  SHF.L.U32 R71, R212, 0x5, RZ ;  /* 0x00000005d4477819 */ /* 0x000fc400000006ff */
        /* <DEDUP_REMOVED lines=13> */
[----:B------:R-:W-:Y:S02]  /*1aa0*/  IMAD R9, R0, R24, R9 ;  /* 0x0000001800097224 */ /* 0x000fe400078e0209 */
[----:B------:R-:W-:Y:S01]  /*1ab0*/  IMAD.WIDE.U32 R28, R22, R221, R18 ;  /* 0x000000dd161c7225 */ /* 0x000fe200078e0012 */
[----:B------:R-:W-:-:S03]  /*1ac0*/  IADD3 R18, P0, PT, R12, R8, RZ ;  /* 0x000000080c127210 */ /* 0x000fc60007f1e0ff */
[----:B------:R-:W-:Y:S02]  /*1ad0*/  IMAD R5, R23, R221, RZ ;  /* 0x000000dd17057224 */ /* 0x000fe400078e02ff */
[----:B------:R-:W-:Y:S01]  /*1ae0*/  IMAD.WIDE.U32 R24, R223, 0x40, R136 ;  /* 0x00000040df187825 */ /* 0x000fe200078e0088 */
[----:B------:R-:W-:-:S03]  /*1af0*/  MOV R8, R28 ;  /* 0x0000001c00087202 */ /* 0x000fc60000000f00 */
[----:B------:R-:W-:Y:S02]  /*1b00*/  IMAD.IADD R23, R27, 0x1, R9 ;  /* 0x000000011b177824 */ /* 0x000fe400078e0209 */
[----:B------:R-:W-:Y:S01]  /*1b10*/  IMAD.IADD R9, R29, 0x1, R5 ;  /* 0x000000011d097824 */ /* 0x000fe200078e0205 */
[----:B------:R-:W-:Y:S01]  /*1b20*/  MOV R22, R26 ;  /* 0x0000001a00167202 */ /* 0x000fe20000000f00 */
[----:B------:R-:W-:Y:S01]  /*1b30*/  IMAD.X R19, RZ, RZ, R4, P0 ;  /* 0x000000ffff137224 */ /* 0x000fe200000e0604 */
[----:B------:R-:W-:Y:S01]  /*1b40*/  SHF.R.S32.HI R4, RZ, 0x1f, R79 ;  /* 0x0000001fff047819 */ /* 0x000fe2000001144f */
[----:B------:R-:W-:Y:S01]  /*1b50*/  IMAD R5, R25, R20, RZ ;  /* 0x0000001419057224 */ /* 0x000fe200078e02ff */
[C---:B------:R-:W-:Y:S01]  /*1b60*/  SHF.L.U64.HI R78, R20.reuse, 0x5, R21 ;  /* 0x00000005144e7819 */ /* 0x040fe20000010215 */
[----:B------:R-:W-:Y:S01]  /*1b70*/  IMAD.SHL.U32 R77, R20, 0x20, RZ ;  /* 0x00000020144d7824 */ /* 0x000fe200078e00ff */
[----:B------:R-:W-:Y:S01]  /*1b80*/  LEA.HI R4, R4, R79, RZ, 0x8 ;  /* 0x0000004f04047211 */ /* 0x000fe200078f40ff */
[----:B------:R-:W-:-:S02]  /*1b90*/  IMAD R5, R24, R21, R5 ;  /* 0x0000001518057224 */ /* 0x000fc400078e0205 */
[----:B------:R-:W-:Y:S01]  /*1ba0*/  IMAD.WIDE.U32 R20, R24, R20, R8 ;  /* 0x0000001418147225 */ /* 0x000fe200078e0008 */
[----:B------:R-:W-:-:S03]  /*1bb0*/  SHF.R.S32.HI R4, RZ, 0x8, R4 ;  /* 0x00000008ff047819 */ /* 0x000fc60000011404 */
[----:B------:R-:W-:Y:S01]  /*1bc0*/  IMAD.WIDE.U32 R8, R136, R64, R22 ;  /* 0x0000004088087225 */ /* 0x000fe200078e0016 */
[----:B------:R-:W-:-:S03]  /*1bd0*/  VIMNMX R75, PT, PT, R215, R4, !PT ;  /* 0x00000004d74b7248 */ /* 0x000fc60007fe0100 */
[----:B------:R-:W-:Y:S01]  /*1be0*/  IMAD.IADD R219, R9, 0x1, R219 ;  /* 0x0000000109db7824 */ /* 0x000fe200078e02db */
[----:B----4-:R-:W-:-:S04]  /*1bf0*/  LEA R218, P0, R8, R2, 0x1 ;  /* 0x0000000208da7211 */ /* 0x010fc800078008ff */
[----:B------:R-:W-:Y:S02]  /*1c00*/  LEA.HI.X R219, R8, R3, R219, 0x1, P0 ;  /* 0x0000000308db7211 */ /* 0x000fe400000f0cdb */
[----:B------:R-:W-:Y:S02]  /*1c10*/  LOP3.LUT R3, R214, 0xc0, RZ, 0xc0, !PT ;  /* 0x000000c0d6037812 */ /* 0x000fe400078ec0ff */
[----:B------:R-:W-:Y:S02]  /*1c20*/  ISETP.GT.U32.AND P0, PT, R66, R75, PT ;  /* 0x0000004b4200720c */ /* 0x000fe40003f04070 */
[----:B------:R-:W-:Y:S01]  /*1c30*/  LOP3.LUT R3, R3, 0x18, R176, 0xf8, !PT ;  /* 0x0000001803037812 */ /* 0x000fe200078ef8b0 */
[----:B------:R-:W-:-:S03]  /*1c40*/  IMAD.WIDE.U32 R18, R136, R212, R18 ;  /* 0x000000d488127225 */ /* 0x000fc600078e0012 */
[--C-:B------:R-:W-:Y:S01]  /*1c50*/  LOP3.LUT R3, R3, 0x18, R214.reuse, 0x78, !PT ;  /* 0x0000001803037812 */ /* 0x100fe200078e78d6 */
[----:B------:R-:W-:Y:S01]  /*1c60*/  IMAD.IADD R5, R21, 0x1, R5 ;  /* 0x0000000115057824 */ /* 0x000fe200078e0205 */
[----:B------:R-:W-:Y:S02]  /*1c70*/  IADD3 R217, PT, PT, R19, R217, RZ ;  /* 0x000000d913d97210 */ /* 0x000fe40007ffe0ff */
[----:B------:R-:W-:Y:S02]  /*1c80*/  LEA R138, P2, R20, R16, 0x1 ;  /* 0x00000010148a7211 */ /* 0x000fe400078408ff */
[----:B------:R-:W-:Y:S02]  /*1c90*/  LEA R216, P1, R18, R14, 0x1 ;  /* 0x0000000e12d87211 */ /* 0x000fe400078208ff */
[----:B------:R-:W-:Y:S02]  /*1ca0*/  LOP3.LUT R2, R3, 0x1f20, R214, 0xf8, !PT ;  /* 0x00001f2003027812 */ /* 0x000fe400078ef8d6 */
        /* <DEDUP_REMOVED lines=112> */
[----:B------:R-:W-:-:S09]  /*23b0*/  IADD3.X R101, PT, PT, R3, R101, RZ, P2, !PT ;  /* 0x0000006503657210 */ /* 0x000fd200017fe4ff */
.L_x_4333:
[----:B------:R-:W-:Y:S01]  /*23c0*/  LEA R18, P1, R73, R104, 0x1 ;  /* 0x0000006849127211 */ /* 0x000fe200078208ff */
        /* <DEDUP_REMOVED lines=14> */
[----:B------:R-:W-:Y:S02]  /*24b0*/  @P2 IMAD.MOV.U32 R2, RZ, RZ, R97 ;  /* 0x000000ffff022224 */ /* 0x000fe400078e0061 */
[----:B------:R-:W-:Y:S02]  /*24c0*/  @P2 IMAD.MOV.U32 R3, RZ, RZ, R88 ;  /* 0x000000ffff032224 */ /* 0x000fe400078e0058 */
[----:B------:R-:W-:Y:S01]  /*24d0*/  IMAD.X R29, R88, 0x1, R85, P0 ;  /* 0x00000001581d7824 */ /* 0x000fe200000e0655 */
[C---:B------:R-:W-:Y:S02]  /*24e0*/  ISETP.GE.AND P0, PT, R132.reuse, R111, PT ;  /* 0x0000006f8400720c */ /* 0x040fe40003f06270 */
[----:B------:R1:W2:Y:S02]  /*24f0*/  @P2 LD.E.128 R4, desc[UR4][R2.64] ;  /* 0x0000000402042980 */ /* 0x0002a4000c101d00 */
[----:B------:R-:W-:Y:S11]  /*2500*/  ISETP.LT.OR P5, PT, R132, R113, P0 ;  /* 0x000000718400720c */ /* 0x000ff600007a1670 */
[----:B------:R-:W-:Y:S02]  /*2510*/  @!UPT UIADD3 URZ, UPT, UPT, URZ, URZ, URZ ;  /* 0x000000fffffff290 */ /* 0x000fe4000fffe0ff */
[C---:B------:R-:W-:Y:S04]  /*2520*/  @!P5 LEA R30, P1, R64.reuse, R18, 0x6 ;  /* 0x00000012401ed211 */ /* 0x040fe800078230ff */
[----:B------:R-:W-:Y:S02]  /*2530*/  @!P5 LEA.HI.X R31, R64, R19, R65, 0x6, P1 ;  /* 0x00000013401fd211 */ /* 0x000fe400008f3441 */
[----:B-1----:R-:W-:Y:S05]  /*2540*/  @!P5 IADD3 R2, P0, PT, R28, R86, RZ ;  /* 0x000000561c02d210 */ /* 0x002fea0007f1e0ff */
[----:B------:R-:W-:Y:S01]  /*2550*/  @!P5 IMAD.X R3, R29, 0x1, R85, P0 ;  /* 0x000000011d03d824 */ /* 0x000fe200000e0655 */
[C---:B------:R-:W-:Y:S04]  /*2560*/  ISETP.GE.AND P0, PT, R130.reuse, R111, PT ;  /* 0x0000006f8200720c */ /* 0x040fe80003f06270 */
[----:B------:R-:W-:Y:S01]  /*2570*/  ISETP.GE.AND P6, PT, R130, R113, !P0 ;  /* 0x000000718200720c */ /* 0x000fe200047c6270 */
[----:B--2---:R1:W-:Y:S04]  /*2580*/  @P2 ST.E.128 desc[UR4][R104.64], R4 ;  /* 0x0000000468002985 */ /* 0x0043e8000c101d04 */
[----:B------:R-:W2:Y:S08]  /*2590*/  @!P3 LD.E.128 R24, desc[UR4][R28.64] ;  /* 0x000000041c18b980 */ /* 0x000eb0000c101d00 */
[C---:B-1----:R-:W-:Y:S04]  /*25a0*/  @P6 LEA R4, P0, R140.reuse, R28, 0x7 ;  /* 0x0000001c8c046211 */ /* 0x042fe800078038ff */
[----:B------:R-:W-:Y:S02]  /*25b0*/  @P6 LEA.HI.X R5, R140, R29, R141, 0x7, P0 ;  /* 0x0000001d8c056211 */ /* 0x000fe400000f3c8d */
[C---:B------:R-:W-:Y:S01]  /*25c0*/  ISETP.GE.AND P0, PT, R128.reuse, R111, PT ;  /* 0x0000006f8000720c */ /* 0x040fe20003f06270 */
[----:B--2---:R1:W-:Y:S03]  /*25d0*/  @!P3 ST.E.128 desc[UR4][R18.64], R24 ;  /* 0x000000181200b985 */ /* 0x0043e6000c101d04 */
[----:B------:R-:W-:Y:S01]  /*25e0*/  ISETP.LT.OR P3, PT, R128, R113, P0 ;  /* 0x000000718000720c */ /* 0x000fe20000761670 */
[----:B----4-:R2:W3:Y:S11]  /*25f0*/  @!P5 LD.E.128 R20, desc[UR4][R2.64] ;  /* 0x000000040214d980 */ /* 0x0104f6000c101d00 */
        /* <DEDUP_REMOVED lines=35> */
[----:B------:R-:W-:Y:S01]  /*2830*/  @P1 IMAD.IADD R29, R29, 0x1, R0 ;  /* 0x000000011d1d1824 */ /* 0x000fe200078e0200 */
[----:B------:R-:W-:Y:S01]  /*2840*/  IADD3 R0, P0, PT, RZ, -UR6, RZ ;  /* 0x80000006ff007c10 */ /* 0x000fe2000ff1e0ff */
[----:B------:R-:W-:Y:S04]  /*2850*/  @P1 IMAD.WIDE.U32 R18, R64, 0x180, R18 ;  /* 0x0000018040121825 */ /* 0x000fe800078e0012 */
[C---:B--2---:R-:W-:Y:S02]  /*2860*/  @P4 IMAD R2, R65.reuse, 0x140, RZ ;  /* 0x0000014041024824 */ /* 0x044fe400078e02ff */
[----:B------:R-:W-:Y:S02]  /*2870*/  @P1 IMAD R3, R65, 0x180, RZ ;  /* 0x0000018041031824 */ /* 0x000fe400078e02ff */
[----:B------:R-:W-:Y:S02]  /*2880*/  @P4 IMAD.IADD R25, R25, 0x1, R2 ;  /* 0x0000000119194824 */ /* 0x000fe400078e0202 */
[----:B------:R-:W-:Y:S03]  /*2890*/  @P1 IMAD.IADD R19, R19, 0x1, R3 ;  /* 0x0000000113131824 */ /* 0x000fe600078e0203 */
        /* <DEDUP_REMOVED lines=69> */
.L_x_4296:
[----:B------:R-:W2:Y:S02]  /*2cf0*/  LD.E.U8 R0, desc[UR4][R148.64+0x1b3] ;  /* 0x0001b30494007980 */ /* 0x000ea4000c101100 */
[----:B--2---:R-:W-:Y:S11]  /*2d00*/  ISETP.NE.AND P0, PT, R0, RZ, PT ;  /* 0x000000ff0000720c */ /* 0x004ff60003f05270 */
[----:B------:R-:W-:Y:S02]  /*2d10*/  @!UPT UIADD3 URZ, UPT, UPT, URZ, URZ, URZ ;  /* 0x000000fffffff290 */ /* 0x000fe4000fffe0ff */
[----:B------:R-:W-:Y:S05]  /*2d20*/  @!P0 BRA `(.L_x_4298) ;  /* 0x0000001c000c8947 */ /* 0x000fea0003800000 */
[----:B------:R-:W-:Y:S01]  /*2d30*/  LEA R40, P0, R107, R10, 0x1 ;  /* 0x0000000a6b287211 */ /* 0x000fe200078008ff */
        /* <DEDUP_REMOVED lines=57> */
.L_x_4300:
[----:B------:R-:W-:Y:S05]  /*30d0*/  BSYNC.RECONVERGENT B0 ;  /* 0x0000000000007941 */ /* 0x000fea0003800200 */
.L_x_4299:
        /* <DEDUP_REMOVED lines=50> */
.L_x_4302:
[----:B------:R-:W-:Y:S05]  /*3400*/  BSYNC.RECONVERGENT B0 ;  /* 0x0000000000007941 */ /* 0x000fea0003800200 */
.L_x_4301:
        /* <DEDUP_REMOVED lines=54> */
.L_x_4304:
[----:B------:R-:W-:Y:S05]  /*3770*/  BSYNC.RECONVERGENT B0 ;  /* 0x0000000000007941 */ /* 0x000fea0003800200 */
.L_x_4303:
        /* <DEDUP_REMOVED lines=53> */
.L_x_4306:
[----:B------:R-:W-:Y:S05]  /*3ad0*/  BSYNC.RECONVERGENT B0 ;  /* 0x0000000000007941 */ /* 0x000fea0003800200 */
.L_x_4305:
        /* <DEDUP_REMOVED lines=54> */
.L_x_4308:
[----:B------:R-:W-:Y:S05]  /*3e40*/  BSYNC.RECONVERGENT B0 ;  /* 0x0000000000007941 */ /* 0x000fea0003800200 */
.L_x_4307:
        /* <DEDUP_REMOVED lines=55> */
.L_x_4310:
[----:B------:R-:W-:Y:S05]  /*41c0*/  BSYNC.RECONVERGENT B0 ;  /* 0x0000000000007941 */ /* 0x000fea0003800200 */
.L_x_4309:
        /* <DEDUP_REMOVED lines=55> */
.L_x_4312:
[----:B------:R-:W-:Y:S05]  /*4540*/  BSYNC.RECONVERGENT B0 ;  /* 0x0000000000007941 */ /* 0x000fea0003800200 */
.L_x_4311:
        /* <DEDUP_REMOVED lines=57> */
.L_x_4314:
[----:B------:R-:W-:Y:S05]  /*48e0*/  BSYNC.RECONVERGENT B0 ;  /* 0x0000000000007941 */ /* 0x000fea0003800200 */
.L_x_4313:
[----:B------:R-:W5:Y:S02]  /*48f0*/  LD.E R3, desc[UR4][R148.64+0xd0] ;  /* 0x0000d00494037980 */ /* 0x000f64000c101900 */
[----:B-----5:R-:W-:Y:S05]  /*4900*/  IMAD.U32 R3, R3, -0x80, RZ ;  /* 0xffffff8003037824 */ /* 0x020fea00078e00ff */
[C---:B------:R-:W-:Y:S02]  /*4910*/  LEA R14, P1, R3.reuse, R14, 0x1 ;  /* 0x0000000e030e7211 */ /* 0x040fe400078208ff */
[C---:B------:R-:W-:Y:S02]  /*4920*/  LEA R54, P0, R3.reuse, R54, 0x1 ;  /* 0x0000003603367211 */ /* 0x040fe400078008ff */
[C---:B------:R-:W-:Y:S02]  /*4930*/  LEA.HI.X.SX32 R15, R3.reuse, R15, 0x1, P1 ;  /* 0x0000000f030f7211 */ /* 0x040fe400008f0eff */
[----:B------:R-:W-:Y:S01]  /*4940*/  LEA.HI.X.SX32 R55, R3, R55, 0x1, P0 ;  /* 0x0000003703377211 */ /* 0x000fe200000f0eff */
[----:B------:R-:W-:Y:S05]  /*4950*/  BRA `(.L_x_4297) ;  /* 0x0000002c009c7947 */ /* 0x000fea0003800000 */
.L_x_4298:
        /* <DEDUP_REMOVED lines=94> */
.L_x_4316:
[----:B------:R-:W-:Y:S05]  /*4f40*/  BSYNC.RECONVERGENT B0 ;  /* 0x0000000000007941 */ /* 0x000fea0003800200 */
.L_x_4315:
        /* <DEDUP_REMOVED lines=88> */
.L_x_4318:
[----:B------:R-:W-:Y:S05]  /*54d0*/  BSYNC.RECONVERGENT B0 ;  /* 0x0000000000007941 */ /* 0x000fea0003800200 */
.L_x_4317:
        /* <DEDUP_REMOVED lines=13> */
[----:B------:R-:W3:Y:S02]  /*55b0*/  @!P0 LD.E.128 R24, desc[UR4][R40.64] ;  /* 0x0000000428188980 */ /* 0x000ee4000c101d00 */
[----:B------:R-:W-:Y:S01]  /*55c0*/  @!P0 SHF.L.U32 R131, R133, 0x1, RZ ;  /* 0x0000000185838819 */ /* 0x000fe200000006ff */
[----:B------:R-:W-:Y:S03]  /*55d0*/  @!P0 IMAD.X R152, R109, 0x1, R152, P2 ;  /* 0x000000016d988824 */ /* 0x000fe600010e0698 */
[----:B------:R-:W-:Y:S02]  /*55e0*/  @!P0 IADD3 R154, P2, PT, R131, R98, RZ ;  /* 0x00000062839a8210 */ /* 0x000fe40007f5e0ff */
[----:B------:R-:W-:Y:S05]  /*55f0*/  @!P0 SHF.L.U64.HI R152, R133, 0x1, R152 ;  /* 0x0000000185988819 */ /* 0x000fea0000010298 */
        /* <DEDUP_REMOVED lines=72> */
.L_x_4320:
[----:B------:R-:W-:Y:S05]  /*5a80*/  BSYNC.RECONVERGENT B0 ;  /* 0x0000000000007941 */ /* 0x000fea0003800200 */
.L_x_4319:
        /* <DEDUP_REMOVED lines=90> */
.L_x_4322:
[----:B------:R-:W-:Y:S05]  /*6030*/  BSYNC.RECONVERGENT B0 ;  /* 0x0000000000007941 */ /* 0x000fea0003800200 */
.L_x_4321:
        /* <DEDUP_REMOVED lines=91> */
.L_x_4324:
[----:B------:R-:W-:Y:S05]  /*65f0*/  BSYNC.RECONVERGENT B0 ;  /* 0x0000000000007941 */ /* 0x000fea0003800200 */
.L_x_4323:
        /* <DEDUP_REMOVED lines=91> */
.L_x_4326:
[----:B------:R-:W-:Y:S05]  /*6bb0*/  BSYNC.RECONVERGENT B0 ;  /* 0x0000000000007941 */ /* 0x000fea0003800200 */
.L_x_4325:
        /* <DEDUP_REMOVED lines=92> */
.L_x_4328:
[----:B------:R-:W-:Y:S05]  /*7180*/  BSYNC.RECONVERGENT B0 ;  /* 0x0000000000007941 */ /* 0x000fea0003800200 */
.L_x_4327:
        /* <DEDUP_REMOVED lines=8> */
[----:B------:R-:W-:Y:S01]  /*7210*/  @!P0 SEL R46, R16, RZ, P1 ;  /* 0x000000ff102e8207 */ /* 0x000fe20000800000 */
[----:B------:R-:W-:Y:S01]  /*7220*/  IMAD.IADD R21, R47, 0x1, R21 ;  /* 0x000000012f157824 */ /* 0x000fe200078e0215 */
[----:B------:R-:W-:Y:S02]  /*7230*/  @!P0 SEL R129, R129, RZ, P1 ;  /* 0x000000ff81818207 */ /* 0x000fe40000800000 */
[----:B-1-34-:R-:W-:Y:S01]  /*7240*/  @!P0 IADD3 R57, P2, PT, R117, R46, RZ ;  /* 0x0000002e75398210 */ /* 0x01afe20007f5e0ff */
        /* <DEDUP_REMOVED lines=81> */
.L_x_4330:
[----:B------:R-:W-:Y:S05]  /*7760*/  BSYNC.RECONVERGENT B0 ;  /* 0x0000000000007941 */ /* 0x000fea0003800200 */
.L_x_4329:
[----:B------:R-:W5:Y:S02]  /*7770*/  LD.E R3, desc[UR4][R148.64+0xd0] ;  /* 0x0000d00494037980 */ /* 0x000f64000c101900 */
[----:B-----5:R-:W-:Y:S05]  /*7780*/  IMAD.U32 R3, R3, -0x80, RZ ;  /* 0xffffff8003037824 */ /* 0x020fea00078e00ff */
[C---:B------:R-:W-:Y:S02]  /*7790*/  LEA R100, P1, R3.reuse, R100, 0x1 ;  /* 0x0000006403647211 */ /* 0x040fe400078208ff */
[C---:B------:R-:W-:Y:S02]  /*77a0*/  LEA R98, P0, R3.reuse, R98, 0x1 ;  /* 0x0000006203627211 */ /* 0x040fe400078008ff */
[C---:B------:R-:W-:Y:S02]  /*77b0*/  LEA.HI.X.SX32 R101, R3.reuse, R101, 0x1, P1 ;  /* 0x0000006503657211 */ /* 0x040fe400008f0eff */
[----:B------:R-:W-:Y:S09]  /*77c0*/  LEA.HI.X.SX32 R99, R3, R99, 0x1, P0 ;  /* 0x0000006303637211 */ /* 0x000ff200000f0eff */
.L_x_4297:
[----:B------:R-:W-:Y:S05]  /*77d0*/  BSYNC.RECONVERGENT B1 ;  /* 0x0000000000017941 */ /* 0x000fea0003800200 */
.L_x_4295:
        /* <DEDUP_REMOVED lines=101> */
.L_x_4332:
[----:B------:R-:W-:Y:S05]  /*7e30*/  BSYNC.RECONVERGENT B0 ;  /* 0x0000000000007941 */ /* 0x000fea0003800200 */
.L_x_4331:
[----:B------:R-:W-:Y:S11]  /*7e40*/  ISETP.NE.AND P0, PT, R123, RZ, PT ;  /* 0x000000ff7b00720c */ /* 0x000ff60003f05270 */
[----:B------:R-:W-:Y:S02]  /*7e50*/  @!UPT UIADD3 URZ, UPT, UPT, URZ, URZ, URZ ;  /* 0x000000fffffff290 */ /* 0x000fe4000fffe0ff */
[----:B------:R-:W-:Y:S05]  /*7e60*/  @P0 BRA `(.L_x_4333) ;  /* 0xffffffa400540947 */ /* 0x000fea000383ffff */
.L_x_4294:
        /* <DEDUP_REMOVED lines=16> */
.L_x_4337:
[----:B------:R-:W-:Y:S05]  /*7f70*/  BSYNC.RECONVERGENT B0 ;  /* 0x0000000000007941 */ /* 0x000fea0003800200 */
.L_x_4336:
        /* <DEDUP_REMOVED lines=8> */
.L_x_4335:
        /* <DEDUP_REMOVED lines=24> */
[----:B------:R-:W-:Y:S01]  /*8180*/  IADD3 R83, PT, PT, -R83, R224, RZ ;  /* 0x000000e053537210 */ /* 0x000fe20007ffe1ff */
[----:B------:R-:W-:Y:S03]  /*8190*/  BSSY.RECONVERGENT B1, `(.L_x_4340) ;  /* 0x0000038000017945 */ /* 0x000fe60003800200 */
        /* <DEDUP_REMOVED lines=11> */
[----:B------:R-:W-:-:S03]  /*8250*/  IADD3 R2, P0, PT, R30, R5, RZ ;  /* 0x000000051e027210 */ /* 0x000fc60007f1e0ff */
[----:B------:R-:W-:Y:S01]  /*8260*/  IMAD.X R5, R33, 0x1, R3, P1 ;  /* 0x0000000121057824 */ /* 0x000fe200008e0603 */
[----:B------:R-:W-:-:S05]  /*8270*/  IADD3.X R3, PT, PT, R31, R3, RZ, P0, !PT ;  /* 0x000000031f037210 */ /* 0x000fca00007fe4ff */
[----:B------:R-:W2:Y:S04]  /*8280*/  LD.E.64 R4, desc[UR4][R4.64] ;  /* 0x0000000404047980 */ /* 0x000ea8000c101b00 */
[----:B------:R-:W3:Y:S01]  /*8290*/  LD.E.64 R2, desc[UR4][R2.64] ;  /* 0x0000000402027980 */ /* 0x000ee2000c101b00 */
[C---:B-----5:R-:W-:Y:S01]  /*82a0*/  IMAD.U32 R14, R9.reuse, 0x10000, RZ ;  /* 0x00010000090e7824 */ /* 0x060fe200078e00ff */
[----:B------:R-:W-:Y:S01]  /*82b0*/  LOP3.LUT R9, R9, 0xffff0000, RZ, 0xc0, !PT ;  /* 0xffff000009097812 */ /* 0x000fe200078ec0ff */
[----:B----4-:R-:W-:Y:S01]  /*82c0*/  IMAD.U32 R21, R11, 0x10000, RZ ;  /* 0x000100000b157824 */ /* 0x010fe200078e00ff */
[C---:B------:R-:W-:Y:S02]  /*82d0*/  SHF.L.U32 R16, R8.reuse, 0x10, RZ ;  /* 0x0000001008107819 */ /* 0x040fe400000006ff */
[----:B------:R-:W-:-:S02]  /*82e0*/  LOP3.LUT R23, R8, 0xffff0000, RZ, 0xc0, !PT ;  /* 0xffff000008177812 */ /* 0x000fc400078ec0ff */
[----:B------:R-:W-:Y:S02]  /*82f0*/  LOP3.LUT R19, R11, 0xffff0000, RZ, 0xc0, !PT ;  /* 0xffff00000b137812 */ /* 0x000fe400078ec0ff */
[----:B------:R-:W-:Y:S02]  /*8300*/  SHF.L.U32 R22, R10, 0x10, RZ ;  /* 0x000000100a167819 */ /* 0x000fe400000006ff */
[----:B--2---:R-:W-:Y:S02]  /*8310*/  LOP3.LUT R20, R4, 0xffff0000, RZ, 0xc0, !PT ;  /* 0xffff000004147812 */ /* 0x004fe400078ec0ff */
[----:B---3--:R-:W-:-:S03]  /*8320*/  LOP3.LUT R17, R2, 0xffff0000, RZ, 0xc0, !PT ;  /* 0xffff000002117812 */ /* 0x008fc600078ec0ff */
[----:B------:R-:W-:Y:S01]  /*8330*/  FMUL.FTZ R24, R9, R20 ;  /* 0x0000001409187220 */ /* 0x000fe20000410000 */
[----:B------:R-:W-:Y:S02]  /*8340*/  LOP3.LUT R8, R3, 0xffff0000, RZ, 0xc0, !PT ;  /* 0xffff000003087812 */ /* 0x000fe400078ec0ff */
[----:B------:R-:W-:Y:S01]  /*8350*/  LOP3.LUT R18, R5, 0xffff0000, RZ, 0xc0, !PT ;  /* 0xffff000005127812 */ /* 0x000fe200078ec0ff */
[-C--:B------:R-:W-:Y:S01]  /*8360*/  FMUL.FTZ R11, R9, R17.reuse ;  /* 0x00000011090b7220 */ /* 0x080fe20000410000 */
[----:B------:R-:W-:Y:S01]  /*8370*/  IMAD.U32 R2, R2, 0x10000, RZ ;  /* 0x0001000002027824 */ /* 0x000fe200078e00ff */
[----:B------:R-:W-:Y:S01]  /*8380*/  SHF.L.U32 R4, R4, 0x10, RZ ;  /* 0x0000001004047819 */ /* 0x000fe200000006ff */
[----:B------:R-:W-:Y:S01]  /*8390*/  FFMA.FTZ R24, R14, R17, R24 ;  /* 0x000000110e187223 */ /* 0x000fe20000010018 */
[----:B------:R-:W-:Y:S01]  /*83a0*/  LOP3.LUT R9, R10, 0xffff0000, RZ, 0xc0, !PT ;  /* 0xffff00000a097812 */ /* 0x000fe200078ec0ff */
[C---:B------:R-:W-:Y:S01]  /*83b0*/  FMUL.FTZ R10, R19.reuse, R8 ;  /* 0x00000008130a7220 */ /* 0x040fe20000410000 */
[----:B------:R-:W-:Y:S01]  /*83c0*/  FFMA.FTZ R11, R14, R20, -R11 ;  /* 0x000000140e0b7223 */ /* 0x000fe2000001080b */
[----:B------:R-:W-:Y:S01]  /*83d0*/  FMUL.FTZ R14, R19, R18 ;  /* 0x00000012130e7220 */ /* 0x000fe20000410000 */
[----:B------:R-:W-:Y:S01]  /*83e0*/  SHF.L.U32 R5, R5, 0x10, RZ ;  /* 0x0000001005057819 */ /* 0x000fe200000006ff */
[----:B------:R-:W-:-:S02]  /*83f0*/  IMAD.U32 R3, R3, 0x10000, RZ ;  /* 0x0001000003037824 */ /* 0x000fc400078e00ff */
[C---:B------:R-:W-:Y:S01]  /*8400*/  FMUL.FTZ R17, R23.reuse, R2 ;  /* 0x0000000217117220 */ /* 0x040fe20000410000 */
[----:B------:R-:W-:Y:S01]  /*8410*/  FMUL.FTZ R23, R23, R4 ;  /* 0x0000000417177220 */ /* 0x000fe20000410000 */
[C---:B------:R-:W-:Y:S01]  /*8420*/  FFMA.FTZ R10, R21.reuse, R18, -R10 ;  /* 0x00000012150a7223 */ /* 0x040fe2000001080a */
        /* <DEDUP_REMOVED lines=12> */
.L_x_4343:
[----:B------:R-:W-:Y:S05]  /*84f0*/  BSYNC.RECONVERGENT B0 ;  /* 0x0000000000007941 */ /* 0x000fea0003800200 */
.L_x_4342:
[----:B-----5:R1:W-:Y:S02]  /*8500*/  STS.128 [R53], R8 ;  /* 0x0000000835007388 */ /* 0x0203e40000000c00 */
.L_x_4341:
[----:B------:R-:W-:Y:S05]  /*8510*/  BSYNC.RECONVERGENT B1 ;  /* 0x0000000000017941 */ /* 0x000fea0003800200 */
.L_x_4340:
        /* <DEDUP_REMOVED lines=20> */
[----:B------:R-:W-:Y:S02]  /*8660*/  LOP3.LUT R6, R8, 0xffff0000, RZ, 0xc0, !PT ;  /* 0xffff000008067812 */ /* 0x000fe400078ec0ff */
[C---:B------:R-:W-:Y:S02]  /*8670*/  LOP3.LUT R0, R9.reuse, 0xffff0000, RZ, 0xc0, !PT ;  /* 0xffff000009007812 */ /* 0x040fe400078ec0ff */
[----:B------:R-:W-:Y:S01]  /*8680*/  SHF.L.U32 R14, R9, 0x10, RZ ;  /* 0x00000010090e7819 */ /* 0x000fe200000006ff */
[C---:B------:R-:W-:Y:S01]  /*8690*/  IMAD.U32 R13, R10.reuse, 0x10000, RZ ;  /* 0x000100000a0d7824 */ /* 0x040fe200078e00ff */
[----:B------:R-:W-:-:S02]  /*86a0*/  LOP3.LUT R12, R10, 0xffff0000, RZ, 0xc0, !PT ;  /* 0xffff00000a0c7812 */ /* 0x000fc400078ec0ff */
[----:B------:R-:W-:Y:S01]  /*86b0*/  LOP3.LUT R10, R11, 0xffff0000, RZ, 0xc0, !PT ;  /* 0xffff00000b0a7812 */ /* 0x000fe200078ec0ff */
[----:B--2---:R-:W-:Y:S01]  /*86c0*/  IMAD.U32 R9, R4, 0x10000, RZ ;  /* 0x0001000004097824 */ /* 0x004fe200078e00ff */
[----:B---3--:R-:W-:-:S03]  /*86d0*/  SHF.L.U32 R8, R2, 0x10, RZ ;  /* 0x0000001002087819 */ /* 0x008fc600000006ff */
[----:B------:R-:W-:Y:S01]  /*86e0*/  FMUL.FTZ R19, R6, R9 ;  /* 0x0000000906137220 */ /* 0x000fe20000410000 */
[----:B------:R-:W-:Y:S02]  /*86f0*/  LOP3.LUT R15, R2, 0xffff0000, RZ, 0xc0, !PT ;  /* 0xffff0000020f7812 */ /* 0x000fe400078ec0ff */
[----:B------:R-:W-:Y:S01]  /*8700*/  LOP3.LUT R17, R4, 0xffff0000, RZ, 0xc0, !PT ;  /* 0xffff000004117812 */ /* 0x000fe200078ec0ff */
[-C--:B------:R-:W-:Y:S01]  /*8710*/  FMUL.FTZ R2, R6, R8.reuse ;  /* 0x0000000806027220 */ /* 0x080fe20000410000 */
[----:B------:R-:W-:Y:S01]  /*8720*/  SHF.L.U32 R4, R11, 0x10, RZ ;  /* 0x000000100b047819 */ /* 0x000fe200000006ff */
[C---:B------:R-:W-:Y:S01]  /*8730*/  FFMA.FTZ R19, R7.reuse, R8, R19 ;  /* 0x0000000807137223 */ /* 0x040fe20000010013 */
[C---:B------:R-:W-:Y:S01]  /*8740*/  FMUL.FTZ R11, R0.reuse, R15 ;  /* 0x0000000f000b7220 */ /* 0x040fe20000410000 */
[----:B------:R-:W-:Y:S01]  /*8750*/  FFMA.FTZ R2, R7, R9, -R2 ;  /* 0x0000000907027223 */ /* 0x000fe20000010802 */
[----:B------:R-:W-:Y:S01]  /*8760*/  FMUL.FTZ R7, R0, R17 ;  /* 0x0000001100077220 */ /* 0x000fe20000410000 */
[----:B------:R-:W-:Y:S01]  /*8770*/  SHF.L.U32 R6, R5, 0x10, RZ ;  /* 0x0000001005067819 */ /* 0x000fe200000006ff */
[C---:B------:R-:W-:Y:S01]  /*8780*/  IMAD.U32 R0, R3.reuse, 0x10000, RZ ;  /* 0x0001000003007824 */ /* 0x040fe200078e00ff */
[----:B------:R-:W-:-:S02]  /*8790*/  LOP3.LUT R3, R3, 0xffff0000, RZ, 0xc0, !PT ;  /* 0xffff000003037812 */ /* 0x000fc400078ec0ff */
[----:B------:R-:W-:Y:S01]  /*87a0*/  LOP3.LUT R5, R5, 0xffff0000, RZ, 0xc0, !PT ;  /* 0xffff000005057812 */ /* 0x000fe200078ec0ff */
[----:B------:R-:W-:Y:S01]  /*87b0*/  FFMA.FTZ R11, R14, R17, -R11 ;  /* 0x000000110e0b7223 */ /* 0x000fe2000001080b */
        /* <DEDUP_REMOVED lines=11> */
[----:B------:R-:W-:Y:S01]  /*8870*/  F2FP.BF16.F32.PACK_AB R0, R9, R8 ;  /* 0x000000080900723e */ /* 0x000fe200000010ff */
[----:B------:R-:W-:Y:S01]  /*8880*/  IMAD.MOV.U32 R8, RZ, RZ, R2 ;  /* 0x000000ffff087224 */ /* 0x000fe200078e0002 */
[----:B------:R-:W-:Y:S02]  /*8890*/  F2FP.BF16.F32.PACK_AB R11, R10, R7 ;  /* 0x000000070a0b723e */ /* 0x000fe400000010ff */
[----:B------:R-:W-:Y:S02]  /*88a0*/  MOV R9, R3 ;  /* 0x0000000300097202 */ /* 0x000fe40000000f00 */
[----:B------:R-:W-:Y:S02]  /*88b0*/  MOV R10, R0 ;  /* 0x00000000000a7202 */ /* 0x000fe40000000f00 */
.L_x_4345:
[----:B------:R-:W-:Y:S05]  /*88c0*/  BSYNC.RECONVERGENT B0 ;  /* 0x0000000000007941 */ /* 0x000fea0003800200 */
.L_x_4344:
[----:B-----5:R2:W-:Y:S01]  /*88d0*/  STS.128 [R53+0x800], R8 ;  /* 0x0008000835007388 */ /* 0x0205e20000000c00 */
[----:B------:R-:W-:Y:S05]  /*88e0*/  BRA `(.L_x_4338) ;  /* 0x0000000800c87947 */ /* 0x000fea0003800000 */
.L_x_4339:
        /* <DEDUP_REMOVED lines=20> */
[----:B------:R-:W-:Y:S01]  /*8a30*/  IADD3 R4, P1, PT, R30, R11, RZ ;  /* 0x0000000b1e047210 */ /* 0x000fe20007f3e0ff */
[----:B-1----:R-:W-:-:S04]  /*8a40*/  IMAD.WIDE R16, R25, 0x2, R16 ;  /* 0x0000000219107825 */ /* 0x002fc800078e0210 */
[----:B------:R-:W-:Y:S01]  /*8a50*/  IMAD.X R5, R31, 0x1, R9, P1 ;  /* 0x000000011f057824 */ /* 0x000fe200008e0609 */
[----:B------:R-:W-:Y:S01]  /*8a60*/  IADD3 R8, P1, PT, R32, R11, RZ ;  /* 0x0000000b20087210 */ /* 0x000fe20007f3e0ff */
[----:B------:R-:W2:Y:S04]  /*8a70*/  LD.E.128 R16, desc[UR4][R16.64] ;  /* 0x0000000410107980 */ /* 0x000ea8000c101d00 */
[----:B------:R-:W3:Y:S01]  /*8a80*/  LD.E.128 R4, desc[UR4][R4.64] ;  /* 0x0000000404047980 */ /* 0x000ee2000c101d00 */
[----:B------:R-:W-:-:S06]  /*8a90*/  IADD3.X R9, PT, PT, R33, R9, RZ, P1, !PT ;  /* 0x0000000921097210 */ /* 0x000fcc0000ffe4ff */
[----:B------:R-:W4:Y:S01]  /*8aa0*/  LD.E.128 R8, desc[UR4][R8.64] ;  /* 0x0000000408087980 */ /* 0x000f22000c101d00 */
[C---:B-----5:R-:W-:Y:S01]  /*8ab0*/  IMAD.U32 R27, R20.reuse, 0x10000, RZ ;  /* 0x00010000141b7824 */ /* 0x060fe200078e00ff */
        /* <DEDUP_REMOVED lines=60> */
.L_x_4349:
[----:B------:R-:W-:Y:S05]  /*8e80*/  BSYNC.RECONVERGENT B0 ;  /* 0x0000000000007941 */ /* 0x000fea0003800200 */
.L_x_4348:
[----:B-----5:R2:W-:Y:S02]  /*8e90*/  STS.128 [R53], R20 ;  /* 0x0000001435007388 */ /* 0x0205e40000000c00 */
.L_x_4347:
[----:B------:R-:W-:Y:S05]  /*8ea0*/  BSYNC.RECONVERGENT B1 ;  /* 0x0000000000017941 */ /* 0x000fea0003800200 */
.L_x_4346:
[----:B--2-4-:R-:W-:-:S04]  /*8eb0*/  IADD3 R20, PT, PT, R136, 0x20, RZ ;  /* 0x0000002088147810 */ /* 0x014fc80007ffe0ff */
        /* <DEDUP_REMOVED lines=11> */
[--C-:B------:R-:W-:Y:S02]  /*8f70*/  IADD3 R14, P2, P1, R14, R3, R0.reuse ;  /* 0x000000030e0e7210 */ /* 0x100fe4000795e000 */
[----:B------:R-:W-:-:S03]  /*8f80*/  SHF.R.S32.HI R8, RZ, 0x1f, R0 ;  /* 0x0000001fff087819 */ /* 0x000fc60000011400 */
[----:B------:R-:W-:Y:S01]  /*8f90*/  IMAD.SHL.U32 R3, R14, 0x2, RZ ;  /* 0x000000020e037824 */ /* 0x000fe200078e00ff */
[----:B------:R-:W-:-:S04]  /*8fa0*/  IADD3.X R9, PT, PT, R9, R2, R8, P2, P1 ;  /* 0x0000000209097210 */ /* 0x000fc800017e2408 */
[----:B-1----:R-:W-:Y:S02]  /*8fb0*/  SHF.L.U64.HI R17, R14, 0x1, R9 ;  /* 0x000000010e117819 */ /* 0x002fe40000010209 */
[-C--:B------:R-:W-:Y:S01]  /*8fc0*/  IADD3 R12, P1, PT, R30, R3.reuse, RZ ;  /* 0x000000031e0c7210 */ /* 0x080fe20007f3e0ff */
[----:B------:R-:W2:Y:S04]  /*8fd0*/  LD.E.128 R8, desc[UR4][R10.64] ;  /* 0x000000040a087980 */ /* 0x000ea8000c101d00 */
[----:B------:R-:W-:Y:S01]  /*8fe0*/  IMAD.X R13, R31, 0x1, R17, P1 ;  /* 0x000000011f0d7824 */ /* 0x000fe200008e0611 */
[----:B------:R-:W-:-:S05]  /*8ff0*/  IADD3 R16, P1, PT, R32, R3, RZ ;  /* 0x0000000320107210 */ /* 0x000fca0007f3e0ff */
[----:B------:R-:W3:Y:S01]  /*9000*/  LD.E.128 R12, desc[UR4][R12.64] ;  /* 0x000000040c0c7980 */ /* 0x000ee2000c101d00 */
[----:B------:R-:W-:-:S06]  /*9010*/  IADD3.X R17, PT, PT, R33, R17, RZ, P1, !PT ;  /* 0x0000001121117210 */ /* 0x000fcc0000ffe4ff */
[----:B------:R-:W4:Y:S01]  /*9020*/  LD.E.128 R16, desc[UR4][R16.64] ;  /* 0x0000000410107980 */ /* 0x000f22000c101d00 */
[C---:B-----5:R-:W-:Y:S01]  /*9030*/  IMAD.U32 R3, R4.reuse, 0x10000, RZ ;  /* 0x0001000004037824 */ /* 0x060fe200078e00ff */
[----:B------:R-:W-:Y:S01]  /*9040*/  LOP3.LUT R2, R4, 0xffff0000, RZ, 0xc0, !PT ;  /* 0xffff000004027812 */ /* 0x000fe200078ec0ff */
[C---:B------:R-:W-:Y:S01]  /*9050*/  IMAD.U32 R21, R6.reuse, 0x10000, RZ ;  /* 0x0001000006157824 */ /* 0x040fe200078e00ff */
[C---:B------:R-:W-:Y:S02]  /*9060*/  LOP3.LUT R0, R5.reuse, 0xffff0000, RZ, 0xc0, !PT ;  /* 0xffff000005007812 */ /* 0x040fe400078ec0ff */
[----:B------:R-:W-:Y:S02]  /*9070*/  SHF.L.U32 R22, R5, 0x10, RZ ;  /* 0x0000001005167819 */ /* 0x000fe400000006ff */
[----:B------:R-:W-:Y:S02]  /*9080*/  LOP3.LUT R5, R6, 0xffff0000, RZ, 0xc0, !PT ;  /* 0xffff000006057812 */ /* 0x000fe400078ec0ff */
[----:B------:R-:W-:-:S02]  /*9090*/  LOP3.LUT R4, R7, 0xffff0000, RZ, 0xc0, !PT ;  /* 0xffff000007047812 */ /* 0x000fc400078ec0ff */
[----:B------:R-:W-:Y:S01]  /*90a0*/  SHF.L.U32 R24, R7, 0x10, RZ ;  /* 0x0000001007187819 */ /* 0x000fe200000006ff */
[C---:B--2---:R-:W-:Y:S01]  /*90b0*/  IMAD.U32 R23, R8.reuse, 0x10000, RZ ;  /* 0x0001000008177824 */ /* 0x044fe200078e00ff */
[----:B------:R-:W-:Y:S01]  /*90c0*/  LOP3.LUT R7, R8, 0xffff0000, RZ, 0xc0, !PT ;  /* 0xffff000008077812 */ /* 0x000fe200078ec0ff */
[C---:B------:R-:W-:Y:S01]  /*90d0*/  IMAD.U32 R25, R10.reuse, 0x10000, RZ ;  /* 0x000100000a197824 */ /* 0x040fe200078e00ff */
[C---:B------:R-:W-:Y:S02]  /*90e0*/  SHF.L.U32 R6, R9.reuse, 0x10, RZ ;  /* 0x0000001009067819 */ /* 0x040fe400000006ff */
[----:B------:R-:W-:Y:S02]  /*90f0*/  LOP3.LUT R26, R9, 0xffff0000, RZ, 0xc0, !PT ;  /* 0xffff0000091a7812 */ /* 0x000fe400078ec0ff */
[----:B------:R-:W-:Y:S02]  /*9100*/  LOP3.LUT R9, R10, 0xffff0000, RZ, 0xc0, !PT ;  /* 0xffff00000a097812 */ /* 0x000fe400078ec0ff */
[C---:B------:R-:W-:Y:S01]  /*9110*/  SHF.L.U32 R8, R11.reuse, 0x10, RZ ;  /* 0x000000100b087819 */ /* 0x040fe200000006ff */
[----:B---3--:R-:W-:Y:S01]  /*9120*/  IMAD.U32 R28, R12, 0x10000, RZ ;  /* 0x000100000c1c7824 */ /* 0x008fe200078e00ff */
[----:B------:R-:W-:Y:S01]  /*9130*/  LOP3.LUT R27, R11, 0xffff0000, RZ, 0xc0, !PT ;  /* 0xffff00000b1b7812 */ /* 0x000fe200078ec0ff */
[----:B------:R-:W-:Y:S01]  /*9140*/  IMAD.U32 R30, R14, 0x10000, RZ ;  /* 0x000100000e1e7824 */ /* 0x000fe200078e00ff */
[----:B------:R-:W-:Y:S01]  /*9150*/  LOP3.LUT R10, R12, 0xffff0000, RZ, 0xc0, !PT ;  /* 0xffff00000c0a7812 */ /* 0x000fe200078ec0ff */
[----:B------:R-:W-:Y:S01]  /*9160*/  @!P0 FADD.FTZ R28, -R28, -RZ ;  /* 0x800000ff1c1c8221 */ /* 0x000fe20000010100 */
[C---:B------:R-:W-:Y:S01]  /*9170*/  SHF.L.U32 R11, R13.reuse, 0x10, RZ ;  /* 0x000000100d0b7819 */ /* 0x040fe200000006ff */
[----:B------:R-:W-:Y:S01]  /*9180*/  @!P0 FADD.FTZ R30, -R30, -RZ ;  /* 0x800000ff1e1e8221 */ /* 0x000fe20000010100 */
        /* <DEDUP_REMOVED lines=9> */
[----:B------:R-:W-:Y:S01]  /*9220*/  @!P0 FADD.FTZ R13, -R13, -RZ ;  /* 0x800000ff0d0d8221 */ /* 0x000fe20000010100 */
[----:B------:R-:W-:Y:S01]  /*9230*/  FMUL.FTZ R7, R7, R10 ;  /* 0x0000000a07077220 */ /* 0x000fe20000410000 */
[----:B------:R-:W-:Y:S01]  /*9240*/  @!P0 FADD.FTZ R14, -R14, -RZ ;  /* 0x800000ff0e0e8221 */ /* 0x000fe20000010100 */
[----:B------:R-:W-:Y:S01]  /*9250*/  FMUL.FTZ R12, R9, R12 ;  /* 0x0000000c090c7220 */ /* 0x000fe20000410000 */
[----:B------:R-:W-:Y:S01]  /*9260*/  FMUL.FTZ R13, R8, R13 ;  /* 0x0000000d080d7220 */ /* 0x000fe20000410000 */
[----:B----4-:R-:W-:-:S02]  /*9270*/  IMAD.U32 R9, R16, 0x10000, RZ ;  /* 0x0001000010097824 */ /* 0x010fc400078e00ff */
[----:B------:R-:W-:Y:S01]  /*9280*/  FMUL.FTZ R27, R27, R14 ;  /* 0x0000000e1b1b7220 */ /* 0x000fe20000410000 */
[----:B------:R-:W-:Y:S01]  /*9290*/  LOP3.LUT R8, R16, 0xffff0000, RZ, 0xc0, !PT ;  /* 0xffff000010087812 */ /* 0x000fe200078ec0ff */
[----:B------:R-:W-:Y:S01]  /*92a0*/  IMAD.U32 R15, R18, 0x10000, RZ ;  /* 0x00010000120f7824 */ /* 0x000fe200078e00ff */
[C---:B------:R-:W-:Y:S01]  /*92b0*/  SHF.L.U32 R6, R17.reuse, 0x10, RZ ;  /* 0x0000001011067819 */ /* 0x040fe200000006ff */
[----:B------:R-:W-:Y:S01]  /*92c0*/  FMUL.FTZ R29, R26, R29 ;  /* 0x0000001d1a1d7220 */ /* 0x000fe20000410000 */
[----:B------:R-:W-:Y:S01]  /*92d0*/  LOP3.LUT R16, R17, 0xffff0000, RZ, 0xc0, !PT ;  /* 0xffff000011107812 */ /* 0x000fe200078ec0ff */
[----:B------:R-:W-:Y:S01]  /*92e0*/  FMUL.FTZ R28, R23, R28 ;  /* 0x0000001c171c7220 */ /* 0x000fe20000410000 */
[----:B------:R-:W-:Y:S01]  /*92f0*/  LOP3.LUT R14, R18, 0xffff0000, RZ, 0xc0, !PT ;  /* 0xffff0000120e7812 */ /* 0x000fe200078ec0ff */
[----:B------:R-:W-:Y:S01]  /*9300*/  FMUL.FTZ R30, R25, R30 ;  /* 0x0000001e191e7220 */ /* 0x000fe20000410000 */
        /* <DEDUP_REMOVED lines=14> */
.L_x_4351:
[----:B------:R-:W-:Y:S05]  /*93f0*/  BSYNC.RECONVERGENT B0 ;  /* 0x0000000000007941 */ /* 0x000fea0003800200 */
.L_x_4350:
[----:B-----5:R3:W-:Y:S02]  /*9400*/  STS.128 [R53+0x800], R4 ;  /* 0x0008000435007388 */ /* 0x0207e40000000c00 */
.L_x_4338:
[----:B------:R-:W-:Y:S05]  /*9410*/  BSYNC.RECONVERGENT B2 ;  /* 0x0000000000027941 */ /* 0x000fea0003800200 */
.L_x_4334:
[----:B----4-:R-:W-:Y:S01]  /*9420*/  IMAD.IADD R3, R69, 0x1, -R76 ;  /* 0x0000000145037824 */ /* 0x010fe200078e0a4c */
[C---:B------:R-:W-:Y:S01]  /*9430*/  LEA R12, P0, R71.reuse, R216, 0x1 ;  /* 0x000000d8470c7211 */ /* 0x040fe200078008ff */
[C---:B---3--:R-:W-:Y:S02]  /*9440*/  VIADD R6, R136.reuse, 0x40 ;  /* 0x0000004088067836 */ /* 0x048fe40000000000 */
[C---:B------:R-:W-:Y:S01]  /*9450*/  VIADD R14, R136.reuse, 0x60 ;  /* 0x00000060880e7836 */ /* 0x040fe20000000000 */
[CC--:B------:R-:W-:Y:S01]  /*9460*/  ISETP.GE.AND P2, PT, R136.reuse, R3.reuse, PT ;  /* 0x000000038800720c */ /* 0x0c0fe20003f46270 */
[----:B-12---:R-:W-:Y:S01]  /*9470*/  VIADD R10, R136, 0x80 ;  /* 0x00000080880a7836 */ /* 0x006fe20000000000 */
[-C--:B------:R-:W-:Y:S01]  /*9480*/  ISETP.GE.AND P3, PT, R6, R3.reuse, PT ;  /* 0x000000030600720c */ /* 0x080fe20003f66270 */
[----:B------:R-:W-:Y:S01]  /*9490*/  VIADD R8, R136, 0xc0 ;  /* 0x000000c088087836 */ /* 0x000fe20000000000 */
[----:B------:R-:W-:Y:S01]  /*94a0*/  ISETP.GE.AND P1, PT, R20, R3, PT ;  /* 0x000000031400720c */ /* 0x000fe20003f26270 */
[C---:B------:R-:W-:Y:S01]  /*94b0*/  VIADD R0, R136.reuse, 0xe0 ;  /* 0x000000e088007836 */ /* 0x040fe20000000000 */
[----:B------:R-:W-:Y:S01]  /*94c0*/  LEA.HI.X R13, R71, R217, R72, 0x1, P0 ;  /* 0x000000d9470d7211 */ /* 0x000fe200000f0c48 */
[----:B------:R-:W-:Y:S01]  /*94d0*/  VIADD R4, R136, 0xa0 ;  /* 0x000000a088047836 */ /* 0x000fe20000000000 */
[----:B------:R-:W-:-:S02]  /*94e0*/  P2R R2, PR, RZ, 0x4 ;  /* 0x00000004ff027803 */ /* 0x000fc40000000000 */
[-C--:B------:R-:W-:Y:S02]  /*94f0*/  ISETP.GE.AND P4, PT, R14, R3.reuse, PT ;  /* 0x000000030e00720c */ /* 0x080fe40003f86270 */
[-C--:B------:R-:W-:Y:S01]  /*9500*/  ISETP.GE.AND P0, PT, R0, R3.reuse, PT ;  /* 0x000000030000720c */ /* 0x080fe20003f06270 */
[----:B------:R-:W-:Y:S01]  /*9510*/  @!PT LDS RZ, [RZ] ;  /* 0x00000000fffff984 */ /* 0x000fe20000000800 */
[----:B------:R-:W-:Y:S01]  /*9520*/  @!PT LDS RZ, [RZ] ;  /* 0x00000000fffff984 */ /* 0x000fe20000000800 */
[----:B------:R-:W-:Y:S01]  /*9530*/  @!PT LDS RZ, [RZ] ;  /* 0x00000000fffff984 */ /* 0x000fe20000000800 */
[----:B------:R-:W-:Y:S01]  /*9540*/  @!P2 LDGSTS.E.BYPASS.LTC128B.128 [R53+0x1000], desc[UR4][R216.64] ;  /* 0x01000000d835afae */ /* 0x000fe2000b981a04 */
[-C--:B------:R-:W-:Y:S02]  /*9550*/  ISETP.GE.AND P2, PT, R10, R3.reuse, PT ;  /* 0x000000030a00720c */ /* 0x080fe40003f46270 */
[----:B------:R-:W-:Y:S01]  /*9560*/  @!P3 LEA R16, P5, R212, R12, 0x6 ;  /* 0x0000000cd410b211 */ /* 0x000fe200078a30ff */
[----:B------:R-:W-:Y:S01]  /*9570*/  @!P1 LDGSTS.E.BYPASS.LTC128B.128 [R53+0x1800], desc[UR4][R12.64] ;  /* 0x018000000c359fae */ /* 0x000fe2000b981a04 */
[----:B------:R-:W-:Y:S02]  /*9580*/  ISETP.GE.AND P1, PT, R8, R3, PT ;  /* 0x000000030800720c */ /* 0x000fe40003f26270 */
[----:B------:R-:W-:-:S03]  /*9590*/  @!P3 LEA.HI.X R17, R212, R13, R213, 0x6, P5 ;  /* 0x0000000dd411b211 */ /* 0x000fc600028f34d5 */
[----:B------:R-:W-:Y:S02]  /*95a0*/  @!P4 LEA R24, P5, R212, R12, 0x7 ;  /* 0x0000000cd418c211 */ /* 0x000fe400078a38ff */
[----:B------:R1:W-:Y:S01]  /*95b0*/  @!P3 LDGSTS.E.BYPASS.LTC128B.128 [R53+0x2000], desc[UR4][R16.64] ;  /* 0x020000001035bfae */ /* 0x0003e2000b981a04 */
[----:B------:R-:W-:Y:S01]  /*95c0*/  ISETP.GE.AND P3, PT, R4, R3, PT ;  /* 0x000000030400720c */ /* 0x000fe20003f66270 */
[--C-:B------:R-:W-:Y:S01]  /*95d0*/  @!P2 IMAD.MOV.U32 R22, RZ, RZ, R12.reuse ;  /* 0x000000ffff16a224 */ /* 0x100fe200078e000c */
[----:B------:R-:W-:Y:S01]  /*95e0*/  @!P4 LEA.HI.X R25, R212, R13, R213, 0x7, P5 ;  /* 0x0000000dd419c211 */ /* 0x000fe200028f3cd5 */
[--C-:B------:R-:W-:Y:S02]  /*95f0*/  @!P2 IMAD.MOV.U32 R23, RZ, RZ, R13.reuse ;  /* 0x000000ffff17a224 */ /* 0x100fe400078e000d */
[----:B------:R-:W-:Y:S02]  /*9600*/  @!P1 IMAD.MOV.U32 R18, RZ, RZ, R12 ;  /* 0x000000ffff129224 */ /* 0x000fe400078e000c */
[----:B------:R-:W-:Y:S01]  /*9610*/  @!P1 IMAD.MOV.U32 R19, RZ, RZ, R13 ;  /* 0x000000ffff139224 */ /* 0x000fe200078e000d */
[----:B------:R-:W-:Y:S01]  /*9620*/  @!P4 LDGSTS.E.BYPASS.LTC128B.128 [R53+0x2800], desc[UR4][R24.64] ;  /* 0x028000001835cfae */ /* 0x000fe2000b981a04 */
[----:B------:R-:W-:-:S02]  /*9630*/  @!P2 IMAD R9, R213, 0xc0, RZ ;  /* 0x000000c0d509a824 */ /* 0x000fc400078e02ff */
[C---:B------:R-:W-:Y:S02]  /*9640*/  @!P2 IMAD.WIDE.U32 R22, R212.reuse, 0xc0, R22 ;  /* 0x000000c0d416a825 */ /* 0x040fe400078e0016 */
[C---:B------:R-:W-:Y:S02]  /*9650*/  @!P3 LEA R26, P5, R212.reuse, R12, 0x8 ;  /* 0x0000000cd41ab211 */ /* 0x040fe400078a40ff */
[----:B-----5:R-:W-:Y:S02]  /*9660*/  @!P1 IMAD R7, R213, 0x140, RZ ;  /* 0x00000140d5079824 */ /* 0x020fe400078e02ff */
[C---:B------:R-:W-:Y:S01]  /*9670*/  @!P1 IMAD.WIDE.U32 R18, R212.reuse, 0x140, R18 ;  /* 0x00000140d4129825 */ /* 0x040fe200078e0012 */
[----:B------:R-:W-:-:S03]  /*9680*/  @!P3 LEA.HI.X R27, R212, R13, R213, 0x8, P5 ;  /* 0x0000000dd41bb211 */ /* 0x000fc600028f44d5 */
[----:B------:R-:W-:Y:S02]  /*9690*/  @!P0 IMAD R5, R213, 0x180, RZ ;  /* 0x00000180d5058824 */ /* 0x000fe400078e02ff */
[----:B------:R-:W-:Y:S02]  /*96a0*/  @!P2 IMAD.IADD R23, R9, 0x1, R23 ;  /* 0x000000010917a824 */ /* 0x000fe400078e0217 */
[----:B------:R-:W-:Y:S02]  /*96b0*/  @!P1 IMAD.IADD R19, R7, 0x1, R19 ;  /* 0x0000000107139824 */ /* 0x000fe400078e0213 */
[----:B-1----:R-:W-:Y:S01]  /*96c0*/  @!P0 IMAD.MOV.U32 R16, RZ, RZ, R12 ;  /* 0x000000ffff108224 */ /* 0x002fe200078e000c */
[----:B------:R-:W-:Y:S01]  /*96d0*/  @!P2 LDGSTS.E.BYPASS.LTC128B.128 [R53+0x3000], desc[UR4][R22.64] ;  /* 0x030000001635afae */ /* 0x000fe2000b981a04 */
[----:B------:R-:W-:-:S03]  /*96e0*/  @!P0 IMAD.MOV.U32 R17, RZ, RZ, R13 ;  /* 0x000000ffff118224 */ /* 0x000fc600078e000d */
[----:B------:R-:W-:Y:S01]  /*96f0*/  @!P3 LDGSTS.E.BYPASS.LTC128B.128 [R53+0x3800], desc[UR4][R26.64] ;  /* 0x038000001a35bfae */ /* 0x000fe2000b981a04 */
[----:B------:R-:W-:Y:S01]  /*9700*/  @!P0 IMAD.WIDE.U32 R16, R212, 0x180, R16 ;  /* 0x00000180d4108825 */ /* 0x000fe200078e0010 */
[----:B------:R-:W-:Y:S02]  /*9710*/  ISETP.NE.AND P3, PT, R2, RZ, PT ;  /* 0x000000ff0200720c */ /* 0x000fe40003f65270 */
[----:B------:R1:W-:Y:S01]  /*9720*/  @!P1 LDGSTS.E.BYPASS.LTC128B.128 [R53+0x4000], desc[UR4][R18.64] ;  /* 0x0400000012359fae */ /* 0x0003e2000b981a04 */
[----:B------:R-:W-:Y:S02]  /*9730*/  @!P0 IMAD.IADD R29, R5, 0x1, R17 ;  /* 0x00000001051d8824 */ /* 0x000fe400078e0211 */
[----:B------:R-:W-:-:S05]  /*9740*/  @!P0 IMAD.MOV.U32 R28, RZ, RZ, R16 ;  /* 0x000000ffff1c8224 */ /* 0x000fca00078e0010 */
[----:B------:R-:W-:Y:S04]  /*9750*/  @!P0 LDGSTS.E.BYPASS.LTC128B.128 [R53+0x4800], desc[UR4][R28.64] ;  /* 0x048000001c358fae */ /* 0x000fe8000b981a04 */
[----:B------:R-:W2:Y:S04]  /*9760*/  LD.E R12, desc[UR4][R148.64+0x184] ;  /* 0x00018404940c7980 */ /* 0x000ea8000c101900 */
[----:B------:R-:W3:Y:S01]  /*9770*/  LD.E R2, desc[UR4][R148.64+0x188] ;  /* 0x0001880494027980 */ /* 0x000ee2000c101900 */
[----:B------:R-:W-:Y:S01]  /*9780*/  IMAD.SHL.U32 R54, R176, 0x20, RZ ;  /* 0x00000020b0367824 */ /* 0x000fe200078e00ff */
[-C--:B------:R-:W-:Y:S01]  /*9790*/  ISETP.GE.AND P6, PT, R20, R3.reuse, PT ;  /* 0x000000031400720c */ /* 0x080fe20003fc6270 */
[----:B------:R-:W-:Y:S01]  /*97a0*/  IMAD.SHL.U32 R209, R176, 0x10, RZ ;  /* 0x00000010b0d17824 */ /* 0x000fe200078e00ff */
[----:B------:R-:W0:Y:S01]  /*97b0*/  LDGDEPBAR ;  /* 0x00000000000079af */ /* 0x000e220000000000 */
[C---:B------:R-:W-:Y:S01]  /*97c0*/  LEA R16, P0, R73.reuse, R218, 0x1 ;  /* 0x000000da49107211 */ /* 0x040fe200078008ff */
[----:B------:R-:W-:Y:S01]  /*97d0*/  IMAD.MOV.U32 R89, RZ, RZ, 0x20 ;  /* 0x00000020ff597424 */ /* 0x000fe200078e00ff */
[----:B------:R-:W-:Y:S01]  /*97e0*/  ISETP.GE.AND P1, PT, R8, R3, PT ;  /* 0x000000030800720c */ /* 0x000fe20003f26270 */
[----:B------:R-:W-:Y:S01]  /*97f0*/  IMAD.SHL.U32 R177, R176, 0x2, RZ ;  /* 0x00000002b0b17824 */ /* 0x000fe200078e00ff */
[----:B------:R-:W-:Y:S01]  /*9800*/  LOP3.LUT R5, R54, 0xc0, RZ, 0xc0, !PT ;  /* 0x000000c036057812 */ /* 0x000fe200078ec0ff */
[----:B------:R-:W-:Y:S01]  /*9810*/  VIADD R52, R66, 0xffffffff ;  /* 0xffffffff42347836 */ /* 0x000fe20000000000 */
[----:B------:R-:W-:Y:S01]  /*9820*/  LEA.HI.X R17, R73, R219, R74, 0x1, P0 ;  /* 0x000000db49117211 */ /* 0x000fe200000f0c4a */
[----:B------:R-:W-:Y:S01]  /*9830*/  BSSY.RECONVERGENT B1, `(.L_x_4352) ;  /* 0x00003b7000017945 */ /* 0x000fe20003800200 */
[----:B------:R-:W-:-:S02]  /*9840*/  ISETP.GE.AND P5, PT, R6, R3, PT ;  /* 0x000000030600720c */ /* 0x000fc40003fa6270 */
[-C--:B------:R-:W-:Y:S01]  /*9850*/  ISETP.GE.AND P2, PT, R10, R3.reuse, PT ;  /* 0x000000030a00720c */ /* 0x080fe20003f46270 */
[----:B------:R-:W-:Y:S01]  /*9860*/  @!P6 IMAD.MOV.U32 R8, RZ, RZ, R16 ;  /* 0x000000ffff08e224 */ /* 0x000fe200078e0010 */
[----:B------:R-:W-:Y:S01]  /*9870*/  ISETP.GE.AND P0, PT, R0, R3, PT ;  /* 0x000000030000720c */ /* 0x000fe20003f06270 */
[----:B------:R-:W-:Y:S01]  /*9880*/  @!P6 IMAD.MOV.U32 R9, RZ, RZ, R17 ;  /* 0x000000ffff09e224 */ /* 0x000fe200078e0011 */
[----:B------:R-:W-:Y:S02]  /*9890*/  LOP3.LUT R7, R209, 0x100, RZ, 0xc0, !PT ;  /* 0x00000100d1077812 */ /* 0x000fe400078ec0ff */
[----:B------:R-:W-:Y:S02]  /*98a0*/  LOP3.LUT R5, R5, 0x8, R176, 0xf8, !PT ;  /* 0x0000000805057812 */ /* 0x000fe400078ef8b0 */
[----:B------:R-:W-:Y:S02]  /*98b0*/  LOP3.LUT R6, R7, 0x20, R54, 0xf8, !PT ;  /* 0x0000002007067812 */ /* 0x000fe400078ef836 */
[----:B------:R-:W-:-:S02]  /*98c0*/  LOP3.LUT R5, R5, 0x18, R70, 0x78, !PT ;  /* 0x0000001805057812 */ /* 0x000fc400078e7846 */
[----:B------:R-:W-:Y:S01]  /*98d0*/  ISETP.GE.AND P4, PT, R14, R3, PT ;  /* 0x000000030e00720c */ /* 0x000fe20003f86270 */
[----:B------:R-:W-:-:S04]  /*98e0*/  DEPBAR.LE SB0, 0x0 ;  /* 0x000080000000791a */ /* 0x000fc80000000000 */
[----:B------:R-:W-:Y:S01]  /*98f0*/  BAR.SYNC.DEFER_BLOCKING 0x0 ;  /* 0x0000000000007b1d */ /* 0x000fe20000010000 */
[----:B------:R-:W-:Y:S01]  /*9900*/  LOP3.LUT R6, R6, R5, RZ, 0xfc, !PT ;  /* 0x0000000506067212 */ /* 0x000fe200078efcff */
[--C-:B------:R-:W-:Y:S01]  /*9910*/  @!P1 IMAD.MOV.U32 R5, RZ, RZ, R17.reuse ;  /* 0x000000ffff059224 */ /* 0x100fe200078e0011 */
[----:B------:R-:W-:Y:S01]  /*9920*/  SHF.R.U32.HI R208, RZ, 0x1, R176 ;  /* 0x00000001ffd07819 */ /* 0x000fe200000116b0 */
[----:B------:R-:W-:Y:S01]  /*9930*/  @!P2 IMAD R0, R65, 0xc0, RZ ;  /* 0x000000c04100a824 */ /* 0x000fe200078e02ff */
[----:B------:R-:W-:Y:S01]  /*9940*/  LOP3.LUT R209, R209, 0x3e00, RZ, 0xc0, !PT ;  /* 0x00003e00d1d17812 */ /* 0x000fe200078ec0ff */
[--C-:B------:R-:W-:Y:S01]  /*9950*/  @!P2 IMAD.WIDE.U32 R14, R64, 0xc0, R16.reuse ;  /* 0x000000c0400ea825 */ /* 0x100fe200078e0010 */
[C---:B------:R-:W-:Y:S02]  /*9960*/  LOP3.LUT R105, R208.reuse, 0x8, RZ, 0xc0, !PT ;  /* 0x00000008d0697812 */ /* 0x040fe400078ec0ff */
[----:B------:R-:W-:Y:S01]  /*9970*/  LOP3.LUT R13, R208, 0x1f0, RZ, 0xc0, !PT ;  /* 0x000001f0d00d7812 */ /* 0x000fe200078ec0ff */
[----:B-1----:R-:W-:Y:S01]  /*9980*/  @!P0 IMAD.MOV.U32 R18, RZ, RZ, R16 ;  /* 0x000000ffff128224 */ /* 0x002fe200078e0010 */
[----:B------:R-:W-:Y:S01]  /*9990*/  LOP3.LUT R105, R105, 0xc0, R54, 0xf8, !PT ;  /* 0x000000c069697812 */ /* 0x000fe200078ef836 */
[----:B------:R-:W-:Y:S01]  /*99a0*/  @!P0 IMAD.MOV.U32 R19, RZ, RZ, R17 ;  /* 0x000000ffff138224 */ /* 0x000fe200078e0011 */
[----:B------:R-:W-:Y:S01]  /*99b0*/  LOP3.LUT R136, R13, 0x7, R136, 0xf8, !PT ;  /* 0x000000070d887812 */ /* 0x000fe200078ef888 */
[----:B------:R-:W-:Y:S01]  /*99c0*/  @!P2 IMAD.IADD R15, R0, 0x1, R15 ;  /* 0x00000001000fa824 */ /* 0x000fe200078e020f */
[----:B------:R-:W-:Y:S01]  /*99d0*/  LOP3.LUT R105, R105, 0x18, R70, 0x78, !PT ;  /* 0x0000001869697812 */ /* 0x000fe200078e7846 */
[----:B------:R-:W-:Y:S01]  /*99e0*/  @!P0 IMAD R0, R65, 0x180, RZ ;  /* 0x0000018041008824 */ /* 0x000fe200078e02ff */
[----:B------:R-:W-:Y:S01]  /*99f0*/  LOP3.LUT R177, R177, 0x6, RZ, 0xc0, !PT ;  /* 0x00000006b1b17812 */ /* 0x000fe200078ec0ff */
[----:B------:R-:W-:-:S04]  /*9a00*/  @!P0 IMAD.WIDE.U32 R18, R64, 0x180, R18 ;  /* 0x0000018040128825 */ /* 0x000fc800078e0012 */
[----:B------:R-:W-:Y:S01]  /*9a10*/  @!P0 IMAD.IADD R19, R0, 0x1, R19 ;  /* 0x0000000100138824 */ /* 0x000fe200078e0213 */
[----:B------:R-:W-:Y:S01]  /*9a20*/  @!PT LDS RZ, [RZ] ;  /* 0x00000000fffff984 */ /* 0x000fe20000000800 */
[----:B------:R-:W-:Y:S01]  /*9a30*/  @!PT LDS RZ, [RZ] ;  /* 0x00000000fffff984 */ /* 0x000fe20000000800 */
[----:B------:R-:W-:Y:S01]  /*9a40*/  @!PT LDS RZ, [RZ] ;  /* 0x00000000fffff984 */ /* 0x000fe20000000800 */
[----:B------:R-:W-:Y:S01]  /*9a50*/  @!P3 LDGSTS.E.BYPASS.LTC128B.128 [R53+0x5000], desc[UR4][R218.64] ;  /* 0x05000000da35bfae */ /* 0x000fe2000b981a04 */
[----:B------:R-:W-:Y:S02]  /*9a60*/  IMAD R41, R6, 0x2, R67 ;  /* 0x0000000206297824 */ /* 0x000fe400078e0243 */
[----:B------:R-:W-:Y:S01]  /*9a70*/  IMAD R13, R223, 0x40, R136 ;  /* 0x00000040df0d7824 */ /* 0x000fe200078e0288 */
[----:B------:R-:W-:Y:S01]  /*9a80*/  @P3 STS.128 [R53+0x5000], RZ ;  /* 0x005000ff35003388 */ /* 0x000fe20000000c00 */
[----:B------:R-:W-:Y:S01]  /*9a90*/  ISETP.GE.AND P3, PT, R4, R3, PT ;  /* 0x000000030400720c */ /* 0x000fe20003f66270 */
[----:B------:R-:W-:Y:S02]  /*9aa0*/  @!P1 IMAD.MOV.U32 R4, RZ, RZ, R16 ;  /* 0x000000ffff049224 */ /* 0x000fe400078e0010 */
[----:B------:R-:W-:Y:S01]  /*9ab0*/  @P6 STS.128 [R53+0x5800], RZ ;  /* 0x005800ff35006388 */ /* 0x000fe20000000c00 */
[----:B------:R-:W-:-:S02]  /*9ac0*/  @!P1 IMAD R3, R65, 0x140, RZ ;  /* 0x0000014041039824 */ /* 0x000fc400078e02ff */
[C---:B------:R-:W-:Y:S01]  /*9ad0*/  @!P1 IMAD.WIDE.U32 R4, R64.reuse, 0x140, R4 ;  /* 0x0000014040049825 */ /* 0x040fe200078e0004 */
[----:B------:R-:W-:Y:S01]  /*9ae0*/  @!PT LDS RZ, [RZ] ;  /* 0x00000000fffff984 */ /* 0x000fe20000000800 */
[----:B------:R-:W-:Y:S01]  /*9af0*/  @!PT LDS RZ, [RZ] ;  /* 0x00000000fffff984 */ /* 0x000fe20000000800 */
[----:B------:R-:W-:Y:S01]  /*9b00*/  @!PT LDS RZ, [RZ] ;  /* 0x00000000fffff984 */ /* 0x000fe20000000800 */
[----:B------:R1:W-:Y:S01]  /*9b10*/  @!P6 LDGSTS.E.BYPASS.LTC128B.128 [R53+0x5800], desc[UR4][R8.64] ;  /* 0x058000000835efae */ /* 0x0003e2000b981a04 */
[C---:B------:R-:W-:Y:S02]  /*9b20*/  @!P5 LEA R10, P6, R64.reuse, R16, 0x6 ;  /* 0x00000010400ad211 */ /* 0x040fe400078c30ff */
[----:B------:R-:W-:Y:S01]  /*9b30*/  @!P1 IMAD.IADD R5, R3, 0x1, R5 ;  /* 0x0000000103059824 */ /* 0x000fe200078e0205 */
[--C-:B------:R-:W-:Y:S01]  /*9b40*/  LOP3.LUT R3, R209, 0x20, R54.reuse, 0xf8, !PT ;  /* 0x00000020d1037812 */ /* 0x100fe200078ef836 */
[----:B------:R-:W-:Y:S01]  /*9b50*/  @P5 STS.128 [R53+0x6000], RZ ;  /* 0x006000ff35005388 */ /* 0x000fe20000000c00 */
[----:B------:R-:W-:Y:S02]  /*9b60*/  @!P5 LEA.HI.X R11, R64, R17, R65, 0x6, P6 ;  /* 0x00000011400bd211 */ /* 0x000fe400030f3441 */
[----:B------:R-:W-:-:S03]  /*9b70*/  LOP3.LUT R0, R3, 0x100, R54, 0xf8, !PT ;  /* 0x0000010003007812 */ /* 0x000fc600078ef836 */
[----:B------:R-:W-:Y:S01]  /*9b80*/  @!PT LDS RZ, [RZ] ;  /* 0x00000000fffff984 */ /* 0x000fe20000000800 */
[----:B------:R-:W-:Y:S01]  /*9b90*/  @!PT LDS RZ, [RZ] ;  /* 0x00000000fffff984 */ /* 0x000fe20000000800 */
[----:B------:R-:W-:Y:S01]  /*9ba0*/  @!PT LDS RZ, [RZ] ;  /* 0x00000000fffff984 */ /* 0x000fe20000000800 */
[----:B------:R-:W-:Y:S01]  /*9bb0*/  @!P5 LDGSTS.E.BYPASS.LTC128B.128 [R53+0x6000], desc[UR4][R10.64] ;  /* 0x060000000a35dfae */ /* 0x000fe2000b981a04 */
[----:B------:R-:W-:-:S03]  /*9bc0*/  LOP3.LUT R0, R0, R105, RZ, 0xfc, !PT ;  /* 0x0000006900007212 */ /* 0x000fc600078efcff */
[----:B------:R-:W-:Y:S02]  /*9bd0*/  @P4 STS.128 [R53+0x6800], RZ ;  /* 0x006800ff35004388 */ /* 0x000fe40000000c00 */
[----:B------:R-:W-:Y:S02]  /*9be0*/  IMAD R36, R0, 0x2, R67 ;  /* 0x0000000200247824 */ /* 0x000fe400078e0243 */
[----:B------:R-:W-:-:S05]  /*9bf0*/  IMAD.SHL.U32 R0, R52, 0x100, RZ ;  /* 0x0000010034007824 */ /* 0x000fca00078e00ff */
[----:B------:R-:W-:Y:S02]  /*9c00*/  LOP3.LUT R43, R0, R177, RZ, 0xfc, !PT ;  /* 0x000000b1002b7212 */ /* 0x000fe400078efcff */
[CC--:B-1----:R-:W-:Y:S02]  /*9c10*/  @!P4 LEA R8, P6, R64.reuse, R16.reuse, 0x7 ;  /* 0x000000104008c211 */ /* 0x0c2fe400078c38ff */
[C---:B------:R-:W-:Y:S02]  /*9c20*/  @!P3 LEA R16, P5, R64.reuse, R16, 0x8 ;  /* 0x000000104010b211 */ /* 0x040fe400078a40ff */
[CCC-:B------:R-:W-:Y:S02]  /*9c30*/  @!P4 LEA.HI.X R9, R64.reuse, R17.reuse, R65.reuse, 0x7, P6 ;  /* 0x000000114009c211 */ /* 0x1c0fe400030f3c41 */
[----:B------:R-:W-:-:S03]  /*9c40*/  @!P3 LEA.HI.X R17, R64, R17, R65, 0x8, P5 ;  /* 0x000000114011b211 */ /* 0x000fc600028f4441 */
        /* <DEDUP_REMOVED lines=24> */
[----:B------:R-:W-:-:S03]  /*9dd0*/  LOP3.LUT P0, R3, R176, 0x4, RZ, 0xc0, !PT ;  /* 0x00000004b0037812 */ /* 0x000fc6000780c0ff */
[----:B-1----:R-:W-:Y:S01]  /*9de0*/  LDSM.16.M88.4 R8, [R36] ;  /* 0x000000002408783b */ /* 0x002fe20000000200 */
[----:B------:R-:W-:-:S03]  /*9df0*/  SEL R89, R89, 0xffffffe0, !P0 ;  /* 0xffffffe059597807 */ /* 0x000fc60004000000 */
[----:B------:R-:W1:Y:S02]  /*9e00*/  LDSM.16.M88.4 R20, [R41+0x1000] ;  /* 0x001000002914783b */ /* 0x000e640000000200 */
[----:B------:R-:W-:Y:S02]  /*9e10*/  IMAD.IADD R40, R36, 0x1, R89 ;  /* 0x0000000124287824 */ /* 0x000fe400078e0259 */
[----:B------:R-:W1:Y:S01]  /*9e20*/  LDSM.16.M88.4 R48, [R41+0x4c00] ;  /* 0x004c00002930783b */ /* 0x000e620000000200 */
[----:B------:R-:W-:-:S03]  /*9e30*/  IMAD.IADD R55, R89, 0x1, R41 ;  /* 0x0000000159377824 */ /* 0x000fc600078e0229 */
[----:B------:R-:W0:Y:S04]  /*9e40*/  LDGDEPBAR ;  /* 0x00000000000079af */ /* 0x000e280000000000 */
[----:B----4-:R-:W-:Y:S04]  /*9e50*/  LDSM.16.M88.4 R4, [R40] ;  /* 0x000000002804783b */ /* 0x010fe80000000200 */
[----:B------:R-:W4:Y:S04]  /*9e60*/  LDSM.16.M88.4 R28, [R55+0x1000] ;  /* 0x00100000371c783b */ /* 0x000f280000000200 */
[----:B------:R-:W4:Y:S04]  /*9e70*/  LDSM.16.M88.4 R60, [R55+0x4c00] ;  /* 0x004c0000373c783b */ /* 0x000f280000000200 */
[----:B------:R-:W4:Y:S04]  /*9e80*/  LDSM.16.M88.4 R16, [R41+0x1400] ;  /* 0x001400002910783b */ /* 0x000f280000000200 */
[----:B------:R-:W4:Y:S01]  /*9e90*/  LDSM.16.M88.4 R24, [R55+0x1400] ;  /* 0x001400003718783b */ /* 0x000f220000000200 */
[C---:B-1----:R-:W-:Y:S08]  /*9ea0*/  HMMA.16816.F32.BF16 R72, R8.reuse, R20, RZ ;  /* 0x000000140848723c */ /* 0x042ff000000418ff */
[C---:B------:R-:W-:Y:S08]  /*9eb0*/  HMMA.16816.F32.BF16 R56, R8.reuse, R50, RZ ;  /* 0x000000320838723c */ /* 0x040ff000000418ff */
[----:B------:R-:W-:Y:S08]  /*9ec0*/  HMMA.16816.F32.BF16 R20, R8, R22, RZ ;  /* 0x000000160814723c */ /* 0x000ff000000418ff */
[----:B----4-:R-:W-:Y:S01]  /*9ed0*/  HMMA.16816.F32.BF16 R72, R4, R28, R72 ;  /* 0x0000001c0448723c */ /* 0x010fe20000041848 */
[----:B------:R-:W-:-:S07]  /*9ee0*/  VIADD R28, R43, 0x8 ;  /* 0x000000082b1c7836 */ /* 0x000fce0000000000 */
[----:B------:R-:W-:Y:S08]  /*9ef0*/  HMMA.16816.F32.BF16 R56, R4, R62, R56 ;  /* 0x0000003e0438723c */ /* 0x000ff00000041838 */
[----:B------:R-:W-:Y:S01]  /*9f00*/  HMMA.16816.F32.BF16 R32, R8, R16, RZ ;  /* 0x000000100820723c */ /* 0x000fe200000418ff */
[----:B------:R-:W-:-:S07]  /*9f10*/  VIADD R16, R43, 0x1 ;  /* 0x000000012b107836 */ /* 0x000fce0000000000 */
[----:B------:R-:W-:-:S12]  /*9f20*/  HMMA.16816.F32.BF16 R20, R4, R30, R20 ;  /* 0x0000001e0414723c */ /* 0x000fd80000041814 */
[----:B------:R-:W-:Y:S01]  /*9f30*/  HMMA.16816.F32.BF16 R32, R4, R24, R32 ;  /* 0x000000180420723c */ /* 0x000fe20000041820 */
[----:B------:R-:W-:Y:S01]  /*9f40*/  VIADD R24, R43, 0x9 ;  /* 0x000000092b187836 */ /* 0x000fe20000000000 */
[----:B--2---:R-:W-:Y:S02]  /*9f50*/  IADD3 R12, PT, PT, R69, -R224, -R12 ;  /* 0x800000e0450c7210 */ /* 0x004fe40007ffe80c */
[----:B---3--:R-:W-:-:S03]  /*9f60*/  IADD3 R2, PT, PT, R2, R69, -R224 ;  /* 0x0000004502027210 */ /* 0x008fc60007ffe8e0 */
[C---:B------:R-:W-:Y:S02]  /*9f70*/  IMAD.IADD R42, R13.reuse, 0x1, R12 ;  /* 0x000000010d2a7824 */ /* 0x040fe400078e020c */
[----:B------:R-:W-:-:S03]  /*9f80*/  IMAD.IADD R12, R13, 0x1, R2 ;  /* 0x000000010d0c7824 */ /* 0x000fc600078e0202 */
[C---:B------:R-:W-:Y:S01]  /*9f90*/  ISETP.GT.AND P5, PT, R42.reuse, R16, PT ;  /* 0x000000102a00720c */ /* 0x040fe20003fa4270 */
[----:B------:R-:W-:Y:S01]  /*9fa0*/  VIADD R38, R42, 0x8 ;  /* 0x000000082a267836 */ /* 0x000fe20000000000 */
[----:B------:R-:W-:Y:S01]  /*9fb0*/  VIMNMX R234, PT, PT, RZ, R42, !PT ;  /* 0x0000002affea7248 */ /* 0x000fe20007fe0100 */
[----:B------:R-:W-:Y:S01]  /*9fc0*/  VIADD R2, R43, 0xf9 ;  /* 0x000000f92b027836 */ /* 0x000fe20000000000 */
[C-C-:B------:R-:W-:Y:S02]  /*9fd0*/  VIADDMNMX R233, R12.reuse, 0x1, R69.reuse, PT ;  /* 0x000000010ce97846 */ /* 0x140fe40003800145 */
[----:B------:R-:W-:Y:S02]  /*9fe0*/  VIADDMNMX R231, R12, 0x9, R69, PT ;  /* 0x000000090ce77846 */ /* 0x000fe40003800145 */
[----:B------:R-:W1:Y:S01]  /*9ff0*/  LDSM.16.M88.4 R12, [R41+0x1800] ;  /* 0x00180000290c783b */ /* 0x000e620000000200 */
[----:B------:R-:W-:Y:S02]  /*a000*/  ISETP.GT.AND P1, PT, R38, R43, PT ;  /* 0x0000002b2600720c */ /* 0x000fe40003f24270 */
[----:B------:R-:W-:-:S02]  /*a010*/  ISETP.GT.AND P2, PT, R42, R2, PT ;  /* 0x000000022a00720c */ /* 0x000fc40003f44270 */
[C---:B------:R-:W-:Y:S02]  /*a020*/  ISETP.GT.AND P0, PT, R38.reuse, R2, PT ;  /* 0x000000022600720c */ /* 0x040fe40003f04270 */
[----:B------:R-:W-:Y:S02]  /*a030*/  ISETP.GT.AND P6, PT, R38, R16, PT ;  /* 0x000000102600720c */ /* 0x000fe40003fc4270 */
[C---:B------:R-:W-:Y:S02]  /*a040*/  ISETP.GE.AND P3, PT, R2.reuse, R233, PT ;  /* 0x000000e90200720c */ /* 0x040fe40003f66270 */
[----:B------:R-:W-:Y:S02]  /*a050*/  ISETP.GE.AND P4, PT, R2, R231, PT ;  /* 0x000000e70200720c */ /* 0x000fe40003f86270 */
[----:B------:R-:W-:Y:S02]  /*a060*/  FSEL R2, R74, -INF , !P1 ;  /* 0xff8000004a027808 */ /* 0x000fe40004800000 */
[----:B------:R-:W-:-:S02]  /*a070*/  P2R R29, PR, RZ, 0x40 ;  /* 0x00000040ff1d7803 */ /* 0x000fc40000000000 */
[----:B------:R-:W-:Y:S02]  /*a080*/  FSEL R39, R57, -INF , !P2 ;  /* 0xff80000039277808 */ /* 0x000fe40005000000 */
[----:B------:R-:W-:Y:S02]  /*a090*/  ISETP.GE.AND P1, PT, R16, R231, PT ;  /* 0x000000e71000720c */ /* 0x000fe40003f26270 */
[----:B------:R-:W-:Y:S02]  /*a0a0*/  FSEL R37, R59, -INF , !P0 ;  /* 0xff8000003b257808 */ /* 0x000fe40004000000 */
[----:B------:R-:W-:Y:S02]  /*a0b0*/  P2R R44, PR, RZ, 0x2 ;  /* 0x00000002ff2c7803 */ /* 0x000fe40000000000 */
[----:B------:R-:W-:Y:S02]  /*a0c0*/  FSEL R39, R39, -INF , !P3 ;  /* 0xff80000027277808 */ /* 0x000fe40005800000 */
[----:B------:R-:W-:-:S02]  /*a0d0*/  FSEL R37, R37, -INF , !P4 ;  /* 0xff80000025257808 */ /* 0x000fc40006000000 */
[-C--:B------:R-:W-:Y:S02]  /*a0e0*/  ISETP.GT.AND P1, PT, R42, R28.reuse, PT ;  /* 0x0000001c2a00720c */ /* 0x080fe40003f24270 */
[----:B------:R-:W-:Y:S02]  /*a0f0*/  ISETP.GT.AND P0, PT, R38, R28, PT ;  /* 0x0000001c2600720c */ /* 0x000fe40003f04270 */
[----:B------:R-:W-:Y:S02]  /*a100*/  ISETP.NE.AND P4, PT, R29, RZ, PT ;  /* 0x000000ff1d00720c */ /* 0x000fe40003f85270 */
[C---:B------:R-:W-:Y:S02]  /*a110*/  ISETP.GE.AND P2, PT, R28.reuse, R233, PT ;  /* 0x000000e91c00720c */ /* 0x040fe40003f46270 */
[----:B------:R-:W-:Y:S02]  /*a120*/  ISETP.GE.AND P3, PT, R28, R231, PT ;  /* 0x000000e71c00720c */ /* 0x000fe40003f66270 */
[----:B------:R-:W2:Y:S01]  /*a130*/  LDSM.16.M88.4 R28, [R55+0x1800] ;  /* 0x00180000371c783b */ /* 0x000ea20000000200 */
[----:B------:R-:W-:-:S02]  /*a140*/  ISETP.GE.AND P6, PT, R16, R233, PT ;  /* 0x000000e91000720c */ /* 0x000fc40003fc6270 */
[----:B------:R-:W-:Y:S01]  /*a150*/  HMMA.16816.F32.BF16 R16, R8, R18, RZ ;  /* 0x000000120810723c */ /* 0x000fe200000418ff */
[----:B------:R-:W-:Y:S02]  /*a160*/  FSEL R73, R73, -INF , !P5 ;  /* 0xff80000049497808 */ /* 0x000fe40006800000 */
[----:B------:R-:W-:Y:S01]  /*a170*/  FSEL R144, R20, -INF , !P1 ;  /* 0xff80000014907808 */ /* 0x000fe20004800000 */
[----:B------:R-:W-:Y:S01]  /*a180*/  VIADD R20, R43, 0x10 ;  /* 0x000000102b147836 */ /* 0x000fe20000000000 */
[----:B------:R-:W-:Y:S02]  /*a190*/  FSEL R75, R75, -INF , !P4 ;  /* 0xff8000004b4b7808 */ /* 0x000fe40006000000 */
[----:B------:R-:W-:Y:S02]  /*a1a0*/  ISETP.GE.AND P1, PT, R24, R231, PT ;  /* 0x000000e71800720c */ /* 0x000fe40003f26270 */
[----:B------:R-:W-:Y:S02]  /*a1b0*/  FSEL R22, R22, -INF , !P0 ;  /* 0xff80000016167808 */ /* 0x000fe40004000000 */
[----:B------:R-:W-:-:S02]  /*a1c0*/  ISETP.GT.AND P4, PT, R42, R24, PT ;  /* 0x000000182a00720c */ /* 0x000fc40003f84270 */
[----:B------:R-:W-:Y:S02]  /*a1d0*/  ISETP.GT.AND P5, PT, R38, R24, PT ;  /* 0x000000182600720c */ /* 0x000fe40003fa4270 */
[----:B------:R-:W-:Y:S02]  /*a1e0*/  FSEL R154, R73, -INF , !P6 ;  /* 0xff800000499a7808 */ /* 0x000fe40007000000 */
[----:B------:R-:W-:Y:S02]  /*a1f0*/  ISETP.NE.AND P6, PT, R44, RZ, PT ;  /* 0x000000ff2c00720c */ /* 0x000fe40003fc5270 */
[----:B------:R-:W-:Y:S01]  /*a200*/  P2R R25, PR, RZ, 0x2 ;  /* 0x00000002ff197803 */ /* 0x000fe20000000000 */
[----:B-1----:R-:W-:Y:S01]  /*a210*/  HMMA.16816.F32.BF16 R44, R8, R12, RZ ;  /* 0x0000000c082c723c */ /* 0x002fe200000418ff */
[----:B------:R-:W-:Y:S02]  /*a220*/  FSEL R144, R144, -INF , !P2 ;  /* 0xff80000090907808 */ /* 0x000fe40005000000 */
[----:B------:R-:W-:-:S02]  /*a230*/  FSEL R83, R22, -INF , !P3 ;  /* 0xff80000016537808 */ /* 0x000fc40005800000 */
[-C--:B------:R-:W-:Y:S02]  /*a240*/  ISETP.GT.AND P1, PT, R42, R20.reuse, PT ;  /* 0x000000142a00720c */ /* 0x080fe40003f24270 */
[----:B------:R-:W-:Y:S01]  /*a250*/  ISETP.GT.AND P0, PT, R38, R20, PT ;  /* 0x000000142600720c */ /* 0x000fe20003f04270 */
[----:B------:R-:W-:Y:S01]  /*a260*/  HMMA.16816.F32.BF16 R16, R4, R26, R16 ;  /* 0x0000001a0410723c */ /* 0x000fe20000041810 */
[C---:B------:R-:W-:Y:S02]  /*a270*/  ISETP.GE.AND P2, PT, R20.reuse, R233, PT ;  /* 0x000000e91400720c */ /* 0x040fe40003f46270 */
[----:B------:R-:W-:Y:S02]  /*a280*/  FSEL R244, R21, -INF , !P4 ;  /* 0xff80000015f47808 */ /* 0x000fe40006000000 */
[----:B------:R-:W-:Y:S02]  /*a290*/  ISETP.GE.AND P3, PT, R20, R231, PT ;  /* 0x000000e71400720c */ /* 0x000fe40003f66270 */
[----:B------:R-:W-:Y:S01]  /*a2a0*/  FSEL R81, R23, -INF , !P5 ;  /* 0xff80000017517808 */ /* 0x000fe20006800000 */
[----:B------:R-:W-:Y:S01]  /*a2b0*/  HMMA.16816.F32.BF16 R12, R8, R14, RZ ;  /* 0x0000000e080c723c */ /* 0x000fe200000418ff */
[----:B------:R-:W1:Y:S01]  /*a2c0*/  LDSM.16.M88.4 R20, [R41+0x1c00] ;  /* 0x001c00002914783b */ /* 0x000e620000000200 */
[----:B------:R-:W-:-:S02]  /*a2d0*/  FSEL R87, R75, -INF , !P6 ;  /* 0xff8000004b577808 */ /* 0x000fc40007000000 */
[----:B------:R-:W-:Y:S01]  /*a2e0*/  ISETP.GE.AND P6, PT, R24, R233, PT ;  /* 0x000000e91800720c */ /* 0x000fe20003fc6270 */
[----:B------:R-:W-:Y:S01]  /*a2f0*/  VIADD R24, R43, 0x11 ;  /* 0x000000112b187836 */ /* 0x000fe20000000000 */
[----:B------:R-:W-:Y:S02]  /*a300*/  FSEL R136, R32, -INF , !P1 ;  /* 0xff80000020887808 */ /* 0x000fe40004800000 */
[----:B------:R-:W-:Y:S01]  /*a310*/  FSEL R244, R244, -INF , !P6 ;  /* 0xff800000f4f47808 */ /* 0x000fe20007000000 */
[----:B--2---:R-:W-:Y:S01]  /*a320*/  HMMA.16816.F32.BF16 R44, R4, R28, R44 ;  /* 0x0000001c042c723c */ /* 0x004fe2000004182c */
[----:B------:R-:W-:Y:S01]  /*a330*/  ISETP.NE.AND P6, PT, R25, RZ, PT ;  /* 0x000000ff1900720c */ /* 0x000fe20003fc5270 */
[----:B------:R-:W-:Y:S01]  /*a340*/  VIADD R28, R43, 0x19 ;  /* 0x000000192b1c7836 */ /* 0x000fe20000000000 */
[----:B------:R-:W-:Y:S02]  /*a350*/  ISETP.GT.AND P4, PT, R42, R24, PT ;  /* 0x000000182a00720c */ /* 0x000fe40003f84270 */
[----:B------:R-:W-:-:S02]  /*a360*/  FSEL R81, R81, -INF , !P6 ;  /* 0xff80000051517808 */ /* 0x000fc40007000000 */
[----:B------:R-:W-:Y:S02]  /*a370*/  ISETP.GT.AND P5, PT, R38, R24, PT ;  /* 0x000000182600720c */ /* 0x000fe40003fa4270 */
[C---:B------:R-:W-:Y:S02]  /*a380*/  ISETP.GE.AND P6, PT, R24.reuse, R233, PT ;  /* 0x000000e91800720c */ /* 0x040fe40003fc6270 */
[----:B------:R-:W-:Y:S01]  /*a390*/  ISETP.GE.AND P1, PT, R24, R231, PT ;  /* 0x000000e71800720c */ /* 0x000fe20003f26270 */
[----:B------:R-:W-:Y:S01]  /*a3a0*/  VIADD R24, R43, 0x18 ;  /* 0x000000182b187836 */ /* 0x000fe20000000000 */
[----:B------:R-:W-:Y:S01]  /*a3b0*/  FSEL R34, R34, -INF , !P0 ;  /* 0xff80000022227808 */ /* 0x000fe20004000000 */
[----:B------:R-:W-:Y:S01]  /*a3c0*/  HMMA.16816.F32.BF16 R12, R4, R30, R12 ;  /* 0x0000001e040c723c */ /* 0x000fe2000004180c */
[----:B------:R-:W-:Y:S02]  /*a3d0*/  P2R R32, PR, RZ, 0x2 ;  /* 0x00000002ff207803 */ /* 0x000fe40000000000 */
[----:B------:R-:W-:-:S02]  /*a3e0*/  FSEL R136, R136, -INF , !P2 ;  /* 0xff80000088887808 */ /* 0x000fc40005000000 */
[----:B------:R-:W-:Y:S02]  /*a3f0*/  FSEL R79, R34, -INF , !P3 ;  /* 0xff800000224f7808 */ /* 0x000fe40005800000 */
[-C--:B------:R-:W-:Y:S02]  /*a400*/  ISETP.GT.AND P1, PT, R42, R24.reuse, PT ;  /* 0x000000182a00720c */ /* 0x080fe40003f24270 */
[----:B------:R-:W-:Y:S02]  /*a410*/  ISETP.GT.AND P0, PT, R38, R24, PT ;  /* 0x000000182600720c */ /* 0x000fe40003f04270 */
[C---:B------:R-:W-:Y:S02]  /*a420*/  ISETP.GE.AND P2, PT, R24.reuse, R233, PT ;  /* 0x000000e91800720c */ /* 0x040fe40003f46270 */
[----:B------:R-:W-:Y:S02]  /*a430*/  ISETP.GE.AND P3, PT, R24, R231, PT ;  /* 0x000000e71800720c */ /* 0x000fe40003f66270 */
[----:B------:R-:W2:Y:S01]  /*a440*/  LDSM.16.M88.4 R24, [R55+0x1c00] ;  /* 0x001c00003718783b */ /* 0x000ea20000000200 */
[----:B------:R-:W-:-:S02]  /*a450*/  FSEL R33, R33, -INF , !P4 ;  /* 0xff80000021217808 */ /* 0x000fc40006000000 */
[----:B------:R-:W-:Y:S01]  /*a460*/  FSEL R134, R16, -INF , !P1 ;  /* 0xff80000010867808 */ /* 0x000fe20004800000 */
[----:B------:R-:W-:Y:S01]  /*a470*/  VIADD R16, R43, 0x20 ;  /* 0x000000202b107836 */ /* 0x000fe20000000000 */
[----:B------:R-:W-:Y:S02]  /*a480*/  FSEL R35, R35, -INF , !P5 ;  /* 0xff80000023237808 */ /* 0x000fe40006800000 */
[----:B------:R-:W-:Y:S02]  /*a490*/  ISETP.GE.AND P1, PT, R28, R231, PT ;  /* 0x000000e71c00720c */ /* 0x000fe40003f26270 */
[----:B------:R-:W-:Y:S02]  /*a4a0*/  FSEL R18, R18, -INF , !P0 ;  /* 0xff80000012127808 */ /* 0x000fe40004000000 */
[-C--:B------:R-:W-:Y:S02]  /*a4b0*/  ISETP.GT.AND P4, PT, R42, R28.reuse, PT ;  /* 0x0000001c2a00720c */ /* 0x080fe40003f84270 */
[----:B------:R-:W-:-:S02]  /*a4c0*/  ISETP.GT.AND P5, PT, R38, R28, PT ;  /* 0x0000001c2600720c */ /* 0x000fc40003fa4270 */
[----:B------:R-:W-:Y:S02]  /*a4d0*/  FSEL R242, R33, -INF , !P6 ;  /* 0xff80000021f27808 */ /* 0x000fe40007000000 */
[----:B------:R-:W-:Y:S02]  /*a4e0*/  ISETP.NE.AND P6, PT, R32, RZ, PT ;  /* 0x000000ff2000720c */ /* 0x000fe40003fc5270 */
[----:B------:R-:W-:Y:S02]  /*a4f0*/  P2R R29, PR, RZ, 0x2 ;  /* 0x00000002ff1d7803 */ /* 0x000fe40000000000 */
[----:B------:R-:W-:Y:S02]  /*a500*/  FSEL R134, R134, -INF , !P2 ;  /* 0xff80000086867808 */ /* 0x000fe40005000000 */
[----:B------:R-:W-:Y:S02]  /*a510*/  FSEL R75, R18, -INF , !P3 ;  /* 0xff800000124b7808 */ /* 0x000fe40005800000 */
[----:B------:R-:W-:-:S02]  /*a520*/  ISETP.GT.AND P1, PT, R42, R16, PT ;  /* 0x000000102a00720c */ /* 0x000fc40003f24270 */
[----:B------:R-:W-:Y:S02]  /*a530*/  ISETP.GT.AND P0, PT, R38, R16, PT ;  /* 0x000000102600720c */ /* 0x000fe40003f04270 */
[C---:B------:R-:W-:Y:S02]  /*a540*/  ISETP.GE.AND P2, PT, R16.reuse, R233, PT ;  /* 0x000000e91000720c */ /* 0x040fe40003f46270 */
[----:B------:R-:W-:Y:S02]  /*a550*/  FSEL R84, R17, -INF , !P4 ;  /* 0xff80000011547808 */ /* 0x000fe40006000000 */
[----:B------:R-:W-:Y:S02]  /*a560*/  ISETP.GE.AND P3, PT, R16, R231, PT ;  /* 0x000000e71000720c */ /* 0x000fe40003f66270 */
[----:B------:R-:W-:Y:S02]  /*a570*/  FSEL R73, R19, -INF , !P5 ;  /* 0xff80000013497808 */ /* 0x000fe40006800000 */
[----:B------:R-:W3:Y:S01]  /*a580*/  LDSM.16.M88.4 R16, [R41+0x2000] ;  /* 0x002000002910783b */ /* 0x000ee20000000200 */
[----:B------:R-:W-:-:S02]  /*a590*/  FSEL R77, R35, -INF , !P6 ;  /* 0xff800000234d7808 */ /* 0x000fc40007000000 */
[C---:B-1----:R-:W-:Y:S01]  /*a5a0*/  HMMA.16816.F32.BF16 R32, R8.reuse, R20, RZ ;  /* 0x000000140820723c */ /* 0x042fe200000418ff */
[----:B------:R-:W-:Y:S01]  /*a5b0*/  ISETP.GE.AND P6, PT, R28, R233, PT ;  /* 0x000000e91c00720c */ /* 0x000fe20003fc6270 */
[----:B------:R-:W-:Y:S01]  /*a5c0*/  VIADD R28, R43, 0x21 ;  /* 0x000000212b1c7836 */ /* 0x000fe20000000000 */
[----:B------:R-:W-:Y:S02]  /*a5d0*/  FSEL R130, R44, -INF , !P1 ;  /* 0xff8000002c827808 */ /* 0x000fe40004800000 */
[----:B------:R-:W-:Y:S02]  /*a5e0*/  FSEL R84, R84, -INF , !P6 ;  /* 0xff80000054547808 */ /* 0x000fe40007000000 */
[----:B------:R-:W-:Y:S01]  /*a5f0*/  ISETP.NE.AND P6, PT, R29, RZ, PT ;  /* 0x000000ff1d00720c */ /* 0x000fe20003fc5270 */
[----:B------:R-:W-:Y:S01]  /*a600*/  HMMA.16816.F32.BF16 R20, R8, R22, RZ ;  /* 0x000000160814723c */ /* 0x000fe200000418ff */
[----:B------:R-:W-:Y:S02]  /*a610*/  ISETP.GT.AND P4, PT, R42, R28, PT ;  /* 0x0000001c2a00720c */ /* 0x000fe40003f84270 */
[----:B------:R-:W-:-:S02]  /*a620*/  FSEL R73, R73, -INF , !P6 ;  /* 0xff80000049497808 */ /* 0x000fc40007000000 */
[----:B------:R-:W-:Y:S02]  /*a630*/  ISETP.GT.AND P5, PT, R38, R28, PT ;  /* 0x0000001c2600720c */ /* 0x000fe40003fa4270 */
[C---:B------:R-:W-:Y:S02]  /*a640*/  ISETP.GE.AND P6, PT, R28.reuse, R233, PT ;  /* 0x000000e91c00720c */ /* 0x040fe40003fc6270 */
[----:B------:R-:W-:Y:S01]  /*a650*/  ISETP.GE.AND P1, PT, R28, R231, PT ;  /* 0x000000e71c00720c */ /* 0x000fe20003f26270 */
[C---:B------:R-:W-:Y:S01]  /*a660*/  VIADD R28, R43.reuse, 0x28 ;  /* 0x000000282b1c7836 */ /* 0x040fe20000000000 */
[----:B------:R-:W-:Y:S01]  /*a670*/  FSEL R46, R46, -INF , !P0 ;  /* 0xff8000002e2e7808 */ /* 0x000fe20004000000 */
[----:B--2---:R-:W-:Y:S01]  /*a680*/  HMMA.16816.F32.BF16 R32, R4, R24, R32 ;  /* 0x000000180420723c */ /* 0x004fe20000041820 */
[----:B------:R-:W-:Y:S01]  /*a690*/  P2R R44, PR, RZ, 0x2 ;  /* 0x00000002ff2c7803 */ /* 0x000fe20000000000 */
[----:B------:R-:W-:Y:S01]  /*a6a0*/  VIADD R24, R43, 0x29 ;  /* 0x000000292b187836 */ /* 0x000fe20000000000 */
[----:B------:R-:W-:-:S02]  /*a6b0*/  FSEL R130, R130, -INF , !P2 ;  /* 0xff80000082827808 */ /* 0x000fc40005000000 */
[----:B------:R-:W-:Y:S02]  /*a6c0*/  FSEL R71, R46, -INF , !P3 ;  /* 0xff8000002e477808 */ /* 0x000fe40005800000 */
[-C--:B------:R-:W-:Y:S01]  /*a6d0*/  ISETP.GT.AND P1, PT, R42, R28.reuse, PT ;  /* 0x0000001c2a00720c */ /* 0x080fe20003f24270 */
[----:B------:R-:W-:Y:S01]  /*a6e0*/  HMMA.16816.F32.BF16 R20, R4, R26, R20 ;  /* 0x0000001a0414723c */ /* 0x000fe20000041814 */
[----:B------:R-:W-:Y:S02]  /*a6f0*/  ISETP.GT.AND P0, PT, R38, R28, PT ;  /* 0x0000001c2600720c */ /* 0x000fe40003f04270 */
[C---:B------:R-:W-:Y:S02]  /*a700*/  ISETP.GE.AND P2, PT, R28.reuse, R233, PT ;  /* 0x000000e91c00720c */ /* 0x040fe40003f46270 */
[----:B------:R-:W-:Y:S02]  /*a710*/  ISETP.GE.AND P3, PT, R28, R231, PT ;  /* 0x000000e71c00720c */ /* 0x000fe40003f66270 */
[----:B------:R-:W1:Y:S01]  /*a720*/  LDSM.16.M88.4 R28, [R55+0x2000] ;  /* 0x00200000371c783b */ /* 0x000e620000000200 */
        /* <DEDUP_REMOVED lines=19> */
[----:B------:R-:W2:Y:S01]  /*a860*/  LDSM.16.M88.4 R12, [R41+0x2400] ;  /* 0x00240000290c783b */ /* 0x000ea20000000200 */
[----:B------:R-:W-:-:S02]  /*a870*/  FSEL R69, R47, -INF , !P6 ;  /* 0xff8000002f457808 */ /* 0x000fc40007000000 */
[----:B------:R-:W-:Y:S01]  /*a880*/  ISETP.GE.AND P6, PT, R24, R233, PT ;  /* 0x000000e91800720c */ /* 0x000fe20003fc6270 */
[C---:B---3--:R-:W-:Y:S01]  /*a890*/  HMMA.16816.F32.BF16 R44, R8.reuse, R16, RZ ;  /* 0x00000010082c723c */ /* 0x048fe200000418ff */
[----:B------:R-:W-:Y:S01]  /*a8a0*/  VIADD R24, R43, 0x31 ;  /* 0x000000312b187836 */ /* 0x000fe20000000000 */
[----:B------:R-:W-:Y:S02]  /*a8b0*/  FSEL R236, R32, -INF , !P1 ;  /* 0xff80000020ec7808 */ /* 0x000fe40004800000 */
[----:B------:R-:W-:Y:S02]  /*a8c0*/  FSEL R128, R128, -INF , !P6 ;  /* 0xff80000080807808 */ /* 0x000fe40007000000 */
[----:B------:R-:W-:Y:S02]  /*a8d0*/  ISETP.NE.AND P6, PT, R25, RZ, PT ;  /* 0x000000ff1900720c */ /* 0x000fe40003fc5270 */
[----:B------:R-:W-:Y:S01]  /*a8e0*/  ISETP.GT.AND P4, PT, R42, R24, PT ;  /* 0x000000182a00720c */ /* 0x000fe20003f84270 */
[----:B------:R-:W-:Y:S01]  /*a8f0*/  HMMA.16816.F32.BF16 R16, R8, R18, RZ ;  /* 0x000000120810723c */ /* 0x000fe200000418ff */
[----:B------:R-:W-:-:S02]  /*a900*/  FSEL R59, R59, -INF , !P6 ;  /* 0xff8000003b3b7808 */ /* 0x000fc40007000000 */
[----:B------:R-:W-:Y:S02]  /*a910*/  ISETP.GT.AND P5, PT, R38, R24, PT ;  /* 0x000000182600720c */ /* 0x000fe40003fa4270 */
[C---:B------:R-:W-:Y:S02]  /*a920*/  ISETP.GE.AND P6, PT, R24.reuse, R233, PT ;  /* 0x000000e91800720c */ /* 0x040fe40003fc6270 */
[----:B------:R-:W-:Y:S01]  /*a930*/  ISETP.GE.AND P1, PT, R24, R231, PT ;  /* 0x000000e71800720c */ /* 0x000fe20003f26270 */
[C---:B------:R-:W-:Y:S01]  /*a940*/  VIADD R24, R43.reuse, 0x38 ;  /* 0x000000382b187836 */ /* 0x040fe20000000000 */
[----:B------:R-:W-:Y:S02]  /*a950*/  FSEL R34, R34, -INF , !P0 ;  /* 0xff80000022227808 */ /* 0x000fe40004000000 */
[----:B------:R-:W-:Y:S01]  /*a960*/  P2R R32, PR, RZ, 0x2 ;  /* 0x00000002ff207803 */ /* 0x000fe20000000000 */
[----:B-1----:R-:W-:Y:S01]  /*a970*/  HMMA.16816.F32.BF16 R44, R4, R28, R44 ;  /* 0x0000001c042c723c */ /* 0x002fe2000004182c */
[----:B------:R-:W-:Y:S01]  /*a980*/  FSEL R236, R236, -INF , !P2 ;  /* 0xff800000ecec7808 */ /* 0x000fe20005000000 */
[----:B------:R-:W-:Y:S01]  /*a990*/  VIADD R28, R43, 0x39 ;  /* 0x000000392b1c7836 */ /* 0x000fe20000000000 */
[----:B------:R-:W-:-:S02]  /*a9a0*/  FSEL R57, R34, -INF , !P3 ;  /* 0xff80000022397808 */ /* 0x000fc40005800000 */
[-C--:B------:R-:W-:Y:S02]  /*a9b0*/  ISETP.GT.AND P1, PT, R42, R24.reuse, PT ;  /* 0x000000182a00720c */ /* 0x080fe40003f24270 */
[----:B------:R-:W-:Y:S01]  /*a9c0*/  ISETP.GT.AND P0, PT, R38, R24, PT ;  /* 0x000000182600720c */ /* 0x000fe20003f04270 */
[----:B------:R-:W-:Y:S01]  /*a9d0*/  HMMA.16816.F32.BF16 R16, R4, R30, R16 ;  /* 0x0000001e0410723c */ /* 0x000fe20000041810 */
[C---:B------:R-:W-:Y:S02]  /*a9e0*/  ISETP.GE.AND P2, PT, R24.reuse, R233, PT ;  /* 0x000000e91800720c */ /* 0x040fe40003f46270 */
[----:B------:R-:W-:Y:S02]  /*a9f0*/  ISETP.GE.AND P3, PT, R24, R231, PT ;  /* 0x000000e71800720c */ /* 0x000fe40003f66270 */
[----:B------:R-:W1:Y:S01]  /*aa00*/  LDSM.16.M88.4 R24, [R55+0x2400] ;  /* 0x002400003718783b */ /* 0x000e620000000200 */
[----:B------:R-:W-:Y:S02]  /*aa10*/  FSEL R33, R33, -INF , !P4 ;  /* 0xff80000021217808 */ /* 0x000fe40006000000 */
[----:B------:R-:W-:Y:S01]  /*aa20*/  FSEL R230, R20, -INF , !P1 ;  /* 0xff80000014e67808 */ /* 0x000fe20004800000 */
[----:B------:R-:W-:Y:S01]  /*aa30*/  VIADD R20, R43, 0x40 ;  /* 0x000000402b147836 */ /* 0x000fe20000000000 */
[----:B------:R-:W-:-:S02]  /*aa40*/  FSEL R35, R35, -INF , !P5 ;  /* 0xff80000023237808 */ /* 0x000fc40006800000 */
[----:B------:R-:W-:Y:S02]  /*aa50*/  ISETP.GE.AND P1, PT, R28, R231, PT ;  /* 0x000000e71c00720c */ /* 0x000fe40003f26270 */
[----:B------:R-:W-:Y:S02]  /*aa60*/  FSEL R22, R22, -INF , !P0 ;  /* 0xff80000016167808 */ /* 0x000fe40004000000 */
[-C--:B------:R-:W-:Y:S02]  /*aa70*/  ISETP.GT.AND P4, PT, R42, R28.reuse, PT ;  /* 0x0000001c2a00720c */ /* 0x080fe40003f84270 */
[----:B------:R-:W-:Y:S02]  /*aa80*/  ISETP.GT.AND P5, PT, R38, R28, PT ;  /* 0x0000001c2600720c */ /* 0x000fe40003fa4270 */
[----:B------:R-:W-:Y:S02]  /*aa90*/  FSEL R142, R33, -INF , !P6 ;  /* 0xff800000218e7808 */ /* 0x000fe40007000000 */
[----:B------:R-:W-:-:S02]  /*aaa0*/  ISETP.NE.AND P6, PT, R32, RZ, PT ;  /* 0x000000ff2000720c */ /* 0x000fc40003fc5270 */
[----:B------:R-:W-:Y:S02]  /*aab0*/  P2R R29, PR, RZ, 0x2 ;  /* 0x00000002ff1d7803 */ /* 0x000fe40000000000 */
[----:B------:R-:W-:Y:S02]  /*aac0*/  FSEL R230, R230, -INF , !P2 ;  /* 0xff800000e6e67808 */ /* 0x000fe40005000000 */
[----:B------:R-:W-:Y:S02]  /*aad0*/  FSEL R93, R22, -INF , !P3 ;  /* 0xff800000165d7808 */ /* 0x000fe40005800000 */
[-C--:B------:R-:W-:Y:S02]  /*aae0*/  ISETP.GT.AND P1, PT, R42, R20.reuse, PT ;  /* 0x000000142a00720c */ /* 0x080fe40003f24270 */
[----:B------:R-:W-:Y:S02]  /*aaf0*/  ISETP.GT.AND P0, PT, R38, R20, PT ;  /* 0x000000142600720c */ /* 0x000fe40003f04270 */
[----:B------:R-:W-:-:S02]  /*ab00*/  ISETP.GE.AND P2, PT, R20, R233, PT ;  /* 0x000000e91400720c */ /* 0x000fc40003f46270 */
[----:B------:R-:W-:Y:S02]  /*ab10*/  FSEL R150, R21, -INF , !P4 ;  /* 0xff80000015967808 */ /* 0x000fe40006000000 */
[----:B------:R-:W-:Y:S02]  /*ab20*/  ISETP.GE.AND P3, PT, R20, R231, PT ;  /* 0x000000e71400720c */ /* 0x000fe40003f66270 */
[----:B------:R-:W-:Y:S02]  /*ab30*/  FSEL R97, R23, -INF , !P5 ;  /* 0xff80000017617808 */ /* 0x000fe40006800000 */
[----:B------:R-:W3:Y:S01]  /*ab40*/  LDSM.16.M88.4 R20, [R41+0x2800] ;  /* 0x002800002914783b */ /* 0x000ee20000000200 */
[----:B------:R-:W-:Y:S02]  /*ab50*/  FSEL R51, R35, -INF , !P6 ;  /* 0xff80000023337808 */ /* 0x000fe40007000000 */
[----:B--2---:R-:W-:Y:S01]  /*ab60*/  HMMA.16816.F32.BF16 R32, R8, R12, RZ ;  /* 0x0000000c0820723c */ /* 0x004fe200000418ff */
[----:B------:R-:W-:Y:S01]  /*ab70*/  ISETP.GE.AND P6, PT, R28, R233, PT ;  /* 0x000000e91c00720c */ /* 0x000fe20003fc6270 */
[----:B------:R-:W-:Y:S01]  /*ab80*/  VIADD R28, R43, 0x41 ;  /* 0x000000412b1c7836 */ /* 0x000fe20000000000 */
[----:B------:R-:W-:-:S02]  /*ab90*/  FSEL R210, R44, -INF , !P1 ;  /* 0xff8000002cd27808 */ /* 0x000fc40004800000 */
[----:B------:R-:W-:Y:S02]  /*aba0*/  FSEL R150, R150, -INF , !P6 ;  /* 0xff80000096967808 */ /* 0x000fe40007000000 */
[----:B------:R-:W-:Y:S01]  /*abb0*/  ISETP.NE.AND P6, PT, R29, RZ, PT ;  /* 0x000000ff1d00720c */ /* 0x000fe20003fc5270 */
[----:B------:R-:W-:Y:S01]  /*abc0*/  HMMA.16816.F32.BF16 R12, R8, R14, RZ ;  /* 0x0000000e080c723c */ /* 0x000fe200000418ff */
[-C--:B------:R-:W-:Y:S02]  /*abd0*/  ISETP.GT.AND P4, PT, R42, R28.reuse, PT ;  /* 0x0000001c2a00720c */ /* 0x080fe40003f84270 */
[----:B------:R-:W-:Y:S02]  /*abe0*/  FSEL R97, R97, -INF , !P6 ;  /* 0xff80000061617808 */ /* 0x000fe40007000000 */
[----:B------:R-:W-:Y:S02]  /*abf0*/  ISETP.GT.AND P5, PT, R38, R28, PT ;  /* 0x0000001c2600720c */ /* 0x000fe40003fa4270 */
[----:B------:R-:W-:-:S02]  /*ac00*/  ISETP.GE.AND P6, PT, R28, R233, PT ;  /* 0x000000e91c00720c */ /* 0x000fc40003fc6270 */
[----:B------:R-:W-:Y:S01]  /*ac10*/  ISETP.GE.AND P1, PT, R28, R231, PT ;  /* 0x000000e71c00720c */ /* 0x000fe20003f26270 */
[C---:B------:R-:W-:Y:S01]  /*ac20*/  VIADD R28, R43.reuse, 0x48 ;  /* 0x000000482b1c7836 */ /* 0x040fe20000000000 */
[----:B------:R-:W-:Y:S01]  /*ac30*/  FSEL R46, R46, -INF , !P0 ;  /* 0xff8000002e2e7808 */ /* 0x000fe20004000000 */
[C---:B-1----:R-:W-:Y:S01]  /*ac40*/  HMMA.16816.F32.BF16 R32, R4.reuse, R24, R32 ;  /* 0x000000180420723c */ /* 0x042fe20000041820 */
[----:B------:R-:W-:Y:S01]  /*ac50*/  P2R R44, PR, RZ, 0x2 ;  /* 0x00000002ff2c7803 */ /* 0x000fe20000000000 */
[----:B------:R-:W-:Y:S01]  /*ac60*/  VIADD R24, R43, 0x49 ;  /* 0x000000492b187836 */ /* 0x000fe20000000000 */
[----:B------:R-:W-:Y:S02]  /*ac70*/  FSEL R210, R210, -INF , !P2 ;  /* 0xff800000d2d27808 */ /* 0x000fe40005000000 */
[----:B------:R-:W-:Y:S02]  /*ac80*/  FSEL R99, R46, -INF , !P3 ;  /* 0xff8000002e637808 */ /* 0x000fe40005800000 */
[-C--:B------:R-:W-:Y:S01]  /*ac90*/  ISETP.GT.AND P1, PT, R42, R28.reuse, PT ;  /* 0x0000001c2a00720c */ /* 0x080fe20003f24270 */
[----:B------:R-:W-:Y:S01]  /*aca0*/  HMMA.16816.F32.BF16 R12, R4, R26, R12 ;  /* 0x0000001a040c723c */ /* 0x000fe2000004180c */
[----:B------:R-:W-:-:S02]  /*acb0*/  ISETP.GT.AND P0, PT, R38, R28, PT ;  /* 0x0000001c2600720c */ /* 0x000fc40003f04270 */
[C---:B------:R-:W-:Y:S02]  /*acc0*/  ISETP.GE.AND P2, PT, R28.reuse, R233, PT ;  /* 0x000000e91c00720c */ /* 0x040fe40003f46270 */
[-C--:B------:R-:W-:Y:S02]  /*acd0*/  ISETP.GE.AND P3, PT, R28, R231.reuse, PT ;  /* 0x000000e71c00720c */ /* 0x080fe40003f66270 */
[----:B------:R-:W1:Y:S01]  /*ace0*/  LDSM.16.M88.4 R28, [R55+0x2800] ;  /* 0x00280000371c783b */ /* 0x000e620000000200 */
[----:B------:R-:W-:Y:S02]  /*acf0*/  FSEL R45, R45, -INF , !P4 ;  /* 0xff8000002d2d7808 */ /* 0x000fe40006000000 */
[----:B------:R-:W-:Y:S01]  /*ad00*/  FSEL R164, R16, -INF , !P1 ;  /* 0xff80000010a47808 */ /* 0x000fe20004800000 */
[----:B------:R-:W-:Y:S01]  /*ad10*/  VIADD R16, R43, 0x50 ;  /* 0x000000502b107836 */ /* 0x000fe20000000000 */
[----:B------:R-:W-:Y:S02]  /*ad20*/  FSEL R47, R47, -INF , !P5 ;  /* 0xff8000002f2f7808 */ /* 0x000fe40006800000 */
[----:B------:R-:W-:-:S02]  /*ad30*/  ISETP.GE.AND P1, PT, R24, R231, PT ;  /* 0x000000e71800720c */ /* 0x000fc40003f26270 */
[----:B------:R-:W-:Y:S02]  /*ad40*/  FSEL R18, R18, -INF , !P0 ;  /* 0xff80000012127808 */ /* 0x000fe40004000000 */
[-C--:B------:R-:W-:Y:S02]  /*ad50*/  ISETP.GT.AND P4, PT, R42, R24.reuse, PT ;  /* 0x000000182a00720c */ /* 0x080fe40003f84270 */
[----:B------:R-:W-:Y:S02]  /*ad60*/  ISETP.GT.AND P5, PT, R38, R24, PT ;  /* 0x000000182600720c */ /* 0x000fe40003fa4270 */
[----:B------:R-:W-:Y:S02]  /*ad70*/  FSEL R158, R45, -INF , !P6 ;  /* 0xff8000002d9e7808 */ /* 0x000fe40007000000 */
[----:B------:R-:W-:Y:S02]  /*ad80*/  ISETP.NE.AND P6, PT, R44, RZ, PT ;  /* 0x000000ff2c00720c */ /* 0x000fe40003fc5270 */
[----:B------:R-:W-:-:S02]  /*ad90*/  P2R R25, PR, RZ, 0x2 ;  /* 0x00000002ff197803 */ /* 0x000fc40000000000 */
[----:B------:R-:W-:Y:S02]  /*ada0*/  FSEL R164, R164, -INF , !P2 ;  /* 0xff800000a4a47808 */ /* 0x000fe40005000000 */
[----:B------:R-:W-:Y:S02]  /*adb0*/  FSEL R113, R18, -INF , !P3 ;  /* 0xff80000012717808 */ /* 0x000fe40005800000 */
[-C--:B------:R-:W-:Y:S02]  /*adc0*/  ISETP.GT.AND P1, PT, R42, R16.reuse, PT ;  /* 0x000000102a00720c */ /* 0x080fe40003f24270 */
[----:B------:R-:W-:Y:S02]  /*add0*/  ISETP.GT.AND P0, PT, R38, R16, PT ;  /* 0x000000102600720c */ /* 0x000fe40003f04270 */
[----:B------:R-:W-:Y:S02]  /*ade0*/  ISETP.GE.AND P2, PT, R16, R233, PT ;  /* 0x000000e91000720c */ /* 0x000fe40003f46270 */
[----:B------:R-:W-:-:S02]  /*adf0*/  FSEL R124, R17, -INF , !P4 ;  /* 0xff800000117c7808 */ /* 0x000fc40006000000 */
[----:B------:R-:W-:Y:S02]  /*ae00*/  ISETP.GE.AND P3, PT, R16, R231, PT ;  /* 0x000000e71000720c */ /* 0x000fe40003f66270 */
[----:B------:R-:W-:Y:S02]  /*ae10*/  FSEL R115, R19, -INF , !P5 ;  /* 0xff80000013737808 */ /* 0x000fe40006800000 */
[----:B------:R-:W2:Y:S01]  /*ae20*/  LDSM.16.M88.4 R16, [R41+0x2c00] ;  /* 0x002c00002910783b */ /* 0x000ea20000000200 */
[----:B------:R-:W-:Y:S02]  /*ae30*/  FSEL R101, R47, -INF , !P6 ;  /* 0xff8000002f657808 */ /* 0x000fe40007000000 */
[----:B------:R-:W-:Y:S01]  /*ae40*/  ISETP.GE.AND P6, PT, R24, R233, PT ;  /* 0x000000e91800720c */ /* 0x000fe20003fc6270 */
[----:B---3--:R-:W-:Y:S01]  /*ae50*/  HMMA.16816.F32.BF16 R44, R8, R20, RZ ;  /* 0x00000014082c723c */ /* 0x008fe200000418ff */
[----:B------:R-:W-:Y:S01]  /*ae60*/  VIADD R24, R43, 0x51 ;  /* 0x000000512b187836 */ /* 0x000fe20000000000 */
[----:B------:R-:W-:-:S02]  /*ae70*/  FSEL R206, R32, -INF , !P1 ;  /* 0xff80000020ce7808 */ /* 0x000fc40004800000 */
[----:B------:R-:W-:Y:S02]  /*ae80*/  FSEL R124, R124, -INF , !P6 ;  /* 0xff8000007c7c7808 */ /* 0x000fe40007000000 */
[----:B------:R-:W-:Y:S02]  /*ae90*/  ISETP.NE.AND P6, PT, R25, RZ, PT ;  /* 0x000000ff1900720c */ /* 0x000fe40003fc5270 */
[-C--:B------:R-:W-:Y:S01]  /*aea0*/  ISETP.GT.AND P4, PT, R42, R24.reuse, PT ;  /* 0x000000182a00720c */ /* 0x080fe20003f84270 */
[----:B------:R-:W-:Y:S01]  /*aeb0*/  HMMA.16816.F32.BF16 R20, R8, R22, RZ ;  /* 0x000000160814723c */ /* 0x000fe200000418ff */
[----:B------:R-:W-:Y:S02]  /*aec0*/  FSEL R115, R115, -INF , !P6 ;  /* 0xff80000073737808 */ /* 0x000fe40007000000 */
[----:B------:R-:W-:Y:S02]  /*aed0*/  ISETP.GT.AND P5, PT, R38, R24, PT ;  /* 0x000000182600720c */ /* 0x000fe40003fa4270 */
[----:B------:R-:W-:-:S02]  /*aee0*/  ISETP.GE.AND P6, PT, R24, R233, PT ;  /* 0x000000e91800720c */ /* 0x000fc40003fc6270 */
[----:B------:R-:W-:Y:S01]  /*aef0*/  ISETP.GE.AND P1, PT, R24, R231, PT ;  /* 0x000000e71800720c */ /* 0x000fe20003f26270 */
[C---:B------:R-:W-:Y:S01]  /*af00*/  VIADD R24, R43.reuse, 0x58 ;  /* 0x000000582b187836 */ /* 0x040fe20000000000 */
[----:B------:R-:W-:Y:S02]  /*af10*/  FSEL R34, R34, -INF , !P0 ;  /* 0xff80000022227808 */ /* 0x000fe40004000000 */
[----:B------:R-:W-:Y:S01]  /*af20*/  P2R R32, PR, RZ, 0x2 ;  /* 0x00000002ff207803 */ /* 0x000fe20000000000 */
[----:B-1----:R-:W-:Y:S01]  /*af30*/  HMMA.16816.F32.BF16 R44, R4, R28, R44 ;  /* 0x0000001c042c723c */ /* 0x002fe2000004182c */
[----:B------:R-:W-:Y:S01]  /*af40*/  FSEL R206, R206, -INF , !P2 ;  /* 0xff800000cece7808 */ /* 0x000fe20005000000 */
[----:B------:R-:W-:Y:S01]  /*af50*/  VIADD R28, R43, 0x59 ;  /* 0x000000592b1c7836 */ /* 0x000fe20000000000 */
[----:B------:R-:W-:Y:S02]  /*af60*/  FSEL R119, R34, -INF , !P3 ;  /* 0xff80000022777808 */ /* 0x000fe40005800000 */
[----:B------:R-:W-:-:S02]  /*af70*/  ISETP.GT.AND P1, PT, R42, R24, PT ;  /* 0x000000182a00720c */ /* 0x000fc40003f24270 */
        /* <DEDUP_REMOVED lines=190> */
[----:B------:R-:W-:Y:S02]  /*bb60*/  FSEL R35, R35, -INF , !P5 ;  /* 0xff80000023237808 */ /* 0x000fe40006800000 */
[----:B------:R-:W-:-:S02]  /*bb70*/  FSEL R170, R33, -INF , !P6 ;  /* 0xff80000021aa7808 */ /* 0x000fc40007000000 */
[----:B------:R-:W-:Y:S02]  /*bb80*/  ISETP.NE.AND P6, PT, R32, RZ, PT ;  /* 0x000000ff2000720c */ /* 0x000fe40003fc5270 */
[----:B------:R-:W-:Y:S02]  /*bb90*/  ISETP.GT.AND P4, PT, R42, R28, PT ;  /* 0x0000001c2a00720c */ /* 0x000fe40003f84270 */
[----:B------:R-:W-:Y:S02]  /*bba0*/  FSEL R181, R35, -INF , !P6 ;  /* 0xff80000023b57808 */ /* 0x000fe40007000000 */
[----:B------:R-:W-:Y:S01]  /*bbb0*/  FSEL R168, R20, -INF , !P1 ;  /* 0xff80000014a87808 */ /* 0x000fe20004800000 */
[----:B------:R-:W3:Y:S01]  /*bbc0*/  LDSM.16.M88.4 R32, [R41+0x4000] ;  /* 0x004000002920783b */ /* 0x000ee20000000200 */
[----:B------:R-:W-:Y:S01]  /*bbd0*/  ISETP.GE.AND P1, PT, R28, R231, PT ;  /* 0x000000e71c00720c */ /* 0x000fe20003f26270 */
[----:B------:R-:W-:Y:S01]  /*bbe0*/  VIADD R20, R43, 0xa0 ;  /* 0x000000a02b147836 */ /* 0x000fe20000000000 */
[----:B------:R-:W-:-:S02]  /*bbf0*/  FSEL R22, R22, -INF , !P0 ;  /* 0xff80000016167808 */ /* 0x000fc40004000000 */
[----:B------:R-:W-:Y:S02]  /*bc00*/  ISETP.GE.AND P6, PT, R28, R233, PT ;  /* 0x000000e91c00720c */ /* 0x000fe40003fc6270 */
[----:B------:R-:W-:Y:S02]  /*bc10*/  FSEL R21, R21, -INF , !P4 ;  /* 0xff80000015157808 */ /* 0x000fe40006000000 */
[----:B------:R-:W-:Y:S02]  /*bc20*/  ISETP.GT.AND P5, PT, R38, R28, PT ;  /* 0x0000001c2600720c */ /* 0x000fe40003fa4270 */
[----:B------:R-:W-:Y:S01]  /*bc30*/  P2R R50, PR, RZ, 0x2 ;  /* 0x00000002ff327803 */ /* 0x000fe20000000000 */
[----:B--2---:R-:W-:Y:S01]  /*bc40*/  HMMA.16816.F32.BF16 R28, R8, R12, RZ ;  /* 0x0000000c081c723c */ /* 0x004fe200000418ff */
[----:B------:R-:W-:Y:S02]  /*bc50*/  FSEL R168, R168, -INF , !P2 ;  /* 0xff800000a8a87808 */ /* 0x000fe40005000000 */
[----:B------:R-:W-:-:S02]  /*bc60*/  FSEL R183, R22, -INF , !P3 ;  /* 0xff80000016b77808 */ /* 0x000fc40005800000 */
[-C--:B------:R-:W-:Y:S02]  /*bc70*/  ISETP.GT.AND P1, PT, R42, R20.reuse, PT ;  /* 0x000000142a00720c */ /* 0x080fe40003f24270 */
[----:B------:R-:W-:Y:S01]  /*bc80*/  ISETP.GT.AND P0, PT, R38, R20, PT ;  /* 0x000000142600720c */ /* 0x000fe20003f04270 */
[----:B------:R-:W-:Y:S01]  /*bc90*/  HMMA.16816.F32.BF16 R12, R8, R14, RZ ;  /* 0x0000000e080c723c */ /* 0x000fe200000418ff */
[C---:B------:R-:W-:Y:S02]  /*bca0*/  ISETP.GE.AND P2, PT, R20.reuse, R233, PT ;  /* 0x000000e91400720c */ /* 0x040fe40003f46270 */
[----:B------:R-:W-:Y:S01]  /*bcb0*/  ISETP.GE.AND P3, PT, R20, R231, PT ;  /* 0x000000e71400720c */ /* 0x000fe20003f66270 */
[----:B------:R-:W-:Y:S01]  /*bcc0*/  VIADD R20, R43, 0xa1 ;  /* 0x000000a12b147836 */ /* 0x000fe20000000000 */
[----:B------:R-:W-:Y:S02]  /*bcd0*/  FSEL R166, R21, -INF , !P6 ;  /* 0xff80000015a67808 */ /* 0x000fe40007000000 */
[----:B------:R-:W-:-:S02]  /*bce0*/  FSEL R23, R23, -INF , !P5 ;  /* 0xff80000017177808 */ /* 0x000fc40006800000 */
[----:B------:R-:W-:Y:S02]  /*bcf0*/  ISETP.NE.AND P6, PT, R50, RZ, PT ;  /* 0x000000ff3200720c */ /* 0x000fe40003fc5270 */
[----:B------:R-:W-:Y:S01]  /*bd00*/  FSEL R162, R44, -INF , !P1 ;  /* 0xff8000002ca27808 */ /* 0x000fe20004800000 */
[C---:B-1----:R-:W-:Y:S01]  /*bd10*/  HMMA.16816.F32.BF16 R28, R4.reuse, R24, R28 ;  /* 0x00000018041c723c */ /* 0x042fe2000004181c */
[----:B------:R-:W-:Y:S01]  /*bd20*/  FSEL R185, R23, -INF , !P6 ;  /* 0xff80000017b97808 */ /* 0x000fe20007000000 */
[C---:B------:R-:W-:Y:S01]  /*bd30*/  VIADD R24, R43.reuse, 0xa9 ;  /* 0x000000a92b187836 */ /* 0x040fe20000000000 */
[-C--:B------:R-:W-:Y:S02]  /*bd40*/  ISETP.GT.AND P4, PT, R42, R20.reuse, PT ;  /* 0x000000142a00720c */ /* 0x080fe40003f84270 */
[----:B------:R-:W-:Y:S02]  /*bd50*/  ISETP.GT.AND P5, PT, R38, R20, PT ;  /* 0x000000142600720c */ /* 0x000fe40003fa4270 */
[C---:B------:R-:W-:Y:S01]  /*bd60*/  ISETP.GE.AND P6, PT, R20.reuse, R233, PT ;  /* 0x000000e91400720c */ /* 0x040fe20003fc6270 */
[----:B------:R-:W-:Y:S01]  /*bd70*/  HMMA.16816.F32.BF16 R12, R4, R26, R12 ;  /* 0x0000001a040c723c */ /* 0x000fe2000004180c */
[----:B------:R-:W-:Y:S01]  /*bd80*/  ISETP.GE.AND P1, PT, R20, R231, PT ;  /* 0x000000e71400720c */ /* 0x000fe20003f26270 */
[----:B------:R-:W-:Y:S01]  /*bd90*/  VIADD R20, R43, 0xa8 ;  /* 0x000000a82b147836 */ /* 0x000fe20000000000 */
[----:B------:R-:W-:-:S02]  /*bda0*/  FSEL R46, R46, -INF , !P0 ;  /* 0xff8000002e2e7808 */ /* 0x000fc40004000000 */
[----:B------:R-:W-:Y:S02]  /*bdb0*/  P2R R44, PR, RZ, 0x2 ;  /* 0x00000002ff2c7803 */ /* 0x000fe40000000000 */
[----:B------:R-:W-:Y:S02]  /*bdc0*/  FSEL R162, R162, -INF , !P2 ;  /* 0xff800000a2a27808 */ /* 0x000fe40005000000 */
[----:B------:R-:W-:Y:S02]  /*bdd0*/  FSEL R187, R46, -INF , !P3 ;  /* 0xff8000002ebb7808 */ /* 0x000fe40005800000 */
[-C--:B------:R-:W-:Y:S02]  /*bde0*/  ISETP.GT.AND P1, PT, R42, R20.reuse, PT ;  /* 0x000000142a00720c */ /* 0x080fe40003f24270 */
[----:B------:R-:W-:Y:S02]  /*bdf0*/  ISETP.GT.AND P0, PT, R38, R20, PT ;  /* 0x000000142600720c */ /* 0x000fe40003f04270 */
[----:B------:R-:W-:-:S02]  /*be00*/  ISETP.GE.AND P2, PT, R20, R233, PT ;  /* 0x000000e91400720c */ /* 0x000fc40003f46270 */
[-C--:B------:R-:W-:Y:S02]  /*be10*/  ISETP.GE.AND P3, PT, R20, R231.reuse, PT ;  /* 0x000000e71400720c */ /* 0x080fe40003f66270 */
[----:B------:R-:W1:Y:S01]  /*be20*/  LDSM.16.M88.4 R20, [R55+0x4000] ;  /* 0x004000003714783b */ /* 0x000e620000000200 */
[----:B------:R-:W-:Y:S02]  /*be30*/  FSEL R45, R45, -INF , !P4 ;  /* 0xff8000002d2d7808 */ /* 0x000fe40006000000 */
[----:B------:R-:W-:Y:S01]  /*be40*/  FSEL R146, R16, -INF , !P1 ;  /* 0xff80000010927808 */ /* 0x000fe20004800000 */
[----:B------:R-:W-:Y:S01]  /*be50*/  VIADD R16, R43, 0xb0 ;  /* 0x000000b02b107836 */ /* 0x000fe20000000000 */
[----:B------:R-:W-:Y:S02]  /*be60*/  FSEL R47, R47, -INF , !P5 ;  /* 0xff8000002f2f7808 */ /* 0x000fe40006800000 */
[----:B------:R-:W-:Y:S02]  /*be70*/  ISETP.GE.AND P1, PT, R24, R231, PT ;  /* 0x000000e71800720c */ /* 0x000fe40003f26270 */
[----:B------:R-:W-:-:S02]  /*be80*/  FSEL R18, R18, -INF , !P0 ;  /* 0xff80000012127808 */ /* 0x000fc40004000000 */
[----:B------:R-:W-:Y:S02]  /*be90*/  FSEL R160, R45, -INF , !P6 ;  /* 0xff8000002da07808 */ /* 0x000fe40007000000 */
[-C--:B------:R-:W-:Y:S02]  /*bea0*/  ISETP.GT.AND P4, PT, R42, R24.reuse, PT ;  /* 0x000000182a00720c */ /* 0x080fe40003f84270 */
[----:B------:R-:W-:Y:S02]  /*beb0*/  ISETP.GT.AND P5, PT, R38, R24, PT ;  /* 0x000000182600720c */ /* 0x000fe40003fa4270 */
[----:B------:R-:W-:Y:S02]  /*bec0*/  ISETP.NE.AND P6, PT, R44, RZ, PT ;  /* 0x000000ff2c00720c */ /* 0x000fe40003fc5270 */
[----:B------:R-:W-:Y:S02]  /*bed0*/  P2R R25, PR, RZ, 0x2 ;  /* 0x00000002ff197803 */ /* 0x000fe40000000000 */
[----:B------:R-:W-:-:S02]  /*bee0*/  FSEL R146, R146, -INF , !P2 ;  /* 0xff80000092927808 */ /* 0x000fc40005000000 */
[----:B------:R-:W-:Y:S02]  /*bef0*/  FSEL R191, R18, -INF , !P3 ;  /* 0xff80000012bf7808 */ /* 0x000fe40005800000 */
[-C--:B------:R-:W-:Y:S02]  /*bf00*/  ISETP.GT.AND P1, PT, R42, R16.reuse, PT ;  /* 0x000000102a00720c */ /* 0x080fe40003f24270 */
[----:B------:R-:W-:Y:S02]  /*bf10*/  ISETP.GT.AND P0, PT, R38, R16, PT ;  /* 0x000000102600720c */ /* 0x000fe40003f04270 */
[C---:B------:R-:W-:Y:S02]  /*bf20*/  ISETP.GE.AND P2, PT, R16.reuse, R233, PT ;  /* 0x000000e91000720c */ /* 0x040fe40003f46270 */
[----:B------:R-:W-:Y:S02]  /*bf30*/  FSEL R138, R17, -INF , !P4 ;  /* 0xff800000118a7808 */ /* 0x000fe40006000000 */
[----:B------:R-:W-:-:S02]  /*bf40*/  ISETP.GE.AND P3, PT, R16, R231, PT ;  /* 0x000000e71000720c */ /* 0x000fc40003f66270 */
[----:B------:R-:W-:Y:S02]  /*bf50*/  FSEL R193, R19, -INF , !P5 ;  /* 0xff80000013c17808 */ /* 0x000fe40006800000 */
[----:B------:R-:W-:Y:S01]  /*bf60*/  FSEL R189, R47, -INF , !P6 ;  /* 0xff8000002fbd7808 */ /* 0x000fe20007000000 */
[----:B------:R-:W2:Y:S01]  /*bf70*/  LDSM.16.M88.4 R16, [R41+0x4400] ;  /* 0x004400002910783b */ /* 0x000ea20000000200 */
[C---:B---3--:R-:W-:Y:S01]  /*bf80*/  HMMA.16816.F32.BF16 R44, R8.reuse, R32, RZ ;  /* 0x00000020082c723c */ /* 0x048fe200000418ff */
[----:B------:R-:W-:Y:S01]  /*bf90*/  ISETP.GE.AND P6, PT, R24, R233, PT ;  /* 0x000000e91800720c */ /* 0x000fe20003fc6270 */
[----:B------:R-:W-:Y:S01]  /*bfa0*/  VIADD R24, R43, 0xb1 ;  /* 0x000000b12b187836 */ /* 0x000fe20000000000 */
[----:B------:R-:W-:Y:S02]  /*bfb0*/  FSEL R126, R28, -INF , !P1 ;  /* 0xff8000001c7e7808 */ /* 0x000fe40004800000 */
[----:B------:R-:W-:Y:S02]  /*bfc0*/  FSEL R138, R138, -INF , !P6 ;  /* 0xff8000008a8a7808 */ /* 0x000fe40007000000 */
[----:B------:R-:W-:Y:S01]  /*bfd0*/  ISETP.NE.AND P6, PT, R25, RZ, PT ;  /* 0x000000ff1900720c */ /* 0x000fe20003fc5270 */
[----:B------:R-:W-:Y:S01]  /*bfe0*/  HMMA.16816.F32.BF16 R32, R8, R34, RZ ;  /* 0x000000220820723c */ /* 0x000fe200000418ff */
[----:B------:R-:W-:-:S02]  /*bff0*/  ISETP.GT.AND P4, PT, R42, R24, PT ;  /* 0x000000182a00720c */ /* 0x000fc40003f84270 */
[----:B------:R-:W-:Y:S02]  /*c000*/  FSEL R193, R193, -INF , !P6 ;  /* 0xff800000c1c17808 */ /* 0x000fe40007000000 */
[----:B------:R-:W-:Y:S02]  /*c010*/  ISETP.GT.AND P5, PT, R38, R24, PT ;  /* 0x000000182600720c */ /* 0x000fe40003fa4270 */
[C---:B------:R-:W-:Y:S02]  /*c020*/  ISETP.GE.AND P6, PT, R24.reuse, R233, PT ;  /* 0x000000e91800720c */ /* 0x040fe40003fc6270 */
[----:B------:R-:W-:Y:S01]  /*c030*/  ISETP.GE.AND P1, PT, R24, R231, PT ;  /* 0x000000e71800720c */ /* 0x000fe20003f26270 */
[C---:B------:R-:W-:Y:S01]  /*c040*/  VIADD R24, R43.reuse, 0xb8 ;  /* 0x000000b82b187836 */ /* 0x040fe20000000000 */
[----:B------:R-:W-:Y:S01]  /*c050*/  FSEL R30, R30, -INF , !P0 ;  /* 0xff8000001e1e7808 */ /* 0x000fe20004000000 */
[----:B-1----:R-:W-:Y:S01]  /*c060*/  HMMA.16816.F32.BF16 R44, R4, R20, R44 ;  /* 0x00000014042c723c */ /* 0x002fe2000004182c */
        /* <DEDUP_REMOVED lines=31> */
[----:B------:R-:W-:Y:S01]  /*c260*/  ISETP.GE.AND P6, PT, R20, R233, PT ;  /* 0x000000e91400720c */ /* 0x000fe20003fc6270 */
[C---:B--2---:R-:W-:Y:S01]  /*c270*/  HMMA.16816.F32.BF16 R28, R8.reuse, R16, RZ ;  /* 0x00000010081c723c */ /* 0x044fe200000418ff */
        /* <DEDUP_REMOVED lines=23> */
[----:B------:R-:W-:Y:S01]  /*c3f0*/  FSEL R45, R45, -INF , !P4 ;  /* 0xff8000002d2d7808 */ /* 0x000fe20006000000 */
[----:B------:R-:W-:-:S04]  /*c400*/  DEPBAR.LE SB0, 0x0 ;  /* 0x000080000000791a */ /* 0x000fc80000000000 */
[----:B------:R-:W-:Y:S02]  /*c410*/  FSEL R106, R45, -INF , !P6 ;  /* 0xff8000002d6a7808 */ /* 0x000fe40007000000 */
[----:B------:R-:W-:Y:S01]  /*c420*/  FSEL R47, R47, -INF , !P5 ;  /* 0xff8000002f2f7808 */ /* 0x000fe20006800000 */
[----:B------:R-:W-:Y:S01]  /*c430*/  BAR.SYNC.DEFER_BLOCKING 0x0 ;  /* 0x0000000000007b1d */ /* 0x000fe20000010000 */
[----:B------:R-:W-:Y:S02]  /*c440*/  ISETP.NE.AND P6, PT, R44, RZ, PT ;  /* 0x000000ff2c00720c */ /* 0x000fe40003fc5270 */
[----:B------:R-:W-:Y:S02]  /*c450*/  FSEL R102, R32, -INF , !P1 ;  /* 0xff80000020667808 */ /* 0x000fe40004800000 */
[----:B------:R-:W-:Y:S02]  /*c460*/  FSEL R207, R47, -INF , !P6 ;  /* 0xff8000002fcf7808 */ /* 0x000fe40007000000 */
[----:B------:R-:W-:-:S02]  /*c470*/  ISETP.GT.AND P4, PT, R42, R24, PT ;  /* 0x000000182a00720c */ /* 0x000fc40003f84270 */
[----:B------:R-:W-:Y:S02]  /*c480*/  ISETP.GT.AND P5, PT, R38, R24, PT ;  /* 0x000000182600720c */ /* 0x000fe40003fa4270 */
[C---:B------:R-:W-:Y:S02]  /*c490*/  ISETP.GE.AND P6, PT, R24.reuse, R233, PT ;  /* 0x000000e91800720c */ /* 0x040fe40003fc6270 */
[----:B------:R-:W-:Y:S01]  /*c4a0*/  ISETP.GE.AND P1, PT, R24, R231, PT ;  /* 0x000000e71800720c */ /* 0x000fe20003f26270 */
[----:B------:R-:W-:Y:S01]  /*c4b0*/  VIADD R24, R43, 0xd0 ;  /* 0x000000d02b187836 */ /* 0x000fe20000000000 */
[----:B------:R-:W-:Y:S02]  /*c4c0*/  FSEL R34, R34, -INF , !P0 ;  /* 0xff80000022227808 */ /* 0x000fe40004000000 */
[----:B------:R-:W-:Y:S02]  /*c4d0*/  P2R R32, PR, RZ, 0x2 ;  /* 0x00000002ff207803 */ /* 0x000fe40000000000 */
[----:B------:R-:W-:-:S02]  /*c4e0*/  FSEL R102, R102, -INF , !P2 ;  /* 0xff80000066667808 */ /* 0x000fc40005000000 */
[----:B------:R-:W-:Y:S02]  /*c4f0*/  FSEL R195, R34, -INF , !P3 ;  /* 0xff80000022c37808 */ /* 0x000fe40005800000 */
[-C--:B------:R-:W-:Y:S02]  /*c500*/  ISETP.GT.AND P1, PT, R42, R24.reuse, PT ;  /* 0x000000182a00720c */ /* 0x080fe40003f24270 */
[----:B------:R-:W-:Y:S02]  /*c510*/  ISETP.GT.AND P0, PT, R38, R24, PT ;  /* 0x000000182600720c */ /* 0x000fe40003f04270 */
[C---:B------:R-:W-:Y:S02]  /*c520*/  ISETP.GE.AND P2, PT, R24.reuse, R233, PT ;  /* 0x000000e91800720c */ /* 0x040fe40003f46270 */
[----:B------:R-:W-:Y:S02]  /*c530*/  ISETP.GE.AND P3, PT, R24, R231, PT ;  /* 0x000000e71800720c */ /* 0x000fe40003f66270 */
[----:B---3--:R-:W-:Y:S01]  /*c540*/  HMMA.16816.F32.BF16 R24, R8, R12, RZ ;  /* 0x0000000c0818723c */ /* 0x008fe200000418ff */
[----:B------:R-:W-:Y:S01]  /*c550*/  FSEL R98, R33, -INF , !P4 ;  /* 0xff80000021627808 */ /* 0x000fe20006000000 */
[----:B------:R-:W-:Y:S01]  /*c560*/  VIADD R33, R43, 0xd1 ;  /* 0x000000d12b217836 */ /* 0x000fe20000000000 */
[----:B------:R-:W-:-:S02]  /*c570*/  FSEL R90, R28, -INF , !P1 ;  /* 0xff8000001c5a7808 */ /* 0x000fc40004800000 */
[----:B------:R-:W-:Y:S02]  /*c580*/  FSEL R98, R98, -INF , !P6 ;  /* 0xff80000062627808 */ /* 0x000fe40007000000 */
[----:B------:R-:W-:Y:S01]  /*c590*/  ISETP.NE.AND P6, PT, R32, RZ, PT ;  /* 0x000000ff2000720c */ /* 0x000fe20003fc5270 */
[C---:B------:R-:W-:Y:S01]  /*c5a0*/  HMMA.16816.F32.BF16 R12, R8.reuse, R14, RZ ;  /* 0x0000000e080c723c */ /* 0x040fe200000418ff */
[----:B------:R-:W-:Y:S01]  /*c5b0*/  ISETP.GT.AND P4, PT, R42, R33, PT ;  /* 0x000000212a00720c */ /* 0x000fe20003f84270 */
[----:B------:R-:W-:Y:S01]  /*c5c0*/  VIADD R32, R43, 0xd8 ;  /* 0x000000d82b207836 */ /* 0x000fe20000000000 */
[----:B------:R-:W-:Y:S02]  /*c5d0*/  ISETP.GE.AND P1, PT, R33, R231, PT ;  /* 0x000000e72100720c */ /* 0x000fe40003f26270 */
[----:B------:R-:W-:Y:S02]  /*c5e0*/  FSEL R35, R35, -INF , !P5 ;  /* 0xff80000023237808 */ /* 0x000fe40006800000 */
[----:B------:R-:W-:Y:S01]  /*c5f0*/  P2R R28, PR, RZ, 0x2 ;  /* 0x00000002ff1c7803 */ /* 0x000fe20000000000 */
[----:B------:R-:W-:Y:S01]  /*c600*/  HMMA.16816.F32.BF16 R8, R8, R48, RZ ;  /* 0x000000300808723c */ /* 0x000fe200000418ff */
[----:B------:R-:W-:Y:S01]  /*c610*/  FSEL R88, R29, -INF , !P4 ;  /* 0xff8000001d587808 */ /* 0x000fe20006000000 */
[----:B------:R-:W-:Y:S01]  /*c620*/  VIADD R29, R43, 0xd9 ;  /* 0x000000d92b1d7836 */ /* 0x000fe20000000000 */
[----:B------:R-:W-:-:S02]  /*c630*/  FSEL R30, R30, -INF , !P0 ;  /* 0xff8000001e1e7808 */ /* 0x000fc40004000000 */
[-C--:B------:R-:W-:Y:S02]  /*c640*/  ISETP.GT.AND P1, PT, R42, R32.reuse, PT ;  /* 0x000000202a00720c */ /* 0x080fe40003f24270 */
[C---:B------:R-:W-:Y:S01]  /*c650*/  ISETP.GT.AND P0, PT, R38.reuse, R32, PT ;  /* 0x000000202600720c */ /* 0x040fe20003f04270 */
[C---:B-1----:R-:W-:Y:S01]  /*c660*/  HMMA.16816.F32.BF16 R24, R4.reuse, R20, R24 ;  /* 0x000000140418723c */ /* 0x042fe20000041818 */
[----:B------:R-:W-:Y:S02]  /*c670*/  FSEL R179, R35, -INF , !P6 ;  /* 0xff80000023b37808 */ /* 0x000fe40007000000 */
[----:B------:R-:W-:Y:S02]  /*c680*/  ISETP.GE.AND P6, PT, R33, R233, PT ;  /* 0x000000e92100720c */ /* 0x000fe40003fc6270 */
[----:B------:R-:W-:Y:S02]  /*c690*/  ISETP.GT.AND P5, PT, R38, R33, PT ;  /* 0x000000212600720c */ /* 0x000fe40003fa4270 */
[----:B------:R-:W-:Y:S01]  /*c6a0*/  FSEL R163, R30, -INF , !P3 ;  /* 0xff8000001ea37808 */ /* 0x000fe20005800000 */
[----:B------:R-:W-:Y:S01]  /*c6b0*/  HMMA.16816.F32.BF16 R12, R4, R22, R12 ;  /* 0x00000016040c723c */ /* 0x000fe2000004180c */
[----:B------:R-:W-:Y:S01]  /*c6c0*/  FSEL R50, R16, -INF , !P1 ;  /* 0xff80000010327808 */ /* 0x000fe20004800000 */
[----:B------:R-:W-:Y:S01]  /*c6d0*/  VIADD R16, R43, 0xe0 ;  /* 0x000000e02b107836 */ /* 0x000fe20000000000 */
[----:B------:R-:W-:-:S02]  /*c6e0*/  ISETP.GE.AND P3, PT, R32, R231, PT ;  /* 0x000000e72000720c */ /* 0x000fc40003f66270 */
[----:B------:R-:W-:Y:S02]  /*c6f0*/  ISETP.GE.AND P1, PT, R29, R231, PT ;  /* 0x000000e71d00720c */ /* 0x000fe40003f26270 */
[----:B------:R-:W-:Y:S01]  /*c700*/  FSEL R18, R18, -INF , !P0 ;  /* 0xff80000012127808 */ /* 0x000fe20004000000 */
[----:B------:R-:W-:Y:S01]  /*c710*/  HMMA.16816.F32.BF16 R8, R4, R60, R8 ;  /* 0x0000003c0408723c */ /* 0x000fe20000041808 */
[----:B------:R-:W-:Y:S01]  /*c720*/  FSEL R88, R88, -INF , !P6 ;  /* 0xff80000058587808 */ /* 0x000fe20007000000 */
[----:B------:R-:W-:Y:S01]  /*c730*/  VIADD R4, R43, 0xf0 ;  /* 0x000000f02b047836 */ /* 0x000fe20000000000 */
[----:B------:R-:W-:Y:S01]  /*c740*/  FSEL R31, R31, -INF , !P5 ;  /* 0xff8000001f1f7808 */ /* 0x000fe20006800000 */
[----:B------:R-:W-:Y:S01]  /*c750*/  VIADD R6, R43, 0xf1 ;  /* 0x000000f12b067836 */ /* 0x000fe20000000000 */
[----:B------:R-:W-:Y:S02]  /*c760*/  ISETP.NE.AND P6, PT, R28, RZ, PT ;  /* 0x000000ff1c00720c */ /* 0x000fe40003fc5270 */
[----:B------:R-:W-:-:S02]  /*c770*/  ISETP.GT.AND P4, PT, R42, R29, PT ;  /* 0x0000001d2a00720c */ /* 0x000fc40003f84270 */
[----:B------:R-:W-:Y:S02]  /*c780*/  P2R R20, PR, RZ, 0x2 ;  /* 0x00000002ff147803 */ /* 0x000fe40000000000 */
[----:B------:R-:W-:Y:S01]  /*c790*/  FSEL R139, R18, -INF , !P3 ;  /* 0xff800000128b7808 */ /* 0x000fe20005800000 */
[----:B------:R-:W-:Y:S01]  /*c7a0*/  VIADD R18, R43, 0xe1 ;  /* 0x000000e12b127836 */ /* 0x000fe20000000000 */
[----:B------:R-:W-:Y:S02]  /*c7b0*/  FSEL R90, R90, -INF , !P2 ;  /* 0xff8000005a5a7808 */ /* 0x000fe40005000000 */
[----:B------:R-:W-:Y:S02]  /*c7c0*/  ISETP.GT.AND P1, PT, R42, R16, PT ;  /* 0x000000102a00720c */ /* 0x000fe40003f24270 */
[----:B------:R-:W-:Y:S02]  /*c7d0*/  ISETP.GE.AND P2, PT, R32, R233, PT ;  /* 0x000000e92000720c */ /* 0x000fe40003f46270 */
[----:B------:R-:W-:-:S02]  /*c7e0*/  FSEL R153, R31, -INF , !P6 ;  /* 0xff8000001f997808 */ /* 0x000fc40007000000 */
[----:B------:R-:W-:Y:S02]  /*c7f0*/  ISETP.GE.AND P6, PT, R29, R233, PT ;  /* 0x000000e91d00720c */ /* 0x000fe40003fc6270 */
[----:B------:R-:W-:Y:S02]  /*c800*/  FSEL R17, R17, -INF , !P4 ;  /* 0xff80000011117808 */ /* 0x000fe40006000000 */
[----:B------:R-:W-:Y:S02]  /*c810*/  FSEL R24, R24, -INF , !P1 ;  /* 0xff80000018187808 */ /* 0x000fe40004800000 */
[----:B------:R-:W-:Y:S02]  /*c820*/  FSEL R50, R50, -INF , !P2 ;  /* 0xff80000032327808 */ /* 0x000fe40005000000 */
[----:B------:R-:W-:Y:S02]  /*c830*/  ISETP.GE.AND P1, PT, R18, R231, PT ;  /* 0x000000e71200720c */ /* 0x000fe40003f26270 */
[----:B------:R-:W-:-:S02]  /*c840*/  ISETP.GT.AND P0, PT, R38, R16, PT ;  /* 0x000000102600720c */ /* 0x000fc40003f04270 */
[C---:B------:R-:W-:Y:S02]  /*c850*/  ISETP.GE.AND P2, PT, R16.reuse, R233, PT ;  /* 0x000000e91000720c */ /* 0x040fe40003f46270 */
[----:B------:R-:W-:Y:S01]  /*c860*/  ISETP.GE.AND P3, PT, R16, R231, PT ;  /* 0x000000e71000720c */ /* 0x000fe20003f66270 */
[----:B------:R-:W-:Y:S01]  /*c870*/  VIADD R16, R43, 0xe8 ;  /* 0x000000e82b107836 */ /* 0x000fe20000000000 */
[----:B------:R-:W-:Y:S02]  /*c880*/  FSEL R49, R17, -INF , !P6 ;  /* 0xff80000011317808 */ /* 0x000fe40007000000 */
[-C--:B------:R-:W-:Y:S02]  /*c890*/  ISETP.GT.AND P4, PT, R42, R18.reuse, PT ;  /* 0x000000122a00720c */ /* 0x080fe40003f84270 */
[----:B------:R-:W-:Y:S02]  /*c8a0*/  ISETP.GT.AND P6, PT, R38, R18, PT ;  /* 0x000000122600720c */ /* 0x000fe40003fc4270 */
[----:B------:R-:W-:-:S02]  /*c8b0*/  P2R R17, PR, RZ, 0x2 ;  /* 0x00000002ff117803 */ /* 0x000fc40000000000 */
        /* <DEDUP_REMOVED lines=8> */
[----:B------:R-:W-:Y:S02]  /*c940*/  FSEL R27, R27, -INF , !P6 ;  /* 0xff8000001b1b7808 */ /* 0x000fe40007000000 */
[----:B------:R-:W-:Y:S02]  /*c950*/  ISETP.NE.AND P6, PT, R17, RZ, PT ;  /* 0x000000ff1100720c */ /* 0x000fe40003fc5270 */
[----:B------:R-:W-:Y:S02]  /*c960*/  FSEL R151, R26, -INF , !P3 ;  /* 0xff8000001a977808 */ /* 0x000fe40005800000 */
[----:B------:R-:W-:Y:S02]  /*c970*/  FSEL R147, R27, -INF , !P6 ;  /* 0xff8000001b937808 */ /* 0x000fe40007000000 */
[----:B------:R-:W-:-:S02]  /*c980*/  ISETP.GE.AND P6, PT, R16, R233, PT ;  /* 0x000000e91000720c */ /* 0x000fc40003fc6270 */
[----:B------:R-:W-:Y:S02]  /*c990*/  ISETP.GT.AND P3, PT, R38, R16, PT ;  /* 0x000000102600720c */ /* 0x000fe40003f64270 */
[----:B------:R-:W-:Y:S02]  /*c9a0*/  FSEL R14, R14, -INF , !P0 ;  /* 0xff8000000e0e7808 */ /* 0x000fe40004000000 */
[----:B------:R-:W-:Y:S02]  /*c9b0*/  P2R R5, PR, RZ, 0x40 ;  /* 0x00000040ff057803 */ /* 0x000fe40000000000 */
[----:B------:R-:W-:Y:S02]  /*c9c0*/  ISETP.GT.AND P0, PT, R42, R4, PT ;  /* 0x000000042a00720c */ /* 0x000fe40003f04270 */
[----:B------:R-:W-:Y:S02]  /*c9d0*/  FSEL R12, R12, -INF , !P1 ;  /* 0xff8000000c0c7808 */ /* 0x000fe40004800000 */
[----:B------:R-:W-:-:S02]  /*c9e0*/  ISETP.GE.AND P1, PT, R16, R231, PT ;  /* 0x000000e71000720c */ /* 0x000fc40003f26270 */
[----:B------:R-:W-:Y:S02]  /*c9f0*/  FSEL R15, R15, -INF , !P3 ;  /* 0xff8000000f0f7808 */ /* 0x000fe40005800000 */
[----:B------:R-:W-:Y:S01]  /*ca00*/  ISETP.NE.AND P3, PT, R5, RZ, PT ;  /* 0x000000ff0500720c */ /* 0x000fe20003f65270 */
[----:B------:R-:W-:Y:S01]  /*ca10*/  VIADD R5, R43, 0xf8 ;  /* 0x000000f82b057836 */ /* 0x000fe20000000000 */
[----:B------:R-:W-:Y:S02]  /*ca20*/  FSEL R8, R8, -INF , !P0 ;  /* 0xff80000008087808 */ /* 0x000fe40004000000 */
[C---:B------:R-:W-:Y:S02]  /*ca30*/  ISETP.GT.AND P0, PT, R38.reuse, R6, PT ;  /* 0x000000062600720c */ /* 0x040fe40003f04270 */
[----:B------:R-:W-:Y:S02]  /*ca40*/  ISETP.GT.AND P5, PT, R38, R29, PT ;  /* 0x0000001d2600720c */ /* 0x000fe40003fa4270 */
[----:B------:R-:W-:-:S02]  /*ca50*/  P2R R7, PR, RZ, 0x2 ;  /* 0x00000002ff077803 */ /* 0x000fc40000000000 */
[----:B------:R-:W-:Y:S02]  /*ca60*/  ISETP.GT.AND P1, PT, R38, R4, PT ;  /* 0x000000042600720c */ /* 0x000fe40003f24270 */
[----:B------:R-:W-:Y:S02]  /*ca70*/  FSEL R11, R11, -INF , !P0 ;  /* 0xff8000000b0b7808 */ /* 0x000fe40004000000 */
[----:B------:R-:W-:Y:S02]  /*ca80*/  ISETP.GE.AND P6, PT, R4, R233, PT ;  /* 0x000000e90400720c */ /* 0x000fe40003fc6270 */
[----:B------:R-:W-:Y:S02]  /*ca90*/  ISETP.GT.AND P0, PT, R38, R5, PT ;  /* 0x000000052600720c */ /* 0x000fe40003f04270 */
[----:B------:R-:W-:Y:S02]  /*caa0*/  FSEL R19, R19, -INF , !P5 ;  /* 0xff80000013137808 */ /* 0x000fe40006800000 */
[----:B------:R-:W-:-:S02]  /*cab0*/  ISETP.NE.AND P5, PT, R20, RZ, PT ;  /* 0x000000ff1400720c */ /* 0x000fc40003fa5270 */
[----:B------:R-:W-:Y:S02]  /*cac0*/  FSEL R46, R12, -INF , !P2 ;  /* 0xff8000000c2e7808 */ /* 0x000fe40005000000 */
[----:B------:R-:W-:Y:S02]  /*cad0*/  FSEL R10, R10, -INF , !P1 ;  /* 0xff8000000a0a7808 */ /* 0x000fe40004800000 */
[----:B------:R-:W-:Y:S02]  /*cae0*/  ISETP.GE.AND P2, PT, R4, R231, PT ;  /* 0x000000e70400720c */ /* 0x000fe40003f46270 */
[----:B------:R-:W-:Y:S02]  /*caf0*/  ISETP.GT.AND P1, PT, R42, R5, PT ;  /* 0x000000052a00720c */ /* 0x000fe40003f24270 */
[----:B------:R-:W-:Y:S02]  /*cb00*/  P2R R4, PR, RZ, 0x40 ;  /* 0x00000040ff047803 */ /* 0x000fe40000000000 */
[----:B------:R-:W-:-:S02]  /*cb10*/  FSEL R58, R58, -INF , !P0 ;  /* 0xff8000003a3a7808 */ /* 0x000fc40004000000 */
[----:B------:R-:W-:Y:S02]  /*cb20*/  ISETP.GT.AND P0, PT, R42, R43, PT ;  /* 0x0000002b2a00720c */ /* 0x000fe40003f04270 */
[----:B------:R-:W-:Y:S02]  /*cb30*/  FSEL R157, R19, -INF , !P5 ;  /* 0xff800000139d7808 */ /* 0x000fe40006800000 */
[----:B------:R-:W-:Y:S02]  /*cb40*/  ISETP.GE.AND P5, PT, R18, R233, PT ;  /* 0x000000e91200720c */ /* 0x000fe40003fa6270 */
[----:B------:R-:W-:Y:S02]  /*cb50*/  FSEL R56, R56, -INF , !P1 ;  /* 0xff80000038387808 */ /* 0x000fe40004800000 */
[----:B------:R-:W-:Y:S02]  /*cb60*/  FSEL R145, R14, -INF , !P4 ;  /* 0xff8000000e917808 */ /* 0x000fe40006000000 */
[----:B------:R-:W-:-:S02]  /*cb70*/  ISETP.NE.AND P1, PT, R4, RZ, PT ;  /* 0x000000ff0400720c */ /* 0x000fc40003f25270 */
[----:B------:R-:W-:Y:S02]  /*cb80*/  ISETP.NE.AND P4, PT, R7, RZ, PT ;  /* 0x000000ff0700720c */ /* 0x000fe40003f85270 */
[----:B------:R-:W-:Y:S02]  /*cb90*/  FSEL R4, R72, -INF , !P0 ;  /* 0xff80000048047808 */ /* 0x000fe40004000000 */
[----:B------:R-:W-:Y:S02]  /*cba0*/  P2R R7, PR, RZ, 0x4 ;  /* 0x00000004ff077803 */ /* 0x000fe40000000000 */
[----:B------:R-:W-:Y:S02]  /*cbb0*/  ISETP.GT.AND P0, PT, R52, R215, PT ;  /* 0x000000d73400720c */ /* 0x000fe40003f04270 */
[----:B------:R-:W-:Y:S02]  /*cbc0*/  FSEL R47, R25, -INF , !P5 ;  /* 0xff800000192f7808 */ /* 0x000fe40006800000 */
[----:B------:R-:W-:-:S02]  /*cbd0*/  ISETP.GT.AND P2, PT, R42, R6, PT ;  /* 0x000000062a00720c */ /* 0x000fc40003f44270 */
[----:B------:R-:W-:Y:S02]  /*cbe0*/  ISETP.GT.AND P5, PT, R42, R16, PT ;  /* 0x000000102a00720c */ /* 0x000fe40003fa4270 */
[----:B------:R-:W-:Y:S02]  /*cbf0*/  FSEL R9, R9, -INF , !P2 ;  /* 0xff80000009097808 */ /* 0x000fe40005000000 */
[----:B------:R-:W-:Y:S02]  /*cc00*/  FSEL R13, R13, -INF , !P5 ;  /* 0xff8000000d0d7808 */ /* 0x000fe40006800000 */
[----:B------:R-:W-:Y:S02]  /*cc10*/  ISETP.NE.AND P2, PT, R7, RZ, PT ;  /* 0x000000ff0700720c */ /* 0x000fe40003f45270 */
[----:B------:R-:W-:Y:S02]  /*cc20*/  FSEL R45, R13, -INF , !P3 ;  /* 0xff8000000d2d7808 */ /* 0x000fe40005800000 */
[----:B------:R-:W-:-:S02]  /*cc30*/  FSEL R121, R15, -INF , !P4 ;  /* 0xff8000000f797808 */ /* 0x000fc40006000000 */
[----:B------:R-:W-:Y:S02]  /*cc40*/  FSEL R44, R8, -INF , !P1 ;  /* 0xff800000082c7808 */ /* 0x000fe40004800000 */
[----:B------:R-:W-:Y:S02]  /*cc50*/  FSEL R95, R10, -INF , !P2 ;  /* 0xff8000000a5f7808 */ /* 0x000fe40005000000 */
[C---:B------:R-:W-:Y:S02]  /*cc60*/  ISETP.GE.AND P6, PT, R6.reuse, R233, PT ;  /* 0x000000e90600720c */ /* 0x040fe40003fc6270 */
[----:B------:R-:W-:Y:S02]  /*cc70*/  ISETP.GE.AND P5, PT, R6, R231, PT ;  /* 0x000000e70600720c */ /* 0x000fe40003fa6270 */
[C---:B------:R-:W-:Y:S02]  /*cc80*/  ISETP.GE.AND P4, PT, R5.reuse, R233, PT ;  /* 0x000000e90500720c */ /* 0x040fe40003f86270 */
[----:B------:R-:W-:-:S02]  /*cc90*/  ISETP.GE.AND P3, PT, R5, R231, PT ;  /* 0x000000e70500720c */ /* 0x000fc40003f66270 */
[C---:B------:R-:W-:Y:S02]  /*cca0*/  ISETP.GE.AND P2, PT, R43.reuse, R233, PT ;  /* 0x000000e92b00720c */ /* 0x040fe40003f46270 */
[----:B------:R-:W-:Y:S02]  /*ccb0*/  ISETP.GE.AND P1, PT, R43, R231, PT ;  /* 0x000000e72b00720c */ /* 0x000fe40003f26270 */
[----:B------:R-:W-:Y:S02]  /*ccc0*/  VIMNMX R232, PT, PT, RZ, R38, !PT ;  /* 0x00000026ffe87248 */ /* 0x000fe40007fe0100 */
        /* <DEDUP_REMOVED lines=20> */
.L_x_4355:
        /* <DEDUP_REMOVED lines=60> */
.L_x_4356:
[----:B------:R-:W-:Y:S05]  /*d1d0*/  BSYNC.RECONVERGENT B0 ;  /* 0x0000000000007941 */ /* 0x000fea0003800200 */
.L_x_4354:
        /* <DEDUP_REMOVED lines=28> */
.L_x_4353:
[----:B------:R-:W-:Y:S05]  /*d3a0*/  BSYNC.RECONVERGENT B1 ;  /* 0x0000000000017941 */ /* 0x000fea0003800200 */
.L_x_4352:
        /* <DEDUP_REMOVED lines=81> */
[----:B------:R-:W-:Y:S01]  /*d8c0*/  FFMA.FTZ R129, R81, R85, -R82 ;  /* 0x0000005551817223 */ /* 0x000fe20000010852 */
[----:B------:R-:W-:Y:S01]  /*d8d0*/  MUFU.EX2 R156, R156 ;  /* 0x0000009c009c7308 */ /* 0x000fe20000000800 */
[----:B------:R-:W-:Y:S01]  /*d8e0*/  FMNMX3.FTZ R2, R2, R47, R46, !PT ;  /* 0x0000002f02027276 */ /* 0x000fe2000781002e */
[-CC-:B------:R-:W-:Y:S01]  /*d8f0*/  FFMA.FTZ R103, R97, R85.reuse, -R82.reuse ;  /* 0x0000005561677223 */ /* 0x180fe20000010852 */
[-CC-:B------:R-:W-:Y:S01]  /*d900*/  FFMA.FTZ R97, R119, R85.reuse, -R82.reuse ;  /* 0x0000005577617223 */ /* 0x180fe20000010852 */
[----:B------:R-:W-:Y:S01]  /*d910*/  FFMA.FTZ R96, R123, R85, -R82 ;  /* 0x000000557b607223 */ /* 0x000fe20000010852 */
[----:B------:R-:W-:Y:S01]  /*d920*/  FMNMX3.FTZ R2, R2, R45, R44, !PT ;  /* 0x0000002d02027276 */ /* 0x000fe2000781002c */
[-CC-:B------:R-:W-:Y:S01]  /*d930*/  FFMA.FTZ R140, R79, R85.reuse, -R82.reuse ;  /* 0x000000554f8c7223 */ /* 0x180fe20000010852 */
[----:B------:R-:W-:Y:S01]  /*d940*/  FFMA.FTZ R125, R77, R85, -R82 ;  /* 0x000000554d7d7223 */ /* 0x000fe20000010852 */
[----:B------:R-:W1:Y:S01]  /*d950*/  MUFU.EX2 R137, R137 ;  /* 0x0000008900897308 */ /* 0x000e620000000800 */
[----:B------:R-:W-:Y:S01]  /*d960*/  FMNMX3.FTZ R2, R2, R43, R42, !PT ;  /* 0x0000002b02027276 */ /* 0x000fe2000781002a */
[-CC-:B------:R-:W-:Y:S01]  /*d970*/  FFMA.FTZ R132, R75, R85.reuse, -R82.reuse ;  /* 0x000000554b847223 */ /* 0x180fe20000010852 */
[-CC-:B------:R-:W-:Y:S01]  /*d980*/  FFMA.FTZ R117, R73, R85.reuse, -R82.reuse ;  /* 0x0000005549757223 */ /* 0x180fe20000010852 */
[-CC-:B------:R-:W-:Y:S01]  /*d990*/  FFMA.FTZ R104, R99, R85.reuse, -R82.reuse ;  /* 0x0000005563687223 */ /* 0x180fe20000010852 */
[----:B------:R-:W-:Y:S01]  /*d9a0*/  FMNMX.FTZ R2, R39, R2, !PT ;  /* 0x0000000227027209 */ /* 0x000fe20007810000 */
[-CC-:B------:R-:W-:Y:S01]  /*d9b0*/  FFMA.FTZ R100, R113, R85.reuse, -R82.reuse ;  /* 0x0000005571647223 */ /* 0x180fe20000010852 */
[-CC-:B------:R-:W-:Y:S01]  /*d9c0*/  FFMA.FTZ R99, R115, R85.reuse, -R82.reuse ;  /* 0x0000005573637223 */ /* 0x180fe20000010852 */
[----:B------:R-:W-:Y:S01]  /*d9d0*/  MUFU.EX2 R152, R152 ;  /* 0x0000009800987308 */ /* 0x000fe20000000800 */
[-CC-:B------:R-:W-:Y:S01]  /*d9e0*/  FFMA.FTZ R120, R71, R85.reuse, -R82.reuse ;  /* 0x0000005547787223 */ /* 0x180fe20000010852 */
[----:B------:R-:W2:Y:S01]  /*d9f0*/  SHFL.BFLY PT, R5, R2, 0x2, 0x1f ;  /* 0x0c401f0002057f89 */ /* 0x000ea200000e0000 */
        /* <DEDUP_REMOVED lines=23> */
[--C-:B------:R-:W-:Y:S01]  /*db70*/  FFMA.FTZ R74, R171, R85, -R82.reuse ;  /* 0x00000055ab4a7223 */ /* 0x100fe20000010852 */
[----:B--2---:R-:W-:Y:S01]  /*db80*/  FMNMX.FTZ R5, R2, R5, !PT ;  /* 0x0000000502057209 */ /* 0x004fe20007810000 */
[-CC-:B------:R-:W-:Y:S01]  /*db90*/  FFMA.FTZ R73, R173, R85.reuse, -R82.reuse ;  /* 0x00000055ad497223 */ /* 0x180fe20000010852 */
[-CC-:B------:R-:W-:Y:S01]  /*dba0*/  FFMA.FTZ R72, R175, R85.reuse, -R82.reuse ;  /* 0x00000055af487223 */ /* 0x180fe20000010852 */
[-CC-:B------:R-:W-:Y:S01]  /*dbb0*/  FFMA.FTZ R71, R181, R85.reuse, -R82.reuse ;  /* 0x00000055b5477223 */ /* 0x180fe20000010852 */
[-CC-:B------:R-:W-:Y:S01]  /*dbc0*/  FFMA.FTZ R70, R183, R85.reuse, -R82.reuse ;  /* 0x00000055b7467223 */ /* 0x180fe20000010852 */
[----:B------:R-:W1:Y:S01]  /*dbd0*/  SHFL.BFLY PT, R2, R5, 0x1, 0x1f ;  /* 0x0c201f0005027f89 */ /* 0x000e6200000e0000 */
[----:B------:R-:W-:Y:S01]  /*dbe0*/  MUFU.EX2 R132, R132 ;  /* 0x0000008400847308 */ /* 0x000fe20000000800 */
[-CC-:B------:R-:W-:Y:S01]  /*dbf0*/  FFMA.FTZ R69, R185, R85.reuse, -R82.reuse ;  /* 0x00000055b9457223 */ /* 0x180fe20000010852 */
[----:B------:R-:W-:Y:S01]  /*dc00*/  FADD.FTZ R171, R156, R137 ;  /* 0x000000899cab7221 */ /* 0x000fe20000010000 */
[-CC-:B------:R-:W-:Y:S01]  /*dc10*/  FFMA.FTZ R68, R187, R85.reuse, -R82.reuse ;  /* 0x00000055bb447223 */ /* 0x180fe20000010852 */
[-CC-:B------:R-:W-:Y:S01]  /*dc20*/  FFMA.FTZ R63, R189, R85.reuse, -R82.reuse ;  /* 0x00000055bd3f7223 */ /* 0x180fe20000010852 */
[-CC-:B------:R-:W-:Y:S01]  /*dc30*/  FFMA.FTZ R62, R191, R85.reuse, -R82.reuse ;  /* 0x00000055bf3e7223 */ /* 0x180fe20000010852 */
[----:B------:R-:W-:Y:S01]  /*dc40*/  FADD.FTZ R152, R152, R171 ;  /* 0x000000ab98987221 */ /* 0x000fe20000010000 */
[-CC-:B------:R-:W-:Y:S01]  /*dc50*/  FFMA.FTZ R61, R193, R85.reuse, -R82.reuse ;  /* 0x00000055c13d7223 */ /* 0x180fe20000010852 */
[----:B------:R-:W-:Y:S01]  /*dc60*/  MUFU.EX2 R117, R117 ;  /* 0x0000007500757308 */ /* 0x000fe20000000800 */
[-C--:B------:R-:W-:Y:S01]  /*dc70*/  FFMA.FTZ R60, R197, R85.reuse, -R82 ;  /* 0x00000055c53c7223 */ /* 0x080fe20000010852 */
[----:B------:R-:W-:Y:S01]  /*dc80*/  FADD.FTZ R129, R129, R152 ;  /* 0x0000009881817221 */ /* 0x000fe20000010000 */
        /* <DEDUP_REMOVED lines=12> */
[----:B-1----:R-:W-:Y:S01]  /*dd50*/  FMNMX.FTZ R2, R5, R2, !PT ;  /* 0x0000000205027209 */ /* 0x002fe20007810000 */
[----:B------:R-:W-:Y:S01]  /*dd60*/  MUFU.EX2 R111, R111 ;  /* 0x0000006f006f7308 */ /* 0x000fe20000000800 */
[----:B------:R-:W-:-:S02]  /*dd70*/  FFMA.FTZ R239, R37, R85, -R82 ;  /* 0x0000005525ef7223 */ /* 0x000fc40000010852 */
[----:B------:R-:W-:Y:S01]  /*dd80*/  FSETP.NEU.FTZ.AND P0, PT, R2, -INF , PT ;  /* 0xff8000000200780b */ /* 0x000fe20003f1d000 */
[----:B------:R-:W-:-:S04]  /*dd90*/  FMUL.FTZ R83, R85, R2 ;  /* 0x0000000255537220 */ /* 0x000fc80000410000 */
[----:B------:R-:W-:Y:S01]  /*dda0*/  MUFU.EX2 R118, R118 ;  /* 0x0000007600767308 */ /* 0x000fe20000000800 */
[----:B------:R-:W-:Y:S02]  /*ddb0*/  FSEL R83, R83, RZ, P0 ;  /* 0x000000ff53537208 */ /* 0x000fe40000000000 */
        /* <DEDUP_REMOVED lines=48> */
[----:B---3--:R-:W-:Y:S01]  /*e0c0*/  F2FP.BF16.F32.PACK_AB R22, R133, R144 ;  /* 0x000000908516723e */ /* 0x008fe200000010ff */
[-CC-:B------:R-:W-:Y:S01]  /*e0d0*/  FFMA.FTZ R147, R172, R85.reuse, -R83.reuse ;  /* 0x00000055ac937223 */ /* 0x180fe20000010853 */
[-CC-:B------:R-:W-:Y:S01]  /*e0e0*/  FFMA.FTZ R170, R170, R85.reuse, -R83.reuse ;  /* 0x00000055aaaa7223 */ /* 0x180fe20000010853 */
[-CC-:B------:R-:W-:Y:S01]  /*e0f0*/  FFMA.FTZ R168, R168, R85.reuse, -R83.reuse ;  /* 0x00000055a8a87223 */ /* 0x180fe20000010853 */
[-C--:B------:R-:W-:Y:S01]  /*e100*/  FFMA.FTZ R169, R166, R85.reuse, -R83 ;  /* 0x00000055a6a97223 */ /* 0x080fe20000010853 */
[----:B------:R-:W-:Y:S01]  /*e110*/  FADD.FTZ R137, R135, R154 ;  /* 0x0000009a87897221 */ /* 0x000fe20000010000 */
[-C--:B------:R-:W-:Y:S01]  /*e120*/  FFMA.FTZ R166, R145, R85.reuse, -R82 ;  /* 0x0000005591a67223 */ /* 0x080fe20000010852 */
[----:B------:R-:W-:Y:S01]  /*e130*/  MUFU.EX2 R119, R119 ;  /* 0x0000007700777308 */ /* 0x000fe20000000800 */
[C---:B-1----:R-:W-:Y:S01]  /*e140*/  HMMA.16816.F32.BF16 R8, R20.reuse, R4, RZ ;  /* 0x000000041408723c */ /* 0x042fe200000418ff */
[----:B------:R-:W-:Y:S01]  /*e150*/  FADD.FTZ R144, R144, R137 ;  /* 0x0000008990907221 */ /* 0x000fe20000010000 */
[-CC-:B------:R-:W-:Y:S01]  /*e160*/  FFMA.FTZ R145, R162, R85.reuse, -R83.reuse ;  /* 0x00000055a2917223 */ /* 0x180fe20000010853 */
[-CC-:B------:R-:W-:Y:S01]  /*e170*/  FFMA.FTZ R160, R160, R85.reuse, -R83.reuse ;  /* 0x00000055a0a07223 */ /* 0x180fe20000010853 */
[-CC-:B------:R-:W-:Y:S01]  /*e180*/  FFMA.FTZ R138, R138, R85.reuse, -R83.reuse ;  /* 0x000000558a8a7223 */ /* 0x180fe20000010853 */
[----:B------:R-:W-:Y:S01]  /*e190*/  FADD.FTZ R133, R133, R144 ;  /* 0x0000009085857221 */ /* 0x000fe20000010000 */
[-CC-:B------:R-:W-:Y:S01]  /*e1a0*/  FFMA.FTZ R146, R146, R85.reuse, -R83.reuse ;  /* 0x0000005592927223 */ /* 0x180fe20000010853 */
        /* <DEDUP_REMOVED lines=20> */
[----:B------:R-:W-:Y:S01]  /*e2f0*/  F2FP.BF16.F32.PACK_AB R15, R117, R132 ;  /* 0x00000084750f723e */ /* 0x000fe200000010ff */
[----:B------:R-:W-:Y:S01]  /*e300*/  FADD.FTZ R119, R119, R136 ;  /* 0x0000008877777221 */ /* 0x000fe20000010000 */
[-C--:B------:R-:W-:Y:S01]  /*e310*/  FFMA.FTZ R123, R122, R85.reuse, -R83 ;  /* 0x000000557a7b7223 */ /* 0x080fe20000010853 */
[----:B------:R-:W-:Y:S01]  /*e320*/  FADD.FTZ R132, R132, R125 ;  /* 0x0000007d84847221 */ /* 0x000fe20000010000 */
[----:B------:R-:W1:Y:S01]  /*e330*/  MUFU.EX2 R115, R115 ;  /* 0x0000007300737308 */ /* 0x000e620000000800 */
[----:B------:R-:W-:Y:S01]  /*e340*/  FADD.FTZ R119, R134, R119 ;  /* 0x0000007786777221 */ /* 0x000fe20000010000 */
[-CC-:B------:R-:W-:Y:S01]  /*e350*/  FFMA.FTZ R102, R102, R85.reuse, -R83.reuse ;  /* 0x0000005566667223 */ /* 0x180fe20000010853 */
[C---:B------:R-:W-:Y:S01]  /*e360*/  HMMA.16816.F32.BF16 R8, R12.reuse, R16, R8 ;  /* 0x000000100c08723c */ /* 0x040fe20000041808 */
[----:B------:R-:W-:Y:S01]  /*e370*/  FADD.FTZ R117, R117, R132 ;  /* 0x0000008475757221 */ /* 0x000fe20000010000 */
[-CC-:B------:R-:W-:Y:S01]  /*e380*/  FFMA.FTZ R90, R90, R85.reuse, -R83.reuse ;  /* 0x000000555a5a7223 */ /* 0x180fe20000010853 */
[-CC-:B------:R-:W-:Y:S01]  /*e390*/  FFMA.FTZ R50, R50, R85.reuse, -R83.reuse ;  /* 0x0000005532327223 */ /* 0x180fe20000010853 */
[-CC-:B------:R-:W-:Y:S01]  /*e3a0*/  FFMA.FTZ R49, R49, R85.reuse, -R83.reuse ;  /* 0x0000005531317223 */ /* 0x180fe20000010853 */
[----:B------:R-:W-:Y:S01]  /*e3b0*/  MUFU.EX2 R113, R113 ;  /* 0x0000007100717308 */ /* 0x000fe20000000800 */
[-CC-:B------:R-:W-:Y:S01]  /*e3c0*/  FFMA.FTZ R88, R88, R85.reuse, -R83.reuse ;  /* 0x0000005558587223 */ /* 0x180fe20000010853 */
[-CC-:B------:R-:W-:Y:S01]  /*e3d0*/  FFMA.FTZ R48, R48, R85.reuse, -R83.reuse ;  /* 0x0000005530307223 */ /* 0x180fe20000010853 */
[C---:B------:R-:W-:Y:S01]  /*e3e0*/  HMMA.16816.F32.BF16 R4, R12.reuse, R18, R4 ;  /* 0x000000120c04723c */ /* 0x040fe20000041804 */
[----:B------:R-:W2:Y:S01]  /*e3f0*/  LDSM.16.MT88.4 R16, [R67+0x5800] ;  /* 0x005800004310783b */ /* 0x000ea20000004200 */
[-CC-:B------:R-:W-:Y:S01]  /*e400*/  FFMA.FTZ R47, R47, R85.reuse, -R83.reuse ;  /* 0x000000552f2f7223 */ /* 0x180fe20000010853 */
[-CC-:B------:R-:W-:Y:S01]  /*e410*/  FFMA.FTZ R46, R46, R85.reuse, -R83.reuse ;  /* 0x000000552e2e7223 */ /* 0x180fe20000010853 */
[----:B------:R-:W-:Y:S01]  /*e420*/  FFMA.FTZ R45, R45, R85, -R83 ;  /* 0x000000552d2d7223 */ /* 0x000fe20000010853 */
[----:B------:R-:W3:Y:S03]  /*e430*/  MUFU.EX2 R128, R128 ;  /* 0x0000008000807308 */ /* 0x000ee60000000800 */
[C---:B------:R-:W-:Y:S05]  /*e440*/  HMMA.16816.F32.BF16 R24, R12.reuse, R28, R24 ;  /* 0x0000001c0c18723c */ /* 0x040fea0000041818 */
[----:B------:R-:W-:Y:S03]  /*e450*/  MUFU.EX2 R114, R114 ;  /* 0x0000007200727308 */ /* 0x000fe60000000800 */
[----:B------:R-:W-:Y:S01]  /*e460*/  HMMA.16816.F32.BF16 R20, R12, R30, R20 ;  /* 0x0000001e0c14723c */ /* 0x000fe20000041814 */
[----:B------:R-:W4:Y:S01]  /*e470*/  LDSM.16.MT88.4 R28, [R54+0x5c00] ;  /* 0x005c0000361c783b */ /* 0x000f220000004200 */
[----:B-1----:R-:W-:Y:S01]  /*e480*/  F2FP.BF16.F32.PACK_AB R12, R115, R130 ;  /* 0x00000082730c723e */ /* 0x002fe200000010ff */
[----:B------:R-:W-:Y:S01]  /*e490*/  FADD.FTZ R130, R130, R119 ;  /* 0x0000007782827221 */ /* 0x000fe20000010000 */
[----:B------:R-:W-:Y:S01]  /*e4a0*/  F2FP.BF16.F32.PACK_AB R13, R111, R120 ;  /* 0x000000786f0d723e */ /* 0x000fe200000010ff */
[----:B------:R-:W1:Y:S01]  /*e4b0*/  MUFU.EX2 R107, R107 ;  /* 0x0000006b006b7308 */ /* 0x000e620000000800 */
[----:B---3--:R-:W-:Y:S01]  /*e4c0*/  F2FP.BF16.F32.PACK_AB R14, R128, R113 ;  /* 0x00000071800e723e */ /* 0x008fe200000010ff */
        /* <DEDUP_REMOVED lines=10> */
[----:B------:R-:W3:Y:S02]  /*e570*/  MUFU.EX2 R103, R103 ;  /* 0x0000006700677308 */ /* 0x000ee40000000800 */
[C---:B------:R-:W-:Y:S01]  /*e580*/  HMMA.16816.F32.BF16 R4, R12.reuse, R34, R4 ;  /* 0x000000220c04723c */ /* 0x040fe20000041804 */
[----:B------:R-:W5:Y:S05]  /*e590*/  LDSM.16.MT88.4 R32, [R67+0x5c00] ;  /* 0x005c00004320783b */ /* 0x000f6a0000004200 */
[----:B------:R-:W-:Y:S02]  /*e5a0*/  MUFU.EX2 R127, R127 ;  /* 0x0000007f007f7308 */ /* 0x000fe40000000800 */
[C---:B--2---:R-:W-:Y:S06]  /*e5b0*/  HMMA.16816.F32.BF16 R24, R12.reuse, R16, R24 ;  /* 0x000000100c18723c */ /* 0x044fec0000041818 */
[----:B------:R-:W2:Y:S02]  /*e5c0*/  MUFU.EX2 R142, R142 ;  /* 0x0000008e008e7308 */ /* 0x000ea40000000800 */
[----:B------:R-:W-:Y:S01]  /*e5d0*/  HMMA.16816.F32.BF16 R20, R12, R18, R20 ;  /* 0x000000120c14723c */ /* 0x000fe20000041814 */
[----:B-1----:R-:W-:Y:S01]  /*e5e0*/  F2FP.BF16.F32.PACK_AB R13, R107, R114 ;  /* 0x000000726b0d723e */ /* 0x002fe200000010ff */
[----:B------:R-:W1:Y:S01]  /*e5f0*/  LDSM.16.MT88.4 R16, [R54+0x6000] ;  /* 0x006000003610783b */ /* 0x000e620000004200 */
[----:B---3--:R-:W-:Y:S01]  /*e600*/  F2FP.BF16.F32.PACK_AB R15, R103, R110 ;  /* 0x0000006e670f723e */ /* 0x008fe200000010ff */
[----:B------:R-:W-:-:S02]  /*e610*/  FADD.FTZ R114, R114, R109 ;  /* 0x0000006d72727221 */ /* 0x000fc40000010000 */
[----:B------:R-:W-:Y:S08]  /*e620*/  MUFU.EX2 R131, R131 ;  /* 0x0000008300837308 */ /* 0x000ff00000000800 */
[----:B------:R-:W3:Y:S01]  /*e630*/  MUFU.EX2 R150, R150 ;  /* 0x0000009600967308 */ /* 0x000ee20000000800 */
[----:B--2---:R-:W-:Y:S01]  /*e640*/  F2FP.BF16.F32.PACK_AB R12, R142, R127 ;  /* 0x0000007f8e0c723e */ /* 0x004fe200000010ff */
[----:B------:R-:W-:-:S04]  /*e650*/  FADD.FTZ R127, R127, R128 ;  /* 0x000000807f7f7221 */ /* 0x000fc80000010000 */
[----:B------:R-:W-:Y:S02]  /*e660*/  FADD.FTZ R142, R142, R127 ;  /* 0x0000007f8e8e7221 */ /* 0x000fe40000010000 */
[----:B------:R-:W-:Y:S08]  /*e670*/  MUFU.EX2 R104, R104 ;  /* 0x0000006800687308 */ /* 0x000ff00000000800 */
[----:B------:R-:W2:Y:S01]  /*e680*/  MUFU.EX2 R101, R101 ;  /* 0x0000006500657308 */ /* 0x000ea20000000800 */
[----:B---3--:R-:W-:Y:S01]  /*e690*/  F2FP.BF16.F32.PACK_AB R14, R150, R131 ;  /* 0x00000083960e723e */ /* 0x008fe200000010ff */
[----:B------:R-:W-:-:S04]  /*e6a0*/  FADD.FTZ R131, R131, R142 ;  /* 0x0000008e83837221 */ /* 0x000fc80000010000 */
[----:B------:R-:W-:Y:S02]  /*e6b0*/  FADD.FTZ R150, R150, R131 ;  /* 0x0000008396967221 */ /* 0x000fe40000010000 */
[C---:B----4-:R-:W-:Y:S01]  /*e6c0*/  HMMA.16816.F32.BF16 R8, R12.reuse, R28, R8 ;  /* 0x0000001c0c08723c */ /* 0x050fe20000041808 */
[----:B------:R-:W-:Y:S07]  /*e6d0*/  MUFU.EX2 R100, R100 ;  /* 0x0000006400647308 */ /* 0x000fee0000000800 */
[C---:B------:R-:W-:Y:S01]  /*e6e0*/  HMMA.16816.F32.BF16 R4, R12.reuse, R30, R4 ;  /* 0x0000001e0c04723c */ /* 0x040fe20000041804 */
[----:B------:R-:W3:Y:S01]  /*e6f0*/  LDSM.16.MT88.4 R28, [R67+0x6000] ;  /* 0x00600000431c783b */ /* 0x000ee20000004200 */
[----:B------:R-:W4:Y:S06]  /*e700*/  MUFU.EX2 R99, R99 ;  /* 0x0000006300637308 */ /* 0x000f2c0000000800 */
[C---:B-----5:R-:W-:Y:S02]  /*e710*/  HMMA.16816.F32.BF16 R24, R12.reuse, R32, R24 ;  /* 0x000000200c18723c */ /* 0x060fe40000041818 */
[----:B------:R-:W-:Y:S06]  /*e720*/  MUFU.EX2 R141, R141 ;  /* 0x0000008d008d7308 */ /* 0x000fec0000000800 */
[----:B------:R-:W-:Y:S01]  /*e730*/  HMMA.16816.F32.BF16 R20, R12, R34, R20 ;  /* 0x000000220c14723c */ /* 0x000fe20000041814 */
[----:B------:R-:W5:Y:S01]  /*e740*/  LDSM.16.MT88.4 R32, [R54+0x6400] ;  /* 0x006400003620783b */ /* 0x000f620000004200 */
[----:B------:R-:W1:Y:S01]  /*e750*/  MUFU.EX2 R158, R158 ;  /* 0x0000009e009e7308 */ /* 0x000e620000000800 */
[----:B--2---:R-:W-:-:S02]  /*e760*/  F2FP.BF16.F32.PACK_AB R13, R101, R104 ;  /* 0x00000068650d723e */ /* 0x004fc400000010ff */
[----:B----4-:R-:W-:-:S05]  /*e770*/  F2FP.BF16.F32.PACK_AB R15, R99, R100 ;  /* 0x00000064630f723e */ /* 0x010fca00000010ff */
        /* <DEDUP_REMOVED lines=10> */
[C---:B------:R-:W-:Y:S01]  /*e820*/  HMMA.16816.F32.BF16 R8, R12.reuse, R16, R8 ;  /* 0x000000100c08723c */ /* 0x040fe20000041808 */
[----:B------:R-:W-:Y:S01]  /*e830*/  MUFU.EX2 R94, R94 ;  /* 0x0000005e005e7308 */ /* 0x000fe20000000800 */
[----:B------:R-:W-:Y:S06]  /*e840*/  LDSM.16.MT88.4 R140, [R54+0x8c00] ;  /* 0x008c0000368c783b */ /* 0x000fec0000004200 */
[C---:B------:R-:W-:Y:S01]  /*e850*/  HMMA.16816.F32.BF16 R4, R12.reuse, R18, R4 ;  /* 0x000000120c04723c */ /* 0x040fe20000041804 */
[----:B------:R-:W2:Y:S01]  /*e860*/  LDSM.16.MT88.4 R16, [R67+0x6400] ;  /* 0x006400004310783b */ /* 0x000ea20000004200 */
[----:B------:R-:W4:Y:S06]  /*e870*/  MUFU.EX2 R93, R93 ;  /* 0x0000005d005d7308 */ /* 0x000f2c0000000800 */
[C---:B---3--:R-:W-:Y:S02]  /*e880*/  HMMA.16816.F32.BF16 R24, R12.reuse, R28, R24 ;  /* 0x0000001c0c18723c */ /* 0x048fe40000041818 */
[----:B------:R-:W-:Y:S06]  /*e890*/  MUFU.EX2 R153, R153 ;  /* 0x0000009900997308 */ /* 0x000fec0000000800 */
[----:B------:R-:W-:Y:S01]  /*e8a0*/  HMMA.16816.F32.BF16 R20, R12, R30, R20 ;  /* 0x0000001e0c14723c */ /* 0x000fe20000041814 */
[----:B------:R-:W3:Y:S01]  /*e8b0*/  LDSM.16.MT88.4 R28, [R54+0x6800] ;  /* 0x00680000361c783b */ /* 0x000ee20000004200 */
[----:B------:R-:W5:Y:S01]  /*e8c0*/  MUFU.EX2 R204, R204 ;  /* 0x000000cc00cc7308 */ /* 0x000f620000000800 */
[----:B-1----:R-:W-:-:S02]  /*e8d0*/  F2FP.BF16.F32.PACK_AB R13, R96, R97 ;  /* 0x00000061600d723e */ /* 0x002fc400000010ff */
[----:B----4-:R-:W-:-:S05]  /*e8e0*/  F2FP.BF16.F32.PACK_AB R15, R93, R94 ;  /* 0x0000005e5d0f723e */ /* 0x010fca00000010ff */
[----:B------:R-:W-:Y:S08]  /*e8f0*/  MUFU.EX2 R155, R155 ;  /* 0x0000009b009b7308 */ /* 0x000ff00000000800 */
        /* <DEDUP_REMOVED lines=20> */
[----:B-1----:R-:W-:-:S04]  /*ea40*/  F2FP.BF16.F32.PACK_AB R15, R81, R86 ;  /* 0x00000056510f723e */ /* 0x002fc800000010ff */
[----:B------:R-:W-:Y:S08]  /*ea50*/  MUFU.EX2 R161, R161 ;  /* 0x000000a100a17308 */ /* 0x000ff00000000800 */
[----:B------:R-:W1:Y:S01]  /*ea60*/  MUFU.EX2 R194, R194 ;  /* 0x000000c200c27308 */ /* 0x000e620000000800 */
[----:B--2---:R-:W-:Y:S01]  /*ea70*/  F2FP.BF16.F32.PACK_AB R12, R196, R159 ;  /* 0x0000009fc40c723e */ /* 0x004fe200000010ff */
[----:B------:R-:W-:-:S04]  /*ea80*/  FADD.FTZ R159, R159, R200 ;  /* 0x000000c89f9f7221 */ /* 0x000fc80000010000 */
[----:B------:R-:W-:Y:S02]  /*ea90*/  FADD.FTZ R196, R196, R159 ;  /* 0x0000009fc4c47221 */ /* 0x000fe40000010000 */
[----:B------:R-:W-:Y:S08]  /*eaa0*/  MUFU.EX2 R80, R80 ;  /* 0x0000005000507308 */ /* 0x000ff00000000800 */
[----:B------:R-:W2:Y:S01]  /*eab0*/  MUFU.EX2 R79, R79 ;  /* 0x0000004f004f7308 */ /* 0x000ea20000000800 */
[----:B-1----:R-:W-:Y:S01]  /*eac0*/  F2FP.BF16.F32.PACK_AB R14, R194, R161 ;  /* 0x000000a1c20e723e */ /* 0x002fe200000010ff */
[----:B------:R-:W-:-:S04]  /*ead0*/  FADD.FTZ R161, R161, R196 ;  /* 0x000000c4a1a17221 */ /* 0x000fc80000010000 */
[----:B------:R-:W-:Y:S02]  /*eae0*/  FADD.FTZ R194, R194, R161 ;  /* 0x000000a1c2c27221 */ /* 0x000fe40000010000 */
[C---:B---3--:R-:W-:Y:S01]  /*eaf0*/  HMMA.16816.F32.BF16 R8, R12.reuse, R28, R8 ;  /* 0x0000001c0c08723c */ /* 0x048fe20000041808 */
        /* <DEDUP_REMOVED lines=13> */
[----:B----4-:R-:W-:Y:S01]  /*ebd0*/  F2FP.BF16.F32.PACK_AB R12, R188, R157 ;  /* 0x0000009dbc0c723e */ /* 0x010fe200000010ff */
[----:B------:R-:W-:-:S04]  /*ebe0*/  FADD.FTZ R157, R157, R194 ;  /* 0x000000c29d9d7221 */ /* 0x000fc80000010000 */
[----:B------:R-:W-:Y:S02]  /*ebf0*/  FADD.FTZ R157, R188, R157 ;  /* 0x0000009dbc9d7221 */ /* 0x000fe40000010000 */
[----:B------:R-:W-:Y:S08]  /*ec00*/  MUFU.EX2 R76, R76 ;  /* 0x0000004c004c7308 */ /* 0x000ff00000000800 */
[----:B------:R-:W3:Y:S01]  /*ec10*/  MUFU.EX2 R75, R75 ;  /* 0x0000004b004b7308 */ /* 0x000ee20000000800 */
[----:B--2---:R-:W-:Y:S01]  /*ec20*/  F2FP.BF16.F32.PACK_AB R14, R163, R186 ;  /* 0x000000baa30e723e */ /* 0x004fe200000010ff */
[----:B------:R-:W-:-:S04]  /*ec30*/  FADD.FTZ R186, R186, R157 ;  /* 0x0000009dbaba7221 */ /* 0x000fc80000010000 */
[----:B------:R-:W-:Y:S02]  /*ec40*/  FADD.FTZ R186, R163, R186 ;  /* 0x000000baa3ba7221 */ /* 0x000fe40000010000 */
        /* <DEDUP_REMOVED lines=14> */
[----:B-----5:R-:W-:Y:S01]  /*ed30*/  F2FP.BF16.F32.PACK_AB R12, R180, R165 ;  /* 0x000000a5b40c723e */ /* 0x020fe200000010ff */
[----:B------:R-:W-:-:S04]  /*ed40*/  FADD.FTZ R165, R165, R186 ;  /* 0x000000baa5a57221 */ /* 0x000fc80000010000 */
[----:B------:R-:W-:Y:S02]  /*ed50*/  FADD.FTZ R180, R180, R165 ;  /* 0x000000a5b4b47221 */ /* 0x000fe40000010000 */
[----:B------:R-:W-:Y:S08]  /*ed60*/  MUFU.EX2 R72, R72 ;  /* 0x0000004800487308 */ /* 0x000ff00000000800 */
[----:B------:R-:W4:Y:S01]  /*ed70*/  MUFU.EX2 R71, R71 ;  /* 0x0000004700477308 */ /* 0x000f220000000800 */
        /* <DEDUP_REMOVED lines=22> */
[----:B------:R-:W-:Y:S07]  /*eee0*/  MUFU.EX2 R62, R62 ;  /* 0x0000003e003e7308 */ /* 0x000fee0000000800 */
[C---:B------:R-:W-:Y:S01]  /*eef0*/  HMMA.16816.F32.BF16 R4, R16.reuse, R30, R4 ;  /* 0x0000001e1004723c */ /* 0x040fe20000041804 */
[----:B------:R-:W1:Y:S01]  /*ef00*/  LDSM.16.MT88.4 R28, [R67+0x7800] ;  /* 0x00780000431c783b */ /* 0x000e620000004200 */
[----:B------:R-:W4:Y:S06]  /*ef10*/  MUFU.EX2 R61, R61 ;  /* 0x0000003d003d7308 */ /* 0x000f2c0000000800 */
[C---:B-----5:R-:W-:Y:S01]  /*ef20*/  HMMA.16816.F32.BF16 R24, R16.reuse, R32, R24 ;  /* 0x000000201018723c */ /* 0x060fe20000041818 */
[----:B--2---:R-:W-:Y:S01]  /*ef30*/  F2FP.BF16.F32.PACK_AB R33, R63, R68 ;  /* 0x000000443f21723e */ /* 0x004fe200000010ff */
[----:B------:R-:W-:Y:S06]  /*ef40*/  MUFU.EX2 R145, R145 ;  /* 0x0000009100917308 */ /* 0x000fec0000000800 */
[----:B------:R-:W-:Y:S01]  /*ef50*/  HMMA.16816.F32.BF16 R20, R16, R34, R20 ;  /* 0x000000221014723c */ /* 0x000fe20000041814 */
[----:B------:R-:W2:Y:S01]  /*ef60*/  LDSM.16.MT88.4 R16, [R54+0x7c00] ;  /* 0x007c00003610783b */ /* 0x000ea20000004200 */
[----:B------:R-:W5:Y:S01]  /*ef70*/  MUFU.EX2 R160, R160 ;  /* 0x000000a000a07308 */ /* 0x000f620000000800 */
[----:B----4-:R-:W-:-:S07]  /*ef80*/  F2FP.BF16.F32.PACK_AB R35, R61, R62 ;  /* 0x0000003e3d23723e */ /* 0x010fce00000010ff */
[----:B------:R-:W-:Y:S08]  /*ef90*/  MUFU.EX2 R135, R146 ;  /* 0x0000009200877308 */ /* 0x000ff00000000800 */
[----:B------:R-:W4:Y:S01]  /*efa0*/  MUFU.EX2 R138, R138 ;  /* 0x0000008a008a7308 */ /* 0x000f220000000800 */
[----:B-----5:R-:W-:-:S07]  /*efb0*/  F2FP.BF16.F32.PACK_AB R32, R160, R145 ;  /* 0x00000091a020723e */ /* 0x020fce00000010ff */
[----:B------:R-:W-:Y:S08]  /*efc0*/  MUFU.EX2 R60, R60 ;  /* 0x0000003c003c7308 */ /* 0x000ff00000000800 */
[----:B------:R-:W5:Y:S01]  /*efd0*/  MUFU.EX2 R59, R59 ;  /* 0x0000003b003b7308 */ /* 0x000f620000000800 */
[----:B----4-:R-:W-:-:S07]  /*efe0*/  F2FP.BF16.F32.PACK_AB R34, R138, R135 ;  /* 0x000000878a22723e */ /* 0x010fce00000010ff */
[C---:B---3--:R-:W-:Y:S01]  /*eff0*/  HMMA.16816.F32.BF16 R8, R32.reuse, R12, R8 ;  /* 0x0000000c2008723c */ /* 0x048fe20000041808 */
[----:B------:R-:W-:Y:S07]  /*f000*/  MUFU.EX2 R58, R58 ;  /* 0x0000003a003a7308 */ /* 0x000fee0000000800 */
[C---:B------:R-:W-:Y:S01]  /*f010*/  HMMA.16816.F32.BF16 R4, R32.reuse, R14, R4 ;  /* 0x0000000e2004723c */ /* 0x040fe20000041804 */
[----:B------:R-:W3:Y:S01]  /*f020*/  MUFU.EX2 R57, R57 ;  /* 0x0000003900397308 */ /* 0x000ee20000000800 */
[----:B------:R-:W4:Y:S06]  /*f030*/  LDSM.16.MT88.4 R12, [R67+0x7c00] ;  /* 0x007c0000430c783b */ /* 0x000f2c0000004200 */
[----:B-1----:R-:W-:Y:S01]  /*f040*/  HMMA.16816.F32.BF16 R24, R32, R28, R24 ;  /* 0x0000001c2018723c */ /* 0x002fe20000041818 */
[----:B------:R-:W-:Y:S01]  /*f050*/  MUFU.EX2 R122, R126 ;  /* 0x0000007e007a7308 */ /* 0x000fe20000000800 */
[----:B------:R-:W-:-:S04]  /*f060*/  FADD.FTZ R29, R107, R114 ;  /* 0x000000726b1d7221 */ /* 0x000fc80000010000 */
[----:B------:R-:W-:Y:S02]  /*f070*/  FADD.FTZ R110, R110, R29 ;  /* 0x0000001d6e6e7221 */ /* 0x000fe40000010000 */
[----:B------:R-:W-:Y:S01]  /*f080*/  HMMA.16816.F32.BF16 R28, R32, R30, R20 ;  /* 0x0000001e201c723c */ /* 0x000fe20000041814 */
[----:B------:R-:W1:Y:S01]  /*f090*/  MUFU.EX2 R117, R123 ;  /* 0x0000007b00757308 */ /* 0x000e620000000800 */
[----:B------:R-:W-:Y:S01]  /*f0a0*/  FADD.FTZ R103, R103, R110 ;  /* 0x0000006e67677221 */ /* 0x000fe20000010000 */
[----:B-----5:R-:W-:Y:S01]  /*f0b0*/  F2FP.BF16.F32.PACK_AB R33, R59, R60 ;  /* 0x0000003c3b21723e */ /* 0x020fe200000010ff */
[----:B------:R-:W5:Y:S01]  /*f0c0*/  LDSM.16.MT88.4 R20, [R54+0x8000] ;  /* 0x008000003614783b */ /* 0x000f620000004200 */
[----:B---3--:R-:W-:Y:S01]  /*f0d0*/  F2FP.BF16.F32.PACK_AB R35, R57, R58 ;  /* 0x0000003a3923723e */ /* 0x008fe200000010ff */
[----:B------:R-:W-:-:S03]  /*f0e0*/  FADD.FTZ R104, R104, R103 ;  /* 0x0000006768687221 */ /* 0x000fc60000010000 */
[----:B------:R-:W-:Y:S01]  /*f0f0*/  MUFU.EX2 R111, R116 ;  /* 0x00000074006f7308 */ /* 0x000fe20000000800 */
[----:B------:R-:W-:-:S07]  /*f100*/  FADD.FTZ R103, R101, R104 ;  /* 0x0000006865677221 */ /* 0x000fce0000010000 */
[----:B------:R-:W3:Y:S01]  /*f110*/  MUFU.EX2 R112, R112 ;  /* 0x0000007000707308 */ /* 0x000ee20000000800 */
[----:B-1----:R-:W-:-:S07]  /*f120*/  F2FP.BF16.F32.PACK_AB R32, R117, R122 ;  /* 0x0000007a7520723e */ /* 0x002fce00000010ff */
[----:B------:R-:W-:Y:S08]  /*f130*/  MUFU.EX2 R56, R56 ;  /* 0x0000003800387308 */ /* 0x000ff00000000800 */
[----:B------:R-:W1:Y:S01]  /*f140*/  MUFU.EX2 R51, R51 ;  /* 0x0000003300337308 */ /* 0x000e620000000800 */
[----:B---3--:R-:W-:-:S07]  /*f150*/  F2FP.BF16.F32.PACK_AB R34, R112, R111 ;  /* 0x0000006f7022723e */ /* 0x008fce00000010ff */
[----:B--2---:R-:W-:Y:S01]  /*f160*/  HMMA.16816.F32.BF16 R8, R32, R16, R8 ;  /* 0x000000102008723c */ /* 0x004fe20000041808 */
[----:B------:R-:W-:Y:S01]  /*f170*/  FADD.FTZ R16, R100, R103 ;  /* 0x0000006764107221 */ /* 0x000fe20000010000 */
[----:B------:R-:W-:Y:S03]  /*f180*/  MUFU.EX2 R84, R84 ;  /* 0x0000005400547308 */ /* 0x000fe60000000800 */
[----:B------:R-:W-:-:S03]  /*f190*/  FADD.FTZ R16, R99, R16 ;  /* 0x0000001063107221 */ /* 0x000fc60000010000 */
[----:B----4-:R-:W-:Y:S01]  /*f1a0*/  HMMA.16816.F32.BF16 R24, R32, R12, R24 ;  /* 0x0000000c2018723c */ /* 0x010fe20000041818 */
[----:B------:R-:W-:Y:S01]  /*f1b0*/  FADD.FTZ R17, R97, R16 ;  /* 0x0000001061117221 */ /* 0x000fe20000010000 */
[----:B------:R-:W2:Y:S01]  /*f1c0*/  MUFU.EX2 R89, R89 ;  /* 0x0000005900597308 */ /* 0x000ea20000000800 */
[----:B-1----:R-:W-:Y:S02]  /*f1d0*/  F2FP.BF16.F32.PACK_AB R13, R51, R56 ;  /* 0x00000038330d723e */ /* 0x002fe400000010ff */
[----:B------:R-:W-:-:S03]  /*f1e0*/  FADD.FTZ R17, R96, R17 ;  /* 0x0000001160117221 */ /* 0x000fc60000010000 */
[----:B------:R-:W-:Y:S01]  /*f1f0*/  HMMA.16816.F32.BF16 R4, R32, R18, R4 ;  /* 0x000000122004723c */ /* 0x000fe20000041804 */
[----:B------:R-:W-:Y:S01]  /*f200*/  FADD.FTZ R12, R94, R17 ;  /* 0x000000115e0c7221 */ /* 0x000fe20000010000 */
[----:B------:R-:W-:Y:S01]  /*f210*/  MUFU.EX2 R107, R108 ;  /* 0x0000006c006b7308 */ /* 0x000fe20000000800 */
[----:B------:R-:W1:Y:S01]  /*f220*/  LDSM.16.MT88.4 R16, [R67+0x8000] ;  /* 0x008000004310783b */ /* 0x000e620000004200 */
[----:B------:R-:W-:Y:S01]  /*f230*/  FFMA.FTZ R94, R91, R85, -R82 ;  /* 0x000000555b5e7223 */ /* 0x000fe20000010852 */
[----:B------:R-:W-:-:S03]  /*f240*/  FADD.FTZ R93, R93, R12 ;  /* 0x0000000c5d5d7221 */ /* 0x000fc60000010000 */
[----:B------:R-:W-:Y:S01]  /*f250*/  HMMA.16816.F32.BF16 R28, R32, R14, R28 ;  /* 0x0000000e201c723c */ /* 0x000fe2000004181c */
[----:B------:R-:W-:Y:S01]  /*f260*/  FADD.FTZ R92, R92, R93 ;  /* 0x0000005d5c5c7221 */ /* 0x000fe20000010000 */
[----:B------:R-:W3:Y:S01]  /*f270*/  MUFU.EX2 R106, R106 ;  /* 0x0000006a006a7308 */ /* 0x000ee20000000800 */
[----:B------:R-:W4:Y:S01]  /*f280*/  LDSM.16.MT88.4 R32, [R54+0x8400] ;  /* 0x008400003620783b */ /* 0x000f220000004200 */
[----:B--2---:R-:W-:Y:S01]  /*f290*/  F2FP.BF16.F32.PACK_AB R15, R89, R84 ;  /* 0x00000054590f723e */ /* 0x004fe200000010ff */
[----:B------:R-:W-:-:S04]  /*f2a0*/  FADD.FTZ R87, R87, R92 ;  /* 0x0000005c57577221 */ /* 0x000fc80000010000 */
[----:B------:R-:W-:Y:S01]  /*f2b0*/  FADD.FTZ R86, R86, R87 ;  /* 0x0000005756567221 */ /* 0x000fe20000010000 */
[----:B------:R-:W-:Y:S03]  /*f2c0*/  MUFU.EX2 R101, R102 ;  /* 0x0000006600657308 */ /* 0x000fe60000000800 */
[----:B------:R-:W-:-:S04]  /*f2d0*/  FADD.FTZ R81, R81, R86 ;  /* 0x0000005651517221 */ /* 0x000fc80000010000 */
[----:B------:R-:W-:Y:S01]  /*f2e0*/  FADD.FTZ R80, R80, R81 ;  /* 0x0000005150507221 */ /* 0x000fe20000010000 */
[----:B------:R-:W2:Y:S01]  /*f2f0*/  MUFU.EX2 R98, R98 ;  /* 0x0000006200627308 */ /* 0x000ea20000000800 */
[----:B---3--:R-:W-:Y:S02]  /*f300*/  F2FP.BF16.F32.PACK_AB R12, R106, R107 ;  /* 0x0000006b6a0c723e */ /* 0x008fe400000010ff */
[----:B------:R-:W-:-:S04]  /*f310*/  FADD.FTZ R79, R79, R80 ;  /* 0x000000504f4f7221 */ /* 0x000fc80000010000 */
[----:B------:R-:W-:Y:S01]  /*f320*/  FADD.FTZ R78, R78, R79 ;  /* 0x0000004f4e4e7221 */ /* 0x000fe20000010000 */
[----:B------:R-:W-:Y:S03]  /*f330*/  MUFU.EX2 R105, R105 ;  /* 0x0000006900697308 */ /* 0x000fe60000000800 */
[----:B------:R-:W-:-:S04]  /*f340*/  FADD.FTZ R77, R77, R78 ;  /* 0x0000004e4d4d7221 */ /* 0x000fc80000010000 */
[----:B------:R-:W-:Y:S01]  /*f350*/  FADD.FTZ R76, R76, R77 ;  /* 0x0000004d4c4c7221 */ /* 0x000fe20000010000 */
[----:B------:R-:W3:Y:S01]  /*f360*/  MUFU.EX2 R124, R124 ;  /* 0x0000007c007c7308 */ /* 0x000ee20000000800 */
[----:B--2---:R-:W-:Y:S02]  /*f370*/  F2FP.BF16.F32.PACK_AB R14, R98, R101 ;  /* 0x00000065620e723e */ /* 0x004fe400000010ff */
[----:B------:R-:W-:-:S04]  /*f380*/  FADD.FTZ R75, R75, R76 ;  /* 0x0000004c4b4b7221 */ /* 0x000fc80000010000 */
[----:B------:R-:W-:Y:S01]  /*f390*/  FADD.FTZ R74, R74, R75 ;  /* 0x0000004b4a4a7221 */ /* 0x000fe20000010000 */
[----:B------:R-:W-:Y:S01]  /*f3a0*/  MUFU.EX2 R139, R139 ;  /* 0x0000008b008b7308 */ /* 0x000fe20000000800 */
[----:B-----5:R-:W-:Y:S02]  /*f3b0*/  HMMA.16816.F32.BF16 R8, R12, R20, R8 ;  /* 0x000000140c08723c */ /* 0x020fe40000041808 */
[----:B------:R-:W-:-:S04]  /*f3c0*/  FADD.FTZ R73, R73, R74 ;  /* 0x0000004a49497221 */ /* 0x000fc80000010000 */
[----:B------:R-:W-:Y:S01]  /*f3d0*/  FADD.FTZ R72, R72, R73 ;  /* 0x0000004948487221 */ /* 0x000fe20000010000 */
[----:B------:R-:W2:Y:S01]  /*f3e0*/  MUFU.EX2 R192, R192 ;  /* 0x000000c000c07308 */ /* 0x000ea20000000800 */
[----:B------:R-:W-:Y:S01]  /*f3f0*/  HMMA.16816.F32.BF16 R4, R12, R22, R4 ;  /* 0x000000160c04723c */ /* 0x000fe20000041804 */
[----:B------:R-:W5:Y:S01]  /*f400*/  LDSM.16.MT88.4 R20, [R67+0x8400] ;  /* 0x008400004314783b */ /* 0x000f620000004200 */
[----:B------:R-:W-:-:S04]  /*f410*/  FADD.FTZ R71, R71, R72 ;  /* 0x0000004847477221 */ /* 0x000fc80000010000 */
[----:B------:R-:W-:Y:S01]  /*f420*/  FADD.FTZ R70, R70, R71 ;  /* 0x0000004746467221 */ /* 0x000fe20000010000 */
[----:B------:R-:W-:Y:S01]  /*f430*/  MUFU.EX2 R90, R90 ;  /* 0x0000005a005a7308 */ /* 0x000fe20000000800 */
[----:B-1----:R-:W-:Y:S02]  /*f440*/  HMMA.16816.F32.BF16 R24, R12, R16, R24 ;  /* 0x000000100c18723c */ /* 0x002fe40000041818 */
[----:B------:R-:W-:-:S04]  /*f450*/  FADD.FTZ R69, R69, R70 ;  /* 0x0000004645457221 */ /* 0x000fc80000010000 */
[----:B------:R-:W-:Y:S01]  /*f460*/  FADD.FTZ R68, R68, R69 ;  /* 0x0000004544447221 */ /* 0x000fe20000010000 */
[----:B------:R-:W1:Y:S01]  /*f470*/  MUFU.EX2 R87, R88 ;  /* 0x0000005800577308 */ /* 0x000e620000000800 */
[----:B------:R-:W-:Y:S01]  /*f480*/  HMMA.16816.F32.BF16 R28, R12, R18, R28 ;  /* 0x000000120c1c723c */ /* 0x000fe2000004181c */
[----:B---3--:R-:W-:Y:S01]  /*f490*/  F2FP.BF16.F32.PACK_AB R13, R124, R105 ;  /* 0x000000697c0d723e */ /* 0x008fe200000010ff */
[----:B------:R-:W3:Y:S01]  /*f4a0*/  LDSM.16.MT88.4 R16, [R54+0x8800] ;  /* 0x008800003610783b */ /* 0x000ee20000004200 */
[----:B--2---:R-:W-:Y:S01]  /*f4b0*/  F2FP.BF16.F32.PACK_AB R15, R192, R139 ;  /* 0x0000008bc00f723e */ /* 0x004fe200000010ff */
[----:B------:R-:W-:-:S03]  /*f4c0*/  FADD.FTZ R63, R63, R68 ;  /* 0x000000443f3f7221 */ /* 0x000fc60000010000 */
[----:B------:R-:W-:Y:S01]  /*f4d0*/  MUFU.EX2 R50, R50 ;  /* 0x0000003200327308 */ /* 0x000fe20000000800 */
[----:B------:R-:W-:-:S04]  /*f4e0*/  FADD.FTZ R62, R62, R63 ;  /* 0x0000003f3e3e7221 */ /* 0x000fc80000010000 */
[----:B------:R-:W-:-:S03]  /*f4f0*/  FADD.FTZ R61, R61, R62 ;  /* 0x0000003e3d3d7221 */ /* 0x000fc60000010000 */
[----:B------:R-:W2:Y:S01]  /*f500*/  MUFU.EX2 R49, R49 ;  /* 0x0000003100317308 */ /* 0x000ea20000000800 */
[----:B-1----:R-:W-:Y:S01]  /*f510*/  F2FP.BF16.F32.PACK_AB R12, R87, R90 ;  /* 0x0000005a570c723e */ /* 0x002fe200000010ff */
[----:B------:R-:W-:-:S04]  /*f520*/  FADD.FTZ R60, R60, R61 ;  /* 0x0000003d3c3c7221 */ /* 0x000fc80000010000 */
[----:B------:R-:W-:Y:S02]  /*f530*/  FADD.FTZ R59, R59, R60 ;  /* 0x0000003c3b3b7221 */ /* 0x000fe40000010000 */
[----:B------:R-:W-:Y:S02]  /*f540*/  MUFU.EX2 R151, R151 ;  /* 0x0000009700977308 */ /* 0x000fe40000000800 */
[----:B------:R-:W-:-:S04]  /*f550*/  FADD.FTZ R58, R58, R59 ;  /* 0x0000003b3a3a7221 */ /* 0x000fc80000010000 */
[----:B------:R-:W-:Y:S02]  /*f560*/  FADD.FTZ R57, R57, R58 ;  /* 0x0000003a39397221 */ /* 0x000fe40000010000 */
[----:B------:R-:W1:Y:S01]  /*f570*/  MUFU.EX2 R174, R174 ;  /* 0x000000ae00ae7308 */ /* 0x000e620000000800 */
[----:B--2---:R-:W-:Y:S01]  /*f580*/  F2FP.BF16.F32.PACK_AB R14, R49, R50 ;  /* 0x00000032310e723e */ /* 0x004fe200000010ff */
[----:B------:R-:W-:-:S04]  /*f590*/  FADD.FTZ R56, R56, R57 ;  /* 0x0000003938387221 */ /* 0x000fc80000010000 */
[----:B------:R-:W-:Y:S02]  /*f5a0*/  FADD.FTZ R51, R51, R56 ;  /* 0x0000003833337221 */ /* 0x000fe40000010000 */
[----:B----4-:R-:W-:Y:S01]  /*f5b0*/  HMMA.16816.F32.BF16 R8, R12, R32, R8 ;  /* 0x000000200c08723c */ /* 0x010fe20000041808 */
[----:B------:R-:W-:Y:S01]  /*f5c0*/  FADD.FTZ R33, R147, R178 ;  /* 0x000000b293217221 */ /* 0x000fe20000010000 */
[----:B------:R-:W-:Y:S03]  /*f5d0*/  MUFU.EX2 R166, R166 ;  /* 0x000000a600a67308 */ /* 0x000fe60000000800 */
[----:B------:R-:W-:-:S03]  /*f5e0*/  FADD.FTZ R33, R170, R33 ;  /* 0x00000021aa217221 */ /* 0x000fc60000010000 */
[----:B-----5:R-:W-:Y:S01]  /*f5f0*/  HMMA.16816.F32.BF16 R24, R12, R20, R24 ;  /* 0x000000140c18723c */ /* 0x020fe20000041818 */
[----:B------:R-:W-:Y:S01]  /*f600*/  FADD.FTZ R32, R168, R33 ;  /* 0x00000021a8207221 */ /* 0x000fe20000010000 */
[----:B------:R-:W2:Y:S01]  /*f610*/  MUFU.EX2 R121, R121 ;  /* 0x0000007900797308 */ /* 0x000ea20000000800 */
[----:B------:R-:W-:Y:S02]  /*f620*/  FFMA.FTZ R20, R44, R85, -R83 ;  /* 0x000000552c147223 */ /* 0x000fe40000010853 */
[----:B------:R-:W-:-:S03]  /*f630*/  FADD.FTZ R32, R169, R32 ;  /* 0x00000020a9207221 */ /* 0x000fc60000010000 */
[----:B------:R-:W-:Y:S01]  /*f640*/  HMMA.16816.F32.BF16 R4, R12, R34, R4 ;  /* 0x000000220c04723c */ /* 0x000fe20000041804 */
[----:B------:R-:W-:Y:S01]  /*f650*/  FADD.FTZ R145, R145, R32 ;  /* 0x0000002091917221 */ /* 0x000fe20000010000 */
[----:B------:R-:W-:Y:S01]  /*f660*/  MUFU.EX2 R48, R48 ;  /* 0x0000003000307308 */ /* 0x000fe20000000800 */
[----:B------:R-:W4:Y:S02]  /*f670*/  LDSM.16.MT88.4 R32, [R67+0x8800] ;  /* 0x008800004320783b */ /* 0x000f240000004200 */
[----:B------:R-:W-:-:S03]  /*f680*/  FADD.FTZ R160, R160, R145 ;  /* 0x00000091a0a07221 */ /* 0x000fc60000010000 */
[----:B------:R-:W-:Y:S01]  /*f690*/  HMMA.16816.F32.BF16 R28, R12, R22, R28 ;  /* 0x000000160c1c723c */ /* 0x000fe2000004181c */
[----:B------:R-:W-:Y:S01]  /*f6a0*/  FADD.FTZ R135, R135, R160 ;  /* 0x000000a087877221 */ /* 0x000fe20000010000 */
[----:B------:R-:W5:Y:S01]  /*f6b0*/  MUFU.EX2 R47, R47 ;  /* 0x0000002f002f7308 */ /* 0x000f620000000800 */
[----:B------:R-:W-:Y:S01]  /*f6c0*/  FFMA.FTZ R22, R42, R85, -R83 ;  /* 0x000000552a167223 */ /* 0x000fe20000010853 */
[----:B-1----:R-:W-:Y:S01]  /*f6d0*/  F2FP.BF16.F32.PACK_AB R13, R174, R151 ;  /* 0x00000097ae0d723e */ /* 0x002fe200000010ff */
[----:B------:R-:W-:Y:S01]  /*f6e0*/  FADD.FTZ R135, R138, R135 ;  /* 0x000000878a877221 */ /* 0x000fe20000010000 */
[----:B--2---:R-:W-:Y:S01]  /*f6f0*/  F2FP.BF16.F32.PACK_AB R15, R121, R166 ;  /* 0x000000a6790f723e */ /* 0x004fe200000010ff */
[----:B------:R-:W-:Y:S02]  /*f700*/  FFMA.FTZ R23, R43, R85, -R83 ;  /* 0x000000552b177223 */ /* 0x000fe40000010853 */
[----:B------:R-:W-:Y:S01]  /*f710*/  FADD.FTZ R42, R122, R135 ;  /* 0x000000877a2a7221 */ /* 0x000fe20000010000 */
[----:B------:R-:W-:Y:S01]  /*f720*/  MUFU.EX2 R46, R46 ;  /* 0x0000002e002e7308 */ /* 0x000fe20000000800 */
[----:B------:R-:W1:Y:S02]  /*f730*/  LDSM.16.MT88.4 R132, [R67+0x8c00] ;  /* 0x008c00004384783b */ /* 0x000e640000004200 */
[----:B------:R-:W-:-:S04]  /*f740*/  FADD.FTZ R42, R117, R42 ;  /* 0x0000002a752a7221 */ /* 0x000fc80000010000 */
[----:B------:R-:W-:Y:S01]  /*f750*/  FADD.FTZ R111, R111, R42 ;  /* 0x0000002a6f6f7221 */ /* 0x000fe20000010000 */
[----:B------:R-:W2:Y:S01]  /*f760*/  MUFU.EX2 R21, R45 ;  /* 0x0000002d00157308 */ /* 0x000ea20000000800 */
[----:B-----5:R-:W-:Y:S02]  /*f770*/  F2FP.BF16.F32.PACK_AB R12, R47, R48 ;  /* 0x000000302f0c723e */ /* 0x020fe400000010ff */
[----:B------:R-:W-:-:S04]  /*f780*/  FADD.FTZ R112, R112, R111 ;  /* 0x0000006f70707221 */ /* 0x000fc80000010000 */
[----:B------:R-:W-:Y:S01]  /*f790*/  FADD.FTZ R107, R107, R112 ;  /* 0x000000706b6b7221 */ /* 0x000fe20000010000 */
[----:B------:R-:W-:Y:S03]  /*f7a0*/  MUFU.EX2 R95, R95 ;  /* 0x0000005f005f7308 */ /* 0x000fe60000000800 */
[----:B------:R-:W-:-:S04]  /*f7b0*/  FADD.FTZ R106, R106, R107 ;  /* 0x0000006b6a6a7221 */ /* 0x000fc80000010000 */
[----:B------:R-:W-:Y:S01]  /*f7c0*/  FADD.FTZ R101, R101, R106 ;  /* 0x0000006a65657221 */ /* 0x000fe20000010000 */
[----:B------:R-:W5:Y:S01]  /*f7d0*/  MUFU.EX2 R94, R94 ;  /* 0x0000005e005e7308 */ /* 0x000f620000000800 */
[----:B--2---:R-:W-:Y:S02]  /*f7e0*/  F2FP.BF16.F32.PACK_AB R14, R21, R46 ;  /* 0x0000002e150e723e */ /* 0x004fe400000010ff */
[----:B------:R-:W-:-:S04]  /*f7f0*/  FADD.FTZ R101, R98, R101 ;  /* 0x0000006562657221 */ /* 0x000fc80000010000 */
[----:B------:R-:W-:Y:S01]  /*f800*/  FADD.FTZ R90, R90, R101 ;  /* 0x000000655a5a7221 */ /* 0x000fe20000010000 */
[----:B---3--:R-:W-:Y:S01]  /*f810*/  HMMA.16816.F32.BF16 R8, R12, R16, R8 ;  /* 0x000000100c08723c */ /* 0x008fe20000041808 */
[----:B------:R-:W-:Y:S01]  /*f820*/  FFMA.FTZ R17, R39, R85, -R83 ;  /* 0x0000005527117223 */ /* 0x000fe20000010853 */
[----:B------:R-:W-:Y:S01]  /*f830*/  MUFU.EX2 R38, R38 ;  /* 0x0000002600267308 */ /* 0x000fe20000000800 */
[----:B------:R-:W-:Y:S01]  /*f840*/  FADD.FTZ R16, R84, R51 ;  /* 0x0000003354107221 */ /* 0x000fe20000010000 */
[----:B------:R-:W-:-:S03]  /*f850*/  FADD.FTZ R87, R87, R90 ;  /* 0x0000005a57577221 */ /* 0x000fc60000010000 */
[----:B------:R-:W-:Y:S01]  /*f860*/  FADD.FTZ R16, R89, R16 ;  /* 0x0000001059107221 */ /* 0x000fe20000010000 */
[C---:B------:R-:W-:Y:S01]  /*f870*/  HMMA.16816.F32.BF16 R4, R12.reuse, R18, R4 ;  /* 0x000000120c04723c */ /* 0x040fe20000041804 */
[----:B------:R-:W-:Y:S01]  /*f880*/  FADD.FTZ R50, R50, R87 ;  /* 0x0000005732327221 */ /* 0x000fe20000010000 */
[----:B------:R-:W-:Y:S01]  /*f890*/  MUFU.EX2 R20, R20 ;  /* 0x0000001400147308 */ /* 0x000fe20000000800 */
[----:B------:R-:W-:Y:S02]  /*f8a0*/  FADD.FTZ R105, R105, R16 ;  /* 0x0000001069697221 */ /* 0x000fe40000010000 */
[----:B------:R-:W-:Y:S02]  /*f8b0*/  FADD.FTZ R49, R49, R50 ;  /* 0x0000003231317221 */ /* 0x000fe40000010000 */
[----:B------:R-:W-:Y:S01]  /*f8c0*/  FADD.FTZ R124, R124, R105 ;  /* 0x000000697c7c7221 */ /* 0x000fe20000010000 */
[----:B----4-:R-:W-:Y:S01]  /*f8d0*/  HMMA.16816.F32.BF16 R24, R12, R32, R24 ;  /* 0x000000200c18723c */ /* 0x010fe20000041818 */
[----:B------:R-:W-:Y:S01]  /*f8e0*/  FADD.FTZ R48, R48, R49 ;  /* 0x0000003130307221 */ /* 0x000fe20000010000 */
[----:B------:R-:W2:Y:S01]  /*f8f0*/  MUFU.EX2 R23, R23 ;  /* 0x0000001700177308 */ /* 0x000ea20000000800 */
[----:B------:R-:W-:-:S02]  /*f900*/  FADD.FTZ R139, R139, R124 ;  /* 0x0000007c8b8b7221 */ /* 0x000fc40000010000 */
[----:B------:R-:W-:Y:S02]  /*f910*/  FADD.FTZ R47, R47, R48 ;  /* 0x000000302f2f7221 */ /* 0x000fe40000010000 */
[----:B------:R-:W-:Y:S01]  /*f920*/  FADD.FTZ R192, R192, R139 ;  /* 0x0000008bc0c07221 */ /* 0x000fe20000010000 */
[----:B------:R-:W-:Y:S01]  /*f930*/  HMMA.16816.F32.BF16 R28, R12, R34, R28 ;  /* 0x000000220c1c723c */ /* 0x000fe2000004181c */
[----:B-----5:R-:W-:Y:S01]  /*f940*/  F2FP.BF16.F32.PACK_AB R13, R94, R95 ;  /* 0x0000005f5e0d723e */ /* 0x020fe200000010ff */
[----:B------:R-:W-:Y:S01]  /*f950*/  MUFU.EX2 R22, R22 ;  /* 0x0000001600167308 */ /* 0x000fe20000000800 */
[----:B------:R-:W-:-:S04]  /*f960*/  FADD.FTZ R46, R46, R47 ;  /* 0x0000002f2e2e7221 */ /* 0x000fc80000010000 */
[----:B------:R-:W-:-:S03]  /*f970*/  FADD.FTZ R21, R21, R46 ;  /* 0x0000002e15157221 */ /* 0x000fc60000010000 */
[----:B------:R-:W3:Y:S01]  /*f980*/  MUFU.EX2 R17, R17 ;  /* 0x0000001100117308 */ /* 0x000ee20000000800 */
[----:B--2---:R-:W-:Y:S01]  /*f990*/  F2FP.BF16.F32.PACK_AB R12, R23, R20 ;  /* 0x00000014170c723e */ /* 0x004fe200000010ff */
[----:B------:R-:W-:-:S04]  /*f9a0*/  FADD.FTZ R20, R20, R21 ;  /* 0x0000001514147221 */ /* 0x000fc80000010000 */
[----:B------:R-:W-:Y:S02]  /*f9b0*/  FADD.FTZ R23, R23, R20 ;  /* 0x0000001417177221 */ /* 0x000fe40000010000 */
[----:B------:R-:W2:Y:S01]  /*f9c0*/  MUFU.EX2 R239, R239 ;  /* 0x000000ef00ef7308 */ /* 0x000ea20000000800 */
[----:B---3--:R-:W-:Y:S01]  /*f9d0*/  F2FP.BF16.F32.PACK_AB R14, R17, R22 ;  /* 0x00000016110e723e */ /* 0x008fe200000010ff */
[----:B------:R-:W-:-:S04]  /*f9e0*/  FADD.FTZ R22, R22, R23 ;  /* 0x0000001716167221 */ /* 0x000fc80000010000 */
[----:B------:R-:W-:Y:S01]  /*f9f0*/  FADD.FTZ R248, R17, R22 ;  /* 0x0000001611f87221 */ /* 0x000fe20000010000 */
[----:B--2---:R-:W-:-:S07]  /*fa00*/  F2FP.BF16.F32.PACK_AB R15, R239, R38 ;  /* 0x00000026ef0f723e */ /* 0x004fce00000010ff */
[C---:B------:R-:W-:Y:S08]  /*fa10*/  HMMA.16816.F32.BF16 R144, R12.reuse, R140, R8 ;  /* 0x0000008c0c90723c */ /* 0x040ff00000041808 */
[----:B------:R-:W-:Y:S01]  /*fa20*/  HMMA.16816.F32.BF16 R140, R12, R142, R4 ;  /* 0x0000008e0c8c723c */ /* 0x000fe20000041804 */
[----:B------:R-:W-:-:S04]  /*fa30*/  FADD.FTZ R5, R151, R192 ;  /* 0x000000c097057221 */ /* 0x000fc80000010000 */
[----:B------:R-:W-:-:S03]  /*fa40*/  FADD.FTZ R5, R174, R5 ;  /* 0x00000005ae057221 */ /* 0x000fc60000010000 */
[----:B-1----:R-:W-:Y:S01]  /*fa50*/  HMMA.16816.F32.BF16 R136, R12, R132, R24 ;  /* 0x000000840c88723c */ /* 0x002fe20000041818 */
        /* <DEDUP_REMOVED lines=78> */
.L_x_4360:
        /* <DEDUP_REMOVED lines=8> */
.L_x_4361:
[----:B------:R-:W-:Y:S05]  /*ffc0*/  BSYNC.RECONVERGENT B0 ;  /* 0x0000000000007941 */ /* 0x000fea0003800200 */
.L_x_4359:
[C---:B------:R-:W-:Y:S01]  /*ffd0*/  IMAD.SHL.U32 R5, R64.reuse, 0x40, RZ ;  /* 0x0000004040057824 */ /* 0x040fe200078e00ff */
[----:B------:R-:W-:Y:S01]  /*ffe0*/  SHF.L.U64.HI R4, R64, 0x6, R65 ;  /* 0x0000000640047819 */ /* 0x000fe20000010241 */
[----:B------:R-:W-:Y:S01]  /*fff0*/  @!PT LDS RZ, [RZ] ;  /* 0x00000000fffff984 */ /* 0x000fe20000000800 */
[----:B------:R-:W-:Y:S01]  /*10000*/  @!PT LDS RZ, [RZ] ;  /* 0x00000000fffff984 */ /* 0x000fe20000000800 */
[----:B------:R-:W-:Y:S01]  /*10010*/  @!PT LDS RZ, [RZ] ;  /* 0x00000000fffff984 */ /* 0x000fe20000000800 */
[----:B------:R-:W-:Y:S01]  /*10020*/  LDGSTS.E.BYPASS.LTC128B.128 [R53+0x5000], desc[UR4][R218.64] ;  /* 0x05000000da357fae */ /* 0x000fe2000b981a04 */
[----:B------:R-:W-:Y:S01]  /*10030*/  ISETP.GT.AND P2, PT, R52, R215, PT ;  /* 0x000000d73400720c */ /* 0x000fe20003f44270 */
[----:B------:R-:W-:Y:S01]  /*10040*/  BSSY.RECONVERGENT B1, `(.L_x_4362) ;  /* 0x00000e4000017945 */ /* 0x000fe20003800200 */
[----:B------:R-:W-:Y:S01]  /*10050*/  IADD3 R12, P0, PT, R5, R218, RZ ;  /* 0x000000da050c7210 */ /* 0x000fe20007f1e0ff */
[----:B------:R-:W-:Y:S01]  /*10060*/  IMAD.SHL.U32 R150, R66, 0x100, RZ ;  /* 0x0000010042967824 */ /* 0x000fe200078e00ff */
[----:B------:R-:W-:Y:S02]  /*10070*/  LOP3.LUT R235, R235, 0xfffffffd, RZ, 0xc0, !PT ;  /* 0xfffffffdebeb7812 */ /* 0x000fe400078ec0ff */
[----:B------:R-:W-:Y:S01]  /*10080*/  IADD3 R6, P1, PT, R12, R5, RZ ;  /* 0x000000050c067210 */ /* 0x000fe20007f3e0ff */
[----:B------:R-:W-:-:S03]  /*10090*/  IMAD.X R13, R4, 0x1, R219, P0 ;  /* 0x00000001040d7824 */ /* 0x000fc600000e06db */
[-C--:B------:R-:W-:Y:S01]  /*100a0*/  IADD3 R10, P0, PT, R6, R5.reuse, RZ ;  /* 0x00000005060a7210 */ /* 0x080fe20007f1e0ff */
[--C-:B------:R-:W-:Y:S01]  /*100b0*/  IMAD.X R7, R13, 0x1, R4.reuse, P1 ;  /* 0x000000010d077824 */ /* 0x100fe200008e0604 */
[----:B------:R1:W-:Y:S01]  /*100c0*/  LDGSTS.E.BYPASS.LTC128B.128 [R53+0x5800], desc[UR4][R12.64] ;  /* 0x058000000c357fae */ /* 0x0003e2000b981a04 */
[----:B------:R-:W-:Y:S02]  /*100d0*/  @P2 LOP3.LUT R235, R235, 0x2, RZ, 0xfc, !PT ;  /* 0x00000002ebeb2812 */ /* 0x000fe400078efcff */
        /* <DEDUP_REMOVED lines=8> */
[----:B------:R-:W-:Y:S02]  /*10160*/  LDGSTS.E.BYPASS.LTC128B.128 [R53+0x7000], desc[UR4][R8.64] ;  /* 0x0700000008357fae */ /* 0x000fe4000b981a04 */
[----:B------:R-:W-:Y:S01]  /*10170*/  IADD3 R42, P0, PT, R18, R5, RZ ;  /* 0x00000005122a7210 */ /* 0x000fe20007f1e0ff */
[--C-:B------:R-:W-:Y:S01]  /*10180*/  IMAD.X R19, R17, 0x1, R4.reuse, P1 ;  /* 0x0000000111137824 */ /* 0x100fe200008e0604 */
[----:B------:R-:W-:Y:S03]  /*10190*/  LDGSTS.E.BYPASS.LTC128B.128 [R53+0x7800], desc[UR4][R16.64] ;  /* 0x0780000010357fae */ /* 0x000fe6000b981a04 */
[----:B------:R-:W-:Y:S01]  /*101a0*/  IMAD.X R43, R19, 0x1, R4, P0 ;  /* 0x00000001132b7824 */ /* 0x000fe200000e0604 */
[----:B------:R3:W-:Y:S04]  /*101b0*/  LDGSTS.E.BYPASS.LTC128B.128 [R53+0x8000], desc[UR4][R18.64] ;  /* 0x0800000012357fae */ /* 0x0007e8000b981a04 */
[----:B------:R4:W-:Y:S04]  /*101c0*/  LDGSTS.E.BYPASS.LTC128B.128 [R53+0x8800], desc[UR4][R42.64] ;  /* 0x088000002a357fae */ /* 0x0009e8000b981a04 */
[----:B------:R-:W-:Y:S04]  /*101d0*/  LDSM.16.M88.4 R36, [R36] ;  /* 0x000000002424783b */ /* 0x000fe80000000200 */
[----:B------:R-:W5:Y:S04]  /*101e0*/  LDSM.16.M88.4 R28, [R41+0x1000] ;  /* 0x00100000291c783b */ /* 0x000f680000000200 */
[----:B------:R-:W3:Y:S04]  /*101f0*/  LDSM.16.M88.4 R20, [R41+0x1400] ;  /* 0x001400002914783b */ /* 0x000ee80000000200 */
[----:B-1----:R-:W1:Y:S04]  /*10200*/  LDSM.16.M88.4 R12, [R41+0x1800] ;  /* 0x00180000290c783b */ /* 0x002e680000000200 */
[----:B--2---:R-:W2:Y:S04]  /*10210*/  LDSM.16.M88.4 R4, [R41+0x1c00] ;  /* 0x001c00002904783b */ /* 0x004ea80000000200 */
        /* <DEDUP_REMOVED lines=10> */
[C---:B---3--:R-:W-:Y:S03]  /*102c0*/  HMMA.16816.F32.BF16 R24, R36.reuse, R20, RZ ;  /* 0x000000142418723c */ /* 0x048fe600000418ff */
[----:B------:R-:W3:Y:S04]  /*102d0*/  LDSM.16.M88.4 R56, [R41+0x4400] ;  /* 0x004400002938783b */ /* 0x000ee80000000200 */
[----:B------:R-:W3:Y:S01]  /*102e0*/  LDSM.16.M88.4 R44, [R41+0x4800] ;  /* 0x00480000292c783b */ /* 0x000ee20000000200 */
[C---:B-1----:R-:W-:Y:S03]  /*102f0*/  HMMA.16816.F32.BF16 R16, R36.reuse, R12, RZ ;  /* 0x0000000c2410723c */ /* 0x042fe600000418ff */
[----:B------:R-:W1:Y:S04]  /*10300*/  LDSM.16.M88.4 R180, [R41+0x4c00] ;  /* 0x004c000029b4783b */ /* 0x000e680000000200 */
[----:B------:R1:W-:Y:S01]  /*10310*/  LDSM.16.M88.4 R244, [R40] ;  /* 0x0000000028f4783b */ /* 0x0003e20000000200 */
        /* <DEDUP_REMOVED lines=15> */
[C---:B----4-:R-:W-:Y:S03]  /*10410*/  HMMA.16816.F32.BF16 R156, R36.reuse, R152, RZ ;  /* 0x00000098249c723c */ /* 0x050fe600000418ff */
[----:B------:R-:W4:Y:S04]  /*10420*/  LDSM.16.M88.4 R184, [R55+0x3800] ;  /* 0x0038000037b8783b */ /* 0x000f280000000200 */
[----:B------:R-:W0:Y:S01]  /*10430*/  LDGDEPBAR ;  /* 0x00000000000079af */ /* 0x000e220000000000 */
[C---:B------:R-:W-:Y:S08]  /*10440*/  HMMA.16816.F32.BF16 R128, R36.reuse, R124, RZ ;  /* 0x0000007c2480723c */ /* 0x040ff000000418ff */
[C---:B------:R-:W-:Y:S08]  /*10450*/  HMMA.16816.F32.BF16 R120, R36.reuse, R116, RZ ;  /* 0x000000742478723c */ /* 0x040ff000000418ff */
[C---:B------:R-:W-:Y:S08]  /*10460*/  HMMA.16816.F32.BF16 R112, R36.reuse, R108, RZ ;  /* 0x0000006c2470723c */ /* 0x040ff000000418ff */
[C---:B------:R-:W-:Y:S08]  /*10470*/  HMMA.16816.F32.BF16 R104, R36.reuse, R100, RZ ;  /* 0x000000642468723c */ /* 0x040ff000000418ff */
[C---:B------:R-:W-:Y:S08]  /*10480*/  HMMA.16816.F32.BF16 R96, R36.reuse, R92, RZ ;  /* 0x0000005c2460723c */ /* 0x040ff000000418ff */
[C---:B------:R-:W-:Y:S08]  /*10490*/  HMMA.16816.F32.BF16 R88, R36.reuse, R84, RZ ;  /* 0x000000542458723c */ /* 0x040ff000000418ff */
[C---:B-----5:R-:W-:Y:S08]  /*104a0*/  HMMA.16816.F32.BF16 R80, R36.reuse, R76, RZ ;  /* 0x0000004c2450723c */ /* 0x060ff000000418ff */
        /* <DEDUP_REMOVED lines=44> */
[C---:B-1----:R-:W-:Y:S08]  /*10770*/  HMMA.16816.F32.BF16 R80, R244.reuse, R180, R80 ;  /* 0x000000b4f450723c */ /* 0x042ff00000041850 */
[C---:B------:R-:W-:Y:S08]  /*10780*/  HMMA.16816.F32.BF16 R76, R244.reuse, R182, R76 ;  /* 0x000000b6f44c723c */ /* 0x040ff0000004184c */
[C---:B--2---:R-:W-:Y:S08]  /*10790*/  HMMA.16816.F32.BF16 R72, R244.reuse, R172, R72 ;  /* 0x000000acf448723c */ /* 0x044ff00000041848 */
[C---:B------:R-:W-:Y:S08]  /*107a0*/  HMMA.16816.F32.BF16 R68, R244.reuse, R174, R68 ;  /* 0x000000aef444723c */ /* 0x040ff00000041844 */
[C---:B---3--:R-:W-:Y:S08]  /*107b0*/  HMMA.16816.F32.BF16 R60, R244.reuse, R168, R60 ;  /* 0x000000a8f43c723c */ /* 0x048ff0000004183c */
[C---:B------:R-:W-:Y:S08]  /*107c0*/  HMMA.16816.F32.BF16 R56, R244.reuse, R170, R56 ;  /* 0x000000aaf438723c */ /* 0x040ff00000041838 */
[C---:B-----5:R-:W-:Y:S08]  /*107d0*/  HMMA.16816.F32.BF16 R48, R244.reuse, R164, R48 ;  /* 0x000000a4f430723c */ /* 0x060ff00000041830 */
        /* <DEDUP_REMOVED lines=17> */
[-C--:B------:R-:W-:Y:S02]  /*108f0*/  LOP3.LUT R67, R67, R166.reuse, RZ, 0x3c, !PT ;  /* 0x000000a643437212 */ /* 0x080fe400078e3cff */
[----:B------:R-:W-:Y:S02]  /*10900*/  ISETP.GE.AND P4, PT, R163, RZ, PT ;  /* 0x000000ffa300720c */ /* 0x000fe40003f86270 */
        /* <DEDUP_REMOVED lines=50> */
.L_x_4365:
        /* <DEDUP_REMOVED lines=8> */
.L_x_4366:
[----:B------:R-:W-:Y:S05]  /*10cb0*/  BSYNC.RECONVERGENT B0 ;  /* 0x0000000000007941 */ /* 0x000fea0003800200 */
.L_x_4364:
        /* <DEDUP_REMOVED lines=28> */
.L_x_4363:
[----:B------:R-:W-:Y:S05]  /*10e80*/  BSYNC.RECONVERGENT B1 ;  /* 0x0000000000017941 */ /* 0x000fea0003800200 */
.L_x_4362:
[----:B-1----:R-:W-:Y:S02]  /*10e90*/  LOP3.LUT R167, R150, R177, RZ, 0xfc, !PT ;  /* 0x000000b196a77212 */ /* 0x002fe400078efcff */
[----:B------:R-:W-:-:S03]  /*10ea0*/  LOP3.LUT R235, R235, 0xfffffffe, RZ, 0xc0, !PT ;  /* 0xfffffffeebeb7812 */ /* 0x000fc600078ec0ff */
[C---:B------:R-:W-:Y:S02]  /*10eb0*/  VIADD R53, R167.reuse, 0xfffffe00 ;  /* 0xfffffe00a7357836 */ /* 0x040fe40000000000 */
[----:B------:R-:W-:-:S03]  /*10ec0*/  VIADD R55, R167, 0xfffffe01 ;  /* 0xfffffe01a7377836 */ /* 0x000fc60000000000 */
[C---:B------:R-:W-:Y:S02]  /*10ed0*/  ISETP.GE.AND P0, PT, R53.reuse, R234, PT ;  /* 0x000000ea3500720c */ /* 0x040fe40003f06270 */
[C---:B------:R-:W-:Y:S02]  /*10ee0*/  ISETP.GE.AND P2, PT, R53.reuse, R233, PT ;  /* 0x000000e93500720c */ /* 0x040fe40003f46270 */
[----:B------:R-:W-:Y:S02]  /*10ef0*/  FSEL R32, R32, -INF , P0 ;  /* 0xff80000020207808 */ /* 0x000fe40000000000 */
[----:B------:R-:W-:Y:S02]  /*10f00*/  ISETP.GE.AND P1, PT, R53, R232, PT ;  /* 0x000000e83500720c */ /* 0x000fe40003f26270 */
[----:B------:R-:W-:Y:S01]  /*10f10*/  FSEL R190, R32, -INF , !P2 ;  /* 0xff80000020be7808 */ /* 0x000fe20005000000 */
[----:B------:R-:W-:Y:S01]  /*10f20*/  VIADD R32, R167, 0xfffffe09 ;  /* 0xfffffe09a7207836 */ /* 0x000fe20000000000 */
[----:B------:R-:W-:-:S02]  /*10f30*/  ISETP.GE.AND P2, PT, R55, R231, PT ;  /* 0x000000e73700720c */ /* 0x000fc40003f46270 */
[-C--:B------:R-:W-:Y:S01]  /*10f40*/  ISETP.GE.AND P5, PT, R53, R231.reuse, PT ;  /* 0x000000e73500720c */ /* 0x080fe20003fa6270 */
[----:B------:R-:W-:Y:S01]  /*10f50*/  VIADD R53, R167, 0xfffffe08 ;  /* 0xfffffe08a7357836 */ /* 0x000fe20000000000 */
[C---:B------:R-:W-:Y:S02]  /*10f60*/  ISETP.GE.AND P0, PT, R55.reuse, R234, PT ;  /* 0x000000ea3700720c */ /* 0x040fe40003f06270 */
[----:B------:R-:W-:Y:S02]  /*10f70*/  ISETP.GE.AND P4, PT, R55, R232, PT ;  /* 0x000000e83700720c */ /* 0x000fe40003f86270 */
[----:B------:R-:W-:Y:S02]  /*10f80*/  FSEL R33, R33, -INF , P0 ;  /* 0xff80000021217808 */ /* 0x000fe40000000000 */
[----:B------:R-:W-:Y:S02]  /*10f90*/  ISETP.GE.AND P0, PT, R53, R231, PT ;  /* 0x000000e73500720c */ /* 0x000fe40003f06270 */
[----:B------:R-:W-:-:S02]  /*10fa0*/  FSEL R35, R35, -INF , P4 ;  /* 0xff80000023237808 */ /* 0x000fc40002000000 */
[----:B------:R-:W-:Y:S02]  /*10fb0*/  @P2 LOP3.LUT R235, R235, 0x1, RZ, 0xfc, !PT ;  /* 0x00000001ebeb2812 */ /* 0x000fe400078efcff */
[----:B------:R-:W-:Y:S02]  /*10fc0*/  FSEL R34, R34, -INF , P1 ;  /* 0xff80000022227808 */ /* 0x000fe40000800000 */
[----:B------:R-:W-:Y:S02]  /*10fd0*/  LOP3.LUT P4, RZ, R235, 0x1, RZ, 0xc0, !PT ;  /* 0x00000001ebff7812 */ /* 0x000fe4000788c0ff */
[----:B------:R-:W-:Y:S02]  /*10fe0*/  ISETP.GE.AND P6, PT, R55, R233, PT ;  /* 0x000000e93700720c */ /* 0x000fe40003fc6270 */
[----:B------:R-:W-:Y:S02]  /*10ff0*/  ISETP.GE.AND P3, PT, R53, R234, PT ;  /* 0x000000ea3500720c */ /* 0x000fe40003f66270 */
[----:B------:R-:W-:-:S02]  /*11000*/  LOP3.LUT R235, R235, 0xfffffffb, RZ, 0xc0, !PT ;  /* 0xfffffffbebeb7812 */ /* 0x000fc400078ec0ff */
[----:B------:R-:W-:Y:S02]  /*11010*/  FSEL R164, R34, -INF , !P5 ;  /* 0xff80000022a47808 */ /* 0x000fe40006800000 */
[----:B------:R-:W-:Y:S02]  /*11020*/  FSEL R196, R33, -INF , !P6 ;  /* 0xff80000021c47808 */ /* 0x000fe40007000000 */
[----:B------:R-:W-:Y:S02]  /*11030*/  @P0 LOP3.LUT R235, R235, 0x4, RZ, 0xfc, !PT ;  /* 0x00000004ebeb0812 */ /* 0x000fe400078efcff */
[----:B------:R-:W-:Y:S02]  /*11040*/  FSEL R34, R28, -INF , P3 ;  /* 0xff8000001c227808 */ /* 0x000fe40001800000 */
[C---:B------:R-:W-:Y:S02]  /*11050*/  ISETP.GE.AND P2, PT, R32.reuse, R234, PT ;  /* 0x000000ea2000720c */ /* 0x040fe40003f46270 */
[----:B------:R-:W-:-:S02]  /*11060*/  ISETP.GE.AND P0, PT, R32, R232, PT ;  /* 0x000000e82000720c */ /* 0x000fc40003f06270 */
[C---:B------:R-:W-:Y:S02]  /*11070*/  ISETP.GE.AND P3, PT, R32.reuse, R233, PT ;  /* 0x000000e92000720c */ /* 0x040fe40003f66270 */
[----:B------:R-:W-:Y:S02]  /*11080*/  ISETP.GE.AND P6, PT, R32, R231, PT ;  /* 0x000000e72000720c */ /* 0x000fe40003fc6270 */
[----:B------:R-:W2:Y:S01]  /*11090*/  LD.E R32, desc[UR4][R148.64+0xdc] ;  /* 0x0000dc0494207980 */ /* 0x000ea2000c101900 */
[----:B------:R-:W-:Y:S01]  /*110a0*/  ISETP.GE.AND P1, PT, R53, R232, PT ;  /* 0x000000e83500720c */ /* 0x000fe20003f26270 */
[----:B------:R-:W-:Y:S01]  /*110b0*/  VIADD R33, R167, 0xfffffe10 ;  /* 0xfffffe10a7217836 */ /* 0x000fe20000000000 */
[----:B------:R-:W-:Y:S01]  /*110c0*/  FSEL R29, R29, -INF , P2 ;  /* 0xff8000001d1d7808 */ /* 0x000fe20001000000 */
[----:B------:R-:W-:Y:S01]  /*110d0*/  VIADD R174, R167, 0xfffffe11 ;  /* 0xfffffe11a7ae7836 */ /* 0x000fe20000000000 */
[----:B------:R-:W-:Y:S01]  /*110e0*/  ISETP.GE.AND P5, PT, R53, R233, PT ;  /* 0x000000e93500720c */ /* 0x000fe20003fa6270 */
[----:B------:R-:W-:Y:S01]  /*110f0*/  VIADD R251, R167, 0xfffffe18 ;  /* 0xfffffe18a7fb7836 */ /* 0x000fe20000000000 */
[----:B------:R-:W-:-:S02]  /*11100*/  FSEL R162, R30, -INF , P1 ;  /* 0xff8000001ea27808 */ /* 0x000fc40000800000 */
[----:B------:R-:W-:Y:S02]  /*11110*/  FSEL R194, R31, -INF , P0 ;  /* 0xff8000001fc27808 */ /* 0x000fe40000000000 */
[----:B------:R-:W-:Y:S01]  /*11120*/  FSEL R28, R35, -INF , !P4 ;  /* 0xff800000231c7808 */ /* 0x000fe20006000000 */
[----:B------:R-:W-:Y:S01]  /*11130*/  VIADD R35, R167, 0xfffffe19 ;  /* 0xfffffe19a7237836 */ /* 0x000fe20000000000 */
[-C--:B------:R-:W-:Y:S02]  /*11140*/  ISETP.GE.AND P1, PT, R33, R234.reuse, PT ;  /* 0x000000ea2100720c */ /* 0x080fe40003f26270 */
[----:B------:R-:W-:Y:S02]  /*11150*/  FSEL R163, R29, -INF , !P3 ;  /* 0xff8000001da37808 */ /* 0x000fe40005800000 */
[-C--:B------:R-:W-:Y:S02]  /*11160*/  ISETP.GE.AND P0, PT, R174, R234.reuse, PT ;  /* 0x000000eaae00720c */ /* 0x080fe40003f06270 */
[----:B------:R-:W-:-:S02]  /*11170*/  ISETP.GE.AND P3, PT, R251, R234, PT ;  /* 0x000000eafb00720c */ /* 0x000fc40003f66270 */
[----:B------:R-:W-:Y:S02]  /*11180*/  FSEL R34, R34, -INF , !P5 ;  /* 0xff80000022227808 */ /* 0x000fe40006800000 */
[----:B------:R-:W-:Y:S01]  /*11190*/  FSEL R24, R24, -INF , P1 ;  /* 0xff80000018187808 */ /* 0x000fe20000800000 */
[----:B------:R-:W-:Y:S01]  /*111a0*/  VIADD R165, R167, 0xfffffe20 ;  /* 0xfffffe20a7a57836 */ /* 0x000fe20000000000 */
[----:B------:R-:W-:Y:S02]  /*111b0*/  FSEL R25, R25, -INF , P0 ;  /* 0xff80000019197808 */ /* 0x000fe40000000000 */
[-C--:B------:R-:W-:Y:S02]  /*111c0*/  ISETP.GE.AND P1, PT, R251, R233.reuse, PT ;  /* 0x000000e9fb00720c */ /* 0x080fe40003f26270 */
[----:B------:R-:W-:Y:S02]  /*111d0*/  FSEL R20, R20, -INF , P3 ;  /* 0xff80000014147808 */ /* 0x000fe40001800000 */
[----:B------:R-:W-:-:S02]  /*111e0*/  ISETP.GE.AND P2, PT, R33, R233, PT ;  /* 0x000000e92100720c */ /* 0x000fc40003f46270 */
[-C--:B------:R-:W-:Y:S01]  /*111f0*/  ISETP.GE.AND P0, PT, R35, R234.reuse, PT ;  /* 0x000000ea2300720c */ /* 0x080fe20003f06270 */
[----:B------:R-:W-:Y:S01]  /*11200*/  IMAD.MOV.U32 R29, RZ, RZ, R34 ;  /* 0x000000ffff1d7224 */ /* 0x000fe200078e0022 */
[----:B------:R-:W-:Y:S01]  /*11210*/  FSEL R34, R20, -INF , !P1 ;  /* 0xff80000014227808 */ /* 0x000fe20004800000 */
[C---:B------:R-:W-:Y:S01]  /*11220*/  VIADD R20, R167.reuse, 0xfffffe20 ;  /* 0xfffffe20a7147836 */ /* 0x040fe20000000000 */
[----:B------:R-:W-:Y:S01]  /*11230*/  FSEL R210, R24, -INF , !P2 ;  /* 0xff80000018d27808 */ /* 0x000fe20005000000 */
[----:B------:R-:W-:Y:S01]  /*11240*/  VIADD R244, R167, 0xfffffe21 ;  /* 0xfffffe21a7f47836 */ /* 0x000fe20000000000 */
[----:B------:R-:W-:Y:S01]  /*11250*/  ISETP.GE.AND P3, PT, R35, R233, PT ;  /* 0x000000e92300720c */ /* 0x000fe20003f66270 */
[----:B------:R-:W-:Y:S01]  /*11260*/  VIADD R30, R167, 0xfffffe28 ;  /* 0xfffffe28a71e7836 */ /* 0x000fe20000000000 */
[----:B------:R-:W-:Y:S02]  /*11270*/  FSEL R21, R21, -INF , P0 ;  /* 0xff80000015157808 */ /* 0x000fe40000000000 */
[----:B------:R-:W-:-:S02]  /*11280*/  ISETP.GE.AND P2, PT, R165, R234, PT ;  /* 0x000000eaa500720c */ /* 0x000fc40003f46270 */
[----:B------:R-:W-:Y:S01]  /*11290*/  FSEL R165, R21, -INF , !P3 ;  /* 0xff80000015a57808 */ /* 0x000fe20005800000 */
[----:B------:R-:W-:Y:S01]  /*112a0*/  IMAD.MOV.U32 R21, RZ, RZ, R34 ;  /* 0x000000ffff157224 */ /* 0x000fe200078e0022 */
[-C--:B------:R-:W-:Y:S01]  /*112b0*/  ISETP.GE.AND P1, PT, R20, R233.reuse, PT ;  /* 0x000000e91400720c */ /* 0x080fe20003f26270 */
[C---:B------:R-:W-:Y:S01]  /*112c0*/  VIADD R151, R167.reuse, 0xfffffe30 ;  /* 0xfffffe30a7977836 */ /* 0x040fe20000000000 */
[----:B------:R-:W-:Y:S01]  /*112d0*/  FSEL R16, R16, -INF , P2 ;  /* 0xff80000010107808 */ /* 0x000fe20001000000 */
[C---:B------:R-:W-:Y:S01]  /*112e0*/  VIADD R34, R167.reuse, 0xfffffe29 ;  /* 0xfffffe29a7227836 */ /* 0x040fe20000000000 */
[-C--:B------:R-:W-:Y:S02]  /*112f0*/  ISETP.GE.AND P0, PT, R244, R234.reuse, PT ;  /* 0x000000eaf400720c */ /* 0x080fe40003f06270 */
[----:B------:R-:W-:Y:S01]  /*11300*/  ISETP.GE.AND P2, PT, R30, R234, PT ;  /* 0x000000ea1e00720c */ /* 0x000fe20003f46270 */
[----:B------:R-:W-:Y:S01]  /*11310*/  IMAD.MOV.U32 R24, RZ, RZ, R163 ;  /* 0x000000ffff187224 */ /* 0x000fe200078e00a3 */
[----:B------:R-:W-:Y:S01]  /*11320*/  FSEL R163, R16, -INF , !P1 ;  /* 0xff80000010a37808 */ /* 0x000fe20004800000 */
[----:B------:R-:W-:Y:S01]  /*11330*/  VIADD R188, R167, 0xfffffe31 ;  /* 0xfffffe31a7bc7836 */ /* 0x000fe20000000000 */
[----:B------:R-:W-:Y:S01]  /*11340*/  FSEL R17, R17, -INF , P0 ;  /* 0xff80000011117808 */ /* 0x000fe20000000000 */
[----:B------:R-:W-:Y:S01]  /*11350*/  VIADD R252, R167, 0xfffffe38 ;  /* 0xfffffe38a7fc7836 */ /* 0x000fe20000000000 */
[----:B------:R-:W-:-:S02]  /*11360*/  ISETP.GE.AND P1, PT, R30, R233, PT ;  /* 0x000000e91e00720c */ /* 0x000fc40003f26270 */
[----:B------:R-:W-:Y:S02]  /*11370*/  FSEL R12, R12, -INF , P2 ;  /* 0xff8000000c0c7808 */ /* 0x000fe40001000000 */
[-C--:B------:R-:W-:Y:S02]  /*11380*/  ISETP.GE.AND P0, PT, R34, R234.reuse, PT ;  /* 0x000000ea2200720c */ /* 0x080fe40003f06270 */
[----:B------:R-:W-:Y:S02]  /*11390*/  ISETP.GE.AND P2, PT, R151, R234, PT ;  /* 0x000000ea9700720c */ /* 0x000fe40003f46270 */
[-C--:B------:R-:W-:Y:S02]  /*113a0*/  ISETP.GE.AND P3, PT, R244, R233.reuse, PT ;  /* 0x000000e9f400720c */ /* 0x080fe40003f66270 */
[----:B------:R-:W-:Y:S01]  /*113b0*/  FSEL R247, R12, -INF , !P1 ;  /* 0xff8000000cf77808 */ /* 0x000fe20004800000 */
[----:B------:R-:W-:Y:S01]  /*113c0*/  VIADD R250, R167, 0xfffffe39 ;  /* 0xfffffe39a7fa7836 */ /* 0x000fe20000000000 */
[----:B------:R-:W-:Y:S01]  /*113d0*/  FSEL R13, R13, -INF , P0 ;  /* 0xff8000000d0d7808 */ /* 0x000fe20000000000 */
[----:B------:R-:W-:Y:S01]  /*113e0*/  VIADD R246, R167, 0xfffffe40 ;  /* 0xfffffe40a7f67836 */ /* 0x000fe20000000000 */
[----:B------:R-:W-:-:S02]  /*113f0*/  ISETP.GE.AND P1, PT, R151, R233, PT ;  /* 0x000000e99700720c */ /* 0x000fc40003f26270 */
[----:B------:R-:W-:Y:S02]  /*11400*/  FSEL R8, R8, -INF , P2 ;  /* 0xff80000008087808 */ /* 0x000fe40001000000 */
[----:B------:R-:W-:Y:S02]  /*11410*/  FSEL R249, R17, -INF , !P3 ;  /* 0xff80000011f97808 */ /* 0x000fe40005800000 */
        /* <DEDUP_REMOVED lines=93> */
[----:B------:R-:W-:-:S02]  /*119f0*/  ISETP.GE.AND P4, PT, R174, R233, PT ;  /* 0x000000e9ae00720c */ /* 0x000fc40003f86270 */
[----:B------:R-:W-:Y:S01]  /*11a00*/  FSEL R173, R108, -INF , !P1 ;  /* 0xff8000006cad7808 */ /* 0x000fe20004800000 */
[----:B------:R-:W-:Y:S01]  /*11a10*/  VIADD R168, R167, 0xfffffe89 ;  /* 0xfffffe89a7a87836 */ /* 0x000fe20000000000 */
[----:B------:R-:W-:Y:S01]  /*11a20*/  FSEL R109, R109, -INF , P0 ;  /* 0xff8000006d6d7808 */ /* 0x000fe20000000000 */
[----:B------:R-:W-:Y:S01]  /*11a30*/  VIADD R166, R167, 0xfffffe90 ;  /* 0xfffffe90a7a67836 */ /* 0x000fe20000000000 */
[----:B------:R-:W-:Y:S02]  /*11a40*/  ISETP.GE.AND P1, PT, R178, R233, PT ;  /* 0x000000e9b200720c */ /* 0x000fe40003f26270 */
[----:B------:R-:W-:Y:S02]  /*11a50*/  FSEL R104, R104, -INF , P2 ;  /* 0xff80000068687808 */ /* 0x000fe40001000000 */
[----:B------:R-:W-:Y:S02]  /*11a60*/  FSEL R175, R113, -INF , !P3 ;  /* 0xff80000071af7808 */ /* 0x000fe40005800000 */
[----:B------:R-:W-:-:S02]  /*11a70*/  ISETP.GE.AND P0, PT, R172, R234, PT ;  /* 0x000000eaac00720c */ /* 0x000fc40003f06270 */
[----:B------:R-:W-:Y:S01]  /*11a80*/  ISETP.GE.AND P2, PT, R170, R234, PT ;  /* 0x000000eaaa00720c */ /* 0x000fe20003f46270 */
[----:B------:R-:W-:Y:S01]  /*11a90*/  IMAD.MOV.U32 R17, RZ, RZ, R163 ;  /* 0x000000ffff117224 */ /* 0x000fe200078e00a3 */
[-C--:B------:R-:W-:Y:S01]  /*11aa0*/  ISETP.GE.AND P3, PT, R180, R233.reuse, PT ;  /* 0x000000e9b400720c */ /* 0x080fe20003f66270 */
[----:B------:R-:W-:Y:S01]  /*11ab0*/  IMAD.MOV.U32 R120, RZ, RZ, R24 ;  /* 0x000000ffff787224 */ /* 0x000fe200078e0018 */
[----:B------:R-:W-:Y:S01]  /*11ac0*/  FSEL R25, R25, -INF , !P4 ;  /* 0xff80000019197808 */ /* 0x000fe20006000000 */
[----:B------:R-:W-:Y:S01]  /*11ad0*/  IMAD.MOV.U32 R113, RZ, RZ, R29 ;  /* 0x000000ffff717224 */ /* 0x000fe200078e001d */
[----:B------:R-:W-:Y:S01]  /*11ae0*/  FSEL R163, R104, -INF , !P1 ;  /* 0xff80000068a37808 */ /* 0x000fe20004800000 */
[----:B------:R-:W-:Y:S01]  /*11af0*/  IMAD.MOV.U32 R16, RZ, RZ, R165 ;  /* 0x000000ffff107224 */ /* 0x000fe200078e00a5 */
[----:B------:R-:W-:Y:S01]  /*11b00*/  FSEL R105, R105, -INF , P0 ;  /* 0xff80000069697808 */ /* 0x000fe20000000000 */
[C---:B------:R-:W-:Y:S01]  /*11b10*/  VIADD R160, R167.reuse, 0xfffffe91 ;  /* 0xfffffe91a7a07836 */ /* 0x040fe20000000000 */
[----:B------:R-:W-:Y:S01]  /*11b20*/  ISETP.GE.AND P1, PT, R170, R233, PT ;  /* 0x000000e9aa00720c */ /* 0x000fe20003f26270 */
[----:B------:R-:W-:Y:S01]  /*11b30*/  VIADD R53, R167, 0xfffffe98 ;  /* 0xfffffe98a7357836 */ /* 0x000fe20000000000 */
[----:B------:R-:W-:-:S02]  /*11b40*/  FSEL R104, R100, -INF , P2 ;  /* 0xff80000064687808 */ /* 0x000fc40001000000 */
[----:B------:R-:W-:Y:S02]  /*11b50*/  FMNMX3.FTZ R9, R2, R190, R196, !PT ;  /* 0x000000be02097276 */ /* 0x000fe400078100c4 */
[----:B------:R-:W-:Y:S02]  /*11b60*/  FSEL R165, R109, -INF , !P3 ;  /* 0xff8000006da57808 */ /* 0x000fe40005800000 */
[-C--:B------:R-:W-:Y:S02]  /*11b70*/  ISETP.GE.AND P0, PT, R168, R234.reuse, PT ;  /* 0x000000eaa800720c */ /* 0x080fe40003f06270 */
[----:B------:R-:W-:Y:S01]  /*11b80*/  ISETP.GE.AND P2, PT, R166, R234, PT ;  /* 0x000000eaa600720c */ /* 0x000fe20003f46270 */
[----:B------:R-:W-:Y:S01]  /*11b90*/  IMAD.MOV.U32 R109, RZ, RZ, R25 ;  /* 0x000000ffff6d7224 */ /* 0x000fe200078e0019 */
[----:B------:R-:W-:Y:S02]  /*11ba0*/  ISETP.GE.AND P3, PT, R172, R233, PT ;  /* 0x000000e9ac00720c */ /* 0x000fe40003f66270 */
[----:B------:R-:W-:-:S02]  /*11bb0*/  FSEL R104, R104, -INF , !P1 ;  /* 0xff80000068687808 */ /* 0x000fc40004800000 */
[----:B------:R-:W-:Y:S01]  /*11bc0*/  FMNMX3.FTZ R9, R9, R113, R120, !PT ;  /* 0x0000007109097276 */ /* 0x000fe20007810078 */
[----:B------:R-:W-:Y:S01]  /*11bd0*/  VIADD R55, R167, 0xfffffe99 ;  /* 0xfffffe99a7377836 */ /* 0x000fe20000000000 */
[----:B------:R-:W-:Y:S01]  /*11be0*/  FSEL R100, R101, -INF , P0 ;  /* 0xff80000065647808 */ /* 0x000fe20000000000 */
[----:B------:R-:W-:Y:S01]  /*11bf0*/  VIADD R189, R167, 0xfffffea0 ;  /* 0xfffffea0a7bd7836 */ /* 0x000fe20000000000 */
[----:B------:R-:W-:Y:S02]  /*11c00*/  ISETP.GE.AND P1, PT, R166, R233, PT ;  /* 0x000000e9a600720c */ /* 0x000fe40003f26270 */
[----:B------:R-:W-:Y:S01]  /*11c10*/  FSEL R29, R96, -INF , P2 ;  /* 0xff800000601d7808 */ /* 0x000fe20001000000 */
[----:B------:R-:W-:Y:S01]  /*11c20*/  IMAD.MOV.U32 R112, RZ, RZ, R16 ;  /* 0x000000ffff707224 */ /* 0x000fe200078e0010 */
[----:B------:R-:W-:Y:S01]  /*11c30*/  FSEL R153, R105, -INF , !P3 ;  /* 0xff80000069997808 */ /* 0x000fe20005800000 */
[----:B------:R-:W-:Y:S01]  /*11c40*/  IMAD.MOV.U32 R105, RZ, RZ, R21 ;  /* 0x000000ffff697224 */ /* 0x000fe200078e0015 */
[----:B------:R-:W-:-:S02]  /*11c50*/  ISETP.GE.AND P0, PT, R160, R234, PT ;  /* 0x000000eaa000720c */ /* 0x000fc40003f06270 */
[----:B------:R-:W-:Y:S02]  /*11c60*/  ISETP.GE.AND P2, PT, R53, R234, PT ;  /* 0x000000ea3500720c */ /* 0x000fe40003f46270 */
[----:B------:R-:W-:Y:S02]  /*11c70*/  FMNMX3.FTZ R16, R9, R210, R109, !PT ;  /* 0x000000d209107276 */ /* 0x000fe4000781006d */
[----:B------:R-:W-:Y:S01]  /*11c80*/  FSEL R29, R29, -INF , !P1 ;  /* 0xff8000001d1d7808 */ /* 0x000fe20004800000 */
[----:B------:R-:W-:Y:S01]  /*11c90*/  VIADD R183, R167, 0xfffffea1 ;  /* 0xfffffea1a7b77836 */ /* 0x000fe20000000000 */
[----:B------:R-:W-:Y:S01]  /*11ca0*/  FSEL R96, R97, -INF , P0 ;  /* 0xff80000061607808 */ /* 0x000fe20000000000 */
[----:B------:R-:W-:Y:S01]  /*11cb0*/  VIADD R150, R167, 0xfffffea8 ;  /* 0xfffffea8a7967836 */ /* 0x000fe20000000000 */
[----:B------:R-:W-:Y:S01]  /*11cc0*/  ISETP.GE.AND P1, PT, R53, R233, PT ;  /* 0x000000e93500720c */ /* 0x000fe20003f26270 */
[----:B------:R-:W-:Y:S01]  /*11cd0*/  IMAD.MOV.U32 R101, RZ, RZ, R17 ;  /* 0x000000ffff657224 */ /* 0x000fe200078e0011 */
[----:B------:R-:W-:-:S02]  /*11ce0*/  FSEL R25, R92, -INF , P2 ;  /* 0xff8000005c197808 */ /* 0x000fc40001000000 */
[-C--:B------:R-:W-:Y:S02]  /*11cf0*/  ISETP.GE.AND P0, PT, R55, R234.reuse, PT ;  /* 0x000000ea3700720c */ /* 0x080fe40003f06270 */
[----:B------:R-:W-:Y:S02]  /*11d00*/  ISETP.GE.AND P2, PT, R189, R234, PT ;  /* 0x000000eabd00720c */ /* 0x000fe40003f46270 */
[----:B------:R-:W-:Y:S02]  /*11d10*/  FMNMX3.FTZ R16, R16, R105, R112, !PT ;  /* 0x0000006910107276 */ /* 0x000fe40007810070 */
[----:B------:R-:W-:Y:S01]  /*11d20*/  FSEL R25, R25, -INF , !P1 ;  /* 0xff80000019197808 */ /* 0x000fe20004800000 */
[----:B------:R-:W-:Y:S01]  /*11d30*/  VIADD R171, R167, 0xfffffea9 ;  /* 0xfffffea9a7ab7836 */ /* 0x000fe20000000000 */
[----:B------:R-:W-:Y:S02]  /*11d40*/  FSEL R21, R93, -INF , P0 ;  /* 0xff8000005d157808 */ /* 0x000fe40000000000 */
[----:B------:R-:W-:-:S02]  /*11d50*/  ISETP.GE.AND P1, PT, R189, R233, PT ;  /* 0x000000e9bd00720c */ /* 0x000fc40003f26270 */
[----:B------:R-:W-:Y:S02]  /*11d60*/  FSEL R17, R88, -INF , P2 ;  /* 0xff80000058117808 */ /* 0x000fe40001000000 */
[-C--:B------:R-:W-:Y:S02]  /*11d70*/  ISETP.GE.AND P0, PT, R183, R234.reuse, PT ;  /* 0x000000eab700720c */ /* 0x080fe40003f06270 */
[----:B------:R-:W-:Y:S02]  /*11d80*/  ISETP.GE.AND P2, PT, R150, R234, PT ;  /* 0x000000ea9600720c */ /* 0x000fe40003f46270 */
[----:B------:R-:W-:Y:S01]  /*11d90*/  FMNMX3.FTZ R16, R16, R101, R249, !PT ;  /* 0x0000006510107276 */ /* 0x000fe200078100f9 */
[----:B------:R-:W-:Y:S01]  /*11da0*/  VIADD R161, R167, 0xfffffeb1 ;  /* 0xfffffeb1a7a17836 */ /* 0x000fe20000000000 */
[----:B------:R-:W-:Y:S01]  /*11db0*/  FSEL R17, R17, -INF , !P1 ;  /* 0xff80000011117808 */ /* 0x000fe20004800000 */
[----:B------:R-:W-:Y:S01]  /*11dc0*/  VIADD R67, R167, 0xfffffeb8 ;  /* 0xfffffeb8a7437836 */ /* 0x000fe20000000000 */
[----:B------:R-:W-:-:S02]  /*11dd0*/  FSEL R89, R89, -INF , P0 ;  /* 0xff80000059597808 */ /* 0x000fc40000000000 */
[----:B------:R-:W-:Y:S02]  /*11de0*/  ISETP.GE.AND P1, PT, R150, R233, PT ;  /* 0x000000e99600720c */ /* 0x000fe40003f26270 */
[----:B------:R-:W-:Y:S02]  /*11df0*/  FSEL R13, R84, -INF , P2 ;  /* 0xff800000540d7808 */ /* 0x000fe40001000000 */
[----:B------:R-:W-:Y:S02]  /*11e00*/  FMNMX3.FTZ R16, R16, R247, R245, !PT ;  /* 0x000000f710107276 */ /* 0x000fe400078100f5 */
[----:B------:R-:W-:Y:S02]  /*11e10*/  ISETP.GE.AND P0, PT, R171, R234, PT ;  /* 0x000000eaab00720c */ /* 0x000fe40003f06270 */
[----:B------:R-:W-:Y:S02]  /*11e20*/  FSEL R13, R13, -INF , !P1 ;  /* 0xff8000000d0d7808 */ /* 0x000fe40004800000 */
[----:B------:R-:W-:Y:S01]  /*11e30*/  FMNMX3.FTZ R16, R16, R243, R241, !PT ;  /* 0x000000f310107276 */ /* 0x000fe200078100f1 */
[----:B------:R-:W-:Y:S01]  /*11e40*/  VIADD R31, R167, 0xfffffeb9 ;  /* 0xfffffeb9a71f7836 */ /* 0x000fe20000000000 */
[----:B------:R-:W-:-:S02]  /*11e50*/  FSEL R5, R85, -INF , P0 ;  /* 0xff80000055057808 */ /* 0x000fc40000000000 */
[-C--:B------:R-:W-:Y:S02]  /*11e60*/  ISETP.GE.AND P1, PT, R161, R234.reuse, PT ;  /* 0x000000eaa100720c */ /* 0x080fe40003f26270 */
[----:B------:R-:W-:Y:S02]  /*11e70*/  ISETP.GE.AND P0, PT, R67, R234, PT ;  /* 0x000000ea4300720c */ /* 0x000fe40003f06270 */
[----:B------:R-:W-:Y:S02]  /*11e80*/  FMNMX3.FTZ R16, R16, R237, R211, !PT ;  /* 0x000000ed10107276 */ /* 0x000fe400078100d3 */
[----:B------:R-:W-:Y:S01]  /*11e90*/  FSEL R81, R81, -INF , P1 ;  /* 0xff80000051517808 */ /* 0x000fe20000800000 */
        /* <DEDUP_REMOVED lines=35> */
[----:B------:R-:W-:Y:S02]  /*120d0*/  ISETP.GE.AND P0, PT, R116, R234, PT ;  /* 0x000000ea7400720c */ /* 0x000fe40003f06270 */
[----:B------:R-:W-:Y:S02]  /*120e0*/  FMNMX3.FTZ R16, R16, R179, R175, !PT ;  /* 0x000000b310107276 */ /* 0x000fe400078100af */
[----:B------:R-:W-:Y:S01]  /*120f0*/  FSEL R24, R24, -INF , !P1 ;  /* 0xff80000018187808 */ /* 0x000fe20004800000 */
[----:B------:R-:W-:Y:S01]  /*12100*/  VIADD R76, R167, 0xfffffed8 ;  /* 0xfffffed8a74c7836 */ /* 0x000fe20000000000 */
[----:B------:R-:W-:-:S02]  /*12110*/  FSEL R100, R100, -INF , !P3 ;  /* 0xff80000064647808 */ /* 0x000fc40005800000 */
[----:B------:R-:W-:Y:S02]  /*12120*/  ISETP.GE.AND P1, PT, R116, R233, PT ;  /* 0x000000e97400720c */ /* 0x000fe40003f26270 */
[----:B------:R-:W-:Y:S02]  /*12130*/  FSEL R60, R60, -INF , P0 ;  /* 0xff8000003c3c7808 */ /* 0x000fe40000000000 */
[----:B------:R-:W-:Y:S02]  /*12140*/  FMNMX3.FTZ R16, R16, R173, R165, !PT ;  /* 0x000000ad10107276 */ /* 0x000fe400078100a5 */
[----:B------:R-:W-:Y:S02]  /*12150*/  ISETP.GE.AND P3, PT, R160, R233, PT ;  /* 0x000000e9a000720c */ /* 0x000fe40003f66270 */
[----:B------:R-:W-:Y:S01]  /*12160*/  ISETP.GE.AND P0, PT, R73, R234, PT ;  /* 0x000000ea4900720c */ /* 0x000fe20003f06270 */
[----:B------:R-:W-:Y:S01]  /*12170*/  IMAD.MOV.U32 R69, RZ, RZ, R244 ;  /* 0x000000ffff457224 */ /* 0x000fe200078e00f4 */
[----:B------:R-:W-:-:S02]  /*12180*/  FSEL R244, R60, -INF , !P1 ;  /* 0xff8000003cf47808 */ /* 0x000fc40004800000 */
[----:B------:R-:W-:Y:S01]  /*12190*/  FMNMX3.FTZ R9, R16, R163, R153, !PT ;  /* 0x000000a310097276 */ /* 0x000fe20007810099 */
[----:B------:R-:W-:Y:S01]  /*121a0*/  VIADD R72, R167, 0xfffffed9 ;  /* 0xfffffed9a7487836 */ /* 0x000fe20000000000 */
[----:B------:R-:W-:Y:S02]  /*121b0*/  FSEL R96, R96, -INF , !P3 ;  /* 0xff80000060607808 */ /* 0x000fe40005800000 */
[-C--:B------:R-:W-:Y:S02]  /*121c0*/  ISETP.GE.AND P1, PT, R73, R233.reuse, PT ;  /* 0x000000e94900720c */ /* 0x080fe40003f26270 */
[----:B------:R-:W-:Y:S01]  /*121d0*/  FSEL R61, R61, -INF , P0 ;  /* 0xff8000003d3d7808 */ /* 0x000fe20000000000 */
[----:B------:R-:W-:Y:S01]  /*121e0*/  VIADD R169, R167, 0xfffffeb0 ;  /* 0xfffffeb0a7a97836 */ /* 0x000fe20000000000 */
[----:B------:R-:W-:Y:S02]  /*121f0*/  ISETP.GE.AND P3, PT, R55, R233, PT ;  /* 0x000000e93700720c */ /* 0x000fe40003f66270 */
[----:B------:R-:W-:Y:S01]  /*12200*/  ISETP.GE.AND P0, PT, R76, R234, PT ;  /* 0x000000ea4c00720c */ /* 0x000fe20003f06270 */
[----:B------:R-:W-:Y:S01]  /*12210*/  IMAD.MOV.U32 R68, RZ, RZ, R188 ;  /* 0x000000ffff447224 */ /* 0x000fe200078e00bc */
[----:B------:R-:W-:-:S02]  /*12220*/  FMNMX3.FTZ R16, R9, R104, R100, !PT ;  /* 0x0000006809107276 */ /* 0x000fc40007810064 */
[----:B------:R-:W-:Y:S01]  /*12230*/  FSEL R188, R61, -INF , !P1 ;  /* 0xff8000003dbc7808 */ /* 0x000fe20004800000 */
[----:B------:R-:W-:Y:S01]  /*12240*/  IMAD.MOV.U32 R61, RZ, RZ, R251 ;  /* 0x000000ffff3d7224 */ /* 0x000fe200078e00fb */
[----:B------:R-:W-:Y:S01]  /*12250*/  FSEL R21, R21, -INF , !P3 ;  /* 0xff80000015157808 */ /* 0x000fe20005800000 */
[----:B------:R-:W-:Y:S01]  /*12260*/  VIADD R251, R167, 0xfffffee0 ;  /* 0xfffffee0a7fb7836 */ /* 0x000fe20000000000 */
[-C--:B------:R-:W-:Y:S02]  /*12270*/  ISETP.GE.AND P1, PT, R76, R233.reuse, PT ;  /* 0x000000e94c00720c */ /* 0x080fe40003f26270 */
[----:B------:R-:W-:Y:S02]  /*12280*/  FSEL R56, R56, -INF , P0 ;  /* 0xff80000038387808 */ /* 0x000fe40000000000 */
[----:B------:R-:W-:Y:S02]  /*12290*/  ISETP.GE.AND P3, PT, R183, R233, PT ;  /* 0x000000e9b700720c */ /* 0x000fe40003f66270 */
[-C--:B------:R-:W-:Y:S01]  /*122a0*/  ISETP.GE.AND P0, PT, R72, R234.reuse, PT ;  /* 0x000000ea4800720c */ /* 0x080fe20003f06270 */
[----:B------:R-:W-:Y:S01]  /*122b0*/  IMAD.MOV.U32 R157, RZ, RZ, R194 ;  /* 0x000000ffff9d7224 */ /* 0x000fe200078e00c2 */
[----:B------:R-:W-:-:S02]  /*122c0*/  ISETP.GE.AND P2, PT, R169, R234, PT ;  /* 0x000000eaa900720c */ /* 0x000fc40003f46270 */
[----:B------:R-:W-:Y:S02]  /*122d0*/  FMNMX3.FTZ R16, R16, R29, R96, !PT ;  /* 0x0000001d10107276 */ /* 0x000fe40007810060 */
[----:B------:R-:W-:Y:S01]  /*122e0*/  FSEL R194, R56, -INF , !P1 ;  /* 0xff80000038c27808 */ /* 0x000fe20004800000 */
[----:B------:R-:W-:Y:S01]  /*122f0*/  VIADD R77, R167, 0xfffffee1 ;  /* 0xfffffee1a74d7836 */ /* 0x000fe20000000000 */
[----:B------:R-:W-:Y:S02]  /*12300*/  FSEL R92, R89, -INF , !P3 ;  /* 0xff800000595c7808 */ /* 0x000fe40005800000 */
[-C--:B------:R-:W-:Y:S02]  /*12310*/  ISETP.GE.AND P1, PT, R72, R233.reuse, PT ;  /* 0x000000e94800720c */ /* 0x080fe40003f26270 */
[----:B------:R-:W-:Y:S02]  /*12320*/  FSEL R57, R57, -INF , P0 ;  /* 0xff80000039397808 */ /* 0x000fe40000000000 */
[----:B------:R-:W-:-:S02]  /*12330*/  ISETP.GE.AND P4, PT, R171, R233, PT ;  /* 0x000000e9ab00720c */ /* 0x000fc40003f86270 */
[----:B------:R-:W-:Y:S02]  /*12340*/  ISETP.GE.AND P3, PT, R169, R233, PT ;  /* 0x000000e9a900720c */ /* 0x000fe40003f66270 */
[----:B------:R-:W-:Y:S02]  /*12350*/  FSEL R80, R80, -INF , P2 ;  /* 0xff80000050507808 */ /* 0x000fe40001000000 */
[----:B------:R-:W-:Y:S02]  /*12360*/  ISETP.GE.AND P0, PT, R251, R234, PT ;  /* 0x000000eafb00720c */ /* 0x000fe40003f06270 */
[----:B------:R-:W-:Y:S01]  /*12370*/  FMNMX3.FTZ R16, R16, R25, R21, !PT ;  /* 0x0000001910107276 */ /* 0x000fe20007810015 */
[----:B------:R-:W-:Y:S01]  /*12380*/  IMAD.MOV.U32 R125, RZ, RZ, R182 ;  /* 0x000000ffff7d7224 */ /* 0x000fe200078e00b6 */
[----:B------:R-:W-:Y:S02]  /*12390*/  FSEL R182, R57, -INF , !P1 ;  /* 0xff80000039b67808 */ /* 0x000fe40004800000 */
[----:B------:R-:W-:-:S02]  /*123a0*/  FSEL R5, R5, -INF , !P4 ;  /* 0xff80000005057808 */ /* 0x000fc40006000000 */
[-C--:B------:R-:W-:Y:S02]  /*123b0*/  ISETP.GE.AND P2, PT, R161, R233.reuse, PT ;  /* 0x000000e9a100720c */ /* 0x080fe40003f46270 */
        /* <DEDUP_REMOVED lines=16> */
[----:B------:R-:W-:Y:S01]  /*124c0*/  FSEL R162, R49, -INF , !P1 ;  /* 0xff80000031a27808 */ /* 0x000fe20004800000 */
[----:B------:R-:W-:Y:S01]  /*124d0*/  VIADD R93, R167, 0xfffffef0 ;  /* 0xfffffef0a75d7836 */ /* 0x000fe20000000000 */
[----:B------:R-:W-:Y:S02]  /*124e0*/  ISETP.GE.AND P1, PT, R80, R233, PT ;  /* 0x000000e95000720c */ /* 0x000fe40003f26270 */
[----:B------:R-:W-:Y:S02]  /*124f0*/  FSEL R44, R44, -INF , P0 ;  /* 0xff8000002c2c7808 */ /* 0x000fe40000000000 */
[----:B------:R-:W-:Y:S02]  /*12500*/  ISETP.GE.AND P0, PT, R97, R234, PT ;  /* 0x000000ea6100720c */ /* 0x000fe40003f06270 */
[----:B------:R-:W-:Y:S02]  /*12510*/  FMNMX3.FTZ R9, R9, R152, R84, !PT ;  /* 0x0000009809097276 */ /* 0x000fe40007810054 */
[----:B------:R-:W-:-:S02]  /*12520*/  ISETP.GE.AND P3, PT, R33, R232, PT ;  /* 0x000000e82100720c */ /* 0x000fc40003f66270 */
[----:B------:R-:W-:Y:S02]  /*12530*/  ISETP.GE.AND P5, PT, R33, R231, PT ;  /* 0x000000e72100720c */ /* 0x000fe40003fa6270 */
[----:B------:R-:W-:Y:S01]  /*12540*/  FSEL R124, R44, -INF , !P1 ;  /* 0xff8000002c7c7808 */ /* 0x000fe20004800000 */
        /* <DEDUP_REMOVED lines=28> */
[----:B------:R-:W-:-:S02]  /*12710*/  FMNMX3.FTZ R37, R9, R124, R33, !PT ;  /* 0x0000007c09257276 */ /* 0x000fc40007810021 */
[----:B------:R-:W-:Y:S02]  /*12720*/  FSEL R36, R36, -INF , !P1 ;  /* 0xff80000024247808 */ /* 0x000fe40004800000 */
[----:B------:R-:W-:-:S04]  /*12730*/  FMNMX3.FTZ R37, R37, R35, R34, !PT ;  /* 0x0000002325257276 */ /* 0x000fc80007810022 */
[----:B------:R-:W-:Y:S02]  /*12740*/  FMNMX3.FTZ R37, R37, R41, R36, !PT ;  /* 0x0000002925257276 */ /* 0x000fe40007810024 */
[----:B------:R-:W-:-:S03]  /*12750*/  FSEL R9, R26, -INF , P3 ;  /* 0xff8000001a097808 */ /* 0x000fc60001800000 */
[----:B------:R-:W1:Y:S01]  /*12760*/  SHFL.BFLY PT, R40, R37, 0x2, 0x1f ;  /* 0x0c401f0025287f89 */ /* 0x000e6200000e0000 */
[----:B------:R-:W-:Y:S02]  /*12770*/  FSEL R9, R9, -INF , !P5 ;  /* 0xff80000009097808 */ /* 0x000fe40006800000 */
[----:B------:R-:W-:Y:S02]  /*12780*/  ISETP.GE.AND P5, PT, R60, R231, PT ;  /* 0x000000e73c00720c */ /* 0x000fe40003fa6270 */
[-C--:B------:R-:W-:Y:S02]  /*12790*/  ISETP.GE.AND P1, PT, R56, R232.reuse, PT ;  /* 0x000000e83800720c */ /* 0x080fe40003f26270 */
[----:B------:R-:W-:Y:S02]  /*127a0*/  LOP3.LUT P4, RZ, R235, 0x4, RZ, 0xc0, !PT ;  /* 0x00000004ebff7812 */ /* 0x000fe4000788c0ff */
[----:B------:R-:W-:Y:S02]  /*127b0*/  ISETP.GE.AND P0, PT, R61, R232, PT ;  /* 0x000000e83d00720c */ /* 0x000fe40003f06270 */
[----:B------:R-:W-:-:S02]  /*127c0*/  LOP3.LUT R235, R235, 0xfffffffe, RZ, 0xc0, !PT ;  /* 0xfffffffeebeb7812 */ /* 0x000fc400078ec0ff */
[----:B------:R-:W-:Y:S02]  /*127d0*/  FSEL R157, R157, -INF , !P6 ;  /* 0xff8000009d9d7808 */ /* 0x000fe40007000000 */
[----:B------:R-:W-:Y:S02]  /*127e0*/  FSEL R16, R27, -INF , P1 ;  /* 0xff8000001b107808 */ /* 0x000fe40000800000 */
[----:B------:R-:W-:Y:S02]  /*127f0*/  FSEL R167, R57, -INF , !P4 ;  /* 0xff80000039a77808 */ /* 0x000fe40006000000 */
[C---:B------:R-:W-:Y:S02]  /*12800*/  ISETP.GE.AND P1, PT, R20.reuse, R232, PT ;  /* 0x000000e81400720c */ /* 0x040fe40003f26270 */
[-C--:B------:R-:W-:Y:S02]  /*12810*/  ISETP.GE.AND P6, PT, R20, R231.reuse, PT ;  /* 0x000000e71400720c */ /* 0x080fe40003fc6270 */
[----:B------:R-:W-:-:S02]  /*12820*/  ISETP.GE.AND P4, PT, R61, R231, PT ;  /* 0x000000e73d00720c */ /* 0x000fc40003f86270 */
[----:B------:R-:W-:Y:S02]  /*12830*/  FSEL R20, R22, -INF , P0 ;  /* 0xff80000016147808 */ /* 0x000fe40000000000 */
[----:B------:R-:W-:Y:S02]  /*12840*/  ISETP.GE.AND P3, PT, R60, R232, PT ;  /* 0x000000e83c00720c */ /* 0x000fe40003f66270 */
[----:B------:R-:W-:Y:S02]  /*12850*/  @P5 LOP3.LUT R235, R235, 0x1, RZ, 0xfc, !PT ;  /* 0x00000001ebeb5812 */ /* 0x000fe400078efcff */
[----:B------:R-:W-:Y:S02]  /*12860*/  FSEL R18, R18, -INF , P1 ;  /* 0xff80000012127808 */ /* 0x000fe40000800000 */
[----:B------:R-:W-:Y:S02]  /*12870*/  FSEL R20, R20, -INF , !P4 ;  /* 0xff80000014147808 */ /* 0x000fe40006000000 */
[----:B------:R-:W-:-:S02]  /*12880*/  ISETP.GE.AND P1, PT, R117, R231, PT ;  /* 0x000000e77500720c */ /* 0x000fc40003f26270 */
[----:B------:R-:W-:Y:S02]  /*12890*/  ISETP.GE.AND P2, PT, R56, R231, PT ;  /* 0x000000e73800720c */ /* 0x000fe40003f46270 */
[----:B------:R-:W-:Y:S02]  /*128a0*/  LOP3.LUT P4, RZ, R235, 0x1, RZ, 0xc0, !PT ;  /* 0x00000001ebff7812 */ /* 0x000fe4000788c0ff */
[----:B------:R-:W-:Y:S02]  /*128b0*/  FSEL R23, R23, -INF , P3 ;  /* 0xff80000017177808 */ /* 0x000fe40001800000 */
[----:B-1----:R-:W-:Y:S02]  /*128c0*/  FMNMX.FTZ R37, R37, R40, !PT ;  /* 0x0000002825257209 */ /* 0x002fe40007810000 */
[----:B------:R-:W-:Y:S02]  /*128d0*/  FSEL R16, R16, -INF , !P2 ;  /* 0xff80000010107808 */ /* 0x000fe40005000000 */
[----:B------:R-:W-:-:S02]  /*128e0*/  FSEL R26, R23, -INF , !P4 ;  /* 0xff800000171a7808 */ /* 0x000fc40006000000 */
[-C--:B------:R-:W-:Y:S02]  /*128f0*/  ISETP.GE.AND P0, PT, R69, R232.reuse, PT ;  /* 0x000000e84500720c */ /* 0x080fe40003f06270 */
[C---:B------:R-:W-:Y:S02]  /*12900*/  ISETP.GE.AND P2, PT, R30.reuse, R232, PT ;  /* 0x000000e81e00720c */ /* 0x040fe40003f46270 */
[----:B------:R-:W-:Y:S02]  /*12910*/  ISETP.GE.AND P4, PT, R30, R231, PT ;  /* 0x000000e71e00720c */ /* 0x000fe40003f86270 */
[----:B------:R-:W-:Y:S02]  /*12920*/  FSEL R30, R18, -INF , !P6 ;  /* 0xff800000121e7808 */ /* 0x000fe40007000000 */
[----:B------:R-:W1:Y:S01]  /*12930*/  SHFL.BFLY PT, R18, R37, 0x1, 0x1f ;  /* 0x0c201f0025127f89 */ /* 0x000e6200000e0000 */
[----:B------:R-:W-:Y:S02]  /*12940*/  LOP3.LUT R235, R235, 0xfffffffe, RZ, 0xc0, !PT ;  /* 0xfffffffeebeb7812 */ /* 0x000fe400078ec0ff */
[----:B------:R-:W-:-:S02]  /*12950*/  FSEL R19, R19, -INF , P0 ;  /* 0xff80000013137808 */ /* 0x000fc40000000000 */
[-C--:B------:R-:W-:Y:S02]  /*12960*/  ISETP.GE.AND P0, PT, R68, R232.reuse, PT ;  /* 0x000000e84400720c */ /* 0x080fe40003f06270 */
[----:B------:R-:W-:Y:S02]  /*12970*/  ISETP.GE.AND P5, PT, R69, R231, PT ;  /* 0x000000e74500720c */ /* 0x000fe40003fa6270 */
[----:B------:R-:W-:Y:S02]  /*12980*/  FSEL R14, R14, -INF , P2 ;  /* 0xff8000000e0e7808 */ /* 0x000fe40001000000 */
[-C--:B------:R-:W-:Y:S02]  /*12990*/  ISETP.GE.AND P3, PT, R117, R232.reuse, PT ;  /* 0x000000e87500720c */ /* 0x080fe40003f66270 */
[----:B------:R-:W-:Y:S01]  /*129a0*/  @P1 LOP3.LUT R235, R235, 0x1, RZ, 0xfc, !PT ;  /* 0x00000001ebeb1812 */ /* 0x000fe200078efcff */
[----:B------:R-:W-:Y:S01]  /*129b0*/  IMAD.MOV.U32 R117, RZ, RZ, R125 ;  /* 0x000000ffff757224 */ /* 0x000fe200078e007d */
[----:B------:R-:W-:-:S02]  /*129c0*/  ISETP.GE.AND P1, PT, R151, R232, PT ;  /* 0x000000e89700720c */ /* 0x000fc40003f26270 */
[----:B------:R-:W-:Y:S02]  /*129d0*/  ISETP.GE.AND P6, PT, R151, R231, PT ;  /* 0x000000e79700720c */ /* 0x000fe40003fc6270 */
[-C--:B------:R-:W-:Y:S02]  /*129e0*/  ISETP.GE.AND P2, PT, R252, R232.reuse, PT ;  /* 0x000000e8fc00720c */ /* 0x080fe40003f46270 */
[----:B------:R-:W-:Y:S02]  /*129f0*/  FSEL R11, R11, -INF , P0 ;  /* 0xff8000000b0b7808 */ /* 0x000fe40000000000 */
[----:B------:R-:W-:Y:S02]  /*12a00*/  FSEL R125, R19, -INF , !P5 ;  /* 0xff800000137d7808 */ /* 0x000fe40006800000 */
[----:B------:R-:W-:Y:S02]  /*12a10*/  FSEL R151, R14, -INF , !P4 ;  /* 0xff8000000e977808 */ /* 0x000fe40006000000 */
[----:B------:R-:W-:-:S02]  /*12a20*/  ISETP.GE.AND P0, PT, R250, R232, PT ;  /* 0x000000e8fa00720c */ /* 0x000fc40003f06270 */
[----:B------:R-:W-:Y:S02]  /*12a30*/  LOP3.LUT P4, RZ, R235, 0x1, RZ, 0xc0, !PT ;  /* 0x00000001ebff7812 */ /* 0x000fe4000788c0ff */
[-C--:B------:R-:W-:Y:S02]  /*12a40*/  ISETP.GE.AND P5, PT, R68, R231.reuse, PT ;  /* 0x000000e74400720c */ /* 0x080fe40003fa6270 */
[----:B------:R-:W-:Y:S02]  /*12a50*/  FSEL R15, R15, -INF , P3 ;  /* 0xff8000000f0f7808 */ /* 0x000fe40001800000 */
[----:B------:R-:W-:Y:S01]  /*12a60*/  FSEL R10, R10, -INF , P1 ;  /* 0xff8000000a0a7808 */ /* 0x000fe20000800000 */
[----:B------:R-:W-:Y:S01]  /*12a70*/  IMAD.MOV.U32 R69, RZ, RZ, R129 ;  /* 0x000000ffff457224 */ /* 0x000fe200078e0081 */
[----:B------:R-:W-:Y:S02]  /*12a80*/  ISETP.GE.AND P1, PT, R252, R231, PT ;  /* 0x000000e7fc00720c */ /* 0x000fe40003f26270 */
[----:B------:R-:W-:-:S02]  /*12a90*/  FSEL R6, R6, -INF , P2 ;  /* 0xff80000006067808 */ /* 0x000fc40001000000 */
[----:B------:R-:W-:Y:S02]  /*12aa0*/  ISETP.GE.AND P3, PT, R250, R231, PT ;  /* 0x000000e7fa00720c */ /* 0x000fe40003f66270 */
[----:B------:R-:W-:Y:S02]  /*12ab0*/  FSEL R7, R7, -INF , P0 ;  /* 0xff80000007077808 */ /* 0x000fe40000000000 */
[----:B------:R-:W-:Y:S02]  /*12ac0*/  FSEL R129, R15, -INF , !P4 ;  /* 0xff8000000f817808 */ /* 0x000fe40006000000 */
[----:B------:R-:W-:Y:S02]  /*12ad0*/  FSEL R250, R11, -INF , !P5 ;  /* 0xff8000000bfa7808 */ /* 0x000fe40006800000 */
[-C--:B------:R-:W-:Y:S02]  /*12ae0*/  ISETP.GE.AND P0, PT, R242, R232.reuse, PT ;  /* 0x000000e8f200720c */ /* 0x080fe40003f06270 */
[----:B------:R-:W-:-:S02]  /*12af0*/  ISETP.GE.AND P4, PT, R246, R232, PT ;  /* 0x000000e8f600720c */ /* 0x000fc40003f86270 */
[----:B------:R-:W-:Y:S02]  /*12b00*/  ISETP.GE.AND P5, PT, R246, R231, PT ;  /* 0x000000e7f600720c */ /* 0x000fe40003fa6270 */
[----:B------:R-:W-:Y:S02]  /*12b10*/  FSEL R246, R6, -INF , !P1 ;  /* 0xff80000006f67808 */ /* 0x000fe40004800000 */
[----:B------:R-:W-:Y:S02]  /*12b20*/  FMNMX3.FTZ R6, R0, R164, R28, !PT ;  /* 0x000000a400067276 */ /* 0x000fe4000781001c */
[----:B------:R-:W-:Y:S02]  /*12b30*/  FSEL R159, R159, -INF , P0 ;  /* 0xff8000009f9f7808 */ /* 0x000fe40000000000 */
[----:B------:R-:W-:Y:S02]  /*12b40*/  ISETP.GE.AND P0, PT, R240, R232, PT ;  /* 0x000000e8f000720c */ /* 0x000fe40003f06270 */
[----:B------:R-:W-:-:S02]  /*12b50*/  FMNMX3.FTZ R6, R6, R167, R157, !PT ;  /* 0x000000a706067276 */ /* 0x000fc4000781009d */
[----:B------:R-:W-:Y:S02]  /*12b60*/  ISETP.GE.AND P2, PT, R242, R231, PT ;  /* 0x000000e7f200720c */ /* 0x000fe40003f46270 */
[----:B------:R-:W-:Y:S02]  /*12b70*/  FSEL R155, R155, -INF , P0 ;  /* 0xff8000009b9b7808 */ /* 0x000fe40000000000 */
[----:B------:R-:W-:Y:S02]  /*12b80*/  FSEL R242, R7, -INF , !P3 ;  /* 0xff80000007f27808 */ /* 0x000fe40005800000 */
[----:B------:R-:W-:Y:S02]  /*12b90*/  ISETP.GE.AND P0, PT, R236, R232, PT ;  /* 0x000000e8ec00720c */ /* 0x000fe40003f06270 */
[----:B-1----:R-:W-:Y:S02]  /*12ba0*/  FMNMX.FTZ R37, R37, R18, !PT ;  /* 0x0000001225257209 */ /* 0x002fe40007810000 */
[----:B------:R-:W-:-:S02]  /*12bb0*/  FMNMX3.FTZ R7, R6, R9, R16, !PT ;  /* 0x0000000906077276 */ /* 0x000fc40007810010 */
[----:B------:R-:W-:Y:S01]  /*12bc0*/  FSEL R131, R131, -INF , P0 ;  /* 0xff80000083837808 */ /* 0x000fe20000000000 */
[----:B--2---:R-:W-:Y:S01]  /*12bd0*/  FMUL.FTZ R45, R32, R37 ;  /* 0x00000025202d7220 */ /* 0x004fe20000410000 */
[----:B------:R-:W-:Y:S02]  /*12be0*/  ISETP.GE.AND P0, PT, R206, R232, PT ;  /* 0x000000e8ce00720c */ /* 0x000fe40003f06270 */
[----:B------:R-:W-:Y:S02]  /*12bf0*/  FMNMX3.FTZ R7, R7, R20, R26, !PT ;  /* 0x0000001407077276 */ /* 0x000fe4000781001a */
[----:B------:R-:W-:Y:S02]  /*12c00*/  FSEL R252, R10, -INF , !P6 ;  /* 0xff8000000afc7808 */ /* 0x000fe40007000000 */
[----:B------:R-:W-:Y:S02]  /*12c10*/  FSETP.NEU.FTZ.AND P6, PT, R37, -INF , PT ;  /* 0xff8000002500780b */ /* 0x000fe40003fdd000 */
[----:B------:R-:W-:-:S02]  /*12c20*/  FSEL R127, R127, -INF , P0 ;  /* 0xff8000007f7f7808 */ /* 0x000fc40000000000 */
[----:B------:R-:W-:Y:S02]  /*12c30*/  FMNMX3.FTZ R6, R7, R30, R125, !PT ;  /* 0x0000001e07067276 */ /* 0x000fe4000781007d */
[-C--:B------:R-:W-:Y:S02]  /*12c40*/  ISETP.GE.AND P0, PT, R202, R232.reuse, PT ;  /* 0x000000e8ca00720c */ /* 0x080fe40003f06270 */
[----:B------:R-:W-:Y:S02]  /*12c50*/  FSEL R45, R45, RZ, P6 ;  /* 0x000000ff2d2d7208 */ /* 0x000fe40003000000 */
[----:B------:R-:W-:Y:S02]  /*12c60*/  FSEL R158, R158, -INF , P4 ;  /* 0xff8000009e9e7808 */ /* 0x000fe40002000000 */
[----:B------:R-:W-:Y:S01]  /*12c70*/  FMNMX3.FTZ R7, R6, R151, R129, !PT ;  /* 0x0000009706077276 */ /* 0x000fe20007810081 */
[----:B------:R-:W-:Y:S01]  /*12c80*/  IMAD.MOV.U32 R68, RZ, RZ, R121 ;  /* 0x000000ffff447224 */ /* 0x000fe200078e0079 */
[----:B------:R-:W-:-:S02]  /*12c90*/  ISETP.GE.AND P1, PT, R117, R232, PT ;  /* 0x000000e87500720c */ /* 0x000fc40003f26270 */
[----:B------:R-:W-:Y:S01]  /*12ca0*/  FSEL R123, R123, -INF , P0 ;  /* 0xff8000007b7b7808 */ /* 0x000fe20000000000 */
[----:B------:R-:W-:Y:S01]  /*12cb0*/  FFMA.FTZ R121, R190, R32, -R45 ;  /* 0x00000020be797223 */ /* 0x000fe2000001082d */
[----:B------:R-:W-:Y:S02]  /*12cc0*/  ISETP.GE.AND P0, PT, R198, R232, PT ;  /* 0x000000e8c600720c */ /* 0x000fe40003f06270 */
[----:B------:R-:W-:Y:S02]  /*12cd0*/  FSEL R190, R158, -INF , !P5 ;  /* 0xff8000009ebe7808 */ /* 0x000fe40006800000 */
[----:B------:R-:W-:Y:S02]  /*12ce0*/  FMNMX3.FTZ R7, R7, R252, R250, !PT ;  /* 0x000000fc07077276 */ /* 0x000fe400078100fa */
[-C--:B------:R-:W-:Y:S02]  /*12cf0*/  ISETP.GE.AND P3, PT, R117, R231.reuse, PT ;  /* 0x000000e77500720c */ /* 0x080fe40003f66270 */
[----:B------:R-:W-:-:S02]  /*12d00*/  ISETP.GE.AND P5, PT, R240, R231, PT ;  /* 0x000000e7f000720c */ /* 0x000fc40003fa6270 */
[----:B------:R-:W-:Y:S02]  /*12d10*/  FSEL R154, R154, -INF , P1 ;  /* 0xff8000009a9a7808 */ /* 0x000fe40000800000 */
[----:B------:R-:W-:Y:S02]  /*12d20*/  FSEL R119, R119, -INF , P0 ;  /* 0xff80000077777808 */ /* 0x000fe40000000000 */
[----:B------:R-:W-:Y:S02]  /*12d30*/  FSEL R240, R159, -INF , !P2 ;  /* 0xff8000009ff07808 */ /* 0x000fe40005000000 */
[-C--:B------:R-:W-:Y:S02]  /*12d40*/  ISETP.GE.AND P4, PT, R238, R232.reuse, PT ;  /* 0x000000e8ee00720c */ /* 0x080fe40003f86270 */
[----:B------:R-:W-:Y:S02]  /*12d50*/  ISETP.GE.AND P1, PT, R236, R231, PT ;  /* 0x000000e7ec00720c */ /* 0x000fe40003f26270 */
[----:B------:R-:W-:-:S02]  /*12d60*/  ISETP.GE.AND P0, PT, R186, R232, PT ;  /* 0x000000e8ba00720c */ /* 0x000fc40003f06270 */
[-C--:B------:R-:W-:Y:S02]  /*12d70*/  ISETP.GE.AND P2, PT, R238, R231.reuse, PT ;  /* 0x000000e7ee00720c */ /* 0x080fe40003f46270 */
[----:B------:R-:W-:Y:S02]  /*12d80*/  FMNMX3.FTZ R7, R7, R246, R242, !PT ;  /* 0x000000f607077276 */ /* 0x000fe400078100f2 */
[----:B------:R-:W-:Y:S02]  /*12d90*/  FSEL R238, R154, -INF , !P3 ;  /* 0xff8000009aee7808 */ /* 0x000fe40005800000 */
[----:B------:R-:W-:Y:S02]  /*12da0*/  FSEL R236, R155, -INF , !P5 ;  /* 0xff8000009bec7808 */ /* 0x000fe40006800000 */
[C---:B------:R-:W-:Y:S02]  /*12db0*/  ISETP.GE.AND P3, PT, R230.reuse, R232, PT ;  /* 0x000000e8e600720c */ /* 0x040fe40003f66270 */
[----:B------:R-:W-:-:S02]  /*12dc0*/  ISETP.GE.AND P5, PT, R230, R231, PT ;  /* 0x000000e7e600720c */ /* 0x000fc40003fa6270 */
[----:B------:R-:W-:Y:S02]  /*12dd0*/  FSEL R130, R130, -INF , P4 ;  /* 0xff80000082827808 */ /* 0x000fe40002000000 */
[----:B------:R-:W-:Y:S02]  /*12de0*/  FSEL R230, R131, -INF , !P1 ;  /* 0xff80000083e67808 */ /* 0x000fe40004800000 */
[----:B------:R-:W-:Y:S02]  /*12df0*/  FSEL R115, R115, -INF , P0 ;  /* 0xff80000073737808 */ /* 0x000fe40000000000 */
[-C--:B------:R-:W-:Y:S02]  /*12e00*/  ISETP.GE.AND P1, PT, R204, R232.reuse, PT ;  /* 0x000000e8cc00720c */ /* 0x080fe40003f26270 */
[----:B------:R-:W-:Y:S02]  /*12e10*/  ISETP.GE.AND P0, PT, R180, R232, PT ;  /* 0x000000e8b400720c */ /* 0x000fe40003f06270 */
[----:B------:R-:W-:Y:S01]  /*12e20*/  FMNMX3.FTZ R7, R7, R190, R240, !PT ;  /* 0x000000be07077276 */ /* 0x000fe200078100f0 */
[----:B------:R-:W-:Y:S01]  /*12e30*/  FFMA.FTZ R117, R196, R32, -R45 ;  /* 0x00000020c4757223 */ /* 0x000fe2000001082d */
[----:B------:R-:W-:-:S02]  /*12e40*/  ISETP.GE.AND P4, PT, R206, R231, PT ;  /* 0x000000e7ce00720c */ /* 0x000fc40003f86270 */
[----:B------:R-:W-:Y:S02]  /*12e50*/  FSEL R196, R130, -INF , !P2 ;  /* 0xff80000082c47808 */ /* 0x000fe40005000000 */
[----:B------:R-:W-:Y:S01]  /*12e60*/  FSEL R126, R126, -INF , P3 ;  /* 0xff8000007e7e7808 */ /* 0x000fe20001800000 */
[----:B------:R-:W-:Y:S01]  /*12e70*/  IMAD.MOV.U32 R60, RZ, RZ, R116 ;  /* 0x000000ffff3c7224 */ /* 0x000fe200078e0074 */
[-C--:B------:R-:W-:Y:S02]  /*12e80*/  ISETP.GE.AND P2, PT, R204, R231.reuse, PT ;  /* 0x000000e7cc00720c */ /* 0x080fe40003f46270 */
[----:B------:R-:W-:Y:S02]  /*12e90*/  FSEL R122, R122, -INF , P1 ;  /* 0xff8000007a7a7808 */ /* 0x000fe40000800000 */
[----:B------:R-:W-:Y:S02]  /*12ea0*/  FSEL R111, R111, -INF , P0 ;  /* 0xff8000006f6f7808 */ /* 0x000fe40000000000 */
[----:B------:R-:W-:Y:S01]  /*12eb0*/  FMNMX3.FTZ R7, R7, R238, R236, !PT ;  /* 0x000000ee07077276 */ /* 0x000fe200078100ec */
[----:B------:R-:W-:Y:S01]  /*12ec0*/  FFMA.FTZ R116, R210, R32, -R45 ;  /* 0x00000020d2747223 */ /* 0x000fe2000001082d */
[----:B------:R-:W-:-:S02]  /*12ed0*/  ISETP.GE.AND P1, PT, R198, R231, PT ;  /* 0x000000e7c600720c */ /* 0x000fc40003f26270 */
[-C--:B------:R-:W-:Y:S02]  /*12ee0*/  ISETP.GE.AND P0, PT, R172, R232.reuse, PT ;  /* 0x000000e8ac00720c */ /* 0x080fe40003f06270 */
[----:B------:R-:W-:Y:S02]  /*12ef0*/  FSEL R206, R127, -INF , !P4 ;  /* 0xff8000007fce7808 */ /* 0x000fe40006000000 */
        /* <DEDUP_REMOVED lines=8> */
[-C--:B------:R-:W-:Y:S02]  /*12f80*/  ISETP.GE.AND P1, PT, R184, R232.reuse, PT ;  /* 0x000000e8b800720c */ /* 0x080fe40003f26270 */
[----:B------:R-:W-:-:S02]  /*12f90*/  ISETP.GE.AND P0, PT, R168, R232, PT ;  /* 0x000000e8a800720c */ /* 0x000fc40003f06270 */
[-C--:B------:R-:W-:Y:S02]  /*12fa0*/  ISETP.GE.AND P3, PT, R200, R231.reuse, PT ;  /* 0x000000e7c800720c */ /* 0x080fe40003f66270 */
[----:B------:R-:W-:Y:S02]  /*12fb0*/  FSEL R118, R118, -INF , P4 ;  /* 0xff80000076767808 */ /* 0x000fe40002000000 */
[----:B------:R-:W-:Y:S02]  /*12fc0*/  FSEL R202, R123, -INF , !P5 ;  /* 0xff8000007bca7808 */ /* 0x000fe40006800000 */
[----:B------:R-:W-:Y:S02]  /*12fd0*/  FMNMX3.FTZ R7, R7, R210, R206, !PT ;  /* 0x000000d207077276 */ /* 0x000fe400078100ce */
[----:B------:R-:W-:Y:S02]  /*12fe0*/  ISETP.GE.AND P4, PT, R192, R231, PT ;  /* 0x000000e7c000720c */ /* 0x000fe40003f86270 */
[----:B------:R-:W-:-:S02]  /*12ff0*/  FSEL R114, R114, -INF , P2 ;  /* 0xff80000072727808 */ /* 0x000fc40001000000 */
[-C--:B------:R-:W-:Y:S02]  /*13000*/  ISETP.GE.AND P2, PT, R184, R231.reuse, PT ;  /* 0x000000e7b800720c */ /* 0x080fe40003f46270 */
[----:B------:R-:W-:Y:S02]  /*13010*/  FSEL R110, R110, -INF , P1 ;  /* 0xff8000006e6e7808 */ /* 0x000fe40000800000 */
[----:B------:R-:W-:Y:S02]  /*13020*/  FSEL R103, R103, -INF , P0 ;  /* 0xff80000067677808 */ /* 0x000fe40000000000 */
[----:B------:R-:W-:Y:S02]  /*13030*/  FSEL R200, R118, -INF , !P3 ;  /* 0xff80000076c87808 */ /* 0x000fe40005800000 */
[----:B------:R-:W-:Y:S02]  /*13040*/  ISETP.GE.AND P1, PT, R172, R231, PT ;  /* 0x000000e7ac00720c */ /* 0x000fe40003f26270 */
[----:B------:R-:W-:-:S02]  /*13050*/  ISETP.GE.AND P0, PT, R160, R232, PT ;  /* 0x000000e8a000720c */ /* 0x000fc40003f06270 */
[----:B------:R-:W-:Y:S02]  /*13060*/  ISETP.GE.AND P3, PT, R186, R231, PT ;  /* 0x000000e7ba00720c */ /* 0x000fe40003f66270 */
[----:B------:R-:W-:Y:S02]  /*13070*/  FMNMX3.FTZ R7, R7, R204, R202, !PT ;  /* 0x000000cc07077276 */ /* 0x000fe400078100ca */
[----:B------:R-:W-:Y:S02]  /*13080*/  FSEL R192, R114, -INF , !P4 ;  /* 0xff80000072c07808 */ /* 0x000fe40006000000 */
[-C--:B------:R-:W-:Y:S02]  /*13090*/  ISETP.GE.AND P4, PT, R178, R232.reuse, PT ;  /* 0x000000e8b200720c */ /* 0x080fe40003f86270 */
[----:B------:R-:W-:Y:S02]  /*130a0*/  FSEL R184, R110, -INF , !P2 ;  /* 0xff8000006eb87808 */ /* 0x000fe40005000000 */
[----:B------:R-:W-:-:S02]  /*130b0*/  ISETP.GE.AND P2, PT, R170, R232, PT ;  /* 0x000000e8aa00720c */ /* 0x000fc40003f46270 */
[----:B------:R-:W-:Y:S02]  /*130c0*/  FSEL R172, R107, -INF , !P1 ;  /* 0xff8000006bac7808 */ /* 0x000fe40004800000 */
[----:B------:R-:W-:Y:S02]  /*130d0*/  FSEL R99, R99, -INF , P0 ;  /* 0xff80000063637808 */ /* 0x000fe40000000000 */
[----:B------:R-:W-:Y:S02]  /*130e0*/  ISETP.GE.AND P5, PT, R180, R231, PT ;  /* 0x000000e7b400720c */ /* 0x000fe40003fa6270 */
[----:B------:R-:W-:Y:S02]  /*130f0*/  FSEL R186, R115, -INF , !P3 ;  /* 0xff80000073ba7808 */ /* 0x000fe40005800000 */
[-C--:B------:R-:W-:Y:S02]  /*13100*/  ISETP.GE.AND P1, PT, R166, R232.reuse, PT ;  /* 0x000000e8a600720c */ /* 0x080fe40003f26270 */
[----:B------:R-:W-:-:S02]  /*13110*/  ISETP.GE.AND P0, PT, R55, R232, PT ;  /* 0x000000e83700720c */ /* 0x000fc40003f06270 */
[----:B------:R-:W-:Y:S02]  /*13120*/  FMNMX3.FTZ R7, R7, R200, R198, !PT ;  /* 0x000000c807077276 */ /* 0x000fe400078100c6 */
[-C--:B------:R-:W-:Y:S02]  /*13130*/  ISETP.GE.AND P3, PT, R178, R231.reuse, PT ;  /* 0x000000e7b200720c */ /* 0x080fe40003f66270 */
[----:B------:R-:W-:Y:S02]  /*13140*/  FSEL R106, R106, -INF , P4 ;  /* 0xff8000006a6a7808 */ /* 0x000fe40002000000 */
[----:B------:R-:W-:Y:S02]  /*13150*/  ISETP.GE.AND P4, PT, R170, R231, PT ;  /* 0x000000e7aa00720c */ /* 0x000fe40003f86270 */
[----:B------:R-:W-:Y:S02]  /*13160*/  FSEL R102, R102, -INF , P2 ;  /* 0xff80000066667808 */ /* 0x000fe40001000000 */
[----:B------:R-:W-:-:S02]  /*13170*/  FSEL R180, R111, -INF , !P5 ;  /* 0xff8000006fb47808 */ /* 0x000fc40006800000 */
[----:B------:R-:W-:Y:S02]  /*13180*/  ISETP.GE.AND P2, PT, R166, R231, PT ;  /* 0x000000e7a600720c */ /* 0x000fe40003f46270 */
[----:B------:R-:W-:Y:S02]  /*13190*/  FSEL R98, R98, -INF , P1 ;  /* 0xff80000062627808 */ /* 0x000fe40000800000 */
[----:B------:R-:W-:Y:S02]  /*131a0*/  FSEL R95, R95, -INF , P0 ;  /* 0xff8000005f5f7808 */ /* 0x000fe40000000000 */
[----:B------:R-:W-:Y:S02]  /*131b0*/  FMNMX3.FTZ R7, R7, R192, R186, !PT ;  /* 0x000000c007077276 */ /* 0x000fe400078100ba */
[----:B------:R-:W-:Y:S02]  /*131c0*/  ISETP.GE.AND P0, PT, R183, R232, PT ;  /* 0x000000e8b700720c */ /* 0x000fe40003f06270 */
[----:B------:R-:W-:-:S02]  /*131d0*/  FSEL R178, R106, -INF , !P3 ;  /* 0xff8000006ab27808 */ /* 0x000fc40005800000 */
[-C--:B------:R-:W-:Y:S02]  /*131e0*/  ISETP.GE.AND P3, PT, R168, R231.reuse, PT ;  /* 0x000000e7a800720c */ /* 0x080fe40003f66270 */
[----:B------:R-:W-:Y:S02]  /*131f0*/  FSEL R170, R102, -INF , !P4 ;  /* 0xff80000066aa7808 */ /* 0x000fe40006000000 */
[----:B------:R-:W-:Y:S02]  /*13200*/  ISETP.GE.AND P4, PT, R53, R232, PT ;  /* 0x000000e83500720c */ /* 0x000fe40003f86270 */
[----:B------:R-:W-:Y:S02]  /*13210*/  FSEL R166, R98, -INF , !P2 ;  /* 0xff80000062a67808 */ /* 0x000fe40005000000 */
[----:B------:R-:W-:Y:S02]  /*13220*/  FMNMX3.FTZ R7, R7, R184, R180, !PT ;  /* 0x000000b807077276 */ /* 0x000fe400078100b4 */
[----:B------:R-:W-:-:S02]  /*13230*/  ISETP.GE.AND P1, PT, R55, R231, PT ;  /* 0x000000e73700720c */ /* 0x000fc40003f26270 */
[-C--:B------:R-:W-:Y:S02]  /*13240*/  ISETP.GE.AND P2, PT, R189, R232.reuse, PT ;  /* 0x000000e8bd00720c */ /* 0x080fe40003f46270 */
[----:B------:R-:W-:Y:S02]  /*13250*/  FSEL R91, R91, -INF , P0 ;  /* 0xff8000005b5b7808 */ /* 0x000fe40000000000 */
[----:B------:R-:W-:Y:S02]  /*13260*/  ISETP.GE.AND P0, PT, R171, R232, PT ;  /* 0x000000e8ab00720c */ /* 0x000fe40003f06270 */
[----:B------:R-:W-:Y:S02]  /*13270*/  FSEL R168, R103, -INF , !P3 ;  /* 0xff80000067a87808 */ /* 0x000fe40005800000 */
[-C--:B------:R-:W-:Y:S02]  /*13280*/  ISETP.GE.AND P5, PT, R160, R231.reuse, PT ;  /* 0x000000e7a000720c */ /* 0x080fe40003fa6270 */
[----:B------:R-:W-:-:S02]  /*13290*/  ISETP.GE.AND P3, PT, R53, R231, PT ;  /* 0x000000e73500720c */ /* 0x000fc40003f66270 */
[----:B------:R-:W-:Y:S02]  /*132a0*/  FSEL R94, R94, -INF , P4 ;  /* 0xff8000005e5e7808 */ /* 0x000fe40002000000 */
[----:B------:R-:W-:Y:S02]  /*132b0*/  FMNMX3.FTZ R7, R7, R178, R172, !PT ;  /* 0x000000b207077276 */ /* 0x000fe400078100ac */
[----:B------:R-:W-:Y:S02]  /*132c0*/  ISETP.GE.AND P4, PT, R189, R231, PT ;  /* 0x000000e7bd00720c */ /* 0x000fe40003f86270 */
[----:B------:R-:W-:Y:S02]  /*132d0*/  FSEL R154, R95, -INF , !P1 ;  /* 0xff8000005f9a7808 */ /* 0x000fe40004800000 */
[----:B------:R-:W-:Y:S02]  /*132e0*/  FSEL R90, R90, -INF , P2 ;  /* 0xff8000005a5a7808 */ /* 0x000fe40001000000 */
[----:B------:R-:W-:-:S02]  /*132f0*/  ISETP.GE.AND P1, PT, R150, R232, PT ;  /* 0x000000e89600720c */ /* 0x000fc40003f26270 */
[----:B------:R-:W-:Y:S02]  /*13300*/  FSEL R87, R87, -INF , P0 ;  /* 0xff80000057577808 */ /* 0x000fe40000000000 */
[----:B------:R-:W-:Y:S02]  /*13310*/  ISETP.GE.AND P0, PT, R161, R232, PT ;  /* 0x000000e8a100720c */ /* 0x000fe40003f06270 */
[----:B------:R-:W-:Y:S02]  /*13320*/  FSEL R160, R99, -INF , !P5 ;  /* 0xff80000063a07808 */ /* 0x000fe40006800000 */
[----:B------:R-:W-:Y:S02]  /*13330*/  FSEL R158, R94, -INF , !P3 ;  /* 0xff8000005e9e7808 */ /* 0x000fe40005800000 */
[----:B------:R-:W-:Y:S02]  /*13340*/  ISETP.GE.AND P2, PT, R150, R231, PT ;  /* 0x000000e79600720c */ /* 0x000fe40003f46270 */
[----:B------:R-:W-:-:S02]  /*13350*/  FMNMX3.FTZ R7, R7, R170, R168, !PT ;  /* 0x000000aa07077276 */ /* 0x000fc400078100a8 */
[-C--:B------:R-:W-:Y:S02]  /*13360*/  ISETP.GE.AND P3, PT, R183, R231.reuse, PT ;  /* 0x000000e7b700720c */ /* 0x080fe40003f66270 */
[----:B------:R-:W-:Y:S01]  /*13370*/  FSEL R150, R90, -INF , !P4 ;  /* 0xff8000005a967808 */ /* 0x000fe20006000000 */
[----:B------:R-:W-:Y:S01]  /*13380*/  IMAD.MOV.U32 R23, RZ, RZ, R69 ;  /* 0x000000ffff177224 */ /* 0x000fe200078e0045 */
[----:B------:R-:W-:Y:S02]  /*13390*/  ISETP.GE.AND P4, PT, R169, R232, PT ;  /* 0x000000e8a900720c */ /* 0x000fe40003f86270 */
[----:B------:R-:W-:Y:S01]  /*133a0*/  FSEL R86, R86, -INF , P1 ;  /* 0xff80000056567808 */ /* 0x000fe20000800000 */
[----:B------:R-:W-:Y:S01]  /*133b0*/  IMAD.MOV.U32 R69, RZ, RZ, R68 ;  /* 0x000000ffff457224 */ /* 0x000fe200078e0044 */
[----:B------:R-:W-:Y:S01]  /*133c0*/  FSEL R83, R83, -INF , P0 ;  /* 0xff80000053537808 */ /* 0x000fe20000000000 */
[----:B------:R-:W-:Y:S01]  /*133d0*/  IMAD.MOV.U32 R27, RZ, RZ, R128 ;  /* 0x000000ffff1b7224 */ /* 0x000fe200078e0080 */
[----:B------:R-:W-:-:S02]  /*133e0*/  ISETP.GE.AND P1, PT, R161, R231, PT ;  /* 0x000000e7a100720c */ /* 0x000fc40003f26270 */
[----:B------:R-:W-:Y:S02]  /*133f0*/  ISETP.GE.AND P0, PT, R31, R232, PT ;  /* 0x000000e81f00720c */ /* 0x000fe40003f06270 */
[----:B------:R-:W-:Y:S02]  /*13400*/  FMNMX3.FTZ R7, R7, R166, R160, !PT ;  /* 0x000000a607077276 */ /* 0x000fe400078100a0 */
[----:B------:R-:W-:Y:S02]  /*13410*/  FSEL R130, R91, -INF , !P3 ;  /* 0xff8000005b827808 */ /* 0x000fe40005800000 */
[----:B------:R-:W-:Y:S02]  /*13420*/  ISETP.GE.AND P3, PT, R169, R231, PT ;  /* 0x000000e7a900720c */ /* 0x000fe40003f66270 */
[----:B------:R-:W-:Y:S02]  /*13430*/  FSEL R128, R86, -INF , !P2 ;  /* 0xff80000056807808 */ /* 0x000fe40005000000 */
[----:B------:R-:W-:-:S02]  /*13440*/  FSEL R82, R82, -INF , P4 ;  /* 0xff80000052527808 */ /* 0x000fc40002000000 */
[----:B------:R-:W-:Y:S02]  /*13450*/  ISETP.GE.AND P2, PT, R67, R232, PT ;  /* 0x000000e84300720c */ /* 0x000fe40003f46270 */
[----:B------:R-:W-:Y:S02]  /*13460*/  ISETP.GE.AND P5, PT, R171, R231, PT ;  /* 0x000000e7ab00720c */ /* 0x000fe40003fa6270 */
[----:B------:R-:W-:Y:S02]  /*13470*/  FSEL R118, R83, -INF , !P1 ;  /* 0xff80000053767808 */ /* 0x000fe40004800000 */
[----:B------:R-:W-:Y:S02]  /*13480*/  FSEL R79, R79, -INF , P0 ;  /* 0xff8000004f4f7808 */ /* 0x000fe40000000000 */
[----:B------:R-:W-:Y:S02]  /*13490*/  FMNMX3.FTZ R7, R7, R158, R154, !PT ;  /* 0x0000009e07077276 */ /* 0x000fe4000781009a */
[----:B------:R-:W-:-:S02]  /*134a0*/  ISETP.GE.AND P1, PT, R27, R232, PT ;  /* 0x000000e81b00720c */ /* 0x000fc40003f26270 */
[----:B------:R-:W-:Y:S02]  /*134b0*/  ISETP.GE.AND P0, PT, R69, R232, PT ;  /* 0x000000e84500720c */ /* 0x000fe40003f06270 */
[----:B------:R-:W-:Y:S02]  /*134c0*/  FSEL R122, R82, -INF , !P3 ;  /* 0xff800000527a7808 */ /* 0x000fe40005800000 */
[-C--:B------:R-:W-:Y:S02]  /*134d0*/  ISETP.GE.AND P4, PT, R67, R231.reuse, PT ;  /* 0x000000e74300720c */ /* 0x080fe40003f86270 */
[----:B------:R-:W-:Y:S02]  /*134e0*/  ISETP.GE.AND P3, PT, R31, R231, PT ;  /* 0x000000e71f00720c */ /* 0x000fe40003f66270 */
[----:B------:R-:W-:Y:S02]  /*134f0*/  FSEL R78, R78, -INF , P2 ;  /* 0xff8000004e4e7808 */ /* 0x000fe40001000000 */
[----:B------:R-:W-:-:S02]  /*13500*/  FSEL R126, R87, -INF , !P5 ;  /* 0xff800000577e7808 */ /* 0x000fc40006800000 */
[----:B------:R-:W-:Y:S01]  /*13510*/  FMNMX3.FTZ R7, R7, R150, R130, !PT ;  /* 0x0000009607077276 */ /* 0x000fe20007810082 */
[----:B------:R-:W-:Y:S01]  /*13520*/  IMAD.MOV.U32 R22, RZ, RZ, R60 ;  /* 0x000000ffff167224 */ /* 0x000fe200078e003c */
[----:B------:R-:W-:Y:S02]  /*13530*/  ISETP.GE.AND P2, PT, R27, R231, PT ;  /* 0x000000e71b00720c */ /* 0x000fe40003f46270 */
[----:B------:R-:W-:Y:S02]  /*13540*/  FSEL R74, R74, -INF , P1 ;  /* 0xff8000004a4a7808 */ /* 0x000fe40000800000 */
[----:B------:R-:W-:Y:S02]  /*13550*/  FSEL R75, R75, -INF , P0 ;  /* 0xff8000004b4b7808 */ /* 0x000fe40000000000 */
[----:B------:R-:W-:Y:S02]  /*13560*/  ISETP.GE.AND P0, PT, R23, R232, PT ;  /* 0x000000e81700720c */ /* 0x000fe40003f06270 */
[----:B------:R-:W-:-:S02]  /*13570*/  FSEL R114, R78, -INF , !P4 ;  /* 0xff8000004e727808 */ /* 0x000fc40006000000 */
[----:B------:R-:W-:Y:S02]  /*13580*/  FSEL R110, R79, -INF , !P3 ;  /* 0xff8000004f6e7808 */ /* 0x000fe40005800000 */
[C---:B------:R-:W-:Y:S02]  /*13590*/  ISETP.GE.AND P4, PT, R108.reuse, R232, PT ;  /* 0x000000e86c00720c */ /* 0x040fe40003f86270 */
[-C--:B------:R-:W-:Y:S02]  /*135a0*/  ISETP.GE.AND P3, PT, R108, R231.reuse, PT ;  /* 0x000000e76c00720c */ /* 0x080fe40003f66270 */
[----:B------:R-:W-:Y:S02]  /*135b0*/  FMNMX3.FTZ R7, R7, R128, R126, !PT ;  /* 0x0000008007077276 */ /* 0x000fe4000781007e */
[----:B------:R-:W-:Y:S01]  /*135c0*/  FSEL R108, R74, -INF , !P2 ;  /* 0xff8000004a6c7808 */ /* 0x000fe20005000000 */
[----:B------:R-:W-:Y:S01]  /*135d0*/  IMAD.MOV.U32 R27, RZ, RZ, R72 ;  /* 0x000000ffff1b7224 */ /* 0x000fe200078e0048 */
[----:B------:R-:W-:-:S02]  /*135e0*/  ISETP.GE.AND P5, PT, R69, R231, PT ;  /* 0x000000e74500720c */ /* 0x000fc40003fa6270 */
[----:B------:R-:W-:Y:S02]  /*135f0*/  ISETP.GE.AND P2, PT, R23, R231, PT ;  /* 0x000000e71700720c */ /* 0x000fe40003f46270 */
[----:B------:R-:W-:Y:S02]  /*13600*/  FSEL R6, R71, -INF , P0 ;  /* 0xff80000047067808 */ /* 0x000fe40000000000 */
[-C--:B------:R-:W-:Y:S02]  /*13610*/  ISETP.GE.AND P1, PT, R22, R232.reuse, PT ;  /* 0x000000e81600720c */ /* 0x080fe40003f26270 */
[----:B------:R-:W-:Y:S02]  /*13620*/  ISETP.GE.AND P0, PT, R73, R232, PT ;  /* 0x000000e84900720c */ /* 0x000fe40003f06270 */
[----:B------:R-:W-:Y:S02]  /*13630*/  FSEL R74, R70, -INF , P4 ;  /* 0xff800000464a7808 */ /* 0x000fe40002000000 */
[----:B------:R-:W-:-:S02]  /*13640*/  FMNMX3.FTZ R7, R7, R122, R118, !PT ;  /* 0x0000007a07077276 */ /* 0x000fc40007810076 */
[-C--:B------:R-:W-:Y:S02]  /*13650*/  ISETP.GE.AND P4, PT, R73, R231.reuse, PT ;  /* 0x000000e74900720c */ /* 0x080fe40003f86270 */
[----:B------:R-:W-:Y:S02]  /*13660*/  FSEL R106, R75, -INF , !P5 ;  /* 0xff8000004b6a7808 */ /* 0x000fe40006800000 */
[----:B------:R-:W-:Y:S02]  /*13670*/  FSEL R73, R6, -INF , !P2 ;  /* 0xff80000006497808 */ /* 0x000fe40005000000 */
[----:B------:R-:W-:Y:S02]  /*13680*/  ISETP.GE.AND P5, PT, R22, R231, PT ;  /* 0x000000e71600720c */ /* 0x000fe40003fa6270 */
[----:B------:R-:W-:Y:S02]  /*13690*/  FSEL R6, R62, -INF , P1 ;  /* 0xff8000003e067808 */ /* 0x000fe40000800000 */
[----:B------:R-:W-:-:S02]  /*136a0*/  FSEL R75, R63, -INF , P0 ;  /* 0xff8000003f4b7808 */ /* 0x000fc40000000000 */
        /* <DEDUP_REMOVED lines=9> */
[-C--:B------:R-:W-:Y:S02]  /*13740*/  ISETP.GE.AND P1, PT, R251, R232.reuse, PT ;  /* 0x000000e8fb00720c */ /* 0x080fe40003f26270 */
[----:B------:R-:W-:Y:S02]  /*13750*/  ISETP.GE.AND P0, PT, R77, R232, PT ;  /* 0x000000e84d00720c */ /* 0x000fe40003f06270 */
[----:B------:R-:W-:-:S02]  /*13760*/  FSEL R78, R58, -INF , P3 ;  /* 0xff8000003a4e7808 */ /* 0x000fc40001800000 */
[-C--:B------:R-:W-:Y:S02]  /*13770*/  ISETP.GE.AND P3, PT, R77, R231.reuse, PT ;  /* 0x000000e74d00720c */ /* 0x080fe40003f66270 */
[----:B------:R-:W-:Y:S02]  /*13780*/  FSEL R75, R75, -INF , !P4 ;  /* 0xff8000004b4b7808 */ /* 0x000fe40006000000 */
[----:B------:R-:W-:Y:S02]  /*13790*/  FSEL R77, R6, -INF , !P5 ;  /* 0xff800000064d7808 */ /* 0x000fe40006800000 */
[----:B------:R-:W-:Y:S02]  /*137a0*/  FMNMX3.FTZ R7, R7, R74, R73, !PT ;  /* 0x0000004a07077276 */ /* 0x000fe40007810049 */
[----:B------:R-:W-:Y:S02]  /*137b0*/  ISETP.GE.AND P4, PT, R251, R231, PT ;  /* 0x000000e7fb00720c */ /* 0x000fe40003f86270 */
[----:B------:R-:W-:-:S02]  /*137c0*/  FSEL R6, R50, -INF , P1 ;  /* 0xff80000032067808 */ /* 0x000fc40000800000 */
[----:B------:R-:W-:Y:S02]  /*137d0*/  FSEL R79, R51, -INF , P0 ;  /* 0xff800000334f7808 */ /* 0x000fe40000000000 */
[-C--:B------:R-:W-:Y:S02]  /*137e0*/  ISETP.GE.AND P0, PT, R97, R232.reuse, PT ;  /* 0x000000e86100720c */ /* 0x080fe40003f06270 */
[----:B------:R-:W-:Y:S02]  /*137f0*/  FSEL R78, R78, -INF , !P2 ;  /* 0xff8000004e4e7808 */ /* 0x000fe40005000000 */
[C---:B------:R-:W-:Y:S02]  /*13800*/  ISETP.GE.AND P5, PT, R80.reuse, R232, PT ;  /* 0x000000e85000720c */ /* 0x040fe40003fa6270 */
[----:B------:R-:W-:Y:S02]  /*13810*/  ISETP.GE.AND P2, PT, R80, R231, PT ;  /* 0x000000e75000720c */ /* 0x000fe40003f46270 */
[----:B------:R-:W-:-:S02]  /*13820*/  FMNMX3.FTZ R10, R7, R76, R75, !PT ;  /* 0x0000004c070a7276 */ /* 0x000fc4000781004b */
[----:B------:R-:W-:Y:S02]  /*13830*/  FSEL R80, R6, -INF , !P4 ;  /* 0xff80000006507808 */ /* 0x000fe40006000000 */
[----:B------:R-:W-:Y:S02]  /*13840*/  ISETP.GE.AND P1, PT, R97, R231, PT ;  /* 0x000000e76100720c */ /* 0x000fe40003f26270 */
[----:B------:R-:W-:Y:S02]  /*13850*/  FSEL R6, R47, -INF , P0 ;  /* 0xff8000002f067808 */ /* 0x000fe40000000000 */
[----:B------:R-:W-:Y:S02]  /*13860*/  FSEL R79, R79, -INF , !P3 ;  /* 0xff8000004f4f7808 */ /* 0x000fe40005800000 */
[-C--:B------:R-:W-:Y:S02]  /*13870*/  ISETP.GE.AND P0, PT, R81, R232.reuse, PT ;  /* 0x000000e85100720c */ /* 0x080fe40003f06270 */
        /* <DEDUP_REMOVED lines=9> */
[----:B------:R-:W-:Y:S02]  /*13910*/  FSEL R6, R42, -INF , P3 ;  /* 0xff8000002a067808 */ /* 0x000fe40001800000 */
[----:B------:R-:W-:Y:S02]  /*13920*/  ISETP.GE.AND P0, PT, R85, R232, PT ;  /* 0x000000e85500720c */ /* 0x000fe40003f06270 */
[----:B------:R-:W-:Y:S01]  /*13930*/  FMNMX3.FTZ R10, R10, R80, R79, !PT ;  /* 0x000000500a0a7276 */ /* 0x000fe2000781004f */
[----:B------:R-:W-:Y:S01]  /*13940*/  FFMA.FTZ R11, R104, R32, -R45 ;  /* 0x00000020680b7223 */ /* 0x000fe2000001082d */
[----:B------:R-:W-:-:S02]  /*13950*/  ISETP.GE.AND P2, PT, R89, R231, PT ;  /* 0x000000e75900720c */ /* 0x000fc40003f46270 */
[----:B------:R-:W-:Y:S02]  /*13960*/  FSEL R7, R38, -INF , P1 ;  /* 0xff80000026077808 */ /* 0x000fe40000800000 */
[----:B------:R-:W-:Y:S02]  /*13970*/  ISETP.GE.AND P1, PT, R85, R231, PT ;  /* 0x000000e75500720c */ /* 0x000fe40003f26270 */
[----:B------:R-:W-:Y:S02]  /*13980*/  FSEL R39, R39, -INF , P0 ;  /* 0xff80000027277808 */ /* 0x000fe40000000000 */
[----:B------:R-:W-:Y:S02]  /*13990*/  FSEL R104, R6, -INF , !P5 ;  /* 0xff80000006687808 */ /* 0x000fe40006800000 */
[----:B------:R-:W-:Y:S02]  /*139a0*/  FSEL R102, R43, -INF , !P4 ;  /* 0xff8000002b667808 */ /* 0x000fe40006000000 */
[----:B------:R-:W-:Y:S01]  /*139b0*/  FMNMX3.FTZ R15, R10, R82, R81, !PT ;  /* 0x000000520a0f7276 */ /* 0x000fe20007810051 */
[----:B------:R-:W-:Y:S01]  /*139c0*/  FFMA.FTZ R99, R100, R32, -R45 ;  /* 0x0000002064637223 */ /* 0x000fe2000001082d */
[----:B------:R-:W-:-:S02]  /*139d0*/  FSEL R100, R7, -INF , !P2 ;  /* 0xff80000007647808 */ /* 0x000fc40005000000 */
[----:B------:R-:W-:Y:S02]  /*139e0*/  FSEL R98, R39, -INF , !P1 ;  /* 0xff80000027627808 */ /* 0x000fe40004800000 */
[----:B------:R-:W-:-:S04]  /*139f0*/  FMNMX3.FTZ R7, R15, R104, R102, !PT ;  /* 0x000000680f077276 */ /* 0x000fc80007810066 */
[----:B------:R-:W-:-:S05]  /*13a00*/  FMNMX3.FTZ R7, R7, R100, R98, !PT ;  /* 0x0000006407077276 */ /* 0x000fca0007810062 */
[----:B------:R-:W1:Y:S02]  /*13a10*/  SHFL.BFLY PT, R6, R7, 0x2, 0x1f ;  /* 0x0c401f0007067f89 */ /* 0x000e6400000e0000 */
[----:B-1----:R-:W-:-:S05]  /*13a20*/  FMNMX.FTZ R6, R7, R6, !PT ;  /* 0x0000000607067209 */ /* 0x002fca0007810000 */
[----:B------:R-:W1:Y:S01]  /*13a30*/  SHFL.BFLY PT, R39, R6, 0x1, 0x1f ;  /* 0x0c201f0006277f89 */ /* 0x000e6200000e0000 */
[----:B------:R2:W-:Y:S01]  /*13a40*/  MUFU.EX2 R38, R11 ;  /* 0x0000000b00267308 */ /* 0x0005e20000000800 */
[----:B------:R-:W-:Y:S01]  /*13a50*/  FSEL R123, R37, RZ, P6 ;  /* 0x000000ff257b7208 */ /* 0x000fe20003000000 */
[-CC-:B------:R-:W-:Y:S01]  /*13a60*/  FFMA.FTZ R90, R5, R32.reuse, -R45.reuse ;  /* 0x00000020055a7223 */ /* 0x180fe2000001082d */
[----:B------:R-:W-:Y:S01]  /*13a70*/  FFMA.FTZ R83, R4, R32, -R45 ;  /* 0x0000002004537223 */ /* 0x000fe2000001082d */
[----:B-1----:R-:W-:Y:S02]  /*13a80*/  FMNMX.FTZ R39, R6, R39, !PT ;  /* 0x0000002706277209 */ /* 0x002fe40007810000 */
[----:B------:R-:W1:Y:S02]  /*13a90*/  LDSM.16.MT88.4 R4, [R54+0x5000] ;  /* 0x005000003604783b */ /* 0x000e640000004200 */
[----:B------:R-:W-:Y:S01]  /*13aa0*/  FSETP.NEU.FTZ.AND P0, PT, R39, -INF , PT ;  /* 0xff8000002700780b */ /* 0x000fe20003f1d000 */
[----:B------:R-:W-:-:S03]  /*13ab0*/  FMUL.FTZ R43, R32, R39 ;  /* 0x00000027202b7220 */ /* 0x000fc60000410000 */
[----:B--2---:R-:W-:Y:S02]  /*13ac0*/  FSEL R11, R39, RZ, P0 ;  /* 0x000000ff270b7208 */ /* 0x004fe40000000000 */
[----:B------:R-:W-:Y:S02]  /*13ad0*/  FSEL R43, R43, RZ, P0 ;  /* 0x000000ff2b2b7208 */ /* 0x000fe40000000000 */
[----:B------:R-:W-:Y:S01]  /*13ae0*/  ISETP.NE.AND P0, PT, R3, RZ, PT ;  /* 0x000000ff0300720c */ /* 0x000fe20003f05270 */
[----:B------:R-:W-:Y:S01]  /*13af0*/  FADD.FTZ R123, R2, -R123 ;  /* 0x8000007b027b7221 */ /* 0x000fe20000010000 */
[----:B------:R-:W-:Y:S02]  /*13b00*/  VIADD R2, R54, 0x5000 ;  /* 0x0000500036027836 */ /* 0x000fe40000000000 */
[----:B------:R-:W-:Y:S01]  /*13b10*/  FADD.FTZ R11, R0, -R11 ;  /* 0x8000000b000b7221 */ /* 0x000fe20000010000 */
[----:B------:R-:W-:Y:S02]  /*13b20*/  VIADD R0, R54, 0x5020 ;  /* 0x0000502036007836 */ /* 0x000fe40000000000 */
[-CC-:B------:R-:W-:Y:S01]  /*13b30*/  FFMA.FTZ R89, R156, R32.reuse, -R45.reuse ;  /* 0x000000209c597223 */ /* 0x180fe2000001082d */
[-CC-:B------:R-:W-:Y:S01]  /*13b40*/  FFMA.FTZ R113, R113, R32.reuse, -R45.reuse ;  /* 0x0000002071717223 */ /* 0x180fe2000001082d */
[-C--:B------:R-:W-:Y:S01]  /*13b50*/  FFMA.FTZ R120, R120, R32.reuse, -R45 ;  /* 0x0000002078787223 */ /* 0x080fe2000001082d */
[-CC-:B------:R-:W-:Y:S01]  /*13b60*/  FFMA.FTZ R164, R164, R32.reuse, -R43.reuse ;  /* 0x00000020a4a47223 */ /* 0x180fe2000001082b */
[-CC-:B------:R-:W-:Y:S01]  /*13b70*/  FFMA.FTZ R115, R28, R32.reuse, -R43.reuse ;  /* 0x000000201c737223 */ /* 0x180fe2000001082b */
[-CC-:B------:R-:W-:Y:S01]  /*13b80*/  FFMA.FTZ R107, R167, R32.reuse, -R43.reuse ;  /* 0x00000020a76b7223 */ /* 0x180fe2000001082b */
[----:B------:R-:W-:Y:S01]  /*13b90*/  FFMA.FTZ R156, R157, R32, -R43 ;  /* 0x000000209d9c7223 */ /* 0x000fe2000001082b */
[----:B------:R-:W-:-:S02]  /*13ba0*/  @P0 VIADD R0, R2, 0xffffffe0 ;  /* 0xffffffe002000836 */ /* 0x000fc40000000000 */
[C---:B------:R-:W-:Y:S01]  /*13bb0*/  FMUL.FTZ R123, R32.reuse, R123 ;  /* 0x0000007b207b7220 */ /* 0x040fe20000410000 */
[----:B------:R-:W-:Y:S01]  /*13bc0*/  FMUL.FTZ R119, R32, R11 ;  /* 0x0000000b20777220 */ /* 0x000fe20000410000 */
[-CC-:B------:R-:W-:Y:S01]  /*13bd0*/  FFMA.FTZ R87, R152, R32.reuse, -R45.reuse ;  /* 0x0000002098577223 */ /* 0x180fe2000001082d */
[-CC-:B------:R-:W-:Y:S01]  /*13be0*/  FFMA.FTZ R86, R84, R32.reuse, -R45.reuse ;  /* 0x0000002054567223 */ /* 0x180fe2000001082d */
[-C--:B------:R-:W-:Y:S01]  /*13bf0*/  FFMA.FTZ R84, R8, R32.reuse, -R45 ;  /* 0x0000002008547223 */ /* 0x080fe2000001082d */
[-C--:B------:R-:W-:Y:S02]  /*13c00*/  FFMA.FTZ R152, R9, R32.reuse, -R43 ;  /* 0x0000002009987223 */ /* 0x080fe4000001082b */
        /* <DEDUP_REMOVED lines=18> */
[-CC-:B------:R-:W-:Y:S01]  /*13d30*/  FFMA.FTZ R3, R16, R32.reuse, -R43.reuse ;  /* 0x0000002010037223 */ /* 0x180fe2000001082b */
[-C--:B------:R-:W-:Y:S01]  /*13d40*/  FFMA.FTZ R28, R26, R32.reuse, -R43 ;  /* 0x000000201a1c7223 */ /* 0x080fe2000001082b */
[--C-:B------:R-:W-:Y:S01]  /*13d50*/  FFMA.FTZ R2, R24, R32, -R45.reuse ;  /* 0x0000002018027223 */ /* 0x100fe2000001082d */
[----:B---3--:R-:W-:Y:S01]  /*13d60*/  F2FP.BF16.F32.PACK_AB R12, R117, R121 ;  /* 0x00000079750c723e */ /* 0x008fe200000010ff */
[----:B----4-:R-:W-:Y:S01]  /*13d70*/  FMUL.FTZ R16, R144, R123 ;  /* 0x0000007b90107220 */ /* 0x010fe20000410000 */
        /* <DEDUP_REMOVED lines=27> */
[----:B------:R-:W1:Y:S08]  /*13f30*/  MUFU.EX2 R112, R112 ;  /* 0x0000007000707308 */ /* 0x000e700000000800 */
        /* <DEDUP_REMOVED lines=24> */
[----:B------:R-:W3:Y:S06]  /*140c0*/  MUFU.EX2 R40, R40 ;  /* 0x0000002800287308 */ /* 0x000eec0000000800 */
[C---:B------:R-:W-:Y:S02]  /*140d0*/  HMMA.16816.F32.BF16 R136, R28.reuse, R24, R136 ;  /* 0x000000181c88723c */ /* 0x040fe40000041888 */
[----:B------:R-:W-:Y:S08]  /*140e0*/  MUFU.EX2 R44, R44 ;  /* 0x0000002c002c7308 */ /* 0x000ff00000000800 */
[----:B------:R-:W4:Y:S01]  /*140f0*/  MUFU.EX2 R49, R49 ;  /* 0x0000003100317308 */ /* 0x000f220000000800 */
[----:B------:R-:W-:Y:S01]  /*14100*/  HMMA.16816.F32.BF16 R24, R28, R26, R12 ;  /* 0x0000001a1c18723c */ /* 0x000fe2000004180c */
[----:B------:R-:W5:Y:S06]  /*14110*/  LDSM.16.MT88.4 R12, [R54+0x5c00] ;  /* 0x005c0000360c783b */ /* 0x000f6c0000004200 */
[----:B------:R-:W-:Y:S08]  /*14120*/  MUFU.EX2 R142, R142 ;  /* 0x0000008e008e7308 */ /* 0x000ff00000000800 */
[----:B------:R-:W1:Y:S08]  /*14130*/  MUFU.EX2 R125, R125 ;  /* 0x0000007d007d7308 */ /* 0x000e700000000800 */
[----:B------:R-:W-:Y:S08]  /*14140*/  MUFU.EX2 R127, R127 ;  /* 0x0000007f007f7308 */ /* 0x000ff00000000800 */
        /* <DEDUP_REMOVED lines=10> */
[----:B----4-:R-:W-:Y:S02]  /*141f0*/  F2FP.BF16.F32.PACK_AB R30, R49, R44 ;  /* 0x0000002c311e723e */ /* 0x010fe400000010ff */
[----:B-1----:R-:W-:Y:S01]  /*14200*/  F2FP.BF16.F32.PACK_AB R29, R125, R142 ;  /* 0x0000008e7d1d723e */ /* 0x002fe200000010ff */
        /* <DEDUP_REMOVED lines=71> */
[-C--:B------:R-:W-:Y:S01]  /*14680*/  FFMA.FTZ R63, R185, R32.reuse, -R45 ;  /* 0x00000020b93f7223 */ /* 0x080fe2000001082d */
[-CC-:B------:R-:W-:Y:S01]  /*14690*/  FFMA.FTZ R147, R204, R32.reuse, -R43.reuse ;  /* 0x00000020cc937223 */ /* 0x180fe2000001082b */
[-CC-:B------:R-:W-:Y:S01]  /*146a0*/  FFMA.FTZ R202, R202, R32.reuse, -R43.reuse ;  /* 0x00000020caca7223 */ /* 0x180fe2000001082b */
[----:B------:R-:W-:-:S02]  /*146b0*/  FFMA.FTZ R198, R198, R32, -R43 ;  /* 0x00000020c6c67223 */ /* 0x000fc4000001082b */
[----:B------:R5:W-:Y:S01]  /*146c0*/  MUFU.EX2 R42, R153 ;  /* 0x00000099002a7308 */ /* 0x000be20000000800 */
[-CC-:B------:R-:W-:Y:S01]  /*146d0*/  FFMA.FTZ R187, R187, R32.reuse, -R45.reuse ;  /* 0x00000020bbbb7223 */ /* 0x180fe2000001082d */
[----:B------:R-:W-:Y:S01]  /*146e0*/  FFMA.FTZ R181, R181, R32, -R45 ;  /* 0x00000020b5b57223 */ /* 0x000fe2000001082d */
[----:B---3--:R-:W-:Y:S02]  /*146f0*/  F2FP.BF16.F32.PACK_AB R28, R72, R67 ;  /* 0x00000043481c723e */ /* 0x008fe400000010ff */
[----:B----4-:R-:W-:Y:S02]  /*14700*/  F2FP.BF16.F32.PACK_AB R30, R70, R69 ;  /* 0x00000045461e723e */ /* 0x010fe400000010ff */
[----:B--2---:R-:W-:Y:S02]  /*14710*/  F2FP.BF16.F32.PACK_AB R29, R143, R196 ;  /* 0x000000c48f1d723e */ /* 0x004fe400000010ff */
[----:B-1----:R-:W-:Y:S01]  /*14720*/  F2FP.BF16.F32.PACK_AB R31, R194, R145 ;  /* 0x00000091c21f723e */ /* 0x002fe200000010ff */
[----:B------:R-:W-:Y:S01]  /*14730*/  MUFU.EX2 R71, R71 ;  /* 0x0000004700477308 */ /* 0x000fe20000000800 */
[----:B-----5:R-:W-:-:S07]  /*14740*/  FFMA.FTZ R153, R200, R32, -R43 ;  /* 0x00000020c8997223 */ /* 0x020fce000001082b */
        /* <DEDUP_REMOVED lines=44> */
[-C--:B------:R-:W-:Y:S01]  /*14a10*/  FFMA.FTZ R47, R163, R32.reuse, -R45 ;  /* 0x00000020a32f7223 */ /* 0x080fe2000001082d */
[-CC-:B------:R-:W-:Y:S01]  /*14a20*/  FFMA.FTZ R178, R178, R32.reuse, -R43.reuse ;  /* 0x00000020b2b27223 */ /* 0x180fe2000001082b */
[-CC-:B------:R-:W-:Y:S01]  /*14a30*/  FFMA.FTZ R159, R172, R32.reuse, -R43.reuse ;  /* 0x00000020ac9f7223 */ /* 0x180fe2000001082b */
[-CC-:B------:R-:W-:Y:S01]  /*14a40*/  FFMA.FTZ R161, R170, R32.reuse, -R43.reuse ;  /* 0x00000020aaa17223 */ /* 0x180fe2000001082b */
[-C--:B------:R-:W-:Y:S02]  /*14a50*/  FFMA.FTZ R168, R168, R32.reuse, -R43 ;  /* 0x00000020a8a87223 */ /* 0x080fe4000001082b */
[C---:B------:R-:W-:Y:S01]  /*14a60*/  HMMA.16816.F32.BF16 R16, R28.reuse, R20, R16 ;  /* 0x000000141c10723c */ /* 0x040fe20000041810 */
[----:B------:R-:W1:Y:S07]  /*14a70*/  MUFU.EX2 R47, R47 ;  /* 0x0000002f002f7308 */ /* 0x000e6e0000000800 */
[C---:B------:R-:W-:Y:S01]  /*14a80*/  HMMA.16816.F32.BF16 R4, R28.reuse, R22, R4 ;  /* 0x000000161c04723c */ /* 0x040fe20000041804 */
[----:B------:R-:W3:Y:S01]  /*14a90*/  LDSM.16.MT88.4 R20, [R0+0x2000] ;  /* 0x002000000014783b */ /* 0x000ee20000004200 */
[----:B------:R-:W4:Y:S08]  /*14aa0*/  MUFU.EX2 R99, R99 ;  /* 0x0000006300637308 */ /* 0x000f300000000800 */
[----:B------:R-:W-:Y:S01]  /*14ab0*/  MUFU.EX2 R178, R178 ;  /* 0x000000b200b27308 */ /* 0x000fe20000000800 */
[C---:B------:R-:W-:Y:S07]  /*14ac0*/  HMMA.16816.F32.BF16 R136, R28.reuse, R12, R136 ;  /* 0x0000000c1c88723c */ /* 0x040fee0000041888 */
[----:B------:R-:W5:Y:S01]  /*14ad0*/  MUFU.EX2 R159, R159 ;  /* 0x0000009f009f7308 */ /* 0x000f620000000800 */
[----:B------:R-:W-:Y:S01]  /*14ae0*/  HMMA.16816.F32.BF16 R24, R28, R14, R24 ;  /* 0x0000000e1c18723c */ /* 0x000fe20000041818 */
[----:B------:R-:W3:Y:S06]  /*14af0*/  LDSM.16.MT88.4 R12, [R54+0x7400] ;  /* 0x00740000360c783b */ /* 0x000eec0000004200 */
[----:B------:R-:W-:Y:S08]  /*14b00*/  MUFU.EX2 R161, R161 ;  /* 0x000000a100a17308 */ /* 0x000ff00000000800 */
[----:B------:R-:W2:Y:S01]  /*14b10*/  MUFU.EX2 R168, R168 ;  /* 0x000000a800a87308 */ /* 0x000ea20000000800 */
[-C--:B------:R-:W-:Y:S01]  /*14b20*/  FFMA.FTZ R96, R96, R32.reuse, -R45 ;  /* 0x0000002060607223 */ /* 0x080fe2000001082d */
[-CC-:B------:R-:W-:Y:S01]  /*14b30*/  FFMA.FTZ R163, R166, R32.reuse, -R43.reuse ;  /* 0x00000020a6a37223 */ /* 0x180fe2000001082b */
[-CC-:B------:R-:W-:Y:S01]  /*14b40*/  FFMA.FTZ R160, R160, R32.reuse, -R43.reuse ;  /* 0x00000020a0a07223 */ /* 0x180fe2000001082b */
[-CC-:B------:R-:W-:Y:S01]  /*14b50*/  FFMA.FTZ R158, R158, R32.reuse, -R43.reuse ;  /* 0x000000209e9e7223 */ /* 0x180fe2000001082b */
[----:B------:R-:W-:Y:S01]  /*14b60*/  FFMA.FTZ R165, R154, R32, -R43 ;  /* 0x000000209aa57223 */ /* 0x000fe2000001082b */
[----:B-1----:R-:W-:-:S02]  /*14b70*/  F2FP.BF16.F32.PACK_AB R28, R42, R47 ;  /* 0x0000002f2a1c723e */ /* 0x002fc400000010ff */
[----:B----4-:R-:W-:Y:S02]  /*14b80*/  F2FP.BF16.F32.PACK_AB R30, R99, R38 ;  /* 0x00000026631e723e */ /* 0x010fe400000010ff */
[----:B-----5:R-:W-:Y:S01]  /*14b90*/  F2FP.BF16.F32.PACK_AB R29, R159, R178 ;  /* 0x000000b29f1d723e */ /* 0x020fe200000010ff */
[----:B------:R-:W-:Y:S01]  /*14ba0*/  MUFU.EX2 R97, R97 ;  /* 0x0000006100617308 */ /* 0x000fe20000000800 */
[----:B--2---:R-:W-:-:S07]  /*14bb0*/  F2FP.BF16.F32.PACK_AB R31, R168, R161 ;  /* 0x000000a1a81f723e */ /* 0x004fce00000010ff */
[----:B------:R-:W1:Y:S08]  /*14bc0*/  MUFU.EX2 R96, R96 ;  /* 0x0000006000607308 */ /* 0x000e700000000800 */
[----:B------:R-:W-:Y:S01]  /*14bd0*/  MUFU.EX2 R95, R95 ;  /* 0x0000005f005f7308 */ /* 0x000fe20000000800 */
[C---:B------:R-:W-:Y:S07]  /*14be0*/  HMMA.16816.F32.BF16 R16, R28.reuse, R8, R16 ;  /* 0x000000081c10723c */ /* 0x040fee0000041810 */
[----:B------:R-:W-:Y:S08]  /*14bf0*/  MUFU.EX2 R94, R94 ;  /* 0x0000005e005e7308 */ /* 0x000ff00000000800 */
[----:B------:R-:W-:Y:S08]  /*14c00*/  MUFU.EX2 R163, R163 ;  /* 0x000000a300a37308 */ /* 0x000ff00000000800 */
[----:B------:R-:W2:Y:S08]  /*14c10*/  MUFU.EX2 R160, R160 ;  /* 0x000000a000a07308 */ /* 0x000eb00000000800 */
[----:B------:R-:W-:Y:S08]  /*14c20*/  MUFU.EX2 R158, R158 ;  /* 0x0000009e009e7308 */ /* 0x000ff00000000800 */
[----:B------:R-:W4:Y:S01]  /*14c30*/  MUFU.EX2 R165, R165 ;  /* 0x000000a500a57308 */ /* 0x000f220000000800 */
[----:B---3--:R-:W-:Y:S01]  /*14c40*/  HMMA.16816.F32.BF16 R136, R28, R20, R136 ;  /* 0x000000141c88723c */ /* 0x008fe20000041888 */
[----:B------:R-:W-:Y:S01]  /*14c50*/  FFMA.FTZ R248, R248, R123, R121 ;  /* 0x0000007bf8f87223 */ /* 0x000fe20000010079 */
[----:B-1----:R-:W-:-:S02]  /*14c60*/  F2FP.BF16.F32.PACK_AB R20, R96, R97 ;  /* 0x000000616014723e */ /* 0x002fc400000010ff */
[----:B--2---:R-:W-:Y:S01]  /*14c70*/  F2FP.BF16.F32.PACK_AB R21, R160, R163 ;  /* 0x000000a3a015723e */ /* 0x004fe200000010ff */
[----:B------:R-:W-:-:S03]  /*14c80*/  FFMA.FTZ R154, R239, R119, R164 ;  /* 0x00000077ef9a7223 */ /* 0x000fc600000100a4 */
[----:B------:R-:W-:Y:S01]  /*14c90*/  HMMA.16816.F32.BF16 R24, R28, R22, R24 ;  /* 0x000000161c18723c */ /* 0x000fe20000041818 */
[----:B------:R-:W-:Y:S01]  /*14ca0*/  F2FP.BF16.F32.PACK_AB R22, R94, R95 ;  /* 0x0000005f5e16723e */ /* 0x000fe200000010ff */
[----:B------:R-:W-:Y:S01]  /*14cb0*/  FADD.FTZ R248, R117, R248 ;  /* 0x000000f875f87221 */ /* 0x000fe20000010000 */
[----:B----4-:R-:W-:Y:S01]  /*14cc0*/  F2FP.BF16.F32.PACK_AB R23, R165, R158 ;  /* 0x0000009ea517723e */ /* 0x010fe200000010ff */
[----:B------:R-:W-:-:S06]  /*14cd0*/  FADD.FTZ R154, R115, R154 ;  /* 0x0000009a739a7221 */ /* 0x000fcc0000010000 */
[----:B------:R-:W-:Y:S01]  /*14ce0*/  HMMA.16816.F32.BF16 R16, R20, R12, R16 ;  /* 0x0000000c1410723c */ /* 0x000fe20000041810 */
[----:B------:R-:W-:Y:S01]  /*14cf0*/  FADD.FTZ R13, R113, R248 ;  /* 0x000000f8710d7221 */ /* 0x000fe20000010000 */
[----:B------:R-:W-:-:S03]  /*14d00*/  FADD.FTZ R107, R107, R154 ;  /* 0x0000009a6b6b7221 */ /* 0x000fc60000010000 */
[----:B------:R-:W-:Y:S01]  /*14d10*/  FADD.FTZ R13, R120, R13 ;  /* 0x0000000d780d7221 */ /* 0x000fe20000010000 */
[----:B------:R-:W-:Y:S02]  /*14d20*/  FADD.FTZ R107, R156, R107 ;  /* 0x0000006b9c6b7221 */ /* 0x000fe40000010000 */
[----:B------:R-:W-:Y:S01]  /*14d30*/  HMMA.16816.F32.BF16 R4, R28, R10, R4 ;  /* 0x0000000a1c04723c */ /* 0x000fe20000041804 */
[----:B------:R-:W1:Y:S01]  /*14d40*/  LDSM.16.MT88.4 R8, [R0+0x2400] ;  /* 0x002400000008783b */ /* 0x000e620000004200 */
        /* <DEDUP_REMOVED lines=22> */
[----:B------:R-:W3:Y:S03]  /*14eb0*/  LDSM.16.MT88.4 R12, [R0+0x2800] ;  /* 0x00280000000c783b */ /* 0x000ee60000004200 */
        /* <DEDUP_REMOVED lines=13> */
[----:B-1----:R-:W-:Y:S01]  /*14f90*/  HMMA.16816.F32.BF16 R136, R20, R8, R136 ;  /* 0x000000081488723c */ /* 0x002fe20000041888 */
[----:B----4-:R-:W-:Y:S01]  /*14fa0*/  F2FP.BF16.F32.PACK_AB R8, R92, R93 ;  /* 0x0000005d5c08723e */ /* 0x010fe200000010ff */
[----:B------:R-:W-:Y:S01]  /*14fb0*/  FADD.FTZ R55, R55, R48 ;  /* 0x0000003037377221 */ /* 0x000fe20000010000 */
[----:B-----5:R-:W-:Y:S01]  /*14fc0*/  F2FP.BF16.F32.PACK_AB R9, R121, R150 ;  /* 0x000000967909723e */ /* 0x020fe200000010ff */
[----:B------:R-:W-:-:S04]  /*14fd0*/  FADD.FTZ R133, R133, R146 ;  /* 0x0000009285857221 */ /* 0x000fc80000010000 */
[----:B------:R-:W-:Y:S01]  /*14fe0*/  HMMA.16816.F32.BF16 R24, R20, R10, R24 ;  /* 0x0000000a1418723c */ /* 0x000fe20000041818 */
[----:B------:R-:W-:Y:S01]  /*14ff0*/  F2FP.BF16.F32.PACK_AB R10, R90, R91 ;  /* 0x0000005b5a0a723e */ /* 0x000fe200000010ff */
[----:B------:R-:W1:Y:S01]  /*15000*/  LDSM.16.MT88.4 R20, [R54+0x7c00] ;  /* 0x007c00003614783b */ /* 0x000e620000004200 */
[----:B--2---:R-:W-:Y:S01]  /*15010*/  F2FP.BF16.F32.PACK_AB R11, R120, R115 ;  /* 0x00000073780b723e */ /* 0x004fe200000010ff */
[----:B------:R-:W-:Y:S01]  /*15020*/  FADD.FTZ R56, R56, R55 ;  /* 0x0000003738387221 */ /* 0x000fe20000010000 */
[----:B------:R-:W-:Y:S01]  /*15030*/  FADD.FTZ R133, R144, R133 ;  /* 0x0000008590857221 */ /* 0x000fe20000010000 */
[-C--:B------:R-:W-:Y:S02]  /*15040*/  FFMA.FTZ R88, R88, R32.reuse, -R45 ;  /* 0x0000002058587223 */ /* 0x080fe4000001082d */
[----:B------:R-:W-:Y:S02]  /*15050*/  FADD.FTZ R57, R57, R56 ;  /* 0x0000003839397221 */ /* 0x000fe40000010000 */
[----:B------:R-:W-:Y:S01]  /*15060*/  HMMA.16816.F32.BF16 R16, R8, R28, R16 ;  /* 0x0000001c0810723c */ /* 0x000fe20000041810 */
[-CC-:B------:R-:W-:Y:S01]  /*15070*/  FFMA.FTZ R3, R118, R32.reuse, -R43.reuse ;  /* 0x0000002076037223 */ /* 0x180fe2000001082b */
[----:B------:R-:W-:Y:S01]  /*15080*/  FFMA.FTZ R40, R114, R32, -R43 ;  /* 0x0000002072287223 */ /* 0x000fe2000001082b */
[----:B------:R-:W-:-:S05]  /*15090*/  FADD.FTZ R190, R190, R133 ;  /* 0x00000085bebe7221 */ /* 0x000fca0000010000 */
[----:B------:R-:W-:Y:S01]  /*150a0*/  HMMA.16816.F32.BF16 R4, R8, R30, R4 ;  /* 0x0000001e0804723c */ /* 0x000fe20000041804 */
[----:B------:R-:W2:Y:S01]  /*150b0*/  LDSM.16.MT88.4 R28, [R0+0x2c00] ;  /* 0x002c0000001c783b */ /* 0x000ea20000004200 */
        /* <DEDUP_REMOVED lines=18> */
[----:B---3--:R-:W-:Y:S02]  /*151e0*/  HMMA.16816.F32.BF16 R136, R8, R12, R136 ;  /* 0x0000000c0888723c */ /* 0x008fe40000041888 */
[----:B------:R-:W-:Y:S01]  /*151f0*/  FADD.FTZ R72, R72, R67 ;  /* 0x0000004348487221 */ /* 0x000fe20000010000 */
[----:B------:R-:W-:-:S05]  /*15200*/  FADD.FTZ R196, R143, R196 ;  /* 0x000000c48fc47221 */ /* 0x000fca0000010000 */
[----:B------:R-:W-:Y:S01]  /*15210*/  HMMA.16816.F32.BF16 R24, R8, R14, R24 ;  /* 0x0000000e0818723c */ /* 0x000fe20000041818 */
[----:B------:R-:W3:Y:S01]  /*15220*/  LDSM.16.MT88.4 R12, [R54+0x8000] ;  /* 0x00800000360c783b */ /* 0x000ee20000004200 */
[----:B------:R-:W-:Y:S01]  /*15230*/  FADD.FTZ R69, R69, R72 ;  /* 0x0000004845457221 */ /* 0x000fe20000010000 */
[----:B----4-:R-:W-:Y:S01]  /*15240*/  F2FP.BF16.F32.PACK_AB R8, R88, R89 ;  /* 0x000000595808723e */ /* 0x010fe200000010ff */
[----:B------:R-:W-:Y:S01]  /*15250*/  FADD.FTZ R145, R145, R196 ;  /* 0x000000c491917221 */ /* 0x000fe20000010000 */
[----:B-----5:R-:W-:Y:S01]  /*15260*/  F2FP.BF16.F32.PACK_AB R10, R86, R87 ;  /* 0x00000057560a723e */ /* 0x020fe200000010ff */
[--C-:B------:R-:W-:Y:S01]  /*15270*/  FFMA.FTZ R44, R108, R32, -R43.reuse ;  /* 0x000000206c2c7223 */ /* 0x100fe2000001082b */
[----:B-1----:R-:W-:Y:S01]  /*15280*/  F2FP.BF16.F32.PACK_AB R9, R3, R112 ;  /* 0x000000700309723e */ /* 0x002fe200000010ff */
[----:B------:R-:W-:Y:S01]  /*15290*/  FFMA.FTZ R53, R106, R32, -R43 ;  /* 0x000000206a357223 */ /* 0x000fe2000001082b */
[----:B--2---:R-:W-:Y:S01]  /*152a0*/  F2FP.BF16.F32.PACK_AB R11, R49, R40 ;  /* 0x00000028310b723e */ /* 0x004fe200000010ff */
[----:B------:R-:W-:Y:S01]  /*152b0*/  FADD.FTZ R70, R70, R69 ;  /* 0x0000004546467221 */ /* 0x000fe20000010000 */
[----:B------:R-:W-:Y:S01]  /*152c0*/  FADD.FTZ R194, R194, R145 ;  /* 0x00000091c2c27221 */ /* 0x000fe20000010000 */
[-CC-:B------:R-:W-:Y:S01]  /*152d0*/  FFMA.FTZ R48, R74, R32.reuse, -R43.reuse ;  /* 0x000000204a307223 */ /* 0x180fe2000001082b */
[----:B------:R-:W-:Y:S01]  /*152e0*/  FFMA.FTZ R55, R73, R32, -R43 ;  /* 0x0000002049377223 */ /* 0x000fe2000001082b */
[----:B------:R-:W-:Y:S01]  /*152f0*/  FADD.FTZ R71, R71, R70 ;  /* 0x0000004647477221 */ /* 0x000fe20000010000 */
[----:B------:R-:W-:Y:S01]  /*15300*/  MUFU.EX2 R85, R85 ;  /* 0x0000005500557308 */ /* 0x000fe20000000800 */
[----:B------:R-:W-:Y:S01]  /*15310*/  HMMA.16816.F32.BF16 R16, R8, R20, R16 ;  /* 0x000000140810723c */ /* 0x000fe20000041810 */
[----:B------:R-:W-:Y:S01]  /*15320*/  FADD.FTZ R147, R147, R194 ;  /* 0x000000c293937221 */ /* 0x000fe20000010000 */
[----:B------:R-:W-:-:S05]  /*15330*/  FADD.FTZ R62, R62, R71 ;  /* 0x000000473e3e7221 */ /* 0x000fca0000010000 */
[----:B------:R-:W1:Y:S01]  /*15340*/  MUFU.EX2 R84, R84 ;  /* 0x0000005400547308 */ /* 0x000e620000000800 */
[----:B------:R-:W-:Y:S01]  /*15350*/  HMMA.16816.F32.BF16 R4, R8, R22, R4 ;  /* 0x000000160804723c */ /* 0x000fe20000041804 */
[----:B------:R-:W2:Y:S01]  /*15360*/  LDSM.16.MT88.4 R20, [R0+0x3000] ;  /* 0x003000000014783b */ /* 0x000ea20000004200 */
[----:B------:R-:W-:Y:S01]  /*15370*/  FADD.FTZ R202, R202, R147 ;  /* 0x00000093caca7221 */ /* 0x000fe20000010000 */
[----:B------:R-:W-:-:S04]  /*15380*/  FADD.FTZ R63, R63, R62 ;  /* 0x0000003e3f3f7221 */ /* 0x000fc80000010000 */
[----:B------:R-:W-:Y:S01]  /*15390*/  MUFU.EX2 R83, R83 ;  /* 0x0000005300537308 */ /* 0x000fe20000000800 */
[----:B------:R-:W-:Y:S01]  /*153a0*/  HMMA.16816.F32.BF16 R136, R8, R28, R136 ;  /* 0x0000001c0888723c */ /* 0x000fe20000041888 */
[----:B------:R-:W-:-:S06]  /*153b0*/  FADD.FTZ R153, R153, R202 ;  /* 0x000000ca99997221 */ /* 0x000fcc0000010000 */
[----:B------:R-:W4:Y:S01]  /*153c0*/  MUFU.EX2 R2, R2 ;  /* 0x0000000200027308 */ /* 0x000f220000000800 */
[----:B------:R-:W-:Y:S01]  /*153d0*/  HMMA.16816.F32.BF16 R24, R8, R30, R24 ;  /* 0x0000001e0818723c */ /* 0x000fe20000041818 */
[----:B------:R-:W5:Y:S01]  /*153e0*/  LDSM.16.MT88.4 R28, [R54+0x8400] ;  /* 0x00840000361c783b */ /* 0x000f620000004200 */
[-CC-:B------:R-:W-:Y:S01]  /*153f0*/  FFMA.FTZ R103, R244, R32.reuse, -R45.reuse ;  /* 0x00000020f4677223 */ /* 0x180fe2000001082d */
[-C--:B------:R-:W-:Y:S01]  /*15400*/  FFMA.FTZ R182, R182, R32.reuse, -R45 ;  /* 0x00000020b6b67223 */ /* 0x080fe2000001082d */
[-CC-:B------:R-:W-:Y:S01]  /*15410*/  FFMA.FTZ R56, R76, R32.reuse, -R43.reuse ;  /* 0x000000204c387223 */ /* 0x180fe2000001082b */
[-CC-:B------:R-:W-:Y:S01]  /*15420*/  FFMA.FTZ R57, R75, R32.reuse, -R43.reuse ;  /* 0x000000204b397223 */ /* 0x180fe2000001082b */
[-C--:B------:R-:W-:Y:S01]  /*15430*/  FFMA.FTZ R78, R78, R32.reuse, -R43 ;  /* 0x000000204e4e7223 */ /* 0x080fe2000001082b */
[----:B------:R-:W-:Y:S01]  /*15440*/  MUFU.EX2 R44, R44 ;  /* 0x0000002c002c7308 */ /* 0x000fe20000000800 */
[----:B------:R-:W-:Y:S01]  /*15450*/  FADD.FTZ R58, R58, R63 ;  /* 0x0000003f3a3a7221 */ /* 0x000fe20000010000 */
[-C--:B------:R-:W-:Y:S01]  /*15460*/  FFMA.FTZ R77, R77, R32.reuse, -R43 ;  /* 0x000000204d4d7223 */ /* 0x080fe2000001082b */
[-CC-:B------:R-:W-:Y:S01]  /*15470*/  FFMA.FTZ R162, R162, R32.reuse, -R45.reuse ;  /* 0x00000020a2a27223 */ /* 0x180fe2000001082d */
[-CC-:B------:R-:W-:Y:S01]  /*15480*/  FFMA.FTZ R124, R124, R32.reuse, -R45.reuse ;  /* 0x000000207c7c7223 */ /* 0x180fe2000001082d */
[-C--:B------:R-:W-:Y:S01]  /*15490*/  FFMA.FTZ R33, R33, R32.reuse, -R45 ;  /* 0x0000002021217223 */ /* 0x080fe2000001082d */
[-CC-:B------:R-:W-:Y:S01]  /*154a0*/  FFMA.FTZ R80, R80, R32.reuse, -R43.reuse ;  /* 0x0000002050507223 */ /* 0x180fe2000001082b */
[----:B------:R-:W-:Y:S01]  /*154b0*/  FFMA.FTZ R81, R81, R32, -R43 ;  /* 0x0000002051517223 */ /* 0x000fe2000001082b */
[----:B------:R-:W3:Y:S01]  /*154c0*/  MUFU.EX2 R53, R53 ;  /* 0x0000003500357308 */ /* 0x000ee20000000800 */
[----:B------:R-:W-:Y:S07]  /*154d0*/  LDSM.16.MT88.4 R140, [R54+0x8c00] ;  /* 0x008c0000368c783b */ /* 0x000fee0000004200 */
        /* <DEDUP_REMOVED lines=11> */
[----:B------:R-:W-:Y:S01]  /*15590*/  MUFU.EX2 R103, R103 ;  /* 0x0000006700677308 */ /* 0x000fe20000000800 */
[----:B--2---:R-:W-:Y:S01]  /*155a0*/  F2FP.BF16.F32.PACK_AB R11, R55, R48 ;  /* 0x00000030370b723e */ /* 0x004fe200000010ff */
[----:B------:R-:W-:-:S06]  /*155b0*/  FADD.FTZ R184, R184, R155 ;  /* 0x0000009bb8b87221 */ /* 0x000fcc0000010000 */
[----:B------:R-:W1:Y:S01]  /*155c0*/  MUFU.EX2 R132, R132 ;  /* 0x0000008400847308 */ /* 0x000e620000000800 */
[----:B------:R-:W-:Y:S01]  /*155d0*/  FADD.FTZ R46, R46, R59 ;  /* 0x0000003b2e2e7221 */ /* 0x000fe20000010000 */
[----:B------:R-:W-:Y:S01]  /*155e0*/  FADD.FTZ R157, R157, R184 ;  /* 0x000000b89d9d7221 */ /* 0x000fe20000010000 */
[----:B------:R-:W-:Y:S05]  /*155f0*/  HMMA.16816.F32.BF16 R16, R8, R12, R16 ;  /* 0x0000000c0810723c */ /* 0x000fea0000041810 */
[----:B------:R-:W-:Y:S08]  /*15600*/  MUFU.EX2 R129, R129 ;  /* 0x0000008100817308 */ /* 0x000ff00000000800 */
[----:B------:R-:W2:Y:S08]  /*15610*/  MUFU.EX2 R182, R182 ;  /* 0x000000b600b67308 */ /* 0x000eb00000000800 */
        /* <DEDUP_REMOVED lines=15> */
[----:B-1----:R-:W-:Y:S02]  /*15710*/  F2FP.BF16.F32.PACK_AB R8, R132, R103 ;  /* 0x000000678408723e */ /* 0x002fe400000010ff */
[----:B--2---:R-:W-:Y:S02]  /*15720*/  F2FP.BF16.F32.PACK_AB R10, R182, R129 ;  /* 0x00000081b60a723e */ /* 0x004fe400000010ff */
[----:B---3--:R-:W-:Y:S02]  /*15730*/  F2FP.BF16.F32.PACK_AB R9, R57, R56 ;  /* 0x000000383909723e */ /* 0x008fe400000010ff */
[----:B----4-:R-:W-:Y:S01]  /*15740*/  F2FP.BF16.F32.PACK_AB R11, R51, R58 ;  /* 0x0000003a330b723e */ /* 0x010fe200000010ff */
[----:B------:R-:W-:-:S04]  /*15750*/  FADD.FTZ R20, R99, R20 ;  /* 0x0000001463147221 */ /* 0x000fc80000010000 */
[----:B------:R-:W-:Y:S02]  /*15760*/  FADD.FTZ R97, R97, R20 ;  /* 0x0000001461617221 */ /* 0x000fe40000010000 */
[----:B-----5:R-:W-:Y:S01]  /*15770*/  HMMA.16816.F32.BF16 R16, R8, R28, R16 ;  /* 0x0000001c0810723c */ /* 0x020fe20000041810 */
        /* <DEDUP_REMOVED lines=18> */
[----:B------:R-:W-:Y:S01]  /*158a0*/  HMMA.16816.F32.BF16 R4, R8, R30, R4 ;  /* 0x0000001e0804723c */ /* 0x000fe20000041804 */
[----:B------:R-:W2:Y:S01]  /*158b0*/  LDSM.16.MT88.4 R28, [R0+0x3800] ;  /* 0x00380000001c783b */ /* 0x000ea20000004200 */
[----:B------:R-:W-:Y:S01]  /*158c0*/  FADD.FTZ R89, R89, R90 ;  /* 0x0000005a59597221 */ /* 0x000fe20000010000 */
[----:B------:R-:W-:Y:S01]  /*158d0*/  FADD.FTZ R112, R112, R115 ;  /* 0x0000007370707221 */ /* 0x000fe20000010000 */
[----:B------:R-:W-:Y:S02]  /*158e0*/  MUFU.EX2 R151, R151 ;  /* 0x0000009700977308 */ /* 0x000fe40000000800 */
[----:B------:R-:W-:-:S02]  /*158f0*/  FADD.FTZ R88, R88, R89 ;  /* 0x0000005958587221 */ /* 0x000fc40000010000 */
[----:B------:R-:W-:Y:S01]  /*15900*/  HMMA.16816.F32.BF16 R136, R8, R12, R136 ;  /* 0x0000000c0888723c */ /* 0x000fe20000041888 */
[----:B------:R-:W-:-:S03]  /*15910*/  FADD.FTZ R3, R3, R112 ;  /* 0x0000007003037221 */ /* 0x000fc60000010000 */
        /* <DEDUP_REMOVED lines=43> */
[----:B------:R-:W-:Y:S01]  /*15bd0*/  FADD.FTZ R56, R56, R55 ;  /* 0x0000003738387221 */ /* 0x000fe20000010000 */
[----:B------:R5:W5:Y:S02]  /*15be0*/  LDSM.16.MT88.4 R4, [R0+0x3c00] ;  /* 0x003c00000004783b */ /* 0x000b640000004200 */
[----:B------:R-:W-:Y:S01]  /*15bf0*/  FADD.FTZ R132, R132, R103 ;  /* 0x0000006784847221 */ /* 0x000fe20000010000 */
[----:B------:R-:W-:-:S02]  /*15c00*/  FADD.FTZ R57, R57, R56 ;  /* 0x0000003839397221 */ /* 0x000fc40000010000 */
[----:B--2---:R-:W-:Y:S01]  /*15c10*/  HMMA.16816.F32.BF16 R136, R8, R28, R136 ;  /* 0x0000001c0888723c */ /* 0x004fe20000041888 */
[----:B------:R-:W-:Y:S01]  /*15c20*/  FADD.FTZ R129, R129, R132 ;  /* 0x0000008481817221 */ /* 0x000fe20000010000 */
[----:B------:R-:W-:-:S06]  /*15c30*/  FADD.FTZ R58, R58, R57 ;  /* 0x000000393a3a7221 */ /* 0x000fcc0000010000 */
[----:B------:R-:W-:Y:S01]  /*15c40*/  HMMA.16816.F32.BF16 R24, R8, R30, R24 ;  /* 0x0000001e0818723c */ /* 0x000fe20000041818 */
[----:B-1----:R-:W-:Y:S02]  /*15c50*/  F2FP.BF16.F32.PACK_AB R8, R34, R35 ;  /* 0x000000232208723e */ /* 0x002fe400000010ff */
[----:B---3--:R-:W-:Y:S02]  /*15c60*/  F2FP.BF16.F32.PACK_AB R10, R248, R41 ;  /* 0x00000029f80a723e */ /* 0x008fe400000010ff */
[----:B----4-:R-:W-:Y:S02]  /*15c70*/  F2FP.BF16.F32.PACK_AB R9, R15, R12 ;  /* 0x0000000c0f09723e */ /* 0x010fe400000010ff */
[----:B-----5:R-:W-:Y:S01]  /*15c80*/  F2FP.BF16.F32.PACK_AB R11, R14, R3 ;  /* 0x000000030e0b723e */ /* 0x020fe200000010ff */
        /* <DEDUP_REMOVED lines=8> */
[----:B------:R-:W-:Y:S01]  /*15d10*/  FADD.FTZ R0, R124, R17 ;  /* 0x000000117c007221 */ /* 0x000fe20000010000 */
[----:B------:R-:W-:Y:S01]  /*15d20*/  LOP3.LUT P3, RZ, R235, 0x2, RZ, 0xc0, !PT ;  /* 0x00000002ebff7812 */ /* 0x000fe2000786c0ff */
[----:B------:R-:W-:-:S02]  /*15d30*/  FADD.FTZ R13, R13, R38 ;  /* 0x000000260d0d7221 */ /* 0x000fc40000010000 */
        /* <DEDUP_REMOVED lines=11> */
[----:B------:R-:W-:Y:S01]  /*15df0*/  HMMA.16816.F32.BF16 R136, R8, R4, R136 ;  /* 0x000000040888723c */ /* 0x000fe20000041888 */
[----:B------:R-:W-:Y:S02]  /*15e00*/  @P3 IMAD.MOV.U32 R0, RZ, RZ, R39 ;  /* 0x000000ffff003224 */ /* 0x000fe400078e0027 */
[----:B------:R-:W-:Y:S01]  /*15e10*/  FADD.FTZ R248, R248, R41 ;  /* 0x00000029f8f87221 */ /* 0x000fe20000010000 */
[----:B------:R-:W-:Y:S02]  /*15e20*/  @P3 IMAD.MOV.U32 R2, RZ, RZ, R37 ;  /* 0x000000ffff023224 */ /* 0x000fe400078e0025 */
[----:B------:R-:W-:-:S02]  /*15e30*/  @P3 VIADD R236, R66, 0xfffffffd ;  /* 0xfffffffd42ec3836 */ /* 0x000fc40000000000 */
[----:B------:R-:W-:Y:S01]  /*15e40*/  HMMA.16816.F32.BF16 R132, R8, R6, R24 ;  /* 0x000000060884723c */ /* 0x000fe20000041818 */
[----:B------:R-:W-:-:S04]  /*15e50*/  NOP ;  /* 0x0000000000007918 */ /* 0x000fc80000000000 */
[----:B------:R-:W-:-:S15]  /*15e60*/  @P3 BRA `(.L_x_4367) ;  /* 0x0000000000043947 */ /* 0x000fde0003800000 */
.L_x_4358:
[----:B------:R-:W-:-:S05]  /*15e70*/  IADD3 R236, PT, PT, R52, -0x1, RZ ;  /* 0xffffffff34ec7810 */ /* 0x000fca0007ffe0ff */
.L_x_4367:
[----:B------:R-:W-:Y:S05]  /*15e80*/  BSYNC B2 ;  /* 0x0000000000027941 */ /* 0x000fea0003800000 */
.L_x_4357:
[----:B------:R-:W-:-:S13]  /*15e90*/  ISETP.GE.AND P0, PT, R236, R215, PT ;  /* 0x000000d7ec00720c */ /* 0x000fda0003f06270 */
[----:B------:R-:W-:Y:S05]  /*15ea0*/  @!P0 BRA `(.L_x_4368) ;  /* 0x0000006400d88947 */ /* 0x000fea0003800000 */
[----:B------:R-:W1:Y:S01]  /*15eb0*/  S2R R230, SR_TID.X ;  /* 0x0000000000e67919 */ /* 0x000e620000002100 */
[----:B------:R-:W-:Y:S01]  /*15ec0*/  ISETP.NE.U32.AND P0, PT, R228, RZ, PT ;  /* 0x000000ffe400720c */ /* 0x000fe20003f05070 */
[C---:B------:R-:W-:Y:S01]  /*15ed0*/  IMAD.SHL.U32 R237, R64.reuse, 0x40, RZ ;  /* 0x0000004040ed7824 */ /* 0x040fe200078e00ff */
[----:B------:R-:W-:Y:S01]  /*15ee0*/  LOP3.LUT R235, R235, 0xfffffff7, RZ, 0xc0, !PT ;  /* 0xfffffff7ebeb7812 */ /* 0x000fe200078ec0ff */
[----:B------:R-:W-:Y:S01]  /*15ef0*/  IMAD.MOV.U32 R151, RZ, RZ, R0 ;  /* 0x000000ffff977224 */ /* 0x000fe200078e0000 */
[----:B------:R-:W-:Y:S01]  /*15f00*/  ISETP.NE.AND.EX P0, PT, R229, RZ, PT, P0 ;  /* 0x000000ffe500720c */ /* 0x000fe20003f05300 */
[----:B------:R-:W-:Y:S01]  /*15f10*/  IMAD.MOV.U32 R150, RZ, RZ, R2 ;  /* 0x000000ffff967224 */ /* 0x000fe200078e0002 */
[----:B------:R-:W-:-:S11]  /*15f20*/  SHF.L.U64.HI R238, R64, 0x6, R65 ;  /* 0x0000000640ee7819 */ /* 0x000fd60000010241 */
[----:B------:R-:W-:-:S07]  /*15f30*/  @P0 LOP3.LUT R235, R235, 0x8, RZ, 0xfc, !PT ;  /* 0x00000008ebeb0812 */ /* 0x000fce00078efcff */
.L_x_4375:
[----:B------:R-:W-:Y:S04]  /*15f40*/  DEPBAR.LE SB0, 0x0 ;  /* 0x000080000000791a */ /* 0x000fe80000000000 */
[----:B------:R-:W-:Y:S05]  /*15f50*/  WARPSYNC.ALL ;  /* 0x0000000000007948 */ /* 0x000fea0003800000 */
[----:B------:R-:W-:Y:S01]  /*15f60*/  BAR.SYNC.DEFER_BLOCKING 0x0 ;  /* 0x0000000000007b1d */ /* 0x000fe20000010000 */
[----:B------:R-:W-:Y:S01]  /*15f70*/  LOP3.LUT P1, RZ, R235, 0x8, RZ, 0xc0, !PT ;  /* 0x00000008ebff7812 */ /* 0x000fe2000782c0ff */
[----:B------:R-:W-:Y:S02]  /*15f80*/  IMAD.MOV.U32 R2, RZ, RZ, R218 ;  /* 0x000000ffff027224 */ /* 0x000fe400078e00da */
[----:B------:R-:W-:Y:S10]  /*15f90*/  IMAD.MOV.U32 R0, RZ, RZ, R219 ;  /* 0x000000ffff007224 */ /* 0x000ff400078e00db */
[----:B------:R-:W-:Y:S05]  /*15fa0*/  @!P1 IMAD.MOV.U32 R3, RZ, RZ, RZ ;  /* 0x000000ffff039224 */ /* 0x000fea00078e00ff */
        /* <DEDUP_REMOVED lines=40> */
[----:B------:R-:W-:Y:S02]  /*16230*/  @!P1 VIADD R9, R9, 0x1 ;  /* 0x0000000109099836 */ /* 0x000fe40000000000 */
[-C--:B------:R-:W-:Y:S01]  /*16240*/  ISETP.GE.U32.AND P2, PT, R4, R7.reuse, PT ;  /* 0x000000070400720c */ /* 0x080fe20003f46070 */
[----:B------:R-:W-:Y:S01]  /*16250*/  @!P0 VIADD R8, R8, 0x1 ;  /* 0x0000000108088836 */ /* 0x000fe20000000000 */
[----:B------:R-:W-:Y:S02]  /*16260*/  ISETP.GE.U32.AND P3, PT, R6, R7, PT ;  /* 0x000000070600720c */ /* 0x000fe40003f66070 */
[----:B------:R-:W-:Y:S09]  /*16270*/  ISETP.NE.AND P0, PT, R10, RZ, PT ;  /* 0x000000ff0a00720c */ /* 0x000ff20003f05270 */
        /* <DEDUP_REMOVED lines=27> */
.L_x_4370:
[----:B------:R-:W-:Y:S05]  /*16430*/  BSYNC.RECONVERGENT B0 ;  /* 0x0000000000007941 */ /* 0x000fea0003800200 */
.L_x_4369:
[----:B------:R-:W2:Y:S01]  /*16440*/  S2UR UR6, SR_CgaCtaId ;  /* 0x00000000000679c3 */ /* 0x000ea20000008800 */
[----:B------:R-:W-:Y:S01]  /*16450*/  LOP3.LUT R29, R214, 0xc0, RZ, 0xc0, !PT ;  /* 0x000000c0d61d7812 */ /* 0x000fe200078ec0ff */
[----:B------:R-:W-:Y:S01]  /*16460*/  UMOV UR7, 0x400 ;  /* 0x0000040000077882 */ /* 0x000fe20000000000 */
[----:B------:R-:W-:Y:S01]  /*16470*/  IADD3 R28, P0, PT, R237, R218, RZ ;  /* 0x000000daed1c7210 */ /* 0x000fe20007f1e0ff */
[C---:B------:R-:W-:Y:S01]  /*16480*/  IMAD.SHL.U32 R209, R176.reuse, 0x10, RZ ;  /* 0x00000010b0d17824 */ /* 0x040fe200078e00ff */
[--C-:B------:R-:W-:Y:S01]  /*16490*/  LOP3.LUT R29, R29, 0x18, R176.reuse, 0xf8, !PT ;  /* 0x000000181d1d7812 */ /* 0x100fe200078ef8b0 */
[C---:B------:R-:W-:Y:S01]  /*164a0*/  IMAD.SHL.U32 R211, R176.reuse, 0x20, RZ ;  /* 0x00000020b0d37824 */ /* 0x040fe200078e00ff */
[----:B------:R-:W-:Y:S01]  /*164b0*/  SHF.R.U32.HI R208, RZ, 0x1, R176 ;  /* 0x00000001ffd07819 */ /* 0x000fe200000116b0 */
[----:B------:R-:W-:Y:S01]  /*164c0*/  IMAD.SHL.U32 R210, R176, 0x4, RZ ;  /* 0x00000004b0d27824 */ /* 0x000fe200078e00ff */
[--C-:B------:R-:W-:Y:S01]  /*164d0*/  LOP3.LUT R29, R29, 0x18, R214.reuse, 0x78, !PT ;  /* 0x000000181d1d7812 */ /* 0x100fe200078e78d6 */
[----:B------:R-:W-:Y:S01]  /*164e0*/  BSSY.RECONVERGENT B1, `(.L_x_4371) ;  /* 0x0000103000017945 */ /* 0x000fe20003800200 */
[----:B------:R-:W-:Y:S02]  /*164f0*/  LOP3.LUT R3, R211, 0xc0, RZ, 0xc0, !PT ;  /* 0x000000c0d3037812 */ /* 0x000fe400078ec0ff */
[----:B------:R-:W-:Y:S01]  /*16500*/  LOP3.LUT R30, R29, 0x1f20, R214, 0xf8, !PT ;  /* 0x00001f201d1e7812 */ /* 0x000fe200078ef8d6 */
[----:B------:R-:W-:Y:S01]  /*16510*/  IMAD.X R29, R238, 0x1, R219, P0 ;  /* 0x00000001ee1d7824 */ /* 0x000fe200000e06db */
[-C--:B------:R-:W-:Y:S02]  /*16520*/  IADD3 R36, P0, PT, R28, R237.reuse, RZ ;  /* 0x000000ed1c247210 */ /* 0x080fe40007f1e0ff */
[----:B------:R-:W-:Y:S02]  /*16530*/  LOP3.LUT R2, R209, 0x100, RZ, 0xc0, !PT ;  /* 0x00000100d1027812 */ /* 0x000fe400078ec0ff */
[----:B------:R-:W-:Y:S01]  /*16540*/  LOP3.LUT R3, R3, 0x8, R176, 0xf8, !PT ;  /* 0x0000000803037812 */ /* 0x000fe200078ef8b0 */
[--C-:B------:R-:W-:Y:S01]  /*16550*/  IMAD.X R37, R29, 0x1, R238.reuse, P0 ;  /* 0x000000011d257824 */ /* 0x100fe200000e06ee */
[-C--:B------:R-:W-:Y:S02]  /*16560*/  IADD3 R38, P0, PT, R36, R237.reuse, RZ ;  /* 0x000000ed24267210 */ /* 0x080fe40007f1e0ff */
[----:B------:R-:W-:Y:S01]  /*16570*/  LOP3.LUT R210, R210, 0x18, RZ, 0xc0, !PT ;  /* 0x00000018d2d27812 */ /* 0x000fe200078ec0ff */
[----:B--2---:R-:W-:Y:S01]  /*16580*/  ULEA UR6, UR6, UR7, 0x18 ;  /* 0x0000000706067291 */ /* 0x004fe2000f8ec0ff */
[--C-:B------:R-:W-:Y:S01]  /*16590*/  LOP3.LUT R2, R2, 0x20, R211.reuse, 0xf8, !PT ;  /* 0x0000002002027812 */ /* 0x100fe200078ef8d3 */
[--C-:B------:R-:W-:Y:S01]  /*165a0*/  IMAD.X R39, R37, 0x1, R238.reuse, P0 ;  /* 0x0000000125277824 */ /* 0x100fe200000e06ee */
[-C--:B------:R-:W-:Y:S02]  /*165b0*/  IADD3 R34, P0, PT, R38, R237.reuse, RZ ;  /* 0x000000ed26227210 */ /* 0x080fe40007f1e0ff */
[----:B------:R-:W-:Y:S02]  /*165c0*/  LOP3.LUT R0, R208, 0x8, RZ, 0xc0, !PT ;  /* 0x00000008d0007812 */ /* 0x000fe400078ec0ff */
[----:B------:R-:W-:Y:S01]  /*165d0*/  LEA R241, R30, UR6, 0x1 ;  /* 0x000000061ef17c11 */ /* 0x000fe2000f8e08ff */
[----:B------:R-:W-:Y:S01]  /*165e0*/  IMAD.X R35, R39, 0x1, R238, P0 ;  /* 0x0000000127237824 */ /* 0x000fe200000e06ee */
[----:B------:R-:W-:Y:S02]  /*165f0*/  IADD3 R32, P0, PT, R34, R237, RZ ;  /* 0x000000ed22207210 */ /* 0x000fe40007f1e0ff */
[----:B------:R-:W-:Y:S01]  /*16600*/  LOP3.LUT R209, R209, 0x3e00, RZ, 0xc0, !PT ;  /* 0x00003e00d1d17812 */ /* 0x000fe200078ec0ff */
[----:B------:R-:W-:Y:S01]  /*16610*/  @!PT LDS RZ, [RZ] ;  /* 0x00000000fffff984 */ /* 0x000fe20000000800 */
[----:B------:R-:W-:Y:S01]  /*16620*/  @!PT LDS RZ, [RZ] ;  /* 0x00000000fffff984 */ /* 0x000fe20000000800 */
[----:B------:R-:W-:Y:S01]  /*16630*/  @!PT LDS RZ, [RZ] ;  /* 0x00000000fffff984 */ /* 0x000fe20000000800 */
[----:B------:R-:W-:Y:S01]  /*16640*/  LDGSTS.E.BYPASS.LTC128B.128 [R241+0x5000], desc[UR4][R218.64] ;  /* 0x05000000daf17fae */ /* 0x000fe2000b981a04 */
[----:B------:R-:W-:Y:S01]  /*16650*/  LOP3.LUT R2, R2, R3, R210, 0xf6, !PT ;  /* 0x0000000302027212 */ /* 0x000fe200078ef6d2 */
[--C-:B------:R-:W-:Y:S01]  /*16660*/  IMAD.X R33, R35, 0x1, R238.reuse, P0 ;  /* 0x0000000123217824 */ /* 0x100fe200000e06ee */
[-C--:B------:R-:W-:Y:S02]  /*16670*/  IADD3 R30, P0, PT, R32, R237.reuse, RZ ;  /* 0x000000ed201e7210 */ /* 0x080fe40007f1e0ff */
[----:B------:R2:W-:Y:S01]  /*16680*/  LDGSTS.E.BYPASS.LTC128B.128 [R241+0x5800], desc[UR4][R28.64] ;  /* 0x058000001cf17fae */ /* 0x0005e2000b981a04 */
[--C-:B------:R-:W-:Y:S02]  /*16690*/  LOP3.LUT R3, R0, 0xc0, R211.reuse, 0xf8, !PT ;  /* 0x000000c000037812 */ /* 0x100fe400078ef8d3 */
[--C-:B------:R-:W-:Y:S02]  /*166a0*/  LOP3.LUT R0, R209, 0x20, R211.reuse, 0xf8, !PT ;  /* 0x00000020d1007812 */ /* 0x100fe400078ef8d3 */
[----:B------:R-:W-:Y:S01]  /*166b0*/  LDGSTS.E.BYPASS.LTC128B.128 [R241+0x6000], desc[UR4][R36.64] ;  /* 0x0600000024f17fae */ /* 0x000fe2000b981a04 */
[--C-:B------:R-:W-:Y:S01]  /*166c0*/  IMAD.X R31, R33, 0x1, R238.reuse, P0 ;  /* 0x00000001211f7824 */ /* 0x100fe200000e06ee */
[----:B------:R-:W-:Y:S03]  /*166d0*/  LOP3.LUT R210, R3, R210, RZ, 0x3c, !PT ;  /* 0x000000d203d27212 */ /* 0x000fe600078e3cff */
[----:B------:R-:W-:Y:S01]  /*166e0*/  LDGSTS.E.BYPASS.LTC128B.128 [R241+0x6800], desc[UR4][R38.64] ;  /* 0x0680000026f17fae */ /* 0x000fe2000b981a04 */
[----:B------:R-:W-:Y:S02]  /*166f0*/  LOP3.LUT R3, R0, 0x100, R211, 0xf8, !PT ;  /* 0x0000010000037812 */ /* 0x000fe400078ef8d3 */
[----:B------:R-:W-:Y:S02]  /*16700*/  LEA R2, R2, UR6, 0x1 ;  /* 0x0000000602027c11 */ /* 0x000fe4000f8e08ff */
[----:B------:R-:W-:Y:S01]  /*16710*/  LDGSTS.E.BYPASS.LTC128B.128 [R241+0x7000], desc[UR4][R34.64] ;  /* 0x0700000022f17fae */ /* 0x000fe2000b981a04 */
[----:B------:R-:W-:Y:S02]  /*16720*/  LOP3.LUT R3, R3, R210, RZ, 0xfc, !PT ;  /* 0x000000d203037212 */ /* 0x000fe400078efcff */
[----:B------:R-:W-:Y:S02]  /*16730*/  LOP3.LUT P2, RZ, R176, 0x4, RZ, 0xc0, !PT ;  /* 0x00000004b0ff7812 */ /* 0x000fe4000784c0ff */
[----:B------:R-:W-:Y:S01]  /*16740*/  LDGSTS.E.BYPASS.LTC128B.128 [R241+0x7800], desc[UR4][R32.64] ;  /* 0x0780000020f17fae */ /* 0x000fe2000b981a04 */
[----:B------:R-:W-:Y:S01]  /*16750*/  LEA R0, R3, UR6, 0x1 ;  /* 0x0000000603007c11 */ /* 0x000fe2000f8e08ff */
[----:B------:R-:W-:Y:S03]  /*16760*/  IMAD.MOV.U32 R3, RZ, RZ, 0x20 ;  /* 0x00000020ff037424 */ /* 0x000fe600078e00ff */
[----:B------:R-:W-:Y:S02]  /*16770*/  LDGSTS.E.BYPASS.LTC128B.128 [R241+0x8000], desc[UR4][R30.64] ;  /* 0x080000001ef17fae */ /* 0x000fe4000b981a04 */
[----:B------:R-:W-:Y:S02]  /*16780*/  SEL R3, R3, 0xffffffe0, !P2 ;  /* 0xffffffe003037807 */ /* 0x000fe40005000000 */
[----:B--2---:R-:W-:Y:S05]  /*16790*/  IADD3 R28, P0, PT, R30, R237, RZ ;  /* 0x000000ed1e1c7210 */ /* 0x004fea0007f1e0ff */
[----:B------:R-:W-:Y:S01]  /*167a0*/  IMAD.X R29, R31, 0x1, R238, P0 ;  /* 0x000000011f1d7824 */ /* 0x000fe200000e06ee */
[----:B------:R-:W-:Y:S04]  /*167b0*/  ISETP.GT.AND P0, PT, R236, R215, PT ;  /* 0x000000d7ec00720c */ /* 0x000fe80003f04270 */
[----:B------:R2:W-:Y:S05]  /*167c0*/  LDGSTS.E.BYPASS.LTC128B.128 [R241+0x8800], desc[UR4][R28.64] ;  /* 0x088000001cf17fae */ /* 0x0005ea000b981a04 */
[----:B------:R-:W-:Y:S05]  /*167d0*/  LDSM.16.M88.4 R152, [R0] ;  /* 0x000000000098783b */ /* 0x000fea0000000200 */
[----:B------:R-:W3:Y:S05]  /*167e0*/  LDSM.16.M88.4 R156, [R2+0x1000] ;  /* 0x00100000029c783b */ /* 0x000eea0000000200 */
[----:B------:R-:W4:Y:S05]  /*167f0*/  LDSM.16.M88.4 R160, [R2+0x1400] ;  /* 0x0014000002a0783b */ /* 0x000f2a0000000200 */
[----:B------:R-:W5:Y:S05]  /*16800*/  LDSM.16.M88.4 R164, [R2+0x1800] ;  /* 0x0018000002a4783b */ /* 0x000f6a0000000200 */
[----:B------:R-:W0:Y:S05]  /*16810*/  LDGDEPBAR ;  /* 0x00000000000079af */ /* 0x000e2a0000000000 */
        /* <DEDUP_REMOVED lines=9> */
[----:B------:R-:W3:Y:S02]  /*168b0*/  LDSM.16.M88.4 R88, [R2+0x3800] ;  /* 0x003800000258783b */ /* 0x000ee40000000200 */
[C---:B----4-:R-:W-:Y:S01]  /*168c0*/  HMMA.16816.F32.BF16 R12, R152.reuse, R160, RZ ;  /* 0x000000a0980c723c */ /* 0x050fe200000418ff */
[--C-:B------:R-:W-:Y:S02]  /*168d0*/  IMAD.IADD R160, R0, 0x1, R3.reuse ;  /* 0x0000000100a07824 */ /* 0x100fe400078e0203 */
[----:B------:R-:W4:Y:S01]  /*168e0*/  LDSM.16.M88.4 R96, [R2+0x3c00] ;  /* 0x003c00000260783b */ /* 0x000f220000000200 */
[----:B------:R-:W-:Y:S04]  /*168f0*/  IMAD.IADD R0, R2, 0x1, R3 ;  /* 0x0000000102007824 */ /* 0x000fe800078e0203 */
[C---:B------:R-:W-:Y:S01]  /*16900*/  HMMA.16816.F32.BF16 R16, R152.reuse, R162, RZ ;  /* 0x000000a29810723c */ /* 0x040fe200000418ff */
[----:B------:R-:W4:Y:S05]  /*16910*/  LDSM.16.M88.4 R104, [R2+0x4000] ;  /* 0x004000000268783b */ /* 0x000f2a0000000200 */
[----:B------:R-:W4:Y:S02]  /*16920*/  LDSM.16.M88.4 R112, [R2+0x4400] ;  /* 0x004400000270783b */ /* 0x000f240000000200 */
[C---:B-----5:R-:W-:Y:S03]  /*16930*/  HMMA.16816.F32.BF16 R20, R152.reuse, R164, RZ ;  /* 0x000000a49814723c */ /* 0x060fe600000418ff */
[----:B------:R-:W5:Y:S05]  /*16940*/  LDSM.16.M88.4 R120, [R2+0x4800] ;  /* 0x004800000278783b */ /* 0x000f6a0000000200 */
[C---:B------:R-:W-:Y:S01]  /*16950*/  HMMA.16816.F32.BF16 R24, R152.reuse, R166, RZ ;  /* 0x000000a69818723c */ /* 0x040fe200000418ff */
[----:B------:R-:W5:Y:S05]  /*16960*/  LDSM.16.M88.4 R128, [R2+0x4c00] ;  /* 0x004c00000280783b */ /* 0x000f6a0000000200 */
[----:B------:R-:W-:Y:S02]  /*16970*/  LDSM.16.M88.4 R160, [R160] ;  /* 0x00000000a0a0783b */ /* 0x000fe40000000200 */
[C---:B--2---:R-:W-:Y:S03]  /*16980*/  HMMA.16816.F32.BF16 R28, R152.reuse, R168, RZ ;  /* 0x000000a8981c723c */ /* 0x044fe600000418ff */
[----:B------:R-:W2:Y:S05]  /*16990*/  LDSM.16.M88.4 R164, [R0+0x1000] ;  /* 0x0010000000a4783b */ /* 0x000eaa0000000200 */
[C---:B------:R-:W-:Y:S01]  /*169a0*/  HMMA.16816.F32.BF16 R32, R152.reuse, R170, RZ ;  /* 0x000000aa9820723c */ /* 0x040fe200000418ff */
[----:B------:R-:W-:Y:S05]  /*169b0*/  LDSM.16.M88.4 R168, [R0+0x1800] ;  /* 0x0018000000a8783b */ /* 0x000fea0000000200 */
[----:B------:R-:W-:Y:S02]  /*169c0*/  LDSM.16.M88.4 R176, [R0+0x2400] ;  /* 0x0024000000b0783b */ /* 0x000fe40000000200 */
[C---:B-1----:R-:W-:Y:S03]  /*169d0*/  HMMA.16816.F32.BF16 R36, R152.reuse, R172, RZ ;  /* 0x000000ac9824723c */ /* 0x042fe600000418ff */
[----:B------:R-:W-:Y:S05]  /*169e0*/  LDSM.16.M88.4 R180, [R0+0x2800] ;  /* 0x0028000000b4783b */ /* 0x000fea0000000200 */
[C---:B------:R-:W-:Y:S01]  /*169f0*/  HMMA.16816.F32.BF16 R40, R152.reuse, R174, RZ ;  /* 0x000000ae9828723c */ /* 0x040fe200000418ff */
[----:B------:R-:W-:Y:S05]  /*16a00*/  LDSM.16.M88.4 R172, [R0+0x2000] ;  /* 0x0020000000ac783b */ /* 0x000fea0000000200 */
[----:B------:R-:W-:Y:S02]  /*16a10*/  LDSM.16.M88.4 R184, [R0+0x2c00] ;  /* 0x002c000000b8783b */ /* 0x000fe40000000200 */
[C---:B---3--:R-:W-:Y:S03]  /*16a20*/  HMMA.16816.F32.BF16 R44, R152.reuse, R156, RZ ;  /* 0x0000009c982c723c */ /* 0x048fe600000418ff */
        /* <DEDUP_REMOVED lines=25> */
[C---:B------:R-:W-:Y:S08]  /*16bc0*/  HMMA.16816.F32.BF16 R124, R152.reuse, R128, RZ ;  /* 0x00000080987c723c */ /* 0x040ff000000418ff */
[----:B------:R-:W-:Y:S01]  /*16bd0*/  HMMA.16816.F32.BF16 R128, R152, R130, RZ ;  /* 0x000000829880723c */ /* 0x000fe200000418ff */
[----:B------:R-:W3:Y:S07]  /*16be0*/  LDSM.16.M88.4 R152, [R0+0x1c00] ;  /* 0x001c00000098783b */ /* 0x000eee0000000200 */
[C---:B--2---:R-:W-:Y:S08]  /*16bf0*/  HMMA.16816.F32.BF16 R4, R160.reuse, R164, R4 ;  /* 0x000000a4a004723c */ /* 0x044ff00000041804 */
[C---:B------:R-:W-:Y:S01]  /*16c00*/  HMMA.16816.F32.BF16 R8, R160.reuse, R166, R8 ;  /* 0x000000a6a008723c */ /* 0x040fe20000041808 */
[----:B------:R-:W2:Y:S07]  /*16c10*/  LDSM.16.M88.4 R164, [R0+0x3000] ;  /* 0x0030000000a4783b */ /* 0x000eae0000000200 */
        /* <DEDUP_REMOVED lines=38> */
[----:B------:R-:W-:Y:S02]  /*16e80*/  LOP3.LUT R235, R235, 0xfffffff7, RZ, 0xc0, !PT ;  /* 0xfffffff7ebeb7812 */ /* 0x000fe400078ec0ff */
[----:B------:R-:W-:Y:S11]  /*16e90*/  ISETP.NE.AND.EX P1, PT, R229, RZ, PT, P0 ;  /* 0x000000ffe500720c */ /* 0x000ff60003f25300 */
[----:B------:R-:W-:Y:S02]  /*16ea0*/  @!UPT UIADD3 URZ, UPT, UPT, URZ, URZ, URZ ;  /* 0x000000fffffff290 */ /* 0x000fe4000fffe0ff */
[----:B------:R-:W-:Y:S01]  /*16eb0*/  @P1 LOP3.LUT R235, R235, 0x8, RZ, 0xfc, !PT ;  /* 0x00000008ebeb1812 */ /* 0x000fe200078efcff */
        /* <DEDUP_REMOVED lines=73> */
.L_x_4374:
[----:B------:R-:W-:Y:S05]  /*17350*/  BSYNC.RECONVERGENT B0 ;  /* 0x0000000000007941 */ /* 0x000fea0003800200 */
.L_x_4373:
        /* <DEDUP_REMOVED lines=27> */
.L_x_4372:
[----:B------:R-:W-:Y:S05]  /*17510*/  BSYNC.RECONVERGENT B1 ;  /* 0x0000000000017941 */ /* 0x000fea0003800200 */
.L_x_4371:
[----:B------:R-:W-:Y:S01]  /*17520*/  P2R R0, PR, RZ, 0x4 ;  /* 0x00000004ff007803 */ /* 0x000fe20000000000 */
[----:B------:R-:W-:Y:S01]  /*17530*/  IMAD.MOV.U32 R176, RZ, RZ, R230 ;  /* 0x000000ffffb07224 */ /* 0x000fe200078e00e6 */
[----:B------:R-:W-:Y:S02]  /*17540*/  LOP3.LUT R235, R235, 0xfffffffe, RZ, 0xc0, !PT ;  /* 0xfffffffeebeb7812 */ /* 0x000fe400078ec0ff */
[----:B------:R-:W-:Y:S01]  /*17550*/  LOP3.LUT R210, R210, 0x120, R211, 0xf8, !PT ;  /* 0x00000120d2d27812 */ /* 0x000fe200078ef8d3 */
[----:B------:R-:W-:Y:S05]  /*17560*/  IMAD.SHL.U32 R177, R176, 0x2, RZ ;  /* 0x00000002b0b17824 */ /* 0x000fea00078e00ff */
[----:B------:R-:W-:Y:S05]  /*17570*/  LOP3.LUT R177, R177, 0x6, RZ, 0xc0, !PT ;  /* 0x00000006b1b17812 */ /* 0x000fea00078ec0ff */
[----:B-1----:R-:W-:Y:S04]  /*17580*/  IMAD R2, R236, 0x100, R177 ;  /* 0x00000100ec027824 */ /* 0x002fe800078e02b1 */
[C---:B------:R-:W-:Y:S01]  /*17590*/  VIADD R3, R2.reuse, 0x1 ;  /* 0x0000000102037836 */ /* 0x040fe20000000000 */
[C---:B------:R-:W-:Y:S01]  /*175a0*/  ISETP.GE.AND P4, PT, R2.reuse, R234, PT ;  /* 0x000000ea0200720c */ /* 0x040fe20003f86270 */
[C---:B------:R-:W-:Y:S01]  /*175b0*/  VIADD R160, R2.reuse, 0x31 ;  /* 0x0000003102a07836 */ /* 0x040fe20000000000 */
[C---:B------:R-:W-:Y:S01]  /*175c0*/  ISETP.GE.AND P1, PT, R2.reuse, R232, PT ;  /* 0x000000e80200720c */ /* 0x040fe20003f26270 */
[----:B------:R-:W-:Y:S01]  /*175d0*/  VIADD R166, R2, 0x39 ;  /* 0x0000003902a67836 */ /* 0x000fe20000000000 */
[----:B------:R-:W-:Y:S01]  /*175e0*/  FSEL R4, R4, -INF , P4 ;  /* 0xff80000004047808 */ /* 0x000fe20002000000 */
[C---:B------:R-:W-:Y:S01]  /*175f0*/  VIADD R165, R2.reuse, 0x40 ;  /* 0x0000004002a57836 */ /* 0x040fe20000000000 */
[C---:B------:R-:W-:Y:S01]  /*17600*/  ISETP.GE.AND P4, PT, R3.reuse, R233, PT ;  /* 0x000000e90300720c */ /* 0x040fe20003f86270 */
[C---:B------:R-:W-:Y:S01]  /*17610*/  VIADD R164, R2.reuse, 0x41 ;  /* 0x0000004102a47836 */ /* 0x040fe20000000000 */
[C---:B------:R-:W-:Y:S01]  /*17620*/  ISETP.GE.AND P3, PT, R3.reuse, R234, PT ;  /* 0x000000ea0300720c */ /* 0x040fe20003f66270 */
[C---:B------:R-:W-:Y:S01]  /*17630*/  VIADD R173, R2.reuse, 0x60 ;  /* 0x0000006002ad7836 */ /* 0x040fe20000000000 */
[C---:B------:R-:W-:Y:S01]  /*17640*/  ISETP.GE.AND P0, PT, R3.reuse, R232, PT ;  /* 0x000000e80300720c */ /* 0x040fe20003f06270 */
[C---:B------:R-:W-:Y:S01]  /*17650*/  VIADD R175, R2.reuse, 0x68 ;  /* 0x0000006802af7836 */ /* 0x040fe20000000000 */
[-C--:B------:R-:W-:Y:S01]  /*17660*/  ISETP.GE.AND P2, PT, R3, R231.reuse, PT ;  /* 0x000000e70300720c */ /* 0x080fe20003f46270 */
[C---:B------:R-:W-:Y:S01]  /*17670*/  VIADD R3, R2.reuse, 0x8 ;  /* 0x0000000802037836 */ /* 0x040fe20000000000 */
[----:B------:R-:W-:Y:S01]  /*17680*/  FSEL R7, R7, -INF , P0 ;  /* 0xff80000007077808 */ /* 0x000fe20000000000 */
[C---:B------:R-:W-:Y:S01]  /*17690*/  VIADD R178, R2.reuse, 0x69 ;  /* 0x0000006902b27836 */ /* 0x040fe20000000000 */
[----:B------:R-:W-:Y:S01]  /*176a0*/  FSEL R5, R5, -INF , P3 ;  /* 0xff80000005057808 */ /* 0x000fe20001800000 */
[C---:B------:R-:W-:Y:S01]  /*176b0*/  VIADD R192, R2.reuse, 0x79 ;  /* 0x0000007902c07836 */ /* 0x040fe20000000000 */
[----:B------:R-:W-:Y:S01]  /*176c0*/  ISETP.GE.AND P0, PT, R3, R234, PT ;  /* 0x000000ea0300720c */ /* 0x000fe20003f06270 */
[C---:B------:R-:W-:Y:S01]  /*176d0*/  VIADD R181, R2.reuse, 0x81 ;  /* 0x0000008102b57836 */ /* 0x040fe20000000000 */
[----:B------:R-:W-:Y:S01]  /*176e0*/  @P4 LOP3.LUT R235, R235, 0x1, RZ, 0xfc, !PT ;  /* 0x00000001ebeb4812 */ /* 0x000fe200078efcff */
[----:B------:R-:W-:Y:S01]  /*176f0*/  VIADD R154, R2, 0x9 ;  /* 0x00000009029a7836 */ /* 0x000fe20000000000 */
[----:B------:R-:W-:Y:S01]  /*17700*/  FSEL R8, R8, -INF , P0 ;  /* 0xff80000008087808 */ /* 0x000fe20000000000 */
[----:B------:R-:W-:Y:S01]  /*17710*/  VIADD R153, R2, 0x10 ;  /* 0x0000001002997836 */ /* 0x000fe20000000000 */
[----:B------:R-:W-:Y:S01]  /*17720*/  FSEL R6, R6, -INF , P1 ;  /* 0xff80000006067808 */ /* 0x000fe20000800000 */
        /* <DEDUP_REMOVED lines=32> */
[----:B------:R-:W-:Y:S01]  /*17930*/  VIADD R191, R2, 0x88 ;  /* 0x0000008802bf7836 */ /* 0x000fe20000000000 */
        /* <DEDUP_REMOVED lines=14> */
[----:B------:R-:W-:Y:S01]  /*17a20*/  ISETP.GE.AND P1, PT, R3, R232, PT ;  /* 0x000000e80300720c */ /* 0x000fe20003f26270 */
[C---:B------:R-:W-:Y:S01]  /*17a30*/  VIADD R196, R2.reuse, 0xb0 ;  /* 0x000000b002c47836 */ /* 0x040fe20000000000 */
[----:B------:R-:W-:Y:S01]  /*17a40*/  FSEL R31, R31, -INF , P0 ;  /* 0xff8000001f1f7808 */ /* 0x000fe20000000000 */
[----:B------:R-:W-:Y:S01]  /*17a50*/  VIADD R200, R2, 0xc9 ;  /* 0x000000c902c87836 */ /* 0x000fe20000000000 */
[-C--:B------:R-:W-:Y:S02]  /*17a60*/  ISETP.GE.AND P0, PT, R28, R234.reuse, PT ;  /* 0x000000ea1c00720c */ /* 0x080fe40003f06270 */
[----:B------:R-:W-:Y:S02]  /*17a70*/  ISETP.GE.AND P3, PT, R152, R234, PT ;  /* 0x000000ea9800720c */ /* 0x000fe40003f66270 */
[----:B------:R-:W-:Y:S02]  /*17a80*/  FSEL R32, R32, -INF , P0 ;  /* 0xff80000020207808 */ /* 0x000fe40000000000 */
[----:B------:R-:W-:Y:S02]  /*17a90*/  ISETP.GE.AND P0, PT, R166, R232, PT ;  /* 0x000000e8a600720c */ /* 0x000fe40003f06270 */
[----:B------:R-:W-:Y:S02]  /*17aa0*/  ISETP.GE.AND P4, PT, R165, R234, PT ;  /* 0x000000eaa500720c */ /* 0x000fe40003f86270 */
[----:B------:R-:W-:Y:S02]  /*17ab0*/  FSEL R10, R10, -INF , P1 ;  /* 0xff8000000a0a7808 */ /* 0x000fe40000800000 */
[----:B------:R-:W-:Y:S02]  /*17ac0*/  FSEL R13, R13, -INF , P3 ;  /* 0xff8000000d0d7808 */ /* 0x000fe40001800000 */
[----:B------:R-:W-:Y:S02]  /*17ad0*/  FSEL R35, R35, -INF , P0 ;  /* 0xff80000023237808 */ /* 0x000fe40000000000 */
[----:B------:R-:W-:Y:S01]  /*17ae0*/  FSEL R167, R36, -INF , P4 ;  /* 0xff80000024a77808 */ /* 0x000fe20002000000 */
[----:B------:R-:W-:Y:S01]  /*17af0*/  VIADD R36, R2, 0x48 ;  /* 0x0000004802247836 */ /* 0x000fe20000000000 */
[----:B------:R-:W-:Y:S02]  /*17b00*/  ISETP.GE.AND P1, PT, R153, R232, PT ;  /* 0x000000e89900720c */ /* 0x000fe40003f26270 */
[----:B------:R-:W-:Y:S02]  /*17b10*/  ISETP.GE.AND P3, PT, R158, R234, PT ;  /* 0x000000ea9e00720c */ /* 0x000fe40003f66270 */
[-C--:B------:R-:W-:Y:S02]  /*17b20*/  ISETP.GE.AND P0, PT, R164, R232.reuse, PT ;  /* 0x000000e8a400720c */ /* 0x080fe40003f06270 */
[----:B------:R-:W-:Y:S02]  /*17b30*/  FSEL R14, R14, -INF , P1 ;  /* 0xff8000000e0e7808 */ /* 0x000fe40000800000 */
[----:B------:R-:W-:Y:S02]  /*17b40*/  FSEL R17, R17, -INF , P3 ;  /* 0xff80000011117808 */ /* 0x000fe40001800000 */
[----:B------:R-:W-:Y:S02]  /*17b50*/  FSEL R39, R39, -INF , P0 ;  /* 0xff80000027277808 */ /* 0x000fe40000000000 */
[----:B------:R-:W-:Y:S02]  /*17b60*/  ISETP.GE.AND P1, PT, R12, R232, PT ;  /* 0x000000e80c00720c */ /* 0x000fe40003f26270 */
[-C--:B------:R-:W-:Y:S02]  /*17b70*/  ISETP.GE.AND P3, PT, R156, R234.reuse, PT ;  /* 0x000000ea9c00720c */ /* 0x080fe40003f66270 */
[----:B------:R-:W-:Y:S02]  /*17b80*/  ISETP.GE.AND P0, PT, R36, R234, PT ;  /* 0x000000ea2400720c */ /* 0x000fe40003f06270 */
[----:B------:R-:W-:Y:S02]  /*17b90*/  FSEL R18, R18, -INF , P1 ;  /* 0xff80000012127808 */ /* 0x000fe40000800000 */
[----:B------:R-:W-:Y:S02]  /*17ba0*/  FSEL R21, R21, -INF , P3 ;  /* 0xff80000015157808 */ /* 0x000fe40001800000 */
[----:B------:R-:W-:Y:S02]  /*17bb0*/  FSEL R40, R40, -INF , P0 ;  /* 0xff80000028287808 */ /* 0x000fe40000000000 */
[----:B------:R-:W-:Y:S02]  /*17bc0*/  ISETP.GE.AND P1, PT, R157, R232, PT ;  /* 0x000000e89d00720c */ /* 0x000fe40003f26270 */
[----:B------:R-:W-:Y:S02]  /*17bd0*/  ISETP.GE.AND P3, PT, R162, R234, PT ;  /* 0x000000eaa200720c */ /* 0x000fe40003f66270 */
        /* <DEDUP_REMOVED lines=33> */
[-C--:B------:R-:W-:Y:S02]  /*17df0*/  ISETP.GE.AND P4, PT, R173, R234.reuse, PT ;  /* 0x000000eaad00720c */ /* 0x080fe40003f86270 */
[----:B------:R-:W-:Y:S02]  /*17e00*/  ISETP.GE.AND P0, PT, R175, R234, PT ;  /* 0x000000eaaf00720c */ /* 0x000fe40003f06270 */
[----:B------:R-:W-:Y:S02]  /*17e10*/  FSEL R42, R42, -INF , P1 ;  /* 0xff8000002a2a7808 */ /* 0x000fe40000800000 */
[----:B------:R-:W-:Y:S02]  /*17e20*/  FSEL R45, R45, -INF , P3 ;  /* 0xff8000002d2d7808 */ /* 0x000fe40001800000 */
[----:B------:R-:W-:Y:S01]  /*17e30*/  FSEL R179, R52, -INF , P4 ;  /* 0xff80000034b37808 */ /* 0x000fe20002000000 */
[----:B------:R-:W-:Y:S01]  /*17e40*/  VIADD R52, R2, 0x71 ;  /* 0x0000007102347836 */ /* 0x000fe20000000000 */
        /* <DEDUP_REMOVED lines=16> */
[----:B------:R-:W-:Y:S02]  /*17f50*/  ISETP.GE.AND P0, PT, R182, R234, PT ;  /* 0x000000eab600720c */ /* 0x000fe40003f06270 */
[----:B------:R-:W-:Y:S02]  /*17f60*/  FSEL R54, R54, -INF , P1 ;  /* 0xff80000036367808 */ /* 0x000fe40000800000 */
[----:B------:R-:W-:Y:S01]  /*17f70*/  FSEL R240, R64, -INF , P0 ;  /* 0xff80000040f07808 */ /* 0x000fe20000000000 */
[----:B------:R-:W-:Y:S01]  /*17f80*/  VIADD R64, R2, 0xa1 ;  /* 0x000000a102407836 */ /* 0x000fe20000000000 */
[----:B------:R-:W-:Y:S02]  /*17f90*/  ISETP.GE.AND P1, PT, R175, R232, PT ;  /* 0x000000e8af00720c */ /* 0x000fe40003f26270 */
[----:B------:R-:W-:Y:S02]  /*17fa0*/  ISETP.GE.AND P4, PT, R53, R234, PT ;  /* 0x000000ea3500720c */ /* 0x000fe40003f86270 */
[-C--:B------:R-:W-:Y:S02]  /*17fb0*/  ISETP.GE.AND P0, PT, R192, R232.reuse, PT ;  /* 0x000000e8c000720c */ /* 0x080fe40003f06270 */
[----:B------:R-:W-:Y:S02]  /*17fc0*/  FSEL R58, R58, -INF , P1 ;  /* 0xff8000003a3a7808 */ /* 0x000fe40000800000 */
[----:B------:R-:W-:Y:S01]  /*17fd0*/  FSEL R205, R60, -INF , P4 ;  /* 0xff8000003ccd7808 */ /* 0x000fe20002000000 */
[C---:B------:R-:W-:Y:S01]  /*17fe0*/  VIADD R60, R2.reuse, 0xd1 ;  /* 0x000000d1023c7836 */ /* 0x040fe20000000000 */
[----:B------:R-:W-:Y:S01]  /*17ff0*/  FSEL R189, R67, -INF , P0 ;  /* 0xff80000043bd7808 */ /* 0x000fe20000000000 */
[----:B------:R-:W-:Y:S01]  /*18000*/  VIADD R67, R2, 0xa0 ;  /* 0x000000a002437836 */ /* 0x000fe20000000000 */
        /* <DEDUP_REMOVED lines=8> */
[-C--:B------:R-:W-:Y:S02]  /*18090*/  ISETP.GE.AND P0, PT, R191, R234.reuse, PT ;  /* 0x000000eabf00720c */ /* 0x080fe40003f06270 */
[----:B------:R-:W-:Y:S02]  /*180a0*/  ISETP.GE.AND P3, PT, R178, R234, PT ;  /* 0x000000eab200720c */ /* 0x000fe40003f66270 */
        /* <DEDUP_REMOVED lines=8> */
[----:B------:R-:W-:Y:S02]  /*18130*/  FSEL R185, R75, -INF , P0 ;  /* 0xff8000004bb97808 */ /* 0x000fe40000000000 */
[----:B------:R-:W-:Y:S01]  /*18140*/  FSEL R246, R76, -INF , P4 ;  /* 0xff8000004cf67808 */ /* 0x000fe20002000000 */
[----:B------:R-:W-:Y:S01]  /*18150*/  VIADD R76, R2, 0x98 ;  /* 0x00000098024c7836 */ /* 0x000fe20000000000 */
[----:B------:R-:W-:Y:S02]  /*18160*/  ISETP.GE.AND P0, PT, R66, R232, PT ;  /* 0x000000e84200720c */ /* 0x000fe40003f06270 */
[----:B------:R-:W-:Y:S01]  /*18170*/  FSEL R206, R61, -INF , P3 ;  /* 0xff8000003dce7808 */ /* 0x000fe20001800000 */
[----:B------:R-:W-:Y:S01]  /*18180*/  VIADD R61, R2, 0xb1 ;  /* 0x000000b1023d7836 */ /* 0x000fe20000000000 */
[-C--:B------:R-:W-:Y:S02]  /*18190*/  ISETP.GE.AND P3, PT, R192, R234.reuse, PT ;  /* 0x000000eac000720c */ /* 0x080fe40003f66270 */
[----:B------:R-:W-:Y:S02]  /*181a0*/  ISETP.GE.AND P6, PT, R3, R231, PT ;  /* 0x000000e70300720c */ /* 0x000fe40003fc6270 */
[----:B------:R-:W-:Y:S02]  /*181b0*/  ISETP.GE.AND P5, PT, R2, R233, PT ;  /* 0x000000e90200720c */ /* 0x000fe40003fa6270 */
[----:B------:R-:W-:Y:S02]  /*181c0*/  FSEL R79, R79, -INF , P0 ;  /* 0xff8000004f4f7808 */ /* 0x000fe40000000000 */
[----:B------:R-:W-:Y:S02]  /*181d0*/  FSEL R207, R65, -INF , P3 ;  /* 0xff80000041cf7808 */ /* 0x000fe40001800000 */
[-C--:B------:R-:W-:Y:S02]  /*181e0*/  ISETP.GE.AND P3, PT, R181, R234.reuse, PT ;  /* 0x000000eab500720c */ /* 0x080fe40003f66270 */
[-C--:B------:R-:W-:Y:S02]  /*181f0*/  ISETP.GE.AND P4, PT, R67, R234.reuse, PT ;  /* 0x000000ea4300720c */ /* 0x080fe40003f86270 */
[----:B------:R-:W-:Y:S02]  /*18200*/  FSEL R241, R69, -INF , P3 ;  /* 0xff80000045f17808 */ /* 0x000fe40001800000 */
[-C--:B------:R-:W-:Y:S02]  /*18210*/  ISETP.GE.AND P3, PT, R201, R234.reuse, PT ;  /* 0x000000eac900720c */ /* 0x080fe40003f66270 */
[-C--:B------:R-:W-:Y:S02]  /*18220*/  ISETP.GE.AND P0, PT, R76, R234.reuse, PT ;  /* 0x000000ea4c00720c */ /* 0x080fe40003f06270 */
[----:B------:R-:W-:Y:S02]  /*18230*/  FSEL R243, R73, -INF , P3 ;  /* 0xff80000049f37808 */ /* 0x000fe40001800000 */
        /* <DEDUP_REMOVED lines=11> */
[----:B------:R-:W-:Y:S01]  /*182f0*/  FSEL R77, R88, -INF , P0 ;  /* 0xff800000584d7808 */ /* 0x000fe20000000000 */
[----:B------:R-:W-:Y:S01]  /*18300*/  VIADD R88, R2, 0xc0 ;  /* 0x000000c002587836 */ /* 0x000fe20000000000 */
[----:B------:R-:W-:Y:S02]  /*18310*/  ISETP.GE.AND P3, PT, R64, R234, PT ;  /* 0x000000ea4000720c */ /* 0x000fe40003f66270 */
[-C--:B------:R-:W-:Y:S02]  /*18320*/  ISETP.GE.AND P0, PT, R204, R232.reuse, PT ;  /* 0x000000e8cc00720c */ /* 0x080fe40003f06270 */
[----:B------:R-:W-:Y:S01]  /*18330*/  FSEL R251, R85, -INF , P3 ;  /* 0xff80000055fb7808 */ /* 0x000fe20001800000 */
[----:B------:R-:W-:Y:S01]  /*18340*/  VIADD R85, R2, 0xd0 ;  /* 0x000000d002557836 */ /* 0x000fe20000000000 */
        /* <DEDUP_REMOVED lines=9> */
[----:B------:R-:W-:Y:S02]  /*183e0*/  ISETP.GE.AND P3, PT, R204, R234, PT ;  /* 0x000000eacc00720c */ /* 0x000fe40003f66270 */
[----:B------:R-:W-:Y:S02]  /*183f0*/  FSEL R78, R78, -INF , P1 ;  /* 0xff8000004e4e7808 */ /* 0x000fe40000800000 */
[-C--:B------:R-:W-:Y:S02]  /*18400*/  ISETP.GE.AND P1, PT, R76, R232.reuse, PT ;  /* 0x000000e84c00720c */ /* 0x080fe40003f26270 */
        /* <DEDUP_REMOVED lines=26> */
[----:B------:R-:W-:Y:S02]  /*185b0*/  FSEL R84, R89, -INF , P3 ;  /* 0xff80000059547808 */ /* 0x000fe40001800000 */
[----:B------:R-:W-:Y:S02]  /*185c0*/  FSEL R72, R106, -INF , P1 ;  /* 0xff8000006a487808 */ /* 0x000fe40000800000 */
[----:B------:R-:W-:Y:S02]  /*185d0*/  ISETP.GE.AND P1, PT, R85, R232, PT ;  /* 0x000000e85500720c */ /* 0x000fe40003f26270 */
[-C--:B------:R-:W-:Y:S02]  /*185e0*/  ISETP.GE.AND P3, PT, R61, R234.reuse, PT ;  /* 0x000000ea3d00720c */ /* 0x080fe40003f66270 */
[----:B------:R-:W-:Y:S02]  /*185f0*/  FSEL R110, R110, -INF , P1 ;  /* 0xff8000006e6e7808 */ /* 0x000fe40000800000 */
[----:B------:R-:W-:Y:S01]  /*18600*/  FSEL R75, R93, -INF , P3 ;  /* 0xff8000005d4b7808 */ /* 0x000fe20001800000 */
[----:B------:R-:W-:Y:S01]  /*18610*/  IMAD.MOV.U32 R93, RZ, RZ, R81 ;  /* 0x000000ffff5d7224 */ /* 0x000fe200078e0051 */
        /* <DEDUP_REMOVED lines=14> */
[-C--:B------:R-:W-:Y:S02]  /*18700*/  ISETP.GE.AND P3, PT, R60, R234.reuse, PT ;  /* 0x000000ea3c00720c */ /* 0x080fe40003f66270 */
[----:B------:R-:W-:Y:S01]  /*18710*/  FSEL R100, R116, -INF , P4 ;  /* 0xff80000074647808 */ /* 0x000fe20002000000 */
[C---:B------:R-:W-:Y:S01]  /*18720*/  VIADD R116, R2.reuse, 0xe9 ;  /* 0x000000e902747836 */ /* 0x040fe20000000000 */
[----:B------:R-:W-:Y:S02]  /*18730*/  ISETP.GE.AND P4, PT, R2, R231, PT ;  /* 0x000000e70200720c */ /* 0x000fe40003f86270 */
[----:B------:R-:W-:Y:S01]  /*18740*/  FSEL R98, R109, -INF , P3 ;  /* 0xff8000006d627808 */ /* 0x000fe20001800000 */
[----:B------:R-:W-:Y:S01]  /*18750*/  IMAD.MOV.U32 R109, RZ, RZ, R96 ;  /* 0x000000ffff6d7224 */ /* 0x000fe200078e0060 */
[----:B------:R-:W-:Y:S01]  /*18760*/  ISETP.GE.AND P3, PT, R104, R234, PT ;  /* 0x000000ea6800720c */ /* 0x000fe20003f66270 */
[----:B------:R-:W-:Y:S01]  /*18770*/  VIADD R96, R2, 0xf1 ;  /* 0x000000f102607836 */ /* 0x000fe20000000000 */
        /* <DEDUP_REMOVED lines=9> */
[-C--:B------:R-:W-:Y:S01]  /*18810*/  ISETP.GE.AND P0, PT, R104, R232.reuse, PT ;  /* 0x000000e86800720c */ /* 0x080fe20003f06270 */
[----:B------:R-:W-:Y:S01]  /*18820*/  IMAD.MOV.U32 R98, RZ, RZ, R84 ;  /* 0x000000ffff627224 */ /* 0x000fe200078e0054 */
[-C--:B------:R-:W-:Y:S01]  /*18830*/  ISETP.GE.AND P1, PT, R105, R232.reuse, PT ;  /* 0x000000e86900720c */ /* 0x080fe20003f26270 */
[----:B------:R-:W-:Y:S01]  /*18840*/  IMAD.MOV.U32 R84, RZ, RZ, R250 ;  /* 0x000000ffff547224 */ /* 0x000fe200078e00fa */
[----:B------:R-:W-:Y:S02]  /*18850*/  FSEL R81, R115, -INF , P0 ;  /* 0xff80000073517808 */ /* 0x000fe40000000000 */
[----:B------:R-:W-:Y:S02]  /*18860*/  ISETP.GE.AND P0, PT, R56, R232, PT ;  /* 0x000000e83800720c */ /* 0x000fe40003f06270 */
[----:B------:R-:W-:Y:S02]  /*18870*/  FSEL R89, R114, -INF , P1 ;  /* 0xff80000072597808 */ /* 0x000fe40000800000 */
        /* <DEDUP_REMOVED lines=8> */
[----:B------:R-:W-:Y:S01]  /*18900*/  ISETP.GE.AND P1, PT, R80, R232, PT ;  /* 0x000000e85000720c */ /* 0x000fe20003f26270 */
[----:B------:R-:W-:Y:S01]  /*18910*/  IMAD.MOV.U32 R100, RZ, RZ, R93 ;  /* 0x000000ffff647224 */ /* 0x000fe200078e005d */
[----:B------:R-:W-:Y:S01]  /*18920*/  FSEL R123, R123, -INF , P0 ;  /* 0xff8000007b7b7808 */ /* 0x000fe20000000000 */
[----:B------:R-:W-:Y:S01]  /*18930*/  IMAD.MOV.U32 R93, RZ, RZ, R77 ;  /* 0x000000ffff5d7224 */ /* 0x000fe200078e004d */
[----:B------:R-:W-:Y:S01]  /*18940*/  FSEL R77, R4, -INF , !P5 ;  /* 0xff800000044d7808 */ /* 0x000fe20006800000 */
[----:B------:R-:W-:Y:S01]  /*18950*/  IMAD.MOV.U32 R4, RZ, RZ, R63 ;  /* 0x000000ffff047224 */ /* 0x000fe200078e003f */
[----:B------:R-:W-:Y:S01]  /*18960*/  FSEL R63, R6, -INF , !P4 ;  /* 0xff800000063f7808 */ /* 0x000fe20006000000 */
[----:B------:R-:W-:Y:S01]  /*18970*/  IMAD.MOV.U32 R6, RZ, RZ, R75 ;  /* 0x000000ffff067224 */ /* 0x000fe200078e004b */
[----:B------:R-:W-:Y:S02]  /*18980*/  FSEL R118, R118, -INF , P1 ;  /* 0xff80000076767808 */ /* 0x000fe40000800000 */
[-C--:B------:R-:W-:Y:S02]  /*18990*/  ISETP.GE.AND P3, PT, R120, R234.reuse, PT ;  /* 0x000000ea7800720c */ /* 0x080fe40003f66270 */
[-C--:B------:R-:W-:Y:S02]  /*189a0*/  ISETP.GE.AND P4, PT, R152, R233.reuse, PT ;  /* 0x000000e99800720c */ /* 0x080fe40003f86270 */
[----:B------:R-:W-:Y:S02]  /*189b0*/  ISETP.GE.AND P0, PT, R96, R234, PT ;  /* 0x000000ea6000720c */ /* 0x000fe40003f06270 */
[----:B------:R-:W-:Y:S02]  /*189c0*/  FSEL R75, R13, -INF , !P4 ;  /* 0xff8000000d4b7808 */ /* 0x000fe40006000000 */
[----:B------:R-:W-:Y:S01]  /*189d0*/  FSEL R119, R125, -INF , P0 ;  /* 0xff8000007d777808 */ /* 0x000fe20000000000 */
[----:B------:R-:W-:Y:S01]  /*189e0*/  IMAD.MOV.U32 R125, RZ, RZ, R71 ;  /* 0x000000ffff7d7224 */ /* 0x000fe200078e0047 */
[----:B------:R-:W-:Y:S01]  /*189f0*/  FSEL R71, R128, -INF , P3 ;  /* 0xff80000080477808 */ /* 0x000fe20001800000 */
[----:B------:R-:W-:Y:S01]  /*18a00*/  IMAD.MOV.U32 R128, RZ, RZ, R69 ;  /* 0x000000ffff807224 */ /* 0x000fe200078e0045 */
[-C--:B------:R-:W-:Y:S02]  /*18a10*/  ISETP.GE.AND P3, PT, R3, R233.reuse, PT ;  /* 0x000000e90300720c */ /* 0x080fe40003f66270 */
[-C--:B------:R-:W-:Y:S01]  /*18a20*/  ISETP.GE.AND P0, PT, R96, R232.reuse, PT ;  /* 0x000000e86000720c */ /* 0x080fe20003f06270 */
[----:B------:R-:W-:Y:S01]  /*18a30*/  IMAD.MOV.U32 R3, RZ, RZ, R71 ;  /* 0x000000ffff037224 */ /* 0x000fe200078e0047 */
[----:B------:R-:W-:Y:S02]  /*18a40*/  FSEL R115, R8, -INF , !P3 ;  /* 0xff80000008737808 */ /* 0x000fe40005800000 */
[----:B------:R-:W-:Y:S02]  /*18a50*/  FSEL R127, R127, -INF , P0 ;  /* 0xff8000007f7f7808 */ /* 0x000fe40000000000 */
[----:B------:R-:W-:Y:S02]  /*18a60*/  ISETP.GE.AND P3, PT, R12, R233, PT ;  /* 0x000000e90c00720c */ /* 0x000fe40003f66270 */
[----:B------:R-:W-:Y:S02]  /*18a70*/  ISETP.GE.AND P0, PT, R120, R232, PT ;  /* 0x000000e87800720c */ /* 0x000fe40003f06270 */
[----:B------:R-:W-:Y:S02]  /*18a80*/  FSEL R71, R16, -INF , !P3 ;  /* 0xff80000010477808 */ /* 0x000fe40005800000 */
[-C--:B------:R-:W-:Y:S02]  /*18a90*/  ISETP.GE.AND P4, PT, R153, R231.reuse, PT ;  /* 0x000000e79900720c */ /* 0x080fe40003f86270 */
[----:B------:R-:W-:Y:S02]  /*18aa0*/  FSEL R16, R7, -INF , !P2 ;  /* 0xff80000007107808 */ /* 0x000fe40005000000 */
[-C--:B------:R-:W-:Y:S02]  /*18ab0*/  ISETP.GE.AND P2, PT, R28, R231.reuse, PT ;  /* 0x000000e71c00720c */ /* 0x080fe40003f46270 */
[-C--:B------:R-:W-:Y:S02]  /*18ac0*/  ISETP.GE.AND P1, PT, R116, R234.reuse, PT ;  /* 0x000000ea7400720c */ /* 0x080fe40003f26270 */
[----:B------:R-:W-:Y:S02]  /*18ad0*/  LOP3.LUT P5, RZ, R235, 0x1, RZ, 0xc0, !PT ;  /* 0x00000001ebff7812 */ /* 0x000fe400078ac0ff */
[----:B------:R-:W-:Y:S02]  /*18ae0*/  FSEL R252, R121, -INF , P1 ;  /* 0xff80000079fc7808 */ /* 0x000fe40000800000 */
[----:B------:R-:W-:Y:S02]  /*18af0*/  ISETP.GE.AND P1, PT, R108, R234, PT ;  /* 0x000000ea6c00720c */ /* 0x000fe40003f26270 */
[----:B------:R-:W-:Y:S01]  /*18b00*/  FSEL R121, R5, -INF , !P5 ;  /* 0xff80000005797808 */ /* 0x000fe20006800000 */
[----:B------:R-:W-:Y:S01]  /*18b10*/  IMAD.MOV.U32 R5, RZ, RZ, R65 ;  /* 0x000000ffff057224 */ /* 0x000fe200078e0041 */
[----:B------:R-:W-:Y:S02]  /*18b20*/  FSEL R250, R124, -INF , P1 ;  /* 0xff8000007cfa7808 */ /* 0x000fe40000800000 */
[----:B------:R-:W-:Y:S02]  /*18b30*/  FSEL R124, R130, -INF , P0 ;  /* 0xff800000827c7808 */ /* 0x000fe40000000000 */
[----:B------:R-:W-:Y:S02]  /*18b40*/  ISETP.GE.AND P1, PT, R108, R232, PT ;  /* 0x000000e86c00720c */ /* 0x000fe40003f26270 */
[----:B------:R-:W-:Y:S02]  /*18b50*/  ISETP.GE.AND P5, PT, R154, R231, PT ;  /* 0x000000e79a00720c */ /* 0x000fe40003fa6270 */
[----:B------:R-:W-:Y:S02]  /*18b60*/  ISETP.GE.AND P0, PT, R153, R233, PT ;  /* 0x000000e99900720c */ /* 0x000fe40003f06270 */
[----:B------:R-:W-:Y:S02]  /*18b70*/  FSEL R153, R10, -INF , !P6 ;  /* 0xff8000000a997808 */ /* 0x000fe40007000000 */
[----:B------:R-:W-:Y:S02]  /*18b80*/  ISETP.GE.AND P6, PT, R12, R231, PT ;  /* 0x000000e70c00720c */ /* 0x000fe40003fc6270 */
[----:B------:R-:W-:Y:S02]  /*18b90*/  FSEL R155, R155, -INF , !P0 ;  /* 0xff8000009b9b7808 */ /* 0x000fe40004000000 */
[-C--:B------:R-:W-:Y:S02]  /*18ba0*/  ISETP.GE.AND P0, PT, R157, R233.reuse, PT ;  /* 0x000000e99d00720c */ /* 0x080fe40003f06270 */
[----:B------:R-:W-:Y:S02]  /*18bb0*/  FSEL R126, R126, -INF , P1 ;  /* 0xff8000007e7e7808 */ /* 0x000fe40000800000 */
[----:B------:R-:W-:Y:S01]  /*18bc0*/  FSEL R65, R159, -INF , !P0 ;  /* 0xff8000009f417808 */ /* 0x000fe20004000000 */
[----:B------:R-:W-:Y:S01]  /*18bd0*/  IMAD.MOV.U32 R159, RZ, RZ, R3 ;  /* 0x000000ffff9f7224 */ /* 0x000fe200078e0003 */
[-C--:B------:R-:W-:Y:S01]  /*18be0*/  ISETP.GE.AND P0, PT, R162, R233.reuse, PT ;  /* 0x000000e9a200720c */ /* 0x080fe20003f06270 */
[----:B------:R-:W2:Y:S01]  /*18bf0*/  LD.E R3, desc[UR4][R148.64+0xdc] ;  /* 0x0000dc0494037980 */ /* 0x000ea2000c101900 */
[----:B------:R-:W-:Y:S02]  /*18c00*/  ISETP.GE.AND P1, PT, R2, R234, PT ;  /* 0x000000ea0200720c */ /* 0x000fe40003f26270 */
[----:B------:R-:W-:Y:S02]  /*18c10*/  FSEL R25, R25, -INF , !P0 ;  /* 0xff80000019197808 */ /* 0x000fe40004000000 */
[-C--:B------:R-:W-:Y:S02]  /*18c20*/  ISETP.GE.AND P0, PT, R160, R233.reuse, PT ;  /* 0x000000e9a000720c */ /* 0x080fe40003f06270 */
[----:B------:R-:W-:Y:S02]  /*18c30*/  FSEL R69, R129, -INF , P1 ;  /* 0xff80000081457808 */ /* 0x000fe40000800000 */
[----:B------:R-:W-:Y:S02]  /*18c40*/  FSEL R29, R29, -INF , !P0 ;  /* 0xff8000001d1d7808 */ /* 0x000fe40004000000 */
[----:B------:R-:W-:Y:S01]  /*18c50*/  FSEL R129, R11, -INF , !P5 ;  /* 0xff8000000b817808 */ /* 0x000fe20006800000 */
[----:B------:R-:W-:Y:S01]  /*18c60*/  IMAD.MOV.U32 R130, RZ, RZ, R69 ;  /* 0x000000ffff827224 */ /* 0x000fe200078e0045 */
[----:B------:R-:W-:Y:S02]  /*18c70*/  ISETP.GE.AND P0, PT, R166, R233, PT ;  /* 0x000000e9a600720c */ /* 0x000fe40003f06270 */
[----:B------:R-:W-:Y:S01]  /*18c80*/  ISETP.GE.AND P5, PT, R158, R231, PT ;  /* 0x000000e79e00720c */ /* 0x000fe20003fa6270 */
[----:B------:R-:W-:Y:S01]  /*18c90*/  IMAD.MOV.U32 R7, RZ, RZ, R130 ;  /* 0x000000ffff077224 */ /* 0x000fe200078e0082 */
[----:B------:R-:W-:Y:S01]  /*18ca0*/  FSEL R33, R33, -INF , !P0 ;  /* 0xff80000021217808 */ /* 0x000fe20004000000 */
[----:B------:R-:W-:Y:S01]  /*18cb0*/  IMAD.MOV.U32 R130, RZ, RZ, R117 ;  /* 0x000000ffff827224 */ /* 0x000fe200078e0075 */
[-C--:B------:R-:W-:Y:S02]  /*18cc0*/  ISETP.GE.AND P0, PT, R164, R233.reuse, PT ;  /* 0x000000e9a400720c */ /* 0x080fe40003f06270 */
[-C--:B------:R-:W-:Y:S01]  /*18cd0*/  ISETP.GE.AND P1, PT, R154, R233.reuse, PT ;  /* 0x000000e99a00720c */ /* 0x080fe20003f26270 */
[----:B------:R-:W-:Y:S01]  /*18ce0*/  IMAD.MOV.U32 R154, RZ, RZ, R6 ;  /* 0x000000ffff9a7224 */ /* 0x000fe200078e0006 */
        /* <DEDUP_REMOVED lines=8> */
[-C--:B------:R-:W-:Y:S02]  /*18d70*/  ISETP.GE.AND P1, PT, R20, R233.reuse, PT ;  /* 0x000000e91400720c */ /* 0x080fe40003f26270 */
[----:B------:R-:W-:Y:S01]  /*18d80*/  FSEL R17, R21, -INF , !P3 ;  /* 0xff80000015117808 */ /* 0x000fe20005800000 */
[----:B------:R-:W-:Y:S01]  /*18d90*/  IMAD.MOV.U32 R21, RZ, RZ, R4 ;  /* 0x000000ffff157224 */ /* 0x000fe200078e0004 */
[----:B------:R-:W-:Y:S02]  /*18da0*/  FSEL R13, R24, -INF , !P1 ;  /* 0xff800000180d7808 */ /* 0x000fe40004800000 */
[----:B------:R-:W-:Y:S02]  /*18db0*/  FSEL R24, R14, -INF , !P4 ;  /* 0xff8000000e187808 */ /* 0x000fe40006000000 */
        /* <DEDUP_REMOVED lines=8> */
[----:B------:R-:W-:Y:S02]  /*18e40*/  FSEL R32, R18, -INF , !P6 ;  /* 0xff80000012207808 */ /* 0x000fe40007000000 */
[----:B------:R-:W-:Y:S02]  /*18e50*/  FSEL R18, R19, -INF , !P5 ;  /* 0xff80000013127808 */ /* 0x000fe40006800000 */
[----:B------:R-:W-:Y:S01]  /*18e60*/  ISETP.GE.AND P6, PT, R20, R231, PT ;  /* 0x000000e71400720c */ /* 0x000fe20003fc6270 */
[----:B------:R-:W-:Y:S01]  /*18e70*/  IMAD.MOV.U32 R20, RZ, RZ, R125 ;  /* 0x000000ffff147224 */ /* 0x000fe200078e007d */
[----:B------:R-:W-:Y:S01]  /*18e80*/  ISETP.GE.AND P1, PT, R165, R233, PT ;  /* 0x000000e9a500720c */ /* 0x000fe20003f26270 */
[----:B------:R-:W-:Y:S01]  /*18e90*/  IMAD.MOV.U32 R125, RZ, RZ, R112 ;  /* 0x000000ffff7d7224 */ /* 0x000fe200078e0070 */
[----:B------:R-:W-:Y:S01]  /*18ea0*/  FSEL R28, R26, -INF , !P6 ;  /* 0xff8000001a1c7808 */ /* 0x000fe20007000000 */
[----:B------:R-:W-:Y:S01]  /*18eb0*/  IMAD.MOV.U32 R112, RZ, RZ, R84 ;  /* 0x000000ffff707224 */ /* 0x000fe200078e0054 */
[C---:B------:R-:W-:Y:S02]  /*18ec0*/  ISETP.GE.AND P6, PT, R36.reuse, R231, PT ;  /* 0x000000e72400720c */ /* 0x040fe40003fc6270 */
[----:B------:R-:W-:Y:S01]  /*18ed0*/  FSEL R93, R167, -INF , !P1 ;  /* 0xff800000a75d7808 */ /* 0x000fe20004800000 */
[----:B------:R-:W-:Y:S01]  /*18ee0*/  IMAD.MOV.U32 R167, RZ, RZ, R128 ;  /* 0x000000ffffa77224 */ /* 0x000fe200078e0080 */
[----:B------:R-:W-:Y:S02]  /*18ef0*/  ISETP.GE.AND P1, PT, R36, R233, PT ;  /* 0x000000e92400720c */ /* 0x000fe40003f26270 */
[-C--:B------:R-:W-:Y:S02]  /*18f00*/  ISETP.GE.AND P3, PT, R156, R231.reuse, PT ;  /* 0x000000e79c00720c */ /* 0x080fe40003f66270 */
        /* <DEDUP_REMOVED lines=8> */
[----:B------:R-:W-:Y:S02]  /*18f90*/  FMNMX3.FTZ R42, R151, R63, R16, !PT ;  /* 0x0000003f972a7276 */ /* 0x000fe40007810010 */
[----:B------:R-:W-:Y:S01]  /*18fa0*/  ISETP.GE.AND P4, PT, R157, R231, PT ;  /* 0x000000e79d00720c */ /* 0x000fe20003f86270 */
[----:B------:R-:W-:Y:S01]  /*18fb0*/  IMAD.MOV.U32 R157, RZ, RZ, R5 ;  /* 0x000000ffff9d7224 */ /* 0x000fe200078e0005 */
[----:B------:R-:W-:Y:S01]  /*18fc0*/  ISETP.GE.AND P0, PT, R170, R233, PT ;  /* 0x000000e9aa00720c */ /* 0x000fe20003f06270 */
[----:B------:R-:W-:Y:S01]  /*18fd0*/  IMAD.MOV.U32 R5, RZ, RZ, R122 ;  /* 0x000000ffff057224 */ /* 0x000fe200078e007a */
[----:B------:R-:W-:Y:S01]  /*18fe0*/  FSEL R162, R22, -INF , !P4 ;  /* 0xff80000016a27808 */ /* 0x000fe20006000000 */
[----:B------:R-:W-:Y:S01]  /*18ff0*/  IMAD.MOV.U32 R122, RZ, RZ, R101 ;  /* 0x000000ffff7a7224 */ /* 0x000fe200078e0065 */
[----:B------:R-:W-:Y:S02]  /*19000*/  FSEL R22, R23, -INF , !P3 ;  /* 0xff80000017167808 */ /* 0x000fe40005800000 */
[-C--:B------:R-:W-:Y:S02]  /*19010*/  ISETP.GE.AND P3, PT, R160, R231.reuse, PT ;  /* 0x000000e7a000720c */ /* 0x080fe40003f66270 */
[----:B------:R-:W-:Y:S01]  /*19020*/  ISETP.GE.AND P4, PT, R161, R231, PT ;  /* 0x000000e7a100720c */ /* 0x000fe20003f86270 */
[----:B------:R-:W-:Y:S01]  /*19030*/  IMAD.MOV.U32 R161, RZ, RZ, R109 ;  /* 0x000000ffffa17224 */ /* 0x000fe200078e006d */
[----:B------:R-:W-:Y:S01]  /*19040*/  FSEL R6, R41, -INF , !P0 ;  /* 0xff80000029067808 */ /* 0x000fe20004000000 */
[----:B------:R-:W-:Y:S01]  /*19050*/  IMAD.MOV.U32 R41, RZ, RZ, R20 ;  /* 0x000000ffff297224 */ /* 0x000fe200078e0014 */
[----:B------:R-:W-:Y:S01]  /*19060*/  FSEL R160, R30, -INF , !P4 ;  /* 0xff8000001ea07808 */ /* 0x000fe20006000000 */
[----:B------:R-:W-:Y:S01]  /*19070*/  IMAD.MOV.U32 R20, RZ, RZ, R9 ;  /* 0x000000ffff147224 */ /* 0x000fe200078e0009 */
[----:B------:R-:W-:Y:S02]  /*19080*/  FSEL R30, R31, -INF , !P3 ;  /* 0xff8000001f1e7808 */ /* 0x000fe40005800000 */
[----:B------:R-:W-:Y:S01]  /*19090*/  FSEL R31, R48, -INF , !P1 ;  /* 0xff800000301f7808 */ /* 0x000fe20004800000 */
[----:B------:R-:W-:Y:S01]  /*190a0*/  IMAD.MOV.U32 R171, RZ, RZ, R20 ;  /* 0x000000ffffab7224 */ /* 0x000fe200078e0014 */
[----:B------:R-:W-:Y:S02]  /*190b0*/  ISETP.GE.AND P1, PT, R173, R233, PT ;  /* 0x000000e9ad00720c */ /* 0x000fe40003f26270 */
[----:B------:R-:W-:Y:S02]  /*190c0*/  FSEL R48, R34, -INF , !P2 ;  /* 0xff80000022307808 */ /* 0x000fe40005000000 */
        /* <DEDUP_REMOVED lines=9> */
[----:B------:R-:W-:Y:S02]  /*19160*/  FSEL R38, R38, -INF , !P4 ;  /* 0xff80000026267808 */ /* 0x000fe40006000000 */
[----:B------:R-:W-:Y:S02]  /*19170*/  FMNMX3.FTZ R20, R150, R77, R121, !PT ;  /* 0x0000004d96147276 */ /* 0x000fe40007810079 */
[----:B------:R-:W-:Y:S02]  /*19180*/  ISETP.GE.AND P0, PT, R168, R233, PT ;  /* 0x000000e9a800720c */ /* 0x000fe40003f06270 */
[----:B------:R-:W-:Y:S02]  /*19190*/  FMNMX3.FTZ R20, R20, R115, R113, !PT ;  /* 0x0000007314147276 */ /* 0x000fe40007810071 */
[----:B------:R-:W-:Y:S01]  /*191a0*/  FSEL R8, R45, -INF , !P0 ;  /* 0xff8000002d087808 */ /* 0x000fe20004000000 */
[----:B------:R-:W-:Y:S01]  /*191b0*/  IMAD.MOV.U32 R45, RZ, RZ, R106 ;  /* 0x000000ffff2d7224 */ /* 0x000fe200078e006a */
        /* <DEDUP_REMOVED lines=31> */
[----:B------:R-:W-:Y:S02]  /*193b0*/  ISETP.GE.AND P4, PT, R173, R231, PT ;  /* 0x000000e7ad00720c */ /* 0x000fe40003f86270 */
[----:B------:R-:W-:Y:S02]  /*193c0*/  FSEL R164, R43, -INF , !P5 ;  /* 0xff8000002ba47808 */ /* 0x000fe40006800000 */
[----:B------:R-:W-:Y:S02]  /*193d0*/  ISETP.GE.AND P0, PT, R201, R233, PT ;  /* 0x000000e9c900720c */ /* 0x000fe40003f06270 */
[----:B------:R-:W-:Y:S02]  /*193e0*/  ISETP.GE.AND P3, PT, R168, R231, PT ;  /* 0x000000e7a800720c */ /* 0x000fe40003f66270 */
        /* <DEDUP_REMOVED lines=31> */
[-C--:B------:R-:W-:Y:S02]  /*195e0*/  ISETP.GE.AND P4, PT, R67, R231.reuse, PT ;  /* 0x000000e74300720c */ /* 0x080fe40003f86270 */
[-C--:B------:R-:W-:Y:S02]  /*195f0*/  ISETP.GE.AND P5, PT, R201, R231.reuse, PT ;  /* 0x000000e7c900720c */ /* 0x080fe40003fa6270 */
[-C--:B------:R-:W-:Y:S02]  /*19600*/  ISETP.GE.AND P2, PT, R198, R231.reuse, PT ;  /* 0x000000e7c600720c */ /* 0x080fe40003f46270 */
[-C--:B------:R-:W-:Y:S02]  /*19610*/  ISETP.GE.AND P3, PT, R52, R231.reuse, PT ;  /* 0x000000e73400720c */ /* 0x080fe40003f66270 */
[-C--:B------:R-:W-:Y:S02]  /*19620*/  ISETP.GE.AND P6, PT, R191, R231.reuse, PT ;  /* 0x000000e7bf00720c */ /* 0x080fe40003fc6270 */
[----:B------:R-:W-:Y:S02]  /*19630*/  FSEL R52, R183, -INF , !P3 ;  /* 0xff800000b7347808 */ /* 0x000fe40005800000 */
[----:B------:R-:W-:Y:S02]  /*19640*/  ISETP.GE.AND P3, PT, R181, R231, PT ;  /* 0x000000e7b500720c */ /* 0x000fe40003f66270 */
[----:B------:R-:W-:Y:S02]  /*19650*/  ISETP.GE.AND P1, PT, R198, R233, PT ;  /* 0x000000e9c600720c */ /* 0x000fe40003f26270 */
[----:B------:R-:W-:Y:S02]  /*19660*/  FSEL R109, R187, -INF , !P3 ;  /* 0xff800000bb6d7808 */ /* 0x000fe40005800000 */
[----:B------:R-:W-:Y:S02]  /*19670*/  ISETP.GE.AND P3, PT, R66, R231, PT ;  /* 0x000000e74200720c */ /* 0x000fe40003f66270 */
[----:B------:R-:W-:Y:S02]  /*19680*/  FSEL R245, R158, -INF , !P1 ;  /* 0xff8000009ef57808 */ /* 0x000fe40004800000 */
[----:B------:R-:W-:Y:S02]  /*19690*/  FSEL R158, R186, -INF , !P6 ;  /* 0xff800000ba9e7808 */ /* 0x000fe40007000000 */
[----:B------:R-:W-:Y:S02]  /*196a0*/  ISETP.GE.AND P1, PT, R196, R233, PT ;  /* 0x000000e9c400720c */ /* 0x000fe40003f26270 */
[----:B------:R-:W-:Y:S02]  /*196b0*/  ISETP.GE.AND P6, PT, R76, R231, PT ;  /* 0x000000e74c00720c */ /* 0x000fe40003fc6270 */
        /* <DEDUP_REMOVED lines=8> */
[----:B------:R-:W-:Y:S01]  /*19740*/  ISETP.GE.AND P1, PT, R88, R233, PT ;  /* 0x000000e95800720c */ /* 0x000fe20003f26270 */
[----:B------:R-:W-:Y:S01]  /*19750*/  IMAD.MOV.U32 R157, RZ, RZ, R122 ;  /* 0x000000ffff9d7224 */ /* 0x000fe200078e007a */
[----:B------:R-:W-:Y:S02]  /*19760*/  P2R R5, PR, RZ, 0x4 ;  /* 0x00000004ff057803 */ /* 0x000fe40000000000 */
[----:B------:R-:W-:Y:S02]  /*19770*/  FSEL R189, R249, -INF , !P1 ;  /* 0xff800000f9bd7808 */ /* 0x000fe40004800000 */
[----:B------:R-:W-:Y:S02]  /*19780*/  FSEL R249, R86, -INF , !P4 ;  /* 0xff80000056f97808 */ /* 0x000fe40006000000 */
[----:B------:R-:W-:Y:S02]  /*19790*/  ISETP.NE.AND P4, PT, R5, RZ, PT ;  /* 0x000000ff0500720c */ /* 0x000fe40003f85270 */
[----:B------:R-:W-:Y:S02]  /*197a0*/  FMNMX3.FTZ R5, R42, R153, R129, !PT ;  /* 0x000000992a057276 */ /* 0x000fe40007810081 */
[----:B------:R-:W-:Y:S02]  /*197b0*/  FSEL R241, R90, -INF , !P4 ;  /* 0xff8000005af17808 */ /* 0x000fe40006000000 */
[----:B------:R-:W-:Y:S02]  /*197c0*/  FMNMX3.FTZ R5, R5, R24, R163, !PT ;  /* 0x0000001805057276 */ /* 0x000fe400078100a3 */
[-C--:B------:R-:W-:Y:S02]  /*197d0*/  ISETP.GE.AND P1, PT, R202, R233.reuse, PT ;  /* 0x000000e9ca00720c */ /* 0x080fe40003f26270 */
[----:B------:R-:W-:Y:S02]  /*197e0*/  FMNMX3.FTZ R5, R5, R32, R18, !PT ;  /* 0x0000002005057276 */ /* 0x000fe40007810012 */
[----:B------:R-:W-:Y:S01]  /*197f0*/  FSEL R183, R45, -INF , !P1 ;  /* 0xff8000002db77808 */ /* 0x000fe20004800000 */
[----:B------:R-:W-:Y:S01]  /*19800*/  IMAD.MOV.U32 R45, RZ, RZ, R41 ;  /* 0x000000ffff2d7224 */ /* 0x000fe200078e0029 */
[----:B------:R-:W-:Y:S01]  /*19810*/  FMNMX3.FTZ R5, R5, R162, R22, !PT ;  /* 0x000000a205057276 */ /* 0x000fe20007810016 */
[----:B------:R-:W-:Y:S01]  /*19820*/  IMAD.MOV.U32 R41, RZ, RZ, R7 ;  /* 0x000000ffff297224 */ /* 0x000fe200078e0007 */
        /* <DEDUP_REMOVED lines=21> */
[C---:B------:R-:W-:Y:S02]  /*19980*/  ISETP.GE.AND P0, PT, R199.reuse, R233, PT ;  /* 0x000000e9c700720c */ /* 0x040fe40003f06270 */
[-C--:B------:R-:W-:Y:S02]  /*19990*/  ISETP.GE.AND P4, PT, R199, R231.reuse, PT ;  /* 0x000000e7c700720c */ /* 0x080fe40003f86270 */
[----:B------:R-:W-:Y:S01]  /*199a0*/  FSEL R197, R21, -INF , !P0 ;  /* 0xff80000015c57808 */ /* 0x000fe20004000000 */
[----:B------:R-:W-:Y:S01]  /*199b0*/  IMAD.MOV.U32 R21, RZ, RZ, R130 ;  /* 0x000000ffff157224 */ /* 0x000fe200078e0082 */
        /* <DEDUP_REMOVED lines=19> */
[----:B------:R-:W-:Y:S02]  /*19af0*/  ISETP.NE.AND P2, PT, R0, RZ, PT ;  /* 0x000000ff0000720c */ /* 0x000fe40003f45270 */
[----:B------:R-:W-:Y:S02]  /*19b00*/  FSEL R111, R111, -INF , !P3 ;  /* 0xff8000006f6f7808 */ /* 0x000fe40005800000 */
[----:B------:R-:W-:Y:S02]  /*19b10*/  ISETP.GE.AND P3, PT, R2, R233, PT ;  /* 0x000000e90200720c */ /* 0x000fe40003f66270 */
[-C--:B------:R-:W-:Y:S02]  /*19b20*/  ISETP.GE.AND P5, PT, R80, R231.reuse, PT ;  /* 0x000000e75000720c */ /* 0x080fe40003fa6270 */
[----:B------:R-:W-:Y:S02]  /*19b30*/  FSEL R44, R167, -INF , !P3 ;  /* 0xff800000a72c7808 */ /* 0x000fe40005800000 */
[-C--:B------:R-:W-:Y:S02]  /*19b40*/  ISETP.GE.AND P3, PT, R120, R231.reuse, PT ;  /* 0x000000e77800720c */ /* 0x080fe40003f66270 */
[----:B------:R-:W-:Y:S02]  /*19b50*/  FSEL R61, R118, -INF , !P5 ;  /* 0xff800000763d7808 */ /* 0x000fe40006800000 */
[----:B------:R-:W-:Y:S02]  /*19b60*/  ISETP.GE.AND P5, PT, R96, R231, PT ;  /* 0x000000e76000720c */ /* 0x000fe40003fa6270 */
[----:B------:R-:W-:Y:S02]  /*19b70*/  FMNMX3.FTZ R5, R5, R166, R164, !PT ;  /* 0x000000a605057276 */ /* 0x000fe400078100a4 */
[----:B------:R-:W-:Y:S02]  /*19b80*/  FSEL R43, R127, -INF , !P5 ;  /* 0xff8000007f2b7808 */ /* 0x000fe40006800000 */
        /* <DEDUP_REMOVED lines=21> */
[----:B------:R-:W-:Y:S04]  /*19ce0*/  ISETP.GE.AND P0, PT, R202, R231, PT ;  /* 0x000000e7ca00720c */ /* 0x000fe80003f06270 */
[----:B------:R-:W-:Y:S02]  /*19cf0*/  P2R R20, PR, RZ, 0x1 ;  /* 0x00000001ff147803 */ /* 0x000fe40000000000 */
[----:B------:R-:W-:Y:S02]  /*19d00*/  ISETP.GE.AND P0, PT, R56, R233, PT ;  /* 0x000000e93800720c */ /* 0x000fe40003f06270 */
[----:B------:R-:W-:Y:S02]  /*19d10*/  ISETP.NE.AND P6, PT, R20, RZ, PT ;  /* 0x000000ff1400720c */ /* 0x000fe40003fc5270 */
[----:B------:R-:W-:Y:S02]  /*19d20*/  FMNMX3.FTZ R20, R7, R14, R206, !PT ;  /* 0x0000000e07147276 */ /* 0x000fe400078100ce */
[----:B------:R-:W-:Y:S02]  /*19d30*/  FMNMX3.FTZ R7, R5, R172, R50, !PT ;  /* 0x000000ac05077276 */ /* 0x000fe40007810032 */
[----:B------:R-:W-:Y:S02]  /*19d40*/  FMNMX3.FTZ R20, R20, R23, R11, !PT ;  /* 0x0000001714147276 */ /* 0x000fe4000781000b */
[----:B------:R-:W-:Y:S02]  /*19d50*/  FMNMX3.FTZ R7, R7, R174, R54, !PT ;  /* 0x000000ae07077276 */ /* 0x000fe40007810036 */
[----:B------:R-:W-:Y:S02]  /*19d60*/  FMNMX3.FTZ R20, R20, R19, R101, !PT ;  /* 0x0000001314147276 */ /* 0x000fe40007810065 */
[----:B------:R-:W-:Y:S02]  /*19d70*/  FMNMX3.FTZ R7, R7, R194, R178, !PT ;  /* 0x000000c207077276 */ /* 0x000fe400078100b2 */
[----:B------:R-:W-:Y:S02]  /*19d80*/  FSEL R67, R21, -INF , !P0 ;  /* 0xff80000015437808 */ /* 0x000fe40004000000 */
[----:B------:R-:W-:Y:S02]  /*19d90*/  ISETP.GE.AND P0, PT, R85, R231, PT ;  /* 0x000000e75500720c */ /* 0x000fe40003f06270 */
        /* <DEDUP_REMOVED lines=8> */
[----:B------:R-:W-:Y:S02]  /*19e20*/  P2R R5, PR, RZ, 0x1 ;  /* 0x00000001ff057803 */ /* 0x000fe40000000000 */
[-C--:B------:R-:W-:Y:S02]  /*19e30*/  ISETP.GE.AND P0, PT, R116, R233.reuse, PT ;  /* 0x000000e97400720c */ /* 0x080fe40003f06270 */
[----:B------:R-:W-:Y:S02]  /*19e40*/  ISETP.NE.AND P4, PT, R5, RZ, PT ;  /* 0x000000ff0500720c */ /* 0x000fe40003f85270 */
[----:B------:R-:W-:Y:S02]  /*19e50*/  FMNMX3.FTZ R5, R20, R82, R109, !PT ;  /* 0x0000005214057276 */ /* 0x000fe4000781006d */
[----:B------:R-:W-:Y:S02]  /*19e60*/  FSEL R55, R252, -INF , !P0 ;  /* 0xff800000fc377808 */ /* 0x000fe40004000000 */
[----:B------:R-:W-:Y:S02]  /*19e70*/  FMNMX3.FTZ R5, R5, R158, R98, !PT ;  /* 0x0000009e05057276 */ /* 0x000fe40007810062 */
[-C--:B------:R-:W-:Y:S02]  /*19e80*/  ISETP.GE.AND P0, PT, R96, R233.reuse, PT ;  /* 0x000000e96000720c */ /* 0x080fe40003f06270 */
[----:B------:R-:W-:Y:S02]  /*19e90*/  FMNMX3.FTZ R5, R5, R106, R154, !PT ;  /* 0x0000006a05057276 */ /* 0x000fe4000781009a */
[----:B------:R-:W-:Y:S02]  /*19ea0*/  FSEL R47, R119, -INF , !P0 ;  /* 0xff800000772f7808 */ /* 0x000fe40004000000 */
[----:B------:R-:W-:Y:S02]  /*19eb0*/  FMNMX3.FTZ R20, R5, R122, R130, !PT ;  /* 0x0000007a05147276 */ /* 0x000fe40007810082 */
[----:B------:R-:W-:Y:S02]  /*19ec0*/  FSEL R119, R110, -INF , !P4 ;  /* 0xff8000006e777808 */ /* 0x000fe40006000000 */
[----:B------:R-:W-:Y:S02]  /*19ed0*/  ISETP.GE.AND P0, PT, R120, R233, PT ;  /* 0x000000e97800720c */ /* 0x000fe40003f06270 */
[-C--:B------:R-:W-:Y:S02]  /*19ee0*/  ISETP.GE.AND P6, PT, R104, R231.reuse, PT ;  /* 0x000000e76800720c */ /* 0x080fe40003fc6270 */
[----:B------:R-:W-:Y:S02]  /*19ef0*/  FSEL R41, R161, -INF , !P0 ;  /* 0xff800000a1297808 */ /* 0x000fe40004000000 */
[----:B------:R-:W-:Y:S02]  /*19f00*/  FSEL R81, R81, -INF , !P6 ;  /* 0xff80000051517808 */ /* 0x000fe40007000000 */
[-C--:B------:R-:W-:Y:S02]  /*19f10*/  ISETP.GE.AND P0, PT, R97, R231.reuse, PT ;  /* 0x000000e76100720c */ /* 0x080fe40003f06270 */
[-C--:B------:R-:W-:Y:S02]  /*19f20*/  ISETP.GE.AND P6, PT, R108, R231.reuse, PT ;  /* 0x000000e76c00720c */ /* 0x080fe40003fc6270 */
[----:B------:R-:W-:Y:S02]  /*19f30*/  FSEL R53, R114, -INF , !P0 ;  /* 0xff80000072357808 */ /* 0x000fe40004000000 */
[----:B------:R-:W-:Y:S02]  /*19f40*/  ISETP.GE.AND P0, PT, R2, R232, PT ;  /* 0x000000e80200720c */ /* 0x000fe40003f06270 */
        /* <DEDUP_REMOVED lines=37> */
[----:B---3--:R-:W-:Y:S02]  /*1a1a0*/  FMNMX.FTZ R0, R5, R0, !PT ;  /* 0x0000000005007209 */ /* 0x008fe40007810000 */
[----:B------:R-:W-:Y:S02]  /*1a1b0*/  FSEL R7, R2, RZ, P1 ;  /* 0x000000ff02077208 */ /* 0x000fe40000800000 */
[----:B------:R-:W-:Y:S01]  /*1a1c0*/  FSEL R46, R46, RZ, P1 ;  /* 0x000000ff2e2e7208 */ /* 0x000fe20000800000 */
[----:B------:R-:W-:Y:S01]  /*1a1d0*/  FMUL.FTZ R42, R3, R0 ;  /* 0x00000000032a7220 */ /* 0x000fe20000410000 */
[----:B------:R-:W-:Y:S03]  /*1a1e0*/  FSETP.NEU.FTZ.AND P0, PT, R0, -INF , PT ;  /* 0xff8000000000780b */ /* 0x000fe60003f1d000 */
[-CC-:B------:R-:W-:Y:S01]  /*1a1f0*/  FFMA.FTZ R56, R12, R3.reuse, -R46.reuse ;  /* 0x000000030c387223 */ /* 0x180fe2000001082e */
[-CC-:B------:R-:W-:Y:S01]  /*1a200*/  FFMA.FTZ R92, R29, R3.reuse, -R46.reuse ;  /* 0x000000031d5c7223 */ /* 0x180fe2000001082e */
[-CC-:B------:R-:W-:Y:S01]  /*1a210*/  FFMA.FTZ R85, R31, R3.reuse, -R46.reuse ;  /* 0x000000031f557223 */ /* 0x180fe2000001082e */
[-CC-:B------:R-:W-:Y:S01]  /*1a220*/  FFMA.FTZ R88, R33, R3.reuse, -R46.reuse ;  /* 0x0000000321587223 */ /* 0x180fe2000001082e */
[----:B------:R-:W-:Y:S01]  /*1a230*/  FSEL R42, R42, RZ, P0 ;  /* 0x000000ff2a2a7208 */ /* 0x000fe20000000000 */
[-CC-:B------:R-:W-:Y:S01]  /*1a240*/  FFMA.FTZ R99, R40, R3.reuse, -R46.reuse ;  /* 0x0000000328637223 */ /* 0x180fe2000001082e */
[----:B------:R-:W-:Y:S01]  /*1a250*/  MUFU.EX2 R56, R56 ;  /* 0x0000003800387308 */ /* 0x000fe20000000800 */
[----:B------:R-:W-:Y:S01]  /*1a260*/  LEA R40, R210, UR6, 0x1 ;  /* 0x00000006d2287c11 */ /* 0x000fe2000f8e08ff */
[-CC-:B------:R-:W-:Y:S01]  /*1a270*/  FFMA.FTZ R175, R115, R3.reuse, -R46.reuse ;  /* 0x0000000373af7223 */ /* 0x180fe2000001082e */
[-C--:B------:R-:W-:Y:S01]  /*1a280*/  FFMA.FTZ R115, R15, R3.reuse, -R46 ;  /* 0x000000030f737223 */ /* 0x080fe2000001082e */
        /* <DEDUP_REMOVED lines=10> */
[-C--:B------:R-:W-:Y:S01]  /*1a330*/  FFMA.FTZ R118, R129, R3.reuse, -R42 ;  /* 0x0000000381767223 */ /* 0x080fe2000001082a */
[-CC-:B------:R-:W-:Y:S03]  /*1a340*/  FFMA.FTZ R129, R13, R3.reuse, -R46.reuse ;  /* 0x000000030d817223 */ /* 0x180fe6000001082e */
[----:B------:R-:W-:Y:S01]  /*1a350*/  MUFU.EX2 R161, R161 ;  /* 0x000000a100a17308 */ /* 0x000fe20000000800 */
[----:B------:R-:W1:Y:S01]  /*1a360*/  LDSM.16.MT88.4 R12, [R40+0x5000] ;  /* 0x00500000280c783b */ /* 0x000e620000004200 */
[-CC-:B------:R-:W-:Y:S01]  /*1a370*/  FFMA.FTZ R72, R77, R3.reuse, -R46.reuse ;  /* 0x000000034d487223 */ /* 0x180fe2000001082e */
[-C--:B------:R-:W-:Y:S01]  /*1a380*/  FFMA.FTZ R77, R35, R3.reuse, -R46 ;  /* 0x00000003234d7223 */ /* 0x080fe2000001082e */
[-CC-:B------:R-:W-:Y:S01]  /*1a390*/  FFMA.FTZ R124, R16, R3.reuse, -R42.reuse ;  /* 0x00000003107c7223 */ /* 0x180fe2000001082a */
[-CC-:B------:R-:W-:Y:S01]  /*1a3a0*/  FFMA.FTZ R173, R153, R3.reuse, -R42.reuse ;  /* 0x0000000399ad7223 */ /* 0x180fe2000001082a */
[-CC-:B------:R-:W-:Y:S01]  /*1a3b0*/  FFMA.FTZ R102, R22, R3.reuse, -R42.reuse ;  /* 0x0000000316667223 */ /* 0x180fe2000001082a */
[-CC-:B------:R-:W-:Y:S03]  /*1a3c0*/  FFMA.FTZ R167, R24, R3.reuse, -R42.reuse ;  /* 0x0000000318a77223 */ /* 0x180fe6000001082a */
[----:B------:R-:W-:Y:S01]  /*1a3d0*/  MUFU.EX2 R72, R72 ;  /* 0x0000004800487308 */ /* 0x000fe20000000800 */
[----:B------:R-:W-:Y:S01]  /*1a3e0*/  LDSM.16.MT88.4 R32, [R40+0x5400] ;  /* 0x005400002820783b */ /* 0x000fe20000004200 */
[-CC-:B------:R-:W-:Y:S01]  /*1a3f0*/  FFMA.FTZ R94, R26, R3.reuse, -R42.reuse ;  /* 0x000000031a5e7223 */ /* 0x180fe2000001082a */
        /* <DEDUP_REMOVED lines=40> */
[-C--:B------:R-:W-:Y:S01]  /*1a680*/  FFMA.FTZ R121, R160, R3.reuse, -R42 ;  /* 0x00000003a0797223 */ /* 0x080fe2000001082a */
[-C--:B------:R-:W-:Y:S01]  /*1a690*/  FFMA.FTZ R120, R113, R3.reuse, -R46 ;  /* 0x0000000371787223 */ /* 0x080fe2000001082e */
[-C--:B------:R-:W-:Y:S01]  /*1a6a0*/  FFMA.FTZ R113, R48, R3.reuse, -R42 ;  /* 0x0000000330717223 */ /* 0x080fe2000001082a */
[--C-:B------:R-:W-:Y:S01]  /*1a6b0*/  FFMA.FTZ R96, R25, R3, -R46.reuse ;  /* 0x0000000319607223 */ /* 0x100fe2000001082e */
[----:B--2---:R-:W-:Y:S03]  /*1a6c0*/  F2FP.BF16.F32.PACK_AB R25, R124, R179 ;  /* 0x000000b37c19723e */ /* 0x004fe600000010ff */
[----:B------:R-:W2:Y:S01]  /*1a6d0*/  MUFU.EX2 R126, R126 ;  /* 0x0000007e007e7308 */ /* 0x000ea20000000800 */
[-CC-:B------:R-:W-:Y:S01]  /*1a6e0*/  FFMA.FTZ R52, R11, R3.reuse, -R46.reuse ;  /* 0x000000030b347223 */ /* 0x180fe2000001082e */
[-C--:B------:R-:W-:Y:S01]  /*1a6f0*/  FFMA.FTZ R116, R75, R3.reuse, -R46 ;  /* 0x000000034b747223 */ /* 0x080fe2000001082e */
[-C--:B------:R-:W-:Y:S01]  /*1a700*/  FFMA.FTZ R75, R174, R3.reuse, -R42 ;  /* 0x00000003ae4b7223 */ /* 0x080fe2000001082a */
[-C--:B------:R-:W-:Y:S01]  /*1a710*/  FFMA.FTZ R163, R71, R3.reuse, -R46 ;  /* 0x0000000347a37223 */ /* 0x080fe2000001082e */
[-C--:B------:R-:W-:Y:S01]  /*1a720*/  FFMA.FTZ R71, R194, R3.reuse, -R42 ;  /* 0x00000003c2477223 */ /* 0x080fe2000001082a */
[-CC-:B------:R-:W-:Y:S01]  /*1a730*/  FFMA.FTZ R197, R197, R3.reuse, -R46.reuse ;  /* 0x00000003c5c57223 */ /* 0x180fe2000001082e */
[-CC-:B------:R-:W-:Y:S03]  /*1a740*/  FFMA.FTZ R80, R4, R3.reuse, -R46.reuse ;  /* 0x0000000304507223 */ /* 0x180fe6000001082e */
[----:B------:R-:W3:Y:S01]  /*1a750*/  MUFU.EX2 R120, R120 ;  /* 0x0000007800787308 */ /* 0x000ee20000000800 */
[----:B------:R-:W-:Y:S01]  /*1a760*/  FSEL R4, R0, RZ, P0 ;  /* 0x000000ff00047208 */ /* 0x000fe20000000000 */
[-C--:B------:R-:W-:Y:S01]  /*1a770*/  FFMA.FTZ R76, R6, R3.reuse, -R46 ;  /* 0x00000003064c7223 */ /* 0x080fe2000001082e */
[----:B------:R-:W-:Y:S01]  /*1a780*/  FADD.FTZ R6, -R7, R150 ;  /* 0x0000009607067221 */ /* 0x000fe20000010100 */
[-C--:B------:R-:W-:Y:S01]  /*1a790*/  FFMA.FTZ R150, R185, R3.reuse, -R42 ;  /* 0x00000003b9967223 */ /* 0x080fe2000001082a */
[-CC-:B------:R-:W-:Y:S01]  /*1a7a0*/  FFMA.FTZ R110, R69, R3.reuse, -R46.reuse ;  /* 0x00000003456e7223 */ /* 0x180fe2000001082e */
[----:B------:R-:W-:Y:S01]  /*1a7b0*/  FADD.FTZ R4, -R4, R151 ;  /* 0x0000009704047221 */ /* 0x000fe20000010100 */
[-CC-:B------:R-:W-:Y:S03]  /*1a7c0*/  FFMA.FTZ R69, R23, R3.reuse, -R46.reuse ;  /* 0x0000000317457223 */ /* 0x180fe6000001082e */
[----:B------:R-:W-:Y:S01]  /*1a7d0*/  MUFU.EX2 R116, R116 ;  /* 0x0000007400747308 */ /* 0x000fe20000000800 */
[----:B------:R-:W-:Y:S01]  /*1a7e0*/  VIADD R23, R40, 0x5020 ;  /* 0x0000502028177836 */ /* 0x000fe20000000000 */
[----:B--2---:R-:W-:Y:S01]  /*1a7f0*/  F2FP.BF16.F32.PACK_AB R24, R126, R72 ;  /* 0x000000487e18723e */ /* 0x004fe200000010ff */
[C---:B------:R-:W-:Y:S01]  /*1a800*/  FMUL.FTZ R7, R3.reuse, R4 ;  /* 0x0000000403077220 */ /* 0x040fe20000410000 */
[----:B------:R-:W-:Y:S02]  /*1a810*/  VIADD R4, R40, 0x5000 ;  /* 0x0000500028047836 */ /* 0x000fe40000000000 */
[----:B------:R-:W-:Y:S01]  /*1a820*/  FMUL.FTZ R5, R3, R6 ;  /* 0x0000000603057220 */ /* 0x000fe20000410000 */
[-CC-:B------:R-:W-:Y:S01]  /*1a830*/  FFMA.FTZ R104, R17, R3.reuse, -R46.reuse ;  /* 0x0000000311687223 */ /* 0x180fe2000001082e */
[--C-:B------:R-:W-:Y:S02]  /*1a840*/  FFMA.FTZ R105, R93, R3, -R46.reuse ;  /* 0x000000035d697223 */ /* 0x100fe4000001082e */
[----:B------:R-:W2:Y:S01]  /*1a850*/  MUFU.EX2 R22, R7 ;  /* 0x0000000700167308 */ /* 0x000ea20000000800 */
[----:B------:R-:W-:Y:S01]  /*1a860*/  @P2 VIADD R23, R4, 0xffffffe0 ;  /* 0xffffffe004172836 */ /* 0x000fe20000000000 */
[----:B---3--:R-:W-:Y:S01]  /*1a870*/  F2FP.BF16.F32.PACK_AB R26, R120, R175 ;  /* 0x000000af781a723e */ /* 0x008fe200000010ff */
[--C-:B------:R-:W-:Y:S01]  /*1a880*/  FFMA.FTZ R93, R27, R3, -R46.reuse ;  /* 0x000000031b5d7223 */ /* 0x100fe2000001082e */
[----:B------:R-:W-:Y:S01]  /*1a890*/  F2FP.BF16.F32.PACK_AB R27, R118, R173 ;  /* 0x000000ad761b723e */ /* 0x000fe200000010ff */
[-CC-:B------:R-:W-:Y:S01]  /*1a8a0*/  FFMA.FTZ R169, R155, R3.reuse, -R46.reuse ;  /* 0x000000039ba97223 */ /* 0x180fe2000001082e */
[----:B------:R-:W3:Y:S01]  /*1a8b0*/  LDSM.16.MT88.4 R28, [R23] ;  /* 0x00000000171c783b */ /* 0x000ee20000004200 */
[-C--:B------:R-:W-:Y:S03]  /*1a8c0*/  FFMA.FTZ R155, R65, R3.reuse, -R46 ;  /* 0x00000003419b7223 */ /* 0x080fe6000001082e */
[----:B------:R-:W4:Y:S01]  /*1a8d0*/  MUFU.EX2 R17, R5 ;  /* 0x0000000500117308 */ /* 0x000f220000000800 */
[-CC-:B------:R-:W-:Y:S01]  /*1a8e0*/  FFMA.FTZ R65, R62, R3.reuse, -R42.reuse ;  /* 0x000000033e417223 */ /* 0x180fe2000001082a */
[-C--:B------:R-:W-:Y:S01]  /*1a8f0*/  FFMA.FTZ R62, R9, R3.reuse, -R42 ;  /* 0x00000003093e7223 */ /* 0x080fe2000001082a */
[-CC-:B------:R-:W-:Y:S01]  /*1a900*/  FFMA.FTZ R70, R8, R3.reuse, -R46.reuse ;  /* 0x0000000308467223 */ /* 0x180fe2000001082e */
[-CC-:B------:R-:W-:Y:S01]  /*1a910*/  FFMA.FTZ R60, R180, R3.reuse, -R46.reuse ;  /* 0x00000003b43c7223 */ /* 0x180fe2000001082e */
[-CC-:B------:R-:W-:Y:S01]  /*1a920*/  FFMA.FTZ R48, R206, R3.reuse, -R46.reuse ;  /* 0x00000003ce307223 */ /* 0x180fe2000001082e */
[----:B------:R-:W5:Y:S01]  /*1a930*/  LDSM.16.MT88.4 R36, [R23+0x400] ;  /* 0x000400001724783b */ /* 0x000f620000004200 */
[-C--:B------:R-:W-:Y:S03]  /*1a940*/  FFMA.FTZ R101, R101, R3.reuse, -R46 ;  /* 0x0000000365657223 */ /* 0x080fe6000001082e */
[----:B------:R-:W3:Y:S01]  /*1a950*/  MUFU.EX2 R169, R169 ;  /* 0x000000a900a97308 */ /* 0x000ee20000000800 */
[C---:B--2---:R-:W-:Y:S01]  /*1a960*/  FMUL.FTZ R10, R22.reuse, R142 ;  /* 0x0000008e160a7220 */ /* 0x044fe20000410000 */
[C---:B------:R-:W-:Y:S01]  /*1a970*/  FMUL.FTZ R18, R22.reuse, R134 ;  /* 0x0000008616127220 */ /* 0x040fe20000410000 */
[--C-:B------:R-:W-:Y:S01]  /*1a980*/  FFMA.FTZ R134, R241, R3, -R42.reuse ;  /* 0x00000003f1867223 */ /* 0x100fe2000001082a */
[C---:B------:R-:W-:Y:S01]  /*1a990*/  FMUL.FTZ R6, R22.reuse, R146 ;  /* 0x0000009216067220 */ /* 0x040fe20000410000 */
[C---:B------:R-:W-:Y:S01]  /*1a9a0*/  FMUL.FTZ R7, R22.reuse, R147 ;  /* 0x0000009316077220 */ /* 0x040fe20000410000 */
[--C-:B------:R-:W-:Y:S01]  /*1a9b0*/  FFMA.FTZ R147, R207, R3, -R42.reuse ;  /* 0x00000003cf937223 */ /* 0x100fe2000001082a */
[----:B------:R-:W-:Y:S03]  /*1a9c0*/  FMUL.FTZ R11, R22, R143 ;  /* 0x0000008f160b7220 */ /* 0x000fe60000410000 */
[----:B------:R-:W2:Y:S01]  /*1a9d0*/  MUFU.EX2 R114, R114 ;  /* 0x0000007200727308 */ /* 0x000ea20000000800 */
[----:B----4-:R-:W-:Y:S01]  /*1a9e0*/  FMUL.FTZ R16, R17, R132 ;  /* 0x0000008411107220 */ /* 0x010fe20000410000 */
[-CC-:B------:R-:W-:Y:S01]  /*1a9f0*/  FFMA.FTZ R143, R247, R3.reuse, -R42.reuse ;  /* 0x00000003f78f7223 */ /* 0x180fe2000001082a */
[----:B------:R-:W-:Y:S01]  /*1aa00*/  FMUL.FTZ R4, R17, R144 ;  /* 0x0000009011047220 */ /* 0x000fe20000410000 */
[----:B------:R-:W-:Y:S01]  /*1aa10*/  FFMA.FTZ R144, R191, R3, -R42 ;  /* 0x00000003bf907223 */ /* 0x000fe2000001082a */
[C---:B------:R-:W-:Y:S01]  /*1aa20*/  FMUL.FTZ R5, R17.reuse, R145 ;  /* 0x0000009111057220 */ /* 0x040fe20000410000 */
[C---:B------:R-:W-:Y:S01]  /*1aa30*/  FMUL.FTZ R8, R17.reuse, R140 ;  /* 0x0000008c11087220 */ /* 0x040fe20000410000 */
[C---:B------:R-:W-:Y:S03]  /*1aa40*/  FMUL.FTZ R9, R17.reuse, R141 ;  /* 0x0000008d11097220 */ /* 0x040fe60000410000 */
[----:B------:R-:W-:Y:S01]  /*1aa50*/  MUFU.EX2 R163, R163 ;  /* 0x000000a300a37308 */ /* 0x000fe20000000800 */
[-C--:B------:R-:W-:Y:S01]  /*1aa60*/  FFMA.FTZ R141, R128, R3.reuse, -R46 ;  /* 0x00000003808d7223 */ /* 0x080fe2000001082e */
[----:B------:R-:W-:Y:S01]  /*1aa70*/  FFMA.FTZ R151, R17, R248, R72 ;  /* 0x000000f811977223 */ /* 0x000fe20000010048 */
[----:B------:R-:W-:Y:S01]  /*1aa80*/  FFMA.FTZ R72, R19, R3, -R46 ;  /* 0x0000000313487223 */ /* 0x000fe2000001082e */
[C---:B-1----:R-:W-:Y:S06]  /*1aa90*/  HMMA.16816.F32.BF16 R4, R24.reuse, R12, R4 ;  /* 0x0000000c1804723c */ /* 0x042fec0000041804 */
[----:B------:R-:W1:Y:S01]  /*1aaa0*/  MUFU.EX2 R110, R110 ;  /* 0x0000006e006e7308 */ /* 0x000e620000000800 */
[C---:B------:R-:W-:Y:S01]  /*1aab0*/  FMUL.FTZ R12, R17.reuse, R136 ;  /* 0x00000088110c7220 */ /* 0x040fe20000410000 */
[C---:B------:R-:W-:Y:S01]  /*1aac0*/  FMUL.FTZ R13, R17.reuse, R137 ;  /* 0x00000089110d7220 */ /* 0x040fe20000410000 */
[----:B------:R-:W-:Y:S01]  /*1aad0*/  FMUL.FTZ R17, R17, R133 ;  /* 0x0000008511117220 */ /* 0x000fe20000410000 */
[C---:B------:R-:W-:Y:S03]  /*1aae0*/  HMMA.16816.F32.BF16 R8, R24.reuse, R14, R8 ;  /* 0x0000000e1808723c */ /* 0x040fe60000041808 */
[C---:B------:R-:W-:Y:S03]  /*1aaf0*/  FMUL.FTZ R14, R22.reuse, R138 ;  /* 0x0000008a160e7220 */ /* 0x040fe60000410000 */
[----:B------:R-:W4:Y:S01]  /*1ab00*/  MUFU.EX2 R108, R108 ;  /* 0x0000006c006c7308 */ /* 0x000f220000000800 */
[C---:B------:R-:W-:Y:S01]  /*1ab10*/  FMUL.FTZ R15, R22.reuse, R139 ;  /* 0x0000008b160f7220 */ /* 0x040fe20000410000 */
[----:B------:R-:W-:Y:S01]  /*1ab20*/  FMUL.FTZ R19, R22, R135 ;  /* 0x0000008716137220 */ /* 0x000fe20000410000 */
[-CC-:B------:R-:W-:Y:S01]  /*1ab30*/  FFMA.FTZ R135, R154, R3.reuse, -R42.reuse ;  /* 0x000000039a877223 */ /* 0x180fe2000001082a */
[-CC-:B------:R-:W-:Y:S01]  /*1ab40*/  FFMA.FTZ R139, R130, R3.reuse, -R42.reuse ;  /* 0x00000003828b7223 */ /* 0x180fe2000001082a */
[-CC-:B------:R-:W-:Y:S01]  /*1ab50*/  FFMA.FTZ R130, R249, R3.reuse, -R42.reuse ;  /* 0x00000003f9827223 */ /* 0x180fe2000001082a */
[--C-:B------:R-:W-:Y:S01]  /*1ab60*/  FFMA.FTZ R138, R203, R3, -R42.reuse ;  /* 0x00000003cb8a7223 */ /* 0x100fe2000001082a */
[----:B------:R-:W-:Y:S03]  /*1ab70*/  FFMA.FTZ R179, R22, R239, R179 ;  /* 0x000000ef16b37223 */ /* 0x000fe600000100b3 */
[----:B------:R-:W-:Y:S01]  /*1ab80*/  MUFU.EX2 R155, R155 ;  /* 0x0000009b009b7308 */ /* 0x000fe20000000800 */
[C---:B---3--:R-:W-:Y:S03]  /*1ab90*/  HMMA.16816.F32.BF16 R12, R24.reuse, R28, R12 ;  /* 0x0000001c180c723c */ /* 0x048fe6000004180c */
[-C--:B------:R-:W-:Y:S01]  /*1aba0*/  FFMA.FTZ R22, R165, R3.reuse, -R42 ;  /* 0x00000003a5167223 */ /* 0x080fe2000001082a */
[-CC-:B------:R-:W-:Y:S01]  /*1abb0*/  FFMA.FTZ R137, R152, R3.reuse, -R46.reuse ;  /* 0x0000000398897223 */ /* 0x180fe2000001082e */
[-CC-:B------:R-:W-:Y:S01]  /*1abc0*/  FFMA.FTZ R128, R251, R3.reuse, -R46.reuse ;  /* 0x00000003fb807223 */ /* 0x180fe2000001082e */
[--C-:B------:R-:W-:Y:S03]  /*1abd0*/  FFMA.FTZ R140, R201, R3, -R46.reuse ;  /* 0x00000003c98c7223 */ /* 0x100fe6000001082e */
[----:B------:R-:W3:Y:S01]  /*1abe0*/  MUFU.EX2 R104, R104 ;  /* 0x0000006800687308 */ /* 0x000ee20000000800 */
[----:B------:R-:W-:Y:S01]  /*1abf0*/  HMMA.16816.F32.BF16 R16, R24, R30, R16 ;  /* 0x0000001e1810723c */ /* 0x000fe20000041810 */
[----:B------:R-:W3:Y:S02]  /*1ac00*/  LDSM.16.MT88.4 R28, [R40+0x5800] ;  /* 0x00580000281c783b */ /* 0x000ee40000004200 */
[----:B------:R-:W-:Y:S01]  /*1ac10*/  F2FP.BF16.F32.PACK_AB R24, R116, R169 ;  /* 0x000000a97418723e */ /* 0x000fe200000010ff */
[--C-:B------:R-:W-:Y:S01]  /*1ac20*/  FFMA.FTZ R84, R84, R3, -R46.reuse ;  /* 0x0000000354547223 */ /* 0x100fe2000001082e */
[----:B--2---:R-:W-:Y:S01]  /*1ac30*/  F2FP.BF16.F32.PACK_AB R25, R114, R167 ;  /* 0x000000a77219723e */ /* 0x004fe200000010ff */
[--C-:B------:R-:W-:Y:S03]  /*1ac40*/  FFMA.FTZ R117, R117, R3, -R46.reuse ;  /* 0x0000000375757223 */ /* 0x100fe6000001082e */
[----:B------:R-:W-:Y:S01]  /*1ac50*/  MUFU.EX2 R153, R153 ;  /* 0x0000009900997308 */ /* 0x000fe20000000800 */
[----:B-1----:R-:W-:Y:S01]  /*1ac60*/  F2FP.BF16.F32.PACK_AB R26, R110, R163 ;  /* 0x000000a36e1a723e */ /* 0x002fe200000010ff */
[----:B------:R-:W-:Y:S01]  /*1ac70*/  FADD.FTZ R126, R126, R151 ;  /* 0x000000977e7e7221 */ /* 0x000fe20000010000 */
        /* <DEDUP_REMOVED lines=14> */
[----:B------:R-:W2:Y:S02]  /*1ad60*/  LDSM.16.MT88.4 R32, [R23+0x800] ;  /* 0x000800001720783b */ /* 0x000ea40000004200 */
[-CC-:B------:R-:W-:Y:S01]  /*1ad70*/  FFMA.FTZ R152, R183, R3.reuse, -R46.reuse ;  /* 0x00000003b7987223 */ /* 0x180fe2000001082e */
[-CC-:B------:R-:W-:Y:S01]  /*1ad80*/  FFMA.FTZ R171, R171, R3.reuse, -R46.reuse ;  /* 0x00000003abab7223 */ /* 0x180fe2000001082e */
[-CC-:B------:R-:W-:Y:S03]  /*1ad90*/  FFMA.FTZ R125, R125, R3.reuse, -R46.reuse ;  /* 0x000000037d7d7223 */ /* 0x180fe6000001082e */
[----:B------:R-:W4:Y:S01]  /*1ada0*/  MUFU.EX2 R96, R96 ;  /* 0x0000006000607308 */ /* 0x000f220000000800 */
[-CC-:B------:R-:W-:Y:S01]  /*1adb0*/  FFMA.FTZ R95, R95, R3.reuse, -R46.reuse ;  /* 0x000000035f5f7223 */ /* 0x180fe2000001082e */
[C---:B-----5:R-:W-:Y:S03]  /*1adc0*/  HMMA.16816.F32.BF16 R12, R24.reuse, R36, R12 ;  /* 0x00000024180c723c */ /* 0x060fe6000004180c */
[-CC-:B------:R-:W-:Y:S01]  /*1add0*/  FFMA.FTZ R157, R157, R3.reuse, -R46.reuse ;  /* 0x000000039d9d7223 */ /* 0x180fe2000001082e */
[----:B------:R-:W-:Y:S01]  /*1ade0*/  FFMA.FTZ R107, R107, R3, -R46 ;  /* 0x000000036b6b7223 */ /* 0x000fe2000001082e */
[----:B------:R-:W-:Y:S03]  /*1adf0*/  FADD.FTZ R124, R124, R179 ;  /* 0x000000b37c7c7221 */ /* 0x000fe60000010000 */
[----:B------:R-:W-:Y:S01]  /*1ae00*/  MUFU.EX2 R127, R127 ;  /* 0x0000007f007f7308 */ /* 0x000fe20000000800 */
[----:B------:R-:W-:Y:S01]  /*1ae10*/  FADD.FTZ R175, R175, R126 ;  /* 0x0000007eafaf7221 */ /* 0x000fe20000010000 */
[----:B------:R-:W-:Y:S01]  /*1ae20*/  HMMA.16816.F32.BF16 R16, R24, R38, R16 ;  /* 0x000000261810723c */ /* 0x000fe20000041810 */
[----:B------:R-:W5:Y:S02]  /*1ae30*/  LDSM.16.MT88.4 R36, [R40+0x5c00] ;  /* 0x005c00002824783b */ /* 0x000f640000004200 */
[----:B---3--:R-:W-:Y:S01]  /*1ae40*/  F2FP.BF16.F32.PACK_AB R24, R104, R155 ;  /* 0x0000009b6818723e */ /* 0x008fe200000010ff */
[----:B------:R-:W-:Y:S01]  /*1ae50*/  FADD.FTZ R173, R173, R124 ;  /* 0x0000007cadad7221 */ /* 0x000fe20000010000 */
[----:B-1----:R-:W-:Y:S03]  /*1ae60*/  F2FP.BF16.F32.PACK_AB R25, R102, R153 ;  /* 0x000000996619723e */ /* 0x002fe600000010ff */
[----:B------:R-:W1:Y:S01]  /*1ae70*/  MUFU.EX2 R94, R94 ;  /* 0x0000005e005e7308 */ /* 0x000e620000000800 */
[----:B----4-:R-:W-:Y:S01]  /*1ae80*/  F2FP.BF16.F32.PACK_AB R26, R96, R129 ;  /* 0x00000081601a723e */ /* 0x010fe200000010ff */
[----:B------:R-:W-:Y:S01]  /*1ae90*/  FADD.FTZ R118, R118, R173 ;  /* 0x000000ad76767221 */ /* 0x000fe20000010000 */
[----:B------:R-:W-:Y:S01]  /*1aea0*/  FADD.FTZ R120, R120, R175 ;  /* 0x000000af78787221 */ /* 0x000fe20000010000 */
[----:B------:R-:W-:Y:S01]  /*1aeb0*/  FFMA.FTZ R67, R67, R3, -R46 ;  /* 0x0000000343437223 */ /* 0x000fe2000001082e */
[----:B------:R-:W-:Y:S01]  /*1aec0*/  ISETP.GT.AND P0, PT, R236, R215, PT ;  /* 0x000000d7ec00720c */ /* 0x000fe20003f04270 */
[----:B------:R-:W-:Y:S01]  /*1aed0*/  FADD.FTZ R167, R167, R118 ;  /* 0x00000076a7a77221 */ /* 0x000fe20000010000 */
[----:B------:R-:W-:Y:S03]  /*1aee0*/  FADD.FTZ R169, R169, R120 ;  /* 0x00000078a9a97221 */ /* 0x000fe60000010000 */
[----:B------:R-:W-:Y:S01]  /*1aef0*/  MUFU.EX2 R123, R123 ;  /* 0x0000007b007b7308 */ /* 0x000fe20000000800 */
[-CC-:B------:R-:W-:Y:S01]  /*1af00*/  FFMA.FTZ R55, R55, R3.reuse, -R46.reuse ;  /* 0x0000000337377223 */ /* 0x180fe2000001082e */
[----:B------:R-:W-:Y:S01]  /*1af10*/  FADD.FTZ R114, R114, R167 ;  /* 0x000000a772727221 */ /* 0x000fe20000010000 */
[----:B------:R-:W-:Y:S01]  /*1af20*/  FADD.FTZ R116, R116, R169 ;  /* 0x000000a974747221 */ /* 0x000fe20000010000 */
[----:B------:R-:W-:Y:S01]  /*1af30*/  FFMA.FTZ R79, R79, R3, -R46 ;  /* 0x000000034f4f7223 */ /* 0x000fe2000001082e */
[----:B------:R-:W-:Y:S02]  /*1af40*/  VIADD R236, R236, 0xffffffff ;  /* 0xffffffffecec7836 */ /* 0x000fe40000000000 */
[----:B------:R-:W-:Y:S01]  /*1af50*/  FADD.FTZ R161, R161, R114 ;  /* 0x00000072a1a17221 */ /* 0x000fe20000010000 */
[----:B------:R-:W-:Y:S02]  /*1af60*/  FADD.FTZ R163, R163, R116 ;  /* 0x00000074a3a37221 */ /* 0x000fe40000010000 */
[----:B------:R-:W3:Y:S01]  /*1af70*/  MUFU.EX2 R92, R92 ;  /* 0x0000005c005c7308 */ /* 0x000ee20000000800 */
[----:B-1----:R-:W-:Y:S01]  /*1af80*/  F2FP.BF16.F32.PACK_AB R27, R94, R127 ;  /* 0x0000007f5e1b723e */ /* 0x002fe200000010ff */
[-CC-:B------:R-:W-:Y:S01]  /*1af90*/  FFMA.FTZ R57, R57, R3.reuse, -R46.reuse ;  /* 0x0000000339397223 */ /* 0x180fe2000001082e */
[----:B------:R-:W-:Y:S01]  /*1afa0*/  FADD.FTZ R110, R110, R163 ;  /* 0x000000a36e6e7221 */ /* 0x000fe20000010000 */
[----:B------:R-:W-:Y:S03]  /*1afb0*/  FFMA.FTZ R49, R49, R3, -R46 ;  /* 0x0000000331317223 */ /* 0x000fe6000001082e */
[----:B------:R-:W-:Y:S03]  /*1afc0*/  FADD.FTZ R155, R155, R110 ;  /* 0x0000006e9b9b7221 */ /* 0x000fe60000010000 */
        /* <DEDUP_REMOVED lines=306> */
[----:B------:R-:W-:Y:S01]  /*1c2f0*/  FADD.FTZ R108, R108, R151 ;  /* 0x000000976c6c7221 */ /* 0x000fe20000010000 */
[----:B------:R-:W-:Y:S02]  /*1c300*/  IMAD.MOV.U32 R151, RZ, RZ, R0 ;  /* 0x000000ffff977224 */ /* 0x000fe400078e0000 */
        /* <DEDUP_REMOVED lines=48> */
.L_x_4368:
        /* <DEDUP_REMOVED lines=10> */
.L_x_4384:
        /* <DEDUP_REMOVED lines=20> */
[----:B------:R-:W-:Y:S01]  /*1c7f0*/  FMUL.FTZ R142, R9, R142 ;  /* 0x0000008e098e7220 */ /* 0x000fe20000410000 */
[----:B----4-:R-:W-:-:S02]  /*1c800*/  IMAD.SHL.U32 R8, R4, 0x8, RZ ;  /* 0x0000000804087824 */ /* 0x010fc400078e00ff */
[----:B------:R-:W-:Y:S01]  /*1c810*/  FMUL.FTZ R143, R9, R143 ;  /* 0x0000008f098f7220 */ /* 0x000fe20000410000 */
[----:B------:R-:W-:Y:S02]  /*1c820*/  IMAD.SHL.U32 R10, R4, 0x4, RZ ;  /* 0x00000004040a7824 */ /* 0x000fe400078e00ff */
[----:B------:R-:W-:Y:S01]  /*1c830*/  FMUL.FTZ R132, R5, R132 ;  /* 0x0000008405847220 */ /* 0x000fe20000410000 */
[C---:B------:R-:W-:Y:S01]  /*1c840*/  FMUL.FTZ R138, R9.reuse, R138 ;  /* 0x0000008a098a7220 */ /* 0x040fe20000410000 */
[----:B------:R-:W-:Y:S01]  /*1c850*/  LOP3.LUT R13, R8, 0xc0, RZ, 0xc0, !PT ;  /* 0x000000c0080d7812 */ /* 0x000fe200078ec0ff */
[----:B------:R-:W-:Y:S01]  /*1c860*/  FMUL.FTZ R139, R9, R139 ;  /* 0x0000008b098b7220 */ /* 0x000fe20000410000 */
[----:B------:R-:W-:Y:S01]  /*1c870*/  LOP3.LUT R177, R177, 0x20, R8, 0xf8, !PT ;  /* 0x00000020b1b17812 */ /* 0x000fe200078ef808 */
[----:B------:R-:W-:Y:S01]  /*1c880*/  FMUL.FTZ R134, R9, R134 ;  /* 0x0000008609867220 */ /* 0x000fe20000410000 */
[----:B------:R-:W-:Y:S01]  /*1c890*/  LOP3.LUT R13, R13, 0x18, R4, 0xf8, !PT ;  /* 0x000000180d0d7812 */ /* 0x000fe200078ef804 */
[----:B------:R-:W-:Y:S01]  /*1c8a0*/  FMUL.FTZ R5, R5, R133 ;  /* 0x0000008505057220 */ /* 0x000fe20000410000 */
[----:B------:R-:W-:Y:S01]  /*1c8b0*/  LOP3.LUT R14, R10, 0x40, RZ, 0xc0, !PT ;  /* 0x000000400a0e7812 */ /* 0x000fe200078ec0ff */
[----:B------:R-:W-:Y:S01]  /*1c8c0*/  FMUL.FTZ R9, R9, R135 ;  /* 0x0000008709097220 */ /* 0x000fe20000410000 */
[----:B------:R-:W-:-:S02]  /*1c8d0*/  LOP3.LUT R12, R177, R13, RZ, 0xfc, !PT ;  /* 0x0000000db10c7212 */ /* 0x000fc400078efcff */
[----:B------:R-:W-:Y:S02]  /*1c8e0*/  LOP3.LUT R10, R10, 0x20, RZ, 0xc0, !PT ;  /* 0x000000200a0a7812 */ /* 0x000fe400078ec0ff */
[----:B------:R-:W-:Y:S02]  /*1c8f0*/  LEA R15, R12, R3, 0x1 ;  /* 0x000000030c0f7211 */ /* 0x000fe400078e08ff */
[----:B------:R-:W-:Y:S02]  /*1c900*/  F2FP.BF16.F32.PACK_AB R144, R145, R144 ;  /* 0x000000909190723e */ /* 0x000fe400000010ff */
[----:B------:R-:W-:Y:S01]  /*1c910*/  F2FP.BF16.F32.PACK_AB R146, R147, R146 ;  /* 0x000000929392723e */ /* 0x000fe200000010ff */
[----:B------:R-:W-:Y:S01]  /*1c920*/  IMAD.IADD R17, R15, 0x1, -R14 ;  /* 0x000000010f117824 */ /* 0x000fe200078e0a0e */
[----:B------:R-:W-:Y:S01]  /*1c930*/  F2FP.BF16.F32.PACK_AB R140, R141, R140 ;  /* 0x0000008c8d8c723e */ /* 0x000fe200000010ff */
[----:B------:R-:W-:Y:S01]  /*1c940*/  STS [R15], R144 ;  /* 0x000000900f007388 */ /* 0x000fe20000000800 */
[----:B------:R-:W-:-:S02]  /*1c950*/  F2FP.BF16.F32.PACK_AB R142, R143, R142 ;  /* 0x0000008e8f8e723e */ /* 0x000fc400000010ff */
[----:B------:R-:W-:Y:S01]  /*1c960*/  IADD3 R19, PT, PT, R15, -R10, RZ ;  /* 0x8000000a0f137210 */ /* 0x000fe20007ffe0ff */
[----:B------:R-:W-:Y:S01]  /*1c970*/  IMAD.IADD R10, R17, 0x1, -R10 ;  /* 0x00000001110a7824 */ /* 0x000fe200078e0a0a */
[----:B------:R-:W-:Y:S01]  /*1c980*/  F2FP.BF16.F32.PACK_AB R136, R137, R136 ;  /* 0x000000888988723e */ /* 0x000fe200000010ff */
[----:B------:R-:W-:Y:S01]  /*1c990*/  STS [R15+0x200], R146 ;  /* 0x000200920f007388 */ /* 0x000fe20000000800 */
[----:B------:R-:W-:Y:S02]  /*1c9a0*/  F2FP.BF16.F32.PACK_AB R138, R139, R138 ;  /* 0x0000008a8b8a723e */ /* 0x000fe400000010ff */
[----:B------:R-:W-:Y:S01]  /*1c9b0*/  F2FP.BF16.F32.PACK_AB R5, R5, R132 ;  /* 0x000000840505723e */ /* 0x000fe200000010ff */
[----:B------:R-:W-:Y:S01]  /*1c9c0*/  STS [R19+0x10], R140 ;  /* 0x0000108c13007388 */ /* 0x000fe20000000800 */
[----:B------:R-:W-:-:S03]  /*1c9d0*/  F2FP.BF16.F32.PACK_AB R134, R9, R134 ;  /* 0x000000860986723e */ /* 0x000fc600000010ff */
[----:B------:R1:W-:Y:S04]  /*1c9e0*/  STS [R19+0x210], R142 ;  /* 0x0002108e13007388 */ /* 0x0003e80000000800 */
[----:B------:R-:W-:Y:S04]  /*1c9f0*/  STS [R17+0x20], R136 ;  /* 0x0000208811007388 */ /* 0x000fe80000000800 */
[----:B------:R-:W-:Y:S04]  /*1ca00*/  STS [R17+0x220], R138 ;  /* 0x0002208a11007388 */ /* 0x000fe80000000800 */
[----:B------:R2:W-:Y:S04]  /*1ca10*/  STS [R10+0x30], R5 ;  /* 0x000030050a007388 */ /* 0x0005e80000000800 */
[----:B------:R3:W-:Y:S04]  /*1ca20*/  STS [R10+0x230], R134 ;  /* 0x000230860a007388 */ /* 0x0007e80000000800 */
[----:B------:R-:W4:Y:S01]  /*1ca30*/  LD.E.U8 R9, desc[UR4][R148.64+0x1c8] ;  /* 0x0001c80494097980 */ /* 0x000f22000c101100 */
[----:B------:R-:W-:-:S03]  /*1ca40*/  ISETP.NE.AND P0, PT, R225, -0x1, PT ;  /* 0xffffffffe100780c */ /* 0x000fc60003f05270 */
[----:B------:R-:W3:Y:S04]  /*1ca50*/  LD.E.64 R28, desc[UR4][R148.64+0x90] ;  /* 0x00009004941c7980 */ /* 0x000ee8000c101b00 */
[----:B------:R-:W3:Y:S04]  /*1ca60*/  LD.E.64 R22, desc[UR4][R148.64+0x88] ;  /* 0x0000880494167980 */ /* 0x000ee8000c101b00 */
[----:B-1----:R1:W5:Y:S04]  /*1ca70*/  LD.E.64 R18, desc[UR4][R148.64+0xa0] ;  /* 0x0000a00494127980 */ /* 0x002368000c101b00 */
[----:B------:R-:W2:Y:S04]  /*1ca80*/  @!P0 LD.E.64 R14, desc[UR4][R148.64+0x80] ;  /* 0x00008004940e8980 */ /* 0x000ea8000c101b00 */
[----:B------:R1:W5:Y:S01]  /*1ca90*/  LD.E.64 R20, desc[UR4][R148.64+0x70] ;  /* 0x0000700494147980 */ /* 0x000362000c101b00 */
[----:B----4-:R-:W-:-:S13]  /*1caa0*/  ISETP.NE.AND P1, PT, R9, RZ, PT ;  /* 0x000000ff0900720c */ /* 0x010fda0003f25270 */
[----:B------:R-:W4:Y:S04]  /*1cab0*/  @!P1 LD.E R12, desc[UR4][R148.64+0x60] ;  /* 0x00006004940c9980 */ /* 0x000f28000c101900 */
[----:B------:R-:W4:Y:S01]  /*1cac0*/  @!P1 LD.E R9, desc[UR4][R148.64+0xb4] ;  /* 0x0000b40494099980 */ /* 0x000f22000c101900 */
[--C-:B------:R-:W-:Y:S01]  /*1cad0*/  LOP3.LUT R13, R13, 0x18, R8.reuse, 0x78, !PT ;  /* 0x000000180d0d7812 */ /* 0x100fe200078e7808 */
[-C--:B--2---:R-:W-:Y:S02]  /*1cae0*/  @!P0 IMAD R5, R15, R222.reuse, RZ ;  /* 0x000000de0f058224 */ /* 0x084fe400078e02ff */
[----:B------:R-:W-:Y:S01]  /*1caf0*/  @!P0 IMAD.WIDE.U32 R14, R14, R222, RZ ;  /* 0x000000de0e0e8225 */ /* 0x000fe200078e00ff */
[----:B---3--:R-:W-:-:S04]  /*1cb00*/  LOP3.LUT R10, R13, 0x1f20, R8, 0xf8, !PT ;  /* 0x00001f200d0a7812 */ /* 0x008fc800078ef808 */
[----:B------:R-:W-:Y:S02]  /*1cb10*/  LEA R3, R10, R3, 0x1 ;  /* 0x000000030a037211 */ /* 0x000fe400078e08ff */
[----:B------:R-:W-:Y:S02]  /*1cb20*/  @!P0 MOV R10, R14 ;  /* 0x0000000e000a8202 */ /* 0x000fe40000000f00 */
[----:B------:R-:W-:Y:S01]  /*1cb30*/  LOP3.LUT R14, R8, 0x18, RZ, 0xc0, !PT ;  /* 0x00000018080e7812 */ /* 0x000fe200078ec0ff */
[----:B------:R-:W-:Y:S01]  /*1cb40*/  IMAD R8, R29, R221, RZ ;  /* 0x000000dd1d087224 */ /* 0x000fe200078e02ff */
[----:B------:R-:W-:Y:S01]  /*1cb50*/  SHF.L.U32 R17, R223, 0x6, RZ ;  /* 0x00000006df117819 */ /* 0x000fe200000006ff */
[----:B------:R-:W-:Y:S02]  /*1cb60*/  @!P0 IMAD.IADD R5, R15, 0x1, R5 ;  /* 0x000000010f058824 */ /* 0x000fe400078e0205 */
[----:B------:R-:W-:Y:S02]  /*1cb70*/  @P0 IMAD R16, R23, R225, RZ ;  /* 0x000000e117100224 */ /* 0x000fe400078e02ff */
[----:B------:R-:W-:-:S04]  /*1cb80*/  IMAD.WIDE.U32 R28, R28, R221, RZ ;  /* 0x000000dd1c1c7225 */ /* 0x000fc800078e00ff */
[----:B------:R-:W-:-:S04]  /*1cb90*/  @P0 IMAD.WIDE.U32 R30, R22, R225, RZ ;  /* 0x000000e1161e0225 */ /* 0x000fc800078e00ff */
[----:B----4-:R-:W-:-:S04]  /*1cba0*/  @!P1 IMAD R12, R12, R222, R221 ;  /* 0x000000de0c0c9224 */ /* 0x010fc800078e02dd */
[----:B------:R-:W-:Y:S01]  /*1cbb0*/  @!P1 IMAD R9, R12, R9, RZ ;  /* 0x000000090c099224 */ /* 0x000fe200078e02ff */
[----:B-1----:R-:W-:Y:S06]  /*1cbc0*/  @!P1 BRA `(.L_x_4377) ;  /* 0x0000000000149947 */ /* 0x002fec0003800000 */
[----:B------:R-:W2:Y:S04]  /*1cbd0*/  @!P0 LD.E R9, desc[UR4][R148.64+0xb4] ;  /* 0x0000b40494098980 */ /* 0x000ea8000c101900 */
[----:B------:R-:W3:Y:S01]  /*1cbe0*/  LD.E R12, desc[UR4][R148.64+0xd4] ;  /* 0x0000d404940c7980 */ /* 0x000ee2000c101900 */
[----:B--2---:R-:W-:Y:S02]  /*1cbf0*/  @!P0 IMAD R225, R9, R222, RZ ;  /* 0x000000de09e18224 */ /* 0x004fe400078e02ff */
[----:B---3--:R-:W-:-:S05]  /*1cc00*/  IMAD R12, R12, R221, RZ ;  /* 0x000000dd0c0c7224 */ /* 0x008fca00078e02ff */
[----:B------:R-:W-:-:S07]  /*1cc10*/  IADD3 R9, PT, PT, R12, R225, RZ ;  /* 0x000000e10c097210 */ /* 0x000fce0007ffe0ff */
.L_x_4377:
[----:B------:R-:W-:Y:S01]  /*1cc20*/  IMAD.IADD R24, R224, 0x1, -R17 ;  /* 0x00000001e0187824 */ /* 0x000fe200078e0a11 */
        /* <DEDUP_REMOVED lines=15> */
[----:B------:R-:W-:Y:S02]  /*1cd20*/  IADD3 R27, PT, PT, R25, 0x20, RZ ;  /* 0x00000020191b7810 */ /* 0x000fe40007ffe0ff */
[----:B------:R-:W2:Y:S01]  /*1cd30*/  @P2 MUFU.LG2 R11, R11 ;  /* 0x0000000b000b2308 */ /* 0x000ea20000000c00 */
[----:B------:R-:W-:Y:S01]  /*1cd40*/  IADD3.X R29, PT, PT, R8, R26, R5, P4, P0 ;  /* 0x0000001a081d7210 */ /* 0x000fe200027e0405 */
[----:B------:R-:W-:Y:S01]  /*1cd50*/  @!P1 IMAD R5, R23, R25, RZ ;  /* 0x0000001917059224 */ /* 0x000fe200078e02ff */
[----:B------:R-:W-:-:S02]  /*1cd60*/  ISETP.GE.AND P5, PT, R27, R24, PT ;  /* 0x000000181b00720c */ /* 0x000fc40003fa6270 */
[----:B------:R-:W-:Y:S01]  /*1cd70*/  MOV R8, 0x7f800000 ;  /* 0x7f80000000087802 */ /* 0x000fe20000000f00 */
[----:B------:R-:W-:Y:S01]  /*1cd80*/  @!P1 IMAD.WIDE.U32 R30, R25, R22, R28 ;  /* 0x00000016191e9225 */ /* 0x000fe200078e001c */
[----:B------:R-:W-:-:S03]  /*1cd90*/  LOP3.LUT P4, RZ, R4, 0x3, RZ, 0xc0, !PT ;  /* 0x0000000304ff7812 */ /* 0x000fc6000788c0ff */
[----:B-1----:R-:W-:Y:S01]  /*1cda0*/  @P3 FMUL.FTZ R6, R6, 0.69314718246459960938 ;  /* 0x3f31721806063820 */ /* 0x002fe20000410000 */
[----:B------:R1:W3:Y:S01]  /*1cdb0*/  LDS.128 R12, [R3] ;  /* 0x00000000030c7984 */ /* 0x0002e20000000c00 */
[----:B------:R-:W-:Y:S02]  /*1cdc0*/  @!P1 IADD3 R5, PT, PT, R31, R5, RZ ;  /* 0x000000051f059210 */ /* 0x000fe40007ffe0ff */
[C---:B-----5:R-:W-:Y:S01]  /*1cdd0*/  @!P1 LEA R26, P0, R30.reuse, R20, 0x1 ;  /* 0x000000141e1a9211 */ /* 0x060fe200078008ff */
[----:B------:R-:W-:Y:S01]  /*1cde0*/  @P3 FFMA.FTZ R10, R7, R2, R6 ;  /* 0x00000002070a3223 */ /* 0x000fe20000010006 */
[----:B--2---:R-:W-:Y:S02]  /*1cdf0*/  @P2 FMUL.FTZ R11, R11, 0.69314718246459960938 ;  /* 0x3f3172180b0b2820 */ /* 0x004fe40000410000 */
[----:B------:R-:W-:Y:S02]  /*1ce00*/  @!P1 LEA.HI.X R27, R30, R21, R5, 0x1, P0 ;  /* 0x000000151e1b9211 */ /* 0x000fe400000f0c05 */
[----:B------:R-:W-:-:S02]  /*1ce10*/  @P2 FFMA.FTZ R8, R7, R0, R11 ;  /* 0x0000000007082223 */ /* 0x000fc4000001000b */
[----:B------:R1:W2:Y:S01]  /*1ce20*/  LDS.128 R4, [R3+0x800] ;  /* 0x0008000003047984 */ /* 0x0002a20000000c00 */
[----:B------:R-:W-:Y:S05]  /*1ce30*/  @P4 BRA `(.L_x_4379) ;  /* 0x0000000000344947 */ /* 0x000fea0003800000 */
[----:B------:R-:W-:Y:S01]  /*1ce40*/  LOP3.LUT R0, R208, 0x30, RZ, 0xc0, !PT ;  /* 0x00000030d0007812 */ /* 0x000fe200078ec0ff */
[----:B------:R-:W-:Y:S02]  /*1ce50*/  IMAD.IADD R9, R17, 0x1, R9 ;  /* 0x0000000111097824 */ /* 0x000fe400078e0209 */
[----:B------:R-:W-:Y:S01]  /*1ce60*/  IMAD.IADD R17, R224, 0x1, -R17 ;  /* 0x00000001e0117824 */ /* 0x000fe200078e0a11 */
[----:B------:R-:W-:-:S04]  /*1ce70*/  LOP3.LUT R0, R0, 0x7, R25, 0xf8, !PT ;  /* 0x0000000700007812 */ /* 0x000fc800078ef819 */
[C---:B-1----:R-:W-:Y:S01]  /*1ce80*/  IADD3 R3, P0, PT, R0.reuse, R9, RZ ;  /* 0x0000000900037210 */ /* 0x042fe20007f1e0ff */
        /* <DEDUP_REMOVED lines=8> */
.L_x_4379:
[----:B------:R-:W-:Y:S05]  /*1cf10*/  BSYNC.RECONVERGENT B0 ;  /* 0x0000000000007941 */ /* 0x000fea0003800200 */
.L_x_4378:
[----:B------:R-:W-:Y:S01]  /*1cf20*/  MOV R221, 0x0 ;  /* 0x0000000000dd7802 */ /* 0x000fe20000000f00 */
[----:B---3--:R1:W-:Y:S03]  /*1cf30*/  @!P1 ST.E.128 desc[UR4][R26.64], R12 ;  /* 0x0000000c1a009985 */ /* 0x0083e6000c101d04 */
[----:B-12-4-:R-:W-:Y:S05]  /*1cf40*/  @P5 RET.REL.NODEC R220 `(_ZN5flash24flash_fwd_splitkv_kernelI23Flash_fwd_kernel_traitsILi32ELi64ELi256ELi4ELb0ELb0EN7cutlass10bfloat16_tE19Flash_kernel_traitsILi32ELi64ELi256ELi4ES3_EELb0ELb1ELb0ELb0ELb1ELb0ELb0ELb1EEEvNS_16Flash_fwd_paramsE) ;  /* 0xfffffe30dc2c5950 */ /* 0x016fea0003c3ffff */
        /* <DEDUP_REMOVED lines=12> */
[----:B-1----:R-:W-:Y:S05]  /*1d010*/  RET.REL.NODEC R220 `(_ZN5flash24flash_fwd_splitkv_kernelI23Flash_fwd_kernel_traitsILi32ELi64ELi256ELi4ELb0ELb0EN7cutlass10bfloat16_tE19Flash_kernel_traitsILi32ELi64ELi256ELi4ES3_EELb0ELb1ELb0ELb0ELb1ELb0ELb0ELb1EEEvNS_16Flash_fwd_paramsE) ;  /* 0xfffffe2cdcf87950 */ /* 0x002fea0003c3ffff */
.L_x_4376:
[----:B------:R-:W-:Y:S01]  /*1d020*/  MOV R4, 0x2 ;  /* 0x0000000200047802 */ /* 0x000fe20000000f00 */
[----:B------:R-:W-:Y:S01]  /*1d030*/  IMAD.MOV.U32 R3, RZ, RZ, 0x1f ;  /* 0x0000001fff037424 */ /* 0x000fe200078e00ff */
[----:B------:R-:W-:-:S07]  /*1d040*/  MOV R5, 0xffffffff ;  /* 0xffffffff00057802 */ /* 0x000fce0000000f00 */
[----:B-1---5:R-:W-:Y:S05]  /*1d050*/  WARPSYNC.COLLECTIVE R5, `(.L_x_4380) ;  /* 0x0000000005087348 */ /* 0x022fea0003c00000 */
[----:B------:R2:W3:Y:S02]  /*1d060*/  SHFL.BFLY P0, R11, R248, R4, R3 ;  /* 0x0c000004f80b7389 */ /* 0x0004e40000000003 */
[----:B-123-5:R-:W-:Y:S05]  /*1d070*/  ENDCOLLECTIVE ;  /* 0x000000000000791b */ /* 0x02efea0003800000 */
.L_x_4380:
[----:B------:R-:W-:Y:S02]  /*1d080*/  IMAD.MOV.U32 R9, RZ, RZ, R11 ;  /* 0x000000ffff097224 */ /* 0x000fe400078e000b */
[----:B------:R-:W-:Y:S02]  /*1d090*/  IMAD.MOV.U32 R4, RZ, RZ, 0x1 ;  /* 0x00000001ff047424 */ /* 0x000fe400078e00ff */
[----:B------:R-:W-:-:S05]  /*1d0a0*/  FADD.FTZ R9, R9, R248 ;  /* 0x000000f809097221 */ /* 0x000fca0000010000 */
[----:B------:R-:W-:-:S07]  /*1d0b0*/  MOV R248, R9 ;  /* 0x0000000900f87202 */ /* 0x000fce0000000f00 */
[----:B------:R-:W-:Y:S05]  /*1d0c0*/  WARPSYNC.COLLECTIVE R5, `(.L_x_4381) ;  /* 0x0000000005087348 */ /* 0x000fea0003c00000 */
[----:B------:R1:W2:Y:S02]  /*1d0d0*/  SHFL.BFLY P0, R11, R248, R4, R3 ;  /* 0x0c000004f80b7389 */ /* 0x0002a40000000003 */
[----:B-12---:R-:W-:Y:S05]  /*1d0e0*/  ENDCOLLECTIVE ;  /* 0x000000000000791b */ /* 0x006fea0003800000 */
.L_x_4381:
[----:B------:R-:W-:Y:S01]  /*1d0f0*/  MOV R248, R239 ;  /* 0x000000ef00f87202 */ /* 0x000fe20000000f00 */
[----:B------:R-:W-:Y:S01]  /*1d100*/  IMAD.MOV.U32 R4, RZ, RZ, 0x2 ;  /* 0x00000002ff047424 */ /* 0x000fe200078e00ff */
[----:B------:R-:W-:-:S07]  /*1d110*/  MOV R6, R11 ;  /* 0x0000000b00067202 */ /* 0x000fce0000000f00 */
[----:B------:R-:W-:Y:S05]  /*1d120*/  WARPSYNC.COLLECTIVE R5, `(.L_x_4382) ;  /* 0x0000000005087348 */ /* 0x000fea0003c00000 */
[----:B------:R1:W2:Y:S02]  /*1d130*/  SHFL.BFLY P0, R11, R248, R4, R3 ;  /* 0x0c000004f80b7389 */ /* 0x0002a40000000003 */
[----:B-12---:R-:W-:Y:S05]  /*1d140*/  ENDCOLLECTIVE ;  /* 0x000000000000791b */ /* 0x006fea0003800000 */
.L_x_4382:
[----:B------:R-:W-:Y:S01]  /*1d150*/  FADD.FTZ R6, R9, R6 ;  /* 0x0000000609067221 */ /* 0x000fe20000010000 */
[----:B------:R-:W-:Y:S01]  /*1d160*/  FADD.FTZ R8, R11, R239 ;  /* 0x000000ef0b087221 */ /* 0x000fe20000010000 */
[----:B------:R-:W-:-:S04]  /*1d170*/  MOV R4, 0x1 ;  /* 0x0000000100047802 */ /* 0x000fc80000000f00 */
[----:B------:R-:W-:-:S07]  /*1d180*/  MOV R248, R8 ;  /* 0x0000000800f87202 */ /* 0x000fce0000000f00 */
[----:B------:R-:W-:Y:S05]  /*1d190*/  WARPSYNC.COLLECTIVE R5, `(.L_x_4383) ;  /* 0x0000000005087348 */ /* 0x000fea0003c00000 */
[----:B------:R1:W2:Y:S02]  /*1d1a0*/  SHFL.BFLY P0, R11, R248, R4, R3 ;  /* 0x0c000004f80b7389 */ /* 0x0002a40000000003 */
[----:B-12---:R-:W-:Y:S05]  /*1d1b0*/  ENDCOLLECTIVE ;  /* 0x000000000000791b */ /* 0x006fea0003800000 */
.L_x_4383:
[----:B------:R-:W-:Y:S05]  /*1d1c0*/  BRA `(.L_x_4384) ;  /* 0xfffffff400387947 */ /* 0x000fea000383ffff */
.L_x_4385:
        /* <DEDUP_REMOVED lines=11> */
.L_x_10262:


//--------------------- .text._ZN5flash24flash_fwd_splitkv_kernelI23Flash_fwd_kernel_traitsILi32ELi64ELi256ELi4ELb0ELb0EN7cutlass10bfloat16_tE19Flash_kernel_traitsILi32ELi64ELi256ELi4ES3_EELb0ELb1ELb0ELb0ELb1ELb1ELb0ELb1EEEvNS_16Flash_fwd_paramsE --------------------------
	.section	.text._ZN5flash24flash_fwd_splitkv_kernelI23Flash_fwd_kernel_traitsILi32ELi64ELi256ELi4ELb0ELb0EN7cutlass10bfloat16_tE19Flash_kernel_traitsILi32ELi64ELi256ELi4ES3_EELb0ELb1ELb0ELb0ELb1ELb1ELb0ELb1EEEvNS_16Flash_fwd_paramsE,"ax",@progbits
	.align	128
        .global         _ZN5flash24flash_fwd_splitkv_kernelI23Flash_fwd_kernel_traitsILi32ELi64ELi256ELi4ELb0ELb0EN7cutlass10bfloat16_tE19Flash_kernel_traitsILi32ELi64ELi256ELi4ES3_EELb0ELb1ELb0ELb0ELb1ELb1ELb0ELb1EEEvNS_16Flash_fwd_paramsE
        .type           _ZN5flash24flash_fwd_splitkv_kernelI23Flash_fwd_kernel_traitsILi32ELi64ELi256ELi4ELb0ELb0EN7cutlass10bfloat16_tE19Flash_kernel_traitsILi32ELi64ELi256ELi4ES3_EELb0ELb1ELb0ELb0ELb1ELb1ELb0ELb1EEEvNS_16Flash_fwd_paramsE,@function
        .size           _ZN5flash24flash_fwd_splitkv_kernelI23Flash_fwd_kernel_traitsILi32ELi64ELi256ELi4ELb0ELb0EN7cutlass10bfloat16_tE19Flash_kernel_traitsILi32ELi64ELi256ELi4ES3_EELb0ELb1ELb0ELb0ELb1ELb1ELb0ELb1EEEvNS_16Flash_fwd_paramsE,(.L_x_10263 - _ZN5flash24flash_fwd_splitkv_kernelI23Flash_fwd_kernel_traitsILi32ELi64ELi256ELi4ELb0ELb0EN7cutlass10bfloat16_tE19Flash_kernel_traitsILi32ELi64ELi256ELi4ES3_EELb0ELb1ELb0ELb0ELb1ELb1ELb0ELb1EEEvNS_16Flash_fwd_paramsE)
        .other          _ZN5flash24flash_fwd_splitkv_kernelI23Flash_fwd_kernel_traitsILi32ELi64ELi256ELi4ELb0ELb0EN7cutlass10bfloat16_tE19Flash_kernel_traitsILi32ELi64ELi256ELi4ES3_EELb0ELb1ELb0ELb0ELb1ELb1ELb0ELb1EEEvNS_16Flash_fwd_paramsE,@"STO_CUDA_ENTRY STV_DEFAULT"
_ZN5flash24flash_fwd_splitkv_kernelI23Flash_fwd_kernel_traitsILi32ELi64ELi256ELi4ELb0ELb0EN7cutlass10bfloat16_tE19Flash_kernel_traitsILi32ELi64ELi256ELi4ES3_EELb0ELb1ELb0ELb0ELb1ELb1ELb0ELb1EEEvNS_16Flash_fwd_paramsE:
.text._ZN5flash24flash_fwd_splitkv_kernelI23Flash_fwd_kernel_traitsILi32ELi64ELi256ELi4ELb0ELb0EN7cutlass10bfloat16_tE19Flash_kernel_traitsILi32ELi64ELi256ELi4ES3_EELb0ELb1ELb0ELb0ELb1ELb1ELb0ELb1EEEvNS_16Flash_fwd_paramsE:
[----:B------:R-:W-:Y:S01]  /*0000*/  LDC R1, c[0x0][0x37c] ;  /* 0x0000df00ff017b82 */ /* 0x000fe20000000800 */
[----:B------:R-:W1:Y:S07]  /*0010*/  S2R R191, SR_CTAID.X ;  /* 0x0000000000bf7919 */ /* 0x000e6e0000002500 */
[----:B------:R-:W2:Y:S01]  /*0020*/  LDC.64 R148, c[0x0][0x348] ;  /* 0x0000d200ff947b82 */ /* 0x000ea20000000a00 */
[----:B------:R-:W-:Y:S01]  /*0030*/  BSSY.RECONVERGENT B3, `(.L_x_4386) ;  /* 0x0000005000037945 */ /* 0x000fe20003800200 */
[----:B------:R-:W-:Y:S01]  /*0040*/  MOV R188, 0x80 ;  /* 0x0000008000bc7802 */ /* 0x000fe20000000f00 */
[----:B------:R-:W3:Y:S01]  /*0050*/  S2R R190, SR_CTAID.Y ;  /* 0x0000000000be7919 */ /* 0x000ee20000002600 */
[----:B------:R-:W4:Y:S05]  /*0060*/  S2R R189, SR_CTAID.Z ;  /* 0x0000000000bd7919 */ /* 0x000f2a0000002700 */
[----:B-1234-:R-:W-:Y:S05]  /*0070*/  CALL.REL.NOINC `($_ZN5flash24flash_fwd_splitkv_kernelI23Flash_fwd_kernel_traitsILi32ELi64ELi256ELi4ELb0ELb0EN7cutlass10bfloat16_tE19Flash_kernel_traitsILi32ELi64ELi256ELi4ES3_EELb0ELb1ELb0ELb0ELb1ELb1ELb0ELb1EEEvNS_16Flash_fwd_paramsE$_ZN5flash30compute_attn_1rowblock_splitkvI23Flash_fwd_kernel_traitsILi32ELi64ELi256ELi4ELb0ELb0EN7cutlass10bfloat16_tE19Flash_kernel_traitsILi32ELi64ELi256ELi4ES3_EELb0ELb1ELb0ELb0ELb1ELb1ELb0ELb1ENS_16Flash_fwd_paramsEEEvRKT8_iiiii) ;  /* 0x0000000000087944 */ /* 0x01efea0003c00000 */
[----:B------:R-:W-:Y:S05]  /*0080*/  BSYNC.RECONVERGENT B3 ;  /* 0x0000000000037941 */ /* 0x000fea0003800200 */
.L_x_4386:
[----:B------:R-:W-:Y:S05]  /*0090*/  EXIT ;  /* 0x000000000000794d */ /* 0x000fea0003800000 */
        .type           $_ZN5flash24flash_fwd_splitkv_kernelI23Flash_fwd_kernel_traitsILi32ELi64ELi256ELi4ELb0ELb0EN7cutlass10bfloat16_tE19Flash_kernel_traitsILi32ELi64ELi256ELi4ES3_EELb0ELb1ELb0ELb0ELb1ELb1ELb0ELb1EEEvNS_16Flash_fwd_paramsE$_ZN5flash30compute_attn_1rowblock_splitkvI23Flash_fwd_kernel_traitsILi32ELi64ELi256ELi4ELb0ELb0EN7cutlass10bfloat16_tE19Flash_kernel_traitsILi32ELi64ELi256ELi4ES3_EELb0ELb1ELb0ELb0ELb1ELb1ELb0ELb1ENS_16Flash_fwd_paramsEEEvRKT8_iiiii,@function
        .size           $_ZN5flash24flash_fwd_splitkv_kernelI23Flash_fwd_kernel_traitsILi32ELi64ELi256ELi4ELb0ELb0EN7cutlass10bfloat16_tE19Flash_kernel_traitsILi32ELi64ELi256ELi4ES3_EELb0ELb1ELb0ELb0ELb1ELb1ELb0ELb1EEEvNS_16Flash_fwd_paramsE$_ZN5flash30compute_attn_1rowblock_splitkvI23Flash_fwd_kernel_traitsILi32ELi64ELi256ELi4ELb0ELb0EN7cutlass10bfloat16_tE19Flash_kernel_traitsILi32ELi64ELi256ELi4ES3_EELb0ELb1ELb0ELb0ELb1ELb1ELb0ELb1ENS_16Flash_fwd_paramsEEEvRKT8_iiiii,(.L_x_10263 - $_ZN5flash24flash_fwd_splitkv_kernelI23Flash_fwd_kernel_traitsILi32ELi64ELi256ELi4ELb0ELb0EN7cutlass10bfloat16_tE19Flash_kernel_traitsILi32ELi64ELi256ELi4ES3_EELb0ELb1ELb0ELb0ELb1ELb1ELb0ELb1EEEvNS_16Flash_fwd_paramsE$_ZN5flash30compute_attn_1rowblock_splitkvI23Flash_fwd_kernel_traitsILi32ELi64ELi256ELi4ELb0ELb0EN7cutlass10bfloat16_tE19Flash_kernel_traitsILi32ELi64ELi256ELi4ES3_EELb0ELb1ELb0ELb0ELb1ELb1ELb0ELb1ENS_16Flash_fwd_paramsEEEvRKT8_iiiii)
$_ZN5flash24flash_fwd_splitkv_kernelI23Flash_fwd_kernel_traitsILi32ELi64ELi256ELi4ELb0ELb0EN7cutlass10bfloat16_tE19Flash_kernel_traitsILi32ELi64ELi256ELi4ES3_EELb0ELb1ELb0ELb0ELb1ELb1ELb0ELb1EEEvNS_16Flash_fwd_paramsE$_ZN5flash30compute_attn_1rowblock_splitkvI23Flash_fwd_kernel_traitsILi32ELi64ELi256ELi4ELb0ELb0EN7cutlass10bfloat16_tE19Flash_kernel_traitsILi32ELi64ELi256ELi4ES3_EELb0ELb1ELb0ELb0ELb1ELb1ELb0ELb1ENS_16Flash_fwd_paramsEEEvRKT8_iiiii:
        /* <DEDUP_REMOVED lines=38> */
.L_x_4388:
[----:B------:R-:W-:Y:S05]  /*0300*/  BSYNC.RECONVERGENT B0 ;  /* 0x0000000000007941 */ /* 0x000fea0003800200 */
.L_x_4387:
[----:B------:R-:W-:Y:S04]  /*0310*/  BSSY.RECONVERGENT B0, `(.L_x_4389) ;  /* 0x0000007000007945 */ /* 0x000fe80003800200 */
[----:B------:R-:W-:Y:S05]  /*0320*/  @!P4 BRA `(.L_x_4390) ;  /* 0x000000000014c947 */ /* 0x000fea0003800000 */
[----:B------:R-:W3:Y:S02]  /*0330*/  LD.E.U8 R2, desc[UR4][R148.64+0x1b2] ;  /* 0x0001b20494027980 */ /* 0x000ee4000c101100 */
[----:B---3--:R-:W-:-:S13]  /*0340*/  ISETP.NE.AND P0, PT, R2, RZ, PT ;  /* 0x000000ff0200720c */ /* 0x008fda0003f05270 */
[----:B------:R-:W3:Y:S02]  /*0350*/  @P0 LD.E R2, desc[UR4][R6.64+0x4] ;  /* 0x0000040406020980 */ /* 0x000ee4000c101900 */
[----:B---3-5:R-:W-:-:S06]  /*0360*/  @P0 IADD3 R79, PT, PT, R2, -R11, RZ ;  /* 0x8000000b024f0210 */ /* 0x028fcc0007ffe0ff */
[----:B------:R3:W5:Y:S02]  /*0370*/  @!P0 LD.E R79, desc[UR4][R6.64] ;  /* 0x00000004064f8980 */ /* 0x000764000c101900 */
.L_x_4390:
[----:B------:R-:W-:Y:S05]  /*0380*/  BSYNC.RECONVERGENT B0 ;  /* 0x0000000000007941 */ /* 0x000fea0003800200 */
.L_x_4389:
        /* <DEDUP_REMOVED lines=9> */
.L_x_4392:
[----:B------:R-:W4:Y:S01]  /*0420*/  LD.E.64 R2, desc[UR4][R148.64+0x108] ;  /* 0x0001080494027980 */ /* 0x000f22000c101b00 */
[----:B------:R-:W-:Y:S01]  /*0430*/  BSSY.RECONVERGENT B0, `(.L_x_4394) ;  /* 0x0000006000007945 */ /* 0x000fe20003800200 */
[----:B------:R-:W-:Y:S01]  /*0440*/  IMAD.MOV.U32 R0, RZ, RZ, RZ ;  /* 0x000000ffff007224 */ /* 0x000fe200078e00ff */
[----:B----4-:R-:W-:-:S04]  /*0450*/  ISETP.NE.U32.AND P0, PT, R2, RZ, PT ;  /* 0x000000ff0200720c */ /* 0x010fc80003f05070 */
[----:B------:R-:W-:-:S13]  /*0460*/  ISETP.NE.AND.EX P0, PT, R3, RZ, PT, P0 ;  /* 0x000000ff0300720c */ /* 0x000fda0003f05300 */
[----:B------:R-:W-:Y:S05]  /*0470*/  @!P0 BRA `(.L_x_4395) ;  /* 0x0000000000048947 */ /* 0x000fea0003800000 */
[----:B------:R4:W5:Y:S02]  /*0480*/  LD.E R0, desc[UR4][R148.64+0xbc] ;  /* 0x0000bc0494007980 */ /* 0x000964000c101900 */
.L_x_4395:
[----:B------:R-:W-:Y:S05]  /*0490*/  BSYNC.RECONVERGENT B0 ;  /* 0x0000000000007941 */ /* 0x000fea0003800200 */
.L_x_4394:
[----:B-----5:R-:W-:Y:S02]  /*04a0*/  IADD3 R69, PT, PT, R79, R0, RZ ;  /* 0x000000004f457210 */ /* 0x020fe40007ffe0ff */
.L_x_4393:
[----:B------:R-:W-:Y:S05]  /*04b0*/  BSYNC.RECONVERGENT B1 ;  /* 0x0000000000017941 */ /* 0x000fea0003800200 */
.L_x_4391:
[----:B------:R-:W-:Y:S01]  /*04c0*/  IMAD.SHL.U32 R83, R191, 0x40, RZ ;  /* 0x00000040bf537824 */ /* 0x000fe200078e00ff */
[----:B------:R-:W-:Y:S01]  /*04d0*/  MOV R2, R188 ;  /* 0x000000bc00027202 */ /* 0x000fe20000000f00 */
[----:B------:R-:W-:-:S03]  /*04e0*/  IMAD.MOV.U32 R3, RZ, RZ, 0x0 ;  /* 0x00000000ff037424 */ /* 0x000fc600078e00ff */
[----:B------:R-:W-:-:S13]  /*04f0*/  ISETP.GT.AND P0, PT, R192, R83, PT ;  /* 0x00000053c000720c */ /* 0x000fda0003f04270 */
[----:B-1234-:R-:W-:Y:S05]  /*0500*/  @!P0 RET.REL.NODEC R2 `(_ZN5flash24flash_fwd_splitkv_kernelI23Flash_fwd_kernel_traitsILi32ELi64ELi256ELi4ELb0ELb0EN7cutlass10bfloat16_tE19Flash_kernel_traitsILi32ELi64ELi256ELi4ES3_EELb0ELb1ELb0ELb0ELb1ELb1ELb0ELb1EEEvNS_16Flash_fwd_paramsE) ;  /* 0xfffffff802bc8950 */ /* 0x01efea0003c3ffff */
        /* <DEDUP_REMOVED lines=86> */
.L_x_4398:
[----:B------:R-:W-:Y:S05]  /*0a70*/  BSYNC.RECONVERGENT B0 ;  /* 0x0000000000007941 */ /* 0x000fea0003800200 */
.L_x_4397:
[----:B------:R-:W-:Y:S01]  /*0a80*/  MOV R189, 0x0 ;  /* 0x0000000000bd7802 */ /* 0x000fe20000000f00 */
[----:B------:R1:W-:Y:S03]  /*0a90*/  @!P3 ST.E desc[UR4][R2.64], R0 ;  /* 0x000000000200b985 */ /* 0x0003e6000c101904 */
[----:B-12---:R-:W-:Y:S05]  /*0aa0*/  @P5 RET.REL.NODEC R188 `(_ZN5flash24flash_fwd_splitkv_kernelI23Flash_fwd_kernel_traitsILi32ELi64ELi256ELi4ELb0ELb0EN7cutlass10bfloat16_tE19Flash_kernel_traitsILi32ELi64ELi256ELi4ES3_EELb0ELb1ELb0ELb0ELb1ELb1ELb0ELb1EEEvNS_16Flash_fwd_paramsE) ;  /* 0xfffffff4bc545950 */ /* 0x006fea0003c3ffff */
[----:B------:R-:W-:Y:S02]  /*0ab0*/  MOV R5, 0x7f800000 ;  /* 0x7f80000000057802 */ /* 0x000fe40000000f00 */
[----:B------:R-:W-:-:S03]  /*0ac0*/  MOV R189, 0x0 ;  /* 0x0000000000bd7802 */ /* 0x000fc60000000f00 */
[----:B------:R1:W-:Y:S02]  /*0ad0*/  ST.E desc[UR4][R2.64+0x80], R5 ;  /* 0x0000800502007985 */ /* 0x0003e4000c101904 */
[----:B-1----:R-:W-:Y:S05]  /*0ae0*/  RET.REL.NODEC R188 `(_ZN5flash24flash_fwd_splitkv_kernelI23Flash_fwd_kernel_traitsILi32ELi64ELi256ELi4ELb0ELb0EN7cutlass10bfloat16_tE19Flash_kernel_traitsILi32ELi64ELi256ELi4ES3_EELb0ELb1ELb0ELb0ELb1ELb1ELb0ELb1EEEvNS_16Flash_fwd_paramsE) ;  /* 0xfffffff4bc447950 */ /* 0x002fea0003c3ffff */
.L_x_4396:
        /* <DEDUP_REMOVED lines=102> */
.L_x_4400:
        /* <DEDUP_REMOVED lines=78> */
.L_x_4401:
[----:B------:R-:W-:Y:S05]  /*1630*/  BSYNC.RECONVERGENT B0 ;  /* 0x0000000000007941 */ /* 0x000fea0003800200 */
.L_x_4399:
        /* <DEDUP_REMOVED lines=216> */
.L_x_4441:
        /* <DEDUP_REMOVED lines=147> */
.L_x_4404:
        /* <DEDUP_REMOVED lines=62> */
.L_x_4408:
[----:B------:R-:W-:Y:S05]  /*30d0*/  BSYNC.RECONVERGENT B0 ;  /* 0x0000000000007941 */ /* 0x000fea0003800200 */
.L_x_4407:
        /* <DEDUP_REMOVED lines=50> */
.L_x_4410:
[----:B------:R-:W-:Y:S05]  /*3400*/  BSYNC.RECONVERGENT B0 ;  /* 0x0000000000007941 */ /* 0x000fea0003800200 */
.L_x_4409:
        /* <DEDUP_REMOVED lines=54> */
.L_x_4412:
[----:B------:R-:W-:Y:S05]  /*3770*/  BSYNC.RECONVERGENT B0 ;  /* 0x0000000000007941 */ /* 0x000fea0003800200 */
.L_x_4411:
        /* <DEDUP_REMOVED lines=53> */
.L_x_4414:
[----:B------:R-:W-:Y:S05]  /*3ad0*/  BSYNC.RECONVERGENT B0 ;  /* 0x0000000000007941 */ /* 0x000fea0003800200 */
.L_x_4413:
        /* <DEDUP_REMOVED lines=54> */
.L_x_4416:
[----:B------:R-:W-:Y:S05]  /*3e40*/  BSYNC.RECONVERGENT B0 ;  /* 0x0000000000007941 */ /* 0x000fea0003800200 */
.L_x_4415:
        /* <DEDUP_REMOVED lines=55> */
.L_x_4418:
[----:B------:R-:W-:Y:S05]  /*41c0*/  BSYNC.RECONVERGENT B0 ;  /* 0x0000000000007941 */ /* 0x000fea0003800200 */
.L_x_4417:
        /* <DEDUP_REMOVED lines=55> */
.L_x_4420:
[----:B------:R-:W-:Y:S05]  /*4540*/  BSYNC.RECONVERGENT B0 ;  /* 0x0000000000007941 */ /* 0x000fea0003800200 */
.L_x_4419:
        /* <DEDUP_REMOVED lines=57> */
.L_x_4422:
[----:B------:R-:W-:Y:S05]  /*48e0*/  BSYNC.RECONVERGENT B0 ;  /* 0x0000000000007941 */ /* 0x000fea0003800200 */
.L_x_4421:
[----:B------:R-:W5:Y:S02]  /*48f0*/  LD.E R3, desc[UR4][R148.64+0xd0] ;  /* 0x0000d00494037980 */ /* 0x000f64000c101900 */
[----:B-----5:R-:W-:Y:S05]  /*4900*/  IMAD.U32 R3, R3, -0x80, RZ ;  /* 0xffffff8003037824 */ /* 0x020fea00078e00ff */
[C---:B------:R-:W-:Y:S02]  /*4910*/  LEA R14, P1, R3.reuse, R14, 0x1 ;  /* 0x0000000e030e7211 */ /* 0x040fe400078208ff */
[C---:B------:R-:W-:Y:S02]  /*4920*/  LEA R54, P0, R3.reuse, R54, 0x1 ;  /* 0x0000003603367211 */ /* 0x040fe400078008ff */
[C---:B------:R-:W-:Y:S02]  /*4930*/  LEA.HI.X.SX32 R15, R3.reuse, R15, 0x1, P1 ;  /* 0x0000000f030f7211 */ /* 0x040fe400008f0eff */
[----:B------:R-:W-:Y:S01]  /*4940*/  LEA.HI.X.SX32 R55, R3, R55, 0x1, P0 ;  /* 0x0000003703377211 */ /* 0x000fe200000f0eff */
[----:B------:R-:W-:Y:S05]  /*4950*/  BRA `(.L_x_4405) ;  /* 0x0000002c009c7947 */ /* 0x000fea0003800000 */
.L_x_4406:
        /* <DEDUP_REMOVED lines=94> */
.L_x_4424:
[----:B------:R-:W-:Y:S05]  /*4f40*/  BSYNC.RECONVERGENT B0 ;  /* 0x0000000000007941 */ /* 0x000fea0003800200 */
.L_x_4423:
        /* <DEDUP_REMOVED lines=88> */
.L_x_4426:
[----:B------:R-:W-:Y:S05]  /*54d0*/  BSYNC.RECONVERGENT B0 ;  /* 0x0000000000007941 */ /* 0x000fea0003800200 */
.L_x_4425:
        /* <DEDUP_REMOVED lines=90> */
.L_x_4428:
[----:B------:R-:W-:Y:S05]  /*5a80*/  BSYNC.RECONVERGENT B0 ;  /* 0x0000000000007941 */ /* 0x000fea0003800200 */
.L_x_4427:
        /* <DEDUP_REMOVED lines=90> */
.L_x_4430:
[----:B------:R-:W-:Y:S05]  /*6030*/  BSYNC.RECONVERGENT B0 ;  /* 0x0000000000007941 */ /* 0x000fea0003800200 */
.L_x_4429:
        /* <DEDUP_REMOVED lines=91> */
.L_x_4432:
[----:B------:R-:W-:Y:S05]  /*65f0*/  BSYNC.RECONVERGENT B0 ;  /* 0x0000000000007941 */ /* 0x000fea0003800200 */
.L_x_4431:
        /* <DEDUP_REMOVED lines=91> */
.L_x_4434:
[----:B------:R-:W-:Y:S05]  /*6bb0*/  BSYNC.RECONVERGENT B0 ;  /* 0x0000000000007941 */ /* 0x000fea0003800200 */
.L_x_4433:
        /* <DEDUP_REMOVED lines=92> */
.L_x_4436:
[----:B------:R-:W-:Y:S05]  /*7180*/  BSYNC.RECONVERGENT B0 ;  /* 0x0000000000007941 */ /* 0x000fea0003800200 */
.L_x_4435:
        /* <DEDUP_REMOVED lines=93> */
.L_x_4438:
[----:B------:R-:W-:Y:S05]  /*7760*/  BSYNC.RECONVERGENT B0 ;  /* 0x0000000000007941 */ /* 0x000fea0003800200 */
.L_x_4437:
[----:B------:R-:W5:Y:S02]  /*7770*/  LD.E R3, desc[UR4][R148.64+0xd0] ;  /* 0x0000d00494037980 */ /* 0x000f64000c101900 */
[----:B-----5:R-:W-:Y:S05]  /*7780*/  IMAD.U32 R3, R3, -0x80, RZ ;  /* 0xffffff8003037824 */ /* 0x020fea00078e00ff */
[C---:B------:R-:W-:Y:S02]  /*7790*/  LEA R100, P1, R3.reuse, R100, 0x1 ;  /* 0x0000006403647211 */ /* 0x040fe400078208ff */
[C---:B------:R-:W-:Y:S02]  /*77a0*/  LEA R98, P0, R3.reuse, R98, 0x1 ;  /* 0x0000006203627211 */ /* 0x040fe400078008ff */
[C---:B------:R-:W-:Y:S02]  /*77b0*/  LEA.HI.X.SX32 R101, R3.reuse, R101, 0x1, P1 ;  /* 0x0000006503657211 */ /* 0x040fe400008f0eff */
[----:B------:R-:W-:Y:S09]  /*77c0*/  LEA.HI.X.SX32 R99, R3, R99, 0x1, P0 ;  /* 0x0000006303637211 */ /* 0x000ff200000f0eff */
.L_x_4405:
[----:B------:R-:W-:Y:S05]  /*77d0*/  BSYNC.RECONVERGENT B1 ;  /* 0x0000000000017941 */ /* 0x000fea0003800200 */
.L_x_4403:
        /* <DEDUP_REMOVED lines=101> */
.L_x_4440:
[----:B------:R-:W-:Y:S05]  /*7e30*/  BSYNC.RECONVERGENT B0 ;  /* 0x0000000000007941 */ /* 0x000fea0003800200 */
.L_x_4439:
[----:B------:R-:W-:Y:S11]  /*7e40*/  ISETP.NE.AND P0, PT, R123, RZ, PT ;  /* 0x000000ff7b00720c */ /* 0x000ff60003f05270 */
[----:B------:R-:W-:Y:S02]  /*7e50*/  @!UPT UIADD3 URZ, UPT, UPT, URZ, URZ, URZ ;  /* 0x000000fffffff290 */ /* 0x000fe4000fffe0ff */
[----:B------:R-:W-:Y:S05]  /*7e60*/  @P0 BRA `(.L_x_4441) ;  /* 0xffffffa400540947 */ /* 0x000fea000383ffff */
.L_x_4402:
        /* <DEDUP_REMOVED lines=16> */
.L_x_4445:
[----:B------:R-:W-:Y:S05]  /*7f70*/  BSYNC.RECONVERGENT B0 ;  /* 0x0000000000007941 */ /* 0x000fea0003800200 */
.L_x_4444:
        /* <DEDUP_REMOVED lines=8> */
.L_x_4443:
        /* <DEDUP_REMOVED lines=79> */
.L_x_4451:
[----:B------:R-:W-:Y:S05]  /*84f0*/  BSYNC.RECONVERGENT B0 ;  /* 0x0000000000007941 */ /* 0x000fea0003800200 */
.L_x_4450:
[----:B-----5:R1:W-:Y:S02]  /*8500*/  STS.128 [R53], R8 ;  /* 0x0000000835007388 */ /* 0x0203e40000000c00 */
.L_x_4449:
[----:B------:R-:W-:Y:S05]  /*8510*/  BSYNC.RECONVERGENT B1 ;  /* 0x0000000000017941 */ /* 0x000fea0003800200 */
.L_x_4448:
        /* <DEDUP_REMOVED lines=58> */
.L_x_4453:
[----:B------:R-:W-:Y:S05]  /*88c0*/  BSYNC.RECONVERGENT B0 ;  /* 0x0000000000007941 */ /* 0x000fea0003800200 */
.L_x_4452:
[----:B-----5:R2:W-:Y:S01]  /*88d0*/  STS.128 [R53+0x800], R8 ;  /* 0x0008000835007388 */ /* 0x0205e20000000c00 */
[----:B------:R-:W-:Y:S05]  /*88e0*/  BRA `(.L_x_4446) ;  /* 0x0000000800c87947 */ /* 0x000fea0003800000 */
.L_x_4447:
        /* <DEDUP_REMOVED lines=89> */
.L_x_4457:
[----:B------:R-:W-:Y:S05]  /*8e80*/  BSYNC.RECONVERGENT B0 ;  /* 0x0000000000007941 */ /* 0x000fea0003800200 */
.L_x_4456:
[----:B-----5:R2:W-:Y:S02]  /*8e90*/  STS.128 [R53], R20 ;  /* 0x0000001435007388 */ /* 0x0205e40000000c00 */
.L_x_4455:
[----:B------:R-:W-:Y:S05]  /*8ea0*/  BSYNC.RECONVERGENT B1 ;  /* 0x0000000000017941 */ /* 0x000fea0003800200 */
.L_x_4454:
        /* <DEDUP_REMOVED lines=84> */
.L_x_4459:
[----:B------:R-:W-:Y:S05]  /*93f0*/  BSYNC.RECONVERGENT B0 ;  /* 0x0000000000007941 */ /* 0x000fea0003800200 */
.L_x_4458:
[----:B-----5:R3:W-:Y:S02]  /*9400*/  STS.128 [R53+0x800], R4 ;  /* 0x0008000435007388 */ /* 0x0207e40000000c00 */
.L_x_4446:
[----:B------:R-:W-:Y:S05]  /*9410*/  BSYNC.RECONVERGENT B2 ;  /* 0x0000000000027941 */ /* 0x000fea0003800200 */
.L_x_4442:
        /* <DEDUP_REMOVED lines=12> */
[----:B------:R-:W-:-:S02]  /*94e0*/  ISETP.GE.AND P4, PT, R2, R3, PT ;  /* 0x000000030200720c */ /* 0x000fc40003f86270 */
[-C--:B------:R-:W-:Y:S02]  /*94f0*/  ISETP.GE.AND P2, PT, R10, R3.reuse, PT ;  /* 0x000000030a00720c */ /* 0x080fe40003f46270 */
[-C--:B------:R-:W-:Y:S01]  /*9500*/  ISETP.GE.AND P0, PT, R6, R3.reuse, PT ;  /* 0x000000030600720c */ /* 0x080fe20003f06270 */
[----:B------:R-:W-:Y:S01]  /*9510*/  @!PT LDS RZ, [RZ] ;  /* 0x00000000fffff984 */ /* 0x000fe20000000800 */
[----:B------:R-:W-:Y:S01]  /*9520*/  @!PT LDS RZ, [RZ] ;  /* 0x00000000fffff984 */ /* 0x000fe20000000800 */
[----:B------:R-:W-:Y:S01]  /*9530*/  @!PT LDS RZ, [RZ] ;  /* 0x00000000fffff984 */ /* 0x000fe20000000800 */
[----:B------:R-:W-:Y:S02]  /*9540*/  @!P6 LDGSTS.E.BYPASS.LTC128B.128 [R53+0x1000], desc[UR4][R184.64] ;  /* 0x01000000b835efae */ /* 0x000fe4000b981a04 */
[----:B------:R-:W-:Y:S02]  /*9550*/  @!P3 LEA R14, P5, R180, R12, 0x6 ;  /* 0x0000000cb40eb211 */ /* 0x000fe400078a30ff */
[----:B------:R-:W-:Y:S01]  /*9560*/  @!P1 LDGSTS.E.BYPASS.LTC128B.128 [R53+0x1800], desc[UR4][R12.64] ;  /* 0x018000000c359fae */ /* 0x000fe2000b981a04 */
[----:B------:R-:W-:Y:S02]  /*9570*/  ISETP.GE.AND P1, PT, R8, R3, PT ;  /* 0x000000030800720c */ /* 0x000fe40003f26270 */
[----:B------:R-:W-:-:S02]  /*9580*/  @!P3 LEA.HI.X R15, R180, R13, R181, 0x6, P5 ;  /* 0x0000000db40fb211 */ /* 0x000fc400028f34b5 */
[----:B------:R-:W-:Y:S01]  /*9590*/  @!P4 LEA R22, P5, R180, R12, 0x7 ;  /* 0x0000000cb416c211 */ /* 0x000fe200078a38ff */
[--C-:B------:R-:W-:Y:S02]  /*95a0*/  @!P2 IMAD.MOV.U32 R18, RZ, RZ, R12.reuse ;  /* 0x000000ffff12a224 */ /* 0x100fe400078e000c */
[----:B------:R1:W-:Y:S01]  /*95b0*/  @!P3 LDGSTS.E.BYPASS.LTC128B.128 [R53+0x2000], desc[UR4][R14.64] ;  /* 0x020000000e35bfae */ /* 0x0003e2000b981a04 */
[----:B------:R-:W-:Y:S01]  /*95c0*/  ISETP.GE.AND P3, PT, R0, R3, PT ;  /* 0x000000030000720c */ /* 0x000fe20003f66270 */
[----:B------:R-:W-:Y:S01]  /*95d0*/  @!P2 IMAD.MOV.U32 R19, RZ, RZ, R13 ;  /* 0x000000ffff13a224 */ /* 0x000fe200078e000d */
[C---:B------:R-:W-:Y:S01]  /*95e0*/  @!P4 LEA.HI.X R23, R180.reuse, R13, R181, 0x7, P5 ;  /* 0x0000000db417c211 */ /* 0x040fe200028f3cb5 */
[----:B------:R-:W-:Y:S02]  /*95f0*/  @!P2 IMAD R9, R181, 0xc0, RZ ;  /* 0x000000c0b509a824 */ /* 0x000fe400078e02ff */
[----:B------:R-:W-:Y:S02]  /*9600*/  @!P1 IMAD.MOV.U32 R16, RZ, RZ, R12 ;  /* 0x000000ffff109224 */ /* 0x000fe400078e000c */
[----:B------:R-:W-:Y:S01]  /*9610*/  @!P1 IMAD.MOV.U32 R17, RZ, RZ, R13 ;  /* 0x000000ffff119224 */ /* 0x000fe200078e000d */
[----:B------:R-:W-:Y:S01]  /*9620*/  @!P4 LDGSTS.E.BYPASS.LTC128B.128 [R53+0x2800], desc[UR4][R22.64] ;  /* 0x028000001635cfae */ /* 0x000fe2000b981a04 */
[----:B------:R-:W-:-:S04]  /*9630*/  @!P2 IMAD.WIDE.U32 R18, R180, 0xc0, R18 ;  /* 0x000000c0b412a825 */ /* 0x000fc800078e0012 */
[----:B-----5:R-:W-:Y:S02]  /*9640*/  @!P1 IMAD R7, R181, 0x140, RZ ;  /* 0x00000140b5079824 */ /* 0x020fe400078e02ff */
[----:B------:R-:W-:-:S04]  /*9650*/  @!P1 IMAD.WIDE.U32 R16, R180, 0x140, R16 ;  /* 0x00000140b4109825 */ /* 0x000fc800078e0010 */
[----:B------:R-:W-:Y:S02]  /*9660*/  @!P0 IMAD R5, R181, 0x180, RZ ;  /* 0x00000180b5058824 */ /* 0x000fe400078e02ff */
[----:B------:R-:W-:Y:S02]  /*9670*/  @!P2 IMAD.IADD R19, R9, 0x1, R19 ;  /* 0x000000010913a824 */ /* 0x000fe400078e0213 */
[----:B------:R-:W-:Y:S02]  /*9680*/  @!P1 IMAD.IADD R17, R7, 0x1, R17 ;  /* 0x0000000107119824 */ /* 0x000fe400078e0211 */
[----:B-1----:R-:W-:Y:S01]  /*9690*/  @!P0 IMAD.MOV.U32 R14, RZ, RZ, R12 ;  /* 0x000000ffff0e8224 */ /* 0x002fe200078e000c */
[----:B------:R-:W-:Y:S01]  /*96a0*/  @!P3 LEA R12, P5, R180, R12, 0x8 ;  /* 0x0000000cb40cb211 */ /* 0x000fe200078a40ff */
[----:B------:R-:W-:Y:S01]  /*96b0*/  @!P0 IMAD.MOV.U32 R15, RZ, RZ, R13 ;  /* 0x000000ffff0f8224 */ /* 0x000fe200078e000d */
[----:B------:R-:W-:Y:S01]  /*96c0*/  @!P2 LDGSTS.E.BYPASS.LTC128B.128 [R53+0x3000], desc[UR4][R18.64] ;  /* 0x030000001235afae */ /* 0x000fe2000b981a04 */
[----:B------:R-:W-:Y:S01]  /*96d0*/  ISETP.GE.AND P2, PT, R10, R3, PT ;  /* 0x000000030a00720c */ /* 0x000fe20003f46270 */
[C---:B------:R-:W-:Y:S01]  /*96e0*/  @!P0 IMAD.WIDE.U32 R14, R180.reuse, 0x180, R14 ;  /* 0x00000180b40e8825 */ /* 0x040fe200078e000e */
[----:B------:R-:W-:-:S02]  /*96f0*/  @!P3 LEA.HI.X R13, R180, R13, R181, 0x8, P5 ;  /* 0x0000000db40db211 */ /* 0x000fc400028f44b5 */
[-C--:B------:R-:W-:Y:S01]  /*9700*/  ISETP.GE.AND P5, PT, R4, R3.reuse, PT ;  /* 0x000000030400720c */ /* 0x080fe20003fa6270 */
[----:B------:R-:W-:Y:S02]  /*9710*/  @!P0 IMAD.IADD R15, R5, 0x1, R15 ;  /* 0x00000001050f8824 */ /* 0x000fe400078e020f */
[----:B------:R1:W-:Y:S04]  /*9720*/  @!P3 LDGSTS.E.BYPASS.LTC128B.128 [R53+0x3800], desc[UR4][R12.64] ;  /* 0x038000000c35bfae */ /* 0x0003e8000b981a04 */
[----:B------:R2:W-:Y:S01]  /*9730*/  @!P1 LDGSTS.E.BYPASS.LTC128B.128 [R53+0x4000], desc[UR4][R16.64] ;  /* 0x0400000010359fae */ /* 0x0005e2000b981a04 */
[----:B------:R-:W-:-:S03]  /*9740*/  ISETP.GE.AND P1, PT, R20, R3, PT ;  /* 0x000000031400720c */ /* 0x000fc60003f26270 */
[----:B------:R3:W-:Y:S01]  /*9750*/  @!P0 LDGSTS.E.BYPASS.LTC128B.128 [R53+0x4800], desc[UR4][R14.64] ;  /* 0x048000000e358fae */ /* 0x0007e2000b981a04 */
[----:B------:R-:W-:Y:S02]  /*9760*/  P2R R4, PR, RZ, 0x2 ;  /* 0x00000002ff047803 */ /* 0x000fe40000000000 */
[C---:B------:R-:W-:Y:S01]  /*9770*/  LEA R24, P0, R73.reuse, R186, 0x1 ;  /* 0x000000ba49187211 */ /* 0x040fe200078008ff */
[----:B------:R-:W0:Y:S01]  /*9780*/  LDGDEPBAR ;  /* 0x00000000000079af */ /* 0x000e220000000000 */
[----:B------:R-:W-:Y:S02]  /*9790*/  ISETP.GE.AND P4, PT, R2, R3, PT ;  /* 0x000000030200720c */ /* 0x000fe40003f86270 */
[----:B------:R-:W-:Y:S01]  /*97a0*/  LEA.HI.X R25, R73, R187, R74, 0x1, P0 ;  /* 0x000000bb49197211 */ /* 0x000fe200000f0c4a */
[----:B------:R-:W4:Y:S01]  /*97b0*/  LD.E R41, desc[UR4][R148.64+0x184] ;  /* 0x0001840494297980 */ /* 0x000f22000c101900 */
[-C--:B------:R-:W-:Y:S02]  /*97c0*/  ISETP.GE.AND P1, PT, R8, R3.reuse, PT ;  /* 0x000000030800720c */ /* 0x080fe40003f26270 */
[----:B------:R-:W-:Y:S01]  /*97d0*/  ISETP.GE.AND P0, PT, R6, R3, PT ;  /* 0x000000030600720c */ /* 0x000fe20003f06270 */
[----:B------:R-:W4:Y:S01]  /*97e0*/  LD.E R32, desc[UR4][R148.64+0x188] ;  /* 0x0001880494207980 */ /* 0x000f22000c101900 */
[----:B------:R-:W-:-:S04]  /*97f0*/  DEPBAR.LE SB0, 0x0 ;  /* 0x000080000000791a */ /* 0x000fc80000000000 */
[----:B------:R-:W-:Y:S01]  /*9800*/  BAR.SYNC.DEFER_BLOCKING 0x0 ;  /* 0x0000000000007b1d */ /* 0x000fe20000010000 */
[----:B------:R-:W-:Y:S01]  /*9810*/  ISETP.GE.AND P3, PT, R0, R3, PT ;  /* 0x000000030000720c */ /* 0x000fe20003f66270 */
[----:B------:R-:W-:-:S04]  /*9820*/  @!P2 IMAD.MOV.U32 R8, RZ, RZ, R24 ;  /* 0x000000ffff08a224 */ /* 0x000fc800078e0018 */
[----:B------:R-:W-:Y:S01]  /*9830*/  @!PT LDS RZ, [RZ] ;  /* 0x00000000fffff984 */ /* 0x000fe20000000800 */
[----:B------:R-:W-:Y:S01]  /*9840*/  @!PT LDS RZ, [RZ] ;  /* 0x00000000fffff984 */ /* 0x000fe20000000800 */
[----:B------:R-:W-:Y:S01]  /*9850*/  @!PT LDS RZ, [RZ] ;  /* 0x00000000fffff984 */ /* 0x000fe20000000800 */
[----:B------:R-:W-:Y:S04]  /*9860*/  @!P6 LDGSTS.E.BYPASS.LTC128B.128 [R53+0x5000], desc[UR4][R186.64] ;  /* 0x05000000ba35efae */ /* 0x000fe8000b981a04 */
[----:B------:R-:W-:Y:S01]  /*9870*/  @P6 STS.128 [R53+0x5000], RZ ;  /* 0x005000ff35006388 */ /* 0x000fe20000000c00 */
[----:B------:R-:W-:Y:S01]  /*9880*/  ISETP.NE.AND P6, PT, R4, RZ, PT ;  /* 0x000000ff0400720c */ /* 0x000fe20003fc5270 */
[----:B------:R-:W-:Y:S02]  /*9890*/  @!P2 IMAD.MOV.U32 R9, RZ, RZ, R25 ;  /* 0x000000ffff09a224 */ /* 0x000fe400078e0019 */
[----:B------:R-:W-:-:S10]  /*98a0*/  @!P2 IMAD R3, R65, 0xc0, RZ ;  /* 0x000000c04103a824 */ /* 0x000fd400078e02ff */
[----:B------:R-:W-:Y:S04]  /*98b0*/  @P6 STS.128 [R53+0x5800], RZ ;  /* 0x005800ff35006388 */ /* 0x000fe80000000c00 */
[----:B------:R-:W-:Y:S01]  /*98c0*/  @!PT LDS RZ, [RZ] ;  /* 0x00000000fffff984 */ /* 0x000fe20000000800 */
[----:B------:R-:W-:Y:S01]  /*98d0*/  @!PT LDS RZ, [RZ] ;  /* 0x00000000fffff984 */ /* 0x000fe20000000800 */
[----:B------:R-:W-:Y:S01]  /*98e0*/  @!PT LDS RZ, [RZ] ;  /* 0x00000000fffff984 */ /* 0x000fe20000000800 */
[----:B------:R-:W-:Y:S01]  /*98f0*/  @!P6 LDGSTS.E.BYPASS.LTC128B.128 [R53+0x5800], desc[UR4][R24.64] ;  /* 0x058000001835efae */ /* 0x000fe2000b981a04 */
[----:B-1----:R-:W-:-:S04]  /*9900*/  @!P5 LEA R12, P6, R64, R24, 0x6 ;  /* 0x00000018400cd211 */ /* 0x002fc800078c30ff */
[CC--:B------:R-:W-:Y:S02]  /*9910*/  @!P5 LEA.HI.X R13, R64.reuse, R25.reuse, R65, 0x6, P6 ;  /* 0x00000019400dd211 */ /* 0x0c0fe400030f3441 */
[CC--:B------:R-:W-:Y:S01]  /*9920*/  @!P4 LEA R10, P6, R64.reuse, R24.reuse, 0x7 ;  /* 0x00000018400ac211 */ /* 0x0c0fe200078c38ff */
[----:B------:R-:W-:Y:S01]  /*9930*/  @!P1 IMAD.MOV.U32 R6, RZ, RZ, R24 ;  /* 0x000000ffff069224 */ /* 0x000fe200078e0018 */
[----:B------:R-:W-:Y:S01]  /*9940*/  @P5 STS.128 [R53+0x6000], RZ ;  /* 0x006000ff35005388 */ /* 0x000fe20000000c00 */
[----:B------:R-:W-:Y:S02]  /*9950*/  @!P1 IMAD.MOV.U32 R7, RZ, RZ, R25 ;  /* 0x000000ffff079224 */ /* 0x000fe400078e0019 */
[C---:B------:R-:W-:Y:S01]  /*9960*/  @!P2 IMAD.WIDE.U32 R8, R64.reuse, 0xc0, R8 ;  /* 0x000000c04008a825 */ /* 0x040fe200078e0008 */
[----:B------:R-:W-:Y:S01]  /*9970*/  @!PT LDS RZ, [RZ] ;  /* 0x00000000fffff984 */ /* 0x000fe20000000800 */
[----:B------:R-:W-:Y:S01]  /*9980*/  @!PT LDS RZ, [RZ] ;  /* 0x00000000fffff984 */ /* 0x000fe20000000800 */
[----:B------:R-:W-:Y:S01]  /*9990*/  @!PT LDS RZ, [RZ] ;  /* 0x00000000fffff984 */ /* 0x000fe20000000800 */
[----:B------:R-:W-:Y:S01]  /*99a0*/  @!P5 LDGSTS.E.BYPASS.LTC128B.128 [R53+0x6000], desc[UR4][R12.64] ;  /* 0x060000000c35dfae */ /* 0x000fe2000b981a04 */
[C---:B--2---:R-:W-:Y:S02]  /*99b0*/  @!P3 LEA R16, P5, R64.reuse, R24, 0x8 ;  /* 0x000000184010b211 */ /* 0x044fe400078a40ff */
[----:B------:R-:W-:Y:S01]  /*99c0*/  @!P0 IMAD.MOV.U32 R4, RZ, RZ, R24 ;  /* 0x000000ffff048224 */ /* 0x000fe200078e0018 */
[----:B------:R-:W-:Y:S01]  /*99d0*/  @!P4 LEA.HI.X R11, R64, R25, R65, 0x7, P6 ;  /* 0x00000019400bc211 */ /* 0x000fe200030f3c41 */
[----:B------:R-:W-:-:S02]  /*99e0*/  @!P0 IMAD.MOV.U32 R5, RZ, RZ, R25 ;  /* 0x000000ffff058224 */ /* 0x000fc400078e0019 */
[----:B------:R-:W-:Y:S02]  /*99f0*/  @!P1 IMAD R2, R65, 0x140, RZ ;  /* 0x0000014041029824 */ /* 0x000fe400078e02ff */
[C---:B------:R-:W-:Y:S01]  /*9a00*/  @!P1 IMAD.WIDE.U32 R6, R64.reuse, 0x140, R6 ;  /* 0x0000014040069825 */ /* 0x040fe200078e0006 */
[C---:B------:R-:W-:Y:S01]  /*9a10*/  @!P3 LEA.HI.X R17, R64.reuse, R25, R65, 0x8, P5 ;  /* 0x000000194011b211 */ /* 0x040fe200028f4441 */
[----:B------:R-:W-:Y:S02]  /*9a20*/  @P4 STS.128 [R53+0x6800], RZ ;  /* 0x006800ff35004388 */ /* 0x000fe40000000c00 */
[----:B------:R-:W-:Y:S02]  /*9a30*/  @!P2 IMAD.IADD R9, R3, 0x1, R9 ;  /* 0x000000010309a824 */ /* 0x000fe400078e0209 */
[----:B------:R-:W-:Y:S01]  /*9a40*/  @!P0 IMAD R0, R65, 0x180, RZ ;  /* 0x0000018041008824 */ /* 0x000fe200078e02ff */
[----:B------:R-:W-:Y:S01]  /*9a50*/  @!PT LDS RZ, [RZ] ;  /* 0x00000000fffff984 */ /* 0x000fe20000000800 */
[----:B------:R-:W-:Y:S01]  /*9a60*/  @!PT LDS RZ, [RZ] ;  /* 0x00000000fffff984 */ /* 0x000fe20000000800 */
[----:B------:R-:W-:Y:S01]  /*9a70*/  @!PT LDS RZ, [RZ] ;  /* 0x00000000fffff984 */ /* 0x000fe20000000800 */
[----:B------:R-:W-:Y:S01]  /*9a80*/  @!P4 LDGSTS.E.BYPASS.LTC128B.128 [R53+0x6800], desc[UR4][R10.64] ;  /* 0x068000000a35cfae */ /* 0x000fe2000b981a04 */
[----:B------:R-:W-:-:S03]  /*9a90*/  @!P0 IMAD.WIDE.U32 R4, R64, 0x180, R4 ;  /* 0x0000018040048825 */ /* 0x000fc600078e0004 */
[----:B------:R-:W-:Y:S01]  /*9aa0*/  @P2 STS.128 [R53+0x7000], RZ ;  /* 0x007000ff35002388 */ /* 0x000fe20000000c00 */
[----:B---3--:R-:W-:Y:S02]  /*9ab0*/  @!P1 IMAD.IADD R15, R2, 0x1, R7 ;  /* 0x00000001020f9824 */ /* 0x008fe400078e0207 */
[----:B------:R-:W-:Y:S01]  /*9ac0*/  @!P1 IMAD.MOV.U32 R14, RZ, RZ, R6 ;  /* 0x000000ffff0e9224 */ /* 0x000fe200078e0006 */
[----:B------:R-:W-:Y:S01]  /*9ad0*/  @!PT LDS RZ, [RZ] ;  /* 0x00000000fffff984 */ /* 0x000fe20000000800 */
[----:B------:R-:W-:Y:S01]  /*9ae0*/  @!PT LDS RZ, [RZ] ;  /* 0x00000000fffff984 */ /* 0x000fe20000000800 */
[----:B------:R-:W-:Y:S01]  /*9af0*/  @!PT LDS RZ, [RZ] ;  /* 0x00000000fffff984 */ /* 0x000fe20000000800 */
[----:B------:R1:W-:Y:S01]  /*9b00*/  @!P2 LDGSTS.E.BYPASS.LTC128B.128 [R53+0x7000], desc[UR4][R8.64] ;  /* 0x070000000835afae */ /* 0x0003e2000b981a04 */
[----:B------:R-:W-:Y:S02]  /*9b10*/  @!P0 IMAD.IADD R19, R0, 0x1, R5 ;  /* 0x0000000100138824 */ /* 0x000fe400078e0205 */
[----:B------:R-:W-:Y:S01]  /*9b20*/  @!P0 IMAD.MOV.U32 R18, RZ, RZ, R4 ;  /* 0x000000ffff128224 */ /* 0x000fe200078e0004 */
        /* <DEDUP_REMOVED lines=18> */
[C---:B------:R-:W-:Y:S01]  /*9c50*/  IMAD.SHL.U32 R7, R168.reuse, 0x10, RZ ;  /* 0x00000010a8077824 */ /* 0x040fe200078e00ff */
[----:B------:R-:W-:Y:S01]  /*9c60*/  LOP3.LUT P0, R81, R168, 0x4, RZ, 0xc0, !PT ;  /* 0x00000004a8517812 */ /* 0x000fe2000780c0ff */
[----:B------:R-:W-:Y:S01]  /*9c70*/  IMAD.MOV.U32 R91, RZ, RZ, 0x20 ;  /* 0x00000020ff5b7424 */ /* 0x000fe200078e00ff */
[----:B------:R-:W-:Y:S01]  /*9c80*/  LOP3.LUT R3, R176, 0x8, RZ, 0xc0, !PT ;  /* 0x00000008b0037812 */ /* 0x000fe200078ec0ff */
[----:B------:R-:W0:Y:S01]  /*9c90*/  LDGDEPBAR ;  /* 0x00000000000079af */ /* 0x000e220000000000 */
[----:B------:R-:W-:-:S02]  /*9ca0*/  LOP3.LUT R5, R152, 0xc0, RZ, 0xc0, !PT ;  /* 0x000000c098057812 */ /* 0x000fc400078ec0ff */
[----:B------:R-:W-:Y:S02]  /*9cb0*/  LOP3.LUT R177, R7, 0x3e00, RZ, 0xc0, !PT ;  /* 0x00003e0007b17812 */ /* 0x000fe400078ec0ff */
[----:B------:R-:W-:Y:S02]  /*9cc0*/  LOP3.LUT R3, R3, 0xc0, R152, 0xf8, !PT ;  /* 0x000000c003037812 */ /* 0x000fe400078ef898 */
[----:B------:R-:W-:Y:S02]  /*9cd0*/  LOP3.LUT R5, R5, 0x8, R168, 0xf8, !PT ;  /* 0x0000000805057812 */ /* 0x000fe400078ef8a8 */
[----:B-1----:R-:W-:Y:S02]  /*9ce0*/  LOP3.LUT R9, R177, 0x20, R152, 0xf8, !PT ;  /* 0x00000020b1097812 */ /* 0x002fe400078ef898 */
[----:B------:R-:W-:Y:S02]  /*9cf0*/  LOP3.LUT R7, R7, 0x100, RZ, 0xc0, !PT ;  /* 0x0000010007077812 */ /* 0x000fe400078ec0ff */
[----:B------:R-:W-:-:S02]  /*9d00*/  LOP3.LUT R3, R3, 0x18, R70, 0x78, !PT ;  /* 0x0000001803037812 */ /* 0x000fc400078e7846 */
[----:B------:R-:W-:Y:S02]  /*9d10*/  LOP3.LUT R5, R5, 0x18, R70, 0x78, !PT ;  /* 0x0000001805057812 */ /* 0x000fe400078e7846 */
[--C-:B------:R-:W-:Y:S02]  /*9d20*/  LOP3.LUT R2, R9, 0x100, R152.reuse, 0xf8, !PT ;  /* 0x0000010009027812 */ /* 0x100fe400078ef898 */
[----:B------:R-:W-:Y:S02]  /*9d30*/  LOP3.LUT R4, R7, 0x20, R152, 0xf8, !PT ;  /* 0x0000002007047812 */ /* 0x000fe400078ef898 */
[----:B------:R-:W-:Y:S02]  /*9d40*/  LOP3.LUT R2, R2, R3, RZ, 0xfc, !PT ;  /* 0x0000000302027212 */ /* 0x000fe400078efcff */
[----:B------:R-:W-:-:S03]  /*9d50*/  LOP3.LUT R4, R4, R5, RZ, 0xfc, !PT ;  /* 0x0000000504047212 */ /* 0x000fc600078efcff */
[--C-:B------:R-:W-:Y:S02]  /*9d60*/  IMAD R40, R2, 0x2, R67.reuse ;  /* 0x0000000202287824 */ /* 0x100fe400078e0243 */
[----:B------:R-:W-:-:S03]  /*9d70*/  IMAD R34, R4, 0x2, R67 ;  /* 0x0000000204227824 */ /* 0x000fc600078e0243 */
[----:B------:R-:W-:Y:S04]  /*9d80*/  LDSM.16.M88.4 R8, [R40] ;  /* 0x000000002808783b */ /* 0x000fe80000000200 */
[----:B--2---:R-:W1:Y:S01]  /*9d90*/  LDSM.16.M88.4 R16, [R34+0x1000] ;  /* 0x001000002210783b */ /* 0x004e620000000200 */
[----:B------:R-:W-:-:S03]  /*9da0*/  SEL R91, R91, 0xffffffe0, !P0 ;  /* 0xffffffe05b5b7807 */ /* 0x000fc60004000000 */
[----:B------:R-:W2:Y:S02]  /*9db0*/  LDSM.16.M88.4 R12, [R34+0x1400] ;  /* 0x00140000220c783b */ /* 0x000ea40000000200 */
[----:B------:R-:W-:Y:S02]  /*9dc0*/  IMAD.IADD R35, R40, 0x1, R91 ;  /* 0x0000000128237824 */ /* 0x000fe400078e025b */
[----:B------:R-:W-:Y:S01]  /*9dd0*/  IMAD.IADD R33, R91, 0x1, R34 ;  /* 0x000000015b217824 */ /* 0x000fe200078e0222 */
[----:B------:R-:W-:Y:S04]  /*9de0*/  LDSM.16.M88.4 R28, [R34+0x1800] ;  /* 0x00180000221c783b */ /* 0x000fe80000000200 */
[----:B------:R-:W-:Y:S04]  /*9df0*/  LDSM.16.M88.4 R4, [R35] ;  /* 0x000000002304783b */ /* 0x000fe80000000200 */
[----:B------:R-:W2:Y:S04]  /*9e00*/  LDSM.16.M88.4 R24, [R33+0x1000] ;  /* 0x001000002118783b */ /* 0x000ea80000000200 */
[----:B------:R-:W2:Y:S04]  /*9e10*/  LDSM.16.M88.4 R20, [R33+0x1400] ;  /* 0x001400002114783b */ /* 0x000ea80000000200 */
[----:B------:R-:W-:Y:S04]  /*9e20*/  LDSM.16.M88.4 R48, [R34+0x4c00] ;  /* 0x004c00002230783b */ /* 0x000fe80000000200 */
[----:B------:R-:W-:Y:S01]  /*9e30*/  LDSM.16.M88.4 R56, [R34+0x2400] ;  /* 0x002400002238783b */ /* 0x000fe20000000200 */
[C---:B-1----:R-:W-:Y:S08]  /*9e40*/  HMMA.16816.F32.BF16 R60, R8.reuse, R16, RZ ;  /* 0x00000010083c723c */ /* 0x042ff000000418ff */
[C---:B------:R-:W-:Y:S08]  /*9e50*/  HMMA.16816.F32.BF16 R16, R8.reuse, R18, RZ ;  /* 0x000000120810723c */ /* 0x040ff000000418ff */
[----:B--2---:R-:W-:Y:S08]  /*9e60*/  HMMA.16816.F32.BF16 R36, R8, R12, RZ ;  /* 0x0000000c0824723c */ /* 0x004ff000000418ff */
[C---:B------:R-:W-:Y:S08]  /*9e70*/  HMMA.16816.F32.BF16 R60, R4.reuse, R24, R60 ;  /* 0x00000018043c723c */ /* 0x040ff0000004183c */
[----:B------:R-:W-:Y:S01]  /*9e80*/  HMMA.16816.F32.BF16 R16, R4, R26, R16 ;  /* 0x0000001a0410723c */ /* 0x000fe20000041810 */
[----:B------:R-:W1:Y:S07]  /*9e90*/  LDSM.16.M88.4 R24, [R33+0x1800] ;  /* 0x001800002118783b */ /* 0x000e6e0000000200 */
[----:B------:R-:W-:Y:S08]  /*9ea0*/  HMMA.16816.F32.BF16 R12, R8, R14, RZ ;  /* 0x0000000e080c723c */ /* 0x000ff000000418ff */
[----:B------:R-:W-:-:S12]  /*9eb0*/  HMMA.16816.F32.BF16 R36, R4, R20, R36 ;  /* 0x000000140424723c */ /* 0x000fd80000041824 */
[----:B------:R-:W-:Y:S01]  /*9ec0*/  HMMA.16816.F32.BF16 R12, R4, R22, R12 ;  /* 0x00000016040c723c */ /* 0x000fe2000004180c */
[----:B------:R-:W2:Y:S01]  /*9ed0*/  LDSM.16.M88.4 R20, [R34+0x1c00] ;  /* 0x001c00002214783b */ /* 0x000ea20000000200 */
[----:B----4-:R-:W-:Y:S01]  /*9ee0*/  IADD3 R41, PT, PT, R69, -R192, -R41 ;  /* 0x800000c045297210 */ /* 0x010fe20007ffe829 */
[-C--:B---3--:R-:W-:Y:S01]  /*9ef0*/  FMUL.FTZ R80, R16, R0.reuse ;  /* 0x0000000010507220 */ /* 0x088fe20000410000 */
[-C--:B------:R-:W-:Y:S01]  /*9f00*/  FMUL.FTZ R89, R17, R0.reuse ;  /* 0x0000000011597220 */ /* 0x080fe20000410000 */
[-C--:B------:R-:W-:Y:S01]  /*9f10*/  FMUL.FTZ R90, R18, R0.reuse ;  /* 0x00000000125a7220 */ /* 0x080fe20000410000 */
[-C--:B------:R-:W-:Y:S02]  /*9f20*/  FMUL.FTZ R76, R19, R0.reuse ;  /* 0x00000000134c7220 */ /* 0x080fe40000410000 */
[----:B------:R-:W-:Y:S01]  /*9f30*/  HMMA.16816.F32.BF16 R16, R8, R28, RZ ;  /* 0x0000001c0810723c */ /* 0x000fe200000418ff */
[-C--:B------:R-:W-:Y:S01]  /*9f40*/  FMUL.FTZ R36, R36, R0.reuse ;  /* 0x0000000024247220 */ /* 0x080fe20000410000 */
[-C--:B------:R-:W-:Y:S01]  /*9f50*/  FMUL.FTZ R74, R37, R0.reuse ;  /* 0x00000000254a7220 */ /* 0x080fe20000410000 */
[-C--:B------:R-:W-:Y:S01]  /*9f60*/  FMUL.FTZ R88, R38, R0.reuse ;  /* 0x0000000026587220 */ /* 0x080fe20000410000 */
[----:B------:R-:W-:Y:S01]  /*9f70*/  FMUL.FTZ R72, R39, R0 ;  /* 0x0000000027487220 */ /* 0x000fe20000410000 */
[----:B------:R3:W-:-:S15]  /*9f80*/  MUFU.TANH R75, R36 ;  /* 0x00000024004b7308 */ /* 0x0007de0000002400 */
[----:B-1----:R-:W-:Y:S08]  /*9f90*/  HMMA.16816.F32.BF16 R16, R4, R24, R16 ;  /* 0x000000180410723c */ /* 0x002ff00000041810 */
[----:B---3--:R-:W-:Y:S01]  /*9fa0*/  HMMA.16816.F32.BF16 R36, R8, R30, RZ ;  /* 0x0000001e0824723c */ /* 0x008fe200000418ff */
[----:B------:R-:W1:Y:S01]  /*9fb0*/  LDSM.16.M88.4 R28, [R33+0x1c00] ;  /* 0x001c0000211c783b */ /* 0x000e620000000200 */
[-C--:B------:R-:W-:Y:S01]  /*9fc0*/  FMUL.FTZ R12, R12, R0.reuse ;  /* 0x000000000c0c7220 */ /* 0x080fe20000410000 */
[-C--:B------:R-:W-:Y:S01]  /*9fd0*/  FMUL.FTZ R13, R13, R0.reuse ;  /* 0x000000000d0d7220 */ /* 0x080fe20000410000 */
[-C--:B------:R-:W-:Y:S01]  /*9fe0*/  FMUL.FTZ R55, R62, R0.reuse ;  /* 0x000000003e377220 */ /* 0x080fe20000410000 */
[-C--:B------:R-:W-:Y:S01]  /*9ff0*/  FMUL.FTZ R79, R14, R0.reuse ;  /* 0x000000000e4f7220 */ /* 0x080fe20000410000 */
[----:B------:R-:W-:Y:S05]  /*a000*/  MUFU.TANH R77, R12 ;  /* 0x0000000c004d7308 */ /* 0x000fea0000002400 */
[-C--:B------:R-:W-:Y:S01]  /*a010*/  FMUL.FTZ R16, R16, R0.reuse ;  /* 0x0000000010107220 */ /* 0x080fe20000410000 */
[-C--:B------:R-:W-:Y:S01]  /*a020*/  FMUL.FTZ R86, R15, R0.reuse ;  /* 0x000000000f567220 */ /* 0x080fe20000410000 */
[-C--:B------:R-:W-:Y:S01]  /*a030*/  FMUL.FTZ R2, R17, R0.reuse ;  /* 0x0000000011027220 */ /* 0x080fe20000410000 */
[----:B------:R2:W-:Y:S01]  /*a040*/  MUFU.TANH R70, R13 ;  /* 0x0000000d00467308 */ /* 0x0005e20000002400 */
[-C--:B------:R-:W-:Y:S01]  /*a050*/  FMUL.FTZ R62, R18, R0.reuse ;  /* 0x00000000123e7220 */ /* 0x080fe20000410000 */
[----:B------:R-:W-:-:S04]  /*a060*/  FMUL.FTZ R52, R19, R0 ;  /* 0x0000000013347220 */ /* 0x000fc80000410000 */
[----:B------:R-:W-:Y:S01]  /*a070*/  HMMA.16816.F32.BF16 R24, R4, R26, R36 ;  /* 0x0000001a0418723c */ /* 0x000fe20000041824 */
[----:B------:R-:W-:Y:S01]  /*a080*/  LDSM.16.M88.4 R36, [R33+0x4c00] ;  /* 0x004c00002124783b */ /* 0x000fe20000000200 */
[----:B------:R3:W-:Y:S06]  /*a090*/  MUFU.TANH R87, R16 ;  /* 0x0000001000577308 */ /* 0x0007ec0000002400 */
[C---:B--2---:R-:W-:Y:S01]  /*a0a0*/  HMMA.16816.F32.BF16 R12, R8.reuse, R20, RZ ;  /* 0x00000014080c723c */ /* 0x044fe200000418ff */
[----:B---3--:R-:W2:Y:S07]  /*a0b0*/  LDSM.16.M88.4 R16, [R34+0x2000] ;  /* 0x002000002210783b */ /* 0x008eae0000000200 */
[----:B------:R-:W-:Y:S03]  /*a0c0*/  HMMA.16816.F32.BF16 R20, R8, R22, RZ ;  /* 0x000000160814723c */ /* 0x000fe600000418ff */
[-C--:B------:R-:W-:Y:S01]  /*a0d0*/  FMUL.FTZ R24, R24, R0.reuse ;  /* 0x0000000018187220 */ /* 0x080fe20000410000 */
[-C--:B------:R-:W-:Y:S01]  /*a0e0*/  FMUL.FTZ R83, R25, R0.reuse ;  /* 0x0000000019537220 */ /* 0x080fe20000410000 */
[-C--:B------:R-:W-:Y:S01]  /*a0f0*/  FMUL.FTZ R85, R26, R0.reuse ;  /* 0x000000001a557220 */ /* 0x080fe20000410000 */
[-C--:B------:R-:W-:Y:S01]  /*a100*/  FMUL.FTZ R47, R27, R0.reuse ;  /* 0x000000001b2f7220 */ /* 0x080fe20000410000 */
[----:B------:R3:W-:Y:S05]  /*a110*/  MUFU.TANH R46, R24 ;  /* 0x00000018002e7308 */ /* 0x0007ea0000002400 */
[C---:B-1----:R-:W-:Y:S08]  /*a120*/  HMMA.16816.F32.BF16 R12, R4.reuse, R28, R12 ;  /* 0x0000001c040c723c */ /* 0x042ff0000004180c */
[----:B------:R-:W-:Y:S01]  /*a130*/  HMMA.16816.F32.BF16 R20, R4, R30, R20 ;  /* 0x0000001e0414723c */ /* 0x000fe20000041814 */
[----:B---3--:R-:W1:Y:S07]  /*a140*/  LDSM.16.M88.4 R24, [R33+0x2000] ;  /* 0x002000002118783b */ /* 0x008e6e0000000200 */
[----:B------:R-:W-:Y:S01]  /*a150*/  HMMA.16816.F32.BF16 R28, R8, R50, RZ ;  /* 0x00000032081c723c */ /* 0x000fe200000418ff */
[----:B------:R-:W-:-:S02]  /*a160*/  FMUL.FTZ R63, R63, R0 ;  /* 0x000000003f3f7220 */ /* 0x000fc40000410000 */
[-C--:B------:R-:W-:Y:S01]  /*a170*/  FMUL.FTZ R95, R12, R0.reuse ;  /* 0x000000000c5f7220 */ /* 0x080fe20000410000 */
[-C--:B------:R-:W-:Y:S01]  /*a180*/  FMUL.FTZ R42, R13, R0.reuse ;  /* 0x000000000d2a7220 */ /* 0x080fe20000410000 */
[-C--:B------:R-:W-:Y:S01]  /*a190*/  FMUL.FTZ R100, R14, R0.reuse ;  /* 0x000000000e647220 */ /* 0x080fe20000410000 */
[----:B------:R3:W-:Y:S02]  /*a1a0*/  MUFU.TANH R73, R63 ;  /* 0x0000003f00497308 */ /* 0x0007e40000002400 */
[----:B---3--:R-:W-:Y:S02]  /*a1b0*/  FMUL.FTZ R63, R15, R0 ;  /* 0x000000000f3f7220 */ /* 0x008fe40000410000 */
[----:B--2---:R-:W-:Y:S01]  /*a1c0*/  HMMA.16816.F32.BF16 R12, R8, R16, RZ ;  /* 0x00000010080c723c */ /* 0x004fe200000418ff */
[----:B------:R-:W-:-:S09]  /*a1d0*/  LOP3.LUT R17, R176, 0x1f0, RZ, 0xc0, !PT ;  /* 0x000001f0b0117812 */ /* 0x000fd200078ec0ff */
[----:B------:R-:W-:Y:S01]  /*a1e0*/  HMMA.16816.F32.BF16 R28, R4, R38, R28 ;  /* 0x00000026041c723c */ /* 0x000fe2000004181c */
[----:B------:R-:W-:-:S05]  /*a1f0*/  LOP3.LUT R16, R17, 0x7, R136, 0xf8, !PT ;  /* 0x0000000711107812 */ /* 0x000fca00078ef888 */
[----:B------:R-:W-:Y:S01]  /*a200*/  IMAD R16, R191, 0x40, R16 ;  /* 0x00000040bf107824 */ /* 0x000fe200078e0210 */
[----:B------:R-:W-:Y:S01]  /*a210*/  IADD3 R17, PT, PT, R32, R69, -R192 ;  /* 0x0000004520117210 */ /* 0x000fe20007ffe8c0 */
[----:B------:R-:W-:Y:S02]  /*a220*/  VIADD R32, R66, 0xffffffff ;  /* 0xffffffff42207836 */ /* 0x000fe40000000000 */
[----:B------:R-:W-:Y:S01]  /*a230*/  IMAD.IADD R43, R16, 0x1, R41 ;  /* 0x00000001102b7824 */ /* 0x000fe200078e0229 */
[----:B-1----:R-:W-:Y:S01]  /*a240*/  HMMA.16816.F32.BF16 R12, R4, R24, R12 ;  /* 0x00000018040c723c */ /* 0x002fe2000004180c */
[----:B------:R-:W-:Y:S01]  /*a250*/  IMAD.SHL.U32 R41, R168, 0x2, RZ ;  /* 0x00000002a8297824 */ /* 0x000fe200078e00ff */
[----:B------:R-:W1:Y:S01]  /*a260*/  MUFU.TANH R55, R55 ;  /* 0x0000003700377308 */ /* 0x000e620000002400 */
[----:B------:R-:W-:-:S05]  /*a270*/  IMAD.SHL.U32 R84, R32, 0x100, RZ ;  /* 0x0000010020547824 */ /* 0x000fca00078e00ff */
[-C--:B------:R-:W-:Y:S01]  /*a280*/  FMUL.FTZ R25, R31, R0.reuse ;  /* 0x000000001f197220 */ /* 0x080fe20000410000 */
[----:B------:R-:W-:Y:S01]  /*a290*/  FMUL.FTZ R61, R61, R0 ;  /* 0x000000003d3d7220 */ /* 0x000fe20000410000 */
[----:B------:R-:W-:Y:S01]  /*a2a0*/  LOP3.LUT R41, R41, 0x6, RZ, 0xc0, !PT ;  /* 0x0000000629297812 */ /* 0x000fe200078ec0ff */
[----:B------:R-:W-:-:S03]  /*a2b0*/  IMAD.IADD R16, R16, 0x1, R17 ;  /* 0x0000000110107824 */ /* 0x000fc600078e0211 */
[----:B------:R-:W2:Y:S01]  /*a2c0*/  MUFU.TANH R25, R25 ;  /* 0x0000001900197308 */ /* 0x000ea20000002400 */
[----:B------:R-:W-:Y:S01]  /*a2d0*/  FMUL.FTZ R20, R20, R0 ;  /* 0x0000000014147220 */ /* 0x000fe20000410000 */
[----:B------:R-:W-:Y:S01]  /*a2e0*/  LOP3.LUT R92, R84, R41, RZ, 0xfc, !PT ;  /* 0x00000029545c7212 */ /* 0x000fe200078efcff */
[----:B------:R-:W-:Y:S01]  /*a2f0*/  VIADD R45, R43, 0x8 ;  /* 0x000000082b2d7836 */ /* 0x000fe20000000000 */
[----:B------:R-:W-:-:S04]  /*a300*/  VIADDMNMX R201, R16, 0x1, R69, PT ;  /* 0x0000000110c97846 */ /* 0x000fc80003800145 */
[----:B------:R-:W3:Y:S01]  /*a310*/  MUFU.TANH R78, R61 ;  /* 0x0000003d004e7308 */ /* 0x000ee20000002400 */
[----:B------:R-:W-:Y:S01]  /*a320*/  VIADDMNMX R199, R16, 0x9, R69, PT ;  /* 0x0000000910c77846 */ /* 0x000fe20003800145 */
[-C--:B------:R-:W-:Y:S01]  /*a330*/  FMUL.FTZ R29, R29, R0.reuse ;  /* 0x000000001d1d7220 */ /* 0x080fe20000410000 */
[----:B------:R-:W-:Y:S01]  /*a340*/  HMMA.16816.F32.BF16 R16, R8, R18, RZ ;  /* 0x000000120810723c */ /* 0x000fe200000418ff */
[----:B------:R-:W-:Y:S02]  /*a350*/  VIADD R38, R92, 0x1 ;  /* 0x000000015c267836 */ /* 0x000fe40000000000 */
[-C--:B------:R-:W-:Y:S01]  /*a360*/  FMUL.FTZ R21, R21, R0.reuse ;  /* 0x0000000015157220 */ /* 0x080fe20000410000 */
[----:B------:R-:W-:Y:S01]  /*a370*/  FMUL.FTZ R22, R22, R0 ;  /* 0x0000000016167220 */ /* 0x000fe20000410000 */
[----:B------:R4:W-:Y:S01]  /*a380*/  MUFU.TANH R54, R20 ;  /* 0x0000001400367308 */ /* 0x0009e20000002400 */
[----:B------:R-:W-:Y:S01]  /*a390*/  ISETP.GT.AND P1, PT, R45, R92, PT ;  /* 0x0000005c2d00720c */ /* 0x000fe20003f24270 */
[----:B------:R-:W-:Y:S01]  /*a3a0*/  FMUL.FTZ R93, R23, R0 ;  /* 0x00000000175d7220 */ /* 0x000fe20000410000 */
[----:B------:R-:W-:-:S02]  /*a3b0*/  ISETP.GT.AND P6, PT, R45, R38, PT ;  /* 0x000000262d00720c */ /* 0x000fc40003fc4270 */
[----:B-1----:R-:W-:Y:S02]  /*a3c0*/  FSEL R55, R55, -INF , !P1 ;  /* 0xff80000037377808 */ /* 0x002fe40004800000 */
[----:B------:R-:W-:Y:S01]  /*a3d0*/  ISETP.GE.AND P1, PT, R38, R201, PT ;  /* 0x000000c92600720c */ /* 0x000fe20003f26270 */
[----:B------:R-:W1:Y:S01]  /*a3e0*/  MUFU.TANH R29, R29 ;  /* 0x0000001d001d7308 */ /* 0x000e620000002400 */
[----:B------:R-:W-:Y:S01]  /*a3f0*/  ISETP.GT.AND P5, PT, R43, R38, PT ;  /* 0x000000262b00720c */ /* 0x000fe20003fa4270 */
[----:B----4-:R-:W-:-:S06]  /*a400*/  VIADD R20, R92, 0xf9 ;  /* 0x000000f95c147836 */ /* 0x010fcc0000000000 */
[----:B------:R-:W-:Y:S01]  /*a410*/  MUFU.TANH R61, R21 ;  /* 0x00000015003d7308 */ /* 0x000fe20000002400 */
[-C--:B------:R-:W-:Y:S02]  /*a420*/  ISETP.GT.AND P0, PT, R45, R20.reuse, PT ;  /* 0x000000142d00720c */ /* 0x080fe40003f04270 */
[----:B------:R-:W-:-:S05]  /*a430*/  ISETP.GT.AND P2, PT, R43, R20, PT ;  /* 0x000000142b00720c */ /* 0x000fca0003f44270 */
[----:B------:R4:W-:Y:S01]  /*a440*/  MUFU.TANH R94, R22 ;  /* 0x00000016005e7308 */ /* 0x0009e20000002400 */
[C---:B------:R-:W-:Y:S02]  /*a450*/  ISETP.GE.AND P3, PT, R20.reuse, R201, PT ;  /* 0x000000c91400720c */ /* 0x040fe40003f66270 */
[----:B------:R-:W-:Y:S01]  /*a460*/  ISETP.GE.AND P4, PT, R20, R199, PT ;  /* 0x000000c71400720c */ /* 0x000fe20003f86270 */
[----:B------:R-:W-:Y:S01]  /*a470*/  FMUL.FTZ R69, R12, R0 ;  /* 0x000000000c457220 */ /* 0x000fe20000410000 */
[----:B------:R-:W-:Y:S02]  /*a480*/  P2R R24, PR, RZ, 0x40 ;  /* 0x00000040ff187803 */ /* 0x000fe40000000000 */
[----:B--2---:R-:W-:Y:S02]  /*a490*/  FSEL R25, R25, -INF , !P0 ;  /* 0xff80000019197808 */ /* 0x004fe40004000000 */
[----:B------:R-:W-:Y:S01]  /*a4a0*/  P2R R12, PR, RZ, 0x2 ;  /* 0x00000002ff0c7803 */ /* 0x000fe20000000000 */
[----:B------:R2:W-:Y:S01]  /*a4b0*/  MUFU.TANH R51, R42 ;  /* 0x0000002a00337308 */ /* 0x0005e20000002400 */
[----:B---3--:R-:W-:Y:S01]  /*a4c0*/  FSEL R78, R78, -INF , !P5 ;  /* 0xff8000004e4e7808 */ /* 0x008fe20006800000 */
[----:B----4-:R-:W3:Y:S01]  /*a4d0*/  LDSM.16.M88.4 R20, [R33+0x2400] ;  /* 0x002400002114783b */ /* 0x010ee20000000200 */
[----:B------:R-:W-:Y:S01]  /*a4e0*/  ISETP.NE.AND P5, PT, R24, RZ, PT ;  /* 0x000000ff1800720c */ /* 0x000fe20003fa5270 */
[----:B------:R-:W-:-:S04]  /*a4f0*/  VIADD R24, R92, 0x9 ;  /* 0x000000095c187836 */ /* 0x000fc80000000000 */
[----:B------:R-:W4:Y:S01]  /*a500*/  MUFU.TANH R80, R80 ;  /* 0x0000005000507308 */ /* 0x000f220000002400 */
[----:B------:R-:W-:Y:S01]  /*a510*/  HMMA.16816.F32.BF16 R16, R4, R26, R16 ;  /* 0x0000001a0410723c */ /* 0x000fe20000041810 */
[----:B--2---:R-:W-:Y:S02]  /*a520*/  FSEL R42, R25, -INF , !P4 ;  /* 0xff800000192a7808 */ /* 0x004fe40006000000 */
[----:B------:R-:W-:-:S04]  /*a530*/  ISETP.NE.AND P4, PT, R12, RZ, PT ;  /* 0x000000ff0c00720c */ /* 0x000fc80003f85270 */
[----:B------:R-:W2:Y:S01]  /*a540*/  MUFU.TANH R90, R90 ;  /* 0x0000005a005a7308 */ /* 0x000ea20000002400 */
[----:B------:R-:W-:Y:S02]  /*a550*/  FSEL R160, R78, -INF , !P4 ;  /* 0xff8000004ea07808 */ /* 0x000fe40006000000 */
[----:B------:R-:W-:Y:S01]  /*a560*/  ISETP.GT.AND P4, PT, R45, R24, PT ;  /* 0x000000182d00720c */ /* 0x000fe20003f84270 */
[----:B------:R-:W-:Y:S01]  /*a570*/  VIADD R26, R92, 0x8 ;  /* 0x000000085c1a7836 */ /* 0x000fe20000000000 */
[----:B-1----:R-:W-:Y:S02]  /*a580*/  FSEL R29, R29, -INF , !P2 ;  /* 0xff8000001d1d7808 */ /* 0x002fe40005000000 */
[----:B------:R-:W-:Y:S02]  /*a590*/  P2R R25, PR, RZ, 0x10 ;  /* 0x00000010ff197803 */ /* 0x000fe40000000000 */
[----:B------:R-:W-:Y:S01]  /*a5a0*/  ISETP.GE.AND P4, PT, R24, R201, PT ;  /* 0x000000c91800720c */ /* 0x000fe20003f86270 */
[-C--:B------:R-:W-:Y:S01]  /*a5b0*/  FMUL.FTZ R71, R13, R0.reuse ;  /* 0x000000000d477220 */ /* 0x080fe20000410000 */
[----:B------:R-:W-:Y:S01]  /*a5c0*/  FSEL R44, R29, -INF , !P3 ;  /* 0xff8000001d2c7808 */ /* 0x000fe20005800000 */
[-C--:B------:R-:W-:Y:S01]  /*a5d0*/  FMUL.FTZ R102, R14, R0.reuse ;  /* 0x000000000e667220 */ /* 0x080fe20000410000 */
[----:B------:R-:W-:Y:S01]  /*a5e0*/  FMUL.FTZ R101, R15, R0 ;  /* 0x000000000f657220 */ /* 0x000fe20000410000 */
[-C--:B------:R-:W-:Y:S01]  /*a5f0*/  ISETP.GT.AND P2, PT, R43, R26.reuse, PT ;  /* 0x0000001a2b00720c */ /* 0x080fe20003f44270 */
[----:B------:R-:W-:Y:S01]  /*a600*/  HMMA.16816.F32.BF16 R12, R8, R56, RZ ;  /* 0x00000038080c723c */ /* 0x000fe200000418ff */
[----:B------:R-:W-:-:S02]  /*a610*/  ISETP.GT.AND P0, PT, R45, R26, PT ;  /* 0x0000001a2d00720c */ /* 0x000fc40003f04270 */
[C---:B------:R-:W-:Y:S02]  /*a620*/  ISETP.GE.AND P3, PT, R26.reuse, R201, PT ;  /* 0x000000c91a00720c */ /* 0x040fe40003f66270 */
[-C--:B------:R-:W-:Y:S02]  /*a630*/  ISETP.GE.AND P1, PT, R26, R199.reuse, PT ;  /* 0x000000c71a00720c */ /* 0x080fe40003f26270 */
[----:B------:R-:W-:Y:S02]  /*a640*/  FSEL R73, R73, -INF , !P5 ;  /* 0xff80000049497808 */ /* 0x000fe40006800000 */
[----:B------:R-:W-:Y:S02]  /*a650*/  P2R R26, PR, RZ, 0x10 ;  /* 0x00000010ff1a7803 */ /* 0x000fe40000000000 */
[----:B------:R-:W-:Y:S02]  /*a660*/  ISETP.GT.AND P5, PT, R43, R24, PT ;  /* 0x000000182b00720c */ /* 0x000fe40003fa4270 */
[----:B------:R-:W-:Y:S01]  /*a670*/  ISETP.GE.AND P4, PT, R24, R199, PT ;  /* 0x000000c71800720c */ /* 0x000fe20003f86270 */
[----:B------:R-:W-:Y:S01]  /*a680*/  VIADD R24, R92, 0x10 ;  /* 0x000000105c187836 */ /* 0x000fe20000000000 */
[----:B----4-:R-:W-:Y:S01]  /*a690*/  FSEL R39, R80, -INF , !P2 ;  /* 0xff80000050277808 */ /* 0x010fe20005000000 */
[----:B------:R-:W1:Y:S01]  /*a6a0*/  MUFU.TANH R76, R76 ;  /* 0x0000004c004c7308 */ /* 0x000e620000002400 */
[----:B------:R-:W-:-:S02]  /*a6b0*/  ISETP.NE.AND P2, PT, R26, RZ, PT ;  /* 0x000000ff1a00720c */ /* 0x000fc40003f45270 */
[----:B------:R-:W-:Y:S02]  /*a6c0*/  P2R R26, PR, RZ, 0x10 ;  /* 0x00000010ff1a7803 */ /* 0x000fe40000000000 */
[----:B------:R-:W-:Y:S02]  /*a6d0*/  ISETP.GE.AND P6, PT, R38, R199, PT ;  /* 0x000000c72600720c */ /* 0x000fe40003fc6270 */
[----:B--2---:R-:W-:Y:S02]  /*a6e0*/  FSEL R80, R90, -INF , !P0 ;  /* 0xff8000005a507808 */ /* 0x004fe40004000000 */
[----:B------:R-:W-:Y:S01]  /*a6f0*/  ISETP.GT.AND P4, PT, R45, R24, PT ;  /* 0x000000182d00720c */ /* 0x000fe20003f84270 */
[----:B------:R-:W2:Y:S01]  /*a700*/  MUFU.TANH R89, R89 ;  /* 0x0000005900597308 */ /* 0x000ea20000002400 */
[----:B------:R-:W-:Y:S01]  /*a710*/  FMUL.FTZ R97, R16, R0 ;  /* 0x0000000010617220 */ /* 0x000fe20000410000 */
[----:B------:R-:W-:Y:S02]  /*a720*/  FSEL R82, R73, -INF , !P6 ;  /* 0xff80000049527808 */ /* 0x000fe40007000000 */
[----:B------:R-:W-:-:S02]  /*a730*/  FSEL R39, R39, -INF , !P3 ;  /* 0xff80000027277808 */ /* 0x000fc40005800000 */
[----:B------:R-:W-:Y:S02]  /*a740*/  FSEL R80, R80, -INF , !P1 ;  /* 0xff80000050507808 */ /* 0x000fe40004800000 */
[----:B------:R-:W4:Y:S01]  /*a750*/  MUFU.TANH R88, R88 ;  /* 0x0000005800587308 */ /* 0x000f220000002400 */
[----:B------:R-:W-:Y:S02]  /*a760*/  P2R R16, PR, RZ, 0x10 ;  /* 0x00000010ff107803 */ /* 0x000fe40000000000 */
[----:B------:R-:W-:Y:S02]  /*a770*/  ISETP.NE.AND P0, PT, R25, RZ, PT ;  /* 0x000000ff1900720c */ /* 0x000fe40003f05270 */
[----:B------:R-:W-:Y:S02]  /*a780*/  ISETP.NE.AND P3, PT, R26, RZ, PT ;  /* 0x000000ff1a00720c */ /* 0x000fe40003f65270 */
[----:B------:R-:W-:Y:S02]  /*a790*/  ISETP.GT.AND P6, PT, R43, R24, PT ;  /* 0x000000182b00720c */ /* 0x000fe40003fc4270 */
[----:B------:R-:W-:-:S02]  /*a7a0*/  ISETP.GE.AND P4, PT, R24, R201, PT ;  /* 0x000000c91800720c */ /* 0x000fc40003f86270 */
[----:B------:R-:W-:Y:S02]  /*a7b0*/  ISETP.GE.AND P1, PT, R24, R199, PT ;  /* 0x000000c71800720c */ /* 0x000fe40003f26270 */
[----:B------:R-:W4:Y:S01]  /*a7c0*/  LDSM.16.M88.4 R24, [R34+0x2800] ;  /* 0x002800002218783b */ /* 0x000f220000000200 */
[----:B------:R-:W4:Y:S01]  /*a7d0*/  MUFU.TANH R72, R72 ;  /* 0x0000004800487308 */ /* 0x000f220000002400 */
[----:B------:R-:W-:Y:S01]  /*a7e0*/  FSEL R75, R75, -INF , !P6 ;  /* 0xff8000004b4b7808 */ /* 0x000fe20007000000 */
[----:B---3--:R-:W-:Y:S01]  /*a7f0*/  HMMA.16816.F32.BF16 R12, R4, R20, R12 ;  /* 0x00000014040c723c */ /* 0x008fe2000004180c */
[----:B------:R-:W-:-:S05]  /*a800*/  FMUL.FTZ R17, R17, R0 ;  /* 0x0000000011117220 */ /* 0x000fca0000410000 */
[----:B------:R-:W3:Y:S01]  /*a810*/  MUFU.TANH R74, R74 ;  /* 0x0000004a004a7308 */ /* 0x000ee20000002400 */
[----:B------:R-:W-:Y:S01]  /*a820*/  FSEL R142, R75, -INF , !P4 ;  /* 0xff8000004b8e7808 */ /* 0x000fe20006000000 */
[----:B------:R-:W-:Y:S01]  /*a830*/  VIADD R38, R92, 0x11 ;  /* 0x000000115c267836 */ /* 0x000fe20000000000 */
[----:B-1----:R-:W-:Y:S01]  /*a840*/  FSEL R76, R76, -INF , !P0 ;  /* 0xff8000004c4c7808 */ /* 0x002fe20004000000 */
[-C--:B------:R-:W-:Y:S01]  /*a850*/  FMUL.FTZ R99, R18, R0.reuse ;  /* 0x0000000012637220 */ /* 0x080fe20000410000 */
[----:B------:R-:W-:Y:S01]  /*a860*/  FMUL.FTZ R90, R19, R0 ;  /* 0x00000000135a7220 */ /* 0x000fe20000410000 */
[----:B------:R-:W-:Y:S01]  /*a870*/  ISETP.NE.AND P4, PT, R16, RZ, PT ;  /* 0x000000ff1000720c */ /* 0x000fe20003f85270 */
[----:B------:R-:W-:Y:S01]  /*a880*/  VIADD R20, R92, 0x18 ;  /* 0x000000185c147836 */ /* 0x000fe20000000000 */
[----:B------:R1:W-:Y:S01]  /*a890*/  MUFU.TANH R73, R17 ;  /* 0x0000001100497308 */ /* 0x0003e20000002400 */
[----:B--2---:R-:W-:Y:S02]  /*a8a0*/  FSEL R31, R89, -INF , !P5 ;  /* 0xff800000591f7808 */ /* 0x004fe40006800000 */
[----:B------:R-:W-:-:S05]  /*a8b0*/  FSEL R78, R76, -INF , !P3 ;  /* 0xff8000004c4e7808 */ /* 0x000fca0005800000 */
[----:B------:R-:W2:Y:S01]  /*a8c0*/  MUFU.TANH R79, R79 ;  /* 0x0000004f004f7308 */ /* 0x000ea20000002400 */
[C---:B------:R-:W-:Y:S02]  /*a8d0*/  ISETP.GT.AND P0, PT, R45.reuse, R38, PT ;  /* 0x000000262d00720c */ /* 0x040fe40003f04270 */
[----:B----4-:R-:W-:Y:S01]  /*a8e0*/  FSEL R76, R88, -INF , !P4 ;  /* 0xff800000584c7808 */ /* 0x010fe20006000000 */
[----:B-1----:R-:W-:Y:S01]  /*a8f0*/  HMMA.16816.F32.BF16 R16, R8, R58, RZ ;  /* 0x0000003a0810723c */ /* 0x002fe200000418ff */
[----:B------:R-:W-:Y:S01]  /*a900*/  ISETP.GT.AND P4, PT, R45, R20, PT ;  /* 0x000000142d00720c */ /* 0x000fe20003f84270 */
[----:B------:R-:W1:Y:S01]  /*a910*/  LDSM.16.M88.4 R56, [R33+0x2800] ;  /* 0x002800002138783b */ /* 0x000e620000000200 */
[----:B------:R-:W-:Y:S02]  /*a920*/  FSEL R31, R31, -INF , !P2 ;  /* 0xff8000001f1f7808 */ /* 0x000fe40005000000 */
[----:B------:R-:W-:Y:S02]  /*a930*/  ISETP.GT.AND P2, PT, R43, R38, PT ;  /* 0x000000262b00720c */ /* 0x000fe40003f44270 */
[----:B------:R-:W-:-:S02]  /*a940*/  ISETP.GE.AND P5, PT, R38, R199, PT ;  /* 0x000000c72600720c */ /* 0x000fc40003fa6270 */
[----:B------:R-:W-:Y:S02]  /*a950*/  FSEL R72, R72, -INF , !P0 ;  /* 0xff80000048487808 */ /* 0x000fe40004000000 */
[----:B------:R-:W-:Y:S02]  /*a960*/  P2R R21, PR, RZ, 0x10 ;  /* 0x00000010ff157803 */ /* 0x000fe40000000000 */
[----:B------:R-:W-:Y:S02]  /*a970*/  FSEL R76, R76, -INF , !P1 ;  /* 0xff8000004c4c7808 */ /* 0x000fe40004800000 */
[----:B------:R-:W-:Y:S02]  /*a980*/  ISETP.GT.AND P6, PT, R43, R20, PT ;  /* 0x000000142b00720c */ /* 0x000fe40003fc4270 */
[C---:B------:R-:W-:Y:S02]  /*a990*/  ISETP.GE.AND P1, PT, R20.reuse, R201, PT ;  /* 0x000000c91400720c */ /* 0x040fe40003f26270 */
[----:B------:R-:W-:Y:S01]  /*a9a0*/  ISETP.GE.AND P4, PT, R20, R199, PT ;  /* 0x000000c71400720c */ /* 0x000fe20003f86270 */
[----:B------:R-:W-:Y:S01]  /*a9b0*/  VIADD R20, R92, 0x19 ;  /* 0x000000195c147836 */ /* 0x000fe20000000000 */
[----:B------:R-:W-:-:S02]  /*a9c0*/  ISETP.GE.AND P3, PT, R38, R201, PT ;  /* 0x000000c92600720c */ /* 0x000fc40003f66270 */
[----:B---3--:R-:W-:Y:S02]  /*a9d0*/  FSEL R29, R74, -INF , !P2 ;  /* 0xff8000004a1d7808 */ /* 0x008fe40005000000 */
[----:B------:R-:W-:Y:S01]  /*a9e0*/  FSEL R74, R72, -INF , !P5 ;  /* 0xff800000484a7808 */ /* 0x000fe20006800000 */
[----:B------:R-:W3:Y:S01]  /*a9f0*/  MUFU.TANH R86, R86 ;  /* 0x0000005600567308 */ /* 0x000ee20000002400 */
[----:B------:R-:W-:Y:S01]  /*aa00*/  ISETP.NE.AND P5, PT, R21, RZ, PT ;  /* 0x000000ff1500720c */ /* 0x000fe20003fa5270 */
[----:B------:R-:W-:Y:S01]  /*aa10*/  FMUL.FTZ R75, R12, R0 ;  /* 0x000000000c4b7220 */ /* 0x000fe20000410000 */
[----:B------:R-:W-:Y:S02]  /*aa20*/  P2R R12, PR, RZ, 0x2 ;  /* 0x00000002ff0c7803 */ /* 0x000fe40000000000 */
[----:B------:R-:W-:Y:S02]  /*aa30*/  FSEL R29, R29, -INF , !P3 ;  /* 0xff8000001d1d7808 */ /* 0x000fe40005800000 */
[----:B------:R-:W-:-:S02]  /*aa40*/  ISETP.GT.AND P2, PT, R43, R20, PT ;  /* 0x000000142b00720c */ /* 0x000fc40003f44270 */
[----:B------:R-:W-:Y:S02]  /*aa50*/  ISETP.GT.AND P0, PT, R45, R20, PT ;  /* 0x000000142d00720c */ /* 0x000fe40003f04270 */
[C---:B------:R-:W-:Y:S02]  /*aa60*/  ISETP.GE.AND P3, PT, R20.reuse, R201, PT ;  /* 0x000000c91400720c */ /* 0x040fe40003f66270 */
[----:B------:R-:W-:Y:S01]  /*aa70*/  ISETP.GE.AND P1, PT, R20, R199, PT ;  /* 0x000000c71400720c */ /* 0x000fe20003f26270 */
[----:B------:R-:W-:Y:S01]  /*aa80*/  VIADD R20, R92, 0x20 ;  /* 0x000000205c147836 */ /* 0x000fe20000000000 */
[----:B--2---:R-:W-:Y:S01]  /*aa90*/  FSEL R72, R79, -INF , !P5 ;  /* 0xff8000004f487808 */ /* 0x004fe20006800000 */
[----:B------:R-:W-:Y:S01]  /*aaa0*/  HMMA.16816.F32.BF16 R16, R4, R22, R16 ;  /* 0x000000160410723c */ /* 0x000fe20000041810 */
[----:B------:R-:W2:Y:S02]  /*aab0*/  MUFU.TANH R62, R62 ;  /* 0x0000003e003e7308 */ /* 0x000ea40000002400 */
[----:B------:R-:W-:-:S02]  /*aac0*/  FSEL R72, R72, -INF , !P4 ;  /* 0xff80000048487808 */ /* 0x000fc40006000000 */
[----:B------:R-:W-:Y:S02]  /*aad0*/  ISETP.GE.AND P4, PT, R20, R201, PT ;  /* 0x000000c91400720c */ /* 0x000fe40003f86270 */
[----:B------:R-:W-:Y:S01]  /*aae0*/  FSEL R140, R77, -INF , !P6 ;  /* 0xff8000004d8c7808 */ /* 0x000fe20007000000 */
[-C--:B------:R-:W-:Y:S01]  /*aaf0*/  FMUL.FTZ R21, R15, R0.reuse ;  /* 0x000000000f157220 */ /* 0x080fe20000410000 */
[----:B------:R-:W-:Y:S01]  /*ab00*/  ISETP.NE.AND P6, PT, R12, RZ, PT ;  /* 0x000000ff0c00720c */ /* 0x000fe20003fc5270 */
[----:B------:R-:W4:Y:S01]  /*ab10*/  MUFU.TANH R2, R2 ;  /* 0x0000000200027308 */ /* 0x000f220000002400 */
[----:B------:R-:W-:Y:S01]  /*ab20*/  P2R R23, PR, RZ, 0x10 ;  /* 0x00000010ff177803 */ /* 0x000fe20000000000 */
[----:B------:R-:W-:Y:S01]  /*ab30*/  FMUL.FTZ R38, R13, R0 ;  /* 0x000000000d267220 */ /* 0x000fe20000410000 */
[----:B------:R-:W-:Y:S01]  /*ab40*/  ISETP.GT.AND P5, PT, R45, R20, PT ;  /* 0x000000142d00720c */ /* 0x000fe20003fa4270 */
[----:B------:R-:W-:Y:S01]  /*ab50*/  FMUL.FTZ R98, R14, R0 ;  /* 0x000000000e627220 */ /* 0x000fe20000410000 */
[----:B------:R-:W-:Y:S01]  /*ab60*/  ISETP.GE.AND P4, PT, R20, R199, PT ;  /* 0x000000c71400720c */ /* 0x000fe20003f86270 */
[----:B------:R-:W-:Y:S01]  /*ab70*/  HMMA.16816.F32.BF16 R12, R8, R24, RZ ;  /* 0x00000018080c723c */ /* 0x000fe200000418ff */
[----:B------:R-:W-:Y:S01]  /*ab80*/  FSEL R140, R140, -INF , !P6 ;  /* 0xff8000008c8c7808 */ /* 0x000fe20007000000 */
[----:B------:R1:W-:Y:S01]  /*ab90*/  MUFU.TANH R79, R21 ;  /* 0x00000015004f7308 */ /* 0x0003e20000002400 */
[----:B------:R-:W-:-:S02]  /*aba0*/  FSEL R70, R70, -INF , !P2 ;  /* 0xff80000046467808 */ /* 0x000fc40005000000 */
[----:B------:R-:W-:Y:S01]  /*abb0*/  ISETP.GT.AND P6, PT, R43, R20, PT ;  /* 0x000000142b00720c */ /* 0x000fe20003fc4270 */
[----:B------:R-:W-:Y:S01]  /*abc0*/  VIADD R20, R92, 0x21 ;  /* 0x000000215c147836 */ /* 0x000fe20000000000 */
[----:B------:R-:W-:Y:S02]  /*abd0*/  ISETP.NE.AND P2, PT, R23, RZ, PT ;  /* 0x000000ff1700720c */ /* 0x000fe40003f45270 */
[----:B------:R-:W-:Y:S02]  /*abe0*/  P2R R22, PR, RZ, 0x20 ;  /* 0x00000020ff167803 */ /* 0x000fe40000000000 */
[----:B---3--:R-:W-:Y:S01]  /*abf0*/  FSEL R23, R86, -INF , !P0 ;  /* 0xff80000056177808 */ /* 0x008fe20004000000 */
[----:B------:R-:W3:Y:S01]  /*ac00*/  MUFU.TANH R52, R52 ;  /* 0x0000003400347308 */ /* 0x000ee20000002400 */
[----:B------:R-:W-:Y:S02]  /*ac10*/  FSEL R86, R70, -INF , !P3 ;  /* 0xff80000046567808 */ /* 0x000fe40005800000 */
[----:B------:R-:W-:-:S02]  /*ac20*/  FSEL R70, R23, -INF , !P1 ;  /* 0xff80000017467808 */ /* 0x000fc40004800000 */
[----:B-1----:R-:W-:Y:S02]  /*ac30*/  P2R R21, PR, RZ, 0x10 ;  /* 0x00000010ff157803 */ /* 0x002fe40000000000 */
[----:B------:R-:W-:Y:S02]  /*ac40*/  FSEL R87, R87, -INF , !P6 ;  /* 0xff80000057577808 */ /* 0x000fe40007000000 */
[----:B------:R-:W-:Y:S02]  /*ac50*/  ISETP.NE.AND P0, PT, R22, RZ, PT ;  /* 0x000000ff1600720c */ /* 0x000fe40003f05270 */
[-C--:B------:R-:W-:Y:S02]  /*ac60*/  ISETP.GT.AND P5, PT, R43, R20.reuse, PT ;  /* 0x000000142b00720c */ /* 0x080fe40003fa4270 */
[----:B------:R-:W-:Y:S02]  /*ac70*/  ISETP.GT.AND P4, PT, R45, R20, PT ;  /* 0x000000142d00720c */ /* 0x000fe40003f84270 */
[----:B------:R-:W-:-:S02]  /*ac80*/  ISETP.GE.AND P3, PT, R20, R201, PT ;  /* 0x000000c91400720c */ /* 0x000fc40003f66270 */
[----:B------:R-:W-:Y:S02]  /*ac90*/  ISETP.NE.AND P6, PT, R21, RZ, PT ;  /* 0x000000ff1500720c */ /* 0x000fe40003fc5270 */
[----:B------:R-:W-:Y:S02]  /*aca0*/  ISETP.GE.AND P1, PT, R20, R199, PT ;  /* 0x000000c71400720c */ /* 0x000fe40003f26270 */
[----:B------:R-:W1:Y:S01]  /*acb0*/  LDSM.16.M88.4 R20, [R34+0x2c00] ;  /* 0x002c00002214783b */ /* 0x000e620000000200 */
[----:B------:R-:W-:Y:S01]  /*acc0*/  FMUL.FTZ R50, R16, R0 ;  /* 0x0000000010327220 */ /* 0x000fe20000410000 */
[----:B------:R-:W-:Y:S01]  /*acd0*/  VIADD R16, R92, 0x28 ;  /* 0x000000285c107836 */ /* 0x000fe20000000000 */
[----:B--2---:R-:W-:Y:S02]  /*ace0*/  FSEL R62, R62, -INF , !P0 ;  /* 0xff8000003e3e7808 */ /* 0x004fe40004000000 */
[----:B------:R-:W-:Y:S02]  /*acf0*/  FSEL R134, R87, -INF , !P2 ;  /* 0xff80000057867808 */ /* 0x000fe40005000000 */
[----:B------:R-:W-:-:S02]  /*ad00*/  FSEL R62, R62, -INF , !P6 ;  /* 0xff8000003e3e7808 */ /* 0x000fc40007000000 */
[----:B----4-:R-:W-:Y:S01]  /*ad10*/  FSEL R2, R2, -INF , !P5 ;  /* 0xff80000002027808 */ /* 0x010fe20006800000 */
[----:B------:R-:W-:Y:S01]  /*ad20*/  FMUL.FTZ R17, R17, R0 ;  /* 0x0000000011117220 */ /* 0x000fe20000410000 */
[-C--:B------:R-:W-:Y:S02]  /*ad30*/  ISETP.GT.AND P2, PT, R43, R16.reuse, PT ;  /* 0x000000102b00720c */ /* 0x080fe40003f44270 */
[----:B------:R-:W-:Y:S02]  /*ad40*/  ISETP.GT.AND P0, PT, R45, R16, PT ;  /* 0x000000102d00720c */ /* 0x000fe40003f04270 */
[C---:B------:R-:W-:Y:S02]  /*ad50*/  ISETP.GE.AND P6, PT, R16.reuse, R201, PT ;  /* 0x000000c91000720c */ /* 0x040fe40003fc6270 */
[----:B------:R-:W-:Y:S01]  /*ad60*/  ISETP.GE.AND P5, PT, R16, R199, PT ;  /* 0x000000c71000720c */ /* 0x000fe20003fa6270 */
[----:B------:R-:W-:Y:S01]  /*ad70*/  VIADD R16, R92, 0x29 ;  /* 0x000000295c107836 */ /* 0x000fe20000000000 */
[----:B------:R-:W-:Y:S01]  /*ad80*/  HMMA.16816.F32.BF16 R12, R4, R56, R12 ;  /* 0x00000038040c723c */ /* 0x000fe2000004180c */
[-C--:B------:R-:W-:Y:S01]  /*ad90*/  FMUL.FTZ R88, R18, R0.reuse ;  /* 0x0000000012587220 */ /* 0x080fe20000410000 */
[----:B------:R2:W-:Y:S01]  /*ada0*/  MUFU.TANH R87, R17 ;  /* 0x0000001100577308 */ /* 0x0005e20000002400 */
[----:B------:R-:W-:Y:S01]  /*adb0*/  FMUL.FTZ R56, R19, R0 ;  /* 0x0000000013387220 */ /* 0x000fe20000410000 */
[----:B---3--:R-:W-:-:S02]  /*adc0*/  FSEL R18, R52, -INF , !P4 ;  /* 0xff80000034127808 */ /* 0x008fc40006000000 */
[----:B------:R-:W-:Y:S02]  /*add0*/  P2R R19, PR, RZ, 0x20 ;  /* 0x00000020ff137803 */ /* 0x000fe40000000000 */
[-C--:B------:R-:W-:Y:S02]  /*ade0*/  ISETP.GT.AND P4, PT, R45, R16.reuse, PT ;  /* 0x000000102d00720c */ /* 0x080fe40003f84270 */
[----:B------:R3:W-:Y:S01]  /*adf0*/  MUFU.TANH R77, R38 ;  /* 0x00000026004d7308 */ /* 0x0007e20000002400 */
[----:B------:R-:W-:Y:S01]  /*ae00*/  ISETP.GT.AND P5, PT, R43, R16, PT ;  /* 0x000000102b00720c */ /* 0x000fe20003fa4270 */
[----:B------:R-:W-:Y:S01]  /*ae10*/  HMMA.16816.F32.BF16 R24, R8, R26, RZ ;  /* 0x0000001a0818723c */ /* 0x000fe200000418ff */
[----:B--2---:R-:W-:-:S05]  /*ae20*/  P2R R17, PR, RZ, 0x40 ;  /* 0x00000040ff117803 */ /* 0x004fca0000000000 */
[----:B------:R-:W2:Y:S01]  /*ae30*/  MUFU.TANH R85, R85 ;  /* 0x0000005500557308 */ /* 0x000ea20000002400 */
[----:B------:R-:W-:Y:S02]  /*ae40*/  ISETP.GE.AND P6, PT, R16, R201, PT ;  /* 0x000000c91000720c */ /* 0x000fe40003fc6270 */
[----:B---3--:R-:W-:-:S05]  /*ae50*/  FSEL R38, R2, -INF , !P3 ;  /* 0xff80000002267808 */ /* 0x008fca0005800000 */
[----:B------:R3:W-:Y:S01]  /*ae60*/  MUFU.TANH R52, R56 ;  /* 0x0000003800347308 */ /* 0x0007e20000002400 */
[----:B------:R-:W-:Y:S02]  /*ae70*/  FSEL R2, R18, -INF , !P1 ;  /* 0xff80000012027808 */ /* 0x000fe40004800000 */
[----:B------:R-:W-:Y:S02]  /*ae80*/  ISETP.NE.AND P3, PT, R19, RZ, PT ;  /* 0x000000ff1300720c */ /* 0x000fe40003f65270 */
[----:B------:R-:W-:-:S03]  /*ae90*/  ISETP.NE.AND P1, PT, R17, RZ, PT ;  /* 0x000000ff1100720c */ /* 0x000fc60003f25270 */
[----:B------:R-:W4:Y:S01]  /*aea0*/  MUFU.TANH R83, R83 ;  /* 0x0000005300537308 */ /* 0x000f220000002400 */
[----:B---3--:R-:W-:Y:S02]  /*aeb0*/  P2R R56, PR, RZ, 0x10 ;  /* 0x00000010ff387803 */ /* 0x008fe40000000000 */
[----:B------:R-:W-:Y:S02]  /*aec0*/  ISETP.GE.AND P4, PT, R16, R199, PT ;  /* 0x000000c71000720c */ /* 0x000fe40003f86270 */
[----:B------:R-:W3:Y:S03]  /*aed0*/  LDSM.16.M88.4 R16, [R33+0x2c00] ;  /* 0x002c00002110783b */ /* 0x000ee60000000200 */
[----:B------:R-:W1:Y:S01]  /*aee0*/  MUFU.TANH R47, R47 ;  /* 0x0000002f002f7308 */ /* 0x000e620000002400 */
[----:B------:R-:W-:Y:S01]  /*aef0*/  FMUL.FTZ R57, R12, R0 ;  /* 0x000000000c397220 */ /* 0x000fe20000410000 */
[----:B------:R-:W-:Y:S01]  /*af00*/  FSEL R252, R46, -INF , !P2 ;  /* 0xff8000002efc7808 */ /* 0x000fe20005000000 */
[----:B------:R-:W-:Y:S01]  /*af10*/  VIADD R12, R92, 0x30 ;  /* 0x000000305c0c7836 */ /* 0x000fe20000000000 */
[----:B--2---:R-:W-:-:S02]  /*af20*/  FSEL R85, R85, -INF , !P0 ;  /* 0xff80000055557808 */ /* 0x004fc40004000000 */
[----:B----4-:R-:W-:Y:S02]  /*af30*/  FSEL R83, R83, -INF , !P5 ;  /* 0xff80000053537808 */ /* 0x010fe40006800000 */
[----:B------:R-:W2:Y:S01]  /*af40*/  MUFU.TANH R95, R95 ;  /* 0x0000005f005f7308 */ /* 0x000ea20000002400 */
[----:B------:R-:W-:Y:S01]  /*af50*/  FSEL R252, R252, -INF , !P1 ;  /* 0xff800000fcfc7808 */ /* 0x000fe20004800000 */
[-C--:B------:R-:W-:Y:S01]  /*af60*/  FMUL.FTZ R89, R13, R0.reuse ;  /* 0x000000000d597220 */ /* 0x080fe20000410000 */
[----:B------:R-:W-:Y:S01]  /*af70*/  FSEL R96, R85, -INF , !P3 ;  /* 0xff80000055607808 */ /* 0x000fe20005800000 */
[----:B------:R-:W-:Y:S01]  /*af80*/  FMUL.FTZ R85, R14, R0 ;  /* 0x000000000e557220 */ /* 0x000fe20000410000 */
[----:B------:R-:W-:Y:S01]  /*af90*/  ISETP.NE.AND P5, PT, R56, RZ, PT ;  /* 0x000000ff3800720c */ /* 0x000fe20003fa5270 */
[----:B------:R-:W-:Y:S01]  /*afa0*/  HMMA.16816.F32.BF16 R24, R4, R58, R24 ;  /* 0x0000003a0418723c */ /* 0x000fe20000041818 */
[-C--:B------:R-:W-:Y:S01]  /*afb0*/  ISETP.GT.AND P2, PT, R43, R12.reuse, PT ;  /* 0x0000000c2b00720c */ /* 0x080fe20003f44270 */
[----:B------:R4:W-:Y:S01]  /*afc0*/  MUFU.TANH R46, R57 ;  /* 0x00000039002e7308 */ /* 0x0009e20000002400 */
[----:B------:R-:W-:-:S02]  /*afd0*/  ISETP.GT.AND P0, PT, R45, R12, PT ;  /* 0x0000000c2d00720c */ /* 0x000fc40003f04270 */
[C---:B------:R-:W-:Y:S02]  /*afe0*/  ISETP.GE.AND P3, PT, R12.reuse, R201, PT ;  /* 0x000000c90c00720c */ /* 0x040fe40003f66270 */
[----:B------:R-:W-:Y:S01]  /*aff0*/  ISETP.GE.AND P1, PT, R12, R199, PT ;  /* 0x000000c70c00720c */ /* 0x000fe20003f26270 */
[----:B------:R-:W-:Y:S02]  /*b000*/  VIADD R56, R92, 0x31 ;  /* 0x000000315c387836 */ /* 0x000fe40000000000 */
[----:B------:R-:W3:Y:S01]  /*b010*/  MUFU.TANH R100, R100 ;  /* 0x0000006400647308 */ /* 0x000ee20000002400 */
[----:B-1----:R-:W-:Y:S01]  /*b020*/  FSEL R47, R47, -INF , !P5 ;  /* 0xff8000002f2f7808 */ /* 0x002fe20006800000 */
[----:B----4-:R-:W-:Y:S02]  /*b030*/  FMUL.FTZ R57, R15, R0 ;  /* 0x000000000f397220 */ /* 0x010fe40000410000 */
[----:B------:R-:W-:Y:S01]  /*b040*/  HMMA.16816.F32.BF16 R12, R8, R20, RZ ;  /* 0x00000014080c723c */ /* 0x000fe200000418ff */
[----:B------:R-:W-:-:S03]  /*b050*/  FSEL R104, R47, -INF , !P4 ;  /* 0xff8000002f687808 */ /* 0x000fc60006000000 */
[----:B------:R-:W1:Y:S01]  /*b060*/  MUFU.TANH R63, R63 ;  /* 0x0000003f003f7308 */ /* 0x000e620000002400 */
[C---:B------:R-:W-:Y:S02]  /*b070*/  ISETP.GE.AND P4, PT, R56.reuse, R201, PT ;  /* 0x000000c93800720c */ /* 0x040fe40003f86270 */
[----:B------:R-:W-:Y:S02]  /*b080*/  FSEL R132, R83, -INF , !P6 ;  /* 0xff80000053847808 */ /* 0x000fe40007000000 */
[----:B------:R-:W-:Y:S02]  /*b090*/  P2R R20, PR, RZ, 0x10 ;  /* 0x00000010ff147803 */ /* 0x000fe40000000000 */
[-C--:B------:R-:W-:Y:S01]  /*b0a0*/  ISETP.GT.AND P5, PT, R45, R56.reuse, PT ;  /* 0x000000382d00720c */ /* 0x080fe20003fa4270 */
[----:B------:R4:W-:Y:S01]  /*b0b0*/  MUFU.TANH R47, R57 ;  /* 0x00000039002f7308 */ /* 0x0009e20000002400 */
[----:B------:R-:W-:Y:S02]  /*b0c0*/  ISETP.GT.AND P6, PT, R43, R56, PT ;  /* 0x000000382b00720c */ /* 0x000fe40003fc4270 */
[----:B------:R-:W-:-:S02]  /*b0d0*/  ISETP.GE.AND P4, PT, R56, R199, PT ;  /* 0x000000c73800720c */ /* 0x000fc40003f86270 */
[----:B--2---:R-:W-:Y:S02]  /*b0e0*/  FSEL R95, R95, -INF , !P2 ;  /* 0xff8000005f5f7808 */ /* 0x004fe40005000000 */
[----:B------:R-:W-:Y:S01]  /*b0f0*/  ISETP.NE.AND P2, PT, R20, RZ, PT ;  /* 0x000000ff1400720c */ /* 0x000fe20003f45270 */
[----:B------:R-:W-:Y:S01]  /*b100*/  VIADD R20, R92, 0x38 ;  /* 0x000000385c147836 */ /* 0x000fe20000000000 */
[----:B------:R-:W-:Y:S02]  /*b110*/  P2R R21, PR, RZ, 0x20 ;  /* 0x00000020ff157803 */ /* 0x000fe40000000000 */
[----:B---3--:R-:W-:Y:S01]  /*b120*/  FSEL R100, R100, -INF , !P0 ;  /* 0xff80000064647808 */ /* 0x008fe20004000000 */
[----:B------:R-:W-:Y:S01]  /*b130*/  FMUL.FTZ R83, R24, R0 ;  /* 0x0000000018537220 */ /* 0x000fe20000410000 */
[----:B----4-:R-:W2:Y:S01]  /*b140*/  LDSM.16.M88.4 R56, [R34+0x3000] ;  /* 0x003000002238783b */ /* 0x010ea20000000200 */
[----:B------:R-:W-:Y:S01]  /*b150*/  P2R R24, PR, RZ, 0x10 ;  /* 0x00000010ff187803 */ /* 0x000fe20000000000 */
[----:B------:R-:W-:Y:S01]  /*b160*/  HMMA.16816.F32.BF16 R12, R4, R16, R12 ;  /* 0x00000010040c723c */ /* 0x000fe2000004180c */
[----:B------:R-:W-:Y:S01]  /*b170*/  ISETP.NE.AND P0, PT, R21, RZ, PT ;  /* 0x000000ff1500720c */ /* 0x000fe20003f05270 */
[----:B------:R-:W3:Y:S01]  /*b180*/  MUFU.TANH R69, R69 ;  /* 0x0000004500457308 */ /* 0x000ee20000002400 */
[----:B------:R-:W-:Y:S01]  /*b190*/  FSEL R250, R95, -INF , !P3 ;  /* 0xff8000005ffa7808 */ /* 0x000fe20005800000 */
[----:B------:R-:W-:Y:S01]  /*b1a0*/  VIADD R16, R92, 0x39 ;  /* 0x000000395c107836 */ /* 0x000fe20000000000 */
[----:B------:R-:W-:-:S02]  /*b1b0*/  ISETP.GT.AND P5, PT, R43, R20, PT ;  /* 0x000000142b00720c */ /* 0x000fc40003fa4270 */
[----:B------:R-:W-:Y:S02]  /*b1c0*/  FSEL R100, R100, -INF , !P1 ;  /* 0xff80000064647808 */ /* 0x000fe40004800000 */
[----:B------:R-:W-:Y:S02]  /*b1d0*/  ISETP.GT.AND P4, PT, R45, R20, PT ;  /* 0x000000142d00720c */ /* 0x000fe40003f84270 */
[C---:B------:R-:W-:Y:S02]  /*b1e0*/  ISETP.GE.AND P3, PT, R20.reuse, R201, PT ;  /* 0x000000c91400720c */ /* 0x040fe40003f66270 */
[----:B------:R-:W-:Y:S02]  /*b1f0*/  ISETP.GE.AND P1, PT, R20, R199, PT ;  /* 0x000000c71400720c */ /* 0x000fe40003f26270 */
[----:B------:R-:W-:Y:S01]  /*b200*/  FSEL R150, R51, -INF , !P6 ;  /* 0xff80000033967808 */ /* 0x000fe20007000000 */
[----:B------:R-:W-:Y:S01]  /*b210*/  HMMA.16816.F32.BF16 R20, R8, R22, RZ ;  /* 0x000000160814723c */ /* 0x000fe200000418ff */
[----:B------:R-:W-:-:S02]  /*b220*/  ISETP.NE.AND P6, PT, R24, RZ, PT ;  /* 0x000000ff1800720c */ /* 0x000fc40003fc5270 */
[----:B-1----:R-:W-:Y:S01]  /*b230*/  FSEL R63, R63, -INF , !P0 ;  /* 0xff8000003f3f7808 */ /* 0x002fe20004000000 */
[----:B------:R-:W1:Y:S01]  /*b240*/  MUFU.TANH R102, R102 ;  /* 0x0000006600667308 */ /* 0x000e620000002400 */
[----:B------:R-:W-:Y:S01]  /*b250*/  FSEL R248, R54, -INF , !P5 ;  /* 0xff80000036f87808 */ /* 0x000fe20006800000 */
[----:B------:R-:W-:Y:S01]  /*b260*/  VIADD R54, R92, 0x40 ;  /* 0x000000405c367836 */ /* 0x000fe20000000000 */
[----:B------:R-:W-:Y:S01]  /*b270*/  ISETP.GE.AND P5, PT, R16, R199, PT ;  /* 0x000000c71000720c */ /* 0x000fe20003fa6270 */
[-C--:B------:R-:W-:Y:S01]  /*b280*/  FMUL.FTZ R25, R25, R0.reuse ;  /* 0x0000000019197220 */ /* 0x080fe20000410000 */
[----:B------:R-:W-:Y:S01]  /*b290*/  FSEL R150, R150, -INF , !P2 ;  /* 0xff80000096967808 */ /* 0x000fe20005000000 */
[----:B------:R-:W-:Y:S01]  /*b2a0*/  FMUL.FTZ R26, R26, R0 ;  /* 0x000000001a1a7220 */ /* 0x000fe20000410000 */
[----:B------:R-:W-:Y:S02]  /*b2b0*/  FSEL R114, R63, -INF , !P6 ;  /* 0xff8000003f727808 */ /* 0x000fe40007000000 */
[----:B------:R-:W-:-:S02]  /*b2c0*/  ISETP.GT.AND P2, PT, R43, R16, PT ;  /* 0x000000102b00720c */ /* 0x000fc40003f44270 */
[C---:B------:R-:W-:Y:S02]  /*b2d0*/  ISETP.GT.AND P0, PT, R45.reuse, R16, PT ;  /* 0x000000102d00720c */ /* 0x040fe40003f04270 */
[----:B------:R-:W-:Y:S01]  /*b2e0*/  ISETP.GE.AND P6, PT, R16, R201, PT ;  /* 0x000000c91000720c */ /* 0x000fe20003fc6270 */
[----:B------:R-:W4:Y:S01]  /*b2f0*/  MUFU.TANH R93, R93 ;  /* 0x0000005d005d7308 */ /* 0x000f220000002400 */
[----:B------:R-:W-:Y:S02]  /*b300*/  P2R R16, PR, RZ, 0x20 ;  /* 0x00000020ff107803 */ /* 0x000fe40000000000 */
[----:B------:R-:W-:Y:S02]  /*b310*/  FSEL R94, R94, -INF , !P4 ;  /* 0xff8000005e5e7808 */ /* 0x000fe40006000000 */
[----:B------:R-:W-:Y:S01]  /*b320*/  ISETP.GT.AND P4, PT, R45, R54, PT ;  /* 0x000000362d00720c */ /* 0x000fe20003f84270 */
[----:B------:R-:W-:Y:S01]  /*b330*/  FMUL.FTZ R110, R27, R0 ;  /* 0x000000001b6e7220 */ /* 0x000fe20000410000 */
[----:B------:R-:W-:Y:S01]  /*b340*/  FSEL R248, R248, -INF , !P3 ;  /* 0xff800000f8f87808 */ /* 0x000fe20005800000 */
[----:B------:R-:W-:Y:S01]  /*b350*/  MUFU.TANH R51, R25 ;  /* 0x0000001900337308 */ /* 0x000fe20000002400 */
[----:B------:R-:W-:-:S02]  /*b360*/  ISETP.NE.AND P3, PT, R16, RZ, PT ;  /* 0x000000ff1000720c */ /* 0x000fc40003f65270 */
[----:B------:R-:W-:Y:S02]  /*b370*/  ISETP.GT.AND P5, PT, R43, R54, PT ;  /* 0x000000362b00720c */ /* 0x000fe40003fa4270 */
[----:B------:R-:W-:-:S03]  /*b380*/  P2R R16, PR, RZ, 0x10 ;  /* 0x00000010ff107803 */ /* 0x000fc60000000000 */
[----:B------:R1:W-:Y:S01]  /*b390*/  MUFU.TANH R103, R26 ;  /* 0x0000001a00677308 */ /* 0x0003e20000002400 */
[----:B---3--:R-:W-:Y:S02]  /*b3a0*/  FSEL R69, R69, -INF , !P5 ;  /* 0xff80000045457808 */ /* 0x008fe40006800000 */
[----:B------:R-:W-:Y:S02]  /*b3b0*/  ISETP.NE.AND P5, PT, R16, RZ, PT ;  /* 0x000000ff1000720c */ /* 0x000fe40003fa5270 */
[----:B------:R-:W-:-:S03]  /*b3c0*/  P2R R17, PR, RZ, 0x40 ;  /* 0x00000040ff117803 */ /* 0x000fc60000000000 */
[----:B------:R-:W3:Y:S01]  /*b3d0*/  MUFU.TANH R71, R71 ;  /* 0x0000004700477308 */ /* 0x000ee20000002400 */
[C---:B------:R-:W-:Y:S01]  /*b3e0*/  ISETP.GE.AND P6, PT, R54.reuse, R201, PT ;  /* 0x000000c93600720c */ /* 0x040fe20003fc6270 */
[----:B-1----:R-:W1:Y:S06]  /*b3f0*/  LDSM.16.M88.4 R24, [R33+0x3000] ;  /* 0x003000002118783b */ /* 0x002e6c0000000200 */
[----:B------:R-:W3:Y:S01]  /*b400*/  MUFU.TANH R101, R101 ;  /* 0x0000006500657308 */ /* 0x000ee20000002400 */
[----:B------:R-:W-:Y:S01]  /*b410*/  ISETP.GE.AND P4, PT, R54, R199, PT ;  /* 0x000000c73600720c */ /* 0x000fe20003f86270 */
[----:B------:R-:W-:Y:S01]  /*b420*/  HMMA.16816.F32.BF16 R20, R4, R18, R20 ;  /* 0x000000120414723c */ /* 0x000fe20000041814 */
[----:B------:R-:W-:Y:S01]  /*b430*/  VIADD R16, R92, 0x48 ;  /* 0x000000485c107836 */ /* 0x000fe20000000000 */
[----:B------:R-:W-:Y:S01]  /*b440*/  FSEL R102, R102, -INF , !P5 ;  /* 0xff80000066667808 */ /* 0x000fe20006800000 */
[----:B------:R-:W-:Y:S01]  /*b450*/  FMUL.FTZ R95, R12, R0 ;  /* 0x000000000c5f7220 */ /* 0x000fe20000410000 */
[----:B------:R-:W-:Y:S01]  /*b460*/  FSEL R108, R94, -INF , !P1 ;  /* 0xff8000005e6c7808 */ /* 0x000fe20004800000 */
[----:B------:R-:W-:Y:S01]  /*b470*/  VIADD R12, R92, 0x41 ;  /* 0x000000415c0c7836 */ /* 0x000fe20000000000 */
[----:B------:R-:W-:-:S02]  /*b480*/  FSEL R246, R69, -INF , !P6 ;  /* 0xff80000045f67808 */ /* 0x000fc40007000000 */
[----:B------:R-:W-:Y:S02]  /*b490*/  ISETP.NE.AND P1, PT, R17, RZ, PT ;  /* 0x000000ff1100720c */ /* 0x000fe40003f25270 */
[----:B------:R-:W-:Y:S02]  /*b4a0*/  FSEL R61, R61, -INF , !P2 ;  /* 0xff8000003d3d7808 */ /* 0x000fe40005000000 */
[----:B------:R-:W-:Y:S02]  /*b4b0*/  FSEL R69, R102, -INF , !P4 ;  /* 0xff80000066457808 */ /* 0x000fe40006000000 */
[----:B----4-:R-:W-:Y:S02]  /*b4c0*/  FSEL R93, R93, -INF , !P0 ;  /* 0xff8000005d5d7808 */ /* 0x010fe40004000000 */
[----:B------:R-:W-:Y:S02]  /*b4d0*/  ISETP.GE.AND P4, PT, R16, R201, PT ;  /* 0x000000c91000720c */ /* 0x000fe40003f86270 */
[----:B------:R-:W-:Y:S01]  /*b4e0*/  FSEL R156, R61, -INF , !P1 ;  /* 0xff8000003d9c7808 */ /* 0x000fe20004800000 */
[----:B------:R-:W4:Y:S01]  /*b4f0*/  MUFU.TANH R97, R97 ;  /* 0x0000006100617308 */ /* 0x000f220000002400 */
[----:B------:R-:W-:Y:S01]  /*b500*/  ISETP.GT.AND P2, PT, R43, R12, PT ;  /* 0x0000000c2b00720c */ /* 0x000fe20003f44270 */
[-C--:B------:R-:W-:Y:S01]  /*b510*/  FMUL.FTZ R94, R13, R0.reuse ;  /* 0x000000000d5e7220 */ /* 0x080fe20000410000 */
[----:B------:R-:W-:Y:S01]  /*b520*/  FSEL R61, R93, -INF , !P3 ;  /* 0xff8000005d3d7808 */ /* 0x000fe20005800000 */
[-C--:B------:R-:W-:Y:S01]  /*b530*/  FMUL.FTZ R109, R14, R0.reuse ;  /* 0x000000000e6d7220 */ /* 0x080fe20000410000 */
[----:B------:R-:W-:Y:S01]  /*b540*/  P2R R18, PR, RZ, 0x10 ;  /* 0x00000010ff127803 */ /* 0x000fe20000000000 */
[----:B------:R-:W-:Y:S01]  /*b550*/  FMUL.FTZ R107, R15, R0 ;  /* 0x000000000f6b7220 */ /* 0x000fe20000410000 */
[----:B------:R-:W-:-:S02]  /*b560*/  ISETP.GT.AND P0, PT, R45, R12, PT ;  /* 0x0000000c2d00720c */ /* 0x000fc40003f04270 */
[C---:B------:R-:W-:Y:S02]  /*b570*/  ISETP.GE.AND P3, PT, R12.reuse, R201, PT ;  /* 0x000000c90c00720c */ /* 0x040fe40003f66270 */
[-C--:B------:R-:W-:Y:S02]  /*b580*/  ISETP.GE.AND P1, PT, R12, R199.reuse, PT ;  /* 0x000000c70c00720c */ /* 0x080fe40003f26270 */
[-C--:B------:R-:W-:Y:S01]  /*b590*/  ISETP.GT.AND P6, PT, R43, R16.reuse, PT ;  /* 0x000000102b00720c */ /* 0x080fe20003fc4270 */
[----:B--2---:R-:W-:Y:S01]  /*b5a0*/  HMMA.16816.F32.BF16 R12, R8, R56, RZ ;  /* 0x00000038080c723c */ /* 0x004fe200000418ff */
[----:B------:R-:W-:Y:S02]  /*b5b0*/  ISETP.GT.AND P5, PT, R45, R16, PT ;  /* 0x000000102d00720c */ /* 0x000fe40003fa4270 */
[----:B------:R-:W-:Y:S01]  /*b5c0*/  ISETP.GE.AND P4, PT, R16, R199, PT ;  /* 0x000000c71000720c */ /* 0x000fe20003f86270 */
[----:B------:R-:W-:Y:S01]  /*b5d0*/  VIADD R16, R92, 0x49 ;  /* 0x000000495c107836 */ /* 0x000fe20000000000 */
[----:B---3--:R-:W-:-:S02]  /*b5e0*/  FSEL R71, R71, -INF , !P2 ;  /* 0xff80000047477808 */ /* 0x008fc40005000000 */
[----:B------:R-:W-:Y:S02]  /*b5f0*/  ISETP.NE.AND P2, PT, R18, RZ, PT ;  /* 0x000000ff1200720c */ /* 0x000fe40003f45270 */
[----:B------:R-:W-:Y:S02]  /*b600*/  P2R R18, PR, RZ, 0x10 ;  /* 0x00000010ff127803 */ /* 0x000fe40000000000 */
[----:B------:R-:W-:Y:S02]  /*b610*/  P2R R17, PR, RZ, 0x20 ;  /* 0x00000020ff117803 */ /* 0x000fe40000000000 */
[----:B------:R-:W-:Y:S02]  /*b620*/  FSEL R63, R101, -INF , !P0 ;  /* 0xff800000653f7808 */ /* 0x000fe40004000000 */
[----:B------:R-:W-:Y:S01]  /*b630*/  ISETP.GT.AND P4, PT, R45, R16, PT ;  /* 0x000000102d00720c */ /* 0x000fe20003f84270 */
[----:B------:R-:W-:Y:S01]  /*b640*/  FMUL.FTZ R93, R20, R0 ;  /* 0x00000000145d7220 */ /* 0x000fe20000410000 */
[----:B------:R-:W-:-:S02]  /*b650*/  FSEL R164, R71, -INF , !P3 ;  /* 0xff80000047a47808 */ /* 0x000fc40005800000 */
[----:B------:R-:W-:Y:S02]  /*b660*/  FSEL R63, R63, -INF , !P1 ;  /* 0xff8000003f3f7808 */ /* 0x000fe40004800000 */
[----:B------:R-:W-:Y:S01]  /*b670*/  P2R R20, PR, RZ, 0x10 ;  /* 0x00000010ff147803 */ /* 0x000fe20000000000 */
[----:B------:R-:W2:Y:S01]  /*b680*/  MUFU.TANH R99, R99 ;  /* 0x0000006300637308 */ /* 0x000ea20000002400 */
[----:B------:R-:W-:Y:S02]  /*b690*/  ISETP.NE.AND P0, PT, R17, RZ, PT ;  /* 0x000000ff1100720c */ /* 0x000fe40003f05270 */
[----:B------:R-:W-:Y:S02]  /*b6a0*/  ISETP.NE.AND P3, PT, R18, RZ, PT ;  /* 0x000000ff1200720c */ /* 0x000fe40003f65270 */
[----:B------:R-:W-:Y:S02]  /*b6b0*/  ISETP.GT.AND P5, PT, R43, R16, PT ;  /* 0x000000102b00720c */ /* 0x000fe40003fa4270 */
[----:B------:R-:W-:-:S02]  /*b6c0*/  ISETP.GE.AND P4, PT, R16, R201, PT ;  /* 0x000000c91000720c */ /* 0x000fc40003f86270 */
[----:B------:R-:W-:Y:S02]  /*b6d0*/  ISETP.GE.AND P1, PT, R16, R199, PT ;  /* 0x000000c71000720c */ /* 0x000fe40003f26270 */
[----:B------:R-:W3:Y:S01]  /*b6e0*/  LDSM.16.M88.4 R16, [R34+0x3400] ;  /* 0x003400002210783b */ /* 0x000ee20000000200 */
[----:B------:R-:W2:Y:S01]  /*b6f0*/  MUFU.TANH R90, R90 ;  /* 0x0000005a005a7308 */ /* 0x000ea20000002400 */
[----:B----4-:R-:W-:Y:S01]  /*b700*/  FSEL R97, R97, -INF , !P6 ;  /* 0xff80000061617808 */ /* 0x010fe20007000000 */
[-C--:B------:R-:W-:Y:S01]  /*b710*/  FMUL.FTZ R21, R21, R0.reuse ;  /* 0x0000000015157220 */ /* 0x080fe20000410000 */
[----:B------:R-:W-:Y:S01]  /*b720*/  FSEL R73, R73, -INF , !P5 ;  /* 0xff80000049497808 */ /* 0x000fe20006800000 */
[----:B-1----:R-:W-:Y:S04]  /*b730*/  HMMA.16816.F32.BF16 R12, R4, R24, R12 ;  /* 0x00000018040c723c */ /* 0x002fe8000004180c */
[----:B------:R-:W1:Y:S01]  /*b740*/  MUFU.TANH R75, R75 ;  /* 0x0000004b004b7308 */ /* 0x000e620000002400 */
[----:B------:R-:W-:Y:S01]  /*b750*/  FSEL R172, R97, -INF , !P2 ;  /* 0xff80000061ac7808 */ /* 0x000fe20005000000 */
[-C--:B------:R-:W-:Y:S01]  /*b760*/  FMUL.FTZ R97, R22, R0.reuse ;  /* 0x0000000016617220 */ /* 0x080fe20000410000 */
[----:B------:R-:W-:Y:S01]  /*b770*/  FSEL R128, R73, -INF , !P4 ;  /* 0xff80000049807808 */ /* 0x000fe20006000000 */
[----:B------:R-:W-:-:S04]  /*b780*/  FMUL.FTZ R25, R23, R0 ;  /* 0x0000000017197220 */ /* 0x000fc80000410000 */
[----:B------:R-:W4:Y:S01]  /*b790*/  MUFU.TANH R98, R98 ;  /* 0x0000006200627308 */ /* 0x000f220000002400 */
[----:B------:R-:W-:Y:S01]  /*b7a0*/  ISETP.NE.AND P4, PT, R20, RZ, PT ;  /* 0x000000ff1400720c */ /* 0x000fe20003f85270 */
[----:B------:R-:W-:-:S06]  /*b7b0*/  VIADD R54, R92, 0x50 ;  /* 0x000000505c367836 */ /* 0x000fcc0000000000 */
[----:B------:R1:W-:Y:S01]  /*b7c0*/  MUFU.TANH R102, R21 ;  /* 0x0000001500667308 */ /* 0x0003e20000002400 */
[----:B------:R-:W-:Y:S01]  /*b7d0*/  VIADD R24, R92, 0x51 ;  /* 0x000000515c187836 */ /* 0x000fe20000000000 */
[----:B--2---:R-:W-:Y:S02]  /*b7e0*/  FSEL R71, R99, -INF , !P0 ;  /* 0xff80000063477808 */ /* 0x004fe40004000000 */
[-C--:B------:R-:W-:Y:S02]  /*b7f0*/  ISETP.GT.AND P2, PT, R43, R54.reuse, PT ;  /* 0x000000362b00720c */ /* 0x080fe40003f44270 */
[C---:B------:R-:W-:Y:S02]  /*b800*/  ISETP.GT.AND P0, PT, R45.reuse, R54, PT ;  /* 0x000000362d00720c */ /* 0x040fe40003f04270 */
[----:B------:R-:W-:Y:S01]  /*b810*/  FSEL R73, R90, -INF , !P4 ;  /* 0xff8000005a497808 */ /* 0x000fe20006000000 */
[----:B-1----:R-:W-:Y:S01]  /*b820*/  HMMA.16816.F32.BF16 R20, R8, R58, RZ ;  /* 0x0000003a0814723c */ /* 0x002fe200000418ff */
[----:B------:R-:W-:Y:S01]  /*b830*/  ISETP.GT.AND P4, PT, R45, R24, PT ;  /* 0x000000182d00720c */ /* 0x000fe20003f84270 */
[----:B------:R-:W1:Y:S01]  /*b840*/  LDSM.16.M88.4 R56, [R33+0x3400] ;  /* 0x003400002138783b */ /* 0x000e620000000200 */
[----:B------:R-:W-:Y:S01]  /*b850*/  FSEL R71, R71, -INF , !P3 ;  /* 0xff80000047477808 */ /* 0x000fe20005800000 */
[----:B------:R2:W-:Y:S01]  /*b860*/  MUFU.TANH R90, R25 ;  /* 0x00000019005a7308 */ /* 0x0005e20000002400 */
[----:B------:R-:W-:-:S02]  /*b870*/  ISETP.GE.AND P3, PT, R54, R201, PT ;  /* 0x000000c93600720c */ /* 0x000fc40003f66270 */
[----:B------:R-:W-:Y:S02]  /*b880*/  FSEL R75, R75, -INF , !P2 ;  /* 0xff8000004b4b7808 */ /* 0x000fe40005000000 */
[----:B------:R-:W-:Y:S02]  /*b890*/  ISETP.GE.AND P5, PT, R54, R199, PT ;  /* 0x000000c73600720c */ /* 0x000fe40003fa6270 */
[----:B----4-:R-:W-:Y:S02]  /*b8a0*/  FSEL R98, R98, -INF , !P0 ;  /* 0xff80000062627808 */ /* 0x010fe40004000000 */
[----:B------:R-:W-:Y:S02]  /*b8b0*/  FSEL R73, R73, -INF , !P1 ;  /* 0xff80000049497808 */ /* 0x000fe40004800000 */
[----:B------:R-:W-:Y:S02]  /*b8c0*/  ISETP.GT.AND P6, PT, R43, R24, PT ;  /* 0x000000182b00720c */ /* 0x000fe40003fc4270 */
[----:B------:R-:W-:Y:S01]  /*b8d0*/  ISETP.GE.AND P1, PT, R24, R201, PT ;  /* 0x000000c91800720c */ /* 0x000fe20003f26270 */
[----:B------:R-:W4:Y:S01]  /*b8e0*/  MUFU.TANH R50, R50 ;  /* 0x0000003200327308 */ /* 0x000f220000002400 */
[----:B------:R-:W-:-:S02]  /*b8f0*/  FSEL R242, R75, -INF , !P3 ;  /* 0xff8000004bf27808 */ /* 0x000fc40005800000 */
[----:B--2---:R-:W-:Y:S02]  /*b900*/  P2R R25, PR, RZ, 0x10 ;  /* 0x00000010ff197803 */ /* 0x004fe40000000000 */
[----:B------:R-:W-:Y:S01]  /*b910*/  ISETP.GE.AND P4, PT, R24, R199, PT ;  /* 0x000000c71800720c */ /* 0x000fe20003f86270 */
[----:B------:R-:W-:Y:S01]  /*b920*/  VIADD R24, R92, 0x58 ;  /* 0x000000585c187836 */ /* 0x000fe20000000000 */
[----:B------:R-:W-:Y:S01]  /*b930*/  FSEL R75, R98, -INF , !P5 ;  /* 0xff800000624b7808 */ /* 0x000fe20006800000 */
[----:B------:R-:W2:Y:S01]  /*b940*/  MUFU.TANH R88, R88 ;  /* 0x0000005800587308 */ /* 0x000ea20000002400 */
[----:B------:R-:W-:Y:S01]  /*b950*/  ISETP.NE.AND P5, PT, R25, RZ, PT ;  /* 0x000000ff1900720c */ /* 0x000fe20003fa5270 */
[----:B------:R-:W-:Y:S01]  /*b960*/  FMUL.FTZ R54, R12, R0 ;  /* 0x000000000c367220 */ /* 0x000fe20000410000 */
[----:B------:R-:W-:Y:S01]  /*b970*/  P2R R12, PR, RZ, 0x2 ;  /* 0x00000002ff0c7803 */ /* 0x000fe20000000000 */
[----:B------:R-:W-:Y:S01]  /*b980*/  HMMA.16816.F32.BF16 R20, R4, R26, R20 ;  /* 0x0000001a0414723c */ /* 0x000fe20000041814 */
[----:B------:R-:W-:-:S02]  /*b990*/  ISETP.GT.AND P2, PT, R43, R24, PT ;  /* 0x000000182b00720c */ /* 0x000fc40003f44270 */
[----:B------:R-:W-:Y:S02]  /*b9a0*/  ISETP.GT.AND P0, PT, R45, R24, PT ;  /* 0x000000182d00720c */ /* 0x000fe40003f04270 */
[C---:B------:R-:W-:Y:S02]  /*b9b0*/  ISETP.GE.AND P3, PT, R24.reuse, R201, PT ;  /* 0x000000c91800720c */ /* 0x040fe40003f66270 */
[----:B------:R-:W-:Y:S01]  /*b9c0*/  ISETP.GE.AND P1, PT, R24, R199, PT ;  /* 0x000000c71800720c */ /* 0x000fe20003f26270 */
[----:B------:R-:W-:Y:S01]  /*b9d0*/  VIADD R24, R92, 0x59 ;  /* 0x000000595c187836 */ /* 0x000fe20000000000 */
[----:B------:R-:W-:Y:S01]  /*b9e0*/  FSEL R79, R79, -INF , !P5 ;  /* 0xff8000004f4f7808 */ /* 0x000fe20006800000 */
[----:B------:R-:W-:Y:S01]  /*b9f0*/  FMUL.FTZ R99, R13, R0 ;  /* 0x000000000d637220 */ /* 0x000fe20000410000 */
[----:B------:R-:W-:Y:S02]  /*ba00*/  FSEL R77, R77, -INF , !P6 ;  /* 0xff8000004d4d7808 */ /* 0x000fe40007000000 */
[----:B------:R-:W-:-:S02]  /*ba10*/  FSEL R79, R79, -INF , !P4 ;  /* 0xff8000004f4f7808 */ /* 0x000fc40006000000 */
[----:B------:R-:W-:Y:S01]  /*ba20*/  ISETP.GE.AND P4, PT, R24, R201, PT ;  /* 0x000000c91800720c */ /* 0x000fe20003f86270 */
[----:B------:R-:W-:Y:S01]  /*ba30*/  FMUL.FTZ R106, R14, R0 ;  /* 0x000000000e6a7220 */ /* 0x000fe20000410000 */
[----:B------:R-:W-:Y:S01]  /*ba40*/  ISETP.GT.AND P5, PT, R45, R24, PT ;  /* 0x000000182d00720c */ /* 0x000fe20003fa4270 */
[----:B------:R-:W-:Y:S01]  /*ba50*/  FMUL.FTZ R101, R15, R0 ;  /* 0x000000000f657220 */ /* 0x000fe20000410000 */
[----:B------:R-:W-:Y:S02]  /*ba60*/  ISETP.NE.AND P6, PT, R12, RZ, PT ;  /* 0x000000ff0c00720c */ /* 0x000fe40003fc5270 */
[----:B---3--:R-:W-:Y:S01]  /*ba70*/  HMMA.16816.F32.BF16 R12, R8, R16, RZ ;  /* 0x00000010080c723c */ /* 0x008fe200000418ff */
[----:B------:R-:W-:Y:S02]  /*ba80*/  P2R R16, PR, RZ, 0x10 ;  /* 0x00000010ff107803 */ /* 0x000fe40000000000 */
[----:B------:R-:W-:Y:S01]  /*ba90*/  P2R R25, PR, RZ, 0x20 ;  /* 0x00000020ff197803 */ /* 0x000fe20000000000 */
[----:B------:R-:W3:Y:S01]  /*baa0*/  MUFU.TANH R85, R85 ;  /* 0x0000005500557308 */ /* 0x000ee20000002400 */
[----:B------:R-:W-:-:S02]  /*bab0*/  ISETP.GE.AND P4, PT, R24, R199, PT ;  /* 0x000000c71800720c */ /* 0x000fc40003f86270 */
[----:B----4-:R-:W-:Y:S02]  /*bac0*/  FSEL R50, R50, -INF , !P2 ;  /* 0xff80000032327808 */ /* 0x010fe40005000000 */
[----:B------:R-:W-:Y:S02]  /*bad0*/  FSEL R208, R77, -INF , !P6 ;  /* 0xff8000004dd07808 */ /* 0x000fe40007000000 */
[----:B------:R-:W-:Y:S01]  /*bae0*/  ISETP.NE.AND P2, PT, R16, RZ, PT ;  /* 0x000000ff1000720c */ /* 0x000fe20003f45270 */
[----:B------:R-:W-:Y:S01]  /*baf0*/  VIADD R16, R92, 0x60 ;  /* 0x000000605c107836 */ /* 0x000fe20000000000 */
[----:B------:R-:W-:Y:S02]  /*bb00*/  ISETP.GT.AND P6, PT, R43, R24, PT ;  /* 0x000000182b00720c */ /* 0x000fe40003fc4270 */
[----:B--2---:R-:W-:Y:S02]  /*bb10*/  FSEL R77, R88, -INF , !P0 ;  /* 0xff800000584d7808 */ /* 0x004fe40004000000 */
[----:B------:R-:W-:-:S02]  /*bb20*/  P2R R17, PR, RZ, 0x10 ;  /* 0x00000010ff117803 */ /* 0x000fc40000000000 */
[----:B------:R-:W-:Y:S02]  /*bb30*/  ISETP.NE.AND P0, PT, R25, RZ, PT ;  /* 0x000000ff1900720c */ /* 0x000fe40003f05270 */
[----:B------:R-:W2:Y:S01]  /*bb40*/  LDSM.16.M88.4 R24, [R34+0x3800] ;  /* 0x003800002218783b */ /* 0x000ea20000000200 */
[----:B------:R-:W-:Y:S01]  /*bb50*/  FMUL.FTZ R88, R20, R0 ;  /* 0x0000000014587220 */ /* 0x000fe20000410000 */
[----:B------:R-:W-:Y:S01]  /*bb60*/  FSEL R87, R87, -INF , !P6 ;  /* 0xff80000057577808 */ /* 0x000fe20007000000 */
[----:B------:R-:W-:Y:S01]  /*bb70*/  VIADD R20, R92, 0x61 ;  /* 0x000000615c147836 */ /* 0x000fe20000000000 */
[----:B------:R-:W-:Y:S02]  /*bb80*/  ISETP.GT.AND P5, PT, R43, R16, PT ;  /* 0x000000102b00720c */ /* 0x000fe40003fa4270 */
[----:B------:R-:W-:Y:S02]  /*bb90*/  ISETP.NE.AND P6, PT, R17, RZ, PT ;  /* 0x000000ff1100720c */ /* 0x000fe40003fc5270 */
[----:B------:R-:W-:-:S02]  /*bba0*/  FSEL R52, R52, -INF , !P0 ;  /* 0xff80000034347808 */ /* 0x000fc40004000000 */
[----:B------:R-:W-:Y:S02]  /*bbb0*/  FSEL R240, R50, -INF , !P3 ;  /* 0xff80000032f07808 */ /* 0x000fe40005800000 */
[----:B------:R-:W-:Y:S02]  /*bbc0*/  FSEL R77, R77, -INF , !P1 ;  /* 0xff8000004d4d7808 */ /* 0x000fe40004800000 */
[----:B------:R-:W-:Y:S02]  /*bbd0*/  ISETP.GT.AND P4, PT, R45, R16, PT ;  /* 0x000000102d00720c */ /* 0x000fe40003f84270 */
[C---:B------:R-:W-:Y:S02]  /*bbe0*/  ISETP.GE.AND P3, PT, R16.reuse, R201, PT ;  /* 0x000000c91000720c */ /* 0x040fe40003f66270 */
[----:B------:R-:W-:Y:S02]  /*bbf0*/  ISETP.GE.AND P1, PT, R16, R199, PT ;  /* 0x000000c71000720c */ /* 0x000fe40003f26270 */
[----:B------:R-:W-:Y:S01]  /*bc00*/  FSEL R206, R87, -INF , !P2 ;  /* 0xff80000057ce7808 */ /* 0x000fe20005000000 */
[----:B------:R-:W-:Y:S01]  /*bc10*/  HMMA.16816.F32.BF16 R16, R8, R18, RZ ;  /* 0x000000120810723c */ /* 0x000fe200000418ff */
[----:B------:R-:W-:-:S02]  /*bc20*/  FSEL R87, R52, -INF , !P6 ;  /* 0xff80000034577808 */ /* 0x000fc40007000000 */
[----:B------:R-:W-:Y:S01]  /*bc30*/  FSEL R46, R46, -INF , !P5 ;  /* 0xff8000002e2e7808 */ /* 0x000fe20006800000 */
[----:B------:R-:W-:Y:S01]  /*bc40*/  FMUL.FTZ R21, R21, R0 ;  /* 0x0000000015157220 */ /* 0x000fe20000410000 */
[----:B------:R-:W-:Y:S01]  /*bc50*/  ISETP.GT.AND P2, PT, R43, R20, PT ;  /* 0x000000142b00720c */ /* 0x000fe20003f44270 */
[----:B------:R-:W-:Y:S01]  /*bc60*/  FMUL.FTZ R22, R22, R0 ;  /* 0x0000000016167220 */ /* 0x000fe20000410000 */
[----:B------:R-:W-:Y:S02]  /*bc70*/  ISETP.GT.AND P0, PT, R45, R20, PT ;  /* 0x000000142d00720c */ /* 0x000fe40003f04270 */
[C---:B------:R-:W-:Y:S02]  /*bc80*/  ISETP.GE.AND P6, PT, R20.reuse, R201, PT ;  /* 0x000000c91400720c */ /* 0x040fe40003fc6270 */
[----:B------:R-:W-:Y:S01]  /*bc90*/  ISETP.GE.AND P5, PT, R20, R199, PT ;  /* 0x000000c71400720c */ /* 0x000fe20003fa6270 */
[----:B------:R-:W-:Y:S01]  /*bca0*/  VIADD R20, R92, 0x68 ;  /* 0x000000685c147836 */ /* 0x000fe20000000000 */
[----:B------:R-:W4:Y:S01]  /*bcb0*/  MUFU.TANH R83, R83 ;  /* 0x0000005300537308 */ /* 0x000f220000002400 */
[----:B---3--:R-:W-:Y:S01]  /*bcc0*/  FSEL R85, R85, -INF , !P4 ;  /* 0xff80000055557808 */ /* 0x008fe20006000000 */
[----:B-1----:R-:W-:Y:S02]  /*bcd0*/  HMMA.16816.F32.BF16 R12, R4, R56, R12 ;  /* 0x00000038040c723c */ /* 0x002fe4000004180c */
[----:B------:R-:W-:-:S04]  /*bce0*/  ISETP.GT.AND P4, PT, R45, R20, PT ;  /* 0x000000142d00720c */ /* 0x000fc80003f84270 */
[----:B------:R1:W-:Y:S01]  /*bcf0*/  MUFU.TANH R50, R21 ;  /* 0x0000001500327308 */ /* 0x0003e20000002400 */
[----:B------:R-:W-:Y:S01]  /*bd00*/  FSEL R238, R46, -INF , !P3 ;  /* 0xff8000002eee7808 */ /* 0x000fe20005800000 */
[----:B------:R-:W-:Y:S01]  /*bd10*/  FMUL.FTZ R52, R23, R0 ;  /* 0x0000000017347220 */ /* 0x000fe20000410000 */
[----:B------:R-:W-:-:S05]  /*bd20*/  FSEL R85, R85, -INF , !P1 ;  /* 0xff80000055557808 */ /* 0x000fca0004800000 */
[----:B------:R3:W-:Y:S01]  /*bd30*/  MUFU.TANH R105, R22 ;  /* 0x0000001600697308 */ /* 0x0007e20000002400 */
[----:B------:R-:W-:Y:S02]  /*bd40*/  P2R R56, PR, RZ, 0x10 ;  /* 0x00000010ff387803 */ /* 0x000fe40000000000 */
[----:B------:R-:W-:Y:S02]  /*bd50*/  ISETP.GE.AND P4, PT, R20, R199, PT ;  /* 0x000000c71400720c */ /* 0x000fe40003f86270 */
[----:B-1----:R-:W-:-:S03]  /*bd60*/  P2R R21, PR, RZ, 0x40 ;  /* 0x00000040ff157803 */ /* 0x002fc60000000000 */
[----:B------:R-:W1:Y:S01]  /*bd70*/  MUFU.TANH R89, R89 ;  /* 0x0000005900597308 */ /* 0x000e620000002400 */
[----:B------:R-:W-:Y:S02]  /*bd80*/  ISETP.GE.AND P6, PT, R20, R201, PT ;  /* 0x000000c91400720c */ /* 0x000fe40003fc6270 */
[----:B---3--:R-:W-:Y:S02]  /*bd90*/  P2R R22, PR, RZ, 0x20 ;  /* 0x00000020ff167803 */ /* 0x008fe40000000000 */
[----:B------:R-:W-:Y:S02]  /*bda0*/  ISETP.GT.AND P5, PT, R43, R20, PT ;  /* 0x000000142b00720c */ /* 0x000fe40003fa4270 */
[----:B------:R-:W-:Y:S02]  /*bdb0*/  ISETP.NE.AND P3, PT, R22, RZ, PT ;  /* 0x000000ff1600720c */ /* 0x000fe40003f65270 */
[----:B------:R-:W-:Y:S02]  /*bdc0*/  ISETP.NE.AND P1, PT, R21, RZ, PT ;  /* 0x000000ff1500720c */ /* 0x000fe40003f25270 */
[----:B------:R-:W3:Y:S01]  /*bdd0*/  LDSM.16.M88.4 R20, [R33+0x3800] ;  /* 0x003800002114783b */ /* 0x000ee20000000200 */
[----:B------:R-:W-:Y:S01]  /*bde0*/  HMMA.16816.F32.BF16 R16, R4, R58, R16 ;  /* 0x0000003a0410723c */ /* 0x000fe20000041810 */
[----:B----4-:R-:W-:Y:S01]  /*bdf0*/  FSEL R83, R83, -INF , !P5 ;  /* 0xff80000053537808 */ /* 0x010fe20006800000 */
[----:B------:R-:W4:Y:S01]  /*be00*/  MUFU.TANH R110, R110 ;  /* 0x0000006e006e7308 */ /* 0x000f220000002400 */
[----:B------:R-:W-:Y:S01]  /*be10*/  ISETP.NE.AND P5, PT, R56, RZ, PT ;  /* 0x000000ff3800720c */ /* 0x000fe20003fa5270 */
[----:B------:R-:W-:-:S02]  /*be20*/  VIADD R56, R92, 0x70 ;  /* 0x000000705c387836 */ /* 0x000fc40000000000 */
[-C--:B------:R-:W-:Y:S01]  /*be30*/  FMUL.FTZ R46, R12, R0.reuse ;  /* 0x000000000c2e7220 */ /* 0x080fe20000410000 */
[----:B-1----:R-:W-:Y:S01]  /*be40*/  FSEL R89, R89, -INF , !P2 ;  /* 0xff80000059597808 */ /* 0x002fe20005000000 */
[----:B------:R-:W-:Y:S01]  /*be50*/  FMUL.FTZ R58, R13, R0 ;  /* 0x000000000d3a7220 */ /* 0x000fe20000410000 */
[----:B------:R-:W-:Y:S01]  /*be60*/  FSEL R103, R103, -INF , !P5 ;  /* 0xff80000067677808 */ /* 0x000fe20006800000 */
[----:B------:R-:W1:Y:S01]  /*be70*/  MUFU.TANH R95, R95 ;  /* 0x0000005f005f7308 */ /* 0x000e620000002400 */
[----:B------:R-:W-:Y:S01]  /*be80*/  VIADD R12, R92, 0x69 ;  /* 0x000000695c0c7836 */ /* 0x000fe20000000000 */
[----:B------:R-:W-:Y:S02]  /*be90*/  FSEL R13, R47, -INF , !P0 ;  /* 0xff8000002f0d7808 */ /* 0x000fe40004000000 */
[----:B------:R-:W-:-:S04]  /*bea0*/  FSEL R113, R103, -INF , !P4 ;  /* 0xff80000067717808 */ /* 0x000fc80006000000 */
[----:B------:R-:W3:Y:S01]  /*beb0*/  MUFU.TANH R109, R109 ;  /* 0x0000006d006d7308 */ /* 0x000ee20000002400 */
[----:B------:R-:W-:Y:S02]  /*bec0*/  FSEL R218, R89, -INF , !P1 ;  /* 0xff80000059da7808 */ /* 0x000fe40004800000 */
[-C--:B------:R-:W-:Y:S01]  /*bed0*/  ISETP.GE.AND P4, PT, R56, R201.reuse, PT ;  /* 0x000000c93800720c */ /* 0x080fe20003f86270 */
[-C--:B------:R-:W-:Y:S01]  /*bee0*/  FMUL.FTZ R98, R14, R0.reuse ;  /* 0x000000000e627220 */ /* 0x080fe20000410000 */
[----:B------:R-:W-:Y:S01]  /*bef0*/  FSEL R89, R13, -INF , !P3 ;  /* 0xff8000000d597808 */ /* 0x000fe20005800000 */
[----:B------:R-:W-:Y:S01]  /*bf00*/  FMUL.FTZ R57, R15, R0 ;  /* 0x000000000f397220 */ /* 0x000fe20000410000 */
[-C--:B------:R-:W-:Y:S01]  /*bf10*/  ISETP.GT.AND P2, PT, R43, R12.reuse, PT ;  /* 0x0000000c2b00720c */ /* 0x080fe20003f44270 */
[----:B------:R-:W3:Y:S01]  /*bf20*/  MUFU.TANH R94, R94 ;  /* 0x0000005e005e7308 */ /* 0x000ee20000002400 */
[----:B------:R-:W-:Y:S02]  /*bf30*/  ISETP.GT.AND P0, PT, R45, R12, PT ;  /* 0x0000000c2d00720c */ /* 0x000fe40003f04270 */
[----:B------:R-:W-:-:S02]  /*bf40*/  ISETP.GE.AND P3, PT, R12, R201, PT ;  /* 0x000000c90c00720c */ /* 0x000fc40003f66270 */
[-C--:B------:R-:W-:Y:S02]  /*bf50*/  ISETP.GE.AND P1, PT, R12, R199.reuse, PT ;  /* 0x000000c70c00720c */ /* 0x080fe40003f26270 */
[----:B------:R-:W-:Y:S01]  /*bf60*/  ISETP.GT.AND P5, PT, R45, R56, PT ;  /* 0x000000382d00720c */ /* 0x000fe20003fa4270 */
[----:B--2---:R-:W-:Y:S01]  /*bf70*/  HMMA.16816.F32.BF16 R12, R8, R24, RZ ;  /* 0x00000018080c723c */ /* 0x004fe200000418ff */
[----:B------:R-:W-:Y:S01]  /*bf80*/  P2R R24, PR, RZ, 0x10 ;  /* 0x00000010ff187803 */ /* 0x000fe20000000000 */
[----:B------:R-:W2:Y:S01]  /*bf90*/  MUFU.TANH R107, R107 ;  /* 0x0000006b006b7308 */ /* 0x000ea20000002400 */
[----:B------:R-:W-:Y:S02]  /*bfa0*/  ISETP.GE.AND P4, PT, R56, R199, PT ;  /* 0x000000c73800720c */ /* 0x000fe40003f86270 */
[----:B------:R-:W-:Y:S01]  /*bfb0*/  P2R R25, PR, RZ, 0x20 ;  /* 0x00000020ff197803 */ /* 0x000fe20000000000 */
[----:B------:R-:W-:Y:S01]  /*bfc0*/  FMUL.FTZ R112, R16, R0 ;  /* 0x0000000010707220 */ /* 0x000fe20000410000 */
[----:B------:R-:W-:-:S02]  /*bfd0*/  FSEL R216, R83, -INF , !P6 ;  /* 0xff80000053d87808 */ /* 0x000fc40007000000 */
[----:B------:R-:W-:Y:S01]  /*bfe0*/  FSEL R51, R51, -INF , !P2 ;  /* 0xff80000033337808 */ /* 0x000fe20005000000 */
[----:B------:R-:W-:Y:S01]  /*bff0*/  MUFU.TANH R47, R58 ;  /* 0x0000003a002f7308 */ /* 0x000fe20000002400 */
[----:B------:R-:W-:Y:S02]  /*c000*/  ISETP.GT.AND P6, PT, R43, R56, PT ;  /* 0x000000382b00720c */ /* 0x000fe40003fc4270 */
[----:B------:R-:W-:Y:S01]  /*c010*/  ISETP.NE.AND P2, PT, R24, RZ, PT ;  /* 0x000000ff1800720c */ /* 0x000fe20003f45270 */
[----:B------:R-:W-:Y:S01]  /*c020*/  VIADD R24, R92, 0x71 ;  /* 0x000000715c187836 */ /* 0x000fe20000000000 */
[----:B------:R-:W-:Y:S02]  /*c030*/  P2R R16, PR, RZ, 0x10 ;  /* 0x00000010ff107803 */ /* 0x000fe40000000000 */
[----:B----4-:R-:W-:Y:S01]  /*c040*/  FSEL R110, R110, -INF , !P0 ;  /* 0xff8000006e6e7808 */ /* 0x010fe20004000000 */
[----:B------:R4:W-:Y:S01]  /*c050*/  MUFU.TANH R103, R57 ;  /* 0x0000003900677308 */ /* 0x0009e20000002400 */
[----:B------:R-:W-:-:S02]  /*c060*/  ISETP.NE.AND P0, PT, R25, RZ, PT ;  /* 0x000000ff1900720c */ /* 0x000fc40003f05270 */
[----:B-1----:R-:W-:Y:S02]  /*c070*/  FSEL R95, R95, -INF , !P6 ;  /* 0xff8000005f5f7808 */ /* 0x002fe40007000000 */
[----:B------:R-:W-:Y:S01]  /*c080*/  ISETP.NE.AND P6, PT, R16, RZ, PT ;  /* 0x000000ff1000720c */ /* 0x000fe20003fc5270 */
[----:B------:R-:W-:Y:S01]  /*c090*/  VIADD R16, R92, 0x78 ;  /* 0x000000785c107836 */ /* 0x000fe20000000000 */
[----:B------:R-:W-:Y:S02]  /*c0a0*/  ISETP.GT.AND P5, PT, R43, R24, PT ;  /* 0x000000182b00720c */ /* 0x000fe40003fa4270 */
[----:B---3--:R-:W-:Y:S01]  /*c0b0*/  FSEL R109, R109, -INF , !P0 ;  /* 0xff8000006d6d7808 */ /* 0x008fe20004000000 */
[----:B----4-:R-:W1:Y:S01]  /*c0c0*/  LDSM.16.M88.4 R56, [R34+0x3c00] ;  /* 0x003c00002238783b */ /* 0x010e620000000200 */
[----:B------:R-:W-:Y:S02]  /*c0d0*/  FSEL R174, R51, -INF , !P3 ;  /* 0xff80000033ae7808 */ /* 0x000fe40005800000 */
[----:B------:R-:W-:Y:S01]  /*c0e0*/  FSEL R111, R110, -INF , !P1 ;  /* 0xff8000006e6f7808 */ /* 0x000fe20004800000 */
[----:B------:R-:W-:Y:S01]  /*c0f0*/  FMUL.FTZ R17, R17, R0 ;  /* 0x0000000011117220 */ /* 0x000fe20000410000 */
[----:B------:R-:W-:-:S02]  /*c100*/  ISETP.GT.AND P4, PT, R45, R24, PT ;  /* 0x000000182d00720c */ /* 0x000fc40003f84270 */
[C---:B------:R-:W-:Y:S02]  /*c110*/  ISETP.GE.AND P3, PT, R24.reuse, R201, PT ;  /* 0x000000c91800720c */ /* 0x040fe40003f66270 */
[----:B------:R-:W-:Y:S02]  /*c120*/  ISETP.GE.AND P1, PT, R24, R199, PT ;  /* 0x000000c71800720c */ /* 0x000fe40003f26270 */
[----:B------:R-:W-:Y:S01]  /*c130*/  HMMA.16816.F32.BF16 R24, R8, R26, RZ ;  /* 0x0000001a0818723c */ /* 0x000fe200000418ff */
[----:B------:R-:W-:Y:S02]  /*c140*/  FSEL R119, R109, -INF , !P6 ;  /* 0xff8000006d777808 */ /* 0x000fe40007000000 */
[----:B------:R-:W-:Y:S02]  /*c150*/  FSEL R94, R94, -INF , !P5 ;  /* 0xff8000005e5e7808 */ /* 0x000fe40006800000 */
[C---:B------:R-:W-:Y:S02]  /*c160*/  ISETP.GE.AND P6, PT, R16.reuse, R201, PT ;  /* 0x000000c91000720c */ /* 0x040fe40003fc6270 */
[----:B------:R-:W-:Y:S01]  /*c170*/  ISETP.GE.AND P5, PT, R16, R199, PT ;  /* 0x000000c71000720c */ /* 0x000fe20003fa6270 */
[----:B------:R-:W-:Y:S01]  /*c180*/  VIADD R110, R92, 0x79 ;  /* 0x000000795c6e7836 */ /* 0x000fe20000000000 */
[----:B------:R-:W-:Y:S01]  /*c190*/  FSEL R236, R95, -INF , !P2 ;  /* 0xff8000005fec7808 */ /* 0x000fe20005000000 */
[----:B------:R3:W-:Y:S01]  /*c1a0*/  MUFU.TANH R83, R17 ;  /* 0x0000001100537308 */ /* 0x0007e20000002400 */
[-C--:B------:R-:W-:Y:S01]  /*c1b0*/  ISETP.GT.AND P2, PT, R43, R16.reuse, PT ;  /* 0x000000102b00720c */ /* 0x080fe20003f44270 */
[----:B------:R-:W-:Y:S01]  /*c1c0*/  HMMA.16816.F32.BF16 R12, R4, R20, R12 ;  /* 0x00000014040c723c */ /* 0x000fe2000004180c */
[----:B------:R-:W-:Y:S01]  /*c1d0*/  ISETP.GT.AND P0, PT, R45, R16, PT ;  /* 0x000000102d00720c */ /* 0x000fe20003f04270 */
[----:B------:R-:W-:Y:S01]  /*c1e0*/  FMUL.FTZ R18, R18, R0 ;  /* 0x0000000012127220 */ /* 0x000fe20000410000 */
[----:B------:R-:W-:-:S02]  /*c1f0*/  P2R R16, PR, RZ, 0x20 ;  /* 0x00000020ff107803 */ /* 0x000fc40000000000 */
[----:B--2---:R-:W-:Y:S01]  /*c200*/  FSEL R107, R107, -INF , !P4 ;  /* 0xff8000006b6b7808 */ /* 0x004fe20006000000 */
[----:B------:R-:W-:Y:S01]  /*c210*/  FMUL.FTZ R20, R19, R0 ;  /* 0x0000000013147220 */ /* 0x000fe20000410000 */
[----:B------:R-:W2:Y:S01]  /*c220*/  MUFU.TANH R93, R93 ;  /* 0x0000005d005d7308 */ /* 0x000ea20000002400 */
[----:B------:R-:W-:Y:S02]  /*c230*/  ISETP.GT.AND P4, PT, R45, R110, PT ;  /* 0x0000006e2d00720c */ /* 0x000fe40003f84270 */
[----:B------:R-:W-:Y:S02]  /*c240*/  FSEL R226, R94, -INF , !P3 ;  /* 0xff8000005ee27808 */ /* 0x000fe40005800000 */
[----:B---3--:R-:W-:-:S03]  /*c250*/  P2R R17, PR, RZ, 0x40 ;  /* 0x00000040ff117803 */ /* 0x008fc60000000000 */
[----:B------:R-:W3:Y:S01]  /*c260*/  MUFU.TANH R97, R97 ;  /* 0x0000006100617308 */ /* 0x000ee20000002400 */
[----:B------:R-:W-:Y:S02]  /*c270*/  FSEL R117, R107, -INF , !P1 ;  /* 0xff8000006b757808 */ /* 0x000fe40004800000 */
[----:B------:R-:W-:Y:S02]  /*c280*/  ISETP.NE.AND P3, PT, R16, RZ, PT ;  /* 0x000000ff1000720c */ /* 0x000fe40003f65270 */
[----:B------:R-:W-:Y:S02]  /*c290*/  ISETP.NE.AND P1, PT, R17, RZ, PT ;  /* 0x000000ff1100720c */ /* 0x000fe40003f25270 */
[----:B------:R-:W-:Y:S01]  /*c2a0*/  ISETP.GT.AND P5, PT, R43, R110, PT ;  /* 0x0000006e2b00720c */ /* 0x000fe20003fa4270 */
[----:B------:R4:W-:Y:S03]  /*c2b0*/  MUFU.TANH R95, R18 ;  /* 0x00000012005f7308 */ /* 0x0009e60000002400 */
[----:B------:R-:W-:-:S05]  /*c2c0*/  FSEL R234, R102, -INF , !P5 ;  /* 0xff80000066ea7808 */ /* 0x000fca0006800000 */
[----:B------:R1:W-:Y:S01]  /*c2d0*/  MUFU.TANH R94, R20 ;  /* 0x00000014005e7308 */ /* 0x0003e20000002400 */
[----:B----4-:R-:W4:Y:S07]  /*c2e0*/  LDSM.16.M88.4 R16, [R33+0x3c00] ;  /* 0x003c00002110783b */ /* 0x010f2e0000000200 */
[----:B------:R-:W4:Y:S01]  /*c2f0*/  MUFU.TANH R54, R54 ;  /* 0x0000003600367308 */ /* 0x000f220000002400 */
[----:B-1----:R-:W-:-:S07]  /*c300*/  P2R R20, PR, RZ, 0x10 ;  /* 0x00000010ff147803 */ /* 0x002fce0000000000 */
[----:B------:R-:W1:Y:S01]  /*c310*/  MUFU.TANH R106, R106 ;  /* 0x0000006a006a7308 */ /* 0x000e620000002400 */
[----:B------:R-:W-:Y:S01]  /*c320*/  ISETP.NE.AND P5, PT, R20, RZ, PT ;  /* 0x000000ff1400720c */ /* 0x000fe20003fa5270 */
[----:B------:R-:W-:Y:S01]  /*c330*/  HMMA.16816.F32.BF16 R24, R4, R22, R24 ;  /* 0x000000160418723c */ /* 0x000fe20000041818 */
[----:B------:R-:W-:Y:S01]  /*c340*/  ISETP.GE.AND P4, PT, R110, R199, PT ;  /* 0x000000c76e00720c */ /* 0x000fe20003f86270 */
[----:B------:R-:W-:Y:S01]  /*c350*/  VIADD R20, R92, 0x81 ;  /* 0x000000815c147836 */ /* 0x000fe20000000000 */
[----:B------:R-:W-:Y:S01]  /*c360*/  FSEL R90, R90, -INF , !P5 ;  /* 0xff8000005a5a7808 */ /* 0x000fe20006800000 */
[----:B------:R-:W-:Y:S01]  /*c370*/  FMUL.FTZ R21, R12, R0 ;  /* 0x000000000c157220 */ /* 0x000fe20000410000 */
[----:B------:R-:W-:Y:S01]  /*c380*/  ISETP.GE.AND P6, PT, R110, R201, PT ;  /* 0x000000c96e00720c */ /* 0x000fe20003fc6270 */
[----:B------:R-:W-:Y:S01]  /*c390*/  VIADD R12, R92, 0x80 ;  /* 0x000000805c0c7836 */ /* 0x000fe20000000000 */
[----:B------:R-:W-:Y:S02]  /*c3a0*/  FSEL R131, R90, -INF , !P4 ;  /* 0xff8000005a837808 */ /* 0x000fe40006000000 */
[----:B--2---:R-:W-:-:S02]  /*c3b0*/  FSEL R224, R93, -INF , !P2 ;  /* 0xff8000005de07808 */ /* 0x004fc40005000000 */
[----:B---3--:R-:W-:Y:S02]  /*c3c0*/  FSEL R123, R97, -INF , !P0 ;  /* 0xff800000617b7808 */ /* 0x008fe40004000000 */
[----:B------:R-:W-:Y:S01]  /*c3d0*/  ISETP.GE.AND P4, PT, R20, R201, PT ;  /* 0x000000c91400720c */ /* 0x000fe20003f86270 */
[----:B------:R2:W-:Y:S01]  /*c3e0*/  MUFU.TANH R93, R21 ;  /* 0x00000015005d7308 */ /* 0x0005e20000002400 */
[----:B------:R-:W-:Y:S01]  /*c3f0*/  FSEL R224, R224, -INF , !P1 ;  /* 0xff800000e0e07808 */ /* 0x000fe20004800000 */
[-C--:B------:R-:W-:Y:S01]  /*c400*/  FMUL.FTZ R22, R13, R0.reuse ;  /* 0x000000000d167220 */ /* 0x080fe20000410000 */
[----:B------:R-:W-:Y:S01]  /*c410*/  FSEL R123, R123, -INF , !P3 ;  /* 0xff8000007b7b7808 */ /* 0x000fe20005800000 */
[----:B------:R-:W-:Y:S01]  /*c420*/  FMUL.FTZ R102, R14, R0 ;  /* 0x000000000e667220 */ /* 0x000fe20000410000 */
[----:B------:R-:W-:Y:S02]  /*c430*/  FSEL R234, R234, -INF , !P6 ;  /* 0xff800000eaea7808 */ /* 0x000fe40007000000 */
[----:B------:R-:W-:-:S02]  /*c440*/  P2R R23, PR, RZ, 0x10 ;  /* 0x00000010ff177803 */ /* 0x000fc40000000000 */
[-C--:B------:R-:W-:Y:S02]  /*c450*/  ISETP.GT.AND P2, PT, R43, R12.reuse, PT ;  /* 0x0000000c2b00720c */ /* 0x080fe40003f44270 */
[----:B------:R-:W-:Y:S02]  /*c460*/  ISETP.GT.AND P0, PT, R45, R12, PT ;  /* 0x0000000c2d00720c */ /* 0x000fe40003f04270 */
[C---:B------:R-:W-:Y:S02]  /*c470*/  ISETP.GE.AND P3, PT, R12.reuse, R201, PT ;  /* 0x000000c90c00720c */ /* 0x040fe40003f66270 */
[----:B------:R-:W-:Y:S01]  /*c480*/  ISETP.GE.AND P1, PT, R12, R199, PT ;  /* 0x000000c70c00720c */ /* 0x000fe20003f26270 */
[----:B--2---:R-:W-:Y:S01]  /*c490*/  FMUL.FTZ R21, R15, R0 ;  /* 0x000000000f157220 */ /* 0x004fe20000410000 */
[-C--:B------:R-:W-:Y:S01]  /*c4a0*/  ISETP.GT.AND P6, PT, R43, R20.reuse, PT ;  /* 0x000000142b00720c */ /* 0x080fe20003fc4270 */
[----:B------:R-:W-:Y:S01]  /*c4b0*/  HMMA.16816.F32.BF16 R12, R8, R56, RZ ;  /* 0x00000038080c723c */ /* 0x000fe200000418ff */
[----:B------:R-:W-:-:S02]  /*c4c0*/  ISETP.GT.AND P5, PT, R45, R20, PT ;  /* 0x000000142d00720c */ /* 0x000fc40003fa4270 */
[----:B------:R-:W-:Y:S01]  /*c4d0*/  ISETP.GE.AND P4, PT, R20, R199, PT ;  /* 0x000000c71400720c */ /* 0x000fe20003f86270 */
[----:B------:R-:W-:Y:S01]  /*c4e0*/  VIADD R20, R92, 0x88 ;  /* 0x000000885c147836 */ /* 0x000fe20000000000 */
[----:B------:R-:W2:Y:S01]  /*c4f0*/  MUFU.TANH R88, R88 ;  /* 0x0000005800587308 */ /* 0x000ea20000002400 */
[----:B----4-:R-:W-:Y:S02]  /*c500*/  FSEL R54, R54, -INF , !P2 ;  /* 0xff80000036367808 */ /* 0x010fe40005000000 */
[----:B-1----:R-:W-:-:S05]  /*c510*/  FSEL R106, R106, -INF , !P0 ;  /* 0xff8000006a6a7808 */ /* 0x002fca0004000000 */
[----:B------:R1:W-:Y:S01]  /*c520*/  MUFU.TANH R90, R21 ;  /* 0x00000015005a7308 */ /* 0x0003e20000002400 */
[----:B------:R-:W-:Y:S01]  /*c530*/  FSEL R230, R54, -INF , !P3 ;  /* 0xff80000036e67808 */ /* 0x000fe20005800000 */
[----:B------:R-:W-:Y:S01]  /*c540*/  FMUL.FTZ R54, R24, R0 ;  /* 0x0000000018367220 */ /* 0x000fe20000410000 */
[----:B------:R-:W-:-:S05]  /*c550*/  FSEL R129, R106, -INF , !P1 ;  /* 0xff8000006a817808 */ /* 0x000fca0004800000 */
[----:B------:R-:W3:Y:S01]  /*c560*/  MUFU.TANH R99, R99 ;  /* 0x0000006300637308 */ /* 0x000ee20000002400 */
[----:B------:R-:W-:-:S07]  /*c570*/  ISETP.NE.AND P2, PT, R23, RZ, PT ;  /* 0x000000ff1700720c */ /* 0x000fce0003f45270 */
[----:B------:R-:W4:Y:S01]  /*c580*/  MUFU.TANH R101, R101 ;  /* 0x0000006500657308 */ /* 0x000f220000002400 */
[----:B-1----:R-:W-:Y:S02]  /*c590*/  P2R R21, PR, RZ, 0x10 ;  /* 0x00000010ff157803 */ /* 0x002fe40000000000 */
[----:B------:R-:W-:-:S05]  /*c5a0*/  ISETP.GT.AND P4, PT, R45, R20, PT ;  /* 0x000000142d00720c */ /* 0x000fca0003f84270 */
[----:B------:R1:W-:Y:S01]  /*c5b0*/  MUFU.TANH R97, R22 ;  /* 0x0000001600617308 */ /* 0x0003e20000002400 */
[----:B------:R-:W-:Y:S02]  /*c5c0*/  P2R R24, PR, RZ, 0x10 ;  /* 0x00000010ff187803 */ /* 0x000fe40000000000 */
[----:B------:R-:W-:Y:S02]  /*c5d0*/  ISETP.NE.AND P3, PT, R21, RZ, PT ;  /* 0x000000ff1500720c */ /* 0x000fe40003f65270 */
[C---:B------:R-:W-:Y:S02]  /*c5e0*/  ISETP.GE.AND P4, PT, R20.reuse, R201, PT ;  /* 0x000000c91400720c */ /* 0x040fe40003f86270 */
[----:B------:R-:W-:Y:S02]  /*c5f0*/  ISETP.GE.AND P1, PT, R20, R199, PT ;  /* 0x000000c71400720c */ /* 0x000fe40003f26270 */
[----:B-1----:R-:W-:Y:S02]  /*c600*/  P2R R22, PR, RZ, 0x20 ;  /* 0x00000020ff167803 */ /* 0x002fe40000000000 */
[----:B------:R-:W-:-:S02]  /*c610*/  ISETP.GT.AND P5, PT, R43, R20, PT ;  /* 0x000000142b00720c */ /* 0x000fc40003fa4270 */
[----:B------:R-:W-:Y:S02]  /*c620*/  ISETP.NE.AND P0, PT, R22, RZ, PT ;  /* 0x000000ff1600720c */ /* 0x000fe40003f05270 */
[----:B------:R-:W1:Y:S01]  /*c630*/  LDSM.16.M88.4 R20, [R34+0x4000] ;  /* 0x004000002214783b */ /* 0x000e620000000200 */
[----:B------:R-:W1:Y:S01]  /*c640*/  MUFU.TANH R52, R52 ;  /* 0x0000003400347308 */ /* 0x000e620000002400 */
[----:B------:R-:W-:Y:S01]  /*c650*/  HMMA.16816.F32.BF16 R12, R4, R16, R12 ;  /* 0x00000010040c723c */ /* 0x000fe2000004180c */
[----:B--2---:R-:W-:Y:S01]  /*c660*/  FSEL R222, R88, -INF , !P5 ;  /* 0xff80000058de7808 */ /* 0x004fe20006800000 */
[----:B------:R-:W-:Y:S01]  /*c670*/  VIADD R56, R92, 0x89 ;  /* 0x000000895c387836 */ /* 0x000fe20000000000 */
[----:B---3--:R-:W-:Y:S02]  /*c680*/  FSEL R99, R99, -INF , !P6 ;  /* 0xff80000063637808 */ /* 0x008fe40007000000 */
[----:B----4-:R-:W-:Y:S01]  /*c690*/  FSEL R101, R101, -INF , !P0 ;  /* 0xff80000065657808 */ /* 0x010fe20004000000 */
[-C--:B------:R-:W-:Y:S01]  /*c6a0*/  FMUL.FTZ R25, R25, R0.reuse ;  /* 0x0000000019197220 */ /* 0x080fe20000410000 */
[----:B------:R-:W-:Y:S01]  /*c6b0*/  FSEL R222, R222, -INF , !P4 ;  /* 0xff800000dede7808 */ /* 0x000fe20006000000 */
[----:B------:R-:W2:Y:S01]  /*c6c0*/  MUFU.TANH R98, R98 ;  /* 0x0000006200627308 */ /* 0x000ea20000002400 */
[----:B------:R-:W-:Y:S01]  /*c6d0*/  VIADD R16, R92, 0x90 ;  /* 0x000000905c107836 */ /* 0x000fe20000000000 */
[----:B------:R-:W-:Y:S01]  /*c6e0*/  FSEL R228, R99, -INF , !P2 ;  /* 0xff80000063e47808 */ /* 0x000fe20005000000 */
[----:B------:R-:W-:Y:S01]  /*c6f0*/  FMUL.FTZ R26, R26, R0 ;  /* 0x000000001a1a7220 */ /* 0x000fe20000410000 */
[----:B------:R-:W-:-:S02]  /*c700*/  FSEL R137, R101, -INF , !P3 ;  /* 0xff80000065897808 */ /* 0x000fc40005800000 */
[----:B------:R-:W-:Y:S02]  /*c710*/  ISETP.NE.AND P4, PT, R24, RZ, PT ;  /* 0x000000ff1800720c */ /* 0x000fe40003f85270 */
[-C--:B------:R-:W-:Y:S01]  /*c720*/  ISETP.GT.AND P2, PT, R43, R56.reuse, PT ;  /* 0x000000382b00720c */ /* 0x080fe20003f44270 */
[----:B------:R-:W3:Y:S01]  /*c730*/  MUFU.TANH R46, R46 ;  /* 0x0000002e002e7308 */ /* 0x000ee20000002400 */
[----:B------:R-:W-:Y:S02]  /*c740*/  ISETP.GT.AND P0, PT, R45, R56, PT ;  /* 0x000000382d00720c */ /* 0x000fe40003f04270 */
[C---:B------:R-:W-:Y:S02]  /*c750*/  ISETP.GE.AND P3, PT, R56.reuse, R201, PT ;  /* 0x000000c93800720c */ /* 0x040fe40003f66270 */
[----:B------:R-:W-:Y:S02]  /*c760*/  ISETP.GE.AND P5, PT, R56, R199, PT ;  /* 0x000000c73800720c */ /* 0x000fe40003fa6270 */
[----:B------:R-:W-:Y:S01]  /*c770*/  HMMA.16816.F32.BF16 R56, R8, R58, RZ ;  /* 0x0000003a0838723c */ /* 0x000fe200000418ff */
[----:B------:R-:W-:Y:S01]  /*c780*/  FSEL R105, R105, -INF , !P4 ;  /* 0xff80000069697808 */ /* 0x000fe20006000000 */
[----:B------:R-:W-:Y:S01]  /*c790*/  MUFU.TANH R99, R25 ;  /* 0x0000001900637308 */ /* 0x000fe20000002400 */
[----:B------:R-:W-:Y:S01]  /*c7a0*/  FMUL.FTZ R88, R27, R0 ;  /* 0x000000001b587220 */ /* 0x000fe20000410000 */
[----:B------:R-:W-:-:S02]  /*c7b0*/  ISETP.GT.AND P4, PT, R45, R16, PT ;  /* 0x000000102d00720c */ /* 0x000fc40003f84270 */
[----:B-1----:R-:W-:-:S04]  /*c7c0*/  FSEL R52, R52, -INF , !P0 ;  /* 0xff80000034347808 */ /* 0x002fc80004000000 */
[----:B------:R1:W-:Y:S01]  /*c7d0*/  MUFU.TANH R101, R26 ;  /* 0x0000001a00657308 */ /* 0x0003e20000002400 */
[----:B------:R-:W-:Y:S02]  /*c7e0*/  P2R R17, PR, RZ, 0x10 ;  /* 0x00000010ff117803 */ /* 0x000fe40000000000 */
[----:B------:R-:W-:Y:S02]  /*c7f0*/  FSEL R139, R105, -INF , !P1 ;  /* 0xff800000698b7808 */ /* 0x000fe40004800000 */
[----:B------:R-:W-:Y:S02]  /*c800*/  ISETP.GT.AND P6, PT, R43, R16, PT ;  /* 0x000000102b00720c */ /* 0x000fe40003fc4270 */
[C---:B------:R-:W-:Y:S02]  /*c810*/  ISETP.GE.AND P1, PT, R16.reuse, R201, PT ;  /* 0x000000c91000720c */ /* 0x040fe40003f26270 */
[----:B------:R-:W-:Y:S01]  /*c820*/  ISETP.GE.AND P4, PT, R16, R199, PT ;  /* 0x000000c71000720c */ /* 0x000fe20003f86270 */
[----:B------:R-:W-:Y:S01]  /*c830*/  VIADD R16, R92, 0x91 ;  /* 0x000000915c107836 */ /* 0x000fe20000000000 */
[----:B------:R-:W-:Y:S01]  /*c840*/  FSEL R220, R50, -INF , !P2 ;  /* 0xff80000032dc7808 */ /* 0x000fe20005000000 */
[----:B-1----:R-:W1:Y:S01]  /*c850*/  LDSM.16.M88.4 R24, [R33+0x4000] ;  /* 0x004000002118783b */ /* 0x002e620000000200 */
[----:B------:R-:W-:Y:S01]  /*c860*/  FSEL R143, R52, -INF , !P5 ;  /* 0xff800000348f7808 */ /* 0x000fe20006800000 */
[----:B------:R-:W4:Y:S01]  /*c870*/  MUFU.TANH R51, R112 ;  /* 0x0000007000337308 */ /* 0x000f220000002400 */
[----:B------:R-:W-:Y:S01]  /*c880*/  ISETP.NE.AND P5, PT, R17, RZ, PT ;  /* 0x000000ff1100720c */ /* 0x000fe20003fa5270 */
[----:B------:R-:W-:Y:S01]  /*c890*/  FMUL.FTZ R106, R12, R0 ;  /* 0x000000000c6a7220 */ /* 0x000fe20000410000 */
[----:B------:R-:W-:-:S02]  /*c8a0*/  P2R R12, PR, RZ, 0x2 ;  /* 0x00000002ff0c7803 */ /* 0x000fc40000000000 */
[----:B------:R-:W-:Y:S02]  /*c8b0*/  FSEL R220, R220, -INF , !P3 ;  /* 0xff800000dcdc7808 */ /* 0x000fe40005800000 */
[-C--:B------:R-:W-:Y:S02]  /*c8c0*/  ISETP.GT.AND P2, PT, R43, R16.reuse, PT ;  /* 0x000000102b00720c */ /* 0x080fe40003f44270 */
[----:B------:R-:W-:Y:S02]  /*c8d0*/  ISETP.GT.AND P0, PT, R45, R16, PT ;  /* 0x000000102d00720c */ /* 0x000fe40003f04270 */
[C---:B------:R-:W-:Y:S02]  /*c8e0*/  ISETP.GE.AND P3, PT, R16.reuse, R201, PT ;  /* 0x000000c91000720c */ /* 0x040fe40003f66270 */
[----:B------:R-:W-:Y:S01]  /*c8f0*/  ISETP.GE.AND P1, PT, R16, R199, PT ;  /* 0x000000c71000720c */ /* 0x000fe20003f26270 */
[----:B------:R-:W-:Y:S01]  /*c900*/  VIADD R16, R92, 0x98 ;  /* 0x000000985c107836 */ /* 0x000fe20000000000 */
[----:B--2---:R-:W-:-:S02]  /*c910*/  FSEL R147, R98, -INF , !P5 ;  /* 0xff80000062937808 */ /* 0x004fc40006800000 */
[----:B---3--:R-:W-:Y:S01]  /*c920*/  FSEL R212, R46, -INF , !P6 ;  /* 0xff8000002ed47808 */ /* 0x008fe20007000000 */
[----:B------:R-:W-:Y:S01]  /*c930*/  FMUL.FTZ R17, R14, R0 ;  /* 0x000000000e117220 */ /* 0x000fe20000410000 */
[----:B------:R-:W-:Y:S01]  /*c940*/  ISETP.NE.AND P6, PT, R12, RZ, PT ;  /* 0x000000ff0c00720c */ /* 0x000fe20003fc5270 */
[----:B------:R-:W-:Y:S01]  /*c950*/  HMMA.16816.F32.BF16 R56, R4, R18, R56 ;  /* 0x000000120438723c */ /* 0x000fe20000041838 */
[----:B------:R-:W-:Y:S02]  /*c960*/  FSEL R147, R147, -INF , !P4 ;  /* 0xff80000093937808 */ /* 0x000fe40006000000 */
[----:B------:R-:W-:Y:S02]  /*c970*/  FSEL R47, R47, -INF , !P2 ;  /* 0xff8000002f2f7808 */ /* 0x000fe40005000000 */
[----:B------:R-:W-:Y:S02]  /*c980*/  ISETP.GT.AND P5, PT, R45, R16, PT ;  /* 0x000000102d00720c */ /* 0x000fe40003fa4270 */
[----:B------:R-:W-:-:S02]  /*c990*/  ISETP.GE.AND P4, PT, R16, R201, PT ;  /* 0x000000c91000720c */ /* 0x000fc40003f86270 */
[----:B------:R-:W-:Y:S01]  /*c9a0*/  ISETP.GE.AND P2, PT, R16, R199, PT ;  /* 0x000000c71000720c */ /* 0x000fe20003f46270 */
[-C--:B------:R-:W-:Y:S01]  /*c9b0*/  FMUL.FTZ R105, R13, R0.reuse ;  /* 0x000000000d697220 */ /* 0x080fe20000410000 */
[----:B------:R-:W-:Y:S01]  /*c9c0*/  FSEL R212, R212, -INF , !P6 ;  /* 0xff800000d4d47808 */ /* 0x000fe20007000000 */
[----:B------:R-:W-:Y:S01]  /*c9d0*/  FMUL.FTZ R52, R15, R0 ;  /* 0x000000000f347220 */ /* 0x000fe20000410000 */
[----:B------:R-:W-:Y:S01]  /*c9e0*/  ISETP.GT.AND P6, PT, R43, R16, PT ;  /* 0x000000102b00720c */ /* 0x000fe20003fc4270 */
[----:B------:R2:W-:Y:S01]  /*c9f0*/  MUFU.TANH R98, R17 ;  /* 0x0000001100627308 */ /* 0x0005e20000002400 */
[----:B------:R-:W-:Y:S01]  /*ca00*/  HMMA.16816.F32.BF16 R12, R8, R20, RZ ;  /* 0x00000014080c723c */ /* 0x000fe200000418ff */
[----:B------:R-:W-:Y:S01]  /*ca10*/  P2R R19, PR, RZ, 0x10 ;  /* 0x00000010ff137803 */ /* 0x000fe20000000000 */
[----:B------:R-:W-:Y:S01]  /*ca20*/  VIADD R16, R92, 0x99 ;  /* 0x000000995c107836 */ /* 0x000fe20000000000 */
[----:B------:R-:W-:Y:S02]  /*ca30*/  P2R R18, PR, RZ, 0x4 ;  /* 0x00000004ff127803 */ /* 0x000fe40000000000 */
[----:B------:R-:W-:-:S02]  /*ca40*/  FSEL R103, R103, -INF , !P0 ;  /* 0xff80000067677808 */ /* 0x000fc40004000000 */
[----:B------:R-:W-:Y:S02]  /*ca50*/  FSEL R210, R47, -INF , !P3 ;  /* 0xff8000002fd27808 */ /* 0x000fe40005800000 */
[----:B------:R-:W-:Y:S02]  /*ca60*/  FSEL R145, R103, -INF , !P1 ;  /* 0xff80000067917808 */ /* 0x000fe40004800000 */
[----:B----4-:R-:W-:Y:S02]  /*ca70*/  FSEL R51, R51, -INF , !P6 ;  /* 0xff80000033337808 */ /* 0x010fe40007000000 */
[----:B--2---:R-:W-:Y:S02]  /*ca80*/  P2R R17, PR, RZ, 0x20 ;  /* 0x00000020ff117803 */ /* 0x004fe40000000000 */
[----:B------:R-:W-:Y:S02]  /*ca90*/  ISETP.GT.AND P5, PT, R43, R16, PT ;  /* 0x000000102b00720c */ /* 0x000fe40003fa4270 */
[----:B------:R-:W-:-:S02]  /*caa0*/  ISETP.NE.AND P3, PT, R17, RZ, PT ;  /* 0x000000ff1100720c */ /* 0x000fc40003f65270 */
[----:B------:R-:W-:Y:S02]  /*cab0*/  ISETP.GT.AND P4, PT, R45, R16, PT ;  /* 0x000000102d00720c */ /* 0x000fe40003f84270 */
[----:B------:R-:W-:Y:S02]  /*cac0*/  ISETP.NE.AND P1, PT, R19, RZ, PT ;  /* 0x000000ff1300720c */ /* 0x000fe40003f25270 */
[----:B------:R-:W-:Y:S02]  /*cad0*/  ISETP.GE.AND P2, PT, R16, R201, PT ;  /* 0x000000c91000720c */ /* 0x000fe40003f46270 */
[----:B------:R-:W-:Y:S02]  /*cae0*/  ISETP.NE.AND P6, PT, R18, RZ, PT ;  /* 0x000000ff1200720c */ /* 0x000fe40003fc5270 */
[----:B------:R-:W-:Y:S02]  /*caf0*/  ISETP.GE.AND P0, PT, R16, R199, PT ;  /* 0x000000c71000720c */ /* 0x000fe40003f06270 */
[----:B------:R-:W2:Y:S01]  /*cb00*/  LDSM.16.M88.4 R16, [R34+0x4400] ;  /* 0x004400002210783b */ /* 0x000ea20000000200 */
[----:B------:R-:W-:Y:S01]  /*cb10*/  FMUL.FTZ R47, R56, R0 ;  /* 0x00000000382f7220 */ /* 0x000fe20000410000 */
[----:B------:R-:W-:Y:S01]  /*cb20*/  VIADD R56, R92, 0xa0 ;  /* 0x000000a05c387836 */ /* 0x000fe20000000000 */
[----:B------:R-:W-:Y:S01]  /*cb30*/  FSEL R95, R95, -INF , !P3 ;  /* 0xff8000005f5f7808 */ /* 0x000fe20005800000 */
[----:B-1----:R-:W-:Y:S01]  /*cb40*/  HMMA.16816.F32.BF16 R12, R4, R24, R12 ;  /* 0x00000018040c723c */ /* 0x002fe2000004180c */
[----:B------:R-:W-:-:S02]  /*cb50*/  FSEL R204, R51, -INF , !P1 ;  /* 0xff80000033cc7808 */ /* 0x000fc40004800000 */
[----:B------:R-:W-:Y:S02]  /*cb60*/  FSEL R153, R95, -INF , !P6 ;  /* 0xff8000005f997808 */ /* 0x000fe40007000000 */
[----:B------:R-:W-:Y:S01]  /*cb70*/  FSEL R83, R83, -INF , !P5 ;  /* 0xff80000053537808 */ /* 0x000fe20006800000 */
[----:B------:R-:W1:Y:S01]  /*cb80*/  MUFU.TANH R102, R102 ;  /* 0x0000006600667308 */ /* 0x000e620000002400 */
[----:B------:R-:W-:Y:S01]  /*cb90*/  ISETP.GT.AND P1, PT, R43, R56, PT ;  /* 0x000000382b00720c */ /* 0x000fe20003f24270 */
[----:B------:R-:W-:Y:S01]  /*cba0*/  FMUL.FTZ R57, R57, R0 ;  /* 0x0000000039397220 */ /* 0x000fe20000410000 */
[----:B------:R-:W-:Y:S01]  /*cbb0*/  ISETP.GT.AND P3, PT, R45, R56, PT ;  /* 0x000000382d00720c */ /* 0x000fe20003f64270 */
[-C--:B------:R-:W-:Y:S01]  /*cbc0*/  FMUL.FTZ R58, R58, R0.reuse ;  /* 0x000000003a3a7220 */ /* 0x080fe20000410000 */
[C---:B------:R-:W-:Y:S02]  /*cbd0*/  ISETP.GE.AND P6, PT, R56.reuse, R201, PT ;  /* 0x000000c93800720c */ /* 0x040fe40003fc6270 */
[----:B------:R-:W-:Y:S01]  /*cbe0*/  ISETP.GE.AND P5, PT, R56, R199, PT ;  /* 0x000000c73800720c */ /* 0x000fe20003fa6270 */
[----:B------:R-:W-:Y:S01]  /*cbf0*/  VIADD R56, R92, 0xa1 ;  /* 0x000000a15c387836 */ /* 0x000fe20000000000 */
[----:B------:R-:W-:Y:S01]  /*cc00*/  HMMA.16816.F32.BF16 R20, R8, R22, RZ ;  /* 0x000000160814723c */ /* 0x000fe200000418ff */
[----:B------:R-:W-:Y:S01]  /*cc10*/  FSEL R151, R94, -INF , !P4 ;  /* 0xff8000005e977808 */ /* 0x000fe20006000000 */
[----:B------:R-:W-:Y:S01]  /*cc20*/  MUFU.TANH R51, R57 ;  /* 0x0000003900337308 */ /* 0x000fe20000002400 */
[----:B------:R-:W-:Y:S01]  /*cc30*/  P2R R25, PR, RZ, 0x20 ;  /* 0x00000020ff197803 */ /* 0x000fe20000000000 */
[----:B------:R-:W-:Y:S01]  /*cc40*/  FMUL.FTZ R24, R59, R0 ;  /* 0x000000003b187220 */ /* 0x000fe20000410000 */
[----:B------:R-:W-:-:S02]  /*cc50*/  FSEL R198, R83, -INF , !P2 ;  /* 0xff80000053c67808 */ /* 0x000fc40005000000 */
[----:B------:R-:W-:Y:S02]  /*cc60*/  FSEL R93, R93, -INF , !P1 ;  /* 0xff8000005d5d7808 */ /* 0x000fe40004800000 */
[-C--:B------:R-:W-:Y:S01]  /*cc70*/  ISETP.GT.AND P4, PT, R43, R56.reuse, PT ;  /* 0x000000382b00720c */ /* 0x080fe20003f84270 */
[----:B------:R3:W-:Y:S01]  /*cc80*/  MUFU.TANH R95, R58 ;  /* 0x0000003a005f7308 */ /* 0x0007e20000002400 */
[----:B------:R-:W-:Y:S02]  /*cc90*/  ISETP.GT.AND P2, PT, R45, R56, PT ;  /* 0x000000382d00720c */ /* 0x000fe40003f44270 */
[C---:B------:R-:W-:Y:S02]  /*cca0*/  ISETP.GE.AND P5, PT, R56.reuse, R201, PT ;  /* 0x000000c93800720c */ /* 0x040fe40003fa6270 */
[----:B------:R-:W-:-:S03]  /*ccb0*/  ISETP.GE.AND P1, PT, R56, R199, PT ;  /* 0x000000c73800720c */ /* 0x000fc60003f26270 */
[----:B------:R-:W4:Y:S01]  /*ccc0*/  MUFU.TANH R54, R54 ;  /* 0x0000003600367308 */ /* 0x000f220000002400 */
[----:B------:R-:W-:Y:S01]  /*ccd0*/  FSEL R170, R93, -INF , !P6 ;  /* 0xff8000005daa7808 */ /* 0x000fe20007000000 */
[----:B---3--:R-:W3:Y:S06]  /*cce0*/  LDSM.16.M88.4 R56, [R33+0x4400] ;  /* 0x004400002138783b */ /* 0x008eec0000000200 */
[----:B------:R2:W-:Y:S01]  /*ccf0*/  MUFU.TANH R94, R24 ;  /* 0x00000018005e7308 */ /* 0x0005e20000002400 */
[----:B------:R-:W-:Y:S01]  /*cd00*/  FMUL.FTZ R83, R12, R0 ;  /* 0x000000000c537220 */ /* 0x000fe20000410000 */
[----:B-1----:R-:W-:Y:S01]  /*cd10*/  FSEL R102, R102, -INF , !P3 ;  /* 0xff80000066667808 */ /* 0x002fe20005800000 */
[----:B------:R-:W-:Y:S01]  /*cd20*/  VIADD R12, R92, 0xa8 ;  /* 0x000000a85c0c7836 */ /* 0x000fe20000000000 */
[----:B------:R-:W-:Y:S01]  /*cd30*/  ISETP.NE.AND P3, PT, R25, RZ, PT ;  /* 0x000000ff1900720c */ /* 0x000fe20003f65270 */
[----:B------:R-:W-:Y:S01]  /*cd40*/  HMMA.16816.F32.BF16 R20, R4, R26, R20 ;  /* 0x0000001a0414723c */ /* 0x000fe20000041814 */
[----:B------:R-:W-:-:S02]  /*cd50*/  FSEL R166, R97, -INF , !P4 ;  /* 0xff80000061a67808 */ /* 0x000fc40006000000 */
[----:B--2---:R-:W-:-:S04]  /*cd60*/  P2R R24, PR, RZ, 0x4 ;  /* 0x00000004ff187803 */ /* 0x004fc80000000000 */
[----:B------:R-:W-:Y:S01]  /*cd70*/  ISETP.NE.AND P6, PT, R24, RZ, PT ;  /* 0x000000ff1800720c */ /* 0x000fe20003fc5270 */
[----:B------:R-:W-:Y:S01]  /*cd80*/  VIADD R24, R92, 0xa9 ;  /* 0x000000a95c187836 */ /* 0x000fe20000000000 */
[----:B------:R-:W-:Y:S02]  /*cd90*/  FSEL R151, R151, -INF , !P0 ;  /* 0xff80000097977808 */ /* 0x000fe40004000000 */
[----:B------:R-:W-:Y:S02]  /*cda0*/  FSEL R90, R90, -INF , !P6 ;  /* 0xff8000005a5a7808 */ /* 0x000fe40007000000 */
[----:B------:R-:W-:Y:S01]  /*cdb0*/  ISETP.GT.AND P6, PT, R45, R24, PT ;  /* 0x000000182d00720c */ /* 0x000fe20003fc4270 */
[-C--:B------:R-:W-:Y:S01]  /*cdc0*/  FMUL.FTZ R26, R13, R0.reuse ;  /* 0x000000000d1a7220 */ /* 0x080fe20000410000 */
[----:B------:R-:W-:Y:S01]  /*cdd0*/  FSEL R157, R102, -INF , !P3 ;  /* 0xff800000669d7808 */ /* 0x000fe20005800000 */
[----:B------:R-:W-:Y:S01]  /*cde0*/  FMUL.FTZ R27, R14, R0 ;  /* 0x000000000e1b7220 */ /* 0x000fe20000410000 */
[----:B------:R-:W-:Y:S01]  /*cdf0*/  ISETP.GT.AND P2, PT, R43, R12, PT ;  /* 0x0000000c2b00720c */ /* 0x000fe20003f44270 */
[----:B------:R-:W-:Y:S01]  /*ce00*/  FMUL.FTZ R25, R15, R0 ;  /* 0x000000000f197220 */ /* 0x000fe20000410000 */
[----:B------:R-:W-:-:S02]  /*ce10*/  ISETP.GT.AND P0, PT, R45, R12, PT ;  /* 0x0000000c2d00720c */ /* 0x000fc40003f04270 */
[C---:B------:R-:W-:Y:S02]  /*ce20*/  ISETP.GE.AND P3, PT, R12.reuse, R201, PT ;  /* 0x000000c90c00720c */ /* 0x040fe40003f66270 */
[----:B------:R-:W-:Y:S02]  /*ce30*/  ISETP.GE.AND P4, PT, R12, R199, PT ;  /* 0x000000c70c00720c */ /* 0x000fe40003f86270 */
[----:B------:R-:W-:Y:S01]  /*ce40*/  HMMA.16816.F32.BF16 R12, R8, R16, RZ ;  /* 0x00000010080c723c */ /* 0x000fe200000418ff */
[----:B------:R-:W-:Y:S02]  /*ce50*/  FSEL R166, R166, -INF , !P5 ;  /* 0xff800000a6a67808 */ /* 0x000fe40006800000 */
[----:B------:R-:W-:Y:S02]  /*ce60*/  FSEL R161, R90, -INF , !P1 ;  /* 0xff8000005aa17808 */ /* 0x000fe40004800000 */
[----:B------:R-:W-:Y:S02]  /*ce70*/  P2R R17, PR, RZ, 0x40 ;  /* 0x00000040ff117803 */ /* 0x000fe40000000000 */
[----:B------:R-:W-:-:S02]  /*ce80*/  ISETP.GT.AND P5, PT, R43, R24, PT ;  /* 0x000000182b00720c */ /* 0x000fc40003fa4270 */
[C---:B------:R-:W-:Y:S02]  /*ce90*/  ISETP.GE.AND P6, PT, R24.reuse, R201, PT ;  /* 0x000000c91800720c */ /* 0x040fe40003fc6270 */
[----:B------:R-:W-:Y:S01]  /*cea0*/  ISETP.GE.AND P1, PT, R24, R199, PT ;  /* 0x000000c71800720c */ /* 0x000fe20003f26270 */
[----:B------:R-:W-:Y:S01]  /*ceb0*/  VIADD R24, R92, 0xb0 ;  /* 0x000000b05c187836 */ /* 0x000fe20000000000 */
[----:B----4-:R-:W-:Y:S01]  /*cec0*/  FSEL R54, R54, -INF , !P2 ;  /* 0xff80000036367808 */ /* 0x010fe20005000000 */
[----:B------:R-:W1:Y:S01]  /*ced0*/  MUFU.TANH R88, R88 ;  /* 0x0000005800587308 */ /* 0x000e620000002400 */
[----:B------:R-:W-:Y:S02]  /*cee0*/  P2R R16, PR, RZ, 0x2 ;  /* 0x00000002ff107803 */ /* 0x000fe40000000000 */
[----:B------:R-:W-:Y:S02]  /*cef0*/  FSEL R101, R101, -INF , !P0 ;  /* 0xff80000065657808 */ /* 0x000fe40004000000 */
[----:B------:R-:W-:-:S02]  /*cf00*/  FSEL R154, R54, -INF , !P3 ;  /* 0xff800000369a7808 */ /* 0x000fc40005800000 */
[-C--:B------:R-:W-:Y:S01]  /*cf10*/  ISETP.GT.AND P1, PT, R43, R24.reuse, PT ;  /* 0x000000182b00720c */ /* 0x080fe20003f24270 */
[----:B------:R-:W-:Y:S01]  /*cf20*/  MUFU.TANH R93, R26 ;  /* 0x0000001a005d7308 */ /* 0x000fe20000002400 */
[----:B------:R-:W-:Y:S02]  /*cf30*/  ISETP.GT.AND P0, PT, R45, R24, PT ;  /* 0x000000182d00720c */ /* 0x000fe40003f04270 */
[C---:B------:R-:W-:Y:S02]  /*cf40*/  ISETP.GE.AND P2, PT, R24.reuse, R201, PT ;  /* 0x000000c91800720c */ /* 0x040fe40003f46270 */
[----:B------:R-:W-:-:S03]  /*cf50*/  ISETP.GE.AND P3, PT, R24, R199, PT ;  /* 0x000000c71800720c */ /* 0x000fc60003f66270 */
[----:B------:R-:W-:Y:S08]  /*cf60*/  MUFU.TANH R97, R27 ;  /* 0x0000001b00617308 */ /* 0x000ff00000002400 */
[----:B------:R2:W-:Y:S01]  /*cf70*/  MUFU.TANH R90, R25 ;  /* 0x00000019005a7308 */ /* 0x0005e20000002400 */
[----:B------:R-:W-:-:S07]  /*cf80*/  FSEL R144, R99, -INF , !P5 ;  /* 0xff80000063907808 */ /* 0x000fce0006800000 */
[----:B------:R-:W4:Y:S01]  /*cf90*/  MUFU.TANH R50, R106 ;  /* 0x0000006a00327308 */ /* 0x000f220000002400 */
[----:B--2---:R-:W2:Y:S01]  /*cfa0*/  LDSM.16.M88.4 R24, [R34+0x4800] ;  /* 0x004800002218783b */ /* 0x004ea20000000200 */
[----:B------:R-:W-:-:S06]  /*cfb0*/  ISETP.NE.AND P5, PT, R17, RZ, PT ;  /* 0x000000ff1100720c */ /* 0x000fcc0003fa5270 */
[----:B------:R-:W2:Y:S01]  /*cfc0*/  MUFU.TANH R46, R105 ;  /* 0x00000069002e7308 */ /* 0x000ea20000002400 */
[----:B------:R-:W-:Y:S01]  /*cfd0*/  FSEL R144, R144, -INF , !P6 ;  /* 0xff80000090907808 */ /* 0x000fe20007000000 */
[-C--:B------:R-:W-:Y:S01]  /*cfe0*/  FMUL.FTZ R102, R20, R0.reuse ;  /* 0x0000000014667220 */ /* 0x080fe20000410000 */
[----:B------:R-:W-:Y:S01]  /*cff0*/  ISETP.NE.AND P6, PT, R16, RZ, PT ;  /* 0x000000ff1000720c */ /* 0x000fe20003fc5270 */
[----:B---3--:R-:W-:Y:S01]  /*d000*/  HMMA.16816.F32.BF16 R12, R4, R56, R12 ;  /* 0x00000038040c723c */ /* 0x008fe2000004180c */
[-C--:B------:R-:W-:Y:S01]  /*d010*/  FMUL.FTZ R21, R21, R0.reuse ;  /* 0x0000000015157220 */ /* 0x080fe20000410000 */
[----:B------:R-:W-:Y:S01]  /*d020*/  VIADD R20, R92, 0xb1 ;  /* 0x000000b15c147836 */ /* 0x000fe20000000000 */
[----:B-1----:R-:W-:Y:S01]  /*d030*/  FSEL R57, R88, -INF , !P5 ;  /* 0xff80000058397808 */ /* 0x002fe20006800000 */
[----:B------:R-:W-:-:S04]  /*d040*/  FMUL.FTZ R22, R22, R0 ;  /* 0x0000000016167220 */ /* 0x000fc80000410000 */
[----:B------:R-:W-:Y:S01]  /*d050*/  HMMA.16816.F32.BF16 R16, R8, R18, RZ ;  /* 0x000000120810723c */ /* 0x000fe200000418ff */
[----:B------:R-:W1:Y:S01]  /*d060*/  MUFU.TANH R52, R52 ;  /* 0x0000003400347308 */ /* 0x000e620000002400 */
[----:B------:R-:W-:Y:S01]  /*d070*/  FSEL R159, R101, -INF , !P4 ;  /* 0xff800000659f7808 */ /* 0x000fe20006000000 */
[----:B------:R-:W-:Y:S01]  /*d080*/  FMUL.FTZ R103, R23, R0 ;  /* 0x0000000017677220 */ /* 0x000fe20000410000 */
[----:B------:R-:W-:Y:S02]  /*d090*/  FSEL R57, R57, -INF , !P6 ;  /* 0xff80000039397808 */ /* 0x000fe40007000000 */
[----:B----4-:R-:W-:Y:S02]  /*d0a0*/  FSEL R50, R50, -INF , !P1 ;  /* 0xff80000032327808 */ /* 0x010fe40004800000 */
[-C--:B------:R-:W-:Y:S01]  /*d0b0*/  ISETP.GT.AND P4, PT, R43, R20.reuse, PT ;  /* 0x000000142b00720c */ /* 0x080fe20003f84270 */
[----:B------:R-:W-:Y:S01]  /*d0c0*/  MUFU.TANH R99, R21 ;  /* 0x0000001500637308 */ /* 0x000fe20000002400 */
[----:B------:R-:W-:-:S02]  /*d0d0*/  ISETP.GT.AND P5, PT, R45, R20, PT ;  /* 0x000000142d00720c */ /* 0x000fc40003fa4270 */
[C---:B------:R-:W-:Y:S02]  /*d0e0*/  ISETP.GE.AND P6, PT, R20.reuse, R201, PT ;  /* 0x000000c91400720c */ /* 0x040fe40003fc6270 */
[----:B------:R-:W-:-:S03]  /*d0f0*/  ISETP.GE.AND P1, PT, R20, R199, PT ;  /* 0x000000c71400720c */ /* 0x000fc60003f26270 */
[----:B------:R3:W-:Y:S08]  /*d100*/  MUFU.TANH R88, R22 ;  /* 0x0000001600587308 */ /* 0x0007f00000002400 */
[----:B------:R-:W4:Y:S01]  /*d110*/  MUFU.TANH R47, R47 ;  /* 0x0000002f002f7308 */ /* 0x000f220000002400 */
[----:B---3--:R-:W3:Y:S07]  /*d120*/  LDSM.16.M88.4 R20, [R33+0x4800] ;  /* 0x004800002114783b */ /* 0x008eee0000000200 */
[----:B------:R4:W-:Y:S01]  /*d130*/  MUFU.TANH R54, R102 ;  /* 0x0000006600367308 */ /* 0x0009e20000002400 */
[----:B--2---:R-:W-:Y:S01]  /*d140*/  FSEL R126, R46, -INF , !P4 ;  /* 0xff8000002e7e7808 */ /* 0x004fe20006000000 */
[----:B------:R-:W-:Y:S01]  /*d150*/  HMMA.16816.F32.BF16 R16, R4, R58, R16 ;  /* 0x0000003a0410723c */ /* 0x000fe20000041810 */
[----:B------:R-:W-:Y:S01]  /*d160*/  P2R R101, PR, RZ, 0x2 ;  /* 0x00000002ff657803 */ /* 0x000fe20000000000 */
[-C--:B------:R-:W-:Y:S01]  /*d170*/  FMUL.FTZ R28, R28, R0.reuse ;  /* 0x000000001c1c7220 */ /* 0x080fe20000410000 */
[----:B------:R-:W-:Y:S01]  /*d180*/  FSEL R56, R98, -INF , !P0 ;  /* 0xff80000062387808 */ /* 0x000fe20004000000 */
[-C--:B------:R-:W-:Y:S01]  /*d190*/  FMUL.FTZ R98, R12, R0.reuse ;  /* 0x000000000c627220 */ /* 0x080fe20000410000 */
[----:B------:R-:W-:Y:S01]  /*d1a0*/  FSEL R126, R126, -INF , !P6 ;  /* 0xff8000007e7e7808 */ /* 0x000fe20007000000 */
[----:B------:R-:W-:Y:S01]  /*d1b0*/  VIADD R12, R92, 0xb9 ;  /* 0x000000b95c0c7836 */ /* 0x000fe20000000000 */
[----:B-1----:R-:W-:Y:S01]  /*d1c0*/  FSEL R58, R52, -INF , !P5 ;  /* 0xff800000343a7808 */ /* 0x002fe20006800000 */
[----:B------:R-:W1:Y:S01]  /*d1d0*/  MUFU.TANH R83, R83 ;  /* 0x0000005300537308 */ /* 0x000e620000002400 */
[----:B------:R-:W-:Y:S01]  /*d1e0*/  ISETP.NE.AND P6, PT, R101, RZ, PT ;  /* 0x000000ff6500720c */ /* 0x000fe20003fc5270 */
[-C--:B------:R-:W-:Y:S01]  /*d1f0*/  FMUL.FTZ R30, R30, R0.reuse ;  /* 0x000000001e1e7220 */ /* 0x080fe20000410000 */
[----:B------:R-:W-:Y:S01]  /*d200*/  FSEL R130, R50, -INF , !P2 ;  /* 0xff80000032827808 */ /* 0x000fe20005000000 */
[----:B------:R-:W-:Y:S01]  /*d210*/  FMUL.FTZ R60, R60, R0 ;  /* 0x000000003c3c7220 */ /* 0x000fe20000410000 */
[----:B------:R-:W-:-:S04]  /*d220*/  DEPBAR.LE SB0, 0x0 ;  /* 0x000080000000791a */ /* 0x000fc80000000000 */
[----:B----4-:R-:W-:Y:S01]  /*d230*/  VIADD R102, R92, 0xb8 ;  /* 0x000000b85c667836 */ /* 0x010fe20000000000 */
[----:B------:R2:W4:Y:S04]  /*d240*/  MUFU.TANH R50, R103 ;  /* 0x0000006700327308 */ /* 0x0005280000002400 */
[----:B------:R-:W-:Y:S01]  /*d250*/  ISETP.GT.AND P1, PT, R43, R102, PT ;  /* 0x000000662b00720c */ /* 0x000fe20003f24270 */
[-C--:B------:R-:W-:Y:S01]  /*d260*/  FMUL.FTZ R59, R14, R0.reuse ;  /* 0x000000000e3b7220 */ /* 0x080fe20000410000 */
[----:B------:R-:W-:Y:S01]  /*d270*/  FSEL R58, R58, -INF , !P6 ;  /* 0xff8000003a3a7808 */ /* 0x000fe20007000000 */
[----:B------:R-:W-:Y:S01]  /*d280*/  FMUL.FTZ R101, R15, R0 ;  /* 0x000000000f657220 */ /* 0x000fe20000410000 */
[----:B------:R-:W-:Y:S02]  /*d290*/  FSEL R47, R47, -INF , !P1 ;  /* 0xff8000002f2f7808 */ /* 0x000fe40004800000 */
[----:B------:R-:W-:-:S02]  /*d2a0*/  ISETP.GT.AND P4, PT, R43, R12, PT ;  /* 0x0000000c2b00720c */ /* 0x000fc40003f84270 */
[----:B------:R-:W-:Y:S02]  /*d2b0*/  ISETP.GT.AND P5, PT, R45, R12, PT ;  /* 0x0000000c2d00720c */ /* 0x000fe40003fa4270 */
[C---:B------:R-:W-:Y:S02]  /*d2c0*/  ISETP.GE.AND P6, PT, R12.reuse, R201, PT ;  /* 0x000000c90c00720c */ /* 0x040fe40003fc6270 */
[----:B------:R-:W-:Y:S01]  /*d2d0*/  ISETP.GE.AND P1, PT, R12, R199, PT ;  /* 0x000000c70c00720c */ /* 0x000fe20003f26270 */
[----:B--2---:R-:W-:Y:S02]  /*d2e0*/  FMUL.FTZ R103, R13, R0 ;  /* 0x000000000d677220 */ /* 0x004fe40000410000 */
[----:B------:R-:W-:Y:S01]  /*d2f0*/  HMMA.16816.F32.BF16 R12, R8, R24, RZ ;  /* 0x00000018080c723c */ /* 0x000fe200000418ff */
[----:B------:R-:W-:Y:S01]  /*d300*/  FSEL R56, R56, -INF , !P3 ;  /* 0xff80000038387808 */ /* 0x000fe20005800000 */
[----:B------:R2:W4:Y:S01]  /*d310*/  MUFU.TANH R46, R98 ;  /* 0x00000062002e7308 */ /* 0x0005220000002400 */
[----:B------:R-:W-:-:S02]  /*d320*/  ISETP.GT.AND P0, PT, R45, R102, PT ;  /* 0x000000662d00720c */ /* 0x000fc40003f04270 */
[C---:B------:R-:W-:Y:S02]  /*d330*/  ISETP.GE.AND P2, PT, R102.reuse, R201, PT ;  /* 0x000000c96600720c */ /* 0x040fe40003f46270 */
[----:B------:R-:W-:Y:S01]  /*d340*/  ISETP.GE.AND P3, PT, R102, R199, PT ;  /* 0x000000c76600720c */ /* 0x000fe20003f66270 */
[C---:B------:R-:W-:Y:S01]  /*d350*/  VIADD R102, R92.reuse, 0xc0 ;  /* 0x000000c05c667836 */ /* 0x040fe20000000000 */
[----:B------:R-:W-:Y:S01]  /*d360*/  FSEL R51, R51, -INF , !P4 ;  /* 0xff80000033337808 */ /* 0x000fe20006000000 */
[----:B------:R-:W-:Y:S01]  /*d370*/  VIADD R24, R92, 0xc1 ;  /* 0x000000c15c187836 */ /* 0x000fe20000000000 */
[----:B------:R-:W-:Y:S02]  /*d380*/  FSEL R94, R94, -INF , !P5 ;  /* 0xff8000005e5e7808 */ /* 0x000fe40006800000 */
[----:B------:R-:W-:Y:S02]  /*d390*/  FSEL R116, R51, -INF , !P6 ;  /* 0xff80000033747808 */ /* 0x000fe40007000000 */
[----:B--2---:R-:W-:-:S02]  /*d3a0*/  P2R R98, PR, RZ, 0x2 ;  /* 0x00000002ff627803 */ /* 0x004fc40000000000 */
[----:B------:R-:W-:Y:S02]  /*d3b0*/  ISETP.GT.AND P1, PT, R43, R102, PT ;  /* 0x000000662b00720c */ /* 0x000fe40003f24270 */
[----:B------:R-:W-:Y:S02]  /*d3c0*/  ISETP.NE.AND P6, PT, R98, RZ, PT ;  /* 0x000000ff6200720c */ /* 0x000fe40003fc5270 */
[----:B------:R-:W-:Y:S01]  /*d3d0*/  FSEL R95, R95, -INF , !P0 ;  /* 0xff8000005f5f7808 */ /* 0x000fe20004000000 */
[----:B------:R-:W-:Y:S01]  /*d3e0*/  FMUL.FTZ R51, R16, R0 ;  /* 0x0000000010337220 */ /* 0x000fe20000410000 */
[----:B------:R-:W-:Y:S01]  /*d3f0*/  ISETP.GT.AND P0, PT, R45, R102, PT ;  /* 0x000000662d00720c */ /* 0x000fe20003f04270 */
[----:B---3--:R-:W-:Y:S01]  /*d400*/  HMMA.16816.F32.BF16 R12, R4, R20, R12 ;  /* 0x00000014040c723c */ /* 0x008fe2000004180c */
[----:B------:R-:W-:Y:S01]  /*d410*/  FSEL R16, R94, -INF , !P6 ;  /* 0xff8000005e107808 */ /* 0x000fe20007000000 */
[----:B------:R-:W-:Y:S01]  /*d420*/  FMUL.FTZ R21, R17, R0 ;  /* 0x0000000011157220 */ /* 0x000fe20000410000 */
[----:B-1----:R-:W-:-:S02]  /*d430*/  FSEL R83, R83, -INF , !P1 ;  /* 0xff80000053537808 */ /* 0x002fc40004800000 */
[----:B------:R-:W-:Y:S02]  /*d440*/  FSEL R120, R47, -INF , !P2 ;  /* 0xff8000002f787808 */ /* 0x000fe40005000000 */
[----:B------:R-:W-:Y:S02]  /*d450*/  FSEL R163, R95, -INF , !P3 ;  /* 0xff8000005fa37808 */ /* 0x000fe40005800000 */
[-C--:B------:R-:W-:Y:S02]  /*d460*/  ISETP.GT.AND P4, PT, R43, R24.reuse, PT ;  /* 0x000000182b00720c */ /* 0x080fe40003f84270 */
[----:B------:R-:W-:Y:S02]  /*d470*/  ISETP.GT.AND P5, PT, R45, R24, PT ;  /* 0x000000182d00720c */ /* 0x000fe40003fa4270 */
[C---:B------:R-:W-:Y:S02]  /*d480*/  ISETP.GE.AND P6, PT, R24.reuse, R201, PT ;  /* 0x000000c91800720c */ /* 0x040fe40003fc6270 */
[----:B------:R-:W-:Y:S01]  /*d490*/  ISETP.GE.AND P1, PT, R24, R199, PT ;  /* 0x000000c71800720c */ /* 0x000fe20003f26270 */
[----:B------:R-:W-:Y:S01]  /*d4a0*/  VIADD R24, R92, 0xc8 ;  /* 0x000000c85c187836 */ /* 0x000fe20000000000 */
[----:B------:R-:W-:-:S02]  /*d4b0*/  ISETP.GE.AND P2, PT, R102, R201, PT ;  /* 0x000000c96600720c */ /* 0x000fc40003f46270 */
[----:B------:R-:W-:Y:S02]  /*d4c0*/  ISETP.GE.AND P3, PT, R102, R199, PT ;  /* 0x000000c76600720c */ /* 0x000fe40003f66270 */
[----:B------:R-:W-:Y:S02]  /*d4d0*/  FSEL R17, R97, -INF , !P0 ;  /* 0xff80000061117808 */ /* 0x000fe40004000000 */
[----:B------:R-:W-:Y:S02]  /*d4e0*/  P2R R20, PR, RZ, 0x2 ;  /* 0x00000002ff147803 */ /* 0x000fe40000000000 */
[----:B------:R-:W-:Y:S02]  /*d4f0*/  FSEL R112, R83, -INF , !P2 ;  /* 0xff80000053707808 */ /* 0x000fe40005000000 */
[----:B------:R-:W-:Y:S02]  /*d500*/  FSEL R17, R17, -INF , !P3 ;  /* 0xff80000011117808 */ /* 0x000fe40005800000 */
[----:B------:R-:W-:-:S02]  /*d510*/  ISETP.GT.AND P1, PT, R43, R24, PT ;  /* 0x000000182b00720c */ /* 0x000fc40003f24270 */
[----:B------:R-:W-:Y:S02]  /*d520*/  ISETP.GT.AND P0, PT, R45, R24, PT ;  /* 0x000000182d00720c */ /* 0x000fe40003f04270 */
[C---:B------:R-:W-:Y:S02]  /*d530*/  ISETP.GE.AND P2, PT, R24.reuse, R201, PT ;  /* 0x000000c91800720c */ /* 0x040fe40003f46270 */
[----:B------:R-:W-:Y:S02]  /*d540*/  ISETP.GE.AND P3, PT, R24, R199, PT ;  /* 0x000000c71800720c */ /* 0x000fe40003f66270 */
[----:B------:R-:W-:Y:S01]  /*d550*/  HMMA.16816.F32.BF16 R24, R8, R26, RZ ;  /* 0x0000001a0818723c */ /* 0x000fe200000418ff */
[----:B------:R-:W-:Y:S01]  /*d560*/  FSEL R110, R93, -INF , !P4 ;  /* 0xff8000005d6e7808 */ /* 0x000fe20006000000 */
[----:B------:R-:W1:Y:S01]  /*d570*/  MUFU.TANH R59, R59 ;  /* 0x0000003b003b7308 */ /* 0x000e620000002400 */
[----:B------:R-:W-:Y:S02]  /*d580*/  VIADD R94, R92, 0xc9 ;  /* 0x000000c95c5e7836 */ /* 0x000fe40000000000 */
[----:B------:R-:W-:Y:S01]  /*d590*/  FMUL.FTZ R93, R18, R0 ;  /* 0x00000000125d7220 */ /* 0x000fe20000410000 */
[----:B------:R-:W-:-:S02]  /*d5a0*/  FSEL R110, R110, -INF , !P6 ;  /* 0xff8000006e6e7808 */ /* 0x000fc40007000000 */
[----:B------:R-:W-:Y:S02]  /*d5b0*/  FSEL R18, R90, -INF , !P5 ;  /* 0xff8000005a127808 */ /* 0x000fe40006800000 */
[----:B------:R-:W-:Y:S01]  /*d5c0*/  ISETP.NE.AND P6, PT, R20, RZ, PT ;  /* 0x000000ff1400720c */ /* 0x000fe20003fc5270 */
[----:B------:R-:W-:Y:S01]  /*d5d0*/  VIADD R20, R92, 0xd0 ;  /* 0x000000d05c147836 */ /* 0x000fe20000000000 */
[----:B------:R-:W-:Y:S01]  /*d5e0*/  FSEL R106, R54, -INF , !P1 ;  /* 0xff800000366a7808 */ /* 0x000fe20004800000 */
[----:B------:R-:W2:Y:S01]  /*d5f0*/  MUFU.TANH R52, R103 ;  /* 0x0000006700347308 */ /* 0x000ea20000002400 */
[----:B------:R-:W-:Y:S02]  /*d600*/  ISETP.GT.AND P4, PT, R43, R94, PT ;  /* 0x0000005e2b00720c */ /* 0x000fe40003f84270 */
[----:B------:R-:W-:Y:S02]  /*d610*/  ISETP.GE.AND P1, PT, R94, R199, PT ;  /* 0x000000c75e00720c */ /* 0x000fe40003f26270 */
[----:B------:R-:W-:Y:S01]  /*d620*/  FSEL R88, R88, -INF , !P0 ;  /* 0xff80000058587808 */ /* 0x000fe20004000000 */
[----:B------:R-:W-:Y:S01]  /*d630*/  HMMA.16816.F32.BF16 R8, R8, R48, RZ ;  /* 0x000000300808723c */ /* 0x000fe200000418ff */
[----:B------:R-:W-:Y:S01]  /*d640*/  FSEL R18, R18, -INF , !P6 ;  /* 0xff80000012127808 */ /* 0x000fe20007000000 */
[----:B------:R-:W3:Y:S01]  /*d650*/  MUFU.TANH R51, R51 ;  /* 0x0000003300337308 */ /* 0x000ee20000002400 */
[----:B------:R-:W-:-:S02]  /*d660*/  ISETP.GE.AND P6, PT, R94, R201, PT ;  /* 0x000000c95e00720c */ /* 0x000fc40003fc6270 */
[----:B------:R-:W-:Y:S02]  /*d670*/  P2R R54, PR, RZ, 0x2 ;  /* 0x00000002ff367803 */ /* 0x000fe40000000000 */
[----:B------:R-:W-:Y:S02]  /*d680*/  FSEL R106, R106, -INF , !P2 ;  /* 0xff8000006a6a7808 */ /* 0x000fe40005000000 */
[----:B------:R-:W-:Y:S01]  /*d690*/  FSEL R155, R88, -INF , !P3 ;  /* 0xff800000589b7808 */ /* 0x000fe20005800000 */
[----:B------:R4:W-:Y:S01]  /*d6a0*/  MUFU.TANH R83, R21 ;  /* 0x0000001500537308 */ /* 0x0009e20000002400 */
[----:B------:R-:W-:Y:S02]  /*d6b0*/  FSEL R99, R99, -INF , !P4 ;  /* 0xff80000063637808 */ /* 0x000fe40006000000 */
[----:B------:R-:W-:Y:S02]  /*d6c0*/  ISETP.GT.AND P5, PT, R45, R94, PT ;  /* 0x0000005e2d00720c */ /* 0x000fe40003fa4270 */
[----:B------:R-:W-:-:S02]  /*d6d0*/  ISETP.GT.AND P1, PT, R43, R20, PT ;  /* 0x000000142b00720c */ /* 0x000fc40003f24270 */
[----:B------:R-:W-:Y:S01]  /*d6e0*/  ISETP.GT.AND P0, PT, R45, R20, PT ;  /* 0x000000142d00720c */ /* 0x000fe20003f04270 */
[----:B------:R-:W3:Y:S01]  /*d6f0*/  MUFU.TANH R47, R101 ;  /* 0x00000065002f7308 */ /* 0x000ee20000002400 */
[C---:B------:R-:W-:Y:S02]  /*d700*/  ISETP.GE.AND P2, PT, R20.reuse, R201, PT ;  /* 0x000000c91400720c */ /* 0x040fe40003f46270 */
[----:B------:R-:W-:Y:S02]  /*d710*/  ISETP.GE.AND P3, PT, R20, R199, PT ;  /* 0x000000c71400720c */ /* 0x000fe40003f66270 */
[----:B------:R-:W-:-:S03]  /*d720*/  FSEL R102, R99, -INF , !P6 ;  /* 0xff80000063667808 */ /* 0x000fc60007000000 */
[----:B------:R-:W3:Y:S01]  /*d730*/  MUFU.TANH R93, R93 ;  /* 0x0000005d005d7308 */ /* 0x000ee20000002400 */
[----:B----4-:R-:W-:Y:S01]  /*d740*/  HMMA.16816.F32.BF16 R20, R4, R22, R24 ;  /* 0x000000160414723c */ /* 0x010fe20000041818 */
[----:B------:R-:W-:Y:S01]  /*d750*/  VIADD R24, R92, 0xd1 ;  /* 0x000000d15c187836 */ /* 0x000fe20000000000 */
[----:B------:R-:W-:Y:S01]  /*d760*/  FSEL R50, R50, -INF , !P5 ;  /* 0xff80000032327808 */ /* 0x000fe20006800000 */
[-C--:B------:R-:W-:Y:S01]  /*d770*/  FMUL.FTZ R19, R19, R0.reuse ;  /* 0x0000000013137220 */ /* 0x080fe20000410000 */
[----:B------:R-:W-:Y:S01]  /*d780*/  ISETP.NE.AND P6, PT, R54, RZ, PT ;  /* 0x000000ff3600720c */ /* 0x000fe20003fc5270 */
[----:B------:R-:W-:Y:S01]  /*d790*/  FMUL.FTZ R12, R12, R0 ;  /* 0x000000000c0c7220 */ /* 0x000fe20000410000 */
[----:B------:R-:W-:Y:S01]  /*d7a0*/  FSEL R46, R46, -INF , !P1 ;  /* 0xff8000002e2e7808 */ /* 0x000fe20004800000 */
[----:B------:R-:W-:Y:S01]  /*d7b0*/  VIADD R26, R92, 0xd8 ;  /* 0x000000d85c1a7836 */ /* 0x000fe20000000000 */
[----:B------:R-:W-:Y:S02]  /*d7c0*/  ISETP.GE.AND P1, PT, R24, R199, PT ;  /* 0x000000c71800720c */ /* 0x000fe40003f26270 */
[----:B-1----:R-:W-:-:S02]  /*d7d0*/  FSEL R59, R59, -INF , !P0 ;  /* 0xff8000003b3b7808 */ /* 0x002fc40004000000 */
[----:B------:R-:W-:Y:S02]  /*d7e0*/  FSEL R127, R50, -INF , !P6 ;  /* 0xff800000327f7808 */ /* 0x000fe40007000000 */
[-C--:B------:R-:W-:Y:S02]  /*d7f0*/  ISETP.GT.AND P4, PT, R43, R24.reuse, PT ;  /* 0x000000182b00720c */ /* 0x080fe40003f84270 */
[----:B------:R-:W-:Y:S02]  /*d800*/  ISETP.GT.AND P5, PT, R45, R24, PT ;  /* 0x000000182d00720c */ /* 0x000fe40003fa4270 */
[----:B------:R-:W-:Y:S01]  /*d810*/  ISETP.GE.AND P6, PT, R24, R201, PT ;  /* 0x000000c91800720c */ /* 0x000fe20003fc6270 */
[----:B------:R-:W-:Y:S01]  /*d820*/  FMUL.FTZ R24, R14, R0 ;  /* 0x000000000e187220 */ /* 0x000fe20000410000 */
[----:B------:R-:W1:Y:S01]  /*d830*/  MUFU.TANH R19, R19 ;  /* 0x0000001300137308 */ /* 0x000e620000002400 */
[----:B------:R-:W-:Y:S02]  /*d840*/  P2R R25, PR, RZ, 0x2 ;  /* 0x00000002ff197803 */ /* 0x000fe40000000000 */
[----:B------:R-:W-:-:S02]  /*d850*/  FSEL R90, R46, -INF , !P2 ;  /* 0xff8000002e5a7808 */ /* 0x000fc40005000000 */
[----:B------:R-:W-:Y:S01]  /*d860*/  FSEL R103, R59, -INF , !P3 ;  /* 0xff8000003b677808 */ /* 0x000fe20005800000 */
[----:B------:R-:W-:Y:S01]  /*d870*/  FMUL.FTZ R13, R13, R0 ;  /* 0x000000000d0d7220 */ /* 0x000fe20000410000 */
[-C--:B------:R-:W-:Y:S01]  /*d880*/  ISETP.GT.AND P1, PT, R43, R26.reuse, PT ;  /* 0x0000001a2b00720c */ /* 0x080fe20003f24270 */
[----:B------:R-:W4:Y:S01]  /*d890*/  MUFU.TANH R12, R12 ;  /* 0x0000000c000c7308 */ /* 0x000f220000002400 */
[----:B------:R-:W-:Y:S01]  /*d8a0*/  ISETP.GT.AND P0, PT, R45, R26, PT ;  /* 0x0000001a2d00720c */ /* 0x000fe20003f04270 */
[----:B------:R-:W-:Y:S01]  /*d8b0*/  FMUL.FTZ R14, R15, R0 ;  /* 0x000000000f0e7220 */ /* 0x000fe20000410000 */
[C---:B------:R-:W-:Y:S02]  /*d8c0*/  ISETP.GE.AND P2, PT, R26.reuse, R201, PT ;  /* 0x000000c91a00720c */ /* 0x040fe40003f46270 */
[----:B------:R-:W-:Y:S01]  /*d8d0*/  ISETP.GE.AND P3, PT, R26, R199, PT ;  /* 0x000000c71a00720c */ /* 0x000fe20003f66270 */
[----:B------:R-:W-:Y:S01]  /*d8e0*/  VIADD R26, R92, 0xd9 ;  /* 0x000000d95c1a7836 */ /* 0x000fe20000000000 */
[----:B--2---:R-:W-:Y:S01]  /*d8f0*/  FSEL R52, R52, -INF , !P4 ;  /* 0xff80000034347808 */ /* 0x004fe20006000000 */
[----:B------:R-:W2:Y:S01]  /*d900*/  MUFU.TANH R15, R24 ;  /* 0x00000018000f7308 */ /* 0x000ea20000002400 */
[----:B---3--:R-:W-:Y:S01]  /*d910*/  FSEL R51, R51, -INF , !P1 ;  /* 0xff80000033337808 */ /* 0x008fe20004800000 */
[----:B------:R-:W-:Y:S01]  /*d920*/  HMMA.16816.F32.BF16 R8, R4, R36, R8 ;  /* 0x000000240408723c */ /* 0x000fe20000041808 */
[----:B------:R-:W-:Y:S01]  /*d930*/  FSEL R88, R52, -INF , !P6 ;  /* 0xff80000034587808 */ /* 0x000fe20007000000 */
[----:B------:R-:W-:Y:S01]  /*d940*/  VIADD R6, R92, 0xe0 ;  /* 0x000000e05c067836 */ /* 0x000fe20000000000 */
[----:B------:R-:W-:-:S02]  /*d950*/  FSEL R47, R47, -INF , !P5 ;  /* 0xff8000002f2f7808 */ /* 0x000fc40006800000 */
[----:B------:R-:W-:Y:S01]  /*d960*/  ISETP.NE.AND P6, PT, R25, RZ, PT ;  /* 0x000000ff1900720c */ /* 0x000fe20003fc5270 */
[----:B------:R-:W3:Y:S01]  /*d970*/  MUFU.TANH R13, R13 ;  /* 0x0000000d000d7308 */ /* 0x000ee20000002400 */
[----:B------:R-:W-:Y:S02]  /*d980*/  ISETP.GE.AND P1, PT, R26, R199, PT ;  /* 0x000000c71a00720c */ /* 0x000fe40003f26270 */
[----:B------:R-:W-:Y:S02]  /*d990*/  FSEL R93, R93, -INF , !P0 ;  /* 0xff8000005d5d7808 */ /* 0x000fe40004000000 */
[----:B------:R-:W-:Y:S01]  /*d9a0*/  ISETP.GT.AND P4, PT, R43, R26, PT ;  /* 0x0000001a2b00720c */ /* 0x000fe20003f84270 */
[-C--:B------:R-:W-:Y:S02]  /*d9b0*/  FMUL.FTZ R7, R22, R0.reuse ;  /* 0x0000000016077220 */ /* 0x080fe40000410000 */
[----:B------:R-:W3:Y:S01]  /*d9c0*/  MUFU.TANH R14, R14 ;  /* 0x0000000e000e7308 */ /* 0x000ee20000002400 */
[----:B------:R-:W-:Y:S01]  /*d9d0*/  FSEL R141, R47, -INF , !P6 ;  /* 0xff8000002f8d7808 */ /* 0x000fe20007000000 */
[----:B------:R-:W-:Y:S01]  /*d9e0*/  FMUL.FTZ R20, R20, R0 ;  /* 0x0000000014147220 */ /* 0x000fe20000410000 */
[----:B------:R-:W-:-:S02]  /*d9f0*/  P2R R5, PR, RZ, 0x2 ;  /* 0x00000002ff057803 */ /* 0x000fc40000000000 */
[----:B------:R-:W-:Y:S02]  /*da00*/  FSEL R54, R51, -INF , !P2 ;  /* 0xff80000033367808 */ /* 0x000fe40005000000 */
[----:B------:R-:W-:Y:S02]  /*da10*/  FSEL R133, R93, -INF , !P3 ;  /* 0xff8000005d857808 */ /* 0x000fe40005800000 */
[-C--:B------:R-:W-:Y:S02]  /*da20*/  ISETP.GE.AND P6, PT, R26, R201.reuse, PT ;  /* 0x000000c91a00720c */ /* 0x080fe40003fc6270 */
[-C--:B------:R-:W-:Y:S02]  /*da30*/  ISETP.GT.AND P1, PT, R43, R6.reuse, PT ;  /* 0x000000062b00720c */ /* 0x080fe40003f24270 */
[----:B------:R-:W-:Y:S02]  /*da40*/  ISETP.GT.AND P0, PT, R45, R6, PT ;  /* 0x000000062d00720c */ /* 0x000fe40003f04270 */
[----:B------:R-:W-:-:S02]  /*da50*/  ISETP.GE.AND P2, PT, R6, R201, PT ;  /* 0x000000c90600720c */ /* 0x000fc40003f46270 */
[----:B------:R-:W-:Y:S02]  /*da60*/  FSEL R52, R83, -INF , !P4 ;  /* 0xff80000053347808 */ /* 0x000fe40006000000 */
[----:B------:R-:W-:Y:S01]  /*da70*/  ISETP.GE.AND P3, PT, R6, R199, PT ;  /* 0x000000c70600720c */ /* 0x000fe20003f66270 */
[----:B------:R-:W-:Y:S01]  /*da80*/  VIADD R6, R92, 0xe1 ;  /* 0x000000e15c067836 */ /* 0x000fe20000000000 */
[----:B------:R-:W-:Y:S01]  /*da90*/  ISETP.GT.AND P5, PT, R45, R26, PT ;  /* 0x0000001a2d00720c */ /* 0x000fe20003fa4270 */
[----:B------:R-:W-:Y:S01]  /*daa0*/  FMUL.FTZ R4, R21, R0 ;  /* 0x0000000015047220 */ /* 0x000fe20000410000 */
[----:B------:R-:W-:Y:S01]  /*dab0*/  FSEL R52, R52, -INF , !P6 ;  /* 0xff80000034347808 */ /* 0x000fe20007000000 */
[----:B------:R-:W3:Y:S01]  /*dac0*/  MUFU.TANH R7, R7 ;  /* 0x0000000700077308 */ /* 0x000ee20000002400 */
[----:B-1----:R-:W-:Y:S02]  /*dad0*/  FSEL R19, R19, -INF , !P5 ;  /* 0xff80000013137808 */ /* 0x002fe40006800000 */
[----:B------:R-:W-:-:S02]  /*dae0*/  ISETP.NE.AND P6, PT, R5, RZ, PT ;  /* 0x000000ff0500720c */ /* 0x000fc40003fc5270 */
[----:B----4-:R-:W-:Y:S02]  /*daf0*/  FSEL R51, R12, -INF , !P1 ;  /* 0xff8000000c337808 */ /* 0x010fe40004800000 */
[----:B------:R-:W-:Y:S01]  /*db00*/  ISETP.GE.AND P1, PT, R6, R199, PT ;  /* 0x000000c70600720c */ /* 0x000fe20003f26270 */
[----:B------:R-:W1:Y:S01]  /*db10*/  MUFU.TANH R20, R20 ;  /* 0x0000001400147308 */ /* 0x000e620000002400 */
[----:B------:R-:W-:Y:S01]  /*db20*/  VIADD R12, R92, 0xe8 ;  /* 0x000000e85c0c7836 */ /* 0x000fe20000000000 */
[----:B--2---:R-:W-:Y:S02]  /*db30*/  FSEL R15, R15, -INF , !P0 ;  /* 0xff8000000f0f7808 */ /* 0x004fe40004000000 */
[----:B------:R-:W-:Y:S02]  /*db40*/  ISETP.GT.AND P4, PT, R43, R6, PT ;  /* 0x000000062b00720c */ /* 0x000fe40003f84270 */
[----:B------:R-:W-:Y:S01]  /*db50*/  FSEL R244, R19, -INF , !P6 ;  /* 0xff80000013f47808 */ /* 0x000fe20007000000 */
[----:B------:R-:W-:Y:S01]  /*db60*/  FMUL.FTZ R23, R23, R0 ;  /* 0x0000000017177220 */ /* 0x000fe20000410000 */
[----:B------:R-:W-:Y:S01]  /*db70*/  ISETP.GT.AND P5, PT, R45, R6, PT ;  /* 0x000000062d00720c */ /* 0x000fe20003fa4270 */
[----:B------:R-:W2:Y:S01]  /*db80*/  MUFU.TANH R4, R4 ;  /* 0x0000000400047308 */ /* 0x000ea20000002400 */
[----:B------:R-:W-:-:S02]  /*db90*/  P2R R19, PR, RZ, 0x2 ;  /* 0x00000002ff137803 */ /* 0x000fc40000000000 */
[----:B------:R-:W-:Y:S02]  /*dba0*/  FSEL R51, R51, -INF , !P2 ;  /* 0xff80000033337808 */ /* 0x000fe40005000000 */
[----:B------:R-:W-:Y:S02]  /*dbb0*/  FSEL R232, R15, -INF , !P3 ;  /* 0xff8000000fe87808 */ /* 0x000fe40005800000 */
[-C--:B------:R-:W-:Y:S02]  /*dbc0*/  ISETP.GT.AND P1, PT, R43, R12.reuse, PT ;  /* 0x0000000c2b00720c */ /* 0x080fe40003f24270 */
[----:B------:R-:W-:Y:S02]  /*dbd0*/  ISETP.GT.AND P0, PT, R45, R12, PT ;  /* 0x0000000c2d00720c */ /* 0x000fe40003f04270 */
[----:B------:R-:W-:Y:S02]  /*dbe0*/  ISETP.GE.AND P2, PT, R12, R201, PT ;  /* 0x000000c90c00720c */ /* 0x000fe40003f46270 */
[----:B---3--:R-:W-:-:S02]  /*dbf0*/  FSEL R13, R13, -INF , !P4 ;  /* 0xff8000000d0d7808 */ /* 0x008fc40006000000 */
[----:B------:R-:W-:Y:S01]  /*dc00*/  ISETP.GE.AND P3, PT, R12, R199, PT ;  /* 0x000000c70c00720c */ /* 0x000fe20003f66270 */
[----:B------:R-:W-:Y:S01]  /*dc10*/  VIADD R12, R92, 0xe9 ;  /* 0x000000e95c0c7836 */ /* 0x000fe20000000000 */
[----:B------:R-:W-:Y:S02]  /*dc20*/  ISETP.GE.AND P6, PT, R6, R201, PT ;  /* 0x000000c90600720c */ /* 0x000fe40003fc6270 */
[----:B------:R-:W-:Y:S01]  /*dc30*/  ISETP.NE.AND P4, PT, R19, RZ, PT ;  /* 0x000000ff1300720c */ /* 0x000fe20003f85270 */
[----:B------:R-:W3:Y:S01]  /*dc40*/  MUFU.TANH R6, R23 ;  /* 0x0000001700067308 */ /* 0x000ee20000002400 */
[----:B------:R-:W-:Y:S01]  /*dc50*/  FSEL R14, R14, -INF , !P5 ;  /* 0xff8000000e0e7808 */ /* 0x000fe20006800000 */
[----:B------:R-:W-:-:S03]  /*dc60*/  FMUL.FTZ R5, R8, R0 ;  /* 0x0000000008057220 */ /* 0x000fc60000410000 */
[----:B------:R-:W-:Y:S02]  /*dc70*/  FSEL R214, R14, -INF , !P4 ;  /* 0xff8000000ed67808 */ /* 0x000fe40006000000 */
[----:B------:R-:W-:Y:S01]  /*dc80*/  ISETP.GE.AND P4, PT, R12, R201, PT ;  /* 0x000000c90c00720c */ /* 0x000fe20003f86270 */
[-C--:B------:R-:W-:Y:S01]  /*dc90*/  FMUL.FTZ R8, R9, R0.reuse ;  /* 0x0000000009087220 */ /* 0x080fe20000410000 */
[----:B------:R-:W-:Y:S01]  /*dca0*/  FMUL.FTZ R9, R10, R0 ;  /* 0x000000000a097220 */ /* 0x000fe20000410000 */
[----:B------:R-:W-:Y:S01]  /*dcb0*/  FSEL R7, R7, -INF , !P0 ;  /* 0xff80000007077808 */ /* 0x000fe20004000000 */
[----:B------:R-:W4:Y:S01]  /*dcc0*/  MUFU.TANH R5, R5 ;  /* 0x0000000500057308 */ /* 0x000f220000002400 */
[----:B-1----:R-:W-:Y:S02]  /*dcd0*/  FSEL R20, R20, -INF , !P1 ;  /* 0xff80000014147808 */ /* 0x002fe40004800000 */
[----:B------:R-:W-:Y:S02]  /*dce0*/  P2R R10, PR, RZ, 0x10 ;  /* 0x00000010ff0a7803 */ /* 0x000fe40000000000 */
[----:B------:R-:W-:-:S02]  /*dcf0*/  ISETP.GT.AND P5, PT, R43, R12, PT ;  /* 0x0000000c2b00720c */ /* 0x000fc40003fa4270 */
[----:B------:R-:W-:Y:S02]  /*dd00*/  ISETP.GE.AND P1, PT, R12, R199, PT ;  /* 0x000000c70c00720c */ /* 0x000fe40003f26270 */
[----:B------:R-:W-:Y:S02]  /*dd10*/  FSEL R178, R7, -INF , !P3 ;  /* 0xff80000007b27808 */ /* 0x000fe40005800000 */
[----:B------:R-:W-:Y:S02]  /*dd20*/  FSEL R50, R13, -INF , !P6 ;  /* 0xff8000000d327808 */ /* 0x000fe40007000000 */
[----:B------:R-:W-:Y:S01]  /*dd30*/  ISETP.NE.AND P3, PT, R10, RZ, PT ;  /* 0x000000ff0a00720c */ /* 0x000fe20003f65270 */
[----:B------:R-:W-:Y:S01]  /*dd40*/  VIADD R10, R92, 0xf1 ;  /* 0x000000f15c0a7836 */ /* 0x000fe20000000000 */
[----:B------:R-:W-:Y:S01]  /*dd50*/  ISETP.GT.AND P6, PT, R45, R12, PT ;  /* 0x0000000c2d00720c */ /* 0x000fe20003fc4270 */
[----:B------:R-:W1:Y:S01]  /*dd60*/  MUFU.TANH R9, R9 ;  /* 0x0000000900097308 */ /* 0x000e620000002400 */
[----:B------:R-:W-:-:S02]  /*dd70*/  P2R R13, PR, RZ, 0x2 ;  /* 0x00000002ff0d7803 */ /* 0x000fc40000000000 */
[----:B--2---:R-:W-:Y:S01]  /*dd80*/  FSEL R4, R4, -INF , !P5 ;  /* 0xff80000004047808 */ /* 0x004fe20006800000 */
[----:B------:R-:W-:Y:S01]  /*dd90*/  VIADD R12, R92, 0xf0 ;  /* 0x000000f05c0c7836 */ /* 0x000fe20000000000 */
[----:B------:R-:W-:Y:S02]  /*dda0*/  ISETP.NE.AND P5, PT, R13, RZ, PT ;  /* 0x000000ff0d00720c */ /* 0x000fe40003fa5270 */
[----:B---3--:R-:W-:Y:S02]  /*ddb0*/  FSEL R6, R6, -INF , !P6 ;  /* 0xff80000006067808 */ /* 0x008fe40007000000 */
[----:B------:R-:W-:Y:S02]  /*ddc0*/  FSEL R48, R4, -INF , !P3 ;  /* 0xff80000004307808 */ /* 0x000fe40005800000 */
[----:B------:R-:W-:Y:S01]  /*ddd0*/  ISETP.GT.AND P6, PT, R45, R10, PT ;  /* 0x0000000a2d00720c */ /* 0x000fe20003fc4270 */
[----:B------:R-:W2:Y:S01]  /*dde0*/  MUFU.TANH R4, R28 ;  /* 0x0000001c00047308 */ /* 0x000ea20000002400 */
[----:B------:R-:W-:-:S02]  /*ddf0*/  ISETP.GT.AND P4, PT, R43, R12, PT ;  /* 0x0000000c2b00720c */ /* 0x000fc40003f84270 */
[----:B------:R-:W-:Y:S02]  /*de00*/  FSEL R138, R6, -INF , !P5 ;  /* 0xff800000068a7808 */ /* 0x000fe40006800000 */
[----:B------:R-:W-:Y:S01]  /*de10*/  P2R R6, PR, RZ, 0x40 ;  /* 0x00000040ff067803 */ /* 0x000fe20000000000 */
[----:B------:R-:W-:Y:S01]  /*de20*/  FMUL.FTZ R11, R11, R0 ;  /* 0x000000000b0b7220 */ /* 0x000fe20000410000 */
[----:B----4-:R-:W-:Y:S01]  /*de30*/  FSEL R47, R5, -INF , !P4 ;  /* 0xff800000052f7808 */ /* 0x010fe20006000000 */
[----:B------:R-:W3:Y:S01]  /*de40*/  MUFU.TANH R8, R8 ;  /* 0x0000000800087308 */ /* 0x000ee20000002400 */
[----:B------:R-:W-:Y:S01]  /*de50*/  ISETP.NE.AND P4, PT, R6, RZ, PT ;  /* 0x000000ff0600720c */ /* 0x000fe20003f85270 */
[----:B------:R-:W-:Y:S01]  /*de60*/  VIADD R6, R92, 0xf8 ;  /* 0x000000f85c067836 */ /* 0x000fe20000000000 */
[----:B------:R-:W-:Y:S02]  /*de70*/  ISETP.GT.AND P0, PT, R45, R12, PT ;  /* 0x0000000c2d00720c */ /* 0x000fe40003f04270 */
[----:B------:R-:W-:-:S02]  /*de80*/  ISETP.GE.AND P5, PT, R10, R201, PT ;  /* 0x000000c90a00720c */ /* 0x000fc40003fa6270 */
[----:B-1----:R-:W-:Y:S01]  /*de90*/  FSEL R9, R9, -INF , !P0 ;  /* 0xff80000009097808 */ /* 0x002fe20004000000 */
[----:B------:R-:W1:Y:S01]  /*dea0*/  MUFU.TANH R11, R11 ;  /* 0x0000000b000b7308 */ /* 0x000e620000002400 */
[----:B------:R-:W-:-:S07]  /*deb0*/  ISETP.GT.AND P0, PT, R43, R6, PT ;  /* 0x000000062b00720c */ /* 0x000fce0003f04270 */
[----:B------:R-:W4:Y:S01]  /*dec0*/  MUFU.TANH R30, R30 ;  /* 0x0000001e001e7308 */ /* 0x000f220000002400 */
[----:B--2---:R-:W-:-:S07]  /*ded0*/  FSEL R4, R4, -INF , !P0 ;  /* 0xff80000004047808 */ /* 0x004fce0004000000 */
[----:B------:R-:W2:Y:S01]  /*dee0*/  MUFU.TANH R60, R60 ;  /* 0x0000003c003c7308 */ /* 0x000ea20000002400 */
[----:B------:R-:W-:Y:S02]  /*def0*/  P2R R5, PR, RZ, 0x20 ;  /* 0x00000020ff057803 */ /* 0x000fe40000000000 */
[----:B------:R-:W-:Y:S02]  /*df00*/  ISETP.GT.AND P0, PT, R32, R183, PT ;  /* 0x000000b72000720c */ /* 0x000fe40003f04270 */
[----:B------:R-:W-:Y:S02]  /*df10*/  ISETP.GE.AND P1, PT, R12, R201, PT ;  /* 0x000000c90c00720c */ /* 0x000fe40003f26270 */
[----:B------:R-:W-:Y:S02]  /*df20*/  ISETP.GE.AND P5, PT, R10, R199, PT ;  /* 0x000000c70a00720c */ /* 0x000fe40003fa6270 */
[----:B------:R-:W-:Y:S02]  /*df30*/  ISETP.GT.AND P3, PT, R43, R10, PT ;  /* 0x0000000a2b00720c */ /* 0x000fe40003f64270 */
[----:B------:R-:W-:-:S02]  /*df40*/  FSEL R49, R20, -INF , !P2 ;  /* 0xff80000014317808 */ /* 0x000fc40005000000 */
[----:B------:R-:W-:Y:S02]  /*df50*/  P2R R0, PR, RZ, 0x20 ;  /* 0x00000020ff007803 */ /* 0x000fe40000000000 */
[----:B------:R-:W-:Y:S02]  /*df60*/  FSEL R47, R47, -INF , !P1 ;  /* 0xff8000002f2f7808 */ /* 0x000fe40004800000 */
[----:B------:R-:W-:Y:S02]  /*df70*/  ISETP.GE.AND P2, PT, R12, R199, PT ;  /* 0x000000c70c00720c */ /* 0x000fe40003f46270 */
[----:B------:R-:W-:Y:S02]  /*df80*/  ISETP.NE.AND P1, PT, R5, RZ, PT ;  /* 0x000000ff0500720c */ /* 0x000fe40003f25270 */
[----:B------:R-:W-:Y:S02]  /*df90*/  ISETP.GT.AND P5, PT, R45, R6, PT ;  /* 0x000000062d00720c */ /* 0x000fe40003fa4270 */
[----:B---3--:R-:W-:-:S02]  /*dfa0*/  FSEL R8, R8, -INF , !P3 ;  /* 0xff80000008087808 */ /* 0x008fc40005800000 */
[----:B------:R-:W-:Y:S02]  /*dfb0*/  ISETP.GT.AND P3, PT, R43, R92, PT ;  /* 0x0000005c2b00720c */ /* 0x000fe40003f64270 */
[----:B------:R-:W-:Y:S02]  /*dfc0*/  FSEL R98, R9, -INF , !P2 ;  /* 0xff80000009627808 */ /* 0x000fe40005000000 */
[----:B------:R-:W-:Y:S02]  /*dfd0*/  ISETP.GE.AND P6, PT, R6, R201, PT ;  /* 0x000000c90600720c */ /* 0x000fe40003fc6270 */
[----:B------:R-:W-:Y:S02]  /*dfe0*/  FSEL R46, R8, -INF , !P1 ;  /* 0xff800000082e7808 */ /* 0x000fe40004800000 */
[----:B-1----:R-:W-:Y:S02]  /*dff0*/  FSEL R11, R11, -INF , !P4 ;  /* 0xff8000000b0b7808 */ /* 0x002fe40006000000 */
[----:B----4-:R-:W-:Y:S01]  /*e000*/  FSEL R30, R30, -INF , !P5 ;  /* 0xff8000001e1e7808 */ /* 0x010fe20006800000 */
[----:B------:R-:W-:Y:S01]  /*e010*/  BSSY.RECONVERGENT B1, `(.L_x_4460) ;  /* 0x0000075000017945 */ /* 0x000fe20003800200 */
[----:B------:R-:W-:Y:S01]  /*e020*/  BAR.SYNC.DEFER_BLOCKING 0x0 ;  /* 0x0000000000007b1d */ /* 0x000fe20000010000 */
[----:B------:R-:W-:-:S02]  /*e030*/  ISETP.GE.AND P2, PT, R6, R199, PT ;  /* 0x000000c70600720c */ /* 0x000fc40003f46270 */
[C---:B------:R-:W-:Y:S02]  /*e040*/  ISETP.GE.AND P4, PT, R92.reuse, R201, PT ;  /* 0x000000c95c00720c */ /* 0x040fe40003f86270 */
[----:B------:R-:W-:Y:S02]  /*e050*/  ISETP.GE.AND P1, PT, R92, R199, PT ;  /* 0x000000c75c00720c */ /* 0x000fe40003f26270 */
[----:B------:R-:W-:Y:S02]  /*e060*/  ISETP.NE.AND P5, PT, R0, RZ, PT ;  /* 0x000000ff0000720c */ /* 0x000fe40003fa5270 */
[----:B--2---:R-:W-:Y:S02]  /*e070*/  FSEL R60, R60, -INF , !P3 ;  /* 0xff8000003c3c7808 */ /* 0x004fe40005800000 */
[----:B------:R-:W-:Y:S02]  /*e080*/  VIMNMX R200, PT, PT, RZ, R45, !PT ;  /* 0x0000002dffc87248 */ /* 0x000fe40007fe0100 */
[----:B------:R-:W-:-:S02]  /*e090*/  VIMNMX R202, PT, PT, RZ, R43, !PT ;  /* 0x0000002bffca7248 */ /* 0x000fc40007fe0100 */
        /* <DEDUP_REMOVED lines=19> */
.L_x_4463:
        /* <DEDUP_REMOVED lines=60> */
.L_x_4464:
[----:B------:R-:W-:Y:S05]  /*e590*/  BSYNC.RECONVERGENT B0 ;  /* 0x0000000000007941 */ /* 0x000fea0003800200 */
.L_x_4462:
        /* <DEDUP_REMOVED lines=28> */
.L_x_4461:
[----:B------:R-:W-:Y:S05]  /*e760*/  BSYNC.RECONVERGENT B1 ;  /* 0x0000000000017941 */ /* 0x000fea0003800200 */
.L_x_4460:
        /* <DEDUP_REMOVED lines=75> */
[----:B------:R-:W-:-:S03]  /*ec20*/  FMNMX3.FTZ R5, R5, R46, R45, !PT ;  /* 0x0000002e05057276 */ /* 0x000fc6000781002d */
[-CC-:B------:R-:W-:Y:S01]  /*ec30*/  FFMA.FTZ R109, R2, R84.reuse, -R83.reuse ;  /* 0x00000054026d7223 */ /* 0x180fe20000010853 */
[----:B------:R-:W-:Y:S01]  /*ec40*/  FMNMX.FTZ R2, R44, R5, !PT ;  /* 0x000000052c027209 */ /* 0x000fe20007810000 */
[-CC-:B------:R-:W-:Y:S01]  /*ec50*/  FFMA.FTZ R92, R85, R84.reuse, -R83.reuse ;  /* 0x00000054555c7223 */ /* 0x180fe20000010853 */
        /* <DEDUP_REMOVED lines=53> */
[----:B---3--:R-:W-:Y:S01]  /*efb0*/  F2FP.BF16.F32.PACK_AB R23, R125, R158 ;  /* 0x0000009e7d17723e */ /* 0x008fe200000010ff */
[-CC-:B------:R-:W-:Y:S01]  /*efc0*/  FFMA.FTZ R70, R153, R84.reuse, -R83.reuse ;  /* 0x0000005499467223 */ /* 0x180fe20000010853 */
[--C-:B------:R-:W-:Y:S01]  /*efd0*/  FFMA.FTZ R68, R157, R84, -R83.reuse ;  /* 0x000000549d447223 */ /* 0x100fe20000010853 */
[----:B-1----:R-:W-:Y:S01]  /*efe0*/  FMNMX.FTZ R2, R5, R2, !PT ;  /* 0x0000000205027209 */ /* 0x002fe20007810000 */
[-CC-:B------:R-:W-:Y:S01]  /*eff0*/  FFMA.FTZ R62, R159, R84.reuse, -R83.reuse ;  /* 0x000000549f3e7223 */ /* 0x180fe20000010853 */
[-CC-:B------:R-:W-:Y:S01]  /*f000*/  FFMA.FTZ R59, R58, R84.reuse, -R83.reuse ;  /* 0x000000543a3b7223 */ /* 0x180fe20000010853 */
[--C-:B------:R-:W-:Y:S01]  /*f010*/  FFMA.FTZ R58, R163, R84, -R83.reuse ;  /* 0x00000054a33a7223 */ /* 0x100fe20000010853 */
[----:B------:R-:W-:Y:S01]  /*f020*/  FSETP.NEU.FTZ.AND P0, PT, R2, -INF , PT ;  /* 0xff8000000200780b */ /* 0x000fe20003f1d000 */
[----:B------:R-:W-:Y:S01]  /*f030*/  FMUL.FTZ R85, R84, R2 ;  /* 0x0000000254557220 */ /* 0x000fe20000410000 */
[----:B------:R-:W-:Y:S01]  /*f040*/  MUFU.EX2 R136, R136 ;  /* 0x0000008800887308 */ /* 0x000fe20000000800 */
[-C--:B------:R-:W-:Y:S01]  /*f050*/  FFMA.FTZ R69, R151, R84.reuse, -R83 ;  /* 0x0000005497457223 */ /* 0x080fe20000010853 */
[----:B------:R-:W-:Y:S01]  /*f060*/  FADD.FTZ R169, R162, R135 ;  /* 0x00000087a2a97221 */ /* 0x000fe20000010000 */
[-CC-:B------:R-:W-:Y:S01]  /*f070*/  FFMA.FTZ R63, R161, R84.reuse, -R83.reuse ;  /* 0x00000054a13f7223 */ /* 0x180fe20000010853 */
[----:B------:R-:W-:Y:S01]  /*f080*/  FSEL R85, R85, RZ, P0 ;  /* 0x000000ff55557208 */ /* 0x000fe20000000000 */
[-C--:B------:R-:W-:Y:S01]  /*f090*/  FFMA.FTZ R103, R103, R84.reuse, -R83 ;  /* 0x0000005467677223 */ /* 0x080fe20000010853 */
[----:B------:R-:W-:Y:S01]  /*f0a0*/  FADD.FTZ R158, R158, R169 ;  /* 0x000000a99e9e7221 */ /* 0x000fe20000010000 */
[-C--:B------:R-:W-:Y:S01]  /*f0b0*/  FFMA.FTZ R133, R133, R84.reuse, -R83 ;  /* 0x0000005485857223 */ /* 0x080fe20000010853 */
        /* <DEDUP_REMOVED lines=14> */
[----:B------:R-:W3:Y:S01]  /*f1a0*/  LDSM.16.MT88.4 R36, [R3+0x5800] ;  /* 0x005800000324783b */ /* 0x000ee20000004200 */
        /* <DEDUP_REMOVED lines=11> */
[-C--:B------:R-:W-:Y:S01]  /*f260*/  FFMA.FTZ R172, R128, R84.reuse, -R85 ;  /* 0x0000005480ac7223 */ /* 0x080fe20000010855 */
[-C--:B------:R-:W-:Y:S01]  /*f270*/  FFMA.FTZ R128, R141, R84.reuse, -R83 ;  /* 0x000000548d807223 */ /* 0x080fe20000010853 */
        /* <DEDUP_REMOVED lines=9> */
[-C--:B------:R-:W-:Y:S01]  /*f310*/  FFMA.FTZ R216, R174, R84.reuse, -R85 ;  /* 0x00000054aed87223 */ /* 0x080fe20000010855 */
[-C--:B------:R-:W-:Y:S01]  /*f320*/  FFMA.FTZ R86, R155, R84.reuse, -R83 ;  /* 0x000000549b567223 */ /* 0x080fe20000010853 */
        /* <DEDUP_REMOVED lines=11> */
[-CC-:B------:R-:W-:Y:S01]  /*f3e0*/  FFMA.FTZ R163, R212, R84.reuse, -R85.reuse ;  /* 0x00000054d4a37223 */ /* 0x180fe20000010855 */
[-CC-:B------:R-:W-:Y:S01]  /*f3f0*/  FFMA.FTZ R210, R210, R84.reuse, -R85.reuse ;  /* 0x00000054d2d27223 */ /* 0x180fe20000010855 */
[-CC-:B------:R-:W-:Y:S01]  /*f400*/  FFMA.FTZ R165, R204, R84.reuse, -R85.reuse ;  /* 0x00000054cca57223 */ /* 0x180fe20000010855 */
[-C--:B------:R-:W-:Y:S01]  /*f410*/  FFMA.FTZ R198, R198, R84.reuse, -R85 ;  /* 0x00000054c6c67223 */ /* 0x080fe20000010855 */
[----:B------:R-:W-:Y:S01]  /*f420*/  FADD.FTZ R135, R131, R160 ;  /* 0x000000a083877221 */ /* 0x000fe20000010000 */
[----:B------:R-:W-:Y:S01]  /*f430*/  FADD.FTZ R125, R125, R158 ;  /* 0x0000009e7d7d7221 */ /* 0x000fe20000010000 */
[----:B------:R-:W-:Y:S01]  /*f440*/  MUFU.EX2 R117, R117 ;  /* 0x0000007500757308 */ /* 0x000fe20000000800 */
[C---:B-1----:R-:W-:Y:S01]  /*f450*/  HMMA.16816.F32.BF16 R8, R20.reuse, R4, RZ ;  /* 0x000000041408723c */ /* 0x042fe200000418ff */
[----:B------:R-:W-:Y:S01]  /*f460*/  FADD.FTZ R152, R152, R135 ;  /* 0x0000008798987221 */ /* 0x000fe20000010000 */
[-CC-:B------:R-:W-:Y:S01]  /*f470*/  FFMA.FTZ R167, R170, R84.reuse, -R85.reuse ;  /* 0x00000054aaa77223 */ /* 0x180fe20000010855 */
[-CC-:B------:R-:W-:Y:S01]  /*f480*/  FFMA.FTZ R166, R166, R84.reuse, -R85.reuse ;  /* 0x00000054a6a67223 */ /* 0x180fe20000010855 */
[-C--:B------:R-:W-:Y:S01]  /*f490*/  FFMA.FTZ R144, R144, R84.reuse, -R85 ;  /* 0x0000005490907223 */ /* 0x080fe20000010855 */
[----:B------:R-:W-:Y:S01]  /*f4a0*/  FADD.FTZ R129, R129, R152 ;  /* 0x0000009881817221 */ /* 0x000fe20000010000 */
[-C--:B------:R-:W-:Y:S01]  /*f4b0*/  FFMA.FTZ R152, R138, R84.reuse, -R83 ;  /* 0x000000548a987223 */ /* 0x080fe20000010853 */
        /* <DEDUP_REMOVED lines=25> */
[----:B------:R-:W-:Y:S01]  /*f650*/  FADD.FTZ R117, R140, R117 ;  /* 0x000000758c757221 */ /* 0x000fe20000010000 */
[-C--:B------:R-:W-:Y:S01]  /*f660*/  FFMA.FTZ R106, R106, R84.reuse, -R85 ;  /* 0x000000546a6a7223 */ /* 0x080fe20000010855 */
[C---:B------:R-:W-:Y:S01]  /*f670*/  HMMA.16816.F32.BF16 R8, R12.reuse, R16, R8 ;  /* 0x000000100c08723c */ /* 0x040fe20000041808 */
[----:B------:R-:W-:Y:S01]  /*f680*/  FADD.FTZ R115, R115, R136 ;  /* 0x0000008873737221 */ /* 0x000fe20000010000 */
[-C--:B------:R-:W-:Y:S01]  /*f690*/  FFMA.FTZ R174, R244, R84.reuse, -R83 ;  /* 0x00000054f4ae7223 */ /* 0x080fe20000010853 */
[-CC-:B------:R-:W-:Y:S01]  /*f6a0*/  FFMA.FTZ R90, R90, R84.reuse, -R85.reuse ;  /* 0x000000545a5a7223 */ /* 0x180fe20000010855 */
[-CC-:B------:R-:W-:Y:S01]  /*f6b0*/  FFMA.FTZ R54, R54, R84.reuse, -R85.reuse ;  /* 0x0000005436367223 */ /* 0x180fe20000010855 */
[----:B------:R-:W1:Y:S01]  /*f6c0*/  MUFU.EX2 R107, R107 ;  /* 0x0000006b006b7308 */ /* 0x000e620000000800 */
[-CC-:B------:R-:W-:Y:S01]  /*f6d0*/  FFMA.FTZ R88, R88, R84.reuse, -R85.reuse ;  /* 0x0000005458587223 */ /* 0x180fe20000010855 */
[-C--:B------:R-:W-:Y:S01]  /*f6e0*/  FFMA.FTZ R52, R52, R84.reuse, -R85 ;  /* 0x0000005434347223 */ /* 0x080fe20000010855 */
[C---:B------:R-:W-:Y:S01]  /*f6f0*/  HMMA.16816.F32.BF16 R4, R12.reuse, R18, R4 ;  /* 0x000000120c04723c */ /* 0x040fe20000041804 */
[----:B------:R-:W5:Y:S01]  /*f700*/  LDSM.16.MT88.4 R16, [R67+0x5800] ;  /* 0x005800004310783b */ /* 0x000f620000004200 */
[-CC-:B------:R-:W-:Y:S01]  /*f710*/  FFMA.FTZ R151, R232, R84.reuse, -R83.reuse ;  /* 0x00000054e8977223 */ /* 0x180fe20000010853 */
[-CC-:B------:R-:W-:Y:S01]  /*f720*/  FFMA.FTZ R214, R214, R84.reuse, -R83.reuse ;  /* 0x00000054d6d67223 */ /* 0x180fe20000010853 */
[-C--:B------:R-:W-:Y:S01]  /*f730*/  FFMA.FTZ R161, R178, R84.reuse, -R83 ;  /* 0x00000054b2a17223 */ /* 0x080fe20000010853 */
[----:B------:R-:W-:Y:S01]  /*f740*/  MUFU.EX2 R134, R134 ;  /* 0x0000008600867308 */ /* 0x000fe20000000800 */
[-CC-:B------:R-:W-:Y:S01]  /*f750*/  FFMA.FTZ R51, R51, R84.reuse, -R85.reuse ;  /* 0x0000005433337223 */ /* 0x180fe20000010855 */
[-CC-:B------:R-:W-:Y:S01]  /*f760*/  FFMA.FTZ R50, R50, R84.reuse, -R85.reuse ;  /* 0x0000005432327223 */ /* 0x180fe20000010855 */
[C---:B--2---:R-:W-:Y:S01]  /*f770*/  HMMA.16816.F32.BF16 R24, R12.reuse, R28, R24 ;  /* 0x0000001c0c18723c */ /* 0x044fe20000041818 */
[-CC-:B------:R-:W-:Y:S01]  /*f780*/  FFMA.FTZ R49, R49, R84.reuse, -R85.reuse ;  /* 0x0000005431317223 */ /* 0x180fe20000010855 */
[-C--:B------:R-:W-:Y:S01]  /*f790*/  FFMA.FTZ R48, R48, R84.reuse, -R85 ;  /* 0x0000005430307223 */ /* 0x080fe20000010855 */
[-CC-:B------:R-:W-:Y:S01]  /*f7a0*/  FFMA.FTZ R94, R94, R84.reuse, -R83.reuse ;  /* 0x000000545e5e7223 */ /* 0x180fe20000010853 */
[-CC-:B------:R-:W-:Y:S01]  /*f7b0*/  FFMA.FTZ R43, R43, R84.reuse, -R83.reuse ;  /* 0x000000542b2b7223 */ /* 0x180fe20000010853 */
[----:B------:R-:W2:Y:S01]  /*f7c0*/  MUFU.EX2 R113, R113 ;  /* 0x0000007100717308 */ /* 0x000ea20000000800 */
[-CC-:B------:R-:W-:Y:S01]  /*f7d0*/  FFMA.FTZ R42, R42, R84.reuse, -R83.reuse ;  /* 0x000000542a2a7223 */ /* 0x180fe20000010853 */
[----:B------:R-:W-:Y:S01]  /*f7e0*/  FFMA.FTZ R98, R98, R84, -R83 ;  /* 0x0000005462627223 */ /* 0x000fe20000010853 */
[----:B------:R-:W-:Y:S01]  /*f7f0*/  HMMA.16816.F32.BF16 R20, R12, R30, R20 ;  /* 0x0000001e0c14723c */ /* 0x000fe20000041814 */
[----:B------:R-:W5:Y:S01]  /*f800*/  LDSM.16.MT88.4 R28, [R3+0x5c00] ;  /* 0x005c0000031c783b */ /* 0x000f620000004200 */
[----:B----4-:R-:W-:Y:S01]  /*f810*/  F2FP.BF16.F32.PACK_AB R13, R109, R124 ;  /* 0x0000007c6d0d723e */ /* 0x010fe200000010ff */
[----:B------:R-:W-:Y:S01]  /*f820*/  FADD.FTZ R124, R124, R115 ;  /* 0x000000737c7c7221 */ /* 0x000fe20000010000 */
[----:B-1----:R-:W-:Y:S01]  /*f830*/  F2FP.BF16.F32.PACK_AB R15, R107, R122 ;  /* 0x0000007a6b0f723e */ /* 0x002fe200000010ff */
[----:B------:R-:W-:Y:S01]  /*f840*/  MUFU.EX2 R111, R111 ;  /* 0x0000006f006f7308 */ /* 0x000fe20000000800 */
[----:B------:R-:W-:Y:S01]  /*f850*/  ISETP.GT.AND P0, PT, R32, R183, PT ;  /* 0x000000b72000720c */ /* 0x000fe20003f04270 */
[----:B------:R-:W-:-:S04]  /*f860*/  FADD.FTZ R109, R109, R124 ;  /* 0x0000007c6d6d7221 */ /* 0x000fc80000010000 */
[----:B------:R-:W-:Y:S02]  /*f870*/  FADD.FTZ R122, R122, R109 ;  /* 0x0000006d7a7a7221 */ /* 0x000fe40000010000 */
[----:B------:R-:W1:Y:S01]  /*f880*/  MUFU.EX2 R132, R132 ;  /* 0x0000008400847308 */ /* 0x000e620000000800 */
[----:B--2---:R-:W-:Y:S01]  /*f890*/  F2FP.BF16.F32.PACK_AB R12, R113, R134 ;  /* 0x00000086710c723e */ /* 0x004fe200000010ff */
[----:B------:R-:W-:Y:S01]  /*f8a0*/  FADD.FTZ R134, R134, R117 ;  /* 0x0000007586867221 */ /* 0x000fe20000010000 */
[----:B------:R-:W-:-:S03]  /*f8b0*/  FADD.FTZ R107, R107, R122 ;  /* 0x0000007a6b6b7221 */ /* 0x000fc60000010000 */
[----:B------:R-:W-:Y:S02]  /*f8c0*/  FADD.FTZ R134, R113, R134 ;  /* 0x0000008671867221 */ /* 0x000fe40000010000 */
[----:B------:R-:W-:Y:S08]  /*f8d0*/  MUFU.EX2 R118, R118 ;  /* 0x0000007600767308 */ /* 0x000ff00000000800 */
[----:B------:R-:W2:Y:S01]  /*f8e0*/  MUFU.EX2 R105, R105 ;  /* 0x0000006900697308 */ /* 0x000ea20000000800 */
[----:B-1----:R-:W-:Y:S01]  /*f8f0*/  F2FP.BF16.F32.PACK_AB R14, R132, R111 ;  /* 0x0000006f840e723e */ /* 0x002fe200000010ff */
[----:B------:R-:W-:-:S04]  /*f900*/  FADD.FTZ R111, R111, R134 ;  /* 0x000000866f6f7221 */ /* 0x000fc80000010000 */
[----:B------:R-:W-:Y:S02]  /*f910*/  FADD.FTZ R132, R132, R111 ;  /* 0x0000006f84847221 */ /* 0x000fe40000010000 */
[----:B------:R-:W-:Y:S01]  /*f920*/  MUFU.EX2 R114, R114 ;  /* 0x0000007200727308 */ /* 0x000fe20000000800 */
[C---:B---3--:R-:W-:Y:S07]  /*f930*/  HMMA.16816.F32.BF16 R8, R12.reuse, R36, R8 ;  /* 0x000000240c08723c */ /* 0x048fee0000041808 */
[----:B------:R-:W1:Y:S01]  /*f940*/  MUFU.EX2 R101, R101 ;  /* 0x0000006500657308 */ /* 0x000e620000000800 */
[C---:B------:R-:W-:Y:S01]  /*f950*/  HMMA.16816.F32.BF16 R4, R12.reuse, R38, R4 ;  /* 0x000000260c04723c */ /* 0x040fe20000041804 */
[----:B------:R-:W3:Y:S06]  /*f960*/  LDSM.16.MT88.4 R36, [R67+0x5c00] ;  /* 0x005c00004324783b */ /* 0x000eec0000004200 */
[----:B------:R-:W-:Y:S01]  /*f970*/  MUFU.EX2 R123, R123 ;  /* 0x0000007b007b7308 */ /* 0x000fe20000000800 */
[C---:B-----5:R-:W-:Y:S07]  /*f980*/  HMMA.16816.F32.BF16 R24, R12.reuse, R16, R24 ;  /* 0x000000100c18723c */ /* 0x060fee0000041818 */
[----:B------:R-:W4:Y:S01]  /*f990*/  MUFU.EX2 R150, R150 ;  /* 0x0000009600967308 */ /* 0x000f220000000800 */
[----:B------:R-:W-:Y:S01]  /*f9a0*/  HMMA.16816.F32.BF16 R20, R12, R18, R20 ;  /* 0x000000120c14723c */ /* 0x000fe20000041814 */
[----:B--2---:R-:W-:Y:S01]  /*f9b0*/  F2FP.BF16.F32.PACK_AB R13, R105, R118 ;  /* 0x00000076690d723e */ /* 0x004fe200000010ff */
[----:B------:R-:W2:Y:S01]  /*f9c0*/  LDSM.16.MT88.4 R16, [R3+0x6000] ;  /* 0x006000000310783b */ /* 0x000ea20000004200 */
[----:B-1----:R-:W-:Y:S01]  /*f9d0*/  F2FP.BF16.F32.PACK_AB R15, R101, R114 ;  /* 0x00000072650f723e */ /* 0x002fe200000010ff */
[----:B------:R-:W-:-:S03]  /*f9e0*/  FADD.FTZ R118, R118, R107 ;  /* 0x0000006b76767221 */ /* 0x000fc60000010000 */
[----:B------:R-:W-:Y:S08]  /*f9f0*/  MUFU.EX2 R127, R127 ;  /* 0x0000007f007f7308 */ /* 0x000ff00000000800 */
[----:B------:R-:W1:Y:S01]  /*fa00*/  MUFU.EX2 R156, R156 ;  /* 0x0000009c009c7308 */ /* 0x000e620000000800 */
[----:B----4-:R-:W-:Y:S01]  /*fa10*/  F2FP.BF16.F32.PACK_AB R12, R150, R123 ;  /* 0x0000007b960c723e */ /* 0x010fe200000010ff */
[----:B------:R-:W-:-:S04]  /*fa20*/  FADD.FTZ R123, R123, R132 ;  /* 0x000000847b7b7221 */ /* 0x000fc80000010000 */
[----:B------:R-:W-:Y:S02]  /*fa30*/  FADD.FTZ R150, R150, R123 ;  /* 0x0000007b96967221 */ /* 0x000fe40000010000 */
[----:B------:R-:W-:Y:S08]  /*fa40*/  MUFU.EX2 R108, R108 ;  /* 0x0000006c006c7308 */ /* 0x000ff00000000800 */
[----:B------:R-:W4:Y:S01]  /*fa50*/  MUFU.EX2 R99, R99 ;  /* 0x0000006300637308 */ /* 0x000f220000000800 */
[----:B-1----:R-:W-:Y:S01]  /*fa60*/  F2FP.BF16.F32.PACK_AB R14, R156, R127 ;  /* 0x0000007f9c0e723e */ /* 0x002fe200000010ff */
[----:B------:R-:W-:-:S04]  /*fa70*/  FADD.FTZ R127, R127, R150 ;  /* 0x000000967f7f7221 */ /* 0x000fc80000010000 */
[----:B------:R-:W-:Y:S02]  /*fa80*/  FADD.FTZ R156, R156, R127 ;  /* 0x0000007f9c9c7221 */ /* 0x000fe40000010000 */
[C---:B------:R-:W-:Y:S01]  /*fa90*/  HMMA.16816.F32.BF16 R8, R12.reuse, R28, R8 ;  /* 0x0000001c0c08723c */ /* 0x040fe20000041808 */
        /* <DEDUP_REMOVED lines=13> */
[----:B--2---:R-:W-:Y:S01]  /*fb70*/  F2FP.BF16.F32.PACK_AB R12, R164, R137 ;  /* 0x00000089a40c723e */ /* 0x004fe200000010ff */
[----:B------:R-:W-:-:S04]  /*fb80*/  FADD.FTZ R137, R137, R156 ;  /* 0x0000009c89897221 */ /* 0x000fc80000010000 */
[----:B------:R-:W-:Y:S02]  /*fb90*/  FADD.FTZ R164, R164, R137 ;  /* 0x00000089a4a47221 */ /* 0x000fe40000010000 */
[----:B------:R-:W-:Y:S08]  /*fba0*/  MUFU.EX2 R100, R100 ;  /* 0x0000006400647308 */ /* 0x000ff00000000800 */
[----:B------:R-:W2:Y:S01]  /*fbb0*/  MUFU.EX2 R95, R95 ;  /* 0x0000005f005f7308 */ /* 0x000ea20000000800 */
[----:B----4-:R-:W-:Y:S01]  /*fbc0*/  F2FP.BF16.F32.PACK_AB R14, R172, R139 ;  /* 0x0000008bac0e723e */ /* 0x010fe200000010ff */
[----:B------:R-:W-:-:S04]  /*fbd0*/  FADD.FTZ R139, R139, R164 ;  /* 0x000000a48b8b7221 */ /* 0x000fc80000010000 */
[----:B------:R-:W-:Y:S02]  /*fbe0*/  FADD.FTZ R172, R172, R139 ;  /* 0x0000008bacac7221 */ /* 0x000fe40000010000 */
        /* <DEDUP_REMOVED lines=14> */
[----:B---3--:R-:W-:Y:S01]  /*fcd0*/  F2FP.BF16.F32.PACK_AB R12, R208, R141 ;  /* 0x0000008dd00c723e */ /* 0x008fe200000010ff */
[----:B------:R-:W-:-:S04]  /*fce0*/  FADD.FTZ R141, R141, R172 ;  /* 0x000000ac8d8d7221 */ /* 0x000fc80000010000 */
[----:B------:R-:W-:Y:S02]  /*fcf0*/  FADD.FTZ R208, R208, R141 ;  /* 0x0000008dd0d07221 */ /* 0x000fe40000010000 */
[----:B------:R-:W-:Y:S08]  /*fd00*/  MUFU.EX2 R92, R92 ;  /* 0x0000005c005c7308 */ /* 0x000ff00000000800 */
[----:B------:R-:W3:Y:S01]  /*fd10*/  MUFU.EX2 R89, R89 ;  /* 0x0000005900597308 */ /* 0x000ee20000000800 */
[----:B--2---:R-:W-:Y:S01]  /*fd20*/  F2FP.BF16.F32.PACK_AB R14, R206, R143 ;  /* 0x0000008fce0e723e */ /* 0x004fe200000010ff */
[----:B------:R-:W-:Y:S01]  /*fd30*/  FADD.FTZ R143, R143, R208 ;  /* 0x000000d08f8f7221 */ /* 0x000fe20000010000 */
[----:B------:R-:W-:-:S03]  /*fd40*/  FFMA.FTZ R208, R44, R84, -R85 ;  /* 0x000000542cd07223 */ /* 0x000fc60000010855 */
[----:B------:R-:W-:Y:S02]  /*fd50*/  FADD.FTZ R206, R206, R143 ;  /* 0x0000008fcece7221 */ /* 0x000fe40000010000 */
[----:B------:R-:W-:Y:S01]  /*fd60*/  MUFU.EX2 R87, R87 ;  /* 0x0000005700577308 */ /* 0x000fe20000000800 */
[C---:B------:R-:W-:Y:S01]  /*fd70*/  HMMA.16816.F32.BF16 R8, R12.reuse, R36, R8 ;  /* 0x000000240c08723c */ /* 0x040fe20000041808 */
[----:B------:R-:W-:Y:S06]  /*fd80*/  LDSM.16.MT88.4 R140, [R3+0x8c00] ;  /* 0x008c0000038c783b */ /* 0x000fec0000004200 */
[----:B------:R-:W2:Y:S01]  /*fd90*/  MUFU.EX2 R82, R82 ;  /* 0x0000005200527308 */ /* 0x000ea20000000800 */
[C---:B------:R-:W-:Y:S01]  /*fda0*/  HMMA.16816.F32.BF16 R4, R12.reuse, R38, R4 ;  /* 0x000000260c04723c */ /* 0x040fe20000041804 */
[----:B------:R-:W5:Y:S06]  /*fdb0*/  LDSM.16.MT88.4 R36, [R67+0x6800] ;  /* 0x006800004324783b */ /* 0x000f6c0000004200 */
[----:B------:R-:W-:Y:S01]  /*fdc0*/  MUFU.EX2 R145, R145 ;  /* 0x0000009100917308 */ /* 0x000fe20000000800 */
[C---:B----4-:R-:W-:Y:S07]  /*fdd0*/  HMMA.16816.F32.BF16 R24, R12.reuse, R16, R24 ;  /* 0x000000100c18723c */ /* 0x050fee0000041818 */
[----:B------:R-:W4:Y:S01]  /*fde0*/  MUFU.EX2 R218, R218 ;  /* 0x000000da00da7308 */ /* 0x000f220000000800 */
[----:B------:R-:W-:Y:S01]  /*fdf0*/  HMMA.16816.F32.BF16 R20, R12, R18, R20 ;  /* 0x000000120c14723c */ /* 0x000fe20000041814 */
[----:B---3--:R-:W-:Y:S01]  /*fe00*/  F2FP.BF16.F32.PACK_AB R13, R89, R92 ;  /* 0x0000005c590d723e */ /* 0x008fe200000010ff */
[----:B------:R-:W3:Y:S01]  /*fe10*/  LDSM.16.MT88.4 R16, [R3+0x6c00] ;  /* 0x006c00000310783b */ /* 0x000ee20000004200 */
[----:B--2---:R-:W-:-:S04]  /*fe20*/  F2FP.BF16.F32.PACK_AB R15, R82, R87 ;  /* 0x00000057520f723e */ /* 0x004fc800000010ff */
[----:B------:R-:W-:Y:S08]  /*fe30*/  MUFU.EX2 R147, R147 ;  /* 0x0000009300937308 */ /* 0x000ff00000000800 */
[----:B------:R-:W2:Y:S01]  /*fe40*/  MUFU.EX2 R216, R216 ;  /* 0x000000d800d87308 */ /* 0x000ea20000000800 */
[----:B----4-:R-:W-:Y:S01]  /*fe50*/  F2FP.BF16.F32.PACK_AB R12, R218, R145 ;  /* 0x00000091da0c723e */ /* 0x010fe200000010ff */
[----:B------:R-:W-:-:S04]  /*fe60*/  FADD.FTZ R145, R145, R206 ;  /* 0x000000ce91917221 */ /* 0x000fc80000010000 */
[----:B------:R-:W-:Y:S02]  /*fe70*/  FADD.FTZ R218, R218, R145 ;  /* 0x00000091dada7221 */ /* 0x000fe40000010000 */
[----:B------:R-:W-:Y:S08]  /*fe80*/  MUFU.EX2 R80, R80 ;  /* 0x0000005000507308 */ /* 0x000ff00000000800 */
[----:B------:R-:W4:Y:S01]  /*fe90*/  MUFU.EX2 R79, R79 ;  /* 0x0000004f004f7308 */ /* 0x000f220000000800 */
[----:B--2---:R-:W-:Y:S01]  /*fea0*/  F2FP.BF16.F32.PACK_AB R14, R216, R147 ;  /* 0x00000093d80e723e */ /* 0x004fe200000010ff */
[----:B------:R-:W-:-:S04]  /*feb0*/  FADD.FTZ R147, R147, R218 ;  /* 0x000000da93937221 */ /* 0x000fc80000010000 */
[----:B------:R-:W-:Y:S02]  /*fec0*/  FADD.FTZ R216, R216, R147 ;  /* 0x00000093d8d87221 */ /* 0x000fe40000010000 */
        /* <DEDUP_REMOVED lines=9> */
[----:B------:R-:W3:Y:S01]  /*ff60*/  MUFU.EX2 R226, R226 ;  /* 0x000000e200e27308 */ /* 0x000ee20000000800 */
[----:B----4-:R-:W-:-:S02]  /*ff70*/  F2FP.BF16.F32.PACK_AB R13, R79, R80 ;  /* 0x000000504f0d723e */ /* 0x010fc400000010ff */
[----:B--2---:R-:W-:-:S05]  /*ff80*/  F2FP.BF16.F32.PACK_AB R15, R77, R78 ;  /* 0x0000004e4d0f723e */ /* 0x004fca00000010ff */
        /* <DEDUP_REMOVED lines=54> */
[C---:B-1----:R-:W-:Y:S01]  /*102f0*/  HMMA.16816.F32.BF16 R8, R16.reuse, R28, R8 ;  /* 0x0000001c1008723c */ /* 0x042fe20000041808 */
[----:B------:R-:W-:Y:S07]  /*10300*/  MUFU.EX2 R62, R62 ;  /* 0x0000003e003e7308 */ /* 0x000fee0000000800 */
[C---:B------:R-:W-:Y:S01]  /*10310*/  HMMA.16816.F32.BF16 R4, R16.reuse, R30, R4 ;  /* 0x0000001e1004723c */ /* 0x040fe20000041804 */
[----:B------:R-:W1:Y:S01]  /*10320*/  LDSM.16.MT88.4 R28, [R67+0x7800] ;  /* 0x00780000431c783b */ /* 0x000e620000004200 */
[----:B------:R-:W3:Y:S06]  /*10330*/  MUFU.EX2 R61, R61 ;  /* 0x0000003d003d7308 */ /* 0x000eec0000000800 */
[C---:B-----5:R-:W-:Y:S01]  /*10340*/  HMMA.16816.F32.BF16 R24, R16.reuse, R36, R24 ;  /* 0x000000241018723c */ /* 0x060fe20000041818 */
[----:B--2---:R-:W-:Y:S01]  /*10350*/  F2FP.BF16.F32.PACK_AB R37, R63, R68 ;  /* 0x000000443f25723e */ /* 0x004fe200000010ff */
[----:B------:R-:W-:Y:S06]  /*10360*/  MUFU.EX2 R167, R167 ;  /* 0x000000a700a77308 */ /* 0x000fec0000000800 */
[----:B------:R-:W-:Y:S01]  /*10370*/  HMMA.16816.F32.BF16 R20, R16, R38, R20 ;  /* 0x000000261014723c */ /* 0x000fe20000041814 */
[----:B------:R-:W2:Y:S01]  /*10380*/  LDSM.16.MT88.4 R16, [R3+0x7c00] ;  /* 0x007c00000310783b */ /* 0x000ea20000004200 */
[----:B------:R-:W4:Y:S01]  /*10390*/  MUFU.EX2 R166, R166 ;  /* 0x000000a600a67308 */ /* 0x000f220000000800 */
[----:B---3--:R-:W-:-:S07]  /*103a0*/  F2FP.BF16.F32.PACK_AB R39, R61, R62 ;  /* 0x0000003e3d27723e */ /* 0x008fce00000010ff */
[----:B------:R-:W-:Y:S08]  /*103b0*/  MUFU.EX2 R131, R154 ;  /* 0x0000009a00837308 */ /* 0x000ff00000000800 */
[----:B------:R-:W3:Y:S01]  /*103c0*/  MUFU.EX2 R144, R144 ;  /* 0x0000009000907308 */ /* 0x000ee20000000800 */
[----:B----4-:R-:W-:Y:S01]  /*103d0*/  F2FP.BF16.F32.PACK_AB R36, R166, R167 ;  /* 0x000000a7a624723e */ /* 0x010fe200000010ff */
[----:B------:R-:W-:-:S04]  /*103e0*/  FADD.FTZ R167, R167, R198 ;  /* 0x000000c6a7a77221 */ /* 0x000fc80000010000 */
[----:B------:R-:W-:Y:S02]  /*103f0*/  FADD.FTZ R166, R166, R167 ;  /* 0x000000a7a6a67221 */ /* 0x000fe40000010000 */
[----:B------:R-:W-:Y:S08]  /*10400*/  MUFU.EX2 R60, R60 ;  /* 0x0000003c003c7308 */ /* 0x000ff00000000800 */
[----:B------:R-:W4:Y:S01]  /*10410*/  MUFU.EX2 R59, R59 ;  /* 0x0000003b003b7308 */ /* 0x000f220000000800 */
[----:B---3--:R-:W-:Y:S01]  /*10420*/  F2FP.BF16.F32.PACK_AB R38, R144, R131 ;  /* 0x000000839026723e */ /* 0x008fe200000010ff */
        /* <DEDUP_REMOVED lines=8> */
[----:B------:R-:W1:Y:S03]  /*104b0*/  MUFU.EX2 R57, R57 ;  /* 0x0000003900397308 */ /* 0x000e660000000800 */
[----:B------:R-:W-:-:S03]  /*104c0*/  FADD.FTZ R108, R108, R101 ;  /* 0x000000656c6c7221 */ /* 0x000fc60000010000 */
[----:B------:R-:W-:Y:S01]  /*104d0*/  HMMA.16816.F32.BF16 R4, R36, R14, R4 ;  /* 0x0000000e2404723c */ /* 0x000fe20000041804 */
[----:B------:R-:W3:Y:S01]  /*104e0*/  LDSM.16.MT88.4 R12, [R67+0x7c00] ;  /* 0x007c0000430c783b */ /* 0x000ee20000004200 */
[----:B------:R-:W-:Y:S01]  /*104f0*/  MUFU.EX2 R126, R130 ;  /* 0x00000082007e7308 */ /* 0x000fe20000000800 */
[----:B------:R-:W-:-:S04]  /*10500*/  FADD.FTZ R101, R99, R108 ;  /* 0x0000006c63657221 */ /* 0x000fc80000010000 */
[----:B------:R-:W-:Y:S01]  /*10510*/  FADD.FTZ R104, R104, R101 ;  /* 0x0000006568687221 */ /* 0x000fe20000010000 */
[----:B------:R-:W-:Y:S01]  /*10520*/  HMMA.16816.F32.BF16 R28, R36, R30, R20 ;  /* 0x0000001e241c723c */ /* 0x000fe20000041814 */
[----:B------:R-:W5:Y:S01]  /*10530*/  LDSM.16.MT88.4 R20, [R3+0x8000] ;  /* 0x008000000314783b */ /* 0x000f620000004200 */
[----:B------:R-:W2:Y:S01]  /*10540*/  MUFU.EX2 R115, R119 ;  /* 0x0000007700737308 */ /* 0x000ea20000000800 */
[----:B----4-:R-:W-:Y:S01]  /*10550*/  F2FP.BF16.F32.PACK_AB R37, R59, R60 ;  /* 0x0000003c3b25723e */ /* 0x010fe200000010ff */
[----:B------:R-:W-:Y:S01]  /*10560*/  FADD.FTZ R97, R97, R104 ;  /* 0x0000006861617221 */ /* 0x000fe20000010000 */
[----:B-1----:R-:W-:-:S03]  /*10570*/  F2FP.BF16.F32.PACK_AB R39, R57, R58 ;  /* 0x0000003a3927723e */ /* 0x002fc600000010ff */
[----:B------:R-:W-:Y:S02]  /*10580*/  FADD.FTZ R100, R100, R97 ;  /* 0x0000006164647221 */ /* 0x000fe40000010000 */
[----:B------:R-:W-:Y:S08]  /*10590*/  MUFU.EX2 R109, R120 ;  /* 0x00000078006d7308 */ /* 0x000ff00000000800 */
[----:B------:R-:W1:Y:S01]  /*105a0*/  MUFU.EX2 R116, R116 ;  /* 0x0000007400747308 */ /* 0x000e620000000800 */
[----:B--2---:R-:W-:-:S07]  /*105b0*/  F2FP.BF16.F32.PACK_AB R36, R115, R126 ;  /* 0x0000007e7324723e */ /* 0x004fce00000010ff */
[----:B------:R-:W-:Y:S08]  /*105c0*/  MUFU.EX2 R56, R56 ;  /* 0x0000003800387308 */ /* 0x000ff00000000800 */
[----:B------:R-:W2:Y:S01]  /*105d0*/  MUFU.EX2 R55, R55 ;  /* 0x0000003700377308 */ /* 0x000ea20000000800 */
[----:B-1----:R-:W-:-:S07]  /*105e0*/  F2FP.BF16.F32.PACK_AB R38, R116, R109 ;  /* 0x0000006d7426723e */ /* 0x002fce00000010ff */
[----:B------:R-:W-:Y:S01]  /*105f0*/  MUFU.EX2 R86, R86 ;  /* 0x0000005600567308 */ /* 0x000fe20000000800 */
[----:B------:R-:W-:Y:S01]  /*10600*/  HMMA.16816.F32.BF16 R8, R36, R16, R8 ;  /* 0x000000102408723c */ /* 0x000fe20000041808 */
[----:B------:R-:W-:-:S04]  /*10610*/  FADD.FTZ R17, R95, R100 ;  /* 0x000000645f117221 */ /* 0x000fc80000010000 */
[----:B------:R-:W-:Y:S02]  /*10620*/  FADD.FTZ R96, R96, R17 ;  /* 0x0000001160607221 */ /* 0x000fe40000010000 */
[----:B------:R-:W1:Y:S01]  /*10630*/  MUFU.EX2 R91, R91 ;  /* 0x0000005b005b7308 */ /* 0x000e620000000800 */
[C---:B------:R-:W-:Y:S01]  /*10640*/  HMMA.16816.F32.BF16 R4, R36.reuse, R18, R4 ;  /* 0x000000122404723c */ /* 0x040fe20000041804 */
[----:B------:R-:W-:Y:S01]  /*10650*/  FADD.FTZ R93, R93, R96 ;  /* 0x000000605d5d7221 */ /* 0x000fe20000010000 */
[----:B------:R-:W4:Y:S05]  /*10660*/  LDSM.16.MT88.4 R16, [R67+0x8000] ;  /* 0x008000004310783b */ /* 0x000f2a0000004200 */
[----:B------:R-:W-:Y:S01]  /*10670*/  MUFU.EX2 R105, R112 ;  /* 0x0000007000697308 */ /* 0x000fe20000000800 */
[----:B---3--:R-:W-:Y:S01]  /*10680*/  HMMA.16816.F32.BF16 R24, R36, R12, R24 ;  /* 0x0000000c2418723c */ /* 0x008fe20000041818 */
[----:B--2---:R-:W-:-:S06]  /*10690*/  F2FP.BF16.F32.PACK_AB R13, R55, R56 ;  /* 0x00000038370d723e */ /* 0x004fcc00000010ff */
[----:B------:R-:W2:Y:S01]  /*106a0*/  MUFU.EX2 R110, R110 ;  /* 0x0000006e006e7308 */ /* 0x000ea20000000800 */
[----:B------:R-:W-:Y:S01]  /*106b0*/  HMMA.16816.F32.BF16 R28, R36, R14, R28 ;  /* 0x0000000e241c723c */ /* 0x000fe2000004181c */
        /* <DEDUP_REMOVED lines=9> */
[----:B-----5:R-:W-:Y:S01]  /*10750*/  HMMA.16816.F32.BF16 R8, R12, R20, R8 ;  /* 0x000000140c08723c */ /* 0x020fe20000041808 */
[----:B------:R-:W-:Y:S01]  /*10760*/  FADD.FTZ R21, R87, R36 ;  /* 0x0000002457157221 */ /* 0x000fe20000010000 */
[----:B------:R-:W-:Y:S01]  /*10770*/  MUFU.EX2 R133, R133 ;  /* 0x0000008500857308 */ /* 0x000fe20000000800 */
[----:B------:R-:W1:Y:S02]  /*10780*/  LDSM.16.MT88.4 R36, [R3+0x8400] ;  /* 0x008400000324783b */ /* 0x000e640000004200 */
[----:B------:R-:W-:-:S03]  /*10790*/  FADD.FTZ R21, R82, R21 ;  /* 0x0000001552157221 */ /* 0x000fc60000010000 */
[----:B------:R-:W-:Y:S01]  /*107a0*/  HMMA.16816.F32.BF16 R4, R12, R22, R4 ;  /* 0x000000160c04723c */ /* 0x000fe20000041804 */
[----:B------:R-:W-:Y:S01]  /*107b0*/  FADD.FTZ R80, R80, R21 ;  /* 0x0000001550507221 */ /* 0x000fe20000010000 */
[----:B------:R-:W3:Y:S01]  /*107c0*/  MUFU.EX2 R174, R174 ;  /* 0x000000ae00ae7308 */ /* 0x000ee20000000800 */
[----:B------:R-:W5:Y:S02]  /*107d0*/  LDSM.16.MT88.4 R20, [R67+0x8400] ;  /* 0x008400004314783b */ /* 0x000f640000004200 */
[----:B------:R-:W-:-:S03]  /*107e0*/  FADD.FTZ R79, R79, R80 ;  /* 0x000000504f4f7221 */ /* 0x000fc60000010000 */
[----:B----4-:R-:W-:Y:S01]  /*107f0*/  HMMA.16816.F32.BF16 R24, R12, R16, R24 ;  /* 0x000000100c18723c */ /* 0x010fe20000041818 */
[----:B------:R-:W-:Y:S01]  /*10800*/  FADD.FTZ R78, R78, R79 ;  /* 0x0000004f4e4e7221 */ /* 0x000fe20000010000 */
[----:B------:R-:W-:Y:S03]  /*10810*/  MUFU.EX2 R90, R90 ;  /* 0x0000005a005a7308 */ /* 0x000fe60000000800 */
[----:B------:R-:W-:-:S03]  /*10820*/  FADD.FTZ R77, R77, R78 ;  /* 0x0000004e4d4d7221 */ /* 0x000fc60000010000 */
[----:B------:R-:W-:Y:S01]  /*10830*/  HMMA.16816.F32.BF16 R28, R12, R18, R28 ;  /* 0x000000120c1c723c */ /* 0x000fe2000004181c */
[----:B------:R-:W-:Y:S01]  /*10840*/  FADD.FTZ R76, R76, R77 ;  /* 0x0000004d4c4c7221 */ /* 0x000fe20000010000 */
[----:B------:R-:W4:Y:S01]  /*10850*/  MUFU.EX2 R87, R88 ;  /* 0x0000005800577308 */ /* 0x000f220000000800 */
[----:B--2---:R-:W-:Y:S01]  /*10860*/  F2FP.BF16.F32.PACK_AB R13, R128, R103 ;  /* 0x00000067800d723e */ /* 0x004fe200000010ff */
[----:B------:R-:W2:Y:S01]  /*10870*/  LDSM.16.MT88.4 R16, [R3+0x8800] ;  /* 0x008800000310783b */ /* 0x000ea20000004200 */
[----:B------:R-:W-:Y:S01]  /*10880*/  FADD.FTZ R75, R75, R76 ;  /* 0x0000004c4b4b7221 */ /* 0x000fe20000010000 */
[----:B---3--:R-:W-:-:S03]  /*10890*/  F2FP.BF16.F32.PACK_AB R15, R174, R133 ;  /* 0x00000085ae0f723e */ /* 0x008fc600000010ff */
        /* <DEDUP_REMOVED lines=15> */
[----:B-1----:R-:W-:Y:S01]  /*10990*/  HMMA.16816.F32.BF16 R8, R12, R36, R8 ;  /* 0x000000240c08723c */ /* 0x002fe20000041808 */
        /* <DEDUP_REMOVED lines=8> */
[----:B-----5:R-:W-:Y:S01]  /*10a20*/  HMMA.16816.F32.BF16 R24, R12, R20, R24 ;  /* 0x000000140c18723c */ /* 0x020fe20000041818 */
[----:B------:R-:W-:Y:S01]  /*10a30*/  FFMA.FTZ R21, R47, R84, -R85 ;  /* 0x000000542f157223 */ /* 0x000fe20000010855 */
[----:B------:R-:W-:Y:S01]  /*10a40*/  MUFU.EX2 R51, R51 ;  /* 0x0000003300337308 */ /* 0x000fe20000000800 */
[----:B------:R-:W-:-:S04]  /*10a50*/  FADD.FTZ R57, R57, R58 ;  /* 0x0000003a39397221 */ /* 0x000fc80000010000 */
[----:B------:R-:W-:Y:S01]  /*10a60*/  FADD.FTZ R56, R56, R57 ;  /* 0x0000003938387221 */ /* 0x000fe20000010000 */
[----:B------:R-:W-:Y:S01]  /*10a70*/  HMMA.16816.F32.BF16 R28, R12, R22, R28 ;  /* 0x000000160c1c723c */ /* 0x000fe2000004181c */
[-C--:B------:R-:W-:Y:S01]  /*10a80*/  FFMA.FTZ R22, R46, R84.reuse, -R85 ;  /* 0x000000542e167223 */ /* 0x080fe20000010855 */
[----:B------:R-:W5:Y:S01]  /*10a90*/  MUFU.EX2 R50, R50 ;  /* 0x0000003200327308 */ /* 0x000f620000000800 */
[----:B------:R-:W-:Y:S01]  /*10aa0*/  FADD.FTZ R46, R126, R131 ;  /* 0x000000837e2e7221 */ /* 0x000fe20000010000 */
[----:B------:R-:W-:Y:S01]  /*10ab0*/  FFMA.FTZ R23, R45, R84, -R85 ;  /* 0x000000542d177223 */ /* 0x000fe20000010855 */
[----:B----4-:R-:W-:Y:S01]  /*10ac0*/  F2FP.BF16.F32.PACK_AB R13, R214, R151 ;  /* 0x00000097d60d723e */ /* 0x010fe200000010ff */
[----:B------:R-:W-:Y:S01]  /*10ad0*/  FADD.FTZ R55, R55, R56 ;  /* 0x0000003837377221 */ /* 0x000fe20000010000 */
[----:B------:R-:W-:Y:S01]  /*10ae0*/  FADD.FTZ R46, R115, R46 ;  /* 0x0000002e732e7221 */ /* 0x000fe20000010000 */
[----:B---3--:R-:W-:Y:S02]  /*10af0*/  F2FP.BF16.F32.PACK_AB R15, R152, R161 ;  /* 0x000000a1980f723e */ /* 0x008fe400000010ff */
[----:B------:R-:W-:Y:S01]  /*10b00*/  MUFU.EX2 R49, R49 ;  /* 0x0000003100317308 */ /* 0x000fe20000000800 */
[----:B------:R-:W-:-:S04]  /*10b10*/  FADD.FTZ R109, R109, R46 ;  /* 0x0000002e6d6d7221 */ /* 0x000fc80000010000 */
[----:B------:R-:W-:-:S03]  /*10b20*/  FADD.FTZ R116, R116, R109 ;  /* 0x0000006d74747221 */ /* 0x000fc60000010000 */
[----:B------:R-:W3:Y:S01]  /*10b30*/  MUFU.EX2 R20, R48 ;  /* 0x0000003000147308 */ /* 0x000ee20000000800 */
[----:B-----5:R-:W-:Y:S01]  /*10b40*/  F2FP.BF16.F32.PACK_AB R12, R50, R51 ;  /* 0x00000033320c723e */ /* 0x020fe200000010ff */
[----:B------:R-:W-:-:S04]  /*10b50*/  FADD.FTZ R105, R105, R116 ;  /* 0x0000007469697221 */ /* 0x000fc80000010000 */
        /* <DEDUP_REMOVED lines=9> */
[C---:B--2---:R-:W-:Y:S07]  /*10bf0*/  HMMA.16816.F32.BF16 R8, R12.reuse, R16, R8 ;  /* 0x000000100c08723c */ /* 0x044fee0000041808 */
[----:B------:R-:W-:Y:S01]  /*10c00*/  MUFU.EX2 R21, R21 ;  /* 0x0000001500157308 */ /* 0x000fe20000000800 */
[----:B-1----:R-:W-:Y:S01]  /*10c10*/  HMMA.16816.F32.BF16 R24, R12, R36, R24 ;  /* 0x000000240c18723c */ /* 0x002fe20000041818 */
[----:B------:R-:W-:-:S04]  /*10c20*/  FADD.FTZ R36, R86, R55 ;  /* 0x0000003756247221 */ /* 0x000fc80000010000 */
[----:B------:R-:W-:Y:S02]  /*10c30*/  FADD.FTZ R36, R91, R36 ;  /* 0x000000245b247221 */ /* 0x000fe40000010000 */
[----:B------:R-:W1:Y:S01]  /*10c40*/  MUFU.EX2 R22, R22 ;  /* 0x0000001600167308 */ /* 0x000e620000000800 */
[C---:B------:R-:W-:Y:S01]  /*10c50*/  HMMA.16816.F32.BF16 R16, R12.reuse, R18, R4 ;  /* 0x000000120c10723c */ /* 0x040fe20000041804 */
[----:B------:R-:W-:Y:S01]  /*10c60*/  FADD.FTZ R103, R103, R36 ;  /* 0x0000002467677221 */ /* 0x000fe20000010000 */
[----:B------:R-:W2:Y:S03]  /*10c70*/  LDSM.16.MT88.4 R4, [R67+0x8c00] ;  /* 0x008c00004304783b */ /* 0x000ea60000004200 */
[----:B------:R-:W-:Y:S02]  /*10c80*/  FADD.FTZ R128, R128, R103 ;  /* 0x0000006780807221 */ /* 0x000fe40000010000 */
[----:B------:R-:W-:Y:S01]  /*10c90*/  MUFU.EX2 R23, R23 ;  /* 0x0000001700177308 */ /* 0x000fe20000000800 */
[----:B------:R-:W-:Y:S01]  /*10ca0*/  HMMA.16816.F32.BF16 R28, R12, R38, R28 ;  /* 0x000000260c1c723c */ /* 0x000fe2000004181c */
[----:B----4-:R-:W-:Y:S01]  /*10cb0*/  F2FP.BF16.F32.PACK_AB R13, R94, R95 ;  /* 0x0000005f5e0d723e */ /* 0x010fe200000010ff */
[----:B------:R-:W-:-:S04]  /*10cc0*/  FADD.FTZ R133, R133, R128 ;  /* 0x0000008085857221 */ /* 0x000fc80000010000 */
[----:B------:R-:W-:Y:S01]  /*10cd0*/  FADD.FTZ R174, R174, R133 ;  /* 0x00000085aeae7221 */ /* 0x000fe20000010000 */
[----:B------:R-:W3:Y:S01]  /*10ce0*/  MUFU.EX2 R208, R208 ;  /* 0x000000d000d07308 */ /* 0x000ee20000000800 */
[----:B-1----:R-:W-:Y:S02]  /*10cf0*/  F2FP.BF16.F32.PACK_AB R12, R22, R21 ;  /* 0x00000015160c723e */ /* 0x002fe400000010ff */
[----:B------:R-:W-:-:S04]  /*10d00*/  FADD.FTZ R151, R151, R174 ;  /* 0x000000ae97977221 */ /* 0x000fc80000010000 */
[----:B------:R-:W-:Y:S01]  /*10d10*/  FADD.FTZ R214, R214, R151 ;  /* 0x00000097d6d67221 */ /* 0x000fe20000010000 */
[----:B------:R-:W1:Y:S03]  /*10d20*/  MUFU.EX2 R42, R42 ;  /* 0x0000002a002a7308 */ /* 0x000e660000000800 */
[----:B------:R-:W-:-:S04]  /*10d30*/  FADD.FTZ R161, R161, R214 ;  /* 0x000000d6a1a17221 */ /* 0x000fc80000010000 */
[----:B------:R-:W-:Y:S01]  /*10d40*/  FADD.FTZ R152, R152, R161 ;  /* 0x000000a198987221 */ /* 0x000fe20000010000 */
[----:B---3--:R-:W-:-:S03]  /*10d50*/  F2FP.BF16.F32.PACK_AB R14, R208, R23 ;  /* 0x00000017d00e723e */ /* 0x008fc600000010ff */
[----:B------:R-:W-:-:S04]  /*10d60*/  FADD.FTZ R95, R95, R152 ;  /* 0x000000985f5f7221 */ /* 0x000fc80000010000 */
[----:B------:R-:W-:Y:S01]  /*10d70*/  FADD.FTZ R94, R94, R95 ;  /* 0x0000005f5e5e7221 */ /* 0x000fe20000010000 */
[----:B-1----:R-:W-:-:S03]  /*10d80*/  F2FP.BF16.F32.PACK_AB R15, R42, R43 ;  /* 0x0000002b2a0f723e */ /* 0x002fc600000010ff */
[----:B------:R-:W-:-:S04]  /*10d90*/  FADD.FTZ R43, R43, R94 ;  /* 0x0000005e2b2b7221 */ /* 0x000fc80000010000 */
[----:B------:R-:W-:Y:S01]  /*10da0*/  FADD.FTZ R207, R42, R43 ;  /* 0x0000002b2acf7221 */ /* 0x000fe20000010000 */
[----:B------:R-:W-:Y:S01]  /*10db0*/  HMMA.16816.F32.BF16 R144, R12, R140, R8 ;  /* 0x0000008c0c90723c */ /* 0x000fe20000041808 */
[----:B------:R-:W-:-:S04]  /*10dc0*/  FADD.FTZ R8, R54, R87 ;  /* 0x0000005736087221 */ /* 0x000fc80000010000 */
[----:B------:R-:W-:-:S03]  /*10dd0*/  FADD.FTZ R8, R79, R8 ;  /* 0x000000084f087221 */ /* 0x000fc60000010000 */
[----:B------:R-:W-:Y:S01]  /*10de0*/  HMMA.16816.F32.BF16 R140, R12, R142, R16 ;  /* 0x0000008e0c8c723c */ /* 0x000fe20000041810 */
[----:B------:R-:W-:-:S04]  /*10df0*/  FADD.FTZ R51, R51, R8 ;  /* 0x0000000833337221 */ /* 0x000fc80000010000 */
[----:B------:R-:W-:-:S03]  /*10e00*/  FADD.FTZ R50, R50, R51 ;  /* 0x0000003332327221 */ /* 0x000fc60000010000 */
[----:B--2---:R-:W-:Y:S01]  /*10e10*/  HMMA.16816.F32.BF16 R136, R12, R4, R24 ;  /* 0x000000040c88723c */ /* 0x004fe20000041818 */
        /* <DEDUP_REMOVED lines=78> */
.L_x_4468:
        /* <DEDUP_REMOVED lines=8> */
.L_x_4469:
[----:B------:R-:W-:Y:S05]  /*11380*/  BSYNC.RECONVERGENT B0 ;  /* 0x0000000000007941 */ /* 0x000fea0003800200 */
.L_x_4467:
[C---:B------:R-:W-:Y:S01]  /*11390*/  SHF.L.U32 R5, R64.reuse, 0x6, RZ ;  /* 0x0000000640057819 */ /* 0x040fe200000006ff */
[----:B------:R-:W-:Y:S01]  /*113a0*/  @!PT LDS RZ, [RZ] ;  /* 0x00000000fffff984 */ /* 0x000fe20000000800 */
[----:B------:R-:W-:Y:S01]  /*113b0*/  @!PT LDS RZ, [RZ] ;  /* 0x00000000fffff984 */ /* 0x000fe20000000800 */
[----:B------:R-:W-:Y:S01]  /*113c0*/  @!PT LDS RZ, [RZ] ;  /* 0x00000000fffff984 */ /* 0x000fe20000000800 */
[----:B------:R-:W-:Y:S01]  /*113d0*/  LDGSTS.E.BYPASS.LTC128B.128 [R53+0x5000], desc[UR4][R186.64] ;  /* 0x05000000ba357fae */ /* 0x000fe2000b981a04 */
[----:B------:R-:W-:Y:S02]  /*113e0*/  SHF.L.U64.HI R4, R64, 0x6, R65 ;  /* 0x0000000640047819 */ /* 0x000fe40000010241 */
[----:B------:R-:W-:-:S04]  /*113f0*/  IADD3 R6, P0, PT, R5, R186, RZ ;  /* 0x000000ba05067210 */ /* 0x000fc80007f1e0ff */
[----:B------:R-:W-:Y:S02]  /*11400*/  IADD3 R12, P1, PT, R6, R5, RZ ;  /* 0x00000005060c7210 */ /* 0x000fe40007f3e0ff */
[----:B------:R-:W-:Y:S02]  /*11410*/  IADD3.X R7, PT, PT, R4, R187, RZ, P0, !PT ;  /* 0x000000bb04077210 */ /* 0x000fe400007fe4ff */
[-C--:B------:R-:W-:Y:S02]  /*11420*/  IADD3 R10, P0, PT, R12, R5.reuse, RZ ;  /* 0x000000050c0a7210 */ /* 0x080fe40007f1e0ff */
[-C--:B------:R-:W-:Y:S01]  /*11430*/  IADD3.X R13, PT, PT, R7, R4.reuse, RZ, P1, !PT ;  /* 0x00000004070d7210 */ /* 0x080fe20000ffe4ff */
[----:B------:R1:W-:Y:S01]  /*11440*/  LDGSTS.E.BYPASS.LTC128B.128 [R53+0x5800], desc[UR4][R6.64] ;  /* 0x0580000006357fae */ /* 0x0003e2000b981a04 */
[-C--:B------:R-:W-:Y:S02]  /*11450*/  IADD3 R8, P1, PT, R10, R5.reuse, RZ ;  /* 0x000000050a087210 */ /* 0x080fe40007f3e0ff */
[----:B------:R-:W-:Y:S01]  /*11460*/  IADD3.X R11, PT, PT, R13, R4, RZ, P0, !PT ;  /* 0x000000040d0b7210 */ /* 0x000fe200007fe4ff */
[----:B------:R2:W-:Y:S01]  /*11470*/  LDGSTS.E.BYPASS.LTC128B.128 [R53+0x6000], desc[UR4][R12.64] ;  /* 0x060000000c357fae */ /* 0x0005e2000b981a04 */
[----:B------:R-:W-:-:S02]  /*11480*/  IADD3 R24, P0, PT, R8, R5, RZ ;  /* 0x0000000508187210 */ /* 0x000fc40007f1e0ff */
[-C--:B------:R-:W-:Y:S01]  /*11490*/  IADD3.X R9, PT, PT, R11, R4.reuse, RZ, P1, !PT ;  /* 0x000000040b097210 */ /* 0x080fe20000ffe4ff */
[----:B------:R-:W-:Y:S01]  /*114a0*/  LDGSTS.E.BYPASS.LTC128B.128 [R53+0x6800], desc[UR4][R10.64] ;  /* 0x068000000a357fae */ /* 0x000fe2000b981a04 */
[-C--:B------:R-:W-:Y:S02]  /*114b0*/  IADD3 R26, P1, PT, R24, R5.reuse, RZ ;  /* 0x00000005181a7210 */ /* 0x080fe40007f3e0ff */
[-C--:B------:R-:W-:Y:S01]  /*114c0*/  IADD3.X R25, PT, PT, R9, R4.reuse, RZ, P0, !PT ;  /* 0x0000000409197210 */ /* 0x080fe200007fe4ff */
[----:B------:R3:W-:Y:S01]  /*114d0*/  LDGSTS.E.BYPASS.LTC128B.128 [R53+0x7000], desc[UR4][R8.64] ;  /* 0x0700000008357fae */ /* 0x0007e2000b981a04 */
[----:B------:R-:W-:Y:S02]  /*114e0*/  IADD3 R28, P0, PT, R26, R5, RZ ;  /* 0x000000051a1c7210 */ /* 0x000fe40007f1e0ff */
[-C--:B------:R-:W-:Y:S01]  /*114f0*/  IADD3.X R27, PT, PT, R25, R4.reuse, RZ, P1, !PT ;  /* 0x00000004191b7210 */ /* 0x080fe20000ffe4ff */
[----:B------:R-:W-:Y:S03]  /*11500*/  LDGSTS.E.BYPASS.LTC128B.128 [R53+0x7800], desc[UR4][R24.64] ;  /* 0x0780000018357fae */ /* 0x000fe6000b981a04 */
[----:B------:R-:W-:Y:S01]  /*11510*/  IADD3.X R29, PT, PT, R27, R4, RZ, P0, !PT ;  /* 0x000000041b1d7210 */ /* 0x000fe200007fe4ff */
[----:B------:R4:W-:Y:S04]  /*11520*/  LDGSTS.E.BYPASS.LTC128B.128 [R53+0x8000], desc[UR4][R26.64] ;  /* 0x080000001a357fae */ /* 0x0009e8000b981a04 */
[----:B------:R5:W-:Y:S04]  /*11530*/  LDGSTS.E.BYPASS.LTC128B.128 [R53+0x8800], desc[UR4][R28.64] ;  /* 0x088000001c357fae */ /* 0x000be8000b981a04 */
[----:B------:R-:W5:Y:S01]  /*11540*/  LD.E R43, desc[UR4][R148.64+0x18c] ;  /* 0x00018c04942b7980 */ /* 0x000f62000c101900 */
[----:B------:R-:W-:Y:S01]  /*11550*/  ISETP.GT.AND P2, PT, R32, R183, PT ;  /* 0x000000b72000720c */ /* 0x000fe20003f44270 */
[----:B------:R-:W-:Y:S01]  /*11560*/  BSSY.RECONVERGENT B1, `(.L_x_4470) ;  /* 0x00001cf000017945 */ /* 0x000fe20003800200 */
[----:B------:R-:W-:Y:S01]  /*11570*/  LOP3.LUT R203, R203, 0xfffffffd, RZ, 0xc0, !PT ;  /* 0xfffffffdcbcb7812 */ /* 0x000fe200078ec0ff */
[----:B-1----:R-:W-:Y:S04]  /*11580*/  LDSM.16.M88.4 R4, [R40] ;  /* 0x000000002804783b */ /* 0x002fe80000000200 */
[----:B--2---:R-:W1:Y:S04]  /*11590*/  LDSM.16.M88.4 R12, [R34+0x1000] ;  /* 0x00100000220c783b */ /* 0x004e680000000200 */
[----:B------:R-:W-:Y:S02]  /*115a0*/  LDSM.16.M88.4 R20, [R35] ;  /* 0x000000002314783b */ /* 0x000fe40000000200 */
[----:B------:R-:W-:-:S02]  /*115b0*/  @P2 LOP3.LUT R203, R203, 0x2, RZ, 0xfc, !PT ;  /* 0x00000002cbcb2812 */ /* 0x000fc400078efcff */
[----:B------:R-:W2:Y:S04]  /*115c0*/  LDSM.16.M88.4 R16, [R33+0x1000] ;  /* 0x001000002110783b */ /* 0x000ea80000000200 */
[----:B---3--:R-:W3:Y:S04]  /*115d0*/  LDSM.16.M88.4 R8, [R34+0x1400] ;  /* 0x001400002208783b */ /* 0x008ee80000000200 */
[----:B----4-:R-:W4:Y:S04]  /*115e0*/  LDSM.16.M88.4 R24, [R33+0x1400] ;  /* 0x001400002118783b */ /* 0x010f280000000200 */
[----:B-----5:R-:W5:Y:S04]  /*115f0*/  LDSM.16.M88.4 R28, [R34+0x1800] ;  /* 0x00180000221c783b */ /* 0x020f680000000200 */
[----:B------:R-:W5:Y:S04]  /*11600*/  LDSM.16.M88.4 R48, [R33+0x1800] ;  /* 0x001800002130783b */ /* 0x000f680000000200 */
[----:B------:R-:W0:Y:S01]  /*11610*/  LDGDEPBAR ;  /* 0x00000000000079af */ /* 0x000e220000000000 */
[C---:B-1----:R-:W-:Y:S08]  /*11620*/  HMMA.16816.F32.BF16 R36, R4.reuse, R12, RZ ;  /* 0x0000000c0424723c */ /* 0x042ff000000418ff */
[----:B------:R-:W-:-:S12]  /*11630*/  HMMA.16816.F32.BF16 R12, R4, R14, RZ ;  /* 0x0000000e040c723c */ /* 0x000fd800000418ff */
[C---:B--2---:R-:W-:Y:S08]  /*11640*/  HMMA.16816.F32.BF16 R36, R20.reuse, R16, R36 ;  /* 0x000000101424723c */ /* 0x044ff00000041824 */
[----:B------:R-:W-:Y:S08]  /*11650*/  HMMA.16816.F32.BF16 R12, R20, R18, R12 ;  /* 0x00000012140c723c */ /* 0x000ff0000004180c */
[C---:B---3--:R-:W-:Y:S08]  /*11660*/  HMMA.16816.F32.BF16 R16, R4.reuse, R8, RZ ;  /* 0x000000080410723c */ /* 0x048ff000000418ff */
[----:B------:R-:W-:-:S12]  /*11670*/  HMMA.16816.F32.BF16 R8, R4, R10, RZ ;  /* 0x0000000a0408723c */ /* 0x000fd800000418ff */
[C---:B----4-:R-:W-:Y:S08]  /*11680*/  HMMA.16816.F32.BF16 R16, R20.reuse, R24, R16 ;  /* 0x000000181410723c */ /* 0x050ff00000041810 */
[----:B------:R-:W-:Y:S01]  /*11690*/  HMMA.16816.F32.BF16 R8, R20, R26, R8 ;  /* 0x0000001a1408723c */ /* 0x000fe20000041808 */
[----:B------:R-:W1:Y:S01]  /*116a0*/  LDSM.16.M88.4 R24, [R34+0x1c00] ;  /* 0x001c00002218783b */ /* 0x000e620000000200 */
[-C--:B------:R-:W-:Y:S01]  /*116b0*/  FMUL.FTZ R12, R12, R43.reuse ;  /* 0x0000002b0c0c7220 */ /* 0x080fe20000410000 */
        /* <DEDUP_REMOVED lines=17> */
[----:B------:R-:W4:Y:S01]  /*117d0*/  MUFU.TANH R58, R37 ;  /* 0x00000025003a7308 */ /* 0x000f220000002400 */
[C---:B-----5:R-:W-:Y:S07]  /*117e0*/  HMMA.16816.F32.BF16 R12, R4.reuse, R28, RZ ;  /* 0x0000001c040c723c */ /* 0x060fee00000418ff */
[----:B------:R-:W1:Y:S01]  /*117f0*/  MUFU.TANH R57, R38 ;  /* 0x0000002600397308 */ /* 0x000e620000002400 */
        /* <DEDUP_REMOVED lines=20> */
[----:B------:R1:W1:Y:S08]  /*11940*/  MUFU.TANH R40, R10 ;  /* 0x0000000a00287308 */ /* 0x0002700000002400 */
[----:B------:R3:W2:Y:S05]  /*11950*/  MUFU.TANH R60, R12 ;  /* 0x0000000c003c7308 */ /* 0x0006aa0000002400 */
[----:B-----5:R-:W-:Y:S03]  /*11960*/  HMMA.16816.F32.BF16 R16, R20, R36, R16 ;  /* 0x000000241410723c */ /* 0x020fe60000041810 */
[----:B------:R-:W2:Y:S01]  /*11970*/  MUFU.TANH R67, R28 ;  /* 0x0000001c00437308 */ /* 0x000ea20000002400 */
[----:B-1----:R-:W1:Y:S07]  /*11980*/  LDSM.16.M88.4 R8, [R34+0x2000] ;  /* 0x002000002208783b */ /* 0x002e6e0000000200 */
[----:B------:R1:W1:Y:S01]  /*11990*/  MUFU.TANH R68, R29 ;  /* 0x0000001d00447308 */ /* 0x0002620000002400 */
[----:B---3--:R-:W-:Y:S01]  /*119a0*/  HMMA.16816.F32.BF16 R12, R4, R26, RZ ;  /* 0x0000001a040c723c */ /* 0x008fe200000418ff */
[----:B------:R-:W3:Y:S06]  /*119b0*/  LDSM.16.M88.4 R24, [R33+0x2000] ;  /* 0x002000002118783b */ /* 0x000eec0000000200 */
[-C--:B------:R-:W-:Y:S01]  /*119c0*/  FMUL.FTZ R16, R16, R43.reuse ;  /* 0x0000002b10107220 */ /* 0x080fe20000410000 */
[-C--:B------:R-:W-:Y:S01]  /*119d0*/  FMUL.FTZ R17, R17, R43.reuse ;  /* 0x0000002b11117220 */ /* 0x080fe20000410000 */
[-C--:B------:R-:W-:Y:S01]  /*119e0*/  FMUL.FTZ R70, R18, R43.reuse ;  /* 0x0000002b12467220 */ /* 0x080fe20000410000 */
[-C--:B------:R-:W-:Y:S01]  /*119f0*/  FMUL.FTZ R71, R19, R43.reuse ;  /* 0x0000002b13477220 */ /* 0x080fe20000410000 */
[----:B------:R-:W1:Y:S08]  /*11a00*/  MUFU.TANH R69, R16 ;  /* 0x0000001000457308 */ /* 0x000e700000002400 */
[----:B------:R5:W2:Y:S01]  /*11a10*/  MUFU.TANH R73, R17 ;  /* 0x0000001100497308 */ /* 0x000aa20000002400 */
[----:B------:R-:W-:Y:S01]  /*11a20*/  HMMA.16816.F32.BF16 R12, R20, R38, R12 ;  /* 0x00000026140c723c */ /* 0x000fe2000004180c */
[----:B------:R-:W4:Y:S06]  /*11a30*/  LDSM.16.M88.4 R36, [R34+0x2400] ;  /* 0x002400002224783b */ /* 0x000f2c0000000200 */
[----:B------:R-:W2:Y:S01]  /*11a40*/  MUFU.TANH R54, R54 ;  /* 0x0000003600367308 */ /* 0x000ea20000002400 */
[C---:B-1----:R-:W-:Y:S07]  /*11a50*/  HMMA.16816.F32.BF16 R28, R4.reuse, R8, RZ ;  /* 0x00000008041c723c */ /* 0x042fee00000418ff */
[----:B------:R-:W1:Y:S01]  /*11a60*/  MUFU.TANH R52, R52 ;  /* 0x0000003400347308 */ /* 0x000e620000002400 */
[----:B-----5:R-:W5:Y:S03]  /*11a70*/  LDSM.16.M88.4 R16, [R33+0x2400] ;  /* 0x002400002110783b */ /* 0x020f660000000200 */
[-C--:B------:R-:W-:Y:S01]  /*11a80*/  FMUL.FTZ R12, R12, R43.reuse ;  /* 0x0000002b0c0c7220 */ /* 0x080fe20000410000 */
[----:B------:R-:W-:Y:S01]  /*11a90*/  HMMA.16816.F32.BF16 R8, R4, R10, RZ ;  /* 0x0000000a0408723c */ /* 0x000fe200000418ff */
[-C--:B------:R-:W-:Y:S01]  /*11aa0*/  FMUL.FTZ R77, R13, R43.reuse ;  /* 0x0000002b0d4d7220 */ /* 0x080fe20000410000 */
[-C--:B------:R-:W-:Y:S01]  /*11ab0*/  FMUL.FTZ R74, R14, R43.reuse ;  /* 0x0000002b0e4a7220 */ /* 0x080fe20000410000 */
[----:B------:R4:W1:Y:S01]  /*11ac0*/  MUFU.TANH R75, R12 ;  /* 0x0000000c004b7308 */ /* 0x0008620000002400 */
[----:B------:R-:W-:-:S07]  /*11ad0*/  FMUL.FTZ R76, R15, R43 ;  /* 0x0000002b0f4c7220 */ /* 0x000fce0000410000 */
[----:B------:R-:W1:Y:S01]  /*11ae0*/  MUFU.TANH R47, R47 ;  /* 0x0000002f002f7308 */ /* 0x000e620000002400 */
[C---:B---3--:R-:W-:Y:S07]  /*11af0*/  HMMA.16816.F32.BF16 R28, R20.reuse, R24, R28 ;  /* 0x00000018141c723c */ /* 0x048fee000004181c */
[----:B------:R-:W3:Y:S01]  /*11b00*/  MUFU.TANH R35, R35 ;  /* 0x0000002300237308 */ /* 0x000ee20000002400 */
[----:B------:R-:W-:Y:S01]  /*11b10*/  HMMA.16816.F32.BF16 R8, R20, R26, R8 ;  /* 0x0000001a1408723c */ /* 0x000fe20000041808 */
[----:B------:R-:W2:Y:S06]  /*11b20*/  LDSM.16.M88.4 R24, [R34+0x2800] ;  /* 0x002800002218783b */ /* 0x000eac0000000200 */
[----:B------:R-:W1:Y:S01]  /*11b30*/  MUFU.TANH R61, R61 ;  /* 0x0000003d003d7308 */ /* 0x000e620000002400 */
        /* <DEDUP_REMOVED lines=12> */
[C---:B-----5:R-:W-:Y:S03]  /*11c00*/  HMMA.16816.F32.BF16 R12, R20.reuse, R16, R12 ;  /* 0x00000010140c723c */ /* 0x060fe6000004180c */
[----:B------:R-:W1:Y:S01]  /*11c10*/  MUFU.TANH R51, R51 ;  /* 0x0000003300337308 */ /* 0x000e620000002400 */
[----:B----4-:R-:W4:Y:S04]  /*11c20*/  LDSM.16.M88.4 R28, [R33+0x2800] ;  /* 0x00280000211c783b */ /* 0x010f280000000200 */
[----:B------:R-:W-:Y:S01]  /*11c30*/  HMMA.16816.F32.BF16 R36, R20, R18, R36 ;  /* 0x000000121424723c */ /* 0x000fe20000041824 */
[----:B------:R-:W5:Y:S02]  /*11c40*/  LDSM.16.M88.4 R16, [R34+0x2c00] ;  /* 0x002c00002210783b */ /* 0x000f640000000200 */
[----:B------:R-:W1:Y:S05]  /*11c50*/  MUFU.TANH R62, R62 ;  /* 0x0000003e003e7308 */ /* 0x000e6a0000002400 */
        /* <DEDUP_REMOVED lines=13> */
[C---:B----4-:R-:W-:Y:S07]  /*11d30*/  HMMA.16816.F32.BF16 R8, R20.reuse, R28, R8 ;  /* 0x0000001c1408723c */ /* 0x050fee0000041808 */
[----:B------:R-:W4:Y:S01]  /*11d40*/  MUFU.TANH R95, R36 ;  /* 0x00000024005f7308 */ /* 0x000f220000002400 */
[----:B------:R-:W-:Y:S07]  /*11d50*/  HMMA.16816.F32.BF16 R24, R20, R30, R24 ;  /* 0x0000001e1418723c */ /* 0x000fee0000041818 */
[----:B------:R2:W1:Y:S01]  /*11d60*/  MUFU.TANH R96, R37 ;  /* 0x0000002500607308 */ /* 0x0004620000002400 */
[----:B---3--:R-:W3:Y:S01]  /*11d70*/  LDSM.16.M88.4 R12, [R33+0x2c00] ;  /* 0x002c0000210c783b */ /* 0x008ee20000000200 */
[C---:B-----5:R-:W-:Y:S02]  /*11d80*/  HMMA.16816.F32.BF16 R28, R4.reuse, R16, RZ ;  /* 0x00000010041c723c */ /* 0x060fe400000418ff */
[-C--:B------:R-:W-:Y:S01]  /*11d90*/  FMUL.FTZ R8, R8, R43.reuse ;  /* 0x0000002b08087220 */ /* 0x080fe20000410000 */
[-C--:B------:R-:W-:Y:S01]  /*11da0*/  FMUL.FTZ R9, R9, R43.reuse ;  /* 0x0000002b09097220 */ /* 0x080fe20000410000 */
[-C--:B------:R-:W-:Y:S01]  /*11db0*/  FMUL.FTZ R94, R10, R43.reuse ;  /* 0x0000002b0a5e7220 */ /* 0x080fe20000410000 */
[-C--:B------:R-:W-:Y:S01]  /*11dc0*/  FMUL.FTZ R93, R11, R43.reuse ;  /* 0x0000002b0b5d7220 */ /* 0x080fe20000410000 */
[----:B------:R-:W1:Y:S02]  /*11dd0*/  MUFU.TANH R97, R8 ;  /* 0x0000000800617308 */ /* 0x000e640000002400 */
[----:B------:R-:W-:Y:S02]  /*11de0*/  HMMA.16816.F32.BF16 R16, R4, R18, RZ ;  /* 0x000000120410723c */ /* 0x000fe400000418ff */
[-C--:B------:R-:W-:Y:S01]  /*11df0*/  FMUL.FTZ R24, R24, R43.reuse ;  /* 0x0000002b18187220 */ /* 0x080fe20000410000 */
[----:B--2---:R-:W2:Y:S01]  /*11e00*/  LDSM.16.M88.4 R36, [R34+0x3000] ;  /* 0x003000002224783b */ /* 0x004ea20000000200 */
[-C--:B------:R-:W-:Y:S01]  /*11e10*/  FMUL.FTZ R101, R25, R43.reuse ;  /* 0x0000002b19657220 */ /* 0x080fe20000410000 */
[-C--:B------:R-:W-:Y:S01]  /*11e20*/  FMUL.FTZ R99, R26, R43.reuse ;  /* 0x0000002b1a637220 */ /* 0x080fe20000410000 */
[----:B------:R5:W1:Y:S01]  /*11e30*/  MUFU.TANH R98, R9 ;  /* 0x0000000900627308 */ /* 0x000a620000002400 */
[----:B------:R-:W-:-:S07]  /*11e40*/  FMUL.FTZ R103, R27, R43 ;  /* 0x0000002b1b677220 */ /* 0x000fce0000410000 */
[----:B------:R4:W1:Y:S08]  /*11e50*/  MUFU.TANH R100, R24 ;  /* 0x0000001800647308 */ /* 0x0008700000002400 */
[----:B------:R-:W1:Y:S01]  /*11e60*/  MUFU.TANH R63, R63 ;  /* 0x0000003f003f7308 */ /* 0x000e620000002400 */
[----:B-----5:R-:W5:Y:S01]  /*11e70*/  LDSM.16.M88.4 R8, [R33+0x3000] ;  /* 0x003000002108783b */ /* 0x020f620000000200 */
[C---:B---3--:R-:W-:Y:S06]  /*11e80*/  HMMA.16816.F32.BF16 R28, R20.reuse, R12, R28 ;  /* 0x0000000c141c723c */ /* 0x048fec000004181c */
[----:B------:R-:W3:Y:S01]  /*11e90*/  MUFU.TANH R70, R70 ;  /* 0x0000004600467308 */ /* 0x000ee20000002400 */
[----:B----4-:R-:W4:Y:S01]  /*11ea0*/  LDSM.16.M88.4 R24, [R34+0x3400] ;  /* 0x003400002218783b */ /* 0x010f220000000200 */
[----:B------:R-:W-:Y:S06]  /*11eb0*/  HMMA.16816.F32.BF16 R16, R20, R14, R16 ;  /* 0x0000000e1410723c */ /* 0x000fec0000041810 */
[----:B------:R-:W1:Y:S02]  /*11ec0*/  MUFU.TANH R71, R71 ;  /* 0x0000004700477308 */ /* 0x000e640000002400 */
        /* <DEDUP_REMOVED lines=12> */
[----:B-----5:R-:W-:Y:S03]  /*11f90*/  HMMA.16816.F32.BF16 R12, R20, R8, R12 ;  /* 0x00000008140c723c */ /* 0x020fe6000004180c */
[----:B------:R-:W1:Y:S01]  /*11fa0*/  MUFU.TANH R74, R74 ;  /* 0x0000004a004a7308 */ /* 0x000e620000002400 */
[----:B--2---:R-:W2:Y:S04]  /*11fb0*/  LDSM.16.M88.4 R28, [R33+0x3400] ;  /* 0x00340000211c783b */ /* 0x004ea80000000200 */
[----:B----4-:R-:W-:Y:S03]  /*11fc0*/  HMMA.16816.F32.BF16 R16, R4, R24, RZ ;  /* 0x000000180410723c */ /* 0x010fe600000418ff */
[----:B------:R-:W4:Y:S05]  /*11fd0*/  MUFU.TANH R76, R76 ;  /* 0x0000004c004c7308 */ /* 0x000f2a0000002400 */
[----:B------:R-:W-:Y:S01]  /*11fe0*/  HMMA.16816.F32.BF16 R36, R20, R10, R36 ;  /* 0x0000000a1424723c */ /* 0x000fe20000041824 */
[----:B------:R-:W5:Y:S02]  /*11ff0*/  LDSM.16.M88.4 R8, [R34+0x3800] ;  /* 0x003800002208783b */ /* 0x000f640000000200 */
[-C--:B------:R-:W-:Y:S01]  /*12000*/  FMUL.FTZ R12, R12, R43.reuse ;  /* 0x0000002b0c0c7220 */ /* 0x080fe20000410000 */
[-C--:B------:R-:W-:Y:S01]  /*12010*/  FMUL.FTZ R13, R13, R43.reuse ;  /* 0x0000002b0d0d7220 */ /* 0x080fe20000410000 */
[-C--:B------:R-:W-:Y:S01]  /*12020*/  FMUL.FTZ R14, R14, R43.reuse ;  /* 0x0000002b0e0e7220 */ /* 0x080fe20000410000 */
[-C--:B------:R-:W-:Y:S01]  /*12030*/  FMUL.FTZ R111, R15, R43.reuse ;  /* 0x0000002b0f6f7220 */ /* 0x080fe20000410000 */
[----:B------:R-:W1:Y:S01]  /*12040*/  MUFU.TANH R118, R12 ;  /* 0x0000000c00767308 */ /* 0x000e620000002400 */
[----:B------:R-:W-:Y:S07]  /*12050*/  HMMA.16816.F32.BF16 R24, R4, R26, RZ ;  /* 0x0000001a0418723c */ /* 0x000fee00000418ff */
[----:B------:R-:W1:Y:S04]  /*12060*/  MUFU.TANH R120, R13 ;  /* 0x0000000d00787308 */ /* 0x000e680000002400 */
[-C--:B------:R-:W-:Y:S01]  /*12070*/  FMUL.FTZ R36, R36, R43.reuse ;  /* 0x0000002b24247220 */ /* 0x080fe20000410000 */
[-C--:B------:R-:W-:Y:S01]  /*12080*/  FMUL.FTZ R37, R37, R43.reuse ;  /* 0x0000002b25257220 */ /* 0x080fe20000410000 */
[-C--:B------:R-:W-:Y:S01]  /*12090*/  FMUL.FTZ R112, R38, R43.reuse ;  /* 0x0000002b26707220 */ /* 0x080fe20000410000 */
[-C--:B------:R-:W-:Y:S01]  /*120a0*/  FMUL.FTZ R113, R39, R43.reuse ;  /* 0x0000002b27717220 */ /* 0x080fe20000410000 */
[----:B------:R3:W1:Y:S01]  /*120b0*/  MUFU.TANH R110, R14 ;  /* 0x0000000e006e7308 */ /* 0x0006620000002400 */
[C---:B--2---:R-:W-:Y:S07]  /*120c0*/  HMMA.16816.F32.BF16 R16, R20.reuse, R28, R16 ;  /* 0x0000001c1410723c */ /* 0x044fee0000041810 */
[----:B------:R-:W2:Y:S01]  /*120d0*/  MUFU.TANH R121, R36 ;  /* 0x0000002400797308 */ /* 0x000ea20000002400 */
        /* <DEDUP_REMOVED lines=11> */
[----:B----4-:R-:W4:Y:S01]  /*12190*/  LDSM.16.M88.4 R36, [R34+0x3c00] ;  /* 0x003c00002224783b */ /* 0x010f220000000200 */
        /* <DEDUP_REMOVED lines=9> */
[----:B--2---:R-:W2:Y:S01]  /*12230*/  LDSM.16.M88.4 R24, [R34+0x4000] ;  /* 0x004000002218783b */ /* 0x004ea20000000200 */
        /* <DEDUP_REMOVED lines=56> */
[----:B----4-:R4:W1:Y:S01]  /*125c0*/  LDSM.16.M88.4 R24, [R34+0x4c00] ;  /* 0x004c00002218783b */ /* 0x0108620000000200 */
        /* <DEDUP_REMOVED lines=10> */
[----:B----4-:R-:W-:-:S03]  /*12670*/  FMUL.FTZ R34, R17, R43 ;  /* 0x0000002b11227220 */ /* 0x010fc60000410000 */
[----:B------:R-:W4:Y:S05]  /*12680*/  MUFU.TANH R91, R91 ;  /* 0x0000005b005b7308 */ /* 0x000f2a0000002400 */
[----:B-----5:R-:W-:Y:S01]  /*12690*/  HMMA.16816.F32.BF16 R12, R20, R8, R12 ;  /* 0x00000008140c723c */ /* 0x020fe2000004180c */
[-C--:B------:R-:W-:Y:S01]  /*126a0*/  FMUL.FTZ R9, R18, R43.reuse ;  /* 0x0000002b12097220 */ /* 0x080fe20000410000 */
[----:B------:R-:W-:Y:S01]  /*126b0*/  FMUL.FTZ R8, R19, R43 ;  /* 0x0000002b13087220 */ /* 0x000fe20000410000 */
[----:B------:R-:W3:Y:S01]  /*126c0*/  MUFU.TANH R94, R94 ;  /* 0x0000005e005e7308 */ /* 0x000ee20000002400 */
[----:B--2---:R-:W2:Y:S01]  /*126d0*/  LDSM.16.M88.4 R28, [R33+0x4c00] ;  /* 0x004c0000211c783b */ /* 0x004ea20000000200 */
[----:B------:R-:W-:-:S04]  /*126e0*/  DEPBAR.LE SB0, 0x0 ;  /* 0x000080000000791a */ /* 0x000fc80000000000 */
[C---:B-1----:R-:W-:Y:S02]  /*126f0*/  HMMA.16816.F32.BF16 R16, R4.reuse, R24, RZ ;  /* 0x000000180410723c */ /* 0x042fe400000418ff */
[----:B------:R-:W1:Y:S06]  /*12700*/  MUFU.TANH R93, R93 ;  /* 0x0000005d005d7308 */ /* 0x000e6c0000002400 */
[----:B------:R-:W-:Y:S02]  /*12710*/  HMMA.16816.F32.BF16 R4, R4, R26, RZ ;  /* 0x0000001a0404723c */ /* 0x000fe400000418ff */
[-C--:B------:R-:W-:Y:S01]  /*12720*/  FMUL.FTZ R12, R12, R43.reuse ;  /* 0x0000002b0c0c7220 */ /* 0x080fe20000410000 */
[-C--:B------:R-:W-:Y:S01]  /*12730*/  FMUL.FTZ R13, R13, R43.reuse ;  /* 0x0000002b0d0d7220 */ /* 0x080fe20000410000 */
[----:B------:R-:W1:Y:S04]  /*12740*/  MUFU.TANH R101, R101 ;  /* 0x0000006500657308 */ /* 0x000e680000002400 */
[----:B------:R-:W-:Y:S01]  /*12750*/  HMMA.16816.F32.BF16 R36, R20, R10, R36 ;  /* 0x0000000a1424723c */ /* 0x000fe20000041824 */
[-C--:B------:R-:W-:Y:S01]  /*12760*/  FMUL.FTZ R11, R14, R43.reuse ;  /* 0x0000002b0e0b7220 */ /* 0x080fe20000410000 */
[----:B------:R-:W-:-:S02]  /*12770*/  FMUL.FTZ R10, R15, R43 ;  /* 0x0000002b0f0a7220 */ /* 0x000fc40000410000 */
[----:B------:R5:W1:Y:S08]  /*12780*/  MUFU.TANH R205, R12 ;  /* 0x0000000c00cd7308 */ /* 0x000a700000002400 */
[----:B------:R4:W1:Y:S01]  /*12790*/  MUFU.TANH R210, R13 ;  /* 0x0000000d00d27308 */ /* 0x0008620000002400 */
[C---:B--2---:R-:W-:Y:S06]  /*127a0*/  HMMA.16816.F32.BF16 R16, R20.reuse, R28, R16 ;  /* 0x0000001c1410723c */ /* 0x044fec0000041810 */
[-C--:B------:R-:W-:Y:S01]  /*127b0*/  FMUL.FTZ R28, R36, R43.reuse ;  /* 0x0000002b241c7220 */ /* 0x080fe20000410000 */
[-C--:B-----5:R-:W-:Y:S01]  /*127c0*/  FMUL.FTZ R12, R39, R43.reuse ;  /* 0x0000002b270c7220 */ /* 0x0a0fe20000410000 */
[-C--:B------:R-:W-:Y:S01]  /*127d0*/  FMUL.FTZ R37, R37, R43.reuse ;  /* 0x0000002b25257220 */ /* 0x080fe20000410000 */
[----:B------:R-:W2:Y:S01]  /*127e0*/  MUFU.TANH R99, R99 ;  /* 0x0000006300637308 */ /* 0x000ea20000002400 */
[----:B------:R-:W-:Y:S01]  /*127f0*/  HMMA.16816.F32.BF16 R4, R20, R30, R4 ;  /* 0x0000001e1404723c */ /* 0x000fe20000041804 */
[----:B------:R-:W-:Y:S01]  /*12800*/  SHF.L.U32 R30, R66, 0x8, RZ ;  /* 0x00000008421e7819 */ /* 0x000fe200000006ff */
[----:B----4-:R-:W-:-:S05]  /*12810*/  FMUL.FTZ R13, R38, R43 ;  /* 0x0000002b260d7220 */ /* 0x010fca0000410000 */
[----:B------:R-:W4:Y:S02]  /*12820*/  MUFU.TANH R103, R103 ;  /* 0x0000006700677308 */ /* 0x000f240000002400 */
        /* <DEDUP_REMOVED lines=55> */
[----:B------:R1:W1:Y:S08]  /*12ba0*/  MUFU.TANH R20, R4 ;  /* 0x0000000400147308 */ /* 0x0002700000002400 */
[----:B------:R1:W1:Y:S08]  /*12bb0*/  MUFU.TANH R18, R5 ;  /* 0x0000000500127308 */ /* 0x0002700000002400 */
[----:B------:R1:W1:Y:S08]  /*12bc0*/  MUFU.TANH R16, R6 ;  /* 0x0000000600107308 */ /* 0x0002700000002400 */
        /* <DEDUP_REMOVED lines=67> */
.L_x_4473:
        /* <DEDUP_REMOVED lines=8> */
.L_x_4474:
[----:B------:R-:W-:Y:S05]  /*13080*/  BSYNC.RECONVERGENT B0 ;  /* 0x0000000000007941 */ /* 0x000fea0003800200 */
.L_x_4472:
        /* <DEDUP_REMOVED lines=28> */
.L_x_4471:
[----:B------:R-:W-:Y:S05]  /*13250*/  BSYNC.RECONVERGENT B1 ;  /* 0x0000000000017941 */ /* 0x000fea0003800200 */
.L_x_4470:
[----:B------:R-:W-:Y:S01]  /*13260*/  LOP3.LUT R30, R30, R41, RZ, 0xfc, !PT ;  /* 0x000000291e1e7212 */ /* 0x000fe200078efcff */
[----:B------:R-:W3:Y:S01]  /*13270*/  LD.E R72, desc[UR4][R148.64+0xdc] ;  /* 0x0000dc0494487980 */ /* 0x000ee2000c101900 */
[----:B------:R-:W-:-:S03]  /*13280*/  LOP3.LUT R203, R203, 0xfffffffe, RZ, 0xc0, !PT ;  /* 0xfffffffecbcb7812 */ /* 0x000fc600078ec0ff */
[C---:B-1----:R-:W-:Y:S02]  /*13290*/  VIADD R5, R30.reuse, 0xfffffe00 ;  /* 0xfffffe001e057836 */ /* 0x042fe40000000000 */
[C---:B------:R-:W-:Y:S02]  /*132a0*/  VIADD R4, R30.reuse, 0xfffffe01 ;  /* 0xfffffe011e047836 */ /* 0x040fe40000000000 */
[C---:B------:R-:W-:Y:S01]  /*132b0*/  VIADD R6, R30.reuse, 0xfffffe09 ;  /* 0xfffffe091e067836 */ /* 0x040fe20000000000 */
[C---:B------:R-:W-:Y:S02]  /*132c0*/  ISETP.GE.AND P0, PT, R5.reuse, R202, PT ;  /* 0x000000ca0500720c */ /* 0x040fe40003f06270 */
[C---:B------:R-:W-:Y:S02]  /*132d0*/  ISETP.GE.AND P3, PT, R5.reuse, R201, PT ;  /* 0x000000c90500720c */ /* 0x040fe40003f66270 */
[C---:B------:R-:W-:Y:S02]  /*132e0*/  ISETP.GE.AND P1, PT, R5.reuse, R200, PT ;  /* 0x000000c80500720c */ /* 0x040fe40003f26270 */
[----:B------:R-:W-:Y:S01]  /*132f0*/  ISETP.GE.AND P2, PT, R5, R199, PT ;  /* 0x000000c70500720c */ /* 0x000fe20003f46270 */
[----:B------:R-:W-:Y:S01]  /*13300*/  VIADD R5, R30, 0xfffffe08 ;  /* 0xfffffe081e057836 */ /* 0x000fe20000000000 */
[----:B------:R-:W-:-:S02]  /*13310*/  FSEL R59, R59, -INF , P0 ;  /* 0xff8000003b3b7808 */ /* 0x000fc40000000000 */
[----:B------:R-:W-:Y:S02]  /*13320*/  ISETP.GE.AND P0, PT, R4, R202, PT ;  /* 0x000000ca0400720c */ /* 0x000fe40003f06270 */
[----:B--2---:R-:W-:Y:S02]  /*13330*/  FSEL R24, R59, -INF , !P3 ;  /* 0xff8000003b187808 */ /* 0x004fe40005800000 */
[----:B------:R-:W-:Y:S02]  /*13340*/  FSEL R58, R58, -INF , P0 ;  /* 0xff8000003a3a7808 */ /* 0x000fe40000000000 */
[----:B------:R-:W-:Y:S02]  /*13350*/  ISETP.GE.AND P0, PT, R5, R200, PT ;  /* 0x000000c80500720c */ /* 0x000fe40003f06270 */
[----:B------:R-:W-:Y:S02]  /*13360*/  ISETP.GE.AND P3, PT, R4, R199, PT ;  /* 0x000000c70400720c */ /* 0x000fe40003f66270 */
[----:B------:R-:W-:-:S02]  /*13370*/  FSEL R52, R52, -INF , P0 ;  /* 0xff80000034347808 */ /* 0x000fc40000000000 */
[C---:B------:R-:W-:Y:S02]  /*13380*/  ISETP.GE.AND P5, PT, R4.reuse, R201, PT ;  /* 0x000000c90400720c */ /* 0x040fe40003fa6270 */
[----:B------:R-:W-:Y:S02]  /*13390*/  ISETP.GE.AND P6, PT, R4, R200, PT ;  /* 0x000000c80400720c */ /* 0x000fe40003fc6270 */
[----:B------:R-:W-:Y:S02]  /*133a0*/  ISETP.GE.AND P0, PT, R6, R199, PT ;  /* 0x000000c70600720c */ /* 0x000fe40003f06270 */
[----:B------:R-:W-:Y:S02]  /*133b0*/  FSEL R4, R57, -INF , P1 ;  /* 0xff80000039047808 */ /* 0x000fe40000800000 */
[----:B------:R-:W-:Y:S02]  /*133c0*/  P2R R17, PR, RZ, 0x8 ;  /* 0x00000008ff117803 */ /* 0x000fe40000000000 */
[----:B------:R-:W-:-:S02]  /*133d0*/  ISETP.GE.AND P4, PT, R5, R202, PT ;  /* 0x000000ca0500720c */ /* 0x000fc40003f86270 */
[----:B------:R-:W-:Y:S02]  /*133e0*/  FSEL R4, R4, -INF , !P2 ;  /* 0xff80000004047808 */ /* 0x000fe40005000000 */
[C---:B------:R-:W-:Y:S02]  /*133f0*/  ISETP.GE.AND P3, PT, R5.reuse, R201, PT ;  /* 0x000000c90500720c */ /* 0x040fe40003f66270 */
[----:B------:R-:W-:Y:S02]  /*13400*/  FSEL R252, R58, -INF , !P5 ;  /* 0xff8000003afc7808 */ /* 0x000fe40006800000 */
[----:B------:R-:W-:Y:S02]  /*13410*/  ISETP.GE.AND P2, PT, R5, R199, PT ;  /* 0x000000c70500720c */ /* 0x000fe40003f46270 */
[----:B------:R-:W-:Y:S01]  /*13420*/  ISETP.NE.AND P5, PT, R17, RZ, PT ;  /* 0x000000ff1100720c */ /* 0x000fe20003fa5270 */
[----:B------:R-:W-:Y:S01]  /*13430*/  VIADD R17, R30, 0xfffffe10 ;  /* 0xfffffe101e117836 */ /* 0x000fe20000000000 */
[----:B------:R-:W-:-:S02]  /*13440*/  FSEL R5, R56, -INF , P6 ;  /* 0xff80000038057808 */ /* 0x000fc40003000000 */
[----:B------:R-:W-:Y:S02]  /*13450*/  FSEL R55, R55, -INF , P4 ;  /* 0xff80000037377808 */ /* 0x000fe40002000000 */
[----:B------:R-:W-:Y:S02]  /*13460*/  FSEL R5, R5, -INF , !P5 ;  /* 0xff80000005057808 */ /* 0x000fe40006800000 */
[C---:B------:R-:W-:Y:S02]  /*13470*/  ISETP.GE.AND P1, PT, R6.reuse, R202, PT ;  /* 0x000000ca0600720c */ /* 0x040fe40003f26270 */
[C---:B------:R-:W-:Y:S02]  /*13480*/  ISETP.GE.AND P5, PT, R6.reuse, R201, PT ;  /* 0x000000c90600720c */ /* 0x040fe40003fa6270 */
[----:B------:R-:W-:Y:S02]  /*13490*/  ISETP.GE.AND P4, PT, R6, R200, PT ;  /* 0x000000c80600720c */ /* 0x000fe40003f86270 */
[----:B------:R-:W-:-:S02]  /*134a0*/  FSEL R25, R55, -INF , !P3 ;  /* 0xff80000037197808 */ /* 0x000fc40005800000 */
[----:B------:R-:W-:Y:S02]  /*134b0*/  @P0 LOP3.LUT R203, R203, 0x1, RZ, 0xfc, !PT ;  /* 0x00000001cbcb0812 */ /* 0x000fe400078efcff */
[----:B------:R-:W-:Y:S02]  /*134c0*/  FSEL R6, R52, -INF , !P2 ;  /* 0xff80000034067808 */ /* 0x000fe40005000000 */
[C---:B------:R-:W-:Y:S02]  /*134d0*/  ISETP.GE.AND P3, PT, R17.reuse, R202, PT ;  /* 0x000000ca1100720c */ /* 0x040fe40003f66270 */
[C---:B------:R-:W-:Y:S02]  /*134e0*/  ISETP.GE.AND P2, PT, R17.reuse, R201, PT ;  /* 0x000000c91100720c */ /* 0x040fe40003f46270 */
[C---:B------:R-:W-:Y:S02]  /*134f0*/  ISETP.GE.AND P0, PT, R17.reuse, R200, PT ;  /* 0x000000c81100720c */ /* 0x040fe40003f06270 */
[----:B------:R-:W-:Y:S01]  /*13500*/  ISETP.GE.AND P6, PT, R17, R199, PT ;  /* 0x000000c71100720c */ /* 0x000fe20003fc6270 */
[----:B------:R-:W-:Y:S01]  /*13510*/  VIADD R17, R30, 0xfffffe11 ;  /* 0xfffffe111e117836 */ /* 0x000fe20000000000 */
[----:B------:R-:W-:Y:S01]  /*13520*/  FSEL R54, R54, -INF , P1 ;  /* 0xff80000036367808 */ /* 0x000fe20000800000 */
[----:B------:R-:W-:-:S02]  /*13530*/  VIADD R226, R30, 0xfffffe18 ;  /* 0xfffffe181ee27836 */ /* 0x000fc40000000000 */
[C---:B------:R-:W-:Y:S01]  /*13540*/  VIADD R223, R30.reuse, 0xfffffe19 ;  /* 0xfffffe191edf7836 */ /* 0x040fe20000000000 */
[-C--:B------:R-:W-:Y:S01]  /*13550*/  ISETP.GE.AND P1, PT, R17, R202.reuse, PT ;  /* 0x000000ca1100720c */ /* 0x080fe20003f26270 */
[----:B------:R-:W-:Y:S01]  /*13560*/  VIADD R221, R30, 0xfffffe20 ;  /* 0xfffffe201edd7836 */ /* 0x000fe20000000000 */
[----:B------:R-:W-:Y:S01]  /*13570*/  FSEL R46, R46, -INF , P3 ;  /* 0xff8000002e2e7808 */ /* 0x000fe20001800000 */
[----:B------:R-:W-:Y:S01]  /*13580*/  VIADD R219, R30, 0xfffffe21 ;  /* 0xfffffe211edb7836 */ /* 0x000fe20000000000 */
[----:B------:R-:W-:Y:S02]  /*13590*/  FSEL R19, R44, -INF , P0 ;  /* 0xff8000002c137808 */ /* 0x000fe40000000000 */
[-C--:B------:R-:W-:Y:S02]  /*135a0*/  ISETP.GE.AND P3, PT, R226, R202.reuse, PT ;  /* 0x000000cae200720c */ /* 0x080fe40003f66270 */
[----:B------:R-:W-:Y:S02]  /*135b0*/  ISETP.GE.AND P0, PT, R223, R202, PT ;  /* 0x000000cadf00720c */ /* 0x000fe40003f06270 */
[----:B------:R-:W-:Y:S01]  /*135c0*/  FSEL R45, R45, -INF , P1 ;  /* 0xff8000002d2d7808 */ /* 0x000fe20000800000 */
[----:B------:R-:W-:Y:S01]  /*135d0*/  VIADD R216, R30, 0xfffffe28 ;  /* 0xfffffe281ed87836 */ /* 0x000fe20000000000 */
[----:B------:R-:W-:Y:S01]  /*135e0*/  FSEL R251, R46, -INF , !P2 ;  /* 0xff8000002efb7808 */ /* 0x000fe20005000000 */
[----:B------:R-:W-:Y:S01]  /*135f0*/  VIADD R215, R30, 0xfffffe29 ;  /* 0xfffffe291ed77836 */ /* 0x000fe20000000000 */
[----:B------:R-:W-:-:S02]  /*13600*/  ISETP.GE.AND P1, PT, R226, R201, PT ;  /* 0x000000c9e200720c */ /* 0x000fc40003f26270 */
[----:B------:R-:W-:Y:S02]  /*13610*/  FSEL R48, R48, -INF , P3 ;  /* 0xff80000030307808 */ /* 0x000fe40001800000 */
[----:B------:R-:W-:Y:S02]  /*13620*/  FSEL R49, R49, -INF , P0 ;  /* 0xff80000031317808 */ /* 0x000fe40000000000 */
[-C--:B------:R-:W-:Y:S02]  /*13630*/  ISETP.GE.AND P2, PT, R221, R202.reuse, PT ;  /* 0x000000cadd00720c */ /* 0x080fe40003f46270 */
[----:B------:R-:W-:Y:S02]  /*13640*/  ISETP.GE.AND P0, PT, R219, R202, PT ;  /* 0x000000cadb00720c */ /* 0x000fe40003f06270 */
[----:B------:R-:W-:Y:S01]  /*13650*/  FSEL R244, R48, -INF , !P1 ;  /* 0xff80000030f47808 */ /* 0x000fe20004800000 */
[C---:B------:R-:W-:Y:S01]  /*13660*/  VIADD R212, R30.reuse, 0xfffffe30 ;  /* 0xfffffe301ed47836 */ /* 0x040fe20000000000 */
[----:B------:R-:W-:Y:S01]  /*13670*/  ISETP.GE.AND P1, PT, R221, R201, PT ;  /* 0x000000c9dd00720c */ /* 0x000fe20003f26270 */
[----:B------:R-:W-:Y:S01]  /*13680*/  VIADD R211, R30, 0xfffffe31 ;  /* 0xfffffe311ed37836 */ /* 0x000fe20000000000 */
[----:B------:R-:W-:-:S02]  /*13690*/  FSEL R60, R60, -INF , P2 ;  /* 0xff8000003c3c7808 */ /* 0x000fc40001000000 */
[----:B------:R-:W-:Y:S02]  /*136a0*/  FSEL R61, R61, -INF , P0 ;  /* 0xff8000003d3d7808 */ /* 0x000fe40000000000 */
[-C--:B------:R-:W-:Y:S02]  /*136b0*/  ISETP.GE.AND P2, PT, R216, R202.reuse, PT ;  /* 0x000000cad800720c */ /* 0x080fe40003f46270 */
[----:B------:R-:W-:Y:S02]  /*136c0*/  ISETP.GE.AND P0, PT, R215, R202, PT ;  /* 0x000000cad700720c */ /* 0x000fe40003f06270 */
[----:B------:R-:W-:Y:S01]  /*136d0*/  FSEL R238, R60, -INF , !P1 ;  /* 0xff8000003cee7808 */ /* 0x000fe20004800000 */
[C---:B------:R-:W-:Y:S01]  /*136e0*/  VIADD R39, R30.reuse, 0xfffffe38 ;  /* 0xfffffe381e277836 */ /* 0x040fe20000000000 */
[-C--:B------:R-:W-:Y:S01]  /*136f0*/  ISETP.GE.AND P3, PT, R223, R201.reuse, PT ;  /* 0x000000c9df00720c */ /* 0x080fe20003f66270 */
[----:B------:R-:W-:Y:S01]  /*13700*/  VIADD R38, R30, 0xfffffe39 ;  /* 0xfffffe391e267836 */ /* 0x000fe20000000000 */
[----:B------:R-:W-:-:S02]  /*13710*/  ISETP.GE.AND P1, PT, R216, R201, PT ;  /* 0x000000c9d800720c */ /* 0x000fc40003f26270 */
[----:B------:R-:W-:Y:S02]  /*13720*/  FSEL R67, R67, -INF , P2 ;  /* 0xff80000043437808 */ /* 0x000fe40001000000 */
[----:B------:R-:W-:Y:S02]  /*13730*/  FSEL R68, R68, -INF , P0 ;  /* 0xff80000044447808 */ /* 0x000fe40000000000 */
[-C--:B------:R-:W-:Y:S02]  /*13740*/  ISETP.GE.AND P2, PT, R212, R202.reuse, PT ;  /* 0x000000cad400720c */ /* 0x080fe40003f46270 */
[----:B------:R-:W-:Y:S02]  /*13750*/  ISETP.GE.AND P0, PT, R211, R202, PT ;  /* 0x000000cad300720c */ /* 0x000fe40003f06270 */
[----:B------:R-:W-:Y:S02]  /*13760*/  FSEL R242, R49, -INF , !P3 ;  /* 0xff80000031f27808 */ /* 0x000fe40005800000 */
[----:B------:R-:W-:Y:S01]  /*13770*/  FSEL R230, R67, -INF , !P1 ;  /* 0xff80000043e67808 */ /* 0x000fe20004800000 */
[----:B------:R-:W-:Y:S01]  /*13780*/  VIADD R36, R30, 0xfffffe41 ;  /* 0xfffffe411e247836 */ /* 0x000fe20000000000 */
[----:B------:R-:W-:-:S02]  /*13790*/  ISETP.GE.AND P3, PT, R219, R201, PT ;  /* 0x000000c9db00720c */ /* 0x000fc40003f66270 */
[----:B------:R-:W-:Y:S02]  /*137a0*/  ISETP.GE.AND P1, PT, R212, R201, PT ;  /* 0x000000c9d400720c */ /* 0x000fe40003f26270 */
[----:B------:R-:W-:Y:S02]  /*137b0*/  FSEL R69, R69, -INF , P2 ;  /* 0xff80000045457808 */ /* 0x000fe40001000000 */
[----:B------:R-:W-:Y:S02]  /*137c0*/  FSEL R73, R73, -INF , P0 ;  /* 0xff80000049497808 */ /* 0x000fe40000000000 */
[-C--:B------:R-:W-:Y:S02]  /*137d0*/  ISETP.GE.AND P2, PT, R39, R202.reuse, PT ;  /* 0x000000ca2700720c */ /* 0x080fe40003f46270 */
[----:B------:R-:W-:Y:S02]  /*137e0*/  ISETP.GE.AND P0, PT, R38, R202, PT ;  /* 0x000000ca2600720c */ /* 0x000fe40003f06270 */
[----:B------:R-:W-:-:S02]  /*137f0*/  FSEL R234, R61, -INF , !P3 ;  /* 0xff8000003dea7808 */ /* 0x000fc40005800000 */
[----:B------:R-:W-:Y:S01]  /*13800*/  FSEL R223, R69, -INF , !P1 ;  /* 0xff80000045df7808 */ /* 0x000fe20004800000 */
[----:B------:R-:W-:Y:S01]  /*13810*/  VIADD R31, R30, 0xfffffe49 ;  /* 0xfffffe491e1f7836 */ /* 0x000fe20000000000 */
[-C--:B------:R-:W-:Y:S02]  /*13820*/  ISETP.GE.AND P3, PT, R215, R201.reuse, PT ;  /* 0x000000c9d700720c */ /* 0x080fe40003f66270 */
[----:B------:R-:W-:Y:S02]  /*13830*/  ISETP.GE.AND P1, PT, R39, R201, PT ;  /* 0x000000c92700720c */ /* 0x000fe40003f26270 */
[----:B------:R-:W-:Y:S02]  /*13840*/  FSEL R75, R75, -INF , P2 ;  /* 0xff8000004b4b7808 */ /* 0x000fe40001000000 */
[----:B------:R-:W-:Y:S02]  /*13850*/  FSEL R77, R77, -INF , P0 ;  /* 0xff8000004d4d7808 */ /* 0x000fe40000000000 */
[----:B------:R-:W-:-:S02]  /*13860*/  ISETP.GE.AND P0, PT, R36, R202, PT ;  /* 0x000000ca2400720c */ /* 0x000fc40003f06270 */
[----:B------:R-:W-:Y:S02]  /*13870*/  FSEL R226, R68, -INF , !P3 ;  /* 0xff80000044e27808 */ /* 0x000fe40005800000 */
[----:B------:R-:W-:Y:S01]  /*13880*/  FSEL R219, R75, -INF , !P1 ;  /* 0xff8000004bdb7808 */ /* 0x000fe20004800000 */
[C---:B------:R-:W-:Y:S01]  /*13890*/  VIADD R37, R30.reuse, 0xfffffe40 ;  /* 0xfffffe401e257836 */ /* 0x040fe20000000000 */
[----:B------:R-:W-:Y:S01]  /*138a0*/  ISETP.GE.AND P3, PT, R211, R201, PT ;  /* 0x000000c9d300720c */ /* 0x000fe20003f66270 */
[----:B------:R-:W-:Y:S01]  /*138b0*/  VIADD R27, R30, 0xfffffe51 ;  /* 0xfffffe511e1b7836 */ /* 0x000fe20000000000 */
[----:B------:R-:W-:Y:S02]  /*138c0*/  FSEL R75, R82, -INF , P0 ;  /* 0xff800000524b7808 */ /* 0x000fe40000000000 */
[-C--:B------:R-:W-:Y:S02]  /*138d0*/  ISETP.GE.AND P0, PT, R31, R202.reuse, PT ;  /* 0x000000ca1f00720c */ /* 0x080fe40003f06270 */
[----:B------:R-:W-:Y:S01]  /*138e0*/  FSEL R221, R73, -INF , !P3 ;  /* 0xff80000049dd7808 */ /* 0x000fe20005800000 */
[----:B------:R-:W-:Y:S01]  /*138f0*/  VIADD R33, R30, 0xfffffe48 ;  /* 0xfffffe481e217836 */ /* 0x000fe20000000000 */
[----:B------:R-:W-:Y:S01]  /*13900*/  FSEL R73, R88, -INF , P0 ;  /* 0xff80000058497808 */ /* 0x000fe20000000000 */
[----:B------:R-:W-:Y:S01]  /*13910*/  VIADD R246, R30, 0xfffffe59 ;  /* 0xfffffe591ef67836 */ /* 0x000fe20000000000 */
[----:B------:R-:W-:-:S02]  /*13920*/  ISETP.GE.AND P2, PT, R37, R202, PT ;  /* 0x000000ca2500720c */ /* 0x000fc40003f46270 */
[-C--:B------:R-:W-:Y:S01]  /*13930*/  ISETP.GE.AND P0, PT, R27, R202.reuse, PT ;  /* 0x000000ca1b00720c */ /* 0x080fe20003f06270 */
[C---:B------:R-:W-:Y:S01]  /*13940*/  VIADD R29, R30.reuse, 0xfffffe50 ;  /* 0xfffffe501e1d7836 */ /* 0x040fe20000000000 */
[----:B------:R-:W-:Y:S01]  /*13950*/  ISETP.GE.AND P1, PT, R37, R201, PT ;  /* 0x000000c92500720c */ /* 0x000fe20003f26270 */
[----:B------:R-:W-:Y:S01]  /*13960*/  VIADD R222, R30, 0xfffffe61 ;  /* 0xfffffe611ede7836 */ /* 0x000fe20000000000 */
[----:B------:R-:W-:Y:S02]  /*13970*/  FSEL R80, R80, -INF , P2 ;  /* 0xff80000050507808 */ /* 0x000fe40001000000 */
[----:B------:R-:W-:Y:S02]  /*13980*/  FSEL R67, R92, -INF , P0 ;  /* 0xff8000005c437808 */ /* 0x000fe40000000000 */
[-C--:B------:R-:W-:Y:S02]  /*13990*/  ISETP.GE.AND P2, PT, R33, R202.reuse, PT ;  /* 0x000000ca2100720c */ /* 0x080fe40003f46270 */
[----:B------:R-:W-:-:S02]  /*139a0*/  ISETP.GE.AND P0, PT, R246, R202, PT ;  /* 0x000000caf600720c */ /* 0x000fc40003f06270 */
[----:B------:R-:W-:Y:S01]  /*139b0*/  FSEL R215, R80, -INF , !P1 ;  /* 0xff80000050d77808 */ /* 0x000fe20004800000 */
        /* <DEDUP_REMOVED lines=16> */
[----:B------:R-:W-:Y:S01]  /*13ac0*/  VIADD R232, R30, 0xfffffe68 ;  /* 0xfffffe681ee87836 */ /* 0x000fe20000000000 */
        /* <DEDUP_REMOVED lines=24> */
[C---:B------:R-:W-:Y:S01]  /*13c50*/  VIADD R214, R30.reuse, 0xfffffe80 ;  /* 0xfffffe801ed67836 */ /* 0x040fe20000000000 */
[----:B------:R-:W-:Y:S01]  /*13c60*/  ISETP.GE.AND P1, PT, R225, R201, PT ;  /* 0x000000c9e100720c */ /* 0x000fe20003f26270 */
[----:B------:R-:W-:Y:S01]  /*13c70*/  VIADD R198, R30, 0xfffffe91 ;  /* 0xfffffe911ec67836 */ /* 0x000fe20000000000 */
[----:B------:R-:W-:Y:S02]  /*13c80*/  FSEL R88, R102, -INF , P2 ;  /* 0xff80000066587808 */ /* 0x000fe40001000000 */
[----:B------:R-:W-:Y:S02]  /*13c90*/  FSEL R54, R120, -INF , P0 ;  /* 0xff80000078367808 */ /* 0x000fe40000000000 */
[----:B------:R-:W-:-:S02]  /*13ca0*/  ISETP.GE.AND P2, PT, R218, R202, PT ;  /* 0x000000cada00720c */ /* 0x000fc40003f46270 */
[----:B------:R-:W-:Y:S02]  /*13cb0*/  ISETP.GE.AND P0, PT, R206, R202, PT ;  /* 0x000000cace00720c */ /* 0x000fe40003f06270 */
[----:B------:R-:W-:Y:S02]  /*13cc0*/  FSEL R21, R47, -INF , P4 ;  /* 0xff8000002f157808 */ /* 0x000fe40002000000 */
[----:B------:R-:W-:Y:S01]  /*13cd0*/  FSEL R88, R88, -INF , !P1 ;  /* 0xff80000058587808 */ /* 0x000fe20004800000 */
[----:B------:R-:W-:Y:S01]  /*13ce0*/  VIADD R209, R30, 0xfffffe88 ;  /* 0xfffffe881ed17836 */ /* 0x000fe20000000000 */
[----:B------:R-:W-:Y:S01]  /*13cf0*/  ISETP.GE.AND P1, PT, R218, R201, PT ;  /* 0x000000c9da00720c */ /* 0x000fe20003f26270 */
[----:B------:R-:W-:Y:S01]  /*13d00*/  VIADD R178, R30, 0xfffffe99 ;  /* 0xfffffe991eb27836 */ /* 0x000fe20000000000 */
[----:B------:R-:W-:Y:S02]  /*13d10*/  FSEL R47, R107, -INF , P2 ;  /* 0xff8000006b2f7808 */ /* 0x000fe40001000000 */
[----:B------:R-:W-:-:S02]  /*13d20*/  FSEL R80, R123, -INF , P0 ;  /* 0xff8000007b507808 */ /* 0x000fc40000000000 */
[-C--:B------:R-:W-:Y:S02]  /*13d30*/  ISETP.GE.AND P2, PT, R214, R202.reuse, PT ;  /* 0x000000cad600720c */ /* 0x080fe40003f46270 */
[----:B------:R-:W-:Y:S02]  /*13d40*/  ISETP.GE.AND P0, PT, R198, R202, PT ;  /* 0x000000cac600720c */ /* 0x000fe40003f06270 */
[----:B------:R-:W-:Y:S01]  /*13d50*/  FSEL R47, R47, -INF , !P1 ;  /* 0xff8000002f2f7808 */ /* 0x000fe20004800000 */
[C---:B------:R-:W-:Y:S01]  /*13d60*/  VIADD R204, R30.reuse, 0xfffffe90 ;  /* 0xfffffe901ecc7836 */ /* 0x040fe20000000000 */
[-C--:B------:R-:W-:Y:S01]  /*13d70*/  ISETP.GE.AND P4, PT, R17, R201.reuse, PT ;  /* 0x000000c91100720c */ /* 0x080fe20003f86270 */
[----:B------:R-:W-:Y:S01]  /*13d80*/  VIADD R59, R30, 0xfffffea1 ;  /* 0xfffffea11e3b7836 */ /* 0x000fe20000000000 */
[----:B------:R-:W-:Y:S02]  /*13d90*/  ISETP.GE.AND P1, PT, R214, R201, PT ;  /* 0x000000c9d600720c */ /* 0x000fe40003f26270 */
[----:B------:R-:W-:-:S02]  /*13da0*/  FSEL R82, R118, -INF , P2 ;  /* 0xff80000076527808 */ /* 0x000fc40001000000 */
        /* <DEDUP_REMOVED lines=12> */
[-C--:B------:R-:W-:Y:S02]  /*13e70*/  ISETP.GE.AND P3, PT, R38, R201.reuse, PT ;  /* 0x000000c92600720c */ /* 0x080fe40003f66270 */
[----:B------:R-:W-:Y:S01]  /*13e80*/  FSEL R45, R45, -INF , !P1 ;  /* 0xff8000002d2d7808 */ /* 0x000fe20004800000 */
[----:B------:R-:W-:Y:S01]  /*13e90*/  VIADD R174, R30, 0xfffffea0 ;  /* 0xfffffea01eae7836 */ /* 0x000fe20000000000 */
[----:B------:R-:W-:-:S02]  /*13ea0*/  ISETP.GE.AND P1, PT, R204, R201, PT ;  /* 0x000000c9cc00720c */ /* 0x000fc40003f26270 */
[----:B------:R-:W-:Y:S02]  /*13eb0*/  FSEL R39, R124, -INF , P2 ;  /* 0xff8000007c277808 */ /* 0x000fe40001000000 */
[----:B------:R-:W-:Y:S02]  /*13ec0*/  FSEL R46, R150, -INF , P0 ;  /* 0xff800000962e7808 */ /* 0x000fe40000000000 */
[-C--:B------:R-:W-:Y:S02]  /*13ed0*/  ISETP.GE.AND P2, PT, R179, R202.reuse, PT ;  /* 0x000000cab300720c */ /* 0x080fe40003f46270 */
[----:B------:R-:W-:Y:S02]  /*13ee0*/  ISETP.GE.AND P0, PT, R55, R202, PT ;  /* 0x000000ca3700720c */ /* 0x000fe40003f06270 */
[----:B------:R-:W-:Y:S02]  /*13ef0*/  FSEL R77, R77, -INF , !P3 ;  /* 0xff8000004d4d7808 */ /* 0x000fe40005800000 */
[----:B------:R-:W-:-:S02]  /*13f00*/  ISETP.GE.AND P3, PT, R36, R201, PT ;  /* 0x000000c92400720c */ /* 0x000fc40003f66270 */
[----:B------:R-:W-:Y:S01]  /*13f10*/  FSEL R39, R39, -INF , !P1 ;  /* 0xff80000027277808 */ /* 0x000fe20004800000 */
[----:B------:R-:W-:Y:S01]  /*13f20*/  VIADD R57, R30, 0xfffffea8 ;  /* 0xfffffea81e397836 */ /* 0x000fe20000000000 */
[-C--:B------:R-:W-:Y:S01]  /*13f30*/  ISETP.GE.AND P1, PT, R179, R201.reuse, PT ;  /* 0x000000c9b300720c */ /* 0x080fe20003f26270 */
[----:B------:R-:W-:Y:S01]  /*13f40*/  IMAD.MOV.U32 R107, RZ, RZ, R24 ;  /* 0x000000ffff6b7224 */ /* 0x000fe200078e0018 */
[----:B------:R-:W-:Y:S02]  /*13f50*/  FSEL R33, R127, -INF , P2 ;  /* 0xff8000007f217808 */ /* 0x000fe40001000000 */
[----:B------:R-:W-:Y:S02]  /*13f60*/  ISETP.GE.AND P4, PT, R55, R201, PT ;  /* 0x000000c93700720c */ /* 0x000fe40003f86270 */
[----:B------:R-:W-:Y:S02]  /*13f70*/  FSEL R44, R154, -INF , P0 ;  /* 0xff8000009a2c7808 */ /* 0x000fe40000000000 */
[----:B------:R-:W-:-:S02]  /*13f80*/  ISETP.GE.AND P2, PT, R174, R202, PT ;  /* 0x000000caae00720c */ /* 0x000fc40003f46270 */
[----:B------:R-:W-:Y:S01]  /*13f90*/  FSEL R75, R75, -INF , !P3 ;  /* 0xff8000004b4b7808 */ /* 0x000fe20005800000 */
[----:B------:R-:W-:Y:S01]  /*13fa0*/  IMAD.MOV.U32 R120, RZ, RZ, R25 ;  /* 0x000000ffff787224 */ /* 0x000fe200078e0019 */
[-C--:B------:R-:W-:Y:S02]  /*13fb0*/  ISETP.GE.AND P3, PT, R31, R201.reuse, PT ;  /* 0x000000c91f00720c */ /* 0x080fe40003f66270 */
[----:B------:R-:W-:Y:S02]  /*13fc0*/  FSEL R33, R33, -INF , !P1 ;  /* 0xff80000021217808 */ /* 0x000fe40004800000 */
[----:B------:R-:W-:Y:S02]  /*13fd0*/  FSEL R44, R44, -INF , !P4 ;  /* 0xff8000002c2c7808 */ /* 0x000fe40006000000 */
[----:B------:R-:W-:Y:S02]  /*13fe0*/  ISETP.GE.AND P1, PT, R174, R201, PT ;  /* 0x000000c9ae00720c */ /* 0x000fe40003f26270 */
[----:B------:R-:W-:-:S02]  /*13ff0*/  FSEL R31, R131, -INF , P2 ;  /* 0xff800000831f7808 */ /* 0x000fc40001000000 */
[C---:B------:R-:W-:Y:S02]  /*14000*/  ISETP.GE.AND P5, PT, R17.reuse, R200, PT ;  /* 0x000000c81100720c */ /* 0x040fe40003fa6270 */
[----:B------:R-:W-:Y:S02]  /*14010*/  ISETP.GE.AND P4, PT, R17, R199, PT ;  /* 0x000000c71100720c */ /* 0x000fe40003f86270 */
[----:B------:R-:W-:Y:S02]  /*14020*/  ISETP.GE.AND P2, PT, R57, R202, PT ;  /* 0x000000ca3900720c */ /* 0x000fe40003f46270 */
[----:B------:R-:W-:Y:S01]  /*14030*/  FMNMX3.FTZ R17, R2, R107, R252, !PT ;  /* 0x0000006b02117276 */ /* 0x000fe200078100fc */
[C---:B------:R-:W-:Y:S01]  /*14040*/  VIADD R52, R30.reuse, 0xfffffeb1 ;  /* 0xfffffeb11e347836 */ /* 0x040fe20000000000 */
[----:B------:R-:W-:Y:S01]  /*14050*/  FSEL R31, R31, -INF , !P1 ;  /* 0xff8000001f1f7808 */ /* 0x000fe20004800000 */
[----:B------:R-:W-:Y:S01]  /*14060*/  VIADD R43, R30, 0xfffffeb8 ;  /* 0xfffffeb81e2b7836 */ /* 0x000fe20000000000 */
[----:B------:R-:W-:-:S02]  /*14070*/  ISETP.GE.AND P1, PT, R57, R201, PT ;  /* 0x000000c93900720c */ /* 0x000fc40003f26270 */
[----:B------:R-:W-:Y:S02]  /*14080*/  FSEL R29, R151, -INF , P2 ;  /* 0xff800000971d7808 */ /* 0x000fe40001000000 */
[----:B------:R-:W-:Y:S02]  /*14090*/  FMNMX3.FTZ R24, R17, R120, R250, !PT ;  /* 0x0000007811187276 */ /* 0x000fe400078100fa */
[----:B------:R-:W-:Y:S02]  /*140a0*/  FSEL R29, R29, -INF , !P1 ;  /* 0xff8000001d1d7808 */ /* 0x000fe40004800000 */
[----:B------:R-:W-:Y:S01]  /*140b0*/  FMNMX3.FTZ R85, R24, R251, R247, !PT ;  /* 0x000000fb18557276 */ /* 0x000fe200078100f7 */
[----:B------:R-:W-:Y:S01]  /*140c0*/  VIADD R23, R30, 0xfffffeb9 ;  /* 0xfffffeb91e177836 */ /* 0x000fe20000000000 */
[-C--:B------:R-:W-:Y:S02]  /*140d0*/  ISETP.GE.AND P1, PT, R52, R202.reuse, PT ;  /* 0x000000ca3400720c */ /* 0x080fe40003f26270 */
[----:B------:R-:W-:Y:S01]  /*140e0*/  ISETP.GE.AND P0, PT, R43, R202, PT ;  /* 0x000000ca2b00720c */ /* 0x000fe20003f06270 */
[----:B------:R-:W-:Y:S01]  /*140f0*/  IMAD.MOV.U32 R89, RZ, RZ, R21 ;  /* 0x000000ffff597224 */ /* 0x000fe200078e0015 */
[----:B------:R-:W-:-:S02]  /*14100*/  FMNMX3.FTZ R85, R85, R244, R242, !PT ;  /* 0x000000f455557276 */ /* 0x000fc400078100f2 */
[----:B------:R-:W-:Y:S01]  /*14110*/  FSEL R25, R156, -INF , P1 ;  /* 0xff8000009c197808 */ /* 0x000fe20000800000 */
[C---:B------:R-:W-:Y:S01]  /*14120*/  VIADD R97, R30.reuse, 0xfffffec0 ;  /* 0xfffffec01e617836 */ /* 0x040fe20000000000 */
        /* <DEDUP_REMOVED lines=10> */
[----:B------:R-:W-:Y:S02]  /*141d0*/  FMNMX3.FTZ R98, R85, R230, R226, !PT ;  /* 0x000000e655627276 */ /* 0x000fe400078100e2 */
[----:B------:R-:W-:Y:S02]  /*141e0*/  FSEL R73, R73, -INF , !P3 ;  /* 0xff80000049497808 */ /* 0x000fe40005800000 */
[-C--:B------:R-:W-:Y:S02]  /*141f0*/  ISETP.GE.AND P3, PT, R27, R201.reuse, PT ;  /* 0x000000c91b00720c */ /* 0x080fe40003f66270 */
[----:B------:R-:W-:Y:S01]  /*14200*/  FSEL R19, R19, -INF , !P1 ;  /* 0xff80000013137808 */ /* 0x000fe20004800000 */
[----:B------:R-:W-:Y:S01]  /*14210*/  VIADD R118, R30, 0xfffffec8 ;  /* 0xfffffec81e767836 */ /* 0x000fe20000000000 */
[----:B------:R-:W-:-:S02]  /*14220*/  ISETP.GE.AND P1, PT, R97, R201, PT ;  /* 0x000000c96100720c */ /* 0x000fc40003f26270 */
[----:B------:R-:W-:Y:S02]  /*14230*/  FSEL R38, R162, -INF , P0 ;  /* 0xff800000a2267808 */ /* 0x000fe40000000000 */
[----:B------:R-:W-:Y:S02]  /*14240*/  FMNMX3.FTZ R98, R98, R223, R221, !PT ;  /* 0x000000df62627276 */ /* 0x000fe400078100dd */
[----:B------:R-:W-:Y:S02]  /*14250*/  ISETP.GE.AND P0, PT, R249, R202, PT ;  /* 0x000000caf900720c */ /* 0x000fe40003f06270 */
[----:B------:R-:W-:Y:S02]  /*14260*/  FSEL R67, R67, -INF , !P3 ;  /* 0xff80000043437808 */ /* 0x000fe40005800000 */
[----:B------:R-:W-:Y:S02]  /*14270*/  ISETP.GE.AND P3, PT, R246, R201, PT ;  /* 0x000000c9f600720c */ /* 0x000fe40003f66270 */
[----:B------:R-:W-:-:S02]  /*14280*/  FSEL R38, R38, -INF , !P1 ;  /* 0xff80000026267808 */ /* 0x000fc40004800000 */
[----:B------:R-:W-:Y:S01]  /*14290*/  FMNMX3.FTZ R98, R98, R219, R77, !PT ;  /* 0x000000db62627276 */ /* 0x000fe2000781004d */
[----:B------:R-:W-:Y:S01]  /*142a0*/  VIADD R245, R30, 0xfffffec9 ;  /* 0xfffffec91ef57836 */ /* 0x000fe20000000000 */
[-C--:B------:R-:W-:Y:S02]  /*142b0*/  ISETP.GE.AND P1, PT, R249, R201.reuse, PT ;  /* 0x000000c9f900720c */ /* 0x080fe40003f26270 */
[----:B------:R-:W-:Y:S02]  /*142c0*/  FSEL R17, R165, -INF , P0 ;  /* 0xff800000a5117808 */ /* 0x000fe40000000000 */
[----:B------:R-:W-:Y:S02]  /*142d0*/  ISETP.GE.AND P0, PT, R118, R202, PT ;  /* 0x000000ca7600720c */ /* 0x000fe40003f06270 */
[----:B------:R-:W-:Y:S02]  /*142e0*/  FSEL R61, R61, -INF , !P3 ;  /* 0xff8000003d3d7808 */ /* 0x000fe40005800000 */
[----:B------:R-:W-:-:S02]  /*142f0*/  ISETP.GE.AND P3, PT, R222, R201, PT ;  /* 0x000000c9de00720c */ /* 0x000fc40003f66270 */
[----:B------:R-:W-:Y:S01]  /*14300*/  FMNMX3.FTZ R98, R98, R215, R75, !PT ;  /* 0x000000d762627276 */ /* 0x000fe2000781004b */
[C---:B------:R-:W-:Y:S01]  /*14310*/  VIADD R53, R30.reuse, 0xfffffeb0 ;  /* 0xfffffeb01e357836 */ /* 0x040fe20000000000 */
[----:B------:R-:W-:Y:S01]  /*14320*/  FSEL R17, R17, -INF , !P1 ;  /* 0xff80000011117808 */ /* 0x000fe20004800000 */
[----:B------:R-:W-:Y:S01]  /*14330*/  VIADD R243, R30, 0xfffffed0 ;  /* 0xfffffed01ef37836 */ /* 0x000fe20000000000 */
[----:B------:R-:W-:Y:S02]  /*14340*/  ISETP.GE.AND P1, PT, R118, R201, PT ;  /* 0x000000c97600720c */ /* 0x000fe40003f26270 */
[----:B------:R-:W-:Y:S02]  /*14350*/  FSEL R36, R166, -INF , P0 ;  /* 0xff800000a6247808 */ /* 0x000fe40000000000 */
[----:B------:R-:W-:Y:S02]  /*14360*/  ISETP.GE.AND P0, PT, R245, R202, PT ;  /* 0x000000caf500720c */ /* 0x000fe40003f06270 */
[----:B------:R-:W-:-:S02]  /*14370*/  FSEL R96, R96, -INF , !P3 ;  /* 0xff80000060607808 */ /* 0x000fc40005800000 */
[----:B------:R-:W-:Y:S02]  /*14380*/  FMNMX3.FTZ R98, R98, R211, R73, !PT ;  /* 0x000000d362627276 */ /* 0x000fe40007810049 */
[-C--:B------:R-:W-:Y:S02]  /*14390*/  ISETP.GE.AND P3, PT, R229, R201.reuse, PT ;  /* 0x000000c9e500720c */ /* 0x080fe40003f66270 */
[----:B------:R-:W-:Y:S01]  /*143a0*/  FSEL R36, R36, -INF , !P1 ;  /* 0xff80000024247808 */ /* 0x000fe20004800000 */
[----:B------:R-:W-:Y:S01]  /*143b0*/  VIADD R241, R30, 0xfffffed1 ;  /* 0xfffffed11ef17836 */ /* 0x000fe20000000000 */
[----:B------:R-:W-:Y:S02]  /*143c0*/  ISETP.GE.AND P2, PT, R53, R202, PT ;  /* 0x000000ca3500720c */ /* 0x000fe40003f46270 */
[----:B------:R-:W-:Y:S02]  /*143d0*/  ISETP.GE.AND P1, PT, R245, R201, PT ;  /* 0x000000c9f500720c */ /* 0x000fe40003f26270 */
[----:B------:R-:W-:-:S02]  /*143e0*/  FSEL R24, R167, -INF , P0 ;  /* 0xff800000a7187808 */ /* 0x000fc40000000000 */
[----:B------:R-:W-:Y:S02]  /*143f0*/  ISETP.GE.AND P0, PT, R243, R202, PT ;  /* 0x000000caf300720c */ /* 0x000fe40003f06270 */
[----:B------:R-:W-:Y:S02]  /*14400*/  FMNMX3.FTZ R85, R98, R69, R67, !PT ;  /* 0x0000004562557276 */ /* 0x000fe40007810043 */
[----:B------:R-:W-:Y:S02]  /*14410*/  FSEL R60, R60, -INF , !P3 ;  /* 0xff8000003c3c7808 */ /* 0x000fe40005800000 */
[-C--:B------:R-:W-:Y:S02]  /*14420*/  ISETP.GE.AND P3, PT, R220, R201.reuse, PT ;  /* 0x000000c9dc00720c */ /* 0x080fe40003f66270 */
[----:B------:R-:W-:Y:S02]  /*14430*/  FSEL R27, R155, -INF , P2 ;  /* 0xff8000009b1b7808 */ /* 0x000fe40001000000 */
        /* <DEDUP_REMOVED lines=16> */
[----:B------:R-:W-:Y:S02]  /*14540*/  FMNMX3.FTZ R85, R85, R92, R60, !PT ;  /* 0x0000005c55557276 */ /* 0x000fe4000781003c */
[----:B------:R-:W-:Y:S02]  /*14550*/  FSEL R216, R172, -INF , !P1 ;  /* 0xff800000acd87808 */ /* 0x000fe40004800000 */
[----:B------:R-:W-:Y:S02]  /*14560*/  ISETP.GE.AND P1, PT, R239, R201, PT ;  /* 0x000000c9ef00720c */ /* 0x000fe40003f26270 */
[----:B------:R-:W-:Y:S02]  /*14570*/  FSEL R175, R175, -INF , P0 ;  /* 0xff800000afaf7808 */ /* 0x000fe40000000000 */
[----:B------:R-:W-:Y:S01]  /*14580*/  ISETP.GE.AND P0, PT, R237, R202, PT ;  /* 0x000000caed00720c */ /* 0x000fe20003f06270 */
[----:B------:R-:W-:Y:S01]  /*14590*/  IMAD.MOV.U32 R100, RZ, RZ, R224 ;  /* 0x000000ffff647224 */ /* 0x000fe200078e00e0 */
[----:B------:R-:W-:-:S02]  /*145a0*/  FSEL R54, R54, -INF , !P3 ;  /* 0xff80000036367808 */ /* 0x000fc40005800000 */
[----:B------:R-:W-:Y:S02]  /*145b0*/  FMNMX3.FTZ R85, R85, R88, R58, !PT ;  /* 0x0000005855557276 */ /* 0x000fe4000781003a */
[-C--:B------:R-:W-:Y:S02]  /*145c0*/  ISETP.GE.AND P3, PT, R206, R201.reuse, PT ;  /* 0x000000c9ce00720c */ /* 0x080fe40003f66270 */
[----:B------:R-:W-:Y:S01]  /*145d0*/  FSEL R224, R175, -INF , !P1 ;  /* 0xff800000afe07808 */ /* 0x000fe20004800000 */
[----:B------:R-:W-:Y:S01]  /*145e0*/  VIADD R235, R30, 0xfffffee0 ;  /* 0xfffffee01eeb7836 */ /* 0x000fe20000000000 */
[----:B------:R-:W-:Y:S02]  /*145f0*/  ISETP.GE.AND P1, PT, R237, R201, PT ;  /* 0x000000c9ed00720c */ /* 0x000fe40003f26270 */
[----:B------:R-:W-:Y:S02]  /*14600*/  FSEL R34, R34, -INF , P0 ;  /* 0xff80000022227808 */ /* 0x000fe40000000000 */
[----:B------:R-:W-:-:S02]  /*14610*/  FMNMX3.FTZ R85, R85, R47, R56, !PT ;  /* 0x0000002f55557276 */ /* 0x000fc40007810038 */
[----:B------:R-:W-:Y:S02]  /*14620*/  FSEL R80, R80, -INF , !P3 ;  /* 0xff80000050507808 */ /* 0x000fe40005800000 */
[----:B------:R-:W-:Y:S02]  /*14630*/  ISETP.GE.AND P3, PT, R198, R201, PT ;  /* 0x000000c9c600720c */ /* 0x000fe40003f66270 */
[----:B------:R-:W-:Y:S01]  /*14640*/  FSEL R212, R34, -INF , !P1 ;  /* 0xff80000022d47808 */ /* 0x000fe20004800000 */
[----:B------:R-:W-:Y:S01]  /*14650*/  VIADD R233, R30, 0xfffffee1 ;  /* 0xfffffee11ee97836 */ /* 0x000fe20000000000 */
[----:B------:R-:W-:Y:S02]  /*14660*/  FMNMX3.FTZ R34, R85, R82, R54, !PT ;  /* 0x0000005255227276 */ /* 0x000fe40007810036 */
[----:B------:R-:W-:Y:S02]  /*14670*/  ISETP.GE.AND P0, PT, R235, R202, PT ;  /* 0x000000caeb00720c */ /* 0x000fe40003f06270 */
[----:B------:R-:W-:-:S02]  /*14680*/  FSEL R37, R37, -INF , !P3 ;  /* 0xff80000025257808 */ /* 0x000fc40005800000 */
[----:B------:R-:W-:Y:S02]  /*14690*/  ISETP.GE.AND P3, PT, R178, R201, PT ;  /* 0x000000c9b200720c */ /* 0x000fe40003f66270 */
[----:B------:R-:W-:Y:S01]  /*146a0*/  FMNMX3.FTZ R34, R34, R45, R80, !PT ;  /* 0x0000002d22227276 */ /* 0x000fe20007810050 */
[----:B------:R-:W-:Y:S01]  /*146b0*/  VIADD R231, R30, 0xfffffee8 ;  /* 0xfffffee81ee77836 */ /* 0x000fe20000000000 */
[----:B------:R-:W-:Y:S02]  /*146c0*/  ISETP.GE.AND P1, PT, R235, R201, PT ;  /* 0x000000c9eb00720c */ /* 0x000fe40003f26270 */
[----:B------:R-:W-:Y:S02]  /*146d0*/  FSEL R205, R205, -INF , P0 ;  /* 0xff800000cdcd7808 */ /* 0x000fe40000000000 */
[----:B------:R-:W-:Y:S02]  /*146e0*/  ISETP.GE.AND P0, PT, R233, R202, PT ;  /* 0x000000cae900720c */ /* 0x000fe40003f06270 */
[----:B------:R-:W-:-:S02]  /*146f0*/  FSEL R48, R48, -INF , !P3 ;  /* 0xff80000030307808 */ /* 0x000fc40005800000 */
[----:B------:R-:W-:Y:S02]  /*14700*/  ISETP.GE.AND P3, PT, R59, R201, PT ;  /* 0x000000c93b00720c */ /* 0x000fe40003f66270 */
[----:B------:R-:W-:Y:S02]  /*14710*/  FMNMX3.FTZ R34, R34, R39, R37, !PT ;  /* 0x0000002722227276 */ /* 0x000fe40007810025 */
[----:B------:R-:W-:Y:S02]  /*14720*/  FSEL R240, R205, -INF , !P1 ;  /* 0xff800000cdf07808 */ /* 0x000fe40004800000 */
[----:B------:R-:W-:Y:S02]  /*14730*/  ISETP.GE.AND P1, PT, R233, R201, PT ;  /* 0x000000c9e900720c */ /* 0x000fe40003f26270 */
[----:B------:R-:W-:Y:S02]  /*14740*/  FSEL R210, R210, -INF , P0 ;  /* 0xff800000d2d27808 */ /* 0x000fe40000000000 */
[----:B------:R-:W-:-:S02]  /*14750*/  ISETP.GE.AND P0, PT, R231, R202, PT ;  /* 0x000000cae700720c */ /* 0x000fc40003f06270 */
[----:B------:R-:W-:Y:S02]  /*14760*/  FSEL R46, R46, -INF , !P3 ;  /* 0xff8000002e2e7808 */ /* 0x000fe40005800000 */
[----:B------:R-:W-:Y:S02]  /*14770*/  FMNMX3.FTZ R34, R34, R33, R48, !PT ;  /* 0x0000002122227276 */ /* 0x000fe40007810030 */
[----:B------:R-:W-:Y:S02]  /*14780*/  FSEL R228, R210, -INF , !P1 ;  /* 0xff800000d2e47808 */ /* 0x000fe40004800000 */
[----:B------:R-:W-:Y:S02]  /*14790*/  FSEL R210, R28, -INF , P0 ;  /* 0xff8000001cd27808 */ /* 0x000fe40000000000 */
[-C--:B------:R-:W-:Y:S02]  /*147a0*/  ISETP.GE.AND P3, PT, R53, R201.reuse, PT ;  /* 0x000000c93500720c */ /* 0x080fe40003f66270 */
[----:B------:R-:W-:-:S02]  /*147b0*/  ISETP.GE.AND P2, PT, R52, R201, PT ;  /* 0x000000c93400720c */ /* 0x000fc40003f46270 */
[----:B------:R-:W-:Y:S01]  /*147c0*/  FMNMX3.FTZ R28, R34, R31, R46, !PT ;  /* 0x0000001f221c7276 */ /* 0x000fe2000781002e */
[C---:B------:R-:W-:Y:S01]  /*147d0*/  VIADD R227, R30.reuse, 0xfffffee9 ;  /* 0xfffffee91ee37836 */ /* 0x040fe20000000000 */
[----:B------:R-:W-:Y:S01]  /*147e0*/  FSEL R27, R27, -INF , !P3 ;  /* 0xff8000001b1b7808 */ /* 0x000fe20005800000 */
[----:B------:R-:W-:Y:S01]  /*147f0*/  VIADD R104, R30, 0xfffffe28 ;  /* 0xfffffe281e687836 */ /* 0x000fe20000000000 */
[----:B------:R-:W-:Y:S02]  /*14800*/  FSEL R25, R25, -INF , !P2 ;  /* 0xff80000019197808 */ /* 0x000fe40005000000 */
[----:B------:R-:W-:Y:S01]  /*14810*/  FMNMX3.FTZ R28, R28, R29, R44, !PT ;  /* 0x0000001d1c1c7276 */ /* 0x000fe2000781002c */
[----:B------:R-:W-:Y:S01]  /*14820*/  IMAD.MOV.U32 R154, RZ, RZ, R104 ;  /* 0x000000ffff9a7224 */ /* 0x000fe200078e0068 */
[----:B------:R-:W-:Y:S02]  /*14830*/  ISETP.GE.AND P0, PT, R227, R202, PT ;  /* 0x000000cae300720c */ /* 0x000fe40003f06270 */
[----:B------:R-:W-:Y:S01]  /*14840*/  FMNMX3.FTZ R28, R28, R27, R25, !PT ;  /* 0x0000001b1c1c7276 */ /* 0x000fe20007810019 */
[C---:B------:R-:W-:Y:S01]  /*14850*/  VIADD R102, R30.reuse, 0xfffffe50 ;  /* 0xfffffe501e667836 */ /* 0x040fe20000000000 */
[----:B------:R-:W-:Y:S01]  /*14860*/  ISETP.GE.AND P1, PT, R231, R201, PT ;  /* 0x000000c9e700720c */ /* 0x000fe20003f26270 */
[----:B------:R-:W-:Y:S01]  /*14870*/  VIADD R104, R30, 0xfffffe21 ;  /* 0xfffffe211e687836 */ /* 0x000fe20000000000 */
[----:B------:R-:W-:Y:S01]  /*14880*/  FMNMX3.FTZ R85, R28, R21, R19, !PT ;  /* 0x000000151c557276 */ /* 0x000fe20007810013 */
[----:B------:R-:W-:Y:S01]  /*14890*/  VIADD R205, R30, 0xfffffef0 ;  /* 0xfffffef01ecd7836 */ /* 0x000fe20000000000 */
[----:B------:R-:W-:Y:S01]  /*148a0*/  FSEL R156, R100, -INF , P0 ;  /* 0xff800000649c7808 */ /* 0x000fe20000000000 */
[----:B------:R-:W-:Y:S01]  /*148b0*/  VIADD R101, R30, 0xfffffe39 ;  /* 0xfffffe391e657836 */ /* 0x000fe20000000000 */
[----:B------:R-:W-:Y:S01]  /*148c0*/  FSEL R210, R210, -INF , !P1 ;  /* 0xff800000d2d27808 */ /* 0x000fe20004800000 */
[----:B------:R-:W-:-:S02]  /*148d0*/  IMAD.MOV.U32 R123, RZ, RZ, R102 ;  /* 0x000000ffff7b7224 */ /* 0x000fc400078e0066 */
[----:B------:R-:W-:Y:S01]  /*148e0*/  IMAD.MOV.U32 R159, RZ, RZ, R104 ;  /* 0x000000ffff9f7224 */ /* 0x000fe200078e0068 */
[----:B------:R-:W-:Y:S01]  /*148f0*/  ISETP.GE.AND P1, PT, R227, R201, PT ;  /* 0x000000c9e300720c */ /* 0x000fe20003f26270 */
[C---:B------:R-:W-:Y:S01]  /*14900*/  VIADD R100, R30.reuse, 0xfffffe38 ;  /* 0xfffffe381e647836 */ /* 0x040fe20000000000 */
[----:B------:R-:W-:Y:S01]  /*14910*/  FMNMX3.FTZ R85, R85, R38, R17, !PT ;  /* 0x0000002655557276 */ /* 0x000fe20007810011 */
[C---:B------:R-:W-:Y:S02]  /*14920*/  VIADD R102, R30.reuse, 0xfffffe31 ;  /* 0xfffffe311e667836 */ /* 0x040fe40000000000 */
[C---:B------:R-:W-:Y:S01]  /*14930*/  VIADD R104, R30.reuse, 0xfffffe30 ;  /* 0xfffffe301e687836 */ /* 0x040fe20000000000 */
[----:B------:R-:W-:Y:S01]  /*14940*/  ISETP.GE.AND P0, PT, R205, R202, PT ;  /* 0x000000cacd00720c */ /* 0x000fe20003f06270 */
[----:B------:R-:W-:Y:S02]  /*14950*/  IMAD.MOV.U32 R165, RZ, RZ, R95 ;  /* 0x000000ffffa57224 */ /* 0x000fe400078e005f */
[----:B------:R-:W-:-:S02]  /*14960*/  VIADD R95, R30, 0xfffffe18 ;  /* 0xfffffe181e5f7836 */ /* 0x000fc40000000000 */
[----:B------:R-:W-:Y:S02]  /*14970*/  VIADD R175, R30, 0xfffffef1 ;  /* 0xfffffef11eaf7836 */ /* 0x000fe40000000000 */
[----:B------:R-:W-:Y:S01]  /*14980*/  IMAD.MOV.U32 R127, RZ, RZ, R101 ;  /* 0x000000ffff7f7224 */ /* 0x000fe200078e0065 */
[----:B------:R-:W-:Y:S01]  /*14990*/  FSEL R156, R156, -INF , !P1 ;  /* 0xff8000009c9c7808 */ /* 0x000fe20004800000 */
[----:B------:R-:W-:Y:S01]  /*149a0*/  IMAD.MOV.U32 R128, RZ, RZ, R100 ;  /* 0x000000ffff807224 */ /* 0x000fe200078e0064 */
[----:B------:R-:W-:Y:S01]  /*149b0*/  FMNMX3.FTZ R85, R85, R36, R24, !PT ;  /* 0x0000002455557276 */ /* 0x000fe20007810018 */
[C---:B------:R-:W-:Y:S02]  /*149c0*/  VIADD R101, R30.reuse, 0xfffffe48 ;  /* 0xfffffe481e657836 */ /* 0x040fe40000000000 */
[----:B------:R-:W-:Y:S02]  /*149d0*/  IMAD.MOV.U32 R131, RZ, RZ, R102 ;  /* 0x000000ffff837224 */ /* 0x000fe400078e0066 */
[----:B------:R-:W-:Y:S01]  /*149e0*/  IMAD.MOV.U32 R150, RZ, RZ, R104 ;  /* 0x000000ffff967224 */ /* 0x000fe200078e0068 */
[----:B------:R-:W-:Y:S01]  /*149f0*/  ISETP.GE.AND P1, PT, R205, R201, PT ;  /* 0x000000c9cd00720c */ /* 0x000fe20003f26270 */
[----:B------:R-:W-:Y:S01]  /*14a00*/  VIADD R100, R30, 0xfffffe49 ;  /* 0xfffffe491e647836 */ /* 0x000fe20000000000 */
[----:B------:R-:W-:Y:S01]  /*14a10*/  FSEL R26, R26, -INF , P0 ;  /* 0xff8000001a1a7808 */ /* 0x000fe20000000000 */
[----:B------:R-:W-:-:S02]  /*14a20*/  VIADD R102, R30, 0xfffffe41 ;  /* 0xfffffe411e667836 */ /* 0x000fc40000000000 */
[C---:B------:R-:W-:Y:S01]  /*14a30*/  VIADD R104, R30.reuse, 0xfffffe29 ;  /* 0xfffffe291e687836 */ /* 0x040fe20000000000 */
[----:B------:R-:W-:Y:S01]  /*14a40*/  ISETP.GE.AND P0, PT, R175, R202, PT ;  /* 0x000000caaf00720c */ /* 0x000fe20003f06270 */
[----:B------:R-:W-:Y:S02]  /*14a50*/  IMAD.MOV.U32 R166, RZ, RZ, R95 ;  /* 0x000000ffffa67224 */ /* 0x000fe400078e005f */
[C---:B------:R-:W-:Y:S01]  /*14a60*/  VIADD R95, R30.reuse, 0xfffffef8 ;  /* 0xfffffef81e5f7836 */ /* 0x040fe20000000000 */
[----:B------:R-:W-:Y:S01]  /*14a70*/  FMNMX3.FTZ R85, R85, R155, R216, !PT ;  /* 0x0000009b55557276 */ /* 0x000fe200078100d8 */
[----:B------:R-:W-:Y:S02]  /*14a80*/  IMAD.MOV.U32 R121, RZ, RZ, R101 ;  /* 0x000000ffff797224 */ /* 0x000fe400078e0065 */
[----:B------:R-:W-:Y:S02]  /*14a90*/  IMAD.MOV.U32 R101, RZ, RZ, R100 ;  /* 0x000000ffff657224 */ /* 0x000fe400078e0064 */
[----:B------:R-:W-:-:S02]  /*14aa0*/  VIADD R115, R30, 0xfffffe20 ;  /* 0xfffffe201e737836 */ /* 0x000fc40000000000 */
[----:B------:R-:W-:Y:S02]  /*14ab0*/  IMAD.MOV.U32 R124, RZ, RZ, R102 ;  /* 0x000000ffff7c7224 */ /* 0x000fe400078e0066 */
[----:B------:R-:W-:Y:S01]  /*14ac0*/  IMAD.MOV.U32 R151, RZ, RZ, R104 ;  /* 0x000000ffff977224 */ /* 0x000fe200078e0068 */
[----:B------:R-:W-:Y:S01]  /*14ad0*/  FSEL R104, R26, -INF , !P1 ;  /* 0xff8000001a687808 */ /* 0x000fe20004800000 */
[C---:B------:R-:W-:Y:S01]  /*14ae0*/  VIADD R100, R30.reuse, 0xfffffe19 ;  /* 0xfffffe191e647836 */ /* 0x040fe20000000000 */
[----:B------:R-:W-:Y:S01]  /*14af0*/  ISETP.GE.AND P1, PT, R175, R201, PT ;  /* 0x000000c9af00720c */ /* 0x000fe20003f26270 */
[----:B------:R-:W-:Y:S01]  /*14b00*/  VIADD R102, R30, 0xfffffe51 ;  /* 0xfffffe511e667836 */ /* 0x000fe20000000000 */
[----:B------:R-:W-:Y:S01]  /*14b10*/  FSEL R22, R22, -INF , P0 ;  /* 0xff80000016167808 */ /* 0x000fe20000000000 */
[----:B------:R-:W-:Y:S01]  /*14b20*/  IMAD.MOV.U32 R167, RZ, RZ, R89 ;  /* 0x000000ffffa77224 */ /* 0x000fe200078e0059 */
[----:B------:R-:W-:Y:S01]  /*14b30*/  ISETP.GE.AND P0, PT, R95, R202, PT ;  /* 0x000000ca5f00720c */ /* 0x000fe20003f06270 */
[----:B------:R-:W-:Y:S01]  /*14b40*/  VIADD R89, R30, 0xfffffef9 ;  /* 0xfffffef91e597836 */ /* 0x000fe20000000000 */
[----:B------:R-:W-:Y:S01]  /*14b50*/  FMNMX3.FTZ R85, R85, R224, R212, !PT ;  /* 0x000000e055557276 */ /* 0x000fe200078100d4 */
[----:B------:R-:W-:-:S02]  /*14b60*/  IMAD.MOV.U32 R160, RZ, RZ, R115 ;  /* 0x000000ffffa07224 */ /* 0x000fc400078e0073 */
[----:B------:R-:W-:Y:S02]  /*14b70*/  IMAD.MOV.U32 R162, RZ, RZ, R100 ;  /* 0x000000ffffa27224 */ /* 0x000fe400078e0064 */
[----:B------:R-:W-:Y:S01]  /*14b80*/  IMAD.MOV.U32 R115, RZ, RZ, R102 ;  /* 0x000000ffff737224 */ /* 0x000fe200078e0066 */
[----:B------:R-:W-:Y:S01]  /*14b90*/  FSEL R102, R22, -INF , !P1 ;  /* 0xff80000016667808 */ /* 0x000fe20004800000 */
[----:B------:R-:W-:Y:S01]  /*14ba0*/  VIADD R100, R30, 0xfffffe40 ;  /* 0xfffffe401e647836 */ /* 0x000fe20000000000 */
[----:B------:R-:W-:Y:S02]  /*14bb0*/  ISETP.GE.AND P1, PT, R95, R201, PT ;  /* 0x000000c95f00720c */ /* 0x000fe40003f26270 */
[----:B------:R-:W-:Y:S02]  /*14bc0*/  FSEL R20, R20, -INF , P0 ;  /* 0xff80000014147808 */ /* 0x000fe40000000000 */
[----:B------:R-:W-:Y:S02]  /*14bd0*/  ISETP.GE.AND P0, PT, R89, R202, PT ;  /* 0x000000ca5900720c */ /* 0x000fe40003f06270 */
[----:B------:R-:W-:Y:S01]  /*14be0*/  FMNMX3.FTZ R85, R85, R240, R228, !PT ;  /* 0x000000f055557276 */ /* 0x000fe200078100e4 */
[----:B------:R-:W-:Y:S01]  /*14bf0*/  IMAD.MOV.U32 R125, RZ, RZ, R100 ;  /* 0x000000ffff7d7224 */ /* 0x000fe200078e0064 */
[----:B------:R-:W-:-:S02]  /*14c00*/  FSEL R100, R20, -INF , !P1 ;  /* 0xff80000014647808 */ /* 0x000fc40004800000 */
[----:B------:R-:W-:Y:S02]  /*14c10*/  ISETP.GE.AND P1, PT, R89, R201, PT ;  /* 0x000000c95900720c */ /* 0x000fe40003f26270 */
[----:B------:R-:W-:Y:S02]  /*14c20*/  FSEL R18, R18, -INF , P0 ;  /* 0xff80000012127808 */ /* 0x000fe40000000000 */
[----:B------:R-:W-:Y:S02]  /*14c30*/  FMNMX3.FTZ R85, R85, R210, R156, !PT ;  /* 0x000000d255557276 */ /* 0x000fe4000781009c */
[----:B------:R-:W-:Y:S02]  /*14c40*/  FSEL R98, R18, -INF , !P1 ;  /* 0xff80000012627808 */ /* 0x000fe40004800000 */
[----:B------:R-:W-:-:S04]  /*14c50*/  FMNMX3.FTZ R85, R85, R104, R102, !PT ;  /* 0x0000006855557276 */ /* 0x000fc80007810066 */
[----:B------:R-:W-:-:S05]  /*14c60*/  FMNMX3.FTZ R28, R85, R100, R98, !PT ;  /* 0x00000064551c7276 */ /* 0x000fca0007810062 */
[----:B------:R-:W1:Y:S01]  /*14c70*/  SHFL.BFLY PT, R85, R28, 0x2, 0x1f ;  /* 0x0c401f001c557f89 */ /* 0x000e6200000e0000 */
[----:B------:R-:W-:Y:S02]  /*14c80*/  FSEL R30, R165, -INF , !P6 ;  /* 0xff800000a51e7808 */ /* 0x000fe40007000000 */
[----:B------:R-:W-:Y:S02]  /*14c90*/  ISETP.GE.AND P6, PT, R160, R199, PT ;  /* 0x000000c7a000720c */ /* 0x000fe40003fc6270 */
[C---:B------:R-:W-:Y:S02]  /*14ca0*/  LOP3.LUT P3, RZ, R203.reuse, 0x1, RZ, 0xc0, !PT ;  /* 0x00000001cbff7812 */ /* 0x040fe4000786c0ff */
[----:B------:R-:W-:Y:S02]  /*14cb0*/  ISETP.GE.AND P0, PT, R162, R200, PT ;  /* 0x000000c8a200720c */ /* 0x000fe40003f06270 */
[----:B------:R-:W-:Y:S02]  /*14cc0*/  LOP3.LUT R203, R203, 0xfffffffe, RZ, 0xc0, !PT ;  /* 0xfffffffecbcb7812 */ /* 0x000fe400078ec0ff */
[----:B------:R-:W-:-:S02]  /*14cd0*/  FSEL R18, R167, -INF , !P3 ;  /* 0xff800000a7127808 */ /* 0x000fc40005800000 */
[----:B------:R-:W-:Y:S02]  /*14ce0*/  ISETP.GE.AND P3, PT, R162, R199, PT ;  /* 0x000000c7a200720c */ /* 0x000fe40003f66270 */
[----:B------:R-:W-:Y:S02]  /*14cf0*/  FSEL R22, R42, -INF , P5 ;  /* 0xff8000002a167808 */ /* 0x000fe40002800000 */
[----:B------:R-:W-:Y:S02]  /*14d00*/  FSEL R26, R35, -INF , P0 ;  /* 0xff800000231a7808 */ /* 0x000fe40000000000 */
[----:B------:R-:W-:Y:S02]  /*14d10*/  ISETP.GE.AND P5, PT, R160, R200, PT ;  /* 0x000000c8a000720c */ /* 0x000fe40003fa6270 */
[----:B------:R-:W-:Y:S02]  /*14d20*/  @P6 LOP3.LUT R203, R203, 0x1, RZ, 0xfc, !PT ;  /* 0x00000001cbcb6812 */ /* 0x000fe400078efcff */
[----:B-1----:R-:W-:-:S02]  /*14d30*/  FMNMX.FTZ R85, R28, R85, !PT ;  /* 0x000000551c557209 */ /* 0x002fc40007810000 */
[----:B------:R-:W-:Y:S02]  /*14d40*/  FSEL R26, R26, -INF , !P3 ;  /* 0xff8000001a1a7808 */ /* 0x000fe40005800000 */
[----:B------:R-:W-:Y:S02]  /*14d50*/  LOP3.LUT P3, RZ, R203, 0x1, RZ, 0xc0, !PT ;  /* 0x00000001cbff7812 */ /* 0x000fe4000786c0ff */
[----:B------:R-:W-:Y:S01]  /*14d60*/  FSEL R50, R50, -INF , P5 ;  /* 0xff80000032327808 */ /* 0x000fe20002800000 */
[----:B------:R-:W1:Y:S01]  /*14d70*/  SHFL.BFLY PT, R34, R85, 0x1, 0x1f ;  /* 0x0c201f0055227f89 */ /* 0x000e6200000e0000 */
[C---:B------:R-:W-:Y:S02]  /*14d80*/  ISETP.GE.AND P0, PT, R151.reuse, R200, PT ;  /* 0x000000c89700720c */ /* 0x040fe40003f06270 */
[----:B------:R-:W-:Y:S02]  /*14d90*/  FSEL R28, R50, -INF , !P3 ;  /* 0xff800000321c7808 */ /* 0x000fe40005800000 */
[----:B------:R-:W-:-:S02]  /*14da0*/  ISETP.GE.AND P3, PT, R151, R199, PT ;  /* 0x000000c79700720c */ /* 0x000fc40003f66270 */
[CC--:B------:R-:W-:Y:S02]  /*14db0*/  ISETP.GE.AND P1, PT, R166.reuse, R200.reuse, PT ;  /* 0x000000c8a600720c */ /* 0x0c0fe40003f26270 */
[----:B------:R-:W-:Y:S02]  /*14dc0*/  FSEL R63, R63, -INF , P0 ;  /* 0xff8000003f3f7808 */ /* 0x000fe40000000000 */
[-C--:B------:R-:W-:Y:S02]  /*14dd0*/  ISETP.GE.AND P0, PT, R127, R200.reuse, PT ;  /* 0x000000c87f00720c */ /* 0x080fe40003f06270 */
[----:B------:R-:W-:Y:S02]  /*14de0*/  ISETP.GE.AND P2, PT, R166, R199, PT ;  /* 0x000000c7a600720c */ /* 0x000fe40003f46270 */
[----:B------:R-:W-:Y:S02]  /*14df0*/  FSEL R20, R40, -INF , P1 ;  /* 0xff80000028147808 */ /* 0x000fe40000800000 */
[----:B------:R-:W-:-:S02]  /*14e00*/  ISETP.GE.AND P1, PT, R154, R200, PT ;  /* 0x000000c89a00720c */ /* 0x000fc40003f26270 */
[----:B------:R-:W-:Y:S02]  /*14e10*/  FSEL R76, R76, -INF , P0 ;  /* 0xff8000004c4c7808 */ /* 0x000fe40000000000 */
[----:B------:R-:W-:Y:S02]  /*14e20*/  LOP3.LUT R203, R203, 0xfffffffe, RZ, 0xc0, !PT ;  /* 0xfffffffecbcb7812 */ /* 0x000fe400078ec0ff */
[----:B------:R-:W-:Y:S02]  /*14e30*/  ISETP.GE.AND P0, PT, R124, R200, PT ;  /* 0x000000c87c00720c */ /* 0x000fe40003f06270 */
[----:B------:R-:W-:Y:S02]  /*14e40*/  FSEL R20, R20, -INF , !P2 ;  /* 0xff80000014147808 */ /* 0x000fe40005000000 */
[----:B------:R-:W-:Y:S02]  /*14e50*/  FSEL R22, R22, -INF , !P4 ;  /* 0xff80000016167808 */ /* 0x000fe40006000000 */
[----:B------:R-:W-:-:S02]  /*14e60*/  ISETP.GE.AND P2, PT, R154, R199, PT ;  /* 0x000000c79a00720c */ /* 0x000fc40003f46270 */
[----:B------:R-:W-:Y:S02]  /*14e70*/  FSEL R62, R62, -INF , P1 ;  /* 0xff8000003e3e7808 */ /* 0x000fe40000800000 */
[-C--:B------:R-:W-:Y:S02]  /*14e80*/  ISETP.GE.AND P4, PT, R159, R200.reuse, PT ;  /* 0x000000c89f00720c */ /* 0x080fe40003f86270 */
[----:B------:R-:W-:Y:S02]  /*14e90*/  @P3 LOP3.LUT R203, R203, 0x1, RZ, 0xfc, !PT ;  /* 0x00000001cbcb3812 */ /* 0x000fe400078efcff */
[----:B------:R-:W-:Y:S02]  /*14ea0*/  FSEL R79, R79, -INF , P0 ;  /* 0xff8000004f4f7808 */ /* 0x000fe40000000000 */
[----:B------:R-:W-:Y:S02]  /*14eb0*/  ISETP.GE.AND P0, PT, R101, R200, PT ;  /* 0x000000c86500720c */ /* 0x000fe40003f06270 */
[----:B------:R-:W-:-:S02]  /*14ec0*/  FSEL R167, R62, -INF , !P2 ;  /* 0xff8000003ea77808 */ /* 0x000fc40005000000 */
[----:B------:R-:W-:Y:S02]  /*14ed0*/  ISETP.GE.AND P6, PT, R159, R199, PT ;  /* 0x000000c79f00720c */ /* 0x000fe40003fc6270 */
[----:B------:R-:W-:Y:S02]  /*14ee0*/  FSEL R51, R51, -INF , P4 ;  /* 0xff80000033337808 */ /* 0x000fe40002000000 */
[-C--:B------:R-:W-:Y:S02]  /*14ef0*/  ISETP.GE.AND P3, PT, R131, R200.reuse, PT ;  /* 0x000000c88300720c */ /* 0x080fe40003f66270 */
[----:B------:R-:W-:Y:S02]  /*14f00*/  LOP3.LUT P2, RZ, R203, 0x1, RZ, 0xc0, !PT ;  /* 0x00000001cbff7812 */ /* 0x000fe4000784c0ff */
[-C--:B------:R-:W-:Y:S02]  /*14f10*/  ISETP.GE.AND P4, PT, R150, R200.reuse, PT ;  /* 0x000000c89600720c */ /* 0x080fe40003f86270 */
[----:B------:R-:W-:-:S02]  /*14f20*/  ISETP.GE.AND P1, PT, R128, R200, PT ;  /* 0x000000c88000720c */ /* 0x000fc40003f26270 */
[----:B------:R-:W-:Y:S02]  /*14f30*/  FSEL R83, R83, -INF , P0 ;  /* 0xff80000053537808 */ /* 0x000fe40000000000 */
[----:B------:R-:W-:Y:S02]  /*14f40*/  ISETP.GE.AND P0, PT, R115, R200, PT ;  /* 0x000000c87300720c */ /* 0x000fe40003f06270 */
[----:B------:R-:W-:Y:S02]  /*14f50*/  FSEL R171, R51, -INF , !P6 ;  /* 0xff80000033ab7808 */ /* 0x000fe40007000000 */
[----:B------:R-:W-:Y:S02]  /*14f60*/  ISETP.GE.AND P5, PT, R131, R199, PT ;  /* 0x000000c78300720c */ /* 0x000fe40003fa6270 */
[----:B------:R-:W-:Y:S02]  /*14f70*/  FSEL R165, R63, -INF , !P2 ;  /* 0xff8000003fa57808 */ /* 0x000fe40005000000 */
[----:B------:R-:W-:-:S02]  /*14f80*/  FSEL R71, R71, -INF , P3 ;  /* 0xff80000047477808 */ /* 0x000fc40001800000 */
[----:B-1----:R-:W-:Y:S02]  /*14f90*/  FMNMX.FTZ R34, R85, R34, !PT ;  /* 0x0000002255227209 */ /* 0x002fe40007810000 */
[-C--:B------:R-:W-:Y:S02]  /*14fa0*/  ISETP.GE.AND P6, PT, R150, R199.reuse, PT ;  /* 0x000000c79600720c */ /* 0x080fe40003fc6270 */
[----:B------:R-:W-:Y:S02]  /*14fb0*/  ISETP.GE.AND P2, PT, R128, R199, PT ;  /* 0x000000c78000720c */ /* 0x000fe40003f46270 */
[----:B------:R-:W-:Y:S02]  /*14fc0*/  FSEL R70, R70, -INF , P4 ;  /* 0xff80000046467808 */ /* 0x000fe40002000000 */
[----:B------:R-:W-:Y:S02]  /*14fd0*/  FSEL R74, R74, -INF , P1 ;  /* 0xff8000004a4a7808 */ /* 0x000fe40000800000 */
[----:B------:R-:W-:-:S02]  /*14fe0*/  FSEL R87, R87, -INF , P0 ;  /* 0xff80000057577808 */ /* 0x000fc40000000000 */
[----:B------:R-:W-:Y:S02]  /*14ff0*/  ISETP.GE.AND P3, PT, R127, R199, PT ;  /* 0x000000c77f00720c */ /* 0x000fe40003f66270 */
[-C--:B------:R-:W-:Y:S02]  /*15000*/  ISETP.GE.AND P4, PT, R125, R200.reuse, PT ;  /* 0x000000c87d00720c */ /* 0x080fe40003f86270 */
[----:B------:R-:W-:Y:S02]  /*15010*/  ISETP.GE.AND P0, PT, R246, R200, PT ;  /* 0x000000c8f600720c */ /* 0x000fe40003f06270 */
[----:B------:R-:W-:Y:S01]  /*15020*/  FSEL R151, R71, -INF , !P5 ;  /* 0xff80000047977808 */ /* 0x000fe20006800000 */
[----:B---3--:R-:W-:Y:S01]  /*15030*/  FMUL.FTZ R71, R72, R34 ;  /* 0x0000002248477220 */ /* 0x008fe20000410000 */
[----:B------:R-:W-:Y:S02]  /*15040*/  ISETP.GE.AND P1, PT, R121, R200, PT ;  /* 0x000000c87900720c */ /* 0x000fe40003f26270 */
[----:B------:R-:W-:-:S02]  /*15050*/  FSEL R159, R70, -INF , !P6 ;  /* 0xff800000469f7808 */ /* 0x000fc40007000000 */
[----:B------:R-:W-:Y:S02]  /*15060*/  FSEL R131, R74, -INF , !P2 ;  /* 0xff8000004a837808 */ /* 0x000fe40005000000 */
[----:B------:R-:W-:Y:S02]  /*15070*/  FSETP.NEU.FTZ.AND P6, PT, R34, -INF , PT ;  /* 0xff8000002200780b */ /* 0x000fe40003fdd000 */
[-C--:B------:R-:W-:Y:S02]  /*15080*/  ISETP.GE.AND P2, PT, R124, R199.reuse, PT ;  /* 0x000000c77c00720c */ /* 0x080fe40003f46270 */
[----:B------:R-:W-:Y:S02]  /*15090*/  ISETP.GE.AND P5, PT, R125, R199, PT ;  /* 0x000000c77d00720c */ /* 0x000fe40003fa6270 */
[----:B------:R-:W-:Y:S02]  /*150a0*/  FSEL R127, R76, -INF , !P3 ;  /* 0xff8000004c7f7808 */ /* 0x000fe40005800000 */
[----:B------:R-:W-:-:S02]  /*150b0*/  FSEL R78, R78, -INF , P4 ;  /* 0xff8000004e4e7808 */ /* 0x000fc40002000000 */
[----:B------:R-:W-:Y:S02]  /*150c0*/  FSEL R91, R91, -INF , P0 ;  /* 0xff8000005b5b7808 */ /* 0x000fe40000000000 */
[----:B------:R-:W-:Y:S02]  /*150d0*/  ISETP.GE.AND P3, PT, R121, R199, PT ;  /* 0x000000c77900720c */ /* 0x000fe40003f66270 */
[----:B------:R-:W-:Y:S02]  /*150e0*/  FSEL R84, R84, -INF , P1 ;  /* 0xff80000054547808 */ /* 0x000fe40000800000 */
[----:B------:R-:W-:Y:S02]  /*150f0*/  ISETP.GE.AND P0, PT, R222, R200, PT ;  /* 0x000000c8de00720c */ /* 0x000fe40003f06270 */
[----:B------:R-:W-:Y:S02]  /*15100*/  FSEL R71, R71, RZ, P6 ;  /* 0x000000ff47477208 */ /* 0x000fe40003000000 */
[----:B------:R-:W-:-:S02]  /*15110*/  FSEL R121, R79, -INF , !P2 ;  /* 0xff8000004f797808 */ /* 0x000fc40005000000 */
[----:B------:R-:W-:Y:S02]  /*15120*/  FSEL R125, R78, -INF , !P5 ;  /* 0xff8000004e7d7808 */ /* 0x000fe40006800000 */
[C---:B------:R-:W-:Y:S02]  /*15130*/  ISETP.GE.AND P4, PT, R123.reuse, R200, PT ;  /* 0x000000c87b00720c */ /* 0x040fe40003f86270 */
[-C--:B------:R-:W-:Y:S02]  /*15140*/  ISETP.GE.AND P2, PT, R123, R199.reuse, PT ;  /* 0x000000c77b00720c */ /* 0x080fe40003f46270 */
[-C--:B------:R-:W-:Y:S02]  /*15150*/  ISETP.GE.AND P5, PT, R101, R199.reuse, PT ;  /* 0x000000c76500720c */ /* 0x080fe40003fa6270 */
[----:B------:R-:W-:Y:S02]  /*15160*/  FSEL R123, R84, -INF , !P3 ;  /* 0xff800000547b7808 */ /* 0x000fe40005800000 */
[----:B------:R-:W-:-:S02]  /*15170*/  ISETP.GE.AND P1, PT, R115, R199, PT ;  /* 0x000000c77300720c */ /* 0x000fc40003f26270 */
[----:B------:R-:W-:Y:S01]  /*15180*/  FSEL R93, R93, -INF , P0 ;  /* 0xff8000005d5d7808 */ /* 0x000fe20000000000 */
[----:B------:R-:W-:Y:S01]  /*15190*/  IMAD.MOV.U32 R42, RZ, RZ, R97 ;  /* 0x000000ffff2a7224 */ /* 0x000fe200078e0061 */
[-C--:B------:R-:W-:Y:S02]  /*151a0*/  ISETP.GE.AND P3, PT, R248, R200.reuse, PT ;  /* 0x000000c8f800720c */ /* 0x080fe40003f66270 */
[----:B------:R-:W-:Y:S01]  /*151b0*/  ISETP.GE.AND P0, PT, R229, R200, PT ;  /* 0x000000c8e500720c */ /* 0x000fe20003f06270 */
[----:B------:R-:W-:Y:S01]  /*151c0*/  FFMA.FTZ R97, R250, R72, -R71 ;  /* 0x00000048fa617223 */ /* 0x000fe20000010847 */
[----:B------:R-:W-:Y:S02]  /*151d0*/  FSEL R115, R83, -INF , !P5 ;  /* 0xff80000053737808 */ /* 0x000fe40006800000 */
[----:B------:R-:W-:Y:S02]  /*151e0*/  FSEL R86, R86, -INF , P4 ;  /* 0xff80000056567808 */ /* 0x000fe40002000000 */
[----:B------:R-:W-:-:S02]  /*151f0*/  FSEL R250, R87, -INF , !P1 ;  /* 0xff80000057fa7808 */ /* 0x000fc40004800000 */
[-C--:B------:R-:W-:Y:S02]  /*15200*/  ISETP.GE.AND P5, PT, R248, R199.reuse, PT ;  /* 0x000000c7f800720c */ /* 0x080fe40003fa6270 */
[----:B------:R-:W-:Y:S02]  /*15210*/  ISETP.GE.AND P1, PT, R236, R200, PT ;  /* 0x000000c8ec00720c */ /* 0x000fe40003f26270 */
[----:B------:R-:W-:Y:S02]  /*15220*/  FSEL R90, R90, -INF , P3 ;  /* 0xff8000005a5a7808 */ /* 0x000fe40001800000 */
[----:B------:R-:W-:Y:S01]  /*15230*/  FSEL R103, R103, -INF , P0 ;  /* 0xff80000067677808 */ /* 0x000fe20000000000 */
[----:B------:R-:W-:Y:S01]  /*15240*/  FFMA.FTZ R101, R252, R72, -R71 ;  /* 0x00000048fc657223 */ /* 0x000fe20000010847 */
[----:B------:R-:W-:Y:S02]  /*15250*/  ISETP.GE.AND P0, PT, R220, R200, PT ;  /* 0x000000c8dc00720c */ /* 0x000fe40003f06270 */
[----:B------:R-:W-:-:S02]  /*15260*/  ISETP.GE.AND P4, PT, R246, R199, PT ;  /* 0x000000c7f600720c */ /* 0x000fc40003f86270 */
[----:B------:R-:W-:Y:S02]  /*15270*/  FSEL R252, R86, -INF , !P2 ;  /* 0xff80000056fc7808 */ /* 0x000fe40005000000 */
[-C--:B------:R-:W-:Y:S02]  /*15280*/  ISETP.GE.AND P2, PT, R236, R199.reuse, PT ;  /* 0x000000c7ec00720c */ /* 0x080fe40003f46270 */
[----:B------:R-:W-:Y:S02]  /*15290*/  FSEL R248, R90, -INF , !P5 ;  /* 0xff8000005af87808 */ /* 0x000fe40006800000 */
[----:B------:R-:W-:Y:S02]  /*152a0*/  FSEL R94, R94, -INF , P1 ;  /* 0xff8000005e5e7808 */ /* 0x000fe40000800000 */
[-C--:B------:R-:W-:Y:S02]  /*152b0*/  ISETP.GE.AND P5, PT, R222, R199.reuse, PT ;  /* 0x000000c7de00720c */ /* 0x080fe40003fa6270 */
[----:B------:R-:W-:-:S02]  /*152c0*/  ISETP.GE.AND P1, PT, R229, R199, PT ;  /* 0x000000c7e500720c */ /* 0x000fc40003f26270 */
[----:B------:R-:W-:Y:S02]  /*152d0*/  FSEL R106, R106, -INF , P0 ;  /* 0xff8000006a6a7808 */ /* 0x000fe40000000000 */
[----:B------:R-:W-:Y:S02]  /*152e0*/  FSEL R222, R91, -INF , !P4 ;  /* 0xff8000005bde7808 */ /* 0x000fe40006000000 */
[-C--:B------:R-:W-:Y:S02]  /*152f0*/  ISETP.GE.AND P0, PT, R217, R200.reuse, PT ;  /* 0x000000c8d900720c */ /* 0x080fe40003f06270 */
[C---:B------:R-:W-:Y:S02]  /*15300*/  ISETP.GE.AND P4, PT, R232.reuse, R200, PT ;  /* 0x000000c8e800720c */ /* 0x040fe40003f86270 */
[----:B------:R-:W-:Y:S02]  /*15310*/  ISETP.GE.AND P3, PT, R232, R199, PT ;  /* 0x000000c7e800720c */ /* 0x000fe40003f66270 */
[----:B------:R-:W-:-:S02]  /*15320*/  FSEL R232, R94, -INF , !P2 ;  /* 0xff8000005ee87808 */ /* 0x000fc40005000000 */
[-C--:B------:R-:W-:Y:S02]  /*15330*/  ISETP.GE.AND P2, PT, R225, R200.reuse, PT ;  /* 0x000000c8e100720c */ /* 0x080fe40003f46270 */
[----:B------:R-:W-:Y:S02]  /*15340*/  FSEL R236, R103, -INF , !P1 ;  /* 0xff80000067ec7808 */ /* 0x000fe40004800000 */
[-C--:B------:R-:W-:Y:S02]  /*15350*/  ISETP.GE.AND P1, PT, R218, R200.reuse, PT ;  /* 0x000000c8da00720c */ /* 0x080fe40003f26270 */
[----:B------:R-:W-:Y:S02]  /*15360*/  FSEL R108, R108, -INF , P0 ;  /* 0xff8000006c6c7808 */ /* 0x000fe40000000000 */
[----:B------:R-:W-:Y:S02]  /*15370*/  ISETP.GE.AND P0, PT, R213, R200, PT ;  /* 0x000000c8d500720c */ /* 0x000fe40003f06270 */
[----:B------:R-:W-:-:S02]  /*15380*/  FSEL R99, R99, -INF , P4 ;  /* 0xff80000063637808 */ /* 0x000fc40002000000 */
[-C--:B------:R-:W-:Y:S02]  /*15390*/  ISETP.GE.AND P4, PT, R225, R199.reuse, PT ;  /* 0x000000c7e100720c */ /* 0x080fe40003f86270 */
[----:B------:R-:W-:Y:S01]  /*153a0*/  FSEL R105, R105, -INF , P2 ;  /* 0xff80000069697808 */ /* 0x000fe20001000000 */
[-CC-:B------:R-:W-:Y:S01]  /*153b0*/  FFMA.FTZ R150, R244, R72.reuse, -R71.reuse ;  /* 0x00000048f4967223 */ /* 0x180fe20000010847 */
[-C--:B------:R-:W-:Y:S02]  /*153c0*/  ISETP.GE.AND P2, PT, R218, R199.reuse, PT ;  /* 0x000000c7da00720c */ /* 0x080fe40003f46270 */
[----:B------:R-:W-:Y:S01]  /*153d0*/  FSEL R109, R109, -INF , P1 ;  /* 0xff8000006d6d7808 */ /* 0x000fe20000800000 */
[-CC-:B------:R-:W-:Y:S01]  /*153e0*/  FFMA.FTZ R87, R242, R72.reuse, -R71.reuse ;  /* 0x00000048f2577223 */ /* 0x180fe20000010847 */
[----:B------:R-:W-:Y:S02]  /*153f0*/  ISETP.GE.AND P1, PT, R213, R199, PT ;  /* 0x000000c7d500720c */ /* 0x000fe40003f26270 */
[----:B------:R-:W-:Y:S01]  /*15400*/  FSEL R111, R111, -INF , P0 ;  /* 0xff8000006f6f7808 */ /* 0x000fe20000000000 */
[----:B------:R-:W-:Y:S01]  /*15410*/  FFMA.FTZ R85, R234, R72, -R71 ;  /* 0x00000048ea557223 */ /* 0x000fe20000010847 */
[----:B------:R-:W-:-:S02]  /*15420*/  FSEL R244, R99, -INF , !P3 ;  /* 0xff80000063f47808 */ /* 0x000fc40005800000 */
[----:B------:R-:W-:Y:S02]  /*15430*/  ISETP.GE.AND P3, PT, R220, R199, PT ;  /* 0x000000c7dc00720c */ /* 0x000fe40003f66270 */
[----:B------:R-:W-:Y:S02]  /*15440*/  FSEL R242, R105, -INF , !P4 ;  /* 0xff80000069f27808 */ /* 0x000fe40006000000 */
[-C--:B------:R-:W-:Y:S02]  /*15450*/  ISETP.GE.AND P0, PT, R206, R200.reuse, PT ;  /* 0x000000c8ce00720c */ /* 0x080fe40003f06270 */
[----:B------:R-:W-:Y:S02]  /*15460*/  ISETP.GE.AND P4, PT, R214, R200, PT ;  /* 0x000000c8d600720c */ /* 0x000fe40003f86270 */
[----:B------:R-:W-:Y:S01]  /*15470*/  FSEL R234, R109, -INF , !P2 ;  /* 0xff8000006dea7808 */ /* 0x000fe20005000000 */
[----:B------:R-:W-:Y:S01]  /*15480*/  FFMA.FTZ R128, R238, R72, -R71 ;  /* 0x00000048ee807223 */ /* 0x000fe20000010847 */
[----:B------:R-:W-:-:S02]  /*15490*/  ISETP.GE.AND P2, PT, R209, R200, PT ;  /* 0x000000c8d100720c */ /* 0x000fc40003f46270 */
[----:B------:R-:W-:Y:S02]  /*154a0*/  FSEL R220, R111, -INF , !P1 ;  /* 0xff8000006fdc7808 */ /* 0x000fe40004800000 */
[----:B------:R-:W-:Y:S02]  /*154b0*/  ISETP.GE.AND P1, PT, R204, R200, PT ;  /* 0x000000c8cc00720c */ /* 0x000fe40003f26270 */
[----:B------:R-:W-:Y:S02]  /*154c0*/  FSEL R238, R106, -INF , !P3 ;  /* 0xff8000006aee7808 */ /* 0x000fe40005800000 */
[----:B------:R-:W-:Y:S02]  /*154d0*/  FSEL R113, R113, -INF , P0 ;  /* 0xff80000071717808 */ /* 0x000fe40000000000 */
[----:B------:R-:W-:Y:S02]  /*154e0*/  ISETP.GE.AND P3, PT, R214, R199, PT ;  /* 0x000000c7d600720c */ /* 0x000fe40003f66270 */
[----:B------:R-:W-:-:S02]  /*154f0*/  FSEL R110, R110, -INF , P4 ;  /* 0xff8000006e6e7808 */ /* 0x000fc40002000000 */
[----:B------:R-:W-:Y:S02]  /*15500*/  ISETP.GE.AND P0, PT, R198, R200, PT ;  /* 0x000000c8c600720c */ /* 0x000fe40003f06270 */
[-C--:B------:R-:W-:Y:S02]  /*15510*/  ISETP.GE.AND P4, PT, R209, R199.reuse, PT ;  /* 0x000000c7d100720c */ /* 0x080fe40003f86270 */
[----:B------:R-:W-:Y:S01]  /*15520*/  FSEL R112, R112, -INF , P2 ;  /* 0xff80000070707808 */ /* 0x000fe20001000000 */
[----:B------:R-:W-:Y:S01]  /*15530*/  FFMA.FTZ R83, R226, R72, -R71 ;  /* 0x00000048e2537223 */ /* 0x000fe20000010847 */
[----:B------:R-:W-:Y:S02]  /*15540*/  ISETP.GE.AND P2, PT, R204, R199, PT ;  /* 0x000000c7cc00720c */ /* 0x000fe40003f46270 */
[----:B------:R-:W-:Y:S02]  /*15550*/  FSEL R116, R116, -INF , P1 ;  /* 0xff80000074747808 */ /* 0x000fe40000800000 */
[----:B------:R-:W-:-:S02]  /*15560*/  FSEL R226, R110, -INF , !P3 ;  /* 0xff8000006ee27808 */ /* 0x000fc40005800000 */
[----:B------:R-:W-:Y:S02]  /*15570*/  FSEL R114, R114, -INF , P0 ;  /* 0xff80000072727808 */ /* 0x000fe40000000000 */
[----:B------:R-:W-:Y:S02]  /*15580*/  ISETP.GE.AND P3, PT, R206, R199, PT ;  /* 0x000000c7ce00720c */ /* 0x000fe40003f66270 */
[----:B------:R-:W-:Y:S02]  /*15590*/  FSEL R218, R112, -INF , !P4 ;  /* 0xff80000070da7808 */ /* 0x000fe40006000000 */
[-C--:B------:R-:W-:Y:S02]  /*155a0*/  ISETP.GE.AND P0, PT, R178, R200.reuse, PT ;  /* 0x000000c8b200720c */ /* 0x080fe40003f06270 */
[----:B------:R-:W-:Y:S02]  /*155b0*/  ISETP.GE.AND P4, PT, R179, R200, PT ;  /* 0x000000c8b300720c */ /* 0x000fe40003f86270 */
[----:B------:R-:W-:-:S02]  /*155c0*/  FSEL R206, R116, -INF , !P2 ;  /* 0xff80000074ce7808 */ /* 0x000fc40005000000 */
[----:B------:R-:W-:Y:S02]  /*155d0*/  FSEL R246, R93, -INF , !P5 ;  /* 0xff8000005df67808 */ /* 0x000fe40006800000 */
[----:B------:R-:W-:Y:S02]  /*155e0*/  ISETP.GE.AND P2, PT, R174, R200, PT ;  /* 0x000000c8ae00720c */ /* 0x000fe40003f46270 */
[-C--:B------:R-:W-:Y:S02]  /*155f0*/  ISETP.GE.AND P5, PT, R217, R199.reuse, PT ;  /* 0x000000c7d900720c */ /* 0x080fe40003fa6270 */
[----:B------:R-:W-:Y:S02]  /*15600*/  FSEL R214, R113, -INF , !P3 ;  /* 0xff80000071d67808 */ /* 0x000fe40005800000 */
[----:B------:R-:W-:Y:S01]  /*15610*/  FSEL R119, R119, -INF , P0 ;  /* 0xff80000077777808 */ /* 0x000fe20000000000 */
[----:B------:R-:W-:Y:S01]  /*15620*/  FFMA.FTZ R124, R230, R72, -R71 ;  /* 0x00000048e67c7223 */ /* 0x000fe20000010847 */
[----:B------:R-:W-:-:S02]  /*15630*/  ISETP.GE.AND P3, PT, R179, R199, PT ;  /* 0x000000c7b300720c */ /* 0x000fc40003f66270 */
[-C--:B------:R-:W-:Y:S02]  /*15640*/  ISETP.GE.AND P1, PT, R178, R199.reuse, PT ;  /* 0x000000c7b200720c */ /* 0x080fe40003f26270 */
[----:B------:R-:W-:Y:S02]  /*15650*/  FSEL R117, R117, -INF , P4 ;  /* 0xff80000075757808 */ /* 0x000fe40002000000 */
[----:B------:R-:W-:Y:S02]  /*15660*/  ISETP.GE.AND P0, PT, R59, R200, PT ;  /* 0x000000c83b00720c */ /* 0x000fe40003f06270 */
[----:B------:R-:W-:Y:S02]  /*15670*/  ISETP.GE.AND P4, PT, R174, R199, PT ;  /* 0x000000c7ae00720c */ /* 0x000fe40003f86270 */
[----:B------:R-:W-:Y:S02]  /*15680*/  FSEL R122, R122, -INF , P2 ;  /* 0xff8000007a7a7808 */ /* 0x000fe40001000000 */
[----:B------:R-:W-:-:S02]  /*15690*/  FSEL R230, R108, -INF , !P5 ;  /* 0xff8000006ce67808 */ /* 0x000fc40006800000 */
[-C--:B------:R-:W-:Y:S02]  /*156a0*/  ISETP.GE.AND P5, PT, R198, R199.reuse, PT ;  /* 0x000000c7c600720c */ /* 0x080fe40003fa6270 */
[----:B------:R-:W-:Y:S02]  /*156b0*/  FSEL R198, R117, -INF , !P3 ;  /* 0xff80000075c67808 */ /* 0x000fe40005800000 */
[----:B------:R-:W-:Y:S02]  /*156c0*/  FSEL R178, R119, -INF , !P1 ;  /* 0xff80000077b27808 */ /* 0x000fe40004800000 */
[----:B------:R-:W-:Y:S02]  /*156d0*/  FSEL R126, R126, -INF , P0 ;  /* 0xff8000007e7e7808 */ /* 0x000fe40000000000 */
[----:B------:R-:W-:Y:S02]  /*156e0*/  ISETP.GE.AND P3, PT, R59, R199, PT ;  /* 0x000000c73b00720c */ /* 0x000fe40003f66270 */
[----:B------:R-:W-:-:S02]  /*156f0*/  ISETP.GE.AND P1, PT, R57, R200, PT ;  /* 0x000000c83900720c */ /* 0x000fc40003f26270 */
[----:B------:R-:W-:Y:S02]  /*15700*/  FSEL R174, R122, -INF , !P4 ;  /* 0xff8000007aae7808 */ /* 0x000fe40006000000 */
[-C--:B------:R-:W-:Y:S02]  /*15710*/  ISETP.GE.AND P0, PT, R55, R200.reuse, PT ;  /* 0x000000c83700720c */ /* 0x080fe40003f06270 */
[----:B------:R-:W-:Y:S02]  /*15720*/  ISETP.GE.AND P4, PT, R53, R200, PT ;  /* 0x000000c83500720c */ /* 0x000fe40003f86270 */
[----:B------:R-:W-:Y:S02]  /*15730*/  ISETP.GE.AND P2, PT, R57, R199, PT ;  /* 0x000000c73900720c */ /* 0x000fe40003f46270 */
[----:B------:R-:W-:Y:S02]  /*15740*/  FSEL R172, R126, -INF , !P3 ;  /* 0xff8000007eac7808 */ /* 0x000fe40005800000 */
[----:B------:R-:W-:-:S02]  /*15750*/  FSEL R130, R130, -INF , P1 ;  /* 0xff80000082827808 */ /* 0x000fc40000800000 */
[----:B------:R-:W-:Y:S02]  /*15760*/  FSEL R129, R129, -INF , P0 ;  /* 0xff80000081817808 */ /* 0x000fe40000000000 */
[----:B------:R-:W-:Y:S02]  /*15770*/  ISETP.GE.AND P3, PT, R53, R199, PT ;  /* 0x000000c73500720c */ /* 0x000fe40003f66270 */
[----:B------:R-:W-:Y:S02]  /*15780*/  ISETP.GE.AND P0, PT, R52, R200, PT ;  /* 0x000000c83400720c */ /* 0x000fe40003f06270 */
[----:B------:R-:W-:Y:S02]  /*15790*/  FSEL R152, R152, -INF , P4 ;  /* 0xff80000098987808 */ /* 0x000fe40002000000 */
[----:B------:R-:W-:Y:S02]  /*157a0*/  FSEL R166, R130, -INF , !P2 ;  /* 0xff80000082a67808 */ /* 0x000fe40005000000 */
        /* <DEDUP_REMOVED lines=23> */
[----:B------:R-:W-:Y:S02]  /*15920*/  ISETP.GE.AND P1, PT, R52, R199, PT ;  /* 0x000000c73400720c */ /* 0x000fe40003f26270 */
[----:B------:R-:W-:Y:S02]  /*15930*/  FMNMX3.FTZ R23, R23, R206, R204, !PT ;  /* 0x000000ce17177276 */ /* 0x000fe400078100cc */
[----:B------:R-:W-:-:S02]  /*15940*/  ISETP.GE.AND P2, PT, R43, R200, PT ;  /* 0x000000c82b00720c */ /* 0x000fc40003f46270 */
[----:B------:R-:W-:Y:S02]  /*15950*/  FSEL R130, R130, -INF , !P1 ;  /* 0xff80000082827808 */ /* 0x000fe40004800000 */
[-C--:B------:R-:W-:Y:S02]  /*15960*/  ISETP.GE.AND P5, PT, R55, R199.reuse, PT ;  /* 0x000000c73700720c */ /* 0x080fe40003fa6270 */
[----:B------:R-:W-:Y:S02]  /*15970*/  ISETP.GE.AND P1, PT, R42, R200, PT ;  /* 0x000000c82a00720c */ /* 0x000fe40003f26270 */
[----:B------:R-:W-:Y:S02]  /*15980*/  FMNMX3.FTZ R23, R23, R198, R178, !PT ;  /* 0x000000c617177276 */ /* 0x000fe400078100b2 */
[----:B------:R-:W-:Y:S02]  /*15990*/  ISETP.GE.AND P4, PT, R43, R199, PT ;  /* 0x000000c72b00720c */ /* 0x000fe40003f86270 */
[----:B------:R-:W-:-:S02]  /*159a0*/  FSEL R126, R157, -INF , P2 ;  /* 0xff8000009d7e7808 */ /* 0x000fc40001000000 */
[----:B------:R-:W-:Y:S02]  /*159b0*/  FSEL R122, R158, -INF , P0 ;  /* 0xff8000009e7a7808 */ /* 0x000fe40000000000 */
[----:B------:R-:W-:Y:S02]  /*159c0*/  FSEL R162, R129, -INF , !P5 ;  /* 0xff80000081a27808 */ /* 0x000fe40006800000 */
[----:B------:R-:W-:Y:S02]  /*159d0*/  ISETP.GE.AND P2, PT, R42, R199, PT ;  /* 0x000000c72a00720c */ /* 0x000fe40003f46270 */
[----:B------:R-:W-:Y:S02]  /*159e0*/  FSEL R163, R163, -INF , P1 ;  /* 0xff800000a3a37808 */ /* 0x000fe40000800000 */
[----:B------:R-:W-:Y:S02]  /*159f0*/  FMNMX3.FTZ R23, R23, R174, R172, !PT ;  /* 0x000000ae17177276 */ /* 0x000fe400078100ac */
[----:B------:R-:W-:-:S02]  /*15a00*/  FSEL R126, R126, -INF , !P4 ;  /* 0xff8000007e7e7808 */ /* 0x000fc40006000000 */
[----:B------:R-:W-:Y:S02]  /*15a10*/  FSEL R122, R122, -INF , !P3 ;  /* 0xff8000007a7a7808 */ /* 0x000fe40005800000 */
[CC--:B------:R-:W-:Y:S02]  /*15a20*/  ISETP.GE.AND P4, PT, R118.reuse, R200.reuse, PT ;  /* 0x000000c87600720c */ /* 0x0c0fe40003f86270 */
[----:B------:R-:W-:Y:S02]  /*15a30*/  ISETP.GE.AND P3, PT, R118, R199, PT ;  /* 0x000000c77600720c */ /* 0x000fe40003f66270 */
[----:B------:R-:W-:Y:S02]  /*15a40*/  ISETP.GE.AND P0, PT, R249, R200, PT ;  /* 0x000000c8f900720c */ /* 0x000fe40003f06270 */
[----:B------:R-:W-:Y:S02]  /*15a50*/  FSEL R118, R163, -INF , !P2 ;  /* 0xff800000a3767808 */ /* 0x000fe40005000000 */
[----:B------:R-:W-:-:S02]  /*15a60*/  FMNMX3.FTZ R23, R23, R166, R162, !PT ;  /* 0x000000a617177276 */ /* 0x000fc400078100a2 */
[----:B------:R-:W-:Y:S02]  /*15a70*/  ISETP.GE.AND P2, PT, R245, R200, PT ;  /* 0x000000c8f500720c */ /* 0x000fe40003f46270 */
[-C--:B------:R-:W-:Y:S02]  /*15a80*/  ISETP.GE.AND P5, PT, R249, R199.reuse, PT ;  /* 0x000000c7f900720c */ /* 0x080fe40003fa6270 */
[----:B------:R-:W-:Y:S02]  /*15a90*/  FSEL R116, R161, -INF , P0 ;  /* 0xff800000a1747808 */ /* 0x000fe40000000000 */
[----:B------:R-:W-:Y:S02]  /*15aa0*/  FSEL R112, R164, -INF , P4 ;  /* 0xff800000a4707808 */ /* 0x000fe40002000000 */
[----:B------:R-:W-:Y:S02]  /*15ab0*/  FMNMX3.FTZ R23, R23, R152, R130, !PT ;  /* 0x0000009817177276 */ /* 0x000fe40007810082 */
[----:B------:R-:W-:-:S02]  /*15ac0*/  ISETP.GE.AND P1, PT, R245, R199, PT ;  /* 0x000000c7f500720c */ /* 0x000fc40003f26270 */
[-C--:B------:R-:W-:Y:S02]  /*15ad0*/  ISETP.GE.AND P0, PT, R243, R200.reuse, PT ;  /* 0x000000c8f300720c */ /* 0x080fe40003f06270 */
[-C--:B------:R-:W-:Y:S02]  /*15ae0*/  ISETP.GE.AND P4, PT, R241, R200.reuse, PT ;  /* 0x000000c8f100720c */ /* 0x080fe40003f86270 */
[----:B------:R-:W-:Y:S02]  /*15af0*/  FSEL R108, R169, -INF , P2 ;  /* 0xff800000a96c7808 */ /* 0x000fe40001000000 */
[----:B------:R-:W-:Y:S01]  /*15b00*/  ISETP.GE.AND P2, PT, R239, R200, PT ;  /* 0x000000c8ef00720c */ /* 0x000fe20003f46270 */
[----:B------:R-:W-:Y:S01]  /*15b10*/  FFMA.FTZ R62, R96, R72, -R71 ;  /* 0x00000048603e7223 */ /* 0x000fe20000010847 */
[----:B------:R-:W-:Y:S02]  /*15b20*/  FSEL R116, R116, -INF , !P5 ;  /* 0xff80000074747808 */ /* 0x000fe40006800000 */
[----:B------:R-:W-:-:S02]  /*15b30*/  FSEL R112, R112, -INF , !P3 ;  /* 0xff80000070707808 */ /* 0x000fc40005800000 */
[----:B------:R-:W-:Y:S01]  /*15b40*/  FMNMX3.FTZ R23, R23, R126, R122, !PT ;  /* 0x0000007e17177276 */ /* 0x000fe2000781007a */
[-CC-:B------:R-:W-:Y:S01]  /*15b50*/  FFMA.FTZ R70, R69, R72.reuse, -R71.reuse ;  /* 0x0000004845467223 */ /* 0x180fe20000010847 */
[-C--:B------:R-:W-:Y:S02]  /*15b60*/  ISETP.GE.AND P3, PT, R241, R199.reuse, PT ;  /* 0x000000c7f100720c */ /* 0x080fe40003f66270 */
[----:B------:R-:W-:Y:S02]  /*15b70*/  FSEL R108, R108, -INF , !P1 ;  /* 0xff8000006c6c7808 */ /* 0x000fe40004800000 */
[----:B------:R-:W-:Y:S02]  /*15b80*/  FSEL R96, R173, -INF , P0 ;  /* 0xff800000ad607808 */ /* 0x000fe40000000000 */
[----:B------:R-:W-:Y:S01]  /*15b90*/  FSEL R94, R170, -INF , P4 ;  /* 0xff800000aa5e7808 */ /* 0x000fe20002000000 */
[----:B------:R-:W-:Y:S01]  /*15ba0*/  FFMA.FTZ R69, R67, R72, -R71 ;  /* 0x0000004843457223 */ /* 0x000fe20000010847 */
[----:B------:R-:W-:-:S02]  /*15bb0*/  ISETP.GE.AND P0, PT, R239, R199, PT ;  /* 0x000000c7ef00720c */ /* 0x000fc40003f06270 */
[----:B------:R-:W-:Y:S02]  /*15bc0*/  ISETP.GE.AND P1, PT, R237, R200, PT ;  /* 0x000000c8ed00720c */ /* 0x000fe40003f26270 */
[----:B------:R-:W-:Y:S01]  /*15bd0*/  FSEL R9, R9, -INF , P2 ;  /* 0xff80000009097808 */ /* 0x000fe20001000000 */
[-CC-:B------:R-:W-:Y:S01]  /*15be0*/  FFMA.FTZ R67, R61, R72.reuse, -R71.reuse ;  /* 0x000000483d437223 */ /* 0x180fe20000010847 */
[-C--:B------:R-:W-:Y:S01]  /*15bf0*/  ISETP.GE.AND P5, PT, R243, R199.reuse, PT ;  /* 0x000000c7f300720c */ /* 0x080fe20003fa6270 */
[----:B------:R-:W-:Y:S01]  /*15c00*/  FFMA.FTZ R61, R92, R72, -R71 ;  /* 0x000000485c3d7223 */ /* 0x000fe20000010847 */
[----:B------:R-:W-:Y:S02]  /*15c10*/  FMNMX3.FTZ R23, R23, R118, R116, !PT ;  /* 0x0000007617177276 */ /* 0x000fe40007810074 */
[----:B------:R-:W-:Y:S02]  /*15c20*/  FSEL R94, R94, -INF , !P3 ;  /* 0xff8000005e5e7808 */ /* 0x000fe40005800000 */
[----:B------:R-:W-:-:S02]  /*15c30*/  ISETP.GE.AND P4, PT, R237, R199, PT ;  /* 0x000000c7ed00720c */ /* 0x000fc40003f86270 */
[-C--:B------:R-:W-:Y:S02]  /*15c40*/  ISETP.GE.AND P3, PT, R235, R200.reuse, PT ;  /* 0x000000c8eb00720c */ /* 0x080fe40003f66270 */
[----:B------:R-:W-:Y:S02]  /*15c50*/  FSEL R92, R9, -INF , !P0 ;  /* 0xff800000095c7808 */ /* 0x000fe40004000000 */
[----:B------:R-:W-:Y:S02]  /*15c60*/  FSEL R8, R8, -INF , P1 ;  /* 0xff80000008087808 */ /* 0x000fe40000800000 */
[----:B------:R-:W-:Y:S02]  /*15c70*/  ISETP.GE.AND P0, PT, R233, R200, PT ;  /* 0x000000c8e900720c */ /* 0x000fe40003f06270 */
[----:B------:R-:W-:Y:S02]  /*15c80*/  FSEL R96, R96, -INF , !P5 ;  /* 0xff80000060607808 */ /* 0x000fe40006800000 */
[----:B------:R-:W-:-:S02]  /*15c90*/  FMNMX3.FTZ R23, R23, R112, R108, !PT ;  /* 0x0000007017177276 */ /* 0x000fc4000781006c */
[-C--:B------:R-:W-:Y:S02]  /*15ca0*/  ISETP.GE.AND P2, PT, R235, R199.reuse, PT ;  /* 0x000000c7eb00720c */ /* 0x080fe40003f46270 */
[----:B------:R-:W-:Y:S02]  /*15cb0*/  FSEL R90, R8, -INF , !P4 ;  /* 0xff800000085a7808 */ /* 0x000fe40006000000 */
[----:B------:R-:W-:Y:S02]  /*15cc0*/  FSEL R11, R11, -INF , P3 ;  /* 0xff8000000b0b7808 */ /* 0x000fe40001800000 */
[----:B------:R-:W-:Y:S02]  /*15cd0*/  ISETP.GE.AND P1, PT, R233, R199, PT ;  /* 0x000000c7e900720c */ /* 0x000fe40003f26270 */
[----:B------:R-:W-:Y:S02]  /*15ce0*/  ISETP.GE.AND P4, PT, R227, R200, PT ;  /* 0x000000c8e300720c */ /* 0x000fe40003f86270 */
[----:B------:R-:W-:Y:S01]  /*15cf0*/  FSEL R10, R10, -INF , P0 ;  /* 0xff8000000a0a7808 */ /* 0x000fe20000000000 */
[----:B------:R-:W-:Y:S01]  /*15d00*/  FFMA.FTZ R59, R88, R72, -R71 ;  /* 0x00000048583b7223 */ /* 0x000fe20000010847 */
[----:B------:R-:W-:-:S02]  /*15d10*/  ISETP.GE.AND P5, PT, R231, R200, PT ;  /* 0x000000c8e700720c */ /* 0x000fc40003fa6270 */
[----:B------:R-:W-:Y:S02]  /*15d20*/  FMNMX3.FTZ R9, R23, R96, R94, !PT ;  /* 0x0000006017097276 */ /* 0x000fe4000781005e */
[----:B------:R-:W-:Y:S02]  /*15d30*/  FSEL R88, R11, -INF , !P2 ;  /* 0xff8000000b587808 */ /* 0x000fe40005000000 */
[----:B------:R-:W-:Y:S02]  /*15d40*/  ISETP.GE.AND P2, PT, R227, R199, PT ;  /* 0x000000c7e300720c */ /* 0x000fe40003f46270 */
[----:B------:R-:W-:Y:S02]  /*15d50*/  FSEL R86, R10, -INF , !P1 ;  /* 0xff8000000a567808 */ /* 0x000fe40004800000 */
[----:B------:R-:W-:Y:S02]  /*15d60*/  ISETP.GE.AND P0, PT, R175, R200, PT ;  /* 0x000000c8af00720c */ /* 0x000fe40003f06270 */
[----:B------:R-:W-:-:S02]  /*15d70*/  FSEL R12, R12, -INF , P4 ;  /* 0xff8000000c0c7808 */ /* 0x000fc40002000000 */
[----:B------:R-:W-:Y:S02]  /*15d80*/  ISETP.GE.AND P3, PT, R231, R199, PT ;  /* 0x000000c7e700720c */ /* 0x000fe40003f66270 */
[----:B------:R-:W-:Y:S02]  /*15d90*/  ISETP.GE.AND P1, PT, R205, R200, PT ;  /* 0x000000c8cd00720c */ /* 0x000fe40003f26270 */
[----:B------:R-:W-:Y:S02]  /*15da0*/  FSEL R13, R13, -INF , P5 ;  /* 0xff8000000d0d7808 */ /* 0x000fe40002800000 */
[----:B------:R-:W-:Y:S01]  /*15db0*/  FMNMX3.FTZ R9, R9, R92, R90, !PT ;  /* 0x0000005c09097276 */ /* 0x000fe2000781005a */
[----:B------:R-:W-:Y:S01]  /*15dc0*/  FFMA.FTZ R55, R82, R72, -R71 ;  /* 0x0000004852377223 */ /* 0x000fe20000010847 */
[----:B------:R-:W-:Y:S02]  /*15dd0*/  FSEL R82, R12, -INF , !P2 ;  /* 0xff8000000c527808 */ /* 0x000fe40005000000 */
[----:B------:R-:W-:-:S02]  /*15de0*/  FSEL R14, R14, -INF , P0 ;  /* 0xff8000000e0e7808 */ /* 0x000fc40000000000 */
[-C--:B------:R-:W-:Y:S02]  /*15df0*/  ISETP.GE.AND P5, PT, R205, R199.reuse, PT ;  /* 0x000000c7cd00720c */ /* 0x080fe40003fa6270 */
[----:B------:R-:W-:Y:S02]  /*15e00*/  FSEL R84, R13, -INF , !P3 ;  /* 0xff8000000d547808 */ /* 0x000fe40005800000 */
[----:B------:R-:W-:Y:S02]  /*15e10*/  ISETP.GE.AND P4, PT, R175, R199, PT ;  /* 0x000000c7af00720c */ /* 0x000fe40003f86270 */
[-C--:B------:R-:W-:Y:S02]  /*15e20*/  ISETP.GE.AND P2, PT, R95, R200.reuse, PT ;  /* 0x000000c85f00720c */ /* 0x080fe40003f46270 */
[----:B------:R-:W-:Y:S02]  /*15e30*/  FSEL R15, R15, -INF , P1 ;  /* 0xff8000000f0f7808 */ /* 0x000fe40000800000 */
[----:B------:R-:W-:-:S02]  /*15e40*/  ISETP.GE.AND P0, PT, R89, R200, PT ;  /* 0x000000c85900720c */ /* 0x000fc40003f06270 */
[----:B------:R-:W-:Y:S01]  /*15e50*/  FMNMX3.FTZ R9, R9, R88, R86, !PT ;  /* 0x0000005809097276 */ /* 0x000fe20007810056 */
[----:B------:R-:W-:Y:S01]  /*15e60*/  FFMA.FTZ R52, R80, R72, -R71 ;  /* 0x0000004850347223 */ /* 0x000fe20000010847 */
[-C--:B------:R-:W-:Y:S02]  /*15e70*/  ISETP.GE.AND P3, PT, R95, R199.reuse, PT ;  /* 0x000000c75f00720c */ /* 0x080fe40003f66270 */
[----:B------:R-:W-:Y:S02]  /*15e80*/  FSEL R16, R16, -INF , P2 ;  /* 0xff80000010107808 */ /* 0x000fe40001000000 */
        /* <DEDUP_REMOVED lines=20> */
[-C--:B------:R-:W-:Y:S01]  /*15fd0*/  FFMA.FTZ R99, R5, R72.reuse, -R35 ;  /* 0x0000004805637223 */ /* 0x080fe20000010823 */
[----:B------:R-:W-:Y:S02]  /*15fe0*/  FSEL R5, R33, RZ, P0 ;  /* 0x000000ff21057208 */ /* 0x000fe40000000000 */
[----:B------:R-:W-:Y:S01]  /*15ff0*/  ISETP.NE.AND P0, PT, R81, RZ, PT ;  /* 0x000000ff5100720c */ /* 0x000fe20003f05270 */
[-CC-:B------:R-:W-:Y:S01]  /*16000*/  FFMA.FTZ R39, R19, R72.reuse, -R71.reuse ;  /* 0x0000004813277223 */ /* 0x180fe20000010847 */
[----:B------:R-:W-:Y:S01]  /*16010*/  FSEL R109, R34, RZ, P6 ;  /* 0x000000ff226d7208 */ /* 0x000fe20003000000 */
[-C--:B------:R-:W-:Y:S01]  /*16020*/  FFMA.FTZ R37, R17, R72.reuse, -R71 ;  /* 0x0000004811257223 */ /* 0x080fe20000010847 */
[----:B------:R-:W-:Y:S02]  /*16030*/  FFMA.FTZ R164, R18, R72, -R35 ;  /* 0x0000004812a47223 */ /* 0x000fe40000010823 */
[----:B------:R-:W1:Y:S01]  /*16040*/  LDSM.16.MT88.4 R16, [R3+0x5000] ;  /* 0x005000000310783b */ /* 0x000e620000004200 */
[----:B------:R-:W-:Y:S01]  /*16050*/  FADD.FTZ R109, R2, -R109 ;  /* 0x8000006d026d7221 */ /* 0x000fe20000010000 */
[----:B------:R-:W-:-:S02]  /*16060*/  VIADD R2, R3, 0x5000 ;  /* 0x0000500003027836 */ /* 0x000fc40000000000 */
[----:B------:R-:W-:Y:S01]  /*16070*/  FADD.FTZ R5, R0, -R5 ;  /* 0x8000000500057221 */ /* 0x000fe20000010000 */
[----:B------:R-:W-:Y:S02]  /*16080*/  VIADD R0, R3, 0x5020 ;  /* 0x0000502003007836 */ /* 0x000fe40000000000 */
[-CC-:B------:R-:W-:Y:S01]  /*16090*/  FFMA.FTZ R107, R107, R72.reuse, -R71.reuse ;  /* 0x000000486b6b7223 */ /* 0x180fe20000010847 */
[----:B------:R-:W-:Y:S02]  /*160a0*/  @P0 VIADD R0, R2, 0xffffffe0 ;  /* 0xffffffe002000836 */ /* 0x000fe40000000000 */
[-C--:B------:R-:W-:Y:S01]  /*160b0*/  FFMA.FTZ R160, R120, R72.reuse, -R71 ;  /* 0x0000004878a07223 */ /* 0x080fe20000010847 */
[-CC-:B------:R-:W-:Y:S01]  /*160c0*/  FFMA.FTZ R170, R4, R72.reuse, -R35.reuse ;  /* 0x0000004804aa7223 */ /* 0x180fe20000010823 */
[----:B------:R-:W-:Y:S01]  /*160d0*/  FFMA.FTZ R95, R6, R72, -R35 ;  /* 0x00000048065f7223 */ /* 0x000fe20000010823 */
[C---:B------:R-:W-:Y:S01]  /*160e0*/  FMUL.FTZ R109, R72.reuse, R109 ;  /* 0x0000006d486d7220 */ /* 0x040fe20000410000 */
[----:B------:R-:W-:-:S02]  /*160f0*/  FMUL.FTZ R105, R72, R5 ;  /* 0x0000000548697220 */ /* 0x000fc40000410000 */
        /* <DEDUP_REMOVED lines=12> */
[-CC-:B------:R-:W-:Y:S01]  /*161c0*/  FFMA.FTZ R89, R22, R72.reuse, -R35.reuse ;  /* 0x0000004816597223 */ /* 0x180fe20000010823 */
[----:B------:R-:W-:-:S02]  /*161d0*/  FFMA.FTZ R93, R20, R72, -R35 ;  /* 0x00000048145d7223 */ /* 0x000fc40000010823 */
[----:B------:R-:W2:Y:S01]  /*161e0*/  LDSM.16.MT88.4 R20, [R3+0x5400] ;  /* 0x005400000314783b */ /* 0x000ea20000004200 */
        /* <DEDUP_REMOVED lines=39> */
[-CC-:B------:R-:W-:Y:S01]  /*16460*/  FFMA.FTZ R57, R47, R72.reuse, -R71.reuse ;  /* 0x000000482f397223 */ /* 0x180fe20000010847 */
[-CC-:B------:R-:W-:Y:S01]  /*16470*/  FFMA.FTZ R53, R45, R72.reuse, -R71.reuse ;  /* 0x000000482d357223 */ /* 0x180fe20000010847 */
[-CC-:B------:R-:W-:Y:S01]  /*16480*/  FFMA.FTZ R47, R31, R72.reuse, -R71.reuse ;  /* 0x000000481f2f7223 */ /* 0x180fe20000010847 */
[----:B------:R-:W-:-:S04]  /*16490*/  FFMA.FTZ R45, R29, R72, -R71 ;  /* 0x000000481d2d7223 */ /* 0x000fc80000010847 */
[----:B------:R-:W-:Y:S01]  /*164a0*/  HMMA.16816.F32.BF16 R8, R8, R6, R132 ;  /* 0x000000060808723c */ /* 0x000fe20000041884 */
[----:B------:R-:W2:Y:S01]  /*164b0*/  LDSM.16.MT88.4 R4, [R3+0x5800] ;  /* 0x005800000304783b */ /* 0x000ea20000004200 */
[----:B-1----:R-:W-:Y:S02]  /*164c0*/  F2FP.BF16.F32.PACK_AB R30, R87, R150 ;  /* 0x00000096571e723e */ /* 0x002fe400000010ff */
[----:B----4-:R-:W-:Y:S01]  /*164d0*/  F2FP.BF16.F32.PACK_AB R29, R89, R158 ;  /* 0x0000009e591d723e */ /* 0x010fe200000010ff */
[--C-:B-----5:R-:W-:Y:S01]  /*164e0*/  FFMA.FTZ R2, R28, R72, -R35.reuse ;  /* 0x000000481c027223 */ /* 0x120fe20000010823 */
[----:B------:R-:W-:Y:S02]  /*164f0*/  F2FP.BF16.F32.PACK_AB R28, R91, R154 ;  /* 0x0000009a5b1c723e */ /* 0x000fe400000010ff */
[----:B---3--:R-:W-:Y:S01]  /*16500*/  F2FP.BF16.F32.PACK_AB R31, R140, R93 ;  /* 0x0000005d8c1f723e */ /* 0x008fe200000010ff */
[-CC-:B------:R-:W-:Y:S01]  /*16510*/  FFMA.FTZ R111, R171, R72.reuse, -R35.reuse ;  /* 0x00000048ab6f7223 */ /* 0x180fe20000010823 */
[-CC-:B------:R-:W-:Y:S01]  /*16520*/  FFMA.FTZ R113, R167, R72.reuse, -R35.reuse ;  /* 0x00000048a7717223 */ /* 0x180fe20000010823 */
[----:B------:R-:W-:-:S04]  /*16530*/  FFMA.FTZ R132, R165, R72, -R35 ;  /* 0x00000048a5847223 */ /* 0x000fc80000010823 */
        /* <DEDUP_REMOVED lines=147> */
[-C--:B------:R-:W-:Y:S02]  /*16e70*/  FFMA.FTZ R214, R214, R72.reuse, -R35 ;  /* 0x00000048d6d67223 */ /* 0x080fe40000010823 */
        /* <DEDUP_REMOVED lines=14> */
[-C--:B------:R-:W-:Y:S01]  /*16f60*/  FFMA.FTZ R48, R48, R72.reuse, -R71 ;  /* 0x0000004830307223 */ /* 0x080fe20000010847 */
        /* <DEDUP_REMOVED lines=20> */
[----:B-1----:R-:W-:Y:S01]  /*170b0*/  F2FP.BF16.F32.PACK_AB R20, R50, R51 ;  /* 0x000000333214723e */ /* 0x002fe200000010ff */
[----:B------:R-:W-:Y:S01]  /*170c0*/  FFMA.FTZ R170, R207, R105, R170 ;  /* 0x00000069cfaa7223 */ /* 0x000fe200000100aa */
[----:B---3--:R-:W-:-:S05]  /*170d0*/  F2FP.BF16.F32.PACK_AB R21, R147, R206 ;  /* 0x000000ce9315723e */ /* 0x008fca00000010ff */
[----:B------:R-:W-:Y:S01]  /*170e0*/  HMMA.16816.F32.BF16 R24, R28, R22, R24 ;  /* 0x000000161c18723c */ /* 0x000fe20000041818 */
[----:B------:R-:W-:Y:S01]  /*170f0*/  F2FP.BF16.F32.PACK_AB R22, R48, R49 ;  /* 0x000000313016723e */ /* 0x000fe200000010ff */
[----:B------:R-:W-:Y:S01]  /*17100*/  FFMA.FTZ R208, R208, R109, R107 ;  /* 0x0000006dd0d07223 */ /* 0x000fe2000001006b */
[----:B------:R-:W-:Y:S01]  /*17110*/  FADD.FTZ R170, R99, R170 ;  /* 0x000000aa63aa7221 */ /* 0x000fe20000010000 */
[----:B------:R-:W1:Y:S01]  /*17120*/  LDSM.16.MT88.4 R28, [R3+0x7800] ;  /* 0x00780000031c783b */ /* 0x000e620000004200 */
[----:B----4-:R-:W-:Y:S01]  /*17130*/  F2FP.BF16.F32.PACK_AB R23, R178, R153 ;  /* 0x00000099b217723e */ /* 0x010fe200000010ff */
[----:B------:R-:W-:-:S06]  /*17140*/  FADD.FTZ R101, R101, R208 ;  /* 0x000000d065657221 */ /* 0x000fcc0000010000 */
[----:B-----5:R-:W-:Y:S01]  /*17150*/  HMMA.16816.F32.BF16 R12, R20, R8, R12 ;  /* 0x00000008140c723c */ /* 0x020fe2000004180c */
[----:B------:R-:W-:Y:S01]  /*17160*/  FADD.FTZ R9, R95, R170 ;  /* 0x000000aa5f097221 */ /* 0x000fe20000010000 */
[----:B------:R-:W-:-:S03]  /*17170*/  FADD.FTZ R8, R160, R101 ;  /* 0x00000065a0087221 */ /* 0x000fc60000010000 */
[----:B------:R-:W-:Y:S01]  /*17180*/  FADD.FTZ R9, R164, R9 ;  /* 0x00000009a4097221 */ /* 0x000fe20000010000 */
[----:B------:R-:W-:Y:S02]  /*17190*/  FADD.FTZ R97, R97, R8 ;  /* 0x0000000861617221 */ /* 0x000fe40000010000 */
[C---:B------:R-:W-:Y:S01]  /*171a0*/  HMMA.16816.F32.BF16 R16, R20.reuse, R10, R16 ;  /* 0x0000000a1410723c */ /* 0x040fe20000041810 */
[----:B------:R-:W-:Y:S02]  /*171b0*/  FADD.FTZ R158, R158, R9 ;  /* 0x000000099e9e7221 */ /* 0x000fe40000010000 */
[----:B------:R-:W3:Y:S01]  /*171c0*/  LDSM.16.MT88.4 R8, [R0+0x2800] ;  /* 0x002800000008783b */ /* 0x000ee20000004200 */
[-C--:B------:R-:W-:Y:S01]  /*171d0*/  FFMA.FTZ R160, R162, R72.reuse, -R35 ;  /* 0x00000048a2a07223 */ /* 0x080fe20000010823 */
[----:B------:R-:W-:Y:S01]  /*171e0*/  FADD.FTZ R162, R154, R97 ;  /* 0x000000619aa27221 */ /* 0x000fe20000010000 */
[-CC-:B------:R-:W-:Y:S01]  /*171f0*/  FFMA.FTZ R2, R155, R72.reuse, -R71.reuse ;  /* 0x000000489b027223 */ /* 0x180fe20000010847 */
[-CC-:B------:R-:W-:Y:S01]  /*17200*/  FFMA.FTZ R46, R46, R72.reuse, -R71.reuse ;  /* 0x000000482e2e7223 */ /* 0x180fe20000010847 */
[-C--:B------:R-:W-:Y:S01]  /*17210*/  FFMA.FTZ R44, R44, R72.reuse, -R71 ;  /* 0x000000482c2c7223 */ /* 0x080fe20000010847 */
[-CC-:B------:R-:W-:Y:S01]  /*17220*/  FFMA.FTZ R155, R174, R72.reuse, -R35.reuse ;  /* 0x00000048ae9b7223 */ /* 0x180fe20000010823 */
[-CC-:B------:R-:W-:Y:S01]  /*17230*/  FFMA.FTZ R172, R172, R72.reuse, -R35.reuse ;  /* 0x00000048acac7223 */ /* 0x180fe20000010823 */
[----:B------:R-:W-:Y:S01]  /*17240*/  FADD.FTZ R91, R91, R162 ;  /* 0x000000a25b5b7221 */ /* 0x000fe20000010000 */
[----:B------:R-:W-:Y:S01]  /*17250*/  FFMA.FTZ R166, R166, R72, -R35 ;  /* 0x00000048a6a67223 */ /* 0x000fe20000010823 */
[----:B--2---:R-:W-:Y:S01]  /*17260*/  HMMA.16816.F32.BF16 R136, R20, R4, R136 ;  /* 0x000000041488723c */ /* 0x004fe20000041888 */
[----:B------:R-:W-:Y:S01]  /*17270*/  MUFU.EX2 R47, R47 ;  /* 0x0000002f002f7308 */ /* 0x000fe20000000800 */
[----:B------:R-:W-:Y:S01]  /*17280*/  FADD.FTZ R4, R150, R91 ;  /* 0x0000005b96047221 */ /* 0x000fe20000010000 */
[----:B------:R-:W-:-:S03]  /*17290*/  FADD.FTZ R158, R89, R158 ;  /* 0x0000009e599e7221 */ /* 0x000fc60000010000 */
[----:B------:R-:W-:-:S03]  /*172a0*/  FADD.FTZ R87, R87, R4 ;  /* 0x0000000457577221 */ /* 0x000fc60000010000 */
        /* <DEDUP_REMOVED lines=15> */
[-C--:B------:R-:W-:Y:S01]  /*173a0*/  FFMA.FTZ R150, R152, R72.reuse, -R35 ;  /* 0x0000004898967223 */ /* 0x080fe20000010823 */
[----:B-----5:R-:W-:Y:S01]  /*173b0*/  F2FP.BF16.F32.PACK_AB R6, R44, R45 ;  /* 0x0000002d2c06723e */ /* 0x020fe200000010ff */
[----:B------:R-:W-:Y:S01]  /*173c0*/  FADD.FTZ R134, R134, R93 ;  /* 0x0000005d86867221 */ /* 0x000fe20000010000 */
[----:B-1----:R-:W-:Y:S01]  /*173d0*/  F2FP.BF16.F32.PACK_AB R5, R172, R155 ;  /* 0x0000009bac05723e */ /* 0x002fe200000010ff */
[----:B------:R-:W-:Y:S01]  /*173e0*/  FADD.FTZ R83, R83, R124 ;  /* 0x0000007c53537221 */ /* 0x000fe20000010000 */
[-CC-:B------:R-:W-:Y:S01]  /*173f0*/  FFMA.FTZ R130, R130, R72.reuse, -R35.reuse ;  /* 0x0000004882827223 */ /* 0x180fe20000010823 */
[-CC-:B------:R-:W-:Y:S01]  /*17400*/  FFMA.FTZ R126, R126, R72.reuse, -R35.reuse ;  /* 0x000000487e7e7223 */ /* 0x180fe20000010823 */
        /* <DEDUP_REMOVED lines=44> */
[-C--:B------:R-:W-:Y:S01]  /*176d0*/  FFMA.FTZ R106, R108, R72.reuse, -R35 ;  /* 0x000000486c6a7223 */ /* 0x080fe20000010823 */
[----:B------:R-:W-:Y:S01]  /*176e0*/  FADD.FTZ R224, R224, R123 ;  /* 0x0000007be0e07221 */ /* 0x000fe20000010000 */
[----:B--2---:R-:W-:Y:S01]  /*176f0*/  HMMA.16816.F32.BF16 R136, R8, R28, R136 ;  /* 0x0000001c0888723c */ /* 0x004fe20000041888 */
[----:B------:R-:W-:Y:S01]  /*17700*/  FADD.FTZ R28, R68, R21 ;  /* 0x00000015441c7221 */ /* 0x000fe20000010000 */
[-CC-:B------:R-:W-:Y:S01]  /*17710*/  FFMA.FTZ R118, R118, R72.reuse, -R35.reuse ;  /* 0x0000004876767223 */ /* 0x180fe20000010823 */
[-CC-:B------:R-:W-:Y:S01]  /*17720*/  FFMA.FTZ R116, R116, R72.reuse, -R35.reuse ;  /* 0x0000004874747223 */ /* 0x180fe20000010823 */
[----:B------:R-:W-:Y:S01]  /*17730*/  FFMA.FTZ R112, R112, R72, -R35 ;  /* 0x0000004870707223 */ /* 0x000fe20000010823 */
[----:B------:R-:W-:-:S03]  /*17740*/  FADD.FTZ R224, R125, R224 ;  /* 0x000000e07de07221 */ /* 0x000fc60000010000 */
        /* <DEDUP_REMOVED lines=21> */
[----:B------:R-:W-:Y:S01]  /*178a0*/  FADD.FTZ R133, R133, R28 ;  /* 0x0000001c85857221 */ /* 0x000fe20000010000 */
[----:B-----5:R-:W-:Y:S01]  /*178b0*/  F2FP.BF16.F32.PACK_AB R9, R114, R79 ;  /* 0x0000004f7209723e */ /* 0x020fe200000010ff */
[----:B------:R-:W3:Y:S01]  /*178c0*/  LDSM.16.MT88.4 R28, [R3+0x8400] ;  /* 0x00840000031c783b */ /* 0x000ee20000004200 */
[----:B-1----:R-:W-:Y:S01]  /*178d0*/  F2FP.BF16.F32.PACK_AB R11, R106, R75 ;  /* 0x0000004b6a0b723e */ /* 0x002fe200000010ff */
[----:B------:R-:W-:Y:S01]  /*178e0*/  FADD.FTZ R60, R60, R61 ;  /* 0x0000003d3c3c7221 */ /* 0x000fe20000010000 */
[----:B------:R-:W-:-:S05]  /*178f0*/  FADD.FTZ R133, R236, R133 ;  /* 0x00000085ec857221 */ /* 0x000fca0000010000 */
[C---:B------:R-:W-:Y:S01]  /*17900*/  HMMA.16816.F32.BF16 R12, R8.reuse, R4, R12 ;  /* 0x00000004080c723c */ /* 0x040fe2000004180c */
[----:B------:R-:W-:Y:S01]  /*17910*/  FADD.FTZ R5, R59, R60 ;  /* 0x0000003c3b057221 */ /* 0x000fe20000010000 */
[----:B------:R-:W-:Y:S01]  /*17920*/  FADD.FTZ R240, R240, R133 ;  /* 0x00000085f0f07221 */ /* 0x000fe20000010000 */
[-C--:B------:R-:W-:Y:S02]  /*17930*/  FFMA.FTZ R212, R212, R72.reuse, -R71 ;  /* 0x00000048d4d47223 */ /* 0x080fe40000010847 */
        /* <DEDUP_REMOVED lines=8> */
[----:B--2---:R-:W-:Y:S01]  /*179c0*/  HMMA.16816.F32.BF16 R136, R8, R20, R136 ;  /* 0x000000140888723c */ /* 0x004fe20000041888 */
[----:B------:R-:W-:Y:S01]  /*179d0*/  MUFU.EX2 R2, R2 ;  /* 0x0000000200027308 */ /* 0x000fe20000000800 */
[----:B------:R-:W-:Y:S01]  /*179e0*/  FADD.FTZ R20, R56, R57 ;  /* 0x0000003938147221 */ /* 0x000fe20000010000 */
[----:B------:R-:W-:-:S06]  /*179f0*/  FADD.FTZ R141, R141, R234 ;  /* 0x000000ea8d8d7221 */ /* 0x000fcc0000010000 */
        /* <DEDUP_REMOVED lines=10> */
[----:B------:R-:W-:Y:S01]  /*17aa0*/  FADD.FTZ R226, R143, R226 ;  /* 0x000000e28fe27221 */ /* 0x000fe20000010000 */
[C---:B------:R-:W-:Y:S01]  /*17ab0*/  HMMA.16816.F32.BF16 R16, R8.reuse, R6, R16 ;  /* 0x000000060810723c */ /* 0x040fe20000041810 */
[----:B------:R-:W3:Y:S01]  /*17ac0*/  LDSM.16.MT88.4 R4, [R0+0x3400] ;  /* 0x003400000004783b */ /* 0x000ee20000004200 */
[----:B------:R-:W-:Y:S01]  /*17ad0*/  FADD.FTZ R21, R53, R20 ;  /* 0x0000001435157221 */ /* 0x000fe20000010000 */
[----:B------:R-:W-:Y:S01]  /*17ae0*/  FADD.FTZ R145, R145, R226 ;  /* 0x000000e291917221 */ /* 0x000fe20000010000 */
[-CC-:B------:R-:W-:Y:S01]  /*17af0*/  FFMA.FTZ R228, R228, R72.reuse, -R71.reuse ;  /* 0x00000048e4e47223 */ /* 0x180fe20000010847 */
[----:B------:R-:W-:Y:S01]  /*17b00*/  FFMA.FTZ R151, R210, R72, -R71 ;  /* 0x00000048d2977223 */ /* 0x000fe20000010847 */
[----:B------:R-:W-:Y:S01]  /*17b10*/  FADD.FTZ R52, R52, R21 ;  /* 0x0000001534347221 */ /* 0x000fe20000010000 */
[----:B------:R-:W-:Y:S01]  /*17b20*/  FADD.FTZ R21, R214, R145 ;  /* 0x00000091d6157221 */ /* 0x000fe20000010000 */
[----:B------:R-:W-:Y:S01]  /*17b30*/  HMMA.16816.F32.BF16 R24, R8, R22, R24 ;  /* 0x000000160818723c */ /* 0x000fe20000041818 */
[----:B-1----:R-:W-:Y:S01]  /*17b40*/  F2FP.BF16.F32.PACK_AB R8, R103, R2 ;  /* 0x000000026708723e */ /* 0x002fe200000010ff */
[-C--:B------:R-:W-:Y:S01]  /*17b50*/  FFMA.FTZ R154, R156, R72.reuse, -R71 ;  /* 0x000000489c9a7223 */ /* 0x080fe20000010847 */
[----:B--2---:R-:W-:Y:S01]  /*17b60*/  F2FP.BF16.F32.PACK_AB R10, R212, R115 ;  /* 0x00000073d40a723e */ /* 0x004fe200000010ff */
[-CC-:B------:R-:W-:Y:S01]  /*17b70*/  FFMA.FTZ R88, R88, R72.reuse, -R35.reuse ;  /* 0x0000004858587223 */ /* 0x180fe20000010823 */
[----:B----4-:R-:W-:Y:S01]  /*17b80*/  F2FP.BF16.F32.PACK_AB R9, R62, R63 ;  /* 0x0000003f3e09723e */ /* 0x010fe200000010ff */
[----:B------:R-:W-:Y:S01]  /*17b90*/  FFMA.FTZ R84, R84, R72, -R35 ;  /* 0x0000004854547223 */ /* 0x000fe20000010823 */
[----:B-----5:R-:W-:Y:S01]  /*17ba0*/  F2FP.BF16.F32.PACK_AB R11, R58, R59 ;  /* 0x0000003b3a0b723e */ /* 0x020fe200000010ff */
[----:B------:R-:W-:Y:S01]  /*17bb0*/  FADD.FTZ R51, R51, R52 ;  /* 0x0000003433337221 */ /* 0x000fe20000010000 */
[----:B------:R-:W-:Y:S01]  /*17bc0*/  FADD.FTZ R52, R206, R21 ;  /* 0x00000015ce347221 */ /* 0x000fe20000010000 */
[----:B------:R-:W-:Y:S01]  /*17bd0*/  MUFU.EX2 R129, R129 ;  /* 0x0000008100817308 */ /* 0x000fe20000000800 */
[----:B------:R-:W1:Y:S02]  /*17be0*/  LDSM.16.MT88.4 R20, [R3+0x8800] ;  /* 0x008800000314783b */ /* 0x000e640000004200 */
[----:B------:R-:W-:Y:S01]  /*17bf0*/  FADD.FTZ R52, R147, R52 ;  /* 0x0000003493347221 */ /* 0x000fe20000010000 */
[----:B---3--:R-:W-:Y:S01]  /*17c00*/  HMMA.16816.F32.BF16 R12, R8, R28, R12 ;  /* 0x0000001c080c723c */ /* 0x008fe2000004180c */
[----:B------:R-:W-:Y:S01]  /*17c10*/  FADD.FTZ R28, R50, R51 ;  /* 0x00000033321c7221 */ /* 0x000fe20000010000 */
[----:B------:R-:W-:Y:S01]  /*17c20*/  LDSM.16.MT88.4 R140, [R3+0x8c00] ;  /* 0x008c0000038c783b */ /* 0x000fe20000004200 */
[----:B------:R-:W-:-:S02]  /*17c30*/  FADD.FTZ R153, R153, R52 ;  /* 0x0000003499997221 */ /* 0x000fc40000010000 */
[----:B------:R-:W-:Y:S01]  /*17c40*/  FADD.FTZ R29, R49, R28 ;  /* 0x0000001c311d7221 */ /* 0x000fe20000010000 */
[----:B------:R-:W-:Y:S01]  /*17c50*/  LDSM.16.MT88.4 R132, [R0+0x3c00] ;  /* 0x003c00000084783b */ /* 0x000fe20000004200 */
        /* <DEDUP_REMOVED lines=10> */
[C---:B------:R-:W-:Y:S01]  /*17d00*/  HMMA.16816.F32.BF16 R16, R8.reuse, R30, R16 ;  /* 0x0000001e0810723c */ /* 0x040fe20000041810 */
[----:B------:R-:W-:Y:S01]  /*17d10*/  FADD.FTZ R150, R150, R99 ;  /* 0x0000006396967221 */ /* 0x000fe20000010000 */
[----:B------:R2:W3:Y:S06]  /*17d20*/  LDSM.16.MT88.4 R28, [R0+0x3800] ;  /* 0x00380000001c783b */ /* 0x0004ec0000004200 */
[----:B------:R-:W-:Y:S01]  /*17d30*/  HMMA.16816.F32.BF16 R136, R8, R4, R136 ;  /* 0x000000040888723c */ /* 0x000fe20000041888 */
[----:B------:R-:W-:-:S07]  /*17d40*/  FADD.FTZ R150, R87, R150 ;  /* 0x0000009657967221 */ /* 0x000fce0000010000 */
[----:B------:R-:W-:Y:S01]  /*17d50*/  HMMA.16816.F32.BF16 R24, R8, R6, R24 ;  /* 0x000000060818723c */ /* 0x000fe20000041818 */
        /* <DEDUP_REMOVED lines=11> */
[----:B------:R-:W-:Y:S01]  /*17e10*/  FFMA.FTZ R49, R82, R72, -R35 ;  /* 0x0000004852317223 */ /* 0x000fe20000010823 */
[----:B------:R-:W-:Y:S02]  /*17e20*/  FADD.FTZ R75, R75, R114 ;  /* 0x000000724b4b7221 */ /* 0x000fe40000010000 */
[----:B------:R-:W-:Y:S01]  /*17e30*/  FADD.FTZ R36, R36, R37 ;  /* 0x0000002524247221 */ /* 0x000fe20000010000 */
[----:B------:R-:W4:Y:S01]  /*17e40*/  MUFU.EX2 R228, R228 ;  /* 0x000000e400e47308 */ /* 0x000f220000000800 */
[----:B------:R-:W-:-:S02]  /*17e50*/  FADD.FTZ R106, R106, R75 ;  /* 0x0000004b6a6a7221 */ /* 0x000fc40000010000 */
[----:B------:R-:W-:-:S05]  /*17e60*/  FADD.FTZ R81, R81, R36 ;  /* 0x0000002451517221 */ /* 0x000fca0000010000 */
[----:B------:R-:W-:Y:S01]  /*17e70*/  MUFU.EX2 R151, R151 ;  /* 0x0000009700977308 */ /* 0x000fe20000000800 */
[----:B------:R-:W-:Y:S01]  /*17e80*/  FADD.FTZ R2, R2, R81 ;  /* 0x0000005102027221 */ /* 0x000fe20000010000 */
[----:B------:R-:W-:-:S06]  /*17e90*/  FADD.FTZ R63, R63, R106 ;  /* 0x0000006a3f3f7221 */ /* 0x000fcc0000010000 */
[----:B------:R-:W5:Y:S08]  /*17ea0*/  MUFU.EX2 R154, R154 ;  /* 0x0000009a009a7308 */ /* 0x000f700000000800 */
[----:B------:R-:W-:Y:S08]  /*17eb0*/  MUFU.EX2 R54, R88 ;  /* 0x0000005800367308 */ /* 0x000ff00000000800 */
[----:B------:R-:W1:Y:S08]  /*17ec0*/  MUFU.EX2 R53, R53 ;  /* 0x0000003500357308 */ /* 0x000e700000000800 */
[----:B------:R-:W-:Y:S08]  /*17ed0*/  MUFU.EX2 R50, R84 ;  /* 0x0000005400327308 */ /* 0x000ff00000000800 */
[----:B------:R-:W3:Y:S01]  /*17ee0*/  MUFU.EX2 R49, R49 ;  /* 0x0000003100317308 */ /* 0x000ee20000000800 */
[----:B--2---:R-:W-:Y:S01]  /*17ef0*/  FADD.FTZ R0, R103, R2 ;  /* 0x0000000267007221 */ /* 0x004fe20000010000 */
[----:B------:R-:W-:Y:S01]  /*17f00*/  FADD.FTZ R62, R62, R63 ;  /* 0x0000003f3e3e7221 */ /* 0x000fe20000010000 */
[-C--:B------:R-:W-:Y:S01]  /*17f10*/  FFMA.FTZ R68, R102, R72.reuse, -R71 ;  /* 0x0000004866447223 */ /* 0x080fe20000010847 */
[-CC-:B------:R-:W-:Y:S01]  /*17f20*/  FFMA.FTZ R8, R80, R72.reuse, -R35.reuse ;  /* 0x0000004850087223 */ /* 0x180fe20000010823 */
[-C--:B------:R-:W-:Y:S01]  /*17f30*/  FFMA.FTZ R9, R78, R72.reuse, -R35 ;  /* 0x000000484e097223 */ /* 0x080fe20000010823 */
[----:B------:R-:W-:Y:S01]  /*17f40*/  FADD.FTZ R115, R115, R0 ;  /* 0x0000000073737221 */ /* 0x000fe20000010000 */
[----:B------:R-:W-:Y:S01]  /*17f50*/  FADD.FTZ R3, R59, R62 ;  /* 0x0000003e3b037221 */ /* 0x000fe20000010000 */
[-C--:B------:R-:W-:Y:S01]  /*17f60*/  FFMA.FTZ R104, R104, R72.reuse, -R71 ;  /* 0x0000004868687223 */ /* 0x080fe20000010847 */
[-CC-:B------:R-:W-:Y:S01]  /*17f70*/  FFMA.FTZ R10, R76, R72.reuse, -R35.reuse ;  /* 0x000000484c0a7223 */ /* 0x180fe20000010823 */
[-C--:B------:R-:W-:Y:S01]  /*17f80*/  FFMA.FTZ R207, R74, R72.reuse, -R35 ;  /* 0x000000484acf7223 */ /* 0x080fe20000010823 */
[-CC-:B------:R-:W-:Y:S01]  /*17f90*/  FFMA.FTZ R100, R100, R72.reuse, -R71.reuse ;  /* 0x0000004864647223 */ /* 0x180fe20000010847 */
[----:B------:R-:W-:Y:S01]  /*17fa0*/  FFMA.FTZ R71, R98, R72, -R71 ;  /* 0x0000004862477223 */ /* 0x000fe20000010847 */
[----:B------:R-:W-:Y:S01]  /*17fb0*/  FADD.FTZ R212, R212, R115 ;  /* 0x00000073d4d47221 */ /* 0x000fe20000010000 */
[----:B------:R-:W-:Y:S01]  /*17fc0*/  FADD.FTZ R3, R58, R3 ;  /* 0x000000033a037221 */ /* 0x000fe20000010000 */
[----:B----4-:R-:W-:Y:S01]  /*17fd0*/  F2FP.BF16.F32.PACK_AB R4, R228, R129 ;  /* 0x00000081e404723e */ /* 0x010fe200000010ff */
[----:B------:R-:W-:Y:S01]  /*17fe0*/  MUFU.EX2 R69, R104 ;  /* 0x0000006800457308 */ /* 0x000fe20000000800 */
[----:B-----5:R-:W-:-:S02]  /*17ff0*/  F2FP.BF16.F32.PACK_AB R6, R154, R151 ;  /* 0x000000979a06723e */ /* 0x020fc400000010ff */
[----:B-1----:R-:W-:Y:S02]  /*18000*/  F2FP.BF16.F32.PACK_AB R5, R53, R54 ;  /* 0x000000363505723e */ /* 0x002fe400000010ff */
[----:B---3--:R-:W-:Y:S01]  /*18010*/  F2FP.BF16.F32.PACK_AB R7, R49, R50 ;  /* 0x000000323107723e */ /* 0x008fe200000010ff */
[----:B------:R-:W-:Y:S02]  /*18020*/  FADD.FTZ R129, R129, R212 ;  /* 0x000000d481817221 */ /* 0x000fe40000010000 */
[----:B------:R-:W1:Y:S01]  /*18030*/  MUFU.EX2 R68, R68 ;  /* 0x0000004400447308 */ /* 0x000e620000000800 */
[----:B------:R-:W-:Y:S01]  /*18040*/  FADD.FTZ R54, R54, R3 ;  /* 0x0000000336367221 */ /* 0x000fe20000010000 */
[----:B------:R-:W-:-:S06]  /*18050*/  FADD.FTZ R228, R228, R129 ;  /* 0x00000081e4e47221 */ /* 0x000fcc0000010000 */
[----:B------:R-:W-:Y:S01]  /*18060*/  MUFU.EX2 R8, R8 ;  /* 0x0000000800087308 */ /* 0x000fe20000000800 */
[----:B------:R-:W-:Y:S01]  /*18070*/  HMMA.16816.F32.BF16 R12, R4, R20, R12 ;  /* 0x00000014040c723c */ /* 0x000fe2000004180c */
[----:B------:R-:W-:-:S06]  /*18080*/  FADD.FTZ R53, R53, R54 ;  /* 0x0000003635357221 */ /* 0x000fcc0000010000 */
[----:B------:R-:W2:Y:S01]  /*18090*/  MUFU.EX2 R9, R9 ;  /* 0x0000000900097308 */ /* 0x000ea20000000800 */
[C---:B------:R-:W-:Y:S07]  /*180a0*/  HMMA.16816.F32.BF16 R136, R4.reuse, R28, R136 ;  /* 0x0000001c0488723c */ /* 0x040fee0000041888 */
[----:B------:R-:W-:Y:S01]  /*180b0*/  MUFU.EX2 R56, R100 ;  /* 0x0000006400387308 */ /* 0x000fe20000000800 */
[C---:B------:R-:W-:Y:S07]  /*180c0*/  HMMA.16816.F32.BF16 R16, R4.reuse, R22, R16 ;  /* 0x000000160410723c */ /* 0x040fee0000041810 */
[----:B------:R-:W3:Y:S01]  /*180d0*/  MUFU.EX2 R47, R71 ;  /* 0x00000047002f7308 */ /* 0x000ee20000000800 */
[----:B------:R-:W-:Y:S07]  /*180e0*/  HMMA.16816.F32.BF16 R24, R4, R30, R24 ;  /* 0x0000001e0418723c */ /* 0x000fee0000041818 */
[----:B------:R-:W-:Y:S08]  /*180f0*/  MUFU.EX2 R10, R10 ;  /* 0x0000000a000a7308 */ /* 0x000ff00000000800 */
[----:B------:R-:W4:Y:S01]  /*18100*/  MUFU.EX2 R207, R207 ;  /* 0x000000cf00cf7308 */ /* 0x000f220000000800 */
[----:B------:R-:W-:Y:S01]  /*18110*/  FADD.FTZ R151, R151, R228 ;  /* 0x000000e497977221 */ /* 0x000fe20000010000 */
[----:B------:R-:W-:Y:S01]  /*18120*/  FADD.FTZ R50, R50, R53 ;  /* 0x0000003532327221 */ /* 0x000fe20000010000 */
[----:B------:R-:W-:-:S02]  /*18130*/  LOP3.LUT P2, RZ, R203, 0x2, RZ, 0xc0, !PT ;  /* 0x00000002cbff7812 */ /* 0x000fc4000784c0ff */
        /* <DEDUP_REMOVED lines=13> */
[----:B------:R-:W-:Y:S02]  /*18210*/  IMAD.MOV.U32 R0, RZ, RZ, R33 ;  /* 0x000000ffff007224 */ /* 0x000fe400078e0021 */
[----:B------:R-:W-:Y:S01]  /*18220*/  FADD.FTZ R208, R47, R56 ;  /* 0x000000382fd07221 */ /* 0x000fe20000010000 */
[----:B------:R-:W-:Y:S02]  /*18230*/  IMAD.MOV.U32 R2, RZ, RZ, R34 ;  /* 0x000000ffff027224 */ /* 0x000fe400078e0022 */
[----:B------:R-:W-:-:S02]  /*18240*/  FADD.FTZ R207, R207, R10 ;  /* 0x0000000acfcf7221 */ /* 0x000fc40000010000 */
[----:B------:R-:W-:Y:S01]  /*18250*/  HMMA.16816.F32.BF16 R136, R4, R132, R136 ;  /* 0x000000840488723c */ /* 0x000fe20000041888 */
[----:B------:R-:W-:Y:S02]  /*18260*/  @P2 IMAD.MOV.U32 R0, RZ, RZ, R33 ;  /* 0x000000ffff002224 */ /* 0x000fe400078e0021 */
[----:B------:R-:W-:Y:S02]  /*18270*/  @P2 IMAD.MOV.U32 R2, RZ, RZ, R34 ;  /* 0x000000ffff022224 */ /* 0x000fe400078e0022 */
[----:B------:R-:W-:-:S03]  /*18280*/  @P2 VIADD R204, R66, 0xfffffffd ;  /* 0xfffffffd42cc2836 */ /* 0x000fc60000000000 */
[C---:B------:R-:W-:Y:S08]  /*18290*/  HMMA.16816.F32.BF16 R140, R4.reuse, R142, R16 ;  /* 0x0000008e048c723c */ /* 0x040ff00000041810 */
[----:B------:R-:W-:Y:S01]  /*182a0*/  HMMA.16816.F32.BF16 R132, R4, R134, R24 ;  /* 0x000000860484723c */ /* 0x000fe20000041818 */
[----:B------:R-:W-:-:S04]  /*182b0*/  NOP ;  /* 0x0000000000007918 */ /* 0x000fc80000000000 */
[----:B------:R-:W-:-:S15]  /*182c0*/  @P2 BRA `(.L_x_4475) ;  /* 0x0000000000042947 */ /* 0x000fde0003800000 */
.L_x_4466:
[----:B------:R-:W-:-:S05]  /*182d0*/  IADD3 R204, PT, PT, R32, -0x1, RZ ;  /* 0xffffffff20cc7810 */ /* 0x000fca0007ffe0ff */
.L_x_4475:
[----:B------:R-:W-:Y:S05]  /*182e0*/  BSYNC B2 ;  /* 0x0000000000027941 */ /* 0x000fea0003800000 */
.L_x_4465:
        /* <DEDUP_REMOVED lines=11> */
.L_x_4483:
        /* <DEDUP_REMOVED lines=79> */
.L_x_4478:
[----:B------:R-:W-:Y:S05]  /*18890*/  BSYNC.RECONVERGENT B0 ;  /* 0x0000000000007941 */ /* 0x000fea0003800200 */
.L_x_4477:
[----:B------:R-:W-:Y:S01]  /*188a0*/  IADD3 R8, P0, PT, R205, R186, RZ ;  /* 0x000000bacd087210 */ /* 0x000fe20007f1e0ff */
[----:B------:R-:W2:Y:S01]  /*188b0*/  S2UR UR6, SR_CgaCtaId ;  /* 0x00000000000679c3 */ /* 0x000ea20000008800 */
[--C-:B------:R-:W-:Y:S01]  /*188c0*/  SHF.R.U32.HI R176, RZ, 0x1, R168.reuse ;  /* 0x00000001ffb07819 */ /* 0x100fe200000116a8 */
[----:B------:R-:W-:Y:S01]  /*188d0*/  UMOV UR7, 0x400 ;  /* 0x0000040000077882 */ /* 0x000fe20000000000 */
[----:B------:R-:W-:Y:S01]  /*188e0*/  IADD3.X R9, PT, PT, R206, R187, RZ, P0, !PT ;  /* 0x000000bbce097210 */ /* 0x000fe200007fe4ff */
[----:B------:R-:W-:Y:S01]  /*188f0*/  BSSY.RECONVERGENT B1, `(.L_x_4479) ;  /* 0x0000208000017945 */ /* 0x000fe20003800200 */
[-C--:B------:R-:W-:Y:S02]  /*18900*/  IADD3 R6, P0, PT, R8, R205.reuse, RZ ;  /* 0x000000cd08067210 */ /* 0x080fe40007f1e0ff */
[----:B------:R-:W-:Y:S02]  /*18910*/  SHF.L.U32 R152, R168, 0x4, RZ ;  /* 0x00000004a8987819 */ /* 0x000fe400000006ff */
[-C--:B------:R-:W-:Y:S02]  /*18920*/  IADD3.X R7, PT, PT, R9, R206.reuse, RZ, P0, !PT ;  /* 0x000000ce09077210 */ /* 0x080fe400007fe4ff */
[-C--:B------:R-:W-:Y:S02]  /*18930*/  IADD3 R10, P0, PT, R6, R205.reuse, RZ ;  /* 0x000000cd060a7210 */ /* 0x080fe40007f1e0ff */
[----:B------:R-:W-:Y:S02]  /*18940*/  SHF.L.U32 R0, R168, 0x2, RZ ;  /* 0x00000002a8007819 */ /* 0x000fe400000006ff */
[-C--:B------:R-:W-:Y:S02]  /*18950*/  IADD3.X R11, PT, PT, R7, R206.reuse, RZ, P0, !PT ;  /* 0x000000ce070b7210 */ /* 0x080fe400007fe4ff */
[-C--:B------:R-:W-:Y:S02]  /*18960*/  IADD3 R12, P0, PT, R10, R205.reuse, RZ ;  /* 0x000000cd0a0c7210 */ /* 0x080fe40007f1e0ff */
[----:B------:R-:W-:Y:S02]  /*18970*/  SHF.L.U32 R179, R168, 0x5, RZ ;  /* 0x00000005a8b37819 */ /* 0x000fe400000006ff */
[----:B------:R-:W-:Y:S02]  /*18980*/  IADD3.X R13, PT, PT, R11, R206, RZ, P0, !PT ;  /* 0x000000ce0b0d7210 */ /* 0x000fe400007fe4ff */
[----:B------:R-:W-:Y:S01]  /*18990*/  LOP3.LUT R0, R0, 0x18, RZ, 0xc0, !PT ;  /* 0x0000001800007812 */ /* 0x000fe200078ec0ff */
[----:B--2---:R-:W-:Y:S01]  /*189a0*/  ULEA UR6, UR6, UR7, 0x18 ;  /* 0x0000000706067291 */ /* 0x004fe2000f8ec0ff */
[----:B------:R-:W-:Y:S02]  /*189b0*/  LOP3.LUT R153, R179, 0xc0, RZ, 0xc0, !PT ;  /* 0x000000c0b3997812 */ /* 0x000fe400078ec0ff */
[----:B------:R-:W-:Y:S02]  /*189c0*/  LOP3.LUT P2, RZ, R168, 0x4, RZ, 0xc0, !PT ;  /* 0x00000004a8ff7812 */ /* 0x000fe4000784c0ff */
[--C-:B------:R-:W-:Y:S02]  /*189d0*/  LOP3.LUT R153, R153, 0x8, R168.reuse, 0xf8, !PT ;  /* 0x0000000899997812 */ /* 0x100fe400078ef8a8 */
[----:B------:R-:W-:Y:S02]  /*189e0*/  LOP3.LUT R5, R182, 0xc0, RZ, 0xc0, !PT ;  /* 0x000000c0b6057812 */ /* 0x000fe400078ec0ff */
[----:B------:R-:W-:Y:S02]  /*189f0*/  LOP3.LUT R2, R176, 0x8, RZ, 0xc0, !PT ;  /* 0x00000008b0027812 */ /* 0x000fe400078ec0ff */
[----:B------:R-:W-:Y:S02]  /*18a00*/  LOP3.LUT R5, R5, 0x18, R168, 0xf8, !PT ;  /* 0x0000001805057812 */ /* 0x000fe400078ef8a8 */
[----:B------:R-:W-:Y:S02]  /*18a10*/  LOP3.LUT R177, R152, 0x3e00, RZ, 0xc0, !PT ;  /* 0x00003e0098b17812 */ /* 0x000fe400078ec0ff */
[--C-:B------:R-:W-:Y:S02]  /*18a20*/  LOP3.LUT R5, R5, 0x18, R182.reuse, 0x78, !PT ;  /* 0x0000001805057812 */ /* 0x100fe400078e78b6 */
[--C-:B------:R-:W-:Y:S02]  /*18a30*/  LOP3.LUT R3, R2, 0xc0, R179.reuse, 0xf8, !PT ;  /* 0x000000c002037812 */ /* 0x100fe400078ef8b3 */
[----:B------:R-:W-:Y:S02]  /*18a40*/  LOP3.LUT R4, R5, 0x1f20, R182, 0xf8, !PT ;  /* 0x00001f2005047812 */ /* 0x000fe400078ef8b6 */
[--C-:B------:R-:W-:Y:S02]  /*18a50*/  LOP3.LUT R2, R177, 0x20, R179.reuse, 0xf8, !PT ;  /* 0x00000020b1027812 */ /* 0x100fe400078ef8b3 */
[----:B------:R-:W-:Y:S02]  /*18a60*/  LEA R209, R4, UR6, 0x1 ;  /* 0x0000000604d17c11 */ /* 0x000fe4000f8e08ff */
[-C--:B------:R-:W-:Y:S02]  /*18a70*/  IADD3 R4, P0, PT, R12, R205.reuse, RZ ;  /* 0x000000cd0c047210 */ /* 0x080fe40007f1e0ff */
[----:B------:R-:W-:Y:S01]  /*18a80*/  LOP3.LUT R178, R3, R0, RZ, 0x3c, !PT ;  /* 0x0000000003b27212 */ /* 0x000fe200078e3cff */
[----:B------:R-:W-:Y:S01]  /*18a90*/  @!PT LDS RZ, [RZ] ;  /* 0x00000000fffff984 */ /* 0x000fe20000000800 */
[----:B------:R-:W-:Y:S01]  /*18aa0*/  @!PT LDS RZ, [RZ] ;  /* 0x00000000fffff984 */ /* 0x000fe20000000800 */
[----:B------:R-:W-:Y:S01]  /*18ab0*/  @!PT LDS RZ, [RZ] ;  /* 0x00000000fffff984 */ /* 0x000fe20000000800 */
[----:B------:R-:W-:Y:S01]  /*18ac0*/  LDGSTS.E.BYPASS.LTC128B.128 [R209+0x5000], desc[UR4][R186.64] ;  /* 0x05000000bad17fae */ /* 0x000fe2000b981a04 */
[-C--:B------:R-:W-:Y:S02]  /*18ad0*/  IADD3.X R5, PT, PT, R13, R206.reuse, RZ, P0, !PT ;  /* 0x000000ce0d057210 */ /* 0x080fe400007fe4ff */
[-C--:B------:R-:W-:Y:S02]  /*18ae0*/  IADD3 R14, P0, PT, R4, R205.reuse, RZ ;  /* 0x000000cd040e7210 */ /* 0x080fe40007f1e0ff */
[--C-:B------:R-:W-:Y:S02]  /*18af0*/  LOP3.LUT R3, R2, 0x100, R179.reuse, 0xf8, !PT ;  /* 0x0000010002037812 */ /* 0x100fe400078ef8b3 */
[----:B------:R-:W-:Y:S01]  /*18b00*/  IADD3.X R15, PT, PT, R5, R206, RZ, P0, !PT ;  /* 0x000000ce050f7210 */ /* 0x000fe200007fe4ff */
[----:B------:R-:W-:Y:S01]  /*18b10*/  LDGSTS.E.BYPASS.LTC128B.128 [R209+0x5800], desc[UR4][R8.64] ;  /* 0x0580000008d17fae */ /* 0x000fe2000b981a04 */
[----:B------:R-:W-:Y:S02]  /*18b20*/  IADD3 R16, P0, PT, R14, R205, RZ ;  /* 0x000000cd0e107210 */ /* 0x000fe40007f1e0ff */
[----:B------:R-:W-:Y:S02]  /*18b30*/  LOP3.LUT R3, R3, R178, RZ, 0xfc, !PT ;  /* 0x000000b203037212 */ /* 0x000fe400078efcff */
[----:B------:R-:W-:Y:S02]  /*18b40*/  IADD3.X R17, PT, PT, R15, R206, RZ, P0, !PT ;  /* 0x000000ce0f117210 */ /* 0x000fe400007fe4ff */
[----:B------:R-:W-:Y:S01]  /*18b50*/  LOP3.LUT R152, R152, 0x100, RZ, 0xc0, !PT ;  /* 0x0000010098987812 */ /* 0x000fe200078ec0ff */
[----:B------:R-:W-:Y:S01]  /*18b60*/  LDGSTS.E.BYPASS.LTC128B.128 [R209+0x6000], desc[UR4][R6.64] ;  /* 0x0600000006d17fae */ /* 0x000fe2000b981a04 */
[----:B------:R-:W-:Y:S02]  /*18b70*/  ISETP.GT.AND P0, PT, R204, R183, PT ;  /* 0x000000b7cc00720c */ /* 0x000fe40003f04270 */
[----:B------:R-:W-:Y:S04]  /*18b80*/  LOP3.LUT R152, R152, 0x20, R179, 0xf8, !PT ;  /* 0x0000002098987812 */ /* 0x000fe800078ef8b3 */
[----:B------:R-:W-:Y:S01]  /*18b90*/  LOP3.LUT R152, R152, R153, R0, 0xf6, !PT ;  /* 0x0000009998987212 */ /* 0x000fe200078ef600 */
[----:B------:R-:W-:Y:S01]  /*18ba0*/  LDGSTS.E.BYPASS.LTC128B.128 [R209+0x6800], desc[UR4][R10.64] ;  /* 0x068000000ad17fae */ /* 0x000fe2000b981a04 */
[----:B------:R-:W-:Y:S02]  /*18bb0*/  LEA R0, R3, UR6, 0x1 ;  /* 0x0000000603007c11 */ /* 0x000fe4000f8e08ff */
[----:B------:R-:W-:Y:S02]  /*18bc0*/  LEA R2, R152, UR6, 0x1 ;  /* 0x0000000698027c11 */ /* 0x000fe4000f8e08ff */
[----:B------:R-:W-:Y:S03]  /*18bd0*/  MOV R3, 0x20 ;  /* 0x0000002000037802 */ /* 0x000fe60000000f00 */
[----:B------:R-:W-:Y:S01]  /*18be0*/  LDGSTS.E.BYPASS.LTC128B.128 [R209+0x7000], desc[UR4][R12.64] ;  /* 0x070000000cd17fae */ /* 0x000fe2000b981a04 */
[----:B------:R-:W-:Y:S04]  /*18bf0*/  SEL R3, R3, 0xffffffe0, !P2 ;  /* 0xffffffe003037807 */ /* 0x000fe80005000000 */
[-C--:B------:R-:W-:Y:S03]  /*18c00*/  IADD3 R168, PT, PT, R0, R3.reuse, RZ ;  /* 0x0000000300a87210 */ /* 0x080fe60007ffe0ff */
[----:B------:R2:W-:Y:S08]  /*18c10*/  LDGSTS.E.BYPASS.LTC128B.128 [R209+0x7800], desc[UR4][R4.64] ;  /* 0x0780000004d17fae */ /* 0x0005f0000b981a04 */
[----:B------:R3:W-:Y:S08]  /*18c20*/  LDGSTS.E.BYPASS.LTC128B.128 [R209+0x8000], desc[UR4][R14.64] ;  /* 0x080000000ed17fae */ /* 0x0007f0000b981a04 */
[----:B------:R4:W-:Y:S08]  /*18c30*/  LDGSTS.E.BYPASS.LTC128B.128 [R209+0x8800], desc[UR4][R16.64] ;  /* 0x0880000010d17fae */ /* 0x0009f0000b981a04 */
[----:B------:R5:W-:Y:S08]  /*18c40*/  LDSM.16.M88.4 R152, [R0] ;  /* 0x000000000098783b */ /* 0x000bf00000000200 */
[----:B------:R-:W0:Y:S08]  /*18c50*/  LDGDEPBAR ;  /* 0x00000000000079af */ /* 0x000e300000000000 */
[----:B------:R-:W2:Y:S08]  /*18c60*/  LDSM.16.M88.4 R156, [R2+0x1000] ;  /* 0x00100000029c783b */ /* 0x000eb00000000200 */
[----:B------:R-:W3:Y:S01]  /*18c70*/  LDSM.16.M88.4 R160, [R2+0x1400] ;  /* 0x0014000002a0783b */ /* 0x000ee20000000200 */
[----:B-----5:R-:W-:Y:S07]  /*18c80*/  IADD3 R0, PT, PT, R2, R3, RZ ;  /* 0x0000000302007210 */ /* 0x020fee0007ffe0ff */
[----:B------:R-:W5:Y:S04]  /*18c90*/  LD.E R210, desc[UR4][R148.64+0x18c] ;  /* 0x00018c0494d27980 */ /* 0x000f68000c101900 */
        /* <DEDUP_REMOVED lines=32> */
[C---:B----4-:R-:W-:Y:S08]  /*18ea0*/  HMMA.16816.F32.BF16 R68, R152.reuse, R72, RZ ;  /* 0x000000489844723c */ /* 0x050ff000000418ff */
        /* <DEDUP_REMOVED lines=18> */
[-C--:B-----5:R-:W-:Y:S01]  /*18fd0*/  FMUL.FTZ R172, R4, R210.reuse ;  /* 0x000000d204ac7220 */ /* 0x0a0fe20000410000 */
        /* <DEDUP_REMOVED lines=206> */
[-C--:B--2---:R-:W-:Y:S01]  /*19cc0*/  FMUL.FTZ R41, R120, R210.reuse ;  /* 0x000000d278297220 */ /* 0x084fe20000410000 */
[-C--:B------:R-:W-:Y:S01]  /*19cd0*/  FMUL.FTZ R120, R122, R210.reuse ;  /* 0x000000d27a787220 */ /* 0x080fe20000410000 */
[-C--:B------:R-:W-:Y:S01]  /*19ce0*/  FMUL.FTZ R119, R121, R210.reuse ;  /* 0x000000d279777220 */ /* 0x080fe20000410000 */
[-C--:B------:R-:W-:Y:S01]  /*19cf0*/  FMUL.FTZ R122, R123, R210.reuse ;  /* 0x000000d27b7a7220 */ /* 0x080fe20000410000 */
[C---:B-----5:R-:W-:Y:S05]  /*19d00*/  HMMA.16816.F32.BF16 R124, R168.reuse, R8, R124 ;  /* 0x00000008a87c723c */ /* 0x060fea000004187c */
[----:B------:R-:W2:Y:S03]  /*19d10*/  MUFU.TANH R39, R39 ;  /* 0x0000002700277308 */ /* 0x000ea60000002400 */
[----:B------:R-:W-:Y:S07]  /*19d20*/  HMMA.16816.F32.BF16 R128, R168, R10, R128 ;  /* 0x0000000aa880723c */ /* 0x000fee0000041880 */
[----:B------:R-:W1:Y:S10]  /*19d30*/  MUFU.TANH R42, R42 ;  /* 0x0000002a002a7308 */ /* 0x000e740000002400 */
        /* <DEDUP_REMOVED lines=8> */
[-C--:B------:R-:W-:Y:S07]  /*19dc0*/  FMUL.FTZ R130, R130, R210.reuse ;  /* 0x000000d282827220 */ /* 0x080fee0000410000 */
[----:B------:R-:W1:Y:S10]  /*19dd0*/  MUFU.TANH R44, R44 ;  /* 0x0000002c002c7308 */ /* 0x000e740000002400 */
[----:B------:R-:W1:Y:S01]  /*19de0*/  MUFU.TANH R45, R45 ;  /* 0x0000002d002d7308 */ /* 0x000e620000002400 */
[----:B---3--:R-:W-:Y:S09]  /*19df0*/  FMUL.FTZ R4, R131, R210 ;  /* 0x000000d283047220 */ /* 0x008ff20000410000 */
        /* <DEDUP_REMOVED lines=93> */
[----:B-1----:R-:W3:Y:S01]  /*1a3d0*/  LD.E.64 R128, desc[UR4][R148.64+0x20] ;  /* 0x0000200494807980 */ /* 0x002ee2000c101b00 */
        /* <DEDUP_REMOVED lines=61> */
.L_x_4482:
[----:B------:R-:W-:Y:S05]  /*1a7b0*/  BSYNC.RECONVERGENT B0 ;  /* 0x0000000000007941 */ /* 0x000fea0003800200 */
.L_x_4481:
        /* <DEDUP_REMOVED lines=27> */
.L_x_4480:
[----:B------:R-:W-:Y:S05]  /*1a970*/  BSYNC.RECONVERGENT B1 ;  /* 0x0000000000017941 */ /* 0x000fea0003800200 */
.L_x_4479:
[----:B------:R-:W-:Y:S01]  /*1a980*/  LOP3.LUT R203, R203, 0xfffffffe, RZ, 0xc0, !PT ;  /* 0xfffffffecbcb7812 */ /* 0x000fe200078ec0ff */
[----:B------:R-:W-:Y:S01]  /*1a990*/  IMAD.MOV.U32 R168, RZ, RZ, R198 ;  /* 0x000000ffffa87224 */ /* 0x000fe200078e00c6 */
[----:B------:R-:W-:Y:S02]  /*1a9a0*/  P2R R0, PR, RZ, 0x4 ;  /* 0x00000004ff007803 */ /* 0x000fe40000000000 */
        /* <DEDUP_REMOVED lines=11> */
[C---:B------:R-:W-:Y:S01]  /*1aa60*/  VIADD R209, R227.reuse, 0x30 ;  /* 0x00000030e3d17836 */ /* 0x040fe20000000000 */
[----:B------:R-:W-:Y:S01]  /*1aa70*/  ISETP.GE.AND P3, PT, R2, R201, PT ;  /* 0x000000c90200720c */ /* 0x000fe20003f66270 */
[C---:B------:R-:W-:Y:S01]  /*1aa80*/  VIADD R172, R227.reuse, 0x31 ;  /* 0x00000031e3ac7836 */ /* 0x040fe20000000000 */
[----:B------:R-:W-:Y:S01]  /*1aa90*/  FSEL R229, R174, -INF , P0 ;  /* 0xff800000aee57808 */ /* 0x000fe20000000000 */
[C---:B------:R-:W-:Y:S01]  /*1aaa0*/  VIADD R167, R227.reuse, 0x39 ;  /* 0x00000039e3a77836 */ /* 0x040fe20000000000 */
[C---:B------:R-:W-:Y:S01]  /*1aab0*/  ISETP.GE.AND P1, PT, R2.reuse, R202, PT ;  /* 0x000000ca0200720c */ /* 0x040fe20003f26270 */
[C---:B------:R-:W-:Y:S01]  /*1aac0*/  VIADD R165, R227.reuse, 0x41 ;  /* 0x00000041e3a57836 */ /* 0x040fe20000000000 */
[C---:B------:R-:W-:Y:S01]  /*1aad0*/  ISETP.GE.AND P5, PT, R2.reuse, R200, PT ;  /* 0x000000c80200720c */ /* 0x040fe20003fa6270 */
[----:B------:R-:W-:Y:S01]  /*1aae0*/  VIADD R161, R227, 0x51 ;  /* 0x00000051e3a17836 */ /* 0x000fe20000000000 */
[----:B------:R-:W-:Y:S01]  /*1aaf0*/  FSEL R173, R173, -INF , P1 ;  /* 0xff800000adad7808 */ /* 0x000fe20000800000 */
[C---:B------:R-:W-:Y:S01]  /*1ab00*/  VIADD R155, R227.reuse, 0x69 ;  /* 0x00000069e39b7836 */ /* 0x040fe20000000000 */
[-C--:B------:R-:W-:Y:S01]  /*1ab10*/  ISETP.GE.AND P2, PT, R2, R199.reuse, PT ;  /* 0x000000c70200720c */ /* 0x080fe20003f46270 */
[C---:B------:R-:W-:Y:S01]  /*1ab20*/  VIADD R154, R227.reuse, 0x70 ;  /* 0x00000070e39a7836 */ /* 0x040fe20000000000 */
[-C--:B------:R-:W-:Y:S01]  /*1ab30*/  ISETP.GE.AND P4, PT, R218, R202.reuse, PT ;  /* 0x000000cada00720c */ /* 0x080fe20003f86270 */
[----:B------:R-:W-:Y:S01]  /*1ab40*/  VIADD R153, R227, 0x71 ;  /* 0x00000071e3997836 */ /* 0x000fe20000000000 */
[----:B------:R-:W-:Y:S01]  /*1ab50*/  @P3 LOP3.LUT R203, R203, 0x1, RZ, 0xfc, !PT ;  /* 0x00000001cbcb3812 */ /* 0x000fe200078efcff */
        /* <DEDUP_REMOVED lines=10> */
[C---:B------:R-:W-:Y:S02]  /*1ac00*/  VIADD R10, R227.reuse, 0xa8 ;  /* 0x000000a8e30a7836 */ /* 0x040fe40000000000 */
[C---:B------:R-:W-:Y:S01]  /*1ac10*/  VIADD R8, R227.reuse, 0xa9 ;  /* 0x000000a9e3087836 */ /* 0x040fe20000000000 */
[----:B------:R-:W-:Y:S01]  /*1ac20*/  FSEL R32, R32, -INF , P4 ;  /* 0xff80000020207808 */ /* 0x000fe20002000000 */
[C---:B------:R-:W-:Y:S02]  /*1ac30*/  VIADD R2, R227.reuse, 0xb1 ;  /* 0x000000b1e3027836 */ /* 0x040fe40000000000 */
[C---:B------:R-:W-:Y:S02]  /*1ac40*/  VIADD R226, R227.reuse, 0x8 ;  /* 0x00000008e3e27836 */ /* 0x040fe40000000000 */
[C---:B------:R-:W-:Y:S02]  /*1ac50*/  VIADD R224, R227.reuse, 0x10 ;  /* 0x00000010e3e07836 */ /* 0x040fe40000000000 */
[C---:B------:R-:W-:Y:S01]  /*1ac60*/  VIADD R222, R227.reuse, 0x18 ;  /* 0x00000018e3de7836 */ /* 0x040fe20000000000 */
[CC--:B------:R-:W-:Y:S01]  /*1ac70*/  ISETP.GE.AND P0, PT, R226.reuse, R202.reuse, PT ;  /* 0x000000cae200720c */ /* 0x0c0fe20003f06270 */
[C---:B------:R-:W-:Y:S01]  /*1ac80*/  VIADD R219, R227.reuse, 0x21 ;  /* 0x00000021e3db7836 */ /* 0x040fe20000000000 */
        /* <DEDUP_REMOVED lines=22> */
[----:B------:R-:W-:Y:S01]  /*1adf0*/  ISETP.GE.AND P0, PT, R225, R200, PT ;  /* 0x000000c8e100720c */ /* 0x000fe20003f06270 */
[----:B------:R-:W-:Y:S01]  /*1ae00*/  VIADD R159, R227, 0x59 ;  /* 0x00000059e39f7836 */ /* 0x000fe20000000000 */
        /* <DEDUP_REMOVED lines=15> */
[C---:B------:R-:W-:Y:S01]  /*1af00*/  VIADD R125, R227.reuse, 0x91 ;  /* 0x00000091e37d7836 */ /* 0x040fe20000000000 */
[-C--:B------:R-:W-:Y:S01]  /*1af10*/  ISETP.GE.AND P1, PT, R226, R200.reuse, PT ;  /* 0x000000c8e200720c */ /* 0x080fe20003f26270 */
[----:B------:R-:W-:Y:S01]  /*1af20*/  VIADD R117, R227, 0xa1 ;  /* 0x000000a1e3757836 */ /* 0x000fe20000000000 */
        /* <DEDUP_REMOVED lines=20> */
[----:B------:R-:W-:Y:S01]  /*1b070*/  FSEL R232, R31, -INF , P0 ;  /* 0xff8000001fe87808 */ /* 0x000fe20000000000 */
[----:B------:R-:W-:Y:S01]  /*1b080*/  IMAD R31, R204, 0x100, R41 ;  /* 0x00000100cc1f7824 */ /* 0x000fe200078e0229 */
[-C--:B------:R-:W-:Y:S02]  /*1b090*/  ISETP.GE.AND P0, PT, R167, R200.reuse, PT ;  /* 0x000000c8a700720c */ /* 0x080fe40003f06270 */
[----:B------:R-:W-:Y:S02]  /*1b0a0*/  FSEL R18, R18, -INF , P1 ;  /* 0xff80000012127808 */ /* 0x000fe40000800000 */
[----:B------:R-:W-:Y:S02]  /*1b0b0*/  FSEL R36, R36, -INF , P4 ;  /* 0xff80000024247808 */ /* 0x000fe40002000000 */
[----:B------:R-:W-:Y:S02]  /*1b0c0*/  ISETP.GE.AND P1, PT, R220, R200, PT ;  /* 0x000000c8dc00720c */ /* 0x000fe40003f26270 */
[----:B------:R-:W-:Y:S02]  /*1b0d0*/  FSEL R37, R37, -INF , P3 ;  /* 0xff80000025257808 */ /* 0x000fe40001800000 */
        /* <DEDUP_REMOVED lines=41> */
[----:B------:R-:W-:Y:S01]  /*1b370*/  FSEL R235, R38, -INF , P1 ;  /* 0xff80000026eb7808 */ /* 0x000fe20000800000 */
[----:B------:R-:W-:Y:S01]  /*1b380*/  VIADD R38, R31, 0xe1 ;  /* 0x000000e11f267836 */ /* 0x000fe20000000000 */
        /* <DEDUP_REMOVED lines=46> */
[C---:B------:R-:W-:Y:S01]  /*1b670*/  VIADD R58, R31.reuse, 0xc0 ;  /* 0x000000c01f3a7836 */ /* 0x040fe20000000000 */
[----:B------:R-:W-:Y:S02]  /*1b680*/  ISETP.GE.AND P5, PT, R31, R199, PT ;  /* 0x000000c71f00720c */ /* 0x000fe40003fa6270 */
[----:B------:R-:W-:Y:S02]  /*1b690*/  FSEL R250, R76, -INF , P4 ;  /* 0xff8000004cfa7808 */ /* 0x000fe40002000000 */
[----:B------:R-:W-:Y:S02]  /*1b6a0*/  FSEL R23, R23, -INF , !P5 ;  /* 0xff80000017177808 */ /* 0x000fe40006800000 */
[----:B------:R-:W-:Y:S02]  /*1b6b0*/  ISETP.GE.AND P5, PT, R35, R200, PT ;  /* 0x000000c82300720c */ /* 0x000fe40003fa6270 */
[----:B------:R-:W-:Y:S02]  /*1b6c0*/  ISETP.GE.AND P4, PT, R123, R202, PT ;  /* 0x000000ca7b00720c */ /* 0x000fe40003f86270 */
[----:B------:R-:W-:Y:S02]  /*1b6d0*/  FSEL R120, R120, -INF , P5 ;  /* 0xff80000078787808 */ /* 0x000fe40002800000 */
[----:B------:R-:W-:Y:S02]  /*1b6e0*/  LOP3.LUT P5, RZ, R203, 0x1, RZ, 0xc0, !PT ;  /* 0x00000001cbff7812 */ /* 0x000fe400078ac0ff */
[-C--:B------:R-:W-:Y:S02]  /*1b6f0*/  ISETP.GE.AND P1, PT, R154, R200.reuse, PT ;  /* 0x000000c89a00720c */ /* 0x080fe40003f26270 */
[----:B------:R-:W-:Y:S02]  /*1b700*/  FSEL R173, R173, -INF , !P5 ;  /* 0xff800000adad7808 */ /* 0x000fe40006800000 */
[----:B------:R-:W-:Y:S02]  /*1b710*/  FSEL R62, R62, -INF , P1 ;  /* 0xff8000003e3e7808 */ /* 0x000fe40000800000 */
[----:B------:R-:W-:Y:S02]  /*1b720*/  ISETP.GE.AND P1, PT, R152, R200, PT ;  /* 0x000000c89800720c */ /* 0x000fe40003f26270 */
[----:B------:R-:W-:Y:S02]  /*1b730*/  FSEL R76, R77, -INF , P3 ;  /* 0xff8000004d4c7808 */ /* 0x000fe40001800000 */
        /* <DEDUP_REMOVED lines=13> */
[----:B------:R-:W-:Y:S01]  /*1b810*/  IMAD.MOV.U32 R93, RZ, RZ, R15 ;  /* 0x000000ffff5d7224 */ /* 0x000fe200078e000f */
[----:B------:R-:W-:Y:S01]  /*1b820*/  ISETP.GE.AND P0, PT, R55, R202, PT ;  /* 0x000000ca3700720c */ /* 0x000fe20003f06270 */
[----:B------:R-:W-:Y:S01]  /*1b830*/  IMAD.MOV.U32 R15, RZ, RZ, R252 ;  /* 0x000000ffff0f7224 */ /* 0x000fe200078e00fc */
[-C--:B------:R-:W-:Y:S02]  /*1b840*/  ISETP.GE.AND P1, PT, R130, R200.reuse, PT ;  /* 0x000000c88200720c */ /* 0x080fe40003f26270 */
[----:B------:R-:W-:Y:S02]  /*1b850*/  FSEL R77, R97, -INF , P0 ;  /* 0xff800000614d7808 */ /* 0x000fe40000000000 */
[----:B------:R-:W-:Y:S02]  /*1b860*/  FSEL R26, R70, -INF , P1 ;  /* 0xff800000461a7808 */ /* 0x000fe40000800000 */
[-C--:B------:R-:W-:Y:S02]  /*1b870*/  ISETP.GE.AND P0, PT, R123, R200.reuse, PT ;  /* 0x000000c87b00720c */ /* 0x080fe40003f06270 */
[----:B------:R-:W-:Y:S02]  /*1b880*/  FSEL R70, R92, -INF , P3 ;  /* 0xff8000005c467808 */ /* 0x000fe40001800000 */
[----:B------:R-:W-:Y:S01]  /*1b890*/  FSEL R252, R82, -INF , P0 ;  /* 0xff80000052fc7808 */ /* 0x000fe20000000000 */
[----:B------:R-:W-:Y:S01]  /*1b8a0*/  IMAD.MOV.U32 R82, RZ, RZ, R30 ;  /* 0x000000ffff527224 */ /* 0x000fe200078e001e */
[----:B------:R-:W-:Y:S01]  /*1b8b0*/  ISETP.GE.AND P0, PT, R121, R200, PT ;  /* 0x000000c87900720c */ /* 0x000fe20003f06270 */
[----:B------:R-:W-:Y:S01]  /*1b8c0*/  VIADD R30, R31, 0xe9 ;  /* 0x000000e91f1e7836 */ /* 0x000fe20000000000 */
[----:B------:R-:W-:Y:S02]  /*1b8d0*/  ISETP.GE.AND P3, PT, R46, R202, PT ;  /* 0x000000ca2e00720c */ /* 0x000fe40003f66270 */
        /* <DEDUP_REMOVED lines=8> */
[----:B------:R-:W-:Y:S02]  /*1b960*/  ISETP.GE.AND P1, PT, R59, R202, PT ;  /* 0x000000ca3b00720c */ /* 0x000fe40003f26270 */
[----:B------:R-:W-:Y:S01]  /*1b970*/  FSEL R67, R100, -INF , P0 ;  /* 0xff80000064437808 */ /* 0x000fe20000000000 */
[----:B------:R-:W-:Y:S01]  /*1b980*/  IMAD.MOV.U32 R79, RZ, RZ, R34 ;  /* 0x000000ffff4f7224 */ /* 0x000fe200078e0022 */
[----:B------:R-:W-:Y:S01]  /*1b990*/  FSEL R89, R96, -INF , P1 ;  /* 0xff80000060597808 */ /* 0x000fe20000800000 */
[C---:B------:R-:W-:Y:S01]  /*1b9a0*/  VIADD R34, R31.reuse, 0xf8 ;  /* 0x000000f81f227836 */ /* 0x040fe20000000000 */
[----:B------:R-:W-:Y:S01]  /*1b9b0*/  ISETP.GE.AND P1, PT, R118, R200, PT ;  /* 0x000000c87600720c */ /* 0x000fe20003f26270 */
[----:B------:R-:W-:Y:S01]  /*1b9c0*/  IMAD.MOV.U32 R100, RZ, RZ, R27 ;  /* 0x000000ffff647224 */ /* 0x000fe200078e001b */
[-C--:B------:R-:W-:Y:S01]  /*1b9d0*/  ISETP.GE.AND P0, PT, R54, R202.reuse, PT ;  /* 0x000000ca3600720c */ /* 0x080fe20003f06270 */
[----:B------:R-:W-:Y:S01]  /*1b9e0*/  VIADD R27, R31, 0xf0 ;  /* 0x000000f01f1b7836 */ /* 0x000fe20000000000 */
[----:B------:R-:W-:Y:S02]  /*1b9f0*/  FSEL R96, R86, -INF , P1 ;  /* 0xff80000056607808 */ /* 0x000fe40000800000 */
        /* <DEDUP_REMOVED lines=22> */
[----:B------:R-:W-:Y:S02]  /*1bb60*/  ISETP.GE.AND P4, PT, R118, R202, PT ;  /* 0x000000ca7600720c */ /* 0x000fe40003f86270 */
[----:B------:R-:W-:Y:S02]  /*1bb70*/  FSEL R71, R105, -INF , P0 ;  /* 0xff80000069477808 */ /* 0x000fe40000000000 */
[----:B------:R-:W-:Y:S02]  /*1bb80*/  ISETP.GE.AND P0, PT, R8, R200, PT ;  /* 0x000000c80800720c */ /* 0x000fe40003f06270 */
[----:B------:R-:W-:Y:S01]  /*1bb90*/  FSEL R105, R119, -INF , P3 ;  /* 0xff80000077697808 */ /* 0x000fe20001800000 */
[----:B------:R-:W-:Y:S01]  /*1bba0*/  IMAD.MOV.U32 R119, RZ, RZ, R112 ;  /* 0x000000ffff777224 */ /* 0x000fe200078e0070 */
[-C--:B------:R-:W-:Y:S01]  /*1bbb0*/  ISETP.GE.AND P3, PT, R26, R202.reuse, PT ;  /* 0x000000ca1a00720c */ /* 0x080fe20003f66270 */
        /* <DEDUP_REMOVED lines=8> */
[CC--:B------:R-:W-:Y:S01]  /*1bc40*/  ISETP.GE.AND P4, PT, R31.reuse, R201.reuse, PT ;  /* 0x000000c91f00720c */ /* 0x0c0fe20003f86270 */
[----:B------:R-:W-:Y:S01]  /*1bc50*/  VIADD R31, R31, 0xf9 ;  /* 0x000000f91f1f7836 */ /* 0x000fe20000000000 */
[-C--:B------:R-:W-:Y:S02]  /*1bc60*/  ISETP.GE.AND P0, PT, R2, R200.reuse, PT ;  /* 0x000000c80200720c */ /* 0x080fe40003f06270 */
[----:B------:R-:W-:Y:S02]  /*1bc70*/  FSEL R15, R15, -INF , !P4 ;  /* 0xff8000000f0f7808 */ /* 0x000fe40006000000 */
[----:B------:R-:W-:Y:S01]  /*1bc80*/  FSEL R78, R98, -INF , P1 ;  /* 0xff800000624e7808 */ /* 0x000fe20000800000 */
[----:B------:R-:W-:Y:S01]  /*1bc90*/  IMAD.MOV.U32 R98, RZ, RZ, R75 ;  /* 0x000000ffff627224 */ /* 0x000fe200078e004b */
[-C--:B------:R-:W-:Y:S01]  /*1bca0*/  ISETP.GE.AND P1, PT, R58, R200.reuse, PT ;  /* 0x000000c83a00720c */ /* 0x080fe20003f26270 */
[----:B------:R-:W-:Y:S01]  /*1bcb0*/  IMAD.MOV.U32 R75, RZ, RZ, R74 ;  /* 0x000000ffff4b7224 */ /* 0x000fe200078e004a */
[----:B------:R-:W-:Y:S01]  /*1bcc0*/  FSEL R86, R95, -INF , P0 ;  /* 0xff8000005f567808 */ /* 0x000fe20000000000 */
[----:B------:R-:W-:Y:S01]  /*1bcd0*/  IMAD.MOV.U32 R95, RZ, RZ, R71 ;  /* 0x000000ffff5f7224 */ /* 0x000fe200078e0047 */
[-C--:B------:R-:W-:Y:S02]  /*1bce0*/  ISETP.GE.AND P0, PT, R55, R200.reuse, PT ;  /* 0x000000c83700720c */ /* 0x080fe40003f06270 */
[----:B------:R-:W-:Y:S02]  /*1bcf0*/  FSEL R102, R102, -INF , P1 ;  /* 0xff80000066667808 */ /* 0x000fe40000800000 */
[----:B------:R-:W-:Y:S02]  /*1bd00*/  ISETP.GE.AND P1, PT, R51, R200, PT ;  /* 0x000000c83300720c */ /* 0x000fe40003f26270 */
[C---:B------:R-:W-:Y:S02]  /*1bd10*/  ISETP.GE.AND P4, PT, R47.reuse, R202, PT ;  /* 0x000000ca2f00720c */ /* 0x040fe40003f86270 */
[----:B------:R-:W-:Y:S01]  /*1bd20*/  FSEL R70, R106, -INF , P1 ;  /* 0xff8000006a467808 */ /* 0x000fe20000800000 */
[----:B------:R-:W-:Y:S01]  /*1bd30*/  IMAD.MOV.U32 R106, RZ, RZ, R83 ;  /* 0x000000ffff6a7224 */ /* 0x000fe200078e0053 */
[----:B------:R-:W-:Y:S02]  /*1bd40*/  ISETP.GE.AND P1, PT, R47, R200, PT ;  /* 0x000000c82f00720c */ /* 0x000fe40003f26270 */
[----:B------:R-:W-:Y:S02]  /*1bd50*/  FSEL R67, R108, -INF , P4 ;  /* 0xff8000006c437808 */ /* 0x000fe40002000000 */
[-C--:B------:R-:W-:Y:S02]  /*1bd60*/  ISETP.GE.AND P4, PT, R43, R202.reuse, PT ;  /* 0x000000ca2b00720c */ /* 0x080fe40003f86270 */
[----:B------:R-:W-:Y:S02]  /*1bd70*/  FSEL R110, R110, -INF , P1 ;  /* 0xff8000006e6e7808 */ /* 0x000fe40000800000 */
[-C--:B------:R-:W-:Y:S02]  /*1bd80*/  ISETP.GE.AND P1, PT, R31, R202.reuse, PT ;  /* 0x000000ca1f00720c */ /* 0x080fe40003f26270 */
[----:B------:R-:W-:Y:S02]  /*1bd90*/  FSEL R5, R5, -INF , P4 ;  /* 0xff80000005057808 */ /* 0x000fe40002000000 */
[C---:B------:R-:W-:Y:S02]  /*1bda0*/  ISETP.GE.AND P4, PT, R39.reuse, R202, PT ;  /* 0x000000ca2700720c */ /* 0x040fe40003f86270 */
[----:B------:R-:W-:Y:S02]  /*1bdb0*/  FSEL R216, R216, -INF , P1 ;  /* 0xff800000d8d87808 */ /* 0x000fe40000800000 */
[----:B------:R-:W-:Y:S02]  /*1bdc0*/  ISETP.GE.AND P1, PT, R39, R200, PT ;  /* 0x000000c82700720c */ /* 0x000fe40003f26270 */
[----:B------:R-:W-:Y:S01]  /*1bdd0*/  FSEL R93, R6, -INF , P4 ;  /* 0xff800000065d7808 */ /* 0x000fe20002000000 */
[----:B------:R-:W-:Y:S01]  /*1bde0*/  IMAD.MOV.U32 R6, RZ, RZ, R104 ;  /* 0x000000ffff067224 */ /* 0x000fe200078e0068 */
[-C--:B------:R-:W-:Y:S02]  /*1bdf0*/  ISETP.GE.AND P4, PT, R35, R202.reuse, PT ;  /* 0x000000ca2300720c */ /* 0x080fe40003f86270 */
[----:B------:R-:W-:Y:S01]  /*1be00*/  FSEL R104, R11, -INF , P3 ;  /* 0xff8000000b687808 */ /* 0x000fe20001800000 */
[----:B------:R-:W-:Y:S01]  /*1be10*/  IMAD.MOV.U32 R11, RZ, RZ, R109 ;  /* 0x000000ffff0b7224 */ /* 0x000fe200078e006d */
[----:B------:R-:W-:Y:S01]  /*1be20*/  ISETP.GE.AND P3, PT, R34, R202, PT ;  /* 0x000000ca2200720c */ /* 0x000fe20003f66270 */
[----:B------:R-:W-:Y:S01]  /*1be30*/  IMAD.MOV.U32 R109, RZ, RZ, R69 ;  /* 0x000000ffff6d7224 */ /* 0x000fe200078e0045 */
[----:B------:R-:W-:Y:S02]  /*1be40*/  FSEL R115, R115, -INF , P1 ;  /* 0xff80000073737808 */ /* 0x000fe40000800000 */
[----:B------:R-:W-:Y:S02]  /*1be50*/  ISETP.GE.AND P1, PT, R26, R200, PT ;  /* 0x000000c81a00720c */ /* 0x000fe40003f26270 */
[----:B------:R-:W-:Y:S01]  /*1be60*/  FSEL R108, R9, -INF , P4 ;  /* 0xff800000096c7808 */ /* 0x000fe20002000000 */
[----:B------:R-:W-:Y:S01]  /*1be70*/  IMAD.MOV.U32 R9, RZ, RZ, R5 ;  /* 0x000000ffff097224 */ /* 0x000fe200078e0005 */
[----:B------:R-:W-:Y:S02]  /*1be80*/  ISETP.GE.AND P4, PT, R27, R202, PT ;  /* 0x000000ca1b00720c */ /* 0x000fe40003f86270 */
[----:B------:R-:W-:Y:S01]  /*1be90*/  FSEL R71, R99, -INF , P0 ;  /* 0xff80000063477808 */ /* 0x000fe20000000000 */
[----:B------:R-:W-:Y:S01]  /*1bea0*/  IMAD.MOV.U32 R99, RZ, RZ, R91 ;  /* 0x000000ffff637224 */ /* 0x000fe200078e005b */
[----:B------:R-:W-:Y:S02]  /*1beb0*/  FSEL R124, R124, -INF , P4 ;  /* 0xff8000007c7c7808 */ /* 0x000fe40002000000 */
[-C--:B------:R-:W-:Y:S02]  /*1bec0*/  ISETP.GE.AND P4, PT, R30, R200.reuse, PT ;  /* 0x000000c81e00720c */ /* 0x080fe40003f86270 */
[-C--:B------:R-:W-:Y:S02]  /*1bed0*/  ISETP.GE.AND P0, PT, R54, R200.reuse, PT ;  /* 0x000000c83600720c */ /* 0x080fe40003f06270 */
[----:B------:R-:W-:Y:S02]  /*1bee0*/  FSEL R170, R170, -INF , P1 ;  /* 0xff800000aaaa7808 */ /* 0x000fe40000800000 */
[----:B------:R-:W-:Y:S01]  /*1bef0*/  FSEL R74, R103, -INF , P0 ;  /* 0xff800000674a7808 */ /* 0x000fe20000000000 */
[----:B------:R-:W-:Y:S01]  /*1bf00*/  IMAD.MOV.U32 R103, RZ, RZ, R101 ;  /* 0x000000ffff677224 */ /* 0x000fe200078e0065 */
[-C--:B------:R-:W-:Y:S02]  /*1bf10*/  ISETP.GE.AND P0, PT, R50, R200.reuse, PT ;  /* 0x000000c83200720c */ /* 0x080fe40003f06270 */
[----:B------:R-:W-:Y:S01]  /*1bf20*/  FSEL R101, R171, -INF , P3 ;  /* 0xff800000ab657808 */ /* 0x000fe20001800000 */
[----:B------:R-:W-:Y:S01]  /*1bf30*/  IMAD.MOV.U32 R171, RZ, RZ, R89 ;  /* 0x000000ffffab7224 */ /* 0x000fe200078e0059 */
[-C--:B------:R-:W-:Y:S02]  /*1bf40*/  ISETP.GE.AND P1, PT, R225, R201.reuse, PT ;  /* 0x000000c9e100720c */ /* 0x080fe40003f26270 */
[----:B------:R-:W-:Y:S02]  /*1bf50*/  FSEL R107, R107, -INF , P0 ;  /* 0xff8000006b6b7808 */ /* 0x000fe40000000000 */
[----:B------:R-:W-:Y:S02]  /*1bf60*/  FSEL R89, R212, -INF , !P1 ;  /* 0xff800000d4597808 */ /* 0x000fe40004800000 */
[-C--:B------:R-:W-:Y:S02]  /*1bf70*/  ISETP.GE.AND P0, PT, R46, R200.reuse, PT ;  /* 0x000000c82e00720c */ /* 0x080fe40003f06270 */
[-C--:B------:R-:W-:Y:S02]  /*1bf80*/  ISETP.GE.AND P1, PT, R221, R201.reuse, PT ;  /* 0x000000c9dd00720c */ /* 0x080fe40003f26270 */
[----:B------:R-:W-:Y:S01]  /*1bf90*/  FSEL R7, R111, -INF , P0 ;  /* 0xff8000006f077808 */ /* 0x000fe20000000000 */
[----:B------:R-:W-:Y:S01]  /*1bfa0*/  IMAD.MOV.U32 R111, RZ, RZ, R82 ;  /* 0x000000ffff6f7224 */ /* 0x000fe200078e0052 */
[-C--:B------:R-:W-:Y:S01]  /*1bfb0*/  ISETP.GE.AND P0, PT, R43, R200.reuse, PT ;  /* 0x000000c82b00720c */ /* 0x080fe20003f06270 */
[----:B------:R-:W-:Y:S01]  /*1bfc0*/  IMAD.MOV.U32 R82, RZ, RZ, R75 ;  /* 0x000000ffff527224 */ /* 0x000fe200078e004b */
        /* <DEDUP_REMOVED lines=13> */
[----:B------:R-:W-:Y:S02]  /*1c0a0*/  FSEL R67, R17, -INF , !P1 ;  /* 0xff80000011437808 */ /* 0x000fe40004800000 */
[-C--:B------:R-:W-:Y:S02]  /*1c0b0*/  ISETP.GE.AND P1, PT, R218, R201.reuse, PT ;  /* 0x000000c9da00720c */ /* 0x080fe40003f26270 */
[----:B------:R-:W-:Y:S02]  /*1c0c0*/  FSEL R75, R13, -INF , !P4 ;  /* 0xff8000000d4b7808 */ /* 0x000fe40006000000 */
[----:B------:R-:W-:Y:S02]  /*1c0d0*/  FSEL R13, R24, -INF , !P1 ;  /* 0xff800000180d7808 */ /* 0x000fe40004800000 */
[----:B------:R-:W-:Y:S02]  /*1c0e0*/  ISETP.GE.AND P1, PT, R209, R201, PT ;  /* 0x000000c9d100720c */ /* 0x000fe40003f26270 */
[----:B------:R-:W-:Y:S02]  /*1c0f0*/  ISETP.GE.AND P4, PT, R224, R199, PT ;  /* 0x000000c7e000720c */ /* 0x000fe40003f86270 */
        /* <DEDUP_REMOVED lines=8> */
[-C--:B------:R-:W-:Y:S02]  /*1c180*/  ISETP.GE.AND P4, PT, R220, R199.reuse, PT ;  /* 0x000000c7dc00720c */ /* 0x080fe40003f86270 */
[----:B------:R-:W-:Y:S02]  /*1c190*/  FSEL R214, R214, -INF , !P5 ;  /* 0xff800000d6d67808 */ /* 0x000fe40006800000 */
[-C--:B------:R-:W-:Y:S01]  /*1c1a0*/  ISETP.GE.AND P5, PT, R221, R199.reuse, PT ;  /* 0x000000c7dd00720c */ /* 0x080fe20003fa6270 */
[----:B------:R-:W-:Y:S01]  /*1c1b0*/  IMAD.MOV.U32 R221, RZ, RZ, R112 ;  /* 0x000000ffffdd7224 */ /* 0x000fe200078e0070 */
[----:B------:R-:W-:Y:S02]  /*1c1c0*/  ISETP.GE.AND P6, PT, R222, R199, PT ;  /* 0x000000c7de00720c */ /* 0x000fe40003fc6270 */
[----:B------:R-:W-:Y:S04]  /*1c1d0*/  ISETP.GE.AND P3, PT, R27, R200, PT ;  /* 0x000000c81b00720c */ /* 0x000fe80003f66270 */
[----:B------:R-:W-:Y:S02]  /*1c1e0*/  FSEL R169, R169, -INF , P3 ;  /* 0xff800000a9a97808 */ /* 0x000fe40001800000 */
[-C--:B------:R-:W-:Y:S01]  /*1c1f0*/  ISETP.GE.AND P3, PT, R226, R201.reuse, PT ;  /* 0x000000c9e200720c */ /* 0x080fe20003f66270 */
[----:B------:R-:W-:Y:S01]  /*1c200*/  IMAD.MOV.U32 R226, RZ, RZ, R77 ;  /* 0x000000ffffe27224 */ /* 0x000fe200078e004d */
[----:B------:R-:W-:Y:S02]  /*1c210*/  FSEL R77, R174, -INF , !P0 ;  /* 0xff800000ae4d7808 */ /* 0x000fe40004000000 */
[----:B------:R-:W-:Y:S01]  /*1c220*/  FSEL R95, R211, -INF , !P3 ;  /* 0xff800000d35f7808 */ /* 0x000fe20005800000 */
[----:B------:R-:W-:Y:S01]  /*1c230*/  IMAD.MOV.U32 R211, RZ, RZ, R79 ;  /* 0x000000ffffd37224 */ /* 0x000fe200078e004f */
[-C--:B------:R-:W-:Y:S02]  /*1c240*/  ISETP.GE.AND P0, PT, R220, R201.reuse, PT ;  /* 0x000000c9dc00720c */ /* 0x080fe40003f06270 */
[----:B------:R-:W-:Y:S02]  /*1c250*/  FSEL R220, R19, -INF , !P5 ;  /* 0xff80000013dc7808 */ /* 0x000fe40006800000 */
        /* <DEDUP_REMOVED lines=15> */
[----:B------:R-:W-:Y:S02]  /*1c350*/  FSEL R16, R175, -INF , !P2 ;  /* 0xff800000af107808 */ /* 0x000fe40005000000 */
[----:B------:R-:W-:Y:S02]  /*1c360*/  ISETP.GE.AND P2, PT, R3, R199, PT ;  /* 0x000000c70300720c */ /* 0x000fe40003f46270 */
[----:B------:R-:W2:Y:S01]  /*1c370*/  LD.E R3, desc[UR4][R148.64+0xdc] ;  /* 0x0000dc0494037980 */ /* 0x000ea2000c101900 */
[----:B------:R-:W-:Y:S02]  /*1c380*/  ISETP.GE.AND P0, PT, R165, R201, PT ;  /* 0x000000c9a500720c */ /* 0x000fe40003f06270 */
[----:B------:R-:W-:Y:S02]  /*1c390*/  FSEL R222, R18, -INF , !P6 ;  /* 0xff80000012de7808 */ /* 0x000fe40007000000 */
[----:B------:R-:W-:Y:S02]  /*1c3a0*/  ISETP.GE.AND P5, PT, R210, R199, PT ;  /* 0x000000c7d200720c */ /* 0x000fe40003fa6270 */
[----:B------:R-:W-:Y:S02]  /*1c3b0*/  FSEL R210, R22, -INF , !P4 ;  /* 0xff80000016d27808 */ /* 0x000fe40006000000 */
[----:B------:R-:W-:Y:S02]  /*1c3c0*/  FSEL R230, R230, -INF , !P5 ;  /* 0xff800000e6e67808 */ /* 0x000fe40006800000 */
[----:B------:R-:W-:Y:S02]  /*1c3d0*/  ISETP.GE.AND P1, PT, R164, R201, PT ;  /* 0x000000c9a400720c */ /* 0x000fe40003f26270 */
[----:B------:R-:W-:Y:S01]  /*1c3e0*/  ISETP.GE.AND P4, PT, R209, R199, PT ;  /* 0x000000c7d100720c */ /* 0x000fe20003f86270 */
[----:B------:R-:W-:Y:S01]  /*1c3f0*/  IMAD.MOV.U32 R209, RZ, RZ, R20 ;  /* 0x000000ffffd17224 */ /* 0x000fe200078e0014 */
[----:B------:R-:W-:Y:S01]  /*1c400*/  ISETP.GE.AND P3, PT, R219, R201, PT ;  /* 0x000000c9db00720c */ /* 0x000fe20003f66270 */
[----:B------:R-:W-:Y:S01]  /*1c410*/  IMAD.MOV.U32 R20, RZ, RZ, R211 ;  /* 0x000000ffff147224 */ /* 0x000fe200078e00d3 */
[----:B------:R-:W-:Y:S01]  /*1c420*/  ISETP.GE.AND P6, PT, R218, R199, PT ;  /* 0x000000c7da00720c */ /* 0x000fe20003fc6270 */
[----:B------:R-:W-:Y:S01]  /*1c430*/  IMAD.MOV.U32 R211, RZ, RZ, R93 ;  /* 0x000000ffffd37224 */ /* 0x000fe200078e005d */
[----:B------:R-:W-:Y:S02]  /*1c440*/  FSEL R93, R40, -INF , !P1 ;  /* 0xff800000285d7808 */ /* 0x000fe40004800000 */
[-C--:B------:R-:W-:Y:S02]  /*1c450*/  ISETP.GE.AND P1, PT, R162, R201.reuse, PT ;  /* 0x000000c9a200720c */ /* 0x080fe40003f26270 */
[----:B------:R-:W-:Y:S01]  /*1c460*/  FSEL R17, R21, -INF , !P3 ;  /* 0xff80000015117808 */ /* 0x000fe20005800000 */
        /* <DEDUP_REMOVED lines=12> */
[-C--:B------:R-:W-:Y:S02]  /*1c530*/  ISETP.GE.AND P1, PT, R160, R201.reuse, PT ;  /* 0x000000c9a000720c */ /* 0x080fe40003f26270 */
[----:B------:R-:W-:Y:S02]  /*1c540*/  FSEL R14, R45, -INF , !P0 ;  /* 0xff8000002d0e7808 */ /* 0x000fe40004000000 */
[----:B------:R-:W-:Y:S02]  /*1c550*/  FSEL R48, R48, -INF , !P1 ;  /* 0xff80000030307808 */ /* 0x000fe40004800000 */
[----:B------:R-:W-:Y:S02]  /*1c560*/  ISETP.GE.AND P1, PT, R158, R201, PT ;  /* 0x000000c99e00720c */ /* 0x000fe40003f26270 */
[----:B------:R-:W-:Y:S01]  /*1c570*/  ISETP.GE.AND P3, PT, R223, R199, PT ;  /* 0x000000c7df00720c */ /* 0x000fe20003f66270 */
[----:B------:R-:W-:Y:S01]  /*1c580*/  IMAD.MOV.U32 R223, RZ, RZ, R226 ;  /* 0x000000ffffdf7224 */ /* 0x000fe200078e00e2 */
[----:B------:R-:W-:Y:S02]  /*1c590*/  FSEL R52, R52, -INF , !P1 ;  /* 0xff80000034347808 */ /* 0x000fe40004800000 */
[-C--:B------:R-:W-:Y:S02]  /*1c5a0*/  ISETP.GE.AND P1, PT, R156, R201.reuse, PT ;  /* 0x000000c99c00720c */ /* 0x080fe40003f26270 */
[----:B------:R-:W-:Y:S01]  /*1c5b0*/  FSEL R174, R227, -INF , !P3 ;  /* 0xff800000e3ae7808 */ /* 0x000fe20005800000 */
[----:B------:R-:W-:Y:S01]  /*1c5c0*/  IMAD.MOV.U32 R227, RZ, RZ, R11 ;  /* 0x000000ffffe37224 */ /* 0x000fe200078e000b */
[----:B------:R-:W-:Y:S02]  /*1c5d0*/  FSEL R56, R56, -INF , !P1 ;  /* 0xff80000038387808 */ /* 0x000fe40004800000 */
[----:B------:R-:W-:Y:S02]  /*1c5e0*/  ISETP.GE.AND P1, PT, R154, R201, PT ;  /* 0x000000c99a00720c */ /* 0x000fe40003f26270 */
[----:B------:R-:W-:Y:S01]  /*1c5f0*/  ISETP.GE.AND P3, PT, R219, R199, PT ;  /* 0x000000c7db00720c */ /* 0x000fe20003f66270 */
[----:B------:R-:W-:Y:S01]  /*1c600*/  IMAD.MOV.U32 R219, RZ, RZ, R100 ;  /* 0x000000ffffdb7224 */ /* 0x000fe200078e0064 */
[----:B------:R-:W-:Y:S02]  /*1c610*/  FSEL R36, R60, -INF , !P1 ;  /* 0xff8000003c247808 */ /* 0x000fe40004800000 */
[----:B------:R-:W-:Y:S02]  /*1c620*/  FSEL R228, R228, -INF , !P3 ;  /* 0xff800000e4e47808 */ /* 0x000fe40005800000 */
[----:B------:R-:W-:Y:S02]  /*1c630*/  ISETP.GE.AND P1, PT, R152, R201, PT ;  /* 0x000000c99800720c */ /* 0x000fe40003f26270 */
[----:B------:R-:W-:Y:S01]  /*1c640*/  ISETP.GE.AND P5, PT, R167, R199, PT ;  /* 0x000000c7a700720c */ /* 0x000fe20003fa6270 */
[----:B------:R-:W-:Y:S01]  /*1c650*/  IMAD.MOV.U32 R167, RZ, RZ, R84 ;  /* 0x000000ffffa77224 */ /* 0x000fe200078e0054 */
[----:B------:R-:W-:Y:S02]  /*1c660*/  FSEL R11, R242, -INF , !P1 ;  /* 0xff800000f20b7808 */ /* 0x000fe40004800000 */
[----:B------:R-:W-:Y:S02]  /*1c670*/  FSEL R234, R234, -INF , !P5 ;  /* 0xff800000eaea7808 */ /* 0x000fe40006800000 */
[----:B------:R-:W-:Y:S02]  /*1c680*/  ISETP.GE.AND P1, PT, R130, R201, PT ;  /* 0x000000c98200720c */ /* 0x000fe40003f26270 */
[-C--:B------:R-:W-:Y:S02]  /*1c690*/  ISETP.GE.AND P3, PT, R172, R199.reuse, PT ;  /* 0x000000c7ac00720c */ /* 0x080fe40003f66270 */
[----:B------:R-:W-:Y:S01]  /*1c6a0*/  FSEL R172, R229, -INF , !P6 ;  /* 0xff800000e5ac7808 */ /* 0x000fe20007000000 */
[----:B------:R-:W-:Y:S01]  /*1c6b0*/  IMAD.MOV.U32 R229, RZ, RZ, R225 ;  /* 0x000000ffffe57224 */ /* 0x000fe200078e00e1 */
        /* <DEDUP_REMOVED lines=8> */
[----:B------:R-:W-:Y:S02]  /*1c740*/  FSEL R166, R233, -INF , !P2 ;  /* 0xff800000e9a67808 */ /* 0x000fe40005000000 */
[----:B------:R-:W-:Y:S02]  /*1c750*/  ISETP.GE.AND P2, PT, R10, R199, PT ;  /* 0x000000c70a00720c */ /* 0x000fe40003f46270 */
        /* <DEDUP_REMOVED lines=65> */
[----:B------:R-:W-:Y:S02]  /*1cb70*/  ISETP.GE.AND P4, PT, R118, R199, PT ;  /* 0x000000c77600720c */ /* 0x000fe40003f86270 */
        /* <DEDUP_REMOVED lines=10> */
[----:B------:R-:W-:Y:S02]  /*1cc20*/  ISETP.GE.AND P1, PT, R10, R201, PT ;  /* 0x000000c90a00720c */ /* 0x000fe40003f26270 */
[----:B------:R-:W-:Y:S02]  /*1cc30*/  P2R R10, PR, RZ, 0x4 ;  /* 0x00000004ff0a7803 */ /* 0x000fe40000000000 */
[C---:B------:R-:W-:Y:S02]  /*1cc40*/  ISETP.GE.AND P2, PT, R12.reuse, R199, PT ;  /* 0x000000c70c00720c */ /* 0x040fe40003f46270 */
[----:B------:R-:W-:Y:S02]  /*1cc50*/  FSEL R243, R229, -INF , !P1 ;  /* 0xff800000e5f37808 */ /* 0x000fe40004800000 */
[----:B------:R-:W-:Y:S02]  /*1cc60*/  ISETP.GE.AND P1, PT, R12, R201, PT ;  /* 0x000000c90c00720c */ /* 0x000fe40003f26270 */
[----:B------:R-:W-:Y:S02]  /*1cc70*/  ISETP.NE.AND P4, PT, R10, RZ, PT ;  /* 0x000000ff0a00720c */ /* 0x000fe40003f85270 */
[----:B------:R-:W-:Y:S02]  /*1cc80*/  FSEL R229, R94, -INF , !P2 ;  /* 0xff8000005ee57808 */ /* 0x000fe40005000000 */
[----:B------:R-:W-:Y:S02]  /*1cc90*/  FSEL R239, R90, -INF , !P4 ;  /* 0xff8000005aef7808 */ /* 0x000fe40006000000 */
[-C--:B------:R-:W-:Y:S02]  /*1cca0*/  ISETP.GE.AND P4, PT, R55, R199.reuse, PT ;  /* 0x000000c73700720c */ /* 0x080fe40003f86270 */
[----:B------:R-:W-:Y:S02]  /*1ccb0*/  ISETP.GE.AND P2, PT, R43, R199, PT ;  /* 0x000000c72b00720c */ /* 0x000fe40003f46270 */
[----:B------:R-:W-:Y:S02]  /*1ccc0*/  FSEL R235, R219, -INF , !P1 ;  /* 0xff800000dbeb7808 */ /* 0x000fe40004800000 */
[----:B------:R-:W-:Y:S02]  /*1ccd0*/  FSEL R91, R91, -INF , !P2 ;  /* 0xff8000005b5b7808 */ /* 0x000fe40005000000 */
[----:B------:R-:W-:Y:S02]  /*1cce0*/  ISETP.NE.AND P2, PT, R0, RZ, PT ;  /* 0x000000ff0000720c */ /* 0x000fe40003f45270 */
        /* <DEDUP_REMOVED lines=17> */
[----:B------:R-:W-:Y:S02]  /*1ce00*/  FSEL R215, R102, -INF , !P5 ;  /* 0xff80000066d77808 */ /* 0x000fe40006800000 */
[----:B------:R-:W-:Y:S02]  /*1ce10*/  ISETP.GE.AND P5, PT, R39, R199, PT ;  /* 0x000000c72700720c */ /* 0x000fe40003fa6270 */
[----:B------:R-:W-:Y:S02]  /*1ce20*/  ISETP.GE.AND P0, PT, R2, R201, PT ;  /* 0x000000c90200720c */ /* 0x000fe40003f06270 */
        /* <DEDUP_REMOVED lines=15> */
[----:B------:R-:W-:Y:S01]  /*1cf20*/  FSEL R227, R223, -INF , !P0 ;  /* 0xff800000dfe37808 */ /* 0x000fe20004000000 */
[----:B------:R-:W-:Y:S01]  /*1cf30*/  IMAD.MOV.U32 R223, RZ, RZ, R122 ;  /* 0x000000ffffdf7224 */ /* 0x000fe200078e007a */
        /* <DEDUP_REMOVED lines=30> */
[----:B------:R-:W-:Y:S02]  /*1d120*/  FSEL R51, R124, -INF , !P1 ;  /* 0xff8000007c337808 */ /* 0x000fe40004800000 */
[C---:B------:R-:W-:Y:S02]  /*1d130*/  ISETP.GE.AND P1, PT, R38.reuse, R199, PT ;  /* 0x000000c72600720c */ /* 0x040fe40003f26270 */
[----:B------:R-:W-:Y:S02]  /*1d140*/  P2R R2, PR, RZ, 0x1 ;  /* 0x00000001ff027803 */ /* 0x000fe40000000000 */
[----:B------:R-:W-:Y:S02]  /*1d150*/  ISETP.GE.AND P0, PT, R38, R201, PT ;  /* 0x000000c92600720c */ /* 0x000fe40003f06270 */
[----:B------:R-:W-:Y:S02]  /*1d160*/  FSEL R61, R116, -INF , !P1 ;  /* 0xff800000743d7808 */ /* 0x000fe40004800000 */
[----:B------:R-:W-:Y:S02]  /*1d170*/  ISETP.GE.AND P1, PT, R31, R199, PT ;  /* 0x000000c71f00720c */ /* 0x000fe40003f26270 */
[----:B------:R-:W-:Y:S02]  /*1d180*/  FSEL R225, R78, -INF , !P6 ;  /* 0xff8000004ee17808 */ /* 0x000fe40007000000 */
[----:B------:R-:W-:Y:S02]  /*1d190*/  ISETP.NE.AND P6, PT, R2, RZ, PT ;  /* 0x000000ff0200720c */ /* 0x000fe40003fc5270 */
[----:B------:R-:W-:Y:S02]  /*1d1a0*/  FMNMX3.FTZ R2, R45, R36, R40, !PT ;  /* 0x000000242d027276 */ /* 0x000fe40007810028 */
[----:B------:R-:W-:Y:S02]  /*1d1b0*/  FSEL R165, R70, -INF , !P6 ;  /* 0xff80000046a57808 */ /* 0x000fe40007000000 */
[----:B------:R-:W-:Y:S02]  /*1d1c0*/  FMNMX3.FTZ R8, R2, R11, R9, !PT ;  /* 0x0000000b02087276 */ /* 0x000fe40007810009 */
[----:B------:R-:W-:Y:S02]  /*1d1d0*/  FSEL R71, R113, -INF , !P0 ;  /* 0xff80000071477808 */ /* 0x000fe40004000000 */
[----:B------:R-:W-:Y:S02]  /*1d1e0*/  ISETP.GE.AND P0, PT, R47, R199, PT ;  /* 0x000000c72f00720c */ /* 0x000fe40003f06270 */
[----:B------:R-:W-:Y:S02]  /*1d1f0*/  FSEL R113, R7, -INF , !P3 ;  /* 0xff80000007717808 */ /* 0x000fe40005800000 */
[-C--:B------:R-:W-:Y:S02]  /*1d200*/  ISETP.GE.AND P3, PT, R31, R201.reuse, PT ;  /* 0x000000c91f00720c */ /* 0x080fe40003f66270 */
[----:B------:R-:W-:Y:S02]  /*1d210*/  P2R R2, PR, RZ, 0x1 ;  /* 0x00000001ff027803 */ /* 0x000fe40000000000 */
[----:B------:R-:W-:Y:S02]  /*1d220*/  ISETP.GE.AND P0, PT, R30, R201, PT ;  /* 0x000000c91e00720c */ /* 0x000fe40003f06270 */
[----:B------:R-:W-:Y:S02]  /*1d230*/  ISETP.NE.AND P4, PT, R2, RZ, PT ;  /* 0x000000ff0200720c */ /* 0x000fe40003f85270 */
[----:B------:R-:W-:Y:S02]  /*1d240*/  FSEL R44, R216, -INF , !P3 ;  /* 0xff800000d82c7808 */ /* 0x000fe40005800000 */
[-C--:B------:R-:W-:Y:S02]  /*1d250*/  ISETP.GE.AND P3, PT, R34, R199.reuse, PT ;  /* 0x000000c72200720c */ /* 0x080fe40003f66270 */
[----:B------:R-:W-:Y:S02]  /*1d260*/  FSEL R121, R110, -INF , !P4 ;  /* 0xff8000006e797808 */ /* 0x000fe40006000000 */
[----:B------:R-:W-:Y:S02]  /*1d270*/  ISETP.GE.AND P4, PT, R30, R199, PT ;  /* 0x000000c71e00720c */ /* 0x000fe40003f86270 */
        /* <DEDUP_REMOVED lines=55> */
[----:B------:R-:W-:Y:S01]  /*1d5f0*/  SHFL.BFLY PT, R27, R2, 0x2, 0x1f ;  /* 0x0c401f00021b7f89 */ /* 0x000fe200000e0000 */
[----:B------:R-:W-:Y:S04]  /*1d600*/  FMNMX3.FTZ R0, R0, R91, R83, !PT ;  /* 0x0000005b00007276 */ /* 0x000fe80007810053 */
[----:B------:R-:W-:Y:S04]  /*1d610*/  FMNMX3.FTZ R0, R0, R63, R61, !PT ;  /* 0x0000003f00007276 */ /* 0x000fe8000781003d */
[----:B------:R-:W-:Y:S04]  /*1d620*/  FMNMX3.FTZ R0, R0, R55, R53, !PT ;  /* 0x0000003700007276 */ /* 0x000fe80007810035 */
[----:B------:R-:W-:Y:S04]  /*1d630*/  FMNMX3.FTZ R0, R0, R47, R45, !PT ;  /* 0x0000002f00007276 */ /* 0x000fe8000781002d */
        /* <DEDUP_REMOVED lines=9> */
[----:B------:R-:W-:Y:S02]  /*1d6d0*/  FSETP.NEU.FTZ.AND P0, PT, R0, -INF , PT ;  /* 0xff8000000000780b */ /* 0x000fe40003f1d000 */
[----:B------:R-:W-:Y:S01]  /*1d6e0*/  FSETP.NEU.FTZ.AND P1, PT, R2, -INF , PT ;  /* 0xff8000000200780b */ /* 0x000fe20003f3d000 */
[----:B------:R-:W-:Y:S01]  /*1d6f0*/  FMUL.FTZ R46, R3, R2 ;  /* 0x00000002032e7220 */ /* 0x000fe20000410000 */
[----:B------:R-:W-:Y:S02]  /*1d700*/  FSEL R42, R42, RZ, P0 ;  /* 0x000000ff2a2a7208 */ /* 0x000fe40000000000 */
[----:B------:R-:W-:Y:S02]  /*1d710*/  FSEL R4, R0, RZ, P0 ;  /* 0x000000ff00047208 */ /* 0x000fe40000000000 */
[----:B------:R-:W-:Y:S01]  /*1d720*/  FSEL R46, R46, RZ, P1 ;  /* 0x000000ff2e2e7208 */ /* 0x000fe20000800000 */
[-CC-:B------:R-:W-:Y:S01]  /*1d730*/  FFMA.FTZ R209, R23, R3.reuse, -R42.reuse ;  /* 0x0000000317d17223 */ /* 0x180fe2000001082a */
[-CC-:B------:R-:W-:Y:S01]  /*1d740*/  FFMA.FTZ R124, R16, R3.reuse, -R42.reuse ;  /* 0x00000003107c7223 */ /* 0x180fe2000001082a */
[-CC-:B------:R-:W-:Y:S01]  /*1d750*/  FFMA.FTZ R118, R214, R3.reuse, -R42.reuse ;  /* 0x00000003d6767223 */ /* 0x180fe2000001082a */
[-C--:B------:R-:W-:Y:S01]  /*1d760*/  FFMA.FTZ R50, R62, R3.reuse, -R42 ;  /* 0x000000033e327223 */ /* 0x080fe2000001082a */
[-CC-:B------:R-:W-:Y:S01]  /*1d770*/  FFMA.FTZ R8, R15, R3.reuse, -R46.reuse ;  /* 0x000000030f087223 */ /* 0x180fe2000001082e */
[-CC-:B------:R-:W-:Y:S01]  /*1d780*/  FFMA.FTZ R131, R13, R3.reuse, -R46.reuse ;  /* 0x000000030d837223 */ /* 0x180fe2000001082e */
[----:B------:R-:W-:Y:S01]  /*1d790*/  MUFU.EX2 R209, R209 ;  /* 0x000000d100d17308 */ /* 0x000fe20000000800 */
[-CC-:B------:R-:W-:Y:S01]  /*1d7a0*/  FFMA.FTZ R70, R14, R3.reuse, -R46.reuse ;  /* 0x000000030e467223 */ /* 0x180fe2000001082e */
[-CC-:B------:R-:W-:Y:S01]  /*1d7b0*/  FFMA.FTZ R92, R29, R3.reuse, -R46.reuse ;  /* 0x000000031d5c7223 */ /* 0x180fe2000001082e */
[-C--:B------:R-:W-:Y:S01]  /*1d7c0*/  FFMA.FTZ R88, R33, R3.reuse, -R46 ;  /* 0x0000000321587223 */ /* 0x080fe2000001082e */
        /* <DEDUP_REMOVED lines=49> */
[----:B------:R-:W-:Y:S01]  /*1dae0*/  FADD.FTZ R4, -R4, R151 ;  /* 0x0000009704047221 */ /* 0x000fe20000010100 */
[-C--:B------:R-:W-:Y:S01]  /*1daf0*/  FFMA.FTZ R126, R173, R3.reuse, -R46 ;  /* 0x00000003ad7e7223 */ /* 0x080fe2000001082e */
[-C--:B------:R-:W-:Y:S03]  /*1db00*/  FFMA.FTZ R173, R24, R3.reuse, -R42 ;  /* 0x0000000318ad7223 */ /* 0x080fe6000001082a */
[----:B------:R-:W-:Y:S01]  /*1db10*/  MUFU.EX2 R161, R161 ;  /* 0x000000a100a17308 */ /* 0x000fe20000000800 */
[-CC-:B------:R-:W-:Y:S01]  /*1db20*/  FFMA.FTZ R116, R75, R3.reuse, -R46.reuse ;  /* 0x000000034b747223 */ /* 0x180fe2000001082e */
[-CC-:B------:R-:W-:Y:S01]  /*1db30*/  FFMA.FTZ R75, R56, R3.reuse, -R46.reuse ;  /* 0x00000003384b7223 */ /* 0x180fe2000001082e */
[-CC-:B------:R-:W-:Y:S01]  /*1db40*/  FFMA.FTZ R56, R28, R3.reuse, -R46.reuse ;  /* 0x000000031c387223 */ /* 0x180fe2000001082e */
[-C--:B------:R-:W-:Y:S01]  /*1db50*/  FFMA.FTZ R101, R93, R3.reuse, -R46 ;  /* 0x000000035d657223 */ /* 0x080fe2000001082e */
[-C--:B------:R-:W-:Y:S01]  /*1db60*/  FFMA.FTZ R93, R60, R3.reuse, -R42 ;  /* 0x000000033c5d7223 */ /* 0x080fe2000001082a */
[-CC-:B------:R-:W-:Y:S01]  /*1db70*/  FFMA.FTZ R60, R22, R3.reuse, -R46.reuse ;  /* 0x00000003163c7223 */ /* 0x180fe2000001082e */
[--C-:B------:R-:W-:Y:S03]  /*1db80*/  FFMA.FTZ R96, R25, R3, -R46.reuse ;  /* 0x0000000319607223 */ /* 0x100fe6000001082e */
[----:B------:R-:W2:Y:S01]  /*1db90*/  MUFU.EX2 R126, R126 ;  /* 0x0000007e007e7308 */ /* 0x000ea20000000800 */
[----:B-1----:R-:W-:Y:S01]  /*1dba0*/  F2FP.BF16.F32.PACK_AB R25, R124, R209 ;  /* 0x000000d17c19723e */ /* 0x002fe200000010ff */
[-C--:B------:R-:W-:Y:S01]  /*1dbb0*/  FFMA.FTZ R169, R77, R3.reuse, -R46 ;  /* 0x000000034da97223 */ /* 0x080fe2000001082e */
[-C--:B------:R-:W-:Y:S01]  /*1dbc0*/  FFMA.FTZ R77, R160, R3.reuse, -R42 ;  /* 0x00000003a04d7223 */ /* 0x080fe2000001082a */
[-C--:B------:R-:W-:Y:S01]  /*1dbd0*/  FFMA.FTZ R110, R67, R3.reuse, -R46 ;  /* 0x00000003436e7223 */ /* 0x080fe2000001082e */
        /* <DEDUP_REMOVED lines=9> */
[-C--:B------:R-:W-:Y:S01]  /*1dc70*/  FFMA.FTZ R85, R158, R3.reuse, -R42 ;  /* 0x000000039e557223 */ /* 0x080fe2000001082a */
[-CC-:B------:R-:W-:Y:S03]  /*1dc80*/  FFMA.FTZ R227, R227, R3.reuse, -R46.reuse ;  /* 0x00000003e3e37223 */ /* 0x180fe6000001082e */
[----:B------:R-:W-:Y:S01]  /*1dc90*/  MUFU.EX2 R169, R169 ;  /* 0x000000a900a97308 */ /* 0x000fe20000000800 */
[----:B--2---:R-:W-:Y:S01]  /*1dca0*/  F2FP.BF16.F32.PACK_AB R24, R126, R8 ;  /* 0x000000087e18723e */ /* 0x004fe200000010ff */
[-CC-:B------:R-:W-:Y:S01]  /*1dcb0*/  FFMA.FTZ R80, R87, R3.reuse, -R46.reuse ;  /* 0x0000000357507223 */ /* 0x180fe2000001082e */
[-CC-:B------:R-:W-:Y:S01]  /*1dcc0*/  FFMA.FTZ R87, R48, R3.reuse, -R46.reuse ;  /* 0x0000000330577223 */ /* 0x180fe2000001082e */
[-CC-:B------:R-:W-:Y:S01]  /*1dcd0*/  FFMA.FTZ R48, R40, R3.reuse, -R46.reuse ;  /* 0x0000000328307223 */ /* 0x180fe2000001082e */
[----:B------:R-:W-:Y:S01]  /*1dce0*/  LEA R40, R178, UR6, 0x1 ;  /* 0x00000006b2287c11 */ /* 0x000fe2000f8e08ff */
[--C-:B------:R-:W-:Y:S01]  /*1dcf0*/  FFMA.FTZ R175, R95, R3, -R46.reuse ;  /* 0x000000035faf7223 */ /* 0x100fe2000001082e */
[----:B------:R-:W-:Y:S03]  /*1dd00*/  FSEL R7, R2, RZ, P1 ;  /* 0x000000ff02077208 */ /* 0x000fe60000800000 */
[----:B------:R-:W-:Y:S01]  /*1dd10*/  MUFU.EX2 R116, R116 ;  /* 0x0000007400747308 */ /* 0x000fe20000000800 */
[----:B-1----:R-:W-:Y:S01]  /*1dd20*/  F2FP.BF16.F32.PACK_AB R27, R118, R173 ;  /* 0x000000ad761b723e */ /* 0x002fe200000010ff */
[----:B------:R-:W1:Y:S01]  /*1dd30*/  LDSM.16.MT88.4 R12, [R40+0x5000] ;  /* 0x00500000280c783b */ /* 0x000e620000004200 */
[----:B------:R-:W-:Y:S02]  /*1dd40*/  VIADD R23, R40, 0x5020 ;  /* 0x0000502028177836 */ /* 0x000fe40000000000 */
[-C--:B------:R-:W-:Y:S01]  /*1dd50*/  FFMA.FTZ R95, R6, R3.reuse, -R46 ;  /* 0x00000003065f7223 */ /* 0x080fe2000001082e */
[----:B------:R-:W-:Y:S01]  /*1dd60*/  FADD.FTZ R6, -R7, R150 ;  /* 0x0000009607067221 */ /* 0x000fe20000010100 */
[-C--:B------:R-:W-:Y:S01]  /*1dd70*/  FFMA.FTZ R150, R215, R3.reuse, -R42 ;  /* 0x00000003d7967223 */ /* 0x080fe2000001082a */
[C---:B------:R-:W-:Y:S02]  /*1dd80*/  FMUL.FTZ R7, R3.reuse, R4 ;  /* 0x0000000403077220 */ /* 0x040fe40000410000 */
[----:B------:R-:W2:Y:S01]  /*1dd90*/  MUFU.EX2 R175, R175 ;  /* 0x000000af00af7308 */ /* 0x000ea20000000800 */
[----:B------:R-:W-:Y:S01]  /*1dda0*/  VIADD R4, R40, 0x5000 ;  /* 0x0000500028047836 */ /* 0x000fe20000000000 */
[----:B------:R-:W-:Y:S01]  /*1ddb0*/  LDSM.16.MT88.4 R32, [R40+0x5400] ;  /* 0x005400002820783b */ /* 0x000fe20000004200 */
[----:B------:R-:W-:Y:S01]  /*1ddc0*/  FMUL.FTZ R5, R3, R6 ;  /* 0x0000000603057220 */ /* 0x000fe20000410000 */
[-CC-:B------:R-:W-:Y:S01]  /*1ddd0*/  FFMA.FTZ R104, R17, R3.reuse, -R46.reuse ;  /* 0x0000000311687223 */ /* 0x180fe2000001082e */
[----:B------:R-:W-:Y:S02]  /*1dde0*/  @P2 VIADD R23, R4, 0xffffffe0 ;  /* 0xffffffe004172836 */ /* 0x000fe40000000000 */
[-CC-:B------:R-:W-:Y:S01]  /*1ddf0*/  FFMA.FTZ R117, R79, R3.reuse, -R46.reuse ;  /* 0x000000034f757223 */ /* 0x180fe2000001082e */
[-CC-:B------:R-:W-:Y:S02]  /*1de00*/  FFMA.FTZ R163, R69, R3.reuse, -R46.reuse ;  /* 0x0000000345a37223 */ /* 0x180fe4000001082e */
[----:B------:R-:W3:Y:S01]  /*1de10*/  MUFU.EX2 R17, R5 ;  /* 0x0000000500117308 */ /* 0x000ee20000000800 */
[-CC-:B------:R-:W-:Y:S01]  /*1de20*/  FFMA.FTZ R79, R52, R3.reuse, -R46.reuse ;  /* 0x00000003344f7223 */ /* 0x180fe2000001082e */
[----:B------:R-:W4:Y:S01]  /*1de30*/  LDSM.16.MT88.4 R28, [R23] ;  /* 0x00000000171c783b */ /* 0x000f220000004200 */
[-CC-:B------:R-:W-:Y:S01]  /*1de40*/  FFMA.FTZ R52, R9, R3.reuse, -R46.reuse ;  /* 0x0000000309347223 */ /* 0x180fe2000001082e */
[-CC-:B------:R-:W-:Y:S01]  /*1de50*/  FFMA.FTZ R69, R11, R3.reuse, -R46.reuse ;  /* 0x000000030b457223 */ /* 0x180fe2000001082e */
[-CC-:B------:R-:W-:Y:S01]  /*1de60*/  FFMA.FTZ R103, R103, R3.reuse, -R46.reuse ;  /* 0x0000000367677223 */ /* 0x180fe2000001082e */
[-CC-:B------:R-:W-:Y:S01]  /*1de70*/  FFMA.FTZ R84, R84, R3.reuse, -R46.reuse ;  /* 0x0000000354547223 */ /* 0x180fe2000001082e */
[--C-:B------:R-:W-:Y:S03]  /*1de80*/  FFMA.FTZ R119, R119, R3, -R46.reuse ;  /* 0x0000000377777223 */ /* 0x100fe6000001082e */
[----:B------:R-:W5:Y:S01]  /*1de90*/  MUFU.EX2 R22, R7 ;  /* 0x0000000700167308 */ /* 0x000f620000000800 */
[----:B--2---:R-:W-:Y:S01]  /*1dea0*/  F2FP.BF16.F32.PACK_AB R26, R120, R175 ;  /* 0x000000af781a723e */ /* 0x004fe200000010ff */
[----:B------:R-:W2:Y:S01]  /*1deb0*/  LDSM.16.MT88.4 R36, [R23+0x400] ;  /* 0x000400001724783b */ /* 0x000ea20000004200 */
[-CC-:B------:R-:W-:Y:S01]  /*1dec0*/  FFMA.FTZ R100, R100, R3.reuse, -R46.reuse ;  /* 0x0000000364647223 */ /* 0x180fe2000001082e */
[-CC-:B------:R-:W-:Y:S01]  /*1ded0*/  FFMA.FTZ R112, R112, R3.reuse, -R46.reuse ;  /* 0x0000000370707223 */ /* 0x180fe2000001082e */
[-CC-:B------:R-:W-:Y:S01]  /*1dee0*/  FFMA.FTZ R221, R221, R3.reuse, -R46.reuse ;  /* 0x00000003dddd7223 */ /* 0x180fe2000001082e */
[-CC-:B------:R-:W-:Y:S01]  /*1def0*/  FFMA.FTZ R217, R217, R3.reuse, -R46.reuse ;  /* 0x00000003d9d97223 */ /* 0x180fe2000001082e */
[-C--:B------:R-:W-:Y:S03]  /*1df00*/  FFMA.FTZ R171, R171, R3.reuse, -R46 ;  /* 0x00000003abab7223 */ /* 0x080fe6000001082e */
[----:B------:R-:W-:Y:S01]  /*1df10*/  MUFU.EX2 R163, R163 ;  /* 0x000000a300a37308 */ /* 0x000fe20000000800 */
[C---:B---3--:R-:W-:Y:S01]  /*1df20*/  FMUL.FTZ R16, R17.reuse, R132 ;  /* 0x0000008411107220 */ /* 0x048fe20000410000 */
[----:B------:R-:W-:Y:S01]  /*1df30*/  FMUL.FTZ R4, R17, R144 ;  /* 0x0000009011047220 */ /* 0x000fe20000410000 */
[--C-:B------:R-:W-:Y:S01]  /*1df40*/  FFMA.FTZ R144, R223, R3, -R42.reuse ;  /* 0x00000003df907223 */ /* 0x100fe2000001082a */
[----:B------:R-:W-:Y:S01]  /*1df50*/  FMUL.FTZ R5, R17, R145 ;  /* 0x0000009111057220 */ /* 0x000fe20000410000 */
[----:B------:R-:W-:Y:S01]  /*1df60*/  FFMA.FTZ R145, R245, R3, -R42 ;  /* 0x00000003f5917223 */ /* 0x000fe2000001082a */
[C---:B------:R-:W-:Y:S01]  /*1df70*/  FFMA.FTZ R151, R17.reuse, R208, R8 ;  /* 0x000000d011977223 */ /* 0x040fe20000010008 */
[----:B------:R-:W-:Y:S03]  /*1df80*/  FMUL.FTZ R8, R17, R140 ;  /* 0x0000008c11087220 */ /* 0x000fe60000410000 */
[----:B------:R-:W3:Y:S01]  /*1df90*/  MUFU.EX2 R110, R110 ;  /* 0x0000006e006e7308 */ /* 0x000ee20000000800 */
[C---:B-----5:R-:W-:Y:S01]  /*1dfa0*/  FMUL.FTZ R10, R22.reuse, R142 ;  /* 0x0000008e160a7220 */ /* 0x060fe20000410000 */
[C---:B------:R-:W-:Y:S01]  /*1dfb0*/  FMUL.FTZ R18, R22.reuse, R134 ;  /* 0x0000008616127220 */ /* 0x040fe20000410000 */
[C---:B------:R-:W-:Y:S01]  /*1dfc0*/  FMUL.FTZ R19, R22.reuse, R135 ;  /* 0x0000008716137220 */ /* 0x040fe20000410000 */
[--C-:B------:R-:W-:Y:S01]  /*1dfd0*/  FFMA.FTZ R134, R239, R3, -R42.reuse ;  /* 0x00000003ef867223 */ /* 0x100fe2000001082a */
[C---:B------:R-:W-:Y:S01]  /*1dfe0*/  FMUL.FTZ R6, R22.reuse, R146 ;  /* 0x0000009216067220 */ /* 0x040fe20000410000 */
[----:B------:R-:W-:Y:S01]  /*1dff0*/  FMUL.FTZ R7, R22, R147 ;  /* 0x0000009316077220 */ /* 0x000fe20000410000 */
[----:B------:R-:W-:Y:S03]  /*1e000*/  FMUL.FTZ R9, R17, R141 ;  /* 0x0000008d11097220 */ /* 0x000fe60000410000 */
[----:B------:R-:W5:Y:S01]  /*1e010*/  MUFU.EX2 R108, R108 ;  /* 0x0000006c006c7308 */ /* 0x000f620000000800 */
[----:B------:R-:W-:Y:S01]  /*1e020*/  FFMA.FTZ R141, R128, R3, -R42 ;  /* 0x00000003808d7223 */ /* 0x000fe2000001082a */
[C---:B------:R-:W-:Y:S01]  /*1e030*/  FMUL.FTZ R11, R22.reuse, R143 ;  /* 0x0000008f160b7220 */ /* 0x040fe20000410000 */
[----:B------:R-:W-:Y:S01]  /*1e040*/  FFMA.FTZ R143, R251, R3, -R46 ;  /* 0x00000003fb8f7223 */ /* 0x000fe2000001082e */
[C---:B------:R-:W-:Y:S01]  /*1e050*/  FFMA.FTZ R209, R22.reuse, R207, R209 ;  /* 0x000000cf16d17223 */ /* 0x040fe200000100d1 */
[C---:B-1----:R-:W-:Y:S05]  /*1e060*/  HMMA.16816.F32.BF16 R4, R24.reuse, R12, R4 ;  /* 0x0000000c1804723c */ /* 0x042fea0000041804 */
[----:B------:R-:W-:Y:S01]  /*1e070*/  MUFU.EX2 R155, R155 ;  /* 0x0000009b009b7308 */ /* 0x000fe20000000800 */
[C---:B------:R-:W-:Y:S01]  /*1e080*/  FMUL.FTZ R12, R17.reuse, R136 ;  /* 0x00000088110c7220 */ /* 0x040fe20000410000 */
[C---:B------:R-:W-:Y:S01]  /*1e090*/  FMUL.FTZ R13, R17.reuse, R137 ;  /* 0x00000089110d7220 */ /* 0x040fe20000410000 */
[----:B------:R-:W-:Y:S01]  /*1e0a0*/  FMUL.FTZ R17, R17, R133 ;  /* 0x0000008511117220 */ /* 0x000fe20000410000 */
[C---:B------:R-:W-:Y:S06]  /*1e0b0*/  HMMA.16816.F32.BF16 R8, R24.reuse, R14, R8 ;  /* 0x0000000e1808723c */ /* 0x040fec0000041808 */
[----:B------:R-:W1:Y:S01]  /*1e0c0*/  MUFU.EX2 R104, R104 ;  /* 0x0000006800687308 */ /* 0x000e620000000800 */
        /* <DEDUP_REMOVED lines=8> */
[C---:B----4-:R-:W-:Y:S03]  /*1e150*/  HMMA.16816.F32.BF16 R12, R24.reuse, R28, R12 ;  /* 0x0000001c180c723c */ /* 0x050fe6000004180c */
[-C--:B------:R-:W-:Y:S01]  /*1e160*/  FFMA.FTZ R130, R247, R3.reuse, -R42 ;  /* 0x00000003f7827223 */ /* 0x080fe2000001082a */
[-CC-:B------:R-:W-:Y:S01]  /*1e170*/  FFMA.FTZ R128, R249, R3.reuse, -R46.reuse ;  /* 0x00000003f9807223 */ /* 0x180fe2000001082e */
[--C-:B------:R-:W-:Y:S01]  /*1e180*/  FFMA.FTZ R140, R231, R3, -R46.reuse ;  /* 0x00000003e78c7223 */ /* 0x100fe2000001082e */
[----:B------:R-:W-:Y:S03]  /*1e190*/  FADD.FTZ R126, R126, R151 ;  /* 0x000000977e7e7221 */ /* 0x000fe60000010000 */
[----:B------:R-:W4:Y:S01]  /*1e1a0*/  MUFU.EX2 R102, R102 ;  /* 0x0000006600667308 */ /* 0x000f220000000800 */
[----:B------:R-:W-:Y:S01]  /*1e1b0*/  HMMA.16816.F32.BF16 R16, R24, R30, R16 ;  /* 0x0000001e1810723c */ /* 0x000fe20000041810 */
[----:B------:R-:W4:Y:S02]  /*1e1c0*/  LDSM.16.MT88.4 R28, [R40+0x5800] ;  /* 0x00580000281c783b */ /* 0x000f240000004200 */
[----:B------:R-:W-:Y:S01]  /*1e1d0*/  F2FP.BF16.F32.PACK_AB R24, R116, R169 ;  /* 0x000000a97418723e */ /* 0x000fe200000010ff */
[--C-:B------:R-:W-:Y:S01]  /*1e1e0*/  FFMA.FTZ R135, R154, R3, -R46.reuse ;  /* 0x000000039a877223 */ /* 0x100fe2000001082e */
[----:B------:R-:W-:Y:S01]  /*1e1f0*/  F2FP.BF16.F32.PACK_AB R25, R114, R167 ;  /* 0x000000a77219723e */ /* 0x000fe200000010ff */
[--C-:B------:R-:W-:Y:S03]  /*1e200*/  FFMA.FTZ R132, R243, R3, -R46.reuse ;  /* 0x00000003f3847223 */ /* 0x100fe6000001082e */
[----:B------:R-:W-:Y:S01]  /*1e210*/  MUFU.EX2 R131, R131 ;  /* 0x0000008300837308 */ /* 0x000fe20000000800 */
[----:B---3--:R-:W-:Y:S01]  /*1e220*/  F2FP.BF16.F32.PACK_AB R26, R110, R163 ;  /* 0x000000a36e1a723e */ /* 0x008fe200000010ff */
[--C-:B------:R-:W-:Y:S01]  /*1e230*/  FFMA.FTZ R147, R241, R3, -R46.reuse ;  /* 0x00000003f1937223 */ /* 0x100fe2000001082e */
[----:B-----5:R-:W-:Y:S01]  /*1e240*/  F2FP.BF16.F32.PACK_AB R27, R108, R161 ;  /* 0x000000a16c1b723e */ /* 0x020fe200000010ff */
[-CC-:B------:R-:W-:Y:S01]  /*1e250*/  FFMA.FTZ R136, R235, R3.reuse, -R46.reuse ;  /* 0x00000003eb887223 */ /* 0x180fe2000001082e */
[-CC-:B------:R-:W-:Y:S01]  /*1e260*/  FFMA.FTZ R146, R219, R3.reuse, -R46.reuse ;  /* 0x00000003db927223 */ /* 0x180fe2000001082e */
[-CC-:B------:R-:W-:Y:S01]  /*1e270*/  FFMA.FTZ R152, R213, R3.reuse, -R46.reuse ;  /* 0x00000003d5987223 */ /* 0x180fe2000001082e */
[-CC-:B------:R-:W-:Y:S03]  /*1e280*/  FFMA.FTZ R127, R127, R3.reuse, -R46.reuse ;  /* 0x000000037f7f7223 */ /* 0x180fe6000001082e */
[----:B------:R-:W3:Y:S01]  /*1e290*/  MUFU.EX2 R96, R96 ;  /* 0x0000006000607308 */ /* 0x000ee20000000800 */
[-CC-:B------:R-:W-:Y:S01]  /*1e2a0*/  FFMA.FTZ R97, R97, R3.reuse, -R46.reuse ;  /* 0x0000000361617223 */ /* 0x180fe2000001082e */
[C---:B------:R-:W-:Y:S03]  /*1e2b0*/  HMMA.16816.F32.BF16 R4, R24.reuse, R32, R4 ;  /* 0x000000201804723c */ /* 0x040fe60000041804 */
[-CC-:B------:R-:W-:Y:S01]  /*1e2c0*/  FFMA.FTZ R157, R157, R3.reuse, -R46.reuse ;  /* 0x000000039d9d7223 */ /* 0x180fe2000001082e */
[-C--:B------:R-:W-:Y:S01]  /*1e2d0*/  FFMA.FTZ R111, R111, R3.reuse, -R46 ;  /* 0x000000036f6f7223 */ /* 0x080fe2000001082e */
[----:B------:R-:W-:Y:S03]  /*1e2e0*/  FADD.FTZ R124, R124, R209 ;  /* 0x000000d17c7c7221 */ /* 0x000fe60000010000 */
[----:B------:R-:W-:Y:S01]  /*1e2f0*/  MUFU.EX2 R129, R129 ;  /* 0x0000008100817308 */ /* 0x000fe20000000800 */
[----:B------:R-:W-:Y:S01]  /*1e300*/  FADD.FTZ R175, R175, R126 ;  /* 0x0000007eafaf7221 */ /* 0x000fe20000010000 */
[C---:B------:R-:W-:Y:S01]  /*1e310*/  HMMA.16816.F32.BF16 R8, R24.reuse, R34, R8 ;  /* 0x000000221808723c */ /* 0x040fe20000041808 */
[----:B------:R-:W5:Y:S02]  /*1e320*/  LDSM.16.MT88.4 R32, [R23+0x800] ;  /* 0x000800001720783b */ /* 0x000f640000004200 */
[----:B------:R-:W-:Y:S01]  /*1e330*/  FADD.FTZ R173, R173, R124 ;  /* 0x0000007cadad7221 */ /* 0x000fe20000010000 */
[----:B------:R-:W-:Y:S01]  /*1e340*/  FADD.FTZ R120, R120, R175 ;  /* 0x000000af78787221 */ /* 0x000fe20000010000 */
[-C--:B------:R-:W-:Y:S03]  /*1e350*/  FFMA.FTZ R71, R71, R3.reuse, -R46 ;  /* 0x0000000347477223 */ /* 0x080fe6000001082e */
[----:B------:R-:W3:Y:S01]  /*1e360*/  MUFU.EX2 R94, R94 ;  /* 0x0000005e005e7308 */ /* 0x000ee20000000800 */
        /* <DEDUP_REMOVED lines=9> */
[----:B-1----:R-:W-:Y:S01]  /*1e400*/  F2FP.BF16.F32.PACK_AB R24, R104, R155 ;  /* 0x0000009b6818723e */ /* 0x002fe200000010ff */
[----:B------:R-:W-:Y:S01]  /*1e410*/  FADD.FTZ R161, R161, R114 ;  /* 0x00000072a1a17221 */ /* 0x000fe20000010000 */
[----:B----4-:R-:W-:Y:S03]  /*1e420*/  F2FP.BF16.F32.PACK_AB R25, R102, R153 ;  /* 0x000000996619723e */ /* 0x010fe600000010ff */
[----:B------:R-:W1:Y:S01]  /*1e430*/  MUFU.EX2 R92, R92 ;  /* 0x0000005c005c7308 */ /* 0x000e620000000800 */
[----:B---3--:R-:W-:Y:S01]  /*1e440*/  F2FP.BF16.F32.PACK_AB R26, R96, R131 ;  /* 0x00000083601a723e */ /* 0x008fe200000010ff */
[----:B------:R-:W-:Y:S01]  /*1e450*/  FADD.FTZ R116, R116, R169 ;  /* 0x000000a974747221 */ /* 0x000fe20000010000 */
[----:B------:R-:W-:Y:S01]  /*1e460*/  F2FP.BF16.F32.PACK_AB R27, R94, R129 ;  /* 0x000000815e1b723e */ /* 0x000fe200000010ff */
[----:B------:R-:W-:Y:S01]  /*1e470*/  FFMA.FTZ R81, R81, R3, -R46 ;  /* 0x0000000351517223 */ /* 0x000fe2000001082e */
[C---:B------:R-:W-:Y:S01]  /*1e480*/  ISETP.GT.AND P0, PT, R204.reuse, R183, PT ;  /* 0x000000b7cc00720c */ /* 0x040fe20003f04270 */
[----:B------:R-:W-:Y:S01]  /*1e490*/  FADD.FTZ R163, R163, R116 ;  /* 0x00000074a3a37221 */ /* 0x000fe20000010000 */
[-CC-:B------:R-:W-:Y:S03]  /*1e4a0*/  FFMA.FTZ R59, R59, R3.reuse, -R46.reuse ;  /* 0x000000033b3b7223 */ /* 0x180fe6000001082e */
[----:B------:R-:W-:Y:S01]  /*1e4b0*/  MUFU.EX2 R123, R123 ;  /* 0x0000007b007b7308 */ /* 0x000fe20000000800 */
[----:B------:R-:W-:Y:S01]  /*1e4c0*/  VIADD R204, R204, 0xffffffff ;  /* 0xffffffffcccc7836 */ /* 0x000fe20000000000 */
[C---:B------:R-:W-:Y:S03]  /*1e4d0*/  HMMA.16816.F32.BF16 R4, R24.reuse, R28, R4 ;  /* 0x0000001c1804723c */ /* 0x040fe60000041804 */
[----:B------:R-:W-:Y:S01]  /*1e4e0*/  FADD.FTZ R110, R110, R163 ;  /* 0x000000a36e6e7221 */ /* 0x000fe20000010000 */
[----:B------:R-:W-:Y:S04]  /*1e4f0*/  FFMA.FTZ R51, R51, R3, -R46 ;  /* 0x0000000333337223 */ /* 0x000fe8000001082e */
[----:B------:R-:W3:Y:S01]  /*1e500*/  MUFU.EX2 R90, R90 ;  /* 0x0000005a005a7308 */ /* 0x000ee20000000800 */
[----:B------:R-:W-:Y:S01]  /*1e510*/  FADD.FTZ R155, R155, R110 ;  /* 0x0000006e9b9b7221 */ /* 0x000fe20000010000 */
[C---:B------:R-:W-:Y:S01]  /*1e520*/  HMMA.16816.F32.BF16 R8, R24.reuse, R30, R8 ;  /* 0x0000001e1808723c */ /* 0x040fe20000041808 */
[----:B------:R-:W4:Y:S02]  /*1e530*/  LDSM.16.MT88.4 R28, [R23+0xc00] ;  /* 0x000c0000171c783b */ /* 0x000f240000004200 */
[----:B------:R-:W-:Y:S05]  /*1e540*/  FADD.FTZ R104, R104, R155 ;  /* 0x0000009b68687221 */ /* 0x000fea0000010000 */
[----:B------:R-:W-:Y:S01]  /*1e550*/  MUFU.EX2 R117, R117 ;  /* 0x0000007500757308 */ /* 0x000fe20000000800 */
[----:B------:R-:W-:Y:S01]  /*1e560*/  FADD.FTZ R131, R131, R104 ;  /* 0x0000006883837221 */ /* 0x000fe20000010000 */
[C---:B-----5:R-:W-:Y:S03]  /*1e570*/  HMMA.16816.F32.BF16 R12, R24.reuse, R32, R12 ;  /* 0x00000020180c723c */ /* 0x060fe6000004180c */
[----:B------:R-:W-:Y:S05]  /*1e580*/  FADD.FTZ R96, R96, R131 ;  /* 0x0000008360607221 */ /* 0x000fea0000010000 */
[----:B------:R-:W5:Y:S01]  /*1e590*/  MUFU.EX2 R88, R88 ;  /* 0x0000005800587308 */ /* 0x000f620000000800 */
[----:B------:R-:W-:Y:S01]  /*1e5a0*/  HMMA.16816.F32.BF16 R16, R24, R34, R16 ;  /* 0x000000221810723c */ /* 0x000fe20000041810 */
[----:B------:R-:W4:Y:S02]  /*1e5b0*/  LDSM.16.MT88.4 R32, [R40+0x6000] ;  /* 0x006000002820783b */ /* 0x000f240000004200 */
[----:B-1----:R-:W-:Y:S01]  /*1e5c0*/  F2FP.BF16.F32.PACK_AB R24, R92, R125 ;  /* 0x0000007d5c18723e */ /* 0x002fe200000010ff */
[----:B------:R-:W-:Y:S01]  /*1e5d0*/  FADD.FTZ R125, R125, R96 ;  /* 0x000000607d7d7221 */ /* 0x000fe20000010000 */
[----:B---3--:R-:W-:Y:S04]  /*1e5e0*/  F2FP.BF16.F32.PACK_AB R25, R90, R123 ;  /* 0x0000007b5a19723e */ /* 0x008fe800000010ff */
[----:B------:R-:W-:Y:S01]  /*1e5f0*/  MUFU.EX2 R115, R115 ;  /* 0x0000007300737308 */ /* 0x000fe20000000800 */
[----:B------:R-:W-:Y:S09]  /*1e600*/  FADD.FTZ R92, R92, R125 ;  /* 0x0000007d5c5c7221 */ /* 0x000ff20000010000 */
[----:B------:R-:W1:Y:S01]  /*1e610*/  MUFU.EX2 R86, R86 ;  /* 0x0000005600567308 */ /* 0x000e620000000800 */
[C---:B-----5:R-:W-:Y:S01]  /*1e620*/  F2FP.BF16.F32.PACK_AB R26, R88.reuse, R117 ;  /* 0x00000075581a723e */ /* 0x060fe200000010ff */
        /* <DEDUP_REMOVED lines=234> */
[----:B------:R-:W-:Y:S01]  /*1f4d0*/  FADD.FTZ R122, R122, R137 ;  /* 0x000000897a7a7221 */ /* 0x000fe20000010000 */
[----:B------:R-:W3:Y:S03]  /*1f4e0*/  LDSM.16.MT88.4 R28, [R40+0x8800] ;  /* 0x00880000281c783b */ /* 0x000ee60000004200 */
[----:B------:R-:W-:Y:S01]  /*1f4f0*/  MUFU.EX2 R74, R91 ;  /* 0x0000005b004a7308 */ /* 0x000fe20000000800 */
[----:B----4-:R-:W-:Y:S01]  /*1f500*/  F2FP.BF16.F32.PACK_AB R24, R127, R108 ;  /* 0x0000006c7f18723e */ /* 0x010fe200000010ff */
[----:B------:R-:W-:Y:S01]  /*1f510*/  FADD.FTZ R141, R141, R122 ;  /* 0x0000007a8d8d7221 */ /* 0x000fe20000010000 */
[----:B-1----:R-:W-:Y:S01]  /*1f520*/  F2FP.BF16.F32.PACK_AB R25, R113, R94 ;  /* 0x0000005e7119723e */ /* 0x002fe200000010ff */
[----:B------:R-:W-:Y:S02]  /*1f530*/  FADD.FTZ R49, R128, R49 ;  /* 0x0000003180317221 */ /* 0x000fe40000010000 */
        /* <DEDUP_REMOVED lines=19> */
[C---:B--2---:R-:W-:Y:S01]  /*1f670*/  HMMA.16816.F32.BF16 R4, R24.reuse, R32, R4 ;  /* 0x000000201804723c */ /* 0x044fe20000041804 */
[----:B------:R1:W-:Y:S02]  /*1f680*/  LDSM.16.MT88.4 R140, [R40+0x8c00] ;  /* 0x008c0000288c783b */ /* 0x0003e40000004200 */
[----:B------:R-:W-:Y:S01]  /*1f690*/  FADD.FTZ R225, R144, R225 ;  /* 0x000000e190e17221 */ /* 0x000fe20000010000 */
[----:B------:R-:W-:Y:S05]  /*1f6a0*/  FADD.FTZ R146, R146, R227 ;  /* 0x000000e392927221 */ /* 0x000fea0000010000 */
[----:B------:R-:W2:Y:S01]  /*1f6b0*/  MUFU.EX2 R61, R61 ;  /* 0x0000003d003d7308 */ /* 0x000ea20000000800 */
[C---:B------:R-:W-:Y:S01]  /*1f6c0*/  HMMA.16816.F32.BF16 R8, R24.reuse, R34, R8 ;  /* 0x000000221808723c */ /* 0x040fe20000041808 */
[----:B------:R-:W5:Y:S02]  /*1f6d0*/  LDSM.16.MT88.4 R32, [R23+0x3800] ;  /* 0x003800001720783b */ /* 0x000f640000004200 */
[----:B------:R-:W-:Y:S01]  /*1f6e0*/  FADD.FTZ R150, R150, R225 ;  /* 0x000000e196967221 */ /* 0x000fe20000010000 */
[----:B------:R-:W-:Y:S05]  /*1f6f0*/  FADD.FTZ R217, R217, R146 ;  /* 0x00000092d9d97221 */ /* 0x000fea0000010000 */
[----:B------:R-:W-:Y:S01]  /*1f700*/  MUFU.EX2 R48, R59 ;  /* 0x0000003b00307308 */ /* 0x000fe20000000800 */
[----:B------:R-:W-:Y:S01]  /*1f710*/  FADD.FTZ R211, R211, R150 ;  /* 0x00000096d3d37221 */ /* 0x000fe20000010000 */
[C---:B---3--:R-:W-:Y:S03]  /*1f720*/  HMMA.16816.F32.BF16 R12, R24.reuse, R36, R12 ;  /* 0x00000024180c723c */ /* 0x048fe6000004180c */
[-CC-:B------:R-:W-:Y:S01]  /*1f730*/  FFMA.FTZ R36, R43, R3.reuse, -R46.reuse ;  /* 0x000000032b247223 */ /* 0x180fe2000001082e */
[-C--:B------:R-:W-:Y:S01]  /*1f740*/  FFMA.FTZ R46, R44, R3.reuse, -R46 ;  /* 0x000000032c2e7223 */ /* 0x080fe2000001082e */
[----:B------:R-:W-:Y:S03]  /*1f750*/  FADD.FTZ R152, R152, R217 ;  /* 0x000000d998987221 */ /* 0x000fe60000010000 */
[----:B------:R-:W3:Y:S01]  /*1f760*/  MUFU.EX2 R57, R57 ;  /* 0x0000003900397308 */ /* 0x000ee20000000800 */
[----:B-1----:R-:W-:Y:S01]  /*1f770*/  FADD.FTZ R40, R22, R211 ;  /* 0x000000d316287221 */ /* 0x002fe20000010000 */
[----:B------:R-:W-:Y:S03]  /*1f780*/  HMMA.16816.F32.BF16 R16, R24, R38, R16 ;  /* 0x000000261810723c */ /* 0x000fe60000041810 */
[-CC-:B------:R-:W-:Y:S01]  /*1f790*/  FFMA.FTZ R38, R21, R3.reuse, -R42.reuse ;  /* 0x0000000315267223 */ /* 0x180fe2000001082a */
[----:B------:R-:W-:Y:S01]  /*1f7a0*/  FFMA.FTZ R42, R20, R3, -R42 ;  /* 0x00000003142a7223 */ /* 0x000fe2000001082a */
[----:B----4-:R-:W-:Y:S03]  /*1f7b0*/  F2FP.BF16.F32.PACK_AB R24, R71, R64 ;  /* 0x000000404718723e */ /* 0x010fe600000010ff */
        /* <DEDUP_REMOVED lines=24> */
[C---:B------:R-:W-:Y:S02]  /*1f940*/  HMMA.16816.F32.BF16 R4, R24.reuse, R28, R4 ;  /* 0x0000001c1804723c */ /* 0x040fe40000041804 */
[----:B------:R-:W-:Y:S01]  /*1f950*/  MUFU.EX2 R47, R47 ;  /* 0x0000002f002f7308 */ /* 0x000fe20000000800 */
[----:B------:R-:W-:Y:S04]  /*1f960*/  FADD.FTZ R50, R50, R61 ;  /* 0x0000003d32327221 */ /* 0x000fe80000010000 */
[----:B------:R-:W-:Y:S01]  /*1f970*/  FADD.FTZ R50, R53, R50 ;  /* 0x0000003235327221 */ /* 0x000fe20000010000 */
[C---:B------:R-:W-:Y:S04]  /*1f980*/  HMMA.16816.F32.BF16 R8, R24.reuse, R30, R8 ;  /* 0x0000001e1808723c */ /* 0x040fe80000041808 */
[----:B------:R-:W2:Y:S01]  /*1f990*/  MUFU.EX2 R56, R56 ;  /* 0x0000003800387308 */ /* 0x000ea20000000800 */
[----:B---3--:R-:W-:Y:S03]  /*1f9a0*/  F2FP.BF16.F32.PACK_AB R132, R52, R51 ;  /* 0x000000333484723e */ /* 0x008fe600000010ff */
[C---:B-----5:R-:W-:Y:S06]  /*1f9b0*/  HMMA.16816.F32.BF16 R12, R24.reuse, R32, R12 ;  /* 0x00000020180c723c */ /* 0x060fec000004180c */
        /* <DEDUP_REMOVED lines=24> */
.L_x_4476:
        /* <DEDUP_REMOVED lines=10> */
.L_x_4492:
        /* <DEDUP_REMOVED lines=87> */
.L_x_4485:
        /* <DEDUP_REMOVED lines=47> */
.L_x_4487:
[----:B------:R-:W-:Y:S05]  /*20440*/  BSYNC.RECONVERGENT B0 ;  /* 0x0000000000007941 */ /* 0x000fea0003800200 */
.L_x_4486:
[----:B------:R-:W-:Y:S01]  /*20450*/  MOV R189, 0x0 ;  /* 0x0000000000bd7802 */ /* 0x000fe20000000f00 */
[----:B---3--:R1:W-:Y:S03]  /*20460*/  @!P1 ST.E.128 desc[UR4][R26.64], R12 ;  /* 0x0000000c1a009985 */ /* 0x0083e6000c101d04 */
[----:B-12-4-:R-:W-:Y:S05]  /*20470*/  @P5 RET.REL.NODEC R188 `(_ZN5flash24flash_fwd_splitkv_kernelI23Flash_fwd_kernel_traitsILi32ELi64ELi256ELi4ELb0ELb0EN7cutlass10bfloat16_tE19Flash_kernel_traitsILi32ELi64ELi256ELi4ES3_EELb0ELb1ELb0ELb0ELb1ELb1ELb0ELb1EEEvNS_16Flash_fwd_paramsE) ;  /* 0xfffffdf8bce05950 */ /* 0x016fea0003c3ffff */
        /* <DEDUP_REMOVED lines=12> */
[----:B-1----:R-:W-:Y:S05]  /*20540*/  RET.REL.NODEC R188 `(_ZN5flash24flash_fwd_splitkv_kernelI23Flash_fwd_kernel_traitsILi32ELi64ELi256ELi4ELb0ELb0EN7cutlass10bfloat16_tE19Flash_kernel_traitsILi32ELi64ELi256ELi4ES3_EELb0ELb1ELb0ELb0ELb1ELb1ELb0ELb1EEEvNS_16Flash_fwd_paramsE) ;  /* 0xfffffdf8bcac7950 */ /* 0x002fea0003c3ffff */
.L_x_4484:
[----:B------:R-:W-:Y:S01]  /*20550*/  MOV R4, 0x2 ;  /* 0x0000000200047802 */ /* 0x000fe20000000f00 */
[----:B------:R-:W-:Y:S01]  /*20560*/  IMAD.MOV.U32 R3, RZ, RZ, 0x1f ;  /* 0x0000001fff037424 */ /* 0x000fe200078e00ff */
[----:B------:R-:W-:-:S07]  /*20570*/  MOV R5, 0xffffffff ;  /* 0xffffffff00057802 */ /* 0x000fce0000000f00 */
[----:B-1---5:R-:W-:Y:S05]  /*20580*/  WARPSYNC.COLLECTIVE R5, `(.L_x_4488) ;  /* 0x0000000005087348 */ /* 0x022fea0003c00000 */
[----:B------:R2:W3:Y:S02]  /*20590*/  SHFL.BFLY P0, R11, R208, R4, R3 ;  /* 0x0c000004d00b7389 */ /* 0x0004e40000000003 */
[----:B-123-5:R-:W-:Y:S05]  /*205a0*/  ENDCOLLECTIVE ;  /* 0x000000000000791b */ /* 0x02efea0003800000 */
.L_x_4488:
[----:B------:R-:W-:Y:S02]  /*205b0*/  IMAD.MOV.U32 R9, RZ, RZ, R11 ;  /* 0x000000ffff097224 */ /* 0x000fe400078e000b */
[----:B------:R-:W-:Y:S02]  /*205c0*/  IMAD.MOV.U32 R4, RZ, RZ, 0x1 ;  /* 0x00000001ff047424 */ /* 0x000fe400078e00ff */
[----:B------:R-:W-:-:S05]  /*205d0*/  FADD.FTZ R9, R9, R208 ;  /* 0x000000d009097221 */ /* 0x000fca0000010000 */
[----:B------:R-:W-:-:S07]  /*205e0*/  MOV R208, R9 ;  /* 0x0000000900d07202 */ /* 0x000fce0000000f00 */
[----:B------:R-:W-:Y:S05]  /*205f0*/  WARPSYNC.COLLECTIVE R5, `(.L_x_4489) ;  /* 0x0000000005087348 */ /* 0x000fea0003c00000 */
[----:B------:R1:W2:Y:S02]  /*20600*/  SHFL.BFLY P0, R11, R208, R4, R3 ;  /* 0x0c000004d00b7389 */ /* 0x0002a40000000003 */
[----:B-12---:R-:W-:Y:S05]  /*20610*/  ENDCOLLECTIVE ;  /* 0x000000000000791b */ /* 0x006fea0003800000 */
.L_x_4489:
[----:B------:R-:W-:Y:S01]  /*20620*/  MOV R208, R207 ;  /* 0x000000cf00d07202 */ /* 0x000fe20000000f00 */
[----:B------:R-:W-:Y:S01]  /*20630*/  IMAD.MOV.U32 R4, RZ, RZ, 0x2 ;  /* 0x00000002ff047424 */ /* 0x000fe200078e00ff */
[----:B------:R-:W-:-:S07]  /*20640*/  MOV R6, R11 ;  /* 0x0000000b00067202 */ /* 0x000fce0000000f00 */
[----:B------:R-:W-:Y:S05]  /*20650*/  WARPSYNC.COLLECTIVE R5, `(.L_x_4490) ;  /* 0x0000000005087348 */ /* 0x000fea0003c00000 */
[----:B------:R1:W2:Y:S02]  /*20660*/  SHFL.BFLY P0, R11, R208, R4, R3 ;  /* 0x0c000004d00b7389 */ /* 0x0002a40000000003 */
[----:B-12---:R-:W-:Y:S05]  /*20670*/  ENDCOLLECTIVE ;  /* 0x000000000000791b */ /* 0x006fea0003800000 */
.L_x_4490:
[----:B------:R-:W-:Y:S01]  /*20680*/  FADD.FTZ R6, R9, R6 ;  /* 0x0000000609067221 */ /* 0x000fe20000010000 */
[----:B------:R-:W-:Y:S01]  /*20690*/  FADD.FTZ R8, R11, R207 ;  /* 0x000000cf0b087221 */ /* 0x000fe20000010000 */
[----:B------:R-:W-:-:S04]  /*206a0*/  MOV R4, 0x1 ;  /* 0x0000000100047802 */ /* 0x000fc80000000f00 */
[----:B------:R-:W-:-:S07]  /*206b0*/  MOV R208, R8 ;  /* 0x0000000800d07202 */ /* 0x000fce0000000f00 */
[----:B------:R-:W-:Y:S05]  /*206c0*/  WARPSYNC.COLLECTIVE R5, `(.L_x_4491) ;  /* 0x0000000005087348 */ /* 0x000fea0003c00000 */
[----:B------:R1:W2:Y:S02]  /*206d0*/  SHFL.BFLY P0, R11, R208, R4, R3 ;  /* 0x0c000004d00b7389 */ /* 0x0002a40000000003 */
[----:B-12---:R-:W-:Y:S05]  /*206e0*/  ENDCOLLECTIVE ;  /* 0x000000000000791b */ /* 0x006fea0003800000 */
.L_x_4491:
[----:B------:R-:W-:Y:S05]  /*206f0*/  BRA `(.L_x_4492) ;  /* 0xfffffff400387947 */ /* 0x000fea000383ffff */
.L_x_4493:
        /* <DEDUP_REMOVED lines=16> */
.L_x_10263:


//--------------------- .text._ZN5flash24flash_fwd_splitkv_kernelI23Flash_fwd_kernel_traitsILi32ELi64ELi256ELi4ELb0ELb0EN7cutlass10bfloat16_tE19Flash_kernel_traitsILi32ELi64ELi256ELi4ES3_EELb0ELb1ELb1ELb0ELb0ELb0ELb0ELb1EEEvNS_16Flash_fwd_paramsE --------------------------
	.section	.text._ZN5flash24flash_fwd_splitkv_kernelI23Flash_fwd_kernel_traitsILi32ELi64ELi256ELi4ELb0ELb0EN7cutlass10bfloat16_tE19Flash_kernel_traitsILi32ELi64ELi256ELi4ES3_EELb0ELb1ELb1ELb0ELb0ELb0ELb0ELb1EEEvNS_16Flash_fwd_paramsE,"ax",@progbits
	.align	128
        .global         _ZN5flash24flash_fwd_splitkv_kernelI23Flash_fwd_kernel_traitsILi32ELi64ELi256ELi4ELb0ELb0EN7cutlass10bfloat16_tE19Flash_kernel_traitsILi32ELi64ELi256ELi4ES3_EELb0ELb1ELb1ELb0ELb0ELb0ELb0ELb1EEEvNS_16Flash_fwd_paramsE
        .type           _ZN5flash24flash_fwd_splitkv_kernelI23Flash_fwd_kernel_traitsILi32ELi64ELi256ELi4ELb0ELb0EN7cutlass10bfloat16_tE19Flash_kernel_traitsILi32ELi64ELi256ELi4ES3_EELb0ELb1ELb1ELb0ELb0ELb0ELb0ELb1EEEvNS_16Flash_fwd_paramsE,@function
        .size           _ZN5flash24flash_fwd_splitkv_kernelI23Flash_fwd_kernel_traitsILi32ELi64ELi256ELi4ELb0ELb0EN7cutlass10bfloat16_tE19Flash_kernel_traitsILi32ELi64ELi256ELi4ES3_EELb0ELb1ELb1ELb0ELb0ELb0ELb0ELb1EEEvNS_16Flash_fwd_paramsE,(.L_x_10264 - _ZN5flash24flash_fwd_splitkv_kernelI23Flash_fwd_kernel_traitsILi32ELi64ELi256ELi4ELb0ELb0EN7cutlass10bfloat16_tE19Flash_kernel_traitsILi32ELi64ELi256ELi4ES3_EELb0ELb1ELb1ELb0ELb0ELb0ELb0ELb1EEEvNS_16Flash_fwd_paramsE)
        .other          _ZN5flash24flash_fwd_splitkv_kernelI23Flash_fwd_kernel_traitsILi32ELi64ELi256ELi4ELb0ELb0EN7cutlass10bfloat16_tE19Flash_kernel_traitsILi32ELi64ELi256ELi4ES3_EELb0ELb1ELb1ELb0ELb0ELb0ELb0ELb1EEEvNS_16Flash_fwd_paramsE,@"STO_CUDA_ENTRY STV_DEFAULT"
_ZN5flash24flash_fwd_splitkv_kernelI23Flash_fwd_kernel_traitsILi32ELi64ELi256ELi4ELb0ELb0EN7cutlass10bfloat16_tE19Flash_kernel_traitsILi32ELi64ELi256ELi4ES3_EELb0ELb1ELb1ELb0ELb0ELb0ELb0ELb1EEEvNS_16Flash_fwd_paramsE:
.text._ZN5flash24flash_fwd_splitkv_kernelI23Flash_fwd_kernel_traitsILi32ELi64ELi256ELi4ELb0ELb0EN7cutlass10bfloat16_tE19Flash_kernel_traitsILi32ELi64ELi256ELi4ES3_EELb0ELb1ELb1ELb0ELb0ELb0ELb0ELb1EEEvNS_16Flash_fwd_paramsE:
[----:B------:R-:W-:Y:S01]  /*0000*/  LDC R1, c[0x0][0x37c] ;  /* 0x0000df00ff017b82 */ /* 0x000fe20000000800 */
[----:B------:R-:W1:Y:S07]  /*0010*/  S2R R227, SR_CTAID.X ;  /* 0x0000000000e37919 */ /* 0x000e6e0000002500 */
[----:B------:R-:W2:Y:S01]  /*0020*/  LDC.64 R148, c[0x0][0x348] ;  /* 0x0000d200ff947b82 */ /* 0x000ea20000000a00 */
[----:B------:R-:W-:Y:S01]  /*0030*/  BSSY.RECONVERGENT B3, `(.L_x_4494) ;  /* 0x0000005000037945 */ /* 0x000fe20003800200 */
[----:B------:R-:W-:Y:S01]  /*0040*/  MOV R224, 0x80 ;  /* 0x0000008000e07802 */ /* 0x000fe20000000f00 */
[----:B------:R-:W3:Y:S01]  /*0050*/  S2R R226, SR_CTAID.Y ;  /* 0x0000000000e27919 */ /* 0x000ee20000002600 */
[----:B------:R-:W4:Y:S05]  /*0060*/  S2R R225, SR_CTAID.Z ;  /* 0x0000000000e17919 */ /* 0x000f2a0000002700 */
[----:B-1234-:R-:W-:Y:S05]  /*0070*/  CALL.REL.NOINC `($_ZN5flash24flash_fwd_splitkv_kernelI23Flash_fwd_kernel_traitsILi32ELi64ELi256ELi4ELb0ELb0EN7cutlass10bfloat16_tE19Flash_kernel_traitsILi32ELi64ELi256ELi4ES3_EELb0ELb1ELb1ELb0ELb0ELb0ELb0ELb1EEEvNS_16Flash_fwd_paramsE$_ZN5flash30compute_attn_1rowblock_splitkvI23Flash_fwd_kernel_traitsILi32ELi64ELi256ELi4ELb0ELb0EN7cutlass10bfloat16_tE19Flash_kernel_traitsILi32ELi64ELi256ELi4ES3_EELb0ELb1ELb1ELb0ELb0ELb0ELb0ELb1ENS_16Flash_fwd_paramsEEEvRKT8_iiiii) ;  /* 0x0000000000087944 */ /* 0x01efea0003c00000 */
[----:B------:R-:W-:Y:S05]  /*0080*/  BSYNC.RECONVERGENT B3 ;  /* 0x0000000000037941 */ /* 0x000fea0003800200 */
.L_x_4494:
[----:B------:R-:W-:Y:S05]  /*0090*/  EXIT ;  /* 0x000000000000794d */ /* 0x000fea0003800000 */
        .type           $_ZN5flash24flash_fwd_splitkv_kernelI23Flash_fwd_kernel_traitsILi32ELi64ELi256ELi4ELb0ELb0EN7cutlass10bfloat16_tE19Flash_kernel_traitsILi32ELi64ELi256ELi4ES3_EELb0ELb1ELb1ELb0ELb0ELb0ELb0ELb1EEEvNS_16Flash_fwd_paramsE$_ZN5flash30compute_attn_1rowblock_splitkvI23Flash_fwd_kernel_traitsILi32ELi64ELi256ELi4ELb0ELb0EN7cutlass10bfloat16_tE19Flash_kernel_traitsILi32ELi64ELi256ELi4ES3_EELb0ELb1ELb1ELb0ELb0ELb0ELb0ELb1ENS_16Flash_fwd_paramsEEEvRKT8_iiiii,@function
        .size           $_ZN5flash24flash_fwd_splitkv_kernelI23Flash_fwd_kernel_traitsILi32ELi64ELi256ELi4ELb0ELb0EN7cutlass10bfloat16_tE19Flash_kernel_traitsILi32ELi64ELi256ELi4ES3_EELb0ELb1ELb1ELb0ELb0ELb0ELb0ELb1EEEvNS_16Flash_fwd_paramsE$_ZN5flash30compute_attn_1rowblock_splitkvI23Flash_fwd_kernel_traitsILi32ELi64ELi256ELi4ELb0ELb0EN7cutlass10bfloat16_tE19Flash_kernel_traitsILi32ELi64ELi256ELi4ES3_EELb0ELb1ELb1ELb0ELb0ELb0ELb0ELb1ENS_16Flash_fwd_paramsEEEvRKT8_iiiii,(.L_x_10264 - $_ZN5flash24flash_fwd_splitkv_kernelI23Flash_fwd_kernel_traitsILi32ELi64ELi256ELi4ELb0ELb0EN7cutlass10bfloat16_tE19Flash_kernel_traitsILi32ELi64ELi256ELi4ES3_EELb0ELb1ELb1ELb0ELb0ELb0ELb0ELb1EEEvNS_16Flash_fwd_paramsE$_ZN5flash30compute_attn_1rowblock_splitkvI23Flash_fwd_kernel_traitsILi32ELi64ELi256ELi4ELb0ELb0EN7cutlass10bfloat16_tE19Flash_kernel_traitsILi32ELi64ELi256ELi4ES3_EELb0ELb1ELb1ELb0ELb0ELb0ELb0ELb1ENS_16Flash_fwd_paramsEEEvRKT8_iiiii)
$_ZN5flash24flash_fwd_splitkv_kernelI23Flash_fwd_kernel_traitsILi32ELi64ELi256ELi4ELb0ELb0EN7cutlass10bfloat16_tE19Flash_kernel_traitsILi32ELi64ELi256ELi4ES3_EELb0ELb1ELb1ELb0ELb0ELb0ELb0ELb1EEEvNS_16Flash_fwd_paramsE$_ZN5flash30compute_attn_1rowblock_splitkvI23Flash_fwd_kernel_traitsILi32ELi64ELi256ELi4ELb0ELb0EN7cutlass10bfloat16_tE19Flash_kernel_traitsILi32ELi64ELi256ELi4ES3_EELb0ELb1ELb1ELb0ELb0ELb0ELb0ELb1ENS_16Flash_fwd_paramsEEEvRKT8_iiiii:
        /* <DEDUP_REMOVED lines=19> */
[----:B------:R-:W5:Y:S02]  /*01d0*/  @!P5 LD.E R229, desc[UR4][R148.64+0xb4] ;  /* 0x0000b40494e5d980 */ /* 0x000f64000c101900 */
[----:B------:R-:W-:-:S02]  /*01e0*/  IMAD.X R21, R9, 0x1, R58, P0 ;  /* 0x0000000109157824 */ /* 0x000fc400000e063a */
[----:B------:R-:W5:Y:S04]  /*01f0*/  @!P3 LD.E R57, desc[UR4][R148.64+0xb8] ;  /* 0x0000b8049439b980 */ /* 0x000f68000c101900 */
[----:B------:R-:W5:Y:S01]  /*0200*/  @P4 LD.E R12, desc[UR4][R20.64] ;  /* 0x00000004140c4980 */ /* 0x000f62000c101900 */
[----:B------:R-:W-:-:S03]  /*0210*/  ISETP.NE.U32.AND P2, PT, R2, RZ, PT ;  /* 0x000000ff0200720c */ /* 0x000fc60003f45070 */
[----:B------:R-:W5:Y:S01]  /*0220*/  @P1 LD.E R230, desc[UR4][R6.64] ;  /* 0x0000000406e61980 */ /* 0x000f62000c101900 */
[----:B------:R-:W-:-:S03]  /*0230*/  ISETP.NE.AND.EX P2, PT, R3, RZ, PT, P2 ;  /* 0x000000ff0300720c */ /* 0x000fc60003f45320 */
[----:B------:R1:W5:Y:S01]  /*0240*/  @P5 LD.E R0, desc[UR4][R6.64+0x4] ;  /* 0x0000040406005980 */ /* 0x000362000c101900 */
[----:B------:R-:W-:Y:S01]  /*0250*/  ISETP.NE.U32.AND P0, PT, R4, RZ, PT ;  /* 0x000000ff0400720c */ /* 0x000fe20003f05070 */
[----:B------:R-:W-:Y:S01]  /*0260*/  BSSY.RECONVERGENT B0, `(.L_x_4495) ;  /* 0x000000a000007945 */ /* 0x000fe20003800200 */
[----:B------:R-:W-:Y:S02]  /*0270*/  IMAD.MOV.U32 R13, RZ, RZ, -0x1 ;  /* 0xffffffffff0d7424 */ /* 0x000fe400078e00ff */
[----:B------:R-:W-:Y:S02]  /*0280*/  ISETP.NE.AND.EX P0, PT, R5, RZ, PT, P0 ;  /* 0x000000ff0500720c */ /* 0x000fe40003f05300 */
[----:B-1----:R-:W-:-:S05]  /*0290*/  IADD3 R6, P1, PT, R2, R59, RZ ;  /* 0x0000003b02067210 */ /* 0x002fca0007f3e0ff */
[----:B------:R-:W-:Y:S01]  /*02a0*/  IMAD.X R7, R3, 0x1, R58, P1 ;  /* 0x0000000103077824 */ /* 0x000fe200008e063a */
[----:B------:R-:W-:Y:S07]  /*02b0*/  @!P2 BRA `(.L_x_4496) ;  /* 0x000000000010a947 */ /* 0x000fee0003800000 */
[----:B------:R-:W2:Y:S02]  /*02c0*/  LD.E.U8 R2, desc[UR4][R148.64+0x1b2] ;  /* 0x0001b20494027980 */ /* 0x000ea4000c101100 */
[----:B--2---:R-:W-:-:S13]  /*02d0*/  ISETP.NE.AND P1, PT, R2, RZ, PT ;  /* 0x000000ff0200720c */ /* 0x004fda0003f25270 */
[----:B------:R-:W-:Y:S05]  /*02e0*/  @!P1 BRA `(.L_x_4496) ;  /* 0x0000000000049947 */ /* 0x000fea0003800000 */
[----:B------:R1:W5:Y:S02]  /*02f0*/  LD.E R13, desc[UR4][R6.64] ;  /* 0x00000004060d7980 */ /* 0x000364000c101900 */
.L_x_4496:
[----:B------:R-:W-:Y:S05]  /*0300*/  BSYNC.RECONVERGENT B0 ;  /* 0x0000000000007941 */ /* 0x000fea0003800200 */
.L_x_4495:
[----:B------:R-:W-:Y:S04]  /*0310*/  BSSY.RECONVERGENT B0, `(.L_x_4497) ;  /* 0x0000007000007945 */ /* 0x000fe80003800200 */
[----:B------:R-:W-:Y:S05]  /*0320*/  @!P3 BRA `(.L_x_4498) ;  /* 0x000000000014b947 */ /* 0x000fea0003800000 */
[----:B------:R-:W2:Y:S02]  /*0330*/  LD.E.U8 R2, desc[UR4][R148.64+0x1b2] ;  /* 0x0001b20494027980 */ /* 0x000ea4000c101100 */
[----:B--2---:R-:W-:-:S13]  /*0340*/  ISETP.NE.AND P1, PT, R2, RZ, PT ;  /* 0x000000ff0200720c */ /* 0x004fda0003f25270 */
[----:B-----5:R-:W2:Y:S02]  /*0350*/  @P1 LD.E R57, desc[UR4][R6.64+0x4] ;  /* 0x0000040406391980 */ /* 0x020ea4000c101900 */
[----:B--2---:R-:W-:-:S06]  /*0360*/  @P1 IADD3 R57, PT, PT, R57, -R13, RZ ;  /* 0x8000000d39391210 */ /* 0x004fcc0007ffe0ff */
[----:B------:R2:W5:Y:S02]  /*0370*/  @!P1 LD.E R57, desc[UR4][R6.64] ;  /* 0x0000000406399980 */ /* 0x000564000c101900 */
.L_x_4498:
[----:B------:R-:W-:Y:S05]  /*0380*/  BSYNC.RECONVERGENT B0 ;  /* 0x0000000000007941 */ /* 0x000fea0003800200 */
.L_x_4497:
[----:B------:R-:W-:Y:S01]  /*0390*/  BSSY.RECONVERGENT B1, `(.L_x_4499) ;  /* 0x0000012000017945 */ /* 0x000fe20003800200 */
[----:B-----5:R-:W-:Y:S02]  /*03a0*/  @P5 IADD3 R229, PT, PT, -R230, R0, RZ ;  /* 0x00000000e6e55210 */ /* 0x020fe40007ffe1ff */
[----:B------:R-:W-:Y:S01]  /*03b0*/  IADD3 R57, PT, PT, R57, -R12, RZ ;  /* 0x8000000c39397210 */ /* 0x000fe20007ffe0ff */
[----:B------:R-:W-:Y:S05]  /*03c0*/  @!P0 BRA `(.L_x_4500) ;  /* 0x0000000000148947 */ /* 0x000fea0003800000 */
[----:B------:R-:W-:-:S05]  /*03d0*/  IADD3 R2, P0, PT, R4, R59, RZ ;  /* 0x0000003b04027210 */ /* 0x000fca0007f1e0ff */
[----:B------:R-:W-:-:S05]  /*03e0*/  IMAD.X R3, R5, 0x1, R58, P0 ;  /* 0x0000000105037824 */ /* 0x000fca00000e063a */
[----:B------:R-:W3:Y:S02]  /*03f0*/  LD.E R47, desc[UR4][R2.64] ;  /* 0x00000004022f7980 */ /* 0x000ee4000c101900 */
[----:B---3--:R-:W-:Y:S01]  /*0400*/  IADD3 R47, PT, PT, R47, -R12, RZ ;  /* 0x8000000c2f2f7210 */ /* 0x008fe20007ffe0ff */
[----:B------:R-:W-:Y:S05]  /*0410*/  BRA `(.L_x_4501) ;  /* 0x0000000000247947 */ /* 0x000fea0003800000 */
.L_x_4500:
[----:B------:R-:W3:Y:S01]  /*0420*/  LD.E.64 R2, desc[UR4][R148.64+0x108] ;  /* 0x0001080494027980 */ /* 0x000ee2000c101b00 */
[----:B------:R-:W-:Y:S01]  /*0430*/  BSSY.RECONVERGENT B0, `(.L_x_4502) ;  /* 0x0000006000007945 */ /* 0x000fe20003800200 */
[----:B------:R-:W-:Y:S01]  /*0440*/  IMAD.MOV.U32 R47, RZ, RZ, RZ ;  /* 0x000000ffff2f7224 */ /* 0x000fe200078e00ff */
[----:B---3--:R-:W-:-:S04]  /*0450*/  ISETP.NE.U32.AND P0, PT, R2, RZ, PT ;  /* 0x000000ff0200720c */ /* 0x008fc80003f05070 */
[----:B------:R-:W-:-:S13]  /*0460*/  ISETP.NE.AND.EX P0, PT, R3, RZ, PT, P0 ;  /* 0x000000ff0300720c */ /* 0x000fda0003f05300 */
[----:B------:R-:W-:Y:S05]  /*0470*/  @!P0 BRA `(.L_x_4503) ;  /* 0x0000000000048947 */ /* 0x000fea0003800000 */
[----:B------:R3:W5:Y:S02]  /*0480*/  LD.E R47, desc[UR4][R148.64+0xbc] ;  /* 0x0000bc04942f7980 */ /* 0x000764000c101900 */
.L_x_4503:
[----:B------:R-:W-:Y:S05]  /*0490*/  BSYNC.RECONVERGENT B0 ;  /* 0x0000000000007941 */ /* 0x000fea0003800200 */
.L_x_4502:
[----:B-----5:R-:W-:Y:S02]  /*04a0*/  IADD3 R47, PT, PT, R57, R47, RZ ;  /* 0x0000002f392f7210 */ /* 0x020fe40007ffe0ff */
.L_x_4501:
[----:B------:R-:W-:Y:S05]  /*04b0*/  BSYNC.RECONVERGENT B1 ;  /* 0x0000000000017941 */ /* 0x000fea0003800200 */
.L_x_4499:
[----:B------:R-:W-:Y:S01]  /*04c0*/  IMAD.SHL.U32 R61, R227, 0x40, RZ ;  /* 0x00000040e33d7824 */ /* 0x000fe200078e00ff */
[----:B------:R-:W-:Y:S01]  /*04d0*/  MOV R2, R224 ;  /* 0x000000e000027202 */ /* 0x000fe20000000f00 */
[----:B------:R-:W-:-:S03]  /*04e0*/  IMAD.MOV.U32 R3, RZ, RZ, 0x0 ;  /* 0x00000000ff037424 */ /* 0x000fc600078e00ff */
[----:B------:R-:W-:-:S13]  /*04f0*/  ISETP.GT.AND P0, PT, R229, R61, PT ;  /* 0x0000003de500720c */ /* 0x000fda0003f04270 */
[----:B-123--:R-:W-:Y:S05]  /*0500*/  @!P0 RET.REL.NODEC R2 `(_ZN5flash24flash_fwd_splitkv_kernelI23Flash_fwd_kernel_traitsILi32ELi64ELi256ELi4ELb0ELb0EN7cutlass10bfloat16_tE19Flash_kernel_traitsILi32ELi64ELi256ELi4ES3_EELb0ELb1ELb1ELb0ELb0ELb0ELb0ELb1EEEvNS_16Flash_fwd_paramsE) ;  /* 0xfffffff802bc8950 */ /* 0x00efea0003c3ffff */
        /* <DEDUP_REMOVED lines=88> */
.L_x_4506:
[----:B------:R-:W-:Y:S05]  /*0a90*/  BSYNC.RECONVERGENT B0 ;  /* 0x0000000000007941 */ /* 0x000fea0003800200 */
.L_x_4505:
[----:B------:R-:W-:Y:S01]  /*0aa0*/  MOV R2, R224 ;  /* 0x000000e000027202 */ /* 0x000fe20000000f00 */
[----:B------:R1:W-:Y:S01]  /*0ab0*/  @!P3 ST.E desc[UR4][R16.64], R0 ;  /* 0x000000001000b985 */ /* 0x0003e2000c101904 */
[----:B------:R-:W-:-:S04]  /*0ac0*/  MOV R3, 0x0 ;  /* 0x0000000000037802 */ /* 0x000fc80000000f00 */
[----:B-12---:R-:W-:Y:S05]  /*0ad0*/  @P2 RET.REL.NODEC R2 `(_ZN5flash24flash_fwd_splitkv_kernelI23Flash_fwd_kernel_traitsILi32ELi64ELi256ELi4ELb0ELb0EN7cutlass10bfloat16_tE19Flash_kernel_traitsILi32ELi64ELi256ELi4ES3_EELb0ELb1ELb1ELb0ELb0ELb0ELb0ELb1EEEvNS_16Flash_fwd_paramsE) ;  /* 0xfffffff402482950 */ /* 0x006fea0003c3ffff */
[----:B------:R-:W-:Y:S02]  /*0ae0*/  MOV R0, 0x7f800000 ;  /* 0x7f80000000007802 */ /* 0x000fe40000000f00 */
[----:B------:R-:W-:-:S03]  /*0af0*/  MOV R225, 0x0 ;  /* 0x0000000000e17802 */ /* 0x000fc60000000f00 */
[----:B------:R1:W-:Y:S02]  /*0b00*/  ST.E desc[UR4][R16.64+0x80], R0 ;  /* 0x0000800010007985 */ /* 0x0003e4000c101904 */
[----:B-1----:R-:W-:Y:S05]  /*0b10*/  RET.REL.NODEC R224 `(_ZN5flash24flash_fwd_splitkv_kernelI23Flash_fwd_kernel_traitsILi32ELi64ELi256ELi4ELb0ELb0EN7cutlass10bfloat16_tE19Flash_kernel_traitsILi32ELi64ELi256ELi4ES3_EELb0ELb1ELb1ELb0ELb0ELb0ELb0ELb1EEEvNS_16Flash_fwd_paramsE) ;  /* 0xfffffff4e0387950 */ /* 0x002fea0003c3ffff */
.L_x_4504:
        /* <DEDUP_REMOVED lines=14> */
[----:B-1----:R-:W-:Y:S02]  /*0c00*/  IMAD.MOV.U32 R2, RZ, RZ, R148 ;  /* 0x000000ffff027224 */ /* 0x002fe400078e0094 */
[----:B------:R-:W-:-:S05]  /*0c10*/  IMAD.MOV.U32 R3, RZ, RZ, R149 ;  /* 0x000000ffff037224 */ /* 0x000fca00078e0095 */
[----:B------:R-:W4:Y:S01]  /*0c20*/  LD.E R5, desc[UR4][R2.64+0x68] ;  /* 0x0000680402057980 */ /* 0x000f22000c101900 */
        /* <DEDUP_REMOVED lines=90> */
.L_x_4508:
[----:B------:R-:W2:Y:S01]  /*11d0*/  LD.E R5, desc[UR4][R148.64+0x68] ;  /* 0x0000680494057980 */ /* 0x000ea2000c101900 */
[----:B------:R-:W-:-:S03]  /*11e0*/  ISETP.NE.AND P2, PT, R13, -0x1, PT ;  /* 0xffffffff0d00780c */ /* 0x000fc60003f45270 */
[----:B------:R-:W3:Y:S01]  /*11f0*/  LD.E.64 R214, desc[UR4][R148.64+0x38] ;  /* 0x0000380494d67980 */ /* 0x000ee2000c101b00 */
[----:B-1----:R-:W-:Y:S01]  /*1200*/  MOV R2, R148 ;  /* 0x0000009400027202 */ /* 0x002fe20000000f00 */
[----:B------:R-:W-:Y:S02]  /*1210*/  IMAD.MOV.U32 R3, RZ, RZ, R149 ;  /* 0x000000ffff037224 */ /* 0x000fe400078e0095 */
[----:B------:R1:W5:Y:S04]  /*1220*/  LD.E.64 R24, desc[UR4][R148.64+0x58] ;  /* 0x0000580494187980 */ /* 0x000368000c101b00 */
[----:B------:R-:W4:Y:S04]  /*1230*/  LD.E.64 R216, desc[UR4][R2.64+0x40] ;  /* 0x0000400402d87980 */ /* 0x000f28000c101b00 */
[----:B------:R-:W4:Y:S04]  /*1240*/  @!P2 LD.E.64 R18, desc[UR4][R148.64+0x20] ;  /* 0x000020049412a980 */ /* 0x000f28000c101b00 */
[----:B------:R-:W4:Y:S04]  /*1250*/  @!P2 LD.E.64 R16, desc[UR4][R148.64+0x28] ;  /* 0x000028049410a980 */ /* 0x000f28000c101b00 */
[----:B------:R-:W4:Y:S01]  /*1260*/  LD.E.64 R14, desc[UR4][R2.64+0x50] ;  /* 0x00005004020e7980 */ /* 0x000f22000c101b00 */
[----:B------:R-:W-:-:S02]  /*1270*/  MOV R8, RZ ;  /* 0x000000ff00087202 */ /* 0x000fc40000000f00 */
[----:B------:R-:W-:Y:S02]  /*1280*/  @!P2 SHF.R.S32.HI R7, RZ, 0x1f, R12 ;  /* 0x0000001fff07a819 */ /* 0x000fe4000001140c */
        /* <DEDUP_REMOVED lines=33> */
[----:B------:R-:W-:-:S03]  /*14a0*/  @!P1 VIADD R10, R10, 0x1 ;  /* 0x000000010a0a9836 */ /* 0x000fc60000000000 */
[-C--:B------:R-:W-:Y:S02]  /*14b0*/  LOP3.LUT R9, R9, R8.reuse, RZ, 0x3c, !PT ;  /* 0x0000000809097212 */ /* 0x080fe400078e3cff */
[----:B------:R-:W-:Y:S02]  /*14c0*/  ISETP.GE.AND P0, PT, R4, RZ, PT ;  /* 0x000000ff0400720c */ /* 0x000fe40003f06270 */
[----:B------:R-:W-:Y:S02]  /*14d0*/  ISETP.NE.AND P1, PT, R5, RZ, PT ;  /* 0x000000ff0500720c */ /* 0x000fe40003f25270 */
[----:B------:R-:W-:Y:S02]  /*14e0*/  LOP3.LUT R8, R9, R8, RZ, 0x3c, !PT ;  /* 0x0000000809087212 */ /* 0x000fe400078e3cff */
[----:B------:R-:W-:Y:S02]  /*14f0*/  LEA R6, R33, 0xffffff00, 0x8 ;  /* 0xffffff0021067811 */ /* 0x000fe400078e40ff */
[----:B------:R-:W-:Y:S01]  /*1500*/  LOP3.LUT R9, R9, R8, RZ, 0x3c, !PT ;  /* 0x0000000809097212 */ /* 0x000fe200078e3cff */
[----:B------:R-:W-:Y:S01]  /*1510*/  @!P2 IMAD R4, R217, R12, RZ ;  /* 0x0000000cd904a224 */ /* 0x000fe200078e02ff */
[----:B------:R-:W-:-:S02]  /*1520*/  @!P2 SHF.R.S32.HI R0, RZ, 0x1f, R12 ;  /* 0x0000001fff00a819 */ /* 0x000fc4000001140c */
[----:B------:R-:W-:Y:S01]  /*1530*/  @P3 IADD3 R10, PT, PT, R10, 0x1, RZ ;  /* 0x000000010a0a3810 */ /* 0x000fe20007ffe0ff */
[----:B------:R-:W-:-:S03]  /*1540*/  IMAD.WIDE.U32 R18, R214, R6, R8 ;  /* 0x00000006d6127225 */ /* 0x000fc600078e0008 */
[----:B------:R-:W-:Y:S01]  /*1550*/  @!P0 IADD3 R10, PT, PT, -R10, RZ, RZ ;  /* 0x000000ff0a0a8210 */ /* 0x000fe20007ffe1ff */
[----:B------:R-:W-:Y:S01]  /*1560*/  @!P2 IMAD.WIDE.U32 R8, R216, R12, RZ ;  /* 0x0000000cd808a225 */ /* 0x000fe200078e00ff */
[----:B------:R-:W-:-:S03]  /*1570*/  @!P1 LOP3.LUT R10, RZ, R5, RZ, 0x33, !PT ;  /* 0x00000005ff0a9212 */ /* 0x000fc600078e33ff */
[----:B------:R-:W-:Y:S02]  /*1580*/  @!P2 IMAD R0, R0, R216, R4 ;  /* 0x000000d80000a224 */ /* 0x000fe400078e0204 */
[----:B------:R-:W-:Y:S01]  /*1590*/  IMAD R7, R215, R6, RZ ;  /* 0x00000006d7077224 */ /* 0x000fe200078e02ff */
[----:B------:R-:W-:Y:S01]  /*15a0*/  @!P2 MOV R22, R8 ;  /* 0x000000080016a202 */ /* 0x000fe20000000f00 */
[----:B------:R-:W-:Y:S01]  /*15b0*/  @!P2 IMAD.IADD R23, R9, 0x1, R0 ;  /* 0x000000010917a824 */ /* 0x000fe200078e0200 */
[----:B------:R-:W-:Y:S01]  /*15c0*/  @!P2 SHF.R.S32.HI R0, RZ, 0x1f, R11 ;  /* 0x0000001fff00a819 */ /* 0x000fe2000001140b */
[----:B------:R-:W-:Y:S01]  /*15d0*/  IMAD.IADD R19, R19, 0x1, R7 ;  /* 0x0000000113137824 */ /* 0x000fe200078e0207 */
[----:B------:R-:W-:Y:S01]  /*15e0*/  SHF.R.S32.HI R8, RZ, 0x1f, R10 ;  /* 0x0000001fff087819 */ /* 0x000fe2000001140a */
[----:B------:R-:W-:Y:S01]  /*15f0*/  @!P2 IMAD R4, R17, R11, RZ ;  /* 0x0000000b1104a224 */ /* 0x000fe200078e02ff */
[----:B------:R-:W-:Y:S01]  /*1600*/  @P2 IADD3 R12, PT, PT, R12, R13, RZ ;  /* 0x0000000d0c0c2210 */ /* 0x000fe20007ffe0ff */
[----:B------:R-:W-:-:S02]  /*1610*/  IMAD R7, R15, R10, RZ ;  /* 0x0000000a0f077224 */ /* 0x000fc400078e02ff */
[----:B------:R-:W-:-:S04]  /*1620*/  IMAD.WIDE.U32 R18, R14, R10, R18 ;  /* 0x0000000a0e127225 */ /* 0x000fc800078e0012 */
[----:B------:R-:W-:Y:S02]  /*1630*/  @!P2 IMAD R0, R16, R0, R4 ;  /* 0x000000001000a224 */ /* 0x000fe400078e0204 */
[----:B------:R-:W-:Y:S02]  /*1640*/  IMAD R14, R14, R8, R7 ;  /* 0x000000080e0e7224 */ /* 0x000fe400078e0207 */
[----:B------:R-:W-:-:S04]  /*1650*/  @!P2 IMAD.WIDE.U32 R16, R16, R11, R22 ;  /* 0x0000000b1010a225 */ /* 0x000fc800078e0016 */
[-C--:B------:R-:W-:Y:S02]  /*1660*/  @P2 IMAD R8, R217, R12.reuse, RZ ;  /* 0x0000000cd9082224 */ /* 0x080fe400078e02ff */
[----:B------:R-:W-:Y:S01]  /*1670*/  @P2 IMAD.WIDE.U32 R12, R216, R12, RZ ;  /* 0x0000000cd80c2225 */ /* 0x000fe200078e00ff */
[----:B------:R-:W-:Y:S02]  /*1680*/  @!P2 IADD3 R7, PT, PT, R17, R0, RZ ;  /* 0x000000001107a210 */ /* 0x000fe40007ffe0ff */
[----:B------:R-:W-:Y:S01]  /*1690*/  MOV R4, R18 ;  /* 0x0000001200047202 */ /* 0x000fe20000000f00 */
[----:B------:R-:W-:Y:S01]  /*16a0*/  @!P2 IMAD.MOV.U32 R11, RZ, RZ, R16 ;  /* 0x000000ffff0ba224 */ /* 0x000fe200078e0010 */
[----:B------:R-:W-:Y:S01]  /*16b0*/  IADD3 R0, PT, PT, R19, R14, RZ ;  /* 0x0000000e13007210 */ /* 0x000fe20007ffe0ff */
[----:B------:R-:W-:Y:S01]  /*16c0*/  @P2 IMAD.IADD R7, R13, 0x1, R8 ;  /* 0x000000010d072824 */ /* 0x000fe200078e0208 */
[----:B------:R-:W-:Y:S02]  /*16d0*/  @P2 MOV R11, R12 ;  /* 0x0000000c000b2202 */ /* 0x000fe40000000f00 */
[----:B-1----:R-:W-:-:S02]  /*16e0*/  MOV R9, RZ ;  /* 0x000000ff00097202 */ /* 0x002fc40000000f00 */
.L_x_4509:
[----:B------:R-:W-:Y:S05]  /*16f0*/  BSYNC.RECONVERGENT B0 ;  /* 0x0000000000007941 */ /* 0x000fea0003800200 */
.L_x_4507:
[----:B------:R-:W-:Y:S01]  /*1700*/  ISETP.NE.AND P0, PT, R230, -0x1, PT ;  /* 0xffffffffe600780c */ /* 0x000fe20003f05270 */
[----:B------:R-:W2:Y:S04]  /*1710*/  LD.E.64 R18, desc[UR4][R148.64+0x30] ;  /* 0x0000300494127980 */ /* 0x000ea8000c101b00 */
[----:B------:R-:W3:Y:S04]  /*1720*/  LD.E.64 R22, desc[UR4][R148.64+0x48] ;  /* 0x0000480494167980 */ /* 0x000ee8000c101b00 */
[----:B------:R-:W4:Y:S04]  /*1730*/  LD.E.64 R16, desc[UR4][R2.64] ;  /* 0x0000000402107980 */ /* 0x000f28000c101b00 */
[----:B------:R-:W3:Y:S04]  /*1740*/  @!P0 LD.E.64 R26, desc[UR4][R148.64+0x18] ;  /* 0x00001804941a8980 */ /* 0x000ee8000c101b00 */
[----:B------:R-:W4:Y:S04]  /*1750*/  LD.E.64 R14, desc[UR4][R148.64+0x8] ;  /* 0x00000804940e7980 */ /* 0x000f28000c101b00 */
[----:B------:R-:W4:Y:S04]  /*1760*/  LD.E R13, desc[UR4][R148.64+0xd0] ;  /* 0x0000d004940d7980 */ /* 0x000f28000c101900 */
[----:B------:R-:W5:Y:S04]  /*1770*/  LD.E R228, desc[UR4][R148.64+0xc0] ;  /* 0x0000c00494e47980 */ /* 0x000f68000c101900 */
[----:B------:R-:W4:Y:S01]  /*1780*/  LD.E.64 R2, desc[UR4][R148.64+0x10] ;  /* 0x0000100494027980 */ /* 0x000f22000c101b00 */
[----:B------:R-:W-:-:S04]  /*1790*/  IABS R10, R5 ;  /* 0x00000005000a7213 */ /* 0x000fc80000000000 */
[----:B------:R-:W1:Y:S08]  /*17a0*/  I2F.RP R8, R10 ;  /* 0x0000000a00087306 */ /* 0x000e700000209400 */
[----:B-1----:R-:W1:Y:S02]  /*17b0*/  MUFU.RCP R8, R8 ;  /* 0x0000000800087308 */ /* 0x002e640000001000 */
[----:B-1----:R-:W-:-:S06]  /*17c0*/  VIADD R8, R8, 0xffffffe ;  /* 0x0ffffffe08087836 */ /* 0x002fcc0000000000 */
[----:B------:R-:W1:Y:S01]  /*17d0*/  F2I.FTZ.U32.TRUNC.NTZ R29, R8 ;  /* 0x00000008001d7305 */ /* 0x000e62000021f000 */
[----:B------:R-:W-:Y:S01]  /*17e0*/  IMAD.MOV.U32 R75, RZ, RZ, RZ ;  /* 0x000000ffff4b7224 */ /* 0x000fe200078e00ff */
[----:B------:R-:W-:Y:S02]  /*17f0*/  MOV R28, RZ ;  /* 0x000000ff001c7202 */ /* 0x000fe40000000f00 */
[----:B------:R-:W-:-:S03]  /*1800*/  IABS R12, R225 ;  /* 0x000000e1000c7213 */ /* 0x000fc60000000000 */
[----:B------:R1:W5:Y:S02]  /*1810*/  @P4 LD.E R75, desc[UR4][R20.64] ;  /* 0x00000004144b4980 */ /* 0x000364000c101900 */
[----:B-1----:R-:W-:-:S04]  /*1820*/  IMAD.MOV R8, RZ, RZ, -R29 ;  /* 0x000000ffff087224 */ /* 0x002fc800078e0a1d */
[----:B------:R-:W-:-:S04]  /*1830*/  IMAD R8, R8, R10, RZ ;  /* 0x0000000a08087224 */ /* 0x000fc800078e02ff */
[----:B------:R-:W-:Y:S01]  /*1840*/  IMAD.HI.U32 R8, R29, R8, R28 ;  /* 0x000000081d087227 */ /* 0x000fe200078e001c */
[----:B------:R-:W-:-:S05]  /*1850*/  IABS R20, R5 ;  /* 0x0000000500147213 */ /* 0x000fca0000000000 */
[----:B------:R-:W-:-:S04]  /*1860*/  IMAD.HI.U32 R8, R8, R12, RZ ;  /* 0x0000000c08087227 */ /* 0x000fc800078e00ff */
[----:B------:R-:W-:-:S04]  /*1870*/  IMAD.MOV R20, RZ, RZ, -R20 ;  /* 0x000000ffff147224 */ /* 0x000fc800078e0a14 */
[----:B------:R-:W-:-:S05]  /*1880*/  IMAD R12, R8, R20, R12 ;  /* 0x00000014080c7224 */ /* 0x000fca00078e020c */
[----:B------:R-:W-:Y:S01]  /*1890*/  ISETP.GT.U32.AND P3, PT, R10, R12, PT ;  /* 0x0000000c0a00720c */ /* 0x000fe20003f64070 */
[----:B------:R-:W-:-:S12]  /*18a0*/  IMAD.SHL.U32 R213, R208, 0x8, RZ ;  /* 0x00000008d0d57824 */ /* 0x000fd800078e00ff */
[----:B------:R-:W-:-:S05]  /*18b0*/  @!P3 IMAD.IADD R12, R12, 0x1, -R10 ;  /* 0x000000010c0cb824 */ /* 0x000fca00078e0a0a */
[----:B------:R-:W-:Y:S02]  /*18c0*/  ISETP.GE.U32.AND P4, PT, R12, R10, PT ;  /* 0x0000000a0c00720c */ /* 0x000fe40003f86070 */
[----:B------:R-:W-:Y:S02]  /*18d0*/  LOP3.LUT R10, R213, 0x18, RZ, 0xc0, !PT ;  /* 0x00000018d50a7812 */ /* 0x000fe400078ec0ff */
[----:B------:R-:W-:Y:S02]  /*18e0*/  LOP3.LUT R12, R225, R5, RZ, 0x3c, !PT ;  /* 0x00000005e10c7212 */ /* 0x000fe400078e3cff */
[----:B------:R-:W-:Y:S02]  /*18f0*/  IADD3 R20, P1, PT, R10, R11, RZ ;  /* 0x0000000b0a147210 */ /* 0x000fe40007f3e0ff */
[----:B------:R-:W-:Y:S02]  /*1900*/  ISETP.GE.AND P2, PT, R12, RZ, PT ;  /* 0x000000ff0c00720c */ /* 0x000fe40003f46270 */
[----:B------:R-:W-:Y:S01]  /*1910*/  @!P3 IADD3 R8, PT, PT, R8, 0x1, RZ ;  /* 0x000000010808b810 */ /* 0x000fe20007ffe0ff */
[----:B------:R-:W-:Y:S01]  /*1920*/  IMAD.X R21, RZ, RZ, R7, P1 ;  /* 0x000000ffff157224 */ /* 0x000fe200008e0607 */
[----:B------:R-:W-:Y:S01]  /*1930*/  ISETP.NE.AND P1, PT, R5, RZ, PT ;  /* 0x000000ff0500720c */ /* 0x000fe20003f25270 */
[----:B-----5:R-:W-:-:S02]  /*1940*/  IMAD R9, R9, R216, RZ ;  /* 0x000000d809097224 */ /* 0x020fc400078e02ff */
[----:B------:R-:W-:Y:S02]  /*1950*/  @P4 VIADD R8, R8, 0x1 ;  /* 0x0000000108084836 */ /* 0x000fe40000000000 */
[C---:B------:R-:W-:Y:S02]  /*1960*/  IMAD R7, R6.reuse, R217, R9 ;  /* 0x000000d906077224 */ /* 0x040fe400078e0209 */
[----:B------:R-:W-:-:S04]  /*1970*/  IMAD.WIDE.U32 R20, R6, R216, R20 ;  /* 0x000000d806147225 */ /* 0x000fc800078e0014 */
[----:B------:R-:W-:-:S04]  /*1980*/  IMAD.MOV.U32 R6, RZ, RZ, R8 ;  /* 0x000000ffff067224 */ /* 0x000fc800078e0008 */
[----:B------:R-:W-:Y:S01]  /*1990*/  @!P2 IMAD.MOV R6, RZ, RZ, -R6 ;  /* 0x000000ffff06a224 */ /* 0x000fe200078e0a06 */
[----:B------:R-:W-:Y:S01]  /*19a0*/  @!P1 LOP3.LUT R6, RZ, R5, RZ, 0x33, !PT ;  /* 0x00000005ff069212 */ /* 0x000fe200078e33ff */
[----:B------:R-:W-:-:S04]  /*19b0*/  IMAD.IADD R21, R21, 0x1, R7 ;  /* 0x0000000115157824 */ /* 0x000fc800078e0207 */
[----:B------:R-:W-:Y:S02]  /*19c0*/  IMAD R5, R25, R6, RZ ;  /* 0x0000000619057224 */ /* 0x000fe400078e02ff */
[----:B------:R-:W-:Y:S01]  /*19d0*/  IMAD.WIDE.U32 R20, R6, R24, R20 ;  /* 0x0000001806147225 */ /* 0x000fe200078e0014 */
[----:B------:R-:W-:Y:S01]  /*19e0*/  SHF.R.U32.HI R108, RZ, 0x2, R208 ;  /* 0x00000002ff6c7819 */ /* 0x000fe200000116d0 */
[----:B------:R-:W1:Y:S02]  /*19f0*/  S2R R45, SR_CgaCtaId ;  /* 0x00000000002d7919 */ /* 0x000e640000008800 */
[----:B------:R-:W-:Y:S02]  /*1a00*/  IMAD.MOV.U32 R109, RZ, RZ, RZ ;  /* 0x000000ffff6d7224 */ /* 0x000fe400078e00ff */
[-C--:B------:R-:W-:Y:S01]  /*1a10*/  IMAD R222, R217, R108.reuse, RZ ;  /* 0x0000006cd9de7224 */ /* 0x080fe200078e02ff */
[----:B------:R-:W-:Y:S01]  /*1a20*/  LOP3.LUT R44, R213, 0xc0, RZ, 0xc0, !PT ;  /* 0x000000c0d52c7812 */ /* 0x000fe200078ec0ff */
[----:B------:R-:W-:Y:S01]  /*1a30*/  IMAD R219, R215, R108, RZ ;  /* 0x0000006cd7db7224 */ /* 0x000fe200078e02ff */
[----:B------:R-:W-:-:S02]  /*1a40*/  MOV R7, 0x400 ;  /* 0x0000040000077802 */ /* 0x000fc40000000f00 */
[----:B------:R-:W-:Y:S02]  /*1a50*/  LOP3.LUT R221, R213, 0x1f20, RZ, 0xc0, !PT ;  /* 0x00001f20d5dd7812 */ /* 0x000fe400078ec0ff */
[----:B------:R-:W-:Y:S02]  /*1a60*/  LOP3.LUT R44, R44, 0x18, R208, 0xf8, !PT ;  /* 0x000000182c2c7812 */ /* 0x000fe400078ef8d0 */
[----:B------:R-:W-:Y:S01]  /*1a70*/  LOP3.LUT R233, R233, R232, RZ, 0x3c, !PT ;  /* 0x000000e8e9e97212 */ /* 0x000fe200078e3cff */
[----:B------:R-:W-:Y:S01]  /*1a80*/  IMAD.SHL.U32 R46, R33, 0x100, RZ ;  /* 0x00000100212e7824 */ /* 0x000fe200078e00ff */
[----:B------:R-:W-:Y:S02]  /*1a90*/  LOP3.LUT R44, R221, R44, R10, 0xf6, !PT ;  /* 0x0000002cdd2c7212 */ /* 0x000fe400078ef60a */
[----:B------:R-:W-:Y:S02]  /*1aa0*/  SHF.L.U32 R48, R208, 0x2, RZ ;  /* 0x00000002d0307819 */ /* 0x000fe400000006ff */
[----:B------:R-:W-:Y:S01]  /*1ab0*/  LOP3.LUT R232, R233, R232, RZ, 0x3c, !PT ;  /* 0x000000e8e9e87212 */ /* 0x000fe200078e3cff */
[C---:B------:R-:W-:Y:S01]  /*1ac0*/  IMAD.SHL.U32 R49, R216.reuse, 0x20, RZ ;  /* 0x00000020d8317824 */ /* 0x040fe200078e00ff */
[----:B------:R-:W-:Y:S01]  /*1ad0*/  SHF.L.U64.HI R50, R216, 0x5, R217 ;  /* 0x00000005d8327819 */ /* 0x000fe200000102d9 */
[C---:B------:R-:W-:Y:S01]  /*1ae0*/  IMAD.SHL.U32 R51, R214.reuse, 0x20, RZ ;  /* 0x00000020d6337824 */ /* 0x040fe200078e00ff */
[----:B------:R-:W-:-:S02]  /*1af0*/  SHF.L.U64.HI R52, R214, 0x5, R215 ;  /* 0x00000005d6347819 */ /* 0x000fc400000102d7 */
[----:B------:R-:W-:Y:S02]  /*1b00*/  IADD3 R54, PT, PT, R46, -0x100, RZ ;  /* 0xffffff002e367810 */ /* 0x000fe40007ffe0ff */
[----:B------:R-:W-:Y:S02]  /*1b10*/  LOP3.LUT R60, R48, 0xc, RZ, 0xc0, !PT ;  /* 0x0000000c303c7812 */ /* 0x000fe400078ec0ff */
[----:B-1----:R-:W-:Y:S02]  /*1b20*/  LEA R45, R45, R7, 0x18 ;  /* 0x000000072d2d7211 */ /* 0x002fe400078ec0ff */
[----:B------:R-:W-:-:S03]  /*1b30*/  LOP3.LUT R233, R233, R232, RZ, 0x3c, !PT ;  /* 0x000000e8e9e97212 */ /* 0x000fc600078e3cff */
[----:B------:R-:W-:Y:S02]  /*1b40*/  IMAD R44, R44, 0x2, R45 ;  /* 0x000000022c2c7824 */ /* 0x000fe400078e022d */
        /* <DEDUP_REMOVED lines=8> */
[----:B------:R-:W-:Y:S02]  /*1bd0*/  IADD3 R26, P1, PT, R10, R12, RZ ;  /* 0x0000000c0a1a7210 */ /* 0x000fe40007f3e0ff */
[----:B------:R-:W-:-:S02]  /*1be0*/  SHF.R.S32.HI R8, RZ, 0x1f, R6 ;  /* 0x0000001fff087819 */ /* 0x000fc40000011406 */
[----:B------:R-:W-:-:S03]  /*1bf0*/  IADD3.X R27, PT, PT, RZ, R9, RZ, P1, !PT ;  /* 0x00000009ff1b7210 */ /* 0x000fc60000ffe4ff */
[----:B------:R-:W-:Y:S02]  /*1c00*/  IMAD R24, R8, R24, R5 ;  /* 0x0000001808187224 */ /* 0x000fe400078e0205 */
[----:B------:R-:W-:Y:S01]  /*1c10*/  IMAD R5, R23, R225, RZ ;  /* 0x000000e117057224 */ /* 0x000fe200078e02ff */
[----:B------:R-:W-:Y:S01]  /*1c20*/  @!P0 MOV R23, R19 ;  /* 0x0000001300178202 */ /* 0x000fe20000000f00 */
[----:B------:R-:W-:-:S04]  /*1c30*/  IMAD.WIDE.U32 R26, R22, R225, R26 ;  /* 0x000000e1161a7225 */ /* 0x000fc800078e001a */
[----:B------:R-:W-:Y:S02]  /*1c40*/  IMAD.IADD R25, R21, 0x1, R24 ;  /* 0x0000000115197824 */ /* 0x000fe400078e0218 */
[----:B------:R-:W-:Y:S01]  /*1c50*/  @!P0 IMAD.MOV.U32 R22, RZ, RZ, R18 ;  /* 0x000000ffff168224 */ /* 0x000fe200078e0012 */
[----:B------:R-:W-:Y:S01]  /*1c60*/  @P0 MOV R22, R18 ;  /* 0x0000001200160202 */ /* 0x000fe20000000f00 */
[----:B------:R-:W-:Y:S02]  /*1c70*/  IMAD.MOV.U32 R24, RZ, RZ, R20 ;  /* 0x000000ffff187224 */ /* 0x000fe400078e0014 */
[----:B------:R-:W-:Y:S01]  /*1c80*/  @P0 IMAD.MOV.U32 R23, RZ, RZ, R19 ;  /* 0x000000ffff170224 */ /* 0x000fe200078e0013 */
[----:B------:R-:W-:Y:S01]  /*1c90*/  IADD3 R20, P0, PT, R10, R4, RZ ;  /* 0x000000040a147210 */ /* 0x000fe20007f1e0ff */
[----:B------:R-:W-:-:S03]  /*1ca0*/  IMAD.WIDE.U32 R18, R227, 0x40, R108 ;  /* 0x00000040e3127825 */ /* 0x000fc600078e006c */
[----:B------:R-:W-:Y:S01]  /*1cb0*/  IADD3.X R21, PT, PT, RZ, R0, RZ, P0, !PT ;  /* 0x00000000ff157210 */ /* 0x000fe200007fe4ff */
[-C--:B------:R-:W-:Y:S01]  /*1cc0*/  IMAD R4, R19, R22.reuse, RZ ;  /* 0x0000001613047224 */ /* 0x080fe200078e02ff */
[----:B------:R-:W-:Y:S01]  /*1cd0*/  SHF.R.S32.HI R0, RZ, 0x1f, R57 ;  /* 0x0000001fff007819 */ /* 0x000fe20000011439 */
[----:B------:R-:W-:Y:S01]  /*1ce0*/  IMAD.IADD R27, R27, 0x1, R5 ;  /* 0x000000011b1b7824 */ /* 0x000fe200078e0205 */
[C---:B------:R-:W-:Y:S01]  /*1cf0*/  SHF.L.U64.HI R56, R22.reuse, 0x5, R23 ;  /* 0x0000000516387819 */ /* 0x040fe20000010217 */
[----:B------:R-:W-:Y:S01]  /*1d00*/  IMAD.SHL.U32 R55, R22, 0x20, RZ ;  /* 0x0000002016377824 */ /* 0x000fe200078e00ff */
[----:B------:R-:W-:Y:S01]  /*1d10*/  LEA.HI R0, R0, R57, RZ, 0x8 ;  /* 0x0000003900007211 */ /* 0x000fe200078f40ff */
[C---:B------:R-:W-:Y:S02]  /*1d20*/  IMAD R4, R18.reuse, R23, R4 ;  /* 0x0000001712047224 */ /* 0x040fe400078e0204 */
[----:B------:R-:W-:Y:S01]  /*1d30*/  IMAD.WIDE.U32 R22, R18, R22, R26 ;  /* 0x0000001612167225 */ /* 0x000fe200078e001a */
[----:B------:R-:W-:-:S03]  /*1d40*/  SHF.R.S32.HI R0, RZ, 0x8, R0 ;  /* 0x00000008ff007819 */ /* 0x000fc60000011400 */
[----:B------:R-:W-:Y:S01]  /*1d50*/  IMAD.WIDE.U32 R18, R108, R216, R24 ;  /* 0x000000d86c127225 */ /* 0x000fe200078e0018 */
[----:B------:R-:W-:-:S03]  /*1d60*/  VIMNMX R53, PT, PT, R218, R0, !PT ;  /* 0x00000000da357248 */ /* 0x000fc60007fe0100 */
[----:B------:R-:W-:Y:S01]  /*1d70*/  IMAD.IADD R222, R19, 0x1, R222 ;  /* 0x0000000113de7824 */ /* 0x000fe200078e02de */
[----:B----4-:R-:W-:-:S04]  /*1d80*/  LEA R223, P0, R18, R2, 0x1 ;  /* 0x0000000212df7211 */ /* 0x010fc800078008ff */
[----:B------:R-:W-:Y:S02]  /*1d90*/  LEA.HI.X R222, R18, R3, R222, 0x1, P0 ;  /* 0x0000000312de7211 */ /* 0x000fe400000f0cde */
[----:B------:R-:W-:Y:S01]  /*1da0*/  ISETP.GT.U32.AND P0, PT, R33, R53, PT ;  /* 0x000000352100720c */ /* 0x000fe20003f04070 */
[----:B------:R-:W-:Y:S01]  /*1db0*/  IMAD.WIDE.U32 R20, R108, R214, R20 ;  /* 0x000000d66c147225 */ /* 0x000fe200078e0014 */
[----:B------:R-:W-:Y:S02]  /*1dc0*/  IADD3 R4, PT, PT, R23, R4, RZ ;  /* 0x0000000417047210 */ /* 0x000fe40007ffe0ff */
[----:B------:R-:W-:Y:S01]  /*1dd0*/  LEA R110, P2, R22, R16, 0x1 ;  /* 0x00000010166e7211 */ /* 0x000fe200078408ff */
[----:B------:R-:W-:Y:S01]  /*1de0*/  IMAD.IADD R219, R21, 0x1, R219 ;  /* 0x0000000115db7824 */ /* 0x000fe200078e02db */
[----:B------:R-:W-:Y:S02]  /*1df0*/  LEA R220, P1, R20, R14, 0x1 ;  /* 0x0000000e14dc7211 */ /* 0x000fe400078208ff */
[----:B------:R-:W-:-:S02]  /*1e00*/  LEA.HI.X R111, R22, R17, R4, 0x1, P2 ;  /* 0x00000011166f7211 */ /* 0x000fc400010f0c04 */
        /* <DEDUP_REMOVED lines=16> */
[C---:B------:R-:W-:Y:S01]  /*1f10*/  IADD3 R104, PT, PT, R108.reuse, 0x40, RZ ;  /* 0x000000406c687810 */ /* 0x040fe20007ffe0ff */
[C---:B------:R-:W-:Y:S01]  /*1f20*/  VIADD R62, R108.reuse, 0x20 ;  /* 0x000000206c3e7836 */ /* 0x040fe20000000000 */
[C---:B------:R-:W-:Y:S01]  /*1f30*/  SHF.L.U32 R105, R13.reuse, 0x5, RZ ;  /* 0x000000050d697819 */ /* 0x040fe200000006ff */
[CC--:B------:R-:W-:Y:S01]  /*1f40*/  IMAD R12, R108.reuse, R13.reuse, R60 ;  /* 0x0000000d6c0c7224 */ /* 0x0c0fe200078e023c */
[----:B------:R-:W-:Y:S01]  /*1f50*/  SHF.L.U32 R93, R13, 0x7, RZ ;  /* 0x000000070d5d7819 */ /* 0x000fe200000006ff */
[----:B------:R-:W-:Y:S01]  /*1f60*/  IMAD R75, R75, R13, RZ ;  /* 0x0000000d4b4b7224 */ /* 0x000fe200078e02ff */
[----:B------:R-:W-:Y:S01]  /*1f70*/  IADD3 R102, PT, PT, R108, 0x80, RZ ;  /* 0x000000806c667810 */ /* 0x000fe20007ffe0ff */
[----:B------:R-:W-:Y:S01]  /*1f80*/  IMAD.IADD R9, R60, 0x1, R12 ;  /* 0x000000013c097824 */ /* 0x000fe200078e020c */
[C---:B------:R-:W-:Y:S01]  /*1f90*/  IADD3 R100, PT, PT, R108.reuse, 0xc0, RZ ;  /* 0x000000c06c647810 */ /* 0x040fe20007ffe0ff */
[C---:B------:R-:W-:Y:S01]  /*1fa0*/  IMAD R98, R13.reuse, 0x60, RZ ;  /* 0x000000600d627824 */ /* 0x040fe200078e02ff */
[----:B------:R-:W-:Y:S01]  /*1fb0*/  SHF.R.S32.HI R74, RZ, 0x1f, R75 ;  /* 0x0000001fff4a7819 */ /* 0x000fe2000001144b */
[----:B------:R-:W-:Y:S01]  /*1fc0*/  IMAD R97, R13, 0xa0, RZ ;  /* 0x000000a00d617824 */ /* 0x000fe200078e02ff */
[----:B------:R-:W-:Y:S01]  /*1fd0*/  IADD3 R92, PT, PT, R57, -R46, RZ ;  /* 0x8000002e395c7210 */ /* 0x000fe20007ffe0ff */
[C---:B------:R-:W-:Y:S01]  /*1fe0*/  IMAD R96, R13.reuse, 0xc0, RZ ;  /* 0x000000c00d607824 */ /* 0x040fe200078e02ff */
[----:B------:R-:W-:Y:S01]  /*1ff0*/  MOV R90, R54 ;  /* 0x00000036005a7202 */ /* 0x000fe20000000f00 */
[C---:B------:R-:W-:Y:S01]  /*2000*/  IMAD R95, R13.reuse, 0xe0, RZ ;  /* 0x000000e00d5f7824 */ /* 0x040fe200078e02ff */
[----:B------:R-:W-:Y:S01]  /*2010*/  MOV R77, R220 ;  /* 0x000000dc004d7202 */ /* 0x000fe20000000f00 */
[----:B------:R-:W-:Y:S01]  /*2020*/  IMAD.SHL.U32 R94, R13, 0x40, RZ ;  /* 0x000000400d5e7824 */ /* 0x000fe200078e00ff */
[----:B------:R-:W-:Y:S01]  /*2030*/  MOV R79, R223 ;  /* 0x000000df004f7202 */ /* 0x000fe20000000f00 */
[C---:B------:R-:W-:Y:S01]  /*2040*/  VIADD R103, R108.reuse, 0x60 ;  /* 0x000000606c677836 */ /* 0x040fe20000000000 */
[----:B------:R-:W-:Y:S01]  /*2050*/  SHF.R.S32.HI R88, RZ, 0x1f, R105 ;  /* 0x0000001fff587819 */ /* 0x000fe20000011469 */
[C---:B------:R-:W-:Y:S01]  /*2060*/  VIADD R101, R108.reuse, 0xa0 ;  /* 0x000000a06c657836 */ /* 0x040fe20000000000 */
[----:B------:R-:W-:Y:S01]  /*2070*/  SHF.R.S32.HI R87, RZ, 0x1f, R94 ;  /* 0x0000001fff577819 */ /* 0x000fe2000001145e */
        /* <DEDUP_REMOVED lines=9> */
[----:B------:R-:W-:Y:S01]  /*2110*/  SHF.R.S32.HI R82, RZ, 0x1f, R95 ;  /* 0x0000001fff527819 */ /* 0x000fe2000001145f */
[----:B--2---:R-:W-:-:S02]  /*2120*/  IMAD R0, R25, R226, RZ ;  /* 0x000000e219007224 */ /* 0x004fc400078e02ff */
[----:B------:R-:W-:-:S04]  /*2130*/  IMAD.WIDE.U32 R24, R226, R24, R10 ;  /* 0x00000018e2187225 */ /* 0x000fc800078e000a */
[----:B---3--:R-:W-:Y:S01]  /*2140*/  IMAD.WIDE.U32 R14, R226, R26, R10 ;  /* 0x0000001ae20e7225 */ /* 0x008fe200078e000a */
[----:B------:R-:W-:Y:S02]  /*2150*/  IADD3 R25, PT, PT, R25, R0, RZ ;  /* 0x0000000019197210 */ /* 0x000fe40007ffe0ff */
[----:B----4-:R-:W-:Y:S01]  /*2160*/  SHF.L.U64.HI R63, R112, 0x6, R113 ;  /* 0x00000006703f7819 */ /* 0x010fe20000010271 */
[----:B------:R-:W-:Y:S02]  /*2170*/  IMAD R0, R27, R226, RZ ;  /* 0x000000e21b007224 */ /* 0x000fe400078e02ff */
[----:B------:R-:W-:Y:S01]  /*2180*/  IMAD R7, R113, R54, RZ ;  /* 0x0000003671077224 */ /* 0x000fe200078e02ff */
[----:B-----5:R-:W-:Y:S01]  /*2190*/  SHF.L.U64.HI R66, R114, 0x6, R115 ;  /* 0x0000000672427819 */ /* 0x020fe20000010273 */
[----:B------:R-:W-:Y:S01]  /*21a0*/  IMAD.WIDE.U32 R24, R54, R112, R24 ;  /* 0x0000007036187225 */ /* 0x000fe200078e0018 */
[C---:B------:R-:W-:Y:S02]  /*21b0*/  SHF.L.U32 R67, R114.reuse, 0x6, RZ ;  /* 0x0000000672437819 */ /* 0x040fe400000006ff */
[C-C-:B------:R-:W-:Y:S01]  /*21c0*/  SHF.L.U64.HI R68, R114.reuse, 0x7, R115.reuse ;  /* 0x0000000772447819 */ /* 0x140fe20000010273 */
[----:B------:R-:W-:Y:S01]  /*21d0*/  IMAD.IADD R15, R15, 0x1, R0 ;  /* 0x000000010f0f7824 */ /* 0x000fe200078e0200 */
[----:B------:R-:W-:Y:S01]  /*21e0*/  IADD3 R25, PT, PT, R25, R7, RZ ;  /* 0x0000000719197210 */ /* 0x000fe20007ffe0ff */
[----:B------:R-:W-:Y:S01]  /*21f0*/  IMAD R7, R115, R54, RZ ;  /* 0x0000003673077224 */ /* 0x000fe200078e02ff */
[----:B------:R-:W-:Y:S01]  /*2200*/  SHF.L.U64.HI R80, R114, 0x5, R115 ;  /* 0x0000000572507819 */ /* 0x000fe20000010273 */
[----:B------:R-:W-:Y:S01]  /*2210*/  IMAD.WIDE.U32 R14, R54, R114, R14 ;  /* 0x00000072360e7225 */ /* 0x000fe200078e000e */
[----:B------:R-:W-:-:S03]  /*2220*/  SHF.L.U32 R81, R114, 0x5, RZ ;  /* 0x0000000572517819 */ /* 0x000fc600000006ff */
[-C--:B------:R-:W-:Y:S01]  /*2230*/  IMAD R0, R21, R6.reuse, RZ ;  /* 0x0000000615007224 */ /* 0x080fe200078e02ff */
[----:B------:R-:W-:Y:S01]  /*2240*/  IADD3 R15, PT, PT, R15, R7, RZ ;  /* 0x000000070f0f7210 */ /* 0x000fe20007ffe0ff */
[----:B------:R-:W-:Y:S02]  /*2250*/  IMAD R7, R23, R6, RZ ;  /* 0x0000000617077224 */ /* 0x000fe400078e02ff */
[-C--:B------:R-:W-:Y:S02]  /*2260*/  IMAD R0, R20, R8.reuse, R0 ;  /* 0x0000000814007224 */ /* 0x080fe400078e0200 */
[----:B------:R-:W-:Y:S01]  /*2270*/  IMAD R8, R22, R8, R7 ;  /* 0x0000000816087224 */ /* 0x000fe200078e0207 */
[----:B------:R-:W-:Y:S01]  /*2280*/  SHF.R.S32.HI R7, RZ, 0x1f, R57 ;  /* 0x0000001fff077819 */ /* 0x000fe20000011439 */
[----:B------:R-:W-:-:S04]  /*2290*/  IMAD.WIDE.U32 R20, R6, R20, R24 ;  /* 0x0000001406147225 */ /* 0x000fc800078e0018 */
[----:B------:R-:W-:Y:S01]  /*22a0*/  IMAD.WIDE.U32 R22, R6, R22, R14 ;  /* 0x0000001606167225 */ /* 0x000fe200078e000e */
[----:B------:R-:W-:Y:S02]  /*22b0*/  IADD3 R6, P0, PT, -R57, R108, RZ ;  /* 0x0000006c39067210 */ /* 0x000fe40007f1e1ff */
[----:B------:R-:W-:Y:S01]  /*22c0*/  IADD3 R14, P1, PT, R75, R12, RZ ;  /* 0x0000000c4b0e7210 */ /* 0x000fe20007f3e0ff */
[----:B------:R-:W-:Y:S01]  /*22d0*/  IMAD.IADD R21, R21, 0x1, R0 ;  /* 0x0000000115157824 */ /* 0x000fe200078e0200 */
[----:B------:R-:W-:Y:S01]  /*22e0*/  IADD3.X R7, PT, PT, RZ, ~R7, RZ, P0, !PT ;  /* 0x80000007ff077210 */ /* 0x000fe200007fe4ff */
[----:B------:R-:W-:Y:S01]  /*22f0*/  IMAD R65, R115, 0xc0, RZ ;  /* 0x000000c073417824 */ /* 0x000fe200078e02ff */
[----:B------:R-:W-:Y:S01]  /*2300*/  IADD3 R75, P0, PT, R75, R9, RZ ;  /* 0x000000094b4b7210 */ /* 0x000fe20007f1e0ff */
[----:B------:R-:W-:Y:S01]  /*2310*/  IMAD.WIDE.U32 R20, R112, R6, R20 ;  /* 0x0000000670147225 */ /* 0x000fe200078e0014 */
[-C--:B------:R-:W-:Y:S02]  /*2320*/  LEA.HI.X.SX32 R0, R12, R74.reuse, 0x1, P1 ;  /* 0x0000004a0c007211 */ /* 0x080fe400008f0eff */
[----:B------:R-:W-:Y:S01]  /*2330*/  LEA.HI.X.SX32 R74, R9, R74, 0x1, P0 ;  /* 0x0000004a094a7211 */ /* 0x000fe200000f0eff */
[----:B------:R-:W-:Y:S01]  /*2340*/  IMAD R70, R7, R112, RZ ;  /* 0x0000007007467224 */ /* 0x000fe200078e02ff */
[----:B------:R-:W-:Y:S01]  /*2350*/  IADD3 R23, PT, PT, R23, R8, RZ ;  /* 0x0000000817177210 */ /* 0x000fe20007ffe0ff */
[----:B------:R-:W-:Y:S01]  /*2360*/  IMAD R9, R7, R114, RZ ;  /* 0x0000007207097224 */ /* 0x000fe200078e02ff */
[----:B------:R-:W-:Y:S01]  /*2370*/  SHF.L.U64.HI R0, R14, 0x1, R0 ;  /* 0x000000010e007819 */ /* 0x000fe20000010200 */
[----:B------:R-:W-:Y:S01]  /*2380*/  IMAD R70, R113, R6, R70 ;  /* 0x0000000671467224 */ /* 0x000fe200078e0246 */
[----:B------:R-:W-:Y:S01]  /*2390*/  LEA R71, P1, R20, R18, 0x1 ;  /* 0x0000001214477211 */ /* 0x000fe200078208ff */
[-C--:B------:R-:W-:Y:S01]  /*23a0*/  IMAD R9, R115, R6.reuse, R9 ;  /* 0x0000000673097224 */ /* 0x080fe200078e0209 */
[----:B------:R-:W-:Y:S01]  /*23b0*/  SHF.L.U64.HI R74, R75, 0x1, R74 ;  /* 0x000000014b4a7819 */ /* 0x000fe2000001024a */
[----:B------:R-:W-:Y:S01]  /*23c0*/  IMAD.WIDE.U32 R6, R114, R6, R22 ;  /* 0x0000000672067225 */ /* 0x000fe200078e0016 */
[----:B------:R-:W-:-:S02]  /*23d0*/  IADD3 R70, PT, PT, R21, R70, RZ ;  /* 0x0000004615467210 */ /* 0x000fc40007ffe0ff */
[----:B------:R-:W-:Y:S01]  /*23e0*/  SHF.L.U32 R75, R75, 0x1, RZ ;  /* 0x000000014b4b7819 */ /* 0x000fe200000006ff */
[----:B------:R-:W-:Y:S01]  /*23f0*/  IMAD.SHL.U32 R14, R14, 0x2, RZ ;  /* 0x000000020e0e7824 */ /* 0x000fe200078e00ff */
[----:B------:R-:W-:Y:S01]  /*2400*/  LEA R12, P0, R6, R16, 0x1 ;  /* 0x00000010060c7211 */ /* 0x000fe200078008ff */
[----:B------:R-:W-:Y:S01]  /*2410*/  IMAD.IADD R9, R7, 0x1, R9 ;  /* 0x0000000107097824 */ /* 0x000fe200078e0209 */
[----:B------:R-:W-:Y:S01]  /*2420*/  LEA.HI.X R70, R20, R19, R70, 0x1, P1 ;  /* 0x0000001314467211 */ /* 0x000fe200008f0c46 */
[----:B------:R-:W-:Y:S01]  /*2430*/  IMAD.WIDE.U32 R116, R114, 0xc0, RZ ;  /* 0x000000c072747825 */ /* 0x000fe200078e00ff */
[-C--:B------:R-:W-:Y:S02]  /*2440*/  IADD3 R34, P1, PT, R4, R14.reuse, RZ ;  /* 0x0000000e04227210 */ /* 0x080fe40007f3e0ff */
[----:B------:R-:W-:Y:S01]  /*2450*/  LEA.HI.X R9, R6, R17, R9, 0x1, P0 ;  /* 0x0000001106097211 */ /* 0x000fe200000f0c09 */
[----:B------:R-:W-:Y:S01]  /*2460*/  IMAD.SHL.U32 R64, R112, 0x40, RZ ;  /* 0x0000004070407824 */ /* 0x000fe200078e00ff */
[-C--:B------:R-:W-:Y:S01]  /*2470*/  IADD3 R73, P3, PT, R4, R75.reuse, RZ ;  /* 0x0000004b04497210 */ /* 0x080fe20007f7e0ff */
[--C-:B------:R-:W-:Y:S01]  /*2480*/  IMAD.X R35, R5, 0x1, R0.reuse, P1 ;  /* 0x0000000105237824 */ /* 0x100fe200008e0600 */
[----:B------:R-:W-:Y:S01]  /*2490*/  IADD3 R14, P0, PT, R2, R14, RZ ;  /* 0x0000000e020e7210 */ /* 0x000fe20007f1e0ff */
[----:B------:R-:W-:Y:S01]  /*24a0*/  IMAD.SHL.U32 R69, R114, 0x80, RZ ;  /* 0x0000008072457824 */ /* 0x000fe200078e00ff */
[----:B------:R-:W-:Y:S01]  /*24b0*/  IADD3 R75, P2, PT, R2, R75, RZ ;  /* 0x0000004b024b7210 */ /* 0x000fe20007f5e0ff */
[----:B------:R-:W-:Y:S01]  /*24c0*/  IMAD.IADD R65, R117, 0x1, R65 ;  /* 0x0000000175417824 */ /* 0x000fe200078e0241 */
[-C--:B------:R-:W-:Y:S01]  /*24d0*/  IADD3.X R72, PT, PT, R5, R74.reuse, RZ, P3, !PT ;  /* 0x0000004a05487210 */ /* 0x080fe20001ffe4ff */
[C---:B------:R-:W-:Y:S01]  /*24e0*/  IMAD.X R15, R3.reuse, 0x1, R0, P0 ;  /* 0x00000001030f7824 */ /* 0x040fe200000e0600 */
[----:B------:R-:W-:-:S02]  /*24f0*/  IADD3.X R74, PT, PT, R3, R74, RZ, P2, !PT ;  /* 0x0000004a034a7210 */ /* 0x000fc400017fe4ff */
[----:B------:R-:W-:-:S13]  /*2500*/  ISETP.GE.AND P3, PT, R10, R228, PT ;  /* 0x000000e40a00720c */ /* 0x000fda0003f66270 */
.L_x_4549:
[----:B----4-:R-:W-:Y:S01]  /*2510*/  LEA R18, P1, R49, R79, 0x1 ;  /* 0x0000004f31127211 */ /* 0x010fe200078208ff */
[----:B------:R-:W-:Y:S01]  /*2520*/  VIADD R91, R91, 0x100 ;  /* 0x000001005b5b7836 */ /* 0x000fe20000000000 */
[----:B------:R-:W-:Y:S01]  /*2530*/  UMOV UR6, URZ ;  /* 0x000000ff00067c82 */ /* 0x000fe20008000000 */
[----:B------:R-:W-:Y:S01]  /*2540*/  VIADD R92, R92, 0x100 ;  /* 0x000001005c5c7836 */ /* 0x000fe20000000000 */
[----:B------:R-:W-:Y:S01]  /*2550*/  LEA.HI.X R19, R49, R78, R50, 0x1, P1 ;  /* 0x0000004e31137211 */ /* 0x000fe200008f0c32 */
[----:B------:R-:W-:Y:S01]  /*2560*/  VIADD R89, R89, 0xffffffff ;  /* 0xffffffff59597836 */ /* 0x000fe20000000000 */
[-C--:B------:R-:W-:Y:S01]  /*2570*/  ISETP.GE.OR P5, PT, R108, R91.reuse, P3 ;  /* 0x0000005b6c00720c */ /* 0x080fe20001fa6670 */
[----:B------:R-:W-:Y:S01]  /*2580*/  BSSY.RECONVERGENT B1, `(.L_x_4511) ;  /* 0x0000569000017945 */ /* 0x000fe20003800200 */
[----:B------:R-:W-:Y:S01]  /*2590*/  ISETP.GE.AND P3, PT, R10, R228, PT ;  /* 0x000000e40a00720c */ /* 0x000fe20003f66270 */
[----:B------:R-:W-:Y:S01]  /*25a0*/  IMAD.MOV.U32 R106, RZ, RZ, R90 ;  /* 0x000000ffff6a7224 */ /* 0x000fe200078e005a */
[-C--:B------:R-:W-:Y:S01]  /*25b0*/  ISETP.LT.OR P5, PT, R108, R92.reuse, P5 ;  /* 0x0000005c6c00720c */ /* 0x080fe20002fa1670 */
[----:B------:R-:W-:Y:S01]  /*25c0*/  VIADD R90, R90, 0xffffff00 ;  /* 0xffffff005a5a7836 */ /* 0x000fe20000000000 */
[CC--:B------:R-:W-:Y:S04]  /*25d0*/  ISETP.GE.OR P0, PT, R62.reuse, R91.reuse, P3 ;  /* 0x0000005b3e00720c */ /* 0x0c0fe80001f06670 */
[----:B------:R-:W-:Y:S02]  /*25e0*/  ISETP.LT.OR P2, PT, R62, R92, P0 ;  /* 0x0000005c3e00720c */ /* 0x000fe40000741670 */
[----:B------:R-:W-:Y:S02]  /*25f0*/  IADD3 R20, P0, PT, R71, R64, RZ ;  /* 0x0000004047147210 */ /* 0x000fe40007f1e0ff */
[----:B------:R-:W-:Y:S03]  /*2600*/  P2R R0, PR, RZ, 0x4 ;  /* 0x00000004ff007803 */ /* 0x000fe60000000000 */
[----:B------:R-:W-:Y:S02]  /*2610*/  @!P5 IMAD.MOV.U32 R2, RZ, RZ, R71 ;  /* 0x000000ffff02d224 */ /* 0x000fe400078e0047 */
[----:B------:R-:W-:Y:S02]  /*2620*/  @!P5 IMAD.MOV.U32 R3, RZ, RZ, R70 ;  /* 0x000000ffff03d224 */ /* 0x000fe400078e0046 */
[--C-:B------:R-:W-:Y:S01]  /*2630*/  IMAD.X R21, R70, 0x1, R63.reuse, P0 ;  /* 0x0000000146157824 */ /* 0x100fe200000e063f */
[C---:B------:R-:W-:Y:S02]  /*2640*/  ISETP.GE.OR P0, PT, R104.reuse, R91, P3 ;  /* 0x0000005b6800720c */ /* 0x040fe40001f06670 */
[----:B------:R1:W2:Y:S02]  /*2650*/  @!P5 LD.E.128 R4, desc[UR4][R2.64] ;  /* 0x000000040204d980 */ /* 0x0002a4000c101d00 */
[----:B------:R-:W-:Y:S11]  /*2660*/  ISETP.LT.OR P4, PT, R104, R92, P0 ;  /* 0x0000005c6800720c */ /* 0x000ff60000781670 */
[----:B------:R-:W-:Y:S02]  /*2670*/  @!UPT UIADD3 URZ, UPT, UPT, URZ, URZ, URZ ;  /* 0x000000fffffff290 */ /* 0x000fe4000fffe0ff */
[----:B------:R-:W-:Y:S02]  /*2680*/  @!P4 IADD3 R16, P0, PT, R20, R64, RZ ;  /* 0x000000401410c210 */ /* 0x000fe40007f1e0ff */
[C---:B------:R-:W-:Y:S03]  /*2690*/  @!P4 LEA R22, P1, R216.reuse, R18, 0x6 ;  /* 0x00000012d816c211 */ /* 0x040fe600078230ff */
[----:B------:R-:W-:Y:S01]  /*26a0*/  @!P4 IMAD.X R17, R21, 0x1, R63, P0 ;  /* 0x000000011511c824 */ /* 0x000fe200000e063f */
[----:B------:R-:W-:Y:S02]  /*26b0*/  @!P4 LEA.HI.X R23, R216, R19, R217, 0x6, P1 ;  /* 0x00000013d817c211 */ /* 0x000fe400008f34d9 */
[C---:B------:R-:W-:Y:S01]  /*26c0*/  ISETP.GE.OR P0, PT, R103.reuse, R91, P3 ;  /* 0x0000005b6700720c */ /* 0x040fe20001f06670 */
[----:B-1----:R-:W-:Y:S02]  /*26d0*/  @!P5 IMAD.MOV.U32 R2, RZ, RZ, R79 ;  /* 0x000000ffff02d224 */ /* 0x002fe400078e004f */
[----:B------:R-:W-:Y:S05]  /*26e0*/  @!P5 IMAD.MOV.U32 R3, RZ, RZ, R78 ;  /* 0x000000ffff03d224 */ /* 0x000fea00078e004e */
[----:B--2---:R1:W-:Y:S04]  /*26f0*/  @!P5 ST.E.128 desc[UR4][R2.64], R4 ;  /* 0x000000040200d985 */ /* 0x0043e8000c101d04 */
[----:B-1----:R-:W2:Y:S01]  /*2700*/  @!P2 LD.E.128 R4, desc[UR4][R20.64] ;  /* 0x000000041404a980 */ /* 0x002ea2000c101d00 */
[----:B------:R-:W-:Y:S03]  /*2710*/  P2R R2, PR, RZ, 0x10 ;  /* 0x00000010ff027803 */ /* 0x000fe60000000000 */
[----:B--2---:R1:W-:Y:S01]  /*2720*/  @!P2 ST.E.128 desc[UR4][R18.64], R4 ;  /* 0x000000041200a985 */ /* 0x0043e2000c101d04 */
[----:B------:R-:W-:Y:S04]  /*2730*/  ISETP.LT.OR P2, PT, R103, R92, P0 ;  /* 0x0000005c6700720c */ /* 0x000fe80000741670 */
[----:B------:R-:W-:Y:S01]  /*2740*/  P2R R3, PR, RZ, 0x4 ;  /* 0x00000004ff037803 */ /* 0x000fe20000000000 */
[----:B-1----:R1:W2:Y:S08]  /*2750*/  @!P4 LD.E.128 R4, desc[UR4][R16.64] ;  /* 0x000000041004c980 */ /* 0x0022b0000c101d00 */
[C---:B-1----:R-:W-:Y:S04]  /*2760*/  @!P2 LEA R16, P0, R112.reuse, R20, 0x7 ;  /* 0x000000147010a211 */ /* 0x042fe800078038ff */
[----:B------:R-:W-:Y:S02]  /*2770*/  @!P2 LEA.HI.X R17, R112, R21, R113, 0x7, P0 ;  /* 0x000000157011a211 */ /* 0x000fe400000f3c71 */
[C---:B------:R-:W-:Y:S04]  /*2780*/  @!P2 LEA R28, P0, R216.reuse, R18, 0x7 ;  /* 0x00000012d81ca211 */ /* 0x040fe800078038ff */
[----:B------:R-:W-:Y:S01]  /*2790*/  @!P2 LEA.HI.X R29, R216, R19, R217, 0x7, P0 ;  /* 0x00000013d81da211 */ /* 0x000fe200000f3cd9 */
[----:B--2---:R1:W-:Y:S01]  /*27a0*/  @!P4 ST.E.128 desc[UR4][R22.64], R4 ;  /* 0x000000041600c985 */ /* 0x0043e2000c101d04 */
[C---:B------:R-:W-:Y:S04]  /*27b0*/  ISETP.GE.OR P4, PT, R101.reuse, R91, P3 ;  /* 0x0000005b6500720c */ /* 0x040fe80001f86670 */
[----:B------:R-:W-:Y:S11]  /*27c0*/  ISETP.LT.OR P4, PT, R101, R92, P4 ;  /* 0x0000005c6500720c */ /* 0x000ff60002781670 */
[----:B------:R-:W-:Y:S02]  /*27d0*/  @!UPT UIADD3 URZ, UPT, UPT, URZ, URZ, URZ ;  /* 0x000000fffffff290 */ /* 0x000fe4000fffe0ff */
[C---:B------:R-:W-:Y:S04]  /*27e0*/  @!P4 LEA R24, P0, R112.reuse, R20, 0x8 ;  /* 0x000000147018c211 */ /* 0x040fe800078040ff */
[----:B------:R-:W-:Y:S01]  /*27f0*/  @!P4 LEA.HI.X R25, R112, R21, R113, 0x8, P0 ;  /* 0x000000157019c211 */ /* 0x000fe200000f4471 */
[----:B-1----:R1:W2:Y:S01]  /*2800*/  @!P2 LD.E.128 R4, desc[UR4][R16.64] ;  /* 0x000000041004a980 */ /* 0x0022a2000c101d00 */
[C---:B------:R-:W-:Y:S04]  /*2810*/  @!P4 LEA R22, P0, R216.reuse, R18, 0x8 ;  /* 0x00000012d816c211 */ /* 0x040fe800078040ff */
[----:B------:R-:W-:Y:S02]  /*2820*/  @!P4 LEA.HI.X R23, R216, R19, R217, 0x8, P0 ;  /* 0x00000013d817c211 */ /* 0x000fe400000f44d9 */
[CC--:B------:R-:W-:Y:S04]  /*2830*/  ISETP.GE.OR P0, PT, R102.reuse, R91.reuse, P3 ;  /* 0x0000005b6600720c */ /* 0x0c0fe80001f06670 */
[-C--:B------:R-:W-:Y:S02]  /*2840*/  ISETP.LT.OR P1, PT, R102, R92.reuse, P0 ;  /* 0x0000005c6600720c */ /* 0x080fe40000721670 */
[CC--:B------:R-:W-:Y:S02]  /*2850*/  ISETP.GE.OR P0, PT, R99.reuse, R91.reuse, P3 ;  /* 0x0000005b6300720c */ /* 0x0c0fe40001f06670 */
[----:B------:R-:W-:Y:S02]  /*2860*/  P2R R8, PR, RZ, 0x2 ;  /* 0x00000002ff087803 */ /* 0x000fe40000000000 */
[-C--:B------:R-:W-:Y:S07]  /*2870*/  ISETP.LT.OR P0, PT, R99, R92.reuse, P0 ;  /* 0x0000005c6300720c */ /* 0x080fee0000701670 */
[----:B------:R-:W-:Y:S04]  /*2880*/  @!P1 IMAD.WIDE.U32 R26, R112, 0xc0, R20 ;  /* 0x000000c0701a9825 */ /* 0x000fe800078e0014 */
[----:B-1----:R-:W-:Y:S04]  /*2890*/  @!P1 IMAD R16, R113, 0xc0, RZ ;  /* 0x000000c071109824 */ /* 0x002fe800078e02ff */
[----:B------:R-:W-:Y:S02]  /*28a0*/  @!P1 IMAD.IADD R27, R27, 0x1, R16 ;  /* 0x000000011b1b9824 */ /* 0x000fe400078e0210 */
[----:B------:R-:W-:Y:S01]  /*28b0*/  @!P1 IMAD R16, R217, 0xc0, RZ ;  /* 0x000000c0d9109824 */ /* 0x000fe200078e02ff */
[----:B--2---:R1:W-:Y:S04]  /*28c0*/  @!P2 ST.E.128 desc[UR4][R28.64], R4 ;  /* 0x000000041c00a985 */ /* 0x0043e8000c101d04 */
[----:B-1----:R1:W2:Y:S02]  /*28d0*/  @!P1 LD.E.128 R4, desc[UR4][R26.64] ;  /* 0x000000041a049980 */ /* 0x0022a4000c101d00 */
[----:B-1----:R-:W-:Y:S04]  /*28e0*/  @!P1 IMAD.WIDE.U32 R26, R216, 0xc0, R18 ;  /* 0x000000c0d81a9825 */ /* 0x002fe800078e0012 */
[----:B------:R-:W-:Y:S05]  /*28f0*/  @!P1 IMAD.IADD R27, R27, 0x1, R16 ;  /* 0x000000011b1b9824 */ /* 0x000fea00078e0210 */
[----:B--2---:R1:W-:Y:S01]  /*2900*/  @!P1 ST.E.128 desc[UR4][R26.64], R4 ;  /* 0x000000041a009985 */ /* 0x0043e2000c101d04 */
[C---:B------:R-:W-:Y:S04]  /*2910*/  ISETP.GE.OR P1, PT, R100.reuse, R91, P3 ;  /* 0x0000005b6400720c */ /* 0x040fe80001f26670 */
[----:B------:R-:W-:Y:S11]  /*2920*/  ISETP.LT.OR P1, PT, R100, R92, P1 ;  /* 0x0000005c6400720c */ /* 0x000ff60000f21670 */
[----:B------:R-:W-:Y:S02]  /*2930*/  @!UPT UIADD3 URZ, UPT, UPT, URZ, URZ, URZ ;  /* 0x000000fffffff290 */ /* 0x000fe4000fffe0ff */
[----:B------:R-:W-:Y:S02]  /*2940*/  @!P1 IMAD R16, R113, 0x140, RZ ;  /* 0x0000014071109824 */ /* 0x000fe400078e02ff */
[----:B------:R-:W-:Y:S01]  /*2950*/  @!P1 IMAD R17, R217, 0x140, RZ ;  /* 0x00000140d9119824 */ /* 0x000fe200078e02ff */
[----:B-1----:R1:W2:Y:S02]  /*2960*/  @!P4 LD.E.128 R4, desc[UR4][R24.64] ;  /* 0x000000041804c980 */ /* 0x0022a4000c101d00 */
        /* <DEDUP_REMOVED lines=12> */
[----:B--2---:R1:W-:Y:S04]  /*2a30*/  @!P1 ST.E.128 desc[UR4][R22.64], R4 ;  /* 0x0000000416009985 */ /* 0x0043e8000c101d04 */
[----:B-1----:R-:W2:Y:S04]  /*2a40*/  @!P0 LD.E.128 R4, desc[UR4][R20.64] ;  /* 0x0000000414048980 */ /* 0x002ea8000c101d00 */
[----:B--2---:R1:W-:Y:S04]  /*2a50*/  @!P0 ST.E.128 desc[UR4][R18.64], R4 ;  /* 0x0000000412008985 */ /* 0x0043e8000c101d04 */
[----:B------:R-:W2:Y:S01]  /*2a60*/  LD.E R16, desc[UR4][R148.64+0xd0] ;  /* 0x0000d00494107980 */ /* 0x000ea2000c101900 */
[----:B-1----:R-:W-:Y:S03]  /*2a70*/  IADD3 R5, P2, PT, RZ, -UR6, RZ ;  /* 0x80000006ff057c10 */ /* 0x002fe6000ff5e0ff */
[----:B------:R-:W3:Y:S01]  /*2a80*/  LD.E R4, desc[UR4][R148.64+0x130] ;  /* 0x0001300494047980 */ /* 0x000ee2000c101900 */
[----:B--2---:R-:W-:Y:S01]  /*2a90*/  ISETP.NE.AND P6, PT, R16, RZ, PT ;  /* 0x000000ff1000720c */ /* 0x004fe20003fc5270 */
[----:B---3--:R-:W-:Y:S04]  /*2aa0*/  IMAD.SHL.U32 R4, R4, 0x100, RZ ;  /* 0x0000010004047824 */ /* 0x008fe800078e00ff */
[----:B------:R-:W-:Y:S05]  /*2ab0*/  IMAD.X R4, RZ, RZ, ~R4, P2 ;  /* 0x000000ffff047224 */ /* 0x000fea00010e0e04 */
[----:B------:R-:W-:Y:S04]  /*2ac0*/  SHF.R.S64 R5, R5, 0x1f, R4 ;  /* 0x0000001f05057819 */ /* 0x000fe80000001004 */
[----:B------:R-:W-:Y:S04]  /*2ad0*/  IADD3 R71, P2, PT, R71, R5, RZ ;  /* 0x0000000547477210 */ /* 0x000fe80007f5e0ff */
[----:B------:R-:W-:Y:S02]  /*2ae0*/  LEA.HI.X.SX32 R70, R4, R70, 0x1, P2 ;  /* 0x0000004604467211 */ /* 0x000fe400010f0eff */
[----:B------:R-:W-:Y:S01]  /*2af0*/  ISETP.GT.AND P2, PT, R89, R53, PT ;  /* 0x000000355900720c */ /* 0x000fe20003f44270 */
[----:B------:R-:W-:Y:S01]  /*2b00*/  @!UPT UIADD3 URZ, UPT, UPT, URZ, URZ, URZ ;  /* 0x000000fffffff290 */ /* 0x000fe2000fffe0ff */
[----:B------:R-:W-:Y:S11]  /*2b10*/  @P6 BRA `(.L_x_4512) ;  /* 0x0000000000fc6947 */ /* 0x000ff60003800000 */
[C---:B------:R-:W-:Y:S01]  /*2b20*/  LEA R20, P6, R81.reuse, R12, 0x1 ;  /* 0x0000000c51147211 */ /* 0x040fe200078c08ff */
[----:B------:R-:W-:Y:S01]  /*2b30*/  @!P5 IMAD.MOV.U32 R22, RZ, RZ, R77 ;  /* 0x000000ffff16d224 */ /* 0x000fe200078e004d */
[----:B------:R-:W-:Y:S01]  /*2b40*/  P2R R16, PR, RZ, 0x8 ;  /* 0x00000008ff107803 */ /* 0x000fe20000000000 */
[----:B------:R-:W-:Y:S01]  /*2b50*/  @!P5 IMAD.MOV.U32 R23, RZ, RZ, R76 ;  /* 0x000000ffff17d224 */ /* 0x000fe200078e004c */
        /* <DEDUP_REMOVED lines=12> */
[CC--:B-1----:R-:W-:Y:S04]  /*2c20*/  @!P3 LEA R22, P5, R214.reuse, R18.reuse, 0x6 ;  /* 0x00000012d616b211 */ /* 0x0c2fe800078a30ff */
[--C-:B------:R-:W-:Y:S02]  /*2c30*/  @!P3 LEA.HI.X R23, R214, R19, R215.reuse, 0x6, P5 ;  /* 0x00000013d617b211 */ /* 0x100fe400028f34d7 */
[----:B------:R-:W-:Y:S01]  /*2c40*/  ISETP.NE.AND P5, PT, R0, RZ, PT ;  /* 0x000000ff0000720c */ /* 0x000fe20003fa5270 */
[----:B------:R-:W-:Y:S11]  /*2c50*/  @!P6 IMAD R0, R215, 0xc0, RZ ;  /* 0x000000c0d700e824 */ /* 0x000ff600078e02ff */
[----:B------:R-:W-:Y:S01]  /*2c60*/  @!UPT UIADD3 URZ, UPT, UPT, URZ, URZ, URZ ;  /* 0x000000fffffff290 */ /* 0x000fe2000fffe0ff */
[----:B------:R-:W2:Y:S04]  /*2c70*/  @!P5 LD.E.128 R4, desc[UR4][R20.64] ;  /* 0x000000041404d980 */ /* 0x000ea8000c101d00 */
[----:B--2---:R1:W-:Y:S01]  /*2c80*/  @!P5 ST.E.128 desc[UR4][R18.64], R4 ;  /* 0x000000041200d985 */ /* 0x0043e2000c101d04 */
[----:B------:R-:W-:Y:S05]  /*2c90*/  @!P2 IADD3 R28, P5, PT, R20, R69, RZ ;  /* 0x00000045141ca210 */ /* 0x000fea0007fbe0ff */
[C---:B------:R-:W-:Y:S01]  /*2ca0*/  @!P2 IMAD.X R29, R21.reuse, 0x1, R68, P5 ;  /* 0x00000001151da824 */ /* 0x040fe200028e0644 */
[C---:B------:R-:W-:Y:S04]  /*2cb0*/  @!P2 LEA R24, P5, R214.reuse, R18, 0x7 ;  /* 0x00000012d618a211 */ /* 0x040fe800078a38ff */
[----:B------:R-:W-:Y:S01]  /*2cc0*/  @!P2 LEA.HI.X R25, R214, R19, R215, 0x7, P5 ;  /* 0x00000013d619a211 */ /* 0x000fe200028f3cd7 */
[----:B-1----:R-:W2:Y:S04]  /*2cd0*/  @!P3 LD.E.128 R4, desc[UR4][R26.64] ;  /* 0x000000041a04b980 */ /* 0x002ea8000c101d00 */
[----:B--2---:R1:W-:Y:S01]  /*2ce0*/  @!P3 ST.E.128 desc[UR4][R22.64], R4 ;  /* 0x000000041600b985 */ /* 0x0043e2000c101d04 */
[----:B------:R-:W-:Y:S02]  /*2cf0*/  ISETP.NE.AND P3, PT, R16, RZ, PT ;  /* 0x000000ff1000720c */ /* 0x000fe40003f65270 */
[----:B------:R-:W-:Y:S05]  /*2d00*/  @!P6 IADD3 R16, P5, PT, R20, R116, RZ ;  /* 0x000000741410e210 */ /* 0x000fea0007fbe0ff */
[----:B------:R-:W-:Y:S01]  /*2d10*/  @!P6 IMAD.X R17, R21, 0x1, R65, P5 ;  /* 0x000000011511e824 */ /* 0x000fe200028e0641 */
[----:B-1----:R-:W2:Y:S04]  /*2d20*/  @!P2 LD.E.128 R4, desc[UR4][R28.64] ;  /* 0x000000041c04a980 */ /* 0x002ea8000c101d00 */
[----:B--2---:R1:W-:Y:S01]  /*2d30*/  @!P2 ST.E.128 desc[UR4][R24.64], R4 ;  /* 0x000000041800a985 */ /* 0x0043e2000c101d04 */
[----:B------:R-:W-:Y:S02]  /*2d40*/  ISETP.NE.AND P2, PT, R2, RZ, PT ;  /* 0x000000ff0200720c */ /* 0x000fe40003f45270 */
[C---:B------:R-:W-:Y:S04]  /*2d50*/  @!P4 LEA R2, P5, R114.reuse, R20, 0x8 ;  /* 0x000000147202c211 */ /* 0x040fe800078a40ff */
[----:B------:R-:W-:Y:S01]  /*2d60*/  @!P4 LEA.HI.X R3, R114, R21, R115, 0x8, P5 ;  /* 0x000000157203c211 */ /* 0x000fe200028f4473 */
[----:B-1----:R1:W2:Y:S02]  /*2d70*/  @!P6 LD.E.128 R4, desc[UR4][R16.64] ;  /* 0x000000041004e980 */ /* 0x0022a4000c101d00 */
[C---:B-1----:R-:W-:Y:S04]  /*2d80*/  @!P6 IMAD.WIDE.U32 R16, R214.reuse, 0xc0, R18 ;  /* 0x000000c0d610e825 */ /* 0x042fe800078e0012 */
[----:B------:R-:W-:Y:S02]  /*2d90*/  @!P6 IMAD.IADD R17, R17, 0x1, R0 ;  /* 0x000000011111e824 */ /* 0x000fe400078e0200 */
[----:B------:R-:W-:Y:S03]  /*2da0*/  @!P1 IMAD R0, R115, 0x140, RZ ;  /* 0x0000014073009824 */ /* 0x000fe600078e02ff */
[----:B--2---:R1:W-:Y:S04]  /*2db0*/  @!P6 ST.E.128 desc[UR4][R16.64], R4 ;  /* 0x000000041000e985 */ /* 0x0043e8000c101d04 */
[----:B-1----:R1:W2:Y:S01]  /*2dc0*/  @!P4 LD.E.128 R4, desc[UR4][R2.64] ;  /* 0x000000040204c980 */ /* 0x0022a2000c101d00 */
        /* <DEDUP_REMOVED lines=20> */
.L_x_4512:
        /* <DEDUP_REMOVED lines=29> */
[----:B--2---:R-:W-:Y:S02]  /*30e0*/  @!P0 LOP3.LUT R0, R20, 0xffff0000, RZ, 0xc0, !PT ;  /* 0xffff000014008812 */ /* 0x004fe400078ec0ff */
[----:B------:R-:W-:Y:S02]  /*30f0*/  @!P0 SHF.L.U32 R26, R23, 0x10, RZ ;  /* 0x00000010171a8819 */ /* 0x000fe400000006ff */
[C---:B---3--:R-:W-:Y:S01]  /*3100*/  @!P0 LOP3.LUT R19, R24.reuse, 0xffff0000, RZ, 0xc0, !PT ;  /* 0xffff000018138812 */ /* 0x048fe200078ec0ff */
[----:B------:R-:W-:Y:S01]  /*3110*/  @!P0 IMAD.U32 R18, R24, 0x10000, RZ ;  /* 0x0001000018128824 */ /* 0x000fe200078e00ff */
[C---:B------:R-:W-:Y:S02]  /*3120*/  @!P0 SHF.L.U32 R24, R25.reuse, 0x10, RZ ;  /* 0x0000001019188819 */ /* 0x040fe400000006ff */
[----:B------:R-:W-:Y:S01]  /*3130*/  @!P0 LOP3.LUT R25, R25, 0xffff0000, RZ, 0xc0, !PT ;  /* 0xffff000019198812 */ /* 0x000fe200078ec0ff */
[----:B------:R-:W-:Y:S01]  /*3140*/  @!P0 FMUL.FTZ R32, R0, R18 ;  /* 0x0000001200208220 */ /* 0x000fe20000410000 */
[C---:B----4-:R-:W-:Y:S01]  /*3150*/  @!P0 SHF.L.U32 R4, R3.reuse, 0x10, RZ ;  /* 0x0000001003048819 */ /* 0x050fe200000006ff */
[----:B------:R-:W-:Y:S01]  /*3160*/  @!P0 IMAD.U32 R17, R2, 0x10000, RZ ;  /* 0x0001000002118824 */ /* 0x000fe200078e00ff */
[----:B------:R-:W-:Y:S01]  /*3170*/  @!P0 LOP3.LUT R5, R3, 0xffff0000, RZ, 0xc0, !PT ;  /* 0xffff000003058812 */ /* 0x000fe200078ec0ff */
[----:B------:R-:W-:Y:S01]  /*3180*/  @!P0 IMAD.U32 R3, R20, 0x10000, RZ ;  /* 0x0001000014038824 */ /* 0x000fe200078e00ff */
[----:B------:R-:W-:Y:S01]  /*3190*/  @!P0 LOP3.LUT R8, R2, 0xffff0000, RZ, 0xc0, !PT ;  /* 0xffff000002088812 */ /* 0x000fe200078ec0ff */
        /* <DEDUP_REMOVED lines=8> */
[----:B------:R-:W-:Y:S01]  /*3220*/  @!P0 FMUL.FTZ R2, R2, R8 ;  /* 0x0000000802028220 */ /* 0x000fe20000410000 */
[----:B------:R-:W-:Y:S01]  /*3230*/  @!P0 F2FP.BF16.F32.PACK_AB R0, R0, R32 ;  /* 0x000000200000823e */ /* 0x000fe200000010ff */
[----:B------:R-:W-:Y:S01]  /*3240*/  @!P0 FFMA.FTZ R38, R18, R8, -R38 ;  /* 0x0000000812268223 */ /* 0x000fe20000010826 */
[----:B------:R-:W-:Y:S02]  /*3250*/  @!P0 IMAD.U32 R8, R22, 0x10000, RZ ;  /* 0x0001000016088824 */ /* 0x000fe400078e00ff */
[C---:B------:R-:W-:Y:S01]  /*3260*/  @!P0 FMUL.FTZ R39, R3.reuse, R24 ;  /* 0x0000001803278220 */ /* 0x040fe20000410000 */
[----:B------:R-:W-:Y:S01]  /*3270*/  @!P0 FMUL.FTZ R3, R3, R4 ;  /* 0x0000000403038220 */ /* 0x000fe20000410000 */
[----:B------:R-:W-:Y:S01]  /*3280*/  @!P0 FMUL.FTZ R40, R17, R25 ;  /* 0x0000001911288220 */ /* 0x000fe20000410000 */
[----:B------:R-:W-:Y:S01]  /*3290*/  @!P0 FFMA.FTZ R2, R19, R18, R2 ;  /* 0x0000001213028223 */ /* 0x000fe20000010002 */
[----:B------:R-:W-:Y:S01]  /*32a0*/  MOV R18, R77 ;  /* 0x0000004d00127202 */ /* 0x000fe20000000f00 */
[----:B------:R-:W-:Y:S01]  /*32b0*/  @!P0 FFMA.FTZ R39, R8, R4, -R39 ;  /* 0x0000000408278223 */ /* 0x000fe20000010827 */
[-C--:B------:R-:W-:Y:S01]  /*32c0*/  @!P0 FMUL.FTZ R4, R17, R5.reuse ;  /* 0x0000000511048220 */ /* 0x080fe20000410000 */
[----:B------:R-:W-:Y:S01]  /*32d0*/  @!P0 FFMA.FTZ R3, R24, R8, R3 ;  /* 0x0000000818038223 */ /* 0x000fe20000010003 */
[----:B------:R-:W-:Y:S01]  /*32e0*/  @!P0 F2FP.BF16.F32.PACK_AB R2, R2, R38 ;  /* 0x000000260202823e */ /* 0x000fe200000010ff */
[----:B------:R-:W-:Y:S01]  /*32f0*/  @!P0 FFMA.FTZ R40, R26, R5, -R40 ;  /* 0x000000051a288223 */ /* 0x000fe20000010828 */
[----:B------:R-:W-:Y:S01]  /*3300*/  @!P0 FFMA.FTZ R4, R25, R26, R4 ;  /* 0x0000001a19048223 */ /* 0x000fe20000010004 */
[----:B------:R-:W-:Y:S01]  /*3310*/  @!P0 IMAD.MOV.U32 R20, RZ, RZ, R0 ;  /* 0x000000ffff148224 */ /* 0x000fe200078e0000 */
[----:B------:R-:W-:Y:S01]  /*3320*/  @!P0 F2FP.BF16.F32.PACK_AB R3, R3, R39 ;  /* 0x000000270303823e */ /* 0x000fe200000010ff */
[----:B------:R-:W-:Y:S01]  /*3330*/  IMAD.MOV.U32 R19, RZ, RZ, R76 ;  /* 0x000000ffff137224 */ /* 0x000fe200078e004c */
[----:B------:R-:W-:Y:S02]  /*3340*/  @!P0 MOV R21, R2 ;  /* 0x0000000200158202 */ /* 0x000fe40000000f00 */
[----:B------:R-:W-:Y:S02]  /*3350*/  @!P0 F2FP.BF16.F32.PACK_AB R4, R4, R40 ;  /* 0x000000280404823e */ /* 0x000fe400000010ff */
[----:B------:R-:W-:Y:S02]  /*3360*/  @!P0 MOV R22, R3 ;  /* 0x0000000300168202 */ /* 0x000fe40000000f00 */
[----:B------:R-:W-:Y:S05]  /*3370*/  @!P0 MOV R23, R4 ;  /* 0x0000000400178202 */ /* 0x000fea0000000f00 */
[----:B------:R1:W-:Y:S02]  /*3380*/  ST.E.128 desc[UR4][R18.64], R20 ;  /* 0x0000001412007985 */ /* 0x0003e4000c101d04 */
.L_x_4516:
[----:B------:R-:W-:Y:S05]  /*3390*/  BSYNC.RECONVERGENT B0 ;  /* 0x0000000000007941 */ /* 0x000fea0003800200 */
.L_x_4515:
        /* <DEDUP_REMOVED lines=13> */
[----:B------:R-:W-:Y:S02]  /*3470*/  @!P0 SHF.L.U32 R26, R23, 0x10, RZ ;  /* 0x00000010171a8819 */ /* 0x000fe400000006ff */
        /* <DEDUP_REMOVED lines=21> */
[----:B------:R-:W-:Y:S02]  /*35d0*/  @!P0 IMAD.U32 R8, R22, 0x10000, RZ ;  /* 0x0001000016088824 */ /* 0x000fe400078e00ff */
[C---:B------:R-:W-:Y:S01]  /*35e0*/  @!P0 FMUL.FTZ R38, R3.reuse, R24 ;  /* 0x0000001803268220 */ /* 0x040fe20000410000 */
[----:B------:R-:W-:Y:S01]  /*35f0*/  @!P0 MOV R20, R0 ;  /* 0x0000000000148202 */ /* 0x000fe20000000f00 */
[-C--:B------:R-:W-:Y:S01]  /*3600*/  @!P0 FMUL.FTZ R3, R3, R4.reuse ;  /* 0x0000000403038220 */ /* 0x080fe20000410000 */
[C---:B------:R-:W-:Y:S01]  /*3610*/  @!P0 FMUL.FTZ R39, R17.reuse, R25 ;  /* 0x0000001911278220 */ /* 0x040fe20000410000 */
[----:B------:R-:W-:Y:S01]  /*3620*/  @!P0 FFMA.FTZ R38, R8, R4, -R38 ;  /* 0x0000000408268223 */ /* 0x000fe20000010826 */
[-C--:B------:R-:W-:Y:S01]  /*3630*/  @!P0 FMUL.FTZ R4, R17, R5.reuse ;  /* 0x0000000511048220 */ /* 0x080fe20000410000 */
[----:B------:R-:W-:Y:S01]  /*3640*/  @!P0 FFMA.FTZ R2, R19, R18, R2 ;  /* 0x0000001213028223 */ /* 0x000fe20000010002 */
        /* <DEDUP_REMOVED lines=10> */
.L_x_4518:
[----:B------:R-:W-:Y:S05]  /*36f0*/  BSYNC.RECONVERGENT B0 ;  /* 0x0000000000007941 */ /* 0x000fea0003800200 */
.L_x_4517:
        /* <DEDUP_REMOVED lines=41> */
[----:B------:R-:W-:Y:S01]  /*3990*/  LEA R18, P5, R214, R30, 0x6 ;  /* 0x0000001ed6127211 */ /* 0x000fe200078a30ff */
[----:B------:R-:W-:Y:S01]  /*39a0*/  @!P0 FFMA.FTZ R3, R24, R8, R3 ;  /* 0x0000000818038223 */ /* 0x000fe20000010003 */
        /* <DEDUP_REMOVED lines=10> */
.L_x_4520:
[----:B------:R-:W-:Y:S05]  /*3a50*/  BSYNC.RECONVERGENT B0 ;  /* 0x0000000000007941 */ /* 0x000fea0003800200 */
.L_x_4519:
[----:B------:R-:W-:Y:S01]  /*3a60*/  ISETP.GE.OR P5, PT, R101, R91, P1 ;  /* 0x0000005b6500720c */ /* 0x000fe20000fa6670 */
[----:B------:R-:W-:Y:S04]  /*3a70*/  BSSY.RECONVERGENT B0, `(.L_x_4521) ;  /* 0x0000035000007945 */ /* 0x000fe80003800200 */
[----:B------:R-:W-:Y:S08]  /*3a80*/  @P6 BRA `(.L_x_4522) ;  /* 0x0000000000cc6947 */ /* 0x000ff00003800000 */
[----:B------:R-:W-:Y:S02]  /*3a90*/  ISETP.GE.AND P0, PT, R10, R16, PT ;  /* 0x000000100a00720c */ /* 0x000fe40003f06270 */
[----:B-123--:R-:W-:Y:S04]  /*3aa0*/  IADD3 R20, P6, PT, R36, R69, RZ ;  /* 0x0000004524147210 */ /* 0x00efe80007fde0ff */
        /* <DEDUP_REMOVED lines=49> */
.L_x_4522:
[----:B------:R-:W-:Y:S05]  /*3dc0*/  BSYNC.RECONVERGENT B0 ;  /* 0x0000000000007941 */ /* 0x000fea0003800200 */
.L_x_4521:
        /* <DEDUP_REMOVED lines=8> */
[----:B------:R-:W-:Y:S02]  /*3e50*/  ISETP.GE.AND P0, PT, R10, R16, PT ;  /* 0x000000100a00720c */ /* 0x000fe40003f06270 */
[----:B-1234-:R-:W-:Y:S04]  /*3e60*/  IADD3 R20, P6, PT, R36, R116, RZ ;  /* 0x0000007424147210 */ /* 0x01efe80007fde0ff */
[----:B------:R-:W-:Y:S06]  /*3e70*/  IADD3.X R21, PT, PT, R37, R65, RZ, P6, !PT ;  /* 0x0000004125157210 */ /* 0x000fec00037fe4ff */
[----:B------:R-:W2:Y:S01]  /*3e80*/  LD.E.128 R20, desc[UR4][R20.64] ;  /* 0x0000000414147980 */ /* 0x000ea2000c101d00 */
[C---:B------:R-:W-:Y:S04]  /*3e90*/  @!P0 IMAD.WIDE R24, R13.reuse, 0xc0, R28 ;  /* 0x000000c00d188825 */ /* 0x040fe800078e021c */
[----:B------:R-:W-:Y:S03]  /*3ea0*/  @!P0 IMAD.WIDE R2, R13, 0xc0, R6 ;  /* 0x000000c00d028825 */ /* 0x000fe600078e0206 */
[----:B------:R-:W3:Y:S06]  /*3eb0*/  @!P0 LD.E.64 R24, desc[UR4][R24.64] ;  /* 0x0000000418188980 */ /* 0x000eec000c101b00 */
[----:B------:R-:W4:Y:S01]  /*3ec0*/  @!P0 LD.E.64 R2, desc[UR4][R2.64] ;  /* 0x0000000402028980 */ /* 0x000f22000c101b00 */
[----:B--2---:R-:W-:Y:S01]  /*3ed0*/  @!P0 LOP3.LUT R0, R20, 0xffff0000, RZ, 0xc0, !PT ;  /* 0xffff000014008812 */ /* 0x004fe200078ec0ff */
[----:B------:R-:W-:Y:S01]  /*3ee0*/  @!P0 IMAD.U32 R26, R23, 0x10000, RZ ;  /* 0x00010000171a8824 */ /* 0x000fe200078e00ff */
[C---:B---3--:R-:W-:Y:S02]  /*3ef0*/  @!P0 SHF.L.U32 R18, R24.reuse, 0x10, RZ ;  /* 0x0000001018128819 */ /* 0x048fe400000006ff */
[----:B------:R-:W-:Y:S02]  /*3f00*/  @!P0 LOP3.LUT R19, R24, 0xffff0000, RZ, 0xc0, !PT ;  /* 0xffff000018138812 */ /* 0x000fe400078ec0ff */
[----:B------:R-:W-:Y:S01]  /*3f10*/  @!P0 SHF.L.U32 R24, R25, 0x10, RZ ;  /* 0x0000001019188819 */ /* 0x000fe200000006ff */
[----:B------:R-:W-:Y:S01]  /*3f20*/  @!P0 FMUL.FTZ R27, R0, R18 ;  /* 0x00000012001b8220 */ /* 0x000fe20000410000 */
[----:B----4-:R-:W-:Y:S01]  /*3f30*/  @!P0 SHF.L.U32 R17, R2, 0x10, RZ ;  /* 0x0000001002118819 */ /* 0x010fe200000006ff */
[C---:B------:R-:W-:Y:S01]  /*3f40*/  @!P0 IMAD.U32 R4, R3.reuse, 0x10000, RZ ;  /* 0x0001000003048824 */ /* 0x040fe200078e00ff */
        /* <DEDUP_REMOVED lines=12> */
[----:B------:R-:W-:Y:S01]  /*4010*/  @!P0 LOP3.LUT R17, R23, 0xffff0000, RZ, 0xc0, !PT ;  /* 0xffff000017118812 */ /* 0x000fe200078ec0ff */
[----:B------:R-:W-:Y:S01]  /*4020*/  @!P0 FFMA.FTZ R32, R18, R8, -R32 ;  /* 0x0000000812208223 */ /* 0x000fe20000010820 */
[----:B------:R-:W-:Y:S01]  /*4030*/  @!P0 SHF.L.U32 R8, R22, 0x10, RZ ;  /* 0x0000001016088819 */ /* 0x000fe200000006ff */
[C---:B------:R-:W-:Y:S01]  /*4040*/  @!P0 FMUL.FTZ R38, R3.reuse, R24 ;  /* 0x0000001803268220 */ /* 0x040fe20000410000 */
[----:B------:R-:W-:Y:S01]  /*4050*/  @!P0 F2FP.BF16.F32.PACK_AB R0, R0, R27 ;  /* 0x0000001b0000823e */ /* 0x000fe200000010ff */
[-C--:B------:R-:W-:Y:S01]  /*4060*/  @!P0 FMUL.FTZ R3, R3, R4.reuse ;  /* 0x0000000403038220 */ /* 0x080fe20000410000 */
[C---:B------:R-:W-:Y:S01]  /*4070*/  @!P0 FMUL.FTZ R39, R17.reuse, R25 ;  /* 0x0000001911278220 */ /* 0x040fe20000410000 */
[----:B------:R-:W-:Y:S01]  /*4080*/  @!P0 FFMA.FTZ R38, R8, R4, -R38 ;  /* 0x0000000408268223 */ /* 0x000fe20000010826 */
[----:B------:R-:W-:Y:S01]  /*4090*/  @!P0 MOV R20, R0 ;  /* 0x0000000000148202 */ /* 0x000fe20000000f00 */
[-C--:B------:R-:W-:Y:S01]  /*40a0*/  @!P0 FMUL.FTZ R4, R17, R5.reuse ;  /* 0x0000000511048220 */ /* 0x080fe20000410000 */
[----:B------:R-:W-:Y:S01]  /*40b0*/  @!P0 FFMA.FTZ R2, R19, R18, R2 ;  /* 0x0000001213028223 */ /* 0x000fe20000010002 */
[----:B------:R-:W-:Y:S01]  /*40c0*/  @!P0 FFMA.FTZ R3, R24, R8, R3 ;  /* 0x0000000818038223 */ /* 0x000fe20000010003 */
[----:B------:R-:W-:Y:S01]  /*40d0*/  @!P0 FFMA.FTZ R39, R26, R5, -R39 ;  /* 0x000000051a278223 */ /* 0x000fe20000010827 */
[----:B------:R-:W-:Y:S01]  /*40e0*/  @!P0 FFMA.FTZ R4, R25, R26, R4 ;  /* 0x0000001a19048223 */ /* 0x000fe20000010004 */
[----:B------:R-:W-:Y:S01]  /*40f0*/  IMAD.WIDE.U32 R18, R214, 0xc0, R30 ;  /* 0x000000c0d6127825 */ /* 0x000fe200078e001e */
[----:B------:R-:W-:Y:S02]  /*4100*/  @!P0 F2FP.BF16.F32.PACK_AB R2, R2, R32 ;  /* 0x000000200202823e */ /* 0x000fe400000010ff */
[----:B------:R-:W-:Y:S01]  /*4110*/  @!P0 F2FP.BF16.F32.PACK_AB R3, R3, R38 ;  /* 0x000000260303823e */ /* 0x000fe200000010ff */
[----:B------:R-:W-:Y:S01]  /*4120*/  IMAD R5, R215, 0xc0, RZ ;  /* 0x000000c0d7057824 */ /* 0x000fe200078e02ff */
[----:B------:R-:W-:Y:S01]  /*4130*/  @!P0 F2FP.BF16.F32.PACK_AB R4, R4, R39 ;  /* 0x000000270404823e */ /* 0x000fe200000010ff */
[----:B------:R-:W-:Y:S01]  /*4140*/  @!P0 IMAD.MOV.U32 R21, RZ, RZ, R2 ;  /* 0x000000ffff158224 */ /* 0x000fe200078e0002 */
[----:B------:R-:W-:Y:S02]  /*4150*/  @!P0 MOV R22, R3 ;  /* 0x0000000300168202 */ /* 0x000fe40000000f00 */
[----:B------:R-:W-:Y:S02]  /*4160*/  IADD3 R19, PT, PT, R5, R19, RZ ;  /* 0x0000001305137210 */ /* 0x000fe40007ffe0ff */
[----:B------:R-:W-:Y:S05]  /*4170*/  @!P0 MOV R23, R4 ;  /* 0x0000000400178202 */ /* 0x000fea0000000f00 */
[----:B------:R1:W-:Y:S02]  /*4180*/  ST.E.128 desc[UR4][R18.64], R20 ;  /* 0x0000001412007985 */ /* 0x0003e4000c101d04 */
.L_x_4524:
[----:B------:R-:W-:Y:S05]  /*4190*/  BSYNC.RECONVERGENT B0 ;  /* 0x0000000000007941 */ /* 0x000fea0003800200 */
.L_x_4523:
        /* <DEDUP_REMOVED lines=13> */
[----:B------:R-:W-:Y:S01]  /*4270*/  @!P0 LOP3.LUT R19, R24, 0xffff0000, RZ, 0xc0, !PT ;  /* 0xffff000018138812 */ /* 0x000fe200078ec0ff */
[C---:B------:R-:W-:Y:S01]  /*4280*/  @!P0 IMAD.U32 R24, R25.reuse, 0x10000, RZ ;  /* 0x0001000019188824 */ /* 0x040fe200078e00ff */
[----:B------:R-:W-:Y:S01]  /*4290*/  @!P0 LOP3.LUT R25, R25, 0xffff0000, RZ, 0xc0, !PT ;  /* 0xffff000019198812 */ /* 0x000fe200078ec0ff */
[----:B------:R-:W-:Y:S01]  /*42a0*/  @!P0 FMUL.FTZ R27, R0, R18 ;  /* 0x00000012001b8220 */ /* 0x000fe20000410000 */
[C---:B----4-:R-:W-:Y:S01]  /*42b0*/  @!P0 SHF.L.U32 R17, R2.reuse, 0x10, RZ ;  /* 0x0000001002118819 */ /* 0x050fe200000006ff */
[C---:B------:R-:W-:Y:S01]  /*42c0*/  @!P0 IMAD.U32 R4, R3.reuse, 0x10000, RZ ;  /* 0x0001000003048824 */ /* 0x040fe200078e00ff */
[----:B------:R-:W-:Y:S02]  /*42d0*/  @!P0 LOP3.LUT R5, R3, 0xffff0000, RZ, 0xc0, !PT ;  /* 0xffff000003058812 */ /* 0x000fe400078ec0ff */
[----:B------:R-:W-:Y:S01]  /*42e0*/  @!P0 LOP3.LUT R8, R2, 0xffff0000, RZ, 0xc0, !PT ;  /* 0xffff000002088812 */ /* 0x000fe200078ec0ff */
[----:B------:R-:W-:Y:S01]  /*42f0*/  @!P0 FMUL.FTZ R0, R0, R17 ;  /* 0x0000001100008220 */ /* 0x000fe20000410000 */
[----:B------:R-:W-:Y:S02]  /*4300*/  @!P0 SHF.L.U32 R3, R20, 0x10, RZ ;  /* 0x0000001014038819 */ /* 0x000fe400000006ff */
[C---:B------:R-:W-:Y:S03]  /*4310*/  @!P0 LOP3.LUT R2, R21.reuse, 0xffff0000, RZ, 0xc0, !PT ;  /* 0xffff000015028812 */ /* 0x040fe600078ec0ff */
[----:B------:R-:W-:Y:S01]  /*4320*/  @!P0 FFMA.FTZ R0, R18, R3, R0 ;  /* 0x0000000312008223 */ /* 0x000fe20000010000 */
[----:B------:R-:W-:Y:S02]  /*4330*/  @!P0 IMAD.U32 R18, R21, 0x10000, RZ ;  /* 0x0001000015128824 */ /* 0x000fe400078e00ff */
[----:B------:R-:W-:Y:S01]  /*4340*/  @!P0 FMUL.FTZ R32, R2, R19 ;  /* 0x0000001302208220 */ /* 0x000fe20000410000 */
[----:B------:R-:W-:Y:S01]  /*4350*/  @!P0 FFMA.FTZ R27, R3, R17, -R27 ;  /* 0x00000011031b8223 */ /* 0x000fe2000001081b */
        /* <DEDUP_REMOVED lines=25> */
.L_x_4526:
[----:B------:R-:W-:Y:S05]  /*44f0*/  BSYNC.RECONVERGENT B0 ;  /* 0x0000000000007941 */ /* 0x000fea0003800200 */
.L_x_4525:
[----:B------:R-:W-:Y:S04]  /*4500*/  BSSY.RECONVERGENT B0, `(.L_x_4527) ;  /* 0x0000037000007945 */ /* 0x000fe80003800200 */
[----:B------:R-:W-:Y:S05]  /*4510*/  @P4 BRA `(.L_x_4528) ;  /* 0x0000000000d44947 */ /* 0x000fea0003800000 */
[----:B------:R-:W-:Y:S01]  /*4520*/  ISETP.GE.AND P0, PT, R10, R16, PT ;  /* 0x000000100a00720c */ /* 0x000fe20003f06270 */
[----:B------:R-:W-:Y:S04]  /*4530*/  IMAD.WIDE.U32 R4, R114, 0x140, R36 ;  /* 0x0000014072047825 */ /* 0x000fe800078e0024 */
[----:B------:R-:W-:Y:S05]  /*4540*/  IMAD R0, R115, 0x140, RZ ;  /* 0x0000014073007824 */ /* 0x000fea00078e02ff */
[----:B------:R-:W-:Y:S03]  /*4550*/  IADD3 R5, PT, PT, R0, R5, RZ ;  /* 0x0000000500057210 */ /* 0x000fe60007ffe0ff */
[C---:B------:R-:W-:Y:S02]  /*4560*/  @!P0 IMAD.WIDE R24, R13.reuse, 0x140, R28 ;  /* 0x000001400d188825 */ /* 0x040fe400078e021c */
[----:B-1234-:R-:W2:Y:S02]  /*4570*/  LD.E.128 R20, desc[UR4][R4.64] ;  /* 0x0000000404147980 */ /* 0x01eea4000c101d00 */
[----:B------:R-:W-:Y:S06]  /*4580*/  @!P0 IMAD.WIDE R2, R13, 0x140, R6 ;  /* 0x000001400d028825 */ /* 0x000fec00078e0206 */
[----:B------:R-:W3:Y:S06]  /*4590*/  @!P0 LD.E.64 R24, desc[UR4][R24.64] ;  /* 0x0000000418188980 */ /* 0x000eec000c101b00 */
[----:B------:R-:W4:Y:S01]  /*45a0*/  @!P0 LD.E.64 R2, desc[UR4][R2.64] ;  /* 0x0000000402028980 */ /* 0x000f22000c101b00 */
[----:B--2---:R-:W-:Y:S02]  /*45b0*/  @!P0 LOP3.LUT R0, R20, 0xffff0000, RZ, 0xc0, !PT ;  /* 0xffff000014008812 */ /* 0x004fe400078ec0ff */
[----:B------:R-:W-:Y:S02]  /*45c0*/  @!P0 SHF.L.U32 R26, R23, 0x10, RZ ;  /* 0x00000010171a8819 */ /* 0x000fe400000006ff */
[C---:B---3--:R-:W-:Y:S02]  /*45d0*/  @!P0 SHF.L.U32 R18, R24.reuse, 0x10, RZ ;  /* 0x0000001018128819 */ /* 0x048fe400000006ff */
[----:B------:R-:W-:Y:S02]  /*45e0*/  @!P0 LOP3.LUT R19, R24, 0xffff0000, RZ, 0xc0, !PT ;  /* 0xffff000018138812 */ /* 0x000fe400078ec0ff */
[----:B------:R-:W-:Y:S01]  /*45f0*/  @!P0 SHF.L.U32 R24, R25, 0x10, RZ ;  /* 0x0000001019188819 */ /* 0x000fe200000006ff */
[----:B------:R-:W-:Y:S01]  /*4600*/  @!P0 FMUL.FTZ R27, R0, R18 ;  /* 0x00000012001b8220 */ /* 0x000fe20000410000 */
[----:B----4-:R-:W-:Y:S02]  /*4610*/  @!P0 SHF.L.U32 R17, R2, 0x10, RZ ;  /* 0x0000001002118819 */ /* 0x010fe400000006ff */
[C---:B------:R-:W-:Y:S02]  /*4620*/  @!P0 SHF.L.U32 R4, R3.reuse, 0x10, RZ ;  /* 0x0000001003048819 */ /* 0x040fe400000006ff */
[----:B------:R-:W-:Y:S01]  /*4630*/  @!P0 LOP3.LUT R5, R3, 0xffff0000, RZ, 0xc0, !PT ;  /* 0xffff000003058812 */ /* 0x000fe200078ec0ff */
[----:B------:R-:W-:Y:S01]  /*4640*/  @!P0 FMUL.FTZ R0, R0, R17 ;  /* 0x0000001100008220 */ /* 0x000fe20000410000 */
[----:B------:R-:W-:Y:S02]  /*4650*/  @!P0 LOP3.LUT R8, R2, 0xffff0000, RZ, 0xc0, !PT ;  /* 0xffff000002088812 */ /* 0x000fe400078ec0ff */
[----:B------:R-:W-:Y:S02]  /*4660*/  @!P0 SHF.L.U32 R3, R20, 0x10, RZ ;  /* 0x0000001014038819 */ /* 0x000fe400000006ff */
[----:B------:R-:W-:Y:S02]  /*4670*/  @!P0 LOP3.LUT R2, R21, 0xffff0000, RZ, 0xc0, !PT ;  /* 0xffff000015028812 */ /* 0x000fe400078ec0ff */
[----:B------:R-:W-:Y:S01]  /*4680*/  @!P0 LOP3.LUT R25, R25, 0xffff0000, RZ, 0xc0, !PT ;  /* 0xffff000019198812 */ /* 0x000fe200078ec0ff */
        /* <DEDUP_REMOVED lines=27> */
[----:B------:R-:W-:Y:S02]  /*4840*/  @!P0 MOV R22, R3 ;  /* 0x0000000300168202 */ /* 0x000fe40000000f00 */
[----:B------:R-:W-:Y:S05]  /*4850*/  @!P0 MOV R23, R4 ;  /* 0x0000000400178202 */ /* 0x000fea0000000f00 */
[----:B------:R1:W-:Y:S02]  /*4860*/  ST.E.128 desc[UR4][R18.64], R20 ;  /* 0x0000001412007985 */ /* 0x0003e4000c101d04 */
.L_x_4528:
[----:B------:R-:W-:Y:S05]  /*4870*/  BSYNC.RECONVERGENT B0 ;  /* 0x0000000000007941 */ /* 0x000fea0003800200 */
.L_x_4527:
        /* <DEDUP_REMOVED lines=8> */
[----:B-1-34-:R-:W2:Y:S02]  /*4900*/  LD.E.128 R16, desc[UR4][R36.64] ;  /* 0x0000000424107980 */ /* 0x01aea4000c101d00 */
        /* <DEDUP_REMOVED lines=19> */
[----:B------:R-:W-:Y:S01]  /*4a40*/  @!P0 FFMA.FTZ R24, R3, R7, -R24 ;  /* 0x0000000703188223 */ /* 0x000fe20000010818 */
[----:B------:R-:W-:Y:S01]  /*4a50*/  @!P0 LOP3.LUT R3, R18, 0xffff0000, RZ, 0xc0, !PT ;  /* 0xffff000012038812 */ /* 0x000fe200078ec0ff */
[C---:B------:R-:W-:Y:S01]  /*4a60*/  @!P0 FMUL.FTZ R25, R2.reuse, R20 ;  /* 0x0000001402198220 */ /* 0x040fe20000410000 */
[----:B------:R-:W-:Y:S01]  /*4a70*/  @!P0 LOP3.LUT R7, R19, 0xffff0000, RZ, 0xc0, !PT ;  /* 0xffff000013078812 */ /* 0x000fe200078ec0ff */
[----:B------:R-:W-:Y:S01]  /*4a80*/  @!P0 FMUL.FTZ R2, R2, R6 ;  /* 0x0000000602028220 */ /* 0x000fe20000410000 */
[----:B------:R-:W-:Y:S01]  /*4a90*/  @!P0 F2FP.BF16.F32.PACK_AB R0, R0, R24 ;  /* 0x000000180000823e */ /* 0x000fe200000010ff */
[----:B------:R-:W-:Y:S01]  /*4aa0*/  @!P0 FFMA.FTZ R25, R8, R6, -R25 ;  /* 0x0000000608198223 */ /* 0x000fe20000010819 */
[----:B------:R-:W-:Y:S01]  /*4ab0*/  @!P0 SHF.L.U32 R6, R18, 0x10, RZ ;  /* 0x0000001012068819 */ /* 0x000fe200000006ff */
[C---:B------:R-:W-:Y:S01]  /*4ac0*/  @!P0 FMUL.FTZ R26, R3.reuse, R21 ;  /* 0x00000015031a8220 */ /* 0x040fe20000410000 */
[----:B------:R-:W-:Y:S01]  /*4ad0*/  @!P0 FMUL.FTZ R3, R3, R4 ;  /* 0x0000000403038220 */ /* 0x000fe20000410000 */
[C---:B------:R-:W-:Y:S01]  /*4ae0*/  @!P0 FMUL.FTZ R27, R7.reuse, R22 ;  /* 0x00000016071b8220 */ /* 0x040fe20000410000 */
[----:B------:R-:W-:Y:S01]  /*4af0*/  @!P0 FFMA.FTZ R2, R20, R8, R2 ;  /* 0x0000000814028223 */ /* 0x000fe20000010002 */
[----:B------:R-:W-:Y:S01]  /*4b00*/  @!P0 FFMA.FTZ R26, R6, R4, -R26 ;  /* 0x00000004061a8223 */ /* 0x000fe2000001081a */
[-C--:B------:R-:W-:Y:S01]  /*4b10*/  @!P0 FMUL.FTZ R4, R7, R5.reuse ;  /* 0x0000000507048220 */ /* 0x080fe20000410000 */
[----:B------:R-:W-:Y:S01]  /*4b20*/  @!P0 FFMA.FTZ R3, R21, R6, R3 ;  /* 0x0000000615038223 */ /* 0x000fe20000010003 */
[----:B------:R-:W-:Y:S01]  /*4b30*/  @!P0 FFMA.FTZ R27, R23, R5, -R27 ;  /* 0x00000005171b8223 */ /* 0x000fe2000001081b */
[----:B------:R-:W-:Y:S01]  /*4b40*/  @!P0 F2FP.BF16.F32.PACK_AB R2, R2, R25 ;  /* 0x000000190202823e */ /* 0x000fe200000010ff */
[----:B------:R-:W-:Y:S01]  /*4b50*/  @!P0 FFMA.FTZ R4, R22, R23, R4 ;  /* 0x0000001716048223 */ /* 0x000fe20000010004 */
[----:B------:R-:W-:Y:S01]  /*4b60*/  IMAD R5, R215, 0x180, RZ ;  /* 0x00000180d7057824 */ /* 0x000fe200078e02ff */
[----:B------:R-:W-:Y:S01]  /*4b70*/  @!P0 F2FP.BF16.F32.PACK_AB R3, R3, R26 ;  /* 0x0000001a0303823e */ /* 0x000fe200000010ff */
[----:B------:R-:W-:Y:S01]  /*4b80*/  @!P0 IMAD.MOV.U32 R16, RZ, RZ, R0 ;  /* 0x000000ffff108224 */ /* 0x000fe200078e0000 */
[----:B------:R-:W-:Y:S02]  /*4b90*/  @!P0 MOV R17, R2 ;  /* 0x0000000200118202 */ /* 0x000fe40000000f00 */
[----:B------:R-:W-:Y:S02]  /*4ba0*/  @!P0 F2FP.BF16.F32.PACK_AB R4, R4, R27 ;  /* 0x0000001b0404823e */ /* 0x000fe400000010ff */
[----:B------:R-:W-:Y:S02]  /*4bb0*/  IADD3 R31, PT, PT, R5, R31, RZ ;  /* 0x0000001f051f7210 */ /* 0x000fe40007ffe0ff */
[----:B------:R-:W-:Y:S02]  /*4bc0*/  @!P0 MOV R18, R3 ;  /* 0x0000000300128202 */ /* 0x000fe40000000f00 */
[----:B------:R-:W-:Y:S05]  /*4bd0*/  @!P0 MOV R19, R4 ;  /* 0x0000000400138202 */ /* 0x000fea0000000f00 */
[----:B------:R1:W-:Y:S02]  /*4be0*/  ST.E.128 desc[UR4][R30.64], R16 ;  /* 0x000000101e007985 */ /* 0x0003e4000c101d04 */
.L_x_4530:
[----:B------:R-:W-:Y:S05]  /*4bf0*/  BSYNC.RECONVERGENT B0 ;  /* 0x0000000000007941 */ /* 0x000fea0003800200 */
.L_x_4529:
[----:B------:R-:W5:Y:S02]  /*4c00*/  LD.E R0, desc[UR4][R148.64+0xd0] ;  /* 0x0000d00494007980 */ /* 0x000f64000c101900 */
[----:B-----5:R-:W-:Y:S05]  /*4c10*/  IMAD.U32 R0, R0, -0x80, RZ ;  /* 0xffffff8000007824 */ /* 0x020fea00078e00ff */
[C---:B------:R-:W-:Y:S02]  /*4c20*/  LEA R14, P1, R0.reuse, R14, 0x1 ;  /* 0x0000000e000e7211 */ /* 0x040fe400078208ff */
[C---:B------:R-:W-:Y:S02]  /*4c30*/  LEA R34, P0, R0.reuse, R34, 0x1 ;  /* 0x0000002200227211 */ /* 0x040fe400078008ff */
[C---:B------:R-:W-:Y:S02]  /*4c40*/  LEA.HI.X.SX32 R15, R0.reuse, R15, 0x1, P1 ;  /* 0x0000000f000f7211 */ /* 0x040fe400008f0eff */
[----:B------:R-:W-:Y:S01]  /*4c50*/  LEA.HI.X.SX32 R35, R0, R35, 0x1, P0 ;  /* 0x0000002300237211 */ /* 0x000fe200000f0eff */
[----:B------:R-:W-:Y:S05]  /*4c60*/  BRA `(.L_x_4513) ;  /* 0x0000002c00e87947 */ /* 0x000fea0003800000 */
.L_x_4514:
[----:B------:R-:W-:Y:S01]  /*4c70*/  LEA.HI R18, R16, R16, RZ, 0x1 ;  /* 0x0000001010127211 */ /* 0x000fe200078f08ff */
[----:B------:R-:W2:Y:S01]  /*4c80*/  LD.E R0, desc[UR4][R148.64+0xc0] ;  /* 0x0000c00494007980 */ /* 0x000ea2000c101900 */
[----:B------:R-:W-:Y:S02]  /*4c90*/  BSSY.RECONVERGENT B0, `(.L_x_4531) ;  /* 0x000005f000007945 */ /* 0x000fe40003800200 */
[----:B------:R-:W-:Y:S04]  /*4ca0*/  SHF.R.S32.HI R18, RZ, 0x1, R18 ;  /* 0x00000001ff127819 */ /* 0x000fe80000011412 */
[----:B------:R-:W-:Y:S01]  /*4cb0*/  ISETP.GE.AND P1, PT, R10, R18, PT ;  /* 0x000000120a00720c */ /* 0x000fe20003f26270 */
        /* <DEDUP_REMOVED lines=10> */
[----:B------:R1:W2:Y:S07]  /*4d60*/  LD.E.128 R36, desc[UR4][R8.64] ;  /* 0x0000000408247980 */ /* 0x0002ae000c101d00 */
[----:B------:R-:W-:Y:S01]  /*4d70*/  @!P0 SEL R3, R17, RZ, P1 ;  /* 0x000000ff11038207 */ /* 0x000fe20000800000 */
[----:B------:R-:W-:Y:S01]  /*4d80*/  @!P0 IMAD.WIDE R4, R18, 0x2, R8 ;  /* 0x0000000212048825 */ /* 0x000fe200078e0208 */
[----:B------:R-:W-:Y:S03]  /*4d90*/  @!P0 SEL R0, R107, RZ, P1 ;  /* 0x000000ff6b008207 */ /* 0x000fe60000800000 */
[C---:B------:R-:W-:Y:S01]  /*4da0*/  @!P0 IMAD.SHL.U32 R2, R3.reuse, 0x2, RZ ;  /* 0x0000000203028824 */ /* 0x040fe200078e00ff */
[----:B------:R-:W-:Y:S01]  /*4db0*/  @!P0 SHF.L.U64.HI R0, R3, 0x1, R0 ;  /* 0x0000000103008819 */ /* 0x000fe20000010200 */
[----:B------:R-:W3:Y:S03]  /*4dc0*/  @!P0 LD.E.128 R4, desc[UR4][R4.64] ;  /* 0x0000000404048980 */ /* 0x000ee6000c101d00 */
[----:B------:R-:W-:Y:S04]  /*4dd0*/  @!P0 IADD3 R40, P5, PT, R2, R73, RZ ;  /* 0x0000004902288210 */ /* 0x000fe80007fbe0ff */
[----:B------:R-:W-:Y:S02]  /*4de0*/  @!P0 IADD3.X R41, PT, PT, R0, R72, RZ, P5, !PT ;  /* 0x0000004800298210 */ /* 0x000fe40002ffe4ff */
[----:B------:R-:W-:Y:S04]  /*4df0*/  @!P0 IADD3 R2, P5, PT, R2, R75, RZ ;  /* 0x0000004b02028210 */ /* 0x000fe80007fbe0ff */
[----:B------:R-:W4:Y:S01]  /*4e00*/  @!P0 LD.E.128 R40, desc[UR4][R40.64] ;  /* 0x0000000428288980 */ /* 0x000f22000c101d00 */
[----:B------:R-:W-:Y:S01]  /*4e10*/  @!P0 IMAD.X R3, R0, 0x1, R74, P5 ;  /* 0x0000000100038824 */ /* 0x000fe200028e064a */
[----:B------:R-:W-:Y:S02]  /*4e20*/  PLOP3.LUT P5, PT, PT, PT, PT, 0x80, 0x8 ;  /* 0x000000000008781c */ /* 0x000fe40003faf070 */
[----:B------:R-:W-:Y:S04]  /*4e30*/  @!P0 PLOP3.LUT P5, PT, P1, PT, PT, 0x80, 0x8 ;  /* 0x000000000008881c */ /* 0x000fe80000faf070 */
[----:B------:R5:W2:Y:S01]  /*4e40*/  @!P0 LD.E.128 R28, desc[UR4][R2.64] ;  /* 0x00000004021c8980 */ /* 0x000aa2000c101d00 */
[C---:B---3--:R-:W-:Y:S01]  /*4e50*/  @!P0 LOP3.LUT R20, R7.reuse, 0xffff0000, RZ, 0xc0, !PT ;  /* 0xffff000007148812 */ /* 0x048fe200078ec0ff */
[----:B-1----:R-:W-:Y:S01]  /*4e60*/  @!P0 IMAD.U32 R8, R7, 0x10000, RZ ;  /* 0x0001000007088824 */ /* 0x002fe200078e00ff */
[C---:B------:R-:W-:Y:S01]  /*4e70*/  @!P0 SHF.L.U32 R0, R4.reuse, 0x10, RZ ;  /* 0x0000001004008819 */ /* 0x040fe200000006ff */
[C---:B-----5:R-:W-:Y:S01]  /*4e80*/  @!P0 IMAD.U32 R3, R5.reuse, 0x10000, RZ ;  /* 0x0001000005038824 */ /* 0x060fe200078e00ff */
[----:B------:R-:W-:Y:S02]  /*4e90*/  @!P0 LOP3.LUT R2, R4, 0xffff0000, RZ, 0xc0, !PT ;  /* 0xffff000004028812 */ /* 0x000fe400078ec0ff */
[----:B------:R-:W-:Y:S02]  /*4ea0*/  @!P0 LOP3.LUT R4, R5, 0xffff0000, RZ, 0xc0, !PT ;  /* 0xffff000005048812 */ /* 0x000fe400078ec0ff */
[C---:B------:R-:W-:Y:S02]  /*4eb0*/  @!P0 SHF.L.U32 R5, R6.reuse, 0x10, RZ ;  /* 0x0000001006058819 */ /* 0x040fe400000006ff */
[----:B------:R-:W-:Y:S02]  /*4ec0*/  @!P0 LOP3.LUT R6, R6, 0xffff0000, RZ, 0xc0, !PT ;  /* 0xffff000006068812 */ /* 0x000fe400078ec0ff */
[C---:B----4-:R-:W-:Y:S01]  /*4ed0*/  @!P0 LOP3.LUT R19, R43.reuse, 0xffff0000, RZ, 0xc0, !PT ;  /* 0xffff00002b138812 */ /* 0x050fe200078ec0ff */
[----:B------:R-:W-:Y:S01]  /*4ee0*/  @!P0 IMAD.U32 R7, R43, 0x10000, RZ ;  /* 0x000100002b078824 */ /* 0x000fe200078e00ff */
[----:B------:R-:W-:Y:S01]  /*4ef0*/  @!P0 SHF.L.U32 R26, R40, 0x10, RZ ;  /* 0x00000010281a8819 */ /* 0x000fe200000006ff */
[----:B------:R-:W-:Y:S01]  /*4f00*/  @!P0 IMAD.U32 R24, R41, 0x10000, RZ ;  /* 0x0001000029188824 */ /* 0x000fe200078e00ff */
[C---:B------:R-:W-:Y:S01]  /*4f10*/  @!P0 SHF.L.U32 R22, R42.reuse, 0x10, RZ ;  /* 0x000000102a168819 */ /* 0x040fe200000006ff */
[----:B------:R-:W-:Y:S01]  /*4f20*/  @!P5 FADD.FTZ R19, -R19, -RZ ;  /* 0x800000ff1313d221 */ /* 0x000fe20000010100 */
[----:B------:R-:W-:Y:S01]  /*4f30*/  @!P0 LOP3.LUT R21, R42, 0xffff0000, RZ, 0xc0, !PT ;  /* 0xffff00002a158812 */ /* 0x000fe200078ec0ff */
[----:B------:R-:W-:Y:S01]  /*4f40*/  @!P5 FADD.FTZ R7, -R7, -RZ ;  /* 0x800000ff0707d221 */ /* 0x000fe20000010100 */
[----:B------:R-:W-:Y:S01]  /*4f50*/  @!P0 LOP3.LUT R25, R40, 0xffff0000, RZ, 0xc0, !PT ;  /* 0xffff000028198812 */ /* 0x000fe200078ec0ff */
[----:B------:R-:W-:Y:S01]  /*4f60*/  @!P5 FADD.FTZ R22, -R22, -RZ ;  /* 0x800000ff1616d221 */ /* 0x000fe20000010100 */
[----:B------:R-:W-:Y:S01]  /*4f70*/  @!P0 LOP3.LUT R23, R41, 0xffff0000, RZ, 0xc0, !PT ;  /* 0xffff000029178812 */ /* 0x000fe200078ec0ff */
[----:B------:R-:W-:Y:S01]  /*4f80*/  @!P5 FADD.FTZ R21, -R21, -RZ ;  /* 0x800000ff1515d221 */ /* 0x000fe20000010100 */
[----:B--2---:R-:W-:Y:S01]  /*4f90*/  @!P0 LOP3.LUT R27, R30, 0xffff0000, RZ, 0xc0, !PT ;  /* 0xffff00001e1b8812 */ /* 0x004fe200078ec0ff */
[----:B------:R-:W-:Y:S01]  /*4fa0*/  @!P5 FADD.FTZ R26, -R26, -RZ ;  /* 0x800000ff1a1ad221 */ /* 0x000fe20000010100 */
[----:B------:R-:W-:Y:S01]  /*4fb0*/  @!P0 FMUL.FTZ R7, R8, R7 ;  /* 0x0000000708078220 */ /* 0x000fe20000410000 */
[----:B------:R-:W-:Y:S01]  /*4fc0*/  @!P0 FMUL.FTZ R8, R20, R19 ;  /* 0x0000001314088220 */ /* 0x000fe20000410000 */
[----:B------:R-:W-:Y:S01]  /*4fd0*/  @!P0 SHF.L.U32 R20, R28, 0x10, RZ ;  /* 0x000000101c148819 */ /* 0x000fe200000006ff */
[----:B------:R-:W-:Y:S01]  /*4fe0*/  @!P5 FADD.FTZ R25, -R25, -RZ ;  /* 0x800000ff1919d221 */ /* 0x000fe20000010100 */
[----:B------:R-:W-:Y:S01]  /*4ff0*/  @!P0 SHF.L.U32 R19, R36, 0x10, RZ ;  /* 0x0000001024138819 */ /* 0x000fe200000006ff */
[----:B------:R-:W-:Y:S01]  /*5000*/  @!P5 FADD.FTZ R23, -R23, -RZ ;  /* 0x800000ff1717d221 */ /* 0x000fe20000010100 */
[----:B------:R-:W-:Y:S01]  /*5010*/  @!P5 FADD.FTZ R24, -R24, -RZ ;  /* 0x800000ff1818d221 */ /* 0x000fe20000010100 */
[----:B------:R-:W-:Y:S01]  /*5020*/  @!P0 FMUL.FTZ R6, R6, R21 ;  /* 0x0000001506068220 */ /* 0x000fe20000410000 */
        /* <DEDUP_REMOVED lines=8> */
[----:B------:R-:W-:Y:S01]  /*50b0*/  @!P0 FMUL.FTZ R3, R3, R24 ;  /* 0x0000001803038220 */ /* 0x000fe20000410000 */
[----:B------:R-:W-:Y:S02]  /*50c0*/  @!P0 IMAD.U32 R23, R37, 0x10000, RZ ;  /* 0x0001000025178824 */ /* 0x000fe400078e00ff */
[----:B------:R-:W-:Y:S01]  /*50d0*/  @!P0 FFMA.FTZ R0, R19, R20, R0 ;  /* 0x0000001413008223 */ /* 0x000fe20000010000 */
[----:B------:R-:W-:Y:S01]  /*50e0*/  @!P0 LOP3.LUT R19, R37, 0xffff0000, RZ, 0xc0, !PT ;  /* 0xffff000025138812 */ /* 0x000fe200078ec0ff */
[----:B------:R-:W-:Y:S01]  /*50f0*/  @!P0 IMAD.U32 R24, R29, 0x10000, RZ ;  /* 0x000100001d188824 */ /* 0x000fe200078e00ff */
[C---:B------:R-:W-:Y:S01]  /*5100*/  @!P0 SHF.L.U32 R20, R38.reuse, 0x10, RZ ;  /* 0x0000001026148819 */ /* 0x040fe200000006ff */
[----:B------:R-:W-:Y:S01]  /*5110*/  @!P0 FFMA.FTZ R2, R21, R22, R2 ;  /* 0x0000001615028223 */ /* 0x000fe20000010002 */
[----:B------:R-:W-:Y:S01]  /*5120*/  @!P0 LOP3.LUT R21, R38, 0xffff0000, RZ, 0xc0, !PT ;  /* 0xffff000026158812 */ /* 0x000fe200078ec0ff */
[----:B------:R-:W-:Y:S01]  /*5130*/  @!P0 FFMA.FTZ R3, R23, R24, R3 ;  /* 0x0000001817038223 */ /* 0x000fe20000010003 */
[----:B------:R-:W-:Y:S01]  /*5140*/  @!P0 LOP3.LUT R29, R31, 0xffff0000, RZ, 0xc0, !PT ;  /* 0xffff00001f1d8812 */ /* 0x000fe200078ec0ff */
[C---:B------:R-:W-:Y:S01]  /*5150*/  @!P0 IMAD.U32 R22, R39.reuse, 0x10000, RZ ;  /* 0x0001000027168824 */ /* 0x040fe200078e00ff */
[----:B------:R-:W-:Y:S01]  /*5160*/  @!P0 LOP3.LUT R23, R39, 0xffff0000, RZ, 0xc0, !PT ;  /* 0xffff000027178812 */ /* 0x000fe200078ec0ff */
[----:B------:R-:W-:Y:S01]  /*5170*/  @!P0 IMAD.U32 R28, R31, 0x10000, RZ ;  /* 0x000100001f1c8824 */ /* 0x000fe200078e00ff */
[----:B------:R-:W-:Y:S01]  /*5180*/  @!P0 F2FP.BF16.F32.PACK_AB R0, R2, R0 ;  /* 0x000000000200823e */ /* 0x000fe200000010ff */
[----:B------:R-:W-:Y:S01]  /*5190*/  @!P0 FFMA.FTZ R4, R19, R25, R4 ;  /* 0x0000001913048223 */ /* 0x000fe20000010004 */
[----:B------:R-:W-:Y:S01]  /*51a0*/  MOV R2, R77 ;  /* 0x0000004d00027202 */ /* 0x000fe20000000f00 */
[----:B------:R-:W-:Y:S01]  /*51b0*/  @!P0 FFMA.FTZ R5, R20, R26, R5 ;  /* 0x0000001a14058223 */ /* 0x000fe20000010005 */
[----:B------:R-:W-:Y:S01]  /*51c0*/  @!P0 MOV R36, R0 ;  /* 0x0000000000248202 */ /* 0x000fe20000000f00 */
[----:B------:R-:W-:Y:S01]  /*51d0*/  @!P0 FFMA.FTZ R6, R21, R27, R6 ;  /* 0x0000001b15068223 */ /* 0x000fe20000010006 */
[----:B------:R-:W-:Y:S01]  /*51e0*/  @!P0 FFMA.FTZ R7, R22, R28, R7 ;  /* 0x0000001c16078223 */ /* 0x000fe20000010007 */
[----:B------:R-:W-:Y:S01]  /*51f0*/  @!P0 FFMA.FTZ R8, R23, R29, R8 ;  /* 0x0000001d17088223 */ /* 0x000fe20000010008 */
[----:B------:R-:W-:Y:S02]  /*5200*/  @!P0 F2FP.BF16.F32.PACK_AB R3, R4, R3 ;  /* 0x000000030403823e */ /* 0x000fe400000010ff */
[----:B------:R-:W-:Y:S02]  /*5210*/  @!P0 F2FP.BF16.F32.PACK_AB R5, R6, R5 ;  /* 0x000000050605823e */ /* 0x000fe400000010ff */
[----:B------:R-:W-:Y:S01]  /*5220*/  @!P0 F2FP.BF16.F32.PACK_AB R7, R8, R7 ;  /* 0x000000070807823e */ /* 0x000fe200000010ff */
[----:B------:R-:W-:Y:S01]  /*5230*/  @!P0 IMAD.MOV.U32 R37, RZ, RZ, R3 ;  /* 0x000000ffff258224 */ /* 0x000fe200078e0003 */
[----:B------:R-:W-:Y:S01]  /*5240*/  @!P0 MOV R38, R5 ;  /* 0x0000000500268202 */ /* 0x000fe20000000f00 */
[----:B------:R-:W-:Y:S02]  /*5250*/  IMAD.MOV.U32 R3, RZ, RZ, R76 ;  /* 0x000000ffff037224 */ /* 0x000fe400078e004c */
[----:B------:R-:W-:Y:S05]  /*5260*/  @!P0 IMAD.MOV.U32 R39, RZ, RZ, R7 ;  /* 0x000000ffff278224 */ /* 0x000fea00078e0007 */
[----:B------:R1:W-:Y:S02]  /*5270*/  ST.E.128 desc[UR4][R2.64], R36 ;  /* 0x0000002402007985 */ /* 0x0003e4000c101d04 */
.L_x_4532:
[----:B------:R-:W-:Y:S05]  /*5280*/  BSYNC.RECONVERGENT B0 ;  /* 0x0000000000007941 */ /* 0x000fea0003800200 */
.L_x_4531:
        /* <DEDUP_REMOVED lines=20> */
[----:B------:R-:W-:Y:S02]  /*53d0*/  @!P0 IADD3.X R121, PT, PT, R0, R72, RZ, P5, !PT ;  /* 0x0000004800798210 */ /* 0x000fe40002ffe4ff */
[----:B------:R-:W-:Y:S04]  /*53e0*/  @!P0 IADD3 R2, P5, PT, R2, R75, RZ ;  /* 0x0000004b02028210 */ /* 0x000fe80007fbe0ff */
[----:B------:R-:W4:Y:S01]  /*53f0*/  @!P0 LD.E.128 R120, desc[UR4][R120.64] ;  /* 0x0000000478788980 */ /* 0x000f22000c101d00 */
[----:B------:R-:W-:Y:S01]  /*5400*/  @!P0 IMAD.X R3, R0, 0x1, R74, P5 ;  /* 0x0000000100038824 */ /* 0x000fe200028e064a */
[----:B------:R-:W-:Y:S02]  /*5410*/  PLOP3.LUT P5, PT, PT, PT, PT, 0x80, 0x8 ;  /* 0x000000000008781c */ /* 0x000fe40003faf070 */
[----:B------:R-:W-:Y:S04]  /*5420*/  @!P0 PLOP3.LUT P5, PT, P1, PT, PT, 0x80, 0x8 ;  /* 0x000000000008881c */ /* 0x000fe80000faf070 */
[----:B------:R1:W5:Y:S01]  /*5430*/  @!P0 LD.E.128 R40, desc[UR4][R2.64] ;  /* 0x0000000402288980 */ /* 0x000362000c101d00 */
[C---:B---3--:R-:W-:Y:S01]  /*5440*/  @!P0 SHF.L.U32 R8, R7.reuse, 0x10, RZ ;  /* 0x0000001007088819 */ /* 0x048fe200000006ff */
[C---:B------:R-:W-:Y:S01]  /*5450*/  @!P0 IMAD.U32 R0, R4.reuse, 0x10000, RZ ;  /* 0x0001000004008824 */ /* 0x040fe200078e00ff */
[----:B------:R-:W-:Y:S02]  /*5460*/  @!P0 LOP3.LUT R22, R7, 0xffff0000, RZ, 0xc0, !PT ;  /* 0xffff000007168812 */ /* 0x000fe400078ec0ff */
[----:B-1----:R-:W-:Y:S02]  /*5470*/  @!P0 LOP3.LUT R2, R4, 0xffff0000, RZ, 0xc0, !PT ;  /* 0xffff000004028812 */ /* 0x002fe400078ec0ff */
[C---:B------:R-:W-:Y:S02]  /*5480*/  @!P0 SHF.L.U32 R3, R5.reuse, 0x10, RZ ;  /* 0x0000001005038819 */ /* 0x040fe400000006ff */
[----:B------:R-:W-:Y:S01]  /*5490*/  @!P0 LOP3.LUT R4, R5, 0xffff0000, RZ, 0xc0, !PT ;  /* 0xffff000005048812 */ /* 0x000fe200078ec0ff */
[C---:B------:R-:W-:Y:S01]  /*54a0*/  @!P0 IMAD.U32 R5, R6.reuse, 0x10000, RZ ;  /* 0x0001000006058824 */ /* 0x040fe200078e00ff */
[----:B------:R-:W-:Y:S02]  /*54b0*/  @!P0 LOP3.LUT R6, R6, 0xffff0000, RZ, 0xc0, !PT ;  /* 0xffff000006068812 */ /* 0x000fe400078ec0ff */
[C---:B----4-:R-:W-:Y:S01]  /*54c0*/  @!P0 SHF.L.U32 R7, R123.reuse, 0x10, RZ ;  /* 0x000000107b078819 */ /* 0x050fe200000006ff */
[----:B------:R-:W-:Y:S01]  /*54d0*/  @!P0 IMAD.U32 R24, R122, 0x10000, RZ ;  /* 0x000100007a188824 */ /* 0x000fe200078e00ff */
[----:B------:R-:W-:Y:S01]  /*54e0*/  @!P0 LOP3.LUT R19, R123, 0xffff0000, RZ, 0xc0, !PT ;  /* 0xffff00007b138812 */ /* 0x000fe200078ec0ff */
[----:B------:R-:W-:Y:S01]  /*54f0*/  @!P0 IMAD.U32 R28, R120, 0x10000, RZ ;  /* 0x00010000781c8824 */ /* 0x000fe200078e00ff */
[----:B------:R-:W-:Y:S01]  /*5500*/  @!P0 LOP3.LUT R23, R122, 0xffff0000, RZ, 0xc0, !PT ;  /* 0xffff00007a178812 */ /* 0x000fe200078ec0ff */
[----:B------:R-:W-:Y:S01]  /*5510*/  @!P5 FADD.FTZ R24, -R24, -RZ ;  /* 0x800000ff1818d221 */ /* 0x000fe20000010100 */
[----:B------:R-:W-:Y:S01]  /*5520*/  @!P0 LOP3.LUT R27, R120, 0xffff0000, RZ, 0xc0, !PT ;  /* 0xffff0000781b8812 */ /* 0x000fe200078ec0ff */
[----:B------:R-:W-:Y:S01]  /*5530*/  @!P5 FADD.FTZ R19, -R19, -RZ ;  /* 0x800000ff1313d221 */ /* 0x000fe20000010100 */
[----:B------:R-:W-:Y:S01]  /*5540*/  @!P0 SHF.L.U32 R26, R121, 0x10, RZ ;  /* 0x00000010791a8819 */ /* 0x000fe200000006ff */
[----:B------:R-:W-:Y:S01]  /*5550*/  @!P5 FADD.FTZ R23, -R23, -RZ ;  /* 0x800000ff1717d221 */ /* 0x000fe20000010100 */
[----:B------:R-:W-:Y:S01]  /*5560*/  @!P0 LOP3.LUT R25, R121, 0xffff0000, RZ, 0xc0, !PT ;  /* 0xffff000079198812 */ /* 0x000fe200078ec0ff */
[----:B------:R-:W-:Y:S01]  /*5570*/  @!P5 FADD.FTZ R7, -R7, -RZ ;  /* 0x800000ff0707d221 */ /* 0x000fe20000010100 */
[----:B-----5:R-:W-:Y:S01]  /*5580*/  @!P0 LOP3.LUT R29, R42, 0xffff0000, RZ, 0xc0, !PT ;  /* 0xffff00002a1d8812 */ /* 0x020fe200078ec0ff */
[----:B------:R-:W-:Y:S01]  /*5590*/  @!P5 FADD.FTZ R28, -R28, -RZ ;  /* 0x800000ff1c1cd221 */ /* 0x000fe20000010100 */
[----:B------:R-:W-:Y:S01]  /*55a0*/  @!P0 SHF.L.U32 R30, R43, 0x10, RZ ;  /* 0x000000102b1e8819 */ /* 0x000fe200000006ff */
[----:B------:R-:W-:Y:S01]  /*55b0*/  @!P5 FADD.FTZ R25, -R25, -RZ ;  /* 0x800000ff1919d221 */ /* 0x000fe20000010100 */
[----:B------:R-:W-:Y:S01]  /*55c0*/  @!P0 LOP3.LUT R31, R43, 0xffff0000, RZ, 0xc0, !PT ;  /* 0xffff00002b1f8812 */ /* 0x000fe200078ec0ff */
[----:B------:R-:W-:Y:S01]  /*55d0*/  @!P0 FMUL.FTZ R7, R8, R7 ;  /* 0x0000000708078220 */ /* 0x000fe20000410000 */
[----:B------:R-:W-:Y:S01]  /*55e0*/  @!P5 FADD.FTZ R27, -R27, -RZ ;  /* 0x800000ff1b1bd221 */ /* 0x000fe20000010100 */
[----:B------:R-:W-:Y:S01]  /*55f0*/  @!P5 FADD.FTZ R26, -R26, -RZ ;  /* 0x800000ff1a1ad221 */ /* 0x000fe20000010100 */
[----:B------:R-:W-:Y:S01]  /*5600*/  @!P0 FMUL.FTZ R8, R22, R19 ;  /* 0x0000001316088220 */ /* 0x000fe20000410000 */
[----:B--2---:R-:W-:Y:S02]  /*5610*/  @!P0 IMAD.U32 R19, R36, 0x10000, RZ ;  /* 0x0001000024138824 */ /* 0x004fe400078e00ff */
[----:B------:R-:W-:Y:S01]  /*5620*/  @!P0 FMUL.FTZ R6, R6, R23 ;  /* 0x0000001706068220 */ /* 0x000fe20000410000 */
[----:B------:R-:W-:Y:S01]  /*5630*/  @!P0 LOP3.LUT R23, R36, 0xffff0000, RZ, 0xc0, !PT ;  /* 0xffff000024178812 */ /* 0x000fe200078ec0ff */
[----:B------:R-:W-:Y:S02]  /*5640*/  @!P0 IMAD.U32 R22, R40, 0x10000, RZ ;  /* 0x0001000028168824 */ /* 0x000fe400078e00ff */
[----:B------:R-:W-:Y:S01]  /*5650*/  @!P0 FMUL.FTZ R0, R0, R28 ;  /* 0x0000001c00008220 */ /* 0x000fe20000410000 */
[----:B------:R-:W-:Y:S01]  /*5660*/  @!P0 FMUL.FTZ R5, R5, R24 ;  /* 0x0000001805058220 */ /* 0x000fe20000410000 */
[----:B------:R-:W-:Y:S01]  /*5670*/  @!P0 LOP3.LUT R24, R40, 0xffff0000, RZ, 0xc0, !PT ;  /* 0xffff000028188812 */ /* 0x000fe200078ec0ff */
[----:B------:R-:W-:Y:S01]  /*5680*/  @!P0 FMUL.FTZ R4, R4, R25 ;  /* 0x0000001904048220 */ /* 0x000fe20000410000 */
[----:B------:R-:W-:Y:S01]  /*5690*/  @!P0 SHF.L.U32 R25, R37, 0x10, RZ ;  /* 0x0000001025198819 */ /* 0x000fe200000006ff */
[----:B------:R-:W-:Y:S01]  /*56a0*/  @!P0 FMUL.FTZ R2, R2, R27 ;  /* 0x0000001b02028220 */ /* 0x000fe20000410000 */
[----:B------:R-:W-:Y:S01]  /*56b0*/  @!P0 LOP3.LUT R27, R41, 0xffff0000, RZ, 0xc0, !PT ;  /* 0xffff0000291b8812 */ /* 0x000fe200078ec0ff */
[----:B------:R-:W-:Y:S01]  /*56c0*/  @!P0 FMUL.FTZ R3, R3, R26 ;  /* 0x0000001a03038220 */ /* 0x000fe20000410000 */
[----:B------:R-:W-:Y:S01]  /*56d0*/  @!P0 SHF.L.U32 R26, R41, 0x10, RZ ;  /* 0x00000010291a8819 */ /* 0x000fe200000006ff */
[----:B------:R-:W-:Y:S01]  /*56e0*/  @!P0 FFMA.FTZ R0, R19, R22, R0 ;  /* 0x0000001613008223 */ /* 0x000fe20000010000 */
        /* <DEDUP_REMOVED lines=22> */
.L_x_4534:
[----:B------:R-:W-:Y:S05]  /*5850*/  BSYNC.RECONVERGENT B0 ;  /* 0x0000000000007941 */ /* 0x000fea0003800200 */
.L_x_4533:
        /* <DEDUP_REMOVED lines=8> */
[----:B-1----:R-:W-:Y:S02]  /*58e0*/  @!P0 SEL R2, R17, RZ, P1 ;  /* 0x000000ff11028207 */ /* 0x002fe40000800000 */
        /* <DEDUP_REMOVED lines=12> */
[----:B--2---:R-:W2:Y:S01]  /*59b0*/  LD.E.128 R36, desc[UR4][R2.64] ;  /* 0x0000000402247980 */ /* 0x004ea2000c101d00 */
[----:B------:R-:W-:Y:S01]  /*59c0*/  @!P0 IMAD.X R23, R0, 0x1, R74, P5 ;  /* 0x0000000100178824 */ /* 0x000fe200028e064a */
[----:B------:R-:W-:Y:S02]  /*59d0*/  PLOP3.LUT P5, PT, PT, PT, PT, 0x80, 0x8 ;  /* 0x000000000008781c */ /* 0x000fe40003faf070 */
[----:B------:R-:W-:Y:S04]  /*59e0*/  @!P0 PLOP3.LUT P5, PT, P1, PT, PT, 0x80, 0x8 ;  /* 0x000000000008881c */ /* 0x000fe80000faf070 */
[----:B------:R-:W4:Y:S08]  /*59f0*/  @!P0 LD.E.128 R4, desc[UR4][R4.64] ;  /* 0x0000000404048980 */ /* 0x000f30000c101d00 */
[----:B------:R3:W5:Y:S02]  /*5a00*/  @!P0 LD.E.128 R40, desc[UR4][R22.64] ;  /* 0x0000000416288980 */ /* 0x000764000c101d00 */
[C---:B---3--:R-:W-:Y:S01]  /*5a10*/  @!P0 LOP3.LUT R22, R26.reuse, 0xffff0000, RZ, 0xc0, !PT ;  /* 0xffff00001a168812 */ /* 0x048fe200078ec0ff */
[----:B------:R-:W-:Y:S01]  /*5a20*/  @!P0 IMAD.U32 R3, R25, 0x10000, RZ ;  /* 0x0001000019038824 */ /* 0x000fe200078e00ff */
[C---:B------:R-:W-:Y:S01]  /*5a30*/  @!P0 SHF.L.U32 R19, R27.reuse, 0x10, RZ ;  /* 0x000000101b138819 */ /* 0x040fe200000006ff */
[----:B------:R-:W-:Y:S01]  /*5a40*/  @!P0 IMAD.U32 R23, R26, 0x10000, RZ ;  /* 0x000100001a178824 */ /* 0x000fe200078e00ff */
[----:B------:R-:W-:Y:S01]  /*5a50*/  @!P0 SHF.L.U32 R0, R24, 0x10, RZ ;  /* 0x0000001018008819 */ /* 0x000fe200000006ff */
[----:B------:R-:W-:Y:S01]  /*5a60*/  @!P5 FADD.FTZ R22, -R22, -RZ ;  /* 0x800000ff1616d221 */ /* 0x000fe20000010100 */
[----:B------:R-:W-:Y:S01]  /*5a70*/  @!P0 LOP3.LUT R8, R27, 0xffff0000, RZ, 0xc0, !PT ;  /* 0xffff00001b088812 */ /* 0x000fe200078ec0ff */
        /* <DEDUP_REMOVED lines=9> */
[C---:B----4-:R-:W-:Y:S01]  /*5b10*/  @!P0 LOP3.LUT R28, R4.reuse, 0xffff0000, RZ, 0xc0, !PT ;  /* 0xffff0000041c8812 */ /* 0x050fe200078ec0ff */
[----:B------:R-:W-:Y:S01]  /*5b20*/  @!P0 IMAD.U32 R29, R4, 0x10000, RZ ;  /* 0x00010000041d8824 */ /* 0x000fe200078e00ff */
[C---:B------:R-:W-:Y:S01]  /*5b30*/  @!P0 LOP3.LUT R27, R5.reuse, 0xffff0000, RZ, 0xc0, !PT ;  /* 0xffff0000051b8812 */ /* 0x040fe200078ec0ff */
[----:B------:R-:W-:Y:S01]  /*5b40*/  @!P0 IMAD.U32 R4, R5, 0x10000, RZ ;  /* 0x0001000005048824 */ /* 0x000fe200078e00ff */
[C---:B------:R-:W-:Y:S01]  /*5b50*/  @!P0 SHF.L.U32 R5, R6.reuse, 0x10, RZ ;  /* 0x0000001006058819 */ /* 0x040fe200000006ff */
[----:B------:R-:W-:Y:S01]  /*5b60*/  @!P0 IMAD.U32 R24, R7, 0x10000, RZ ;  /* 0x0001000007188824 */ /* 0x000fe200078e00ff */
[----:B------:R-:W-:Y:S01]  /*5b70*/  @!P0 LOP3.LUT R6, R6, 0xffff0000, RZ, 0xc0, !PT ;  /* 0xffff000006068812 */ /* 0x000fe200078ec0ff */
[----:B------:R-:W-:Y:S01]  /*5b80*/  @!P0 FMUL.FTZ R0, R29, R0 ;  /* 0x000000001d008220 */ /* 0x000fe20000410000 */
[----:B------:R-:W-:Y:S01]  /*5b90*/  @!P0 LOP3.LUT R26, R7, 0xffff0000, RZ, 0xc0, !PT ;  /* 0xffff0000071a8812 */ /* 0x000fe200078ec0ff */
[----:B------:R-:W-:Y:S01]  /*5ba0*/  @!P0 FMUL.FTZ R7, R24, R19 ;  /* 0x0000001318078220 */ /* 0x000fe20000410000 */
[----:B-----5:R-:W-:Y:S01]  /*5bb0*/  @!P0 LOP3.LUT R24, R40, 0xffff0000, RZ, 0xc0, !PT ;  /* 0xffff000028188812 */ /* 0x020fe200078ec0ff */
[----:B------:R-:W-:Y:S01]  /*5bc0*/  @!P0 FMUL.FTZ R6, R6, R22 ;  /* 0x0000001606068220 */ /* 0x000fe20000410000 */
[----:B------:R-:W-:Y:S01]  /*5bd0*/  @!P0 LOP3.LUT R29, R42, 0xffff0000, RZ, 0xc0, !PT ;  /* 0xffff00002a1d8812 */ /* 0x000fe200078ec0ff */
[----:B--2---:R-:W-:Y:S01]  /*5be0*/  @!P0 IMAD.U32 R19, R36, 0x10000, RZ ;  /* 0x0001000024138824 */ /* 0x004fe200078e00ff */
[C---:B------:R-:W-:Y:S01]  /*5bf0*/  @!P0 SHF.L.U32 R30, R43.reuse, 0x10, RZ ;  /* 0x000000102b1e8819 */ /* 0x040fe200000006ff */
[----:B------:R-:W-:Y:S01]  /*5c00*/  @!P0 IMAD.U32 R22, R40, 0x10000, RZ ;  /* 0x0001000028168824 */ /* 0x000fe200078e00ff */
[----:B------:R-:W-:Y:S01]  /*5c10*/  @!P0 LOP3.LUT R31, R43, 0xffff0000, RZ, 0xc0, !PT ;  /* 0xffff00002b1f8812 */ /* 0x000fe200078ec0ff */
[----:B------:R-:W-:Y:S01]  /*5c20*/  @!P0 FMUL.FTZ R5, R5, R23 ;  /* 0x0000001705058220 */ /* 0x000fe20000410000 */
[----:B------:R-:W-:Y:S01]  /*5c30*/  @!P0 LOP3.LUT R23, R36, 0xffff0000, RZ, 0xc0, !PT ;  /* 0xffff000024178812 */ /* 0x000fe200078ec0ff */
[----:B------:R-:W-:Y:S01]  /*5c40*/  @!P0 FMUL.FTZ R3, R4, R3 ;  /* 0x0000000304038220 */ /* 0x000fe20000410000 */
[----:B------:R-:W-:Y:S01]  /*5c50*/  @!P0 FMUL.FTZ R4, R27, R25 ;  /* 0x000000191b048220 */ /* 0x000fe20000410000 */
[----:B------:R-:W-:Y:S01]  /*5c60*/  @!P0 SHF.L.U32 R25, R37, 0x10, RZ ;  /* 0x0000001025198819 */ /* 0x000fe200000006ff */
[----:B------:R-:W-:Y:S01]  /*5c70*/  @!P0 FMUL.FTZ R8, R26, R8 ;  /* 0x000000081a088220 */ /* 0x000fe20000410000 */
[----:B------:R-:W-:Y:S01]  /*5c80*/  @!P0 SHF.L.U32 R26, R41, 0x10, RZ ;  /* 0x00000010291a8819 */ /* 0x000fe200000006ff */
[----:B------:R-:W-:Y:S01]  /*5c90*/  @!P0 FFMA.FTZ R0, R19, R22, R0 ;  /* 0x0000001613008223 */ /* 0x000fe20000010000 */
[----:B------:R-:W-:Y:S01]  /*5ca0*/  @!P0 LOP3.LUT R27, R41, 0xffff0000, RZ, 0xc0, !PT ;  /* 0xffff0000291b8812 */ /* 0x000fe200078ec0ff */
[----:B------:R-:W-:Y:S01]  /*5cb0*/  @!P0 FMUL.FTZ R2, R28, R2 ;  /* 0x000000021c028220 */ /* 0x000fe20000410000 */
[----:B------:R-:W-:Y:S01]  /*5cc0*/  @!P0 LOP3.LUT R19, R37, 0xffff0000, RZ, 0xc0, !PT ;  /* 0xffff000025138812 */ /* 0x000fe200078ec0ff */
[C---:B------:R-:W-:Y:S02]  /*5cd0*/  @!P0 IMAD.U32 R22, R38.reuse, 0x10000, RZ ;  /* 0x0001000026168824 */ /* 0x040fe400078e00ff */
[----:B------:R-:W-:Y:S01]  /*5ce0*/  @!P0 FFMA.FTZ R2, R23, R24, R2 ;  /* 0x0000001817028223 */ /* 0x000fe20000010002 */
        /* <DEDUP_REMOVED lines=21> */
.L_x_4536:
[----:B------:R-:W-:Y:S05]  /*5e40*/  BSYNC.RECONVERGENT B0 ;  /* 0x0000000000007941 */ /* 0x000fea0003800200 */
.L_x_4535:
[-C--:B------:R-:W-:Y:S01]  /*5e50*/  ISETP.LT.OR P5, PT, R103, R92.reuse, P6 ;  /* 0x0000005c6700720c */ /* 0x080fe200037a1670 */
[----:B------:R-:W-:Y:S01]  /*5e60*/  BSSY.RECONVERGENT B0, `(.L_x_4537) ;  /* 0x000005c000007945 */ /* 0x000fe20003800200 */
[C---:B------:R-:W-:Y:S04]  /*5e70*/  ISETP.GE.OR P0, PT, R102.reuse, R91, P4 ;  /* 0x0000005b6600720c */ /* 0x040fe80002706670 */
[----:B------:R-:W-:Y:S07]  /*5e80*/  ISETP.LT.OR P6, PT, R102, R92, P0 ;  /* 0x0000005c6600720c */ /* 0x000fee00007c1670 */
[----:B------:R-:W-:Y:S06]  /*5e90*/  @P5 BRA `(.L_x_4538) ;  /* 0x0000000400605947 */ /* 0x000fec0003800000 */
[----:B------:R-:W-:Y:S11]  /*5ea0*/  ISETP.GE.AND P0, PT, R10, R16, PT ;  /* 0x000000100a00720c */ /* 0x000ff60003f06270 */
[----:B------:R-:W-:Y:S02]  /*5eb0*/  @!UPT UIADD3 URZ, UPT, UPT, URZ, URZ, URZ ;  /* 0x000000fffffff290 */ /* 0x000fe4000fffe0ff */
[----:B-1----:R-:W-:Y:S02]  /*5ec0*/  @!P0 SEL R2, R17, RZ, P1 ;  /* 0x000000ff11028207 */ /* 0x002fe40000800000 */
[----:B------:R-:W-:Y:S02]  /*5ed0*/  @!P0 SEL R0, R107, RZ, P1 ;  /* 0x000000ff6b008207 */ /* 0x000fe40000800000 */
[----:B------:R-:W-:Y:S05]  /*5ee0*/  @!P0 IADD3 R2, P5, PT, R98, R2, RZ ;  /* 0x0000000262028210 */ /* 0x000fea0007fbe0ff */
[----:B------:R-:W-:Y:S02]  /*5ef0*/  @!P0 IMAD.X R0, R86, 0x1, R0, P5 ;  /* 0x0000000156008824 */ /* 0x000fe400028e0600 */
[C---:B---3--:R-:W-:Y:S03]  /*5f00*/  @!P0 IMAD.SHL.U32 R22, R2.reuse, 0x2, RZ ;  /* 0x0000000202168824 */ /* 0x048fe600078e00ff */
        /* <DEDUP_REMOVED lines=81> */
.L_x_4538:
[----:B------:R-:W-:Y:S05]  /*6420*/  BSYNC.RECONVERGENT B0 ;  /* 0x0000000000007941 */ /* 0x000fea0003800200 */
.L_x_4537:
[----:B------:R-:W-:Y:S04]  /*6430*/  BSSY.RECONVERGENT B0, `(.L_x_4539) ;  /* 0x000005a000007945 */ /* 0x000fe80003800200 */
[----:B------:R-:W-:Y:S05]  /*6440*/  @P6 BRA `(.L_x_4540) ;  /* 0x0000000400606947 */ /* 0x000fea0003800000 */
[----:B------:R-:W-:Y:S02]  /*6450*/  ISETP.GE.AND P0, PT, R10, R16, PT ;  /* 0x000000100a00720c */ /* 0x000fe40003f06270 */
[----:B-1----:R-:W-:Y:S05]  /*6460*/  IADD3 R2, P5, PT, R20, R116, RZ ;  /* 0x0000007414027210 */ /* 0x002fea0007fbe0ff */
[----:B------:R-:W-:Y:S05]  /*6470*/  IMAD.X R3, R21, 0x1, R65, P5 ;  /* 0x0000000115037824 */ /* 0x000fea00028e0641 */
[----:B--234-:R-:W2:Y:S01]  /*6480*/  LD.E.128 R36, desc[UR4][R2.64] ;  /* 0x0000000402247980 */ /* 0x01cea2000c101d00 */
[----:B------:R-:W-:Y:S01]  /*6490*/  @!P0 SEL R6, R17, RZ, P1 ;  /* 0x000000ff11068207 */ /* 0x000fe20000800000 */
[----:B------:R-:W-:Y:S01]  /*64a0*/  @!P0 IMAD.WIDE R4, R18, 0x2, R2 ;  /* 0x0000000212048825 */ /* 0x000fe200078e0202 */
[----:B------:R-:W-:Y:S02]  /*64b0*/  @!P0 SEL R0, R107, RZ, P1 ;  /* 0x000000ff6b008207 */ /* 0x000fe40000800000 */
[----:B------:R-:W-:Y:S04]  /*64c0*/  @!P0 IADD3 R6, P5, PT, R93, R6, RZ ;  /* 0x000000065d068210 */ /* 0x000fe80007fbe0ff */
[----:B------:R-:W-:Y:S01]  /*64d0*/  @!P0 SHF.L.U32 R22, R6, 0x1, RZ ;  /* 0x0000000106168819 */ /* 0x000fe200000006ff */
[----:B------:R-:W-:Y:S03]  /*64e0*/  @!P0 IMAD.X R0, R85, 0x1, R0, P5 ;  /* 0x0000000155008824 */ /* 0x000fe600028e0600 */
[----:B------:R-:W-:Y:S02]  /*64f0*/  @!P0 IADD3 R120, P5, PT, R22, R73, RZ ;  /* 0x0000004916788210 */ /* 0x000fe40007fbe0ff */
[----:B------:R-:W-:Y:S02]  /*6500*/  @!P0 SHF.L.U64.HI R0, R6, 0x1, R0 ;  /* 0x0000000106008819 */ /* 0x000fe40000010200 */
[----:B------:R-:W3:Y:S03]  /*6510*/  @!P0 LD.E.128 R4, desc[UR4][R4.64] ;  /* 0x0000000404048980 */ /* 0x000ee6000c101d00 */
[----:B------:R-:W-:Y:S01]  /*6520*/  @!P0 IMAD.X R121, R0, 0x1, R72, P5 ;  /* 0x0000000100798824 */ /* 0x000fe200028e0648 */
[----:B------:R-:W-:Y:S04]  /*6530*/  @!P0 IADD3 R22, P5, PT, R22, R75, RZ ;  /* 0x0000004b16168210 */ /* 0x000fe80007fbe0ff */
[----:B------:R-:W-:Y:S01]  /*6540*/  @!P0 IADD3.X R23, PT, PT, R0, R74, RZ, P5, !PT ;  /* 0x0000004a00178210 */ /* 0x000fe20002ffe4ff */
[----:B------:R-:W4:Y:S01]  /*6550*/  @!P0 LD.E.128 R120, desc[UR4][R120.64] ;  /* 0x0000000478788980 */ /* 0x000f22000c101d00 */
[----:B------:R-:W-:Y:S02]  /*6560*/  PLOP3.LUT P5, PT, PT, PT, PT, 0x80, 0x8 ;  /* 0x000000000008781c */ /* 0x000fe40003faf070 */
[----:B------:R-:W-:Y:S05]  /*6570*/  @!P0 PLOP3.LUT P5, PT, P1, PT, PT, 0x80, 0x8 ;  /* 0x000000000008881c */ /* 0x000fea0000faf070 */
[----:B------:R1:W5:Y:S01]  /*6580*/  @!P0 LD.E.128 R40, desc[UR4][R22.64] ;  /* 0x0000000416288980 */ /* 0x000362000c101d00 */
[----:B--2---:R-:W-:Y:S02]  /*6590*/  @!P0 LOP3.LUT R29, R38, 0xffff0000, RZ, 0xc0, !PT ;  /* 0xffff0000261d8812 */ /* 0x004fe400078ec0ff */
[C---:B---3--:R-:W-:Y:S01]  /*65a0*/  @!P0 SHF.L.U32 R8, R7.reuse, 0x10, RZ ;  /* 0x0000001007088819 */ /* 0x048fe200000006ff */
[C---:B------:R-:W-:Y:S01]  /*65b0*/  @!P0 IMAD.U32 R0, R4.reuse, 0x10000, RZ ;  /* 0x0001000004008824 */ /* 0x040fe200078e00ff */
[----:B-1----:R-:W-:Y:S02]  /*65c0*/  @!P0 LOP3.LUT R22, R7, 0xffff0000, RZ, 0xc0, !PT ;  /* 0xffff000007168812 */ /* 0x002fe400078ec0ff */
[----:B------:R-:W-:Y:S02]  /*65d0*/  @!P0 LOP3.LUT R2, R4, 0xffff0000, RZ, 0xc0, !PT ;  /* 0xffff000004028812 */ /* 0x000fe400078ec0ff */
[C---:B------:R-:W-:Y:S02]  /*65e0*/  @!P0 SHF.L.U32 R3, R5.reuse, 0x10, RZ ;  /* 0x0000001005038819 */ /* 0x040fe400000006ff */
[----:B------:R-:W-:Y:S01]  /*65f0*/  @!P0 LOP3.LUT R4, R5, 0xffff0000, RZ, 0xc0, !PT ;  /* 0xffff000005048812 */ /* 0x000fe200078ec0ff */
[----:B----4-:R-:W-:Y:S01]  /*6600*/  @!P0 IMAD.U32 R24, R122, 0x10000, RZ ;  /* 0x000100007a188824 */ /* 0x010fe200078e00ff */
[C---:B------:R-:W-:Y:S01]  /*6610*/  @!P0 SHF.L.U32 R7, R123.reuse, 0x10, RZ ;  /* 0x000000107b078819 */ /* 0x040fe200000006ff */
[----:B------:R-:W-:Y:S01]  /*6620*/  @!P0 IMAD.U32 R5, R6, 0x10000, RZ ;  /* 0x0001000006058824 */ /* 0x000fe200078e00ff */
[----:B------:R-:W-:Y:S01]  /*6630*/  @!P0 LOP3.LUT R19, R123, 0xffff0000, RZ, 0xc0, !PT ;  /* 0xffff00007b138812 */ /* 0x000fe200078ec0ff */
[----:B------:R-:W-:Y:S01]  /*6640*/  @!P0 IMAD.U32 R28, R120, 0x10000, RZ ;  /* 0x00010000781c8824 */ /* 0x000fe200078e00ff */
[----:B------:R-:W-:Y:S01]  /*6650*/  @!P0 LOP3.LUT R23, R122, 0xffff0000, RZ, 0xc0, !PT ;  /* 0xffff00007a178812 */ /* 0x000fe200078ec0ff */
[----:B------:R-:W-:Y:S01]  /*6660*/  @!P5 FADD.FTZ R7, -R7, -RZ ;  /* 0x800000ff0707d221 */ /* 0x000fe20000010100 */
[----:B------:R-:W-:Y:S01]  /*6670*/  @!P0 LOP3.LUT R27, R120, 0xffff0000, RZ, 0xc0, !PT ;  /* 0xffff0000781b8812 */ /* 0x000fe200078ec0ff */
[----:B------:R-:W-:Y:S01]  /*6680*/  @!P5 FADD.FTZ R19, -R19, -RZ ;  /* 0x800000ff1313d221 */ /* 0x000fe20000010100 */
[C---:B------:R-:W-:Y:S01]  /*6690*/  @!P0 SHF.L.U32 R26, R121.reuse, 0x10, RZ ;  /* 0x00000010791a8819 */ /* 0x040fe200000006ff */
[----:B------:R-:W-:Y:S01]  /*66a0*/  @!P5 FADD.FTZ R28, -R28, -RZ ;  /* 0x800000ff1c1cd221 */ /* 0x000fe20000010100 */
[----:B------:R-:W-:Y:S01]  /*66b0*/  @!P0 LOP3.LUT R25, R121, 0xffff0000, RZ, 0xc0, !PT ;  /* 0xffff000079198812 */ /* 0x000fe200078ec0ff */
[----:B------:R-:W-:Y:S01]  /*66c0*/  @!P0 FMUL.FTZ R7, R8, R7 ;  /* 0x0000000708078220 */ /* 0x000fe20000410000 */
[----:B------:R-:W-:Y:S01]  /*66d0*/  @!P0 LOP3.LUT R6, R6, 0xffff0000, RZ, 0xc0, !PT ;  /* 0xffff000006068812 */ /* 0x000fe200078ec0ff */
[----:B------:R-:W-:Y:S01]  /*66e0*/  @!P0 FMUL.FTZ R8, R22, R19 ;  /* 0x0000001316088220 */ /* 0x000fe20000410000 */
[----:B-----5:R-:W-:Y:S01]  /*66f0*/  @!P0 LOP3.LUT R30, R42, 0xffff0000, RZ, 0xc0, !PT ;  /* 0xffff00002a1e8812 */ /* 0x020fe200078ec0ff */
[----:B------:R-:W-:Y:S01]  /*6700*/  @!P0 IMAD.U32 R19, R36, 0x10000, RZ ;  /* 0x0001000024138824 */ /* 0x000fe200078e00ff */
[----:B------:R-:W-:Y:S01]  /*6710*/  @!P0 LOP3.LUT R32, R43, 0xffff0000, RZ, 0xc0, !PT ;  /* 0xffff00002b208812 */ /* 0x000fe200078ec0ff */
[----:B------:R-:W-:Y:S02]  /*6720*/  @!P0 IMAD.U32 R22, R40, 0x10000, RZ ;  /* 0x0001000028168824 */ /* 0x000fe400078e00ff */
[----:B------:R-:W-:Y:S01]  /*6730*/  @!P0 FMUL.FTZ R0, R0, R28 ;  /* 0x0000001c00008220 */ /* 0x000fe20000410000 */
[----:B------:R-:W-:Y:S01]  /*6740*/  @!P0 SHF.L.U32 R28, R42, 0x10, RZ ;  /* 0x000000102a1c8819 */ /* 0x000fe200000006ff */
[----:B------:R-:W-:Y:S01]  /*6750*/  @!P5 FADD.FTZ R23, -R23, -RZ ;  /* 0x800000ff1717d221 */ /* 0x000fe20000010100 */
[----:B------:R-:W-:Y:S01]  /*6760*/  @!P5 FADD.FTZ R24, -R24, -RZ ;  /* 0x800000ff1818d221 */ /* 0x000fe20000010100 */
[----:B------:R-:W-:Y:S01]  /*6770*/  @!P5 FADD.FTZ R27, -R27, -RZ ;  /* 0x800000ff1b1bd221 */ /* 0x000fe20000010100 */
[----:B------:R-:W-:Y:S01]  /*6780*/  @!P5 FADD.FTZ R25, -R25, -RZ ;  /* 0x800000ff1919d221 */ /* 0x000fe20000010100 */
[----:B------:R-:W-:Y:S01]  /*6790*/  @!P5 FADD.FTZ R26, -R26, -RZ ;  /* 0x800000ff1a1ad221 */ /* 0x000fe20000010100 */
[----:B------:R-:W-:Y:S01]  /*67a0*/  @!P0 FFMA.FTZ R0, R19, R22, R0 ;  /* 0x0000001613008223 */ /* 0x000fe20000010000 */
[----:B------:R-:W-:Y:S01]  /*67b0*/  @!P0 LOP3.LUT R19, R36, 0xffff0000, RZ, 0xc0, !PT ;  /* 0xffff000024138812 */ /* 0x000fe200078ec0ff */
[----:B------:R-:W-:Y:S01]  /*67c0*/  @!P0 FMUL.FTZ R6, R6, R23 ;  /* 0x0000001706068220 */ /* 0x000fe20000410000 */
[----:B------:R-:W-:Y:S01]  /*67d0*/  @!P0 LOP3.LUT R23, R40, 0xffff0000, RZ, 0xc0, !PT ;  /* 0xffff000028178812 */ /* 0x000fe200078ec0ff */
[----:B------:R-:W-:Y:S01]  /*67e0*/  @!P0 FMUL.FTZ R5, R5, R24 ;  /* 0x0000001805058220 */ /* 0x000fe20000410000 */
[----:B------:R-:W-:Y:S01]  /*67f0*/  @!P0 SHF.L.U32 R24, R41, 0x10, RZ ;  /* 0x0000001029188819 */ /* 0x000fe200000006ff */
[----:B------:R-:W-:Y:S01]  /*6800*/  @!P0 FMUL.FTZ R2, R2, R27 ;  /* 0x0000001b02028220 */ /* 0x000fe20000410000 */
[----:B------:R-:W-:Y:S01]  /*6810*/  @!P0 SHF.L.U32 R22, R37, 0x10, RZ ;  /* 0x0000001025168819 */ /* 0x000fe200000006ff */
[----:B------:R-:W-:Y:S01]  /*6820*/  @!P0 FMUL.FTZ R3, R3, R26 ;  /* 0x0000001a03038220 */ /* 0x000fe20000410000 */
[----:B------:R-:W-:Y:S01]  /*6830*/  @!P0 LOP3.LUT R26, R41, 0xffff0000, RZ, 0xc0, !PT ;  /* 0xffff0000291a8812 */ /* 0x000fe200078ec0ff */
[----:B------:R-:W-:Y:S01]  /*6840*/  @!P0 FMUL.FTZ R4, R4, R25 ;  /* 0x0000001904048220 */ /* 0x000fe20000410000 */
[----:B------:R-:W-:Y:S01]  /*6850*/  @!P0 LOP3.LUT R25, R37, 0xffff0000, RZ, 0xc0, !PT ;  /* 0xffff000025198812 */ /* 0x000fe200078ec0ff */
[----:B------:R-:W-:Y:S02]  /*6860*/  @!P0 IMAD.U32 R27, R38, 0x10000, RZ ;  /* 0x00010000261b8824 */ /* 0x000fe400078e00ff */
[----:B------:R-:W-:Y:S01]  /*6870*/  @!P0 FFMA.FTZ R2, R19, R23, R2 ;  /* 0x0000001713028223 */ /* 0x000fe20000010002 */
[C---:B------:R-:W-:Y:S01]  /*6880*/  @!P0 SHF.L.U32 R19, R39.reuse, 0x10, RZ ;  /* 0x0000001027138819 */ /* 0x040fe200000006ff */
[----:B------:R-:W-:Y:S01]  /*6890*/  @!P0 FFMA.FTZ R3, R22, R24, R3 ;  /* 0x0000001816038223 */ /* 0x000fe20000010003 */
[----:B------:R-:W-:Y:S01]  /*68a0*/  @!P0 LOP3.LUT R22, R39, 0xffff0000, RZ, 0xc0, !PT ;  /* 0xffff000027168812 */ /* 0x000fe200078ec0ff */
[----:B------:R-:W-:Y:S01]  /*68b0*/  @!P0 IMAD.U32 R31, R43, 0x10000, RZ ;  /* 0x000100002b1f8824 */ /* 0x000fe200078e00ff */
[----:B------:R-:W-:Y:S01]  /*68c0*/  @!P0 F2FP.BF16.F32.PACK_AB R0, R2, R0 ;  /* 0x000000000200823e */ /* 0x000fe200000010ff */
[----:B------:R-:W-:Y:S02]  /*68d0*/  IMAD R23, R215, 0xc0, RZ ;  /* 0x000000c0d7177824 */ /* 0x000fe400078e02ff */
[----:B------:R-:W-:Y:S01]  /*68e0*/  @!P0 FFMA.FTZ R4, R25, R26, R4 ;  /* 0x0000001a19048223 */ /* 0x000fe20000010004 */
[----:B------:R-:W-:Y:S01]  /*68f0*/  @!P0 FFMA.FTZ R5, R27, R28, R5 ;  /* 0x0000001c1b058223 */ /* 0x000fe20000010005 */
[----:B------:R-:W-:Y:S01]  /*6900*/  @!P0 MOV R36, R0 ;  /* 0x0000000000248202 */ /* 0x000fe20000000f00 */
[----:B------:R-:W-:Y:S04]  /*6910*/  IMAD.WIDE.U32 R24, R214, 0xc0, R118 ;  /* 0x000000c0d6187825 */ /* 0x000fe800078e0076 */
[----:B------:R-:W-:Y:S01]  /*6920*/  @!P0 FFMA.FTZ R6, R29, R30, R6 ;  /* 0x0000001e1d068223 */ /* 0x000fe20000010006 */
[----:B------:R-:W-:Y:S01]  /*6930*/  @!P0 FFMA.FTZ R7, R19, R31, R7 ;  /* 0x0000001f13078223 */ /* 0x000fe20000010007 */
[----:B------:R-:W-:Y:S01]  /*6940*/  @!P0 FFMA.FTZ R8, R22, R32, R8 ;  /* 0x0000002016088223 */ /* 0x000fe20000010008 */
[----:B------:R-:W-:Y:S01]  /*6950*/  @!P0 F2FP.BF16.F32.PACK_AB R3, R4, R3 ;  /* 0x000000030403823e */ /* 0x000fe200000010ff */
[----:B------:R-:W-:Y:S01]  /*6960*/  IMAD.IADD R25, R23, 0x1, R25 ;  /* 0x0000000117197824 */ /* 0x000fe200078e0219 */
[----:B------:R-:W-:Y:S02]  /*6970*/  @!P0 F2FP.BF16.F32.PACK_AB R5, R6, R5 ;  /* 0x000000050605823e */ /* 0x000fe400000010ff */
[----:B------:R-:W-:Y:S01]  /*6980*/  @!P0 F2FP.BF16.F32.PACK_AB R7, R8, R7 ;  /* 0x000000070807823e */ /* 0x000fe200000010ff */
[----:B------:R-:W-:Y:S01]  /*6990*/  @!P0 IMAD.MOV.U32 R37, RZ, RZ, R3 ;  /* 0x000000ffff258224 */ /* 0x000fe200078e0003 */
[----:B------:R-:W-:Y:S03]  /*69a0*/  @!P0 MOV R38, R5 ;  /* 0x0000000500268202 */ /* 0x000fe60000000f00 */
[----:B------:R-:W-:Y:S05]  /*69b0*/  @!P0 IMAD.MOV.U32 R39, RZ, RZ, R7 ;  /* 0x000000ffff278224 */ /* 0x000fea00078e0007 */
[----:B------:R1:W-:Y:S02]  /*69c0*/  ST.E.128 desc[UR4][R24.64], R36 ;  /* 0x0000002418007985 */ /* 0x0003e4000c101d04 */
.L_x_4540:
[----:B------:R-:W-:Y:S05]  /*69d0*/  BSYNC.RECONVERGENT B0 ;  /* 0x0000000000007941 */ /* 0x000fea0003800200 */
.L_x_4539:
        /* <DEDUP_REMOVED lines=14> */
[C---:B---34-:R-:W-:Y:S03]  /*6ac0*/  @!P0 IMAD.SHL.U32 R22, R2.reuse, 0x2, RZ ;  /* 0x0000000202168824 */ /* 0x058fe600078e00ff */
[----:B------:R-:W-:Y:S02]  /*6ad0*/  @!P0 SHF.L.U64.HI R0, R2, 0x1, R0 ;  /* 0x0000000102008819 */ /* 0x000fe40000010200 */
[----:B------:R-:W-:Y:S04]  /*6ae0*/  @!P0 IADD3 R24, P5, PT, R22, R73, RZ ;  /* 0x0000004916188210 */ /* 0x000fe80007fbe0ff */
        /* <DEDUP_REMOVED lines=8> */
[----:B------:R-:W4:Y:S01]  /*6b70*/  @!P0 LD.E.128 R4, desc[UR4][R4.64] ;  /* 0x0000000404048980 */ /* 0x000f22000c101d00 */
[----:B------:R-:W-:Y:S07]  /*6b80*/  @!P0 PLOP3.LUT P5, PT, P1, PT, PT, 0x80, 0x8 ;  /* 0x000000000008881c */ /* 0x000fee0000faf070 */
[----:B--2---:R-:W2:Y:S08]  /*6b90*/  LD.E.128 R36, desc[UR4][R2.64] ;  /* 0x0000000402247980 */ /* 0x004eb0000c101d00 */
[----:B------:R3:W5:Y:S02]  /*6ba0*/  @!P0 LD.E.128 R40, desc[UR4][R22.64] ;  /* 0x0000000416288980 */ /* 0x000764000c101d00 */
[----:B---3--:R-:W-:Y:S01]  /*6bb0*/  @!P0 LOP3.LUT R22, R26, 0xffff0000, RZ, 0xc0, !PT ;  /* 0xffff00001a168812 */ /* 0x008fe200078ec0ff */
[C---:B------:R-:W-:Y:S01]  /*6bc0*/  @!P0 IMAD.U32 R19, R27.reuse, 0x10000, RZ ;  /* 0x000100001b138824 */ /* 0x040fe200078e00ff */
[----:B------:R-:W-:Y:S01]  /*6bd0*/  @!P0 LOP3.LUT R8, R27, 0xffff0000, RZ, 0xc0, !PT ;  /* 0xffff00001b088812 */ /* 0x000fe200078ec0ff */
[C---:B------:R-:W-:Y:S01]  /*6be0*/  @!P0 IMAD.U32 R0, R24.reuse, 0x10000, RZ ;  /* 0x0001000018008824 */ /* 0x040fe200078e00ff */
[----:B------:R-:W-:Y:S01]  /*6bf0*/  @!P0 LOP3.LUT R2, R24, 0xffff0000, RZ, 0xc0, !PT ;  /* 0xffff000018028812 */ /* 0x000fe200078ec0ff */
[----:B------:R-:W-:Y:S01]  /*6c00*/  @!P5 FADD.FTZ R19, -R19, -RZ ;  /* 0x800000ff1313d221 */ /* 0x000fe20000010100 */
[C---:B------:R-:W-:Y:S01]  /*6c10*/  @!P0 SHF.L.U32 R3, R25.reuse, 0x10, RZ ;  /* 0x0000001019038819 */ /* 0x040fe200000006ff */
[----:B------:R-:W-:Y:S01]  /*6c20*/  @!P5 FADD.FTZ R22, -R22, -RZ ;  /* 0x800000ff1616d221 */ /* 0x000fe20000010100 */
[----:B------:R-:W-:Y:S01]  /*6c30*/  @!P0 LOP3.LUT R25, R25, 0xffff0000, RZ, 0xc0, !PT ;  /* 0xffff000019198812 */ /* 0x000fe200078ec0ff */
[----:B------:R-:W-:Y:S01]  /*6c40*/  @!P5 FADD.FTZ R0, -R0, -RZ ;  /* 0x800000ff0000d221 */ /* 0x000fe20000010100 */
[C---:B----4-:R-:W-:Y:S01]  /*6c50*/  @!P0 SHF.L.U32 R29, R4.reuse, 0x10, RZ ;  /* 0x00000010041d8819 */ /* 0x050fe200000006ff */
[----:B------:R-:W-:Y:S01]  /*6c60*/  @!P5 FADD.FTZ R3, -R3, -RZ ;  /* 0x800000ff0303d221 */ /* 0x000fe20000010100 */
[----:B------:R-:W-:Y:S01]  /*6c70*/  @!P0 LOP3.LUT R28, R4, 0xffff0000, RZ, 0xc0, !PT ;  /* 0xffff0000041c8812 */ /* 0x000fe200078ec0ff */
[----:B------:R-:W-:Y:S01]  /*6c80*/  @!P5 FADD.FTZ R2, -R2, -RZ ;  /* 0x800000ff0202d221 */ /* 0x000fe20000010100 */
[C---:B------:R-:W-:Y:S01]  /*6c90*/  @!P0 LOP3.LUT R27, R5.reuse, 0xffff0000, RZ, 0xc0, !PT ;  /* 0xffff0000051b8812 */ /* 0x040fe200078ec0ff */
[----:B------:R-:W-:Y:S01]  /*6ca0*/  @!P0 IMAD.U32 R4, R5, 0x10000, RZ ;  /* 0x0001000005048824 */ /* 0x000fe200078e00ff */
[C---:B------:R-:W-:Y:S01]  /*6cb0*/  @!P0 SHF.L.U32 R24, R7.reuse, 0x10, RZ ;  /* 0x0000001007188819 */ /* 0x040fe200000006ff */
[C---:B------:R-:W-:Y:S01]  /*6cc0*/  @!P0 IMAD.U32 R5, R6.reuse, 0x10000, RZ ;  /* 0x0001000006058824 */ /* 0x040fe200078e00ff */
[----:B------:R-:W-:Y:S01]  /*6cd0*/  @!P0 LOP3.LUT R6, R6, 0xffff0000, RZ, 0xc0, !PT ;  /* 0xffff000006068812 */ /* 0x000fe200078ec0ff */
[----:B------:R-:W-:Y:S01]  /*6ce0*/  @!P0 IMAD.U32 R23, R26, 0x10000, RZ ;  /* 0x000100001a178824 */ /* 0x000fe200078e00ff */
[----:B------:R-:W-:Y:S01]  /*6cf0*/  @!P0 LOP3.LUT R26, R7, 0xffff0000, RZ, 0xc0, !PT ;  /* 0xffff0000071a8812 */ /* 0x000fe200078ec0ff */
[----:B------:R-:W-:Y:S01]  /*6d00*/  @!P0 FMUL.FTZ R7, R24, R19 ;  /* 0x0000001318078220 */ /* 0x000fe20000410000 */
[----:B--2---:R-:W-:Y:S01]  /*6d10*/  @!P0 SHF.L.U32 R19, R36, 0x10, RZ ;  /* 0x0000001024138819 */ /* 0x004fe200000006ff */
[----:B------:R-:W-:Y:S01]  /*6d20*/  @!P5 FADD.FTZ R23, -R23, -RZ ;  /* 0x800000ff1717d221 */ /* 0x000fe20000010100 */
[----:B------:R-:W-:Y:S01]  /*6d30*/  @!P0 FMUL.FTZ R6, R6, R22 ;  /* 0x0000001606068220 */ /* 0x000fe20000410000 */
[----:B------:R-:W-:Y:S01]  /*6d40*/  @!P5 FADD.FTZ R25, -R25, -RZ ;  /* 0x800000ff1919d221 */ /* 0x000fe20000010100 */
[----:B-----5:R-:W-:Y:S01]  /*6d50*/  @!P0 LOP3.LUT R24, R40, 0xffff0000, RZ, 0xc0, !PT ;  /* 0xffff000028188812 */ /* 0x020fe200078ec0ff */
[----:B------:R-:W-:Y:S01]  /*6d60*/  @!P5 FADD.FTZ R8, -R8, -RZ ;  /* 0x800000ff0808d221 */ /* 0x000fe20000010100 */
[C---:B------:R-:W-:Y:S01]  /*6d70*/  @!P0 SHF.L.U32 R30, R43.reuse, 0x10, RZ ;  /* 0x000000102b1e8819 */ /* 0x040fe200000006ff */
[----:B------:R-:W-:Y:S01]  /*6d80*/  @!P0 IMAD.U32 R22, R40, 0x10000, RZ ;  /* 0x0001000028168824 */ /* 0x000fe200078e00ff */
[----:B------:R-:W-:Y:S01]  /*6d90*/  @!P0 LOP3.LUT R31, R43, 0xffff0000, RZ, 0xc0, !PT ;  /* 0xffff00002b1f8812 */ /* 0x000fe200078ec0ff */
[----:B------:R-:W-:Y:S01]  /*6da0*/  @!P0 FMUL.FTZ R0, R29, R0 ;  /* 0x000000001d008220 */ /* 0x000fe20000410000 */
[----:B------:R-:W-:Y:S01]  /*6db0*/  @!P0 LOP3.LUT R29, R42, 0xffff0000, RZ, 0xc0, !PT ;  /* 0xffff00002a1d8812 */ /* 0x000fe200078ec0ff */
[----:B------:R-:W-:Y:S01]  /*6dc0*/  @!P0 FMUL.FTZ R5, R5, R23 ;  /* 0x0000001705058220 */ /* 0x000fe20000410000 */
[----:B------:R-:W-:Y:S01]  /*6dd0*/  @!P0 LOP3.LUT R23, R36, 0xffff0000, RZ, 0xc0, !PT ;  /* 0xffff000024178812 */ /* 0x000fe200078ec0ff */
[----:B------:R-:W-:Y:S01]  /*6de0*/  @!P0 FMUL.FTZ R3, R4, R3 ;  /* 0x0000000304038220 */ /* 0x000fe20000410000 */
[----:B------:R-:W-:Y:S01]  /*6df0*/  @!P0 FMUL.FTZ R4, R27, R25 ;  /* 0x000000191b048220 */ /* 0x000fe20000410000 */
[----:B------:R-:W-:Y:S01]  /*6e00*/  @!P0 LOP3.LUT R27, R41, 0xffff0000, RZ, 0xc0, !PT ;  /* 0xffff0000291b8812 */ /* 0x000fe200078ec0ff */
[----:B------:R-:W-:Y:S01]  /*6e10*/  @!P0 FFMA.FTZ R0, R19, R22, R0 ;  /* 0x0000001613008223 */ /* 0x000fe20000010000 */
[C---:B------:R-:W-:Y:S01]  /*6e20*/  @!P0 LOP3.LUT R19, R37.reuse, 0xffff0000, RZ, 0xc0, !PT ;  /* 0xffff000025138812 */ /* 0x040fe200078ec0ff */
[----:B------:R-:W-:Y:S01]  /*6e30*/  @!P0 FMUL.FTZ R2, R28, R2 ;  /* 0x000000021c028220 */ /* 0x000fe20000410000 */
[----:B------:R-:W-:Y:S01]  /*6e40*/  @!P0 FMUL.FTZ R8, R26, R8 ;  /* 0x000000081a088220 */ /* 0x000fe20000410000 */
[----:B------:R-:W-:Y:S02]  /*6e50*/  @!P0 IMAD.U32 R25, R37, 0x10000, RZ ;  /* 0x0001000025198824 */ /* 0x000fe400078e00ff */
        /* <DEDUP_REMOVED lines=24> */
.L_x_4542:
[----:B------:R-:W-:Y:S05]  /*6fe0*/  BSYNC.RECONVERGENT B0 ;  /* 0x0000000000007941 */ /* 0x000fea0003800200 */
.L_x_4541:
[----:B------:R-:W-:Y:S04]  /*6ff0*/  BSSY.RECONVERGENT B0, `(.L_x_4543) ;  /* 0x000005b000007945 */ /* 0x000fe80003800200 */
[----:B------:R-:W-:Y:S05]  /*7000*/  @P6 BRA `(.L_x_4544) ;  /* 0x0000000400646947 */ /* 0x000fea0003800000 */
[----:B------:R-:W-:Y:S01]  /*7010*/  ISETP.GE.AND P0, PT, R10, R16, PT ;  /* 0x000000100a00720c */ /* 0x000fe20003f06270 */
[----:B-1----:R-:W-:Y:S04]  /*7020*/  IMAD.WIDE.U32 R2, R114, 0x140, R20 ;  /* 0x0000014072027825 */ /* 0x002fe800078e0014 */
[----:B------:R-:W-:Y:S04]  /*7030*/  IMAD R0, R115, 0x140, RZ ;  /* 0x0000014073007824 */ /* 0x000fe800078e02ff */
[----:B------:R-:W-:Y:S04]  /*7040*/  IMAD.IADD R3, R0, 0x1, R3 ;  /* 0x0000000100037824 */ /* 0x000fe800078e0203 */
[----:B------:R-:W-:Y:S01]  /*7050*/  @!P0 SEL R6, R17, RZ, P1 ;  /* 0x000000ff11068207 */ /* 0x000fe20000800000 */
[----:B--234-:R-:W2:Y:S01]  /*7060*/  LD.E.128 R36, desc[UR4][R2.64] ;  /* 0x0000000402247980 */ /* 0x01cea2000c101d00 */
[----:B------:R-:W-:Y:S01]  /*7070*/  @!P0 SEL R0, R107, RZ, P1 ;  /* 0x000000ff6b008207 */ /* 0x000fe20000800000 */
[----:B------:R-:W-:Y:S01]  /*7080*/  @!P0 IMAD.WIDE R4, R18, 0x2, R2 ;  /* 0x0000000212048825 */ /* 0x000fe200078e0202 */
        /* <DEDUP_REMOVED lines=65> */
[----:B------:R-:W-:Y:S01]  /*74a0*/  @!P0 FFMA.FTZ R4, R25, R26, R4 ;  /* 0x0000001a19048223 */ /* 0x000fe20000010004 */
[----:B------:R-:W-:Y:S01]  /*74b0*/  @!P0 FFMA.FTZ R5, R27, R28, R5 ;  /* 0x0000001c1b058223 */ /* 0x000fe20000010005 */
[----:B------:R-:W-:Y:S01]  /*74c0*/  @!P0 FFMA.FTZ R6, R29, R30, R6 ;  /* 0x0000001e1d068223 */ /* 0x000fe20000010006 */
[----:B------:R-:W-:Y:S01]  /*74d0*/  @!P0 MOV R36, R0 ;  /* 0x0000000000248202 */ /* 0x000fe20000000f00 */
[----:B------:R-:W-:Y:S01]  /*74e0*/  @!P0 FFMA.FTZ R7, R19, R31, R7 ;  /* 0x0000001f13078223 */ /* 0x000fe20000010007 */
[----:B------:R-:W-:Y:S01]  /*74f0*/  @!P0 F2FP.BF16.F32.PACK_AB R3, R4, R3 ;  /* 0x000000030403823e */ /* 0x000fe200000010ff */
[----:B------:R-:W-:Y:S02]  /*7500*/  IMAD R23, R215, 0x140, RZ ;  /* 0x00000140d7177824 */ /* 0x000fe400078e02ff */
[----:B------:R-:W-:Y:S01]  /*7510*/  @!P0 FFMA.FTZ R8, R22, R32, R8 ;  /* 0x0000002016088223 */ /* 0x000fe20000010008 */
[----:B------:R-:W-:Y:S01]  /*7520*/  IMAD.WIDE.U32 R24, R214, 0x140, R118 ;  /* 0x00000140d6187825 */ /* 0x000fe200078e0076 */
[----:B------:R-:W-:Y:S03]  /*7530*/  @!P0 F2FP.BF16.F32.PACK_AB R5, R6, R5 ;  /* 0x000000050605823e */ /* 0x000fe600000010ff */
[----:B------:R-:W-:Y:S01]  /*7540*/  @!P0 F2FP.BF16.F32.PACK_AB R7, R8, R7 ;  /* 0x000000070807823e */ /* 0x000fe200000010ff */
[----:B------:R-:W-:Y:S01]  /*7550*/  IMAD.IADD R25, R23, 0x1, R25 ;  /* 0x0000000117197824 */ /* 0x000fe200078e0219 */
[----:B------:R-:W-:Y:S01]  /*7560*/  @!P0 MOV R38, R5 ;  /* 0x0000000500268202 */ /* 0x000fe20000000f00 */
[----:B------:R-:W-:Y:S01]  /*7570*/  @!P0 IMAD.MOV.U32 R37, RZ, RZ, R3 ;  /* 0x000000ffff258224 */ /* 0x000fe200078e0003 */
[----:B------:R-:W-:Y:S05]  /*7580*/  @!P0 MOV R39, R7 ;  /* 0x0000000700278202 */ /* 0x000fea0000000f00 */
[----:B------:R1:W-:Y:S02]  /*7590*/  ST.E.128 desc[UR4][R24.64], R36 ;  /* 0x0000002418007985 */ /* 0x0003e4000c101d04 */
.L_x_4544:
[----:B------:R-:W-:Y:S05]  /*75a0*/  BSYNC.RECONVERGENT B0 ;  /* 0x0000000000007941 */ /* 0x000fea0003800200 */
.L_x_4543:
[----:B------:R-:W-:Y:S04]  /*75b0*/  BSSY.RECONVERGENT B0, `(.L_x_4545) ;  /* 0x000005b000007945 */ /* 0x000fe80003800200 */
[----:B------:R-:W-:Y:S05]  /*75c0*/  @P4 BRA `(.L_x_4546) ;  /* 0x0000000400644947 */ /* 0x000fea0003800000 */
[----:B------:R-:W-:Y:S01]  /*75d0*/  ISETP.GE.AND P0, PT, R10, R16, PT ;  /* 0x000000100a00720c */ /* 0x000fe20003f06270 */
[----:B------:R-:W-:Y:S04]  /*75e0*/  IMAD.WIDE.U32 R20, R114, 0x180, R20 ;  /* 0x0000018072147825 */ /* 0x000fe800078e0014 */
[----:B------:R-:W-:Y:S02]  /*75f0*/  IMAD R0, R115, 0x180, RZ ;  /* 0x0000018073007824 */ /* 0x000fe400078e02ff */
[----:B--2---:R-:W-:Y:S04]  /*7600*/  IMAD.WIDE.U32 R118, R214, 0x180, R118 ;  /* 0x00000180d6767825 */ /* 0x004fe800078e0076 */
[----:B------:R-:W-:Y:S02]  /*7610*/  IMAD.IADD R21, R0, 0x1, R21 ;  /* 0x0000000100157824 */ /* 0x000fe400078e0215 */
[----:B-1----:R-:W-:Y:S02]  /*7620*/  @!P0 SEL R3, R17, RZ, P1 ;  /* 0x000000ff11038207 */ /* 0x002fe40000800000 */
[----:B------:R-:W-:Y:S01]  /*7630*/  @!P0 SEL R0, R107, RZ, P1 ;  /* 0x000000ff6b008207 */ /* 0x000fe20000800000 */
[----:B------:R-:W2:Y:S01]  /*7640*/  LD.E.128 R28, desc[UR4][R20.64] ;  /* 0x00000004141c7980 */ /* 0x000ea2000c101d00 */
[----:B------:R-:W-:Y:S01]  /*7650*/  @!P0 IADD3 R3, P4, PT, R95, R3, RZ ;  /* 0x000000035f038210 */ /* 0x000fe20007f9e0ff */
[----:B------:R-:W-:Y:S03]  /*7660*/  @!P0 IMAD.WIDE R4, R18, 0x2, R20 ;  /* 0x0000000212048825 */ /* 0x000fe600078e0214 */
[C---:B------:R-:W-:Y:S01]  /*7670*/  @!P0 SHF.L.U32 R2, R3.reuse, 0x1, RZ ;  /* 0x0000000103028819 */ /* 0x040fe200000006ff */
[----:B------:R-:W-:Y:S02]  /*7680*/  @!P0 IMAD.X R0, R82, 0x1, R0, P4 ;  /* 0x0000000152008824 */ /* 0x000fe400020e0600 */
[----:B------:R-:W5:Y:S01]  /*7690*/  @!P0 LD.E.128 R4, desc[UR4][R4.64] ;  /* 0x0000000404048980 */ /* 0x000f62000c101d00 */
[----:B---34-:R-:W-:Y:S02]  /*76a0*/  @!P0 IADD3 R36, P4, PT, R2, R73, RZ ;  /* 0x0000004902248210 */ /* 0x018fe40007f9e0ff */
[----:B------:R-:W-:Y:S05]  /*76b0*/  @!P0 SHF.L.U64.HI R0, R3, 0x1, R0 ;  /* 0x0000000103008819 */ /* 0x000fea0000010200 */
[----:B------:R-:W-:Y:S01]  /*76c0*/  @!P0 IMAD.X R37, R0, 0x1, R72, P4 ;  /* 0x0000000100258824 */ /* 0x000fe200020e0648 */
[----:B------:R-:W-:Y:S04]  /*76d0*/  @!P0 IADD3 R2, P4, PT, R2, R75, RZ ;  /* 0x0000004b02028210 */ /* 0x000fe80007f9e0ff */
[----:B------:R-:W-:Y:S01]  /*76e0*/  @!P0 IADD3.X R3, PT, PT, R0, R74, RZ, P4, !PT ;  /* 0x0000004a00038210 */ /* 0x000fe200027fe4ff */
[----:B------:R-:W3:Y:S01]  /*76f0*/  @!P0 LD.E.128 R36, desc[UR4][R36.64] ;  /* 0x0000000424248980 */ /* 0x000ee2000c101d00 */
[----:B------:R-:W-:Y:S02]  /*7700*/  PLOP3.LUT P4, PT, PT, PT, PT, 0x80, 0x8 ;  /* 0x000000000008781c */ /* 0x000fe40003f8f070 */
[----:B------:R-:W-:Y:S05]  /*7710*/  @!P0 PLOP3.LUT P4, PT, P1, PT, PT, 0x80, 0x8 ;  /* 0x000000000008881c */ /* 0x000fea0000f8f070 */
[----:B------:R1:W4:Y:S01]  /*7720*/  @!P0 LD.E.128 R24, desc[UR4][R2.64] ;  /* 0x0000000402188980 */ /* 0x000322000c101d00 */
[C---:B-----5:R-:W-:Y:S01]  /*7730*/  @!P0 SHF.L.U32 R17, R7.reuse, 0x10, RZ ;  /* 0x0000001007118819 */ /* 0x060fe200000006ff */
[----:B------:R-:W-:Y:S01]  /*7740*/  @!P0 IMAD.U32 R19, R6, 0x10000, RZ ;  /* 0x0001000006138824 */ /* 0x000fe200078e00ff */
[----:B------:R-:W-:Y:S01]  /*7750*/  @!P0 LOP3.LUT R16, R7, 0xffff0000, RZ, 0xc0, !PT ;  /* 0xffff000007108812 */ /* 0x000fe200078ec0ff */
[----:B------:R-:W-:Y:S01]  /*7760*/  @!P0 IMAD.U32 R0, R4, 0x10000, RZ ;  /* 0x0001000004008824 */ /* 0x000fe200078e00ff */
[----:B------:R-:W-:Y:S02]  /*7770*/  @!P0 LOP3.LUT R18, R6, 0xffff0000, RZ, 0xc0, !PT ;  /* 0xffff000006128812 */ /* 0x000fe400078ec0ff */
[----:B-1----:R-:W-:Y:S02]  /*7780*/  @!P0 LOP3.LUT R2, R4, 0xffff0000, RZ, 0xc0, !PT ;  /* 0xffff000004028812 */ /* 0x002fe400078ec0ff */
[C---:B------:R-:W-:Y:S02]  /*7790*/  @!P0 SHF.L.U32 R3, R5.reuse, 0x10, RZ ;  /* 0x0000001005038819 */ /* 0x040fe400000006ff */
[----:B------:R-:W-:Y:S02]  /*77a0*/  @!P0 LOP3.LUT R4, R5, 0xffff0000, RZ, 0xc0, !PT ;  /* 0xffff000005048812 */ /* 0x000fe400078ec0ff */
[C---:B---3--:R-:W-:Y:S01]  /*77b0*/  @!P0 SHF.L.U32 R7, R39.reuse, 0x10, RZ ;  /* 0x0000001027078819 */ /* 0x048fe200000006ff */
[----:B------:R-:W-:Y:S01]  /*77c0*/  @!P0 IMAD.U32 R23, R36, 0x10000, RZ ;  /* 0x0001000024178824 */ /* 0x000fe200078e00ff */
        /* <DEDUP_REMOVED lines=8> */
[----:B------:R-:W-:Y:S01]  /*7850*/  @!P0 LOP3.LUT R20, R37, 0xffff0000, RZ, 0xc0, !PT ;  /* 0xffff000025148812 */ /* 0x000fe200078ec0ff */
[----:B------:R-:W-:Y:S01]  /*7860*/  @!P0 FMUL.FTZ R8, R16, R8 ;  /* 0x0000000810088220 */ /* 0x000fe20000410000 */
[----:B------:R-:W-:Y:S01]  /*7870*/  @!P0 FMUL.FTZ R7, R17, R7 ;  /* 0x0000000711078220 */ /* 0x000fe20000410000 */
[----:B--2---:R-:W-:Y:S02]  /*7880*/  @!P0 IMAD.U32 R16, R28, 0x10000, RZ ;  /* 0x000100001c108824 */ /* 0x004fe400078e00ff */
[----:B------:R-:W-:Y:S01]  /*7890*/  @!P0 FMUL.FTZ R0, R0, R23 ;  /* 0x0000001700008220 */ /* 0x000fe20000410000 */
[----:B----4-:R-:W-:Y:S01]  /*78a0*/  @!P0 SHF.L.U32 R23, R26, 0x10, RZ ;  /* 0x000000101a178819 */ /* 0x010fe200000006ff */
[----:B------:R-:W-:Y:S02]  /*78b0*/  @!P0 IMAD.U32 R17, R24, 0x10000, RZ ;  /* 0x0001000018118824 */ /* 0x000fe400078e00ff */
        /* <DEDUP_REMOVED lines=12> */
[C---:B------:R-:W-:Y:S01]  /*7980*/  @!P0 SHF.L.U32 R17, R29.reuse, 0x10, RZ ;  /* 0x000000101d118819 */ /* 0x040fe200000006ff */
[----:B------:R-:W-:Y:S01]  /*7990*/  @!P0 FMUL.FTZ R4, R4, R20 ;  /* 0x0000001404048220 */ /* 0x000fe20000410000 */
[----:B------:R-:W-:Y:S01]  /*79a0*/  @!P0 LOP3.LUT R20, R29, 0xffff0000, RZ, 0xc0, !PT ;  /* 0xffff00001d148812 */ /* 0x000fe200078ec0ff */
[----:B------:R-:W-:Y:S01]  /*79b0*/  @!P0 FMUL.FTZ R3, R3, R21 ;  /* 0x0000001503038220 */ /* 0x000fe20000410000 */
[----:B------:R-:W-:Y:S01]  /*79c0*/  @!P0 LOP3.LUT R21, R25, 0xffff0000, RZ, 0xc0, !PT ;  /* 0xffff000019158812 */ /* 0x000fe200078ec0ff */
[----:B------:R-:W-:Y:S01]  /*79d0*/  @!P0 IMAD.U32 R22, R30, 0x10000, RZ ;  /* 0x000100001e168824 */ /* 0x000fe200078e00ff */
[----:B------:R-:W-:Y:S01]  /*79e0*/  @!P0 LOP3.LUT R25, R26, 0xffff0000, RZ, 0xc0, !PT ;  /* 0xffff00001a198812 */ /* 0x000fe200078ec0ff */
[----:B------:R-:W-:Y:S01]  /*79f0*/  @!P0 FFMA.FTZ R2, R16, R18, R2 ;  /* 0x0000001210028223 */ /* 0x000fe20000010002 */
[----:B------:R-:W-:Y:S01]  /*7a00*/  @!P0 LOP3.LUT R24, R30, 0xffff0000, RZ, 0xc0, !PT ;  /* 0xffff00001e188812 */ /* 0x000fe200078ec0ff */
[----:B------:R-:W-:Y:S01]  /*7a10*/  IMAD R18, R215, 0x180, RZ ;  /* 0x00000180d7127824 */ /* 0x000fe200078e02ff */
[----:B------:R-:W-:Y:S01]  /*7a20*/  @!P0 SHF.L.U32 R16, R31, 0x10, RZ ;  /* 0x000000101f108819 */ /* 0x000fe200000006ff */
[----:B------:R-:W-:Y:S01]  /*7a30*/  @!P0 FFMA.FTZ R3, R17, R19, R3 ;  /* 0x0000001311038223 */ /* 0x000fe20000010003 */
[----:B------:R-:W-:Y:S01]  /*7a40*/  @!P0 LOP3.LUT R17, R31, 0xffff0000, RZ, 0xc0, !PT ;  /* 0xffff00001f118812 */ /* 0x000fe200078ec0ff */
[C---:B------:R-:W-:Y:S01]  /*7a50*/  @!P0 IMAD.U32 R26, R27.reuse, 0x10000, RZ ;  /* 0x000100001b1a8824 */ /* 0x040fe200078e00ff */
        /* <DEDUP_REMOVED lines=8> */
[----:B------:R-:W-:Y:S01]  /*7ae0*/  @!P0 MOV R28, R0 ;  /* 0x00000000001c8202 */ /* 0x000fe20000000f00 */
[----:B------:R-:W-:Y:S01]  /*7af0*/  IMAD.IADD R119, R18, 0x1, R119 ;  /* 0x0000000112777824 */ /* 0x000fe200078e0277 */
[----:B------:R-:W-:Y:S01]  /*7b00*/  @!P0 F2FP.BF16.F32.PACK_AB R5, R6, R5 ;  /* 0x000000050605823e */ /* 0x000fe200000010ff */
[----:B------:R-:W-:Y:S01]  /*7b10*/  @!P0 IMAD.MOV.U32 R29, RZ, RZ, R3 ;  /* 0x000000ffff1d8224 */ /* 0x000fe200078e0003 */
[----:B------:R-:W-:Y:S02]  /*7b20*/  @!P0 F2FP.BF16.F32.PACK_AB R7, R8, R7 ;  /* 0x000000070807823e */ /* 0x000fe400000010ff */
[----:B------:R-:W-:Y:S02]  /*7b30*/  @!P0 MOV R30, R5 ;  /* 0x00000005001e8202 */ /* 0x000fe40000000f00 */
[----:B------:R-:W-:Y:S05]  /*7b40*/  @!P0 MOV R31, R7 ;  /* 0x00000007001f8202 */ /* 0x000fea0000000f00 */
[----:B------:R1:W-:Y:S02]  /*7b50*/  ST.E.128 desc[UR4][R118.64], R28 ;  /* 0x0000001c76007985 */ /* 0x0003e4000c101d04 */
.L_x_4546:
[----:B------:R-:W-:Y:S05]  /*7b60*/  BSYNC.RECONVERGENT B0 ;  /* 0x0000000000007941 */ /* 0x000fea0003800200 */
.L_x_4545:
        /* <DEDUP_REMOVED lines=10> */
.L_x_4513:
[----:B------:R-:W-:Y:S05]  /*7c10*/  BSYNC.RECONVERGENT B1 ;  /* 0x0000000000017941 */ /* 0x000fea0003800200 */
.L_x_4511:
        /* <DEDUP_REMOVED lines=28> */
[----:B------:R-:W-:Y:S02]  /*7de0*/  MOV R16, RZ ;  /* 0x000000ff00107202 */ /* 0x000fe40000000f00 */
[----:B------:R-:W-:Y:S01]  /*7df0*/  IABS R3, R90 ;  /* 0x0000005a00037213 */ /* 0x000fe20000000000 */
[----:B----4-:R-:W3:Y:S01]  /*7e00*/  LD.E.64 R22, desc[UR4][R148.64+0x40] ;  /* 0x0000400494167980 */ /* 0x010ee2000c101b00 */
[----:B------:R-:W-:Y:S05]  /*7e10*/  IABS R6, R106 ;  /* 0x0000006a00067213 */ /* 0x000fea0000000000 */
[----:B------:R-:W4:Y:S06]  /*7e20*/  LD.E.64 R20, desc[UR4][R148.64+0x20] ;  /* 0x0000200494147980 */ /* 0x000f2c000c101b00 */
[----:B------:R-:W5:Y:S01]  /*7e30*/  LD.E.64 R18, desc[UR4][R148.64+0x28] ;  /* 0x0000280494127980 */ /* 0x000f62000c101b00 */
[-C--:B--2---:R-:W-:Y:S02]  /*7e40*/  IABS R7, R2.reuse ;  /* 0x0000000200077213 */ /* 0x084fe40000000000 */
[----:B------:R-:W-:Y:S02]  /*7e50*/  IABS R5, R2 ;  /* 0x0000000200057213 */ /* 0x000fe40000000000 */
[----:B------:R-:W1:Y:S03]  /*7e60*/  I2F.RP R0, R7 ;  /* 0x0000000700007306 */ /* 0x000e660000209400 */
[----:B------:R-:W-:Y:S07]  /*7e70*/  IMAD.MOV R5, RZ, RZ, -R5 ;  /* 0x000000ffff057224 */ /* 0x000fee00078e0a05 */
[----:B-1----:R-:W1:Y:S02]  /*7e80*/  MUFU.RCP R0, R0 ;  /* 0x0000000000007308 */ /* 0x002e640000001000 */
[----:B-1----:R-:W-:Y:S08]  /*7e90*/  VIADD R0, R0, 0xffffffe ;  /* 0x0ffffffe00007836 */ /* 0x002ff00000000000 */
[----:B------:R-:W1:Y:S02]  /*7ea0*/  F2I.FTZ.U32.TRUNC.NTZ R17, R0 ;  /* 0x0000000000117305 */ /* 0x000e64000021f000 */
[--C-:B-1----:R-:W-:Y:S04]  /*7eb0*/  IMAD.MOV R4, RZ, RZ, -R17.reuse ;  /* 0x000000ffff047224 */ /* 0x102fe800078e0a11 */
[----:B------:R-:W-:Y:S04]  /*7ec0*/  IMAD R4, R4, R7, RZ ;  /* 0x0000000704047224 */ /* 0x000fe800078e02ff */
[----:B------:R-:W-:Y:S02]  /*7ed0*/  IMAD.HI.U32 R4, R17, R4, R16 ;  /* 0x0000000411047227 */ /* 0x000fe400078e0010 */
[----:B------:R-:W2:Y:S04]  /*7ee0*/  LD.E.64 R16, desc[UR4][R148.64+0x38] ;  /* 0x0000380494107980 */ /* 0x000ea8000c101b00 */
[----:B------:R-:W-:Y:S04]  /*7ef0*/  IMAD.HI.U32 R0, R4, R3, RZ ;  /* 0x0000000304007227 */ /* 0x000fe800078e00ff */
[----:B------:R-:W-:Y:S02]  /*7f00*/  IMAD R3, R0, R5, R3 ;  /* 0x0000000500037224 */ /* 0x000fe400078e0203 */
[----:B------:R-:W-:Y:S03]  /*7f10*/  IMAD.HI.U32 R4, R4, R6, RZ ;  /* 0x0000000604047227 */ /* 0x000fe600078e00ff */
[C---:B------:R-:W-:Y:S01]  /*7f20*/  ISETP.GT.U32.AND P4, PT, R7.reuse, R3, PT ;  /* 0x000000030700720c */ /* 0x040fe20003f84070 */
[----:B------:R-:W-:Y:S01]  /*7f30*/  IMAD R6, R4, R5, R6 ;  /* 0x0000000504067224 */ /* 0x000fe200078e0206 */
[----:B------:R-:W-:Y:S04]  /*7f40*/  LOP3.LUT R5, R106, R2, RZ, 0x3c, !PT ;  /* 0x000000026a057212 */ /* 0x000fe800078e3cff */
[----:B------:R-:W-:Y:S07]  /*7f50*/  ISETP.GT.U32.AND P0, PT, R7, R6, PT ;  /* 0x000000060700720c */ /* 0x000fee0003f04070 */
[----:B------:R-:W-:Y:S02]  /*7f60*/  @!P4 IMAD.IADD R3, R3, 0x1, -R7 ;  /* 0x000000010303c824 */ /* 0x000fe400078e0a07 */
[----:B------:R-:W-:Y:S01]  /*7f70*/  @!P4 VIADD R0, R0, 0x1 ;  /* 0x000000010000c836 */ /* 0x000fe20000000000 */
[----:B------:R-:W-:Y:S02]  /*7f80*/  ISETP.GE.AND P4, PT, R5, RZ, PT ;  /* 0x000000ff0500720c */ /* 0x000fe40003f86270 */
[-C--:B------:R-:W-:Y:S01]  /*7f90*/  ISETP.GE.U32.AND P5, PT, R3, R7.reuse, PT ;  /* 0x000000070300720c */ /* 0x080fe20003fa6070 */
[----:B------:R-:W-:Y:S01]  /*7fa0*/  @!P0 VIADD R4, R4, 0x1 ;  /* 0x0000000104048836 */ /* 0x000fe20000000000 */
[-C--:B------:R-:W-:Y:S02]  /*7fb0*/  @!P0 IADD3 R6, PT, PT, R6, -R7.reuse, RZ ;  /* 0x8000000706068210 */ /* 0x080fe40007ffe0ff */
[-C--:B------:R-:W-:Y:S02]  /*7fc0*/  LOP3.LUT R3, R90, R2.reuse, RZ, 0x3c, !PT ;  /* 0x000000025a037212 */ /* 0x080fe400078e3cff */
[----:B------:R-:W-:Y:S02]  /*7fd0*/  ISETP.GE.U32.AND P6, PT, R6, R7, PT ;  /* 0x000000070600720c */ /* 0x000fe40003fc6070 */
[----:B------:R-:W-:Y:S02]  /*7fe0*/  ISETP.GE.AND P1, PT, R3, RZ, PT ;  /* 0x000000ff0300720c */ /* 0x000fe40003f26270 */
[----:B------:R-:W-:Y:S02]  /*7ff0*/  ISETP.NE.AND P0, PT, R2, RZ, PT ;  /* 0x000000ff0200720c */ /* 0x000fe40003f05270 */
[----:B------:R-:W-:Y:S02]  /*8000*/  LOP3.LUT R3, RZ, R2, RZ, 0x33, !PT ;  /* 0x00000002ff037212 */ /* 0x000fe400078e33ff */
[----:B------:R-:W-:Y:S05]  /*8010*/  @P5 IADD3 R0, PT, PT, R0, 0x1, RZ ;  /* 0x0000000100005810 */ /* 0x000fea0007ffe0ff */
[----:B------:R-:W-:Y:S02]  /*8020*/  @P6 VIADD R4, R4, 0x1 ;  /* 0x0000000104046836 */ /* 0x000fe40000000000 */
[----:B------:R-:W-:Y:S03]  /*8030*/  @!P1 IMAD.MOV R0, RZ, RZ, -R0 ;  /* 0x000000ffff009224 */ /* 0x000fe600078e0a00 */
[----:B------:R-:W-:Y:S02]  /*8040*/  @!P4 IADD3 R4, PT, PT, -R4, RZ, RZ ;  /* 0x000000ff0404c210 */ /* 0x000fe40007ffe1ff */
        /* <DEDUP_REMOVED lines=8> */
[----:B------:R-:W4:Y:S03]  /*80d0*/  LD.E R5, desc[UR4][R4.64] ;  /* 0x0000000404057980 */ /* 0x000f26000c101900 */
[-C--:B---3--:R-:W-:Y:S01]  /*80e0*/  IMAD R3, R23, R0.reuse, RZ ;  /* 0x0000000017037224 */ /* 0x088fe200078e02ff */
[----:B------:R-:W-:Y:S01]  /*80f0*/  SHF.R.S32.HI R2, RZ, 0x1f, R0 ;  /* 0x0000001fff027819 */ /* 0x000fe20000011400 */
[C---:B------:R-:W-:Y:S01]  /*8100*/  IMAD.WIDE.U32 R24, R22.reuse, R0, RZ ;  /* 0x0000000016187225 */ /* 0x040fe200078e00ff */
[----:B------:R-:W4:Y:S03]  /*8110*/  LD.E R4, desc[UR4][R6.64] ;  /* 0x0000000406047980 */ /* 0x000f26000c101900 */
[----:B----4-:R-:W-:Y:S02]  /*8120*/  IMAD.IADD R6, R5, 0x1, -R4 ;  /* 0x0000000105067824 */ /* 0x010fe400078e0a04 */
[----:B------:R-:W-:Y:S02]  /*8130*/  IMAD R4, R22, R2, R3 ;  /* 0x0000000216047224 */ /* 0x000fe400078e0203 */
[-C--:B------:R-:W-:Y:S01]  /*8140*/  IMAD R3, R21, R6.reuse, RZ ;  /* 0x0000000615037224 */ /* 0x080fe200078e02ff */
[----:B------:R-:W-:Y:S01]  /*8150*/  SHF.R.S32.HI R5, RZ, 0x1f, R6 ;  /* 0x0000001fff057819 */ /* 0x000fe20000011406 */
[C---:B------:R-:W-:Y:S01]  /*8160*/  IMAD.WIDE.U32 R22, R20.reuse, R6, RZ ;  /* 0x0000000614167225 */ /* 0x040fe200078e00ff */
[----:B------:R-:W-:Y:S03]  /*8170*/  IADD3 R21, PT, PT, R25, R4, RZ ;  /* 0x0000000419157210 */ /* 0x000fe60007ffe0ff */
[----:B------:R-:W-:Y:S01]  /*8180*/  IMAD R3, R20, R5, R3 ;  /* 0x0000000514037224 */ /* 0x000fe200078e0203 */
[----:B------:R-:W-:Y:S03]  /*8190*/  MOV R20, R24 ;  /* 0x0000001800147202 */ /* 0x000fe60000000f00 */
[----:B------:R-:W-:Y:S02]  /*81a0*/  IMAD.IADD R23, R23, 0x1, R3 ;  /* 0x0000000117177824 */ /* 0x000fe400078e0203 */
[----:B-----5:R-:W-:Y:S04]  /*81b0*/  IMAD.WIDE.U32 R20, R6, R18, R20 ;  /* 0x0000001206147225 */ /* 0x020fe800078e0014 */
[----:B------:R-:W-:Y:S01]  /*81c0*/  IMAD R6, R19, R6, RZ ;  /* 0x0000000613067224 */ /* 0x000fe200078e02ff */
[----:B------:R-:W-:Y:S01]  /*81d0*/  LEA R79, P1, R20, R79, 0x1 ;  /* 0x0000004f144f7211 */ /* 0x000fe200078208ff */
[----:B--2---:R-:W-:Y:S02]  /*81e0*/  IMAD R3, R17, R0, RZ ;  /* 0x0000000011037224 */ /* 0x004fe400078e02ff */
        /* <DEDUP_REMOVED lines=8> */
.L_x_4548:
[----:B------:R-:W-:Y:S05]  /*8270*/  BSYNC.RECONVERGENT B0 ;  /* 0x0000000000007941 */ /* 0x000fea0003800200 */
.L_x_4547:
[----:B------:R-:W-:Y:S05]  /*8280*/  @P2 BRA `(.L_x_4549) ;  /* 0xffffffa000a02947 */ /* 0x000fea000383ffff */
.L_x_4510:
        /* <DEDUP_REMOVED lines=17> */
.L_x_4554:
[----:B------:R2:W-:Y:S02]  /*83a0*/  STS.128 [R44], RZ ;  /* 0x000000ff2c007388 */ /* 0x0005e40000000c00 */
.L_x_4553:
[----:B------:R-:W-:Y:S05]  /*83b0*/  BSYNC.RECONVERGENT B0 ;  /* 0x0000000000007941 */ /* 0x000fea0003800200 */
.L_x_4552:
        /* <DEDUP_REMOVED lines=13> */
.L_x_4551:
[----:B------:R-:W2:Y:S04]  /*8490*/  LD.E.64 R2, desc[UR4][R148.64+0xf0] ;  /* 0x0000f00494027980 */ /* 0x000ea8000c101b00 */
[----:B------:R1:W5:Y:S04]  /*84a0*/  LD.E.64 R26, desc[UR4][R148.64+0x148] ;  /* 0x00014804941a7980 */ /* 0x000368000c101b00 */
[----:B------:R1:W5:Y:S01]  /*84b0*/  LD.E.64 R34, desc[UR4][R148.64+0x150] ;  /* 0x0001500494227980 */ /* 0x000362000c101b00 */
[----:B--2---:R-:W-:-:S04]  /*84c0*/  ISETP.NE.U32.AND P1, PT, R2, RZ, PT ;  /* 0x000000ff0200720c */ /* 0x004fc80003f25070 */
[----:B------:R-:W-:-:S13]  /*84d0*/  ISETP.NE.AND.EX P1, PT, R3, RZ, PT, P1 ;  /* 0x000000ff0300720c */ /* 0x000fda0003f25310 */
[----:B------:R-:W-:Y:S02]  /*84e0*/  @P1 IADD3 R4, P0, PT, R2, R59, RZ ;  /* 0x0000003b02041210 */ /* 0x000fe40007f1e0ff */
[----:B------:R-:W2:Y:S03]  /*84f0*/  LD.E.U8 R2, desc[UR4][R148.64+0x1b3] ;  /* 0x0001b30494027980 */ /* 0x000ea6000c101100 */
[----:B------:R-:W-:Y:S02]  /*8500*/  @P1 IMAD.X R5, R3, 0x1, R58, P0 ;  /* 0x0000000103051824 */ /* 0x000fe400000e063a */
[----:B------:R-:W-:-:S06]  /*8510*/  IMAD.MOV.U32 R3, RZ, RZ, RZ ;  /* 0x000000ffff037224 */ /* 0x000fcc00078e00ff */
[----:B------:R-:W3:Y:S01]  /*8520*/  @P1 LD.E R3, desc[UR4][R4.64] ;  /* 0x0000000404031980 */ /* 0x000ee2000c101900 */
[----:B------:R-:W-:-:S04]  /*8530*/  LEA.HI R25, R0, R0, RZ, 0x1 ;  /* 0x0000000000197211 */ /* 0x000fc800078f08ff */
[----:B------:R-:W-:-:S05]  /*8540*/  SHF.R.S32.HI R25, RZ, 0x1, R25 ;  /* 0x00000001ff197819 */ /* 0x000fca0000011419 */
[----:B------:R-:W-:-:S04]  /*8550*/  IMAD R6, R108, R25, R60 ;  /* 0x000000196c067224 */ /* 0x000fc800078e023c */
[----:B------:R-:W-:Y:S02]  /*8560*/  IMAD.IADD R60, R60, 0x1, R6 ;  /* 0x000000013c3c7824 */ /* 0x000fe400078e0206 */
[----:B------:R-:W-:Y:S01]  /*8570*/  IMAD.SHL.U32 R8, R25, 0x20, RZ ;  /* 0x0000002019087824 */ /* 0x000fe200078e00ff */
[----:B--2---:R-:W-:Y:S02]  /*8580*/  ISETP.NE.AND P2, PT, R2, RZ, PT ;  /* 0x000000ff0200720c */ /* 0x004fe40003f45270 */
[----:B---3--:R-:W-:-:S05]  /*8590*/  IADD3 R3, PT, PT, R3, R57, R61 ;  /* 0x0000003903037210 */ /* 0x008fca0007ffe03d */
[----:B------:R-:W-:-:S05]  /*85a0*/  IMAD R3, R3, R25, RZ ;  /* 0x0000001903037224 */ /* 0x000fca00078e02ff */
[----:B------:R-:W-:Y:S02]  /*85b0*/  SHF.R.S32.HI R2, RZ, 0x1f, R3 ;  /* 0x0000001fff027819 */ /* 0x000fe40000011403 */
[C---:B------:R-:W-:Y:S02]  /*85c0*/  IADD3 R7, P1, PT, R3.reuse, R6, RZ ;  /* 0x0000000603077210 */ /* 0x040fe40007f3e0ff */
[----:B------:R-:W-:Y:S02]  /*85d0*/  IADD3 R3, P0, PT, R3, R60, RZ ;  /* 0x0000003c03037210 */ /* 0x000fe40007f1e0ff */
        /* <DEDUP_REMOVED lines=21> */
[----:B------:R-:W-:-:S04]  /*8730*/  IADD3.X R5, PT, PT, R27, R2, RZ, P1, !PT ;  /* 0x000000021b057210 */ /* 0x000fc80000ffe4ff */
[----:B------:R2:W3:Y:S04]  /*8740*/  LD.E.64 R2, desc[UR4][R16.64] ;  /* 0x0000000410027980 */ /* 0x0004e8000c101b00 */
[----:B------:R-:W3:Y:S01]  /*8750*/  LD.E.64 R4, desc[UR4][R4.64] ;  /* 0x0000000404047980 */ /* 0x000ee2000c101b00 */
[C---:B----45:R-:W-:Y:S01]  /*8760*/  SHF.L.U32 R22, R15.reuse, 0x10, RZ ;  /* 0x000000100f167819 */ /* 0x070fe200000006ff */
[C---:B------:R-:W-:Y:S01]  /*8770*/  IMAD.U32 R23, R14.reuse, 0x10000, RZ ;  /* 0x000100000e177824 */ /* 0x040fe200078e00ff */
[----:B------:R-:W-:Y:S02]  /*8780*/  LOP3.LUT R21, R15, 0xffff0000, RZ, 0xc0, !PT ;  /* 0xffff00000f157812 */ /* 0x000fe400078ec0ff */
[----:B------:R-:W-:Y:S02]  /*8790*/  LOP3.LUT R25, R14, 0xffff0000, RZ, 0xc0, !PT ;  /* 0xffff00000e197812 */ /* 0x000fe400078ec0ff */
[----:B------:R-:W-:-:S02]  /*87a0*/  LOP3.LUT R24, R12, 0xffff0000, RZ, 0xc0, !PT ;  /* 0xffff00000c187812 */ /* 0x000fc400078ec0ff */
[C---:B--2---:R-:W-:Y:S01]  /*87b0*/  SHF.L.U32 R16, R13.reuse, 0x10, RZ ;  /* 0x000000100d107819 */ /* 0x044fe200000006ff */
[----:B------:R-:W-:Y:S01]  /*87c0*/  IMAD.U32 R17, R12, 0x10000, RZ ;  /* 0x000100000c117824 */ /* 0x000fe200078e00ff */
[----:B------:R-:W-:Y:S02]  /*87d0*/  LOP3.LUT R13, R13, 0xffff0000, RZ, 0xc0, !PT ;  /* 0xffff00000d0d7812 */ /* 0x000fe400078ec0ff */
[----:B---3--:R-:W-:Y:S02]  /*87e0*/  LOP3.LUT R15, R3, 0xffff0000, RZ, 0xc0, !PT ;  /* 0xffff0000030f7812 */ /* 0x008fe400078ec0ff */
[----:B------:R-:W-:Y:S02]  /*87f0*/  LOP3.LUT R18, R2, 0xffff0000, RZ, 0xc0, !PT ;  /* 0xffff000002127812 */ /* 0x000fe400078ec0ff */
[----:B------:R-:W-:Y:S01]  /*8800*/  LOP3.LUT R19, R5, 0xffff0000, RZ, 0xc0, !PT ;  /* 0xffff000005137812 */ /* 0x000fe200078ec0ff */
[----:B------:R-:W-:Y:S01]  /*8810*/  FMUL.FTZ R14, R21, R15 ;  /* 0x0000000f150e7220 */ /* 0x000fe20000410000 */
[----:B------:R-:W-:Y:S01]  /*8820*/  LOP3.LUT R20, R4, 0xffff0000, RZ, 0xc0, !PT ;  /* 0xffff000004147812 */ /* 0x000fe200078ec0ff */
[----:B------:R-:W-:Y:S01]  /*8830*/  FMUL.FTZ R12, R13, R18 ;  /* 0x000000120d0c7220 */ /* 0x000fe20000410000 */
[----:B------:R-:W-:Y:S01]  /*8840*/  SHF.L.U32 R2, R2, 0x10, RZ ;  /* 0x0000001002027819 */ /* 0x000fe200000006ff */
[----:B------:R-:W-:Y:S01]  /*8850*/  FMUL.FTZ R21, R21, R19 ;  /* 0x0000001315157220 */ /* 0x000fe20000410000 */
[----:B------:R-:W-:-:S02]  /*8860*/  IMAD.U32 R4, R4, 0x10000, RZ ;  /* 0x0001000004047824 */ /* 0x000fc400078e00ff */
[----:B------:R-:W-:Y:S01]  /*8870*/  FMUL.FTZ R13, R13, R20 ;  /* 0x000000140d0d7220 */ /* 0x000fe20000410000 */
[----:B------:R-:W-:Y:S01]  /*8880*/  SHF.L.U32 R3, R3, 0x10, RZ ;  /* 0x0000001003037819 */ /* 0x000fe200000006ff */
[----:B------:R-:W-:Y:S02]  /*8890*/  IMAD.U32 R5, R5, 0x10000, RZ ;  /* 0x0001000005057824 */ /* 0x000fe400078e00ff */
[----:B------:R-:W-:Y:S01]  /*88a0*/  FFMA.FTZ R21, R22, R15, R21 ;  /* 0x0000000f16157223 */ /* 0x000fe20000010015 */
[----:B------:R-:W-:Y:S01]  /*88b0*/  FMUL.FTZ R15, R24, R2 ;  /* 0x00000002180f7220 */ /* 0x000fe20000410000 */
[C---:B------:R-:W-:Y:S01]  /*88c0*/  FFMA.FTZ R12, R16.reuse, R20, -R12 ;  /* 0x00000014100c7223 */ /* 0x040fe2000001080c */
[----:B------:R-:W-:Y:S01]  /*88d0*/  FFMA.FTZ R13, R16, R18, R13 ;  /* 0x00000012100d7223 */ /* 0x000fe2000001000d */
[-C--:B------:R-:W-:Y:S01]  /*88e0*/  FMUL.FTZ R24, R24, R4.reuse ;  /* 0x0000000418187220 */ /* 0x080fe20000410000 */
[C---:B------:R-:W-:Y:S01]  /*88f0*/  FMUL.FTZ R16, R25.reuse, R3 ;  /* 0x0000000319107220 */ /* 0x040fe20000410000 */
[----:B------:R-:W-:Y:S01]  /*8900*/  FMUL.FTZ R25, R25, R5 ;  /* 0x0000000519197220 */ /* 0x000fe20000410000 */
[C---:B------:R-:W-:Y:S01]  /*8910*/  FFMA.FTZ R15, R17.reuse, R4, -R15 ;  /* 0x00000004110f7223 */ /* 0x040fe2000001080f */
[----:B------:R-:W-:Y:S01]  /*8920*/  FFMA.FTZ R24, R17, R2, R24 ;  /* 0x0000000211187223 */ /* 0x000fe20000010018 */
[----:B------:R-:W-:Y:S01]  /*8930*/  FFMA.FTZ R14, R22, R19, -R14 ;  /* 0x00000013160e7223 */ /* 0x000fe2000001080e */
[C---:B------:R-:W-:Y:S01]  /*8940*/  FFMA.FTZ R16, R23.reuse, R5, -R16 ;  /* 0x0000000517107223 */ /* 0x040fe20000010810 */
[----:B------:R-:W-:Y:S01]  /*8950*/  FFMA.FTZ R25, R23, R3, R25 ;  /* 0x0000000317197223 */ /* 0x000fe20000010019 */
[----:B------:R-:W-:-:S02]  /*8960*/  F2FP.BF16.F32.PACK_AB R12, R13, R12 ;  /* 0x0000000c0d0c723e */ /* 0x000fc400000010ff */
[----:B------:R-:W-:Y:S02]  /*8970*/  F2FP.BF16.F32.PACK_AB R15, R24, R15 ;  /* 0x0000000f180f723e */ /* 0x000fe400000010ff */
[----:B------:R-:W-:Y:S02]  /*8980*/  F2FP.BF16.F32.PACK_AB R14, R21, R14 ;  /* 0x0000000e150e723e */ /* 0x000fe400000010ff */
[----:B------:R-:W-:Y:S02]  /*8990*/  F2FP.BF16.F32.PACK_AB R16, R25, R16 ;  /* 0x000000101910723e */ /* 0x000fe400000010ff */
[----:B------:R-:W-:Y:S01]  /*89a0*/  MOV R13, R12 ;  /* 0x0000000c000d7202 */ /* 0x000fe20000000f00 */
[----:B------:R-:W-:Y:S01]  /*89b0*/  IMAD.MOV.U32 R12, RZ, RZ, R15 ;  /* 0x000000ffff0c7224 */ /* 0x000fe200078e000f */
[----:B------:R-:W-:Y:S01]  /*89c0*/  MOV R15, R14 ;  /* 0x0000000e000f7202 */ /* 0x000fe20000000f00 */
[----:B------:R-:W-:Y:S02]  /*89d0*/  IMAD.MOV.U32 R14, RZ, RZ, R16 ;  /* 0x000000ffff0e7224 */ /* 0x000fe400078e0010 */
.L_x_4561:
[----:B------:R-:W-:Y:S05]  /*89e0*/  BSYNC.RECONVERGENT B0 ;  /* 0x0000000000007941 */ /* 0x000fea0003800200 */
.L_x_4560:
[----:B-----5:R3:W-:Y:S01]  /*89f0*/  STS.128 [R44], R12 ;  /* 0x0000000c2c007388 */ /* 0x0207e20000000c00 */
[----:B------:R-:W-:Y:S05]  /*8a00*/  BRA `(.L_x_4558) ;  /* 0x0000000000047947 */ /* 0x000fea0003800000 */
.L_x_4559:
[----:B------:R2:W-:Y:S02]  /*8a10*/  STS.128 [R44], RZ ;  /* 0x000000ff2c007388 */ /* 0x0005e40000000c00 */
.L_x_4558:
[----:B------:R-:W-:Y:S05]  /*8a20*/  BSYNC.RECONVERGENT B1 ;  /* 0x0000000000017941 */ /* 0x000fea0003800200 */
.L_x_4557:
        /* <DEDUP_REMOVED lines=20> */
[----:B------:R-:W3:Y:S04]  /*8b70*/  LD.E.64 R2, desc[UR4][R2.64] ;  /* 0x0000000402027980 */ /* 0x000ee8000c101b00 */
[----:B------:R-:W2:Y:S01]  /*8b80*/  LD.E.64 R4, desc[UR4][R4.64] ;  /* 0x0000000404047980 */ /* 0x000ea2000c101b00 */
[----:B-----5:R-:W-:Y:S01]  /*8b90*/  LOP3.LUT R6, R12, 0xffff0000, RZ, 0xc0, !PT ;  /* 0xffff00000c067812 */ /* 0x020fe200078ec0ff */
[C---:B------:R-:W-:Y:S01]  /*8ba0*/  IMAD.U32 R17, R13.reuse, 0x10000, RZ ;  /* 0x000100000d117824 */ /* 0x040fe200078e00ff */
[----:B------:R-:W-:Y:S01]  /*8bb0*/  LOP3.LUT R0, R13, 0xffff0000, RZ, 0xc0, !PT ;  /* 0xffff00000d007812 */ /* 0x000fe200078ec0ff */
[----:B----4-:R-:W-:Y:S01]  /*8bc0*/  IMAD.U32 R18, R15, 0x10000, RZ ;  /* 0x000100000f127824 */ /* 0x010fe200078e00ff */
[C---:B------:R-:W-:Y:S02]  /*8bd0*/  SHF.L.U32 R16, R14.reuse, 0x10, RZ ;  /* 0x000000100e107819 */ /* 0x040fe400000006ff */
[----:B------:R-:W-:-:S02]  /*8be0*/  LOP3.LUT R13, R14, 0xffff0000, RZ, 0xc0, !PT ;  /* 0xffff00000e0d7812 */ /* 0x000fc400078ec0ff */
[----:B------:R-:W-:Y:S02]  /*8bf0*/  SHF.L.U32 R7, R12, 0x10, RZ ;  /* 0x000000100c077819 */ /* 0x000fe400000006ff */
[----:B------:R-:W-:Y:S01]  /*8c00*/  LOP3.LUT R12, R15, 0xffff0000, RZ, 0xc0, !PT ;  /* 0xffff00000f0c7812 */ /* 0x000fe200078ec0ff */
[C---:B---3--:R-:W-:Y:S01]  /*8c10*/  IMAD.U32 R8, R2.reuse, 0x10000, RZ ;  /* 0x0001000002087824 */ /* 0x048fe200078e00ff */
[----:B------:R-:W-:Y:S02]  /*8c20*/  LOP3.LUT R2, R2, 0xffff0000, RZ, 0xc0, !PT ;  /* 0xffff000002027812 */ /* 0x000fe400078ec0ff */
[C---:B--2---:R-:W-:Y:S02]  /*8c30*/  SHF.L.U32 R9, R4.reuse, 0x10, RZ ;  /* 0x0000001004097819 */ /* 0x044fe400000006ff */
[----:B------:R-:W-:Y:S01]  /*8c40*/  LOP3.LUT R14, R4, 0xffff0000, RZ, 0xc0, !PT ;  /* 0xffff0000040e7812 */ /* 0x000fe200078ec0ff */
[----:B------:R-:W-:Y:S01]  /*8c50*/  FMUL.FTZ R4, R6, R8 ;  /* 0x0000000806047220 */ /* 0x000fe20000410000 */
[----:B------:R-:W-:Y:S01]  /*8c60*/  FMUL.FTZ R15, R0, R2 ;  /* 0x00000002000f7220 */ /* 0x000fe20000410000 */
[----:B------:R-:W-:-:S02]  /*8c70*/  FMUL.FTZ R6, R6, R9 ;  /* 0x0000000906067220 */ /* 0x000fc40000410000 */
[C---:B------:R-:W-:Y:S01]  /*8c80*/  FFMA.FTZ R4, R7.reuse, R9, -R4 ;  /* 0x0000000907047223 */ /* 0x040fe20000010804 */
[----:B------:R-:W-:Y:S01]  /*8c90*/  FMUL.FTZ R0, R0, R14 ;  /* 0x0000000e00007220 */ /* 0x000fe20000410000 */
[----:B------:R-:W-:Y:S01]  /*8ca0*/  FFMA.FTZ R6, R7, R8, R6 ;  /* 0x0000000807067223 */ /* 0x000fe20000010006 */
[----:B------:R-:W-:Y:S01]  /*8cb0*/  SHF.L.U32 R7, R3, 0x10, RZ ;  /* 0x0000001003077819 */ /* 0x000fe200000006ff */
[----:B------:R-:W-:Y:S01]  /*8cc0*/  IMAD.U32 R8, R5, 0x10000, RZ ;  /* 0x0001000005087824 */ /* 0x000fe200078e00ff */
[----:B------:R-:W-:Y:S01]  /*8cd0*/  LOP3.LUT R3, R3, 0xffff0000, RZ, 0xc0, !PT ;  /* 0xffff000003037812 */ /* 0x000fe200078ec0ff */
[----:B------:R-:W-:Y:S01]  /*8ce0*/  FFMA.FTZ R2, R17, R2, R0 ;  /* 0x0000000211027223 */ /* 0x000fe20000010000 */
[----:B------:R-:W-:Y:S01]  /*8cf0*/  LOP3.LUT R5, R5, 0xffff0000, RZ, 0xc0, !PT ;  /* 0xffff000005057812 */ /* 0x000fe200078ec0ff */
[C---:B------:R-:W-:Y:S01]  /*8d00*/  FMUL.FTZ R0, R13.reuse, R7 ;  /* 0x000000070d007220 */ /* 0x040fe20000410000 */
[----:B------:R-:W-:Y:S01]  /*8d10*/  FMUL.FTZ R13, R13, R8 ;  /* 0x000000080d0d7220 */ /* 0x000fe20000410000 */
[C---:B------:R-:W-:Y:S01]  /*8d20*/  FMUL.FTZ R9, R12.reuse, R3 ;  /* 0x000000030c097220 */ /* 0x040fe20000410000 */
[----:B------:R-:W-:Y:S01]  /*8d30*/  FFMA.FTZ R15, R17, R14, -R15 ;  /* 0x0000000e110f7223 */ /* 0x000fe2000001080f */
        /* <DEDUP_REMOVED lines=8> */
[----:B------:R-:W-:Y:S01]  /*8dc0*/  F2FP.BF16.F32.PACK_AB R0, R13, R0 ;  /* 0x000000000d00723e */ /* 0x000fe200000010ff */
[----:B------:R-:W-:Y:S01]  /*8dd0*/  IMAD.MOV.U32 R13, RZ, RZ, R2 ;  /* 0x000000ffff0d7224 */ /* 0x000fe200078e0002 */
[----:B------:R-:W-:Y:S01]  /*8de0*/  MOV R12, R4 ;  /* 0x00000004000c7202 */ /* 0x000fe20000000f00 */
[----:B------:R-:W-:Y:S01]  /*8df0*/  IMAD.MOV.U32 R15, RZ, RZ, R9 ;  /* 0x000000ffff0f7224 */ /* 0x000fe200078e0009 */
[----:B------:R-:W-:Y:S02]  /*8e00*/  MOV R14, R0 ;  /* 0x00000000000e7202 */ /* 0x000fe40000000f00 */
.L_x_4563:
[----:B------:R-:W-:Y:S05]  /*8e10*/  BSYNC.RECONVERGENT B0 ;  /* 0x0000000000007941 */ /* 0x000fea0003800200 */
.L_x_4562:
[----:B-----5:R3:W-:Y:S01]  /*8e20*/  STS.128 [R44+0x800], R12 ;  /* 0x0008000c2c007388 */ /* 0x0207e20000000c00 */
[----:B------:R-:W-:Y:S05]  /*8e30*/  BRA `(.L_x_4555) ;  /* 0x0000000c00047947 */ /* 0x000fea0003800000 */
.L_x_4556:
        /* <DEDUP_REMOVED lines=26> */
[----:B--2---:R-:W-:-:S04]  /*8fe0*/  IADD3 R14, P0, PT, R26, R13, RZ ;  /* 0x0000000d1a0e7210 */ /* 0x004fc80007f1e0ff */
        /* <DEDUP_REMOVED lines=15> */
[----:B------:R-:W-:Y:S01]  /*90e0*/  SHF.L.U32 R38, R6, 0x10, RZ ;  /* 0x0000001006267819 */ /* 0x000fe200000006ff */
[----:B------:R-:W-:Y:S01]  /*90f0*/  @!P2 FADD.FTZ R36, -R36, -RZ ;  /* 0x800000ff2424a221 */ /* 0x000fe20000010100 */
[----:B------:R-:W-:Y:S01]  /*9100*/  LOP3.LUT R39, R5, 0xffff0000, RZ, 0xc0, !PT ;  /* 0xffff000005277812 */ /* 0x000fe200078ec0ff */
[----:B------:R-:W-:Y:S01]  /*9110*/  IMAD.U32 R5, R7, 0x10000, RZ ;  /* 0x0001000007057824 */ /* 0x000fe200078e00ff */
[----:B------:R-:W-:Y:S01]  /*9120*/  LOP3.LUT R6, R6, 0xffff0000, RZ, 0xc0, !PT ;  /* 0xffff000006067812 */ /* 0x000fe200078ec0ff */
[----:B------:R-:W-:Y:S01]  /*9130*/  @!P2 FADD.FTZ R23, -R23, -RZ ;  /* 0x800000ff1717a221 */ /* 0x000fe20000010100 */
[----:B------:R-:W-:Y:S01]  /*9140*/  LOP3.LUT R7, R7, 0xffff0000, RZ, 0xc0, !PT ;  /* 0xffff000007077812 */ /* 0x000fe200078ec0ff */
[----:B------:R-:W-:Y:S01]  /*9150*/  @!P2 FADD.FTZ R4, -R4, -RZ ;  /* 0x800000ff0404a221 */ /* 0x000fe20000010100 */
[----:B---3--:R-:W-:Y:S01]  /*9160*/  SHF.L.U32 R41, R16, 0x10, RZ ;  /* 0x0000001010297819 */ /* 0x008fe200000006ff */
[----:B------:R-:W-:Y:S01]  /*9170*/  @!P2 FADD.FTZ R6, -R6, -RZ ;  /* 0x800000ff0606a221 */ /* 0x000fe20000010100 */
[----:B------:R-:W-:Y:S01]  /*9180*/  LOP3.LUT R40, R16, 0xffff0000, RZ, 0xc0, !PT ;  /* 0xffff000010287812 */ /* 0x000fe200078ec0ff */
[----:B------:R-:W-:Y:S01]  /*9190*/  IMAD.U32 R16, R17, 0x10000, RZ ;  /* 0x0001000011107824 */ /* 0x000fe200078e00ff */
        /* <DEDUP_REMOVED lines=9> */
[----:B------:R-:W-:Y:S01]  /*9230*/  FMUL.FTZ R16, R16, R4 ;  /* 0x0000000410107220 */ /* 0x000fe20000410000 */
[----:B------:R-:W-:Y:S01]  /*9240*/  @!P2 FADD.FTZ R38, -R38, -RZ ;  /* 0x800000ff2626a221 */ /* 0x000fe20000010100 */
[----:B------:R-:W-:Y:S01]  /*9250*/  FMUL.FTZ R18, R18, R6 ;  /* 0x0000000612127220 */ /* 0x000fe20000410000 */
[----:B------:R-:W-:Y:S01]  /*9260*/  FMUL.FTZ R17, R17, R5 ;  /* 0x0000000511117220 */ /* 0x000fe20000410000 */
[C---:B----4-:R-:W-:Y:S01]  /*9270*/  SHF.L.U32 R6, R12.reuse, 0x10, RZ ;  /* 0x000000100c067819 */ /* 0x050fe200000006ff */
[----:B------:R-:W-:Y:S01]  /*9280*/  IMAD.U32 R4, R13, 0x10000, RZ ;  /* 0x000100000d047824 */ /* 0x000fe200078e00ff */
[----:B------:R-:W-:Y:S01]  /*9290*/  LOP3.LUT R5, R12, 0xffff0000, RZ, 0xc0, !PT ;  /* 0xffff00000c057812 */ /* 0x000fe200078ec0ff */
[----:B------:R-:W-:Y:S01]  /*92a0*/  FMUL.FTZ R41, R41, R36 ;  /* 0x0000002429297220 */ /* 0x000fe20000410000 */
[----:B------:R-:W-:Y:S01]  /*92b0*/  LOP3.LUT R23, R13, 0xffff0000, RZ, 0xc0, !PT ;  /* 0xffff00000d177812 */ /* 0x000fe200078ec0ff */
[----:B------:R-:W-:Y:S01]  /*92c0*/  FMUL.FTZ R43, R43, R39 ;  /* 0x000000272b2b7220 */ /* 0x000fe20000410000 */
[C---:B------:R-:W-:Y:S01]  /*92d0*/  SHF.L.U32 R13, R14.reuse, 0x10, RZ ;  /* 0x000000100e0d7819 */ /* 0x040fe200000006ff */
[----:B------:R-:W-:Y:S01]  /*92e0*/  FMUL.FTZ R19, R19, R7 ;  /* 0x0000000713137220 */ /* 0x000fe20000410000 */
[----:B------:R-:W-:Y:S01]  /*92f0*/  LOP3.LUT R12, R14, 0xffff0000, RZ, 0xc0, !PT ;  /* 0xffff00000e0c7812 */ /* 0x000fe200078ec0ff */
[----:B------:R-:W-:Y:S01]  /*9300*/  FMUL.FTZ R42, R42, R38 ;  /* 0x000000262a2a7220 */ /* 0x000fe20000410000 */
[C---:B------:R-:W-:Y:S01]  /*9310*/  LOP3.LUT R14, R15.reuse, 0xffff0000, RZ, 0xc0, !PT ;  /* 0xffff00000f0e7812 */ /* 0x040fe200078ec0ff */
[----:B------:R-:W-:-:S02]  /*9320*/  IMAD.U32 R7, R15, 0x10000, RZ ;  /* 0x000100000f077824 */ /* 0x000fc400078e00ff */
        /* <DEDUP_REMOVED lines=8> */
[----:B------:R-:W-:Y:S02]  /*93b0*/  F2FP.BF16.F32.PACK_AB R5, R5, R6 ;  /* 0x000000060505723e */ /* 0x000fe400000010ff */
[----:B------:R-:W-:-:S02]  /*93c0*/  F2FP.BF16.F32.PACK_AB R20, R20, R4 ;  /* 0x000000041414723e */ /* 0x000fc400000010ff */
[----:B------:R-:W-:Y:S02]  /*93d0*/  F2FP.BF16.F32.PACK_AB R12, R12, R13 ;  /* 0x0000000d0c0c723e */ /* 0x000fe400000010ff */
[----:B------:R-:W-:Y:S02]  /*93e0*/  F2FP.BF16.F32.PACK_AB R7, R14, R7 ;  /* 0x000000070e07723e */ /* 0x000fe400000010ff */
[----:B------:R-:W-:Y:S01]  /*93f0*/  MOV R21, R20 ;  /* 0x0000001400157202 */ /* 0x000fe20000000f00 */
[----:B------:R-:W-:Y:S01]  /*9400*/  IMAD.MOV.U32 R20, RZ, RZ, R5 ;  /* 0x000000ffff147224 */ /* 0x000fe200078e0005 */
[----:B------:R-:W-:Y:S02]  /*9410*/  MOV R22, R12 ;  /* 0x0000000c00167202 */ /* 0x000fe40000000f00 */
[----:B------:R-:W-:Y:S02]  /*9420*/  MOV R23, R7 ;  /* 0x0000000700177202 */ /* 0x000fe40000000f00 */
.L_x_4568:
[----:B------:R-:W-:Y:S05]  /*9430*/  BSYNC.RECONVERGENT B0 ;  /* 0x0000000000007941 */ /* 0x000fea0003800200 */
.L_x_4567:
[----:B-----5:R3:W-:Y:S01]  /*9440*/  STS.128 [R44], R20 ;  /* 0x000000142c007388 */ /* 0x0207e20000000c00 */
[----:B------:R-:W-:Y:S05]  /*9450*/  BRA `(.L_x_4565) ;  /* 0x0000000000047947 */ /* 0x000fea0003800000 */
.L_x_4566:
[----:B------:R2:W-:Y:S02]  /*9460*/  STS.128 [R44], RZ ;  /* 0x000000ff2c007388 */ /* 0x0005e40000000c00 */
.L_x_4565:
[----:B------:R-:W-:Y:S05]  /*9470*/  BSYNC.RECONVERGENT B1 ;  /* 0x0000000000017941 */ /* 0x000fea0003800200 */
.L_x_4564:
        /* <DEDUP_REMOVED lines=13> */
[----:B------:R-:W-:Y:S01]  /*9550*/  IMAD.WIDE R16, R25, 0x2, R4 ;  /* 0x0000000219107825 */ /* 0x000fe200078e0204 */
[----:B------:R-:W-:Y:S02]  /*9560*/  SEL R24, R24, RZ, P2 ;  /* 0x000000ff18187207 */ /* 0x000fe40001000000 */
[--C-:B------:R-:W-:Y:S02]  /*9570*/  SHF.R.S32.HI R0, RZ, 0x1f, R8.reuse ;  /* 0x0000001fff007819 */ /* 0x100fe40000011408 */
[----:B------:R-:W-:Y:S01]  /*9580*/  IADD3 R9, P1, P0, R9, R3, R8 ;  /* 0x0000000309097210 */ /* 0x000fe2000783e008 */
[----:B------:R-:W4:Y:S03]  /*9590*/  LD.E.128 R16, desc[UR4][R16.64] ;  /* 0x0000000410107980 */ /* 0x000f26000c101d00 */
[----:B------:R-:W-:Y:S01]  /*95a0*/  IADD3.X R2, PT, PT, R24, R2, R0, P1, P0 ;  /* 0x0000000218027210 */ /* 0x000fe20000fe0400 */
[----:B------:R-:W-:-:S03]  /*95b0*/  IMAD.SHL.U32 R0, R9, 0x2, RZ ;  /* 0x0000000209007824 */ /* 0x000fc600078e00ff */
[----:B------:R-:W-:Y:S02]  /*95c0*/  SHF.L.U64.HI R2, R9, 0x1, R2 ;  /* 0x0000000109027819 */ /* 0x000fe40000010202 */
[----:B---3--:R-:W-:-:S05]  /*95d0*/  IADD3 R4, P0, PT, R34, R0, RZ ;  /* 0x0000000022047210 */ /* 0x008fca0007f1e0ff */
[----:B------:R-:W-:Y:S01]  /*95e0*/  IMAD.X R5, R35, 0x1, R2, P0 ;  /* 0x0000000123057824 */ /* 0x000fe200000e0602 */
[----:B------:R-:W-:-:S05]  /*95f0*/  IADD3 R12, P0, PT, R26, R0, RZ ;  /* 0x000000001a0c7210 */ /* 0x000fca0007f1e0ff */
[----:B------:R-:W3:Y:S01]  /*9600*/  LD.E.128 R4, desc[UR4][R4.64] ;  /* 0x0000000404047980 */ /* 0x000ee2000c101d00 */
[----:B------:R-:W-:-:S06]  /*9610*/  IADD3.X R13, PT, PT, R27, R2, RZ, P0, !PT ;  /* 0x000000021b0d7210 */ /* 0x000fcc00007fe4ff */
[----:B--2---:R-:W2:Y:S01]  /*9620*/  LD.E.128 R12, desc[UR4][R12.64] ;  /* 0x000000040c0c7980 */ /* 0x004ea2000c101d00 */
        /* <DEDUP_REMOVED lines=8> */
[C---:B----4-:R-:W-:Y:S01]  /*96b0*/  IMAD.U32 R23, R16.reuse, 0x10000, RZ ;  /* 0x0001000010177824 */ /* 0x050fe200078e00ff */
[----:B------:R-:W-:Y:S02]  /*96c0*/  LOP3.LUT R22, R16, 0xffff0000, RZ, 0xc0, !PT ;  /* 0xffff000010167812 */ /* 0x000fe400078ec0ff */
[C---:B------:R-:W-:Y:S02]  /*96d0*/  SHF.L.U32 R16, R17.reuse, 0x10, RZ ;  /* 0x0000001011107819 */ /* 0x040fe400000006ff */
        /* <DEDUP_REMOVED lines=8> */
[----:B------:R-:W-:-:S02]  /*9760*/  SHF.L.U32 R4, R5, 0x10, RZ ;  /* 0x0000001005047819 */ /* 0x000fc400000006ff */
[----:B------:R-:W-:Y:S02]  /*9770*/  LOP3.LUT R31, R5, 0xffff0000, RZ, 0xc0, !PT ;  /* 0xffff0000051f7812 */ /* 0x000fe400078ec0ff */
[----:B------:R-:W-:Y:S02]  /*9780*/  LOP3.LUT R6, R6, 0xffff0000, RZ, 0xc0, !PT ;  /* 0xffff000006067812 */ /* 0x000fe400078ec0ff */
[C---:B------:R-:W-:Y:S02]  /*9790*/  SHF.L.U32 R5, R7.reuse, 0x10, RZ ;  /* 0x0000001007057819 */ /* 0x040fe400000006ff */
        /* <DEDUP_REMOVED lines=11> */
[----:B------:R-:W-:Y:S01]  /*9850*/  FMUL.FTZ R18, R18, R6 ;  /* 0x0000000612127220 */ /* 0x000fe20000410000 */
[----:B------:R-:W-:Y:S01]  /*9860*/  FMUL.FTZ R17, R17, R5 ;  /* 0x0000000511117220 */ /* 0x000fe20000410000 */
[C---:B--2---:R-:W-:Y:S01]  /*9870*/  IMAD.U32 R6, R12.reuse, 0x10000, RZ ;  /* 0x000100000c067824 */ /* 0x044fe200078e00ff */
[----:B------:R-:W-:Y:S01]  /*9880*/  LOP3.LUT R5, R12, 0xffff0000, RZ, 0xc0, !PT ;  /* 0xffff00000c057812 */ /* 0x000fe200078ec0ff */
[----:B------:R-:W-:Y:S01]  /*9890*/  FMUL.FTZ R28, R28, R7 ;  /* 0x000000071c1c7220 */ /* 0x000fe20000410000 */
[----:B------:R-:W-:-:S02]  /*98a0*/  SHF.L.U32 R4, R13, 0x10, RZ ;  /* 0x000000100d047819 */ /* 0x000fc400000006ff */
[----:B------:R-:W-:Y:S01]  /*98b0*/  LOP3.LUT R19, R13, 0xffff0000, RZ, 0xc0, !PT ;  /* 0xffff00000d137812 */ /* 0x000fe200078ec0ff */
[C---:B------:R-:W-:Y:S01]  /*98c0*/  IMAD.U32 R13, R14.reuse, 0x10000, RZ ;  /* 0x000100000e0d7824 */ /* 0x040fe200078e00ff */
[----:B------:R-:W-:Y:S01]  /*98d0*/  LOP3.LUT R12, R14, 0xffff0000, RZ, 0xc0, !PT ;  /* 0xffff00000e0c7812 */ /* 0x000fe200078ec0ff */
[----:B------:R-:W-:Y:S01]  /*98e0*/  FMUL.FTZ R23, R23, R27 ;  /* 0x0000001b17177220 */ /* 0x000fe20000410000 */
        /* <DEDUP_REMOVED lines=20> */
.L_x_4570:
[----:B------:R-:W-:Y:S05]  /*9a30*/  BSYNC.RECONVERGENT B0 ;  /* 0x0000000000007941 */ /* 0x000fea0003800200 */
.L_x_4569:
[----:B-----5:R4:W-:Y:S02]  /*9a40*/  STS.128 [R44+0x800], R20 ;  /* 0x000800142c007388 */ /* 0x0209e40000000c00 */
.L_x_4555:
[----:B------:R-:W-:Y:S05]  /*9a50*/  BSYNC.RECONVERGENT B2 ;  /* 0x0000000000027941 */ /* 0x000fea0003800200 */
.L_x_4550:
[----:B------:R-:W-:Y:S01]  /*9a60*/  IADD3 R54, PT, PT, -R54, R47, RZ ;  /* 0x0000002f36367210 */ /* 0x000fe20007ffe1ff */
[----:B------:R-:W-:Y:S03]  /*9a70*/  BSSY.RECONVERGENT B0, `(.L_x_4571) ;  /* 0x000000d000007945 */ /* 0x000fe60003800200 */
[----:B------:R-:W-:-:S13]  /*9a80*/  ISETP.GE.AND P2, PT, R108, R54, PT ;  /* 0x000000366c00720c */ /* 0x000fda0003f46270 */
        /* <DEDUP_REMOVED lines=10> */
.L_x_4573:
[----:B------:R1:W-:Y:S02]  /*9b30*/  STS.128 [R44+0x1000], RZ ;  /* 0x001000ff2c007388 */ /* 0x0003e40000000c00 */
.L_x_4572:
[----:B------:R-:W-:Y:S05]  /*9b40*/  BSYNC.RECONVERGENT B0 ;  /* 0x0000000000007941 */ /* 0x000fea0003800200 */
.L_x_4571:
[----:B------:R-:W-:Y:S01]  /*9b50*/  ISETP.GE.AND P1, PT, R29, R54, PT ;  /* 0x000000361d00720c */ /* 0x000fe20003f26270 */
[C---:B------:R-:W-:Y:S01]  /*9b60*/  IMAD.SHL.U32 R8, R51.reuse, 0x2, RZ ;  /* 0x0000000233087824 */ /* 0x040fe200078e00ff */
[----:B------:R-:W-:Y:S01]  /*9b70*/  SHF.L.U64.HI R51, R51, 0x1, R52 ;  /* 0x0000000133337819 */ /* 0x000fe20000010234 */
[----:B------:R-:W-:Y:S03]  /*9b80*/  BSSY.RECONVERGENT B0, `(.L_x_4574) ;  /* 0x000000c000007945 */ /* 0x000fe60003800200 */
[----:B------:R-:W-:-:S05]  /*9b90*/  IADD3 R8, P0, PT, R8, R220, RZ ;  /* 0x000000dc08087210 */ /* 0x000fca0007f1e0ff */
[----:B-----5:R-:W-:Y:S02]  /*9ba0*/  IMAD.X R9, R51, 0x1, R219, P0 ;  /* 0x0000000133097824 */ /* 0x020fe400000e06db */
        /* <DEDUP_REMOVED lines=8> */
.L_x_4576:
[----:B------:R1:W-:Y:S02]  /*9c30*/  STS.128 [R44+0x1800], RZ ;  /* 0x001800ff2c007388 */ /* 0x0003e40000000c00 */
.L_x_4575:
[----:B------:R-:W-:Y:S05]  /*9c40*/  BSYNC.RECONVERGENT B0 ;  /* 0x0000000000007941 */ /* 0x000fea0003800200 */
.L_x_4574:
        /* <DEDUP_REMOVED lines=13> */
.L_x_4579:
[----:B------:R1:W-:Y:S02]  /*9d20*/  STS.128 [R44+0x2000], RZ ;  /* 0x002000ff2c007388 */ /* 0x0003e40000000c00 */
.L_x_4578:
[----:B------:R-:W-:Y:S05]  /*9d30*/  BSYNC.RECONVERGENT B0 ;  /* 0x0000000000007941 */ /* 0x000fea0003800200 */
.L_x_4577:
        /* <DEDUP_REMOVED lines=13> */
.L_x_4582:
[----:B------:R1:W-:Y:S02]  /*9e10*/  STS.128 [R44+0x2800], RZ ;  /* 0x002800ff2c007388 */ /* 0x0003e40000000c00 */
.L_x_4581:
[----:B------:R-:W-:Y:S05]  /*9e20*/  BSYNC.RECONVERGENT B0 ;  /* 0x0000000000007941 */ /* 0x000fea0003800200 */
.L_x_4580:
[----:B---3--:R-:W-:Y:S01]  /*9e30*/  IADD3 R5, PT, PT, R108, 0x80, RZ ;  /* 0x000000806c057810 */ /* 0x008fe20007ffe0ff */
        /* <DEDUP_REMOVED lines=15> */
.L_x_4585:
[----:B------:R3:W-:Y:S02]  /*9f30*/  STS.128 [R44+0x3000], RZ ;  /* 0x003000ff2c007388 */ /* 0x0007e40000000c00 */
.L_x_4584:
[----:B------:R-:W-:Y:S05]  /*9f40*/  BSYNC.RECONVERGENT B0 ;  /* 0x0000000000007941 */ /* 0x000fea0003800200 */
.L_x_4583:
        /* <DEDUP_REMOVED lines=13> */
.L_x_4588:
[----:B------:R1:W-:Y:S02]  /*a020*/  STS.128 [R44+0x3800], RZ ;  /* 0x003800ff2c007388 */ /* 0x0003e40000000c00 */
.L_x_4587:
[----:B------:R-:W-:Y:S05]  /*a030*/  BSYNC.RECONVERGENT B0 ;  /* 0x0000000000007941 */ /* 0x000fea0003800200 */
.L_x_4586:
[----:B-1-3--:R-:W-:Y:S01]  /*a040*/  IADD3 R3, PT, PT, R108, 0xc0, RZ ;  /* 0x000000c06c037810 */ /* 0x00afe20007ffe0ff */
        /* <DEDUP_REMOVED lines=15> */
.L_x_4591:
[----:B------:R3:W-:Y:S02]  /*a140*/  STS.128 [R44+0x4000], RZ ;  /* 0x004000ff2c007388 */ /* 0x0007e40000000c00 */
.L_x_4590:
[----:B------:R-:W-:Y:S05]  /*a150*/  BSYNC.RECONVERGENT B0 ;  /* 0x0000000000007941 */ /* 0x000fea0003800200 */
.L_x_4589:
        /* <DEDUP_REMOVED lines=14> */
.L_x_4594:
[----:B------:R1:W-:Y:S02]  /*a240*/  STS.128 [R44+0x4800], RZ ;  /* 0x004800ff2c007388 */ /* 0x0003e40000000c00 */
.L_x_4593:
[----:B------:R-:W-:Y:S05]  /*a250*/  BSYNC.RECONVERGENT B0 ;  /* 0x0000000000007941 */ /* 0x000fea0003800200 */
.L_x_4592:
[----:B--2---:R-:W2:Y:S04]  /*a260*/  LD.E.64 R14, desc[UR4][R148.64+0x1c0] ;  /* 0x0001c004940e7980 */ /* 0x004ea8000c101b00 */
[----:B-1----:R-:W3:Y:S01]  /*a270*/  LD.E.64 R12, desc[UR4][R148.64+0x1b8] ;  /* 0x0001b804940c7980 */ /* 0x002ee2000c101b00 */
[----:B------:R-:W-:Y:S02]  /*a280*/  MOV R8, R225 ;  /* 0x000000e100087202 */ /* 0x000fe40000000f00 */
[----:B------:R-:W-:Y:S01]  /*a290*/  MOV R9, RZ ;  /* 0x000000ff00097202 */ /* 0x000fe20000000f00 */
[----:B------:R-:W4:Y:S04]  /*a2a0*/  LD.E R241, desc[UR4][R148.64+0xd8] ;  /* 0x0000d80494f17980 */ /* 0x000f28000c101900 */
[----:B------:R-:W0:Y:S04]  /*a2b0*/  LDGDEPBAR ;  /* 0x00000000000079af */ /* 0x000e280000000000 */
[----:B------:R1:W5:Y:S01]  /*a2c0*/  LD.E R16, desc[UR4][R148.64+0x184] ;  /* 0x0001840494107980 */ /* 0x000362000c101900 */
[----:B--2---:R-:W-:-:S04]  /*a2d0*/  IMAD.WIDE.U32 R8, R226, R14, R8 ;  /* 0x0000000ee2087225 */ /* 0x004fc800078e0008 */
[----:B------:R-:W-:Y:S01]  /*a2e0*/  IMAD R2, R15, R226, RZ ;  /* 0x000000e20f027224 */ /* 0x000fe200078e02ff */
[----:B---3--:R-:W-:-:S04]  /*a2f0*/  LEA R12, P0, R8, R12, 0x2 ;  /* 0x0000000c080c7211 */ /* 0x008fc800078010ff */
[----:B------:R-:W-:-:S04]  /*a300*/  IADD3 R2, PT, PT, R9, R2, RZ ;  /* 0x0000000209027210 */ /* 0x000fc80007ffe0ff */
[----:B------:R-:W-:Y:S01]  /*a310*/  LEA.HI.X R13, R8, R13, R2, 0x2, P0 ;  /* 0x0000000d080d7211 */ /* 0x000fe200000f1402 */
[----:B----4-:R-:W2:Y:S01]  /*a320*/  MUFU.RCP R241, R241 ;  /* 0x000000f100f17308 */ /* 0x010ea20000001000 */
[----:B------:R1:W5:Y:S04]  /*a330*/  LD.E R2, desc[UR4][R148.64+0x188] ;  /* 0x0001880494027980 */ /* 0x000368000c101900 */
[----:B------:R-:W2:Y:S01]  /*a340*/  LD.E R8, desc[UR4][R12.64] ;  /* 0x000000040c087980 */ /* 0x000ea2000c101900 */
[----:B------:R-:W-:-:S04]  /*a350*/  DEPBAR.LE SB0, 0x0 ;  /* 0x000080000000791a */ /* 0x000fc80000000000 */
[----:B------:R-:W-:Y:S01]  /*a360*/  BSSY.RECONVERGENT B0, `(.L_x_4595) ;  /* 0x0000010000007945 */ /* 0x000fe20003800200 */
[----:B------:R-:W-:Y:S01]  /*a370*/  BAR.SYNC.DEFER_BLOCKING 0x0 ;  /* 0x0000000000007b1d */ /* 0x000fe20000010000 */
[----:B--2---:R-:W-:-:S05]  /*a380*/  FMUL.FTZ R241, R8, R241 ;  /* 0x000000f108f17220 */ /* 0x004fca0000410000 */
[----:B-1----:R-:W-:Y:S05]  /*a390*/  @P2 BRA `(.L_x_4596) ;  /* 0x00000000002c2947 */ /* 0x002fea0003800000 */
        /* <DEDUP_REMOVED lines=9> */
.L_x_4597:
[----:B------:R2:W-:Y:S01]  /*a430*/  STS.128 [R44+0x5000], RZ ;  /* 0x005000ff2c007388 */ /* 0x0005e20000000c00 */
[----:B------:R-:W-:Y:S05]  /*a440*/  BRA `(.L_x_4598) ;  /* 0x0000000000047947 */ /* 0x000fea0003800000 */
.L_x_4596:
[----:B------:R3:W-:Y:S02]  /*a450*/  STS.128 [R44+0x5000], RZ ;  /* 0x005000ff2c007388 */ /* 0x0007e40000000c00 */
.L_x_4598:
[----:B------:R-:W-:Y:S05]  /*a460*/  BSYNC.RECONVERGENT B0 ;  /* 0x0000000000007941 */ /* 0x000fea0003800200 */
.L_x_4595:
        /* <DEDUP_REMOVED lines=13> */
.L_x_4601:
[----:B------:R4:W-:Y:S02]  /*a540*/  STS.128 [R44+0x5800], RZ ;  /* 0x005800ff2c007388 */ /* 0x0009e40000000c00 */
.L_x_4600:
[----:B------:R-:W-:Y:S05]  /*a550*/  BSYNC.RECONVERGENT B0 ;  /* 0x0000000000007941 */ /* 0x000fea0003800200 */
.L_x_4599:
        /* <DEDUP_REMOVED lines=13> */
.L_x_4604:
[----:B------:R1:W-:Y:S02]  /*a630*/  STS.128 [R44+0x6000], RZ ;  /* 0x006000ff2c007388 */ /* 0x0003e40000000c00 */
.L_x_4603:
[----:B------:R-:W-:Y:S05]  /*a640*/  BSYNC.RECONVERGENT B0 ;  /* 0x0000000000007941 */ /* 0x000fea0003800200 */
.L_x_4602:
        /* <DEDUP_REMOVED lines=13> */
.L_x_4607:
[----:B------:R1:W-:Y:S02]  /*a720*/  STS.128 [R44+0x6800], RZ ;  /* 0x006800ff2c007388 */ /* 0x0003e40000000c00 */
.L_x_4606:
[----:B------:R-:W-:Y:S05]  /*a730*/  BSYNC.RECONVERGENT B0 ;  /* 0x0000000000007941 */ /* 0x000fea0003800200 */
.L_x_4605:
        /* <DEDUP_REMOVED lines=16> */
.L_x_4610:
[----:B------:R1:W-:Y:S02]  /*a840*/  STS.128 [R44+0x7000], RZ ;  /* 0x007000ff2c007388 */ /* 0x0003e40000000c00 */
.L_x_4609:
[----:B------:R-:W-:Y:S05]  /*a850*/  BSYNC.RECONVERGENT B0 ;  /* 0x0000000000007941 */ /* 0x000fea0003800200 */
.L_x_4608:
        /* <DEDUP_REMOVED lines=13> */
.L_x_4613:
[----:B------:R1:W-:Y:S02]  /*a930*/  STS.128 [R44+0x7800], RZ ;  /* 0x007800ff2c007388 */ /* 0x0003e40000000c00 */
.L_x_4612:
[----:B------:R-:W-:Y:S05]  /*a940*/  BSYNC.RECONVERGENT B0 ;  /* 0x0000000000007941 */ /* 0x000fea0003800200 */
.L_x_4611:
        /* <DEDUP_REMOVED lines=16> */
.L_x_4616:
[----:B------:R1:W-:Y:S02]  /*aa50*/  STS.128 [R44+0x8000], RZ ;  /* 0x008000ff2c007388 */ /* 0x0003e40000000c00 */
.L_x_4615:
[----:B------:R-:W-:Y:S05]  /*aa60*/  BSYNC.RECONVERGENT B0 ;  /* 0x0000000000007941 */ /* 0x000fea0003800200 */
.L_x_4614:
        /* <DEDUP_REMOVED lines=14> */
.L_x_4619:
[----:B------:R1:W-:Y:S02]  /*ab50*/  STS.128 [R44+0x8800], RZ ;  /* 0x008800ff2c007388 */ /* 0x0003e40000000c00 */
.L_x_4618:
[----:B------:R-:W-:Y:S05]  /*ab60*/  BSYNC.RECONVERGENT B0 ;  /* 0x0000000000007941 */ /* 0x000fea0003800200 */
.L_x_4617:
[C---:B------:R-:W-:Y:S01]  /*ab70*/  IMAD.SHL.U32 R128, R208.reuse, 0x20, RZ ;  /* 0x00000020d0807824 */ /* 0x040fe200078e00ff */
[----:B------:R-:W-:Y:S01]  /*ab80*/  SHF.R.U32.HI R209, RZ, 0x1, R208 ;  /* 0x00000001ffd17819 */ /* 0x000fe200000116d0 */
[C---:B------:R-:W-:Y:S01]  /*ab90*/  IMAD.SHL.U32 R3, R208.reuse, 0x10, RZ ;  /* 0x00000010d0037824 */ /* 0x040fe200078e00ff */
[C---:B------:R-:W-:Y:S01]  /*aba0*/  LOP3.LUT P0, R112, R208.reuse, 0x4, RZ, 0xc0, !PT ;  /* 0x00000004d0707812 */ /* 0x040fe2000780c0ff */
[----:B------:R-:W-:Y:S01]  /*abb0*/  IMAD.MOV.U32 R123, RZ, RZ, 0x20 ;  /* 0x00000020ff7b7424 */ /* 0x000fe200078e00ff */
[----:B------:R-:W-:Y:S01]  /*abc0*/  LOP3.LUT R32, R209, 0x8, RZ, 0xc0, !PT ;  /* 0x00000008d1207812 */ /* 0x000fe200078ec0ff */
[----:B------:R-:W-:Y:S01]  /*abd0*/  IMAD.SHL.U32 R152, R208, 0x2, RZ ;  /* 0x00000002d0987824 */ /* 0x000fe200078e00ff */
[----:B------:R-:W-:Y:S01]  /*abe0*/  LOP3.LUT R0, R128, 0xc0, RZ, 0xc0, !PT ;  /* 0x000000c080007812 */ /* 0x000fe200078ec0ff */
[----:B------:R-:W-:Y:S01]  /*abf0*/  IMAD R237, R227, 0x40, R47 ;  /* 0x00000040e3ed7824 */ /* 0x000fe200078e022f */
[----:B------:R-:W-:Y:S01]  /*ac00*/  LOP3.LUT R210, R3, 0x3e00, RZ, 0xc0, !PT ;  /* 0x00003e0003d27812 */ /* 0x000fe200078ec0ff */
[----:B------:R-:W0:Y:S01]  /*ac10*/  LDGDEPBAR ;  /* 0x00000000000079af */ /* 0x000e220000000000 */
[----:B------:R-:W-:Y:S01]  /*ac20*/  LOP3.LUT R32, R32, 0xc0, R128, 0xf8, !PT ;  /* 0x000000c020207812 */ /* 0x000fe200078ef880 */
[----:B------:R-:W-:Y:S01]  /*ac30*/  BSSY.RECONVERGENT B1, `(.L_x_4620) ;  /* 0x000054f000017945 */ /* 0x000fe20003800200 */
[----:B------:R-:W-:-:S02]  /*ac40*/  LOP3.LUT R0, R0, 0x8, R208, 0xf8, !PT ;  /* 0x0000000800007812 */ /* 0x000fc400078ef8d0 */
[----:B-1----:R-:W-:Y:S02]  /*ac50*/  LOP3.LUT R4, R210, 0x20, R128, 0xf8, !PT ;  /* 0x00000020d2047812 */ /* 0x002fe400078ef880 */
[----:B------:R-:W-:Y:S02]  /*ac60*/  LOP3.LUT R3, R3, 0x100, RZ, 0xc0, !PT ;  /* 0x0000010003037812 */ /* 0x000fe400078ec0ff */
[--C-:B------:R-:W-:Y:S02]  /*ac70*/  LOP3.LUT R32, R32, 0x18, R48.reuse, 0x78, !PT ;  /* 0x0000001820207812 */ /* 0x100fe400078e7830 */
[----:B------:R-:W-:Y:S02]  /*ac80*/  LOP3.LUT R0, R0, 0x18, R48, 0x78, !PT ;  /* 0x0000001800007812 */ /* 0x000fe400078e7830 */
[--C-:B------:R-:W-:Y:S02]  /*ac90*/  LOP3.LUT R4, R4, 0x100, R128.reuse, 0xf8, !PT ;  /* 0x0000010004047812 */ /* 0x100fe400078ef880 */
[----:B------:R-:W-:-:S02]  /*aca0*/  LOP3.LUT R3, R3, 0x20, R128, 0xf8, !PT ;  /* 0x0000002003037812 */ /* 0x000fc400078ef880 */
[----:B------:R-:W-:Y:S02]  /*acb0*/  LOP3.LUT R4, R4, R32, RZ, 0xfc, !PT ;  /* 0x0000002004047212 */ /* 0x000fe400078efcff */
[----:B------:R-:W-:Y:S01]  /*acc0*/  LOP3.LUT R0, R3, R0, RZ, 0xfc, !PT ;  /* 0x0000000003007212 */ /* 0x000fe200078efcff */
[----:B------:R-:W-:Y:S01]  /*acd0*/  VIADD R3, R33, 0xffffffff ;  /* 0xffffffff21037836 */ /* 0x000fe20000000000 */
[----:B------:R-:W-:Y:S01]  /*ace0*/  SEL R123, R123, 0xffffffe0, !P0 ;  /* 0xffffffe07b7b7807 */ /* 0x000fe20004000000 */
[--C-:B----4-:R-:W-:Y:S01]  /*acf0*/  IMAD R9, R4, 0x2, R45.reuse ;  /* 0x0000000204097824 */ /* 0x110fe200078e022d */
[----:B------:R-:W-:Y:S01]  /*ad00*/  LOP3.LUT R152, R152, 0x6, RZ, 0xc0, !PT ;  /* 0x0000000698987812 */ /* 0x000fe200078ec0ff */
[----:B------:R-:W-:Y:S01]  /*ad10*/  IMAD R38, R0, 0x2, R45 ;  /* 0x0000000200267824 */ /* 0x000fe200078e022d */
[----:B------:R-:W-:Y:S01]  /*ad20*/  LOP3.LUT R0, R209, 0x1f0, RZ, 0xc0, !PT ;  /* 0x000001f0d1007812 */ /* 0x000fe200078ec0ff */
[----:B------:R-:W-:Y:S01]  /*ad30*/  IMAD.IADD R8, R9, 0x1, R123 ;  /* 0x0000000109087824 */ /* 0x000fe200078e027b */
[----:B------:R-:W-:Y:S01]  /*ad40*/  LDSM.16.M88.4 R12, [R9] ;  /* 0x00000000090c783b */ /* 0x000fe20000000200 */
[----:B------:R-:W-:Y:S01]  /*ad50*/  IMAD.IADD R37, R123, 0x1, R38 ;  /* 0x000000017b257824 */ /* 0x000fe200078e0226 */
[----:B------:R-:W-:Y:S01]  /*ad60*/  LOP3.LUT R108, R0, 0x7, R108, 0xf8, !PT ;  /* 0x00000007006c7812 */ /* 0x000fe200078ef86c */
[----:B------:R-:W-:Y:S01]  /*ad70*/  IMAD.SHL.U32 R0, R3, 0x100, RZ ;  /* 0x0000010003007824 */ /* 0x000fe200078e00ff */
[----:B------:R-:W1:Y:S01]  /*ad80*/  LDSM.16.M88.4 R24, [R38+0x1000] ;  /* 0x001000002618783b */ /* 0x000e620000000200 */
[----:B-----5:R-:W-:-:S02]  /*ad90*/  IADD3 R16, PT, PT, R47, -R229, -R16 ;  /* 0x800000e52f107210 */ /* 0x020fc40007ffe810 */
[----:B------:R-:W-:Y:S01]  /*ada0*/  IMAD.IADD R237, R108, 0x1, R237 ;  /* 0x000000016ced7824 */ /* 0x000fe200078e02ed */
[----:B------:R-:W4:Y:S01]  /*adb0*/  LDSM.16.M88.4 R60, [R38+0x4c00] ;  /* 0x004c0000263c783b */ /* 0x000f220000000200 */
[----:B------:R-:W-:Y:S01]  /*adc0*/  LOP3.LUT R39, R0, R152, RZ, 0xfc, !PT ;  /* 0x0000009800277212 */ /* 0x000fe200078efcff */
[----:B------:R-:W-:Y:S01]  /*add0*/  IMAD R231, R227, 0x40, R108 ;  /* 0x00000040e3e77824 */ /* 0x000fe200078e026c */
[--C-:B------:R-:W-:Y:S01]  /*ade0*/  IADD3 R2, PT, PT, R2, R47, -R229.reuse ;  /* 0x0000002f02027210 */ /* 0x100fe20007ffe8e5 */
[----:B------:R-:W-:Y:S01]  /*adf0*/  LDSM.16.M88.4 R4, [R8] ;  /* 0x000000000804783b */ /* 0x000fe20000000200 */
[----:B------:R-:W-:Y:S02]  /*ae00*/  VIADD R76, R237, 0x8 ;  /* 0x00000008ed4c7836 */ /* 0x000fe40000000000 */
[----:B------:R-:W-:Y:S01]  /*ae10*/  IMAD.IADD R77, R39, 0x1, R229 ;  /* 0x00000001274d7824 */ /* 0x000fe200078e02e5 */
[----:B------:R-:W2:Y:S01]  /*ae20*/  LDSM.16.M88.4 R28, [R37+0x1000] ;  /* 0x00100000251c783b */ /* 0x000ea20000000200 */
[----:B------:R-:W-:-:S02]  /*ae30*/  IMAD.IADD R35, R231, 0x1, R16 ;  /* 0x00000001e7237824 */ /* 0x000fc400078e0210 */
[----:B------:R-:W-:Y:S01]  /*ae40*/  IMAD.IADD R231, R231, 0x1, R2 ;  /* 0x00000001e7e77824 */ /* 0x000fe200078e0202 */
[----:B------:R-:W3:Y:S01]  /*ae50*/  LDSM.16.M88.4 R52, [R37+0x4c00] ;  /* 0x004c00002534783b */ /* 0x000ee20000000200 */
[--C-:B------:R-:W-:Y:S01]  /*ae60*/  IMAD.IADD R2, R76, 0x1, -R77.reuse ;  /* 0x000000014c027824 */ /* 0x100fe200078e0a4d */
[----:B------:R-:W-:Y:S01]  /*ae70*/  IADD3 R36, PT, PT, R237, -0xf9, -R77 ;  /* 0xffffff07ed247810 */ /* 0x000fe20007ffe84d */
[----:B------:R-:W-:Y:S01]  /*ae80*/  VIADD R16, R39, 0xf9 ;  /* 0x000000f927107836 */ /* 0x000fe20000000000 */
[----:B------:R-:W3:Y:S01]  /*ae90*/  LDSM.16.M88.4 R20, [R38+0x1400] ;  /* 0x001400002614783b */ /* 0x000ee20000000200 */
[----:B------:R-:W-:Y:S01]  /*aea0*/  VIADDMNMX R238, R231, 0x1, R47, PT ;  /* 0x00000001e7ee7846 */ /* 0x000fe2000380012f */
[----:B------:R-:W-:Y:S01]  /*aeb0*/  VIADD R75, R35, 0x8 ;  /* 0x00000008234b7836 */ /* 0x000fe20000000000 */
[----:B------:R-:W-:Y:S02]  /*aec0*/  IABS R2, R2 ;  /* 0x0000000200027213 */ /* 0x000fe40000000000 */
[----:B------:R-:W-:-:S02]  /*aed0*/  IABS R36, R36 ;  /* 0x0000002400247213 */ /* 0x000fc40000000000 */
[----:B------:R-:W-:Y:S02]  /*aee0*/  I2FP.F32.S32 R2, R2 ;  /* 0x0000000200027245 */ /* 0x000fe40000201400 */
[----:B------:R-:W-:Y:S02]  /*aef0*/  I2FP.F32.S32 R36, R36 ;  /* 0x0000002400247245 */ /* 0x000fe40000201400 */
[----:B------:R-:W-:Y:S02]  /*af00*/  VIADDMNMX R231, R231, 0x9, R47, PT ;  /* 0x00000009e7e77846 */ /* 0x000fe4000380012f */
[----:B------:R-:W-:Y:S02]  /*af10*/  IADD3 R17, PT, PT, R237, -0x1, -R77 ;  /* 0xffffffffed117810 */ /* 0x000fe40007ffe84d */
[----:B------:R-:W-:Y:S02]  /*af20*/  ISETP.GT.AND P6, PT, R35, R16, PT ;  /* 0x000000102300720c */ /* 0x000fe40003fc4270 */
[----:B------:R-:W-:-:S02]  /*af30*/  ISETP.GE.AND P3, PT, R16, R238, PT ;  /* 0x000000ee1000720c */ /* 0x000fc40003f66270 */
[----:B------:R-:W-:Y:S01]  /*af40*/  ISETP.GT.AND P4, PT, R75, R16, PT ;  /* 0x000000104b00720c */ /* 0x000fe20003f84270 */
[C---:B-1----:R-:W-:Y:S03]  /*af50*/  HMMA.16816.F32.BF16 R64, R12.reuse, R24, RZ ;  /* 0x000000180c40723c */ /* 0x042fe600000418ff */
[----:B------:R-:W-:Y:S01]  /*af60*/  ISETP.GE.AND P1, PT, R16, R231, PT ;  /* 0x000000e71000720c */ /* 0x000fe20003f26270 */
[----:B------:R-:W-:Y:S01]  /*af70*/  VIADD R16, R39, 0x1 ;  /* 0x0000000127107836 */ /* 0x000fe20000000000 */
[----:B------:R-:W-:Y:S02]  /*af80*/  IABS R17, R17 ;  /* 0x0000001100117213 */ /* 0x000fe40000000000 */
[----:B------:R-:W-:Y:S02]  /*af90*/  ISETP.GT.AND P2, PT, R75, R39, PT ;  /* 0x000000274b00720c */ /* 0x000fe40003f44270 */
[----:B------:R-:W-:Y:S01]  /*afa0*/  ISETP.GT.AND P0, PT, R35, R16, PT ;  /* 0x000000102300720c */ /* 0x000fe20003f04270 */
[----:B----4-:R-:W-:Y:S01]  /*afb0*/  HMMA.16816.F32.BF16 R48, R12, R62, RZ ;  /* 0x0000003e0c30723c */ /* 0x010fe200000418ff */
[----:B------:R-:W-:-:S02]  /*afc0*/  ISETP.GE.AND P5, PT, R16, R238, PT ;  /* 0x000000ee1000720c */ /* 0x000fc40003fa6270 */
[C-C-:B------:R-:W-:Y:S02]  /*afd0*/  IADD3 R120, PT, PT, R237.reuse, -0x21, -R77.reuse ;  /* 0xffffffdfed787810 */ /* 0x140fe40007ffe84d */
[----:B------:R-:W-:Y:S02]  /*afe0*/  IADD3 R136, PT, PT, R237, -0x38, -R77 ;  /* 0xffffffc8ed887810 */ /* 0x000fe40007ffe84d */
[----:B------:R-:W-:Y:S01]  /*aff0*/  IABS R120, R120 ;  /* 0x0000007800787213 */ /* 0x000fe20000000000 */
[----:B------:R-:W-:Y:S01]  /*b000*/  HMMA.16816.F32.BF16 R24, R12, R26, RZ ;  /* 0x0000001a0c18723c */ /* 0x000fe200000418ff */
[----:B------:R-:W-:Y:S02]  /*b010*/  IABS R136, R136 ;  /* 0x0000008800887213 */ /* 0x000fe40000000000 */
[----:B------:R-:W-:Y:S02]  /*b020*/  I2FP.F32.S32 R120, R120 ;  /* 0x0000007800787245 */ /* 0x000fe40000201400 */
[----:B------:R-:W-:-:S02]  /*b030*/  I2FP.F32.S32 R136, R136 ;  /* 0x0000008800887245 */ /* 0x000fc40000201400 */
[C---:B------:R-:W-:Y:S01]  /*b040*/  IADD3 R147, PT, PT, R237.reuse, -0x40, -R77 ;  /* 0xffffffc0ed937810 */ /* 0x040fe20007ffe84d */
[C---:B--2---:R-:W-:Y:S05]  /*b050*/  HMMA.16816.F32.BF16 R64, R4.reuse, R28, R64 ;  /* 0x0000001c0440723c */ /* 0x044fea0000041840 */
[----:B------:R-:W-:Y:S01]  /*b060*/  IMAD.MOV.U32 R28, RZ, RZ, R17 ;  /* 0x000000ffff1c7224 */ /* 0x000fe200078e0011 */
[----:B------:R-:W-:Y:S02]  /*b070*/  IADD3 R153, PT, PT, R237, -0x41, -R77 ;  /* 0xffffffbfed997810 */ /* 0x000fe40007ffe84d */
[----:B------:R-:W-:Y:S02]  /*b080*/  IABS R147, R147 ;  /* 0x0000009300937213 */ /* 0x000fe40000000000 */
[----:B------:R-:W-:Y:S01]  /*b090*/  I2FP.F32.S32 R28, R28 ;  /* 0x0000001c001c7245 */ /* 0x000fe20000201400 */
[----:B---3--:R-:W-:Y:S03]  /*b0a0*/  HMMA.16816.F32.BF16 R48, R4, R54, R48 ;  /* 0x000000360430723c */ /* 0x008fe60000041830 */
[----:B------:R-:W-:-:S02]  /*b0b0*/  I2FP.F32.S32 R147, R147 ;  /* 0x0000009300937245 */ /* 0x000fc40000201400 */
[----:B------:R-:W-:Y:S02]  /*b0c0*/  IABS R153, R153 ;  /* 0x0000009900997213 */ /* 0x000fe40000000000 */
[C-C-:B------:R-:W-:Y:S02]  /*b0d0*/  IADD3 R151, PT, PT, R237.reuse, -0x48, -R77.reuse ;  /* 0xffffffb8ed977810 */ /* 0x140fe40007ffe84d */
[----:B------:R-:W-:Y:S01]  /*b0e0*/  I2FP.F32.S32 R153, R153 ;  /* 0x0000009900997245 */ /* 0x000fe20000201400 */
[----:B------:R-:W-:Y:S03]  /*b0f0*/  HMMA.16816.F32.BF16 R40, R12, R20, RZ ;  /* 0x000000140c28723c */ /* 0x000fe600000418ff */
[--C-:B------:R-:W-:Y:S01]  /*b100*/  IADD3 R21, PT, PT, R237, -0x9, -R77.reuse ;  /* 0xfffffff7ed157810 */ /* 0x100fe20007ffe84d */
[----:B------:R-:W-:Y:S02]  /*b110*/  VIADD R20, R39, 0x9 ;  /* 0x0000000927147836 */ /* 0x000fe40000000000 */
[C---:B------:R-:W-:Y:S01]  /*b120*/  FFMA.FTZ R66, -R241.reuse, R2, R66 ;  /* 0x00000002f1427223 */ /* 0x040fe20000010142 */
[----:B------:R-:W-:Y:S01]  /*b130*/  IADD3 R2, PT, PT, R76, -0xf9, -R77 ;  /* 0xffffff074c027810 */ /* 0x000fe20007ffe84d */
[----:B------:R-:W-:Y:S01]  /*b140*/  FFMA.FTZ R65, -R241, R28, R65 ;  /* 0x0000001cf1417223 */ /* 0x000fe20000010141 */
[----:B------:R-:W-:Y:S01]  /*b150*/  IABS R21, R21 ;  /* 0x0000001500157213 */ /* 0x000fe20000000000 */
[----:B------:R-:W-:Y:S01]  /*b160*/  VIADD R28, R39, 0x8 ;  /* 0x00000008271c7836 */ /* 0x000fe20000000000 */
[----:B------:R-:W-:Y:S01]  /*b170*/  FSEL R74, R66, -INF , !P2 ;  /* 0xff800000424a7808 */ /* 0x000fe20005000000 */
[----:B------:R-:W-:Y:S05]  /*b180*/  HMMA.16816.F32.BF16 R24, R4, R30, R24 ;  /* 0x0000001e0418723c */ /* 0x000fea0000041818 */
[----:B------:R-:W-:Y:S01]  /*b190*/  ISETP.GE.AND P2, PT, R16, R231, PT ;  /* 0x000000e71000720c */ /* 0x000fe20003f46270 */
[----:B------:R-:W-:Y:S01]  /*b1a0*/  FFMA.FTZ R36, -R241, R36, R49 ;  /* 0x00000024f1247223 */ /* 0x000fe20000010131 */
[----:B------:R-:W-:-:S02]  /*b1b0*/  IABS R2, R2 ;  /* 0x0000000200027213 */ /* 0x000fc40000000000 */
[----:B------:R-:W-:Y:S02]  /*b1c0*/  IADD3 R30, PT, PT, R76, -0x1, -R77 ;  /* 0xffffffff4c1e7810 */ /* 0x000fe40007ffe84d */
[----:B------:R-:W-:Y:S02]  /*b1d0*/  FSEL R36, R36, -INF , !P6 ;  /* 0xff80000024247808 */ /* 0x000fe40007000000 */
[----:B------:R-:W-:Y:S02]  /*b1e0*/  ISETP.GT.AND P6, PT, R75, R16, PT ;  /* 0x000000104b00720c */ /* 0x000fe40003fc4270 */
[----:B------:R-:W1:Y:S01]  /*b1f0*/  LDSM.16.M88.4 R16, [R37+0x1400] ;  /* 0x001400002510783b */ /* 0x000e620000000200 */
[----:B------:R-:W-:Y:S02]  /*b200*/  I2FP.F32.S32 R2, R2 ;  /* 0x0000000200027245 */ /* 0x000fe40000201400 */
[----:B------:R-:W-:Y:S02]  /*b210*/  IABS R30, R30 ;  /* 0x0000001e001e7213 */ /* 0x000fe40000000000 */
[----:B------:R-:W-:Y:S01]  /*b220*/  FSEL R65, R65, -INF , !P0 ;  /* 0xff80000041417808 */ /* 0x000fe20004000000 */
[----:B------:R-:W-:Y:S01]  /*b230*/  FFMA.FTZ R51, -R241, R2, R51 ;  /* 0x00000002f1337223 */ /* 0x000fe20000010133 */
[----:B------:R-:W-:Y:S01]  /*b240*/  IMAD.IADD R2, R237, 0x1, -R77 ;  /* 0x00000001ed027824 */ /* 0x000fe200078e0a4d */
[----:B------:R-:W-:-:S02]  /*b250*/  I2FP.F32.S32 R30, R30 ;  /* 0x0000001e001e7245 */ /* 0x000fc40000201400 */
[----:B------:R-:W-:Y:S01]  /*b260*/  FSEL R36, R36, -INF , !P3 ;  /* 0xff80000024247808 */ /* 0x000fe20005800000 */
[----:B------:R-:W-:Y:S01]  /*b270*/  VIADD R29, R2, 0xfffffff8 ;  /* 0xfffffff8021d7836 */ /* 0x000fe20000000000 */
[----:B------:R-:W-:Y:S01]  /*b280*/  IABS R80, R2 ;  /* 0x0000000200507213 */ /* 0x000fe20000000000 */
[----:B------:R-:W-:Y:S02]  /*b290*/  IMAD.MOV.U32 R2, RZ, RZ, R21 ;  /* 0x000000ffff027224 */ /* 0x000fe400078e0015 */
[----:B------:R-:W-:Y:S01]  /*b2a0*/  FFMA.FTZ R30, -R241, R30, R67 ;  /* 0x0000001ef11e7223 */ /* 0x000fe20000010143 */
[----:B------:R-:W-:Y:S02]  /*b2b0*/  ISETP.GT.AND P3, PT, R35, R28, PT ;  /* 0x0000001c2300720c */ /* 0x000fe40003f64270 */
[----:B------:R-:W-:Y:S02]  /*b2c0*/  IABS R29, R29 ;  /* 0x0000001d001d7213 */ /* 0x000fe40000000000 */
[----:B------:R-:W-:-:S02]  /*b2d0*/  I2FP.F32.S32 R2, R2 ;  /* 0x0000000200027245 */ /* 0x000fc40000201400 */
[----:B------:R-:W-:Y:S02]  /*b2e0*/  I2FP.F32.S32 R29, R29 ;  /* 0x0000001d001d7245 */ /* 0x000fe40000201400 */
[----:B------:R-:W-:Y:S01]  /*b2f0*/  I2FP.F32.S32 R80, R80 ;  /* 0x0000005000507245 */ /* 0x000fe20000201400 */
[C---:B------:R-:W-:Y:S01]  /*b300*/  FFMA.FTZ R25, -R241.reuse, R2, R25 ;  /* 0x00000002f1197223 */ /* 0x040fe20000010119 */
[----:B------:R-:W-:Y:S01]  /*b310*/  FSEL R30, R30, -INF , !P6 ;  /* 0xff8000001e1e7808 */ /* 0x000fe20007000000 */
[----:B------:R-:W-:Y:S01]  /*b320*/  FFMA.FTZ R24, -R241, R29, R24 ;  /* 0x0000001df1187223 */ /* 0x000fe20000010118 */
[----:B------:R-:W-:Y:S01]  /*b330*/  FSEL R138, R65, -INF , !P5 ;  /* 0xff800000418a7808 */ /* 0x000fe20006800000 */
[----:B------:R-:W-:Y:S01]  /*b340*/  FFMA.FTZ R26, -R241, R80, R26 ;  /* 0x00000050f11a7223 */ /* 0x000fe2000001011a */
[----:B------:R-:W-:Y:S01]  /*b350*/  ISETP.GT.AND P0, PT, R75, R28, PT ;  /* 0x0000001c4b00720c */ /* 0x000fe20003f04270 */
[----:B------:R-:W-:Y:S01]  /*b360*/  VIADD R2, R39, 0x10 ;  /* 0x0000001027027836 */ /* 0x000fe20000000000 */
[----:B------:R-:W-:Y:S01]  /*b370*/  ISETP.GT.AND P5, PT, R35, R20, PT ;  /* 0x000000142300720c */ /* 0x000fe20003fa4270 */
[----:B------:R-:W-:Y:S01]  /*b380*/  FFMA.FTZ R64, -R241, R80, R64 ;  /* 0x00000050f1407223 */ /* 0x000fe20000010140 */
[----:B------:R-:W-:-:S02]  /*b390*/  FSEL R73, R30, -INF , !P2 ;  /* 0xff8000001e497808 */ /* 0x000fc40005000000 */
[----:B------:R-:W-:Y:S02]  /*b3a0*/  FSEL R131, R24, -INF , !P3 ;  /* 0xff80000018837808 */ /* 0x000fe40005800000 */
[C---:B------:R-:W-:Y:S02]  /*b3b0*/  ISETP.GE.AND P6, PT, R20.reuse, R238, PT ;  /* 0x000000ee1400720c */ /* 0x040fe40003fc6270 */
[----:B------:R-:W-:Y:S01]  /*b3c0*/  ISETP.GE.AND P2, PT, R20, R231, PT ;  /* 0x000000e71400720c */ /* 0x000fe20003f46270 */
[----:B-1----:R-:W-:Y:S03]  /*b3d0*/  HMMA.16816.F32.BF16 R40, R4, R16, R40 ;  /* 0x000000100428723c */ /* 0x002fe60000041828 */
[----:B------:R-:W-:Y:S02]  /*b3e0*/  IADD3 R17, PT, PT, R76, -0x9, -R77 ;  /* 0xfffffff74c117810 */ /* 0x000fe40007ffe84d */
[----:B------:R-:W-:-:S02]  /*b3f0*/  ISETP.GT.AND P3, PT, R75, R20, PT ;  /* 0x000000144b00720c */ /* 0x000fc40003f64270 */
[----:B------:R-:W-:Y:S02]  /*b400*/  IABS R17, R17 ;  /* 0x0000001100117213 */ /* 0x000fe40000000000 */
[----:B------:R-:W-:Y:S01]  /*b410*/  FSEL R72, R26, -INF , !P0 ;  /* 0xff8000001a487808 */ /* 0x000fe20004000000 */
[----:B------:R-:W-:Y:S03]  /*b420*/  HMMA.16816.F32.BF16 R20, R12, R22, RZ ;  /* 0x000000160c14723c */ /* 0x000fe600000418ff */
[----:B------:R-:W-:Y:S02]  /*b430*/  I2FP.F32.S32 R17, R17 ;  /* 0x0000001100117245 */ /* 0x000fe40000201400 */
[----:B------:R-:W-:Y:S02]  /*b440*/  FSEL R129, R25, -INF , !P5 ;  /* 0xff80000019817808 */ /* 0x000fe40006800000 */
[----:B------:R-:W-:Y:S01]  /*b450*/  IADD3 R16, PT, PT, R237, -0x10, -R77 ;  /* 0xfffffff0ed107810 */ /* 0x000fe20007ffe84d */
[----:B------:R-:W-:Y:S01]  /*b460*/  FFMA.FTZ R17, -R241, R17, R27 ;  /* 0x00000011f1117223 */ /* 0x000fe2000001011b */
[----:B------:R-:W-:Y:S01]  /*b470*/  FSEL R34, R51, -INF , !P4 ;  /* 0xff80000033227808 */ /* 0x000fe20006000000 */
[----:B------:R-:W1:Y:S01]  /*b480*/  LDSM.16.M88.4 R24, [R38+0x1800] ;  /* 0x001800002618783b */ /* 0x000e620000000200 */
[----:B------:R-:W-:-:S02]  /*b490*/  IABS R16, R16 ;  /* 0x0000001000107213 */ /* 0x000fc40000000000 */
[----:B------:R-:W-:Y:S02]  /*b4a0*/  ISETP.GE.AND P4, PT, R28, R238, PT ;  /* 0x000000ee1c00720c */ /* 0x000fe40003f86270 */
[----:B------:R-:W-:Y:S02]  /*b4b0*/  I2FP.F32.S32 R16, R16 ;  /* 0x0000001000107245 */ /* 0x000fe40000201400 */
[----:B------:R-:W-:Y:S02]  /*b4c0*/  FSEL R34, R34, -INF , !P1 ;  /* 0xff80000022227808 */ /* 0x000fe40004800000 */
[----:B------:R-:W-:Y:S01]  /*b4d0*/  ISETP.GE.AND P1, PT, R28, R231, PT ;  /* 0x000000e71c00720c */ /* 0x000fe20003f26270 */
[----:B------:R-:W-:Y:S01]  /*b4e0*/  FFMA.FTZ R40, -R241, R16, R40 ;  /* 0x00000010f1287223 */ /* 0x000fe20000010128 */
[----:B------:R-:W-:Y:S01]  /*b4f0*/  FSEL R131, R131, -INF , !P4 ;  /* 0xff80000083837808 */ /* 0x000fe20006000000 */
[----:B------:R-:W-:Y:S01]  /*b500*/  VIADD R16, R39, 0x11 ;  /* 0x0000001127107836 */ /* 0x000fe20000000000 */
[----:B------:R-:W-:Y:S01]  /*b510*/  ISETP.GT.AND P4, PT, R35, R2, PT ;  /* 0x000000022300720c */ /* 0x000fe20003f84270 */
[----:B------:R-:W-:Y:S05]  /*b520*/  HMMA.16816.F32.BF16 R20, R4, R18, R20 ;  /* 0x000000120414723c */ /* 0x000fea0000041814 */
[----:B------:R-:W-:-:S02]  /*b530*/  FSEL R72, R72, -INF , !P1 ;  /* 0xff80000048487808 */ /* 0x000fc40004800000 */
[----:B------:R-:W-:Y:S02]  /*b540*/  FSEL R17, R17, -INF , !P3 ;  /* 0xff80000011117808 */ /* 0x000fe40005800000 */
[C---:B------:R-:W-:Y:S02]  /*b550*/  ISETP.GE.AND P0, PT, R2.reuse, R238, PT ;  /* 0x000000ee0200720c */ /* 0x040fe40003f06270 */
[----:B------:R-:W-:Y:S02]  /*b560*/  ISETP.GE.AND P1, PT, R2, R231, PT ;  /* 0x000000e70200720c */ /* 0x000fe40003f26270 */
[----:B------:R-:W-:Y:S02]  /*b570*/  ISETP.GT.AND P5, PT, R75, R2, PT ;  /* 0x000000024b00720c */ /* 0x000fe40003fa4270 */
[----:B------:R-:W-:Y:S02]  /*b580*/  IADD3 R2, PT, PT, R76, -0x10, -R77 ;  /* 0xfffffff04c027810 */ /* 0x000fe40007ffe84d */
[----:B------:R-:W-:-:S02]  /*b590*/  FSEL R129, R129, -INF , !P6 ;  /* 0xff80000081817808 */ /* 0x000fc40007000000 */
[----:B------:R-:W-:Y:S02]  /*b5a0*/  FSEL R71, R17, -INF , !P2 ;  /* 0xff80000011477808 */ /* 0x000fe40005000000 */
[----:B------:R-:W-:Y:S02]  /*b5b0*/  FSEL R126, R40, -INF , !P4 ;  /* 0xff800000287e7808 */ /* 0x000fe40006000000 */
[----:B------:R-:W-:Y:S02]  /*b5c0*/  ISETP.GT.AND P6, PT, R35, R16, PT ;  /* 0x000000102300720c */ /* 0x000fe40003fc4270 */
[C---:B------:R-:W-:Y:S02]  /*b5d0*/  ISETP.GE.AND P3, PT, R16.reuse, R238, PT ;  /* 0x000000ee1000720c */ /* 0x040fe40003f66270 */
[----:B------:R-:W-:Y:S02]  /*b5e0*/  ISETP.GE.AND P2, PT, R16, R231, PT ;  /* 0x000000e71000720c */ /* 0x000fe40003f46270 */
[----:B------:R-:W-:-:S02]  /*b5f0*/  ISETP.GT.AND P4, PT, R75, R16, PT ;  /* 0x000000104b00720c */ /* 0x000fc40003f84270 */
[--C-:B------:R-:W-:Y:S01]  /*b600*/  IADD3 R28, PT, PT, R237, -0x11, -R77.reuse ;  /* 0xffffffefed1c7810 */ /* 0x100fe20007ffe84d */
[----:B------:R-:W2:Y:S01]  /*b610*/  LDSM.16.M88.4 R16, [R37+0x1800] ;  /* 0x001800002510783b */ /* 0x000ea20000000200 */
[----:B------:R-:W-:Y:S02]  /*b620*/  IABS R2, R2 ;  /* 0x0000000200027213 */ /* 0x000fe40000000000 */
[----:B------:R-:W-:Y:S02]  /*b630*/  IABS R28, R28 ;  /* 0x0000001c001c7213 */ /* 0x000fe40000000000 */
[----:B------:R-:W-:Y:S02]  /*b640*/  I2FP.F32.S32 R2, R2 ;  /* 0x0000000200027245 */ /* 0x000fe40000201400 */
[----:B------:R-:W-:Y:S02]  /*b650*/  I2FP.F32.S32 R28, R28 ;  /* 0x0000001c001c7245 */ /* 0x000fe40000201400 */
[----:B------:R-:W-:Y:S01]  /*b660*/  FSEL R126, R126, -INF , !P0 ;  /* 0xff8000007e7e7808 */ /* 0x000fe20004000000 */
[C---:B------:R-:W-:Y:S01]  /*b670*/  FFMA.FTZ R42, -R241.reuse, R2, R42 ;  /* 0x00000002f12a7223 */ /* 0x040fe2000001012a */
[----:B------:R-:W-:Y:S01]  /*b680*/  IADD3 R2, PT, PT, R76, -0x11, -R77 ;  /* 0xffffffef4c027810 */ /* 0x000fe20007ffe84d */
[----:B------:R-:W-:Y:S01]  /*b690*/  FFMA.FTZ R41, -R241, R28, R41 ;  /* 0x0000001cf1297223 */ /* 0x000fe20000010129 */
[----:B------:R-:W-:Y:S01]  /*b6a0*/  VIADD R28, R39, 0x18 ;  /* 0x00000018271c7836 */ /* 0x000fe20000000000 */
[----:B------:R-:W-:-:S02]  /*b6b0*/  IADD3 R49, PT, PT, R237, -0x18, -R77 ;  /* 0xffffffe8ed317810 */ /* 0x000fc40007ffe84d */
[----:B------:R-:W-:Y:S02]  /*b6c0*/  FSEL R42, R42, -INF , !P5 ;  /* 0xff8000002a2a7808 */ /* 0x000fe40006800000 */
[----:B------:R-:W-:Y:S02]  /*b6d0*/  FSEL R51, R41, -INF , !P6 ;  /* 0xff80000029337808 */ /* 0x000fe40007000000 */
[----:B------:R-:W-:Y:S02]  /*b6e0*/  FSEL R70, R42, -INF , !P1 ;  /* 0xff8000002a467808 */ /* 0x000fe40004800000 */
[----:B------:R-:W-:Y:S02]  /*b6f0*/  ISETP.GT.AND P0, PT, R35, R28, PT ;  /* 0x0000001c2300720c */ /* 0x000fe40003f04270 */
[C---:B------:R-:W-:Y:S02]  /*b700*/  ISETP.GE.AND P5, PT, R28.reuse, R238, PT ;  /* 0x000000ee1c00720c */ /* 0x040fe40003fa6270 */
[----:B------:R-:W-:-:S02]  /*b710*/  ISETP.GE.AND P1, PT, R28, R231, PT ;  /* 0x000000e71c00720c */ /* 0x000fc40003f26270 */
[----:B------:R-:W-:Y:S02]  /*b720*/  ISETP.GT.AND P6, PT, R75, R28, PT ;  /* 0x0000001c4b00720c */ /* 0x000fe40003fc4270 */
[----:B-1----:R-:W-:Y:S03]  /*b730*/  HMMA.16816.F32.BF16 R28, R12, R24, RZ ;  /* 0x000000180c1c723c */ /* 0x002fe600000418ff */
[----:B------:R-:W-:Y:S01]  /*b740*/  IABS R2, R2 ;  /* 0x0000000200027213 */ /* 0x000fe20000000000 */
[----:B------:R-:W-:Y:S01]  /*b750*/  VIADD R24, R39, 0x19 ;  /* 0x0000001927187836 */ /* 0x000fe20000000000 */
[----:B------:R-:W-:Y:S02]  /*b760*/  IABS R49, R49 ;  /* 0x0000003100317213 */ /* 0x000fe40000000000 */
[----:B------:R-:W-:Y:S02]  /*b770*/  I2FP.F32.S32 R2, R2 ;  /* 0x0000000200027245 */ /* 0x000fe40000201400 */
[----:B------:R-:W-:-:S02]  /*b780*/  I2FP.F32.S32 R49, R49 ;  /* 0x0000003100317245 */ /* 0x000fc40000201400 */
[----:B------:R-:W-:Y:S01]  /*b790*/  IADD3 R25, PT, PT, R237, -0x19, -R77 ;  /* 0xffffffe7ed197810 */ /* 0x000fe20007ffe84d */
[C---:B------:R-:W-:Y:S01]  /*b7a0*/  FFMA.FTZ R43, -R241.reuse, R2, R43 ;  /* 0x00000002f12b7223 */ /* 0x040fe2000001012b */
[C-C-:B------:R-:W-:Y:S01]  /*b7b0*/  IADD3 R2, PT, PT, R76.reuse, -0x18, -R77.reuse ;  /* 0xffffffe84c027810 */ /* 0x140fe20007ffe84d */
[C---:B------:R-:W-:Y:S01]  /*b7c0*/  FFMA.FTZ R49, -R241.reuse, R49, R20 ;  /* 0x00000031f1317223 */ /* 0x040fe20000010114 */
[----:B------:R-:W-:Y:S02]  /*b7d0*/  IABS R20, R25 ;  /* 0x0000001900147213 */ /* 0x000fe40000000000 */
[----:B------:R-:W-:Y:S02]  /*b7e0*/  IABS R2, R2 ;  /* 0x0000000200027213 */ /* 0x000fe40000000000 */
[----:B------:R-:W-:Y:S02]  /*b7f0*/  I2FP.F32.S32 R20, R20 ;  /* 0x0000001400147245 */ /* 0x000fe40000201400 */
[----:B------:R-:W-:Y:S01]  /*b800*/  I2FP.F32.S32 R2, R2 ;  /* 0x0000000200027245 */ /* 0x000fe20000201400 */
[----:B--2---:R-:W-:Y:S05]  /*b810*/  HMMA.16816.F32.BF16 R28, R4, R16, R28 ;  /* 0x00000010041c723c */ /* 0x004fea000004181c */
[----:B------:R-:W-:Y:S01]  /*b820*/  IADD3 R17, PT, PT, R76, -0x19, -R77 ;  /* 0xffffffe74c117810 */ /* 0x000fe20007ffe84d */
[----:B------:R-:W-:Y:S01]  /*b830*/  FFMA.FTZ R20, -R241, R20, R21 ;  /* 0x00000014f1147223 */ /* 0x000fe20000010115 */
[----:B------:R-:W-:Y:S01]  /*b840*/  FSEL R43, R43, -INF , !P4 ;  /* 0xff8000002b2b7808 */ /* 0x000fe20006000000 */
[----:B------:R-:W-:Y:S01]  /*b850*/  FFMA.FTZ R22, -R241, R2, R22 ;  /* 0x00000002f1167223 */ /* 0x000fe20000010116 */
[----:B------:R-:W-:Y:S01]  /*b860*/  IABS R17, R17 ;  /* 0x0000001100117213 */ /* 0x000fe20000000000 */
[----:B------:R-:W-:Y:S01]  /*b870*/  VIADD R2, R39, 0x20 ;  /* 0x0000002027027836 */ /* 0x000fe20000000000 */
[----:B------:R-:W-:-:S02]  /*b880*/  FSEL R51, R51, -INF , !P3 ;  /* 0xff80000033337808 */ /* 0x000fc40005800000 */
[----:B------:R-:W-:Y:S02]  /*b890*/  FSEL R22, R22, -INF , !P6 ;  /* 0xff80000016167808 */ /* 0x000fe40007000000 */
[----:B------:R-:W-:Y:S02]  /*b8a0*/  I2FP.F32.S32 R17, R17 ;  /* 0x0000001100117245 */ /* 0x000fe40000201400 */
[----:B------:R-:W-:Y:S02]  /*b8b0*/  ISETP.GT.AND P3, PT, R35, R24, PT ;  /* 0x000000182300720c */ /* 0x000fe40003f64270 */
[----:B------:R-:W-:Y:S01]  /*b8c0*/  FSEL R69, R43, -INF , !P2 ;  /* 0xff8000002b457808 */ /* 0x000fe20005000000 */
[----:B------:R-:W-:Y:S01]  /*b8d0*/  FFMA.FTZ R17, -R241, R17, R23 ;  /* 0x00000011f1117223 */ /* 0x000fe20000010117 */
[----:B------:R-:W-:Y:S02]  /*b8e0*/  FSEL R49, R49, -INF , !P0 ;  /* 0xff80000031317808 */ /* 0x000fe40004000000 */
[C---:B------:R-:W-:Y:S01]  /*b8f0*/  ISETP.GE.AND P4, PT, R24.reuse, R238, PT ;  /* 0x000000ee1800720c */ /* 0x040fe20003f86270 */
[----:B------:R-:W-:Y:S01]  /*b900*/  FFMA.FTZ R120, -R241, R120, R29 ;  /* 0x00000078f1787223 */ /* 0x000fe2000001011d */
[----:B------:R-:W-:-:S02]  /*b910*/  ISETP.GE.AND P2, PT, R24, R231, PT ;  /* 0x000000e71800720c */ /* 0x000fc40003f46270 */
[----:B------:R-:W-:Y:S02]  /*b920*/  ISETP.GT.AND P0, PT, R75, R24, PT ;  /* 0x000000184b00720c */ /* 0x000fe40003f04270 */
[----:B------:R-:W-:Y:S01]  /*b930*/  FSEL R68, R22, -INF , !P1 ;  /* 0xff80000016447808 */ /* 0x000fe20004800000 */
[----:B------:R-:W-:Y:S03]  /*b940*/  HMMA.16816.F32.BF16 R24, R12, R26, RZ ;  /* 0x0000001a0c18723c */ /* 0x000fe600000418ff */
[----:B------:R-:W-:Y:S02]  /*b950*/  FSEL R78, R20, -INF , !P3 ;  /* 0xff800000144e7808 */ /* 0x000fe40005800000 */
[----:B------:R-:W-:Y:S01]  /*b960*/  IADD3 R16, PT, PT, R237, -0x20, -R77 ;  /* 0xffffffe0ed107810 */ /* 0x000fe20007ffe84d */
[----:B------:R-:W1:Y:S01]  /*b970*/  LDSM.16.M88.4 R20, [R38+0x1c00] ;  /* 0x001c00002614783b */ /* 0x000e620000000200 */
[----:B------:R-:W-:-:S02]  /*b980*/  FSEL R49, R49, -INF , !P5 ;  /* 0xff80000031317808 */ /* 0x000fc40006800000 */
[----:B------:R-:W-:Y:S02]  /*b990*/  IABS R16, R16 ;  /* 0x0000001000107213 */ /* 0x000fe40000000000 */
[----:B------:R-:W-:Y:S02]  /*b9a0*/  ISETP.GT.AND P5, PT, R35, R2, PT ;  /* 0x000000022300720c */ /* 0x000fe40003fa4270 */
[----:B------:R-:W-:Y:S02]  /*b9b0*/  I2FP.F32.S32 R16, R16 ;  /* 0x0000001000107245 */ /* 0x000fe40000201400 */
[----:B------:R-:W-:Y:S02]  /*b9c0*/  FSEL R17, R17, -INF , !P0 ;  /* 0xff80000011117808 */ /* 0x000fe40004000000 */
[----:B------:R-:W-:Y:S01]  /*b9d0*/  FSEL R78, R78, -INF , !P4 ;  /* 0xff8000004e4e7808 */ /* 0x000fe20006000000 */
[----:B------:R-:W-:Y:S01]  /*b9e0*/  FFMA.FTZ R28, -R241, R16, R28 ;  /* 0x00000010f11c7223 */ /* 0x000fe2000001011c */
[----:B------:R-:W-:Y:S01]  /*b9f0*/  VIADD R16, R39, 0x21 ;  /* 0x0000002127107836 */ /* 0x000fe20000000000 */
[----:B------:R-:W-:Y:S01]  /*ba00*/  FSEL R67, R17, -INF , !P2 ;  /* 0xff80000011437808 */ /* 0x000fe20005000000 */
[----:B------:R-:W-:Y:S05]  /*ba10*/  HMMA.16816.F32.BF16 R24, R4, R18, R24 ;  /* 0x000000120418723c */ /* 0x000fea0000041818 */
[----:B------:R-:W-:Y:S01]  /*ba20*/  FSEL R122, R28, -INF , !P5 ;  /* 0xff8000001c7a7808 */ /* 0x000fe20006800000 */
[----:B------:R-:W-:Y:S01]  /*ba30*/  VIADD R28, R39, 0x28 ;  /* 0x00000028271c7836 */ /* 0x000fe20000000000 */
[----:B------:R-:W-:-:S02]  /*ba40*/  ISETP.GT.AND P4, PT, R35, R16, PT ;  /* 0x000000102300720c */ /* 0x000fc40003f84270 */
[C---:B------:R-:W-:Y:S02]  /*ba50*/  ISETP.GE.AND P0, PT, R16.reuse, R238, PT ;  /* 0x000000ee1000720c */ /* 0x040fe40003f06270 */
[-C--:B------:R-:W-:Y:S02]  /*ba60*/  ISETP.GE.AND P2, PT, R16, R231.reuse, PT ;  /* 0x000000e71000720c */ /* 0x080fe40003f46270 */
[C---:B------:R-:W-:Y:S02]  /*ba70*/  ISETP.GT.AND P5, PT, R75.reuse, R16, PT ;  /* 0x000000104b00720c */ /* 0x040fe40003fa4270 */
[----:B------:R-:W2:Y:S01]  /*ba80*/  LDSM.16.M88.4 R16, [R37+0x1c00] ;  /* 0x001c00002510783b */ /* 0x000ea20000000200 */
[C---:B------:R-:W-:Y:S02]  /*ba90*/  ISETP.GE.AND P6, PT, R2.reuse, R238, PT ;  /* 0x000000ee0200720c */ /* 0x040fe40003fc6270 */
[----:B------:R-:W-:Y:S02]  /*baa0*/  ISETP.GE.AND P1, PT, R2, R231, PT ;  /* 0x000000e70200720c */ /* 0x000fe40003f26270 */
[----:B------:R-:W-:-:S02]  /*bab0*/  ISETP.GT.AND P3, PT, R75, R2, PT ;  /* 0x000000024b00720c */ /* 0x000fc40003f64270 */
[--C-:B------:R-:W-:Y:S02]  /*bac0*/  IADD3 R2, PT, PT, R76, -0x20, -R77.reuse ;  /* 0xffffffe04c027810 */ /* 0x100fe40007ffe84d */
[C-C-:B------:R-:W-:Y:S02]  /*bad0*/  IADD3 R40, PT, PT, R237.reuse, -0x28, -R77.reuse ;  /* 0xffffffd8ed287810 */ /* 0x140fe40007ffe84d */
[----:B------:R-:W-:Y:S02]  /*bae0*/  IABS R2, R2 ;  /* 0x0000000200027213 */ /* 0x000fe40000000000 */
[----:B------:R-:W-:Y:S02]  /*baf0*/  IABS R29, R40 ;  /* 0x00000028001d7213 */ /* 0x000fe40000000000 */
[----:B------:R-:W-:Y:S01]  /*bb00*/  I2FP.F32.S32 R2, R2 ;  /* 0x0000000200027245 */ /* 0x000fe20000201400 */
[----:B-1----:R-:W-:Y:S03]  /*bb10*/  HMMA.16816.F32.BF16 R40, R12, R20, RZ ;  /* 0x000000140c28723c */ /* 0x002fe600000418ff */
[--C-:B------:R-:W-:Y:S01]  /*bb20*/  IADD3 R20, PT, PT, R237, -0x29, -R77.reuse ;  /* 0xffffffd7ed147810 */ /* 0x100fe20007ffe84d */
[----:B------:R-:W-:Y:S01]  /*bb30*/  VIADD R21, R39, 0x29 ;  /* 0x0000002927157836 */ /* 0x000fe20000000000 */
[----:B------:R-:W-:Y:S01]  /*bb40*/  FSEL R122, R122, -INF , !P6 ;  /* 0xff8000007a7a7808 */ /* 0x000fe20007000000 */
[----:B------:R-:W-:Y:S01]  /*bb50*/  FFMA.FTZ R30, -R241, R2, R30 ;  /* 0x00000002f11e7223 */ /* 0x000fe2000001011e */
[----:B------:R-:W-:-:S02]  /*bb60*/  IADD3 R2, PT, PT, R76, -0x21, -R77 ;  /* 0xffffffdf4c027810 */ /* 0x000fc40007ffe84d */
[----:B------:R-:W-:Y:S02]  /*bb70*/  IABS R20, R20 ;  /* 0x0000001400147213 */ /* 0x000fe40000000000 */
[----:B------:R-:W-:Y:S02]  /*bb80*/  IABS R2, R2 ;  /* 0x0000000200027213 */ /* 0x000fe40000000000 */
[----:B------:R-:W-:Y:S02]  /*bb90*/  FSEL R30, R30, -INF , !P3 ;  /* 0xff8000001e1e7808 */ /* 0x000fe40005800000 */
[----:B------:R-:W-:Y:S02]  /*bba0*/  I2FP.F32.S32 R2, R2 ;  /* 0x0000000200027245 */ /* 0x000fe40000201400 */
[----:B------:R-:W-:Y:S02]  /*bbb0*/  FSEL R66, R30, -INF , !P1 ;  /* 0xff8000001e427808 */ /* 0x000fe40004800000 */
[----:B------:R-:W-:Y:S01]  /*bbc0*/  FSEL R120, R120, -INF , !P4 ;  /* 0xff80000078787808 */ /* 0x000fe20006000000 */
[----:B------:R-:W-:Y:S01]  /*bbd0*/  FFMA.FTZ R31, -R241, R2, R31 ;  /* 0x00000002f11f7223 */ /* 0x000fe2000001011f */
[----:B------:R-:W-:-:S02]  /*bbe0*/  IADD3 R2, PT, PT, R76, -0x28, -R77 ;  /* 0xffffffd84c027810 */ /* 0x000fc40007ffe84d */
[----:B------:R-:W-:Y:S02]  /*bbf0*/  ISETP.GT.AND P6, PT, R35, R28, PT ;  /* 0x0000001c2300720c */ /* 0x000fe40003fc4270 */
[----:B------:R-:W-:Y:S01]  /*bc00*/  IABS R2, R2 ;  /* 0x0000000200027213 */ /* 0x000fe20000000000 */
[----:B--2---:R-:W-:Y:S05]  /*bc10*/  HMMA.16816.F32.BF16 R40, R4, R16, R40 ;  /* 0x000000100428723c */ /* 0x004fea0000041828 */
[----:B------:R-:W-:Y:S02]  /*bc20*/  ISETP.GE.AND P3, PT, R28, R238, PT ;  /* 0x000000ee1c00720c */ /* 0x000fe40003f66270 */
[----:B------:R-:W-:-:S02]  /*bc30*/  I2FP.F32.S32 R2, R2 ;  /* 0x0000000200027245 */ /* 0x000fc40000201400 */
[----:B------:R-:W-:Y:S02]  /*bc40*/  ISETP.GE.AND P1, PT, R28, R231, PT ;  /* 0x000000e71c00720c */ /* 0x000fe40003f26270 */
[----:B------:R-:W-:Y:S01]  /*bc50*/  ISETP.GT.AND P4, PT, R75, R28, PT ;  /* 0x0000001c4b00720c */ /* 0x000fe20003f84270 */
[----:B------:R-:W-:Y:S01]  /*bc60*/  FFMA.FTZ R26, -R241, R2, R26 ;  /* 0x00000002f11a7223 */ /* 0x000fe2000001011a */
[----:B------:R-:W-:Y:S01]  /*bc70*/  IADD3 R17, PT, PT, R76, -0x29, -R77 ;  /* 0xffffffd74c117810 */ /* 0x000fe20007ffe84d */
[----:B------:R-:W-:Y:S01]  /*bc80*/  VIADD R2, R39, 0x30 ;  /* 0x0000003027027836 */ /* 0x000fe20000000000 */
[----:B------:R-:W-:Y:S02]  /*bc90*/  I2FP.F32.S32 R28, R29 ;  /* 0x0000001d001c7245 */ /* 0x000fe40000201400 */
[----:B------:R-:W-:Y:S02]  /*bca0*/  I2FP.F32.S32 R20, R20 ;  /* 0x0000001400147245 */ /* 0x000fe40000201400 */
[----:B------:R-:W-:Y:S01]  /*bcb0*/  IABS R17, R17 ;  /* 0x0000001100117213 */ /* 0x000fe20000000000 */
[C---:B------:R-:W-:Y:S01]  /*bcc0*/  FFMA.FTZ R24, -R241.reuse, R28, R24 ;  /* 0x0000001cf1187223 */ /* 0x040fe20000010118 */
[----:B------:R-:W-:Y:S01]  /*bcd0*/  FSEL R120, R120, -INF , !P0 ;  /* 0xff80000078787808 */ /* 0x000fe20004000000 */
[----:B------:R-:W-:Y:S01]  /*bce0*/  FFMA.FTZ R20, -R241, R20, R25 ;  /* 0x00000014f1147223 */ /* 0x000fe20000010119 */
[----:B------:R-:W-:-:S02]  /*bcf0*/  FSEL R31, R31, -INF , !P5 ;  /* 0xff8000001f1f7808 */ /* 0x000fc40006800000 */
[----:B------:R-:W-:Y:S02]  /*bd00*/  ISETP.GT.AND P0, PT, R35, R21, PT ;  /* 0x000000152300720c */ /* 0x000fe40003f04270 */
[----:B------:R-:W-:Y:S02]  /*bd10*/  FSEL R26, R26, -INF , !P4 ;  /* 0xff8000001a1a7808 */ /* 0x000fe40006000000 */
[----:B------:R-:W-:Y:S02]  /*bd20*/  I2FP.F32.S32 R17, R17 ;  /* 0x0000001100117245 */ /* 0x000fe40000201400 */
[----:B------:R-:W-:Y:S02]  /*bd30*/  FSEL R65, R31, -INF , !P2 ;  /* 0xff8000001f417808 */ /* 0x000fe40005000000 */
[----:B------:R-:W-:Y:S01]  /*bd40*/  FSEL R119, R24, -INF , !P6 ;  /* 0xff80000018777808 */ /* 0x000fe20007000000 */
[----:B------:R-:W-:Y:S01]  /*bd50*/  FFMA.FTZ R17, -R241, R17, R27 ;  /* 0x00000011f1117223 */ /* 0x000fe2000001011b */
[----:B------:R-:W-:-:S02]  /*bd60*/  ISETP.GE.AND P5, PT, R21, R238, PT ;  /* 0x000000ee1500720c */ /* 0x000fc40003fa6270 */
[----:B------:R-:W-:Y:S02]  /*bd70*/  ISETP.GE.AND P2, PT, R21, R231, PT ;  /* 0x000000e71500720c */ /* 0x000fe40003f46270 */
[----:B------:R-:W-:Y:S02]  /*bd80*/  ISETP.GT.AND P6, PT, R75, R21, PT ;  /* 0x000000154b00720c */ /* 0x000fe40003fc4270 */
[----:B------:R-:W-:Y:S02]  /*bd90*/  FSEL R90, R20, -INF , !P0 ;  /* 0xff800000145a7808 */ /* 0x000fe40004000000 */
[----:B------:R-:W-:Y:S01]  /*bda0*/  FSEL R63, R26, -INF , !P1 ;  /* 0xff8000001a3f7808 */ /* 0x000fe20004800000 */
[----:B------:R-:W-:Y:S03]  /*bdb0*/  HMMA.16816.F32.BF16 R20, R12, R22, RZ ;  /* 0x000000160c14723c */ /* 0x000fe600000418ff */
[----:B------:R-:W-:Y:S01]  /*bdc0*/  IADD3 R16, PT, PT, R237, -0x30, -R77 ;  /* 0xffffffd0ed107810 */ /* 0x000fe20007ffe84d */
[----:B------:R-:W1:Y:S01]  /*bdd0*/  LDSM.16.M88.4 R24, [R38+0x2000] ;  /* 0x002000002618783b */ /* 0x000e620000000200 */
[----:B------:R-:W-:-:S02]  /*bde0*/  FSEL R119, R119, -INF , !P3 ;  /* 0xff80000077777808 */ /* 0x000fc40005800000 */
[----:B------:R-:W-:Y:S02]  /*bdf0*/  IABS R16, R16 ;  /* 0x0000001000107213 */ /* 0x000fe40000000000 */
[----:B------:R-:W-:Y:S02]  /*be00*/  ISETP.GT.AND P3, PT, R35, R2, PT ;  /* 0x000000022300720c */ /* 0x000fe40003f64270 */
[----:B------:R-:W-:Y:S02]  /*be10*/  I2FP.F32.S32 R16, R16 ;  /* 0x0000001000107245 */ /* 0x000fe40000201400 */
[----:B------:R-:W-:Y:S02]  /*be20*/  FSEL R17, R17, -INF , !P6 ;  /* 0xff80000011117808 */ /* 0x000fe40007000000 */
[C---:B------:R-:W-:Y:S01]  /*be30*/  ISETP.GE.AND P4, PT, R2.reuse, R238, PT ;  /* 0x000000ee0200720c */ /* 0x040fe20003f86270 */
[----:B------:R-:W-:Y:S01]  /*be40*/  FFMA.FTZ R40, -R241, R16, R40 ;  /* 0x00000010f1287223 */ /* 0x000fe20000010128 */
[----:B------:R-:W-:Y:S01]  /*be50*/  VIADD R16, R39, 0x31 ;  /* 0x0000003127107836 */ /* 0x000fe20000000000 */
[----:B------:R-:W-:-:S02]  /*be60*/  ISETP.GE.AND P1, PT, R2, R231, PT ;  /* 0x000000e70200720c */ /* 0x000fc40003f26270 */
[----:B------:R-:W-:Y:S02]  /*be70*/  ISETP.GT.AND P0, PT, R75, R2, PT ;  /* 0x000000024b00720c */ /* 0x000fe40003f04270 */
[----:B------:R-:W-:Y:S01]  /*be80*/  IADD3 R2, PT, PT, R76, -0x30, -R77 ;  /* 0xffffffd04c027810 */ /* 0x000fe20007ffe84d */
[----:B------:R-:W-:Y:S05]  /*be90*/  HMMA.16816.F32.BF16 R20, R4, R18, R20 ;  /* 0x000000120414723c */ /* 0x000fea0000041814 */
[----:B------:R-:W-:Y:S02]  /*bea0*/  FSEL R90, R90, -INF , !P5 ;  /* 0xff8000005a5a7808 */ /* 0x000fe40006800000 */
[----:B------:R-:W-:-:S02]  /*beb0*/  FSEL R62, R17, -INF , !P2 ;  /* 0xff800000113e7808 */ /* 0x000fc40005000000 */
[----:B------:R-:W-:Y:S02]  /*bec0*/  FSEL R133, R40, -INF , !P3 ;  /* 0xff80000028857808 */ /* 0x000fe40005800000 */
[----:B------:R-:W-:Y:S02]  /*bed0*/  ISETP.GT.AND P5, PT, R35, R16, PT ;  /* 0x000000102300720c */ /* 0x000fe40003fa4270 */
[C---:B------:R-:W-:Y:S02]  /*bee0*/  ISETP.GE.AND P6, PT, R16.reuse, R238, PT ;  /* 0x000000ee1000720c */ /* 0x040fe40003fc6270 */
[----:B------:R-:W-:Y:S02]  /*bef0*/  ISETP.GE.AND P2, PT, R16, R231, PT ;  /* 0x000000e71000720c */ /* 0x000fe40003f46270 */
[----:B------:R-:W-:Y:S02]  /*bf00*/  ISETP.GT.AND P3, PT, R75, R16, PT ;  /* 0x000000104b00720c */ /* 0x000fe40003f64270 */
[----:B------:R-:W-:Y:S01]  /*bf10*/  IADD3 R28, PT, PT, R237, -0x31, -R77 ;  /* 0xffffffcfed1c7810 */ /* 0x000fe20007ffe84d */
[----:B------:R-:W2:Y:S01]  /*bf20*/  LDSM.16.M88.4 R16, [R37+0x2000] ;  /* 0x002000002510783b */ /* 0x000ea20000000200 */
[----:B------:R-:W-:-:S02]  /*bf30*/  IABS R2, R2 ;  /* 0x0000000200027213 */ /* 0x000fc40000000000 */
[----:B------:R-:W-:Y:S01]  /*bf40*/  IABS R28, R28 ;  /* 0x0000001c001c7213 */ /* 0x000fe20000000000 */
[----:B------:R-:W-:Y:S01]  /*bf50*/  FFMA.FTZ R136, -R241, R136, R20 ;  /* 0x00000088f1887223 */ /* 0x000fe20000010114 */
[----:B------:R-:W-:Y:S02]  /*bf60*/  I2FP.F32.S32 R2, R2 ;  /* 0x0000000200027245 */ /* 0x000fe40000201400 */
[----:B------:R-:W-:Y:S02]  /*bf70*/  I2FP.F32.S32 R28, R28 ;  /* 0x0000001c001c7245 */ /* 0x000fe40000201400 */
[----:B------:R-:W-:Y:S01]  /*bf80*/  FSEL R133, R133, -INF , !P4 ;  /* 0xff80000085857808 */ /* 0x000fe20006000000 */
[C---:B------:R-:W-:Y:S01]  /*bf90*/  FFMA.FTZ R42, -R241.reuse, R2, R42 ;  /* 0x00000002f12a7223 */ /* 0x040fe2000001012a */
[----:B------:R-:W-:Y:S01]  /*bfa0*/  IADD3 R2, PT, PT, R76, -0x31, -R77 ;  /* 0xffffffcf4c027810 */ /* 0x000fe20007ffe84d */
[----:B------:R-:W-:Y:S01]  /*bfb0*/  FFMA.FTZ R41, -R241, R28, R41 ;  /* 0x0000001cf1297223 */ /* 0x000fe20000010129 */
[----:B------:R-:W-:Y:S01]  /*bfc0*/  VIADD R28, R39, 0x38 ;  /* 0x00000038271c7836 */ /* 0x000fe20000000000 */
[----:B------:R-:W-:-:S02]  /*bfd0*/  IABS R151, R151 ;  /* 0x0000009700977213 */ /* 0x000fc40000000000 */
        /* <DEDUP_REMOVED lines=10> */
[----:B------:R-:W-:Y:S02]  /*c080*/  IADD3 R25, PT, PT, R237, -0x39, -R77 ;  /* 0xffffffc7ed197810 */ /* 0x000fe40007ffe84d */
[----:B------:R-:W-:Y:S02]  /*c090*/  I2FP.F32.S32 R2, R2 ;  /* 0x0000000200027245 */ /* 0x000fe40000201400 */
[----:B------:R-:W-:-:S02]  /*c0a0*/  IABS R20, R25 ;  /* 0x0000001900147213 */ /* 0x000fc40000000000 */
[----:B------:R-:W-:Y:S01]  /*c0b0*/  FSEL R137, R137, -INF , !P6 ;  /* 0xff80000089897808 */ /* 0x000fe20007000000 */
[----:B------:R-:W-:Y:S01]  /*c0c0*/  FFMA.FTZ R43, -R241, R2, R43 ;  /* 0x00000002f12b7223 */ /* 0x000fe2000001012b */
[C---:B------:R-:W-:Y:S02]  /*c0d0*/  IADD3 R2, PT, PT, R76.reuse, -0x38, -R77 ;  /* 0xffffffc84c027810 */ /* 0x040fe40007ffe84d */
[----:B------:R-:W-:Y:S02]  /*c0e0*/  I2FP.F32.S32 R20, R20 ;  /* 0x0000001400147245 */ /* 0x000fe40000201400 */
[----:B------:R-:W-:Y:S02]  /*c0f0*/  IABS R2, R2 ;  /* 0x0000000200027213 */ /* 0x000fe40000000000 */
[----:B------:R-:W-:Y:S01]  /*c100*/  FSEL R43, R43, -INF , !P3 ;  /* 0xff8000002b2b7808 */ /* 0x000fe20005800000 */
[----:B------:R-:W-:Y:S01]  /*c110*/  FFMA.FTZ R20, -R241, R20, R21 ;  /* 0x00000014f1147223 */ /* 0x000fe20000010115 */
[----:B------:R-:W-:Y:S01]  /*c120*/  I2FP.F32.S32 R2, R2 ;  /* 0x0000000200027245 */ /* 0x000fe20000201400 */
[----:B--2---:R-:W-:Y:S05]  /*c130*/  HMMA.16816.F32.BF16 R28, R4, R16, R28 ;  /* 0x00000010041c723c */ /* 0x004fea000004181c */
[----:B------:R-:W-:-:S02]  /*c140*/  IADD3 R16, PT, PT, R76, -0x39, -R77 ;  /* 0xffffffc74c107810 */ /* 0x000fc40007ffe84d */
[----:B------:R-:W-:Y:S01]  /*c150*/  ISETP.GT.AND P6, PT, R35, R24, PT ;  /* 0x000000182300720c */ /* 0x000fe20003fc4270 */
[----:B------:R-:W-:Y:S01]  /*c160*/  FFMA.FTZ R22, -R241, R2, R22 ;  /* 0x00000002f1167223 */ /* 0x000fe20000010116 */
[----:B------:R-:W-:Y:S01]  /*c170*/  IABS R16, R16 ;  /* 0x0000001000107213 */ /* 0x000fe20000000000 */
[----:B------:R-:W-:Y:S01]  /*c180*/  VIADD R2, R39, 0x40 ;  /* 0x0000004027027836 */ /* 0x000fe20000000000 */
[----:B------:R-:W-:Y:S02]  /*c190*/  FSEL R58, R43, -INF , !P2 ;  /* 0xff8000002b3a7808 */ /* 0x000fe40005000000 */
[----:B------:R-:W-:Y:S02]  /*c1a0*/  FSEL R22, R22, -INF , !P5 ;  /* 0xff80000016167808 */ /* 0x000fe40006800000 */
[----:B------:R-:W-:Y:S01]  /*c1b0*/  I2FP.F32.S32 R17, R16 ;  /* 0x0000001000117245 */ /* 0x000fe20000201400 */
[----:B------:R-:W-:Y:S01]  /*c1c0*/  VIADD R16, R39, 0x41 ;  /* 0x0000004127107836 */ /* 0x000fe20000000000 */
[----:B------:R-:W-:-:S02]  /*c1d0*/  FSEL R136, R136, -INF , !P4 ;  /* 0xff80000088887808 */ /* 0x000fc40006000000 */
[C---:B------:R-:W-:Y:S01]  /*c1e0*/  ISETP.GE.AND P3, PT, R24.reuse, R238, PT ;  /* 0x000000ee1800720c */ /* 0x040fe20003f66270 */
[----:B------:R-:W-:Y:S01]  /*c1f0*/  FFMA.FTZ R17, -R241, R17, R23 ;  /* 0x00000011f1117223 */ /* 0x000fe20000010117 */
[----:B------:R-:W-:Y:S02]  /*c200*/  ISETP.GE.AND P2, PT, R24, R231, PT ;  /* 0x000000e71800720c */ /* 0x000fe40003f46270 */
[----:B------:R-:W-:Y:S01]  /*c210*/  ISETP.GT.AND P4, PT, R75, R24, PT ;  /* 0x000000184b00720c */ /* 0x000fe20003f84270 */
[C---:B------:R-:W-:Y:S01]  /*c220*/  FFMA.FTZ R147, -R241.reuse, R147, R28 ;  /* 0x00000093f1937223 */ /* 0x040fe2000001011c */
[----:B------:R-:W-:Y:S01]  /*c230*/  FSEL R57, R22, -INF , !P1 ;  /* 0xff80000016397808 */ /* 0x000fe20004800000 */
[----:B------:R-:W-:Y:S03]  /*c240*/  HMMA.16816.F32.BF16 R24, R12, R26, RZ ;  /* 0x0000001a0c18723c */ /* 0x000fe600000418ff */
[----:B------:R-:W-:Y:S01]  /*c250*/  FSEL R104, R20, -INF , !P6 ;  /* 0xff80000014687808 */ /* 0x000fe20007000000 */
[----:B------:R-:W-:Y:S01]  /*c260*/  FFMA.FTZ R153, -R241, R153, R29 ;  /* 0x00000099f1997223 */ /* 0x000fe2000001011d */
[----:B------:R-:W1:Y:S01]  /*c270*/  LDSM.16.M88.4 R20, [R38+0x2400] ;  /* 0x002400002614783b */ /* 0x000e620000000200 */
[----:B------:R-:W-:Y:S01]  /*c280*/  FSEL R136, R136, -INF , !P0 ;  /* 0xff80000088887808 */ /* 0x000fe20004000000 */
[----:B------:R-:W-:Y:S01]  /*c290*/  VIADD R29, R39, 0x48 ;  /* 0x00000048271d7836 */ /* 0x000fe20000000000 */
[----:B------:R-:W-:-:S02]  /*c2a0*/  ISETP.GT.AND P0, PT, R35, R2, PT ;  /* 0x000000022300720c */ /* 0x000fc40003f04270 */
[C---:B------:R-:W-:Y:S02]  /*c2b0*/  ISETP.GE.AND P5, PT, R2.reuse, R238, PT ;  /* 0x000000ee0200720c */ /* 0x040fe40003fa6270 */
[----:B------:R-:W-:Y:S02]  /*c2c0*/  ISETP.GE.AND P1, PT, R2, R231, PT ;  /* 0x000000e70200720c */ /* 0x000fe40003f26270 */
[----:B------:R-:W-:Y:S02]  /*c2d0*/  ISETP.GT.AND P6, PT, R75, R2, PT ;  /* 0x000000024b00720c */ /* 0x000fe40003fc4270 */
[----:B------:R-:W-:Y:S02]  /*c2e0*/  IADD3 R2, PT, PT, R76, -0x40, -R77 ;  /* 0xffffffc04c027810 */ /* 0x000fe40007ffe84d */
[----:B------:R-:W-:Y:S02]  /*c2f0*/  FSEL R17, R17, -INF , !P4 ;  /* 0xff80000011117808 */ /* 0x000fe40006000000 */
[----:B------:R-:W-:-:S02]  /*c300*/  IABS R2, R2 ;  /* 0x0000000200027213 */ /* 0x000fc40000000000 */
[----:B------:R-:W-:Y:S01]  /*c310*/  FSEL R104, R104, -INF , !P3 ;  /* 0xff80000068687808 */ /* 0x000fe20005800000 */
[----:B------:R-:W-:Y:S05]  /*c320*/  HMMA.16816.F32.BF16 R24, R4, R18, R24 ;  /* 0x000000120418723c */ /* 0x000fea0000041818 */
[----:B------:R-:W-:Y:S01]  /*c330*/  FSEL R147, R147, -INF , !P0 ;  /* 0xff80000093937808 */ /* 0x000fe20004000000 */
[----:B------:R-:W-:Y:S01]  /*c340*/  IMAD.MOV.U32 R28, RZ, RZ, R2 ;  /* 0x000000ffff1c7224 */ /* 0x000fe200078e0002 */
[----:B------:R-:W-:Y:S02]  /*c350*/  FSEL R2, R17, -INF , !P2 ;  /* 0xff80000011027808 */ /* 0x000fe40005000000 */
[----:B------:R-:W-:-:S02]  /*c360*/  ISETP.GT.AND P3, PT, R35, R16, PT ;  /* 0x000000102300720c */ /* 0x000fc40003f64270 */
[C---:B------:R-:W-:Y:S02]  /*c370*/  ISETP.GE.AND P4, PT, R16.reuse, R238, PT ;  /* 0x000000ee1000720c */ /* 0x040fe40003f86270 */
[----:B------:R-:W-:Y:S02]  /*c380*/  ISETP.GE.AND P2, PT, R16, R231, PT ;  /* 0x000000e71000720c */ /* 0x000fe40003f46270 */
[----:B------:R-:W-:Y:S02]  /*c390*/  ISETP.GT.AND P0, PT, R75, R16, PT ;  /* 0x000000104b00720c */ /* 0x000fe40003f04270 */
[----:B------:R-:W2:Y:S01]  /*c3a0*/  LDSM.16.M88.4 R16, [R37+0x2400] ;  /* 0x002400002510783b */ /* 0x000ea20000000200 */
[----:B------:R-:W-:Y:S02]  /*c3b0*/  I2FP.F32.S32 R28, R28 ;  /* 0x0000001c001c7245 */ /* 0x000fe40000201400 */
[----:B------:R-:W-:Y:S02]  /*c3c0*/  I2FP.F32.S32 R151, R151 ;  /* 0x0000009700977245 */ /* 0x000fe40000201400 */
[----:B------:R-:W-:Y:S01]  /*c3d0*/  FSEL R147, R147, -INF , !P5 ;  /* 0xff80000093937808 */ /* 0x000fe20006800000 */
[C---:B------:R-:W-:Y:S01]  /*c3e0*/  FFMA.FTZ R30, -R241.reuse, R28, R30 ;  /* 0x0000001cf11e7223 */ /* 0x040fe2000001011e */
[C-C-:B------:R-:W-:Y:S01]  /*c3f0*/  IADD3 R28, PT, PT, R76.reuse, -0x41, -R77.reuse ;  /* 0xffffffbf4c1c7810 */ /* 0x140fe20007ffe84d */
[----:B------:R-:W-:Y:S01]  /*c400*/  FFMA.FTZ R151, -R241, R151, R24 ;  /* 0x00000097f1977223 */ /* 0x000fe20000010118 */
[----:B-1----:R-:W-:Y:S03]  /*c410*/  HMMA.16816.F32.BF16 R40, R12, R20, RZ ;  /* 0x000000140c28723c */ /* 0x002fe600000418ff */
[----:B------:R-:W-:Y:S01]  /*c420*/  IADD3 R20, PT, PT, R76, -0x48, -R77 ;  /* 0xffffffb84c147810 */ /* 0x000fe20007ffe84d */
[----:B------:R-:W-:Y:S01]  /*c430*/  VIADD R24, R39, 0x49 ;  /* 0x0000004927187836 */ /* 0x000fe20000000000 */
[----:B------:R-:W-:-:S02]  /*c440*/  IABS R28, R28 ;  /* 0x0000001c001c7213 */ /* 0x000fc40000000000 */
[----:B------:R-:W-:Y:S02]  /*c450*/  ISETP.GT.AND P5, PT, R35, R29, PT ;  /* 0x0000001d2300720c */ /* 0x000fe40003fa4270 */
[----:B------:R-:W-:Y:S02]  /*c460*/  I2FP.F32.S32 R28, R28 ;  /* 0x0000001c001c7245 */ /* 0x000fe40000201400 */
[----:B------:R-:W-:Y:S02]  /*c470*/  FSEL R153, R153, -INF , !P3 ;  /* 0xff80000099997808 */ /* 0x000fe40005800000 */
[----:B------:R-:W-:Y:S01]  /*c480*/  IADD3 R21, PT, PT, R237, -0x49, -R77 ;  /* 0xffffffb7ed157810 */ /* 0x000fe20007ffe84d */
[----:B------:R-:W-:Y:S01]  /*c490*/  FFMA.FTZ R31, -R241, R28, R31 ;  /* 0x0000001cf11f7223 */ /* 0x000fe2000001011f */
[----:B------:R-:W-:Y:S02]  /*c4a0*/  IABS R20, R20 ;  /* 0x0000001400147213 */ /* 0x000fe40000000000 */
[----:B------:R-:W-:-:S02]  /*c4b0*/  IABS R21, R21 ;  /* 0x0000001500157213 */ /* 0x000fc40000000000 */
[----:B------:R-:W-:Y:S02]  /*c4c0*/  FSEL R31, R31, -INF , !P0 ;  /* 0xff8000001f1f7808 */ /* 0x000fe40004000000 */
[----:B------:R-:W-:Y:S02]  /*c4d0*/  FSEL R153, R153, -INF , !P4 ;  /* 0xff80000099997808 */ /* 0x000fe40006000000 */
[----:B------:R-:W-:Y:S02]  /*c4e0*/  FSEL R83, R31, -INF , !P2 ;  /* 0xff8000001f537808 */ /* 0x000fe40005000000 */
[----:B------:R-:W-:Y:S02]  /*c4f0*/  I2FP.F32.S32 R20, R20 ;  /* 0x0000001400147245 */ /* 0x000fe40000201400 */
[----:B------:R-:W-:Y:S02]  /*c500*/  FSEL R151, R151, -INF , !P5 ;  /* 0xff80000097977808 */ /* 0x000fe40006800000 */
[----:B------:R-:W-:Y:S01]  /*c510*/  ISETP.GT.AND P4, PT, R35, R24, PT ;  /* 0x000000182300720c */ /* 0x000fe20003f84270 */
[----:B------:R-:W-:Y:S01]  /*c520*/  FFMA.FTZ R20, -R241, R20, R26 ;  /* 0x00000014f1147223 */ /* 0x000fe2000001011a */
[----:B------:R-:W-:-:S02]  /*c530*/  ISETP.GE.AND P0, PT, R24, R238, PT ;  /* 0x000000ee1800720c */ /* 0x000fc40003f06270 */
[----:B------:R-:W-:Y:S01]  /*c540*/  ISETP.GE.AND P2, PT, R24, R231, PT ;  /* 0x000000e71800720c */ /* 0x000fe20003f46270 */
[----:B--2---:R-:W-:Y:S05]  /*c550*/  HMMA.16816.F32.BF16 R40, R4, R16, R40 ;  /* 0x000000100428723c */ /* 0x004fea0000041828 */
[----:B------:R-:W-:Y:S01]  /*c560*/  ISETP.GT.AND P5, PT, R75, R24, PT ;  /* 0x000000184b00720c */ /* 0x000fe20003fa4270 */
[----:B------:R-:W-:Y:S01]  /*c570*/  VIADD R17, R39, 0x50 ;  /* 0x0000005027117836 */ /* 0x000fe20000000000 */
[----:B------:R-:W-:Y:S02]  /*c580*/  IADD3 R24, PT, PT, R76, -0x49, -R77 ;  /* 0xffffffb74c187810 */ /* 0x000fe40007ffe84d */
[----:B------:R-:W-:-:S02]  /*c590*/  I2FP.F32.S32 R21, R21 ;  /* 0x0000001500157245 */ /* 0x000fc40000201400 */
[----:B------:R-:W-:Y:S02]  /*c5a0*/  FSEL R30, R30, -INF , !P6 ;  /* 0xff8000001e1e7808 */ /* 0x000fe40007000000 */
[----:B------:R-:W-:Y:S01]  /*c5b0*/  ISETP.GT.AND P3, PT, R75, R29, PT ;  /* 0x0000001d4b00720c */ /* 0x000fe20003f64270 */
[----:B------:R-:W-:Y:S01]  /*c5c0*/  FFMA.FTZ R21, -R241, R21, R25 ;  /* 0x00000015f1157223 */ /* 0x000fe20000010119 */
[----:B------:R-:W-:Y:S02]  /*c5d0*/  IABS R24, R24 ;  /* 0x0000001800187213 */ /* 0x000fe40000000000 */
[----:B------:R-:W-:Y:S02]  /*c5e0*/  FSEL R81, R30, -INF , !P1 ;  /* 0xff8000001e517808 */ /* 0x000fe40004800000 */
[----:B------:R-:W-:Y:S02]  /*c5f0*/  ISETP.GE.AND P1, PT, R29, R231, PT ;  /* 0x000000e71d00720c */ /* 0x000fe40003f26270 */
[----:B------:R-:W-:-:S02]  /*c600*/  FSEL R20, R20, -INF , !P3 ;  /* 0xff80000014147808 */ /* 0x000fc40005800000 */
[----:B------:R-:W-:Y:S02]  /*c610*/  I2FP.F32.S32 R28, R24 ;  /* 0x00000018001c7245 */ /* 0x000fe40000201400 */
[----:B------:R-:W-:Y:S02]  /*c620*/  FSEL R84, R20, -INF , !P1 ;  /* 0xff80000014547808 */ /* 0x000fe40004800000 */
[----:B------:R-:W-:Y:S01]  /*c630*/  FSEL R118, R21, -INF , !P4 ;  /* 0xff80000015767808 */ /* 0x000fe20006000000 */
[----:B------:R-:W-:Y:S01]  /*c640*/  FFMA.FTZ R28, -R241, R28, R27 ;  /* 0x0000001cf11c7223 */ /* 0x000fe2000001011b */
[----:B------:R-:W-:Y:S03]  /*c650*/  HMMA.16816.F32.BF16 R20, R12, R22, RZ ;  /* 0x000000160c14723c */ /* 0x000fe600000418ff */
[----:B------:R-:W-:Y:S01]  /*c660*/  IADD3 R16, PT, PT, R237, -0x50, -R77 ;  /* 0xffffffb0ed107810 */ /* 0x000fe20007ffe84d */
[----:B------:R-:W1:Y:S01]  /*c670*/  LDSM.16.M88.4 R24, [R38+0x2800] ;  /* 0x002800002618783b */ /* 0x000e620000000200 */
[----:B------:R-:W-:-:S02]  /*c680*/  ISETP.GE.AND P6, PT, R29, R238, PT ;  /* 0x000000ee1d00720c */ /* 0x000fc40003fc6270 */
[----:B------:R-:W-:Y:S02]  /*c690*/  IABS R16, R16 ;  /* 0x0000001000107213 */ /* 0x000fe40000000000 */
[----:B------:R-:W-:Y:S02]  /*c6a0*/  FSEL R151, R151, -INF , !P6 ;  /* 0xff80000097977808 */ /* 0x000fe40007000000 */
[----:B------:R-:W-:Y:S02]  /*c6b0*/  I2FP.F32.S32 R16, R16 ;  /* 0x0000001000107245 */ /* 0x000fe40000201400 */
[----:B------:R-:W-:Y:S02]  /*c6c0*/  ISETP.GT.AND P6, PT, R35, R17, PT ;  /* 0x000000112300720c */ /* 0x000fe40003fc4270 */
[----:B------:R-:W-:Y:S01]  /*c6d0*/  ISETP.GE.AND P3, PT, R17, R238, PT ;  /* 0x000000ee1100720c */ /* 0x000fe20003f66270 */
[----:B------:R-:W-:Y:S01]  /*c6e0*/  FFMA.FTZ R40, -R241, R16, R40 ;  /* 0x00000010f1287223 */ /* 0x000fe20000010128 */
[----:B------:R-:W-:Y:S01]  /*c6f0*/  ISETP.GE.AND P1, PT, R17, R231, PT ;  /* 0x000000e71100720c */ /* 0x000fe20003f26270 */
[----:B------:R-:W-:Y:S01]  /*c700*/  VIADD R16, R39, 0x51 ;  /* 0x0000005127107836 */ /* 0x000fe20000000000 */
[----:B------:R-:W-:-:S02]  /*c710*/  ISETP.GT.AND P4, PT, R75, R17, PT ;  /* 0x000000114b00720c */ /* 0x000fc40003f84270 */
[----:B------:R-:W-:Y:S01]  /*c720*/  IADD3 R17, PT, PT, R76, -0x50, -R77 ;  /* 0xffffffb04c117810 */ /* 0x000fe20007ffe84d */
[----:B------:R-:W-:Y:S05]  /*c730*/  HMMA.16816.F32.BF16 R20, R4, R18, R20 ;  /* 0x000000120414723c */ /* 0x000fea0000041814 */
[----:B------:R-:W-:Y:S02]  /*c740*/  FSEL R28, R28, -INF , !P5 ;  /* 0xff8000001c1c7808 */ /* 0x000fe40006800000 */
[----:B------:R-:W-:Y:S02]  /*c750*/  IABS R17, R17 ;  /* 0x0000001100117213 */ /* 0x000fe40000000000 */
        /* <DEDUP_REMOVED lines=8> */
[--C-:B------:R-:W-:Y:S01]  /*c7e0*/  IADD3 R30, PT, PT, R237, -0x51, -R77.reuse ;  /* 0xffffffafed1e7810 */ /* 0x100fe20007ffe84d */
[----:B------:R-:W2:Y:S01]  /*c7f0*/  LDSM.16.M88.4 R16, [R37+0x2800] ;  /* 0x002800002510783b */ /* 0x000ea20000000200 */
[----:B------:R-:W-:Y:S01]  /*c800*/  FFMA.FTZ R42, -R241, R28, R42 ;  /* 0x0000001cf12a7223 */ /* 0x000fe2000001012a */
[----:B------:R-:W-:Y:S01]  /*c810*/  IADD3 R29, PT, PT, R76, -0x51, -R77 ;  /* 0xffffffaf4c1d7810 */ /* 0x000fe20007ffe84d */
[----:B------:R-:W-:Y:S01]  /*c820*/  VIADD R28, R39, 0x58 ;  /* 0x00000058271c7836 */ /* 0x000fe20000000000 */
[----:B------:R-:W-:Y:S02]  /*c830*/  IABS R30, R30 ;  /* 0x0000001e001e7213 */ /* 0x000fe40000000000 */
[----:B------:R-:W-:Y:S02]  /*c840*/  FSEL R42, R42, -INF , !P4 ;  /* 0xff8000002a2a7808 */ /* 0x000fe40006000000 */
[----:B------:R-:W-:-:S02]  /*c850*/  I2FP.F32.S32 R30, R30 ;  /* 0x0000001e001e7245 */ /* 0x000fc40000201400 */
[----:B------:R-:W-:Y:S02]  /*c860*/  IABS R29, R29 ;  /* 0x0000001d001d7213 */ /* 0x000fe40000000000 */
[----:B------:R-:W-:Y:S01]  /*c870*/  FSEL R178, R178, -INF , !P3 ;  /* 0xff800000b2b27808 */ /* 0x000fe20005800000 */
[----:B------:R-:W-:Y:S01]  /*c880*/  FFMA.FTZ R41, -R241, R30, R41 ;  /* 0x0000001ef1297223 */ /* 0x000fe20000010129 */
[----:B------:R-:W-:Y:S02]  /*c890*/  FSEL R87, R42, -INF , !P1 ;  /* 0xff8000002a577808 */ /* 0x000fe40004800000 */
[----:B------:R-:W-:Y:S02]  /*c8a0*/  ISETP.GT.AND P3, PT, R35, R28, PT ;  /* 0x0000001c2300720c */ /* 0x000fe40003f64270 */
[----:B------:R-:W-:Y:S02]  /*c8b0*/  FSEL R177, R41, -INF , !P0 ;  /* 0xff80000029b17808 */ /* 0x000fe40004000000 */
[----:B------:R-:W-:-:S02]  /*c8c0*/  ISETP.GE.AND P4, PT, R28, R238, PT ;  /* 0x000000ee1c00720c */ /* 0x000fc40003f86270 */
[----:B------:R-:W-:Y:S02]  /*c8d0*/  ISETP.GE.AND P1, PT, R28, R231, PT ;  /* 0x000000e71c00720c */ /* 0x000fe40003f26270 */
[----:B------:R-:W-:Y:S02]  /*c8e0*/  I2FP.F32.S32 R40, R29 ;  /* 0x0000001d00287245 */ /* 0x000fe40000201400 */
[----:B------:R-:W-:Y:S02]  /*c8f0*/  ISETP.GT.AND P0, PT, R75, R28, PT ;  /* 0x0000001c4b00720c */ /* 0x000fe40003f04270 */
[----:B-1----:R-:W-:Y:S03]  /*c900*/  HMMA.16816.F32.BF16 R28, R12, R24, RZ ;  /* 0x000000180c1c723c */ /* 0x002fe600000418ff */
[----:B------:R-:W-:Y:S01]  /*c910*/  IADD3 R176, PT, PT, R237, -0x58, -R77 ;  /* 0xffffffa8edb07810 */ /* 0x000fe20007ffe84d */
[----:B------:R-:W-:Y:S01]  /*c920*/  FFMA.FTZ R43, -R241, R40, R43 ;  /* 0x00000028f12b7223 */ /* 0x000fe2000001012b */
[----:B------:R-:W-:Y:S01]  /*c930*/  IADD3 R40, PT, PT, R76, -0x58, -R77 ;  /* 0xffffffa84c287810 */ /* 0x000fe20007ffe84d */
[----:B------:R-:W-:Y:S01]  /*c940*/  VIADD R25, R39, 0x59 ;  /* 0x0000005927197836 */ /* 0x000fe20000000000 */
[----:B------:R-:W-:-:S02]  /*c950*/  IABS R176, R176 ;  /* 0x000000b000b07213 */ /* 0x000fc40000000000 */
[----:B------:R-:W-:Y:S02]  /*c960*/  IADD3 R24, PT, PT, R237, -0x59, -R77 ;  /* 0xffffffa7ed187810 */ /* 0x000fe40007ffe84d */
[----:B------:R-:W-:Y:S02]  /*c970*/  I2FP.F32.S32 R176, R176 ;  /* 0x000000b000b07245 */ /* 0x000fe40000201400 */
[----:B------:R-:W-:Y:S02]  /*c980*/  IABS R24, R24 ;  /* 0x0000001800187213 */ /* 0x000fe40000000000 */
[----:B------:R-:W-:Y:S01]  /*c990*/  FSEL R43, R43, -INF , !P6 ;  /* 0xff8000002b2b7808 */ /* 0x000fe20007000000 */
[----:B------:R-:W-:Y:S01]  /*c9a0*/  FFMA.FTZ R176, -R241, R176, R20 ;  /* 0x000000b0f1b07223 */ /* 0x000fe20000010114 */
[----:B------:R-:W-:Y:S02]  /*c9b0*/  IABS R20, R40 ;  /* 0x0000002800147213 */ /* 0x000fe40000000000 */
[----:B------:R-:W-:-:S02]  /*c9c0*/  I2FP.F32.S32 R24, R24 ;  /* 0x0000001800187245 */ /* 0x000fc40000201400 */
        /* <DEDUP_REMOVED lines=8> */
[----:B------:R-:W-:-:S02]  /*ca50*/  ISETP.GT.AND P5, PT, R35, R25, PT ;  /* 0x000000192300720c */ /* 0x000fc40003fa4270 */
[----:B------:R-:W-:Y:S02]  /*ca60*/  FSEL R20, R20, -INF , !P0 ;  /* 0xff80000014147808 */ /* 0x000fe40004000000 */
[----:B------:R-:W-:Y:S02]  /*ca70*/  I2FP.F32.S32 R40, R17 ;  /* 0x0000001100287245 */ /* 0x000fe40000201400 */
[----:B------:R-:W-:Y:S02]  /*ca80*/  FSEL R89, R43, -INF , !P2 ;  /* 0xff8000002b597808 */ /* 0x000fe40005000000 */
[----:B------:R-:W-:Y:S01]  /*ca90*/  FSEL R176, R176, -INF , !P3 ;  /* 0xff800000b0b07808 */ /* 0x000fe20005800000 */
[----:B------:R-:W-:Y:S01]  /*caa0*/  FFMA.FTZ R40, -R241, R40, R23 ;  /* 0x00000028f1287223 */ /* 0x000fe20000010117 */
[C---:B------:R-:W-:Y:S02]  /*cab0*/  ISETP.GE.AND P6, PT, R25.reuse, R238, PT ;  /* 0x000000ee1900720c */ /* 0x040fe40003fc6270 */
[----:B------:R-:W-:-:S02]  /*cac0*/  ISETP.GE.AND P2, PT, R25, R231, PT ;  /* 0x000000e71900720c */ /* 0x000fc40003f46270 */
[----:B------:R-:W-:Y:S02]  /*cad0*/  ISETP.GT.AND P3, PT, R75, R25, PT ;  /* 0x000000194b00720c */ /* 0x000fe40003f64270 */
[----:B------:R-:W-:Y:S01]  /*cae0*/  FSEL R92, R20, -INF , !P1 ;  /* 0xff800000145c7808 */ /* 0x000fe20004800000 */
[----:B------:R-:W-:Y:S03]  /*caf0*/  HMMA.16816.F32.BF16 R24, R12, R26, RZ ;  /* 0x0000001a0c18723c */ /* 0x000fe600000418ff */
[----:B------:R-:W-:Y:S02]  /*cb00*/  FSEL R150, R21, -INF , !P5 ;  /* 0xff80000015967808 */ /* 0x000fe40006800000 */
[--C-:B------:R-:W-:Y:S01]  /*cb10*/  IADD3 R175, PT, PT, R237, -0x60, -R77.reuse ;  /* 0xffffffa0edaf7810 */ /* 0x100fe20007ffe84d */
[----:B------:R-:W1:Y:S01]  /*cb20*/  LDSM.16.M88.4 R20, [R38+0x2c00] ;  /* 0x002c00002614783b */ /* 0x000e620000000200 */
[----:B------:R-:W-:-:S02]  /*cb30*/  IADD3 R17, PT, PT, R76, -0x60, -R77 ;  /* 0xffffffa04c117810 */ /* 0x000fc40007ffe84d */
[----:B------:R-:W-:Y:S02]  /*cb40*/  IABS R175, R175 ;  /* 0x000000af00af7213 */ /* 0x000fe40000000000 */
[----:B------:R-:W-:Y:S02]  /*cb50*/  FSEL R176, R176, -INF , !P4 ;  /* 0xff800000b0b07808 */ /* 0x000fe40006000000 */
[----:B------:R-:W-:Y:S02]  /*cb60*/  I2FP.F32.S32 R175, R175 ;  /* 0x000000af00af7245 */ /* 0x000fe40000201400 */
[----:B------:R-:W-:Y:S02]  /*cb70*/  ISETP.GT.AND P4, PT, R35, R16, PT ;  /* 0x000000102300720c */ /* 0x000fe40003f84270 */
[C---:B------:R-:W-:Y:S01]  /*cb80*/  ISETP.GE.AND P0, PT, R16.reuse, R238, PT ;  /* 0x000000ee1000720c */ /* 0x040fe20003f06270 */
[----:B------:R-:W-:Y:S01]  /*cb90*/  FFMA.FTZ R175, -R241, R175, R28 ;  /* 0x000000aff1af7223 */ /* 0x000fe2000001011c */
[----:B------:R-:W-:-:S02]  /*cba0*/  ISETP.GE.AND P1, PT, R16, R231, PT ;  /* 0x000000e71000720c */ /* 0x000fc40003f26270 */
[----:B------:R-:W-:Y:S01]  /*cbb0*/  ISETP.GT.AND P5, PT, R75, R16, PT ;  /* 0x000000104b00720c */ /* 0x000fe20003fa4270 */
[----:B------:R-:W-:Y:S01]  /*cbc0*/  VIADD R16, R39, 0x61 ;  /* 0x0000006127107836 */ /* 0x000fe20000000000 */
[----:B------:R-:W-:Y:S01]  /*cbd0*/  IABS R17, R17 ;  /* 0x0000001100117213 */ /* 0x000fe20000000000 */
[----:B------:R-:W-:Y:S05]  /*cbe0*/  HMMA.16816.F32.BF16 R24, R4, R18, R24 ;  /* 0x000000120418723c */ /* 0x000fea0000041818 */
[----:B------:R-:W-:Y:S02]  /*cbf0*/  FSEL R40, R40, -INF , !P3 ;  /* 0xff80000028287808 */ /* 0x000fe40005800000 */
        /* <DEDUP_REMOVED lines=8> */
[----:B------:R-:W2:Y:S01]  /*cc80*/  LDSM.16.M88.4 R16, [R37+0x2c00] ;  /* 0x002c00002510783b */ /* 0x000ea20000000200 */
[--C-:B------:R-:W-:Y:S01]  /*cc90*/  IADD3 R174, PT, PT, R237, -0x61, -R77.reuse ;  /* 0xffffff9fedae7810 */ /* 0x100fe20007ffe84d */
[----:B------:R-:W-:Y:S01]  /*cca0*/  FFMA.FTZ R30, -R241, R28, R30 ;  /* 0x0000001cf11e7223 */ /* 0x000fe2000001011e */
[--C-:B------:R-:W-:Y:S01]  /*ccb0*/  IADD3 R28, PT, PT, R76, -0x61, -R77.reuse ;  /* 0xffffff9f4c1c7810 */ /* 0x100fe20007ffe84d */
[----:B-1----:R-:W-:Y:S03]  /*ccc0*/  HMMA.16816.F32.BF16 R40, R12, R20, RZ ;  /* 0x000000140c28723c */ /* 0x002fe600000418ff */
[----:B------:R-:W-:Y:S02]  /*ccd0*/  IABS R174, R174 ;  /* 0x000000ae00ae7213 */ /* 0x000fe40000000000 */
[----:B------:R-:W-:-:S02]  /*cce0*/  IADD3 R173, PT, PT, R237, -0x68, -R77 ;  /* 0xffffff98edad7810 */ /* 0x000fc40007ffe84d */
[----:B------:R-:W-:Y:S02]  /*ccf0*/  IABS R28, R28 ;  /* 0x0000001c001c7213 */ /* 0x000fe40000000000 */
[----:B------:R-:W-:Y:S02]  /*cd00*/  I2FP.F32.S32 R174, R174 ;  /* 0x000000ae00ae7245 */ /* 0x000fe40000201400 */
[----:B------:R-:W-:Y:S02]  /*cd10*/  IABS R173, R173 ;  /* 0x000000ad00ad7213 */ /* 0x000fe40000000000 */
[----:B------:R-:W-:Y:S01]  /*cd20*/  I2FP.F32.S32 R28, R28 ;  /* 0x0000001c001c7245 */ /* 0x000fe20000201400 */
[----:B------:R-:W-:Y:S01]  /*cd30*/  FFMA.FTZ R174, -R241, R174, R29 ;  /* 0x000000aef1ae7223 */ /* 0x000fe2000001011d */
[----:B------:R-:W-:Y:S01]  /*cd40*/  I2FP.F32.S32 R173, R173 ;  /* 0x000000ad00ad7245 */ /* 0x000fe20000201400 */
[----:B------:R-:W-:Y:S01]  /*cd50*/  VIADD R29, R39, 0x68 ;  /* 0x00000068271d7836 */ /* 0x000fe20000000000 */
[----:B------:R-:W-:Y:S01]  /*cd60*/  IADD3 R20, PT, PT, R76, -0x68, -R77 ;  /* 0xffffff984c147810 */ /* 0x000fe20007ffe84d */
[----:B------:R-:W-:Y:S01]  /*cd70*/  FFMA.FTZ R31, -R241, R28, R31 ;  /* 0x0000001cf11f7223 */ /* 0x000fe2000001011f */
[----:B------:R-:W-:Y:S01]  /*cd80*/  FSEL R175, R175, -INF , !P0 ;  /* 0xff800000afaf7808 */ /* 0x000fe20004000000 */
[----:B------:R-:W-:Y:S01]  /*cd90*/  FFMA.FTZ R173, -R241, R173, R24 ;  /* 0x000000adf1ad7223 */ /* 0x000fe20000010118 */
[----:B------:R-:W-:Y:S01]  /*cda0*/  ISETP.GT.AND P0, PT, R35, R29, PT ;  /* 0x0000001d2300720c */ /* 0x000fe20003f04270 */
[----:B------:R-:W-:Y:S01]  /*cdb0*/  VIADD R24, R39, 0x69 ;  /* 0x0000006927187836 */ /* 0x000fe20000000000 */
[----:B------:R-:W-:-:S02]  /*cdc0*/  FSEL R174, R174, -INF , !P6 ;  /* 0xff800000aeae7808 */ /* 0x000fc40007000000 */
[----:B------:R-:W-:Y:S02]  /*cdd0*/  IADD3 R21, PT, PT, R237, -0x69, -R77 ;  /* 0xffffff97ed157810 */ /* 0x000fe40007ffe84d */
[----:B------:R-:W-:Y:S02]  /*cde0*/  IABS R20, R20 ;  /* 0x0000001400147213 */ /* 0x000fe40000000000 */
[----:B------:R-:W-:Y:S02]  /*cdf0*/  FSEL R31, R31, -INF , !P4 ;  /* 0xff8000001f1f7808 */ /* 0x000fe40006000000 */
[----:B------:R-:W-:Y:S02]  /*ce00*/  IABS R21, R21 ;  /* 0x0000001500157213 */ /* 0x000fe40000000000 */
[----:B------:R-:W-:Y:S02]  /*ce10*/  FSEL R174, R174, -INF , !P3 ;  /* 0xff800000aeae7808 */ /* 0x000fe40005800000 */
[----:B------:R-:W-:-:S02]  /*ce20*/  FSEL R143, R31, -INF , !P2 ;  /* 0xff8000001f8f7808 */ /* 0x000fc40005000000 */
[----:B------:R-:W-:Y:S01]  /*ce30*/  I2FP.F32.S32 R20, R20 ;  /* 0x0000001400147245 */ /* 0x000fe20000201400 */
[----:B--2---:R-:W-:Y:S05]  /*ce40*/  HMMA.16816.F32.BF16 R40, R4, R16, R40 ;  /* 0x000000100428723c */ /* 0x004fea0000041828 */
[----:B------:R-:W-:Y:S01]  /*ce50*/  FSEL R173, R173, -INF , !P0 ;  /* 0xff800000adad7808 */ /* 0x000fe20004000000 */
[----:B------:R-:W-:Y:S01]  /*ce60*/  VIADD R17, R39, 0x70 ;  /* 0x0000007027117836 */ /* 0x000fe20000000000 */
[----:B------:R-:W-:Y:S01]  /*ce70*/  ISETP.GT.AND P3, PT, R35, R24, PT ;  /* 0x000000182300720c */ /* 0x000fe20003f64270 */
[----:B------:R-:W-:Y:S01]  /*ce80*/  FFMA.FTZ R20, -R241, R20, R26 ;  /* 0x00000014f1147223 */ /* 0x000fe2000001011a */
[----:B------:R-:W-:-:S02]  /*ce90*/  ISETP.GE.AND P4, PT, R24, R238, PT ;  /* 0x000000ee1800720c */ /* 0x000fc40003f86270 */
[----:B------:R-:W-:Y:S02]  /*cea0*/  ISETP.GE.AND P2, PT, R24, R231, PT ;  /* 0x000000e71800720c */ /* 0x000fe40003f46270 */
[C---:B------:R-:W-:Y:S02]  /*ceb0*/  ISETP.GT.AND P0, PT, R75.reuse, R24, PT ;  /* 0x000000184b00720c */ /* 0x040fe40003f04270 */
[----:B------:R-:W-:Y:S02]  /*cec0*/  IADD3 R24, PT, PT, R76, -0x69, -R77 ;  /* 0xffffff974c187810 */ /* 0x000fe40007ffe84d */
[----:B------:R-:W-:Y:S02]  /*ced0*/  I2FP.F32.S32 R21, R21 ;  /* 0x0000001500157245 */ /* 0x000fe40000201400 */
[----:B------:R-:W-:Y:S02]  /*cee0*/  FSEL R30, R30, -INF , !P5 ;  /* 0xff8000001e1e7808 */ /* 0x000fe40006800000 */
[----:B------:R-:W-:Y:S01]  /*cef0*/  ISETP.GT.AND P6, PT, R75, R29, PT ;  /* 0x0000001d4b00720c */ /* 0x000fe20003fc4270 */
[----:B------:R-:W-:Y:S01]  /*cf00*/  FFMA.FTZ R21, -R241, R21, R25 ;  /* 0x00000015f1157223 */ /* 0x000fe20000010119 */
[----:B------:R-:W-:-:S02]  /*cf10*/  IABS R24, R24 ;  /* 0x0000001800187213 */ /* 0x000fc40000000000 */
[----:B------:R-:W-:Y:S02]  /*cf20*/  FSEL R141, R30, -INF , !P1 ;  /* 0xff8000001e8d7808 */ /* 0x000fe40004800000 */
[----:B------:R-:W-:Y:S02]  /*cf30*/  ISETP.GE.AND P1, PT, R29, R231, PT ;  /* 0x000000e71d00720c */ /* 0x000fe40003f26270 */
[----:B------:R-:W-:Y:S02]  /*cf40*/  FSEL R20, R20, -INF , !P6 ;  /* 0xff80000014147808 */ /* 0x000fe40007000000 */
        /* <DEDUP_REMOVED lines=63> */
[C---:B------:R-:W-:Y:S01]  /*d340*/  FFMA.FTZ R21, -R241.reuse, R24, R21 ;  /* 0x00000018f1157223 */ /* 0x040fe20000010115 */
        /* <DEDUP_REMOVED lines=54> */
[C---:B------:R-:W-:Y:S01]  /*d6b0*/  FFMA.FTZ R31, -R241.reuse, R28, R31 ;  /* 0x0000001cf11f7223 */ /* 0x040fe2000001011f */
        /* <DEDUP_REMOVED lines=287> */
[--C-:B------:R-:W-:Y:S02]  /*e8b0*/  IADD3 R28, PT, PT, R76, -0xc1, -R77.reuse ;  /* 0xffffff3f4c1c7810 */ /* 0x100fe40007ffe84d */
[----:B------:R-:W-:Y:S02]  /*e8c0*/  I2FP.F32.S32 R105, R105 ;  /* 0x0000006900697245 */ /* 0x000fe40000201400 */
[----:B------:R-:W-:Y:S02]  /*e8d0*/  IABS R100, R100 ;  /* 0x0000006400647213 */ /* 0x000fe40000000000 */
[----:B------:R-:W-:Y:S01]  /*e8e0*/  IADD3 R21, PT, PT, R237, -0xc9, -R77 ;  /* 0xffffff37ed157810 */ /* 0x000fe20007ffe84d */
[----:B------:R-:W-:Y:S01]  /*e8f0*/  FFMA.FTZ R105, -R241, R105, R29 ;  /* 0x00000069f1697223 */ /* 0x000fe2000001011d */
[----:B------:R-:W-:Y:S01]  /*e900*/  IABS R20, R20 ;  /* 0x0000001400147213 */ /* 0x000fe20000000000 */
[----:B------:R-:W-:Y:S01]  /*e910*/  VIADD R29, R39, 0xc8 ;  /* 0x000000c8271d7836 */ /* 0x000fe20000000000 */
[----:B------:R-:W-:-:S02]  /*e920*/  IABS R28, R28 ;  /* 0x0000001c001c7213 */ /* 0x000fc40000000000 */
[----:B------:R-:W-:Y:S02]  /*e930*/  I2FP.F32.S32 R100, R100 ;  /* 0x0000006400647245 */ /* 0x000fe40000201400 */
[----:B------:R-:W-:Y:S02]  /*e940*/  IABS R21, R21 ;  /* 0x0000001500157213 */ /* 0x000fe40000000000 */
[----:B------:R-:W-:Y:S01]  /*e950*/  I2FP.F32.S32 R20, R20 ;  /* 0x0000001400147245 */ /* 0x000fe20000201400 */
[----:B------:R-:W-:Y:S01]  /*e960*/  FFMA.FTZ R100, -R241, R100, R24 ;  /* 0x00000064f1647223 */ /* 0x000fe20000010118 */
[----:B------:R-:W-:Y:S01]  /*e970*/  I2FP.F32.S32 R28, R28 ;  /* 0x0000001c001c7245 */ /* 0x000fe20000201400 */
[----:B------:R-:W-:Y:S01]  /*e980*/  VIADD R24, R39, 0xc9 ;  /* 0x000000c927187836 */ /* 0x000fe20000000000 */
[----:B------:R-:W-:Y:S01]  /*e990*/  I2FP.F32.S32 R21, R21 ;  /* 0x0000001500157245 */ /* 0x000fe20000201400 */
[C---:B------:R-:W-:Y:S01]  /*e9a0*/  FFMA.FTZ R26, -R241.reuse, R20, R26 ;  /* 0x00000014f11a7223 */ /* 0x040fe2000001011a */
[----:B------:R-:W-:Y:S01]  /*e9b0*/  FSEL R106, R106, -INF , !P6 ;  /* 0xff8000006a6a7808 */ /* 0x000fe20007000000 */
[C---:B------:R-:W-:Y:S01]  /*e9c0*/  FFMA.FTZ R31, -R241.reuse, R28, R31 ;  /* 0x0000001cf11f7223 */ /* 0x040fe2000001011f */
[----:B------:R-:W-:Y:S01]  /*e9d0*/  FSEL R30, R30, -INF , !P3 ;  /* 0xff8000001e1e7808 */ /* 0x000fe20005800000 */
[----:B------:R-:W-:Y:S01]  /*e9e0*/  FFMA.FTZ R21, -R241, R21, R25 ;  /* 0x00000015f1157223 */ /* 0x000fe20000010119 */
[----:B------:R-:W-:Y:S01]  /*e9f0*/  FSEL R105, R105, -INF , !P4 ;  /* 0xff80000069697808 */ /* 0x000fe20006000000 */
[----:B------:R-:W-:Y:S01]  /*ea00*/  VIADD R20, R39, 0xd0 ;  /* 0x000000d027147836 */ /* 0x000fe20000000000 */
[----:B------:R-:W-:-:S02]  /*ea10*/  ISETP.GT.AND P6, PT, R35, R29, PT ;  /* 0x0000001d2300720c */ /* 0x000fc40003fc4270 */
[----:B------:R-:W-:Y:S01]  /*ea20*/  ISETP.GT.AND P4, PT, R75, R29, PT ;  /* 0x0000001d4b00720c */ /* 0x000fe20003f84270 */
[----:B--2---:R-:W-:Y:S05]  /*ea30*/  HMMA.16816.F32.BF16 R40, R4, R16, R40 ;  /* 0x000000100428723c */ /* 0x004fea0000041828 */
[----:B------:R-:W-:Y:S02]  /*ea40*/  FSEL R205, R30, -INF , !P1 ;  /* 0xff8000001ecd7808 */ /* 0x000fe40004800000 */
[----:B------:R-:W-:Y:S02]  /*ea50*/  FSEL R105, R105, -INF , !P0 ;  /* 0xff80000069697808 */ /* 0x000fe40004000000 */
[----:B------:R-:W-:-:S02]  /*ea60*/  ISETP.GE.AND P3, PT, R29, R238, PT ;  /* 0x000000ee1d00720c */ /* 0x000fc40003f66270 */
[----:B------:R-:W-:Y:S02]  /*ea70*/  ISETP.GE.AND P1, PT, R29, R231, PT ;  /* 0x000000e71d00720c */ /* 0x000fe40003f26270 */
[----:B------:R-:W-:Y:S02]  /*ea80*/  ISETP.GT.AND P0, PT, R35, R24, PT ;  /* 0x000000182300720c */ /* 0x000fe40003f04270 */
[----:B------:R-:W-:Y:S02]  /*ea90*/  FSEL R100, R100, -INF , !P6 ;  /* 0xff80000064647808 */ /* 0x000fe40007000000 */
[----:B------:R-:W-:Y:S02]  /*eaa0*/  FSEL R26, R26, -INF , !P4 ;  /* 0xff8000001a1a7808 */ /* 0x000fe40006000000 */
[----:B------:R-:W-:Y:S02]  /*eab0*/  FSEL R31, R31, -INF , !P5 ;  /* 0xff8000001f1f7808 */ /* 0x000fe40006800000 */
        /* <DEDUP_REMOVED lines=8> */
[----:B------:R-:W-:Y:S01]  /*eb40*/  FSEL R206, R31, -INF , !P2 ;  /* 0xff8000001fce7808 */ /* 0x000fe20005000000 */
[----:B------:R-:W-:Y:S03]  /*eb50*/  HMMA.16816.F32.BF16 R20, R12, R22, RZ ;  /* 0x000000160c14723c */ /* 0x000fe600000418ff */
[----:B------:R-:W-:Y:S01]  /*eb60*/  IADD3 R16, PT, PT, R237, -0xd0, -R77 ;  /* 0xffffff30ed107810 */ /* 0x000fe20007ffe84d */
[----:B------:R-:W1:Y:S01]  /*eb70*/  LDSM.16.M88.4 R28, [R38+0x4800] ;  /* 0x00480000261c783b */ /* 0x000e620000000200 */
[----:B------:R-:W-:Y:S02]  /*eb80*/  IABS R17, R17 ;  /* 0x0000001100117213 */ /* 0x000fe40000000000 */
[----:B------:R-:W-:-:S02]  /*eb90*/  IABS R16, R16 ;  /* 0x0000001000107213 */ /* 0x000fc40000000000 */
[----:B------:R-:W-:Y:S02]  /*eba0*/  I2FP.F32.S32 R17, R17 ;  /* 0x0000001100117245 */ /* 0x000fe40000201400 */
[----:B------:R-:W-:Y:S02]  /*ebb0*/  I2FP.F32.S32 R16, R16 ;  /* 0x0000001000107245 */ /* 0x000fe40000201400 */
[----:B------:R-:W-:Y:S01]  /*ebc0*/  ISETP.GT.AND P6, PT, R75, R24, PT ;  /* 0x000000184b00720c */ /* 0x000fe20003fc4270 */
[C---:B------:R-:W-:Y:S01]  /*ebd0*/  FFMA.FTZ R27, -R241.reuse, R17, R27 ;  /* 0x00000011f11b7223 */ /* 0x040fe2000001011b */
[----:B------:R-:W-:Y:S01]  /*ebe0*/  IADD3 R17, PT, PT, R76, -0xd0, -R77 ;  /* 0xffffff304c117810 */ /* 0x000fe20007ffe84d */
[----:B------:R-:W-:Y:S01]  /*ebf0*/  FFMA.FTZ R40, -R241, R16, R40 ;  /* 0x00000010f1287223 */ /* 0x000fe20000010128 */
[C---:B------:R-:W-:Y:S01]  /*ec00*/  ISETP.GE.AND P5, PT, R24.reuse, R238, PT ;  /* 0x000000ee1800720c */ /* 0x040fe20003fa6270 */
[----:B------:R-:W-:Y:S01]  /*ec10*/  VIADD R16, R39, 0xd1 ;  /* 0x000000d127107836 */ /* 0x000fe20000000000 */
[----:B------:R-:W-:-:S02]  /*ec20*/  ISETP.GE.AND P2, PT, R24, R231, PT ;  /* 0x000000e71800720c */ /* 0x000fc40003f46270 */
[----:B------:R-:W-:Y:S01]  /*ec30*/  IABS R17, R17 ;  /* 0x0000001100117213 */ /* 0x000fe20000000000 */
[----:B------:R-:W-:Y:S05]  /*ec40*/  HMMA.16816.F32.BF16 R20, R4, R18, R20 ;  /* 0x000000120414723c */ /* 0x000fea0000041814 */
[----:B------:R-:W-:Y:S02]  /*ec50*/  FSEL R27, R27, -INF , !P6 ;  /* 0xff8000001b1b7808 */ /* 0x000fe40007000000 */
[----:B------:R-:W-:Y:S02]  /*ec60*/  FSEL R97, R97, -INF , !P5 ;  /* 0xff80000061617808 */ /* 0x000fe40006800000 */
[----:B------:R-:W-:-:S02]  /*ec70*/  FSEL R192, R27, -INF , !P2 ;  /* 0xff8000001bc07808 */ /* 0x000fc40005000000 */
[----:B------:R-:W-:Y:S02]  /*ec80*/  FSEL R88, R40, -INF , !P3 ;  /* 0xff80000028587808 */ /* 0x000fe40005800000 */
[----:B------:R-:W-:Y:S02]  /*ec90*/  ISETP.GT.AND P5, PT, R35, R16, PT ;  /* 0x000000102300720c */ /* 0x000fe40003fa4270 */
[C---:B------:R-:W-:Y:S02]  /*eca0*/  ISETP.GE.AND P6, PT, R16.reuse, R238, PT ;  /* 0x000000ee1000720c */ /* 0x040fe40003fc6270 */
[----:B------:R-:W-:Y:S02]  /*ecb0*/  ISETP.GE.AND P2, PT, R16, R231, PT ;  /* 0x000000e71000720c */ /* 0x000fe40003f46270 */
[----:B------:R-:W-:Y:S02]  /*ecc0*/  I2FP.F32.S32 R24, R17 ;  /* 0x0000001100187245 */ /* 0x000fe40000201400 */
[----:B------:R-:W-:-:S02]  /*ecd0*/  ISETP.GT.AND P3, PT, R75, R16, PT ;  /* 0x000000104b00720c */ /* 0x000fc40003f64270 */
[--C-:B------:R-:W-:Y:S01]  /*ece0*/  IADD3 R26, PT, PT, R237, -0xd1, -R77.reuse ;  /* 0xffffff2fed1a7810 */ /* 0x100fe20007ffe84d */
[----:B------:R-:W2:Y:S01]  /*ecf0*/  LDSM.16.M88.4 R16, [R37+0x4800] ;  /* 0x004800002510783b */ /* 0x000ea20000000200 */
[----:B------:R-:W-:Y:S01]  /*ed00*/  FFMA.FTZ R42, -R241, R24, R42 ;  /* 0x00000018f12a7223 */ /* 0x000fe2000001012a */
[----:B------:R-:W-:Y:S01]  /*ed10*/  IADD3 R25, PT, PT, R76, -0xd1, -R77 ;  /* 0xffffff2f4c197810 */ /* 0x000fe20007ffe84d */
[----:B------:R-:W-:Y:S01]  /*ed20*/  VIADD R24, R39, 0xd8 ;  /* 0x000000d827187836 */ /* 0x000fe20000000000 */
[----:B------:R-:W-:Y:S01]  /*ed30*/  IABS R26, R26 ;  /* 0x0000001a001a7213 */ /* 0x000fe20000000000 */
[----:B------:R-:W-:-:S04]  /*ed40*/  DEPBAR.LE SB0, 0x0 ;  /* 0x000080000000791a */ /* 0x000fc80000000000 */
[----:B------:R-:W-:Y:S02]  /*ed50*/  I2FP.F32.S32 R26, R26 ;  /* 0x0000001a001a7245 */ /* 0x000fe40000201400 */
[----:B------:R-:W-:Y:S02]  /*ed60*/  FSEL R42, R42, -INF , !P0 ;  /* 0xff8000002a2a7808 */ /* 0x000fe40004000000 */
[----:B------:R-:W-:Y:S01]  /*ed70*/  IABS R25, R25 ;  /* 0x0000001900197213 */ /* 0x000fe20000000000 */
[----:B------:R-:W-:Y:S01]  /*ed80*/  FFMA.FTZ R41, -R241, R26, R41 ;  /* 0x0000001af1297223 */ /* 0x000fe20000010129 */
[----:B------:R-:W-:Y:S02]  /*ed90*/  IADD3 R82, PT, PT, R237, -0xd8, -R77 ;  /* 0xffffff28ed527810 */ /* 0x000fe40007ffe84d */
[----:B------:R-:W-:Y:S02]  /*eda0*/  FSEL R88, R88, -INF , !P4 ;  /* 0xff80000058587808 */ /* 0x000fe40006000000 */
[----:B------:R-:W-:-:S02]  /*edb0*/  FSEL R186, R42, -INF , !P1 ;  /* 0xff8000002aba7808 */ /* 0x000fc40004800000 */
[----:B------:R-:W-:Y:S02]  /*edc0*/  FSEL R86, R41, -INF , !P5 ;  /* 0xff80000029567808 */ /* 0x000fe40006800000 */
[----:B------:R-:W-:Y:S02]  /*edd0*/  ISETP.GT.AND P4, PT, R35, R24, PT ;  /* 0x000000182300720c */ /* 0x000fe40003f84270 */
[C---:B------:R-:W-:Y:S01]  /*ede0*/  ISETP.GE.AND P0, PT, R24.reuse, R238, PT ;  /* 0x000000ee1800720c */ /* 0x040fe20003f06270 */
[----:B------:R-:W-:Y:S01]  /*edf0*/  BAR.SYNC.DEFER_BLOCKING 0x0 ;  /* 0x0000000000007b1d */ /* 0x000fe20000010000 */
[----:B------:R-:W-:Y:S02]  /*ee00*/  ISETP.GE.AND P1, PT, R24, R231, PT ;  /* 0x000000e71800720c */ /* 0x000fe40003f26270 */
[----:B------:R-:W-:Y:S02]  /*ee10*/  I2FP.F32.S32 R40, R25 ;  /* 0x0000001900287245 */ /* 0x000fe40000201400 */
[----:B------:R-:W-:-:S02]  /*ee20*/  ISETP.GT.AND P5, PT, R75, R24, PT ;  /* 0x000000184b00720c */ /* 0x000fc40003fa4270 */
[----:B------:R-:W-:Y:S01]  /*ee30*/  IABS R82, R82 ;  /* 0x0000005200527213 */ /* 0x000fe20000000000 */
[----:B-1----:R-:W-:Y:S03]  /*ee40*/  HMMA.16816.F32.BF16 R24, R12, R28, RZ ;  /* 0x0000001c0c18723c */ /* 0x002fe600000418ff */
[----:B------:R-:W-:Y:S01]  /*ee50*/  FFMA.FTZ R43, -R241, R40, R43 ;  /* 0x00000028f12b7223 */ /* 0x000fe2000001012b */
[--C-:B------:R-:W-:Y:S01]  /*ee60*/  IADD3 R40, PT, PT, R76, -0xd8, -R77.reuse ;  /* 0xffffff284c287810 */ /* 0x100fe20007ffe84d */
[----:B------:R-:W-:Y:S01]  /*ee70*/  VIADD R29, R39, 0xd9 ;  /* 0x000000d9271d7836 */ /* 0x000fe20000000000 */
[----:B------:R-:W-:Y:S02]  /*ee80*/  I2FP.F32.S32 R82, R82 ;  /* 0x0000005200527245 */ /* 0x000fe40000201400 */
[----:B------:R-:W-:Y:S02]  /*ee90*/  IADD3 R28, PT, PT, R237, -0xd9, -R77 ;  /* 0xffffff27ed1c7810 */ /* 0x000fe40007ffe84d */
[----:B------:R-:W-:Y:S01]  /*eea0*/  FSEL R43, R43, -INF , !P3 ;  /* 0xff8000002b2b7808 */ /* 0x000fe20005800000 */
[----:B------:R-:W-:Y:S01]  /*eeb0*/  FFMA.FTZ R82, -R241, R82, R20 ;  /* 0x00000052f1527223 */ /* 0x000fe20000010114 */
[----:B------:R-:W-:-:S02]  /*eec0*/  IABS R20, R40 ;  /* 0x0000002800147213 */ /* 0x000fc40000000000 */
[----:B------:R-:W-:Y:S02]  /*eed0*/  IABS R28, R28 ;  /* 0x0000001c001c7213 */ /* 0x000fe40000000000 */
[----:B------:R-:W-:Y:S02]  /*eee0*/  I2FP.F32.S32 R20, R20 ;  /* 0x0000001400147245 */ /* 0x000fe40000201400 */
[----:B------:R-:W-:Y:S02]  /*eef0*/  I2FP.F32.S32 R28, R28 ;  /* 0x0000001c001c7245 */ /* 0x000fe40000201400 */
[----:B------:R-:W-:Y:S01]  /*ef00*/  FSEL R86, R86, -INF , !P6 ;  /* 0xff80000056567808 */ /* 0x000fe20007000000 */
[----:B------:R-:W-:Y:S01]  /*ef10*/  FFMA.FTZ R20, -R241, R20, R22 ;  /* 0x00000014f1147223 */ /* 0x000fe20000010116 */
[----:B--2---:R-:W-:Y:S05]  /*ef20*/  HMMA.16816.F32.BF16 R24, R4, R16, R24 ;  /* 0x000000100418723c */ /* 0x004fea0000041818 */
[----:B------:R-:W-:Y:S01]  /*ef30*/  IADD3 R22, PT, PT, R237, -0xe0, -R77 ;  /* 0xffffff20ed167810 */ /* 0x000fe20007ffe84d */
[----:B------:R-:W-:Y:S01]  /*ef40*/  FFMA.FTZ R21, -R241, R28, R21 ;  /* 0x0000001cf1157223 */ /* 0x000fe20000010115 */
[----:B------:R-:W-:Y:S01]  /*ef50*/  IADD3 R17, PT, PT, R76, -0xd9, -R77 ;  /* 0xffffff274c117810 */ /* 0x000fe20007ffe84d */
[----:B------:R-:W-:Y:S01]  /*ef60*/  VIADD R16, R39, 0xe0 ;  /* 0x000000e027107836 */ /* 0x000fe20000000000 */
[----:B------:R-:W-:-:S02]  /*ef70*/  FSEL R180, R43, -INF , !P2 ;  /* 0xff8000002bb47808 */ /* 0x000fc40005000000 */
[----:B------:R-:W-:Y:S02]  /*ef80*/  FSEL R82, R82, -INF , !P4 ;  /* 0xff80000052527808 */ /* 0x000fe40006000000 */
[----:B------:R-:W-:Y:S02]  /*ef90*/  IABS R22, R22 ;  /* 0x0000001600167213 */ /* 0x000fe40000000000 */
[----:B------:R-:W-:Y:S02]  /*efa0*/  ISETP.GT.AND P6, PT, R35, R29, PT ;  /* 0x0000001d2300720c */ /* 0x000fe40003fc4270 */
[C---:B------:R-:W-:Y:S02]  /*efb0*/  ISETP.GE.AND P3, PT, R29.reuse, R238, PT ;  /* 0x000000ee1d00720c */ /* 0x040fe40003f66270 */
[----:B------:R-:W-:Y:S02]  /*efc0*/  ISETP.GE.AND P2, PT, R29, R231, PT ;  /* 0x000000e71d00720c */ /* 0x000fe40003f46270 */
[----:B------:R-:W-:-:S02]  /*efd0*/  ISETP.GT.AND P4, PT, R75, R29, PT ;  /* 0x0000001d4b00720c */ /* 0x000fc40003f84270 */
[----:B------:R-:W-:Y:S01]  /*efe0*/  IABS R17, R17 ;  /* 0x0000001100117213 */ /* 0x000fe20000000000 */
[C---:B------:R-:W-:Y:S03]  /*eff0*/  HMMA.16816.F32.BF16 R28, R12.reuse, R30, RZ ;  /* 0x0000001e0c1c723c */ /* 0x040fe600000418ff */
[----:B------:R-:W-:Y:S01]  /*f000*/  FSEL R181, R20, -INF , !P5 ;  /* 0xff80000014b57808 */ /* 0x000fe20006800000 */
[----:B------:R-:W-:Y:S01]  /*f010*/  IMAD.MOV.U32 R20, RZ, RZ, R22 ;  /* 0x000000ffff147224 */ /* 0x000fe200078e0016 */
[----:B------:R-:W-:Y:S02]  /*f020*/  I2FP.F32.S32 R17, R17 ;  /* 0x0000001100117245 */ /* 0x000fe40000201400 */
[----:B------:R-:W-:Y:S02]  /*f030*/  FSEL R82, R82, -INF , !P0 ;  /* 0xff80000052527808 */ /* 0x000fe40004000000 */
[----:B------:R-:W-:Y:S01]  /*f040*/  FSEL R181, R181, -INF , !P1 ;  /* 0xff800000b5b57808 */ /* 0x000fe20004800000 */
[----:B------:R-:W-:Y:S01]  /*f050*/  FFMA.FTZ R23, -R241, R17, R23 ;  /* 0x00000011f1177223 */ /* 0x000fe20000010117 */
[----:B------:R-:W-:Y:S01]  /*f060*/  FSEL R79, R21, -INF , !P6 ;  /* 0xff800000154f7808 */ /* 0x000fe20007000000 */
[----:B------:R-:W-:Y:S01]  /*f070*/  HMMA.16816.F32.BF16 R12, R12, R60, RZ ;  /* 0x0000003c0c0c723c */ /* 0x000fe200000418ff */
        /* <DEDUP_REMOVED lines=9> */
[----:B------:R-:W-:Y:S01]  /*f110*/  VIADD R16, R39, 0xe1 ;  /* 0x000000e127107836 */ /* 0x000fe20000000000 */
[----:B------:R-:W-:-:S02]  /*f120*/  FSEL R23, R23, -INF , !P4 ;  /* 0xff80000017177808 */ /* 0x000fc40006000000 */
[----:B------:R-:W-:Y:S01]  /*f130*/  I2FP.F32.S32 R20, R17 ;  /* 0x0000001100147245 */ /* 0x000fe20000201400 */
[----:B------:R-:W-:Y:S05]  /*f140*/  HMMA.16816.F32.BF16 R12, R4, R52, R12 ;  /* 0x00000034040c723c */ /* 0x000fea000004180c */
[----:B------:R-:W-:Y:S02]  /*f150*/  IABS R21, R21 ;  /* 0x0000001500157213 */ /* 0x000fe40000000000 */
[----:B------:R-:W-:Y:S01]  /*f160*/  FSEL R79, R79, -INF , !P3 ;  /* 0xff8000004f4f7808 */ /* 0x000fe20005800000 */
[----:B------:R-:W-:Y:S01]  /*f170*/  FFMA.FTZ R20, -R241, R20, R26 ;  /* 0x00000014f1147223 */ /* 0x000fe2000001011a */
[----:B------:R-:W-:-:S02]  /*f180*/  FSEL R179, R23, -INF , !P2 ;  /* 0xff80000017b37808 */ /* 0x000fc40005000000 */
[----:B------:R-:W-:Y:S02]  /*f190*/  FSEL R56, R24, -INF , !P0 ;  /* 0xff80000018387808 */ /* 0x000fe40004000000 */
[----:B------:R-:W-:Y:S02]  /*f1a0*/  ISETP.GT.AND P3, PT, R35, R16, PT ;  /* 0x000000102300720c */ /* 0x000fe40003f64270 */
[C---:B------:R-:W-:Y:S02]  /*f1b0*/  ISETP.GE.AND P4, PT, R16.reuse, R238, PT ;  /* 0x000000ee1000720c */ /* 0x040fe40003f86270 */
[----:B------:R-:W-:Y:S02]  /*f1c0*/  ISETP.GE.AND P2, PT, R16, R231, PT ;  /* 0x000000e71000720c */ /* 0x000fe40003f46270 */
[----:B------:R-:W-:Y:S02]  /*f1d0*/  ISETP.GT.AND P0, PT, R75, R16, PT ;  /* 0x000000104b00720c */ /* 0x000fe40003f04270 */
[----:B------:R-:W-:Y:S03]  /*f1e0*/  HMMA.16816.F32.BF16 R16, R4, R18, R28 ;  /* 0x000000120410723c */ /* 0x000fe6000004181c */
[----:B------:R-:W-:Y:S01]  /*f1f0*/  I2FP.F32.S32 R21, R21 ;  /* 0x0000001500157245 */ /* 0x000fe20000201400 */
[----:B------:R-:W-:Y:S01]  /*f200*/  VIADD R6, R39, 0xf0 ;  /* 0x000000f027067836 */ /* 0x000fe20000000000 */
[----:B------:R-:W-:-:S02]  /*f210*/  IADD3 R23, PT, PT, R76, -0xe1, -R77 ;  /* 0xffffff1f4c177810 */ /* 0x000fc40007ffe84d */
[----:B------:R-:W-:Y:S01]  /*f220*/  IADD3 R22, PT, PT, R237, -0xe8, -R77 ;  /* 0xffffff18ed167810 */ /* 0x000fe20007ffe84d */
[----:B------:R-:W-:Y:S01]  /*f230*/  FFMA.FTZ R25, -R241, R21, R25 ;  /* 0x00000015f1197223 */ /* 0x000fe20000010119 */
[----:B------:R-:W-:Y:S01]  /*f240*/  FSEL R20, R20, -INF , !P6 ;  /* 0xff80000014147808 */ /* 0x000fe20007000000 */
[----:B------:R-:W-:Y:S01]  /*f250*/  VIADD R21, R39, 0xe8 ;  /* 0x000000e827157836 */ /* 0x000fe20000000000 */
[----:B------:R-:W-:Y:S02]  /*f260*/  IABS R23, R23 ;  /* 0x0000001700177213 */ /* 0x000fe40000000000 */
[----:B------:R-:W-:Y:S02]  /*f270*/  IABS R22, R22 ;  /* 0x0000001600167213 */ /* 0x000fe40000000000 */
[----:B------:R-:W-:Y:S02]  /*f280*/  FSEL R167, R20, -INF , !P1 ;  /* 0xff80000014a77808 */ /* 0x000fe40004800000 */
[----:B------:R-:W-:-:S02]  /*f290*/  FSEL R56, R56, -INF , !P5 ;  /* 0xff80000038387808 */ /* 0x000fc40006800000 */
[----:B------:R-:W-:Y:S02]  /*f2a0*/  I2FP.F32.S32 R20, R23 ;  /* 0x0000001700147245 */ /* 0x000fe40000201400 */
[----:B------:R-:W-:Y:S02]  /*f2b0*/  FSEL R55, R25, -INF , !P3 ;  /* 0xff80000019377808 */ /* 0x000fe40005800000 */
[----:B------:R-:W-:Y:S01]  /*f2c0*/  ISETP.GT.AND P5, PT, R35, R21, PT ;  /* 0x000000152300720c */ /* 0x000fe20003fa4270 */
[----:B------:R-:W-:Y:S01]  /*f2d0*/  FFMA.FTZ R27, -R241, R20, R27 ;  /* 0x00000014f11b7223 */ /* 0x000fe2000001011b */
[----:B------:R-:W-:Y:S01]  /*f2e0*/  ISETP.GE.AND P6, PT, R21, R238, PT ;  /* 0x000000ee1500720c */ /* 0x000fe20003fc6270 */
[----:B------:R-:W-:Y:S01]  /*f2f0*/  VIADD R20, R39, 0xe9 ;  /* 0x000000e927147836 */ /* 0x000fe20000000000 */
[----:B------:R-:W-:Y:S02]  /*f300*/  ISETP.GE.AND P1, PT, R21, R231, PT ;  /* 0x000000e71500720c */ /* 0x000fe40003f26270 */
[----:B------:R-:W-:-:S02]  /*f310*/  ISETP.GT.AND P3, PT, R75, R21, PT ;  /* 0x000000154b00720c */ /* 0x000fc40003f64270 */
[----:B------:R-:W-:Y:S02]  /*f320*/  I2FP.F32.S32 R21, R22 ;  /* 0x0000001600157245 */ /* 0x000fe40000201400 */
[C-C-:B------:R-:W-:Y:S02]  /*f330*/  IADD3 R22, PT, PT, R76.reuse, -0xe8, -R77.reuse ;  /* 0xffffff184c167810 */ /* 0x140fe40007ffe84d */
[--C-:B------:R-:W-:Y:S01]  /*f340*/  IADD3 R4, PT, PT, R76, -0xe9, -R77.reuse ;  /* 0xffffff174c047810 */ /* 0x100fe20007ffe84d */
[----:B------:R-:W-:Y:S01]  /*f350*/  FFMA.FTZ R54, -R241, R21, R16 ;  /* 0x00000015f1367223 */ /* 0x000fe20000010110 */
[----:B------:R-:W-:Y:S02]  /*f360*/  IADD3 R23, PT, PT, R237, -0xe9, -R77 ;  /* 0xffffff17ed177810 */ /* 0x000fe40007ffe84d */
[----:B------:R-:W-:Y:S02]  /*f370*/  IABS R16, R22 ;  /* 0x0000001600107213 */ /* 0x000fe40000000000 */
[----:B------:R-:W-:-:S02]  /*f380*/  IABS R4, R4 ;  /* 0x0000000400047213 */ /* 0x000fc40000000000 */
[----:B------:R-:W-:Y:S02]  /*f390*/  FSEL R27, R27, -INF , !P0 ;  /* 0xff8000001b1b7808 */ /* 0x000fe40004000000 */
[----:B------:R-:W-:Y:S02]  /*f3a0*/  IABS R21, R23 ;  /* 0x0000001700157213 */ /* 0x000fe40000000000 */
[----:B------:R-:W-:Y:S02]  /*f3b0*/  I2FP.F32.S32 R16, R16 ;  /* 0x0000001000107245 */ /* 0x000fe40000201400 */
[----:B------:R-:W-:Y:S02]  /*f3c0*/  I2FP.F32.S32 R4, R4 ;  /* 0x0000000400047245 */ /* 0x000fe40000201400 */
[----:B------:R-:W-:Y:S01]  /*f3d0*/  FSEL R55, R55, -INF , !P4 ;  /* 0xff80000037377808 */ /* 0x000fe20006000000 */
[----:B------:R-:W-:Y:S01]  /*f3e0*/  FFMA.FTZ R16, -R241, R16, R18 ;  /* 0x00000010f1107223 */ /* 0x000fe20000010112 */
[----:B------:R-:W-:Y:S01]  /*f3f0*/  FSEL R162, R27, -INF , !P2 ;  /* 0xff8000001ba27808 */ /* 0x000fe20005000000 */
[----:B------:R-:W-:Y:S01]  /*f400*/  FFMA.FTZ R4, -R241, R4, R19 ;  /* 0x00000004f1047223 */ /* 0x000fe20000010113 */
[----:B------:R-:W-:-:S02]  /*f410*/  FSEL R54, R54, -INF , !P5 ;  /* 0xff80000036367808 */ /* 0x000fc40006800000 */
[----:B------:R-:W-:Y:S02]  /*f420*/  ISETP.GT.AND P4, PT, R35, R20, PT ;  /* 0x000000142300720c */ /* 0x000fe40003f84270 */
[C---:B------:R-:W-:Y:S02]  /*f430*/  ISETP.GE.AND P0, PT, R20.reuse, R238, PT ;  /* 0x000000ee1400720c */ /* 0x040fe40003f06270 */
[----:B------:R-:W-:Y:S02]  /*f440*/  ISETP.GE.AND P2, PT, R20, R231, PT ;  /* 0x000000e71400720c */ /* 0x000fe40003f46270 */
[----:B------:R-:W-:Y:S02]  /*f450*/  ISETP.GT.AND P5, PT, R75, R20, PT ;  /* 0x000000144b00720c */ /* 0x000fe40003fa4270 */
[----:B------:R-:W-:Y:S02]  /*f460*/  I2FP.F32.S32 R20, R21 ;  /* 0x0000001500147245 */ /* 0x000fe40000201400 */
[----:B------:R-:W-:-:S02]  /*f470*/  IADD3 R5, PT, PT, R237, -0xf0, -R77 ;  /* 0xffffff10ed057810 */ /* 0x000fc40007ffe84d */
[----:B------:R-:W-:Y:S01]  /*f480*/  FSEL R16, R16, -INF , !P3 ;  /* 0xff80000010107808 */ /* 0x000fe20005800000 */
[----:B------:R-:W-:Y:S01]  /*f490*/  FFMA.FTZ R17, -R241, R20, R17 ;  /* 0x00000014f1117223 */ /* 0x000fe20000010111 */
[----:B------:R-:W-:Y:S02]  /*f4a0*/  IABS R5, R5 ;  /* 0x0000000500057213 */ /* 0x000fe40000000000 */
[----:B------:R-:W-:Y:S02]  /*f4b0*/  FSEL R4, R4, -INF , !P5 ;  /* 0xff80000004047808 */ /* 0x000fe40006800000 */
[----:B------:R-:W-:Y:S02]  /*f4c0*/  IADD3 R7, PT, PT, R237, -0xf1, -R77 ;  /* 0xffffff0fed077810 */ /* 0x000fe40007ffe84d */
[----:B------:R-:W-:Y:S02]  /*f4d0*/  FSEL R54, R54, -INF , !P6 ;  /* 0xff80000036367808 */ /* 0x000fe40007000000 */
[----:B------:R-:W-:-:S02]  /*f4e0*/  FSEL R157, R16, -INF , !P1 ;  /* 0xff800000109d7808 */ /* 0x000fc40004800000 */
[----:B------:R-:W-:Y:S02]  /*f4f0*/  I2FP.F32.S32 R5, R5 ;  /* 0x0000000500057245 */ /* 0x000fe40000201400 */
[----:B------:R-:W-:Y:S02]  /*f500*/  FSEL R17, R17, -INF , !P4 ;  /* 0xff80000011117808 */ /* 0x000fe40006000000 */
[----:B------:R-:W-:Y:S01]  /*f510*/  ISETP.GT.AND P6, PT, R35, R6, PT ;  /* 0x000000062300720c */ /* 0x000fe20003fc4270 */
[----:B------:R-:W-:Y:S01]  /*f520*/  FFMA.FTZ R12, -R241, R5, R12 ;  /* 0x00000005f10c7223 */ /* 0x000fe2000001010c */
[C---:B------:R-:W-:Y:S01]  /*f530*/  ISETP.GE.AND P3, PT, R6.reuse, R238, PT ;  /* 0x000000ee0600720c */ /* 0x040fe20003f66270 */
[----:B------:R-:W-:Y:S01]  /*f540*/  VIADD R5, R39, 0xf1 ;  /* 0x000000f127057836 */ /* 0x000fe20000000000 */
[----:B------:R-:W-:Y:S02]  /*f550*/  ISETP.GE.AND P1, PT, R6, R231, PT ;  /* 0x000000e70600720c */ /* 0x000fe40003f26270 */
[----:B------:R-:W-:-:S02]  /*f560*/  ISETP.GT.AND P4, PT, R75, R6, PT ;  /* 0x000000064b00720c */ /* 0x000fc40003f84270 */
[----:B------:R-:W-:Y:S02]  /*f570*/  FSEL R127, R4, -INF , !P2 ;  /* 0xff800000047f7808 */ /* 0x000fe40005000000 */
[C-C-:B------:R-:W-:Y:S02]  /*f580*/  IADD3 R6, PT, PT, R76.reuse, -0xf0, -R77.reuse ;  /* 0xffffff104c067810 */ /* 0x140fe40007ffe84d */
[----:B------:R-:W-:Y:S02]  /*f590*/  IABS R7, R7 ;  /* 0x0000000700077213 */ /* 0x000fe40000000000 */
[C-C-:B------:R-:W-:Y:S02]  /*f5a0*/  IADD3 R4, PT, PT, R76.reuse, -0xf1, -R77.reuse ;  /* 0xffffff0f4c047810 */ /* 0x140fe40007ffe84d */
[----:B------:R-:W-:Y:S02]  /*f5b0*/  IADD3 R76, PT, PT, R76, -0xf8, -R77 ;  /* 0xffffff084c4c7810 */ /* 0x000fe40007ffe84d */
[----:B------:R-:W-:-:S02]  /*f5c0*/  I2FP.F32.S32 R7, R7 ;  /* 0x0000000700077245 */ /* 0x000fc40000201400 */
[----:B------:R-:W-:Y:S02]  /*f5d0*/  IABS R76, R76 ;  /* 0x0000004c004c7213 */ /* 0x000fe40000000000 */
[----:B------:R-:W-:Y:S01]  /*f5e0*/  FSEL R53, R17, -INF , !P0 ;  /* 0xff80000011357808 */ /* 0x000fe20004000000 */
[----:B------:R-:W-:Y:S01]  /*f5f0*/  FFMA.FTZ R7, -R241, R7, R13 ;  /* 0x00000007f1077223 */ /* 0x000fe2000001010d */
[----:B------:R-:W-:Y:S02]  /*f600*/  FSEL R12, R12, -INF , !P6 ;  /* 0xff8000000c0c7808 */ /* 0x000fe40007000000 */
[----:B------:R-:W-:Y:S02]  /*f610*/  ISETP.GT.AND P0, PT, R35, R5, PT ;  /* 0x000000052300720c */ /* 0x000fe40003f04270 */
[C---:B------:R-:W-:Y:S02]  /*f620*/  ISETP.GE.AND P5, PT, R5.reuse, R238, PT ;  /* 0x000000ee0500720c */ /* 0x040fe40003fa6270 */
[----:B------:R-:W-:-:S02]  /*f630*/  ISETP.GE.AND P2, PT, R5, R231, PT ;  /* 0x000000e70500720c */ /* 0x000fc40003f46270 */
[----:B------:R-:W-:Y:S01]  /*f640*/  ISETP.GT.AND P6, PT, R75, R5, PT ;  /* 0x000000054b00720c */ /* 0x000fe20003fc4270 */
[----:B------:R-:W-:Y:S01]  /*f650*/  VIADD R5, R39, 0xf8 ;  /* 0x000000f827057836 */ /* 0x000fe20000000000 */
[----:B------:R-:W-:Y:S02]  /*f660*/  I2FP.F32.S32 R76, R76 ;  /* 0x0000004c004c7245 */ /* 0x000fe40000201400 */
[----:B------:R-:W-:Y:S02]  /*f670*/  IABS R6, R6 ;  /* 0x0000000600067213 */ /* 0x000fe40000000000 */
[----:B------:R-:W-:Y:S01]  /*f680*/  IADD3 R77, PT, PT, R237, -0xf8, -R77 ;  /* 0xffffff08ed4d7810 */ /* 0x000fe20007ffe84d */
[----:B------:R-:W-:Y:S01]  /*f690*/  FFMA.FTZ R50, -R241, R76, R50 ;  /* 0x0000004cf1327223 */ /* 0x000fe20000010132 */
[----:B------:R-:W-:Y:S02]  /*f6a0*/  FSEL R7, R7, -INF , !P0 ;  /* 0xff80000007077808 */ /* 0x000fe40004000000 */
[----:B------:R-:W-:-:S02]  /*f6b0*/  IABS R4, R4 ;  /* 0x0000000400047213 */ /* 0x000fc40000000000 */
[----:B------:R-:W-:Y:S02]  /*f6c0*/  ISETP.GT.AND P0, PT, R75, R5, PT ;  /* 0x000000054b00720c */ /* 0x000fe40003f04270 */
[----:B------:R-:W-:Y:S02]  /*f6d0*/  I2FP.F32.S32 R6, R6 ;  /* 0x0000000600067245 */ /* 0x000fe40000201400 */
[----:B------:R-:W-:Y:S02]  /*f6e0*/  IABS R77, R77 ;  /* 0x0000004d004d7213 */ /* 0x000fe40000000000 */
[----:B------:R-:W-:Y:S01]  /*f6f0*/  I2FP.F32.S32 R4, R4 ;  /* 0x0000000400047245 */ /* 0x000fe20000201400 */
[C---:B------:R-:W-:Y:S01]  /*f700*/  FFMA.FTZ R6, -R241.reuse, R6, R14 ;  /* 0x00000006f1067223 */ /* 0x040fe2000001010e */
[----:B------:R-:W-:Y:S02]  /*f710*/  FSEL R50, R50, -INF , !P0 ;  /* 0xff80000032327808 */ /* 0x000fe40004000000 */
[----:B------:R-:W-:Y:S01]  /*f720*/  I2FP.F32.S32 R77, R77 ;  /* 0x0000004d004d7245 */ /* 0x000fe20000201400 */
[----:B------:R-:W-:Y:S01]  /*f730*/  FFMA.FTZ R4, -R241, R4, R15 ;  /* 0x00000004f1047223 */ /* 0x000fe2000001010f */
[----:B------:R-:W-:-:S02]  /*f740*/  ISETP.GT.AND P0, PT, R3, R218, PT ;  /* 0x000000da0300720c */ /* 0x000fc40003f04270 */
[----:B------:R-:W-:Y:S01]  /*f750*/  FSEL R52, R12, -INF , !P3 ;  /* 0xff8000000c347808 */ /* 0x000fe20005800000 */
[----:B------:R-:W-:Y:S01]  /*f760*/  FFMA.FTZ R48, -R241, R77, R48 ;  /* 0x0000004df1307223 */ /* 0x000fe20000010130 */
[----:B------:R-:W-:Y:S02]  /*f770*/  ISETP.GT.AND P3, PT, R35, R5, PT ;  /* 0x000000052300720c */ /* 0x000fe40003f64270 */
[----:B------:R-:W-:Y:S02]  /*f780*/  FSEL R6, R6, -INF , !P4 ;  /* 0xff80000006067808 */ /* 0x000fe40006000000 */
[----:B------:R-:W-:Y:S02]  /*f790*/  FSEL R47, R7, -INF , !P5 ;  /* 0xff800000072f7808 */ /* 0x000fe40006800000 */
[----:B------:R-:W-:Y:S02]  /*f7a0*/  ISETP.GT.AND P5, PT, R35, R39, PT ;  /* 0x000000272300720c */ /* 0x000fe40003fa4270 */
[----:B------:R-:W-:-:S02]  /*f7b0*/  FSEL R91, R4, -INF , !P6 ;  /* 0xff800000045b7808 */ /* 0x000fc40007000000 */
[CC--:B------:R-:W-:Y:S02]  /*f7c0*/  ISETP.GE.AND P4, PT, R5.reuse, R238.reuse, PT ;  /* 0x000000ee0500720c */ /* 0x0c0fe40003f86270 */
[----:B------:R-:W-:Y:S02]  /*f7d0*/  FSEL R94, R6, -INF , !P1 ;  /* 0xff800000065e7808 */ /* 0x000fe40004800000 */
[----:B------:R-:W-:Y:S02]  /*f7e0*/  FSEL R4, R48, -INF , !P3 ;  /* 0xff80000030047808 */ /* 0x000fe40005800000 */
[-C--:B------:R-:W-:Y:S02]  /*f7f0*/  ISETP.GE.AND P1, PT, R5, R231.reuse, PT ;  /* 0x000000e70500720c */ /* 0x080fe40003f26270 */
[C---:B------:R-:W-:Y:S02]  /*f800*/  ISETP.GE.AND P6, PT, R39.reuse, R238, PT ;  /* 0x000000ee2700720c */ /* 0x040fe40003fc6270 */
[----:B------:R-:W-:-:S02]  /*f810*/  ISETP.GE.AND P3, PT, R39, R231, PT ;  /* 0x000000e72700720c */ /* 0x000fc40003f66270 */
[----:B------:R-:W-:Y:S02]  /*f820*/  FSEL R64, R64, -INF , !P5 ;  /* 0xff80000040407808 */ /* 0x000fe40006800000 */
[----:B------:R-:W-:Y:S02]  /*f830*/  VIMNMX R239, PT, PT, RZ, R35, !PT ;  /* 0x00000023ffef7248 */ /* 0x000fe40007fe0100 */
[----:B------:R-:W-:Y:S02]  /*f840*/  FSEL R39, R4, -INF , !P4 ;  /* 0xff80000004277808 */ /* 0x000fe40006000000 */
        /* <DEDUP_REMOVED lines=19> */
.L_x_4623:
        /* <DEDUP_REMOVED lines=27> */
[-C--:B------:R-:W-:Y:S02]  /*fb30*/  ISETP.GE.U32.AND P4, PT, R7, R5.reuse, PT ;  /* 0x000000050700720c */ /* 0x080fe40003f86070 */
[----:B------:R-:W-:Y:S01]  /*fb40*/  @!P3 IMAD.IADD R12, R12, 0x1, -R5 ;  /* 0x000000010c0cb824 */ /* 0x000fe200078e0a05 */
[----:B------:R-:W-:Y:S01]  /*fb50*/  ISETP.NE.AND P1, PT, R6, RZ, PT ;  /* 0x000000ff0600720c */ /* 0x000fe20003f25270 */
[----:B------:R-:W-:Y:S01]  /*fb60*/  @!P3 VIADD R15, R15, 0x1 ;  /* 0x000000010f0fb836 */ /* 0x000fe20000000000 */
[----:B------:R-:W-:Y:S02]  /*fb70*/  LOP3.LUT R7, RZ, R6, RZ, 0x33, !PT ;  /* 0x00000006ff077212 */ /* 0x000fe400078e33ff */
[----:B------:R-:W-:-:S06]  /*fb80*/  ISETP.GE.U32.AND P5, PT, R12, R5, PT ;  /* 0x000000050c00720c */ /* 0x000fcc0003fa6070 */
        /* <DEDUP_REMOVED lines=28> */
.L_x_4624:
[----:B------:R-:W-:Y:S05]  /*fd50*/  BSYNC.RECONVERGENT B0 ;  /* 0x0000000000007941 */ /* 0x000fea0003800200 */
.L_x_4622:
[----:B------:R-:W-:Y:S01]  /*fd60*/  IMAD.SHL.U32 R0, R214, 0x40, RZ ;  /* 0x00000040d6007824 */ /* 0x000fe200078e00ff */
[----:B------:R-:W-:Y:S02]  /*fd70*/  ISETP.GE.AND P0, PT, R10, R228, PT ;  /* 0x000000e40a00720c */ /* 0x000fe40003f06270 */
[----:B------:R-:W-:Y:S02]  /*fd80*/  SHF.L.U64.HI R5, R214, 0x6, R215 ;  /* 0x00000006d6057819 */ /* 0x000fe400000102d7 */
[----:B------:R-:W-:-:S04]  /*fd90*/  IADD3 R6, P1, PT, R0, R220, RZ ;  /* 0x000000dc00067210 */ /* 0x000fc80007f3e0ff */
[----:B------:R-:W-:Y:S01]  /*fda0*/  IADD3 R18, P2, PT, R6, R0, RZ ;  /* 0x0000000006127210 */ /* 0x000fe20007f5e0ff */
[----:B------:R-:W-:-:S03]  /*fdb0*/  IMAD.X R7, R5, 0x1, R219, P1 ;  /* 0x0000000105077824 */ /* 0x000fc600008e06db */
[-C--:B------:R-:W-:Y:S01]  /*fdc0*/  IADD3 R16, P1, PT, R18, R0.reuse, RZ ;  /* 0x0000000012107210 */ /* 0x080fe20007f3e0ff */
[----:B------:R-:W-:Y:S02]  /*fdd0*/  IMAD.X R19, R7, 0x1, R5, P2 ;  /* 0x0000000107137824 */ /* 0x000fe400010e0605 */
[----:B------:R-:W-:Y:S01]  /*fde0*/  @!P0 IMAD.MOV.U32 R12, RZ, RZ, R220 ;  /* 0x000000ffff0c8224 */ /* 0x000fe200078e00dc */
[----:B------:R-:W-:Y:S01]  /*fdf0*/  IADD3 R14, P2, PT, R16, R0, RZ ;  /* 0x00000000100e7210 */ /* 0x000fe20007f5e0ff */
[----:B------:R-:W-:Y:S01]  /*fe00*/  @!P0 IMAD.MOV.U32 R13, RZ, RZ, R219 ;  /* 0x000000ffff0d8224 */ /* 0x000fe200078e00db */
[----:B------:R-:W-:-:S04]  /*fe10*/  IADD3.X R17, PT, PT, R19, R5, RZ, P1, !PT ;  /* 0x0000000513117210 */ /* 0x000fc80000ffe4ff */
        /* <DEDUP_REMOVED lines=28> */
[----:B------:R2:W-:Y:S01]  /*ffe0*/  @P0 STS.128 [R44+0x3000], RZ ;  /* 0x003000ff2c000388 */ /* 0x0005e20000000c00 */
[----:B------:R-:W-:-:S03]  /*fff0*/  IADD3.X R7, PT, PT, R13, R5, RZ, P2, !PT ;  /* 0x000000050d077210 */ /* 0x000fc600017fe4ff */
        /* <DEDUP_REMOVED lines=18> */
.L_x_4621:
[----:B------:R-:W-:Y:S05]  /*10120*/  BSYNC.RECONVERGENT B1 ;  /* 0x0000000000017941 */ /* 0x000fea0003800200 */
.L_x_4620:
[----:B------:R-:W3:Y:S01]  /*10130*/  LD.E R77, desc[UR4][R148.64+0xdc] ;  /* 0x0000dc04944d7980 */ /* 0x000ee2000c101900 */
[----:B------:R-:W-:Y:S01]  /*10140*/  FMNMX3.FTZ R0, R74, R73, R72, !PT ;  /* 0x000000494a007276 */ /* 0x000fe20007810048 */
        /* <DEDUP_REMOVED lines=68> */
[--C-:B------:R-:W-:Y:S01]  /*10590*/  FFMA.FTZ R115, R65, R77, -R75.reuse ;  /* 0x0000004d41737223 */ /* 0x100fe2000001084b */
[----:B------:R-:W1:Y:S01]  /*105a0*/  MUFU.EX2 R145, R145 ;  /* 0x0000009100917308 */ /* 0x000e620000000800 */
[----:B------:R-:W-:Y:S01]  /*105b0*/  FMNMX3.FTZ R2, R2, R137, R136, !PT ;  /* 0x0000008902027276 */ /* 0x000fe20007810088 */
[-CC-:B------:R-:W-:Y:S01]  /*105c0*/  FFMA.FTZ R114, R63, R77.reuse, -R75.reuse ;  /* 0x0000004d3f727223 */ /* 0x180fe2000001084b */
[-CC-:B------:R-:W-:Y:S01]  /*105d0*/  FFMA.FTZ R113, R62, R77.reuse, -R75.reuse ;  /* 0x0000004d3e717223 */ /* 0x180fe2000001084b */
[-C--:B------:R-:W-:Y:S01]  /*105e0*/  FFMA.FTZ R95, R89, R77.reuse, -R75 ;  /* 0x0000004d595f7223 */ /* 0x080fe2000001084b */
[----:B------:R-:W-:Y:S01]  /*105f0*/  FMNMX3.FTZ R2, R2, R104, R147, !PT ;  /* 0x0000006802027276 */ /* 0x000fe20007810093 */
[-CC-:B------:R-:W-:Y:S01]  /*10600*/  FFMA.FTZ R89, R141, R77.reuse, -R75.reuse ;  /* 0x0000004d8d597223 */ /* 0x180fe2000001084b */
[----:B------:R-:W-:Y:S01]  /*10610*/  FFMA.FTZ R110, R59, R77, -R75 ;  /* 0x0000004d3b6e7223 */ /* 0x000fe2000001084b */
[----:B------:R-:W-:Y:S01]  /*10620*/  MUFU.EX2 R142, R142 ;  /* 0x0000008e008e7308 */ /* 0x000fe20000000800 */
[----:B------:R-:W-:Y:S01]  /*10630*/  FMNMX3.FTZ R2, R2, R153, R151, !PT ;  /* 0x0000009902027276 */ /* 0x000fe20007810097 */
[-CC-:B------:R-:W-:Y:S01]  /*10640*/  FFMA.FTZ R108, R58, R77.reuse, -R75.reuse ;  /* 0x0000004d3a6c7223 */ /* 0x180fe2000001084b */
[-CC-:B------:R-:W-:Y:S01]  /*10650*/  FFMA.FTZ R107, R57, R77.reuse, -R75.reuse ;  /* 0x0000004d396b7223 */ /* 0x180fe2000001084b */
[-CC-:B------:R-:W-:Y:S01]  /*10660*/  FFMA.FTZ R99, R84, R77.reuse, -R75.reuse ;  /* 0x0000004d54637223 */ /* 0x180fe2000001084b */
[----:B------:R-:W-:Y:S01]  /*10670*/  FMNMX3.FTZ R2, R2, R118, R178, !PT ;  /* 0x0000007602027276 */ /* 0x000fe200078100b2 */
[-CC-:B------:R-:W-:Y:S01]  /*10680*/  FFMA.FTZ R84, R156, R77.reuse, -R75.reuse ;  /* 0x0000004d9c547223 */ /* 0x180fe2000001084b */
[--C-:B------:R-:W-:Y:S01]  /*10690*/  FFMA.FTZ R102, R81, R77, -R75.reuse ;  /* 0x0000004d51667223 */ /* 0x100fe2000001084b */
[----:B------:R-:W2:Y:S01]  /*106a0*/  MUFU.EX2 R135, R135 ;  /* 0x0000008700877308 */ /* 0x000ea20000000800 */
[----:B------:R-:W-:Y:S01]  /*106b0*/  FMNMX3.FTZ R2, R2, R177, R176, !PT ;  /* 0x000000b102027276 */ /* 0x000fe200078100b0 */
[-CC-:B------:R-:W-:Y:S01]  /*106c0*/  FFMA.FTZ R101, R83, R77.reuse, -R75.reuse ;  /* 0x0000004d53657223 */ /* 0x180fe2000001084b */
[----:B-1----:R-:W-:Y:S01]  /*106d0*/  F2FP.BF16.F32.PACK_AB R25, R145, R146 ;  /* 0x000000929119723e */ /* 0x002fe200000010ff */
[-C--:B------:R-:W-:Y:S01]  /*106e0*/  FFMA.FTZ R83, R182, R77.reuse, -R75 ;  /* 0x0000004db6537223 */ /* 0x080fe2000001084b */
[----:B------:R-:W-:Y:S01]  /*106f0*/  FMNMX3.FTZ R2, R2, R150, R175, !PT ;  /* 0x0000009602027276 */ /* 0x000fe200078100af */
[-CC-:B------:R-:W-:Y:S01]  /*10700*/  FFMA.FTZ R81, R183, R77.reuse, -R75.reuse ;  /* 0x0000004db7517223 */ /* 0x180fe2000001084b */
[-C--:B------:R-:W-:Y:S01]  /*10710*/  FFMA.FTZ R80, R184, R77.reuse, -R75 ;  /* 0x0000004db8507223 */ /* 0x080fe2000001084b */
[----:B------:R-:W-:Y:S01]  /*10720*/  MUFU.EX2 R134, R134 ;  /* 0x0000008600867308 */ /* 0x000fe20000000800 */
[----:B------:R-:W-:Y:S01]  /*10730*/  FMNMX3.FTZ R2, R2, R174, R173, !PT ;  /* 0x000000ae02027276 */ /* 0x000fe200078100ad */
[-C--:B------:R-:W-:Y:S01]  /*10740*/  FFMA.FTZ R74, R185, R77.reuse, -R75 ;  /* 0x0000004db94a7223 */ /* 0x080fe2000001084b */
[----:B------:R-:W-:Y:S01]  /*10750*/  FADD.FTZ R145, R146, R145 ;  /* 0x0000009192917221 */ /* 0x000fe20000010000 */
[-C--:B------:R-:W-:Y:S01]  /*10760*/  FFMA.FTZ R73, R187, R77.reuse, -R75 ;  /* 0x0000004dbb497223 */ /* 0x080fe2000001084b */
[----:B------:R-:W-:Y:S01]  /*10770*/  FMNMX3.FTZ R2, R2, R172, R171, !PT ;  /* 0x000000ac02027276 */ /* 0x000fe200078100ab */
[-CC-:B------:R-:W-:Y:S01]  /*10780*/  FFMA.FTZ R72, R188, R77.reuse, -R75.reuse ;  /* 0x0000004dbc487223 */ /* 0x180fe2000001084b */
[-C--:B------:R-:W-:Y:S01]  /*10790*/  FFMA.FTZ R71, R189, R77.reuse, -R75 ;  /* 0x0000004dbd477223 */ /* 0x080fe2000001084b */
[----:B------:R-:W-:Y:S01]  /*107a0*/  MUFU.EX2 R130, R130 ;  /* 0x0000008200827308 */ /* 0x000fe20000000800 */
[----:B------:R-:W-:Y:S01]  /*107b0*/  FMNMX3.FTZ R2, R2, R170, R169, !PT ;  /* 0x000000aa02027276 */ /* 0x000fe200078100a9 */
[-C--:B------:R-:W-:Y:S01]  /*107c0*/  FFMA.FTZ R70, R190, R77.reuse, -R75 ;  /* 0x0000004dbe467223 */ /* 0x080fe2000001084b */
[----:B--2---:R-:W-:Y:S01]  /*107d0*/  F2FP.BF16.F32.PACK_AB R27, R135, R142 ;  /* 0x0000008e871b723e */ /* 0x004fe200000010ff */
[----:B------:R-:W-:Y:S01]  /*107e0*/  FADD.FTZ R142, R142, R145 ;  /* 0x000000918e8e7221 */ /* 0x000fe20000010000 */
[----:B------:R-:W-:Y:S01]  /*107f0*/  FMNMX3.FTZ R2, R2, R168, R166, !PT ;  /* 0x000000a802027276 */ /* 0x000fe200078100a6 */
[-CC-:B------:R-:W-:Y:S01]  /*10800*/  FFMA.FTZ R69, R191, R77.reuse, -R75.reuse ;  /* 0x0000004dbf457223 */ /* 0x180fe2000001084b */
[--C-:B------:R-:W-:Y:S01]  /*10810*/  FFMA.FTZ R68, R193, R77, -R75.reuse ;  /* 0x0000004dc1447223 */ /* 0x100fe2000001084b */
[----:B------:R-:W-:Y:S01]  /*10820*/  MUFU.EX2 R125, R125 ;  /* 0x0000007d007d7308 */ /* 0x000fe20000000800 */
[----:B------:R-:W-:Y:S01]  /*10830*/  FMNMX3.FTZ R2, R2, R165, R164, !PT ;  /* 0x000000a502027276 */ /* 0x000fe200078100a4 */
[----:B------:R-:W-:Y:S01]  /*10840*/  FADD.FTZ R142, R135, R142 ;  /* 0x0000008e878e7221 */ /* 0x000fe20000010000 */
[-CC-:B------:R-:W-:Y:S01]  /*10850*/  FFMA.FTZ R67, R194, R77.reuse, -R75.reuse ;  /* 0x0000004dc2437223 */ /* 0x180fe2000001084b */
[----:B------:R-:W-:Y:S01]  /*10860*/  FFMA.FTZ R66, R195, R77, -R75 ;  /* 0x0000004dc3427223 */ /* 0x000fe2000001084b */
        /* <DEDUP_REMOVED lines=10> */
[-CC-:B------:R-:W-:Y:S01]  /*10910*/  FFMA.FTZ R59, R203, R77.reuse, -R75.reuse ;  /* 0x0000004dcb3b7223 */ /* 0x180fe2000001084b */
[----:B------:R-:W-:Y:S01]  /*10920*/  MUFU.EX2 R116, R116 ;  /* 0x0000007400747308 */ /* 0x000fe20000000800 */
        /* <DEDUP_REMOVED lines=17> */
[----:B------:R-:W-:-:S03]  /*10a40*/  FFMA.FTZ R242, R34, R77, -R75 ;  /* 0x0000004d22f27223 */ /* 0x000fc6000001084b */
[----:B------:R-:W-:-:S03]  /*10a50*/  FMNMX3.FTZ R2, R2, R97, R88, !PT ;  /* 0x0000006102027276 */ /* 0x000fc60007810058 */
[----:B------:R-:W-:Y:S01]  /*10a60*/  MUFU.EX2 R113, R113 ;  /* 0x0000007100717308 */ /* 0x000fe20000000800 */
[----:B------:R-:W-:-:S04]  /*10a70*/  FMNMX3.FTZ R2, R2, R86, R82, !PT ;  /* 0x0000005602027276 */ /* 0x000fc80007810052 */
[----:B------:R-:W-:-:S03]  /*10a80*/  FMNMX3.FTZ R2, R2, R79, R56, !PT ;  /* 0x0000004f02027276 */ /* 0x000fc60007810038 */
[----:B------:R-:W-:Y:S01]  /*10a90*/  MUFU.EX2 R110, R110 ;  /* 0x0000006e006e7308 */ /* 0x000fe20000000800 */
[----:B------:R-:W-:-:S04]  /*10aa0*/  FMNMX3.FTZ R2, R2, R55, R54, !PT ;  /* 0x0000003702027276 */ /* 0x000fc80007810036 */
[----:B------:R-:W-:-:S03]  /*10ab0*/  FMNMX3.FTZ R2, R2, R53, R52, !PT ;  /* 0x0000003502027276 */ /* 0x000fc60007810034 */
[----:B------:R-:W-:Y:S01]  /*10ac0*/  MUFU.EX2 R108, R108 ;  /* 0x0000006c006c7308 */ /* 0x000fe20000000800 */
[----:B------:R-:W-:-:S04]  /*10ad0*/  FMNMX3.FTZ R2, R2, R47, R39, !PT ;  /* 0x0000002f02027276 */ /* 0x000fc80007810027 */
[----:B------:R-:W-:-:S03]  /*10ae0*/  FMNMX.FTZ R2, R36, R2, !PT ;  /* 0x0000000224027209 */ /* 0x000fc60007810000 */
[----:B------:R-:W-:Y:S02]  /*10af0*/  MUFU.EX2 R107, R107 ;  /* 0x0000006b006b7308 */ /* 0x000fe40000000800 */
[----:B------:R-:W1:Y:S06]  /*10b00*/  SHFL.BFLY PT, R5, R2, 0x2, 0x1f ;  /* 0x0c401f0002057f89 */ /* 0x000e6c00000e0000 */
[----:B------:R-:W-:Y:S08]  /*10b10*/  MUFU.EX2 R103, R103 ;  /* 0x0000006700677308 */ /* 0x000ff00000000800 */
[----:B------:R-:W-:Y:S08]  /*10b20*/  MUFU.EX2 R102, R102 ;  /* 0x0000006600667308 */ /* 0x000ff00000000800 */
[----:B------:R-:W-:Y:S01]  /*10b30*/  MUFU.EX2 R101, R101 ;  /* 0x0000006500657308 */ /* 0x000fe20000000800 */
[----:B-1----:R-:W-:-:S05]  /*10b40*/  FMNMX.FTZ R2, R2, R5, !PT ;  /* 0x0000000502027209 */ /* 0x002fca0007810000 */
[----:B------:R-:W1:Y:S02]  /*10b50*/  SHFL.BFLY PT, R5, R2, 0x1, 0x1f ;  /* 0x0c201f0002057f89 */ /* 0x000e6400000e0000 */
[----:B------:R-:W-:Y:S08]  /*10b60*/  MUFU.EX2 R99, R99 ;  /* 0x0000006300637308 */ /* 0x000ff00000000800 */
[----:B------:R-:W-:Y:S08]  /*10b70*/  MUFU.EX2 R98, R98 ;  /* 0x0000006200627308 */ /* 0x000ff00000000800 */
[----:B------:R-:W-:Y:S01]  /*10b80*/  MUFU.EX2 R96, R96 ;  /* 0x0000006000607308 */ /* 0x000fe20000000800 */
[----:B-1----:R-:W-:-:S07]  /*10b90*/  FMNMX.FTZ R2, R2, R5, !PT ;  /* 0x0000000502027209 */ /* 0x002fce0007810000 */
[----:B------:R-:W-:Y:S01]  /*10ba0*/  MUFU.EX2 R95, R95 ;  /* 0x0000005f005f7308 */ /* 0x000fe20000000800 */
[----:B------:R-:W-:Y:S01]  /*10bb0*/  FSETP.NEU.FTZ.AND P0, PT, R2, -INF , PT ;  /* 0xff8000000200780b */ /* 0x000fe20003f1d000 */
[----:B------:R-:W-:-:S06]  /*10bc0*/  FMUL.FTZ R76, R77, R2 ;  /* 0x000000024d4c7220 */ /* 0x000fcc0000410000 */
        /* <DEDUP_REMOVED lines=13> */
[----:B------:R-:W2:Y:S01]  /*10ca0*/  LDSM.16.MT88.4 R48, [R32+0x5400] ;  /* 0x005400002030783b */ /* 0x000ea20000004200 */
        /* <DEDUP_REMOVED lines=20> */
[----:B---3--:R-:W-:Y:S01]  /*10df0*/  F2FP.BF16.F32.PACK_AB R24, R144, R143 ;  /* 0x0000008f9018723e */ /* 0x008fe200000010ff */
[-C--:B------:R-:W-:Y:S01]  /*10e00*/  FFMA.FTZ R150, R181, R77.reuse, -R75 ;  /* 0x0000004db5967223 */ /* 0x080fe2000001084b */
        /* <DEDUP_REMOVED lines=8> */
[-C--:B------:R-:W-:Y:S01]  /*10e90*/  FFMA.FTZ R168, R168, R77.reuse, -R76 ;  /* 0x0000004da8a87223 */ /* 0x080fe2000001084c */
[----:B------:R-:W-:Y:S01]  /*10ea0*/  FADD.FTZ R143, R143, R144 ;  /* 0x000000908f8f7221 */ /* 0x000fe20000010000 */
[-CC-:B------:R-:W-:Y:S01]  /*10eb0*/  FFMA.FTZ R166, R166, R77.reuse, -R76.reuse ;  /* 0x0000004da6a67223 */ /* 0x180fe2000001084c */
[-CC-:B------:R-:W-:Y:S01]  /*10ec0*/  FFMA.FTZ R165, R165, R77.reuse, -R76.reuse ;  /* 0x0000004da5a57223 */ /* 0x180fe2000001084c */
[--C-:B------:R-:W-:Y:S01]  /*10ed0*/  FFMA.FTZ R164, R164, R77, -R76.reuse ;  /* 0x0000004da4a47223 */ /* 0x100fe2000001084c */
[----:B------:R-:W5:Y:S01]  /*10ee0*/  MUFU.EX2 R129, R129 ;  /* 0x0000008100817308 */ /* 0x000f620000000800 */
[----:B----4-:R-:W-:Y:S01]  /*10ef0*/  F2FP.BF16.F32.PACK_AB R26, R138, R139 ;  /* 0x0000008b8a1a723e */ /* 0x010fe200000010ff */
[----:B------:R-:W-:Y:S01]  /*10f00*/  FADD.FTZ R143, R139, R143 ;  /* 0x0000008f8b8f7221 */ /* 0x000fe20000010000 */
[-CC-:B------:R-:W-:Y:S01]  /*10f10*/  FFMA.FTZ R163, R163, R77.reuse, -R76.reuse ;  /* 0x0000004da3a37223 */ /* 0x180fe2000001084c */
[-CC-:B------:R-:W-:Y:S01]  /*10f20*/  FFMA.FTZ R161, R161, R77.reuse, -R76.reuse ;  /* 0x0000004da1a17223 */ /* 0x180fe2000001084c */
[-CC-:B------:R-:W-:Y:S01]  /*10f30*/  FFMA.FTZ R160, R160, R77.reuse, -R76.reuse ;  /* 0x0000004da0a07223 */ /* 0x180fe2000001084c */
[----:B------:R-:W-:Y:S01]  /*10f40*/  FADD.FTZ R138, R138, R143 ;  /* 0x0000008f8a8a7221 */ /* 0x000fe20000010000 */
[-C--:B------:R-:W-:Y:S01]  /*10f50*/  FFMA.FTZ R159, R159, R77.reuse, -R76 ;  /* 0x0000004d9f9f7223 */ /* 0x080fe2000001084c */
[----:B------:R-:W4:Y:S01]  /*10f60*/  MUFU.EX2 R126, R126 ;  /* 0x0000007e007e7308 */ /* 0x000f220000000800 */
[C---:B-1----:R-:W-:Y:S03]  /*10f70*/  HMMA.16816.F32.BF16 R12, R24.reuse, R4, RZ ;  /* 0x00000004180c723c */ /* 0x042fe600000418ff */
[----:B---3--:R-:W-:Y:S01]  /*10f80*/  FADD.FTZ R138, R131, R138 ;  /* 0x0000008a838a7221 */ /* 0x008fe20000010000 */
        /* <DEDUP_REMOVED lines=13> */
[----:B------:R-:W3:Y:S01]  /*11060*/  MUFU.EX2 R123, R123 ;  /* 0x0000007b007b7308 */ /* 0x000ee20000000800 */
[C---:B------:R-:W-:Y:S01]  /*11070*/  HMMA.16816.F32.BF16 R28, R24.reuse, R16, RZ ;  /* 0x00000010181c723c */ /* 0x040fe200000418ff */
[C---:B-----5:R-:W-:Y:S01]  /*11080*/  F2FP.BF16.F32.PACK_AB R16, R129.reuse, R131 ;  /* 0x000000838110723e */ /* 0x060fe200000010ff */
[----:B------:R-:W-:Y:S01]  /*11090*/  FADD.FTZ R129, R129, R138 ;  /* 0x0000008a81817221 */ /* 0x000fe20000010000 */
[----:B------:R-:W-:Y:S01]  /*110a0*/  F2FP.BF16.F32.PACK_AB R17, R130, R134 ;  /* 0x000000868211723e */ /* 0x000fe200000010ff */
[----:B------:R-:W-:Y:S01]  /*110b0*/  FADD.FTZ R134, R134, R142 ;  /* 0x0000008e86867221 */ /* 0x000fe20000010000 */
[----:B------:R-:W-:Y:S01]  /*110c0*/  FFMA.FTZ R100, R100, R77, -R76 ;  /* 0x0000004d64647223 */ /* 0x000fe2000001084c */
[----:B----4-:R-:W-:Y:S01]  /*110d0*/  FADD.FTZ R129, R126, R129 ;  /* 0x000000817e817221 */ /* 0x010fe20000010000 */
        /* <DEDUP_REMOVED lines=9> */
[----:B---3--:R-:W-:Y:S01]  /*11170*/  FADD.FTZ R128, R123, R128 ;  /* 0x000000807b807221 */ /* 0x008fe20000010000 */
[-C--:B------:R-:W-:Y:S01]  /*11180*/  FFMA.FTZ R105, R105, R77.reuse, -R76 ;  /* 0x0000004d69697223 */ /* 0x080fe2000001084c */
[C---:B--2---:R-:W-:Y:S05]  /*11190*/  HMMA.16816.F32.BF16 R12, R16.reuse, R48, R12 ;  /* 0x00000030100c723c */ /* 0x044fea000004180c */
[----:B------:R-:W-:Y:S01]  /*111a0*/  FADD.FTZ R124, R124, R134 ;  /* 0x000000867c7c7221 */ /* 0x000fe20000010000 */
[-CC-:B------:R-:W-:Y:S01]  /*111b0*/  FFMA.FTZ R104, R186, R77.reuse, -R75.reuse ;  /* 0x0000004dba687223 */ /* 0x180fe2000001084b */
[-C--:B------:R-:W-:Y:S01]  /*111c0*/  FFMA.FTZ R172, R179, R77.reuse, -R75 ;  /* 0x0000004db3ac7223 */ /* 0x080fe2000001084b */
[-C--:B------:R-:W-:Y:S01]  /*111d0*/  FFMA.FTZ R88, R88, R77.reuse, -R76 ;  /* 0x0000004d58587223 */ /* 0x080fe2000001084c */
[----:B------:R-:W1:Y:S01]  /*111e0*/  MUFU.EX2 R122, R122 ;  /* 0x0000007a007a7308 */ /* 0x000e620000000800 */
[----:B------:R-:W-:Y:S01]  /*111f0*/  FADD.FTZ R124, R116, R124 ;  /* 0x0000007c747c7221 */ /* 0x000fe20000010000 */
[----:B----4-:R-:W-:Y:S01]  /*11200*/  FADD.FTZ R128, R120, R128 ;  /* 0x0000008078807221 */ /* 0x010fe20000010000 */
[C---:B------:R-:W-:Y:S01]  /*11210*/  HMMA.16816.F32.BF16 R4, R16.reuse, R50, R4 ;  /* 0x000000321004723c */ /* 0x040fe20000041804 */
[----:B------:R-:W2:Y:S02]  /*11220*/  LDSM.16.MT88.4 R48, [R45+0x5800] ;  /* 0x005800002d30783b */ /* 0x000ea40000004200 */
[-CC-:B------:R-:W-:Y:S01]  /*11230*/  FFMA.FTZ R82, R82, R77.reuse, -R76.reuse ;  /* 0x0000004d52527223 */ /* 0x180fe2000001084c */
[-CC-:B------:R-:W-:Y:S01]  /*11240*/  FFMA.FTZ R79, R79, R77.reuse, -R76.reuse ;  /* 0x0000004d4f4f7223 */ /* 0x180fe2000001084c */
[-CC-:B------:R-:W-:Y:S01]  /*11250*/  FFMA.FTZ R86, R86, R77.reuse, -R76.reuse ;  /* 0x0000004d56567223 */ /* 0x180fe2000001084c */
[----:B------:R-:W-:Y:S01]  /*11260*/  MUFU.EX2 R133, R133 ;  /* 0x0000008500857308 */ /* 0x000fe20000000800 */
[-CC-:B------:R-:W-:Y:S01]  /*11270*/  FFMA.FTZ R56, R56, R77.reuse, -R76.reuse ;  /* 0x0000004d38387223 */ /* 0x180fe2000001084c */
[-CC-:B------:R-:W-:Y:S01]  /*11280*/  FFMA.FTZ R55, R55, R77.reuse, -R76.reuse ;  /* 0x0000004d37377223 */ /* 0x180fe2000001084c */
[C---:B------:R-:W-:Y:S03]  /*11290*/  HMMA.16816.F32.BF16 R28, R16.reuse, R20, R28 ;  /* 0x00000014101c723c */ /* 0x040fe6000004181c */
[-CC-:B------:R-:W-:Y:S01]  /*112a0*/  FFMA.FTZ R54, R54, R77.reuse, -R76.reuse ;  /* 0x0000004d36367223 */ /* 0x180fe2000001084c */
[-CC-:B------:R-:W-:Y:S01]  /*112b0*/  FFMA.FTZ R53, R53, R77.reuse, -R76.reuse ;  /* 0x0000004d35357223 */ /* 0x180fe2000001084c */
[-CC-:B------:R-:W-:Y:S01]  /*112c0*/  FFMA.FTZ R52, R52, R77.reuse, -R76.reuse ;  /* 0x0000004d34347223 */ /* 0x180fe2000001084c */
[-CC-:B------:R-:W-:Y:S01]  /*112d0*/  FFMA.FTZ R243, R36, R77.reuse, -R76.reuse ;  /* 0x0000004d24f37223 */ /* 0x180fe2000001084c */
[----:B------:R-:W3:Y:S01]  /*112e0*/  MUFU.EX2 R137, R137 ;  /* 0x0000008900897308 */ /* 0x000ee20000000800 */
[----:B------:R-:W-:Y:S01]  /*112f0*/  FFMA.FTZ R47, R47, R77, -R76 ;  /* 0x0000004d2f2f7223 */ /* 0x000fe2000001084c */
[----:B------:R-:W-:Y:S03]  /*11300*/  HMMA.16816.F32.BF16 R24, R16, R22, R24 ;  /* 0x000000161018723c */ /* 0x000fe60000041818 */
[----:B------:R-:W-:Y:S01]  /*11310*/  F2FP.BF16.F32.PACK_AB R16, R120, R123 ;  /* 0x0000007b7810723e */ /* 0x000fe200000010ff */
[----:B------:R-:W4:Y:S01]  /*11320*/  LDSM.16.MT88.4 R20, [R32+0x5c00] ;  /* 0x005c00002014783b */ /* 0x000f220000004200 */
        /* <DEDUP_REMOVED lines=9> */
[----:B------:R-:W-:Y:S01]  /*113c0*/  HMMA.16816.F32.BF16 R12, R16, R40, R12 ;  /* 0x00000028100c723c */ /* 0x000fe2000004180c */
[----:B------:R-:W1:Y:S02]  /*113d0*/  MUFU.EX2 R141, R141 ;  /* 0x0000008d008d7308 */ /* 0x000e640000000800 */
[----:B------:R-:W-:-:S04]  /*113e0*/  FADD.FTZ R113, R110, R113 ;  /* 0x000000716e717221 */ /* 0x000fc80000010000 */
[C---:B------:R-:W-:Y:S01]  /*113f0*/  FADD.FTZ R113, R108.reuse, R113 ;  /* 0x000000716c717221 */ /* 0x040fe20000010000 */
[C---:B------:R-:W-:Y:S01]  /*11400*/  HMMA.16816.F32.BF16 R4, R16.reuse, R42, R4 ;  /* 0x0000002a1004723c */ /* 0x040fe20000041804 */
[----:B------:R-:W5:Y:S01]  /*11410*/  LDSM.16.MT88.4 R40, [R45+0x5c00] ;  /* 0x005c00002d28783b */ /* 0x000f620000004200 */
[----:B------:R-:W-:Y:S06]  /*11420*/  MUFU.EX2 R147, R147 ;  /* 0x0000009300937308 */ /* 0x000fec0000000800 */
[C---:B--2---:R-:W-:Y:S02]  /*11430*/  HMMA.16816.F32.BF16 R28, R16.reuse, R48, R28 ;  /* 0x00000030101c723c */ /* 0x044fe4000004181c */
[----:B------:R-:W2:Y:S06]  /*11440*/  MUFU.EX2 R153, R153 ;  /* 0x0000009900997308 */ /* 0x000eac0000000800 */
[----:B------:R-:W-:Y:S01]  /*11450*/  HMMA.16816.F32.BF16 R24, R16, R50, R24 ;  /* 0x000000321018723c */ /* 0x000fe20000041818 */
[----:B------:R-:W2:Y:S02]  /*11460*/  LDSM.16.MT88.4 R48, [R32+0x6000] ;  /* 0x006000002030783b */ /* 0x000ea40000004200 */
[----:B---3--:R-:W-:Y:S01]  /*11470*/  F2FP.BF16.F32.PACK_AB R16, R137, R133 ;  /* 0x000000858910723e */ /* 0x008fe200000010ff */
        /* <DEDUP_REMOVED lines=10> */
[C---:B----4-:R-:W-:Y:S03]  /*11520*/  HMMA.16816.F32.BF16 R12, R16.reuse, R20, R12 ;  /* 0x00000014100c723c */ /* 0x050fe6000004180c */
[----:B------:R-:W-:Y:S01]  /*11530*/  FADD.FTZ R136, R141, R136 ;  /* 0x000000888d887221 */ /* 0x000fe20000010000 */
[----:B------:R-:W-:Y:S01]  /*11540*/  FADD.FTZ R107, R102, R107 ;  /* 0x0000006b666b7221 */ /* 0x000fe20000010000 */
[----:B------:R-:W-:Y:S03]  /*11550*/  MUFU.EX2 R92, R92 ;  /* 0x0000005c005c7308 */ /* 0x000fe60000000800 */
[C---:B------:R-:W-:Y:S01]  /*11560*/  HMMA.16816.F32.BF16 R4, R16.reuse, R22, R4 ;  /* 0x000000161004723c */ /* 0x040fe20000041804 */
[----:B------:R-:W3:Y:S04]  /*11570*/  LDSM.16.MT88.4 R20, [R45+0x6000] ;  /* 0x006000002d14783b */ /* 0x000ee80000004200 */
[----:B------:R-:W-:Y:S03]  /*11580*/  MUFU.EX2 R178, R178 ;  /* 0x000000b200b27308 */ /* 0x000fe60000000800 */
[C---:B-----5:R-:W-:Y:S05]  /*11590*/  HMMA.16816.F32.BF16 R28, R16.reuse, R40, R28 ;  /* 0x00000028101c723c */ /* 0x060fea000004181c */
[----:B------:R-:W4:Y:S03]  /*115a0*/  MUFU.EX2 R180, R180 ;  /* 0x000000b400b47308 */ /* 0x000f260000000800 */
[----:B------:R-:W-:Y:S01]  /*115b0*/  HMMA.16816.F32.BF16 R24, R16, R42, R24 ;  /* 0x0000002a1018723c */ /* 0x000fe20000041818 */
[----:B------:R-:W5:Y:S02]  /*115c0*/  LDSM.16.MT88.4 R40, [R32+0x6400] ;  /* 0x006400002028783b */ /* 0x000f640000004200 */
[----:B--2---:R-:W-:Y:S01]  /*115d0*/  F2FP.BF16.F32.PACK_AB R16, R153, R147 ;  /* 0x000000939910723e */ /* 0x004fe200000010ff */
[----:B------:R-:W-:Y:S01]  /*115e0*/  FADD.FTZ R147, R147, R136 ;  /* 0x0000008893937221 */ /* 0x000fe20000010000 */
[C---:B------:R-:W-:Y:S01]  /*115f0*/  F2FP.BF16.F32.PACK_AB R17, R101.reuse, R102 ;  /* 0x000000666511723e */ /* 0x040fe200000010ff */
        /* <DEDUP_REMOVED lines=8> */
[----:B------:R-:W-:Y:S03]  /*11680*/  HMMA.16816.F32.BF16 R12, R16, R48, R12 ;  /* 0x00000030100c723c */ /* 0x000fe6000004180c */
[----:B------:R-:W-:Y:S01]  /*11690*/  FADD.FTZ R98, R98, R101 ;  /* 0x0000006562627221 */ /* 0x000fe20000010000 */
[----:B------:R-:W-:-:S03]  /*116a0*/  FADD.FTZ R151, R156, R151 ;  /* 0x000000979c977221 */ /* 0x000fc60000010000 */
[----:B------:R-:W-:Y:S01]  /*116b0*/  FADD.FTZ R98, R96, R98 ;  /* 0x0000006260627221 */ /* 0x000fe20000010000 */
[----:B------:R-:W2:Y:S01]  /*116c0*/  MUFU.EX2 R89, R89 ;  /* 0x0000005900597308 */ /* 0x000ea20000000800 */
[C---:B------:R-:W-:Y:S01]  /*116d0*/  HMMA.16816.F32.BF16 R4, R16.reuse, R50, R4 ;  /* 0x000000321004723c */ /* 0x040fe20000041804 */
[----:B------:R-:W2:Y:S06]  /*116e0*/  LDSM.16.MT88.4 R48, [R45+0x6400] ;  /* 0x006400002d30783b */ /* 0x000eac0000004200 */
[----:B------:R-:W-:Y:S01]  /*116f0*/  MUFU.EX2 R87, R87 ;  /* 0x0000005700577308 */ /* 0x000fe20000000800 */
[C---:B---3--:R-:W-:Y:S07]  /*11700*/  HMMA.16816.F32.BF16 R28, R16.reuse, R20, R28 ;  /* 0x00000014101c723c */ /* 0x048fee000004181c */
[----:B------:R-:W-:Y:S01]  /*11710*/  MUFU.EX2 R85, R85 ;  /* 0x0000005500557308 */ /* 0x000fe20000000800 */
[----:B------:R-:W-:Y:S03]  /*11720*/  HMMA.16816.F32.BF16 R24, R16, R22, R24 ;  /* 0x000000161018723c */ /* 0x000fe60000041818 */
[----:B----4-:R-:W-:Y:S01]  /*11730*/  F2FP.BF16.F32.PACK_AB R16, R180, R178 ;  /* 0x000000b2b410723e */ /* 0x010fe200000010ff */
        /* <DEDUP_REMOVED lines=11> */
[----:B------:R-:W1:Y:S02]  /*117f0*/  MUFU.EX2 R175, R175 ;  /* 0x000000af00af7308 */ /* 0x000e640000000800 */
[----:B------:R-:W-:Y:S01]  /*11800*/  FADD.FTZ R92, R92, R95 ;  /* 0x0000005f5c5c7221 */ /* 0x000fe20000010000 */
[----:B------:R-:W-:-:S03]  /*11810*/  FADD.FTZ R176, R177, R176 ;  /* 0x000000b0b1b07221 */ /* 0x000fc60000010000 */
[----:B--2---:R-:W-:Y:S01]  /*11820*/  FADD.FTZ R92, R89, R92 ;  /* 0x0000005c595c7221 */ /* 0x004fe20000010000 */
        /* <DEDUP_REMOVED lines=30> */
[----:B------:R-:W5:Y:S02]  /*11a10*/  LDSM.16.MT88.4 R40, [R32+0x7000] ;  /* 0x007000002028783b */ /* 0x000f640000004200 */
[----:B----4-:R-:W-:Y:S01]  /*11a20*/  F2FP.BF16.F32.PACK_AB R17, R81, R83 ;  /* 0x000000535111723e */ /* 0x010fe200000010ff */
[----:B------:R-:W-:Y:S01]  /*11a30*/  FADD.FTZ R83, R83, R87 ;  /* 0x0000005753537221 */ /* 0x000fe20000010000 */
[----:B---3--:R-:W-:-:S02]  /*11a40*/  F2FP.BF16.F32.PACK_AB R19, R74, R80 ;  /* 0x000000504a13723e */ /* 0x008fc400000010ff */
[----:B------:R-:W-:Y:S01]  /*11a50*/  MUFU.EX2 R169, R169 ;  /* 0x000000a900a97308 */ /* 0x000fe20000000800 */
[----:B------:R-:W-:-:S04]  /*11a60*/  FADD.FTZ R83, R81, R83 ;  /* 0x0000005351537221 */ /* 0x000fc80000010000 */
[----:B------:R-:W-:-:S03]  /*11a70*/  FADD.FTZ R80, R80, R83 ;  /* 0x0000005350507221 */ /* 0x000fc60000010000 */
[----:B------:R-:W3:Y:S01]  /*11a80*/  MUFU.EX2 R168, R168 ;  /* 0x000000a800a87308 */ /* 0x000ee20000000800 */
[----:B--2---:R-:W-:Y:S01]  /*11a90*/  F2FP.BF16.F32.PACK_AB R16, R170, R171 ;  /* 0x000000abaa10723e */ /* 0x004fe200000010ff */
[----:B------:R-:W-:Y:S01]  /*11aa0*/  FADD.FTZ R171, R171, R181 ;  /* 0x000000b5abab7221 */ /* 0x000fe20000010000 */
[----:B------:R-:W-:-:S03]  /*11ab0*/  FADD.FTZ R80, R74, R80 ;  /* 0x000000504a507221 */ /* 0x000fc60000010000 */
        /* <DEDUP_REMOVED lines=33> */
[----:B------:R-:W-:Y:S02]  /*11cd0*/  MUFU.EX2 R67, R67 ;  /* 0x0000004300437308 */ /* 0x000fe40000000800 */
[----:B--2---:R-:W-:-:S05]  /*11ce0*/  FADD.FTZ R70, R69, R70 ;  /* 0x0000004645467221 */ /* 0x004fca0000010000 */
        /* <DEDUP_REMOVED lines=24> */
[----:B------:R-:W-:Y:S03]  /*11e70*/  HMMA.16816.F32.BF16 R12, R16, R20, R12 ;  /* 0x00000014100c723c */ /* 0x000fe6000004180c */
[----:B---3--:R-:W-:-:S04]  /*11e80*/  FADD.FTZ R66, R65, R66 ;  /* 0x0000004241427221 */ /* 0x008fc80000010000 */
[----:B------:R-:W1:Y:S01]  /*11e90*/  MUFU.EX2 R62, R62 ;  /* 0x0000003e003e7308 */ /* 0x000e620000000800 */
[----:B------:R-:W-:Y:S01]  /*11ea0*/  HMMA.16816.F32.BF16 R4, R16, R22, R4 ;  /* 0x000000161004723c */ /* 0x000fe20000041804 */
[----:B------:R-:W3:Y:S02]  /*11eb0*/  LDSM.16.MT88.4 R20, [R45+0x7800] ;  /* 0x007800002d14783b */ /* 0x000ee40000004200 */
[----:B----4-:R-:W-:-:S04]  /*11ec0*/  FADD.FTZ R66, R64, R66 ;  /* 0x0000004240427221 */ /* 0x010fc80000010000 */
[----:B------:R-:W4:Y:S01]  /*11ed0*/  MUFU.EX2 R155, R155 ;  /* 0x0000009b009b7308 */ /* 0x000f220000000800 */
[----:B--2---:R-:W-:Y:S03]  /*11ee0*/  HMMA.16816.F32.BF16 R28, R16, R40, R28 ;  /* 0x00000028101c723c */ /* 0x004fe6000004181c */
[----:B------:R-:W-:-:S04]  /*11ef0*/  FFMA.FTZ R40, R117, R77, -R76 ;  /* 0x0000004d75287223 */ /* 0x000fc8000001084c */
[----:B------:R-:W2:Y:S01]  /*11f00*/  MUFU.EX2 R154, R154 ;  /* 0x0000009a009a7308 */ /* 0x000ea20000000800 */
[----:B------:R-:W-:Y:S03]  /*11f10*/  HMMA.16816.F32.BF16 R24, R16, R42, R24 ;  /* 0x0000002a1018723c */ /* 0x000fe60000041818 */
[----:B------:R-:W-:Y:S02]  /*11f20*/  F2FP.BF16.F32.PACK_AB R17, R64, R65 ;  /* 0x000000414011723e */ /* 0x000fe400000010ff */
[C---:B-1----:R-:W-:Y:S01]  /*11f30*/  F2FP.BF16.F32.PACK_AB R19, R62.reuse, R63 ;  /* 0x0000003f3e13723e */ /* 0x042fe200000010ff */
[----:B------:R-:W-:Y:S01]  /*11f40*/  FADD.FTZ R63, R63, R66 ;  /* 0x000000423f3f7221 */ /* 0x000fe20000010000 */
[----:B------:R-:W-:Y:S01]  /*11f50*/  MUFU.EX2 R140, R140 ;  /* 0x0000008c008c7308 */ /* 0x000fe20000000800 */
[----:B----4-:R-:W-:Y:S02]  /*11f60*/  FADD.FTZ R158, R155, R158 ;  /* 0x0000009e9b9e7221 */ /* 0x010fe40000010000 */
[----:B------:R-:W-:-:S05]  /*11f70*/  FADD.FTZ R63, R62, R63 ;  /* 0x0000003f3e3f7221 */ /* 0x000fca0000010000 */
        /* <DEDUP_REMOVED lines=38> */
[----:B------:R-:W3:Y:S04]  /*121e0*/  MUFU.EX2 R78, R78 ;  /* 0x0000004e004e7308 */ /* 0x000ee80000000800 */
[----:B-1----:R-:W-:-:S03]  /*121f0*/  FADD.FTZ R58, R57, R58 ;  /* 0x0000003a393a7221 */ /* 0x002fc60000010000 */
[----:B------:R-:W-:Y:S01]  /*12200*/  HMMA.16816.F32.BF16 R4, R20, R42, R4 ;  /* 0x0000002a1404723c */ /* 0x000fe20000041804 */
[----:B------:R-:W1:Y:S01]  /*12210*/  LDSM.16.MT88.4 R40, [R45+0x8000] ;  /* 0x008000002d28783b */ /* 0x000e620000004200 */
[----:B------:R-:W2:Y:S01]  /*12220*/  MUFU.EX2 R90, R90 ;  /* 0x0000005a005a7308 */ /* 0x000ea20000000800 */
[----:B-----5:R-:W-:-:S05]  /*12230*/  FADD.FTZ R58, R46, R58 ;  /* 0x0000003a2e3a7221 */ /* 0x020fca0000010000 */
[----:B----4-:R-:W-:Y:S03]  /*12240*/  HMMA.16816.F32.BF16 R28, R20, R48, R28 ;  /* 0x00000030141c723c */ /* 0x010fe6000004181c */
[----:B------:R-:W-:Y:S01]  /*12250*/  F2FP.BF16.F32.PACK_AB R49, R46, R57 ;  /* 0x000000392e31723e */ /* 0x000fe200000010ff */
[----:B------:R-:W4:Y:S01]  /*12260*/  MUFU.EX2 R106, R106 ;  /* 0x0000006a006a7308 */ /* 0x000f220000000800 */
[----:B---3--:R-:W-:-:S03]  /*12270*/  FADD.FTZ R58, R78, R58 ;  /* 0x0000003a4e3a7221 */ /* 0x008fc60000010000 */
[----:B------:R-:W-:Y:S01]  /*12280*/  HMMA.16816.F32.BF16 R24, R20, R50, R24 ;  /* 0x000000321418723c */ /* 0x000fe20000041818 */
[----:B------:R-:W3:Y:S03]  /*12290*/  LDSM.16.MT88.4 R20, [R32+0x8400] ;  /* 0x008400002014783b */ /* 0x000ee60000004200 */
        /* <DEDUP_REMOVED lines=14> */
[C---:B------:R-:W-:Y:S05]  /*12380*/  HMMA.16816.F32.BF16 R12, R48.reuse, R16, R12 ;  /* 0x00000010300c723c */ /* 0x040fea000004180c */
[----:B----4-:R-:W-:Y:S02]  /*12390*/  FADD.FTZ R90, R104, R90 ;  /* 0x0000005a685a7221 */ /* 0x010fe40000010000 */
[----:B------:R-:W4:Y:S01]  /*123a0*/  MUFU.EX2 R172, R172 ;  /* 0x000000ac00ac7308 */ /* 0x000f220000000800 */
[C---:B------:R-:W-:Y:S01]  /*123b0*/  HMMA.16816.F32.BF16 R4, R48.reuse, R18, R4 ;  /* 0x000000123004723c */ /* 0x040fe20000041804 */
[----:B------:R-:W3:Y:S06]  /*123c0*/  LDSM.16.MT88.4 R16, [R45+0x8400] ;  /* 0x008400002d10783b */ /* 0x000eec0000004200 */
[----:B------:R-:W4:Y:S01]  /*123d0*/  MUFU.EX2 R88, R88 ;  /* 0x0000005800587308 */ /* 0x000f220000000800 */
[----:B-1----:R-:W-:Y:S03]  /*123e0*/  HMMA.16816.F32.BF16 R28, R48, R40, R28 ;  /* 0x00000028301c723c */ /* 0x002fe6000004181c */
[C---:B-----5:R-:W-:Y:S01]  /*123f0*/  F2FP.BF16.F32.PACK_AB R41, R118.reuse, R104 ;  /* 0x000000687629723e */ /* 0x060fe200000010ff */
[----:B------:R-:W-:-:S04]  /*12400*/  FADD.FTZ R118, R118, R90 ;  /* 0x0000005a76767221 */ /* 0x000fc80000010000 */
[----:B--2---:R-:W-:Y:S01]  /*12410*/  FADD.FTZ R118, R150, R118 ;  /* 0x0000007696767221 */ /* 0x004fe20000010000 */
[----:B------:R-:W1:Y:S01]  /*12420*/  MUFU.EX2 R85, R86 ;  /* 0x0000005600557308 */ /* 0x000e620000000800 */
[----:B------:R-:W-:Y:S03]  /*12430*/  HMMA.16816.F32.BF16 R24, R48, R42, R24 ;  /* 0x0000002a3018723c */ /* 0x000fe60000041818 */
[C---:B----4-:R-:W-:Y:S01]  /*12440*/  F2FP.BF16.F32.PACK_AB R43, R172.reuse, R150 ;  /* 0x00000096ac2b723e */ /* 0x050fe200000010ff */
[----:B------:R-:W2:Y:S01]  /*12450*/  LDSM.16.MT88.4 R48, [R32+0x8800] ;  /* 0x008800002030783b */ /* 0x000ea20000004200 */
[----:B------:R-:W-:Y:S02]  /*12460*/  FADD.FTZ R172, R172, R118 ;  /* 0x00000076acac7221 */ /* 0x000fe40000010000 */
        /* <DEDUP_REMOVED lines=11> */
[----:B------:R-:W3:Y:S04]  /*12520*/  MUFU.EX2 R157, R157 ;  /* 0x0000009d009d7308 */ /* 0x000ee80000000800 */
[----:B-1----:R-:W-:-:S03]  /*12530*/  FADD.FTZ R172, R167, R172 ;  /* 0x000000aca7ac7221 */ /* 0x002fc60000010000 */
[C---:B------:R-:W-:Y:S01]  /*12540*/  HMMA.16816.F32.BF16 R4, R40.reuse, R22, R4 ;  /* 0x000000162804723c */ /* 0x040fe20000041804 */
[----:B------:R-:W1:Y:S01]  /*12550*/  LDSM.16.MT88.4 R20, [R45+0x8800] ;  /* 0x008800002d14783b */ /* 0x000e620000004200 */
[----:B------:R-:W5:Y:S06]  /*12560*/  MUFU.EX2 R125, R127 ;  /* 0x0000007f007d7308 */ /* 0x000f6c0000000800 */
[----:B------:R-:W-:Y:S03]  /*12570*/  HMMA.16816.F32.BF16 R28, R40, R16, R28 ;  /* 0x00000010281c723c */ /* 0x000fe6000004181c */
[C---:B----4-:R-:W-:Y:S01]  /*12580*/  F2FP.BF16.F32.PACK_AB R17, R162.reuse, R167 ;  /* 0x000000a7a211723e */ /* 0x050fe200000010ff */
[----:B------:R-:W4:Y:S01]  /*12590*/  MUFU.EX2 R56, R56 ;  /* 0x0000003800387308 */ /* 0x000f220000000800 */
[----:B------:R-:W-:-:S04]  /*125a0*/  FADD.FTZ R162, R162, R172 ;  /* 0x000000aca2a27221 */ /* 0x000fc80000010000 */
[----:B---3--:R-:W-:Y:S01]  /*125b0*/  FADD.FTZ R162, R157, R162 ;  /* 0x000000a29da27221 */ /* 0x008fe20000010000 */
[----:B------:R-:W-:Y:S03]  /*125c0*/  HMMA.16816.F32.BF16 R24, R40, R18, R24 ;  /* 0x000000122818723c */ /* 0x000fe60000041818 */
[----:B------:R-:W-:Y:S01]  /*125d0*/  FFMA.FTZ R40, R39, R77, -R76 ;  /* 0x0000004d27287223 */ /* 0x000fe2000001084c */
[----:B------:R-:W3:Y:S01]  /*125e0*/  MUFU.EX2 R55, R55 ;  /* 0x0000003700377308 */ /* 0x000ee20000000800 */
[C---:B-----5:R-:W-:Y:S01]  /*125f0*/  F2FP.BF16.F32.PACK_AB R19, R125.reuse, R157 ;  /* 0x0000009d7d13723e */ /* 0x060fe200000010ff */
[----:B------:R-:W-:-:S06]  /*12600*/  FADD.FTZ R125, R125, R162 ;  /* 0x000000a27d7d7221 */ /* 0x000fcc0000010000 */
        /* <DEDUP_REMOVED lines=11> */
[C---:B--2---:R-:W-:Y:S05]  /*126c0*/  HMMA.16816.F32.BF16 R12, R16.reuse, R48, R12 ;  /* 0x00000030100c723c */ /* 0x044fea000004180c */
[----:B---3--:R-:W-:Y:S02]  /*126d0*/  FADD.FTZ R125, R94, R125 ;  /* 0x0000007d5e7d7221 */ /* 0x008fe40000010000 */
[----:B------:R-:W2:Y:S01]  /*126e0*/  MUFU.EX2 R35, R35 ;  /* 0x0000002300237308 */ /* 0x000ea20000000800 */
[----:B-1----:R-:W-:Y:S03]  /*126f0*/  HMMA.16816.F32.BF16 R28, R16, R20, R28 ;  /* 0x00000014101c723c */ /* 0x002fe6000004181c */
[----:B-----5:R-:W-:-:S04]  /*12700*/  FADD.FTZ R53, R52, R53 ;  /* 0x0000003534357221 */ /* 0x020fc80000010000 */
[----:B------:R-:W1:Y:S01]  /*12710*/  MUFU.EX2 R39, R47 ;  /* 0x0000002f00277308 */ /* 0x000e620000000800 */
[----:B------:R-:W-:Y:S03]  /*12720*/  HMMA.16816.F32.BF16 R4, R16, R50, R4 ;  /* 0x000000321004723c */ /* 0x000fe60000041804 */
[----:B----4-:R-:W-:-:S04]  /*12730*/  FADD.FTZ R125, R91, R125 ;  /* 0x0000007d5b7d7221 */ /* 0x010fc80000010000 */
[----:B------:R-:W3:Y:S01]  /*12740*/  MUFU.EX2 R40, R40 ;  /* 0x0000002800287308 */ /* 0x000ee20000000800 */
[----:B------:R-:W-:Y:S03]  /*12750*/  HMMA.16816.F32.BF16 R24, R16, R22, R24 ;  /* 0x000000161018723c */ /* 0x000fe60000041818 */
[----:B------:R-:W-:Y:S01]  /*12760*/  F2FP.BF16.F32.PACK_AB R17, R91, R94 ;  /* 0x0000005e5b11723e */ /* 0x000fe200000010ff */
[----:B--2---:R-:W-:-:S03]  /*12770*/  FADD.FTZ R125, R35, R125 ;  /* 0x0000007d237d7221 */ /* 0x004fc60000010000 */
        /* <DEDUP_REMOVED lines=87> */
.L_x_4628:
        /* <DEDUP_REMOVED lines=8> */
.L_x_4629:
[----:B------:R-:W-:Y:S05]  /*12d70*/  BSYNC.RECONVERGENT B0 ;  /* 0x0000000000007941 */ /* 0x000fea0003800200 */
.L_x_4627:
[----:B------:R-:W-:Y:S01]  /*12d80*/  IMAD.SHL.U32 R4, R216, 0x40, RZ ;  /* 0x00000040d8047824 */ /* 0x000fe200078e00ff */
[----:B------:R-:W-:Y:S01]  /*12d90*/  ISETP.GE.AND P0, PT, R10, R228, PT ;  /* 0x000000e40a00720c */ /* 0x000fe20003f06270 */
[----:B------:R-:W-:Y:S01]  /*12da0*/  IMAD.SHL.U32 R65, R33, 0x100, RZ ;  /* 0x0000010021417824 */ /* 0x000fe200078e00ff */
[----:B------:R-:W-:Y:S01]  /*12db0*/  SHF.L.U64.HI R5, R216, 0x6, R217 ;  /* 0x00000006d8057819 */ /* 0x000fe200000102d9 */
[----:B------:R-:W-:Y:S01]  /*12dc0*/  VIADD R35, R237, 0x8 ;  /* 0x00000008ed237836 */ /* 0x000fe20000000000 */
[----:B------:R-:W-:Y:S01]  /*12dd0*/  IADD3 R6, P2, PT, R4, R223, RZ ;  /* 0x000000df04067210 */ /* 0x000fe20007f5e0ff */
[----:B------:R-:W-:Y:S01]  /*12de0*/  BSSY.RECONVERGENT B1, `(.L_x_4630) ;  /* 0x000056c000017945 */ /* 0x000fe20003800200 */
[----:B------:R-:W-:Y:S02]  /*12df0*/  LOP3.LUT R34, R65, R152, RZ, 0xfc, !PT ;  /* 0x0000009841227212 */ /* 0x000fe400078efcff */
[----:B------:R-:W-:Y:S01]  /*12e00*/  IADD3 R16, P3, PT, R6, R4, RZ ;  /* 0x0000000406107210 */ /* 0x000fe20007f7e0ff */
[----:B------:R-:W-:-:S02]  /*12e10*/  IMAD.X R7, R5, 0x1, R222, P2 ;  /* 0x0000000105077824 */ /* 0x000fc400010e06de */
[----:B------:R-:W-:Y:S01]  /*12e20*/  IMAD.IADD R36, R34, 0x1, R229 ;  /* 0x0000000122247824 */ /* 0x000fe200078e02e5 */
[-C--:B------:R-:W-:Y:S01]  /*12e30*/  IADD3 R14, P2, PT, R16, R4.reuse, RZ ;  /* 0x00000004100e7210 */ /* 0x080fe20007f5e0ff */
[----:B------:R-:W-:Y:S02]  /*12e40*/  IMAD.X R17, R7, 0x1, R5, P3 ;  /* 0x0000000107117824 */ /* 0x000fe400018e0605 */
[----:B------:R-:W-:Y:S01]  /*12e50*/  @!P0 IMAD.MOV.U32 R10, RZ, RZ, R223 ;  /* 0x000000ffff0a8224 */ /* 0x000fe200078e00df */
[----:B------:R-:W-:Y:S01]  /*12e60*/  IADD3 R12, P3, PT, R14, R4, RZ ;  /* 0x000000040e0c7210 */ /* 0x000fe20007f7e0ff */
[----:B------:R-:W-:Y:S01]  /*12e70*/  @!P0 IMAD.MOV.U32 R11, RZ, RZ, R222 ;  /* 0x000000ffff0b8224 */ /* 0x000fe200078e00de */
[--C-:B------:R-:W-:Y:S01]  /*12e80*/  IADD3 R119, PT, PT, R237, 0x1f0, -R36.reuse ;  /* 0x000001f0ed777810 */ /* 0x100fe20007ffe824 */
[--C-:B------:R-:W-:Y:S01]  /*12e90*/  IMAD.X R15, R17, 0x1, R5.reuse, P2 ;  /* 0x00000001110f7824 */ /* 0x100fe200010e0605 */
[----:B------:R-:W-:Y:S02]  /*12ea0*/  IADD3 R54, PT, PT, R35, 0x1d8, -R36 ;  /* 0x000001d823367810 */ /* 0x000fe40007ffe824 */
[----:B------:R-:W-:Y:S01]  /*12eb0*/  @!PT LDS RZ, [RZ] ;  /* 0x00000000fffff984 */ /* 0x000fe20000000800 */
[----:B------:R-:W-:Y:S01]  /*12ec0*/  @!PT LDS RZ, [RZ] ;  /* 0x00000000fffff984 */ /* 0x000fe20000000800 */
[----:B------:R-:W-:Y:S01]  /*12ed0*/  @!PT LDS RZ, [RZ] ;  /* 0x00000000fffff984 */ /* 0x000fe20000000800 */
[----:B------:R1:W-:Y:S01]  /*12ee0*/  @!P0 LDGSTS.E.BYPASS.LTC128B.128 [R44+0x5000], desc[UR4][R10.64] ;  /* 0x050000000a2c8fae */ /* 0x0003e2000b981a04 */
[----:B------:R-:W-:Y:S01]  /*12ef0*/  IMAD.X R13, R15, 0x1, R5, P3 ;  /* 0x000000010f0d7824 */ /* 0x000fe200018e0605 */
[----:B------:R-:W-:-:S02]  /*12f00*/  IABS R119, R119 ;  /* 0x0000007700777213 */ /* 0x000fc40000000000 */
[----:B------:R-:W-:Y:S01]  /*12f10*/  @P0 STS.128 [R44+0x5000], RZ ;  /* 0x005000ff2c000388 */ /* 0x000fe20000000c00 */
[----:B------:R-:W-:Y:S02]  /*12f20*/  IABS R54, R54 ;  /* 0x0000003600367213 */ /* 0x000fe40000000000 */
[----:B------:R-:W-:Y:S01]  /*12f30*/  I2FP.F32.S32 R119, R119 ;  /* 0x0000007700777245 */ /* 0x000fe20000201400 */
[----:B------:R-:W-:Y:S01]  /*12f40*/  @!PT LDS RZ, [RZ] ;  /* 0x00000000fffff984 */ /* 0x000fe20000000800 */
[----:B------:R-:W-:Y:S01]  /*12f50*/  @!PT LDS RZ, [RZ] ;  /* 0x00000000fffff984 */ /* 0x000fe20000000800 */
[----:B------:R-:W-:Y:S01]  /*12f60*/  @!PT LDS RZ, [RZ] ;  /* 0x00000000fffff984 */ /* 0x000fe20000000800 */
[----:B------:R2:W-:Y:S01]  /*12f70*/  @!P0 LDGSTS.E.BYPASS.LTC128B.128 [R44+0x5800], desc[UR4][R6.64] ;  /* 0x05800000062c8fae */ /* 0x0005e2000b981a04 */
[C-C-:B------:R-:W-:Y:S02]  /*12f80*/  IADD3 R130, PT, PT, R237.reuse, 0x1d8, -R36.reuse ;  /* 0x000001d8ed827810 */ /* 0x140fe40007ffe824 */
[----:B------:R-:W-:Y:S01]  /*12f90*/  I2FP.F32.S32 R54, R54 ;  /* 0x0000003600367245 */ /* 0x000fe20000201400 */
[----:B------:R-:W-:Y:S01]  /*12fa0*/  @P0 STS.128 [R44+0x5800], RZ ;  /* 0x005800ff2c000388 */ /* 0x000fe20000000c00 */
[----:B------:R-:W-:Y:S02]  /*12fb0*/  IABS R130, R130 ;  /* 0x0000008200827213 */ /* 0x000fe40000000000 */
[----:B------:R-:W-:Y:S01]  /*12fc0*/  IADD3 R179, PT, PT, R237, 0x1c8, -R36 ;  /* 0x000001c8edb37810 */ /* 0x000fe20007ffe824 */
[----:B------:R-:W-:Y:S01]  /*12fd0*/  @!PT LDS RZ, [RZ] ;  /* 0x00000000fffff984 */ /* 0x000fe20000000800 */
[----:B------:R-:W-:Y:S01]  /*12fe0*/  @!PT LDS RZ, [RZ] ;  /* 0x00000000fffff984 */ /* 0x000fe20000000800 */
[----:B------:R-:W-:Y:S01]  /*12ff0*/  @!PT LDS RZ, [RZ] ;  /* 0x00000000fffff984 */ /* 0x000fe20000000800 */
[----:B------:R-:W-:Y:S01]  /*13000*/  @!P0 LDGSTS.E.BYPASS.LTC128B.128 [R44+0x6000], desc[UR4][R16.64] ;  /* 0x06000000102c8fae */ /* 0x000fe2000b981a04 */
[----:B------:R-:W-:-:S02]  /*13010*/  I2FP.F32.S32 R130, R130 ;  /* 0x0000008200827245 */ /* 0x000fc40000201400 */
[----:B------:R-:W-:Y:S01]  /*13020*/  IABS R179, R179 ;  /* 0x000000b300b37213 */ /* 0x000fe20000000000 */
[----:B------:R-:W-:Y:S01]  /*13030*/  @P0 STS.128 [R44+0x6000], RZ ;  /* 0x006000ff2c000388 */ /* 0x000fe20000000c00 */
[--C-:B------:R-:W-:Y:S02]  /*13040*/  IADD3 R68, PT, PT, R35, 0x1b8, -R36.reuse ;  /* 0x000001b823447810 */ /* 0x100fe40007ffe824 */
[----:B------:R-:W-:Y:S01]  /*13050*/  I2FP.F32.S32 R179, R179 ;  /* 0x000000b300b37245 */ /* 0x000fe20000201400 */
[----:B------:R-:W-:Y:S01]  /*13060*/  @!PT LDS RZ, [RZ] ;  /* 0x00000000fffff984 */ /* 0x000fe20000000800 */
[----:B------:R-:W-:Y:S01]  /*13070*/  @!PT LDS RZ, [RZ] ;  /* 0x00000000fffff984 */ /* 0x000fe20000000800 */
[----:B------:R-:W-:Y:S01]  /*13080*/  @!PT LDS RZ, [RZ] ;  /* 0x00000000fffff984 */ /* 0x000fe20000000800 */
[----:B------:R-:W-:Y:S01]  /*13090*/  @!P0 LDGSTS.E.BYPASS.LTC128B.128 [R44+0x6800], desc[UR4][R14.64] ;  /* 0x068000000e2c8fae */ /* 0x000fe2000b981a04 */
[----:B------:R-:W-:Y:S02]  /*130a0*/  IABS R68, R68 ;  /* 0x0000004400447213 */ /* 0x000fe40000000000 */
[----:B-1----:R-:W-:Y:S01]  /*130b0*/  IADD3 R10, P2, PT, R12, R4, RZ ;  /* 0x000000040c0a7210 */ /* 0x002fe20007f5e0ff */
[----:B------:R-:W-:Y:S01]  /*130c0*/  @P0 STS.128 [R44+0x6800], RZ ;  /* 0x006800ff2c000388 */ /* 0x000fe20000000c00 */
[----:B------:R-:W-:-:S02]  /*130d0*/  IADD3 R176, PT, PT, R237, 0x1b8, -R36 ;  /* 0x000001b8edb07810 */ /* 0x000fc40007ffe824 */
[----:B------:R-:W-:Y:S01]  /*130e0*/  I2FP.F32.S32 R68, R68 ;  /* 0x0000004400447245 */ /* 0x000fe20000201400 */
[--C-:B------:R-:W-:Y:S01]  /*130f0*/  IMAD.X R11, R13, 0x1, R5.reuse, P2 ;  /* 0x000000010d0b7824 */ /* 0x100fe200010e0605 */
[----:B------:R-:W-:Y:S01]  /*13100*/  @!PT LDS RZ, [RZ] ;  /* 0x00000000fffff984 */ /* 0x000fe20000000800 */
[----:B------:R-:W-:Y:S01]  /*13110*/  @!PT LDS RZ, [RZ] ;  /* 0x00000000fffff984 */ /* 0x000fe20000000800 */
[----:B------:R-:W-:Y:S01]  /*13120*/  @!PT LDS RZ, [RZ] ;  /* 0x00000000fffff984 */ /* 0x000fe20000000800 */
[----:B------:R1:W-:Y:S01]  /*13130*/  @!P0 LDGSTS.E.BYPASS.LTC128B.128 [R44+0x7000], desc[UR4][R12.64] ;  /* 0x070000000c2c8fae */ /* 0x0003e2000b981a04 */
[----:B------:R-:W-:Y:S02]  /*13140*/  IABS R176, R176 ;  /* 0x000000b000b07213 */ /* 0x000fe40000000000 */
[----:B--2---:R-:W-:Y:S01]  /*13150*/  IADD3 R6, P3, PT, R10, R4, RZ ;  /* 0x000000040a067210 */ /* 0x004fe20007f7e0ff */
[----:B------:R-:W-:Y:S01]  /*13160*/  @P0 STS.128 [R44+0x7000], RZ ;  /* 0x007000ff2c000388 */ /* 0x000fe20000000c00 */
[----:B------:R-:W-:Y:S02]  /*13170*/  I2FP.F32.S32 R176, R176 ;  /* 0x000000b000b07245 */ /* 0x000fe40000201400 */
[----:B------:R-:W-:Y:S01]  /*13180*/  @!P0 IADD3 R4, P2, PT, R6, R4, RZ ;  /* 0x0000000406048210 */ /* 0x000fe20007f5e0ff */
[----:B------:R-:W-:Y:S01]  /*13190*/  IMAD.X R7, R11, 0x1, R5, P3 ;  /* 0x000000010b077824 */ /* 0x000fe200018e0605 */
[----:B------:R-:W-:Y:S01]  /*131a0*/  @!PT LDS RZ, [RZ] ;  /* 0x00000000fffff984 */ /* 0x000fe20000000800 */
[----:B------:R-:W-:Y:S01]  /*131b0*/  @!PT LDS RZ, [RZ] ;  /* 0x00000000fffff984 */ /* 0x000fe20000000800 */
[----:B------:R-:W-:Y:S01]  /*131c0*/  @!PT LDS RZ, [RZ] ;  /* 0x00000000fffff984 */ /* 0x000fe20000000800 */
[----:B------:R2:W-:Y:S01]  /*131d0*/  @!P0 LDGSTS.E.BYPASS.LTC128B.128 [R44+0x7800], desc[UR4][R10.64] ;  /* 0x078000000a2c8fae */ /* 0x0005e2000b981a04 */
[----:B------:R-:W-:-:S02]  /*131e0*/  IADD3 R172, PT, PT, R237, 0x1a8, -R36 ;  /* 0x000001a8edac7810 */ /* 0x000fc40007ffe824 */
[----:B------:R-:W-:Y:S01]  /*131f0*/  @!P0 IMAD.X R5, R7, 0x1, R5, P2 ;  /* 0x0000000107058824 */ /* 0x000fe200010e0605 */
[----:B------:R-:W-:Y:S01]  /*13200*/  @P0 STS.128 [R44+0x7800], RZ ;  /* 0x007800ff2c000388 */ /* 0x000fe20000000c00 */
[----:B------:R-:W-:Y:S02]  /*13210*/  IADD3 R39, PT, PT, R35, 0x1a8, -R36 ;  /* 0x000001a823277810 */ /* 0x000fe40007ffe824 */
[----:B------:R-:W-:Y:S01]  /*13220*/  IABS R172, R172 ;  /* 0x000000ac00ac7213 */ /* 0x000fe20000000000 */
[----:B------:R-:W-:Y:S01]  /*13230*/  @!PT LDS RZ, [RZ] ;  /* 0x00000000fffff984 */ /* 0x000fe20000000800 */
[----:B------:R-:W-:Y:S01]  /*13240*/  @!PT LDS RZ, [RZ] ;  /* 0x00000000fffff984 */ /* 0x000fe20000000800 */
[----:B------:R-:W-:Y:S01]  /*13250*/  @!PT LDS RZ, [RZ] ;  /* 0x00000000fffff984 */ /* 0x000fe20000000800 */
[----:B------:R-:W-:Y:S01]  /*13260*/  @!P0 LDGSTS.E.BYPASS.LTC128B.128 [R44+0x8000], desc[UR4][R6.64] ;  /* 0x08000000062c8fae */ /* 0x000fe2000b981a04 */
[----:B------:R-:W-:Y:S02]  /*13270*/  IABS R39, R39 ;  /* 0x0000002700277213 */ /* 0x000fe40000000000 */
[----:B------:R-:W-:Y:S01]  /*13280*/  I2FP.F32.S32 R172, R172 ;  /* 0x000000ac00ac7245 */ /* 0x000fe20000201400 */
[----:B------:R-:W-:Y:S01]  /*13290*/  @P0 STS.128 [R44+0x8000], RZ ;  /* 0x008000ff2c000388 */ /* 0x000fe20000000c00 */
[----:B------:R-:W-:-:S02]  /*132a0*/  I2FP.F32.S32 R39, R39 ;  /* 0x0000002700277245 */ /* 0x000fc40000201400 */
[--C-:B------:R-:W-:Y:S01]  /*132b0*/  IADD3 R80, PT, PT, R35, 0x198, -R36.reuse ;  /* 0x0000019823507810 */ /* 0x100fe20007ffe824 */
[----:B------:R-:W-:Y:S01]  /*132c0*/  @!PT LDS RZ, [RZ] ;  /* 0x00000000fffff984 */ /* 0x000fe20000000800 */
[----:B------:R-:W-:Y:S01]  /*132d0*/  @!PT LDS RZ, [RZ] ;  /* 0x00000000fffff984 */ /* 0x000fe20000000800 */
[----:B------:R-:W-:Y:S01]  /*132e0*/  @!PT LDS RZ, [RZ] ;  /* 0x00000000fffff984 */ /* 0x000fe20000000800 */
[----:B------:R3:W-:Y:S01]  /*132f0*/  @!P0 LDGSTS.E.BYPASS.LTC128B.128 [R44+0x8800], desc[UR4][R4.64] ;  /* 0x08800000042c8fae */ /* 0x0007e2000b981a04 */
[----:B------:R-:W-:Y:S02]  /*13300*/  IADD3 R168, PT, PT, R237, 0x198, -R36 ;  /* 0x00000198eda87810 */ /* 0x000fe40007ffe824 */
[----:B------:R-:W-:Y:S01]  /*13310*/  IABS R80, R80 ;  /* 0x0000005000507213 */ /* 0x000fe20000000000 */
[----:B------:R-:W-:Y:S01]  /*13320*/  @P0 STS.128 [R44+0x8800], RZ ;  /* 0x008800ff2c000388 */ /* 0x000fe20000000c00 */
[----:B------:R-:W-:Y:S02]  /*13330*/  IABS R168, R168 ;  /* 0x000000a800a87213 */ /* 0x000fe40000000000 */
[----:B------:R-:W-:Y:S01]  /*13340*/  I2FP.F32.S32 R80, R80 ;  /* 0x0000005000507245 */ /* 0x000fe20000201400 */
[----:B-1----:R1:W-:Y:S01]  /*13350*/  LDSM.16.M88.4 R12, [R9] ;  /* 0x00000000090c783b */ /* 0x0023e20000000200 */
[----:B------:R-:W-:-:S02]  /*13360*/  I2FP.F32.S32 R168, R168 ;  /* 0x000000a800a87245 */ /* 0x000fc40000201400 */
[C-C-:B--2---:R-:W-:Y:S01]  /*13370*/  IADD3 R11, PT, PT, R237.reuse, 0x200, -R36.reuse ;  /* 0x00000200ed0b7810 */ /* 0x144fe20007ffe824 */
[----:B------:R-:W2:Y:S01]  /*13380*/  LDSM.16.M88.4 R24, [R38+0x1800] ;  /* 0x001800002618783b */ /* 0x000ea20000000200 */
[----:B------:R-:W-:Y:S02]  /*13390*/  IADD3 R164, PT, PT, R237, 0x188, -R36 ;  /* 0x00000188eda47810 */ /* 0x000fe40007ffe824 */
[----:B------:R-:W-:Y:S01]  /*133a0*/  IABS R11, R11 ;  /* 0x0000000b000b7213 */ /* 0x000fe20000000000 */
[----:B------:R-:W4:Y:S01]  /*133b0*/  LDSM.16.M88.4 R40, [R38+0x1000] ;  /* 0x001000002628783b */ /* 0x000f220000000200 */
[----:B------:R-:W-:Y:S02]  /*133c0*/  IABS R164, R164 ;  /* 0x000000a400a47213 */ /* 0x000fe40000000000 */
[----:B------:R-:W-:Y:S01]  /*133d0*/  I2FP.F32.S32 R123, R11 ;  /* 0x0000000b007b7245 */ /* 0x000fe20000201400 */
[----:B------:R-:W-:Y:S01]  /*133e0*/  LDSM.16.M88.4 R16, [R37+0x1800] ;  /* 0x001800002510783b */ /* 0x000fe20000000200 */
[----:B------:R-:W-:-:S02]  /*133f0*/  I2FP.F32.S32 R164, R164 ;  /* 0x000000a400a47245 */ /* 0x000fc40000201400 */
[--C-:B------:R-:W-:Y:S01]  /*13400*/  IADD3 R191, PT, PT, R35, 0x178, -R36.reuse ;  /* 0x0000017823bf7810 */ /* 0x100fe20007ffe824 */
[----:B------:R-:W-:Y:S01]  /*13410*/  LDSM.16.M88.4 R48, [R37+0x1000] ;  /* 0x001000002530783b */ /* 0x000fe20000000200 */
[----:B------:R-:W-:Y:S02]  /*13420*/  IADD3 R159, PT, PT, R237, 0x178, -R36 ;  /* 0x00000178ed9f7810 */ /* 0x000fe40007ffe824 */
[----:B------:R-:W-:Y:S01]  /*13430*/  IABS R191, R191 ;  /* 0x000000bf00bf7213 */ /* 0x000fe20000000000 */
[----:B---3--:R3:W5:Y:S01]  /*13440*/  LDSM.16.M88.4 R4, [R8] ;  /* 0x000000000804783b */ /* 0x0087620000000200 */
[----:B------:R-:W-:Y:S01]  /*13450*/  IABS R159, R159 ;  /* 0x0000009f009f7213 */ /* 0x000fe20000000000 */
[----:B-1----:R-:W-:Y:S01]  /*13460*/  VIADD R9, R34, 0xfffffe20 ;  /* 0xfffffe2022097836 */ /* 0x002fe20000000000 */
[----:B------:R-:W-:Y:S01]  /*13470*/  I2FP.F32.S32 R191, R191 ;  /* 0x000000bf00bf7245 */ /* 0x000fe20000201400 */
[----:B------:R-:W0:Y:S01]  /*13480*/  LDGDEPBAR ;  /* 0x00000000000079af */ /* 0x000e220000000000 */
[----:B------:R-:W-:-:S02]  /*13490*/  I2FP.F32.S32 R159, R159 ;  /* 0x0000009f009f7245 */ /* 0x000fc40000201400 */
[C---:B------:R-:W-:Y:S02]  /*134a0*/  ISETP.GE.AND P5, PT, R9.reuse, R231, PT ;  /* 0x000000e70900720c */ /* 0x040fe40003fa6270 */
[----:B------:R-:W-:Y:S02]  /*134b0*/  ISETP.GE.AND P4, PT, R9, R236, PT ;  /* 0x000000ec0900720c */ /* 0x000fe40003f86270 */
[--C-:B------:R-:W-:Y:S02]  /*134c0*/  IADD3 R154, PT, PT, R237, 0x168, -R36.reuse ;  /* 0x00000168ed9a7810 */ /* 0x100fe40007ffe824 */
[----:B------:R-:W-:Y:S02]  /*134d0*/  IADD3 R199, PT, PT, R35, 0x158, -R36 ;  /* 0x0000015823c77810 */ /* 0x000fe40007ffe824 */
[----:B------:R-:W-:Y:S02]  /*134e0*/  IABS R154, R154 ;  /* 0x0000009a009a7213 */ /* 0x000fe40000000000 */
[----:B------:R-:W-:-:S02]  /*134f0*/  IABS R199, R199 ;  /* 0x000000c700c77213 */ /* 0x000fc40000000000 */
[----:B------:R-:W-:Y:S02]  /*13500*/  I2FP.F32.S32 R154, R154 ;  /* 0x0000009a009a7245 */ /* 0x000fe40000201400 */
[--C-:B------:R-:W-:Y:S01]  /*13510*/  IADD3 R120, PT, PT, R237, 0x158, -R36.reuse ;  /* 0x00000158ed787810 */ /* 0x100fe20007ffe824 */
[----:B--2---:R-:W-:Y:S03]  /*13520*/  HMMA.16816.F32.BF16 R28, R12, R24, RZ ;  /* 0x000000180c1c723c */ /* 0x004fe600000418ff */
[----:B---3--:R-:W-:Y:S02]  /*13530*/  IADD3 R8, PT, PT, R35, 0x1e0, -R36 ;  /* 0x000001e023087810 */ /* 0x008fe40007ffe824 */
[----:B------:R-:W-:Y:S02]  /*13540*/  I2FP.F32.S32 R199, R199 ;  /* 0x000000c700c77245 */ /* 0x000fe40000201400 */
[----:B------:R-:W-:-:S02]  /*13550*/  IABS R8, R8 ;  /* 0x0000000800087213 */ /* 0x000fc40000000000 */
[----:B------:R-:W-:Y:S01]  /*13560*/  IABS R120, R120 ;  /* 0x0000007800787213 */ /* 0x000fe20000000000 */
[C---:B----4-:R-:W-:Y:S01]  /*13570*/  HMMA.16816.F32.BF16 R20, R12.reuse, R40, RZ ;  /* 0x000000280c14723c */ /* 0x050fe200000418ff */
[----:B------:R-:W-:Y:S01]  /*13580*/  IADD3 R100, PT, PT, R237, 0x148, -R36 ;  /* 0x00000148ed647810 */ /* 0x000fe20007ffe824 */
[----:B------:R-:W-:Y:S01]  /*13590*/  IMAD.MOV.U32 R10, RZ, RZ, R8 ;  /* 0x000000ffff0a7224 */ /* 0x000fe200078e0008 */
[----:B------:R-:W-:Y:S02]  /*135a0*/  IADD3 R8, PT, PT, R35, 0x200, -R36 ;  /* 0x0000020023087810 */ /* 0x000fe40007ffe824 */
[----:B------:R-:W-:Y:S02]  /*135b0*/  I2FP.F32.S32 R120, R120 ;  /* 0x0000007800787245 */ /* 0x000fe40000201400 */
[----:B------:R-:W-:Y:S01]  /*135c0*/  I2FP.F32.S32 R10, R10 ;  /* 0x0000000a000a7245 */ /* 0x000fe20000201400 */
[----:B------:R-:W-:Y:S01]  /*135d0*/  HMMA.16816.F32.BF16 R40, R12, R42, RZ ;  /* 0x0000002a0c28723c */ /* 0x000fe200000418ff */
[----:B------:R-:W-:Y:S01]  /*135e0*/  IABS R9, R8 ;  /* 0x0000000800097213 */ /* 0x000fe20000000000 */
[----:B------:R-:W-:Y:S01]  /*135f0*/  VIADD R8, R34, 0xfffffe00 ;  /* 0xfffffe0022087836 */ /* 0x000fe20000000000 */
[----:B------:R-:W-:-:S02]  /*13600*/  IABS R100, R100 ;  /* 0x0000006400647213 */ /* 0x000fc40000000000 */
[----:B------:R-:W-:Y:S02]  /*13610*/  I2FP.F32.S32 R9, R9 ;  /* 0x0000000900097245 */ /* 0x000fe40000201400 */
[C---:B------:R-:W-:Y:S01]  /*13620*/  ISETP.GE.AND P3, PT, R8.reuse, R239, PT ;  /* 0x000000ef0800720c */ /* 0x040fe20003f66270 */
[----:B-----5:R-:W-:Y:S05]  /*13630*/  HMMA.16816.F32.BF16 R28, R4, R16, R28 ;  /* 0x00000010041c723c */ /* 0x020fea000004181c */
[C---:B------:R-:W-:Y:S02]  /*13640*/  ISETP.GE.AND P6, PT, R8.reuse, R238, PT ;  /* 0x000000ee0800720c */ /* 0x040fe40003fc6270 */
[----:B------:R-:W-:-:S02]  /*13650*/  ISETP.GE.AND P2, PT, R8, R231, PT ;  /* 0x000000e70800720c */ /* 0x000fc40003f46270 */
[--C-:B------:R-:W-:Y:S02]  /*13660*/  IADD3 R17, PT, PT, R237, 0x1ff, -R36.reuse ;  /* 0x000001ffed117810 */ /* 0x100fe40007ffe824 */
[----:B------:R-:W-:Y:S01]  /*13670*/  IADD3 R16, PT, PT, R35, 0x1ff, -R36 ;  /* 0x000001ff23107810 */ /* 0x000fe20007ffe824 */
[----:B------:R-:W-:Y:S03]  /*13680*/  HMMA.16816.F32.BF16 R20, R4, R48, R20 ;  /* 0x000000300414723c */ /* 0x000fe60000041814 */
[----:B------:R-:W-:Y:S02]  /*13690*/  IABS R17, R17 ;  /* 0x0000001100117213 */ /* 0x000fe40000000000 */
[----:B------:R-:W-:Y:S02]  /*136a0*/  IABS R16, R16 ;  /* 0x0000001000107213 */ /* 0x000fe40000000000 */
[----:B------:R-:W-:-:S02]  /*136b0*/  I2FP.F32.S32 R17, R17 ;  /* 0x0000001100117245 */ /* 0x000fc40000201400 */
[----:B------:R-:W-:Y:S01]  /*136c0*/  I2FP.F32.S32 R16, R16 ;  /* 0x0000001000107245 */ /* 0x000fe20000201400 */
[----:B------:R-:W-:Y:S01]  /*136d0*/  HMMA.16816.F32.BF16 R48, R4, R50, R40 ;  /* 0x000000320430723c */ /* 0x000fe20000041828 */
[----:B------:R-:W-:Y:S02]  /*136e0*/  LDSM.16.M88.4 R40, [R37+0x1400] ;  /* 0x001400002528783b */ /* 0x000fe40000000200 */
[----:B------:R-:W-:Y:S01]  /*136f0*/  I2FP.F32.S32 R100, R100 ;  /* 0x0000006400647245 */ /* 0x000fe20000201400 */
[----:B------:R-:W-:Y:S01]  /*13700*/  FFMA.FTZ R10, -R241, R10, R30 ;  /* 0x0000000af10a7223 */ /* 0x000fe2000001011e */
[--C-:B------:R-:W-:Y:S02]  /*13710*/  IADD3 R207, PT, PT, R35, 0x138, -R36.reuse ;  /* 0x0000013823cf7810 */ /* 0x100fe40007ffe824 */
[----:B------:R-:W-:Y:S02]  /*13720*/  IADD3 R89, PT, PT, R237, 0x138, -R36 ;  /* 0x00000138ed597810 */ /* 0x000fe40007ffe824 */
[----:B------:R-:W-:-:S02]  /*13730*/  FSEL R55, R10, -INF , P4 ;  /* 0xff8000000a377808 */ /* 0x000fc40002000000 */
[----:B------:R-:W-:Y:S01]  /*13740*/  ISETP.GE.AND P4, PT, R8, R236, PT ;  /* 0x000000ec0800720c */ /* 0x000fe20003f86270 */
[C---:B------:R-:W-:Y:S01]  /*13750*/  FFMA.FTZ R22, -R241.reuse, R9, R22 ;  /* 0x00000009f1167223 */ /* 0x040fe20000010116 */
[----:B------:R-:W-:Y:S01]  /*13760*/  FFMA.FTZ R123, -R241, R123, R20 ;  /* 0x0000007bf17b7223 */ /* 0x000fe20000010114 */
[----:B------:R-:W1:Y:S01]  /*13770*/  LDSM.16.M88.4 R8, [R38+0x1400] ;  /* 0x001400002608783b */ /* 0x000e620000000200 */
[----:B------:R-:W-:Y:S01]  /*13780*/  VIADD R20, R34, 0xfffffe01 ;  /* 0xfffffe0122147836 */ /* 0x000fe20000000000 */
[----:B------:R-:W-:Y:S01]  /*13790*/  FSEL R55, R55, -INF , !P5 ;  /* 0xff80000037377808 */ /* 0x000fe20006800000 */
[----:B------:R-:W-:Y:S01]  /*137a0*/  FFMA.FTZ R21, -R241, R17, R21 ;  /* 0x00000011f1157223 */ /* 0x000fe20000010115 */
[----:B------:R-:W-:Y:S01]  /*137b0*/  FSEL R123, R123, -INF , P3 ;  /* 0xff8000007b7b7808 */ /* 0x000fe20001800000 */
[----:B------:R-:W-:Y:S01]  /*137c0*/  FFMA.FTZ R23, -R241, R16, R23 ;  /* 0x00000010f1177223 */ /* 0x000fe20000010117 */
[----:B------:R-:W-:Y:S02]  /*137d0*/  ISETP.GE.AND P5, PT, R20, R239, PT ;  /* 0x000000ef1400720c */ /* 0x000fe40003fa6270 */
[----:B------:R-:W-:-:S02]  /*137e0*/  FSEL R123, R123, -INF , !P6 ;  /* 0xff8000007b7b7808 */ /* 0x000fc40007000000 */
[----:B------:R-:W-:Y:S02]  /*137f0*/  FSEL R64, R22, -INF , P4 ;  /* 0xff80000016407808 */ /* 0x000fe40002000000 */
[C---:B------:R-:W-:Y:S02]  /*13800*/  ISETP.GE.AND P3, PT, R20.reuse, R238, PT ;  /* 0x000000ee1400720c */ /* 0x040fe40003f66270 */
[C---:B------:R-:W-:Y:S02]  /*13810*/  ISETP.GE.AND P6, PT, R20.reuse, R231, PT ;  /* 0x000000e71400720c */ /* 0x040fe40003fc6270 */
[----:B------:R-:W-:Y:S01]  /*13820*/  ISETP.GE.AND P4, PT, R20, R236, PT ;  /* 0x000000ec1400720c */ /* 0x000fe20003f86270 */
[----:B------:R-:W-:Y:S01]  /*13830*/  VIADD R20, R34, 0xfffffe08 ;  /* 0xfffffe0822147836 */ /* 0x000fe20000000000 */
[----:B------:R-:W-:Y:S02]  /*13840*/  FSEL R122, R21, -INF , P5 ;  /* 0xff800000157a7808 */ /* 0x000fe40002800000 */
[----:B------:R-:W-:-:S02]  /*13850*/  IADD3 R16, PT, PT, R237, 0x1f8, -R36 ;  /* 0x000001f8ed107810 */ /* 0x000fc40007ffe824 */
[----:B------:R-:W-:Y:S02]  /*13860*/  FSEL R64, R64, -INF , !P2 ;  /* 0xff80000040407808 */ /* 0x000fe40005000000 */
[----:B------:R-:W-:Y:S02]  /*13870*/  FSEL R122, R122, -INF , !P3 ;  /* 0xff8000007a7a7808 */ /* 0x000fe40005800000 */
[----:B------:R-:W-:Y:S02]  /*13880*/  FSEL R63, R23, -INF , P4 ;  /* 0xff800000173f7808 */ /* 0x000fe40002000000 */
[C---:B------:R-:W-:Y:S02]  /*13890*/  ISETP.GE.AND P2, PT, R20.reuse, R239, PT ;  /* 0x000000ef1400720c */ /* 0x040fe40003f46270 */
[C---:B------:R-:W-:Y:S02]  /*138a0*/  ISETP.GE.AND P5, PT, R20.reuse, R238, PT ;  /* 0x000000ee1400720c */ /* 0x040fe40003fa6270 */
[----:B------:R-:W-:-:S02]  /*138b0*/  ISETP.GE.AND P3, PT, R20, R231, PT ;  /* 0x000000e71400720c */ /* 0x000fc40003f66270 */
[----:B------:R-:W-:Y:S02]  /*138c0*/  ISETP.GE.AND P4, PT, R20, R236, PT ;  /* 0x000000ec1400720c */ /* 0x000fe40003f86270 */
[--C-:B------:R-:W-:Y:S02]  /*138d0*/  IADD3 R17, PT, PT, R35, 0x1f8, -R36.reuse ;  /* 0x000001f823117810 */ /* 0x100fe40007ffe824 */
[----:B------:R-:W-:Y:S01]  /*138e0*/  IABS R16, R16 ;  /* 0x0000001000107213 */ /* 0x000fe20000000000 */
[----:B-1----:R-:W-:Y:S03]  /*138f0*/  HMMA.16816.F32.BF16 R20, R12, R8, RZ ;  /* 0x000000080c14723c */ /* 0x002fe600000418ff */
[----:B------:R-:W-:Y:S02]  /*13900*/  IADD3 R9, PT, PT, R237, 0x1f7, -R36 ;  /* 0x000001f7ed097810 */ /* 0x000fe40007ffe824 */
[----:B------:R-:W-:-:S02]  /*13910*/  IABS R17, R17 ;  /* 0x0000001100117213 */ /* 0x000fc40000000000 */
[----:B------:R-:W-:Y:S02]  /*13920*/  I2FP.F32.S32 R16, R16 ;  /* 0x0000001000107245 */ /* 0x000fe40000201400 */
[----:B------:R-:W-:Y:S02]  /*13930*/  IADD3 R8, PT, PT, R35, 0x1f7, -R36 ;  /* 0x000001f723087810 */ /* 0x000fe40007ffe824 */
[----:B------:R-:W-:Y:S01]  /*13940*/  IABS R9, R9 ;  /* 0x0000000900097213 */ /* 0x000fe20000000000 */
[C---:B------:R-:W-:Y:S01]  /*13950*/  FFMA.FTZ R48, -R241.reuse, R16, R48 ;  /* 0x00000010f1307223 */ /* 0x040fe20000010130 */
[----:B------:R-:W-:Y:S01]  /*13960*/  I2FP.F32.S32 R17, R17 ;  /* 0x0000001100117245 */ /* 0x000fe20000201400 */
[----:B------:R-:W-:Y:S01]  /*13970*/  VIADD R16, R34, 0xfffffe09 ;  /* 0xfffffe0922107836 */ /* 0x000fe20000000000 */
[----:B------:R-:W-:Y:S02]  /*13980*/  IABS R8, R8 ;  /* 0x0000000800087213 */ /* 0x000fe40000000000 */
[----:B------:R-:W-:Y:S01]  /*13990*/  I2FP.F32.S32 R9, R9 ;  /* 0x0000000900097245 */ /* 0x000fe20000201400 */
[----:B------:R-:W-:Y:S01]  /*139a0*/  FFMA.FTZ R50, -R241, R17, R50 ;  /* 0x00000011f1327223 */ /* 0x000fe20000010132 */
[----:B------:R-:W-:-:S02]  /*139b0*/  I2FP.F32.S32 R8, R8 ;  /* 0x0000000800087245 */ /* 0x000fc40000201400 */
[----:B------:R-:W-:Y:S01]  /*139c0*/  FSEL R63, R63, -INF , !P6 ;  /* 0xff8000003f3f7808 */ /* 0x000fe20007000000 */
[C---:B------:R-:W-:Y:S01]  /*139d0*/  FFMA.FTZ R49, -R241.reuse, R9, R49 ;  /* 0x00000009f1317223 */ /* 0x040fe20000010131 */
[----:B------:R-:W-:Y:S01]  /*139e0*/  ISETP.GE.AND P6, PT, R16, R239, PT ;  /* 0x000000ef1000720c */ /* 0x000fe20003fc6270 */
[----:B------:R-:W-:Y:S01]  /*139f0*/  FFMA.FTZ R8, -R241, R8, R51 ;  /* 0x00000008f1087223 */ /* 0x000fe20000010133 */
[----:B------:R-:W-:Y:S01]  /*13a00*/  FSEL R118, R48, -INF , P2 ;  /* 0xff80000030767808 */ /* 0x000fe20001000000 */
[----:B------:R-:W-:Y:S01]  /*13a10*/  VIADD R9, R34, 0xfffffe10 ;  /* 0xfffffe1022097836 */ /* 0x000fe20000000000 */
[----:B------:R-:W-:Y:S01]  /*13a20*/  FSEL R62, R50, -INF , P4 ;  /* 0xff800000323e7808 */ /* 0x000fe20002000000 */
[----:B------:R-:W-:Y:S05]  /*13a30*/  HMMA.16816.F32.BF16 R20, R4, R40, R20 ;  /* 0x000000280414723c */ /* 0x000fea0000041814 */
        /* <DEDUP_REMOVED lines=8> */
[C---:B------:R-:W-:Y:S02]  /*13ac0*/  ISETP.GE.AND P2, PT, R9.reuse, R231, PT ;  /* 0x000000e70900720c */ /* 0x040fe40003f46270 */
[----:B------:R-:W-:Y:S01]  /*13ad0*/  ISETP.GE.AND P4, PT, R9, R236, PT ;  /* 0x000000ec0900720c */ /* 0x000fe20003f86270 */
[----:B------:R-:W-:Y:S01]  /*13ae0*/  FFMA.FTZ R119, -R241, R119, R20 ;  /* 0x00000077f1777223 */ /* 0x000fe20000010114 */
[----:B------:R-:W-:Y:S03]  /*13af0*/  HMMA.16816.F32.BF16 R8, R12, R10, RZ ;  /* 0x0000000a0c08723c */ /* 0x000fe600000418ff */
[----:B------:R-:W-:Y:S01]  /*13b00*/  FSEL R118, R118, -INF , !P5 ;  /* 0xff80000076767808 */ /* 0x000fe20006800000 */
[----:B------:R-:W-:Y:S01]  /*13b10*/  VIADD R20, R34, 0xfffffe11 ;  /* 0xfffffe1122147836 */ /* 0x000fe20000000000 */
[----:B------:R-:W-:-:S02]  /*13b20*/  ISETP.GE.AND P5, PT, R16, R231, PT ;  /* 0x000000e71000720c */ /* 0x000fc40003fa6270 */
[--C-:B------:R-:W-:Y:S02]  /*13b30*/  IADD3 R16, PT, PT, R35, 0x1f0, -R36.reuse ;  /* 0x000001f023107810 */ /* 0x100fe40007ffe824 */
[----:B------:R-:W-:Y:S02]  /*13b40*/  IADD3 R17, PT, PT, R237, 0x1ef, -R36 ;  /* 0x000001efed117810 */ /* 0x000fe40007ffe824 */
[----:B------:R-:W-:Y:S02]  /*13b50*/  IABS R16, R16 ;  /* 0x0000001000107213 */ /* 0x000fe40000000000 */
[----:B------:R-:W-:Y:S02]  /*13b60*/  IABS R17, R17 ;  /* 0x0000001100117213 */ /* 0x000fe40000000000 */
[----:B------:R-:W-:Y:S02]  /*13b70*/  I2FP.F32.S32 R16, R16 ;  /* 0x0000001000107245 */ /* 0x000fe40000201400 */
[----:B------:R-:W-:-:S02]  /*13b80*/  I2FP.F32.S32 R17, R17 ;  /* 0x0000001100117245 */ /* 0x000fc40000201400 */
[----:B------:R-:W-:Y:S01]  /*13b90*/  FSEL R119, R119, -INF , P3 ;  /* 0xff80000077777808 */ /* 0x000fe20001800000 */
[----:B------:R-:W-:Y:S01]  /*13ba0*/  FFMA.FTZ R22, -R241, R16, R22 ;  /* 0x00000010f1167223 */ /* 0x000fe20000010116 */
[----:B------:R-:W-:Y:S01]  /*13bb0*/  FSEL R61, R61, -INF , !P5 ;  /* 0xff8000003d3d7808 */ /* 0x000fe20006800000 */
[----:B------:R-:W-:Y:S05]  /*13bc0*/  HMMA.16816.F32.BF16 R8, R4, R42, R8 ;  /* 0x0000002a0408723c */ /* 0x000fea0000041808 */
[----:B------:R-:W-:Y:S02]  /*13bd0*/  FSEL R119, R119, -INF , !P6 ;  /* 0xff80000077777808 */ /* 0x000fe40007000000 */
[----:B------:R-:W-:Y:S01]  /*13be0*/  FSEL R60, R22, -INF , P4 ;  /* 0xff800000163c7808 */ /* 0x000fe20002000000 */
[----:B------:R-:W-:Y:S01]  /*13bf0*/  FFMA.FTZ R22, -R241, R17, R21 ;  /* 0x00000011f1167223 */ /* 0x000fe20000010115 */
[--C-:B------:R-:W-:Y:S01]  /*13c00*/  IADD3 R21, PT, PT, R237, 0x1e8, -R36.reuse ;  /* 0x000001e8ed157810 */ /* 0x100fe20007ffe824 */
[----:B------:R-:W-:Y:S01]  /*13c10*/  VIADD R17, R34, 0xfffffe18 ;  /* 0xfffffe1822117836 */ /* 0x000fe20000000000 */
[----:B------:R-:W-:-:S02]  /*13c20*/  IADD3 R16, PT, PT, R35, 0x1ef, -R36 ;  /* 0x000001ef23107810 */ /* 0x000fc40007ffe824 */
[C---:B------:R-:W-:Y:S02]  /*13c30*/  ISETP.GE.AND P5, PT, R20.reuse, R239, PT ;  /* 0x000000ef1400720c */ /* 0x040fe40003fa6270 */
[C---:B------:R-:W-:Y:S02]  /*13c40*/  ISETP.GE.AND P3, PT, R20.reuse, R238, PT ;  /* 0x000000ee1400720c */ /* 0x040fe40003f66270 */
[C---:B------:R-:W-:Y:S02]  /*13c50*/  ISETP.GE.AND P6, PT, R20.reuse, R231, PT ;  /* 0x000000e71400720c */ /* 0x040fe40003fc6270 */
[----:B------:R-:W-:Y:S02]  /*13c60*/  ISETP.GE.AND P4, PT, R20, R236, PT ;  /* 0x000000ec1400720c */ /* 0x000fe40003f86270 */
[----:B------:R-:W-:Y:S02]  /*13c70*/  IADD3 R20, PT, PT, R35, 0x1e8, -R36 ;  /* 0x000001e823147810 */ /* 0x000fe40007ffe824 */
[----:B------:R-:W-:-:S02]  /*13c80*/  IABS R21, R21 ;  /* 0x0000001500157213 */ /* 0x000fc40000000000 */
[----:B------:R-:W-:Y:S02]  /*13c90*/  IABS R16, R16 ;  /* 0x0000001000107213 */ /* 0x000fe40000000000 */
[----:B------:R-:W-:Y:S02]  /*13ca0*/  IABS R20, R20 ;  /* 0x0000001400147213 */ /* 0x000fe40000000000 */
[----:B------:R-:W-:Y:S02]  /*13cb0*/  I2FP.F32.S32 R114, R21 ;  /* 0x0000001500727245 */ /* 0x000fe40000201400 */
[----:B------:R-:W-:Y:S02]  /*13cc0*/  I2FP.F32.S32 R16, R16 ;  /* 0x0000001000107245 */ /* 0x000fe40000201400 */
[----:B------:R-:W-:Y:S01]  /*13cd0*/  FSEL R22, R22, -INF , P5 ;  /* 0xff80000016167808 */ /* 0x000fe20002800000 */
[C---:B------:R-:W-:Y:S01]  /*13ce0*/  FFMA.FTZ R114, -R241.reuse, R114, R8 ;  /* 0x00000072f1727223 */ /* 0x040fe20000010108 */
[----:B------:R-:W-:Y:S01]  /*13cf0*/  I2FP.F32.S32 R57, R20 ;  /* 0x0000001400397245 */ /* 0x000fe20000201400 */
[----:B------:R-:W-:Y:S01]  /*13d00*/  FFMA.FTZ R16, -R241, R16, R23 ;  /* 0x00000010f1107223 */ /* 0x000fe20000010117 */
[----:B------:R-:W-:-:S02]  /*13d10*/  IADD3 R8, PT, PT, R237, 0x1e7, -R36 ;  /* 0x000001e7ed087810 */ /* 0x000fc40007ffe824 */
[----:B------:R-:W-:Y:S01]  /*13d20*/  FSEL R108, R22, -INF , !P3 ;  /* 0xff800000166c7808 */ /* 0x000fe20005800000 */
[----:B------:R-:W-:Y:S01]  /*13d30*/  FFMA.FTZ R57, -R241, R57, R10 ;  /* 0x00000039f1397223 */ /* 0x000fe2000001010a */
[----:B------:R-:W-:Y:S03]  /*13d40*/  HMMA.16816.F32.BF16 R20, R12, R26, RZ ;  /* 0x0000001a0c14723c */ /* 0x000fe600000418ff */
[----:B------:R-:W-:Y:S01]  /*13d50*/  IADD3 R10, PT, PT, R35, 0x1e7, -R36 ;  /* 0x000001e7230a7810 */ /* 0x000fe20007ffe824 */
[----:B------:R-:W1:Y:S01]  /*13d60*/  LDSM.16.M88.4 R24, [R38+0x1c00] ;  /* 0x001c00002618783b */ /* 0x000e620000000200 */
[----:B------:R-:W-:Y:S02]  /*13d70*/  IABS R8, R8 ;  /* 0x0000000800087213 */ /* 0x000fe40000000000 */
[----:B------:R-:W-:Y:S01]  /*13d80*/  FSEL R59, R16, -INF , P4 ;  /* 0xff800000103b7808 */ /* 0x000fe20002000000 */
[----:B------:R-:W-:Y:S01]  /*13d90*/  VIADD R16, R34, 0xfffffe19 ;  /* 0xfffffe1922107836 */ /* 0x000fe20000000000 */
[----:B------:R-:W-:-:S02]  /*13da0*/  IABS R10, R10 ;  /* 0x0000000a000a7213 */ /* 0x000fc40000000000 */
[----:B------:R-:W-:Y:S02]  /*13db0*/  I2FP.F32.S32 R8, R8 ;  /* 0x0000000800087245 */ /* 0x000fe40000201400 */
[----:B------:R-:W-:Y:S02]  /*13dc0*/  FSEL R60, R60, -INF , !P2 ;  /* 0xff8000003c3c7808 */ /* 0x000fe40005000000 */
[----:B------:R-:W-:Y:S01]  /*13dd0*/  I2FP.F32.S32 R10, R10 ;  /* 0x0000000a000a7245 */ /* 0x000fe20000201400 */
[----:B------:R-:W-:Y:S01]  /*13de0*/  FFMA.FTZ R9, -R241, R8, R9 ;  /* 0x00000008f1097223 */ /* 0x000fe20000010109 */
[CC--:B------:R-:W-:Y:S01]  /*13df0*/  ISETP.GE.AND P2, PT, R17.reuse, R239.reuse, PT ;  /* 0x000000ef1100720c */ /* 0x0c0fe20003f46270 */
[----:B------:R-:W-:Y:S01]  /*13e00*/  VIADD R8, R34, 0xfffffe21 ;  /* 0xfffffe2122087836 */ /* 0x000fe20000000000 */
[----:B------:R-:W-:Y:S01]  /*13e10*/  ISETP.GE.AND P4, PT, R17, R236, PT ;  /* 0x000000ec1100720c */ /* 0x000fe20003f86270 */
[----:B------:R-:W-:Y:S01]  /*13e20*/  FFMA.FTZ R11, -R241, R10, R11 ;  /* 0x0000000af10b7223 */ /* 0x000fe2000001010b */
[----:B------:R-:W-:Y:S01]  /*13e30*/  FSEL R59, R59, -INF , !P6 ;  /* 0xff8000003b3b7808 */ /* 0x000fe20007000000 */
[----:B------:R-:W-:Y:S05]  /*13e40*/  HMMA.16816.F32.BF16 R20, R4, R18, R20 ;  /* 0x000000120414723c */ /* 0x000fea0000041814 */
[----:B------:R-:W-:-:S02]  /*13e50*/  ISETP.GE.AND P6, PT, R16, R239, PT ;  /* 0x000000ef1000720c */ /* 0x000fc40003fc6270 */
[----:B------:R-:W-:Y:S02]  /*13e60*/  FSEL R114, R114, -INF , P2 ;  /* 0xff80000072727808 */ /* 0x000fe40001000000 */
[----:B------:R-:W-:Y:S02]  /*13e70*/  FSEL R57, R57, -INF , P4 ;  /* 0xff80000039397808 */ /* 0x000fe40002000000 */
[CC--:B------:R-:W-:Y:S02]  /*13e80*/  ISETP.GE.AND P5, PT, R17.reuse, R238.reuse, PT ;  /* 0x000000ee1100720c */ /* 0x0c0fe40003fa6270 */
[----:B------:R-:W-:Y:S02]  /*13e90*/  ISETP.GE.AND P3, PT, R17, R231, PT ;  /* 0x000000e71100720c */ /* 0x000fe40003f66270 */
[C---:B------:R-:W-:Y:S02]  /*13ea0*/  ISETP.GE.AND P2, PT, R16.reuse, R238, PT ;  /* 0x000000ee1000720c */ /* 0x040fe40003f46270 */
[----:B------:R-:W-:-:S02]  /*13eb0*/  ISETP.GE.AND P4, PT, R16, R236, PT ;  /* 0x000000ec1000720c */ /* 0x000fc40003f86270 */
[----:B------:R-:W-:Y:S02]  /*13ec0*/  FSEL R30, R9, -INF , P6 ;  /* 0xff800000091e7808 */ /* 0x000fe40003000000 */
[----:B------:R-:W-:Y:S02]  /*13ed0*/  IADD3 R17, PT, PT, R237, 0x1df, -R36 ;  /* 0x000001dfed117810 */ /* 0x000fe40007ffe824 */
[----:B------:R-:W-:Y:S01]  /*13ee0*/  FSEL R114, R114, -INF , !P5 ;  /* 0xff80000072727808 */ /* 0x000fe20006800000 */
[----:B------:R-:W-:Y:S01]  /*13ef0*/  FFMA.FTZ R54, -R241, R54, R22 ;  /* 0x00000036f1367223 */ /* 0x000fe20000010116 */
[----:B------:R-:W-:Y:S01]  /*13f00*/  FSEL R57, R57, -INF , !P3 ;  /* 0xff80000039397808 */ /* 0x000fe20005800000 */
[----:B------:R-:W-:Y:S01]  /*13f10*/  FFMA.FTZ R130, -R241, R130, R20 ;  /* 0x00000082f1827223 */ /* 0x000fe20000010114 */
[----:B------:R-:W-:Y:S02]  /*13f20*/  FSEL R30, R30, -INF , !P2 ;  /* 0xff8000001e1e7808 */ /* 0x000fe40005000000 */
[----:B------:R-:W-:-:S02]  /*13f30*/  FSEL R58, R11, -INF , P4 ;  /* 0xff8000000b3a7808 */ /* 0x000fc40002000000 */
[----:B------:R-:W-:Y:S02]  /*13f40*/  ISETP.GE.AND P5, PT, R16, R231, PT ;  /* 0x000000e71000720c */ /* 0x000fe40003fa6270 */
[C---:B------:R-:W-:Y:S02]  /*13f50*/  ISETP.GE.AND P3, PT, R8.reuse, R239, PT ;  /* 0x000000ef0800720c */ /* 0x040fe40003f66270 */
[C---:B------:R-:W-:Y:S02]  /*13f60*/  ISETP.GE.AND P6, PT, R8.reuse, R238, PT ;  /* 0x000000ee0800720c */ /* 0x040fe40003fc6270 */
[C---:B------:R-:W-:Y:S02]  /*13f70*/  ISETP.GE.AND P2, PT, R8.reuse, R231, PT ;  /* 0x000000e70800720c */ /* 0x040fe40003f46270 */
[----:B------:R-:W-:Y:S02]  /*13f80*/  ISETP.GE.AND P4, PT, R8, R236, PT ;  /* 0x000000ec0800720c */ /* 0x000fe40003f86270 */
[----:B------:R-:W-:Y:S01]  /*13f90*/  IADD3 R16, PT, PT, R35, 0x1df, -R36 ;  /* 0x000001df23107810 */ /* 0x000fe20007ffe824 */
[----:B------:R-:W2:Y:S01]  /*13fa0*/  LDSM.16.M88.4 R8, [R37+0x1c00] ;  /* 0x001c00002508783b */ /* 0x000ea20000000200 */
[----:B------:R-:W-:-:S02]  /*13fb0*/  IABS R17, R17 ;  /* 0x0000001100117213 */ /* 0x000fc40000000000 */
[----:B------:R-:W-:Y:S02]  /*13fc0*/  IABS R16, R16 ;  /* 0x0000001000107213 */ /* 0x000fe40000000000 */
[----:B------:R-:W-:Y:S02]  /*13fd0*/  I2FP.F32.S32 R17, R17 ;  /* 0x0000001100117245 */ /* 0x000fe40000201400 */
[----:B------:R-:W-:Y:S02]  /*13fe0*/  I2FP.F32.S32 R16, R16 ;  /* 0x0000001000107245 */ /* 0x000fe40000201400 */
[----:B------:R-:W-:Y:S01]  /*13ff0*/  FSEL R58, R58, -INF , !P5 ;  /* 0xff8000003a3a7808 */ /* 0x000fe20006800000 */
[C---:B------:R-:W-:Y:S01]  /*14000*/  FFMA.FTZ R29, -R241.reuse, R17, R29 ;  /* 0x00000011f11d7223 */ /* 0x040fe2000001011d */
[----:B------:R-:W-:Y:S02]  /*14010*/  VIADD R17, R34, 0xfffffe28 ;  /* 0xfffffe2822117836 */ /* 0x000fe40000000000 */
[----:B------:R-:W-:Y:S01]  /*14020*/  FFMA.FTZ R16, -R241, R16, R31 ;  /* 0x00000010f1107223 */ /* 0x000fe2000001011f */
[----:B------:R-:W-:-:S02]  /*14030*/  IADD3 R22, PT, PT, R237, 0x1d7, -R36 ;  /* 0x000001d7ed167810 */ /* 0x000fc40007ffe824 */
[----:B------:R-:W-:Y:S02]  /*14040*/  FSEL R29, R29, -INF , P3 ;  /* 0xff8000001d1d7808 */ /* 0x000fe40001800000 */
[----:B------:R-:W-:Y:S02]  /*14050*/  FSEL R56, R16, -INF , P4 ;  /* 0xff80000010387808 */ /* 0x000fe40002000000 */
[----:B------:R-:W-:Y:S02]  /*14060*/  FSEL R29, R29, -INF , !P6 ;  /* 0xff8000001d1d7808 */ /* 0x000fe40007000000 */
[C---:B------:R-:W-:Y:S02]  /*14070*/  ISETP.GE.AND P5, PT, R17.reuse, R239, PT ;  /* 0x000000ef1100720c */ /* 0x040fe40003fa6270 */
[C---:B------:R-:W-:Y:S02]  /*14080*/  ISETP.GE.AND P3, PT, R17.reuse, R238, PT ;  /* 0x000000ee1100720c */ /* 0x040fe40003f66270 */
[----:B------:R-:W-:-:S02]  /*14090*/  ISETP.GE.AND P6, PT, R17, R231, PT ;  /* 0x000000e71100720c */ /* 0x000fc40003fc6270 */
[----:B------:R-:W-:Y:S02]  /*140a0*/  ISETP.GE.AND P4, PT, R17, R236, PT ;  /* 0x000000ec1100720c */ /* 0x000fe40003f86270 */
[----:B-1----:R-:W-:Y:S03]  /*140b0*/  HMMA.16816.F32.BF16 R16, R12, R24, RZ ;  /* 0x000000180c10723c */ /* 0x002fe600000418ff */
[----:B------:R-:W-:Y:S01]  /*140c0*/  IABS R22, R22 ;  /* 0x0000001600167213 */ /* 0x000fe20000000000 */
[----:B------:R-:W-:Y:S01]  /*140d0*/  VIADD R24, R34, 0xfffffe29 ;  /* 0xfffffe2922187836 */ /* 0x000fe20000000000 */
[----:B------:R-:W-:Y:S02]  /*140e0*/  IADD3 R20, PT, PT, R35, 0x1d7, -R36 ;  /* 0x000001d723147810 */ /* 0x000fe40007ffe824 */
[----:B------:R-:W-:Y:S02]  /*140f0*/  I2FP.F32.S32 R22, R22 ;  /* 0x0000001600167245 */ /* 0x000fe40000201400 */
[----:B------:R-:W-:-:S02]  /*14100*/  IABS R20, R20 ;  /* 0x0000001400147213 */ /* 0x000fc40000000000 */
[----:B------:R-:W-:Y:S01]  /*14110*/  FSEL R56, R56, -INF , !P2 ;  /* 0xff80000038387808 */ /* 0x000fe20005000000 */
[----:B------:R-:W-:Y:S01]  /*14120*/  FFMA.FTZ R22, -R241, R22, R21 ;  /* 0x00000016f1167223 */ /* 0x000fe20000010115 */
[----:B------:R-:W-:Y:S02]  /*14130*/  I2FP.F32.S32 R20, R20 ;  /* 0x0000001400147245 */ /* 0x000fe40000201400 */
[----:B------:R-:W-:Y:S02]  /*14140*/  ISETP.GE.AND P2, PT, R24, R239, PT ;  /* 0x000000ef1800720c */ /* 0x000fe40003f46270 */
[----:B------:R-:W-:Y:S01]  /*14150*/  IADD3 R21, PT, PT, R237, 0x1d0, -R36 ;  /* 0x000001d0ed157810 */ /* 0x000fe20007ffe824 */
[----:B------:R-:W-:Y:S01]  /*14160*/  FFMA.FTZ R20, -R241, R20, R23 ;  /* 0x00000014f1147223 */ /* 0x000fe20000010117 */
[----:B------:R-:W-:Y:S02]  /*14170*/  FSEL R130, R130, -INF , P5 ;  /* 0xff80000082827808 */ /* 0x000fe40002800000 */
[----:B------:R-:W-:Y:S01]  /*14180*/  FSEL R54, R54, -INF , P4 ;  /* 0xff80000036367808 */ /* 0x000fe20002000000 */
[----:B--2---:R-:W-:Y:S05]  /*14190*/  HMMA.16816.F32.BF16 R16, R4, R8, R16 ;  /* 0x000000080410723c */ /* 0x004fea0000041810 */
[----:B------:R-:W-:Y:S01]  /*141a0*/  IABS R21, R21 ;  /* 0x0000001500157213 */ /* 0x000fe20000000000 */
[----:B------:R-:W-:Y:S01]  /*141b0*/  VIADD R8, R34, 0xfffffe30 ;  /* 0xfffffe3022087836 */ /* 0x000fe20000000000 */
[----:B------:R-:W-:-:S02]  /*141c0*/  FSEL R22, R22, -INF , P2 ;  /* 0xff80000016167808 */ /* 0x000fc40001000000 */
[C---:B------:R-:W-:Y:S02]  /*141d0*/  ISETP.GE.AND P5, PT, R24.reuse, R238, PT ;  /* 0x000000ee1800720c */ /* 0x040fe40003fa6270 */
[----:B------:R-:W-:Y:S02]  /*141e0*/  ISETP.GE.AND P4, PT, R24, R236, PT ;  /* 0x000000ec1800720c */ /* 0x000fe40003f86270 */
[----:B------:R-:W-:Y:S02]  /*141f0*/  FSEL R130, R130, -INF , !P3 ;  /* 0xff80000082827808 */ /* 0x000fe40005800000 */
[----:B------:R-:W-:Y:S02]  /*14200*/  ISETP.GE.AND P3, PT, R24, R231, PT ;  /* 0x000000e71800720c */ /* 0x000fe40003f66270 */
[----:B------:R-:W-:Y:S01]  /*14210*/  FSEL R183, R22, -INF , !P5 ;  /* 0xff80000016b77808 */ /* 0x000fe20006800000 */
[----:B------:R-:W-:Y:S03]  /*14220*/  HMMA.16816.F32.BF16 R24, R12, R26, RZ ;  /* 0x0000001a0c18723c */ /* 0x000fe600000418ff */
        /* <DEDUP_REMOVED lines=15> */
[----:B------:R-:W-:Y:S05]  /*14320*/  HMMA.16816.F32.BF16 R24, R4, R10, R24 ;  /* 0x0000000a0418723c */ /* 0x000fea0000041818 */
        /* <DEDUP_REMOVED lines=10> */
[----:B------:R-:W-:Y:S01]  /*143d0*/  IABS R18, R18 ;  /* 0x0000001200127213 */ /* 0x000fe20000000000 */
[----:B------:R-:W-:Y:S01]  /*143e0*/  FFMA.FTZ R179, -R241, R179, R24 ;  /* 0x000000b3f1b37223 */ /* 0x000fe20000010118 */
[----:B------:R-:W-:Y:S01]  /*143f0*/  IABS R16, R16 ;  /* 0x0000001000107213 */ /* 0x000fe20000000000 */
[----:B------:R-:W-:Y:S01]  /*14400*/  VIADD R24, R34, 0xfffffe39 ;  /* 0xfffffe3922187836 */ /* 0x000fe20000000000 */
[----:B------:R-:W-:Y:S02]  /*14410*/  I2FP.F32.S32 R18, R18 ;  /* 0x0000001200127245 */ /* 0x000fe40000201400 */
[----:B------:R-:W-:-:S02]  /*14420*/  I2FP.F32.S32 R16, R16 ;  /* 0x0000001000107245 */ /* 0x000fc40000201400 */
[----:B------:R-:W-:Y:S01]  /*14430*/  FSEL R52, R52, -INF , !P5 ;  /* 0xff80000034347808 */ /* 0x000fe20006800000 */
[C---:B------:R-:W-:Y:S01]  /*14440*/  FFMA.FTZ R18, -R241.reuse, R18, R17 ;  /* 0x00000012f1127223 */ /* 0x040fe20000010111 */
[----:B------:R-:W-:Y:S02]  /*14450*/  VIADD R17, R34, 0xfffffe38 ;  /* 0xfffffe3822117836 */ /* 0x000fe40000000000 */
[----:B------:R-:W-:Y:S01]  /*14460*/  FFMA.FTZ R16, -R241, R16, R19 ;  /* 0x00000010f1107223 */ /* 0x000fe20000010113 */
[----:B------:R-:W-:Y:S02]  /*14470*/  IADD3 R31, PT, PT, R35, 0x1c8, -R36 ;  /* 0x000001c8231f7810 */ /* 0x000fe40007ffe824 */
[----:B------:R-:W-:Y:S02]  /*14480*/  FSEL R180, R18, -INF , P3 ;  /* 0xff80000012b47808 */ /* 0x000fe40001800000 */
[----:B------:R-:W-:Y:S02]  /*14490*/  FSEL R51, R16, -INF , P4 ;  /* 0xff80000010337808 */ /* 0x000fe40002000000 */
[----:B------:R-:W-:-:S02]  /*144a0*/  FSEL R180, R180, -INF , !P6 ;  /* 0xff800000b4b47808 */ /* 0x000fc40007000000 */
[C---:B------:R-:W-:Y:S02]  /*144b0*/  ISETP.GE.AND P5, PT, R17.reuse, R239, PT ;  /* 0x000000ef1100720c */ /* 0x040fe40003fa6270 */
[C---:B------:R-:W-:Y:S02]  /*144c0*/  ISETP.GE.AND P3, PT, R17.reuse, R238, PT ;  /* 0x000000ee1100720c */ /* 0x040fe40003f66270 */
[C---:B------:R-:W-:Y:S02]  /*144d0*/  ISETP.GE.AND P6, PT, R17.reuse, R231, PT ;  /* 0x000000e71100720c */ /* 0x040fe40003fc6270 */
[----:B------:R-:W-:Y:S02]  /*144e0*/  ISETP.GE.AND P4, PT, R17, R236, PT ;  /* 0x000000ec1100720c */ /* 0x000fe40003f86270 */
[----:B-1----:R-:W-:Y:S03]  /*144f0*/  HMMA.16816.F32.BF16 R16, R12, R20, RZ ;  /* 0x000000140c10723c */ /* 0x002fe600000418ff */
[----:B------:R-:W-:-:S02]  /*14500*/  IADD3 R21, PT, PT, R237, 0x1c7, -R36 ;  /* 0x000001c7ed157810 */ /* 0x000fc40007ffe824 */
[----:B------:R-:W-:Y:S02]  /*14510*/  IABS R31, R31 ;  /* 0x0000001f001f7213 */ /* 0x000fe40000000000 */
[----:B------:R-:W-:Y:S02]  /*14520*/  IADD3 R20, PT, PT, R35, 0x1c7, -R36 ;  /* 0x000001c723147810 */ /* 0x000fe40007ffe824 */
[----:B------:R-:W-:Y:S02]  /*14530*/  IABS R21, R21 ;  /* 0x0000001500157213 */ /* 0x000fe40000000000 */
[----:B------:R-:W-:Y:S02]  /*14540*/  I2FP.F32.S32 R31, R31 ;  /* 0x0000001f001f7245 */ /* 0x000fe40000201400 */
[----:B------:R-:W-:Y:S02]  /*14550*/  IABS R20, R20 ;  /* 0x0000001400147213 */ /* 0x000fe40000000000 */
[----:B------:R-:W-:Y:S01]  /*14560*/  I2FP.F32.S32 R21, R21 ;  /* 0x0000001500157245 */ /* 0x000fe20000201400 */
[----:B------:R-:W-:Y:S01]  /*14570*/  FFMA.FTZ R26, -R241, R31, R26 ;  /* 0x0000001ff11a7223 */ /* 0x000fe2000001011a */
[----:B------:R-:W-:-:S02]  /*14580*/  I2FP.F32.S32 R20, R20 ;  /* 0x0000001400147245 */ /* 0x000fc40000201400 */
[----:B------:R-:W-:Y:S01]  /*14590*/  FSEL R51, R51, -INF , !P2 ;  /* 0xff80000033337808 */ /* 0x000fe20005000000 */
[----:B------:R-:W-:Y:S01]  /*145a0*/  FFMA.FTZ R25, -R241, R21, R25 ;  /* 0x00000015f1197223 */ /* 0x000fe20000010119 */
[----:B------:R-:W-:Y:S01]  /*145b0*/  ISETP.GE.AND P2, PT, R24, R239, PT ;  /* 0x000000ef1800720c */ /* 0x000fe20003f46270 */
[----:B--2---:R-:W-:Y:S05]  /*145c0*/  HMMA.16816.F32.BF16 R16, R4, R8, R16 ;  /* 0x000000080410723c */ /* 0x004fea0000041810 */
[----:B------:R-:W-:Y:S01]  /*145d0*/  IADD3 R21, PT, PT, R237, 0x1c0, -R36 ;  /* 0x000001c0ed157810 */ /* 0x000fe20007ffe824 */
[----:B------:R-:W-:Y:S01]  /*145e0*/  FFMA.FTZ R20, -R241, R20, R27 ;  /* 0x00000014f1147223 */ /* 0x000fe2000001011b */
[----:B------:R-:W-:Y:S01]  /*145f0*/  FSEL R50, R26, -INF , P4 ;  /* 0xff8000001a327808 */ /* 0x000fe20002000000 */
[----:B------:R-:W-:Y:S01]  /*14600*/  VIADD R8, R34, 0xfffffe40 ;  /* 0xfffffe4022087836 */ /* 0x000fe20000000000 */
[----:B------:R-:W-:-:S02]  /*14610*/  FSEL R179, R179, -INF , P5 ;  /* 0xff800000b3b37808 */ /* 0x000fc40002800000 */
[C---:B------:R-:W-:Y:S02]  /*14620*/  ISETP.GE.AND P4, PT, R24.reuse, R236, PT ;  /* 0x000000ec1800720c */ /* 0x040fe40003f86270 */
[----:B------:R-:W-:Y:S02]  /*14630*/  IABS R21, R21 ;  /* 0x0000001500157213 */ /* 0x000fe40000000000 */
[----:B------:R-:W-:Y:S02]  /*14640*/  FSEL R25, R25, -INF , P2 ;  /* 0xff80000019197808 */ /* 0x000fe40001000000 */
[----:B------:R-:W-:Y:S02]  /*14650*/  ISETP.GE.AND P5, PT, R24, R238, PT ;  /* 0x000000ee1800720c */ /* 0x000fe40003fa6270 */
[----:B------:R-:W-:Y:S02]  /*14660*/  FSEL R179, R179, -INF , !P3 ;  /* 0xff800000b3b37808 */ /* 0x000fe40005800000 */
[----:B------:R-:W-:-:S02]  /*14670*/  I2FP.F32.S32 R178, R21 ;  /* 0x0000001500b27245 */ /* 0x000fc40000201400 */
[----:B------:R-:W-:Y:S02]  /*14680*/  FSEL R31, R20, -INF , P4 ;  /* 0xff800000141f7808 */ /* 0x000fe40002000000 */
[----:B------:R-:W-:Y:S01]  /*14690*/  ISETP.GE.AND P3, PT, R24, R231, PT ;  /* 0x000000e71800720c */ /* 0x000fe20003f66270 */
[----:B------:R-:W-:Y:S03]  /*146a0*/  HMMA.16816.F32.BF16 R20, R12, R22, RZ ;  /* 0x000000160c14723c */ /* 0x000fe600000418ff */
[----:B------:R-:W-:Y:S01]  /*146b0*/  FSEL R129, R25, -INF , !P5 ;  /* 0xff80000019817808 */ /* 0x000fe20006800000 */
[----:B------:R-:W-:Y:S01]  /*146c0*/  FFMA.FTZ R178, -R241, R178, R16 ;  /* 0x000000b2f1b27223 */ /* 0x000fe20000010110 */
[----:B------:R-:W-:Y:S01]  /*146d0*/  IADD3 R9, PT, PT, R35, 0x1c0, -R36 ;  /* 0x000001c023097810 */ /* 0x000fe20007ffe824 */
[----:B------:R-:W1:Y:S01]  /*146e0*/  LDSM.16.M88.4 R24, [R38+0x2400] ;  /* 0x002400002618783b */ /* 0x000e620000000200 */
[----:B------:R-:W-:-:S02]  /*146f0*/  FSEL R50, R50, -INF , !P6 ;  /* 0xff80000032327808 */ /* 0x000fc40007000000 */
[----:B------:R-:W-:Y:S02]  /*14700*/  IABS R9, R9 ;  /* 0x0000000900097213 */ /* 0x000fe40000000000 */
[C---:B------:R-:W-:Y:S02]  /*14710*/  ISETP.GE.AND P6, PT, R8.reuse, R239, PT ;  /* 0x000000ef0800720c */ /* 0x040fe40003fc6270 */
[----:B------:R-:W-:Y:S02]  /*14720*/  I2FP.F32.S32 R66, R9 ;  /* 0x0000000900427245 */ /* 0x000fe40000201400 */
        /* <DEDUP_REMOVED lines=18> */
[C---:B------:R-:W-:Y:S01]  /*14850*/  FFMA.FTZ R68, -R241.reuse, R68, R22 ;  /* 0x00000044f1447223 */ /* 0x040fe20000010116 */
[----:B------:R-:W-:Y:S01]  /*14860*/  IABS R16, R16 ;  /* 0x0000001000107213 */ /* 0x000fe20000000000 */
[----:B------:R-:W-:Y:S01]  /*14870*/  FFMA.FTZ R176, -R241, R176, R20 ;  /* 0x000000b0f1b07223 */ /* 0x000fe20000010114 */
        /* <DEDUP_REMOVED lines=15> */
[----:B------:R-:W-:Y:S01]  /*14970*/  IABS R22, R22 ;  /* 0x0000001600167213 */ /* 0x000fe20000000000 */
[----:B------:R-:W-:Y:S01]  /*14980*/  VIADD R24, R34, 0xfffffe49 ;  /* 0xfffffe4922187836 */ /* 0x000fe20000000000 */
[----:B------:R-:W-:-:S02]  /*14990*/  IADD3 R20, PT, PT, R35, 0x1b7, -R36 ;  /* 0x000001b723147810 */ /* 0x000fc40007ffe824 */
[----:B------:R-:W-:Y:S02]  /*149a0*/  I2FP.F32.S32 R22, R22 ;  /* 0x0000001600167245 */ /* 0x000fe40000201400 */
[----:B------:R-:W-:Y:S02]  /*149b0*/  IABS R20, R20 ;  /* 0x0000001400147213 */ /* 0x000fe40000000000 */
[----:B------:R-:W-:Y:S01]  /*149c0*/  FSEL R67, R67, -INF , !P2 ;  /* 0xff80000043437808 */ /* 0x000fe20005000000 */
[----:B------:R-:W-:Y:S01]  /*149d0*/  FFMA.FTZ R22, -R241, R22, R21 ;  /* 0x00000016f1167223 */ /* 0x000fe20000010115 */
[----:B------:R-:W-:Y:S02]  /*149e0*/  I2FP.F32.S32 R20, R20 ;  /* 0x0000001400147245 */ /* 0x000fe40000201400 */
[----:B------:R-:W-:Y:S02]  /*149f0*/  ISETP.GE.AND P2, PT, R24, R239, PT ;  /* 0x000000ef1800720c */ /* 0x000fe40003f46270 */
[----:B------:R-:W-:Y:S01]  /*14a00*/  IADD3 R21, PT, PT, R237, 0x1b0, -R36 ;  /* 0x000001b0ed157810 */ /* 0x000fe20007ffe824 */
[----:B------:R-:W-:Y:S01]  /*14a10*/  FFMA.FTZ R20, -R241, R20, R23 ;  /* 0x00000014f1147223 */ /* 0x000fe20000010117 */
[----:B------:R-:W-:-:S02]  /*14a20*/  FSEL R176, R176, -INF , P5 ;  /* 0xff800000b0b07808 */ /* 0x000fc40002800000 */
[----:B------:R-:W-:Y:S01]  /*14a30*/  FSEL R68, R68, -INF , P4 ;  /* 0xff80000044447808 */ /* 0x000fe20002000000 */
[----:B--2---:R-:W-:Y:S05]  /*14a40*/  HMMA.16816.F32.BF16 R16, R4, R8, R16 ;  /* 0x000000080410723c */ /* 0x004fea0000041810 */
[----:B------:R-:W-:Y:S01]  /*14a50*/  IABS R21, R21 ;  /* 0x0000001500157213 */ /* 0x000fe20000000000 */
[----:B------:R-:W-:Y:S01]  /*14a60*/  VIADD R8, R34, 0xfffffe50 ;  /* 0xfffffe5022087836 */ /* 0x000fe20000000000 */
[----:B------:R-:W-:Y:S02]  /*14a70*/  FSEL R22, R22, -INF , P2 ;  /* 0xff80000016167808 */ /* 0x000fe40001000000 */
[----:B------:R-:W-:-:S02]  /*14a80*/  ISETP.GE.AND P5, PT, R24, R238, PT ;  /* 0x000000ee1800720c */ /* 0x000fc40003fa6270 */
        /* <DEDUP_REMOVED lines=34> */
[----:B------:R-:W-:Y:S01]  /*14cb0*/  VIADD R24, R34, 0xfffffe59 ;  /* 0xfffffe5922187836 */ /* 0x000fe20000000000 */
[----:B------:R-:W-:Y:S01]  /*14cc0*/  I2FP.F32.S32 R18, R18 ;  /* 0x0000001200127245 */ /* 0x000fe20000201400 */
[----:B------:R-:W-:Y:S01]  /*14cd0*/  FFMA.FTZ R26, -R241, R39, R26 ;  /* 0x00000027f11a7223 */ /* 0x000fe2000001011a */
        /* <DEDUP_REMOVED lines=15> */
[--C-:B------:R-:W-:Y:S02]  /*14dd0*/  IADD3 R20, PT, PT, R35, 0x1a7, -R36.reuse ;  /* 0x000001a723147810 */ /* 0x100fe40007ffe824 */
[----:B------:R-:W-:Y:S02]  /*14de0*/  IABS R21, R21 ;  /* 0x0000001500157213 */ /* 0x000fe40000000000 */
[----:B------:R-:W-:Y:S02]  /*14df0*/  IABS R20, R20 ;  /* 0x0000001400147213 */ /* 0x000fe40000000000 */
[----:B------:R-:W-:Y:S02]  /*14e00*/  I2FP.F32.S32 R21, R21 ;  /* 0x0000001500157245 */ /* 0x000fe40000201400 */
[----:B------:R-:W-:Y:S02]  /*14e10*/  I2FP.F32.S32 R20, R20 ;  /* 0x0000001400147245 */ /* 0x000fe40000201400 */
[----:B------:R-:W-:Y:S01]  /*14e20*/  FSEL R71, R71, -INF , !P2 ;  /* 0xff80000047477808 */ /* 0x000fe20005000000 */
[C---:B------:R-:W-:Y:S01]  /*14e30*/  FFMA.FTZ R25, -R241.reuse, R21, R25 ;  /* 0x00000015f1197223 */ /* 0x040fe20000010119 */
[----:B------:R-:W-:Y:S01]  /*14e40*/  ISETP.GE.AND P2, PT, R24, R239, PT ;  /* 0x000000ef1800720c */ /* 0x000fe20003f46270 */
[----:B------:R-:W-:Y:S01]  /*14e50*/  FFMA.FTZ R20, -R241, R20, R27 ;  /* 0x00000014f1147223 */ /* 0x000fe2000001011b */
[----:B------:R-:W-:-:S02]  /*14e60*/  IADD3 R21, PT, PT, R237, 0x1a0, -R36 ;  /* 0x000001a0ed157810 */ /* 0x000fc40007ffe824 */
[----:B------:R-:W-:Y:S01]  /*14e70*/  FSEL R72, R26, -INF , P4 ;  /* 0xff8000001a487808 */ /* 0x000fe20002000000 */
[----:B--2---:R-:W-:Y:S05]  /*14e80*/  HMMA.16816.F32.BF16 R16, R4, R8, R16 ;  /* 0x000000080410723c */ /* 0x004fea0000041810 */
[----:B------:R-:W-:Y:S01]  /*14e90*/  FSEL R172, R172, -INF , P5 ;  /* 0xff800000acac7808 */ /* 0x000fe20002800000 */
[----:B------:R-:W-:Y:S01]  /*14ea0*/  VIADD R8, R34, 0xfffffe60 ;  /* 0xfffffe6022087836 */ /* 0x000fe20000000000 */
[----:B------:R-:W-:Y:S02]  /*14eb0*/  ISETP.GE.AND P4, PT, R24, R236, PT ;  /* 0x000000ec1800720c */ /* 0x000fe40003f86270 */
[----:B------:R-:W-:-:S02]  /*14ec0*/  IABS R21, R21 ;  /* 0x0000001500157213 */ /* 0x000fc40000000000 */
[----:B------:R-:W-:Y:S02]  /*14ed0*/  FSEL R25, R25, -INF , P2 ;  /* 0xff80000019197808 */ /* 0x000fe40001000000 */
[----:B------:R-:W-:Y:S02]  /*14ee0*/  ISETP.GE.AND P5, PT, R24, R238, PT ;  /* 0x000000ee1800720c */ /* 0x000fe40003fa6270 */
[----:B------:R-:W-:Y:S02]  /*14ef0*/  FSEL R172, R172, -INF , !P3 ;  /* 0xff800000acac7808 */ /* 0x000fe40005800000 */
[----:B------:R-:W-:Y:S02]  /*14f00*/  I2FP.F32.S32 R170, R21 ;  /* 0x0000001500aa7245 */ /* 0x000fe40000201400 */
        /* <DEDUP_REMOVED lines=106> */
[----:B------:R-:W-:Y:S02]  /*155b0*/  IABS R39, R39 ;  /* 0x0000002700277213 */ /* 0x000fe40000000000 */
        /* <DEDUP_REMOVED lines=20> */
[----:B------:R-:W-:Y:S01]  /*15700*/  IADD3 R21, PT, PT, R237, 0x180, -R36 ;  /* 0x00000180ed157810 */ /* 0x000fe20007ffe824 */
[----:B--2---:R-:W-:Y:S05]  /*15710*/  HMMA.16816.F32.BF16 R16, R4, R8, R16 ;  /* 0x000000080410723c */ /* 0x004fea0000041810 */
        /* <DEDUP_REMOVED lines=74> */
[C---:B------:R-:W-:Y:S02]  /*15bc0*/  ISETP.GE.AND P4, PT, R24.reuse, R236, PT ;  /* 0x000000ec1800720c */ /* 0x040fe40003f86270 */
        /* <DEDUP_REMOVED lines=244> */
[----:B------:R-:W-:Y:S01]  /*16b10*/  IABS R207, R207 ;  /* 0x000000cf00cf7213 */ /* 0x000fe20000000000 */
[C---:B------:R-:W-:Y:S01]  /*16b20*/  FFMA.FTZ R18, -R241.reuse, R18, R17 ;  /* 0x00000012f1127223 */ /* 0x040fe20000010111 */
[----:B------:R-:W-:Y:S02]  /*16b30*/  VIADD R17, R34, 0xfffffec8 ;  /* 0xfffffec822117836 */ /* 0x000fe40000000000 */
[----:B------:R-:W-:Y:S01]  /*16b40*/  FFMA.FTZ R16, -R241, R16, R19 ;  /* 0x00000010f1107223 */ /* 0x000fe20000010113 */
[----:B------:R-:W-:Y:S02]  /*16b50*/  FSEL R205, R205, -INF , !P5 ;  /* 0xff800000cdcd7808 */ /* 0x000fe40006800000 */
[----:B------:R-:W-:Y:S02]  /*16b60*/  FSEL R93, R18, -INF , P3 ;  /* 0xff800000125d7808 */ /* 0x000fe40001800000 */
[----:B------:R-:W-:Y:S02]  /*16b70*/  FSEL R206, R16, -INF , P4 ;  /* 0xff80000010ce7808 */ /* 0x000fe40002000000 */
[----:B------:R-:W-:-:S02]  /*16b80*/  FSEL R93, R93, -INF , !P6 ;  /* 0xff8000005d5d7808 */ /* 0x000fc40007000000 */
[C---:B------:R-:W-:Y:S02]  /*16b90*/  ISETP.GE.AND P5, PT, R17.reuse, R239, PT ;  /* 0x000000ef1100720c */ /* 0x040fe40003fa6270 */
[C---:B------:R-:W-:Y:S02]  /*16ba0*/  ISETP.GE.AND P3, PT, R17.reuse, R238, PT ;  /* 0x000000ee1100720c */ /* 0x040fe40003f66270 */
[C---:B------:R-:W-:Y:S02]  /*16bb0*/  ISETP.GE.AND P6, PT, R17.reuse, R231, PT ;  /* 0x000000e71100720c */ /* 0x040fe40003fc6270 */
[----:B------:R-:W-:Y:S02]  /*16bc0*/  ISETP.GE.AND P4, PT, R17, R236, PT ;  /* 0x000000ec1100720c */ /* 0x000fe40003f86270 */
[----:B------:R-:W-:Y:S01]  /*16bd0*/  I2FP.F32.S32 R207, R207 ;  /* 0x000000cf00cf7245 */ /* 0x000fe20000201400 */
[----:B-1----:R-:W-:Y:S03]  /*16be0*/  HMMA.16816.F32.BF16 R16, R12, R24, RZ ;  /* 0x000000180c10723c */ /* 0x002fe600000418ff */
[----:B------:R-:W-:Y:S01]  /*16bf0*/  IABS R89, R89 ;  /* 0x0000005900597213 */ /* 0x000fe20000000000 */
[----:B------:R-:W-:Y:S01]  /*16c00*/  VIADD R24, R34, 0xfffffec9 ;  /* 0xfffffec922187836 */ /* 0x000fe20000000000 */
[----:B------:R-:W-:Y:S01]  /*16c10*/  FSEL R206, R206, -INF , !P2 ;  /* 0xff800000cece7808 */ /* 0x000fe20005000000 */
[----:B------:R-:W-:Y:S01]  /*16c20*/  FFMA.FTZ R207, -R241, R207, R22 ;  /* 0x000000cff1cf7223 */ /* 0x000fe20000010116 */
[----:B------:R-:W-:-:S02]  /*16c30*/  I2FP.F32.S32 R89, R89 ;  /* 0x0000005900597245 */ /* 0x000fc40000201400 */
[----:B------:R-:W-:Y:S02]  /*16c40*/  IADD3 R22, PT, PT, R237, 0x137, -R36 ;  /* 0x00000137ed167810 */ /* 0x000fe40007ffe824 */
[----:B------:R-:W-:Y:S01]  /*16c50*/  ISETP.GE.AND P2, PT, R24, R239, PT ;  /* 0x000000ef1800720c */ /* 0x000fe20003f46270 */
[----:B------:R-:W-:Y:S01]  /*16c60*/  FFMA.FTZ R89, -R241, R89, R20 ;  /* 0x00000059f1597223 */ /* 0x000fe20000010114 */
[----:B------:R-:W-:Y:S02]  /*16c70*/  IABS R22, R22 ;  /* 0x0000001600167213 */ /* 0x000fe40000000000 */
[----:B------:R-:W-:Y:S02]  /*16c80*/  IADD3 R20, PT, PT, R35, 0x137, -R36 ;  /* 0x0000013723147810 */ /* 0x000fe40007ffe824 */
[----:B------:R-:W-:Y:S02]  /*16c90*/  I2FP.F32.S32 R22, R22 ;  /* 0x0000001600167245 */ /* 0x000fe40000201400 */
[----:B------:R-:W-:-:S02]  /*16ca0*/  IABS R20, R20 ;  /* 0x0000001400147213 */ /* 0x000fc40000000000 */
[----:B------:R-:W-:Y:S01]  /*16cb0*/  FSEL R89, R89, -INF , P5 ;  /* 0xff80000059597808 */ /* 0x000fe20002800000 */
[----:B------:R-:W-:Y:S01]  /*16cc0*/  FFMA.FTZ R22, -R241, R22, R21 ;  /* 0x00000016f1167223 */ /* 0x000fe20000010115 */
[----:B------:R-:W-:Y:S01]  /*16cd0*/  I2FP.F32.S32 R20, R20 ;  /* 0x0000001400147245 */ /* 0x000fe20000201400 */
[----:B--2---:R-:W-:Y:S05]  /*16ce0*/  HMMA.16816.F32.BF16 R16, R4, R8, R16 ;  /* 0x000000080410723c */ /* 0x004fea0000041810 */
[----:B------:R-:W-:Y:S01]  /*16cf0*/  IADD3 R21, PT, PT, R237, 0x130, -R36 ;  /* 0x00000130ed157810 */ /* 0x000fe20007ffe824 */
[----:B------:R-:W-:Y:S01]  /*16d00*/  VIADD R8, R34, 0xfffffed0 ;  /* 0xfffffed022087836 */ /* 0x000fe20000000000 */
[----:B------:R-:W-:Y:S01]  /*16d10*/  FSEL R207, R207, -INF , P4 ;  /* 0xff800000cfcf7808 */ /* 0x000fe20002000000 */
[----:B------:R-:W-:Y:S01]  /*16d20*/  FFMA.FTZ R20, -R241, R20, R23 ;  /* 0x00000014f1147223 */ /* 0x000fe20000010117 */
[----:B------:R-:W-:-:S02]  /*16d30*/  IABS R21, R21 ;  /* 0x0000001500157213 */ /* 0x000fc40000000000 */
[----:B------:R-:W-:Y:S02]  /*16d40*/  FSEL R22, R22, -INF , P2 ;  /* 0xff80000016167808 */ /* 0x000fe40001000000 */
[C---:B------:R-:W-:Y:S02]  /*16d50*/  ISETP.GE.AND P5, PT, R24.reuse, R238, PT ;  /* 0x000000ee1800720c */ /* 0x040fe40003fa6270 */
        /* <DEDUP_REMOVED lines=50> */
[--C-:B------:R-:W-:Y:S02]  /*17080*/  IADD3 R21, PT, PT, R237, 0x127, -R36.reuse ;  /* 0x00000127ed157810 */ /* 0x100fe40007ffe824 */
[----:B------:R-:W-:Y:S02]  /*17090*/  IABS R39, R39 ;  /* 0x0000002700277213 */ /* 0x000fe40000000000 */
[----:B------:R-:W-:Y:S02]  /*170a0*/  I2FP.F32.S32 R47, R47 ;  /* 0x0000002f002f7245 */ /* 0x000fe40000201400 */
[----:B------:R-:W-:Y:S02]  /*170b0*/  IADD3 R20, PT, PT, R35, 0x127, -R36 ;  /* 0x0000012723147810 */ /* 0x000fe40007ffe824 */
[----:B------:R-:W-:Y:S01]  /*170c0*/  IABS R21, R21 ;  /* 0x0000001500157213 */ /* 0x000fe20000000000 */
[----:B------:R-:W-:Y:S01]  /*170d0*/  FFMA.FTZ R47, -R241, R47, R24 ;  /* 0x0000002ff12f7223 */ /* 0x000fe20000010118 */
[----:B------:R-:W-:Y:S01]  /*170e0*/  I2FP.F32.S32 R39, R39 ;  /* 0x0000002700277245 */ /* 0x000fe20000201400 */
[----:B------:R-:W-:Y:S01]  /*170f0*/  VIADD R24, R34, 0xfffffed9 ;  /* 0xfffffed922187836 */ /* 0x000fe20000000000 */
[----:B------:R-:W-:-:S02]  /*17100*/  IABS R20, R20 ;  /* 0x0000001400147213 */ /* 0x000fc40000000000 */
[----:B------:R-:W-:Y:S01]  /*17110*/  I2FP.F32.S32 R21, R21 ;  /* 0x0000001500157245 */ /* 0x000fe20000201400 */
[----:B------:R-:W-:Y:S01]  /*17120*/  FFMA.FTZ R26, -R241, R39, R26 ;  /* 0x00000027f11a7223 */ /* 0x000fe2000001011a */
[----:B------:R-:W-:Y:S01]  /*17130*/  I2FP.F32.S32 R20, R20 ;  /* 0x0000001400147245 */ /* 0x000fe20000201400 */
[----:B--2---:R-:W-:Y:S05]  /*17140*/  HMMA.16816.F32.BF16 R16, R4, R8, R16 ;  /* 0x000000080410723c */ /* 0x004fea0000041810 */
[----:B------:R-:W-:Y:S01]  /*17150*/  FSEL R185, R185, -INF , !P2 ;  /* 0xff800000b9b97808 */ /* 0x000fe20005000000 */
[----:B------:R-:W-:Y:S01]  /*17160*/  FFMA.FTZ R25, -R241, R21, R25 ;  /* 0x00000015f1197223 */ /* 0x000fe20000010119 */
[--C-:B------:R-:W-:Y:S01]  /*17170*/  IADD3 R8, PT, PT, R35, 0x120, -R36.reuse ;  /* 0x0000012023087810 */ /* 0x100fe20007ffe824 */
[----:B------:R-:W-:Y:S01]  /*17180*/  FFMA.FTZ R20, -R241, R20, R27 ;  /* 0x00000014f1147223 */ /* 0x000fe2000001011b */
[----:B------:R-:W-:Y:S01]  /*17190*/  ISETP.GE.AND P2, PT, R24, R239, PT ;  /* 0x000000ef1800720c */ /* 0x000fe20003f46270 */
[----:B------:R-:W-:Y:S01]  /*171a0*/  VIADD R9, R34, 0xfffffee0 ;  /* 0xfffffee022097836 */ /* 0x000fe20000000000 */
[----:B------:R-:W-:-:S02]  /*171b0*/  IADD3 R21, PT, PT, R237, 0x120, -R36 ;  /* 0x00000120ed157810 */ /* 0x000fc40007ffe824 */
[----:B------:R-:W-:Y:S02]  /*171c0*/  FSEL R184, R26, -INF , P4 ;  /* 0xff8000001ab87808 */ /* 0x000fe40002000000 */
[----:B------:R-:W-:Y:S02]  /*171d0*/  IABS R8, R8 ;  /* 0x0000000800087213 */ /* 0x000fe40000000000 */
[----:B------:R-:W-:Y:S02]  /*171e0*/  FSEL R47, R47, -INF , P5 ;  /* 0xff8000002f2f7808 */ /* 0x000fe40002800000 */
[----:B------:R-:W-:Y:S02]  /*171f0*/  ISETP.GE.AND P4, PT, R24, R236, PT ;  /* 0x000000ec1800720c */ /* 0x000fe40003f86270 */
[----:B------:R-:W-:Y:S02]  /*17200*/  IABS R21, R21 ;  /* 0x0000001500157213 */ /* 0x000fe40000000000 */
[----:B------:R-:W-:-:S02]  /*17210*/  FSEL R25, R25, -INF , P2 ;  /* 0xff80000019197808 */ /* 0x000fc40001000000 */
[----:B------:R-:W-:Y:S02]  /*17220*/  ISETP.GE.AND P5, PT, R24, R238, PT ;  /* 0x000000ee1800720c */ /* 0x000fe40003fa6270 */
[----:B------:R-:W-:Y:S02]  /*17230*/  I2FP.F32.S32 R162, R8 ;  /* 0x0000000800a27245 */ /* 0x000fe40000201400 */
[----:B------:R-:W-:Y:S02]  /*17240*/  FSEL R47, R47, -INF , !P3 ;  /* 0xff8000002f2f7808 */ /* 0x000fe40005800000 */
[----:B------:R-:W-:Y:S01]  /*17250*/  I2FP.F32.S32 R8, R21 ;  /* 0x0000001500087245 */ /* 0x000fe20000201400 */
[----:B------:R-:W-:Y:S01]  /*17260*/  FFMA.FTZ R162, -R241, R162, R18 ;  /* 0x000000a2f1a27223 */ /* 0x000fe20000010112 */
[----:B------:R-:W-:Y:S02]  /*17270*/  FSEL R182, R20, -INF , P4 ;  /* 0xff80000014b67808 */ /* 0x000fe40002000000 */
[----:B------:R-:W-:Y:S01]  /*17280*/  ISETP.GE.AND P3, PT, R24, R231, PT ;  /* 0x000000e71800720c */ /* 0x000fe20003f66270 */
[----:B------:R-:W-:Y:S03]  /*17290*/  HMMA.16816.F32.BF16 R20, R12, R22, RZ ;  /* 0x000000160c14723c */ /* 0x000fe600000418ff */
[----:B------:R-:W-:Y:S01]  /*172a0*/  FSEL R46, R25, -INF , !P5 ;  /* 0xff800000192e7808 */ /* 0x000fe20006800000 */
[----:B------:R-:W-:Y:S01]  /*172b0*/  FFMA.FTZ R45, -R241, R8, R16 ;  /* 0x00000008f12d7223 */ /* 0x000fe20000010110 */
[----:B------:R-:W1:Y:S01]  /*172c0*/  LDSM.16.M88.4 R24, [R38+0x4c00] ;  /* 0x004c00002618783b */ /* 0x000e620000000200 */
[----:B------:R-:W-:Y:S01]  /*172d0*/  FSEL R184, R184, -INF , !P6 ;  /* 0xff800000b8b87808 */ /* 0x000fe20007000000 */
[----:B------:R-:W-:Y:S01]  /*172e0*/  VIADD R8, R34, 0xfffffee1 ;  /* 0xfffffee122087836 */ /* 0x000fe20000000000 */
[----:B------:R-:W-:-:S02]  /*172f0*/  ISETP.GE.AND P6, PT, R9, R239, PT ;  /* 0x000000ef0900720c */ /* 0x000fc40003fc6270 */
[C---:B------:R-:W-:Y:S02]  /*17300*/  ISETP.GE.AND P2, PT, R9.reuse, R238, PT ;  /* 0x000000ee0900720c */ /* 0x040fe40003f46270 */
[----:B------:R-:W-:Y:S02]  /*17310*/  ISETP.GE.AND P4, PT, R9, R236, PT ;  /* 0x000000ec0900720c */ /* 0x000fe40003f86270 */
[----:B------:R-:W-:Y:S02]  /*17320*/  FSEL R45, R45, -INF , P6 ;  /* 0xff8000002d2d7808 */ /* 0x000fe40003000000 */
[----:B------:R-:W-:Y:S02]  /*17330*/  IADD3 R18, PT, PT, R237, 0x11f, -R36 ;  /* 0x0000011fed127810 */ /* 0x000fe40007ffe824 */
[----:B------:R-:W-:Y:S02]  /*17340*/  FSEL R182, R182, -INF , !P3 ;  /* 0xff800000b6b67808 */ /* 0x000fe40005800000 */
[----:B------:R-:W-:-:S02]  /*17350*/  FSEL R45, R45, -INF , !P2 ;  /* 0xff8000002d2d7808 */ /* 0x000fc40005000000 */
[----:B------:R-:W-:Y:S01]  /*17360*/  FSEL R162, R162, -INF , P4 ;  /* 0xff800000a2a27808 */ /* 0x000fe20002000000 */
[----:B------:R-:W-:Y:S05]  /*17370*/  HMMA.16816.F32.BF16 R20, R4, R10, R20 ;  /* 0x0000000a0414723c */ /* 0x000fea0000041814 */
[----:B------:R-:W-:Y:S02]  /*17380*/  ISETP.GE.AND P5, PT, R9, R231, PT ;  /* 0x000000e70900720c */ /* 0x000fe40003fa6270 */
        /* <DEDUP_REMOVED lines=18> */
[----:B------:R-:W-:Y:S01]  /*174b0*/  FSEL R43, R43, -INF , !P6 ;  /* 0xff8000002b2b7808 */ /* 0x000fe20007000000 */
[----:B------:R-:W-:Y:S01]  /*174c0*/  BAR.SYNC.DEFER_BLOCKING 0x0 ;  /* 0x0000000000007b1d */ /* 0x000fe20000010000 */
[C---:B------:R-:W-:Y:S02]  /*174d0*/  ISETP.GE.AND P5, PT, R17.reuse, R239, PT ;  /* 0x000000ef1100720c */ /* 0x040fe40003fa6270 */
[C---:B------:R-:W-:Y:S02]  /*174e0*/  ISETP.GE.AND P3, PT, R17.reuse, R238, PT ;  /* 0x000000ee1100720c */ /* 0x040fe40003f66270 */
[----:B------:R-:W-:-:S02]  /*174f0*/  ISETP.GE.AND P6, PT, R17, R231, PT ;  /* 0x000000e71100720c */ /* 0x000fc40003fc6270 */
[----:B------:R-:W-:Y:S02]  /*17500*/  ISETP.GE.AND P4, PT, R17, R236, PT ;  /* 0x000000ec1100720c */ /* 0x000fe40003f86270 */
[C---:B-1----:R-:W-:Y:S03]  /*17510*/  HMMA.16816.F32.BF16 R16, R12.reuse, R24, RZ ;  /* 0x000000180c10723c */ /* 0x042fe600000418ff */
[----:B------:R-:W-:Y:S01]  /*17520*/  IADD3 R151, PT, PT, R35, 0x118, -R36 ;  /* 0x0000011823977810 */ /* 0x000fe20007ffe824 */
[----:B------:R-:W-:Y:S01]  /*17530*/  VIADD R24, R34, 0xfffffee9 ;  /* 0xfffffee922187836 */ /* 0x000fe20000000000 */
[----:B------:R-:W-:Y:S02]  /*17540*/  IABS R42, R42 ;  /* 0x0000002a002a7213 */ /* 0x000fe40000000000 */
[----:B------:R-:W-:Y:S02]  /*17550*/  IABS R151, R151 ;  /* 0x0000009700977213 */ /* 0x000fe40000000000 */
[----:B------:R-:W-:Y:S01]  /*17560*/  I2FP.F32.S32 R42, R42 ;  /* 0x0000002a002a7245 */ /* 0x000fe20000201400 */
[----:B------:R-:W-:Y:S01]  /*17570*/  HMMA.16816.F32.BF16 R12, R12, R26, RZ ;  /* 0x0000001a0c0c723c */ /* 0x000fe200000418ff */
[----:B------:R-:W-:-:S02]  /*17580*/  I2FP.F32.S32 R151, R151 ;  /* 0x0000009700977245 */ /* 0x000fc40000201400 */
[----:B------:R-:W-:Y:S01]  /*17590*/  FSEL R157, R157, -INF , !P2 ;  /* 0xff8000009d9d7808 */ /* 0x000fe20005000000 */
[----:B------:R-:W-:Y:S01]  /*175a0*/  FFMA.FTZ R42, -R241, R42, R20 ;  /* 0x0000002af12a7223 */ /* 0x000fe20000010114 */
[----:B------:R-:W-:Y:S01]  /*175b0*/  IADD3 R20, PT, PT, R35, 0x117, -R36 ;  /* 0x0000011723147810 */ /* 0x000fe20007ffe824 */
[----:B------:R-:W-:Y:S01]  /*175c0*/  FFMA.FTZ R151, -R241, R151, R22 ;  /* 0x00000097f1977223 */ /* 0x000fe20000010116 */
[C-C-:B------:R-:W-:Y:S02]  /*175d0*/  IADD3 R22, PT, PT, R237.reuse, 0x117, -R36.reuse ;  /* 0x00000117ed167810 */ /* 0x140fe40007ffe824 */
[----:B------:R-:W-:Y:S02]  /*175e0*/  IABS R20, R20 ;  /* 0x0000001400147213 */ /* 0x000fe40000000000 */
[----:B------:R-:W-:Y:S01]  /*175f0*/  IABS R22, R22 ;  /* 0x0000001600167213 */ /* 0x000fe20000000000 */
[----:B--2---:R-:W-:Y:S05]  /*17600*/  HMMA.16816.F32.BF16 R16, R4, R8, R16 ;  /* 0x000000080410723c */ /* 0x004fea0000041810 */
[----:B------:R-:W-:-:S02]  /*17610*/  IADD3 R9, PT, PT, R237, 0x110, -R36 ;  /* 0x00000110ed097810 */ /* 0x000fc40007ffe824 */
[----:B------:R-:W-:Y:S02]  /*17620*/  IADD3 R8, PT, PT, R35, 0x110, -R36 ;  /* 0x0000011023087810 */ /* 0x000fe40007ffe824 */
[----:B------:R-:W-:Y:S02]  /*17630*/  IABS R9, R9 ;  /* 0x0000000900097213 */ /* 0x000fe40000000000 */
[----:B------:R-:W-:Y:S01]  /*17640*/  IABS R8, R8 ;  /* 0x0000000800087213 */ /* 0x000fe20000000000 */
[----:B------:R-:W-:Y:S03]  /*17650*/  HMMA.16816.F32.BF16 R12, R4, R10, R12 ;  /* 0x0000000a040c723c */ /* 0x000fe6000004180c */
[----:B------:R-:W-:Y:S01]  /*17660*/  I2FP.F32.S32 R9, R9 ;  /* 0x0000000900097245 */ /* 0x000fe20000201400 */
[----:B------:R-:W-:Y:S01]  /*17670*/  VIADD R5, R34, 0xfffffef8 ;  /* 0xfffffef822057836 */ /* 0x000fe20000000000 */
[----:B------:R-:W-:-:S02]  /*17680*/  I2FP.F32.S32 R8, R8 ;  /* 0x0000000800087245 */ /* 0x000fc40000201400 */
[----:B------:R-:W-:Y:S02]  /*17690*/  I2FP.F32.S32 R20, R20 ;  /* 0x0000001400147245 */ /* 0x000fe40000201400 */
[----:B------:R-:W-:Y:S02]  /*176a0*/  I2FP.F32.S32 R22, R22 ;  /* 0x0000001600167245 */ /* 0x000fe40000201400 */
[----:B------:R-:W-:Y:S01]  /*176b0*/  FSEL R42, R42, -INF , P5 ;  /* 0xff8000002a2a7808 */ /* 0x000fe20002800000 */
[C---:B------:R-:W-:Y:S01]  /*176c0*/  FFMA.FTZ R20, -R241.reuse, R20, R23 ;  /* 0x00000014f1147223 */ /* 0x040fe20000010117 */
[----:B------:R-:W-:Y:S01]  /*176d0*/  FFMA.FTZ R40, -R241, R9, R16 ;  /* 0x00000009f1287223 */ /* 0x000fe20000010110 */
[----:B------:R-:W-:Y:S01]  /*176e0*/  IADD3 R9, PT, PT, R237, 0x10f, -R36 ;  /* 0x0000010fed097810 */ /* 0x000fe20007ffe824 */
[----:B------:R-:W-:Y:S01]  /*176f0*/  FFMA.FTZ R18, -R241, R8, R18 ;  /* 0x00000008f1127223 */ /* 0x000fe20000010112 */
[----:B------:R-:W-:Y:S01]  /*17700*/  FSEL R151, R151, -INF , P4 ;  /* 0xff80000097977808 */ /* 0x000fe20002000000 */
[----:B------:R-:W-:Y:S01]  /*17710*/  FFMA.FTZ R22, -R241, R22, R21 ;  /* 0x00000016f1167223 */ /* 0x000fe20000010115 */
[----:B------:R-:W-:Y:S01]  /*17720*/  IADD3 R8, PT, PT, R35, 0x10f, -R36 ;  /* 0x0000010f23087810 */ /* 0x000fe20007ffe824 */
[C---:B------:R-:W-:Y:S01]  /*17730*/  VIADD R21, R34.reuse, 0xfffffef0 ;  /* 0xfffffef022157836 */ /* 0x040fe20000000000 */
[----:B------:R-:W-:Y:S01]  /*17740*/  IABS R9, R9 ;  /* 0x0000000900097213 */ /* 0x000fe20000000000 */
[----:B------:R-:W-:Y:S01]  /*17750*/  VIADD R16, R34, 0xfffffef1 ;  /* 0xfffffef122107836 */ /* 0x000fe20000000000 */
[----:B------:R-:W-:-:S02]  /*17760*/  ISETP.GE.AND P4, PT, R24, R236, PT ;  /* 0x000000ec1800720c */ /* 0x000fc40003f86270 */
[----:B------:R-:W-:Y:S02]  /*17770*/  FSEL R42, R42, -INF , !P3 ;  /* 0xff8000002a2a7808 */ /* 0x000fe40005800000 */
[----:B------:R-:W-:Y:S02]  /*17780*/  IABS R8, R8 ;  /* 0x0000000800087213 */ /* 0x000fe40000000000 */
[----:B------:R-:W-:Y:S02]  /*17790*/  I2FP.F32.S32 R9, R9 ;  /* 0x0000000900097245 */ /* 0x000fe40000201400 */
[C---:B------:R-:W-:Y:S02]  /*177a0*/  ISETP.GE.AND P2, PT, R24.reuse, R239, PT ;  /* 0x000000ef1800720c */ /* 0x040fe40003f46270 */
[----:B------:R-:W-:Y:S01]  /*177b0*/  ISETP.GE.AND P3, PT, R24, R231, PT ;  /* 0x000000e71800720c */ /* 0x000fe20003f66270 */
[----:B------:R-:W-:Y:S01]  /*177c0*/  FFMA.FTZ R9, -R241, R9, R17 ;  /* 0x00000009f1097223 */ /* 0x000fe20000010111 */
[----:B------:R-:W-:-:S02]  /*177d0*/  FSEL R110, R20, -INF , P4 ;  /* 0xff800000146e7808 */ /* 0x000fc40002000000 */
[----:B------:R-:W-:Y:S02]  /*177e0*/  IADD3 R4, PT, PT, R35, 0x108, -R36 ;  /* 0x0000010823047810 */ /* 0x000fe40007ffe824 */
[----:B------:R-:W-:Y:S02]  /*177f0*/  FSEL R151, R151, -INF , !P6 ;  /* 0xff80000097977808 */ /* 0x000fe40007000000 */
[----:B------:R-:W-:Y:S02]  /*17800*/  I2FP.F32.S32 R8, R8 ;  /* 0x0000000800087245 */ /* 0x000fe40000201400 */
[----:B------:R-:W-:Y:S02]  /*17810*/  ISETP.GE.AND P5, PT, R24, R238, PT ;  /* 0x000000ee1800720c */ /* 0x000fe40003fa6270 */
[----:B------:R-:W-:Y:S01]  /*17820*/  ISETP.GE.AND P6, PT, R21, R239, PT ;  /* 0x000000ef1500720c */ /* 0x000fe20003fc6270 */
[----:B------:R-:W-:Y:S01]  /*17830*/  FFMA.FTZ R8, -R241, R8, R19 ;  /* 0x00000008f1087223 */ /* 0x000fe20000010113 */
[----:B------:R-:W-:-:S02]  /*17840*/  FSEL R41, R22, -INF , P2 ;  /* 0xff80000016297808 */ /* 0x000fc40001000000 */
[----:B------:R-:W-:Y:S02]  /*17850*/  ISETP.GE.AND P4, PT, R21, R236, PT ;  /* 0x000000ec1500720c */ /* 0x000fe40003f86270 */
[----:B------:R-:W-:Y:S02]  /*17860*/  FSEL R110, R110, -INF , !P3 ;  /* 0xff8000006e6e7808 */ /* 0x000fe40005800000 */
[----:B------:R-:W-:Y:S02]  /*17870*/  ISETP.GE.AND P3, PT, R16, R239, PT ;  /* 0x000000ef1000720c */ /* 0x000fe40003f66270 */
[----:B------:R-:W-:Y:S02]  /*17880*/  IABS R4, R4 ;  /* 0x0000000400047213 */ /* 0x000fe40000000000 */
[----:B------:R-:W-:Y:S02]  /*17890*/  IADD3 R35, PT, PT, R35, 0x107, -R36 ;  /* 0x0000010723237810 */ /* 0x000fe40007ffe824 */
[----:B------:R-:W-:-:S02]  /*178a0*/  FSEL R41, R41, -INF , !P5 ;  /* 0xff80000029297808 */ /* 0x000fc40006800000 */
[----:B------:R-:W-:Y:S02]  /*178b0*/  FSEL R40, R40, -INF , P6 ;  /* 0xff80000028287808 */ /* 0x000fe40003000000 */
[----:B------:R-:W-:Y:S02]  /*178c0*/  FSEL R83, R18, -INF , P4 ;  /* 0xff80000012537808 */ /* 0x000fe40002000000 */
[----:B------:R-:W-:Y:S02]  /*178d0*/  ISETP.GE.AND P5, PT, R21, R231, PT ;  /* 0x000000e71500720c */ /* 0x000fe40003fa6270 */
[C---:B------:R-:W-:Y:S02]  /*178e0*/  ISETP.GE.AND P6, PT, R16.reuse, R238, PT ;  /* 0x000000ee1000720c */ /* 0x040fe40003fc6270 */
[----:B------:R-:W-:Y:S02]  /*178f0*/  ISETP.GE.AND P4, PT, R16, R236, PT ;  /* 0x000000ec1000720c */ /* 0x000fe40003f86270 */
[----:B------:R-:W-:-:S02]  /*17900*/  FSEL R9, R9, -INF , P3 ;  /* 0xff80000009097808 */ /* 0x000fc40001800000 */
[----:B------:R-:W-:Y:S02]  /*17910*/  I2FP.F32.S32 R4, R4 ;  /* 0x0000000400047245 */ /* 0x000fe40000201400 */
[----:B------:R-:W-:Y:S02]  /*17920*/  IABS R35, R35 ;  /* 0x0000002300237213 */ /* 0x000fe40000000000 */
[----:B------:R-:W-:Y:S01]  /*17930*/  IADD3 R6, PT, PT, R237, 0x108, -R36 ;  /* 0x00000108ed067810 */ /* 0x000fe20007ffe824 */
[----:B------:R-:W-:Y:S01]  /*17940*/  FFMA.FTZ R4, -R241, R4, R14 ;  /* 0x00000004f1047223 */ /* 0x000fe2000001010e */
[----:B------:R-:W-:Y:S02]  /*17950*/  FSEL R83, R83, -INF , !P5 ;  /* 0xff80000053537808 */ /* 0x000fe40006800000 */
[----:B------:R-:W-:Y:S02]  /*17960*/  FSEL R39, R9, -INF , !P6 ;  /* 0xff80000009277808 */ /* 0x000fe40007000000 */
[----:B------:R-:W-:-:S02]  /*17970*/  FSEL R8, R8, -INF , P4 ;  /* 0xff80000008087808 */ /* 0x000fc40002000000 */
[----:B------:R-:W-:Y:S02]  /*17980*/  IADD3 R7, PT, PT, R237, 0x107, -R36 ;  /* 0x00000107ed077810 */ /* 0x000fe40007ffe824 */
[C---:B------:R-:W-:Y:S02]  /*17990*/  ISETP.GE.AND P5, PT, R5.reuse, R239, PT ;  /* 0x000000ef0500720c */ /* 0x040fe40003fa6270 */
[C---:B------:R-:W-:Y:S02]  /*179a0*/  ISETP.GE.AND P3, PT, R5.reuse, R238, PT ;  /* 0x000000ee0500720c */ /* 0x040fe40003f66270 */
[C---:B------:R-:W-:Y:S02]  /*179b0*/  ISETP.GE.AND P6, PT, R5.reuse, R231, PT ;  /* 0x000000e70500720c */ /* 0x040fe40003fc6270 */
[----:B------:R-:W-:Y:S01]  /*179c0*/  ISETP.GE.AND P4, PT, R5, R236, PT ;  /* 0x000000ec0500720c */ /* 0x000fe20003f86270 */
[C---:B------:R-:W-:Y:S01]  /*179d0*/  VIADD R5, R34.reuse, 0xfffffef9 ;  /* 0xfffffef922057836 */ /* 0x040fe20000000000 */
[----:B------:R-:W-:Y:S01]  /*179e0*/  I2FP.F32.S32 R35, R35 ;  /* 0x0000002300237245 */ /* 0x000fe20000201400 */
[----:B------:R-:W-:Y:S01]  /*179f0*/  VIADD R34, R34, 0xfffffe20 ;  /* 0xfffffe2022227836 */ /* 0x000fe20000000000 */
[----:B------:R-:W-:-:S02]  /*17a00*/  ISETP.GE.AND P2, PT, R21, R238, PT ;  /* 0x000000ee1500720c */ /* 0x000fc40003f46270 */
[----:B------:R-:W-:Y:S01]  /*17a10*/  IABS R6, R6 ;  /* 0x0000000600067213 */ /* 0x000fe20000000000 */
[----:B------:R-:W-:Y:S01]  /*17a20*/  FFMA.FTZ R15, -R241, R35, R15 ;  /* 0x00000023f10f7223 */ /* 0x000fe2000001010f */
[----:B------:R-:W-:Y:S02]  /*17a30*/  IABS R7, R7 ;  /* 0x0000000700077213 */ /* 0x000fe40000000000 */
[----:B------:R-:W-:Y:S02]  /*17a40*/  IADD3 R9, PT, PT, R237, 0x1e0, -R36 ;  /* 0x000001e0ed097810 */ /* 0x000fe40007ffe824 */
[----:B------:R-:W-:Y:S02]  /*17a50*/  FSEL R4, R4, -INF , P4 ;  /* 0xff80000004047808 */ /* 0x000fe40002000000 */
[----:B------:R-:W-:Y:S02]  /*17a60*/  ISETP.GE.AND P4, PT, R5, R236, PT ;  /* 0x000000ec0500720c */ /* 0x000fe40003f86270 */
[----:B------:R-:W-:-:S02]  /*17a70*/  FSEL R40, R40, -INF , !P2 ;  /* 0xff80000028287808 */ /* 0x000fc40005000000 */
[----:B------:R-:W-:Y:S02]  /*17a80*/  I2FP.F32.S32 R6, R6 ;  /* 0x0000000600067245 */ /* 0x000fe40000201400 */
[----:B------:R-:W-:Y:S02]  /*17a90*/  I2FP.F32.S32 R7, R7 ;  /* 0x0000000700077245 */ /* 0x000fe40000201400 */
[----:B------:R-:W-:Y:S01]  /*17aa0*/  ISETP.GE.AND P2, PT, R16, R231, PT ;  /* 0x000000e71000720c */ /* 0x000fe20003f46270 */
[C---:B------:R-:W-:Y:S01]  /*17ab0*/  FFMA.FTZ R6, -R241.reuse, R6, R12 ;  /* 0x00000006f1067223 */ /* 0x040fe2000001010c */
[----:B------:R-:W-:Y:S01]  /*17ac0*/  IABS R9, R9 ;  /* 0x0000000900097213 */ /* 0x000fe20000000000 */
[----:B------:R-:W-:Y:S01]  /*17ad0*/  FFMA.FTZ R7, -R241, R7, R13 ;  /* 0x00000007f1077223 */ /* 0x000fe2000001010d */
[----:B------:R-:W-:Y:S02]  /*17ae0*/  FSEL R15, R15, -INF , P4 ;  /* 0xff8000000f0f7808 */ /* 0x000fe40002000000 */
[----:B------:R-:W-:-:S02]  /*17af0*/  ISETP.GT.AND P4, PT, R3, R218, PT ;  /* 0x000000da0300720c */ /* 0x000fc40003f84270 */
[----:B------:R-:W-:Y:S02]  /*17b00*/  FSEL R36, R8, -INF , !P2 ;  /* 0xff80000008247808 */ /* 0x000fe40005000000 */
[----:B------:R-:W-:Y:S02]  /*17b10*/  I2FP.F32.S32 R9, R9 ;  /* 0x0000000900097245 */ /* 0x000fe40000201400 */
[----:B------:R-:W-:Y:S02]  /*17b20*/  ISETP.GE.AND P2, PT, R5, R239, PT ;  /* 0x000000ef0500720c */ /* 0x000fe40003f46270 */
[----:B------:R-:W-:Y:S01]  /*17b30*/  FSEL R6, R6, -INF , P5 ;  /* 0xff80000006067808 */ /* 0x000fe20002800000 */
[----:B------:R-:W-:Y:S01]  /*17b40*/  FFMA.FTZ R9, -R241, R9, R28 ;  /* 0x00000009f1097223 */ /* 0x000fe2000001011c */
[----:B------:R-:W-:Y:S02]  /*17b50*/  FSEL R7, R7, -INF , P2 ;  /* 0xff80000007077808 */ /* 0x000fe40001000000 */
[----:B------:R-:W-:-:S02]  /*17b60*/  ISETP.GE.AND P2, PT, R34, R239, PT ;  /* 0x000000ef2200720c */ /* 0x000fc40003f46270 */
[----:B------:R-:W-:Y:S02]  /*17b70*/  FSEL R38, R6, -INF , !P3 ;  /* 0xff80000006267808 */ /* 0x000fe40005800000 */
[----:B------:R-:W-:Y:S02]  /*17b80*/  FSEL R35, R4, -INF , !P6 ;  /* 0xff80000004237808 */ /* 0x000fe40007000000 */
[CC--:B------:R-:W-:Y:S02]  /*17b90*/  ISETP.GE.AND P5, PT, R5.reuse, R238.reuse, PT ;  /* 0x000000ee0500720c */ /* 0x0c0fe40003fa6270 */
[----:B------:R-:W-:Y:S02]  /*17ba0*/  ISETP.GE.AND P3, PT, R5, R231, PT ;  /* 0x000000e70500720c */ /* 0x000fe40003f66270 */
        /* <DEDUP_REMOVED lines=40> */
[----:B------:R-:W-:-:S02]  /*17e30*/  ISETP.GE.U32.AND P6, PT, R7, R5, PT ;  /* 0x000000050700720c */ /* 0x000fc40003fc6070 */
[----:B------:R-:W-:-:S05]  /*17e40*/  LOP3.LUT R7, RZ, R6, RZ, 0x33, !PT ;  /* 0x00000006ff077212 */ /* 0x000fca00078e33ff */
        /* <DEDUP_REMOVED lines=29> */
.L_x_4633:
        /* <DEDUP_REMOVED lines=8> */
.L_x_4634:
[----:B------:R-:W-:Y:S05]  /*180a0*/  BSYNC.RECONVERGENT B0 ;  /* 0x0000000000007941 */ /* 0x000fea0003800200 */
.L_x_4632:
[C---:B------:R-:W-:Y:S01]  /*180b0*/  IMAD.SHL.U32 R6, R214.reuse, 0x20, RZ ;  /* 0x00000020d6067824 */ /* 0x040fe200078e00ff */
[C-C-:B------:R-:W-:Y:S01]  /*180c0*/  SHF.L.U64.HI R4, R214.reuse, 0x5, R215.reuse ;  /* 0x00000005d6047819 */ /* 0x140fe200000102d7 */
[C---:B------:R-:W-:Y:S01]  /*180d0*/  IMAD.SHL.U32 R7, R214.reuse, 0x40, RZ ;  /* 0x00000040d6077824 */ /* 0x040fe200078e00ff */
[----:B------:R-:W-:Y:S01]  /*180e0*/  SHF.L.U64.HI R8, R214, 0x6, R215 ;  /* 0x00000006d6087819 */ /* 0x000fe200000102d7 */
[C---:B------:R-:W-:Y:S01]  /*180f0*/  IMAD.SHL.U32 R5, R6.reuse, 0x2, RZ ;  /* 0x0000000206057824 */ /* 0x040fe200078e00ff */
[----:B------:R-:W-:Y:S01]  /*18100*/  SHF.L.U64.HI R4, R6, 0x1, R4 ;  /* 0x0000000106047819 */ /* 0x000fe20000010204 */
[----:B------:R-:W-:Y:S02]  /*18110*/  @!P0 IMAD.MOV.U32 R12, RZ, RZ, R220 ;  /* 0x000000ffff0c8224 */ /* 0x000fe400078e00dc */
[----:B------:R-:W-:Y:S01]  /*18120*/  @!P0 IMAD.MOV.U32 R13, RZ, RZ, R219 ;  /* 0x000000ffff0d8224 */ /* 0x000fe200078e00db */
[-C--:B------:R-:W-:Y:S02]  /*18130*/  IADD3 R10, P5, P3, R7, R220.reuse, R5 ;  /* 0x000000dc070a7210 */ /* 0x080fe40007bbe005 */
[----:B------:R-:W-:-:S02]  /*18140*/  @!P0 IADD3 R16, P1, PT, R5, R220, RZ ;  /* 0x000000dc05108210 */ /* 0x000fc40007f3e0ff */
[----:B------:R-:W-:Y:S01]  /*18150*/  IADD3 R14, P2, PT, R10, R7, RZ ;  /* 0x000000070a0e7210 */ /* 0x000fe20007f5e0ff */
[----:B------:R-:W-:Y:S01]  /*18160*/  @!PT LDS RZ, [RZ] ;  /* 0x00000000fffff984 */ /* 0x000fe20000000800 */
[----:B------:R-:W-:Y:S01]  /*18170*/  @!PT LDS RZ, [RZ] ;  /* 0x00000000fffff984 */ /* 0x000fe20000000800 */
[----:B------:R-:W-:Y:S01]  /*18180*/  @!PT LDS RZ, [RZ] ;  /* 0x00000000fffff984 */ /* 0x000fe20000000800 */
[----:B------:R1:W-:Y:S01]  /*18190*/  @!P0 LDGSTS.E.BYPASS.LTC128B.128 [R44+0x1000], desc[UR4][R12.64] ;  /* 0x010000000c2c8fae */ /* 0x0003e2000b981a04 */
[----:B------:R-:W-:Y:S01]  /*181a0*/  IADD3.X R11, PT, PT, R8, R219, R4, P5, P3 ;  /* 0x000000db080b7210 */ /* 0x000fe20002fe6404 */
[----:B------:R-:W-:Y:S02]  /*181b0*/  @!P0 IMAD.X R17, R4, 0x1, R219, P1 ;  /* 0x0000000104118824 */ /* 0x000fe400008e06db */
[----:B------:R2:W-:Y:S02]  /*181c0*/  @P0 STS.128 [R44+0x1000], RZ ;  /* 0x001000ff2c000388 */ /* 0x0005e40000000c00 */
[----:B------:R-:W-:Y:S02]  /*181d0*/  IMAD.X R15, R11, 0x1, R8, P2 ;  /* 0x000000010b0f7824 */ /* 0x000fe400010e0608 */
[----:B------:R-:W-:Y:S01]  /*181e0*/  @!PT LDS RZ, [RZ] ;  /* 0x00000000fffff984 */ /* 0x000fe20000000800 */
[----:B------:R-:W-:Y:S01]  /*181f0*/  @!PT LDS RZ, [RZ] ;  /* 0x00000000fffff984 */ /* 0x000fe20000000800 */
[----:B------:R-:W-:Y:S01]  /*18200*/  @!PT LDS RZ, [RZ] ;  /* 0x00000000fffff984 */ /* 0x000fe20000000800 */
[----:B------:R-:W-:Y:S04]  /*18210*/  @!P0 LDGSTS.E.BYPASS.LTC128B.128 [R44+0x1800], desc[UR4][R16.64] ;  /* 0x01800000102c8fae */ /* 0x000fe8000b981a04 */
        /* <DEDUP_REMOVED lines=11> */
[----:B------:R2:W-:Y:S01]  /*182d0*/  @P0 STS.128 [R44+0x2800], RZ ;  /* 0x002800ff2c000388 */ /* 0x0005e20000000c00 */
[----:B------:R-:W-:Y:S01]  /*182e0*/  IADD3 R4, P2, PT, R12, R7, RZ ;  /* 0x000000070c047210 */ /* 0x000fe20007f5e0ff */
[----:B------:R-:W-:-:S03]  /*182f0*/  IMAD.X R13, R15, 0x1, R8, P1 ;  /* 0x000000010f0d7824 */ /* 0x000fc600008e0608 */
[-C--:B------:R-:W-:Y:S01]  /*18300*/  IADD3 R6, P1, PT, R4, R7.reuse, RZ ;  /* 0x0000000704067210 */ /* 0x080fe20007f3e0ff */
[--C-:B------:R-:W-:Y:S01]  /*18310*/  IMAD.X R5, R13, 0x1, R8.reuse, P2 ;  /* 0x000000010d057824 */ /* 0x100fe200010e0608 */
[----:B------:R-:W-:Y:S01]  /*18320*/  @!PT LDS RZ, [RZ] ;  /* 0x00000000fffff984 */ /* 0x000fe20000000800 */
[----:B------:R-:W-:Y:S01]  /*18330*/  @!PT LDS RZ, [RZ] ;  /* 0x00000000fffff984 */ /* 0x000fe20000000800 */
[----:B------:R-:W-:Y:S01]  /*18340*/  @!PT LDS RZ, [RZ] ;  /* 0x00000000fffff984 */ /* 0x000fe20000000800 */
[----:B------:R2:W-:Y:S04]  /*18350*/  @!P0 LDGSTS.E.BYPASS.LTC128B.128 [R44+0x3000], desc[UR4][R12.64] ;  /* 0x030000000c2c8fae */ /* 0x0005e8000b981a04 */
[----:B------:R2:W-:Y:S01]  /*18360*/  @P0 STS.128 [R44+0x3000], RZ ;  /* 0x003000ff2c000388 */ /* 0x0005e20000000c00 */
[----:B---3--:R-:W-:Y:S01]  /*18370*/  @!P0 IADD3 R10, P2, PT, R6, R7, RZ ;  /* 0x00000007060a8210 */ /* 0x008fe20007f5e0ff */
        /* <DEDUP_REMOVED lines=18> */
.L_x_4631:
[----:B------:R-:W-:Y:S05]  /*184a0*/  BSYNC.RECONVERGENT B1 ;  /* 0x0000000000017941 */ /* 0x000fea0003800200 */
.L_x_4630:
[----:B------:R-:W3:Y:S01]  /*184b0*/  LD.E R81, desc[UR4][R148.64+0xdc] ;  /* 0x0000dc0494517980 */ /* 0x000ee2000c101900 */
[----:B--2---:R-:W-:Y:S02]  /*184c0*/  FMNMX3.FTZ R5, R0, R64, R63, !PT ;  /* 0x0000004000057276 */ /* 0x004fe4000781003f */
[----:B------:R-:W-:Y:S01]  /*184d0*/  @P4 IADD3 R240, PT, PT, R33, -0x3, RZ ;  /* 0xfffffffd21f04810 */ /* 0x000fe20007ffe0ff */
        /* <DEDUP_REMOVED lines=39> */
[--C-:B------:R-:W-:Y:S01]  /*18750*/  FFMA.FTZ R95, R50, R81, -R79.reuse ;  /* 0x00000051325f7223 */ /* 0x100fe2000001084f */
[----:B------:R-:W-:Y:S01]  /*18760*/  FMNMX3.FTZ R50, R2, R123, R122, !PT ;  /* 0x0000007b02327276 */ /* 0x000fe2000781007a */
[-CC-:B------:R-:W-:Y:S01]  /*18770*/  FFMA.FTZ R84, R71, R81.reuse, -R79.reuse ;  /* 0x0000005147547223 */ /* 0x180fe2000001084f */
[-CC-:B------:R-:W-:Y:S01]  /*18780*/  FFMA.FTZ R71, R150, R81.reuse, -R79.reuse ;  /* 0x0000005196477223 */ /* 0x180fe2000001084f */
[----:B------:R-:W-:Y:S01]  /*18790*/  FSEL R150, R44, RZ, P0 ;  /* 0x000000ff2c967208 */ /* 0x000fe20000000000 */
[-C--:B------:R-:W-:Y:S01]  /*187a0*/  FFMA.FTZ R76, R75, R81.reuse, -R79 ;  /* 0x000000514b4c7223 */ /* 0x080fe2000001084f */
[----:B------:R-:W-:Y:S01]  /*187b0*/  FMNMX3.FTZ R50, R50, R118, R117, !PT ;  /* 0x0000007632327276 */ /* 0x000fe20007810075 */
[--C-:B------:R-:W-:Y:S01]  /*187c0*/  FFMA.FTZ R75, R80, R81, -R79.reuse ;  /* 0x00000051504b7223 */ /* 0x100fe2000001084f */
        /* <DEDUP_REMOVED lines=9> */
[-C--:B------:R-:W-:Y:S01]  /*18860*/  FFMA.FTZ R115, R61, R81.reuse, -R79 ;  /* 0x000000513d737223 */ /* 0x080fe2000001084f */
[----:B------:R-:W-:Y:S01]  /*18870*/  FMNMX3.FTZ R50, R50, R28, R29, !PT ;  /* 0x0000001c32327276 */ /* 0x000fe2000781001d */
[----:B------:R-:W-:Y:S01]  /*18880*/  FMUL.FTZ R150, R81, R150 ;  /* 0x0000009651967220 */ /* 0x000fe20000410000 */
[----:B------:R-:W-:Y:S01]  /*18890*/  MUFU.EX2 R128, R128 ;  /* 0x0000008000807308 */ /* 0x000fe20000000800 */
[-C--:B------:R-:W-:Y:S01]  /*188a0*/  FFMA.FTZ R111, R60, R81.reuse, -R79 ;  /* 0x000000513c6f7223 */ /* 0x080fe2000001084f */
[----:B------:R-:W-:Y:S01]  /*188b0*/  FMNMX3.FTZ R50, R50, R130, R183, !PT ;  /* 0x0000008232327276 */ /* 0x000fe200078100b7 */
[-CC-:B------:R-:W-:Y:S01]  /*188c0*/  FFMA.FTZ R109, R59, R81.reuse, -R79.reuse ;  /* 0x000000513b6d7223 */ /* 0x180fe2000001084f */
[-CC-:B------:R-:W-:Y:S01]  /*188d0*/  FFMA.FTZ R107, R57, R81.reuse, -R79.reuse ;  /* 0x00000051396b7223 */ /* 0x180fe2000001084f */
[--C-:B------:R-:W-:Y:S01]  /*188e0*/  FFMA.FTZ R106, R58, R81, -R79.reuse ;  /* 0x000000513a6a7223 */ /* 0x100fe2000001084f */
[----:B------:R-:W-:Y:S01]  /*188f0*/  FMNMX3.FTZ R50, R50, R181, R180, !PT ;  /* 0x000000b532327276 */ /* 0x000fe200078100b4 */
[-CC-:B------:R-:W-:Y:S01]  /*18900*/  FFMA.FTZ R82, R72, R81.reuse, -R79.reuse ;  /* 0x0000005148527223 */ /* 0x180fe2000001084f */
[----:B------:R-:W1:Y:S01]  /*18910*/  MUFU.EX2 R121, R121 ;  /* 0x0000007900797308 */ /* 0x000e620000000800 */
[----:B------:R-:W-:Y:S01]  /*18920*/  FFMA.FTZ R78, R73, R81, -R79 ;  /* 0x00000051494e7223 */ /* 0x000fe2000001084f */
[----:B------:R-:W-:Y:S01]  /*18930*/  FMNMX3.FTZ R50, R50, R179, R129, !PT ;  /* 0x000000b332327276 */ /* 0x000fe20007810081 */
[-CC-:B------:R-:W-:Y:S01]  /*18940*/  FFMA.FTZ R73, R125, R81.reuse, -R79.reuse ;  /* 0x000000517d497223 */ /* 0x180fe2000001084f */
[-CC-:B------:R-:W-:Y:S01]  /*18950*/  FFMA.FTZ R72, R131, R81.reuse, -R79.reuse ;  /* 0x0000005183487223 */ /* 0x180fe2000001084f */
[-C--:B------:R-:W-:Y:S01]  /*18960*/  FFMA.FTZ R92, R31, R81.reuse, -R79 ;  /* 0x000000511f5c7223 */ /* 0x080fe2000001084f */
[----:B------:R-:W-:Y:S01]  /*18970*/  FMNMX3.FTZ R50, R50, R178, R177, !PT ;  /* 0x000000b232327276 */ /* 0x000fe200078100b1 */
[-CC-:B------:R-:W-:Y:S01]  /*18980*/  FFMA.FTZ R104, R55, R81.reuse, -R79.reuse ;  /* 0x0000005137687223 */ /* 0x180fe2000001084f */
[----:B------:R-:W-:Y:S01]  /*18990*/  MUFU.EX2 R116, R116 ;  /* 0x0000007400747308 */ /* 0x000fe20000000800 */
[-C--:B------:R-:W-:Y:S01]  /*189a0*/  FFMA.FTZ R102, R56, R81.reuse, -R79 ;  /* 0x0000005138667223 */ /* 0x080fe2000001084f */
[----:B------:R-:W-:Y:S01]  /*189b0*/  FMNMX3.FTZ R50, R50, R176, R175, !PT ;  /* 0x000000b032327276 */ /* 0x000fe200078100af */
[-CC-:B------:R-:W-:Y:S01]  /*189c0*/  FFMA.FTZ R101, R54, R81.reuse, -R79.reuse ;  /* 0x0000005136657223 */ /* 0x180fe2000001084f */
[-CC-:B------:R-:W-:Y:S01]  /*189d0*/  FFMA.FTZ R99, R53, R81.reuse, -R79.reuse ;  /* 0x0000005135637223 */ /* 0x180fe2000001084f */
[-C--:B------:R-:W-:Y:S01]  /*189e0*/  FFMA.FTZ R98, R52, R81.reuse, -R79 ;  /* 0x0000005134627223 */ /* 0x080fe2000001084f */
[----:B------:R-:W-:Y:S01]  /*189f0*/  FMNMX3.FTZ R50, R50, R174, R173, !PT ;  /* 0x000000ae32327276 */ /* 0x000fe200078100ad */
[-CC-:B------:R-:W-:Y:S01]  /*18a00*/  FFMA.FTZ R96, R51, R81.reuse, -R79.reuse ;  /* 0x0000005133607223 */ /* 0x180fe2000001084f */
[----:B------:R-:W2:Y:S01]  /*18a10*/  MUFU.EX2 R115, R115 ;  /* 0x0000007300737308 */ /* 0x000ea20000000800 */
[----:B-1----:R-:W-:Y:S01]  /*18a20*/  F2FP.BF16.F32.PACK_AB R13, R121, R128 ;  /* 0x00000080790d723e */ /* 0x002fe200000010ff */
[-C--:B------:R-:W-:Y:S01]  /*18a30*/  FFMA.FTZ R91, R66, R81.reuse, -R79 ;  /* 0x00000051425b7223 */ /* 0x080fe2000001084f */
[----:B------:R-:W-:Y:S01]  /*18a40*/  FMNMX3.FTZ R50, R50, R172, R171, !PT ;  /* 0x000000ac32327276 */ /* 0x000fe200078100ab */
[-CC-:B------:R-:W-:Y:S01]  /*18a50*/  FFMA.FTZ R90, R67, R81.reuse, -R79.reuse ;  /* 0x00000051435a7223 */ /* 0x180fe2000001084f */
[-CC-:B------:R-:W-:Y:S01]  /*18a60*/  FFMA.FTZ R88, R68, R81.reuse, -R79.reuse ;  /* 0x0000005144587223 */ /* 0x180fe2000001084f */
[-C--:B------:R-:W-:Y:S01]  /*18a70*/  FFMA.FTZ R87, R69, R81.reuse, -R79 ;  /* 0x0000005145577223 */ /* 0x080fe2000001084f */
[----:B------:R-:W-:Y:S01]  /*18a80*/  FMNMX3.FTZ R50, R50, R170, R169, !PT ;  /* 0x000000aa32327276 */ /* 0x000fe200078100a9 */
[----:B------:R-:W1:Y:S01]  /*18a90*/  MUFU.EX2 R150, R150 ;  /* 0x0000009600967308 */ /* 0x000e620000000800 */
[-CC-:B------:R-:W-:Y:S01]  /*18aa0*/  FFMA.FTZ R85, R70, R81.reuse, -R79.reuse ;  /* 0x0000005146557223 */ /* 0x180fe2000001084f */
[-C--:B------:R-:W-:Y:S01]  /*18ab0*/  FFMA.FTZ R70, R187, R81.reuse, -R79 ;  /* 0x00000051bb467223 */ /* 0x080fe2000001084f */
[----:B------:R-:W-:Y:S01]  /*18ac0*/  FMNMX3.FTZ R50, R50, R168, R167, !PT ;  /* 0x000000a832327276 */ /* 0x000fe200078100a7 */
[-CC-:B------:R-:W-:Y:S01]  /*18ad0*/  FFMA.FTZ R69, R188, R81.reuse, -R79.reuse ;  /* 0x00000051bc457223 */ /* 0x180fe2000001084f */
[-CC-:B------:R-:W-:Y:S01]  /*18ae0*/  FFMA.FTZ R68, R189, R81.reuse, -R79.reuse ;  /* 0x00000051bd447223 */ /* 0x180fe2000001084f */
[-C--:B------:R-:W-:Y:S01]  /*18af0*/  FFMA.FTZ R67, R191, R81.reuse, -R79 ;  /* 0x00000051bf437223 */ /* 0x080fe2000001084f */
[----:B------:R-:W-:Y:S01]  /*18b00*/  FMNMX3.FTZ R50, R50, R166, R165, !PT ;  /* 0x000000a632327276 */ /* 0x000fe200078100a5 */
[----:B------:R-:W3:Y:S01]  /*18b10*/  MUFU.EX2 R111, R111 ;  /* 0x0000006f006f7308 */ /* 0x000ee20000000800 */
[----:B--2---:R-:W-:Y:S01]  /*18b20*/  F2FP.BF16.F32.PACK_AB R15, R115, R116 ;  /* 0x00000074730f723e */ /* 0x004fe200000010ff */
[-C--:B------:R-:W-:Y:S01]  /*18b30*/  FFMA.FTZ R66, R192, R81.reuse, -R79 ;  /* 0x00000051c0427223 */ /* 0x080fe2000001084f */
[----:B------:R-:W-:Y:S01]  /*18b40*/  FMNMX3.FTZ R50, R50, R164, R163, !PT ;  /* 0x000000a432327276 */ /* 0x000fe200078100a3 */
[-CC-:B------:R-:W-:Y:S01]  /*18b50*/  FFMA.FTZ R65, R193, R81.reuse, -R79.reuse ;  /* 0x00000051c1417223 */ /* 0x180fe2000001084f */
[-CC-:B------:R-:W-:Y:S01]  /*18b60*/  FFMA.FTZ R64, R194, R81.reuse, -R79.reuse ;  /* 0x00000051c2407223 */ /* 0x180fe2000001084f */
[----:B------:R-:W-:Y:S01]  /*18b70*/  FFMA.FTZ R63, R195, R81, -R79 ;  /* 0x00000051c33f7223 */ /* 0x000fe2000001084f */
[----:B------:R-:W-:Y:S01]  /*18b80*/  FMNMX3.FTZ R50, R50, R161, R160, !PT ;  /* 0x000000a132327276 */ /* 0x000fe200078100a0 */
[----:B------:R-:W-:Y:S01]  /*18b90*/  MUFU.EX2 R109, R109 ;  /* 0x0000006d006d7308 */ /* 0x000fe20000000800 */
[-C--:B-1----:R-:W-:Y:S01]  /*18ba0*/  FMUL.FTZ R18, R146, R150.reuse ;  /* 0x0000009692127220 */ /* 0x082fe20000410000 */
[-C--:B------:R-:W-:Y:S01]  /*18bb0*/  FMUL.FTZ R19, R147, R150.reuse ;  /* 0x0000009693137220 */ /* 0x080fe20000410000 */
[----:B------:R-:W-:Y:S01]  /*18bc0*/  FMNMX3.FTZ R50, R50, R159, R158, !PT ;  /* 0x0000009f32327276 */ /* 0x000fe2000781009e */
[-C--:B------:R-:W-:Y:S01]  /*18bd0*/  FMUL.FTZ R142, R142, R150.reuse ;  /* 0x000000968e8e7220 */ /* 0x080fe20000410000 */
[-C--:B------:R-:W-:Y:S01]  /*18be0*/  FMUL.FTZ R143, R143, R150.reuse ;  /* 0x000000968f8f7220 */ /* 0x080fe20000410000 */
[----:B------:R-:W-:Y:S01]  /*18bf0*/  FMUL.FTZ R138, R138, R150 ;  /* 0x000000968a8a7220 */ /* 0x000fe20000410000 */
[----:B------:R-:W-:Y:S01]  /*18c00*/  FMNMX3.FTZ R50, R50, R156, R155, !PT ;  /* 0x0000009c32327276 */ /* 0x000fe2000781009b */
[----:B------:R-:W-:Y:S01]  /*18c10*/  MUFU.EX2 R107, R107 ;  /* 0x0000006b006b7308 */ /* 0x000fe20000000800 */
[-C--:B------:R-:W-:Y:S01]  /*18c20*/  FMUL.FTZ R139, R139, R150.reuse ;  /* 0x000000968b8b7220 */ /* 0x080fe20000410000 */
[----:B------:R-:W-:Y:S01]  /*18c30*/  FMUL.FTZ R134, R134, R150 ;  /* 0x0000009686867220 */ /* 0x000fe20000410000 */
[----:B------:R-:W-:Y:S01]  /*18c40*/  FMNMX3.FTZ R50, R50, R154, R153, !PT ;  /* 0x0000009a32327276 */ /* 0x000fe20007810099 */
[-C--:B------:R-:W-:Y:S01]  /*18c50*/  FMUL.FTZ R135, R135, R150.reuse ;  /* 0x0000009687877220 */ /* 0x080fe20000410000 */
[----:B------:R-:W-:Y:S01]  /*18c60*/  FFMA.FTZ R128, R242, R150, R128 ;  /* 0x00000096f2807223 */ /* 0x000fe20000010080 */
[--C-:B------:R-:W-:Y:S01]  /*18c70*/  FFMA.FTZ R62, R196, R81, -R79.reuse ;  /* 0x00000051c43e7223 */ /* 0x100fe2000001084f */
[----:B------:R-:W-:Y:S01]  /*18c80*/  FMNMX3.FTZ R50, R50, R127, R126, !PT ;  /* 0x0000007f32327276 */ /* 0x000fe2000781007e */
[----:B------:R-:W1:Y:S01]  /*18c90*/  MUFU.EX2 R106, R106 ;  /* 0x0000006a006a7308 */ /* 0x000e620000000800 */
[----:B------:R-:W-:Y:S01]  /*18ca0*/  FADD.FTZ R128, R121, R128 ;  /* 0x0000008079807221 */ /* 0x000fe20000010000 */
[-C--:B------:R-:W-:Y:S01]  /*18cb0*/  FFMA.FTZ R61, R197, R81.reuse, -R79 ;  /* 0x00000051c53d7223 */ /* 0x080fe2000001084f */
[----:B------:R-:W-:Y:S01]  /*18cc0*/  FMNMX3.FTZ R50, R50, R120, R113, !PT ;  /* 0x0000007832327276 */ /* 0x000fe20007810071 */
[-CC-:B------:R-:W-:Y:S01]  /*18cd0*/  FFMA.FTZ R60, R198, R81.reuse, -R79.reuse ;  /* 0x00000051c63c7223 */ /* 0x180fe2000001084f */
[----:B------:R-:W-:Y:S01]  /*18ce0*/  FADD.FTZ R128, R116, R128 ;  /* 0x0000008074807221 */ /* 0x000fe20000010000 */
[----:B------:R-:W-:Y:S01]  /*18cf0*/  FFMA.FTZ R59, R199, R81, -R79 ;  /* 0x00000051c73b7223 */ /* 0x000fe2000001084f */
[----:B------:R-:W-:Y:S01]  /*18d00*/  FMNMX3.FTZ R50, R50, R105, R103, !PT ;  /* 0x0000006932327276 */ /* 0x000fe20007810067 */
[----:B------:R-:W-:Y:S01]  /*18d10*/  MUFU.EX2 R104, R104 ;  /* 0x0000006800687308 */ /* 0x000fe20000000800 */
[----:B------:R-:W-:Y:S01]  /*18d20*/  FADD.FTZ R115, R115, R128 ;  /* 0x0000008073737221 */ /* 0x000fe20000010000 */
[-C--:B------:R-:W-:Y:S01]  /*18d30*/  FFMA.FTZ R58, R200, R81.reuse, -R79 ;  /* 0x00000051c83a7223 */ /* 0x080fe2000001084f */
[----:B------:R-:W-:Y:S01]  /*18d40*/  FMNMX3.FTZ R50, R50, R100, R97, !PT ;  /* 0x0000006432327276 */ /* 0x000fe20007810061 */
[-C--:B------:R-:W-:Y:S01]  /*18d50*/  FFMA.FTZ R57, R201, R81.reuse, -R79 ;  /* 0x00000051c9397223 */ /* 0x080fe2000001084f */
[----:B---3--:R-:W-:Y:S01]  /*18d60*/  FADD.FTZ R115, R111, R115 ;  /* 0x000000736f737221 */ /* 0x008fe20000010000 */
[----:B------:R-:W-:Y:S01]  /*18d70*/  FFMA.FTZ R56, R202, R81, -R79 ;  /* 0x00000051ca387223 */ /* 0x000fe2000001084f */
[----:B------:R-:W-:Y:S01]  /*18d80*/  FMNMX3.FTZ R50, R50, R94, R93, !PT ;  /* 0x0000005e32327276 */ /* 0x000fe2000781005d */
[----:B------:R-:W-:Y:S01]  /*18d90*/  MUFU.EX2 R102, R102 ;  /* 0x0000006600667308 */ /* 0x000fe20000000800 */
[----:B-1----:R-:W-:Y:S01]  /*18da0*/  F2FP.BF16.F32.PACK_AB R31, R106, R107 ;  /* 0x0000006b6a1f723e */ /* 0x002fe200000010ff */
        /* <DEDUP_REMOVED lines=15> */
[-CC-:B------:R-:W-:Y:S01]  /*18ea0*/  FFMA.FTZ R36, R36, R81.reuse, -R79.reuse ;  /* 0x0000005124247223 */ /* 0x180fe2000001084f */
[-C--:B------:R-:W-:Y:S01]  /*18eb0*/  FFMA.FTZ R35, R35, R81.reuse, -R79 ;  /* 0x0000005123237223 */ /* 0x080fe2000001084f */
[----:B------:R-:W-:Y:S01]  /*18ec0*/  FMNMX3.FTZ R50, R50, R42, R41, !PT ;  /* 0x0000002a32327276 */ /* 0x000fe20007810029 */
[----:B------:R-:W-:-:S03]  /*18ed0*/  FFMA.FTZ R242, R34, R81, -R79 ;  /* 0x0000005122f27223 */ /* 0x000fc6000001084f */
[----:B------:R-:W-:Y:S01]  /*18ee0*/  FMNMX3.FTZ R50, R50, R40, R39, !PT ;  /* 0x0000002832327276 */ /* 0x000fe20007810027 */
[----:B------:R-:W-:Y:S03]  /*18ef0*/  MUFU.EX2 R98, R98 ;  /* 0x0000006200627308 */ /* 0x000fe60000000800 */
[----:B------:R-:W-:-:S05]  /*18f00*/  FMNMX3.FTZ R50, R50, R38, R37, !PT ;  /* 0x0000002632327276 */ /* 0x000fca0007810025 */
        /* <DEDUP_REMOVED lines=12> */
[C---:B------:R-:W-:Y:S01]  /*18fd0*/  FSETP.NEU.FTZ.AND P1, PT, R50.reuse, -INF , PT ;  /* 0xff8000003200780b */ /* 0x040fe20003f3d000 */
[----:B------:R-:W-:Y:S02]  /*18fe0*/  FMUL.FTZ R80, R81, R50 ;  /* 0x0000003251507220 */ /* 0x000fe40000410000 */
[----:B------:R-:W-:Y:S01]  /*18ff0*/  MUFU.EX2 R85, R85 ;  /* 0x0000005500557308 */ /* 0x000fe20000000800 */
[----:B------:R-:W-:Y:S02]  /*19000*/  FSEL R0, R50, RZ, P1 ;  /* 0x000000ff32007208 */ /* 0x000fe40000800000 */
[----:B------:R-:W-:-:S03]  /*19010*/  FSEL R80, R80, RZ, P1 ;  /* 0x000000ff50507208 */ /* 0x000fc60000800000 */
[----:B------:R-:W-:Y:S01]  /*19020*/  FADD.FTZ R0, R2, -R0 ;  /* 0x8000000002007221 */ /* 0x000fe20000010000 */
[----:B------:R-:W-:Y:S01]  /*19030*/  IADD3 R2, PT, PT, R32, 0x5000, RZ ;  /* 0x0000500020027810 */ /* 0x000fe20007ffe0ff */
[-CC-:B------:R-:W-:Y:S01]  /*19040*/  FFMA.FTZ R123, R123, R81.reuse, -R80.reuse ;  /* 0x000000517b7b7223 */ /* 0x180fe20000010850 */
[-CC-:B------:R-:W-:Y:S01]  /*19050*/  FFMA.FTZ R122, R122, R81.reuse, -R80.reuse ;  /* 0x000000517a7a7223 */ /* 0x180fe20000010850 */
[----:B------:R-:W-:Y:S01]  /*19060*/  FMUL.FTZ R0, R81, R0 ;  /* 0x0000000051007220 */ /* 0x000fe20000410000 */
[-CC-:B------:R-:W-:Y:S01]  /*19070*/  FFMA.FTZ R118, R118, R81.reuse, -R80.reuse ;  /* 0x0000005176767223 */ /* 0x180fe20000010850 */
[-CC-:B------:R-:W-:Y:S01]  /*19080*/  FFMA.FTZ R117, R117, R81.reuse, -R80.reuse ;  /* 0x0000005175757223 */ /* 0x180fe20000010850 */
[-CC-:B------:R-:W-:Y:S01]  /*19090*/  FFMA.FTZ R112, R119, R81.reuse, -R80.reuse ;  /* 0x0000005177707223 */ /* 0x180fe20000010850 */
[----:B------:R2:W3:Y:S01]  /*190a0*/  MUFU.EX2 R124, R0 ;  /* 0x00000000007c7308 */ /* 0x0004e20000000800 */
[-CC-:B------:R-:W-:Y:S01]  /*190b0*/  FFMA.FTZ R108, R108, R81.reuse, -R80.reuse ;  /* 0x000000516c6c7223 */ /* 0x180fe20000010850 */
[-CC-:B------:R-:W-:Y:S01]  /*190c0*/  FFMA.FTZ R114, R114, R81.reuse, -R80.reuse ;  /* 0x0000005172727223 */ /* 0x180fe20000010850 */
[-CC-:B------:R-:W-:Y:S01]  /*190d0*/  FFMA.FTZ R119, R30, R81.reuse, -R80.reuse ;  /* 0x000000511e777223 */ /* 0x180fe20000010850 */
[-CC-:B------:R-:W-:Y:S01]  /*190e0*/  FFMA.FTZ R125, R28, R81.reuse, -R80.reuse ;  /* 0x000000511c7d7223 */ /* 0x180fe20000010850 */
[--C-:B------:R-:W-:Y:S01]  /*190f0*/  FFMA.FTZ R131, R29, R81, -R80.reuse ;  /* 0x000000511d837223 */ /* 0x100fe20000010850 */
[----:B------:R-:W-:Y:S01]  /*19100*/  F2FP.BF16.F32.PACK_AB R29, R109, R111 ;  /* 0x0000006f6d1d723e */ /* 0x000fe200000010ff */
        /* <DEDUP_REMOVED lines=22> */
[-C--:B------:R-:W-:Y:S01]  /*19270*/  FMUL.FTZ R133, R133, R124.reuse ;  /* 0x0000007c85857220 */ /* 0x080fe20000410000 */
        /* <DEDUP_REMOVED lines=9> */
[----:B------:R-:W-:Y:S01]  /*19310*/  FFMA.FTZ R123, R243, R124, R123 ;  /* 0x0000007cf37b7223 */ /* 0x000fe2000001007b */
[-C--:B------:R-:W-:Y:S01]  /*19320*/  FFMA.FTZ R111, R110, R81.reuse, -R79 ;  /* 0x000000516e6f7223 */ /* 0x080fe2000001084f */
[----:B------:R-:W4:Y:S01]  /*19330*/  MUFU.EX2 R112, R112 ;  /* 0x0000007000707308 */ /* 0x000f220000000800 */
[----:B------:R-:W-:Y:S01]  /*19340*/  FADD.FTZ R110, R109, R115 ;  /* 0x000000736d6e7221 */ /* 0x000fe20000010000 */
[----:B------:R-:W-:Y:S01]  /*19350*/  FADD.FTZ R122, R122, R123 ;  /* 0x0000007b7a7a7221 */ /* 0x000fe20000010000 */
[-CC-:B------:R-:W-:Y:S01]  /*19360*/  FFMA.FTZ R161, R161, R81.reuse, -R80.reuse ;  /* 0x00000051a1a17223 */ /* 0x180fe20000010850 */
[-C--:B------:R-:W-:Y:S01]  /*19370*/  FFMA.FTZ R160, R160, R81.reuse, -R80 ;  /* 0x00000051a0a07223 */ /* 0x080fe20000010850 */
[----:B------:R-:W-:Y:S01]  /*19380*/  FADD.FTZ R110, R107, R110 ;  /* 0x0000006e6b6e7221 */ /* 0x000fe20000010000 */
[----:B---3--:R-:W-:Y:S01]  /*19390*/  FADD.FTZ R122, R118, R122 ;  /* 0x0000007a767a7221 */ /* 0x008fe20000010000 */
[-C--:B------:R-:W-:Y:S01]  /*193a0*/  FFMA.FTZ R159, R159, R81.reuse, -R80 ;  /* 0x000000519f9f7223 */ /* 0x080fe20000010850 */
[----:B------:R-:W3:Y:S01]  /*193b0*/  MUFU.EX2 R108, R108 ;  /* 0x0000006c006c7308 */ /* 0x000ee20000000800 */
[C---:B-1----:R-:W-:Y:S01]  /*193c0*/  F2FP.BF16.F32.PACK_AB R14, R117.reuse, R118 ;  /* 0x00000076750e723e */ /* 0x042fe200000010ff */
[----:B------:R-:W-:Y:S01]  /*193d0*/  FADD.FTZ R117, R117, R122 ;  /* 0x0000007a75757221 */ /* 0x000fe20000010000 */
[-C--:B------:R-:W-:Y:S01]  /*193e0*/  FFMA.FTZ R158, R158, R81.reuse, -R80 ;  /* 0x000000519e9e7223 */ /* 0x080fe20000010850 */
[----:B------:R-:W-:Y:S01]  /*193f0*/  FADD.FTZ R106, R106, R110 ;  /* 0x0000006e6a6a7221 */ /* 0x000fe20000010000 */
[-CC-:B------:R-:W-:Y:S01]  /*19400*/  FFMA.FTZ R156, R156, R81.reuse, -R80.reuse ;  /* 0x000000519c9c7223 */ /* 0x180fe20000010850 */
[-CC-:B------:R-:W-:Y:S01]  /*19410*/  FFMA.FTZ R155, R155, R81.reuse, -R80.reuse ;  /* 0x000000519b9b7223 */ /* 0x180fe20000010850 */
[-C--:B------:R-:W-:Y:S01]  /*19420*/  FFMA.FTZ R154, R154, R81.reuse, -R80 ;  /* 0x000000519a9a7223 */ /* 0x080fe20000010850 */
[----:B------:R-:W-:Y:S01]  /*19430*/  MUFU.EX2 R114, R114 ;  /* 0x0000007200727308 */ /* 0x000fe20000000800 */
[C---:B------:R-:W-:Y:S05]  /*19440*/  HMMA.16816.F32.BF16 R16, R12.reuse, R4, R16 ;  /* 0x000000040c10723c */ /* 0x040fea0000041810 */
[----:B----4-:R-:W-:Y:S01]  /*19450*/  FADD.FTZ R117, R112, R117 ;  /* 0x0000007570757221 */ /* 0x010fe20000010000 */
[----:B------:R-:W-:Y:S01]  /*19460*/  FADD.FTZ R106, R104, R106 ;  /* 0x0000006a686a7221 */ /* 0x000fe20000010000 */
[-CC-:B------:R-:W-:Y:S01]  /*19470*/  FFMA.FTZ R153, R153, R81.reuse, -R80.reuse ;  /* 0x0000005199997223 */ /* 0x180fe20000010850 */
[-CC-:B------:R-:W-:Y:S01]  /*19480*/  FFMA.FTZ R127, R127, R81.reuse, -R80.reuse ;  /* 0x000000517f7f7223 */ /* 0x180fe20000010850 */
[-C--:B------:R-:W-:Y:S01]  /*19490*/  FFMA.FTZ R126, R126, R81.reuse, -R80 ;  /* 0x000000517e7e7223 */ /* 0x080fe20000010850 */
[----:B------:R-:W-:Y:S01]  /*194a0*/  FADD.FTZ R106, R102, R106 ;  /* 0x0000006a666a7221 */ /* 0x000fe20000010000 */
[----:B------:R-:W1:Y:S01]  /*194b0*/  MUFU.EX2 R119, R119 ;  /* 0x0000007700777308 */ /* 0x000e620000000800 */
[C---:B------:R-:W-:Y:S03]  /*194c0*/  HMMA.16816.F32.BF16 R4, R12.reuse, R6, R140 ;  /* 0x000000060c04723c */ /* 0x040fe6000004188c */
[----:B---3--:R-:W-:Y:S01]  /*194d0*/  F2FP.BF16.F32.PACK_AB R28, R108, R112 ;  /* 0x000000706c1c723e */ /* 0x008fe200000010ff */
[-CC-:B------:R-:W-:Y:S01]  /*194e0*/  FFMA.FTZ R141, R129, R81.reuse, -R80.reuse ;  /* 0x00000051818d7223 */ /* 0x180fe20000010850 */
[-CC-:B------:R-:W-:Y:S01]  /*194f0*/  FFMA.FTZ R142, R178, R81.reuse, -R80.reuse ;  /* 0x00000051b28e7223 */ /* 0x180fe20000010850 */
[-CC-:B------:R-:W-:Y:S01]  /*19500*/  FFMA.FTZ R143, R177, R81.reuse, -R80.reuse ;  /* 0x00000051b18f7223 */ /* 0x180fe20000010850 */
[----:B------:R-:W-:Y:S01]  /*19510*/  FADD.FTZ R117, R108, R117 ;  /* 0x000000756c757221 */ /* 0x000fe20000010000 */
[-CC-:B------:R-:W-:Y:S01]  /*19520*/  FFMA.FTZ R120, R120, R81.reuse, -R80.reuse ;  /* 0x0000005178787223 */ /* 0x180fe20000010850 */
[----:B------:R-:W-:Y:S01]  /*19530*/  MUFU.EX2 R125, R125 ;  /* 0x0000007d007d7308 */ /* 0x000fe20000000800 */
[C---:B--2---:R-:W-:Y:S03]  /*19540*/  HMMA.16816.F32.BF16 R136, R12.reuse, R8, R136 ;  /* 0x000000080c88723c */ /* 0x044fe60000041888 */
[-CC-:B------:R-:W-:Y:S01]  /*19550*/  FFMA.FTZ R113, R113, R81.reuse, -R80.reuse ;  /* 0x0000005171717223 */ /* 0x180fe20000010850 */
[-CC-:B------:R-:W-:Y:S01]  /*19560*/  FFMA.FTZ R105, R105, R81.reuse, -R80.reuse ;  /* 0x0000005169697223 */ /* 0x180fe20000010850 */
[-CC-:B------:R-:W-:Y:S01]  /*19570*/  FFMA.FTZ R103, R103, R81.reuse, -R80.reuse ;  /* 0x0000005167677223 */ /* 0x180fe20000010850 */
[-CC-:B------:R-:W-:Y:S01]  /*19580*/  FFMA.FTZ R100, R100, R81.reuse, -R80.reuse ;  /* 0x0000005164647223 */ /* 0x180fe20000010850 */
[-CC-:B------:R-:W-:Y:S01]  /*19590*/  FFMA.FTZ R97, R97, R81.reuse, -R80.reuse ;  /* 0x0000005161617223 */ /* 0x180fe20000010850 */
[-C--:B------:R-:W-:Y:S01]  /*195a0*/  FFMA.FTZ R2, R190, R81.reuse, -R79 ;  /* 0x00000051be027223 */ /* 0x080fe2000001084f */
[----:B------:R-:W2:Y:S01]  /*195b0*/  MUFU.EX2 R131, R131 ;  /* 0x0000008300837308 */ /* 0x000ea20000000800 */
[----:B------:R-:W-:Y:S03]  /*195c0*/  HMMA.16816.F32.BF16 R12, R12, R10, R132 ;  /* 0x0000000a0c0c723c */ /* 0x000fe60000041884 */
[----:B-1----:R-:W-:Y:S01]  /*195d0*/  F2FP.BF16.F32.PACK_AB R30, R119, R114 ;  /* 0x00000072771e723e */ /* 0x002fe200000010ff */
[----:B------:R-:W1:Y:S01]  /*195e0*/  LDSM.16.MT88.4 R8, [R32+0x5800] ;  /* 0x005800002008783b */ /* 0x000e620000004200 */
[-CC-:B------:R-:W-:Y:S01]  /*195f0*/  FFMA.FTZ R132, R183, R81.reuse, -R80.reuse ;  /* 0x00000051b7847223 */ /* 0x180fe20000010850 */
[-CC-:B------:R-:W-:Y:S01]  /*19600*/  FFMA.FTZ R133, R181, R81.reuse, -R80.reuse ;  /* 0x00000051b5857223 */ /* 0x180fe20000010850 */
[-CC-:B------:R-:W-:Y:S01]  /*19610*/  FFMA.FTZ R134, R180, R81.reuse, -R80.reuse ;  /* 0x00000051b4867223 */ /* 0x180fe20000010850 */
[-CC-:B------:R-:W-:Y:S01]  /*19620*/  FFMA.FTZ R135, R179, R81.reuse, -R80.reuse ;  /* 0x00000051b3877223 */ /* 0x180fe20000010850 */
[----:B------:R-:W-:Y:S01]  /*19630*/  MUFU.EX2 R130, R130 ;  /* 0x0000008200827308 */ /* 0x000fe20000000800 */
[C---:B------:R-:W-:Y:S05]  /*19640*/  HMMA.16816.F32.BF16 R16, R28.reuse, R20, R16 ;  /* 0x000000141c10723c */ /* 0x040fea0000041810 */
[----:B------:R-:W-:Y:S01]  /*19650*/  FADD.FTZ R114, R114, R117 ;  /* 0x0000007572727221 */ /* 0x000fe20000010000 */
[-CC-:B------:R-:W-:Y:S01]  /*19660*/  FFMA.FTZ R94, R94, R81.reuse, -R80.reuse ;  /* 0x000000515e5e7223 */ /* 0x180fe20000010850 */
[-CC-:B------:R-:W-:Y:S01]  /*19670*/  FFMA.FTZ R89, R89, R81.reuse, -R80.reuse ;  /* 0x0000005159597223 */ /* 0x180fe20000010850 */
[-C--:B------:R-:W-:Y:S01]  /*19680*/  FFMA.FTZ R86, R86, R81.reuse, -R80 ;  /* 0x0000005156567223 */ /* 0x080fe20000010850 */
[----:B------:R-:W-:Y:S01]  /*19690*/  FADD.FTZ R114, R119, R114 ;  /* 0x0000007277727221 */ /* 0x000fe20000010000 */
[-CC-:B------:R-:W-:Y:S01]  /*196a0*/  FFMA.FTZ R93, R93, R81.reuse, -R80.reuse ;  /* 0x000000515d5d7223 */ /* 0x180fe20000010850 */
[----:B------:R-:W3:Y:S01]  /*196b0*/  MUFU.EX2 R132, R132 ;  /* 0x0000008400847308 */ /* 0x000ee20000000800 */
[C---:B------:R-:W-:Y:S01]  /*196c0*/  HMMA.16816.F32.BF16 R4, R28.reuse, R22, R4 ;  /* 0x000000161c04723c */ /* 0x040fe20000041804 */
[----:B------:R-:W4:Y:S02]  /*196d0*/  LDSM.16.MT88.4 R20, [R0+0x800] ;  /* 0x000800000014783b */ /* 0x000f240000004200 */
[-CC-:B------:R-:W-:Y:S01]  /*196e0*/  FFMA.FTZ R129, R186, R81.reuse, -R79.reuse ;  /* 0x00000051ba817223 */ /* 0x180fe2000001084f */
[-CC-:B------:R-:W-:Y:S01]  /*196f0*/  FFMA.FTZ R140, R185, R81.reuse, -R79.reuse ;  /* 0x00000051b98c7223 */ /* 0x180fe2000001084f */
[-CC-:B------:R-:W-:Y:S01]  /*19700*/  FFMA.FTZ R171, R184, R81.reuse, -R79.reuse ;  /* 0x00000051b8ab7223 */ /* 0x180fe2000001084f */
[-C--:B------:R-:W-:Y:S01]  /*19710*/  FFMA.FTZ R167, R182, R81.reuse, -R79 ;  /* 0x00000051b6a77223 */ /* 0x080fe2000001084f */
[-CC-:B------:R-:W-:Y:S01]  /*19720*/  FFMA.FTZ R49, R49, R81.reuse, -R80.reuse ;  /* 0x0000005131317223 */ /* 0x180fe20000010850 */
[----:B------:R-:W-:Y:S01]  /*19730*/  MUFU.EX2 R133, R133 ;  /* 0x0000008500857308 */ /* 0x000fe20000000800 */
[C---:B-----5:R-:W-:Y:S03]  /*19740*/  HMMA.16816.F32.BF16 R136, R28.reuse, R24, R136 ;  /* 0x000000181c88723c */ /* 0x060fe60000041888 */
[-CC-:B------:R-:W-:Y:S01]  /*19750*/  FFMA.FTZ R48, R48, R81.reuse, -R80.reuse ;  /* 0x0000005130307223 */ /* 0x180fe20000010850 */
[-CC-:B------:R-:W-:Y:S01]  /*19760*/  FFMA.FTZ R47, R47, R81.reuse, -R80.reuse ;  /* 0x000000512f2f7223 */ /* 0x180fe20000010850 */
[-CC-:B------:R-:W-:Y:S01]  /*19770*/  FFMA.FTZ R46, R46, R81.reuse, -R80.reuse ;  /* 0x000000512e2e7223 */ /* 0x180fe20000010850 */
[-CC-:B------:R-:W-:Y:S01]  /*19780*/  FFMA.FTZ R45, R45, R81.reuse, -R80.reuse ;  /* 0x000000512d2d7223 */ /* 0x180fe20000010850 */
[-CC-:B------:R-:W-:Y:S01]  /*19790*/  FFMA.FTZ R43, R43, R81.reuse, -R80.reuse ;  /* 0x000000512b2b7223 */ /* 0x180fe20000010850 */
[----:B------:R-:W-:Y:S01]  /*197a0*/  FFMA.FTZ R42, R42, R81, -R80 ;  /* 0x000000512a2a7223 */ /* 0x000fe20000010850 */
[----:B------:R-:W5:Y:S01]  /*197b0*/  MUFU.EX2 R134, R134 ;  /* 0x0000008600867308 */ /* 0x000f620000000800 */
[----:B------:R-:W-:Y:S01]  /*197c0*/  HMMA.16816.F32.BF16 R24, R28, R26, R12 ;  /* 0x0000001a1c18723c */ /* 0x000fe2000004180c */
[----:B------:R-:W5:Y:S02]  /*197d0*/  LDSM.16.MT88.4 R12, [R32+0x5c00] ;  /* 0x005c0000200c783b */ /* 0x000f640000004200 */
[----:B--2---:R-:W-:Y:S01]  /*197e0*/  F2FP.BF16.F32.PACK_AB R28, R131, R125 ;  /* 0x0000007d831c723e */ /* 0x004fe200000010ff */
[----:B------:R-:W-:Y:S01]  /*197f0*/  FADD.FTZ R125, R125, R114 ;  /* 0x000000727d7d7221 */ /* 0x000fe20000010000 */
[----:B------:R-:W-:Y:S01]  /*19800*/  F2FP.BF16.F32.PACK_AB R29, R102, R104 ;  /* 0x00000068661d723e */ /* 0x000fe200000010ff */
[----:B------:R-:W-:Y:S01]  /*19810*/  FFMA.FTZ R41, R41, R81, -R80 ;  /* 0x0000005129297223 */ /* 0x000fe20000010850 */
[----:B---3--:R-:W-:Y:S01]  /*19820*/  F2FP.BF16.F32.PACK_AB R30, R132, R130 ;  /* 0x00000082841e723e */ /* 0x008fe200000010ff */
[----:B------:R-:W-:Y:S01]  /*19830*/  MUFU.EX2 R135, R135 ;  /* 0x0000008700877308 */ /* 0x000fe20000000800 */
[----:B------:R-:W-:Y:S01]  /*19840*/  F2FP.BF16.F32.PACK_AB R31, R99, R101 ;  /* 0x00000065631f723e */ /* 0x000fe200000010ff */
[----:B------:R-:W-:Y:S01]  /*19850*/  FADD.FTZ R125, R131, R125 ;  /* 0x0000007d837d7221 */ /* 0x000fe20000010000 */
[----:B------:R-:W-:Y:S01]  /*19860*/  FADD.FTZ R101, R101, R106 ;  /* 0x0000006a65657221 */ /* 0x000fe20000010000 */
[-CC-:B------:R-:W-:Y:S01]  /*19870*/  FFMA.FTZ R40, R40, R81.reuse, -R80.reuse ;  /* 0x0000005128287223 */ /* 0x180fe20000010850 */
[----:B------:R-:W-:Y:S01]  /*19880*/  FFMA.FTZ R243, R37, R81, -R80 ;  /* 0x0000005125f37223 */ /* 0x000fe20000010850 */
[----:B------:R-:W-:Y:S01]  /*19890*/  FADD.FTZ R130, R130, R125 ;  /* 0x0000007d82827221 */ /* 0x000fe20000010000 */
[----:B------:R-:W-:Y:S01]  /*198a0*/  FADD.FTZ R101, R99, R101 ;  /* 0x0000006563657221 */ /* 0x000fe20000010000 */
[----:B------:R-:W2:Y:S01]  /*198b0*/  MUFU.EX2 R141, R141 ;  /* 0x0000008d008d7308 */ /* 0x000ea20000000800 */
[----:B-1----:R-:W-:Y:S03]  /*198c0*/  HMMA.16816.F32.BF16 R16, R28, R8, R16 ;  /* 0x000000081c10723c */ /* 0x002fe60000041810 */
[----:B------:R-:W-:-:S04]  /*198d0*/  FADD.FTZ R130, R132, R130 ;  /* 0x0000008284827221 */ /* 0x000fc80000010000 */
[----:B------:R-:W-:Y:S01]  /*198e0*/  MUFU.EX2 R142, R142 ;  /* 0x0000008e008e7308 */ /* 0x000fe20000000800 */
[C---:B------:R-:W-:Y:S01]  /*198f0*/  HMMA.16816.F32.BF16 R4, R28.reuse, R10, R4 ;  /* 0x0000000a1c04723c */ /* 0x040fe20000041804 */
[----:B------:R-:W1:Y:S06]  /*19900*/  LDSM.16.MT88.4 R8, [R0+0xc00] ;  /* 0x000c00000008783b */ /* 0x000e6c0000004200 */
[----:B------:R-:W3:Y:S01]  /*19910*/  MUFU.EX2 R143, R143 ;  /* 0x0000008f008f7308 */ /* 0x000ee20000000800 */
[C---:B----4-:R-:W-:Y:S07]  /*19920*/  HMMA.16816.F32.BF16 R136, R28.reuse, R20, R136 ;  /* 0x000000141c88723c */ /* 0x050fee0000041888 */
[----:B------:R-:W-:Y:S01]  /*19930*/  MUFU.EX2 R144, R144 ;  /* 0x0000009000907308 */ /* 0x000fe20000000800 */
[----:B------:R-:W-:Y:S01]  /*19940*/  HMMA.16816.F32.BF16 R24, R28, R22, R24 ;  /* 0x000000161c18723c */ /* 0x000fe20000041818 */
[----:B------:R-:W4:Y:S02]  /*19950*/  LDSM.16.MT88.4 R20, [R32+0x6000] ;  /* 0x006000002014783b */ /* 0x000f240000004200 */
[----:B-----5:R-:W-:Y:S01]  /*19960*/  F2FP.BF16.F32.PACK_AB R28, R134, R133 ;  /* 0x00000085861c723e */ /* 0x020fe200000010ff */
[----:B------:R-:W-:Y:S01]  /*19970*/  FADD.FTZ R133, R133, R130 ;  /* 0x0000008285857221 */ /* 0x000fe20000010000 */
[----:B------:R-:W-:Y:S01]  /*19980*/  F2FP.BF16.F32.PACK_AB R29, R96, R98 ;  /* 0x00000062601d723e */ /* 0x000fe200000010ff */
[----:B------:R-:W-:Y:S01]  /*19990*/  FADD.FTZ R98, R98, R101 ;  /* 0x0000006562627221 */ /* 0x000fe20000010000 */
[----:B--2---:R-:W-:Y:S01]  /*199a0*/  F2FP.BF16.F32.PACK_AB R30, R141, R135 ;  /* 0x000000878d1e723e */ /* 0x004fe200000010ff */
[----:B------:R-:W2:Y:S01]  /*199b0*/  MUFU.EX2 R145, R145 ;  /* 0x0000009100917308 */ /* 0x000ea20000000800 */
[----:B------:R-:W-:Y:S01]  /*199c0*/  F2FP.BF16.F32.PACK_AB R31, R92, R95 ;  /* 0x0000005f5c1f723e */ /* 0x000fe200000010ff */
[----:B------:R-:W-:Y:S01]  /*199d0*/  FADD.FTZ R98, R96, R98 ;  /* 0x0000006260627221 */ /* 0x000fe20000010000 */
[----:B------:R-:W-:-:S03]  /*199e0*/  FADD.FTZ R133, R134, R133 ;  /* 0x0000008586857221 */ /* 0x000fc60000010000 */
[----:B------:R-:W-:Y:S01]  /*199f0*/  FADD.FTZ R95, R95, R98 ;  /* 0x000000625f5f7221 */ /* 0x000fe20000010000 */
[----:B------:R-:W-:Y:S01]  /*19a00*/  FADD.FTZ R135, R135, R133 ;  /* 0x0000008587877221 */ /* 0x000fe20000010000 */
[----:B------:R-:W-:Y:S01]  /*19a10*/  HMMA.16816.F32.BF16 R16, R28, R12, R16 ;  /* 0x0000000c1c10723c */ /* 0x000fe20000041810 */
[----:B------:R-:W-:Y:S02]  /*19a20*/  MUFU.EX2 R84, R84 ;  /* 0x0000005400547308 */ /* 0x000fe40000000800 */
[----:B------:R-:W-:Y:S01]  /*19a30*/  FADD.FTZ R95, R92, R95 ;  /* 0x0000005f5c5f7221 */ /* 0x000fe20000010000 */
[----:B------:R-:W-:-:S03]  /*19a40*/  FADD.FTZ R135, R141, R135 ;  /* 0x000000878d877221 */ /* 0x000fc60000010000 */
[----:B------:R-:W-:Y:S01]  /*19a50*/  FADD.FTZ R95, R91, R95 ;  /* 0x0000005f5b5f7221 */ /* 0x000fe20000010000 */
[C---:B------:R-:W-:Y:S01]  /*19a60*/  HMMA.16816.F32.BF16 R4, R28.reuse, R14, R4 ;  /* 0x0000000e1c04723c */ /* 0x040fe20000041804 */
[----:B------:R-:W5:Y:S01]  /*19a70*/  LDSM.16.MT88.4 R12, [R0+0x1000] ;  /* 0x00100000000c783b */ /* 0x000f620000004200 */
[----:B------:R-:W-:Y:S06]  /*19a80*/  MUFU.EX2 R82, R82 ;  /* 0x0000005200527308 */ /* 0x000fec0000000800 */
[C---:B-1----:R-:W-:Y:S02]  /*19a90*/  HMMA.16816.F32.BF16 R136, R28.reuse, R8, R136 ;  /* 0x000000081c88723c */ /* 0x042fe40000041888 */
[----:B------:R-:W-:Y:S06]  /*19aa0*/  MUFU.EX2 R78, R78 ;  /* 0x0000004e004e7308 */ /* 0x000fec0000000800 */
[----:B------:R-:W-:Y:S03]  /*19ab0*/  HMMA.16816.F32.BF16 R24, R28, R10, R24 ;  /* 0x0000000a1c18723c */ /* 0x000fe60000041818 */
[----:B---3--:R-:W-:Y:S01]  /*19ac0*/  F2FP.BF16.F32.PACK_AB R28, R143, R142 ;  /* 0x0000008e8f1c723e */ /* 0x008fe200000010ff */
[----:B------:R-:W1:Y:S01]  /*19ad0*/  LDSM.16.MT88.4 R8, [R32+0x6400] ;  /* 0x006400002008783b */ /* 0x000e620000004200 */
[----:B------:R-:W-:Y:S01]  /*19ae0*/  F2FP.BF16.F32.PACK_AB R29, R90, R91 ;  /* 0x0000005b5a1d723e */ /* 0x000fe200000010ff */
[----:B------:R-:W-:Y:S01]  /*19af0*/  MUFU.EX2 R146, R146 ;  /* 0x0000009200927308 */ /* 0x000fe20000000800 */
[----:B--2---:R-:W-:Y:S01]  /*19b00*/  F2FP.BF16.F32.PACK_AB R30, R145, R144 ;  /* 0x00000090911e723e */ /* 0x004fe200000010ff */
[----:B------:R-:W-:Y:S01]  /*19b10*/  FADD.FTZ R142, R142, R135 ;  /* 0x000000878e8e7221 */ /* 0x000fe20000010000 */
[----:B------:R-:W-:Y:S01]  /*19b20*/  F2FP.BF16.F32.PACK_AB R31, R87, R88 ;  /* 0x00000058571f723e */ /* 0x000fe200000010ff */
[----:B------:R-:W-:Y:S01]  /*19b30*/  FADD.FTZ R90, R90, R95 ;  /* 0x0000005f5a5a7221 */ /* 0x000fe20000010000 */
[----:B------:R-:W-:Y:S01]  /*19b40*/  LDSM.16.MT88.4 R132, [R0+0x3c00] ;  /* 0x003c00000084783b */ /* 0x000fe20000004200 */
[----:B------:R-:W-:-:S02]  /*19b50*/  FADD.FTZ R142, R143, R142 ;  /* 0x0000008e8f8e7221 */ /* 0x000fc40000010000 */
[----:B------:R-:W2:Y:S01]  /*19b60*/  MUFU.EX2 R173, R173 ;  /* 0x000000ad00ad7308 */ /* 0x000ea20000000800 */
[----:B------:R-:W-:Y:S01]  /*19b70*/  FADD.FTZ R90, R88, R90 ;  /* 0x0000005a585a7221 */ /* 0x000fe20000010000 */
[----:B----4-:R-:W-:Y:S03]  /*19b80*/  HMMA.16816.F32.BF16 R16, R28, R20, R16 ;  /* 0x000000141c10723c */ /* 0x010fe60000041810 */
[----:B------:R-:W-:Y:S01]  /*19b90*/  FADD.FTZ R144, R144, R142 ;  /* 0x0000008e90907221 */ /* 0x000fe20000010000 */
[----:B------:R-:W-:-:S03]  /*19ba0*/  FADD.FTZ R87, R87, R90 ;  /* 0x0000005a57577221 */ /* 0x000fc60000010000 */
[----:B------:R-:W-:Y:S01]  /*19bb0*/  FADD.FTZ R144, R145, R144 ;  /* 0x0000009091907221 */ /* 0x000fe20000010000 */
[----:B------:R-:W-:Y:S01]  /*19bc0*/  MUFU.EX2 R147, R147 ;  /* 0x0000009300937308 */ /* 0x000fe20000000800 */
[----:B------:R-:W-:Y:S01]  /*19bd0*/  FADD.FTZ R87, R85, R87 ;  /* 0x0000005755577221 */ /* 0x000fe20000010000 */
[C---:B------:R-:W-:Y:S01]  /*19be0*/  HMMA.16816.F32.BF16 R4, R28.reuse, R22, R4 ;  /* 0x000000161c04723c */ /* 0x040fe20000041804 */
[----:B------:R-:W3:Y:S05]  /*19bf0*/  LDSM.16.MT88.4 R20, [R0+0x1400] ;  /* 0x001400000014783b */ /* 0x000eea0000004200 */
[----:B------:R-:W4:Y:S02]  /*19c00*/  MUFU.EX2 R172, R172 ;  /* 0x000000ac00ac7308 */ /* 0x000f240000000800 */
[C---:B-----5:R-:W-:Y:S06]  /*19c10*/  HMMA.16816.F32.BF16 R136, R28.reuse, R12, R136 ;  /* 0x0000000c1c88723c */ /* 0x060fec0000041888 */
[----:B------:R-:W5:Y:S02]  /*19c20*/  MUFU.EX2 R77, R77 ;  /* 0x0000004d004d7308 */ /* 0x000f640000000800 */
[----:B------:R-:W-:Y:S01]  /*19c30*/  HMMA.16816.F32.BF16 R24, R28, R14, R24 ;  /* 0x0000000e1c18723c */ /* 0x000fe20000041818 */
[----:B------:R-:W3:Y:S02]  /*19c40*/  LDSM.16.MT88.4 R12, [R32+0x6800] ;  /* 0x00680000200c783b */ /* 0x000ee40000004200 */
[C---:B--2---:R-:W-:Y:S01]  /*19c50*/  F2FP.BF16.F32.PACK_AB R28, R173.reuse, R146 ;  /* 0x00000092ad1c723e */ /* 0x044fe200000010ff */
[----:B------:R-:W-:Y:S01]  /*19c60*/  FADD.FTZ R146, R146, R144 ;  /* 0x0000009092927221 */ /* 0x000fe20000010000 */
[C---:B------:R-:W-:Y:S01]  /*19c70*/  F2FP.BF16.F32.PACK_AB R29, R84.reuse, R85 ;  /* 0x00000055541d723e */ /* 0x040fe200000010ff */
[----:B------:R-:W-:Y:S01]  /*19c80*/  FADD.FTZ R84, R84, R87 ;  /* 0x0000005754547221 */ /* 0x000fe20000010000 */
[----:B------:R-:W-:Y:S01]  /*19c90*/  F2FP.BF16.F32.PACK_AB R31, R78, R82 ;  /* 0x000000524e1f723e */ /* 0x000fe200000010ff */
[----:B------:R-:W2:Y:S01]  /*19ca0*/  MUFU.EX2 R76, R76 ;  /* 0x0000004c004c7308 */ /* 0x000ea20000000800 */
[----:B----4-:R-:W-:Y:S01]  /*19cb0*/  F2FP.BF16.F32.PACK_AB R30, R172, R147 ;  /* 0x00000093ac1e723e */ /* 0x010fe200000010ff */
[----:B------:R-:W-:Y:S01]  /*19cc0*/  FADD.FTZ R146, R173, R146 ;  /* 0x00000092ad927221 */ /* 0x000fe20000010000 */
[----:B------:R-:W-:-:S03]  /*19cd0*/  FADD.FTZ R84, R82, R84 ;  /* 0x0000005452547221 */ /* 0x000fc60000010000 */
[----:B------:R-:W-:Y:S01]  /*19ce0*/  FADD.FTZ R147, R147, R146 ;  /* 0x0000009293937221 */ /* 0x000fe20000010000 */
[----:B------:R-:W-:Y:S01]  /*19cf0*/  FADD.FTZ R78, R78, R84 ;  /* 0x000000544e4e7221 */ /* 0x000fe20000010000 */
[----:B------:R-:W-:Y:S01]  /*19d00*/  MUFU.EX2 R75, R75 ;  /* 0x0000004b004b7308 */ /* 0x000fe20000000800 */
[----:B-1----:R-:W-:Y:S03]  /*19d10*/  HMMA.16816.F32.BF16 R16, R28, R8, R16 ;  /* 0x000000081c10723c */ /* 0x002fe60000041810 */
[----:B------:R-:W-:Y:S01]  /*19d20*/  FADD.FTZ R147, R172, R147 ;  /* 0x00000093ac937221 */ /* 0x000fe20000010000 */
[----:B-----5:R-:W-:-:S03]  /*19d30*/  FADD.FTZ R78, R77, R78 ;  /* 0x0000004e4d4e7221 */ /* 0x020fc60000010000 */
[----:B------:R-:W1:Y:S01]  /*19d40*/  MUFU.EX2 R74, R74 ;  /* 0x0000004a004a7308 */ /* 0x000e620000000800 */
[C---:B------:R-:W-:Y:S01]  /*19d50*/  HMMA.16816.F32.BF16 R4, R28.reuse, R10, R4 ;  /* 0x0000000a1c04723c */ /* 0x040fe20000041804 */
[----:B------:R-:W4:Y:S06]  /*19d60*/  LDSM.16.MT88.4 R8, [R0+0x1800] ;  /* 0x001800000008783b */ /* 0x000f2c0000004200 */
[----:B------:R-:W5:Y:S01]  /*19d70*/  MUFU.EX2 R170, R170 ;  /* 0x000000aa00aa7308 */ /* 0x000f620000000800 */
[C---:B---3--:R-:W-:Y:S07]  /*19d80*/  HMMA.16816.F32.BF16 R136, R28.reuse, R20, R136 ;  /* 0x000000141c88723c */ /* 0x048fee0000041888 */
[----:B------:R-:W3:Y:S01]  /*19d90*/  MUFU.EX2 R174, R174 ;  /* 0x000000ae00ae7308 */ /* 0x000ee20000000800 */
[----:B------:R-:W-:Y:S01]  /*19da0*/  HMMA.16816.F32.BF16 R24, R28, R22, R24 ;  /* 0x000000161c18723c */ /* 0x000fe20000041818 */
[----:B------:R-:W4:Y:S02]  /*19db0*/  LDSM.16.MT88.4 R20, [R32+0x6c00] ;  /* 0x006c00002014783b */ /* 0x000f240000004200 */
[C---:B--2---:R-:W-:Y:S01]  /*19dc0*/  F2FP.BF16.F32.PACK_AB R29, R76.reuse, R77 ;  /* 0x0000004d4c1d723e */ /* 0x044fe200000010ff */
[----:B------:R-:W-:Y:S01]  /*19dd0*/  FADD.FTZ R76, R76, R78 ;  /* 0x0000004e4c4c7221 */ /* 0x000fe20000010000 */
[----:B-1----:R-:W-:-:S02]  /*19de0*/  F2FP.BF16.F32.PACK_AB R31, R74, R75 ;  /* 0x0000004b4a1f723e */ /* 0x002fc400000010ff */
[----:B------:R-:W1:Y:S01]  /*19df0*/  MUFU.EX2 R168, R168 ;  /* 0x000000a800a87308 */ /* 0x000e620000000800 */
[----:B-----5:R-:W-:Y:S01]  /*19e00*/  FADD.FTZ R147, R170, R147 ;  /* 0x00000093aa937221 */ /* 0x020fe20000010000 */
[----:B------:R-:W-:-:S04]  /*19e10*/  FADD.FTZ R76, R75, R76 ;  /* 0x0000004c4b4c7221 */ /* 0x000fc80000010000 */
[----:B------:R-:W-:Y:S02]  /*19e20*/  FADD.FTZ R76, R74, R76 ;  /* 0x0000004c4a4c7221 */ /* 0x000fe40000010000 */
[----:B------:R-:W2:Y:S01]  /*19e30*/  MUFU.EX2 R169, R169 ;  /* 0x000000a900a97308 */ /* 0x000ea20000000800 */
[C---:B---3--:R-:W-:Y:S01]  /*19e40*/  F2FP.BF16.F32.PACK_AB R28, R174.reuse, R170 ;  /* 0x000000aaae1c723e */ /* 0x048fe200000010ff */
[----:B------:R-:W-:-:S06]  /*19e50*/  FADD.FTZ R174, R174, R147 ;  /* 0x00000093aeae7221 */ /* 0x000fcc0000010000 */
[----:B------:R-:W-:Y:S01]  /*19e60*/  MUFU.EX2 R73, R73 ;  /* 0x0000004900497308 */ /* 0x000fe20000000800 */
[----:B-1----:R-:W-:-:S07]  /*19e70*/  FADD.FTZ R174, R168, R174 ;  /* 0x000000aea8ae7221 */ /* 0x002fce0000010000 */
[----:B------:R-:W1:Y:S01]  /*19e80*/  MUFU.EX2 R72, R72 ;  /* 0x0000004800487308 */ /* 0x000e620000000800 */
[C---:B--2---:R-:W-:Y:S01]  /*19e90*/  F2FP.BF16.F32.PACK_AB R30, R169.reuse, R168 ;  /* 0x000000a8a91e723e */ /* 0x044fe200000010ff */
[----:B------:R-:W-:-:S06]  /*19ea0*/  FADD.FTZ R174, R169, R174 ;  /* 0x000000aea9ae7221 */ /* 0x000fcc0000010000 */
[C---:B------:R-:W-:Y:S01]  /*19eb0*/  HMMA.16816.F32.BF16 R16, R28.reuse, R12, R16 ;  /* 0x0000000c1c10723c */ /* 0x040fe20000041810 */
[----:B------:R-:W-:Y:S07]  /*19ec0*/  MUFU.EX2 R71, R71 ;  /* 0x0000004700477308 */ /* 0x000fee0000000800 */
[C---:B------:R-:W-:Y:S01]  /*19ed0*/  HMMA.16816.F32.BF16 R4, R28.reuse, R14, R4 ;  /* 0x0000000e1c04723c */ /* 0x040fe20000041804 */
[----:B------:R-:W2:Y:S01]  /*19ee0*/  LDSM.16.MT88.4 R12, [R0+0x1c00] ;  /* 0x001c0000000c783b */ /* 0x000ea20000004200 */
[----:B------:R-:W3:Y:S06]  /*19ef0*/  MUFU.EX2 R70, R70 ;  /* 0x0000004600467308 */ /* 0x000eec0000000800 */
[C---:B----4-:R-:W-:Y:S02]  /*19f00*/  HMMA.16816.F32.BF16 R136, R28.reuse, R8, R136 ;  /* 0x000000081c88723c */ /* 0x050fe40000041888 */
[----:B------:R-:W-:Y:S06]  /*19f10*/  MUFU.EX2 R166, R166 ;  /* 0x000000a600a67308 */ /* 0x000fec0000000800 */
[----:B------:R-:W-:Y:S03]  /*19f20*/  HMMA.16816.F32.BF16 R24, R28, R10, R24 ;  /* 0x0000000a1c18723c */ /* 0x000fe60000041818 */
[----:B-1----:R-:W-:Y:S01]  /*19f30*/  F2FP.BF16.F32.PACK_AB R29, R72, R73 ;  /* 0x00000049481d723e */ /* 0x002fe200000010ff */
[----:B------:R-:W1:Y:S01]  /*19f40*/  MUFU.EX2 R165, R165 ;  /* 0x000000a500a57308 */ /* 0x000e620000000800 */
[----:B---3--:R-:W-:Y:S01]  /*19f50*/  F2FP.BF16.F32.PACK_AB R31, R70, R71 ;  /* 0x00000047461f723e */ /* 0x008fe200000010ff */
[----:B------:R-:W3:Y:S01]  /*19f60*/  LDSM.16.MT88.4 R8, [R32+0x7000] ;  /* 0x007000002008783b */ /* 0x000ee20000004200 */
[----:B------:R-:W-:-:S04]  /*19f70*/  FADD.FTZ R73, R73, R76 ;  /* 0x0000004c49497221 */ /* 0x000fc80000010000 */
[----:B------:R-:W-:Y:S01]  /*19f80*/  FADD.FTZ R73, R72, R73 ;  /* 0x0000004948497221 */ /* 0x000fe20000010000 */
[----:B------:R-:W-:Y:S03]  /*19f90*/  MUFU.EX2 R164, R164 ;  /* 0x000000a400a47308 */ /* 0x000fe60000000800 */
[----:B------:R-:W-:-:S04]  /*19fa0*/  FADD.FTZ R71, R71, R73 ;  /* 0x0000004947477221 */ /* 0x000fc80000010000 */
[----:B------:R-:W-:Y:S01]  /*19fb0*/  FADD.FTZ R71, R70, R71 ;  /* 0x0000004746477221 */ /* 0x000fe20000010000 */
[----:B------:R-:W4:Y:S01]  /*19fc0*/  MUFU.EX2 R163, R163 ;  /* 0x000000a300a37308 */ /* 0x000f220000000800 */
[----:B-1----:R-:W-:Y:S01]  /*19fd0*/  F2FP.BF16.F32.PACK_AB R28, R165, R166 ;  /* 0x000000a6a51c723e */ /* 0x002fe200000010ff */
[----:B------:R-:W-:-:S04]  /*19fe0*/  FADD.FTZ R166, R166, R174 ;  /* 0x000000aea6a67221 */ /* 0x000fc80000010000 */
[----:B------:R-:W-:Y:S02]  /*19ff0*/  FADD.FTZ R166, R165, R166 ;  /* 0x000000a6a5a67221 */ /* 0x000fe40000010000 */
[----:B------:R-:W-:Y:S08]  /*1a000*/  MUFU.EX2 R69, R69 ;  /* 0x0000004500457308 */ /* 0x000ff00000000800 */
[----:B------:R-:W1:Y:S01]  /*1a010*/  MUFU.EX2 R68, R68 ;  /* 0x0000004400447308 */ /* 0x000e620000000800 */
        /* <DEDUP_REMOVED lines=8> */
[C---:B--2---:R-:W-:Y:S02]  /*1a0a0*/  HMMA.16816.F32.BF16 R136, R28.reuse, R12, R136 ;  /* 0x0000000c1c88723c */ /* 0x044fe40000041888 */
[----:B------:R-:W-:Y:S06]  /*1a0b0*/  MUFU.EX2 R161, R161 ;  /* 0x000000a100a17308 */ /* 0x000fec0000000800 */
[----:B------:R-:W-:Y:S01]  /*1a0c0*/  HMMA.16816.F32.BF16 R24, R28, R14, R24 ;  /* 0x0000000e1c18723c */ /* 0x000fe20000041818 */
[----:B------:R-:W2:Y:S01]  /*1a0d0*/  LDSM.16.MT88.4 R12, [R32+0x7400] ;  /* 0x00740000200c783b */ /* 0x000ea20000004200 */
[----:B------:R-:W3:Y:S01]  /*1a0e0*/  MUFU.EX2 R160, R160 ;  /* 0x000000a000a07308 */ /* 0x000ee20000000800 */
[----:B-1----:R-:W-:Y:S01]  /*1a0f0*/  F2FP.BF16.F32.PACK_AB R29, R68, R69 ;  /* 0x00000045441d723e */ /* 0x002fe200000010ff */
[----:B------:R-:W-:Y:S01]  /*1a100*/  FADD.FTZ R69, R69, R71 ;  /* 0x0000004745457221 */ /* 0x000fe20000010000 */
[----:B-----5:R-:W-:-:S03]  /*1a110*/  F2FP.BF16.F32.PACK_AB R31, R66, R67 ;  /* 0x00000043421f723e */ /* 0x020fc600000010ff */
[----:B------:R-:W-:Y:S02]  /*1a120*/  FADD.FTZ R69, R68, R69 ;  /* 0x0000004544457221 */ /* 0x000fe40000010000 */
[----:B------:R-:W1:Y:S02]  /*1a130*/  MUFU.EX2 R159, R159 ;  /* 0x0000009f009f7308 */ /* 0x000e640000000800 */
[----:B------:R-:W-:-:S04]  /*1a140*/  FADD.FTZ R69, R67, R69 ;  /* 0x0000004543457221 */ /* 0x000fc80000010000 */
[----:B------:R-:W-:Y:S02]  /*1a150*/  FADD.FTZ R66, R66, R69 ;  /* 0x0000004542427221 */ /* 0x000fe40000010000 */
[----:B------:R-:W5:Y:S01]  /*1a160*/  MUFU.EX2 R158, R158 ;  /* 0x0000009e009e7308 */ /* 0x000f620000000800 */
[----:B---3--:R-:W-:Y:S01]  /*1a170*/  F2FP.BF16.F32.PACK_AB R28, R160, R161 ;  /* 0x000000a1a01c723e */ /* 0x008fe200000010ff */
[----:B------:R-:W-:-:S04]  /*1a180*/  FADD.FTZ R161, R161, R164 ;  /* 0x000000a4a1a17221 */ /* 0x000fc80000010000 */
[----:B------:R-:W-:Y:S02]  /*1a190*/  FADD.FTZ R161, R160, R161 ;  /* 0x000000a1a0a17221 */ /* 0x000fe40000010000 */
[----:B------:R-:W3:Y:S02]  /*1a1a0*/  MUFU.EX2 R65, R65 ;  /* 0x0000004100417308 */ /* 0x000ee40000000800 */
[----:B-1----:R-:W-:-:S06]  /*1a1b0*/  FADD.FTZ R161, R159, R161 ;  /* 0x000000a19fa17221 */ /* 0x002fcc0000010000 */
[----:B------:R-:W1:Y:S01]  /*1a1c0*/  MUFU.EX2 R64, R64 ;  /* 0x0000004000407308 */ /* 0x000e620000000800 */
[C---:B-----5:R-:W-:Y:S01]  /*1a1d0*/  F2FP.BF16.F32.PACK_AB R30, R158.reuse, R159 ;  /* 0x0000009f9e1e723e */ /* 0x060fe200000010ff */
[----:B------:R-:W-:-:S06]  /*1a1e0*/  FADD.FTZ R158, R158, R161 ;  /* 0x000000a19e9e7221 */ /* 0x000fcc0000010000 */
[----:B------:R-:W5:Y:S01]  /*1a1f0*/  MUFU.EX2 R63, R63 ;  /* 0x0000003f003f7308 */ /* 0x000f620000000800 */
[----:B------:R-:W-:Y:S03]  /*1a200*/  HMMA.16816.F32.BF16 R16, R28, R8, R16 ;  /* 0x000000081c10723c */ /* 0x000fe60000041810 */
[----:B---3--:R-:W-:-:S04]  /*1a210*/  FADD.FTZ R66, R65, R66 ;  /* 0x0000004241427221 */ /* 0x008fc80000010000 */
[----:B------:R-:W3:Y:S01]  /*1a220*/  MUFU.EX2 R62, R62 ;  /* 0x0000003e003e7308 */ /* 0x000ee20000000800 */
[C---:B------:R-:W-:Y:S01]  /*1a230*/  HMMA.16816.F32.BF16 R4, R28.reuse, R10, R4 ;  /* 0x0000000a1c04723c */ /* 0x040fe20000041804 */
[----:B------:R-:W2:Y:S06]  /*1a240*/  LDSM.16.MT88.4 R8, [R0+0x2400] ;  /* 0x002400000008783b */ /* 0x000eac0000004200 */
[----:B------:R-:W3:Y:S01]  /*1a250*/  MUFU.EX2 R156, R156 ;  /* 0x0000009c009c7308 */ /* 0x000ee20000000800 */
[----:B----4-:R-:W-:Y:S03]  /*1a260*/  HMMA.16816.F32.BF16 R136, R28, R20, R136 ;  /* 0x000000141c88723c */ /* 0x010fe60000041888 */
[C---:B-1----:R-:W-:Y:S01]  /*1a270*/  F2FP.BF16.F32.PACK_AB R21, R64.reuse, R65 ;  /* 0x000000414015723e */ /* 0x042fe200000010ff */
[----:B------:R-:W-:-:S04]  /*1a280*/  FADD.FTZ R64, R64, R66 ;  /* 0x0000004240407221 */ /* 0x000fc80000010000 */
[----:B-----5:R-:W-:Y:S01]  /*1a290*/  FADD.FTZ R64, R63, R64 ;  /* 0x000000403f407221 */ /* 0x020fe20000010000 */
[----:B------:R-:W1:Y:S01]  /*1a2a0*/  MUFU.EX2 R155, R155 ;  /* 0x0000009b009b7308 */ /* 0x000e620000000800 */
[----:B------:R-:W-:Y:S01]  /*1a2b0*/  HMMA.16816.F32.BF16 R24, R28, R22, R24 ;  /* 0x000000161c18723c */ /* 0x000fe20000041818 */
[----:B------:R-:W4:Y:S02]  /*1a2c0*/  LDSM.16.MT88.4 R28, [R32+0x7800] ;  /* 0x00780000201c783b */ /* 0x000f240000004200 */
[C---:B---3--:R-:W-:Y:S01]  /*1a2d0*/  F2FP.BF16.F32.PACK_AB R23, R62.reuse, R63 ;  /* 0x0000003f3e17723e */ /* 0x048fe200000010ff */
[----:B------:R-:W-:-:S03]  /*1a2e0*/  FADD.FTZ R62, R62, R64 ;  /* 0x000000403e3e7221 */ /* 0x000fc60000010000 */
[----:B------:R-:W3:Y:S01]  /*1a2f0*/  MUFU.EX2 R154, R154 ;  /* 0x0000009a009a7308 */ /* 0x000ee20000000800 */
[----:B------:R-:W-:-:S07]  /*1a300*/  FADD.FTZ R158, R156, R158 ;  /* 0x0000009e9c9e7221 */ /* 0x000fce0000010000 */
[----:B------:R-:W5:Y:S01]  /*1a310*/  MUFU.EX2 R153, R153 ;  /* 0x0000009900997308 */ /* 0x000f620000000800 */
[C---:B-1----:R-:W-:Y:S01]  /*1a320*/  F2FP.BF16.F32.PACK_AB R20, R155.reuse, R156 ;  /* 0x0000009c9b14723e */ /* 0x042fe200000010ff */
[----:B------:R-:W-:-:S06]  /*1a330*/  FADD.FTZ R155, R155, R158 ;  /* 0x0000009e9b9b7221 */ /* 0x000fcc0000010000 */
[----:B------:R-:W1:Y:S01]  /*1a340*/  MUFU.EX2 R61, R61 ;  /* 0x0000003d003d7308 */ /* 0x000e620000000800 */
[----:B---3--:R-:W-:-:S07]  /*1a350*/  FADD.FTZ R155, R154, R155 ;  /* 0x0000009b9a9b7221 */ /* 0x008fce0000010000 */
[----:B------:R-:W3:Y:S01]  /*1a360*/  MUFU.EX2 R60, R60 ;  /* 0x0000003c003c7308 */ /* 0x000ee20000000800 */
[C---:B-----5:R-:W-:Y:S01]  /*1a370*/  F2FP.BF16.F32.PACK_AB R22, R153.reuse, R154 ;  /* 0x0000009a9916723e */ /* 0x060fe200000010ff */
[----:B------:R-:W-:-:S06]  /*1a380*/  FADD.FTZ R153, R153, R155 ;  /* 0x0000009b99997221 */ /* 0x000fcc0000010000 */
[----:B--2---:R-:W-:Y:S01]  /*1a390*/  HMMA.16816.F32.BF16 R16, R20, R12, R16 ;  /* 0x0000000c1410723c */ /* 0x004fe20000041810 */
[----:B------:R-:W-:Y:S04]  /*1a3a0*/  MUFU.EX2 R59, R59 ;  /* 0x0000003b003b7308 */ /* 0x000fe80000000800 */
[----:B-1----:R-:W-:-:S03]  /*1a3b0*/  FADD.FTZ R62, R61, R62 ;  /* 0x0000003e3d3e7221 */ /* 0x002fc60000010000 */
[----:B------:R-:W-:Y:S01]  /*1a3c0*/  HMMA.16816.F32.BF16 R4, R20, R14, R4 ;  /* 0x0000000e1404723c */ /* 0x000fe20000041804 */
[----:B------:R-:W1:Y:S01]  /*1a3d0*/  LDSM.16.MT88.4 R12, [R0+0x2800] ;  /* 0x00280000000c783b */ /* 0x000e620000004200 */
[----:B------:R-:W2:Y:S01]  /*1a3e0*/  MUFU.EX2 R58, R58 ;  /* 0x0000003a003a7308 */ /* 0x000ea20000000800 */
[----:B---3--:R-:W-:-:S05]  /*1a3f0*/  FADD.FTZ R62, R60, R62 ;  /* 0x0000003e3c3e7221 */ /* 0x008fca0000010000 */
[C---:B------:R-:W-:Y:S03]  /*1a400*/  HMMA.16816.F32.BF16 R136, R20.reuse, R8, R136 ;  /* 0x000000081488723c */ /* 0x040fe60000041888 */
[----:B------:R-:W-:Y:S01]  /*1a410*/  F2FP.BF16.F32.PACK_AB R9, R60, R61 ;  /* 0x0000003d3c09723e */ /* 0x000fe200000010ff */
[----:B------:R-:W3:Y:S04]  /*1a420*/  MUFU.EX2 R127, R127 ;  /* 0x0000007f007f7308 */ /* 0x000ee80000000800 */
[----:B------:R-:W-:Y:S01]  /*1a430*/  HMMA.16816.F32.BF16 R24, R20, R10, R24 ;  /* 0x0000000a1418723c */ /* 0x000fe20000041818 */
[----:B------:R-:W5:Y:S03]  /*1a440*/  LDSM.16.MT88.4 R20, [R32+0x7c00] ;  /* 0x007c00002014783b */ /* 0x000f660000004200 */
[----:B------:R-:W4:Y:S01]  /*1a450*/  MUFU.EX2 R126, R126 ;  /* 0x0000007e007e7308 */ /* 0x000f220000000800 */
[----:B--2---:R-:W-:Y:S01]  /*1a460*/  F2FP.BF16.F32.PACK_AB R11, R58, R59 ;  /* 0x0000003b3a0b723e */ /* 0x004fe200000010ff */
[----:B------:R-:W-:-:S04]  /*1a470*/  FADD.FTZ R59, R59, R62 ;  /* 0x0000003e3b3b7221 */ /* 0x000fc80000010000 */
[----:B------:R-:W-:Y:S02]  /*1a480*/  FADD.FTZ R59, R58, R59 ;  /* 0x0000003b3a3b7221 */ /* 0x000fe40000010000 */
[----:B------:R-:W-:Y:S01]  /*1a490*/  MUFU.EX2 R120, R120 ;  /* 0x0000007800787308 */ /* 0x000fe20000000800 */
[----:B---3--:R-:W-:-:S07]  /*1a4a0*/  FADD.FTZ R153, R127, R153 ;  /* 0x000000997f997221 */ /* 0x008fce0000010000 */
[----:B------:R-:W2:Y:S01]  /*1a4b0*/  MUFU.EX2 R113, R113 ;  /* 0x0000007100717308 */ /* 0x000ea20000000800 */
[C---:B----4-:R-:W-:Y:S01]  /*1a4c0*/  F2FP.BF16.F32.PACK_AB R8, R126.reuse, R127 ;  /* 0x0000007f7e08723e */ /* 0x050fe200000010ff */
[----:B------:R-:W-:-:S06]  /*1a4d0*/  FADD.FTZ R153, R126, R153 ;  /* 0x000000997e997221 */ /* 0x000fcc0000010000 */
        /* <DEDUP_REMOVED lines=10> */
[----:B-1----:R-:W-:Y:S03]  /*1a580*/  HMMA.16816.F32.BF16 R136, R8, R12, R136 ;  /* 0x0000000c0888723c */ /* 0x002fe60000041888 */
[----:B---3--:R-:W-:Y:S01]  /*1a590*/  F2FP.BF16.F32.PACK_AB R13, R56, R57 ;  /* 0x00000039380d723e */ /* 0x008fe200000010ff */
[----:B------:R-:W-:Y:S01]  /*1a5a0*/  MUFU.EX2 R105, R105 ;  /* 0x0000006900697308 */ /* 0x000fe20000000800 */
[----:B------:R-:W-:-:S04]  /*1a5b0*/  FADD.FTZ R57, R57, R59 ;  /* 0x0000003b39397221 */ /* 0x000fc80000010000 */
[----:B------:R-:W-:Y:S01]  /*1a5c0*/  FADD.FTZ R56, R56, R57 ;  /* 0x0000003938387221 */ /* 0x000fe20000010000 */
[----:B------:R-:W-:Y:S01]  /*1a5d0*/  HMMA.16816.F32.BF16 R24, R8, R14, R24 ;  /* 0x0000000e0818723c */ /* 0x000fe20000041818 */
[----:B------:R-:W1:Y:S01]  /*1a5e0*/  LDSM.16.MT88.4 R8, [R32+0x8000] ;  /* 0x008000002008783b */ /* 0x000e620000004200 */
[----:B------:R-:W3:Y:S01]  /*1a5f0*/  MUFU.EX2 R103, R103 ;  /* 0x0000006700677308 */ /* 0x000ee20000000800 */
[----:B----4-:R-:W-:Y:S01]  /*1a600*/  F2FP.BF16.F32.PACK_AB R15, R54, R55 ;  /* 0x00000037360f723e */ /* 0x010fe200000010ff */
[----:B------:R-:W-:-:S04]  /*1a610*/  FADD.FTZ R56, R55, R56 ;  /* 0x0000003837387221 */ /* 0x000fc80000010000 */
[----:B------:R-:W-:Y:S02]  /*1a620*/  FADD.FTZ R54, R54, R56 ;  /* 0x0000003836367221 */ /* 0x000fe40000010000 */
[----:B------:R-:W4:Y:S08]  /*1a630*/  MUFU.EX2 R100, R100 ;  /* 0x0000006400647308 */ /* 0x000f300000000800 */
[----:B------:R-:W5:Y:S01]  /*1a640*/  MUFU.EX2 R97, R97 ;  /* 0x0000006100617308 */ /* 0x000f620000000800 */
[----:B---3--:R-:W-:Y:S01]  /*1a650*/  F2FP.BF16.F32.PACK_AB R12, R103, R105 ;  /* 0x00000069670c723e */ /* 0x008fe200000010ff */
[----:B------:R-:W-:-:S04]  /*1a660*/  FADD.FTZ R105, R105, R120 ;  /* 0x0000007869697221 */ /* 0x000fc80000010000 */
[----:B------:R-:W-:Y:S02]  /*1a670*/  FADD.FTZ R105, R103, R105 ;  /* 0x0000006967697221 */ /* 0x000fe40000010000 */
[----:B------:R-:W3:Y:S02]  /*1a680*/  MUFU.EX2 R53, R53 ;  /* 0x0000003500357308 */ /* 0x000ee40000000800 */
[----:B----4-:R-:W-:-:S06]  /*1a690*/  FADD.FTZ R105, R100, R105 ;  /* 0x0000006964697221 */ /* 0x010fcc0000010000 */
[----:B------:R-:W4:Y:S01]  /*1a6a0*/  MUFU.EX2 R52, R52 ;  /* 0x0000003400347308 */ /* 0x000f220000000800 */
[C---:B-----5:R-:W-:Y:S01]  /*1a6b0*/  F2FP.BF16.F32.PACK_AB R14, R97.reuse, R100 ;  /* 0x00000064610e723e */ /* 0x060fe200000010ff */
[----:B------:R-:W-:-:S06]  /*1a6c0*/  FADD.FTZ R97, R97, R105 ;  /* 0x0000006961617221 */ /* 0x000fcc0000010000 */
[----:B------:R-:W5:Y:S01]  /*1a6d0*/  MUFU.EX2 R51, R51 ;  /* 0x0000003300337308 */ /* 0x000f620000000800 */
[C---:B------:R-:W-:Y:S05]  /*1a6e0*/  HMMA.16816.F32.BF16 R16, R12.reuse, R20, R16 ;  /* 0x000000140c10723c */ /* 0x040fea0000041810 */
[----:B---3--:R-:W-:Y:S02]  /*1a6f0*/  FADD.FTZ R54, R53, R54 ;  /* 0x0000003635367221 */ /* 0x008fe40000010000 */
[----:B------:R-:W3:Y:S01]  /*1a700*/  MUFU.EX2 R2, R2 ;  /* 0x0000000200027308 */ /* 0x000ee20000000800 */
[----:B------:R-:W-:Y:S01]  /*1a710*/  HMMA.16816.F32.BF16 R4, R12, R22, R4 ;  /* 0x000000160c04723c */ /* 0x000fe20000041804 */
[----:B------:R-:W1:Y:S02]  /*1a720*/  LDSM.16.MT88.4 R20, [R0+0x3000] ;  /* 0x003000000014783b */ /* 0x000e640000004200 */
[----:B----4-:R-:W-:-:S04]  /*1a730*/  FADD.FTZ R54, R52, R54 ;  /* 0x0000003634367221 */ /* 0x010fc80000010000 */
[----:B------:R-:W4:Y:S01]  /*1a740*/  MUFU.EX2 R94, R94 ;  /* 0x0000005e005e7308 */ /* 0x000f220000000800 */
[----:B--2---:R-:W-:Y:S03]  /*1a750*/  HMMA.16816.F32.BF16 R136, R12, R28, R136 ;  /* 0x0000001c0c88723c */ /* 0x004fe60000041888 */
[----:B-----5:R-:W-:-:S04]  /*1a760*/  FADD.FTZ R54, R51, R54 ;  /* 0x0000003633367221 */ /* 0x020fc80000010000 */
[----:B------:R-:W2:Y:S01]  /*1a770*/  MUFU.EX2 R92, R93 ;  /* 0x0000005d005c7308 */ /* 0x000ea20000000800 */
[----:B------:R-:W-:Y:S01]  /*1a780*/  HMMA.16816.F32.BF16 R24, R12, R30, R24 ;  /* 0x0000001e0c18723c */ /* 0x000fe20000041818 */
[----:B------:R-:W5:Y:S02]  /*1a790*/  LDSM.16.MT88.4 R28, [R32+0x8400] ;  /* 0x00840000201c783b */ /* 0x000f640000004200 */
[----:B------:R-:W-:Y:S02]  /*1a7a0*/  F2FP.BF16.F32.PACK_AB R13, R52, R53 ;  /* 0x00000035340d723e */ /* 0x000fe400000010ff */
[C---:B---3--:R-:W-:Y:S01]  /*1a7b0*/  F2FP.BF16.F32.PACK_AB R15, R2.reuse, R51 ;  /* 0x00000033020f723e */ /* 0x048fe200000010ff */
[----:B------:R-:W-:Y:S01]  /*1a7c0*/  FADD.FTZ R2, R2, R54 ;  /* 0x0000003602027221 */ /* 0x000fe20000010000 */
[----:B------:R-:W-:Y:S01]  /*1a7d0*/  MUFU.EX2 R89, R89 ;  /* 0x0000005900597308 */ /* 0x000fe20000000800 */
[----:B----4-:R-:W-:-:S07]  /*1a7e0*/  FADD.FTZ R97, R94, R97 ;  /* 0x000000615e617221 */ /* 0x010fce0000010000 */
[----:B------:R-:W3:Y:S01]  /*1a7f0*/  MUFU.EX2 R86, R86 ;  /* 0x0000005600567308 */ /* 0x000ee20000000800 */
[C---:B--2---:R-:W-:Y:S01]  /*1a800*/  F2FP.BF16.F32.PACK_AB R12, R92.reuse, R94 ;  /* 0x0000005e5c0c723e */ /* 0x044fe200000010ff */
[----:B------:R-:W-:-:S06]  /*1a810*/  FADD.FTZ R97, R92, R97 ;  /* 0x000000615c617221 */ /* 0x000fcc0000010000 */
[----:B------:R-:W2:Y:S08]  /*1a820*/  MUFU.EX2 R129, R129 ;  /* 0x0000008100817308 */ /* 0x000eb00000000800 */
[----:B------:R-:W4:Y:S01]  /*1a830*/  MUFU.EX2 R140, R140 ;  /* 0x0000008c008c7308 */ /* 0x000f220000000800 */
[----:B---3--:R-:W-:Y:S01]  /*1a840*/  F2FP.BF16.F32.PACK_AB R14, R86, R89 ;  /* 0x00000059560e723e */ /* 0x008fe200000010ff */
[----:B------:R-:W-:-:S04]  /*1a850*/  FADD.FTZ R89, R89, R97 ;  /* 0x0000006159597221 */ /* 0x000fc80000010000 */
[----:B------:R-:W-:Y:S02]  /*1a860*/  FADD.FTZ R89, R86, R89 ;  /* 0x0000005956597221 */ /* 0x000fe40000010000 */
[----:B-1----:R-:W-:Y:S01]  /*1a870*/  HMMA.16816.F32.BF16 R16, R12, R8, R16 ;  /* 0x000000080c10723c */ /* 0x002fe20000041810 */
[----:B------:R-:W-:Y:S02]  /*1a880*/  MUFU.EX2 R171, R171 ;  /* 0x000000ab00ab7308 */ /* 0x000fe40000000800 */
[----:B--2---:R-:W-:-:S05]  /*1a890*/  FADD.FTZ R2, R129, R2 ;  /* 0x0000000281027221 */ /* 0x004fca0000010000 */
[C---:B------:R-:W-:Y:S01]  /*1a8a0*/  HMMA.16816.F32.BF16 R4, R12.reuse, R10, R4 ;  /* 0x0000000a0c04723c */ /* 0x040fe20000041804 */
[----:B------:R-:W1:Y:S01]  /*1a8b0*/  LDSM.16.MT88.4 R8, [R0+0x3400] ;  /* 0x003400000008783b */ /* 0x000e620000004200 */
[----:B------:R-:W2:Y:S06]  /*1a8c0*/  MUFU.EX2 R167, R167 ;  /* 0x000000a700a77308 */ /* 0x000eac0000000800 */
[C---:B------:R-:W-:Y:S02]  /*1a8d0*/  HMMA.16816.F32.BF16 R136, R12.reuse, R20, R136 ;  /* 0x000000140c88723c */ /* 0x040fe40000041888 */
[----:B------:R-:W3:Y:S06]  /*1a8e0*/  MUFU.EX2 R49, R49 ;  /* 0x0000003100317308 */ /* 0x000eec0000000800 */
[----:B------:R-:W-:Y:S03]  /*1a8f0*/  HMMA.16816.F32.BF16 R24, R12, R22, R24 ;  /* 0x000000160c18723c */ /* 0x000fe60000041818 */
[C---:B----4-:R-:W-:Y:S01]  /*1a900*/  F2FP.BF16.F32.PACK_AB R13, R140.reuse, R129 ;  /* 0x000000818c0d723e */ /* 0x050fe200000010ff */
[----:B------:R-:W4:Y:S01]  /*1a910*/  MUFU.EX2 R48, R48 ;  /* 0x0000003000307308 */ /* 0x000f220000000800 */
[----:B--2---:R-:W-:Y:S01]  /*1a920*/  F2FP.BF16.F32.PACK_AB R15, R167, R171 ;  /* 0x000000aba70f723e */ /* 0x004fe200000010ff */
[----:B------:R-:W-:Y:S01]  /*1a930*/  LDSM.16.MT88.4 R20, [R32+0x8800] ;  /* 0x008800002014783b */ /* 0x000fe20000004200 */
[----:B------:R-:W-:Y:S01]  /*1a940*/  FADD.FTZ R140, R140, R2 ;  /* 0x000000028c8c7221 */ /* 0x000fe20000010000 */
[----:B------:R-:W-:-:S02]  /*1a950*/  MOV R2, R50 ;  /* 0x0000003200027202 */ /* 0x000fc40000000f00 */
[----:B------:R-:W-:Y:S01]  /*1a960*/  @P4 MOV R2, R50 ;  /* 0x0000003200024202 */ /* 0x000fe20000000f00 */
[----:B------:R-:W-:Y:S01]  /*1a970*/  FADD.FTZ R140, R171, R140 ;  /* 0x0000008cab8c7221 */ /* 0x000fe20000010000 */
[----:B------:R-:W2:Y:S01]  /*1a980*/  MUFU.EX2 R47, R47 ;  /* 0x0000002f002f7308 */ /* 0x000ea20000000800 */
[----:B---3--:R-:W-:Y:S02]  /*1a990*/  FADD.FTZ R89, R49, R89 ;  /* 0x0000005931597221 */ /* 0x008fe40000010000 */
[----:B------:R-:W-:-:S05]  /*1a9a0*/  FADD.FTZ R167, R167, R140 ;  /* 0x0000008ca7a77221 */ /* 0x000fca0000010000 */
[----:B------:R-:W3:Y:S01]  /*1a9b0*/  MUFU.EX2 R46, R46 ;  /* 0x0000002e002e7308 */ /* 0x000ee20000000800 */
[C---:B----4-:R-:W-:Y:S01]  /*1a9c0*/  F2FP.BF16.F32.PACK_AB R12, R48.reuse, R49 ;  /* 0x00000031300c723e */ /* 0x050fe200000010ff */
[----:B------:R-:W-:-:S06]  /*1a9d0*/  FADD.FTZ R48, R48, R89 ;  /* 0x0000005930307221 */ /* 0x000fcc0000010000 */
[----:B------:R-:W4:Y:S01]  /*1a9e0*/  MUFU.EX2 R162, R162 ;  /* 0x000000a200a27308 */ /* 0x000f220000000800 */
[----:B--2---:R-:W-:-:S07]  /*1a9f0*/  FADD.FTZ R48, R47, R48 ;  /* 0x000000302f307221 */ /* 0x004fce0000010000 */
[----:B------:R-:W2:Y:S01]  /*1aa00*/  MUFU.EX2 R157, R157 ;  /* 0x0000009d009d7308 */ /* 0x000ea20000000800 */
[C---:B---3--:R-:W-:Y:S01]  /*1aa10*/  F2FP.BF16.F32.PACK_AB R14, R46.reuse, R47 ;  /* 0x0000002f2e0e723e */ /* 0x048fe200000010ff */
[----:B------:R-:W-:-:S06]  /*1aa20*/  FADD.FTZ R46, R46, R48 ;  /* 0x000000302e2e7221 */ /* 0x000fcc0000010000 */
[----:B-----5:R-:W-:Y:S01]  /*1aa30*/  HMMA.16816.F32.BF16 R16, R12, R28, R16 ;  /* 0x0000001c0c10723c */ /* 0x020fe20000041810 */
[----:B------:R-:W-:Y:S02]  /*1aa40*/  MUFU.EX2 R151, R151 ;  /* 0x0000009700977308 */ /* 0x000fe40000000800 */
[----:B----4-:R-:W-:-:S05]  /*1aa50*/  FADD.FTZ R167, R162, R167 ;  /* 0x000000a7a2a77221 */ /* 0x010fca0000010000 */
[C---:B------:R-:W-:Y:S01]  /*1aa60*/  HMMA.16816.F32.BF16 R4, R12.reuse, R30, R4 ;  /* 0x0000001e0c04723c */ /* 0x040fe20000041804 */
[----:B------:R3:W4:Y:S01]  /*1aa70*/  LDSM.16.MT88.4 R28, [R0+0x3800] ;  /* 0x00380000001c783b */ /* 0x0007220000004200 */
[----:B------:R-:W5:Y:S06]  /*1aa80*/  MUFU.EX2 R109, R111 ;  /* 0x0000006f006d7308 */ /* 0x000f6c0000000800 */
[----:B-1----:R-:W-:Y:S03]  /*1aa90*/  HMMA.16816.F32.BF16 R136, R12, R8, R136 ;  /* 0x000000080c88723c */ /* 0x002fe60000041888 */
[-CC-:B------:R-:W-:Y:S01]  /*1aaa0*/  FFMA.FTZ R8, R39, R81.reuse, -R80.reuse ;  /* 0x0000005127087223 */ /* 0x180fe20000010850 */
[----:B------:R-:W1:Y:S01]  /*1aab0*/  MUFU.EX2 R45, R45 ;  /* 0x0000002d002d7308 */ /* 0x000e620000000800 */
[----:B------:R-:W-:-:S03]  /*1aac0*/  FFMA.FTZ R39, R38, R81, -R80 ;  /* 0x0000005126277223 */ /* 0x000fc60000010850 */
[----:B------:R-:W-:Y:S03]  /*1aad0*/  HMMA.16816.F32.BF16 R24, R12, R10, R24 ;  /* 0x0000000a0c18723c */ /* 0x000fe60000041818 */
[----:B--2---:R-:W-:Y:S01]  /*1aae0*/  F2FP.BF16.F32.PACK_AB R13, R157, R162 ;  /* 0x000000a29d0d723e */ /* 0x004fe200000010ff */
[----:B------:R-:W2:Y:S01]  /*1aaf0*/  MUFU.EX2 R43, R43 ;  /* 0x0000002b002b7308 */ /* 0x000ea20000000800 */
[----:B-----5:R-:W-:Y:S01]  /*1ab00*/  F2FP.BF16.F32.PACK_AB R15, R109, R151 ;  /* 0x000000976d0f723e */ /* 0x020fe200000010ff */
[----:B------:R-:W-:-:S04]  /*1ab10*/  FADD.FTZ R157, R157, R167 ;  /* 0x000000a79d9d7221 */ /* 0x000fc80000010000 */
[----:B------:R-:W-:Y:S01]  /*1ab20*/  FADD.FTZ R157, R151, R157 ;  /* 0x0000009d979d7221 */ /* 0x000fe20000010000 */
[-C--:B---3--:R-:W-:Y:S01]  /*1ab30*/  MOV R0, R44.reuse ;  /* 0x0000002c00007202 */ /* 0x088fe20000000f00 */
[----:B------:R-:W3:Y:S01]  /*1ab40*/  MUFU.EX2 R42, R42 ;  /* 0x0000002a002a7308 */ /* 0x000ee20000000800 */
[----:B-1----:R-:W-:Y:S01]  /*1ab50*/  FADD.FTZ R46, R45, R46 ;  /* 0x0000002e2d2e7221 */ /* 0x002fe20000010000 */
[----:B------:R-:W-:Y:S01]  /*1ab60*/  FADD.FTZ R109, R109, R157 ;  /* 0x0000009d6d6d7221 */ /* 0x000fe20000010000 */
[----:B------:R-:W-:-:S05]  /*1ab70*/  @P4 MOV R0, R44 ;  /* 0x0000002c00004202 */ /* 0x000fca0000000f00 */
[----:B------:R-:W1:Y:S01]  /*1ab80*/  MUFU.EX2 R41, R41 ;  /* 0x0000002900297308 */ /* 0x000e620000000800 */
[C---:B--2---:R-:W-:Y:S01]  /*1ab90*/  F2FP.BF16.F32.PACK_AB R12, R43.reuse, R45 ;  /* 0x0000002d2b0c723e */ /* 0x044fe200000010ff */
[----:B------:R-:W-:-:S06]  /*1aba0*/  FADD.FTZ R43, R43, R46 ;  /* 0x0000002e2b2b7221 */ /* 0x000fcc0000010000 */
[----:B------:R2:W-:Y:S01]  /*1abb0*/  MUFU.EX2 R38, R8 ;  /* 0x0000000800267308 */ /* 0x0005e20000000800 */
[----:B---3--:R-:W-:-:S07]  /*1abc0*/  FADD.FTZ R43, R42, R43 ;  /* 0x0000002b2a2b7221 */ /* 0x008fce0000010000 */
[----:B------:R-:W3:Y:S01]  /*1abd0*/  MUFU.EX2 R83, R83 ;  /* 0x0000005300537308 */ /* 0x000ee20000000800 */
[C---:B-1----:R-:W-:Y:S01]  /*1abe0*/  F2FP.BF16.F32.PACK_AB R14, R41.reuse, R42 ;  /* 0x0000002a290e723e */ /* 0x042fe200000010ff */
[----:B------:R-:W-:-:S06]  /*1abf0*/  FADD.FTZ R41, R41, R43 ;  /* 0x0000002b29297221 */ /* 0x000fcc0000010000 */
[----:B------:R-:W1:Y:S01]  /*1ac00*/  MUFU.EX2 R40, R40 ;  /* 0x0000002800287308 */ /* 0x000e620000000800 */
[----:B--2---:R2:W5:Y:S01]  /*1ac10*/  LDSM.16.MT88.4 R8, [R32+0x8c00] ;  /* 0x008c00002008783b */ /* 0x0045620000004200 */
[C---:B----4-:R-:W-:Y:S06]  /*1ac20*/  HMMA.16816.F32.BF16 R136, R12.reuse, R28, R136 ;  /* 0x0000001c0c88723c */ /* 0x050fec0000041888 */
[----:B------:R-:W4:Y:S01]  /*1ac30*/  MUFU.EX2 R36, R36 ;  /* 0x0000002400247308 */ /* 0x000f220000000800 */
[----:B---3--:R-:W-:Y:S01]  /*1ac40*/  FADD.FTZ R109, R83, R109 ;  /* 0x0000006d536d7221 */ /* 0x008fe20000010000 */
[C---:B------:R-:W-:Y:S06]  /*1ac50*/  HMMA.16816.F32.BF16 R16, R12.reuse, R20, R16 ;  /* 0x000000140c10723c */ /* 0x040fec0000041810 */
[----:B------:R-:W3:Y:S01]  /*1ac60*/  MUFU.EX2 R35, R35 ;  /* 0x0000002300237308 */ /* 0x000ee20000000800 */
[----:B-1----:R-:W-:Y:S01]  /*1ac70*/  FADD.FTZ R41, R40, R41 ;  /* 0x0000002928297221 */ /* 0x002fe20000010000 */
[----:B------:R-:W-:Y:S03]  /*1ac80*/  HMMA.16816.F32.BF16 R4, R12, R22, R4 ;  /* 0x000000160c04723c */ /* 0x000fe60000041804 */
[----:B------:R-:W-:-:S03]  /*1ac90*/  FADD.FTZ R41, R38, R41 ;  /* 0x0000002926297221 */ /* 0x000fc60000010000 */
[----:B--2---:R-:W1:Y:S01]  /*1aca0*/  MUFU.EX2 R32, R39 ;  /* 0x0000002700207308 */ /* 0x004e620000000800 */
[----:B----4-:R-:W-:Y:S01]  /*1acb0*/  FADD.FTZ R109, R36, R109 ;  /* 0x0000006d246d7221 */ /* 0x010fe20000010000 */
[----:B------:R-:W-:Y:S03]  /*1acc0*/  HMMA.16816.F32.BF16 R24, R12, R30, R24 ;  /* 0x0000001e0c18723c */ /* 0x000fe60000041818 */
[----:B------:R-:W-:Y:S02]  /*1acd0*/  F2FP.BF16.F32.PACK_AB R12, R38, R40 ;  /* 0x00000028260c723e */ /* 0x000fe400000010ff */
[----:B------:R-:W-:Y:S01]  /*1ace0*/  F2FP.BF16.F32.PACK_AB R13, R36, R83 ;  /* 0x00000053240d723e */ /* 0x000fe200000010ff */
[----:B------:R-:W2:Y:S01]  /*1acf0*/  MUFU.EX2 R243, R243 ;  /* 0x000000f300f37308 */ /* 0x000ea20000000800 */
[----:B---3--:R-:W-:-:S07]  /*1ad00*/  FADD.FTZ R109, R35, R109 ;  /* 0x0000006d236d7221 */ /* 0x008fce0000010000 */
[----:B------:R-:W3:Y:S01]  /*1ad10*/  MUFU.EX2 R242, R242 ;  /* 0x000000f200f27308 */ /* 0x000ee20000000800 */
[----:B-1----:R-:W-:Y:S01]  /*1ad20*/  FADD.FTZ R41, R32, R41 ;  /* 0x0000002920297221 */ /* 0x002fe20000010000 */
[----:B--2---:R-:W-:-:S03]  /*1ad30*/  F2FP.BF16.F32.PACK_AB R14, R243, R32 ;  /* 0x00000020f30e723e */ /* 0x004fc600000010ff */
[----:B------:R-:W-:Y:S01]  /*1ad40*/  FADD.FTZ R243, R243, R41 ;  /* 0x00000029f3f37221 */ /* 0x000fe20000010000 */
[C---:B---3--:R-:W-:Y:S01]  /*1ad50*/  F2FP.BF16.F32.PACK_AB R15, R242.reuse, R35 ;  /* 0x00000023f20f723e */ /* 0x048fe200000010ff */
[----:B------:R-:W-:-:S06]  /*1ad60*/  FADD.FTZ R242, R242, R109 ;  /* 0x0000006df2f27221 */ /* 0x000fcc0000010000 */
[C---:B------:R-:W-:Y:S08]  /*1ad70*/  HMMA.16816.F32.BF16 R136, R12.reuse, R132, R136 ;  /* 0x000000840c88723c */ /* 0x040ff00000041888 */
[C---:B-----5:R-:W-:Y:S08]  /*1ad80*/  HMMA.16816.F32.BF16 R144, R12.reuse, R8, R16 ;  /* 0x000000080c90723c */ /* 0x060ff00000041810 */
[C---:B------:R-:W-:Y:S08]  /*1ad90*/  HMMA.16816.F32.BF16 R140, R12.reuse, R10, R4 ;  /* 0x0000000a0c8c723c */ /* 0x040ff00000041804 */
[----:B------:R-:W-:Y:S01]  /*1ada0*/  HMMA.16816.F32.BF16 R132, R12, R134, R24 ;  /* 0x000000860c84723c */ /* 0x000fe20000041818 */
[----:B------:R-:W-:-:S04]  /*1adb0*/  NOP ;  /* 0x0000000000007918 */ /* 0x000fc80000000000 */
[----:B------:R-:W-:-:S15]  /*1adc0*/  @P4 BRA `(.L_x_4635) ;  /* 0x0000000000044947 */ /* 0x000fde0003800000 */
.L_x_4626:
[----:B------:R-:W-:-:S07]  /*1add0*/  IADD3 R240, PT, PT, R3, -0x1, RZ ;  /* 0xffffffff03f07810 */ /* 0x000fce0007ffe0ff */
.L_x_4635:
[----:B------:R-:W-:Y:S05]  /*1ade0*/  BSYNC B2 ;  /* 0x0000000000027941 */ /* 0x000fea0003800000 */
.L_x_4625:
[----:B------:R-:W-:-:S13]  /*1adf0*/  ISETP.GE.AND P0, PT, R240, R218, PT ;  /* 0x000000daf000720c */ /* 0x000fda0003f06270 */
[----:B------:R-:W-:Y:S05]  /*1ae00*/  @!P0 BRA `(.L_x_4636) ;  /* 0x0000008800908947 */ /* 0x000fea0003800000 */
[----:B------:R-:W-:Y:S01]  /*1ae10*/  ISETP.NE.U32.AND P3, PT, R234, RZ, PT ;  /* 0x000000ffea00720c */ /* 0x000fe20003f65070 */
[----:B------:R-:W-:Y:S02]  /*1ae20*/  IMAD.MOV.U32 R151, RZ, RZ, R0 ;  /* 0x000000ffff977224 */ /* 0x000fe400078e0000 */
[----:B------:R-:W-:Y:S01]  /*1ae30*/  IMAD.MOV.U32 R150, RZ, RZ, R2 ;  /* 0x000000ffff967224 */ /* 0x000fe200078e0002 */
[----:B------:R-:W-:-:S13]  /*1ae40*/  ISETP.NE.AND.EX P3, PT, R235, RZ, PT, P3 ;  /* 0x000000ffeb00720c */ /* 0x000fda0003f65330 */
.L_x_4643:
[----:B------:R-:W-:Y:S04]  /*1ae50*/  DEPBAR.LE SB0, 0x0 ;  /* 0x000080000000791a */ /* 0x000fe80000000000 */
[----:B------:R-:W-:Y:S05]  /*1ae60*/  WARPSYNC.ALL ;  /* 0x0000000000007948 */ /* 0x000fea0003800000 */
[----:B------:R-:W-:Y:S01]  /*1ae70*/  BAR.SYNC.DEFER_BLOCKING 0x0 ;  /* 0x0000000000007b1d */ /* 0x000fe20000010000 */
[----:B------:R-:W-:Y:S01]  /*1ae80*/  LOP3.LUT R3, R213, 0xc0, RZ, 0xc0, !PT ;  /* 0x000000c0d5037812 */ /* 0x000fe200078ec0ff */
[----:B------:R-:W-:Y:S02]  /*1ae90*/  @!P3 IMAD.MOV.U32 R0, RZ, RZ, RZ ;  /* 0x000000ffff00b224 */ /* 0x000fe400078e00ff */
[----:B------:R-:W-:Y:S01]  /*1aea0*/  IMAD.MOV.U32 R2, RZ, RZ, R223 ;  /* 0x000000ffff027224 */ /* 0x000fe200078e00df */
[----:B------:R-:W-:Y:S02]  /*1aeb0*/  LOP3.LUT R3, R3, 0x18, R208, 0xf8, !PT ;  /* 0x0000001803037812 */ /* 0x000fe400078ef8d0 */
[----:B------:R-:W-:Y:S01]  /*1aec0*/  @!P3 IADD3 R0, P0, PT, RZ, -R0, RZ ;  /* 0x80000000ff00b210 */ /* 0x000fe20007f1e0ff */
[----:B------:R-:W1:Y:S01]  /*1aed0*/  S2R R208, SR_TID.X ;  /* 0x0000000000d07919 */ /* 0x000e620000002100 */
[----:B------:R-:W-:Y:S01]  /*1aee0*/  BSSY.RECONVERGENT B0, `(.L_x_4637) ;  /* 0x0000048000007945 */ /* 0x000fe20003800200 */
[----:B------:R-:W2:Y:S02]  /*1aef0*/  @!P3 LD.E R4, desc[UR4][R148.64+0x40] ;  /* 0x000040049404b980 */ /* 0x000ea4000c101900 */
[----:B--2---:R-:W-:Y:S04]  /*1af00*/  @!P3 IMAD.SHL.U32 R4, R4, 0x100, RZ ;  /* 0x000001000404b824 */ /* 0x004fe800078e00ff */
[----:B------:R-:W-:Y:S05]  /*1af10*/  @!P3 IMAD.X R4, RZ, RZ, ~R4, P0 ;  /* 0x000000ffff04b224 */ /* 0x000fea00000e0e04 */
[----:B------:R-:W-:Y:S04]  /*1af20*/  @!P3 SHF.R.S64 R0, R0, 0x1f, R4 ;  /* 0x0000001f0000b819 */ /* 0x000fe80000001004 */
[----:B------:R-:W-:Y:S01]  /*1af30*/  @!P3 IADD3 R223, P0, PT, R223, R0, RZ ;  /* 0x00000000dfdfb210 */ /* 0x000fe20007f1e0ff */
[----:B------:R-:W-:Y:S03]  /*1af40*/  IMAD.MOV.U32 R0, RZ, RZ, R222 ;  /* 0x000000ffff007224 */ /* 0x000fe600078e00de */
[----:B------:R-:W-:Y:S01]  /*1af50*/  @!P3 LEA.HI.X.SX32 R222, R4, R222, 0x1, P0 ;  /* 0x000000de04deb211 */ /* 0x000fe200000f0eff */
[----:B-1----:R-:W-:Y:S08]  /*1af60*/  @!P3 BRA `(.L_x_4638) ;  /* 0x0000000000fcb947 */ /* 0x002ff00003800000 */
[----:B------:R-:W-:Y:S01]  /*1af70*/  IMAD.SHL.U32 R4, R240, 0x100, RZ ;  /* 0x00000100f0047824 */ /* 0x000fe200078e00ff */
[----:B------:R-:W2:Y:S04]  /*1af80*/  LD.E R11, desc[UR4][R148.64+0x170] ;  /* 0x00017004940b7980 */ /* 0x000ea8000c101900 */
[----:B------:R-:W-:Y:S02]  /*1af90*/  IABS R5, R4 ;  /* 0x0000000400057213 */ /* 0x000fe40000000000 */
[----:B------:R-:W-:Y:S04]  /*1afa0*/  IADD3 R12, PT, PT, R4, 0x100, RZ ;  /* 0x00000100040c7810 */ /* 0x000fe80007ffe0ff */
        /* <DEDUP_REMOVED lines=8> */
[----:B------:R-:W-:Y:S01]  /*1b030*/  ISETP.GE.AND P0, PT, R4, RZ, PT ;  /* 0x000000ff0400720c */ /* 0x000fe20003f06270 */
[----:B------:R-:W2:Y:S01]  /*1b040*/  LD.E.64 R12, desc[UR4][R148.64+0x40] ;  /* 0x00004004940c7980 */ /* 0x000ea2000c101b00 */
        /* <DEDUP_REMOVED lines=8> */
[----:B------:R-:W3:Y:S04]  /*1b0d0*/  LD.E.64 R14, desc[UR4][R148.64+0x28] ;  /* 0x00002804940e7980 */ /* 0x000ee8000c101b00 */
[C---:B------:R-:W-:Y:S04]  /*1b0e0*/  IMAD.HI.U32 R9, R10.reuse, R5, RZ ;  /* 0x000000050a097227 */ /* 0x040fe800078e00ff */
[-C--:B------:R-:W-:Y:S02]  /*1b0f0*/  IMAD R5, R9, R6.reuse, R5 ;  /* 0x0000000609057224 */ /* 0x080fe400078e0205 */
[----:B------:R-:W-:Y:S03]  /*1b100*/  IMAD.HI.U32 R10, R10, R7, RZ ;  /* 0x000000070a0a7227 */ /* 0x000fe600078e00ff */
[----:B------:R-:W-:Y:S01]  /*1b110*/  ISETP.GT.U32.AND P1, PT, R8, R5, PT ;  /* 0x000000050800720c */ /* 0x000fe20003f24070 */
[----:B------:R-:W-:Y:S05]  /*1b120*/  IMAD R7, R10, R6, R7 ;  /* 0x000000060a077224 */ /* 0x000fea00078e0207 */
[----:B------:R-:W-:Y:S07]  /*1b130*/  ISETP.GT.U32.AND P4, PT, R8, R7, PT ;  /* 0x000000070800720c */ /* 0x000fee0003f84070 */
[----:B------:R-:W-:Y:S02]  /*1b140*/  @!P1 IMAD.IADD R5, R5, 0x1, -R8 ;  /* 0x0000000105059824 */ /* 0x000fe400078e0a08 */
[----:B------:R-:W-:Y:S01]  /*1b150*/  @!P1 VIADD R9, R9, 0x1 ;  /* 0x0000000109099836 */ /* 0x000fe20000000000 */
[----:B------:R-:W-:Y:S02]  /*1b160*/  ISETP.NE.AND P1, PT, R11, RZ, PT ;  /* 0x000000ff0b00720c */ /* 0x000fe40003f25270 */
[-C--:B------:R-:W-:Y:S01]  /*1b170*/  ISETP.GE.U32.AND P5, PT, R5, R8.reuse, PT ;  /* 0x000000080500720c */ /* 0x080fe20003fa6070 */
[----:B------:R-:W-:Y:S01]  /*1b180*/  @!P4 VIADD R10, R10, 0x1 ;  /* 0x000000010a0ac836 */ /* 0x000fe20000000000 */
[-C--:B------:R-:W-:Y:S04]  /*1b190*/  @!P4 IADD3 R7, PT, PT, R7, -R8.reuse, RZ ;  /* 0x800000080707c210 */ /* 0x080fe80007ffe0ff */
[----:B------:R-:W-:Y:S07]  /*1b1a0*/  ISETP.GE.U32.AND P6, PT, R7, R8, PT ;  /* 0x000000080700720c */ /* 0x000fee0003fc6070 */
[----:B------:R-:W-:Y:S05]  /*1b1b0*/  @P5 IADD3 R9, PT, PT, R9, 0x1, RZ ;  /* 0x0000000109095810 */ /* 0x000fea0007ffe0ff */
[----:B------:R-:W-:Y:S02]  /*1b1c0*/  @!P0 IMAD.MOV R9, RZ, RZ, -R9 ;  /* 0x000000ffff098224 */ /* 0x000fe400078e0a09 */
[----:B------:R-:W-:Y:S03]  /*1b1d0*/  @P6 VIADD R10, R10, 0x1 ;  /* 0x000000010a0a6836 */ /* 0x000fe60000000000 */
[----:B------:R-:W-:Y:S02]  /*1b1e0*/  SEL R9, R4, R9, !P1 ;  /* 0x0000000904097207 */ /* 0x000fe40004800000 */
[----:B------:R-:W-:Y:S04]  /*1b1f0*/  @!P2 IADD3 R10, PT, PT, -R10, RZ, RZ ;  /* 0x000000ff0a0aa210 */ /* 0x000fe80007ffe1ff */
        /* <DEDUP_REMOVED lines=22> */
.L_x_4638:
[----:B------:R-:W-:Y:S05]  /*1b360*/  BSYNC.RECONVERGENT B0 ;  /* 0x0000000000007941 */ /* 0x000fea0003800200 */
.L_x_4637:
        /* <DEDUP_REMOVED lines=12> */
[----:B------:R-:W-:Y:S01]  /*1b430*/  BSSY.RECONVERGENT B1, `(.L_x_4639) ;  /* 0x0000142000017945 */ /* 0x000fe20003800200 */
[----:B------:R-:W-:Y:S02]  /*1b440*/  SHF.R.U32.HI R209, RZ, 0x1, R208 ;  /* 0x00000001ffd17819 */ /* 0x000fe400000116d0 */
[----:B------:R-:W-:Y:S01]  /*1b450*/  LOP3.LUT R152, R208, 0x8, RZ, 0xc0, !PT ;  /* 0x00000008d0987812 */ /* 0x000fe200078ec0ff */
[--C-:B------:R-:W-:Y:S01]  /*1b460*/  IMAD.X R7, R4, 0x1, R222.reuse, P1 ;  /* 0x0000000104077824 */ /* 0x100fe200008e06de */
[----:B------:R-:W-:Y:S01]  /*1b470*/  IADD3 R10, P1, PT, R6, R5, RZ ;  /* 0x00000005060a7210 */ /* 0x000fe20007f3e0ff */
[----:B------:R-:W-:Y:S01]  /*1b480*/  @!P0 IMAD.MOV.U32 R8, RZ, RZ, R223 ;  /* 0x000000ffff088224 */ /* 0x000fe200078e00df */
[----:B------:R-:W-:Y:S01]  /*1b490*/  LOP3.LUT R2, R210, 0x100, RZ, 0xc0, !PT ;  /* 0x00000100d2027812 */ /* 0x000fe200078ec0ff */
[----:B------:R-:W-:Y:S01]  /*1b4a0*/  @!P0 IMAD.MOV.U32 R9, RZ, RZ, R222 ;  /* 0x000000ffff098224 */ /* 0x000fe200078e00de */
[----:B------:R-:W-:Y:S01]  /*1b4b0*/  LOP3.LUT R0, R209, 0x8, RZ, 0xc0, !PT ;  /* 0x00000008d1007812 */ /* 0x000fe200078ec0ff */
[----:B------:R-:W-:Y:S01]  /*1b4c0*/  IMAD.X R11, R7, 0x1, R4, P1 ;  /* 0x00000001070b7824 */ /* 0x000fe200008e0604 */
[--C-:B------:R-:W-:Y:S01]  /*1b4d0*/  LOP3.LUT R152, R152, 0xc0, R212.reuse, 0xf8, !PT ;  /* 0x000000c098987812 */ /* 0x100fe200078ef8d4 */
[----:B-1----:R-:W-:Y:S01]  /*1b4e0*/  ULEA UR6, UR6, UR7, 0x18 ;  /* 0x0000000706067291 */ /* 0x002fe2000f8ec0ff */
[----:B------:R-:W-:Y:S02]  /*1b4f0*/  LOP3.LUT R211, R211, 0x18, RZ, 0xc0, !PT ;  /* 0x00000018d3d37812 */ /* 0x000fe400078ec0ff */
[--C-:B------:R-:W-:Y:S02]  /*1b500*/  LOP3.LUT R2, R2, 0x20, R212.reuse, 0xf8, !PT ;  /* 0x0000002002027812 */ /* 0x100fe400078ef8d4 */
[--C-:B------:R-:W-:Y:S02]  /*1b510*/  LOP3.LUT R0, R0, 0xc0, R212.reuse, 0xf8, !PT ;  /* 0x000000c000007812 */ /* 0x100fe400078ef8d4 */
[----:B------:R-:W-:Y:S02]  /*1b520*/  LEA R3, R3, UR6, 0x1 ;  /* 0x0000000603037c11 */ /* 0x000fe4000f8e08ff */
[----:B------:R-:W-:Y:S02]  /*1b530*/  LOP3.LUT R210, R210, 0x3e00, RZ, 0xc0, !PT ;  /* 0x00003e00d2d27812 */ /* 0x000fe400078ec0ff */
[----:B------:R-:W-:Y:S01]  /*1b540*/  LOP3.LUT R152, R2, R152, R211, 0xf6, !PT ;  /* 0x0000009802987212 */ /* 0x000fe200078ef6d3 */
[----:B------:R-:W-:Y:S01]  /*1b550*/  @!PT LDS RZ, [RZ] ;  /* 0x00000000fffff984 */ /* 0x000fe20000000800 */
[----:B------:R-:W-:Y:S01]  /*1b560*/  @!PT LDS RZ, [RZ] ;  /* 0x00000000fffff984 */ /* 0x000fe20000000800 */
[----:B------:R-:W-:Y:S01]  /*1b570*/  @!PT LDS RZ, [RZ] ;  /* 0x00000000fffff984 */ /* 0x000fe20000000800 */
[----:B------:R1:W-:Y:S01]  /*1b580*/  @!P0 LDGSTS.E.BYPASS.LTC128B.128 [R3+0x5000], desc[UR4][R8.64] ;  /* 0x0500000008038fae */ /* 0x0003e2000b981a04 */
[----:B------:R-:W-:Y:S01]  /*1b590*/  LOP3.LUT R211, R0, R211, RZ, 0x3c, !PT ;  /* 0x000000d300d37212 */ /* 0x000fe200078e3cff */
[----:B------:R-:W-:Y:S01]  /*1b5a0*/  IMAD.MOV.U32 R2, RZ, RZ, 0x20 ;  /* 0x00000020ff027424 */ /* 0x000fe200078e00ff */
[--C-:B------:R-:W-:Y:S02]  /*1b5b0*/  LOP3.LUT R0, R210, 0x20, R212.reuse, 0xf8, !PT ;  /* 0x00000020d2007812 */ /* 0x100fe400078ef8d4 */
[----:B------:R-:W-:Y:S01]  /*1b5c0*/  @P0 STS.128 [R3+0x5000], RZ ;  /* 0x005000ff03000388 */ /* 0x000fe20000000c00 */
[----:B------:R-:W-:Y:S02]  /*1b5d0*/  LEA R152, R152, UR6, 0x1 ;  /* 0x0000000698987c11 */ /* 0x000fe4000f8e08ff */
[----:B------:R-:W-:Y:S02]  /*1b5e0*/  LOP3.LUT R0, R0, 0x100, R212, 0xf8, !PT ;  /* 0x0000010000007812 */ /* 0x000fe400078ef8d4 */
[----:B------:R-:W-:Y:S01]  /*1b5f0*/  @!PT LDS RZ, [RZ] ;  /* 0x00000000fffff984 */ /* 0x000fe20000000800 */
[----:B------:R-:W-:Y:S01]  /*1b600*/  @!PT LDS RZ, [RZ] ;  /* 0x00000000fffff984 */ /* 0x000fe20000000800 */
[----:B------:R-:W-:Y:S01]  /*1b610*/  @!PT LDS RZ, [RZ] ;  /* 0x00000000fffff984 */ /* 0x000fe20000000800 */
[----:B------:R2:W-:Y:S01]  /*1b620*/  @!P0 LDGSTS.E.BYPASS.LTC128B.128 [R3+0x5800], desc[UR4][R6.64] ;  /* 0x0580000006038fae */ /* 0x0005e2000b981a04 */
[----:B------:R-:W-:Y:S02]  /*1b630*/  LOP3.LUT P2, RZ, R208, 0x4, RZ, 0xc0, !PT ;  /* 0x00000004d0ff7812 */ /* 0x000fe4000784c0ff */
[----:B------:R-:W-:Y:S02]  /*1b640*/  LOP3.LUT R0, R0, R211, RZ, 0xfc, !PT ;  /* 0x000000d300007212 */ /* 0x000fe400078efcff */
[----:B------:R-:W-:Y:S01]  /*1b650*/  @P0 STS.128 [R3+0x5800], RZ ;  /* 0x005800ff03000388 */ /* 0x000fe20000000c00 */
[----:B------:R-:W-:Y:S02]  /*1b660*/  SEL R2, R2, 0xffffffe0, !P2 ;  /* 0xffffffe002027807 */ /* 0x000fe40005000000 */
[----:B------:R-:W-:Y:S02]  /*1b670*/  LEA R0, R0, UR6, 0x1 ;  /* 0x0000000600007c11 */ /* 0x000fe4000f8e08ff */
[----:B------:R-:W-:Y:S01]  /*1b680*/  @!PT LDS RZ, [RZ] ;  /* 0x00000000fffff984 */ /* 0x000fe20000000800 */
[----:B------:R-:W-:Y:S01]  /*1b690*/  @!PT LDS RZ, [RZ] ;  /* 0x00000000fffff984 */ /* 0x000fe20000000800 */
[----:B------:R-:W-:Y:S01]  /*1b6a0*/  @!PT LDS RZ, [RZ] ;  /* 0x00000000fffff984 */ /* 0x000fe20000000800 */
[----:B------:R3:W-:Y:S05]  /*1b6b0*/  @!P0 LDGSTS.E.BYPASS.LTC128B.128 [R3+0x6000], desc[UR4][R10.64] ;  /* 0x060000000a038fae */ /* 0x0007ea000b981a04 */
[----:B------:R-:W-:Y:S01]  /*1b6c0*/  @P0 STS.128 [R3+0x6000], RZ ;  /* 0x006000ff03000388 */ /* 0x000fe20000000c00 */
[----:B------:R-:W-:Y:S01]  /*1b6d0*/  IMAD.IADD R156, R0, 0x1, R2 ;  /* 0x00000001009c7824 */ /* 0x000fe200078e0202 */
[-C--:B-1----:R-:W-:Y:S05]  /*1b6e0*/  IADD3 R8, P1, PT, R10, R5.reuse, RZ ;  /* 0x000000050a087210 */ /* 0x082fea0007f3e0ff */
[--C-:B------:R-:W-:Y:S01]  /*1b6f0*/  IMAD.X R9, R11, 0x1, R4.reuse, P1 ;  /* 0x000000010b097824 */ /* 0x100fe200008e0604 */
[-C--:B--2---:R-:W-:Y:S04]  /*1b700*/  IADD3 R6, P1, PT, R8, R5.reuse, RZ ;  /* 0x0000000508067210 */ /* 0x084fe80007f3e0ff */
[----:B------:R-:W-:Y:S01]  /*1b710*/  @!PT LDS RZ, [RZ] ;  /* 0x00000000fffff984 */ /* 0x000fe20000000800 */
[----:B------:R-:W-:Y:S01]  /*1b720*/  @!PT LDS RZ, [RZ] ;  /* 0x00000000fffff984 */ /* 0x000fe20000000800 */
[----:B------:R-:W-:Y:S01]  /*1b730*/  @!PT LDS RZ, [RZ] ;  /* 0x00000000fffff984 */ /* 0x000fe20000000800 */
[----:B------:R1:W-:Y:S01]  /*1b740*/  @!P0 LDGSTS.E.BYPASS.LTC128B.128 [R3+0x6800], desc[UR4][R8.64] ;  /* 0x0680000008038fae */ /* 0x0003e2000b981a04 */
[--C-:B------:R-:W-:Y:S04]  /*1b750*/  IMAD.X R7, R9, 0x1, R4.reuse, P1 ;  /* 0x0000000109077824 */ /* 0x100fe800008e0604 */
[----:B------:R-:W-:Y:S01]  /*1b760*/  @P0 STS.128 [R3+0x6800], RZ ;  /* 0x006800ff03000388 */ /* 0x000fe20000000c00 */
[-C--:B---3--:R-:W-:Y:S04]  /*1b770*/  IADD3 R10, P1, PT, R6, R5.reuse, RZ ;  /* 0x00000005060a7210 */ /* 0x088fe80007f3e0ff */
[----:B------:R-:W-:Y:S01]  /*1b780*/  @!PT LDS RZ, [RZ] ;  /* 0x00000000fffff984 */ /* 0x000fe20000000800 */
[----:B------:R-:W-:Y:S01]  /*1b790*/  @!PT LDS RZ, [RZ] ;  /* 0x00000000fffff984 */ /* 0x000fe20000000800 */
[----:B------:R-:W-:Y:S01]  /*1b7a0*/  @!PT LDS RZ, [RZ] ;  /* 0x00000000fffff984 */ /* 0x000fe20000000800 */
[----:B------:R2:W-:Y:S01]  /*1b7b0*/  @!P0 LDGSTS.E.BYPASS.LTC128B.128 [R3+0x7000], desc[UR4][R6.64] ;  /* 0x0700000006038fae */ /* 0x0005e2000b981a04 */
[--C-:B------:R-:W-:Y:S04]  /*1b7c0*/  IMAD.X R11, R7, 0x1, R4.reuse, P1 ;  /* 0x00000001070b7824 */ /* 0x100fe800008e0604 */
[----:B------:R-:W-:Y:S05]  /*1b7d0*/  @P0 STS.128 [R3+0x7000], RZ ;  /* 0x007000ff03000388 */ /* 0x000fea0000000c00 */
[----:B------:R-:W-:Y:S01]  /*1b7e0*/  @!PT LDS RZ, [RZ] ;  /* 0x00000000fffff984 */ /* 0x000fe20000000800 */
[----:B------:R-:W-:Y:S01]  /*1b7f0*/  @!PT LDS RZ, [RZ] ;  /* 0x00000000fffff984 */ /* 0x000fe20000000800 */
[----:B------:R-:W-:Y:S01]  /*1b800*/  @!PT LDS RZ, [RZ] ;  /* 0x00000000fffff984 */ /* 0x000fe20000000800 */
[----:B------:R-:W-:Y:S05]  /*1b810*/  @!P0 LDGSTS.E.BYPASS.LTC128B.128 [R3+0x7800], desc[UR4][R10.64] ;  /* 0x078000000a038fae */ /* 0x000fea000b981a04 */
[----:B------:R-:W-:Y:S01]  /*1b820*/  @P0 STS.128 [R3+0x7800], RZ ;  /* 0x007800ff03000388 */ /* 0x000fe20000000c00 */
[-C--:B-1----:R-:W-:Y:S05]  /*1b830*/  IADD3 R8, P1, PT, R10, R5.reuse, RZ ;  /* 0x000000050a087210 */ /* 0x082fea0007f3e0ff */
[--C-:B------:R-:W-:Y:S01]  /*1b840*/  IMAD.X R9, R11, 0x1, R4.reuse, P1 ;  /* 0x000000010b097824 */ /* 0x100fe200008e0604 */
[----:B--2---:R-:W-:Y:S04]  /*1b850*/  @!P0 IADD3 R6, P1, PT, R8, R5, RZ ;  /* 0x0000000508068210 */ /* 0x004fe80007f3e0ff */
[----:B------:R-:W-:Y:S01]  /*1b860*/  @!PT LDS RZ, [RZ] ;  /* 0x00000000fffff984 */ /* 0x000fe20000000800 */
[----:B------:R-:W-:Y:S01]  /*1b870*/  @!PT LDS RZ, [RZ] ;  /* 0x00000000fffff984 */ /* 0x000fe20000000800 */
[----:B------:R-:W-:Y:S01]  /*1b880*/  @!PT LDS RZ, [RZ] ;  /* 0x00000000fffff984 */ /* 0x000fe20000000800 */
[----:B------:R1:W-:Y:S01]  /*1b890*/  @!P0 LDGSTS.E.BYPASS.LTC128B.128 [R3+0x8000], desc[UR4][R8.64] ;  /* 0x0800000008038fae */ /* 0x0003e2000b981a04 */
[----:B------:R-:W-:Y:S04]  /*1b8a0*/  @!P0 IMAD.X R7, R9, 0x1, R4, P1 ;  /* 0x0000000109078824 */ /* 0x000fe800008e0604 */
[----:B------:R-:W-:Y:S01]  /*1b8b0*/  @P0 STS.128 [R3+0x8000], RZ ;  /* 0x008000ff03000388 */ /* 0x000fe20000000c00 */
[----:B------:R-:W-:Y:S04]  /*1b8c0*/  ISETP.GT.AND P1, PT, R240, R218, PT ;  /* 0x000000daf000720c */ /* 0x000fe80003f24270 */
[----:B------:R-:W-:Y:S01]  /*1b8d0*/  @!PT LDS RZ, [RZ] ;  /* 0x00000000fffff984 */ /* 0x000fe20000000800 */
[----:B------:R-:W-:Y:S01]  /*1b8e0*/  @!PT LDS RZ, [RZ] ;  /* 0x00000000fffff984 */ /* 0x000fe20000000800 */
[----:B------:R-:W-:Y:S01]  /*1b8f0*/  @!PT LDS RZ, [RZ] ;  /* 0x00000000fffff984 */ /* 0x000fe20000000800 */
[----:B------:R2:W-:Y:S05]  /*1b900*/  @!P0 LDGSTS.E.BYPASS.LTC128B.128 [R3+0x8800], desc[UR4][R6.64] ;  /* 0x0880000006038fae */ /* 0x0005ea000b981a04 */
[----:B------:R-:W-:Y:S05]  /*1b910*/  @P0 STS.128 [R3+0x8800], RZ ;  /* 0x008800ff03000388 */ /* 0x000fea0000000c00 */
[----:B------:R3:W-:Y:S05]  /*1b920*/  LDSM.16.M88.4 R128, [R0] ;  /* 0x000000000080783b */ /* 0x0007ea0000000200 */
[----:B------:R-:W-:Y:S05]  /*1b930*/  LDSM.16.M88.4 R16, [R152+0x1400] ;  /* 0x001400009810783b */ /* 0x000fea0000000200 */
[----:B------:R-:W-:Y:S05]  /*1b940*/  LDSM.16.M88.4 R24, [R152+0x1800] ;  /* 0x001800009818783b */ /* 0x000fea0000000200 */
[----:B-1----:R-:W2:Y:S05]  /*1b950*/  LDSM.16.M88.4 R8, [R152+0x1000] ;  /* 0x001000009808783b */ /* 0x002eaa0000000200 */
[----:B------:R-:W0:Y:S01]  /*1b960*/  LDGDEPBAR ;  /* 0x00000000000079af */ /* 0x000e220000000000 */
[----:B---3--:R-:W-:Y:S04]  /*1b970*/  IMAD.IADD R0, R152, 0x1, R2 ;  /* 0x0000000198007824 */ /* 0x008fe800078e0202 */
[----:B------:R-:W1:Y:S05]  /*1b980*/  LDSM.16.M88.4 R32, [R152+0x1c00] ;  /* 0x001c00009820783b */ /* 0x000e6a0000000200 */
[----:B------:R-:W3:Y:S05]  /*1b990*/  LDSM.16.M88.4 R40, [R152+0x2000] ;  /* 0x002000009828783b */ /* 0x000eea0000000200 */
[----:B------:R-:W4:Y:S05]  /*1b9a0*/  LDSM.16.M88.4 R48, [R152+0x2400] ;  /* 0x002400009830783b */ /* 0x000f2a0000000200 */
[----:B------:R-:W5:Y:S05]  /*1b9b0*/  LDSM.16.M88.4 R56, [R152+0x2800] ;  /* 0x002800009838783b */ /* 0x000f6a0000000200 */
[----:B------:R-:W5:Y:S05]  /*1b9c0*/  LDSM.16.M88.4 R64, [R152+0x2c00] ;  /* 0x002c00009840783b */ /* 0x000f6a0000000200 */
[----:B------:R-:W5:Y:S05]  /*1b9d0*/  LDSM.16.M88.4 R72, [R152+0x3000] ;  /* 0x003000009848783b */ /* 0x000f6a0000000200 */
[----:B------:R-:W5:Y:S01]  /*1b9e0*/  LDSM.16.M88.4 R80, [R152+0x3400] ;  /* 0x003400009850783b */ /* 0x000f620000000200 */
[C---:B--2---:R-:W-:Y:S04]  /*1b9f0*/  HMMA.16816.F32.BF16 R4, R128.reuse, R8, RZ ;  /* 0x000000088004723c */ /* 0x044fe800000418ff */
[----:B------:R-:W2:Y:S04]  /*1ba00*/  LDSM.16.M88.4 R88, [R152+0x3800] ;  /* 0x003800009858783b */ /* 0x000ea80000000200 */
[C---:B------:R-:W-:Y:S01]  /*1ba10*/  HMMA.16816.F32.BF16 R8, R128.reuse, R10, RZ ;  /* 0x0000000a8008723c */ /* 0x040fe200000418ff */
[----:B------:R-:W2:Y:S05]  /*1ba20*/  LDSM.16.M88.4 R96, [R152+0x3c00] ;  /* 0x003c00009860783b */ /* 0x000eaa0000000200 */
[----:B------:R-:W2:Y:S02]  /*1ba30*/  LDSM.16.M88.4 R104, [R152+0x4000] ;  /* 0x004000009868783b */ /* 0x000ea40000000200 */
[C---:B------:R-:W-:Y:S03]  /*1ba40*/  HMMA.16816.F32.BF16 R12, R128.reuse, R16, RZ ;  /* 0x00000010800c723c */ /* 0x040fe600000418ff */
[----:B------:R-:W2:Y:S05]  /*1ba50*/  LDSM.16.M88.4 R112, [R152+0x4400] ;  /* 0x004400009870783b */ /* 0x000eaa0000000200 */
[C---:B------:R-:W-:Y:S01]  /*1ba60*/  HMMA.16816.F32.BF16 R16, R128.reuse, R18, RZ ;  /* 0x000000128010723c */ /* 0x040fe200000418ff */
[----:B------:R-:W2:Y:S05]  /*1ba70*/  LDSM.16.M88.4 R120, [R152+0x4800] ;  /* 0x004800009878783b */ /* 0x000eaa0000000200 */
[----:B------:R-:W2:Y:S02]  /*1ba80*/  LDSM.16.M88.4 R152, [R152+0x4c00] ;  /* 0x004c00009898783b */ /* 0x000ea40000000200 */
[C---:B------:R-:W-:Y:S03]  /*1ba90*/  HMMA.16816.F32.BF16 R20, R128.reuse, R24, RZ ;  /* 0x000000188014723c */ /* 0x040fe600000418ff */
[----:B------:R-:W-:Y:S05]  /*1baa0*/  LDSM.16.M88.4 R156, [R156] ;  /* 0x000000009c9c783b */ /* 0x000fea0000000200 */
[C---:B------:R-:W-:Y:S01]  /*1bab0*/  HMMA.16816.F32.BF16 R24, R128.reuse, R26, RZ ;  /* 0x0000001a8018723c */ /* 0x040fe200000418ff */
[----:B------:R-:W2:Y:S05]  /*1bac0*/  LDSM.16.M88.4 R160, [R0+0x1000] ;  /* 0x0010000000a0783b */ /* 0x000eaa0000000200 */
[----:B------:R-:W2:Y:S02]  /*1bad0*/  LDSM.16.M88.4 R164, [R0+0x1400] ;  /* 0x0014000000a4783b */ /* 0x000ea40000000200 */
[C---:B-1----:R-:W-:Y:S03]  /*1bae0*/  HMMA.16816.F32.BF16 R28, R128.reuse, R32, RZ ;  /* 0x00000020801c723c */ /* 0x042fe600000418ff */
[----:B------:R-:W1:Y:S05]  /*1baf0*/  LDSM.16.M88.4 R168, [R0+0x1800] ;  /* 0x0018000000a8783b */ /* 0x000e6a0000000200 */
[C---:B------:R-:W-:Y:S01]  /*1bb00*/  HMMA.16816.F32.BF16 R32, R128.reuse, R34, RZ ;  /* 0x000000228020723c */ /* 0x040fe200000418ff */
[----:B------:R-:W-:Y:S05]  /*1bb10*/  LDSM.16.M88.4 R172, [R0+0x2000] ;  /* 0x0020000000ac783b */ /* 0x000fea0000000200 */
[----:B------:R-:W-:Y:S02]  /*1bb20*/  LDSM.16.M88.4 R176, [R0+0x2400] ;  /* 0x0024000000b0783b */ /* 0x000fe40000000200 */
[C---:B---3--:R-:W-:Y:S03]  /*1bb30*/  HMMA.16816.F32.BF16 R36, R128.reuse, R40, RZ ;  /* 0x000000288024723c */ /* 0x048fe600000418ff */
[----:B------:R-:W-:Y:S05]  /*1bb40*/  LDSM.16.M88.4 R180, [R0+0x2800] ;  /* 0x0028000000b4783b */ /* 0x000fea0000000200 */
[C---:B------:R-:W-:Y:S01]  /*1bb50*/  HMMA.16816.F32.BF16 R40, R128.reuse, R42, RZ ;  /* 0x0000002a8028723c */ /* 0x040fe200000418ff */
[----:B------:R-:W-:Y:S05]  /*1bb60*/  LDSM.16.M88.4 R184, [R0+0x2c00] ;  /* 0x002c000000b8783b */ /* 0x000fea0000000200 */
        /* <DEDUP_REMOVED lines=114> */
[----:B------:R-:W-:Y:S02]  /*1c290*/  ISETP.GE.AND P4, PT, R152, RZ, PT ;  /* 0x000000ff9800720c */ /* 0x000fe40003f86270 */
[----:B------:R-:W-:Y:S02]  /*1c2a0*/  ISETP.GE.U32.AND P6, PT, R155, R156, PT ;  /* 0x0000009c9b00720c */ /* 0x000fe40003fc6070 */
[----:B------:R-:W-:Y:S05]  /*1c2b0*/  LOP3.LUT R152, RZ, R160, RZ, 0x33, !PT ;  /* 0x000000a0ff987212 */ /* 0x000fea00078e33ff */
[----:B------:R-:W-:Y:S02]  /*1c2c0*/  @P5 IADD3 R157, PT, PT, R157, 0x1, RZ ;  /* 0x000000019d9d5810 */ /* 0x000fe40007ffe0ff */
[----:B------:R-:W-:Y:S03]  /*1c2d0*/  ISETP.NE.AND P5, PT, R160, RZ, PT ;  /* 0x000000ffa000720c */ /* 0x000fe60003fa5270 */
[----:B------:R-:W-:Y:S02]  /*1c2e0*/  @!P1 IMAD.MOV R157, RZ, RZ, -R157 ;  /* 0x000000ffff9d9224 */ /* 0x000fe400078e0a9d */
[----:B------:R-:W-:Y:S03]  /*1c2f0*/  @P6 VIADD R159, R159, 0x1 ;  /* 0x000000019f9f6836 */ /* 0x000fe60000000000 */
[C---:B------:R-:W-:Y:S02]  /*1c300*/  SEL R157, R152.reuse, R157, !P5 ;  /* 0x0000009d989d7207 */ /* 0x040fe40006800000 */
[----:B------:R-:W-:Y:S04]  /*1c310*/  @!P4 IADD3 R159, PT, PT, -R159, RZ, RZ ;  /* 0x000000ff9f9fc210 */ /* 0x000fe80007ffe1ff */
        /* <DEDUP_REMOVED lines=22> */
.L_x_4642:
[----:B------:R-:W-:Y:S05]  /*1c480*/  BSYNC.RECONVERGENT B0 ;  /* 0x0000000000007941 */ /* 0x000fea0003800200 */
.L_x_4641:
[----:B------:R-:W-:Y:S01]  /*1c490*/  @!P0 IMAD.MOV.U32 R221, RZ, RZ, R219 ;  /* 0x000000ffffdd8224 */ /* 0x000fe200078e00db */
[----:B------:R-:W-:Y:S01]  /*1c4a0*/  LEA R156, P1, R2, R220, 0x1 ;  /* 0x000000dc029c7211 */ /* 0x000fe200078208ff */
[----:B------:R-:W-:Y:S01]  /*1c4b0*/  IMAD.SHL.U32 R213, R208, 0x8, RZ ;  /* 0x00000008d0d57824 */ /* 0x000fe200078e00ff */
[----:B------:R-:W-:Y:S02]  /*1c4c0*/  SHF.L.U64.HI R153, R214, 0x5, R215 ;  /* 0x00000005d6997819 */ /* 0x000fe400000102d7 */
[----:B------:R-:W-:Y:S01]  /*1c4d0*/  @!PT LDS RZ, [RZ] ;  /* 0x00000000fffff984 */ /* 0x000fe20000000800 */
[----:B------:R-:W-:Y:S01]  /*1c4e0*/  @!PT LDS RZ, [RZ] ;  /* 0x00000000fffff984 */ /* 0x000fe20000000800 */
[----:B------:R-:W-:Y:S01]  /*1c4f0*/  @!PT LDS RZ, [RZ] ;  /* 0x00000000fffff984 */ /* 0x000fe20000000800 */
[----:B------:R1:W-:Y:S01]  /*1c500*/  @!P0 LDGSTS.E.BYPASS.LTC128B.128 [R3+0x1000], desc[UR4][R220.64] ;  /* 0x01000000dc038fae */ /* 0x0003e2000b981a04 */
[----:B------:R-:W-:Y:S02]  /*1c510*/  IADD3 R154, P4, PT, R0, R156, RZ ;  /* 0x0000009c009a7210 */ /* 0x000fe40007f9e0ff */
[----:B------:R-:W-:Y:S01]  /*1c520*/  LEA.HI.X R157, R2, R219, R153, 0x1, P1 ;  /* 0x000000db029d7211 */ /* 0x000fe200008f0c99 */
[----:B------:R2:W-:Y:S01]  /*1c530*/  @P0 STS.128 [R3+0x1000], RZ ;  /* 0x001000ff03000388 */ /* 0x0005e20000000c00 */
        /* <DEDUP_REMOVED lines=15> */
[--C-:B------:R-:W-:Y:S02]  /*1c630*/  IMAD.X R159, R161, 0x1, R152.reuse, P4 ;  /* 0x00000001a19f7824 */ /* 0x100fe400020e0698 */
[----:B------:R2:W-:Y:S02]  /*1c640*/  @P0 STS.128 [R3+0x2000], RZ ;  /* 0x002000ff03000388 */ /* 0x0005e40000000c00 */
[--C-:B------:R-:W-:Y:S02]  /*1c650*/  IMAD.X R163, R159, 0x1, R152.reuse, P1 ;  /* 0x000000019fa37824 */ /* 0x100fe400008e0698 */
[----:B------:R-:W-:Y:S01]  /*1c660*/  @!PT LDS RZ, [RZ] ;  /* 0x00000000fffff984 */ /* 0x000fe20000000800 */
[----:B------:R-:W-:Y:S01]  /*1c670*/  @!PT LDS RZ, [RZ] ;  /* 0x00000000fffff984 */ /* 0x000fe20000000800 */
[----:B------:R-:W-:Y:S01]  /*1c680*/  @!PT LDS RZ, [RZ] ;  /* 0x00000000fffff984 */ /* 0x000fe20000000800 */
[----:B------:R2:W-:Y:S01]  /*1c690*/  @!P0 LDGSTS.E.BYPASS.LTC128B.128 [R3+0x2800], desc[UR4][R160.64] ;  /* 0x02800000a0038fae */ /* 0x0005e2000b981a04 */
[----:B-1----:R-:W-:Y:S03]  /*1c6a0*/  LOP3.LUT R221, R213, 0x1f20, RZ, 0xc0, !PT ;  /* 0x00001f20d5dd7812 */ /* 0x002fe600078ec0ff */
[----:B------:R2:W-:Y:S04]  /*1c6b0*/  @P0 STS.128 [R3+0x2800], RZ ;  /* 0x002800ff03000388 */ /* 0x0005e80000000c00 */
[----:B------:R-:W-:Y:S01]  /*1c6c0*/  @!PT LDS RZ, [RZ] ;  /* 0x00000000fffff984 */ /* 0x000fe20000000800 */
[----:B------:R-:W-:Y:S01]  /*1c6d0*/  @!PT LDS RZ, [RZ] ;  /* 0x00000000fffff984 */ /* 0x000fe20000000800 */
[----:B------:R-:W-:Y:S01]  /*1c6e0*/  @!PT LDS RZ, [RZ] ;  /* 0x00000000fffff984 */ /* 0x000fe20000000800 */
[----:B------:R2:W-:Y:S01]  /*1c6f0*/  @!P0 LDGSTS.E.BYPASS.LTC128B.128 [R3+0x3000], desc[UR4][R158.64] ;  /* 0x030000009e038fae */ /* 0x0005e2000b981a04 */
[-C--:B---3--:R-:W-:Y:S03]  /*1c700*/  IADD3 R156, P4, PT, R162, R0.reuse, RZ ;  /* 0x00000000a29c7210 */ /* 0x088fe60007f9e0ff */
[----:B------:R2:W-:Y:S04]  /*1c710*/  @P0 STS.128 [R3+0x3000], RZ ;  /* 0x003000ff03000388 */ /* 0x0005e80000000c00 */
[----:B------:R-:W-:Y:S01]  /*1c720*/  @!PT LDS RZ, [RZ] ;  /* 0x00000000fffff984 */ /* 0x000fe20000000800 */
[----:B------:R-:W-:Y:S01]  /*1c730*/  @!PT LDS RZ, [RZ] ;  /* 0x00000000fffff984 */ /* 0x000fe20000000800 */
[----:B------:R-:W-:Y:S01]  /*1c740*/  @!PT LDS RZ, [RZ] ;  /* 0x00000000fffff984 */ /* 0x000fe20000000800 */
[----:B------:R2:W-:Y:S01]  /*1c750*/  @!P0 LDGSTS.E.BYPASS.LTC128B.128 [R3+0x3800], desc[UR4][R162.64] ;  /* 0x03800000a2038fae */ /* 0x0005e2000b981a04 */
[--C-:B------:R-:W-:Y:S01]  /*1c760*/  IMAD.X R157, R163, 0x1, R152.reuse, P4 ;  /* 0x00000001a39d7824 */ /* 0x100fe200020e0698 */
[----:B----4-:R-:W-:Y:S02]  /*1c770*/  @!P0 IADD3 R154, P1, PT, R156, R0, RZ ;  /* 0x000000009c9a8210 */ /* 0x010fe40007f3e0ff */
[----:B------:R2:W-:Y:S04]  /*1c780*/  @P0 STS.128 [R3+0x3800], RZ ;  /* 0x003800ff03000388 */ /* 0x0005e80000000c00 */
[----:B------:R-:W-:Y:S01]  /*1c790*/  @!PT LDS RZ, [RZ] ;  /* 0x00000000fffff984 */ /* 0x000fe20000000800 */
[----:B------:R-:W-:Y:S01]  /*1c7a0*/  @!PT LDS RZ, [RZ] ;  /* 0x00000000fffff984 */ /* 0x000fe20000000800 */
[----:B------:R-:W-:Y:S01]  /*1c7b0*/  @!PT LDS RZ, [RZ] ;  /* 0x00000000fffff984 */ /* 0x000fe20000000800 */
[----:B------:R2:W-:Y:S01]  /*1c7c0*/  @!P0 LDGSTS.E.BYPASS.LTC128B.128 [R3+0x4000], desc[UR4][R156.64] ;  /* 0x040000009c038fae */ /* 0x0005e2000b981a04 */
[----:B------:R-:W-:Y:S03]  /*1c7d0*/  @!P0 IMAD.X R155, R157, 0x1, R152, P1 ;  /* 0x000000019d9b8824 */ /* 0x000fe600008e0698 */
[----:B------:R2:W-:Y:S04]  /*1c7e0*/  @P0 STS.128 [R3+0x4000], RZ ;  /* 0x004000ff03000388 */ /* 0x0005e80000000c00 */
[----:B------:R-:W-:Y:S01]  /*1c7f0*/  @!PT LDS RZ, [RZ] ;  /* 0x00000000fffff984 */ /* 0x000fe20000000800 */
[----:B------:R-:W-:Y:S01]  /*1c800*/  @!PT LDS RZ, [RZ] ;  /* 0x00000000fffff984 */ /* 0x000fe20000000800 */
[----:B------:R-:W-:Y:S01]  /*1c810*/  @!PT LDS RZ, [RZ] ;  /* 0x00000000fffff984 */ /* 0x000fe20000000800 */
[----:B------:R2:W-:Y:S04]  /*1c820*/  @!P0 LDGSTS.E.BYPASS.LTC128B.128 [R3+0x4800], desc[UR4][R154.64] ;  /* 0x048000009a038fae */ /* 0x0005e8000b981a04 */
[----:B------:R2:W-:Y:S04]  /*1c830*/  @P0 STS.128 [R3+0x4800], RZ ;  /* 0x004800ff03000388 */ /* 0x0005e80000000c00 */
[----:B------:R-:W0:Y:S02]  /*1c840*/  LDGDEPBAR ;  /* 0x00000000000079af */ /* 0x000e240000000000 */
.L_x_4640:
[----:B------:R-:W-:Y:S05]  /*1c850*/  BSYNC.RECONVERGENT B1 ;  /* 0x0000000000017941 */ /* 0x000fea0003800200 */
.L_x_4639:
[----:B------:R-:W-:Y:S05]  /*1c860*/  IMAD.SHL.U32 R152, R208, 0x2, RZ ;  /* 0x00000002d0987824 */ /* 0x000fea00078e00ff */
[----:B------:R-:W-:Y:S05]  /*1c870*/  LOP3.LUT R152, R152, 0x6, RZ, 0xc0, !PT ;  /* 0x0000000698987812 */ /* 0x000fea00078ec0ff */
[----:B------:R-:W-:Y:S04]  /*1c880*/  IMAD R2, R240, 0x100, R152 ;  /* 0x00000100f0027824 */ /* 0x000fe800078e0298 */
[C---:B------:R-:W-:Y:S01]  /*1c890*/  VIADD R206, R2.reuse, 0x18 ;  /* 0x0000001802ce7836 */ /* 0x040fe20000000000 */
[CC--:B------:R-:W-:Y:S01]  /*1c8a0*/  ISETP.GE.AND P6, PT, R2.reuse, R239.reuse, PT ;  /* 0x000000ef0200720c */ /* 0x0c0fe20003fc6270 */
        /* <DEDUP_REMOVED lines=23> */
[C---:B------:R-:W-:Y:S02]  /*1ca20*/  IMAD.IADD R0, R2.reuse, 0x1, R229 ;  /* 0x0000000102007824 */ /* 0x040fe400078e02e5 */
[C---:B------:R-:W-:Y:S02]  /*1ca30*/  VIADD R153, R2.reuse, 0x1 ;  /* 0x0000000102997836 */ /* 0x040fe40000000000 */
[C---:B------:R-:W-:Y:S01]  /*1ca40*/  VIADD R245, R2.reuse, 0x9 ;  /* 0x0000000902f57836 */ /* 0x040fe20000000000 */
[--C-:B------:R-:W-:Y:S01]  /*1ca50*/  IADD3 R3, PT, PT, R237, -0x1, -R0.reuse ;  /* 0xffffffffed037810 */ /* 0x100fe20007ffe800 */
[C---:B------:R-:W-:Y:S01]  /*1ca60*/  VIADD R244, R2.reuse, 0x10 ;  /* 0x0000001002f47836 */ /* 0x040fe20000000000 */
[C---:B------:R-:W-:Y:S01]  /*1ca70*/  ISETP.GE.AND P5, PT, R153.reuse, R239, PT ;  /* 0x000000ef9900720c */ /* 0x040fe20003fa6270 */
[C---:B------:R-:W-:Y:S01]  /*1ca80*/  VIADD R207, R2.reuse, 0x11 ;  /* 0x0000001102cf7836 */ /* 0x040fe20000000000 */
[C---:B------:R-:W-:Y:S01]  /*1ca90*/  ISETP.GE.AND P0, PT, R153.reuse, R236, PT ;  /* 0x000000ec9900720c */ /* 0x040fe20003f06270 */
[C---:B------:R-:W-:Y:S01]  /*1caa0*/  VIADD R204, R2.reuse, 0x20 ;  /* 0x0000002002cc7836 */ /* 0x040fe20000000000 */
[C---:B------:R-:W-:Y:S01]  /*1cab0*/  ISETP.GE.AND P4, PT, R153.reuse, R238, PT ;  /* 0x000000ee9900720c */ /* 0x040fe20003f86270 */
[C---:B------:R-:W-:Y:S01]  /*1cac0*/  VIADD R203, R2.reuse, 0x21 ;  /* 0x0000002102cb7836 */ /* 0x040fe20000000000 */
[----:B------:R-:W-:Y:S01]  /*1cad0*/  ISETP.GE.AND P1, PT, R153, R231, PT ;  /* 0x000000e79900720c */ /* 0x000fe20003f26270 */
[C---:B------:R-:W-:Y:S01]  /*1cae0*/  VIADD R202, R2.reuse, 0x28 ;  /* 0x0000002802ca7836 */ /* 0x040fe20000000000 */
[C-C-:B------:R-:W-:Y:S01]  /*1caf0*/  IADD3 R153, PT, PT, R237.reuse, -0x18, -R0.reuse ;  /* 0xffffffe8ed997810 */ /* 0x140fe20007ffe800 */
[C---:B------:R-:W-:Y:S01]  /*1cb00*/  VIADD R201, R2.reuse, 0x29 ;  /* 0x0000002902c97836 */ /* 0x040fe20000000000 */
[----:B------:R-:W-:Y:S01]  /*1cb10*/  IABS R3, R3 ;  /* 0x0000000300037213 */ /* 0x000fe20000000000 */
[C---:B------:R-:W-:Y:S01]  /*1cb20*/  VIADD R172, R2.reuse, 0x8 ;  /* 0x0000000802ac7836 */ /* 0x040fe20000000000 */
[----:B------:R-:W-:Y:S01]  /*1cb30*/  IABS R153, R153 ;  /* 0x0000009900997213 */ /* 0x000fe20000000000 */
[C---:B------:R-:W-:Y:S01]  /*1cb40*/  VIADD R195, R2.reuse, 0x48 ;  /* 0x0000004802c37836 */ /* 0x040fe20000000000 */
[C-C-:B------:R-:W-:Y:S01]  /*1cb50*/  IADD3 R155, PT, PT, R237.reuse, -0x10, -R0.reuse ;  /* 0xfffffff0ed9b7810 */ /* 0x140fe20007ffe800 */
[C---:B------:R-:W-:Y:S01]  /*1cb60*/  VIADD R194, R2.reuse, 0x49 ;  /* 0x0000004902c27836 */ /* 0x040fe20000000000 */
[----:B------:R-:W-:Y:S01]  /*1cb70*/  I2FP.F32.S32 R3, R3 ;  /* 0x0000000300037245 */ /* 0x000fe20000201400 */
[C---:B------:R-:W-:Y:S01]  /*1cb80*/  VIADD R193, R2.reuse, 0x50 ;  /* 0x0000005002c17836 */ /* 0x040fe20000000000 */
[----:B------:R-:W-:Y:S01]  /*1cb90*/  I2FP.F32.S32 R153, R153 ;  /* 0x0000009900997245 */ /* 0x000fe20000201400 */
[C---:B------:R-:W-:Y:S01]  /*1cba0*/  VIADD R189, R2.reuse, 0x60 ;  /* 0x0000006002bd7836 */ /* 0x040fe20000000000 */
[----:B------:R-:W-:Y:S01]  /*1cbb0*/  IABS R155, R155 ;  /* 0x0000009b009b7213 */ /* 0x000fe20000000000 */
[C---:B------:R-:W-:Y:S01]  /*1cbc0*/  VIADD R188, R2.reuse, 0x61 ;  /* 0x0000006102bc7836 */ /* 0x040fe20000000000 */
[----:B------:R-:W-:Y:S01]  /*1cbd0*/  IADD3 R156, PT, PT, R237, -0x9, -R0 ;  /* 0xfffffff7ed9c7810 */ /* 0x000fe20007ffe800 */
[----:B------:R-:W-:Y:S01]  /*1cbe0*/  FFMA.FTZ R16, -R241, R153, R16 ;  /* 0x00000099f1107223 */ /* 0x000fe20000010110 */
[----:B------:R-:W-:Y:S01]  /*1cbf0*/  I2FP.F32.S32 R155, R155 ;  /* 0x0000009b009b7245 */ /* 0x000fe20000201400 */
[C---:B------:R-:W-:Y:S01]  /*1cc00*/  VIADD R153, R237.reuse, 0x8 ;  /* 0x00000008ed997836 */ /* 0x040fe20000000000 */
[C-C-:B------:R-:W-:Y:S01]  /*1cc10*/  IADD3 R158, PT, PT, R237.reuse, -0x29, -R0.reuse ;  /* 0xffffffd7ed9e7810 */ /* 0x140fe20007ffe800 */
[C---:B------:R-:W-:Y:S01]  /*1cc20*/  VIADD R187, R2.reuse, 0x68 ;  /* 0x0000006802bb7836 */ /* 0x040fe20000000000 */
[----:B------:R-:W-:Y:S01]  /*1cc30*/  IADD3 R154, PT, PT, R237, -0x11, -R0 ;  /* 0xffffffefed9a7810 */ /* 0x000fe20007ffe800 */
[----:B------:R-:W-:Y:S01]  /*1cc40*/  FFMA.FTZ R12, -R241, R155, R12 ;  /* 0x0000009bf10c7223 */ /* 0x000fe2000001010c */
[----:B------:R-:W-:Y:S01]  /*1cc50*/  IABS R156, R156 ;  /* 0x0000009c009c7213 */ /* 0x000fe20000000000 */
[C---:B------:R-:W-:Y:S01]  /*1cc60*/  VIADD R186, R2.reuse, 0x69 ;  /* 0x0000006902ba7836 */ /* 0x040fe20000000000 */
[--C-:B------:R-:W-:Y:S01]  /*1cc70*/  IADD3 R155, PT, PT, R153, -0x1, -R0.reuse ;  /* 0xffffffff999b7810 */ /* 0x100fe20007ffe800 */
[C---:B------:R-:W-:Y:S01]  /*1cc80*/  VIADD R185, R2.reuse, 0x70 ;  /* 0x0000007002b97836 */ /* 0x040fe20000000000 */
[----:B------:R-:W-:Y:S01]  /*1cc90*/  IABS R158, R158 ;  /* 0x0000009e009e7213 */ /* 0x000fe20000000000 */
[C---:B------:R-:W-:Y:S01]  /*1cca0*/  VIADD R184, R2.reuse, 0x71 ;  /* 0x0000007102b87836 */ /* 0x040fe20000000000 */
[----:B------:R-:W-:Y:S01]  /*1ccb0*/  IABS R154, R154 ;  /* 0x0000009a009a7213 */ /* 0x000fe20000000000 */
[C---:B------:R-:W-:Y:S01]  /*1ccc0*/  VIADD R182, R2.reuse, 0x79 ;  /* 0x0000007902b67836 */ /* 0x040fe20000000000 */
[----:B------:R-:W-:Y:S01]  /*1ccd0*/  I2FP.F32.S32 R156, R156 ;  /* 0x0000009c009c7245 */ /* 0x000fe20000201400 */
[C---:B------:R-:W-:Y:S01]  /*1cce0*/  VIADD R181, R2.reuse, 0x80 ;  /* 0x0000008002b57836 */ /* 0x040fe20000000000 */
[----:B------:R-:W-:Y:S01]  /*1ccf0*/  IABS R155, R155 ;  /* 0x0000009b009b7213 */ /* 0x000fe20000000000 */
[C---:B------:R-:W-:Y:S01]  /*1cd00*/  VIADD R179, R2.reuse, 0x88 ;  /* 0x0000008802b37836 */ /* 0x040fe20000000000 */
[----:B------:R-:W-:Y:S01]  /*1cd10*/  I2FP.F32.S32 R158, R158 ;  /* 0x0000009e009e7245 */ /* 0x000fe20000201400 */
[----:B------:R-:W-:Y:S01]  /*1cd20*/  FFMA.FTZ R9, -R241, R156, R9 ;  /* 0x0000009cf1097223 */ /* 0x000fe20000010109 */
[----:B------:R-:W-:Y:S01]  /*1cd30*/  I2FP.F32.S32 R154, R154 ;  /* 0x0000009a009a7245 */ /* 0x000fe20000201400 */
[C---:B------:R-:W-:Y:S01]  /*1cd40*/  VIADD R178, R2.reuse, 0x89 ;  /* 0x0000008902b27836 */ /* 0x040fe20000000000 */
[--C-:B------:R-:W-:Y:S01]  /*1cd50*/  IADD3 R156, PT, PT, R237, -0x21, -R0.reuse ;  /* 0xffffffdfed9c7810 */ /* 0x100fe20007ffe800 */
[C---:B------:R-:W-:Y:S01]  /*1cd60*/  FFMA.FTZ R25, -R241.reuse, R158, R25 ;  /* 0x0000009ef1197223 */ /* 0x040fe20000010119 */
[----:B------:R-:W-:Y:S01]  /*1cd70*/  I2FP.F32.S32 R155, R155 ;  /* 0x0000009b009b7245 */ /* 0x000fe20000201400 */
[----:B------:R-:W-:Y:S01]  /*1cd80*/  FFMA.FTZ R13, -R241, R154, R13 ;  /* 0x0000009af10d7223 */ /* 0x000fe2000001010d */
[C-C-:B------:R-:W-:Y:S01]  /*1cd90*/  IADD3 R158, PT, PT, R153.reuse, -0x10, -R0.reuse ;  /* 0xfffffff0999e7810 */ /* 0x140fe20007ffe800 */
[--C-:B------:R-:W-:Y:S01]  /*1cda0*/  IMAD.IADD R154, R153, 0x1, -R0.reuse ;  /* 0x00000001999a7824 */ /* 0x100fe200078e0a00 */
[--C-:B------:R-:W-:Y:S01]  /*1cdb0*/  IADD3 R157, PT, PT, R237, -0x20, -R0.reuse ;  /* 0xffffffe0ed9d7810 */ /* 0x100fe20007ffe800 */
[C---:B------:R-:W-:Y:S01]  /*1cdc0*/  VIADD R175, R2.reuse, 0x98 ;  /* 0x0000009802af7836 */ /* 0x040fe20000000000 */
[----:B------:R-:W-:Y:S01]  /*1cdd0*/  IABS R156, R156 ;  /* 0x0000009c009c7213 */ /* 0x000fe20000000000 */
        /* <DEDUP_REMOVED lines=8> */
[----:B------:R-:W-:Y:S01]  /*1ce60*/  VIADD R168, R2, 0xb0 ;  /* 0x000000b002a87836 */ /* 0x000fe20000000000 */
[----:B------:R-:W-:Y:S01]  /*1ce70*/  I2FP.F32.S32 R158, R158 ;  /* 0x0000009e009e7245 */ /* 0x000fe20000201400 */
[C---:B------:R-:W-:Y:S01]  /*1ce80*/  FFMA.FTZ R21, -R241.reuse, R156, R21 ;  /* 0x0000009cf1157223 */ /* 0x040fe20000010115 */
[----:B------:R-:W-:Y:S01]  /*1ce90*/  I2FP.F32.S32 R157, R157 ;  /* 0x0000009d009d7245 */ /* 0x000fe20000201400 */
[----:B------:R-:W-:Y:S01]  /*1cea0*/  FFMA.FTZ R5, -R241, R3, R5 ;  /* 0x00000003f1057223 */ /* 0x000fe20000010105 */
[----:B------:R-:W-:Y:S01]  /*1ceb0*/  IADD3 R3, PT, PT, R237, -0x19, -R0 ;  /* 0xffffffe7ed037810 */ /* 0x000fe20007ffe800 */
[C---:B------:R-:W-:Y:S01]  /*1cec0*/  FFMA.FTZ R14, -R241.reuse, R158, R14 ;  /* 0x0000009ef10e7223 */ /* 0x040fe2000001010e */
[----:B------:R-:W-:Y:S01]  /*1ced0*/  I2FP.F32.S32 R154, R154 ;  /* 0x0000009a009a7245 */ /* 0x000fe20000201400 */
[C---:B------:R-:W-:Y:S01]  /*1cee0*/  FFMA.FTZ R20, -R241.reuse, R157, R20 ;  /* 0x0000009df1147223 */ /* 0x040fe20000010114 */
[----:B------:R-:W-:Y:S01]  /*1cef0*/  IABS R3, R3 ;  /* 0x0000000300037213 */ /* 0x000fe20000000000 */
[----:B------:R-:W-:Y:S01]  /*1cf00*/  FFMA.FTZ R7, -R241, R155, R7 ;  /* 0x0000009bf1077223 */ /* 0x000fe20000010107 */
[----:B------:R-:W-:Y:S01]  /*1cf10*/  IADD3 R155, PT, PT, R237, -0x30, -R0 ;  /* 0xffffffd0ed9b7810 */ /* 0x000fe20007ffe800 */
[----:B------:R-:W-:Y:S01]  /*1cf20*/  FFMA.FTZ R6, -R241, R154, R6 ;  /* 0x0000009af1067223 */ /* 0x000fe20000010106 */
[----:B------:R-:W-:Y:S02]  /*1cf30*/  I2FP.F32.S32 R3, R3 ;  /* 0x0000000300037245 */ /* 0x000fe40000201400 */
[----:B------:R-:W-:Y:S02]  /*1cf40*/  IABS R155, R155 ;  /* 0x0000009b009b7213 */ /* 0x000fe40000000000 */
[--C-:B------:R-:W-:Y:S01]  /*1cf50*/  IADD3 R156, PT, PT, R153, -0x9, -R0.reuse ;  /* 0xfffffff7999c7810 */ /* 0x100fe20007ffe800 */
[----:B------:R-:W-:Y:S01]  /*1cf60*/  FFMA.FTZ R17, -R241, R3, R17 ;  /* 0x00000003f1117223 */ /* 0x000fe20000010111 */
[--C-:B------:R-:W-:Y:S02]  /*1cf70*/  IADD3 R3, PT, PT, R237, -0x28, -R0.reuse ;  /* 0xffffffd8ed037810 */ /* 0x100fe40007ffe800 */
[----:B------:R-:W-:Y:S02]  /*1cf80*/  I2FP.F32.S32 R155, R155 ;  /* 0x0000009b009b7245 */ /* 0x000fe40000201400 */
[----:B------:R-:W-:Y:S02]  /*1cf90*/  IABS R3, R3 ;  /* 0x0000000300037213 */ /* 0x000fe40000000000 */
[----:B------:R-:W-:Y:S01]  /*1cfa0*/  IADD3 R158, PT, PT, R153, -0x19, -R0 ;  /* 0xffffffe7999e7810 */ /* 0x000fe20007ffe800 */
[----:B------:R-:W-:Y:S01]  /*1cfb0*/  FFMA.FTZ R28, -R241, R155, R28 ;  /* 0x0000009bf11c7223 */ /* 0x000fe2000001011c */
[----:B------:R-:W-:Y:S02]  /*1cfc0*/  I2FP.F32.S32 R3, R3 ;  /* 0x0000000300037245 */ /* 0x000fe40000201400 */
[----:B------:R-:W-:Y:S02]  /*1cfd0*/  IABS R156, R156 ;  /* 0x0000009c009c7213 */ /* 0x000fe40000000000 */
[----:B------:R-:W-:Y:S01]  /*1cfe0*/  IADD3 R154, PT, PT, R237, -0x31, -R0 ;  /* 0xffffffcfed9a7810 */ /* 0x000fe20007ffe800 */
[----:B------:R-:W-:Y:S01]  /*1cff0*/  FFMA.FTZ R24, -R241, R3, R24 ;  /* 0x00000003f1187223 */ /* 0x000fe20000010118 */
[C-C-:B------:R-:W-:Y:S01]  /*1d000*/  IADD3 R155, PT, PT, R237.reuse, -0x39, -R0.reuse ;  /* 0xffffffc7ed9b7810 */ /* 0x140fe20007ffe800 */
[----:B------:R-:W-:Y:S01]  /*1d010*/  IMAD.IADD R3, R237, 0x1, -R0 ;  /* 0x00000001ed037824 */ /* 0x000fe200078e0a00 */
[----:B------:R-:W-:Y:S02]  /*1d020*/  IABS R158, R158 ;  /* 0x0000009e009e7213 */ /* 0x000fe40000000000 */
[----:B------:R-:W-:Y:S02]  /*1d030*/  I2FP.F32.S32 R156, R156 ;  /* 0x0000009c009c7245 */ /* 0x000fe40000201400 */
[----:B------:R-:W-:Y:S01]  /*1d040*/  IABS R157, R3 ;  /* 0x00000003009d7213 */ /* 0x000fe20000000000 */
[----:B------:R-:W-:Y:S01]  /*1d050*/  VIADD R3, R3, 0xfffffff8 ;  /* 0xfffffff803037836 */ /* 0x000fe20000000000 */
[----:B------:R-:W-:Y:S01]  /*1d060*/  IABS R154, R154 ;  /* 0x0000009a009a7213 */ /* 0x000fe20000000000 */
[C---:B------:R-:W-:Y:S01]  /*1d070*/  FFMA.FTZ R11, -R241.reuse, R156, R11 ;  /* 0x0000009cf10b7223 */ /* 0x040fe2000001010b */
[----:B------:R-:W-:Y:S02]  /*1d080*/  I2FP.F32.S32 R157, R157 ;  /* 0x0000009d009d7245 */ /* 0x000fe40000201400 */
[----:B------:R-:W-:Y:S02]  /*1d090*/  IABS R155, R155 ;  /* 0x0000009b009b7213 */ /* 0x000fe40000000000 */
[----:B------:R-:W-:Y:S01]  /*1d0a0*/  I2FP.F32.S32 R158, R158 ;  /* 0x0000009e009e7245 */ /* 0x000fe20000201400 */
[CC--:B------:R-:W-:Y:S01]  /*1d0b0*/  FFMA.FTZ R4, -R241.reuse, R157.reuse, R4 ;  /* 0x0000009df1047223 */ /* 0x0c0fe20000010104 */
[----:B------:R-:W-:Y:S01]  /*1d0c0*/  I2FP.F32.S32 R154, R154 ;  /* 0x0000009a009a7245 */ /* 0x000fe20000201400 */
[----:B------:R-:W-:Y:S01]  /*1d0d0*/  FFMA.FTZ R10, -R241, R157, R10 ;  /* 0x0000009df10a7223 */ /* 0x000fe2000001010a */
[--C-:B------:R-:W-:Y:S01]  /*1d0e0*/  IADD3 R157, PT, PT, R153, -0x11, -R0.reuse ;  /* 0xffffffef999d7810 */ /* 0x100fe20007ffe800 */
[----:B------:R-:W-:Y:S01]  /*1d0f0*/  FFMA.FTZ R19, -R241, R158, R19 ;  /* 0x0000009ef1137223 */ /* 0x000fe20000010113 */
[--C-:B------:R-:W-:Y:S01]  /*1d100*/  IADD3 R156, PT, PT, R237, -0x38, -R0.reuse ;  /* 0xffffffc8ed9c7810 */ /* 0x100fe20007ffe800 */
[----:B------:R-:W-:Y:S01]  /*1d110*/  FFMA.FTZ R29, -R241, R154, R29 ;  /* 0x0000009af11d7223 */ /* 0x000fe2000001011d */
[----:B------:R-:W-:Y:S02]  /*1d120*/  I2FP.F32.S32 R155, R155 ;  /* 0x0000009b009b7245 */ /* 0x000fe40000201400 */
[--C-:B------:R-:W-:Y:S02]  /*1d130*/  IADD3 R158, PT, PT, R237, -0x48, -R0.reuse ;  /* 0xffffffb8ed9e7810 */ /* 0x100fe40007ffe800 */
[----:B------:R-:W-:Y:S01]  /*1d140*/  IABS R157, R157 ;  /* 0x0000009d009d7213 */ /* 0x000fe20000000000 */
[----:B------:R-:W-:Y:S01]  /*1d150*/  FFMA.FTZ R33, -R241, R155, R33 ;  /* 0x0000009bf1217223 */ /* 0x000fe20000010121 */
[----:B------:R-:W-:Y:S02]  /*1d160*/  IABS R156, R156 ;  /* 0x0000009c009c7213 */ /* 0x000fe40000000000 */
[C-C-:B------:R-:W-:Y:S02]  /*1d170*/  IADD3 R154, PT, PT, R153.reuse, -0x18, -R0.reuse ;  /* 0xffffffe8999a7810 */ /* 0x140fe40007ffe800 */
[----:B------:R-:W-:Y:S02]  /*1d180*/  IADD3 R155, PT, PT, R153, -0x20, -R0 ;  /* 0xffffffe0999b7810 */ /* 0x000fe40007ffe800 */
[----:B------:R-:W-:Y:S02]  /*1d190*/  IABS R158, R158 ;  /* 0x0000009e009e7213 */ /* 0x000fe40000000000 */
[----:B------:R-:W-:Y:S02]  /*1d1a0*/  I2FP.F32.S32 R157, R157 ;  /* 0x0000009d009d7245 */ /* 0x000fe40000201400 */
[----:B------:R-:W-:Y:S02]  /*1d1b0*/  I2FP.F32.S32 R156, R156 ;  /* 0x0000009c009c7245 */ /* 0x000fe40000201400 */
[----:B------:R-:W-:Y:S01]  /*1d1c0*/  IABS R154, R154 ;  /* 0x0000009a009a7213 */ /* 0x000fe20000000000 */
[C---:B------:R-:W-:Y:S01]  /*1d1d0*/  FFMA.FTZ R15, -R241.reuse, R157, R15 ;  /* 0x0000009df10f7223 */ /* 0x040fe2000001010f */
[----:B------:R-:W-:Y:S01]  /*1d1e0*/  IABS R155, R155 ;  /* 0x0000009b009b7213 */ /* 0x000fe20000000000 */
[----:B------:R-:W-:Y:S01]  /*1d1f0*/  FFMA.FTZ R32, -R241, R156, R32 ;  /* 0x0000009cf1207223 */ /* 0x000fe20000010120 */
[----:B------:R-:W-:Y:S02]  /*1d200*/  I2FP.F32.S32 R158, R158 ;  /* 0x0000009e009e7245 */ /* 0x000fe40000201400 */
[----:B------:R-:W-:Y:S02]  /*1d210*/  I2FP.F32.S32 R154, R154 ;  /* 0x0000009a009a7245 */ /* 0x000fe40000201400 */
[----:B------:R-:W-:Y:S01]  /*1d220*/  IADD3 R157, PT, PT, R237, -0x40, -R0 ;  /* 0xffffffc0ed9d7810 */ /* 0x000fe20007ffe800 */
[----:B------:R-:W-:Y:S01]  /*1d230*/  FFMA.FTZ R40, -R241, R158, R40 ;  /* 0x0000009ef1287223 */ /* 0x000fe20000010128 */
[----:B------:R-:W-:Y:S01]  /*1d240*/  IADD3 R156, PT, PT, R237, -0x41, -R0 ;  /* 0xffffffbfed9c7810 */ /* 0x000fe20007ffe800 */
[----:B------:R-:W-:Y:S01]  /*1d250*/  FFMA.FTZ R18, -R241, R154, R18 ;  /* 0x0000009af1127223 */ /* 0x000fe20000010112 */
[----:B------:R-:W-:Y:S02]  /*1d260*/  I2FP.F32.S32 R155, R155 ;  /* 0x0000009b009b7245 */ /* 0x000fe40000201400 */
[----:B------:R-:W-:Y:S02]  /*1d270*/  IADD3 R158, PT, PT, R237, -0x51, -R0 ;  /* 0xffffffafed9e7810 */ /* 0x000fe40007ffe800 */
        /* <DEDUP_REMOVED lines=153> */
[----:B------:R-:W-:Y:S01]  /*1dc10*/  FSEL R247, R4, -INF , P6 ;  /* 0xff80000004f77808 */ /* 0x000fe20003000000 */
[C---:B------:R-:W-:Y:S01]  /*1dc20*/  VIADD R4, R2.reuse, 0xf9 ;  /* 0x000000f902047836 */ /* 0x040fe20000000000 */
[----:B------:R-:W-:Y:S01]  /*1dc30*/  ISETP.GE.AND P6, PT, R245, R239, PT ;  /* 0x000000eff500720c */ /* 0x000fe20003fc6270 */
[----:B------:R-:W-:Y:S01]  /*1dc40*/  FFMA.FTZ R80, -R241, R158, R80 ;  /* 0x0000009ef1507223 */ /* 0x000fe20000010150 */
[----:B------:R-:W-:Y:S02]  /*1dc50*/  I2FP.F32.S32 R154, R154 ;  /* 0x0000009a009a7245 */ /* 0x000fe40000201400 */
[C-C-:B------:R-:W-:Y:S02]  /*1dc60*/  IADD3 R157, PT, PT, R237.reuse, -0x90, -R0.reuse ;  /* 0xffffff70ed9d7810 */ /* 0x140fe40007ffe800 */
[----:B------:R-:W-:Y:S01]  /*1dc70*/  IADD3 R156, PT, PT, R237, -0x91, -R0 ;  /* 0xffffff6fed9c7810 */ /* 0x000fe20007ffe800 */
[----:B------:R-:W-:Y:S01]  /*1dc80*/  FFMA.FTZ R58, -R241, R154, R58 ;  /* 0x0000009af13a7223 */ /* 0x000fe2000001013a */
[----:B------:R-:W-:Y:S02]  /*1dc90*/  I2FP.F32.S32 R155, R155 ;  /* 0x0000009b009b7245 */ /* 0x000fe40000201400 */
[----:B------:R-:W-:Y:S01]  /*1dca0*/  FSEL R248, R9, -INF , P6 ;  /* 0xff80000009f87808 */ /* 0x000fe20003000000 */
[----:B------:R-:W-:Y:S01]  /*1dcb0*/  VIADD R9, R2, 0xf1 ;  /* 0x000000f102097836 */ /* 0x000fe20000000000 */
[----:B------:R-:W-:Y:S01]  /*1dcc0*/  IADD3 R158, PT, PT, R237, -0xa1, -R0 ;  /* 0xffffff5fed9e7810 */ /* 0x000fe20007ffe800 */
[----:B------:R-:W-:Y:S01]  /*1dcd0*/  FFMA.FTZ R62, -R241, R155, R62 ;  /* 0x0000009bf13e7223 */ /* 0x000fe2000001013e */
[----:B------:R-:W-:Y:S02]  /*1dce0*/  ISETP.GE.AND P6, PT, R244, R239, PT ;  /* 0x000000eff400720c */ /* 0x000fe40003fc6270 */
[----:B------:R-:W-:Y:S02]  /*1dcf0*/  IABS R157, R157 ;  /* 0x0000009d009d7213 */ /* 0x000fe40000000000 */
[----:B------:R-:W-:Y:S02]  /*1dd00*/  IABS R156, R156 ;  /* 0x0000009c009c7213 */ /* 0x000fe40000000000 */
[C-C-:B------:R-:W-:Y:S02]  /*1dd10*/  IADD3 R154, PT, PT, R153.reuse, -0x71, -R0.reuse ;  /* 0xffffff8f999a7810 */ /* 0x140fe40007ffe800 */
[----:B------:R-:W-:Y:S02]  /*1dd20*/  IADD3 R155, PT, PT, R153, -0x79, -R0 ;  /* 0xffffff87999b7810 */ /* 0x000fe40007ffe800 */
[----:B------:R-:W-:Y:S02]  /*1dd30*/  IABS R158, R158 ;  /* 0x0000009e009e7213 */ /* 0x000fe40000000000 */
[----:B------:R-:W-:Y:S01]  /*1dd40*/  FSEL R249, R12, -INF , P6 ;  /* 0xff8000000cf97808 */ /* 0x000fe20003000000 */
[C---:B------:R-:W-:Y:S01]  /*1dd50*/  VIADD R12, R2.reuse, 0xf0 ;  /* 0x000000f0020c7836 */ /* 0x040fe20000000000 */
[----:B------:R-:W-:Y:S02]  /*1dd60*/  ISETP.GE.AND P6, PT, R207, R239, PT ;  /* 0x000000efcf00720c */ /* 0x000fe40003fc6270 */
        /* <DEDUP_REMOVED lines=8> */
[----:B------:R-:W-:Y:S01]  /*1ddf0*/  VIADD R13, R2, 0xe9 ;  /* 0x000000e9020d7836 */ /* 0x000fe20000000000 */
[----:B------:R-:W-:Y:S01]  /*1de00*/  ISETP.GE.AND P6, PT, R206, R239, PT ;  /* 0x000000efce00720c */ /* 0x000fe20003fc6270 */
[----:B------:R-:W-:Y:S01]  /*1de10*/  FFMA.FTZ R85, -R241, R158, R85 ;  /* 0x0000009ef1557223 */ /* 0x000fe20000010155 */
[----:B------:R-:W-:Y:S02]  /*1de20*/  I2FP.F32.S32 R154, R154 ;  /* 0x0000009a009a7245 */ /* 0x000fe40000201400 */
[--C-:B------:R-:W-:Y:S02]  /*1de30*/  IADD3 R157, PT, PT, R237, -0x99, -R0.reuse ;  /* 0xffffff67ed9d7810 */ /* 0x100fe40007ffe800 */
[--C-:B------:R-:W-:Y:S01]  /*1de40*/  IADD3 R156, PT, PT, R153, -0x78, -R0.reuse ;  /* 0xffffff88999c7810 */ /* 0x100fe20007ffe800 */
[----:B------:R-:W-:Y:S01]  /*1de50*/  FFMA.FTZ R63, -R241, R154, R63 ;  /* 0x0000009af13f7223 */ /* 0x000fe2000001013f */
[----:B------:R-:W-:Y:S02]  /*1de60*/  I2FP.F32.S32 R155, R155 ;  /* 0x0000009b009b7245 */ /* 0x000fe40000201400 */
[--C-:B------:R-:W-:Y:S02]  /*1de70*/  IADD3 R158, PT, PT, R153, -0x88, -R0.reuse ;  /* 0xffffff78999e7810 */ /* 0x100fe40007ffe800 */
[----:B------:R-:W-:Y:S01]  /*1de80*/  FSEL R16, R16, -INF , P6 ;  /* 0xff80000010107808 */ /* 0x000fe20003000000 */
[----:B------:R-:W-:Y:S01]  /*1de90*/  FFMA.FTZ R67, -R241, R155, R67 ;  /* 0x0000009bf1437223 */ /* 0x000fe20000010143 */
[----:B------:R-:W-:Y:S02]  /*1dea0*/  ISETP.GE.AND P6, PT, R205, R239, PT ;  /* 0x000000efcd00720c */ /* 0x000fe40003fc6270 */
[----:B------:R-:W-:Y:S02]  /*1deb0*/  IABS R157, R157 ;  /* 0x0000009d009d7213 */ /* 0x000fe40000000000 */
[----:B------:R-:W-:Y:S02]  /*1dec0*/  IABS R156, R156 ;  /* 0x0000009c009c7213 */ /* 0x000fe40000000000 */
[C-C-:B------:R-:W-:Y:S02]  /*1ded0*/  IADD3 R154, PT, PT, R237.reuse, -0xa0, -R0.reuse ;  /* 0xffffff60ed9a7810 */ /* 0x140fe40007ffe800 */
[----:B------:R-:W-:Y:S02]  /*1dee0*/  IADD3 R155, PT, PT, R237, -0xa8, -R0 ;  /* 0xffffff58ed9b7810 */ /* 0x000fe40007ffe800 */
[----:B------:R-:W-:Y:S02]  /*1def0*/  IABS R158, R158 ;  /* 0x0000009e009e7213 */ /* 0x000fe40000000000 */
[----:B------:R-:W-:Y:S02]  /*1df00*/  FSEL R17, R17, -INF , P6 ;  /* 0xff80000011117808 */ /* 0x000fe40003000000 */
[----:B------:R-:W-:Y:S02]  /*1df10*/  I2FP.F32.S32 R157, R157 ;  /* 0x0000009d009d7245 */ /* 0x000fe40000201400 */
[----:B------:R-:W-:Y:S02]  /*1df20*/  I2FP.F32.S32 R156, R156 ;  /* 0x0000009c009c7245 */ /* 0x000fe40000201400 */
[----:B------:R-:W-:Y:S01]  /*1df30*/  ISETP.GE.AND P6, PT, R204, R239, PT ;  /* 0x000000efcc00720c */ /* 0x000fe20003fc6270 */
[C---:B------:R-:W-:Y:S01]  /*1df40*/  FFMA.FTZ R81, -R241.reuse, R157, R81 ;  /* 0x0000009df1517223 */ /* 0x040fe20000010151 */
[----:B------:R-:W-:Y:S01]  /*1df50*/  IABS R154, R154 ;  /* 0x0000009a009a7213 */ /* 0x000fe20000000000 */
[C---:B------:R-:W-:Y:S01]  /*1df60*/  FFMA.FTZ R66, -R241.reuse, R156, R66 ;  /* 0x0000009cf1427223 */ /* 0x040fe20000010142 */
[----:B------:R-:W-:Y:S02]  /*1df70*/  IABS R155, R155 ;  /* 0x0000009b009b7213 */ /* 0x000fe40000000000 */
[----:B------:R-:W-:Y:S02]  /*1df80*/  I2FP.F32.S32 R158, R158 ;  /* 0x0000009e009e7245 */ /* 0x000fe40000201400 */
[----:B------:R-:W-:Y:S02]  /*1df90*/  FSEL R20, R20, -INF , P6 ;  /* 0xff80000014147808 */ /* 0x000fe40003000000 */
[----:B------:R-:W-:Y:S01]  /*1dfa0*/  I2FP.F32.S32 R154, R154 ;  /* 0x0000009a009a7245 */ /* 0x000fe20000201400 */
[----:B------:R-:W-:Y:S01]  /*1dfb0*/  FFMA.FTZ R74, -R241, R158, R74 ;  /* 0x0000009ef14a7223 */ /* 0x000fe2000001014a */
[----:B------:R-:W-:Y:S02]  /*1dfc0*/  ISETP.GE.AND P6, PT, R203, R239, PT ;  /* 0x000000efcb00720c */ /* 0x000fe40003fc6270 */
[----:B------:R-:W-:Y:S01]  /*1dfd0*/  IADD3 R157, PT, PT, R153, -0x80, -R0 ;  /* 0xffffff80999d7810 */ /* 0x000fe20007ffe800 */
[----:B------:R-:W-:Y:S01]  /*1dfe0*/  FFMA.FTZ R84, -R241, R154, R84 ;  /* 0x0000009af1547223 */ /* 0x000fe20000010154 */
[--C-:B------:R-:W-:Y:S02]  /*1dff0*/  IADD3 R156, PT, PT, R153, -0x81, -R0.reuse ;  /* 0xffffff7f999c7810 */ /* 0x100fe40007ffe800 */
[----:B------:R-:W-:Y:S02]  /*1e000*/  I2FP.F32.S32 R155, R155 ;  /* 0x0000009b009b7245 */ /* 0x000fe40000201400 */
[----:B------:R-:W-:Y:S01]  /*1e010*/  FSEL R246, R5, -INF , P5 ;  /* 0xff80000005f67808 */ /* 0x000fe20002800000 */
[C---:B------:R-:W-:Y:S01]  /*1e020*/  VIADD R5, R2.reuse, 0xf8 ;  /* 0x000000f802057836 */ /* 0x040fe20000000000 */
[----:B------:R-:W-:Y:S01]  /*1e030*/  IADD3 R158, PT, PT, R153, -0x91, -R0 ;  /* 0xffffff6f999e7810 */ /* 0x000fe20007ffe800 */
[----:B------:R-:W-:Y:S01]  /*1e040*/  FFMA.FTZ R88, -R241, R155, R88 ;  /* 0x0000009bf1587223 */ /* 0x000fe20000010158 */
[----:B------:R-:W-:Y:S02]  /*1e050*/  ISETP.GE.AND P5, PT, R2, R236, PT ;  /* 0x000000ec0200720c */ /* 0x000fe40003fa6270 */
[----:B------:R-:W-:Y:S02]  /*1e060*/  FSEL R21, R21, -INF , P6 ;  /* 0xff80000015157808 */ /* 0x000fe40003000000 */
[----:B------:R-:W-:Y:S02]  /*1e070*/  IABS R157, R157 ;  /* 0x0000009d009d7213 */ /* 0x000fe40000000000 */
[----:B------:R-:W-:Y:S02]  /*1e080*/  IABS R156, R156 ;  /* 0x0000009c009c7213 */ /* 0x000fe40000000000 */
[-C--:B------:R-:W-:Y:S02]  /*1e090*/  ISETP.GE.AND P6, PT, R202, R239.reuse, PT ;  /* 0x000000efca00720c */ /* 0x080fe40003fc6270 */
[----:B------:R-:W-:Y:S02]  /*1e0a0*/  FSEL R7, R7, -INF , P0 ;  /* 0xff80000007077808 */ /* 0x000fe40000000000 */
[--C-:B------:R-:W-:Y:S02]  /*1e0b0*/  IADD3 R154, PT, PT, R237, -0xa9, -R0.reuse ;  /* 0xffffff57ed9a7810 */ /* 0x100fe40007ffe800 */
[----:B------:R-:W-:Y:S02]  /*1e0c0*/  ISETP.GE.AND P0, PT, R201, R239, PT ;  /* 0x000000efc900720c */ /* 0x000fe40003f06270 */
[----:B------:R-:W-:Y:S02]  /*1e0d0*/  IADD3 R155, PT, PT, R237, -0xb1, -R0 ;  /* 0xffffff4fed9b7810 */ /* 0x000fe40007ffe800 */
[----:B------:R-:W-:Y:S02]  /*1e0e0*/  IABS R158, R158 ;  /* 0x0000009e009e7213 */ /* 0x000fe40000000000 */
[----:B------:R-:W-:Y:S02]  /*1e0f0*/  FSEL R6, R6, -INF , P5 ;  /* 0xff80000006067808 */ /* 0x000fe40002800000 */
[----:B------:R-:W-:Y:S02]  /*1e100*/  ISETP.GE.AND P5, PT, R172, R236, PT ;  /* 0x000000ecac00720c */ /* 0x000fe40003fa6270 */
[----:B------:R-:W-:Y:S02]  /*1e110*/  I2FP.F32.S32 R157, R157 ;  /* 0x0000009d009d7245 */ /* 0x000fe40000201400 */
[----:B------:R-:W-:Y:S02]  /*1e120*/  I2FP.F32.S32 R156, R156 ;  /* 0x0000009c009c7245 */ /* 0x000fe40000201400 */
[----:B------:R-:W-:Y:S01]  /*1e130*/  FSEL R24, R24, -INF , P6 ;  /* 0xff80000018187808 */ /* 0x000fe20003000000 */
[C---:B------:R-:W-:Y:S01]  /*1e140*/  FFMA.FTZ R70, -R241.reuse, R157, R70 ;  /* 0x0000009df1467223 */ /* 0x040fe20000010146 */
[----:B------:R-:W-:Y:S01]  /*1e150*/  IABS R154, R154 ;  /* 0x0000009a009a7213 */ /* 0x000fe20000000000 */
[----:B------:R-:W-:Y:S01]  /*1e160*/  FFMA.FTZ R71, -R241, R156, R71 ;  /* 0x0000009cf1477223 */ /* 0x000fe20000010147 */
[----:B------:R-:W-:Y:S02]  /*1e170*/  IABS R3, R3 ;  /* 0x0000000300037213 */ /* 0x000fe40000000000 */
[----:B------:R-:W-:Y:S02]  /*1e180*/  ISETP.GE.AND P6, PT, R245, R236, PT ;  /* 0x000000ecf500720c */ /* 0x000fe40003fc6270 */
[----:B------:R-:W-:Y:S02]  /*1e190*/  FSEL R25, R25, -INF , P0 ;  /* 0xff80000019197808 */ /* 0x000fe40000000000 */
[----:B------:R-:W-:Y:S02]  /*1e1a0*/  IABS R155, R155 ;  /* 0x0000009b009b7213 */ /* 0x000fe40000000000 */
[----:B------:R-:W-:Y:S02]  /*1e1b0*/  I2FP.F32.S32 R158, R158 ;  /* 0x0000009e009e7245 */ /* 0x000fe40000201400 */
[-C--:B------:R-:W-:Y:S02]  /*1e1c0*/  ISETP.GE.AND P0, PT, R200, R239.reuse, PT ;  /* 0x000000efc800720c */ /* 0x080fe40003f06270 */
[----:B------:R-:W-:Y:S01]  /*1e1d0*/  FSEL R10, R10, -INF , P5 ;  /* 0xff8000000a0a7808 */ /* 0x000fe20002800000 */
[----:B------:R-:W-:Y:S01]  /*1e1e0*/  FFMA.FTZ R79, -R241, R158, R79 ;  /* 0x0000009ef14f7223 */ /* 0x000fe2000001014f */
[----:B------:R-:W-:Y:S02]  /*1e1f0*/  ISETP.GE.AND P5, PT, R199, R239, PT ;  /* 0x000000efc700720c */ /* 0x000fe40003fa6270 */
[----:B------:R-:W-:Y:S02]  /*1e200*/  I2FP.F32.S32 R154, R154 ;  /* 0x0000009a009a7245 */ /* 0x000fe40000201400 */
[----:B------:R-:W-:Y:S02]  /*1e210*/  I2FP.F32.S32 R3, R3 ;  /* 0x0000000300037245 */ /* 0x000fe40000201400 */
[----:B------:R-:W-:Y:S01]  /*1e220*/  FSEL R11, R11, -INF , P6 ;  /* 0xff8000000b0b7808 */ /* 0x000fe20003000000 */
[----:B------:R-:W-:Y:S01]  /*1e230*/  FFMA.FTZ R89, -R241, R154, R89 ;  /* 0x0000009af1597223 */ /* 0x000fe20000010159 */
[----:B------:R-:W-:Y:S01]  /*1e240*/  IADD3 R157, PT, PT, R153, -0x89, -R0 ;  /* 0xffffff77999d7810 */ /* 0x000fe20007ffe800 */
[----:B------:R-:W-:Y:S01]  /*1e250*/  FFMA.FTZ R8, -R241, R3, R8 ;  /* 0x00000003f1087223 */ /* 0x000fe20000010108 */
[--C-:B------:R-:W-:Y:S01]  /*1e260*/  IADD3 R156, PT, PT, R237, -0xb0, -R0.reuse ;  /* 0xffffff50ed9c7810 */ /* 0x100fe20007ffe800 */
[----:B------:R-:W-:Y:S01]  /*1e270*/  VIADD R3, R2, 0x40 ;  /* 0x0000004002037836 */ /* 0x000fe20000000000 */
[----:B------:R-:W-:Y:S02]  /*1e280*/  I2FP.F32.S32 R155, R155 ;  /* 0x0000009b009b7245 */ /* 0x000fe40000201400 */
[-C--:B------:R-:W-:Y:S02]  /*1e290*/  ISETP.GE.AND P6, PT, R244, R236.reuse, PT ;  /* 0x000000ecf400720c */ /* 0x080fe40003fc6270 */
[----:B------:R-:W-:Y:S01]  /*1e2a0*/  FSEL R28, R28, -INF , P0 ;  /* 0xff8000001c1c7808 */ /* 0x000fe20000000000 */
[----:B------:R-:W-:Y:S01]  /*1e2b0*/  FFMA.FTZ R93, -R241, R155, R93 ;  /* 0x0000009bf15d7223 */ /* 0x000fe2000001015d */
[----:B------:R-:W-:Y:S02]  /*1e2c0*/  ISETP.GE.AND P0, PT, R207, R236, PT ;  /* 0x000000eccf00720c */ /* 0x000fe40003f06270 */
[--C-:B------:R-:W-:Y:S02]  /*1e2d0*/  IADD3 R158, PT, PT, R237, -0xc0, -R0.reuse ;  /* 0xffffff40ed9e7810 */ /* 0x100fe40007ffe800 */
[----:B------:R-:W-:Y:S02]  /*1e2e0*/  FSEL R29, R29, -INF , P5 ;  /* 0xff8000001d1d7808 */ /* 0x000fe40002800000 */
[----:B------:R-:W-:Y:S02]  /*1e2f0*/  ISETP.GE.AND P5, PT, R198, R239, PT ;  /* 0x000000efc600720c */ /* 0x000fe40003fa6270 */
[----:B------:R-:W-:Y:S02]  /*1e300*/  IABS R157, R157 ;  /* 0x0000009d009d7213 */ /* 0x000fe40000000000 */
[----:B------:R-:W-:Y:S02]  /*1e310*/  IABS R156, R156 ;  /* 0x0000009c009c7213 */ /* 0x000fe40000000000 */
[----:B------:R-:W-:Y:S02]  /*1e320*/  FSEL R14, R14, -INF , P6 ;  /* 0xff8000000e0e7808 */ /* 0x000fe40003000000 */
[--C-:B------:R-:W-:Y:S02]  /*1e330*/  IADD3 R154, PT, PT, R153, -0x90, -R0.reuse ;  /* 0xffffff70999a7810 */ /* 0x100fe40007ffe800 */
[----:B------:R-:W-:Y:S02]  /*1e340*/  ISETP.GE.AND P6, PT, R197, R239, PT ;  /* 0x000000efc500720c */ /* 0x000fe40003fc6270 */
[----:B------:R-:W-:Y:S02]  /*1e350*/  FSEL R15, R15, -INF , P0 ;  /* 0xff8000000f0f7808 */ /* 0x000fe40000000000 */
[----:B------:R-:W-:Y:S02]  /*1e360*/  IADD3 R155, PT, PT, R153, -0x98, -R0 ;  /* 0xffffff68999b7810 */ /* 0x000fe40007ffe800 */
[----:B------:R-:W-:Y:S02]  /*1e370*/  IABS R158, R158 ;  /* 0x0000009e009e7213 */ /* 0x000fe40000000000 */
[----:B------:R-:W-:Y:S02]  /*1e380*/  ISETP.GE.AND P0, PT, R206, R236, PT ;  /* 0x000000ecce00720c */ /* 0x000fe40003f06270 */
[----:B------:R-:W-:Y:S02]  /*1e390*/  FSEL R32, R32, -INF , P5 ;  /* 0xff80000020207808 */ /* 0x000fe40002800000 */
[----:B------:R-:W-:Y:S02]  /*1e3a0*/  I2FP.F32.S32 R157, R157 ;  /* 0x0000009d009d7245 */ /* 0x000fe40000201400 */
[----:B------:R-:W-:Y:S02]  /*1e3b0*/  I2FP.F32.S32 R156, R156 ;  /* 0x0000009c009c7245 */ /* 0x000fe40000201400 */
[----:B------:R-:W-:Y:S01]  /*1e3c0*/  ISETP.GE.AND P5, PT, R205, R236, PT ;  /* 0x000000eccd00720c */ /* 0x000fe20003fa6270 */
[C---:B------:R-:W-:Y:S01]  /*1e3d0*/  FFMA.FTZ R75, -R241.reuse, R157, R75 ;  /* 0x0000009df14b7223 */ /* 0x040fe2000001014b */
[----:B------:R-:W-:Y:S01]  /*1e3e0*/  IABS R154, R154 ;  /* 0x0000009a009a7213 */ /* 0x000fe20000000000 */
[----:B------:R-:W-:Y:S01]  /*1e3f0*/  FFMA.FTZ R92, -R241, R156, R92 ;  /* 0x0000009cf15c7223 */ /* 0x000fe2000001015c */
[----:B------:R-:W-:Y:S02]  /*1e400*/  FSEL R33, R33, -INF , P6 ;  /* 0xff80000021217808 */ /* 0x000fe40003000000 */
[----:B------:R-:W-:Y:S02]  /*1e410*/  IABS R155, R155 ;  /* 0x0000009b009b7213 */ /* 0x000fe40000000000 */
[----:B------:R-:W-:Y:S02]  /*1e420*/  I2FP.F32.S32 R158, R158 ;  /* 0x0000009e009e7245 */ /* 0x000fe40000201400 */
[-C--:B------:R-:W-:Y:S02]  /*1e430*/  ISETP.GE.AND P6, PT, R3, R239.reuse, PT ;  /* 0x000000ef0300720c */ /* 0x080fe40003fc6270 */
[----:B------:R-:W-:Y:S01]  /*1e440*/  FSEL R18, R18, -INF , P0 ;  /* 0xff80000012127808 */ /* 0x000fe20000000000 */
[----:B------:R-:W-:Y:S01]  /*1e450*/  FFMA.FTZ R100, -R241, R158, R100 ;  /* 0x0000009ef1647223 */ /* 0x000fe20000010164 */
[----:B------:R-:W-:Y:S02]  /*1e460*/  ISETP.GE.AND P0, PT, R196, R239, PT ;  /* 0x000000efc400720c */ /* 0x000fe40003f06270 */
[----:B------:R-:W-:Y:S02]  /*1e470*/  FSEL R19, R19, -INF , P5 ;  /* 0xff80000013137808 */ /* 0x000fe40002800000 */
[----:B------:R-:W-:Y:S02]  /*1e480*/  I2FP.F32.S32 R154, R154 ;  /* 0x0000009a009a7245 */ /* 0x000fe40000201400 */
[----:B------:R-:W-:Y:S02]  /*1e490*/  ISETP.GE.AND P5, PT, R204, R236, PT ;  /* 0x000000eccc00720c */ /* 0x000fe40003fa6270 */
[----:B------:R-:W-:Y:S01]  /*1e4a0*/  IADD3 R157, PT, PT, R237, -0xb8, -R0 ;  /* 0xffffff48ed9d7810 */ /* 0x000fe20007ffe800 */
[----:B------:R-:W-:Y:S01]  /*1e4b0*/  FFMA.FTZ R78, -R241, R154, R78 ;  /* 0x0000009af14e7223 */ /* 0x000fe2000001014e */
[----:B------:R-:W-:Y:S02]  /*1e4c0*/  IADD3 R156, PT, PT, R237, -0xb9, -R0 ;  /* 0xffffff47ed9c7810 */ /* 0x000fe40007ffe800 */
[----:B------:R-:W-:Y:S02]  /*1e4d0*/  I2FP.F32.S32 R155, R155 ;  /* 0x0000009b009b7245 */ /* 0x000fe40000201400 */
[----:B------:R-:W-:Y:S02]  /*1e4e0*/  FSEL R36, R36, -INF , P6 ;  /* 0xff80000024247808 */ /* 0x000fe40003000000 */
[----:B------:R-:W-:Y:S01]  /*1e4f0*/  ISETP.GE.AND P6, PT, R203, R236, PT ;  /* 0x000000eccb00720c */ /* 0x000fe20003fc6270 */
[----:B------:R-:W-:Y:S01]  /*1e500*/  FFMA.FTZ R82, -R241, R155, R82 ;  /* 0x0000009bf1527223 */ /* 0x000fe20000010152 */
[----:B------:R-:W-:Y:S02]  /*1e510*/  FSEL R37, R37, -INF , P0 ;  /* 0xff80000025257808 */ /* 0x000fe40000000000 */
[--C-:B------:R-:W-:Y:S02]  /*1e520*/  IADD3 R158, PT, PT, R237, -0xc9, -R0.reuse ;  /* 0xffffff37ed9e7810 */ /* 0x100fe40007ffe800 */
[----:B------:R-:W-:Y:S02]  /*1e530*/  ISETP.GE.AND P0, PT, R195, R239, PT ;  /* 0x000000efc300720c */ /* 0x000fe40003f06270 */
[----:B------:R-:W-:Y:S02]  /*1e540*/  FSEL R22, R22, -INF , P5 ;  /* 0xff80000016167808 */ /* 0x000fe40002800000 */
[----:B------:R-:W-:Y:S02]  /*1e550*/  IABS R157, R157 ;  /* 0x0000009d009d7213 */ /* 0x000fe40000000000 */
[----:B------:R-:W-:Y:S02]  /*1e560*/  IABS R156, R156 ;  /* 0x0000009c009c7213 */ /* 0x000fe40000000000 */
[----:B------:R-:W-:Y:S02]  /*1e570*/  ISETP.GE.AND P5, PT, R194, R239, PT ;  /* 0x000000efc200720c */ /* 0x000fe40003fa6270 */
[--C-:B------:R-:W-:Y:S02]  /*1e580*/  IADD3 R154, PT, PT, R153, -0x99, -R0.reuse ;  /* 0xffffff67999a7810 */ /* 0x100fe40007ffe800 */
[----:B------:R-:W-:Y:S02]  /*1e590*/  FSEL R23, R23, -INF , P6 ;  /* 0xff80000017177808 */ /* 0x000fe40003000000 */
[----:B------:R-:W-:Y:S02]  /*1e5a0*/  IADD3 R155, PT, PT, R153, -0xa1, -R0 ;  /* 0xffffff5f999b7810 */ /* 0x000fe40007ffe800 */
[----:B------:R-:W-:Y:S02]  /*1e5b0*/  IABS R158, R158 ;  /* 0x0000009e009e7213 */ /* 0x000fe40000000000 */
[-C--:B------:R-:W-:Y:S02]  /*1e5c0*/  ISETP.GE.AND P6, PT, R202, R236.reuse, PT ;  /* 0x000000ecca00720c */ /* 0x080fe40003fc6270 */
        /* <DEDUP_REMOVED lines=8> */
[----:B------:R-:W-:Y:S02]  /*1e650*/  ISETP.GE.AND P5, PT, R193, R239, PT ;  /* 0x000000efc100720c */ /* 0x000fe40003fa6270 */
[----:B------:R-:W-:Y:S02]  /*1e660*/  IABS R155, R155 ;  /* 0x0000009b009b7213 */ /* 0x000fe40000000000 */
[----:B------:R-:W-:Y:S02]  /*1e670*/  I2FP.F32.S32 R158, R158 ;  /* 0x0000009e009e7245 */ /* 0x000fe40000201400 */
[----:B------:R-:W-:Y:S02]  /*1e680*/  FSEL R26, R26, -INF , P6 ;  /* 0xff8000001a1a7808 */ /* 0x000fe40003000000 */
[----:B------:R-:W-:Y:S01]  /*1e690*/  ISETP.GE.AND P6, PT, R192, R239, PT ;  /* 0x000000efc000720c */ /* 0x000fe20003fc6270 */
[----:B------:R-:W-:Y:S01]  /*1e6a0*/  FFMA.FTZ R105, -R241, R158, R105 ;  /* 0x0000009ef1697223 */ /* 0x000fe20000010169 */
[----:B------:R-:W-:Y:S02]  /*1e6b0*/  FSEL R27, R27, -INF , P0 ;  /* 0xff8000001b1b7808 */ /* 0x000fe40000000000 */
[----:B------:R-:W-:Y:S02]  /*1e6c0*/  ISETP.GE.AND P0, PT, R200, R236, PT ;  /* 0x000000ecc800720c */ /* 0x000fe40003f06270 */
[----:B------:R-:W-:Y:S02]  /*1e6d0*/  I2FP.F32.S32 R154, R154 ;  /* 0x0000009a009a7245 */ /* 0x000fe40000201400 */
[----:B------:R-:W-:Y:S02]  /*1e6e0*/  FSEL R44, R44, -INF , P5 ;  /* 0xff8000002c2c7808 */ /* 0x000fe40002800000 */
[--C-:B------:R-:W-:Y:S01]  /*1e6f0*/  IADD3 R157, PT, PT, R237, -0xc1, -R0.reuse ;  /* 0xffffff3fed9d7810 */ /* 0x100fe20007ffe800 */
[----:B------:R-:W-:Y:S01]  /*1e700*/  FFMA.FTZ R83, -R241, R154, R83 ;  /* 0x0000009af1537223 */ /* 0x000fe20000010153 */
[--C-:B------:R-:W-:Y:S02]  /*1e710*/  IADD3 R156, PT, PT, R153, -0xa0, -R0.reuse ;  /* 0xffffff60999c7810 */ /* 0x100fe40007ffe800 */
[----:B------:R-:W-:Y:S02]  /*1e720*/  I2FP.F32.S32 R155, R155 ;  /* 0x0000009b009b7245 */ /* 0x000fe40000201400 */
[----:B------:R-:W-:Y:S02]  /*1e730*/  ISETP.GE.AND P5, PT, R199, R236, PT ;  /* 0x000000ecc700720c */ /* 0x000fe40003fa6270 */
[----:B------:R-:W-:Y:S01]  /*1e740*/  FSEL R45, R45, -INF , P6 ;  /* 0xff8000002d2d7808 */ /* 0x000fe20003000000 */
[----:B------:R-:W-:Y:S01]  /*1e750*/  FFMA.FTZ R87, -R241, R155, R87 ;  /* 0x0000009bf1577223 */ /* 0x000fe20000010157 */
[--C-:B------:R-:W-:Y:S02]  /*1e760*/  IADD3 R158, PT, PT, R153, -0xb0, -R0.reuse ;  /* 0xffffff50999e7810 */ /* 0x100fe40007ffe800 */
[-C--:B------:R-:W-:Y:S02]  /*1e770*/  ISETP.GE.AND P6, PT, R191, R239.reuse, PT ;  /* 0x000000efbf00720c */ /* 0x080fe40003fc6270 */
[----:B------:R-:W-:Y:S02]  /*1e780*/  FSEL R30, R30, -INF , P0 ;  /* 0xff8000001e1e7808 */ /* 0x000fe40000000000 */
[----:B------:R-:W-:Y:S02]  /*1e790*/  ISETP.GE.AND P0, PT, R190, R239, PT ;  /* 0x000000efbe00720c */ /* 0x000fe40003f06270 */
[----:B------:R-:W-:Y:S02]  /*1e7a0*/  IABS R157, R157 ;  /* 0x0000009d009d7213 */ /* 0x000fe40000000000 */
[----:B------:R-:W-:Y:S02]  /*1e7b0*/  IABS R156, R156 ;  /* 0x0000009c009c7213 */ /* 0x000fe40000000000 */
[----:B------:R-:W-:Y:S02]  /*1e7c0*/  FSEL R31, R31, -INF , P5 ;  /* 0xff8000001f1f7808 */ /* 0x000fe40002800000 */
[C-C-:B------:R-:W-:Y:S02]  /*1e7d0*/  IADD3 R154, PT, PT, R237.reuse, -0xc8, -R0.reuse ;  /* 0xffffff38ed9a7810 */ /* 0x140fe40007ffe800 */
[----:B------:R-:W-:Y:S02]  /*1e7e0*/  ISETP.GE.AND P5, PT, R198, R236, PT ;  /* 0x000000ecc600720c */ /* 0x000fe40003fa6270 */
[----:B------:R-:W-:Y:S02]  /*1e7f0*/  IADD3 R155, PT, PT, R237, -0xd0, -R0 ;  /* 0xffffff30ed9b7810 */ /* 0x000fe40007ffe800 */
[----:B------:R-:W-:Y:S02]  /*1e800*/  IABS R158, R158 ;  /* 0x0000009e009e7213 */ /* 0x000fe40000000000 */
[----:B------:R-:W-:Y:S02]  /*1e810*/  FSEL R48, R48, -INF , P6 ;  /* 0xff80000030307808 */ /* 0x000fe40003000000 */
        /* <DEDUP_REMOVED lines=11> */
[----:B------:R-:W-:Y:S02]  /*1e8d0*/  ISETP.GE.AND P5, PT, R188, R239, PT ;  /* 0x000000efbc00720c */ /* 0x000fe40003fa6270 */
        /* <DEDUP_REMOVED lines=13> */
[--C-:B------:R-:W-:Y:S02]  /*1e9b0*/  IADD3 R158, PT, PT, R153, -0xb9, -R0.reuse ;  /* 0xffffff47999e7810 */ /* 0x100fe40007ffe800 */
[----:B------:R-:W-:Y:S02]  /*1e9c0*/  FSEL R38, R38, -INF , P6 ;  /* 0xff80000026267808 */ /* 0x000fe40003000000 */
[----:B------:R-:W-:Y:S02]  /*1e9d0*/  ISETP.GE.AND P6, PT, R186, R239, PT ;  /* 0x000000efba00720c */ /* 0x000fe40003fc6270 */
[----:B------:R-:W-:Y:S02]  /*1e9e0*/  FSEL R39, R39, -INF , P0 ;  /* 0xff80000027277808 */ /* 0x000fe40000000000 */
[----:B------:R-:W-:Y:S02]  /*1e9f0*/  IABS R157, R157 ;  /* 0x0000009d009d7213 */ /* 0x000fe40000000000 */
[----:B------:R-:W-:Y:S02]  /*1ea00*/  IABS R156, R156 ;  /* 0x0000009c009c7213 */ /* 0x000fe40000000000 */
[----:B------:R-:W-:Y:S02]  /*1ea10*/  ISETP.GE.AND P0, PT, R195, R236, PT ;  /* 0x000000ecc300720c */ /* 0x000fe40003f06270 */
[C-C-:B------:R-:W-:Y:S02]  /*1ea20*/  IADD3 R154, PT, PT, R237.reuse, -0xd1, -R0.reuse ;  /* 0xffffff2fed9a7810 */ /* 0x140fe40007ffe800 */
        /* <DEDUP_REMOVED lines=9> */
[----:B------:R-:W-:Y:S01]  /*1eac0*/  FSEL R42, R42, -INF , P0 ;  /* 0xff8000002a2a7808 */ /* 0x000fe20000000000 */
[----:B------:R-:W-:Y:S01]  /*1ead0*/  FFMA.FTZ R91, -R241, R156, R91 ;  /* 0x0000009cf15b7223 */ /* 0x000fe2000001015b */
[----:B------:R-:W-:Y:S02]  /*1eae0*/  IABS R154, R154 ;  /* 0x0000009a009a7213 */ /* 0x000fe40000000000 */
[----:B------:R-:W-:Y:S02]  /*1eaf0*/  ISETP.GE.AND P0, PT, R184, R239, PT ;  /* 0x000000efb800720c */ /* 0x000fe40003f06270 */
[----:B------:R-:W-:Y:S02]  /*1eb00*/  IABS R155, R155 ;  /* 0x0000009b009b7213 */ /* 0x000fe40000000000 */
[----:B------:R-:W-:Y:S02]  /*1eb10*/  I2FP.F32.S32 R158, R158 ;  /* 0x0000009e009e7245 */ /* 0x000fe40000201400 */
[----:B------:R-:W-:Y:S02]  /*1eb20*/  FSEL R43, R43, -INF , P5 ;  /* 0xff8000002b2b7808 */ /* 0x000fe40002800000 */
[----:B------:R-:W-:Y:S01]  /*1eb30*/  ISETP.GE.AND P5, PT, R193, R236, PT ;  /* 0x000000ecc100720c */ /* 0x000fe20003fa6270 */
[----:B------:R-:W-:Y:S01]  /*1eb40*/  FFMA.FTZ R99, -R241, R158, R99 ;  /* 0x0000009ef1637223 */ /* 0x000fe20000010163 */
[----:B------:R-:W-:Y:S02]  /*1eb50*/  FSEL R60, R60, -INF , P6 ;  /* 0xff8000003c3c7808 */ /* 0x000fe40003000000 */
[----:B------:R-:W-:Y:S02]  /*1eb60*/  I2FP.F32.S32 R154, R154 ;  /* 0x0000009a009a7245 */ /* 0x000fe40000201400 */
[----:B------:R-:W-:Y:S02]  /*1eb70*/  ISETP.GE.AND P6, PT, R192, R236, PT ;  /* 0x000000ecc000720c */ /* 0x000fe40003fc6270 */
[----:B------:R-:W-:Y:S01]  /*1eb80*/  FSEL R61, R61, -INF , P0 ;  /* 0xff8000003d3d7808 */ /* 0x000fe20000000000 */
[----:B------:R-:W-:Y:S01]  /*1eb90*/  FFMA.FTZ R109, -R241, R154, R109 ;  /* 0x0000009af16d7223 */ /* 0x000fe2000001016d */
[--C-:B------:R-:W-:Y:S02]  /*1eba0*/  IADD3 R157, PT, PT, R153, -0xb1, -R0.reuse ;  /* 0xffffff4f999d7810 */ /* 0x100fe40007ffe800 */
[--C-:B------:R-:W-:Y:S02]  /*1ebb0*/  IADD3 R156, PT, PT, R237, -0xd8, -R0.reuse ;  /* 0xffffff28ed9c7810 */ /* 0x100fe40007ffe800 */
[----:B------:R-:W-:Y:S02]  /*1ebc0*/  I2FP.F32.S32 R155, R155 ;  /* 0x0000009b009b7245 */ /* 0x000fe40000201400 */
[----:B------:R-:W-:Y:S02]  /*1ebd0*/  ISETP.GE.AND P0, PT, R183, R239, PT ;  /* 0x000000efb700720c */ /* 0x000fe40003f06270 */
[----:B------:R-:W-:Y:S01]  /*1ebe0*/  FSEL R46, R46, -INF , P5 ;  /* 0xff8000002e2e7808 */ /* 0x000fe20002800000 */
[----:B------:R-:W-:Y:S01]  /*1ebf0*/  FFMA.FTZ R113, -R241, R155, R113 ;  /* 0x0000009bf1717223 */ /* 0x000fe20000010171 */
[--C-:B------:R-:W-:Y:S02]  /*1ec00*/  IADD3 R158, PT, PT, R237, -0xe8, -R0.reuse ;  /* 0xffffff18ed9e7810 */ /* 0x100fe40007ffe800 */
[----:B------:R-:W-:Y:S02]  /*1ec10*/  ISETP.GE.AND P5, PT, R182, R239, PT ;  /* 0x000000efb600720c */ /* 0x000fe40003fa6270 */
[----:B------:R-:W-:Y:S02]  /*1ec20*/  FSEL R47, R47, -INF , P6 ;  /* 0xff8000002f2f7808 */ /* 0x000fe40003000000 */
[----:B------:R-:W-:Y:S02]  /*1ec30*/  IABS R157, R157 ;  /* 0x0000009d009d7213 */ /* 0x000fe40000000000 */
[----:B------:R-:W-:Y:S02]  /*1ec40*/  IABS R156, R156 ;  /* 0x0000009c009c7213 */ /* 0x000fe40000000000 */
[-C--:B------:R-:W-:Y:S02]  /*1ec50*/  ISETP.GE.AND P6, PT, R191, R236.reuse, PT ;  /* 0x000000ecbf00720c */ /* 0x080fe40003fc6270 */
[----:B------:R-:W-:Y:S02]  /*1ec60*/  FSEL R64, R64, -INF , P0 ;  /* 0xff80000040407808 */ /* 0x000fe40000000000 */
[C-C-:B------:R-:W-:Y:S02]  /*1ec70*/  IADD3 R154, PT, PT, R153.reuse, -0xb8, -R0.reuse ;  /* 0xffffff48999a7810 */ /* 0x140fe40007ffe800 */
        /* <DEDUP_REMOVED lines=12> */
[----:B------:R-:W-:Y:S02]  /*1ed40*/  FSEL R51, R51, -INF , P0 ;  /* 0xff80000033337808 */ /* 0x000fe40000000000 */
[----:B------:R-:W-:Y:S02]  /*1ed50*/  IABS R155, R155 ;  /* 0x0000009b009b7213 */ /* 0x000fe40000000000 */
[----:B------:R-:W-:Y:S02]  /*1ed60*/  I2FP.F32.S32 R158, R158 ;  /* 0x0000009e009e7245 */ /* 0x000fe40000201400 */
[----:B------:R-:W-:Y:S02]  /*1ed70*/  ISETP.GE.AND P0, PT, R189, R236, PT ;  /* 0x000000ecbd00720c */ /* 0x000fe40003f06270 */
[----:B------:R-:W-:Y:S01]  /*1ed80*/  FSEL R68, R68, -INF , P5 ;  /* 0xff80000044447808 */ /* 0x000fe20002800000 */
[----:B------:R-:W-:Y:S01]  /*1ed90*/  FFMA.FTZ R120, -R241, R158, R120 ;  /* 0x0000009ef1787223 */ /* 0x000fe20000010178 */
[----:B------:R-:W-:Y:S02]  /*1eda0*/  ISETP.GE.AND P5, PT, R188, R236, PT ;  /* 0x000000ecbc00720c */ /* 0x000fe40003fa6270 */
[----:B------:R-:W-:Y:S02]  /*1edb0*/  I2FP.F32.S32 R154, R154 ;  /* 0x0000009a009a7245 */ /* 0x000fe40000201400 */
[----:B------:R-:W-:Y:S02]  /*1edc0*/  FSEL R69, R69, -INF , P6 ;  /* 0xff80000045457808 */ /* 0x000fe40003000000 */
[----:B------:R-:W-:Y:S01]  /*1edd0*/  IADD3 R157, PT, PT, R237, -0xe0, -R0 ;  /* 0xffffff20ed9d7810 */ /* 0x000fe20007ffe800 */
[----:B------:R-:W-:Y:S01]  /*1ede0*/  FFMA.FTZ R98, -R241, R154, R98 ;  /* 0x0000009af1627223 */ /* 0x000fe20000010162 */
[----:B------:R-:W-:Y:S02]  /*1edf0*/  IADD3 R156, PT, PT, R237, -0xe1, -R0 ;  /* 0xffffff1fed9c7810 */ /* 0x000fe40007ffe800 */
[----:B------:R-:W-:Y:S02]  /*1ee00*/  I2FP.F32.S32 R155, R155 ;  /* 0x0000009b009b7245 */ /* 0x000fe40000201400 */
[----:B------:R-:W-:Y:S02]  /*1ee10*/  ISETP.GE.AND P6, PT, R179, R239, PT ;  /* 0x000000efb300720c */ /* 0x000fe40003fc6270 */
        /* <DEDUP_REMOVED lines=32> */
[--C-:B------:R-:W-:Y:S01]  /*1f020*/  IADD3 R157, PT, PT, R237, -0xe9, -R0.reuse ;  /* 0xffffff17ed9d7810 */ /* 0x100fe20007ffe800 */
[----:B------:R-:W-:Y:S01]  /*1f030*/  FFMA.FTZ R103, -R241, R154, R103 ;  /* 0x0000009af1677223 */ /* 0x000fe20000010167 */
[--C-:B------:R-:W-:Y:S02]  /*1f040*/  IADD3 R156, PT, PT, R153, -0xc8, -R0.reuse ;  /* 0xffffff38999c7810 */ /* 0x100fe40007ffe800 */
        /* <DEDUP_REMOVED lines=27> */
[----:B------:R-:W-:Y:S01]  /*1f200*/  FSEL R66, R84, -INF , P6 ;  /* 0xff80000054427808 */ /* 0x000fe20003000000 */
[----:B------:R-:W-:Y:S01]  /*1f210*/  IMAD.MOV.U32 R84, RZ, RZ, R67 ;  /* 0x000000ffff547224 */ /* 0x000fe200078e0043 */
[----:B------:R-:W-:Y:S01]  /*1f220*/  ISETP.GE.AND P6, PT, R180, R236, PT ;  /* 0x000000ecb400720c */ /* 0x000fe20003fc6270 */
[----:B------:R-:W-:Y:S01]  /*1f230*/  FFMA.FTZ R114, -R241, R158, R114 ;  /* 0x0000009ef1727223 */ /* 0x000fe20000010172 */
[----:B------:R-:W-:Y:S01]  /*1f240*/  FSEL R85, R85, -INF , P0 ;  /* 0xff80000055557808 */ /* 0x000fe20000000000 */
[----:B------:R-:W-:Y:S01]  /*1f250*/  VIADD R158, R2, 0xb1 ;  /* 0x000000b1029e7836 */ /* 0x000fe20000000000 */
        /* <DEDUP_REMOVED lines=10> */
[-C--:B------:R-:W-:Y:S02]  /*1f300*/  ISETP.GE.AND P6, PT, R179, R236.reuse, PT ;  /* 0x000000ecb300720c */ /* 0x080fe40003fc6270 */
[----:B------:R-:W-:Y:S02]  /*1f310*/  FSEL R88, R88, -INF , P0 ;  /* 0xff80000058587808 */ /* 0x000fe40000000000 */
[----:B------:R-:W-:Y:S02]  /*1f320*/  ISETP.GE.AND P0, PT, R178, R236, PT ;  /* 0x000000ecb200720c */ /* 0x000fe40003f06270 */
[----:B------:R-:W-:Y:S02]  /*1f330*/  IABS R157, R157 ;  /* 0x0000009d009d7213 */ /* 0x000fe40000000000 */
[----:B------:R-:W-:Y:S02]  /*1f340*/  IABS R156, R156 ;  /* 0x0000009c009c7213 */ /* 0x000fe40000000000 */
[----:B------:R-:W-:Y:S02]  /*1f350*/  FSEL R59, R89, -INF , P5 ;  /* 0xff800000593b7808 */ /* 0x000fe40002800000 */
[--C-:B------:R-:W-:Y:S02]  /*1f360*/  IADD3 R154, PT, PT, R237, -0xf9, -R0.reuse ;  /* 0xffffff07ed9a7810 */ /* 0x100fe40007ffe800 */
[-C--:B------:R-:W-:Y:S02]  /*1f370*/  ISETP.GE.AND P5, PT, R168, R239.reuse, PT ;  /* 0x000000efa800720c */ /* 0x080fe40003fa6270 */
[----:B------:R-:W-:Y:S02]  /*1f380*/  IADD3 R155, PT, PT, R153, -0xe1, -R0 ;  /* 0xffffff1f999b7810 */ /* 0x000fe40007ffe800 */
[----:B------:R-:W-:Y:S02]  /*1f390*/  FSEL R71, R74, -INF , P6 ;  /* 0xff8000004a477808 */ /* 0x000fe40003000000 */
[----:B------:R-:W-:Y:S02]  /*1f3a0*/  ISETP.GE.AND P6, PT, R158, R239, PT ;  /* 0x000000ef9e00720c */ /* 0x000fe40003fc6270 */
[----:B------:R-:W-:Y:S01]  /*1f3b0*/  FSEL R89, R75, -INF , P0 ;  /* 0xff8000004b597808 */ /* 0x000fe20000000000 */
[----:B------:R-:W-:Y:S01]  /*1f3c0*/  IMAD.MOV.U32 R75, RZ, RZ, R55 ;  /* 0x000000ffff4b7224 */ /* 0x000fe200078e0037 */
[----:B------:R-:W-:Y:S02]  /*1f3d0*/  I2FP.F32.S32 R157, R157 ;  /* 0x0000009d009d7245 */ /* 0x000fe40000201400 */
[----:B------:R-:W-:Y:S02]  /*1f3e0*/  I2FP.F32.S32 R156, R156 ;  /* 0x0000009c009c7245 */ /* 0x000fe40000201400 */
[----:B------:R-:W-:Y:S01]  /*1f3f0*/  ISETP.GE.AND P0, PT, R177, R236, PT ;  /* 0x000000ecb100720c */ /* 0x000fe20003f06270 */
[C---:B------:R-:W-:Y:S01]  /*1f400*/  FFMA.FTZ R110, -R241.reuse, R157, R110 ;  /* 0x0000009df16e7223 */ /* 0x040fe2000001016e */
[----:B------:R-:W-:Y:S01]  /*1f410*/  FSEL R55, R92, -INF , P5 ;  /* 0xff8000005c377808 */ /* 0x000fe20002800000 */
[----:B------:R-:W-:Y:S01]  /*1f420*/  IMAD.MOV.U32 R92, RZ, RZ, R88 ;  /* 0x000000ffff5c7224 */ /* 0x000fe200078e0058 */
[----:B------:R-:W-:Y:S01]  /*1f430*/  IABS R154, R154 ;  /* 0x0000009a009a7213 */ /* 0x000fe20000000000 */
[----:B------:R-:W-:Y:S01]  /*1f440*/  FFMA.FTZ R111, -R241, R156, R111 ;  /* 0x0000009cf16f7223 */ /* 0x000fe2000001016f */
[----:B------:R-:W-:Y:S02]  /*1f450*/  ISETP.GE.AND P5, PT, R176, R236, PT ;  /* 0x000000ecb000720c */ /* 0x000fe40003fa6270 */
[----:B------:R-:W-:Y:S02]  /*1f460*/  IABS R155, R155 ;  /* 0x0000009b009b7213 */ /* 0x000fe40000000000 */
[----:B------:R-:W-:Y:S01]  /*1f470*/  FSEL R74, R93, -INF , P6 ;  /* 0xff8000005d4a7808 */ /* 0x000fe20003000000 */
[----:B------:R-:W-:Y:S01]  /*1f480*/  IMAD.MOV.U32 R93, RZ, RZ, R85 ;  /* 0x000000ffff5d7224 */ /* 0x000fe200078e0055 */
[-C--:B------:R-:W-:Y:S02]  /*1f490*/  ISETP.GE.AND P6, PT, R167, R239.reuse, PT ;  /* 0x000000efa700720c */ /* 0x080fe40003fc6270 */
[----:B------:R-:W-:Y:S01]  /*1f4a0*/  FSEL R88, R78, -INF , P0 ;  /* 0xff8000004e587808 */ /* 0x000fe20000000000 */
[----:B------:R-:W-:Y:S01]  /*1f4b0*/  IMAD.MOV.U32 R78, RZ, RZ, R84 ;  /* 0x000000ffff4e7224 */ /* 0x000fe200078e0054 */
[----:B------:R-:W-:Y:S02]  /*1f4c0*/  I2FP.F32.S32 R154, R154 ;  /* 0x0000009a009a7245 */ /* 0x000fe40000201400 */
[C-C-:B------:R-:W-:Y:S02]  /*1f4d0*/  IADD3 R157, PT, PT, R153.reuse, -0xd9, -R0.reuse ;  /* 0xffffff27999d7810 */ /* 0x140fe40007ffe800 */
[--C-:B------:R-:W-:Y:S01]  /*1f4e0*/  IADD3 R156, PT, PT, R153, -0xe0, -R0.reuse ;  /* 0xffffff20999c7810 */ /* 0x100fe20007ffe800 */
[----:B------:R-:W-:Y:S01]  /*1f4f0*/  FFMA.FTZ R129, -R241, R154, R129 ;  /* 0x0000009af1817223 */ /* 0x000fe20000010181 */
[----:B------:R-:W-:Y:S02]  /*1f500*/  ISETP.GE.AND P0, PT, R166, R239, PT ;  /* 0x000000efa600720c */ /* 0x000fe40003f06270 */
[----:B------:R-:W-:Y:S02]  /*1f510*/  I2FP.F32.S32 R155, R155 ;  /* 0x0000009b009b7245 */ /* 0x000fe40000201400 */
[----:B------:R-:W-:Y:S01]  /*1f520*/  FSEL R85, R79, -INF , P5 ;  /* 0xff8000004f557808 */ /* 0x000fe20002800000 */
[----:B------:R-:W-:Y:S01]  /*1f530*/  IMAD.MOV.U32 R79, RZ, RZ, R75 ;  /* 0x000000ffff4f7224 */ /* 0x000fe200078e004b */
[----:B------:R-:W-:Y:S01]  /*1f540*/  FSEL R75, R96, -INF , P6 ;  /* 0xff800000604b7808 */ /* 0x000fe20003000000 */
[----:B------:R-:W-:Y:S01]  /*1f550*/  FFMA.FTZ R119, -R241, R155, R119 ;  /* 0x0000009bf1777223 */ /* 0x000fe20000010177 */
[C---:B------:R-:W-:Y:S01]  /*1f560*/  IADD3 R154, PT, PT, R153.reuse, -0xe8, -R0 ;  /* 0xffffff18999a7810 */ /* 0x040fe20007ffe800 */
[----:B------:R-:W-:Y:S01]  /*1f570*/  IMAD.MOV.U32 R96, RZ, RZ, R92 ;  /* 0x000000ffff607224 */ /* 0x000fe200078e005c */
[----:B------:R-:W-:Y:S02]  /*1f580*/  IADD3 R155, PT, PT, R153, -0xf1, -R0 ;  /* 0xffffff0f999b7810 */ /* 0x000fe40007ffe800 */
[----:B------:R-:W-:Y:S02]  /*1f590*/  FSEL R246, R246, -INF , !P4 ;  /* 0xff800000f6f67808 */ /* 0x000fe40006000000 */
[-C--:B------:R-:W-:Y:S02]  /*1f5a0*/  ISETP.GE.AND P5, PT, R175, R236.reuse, PT ;  /* 0x000000ecaf00720c */ /* 0x080fe40003fa6270 */
[-C--:B------:R-:W-:Y:S02]  /*1f5b0*/  ISETP.GE.AND P6, PT, R174, R236.reuse, PT ;  /* 0x000000ecae00720c */ /* 0x080fe40003fc6270 */
[----:B------:R-:W-:Y:S02]  /*1f5c0*/  FSEL R84, R82, -INF , P5 ;  /* 0xff80000052547808 */ /* 0x000fe40002800000 */
[----:B------:R-:W-:Y:S02]  /*1f5d0*/  FSEL R83, R83, -INF , P6 ;  /* 0xff80000053537808 */ /* 0x000fe40003000000 */
[-C--:B------:R-:W-:Y:S02]  /*1f5e0*/  ISETP.GE.AND P5, PT, R164, R239.reuse, PT ;  /* 0x000000efa400720c */ /* 0x080fe40003fa6270 */
[----:B------:R-:W-:Y:S02]  /*1f5f0*/  FSEL R92, R97, -INF , P0 ;  /* 0xff800000615c7808 */ /* 0x000fe40000000000 */
[-C--:B------:R-:W-:Y:S02]  /*1f600*/  ISETP.GE.AND P0, PT, R165, R239.reuse, PT ;  /* 0x000000efa500720c */ /* 0x080fe40003f06270 */
[-C--:B------:R-:W-:Y:S02]  /*1f610*/  ISETP.GE.AND P6, PT, R173, R236.reuse, PT ;  /* 0x000000ecad00720c */ /* 0x080fe40003fc6270 */
[----:B------:R-:W-:Y:S02]  /*1f620*/  FSEL R82, R100, -INF , P0 ;  /* 0xff80000064527808 */ /* 0x000fe40000000000 */
        /* <DEDUP_REMOVED lines=20> */
[-C--:B------:R-:W-:Y:S02]  /*1f770*/  ISETP.GE.AND P4, PT, R244, R238.reuse, PT ;  /* 0x000000eef400720c */ /* 0x080fe40003f86270 */
[----:B------:R-:W-:Y:S02]  /*1f780*/  FSEL R87, R87, -INF , P0 ;  /* 0xff80000057577808 */ /* 0x000fe40000000000 */
[----:B------:R-:W-:Y:S02]  /*1f790*/  FSEL R249, R249, -INF , !P4 ;  /* 0xff800000f9f97808 */ /* 0x000fe40006000000 */
[----:B------:R-:W-:Y:S02]  /*1f7a0*/  ISETP.GE.AND P4, PT, R205, R238, PT ;  /* 0x000000eecd00720c */ /* 0x000fe40003f86270 */
[----:B------:R-:W-:Y:S02]  /*1f7b0*/  ISETP.GE.AND P0, PT, R170, R236, PT ;  /* 0x000000ecaa00720c */ /* 0x000fe40003f06270 */
[----:B------:R-:W-:Y:S02]  /*1f7c0*/  IABS R157, R157 ;  /* 0x0000009d009d7213 */ /* 0x000fe40000000000 */
[----:B------:R-:W-:Y:S01]  /*1f7d0*/  FSEL R79, R90, -INF , P0 ;  /* 0xff8000005a4f7808 */ /* 0x000fe20000000000 */
[----:B------:R-:W-:Y:S01]  /*1f7e0*/  IMAD.MOV.U32 R90, RZ, RZ, R78 ;  /* 0x000000ffff5a7224 */ /* 0x000fe200078e004e */
[----:B------:R-:W-:Y:S02]  /*1f7f0*/  ISETP.GE.AND P0, PT, R160, R239, PT ;  /* 0x000000efa000720c */ /* 0x000fe40003f06270 */
[----:B------:R-:W-:Y:S01]  /*1f800*/  FSEL R78, R98, -INF , P6 ;  /* 0xff800000624e7808 */ /* 0x000fe20003000000 */
[----:B------:R-:W-:Y:S01]  /*1f810*/  IMAD.MOV.U32 R98, RZ, RZ, R75 ;  /* 0x000000ffff627224 */ /* 0x000fe200078e004b */
[----:B------:R-:W-:Y:S02]  /*1f820*/  FSEL R109, R109, -INF , P0 ;  /* 0xff8000006d6d7808 */ /* 0x000fe40000000000 */
[----:B------:R-:W-:Y:S02]  /*1f830*/  I2FP.F32.S32 R157, R157 ;  /* 0x0000009d009d7245 */ /* 0x000fe40000201400 */
[----:B------:R-:W-:Y:S02]  /*1f840*/  IABS R156, R156 ;  /* 0x0000009c009c7213 */ /* 0x000fe40000000000 */
[----:B------:R-:W-:Y:S01]  /*1f850*/  IABS R154, R154 ;  /* 0x0000009a009a7213 */ /* 0x000fe20000000000 */
[----:B------:R-:W-:Y:S01]  /*1f860*/  FFMA.FTZ R115, -R241, R157, R115 ;  /* 0x0000009df1737223 */ /* 0x000fe20000010173 */
[----:B------:R-:W-:Y:S02]  /*1f870*/  IADD3 R157, PT, PT, R153, -0xe9, -R0 ;  /* 0xffffff17999d7810 */ /* 0x000fe40007ffe800 */
[----:B------:R-:W-:Y:S02]  /*1f880*/  I2FP.F32.S32 R156, R156 ;  /* 0x0000009c009c7245 */ /* 0x000fe40000201400 */
[----:B------:R-:W-:Y:S02]  /*1f890*/  I2FP.F32.S32 R154, R154 ;  /* 0x0000009a009a7245 */ /* 0x000fe40000201400 */
[----:B------:R-:W-:Y:S01]  /*1f8a0*/  IABS R155, R155 ;  /* 0x0000009b009b7213 */ /* 0x000fe20000000000 */
[----:B------:R-:W-:Y:S01]  /*1f8b0*/  FFMA.FTZ R118, -R241, R156, R118 ;  /* 0x0000009cf1767223 */ /* 0x000fe20000010176 */
[----:B------:R-:W-:Y:S01]  /*1f8c0*/  IADD3 R156, PT, PT, R153, -0xf0, -R0 ;  /* 0xffffff10999c7810 */ /* 0x000fe20007ffe800 */
[----:B------:R-:W-:Y:S01]  /*1f8d0*/  FFMA.FTZ R122, -R241, R154, R122 ;  /* 0x0000009af17a7223 */ /* 0x000fe2000001017a */
[C-C-:B------:R-:W-:Y:S02]  /*1f8e0*/  IADD3 R154, PT, PT, R153.reuse, -0xf8, -R0.reuse ;  /* 0xffffff08999a7810 */ /* 0x140fe40007ffe800 */
[----:B------:R-:W-:Y:S02]  /*1f8f0*/  IADD3 R0, PT, PT, R153, -0xf9, -R0 ;  /* 0xffffff0799007810 */ /* 0x000fe40007ffe800 */
[----:B------:R-:W-:Y:S02]  /*1f900*/  I2FP.F32.S32 R155, R155 ;  /* 0x0000009b009b7245 */ /* 0x000fe40000201400 */
[----:B------:R-:W-:Y:S02]  /*1f910*/  IABS R157, R157 ;  /* 0x0000009d009d7213 */ /* 0x000fe40000000000 */
[----:B------:R-:W-:Y:S01]  /*1f920*/  IABS R156, R156 ;  /* 0x0000009c009c7213 */ /* 0x000fe20000000000 */
[----:B------:R-:W-:Y:S01]  /*1f930*/  FFMA.FTZ R127, -R241, R155, R127 ;  /* 0x0000009bf17f7223 */ /* 0x000fe2000001017f */
[C---:B------:R-:W-:Y:S01]  /*1f940*/  VIADD R155, R2.reuse, 0xd8 ;  /* 0x000000d8029b7836 */ /* 0x040fe20000000000 */
[----:B------:R-:W-:Y:S02]  /*1f950*/  I2FP.F32.S32 R157, R157 ;  /* 0x0000009d009d7245 */ /* 0x000fe40000201400 */
[----:B------:R-:W-:Y:S02]  /*1f960*/  I2FP.F32.S32 R156, R156 ;  /* 0x0000009c009c7245 */ /* 0x000fe40000201400 */
[----:B------:R-:W-:Y:S01]  /*1f970*/  ISETP.GE.AND P0, PT, R155, R239, PT ;  /* 0x000000ef9b00720c */ /* 0x000fe20003f06270 */
[C---:B------:R-:W-:Y:S01]  /*1f980*/  FFMA.FTZ R123, -R241.reuse, R157, R123 ;  /* 0x0000009df17b7223 */ /* 0x040fe2000001017b */
[C---:B------:R-:W-:Y:S02]  /*1f990*/  VIADD R157, R2.reuse, 0xe0 ;  /* 0x000000e0029d7836 */ /* 0x040fe40000000000 */
[----:B------:R-:W-:Y:S01]  /*1f9a0*/  FFMA.FTZ R126, -R241, R156, R126 ;  /* 0x0000009cf17e7223 */ /* 0x000fe2000001017e */
[----:B------:R-:W-:Y:S01]  /*1f9b0*/  VIADD R156, R2, 0xe1 ;  /* 0x000000e1029c7836 */ /* 0x000fe20000000000 */
[----:B------:R-:W-:Y:S01]  /*1f9c0*/  FSEL R97, R112, -INF , P0 ;  /* 0xff80000070617808 */ /* 0x000fe20000000000 */
[----:B------:R-:W-:Y:S01]  /*1f9d0*/  IMAD.MOV.U32 R112, RZ, RZ, R105 ;  /* 0x000000ffff707224 */ /* 0x000fe200078e0069 */
        /* <DEDUP_REMOVED lines=19> */
[----:B------:R-:W-:Y:S02]  /*1fb10*/  ISETP.GE.AND P0, PT, R160, R236, PT ;  /* 0x000000eca000720c */ /* 0x000fe40003f06270 */
[----:B------:R-:W-:Y:S02]  /*1fb20*/  FSEL R106, R106, -INF , P5 ;  /* 0xff8000006a6a7808 */ /* 0x000fe40002800000 */
[-C--:B------:R-:W-:Y:S02]  /*1fb30*/  ISETP.GE.AND P5, PT, R9, R239.reuse, PT ;  /* 0x000000ef0900720c */ /* 0x080fe40003fa6270 */
[----:B------:R-:W-:Y:S02]  /*1fb40*/  IABS R154, R154 ;  /* 0x0000009a009a7213 */ /* 0x000fe40000000000 */
[----:B------:R-:W-:Y:S01]  /*1fb50*/  FSEL R100, R125, -INF , P5 ;  /* 0xff8000007d647808 */ /* 0x000fe20002800000 */
[----:B------:R-:W-:Y:S01]  /*1fb60*/  IMAD.MOV.U32 R125, RZ, RZ, R112 ;  /* 0x000000ffff7d7224 */ /* 0x000fe200078e0070 */
[----:B------:R-:W-:Y:S01]  /*1fb70*/  I2FP.F32.S32 R154, R154 ;  /* 0x0000009a009a7245 */ /* 0x000fe20000201400 */
[----:B------:R-:W-:Y:S01]  /*1fb80*/  IMAD.MOV.U32 R112, RZ, RZ, R71 ;  /* 0x000000ffff707224 */ /* 0x000fe200078e0047 */
[-C--:B------:R-:W-:Y:S02]  /*1fb90*/  ISETP.GE.AND P5, PT, R5, R239.reuse, PT ;  /* 0x000000ef0500720c */ /* 0x080fe40003fa6270 */
[----:B------:R-:W-:Y:S01]  /*1fba0*/  IABS R0, R0 ;  /* 0x0000000000007213 */ /* 0x000fe20000000000 */
[----:B------:R-:W-:Y:S01]  /*1fbb0*/  FFMA.FTZ R130, -R241, R154, R130 ;  /* 0x0000009af1827223 */ /* 0x000fe20000010182 */
[----:B------:R-:W-:Y:S01]  /*1fbc0*/  VIADD R154, R2, 0xe8 ;  /* 0x000000e8029a7836 */ /* 0x000fe20000000000 */
        /* <DEDUP_REMOVED lines=25> */
[----:B------:R-:W-:Y:S02]  /*1fd60*/  ISETP.GE.AND P5, PT, R2, R238, PT ;  /* 0x000000ee0200720c */ /* 0x000fe40003fa6270 */
        /* <DEDUP_REMOVED lines=8> */
[----:B------:R-:W-:Y:S02]  /*1fdf0*/  ISETP.GE.AND P0, PT, R12, R236, PT ;  /* 0x000000ec0c00720c */ /* 0x000fe40003f06270 */
[----:B------:R-:W-:Y:S02]  /*1fe00*/  FSEL R247, R247, -INF , !P5 ;  /* 0xff800000f7f77808 */ /* 0x000fe40006800000 */
[----:B------:R-:W-:Y:S01]  /*1fe10*/  FSEL R67, R126, -INF , P0 ;  /* 0xff8000007e437808 */ /* 0x000fe20000000000 */
[----:B------:R-:W-:Y:S01]  /*1fe20*/  IMAD.MOV.U32 R126, RZ, RZ, R58 ;  /* 0x000000ffff7e7224 */ /* 0x000fe200078e003a */
[----:B------:R-:W-:Y:S01]  /*1fe30*/  FSEL R58, R17, -INF , !P4 ;  /* 0xff800000113a7808 */ /* 0x000fe20006000000 */
[----:B------:R-:W-:Y:S01]  /*1fe40*/  IMAD.MOV.U32 R17, RZ, RZ, R66 ;  /* 0x000000ffff117224 */ /* 0x000fe200078e0042 */
[----:B------:R-:W-:Y:S02]  /*1fe50*/  FSEL R66, R7, -INF , !P1 ;  /* 0xff80000007427808 */ /* 0x000fe40004800000 */
[----:B------:R-:W-:Y:S02]  /*1fe60*/  ISETP.GE.AND P1, PT, R201, R238, PT ;  /* 0x000000eec900720c */ /* 0x000fe40003f26270 */
[----:B------:R-:W-:Y:S02]  /*1fe70*/  ISETP.GE.AND P6, PT, R5, R236, PT ;  /* 0x000000ec0500720c */ /* 0x000fe40003fc6270 */
[----:B------:R-:W-:Y:S02]  /*1fe80*/  FSEL R25, R25, -INF , !P1 ;  /* 0xff80000019197808 */ /* 0x000fe40004800000 */
[-C--:B------:R-:W-:Y:S02]  /*1fe90*/  ISETP.GE.AND P1, PT, R200, R238.reuse, PT ;  /* 0x000000eec800720c */ /* 0x080fe40003f26270 */
[----:B------:R-:W-:Y:S02]  /*1fea0*/  FSEL R130, R130, -INF , P6 ;  /* 0xff80000082827808 */ /* 0x000fe40003000000 */
[----:B------:R-:W-:Y:S02]  /*1feb0*/  FSEL R28, R28, -INF , !P1 ;  /* 0xff8000001c1c7808 */ /* 0x000fe40004800000 */
[-C--:B------:R-:W-:Y:S02]  /*1fec0*/  ISETP.GE.AND P6, PT, R2, R231.reuse, PT ;  /* 0x000000e70200720c */ /* 0x080fe40003fc6270 */
[----:B------:R-:W-:Y:S02]  /*1fed0*/  ISETP.GE.AND P1, PT, R205, R231, PT ;  /* 0x000000e7cd00720c */ /* 0x000fe40003f26270 */
[----:B------:R-:W-:Y:S02]  /*1fee0*/  ISETP.GE.AND P0, PT, R172, R239, PT ;  /* 0x000000efac00720c */ /* 0x000fe40003f06270 */
[-C--:B------:R-:W-:Y:S02]  /*1fef0*/  ISETP.GE.AND P5, PT, R207, R238.reuse, PT ;  /* 0x000000eecf00720c */ /* 0x080fe40003fa6270 */
[----:B------:R-:W-:Y:S02]  /*1ff00*/  FSEL R2, R8, -INF , P0 ;  /* 0xff80000008027808 */ /* 0x000fe40000000000 */
        /* <DEDUP_REMOVED lines=10> */
[-C--:B------:R-:W-:Y:S02]  /*1ffb0*/  ISETP.GE.AND P0, PT, R203, R238.reuse, PT ;  /* 0x000000eecb00720c */ /* 0x080fe40003f06270 */
        /* <DEDUP_REMOVED lines=37> */
[----:B------:R-:W2:Y:S01]  /*20210*/  LD.E R3, desc[UR4][R148.64+0xdc] ;  /* 0x0000dc0494037980 */ /* 0x000ea2000c101900 */
[----:B------:R-:W-:Y:S02]  /*20220*/  FSEL R40, R40, -INF , !P4 ;  /* 0xff80000028287808 */ /* 0x000fe40006000000 */
[----:B------:R-:W-:Y:S02]  /*20230*/  FSEL R38, R38, -INF , !P1 ;  /* 0xff80000026267808 */ /* 0x000fe40004800000 */
[-C--:B------:R-:W-:Y:S01]  /*20240*/  ISETP.GE.AND P4, PT, R199, R231.reuse, PT ;  /* 0x000000e7c700720c */ /* 0x080fe20003f86270 */
[----:B------:R-:W-:Y:S01]  /*20250*/  IMAD.MOV.U32 R199, RZ, RZ, R104 ;  /* 0x000000ffffc77224 */ /* 0x000fe200078e0068 */
[----:B------:R-:W-:Y:S02]  /*20260*/  FSEL R202, R22, -INF , !P0 ;  /* 0xff80000016ca7808 */ /* 0x000fe40004000000 */
[----:B------:R-:W-:Y:S02]  /*20270*/  FSEL R31, R31, -INF , !P4 ;  /* 0xff8000001f1f7808 */ /* 0x000fe40006000000 */
[-C--:B------:R-:W-:Y:S02]  /*20280*/  ISETP.GE.AND P4, PT, R190, R238.reuse, PT ;  /* 0x000000eebe00720c */ /* 0x080fe40003f86270 */
[-C--:B------:R-:W-:Y:S02]  /*20290*/  ISETP.GE.AND P5, PT, R201, R231.reuse, PT ;  /* 0x000000e7c900720c */ /* 0x080fe40003fa6270 */
[----:B------:R-:W-:Y:S02]  /*202a0*/  FSEL R15, R49, -INF , !P4 ;  /* 0xff800000310f7808 */ /* 0x000fe40006000000 */
[----:B------:R-:W-:Y:S02]  /*202b0*/  FSEL R201, R23, -INF , !P6 ;  /* 0xff80000017c97808 */ /* 0x000fe40007000000 */
        /* <DEDUP_REMOVED lines=102> */
[----:B------:R-:W-:Y:S02]  /*20920*/  FSEL R189, R84, -INF , !P0 ;  /* 0xff80000054bd7808 */ /* 0x000fe40004000000 */
[-C--:B------:R-:W-:Y:S02]  /*20930*/  ISETP.GE.AND P0, PT, R164, R238.reuse, PT ;  /* 0x000000eea400720c */ /* 0x080fe40003f06270 */
[-C--:B------:R-:W-:Y:S02]  /*20940*/  ISETP.GE.AND P5, PT, R172, R238.reuse, PT ;  /* 0x000000eeac00720c */ /* 0x080fe40003fa6270 */
[----:B------:R-:W-:Y:S02]  /*20950*/  ISETP.GE.AND P4, PT, R168, R238, PT ;  /* 0x000000eea800720c */ /* 0x000fe40003f86270 */
[----:B------:R-:W-:Y:S02]  /*20960*/  FSEL R42, R2, -INF , !P5 ;  /* 0xff800000022a7808 */ /* 0x000fe40006800000 */
[----:B------:R-:W-:Y:S02]  /*20970*/  FMNMX3.FTZ R2, R150, R247, R246, !PT ;  /* 0x000000f796027276 */ /* 0x000fe400078100f6 */
[----:B------:R-:W-:Y:S02]  /*20980*/  FSEL R179, R21, -INF , !P4 ;  /* 0xff80000015b37808 */ /* 0x000fe40006000000 */
[----:B------:R-:W-:Y:S02]  /*20990*/  FMNMX3.FTZ R2, R2, R42, R248, !PT ;  /* 0x0000002a02027276 */ /* 0x000fe400078100f8 */
[----:B------:R-:W-:Y:S02]  /*209a0*/  ISETP.GE.AND P5, PT, R163, R238, PT ;  /* 0x000000eea300720c */ /* 0x000fe40003fa6270 */
[----:B------:R-:W-:Y:S02]  /*209b0*/  ISETP.GE.AND P4, PT, R174, R231, PT ;  /* 0x000000e7ae00720c */ /* 0x000fe40003f86270 */
        /* <DEDUP_REMOVED lines=37> */
[----:B------:R-:W-:Y:S02]  /*20c10*/  ISETP.GE.AND P5, PT, R159, R238, PT ;  /* 0x000000ee9f00720c */ /* 0x000fe40003fa6270 */
[----:B------:R-:W-:Y:S02]  /*20c20*/  FMNMX3.FTZ R2, R2, R117, R118, !PT ;  /* 0x0000007502027276 */ /* 0x000fe40007810076 */
[----:B------:R-:W-:Y:S02]  /*20c30*/  FSEL R85, R113, -INF , !P5 ;  /* 0xff80000071557808 */ /* 0x000fe40006800000 */
[-C--:B------:R-:W-:Y:S02]  /*20c40*/  ISETP.GE.AND P5, PT, R163, R231.reuse, PT ;  /* 0x000000e7a300720c */ /* 0x080fe40003fa6270 */
        /* <DEDUP_REMOVED lines=51> */
[CC--:B------:R-:W-:Y:S02]  /*20f80*/  ISETP.GE.AND P6, PT, R4.reuse, R231.reuse, PT ;  /* 0x000000e70400720c */ /* 0x0c0fe40003fc6270 */
        /* <DEDUP_REMOVED lines=12> */
[----:B------:R-:W-:Y:S02]  /*21050*/  I2FP.F32.S32 R0, R0 ;  /* 0x0000000000007245 */ /* 0x000fe40000201400 */
[----:B------:R-:W-:Y:S02]  /*21060*/  FSEL R21, R130, -INF , !P1 ;  /* 0xff80000082157808 */ /* 0x000fe40004800000 */
        /* <DEDUP_REMOVED lines=45> */
[----:B------:R-:W-:Y:S02]  /*21340*/  FMNMX3.FTZ R0, R0, R51, R50, !PT ;  /* 0x0000003300007276 */ /* 0x000fe40007810032 */
[----:B-1----:R-:W-:Y:S02]  /*21350*/  FMNMX.FTZ R2, R5, R2, !PT ;  /* 0x0000000205027209 */ /* 0x002fe40007810000 */
[----:B------:R-:W-:Y:S02]  /*21360*/  FMNMX3.FTZ R0, R0, R47, R45, !PT ;  /* 0x0000002f00007276 */ /* 0x000fe4000781002d */
[----:B------:R-:W-:Y:S01]  /*21370*/  FSETP.NEU.FTZ.AND P1, PT, R2, -INF , PT ;  /* 0xff8000000200780b */ /* 0x000fe20003f3d000 */
[----:B--2---:R-:W-:Y:S01]  /*21380*/  FMUL.FTZ R46, R3, R2 ;  /* 0x00000002032e7220 */ /* 0x004fe20000410000 */
[----:B------:R-:W-:Y:S02]  /*21390*/  FMNMX3.FTZ R0, R0, R21, R20, !PT ;  /* 0x0000001500007276 */ /* 0x000fe40007810014 */
        /* <DEDUP_REMOVED lines=13> */
[-C--:B------:R-:W-:Y:S01]  /*21470*/  FFMA.FTZ R88, R41, R3.reuse, -R46 ;  /* 0x0000000329587223 */ /* 0x080fe2000001082e */
[----:B------:R-:W-:Y:S01]  /*21480*/  LOP3.LUT R41, R211, 0x120, R212, 0xf8, !PT ;  /* 0x00000120d3297812 */ /* 0x000fe200078ef8d4 */
[-CC-:B------:R-:W-:Y:S01]  /*21490*/  FFMA.FTZ R89, R40, R3.reuse, -R46.reuse ;  /* 0x0000000328597223 */ /* 0x180fe2000001082e */
[-CC-:B------:R-:W-:Y:S01]  /*214a0*/  FFMA.FTZ R165, R247, R3.reuse, -R46.reuse ;  /* 0x00000003f7a57223 */ /* 0x180fe2000001082e */
[-CC-:B------:R-:W-:Y:S03]  /*214b0*/  FFMA.FTZ R164, R246, R3.reuse, -R46.reuse ;  /* 0x00000003f6a47223 */ /* 0x180fe6000001082e */
[----:B------:R-:W-:Y:S01]  /*214c0*/  MUFU.EX2 R162, R162 ;  /* 0x000000a200a27308 */ /* 0x000fe20000000800 */
[----:B------:R-:W-:Y:S01]  /*214d0*/  LEA R41, R41, UR6, 0x1 ;  /* 0x0000000629297c11 */ /* 0x000fe2000f8e08ff */
[--C-:B------:R-:W-:Y:S01]  /*214e0*/  FFMA.FTZ R161, R248, R3, -R46.reuse ;  /* 0x00000003f8a17223 */ /* 0x100fe2000001082e */
[----:B------:R-:W-:Y:S01]  /*214f0*/  FMUL.FTZ R5, R3, R5 ;  /* 0x0000000503057220 */ /* 0x000fe20000410000 */
[-CC-:B------:R-:W-:Y:S01]  /*21500*/  FFMA.FTZ R129, R58, R3.reuse, -R46.reuse ;  /* 0x000000033a817223 */ /* 0x180fe2000001082e */
[-CC-:B------:R-:W-:Y:S01]  /*21510*/  FFMA.FTZ R120, R55, R3.reuse, -R46.reuse ;  /* 0x0000000337787223 */ /* 0x180fe2000001082e */
[----:B------:R-:W-:Y:S01]  /*21520*/  LDSM.16.MT88.4 R12, [R41+0x5000] ;  /* 0x00500000290c783b */ /* 0x000fe20000004200 */
[----:B------:R-:W-:Y:S03]  /*21530*/  VIADD R40, R41, 0x5020 ;  /* 0x0000502029287836 */ /* 0x000fe60000000000 */
        /* <DEDUP_REMOVED lines=41> */
[----:B-1----:R-:W-:Y:S05]  /*217d0*/  FMNMX.FTZ R4, R0, R4, !PT ;  /* 0x0000000400047209 */ /* 0x002fea0007810000 */
[----:B------:R-:W1:Y:S04]  /*217e0*/  SHFL.BFLY PT, R0, R4, 0x1, 0x1f ;  /* 0x0c201f0004007f89 */ /* 0x000e6800000e0000 */
[----:B------:R-:W-:Y:S10]  /*217f0*/  MUFU.EX2 R129, R129 ;  /* 0x0000008100817308 */ /* 0x000ff40000000800 */
[----:B------:R-:W-:Y:S10]  /*21800*/  MUFU.EX2 R122, R122 ;  /* 0x0000007a007a7308 */ /* 0x000ff40000000800 */
[----:B------:R-:W-:Y:S01]  /*21810*/  MUFU.EX2 R120, R120 ;  /* 0x0000007800787308 */ /* 0x000fe20000000800 */
[----:B-1----:R-:W-:Y:S09]  /*21820*/  FMNMX.FTZ R0, R4, R0, !PT ;  /* 0x0000000004007209 */ /* 0x002ff20007810000 */
[----:B------:R-:W-:Y:S01]  /*21830*/  MUFU.EX2 R116, R116 ;  /* 0x0000007400747308 */ /* 0x000fe20000000800 */
[----:B------:R-:W-:Y:S01]  /*21840*/  FSETP.NEU.FTZ.AND P0, PT, R0, -INF , PT ;  /* 0xff8000000000780b */ /* 0x000fe20003f1d000 */
[----:B------:R-:W-:Y:S08]  /*21850*/  FMUL.FTZ R4, R3, R0 ;  /* 0x0000000003047220 */ /* 0x000ff00000410000 */
[----:B------:R-:W-:Y:S01]  /*21860*/  MUFU.EX2 R115, R115 ;  /* 0x0000007300737308 */ /* 0x000fe20000000800 */
[----:B------:R-:W-:Y:S02]  /*21870*/  FSEL R42, R4, RZ, P0 ;  /* 0x000000ff042a7208 */ /* 0x000fe40000000000 */
[----:B------:R-:W-:Y:S02]  /*21880*/  FSEL R4, R0, RZ, P0 ;  /* 0x000000ff00047208 */ /* 0x000fe40000000000 */
[----:B------:R-:W-:Y:S01]  /*21890*/  ISETP.GT.AND P0, PT, R240, R218, PT ;  /* 0x000000daf000720c */ /* 0x000fe20003f04270 */
        /* <DEDUP_REMOVED lines=17> */
[-CC-:B------:R-:W-:Y:S03]  /*219b0*/  FFMA.FTZ R65, R57, R3.reuse, -R46.reuse ;  /* 0x0000000339417223 */ /* 0x180fe6000001082e */
[----:B------:R-:W-:Y:S01]  /*219c0*/  MUFU.EX2 R166, R166 ;  /* 0x000000a600a67308 */ /* 0x000fe20000000800 */
[-C--:B------:R-:W-:Y:S01]  /*219d0*/  FFMA.FTZ R57, R23, R3.reuse, -R46 ;  /* 0x0000000317397223 */ /* 0x080fe2000001082e */
[-CC-:B------:R-:W-:Y:S01]  /*219e0*/  FFMA.FTZ R58, R62, R3.reuse, -R42.reuse ;  /* 0x000000033e3a7223 */ /* 0x180fe2000001082a */
[-CC-:B------:R-:W-:Y:S01]  /*219f0*/  FFMA.FTZ R114, R26, R3.reuse, -R42.reuse ;  /* 0x000000031a727223 */ /* 0x180fe2000001082a */
[----:B---3--:R-:W-:Y:S01]  /*21a00*/  F2FP.BF16.F32.PACK_AB R26, R161, R162 ;  /* 0x000000a2a11a723e */ /* 0x008fe200000010ff */
[-C--:B------:R-:W-:Y:S01]  /*21a10*/  FFMA.FTZ R113, R27, R3.reuse, -R42 ;  /* 0x000000031b717223 */ /* 0x080fe2000001082a */
[-C--:B------:R-:W-:Y:S01]  /*21a20*/  FFMA.FTZ R62, R7, R3.reuse, -R46 ;  /* 0x00000003073e7223 */ /* 0x080fe2000001082e */
        /* <DEDUP_REMOVED lines=18> */
[----:B-1----:R-:W-:Y:S01]  /*21b50*/  F2FP.BF16.F32.PACK_AB R25, R163, R166 ;  /* 0x000000a6a319723e */ /* 0x002fe200000010ff */
        /* <DEDUP_REMOVED lines=22> */
[----:B------:R-:W-:Y:S01]  /*21cc0*/  MUFU.EX2 R153, R153 ;  /* 0x0000009900997308 */ /* 0x000fe20000000800 */
[C---:B-1----:R-:W-:Y:S01]  /*21cd0*/  FMUL.FTZ R5, R23.reuse, R145 ;  /* 0x0000009117057220 */ /* 0x042fe20000410000 */
[C---:B------:R-:W-:Y:S01]  /*21ce0*/  FMUL.FTZ R8, R23.reuse, R140 ;  /* 0x0000008c17087220 */ /* 0x040fe20000410000 */
[C---:B------:R-:W-:Y:S01]  /*21cf0*/  FMUL.FTZ R9, R23.reuse, R141 ;  /* 0x0000008d17097220 */ /* 0x040fe20000410000 */
[C---:B------:R-:W-:Y:S01]  /*21d00*/  FMUL.FTZ R16, R23.reuse, R132 ;  /* 0x0000008417107220 */ /* 0x040fe20000410000 */
[C---:B------:R-:W-:Y:S01]  /*21d10*/  FMUL.FTZ R17, R23.reuse, R133 ;  /* 0x0000008517117220 */ /* 0x040fe20000410000 */
[----:B------:R-:W-:Y:S01]  /*21d20*/  FFMA.FTZ R165, R23, R243, R165 ;  /* 0x000000f317a57223 */ /* 0x000fe200000100a5 */
[-C--:B------:R-:W-:Y:S03]  /*21d30*/  FFMA.FTZ R132, R190, R3.reuse, -R46 ;  /* 0x00000003be847223 */ /* 0x080fe6000001082e */
        /* <DEDUP_REMOVED lines=10> */
[----:B------:R-:W-:Y:S01]  /*21de0*/  FADD.FTZ R4, -R4, R151 ;  /* 0x0000009704047221 */ /* 0x000fe20000010100 */
[--C-:B------:R-:W-:Y:S01]  /*21df0*/  FFMA.FTZ R151, R172, R3, -R42.reuse ;  /* 0x00000003ac977223 */ /* 0x100fe2000001082a */
[----:B------:R-:W-:Y:S01]  /*21e00*/  FADD.FTZ R165, R164, R165 ;  /* 0x000000a5a4a57221 */ /* 0x000fe20000010000 */
[----:B------:R-:W-:Y:S02]  /*21e10*/  VIADD R240, R240, 0xffffffff ;  /* 0xfffffffff0f07836 */ /* 0x000fe40000000000 */
[----:B------:R-:W-:Y:S03]  /*21e20*/  FMUL.FTZ R4, R3, R4 ;  /* 0x0000000403047220 */ /* 0x000fe60000410000 */
[----:B------:R-:W-:Y:S01]  /*21e30*/  MUFU.EX2 R121, R121 ;  /* 0x0000007900797308 */ /* 0x000fe20000000800 */
[----:B------:R-:W-:Y:S04]  /*21e40*/  FADD.FTZ R165, R162, R165 ;  /* 0x000000a5a2a57221 */ /* 0x000fe80000010000 */
[----:B------:R-:W-:Y:S05]  /*21e50*/  FADD.FTZ R161, R161, R165 ;  /* 0x000000a5a1a17221 */ /* 0x000fea0000010000 */
[----:B------:R1:W2:Y:S01]  /*21e60*/  MUFU.EX2 R22, R4 ;  /* 0x0000000400167308 */ /* 0x0002a20000000800 */
[----:B------:R-:W-:Y:S09]  /*21e70*/  FADD.FTZ R161, R157, R161 ;  /* 0x000000a19da17221 */ /* 0x000ff20000010000 */
[----:B------:R-:W3:Y:S10]  /*21e80*/  MUFU.EX2 R119, R119 ;  /* 0x0000007700777308 */ /* 0x000ef40000000800 */
[----:B------:R-:W-:Y:S01]  /*21e90*/  MUFU.EX2 R114, R114 ;  /* 0x0000007200727308 */ /* 0x000fe20000000800 */
[----:B-1----:R-:W-:Y:S02]  /*21ea0*/  VIADD R4, R41, 0x5000 ;  /* 0x0000500029047836 */ /* 0x002fe40000000000 */
[C---:B--2---:R-:W-:Y:S01]  /*21eb0*/  FMUL.FTZ R18, R22.reuse, R134 ;  /* 0x0000008616127220 */ /* 0x044fe20000410000 */
[----:B------:R-:W-:Y:S01]  /*21ec0*/  FMUL.FTZ R19, R22, R135 ;  /* 0x0000008716137220 */ /* 0x000fe20000410000 */
[-C--:B------:R-:W-:Y:S01]  /*21ed0*/  FFMA.FTZ R135, R188, R3.reuse, -R42 ;  /* 0x00000003bc877223 */ /* 0x080fe2000001082a */
[----:B------:R-:W-:Y:S02]  /*21ee0*/  @P2 VIADD R40, R4, 0xffffffe0 ;  /* 0xffffffe004282836 */ /* 0x000fe40000000000 */
[----:B------:R-:W-:Y:S01]  /*21ef0*/  FMUL.FTZ R4, R23, R144 ;  /* 0x0000009017047220 */ /* 0x000fe20000410000 */
[-CC-:B------:R-:W-:Y:S01]  /*21f00*/  FFMA.FTZ R134, R186, R3.reuse, -R46.reuse ;  /* 0x00000003ba867223 */ /* 0x180fe2000001082e */
[----:B------:R-:W1:Y:S01]  /*21f10*/  MUFU.EX2 R113, R113 ;  /* 0x0000007100717308 */ /* 0x000e620000000800 */
[-C--:B------:R-:W-:Y:S01]  /*21f20*/  FFMA.FTZ R144, R178, R3.reuse, -R46 ;  /* 0x00000003b2907223 */ /* 0x080fe2000001082e */
[----:B------:R-:W2:Y:S01]  /*21f30*/  LDSM.16.MT88.4 R28, [R40] ;  /* 0x00000000281c783b */ /* 0x000ea20000004200 */
[C---:B------:R-:W-:Y:S01]  /*21f40*/  FMUL.FTZ R6, R22.reuse, R146 ;  /* 0x0000009216067220 */ /* 0x040fe20000410000 */
[----:B------:R-:W-:Y:S01]  /*21f50*/  FFMA.FTZ R146, R177, R3, -R42 ;  /* 0x00000003b1927223 */ /* 0x000fe2000001082a */
[C---:B------:R-:W-:Y:S01]  /*21f60*/  FMUL.FTZ R7, R22.reuse, R147 ;  /* 0x0000009316077220 */ /* 0x040fe20000410000 */
[-C--:B------:R-:W-:Y:S01]  /*21f70*/  FFMA.FTZ R147, R175, R3.reuse, -R46 ;  /* 0x00000003af937223 */ /* 0x080fe2000001082e */
[----:B------:R-:W-:Y:S03]  /*21f80*/  FMUL.FTZ R10, R22, R142 ;  /* 0x0000008e160a7220 */ /* 0x000fe60000410000 */
[----:B------:R-:W4:Y:S01]  /*21f90*/  MUFU.EX2 R108, R108 ;  /* 0x0000006c006c7308 */ /* 0x000f220000000800 */
[----:B------:R-:W-:Y:S01]  /*21fa0*/  FFMA.FTZ R142, R180, R3, -R42 ;  /* 0x00000003b48e7223 */ /* 0x000fe2000001082a */
[----:B------:R-:W5:Y:S01]  /*21fb0*/  LDSM.16.MT88.4 R36, [R40+0x400] ;  /* 0x000400002824783b */ /* 0x000f620000004200 */
[C---:B------:R-:W-:Y:S01]  /*21fc0*/  FMUL.FTZ R11, R22.reuse, R143 ;  /* 0x0000008f160b7220 */ /* 0x040fe20000410000 */
[C---:B------:R-:W-:Y:S06]  /*21fd0*/  HMMA.16816.F32.BF16 R4, R24.reuse, R12, R4 ;  /* 0x0000000c1804723c */ /* 0x040fec0000041804 */
[----:B------:R-:W4:Y:S01]  /*21fe0*/  MUFU.EX2 R105, R105 ;  /* 0x0000006900697308 */ /* 0x000f220000000800 */
[C---:B------:R-:W-:Y:S01]  /*21ff0*/  FMUL.FTZ R12, R23.reuse, R136 ;  /* 0x00000088170c7220 */ /* 0x040fe20000410000 */
[----:B------:R-:W-:Y:S01]  /*22000*/  FMUL.FTZ R13, R23, R137 ;  /* 0x00000089170d7220 */ /* 0x000fe20000410000 */
[----:B------:R-:W-:Y:S01]  /*22010*/  FFMA.FTZ R136, R187, R3, -R46 ;  /* 0x00000003bb887223 */ /* 0x000fe2000001082e */
[C---:B------:R-:W-:Y:S03]  /*22020*/  HMMA.16816.F32.BF16 R8, R24.reuse, R14, R8 ;  /* 0x0000000e1808723c */ /* 0x040fe60000041808 */
[C---:B------:R-:W-:Y:S03]  /*22030*/  FMUL.FTZ R14, R22.reuse, R138 ;  /* 0x0000008a160e7220 */ /* 0x040fe60000410000 */
[----:B------:R-:W-:Y:S01]  /*22040*/  MUFU.EX2 R103, R103 ;  /* 0x0000006700677308 */ /* 0x000fe20000000800 */
[----:B------:R-:W-:Y:S01]  /*22050*/  FMUL.FTZ R15, R22, R139 ;  /* 0x0000008b160f7220 */ /* 0x000fe20000410000 */
[-CC-:B------:R-:W-:Y:S01]  /*22060*/  FFMA.FTZ R137, R185, R3.reuse, -R42.reuse ;  /* 0x00000003b9897223 */ /* 0x180fe2000001082a */
[-C--:B------:R-:W-:Y:S01]  /*22070*/  FFMA.FTZ R138, R184, R3.reuse, -R42 ;  /* 0x00000003b88a7223 */ /* 0x080fe2000001082a */
[-CC-:B------:R-:W-:Y:S01]  /*22080*/  FFMA.FTZ R139, R183, R3.reuse, -R46.reuse ;  /* 0x00000003b78b7223 */ /* 0x180fe2000001082e */
[-C--:B------:R-:W-:Y:S01]  /*22090*/  FFMA.FTZ R143, R179, R3.reuse, -R46 ;  /* 0x00000003b38f7223 */ /* 0x080fe2000001082e */
[----:B------:R-:W-:Y:S01]  /*220a0*/  FFMA.FTZ R166, R22, R242, R166 ;  /* 0x000000f216a67223 */ /* 0x000fe200000100a6 */
[-CC-:B------:R-:W-:Y:S03]  /*220b0*/  FFMA.FTZ R22, R155, R3.reuse, -R42.reuse ;  /* 0x000000039b167223 */ /* 0x180fe6000001082a */
[----:B------:R-:W4:Y:S01]  /*220c0*/  MUFU.EX2 R102, R102 ;  /* 0x0000006600667308 */ /* 0x000f220000000800 */
[----:B------:R-:W-:Y:S01]  /*220d0*/  FFMA.FTZ R42, R20, R3, -R42 ;  /* 0x00000003142a7223 */ /* 0x000fe2000001082a */
[----:B------:R-:W-:Y:S04]  /*220e0*/  FADD.FTZ R166, R163, R166 ;  /* 0x000000a6a3a67221 */ /* 0x000fe80000010000 */
[----:B------:R-:W-:Y:S04]  /*220f0*/  FADD.FTZ R166, R160, R166 ;  /* 0x000000a6a0a67221 */ /* 0x000fe80000010000 */
[----:B------:R-:W-:Y:S01]  /*22100*/  MUFU.EX2 R101, R101 ;  /* 0x0000006500657308 */ /* 0x000fe20000000800 */
[C---:B--2---:R-:W-:Y:S03]  /*22110*/  HMMA.16816.F32.BF16 R12, R24.reuse, R28, R12 ;  /* 0x0000001c180c723c */ /* 0x044fe6000004180c */
[----:B------:R-:W-:Y:S06]  /*22120*/  FADD.FTZ R159, R159, R166 ;  /* 0x000000a69f9f7221 */ /* 0x000fec0000010000 */
[----:B------:R-:W2:Y:S01]  /*22130*/  MUFU.EX2 R100, R100 ;  /* 0x0000006400647308 */ /* 0x000ea20000000800 */
[----:B------:R-:W-:Y:S01]  /*22140*/  FADD.FTZ R159, R156, R159 ;  /* 0x0000009f9c9f7221 */ /* 0x000fe20000010000 */
[----:B------:R-:W-:Y:S01]  /*22150*/  HMMA.16816.F32.BF16 R16, R24, R30, R16 ;  /* 0x0000001e1810723c */ /* 0x000fe20000041810 */
[----:B------:R-:W4:Y:S02]  /*22160*/  LDSM.16.MT88.4 R28, [R41+0x5800] ;  /* 0x00580000291c783b */ /* 0x000f240000004200 */
[C---:B------:R-:W-:Y:S01]  /*22170*/  F2FP.BF16.F32.PACK_AB R24, R154.reuse, R157 ;  /* 0x0000009d9a18723e */ /* 0x040fe200000010ff */
[----:B------:R-:W-:Y:S01]  /*22180*/  FADD.FTZ R154, R154, R161 ;  /* 0x000000a19a9a7221 */ /* 0x000fe20000010000 */
[----:B------:R-:W-:Y:S03]  /*22190*/  F2FP.BF16.F32.PACK_AB R25, R153, R156 ;  /* 0x0000009c9919723e */ /* 0x000fe600000010ff */
        /* <DEDUP_REMOVED lines=14> */
[----:B------:R-:W2:Y:S07]  /*22280*/  LDSM.16.MT88.4 R32, [R40+0x800] ;  /* 0x000800002820783b */ /* 0x000eae0000004200 */
[----:B------:R-:W2:Y:S01]  /*22290*/  MUFU.EX2 R91, R91 ;  /* 0x0000005b005b7308 */ /* 0x000ea20000000800 */
[C---:B-----5:R-:W-:Y:S09]  /*222a0*/  HMMA.16816.F32.BF16 R12, R24.reuse, R36, R12 ;  /* 0x00000024180c723c */ /* 0x060ff2000004180c */
[----:B------:R-:W-:Y:S01]  /*222b0*/  MUFU.EX2 R89, R89 ;  /* 0x0000005900597308 */ /* 0x000fe20000000800 */
[----:B------:R-:W-:Y:S01]  /*222c0*/  HMMA.16816.F32.BF16 R16, R24, R38, R16 ;  /* 0x000000261810723c */ /* 0x000fe20000041810 */
[----:B------:R-:W5:Y:S02]  /*222d0*/  LDSM.16.MT88.4 R36, [R41+0x5c00] ;  /* 0x005c00002924783b */ /* 0x000f640000004200 */
[C---:B------:R-:W-:Y:S01]  /*222e0*/  F2FP.BF16.F32.PACK_AB R24, R120.reuse, R122 ;  /* 0x0000007a7818723e */ /* 0x040fe200000010ff */
[----:B------:R-:W-:Y:S01]  /*222f0*/  FADD.FTZ R120, R120, R129 ;  /* 0x0000008178787221 */ /* 0x000fe20000010000 */
[----:B---3--:R-:W-:Y:S04]  /*22300*/  F2FP.BF16.F32.PACK_AB R25, R119, R121 ;  /* 0x000000797719723e */ /* 0x008fe800000010ff */
[----:B------:R-:W3:Y:S01]  /*22310*/  MUFU.EX2 R88, R88 ;  /* 0x0000005800587308 */ /* 0x000ee20000000800 */
[----:B------:R-:W-:Y:S01]  /*22320*/  F2FP.BF16.F32.PACK_AB R26, R115, R116 ;  /* 0x00000074731a723e */ /* 0x000fe200000010ff */
[----:B------:R-:W-:Y:S01]  /*22330*/  FADD.FTZ R119, R119, R127 ;  /* 0x0000007f77777221 */ /* 0x000fe20000010000 */
[----:B-1----:R-:W-:Y:S01]  /*22340*/  F2FP.BF16.F32.PACK_AB R27, R113, R114 ;  /* 0x00000072711b723e */ /* 0x002fe200000010ff */
[----:B------:R-:W-:Y:S02]  /*22350*/  FADD.FTZ R120, R116, R120 ;  /* 0x0000007874787221 */ /* 0x000fe40000010000 */
[----:B------:R-:W-:Y:S04]  /*22360*/  FADD.FTZ R119, R114, R119 ;  /* 0x0000007772777221 */ /* 0x000fe80000010000 */
[----:B------:R-:W-:Y:S01]  /*22370*/  MUFU.EX2 R87, R87 ;  /* 0x0000005700577308 */ /* 0x000fe20000000800 */
[----:B------:R-:W-:Y:S01]  /*22380*/  FADD.FTZ R115, R115, R120 ;  /* 0x0000007873737221 */ /* 0x000fe20000010000 */
[C---:B----4-:R-:W-:Y:S03]  /*22390*/  HMMA.16816.F32.BF16 R4, R24.reuse, R28, R4 ;  /* 0x0000001c1804723c */ /* 0x050fe60000041804 */
[----:B------:R-:W-:Y:S01]  /*223a0*/  FADD.FTZ R113, R113, R119 ;  /* 0x0000007771717221 */ /* 0x000fe20000010000 */
[----:B------:R-:W-:Y:S04]  /*223b0*/  FADD.FTZ R115, R109, R115 ;  /* 0x000000736d737221 */ /* 0x000fe80000010000 */
[----:B------:R-:W1:Y:S01]  /*223c0*/  MUFU.EX2 R86, R86 ;  /* 0x0000005600567308 */ /* 0x000e620000000800 */
[----:B------:R-:W-:Y:S01]  /*223d0*/  FADD.FTZ R113, R108, R113 ;  /* 0x000000716c717221 */ /* 0x000fe20000010000 */
[C---:B------:R-:W-:Y:S01]  /*223e0*/  HMMA.16816.F32.BF16 R8, R24.reuse, R30, R8 ;  /* 0x0000001e1808723c */ /* 0x040fe20000041808 */
[----:B------:R-:W4:Y:S07]  /*223f0*/  LDSM.16.MT88.4 R28, [R40+0xc00] ;  /* 0x000c0000281c783b */ /* 0x000f2e0000004200 */
[----:B------:R-:W1:Y:S01]  /*22400*/  MUFU.EX2 R84, R84 ;  /* 0x0000005400547308 */ /* 0x000e620000000800 */
[C---:B--2---:R-:W-:Y:S09]  /*22410*/  HMMA.16816.F32.BF16 R12, R24.reuse, R32, R12 ;  /* 0x00000020180c723c */ /* 0x044ff2000004180c */
[----:B------:R-:W-:Y:S01]  /*22420*/  MUFU.EX2 R80, R80 ;  /* 0x0000005000507308 */ /* 0x000fe20000000800 */
[----:B------:R-:W-:Y:S01]  /*22430*/  HMMA.16816.F32.BF16 R16, R24, R34, R16 ;  /* 0x000000221810723c */ /* 0x000fe20000041810 */
[----:B------:R-:W2:Y:S02]  /*22440*/  LDSM.16.MT88.4 R32, [R41+0x6000] ;  /* 0x006000002920783b */ /* 0x000ea40000004200 */
[C---:B------:R-:W-:Y:S01]  /*22450*/  F2FP.BF16.F32.PACK_AB R24, R106.reuse, R109 ;  /* 0x0000006d6a18723e */ /* 0x040fe200000010ff */
[----:B------:R-:W-:Y:S01]  /*22460*/  FADD.FTZ R106, R106, R115 ;  /* 0x000000736a6a7221 */ /* 0x000fe20000010000 */
[C---:B------:R-:W-:Y:S04]  /*22470*/  F2FP.BF16.F32.PACK_AB R25, R105.reuse, R108 ;  /* 0x0000006c6919723e */ /* 0x040fe800000010ff */
[----:B------:R-:W2:Y:S01]  /*22480*/  MUFU.EX2 R83, R83 ;  /* 0x0000005300537308 */ /* 0x000ea20000000800 */
[----:B------:R-:W-:Y:S01]  /*22490*/  F2FP.BF16.F32.PACK_AB R26, R102, R103 ;  /* 0x00000067661a723e */ /* 0x000fe200000010ff */
[----:B------:R-:W-:Y:S01]  /*224a0*/  FADD.FTZ R105, R105, R113 ;  /* 0x0000007169697221 */ /* 0x000fe20000010000 */
[----:B------:R-:W-:Y:S01]  /*224b0*/  F2FP.BF16.F32.PACK_AB R27, R100, R101 ;  /* 0x00000065641b723e */ /* 0x000fe200000010ff */
[----:B------:R-:W-:Y:S02]  /*224c0*/  FADD.FTZ R106, R103, R106 ;  /* 0x0000006a676a7221 */ /* 0x000fe40000010000 */
[----:B------:R-:W-:Y:S04]  /*224d0*/  FADD.FTZ R105, R101, R105 ;  /* 0x0000006965697221 */ /* 0x000fe80000010000 */
[----:B------:R-:W2:Y:S01]  /*224e0*/  MUFU.EX2 R79, R79 ;  /* 0x0000004f004f7308 */ /* 0x000ea20000000800 */
[----:B------:R-:W-:Y:S01]  /*224f0*/  FADD.FTZ R102, R102, R106 ;  /* 0x0000006a66667221 */ /* 0x000fe20000010000 */
[C---:B-----5:R-:W-:Y:S03]  /*22500*/  HMMA.16816.F32.BF16 R4, R24.reuse, R36, R4 ;  /* 0x000000241804723c */ /* 0x060fe60000041804 */
[----:B------:R-:W-:Y:S01]  /*22510*/  FADD.FTZ R100, R100, R105 ;  /* 0x0000006964647221 */ /* 0x000fe20000010000 */
[----:B------:R-:W-:Y:S04]  /*22520*/  FADD.FTZ R102, R95, R102 ;  /* 0x000000665f667221 */ /* 0x000fe80000010000 */
[----:B------:R-:W5:Y:S01]  /*22530*/  MUFU.EX2 R76, R76 ;  /* 0x0000004c004c7308 */ /* 0x000f620000000800 */
[----:B------:R-:W-:Y:S01]  /*22540*/  FADD.FTZ R100, R94, R100 ;  /* 0x000000645e647221 */ /* 0x000fe20000010000 */
[C---:B------:R-:W-:Y:S01]  /*22550*/  HMMA.16816.F32.BF16 R8, R24.reuse, R38, R8 ;  /* 0x000000261808723c */ /* 0x040fe20000041808 */
[----:B------:R-:W5:Y:S07]  /*22560*/  LDSM.16.MT88.4 R36, [R40+0x1000] ;  /* 0x001000002824783b */ /* 0x000f6e0000004200 */
[----:B------:R-:W-:Y:S01]  /*22570*/  MUFU.EX2 R75, R75 ;  /* 0x0000004b004b7308 */ /* 0x000fe20000000800 */
[C---:B----4-:R-:W-:Y:S09]  /*22580*/  HMMA.16816.F32.BF16 R12, R24.reuse, R28, R12 ;  /* 0x0000001c180c723c */ /* 0x050ff2000004180c */
[----:B------:R-:W4:Y:S01]  /*22590*/  MUFU.EX2 R74, R74 ;  /* 0x0000004a004a7308 */ /* 0x000f220000000800 */
[----:B------:R-:W-:Y:S01]  /*225a0*/  HMMA.16816.F32.BF16 R16, R24, R30, R16 ;  /* 0x0000001e1810723c */ /* 0x000fe20000041810 */
[----:B------:R-:W4:Y:S02]  /*225b0*/  LDSM.16.MT88.4 R28, [R41+0x6400] ;  /* 0x00640000291c783b */ /* 0x000f240000004200 */
[C---:B------:R-:W-:Y:S01]  /*225c0*/  F2FP.BF16.F32.PACK_AB R24, R92.reuse, R95 ;  /* 0x0000005f5c18723e */ /* 0x040fe200000010ff */
[----:B------:R-:W-:Y:S01]  /*225d0*/  FADD.FTZ R92, R92, R102 ;  /* 0x000000665c5c7221 */ /* 0x000fe20000010000 */
[C---:B------:R-:W-:Y:S04]  /*225e0*/  F2FP.BF16.F32.PACK_AB R25, R91.reuse, R94 ;  /* 0x0000005e5b19723e */ /* 0x040fe800000010ff */
[----:B------:R-:W4:Y:S01]  /*225f0*/  MUFU.EX2 R70, R70 ;  /* 0x0000004600467308 */ /* 0x000f220000000800 */
[----:B---3--:R-:W-:Y:S01]  /*22600*/  F2FP.BF16.F32.PACK_AB R26, R88, R89 ;  /* 0x00000059581a723e */ /* 0x008fe200000010ff */
[----:B------:R-:W-:Y:S01]  /*22610*/  FADD.FTZ R91, R91, R100 ;  /* 0x000000645b5b7221 */ /* 0x000fe20000010000 */
[----:B-1----:R-:W-:Y:S01]  /*22620*/  F2FP.BF16.F32.PACK_AB R27, R86, R87 ;  /* 0x00000057561b723e */ /* 0x002fe200000010ff */
[----:B------:R-:W-:Y:S02]  /*22630*/  FADD.FTZ R92, R89, R92 ;  /* 0x0000005c595c7221 */ /* 0x000fe40000010000 */
[----:B------:R-:W-:Y:S04]  /*22640*/  FADD.FTZ R91, R87, R91 ;  /* 0x0000005b575b7221 */ /* 0x000fe80000010000 */
[----:B------:R-:W-:Y:S01]  /*22650*/  MUFU.EX2 R68, R68 ;  /* 0x0000004400447308 */ /* 0x000fe20000000800 */
[----:B------:R-:W-:Y:S01]  /*22660*/  FADD.FTZ R88, R88, R92 ;  /* 0x0000005c58587221 */ /* 0x000fe20000010000 */
[C---:B--2---:R-:W-:Y:S03]  /*22670*/  HMMA.16816.F32.BF16 R4, R24.reuse, R32, R4 ;  /* 0x000000201804723c */ /* 0x044fe60000041804 */
[----:B------:R-:W-:Y:S01]  /*22680*/  FADD.FTZ R86, R86, R91 ;  /* 0x0000005b56567221 */ /* 0x000fe20000010000 */
[----:B------:R-:W-:Y:S04]  /*22690*/  FADD.FTZ R88, R84, R88 ;  /* 0x0000005854587221 */ /* 0x000fe80000010000 */
[----:B------:R-:W1:Y:S01]  /*226a0*/  MUFU.EX2 R69, R69 ;  /* 0x0000004500457308 */ /* 0x000e620000000800 */
[----:B------:R-:W-:Y:S01]  /*226b0*/  FADD.FTZ R86, R83, R86 ;  /* 0x0000005653567221 */ /* 0x000fe20000010000 */
[C---:B------:R-:W-:Y:S01]  /*226c0*/  HMMA.16816.F32.BF16 R8, R24.reuse, R34, R8 ;  /* 0x000000221808723c */ /* 0x040fe20000041808 */
[----:B------:R-:W2:Y:S07]  /*226d0*/  LDSM.16.MT88.4 R32, [R40+0x1400] ;  /* 0x001400002820783b */ /* 0x000eae0000004200 */
[----:B------:R-:W3:Y:S01]  /*226e0*/  MUFU.EX2 R67, R67 ;  /* 0x0000004300437308 */ /* 0x000ee20000000800 */
[C---:B-----5:R-:W-:Y:S09]  /*226f0*/  HMMA.16816.F32.BF16 R12, R24.reuse, R36, R12 ;  /* 0x00000024180c723c */ /* 0x060ff2000004180c */
[----:B------:R-:W-:Y:S01]  /*22700*/  MUFU.EX2 R66, R66 ;  /* 0x0000004200427308 */ /* 0x000fe20000000800 */
[----:B------:R-:W-:Y:S01]  /*22710*/  HMMA.16816.F32.BF16 R16, R24, R38, R16 ;  /* 0x000000261810723c */ /* 0x000fe20000041810 */
[----:B------:R-:W5:Y:S02]  /*22720*/  LDSM.16.MT88.4 R36, [R41+0x6800] ;  /* 0x006800002924783b */ /* 0x000f640000004200 */
[C---:B------:R-:W-:Y:S01]  /*22730*/  F2FP.BF16.F32.PACK_AB R24, R80.reuse, R84 ;  /* 0x000000545018723e */ /* 0x040fe200000010ff */
[----:B------:R-:W-:Y:S01]  /*22740*/  FADD.FTZ R80, R80, R88 ;  /* 0x0000005850507221 */ /* 0x000fe20000010000 */
[C---:B------:R-:W-:Y:S04]  /*22750*/  F2FP.BF16.F32.PACK_AB R25, R79.reuse, R83 ;  /* 0x000000534f19723e */ /* 0x040fe800000010ff */
[----:B------:R-:W3:Y:S01]  /*22760*/  MUFU.EX2 R65, R65 ;  /* 0x0000004100417308 */ /* 0x000ee20000000800 */
[----:B------:R-:W-:Y:S01]  /*22770*/  F2FP.BF16.F32.PACK_AB R26, R76, R77 ;  /* 0x0000004d4c1a723e */ /* 0x000fe200000010ff */
        /* <DEDUP_REMOVED lines=9> */
[----:B------:R-:W4:Y:S01]  /*22810*/  MUFU.EX2 R63, R63 ;  /* 0x0000003f003f7308 */ /* 0x000f220000000800 */
[----:B-1----:R-:W-:Y:S01]  /*22820*/  FADD.FTZ R74, R69, R74 ;  /* 0x0000004a454a7221 */ /* 0x002fe20000010000 */
[C---:B------:R-:W-:Y:S01]  /*22830*/  HMMA.16816.F32.BF16 R8, R24.reuse, R30, R8 ;  /* 0x0000001e1808723c */ /* 0x040fe20000041808 */
[----:B------:R-:W1:Y:S07]  /*22840*/  LDSM.16.MT88.4 R28, [R40+0x1800] ;  /* 0x00180000281c783b */ /* 0x000e6e0000004200 */
[----:B------:R-:W5:Y:S01]  /*22850*/  MUFU.EX2 R57, R57 ;  /* 0x0000003900397308 */ /* 0x000f620000000800 */
[C---:B--2---:R-:W-:Y:S09]  /*22860*/  HMMA.16816.F32.BF16 R12, R24.reuse, R32, R12 ;  /* 0x00000020180c723c */ /* 0x044ff2000004180c */
[----:B------:R-:W-:Y:S01]  /*22870*/  MUFU.EX2 R55, R55 ;  /* 0x0000003700377308 */ /* 0x000fe20000000800 */
[----:B------:R-:W-:Y:S01]  /*22880*/  HMMA.16816.F32.BF16 R16, R24, R34, R16 ;  /* 0x000000221810723c */ /* 0x000fe20000041810 */
[----:B------:R-:W2:Y:S02]  /*22890*/  LDSM.16.MT88.4 R32, [R41+0x6c00] ;  /* 0x006c00002920783b */ /* 0x000ea40000004200 */
[C---:B------:R-:W-:Y:S01]  /*228a0*/  F2FP.BF16.F32.PACK_AB R24, R68.reuse, R70 ;  /* 0x000000464418723e */ /* 0x040fe200000010ff */
[----:B------:R-:W-:Y:S01]  /*228b0*/  FADD.FTZ R68, R68, R76 ;  /* 0x0000004c44447221 */ /* 0x000fe20000010000 */
[----:B---3--:R-:W-:Y:S04]  /*228c0*/  F2FP.BF16.F32.PACK_AB R25, R67, R69 ;  /* 0x000000454319723e */ /* 0x008fe800000010ff */
[----:B------:R-:W3:Y:S01]  /*228d0*/  MUFU.EX2 R59, R59 ;  /* 0x0000003b003b7308 */ /* 0x000ee20000000800 */
        /* <DEDUP_REMOVED lines=10> */
[----:B------:R-:W-:Y:S01]  /*22980*/  MUFU.EX2 R62, R62 ;  /* 0x0000003e003e7308 */ /* 0x000fe20000000800 */
[----:B---3--:R-:W-:Y:S01]  /*22990*/  FADD.FTZ R63, R59, R63 ;  /* 0x0000003f3b3f7221 */ /* 0x008fe20000010000 */
[C---:B------:R-:W-:Y:S01]  /*229a0*/  HMMA.16816.F32.BF16 R8, R24.reuse, R38, R8 ;  /* 0x000000261808723c */ /* 0x040fe20000041808 */
[----:B------:R-:W3:Y:S07]  /*229b0*/  LDSM.16.MT88.4 R36, [R40+0x1c00] ;  /* 0x001c00002824783b */ /* 0x000eee0000004200 */
[----:B------:R-:W5:Y:S01]  /*229c0*/  MUFU.EX2 R61, R61 ;  /* 0x0000003d003d7308 */ /* 0x000f620000000800 */
[C---:B-1----:R-:W-:Y:S09]  /*229d0*/  HMMA.16816.F32.BF16 R12, R24.reuse, R28, R12 ;  /* 0x0000001c180c723c */ /* 0x042ff2000004180c */
[----:B------:R-:W1:Y:S01]  /*229e0*/  MUFU.EX2 R71, R71 ;  /* 0x0000004700477308 */ /* 0x000e620000000800 */
[----:B------:R-:W-:Y:S01]  /*229f0*/  HMMA.16816.F32.BF16 R16, R24, R30, R16 ;  /* 0x0000001e1810723c */ /* 0x000fe20000041810 */
[----:B------:R-:W3:Y:S02]  /*22a00*/  LDSM.16.MT88.4 R28, [R41+0x7000] ;  /* 0x00700000291c783b */ /* 0x000ee40000004200 */
[C---:B------:R-:W-:Y:S01]  /*22a10*/  F2FP.BF16.F32.PACK_AB R24, R55.reuse, R57 ;  /* 0x000000393718723e */ /* 0x040fe200000010ff */
[----:B------:R-:W-:Y:S01]  /*22a20*/  FADD.FTZ R55, R55, R65 ;  /* 0x0000004137377221 */ /* 0x000fe20000010000 */
[C---:B----4-:R-:W-:Y:S04]  /*22a30*/  F2FP.BF16.F32.PACK_AB R25, R58.reuse, R59 ;  /* 0x0000003b3a19723e */ /* 0x050fe800000010ff */
[----:B------:R-:W4:Y:S01]  /*22a40*/  MUFU.EX2 R78, R78 ;  /* 0x0000004e004e7308 */ /* 0x000f220000000800 */
[C---:B-----5:R-:W-:Y:S01]  /*22a50*/  F2FP.BF16.F32.PACK_AB R26, R61.reuse, R62 ;  /* 0x0000003e3d1a723e */ /* 0x060fe200000010ff */
[----:B------:R-:W-:Y:S01]  /*22a60*/  FADD.FTZ R58, R58, R63 ;  /* 0x0000003f3a3a7221 */ /* 0x000fe20000010000 */
[----:B------:R-:W-:Y:S04]  /*22a70*/  FADD.FTZ R55, R62, R55 ;  /* 0x000000373e377221 */ /* 0x000fe80000010000 */
[----:B------:R-:W-:Y:S03]  /*22a80*/  FADD.FTZ R61, R61, R55 ;  /* 0x000000373d3d7221 */ /* 0x000fe60000010000 */
[----:B------:R-:W5:Y:S01]  /*22a90*/  MUFU.EX2 R81, R81 ;  /* 0x0000005100517308 */ /* 0x000f620000000800 */
[----:B-1----:R-:W-:Y:S09]  /*22aa0*/  FADD.FTZ R58, R71, R58 ;  /* 0x0000003a473a7221 */ /* 0x002ff20000010000 */
[----:B------:R-:W-:Y:S01]  /*22ab0*/  MUFU.EX2 R90, R90 ;  /* 0x0000005a005a7308 */ /* 0x000fe20000000800 */
[C---:B----4-:R-:W-:Y:S01]  /*22ac0*/  F2FP.BF16.F32.PACK_AB R27, R78.reuse, R71 ;  /* 0x000000474e1b723e */ /* 0x050fe200000010ff */
[----:B------:R-:W-:Y:S08]  /*22ad0*/  FADD.FTZ R78, R78, R58 ;  /* 0x0000003a4e4e7221 */ /* 0x000ff00000010000 */
[----:B------:R-:W1:Y:S01]  /*22ae0*/  MUFU.EX2 R93, R93 ;  /* 0x0000005d005d7308 */ /* 0x000e620000000800 */
[C---:B--2---:R-:W-:Y:S03]  /*22af0*/  HMMA.16816.F32.BF16 R4, R24.reuse, R32, R4 ;  /* 0x000000201804723c */ /* 0x044fe60000041804 */
[----:B-----5:R-:W-:Y:S06]  /*22b00*/  FADD.FTZ R61, R81, R61 ;  /* 0x0000003d513d7221 */ /* 0x020fec0000010000 */
        /* <DEDUP_REMOVED lines=14> */
[----:B-----5:R-:W-:Y:S09]  /*22bf0*/  FADD.FTZ R90, R98, R90 ;  /* 0x0000005a625a7221 */ /* 0x020ff20000010000 */
[----:B------:R-:W5:Y:S01]  /*22c00*/  MUFU.EX2 R111, R111 ;  /* 0x0000006f006f7308 */ /* 0x000f620000000800 */
[C---:B-1----:R-:W-:Y:S01]  /*22c10*/  F2FP.BF16.F32.PACK_AB R26, R104.reuse, R98 ;  /* 0x00000062681a723e */ /* 0x042fe200000010ff */
[----:B------:R-:W-:Y:S08]  /*22c20*/  FADD.FTZ R104, R104, R90 ;  /* 0x0000005a68687221 */ /* 0x000ff00000010000 */
[----:B------:R-:W1:Y:S01]  /*22c30*/  MUFU.EX2 R117, R117 ;  /* 0x0000007500757308 */ /* 0x000e620000000800 */
[----:B--2---:R-:W-:Y:S09]  /*22c40*/  FADD.FTZ R96, R112, R96 ;  /* 0x0000006070607221 */ /* 0x004ff20000010000 */
[----:B------:R-:W-:Y:S01]  /*22c50*/  MUFU.EX2 R118, R118 ;  /* 0x0000007600767308 */ /* 0x000fe20000000800 */
[C---:B-----5:R-:W-:Y:S01]  /*22c60*/  F2FP.BF16.F32.PACK_AB R27, R111.reuse, R112 ;  /* 0x000000706f1b723e */ /* 0x060fe200000010ff */
[----:B------:R-:W-:Y:S08]  /*22c70*/  FADD.FTZ R111, R111, R96 ;  /* 0x000000606f6f7221 */ /* 0x000ff00000010000 */
[----:B------:R-:W2:Y:S01]  /*22c80*/  MUFU.EX2 R124, R124 ;  /* 0x0000007c007c7308 */ /* 0x000ea20000000800 */
[C---:B------:R-:W-:Y:S03]  /*22c90*/  HMMA.16816.F32.BF16 R4, R24.reuse, R28, R4 ;  /* 0x0000001c1804723c */ /* 0x040fe60000041804 */
[----:B-1----:R-:W-:Y:S06]  /*22ca0*/  FADD.FTZ R104, R117, R104 ;  /* 0x0000006875687221 */ /* 0x002fec0000010000 */
[----:B------:R-:W1:Y:S01]  /*22cb0*/  MUFU.EX2 R131, R131 ;  /* 0x0000008300837308 */ /* 0x000e620000000800 */
[C---:B------:R-:W-:Y:S01]  /*22cc0*/  HMMA.16816.F32.BF16 R8, R24.reuse, R30, R8 ;  /* 0x0000001e1808723c */ /* 0x040fe20000041808 */
[----:B------:R-:W5:Y:S08]  /*22cd0*/  LDSM.16.MT88.4 R28, [R40+0x2400] ;  /* 0x00240000281c783b */ /* 0x000f700000004200 */
[----:B------:R-:W3:Y:S01]  /*22ce0*/  MUFU.EX2 R126, R126 ;  /* 0x0000007e007e7308 */ /* 0x000ee20000000800 */
[C---:B----4-:R-:W-:Y:S03]  /*22cf0*/  HMMA.16816.F32.BF16 R12, R24.reuse, R32, R12 ;  /* 0x00000020180c723c */ /* 0x050fe6000004180c */
[----:B--2---:R-:W-:Y:S06]  /*22d00*/  FADD.FTZ R111, R124, R111 ;  /* 0x0000006f7c6f7221 */ /* 0x004fec0000010000 */
[----:B------:R-:W2:Y:S01]  /*22d10*/  MUFU.EX2 R132, R132 ;  /* 0x0000008400847308 */ /* 0x000ea20000000800 */
[----:B------:R-:W-:Y:S01]  /*22d20*/  HMMA.16816.F32.BF16 R16, R24, R34, R16 ;  /* 0x000000221810723c */ /* 0x000fe20000041810 */
[----:B------:R-:W4:Y:S02]  /*22d30*/  LDSM.16.MT88.4 R32, [R41+0x7800] ;  /* 0x007800002920783b */ /* 0x000f240000004200 */
[C---:B------:R-:W-:Y:S01]  /*22d40*/  F2FP.BF16.F32.PACK_AB R24, R118.reuse, R117 ;  /* 0x000000757618723e */ /* 0x040fe200000010ff */
[----:B------:R-:W-:Y:S01]  /*22d50*/  FADD.FTZ R118, R118, R104 ;  /* 0x0000006876767221 */ /* 0x000fe20000010000 */
[C---:B-1----:R-:W-:Y:S01]  /*22d60*/  F2FP.BF16.F32.PACK_AB R25, R131.reuse, R124 ;  /* 0x0000007c8319723e */ /* 0x042fe200000010ff */
[----:B------:R-:W-:Y:S03]  /*22d70*/  FADD.FTZ R131, R131, R111 ;  /* 0x0000006f83837221 */ /* 0x000fe60000010000 */
[----:B------:R-:W1:Y:S01]  /*22d80*/  MUFU.EX2 R133, R133 ;  /* 0x0000008500857308 */ /* 0x000e620000000800 */
[----:B---3--:R-:W-:Y:S09]  /*22d90*/  FADD.FTZ R118, R126, R118 ;  /* 0x000000767e767221 */ /* 0x008ff20000010000 */
[----:B------:R-:W3:Y:S01]  /*22da0*/  MUFU.EX2 R135, R135 ;  /* 0x0000008700877308 */ /* 0x000ee20000000800 */
[C---:B--2---:R-:W-:Y:S01]  /*22db0*/  F2FP.BF16.F32.PACK_AB R26, R132.reuse, R126 ;  /* 0x0000007e841a723e */ /* 0x044fe200000010ff */
[----:B------:R-:W-:Y:S08]  /*22dc0*/  FADD.FTZ R132, R132, R118 ;  /* 0x0000007684847221 */ /* 0x000ff00000010000 */
[----:B------:R-:W2:Y:S01]  /*22dd0*/  MUFU.EX2 R136, R136 ;  /* 0x0000008800887308 */ /* 0x000ea20000000800 */
[----:B-1----:R-:W-:Y:S09]  /*22de0*/  FADD.FTZ R131, R133, R131 ;  /* 0x0000008385837221 */ /* 0x002ff20000010000 */
[----:B------:R-:W-:Y:S01]  /*22df0*/  MUFU.EX2 R134, R134 ;  /* 0x0000008600867308 */ /* 0x000fe20000000800 */
[C---:B---3--:R-:W-:Y:S01]  /*22e00*/  F2FP.BF16.F32.PACK_AB R27, R135.reuse, R133 ;  /* 0x00000085871b723e */ /* 0x048fe200000010ff */
[----:B------:R-:W-:Y:S08]  /*22e10*/  FADD.FTZ R135, R135, R131 ;  /* 0x0000008387877221 */ /* 0x000ff00000010000 */
[----:B------:R-:W1:Y:S01]  /*22e20*/  MUFU.EX2 R137, R137 ;  /* 0x0000008900897308 */ /* 0x000e620000000800 */
[C---:B------:R-:W-:Y:S03]  /*22e30*/  HMMA.16816.F32.BF16 R4, R24.reuse, R36, R4 ;  /* 0x000000241804723c */ /* 0x040fe60000041804 */
[----:B--2---:R-:W-:Y:S06]  /*22e40*/  FADD.FTZ R132, R136, R132 ;  /* 0x0000008488847221 */ /* 0x004fec0000010000 */
[----:B------:R-:W2:Y:S01]  /*22e50*/  MUFU.EX2 R138, R138 ;  /* 0x0000008a008a7308 */ /* 0x000ea20000000800 */
[C---:B------:R-:W-:Y:S01]  /*22e60*/  HMMA.16816.F32.BF16 R8, R24.reuse, R38, R8 ;  /* 0x000000261808723c */ /* 0x040fe20000041808 */
[----:B------:R-:W3:Y:S08]  /*22e70*/  LDSM.16.MT88.4 R36, [R40+0x2800] ;  /* 0x002800002824783b */ /* 0x000ef00000004200 */
[----:B------:R-:W4:Y:S01]  /*22e80*/  MUFU.EX2 R139, R139 ;  /* 0x0000008b008b7308 */ /* 0x000f220000000800 */
[C---:B-----5:R-:W-:Y:S03]  /*22e90*/  HMMA.16816.F32.BF16 R12, R24.reuse, R28, R12 ;  /* 0x0000001c180c723c */ /* 0x060fe6000004180c */
[----:B-1----:R-:W-:Y:S06]  /*22ea0*/  FADD.FTZ R135, R137, R135 ;  /* 0x0000008789877221 */ /* 0x002fec0000010000 */
[----:B------:R-:W1:Y:S01]  /*22eb0*/  MUFU.EX2 R141, R141 ;  /* 0x0000008d008d7308 */ /* 0x000e620000000800 */
[----:B------:R-:W-:Y:S01]  /*22ec0*/  HMMA.16816.F32.BF16 R16, R24, R30, R16 ;  /* 0x0000001e1810723c */ /* 0x000fe20000041810 */
[----:B------:R-:W5:Y:S02]  /*22ed0*/  LDSM.16.MT88.4 R28, [R41+0x7c00] ;  /* 0x007c0000291c783b */ /* 0x000f640000004200 */
[----:B------:R-:W-:Y:S01]  /*22ee0*/  F2FP.BF16.F32.PACK_AB R24, R134, R136 ;  /* 0x000000888618723e */ /* 0x000fe200000010ff */
[C---:B--2---:R-:W-:Y:S01]  /*22ef0*/  FADD.FTZ R135, R138.reuse, R135 ;  /* 0x000000878a877221 */ /* 0x044fe20000010000 */
[----:B------:R-:W-:Y:S01]  /*22f00*/  F2FP.BF16.F32.PACK_AB R25, R138, R137 ;  /* 0x000000898a19723e */ /* 0x000fe200000010ff */
[----:B------:R-:W-:Y:S03]  /*22f10*/  FADD.FTZ R134, R134, R132 ;  /* 0x0000008486867221 */ /* 0x000fe60000010000 */
[----:B------:R-:W-:Y:S01]  /*22f20*/  MUFU.EX2 R140, R140 ;  /* 0x0000008c008c7308 */ /* 0x000fe20000000800 */
[----:B----4-:R-:W-:Y:S09]  /*22f30*/  FADD.FTZ R134, R139, R134 ;  /* 0x000000868b867221 */ /* 0x010ff20000010000 */
[----:B------:R-:W2:Y:S01]  /*22f40*/  MUFU.EX2 R142, R142 ;  /* 0x0000008e008e7308 */ /* 0x000ea20000000800 */
[C---:B-1----:R-:W-:Y:S01]  /*22f50*/  F2FP.BF16.F32.PACK_AB R26, R141.reuse, R139 ;  /* 0x0000008b8d1a723e */ /* 0x042fe200000010ff */
[----:B------:R-:W-:Y:S08]  /*22f60*/  FADD.FTZ R141, R141, R134 ;  /* 0x000000868d8d7221 */ /* 0x000ff00000010000 */
[----:B------:R-:W1:Y:S10]  /*22f70*/  MUFU.EX2 R143, R143 ;  /* 0x0000008f008f7308 */ /* 0x000e740000000800 */
[----:B------:R-:W4:Y:S01]  /*22f80*/  MUFU.EX2 R144, R144 ;  /* 0x0000009000907308 */ /* 0x000f220000000800 */
[----:B--2---:R-:W-:Y:S01]  /*22f90*/  F2FP.BF16.F32.PACK_AB R27, R142, R140 ;  /* 0x0000008c8e1b723e */ /* 0x004fe200000010ff */
[----:B------:R-:W-:Y:S04]  /*22fa0*/  FADD.FTZ R140, R140, R135 ;  /* 0x000000878c8c7221 */ /* 0x000fe80000010000 */
[----:B------:R-:W-:Y:S04]  /*22fb0*/  FADD.FTZ R140, R142, R140 ;  /* 0x0000008c8e8c7221 */ /* 0x000fe80000010000 */
[----:B------:R-:W-:Y:S01]  /*22fc0*/  MUFU.EX2 R146, R146 ;  /* 0x0000009200927308 */ /* 0x000fe20000000800 */
[C---:B------:R-:W-:Y:S03]  /*22fd0*/  HMMA.16816.F32.BF16 R4, R24.reuse, R32, R4 ;  /* 0x000000201804723c */ /* 0x040fe60000041804 */
[----:B-1----:R-:W-:Y:S06]  /*22fe0*/  FADD.FTZ R141, R143, R141 ;  /* 0x0000008d8f8d7221 */ /* 0x002fec0000010000 */
        /* <DEDUP_REMOVED lines=14> */
[----:B------:R-:W-:Y:S01]  /*230d0*/  LDSM.16.MT88.4 R140, [R41+0x8c00] ;  /* 0x008c0000298c783b */ /* 0x000fe20000004200 */
[----:B------:R-:W-:Y:S07]  /*230e0*/  FADD.FTZ R146, R145, R146 ;  /* 0x0000009291927221 */ /* 0x000fee0000010000 */
[----:B------:R-:W1:Y:S01]  /*230f0*/  MUFU.EX2 R151, R151 ;  /* 0x0000009700977308 */ /* 0x000e620000000800 */
[C---:B---3--:R-:W-:Y:S01]  /*23100*/  F2FP.BF16.F32.PACK_AB R26, R150.reuse, R147 ;  /* 0x00000093961a723e */ /* 0x048fe200000010ff */
[----:B------:R-:W-:Y:S08]  /*23110*/  FADD.FTZ R150, R150, R144 ;  /* 0x0000009096967221 */ /* 0x000ff00000010000 */
[----:B------:R-:W3:Y:S10]  /*23120*/  MUFU.EX2 R171, R171 ;  /* 0x000000ab00ab7308 */ /* 0x000ef40000000800 */
[----:B------:R-:W4:Y:S01]  /*23130*/  MUFU.EX2 R170, R170 ;  /* 0x000000aa00aa7308 */ /* 0x000f220000000800 */
[----:B-1----:R-:W-:Y:S01]  /*23140*/  F2FP.BF16.F32.PACK_AB R27, R151, R173 ;  /* 0x000000ad971b723e */ /* 0x002fe200000010ff */
[----:B------:R-:W-:Y:S04]  /*23150*/  FADD.FTZ R173, R173, R146 ;  /* 0x00000092adad7221 */ /* 0x000fe80000010000 */
[----:B------:R-:W-:Y:S01]  /*23160*/  FADD.FTZ R173, R151, R173 ;  /* 0x000000ad97ad7221 */ /* 0x000fe20000010000 */
[----:B------:R-:W-:Y:S03]  /*23170*/  IMAD.MOV.U32 R151, RZ, RZ, R0 ;  /* 0x000000ffff977224 */ /* 0x000fe600078e0000 */
[----:B------:R-:W-:Y:S01]  /*23180*/  MUFU.EX2 R169, R169 ;  /* 0x000000a900a97308 */ /* 0x000fe20000000800 */
[C---:B------:R-:W-:Y:S03]  /*23190*/  HMMA.16816.F32.BF16 R4, R24.reuse, R28, R4 ;  /* 0x0000001c1804723c */ /* 0x040fe60000041804 */
[----:B---3--:R-:W-:Y:S06]  /*231a0*/  FADD.FTZ R150, R171, R150 ;  /* 0x00000096ab967221 */ /* 0x008fec0000010000 */
[----:B------:R-:W1:Y:S01]  /*231b0*/  MUFU.EX2 R167, R167 ;  /* 0x000000a700a77308 */ /* 0x000e620000000800 */
[C---:B------:R-:W-:Y:S01]  /*231c0*/  HMMA.16816.F32.BF16 R8, R24.reuse, R30, R8 ;  /* 0x0000001e1808723c */ /* 0x040fe20000041808 */
[----:B------:R-:W3:Y:S02]  /*231d0*/  LDSM.16.MT88.4 R28, [R40+0x3000] ;  /* 0x00300000281c783b */ /* 0x000ee40000004200 */
[C---:B----4-:R-:W-:Y:S06]  /*231e0*/  FADD.FTZ R150, R170.reuse, R150 ;  /* 0x00000096aa967221 */ /* 0x050fec0000010000 */
[----:B------:R-:W-:Y:S01]  /*231f0*/  MUFU.EX2 R168, R168 ;  /* 0x000000a800a87308 */ /* 0x000fe20000000800 */
[C---:B--2---:R-:W-:Y:S09]  /*23200*/  HMMA.16816.F32.BF16 R12, R24.reuse, R32, R12 ;  /* 0x00000020180c723c */ /* 0x044ff2000004180c */
[----:B------:R-:W2:Y:S01]  /*23210*/  MUFU.EX2 R158, R158 ;  /* 0x0000009e009e7308 */ /* 0x000ea20000000800 */
[----:B------:R-:W-:Y:S01]  /*23220*/  HMMA.16816.F32.BF16 R16, R24, R34, R16 ;  /* 0x000000221810723c */ /* 0x000fe20000041810 */
[----:B------:R-:W4:Y:S02]  /*23230*/  LDSM.16.MT88.4 R32, [R41+0x8400] ;  /* 0x008400002920783b */ /* 0x000f240000004200 */
[----:B------:R-:W-:Y:S02]  /*23240*/  F2FP.BF16.F32.PACK_AB R24, R170, R171 ;  /* 0x000000abaa18723e */ /* 0x000fe400000010ff */
[----:B-1----:R-:W-:Y:S01]  /*23250*/  F2FP.BF16.F32.PACK_AB R25, R167, R169 ;  /* 0x000000a9a719723e */ /* 0x002fe200000010ff */
[----:B------:R-:W-:Y:S03]  /*23260*/  FADD.FTZ R169, R169, R173 ;  /* 0x000000ada9a97221 */ /* 0x000fe60000010000 */
[----:B------:R-:W-:Y:S01]  /*23270*/  MUFU.EX2 R22, R22 ;  /* 0x0000001600167308 */ /* 0x000fe20000000800 */
[----:B------:R-:W-:Y:S09]  /*23280*/  FADD.FTZ R169, R167, R169 ;  /* 0x000000a9a7a97221 */ /* 0x000ff20000010000 */
[----:B------:R-:W1:Y:S01]  /*23290*/  MUFU.EX2 R125, R125 ;  /* 0x0000007d007d7308 */ /* 0x000e620000000800 */
[----:B--2---:R-:W-:Y:S01]  /*232a0*/  F2FP.BF16.F32.PACK_AB R26, R158, R168 ;  /* 0x000000a89e1a723e */ /* 0x004fe200000010ff */
[----:B------:R-:W-:Y:S01]  /*232b0*/  FADD.FTZ R168, R168, R150 ;  /* 0x00000096a8a87221 */ /* 0x000fe20000010000 */
[----:B------:R-:W-:Y:S03]  /*232c0*/  IMAD.MOV.U32 R150, RZ, RZ, R2 ;  /* 0x000000ffff967224 */ /* 0x000fe600078e0002 */
[----:B------:R-:W-:Y:S04]  /*232d0*/  FADD.FTZ R168, R158, R168 ;  /* 0x000000a89ea87221 */ /* 0x000fe80000010000 */
[----:B------:R-:W2:Y:S10]  /*232e0*/  MUFU.EX2 R123, R123 ;  /* 0x0000007b007b7308 */ /* 0x000eb40000000800 */
[----:B------:R-:W5:Y:S01]  /*232f0*/  MUFU.EX2 R110, R110 ;  /* 0x0000006e006e7308 */ /* 0x000f620000000800 */
[----:B-1----:R-:W-:Y:S09]  /*23300*/  F2FP.BF16.F32.PACK_AB R27, R125, R22 ;  /* 0x000000167d1b723e */ /* 0x002ff200000010ff */
[----:B------:R-:W-:Y:S01]  /*23310*/  MUFU.EX2 R107, R107 ;  /* 0x0000006b006b7308 */ /* 0x000fe20000000800 */
[C---:B------:R-:W-:Y:S03]  /*23320*/  HMMA.16816.F32.BF16 R4, R24.reuse, R36, R4 ;  /* 0x000000241804723c */ /* 0x040fe60000041804 */
[----:B--2---:R-:W-:Y:S06]  /*23330*/  FADD.FTZ R168, R123, R168 ;  /* 0x000000a87ba87221 */ /* 0x004fec0000010000 */
[----:B------:R-:W1:Y:S01]  /*23340*/  MUFU.EX2 R99, R99 ;  /* 0x0000006300637308 */ /* 0x000e620000000800 */
[C---:B------:R-:W-:Y:S01]  /*23350*/  HMMA.16816.F32.BF16 R8, R24.reuse, R38, R8 ;  /* 0x000000261808723c */ /* 0x040fe20000041808 */
[----:B------:R-:W2:Y:S08]  /*23360*/  LDSM.16.MT88.4 R36, [R40+0x3400] ;  /* 0x003400002824783b */ /* 0x000eb00000004200 */
[----:B------:R-:W4:Y:S01]  /*23370*/  MUFU.EX2 R97, R97 ;  /* 0x0000006100617308 */ /* 0x000f220000000800 */
[C---:B---3--:R-:W-:Y:S09]  /*23380*/  HMMA.16816.F32.BF16 R12, R24.reuse, R28, R12 ;  /* 0x0000001c180c723c */ /* 0x048ff2000004180c */
[----:B------:R-:W3:Y:S01]  /*23390*/  MUFU.EX2 R85, R85 ;  /* 0x0000005500557308 */ /* 0x000ee20000000800 */
[----:B------:R-:W-:Y:S01]  /*233a0*/  HMMA.16816.F32.BF16 R16, R24, R30, R16 ;  /* 0x0000001e1810723c */ /* 0x000fe20000041810 */
[----:B------:R-:W2:Y:S02]  /*233b0*/  LDSM.16.MT88.4 R28, [R41+0x8800] ;  /* 0x00880000291c783b */ /* 0x000ea40000004200 */
[C---:B-----5:R-:W-:Y:S01]  /*233c0*/  F2FP.BF16.F32.PACK_AB R24, R110.reuse, R123 ;  /* 0x0000007b6e18723e */ /* 0x060fe200000010ff */
[----:B------:R-:W-:Y:S01]  /*233d0*/  FADD.FTZ R110, R110, R168 ;  /* 0x000000a86e6e7221 */ /* 0x000fe20000010000 */
        /* <DEDUP_REMOVED lines=17> */
[-CC-:B------:R-:W-:Y:S01]  /*234f0*/  FFMA.FTZ R36, R44, R3.reuse, -R46.reuse ;  /* 0x000000032c247223 */ /* 0x180fe2000001082e */
[----:B------:R-:W-:Y:S01]  /*23500*/  FFMA.FTZ R46, R43, R3, -R46 ;  /* 0x000000032b2e7223 */ /* 0x000fe2000001082e */
[----:B------:R-:W-:Y:S04]  /*23510*/  FADD.FTZ R3, R22, R169 ;  /* 0x000000a916037221 */ /* 0x000fe80000010000 */
[----:B------:R-:W2:Y:S01]  /*23520*/  MUFU.EX2 R52, R52 ;  /* 0x0000003400347308 */ /* 0x000ea20000000800 */
[----:B------:R-:W-:Y:S03]  /*23530*/  HMMA.16816.F32.BF16 R16, R24, R38, R16 ;  /* 0x000000261810723c */ /* 0x000fe60000041810 */
[----:B----4-:R-:W-:Y:S01]  /*23540*/  F2FP.BF16.F32.PACK_AB R24, R60, R72 ;  /* 0x000000483c18723e */ /* 0x010fe200000010ff */
[----:B------:R-:W-:Y:S01]  /*23550*/  FADD.FTZ R3, R125, R3 ;  /* 0x000000037d037221 */ /* 0x000fe20000010000 */
[----:B-1----:R-:W-:Y:S01]  /*23560*/  F2FP.BF16.F32.PACK_AB R25, R54, R56 ;  /* 0x000000383619723e */ /* 0x002fe200000010ff */
[----:B------:R-:W-:Y:S03]  /*23570*/  FADD.FTZ R60, R60, R85 ;  /* 0x000000553c3c7221 */ /* 0x000fe60000010000 */
[----:B------:R-:W-:Y:S01]  /*23580*/  MUFU.EX2 R51, R51 ;  /* 0x0000003300337308 */ /* 0x000fe20000000800 */
[----:B------:R-:W-:Y:S01]  /*23590*/  FADD.FTZ R3, R107, R3 ;  /* 0x000000036b037221 */ /* 0x000fe20000010000 */
[----:B-----5:R-:W-:Y:S03]  /*235a0*/  FADD.FTZ R60, R53, R60 ;  /* 0x0000003c353c7221 */ /* 0x020fe60000010000 */
[----:B------:R-:W-:Y:S05]  /*235b0*/  FADD.FTZ R99, R99, R3 ;  /* 0x0000000363637221 */ /* 0x000fea0000010000 */
[----:B------:R-:W1:Y:S01]  /*235c0*/  MUFU.EX2 R50, R50 ;  /* 0x0000003200327308 */ /* 0x000e620000000800 */
[----:B--2---:R-:W-:Y:S01]  /*235d0*/  F2FP.BF16.F32.PACK_AB R26, R52, R53 ;  /* 0x00000035341a723e */ /* 0x004fe200000010ff */
[----:B------:R-:W-:Y:S01]  /*235e0*/  FADD.FTZ R99, R82, R99 ;  /* 0x0000006352637221 */ /* 0x000fe20000010000 */
[----:B------:R-:W-:Y:S03]  /*235f0*/  FADD.FTZ R52, R52, R60 ;  /* 0x0000003c34347221 */ /* 0x000fe60000010000 */
[----:B------:R-:W-:Y:S04]  /*23600*/  FADD.FTZ R99, R73, R99 ;  /* 0x0000006349637221 */ /* 0x000fe80000010000 */
[----:B------:R-:W2:Y:S01]  /*23610*/  MUFU.EX2 R49, R49 ;  /* 0x0000003100317308 */ /* 0x000ea20000000800 */
[----:B------:R-:W-:Y:S04]  /*23620*/  FADD.FTZ R56, R56, R99 ;  /* 0x0000006338387221 */ /* 0x000fe80000010000 */
[----:B------:R-:W-:Y:S05]  /*23630*/  FADD.FTZ R56, R54, R56 ;  /* 0x0000003836387221 */ /* 0x000fea0000010000 */
[----:B------:R-:W4:Y:S01]  /*23640*/  MUFU.EX2 R48, R48 ;  /* 0x0000003000307308 */ /* 0x000f220000000800 */
[C---:B-1----:R-:W-:Y:S01]  /*23650*/  F2FP.BF16.F32.PACK_AB R27, R50.reuse, R51 ;  /* 0x00000033321b723e */ /* 0x042fe200000010ff */
[----:B------:R-:W-:Y:S04]  /*23660*/  FADD.FTZ R51, R51, R56 ;  /* 0x0000003833337221 */ /* 0x000fe80000010000 */
[----:B------:R-:W-:Y:S02]  /*23670*/  FADD.FTZ R51, R50, R51 ;  /* 0x0000003332337221 */ /* 0x000fe40000010000 */
[C---:B------:R-:W-:Y:S02]  /*23680*/  HMMA.16816.F32.BF16 R4, R24.reuse, R28, R4 ;  /* 0x0000001c1804723c */ /* 0x040fe40000041804 */
[----:B------:R1:W-:Y:S01]  /*23690*/  MUFU.EX2 R28, R21 ;  /* 0x00000015001c7308 */ /* 0x0003e20000000800 */
[----:B--2---:R-:W-:Y:S05]  /*236a0*/  FADD.FTZ R52, R49, R52 ;  /* 0x0000003431347221 */ /* 0x004fea0000010000 */
[C---:B------:R-:W-:Y:S04]  /*236b0*/  HMMA.16816.F32.BF16 R8, R24.reuse, R30, R8 ;  /* 0x0000001e1808723c */ /* 0x040fe80000041808 */
[----:B------:R-:W-:Y:S01]  /*236c0*/  MUFU.EX2 R47, R47 ;  /* 0x0000002f002f7308 */ /* 0x000fe20000000800 */
[C---:B----4-:R-:W-:Y:S01]  /*236d0*/  F2FP.BF16.F32.PACK_AB R132, R48.reuse, R49 ;  /* 0x000000313084723e */ /* 0x050fe200000010ff */
[----:B------:R-:W-:Y:S02]  /*236e0*/  FADD.FTZ R48, R48, R52 ;  /* 0x0000003430307221 */ /* 0x000fe40000010000 */
[C---:B---3--:R-:W-:Y:S06]  /*236f0*/  HMMA.16816.F32.BF16 R12, R24.reuse, R32, R12 ;  /* 0x00000020180c723c */ /* 0x048fec000004180c */
[----:B------:R-:W2:Y:S01]  /*23700*/  MUFU.EX2 R45, R45 ;  /* 0x0000002d002d7308 */ /* 0x000ea20000000800 */
[----:B-1----:R-:W1:Y:S01]  /*23710*/  LDSM.16.MT88.4 R20, [R40+0x3c00] ;  /* 0x003c00002814783b */ /* 0x002e620000004200 */
[----:B------:R-:W-:Y:S08]  /*23720*/  HMMA.16816.F32.BF16 R16, R24, R34, R16 ;  /* 0x000000221810723c */ /* 0x000ff00000041810 */
[----:B------:R-:W3:Y:S10]  /*23730*/  MUFU.EX2 R36, R36 ;  /* 0x0000002400247308 */ /* 0x000ef40000000800 */
[----:B------:R-:W4:Y:S01]  /*23740*/  MUFU.EX2 R46, R46 ;  /* 0x0000002e002e7308 */ /* 0x000f220000000800 */
[----:B--2---:R-:W-:Y:S01]  /*23750*/  F2FP.BF16.F32.PACK_AB R133, R45, R47 ;  /* 0x0000002f2d85723e */ /* 0x004fe200000010ff */
[----:B------:R-:W-:Y:S04]  /*23760*/  FADD.FTZ R47, R47, R51 ;  /* 0x000000332f2f7221 */ /* 0x000fe80000010000 */
[----:B------:R-:W-:Y:S04]  /*23770*/  FADD.FTZ R47, R45, R47 ;  /* 0x0000002f2d2f7221 */ /* 0x000fe80000010000 */
[----:B------:R-:W2:Y:S01]  /*23780*/  MUFU.EX2 R42, R42 ;  /* 0x0000002a002a7308 */ /* 0x000ea20000000800 */
[----:B---3--:R-:W-:Y:S01]  /*23790*/  FADD.FTZ R48, R36, R48 ;  /* 0x0000003024307221 */ /* 0x008fe20000010000 */
[----:B------:R-:W-:Y:S01]  /*237a0*/  FADD.FTZ R47, R28, R47 ;  /* 0x0000002f1c2f7221 */ /* 0x000fe20000010000 */
[C---:B----4-:R-:W-:Y:S02]  /*237b0*/  F2FP.BF16.F32.PACK_AB R134, R46.reuse, R36 ;  /* 0x000000242e86723e */ /* 0x050fe400000010ff */
[----:B------:R-:W-:Y:S01]  /*237c0*/  FADD.FTZ R243, R46, R48 ;  /* 0x000000302ef37221 */ /* 0x000fe20000010000 */
[C---:B--2---:R-:W-:Y:S01]  /*237d0*/  F2FP.BF16.F32.PACK_AB R135, R42.reuse, R28 ;  /* 0x0000001c2a87723e */ /* 0x044fe200000010ff */
[----:B------:R-:W-:Y:S06]  /*237e0*/  FADD.FTZ R242, R42, R47 ;  /* 0x0000002f2af27221 */ /* 0x000fec0000010000 */
[C---:B------:R-:W-:Y:S08]  /*237f0*/  HMMA.16816.F32.BF16 R144, R132.reuse, R140, R4 ;  /* 0x0000008c8490723c */ /* 0x040ff00000041804 */
[C---:B------:R-:W-:Y:S08]  /*23800*/  HMMA.16816.F32.BF16 R140, R132.reuse, R142, R8 ;  /* 0x0000008e848c723c */ /* 0x040ff00000041808 */
[C---:B-1----:R-:W-:Y:S08]  /*23810*/  HMMA.16816.F32.BF16 R136, R132.reuse, R20, R12 ;  /* 0x000000148488723c */ /* 0x042ff0000004180c */
[----:B------:R-:W-:Y:S01]  /*23820*/  HMMA.16816.F32.BF16 R132, R132, R22, R16 ;  /* 0x000000168484723c */ /* 0x000fe20000041810 */
[----:B------:R-:W-:Y:S08]  /*23830*/  @!UPT UIADD3 URZ, UPT, UPT, URZ, URZ, URZ ;  /* 0x000000fffffff290 */ /* 0x000ff0000fffe0ff */
[----:B------:R-:W-:Y:S11]  /*23840*/  @P0 BRA `(.L_x_4643) ;  /* 0xffffff7400800947 */ /* 0x000ff6000383ffff */
.L_x_4636:
        /* <DEDUP_REMOVED lines=11> */
.L_x_4653:
[----:B------:R-:W2:Y:S01]  /*23900*/  S2R R4, SR_CgaCtaId ;  /* 0x0000000000047919 */ /* 0x000ea20000008800 */
[----:B---34-:R-:W-:Y:S01]  /*23910*/  FADD.FTZ R242, R242, R3 ;  /* 0x00000003f2f27221 */ /* 0x018fe20000010000 */
[----:B------:R-:W-:Y:S01]  /*23920*/  MOV R3, 0x400 ;  /* 0x0000040000037802 */ /* 0x000fe20000000f00 */
        /* <DEDUP_REMOVED lines=18> */
[----:B----4-:R-:W-:Y:S01]  /*23a50*/  SHF.L.U32 R4, R5, 0x3, RZ ;  /* 0x0000000305047819 */ /* 0x010fe200000006ff */
[----:B------:R-:W-:Y:S01]  /*23a60*/  FMUL.FTZ R143, R9, R143 ;  /* 0x0000008f098f7220 */ /* 0x000fe20000410000 */
[----:B------:R-:W-:Y:S01]  /*23a70*/  SHF.L.U32 R11, R5, 0x2, RZ ;  /* 0x00000002050b7819 */ /* 0x000fe200000006ff */
[----:B------:R-:W-:Y:S01]  /*23a80*/  FMUL.FTZ R132, R7, R132 ;  /* 0x0000008407847220 */ /* 0x000fe20000410000 */
[----:B------:R-:W-:Y:S01]  /*23a90*/  LOP3.LUT R10, R4, 0xc0, RZ, 0xc0, !PT ;  /* 0x000000c0040a7812 */ /* 0x000fe200078ec0ff */
[C---:B------:R-:W-:Y:S01]  /*23aa0*/  FMUL.FTZ R138, R9.reuse, R138 ;  /* 0x0000008a098a7220 */ /* 0x040fe20000410000 */
[----:B------:R-:W-:Y:S01]  /*23ab0*/  LOP3.LUT R152, R152, 0x20, R4, 0xf8, !PT ;  /* 0x0000002098987812 */ /* 0x000fe200078ef804 */
[C---:B------:R-:W-:Y:S01]  /*23ac0*/  FMUL.FTZ R139, R9.reuse, R139 ;  /* 0x0000008b098b7220 */ /* 0x040fe20000410000 */
[----:B------:R-:W-:Y:S01]  /*23ad0*/  LOP3.LUT R10, R10, 0x18, R5, 0xf8, !PT ;  /* 0x000000180a0a7812 */ /* 0x000fe200078ef805 */
[----:B------:R-:W-:Y:S01]  /*23ae0*/  FMUL.FTZ R134, R9, R134 ;  /* 0x0000008609867220 */ /* 0x000fe20000410000 */
[----:B------:R-:W-:Y:S01]  /*23af0*/  LOP3.LUT R12, R11, 0x40, RZ, 0xc0, !PT ;  /* 0x000000400b0c7812 */ /* 0x000fe200078ec0ff */
        /* <DEDUP_REMOVED lines=22> */
[----:B------:R1:W-:Y:S04]  /*23c60*/  STS [R11+0x30], R7 ;  /* 0x000030070b007388 */ /* 0x0003e80000000800 */
[----:B------:R2:W-:Y:S04]  /*23c70*/  STS [R11+0x230], R9 ;  /* 0x000230090b007388 */ /* 0x0005e80000000800 */
[----:B------:R-:W3:Y:S04]  /*23c80*/  LD.E.64 R18, desc[UR4][R148.64+0x88] ;  /* 0x0000880494127980 */ /* 0x000ee8000c101b00 */
[----:B-1----:R-:W4:Y:S01]  /*23c90*/  LD.E.U8 R7, desc[UR4][R148.64+0x1c8] ;  /* 0x0001c80494077980 */ /* 0x002f22000c101100 */
[----:B------:R-:W1:Y:S01]  /*23ca0*/  @P3 MUFU.LG2 R8, R8 ;  /* 0x0000000800083308 */ /* 0x000e620000000c00 */
[----:B----4-:R-:W-:-:S13]  /*23cb0*/  ISETP.NE.AND P1, PT, R7, RZ, PT ;  /* 0x000000ff0700720c */ /* 0x010fda0003f25270 */
[----:B--2---:R-:W2:Y:S04]  /*23cc0*/  @!P1 LD.E R11, desc[UR4][R148.64+0x60] ;  /* 0x00006004940b9980 */ /* 0x004ea8000c101900 */
        /* <DEDUP_REMOVED lines=23> */
.L_x_4646:
[----:B------:R-:W-:Y:S05]  /*23e40*/  BSYNC.RECONVERGENT B0 ;  /* 0x0000000000007941 */ /* 0x000fea0003800200 */
.L_x_4645:
        /* <DEDUP_REMOVED lines=26> */
.L_x_4648:
[----:B------:R-:W-:Y:S05]  /*23ff0*/  BSYNC.RECONVERGENT B0 ;  /* 0x0000000000007941 */ /* 0x000fea0003800200 */
.L_x_4647:
[----:B-1----:R-:W2:Y:S01]  /*24000*/  LD.E R148, desc[UR4][R148.64+0xc0] ;  /* 0x0000c00494947980 */ /* 0x002ea2000c101900 */
[----:B------:R-:W-:Y:S01]  /*24010*/  LOP3.LUT R6, R4, 0x18, RZ, 0xc0, !PT ;  /* 0x0000001804067812 */ /* 0x000fe200078ec0ff */
[-C--:B----45:R-:W-:Y:S01]  /*24020*/  @!P0 IMAD R2, R31, R226.reuse, RZ ;  /* 0x000000e21f028224 */ /* 0x0b0fe200078e02ff */
[----:B------:R-:W-:Y:S01]  /*24030*/  IADD3 R229, PT, PT, -R227, R229, RZ ;  /* 0x000000e5e3e57210 */ /* 0x000fe20007ffe1ff */
[----:B------:R-:W-:Y:S02]  /*24040*/  IMAD.MOV.U32 R7, RZ, RZ, RZ ;  /* 0x000000ffff077224 */ /* 0x000fe400078e00ff */
[----:B------:R-:W-:-:S04]  /*24050*/  @!P0 IMAD.WIDE.U32 R30, R30, R226, RZ ;  /* 0x000000e21e1e8225 */ /* 0x000fc800078e00ff */
[-C--:B------:R-:W-:Y:S02]  /*24060*/  IMAD R4, R29, R225.reuse, RZ ;  /* 0x000000e11d047224 */ /* 0x080fe400078e02ff */
[----:B------:R-:W-:Y:S01]  /*24070*/  @!P0 IMAD.MOV.U32 R3, RZ, RZ, R30 ;  /* 0x000000ffff038224 */ /* 0x000fe200078e001e */
[----:B------:R-:W-:Y:S01]  /*24080*/  @P0 MOV R3, R22 ;  /* 0x0000001600030202 */ /* 0x000fe20000000f00 */
[----:B------:R-:W-:-:S04]  /*24090*/  IMAD.WIDE.U32 R28, R28, R225, RZ ;  /* 0x000000e11c1c7225 */ /* 0x000fc800078e00ff */
[----:B------:R-:W-:Y:S02]  /*240a0*/  @!P0 IMAD.IADD R2, R31, 0x1, R2 ;  /* 0x000000011f028824 */ /* 0x000fe400078e0202 */
[----:B------:R-:W-:Y:S01]  /*240b0*/  @P0 IMAD.IADD R2, R23, 0x1, R0 ;  /* 0x0000000117020824 */ /* 0x000fe200078e0200 */
[----:B------:R-:W-:Y:S01]  /*240c0*/  IADD3 R0, PT, PT, R5, 0x20, RZ ;  /* 0x0000002005007810 */ /* 0x000fe20007ffe0ff */
[----:B------:R-:W-:Y:S01]  /*240d0*/  IMAD.IADD R4, R29, 0x1, R4 ;  /* 0x000000011d047824 */ /* 0x000fe200078e0204 */
[----:B--2---:R-:W-:Y:S01]  /*240e0*/  ISETP.GE.AND P3, PT, R6, R148, PT ;  /* 0x000000940600720c */ /* 0x004fe20003f66270 */
[----:B------:R-:W-:-:S03]  /*240f0*/  IMAD.WIDE.U32 R6, R227, R18, R6 ;  /* 0x00000012e3067225 */ /* 0x000fc600078e0006 */
[----:B------:R-:W-:Y:S01]  /*24100*/  ISETP.GE.OR P2, PT, R5, R229, P3 ;  /* 0x000000e50500720c */ /* 0x000fe20001f46670 */
[----:B------:R-:W-:Y:S01]  /*24110*/  IMAD R227, R19, R227, RZ ;  /* 0x000000e313e37224 */ /* 0x000fe200078e02ff */
[----:B------:R-:W-:Y:S02]  /*24120*/  IADD3 R6, P1, P0, R28, R6, R3 ;  /* 0x000000061c067210 */ /* 0x000fe4000783e003 */
[----:B------:R-:W-:Y:S02]  /*24130*/  ISETP.GE.OR P3, PT, R0, R229, P3 ;  /* 0x000000e50000720c */ /* 0x000fe40001f66670 */
[----:B------:R-:W-:Y:S02]  /*24140*/  IADD3 R227, PT, PT, R7, R227, RZ ;  /* 0x000000e307e37210 */ /* 0x000fe40007ffe0ff */
[----:B------:R-:W-:Y:S02]  /*24150*/  MOV R3, 0x0 ;  /* 0x0000000000037802 */ /* 0x000fe40000000f00 */
[----:B------:R-:W-:-:S03]  /*24160*/  IADD3.X R7, PT, PT, R4, R227, R2, P1, P0 ;  /* 0x000000e304077210 */ /* 0x000fc60000fe0402 */
[----:B------:R-:W-:Y:S02]  /*24170*/  @!P2 IMAD R2, R19, R5, RZ ;  /* 0x000000051302a224 */ /* 0x000fe400078e02ff */
[----:B------:R-:W-:-:S04]  /*24180*/  @!P2 IMAD.WIDE.U32 R16, R5, R18, R6 ;  /* 0x000000120510a225 */ /* 0x000fc800078e0006 */
[----:B------:R-:W-:Y:S01]  /*24190*/  @!P2 IMAD.IADD R2, R17, 0x1, R2 ;  /* 0x000000011102a824 */ /* 0x000fe200078e0202 */
[----:B------:R-:W-:-:S04]  /*241a0*/  @!P2 LEA R20, P0, R16, R26, 0x1 ;  /* 0x0000001a1014a211 */ /* 0x000fc800078008ff */
[----:B------:R-:W-:Y:S02]  /*241b0*/  @!P2 LEA.HI.X R21, R16, R27, R2, 0x1, P0 ;  /* 0x0000001b1015a211 */ /* 0x000fe400000f0c02 */
[----:B------:R-:W-:-:S03]  /*241c0*/  MOV R2, R224 ;  /* 0x000000e000027202 */ /* 0x000fc60000000f00 */
[----:B------:R3:W-:Y:S02]  /*241d0*/  @!P2 ST.E.128 desc[UR4][R20.64], R12 ;  /* 0x0000000c1400a985 */ /* 0x0007e4000c101d04 */
[----:B---3--:R-:W-:Y:S05]  /*241e0*/  @P3 RET.REL.NODEC R2 `(_ZN5flash24flash_fwd_splitkv_kernelI23Flash_fwd_kernel_traitsILi32ELi64ELi256ELi4ELb0ELb0EN7cutlass10bfloat16_tE19Flash_kernel_traitsILi32ELi64ELi256ELi4ES3_EELb0ELb1ELb1ELb0ELb0ELb0ELb0ELb1EEEvNS_16Flash_fwd_paramsE) ;  /* 0xfffffdbc02843950 */ /* 0x008fea0003c3ffff */
        /* <DEDUP_REMOVED lines=12> */
[----:B-1----:R-:W-:Y:S05]  /*242b0*/  RET.REL.NODEC R224 `(_ZN5flash24flash_fwd_splitkv_kernelI23Flash_fwd_kernel_traitsILi32ELi64ELi256ELi4ELb0ELb0EN7cutlass10bfloat16_tE19Flash_kernel_traitsILi32ELi64ELi256ELi4ES3_EELb0ELb1ELb1ELb0ELb0ELb0ELb0ELb1EEEvNS_16Flash_fwd_paramsE) ;  /* 0xfffffdbce0507950 */ /* 0x002fea0003c3ffff */
.L_x_4644:
[----:B------:R-:W-:Y:S01]  /*242c0*/  MOV R3, 0x1f ;  /* 0x0000001f00037802 */ /* 0x000fe20000000f00 */
[----:B------:R-:W-:Y:S01]  /*242d0*/  IMAD.MOV.U32 R4, RZ, RZ, 0x2 ;  /* 0x00000002ff047424 */ /* 0x000fe200078e00ff */
[----:B------:R-:W-:Y:S01]  /*242e0*/  MOV R7, R243 ;  /* 0x000000f300077202 */ /* 0x000fe20000000f00 */
[----:B------:R-:W-:-:S07]  /*242f0*/  IMAD.MOV.U32 R5, RZ, RZ, -0x1 ;  /* 0xffffffffff057424 */ /* 0x000fce00078e00ff */
[----:B-1---5:R-:W-:Y:S05]  /*24300*/  WARPSYNC.COLLECTIVE R5, `(.L_x_4649) ;  /* 0x0000000005087348 */ /* 0x022fea0003c00000 */
[----:B------:R2:W3:Y:S02]  /*24310*/  SHFL.BFLY P0, R3, R7, R4, R3 ;  /* 0x0c00000407037389 */ /* 0x0004e40000000003 */
[----:B-123-5:R-:W-:Y:S05]  /*24320*/  ENDCOLLECTIVE ;  /* 0x000000000000791b */ /* 0x02efea0003800000 */
.L_x_4649:
        /* <DEDUP_REMOVED lines=8> */
.L_x_4650:
        /* <DEDUP_REMOVED lines=8> */
.L_x_4651:
[----:B------:R-:W-:Y:S01]  /*24430*/  FADD.FTZ R242, R3, R242 ;  /* 0x000000f203f27221 */ /* 0x000fe20000010000 */
[----:B------:R-:W-:Y:S02]  /*24440*/  MOV R3, 0x1f ;  /* 0x0000001f00037802 */ /* 0x000fe40000000f00 */
[----:B------:R-:W-:Y:S01]  /*24450*/  MOV R4, 0x1 ;  /* 0x0000000100047802 */ /* 0x000fe20000000f00 */
[----:B------:R-:W-:-:S07]  /*24460*/  IMAD.MOV.U32 R7, RZ, RZ, R242 ;  /* 0x000000ffff077224 */ /* 0x000fce00078e00f2 */
[----:B------:R-:W-:Y:S05]  /*24470*/  WARPSYNC.COLLECTIVE R5, `(.L_x_4652) ;  /* 0x0000000005087348 */ /* 0x000fea0003c00000 */
[----:B------:R1:W2:Y:S02]  /*24480*/  SHFL.BFLY P0, R3, R7, R4, R3 ;  /* 0x0c00000407037389 */ /* 0x0002a40000000003 */
[----:B-12---:R-:W-:Y:S05]  /*24490*/  ENDCOLLECTIVE ;  /* 0x000000000000791b */ /* 0x006fea0003800000 */
.L_x_4652:
[----:B------:R-:W-:Y:S05]  /*244a0*/  BRA `(.L_x_4653) ;  /* 0xfffffff400147947 */ /* 0x000fea000383ffff */
.L_x_4654:
        /* <DEDUP_REMOVED lines=13> */
.L_x_10264:


//--------------------- .text._ZN5flash24flash_fwd_splitkv_kernelI23Flash_fwd_kernel_traitsILi32ELi64ELi256ELi4ELb0ELb0EN7cutlass10bfloat16_tE19Flash_kernel_traitsILi32ELi64ELi256ELi4ES3_EELb0ELb1ELb1ELb0ELb0ELb1ELb0ELb1EEEvNS_16Flash_fwd_paramsE --------------------------
	.section	.text._ZN5flash24flash_fwd_splitkv_kernelI23Flash_fwd_kernel_traitsILi32ELi64ELi256ELi4ELb0ELb0EN7cutlass10bfloat16_tE19Flash_kernel_traitsILi32ELi64ELi256ELi4ES3_EELb0ELb1ELb1ELb0ELb0ELb1ELb0ELb1EEEvNS_16Flash_fwd_paramsE,"ax",@progbits
	.align	128
        .global         _ZN5flash24flash_fwd_splitkv_kernelI23Flash_fwd_kernel_traitsILi32ELi64ELi256ELi4ELb0ELb0EN7cutlass10bfloat16_tE19Flash_kernel_traitsILi32ELi64ELi256ELi4ES3_EELb0ELb1ELb1ELb0ELb0ELb1ELb0ELb1EEEvNS_16Flash_fwd_paramsE
        .type           _ZN5flash24flash_fwd_splitkv_kernelI23Flash_fwd_kernel_traitsILi32ELi64ELi256ELi4ELb0ELb0EN7cutlass10bfloat16_tE19Flash_kernel_traitsILi32ELi64ELi256ELi4ES3_EELb0ELb1ELb1ELb0ELb0ELb1ELb0ELb1EEEvNS_16Flash_fwd_paramsE,@function
        .size           _ZN5flash24flash_fwd_splitkv_kernelI23Flash_fwd_kernel_traitsILi32ELi64ELi256ELi4ELb0ELb0EN7cutlass10bfloat16_tE19Flash_kernel_traitsILi32ELi64ELi256ELi4ES3_EELb0ELb1ELb1ELb0ELb0ELb1ELb0ELb1EEEvNS_16Flash_fwd_paramsE,(.L_x_10265 - _ZN5flash24flash_fwd_splitkv_kernelI23Flash_fwd_kernel_traitsILi32ELi64ELi256ELi4ELb0ELb0EN7cutlass10bfloat16_tE19Flash_kernel_traitsILi32ELi64ELi256ELi4ES3_EELb0ELb1ELb1ELb0ELb0ELb1ELb0ELb1EEEvNS_16Flash_fwd_paramsE)
        .other          _ZN5flash24flash_fwd_splitkv_kernelI23Flash_fwd_kernel_traitsILi32ELi64ELi256ELi4ELb0ELb0EN7cutlass10bfloat16_tE19Flash_kernel_traitsILi32ELi64ELi256ELi4ES3_EELb0ELb1ELb1ELb0ELb0ELb1ELb0ELb1EEEvNS_16Flash_fwd_paramsE,@"STO_CUDA_ENTRY STV_DEFAULT"
_ZN5flash24flash_fwd_splitkv_kernelI23Flash_fwd_kernel_traitsILi32ELi64ELi256ELi4ELb0ELb0EN7cutlass10bfloat16_tE19Flash_kernel_traitsILi32ELi64ELi256ELi4ES3_EELb0ELb1ELb1ELb0ELb0ELb1ELb0ELb1EEEvNS_16Flash_fwd_paramsE:
.text._ZN5flash24flash_fwd_splitkv_kernelI23Flash_fwd_kernel_traitsILi32ELi64ELi256ELi4ELb0ELb0EN7cutlass10bfloat16_tE19Flash_kernel_traitsILi32ELi64ELi256ELi4ES3_EELb0ELb1ELb1ELb0ELb0ELb1ELb0ELb1EEEvNS_16Flash_fwd_paramsE:
        /* <DEDUP_REMOVED lines=8> */
[----:B-1-34-:R-:W-:Y:S05]  /*0080*/  CALL.REL.NOINC `($_ZN5flash24flash_fwd_splitkv_kernelI23Flash_fwd_kernel_traitsILi32ELi64ELi256ELi4ELb0ELb0EN7cutlass10bfloat16_tE19Flash_kernel_traitsILi32ELi64ELi256ELi4ES3_EELb0ELb1ELb1ELb0ELb0ELb1ELb0ELb1EEEvNS_16Flash_fwd_paramsE$_ZN5flash30compute_attn_1rowblock_splitkvI23Flash_fwd_kernel_traitsILi32ELi64ELi256ELi4ELb0ELb0EN7cutlass10bfloat16_tE19Flash_kernel_traitsILi32ELi64ELi256ELi4ES3_EELb0ELb1ELb1ELb0ELb0ELb1ELb0ELb1ENS_16Flash_fwd_paramsEEEvRKT8_iiiii) ;  /* 0x0000000000087944 */ /* 0x01afea0003c00000 */
[----:B------:R-:W-:Y:S05]  /*0090*/  BSYNC.RECONVERGENT B3 ;  /* 0x0000000000037941 */ /* 0x000fea0003800200 */
.L_x_4655:
[----:B------:R-:W-:Y:S05]  /*00a0*/  EXIT ;  /* 0x000000000000794d */ /* 0x000fea0003800000 */
        .type           $_ZN5flash24flash_fwd_splitkv_kernelI23Flash_fwd_kernel_traitsILi32ELi64ELi256ELi4ELb0ELb0EN7cutlass10bfloat16_tE19Flash_kernel_traitsILi32ELi64ELi256ELi4ES3_EELb0ELb1ELb1ELb0ELb0ELb1ELb0ELb1EEEvNS_16Flash_fwd_paramsE$_ZN5flash30compute_attn_1rowblock_splitkvI23Flash_fwd_kernel_traitsILi32ELi64ELi256ELi4ELb0ELb0EN7cutlass10bfloat16_tE19Flash_kernel_traitsILi32ELi64ELi256ELi4ES3_EELb0ELb1ELb1ELb0ELb0ELb1ELb0ELb1ENS_16Flash_fwd_paramsEEEvRKT8_iiiii,@function
        .size           $_ZN5flash24flash_fwd_splitkv_kernelI23Flash_fwd_kernel_traitsILi32ELi64ELi256ELi4ELb0ELb0EN7cutlass10bfloat16_tE19Flash_kernel_traitsILi32ELi64ELi256ELi4ES3_EELb0ELb1ELb1ELb0ELb0ELb1ELb0ELb1EEEvNS_16Flash_fwd_paramsE$_ZN5flash30compute_attn_1rowblock_splitkvI23Flash_fwd_kernel_traitsILi32ELi64ELi256ELi4ELb0ELb0EN7cutlass10bfloat16_tE19Flash_kernel_traitsILi32ELi64ELi256ELi4ES3_EELb0ELb1ELb1ELb0ELb0ELb1ELb0ELb1ENS_16Flash_fwd_paramsEEEvRKT8_iiiii,(.L_x_10265 - $_ZN5flash24flash_fwd_splitkv_kernelI23Flash_fwd_kernel_traitsILi32ELi64ELi256ELi4ELb0ELb0EN7cutlass10bfloat16_tE19Flash_kernel_traitsILi32ELi64ELi256ELi4ES3_EELb0ELb1ELb1ELb0ELb0ELb1ELb0ELb1EEEvNS_16Flash_fwd_paramsE$_ZN5flash30compute_attn_1rowblock_splitkvI23Flash_fwd_kernel_traitsILi32ELi64ELi256ELi4ELb0ELb0EN7cutlass10bfloat16_tE19Flash_kernel_traitsILi32ELi64ELi256ELi4ES3_EELb0ELb1ELb1ELb0ELb0ELb1ELb0ELb1ENS_16Flash_fwd_paramsEEEvRKT8_iiiii)
$_ZN5flash24flash_fwd_splitkv_kernelI23Flash_fwd_kernel_traitsILi32ELi64ELi256ELi4ELb0ELb0EN7cutlass10bfloat16_tE19Flash_kernel_traitsILi32ELi64ELi256ELi4ES3_EELb0ELb1ELb1ELb0ELb0ELb1ELb0ELb1EEEvNS_16Flash_fwd_paramsE$_ZN5flash30compute_attn_1rowblock_splitkvI23Flash_fwd_kernel_traitsILi32ELi64ELi256ELi4ELb0ELb0EN7cutlass10bfloat16_tE19Flash_kernel_traitsILi32ELi64ELi256ELi4ES3_EELb0ELb1ELb1ELb0ELb0ELb1ELb0ELb1ENS_16Flash_fwd_paramsEEEvRKT8_iiiii:
        /* <DEDUP_REMOVED lines=38> */
.L_x_4657:
[----:B------:R-:W-:Y:S05]  /*0310*/  BSYNC.RECONVERGENT B0 ;  /* 0x0000000000007941 */ /* 0x000fea0003800200 */
.L_x_4656:
[----:B------:R-:W-:Y:S04]  /*0320*/  BSSY.RECONVERGENT B0, `(.L_x_4658) ;  /* 0x0000007000007945 */ /* 0x000fe80003800200 */
[----:B------:R-:W-:Y:S05]  /*0330*/  @!P3 BRA `(.L_x_4659) ;  /* 0x000000000014b947 */ /* 0x000fea0003800000 */
[----:B------:R-:W2:Y:S02]  /*0340*/  LD.E.U8 R2, desc[UR4][R148.64+0x1b2] ;  /* 0x0001b20494027980 */ /* 0x000ea4000c101100 */
[----:B--2---:R-:W-:-:S13]  /*0350*/  ISETP.NE.AND P1, PT, R2, RZ, PT ;  /* 0x000000ff0200720c */ /* 0x004fda0003f25270 */
[----:B-----5:R-:W2:Y:S02]  /*0360*/  @P1 LD.E R57, desc[UR4][R6.64+0x4] ;  /* 0x0000040406391980 */ /* 0x020ea4000c101900 */
[----:B--2---:R-:W-:-:S06]  /*0370*/  @P1 IADD3 R57, PT, PT, R57, -R13, RZ ;  /* 0x8000000d39391210 */ /* 0x004fcc0007ffe0ff */
[----:B------:R2:W5:Y:S02]  /*0380*/  @!P1 LD.E R57, desc[UR4][R6.64] ;  /* 0x0000000406399980 */ /* 0x000564000c101900 */
.L_x_4659:
[----:B------:R-:W-:Y:S05]  /*0390*/  BSYNC.RECONVERGENT B0 ;  /* 0x0000000000007941 */ /* 0x000fea0003800200 */
.L_x_4658:
        /* <DEDUP_REMOVED lines=9> */
.L_x_4661:
[----:B------:R-:W3:Y:S01]  /*0430*/  LD.E.64 R2, desc[UR4][R148.64+0x108] ;  /* 0x0001080494027980 */ /* 0x000ee2000c101b00 */
[----:B------:R-:W-:Y:S01]  /*0440*/  BSSY.RECONVERGENT B0, `(.L_x_4663) ;  /* 0x0000006000007945 */ /* 0x000fe20003800200 */
[----:B------:R-:W-:Y:S01]  /*0450*/  IMAD.MOV.U32 R47, RZ, RZ, RZ ;  /* 0x000000ffff2f7224 */ /* 0x000fe200078e00ff */
[----:B---3--:R-:W-:-:S04]  /*0460*/  ISETP.NE.U32.AND P0, PT, R2, RZ, PT ;  /* 0x000000ff0200720c */ /* 0x008fc80003f05070 */
[----:B------:R-:W-:-:S13]  /*0470*/  ISETP.NE.AND.EX P0, PT, R3, RZ, PT, P0 ;  /* 0x000000ff0300720c */ /* 0x000fda0003f05300 */
[----:B------:R-:W-:Y:S05]  /*0480*/  @!P0 BRA `(.L_x_4664) ;  /* 0x0000000000048947 */ /* 0x000fea0003800000 */
[----:B------:R3:W5:Y:S02]  /*0490*/  LD.E R47, desc[UR4][R148.64+0xbc] ;  /* 0x0000bc04942f7980 */ /* 0x000764000c101900 */
.L_x_4664:
[----:B------:R-:W-:Y:S05]  /*04a0*/  BSYNC.RECONVERGENT B0 ;  /* 0x0000000000007941 */ /* 0x000fea0003800200 */
.L_x_4663:
[----:B-----5:R-:W-:Y:S02]  /*04b0*/  IADD3 R47, PT, PT, R57, R47, RZ ;  /* 0x0000002f392f7210 */ /* 0x020fe40007ffe0ff */
.L_x_4662:
[----:B------:R-:W-:Y:S05]  /*04c0*/  BSYNC.RECONVERGENT B1 ;  /* 0x0000000000017941 */ /* 0x000fea0003800200 */
.L_x_4660:
[----:B------:R-:W-:Y:S01]  /*04d0*/  IMAD.SHL.U32 R61, R183, 0x40, RZ ;  /* 0x00000040b73d7824 */ /* 0x000fe200078e00ff */
[----:B------:R-:W-:Y:S01]  /*04e0*/  MOV R2, R180 ;  /* 0x000000b400027202 */ /* 0x000fe20000000f00 */
[----:B------:R-:W-:-:S03]  /*04f0*/  IMAD.MOV.U32 R3, RZ, RZ, 0x0 ;  /* 0x00000000ff037424 */ /* 0x000fc600078e00ff */
[----:B------:R-:W-:-:S13]  /*0500*/  ISETP.GT.AND P0, PT, R185, R61, PT ;  /* 0x0000003db900720c */ /* 0x000fda0003f04270 */
[----:B-123--:R-:W-:Y:S05]  /*0510*/  @!P0 RET.REL.NODEC R2 `(_ZN5flash24flash_fwd_splitkv_kernelI23Flash_fwd_kernel_traitsILi32ELi64ELi256ELi4ELb0ELb0EN7cutlass10bfloat16_tE19Flash_kernel_traitsILi32ELi64ELi256ELi4ES3_EELb0ELb1ELb1ELb0ELb0ELb1ELb0ELb1EEEvNS_16Flash_fwd_paramsE) ;  /* 0xfffffff802b88950 */ /* 0x00efea0003c3ffff */
        /* <DEDUP_REMOVED lines=88> */
.L_x_4667:
[----:B------:R-:W-:Y:S05]  /*0aa0*/  BSYNC.RECONVERGENT B0 ;  /* 0x0000000000007941 */ /* 0x000fea0003800200 */
.L_x_4666:
[----:B------:R-:W-:Y:S01]  /*0ab0*/  MOV R2, R180 ;  /* 0x000000b400027202 */ /* 0x000fe20000000f00 */
[----:B------:R1:W-:Y:S01]  /*0ac0*/  @!P3 ST.E desc[UR4][R16.64], R0 ;  /* 0x000000001000b985 */ /* 0x0003e2000c101904 */
[----:B------:R-:W-:-:S04]  /*0ad0*/  MOV R3, 0x0 ;  /* 0x0000000000037802 */ /* 0x000fc80000000f00 */
[----:B-12---:R-:W-:Y:S05]  /*0ae0*/  @P2 RET.REL.NODEC R2 `(_ZN5flash24flash_fwd_splitkv_kernelI23Flash_fwd_kernel_traitsILi32ELi64ELi256ELi4ELb0ELb0EN7cutlass10bfloat16_tE19Flash_kernel_traitsILi32ELi64ELi256ELi4ES3_EELb0ELb1ELb1ELb0ELb0ELb1ELb0ELb1EEEvNS_16Flash_fwd_paramsE) ;  /* 0xfffffff402442950 */ /* 0x006fea0003c3ffff */
[----:B------:R-:W-:Y:S02]  /*0af0*/  MOV R0, 0x7f800000 ;  /* 0x7f80000000007802 */ /* 0x000fe40000000f00 */
[----:B------:R-:W-:-:S03]  /*0b00*/  MOV R181, 0x0 ;  /* 0x0000000000b57802 */ /* 0x000fc60000000f00 */
[----:B------:R1:W-:Y:S02]  /*0b10*/  ST.E desc[UR4][R16.64+0x80], R0 ;  /* 0x0000800010007985 */ /* 0x0003e4000c101904 */
[----:B-1----:R-:W-:Y:S05]  /*0b20*/  RET.REL.NODEC R180 `(_ZN5flash24flash_fwd_splitkv_kernelI23Flash_fwd_kernel_traitsILi32ELi64ELi256ELi4ELb0ELb0EN7cutlass10bfloat16_tE19Flash_kernel_traitsILi32ELi64ELi256ELi4ES3_EELb0ELb1ELb1ELb0ELb0ELb1ELb0ELb1EEEvNS_16Flash_fwd_paramsE) ;  /* 0xfffffff4b4347950 */ /* 0x002fea0003c3ffff */
.L_x_4665:
        /* <DEDUP_REMOVED lines=107> */
.L_x_4669:
        /* <DEDUP_REMOVED lines=82> */
.L_x_4670:
[----:B------:R-:W-:Y:S05]  /*1700*/  BSYNC.RECONVERGENT B0 ;  /* 0x0000000000007941 */ /* 0x000fea0003800200 */
.L_x_4668:
        /* <DEDUP_REMOVED lines=225> */
.L_x_4710:
        /* <DEDUP_REMOVED lines=160> */
.L_x_4673:
        /* <DEDUP_REMOVED lines=72> */
.L_x_4677:
[----:B------:R-:W-:Y:S05]  /*33a0*/  BSYNC.RECONVERGENT B0 ;  /* 0x0000000000007941 */ /* 0x000fea0003800200 */
.L_x_4676:
        /* <DEDUP_REMOVED lines=53> */
.L_x_4679:
[----:B------:R-:W-:Y:S05]  /*3700*/  BSYNC.RECONVERGENT B0 ;  /* 0x0000000000007941 */ /* 0x000fea0003800200 */
.L_x_4678:
        /* <DEDUP_REMOVED lines=53> */
.L_x_4681:
[----:B------:R-:W-:Y:S05]  /*3a60*/  BSYNC.RECONVERGENT B0 ;  /* 0x0000000000007941 */ /* 0x000fea0003800200 */
.L_x_4680:
        /* <DEDUP_REMOVED lines=54> */
.L_x_4683:
[----:B------:R-:W-:Y:S05]  /*3dd0*/  BSYNC.RECONVERGENT B0 ;  /* 0x0000000000007941 */ /* 0x000fea0003800200 */
.L_x_4682:
        /* <DEDUP_REMOVED lines=60> */
.L_x_4685:
[----:B------:R-:W-:Y:S05]  /*41a0*/  BSYNC.RECONVERGENT B0 ;  /* 0x0000000000007941 */ /* 0x000fea0003800200 */
.L_x_4684:
        /* <DEDUP_REMOVED lines=53> */
.L_x_4687:
[----:B------:R-:W-:Y:S05]  /*4500*/  BSYNC.RECONVERGENT B0 ;  /* 0x0000000000007941 */ /* 0x000fea0003800200 */
.L_x_4686:
        /* <DEDUP_REMOVED lines=55> */
.L_x_4689:
[----:B------:R-:W-:Y:S05]  /*4880*/  BSYNC.RECONVERGENT B0 ;  /* 0x0000000000007941 */ /* 0x000fea0003800200 */
.L_x_4688:
        /* <DEDUP_REMOVED lines=55> */
.L_x_4691:
[----:B------:R-:W-:Y:S05]  /*4c00*/  BSYNC.RECONVERGENT B0 ;  /* 0x0000000000007941 */ /* 0x000fea0003800200 */
.L_x_4690:
[----:B------:R-:W5:Y:S02]  /*4c10*/  LD.E R0, desc[UR4][R148.64+0xd0] ;  /* 0x0000d00494007980 */ /* 0x000f64000c101900 */
[----:B-----5:R-:W-:Y:S05]  /*4c20*/  IMAD.U32 R0, R0, -0x80, RZ ;  /* 0xffffff8000007824 */ /* 0x020fea00078e00ff */
[C---:B------:R-:W-:Y:S02]  /*4c30*/  LEA R14, P1, R0.reuse, R14, 0x1 ;  /* 0x0000000e000e7211 */ /* 0x040fe400078208ff */
[C---:B------:R-:W-:Y:S02]  /*4c40*/  LEA R34, P0, R0.reuse, R34, 0x1 ;  /* 0x0000002200227211 */ /* 0x040fe400078008ff */
[C---:B------:R-:W-:Y:S02]  /*4c50*/  LEA.HI.X.SX32 R15, R0.reuse, R15, 0x1, P1 ;  /* 0x0000000f000f7211 */ /* 0x040fe400008f0eff */
[----:B------:R-:W-:Y:S01]  /*4c60*/  LEA.HI.X.SX32 R35, R0, R35, 0x1, P0 ;  /* 0x0000002300237211 */ /* 0x000fe200000f0eff */
[----:B------:R-:W-:Y:S05]  /*4c70*/  BRA `(.L_x_4674) ;  /* 0x0000002c00e87947 */ /* 0x000fea0003800000 */
.L_x_4675:
        /* <DEDUP_REMOVED lines=97> */
.L_x_4693:
[----:B------:R-:W-:Y:S05]  /*5290*/  BSYNC.RECONVERGENT B0 ;  /* 0x0000000000007941 */ /* 0x000fea0003800200 */
.L_x_4692:
        /* <DEDUP_REMOVED lines=92> */
.L_x_4695:
[----:B------:R-:W-:Y:S05]  /*5860*/  BSYNC.RECONVERGENT B0 ;  /* 0x0000000000007941 */ /* 0x000fea0003800200 */
.L_x_4694:
        /* <DEDUP_REMOVED lines=94> */
.L_x_4697:
[----:B------:R-:W-:Y:S05]  /*5e50*/  BSYNC.RECONVERGENT B0 ;  /* 0x0000000000007941 */ /* 0x000fea0003800200 */
.L_x_4696:
        /* <DEDUP_REMOVED lines=93> */
.L_x_4699:
[----:B------:R-:W-:Y:S05]  /*6430*/  BSYNC.RECONVERGENT B0 ;  /* 0x0000000000007941 */ /* 0x000fea0003800200 */
.L_x_4698:
        /* <DEDUP_REMOVED lines=90> */
.L_x_4701:
[----:B------:R-:W-:Y:S05]  /*69e0*/  BSYNC.RECONVERGENT B0 ;  /* 0x0000000000007941 */ /* 0x000fea0003800200 */
.L_x_4700:
        /* <DEDUP_REMOVED lines=96> */
.L_x_4703:
[----:B------:R-:W-:Y:S05]  /*6ff0*/  BSYNC.RECONVERGENT B0 ;  /* 0x0000000000007941 */ /* 0x000fea0003800200 */
.L_x_4702:
        /* <DEDUP_REMOVED lines=91> */
.L_x_4705:
[----:B------:R-:W-:Y:S05]  /*75b0*/  BSYNC.RECONVERGENT B0 ;  /* 0x0000000000007941 */ /* 0x000fea0003800200 */
.L_x_4704:
        /* <DEDUP_REMOVED lines=91> */
.L_x_4707:
[----:B------:R-:W-:Y:S05]  /*7b70*/  BSYNC.RECONVERGENT B0 ;  /* 0x0000000000007941 */ /* 0x000fea0003800200 */
.L_x_4706:
        /* <DEDUP_REMOVED lines=10> */
.L_x_4674:
[----:B------:R-:W-:Y:S05]  /*7c20*/  BSYNC.RECONVERGENT B1 ;  /* 0x0000000000017941 */ /* 0x000fea0003800200 */
.L_x_4672:
        /* <DEDUP_REMOVED lines=101> */
.L_x_4709:
[----:B------:R-:W-:Y:S05]  /*8280*/  BSYNC.RECONVERGENT B0 ;  /* 0x0000000000007941 */ /* 0x000fea0003800200 */
.L_x_4708:
[----:B------:R-:W-:Y:S05]  /*8290*/  @P2 BRA `(.L_x_4710) ;  /* 0xffffffa000a02947 */ /* 0x000fea000383ffff */
.L_x_4671:
        /* <DEDUP_REMOVED lines=17> */
.L_x_4715:
[----:B------:R2:W-:Y:S02]  /*83b0*/  STS.128 [R44], RZ ;  /* 0x000000ff2c007388 */ /* 0x0005e40000000c00 */
.L_x_4714:
[----:B------:R-:W-:Y:S05]  /*83c0*/  BSYNC.RECONVERGENT B0 ;  /* 0x0000000000007941 */ /* 0x000fea0003800200 */
.L_x_4713:
        /* <DEDUP_REMOVED lines=13> */
.L_x_4712:
        /* <DEDUP_REMOVED lines=85> */
.L_x_4722:
[----:B------:R-:W-:Y:S05]  /*89f0*/  BSYNC.RECONVERGENT B0 ;  /* 0x0000000000007941 */ /* 0x000fea0003800200 */
.L_x_4721:
[----:B-----5:R3:W-:Y:S01]  /*8a00*/  STS.128 [R44], R12 ;  /* 0x0000000c2c007388 */ /* 0x0207e20000000c00 */
[----:B------:R-:W-:Y:S05]  /*8a10*/  BRA `(.L_x_4719) ;  /* 0x0000000000047947 */ /* 0x000fea0003800000 */
.L_x_4720:
[----:B------:R2:W-:Y:S02]  /*8a20*/  STS.128 [R44], RZ ;  /* 0x000000ff2c007388 */ /* 0x0005e40000000c00 */
.L_x_4719:
[----:B------:R-:W-:Y:S05]  /*8a30*/  BSYNC.RECONVERGENT B1 ;  /* 0x0000000000017941 */ /* 0x000fea0003800200 */
.L_x_4718:
        /* <DEDUP_REMOVED lines=62> */
.L_x_4724:
[----:B------:R-:W-:Y:S05]  /*8e20*/  BSYNC.RECONVERGENT B0 ;  /* 0x0000000000007941 */ /* 0x000fea0003800200 */
.L_x_4723:
[----:B-----5:R3:W-:Y:S01]  /*8e30*/  STS.128 [R44+0x800], R12 ;  /* 0x0008000c2c007388 */ /* 0x0207e20000000c00 */
[----:B------:R-:W-:Y:S05]  /*8e40*/  BRA `(.L_x_4716) ;  /* 0x0000000c00047947 */ /* 0x000fea0003800000 */
.L_x_4717:
        /* <DEDUP_REMOVED lines=95> */
.L_x_4729:
[----:B------:R-:W-:Y:S05]  /*9440*/  BSYNC.RECONVERGENT B0 ;  /* 0x0000000000007941 */ /* 0x000fea0003800200 */
.L_x_4728:
[----:B-----5:R3:W-:Y:S01]  /*9450*/  STS.128 [R44], R20 ;  /* 0x000000142c007388 */ /* 0x0207e20000000c00 */
[----:B------:R-:W-:Y:S05]  /*9460*/  BRA `(.L_x_4726) ;  /* 0x0000000000047947 */ /* 0x000fea0003800000 */
.L_x_4727:
[----:B------:R2:W-:Y:S02]  /*9470*/  STS.128 [R44], RZ ;  /* 0x000000ff2c007388 */ /* 0x0005e40000000c00 */
.L_x_4726:
[----:B------:R-:W-:Y:S05]  /*9480*/  BSYNC.RECONVERGENT B1 ;  /* 0x0000000000017941 */ /* 0x000fea0003800200 */
.L_x_4725:
        /* <DEDUP_REMOVED lines=91> */
.L_x_4731:
[----:B------:R-:W-:Y:S05]  /*9a40*/  BSYNC.RECONVERGENT B0 ;  /* 0x0000000000007941 */ /* 0x000fea0003800200 */
.L_x_4730:
[----:B-----5:R4:W-:Y:S02]  /*9a50*/  STS.128 [R44+0x800], R20 ;  /* 0x000800142c007388 */ /* 0x0209e40000000c00 */
.L_x_4716:
[----:B------:R-:W-:Y:S05]  /*9a60*/  BSYNC.RECONVERGENT B2 ;  /* 0x0000000000027941 */ /* 0x000fea0003800200 */
.L_x_4711:
        /* <DEDUP_REMOVED lines=13> */
.L_x_4734:
[----:B------:R1:W-:Y:S02]  /*9b40*/  STS.128 [R44+0x1000], RZ ;  /* 0x001000ff2c007388 */ /* 0x0003e40000000c00 */
.L_x_4733:
[----:B------:R-:W-:Y:S05]  /*9b50*/  BSYNC.RECONVERGENT B0 ;  /* 0x0000000000007941 */ /* 0x000fea0003800200 */
.L_x_4732:
        /* <DEDUP_REMOVED lines=14> */
.L_x_4737:
[----:B------:R3:W-:Y:S02]  /*9c40*/  STS.128 [R44+0x1800], RZ ;  /* 0x001800ff2c007388 */ /* 0x0007e40000000c00 */
.L_x_4736:
[----:B------:R-:W-:Y:S05]  /*9c50*/  BSYNC.RECONVERGENT B0 ;  /* 0x0000000000007941 */ /* 0x000fea0003800200 */
.L_x_4735:
        /* <DEDUP_REMOVED lines=13> */
.L_x_4740:
[----:B------:R1:W-:Y:S02]  /*9d30*/  STS.128 [R44+0x2000], RZ ;  /* 0x002000ff2c007388 */ /* 0x0003e40000000c00 */
.L_x_4739:
[----:B------:R-:W-:Y:S05]  /*9d40*/  BSYNC.RECONVERGENT B0 ;  /* 0x0000000000007941 */ /* 0x000fea0003800200 */
.L_x_4738:
        /* <DEDUP_REMOVED lines=13> */
.L_x_4743:
[----:B------:R1:W-:Y:S02]  /*9e20*/  STS.128 [R44+0x2800], RZ ;  /* 0x002800ff2c007388 */ /* 0x0003e40000000c00 */
.L_x_4742:
[----:B------:R-:W-:Y:S05]  /*9e30*/  BSYNC.RECONVERGENT B0 ;  /* 0x0000000000007941 */ /* 0x000fea0003800200 */
.L_x_4741:
        /* <DEDUP_REMOVED lines=16> */
.L_x_4746:
[----:B------:R1:W-:Y:S02]  /*9f40*/  STS.128 [R44+0x3000], RZ ;  /* 0x003000ff2c007388 */ /* 0x0003e40000000c00 */
.L_x_4745:
[----:B------:R-:W-:Y:S05]  /*9f50*/  BSYNC.RECONVERGENT B0 ;  /* 0x0000000000007941 */ /* 0x000fea0003800200 */
.L_x_4744:
        /* <DEDUP_REMOVED lines=13> */
.L_x_4749:
[----:B------:R1:W-:Y:S02]  /*a030*/  STS.128 [R44+0x3800], RZ ;  /* 0x003800ff2c007388 */ /* 0x0003e40000000c00 */
.L_x_4748:
[----:B------:R-:W-:Y:S05]  /*a040*/  BSYNC.RECONVERGENT B0 ;  /* 0x0000000000007941 */ /* 0x000fea0003800200 */
.L_x_4747:
        /* <DEDUP_REMOVED lines=16> */
.L_x_4752:
[----:B------:R1:W-:Y:S02]  /*a150*/  STS.128 [R44+0x4000], RZ ;  /* 0x004000ff2c007388 */ /* 0x0003e40000000c00 */
.L_x_4751:
[----:B------:R-:W-:Y:S05]  /*a160*/  BSYNC.RECONVERGENT B0 ;  /* 0x0000000000007941 */ /* 0x000fea0003800200 */
.L_x_4750:
[----:B-1----:R-:W-:Y:S01]  /*a170*/  IADD3 R3, PT, PT, R108, 0xe0, RZ ;  /* 0x000000e06c037810 */ /* 0x002fe20007ffe0ff */
        /* <DEDUP_REMOVED lines=13> */
.L_x_4755:
[----:B------:R1:W-:Y:S02]  /*a250*/  STS.128 [R44+0x4800], RZ ;  /* 0x004800ff2c007388 */ /* 0x0003e40000000c00 */
.L_x_4754:
[----:B------:R-:W-:Y:S05]  /*a260*/  BSYNC.RECONVERGENT B0 ;  /* 0x0000000000007941 */ /* 0x000fea0003800200 */
.L_x_4753:
[----:B------:R-:W4:Y:S04]  /*a270*/  LD.E.64 R16, desc[UR4][R148.64+0x1c0] ;  /* 0x0001c00494107980 */ /* 0x000f28000c101b00 */
[----:B--2---:R-:W2:Y:S01]  /*a280*/  LD.E.64 R14, desc[UR4][R148.64+0x1b8] ;  /* 0x0001b804940e7980 */ /* 0x004ea2000c101b00 */
[----:B-1-3--:R-:W-:Y:S02]  /*a290*/  MOV R12, R181 ;  /* 0x000000b5000c7202 */ /* 0x00afe40000000f00 */
[----:B------:R-:W-:Y:S01]  /*a2a0*/  MOV R13, RZ ;  /* 0x000000ff000d7202 */ /* 0x000fe20000000f00 */
[----:B------:R-:W3:Y:S04]  /*a2b0*/  LD.E R196, desc[UR4][R148.64+0xd8] ;  /* 0x0000d80494c47980 */ /* 0x000ee8000c101900 */
[----:B------:R-:W0:Y:S04]  /*a2c0*/  LDGDEPBAR ;  /* 0x00000000000079af */ /* 0x000e280000000000 */
[----:B------:R1:W5:Y:S01]  /*a2d0*/  LD.E R2, desc[UR4][R148.64+0x184] ;  /* 0x0001840494027980 */ /* 0x000362000c101900 */
[----:B----4-:R-:W-:-:S04]  /*a2e0*/  IMAD.WIDE.U32 R12, R182, R16, R12 ;  /* 0x00000010b60c7225 */ /* 0x010fc800078e000c */
[----:B------:R-:W-:Y:S01]  /*a2f0*/  IMAD R0, R17, R182, RZ ;  /* 0x000000b611007224 */ /* 0x000fe200078e02ff */
[----:B--2---:R-:W-:-:S04]  /*a300*/  LEA R14, P0, R12, R14, 0x2 ;  /* 0x0000000e0c0e7211 */ /* 0x004fc800078010ff */
[----:B------:R-:W-:-:S04]  /*a310*/  IADD3 R0, PT, PT, R13, R0, RZ ;  /* 0x000000000d007210 */ /* 0x000fc80007ffe0ff */
[----:B------:R-:W-:Y:S01]  /*a320*/  LEA.HI.X R15, R12, R15, R0, 0x2, P0 ;  /* 0x0000000f0c0f7211 */ /* 0x000fe200000f1400 */
[----:B---3--:R-:W2:Y:S01]  /*a330*/  MUFU.RCP R196, R196 ;  /* 0x000000c400c47308 */ /* 0x008ea20000001000 */
[----:B------:R1:W5:Y:S04]  /*a340*/  LD.E R0, desc[UR4][R148.64+0x188] ;  /* 0x0001880494007980 */ /* 0x000368000c101900 */
[----:B-----5:R-:W2:Y:S01]  /*a350*/  LD.E R9, desc[UR4][R14.64] ;  /* 0x000000040e097980 */ /* 0x020ea2000c101900 */
        /* <DEDUP_REMOVED lines=14> */
.L_x_4758:
[----:B------:R2:W-:Y:S01]  /*a440*/  STS.128 [R44+0x5000], RZ ;  /* 0x005000ff2c007388 */ /* 0x0005e20000000c00 */
[----:B------:R-:W-:Y:S05]  /*a450*/  BRA `(.L_x_4759) ;  /* 0x0000000000047947 */ /* 0x000fea0003800000 */
.L_x_4757:
[----:B------:R3:W-:Y:S02]  /*a460*/  STS.128 [R44+0x5000], RZ ;  /* 0x005000ff2c007388 */ /* 0x0007e40000000c00 */
.L_x_4759:
[----:B------:R-:W-:Y:S05]  /*a470*/  BSYNC.RECONVERGENT B0 ;  /* 0x0000000000007941 */ /* 0x000fea0003800200 */
.L_x_4756:
        /* <DEDUP_REMOVED lines=13> */
.L_x_4762:
[----:B------:R4:W-:Y:S02]  /*a550*/  STS.128 [R44+0x5800], RZ ;  /* 0x005800ff2c007388 */ /* 0x0009e40000000c00 */
.L_x_4761:
[----:B------:R-:W-:Y:S05]  /*a560*/  BSYNC.RECONVERGENT B0 ;  /* 0x0000000000007941 */ /* 0x000fea0003800200 */
.L_x_4760:
        /* <DEDUP_REMOVED lines=13> */
.L_x_4765:
[----:B------:R1:W-:Y:S02]  /*a640*/  STS.128 [R44+0x6000], RZ ;  /* 0x006000ff2c007388 */ /* 0x0003e40000000c00 */
.L_x_4764:
[----:B------:R-:W-:Y:S05]  /*a650*/  BSYNC.RECONVERGENT B0 ;  /* 0x0000000000007941 */ /* 0x000fea0003800200 */
.L_x_4763:
        /* <DEDUP_REMOVED lines=13> */
.L_x_4768:
[----:B------:R1:W-:Y:S02]  /*a730*/  STS.128 [R44+0x6800], RZ ;  /* 0x006800ff2c007388 */ /* 0x0003e40000000c00 */
.L_x_4767:
[----:B------:R-:W-:Y:S05]  /*a740*/  BSYNC.RECONVERGENT B0 ;  /* 0x0000000000007941 */ /* 0x000fea0003800200 */
.L_x_4766:
        /* <DEDUP_REMOVED lines=15> */
[----:B------:R1:W-:Y:S01]  /*a840*/  LDGSTS.E.BYPASS.LTC128B.128 [R44+0x7000], desc[UR4][R6.64] ;  /* 0x07000000062c7fae */ /* 0x0003e2000b981a04 */
[----:B------:R-:W-:Y:S05]  /*a850*/  BRA `(.L_x_4770) ;  /* 0x0000000000047947 */ /* 0x000fea0003800000 */
.L_x_4771:
[----:B------:R1:W-:Y:S02]  /*a860*/  STS.128 [R44+0x7000], RZ ;  /* 0x007000ff2c007388 */ /* 0x0003e40000000c00 */
.L_x_4770:
[----:B------:R-:W-:Y:S05]  /*a870*/  BSYNC.RECONVERGENT B0 ;  /* 0x0000000000007941 */ /* 0x000fea0003800200 */
.L_x_4769:
        /* <DEDUP_REMOVED lines=13> */
.L_x_4774:
[----:B------:R1:W-:Y:S02]  /*a950*/  STS.128 [R44+0x7800], RZ ;  /* 0x007800ff2c007388 */ /* 0x0003e40000000c00 */
.L_x_4773:
[----:B------:R-:W-:Y:S05]  /*a960*/  BSYNC.RECONVERGENT B0 ;  /* 0x0000000000007941 */ /* 0x000fea0003800200 */
.L_x_4772:
        /* <DEDUP_REMOVED lines=17> */
.L_x_4777:
[----:B------:R1:W-:Y:S02]  /*aa80*/  STS.128 [R44+0x8000], RZ ;  /* 0x008000ff2c007388 */ /* 0x0003e40000000c00 */
.L_x_4776:
[----:B------:R-:W-:Y:S05]  /*aa90*/  BSYNC.RECONVERGENT B0 ;  /* 0x0000000000007941 */ /* 0x000fea0003800200 */
.L_x_4775:
        /* <DEDUP_REMOVED lines=14> */
.L_x_4780:
[----:B------:R1:W-:Y:S02]  /*ab80*/  STS.128 [R44+0x8800], RZ ;  /* 0x008800ff2c007388 */ /* 0x0003e40000000c00 */
.L_x_4779:
[----:B------:R-:W-:Y:S05]  /*ab90*/  BSYNC.RECONVERGENT B0 ;  /* 0x0000000000007941 */ /* 0x000fea0003800200 */
.L_x_4778:
[----:B------:R-:W5:Y:S01]  /*aba0*/  LD.E R3, desc[UR4][R148.64+0x18c] ;  /* 0x00018c0494037980 */ /* 0x000f62000c101900 */
[C---:B------:R-:W-:Y:S01]  /*abb0*/  IMAD.SHL.U32 R124, R164.reuse, 0x20, RZ ;  /* 0x00000020a47c7824 */ /* 0x040fe200078e00ff */
[----:B------:R-:W-:Y:S01]  /*abc0*/  SHF.R.U32.HI R165, RZ, 0x1, R164 ;  /* 0x00000001ffa57819 */ /* 0x000fe200000116a4 */
[C---:B-1----:R-:W-:Y:S01]  /*abd0*/  IMAD.SHL.U32 R5, R164.reuse, 0x10, RZ ;  /* 0x00000010a4057824 */ /* 0x042fe200078e00ff */
[----:B------:R-:W-:Y:S01]  /*abe0*/  LOP3.LUT P0, R109, R164, 0x4, RZ, 0xc0, !PT ;  /* 0x00000004a46d7812 */ /* 0x000fe2000780c0ff */
[----:B------:R-:W-:Y:S01]  /*abf0*/  IMAD.MOV.U32 R121, RZ, RZ, 0x20 ;  /* 0x00000020ff797424 */ /* 0x000fe200078e00ff */
[----:B------:R-:W-:Y:S01]  /*ac00*/  LOP3.LUT R32, R165, 0x8, RZ, 0xc0, !PT ;  /* 0x00000008a5207812 */ /* 0x000fe200078ec0ff */
[----:B------:R-:W-:Y:S01]  /*ac10*/  VIADD R35, R33, 0xffffffff ;  /* 0xffffffff21237836 */ /* 0x000fe20000000000 */
[----:B------:R-:W-:Y:S01]  /*ac20*/  LOP3.LUT R4, R124, 0xc0, RZ, 0xc0, !PT ;  /* 0x000000c07c047812 */ /* 0x000fe200078ec0ff */
[----:B------:R-:W-:Y:S01]  /*ac30*/  IMAD R193, R183, 0x40, R47 ;  /* 0x00000040b7c17824 */ /* 0x000fe200078e022f */
[----:B------:R-:W-:Y:S01]  /*ac40*/  LOP3.LUT R166, R5, 0x3e00, RZ, 0xc0, !PT ;  /* 0x00003e0005a67812 */ /* 0x000fe200078ec0ff */
[----:B------:R-:W0:Y:S01]  /*ac50*/  LDGDEPBAR ;  /* 0x00000000000079af */ /* 0x000e220000000000 */
[----:B------:R-:W-:Y:S01]  /*ac60*/  LOP3.LUT R32, R32, 0xc0, R124, 0xf8, !PT ;  /* 0x000000c020207812 */ /* 0x000fe200078ef87c */
[----:B------:R-:W-:Y:S01]  /*ac70*/  BSSY.RECONVERGENT B1, `(.L_x_4781) ;  /* 0x0000673000017945 */ /* 0x000fe20003800200 */
[----:B------:R-:W-:-:S02]  /*ac80*/  LOP3.LUT R4, R4, 0x8, R164, 0xf8, !PT ;  /* 0x0000000804047812 */ /* 0x000fc400078ef8a4 */
[----:B------:R-:W-:Y:S02]  /*ac90*/  LOP3.LUT R6, R166, 0x20, R124, 0xf8, !PT ;  /* 0x00000020a6067812 */ /* 0x000fe400078ef87c */
[----:B------:R-:W-:Y:S02]  /*aca0*/  LOP3.LUT R5, R5, 0x100, RZ, 0xc0, !PT ;  /* 0x0000010005057812 */ /* 0x000fe400078ec0ff */
[--C-:B------:R-:W-:Y:S02]  /*acb0*/  LOP3.LUT R32, R32, 0x18, R48.reuse, 0x78, !PT ;  /* 0x0000001820207812 */ /* 0x100fe400078e7830 */
[----:B------:R-:W-:Y:S02]  /*acc0*/  LOP3.LUT R4, R4, 0x18, R48, 0x78, !PT ;  /* 0x0000001804047812 */ /* 0x000fe400078e7830 */
[--C-:B------:R-:W-:Y:S02]  /*acd0*/  LOP3.LUT R6, R6, 0x100, R124.reuse, 0xf8, !PT ;  /* 0x0000010006067812 */ /* 0x100fe400078ef87c */
[----:B------:R-:W-:-:S02]  /*ace0*/  LOP3.LUT R5, R5, 0x20, R124, 0xf8, !PT ;  /* 0x0000002005057812 */ /* 0x000fc400078ef87c */
[----:B------:R-:W-:Y:S02]  /*acf0*/  LOP3.LUT R6, R6, R32, RZ, 0xfc, !PT ;  /* 0x0000002006067212 */ /* 0x000fe400078efcff */
[----:B------:R-:W-:Y:S02]  /*ad00*/  LOP3.LUT R4, R5, R4, RZ, 0xfc, !PT ;  /* 0x0000000405047212 */ /* 0x000fe400078efcff */
[----:B------:R-:W-:Y:S01]  /*ad10*/  SEL R121, R121, 0xffffffe0, !P0 ;  /* 0xffffffe079797807 */ /* 0x000fe20004000000 */
[----:B------:R-:W-:Y:S01]  /*ad20*/  IMAD R9, R6, 0x2, R45 ;  /* 0x0000000206097824 */ /* 0x000fe200078e022d */
[----:B------:R-:W-:Y:S01]  /*ad30*/  IADD3 R187, PT, PT, R0, R47, -R185 ;  /* 0x0000002f00bb7210 */ /* 0x000fe20007ffe8b9 */
[----:B------:R-:W-:Y:S01]  /*ad40*/  IMAD R39, R4, 0x2, R45 ;  /* 0x0000000204277824 */ /* 0x000fe200078e022d */
[----:B------:R-:W-:Y:S01]  /*ad50*/  IADD3 R2, PT, PT, R47, -R185, -R2 ;  /* 0x800000b92f027210 */ /* 0x000fe20007ffe802 */
[----:B------:R-:W-:Y:S01]  /*ad60*/  IMAD.IADD R8, R9, 0x1, R121 ;  /* 0x0000000109087824 */ /* 0x000fe200078e0279 */
[----:B----4-:R-:W-:Y:S01]  /*ad70*/  LDSM.16.M88.4 R12, [R9] ;  /* 0x00000000090c783b */ /* 0x010fe20000000200 */
[----:B------:R-:W-:-:S02]  /*ad80*/  IMAD.IADD R37, R121, 0x1, R39 ;  /* 0x0000000179257824 */ /* 0x000fc400078e0227 */
[----:B------:R-:W-:Y:S01]  /*ad90*/  IMAD.SHL.U32 R0, R35, 0x100, RZ ;  /* 0x0000010023007824 */ /* 0x000fe200078e00ff */
[----:B------:R-:W1:Y:S04]  /*ada0*/  LDSM.16.M88.4 R28, [R39+0x1000] ;  /* 0x00100000271c783b */ /* 0x000e680000000200 */
[----:B------:R-:W4:Y:S04]  /*adb0*/  LDSM.16.M88.4 R52, [R39+0x4c00] ;  /* 0x004c00002734783b */ /* 0x000f280000000200 */
[----:B------:R-:W-:Y:S04]  /*adc0*/  LDSM.16.M88.4 R4, [R8] ;  /* 0x000000000804783b */ /* 0x000fe80000000200 */
[----:B------:R-:W2:Y:S04]  /*add0*/  LDSM.16.M88.4 R16, [R37+0x1000] ;  /* 0x001000002510783b */ /* 0x000ea80000000200 */
[----:B------:R-:W3:Y:S04]  /*ade0*/  LDSM.16.M88.4 R40, [R37+0x4c00] ;  /* 0x004c00002528783b */ /* 0x000ee80000000200 */
[----:B------:R-:W5:Y:S01]  /*adf0*/  LDSM.16.M88.4 R24, [R39+0x1400] ;  /* 0x001400002718783b */ /* 0x000f620000000200 */
[C---:B-1----:R-:W-:Y:S08]  /*ae00*/  HMMA.16816.F32.BF16 R60, R12.reuse, R28, RZ ;  /* 0x0000001c0c3c723c */ /* 0x042ff000000418ff */
[C---:B----4-:R-:W-:Y:S08]  /*ae10*/  HMMA.16816.F32.BF16 R48, R12.reuse, R54, RZ ;  /* 0x000000360c30723c */ /* 0x050ff000000418ff */
[----:B------:R-:W-:Y:S08]  /*ae20*/  HMMA.16816.F32.BF16 R28, R12, R30, RZ ;  /* 0x0000001e0c1c723c */ /* 0x000ff000000418ff */
[----:B--2---:R-:W-:Y:S05]  /*ae30*/  HMMA.16816.F32.BF16 R60, R4, R16, R60 ;  /* 0x00000010043c723c */ /* 0x004fea000004183c */
[----:B------:R-:W-:-:S04]  /*ae40*/  LOP3.LUT R16, R165, 0x1f0, RZ, 0xc0, !PT ;  /* 0x000001f0a5107812 */ /* 0x000fc800078ec0ff */
[----:B------:R-:W-:Y:S01]  /*ae50*/  LOP3.LUT R108, R16, 0x7, R108, 0xf8, !PT ;  /* 0x00000007106c7812 */ /* 0x000fe200078ef86c */
[----:B------:R-:W-:Y:S01]  /*ae60*/  IMAD.SHL.U32 R16, R164, 0x2, RZ ;  /* 0x00000002a4107824 */ /* 0x000fe200078e00ff */
[C---:B---3--:R-:W-:Y:S03]  /*ae70*/  HMMA.16816.F32.BF16 R48, R4.reuse, R42, R48 ;  /* 0x0000002a0430723c */ /* 0x048fe60000041830 */
[----:B------:R-:W-:Y:S01]  /*ae80*/  IMAD.IADD R193, R108, 0x1, R193 ;  /* 0x000000016cc17824 */ /* 0x000fe200078e02c1 */
[----:B------:R-:W-:Y:S01]  /*ae90*/  LOP3.LUT R42, R16, 0x6, RZ, 0xc0, !PT ;  /* 0x00000006102a7812 */ /* 0x000fe200078ec0ff */
[----:B------:R-:W-:Y:S02]  /*aea0*/  IMAD R38, R183, 0x40, R108 ;  /* 0x00000040b7267824 */ /* 0x000fe400078e026c */
[----:B------:R-:W-:Y:S01]  /*aeb0*/  VIADD R75, R193, 0x8 ;  /* 0x00000008c14b7836 */ /* 0x000fe20000000000 */
[----:B------:R-:W-:Y:S01]  /*aec0*/  LOP3.LUT R73, R0, R42, RZ, 0xfc, !PT ;  /* 0x0000002a00497212 */ /* 0x000fe200078efcff */
[C---:B------:R-:W-:Y:S01]  /*aed0*/  IMAD.IADD R187, R38.reuse, 0x1, R187 ;  /* 0x0000000126bb7824 */ /* 0x040fe200078e02bb */
[----:B------:R-:W-:Y:S03]  /*aee0*/  HMMA.16816.F32.BF16 R28, R4, R18, R28 ;  /* 0x00000012041c723c */ /* 0x000fe6000004181c */
[----:B------:R-:W-:-:S02]  /*aef0*/  IMAD.IADD R38, R38, 0x1, R2 ;  /* 0x0000000126267824 */ /* 0x000fc400078e0202 */
[----:B------:R-:W-:Y:S01]  /*af00*/  IMAD.IADD R76, R73, 0x1, R185 ;  /* 0x00000001494c7824 */ /* 0x000fe200078e02b9 */
[--C-:B------:R-:W-:Y:S01]  /*af10*/  VIADDMNMX R194, R187, 0x1, R47.reuse, PT ;  /* 0x00000001bbc27846 */ /* 0x100fe2000380012f */
[----:B------:R-:W-:Y:S01]  /*af20*/  VIADD R21, R73, 0xf9 ;  /* 0x000000f949157836 */ /* 0x000fe20000000000 */
[----:B------:R-:W-:Y:S01]  /*af30*/  VIADDMNMX R187, R187, 0x9, R47, PT ;  /* 0x00000009bbbb7846 */ /* 0x000fe2000380012f */
[--C-:B------:R-:W-:Y:S01]  /*af40*/  IMAD.IADD R2, R75, 0x1, -R76.reuse ;  /* 0x000000014b027824 */ /* 0x100fe200078e0a4c */
[----:B------:R-:W-:Y:S01]  /*af50*/  IADD3 R20, PT, PT, R193, -0xf9, -R76 ;  /* 0xffffff07c1147810 */ /* 0x000fe20007ffe84c */
[C---:B------:R-:W-:Y:S01]  /*af60*/  VIADD R74, R38.reuse, 0x8 ;  /* 0x00000008264a7836 */ /* 0x040fe20000000000 */
[----:B------:R-:W-:Y:S01]  /*af70*/  ISETP.GT.AND P6, PT, R38, R21, PT ;  /* 0x000000152600720c */ /* 0x000fe20003fc4270 */
[----:B------:R-:W-:Y:S01]  /*af80*/  VIADD R47, R73, 0x8 ;  /* 0x00000008492f7836 */ /* 0x000fe20000000000 */
[----:B------:R-:W-:Y:S02]  /*af90*/  IABS R2, R2 ;  /* 0x0000000200027213 */ /* 0x000fe40000000000 */
[----:B------:R-:W-:-:S02]  /*afa0*/  IABS R20, R20 ;  /* 0x0000001400147213 */ /* 0x000fc40000000000 */
[C---:B------:R-:W-:Y:S01]  /*afb0*/  ISETP.GE.AND P3, PT, R21.reuse, R194, PT ;  /* 0x000000c21500720c */ /* 0x040fe20003f66270 */
[----:B------:R-:W-:Y:S01]  /*afc0*/  IMAD.MOV.U32 R17, RZ, RZ, R2 ;  /* 0x000000ffff117224 */ /* 0x000fe200078e0002 */
[----:B------:R-:W-:Y:S02]  /*afd0*/  ISETP.GT.AND P4, PT, R74, R21, PT ;  /* 0x000000154a00720c */ /* 0x000fe40003f84270 */
[----:B------:R-:W-:Y:S02]  /*afe0*/  ISETP.GE.AND P1, PT, R21, R187, PT ;  /* 0x000000bb1500720c */ /* 0x000fe40003f26270 */
[----:B------:R-:W-:Y:S02]  /*aff0*/  I2FP.F32.S32 R17, R17 ;  /* 0x0000001100117245 */ /* 0x000fe40000201400 */
[--C-:B------:R-:W-:Y:S02]  /*b000*/  IADD3 R21, PT, PT, R75, -0xf9, -R76.reuse ;  /* 0xffffff074b157810 */ /* 0x100fe40007ffe84c */
[----:B------:R-:W-:Y:S01]  /*b010*/  I2FP.F32.S32 R36, R20 ;  /* 0x0000001400247245 */ /* 0x000fe20000201400 */
[----:B------:R-:W-:Y:S01]  /*b020*/  VIADD R20, R73, 0x1 ;  /* 0x0000000149147836 */ /* 0x000fe20000000000 */
[----:B------:R-:W-:-:S02]  /*b030*/  IADD3 R22, PT, PT, R193, -0x1, -R76 ;  /* 0xffffffffc1167810 */ /* 0x000fc40007ffe84c */
[----:B------:R-:W-:Y:S02]  /*b040*/  IABS R21, R21 ;  /* 0x0000001500157213 */ /* 0x000fe40000000000 */
[----:B------:R-:W-:Y:S02]  /*b050*/  IABS R22, R22 ;  /* 0x0000001600167213 */ /* 0x000fe40000000000 */
[----:B------:R-:W-:Y:S02]  /*b060*/  ISETP.GT.AND P2, PT, R74, R73, PT ;  /* 0x000000494a00720c */ /* 0x000fe40003f44270 */
[----:B------:R-:W-:Y:S02]  /*b070*/  I2FP.F32.S32 R21, R21 ;  /* 0x0000001500157245 */ /* 0x000fe40000201400 */
[----:B------:R-:W-:Y:S02]  /*b080*/  ISETP.GT.AND P0, PT, R38, R20, PT ;  /* 0x000000142600720c */ /* 0x000fe40003f04270 */
[----:B------:R-:W-:-:S02]  /*b090*/  ISETP.GE.AND P5, PT, R20, R194, PT ;  /* 0x000000c21400720c */ /* 0x000fc40003fa6270 */
[C-C-:B------:R-:W-:Y:S02]  /*b0a0*/  IADD3 R55, PT, PT, R193.reuse, -0x11, -R76.reuse ;  /* 0xffffffefc1377810 */ /* 0x140fe40007ffe84c */
[----:B------:R-:W-:Y:S02]  /*b0b0*/  IADD3 R139, PT, PT, R193, -0x31, -R76 ;  /* 0xffffffcfc18b7810 */ /* 0x000fe40007ffe84c */
[----:B------:R-:W-:Y:S02]  /*b0c0*/  IABS R55, R55 ;  /* 0x0000003700377213 */ /* 0x000fe40000000000 */
[----:B------:R-:W-:Y:S02]  /*b0d0*/  IABS R139, R139 ;  /* 0x0000008b008b7213 */ /* 0x000fe40000000000 */
[----:B------:R-:W-:Y:S02]  /*b0e0*/  I2FP.F32.S32 R55, R55 ;  /* 0x0000003700377245 */ /* 0x000fe40000201400 */
[----:B------:R-:W-:-:S02]  /*b0f0*/  I2FP.F32.S32 R139, R139 ;  /* 0x0000008b008b7245 */ /* 0x000fc40000201400 */
        /* <DEDUP_REMOVED lines=30> */
[----:B------:R-:W-:Y:S02]  /*b2e0*/  VIMNMX R195, PT, PT, RZ, R38, !PT ;  /* 0x00000026ffc37248 */ /* 0x000fe40007fe0100 */
[----:B------:R-:W-:Y:S01]  /*b2f0*/  VIMNMX R192, PT, PT, RZ, R74, !PT ;  /* 0x0000004affc07248 */ /* 0x000fe20007fe0100 */
[-C--:B-----5:R-:W-:Y:S01]  /*b300*/  FMUL.FTZ R16, R62, R3.reuse ;  /* 0x000000033e107220 */ /* 0x0a0fe20000410000 */
        /* <DEDUP_REMOVED lines=9> */
[----:B------:R-:W-:-:S03]  /*b3a0*/  FMUL.FTZ R48, R48, R3 ;  /* 0x0000000330307220 */ /* 0x000fc60000410000 */
[----:B------:R-:W2:Y:S08]  /*b3b0*/  MUFU.TANH R16, R16 ;  /* 0x0000001000107308 */ /* 0x000eb00000002400 */
[----:B------:R-:W3:Y:S01]  /*b3c0*/  MUFU.TANH R34, R34 ;  /* 0x0000002200227308 */ /* 0x000ee20000002400 */
[----:B-1----:R-:W-:Y:S01]  /*b3d0*/  FFMA.FTZ R36, -R196, R36, R2 ;  /* 0x00000024c4247223 */ /* 0x002fe20000010102 */
[----:B------:R-:W-:-:S02]  /*b3e0*/  IMAD.MOV.U32 R2, RZ, RZ, R22 ;  /* 0x000000ffff027224 */ /* 0x000fc400078e0016 */
[----:B------:R-:W-:Y:S02]  /*b3f0*/  FMUL.FTZ R49, R28, R3 ;  /* 0x000000031c317220 */ /* 0x000fe40000410000 */
[----:B------:R-:W-:Y:S02]  /*b400*/  FSEL R36, R36, -INF , !P6 ;  /* 0xff80000024247808 */ /* 0x000fe40007000000 */
[----:B------:R-:W1:Y:S01]  /*b410*/  MUFU.TANH R130, R61 ;  /* 0x0000003d00827308 */ /* 0x000e620000002400 */
[----:B--2---:R-:W-:Y:S01]  /*b420*/  FFMA.FTZ R72, -R196, R17, R16 ;  /* 0x00000011c4487223 */ /* 0x004fe20000010110 */
[----:B------:R-:W-:Y:S01]  /*b430*/  ISETP.GT.AND P6, PT, R74, R20, PT ;  /* 0x000000144a00720c */ /* 0x000fe20003fc4270 */
[----:B------:R-:W2:Y:S01]  /*b440*/  LDSM.16.M88.4 R16, [R37+0x1400] ;  /* 0x001400002510783b */ /* 0x000ea20000000200 */
[----:B------:R-:W-:Y:S02]  /*b450*/  I2FP.F32.S32 R2, R2 ;  /* 0x0000000200027245 */ /* 0x000fe40000201400 */
[----:B------:R-:W-:-:S02]  /*b460*/  FSEL R72, R72, -INF , !P2 ;  /* 0xff80000048487808 */ /* 0x000fc40005000000 */
[----:B------:R-:W-:Y:S01]  /*b470*/  ISETP.GE.AND P2, PT, R20, R187, PT ;  /* 0x000000bb1400720c */ /* 0x000fe20003f46270 */
[----:B---3--:R-:W-:Y:S01]  /*b480*/  FFMA.FTZ R34, -R196, R21, R34 ;  /* 0x00000015c4227223 */ /* 0x008fe20000010122 */
[----:B------:R-:W-:Y:S01]  /*b490*/  MUFU.TANH R127, R29 ;  /* 0x0000001d007f7308 */ /* 0x000fe20000002400 */
[----:B------:R-:W-:Y:S03]  /*b4a0*/  HMMA.16816.F32.BF16 R20, R12, R24, RZ ;  /* 0x000000180c14723c */ /* 0x000fe600000418ff */
[----:B------:R-:W-:Y:S01]  /*b4b0*/  FMUL.FTZ R24, R63, R3 ;  /* 0x000000033f187220 */ /* 0x000fe20000410000 */
[----:B------:R-:W-:Y:S02]  /*b4c0*/  IADD3 R25, PT, PT, R75, -0x1, -R76 ;  /* 0xffffffff4b197810 */ /* 0x000fe40007ffe84c */
[----:B------:R-:W-:Y:S01]  /*b4d0*/  FSEL R36, R36, -INF , !P3 ;  /* 0xff80000024247808 */ /* 0x000fe20005800000 */
[----:B-1----:R-:W-:Y:S01]  /*b4e0*/  FFMA.FTZ R130, -R196, R2, R130 ;  /* 0x00000002c4827223 */ /* 0x002fe20000010182 */
[----:B------:R-:W-:Y:S01]  /*b4f0*/  IMAD.IADD R2, R193, 0x1, -R76 ;  /* 0x00000001c1027824 */ /* 0x000fe200078e0a4c */
[----:B------:R-:W1:Y:S01]  /*b500*/  MUFU.TANH R24, R24 ;  /* 0x0000001800187308 */ /* 0x000e620000002400 */
[----:B------:R-:W-:-:S02]  /*b510*/  IABS R25, R25 ;  /* 0x0000001900197213 */ /* 0x000fc40000000000 */
[----:B------:R-:W-:Y:S01]  /*b520*/  VIADD R43, R2, 0xfffffff8 ;  /* 0xfffffff8022b7836 */ /* 0x000fe20000000000 */
[----:B------:R-:W-:Y:S02]  /*b530*/  IABS R2, R2 ;  /* 0x0000000200027213 */ /* 0x000fe40000000000 */
[----:B------:R-:W-:Y:S02]  /*b540*/  I2FP.F32.S32 R25, R25 ;  /* 0x0000001900197245 */ /* 0x000fe40000201400 */
[----:B------:R-:W-:Y:S01]  /*b550*/  IABS R28, R43 ;  /* 0x0000002b001c7213 */ /* 0x000fe20000000000 */
[----:B------:R-:W3:Y:S01]  /*b560*/  MUFU.TANH R70, R30 ;  /* 0x0000001e00467308 */ /* 0x000ee20000002400 */
[----:B------:R-:W-:Y:S01]  /*b570*/  ISETP.GT.AND P3, PT, R38, R47, PT ;  /* 0x0000002f2600720c */ /* 0x000fe20003f64270 */
[----:B------:R-:W-:Y:S01]  /*b580*/  IMAD.MOV.U32 R79, RZ, RZ, R2 ;  /* 0x000000ffff4f7224 */ /* 0x000fe200078e0002 */
[----:B------:R-:W-:Y:S02]  /*b590*/  I2FP.F32.S32 R28, R28 ;  /* 0x0000001c001c7245 */ /* 0x000fe40000201400 */
[----:B------:R-:W-:-:S02]  /*b5a0*/  FSEL R130, R130, -INF , !P0 ;  /* 0xff80000082827808 */ /* 0x000fc40004000000 */
[----:B------:R-:W-:Y:S01]  /*b5b0*/  I2FP.F32.S32 R79, R79 ;  /* 0x0000004f004f7245 */ /* 0x000fe20000201400 */
[----:B------:R-:W4:Y:S01]  /*b5c0*/  MUFU.TANH R43, R49 ;  /* 0x00000031002b7308 */ /* 0x000f220000002400 */
[----:B-1----:R-:W-:Y:S01]  /*b5d0*/  FFMA.FTZ R24, -R196, R25, R24 ;  /* 0x00000019c4187223 */ /* 0x002fe20000010118 */
[----:B------:R-:W-:Y:S02]  /*b5e0*/  FSEL R130, R130, -INF , !P5 ;  /* 0xff80000082827808 */ /* 0x000fe40006800000 */
[----:B------:R-:W-:Y:S02]  /*b5f0*/  FSEL R34, R34, -INF , !P4 ;  /* 0xff80000022227808 */ /* 0x000fe40006000000 */
[----:B------:R-:W-:Y:S01]  /*b600*/  FSEL R24, R24, -INF , !P6 ;  /* 0xff80000018187808 */ /* 0x000fe20007000000 */
[----:B--2---:R-:W-:Y:S05]  /*b610*/  HMMA.16816.F32.BF16 R20, R4, R16, R20 ;  /* 0x000000100414723c */ /* 0x004fea0000041814 */
[----:B------:R-:W-:Y:S01]  /*b620*/  IADD3 R17, PT, PT, R193, -0x9, -R76 ;  /* 0xfffffff7c1117810 */ /* 0x000fe20007ffe84c */
[----:B------:R1:W2:Y:S01]  /*b630*/  MUFU.TANH R2, R31 ;  /* 0x0000001f00027308 */ /* 0x0002a20000002400 */
[----:B------:R-:W-:Y:S01]  /*b640*/  FSEL R71, R24, -INF , !P2 ;  /* 0xff80000018477808 */ /* 0x000fe20005000000 */
[C---:B------:R-:W-:Y:S01]  /*b650*/  VIADD R16, R73.reuse, 0x9 ;  /* 0x0000000949107836 */ /* 0x040fe20000000000 */
[----:B------:R-:W-:Y:S01]  /*b660*/  IABS R17, R17 ;  /* 0x0000001100117213 */ /* 0x000fe20000000000 */
[----:B---3--:R-:W-:Y:S01]  /*b670*/  FFMA.FTZ R70, -R196, R79, R70 ;  /* 0x0000004fc4467223 */ /* 0x008fe20000010146 */
[----:B------:R-:W-:Y:S01]  /*b680*/  ISETP.GT.AND P0, PT, R74, R47, PT ;  /* 0x0000002f4a00720c */ /* 0x000fe20003f04270 */
[----:B------:R-:W-:Y:S03]  /*b690*/  HMMA.16816.F32.BF16 R24, R12, R26, RZ ;  /* 0x0000001a0c18723c */ /* 0x000fe600000418ff */
[----:B------:R-:W-:Y:S01]  /*b6a0*/  I2FP.F32.S32 R17, R17 ;  /* 0x0000001100117245 */ /* 0x000fe20000201400 */
[----:B----4-:R-:W-:Y:S01]  /*b6b0*/  FFMA.FTZ R28, -R196, R28, R43 ;  /* 0x0000001cc41c7223 */ /* 0x010fe2000001012b */
[----:B------:R-:W-:Y:S01]  /*b6c0*/  ISETP.GT.AND P5, PT, R38, R16, PT ;  /* 0x000000102600720c */ /* 0x000fe20003fa4270 */
[----:B------:R-:W-:Y:S01]  /*b6d0*/  VIADD R43, R73, 0x10 ;  /* 0x00000010492b7836 */ /* 0x000fe20000000000 */
[----:B------:R-:W-:Y:S01]  /*b6e0*/  ISETP.GE.AND P6, PT, R16, R194, PT ;  /* 0x000000c21000720c */ /* 0x000fe20003fc6270 */
[----:B------:R-:W-:Y:S01]  /*b6f0*/  FFMA.FTZ R127, -R196, R17, R127 ;  /* 0x00000011c47f7223 */ /* 0x000fe2000001017f */
[----:B------:R-:W-:Y:S01]  /*b700*/  FSEL R129, R28, -INF , !P3 ;  /* 0xff8000001c817808 */ /* 0x000fe20005800000 */
[----:B------:R-:W-:Y:S01]  /*b710*/  MUFU.TANH R50, R50 ;  /* 0x0000003200327308 */ /* 0x000fe20000002400 */
[----:B------:R-:W-:Y:S01]  /*b720*/  ISETP.GE.AND P2, PT, R16, R187, PT ;  /* 0x000000bb1000720c */ /* 0x000fe20003f46270 */
[-C--:B------:R-:W-:Y:S01]  /*b730*/  FMUL.FTZ R20, R20, R3.reuse ;  /* 0x0000000314147220 */ /* 0x080fe20000410000 */
[----:B-1----:R-:W1:Y:S01]  /*b740*/  LDSM.16.M88.4 R28, [R39+0x1800] ;  /* 0x00180000271c783b */ /* 0x002e620000000200 */
[----:B------:R-:W-:Y:S01]  /*b750*/  ISETP.GT.AND P3, PT, R74, R16, PT ;  /* 0x000000104a00720c */ /* 0x000fe20003f64270 */
[-C--:B------:R-:W-:Y:S01]  /*b760*/  FMUL.FTZ R22, R22, R3.reuse ;  /* 0x0000000316167220 */ /* 0x080fe20000410000 */
[--C-:B------:R-:W-:Y:S01]  /*b770*/  IADD3 R17, PT, PT, R193, -0x10, -R76.reuse ;  /* 0xfffffff0c1117810 */ /* 0x100fe20007ffe84c */
[----:B------:R-:W-:Y:S01]  /*b780*/  FMUL.FTZ R49, R21, R3 ;  /* 0x0000000315317220 */ /* 0x000fe20000410000 */
[----:B------:R-:W3:Y:S01]  /*b790*/  MUFU.TANH R20, R20 ;  /* 0x0000001400147308 */ /* 0x000ee20000002400 */
[----:B------:R-:W-:-:S02]  /*b7a0*/  IADD3 R16, PT, PT, R75, -0x9, -R76 ;  /* 0xfffffff74b107810 */ /* 0x000fc40007ffe84c */
[----:B------:R-:W-:Y:S01]  /*b7b0*/  IABS R17, R17 ;  /* 0x0000001100117213 */ /* 0x000fe20000000000 */
[----:B------:R-:W-:Y:S05]  /*b7c0*/  HMMA.16816.F32.BF16 R24, R4, R18, R24 ;  /* 0x000000120418723c */ /* 0x000fea0000041818 */
[----:B------:R-:W-:Y:S02]  /*b7d0*/  IABS R16, R16 ;  /* 0x0000001000107213 */ /* 0x000fe40000000000 */
[----:B------:R-:W-:Y:S01]  /*b7e0*/  I2FP.F32.S32 R17, R17 ;  /* 0x0000001100117245 */ /* 0x000fe20000201400 */
[----:B------:R-:W-:Y:S01]  /*b7f0*/  MUFU.TANH R48, R48 ;  /* 0x0000003000307308 */ /* 0x000fe20000002400 */
[----:B------:R-:W-:-:S02]  /*b800*/  I2FP.F32.S32 R16, R16 ;  /* 0x0000001000107245 */ /* 0x000fc40000201400 */
[----:B------:R-:W-:Y:S02]  /*b810*/  FSEL R34, R34, -INF , !P1 ;  /* 0xff80000022227808 */ /* 0x000fe40004800000 */
[C---:B------:R-:W-:Y:S01]  /*b820*/  ISETP.GE.AND P4, PT, R47.reuse, R194, PT ;  /* 0x000000c22f00720c */ /* 0x040fe20003f86270 */
[C---:B--2---:R-:W-:Y:S01]  /*b830*/  FFMA.FTZ R2, -R196.reuse, R16, R2 ;  /* 0x00000010c4027223 */ /* 0x044fe20000010102 */
[----:B------:R-:W-:Y:S01]  /*b840*/  ISETP.GE.AND P1, PT, R47, R187, PT ;  /* 0x000000bb2f00720c */ /* 0x000fe20003f26270 */
[----:B------:R-:W2:Y:S01]  /*b850*/  MUFU.TANH R60, R60 ;  /* 0x0000003c003c7308 */ /* 0x000ea20000002400 */
[----:B---3--:R-:W-:Y:S01]  /*b860*/  FFMA.FTZ R20, -R196, R17, R20 ;  /* 0x00000011c4147223 */ /* 0x008fe20000010114 */
[----:B------:R-:W-:Y:S01]  /*b870*/  FSEL R70, R70, -INF , !P0 ;  /* 0xff80000046467808 */ /* 0x000fe20004000000 */
[----:B------:R-:W3:Y:S01]  /*b880*/  LDSM.16.M88.4 R16, [R37+0x1800] ;  /* 0x001800002510783b */ /* 0x000ee20000000200 */
[----:B------:R-:W-:Y:S02]  /*b890*/  FSEL R129, R129, -INF , !P4 ;  /* 0xff80000081817808 */ /* 0x000fe40006000000 */
[----:B------:R-:W-:Y:S01]  /*b8a0*/  FSEL R70, R70, -INF , !P1 ;  /* 0xff80000046467808 */ /* 0x000fe20004800000 */
[-C--:B------:R-:W-:Y:S01]  /*b8b0*/  FMUL.FTZ R24, R24, R3.reuse ;  /* 0x0000000318187220 */ /* 0x080fe20000410000 */
[----:B------:R4:W5:Y:S01]  /*b8c0*/  MUFU.TANH R47, R22 ;  /* 0x00000016002f7308 */ /* 0x0009620000002400 */
[----:B------:R-:W-:Y:S01]  /*b8d0*/  FSEL R127, R127, -INF , !P5 ;  /* 0xff8000007f7f7808 */ /* 0x000fe20006800000 */
[----:B------:R-:W-:Y:S01]  /*b8e0*/  FMUL.FTZ R26, R26, R3 ;  /* 0x000000031a1a7220 */ /* 0x000fe20000410000 */
[----:B------:R-:W-:Y:S01]  /*b8f0*/  ISETP.GT.AND P4, PT, R38, R43, PT ;  /* 0x0000002b2600720c */ /* 0x000fe20003f84270 */
[-C--:B------:R-:W-:Y:S01]  /*b900*/  FMUL.FTZ R25, R25, R3.reuse ;  /* 0x0000000319197220 */ /* 0x080fe20000410000 */
[----:B------:R-:W-:Y:S01]  /*b910*/  ISETP.GE.AND P0, PT, R43, R194, PT ;  /* 0x000000c22b00720c */ /* 0x000fe20003f06270 */
[----:B------:R-:W-:Y:S01]  /*b920*/  FMUL.FTZ R27, R27, R3 ;  /* 0x000000031b1b7220 */ /* 0x000fe20000410000 */
[----:B------:R-:W-:Y:S01]  /*b930*/  ISETP.GE.AND P1, PT, R43, R187, PT ;  /* 0x000000bb2b00720c */ /* 0x000fe20003f26270 */
[----:B------:R-:W-:Y:S01]  /*b940*/  MUFU.TANH R78, R25 ;  /* 0x00000019004e7308 */ /* 0x000fe20000002400 */
[----:B------:R-:W-:Y:S01]  /*b950*/  ISETP.GT.AND P5, PT, R74, R43, PT ;  /* 0x0000002b4a00720c */ /* 0x000fe20003fa4270 */
[----:B--2---:R-:W-:Y:S01]  /*b960*/  FFMA.FTZ R60, -R196, R79, R60 ;  /* 0x0000004fc43c7223 */ /* 0x004fe2000001013c */
[----:B------:R-:W-:-:S02]  /*b970*/  IADD3 R43, PT, PT, R75, -0x10, -R76 ;  /* 0xfffffff04b2b7810 */ /* 0x000fc40007ffe84c */
[----:B------:R-:W-:Y:S02]  /*b980*/  FSEL R2, R2, -INF , !P3 ;  /* 0xff80000002027808 */ /* 0x000fe40005800000 */
[----:B------:R-:W-:Y:S01]  /*b990*/  IABS R21, R43 ;  /* 0x0000002b00157213 */ /* 0x000fe20000000000 */
[----:B----4-:R-:W-:Y:S01]  /*b9a0*/  VIADD R22, R73, 0x11 ;  /* 0x0000001149167836 */ /* 0x010fe20000000000 */
[----:B------:R-:W-:Y:S01]  /*b9b0*/  FSEL R127, R127, -INF , !P6 ;  /* 0xff8000007f7f7808 */ /* 0x000fe20007000000 */
[----:B------:R-:W2:Y:S01]  /*b9c0*/  MUFU.TANH R43, R49 ;  /* 0x00000031002b7308 */ /* 0x000ea20000002400 */
[----:B------:R-:W-:Y:S02]  /*b9d0*/  I2FP.F32.S32 R21, R21 ;  /* 0x0000001500157245 */ /* 0x000fe40000201400 */
[----:B------:R-:W-:Y:S01]  /*b9e0*/  FSEL R69, R2, -INF , !P2 ;  /* 0xff80000002457808 */ /* 0x000fe20005000000 */
[----:B------:R-:W-:Y:S01]  /*b9f0*/  FMUL.FTZ R2, R23, R3 ;  /* 0x0000000317027220 */ /* 0x000fe20000410000 */
[----:B------:R-:W-:Y:S01]  /*ba00*/  FSEL R123, R20, -INF , !P4 ;  /* 0xff800000147b7808 */ /* 0x000fe20006000000 */
[----:B-----5:R-:W-:Y:S01]  /*ba10*/  FFMA.FTZ R47, -R196, R21, R47 ;  /* 0x00000015c42f7223 */ /* 0x020fe2000001012f */
[----:B------:R-:W-:-:S02]  /*ba20*/  ISETP.GT.AND P6, PT, R38, R22, PT ;  /* 0x000000162600720c */ /* 0x000fc40003fc4270 */
[C---:B------:R-:W-:Y:S01]  /*ba30*/  ISETP.GE.AND P3, PT, R22.reuse, R194, PT ;  /* 0x000000c21600720c */ /* 0x040fe20003f66270 */
[----:B------:R-:W-:Y:S01]  /*ba40*/  MUFU.TANH R2, R2 ;  /* 0x0000000200027308 */ /* 0x000fe20000002400 */
[----:B------:R-:W-:Y:S02]  /*ba50*/  ISETP.GE.AND P2, PT, R22, R187, PT ;  /* 0x000000bb1600720c */ /* 0x000fe40003f46270 */
[----:B------:R-:W-:Y:S02]  /*ba60*/  ISETP.GT.AND P4, PT, R74, R22, PT ;  /* 0x000000164a00720c */ /* 0x000fe40003f84270 */
[----:B-1----:R-:W-:Y:S03]  /*ba70*/  HMMA.16816.F32.BF16 R20, R12, R28, RZ ;  /* 0x0000001c0c14723c */ /* 0x002fe600000418ff */
[----:B------:R-:W-:Y:S01]  /*ba80*/  FSEL R123, R123, -INF , !P0 ;  /* 0xff8000007b7b7808 */ /* 0x000fe20004000000 */
[----:B--2---:R-:W-:Y:S01]  /*ba90*/  FFMA.FTZ R55, -R196, R55, R43 ;  /* 0x00000037c4377223 */ /* 0x004fe2000001012b */
[----:B------:R-:W-:Y:S01]  /*baa0*/  IADD3 R49, PT, PT, R193, -0x18, -R76 ;  /* 0xffffffe8c1317810 */ /* 0x000fe20007ffe84c */
[----:B------:R1:W2:Y:S01]  /*bab0*/  MUFU.TANH R29, R24 ;  /* 0x00000018001d7308 */ /* 0x0002a20000002400 */
[----:B------:R-:W-:Y:S01]  /*bac0*/  VIADD R43, R73, 0x18 ;  /* 0x00000018492b7836 */ /* 0x000fe20000000000 */
[----:B------:R-:W-:-:S02]  /*bad0*/  FSEL R47, R47, -INF , !P5 ;  /* 0xff8000002f2f7808 */ /* 0x000fc40006800000 */
[----:B------:R-:W-:Y:S02]  /*bae0*/  IABS R28, R49 ;  /* 0x00000031001c7213 */ /* 0x000fe40000000000 */
[----:B------:R-:W-:Y:S02]  /*baf0*/  IADD3 R49, PT, PT, R75, -0x11, -R76 ;  /* 0xffffffef4b317810 */ /* 0x000fe40007ffe84c */
[----:B------:R-:W-:Y:S02]  /*bb00*/  I2FP.F32.S32 R28, R28 ;  /* 0x0000001c001c7245 */ /* 0x000fe40000201400 */
[----:B------:R-:W-:Y:S02]  /*bb10*/  ISETP.GT.AND P0, PT, R38, R43, PT ;  /* 0x0000002b2600720c */ /* 0x000fe40003f04270 */
[----:B------:R-:W-:Y:S02]  /*bb20*/  FSEL R68, R47, -INF , !P1 ;  /* 0xff8000002f447808 */ /* 0x000fe40004800000 */
[----:B------:R-:W-:Y:S01]  /*bb30*/  FSEL R55, R55, -INF , !P6 ;  /* 0xff80000037377808 */ /* 0x000fe20007000000 */
[----:B---3--:R-:W-:Y:S05]  /*bb40*/  HMMA.16816.F32.BF16 R20, R4, R16, R20 ;  /* 0x000000100414723c */ /* 0x008fea0000041814 */
[----:B-1----:R-:W-:Y:S01]  /*bb50*/  IABS R24, R49 ;  /* 0x0000003100187213 */ /* 0x002fe20000000000 */
[----:B------:R1:W3:Y:S01]  /*bb60*/  MUFU.TANH R16, R26 ;  /* 0x0000001a00107308 */ /* 0x0002e20000002400 */
[----:B--2---:R-:W-:Y:S01]  /*bb70*/  FFMA.FTZ R28, -R196, R28, R29 ;  /* 0x0000001cc41c7223 */ /* 0x004fe2000001011d */
[----:B------:R-:W-:Y:S01]  /*bb80*/  VIADD R17, R73, 0x19 ;  /* 0x0000001949117836 */ /* 0x000fe20000000000 */
[----:B------:R-:W-:-:S02]  /*bb90*/  I2FP.F32.S32 R24, R24 ;  /* 0x0000001800187245 */ /* 0x000fc40000201400 */
[----:B------:R-:W-:Y:S02]  /*bba0*/  IADD3 R47, PT, PT, R75, -0x19, -R76 ;  /* 0xffffffe74b2f7810 */ /* 0x000fe40007ffe84c */
[----:B------:R-:W-:Y:S01]  /*bbb0*/  FSEL R54, R28, -INF , !P0 ;  /* 0xff8000001c367808 */ /* 0x000fe20004000000 */
[----:B------:R-:W-:Y:S01]  /*bbc0*/  FFMA.FTZ R2, -R196, R24, R2 ;  /* 0x00000018c4027223 */ /* 0x000fe20000010102 */
[----:B------:R-:W-:Y:S01]  /*bbd0*/  IADD3 R24, PT, PT, R193, -0x19, -R76 ;  /* 0xffffffe7c1187810 */ /* 0x000fe20007ffe84c */
[----:B------:R-:W-:Y:S03]  /*bbe0*/  HMMA.16816.F32.BF16 R28, R12, R30, RZ ;  /* 0x0000001e0c1c723c */ /* 0x000fe600000418ff */
[----:B------:R-:W-:Y:S02]  /*bbf0*/  ISETP.GT.AND P6, PT, R74, R43, PT ;  /* 0x0000002b4a00720c */ /* 0x000fe40003fc4270 */
[----:B------:R-:W-:-:S02]  /*bc00*/  IABS R24, R24 ;  /* 0x0000001800187213 */ /* 0x000fc40000000000 */
[----:B------:R-:W-:Y:S02]  /*bc10*/  FSEL R67, R2, -INF , !P4 ;  /* 0xff80000002437808 */ /* 0x000fe40006000000 */
[----:B-1----:R-:W-:Y:S01]  /*bc20*/  IADD3 R26, PT, PT, R75, -0x18, -R76 ;  /* 0xffffffe84b1a7810 */ /* 0x002fe20007ffe84c */
[-C--:B------:R-:W-:Y:S01]  /*bc30*/  FMUL.FTZ R20, R20, R3.reuse ;  /* 0x0000000314147220 */ /* 0x080fe20000410000 */
[----:B------:R-:W-:Y:S01]  /*bc40*/  I2FP.F32.S32 R24, R24 ;  /* 0x0000001800187245 */ /* 0x000fe20000201400 */
[-C--:B------:R-:W-:Y:S01]  /*bc50*/  FMUL.FTZ R22, R22, R3.reuse ;  /* 0x0000000316167220 */ /* 0x080fe20000410000 */
[----:B------:R-:W-:Y:S01]  /*bc60*/  IABS R25, R26 ;  /* 0x0000001a00197213 */ /* 0x000fe20000000000 */
[----:B------:R-:W-:Y:S01]  /*bc70*/  FMUL.FTZ R56, R21, R3 ;  /* 0x0000000315387220 */ /* 0x000fe20000410000 */
[----:B------:R-:W-:Y:S01]  /*bc80*/  FSEL R55, R55, -INF , !P3 ;  /* 0xff80000037377808 */ /* 0x000fe20005800000 */
[----:B------:R-:W-:Y:S01]  /*bc90*/  FFMA.FTZ R78, -R196, R24, R78 ;  /* 0x00000018c44e7223 */ /* 0x000fe2000001014e */
[----:B------:R-:W-:Y:S01]  /*bca0*/  I2FP.F32.S32 R2, R25 ;  /* 0x0000001900027245 */ /* 0x000fe20000201400 */
[----:B------:R-:W-:Y:S01]  /*bcb0*/  MUFU.TANH R20, R20 ;  /* 0x0000001400147308 */ /* 0x000fe20000002400 */
[----:B------:R-:W-:-:S02]  /*bcc0*/  FSEL R67, R67, -INF , !P2 ;  /* 0xff80000043437808 */ /* 0x000fc40005000000 */
[----:B------:R-:W-:Y:S01]  /*bcd0*/  IABS R47, R47 ;  /* 0x0000002f002f7213 */ /* 0x000fe20000000000 */
[----:B---3--:R-:W-:Y:S01]  /*bce0*/  FFMA.FTZ R16, -R196, R2, R16 ;  /* 0x00000002c4107223 */ /* 0x008fe20000010110 */
[----:B------:R-:W-:Y:S01]  /*bcf0*/  ISETP.GT.AND P3, PT, R38, R17, PT ;  /* 0x000000112600720c */ /* 0x000fe20003f64270 */
[----:B------:R-:W-:Y:S05]  /*bd00*/  HMMA.16816.F32.BF16 R28, R4, R18, R28 ;  /* 0x00000012041c723c */ /* 0x000fea000004181c */
[C---:B------:R-:W-:Y:S01]  /*bd10*/  ISETP.GE.AND P4, PT, R17.reuse, R194, PT ;  /* 0x000000c21100720c */ /* 0x040fe20003f86270 */
[----:B------:R1:W2:Y:S01]  /*bd20*/  MUFU.TANH R2, R27 ;  /* 0x0000001b00027308 */ /* 0x0002a20000002400 */
[----:B------:R-:W-:-:S02]  /*bd30*/  ISETP.GE.AND P2, PT, R17, R187, PT ;  /* 0x000000bb1100720c */ /* 0x000fc40003f46270 */
[----:B------:R-:W-:Y:S02]  /*bd40*/  ISETP.GT.AND P0, PT, R74, R17, PT ;  /* 0x000000114a00720c */ /* 0x000fe40003f04270 */
[----:B------:R-:W-:Y:S02]  /*bd50*/  IADD3 R17, PT, PT, R193, -0x20, -R76 ;  /* 0xffffffe0c1117810 */ /* 0x000fe40007ffe84c */
[----:B------:R-:W-:Y:S01]  /*bd60*/  FSEL R66, R16, -INF , !P6 ;  /* 0xff80000010427808 */ /* 0x000fe20007000000 */
[----:B------:R-:W-:Y:S01]  /*bd70*/  IMAD.MOV.U32 R16, RZ, RZ, R47 ;  /* 0x000000ffff107224 */ /* 0x000fe200078e002f */
[----:B------:R-:W-:Y:S01]  /*bd80*/  IABS R17, R17 ;  /* 0x0000001100117213 */ /* 0x000fe20000000000 */
[----:B------:R-:W-:Y:S01]  /*bd90*/  MUFU.TANH R56, R56 ;  /* 0x0000003800387308 */ /* 0x000fe20000002400 */
[----:B------:R-:W-:Y:S02]  /*bda0*/  ISETP.GE.AND P5, PT, R43, R194, PT ;  /* 0x000000c22b00720c */ /* 0x000fe40003fa6270 */
[----:B------:R-:W-:-:S02]  /*bdb0*/  I2FP.F32.S32 R17, R17 ;  /* 0x0000001100117245 */ /* 0x000fc40000201400 */
[----:B------:R-:W-:Y:S01]  /*bdc0*/  I2FP.F32.S32 R16, R16 ;  /* 0x0000001000107245 */ /* 0x000fe20000201400 */
[----:B-1----:R-:W1:Y:S01]  /*bdd0*/  LDSM.16.M88.4 R24, [R39+0x1c00] ;  /* 0x001c00002718783b */ /* 0x002e620000000200 */
[----:B------:R-:W-:Y:S01]  /*bde0*/  ISETP.GE.AND P1, PT, R43, R187, PT ;  /* 0x000000bb2b00720c */ /* 0x000fe20003f26270 */
[----:B------:R-:W-:Y:S02]  /*bdf0*/  VIADD R43, R73, 0x20 ;  /* 0x00000020492b7836 */ /* 0x000fe40000000000 */
[C---:B--2---:R-:W-:Y:S01]  /*be00*/  FFMA.FTZ R2, -R196.reuse, R16, R2 ;  /* 0x00000010c4027223 */ /* 0x044fe20000010102 */
[----:B------:R-:W-:Y:S01]  /*be10*/  FFMA.FTZ R20, -R196, R17, R20 ;  /* 0x00000011c4147223 */ /* 0x000fe20000010114 */
[----:B------:R-:W-:Y:S01]  /*be20*/  FSEL R54, R54, -INF , !P5 ;  /* 0xff80000036367808 */ /* 0x000fe20006800000 */
[----:B------:R-:W2:Y:S01]  /*be30*/  LDSM.16.M88.4 R16, [R37+0x1c00] ;  /* 0x001c00002510783b */ /* 0x000ea20000000200 */
[----:B------:R-:W-:Y:S01]  /*be40*/  FSEL R66, R66, -INF , !P1 ;  /* 0xff80000042427808 */ /* 0x000fe20004800000 */
[-C--:B------:R-:W-:Y:S01]  /*be50*/  FMUL.FTZ R28, R28, R3.reuse ;  /* 0x000000031c1c7220 */ /* 0x080fe20000410000 */
[----:B------:R-:W-:Y:S01]  /*be60*/  FSEL R78, R78, -INF , !P3 ;  /* 0xff8000004e4e7808 */ /* 0x000fe20005800000 */
[----:B------:R-:W-:Y:S01]  /*be70*/  FMUL.FTZ R30, R30, R3 ;  /* 0x000000031e1e7220 */ /* 0x000fe20000410000 */
[----:B------:R-:W-:Y:S01]  /*be80*/  ISETP.GT.AND P5, PT, R38, R43, PT ;  /* 0x0000002b2600720c */ /* 0x000fe20003fa4270 */
[----:B------:R-:W-:Y:S01]  /*be90*/  FMUL.FTZ R29, R29, R3 ;  /* 0x000000031d1d7220 */ /* 0x000fe20000410000 */
[C---:B------:R-:W-:Y:S01]  /*bea0*/  ISETP.GE.AND P6, PT, R43.reuse, R194, PT ;  /* 0x000000c22b00720c */ /* 0x040fe20003fc6270 */
[----:B------:R-:W-:Y:S01]  /*beb0*/  MUFU.TANH R28, R28 ;  /* 0x0000001c001c7308 */ /* 0x000fe20000002400 */
[----:B------:R-:W-:Y:S01]  /*bec0*/  ISETP.GE.AND P1, PT, R43, R187, PT ;  /* 0x000000bb2b00720c */ /* 0x000fe20003f26270 */
[----:B------:R-:W-:Y:S01]  /*bed0*/  FMUL.FTZ R31, R31, R3 ;  /* 0x000000031f1f7220 */ /* 0x000fe20000410000 */
[----:B------:R-:W-:-:S02]  /*bee0*/  ISETP.GT.AND P3, PT, R74, R43, PT ;  /* 0x0000002b4a00720c */ /* 0x000fc40003f64270 */
[--C-:B------:R-:W-:Y:S02]  /*bef0*/  IADD3 R47, PT, PT, R75, -0x20, -R76.reuse ;  /* 0xffffffe04b2f7810 */ /* 0x100fe40007ffe84c */
[----:B------:R-:W-:Y:S01]  /*bf00*/  FSEL R2, R2, -INF , !P0 ;  /* 0xff80000002027808 */ /* 0x000fe20004000000 */
[----:B------:R3:W4:Y:S01]  /*bf10*/  MUFU.TANH R43, R22 ;  /* 0x00000016002b7308 */ /* 0x0007220000002400 */
[----:B------:R-:W-:Y:S02]  /*bf20*/  IABS R21, R47 ;  /* 0x0000002f00157213 */ /* 0x000fe40000000000 */
[----:B------:R-:W-:Y:S02]  /*bf30*/  IADD3 R49, PT, PT, R193, -0x21, -R76 ;  /* 0xffffffdfc1317810 */ /* 0x000fe40007ffe84c */
[----:B------:R-:W-:Y:S02]  /*bf40*/  I2FP.F32.S32 R21, R21 ;  /* 0x0000001500157245 */ /* 0x000fe40000201400 */
[----:B------:R-:W-:Y:S01]  /*bf50*/  FSEL R78, R78, -INF , !P4 ;  /* 0xff8000004e4e7808 */ /* 0x000fe20006000000 */
[----:B------:R-:W-:Y:S01]  /*bf60*/  MUFU.TANH R91, R29 ;  /* 0x0000001d005b7308 */ /* 0x000fe20000002400 */
[----:B------:R-:W-:Y:S01]  /*bf70*/  FSEL R65, R2, -INF , !P2 ;  /* 0xff80000002417808 */ /* 0x000fe20005000000 */
[----:B------:R-:W-:Y:S01]  /*bf80*/  FMUL.FTZ R2, R23, R3 ;  /* 0x0000000317027220 */ /* 0x000fe20000410000 */
[----:B------:R-:W-:-:S02]  /*bf90*/  FSEL R51, R20, -INF , !P5 ;  /* 0xff80000014337808 */ /* 0x000fc40006800000 */
[----:B------:R-:W-:Y:S02]  /*bfa0*/  IABS R49, R49 ;  /* 0x0000003100317213 */ /* 0x000fe40000000000 */
[----:B------:R-:W-:Y:S01]  /*bfb0*/  IADD3 R47, PT, PT, R193, -0x28, -R76 ;  /* 0xffffffd8c12f7810 */ /* 0x000fe20007ffe84c */
[----:B------:R-:W5:Y:S01]  /*bfc0*/  MUFU.TANH R2, R2 ;  /* 0x0000000200027308 */ /* 0x000f620000002400 */
[----:B---3--:R-:W-:Y:S02]  /*bfd0*/  VIADD R22, R73, 0x21 ;  /* 0x0000002149167836 */ /* 0x008fe40000000000 */
[----:B----4-:R-:W-:Y:S01]  /*bfe0*/  FFMA.FTZ R43, -R196, R21, R43 ;  /* 0x00000015c42b7223 */ /* 0x010fe2000001012b */
[----:B------:R-:W-:Y:S02]  /*bff0*/  I2FP.F32.S32 R49, R49 ;  /* 0x0000003100317245 */ /* 0x000fe40000201400 */
[----:B------:R-:W-:Y:S02]  /*c000*/  FSEL R51, R51, -INF , !P6 ;  /* 0xff80000033337808 */ /* 0x000fe40007000000 */
[----:B------:R-:W-:Y:S01]  /*c010*/  ISETP.GT.AND P4, PT, R38, R22, PT ;  /* 0x000000162600720c */ /* 0x000fe20003f84270 */
[----:B------:R-:W-:Y:S01]  /*c020*/  FFMA.FTZ R49, -R196, R49, R56 ;  /* 0x00000031c4317223 */ /* 0x000fe20000010138 */
[----:B------:R-:W-:-:S02]  /*c030*/  ISETP.GE.AND P0, PT, R22, R194, PT ;  /* 0x000000c21600720c */ /* 0x000fc40003f06270 */
[----:B------:R-:W-:Y:S02]  /*c040*/  ISETP.GE.AND P2, PT, R22, R187, PT ;  /* 0x000000bb1600720c */ /* 0x000fe40003f46270 */
[----:B------:R-:W-:Y:S02]  /*c050*/  ISETP.GT.AND P5, PT, R74, R22, PT ;  /* 0x000000164a00720c */ /* 0x000fe40003fa4270 */
[----:B-1----:R-:W-:Y:S03]  /*c060*/  HMMA.16816.F32.BF16 R20, R12, R24, RZ ;  /* 0x000000180c14723c */ /* 0x002fe600000418ff */
[----:B------:R-:W-:Y:S01]  /*c070*/  IABS R25, R47 ;  /* 0x0000002f00197213 */ /* 0x000fe20000000000 */
[----:B------:R-:W-:Y:S01]  /*c080*/  VIADD R24, R73, 0x28 ;  /* 0x0000002849187836 */ /* 0x000fe20000000000 */
[----:B------:R-:W-:Y:S02]  /*c090*/  IADD3 R47, PT, PT, R75, -0x21, -R76 ;  /* 0xffffffdf4b2f7810 */ /* 0x000fe40007ffe84c */
[----:B------:R-:W-:-:S02]  /*c0a0*/  FSEL R43, R43, -INF , !P3 ;  /* 0xff8000002b2b7808 */ /* 0x000fc40005800000 */
[----:B------:R-:W-:Y:S02]  /*c0b0*/  IABS R47, R47 ;  /* 0x0000002f002f7213 */ /* 0x000fe40000000000 */
[----:B------:R-:W-:Y:S01]  /*c0c0*/  FSEL R64, R43, -INF , !P1 ;  /* 0xff8000002b407808 */ /* 0x000fe20004800000 */
[----:B------:R-:W-:Y:S01]  /*c0d0*/  VIADD R43, R73, 0x30 ;  /* 0x00000030492b7836 */ /* 0x000fe20000000000 */
[----:B------:R-:W-:Y:S02]  /*c0e0*/  FSEL R49, R49, -INF , !P4 ;  /* 0xff80000031317808 */ /* 0x000fe40006000000 */
[----:B------:R-:W-:Y:S02]  /*c0f0*/  ISETP.GT.AND P6, PT, R38, R24, PT ;  /* 0x000000182600720c */ /* 0x000fe40003fc4270 */
[C---:B------:R-:W-:Y:S02]  /*c100*/  ISETP.GE.AND P3, PT, R24.reuse, R194, PT ;  /* 0x000000c21800720c */ /* 0x040fe40003f66270 */
[----:B------:R-:W-:-:S02]  /*c110*/  ISETP.GE.AND P1, PT, R24, R187, PT ;  /* 0x000000bb1800720c */ /* 0x000fc40003f26270 */
[----:B------:R-:W-:Y:S01]  /*c120*/  ISETP.GT.AND P4, PT, R74, R24, PT ;  /* 0x000000184a00720c */ /* 0x000fe20003f84270 */
[----:B------:R-:W-:Y:S01]  /*c130*/  IMAD.MOV.U32 R24, RZ, RZ, R47 ;  /* 0x000000ffff187224 */ /* 0x000fe200078e002f */
[----:B--2---:R-:W-:Y:S05]  /*c140*/  HMMA.16816.F32.BF16 R20, R4, R16, R20 ;  /* 0x000000100414723c */ /* 0x004fea0000041814 */
[----:B------:R-:W-:Y:S01]  /*c150*/  I2FP.F32.S32 R25, R25 ;  /* 0x0000001900197245 */ /* 0x000fe20000201400 */
[----:B------:R-:W1:Y:S01]  /*c160*/  MUFU.TANH R16, R30 ;  /* 0x0000001e00107308 */ /* 0x000e620000002400 */
[----:B------:R-:W-:Y:S01]  /*c170*/  VIADD R17, R73, 0x29 ;  /* 0x0000002949117836 */ /* 0x000fe20000000000 */
[----:B------:R-:W-:-:S02]  /*c180*/  I2FP.F32.S32 R24, R24 ;  /* 0x0000001800187245 */ /* 0x000fc40000201400 */
[C---:B------:R-:W-:Y:S01]  /*c190*/  FFMA.FTZ R25, -R196.reuse, R25, R28 ;  /* 0x00000019c4197223 */ /* 0x040fe2000001011c */
[----:B------:R-:W-:Y:S02]  /*c1a0*/  IADD3 R28, PT, PT, R75, -0x28, -R76 ;  /* 0xffffffd84b1c7810 */ /* 0x000fe40007ffe84c */
[----:B-----5:R-:W-:Y:S01]  /*c1b0*/  FFMA.FTZ R2, -R196, R24, R2 ;  /* 0x00000018c4027223 */ /* 0x020fe20000010102 */
[----:B------:R-:W-:Y:S02]  /*c1c0*/  IADD3 R24, PT, PT, R193, -0x29, -R76 ;  /* 0xffffffd7c1187810 */ /* 0x000fe40007ffe84c */
[----:B------:R-:W-:Y:S02]  /*c1d0*/  IABS R28, R28 ;  /* 0x0000001c001c7213 */ /* 0x000fe40000000000 */
[----:B------:R-:W-:Y:S02]  /*c1e0*/  IABS R24, R24 ;  /* 0x0000001800187213 */ /* 0x000fe40000000000 */
[----:B------:R-:W-:-:S02]  /*c1f0*/  FSEL R63, R2, -INF , !P5 ;  /* 0xff800000023f7808 */ /* 0x000fc40006800000 */
[----:B------:R-:W-:Y:S01]  /*c200*/  I2FP.F32.S32 R2, R28 ;  /* 0x0000001c00027245 */ /* 0x000fe20000201400 */
[-C--:B------:R-:W-:Y:S01]  /*c210*/  FMUL.FTZ R20, R20, R3.reuse ;  /* 0x0000000314147220 */ /* 0x080fe20000410000 */
[----:B------:R-:W-:Y:S01]  /*c220*/  I2FP.F32.S32 R24, R24 ;  /* 0x0000001800187245 */ /* 0x000fe20000201400 */
[-C--:B------:R-:W-:Y:S01]  /*c230*/  FMUL.FTZ R22, R22, R3.reuse ;  /* 0x0000000316167220 */ /* 0x080fe20000410000 */
[----:B------:R-:W-:Y:S01]  /*c240*/  FSEL R120, R25, -INF , !P6 ;  /* 0xff80000019787808 */ /* 0x000fe20007000000 */
[C---:B-1----:R-:W-:Y:S01]  /*c250*/  FFMA.FTZ R16, -R196.reuse, R2, R16 ;  /* 0x00000002c4107223 */ /* 0x042fe20000010110 */
[----:B------:R-:W-:Y:S01]  /*c260*/  IADD3 R47, PT, PT, R75, -0x29, -R76 ;  /* 0xffffffd74b2f7810 */ /* 0x000fe20007ffe84c */
[----:B------:R-:W-:Y:S01]  /*c270*/  FFMA.FTZ R91, -R196, R24, R91 ;  /* 0x00000018c45b7223 */ /* 0x000fe2000001015b */
[----:B------:R1:W-:Y:S01]  /*c280*/  MUFU.TANH R2, R31 ;  /* 0x0000001f00027308 */ /* 0x0003e20000002400 */
[----:B------:R-:W-:Y:S03]  /*c290*/  HMMA.16816.F32.BF16 R24, R12, R26, RZ ;  /* 0x0000001a0c18723c */ /* 0x000fe600000418ff */
[----:B------:R-:W-:Y:S01]  /*c2a0*/  FSEL R49, R49, -INF , !P0 ;  /* 0xff80000031317808 */ /* 0x000fe20004000000 */
[----:B------:R-:W-:Y:S01]  /*c2b0*/  FMUL.FTZ R56, R21, R3 ;  /* 0x0000000315387220 */ /* 0x000fe20000410000 */
[----:B------:R-:W-:-:S02]  /*c2c0*/  FSEL R63, R63, -INF , !P2 ;  /* 0xff8000003f3f7808 */ /* 0x000fc40005000000 */
[----:B------:R-:W-:Y:S01]  /*c2d0*/  IABS R47, R47 ;  /* 0x0000002f002f7213 */ /* 0x000fe20000000000 */
[----:B------:R-:W2:Y:S01]  /*c2e0*/  MUFU.TANH R20, R20 ;  /* 0x0000001400147308 */ /* 0x000ea20000002400 */
[----:B------:R-:W-:Y:S02]  /*c2f0*/  ISETP.GT.AND P0, PT, R38, R17, PT ;  /* 0x000000112600720c */ /* 0x000fe40003f04270 */
[C---:B------:R-:W-:Y:S02]  /*c300*/  ISETP.GE.AND P5, PT, R17.reuse, R194, PT ;  /* 0x000000c21100720c */ /* 0x040fe40003fa6270 */
[----:B------:R-:W-:Y:S02]  /*c310*/  ISETP.GE.AND P2, PT, R17, R187, PT ;  /* 0x000000bb1100720c */ /* 0x000fe40003f46270 */
[----:B------:R-:W-:Y:S01]  /*c320*/  ISETP.GT.AND P6, PT, R74, R17, PT ;  /* 0x000000114a00720c */ /* 0x000fe20003fc4270 */
[----:B-1----:R-:W1:Y:S01]  /*c330*/  LDSM.16.M88.4 R28, [R39+0x2000] ;  /* 0x00200000271c783b */ /* 0x002e620000000200 */
[----:B------:R-:W-:-:S02]  /*c340*/  IADD3 R17, PT, PT, R193, -0x30, -R76 ;  /* 0xffffffd0c1117810 */ /* 0x000fc40007ffe84c */
[----:B------:R-:W-:Y:S01]  /*c350*/  FSEL R62, R16, -INF , !P4 ;  /* 0xff800000103e7808 */ /* 0x000fe20006000000 */
[----:B------:R-:W-:Y:S01]  /*c360*/  IMAD.MOV.U32 R16, RZ, RZ, R47 ;  /* 0x000000ffff107224 */ /* 0x000fe200078e002f */
[----:B------:R-:W-:Y:S01]  /*c370*/  IABS R17, R17 ;  /* 0x0000001100117213 */ /* 0x000fe20000000000 */
[----:B------:R-:W-:Y:S01]  /*c380*/  HMMA.16816.F32.BF16 R24, R4, R18, R24 ;  /* 0x000000120418723c */ /* 0x000fe20000041818 */
[----:B------:R3:W4:Y:S04]  /*c390*/  MUFU.TANH R47, R22 ;  /* 0x00000016002f7308 */ /* 0x0007280000002400 */
[----:B------:R-:W-:Y:S02]  /*c3a0*/  FSEL R120, R120, -INF , !P3 ;  /* 0xff80000078787808 */ /* 0x000fe40005800000 */
[----:B------:R-:W-:-:S02]  /*c3b0*/  I2FP.F32.S32 R17, R17 ;  /* 0x0000001100117245 */ /* 0x000fc40000201400 */
[----:B------:R-:W-:Y:S02]  /*c3c0*/  I2FP.F32.S32 R16, R16 ;  /* 0x0000001000107245 */ /* 0x000fe40000201400 */
[----:B------:R-:W-:Y:S01]  /*c3d0*/  FSEL R62, R62, -INF , !P1 ;  /* 0xff8000003e3e7808 */ /* 0x000fe20004800000 */
[C---:B--2---:R-:W-:Y:S01]  /*c3e0*/  FFMA.FTZ R20, -R196.reuse, R17, R20 ;  /* 0x00000011c4147223 */ /* 0x044fe20000010114 */
[----:B------:R-:W-:Y:S01]  /*c3f0*/  FSEL R91, R91, -INF , !P0 ;  /* 0xff8000005b5b7808 */ /* 0x000fe20004000000 */
[----:B------:R-:W-:Y:S01]  /*c400*/  FFMA.FTZ R2, -R196, R16, R2 ;  /* 0x00000010c4027223 */ /* 0x000fe20000010102 */
[----:B------:R-:W-:Y:S01]  /*c410*/  ISETP.GT.AND P3, PT, R38, R43, PT ;  /* 0x0000002b2600720c */ /* 0x000fe20003f64270 */
[----:B------:R-:W2:Y:S01]  /*c420*/  LDSM.16.M88.4 R16, [R37+0x2000] ;  /* 0x002000002510783b */ /* 0x000ea20000000200 */
[C---:B------:R-:W-:Y:S02]  /*c430*/  ISETP.GE.AND P4, PT, R43.reuse, R194, PT ;  /* 0x000000c22b00720c */ /* 0x040fe40003f86270 */
[----:B------:R-:W-:-:S02]  /*c440*/  ISETP.GE.AND P1, PT, R43, R187, PT ;  /* 0x000000bb2b00720c */ /* 0x000fc40003f26270 */
[----:B------:R-:W-:Y:S01]  /*c450*/  ISETP.GT.AND P0, PT, R74, R43, PT ;  /* 0x0000002b4a00720c */ /* 0x000fe20003f04270 */
[----:B---3--:R-:W-:Y:S01]  /*c460*/  VIADD R22, R73, 0x31 ;  /* 0x0000003149167836 */ /* 0x008fe20000000000 */
[----:B------:R-:W-:Y:S01]  /*c470*/  IADD3 R43, PT, PT, R75, -0x30, -R76 ;  /* 0xffffffd04b2b7810 */ /* 0x000fe20007ffe84c */
[-C--:B------:R-:W-:Y:S01]  /*c480*/  FMUL.FTZ R24, R24, R3.reuse ;  /* 0x0000000318187220 */ /* 0x080fe20000410000 */
[----:B------:R-:W-:Y:S01]  /*c490*/  FSEL R2, R2, -INF , !P6 ;  /* 0xff80000002027808 */ /* 0x000fe20007000000 */
[----:B------:R-:W-:Y:S01]  /*c4a0*/  FMUL.FTZ R26, R26, R3 ;  /* 0x000000031a1a7220 */ /* 0x000fe20000410000 */
[----:B------:R-:W-:Y:S01]  /*c4b0*/  IABS R21, R43 ;  /* 0x0000002b00157213 */ /* 0x000fe20000000000 */
[----:B------:R-:W-:Y:S01]  /*c4c0*/  FMUL.FTZ R25, R25, R3 ;  /* 0x0000000319197220 */ /* 0x000fe20000410000 */
[----:B------:R-:W-:Y:S01]  /*c4d0*/  FSEL R91, R91, -INF , !P5 ;  /* 0xff8000005b5b7808 */ /* 0x000fe20006800000 */
[----:B------:R3:W5:Y:S01]  /*c4e0*/  MUFU.TANH R43, R56 ;  /* 0x00000038002b7308 */ /* 0x0007620000002400 */
[----:B------:R-:W-:-:S02]  /*c4f0*/  I2FP.F32.S32 R21, R21 ;  /* 0x0000001500157245 */ /* 0x000fc40000201400 */
[----:B------:R-:W-:Y:S01]  /*c500*/  FSEL R61, R2, -INF , !P2 ;  /* 0xff800000023d7808 */ /* 0x000fe20005000000 */
[----:B------:R-:W-:Y:S01]  /*c510*/  FMUL.FTZ R2, R23, R3 ;  /* 0x0000000317027220 */ /* 0x000fe20000410000 */
[----:B------:R-:W-:Y:S01]  /*c520*/  FSEL R134, R20, -INF , !P3 ;  /* 0xff80000014867808 */ /* 0x000fe20005800000 */
[----:B----4-:R-:W-:Y:S01]  /*c530*/  FFMA.FTZ R47, -R196, R21, R47 ;  /* 0x00000015c42f7223 */ /* 0x010fe2000001012f */
[----:B------:R-:W-:Y:S01]  /*c540*/  ISETP.GT.AND P5, PT, R38, R22, PT ;  /* 0x000000162600720c */ /* 0x000fe20003fa4270 */
[----:B------:R-:W-:Y:S01]  /*c550*/  MUFU.TANH R26, R26 ;  /* 0x0000001a001a7308 */ /* 0x000fe20000002400 */
[C---:B------:R-:W-:Y:S02]  /*c560*/  ISETP.GE.AND P6, PT, R22.reuse, R194, PT ;  /* 0x000000c21600720c */ /* 0x040fe40003fc6270 */
[----:B------:R-:W-:Y:S02]  /*c570*/  ISETP.GE.AND P2, PT, R22, R187, PT ;  /* 0x000000bb1600720c */ /* 0x000fe40003f46270 */
[----:B------:R-:W-:-:S02]  /*c580*/  ISETP.GT.AND P3, PT, R74, R22, PT ;  /* 0x000000164a00720c */ /* 0x000fc40003f64270 */
[----:B-1----:R-:W-:Y:S01]  /*c590*/  HMMA.16816.F32.BF16 R20, R12, R28, RZ ;  /* 0x0000001c0c14723c */ /* 0x002fe200000418ff */
[----:B------:R-:W-:Y:S02]  /*c5a0*/  MUFU.TANH R2, R2 ;  /* 0x0000000200027308 */ /* 0x000fe40000002400 */
[--C-:B---3--:R-:W-:Y:S01]  /*c5b0*/  IADD3 R56, PT, PT, R193, -0x38, -R76.reuse ;  /* 0xffffffc8c1387810 */ /* 0x108fe20007ffe84c */
[----:B-----5:R-:W-:Y:S01]  /*c5c0*/  FFMA.FTZ R139, -R196, R139, R43 ;  /* 0x0000008bc48b7223 */ /* 0x020fe2000001012b */
[----:B------:R-:W-:Y:S01]  /*c5d0*/  VIADD R43, R73, 0x38 ;  /* 0x00000038492b7836 */ /* 0x000fe20000000000 */
[----:B------:R-:W-:Y:S02]  /*c5e0*/  FSEL R47, R47, -INF , !P0 ;  /* 0xff8000002f2f7808 */ /* 0x000fe40004000000 */
[----:B------:R-:W-:Y:S02]  /*c5f0*/  IABS R28, R56 ;  /* 0x00000038001c7213 */ /* 0x000fe40000000000 */
[----:B------:R-:W-:Y:S01]  /*c600*/  IADD3 R56, PT, PT, R75, -0x31, -R76 ;  /* 0xffffffcf4b387810 */ /* 0x000fe20007ffe84c */
[----:B------:R-:W1:Y:S01]  /*c610*/  MUFU.TANH R29, R24 ;  /* 0x00000018001d7308 */ /* 0x000e620000002400 */
[----:B------:R-:W-:-:S02]  /*c620*/  I2FP.F32.S32 R28, R28 ;  /* 0x0000001c001c7245 */ /* 0x000fc40000201400 */
[----:B------:R-:W-:Y:S02]  /*c630*/  FSEL R134, R134, -INF , !P4 ;  /* 0xff80000086867808 */ /* 0x000fe40006000000 */
[----:B------:R-:W-:Y:S02]  /*c640*/  ISETP.GT.AND P4, PT, R38, R43, PT ;  /* 0x0000002b2600720c */ /* 0x000fe40003f84270 */
[----:B------:R-:W-:Y:S01]  /*c650*/  FSEL R139, R139, -INF , !P5 ;  /* 0xff8000008b8b7808 */ /* 0x000fe20006800000 */
[----:B------:R3:W4:Y:S01]  /*c660*/  MUFU.TANH R104, R25 ;  /* 0x0000001900687308 */ /* 0x0007220000002400 */
[----:B------:R-:W-:Y:S01]  /*c670*/  FSEL R59, R47, -INF , !P1 ;  /* 0xff8000002f3b7808 */ /* 0x000fe20004800000 */
[----:B--2---:R-:W-:Y:S05]  /*c680*/  HMMA.16816.F32.BF16 R20, R4, R16, R20 ;  /* 0x000000100414723c */ /* 0x004fea0000041814 */
[----:B------:R-:W-:Y:S01]  /*c690*/  FMUL.FTZ R16, R27, R3 ;  /* 0x000000031b107220 */ /* 0x000fe20000410000 */
[----:B------:R-:W-:Y:S01]  /*c6a0*/  IADD3 R27, PT, PT, R75, -0x38, -R76 ;  /* 0xffffffc84b1b7810 */ /* 0x000fe20007ffe84c */
[----:B------:R-:W-:Y:S01]  /*c6b0*/  VIADD R17, R73, 0x39 ;  /* 0x0000003949117836 */ /* 0x000fe20000000000 */
[----:B------:R-:W-:Y:S01]  /*c6c0*/  ISETP.GE.AND P0, PT, R43, R194, PT ;  /* 0x000000c22b00720c */ /* 0x000fe20003f06270 */
[----:B------:R-:W-:Y:S01]  /*c6d0*/  VIADD R47, R73, 0x40 ;  /* 0x00000040492f7836 */ /* 0x000fe20000000000 */
[----:B------:R-:W-:Y:S01]  /*c6e0*/  ISETP.GE.AND P1, PT, R43, R187, PT ;  /* 0x000000bb2b00720c */ /* 0x000fe20003f26270 */
[----:B-1----:R-:W-:Y:S01]  /*c6f0*/  FFMA.FTZ R28, -R196, R28, R29 ;  /* 0x0000001cc41c7223 */ /* 0x002fe2000001011d */
[----:B------:R-:W-:Y:S01]  /*c700*/  IABS R24, R56 ;  /* 0x0000003800187213 */ /* 0x000fe20000000000 */
[----:B------:R-:W-:Y:S01]  /*c710*/  MUFU.TANH R16, R16 ;  /* 0x0000001000107308 */ /* 0x000fe20000002400 */
[----:B------:R-:W-:-:S02]  /*c720*/  ISETP.GT.AND P5, PT, R74, R43, PT ;  /* 0x0000002b4a00720c */ /* 0x000fc40003fa4270 */
[----:B------:R-:W-:Y:S02]  /*c730*/  I2FP.F32.S32 R24, R24 ;  /* 0x0000001800187245 */ /* 0x000fe40000201400 */
[----:B------:R-:W-:Y:S02]  /*c740*/  FSEL R138, R28, -INF , !P4 ;  /* 0xff8000001c8a7808 */ /* 0x000fe40006000000 */
[----:B---3--:R-:W-:Y:S01]  /*c750*/  IABS R25, R27 ;  /* 0x0000001b00197213 */ /* 0x008fe20000000000 */
[----:B------:R-:W-:Y:S01]  /*c760*/  FFMA.FTZ R2, -R196, R24, R2 ;  /* 0x00000018c4027223 */ /* 0x000fe20000010102 */
[----:B------:R-:W-:Y:S01]  /*c770*/  IADD3 R24, PT, PT, R193, -0x39, -R76 ;  /* 0xffffffc7c1187810 */ /* 0x000fe20007ffe84c */
[-C--:B------:R-:W-:Y:S01]  /*c780*/  FMUL.FTZ R43, R20, R3.reuse ;  /* 0x00000003142b7220 */ /* 0x080fe20000410000 */
[----:B------:R-:W-:Y:S01]  /*c790*/  FSEL R139, R139, -INF , !P6 ;  /* 0xff8000008b8b7808 */ /* 0x000fe20007000000 */
[----:B------:R-:W-:Y:S03]  /*c7a0*/  HMMA.16816.F32.BF16 R28, R12, R30, RZ ;  /* 0x0000001e0c1c723c */ /* 0x000fe600000418ff */
[----:B------:R-:W-:Y:S01]  /*c7b0*/  IABS R24, R24 ;  /* 0x0000001800187213 */ /* 0x000fe20000000000 */
[----:B------:R-:W-:Y:S01]  /*c7c0*/  FMUL.FTZ R22, R22, R3 ;  /* 0x0000000316167220 */ /* 0x000fe20000410000 */
[----:B------:R-:W-:Y:S01]  /*c7d0*/  FSEL R58, R2, -INF , !P3 ;  /* 0xff800000023a7808 */ /* 0x000fe20005800000 */
[----:B------:R-:W1:Y:S01]  /*c7e0*/  MUFU.TANH R43, R43 ;  /* 0x0000002b002b7308 */ /* 0x000e620000002400 */
[----:B------:R-:W-:Y:S01]  /*c7f0*/  I2FP.F32.S32 R2, R25 ;  /* 0x0000001900027245 */ /* 0x000fe20000201400 */
[----:B------:R-:W-:Y:S01]  /*c800*/  FMUL.FTZ R57, R21, R3 ;  /* 0x0000000315397220 */ /* 0x000fe20000410000 */
[----:B------:R-:W-:-:S02]  /*c810*/  I2FP.F32.S32 R24, R24 ;  /* 0x0000001800187245 */ /* 0x000fc40000201400 */
[----:B------:R-:W-:Y:S01]  /*c820*/  FSEL R58, R58, -INF , !P2 ;  /* 0xff8000003a3a7808 */ /* 0x000fe20005000000 */
[----:B------:R-:W-:Y:S01]  /*c830*/  FFMA.FTZ R2, -R196, R2, R26 ;  /* 0x00000002c4027223 */ /* 0x000fe2000001011a */
[----:B------:R-:W-:Y:S01]  /*c840*/  ISETP.GT.AND P6, PT, R38, R17, PT ;  /* 0x000000112600720c */ /* 0x000fe20003fc4270 */
[----:B----4-:R-:W-:Y:S01]  /*c850*/  FFMA.FTZ R104, -R196, R24, R104 ;  /* 0x00000018c4687223 */ /* 0x010fe20000010168 */
[C---:B------:R-:W-:Y:S01]  /*c860*/  ISETP.GE.AND P3, PT, R17.reuse, R194, PT ;  /* 0x000000c21100720c */ /* 0x040fe20003f66270 */
[----:B------:R-:W2:Y:S01]  /*c870*/  LDSM.16.M88.4 R24, [R39+0x2400] ;  /* 0x002400002718783b */ /* 0x000ea20000000200 */
[----:B------:R-:W-:Y:S01]  /*c880*/  ISETP.GE.AND P2, PT, R17, R187, PT ;  /* 0x000000bb1100720c */ /* 0x000fe20003f46270 */
[----:B------:R-:W3:Y:S01]  /*c890*/  MUFU.TANH R57, R57 ;  /* 0x0000003900397308 */ /* 0x000ee20000002400 */
[----:B------:R-:W-:Y:S02]  /*c8a0*/  ISETP.GT.AND P4, PT, R74, R17, PT ;  /* 0x000000114a00720c */ /* 0x000fe40003f84270 */
[----:B------:R-:W-:Y:S01]  /*c8b0*/  IADD3 R17, PT, PT, R193, -0x40, -R76 ;  /* 0xffffffc0c1117810 */ /* 0x000fe20007ffe84c */
[----:B------:R-:W-:Y:S05]  /*c8c0*/  HMMA.16816.F32.BF16 R28, R4, R18, R28 ;  /* 0x00000012041c723c */ /* 0x000fea000004181c */
[----:B------:R-:W-:-:S02]  /*c8d0*/  FSEL R2, R2, -INF , !P5 ;  /* 0xff80000002027808 */ /* 0x000fc40006800000 */
[----:B------:R-:W-:Y:S02]  /*c8e0*/  IABS R20, R17 ;  /* 0x0000001100147213 */ /* 0x000fe40000000000 */
[----:B------:R-:W-:Y:S02]  /*c8f0*/  IADD3 R17, PT, PT, R75, -0x39, -R76 ;  /* 0xffffffc74b117810 */ /* 0x000fe40007ffe84c */
[----:B------:R-:W-:Y:S02]  /*c900*/  I2FP.F32.S32 R20, R20 ;  /* 0x0000001400147245 */ /* 0x000fe40000201400 */
[----:B------:R-:W-:Y:S02]  /*c910*/  IABS R17, R17 ;  /* 0x0000001100117213 */ /* 0x000fe40000000000 */
[----:B------:R-:W-:Y:S01]  /*c920*/  FSEL R138, R138, -INF , !P0 ;  /* 0xff8000008a8a7808 */ /* 0x000fe20004000000 */
[----:B-1----:R-:W-:Y:S01]  /*c930*/  FFMA.FTZ R20, -R196, R20, R43 ;  /* 0x00000014c4147223 */ /* 0x002fe2000001012b */
[----:B------:R-:W-:Y:S01]  /*c940*/  I2FP.F32.S32 R17, R17 ;  /* 0x0000001100117245 */ /* 0x000fe20000201400 */
[----:B------:R1:W4:Y:S01]  /*c950*/  MUFU.TANH R43, R22 ;  /* 0x00000016002b7308 */ /* 0x0003220000002400 */
[----:B------:R-:W-:Y:S01]  /*c960*/  FSEL R2, R2, -INF , !P1 ;  /* 0xff80000002027808 */ /* 0x000fe20004800000 */
[----:B---3--:R-:W-:Y:S01]  /*c970*/  FFMA.FTZ R153, -R196, R153, R57 ;  /* 0x00000099c4997223 */ /* 0x008fe20000010139 */
[----:B------:R-:W-:-:S02]  /*c980*/  FSEL R104, R104, -INF , !P6 ;  /* 0xff80000068687808 */ /* 0x000fc40007000000 */
[----:B------:R-:W-:Y:S01]  /*c990*/  ISETP.GT.AND P0, PT, R38, R47, PT ;  /* 0x0000002f2600720c */ /* 0x000fe20003f04270 */
[-C--:B------:R-:W-:Y:S01]  /*c9a0*/  FMUL.FTZ R28, R28, R3.reuse ;  /* 0x000000031c1c7220 */ /* 0x080fe20000410000 */
[C---:B------:R-:W-:Y:S01]  /*c9b0*/  ISETP.GE.AND P5, PT, R47.reuse, R194, PT ;  /* 0x000000c22f00720c */ /* 0x040fe20003fa6270 */
[----:B------:R-:W-:Y:S01]  /*c9c0*/  FMUL.FTZ R30, R30, R3 ;  /* 0x000000031e1e7220 */ /* 0x000fe20000410000 */
[----:B------:R-:W-:Y:S01]  /*c9d0*/  ISETP.GE.AND P1, PT, R47, R187, PT ;  /* 0x000000bb2f00720c */ /* 0x000fe20003f26270 */
[----:B------:R-:W-:Y:S01]  /*c9e0*/  FMUL.FTZ R29, R29, R3 ;  /* 0x000000031d1d7220 */ /* 0x000fe20000410000 */
[----:B------:R-:W-:Y:S01]  /*c9f0*/  ISETP.GT.AND P6, PT, R74, R47, PT ;  /* 0x0000002f4a00720c */ /* 0x000fe20003fc4270 */
[----:B------:R-:W-:Y:S01]  /*ca00*/  FFMA.FTZ R47, -R196, R17, R16 ;  /* 0x00000011c42f7223 */ /* 0x000fe20000010110 */
[----:B------:R-:W-:Y:S01]  /*ca10*/  IADD3 R56, PT, PT, R75, -0x40, -R76 ;  /* 0xffffffc04b387810 */ /* 0x000fe20007ffe84c */
[----:B------:R-:W3:Y:S01]  /*ca20*/  LDSM.16.M88.4 R16, [R37+0x2400] ;  /* 0x002400002510783b */ /* 0x000ee20000000200 */
[----:B------:R-:W-:Y:S01]  /*ca30*/  FSEL R104, R104, -INF , !P3 ;  /* 0xff80000068687808 */ /* 0x000fe20005800000 */
[----:B------:R-:W-:Y:S01]  /*ca40*/  MUFU.TANH R116, R29 ;  /* 0x0000001d00747308 */ /* 0x000fe20000002400 */
[----:B------:R-:W-:Y:S01]  /*ca50*/  IABS R21, R56 ;  /* 0x0000003800157213 */ /* 0x000fe20000000000 */
[----:B-1----:R-:W-:Y:S01]  /*ca60*/  VIADD R22, R73, 0x41 ;  /* 0x0000004149167836 */ /* 0x002fe20000000000 */
[----:B------:R-:W-:Y:S01]  /*ca70*/  FSEL R47, R47, -INF , !P4 ;  /* 0xff8000002f2f7808 */ /* 0x000fe20006000000 */
[----:B------:R-:W-:Y:S01]  /*ca80*/  FMUL.FTZ R56, R23, R3 ;  /* 0x0000000317387220 */ /* 0x000fe20000410000 */
[----:B------:R-:W-:-:S02]  /*ca90*/  I2FP.F32.S32 R21, R21 ;  /* 0x0000001500157245 */ /* 0x000fc40000201400 */
[----:B------:R-:W-:Y:S02]  /*caa0*/  FSEL R77, R47, -INF , !P2 ;  /* 0xff8000002f4d7808 */ /* 0x000fe40005000000 */
[----:B------:R-:W-:Y:S01]  /*cab0*/  FSEL R151, R20, -INF , !P0 ;  /* 0xff80000014977808 */ /* 0x000fe20004000000 */
[----:B----4-:R-:W-:Y:S01]  /*cac0*/  FFMA.FTZ R43, -R196, R21, R43 ;  /* 0x00000015c42b7223 */ /* 0x010fe2000001012b */
[----:B------:R-:W-:Y:S02]  /*cad0*/  ISETP.GT.AND P3, PT, R38, R22, PT ;  /* 0x000000162600720c */ /* 0x000fe40003f64270 */
[C---:B------:R-:W-:Y:S02]  /*cae0*/  ISETP.GE.AND P4, PT, R22.reuse, R194, PT ;  /* 0x000000c21600720c */ /* 0x040fe40003f86270 */
[----:B------:R-:W-:Y:S02]  /*caf0*/  ISETP.GE.AND P2, PT, R22, R187, PT ;  /* 0x000000bb1600720c */ /* 0x000fe40003f46270 */
[----:B------:R-:W-:-:S02]  /*cb00*/  ISETP.GT.AND P0, PT, R74, R22, PT ;  /* 0x000000164a00720c */ /* 0x000fc40003f04270 */
[----:B--2---:R-:W-:Y:S01]  /*cb10*/  HMMA.16816.F32.BF16 R20, R12, R24, RZ ;  /* 0x000000180c14723c */ /* 0x004fe200000418ff */
[----:B------:R1:W-:Y:S02]  /*cb20*/  MUFU.TANH R24, R56 ;  /* 0x0000003800187308 */ /* 0x0003e40000002400 */
[----:B------:R-:W-:Y:S01]  /*cb30*/  IADD3 R47, PT, PT, R193, -0x48, -R76 ;  /* 0xffffffb8c12f7810 */ /* 0x000fe20007ffe84c */
[----:B------:R-:W-:Y:S01]  /*cb40*/  VIADD R25, R73, 0x48 ;  /* 0x0000004849197836 */ /* 0x000fe20000000000 */
[----:B------:R-:W-:Y:S02]  /*cb50*/  FSEL R81, R43, -INF , !P6 ;  /* 0xff8000002b517808 */ /* 0x000fe40007000000 */
[----:B------:R-:W-:Y:S02]  /*cb60*/  IABS R47, R47 ;  /* 0x0000002f002f7213 */ /* 0x000fe40000000000 */
[----:B------:R-:W-:Y:S01]  /*cb70*/  FSEL R151, R151, -INF , !P5 ;  /* 0xff80000097977808 */ /* 0x000fe20006800000 */
[----:B------:R2:W4:Y:S01]  /*cb80*/  MUFU.TANH R43, R28 ;  /* 0x0000001c002b7308 */ /* 0x0005220000002400 */
[----:B------:R-:W-:-:S02]  /*cb90*/  FSEL R81, R81, -INF , !P1 ;  /* 0xff80000051517808 */ /* 0x000fc40004800000 */
[----:B------:R-:W-:Y:S02]  /*cba0*/  FSEL R153, R153, -INF , !P3 ;  /* 0xff80000099997808 */ /* 0x000fe40005800000 */
[----:B------:R-:W-:Y:S02]  /*cbb0*/  ISETP.GT.AND P5, PT, R38, R25, PT ;  /* 0x000000192600720c */ /* 0x000fe40003fa4270 */
[----:B------:R-:W-:Y:S02]  /*cbc0*/  ISETP.GE.AND P6, PT, R25, R194, PT ;  /* 0x000000c21900720c */ /* 0x000fe40003fc6270 */
[--C-:B-1----:R-:W-:Y:S02]  /*cbd0*/  IADD3 R56, PT, PT, R75, -0x41, -R76.reuse ;  /* 0xffffffbf4b387810 */ /* 0x102fe40007ffe84c */
[----:B------:R-:W-:Y:S01]  /*cbe0*/  ISETP.GE.AND P1, PT, R25, R187, PT ;  /* 0x000000bb1900720c */ /* 0x000fe20003f26270 */
[----:B---3--:R-:W-:Y:S05]  /*cbf0*/  HMMA.16816.F32.BF16 R20, R4, R16, R20 ;  /* 0x000000100414723c */ /* 0x008fea0000041814 */
[----:B------:R-:W-:Y:S01]  /*cc00*/  IABS R56, R56 ;  /* 0x0000003800387213 */ /* 0x000fe20000000000 */
[----:B------:R1:W3:Y:S01]  /*cc10*/  MUFU.TANH R17, R30 ;  /* 0x0000001e00117308 */ /* 0x0002e20000002400 */
[----:B------:R-:W-:Y:S01]  /*cc20*/  ISETP.GT.AND P3, PT, R74, R25, PT ;  /* 0x000000194a00720c */ /* 0x000fe20003f64270 */
[----:B------:R-:W-:Y:S01]  /*cc30*/  FMUL.FTZ R16, R31, R3 ;  /* 0x000000031f107220 */ /* 0x000fe20000410000 */
[----:B--2---:R-:W-:Y:S01]  /*cc40*/  IMAD.MOV.U32 R28, RZ, RZ, R47 ;  /* 0x000000ffff1c7224 */ /* 0x004fe200078e002f */
[----:B------:R-:W-:Y:S01]  /*cc50*/  IADD3 R31, PT, PT, R193, -0x49, -R76 ;  /* 0xffffffb7c11f7810 */ /* 0x000fe20007ffe84c */
[----:B------:R-:W-:Y:S01]  /*cc60*/  IMAD.MOV.U32 R25, RZ, RZ, R56 ;  /* 0x000000ffff197224 */ /* 0x000fe200078e0038 */
[----:B------:R-:W-:Y:S01]  /*cc70*/  FSEL R153, R153, -INF , !P4 ;  /* 0xff80000099997808 */ /* 0x000fe20006000000 */
[----:B------:R-:W-:Y:S01]  /*cc80*/  VIADD R47, R73, 0x50 ;  /* 0x00000050492f7836 */ /* 0x000fe20000000000 */
[----:B------:R-:W-:Y:S01]  /*cc90*/  I2FP.F32.S32 R28, R28 ;  /* 0x0000001c001c7245 */ /* 0x000fe20000201400 */
[----:B------:R-:W-:Y:S01]  /*cca0*/  MUFU.TANH R16, R16 ;  /* 0x0000001000107308 */ /* 0x000fe20000002400 */
[----:B------:R-:W-:-:S02]  /*ccb0*/  I2FP.F32.S32 R25, R25 ;  /* 0x0000001900197245 */ /* 0x000fc40000201400 */
[----:B------:R-:W-:Y:S01]  /*ccc0*/  IABS R29, R31 ;  /* 0x0000001f001d7213 */ /* 0x000fe20000000000 */
[C---:B----4-:R-:W-:Y:S01]  /*ccd0*/  FFMA.FTZ R28, -R196.reuse, R28, R43 ;  /* 0x0000001cc41c7223 */ /* 0x050fe2000001012b */
[----:B------:R-:W-:Y:S01]  /*cce0*/  IADD3 R56, PT, PT, R75, -0x49, -R76 ;  /* 0xffffffb74b387810 */ /* 0x000fe20007ffe84c */
[----:B------:R-:W-:Y:S01]  /*ccf0*/  FFMA.FTZ R24, -R196, R25, R24 ;  /* 0x00000019c4187223 */ /* 0x000fe20000010118 */
[----:B------:R-:W-:Y:S01]  /*cd00*/  VIADD R25, R73, 0x49 ;  /* 0x0000004949197836 */ /* 0x000fe20000000000 */
[--C-:B-1----:R-:W-:Y:S01]  /*cd10*/  IADD3 R30, PT, PT, R75, -0x48, -R76.reuse ;  /* 0xffffffb84b1e7810 */ /* 0x102fe20007ffe84c */
[-C--:B------:R-:W-:Y:S01]  /*cd20*/  FMUL.FTZ R43, R20, R3.reuse ;  /* 0x00000003142b7220 */ /* 0x080fe20000410000 */
[----:B------:R-:W-:Y:S01]  /*cd30*/  FSEL R152, R28, -INF , !P5 ;  /* 0xff8000001c987808 */ /* 0x000fe20006800000 */
[-C--:B------:R-:W-:Y:S01]  /*cd40*/  FMUL.FTZ R22, R22, R3.reuse ;  /* 0x0000000316167220 */ /* 0x080fe20000410000 */
[----:B------:R-:W-:Y:S01]  /*cd50*/  IABS R30, R30 ;  /* 0x0000001e001e7213 */ /* 0x000fe20000000000 */
[----:B------:R-:W-:Y:S01]  /*cd60*/  FMUL.FTZ R57, R21, R3 ;  /* 0x0000000315397220 */ /* 0x000fe20000410000 */
[----:B------:R-:W-:Y:S01]  /*cd70*/  FSEL R82, R24, -INF , !P0 ;  /* 0xff80000018527808 */ /* 0x000fe20004000000 */
[----:B------:R-:W-:Y:S01]  /*cd80*/  IMAD.MOV.U32 R24, RZ, RZ, R29 ;  /* 0x000000ffff187224 */ /* 0x000fe200078e001d */
[----:B------:R-:W-:Y:S01]  /*cd90*/  I2FP.F32.S32 R29, R30 ;  /* 0x0000001e001d7245 */ /* 0x000fe20000201400 */
[----:B------:R-:W1:Y:S01]  /*cda0*/  MUFU.TANH R43, R43 ;  /* 0x0000002b002b7308 */ /* 0x000e620000002400 */
[----:B------:R-:W-:-:S02]  /*cdb0*/  IADD3 R28, PT, PT, R193, -0x50, -R76 ;  /* 0xffffffb0c11c7810 */ /* 0x000fc40007ffe84c */
[----:B------:R-:W-:Y:S01]  /*cdc0*/  I2FP.F32.S32 R24, R24 ;  /* 0x0000001800187245 */ /* 0x000fe20000201400 */
[----:B---3--:R-:W-:Y:S01]  /*cdd0*/  FFMA.FTZ R17, -R196, R29, R17 ;  /* 0x0000001dc4117223 */ /* 0x008fe20000010111 */
[----:B------:R-:W-:Y:S02]  /*cde0*/  IABS R20, R28 ;  /* 0x0000001c00147213 */ /* 0x000fe40000000000 */
[----:B------:R-:W2:Y:S01]  /*cdf0*/  LDSM.16.M88.4 R28, [R39+0x2800] ;  /* 0x00280000271c783b */ /* 0x000ea20000000200 */
[----:B------:R-:W-:Y:S01]  /*ce00*/  FSEL R82, R82, -INF , !P2 ;  /* 0xff80000052527808 */ /* 0x000fe20005000000 */
[----:B------:R-:W-:Y:S01]  /*ce10*/  FFMA.FTZ R116, -R196, R24, R116 ;  /* 0x00000018c4747223 */ /* 0x000fe20000010174 */
[----:B------:R-:W-:Y:S01]  /*ce20*/  ISETP.GT.AND P4, PT, R38, R25, PT ;  /* 0x000000192600720c */ /* 0x000fe20003f84270 */
[----:B------:R-:W3:Y:S01]  /*ce30*/  MUFU.TANH R57, R57 ;  /* 0x0000003900397308 */ /* 0x000ee20000002400 */
[C---:B------:R-:W-:Y:S02]  /*ce40*/  ISETP.GE.AND P0, PT, R25.reuse, R194, PT ;  /* 0x000000c21900720c */ /* 0x040fe40003f06270 */
[----:B------:R-:W-:-:S02]  /*ce50*/  ISETP.GE.AND P2, PT, R25, R187, PT ;  /* 0x000000bb1900720c */ /* 0x000fc40003f46270 */
[----:B------:R-:W-:Y:S02]  /*ce60*/  ISETP.GT.AND P5, PT, R74, R25, PT ;  /* 0x000000194a00720c */ /* 0x000fe40003fa4270 */
[----:B------:R-:W-:Y:S03]  /*ce70*/  HMMA.16816.F32.BF16 R24, R12, R26, RZ ;  /* 0x0000001a0c18723c */ /* 0x000fe600000418ff */
[----:B------:R-:W-:Y:S02]  /*ce80*/  IABS R56, R56 ;  /* 0x0000003800387213 */ /* 0x000fe40000000000 */
[----:B------:R-:W-:Y:S02]  /*ce90*/  FSEL R84, R17, -INF , !P3 ;  /* 0xff80000011547808 */ /* 0x000fe40005800000 */
[----:B------:R-:W-:Y:S01]  /*cea0*/  I2FP.F32.S32 R20, R20 ;  /* 0x0000001400147245 */ /* 0x000fe20000201400 */
[----:B------:R-:W-:Y:S01]  /*ceb0*/  IMAD.MOV.U32 R17, RZ, RZ, R56 ;  /* 0x000000ffff117224 */ /* 0x000fe200078e0038 */
[----:B------:R-:W-:-:S02]  /*cec0*/  FSEL R152, R152, -INF , !P6 ;  /* 0xff80000098987808 */ /* 0x000fc40007000000 */
[----:B------:R-:W-:Y:S01]  /*ced0*/  FSEL R84, R84, -INF , !P1 ;  /* 0xff80000054547808 */ /* 0x000fe20004800000 */
[----:B-1----:R-:W-:Y:S01]  /*cee0*/  FFMA.FTZ R20, -R196, R20, R43 ;  /* 0x00000014c4147223 */ /* 0x002fe2000001012b */
[----:B------:R-:W-:Y:S01]  /*cef0*/  I2FP.F32.S32 R17, R17 ;  /* 0x0000001100117245 */ /* 0x000fe20000201400 */
[----:B------:R1:W4:Y:S01]  /*cf00*/  MUFU.TANH R43, R22 ;  /* 0x00000016002b7308 */ /* 0x0003220000002400 */
[----:B------:R-:W-:Y:S01]  /*cf10*/  FSEL R116, R116, -INF , !P4 ;  /* 0xff80000074747808 */ /* 0x000fe20006000000 */
[----:B---3--:R-:W-:Y:S01]  /*cf20*/  FFMA.FTZ R208, -R196, R208, R57 ;  /* 0x000000d0c4d07223 */ /* 0x008fe20000010139 */
[----:B------:R-:W-:Y:S02]  /*cf30*/  ISETP.GT.AND P6, PT, R38, R47, PT ;  /* 0x0000002f2600720c */ /* 0x000fe40003fc4270 */
[C---:B------:R-:W-:Y:S02]  /*cf40*/  ISETP.GE.AND P3, PT, R47.reuse, R194, PT ;  /* 0x000000c22f00720c */ /* 0x040fe40003f66270 */
[----:B------:R-:W-:Y:S01]  /*cf50*/  ISETP.GE.AND P1, PT, R47, R187, PT ;  /* 0x000000bb2f00720c */ /* 0x000fe20003f26270 */
[----:B------:R-:W-:Y:S05]  /*cf60*/  HMMA.16816.F32.BF16 R24, R4, R18, R24 ;  /* 0x000000120418723c */ /* 0x000fea0000041818 */
[----:B------:R-:W-:Y:S01]  /*cf70*/  ISETP.GT.AND P4, PT, R74, R47, PT ;  /* 0x0000002f4a00720c */ /* 0x000fe20003f84270 */
[----:B------:R-:W-:Y:S01]  /*cf80*/  FFMA.FTZ R47, -R196, R17, R16 ;  /* 0x00000011c42f7223 */ /* 0x000fe20000010110 */
[----:B------:R-:W-:Y:S01]  /*cf90*/  IADD3 R56, PT, PT, R75, -0x50, -R76 ;  /* 0xffffffb04b387810 */ /* 0x000fe20007ffe84c */
[----:B------:R-:W3:Y:S01]  /*cfa0*/  LDSM.16.M88.4 R16, [R37+0x2800] ;  /* 0x002800002510783b */ /* 0x000ee20000000200 */
[----:B------:R-:W-:-:S02]  /*cfb0*/  FSEL R116, R116, -INF , !P0 ;  /* 0xff80000074747808 */ /* 0x000fc40004000000 */
[----:B------:R-:W-:Y:S02]  /*cfc0*/  IABS R21, R56 ;  /* 0x0000003800157213 */ /* 0x000fe40000000000 */
[----:B------:R-:W-:Y:S01]  /*cfd0*/  FSEL R47, R47, -INF , !P5 ;  /* 0xff8000002f2f7808 */ /* 0x000fe20006800000 */
[----:B-1----:R-:W-:Y:S01]  /*cfe0*/  VIADD R22, R73, 0x51 ;  /* 0x0000005149167836 */ /* 0x002fe20000000000 */
[----:B------:R-:W-:Y:S02]  /*cff0*/  I2FP.F32.S32 R21, R21 ;  /* 0x0000001500157245 */ /* 0x000fe40000201400 */
[----:B------:R-:W-:Y:S01]  /*d000*/  FSEL R85, R47, -INF , !P2 ;  /* 0xff8000002f557808 */ /* 0x000fe20005000000 */
[----:B------:R-:W-:Y:S01]  /*d010*/  FMUL.FTZ R47, R23, R3 ;  /* 0x00000003172f7220 */ /* 0x000fe20000410000 */
[----:B------:R-:W-:Y:S01]  /*d020*/  FSEL R209, R20, -INF , !P6 ;  /* 0xff80000014d17808 */ /* 0x000fe20007000000 */
[----:B----4-:R-:W-:Y:S01]  /*d030*/  FFMA.FTZ R43, -R196, R21, R43 ;  /* 0x00000015c42b7223 */ /* 0x010fe2000001012b */
[----:B------:R-:W-:-:S02]  /*d040*/  ISETP.GT.AND P0, PT, R38, R22, PT ;  /* 0x000000162600720c */ /* 0x000fc40003f04270 */
[----:B------:R-:W-:Y:S01]  /*d050*/  ISETP.GE.AND P5, PT, R22, R194, PT ;  /* 0x000000c21600720c */ /* 0x000fe20003fa6270 */
[----:B------:R-:W-:Y:S01]  /*d060*/  FMUL.FTZ R24, R24, R3 ;  /* 0x0000000318187220 */ /* 0x000fe20000410000 */
[----:B------:R-:W-:Y:S01]  /*d070*/  ISETP.GE.AND P2, PT, R22, R187, PT ;  /* 0x000000bb1600720c */ /* 0x000fe20003f46270 */
[-C--:B------:R-:W-:Y:S01]  /*d080*/  FMUL.FTZ R25, R25, R3.reuse ;  /* 0x0000000319197220 */ /* 0x080fe20000410000 */
[----:B------:R-:W-:Y:S01]  /*d090*/  ISETP.GT.AND P6, PT, R74, R22, PT ;  /* 0x000000164a00720c */ /* 0x000fe20003fc4270 */
[----:B------:R-:W-:Y:S01]  /*d0a0*/  FMUL.FTZ R26, R26, R3 ;  /* 0x000000031a1a7220 */ /* 0x000fe20000410000 */
[----:B------:R-:W-:Y:S01]  /*d0b0*/  IADD3 R56, PT, PT, R193, -0x58, -R76 ;  /* 0xffffffa8c1387810 */ /* 0x000fe20007ffe84c */
[----:B--2---:R-:W-:Y:S01]  /*d0c0*/  HMMA.16816.F32.BF16 R20, R12, R28, RZ ;  /* 0x0000001c0c14723c */ /* 0x004fe200000418ff */
[----:B------:R1:W-:Y:S02]  /*d0d0*/  MUFU.TANH R28, R47 ;  /* 0x0000002f001c7308 */ /* 0x0003e40000002400 */
[----:B------:R-:W-:-:S02]  /*d0e0*/  FSEL R86, R43, -INF , !P4 ;  /* 0xff8000002b567808 */ /* 0x000fc40006000000 */
[----:B------:R-:W-:Y:S02]  /*d0f0*/  IABS R29, R56 ;  /* 0x00000038001d7213 */ /* 0x000fe40000000000 */
[----:B------:R-:W-:Y:S02]  /*d100*/  IADD3 R56, PT, PT, R75, -0x51, -R76 ;  /* 0xffffffaf4b387810 */ /* 0x000fe40007ffe84c */
[----:B------:R-:W-:Y:S01]  /*d110*/  I2FP.F32.S32 R29, R29 ;  /* 0x0000001d001d7245 */ /* 0x000fe20000201400 */
[----:B------:R2:W4:Y:S01]  /*d120*/  MUFU.TANH R43, R24 ;  /* 0x00000018002b7308 */ /* 0x0005220000002400 */
[----:B------:R-:W-:Y:S02]  /*d130*/  FSEL R209, R209, -INF , !P3 ;  /* 0xff800000d1d17808 */ /* 0x000fe40005800000 */
[----:B------:R-:W-:Y:S02]  /*d140*/  FSEL R208, R208, -INF , !P0 ;  /* 0xff800000d0d07808 */ /* 0x000fe40004000000 */
[----:B------:R-:W-:-:S02]  /*d150*/  FSEL R86, R86, -INF , !P1 ;  /* 0xff80000056567808 */ /* 0x000fc40004800000 */
[----:B------:R-:W-:Y:S01]  /*d160*/  FSEL R208, R208, -INF , !P5 ;  /* 0xff800000d0d07808 */ /* 0x000fe20006800000 */
[----:B------:R5:W-:Y:S01]  /*d170*/  MUFU.TANH R137, R25 ;  /* 0x0000001900897308 */ /* 0x000be20000002400 */
[----:B-1----:R-:W-:Y:S01]  /*d180*/  VIADD R47, R73, 0x58 ;  /* 0x00000058492f7836 */ /* 0x002fe20000000000 */
[----:B---3--:R-:W-:Y:S05]  /*d190*/  HMMA.16816.F32.BF16 R20, R4, R16, R20 ;  /* 0x000000100414723c */ /* 0x008fea0000041814 */
[----:B------:R-:W-:Y:S01]  /*d1a0*/  FMUL.FTZ R16, R27, R3 ;  /* 0x000000031b107220 */ /* 0x000fe20000410000 */
[----:B------:R-:W-:Y:S02]  /*d1b0*/  IADD3 R27, PT, PT, R75, -0x58, -R76 ;  /* 0xffffffa84b1b7810 */ /* 0x000fe40007ffe84c */
[----:B------:R-:W-:Y:S01]  /*d1c0*/  ISETP.GT.AND P3, PT, R38, R47, PT ;  /* 0x0000002f2600720c */ /* 0x000fe20003f64270 */
[----:B------:R1:W3:Y:S01]  /*d1d0*/  MUFU.TANH R17, R26 ;  /* 0x0000001a00117308 */ /* 0x0002e20000002400 */
[----:B--2---:R-:W-:Y:S01]  /*d1e0*/  IABS R24, R56 ;  /* 0x0000003800187213 */ /* 0x004fe20000000000 */
[----:B----4-:R-:W-:Y:S01]  /*d1f0*/  FFMA.FTZ R29, -R196, R29, R43 ;  /* 0x0000001dc41d7223 */ /* 0x010fe2000001012b */
[----:B------:R-:W-:-:S02]  /*d200*/  IABS R27, R27 ;  /* 0x0000001b001b7213 */ /* 0x000fc40000000000 */
[----:B------:R-:W-:Y:S02]  /*d210*/  I2FP.F32.S32 R24, R24 ;  /* 0x0000001800187245 */ /* 0x000fe40000201400 */
[----:B------:R-:W-:Y:S01]  /*d220*/  FSEL R207, R29, -INF , !P3 ;  /* 0xff8000001dcf7808 */ /* 0x000fe20005800000 */
[----:B------:R-:W-:Y:S01]  /*d230*/  MUFU.TANH R16, R16 ;  /* 0x0000001000107308 */ /* 0x000fe20000002400 */
[----:B------:R-:W-:Y:S01]  /*d240*/  IADD3 R56, PT, PT, R75, -0x59, -R76 ;  /* 0xffffffa74b387810 */ /* 0x000fe20007ffe84c */
[----:B------:R-:W-:Y:S01]  /*d250*/  FFMA.FTZ R24, -R196, R24, R28 ;  /* 0x00000018c4187223 */ /* 0x000fe2000001011c */
[----:B------:R-:W-:Y:S02]  /*d260*/  IADD3 R28, PT, PT, R193, -0x59, -R76 ;  /* 0xffffffa7c11c7810 */ /* 0x000fe40007ffe84c */
[----:B------:R-:W-:Y:S01]  /*d270*/  ISETP.GT.AND P0, PT, R74, R47, PT ;  /* 0x0000002f4a00720c */ /* 0x000fe20003f04270 */
[-C--:B------:R-:W-:Y:S01]  /*d280*/  FMUL.FTZ R43, R20, R3.reuse ;  /* 0x00000003142b7220 */ /* 0x080fe20000410000 */
[----:B-----5:R-:W-:Y:S01]  /*d290*/  IABS R25, R28 ;  /* 0x0000001c00197213 */ /* 0x020fe20000000000 */
[----:B------:R-:W-:Y:S01]  /*d2a0*/  FMUL.FTZ R22, R22, R3 ;  /* 0x0000000316167220 */ /* 0x000fe20000410000 */
[----:B------:R-:W-:Y:S01]  /*d2b0*/  FSEL R88, R24, -INF , !P6 ;  /* 0xff80000018587808 */ /* 0x000fe20007000000 */
[----:B-1----:R-:W-:Y:S01]  /*d2c0*/  VIADD R26, R73, 0x59 ;  /* 0x00000059491a7836 */ /* 0x002fe20000000000 */
[----:B------:R-:W-:Y:S03]  /*d2d0*/  HMMA.16816.F32.BF16 R28, R12, R30, RZ ;  /* 0x0000001e0c1c723c */ /* 0x000fe600000418ff */
[----:B------:R-:W-:Y:S01]  /*d2e0*/  IMAD.MOV.U32 R24, RZ, RZ, R25 ;  /* 0x000000ffff187224 */ /* 0x000fe200078e0019 */
[----:B------:R-:W-:Y:S01]  /*d2f0*/  I2FP.F32.S32 R25, R27 ;  /* 0x0000001b00197245 */ /* 0x000fe20000201400 */
[----:B------:R-:W-:Y:S01]  /*d300*/  MUFU.TANH R43, R43 ;  /* 0x0000002b002b7308 */ /* 0x000fe20000002400 */
[----:B------:R-:W-:Y:S01]  /*d310*/  FSEL R88, R88, -INF , !P2 ;  /* 0xff80000058587808 */ /* 0x000fe20005000000 */
[----:B------:R-:W-:Y:S01]  /*d320*/  FMUL.FTZ R57, R21, R3 ;  /* 0x0000000315397220 */ /* 0x000fe20000410000 */
[----:B------:R-:W-:Y:S01]  /*d330*/  I2FP.F32.S32 R24, R24 ;  /* 0x0000001800187245 */ /* 0x000fe20000201400 */
[----:B---3--:R-:W-:Y:S01]  /*d340*/  FFMA.FTZ R17, -R196, R25, R17 ;  /* 0x00000019c4117223 */ /* 0x008fe20000010111 */
[----:B------:R-:W-:-:S02]  /*d350*/  ISETP.GT.AND P5, PT, R38, R26, PT ;  /* 0x0000001a2600720c */ /* 0x000fc40003fa4270 */
[----:B------:R-:W-:Y:S01]  /*d360*/  ISETP.GE.AND P6, PT, R26, R194, PT ;  /* 0x000000c21a00720c */ /* 0x000fe20003fc6270 */
[----:B------:R-:W-:Y:S01]  /*d370*/  FFMA.FTZ R137, -R196, R24, R137 ;  /* 0x00000018c4897223 */ /* 0x000fe20000010189 */
[----:B------:R-:W-:Y:S01]  /*d380*/  IADD3 R24, PT, PT, R193, -0x60, -R76 ;  /* 0xffffffa0c1187810 */ /* 0x000fe20007ffe84c */
[----:B------:R-:W1:Y:S01]  /*d390*/  MUFU.TANH R57, R57 ;  /* 0x0000003900397308 */ /* 0x000e620000002400 */
[----:B------:R-:W-:Y:S02]  /*d3a0*/  ISETP.GE.AND P2, PT, R26, R187, PT ;  /* 0x000000bb1a00720c */ /* 0x000fe40003f46270 */
[----:B------:R-:W-:Y:S02]  /*d3b0*/  ISETP.GT.AND P3, PT, R74, R26, PT ;  /* 0x0000001a4a00720c */ /* 0x000fe40003f64270 */
[----:B------:R-:W-:Y:S02]  /*d3c0*/  IABS R20, R24 ;  /* 0x0000001800147213 */ /* 0x000fe40000000000 */
[----:B------:R-:W2:Y:S01]  /*d3d0*/  LDSM.16.M88.4 R24, [R39+0x2c00] ;  /* 0x002c00002718783b */ /* 0x000ea20000000200 */
[----:B------:R-:W-:Y:S01]  /*d3e0*/  IABS R56, R56 ;  /* 0x0000003800387213 */ /* 0x000fe20000000000 */
[----:B------:R-:W-:Y:S05]  /*d3f0*/  HMMA.16816.F32.BF16 R28, R4, R18, R28 ;  /* 0x00000012041c723c */ /* 0x000fea000004181c */
[----:B------:R-:W-:-:S02]  /*d400*/  FSEL R90, R17, -INF , !P0 ;  /* 0xff800000115a7808 */ /* 0x000fc40004000000 */
[C---:B------:R-:W-:Y:S01]  /*d410*/  ISETP.GE.AND P4, PT, R47.reuse, R194, PT ;  /* 0x000000c22f00720c */ /* 0x040fe20003f86270 */
[----:B------:R-:W-:Y:S01]  /*d420*/  IMAD.MOV.U32 R17, RZ, RZ, R56 ;  /* 0x000000ffff117224 */ /* 0x000fe200078e0038 */
[----:B------:R-:W-:Y:S01]  /*d430*/  ISETP.GE.AND P1, PT, R47, R187, PT ;  /* 0x000000bb2f00720c */ /* 0x000fe20003f26270 */
[----:B------:R-:W-:Y:S01]  /*d440*/  VIADD R47, R73, 0x60 ;  /* 0x00000060492f7836 */ /* 0x000fe20000000000 */
[----:B------:R-:W-:Y:S01]  /*d450*/  I2FP.F32.S32 R20, R20 ;  /* 0x0000001400147245 */ /* 0x000fe20000201400 */
[C---:B-1----:R-:W-:Y:S01]  /*d460*/  FFMA.FTZ R204, -R196.reuse, R204, R57 ;  /* 0x000000ccc4cc7223 */ /* 0x042fe20000010139 */
[----:B------:R-:W-:Y:S02]  /*d470*/  I2FP.F32.S32 R17, R17 ;  /* 0x0000001100117245 */ /* 0x000fe40000201400 */
[----:B------:R-:W-:Y:S01]  /*d480*/  FSEL R207, R207, -INF , !P4 ;  /* 0xff800000cfcf7808 */ /* 0x000fe20006000000 */
[----:B------:R-:W-:Y:S01]  /*d490*/  FFMA.FTZ R20, -R196, R20, R43 ;  /* 0x00000014c4147223 */ /* 0x000fe2000001012b */
[----:B------:R-:W-:Y:S01]  /*d4a0*/  FSEL R90, R90, -INF , !P1 ;  /* 0xff8000005a5a7808 */ /* 0x000fe20004800000 */
[----:B------:R1:W3:Y:S01]  /*d4b0*/  MUFU.TANH R43, R22 ;  /* 0x00000016002b7308 */ /* 0x0002e20000002400 */
[----:B------:R-:W-:-:S02]  /*d4c0*/  FSEL R137, R137, -INF , !P5 ;  /* 0xff80000089897808 */ /* 0x000fc40006800000 */
[----:B------:R-:W-:Y:S02]  /*d4d0*/  ISETP.GT.AND P4, PT, R38, R47, PT ;  /* 0x0000002f2600720c */ /* 0x000fe40003f84270 */
[C---:B------:R-:W-:Y:S01]  /*d4e0*/  ISETP.GE.AND P0, PT, R47.reuse, R194, PT ;  /* 0x000000c22f00720c */ /* 0x040fe20003f06270 */
[----:B------:R-:W-:Y:S01]  /*d4f0*/  FMUL.FTZ R28, R28, R3 ;  /* 0x000000031c1c7220 */ /* 0x000fe20000410000 */
[----:B------:R-:W-:Y:S01]  /*d500*/  ISETP.GE.AND P1, PT, R47, R187, PT ;  /* 0x000000bb2f00720c */ /* 0x000fe20003f26270 */
[----:B------:R-:W-:Y:S01]  /*d510*/  FMUL.FTZ R30, R30, R3 ;  /* 0x000000031e1e7220 */ /* 0x000fe20000410000 */
[----:B------:R-:W-:Y:S01]  /*d520*/  ISETP.GT.AND P5, PT, R74, R47, PT ;  /* 0x0000002f4a00720c */ /* 0x000fe20003fa4270 */
[----:B------:R-:W-:Y:S01]  /*d530*/  FFMA.FTZ R47, -R196, R17, R16 ;  /* 0x00000011c42f7223 */ /* 0x000fe20000010110 */
[----:B------:R-:W-:Y:S01]  /*d540*/  IADD3 R56, PT, PT, R75, -0x60, -R76 ;  /* 0xffffffa04b387810 */ /* 0x000fe20007ffe84c */
[----:B------:R-:W4:Y:S01]  /*d550*/  LDSM.16.M88.4 R16, [R37+0x2c00] ;  /* 0x002c00002510783b */ /* 0x000f220000000200 */
[----:B------:R-:W-:Y:S01]  /*d560*/  FSEL R137, R137, -INF , !P6 ;  /* 0xff80000089897808 */ /* 0x000fe20007000000 */
[-C--:B------:R-:W-:Y:S01]  /*d570*/  FMUL.FTZ R29, R29, R3.reuse ;  /* 0x000000031d1d7220 */ /* 0x080fe20000410000 */
[----:B------:R-:W-:Y:S01]  /*d580*/  IABS R21, R56 ;  /* 0x0000003800157213 */ /* 0x000fe20000000000 */
[----:B------:R-:W-:Y:S01]  /*d590*/  FMUL.FTZ R56, R23, R3 ;  /* 0x0000000317387220 */ /* 0x000fe20000410000 */
[----:B-1----:R-:W-:Y:S01]  /*d5a0*/  VIADD R22, R73, 0x61 ;  /* 0x0000006149167836 */ /* 0x002fe20000000000 */
[----:B------:R-:W-:Y:S01]  /*d5b0*/  FSEL R47, R47, -INF , !P3 ;  /* 0xff8000002f2f7808 */ /* 0x000fe20005800000 */
[----:B------:R-:W-:Y:S01]  /*d5c0*/  MUFU.TANH R202, R29 ;  /* 0x0000001d00ca7308 */ /* 0x000fe20000002400 */
[----:B------:R-:W-:-:S02]  /*d5d0*/  I2FP.F32.S32 R21, R21 ;  /* 0x0000001500157245 */ /* 0x000fc40000201400 */
[----:B------:R-:W-:Y:S02]  /*d5e0*/  FSEL R93, R47, -INF , !P2 ;  /* 0xff8000002f5d7808 */ /* 0x000fe40005000000 */
[----:B------:R-:W-:Y:S01]  /*d5f0*/  FSEL R205, R20, -INF , !P4 ;  /* 0xff80000014cd7808 */ /* 0x000fe20006000000 */
[----:B---3--:R-:W-:Y:S01]  /*d600*/  FFMA.FTZ R43, -R196, R21, R43 ;  /* 0x00000015c42b7223 */ /* 0x008fe2000001012b */
        /* <DEDUP_REMOVED lines=11> */
[----:B------:R2:W3:Y:S01]  /*d6c0*/  MUFU.TANH R43, R28 ;  /* 0x0000001c002b7308 */ /* 0x0004e20000002400 */
[----:B------:R-:W-:-:S02]  /*d6d0*/  FSEL R132, R132, -INF , !P1 ;  /* 0xff80000084847808 */ /* 0x000fc40004800000 */
[----:B------:R-:W-:Y:S02]  /*d6e0*/  FSEL R204, R204, -INF , !P6 ;  /* 0xff800000cccc7808 */ /* 0x000fe40007000000 */
[----:B------:R-:W-:Y:S02]  /*d6f0*/  ISETP.GT.AND P0, PT, R38, R25, PT ;  /* 0x000000192600720c */ /* 0x000fe40003f04270 */
[----:B------:R-:W-:Y:S02]  /*d700*/  ISETP.GE.AND P5, PT, R25, R194, PT ;  /* 0x000000c21900720c */ /* 0x000fe40003fa6270 */
[--C-:B-1----:R-:W-:Y:S02]  /*d710*/  IADD3 R56, PT, PT, R75, -0x61, -R76.reuse ;  /* 0xffffff9f4b387810 */ /* 0x102fe40007ffe84c */
[----:B------:R-:W-:Y:S01]  /*d720*/  ISETP.GE.AND P1, PT, R25, R187, PT ;  /* 0x000000bb1900720c */ /* 0x000fe20003f26270 */
[----:B----4-:R-:W-:Y:S05]  /*d730*/  HMMA.16816.F32.BF16 R20, R4, R16, R20 ;  /* 0x000000100414723c */ /* 0x010fea0000041814 */
[----:B------:R-:W-:Y:S01]  /*d740*/  IABS R56, R56 ;  /* 0x0000003800387213 */ /* 0x000fe20000000000 */
[----:B------:R1:W4:Y:S01]  /*d750*/  MUFU.TANH R17, R30 ;  /* 0x0000001e00117308 */ /* 0x0003220000002400 */
        /* <DEDUP_REMOVED lines=11> */
[C---:B---3--:R-:W-:Y:S01]  /*d810*/  FFMA.FTZ R28, -R196.reuse, R28, R43 ;  /* 0x0000001cc41c7223 */ /* 0x048fe2000001012b */
        /* <DEDUP_REMOVED lines=15> */
[----:B----4-:R-:W-:Y:S01]  /*d910*/  FFMA.FTZ R17, -R196, R29, R17 ;  /* 0x0000001dc4117223 */ /* 0x010fe20000010111 */
        /* <DEDUP_REMOVED lines=196> */
[C---:B-1----:R-:W-:Y:S01]  /*e560*/  FFMA.FTZ R20, -R196.reuse, R20, R43 ;  /* 0x00000014c4147223 */ /* 0x042fe2000001012b */
        /* <DEDUP_REMOVED lines=162> */
[C---:B----4-:R-:W-:Y:S01]  /*ef90*/  FFMA.FTZ R17, -R196.reuse, R29, R17 ;  /* 0x0000001dc4117223 */ /* 0x050fe20000010111 */
        /* <DEDUP_REMOVED lines=136> */
[----:B------:R1:W2:Y:S02]  /*f820*/  MUFU.TANH R24, R56 ;  /* 0x0000003800187308 */ /* 0x0002a40000002400 */
[----:B------:R-:W-:Y:S01]  /*f830*/  VIADD R25, R73, 0xc8 ;  /* 0x000000c849197836 */ /* 0x000fe20000000000 */
[----:B------:R-:W-:Y:S02]  /*f840*/  FSEL R233, R43, -INF , !P3 ;  /* 0xff8000002be97808 */ /* 0x000fe40005800000 */
[----:B------:R-:W-:Y:S02]  /*f850*/  IADD3 R47, PT, PT, R193, -0xc8, -R76 ;  /* 0xffffff38c12f7810 */ /* 0x000fe40007ffe84c */
[----:B------:R-:W-:Y:S01]  /*f860*/  FSEL R107, R107, -INF , !P6 ;  /* 0xff8000006b6b7808 */ /* 0x000fe20007000000 */
[----:B------:R3:W5:Y:S01]  /*f870*/  MUFU.TANH R43, R28 ;  /* 0x0000001c002b7308 */ /* 0x0007620000002400 */
[----:B------:R-:W-:-:S02]  /*f880*/  FSEL R233, R233, -INF , !P1 ;  /* 0xff800000e9e97808 */ /* 0x000fc40004800000 */
[----:B------:R-:W-:Y:S02]  /*f890*/  FSEL R106, R106, -INF , !P4 ;  /* 0xff8000006a6a7808 */ /* 0x000fe40006000000 */
[----:B------:R-:W-:Y:S02]  /*f8a0*/  IABS R47, R47 ;  /* 0x0000002f002f7213 */ /* 0x000fe40000000000 */
[----:B------:R-:W-:Y:S02]  /*f8b0*/  ISETP.GT.AND P6, PT, R38, R25, PT ;  /* 0x000000192600720c */ /* 0x000fe40003fc4270 */
[----:B-1----:R-:W-:Y:S02]  /*f8c0*/  IADD3 R56, PT, PT, R75, -0xc1, -R76 ;  /* 0xffffff3f4b387810 */ /* 0x002fe40007ffe84c */
[----:B------:R-:W-:Y:S01]  /*f8d0*/  ISETP.GE.AND P3, PT, R25, R194, PT ;  /* 0x000000c21900720c */ /* 0x000fe20003f66270 */
[----:B----4-:R-:W-:Y:S05]  /*f8e0*/  HMMA.16816.F32.BF16 R20, R4, R16, R20 ;  /* 0x000000100414723c */ /* 0x010fea0000041814 */
[----:B------:R-:W-:Y:S01]  /*f8f0*/  IABS R56, R56 ;  /* 0x0000003800387213 */ /* 0x000fe20000000000 */
[----:B------:R-:W-:Y:S01]  /*f900*/  FMUL.FTZ R16, R31, R3 ;  /* 0x000000031f107220 */ /* 0x000fe20000410000 */
[----:B------:R-:W-:Y:S01]  /*f910*/  ISETP.GE.AND P1, PT, R25, R187, PT ;  /* 0x000000bb1900720c */ /* 0x000fe20003f26270 */
[----:B------:R1:W4:Y:S01]  /*f920*/  MUFU.TANH R17, R30 ;  /* 0x0000001e00117308 */ /* 0x0003220000002400 */
[----:B------:R-:W-:Y:S01]  /*f930*/  ISETP.GT.AND P4, PT, R74, R25, PT ;  /* 0x000000194a00720c */ /* 0x000fe20003f84270 */
[----:B------:R-:W-:Y:S01]  /*f940*/  IMAD.MOV.U32 R25, RZ, RZ, R56 ;  /* 0x000000ffff197224 */ /* 0x000fe200078e0038 */
[----:B------:R-:W-:Y:S01]  /*f950*/  IADD3 R31, PT, PT, R193, -0xc9, -R76 ;  /* 0xffffff37c11f7810 */ /* 0x000fe20007ffe84c */
[----:B---3--:R-:W-:Y:S01]  /*f960*/  IMAD.MOV.U32 R28, RZ, RZ, R47 ;  /* 0x000000ffff1c7224 */ /* 0x008fe200078e002f */
[----:B------:R-:W-:Y:S01]  /*f970*/  FSEL R106, R106, -INF , !P0 ;  /* 0xff8000006a6a7808 */ /* 0x000fe20004000000 */
[----:B------:R-:W-:Y:S01]  /*f980*/  VIADD R47, R73, 0xd0 ;  /* 0x000000d0492f7836 */ /* 0x000fe20000000000 */
[----:B------:R-:W-:Y:S01]  /*f990*/  I2FP.F32.S32 R25, R25 ;  /* 0x0000001900197245 */ /* 0x000fe20000201400 */
[----:B------:R-:W-:Y:S01]  /*f9a0*/  MUFU.TANH R16, R16 ;  /* 0x0000001000107308 */ /* 0x000fe20000002400 */
[----:B------:R-:W-:-:S02]  /*f9b0*/  I2FP.F32.S32 R28, R28 ;  /* 0x0000001c001c7245 */ /* 0x000fc40000201400 */
[----:B------:R-:W-:Y:S01]  /*f9c0*/  IABS R29, R31 ;  /* 0x0000001f001d7213 */ /* 0x000fe20000000000 */
[C---:B--2---:R-:W-:Y:S01]  /*f9d0*/  FFMA.FTZ R24, -R196.reuse, R25, R24 ;  /* 0x00000019c4187223 */ /* 0x044fe20000010118 */
[----:B------:R-:W-:Y:S02]  /*f9e0*/  VIADD R25, R73, 0xc9 ;  /* 0x000000c949197836 */ /* 0x000fe40000000000 */
[----:B-----5:R-:W-:Y:S01]  /*f9f0*/  FFMA.FTZ R28, -R196, R28, R43 ;  /* 0x0000001cc41c7223 */ /* 0x020fe2000001012b */
[-C--:B------:R-:W-:Y:S01]  /*fa00*/  FMUL.FTZ R43, R20, R3.reuse ;  /* 0x00000003142b7220 */ /* 0x080fe20000410000 */
[C-C-:B------:R-:W-:Y:S01]  /*fa10*/  IADD3 R56, PT, PT, R75.reuse, -0xc9, -R76.reuse ;  /* 0xffffff374b387810 */ /* 0x140fe20007ffe84c */
[-C--:B------:R-:W-:Y:S01]  /*fa20*/  FMUL.FTZ R22, R22, R3.reuse ;  /* 0x0000000316167220 */ /* 0x080fe20000410000 */
[----:B-1----:R-:W-:Y:S01]  /*fa30*/  IADD3 R30, PT, PT, R75, -0xc8, -R76 ;  /* 0xffffff384b1e7810 */ /* 0x002fe20007ffe84c */
[----:B------:R-:W-:Y:S01]  /*fa40*/  FMUL.FTZ R57, R21, R3 ;  /* 0x0000000315397220 */ /* 0x000fe20000410000 */
[----:B------:R-:W-:Y:S01]  /*fa50*/  FSEL R234, R24, -INF , !P5 ;  /* 0xff80000018ea7808 */ /* 0x000fe20006800000 */
[----:B------:R-:W-:Y:S01]  /*fa60*/  IMAD.MOV.U32 R24, RZ, RZ, R29 ;  /* 0x000000ffff187224 */ /* 0x000fe200078e001d */
[----:B------:R-:W-:Y:S01]  /*fa70*/  IABS R30, R30 ;  /* 0x0000001e001e7213 */ /* 0x000fe20000000000 */
[----:B------:R-:W-:Y:S01]  /*fa80*/  MUFU.TANH R43, R43 ;  /* 0x0000002b002b7308 */ /* 0x000fe20000002400 */
[----:B------:R-:W-:-:S02]  /*fa90*/  FSEL R101, R28, -INF , !P6 ;  /* 0xff8000001c657808 */ /* 0x000fc40007000000 */
[----:B------:R-:W-:Y:S02]  /*faa0*/  I2FP.F32.S32 R29, R30 ;  /* 0x0000001e001d7245 */ /* 0x000fe40000201400 */
[----:B------:R-:W-:Y:S02]  /*fab0*/  IADD3 R28, PT, PT, R193, -0xd0, -R76 ;  /* 0xffffff30c11c7810 */ /* 0x000fe40007ffe84c */
[----:B------:R-:W-:Y:S01]  /*fac0*/  I2FP.F32.S32 R24, R24 ;  /* 0x0000001800187245 */ /* 0x000fe20000201400 */
[----:B----4-:R-:W-:Y:S01]  /*fad0*/  FFMA.FTZ R17, -R196, R29, R17 ;  /* 0x0000001dc4117223 */ /* 0x010fe20000010111 */
[----:B------:R-:W-:Y:S01]  /*fae0*/  FSEL R234, R234, -INF , !P2 ;  /* 0xff800000eaea7808 */ /* 0x000fe20005000000 */
[----:B------:R-:W1:Y:S01]  /*faf0*/  MUFU.TANH R57, R57 ;  /* 0x0000003900397308 */ /* 0x000e620000002400 */
[----:B------:R-:W-:Y:S01]  /*fb00*/  IABS R20, R28 ;  /* 0x0000001c00147213 */ /* 0x000fe20000000000 */
[----:B------:R-:W-:Y:S01]  /*fb10*/  FFMA.FTZ R98, -R196, R24, R98 ;  /* 0x00000018c4627223 */ /* 0x000fe20000010162 */
[----:B------:R-:W-:Y:S01]  /*fb20*/  ISETP.GT.AND P0, PT, R38, R25, PT ;  /* 0x000000192600720c */ /* 0x000fe20003f04270 */
[----:B------:R-:W2:Y:S01]  /*fb30*/  LDSM.16.M88.4 R28, [R39+0x4800] ;  /* 0x00480000271c783b */ /* 0x000ea20000000200 */
[----:B------:R-:W-:-:S02]  /*fb40*/  ISETP.GE.AND P5, PT, R25, R194, PT ;  /* 0x000000c21900720c */ /* 0x000fc40003fa6270 */
[----:B------:R-:W-:Y:S02]  /*fb50*/  ISETP.GE.AND P2, PT, R25, R187, PT ;  /* 0x000000bb1900720c */ /* 0x000fe40003f46270 */
[----:B------:R-:W-:Y:S02]  /*fb60*/  ISETP.GT.AND P6, PT, R74, R25, PT ;  /* 0x000000194a00720c */ /* 0x000fe40003fc4270 */
[----:B------:R-:W-:Y:S03]  /*fb70*/  HMMA.16816.F32.BF16 R24, R12, R26, RZ ;  /* 0x0000001a0c18723c */ /* 0x000fe600000418ff */
[----:B------:R-:W-:Y:S02]  /*fb80*/  IABS R56, R56 ;  /* 0x0000003800387213 */ /* 0x000fe40000000000 */
[----:B------:R-:W-:Y:S02]  /*fb90*/  FSEL R227, R17, -INF , !P4 ;  /* 0xff80000011e37808 */ /* 0x000fe40006000000 */
[----:B------:R-:W-:Y:S01]  /*fba0*/  I2FP.F32.S32 R20, R20 ;  /* 0x0000001400147245 */ /* 0x000fe20000201400 */
[----:B------:R-:W-:Y:S01]  /*fbb0*/  IMAD.MOV.U32 R17, RZ, RZ, R56 ;  /* 0x000000ffff117224 */ /* 0x000fe200078e0038 */
[----:B------:R-:W-:Y:S01]  /*fbc0*/  FSEL R101, R101, -INF , !P3 ;  /* 0xff80000065657808 */ /* 0x000fe20005800000 */
[C---:B-1----:R-:W-:Y:S01]  /*fbd0*/  FFMA.FTZ R87, -R196.reuse, R87, R57 ;  /* 0x00000057c4577223 */ /* 0x042fe20000010139 */
[----:B------:R-:W-:Y:S01]  /*fbe0*/  FSEL R227, R227, -INF , !P1 ;  /* 0xff800000e3e37808 */ /* 0x000fe20004800000 */
[----:B------:R-:W-:Y:S01]  /*fbf0*/  FFMA.FTZ R20, -R196, R20, R43 ;  /* 0x00000014c4147223 */ /* 0x000fe2000001012b */
[----:B------:R-:W-:Y:S01]  /*fc00*/  I2FP.F32.S32 R17, R17 ;  /* 0x0000001100117245 */ /* 0x000fe20000201400 */
[----:B------:R1:W3:Y:S01]  /*fc10*/  MUFU.TANH R43, R22 ;  /* 0x00000016002b7308 */ /* 0x0002e20000002400 */
[----:B------:R-:W-:-:S02]  /*fc20*/  FSEL R98, R98, -INF , !P0 ;  /* 0xff80000062627808 */ /* 0x000fc40004000000 */
[----:B------:R-:W-:Y:S02]  /*fc30*/  ISETP.GT.AND P3, PT, R38, R47, PT ;  /* 0x0000002f2600720c */ /* 0x000fe40003f64270 */
[C---:B------:R-:W-:Y:S02]  /*fc40*/  ISETP.GE.AND P4, PT, R47.reuse, R194, PT ;  /* 0x000000c22f00720c */ /* 0x040fe40003f86270 */
[----:B------:R-:W-:Y:S01]  /*fc50*/  ISETP.GE.AND P1, PT, R47, R187, PT ;  /* 0x000000bb2f00720c */ /* 0x000fe20003f26270 */
[----:B------:R-:W-:Y:S05]  /*fc60*/  HMMA.16816.F32.BF16 R24, R4, R18, R24 ;  /* 0x000000120418723c */ /* 0x000fea0000041818 */
[----:B------:R-:W-:Y:S01]  /*fc70*/  ISETP.GT.AND P0, PT, R74, R47, PT ;  /* 0x0000002f4a00720c */ /* 0x000fe20003f04270 */
[----:B------:R-:W-:Y:S01]  /*fc80*/  FFMA.FTZ R47, -R196, R17, R16 ;  /* 0x00000011c42f7223 */ /* 0x000fe20000010110 */
[----:B------:R-:W-:Y:S01]  /*fc90*/  IADD3 R56, PT, PT, R75, -0xd0, -R76 ;  /* 0xffffff304b387810 */ /* 0x000fe20007ffe84c */
[----:B------:R-:W4:Y:S01]  /*fca0*/  LDSM.16.M88.4 R16, [R37+0x4800] ;  /* 0x004800002510783b */ /* 0x000f220000000200 */
[----:B------:R-:W-:Y:S01]  /*fcb0*/  FSEL R98, R98, -INF , !P5 ;  /* 0xff80000062627808 */ /* 0x000fe20006800000 */
[----:B------:R-:W-:-:S04]  /*fcc0*/  DEPBAR.LE SB0, 0x0 ;  /* 0x000080000000791a */ /* 0x000fc80000000000 */
[----:B------:R-:W-:Y:S01]  /*fcd0*/  IABS R21, R56 ;  /* 0x0000003800157213 */ /* 0x000fe20000000000 */
[----:B-1----:R-:W-:Y:S01]  /*fce0*/  VIADD R22, R73, 0xd1 ;  /* 0x000000d149167836 */ /* 0x002fe20000000000 */
[----:B------:R-:W-:Y:S02]  /*fcf0*/  FSEL R47, R47, -INF , !P6 ;  /* 0xff8000002f2f7808 */ /* 0x000fe40007000000 */
[----:B------:R-:W-:Y:S02]  /*fd00*/  I2FP.F32.S32 R21, R21 ;  /* 0x0000001500157245 */ /* 0x000fe40000201400 */
[----:B------:R-:W-:Y:S01]  /*fd10*/  FSEL R220, R47, -INF , !P2 ;  /* 0xff8000002fdc7808 */ /* 0x000fe20005000000 */
[----:B------:R-:W-:Y:S01]  /*fd20*/  FMUL.FTZ R47, R23, R3 ;  /* 0x00000003172f7220 */ /* 0x000fe20000410000 */
[----:B------:R-:W-:Y:S01]  /*fd30*/  FSEL R89, R20, -INF , !P3 ;  /* 0xff80000014597808 */ /* 0x000fe20005800000 */
[----:B---3--:R-:W-:Y:S01]  /*fd40*/  FFMA.FTZ R43, -R196, R21, R43 ;  /* 0x00000015c42b7223 */ /* 0x008fe2000001012b */
[----:B------:R-:W-:Y:S01]  /*fd50*/  ISETP.GT.AND P5, PT, R38, R22, PT ;  /* 0x000000162600720c */ /* 0x000fe20003fa4270 */
[-C--:B------:R-:W-:Y:S01]  /*fd60*/  FMUL.FTZ R24, R24, R3.reuse ;  /* 0x0000000318187220 */ /* 0x080fe20000410000 */
[C---:B------:R-:W-:Y:S01]  /*fd70*/  ISETP.GE.AND P6, PT, R22.reuse, R194, PT ;  /* 0x000000c21600720c */ /* 0x040fe20003fc6270 */
[----:B------:R-:W-:Y:S01]  /*fd80*/  FMUL.FTZ R25, R25, R3 ;  /* 0x0000000319197220 */ /* 0x000fe20000410000 */
[----:B------:R-:W-:Y:S01]  /*fd90*/  ISETP.GE.AND P2, PT, R22, R187, PT ;  /* 0x000000bb1600720c */ /* 0x000fe20003f46270 */
[----:B------:R-:W-:Y:S01]  /*fda0*/  FMUL.FTZ R26, R26, R3 ;  /* 0x000000031a1a7220 */ /* 0x000fe20000410000 */
[----:B------:R-:W-:Y:S01]  /*fdb0*/  BAR.SYNC.DEFER_BLOCKING 0x0 ;  /* 0x0000000000007b1d */ /* 0x000fe20000010000 */
[----:B------:R-:W-:-:S02]  /*fdc0*/  ISETP.GT.AND P3, PT, R74, R22, PT ;  /* 0x000000164a00720c */ /* 0x000fc40003f64270 */
[--C-:B------:R-:W-:Y:S01]  /*fdd0*/  IADD3 R56, PT, PT, R193, -0xd8, -R76.reuse ;  /* 0xffffff28c1387810 */ /* 0x100fe20007ffe84c */
[----:B--2---:R-:W-:Y:S03]  /*fde0*/  HMMA.16816.F32.BF16 R20, R12, R28, RZ ;  /* 0x0000001c0c14723c */ /* 0x004fe600000418ff */
[----:B------:R-:W-:Y:S01]  /*fdf0*/  FSEL R213, R43, -INF , !P0 ;  /* 0xff8000002bd57808 */ /* 0x000fe20004000000 */
[----:B------:R1:W-:Y:S01]  /*fe00*/  MUFU.TANH R28, R47 ;  /* 0x0000002f001c7308 */ /* 0x0003e20000002400 */
[----:B------:R-:W-:Y:S02]  /*fe10*/  IABS R29, R56 ;  /* 0x00000038001d7213 */ /* 0x000fe40000000000 */
[----:B------:R-:W-:Y:S02]  /*fe20*/  IADD3 R56, PT, PT, R75, -0xd1, -R76 ;  /* 0xffffff2f4b387810 */ /* 0x000fe40007ffe84c */
[----:B------:R-:W-:-:S02]  /*fe30*/  I2FP.F32.S32 R29, R29 ;  /* 0x0000001d001d7245 */ /* 0x000fc40000201400 */
[----:B------:R-:W-:Y:S01]  /*fe40*/  FSEL R89, R89, -INF , !P4 ;  /* 0xff80000059597808 */ /* 0x000fe20006000000 */
[----:B------:R2:W3:Y:S01]  /*fe50*/  MUFU.TANH R43, R24 ;  /* 0x00000018002b7308 */ /* 0x0004e20000002400 */
[----:B------:R-:W-:Y:S02]  /*fe60*/  FSEL R87, R87, -INF , !P5 ;  /* 0xff80000057577808 */ /* 0x000fe40006800000 */
[----:B------:R-:W-:Y:S02]  /*fe70*/  FSEL R213, R213, -INF , !P1 ;  /* 0xff800000d5d57808 */ /* 0x000fe40004800000 */
[----:B------:R-:W-:-:S03]  /*fe80*/  FSEL R87, R87, -INF , !P6 ;  /* 0xff80000057577808 */ /* 0x000fc60007000000 */
[----:B------:R5:W-:Y:S01]  /*fe90*/  MUFU.TANH R80, R25 ;  /* 0x0000001900507308 */ /* 0x000be20000002400 */
[----:B-1----:R-:W-:Y:S01]  /*fea0*/  VIADD R47, R73, 0xd8 ;  /* 0x000000d8492f7836 */ /* 0x002fe20000000000 */
[----:B----4-:R-:W-:Y:S05]  /*feb0*/  HMMA.16816.F32.BF16 R20, R4, R16, R20 ;  /* 0x000000100414723c */ /* 0x010fea0000041814 */
[----:B------:R-:W-:Y:S01]  /*fec0*/  FMUL.FTZ R16, R27, R3 ;  /* 0x000000031b107220 */ /* 0x000fe20000410000 */
[----:B------:R-:W-:Y:S02]  /*fed0*/  IADD3 R27, PT, PT, R75, -0xd8, -R76 ;  /* 0xffffff284b1b7810 */ /* 0x000fe40007ffe84c */
[----:B------:R-:W-:Y:S01]  /*fee0*/  ISETP.GT.AND P4, PT, R38, R47, PT ;  /* 0x0000002f2600720c */ /* 0x000fe20003f84270 */
[----:B------:R1:W4:Y:S01]  /*fef0*/  MUFU.TANH R17, R26 ;  /* 0x0000001a00117308 */ /* 0x0003220000002400 */
[----:B--2---:R-:W-:Y:S01]  /*ff00*/  IABS R24, R56 ;  /* 0x0000003800187213 */ /* 0x004fe20000000000 */
[----:B---3--:R-:W-:Y:S01]  /*ff10*/  FFMA.FTZ R29, -R196, R29, R43 ;  /* 0x0000001dc41d7223 */ /* 0x008fe2000001012b */
[----:B------:R-:W-:-:S02]  /*ff20*/  IABS R27, R27 ;  /* 0x0000001b001b7213 */ /* 0x000fc40000000000 */
[----:B------:R-:W-:Y:S02]  /*ff30*/  I2FP.F32.S32 R24, R24 ;  /* 0x0000001800187245 */ /* 0x000fe40000201400 */
[----:B------:R-:W-:Y:S01]  /*ff40*/  FSEL R83, R29, -INF , !P4 ;  /* 0xff8000001d537808 */ /* 0x000fe20006000000 */
[----:B------:R-:W2:Y:S01]  /*ff50*/  MUFU.TANH R16, R16 ;  /* 0x0000001000107308 */ /* 0x000ea20000002400 */
[----:B------:R-:W-:Y:S01]  /*ff60*/  ISETP.GT.AND P5, PT, R74, R47, PT ;  /* 0x0000002f4a00720c */ /* 0x000fe20003fa4270 */
[----:B------:R-:W-:Y:S01]  /*ff70*/  FFMA.FTZ R24, -R196, R24, R28 ;  /* 0x00000018c4187223 */ /* 0x000fe2000001011c */
[----:B------:R-:W-:Y:S01]  /*ff80*/  IADD3 R28, PT, PT, R193, -0xd9, -R76 ;  /* 0xffffff27c11c7810 */ /* 0x000fe20007ffe84c */
[-C--:B------:R-:W-:Y:S01]  /*ff90*/  FMUL.FTZ R22, R22, R3.reuse ;  /* 0x0000000316167220 */ /* 0x080fe20000410000 */
[----:B------:R-:W-:Y:S01]  /*ffa0*/  ISETP.GE.AND P0, PT, R47, R194, PT ;  /* 0x000000c22f00720c */ /* 0x000fe20003f06270 */
[----:B------:R-:W-:Y:S01]  /*ffb0*/  FMUL.FTZ R23, R23, R3 ;  /* 0x0000000317177220 */ /* 0x000fe20000410000 */
[----:B-----5:R-:W-:Y:S01]  /*ffc0*/  IABS R25, R28 ;  /* 0x0000001c00197213 */ /* 0x020fe20000000000 */
[----:B-1----:R-:W-:Y:S01]  /*ffd0*/  VIADD R26, R73, 0xd9 ;  /* 0x000000d9491a7836 */ /* 0x002fe20000000000 */
[----:B------:R-:W-:Y:S01]  /*ffe0*/  FSEL R211, R24, -INF , !P3 ;  /* 0xff80000018d37808 */ /* 0x000fe20005800000 */
[----:B------:R-:W-:Y:S01]  /*fff0*/  HMMA.16816.F32.BF16 R28, R12, R30, RZ ;  /* 0x0000001e0c1c723c */ /* 0x000fe200000418ff */
[----:B------:R-:W-:Y:S02]  /*10000*/  MUFU.TANH R22, R22 ;  /* 0x0000001600167308 */ /* 0x000fe40000002400 */
[----:B------:R-:W-:Y:S01]  /*10010*/  IMAD.MOV.U32 R24, RZ, RZ, R25 ;  /* 0x000000ffff187224 */ /* 0x000fe200078e0019 */
[----:B------:R-:W-:Y:S01]  /*10020*/  I2FP.F32.S32 R25, R27 ;  /* 0x0000001b00197245 */ /* 0x000fe20000201400 */
[----:B------:R-:W-:Y:S01]  /*10030*/  FMUL.FTZ R27, R20, R3 ;  /* 0x00000003141b7220 */ /* 0x000fe20000410000 */
[----:B------:R-:W-:-:S02]  /*10040*/  FSEL R211, R211, -INF , !P2 ;  /* 0xff800000d3d37808 */ /* 0x000fc40005000000 */
[----:B------:R-:W-:Y:S01]  /*10050*/  I2FP.F32.S32 R24, R24 ;  /* 0x0000001800187245 */ /* 0x000fe20000201400 */
[----:B----4-:R-:W-:Y:S01]  /*10060*/  FFMA.FTZ R17, -R196, R25, R17 ;  /* 0x00000019c4117223 */ /* 0x010fe20000010111 */
[----:B------:R-:W-:Y:S01]  /*10070*/  ISETP.GT.AND P6, PT, R38, R26, PT ;  /* 0x0000001a2600720c */ /* 0x000fe20003fc4270 */
[----:B------:R-:W-:Y:S01]  /*10080*/  HMMA.16816.F32.BF16 R12, R12, R52, RZ ;  /* 0x000000340c0c723c */ /* 0x000fe200000418ff */
[----:B------:R-:W-:Y:S01]  /*10090*/  ISETP.GE.AND P3, PT, R26, R194, PT ;  /* 0x000000c21a00720c */ /* 0x000fe20003f66270 */
[----:B------:R-:W-:Y:S01]  /*100a0*/  FFMA.FTZ R80, -R196, R24, R80 ;  /* 0x00000018c4507223 */ /* 0x000fe20000010150 */
[----:B------:R-:W-:Y:S01]  /*100b0*/  IADD3 R24, PT, PT, R193, -0xe0, -R76 ;  /* 0xffffff20c1187810 */ /* 0x000fe20007ffe84c */
[----:B------:R-:W-:Y:S01]  /*100c0*/  VIADD R25, R73, 0xe0 ;  /* 0x000000e049197836 */ /* 0x000fe20000000000 */
[----:B------:R-:W-:Y:S02]  /*100d0*/  ISETP.GE.AND P2, PT, R26, R187, PT ;  /* 0x000000bb1a00720c */ /* 0x000fe40003f46270 */
[----:B------:R-:W-:-:S02]  /*100e0*/  ISETP.GT.AND P4, PT, R74, R26, PT ;  /* 0x0000001a4a00720c */ /* 0x000fc40003f84270 */
[----:B------:R-:W-:Y:S01]  /*100f0*/  IADD3 R26, PT, PT, R75, -0xd9, -R76 ;  /* 0xffffff274b1a7810 */ /* 0x000fe20007ffe84c */
[----:B------:R-:W-:Y:S05]  /*10100*/  HMMA.16816.F32.BF16 R28, R4, R18, R28 ;  /* 0x00000012041c723c */ /* 0x000fea000004181c */
[----:B------:R-:W-:Y:S01]  /*10110*/  IABS R20, R24 ;  /* 0x0000001800147213 */ /* 0x000fe20000000000 */
[----:B------:R-:W-:Y:S01]  /*10120*/  VIADD R18, R73, 0xe1 ;  /* 0x000000e149127836 */ /* 0x000fe20000000000 */
[----:B------:R-:W1:Y:S01]  /*10130*/  MUFU.TANH R24, R27 ;  /* 0x0000001b00187308 */ /* 0x000e620000002400 */
[----:B------:R-:W-:Y:S02]  /*10140*/  IABS R26, R26 ;  /* 0x0000001a001a7213 */ /* 0x000fe40000000000 */
[----:B------:R-:W-:-:S02]  /*10150*/  FSEL R212, R17, -INF , !P5 ;  /* 0xff80000011d47808 */ /* 0x000fc40006800000 */
[----:B------:R-:W-:Y:S01]  /*10160*/  I2FP.F32.S32 R20, R20 ;  /* 0x0000001400147245 */ /* 0x000fe20000201400 */
[----:B------:R-:W-:Y:S01]  /*10170*/  IMAD.MOV.U32 R17, RZ, RZ, R26 ;  /* 0x000000ffff117224 */ /* 0x000fe200078e001a */
[----:B------:R-:W-:Y:S01]  /*10180*/  IADD3 R19, PT, PT, R193, -0xe1, -R76 ;  /* 0xffffff1fc1137810 */ /* 0x000fe20007ffe84c */
[----:B------:R-:W-:Y:S03]  /*10190*/  HMMA.16816.F32.BF16 R12, R4, R40, R12 ;  /* 0x00000028040c723c */ /* 0x000fe6000004180c */
[----:B------:R-:W-:Y:S01]  /*101a0*/  FSEL R83, R83, -INF , !P0 ;  /* 0xff80000053537808 */ /* 0x000fe20004000000 */
[----:B------:R-:W-:Y:S01]  /*101b0*/  VIADD R5, R73, 0xe9 ;  /* 0x000000e949057836 */ /* 0x000fe20000000000 */
[----:B------:R-:W-:Y:S02]  /*101c0*/  I2FP.F32.S32 R17, R17 ;  /* 0x0000001100117245 */ /* 0x000fe40000201400 */
[----:B------:R-:W-:-:S02]  /*101d0*/  ISETP.GT.AND P0, PT, R38, R25, PT ;  /* 0x000000192600720c */ /* 0x000fc40003f04270 */
[----:B------:R-:W-:Y:S01]  /*101e0*/  FSEL R80, R80, -INF , !P6 ;  /* 0xff80000050507808 */ /* 0x000fe20007000000 */
[C---:B--2---:R-:W-:Y:S01]  /*101f0*/  FFMA.FTZ R17, -R196.reuse, R17, R16 ;  /* 0x00000011c4117223 */ /* 0x044fe20000010110 */
[----:B------:R-:W-:Y:S01]  /*10200*/  IADD3 R16, PT, PT, R75, -0xe0, -R76 ;  /* 0xffffff204b107810 */ /* 0x000fe20007ffe84c */
[----:B-1----:R-:W-:Y:S01]  /*10210*/  FFMA.FTZ R20, -R196, R20, R24 ;  /* 0x00000014c4147223 */ /* 0x002fe20000010118 */
[----:B------:R-:W-:Y:S01]  /*10220*/  FMUL.FTZ R24, R21, R3 ;  /* 0x0000000315187220 */ /* 0x000fe20000410000 */
[----:B------:R-:W-:Y:S01]  /*10230*/  IABS R19, R19 ;  /* 0x0000001300137213 */ /* 0x000fe20000000000 */
[-C--:B------:R-:W-:Y:S01]  /*10240*/  FMUL.FTZ R30, R30, R3.reuse ;  /* 0x000000031e1e7220 */ /* 0x080fe20000410000 */
[----:B------:R-:W-:Y:S01]  /*10250*/  IABS R21, R16 ;  /* 0x0000001000157213 */ /* 0x000fe20000000000 */
[-C--:B------:R-:W-:Y:S01]  /*10260*/  FMUL.FTZ R29, R29, R3.reuse ;  /* 0x000000031d1d7220 */ /* 0x080fe20000410000 */
[----:B------:R-:W1:Y:S01]  /*10270*/  MUFU.TANH R16, R24 ;  /* 0x0000001800107308 */ /* 0x000e620000002400 */
[----:B------:R-:W-:Y:S01]  /*10280*/  FSEL R17, R17, -INF , !P4 ;  /* 0xff80000011117808 */ /* 0x000fe20006000000 */
[-C--:B------:R-:W-:Y:S01]  /*10290*/  FMUL.FTZ R31, R31, R3.reuse ;  /* 0x000000031f1f7220 */ /* 0x080fe20000410000 */
[----:B------:R-:W-:Y:S01]  /*102a0*/  FSEL R80, R80, -INF , !P3 ;  /* 0xff80000050507808 */ /* 0x000fe20005800000 */
[-C--:B------:R-:W-:Y:S01]  /*102b0*/  FMUL.FTZ R13, R13, R3.reuse ;  /* 0x000000030d0d7220 */ /* 0x080fe20000410000 */
[----:B------:R-:W-:Y:S01]  /*102c0*/  FSEL R210, R17, -INF , !P2 ;  /* 0xff80000011d27808 */ /* 0x000fe20005000000 */
[----:B------:R-:W-:Y:S01]  /*102d0*/  FMUL.FTZ R14, R14, R3 ;  /* 0x000000030e0e7220 */ /* 0x000fe20000410000 */
[----:B------:R-:W-:Y:S01]  /*102e0*/  I2FP.F32.S32 R17, R21 ;  /* 0x0000001500117245 */ /* 0x000fe20000201400 */
[----:B------:R-:W-:Y:S01]  /*102f0*/  MUFU.TANH R30, R30 ;  /* 0x0000001e001e7308 */ /* 0x000fe20000002400 */
[----:B------:R-:W-:Y:S01]  /*10300*/  FSEL R57, R20, -INF , !P0 ;  /* 0xff80000014397808 */ /* 0x000fe20004000000 */
[----:B------:R-:W-:Y:S01]  /*10310*/  FMUL.FTZ R15, R15, R3 ;  /* 0x000000030f0f7220 */ /* 0x000fe20000410000 */
[----:B------:R-:W-:Y:S01]  /*10320*/  ISETP.GT.AND P3, PT, R38, R18, PT ;  /* 0x000000122600720c */ /* 0x000fe20003f64270 */
[----:B------:R-:W-:Y:S01]  /*10330*/  FFMA.FTZ R22, -R196, R17, R22 ;  /* 0x00000011c4167223 */ /* 0x000fe20000010116 */
[C---:B------:R-:W-:Y:S01]  /*10340*/  ISETP.GE.AND P4, PT, R18.reuse, R194, PT ;  /* 0x000000c21200720c */ /* 0x040fe20003f86270 */
[----:B------:R-:W-:Y:S01]  /*10350*/  VIADD R17, R73, 0xe8 ;  /* 0x000000e849117836 */ /* 0x000fe20000000000 */
[----:B------:R-:W-:Y:S01]  /*10360*/  ISETP.GE.AND P2, PT, R18, R187, PT ;  /* 0x000000bb1200720c */ /* 0x000fe20003f46270 */
[----:B------:R-:W-:Y:S01]  /*10370*/  MUFU.TANH R29, R29 ;  /* 0x0000001d001d7308 */ /* 0x000fe20000002400 */
[----:B------:R-:W-:-:S02]  /*10380*/  ISETP.GT.AND P0, PT, R74, R18, PT ;  /* 0x000000124a00720c */ /* 0x000fc40003f04270 */
[----:B------:R-:W-:Y:S02]  /*10390*/  I2FP.F32.S32 R18, R19 ;  /* 0x0000001300127245 */ /* 0x000fe40000201400 */
[----:B------:R-:W-:Y:S02]  /*103a0*/  ISETP.GE.AND P1, PT, R47, R187, PT ;  /* 0x000000bb2f00720c */ /* 0x000fe40003f26270 */
[----:B------:R-:W-:Y:S01]  /*103b0*/  ISETP.GT.AND P6, PT, R74, R25, PT ;  /* 0x000000194a00720c */ /* 0x000fe20003fc4270 */
[----:B-1----:R-:W-:Y:S01]  /*103c0*/  FFMA.FTZ R56, -R196, R18, R16 ;  /* 0x00000012c4387223 */ /* 0x002fe20000010110 */
[----:B------:R-:W-:Y:S01]  /*103d0*/  IADD3 R20, PT, PT, R75, -0xe1, -R76 ;  /* 0xffffff1f4b147810 */ /* 0x000fe20007ffe84c */
[----:B------:R-:W1:Y:S01]  /*103e0*/  MUFU.TANH R16, R23 ;  /* 0x0000001700107308 */ /* 0x000e620000002400 */
[----:B------:R-:W-:Y:S02]  /*103f0*/  FSEL R212, R212, -INF , !P1 ;  /* 0xff800000d4d47808 */ /* 0x000fe40004800000 */
[----:B------:R-:W-:-:S02]  /*10400*/  ISETP.GE.AND P5, PT, R25, R194, PT ;  /* 0x000000c21900720c */ /* 0x000fc40003fa6270 */
[----:B------:R-:W-:Y:S02]  /*10410*/  ISETP.GE.AND P1, PT, R25, R187, PT ;  /* 0x000000bb1900720c */ /* 0x000fe40003f26270 */
[----:B------:R-:W-:Y:S01]  /*10420*/  FSEL R22, R22, -INF , !P6 ;  /* 0xff80000016167808 */ /* 0x000fe20007000000 */
[----:B------:R-:W-:Y:S01]  /*10430*/  MUFU.TANH R13, R13 ;  /* 0x0000000d000d7308 */ /* 0x000fe20000002400 */
[----:B------:R-:W-:Y:S02]  /*10440*/  IABS R20, R20 ;  /* 0x0000001400147213 */ /* 0x000fe40000000000 */
[C-C-:B------:R-:W-:Y:S02]  /*10450*/  IADD3 R4, PT, PT, R193.reuse, -0xe9, -R76.reuse ;  /* 0xffffff17c1047810 */ /* 0x140fe40007ffe84c */
[----:B------:R-:W-:Y:S02]  /*10460*/  IADD3 R19, PT, PT, R193, -0xe8, -R76 ;  /* 0xffffff18c1137810 */ /* 0x000fe40007ffe84c */
[----:B------:R-:W-:Y:S01]  /*10470*/  FSEL R57, R57, -INF , !P5 ;  /* 0xff80000039397808 */ /* 0x000fe20006800000 */
[----:B------:R-:W-:Y:S01]  /*10480*/  MUFU.TANH R14, R14 ;  /* 0x0000000e000e7308 */ /* 0x000fe20000002400 */
[----:B------:R-:W-:-:S02]  /*10490*/  FSEL R206, R22, -INF , !P1 ;  /* 0xff80000016ce7808 */ /* 0x000fc40004800000 */
[----:B------:R-:W-:Y:S02]  /*104a0*/  FSEL R56, R56, -INF , !P3 ;  /* 0xff80000038387808 */ /* 0x000fe40005800000 */
[----:B------:R-:W-:Y:S02]  /*104b0*/  ISETP.GT.AND P5, PT, R38, R17, PT ;  /* 0x000000112600720c */ /* 0x000fe40003fa4270 */
[C---:B------:R-:W-:Y:S01]  /*104c0*/  ISETP.GE.AND P6, PT, R17.reuse, R194, PT ;  /* 0x000000c21100720c */ /* 0x040fe20003fc6270 */
[----:B------:R-:W-:Y:S01]  /*104d0*/  MUFU.TANH R31, R31 ;  /* 0x0000001f001f7308 */ /* 0x000fe20000002400 */
[----:B------:R-:W-:Y:S02]  /*104e0*/  ISETP.GE.AND P1, PT, R17, R187, PT ;  /* 0x000000bb1100720c */ /* 0x000fe40003f26270 */
[----:B------:R-:W-:Y:S01]  /*104f0*/  ISETP.GT.AND P3, PT, R74, R17, PT ;  /* 0x000000114a00720c */ /* 0x000fe20003f64270 */
[----:B------:R-:W-:Y:S01]  /*10500*/  IMAD.MOV.U32 R17, RZ, RZ, R20 ;  /* 0x000000ffff117224 */ /* 0x000fe200078e0014 */
[----:B------:R-:W-:-:S02]  /*10510*/  IADD3 R6, PT, PT, R75, -0xe8, -R76 ;  /* 0xffffff184b067810 */ /* 0x000fc40007ffe84c */
[----:B------:R-:W-:Y:S01]  /*10520*/  IABS R4, R4 ;  /* 0x0000000400047213 */ /* 0x000fe20000000000 */
[----:B------:R-:W-:Y:S01]  /*10530*/  MUFU.TANH R15, R15 ;  /* 0x0000000f000f7308 */ /* 0x000fe20000002400 */
[----:B------:R-:W-:Y:S01]  /*10540*/  IABS R18, R19 ;  /* 0x0000001300127213 */ /* 0x000fe20000000000 */
[----:B------:R-:W-:Y:S01]  /*10550*/  FMUL.FTZ R19, R28, R3 ;  /* 0x000000031c137220 */ /* 0x000fe20000410000 */
[----:B------:R-:W-:Y:S01]  /*10560*/  IABS R6, R6 ;  /* 0x0000000600067213 */ /* 0x000fe20000000000 */
[----:B------:R-:W-:Y:S01]  /*10570*/  IMAD.MOV.U32 R7, RZ, RZ, R4 ;  /* 0x000000ffff077224 */ /* 0x000fe200078e0004 */
[----:B------:R-:W-:Y:S02]  /*10580*/  I2FP.F32.S32 R17, R17 ;  /* 0x0000001100117245 */ /* 0x000fe40000201400 */
[----:B------:R-:W-:Y:S01]  /*10590*/  I2FP.F32.S32 R18, R18 ;  /* 0x0000001200127245 */ /* 0x000fe20000201400 */
[----:B------:R-:W-:Y:S01]  /*105a0*/  IMAD.MOV.U32 R4, RZ, RZ, R6 ;  /* 0x000000ffff047224 */ /* 0x000fe200078e0006 */
[----:B------:R-:W2:Y:S01]  /*105b0*/  MUFU.TANH R19, R19 ;  /* 0x0000001300137308 */ /* 0x000ea20000002400 */
[----:B------:R-:W-:Y:S01]  /*105c0*/  I2FP.F32.S32 R6, R7 ;  /* 0x0000000700067245 */ /* 0x000fe20000201400 */
[----:B-1----:R-:W-:Y:S01]  /*105d0*/  FFMA.FTZ R16, -R196, R17, R16 ;  /* 0x00000011c4107223 */ /* 0x002fe20000010110 */
[----:B------:R-:W-:Y:S01]  /*105e0*/  FMUL.FTZ R7, R12, R3 ;  /* 0x000000030c077220 */ /* 0x000fe20000410000 */
[----:B------:R-:W-:-:S02]  /*105f0*/  I2FP.F32.S32 R4, R4 ;  /* 0x0000000400047245 */ /* 0x000fc40000201400 */
[----:B------:R-:W-:Y:S01]  /*10600*/  FSEL R56, R56, -INF , !P4 ;  /* 0xff80000038387808 */ /* 0x000fe20006000000 */
[----:B------:R-:W-:Y:S01]  /*10610*/  FFMA.FTZ R6, -R196, R6, R29 ;  /* 0x00000006c4067223 */ /* 0x000fe2000001011d */
[----:B------:R-:W-:Y:S01]  /*10620*/  FSEL R16, R16, -INF , !P0 ;  /* 0xff80000010107808 */ /* 0x000fe20004000000 */
[----:B------:R-:W1:Y:S01]  /*10630*/  MUFU.TANH R7, R7 ;  /* 0x0000000700077308 */ /* 0x000e620000002400 */
[----:B------:R-:W-:Y:S01]  /*10640*/  FFMA.FTZ R4, -R196, R4, R30 ;  /* 0x00000004c4047223 */ /* 0x000fe2000001011e */
[----:B------:R-:W-:Y:S02]  /*10650*/  ISETP.GT.AND P4, PT, R38, R5, PT ;  /* 0x000000052600720c */ /* 0x000fe40003f84270 */
[----:B------:R-:W-:Y:S02]  /*10660*/  FSEL R162, R16, -INF , !P2 ;  /* 0xff80000010a27808 */ /* 0x000fe40005000000 */
[----:B------:R-:W-:Y:S02]  /*10670*/  IADD3 R16, PT, PT, R193, -0xf0, -R76 ;  /* 0xffffff10c1107810 */ /* 0x000fe40007ffe84c */
[----:B------:R-:W-:Y:S01]  /*10680*/  FSEL R4, R4, -INF , !P3 ;  /* 0xff80000004047808 */ /* 0x000fe20005800000 */
[----:B--2---:R-:W-:Y:S01]  /*10690*/  FFMA.FTZ R18, -R196, R18, R19 ;  /* 0x00000012c4127223 */ /* 0x004fe20000010113 */
[----:B------:R-:W-:-:S02]  /*106a0*/  IABS R16, R16 ;  /* 0x0000001000107213 */ /* 0x000fc40000000000 */
[----:B------:R-:W-:Y:S02]  /*106b0*/  FSEL R157, R4, -INF , !P1 ;  /* 0xff800000049d7808 */ /* 0x000fe40004800000 */
[----:B------:R-:W-:Y:S02]  /*106c0*/  I2FP.F32.S32 R16, R16 ;  /* 0x0000001000107245 */ /* 0x000fe40000201400 */
[----:B------:R-:W-:Y:S02]  /*106d0*/  IADD3 R4, PT, PT, R193, -0xf1, -R76 ;  /* 0xffffff0fc1047810 */ /* 0x000fe40007ffe84c */
[----:B------:R-:W-:Y:S01]  /*106e0*/  FSEL R18, R18, -INF , !P5 ;  /* 0xff80000012127808 */ /* 0x000fe20006800000 */
[----:B-1----:R-:W-:Y:S01]  /*106f0*/  FFMA.FTZ R7, -R196, R16, R7 ;  /* 0x00000010c4077223 */ /* 0x002fe20000010107 */
[C---:B------:R-:W-:Y:S02]  /*10700*/  ISETP.GE.AND P0, PT, R5.reuse, R194, PT ;  /* 0x000000c20500720c */ /* 0x040fe40003f06270 */
[----:B------:R-:W-:-:S02]  /*10710*/  ISETP.GE.AND P2, PT, R5, R187, PT ;  /* 0x000000bb0500720c */ /* 0x000fc40003f46270 */
[----:B------:R-:W-:Y:S01]  /*10720*/  ISETP.GT.AND P5, PT, R74, R5, PT ;  /* 0x000000054a00720c */ /* 0x000fe20003fa4270 */
[----:B------:R-:W-:Y:S01]  /*10730*/  VIADD R5, R73, 0xf0 ;  /* 0x000000f049057836 */ /* 0x000fe20000000000 */
[C-C-:B------:R-:W-:Y:S02]  /*10740*/  IADD3 R12, PT, PT, R75.reuse, -0xe9, -R76.reuse ;  /* 0xffffff174b0c7810 */ /* 0x140fe40007ffe84c */
[C-C-:B------:R-:W-:Y:S02]  /*10750*/  IADD3 R16, PT, PT, R75.reuse, -0xf0, -R76.reuse ;  /* 0xffffff104b107810 */ /* 0x140fe40007ffe84c */
[----:B------:R-:W-:Y:S02]  /*10760*/  IABS R4, R4 ;  /* 0x0000000400047213 */ /* 0x000fe40000000000 */
[C-C-:B------:R-:W-:Y:S02]  /*10770*/  IADD3 R3, PT, PT, R75.reuse, -0xf1, -R76.reuse ;  /* 0xffffff0f4b037810 */ /* 0x140fe40007ffe84c */
[----:B------:R-:W-:-:S02]  /*10780*/  IADD3 R75, PT, PT, R75, -0xf8, -R76 ;  /* 0xffffff084b4b7810 */ /* 0x000fc40007ffe84c */
[----:B------:R-:W-:Y:S02]  /*10790*/  FSEL R47, R18, -INF , !P6 ;  /* 0xff800000122f7808 */ /* 0x000fe40007000000 */
[----:B------:R-:W-:Y:S02]  /*107a0*/  FSEL R6, R6, -INF , !P4 ;  /* 0xff80000006067808 */ /* 0x000fe40006000000 */
[----:B------:R-:W-:Y:S02]  /*107b0*/  ISETP.GT.AND P6, PT, R38, R5, PT ;  /* 0x000000052600720c */ /* 0x000fe40003fc4270 */
[C---:B------:R-:W-:Y:S02]  /*107c0*/  ISETP.GE.AND P3, PT, R5.reuse, R194, PT ;  /* 0x000000c20500720c */ /* 0x040fe40003f66270 */
[----:B------:R-:W-:Y:S02]  /*107d0*/  ISETP.GE.AND P1, PT, R5, R187, PT ;  /* 0x000000bb0500720c */ /* 0x000fe40003f26270 */
[----:B------:R-:W-:Y:S01]  /*107e0*/  ISETP.GT.AND P4, PT, R74, R5, PT ;  /* 0x000000054a00720c */ /* 0x000fe20003f84270 */
[----:B------:R-:W-:Y:S01]  /*107f0*/  VIADD R5, R73, 0xf1 ;  /* 0x000000f149057836 */ /* 0x000fe20000000000 */
[----:B------:R-:W-:-:S02]  /*10800*/  I2FP.F32.S32 R4, R4 ;  /* 0x0000000400047245 */ /* 0x000fc40000201400 */
[----:B------:R-:W-:Y:S02]  /*10810*/  IABS R16, R16 ;  /* 0x0000001000107213 */ /* 0x000fe40000000000 */
[----:B------:R-:W-:Y:S01]  /*10820*/  IABS R75, R75 ;  /* 0x0000004b004b7213 */ /* 0x000fe20000000000 */
[----:B------:R-:W-:Y:S01]  /*10830*/  FFMA.FTZ R13, -R196, R4, R13 ;  /* 0x00000004c40d7223 */ /* 0x000fe2000001010d */
[----:B------:R-:W-:Y:S01]  /*10840*/  IABS R12, R12 ;  /* 0x0000000c000c7213 */ /* 0x000fe20000000000 */
[----:B------:R-:W-:Y:S01]  /*10850*/  VIADD R4, R73, 0xf8 ;  /* 0x000000f849047836 */ /* 0x000fe20000000000 */
[----:B------:R-:W-:Y:S02]  /*10860*/  FSEL R43, R6, -INF , !P0 ;  /* 0xff800000062b7808 */ /* 0x000fe40004000000 */
[----:B------:R-:W-:Y:S02]  /*10870*/  I2FP.F32.S32 R16, R16 ;  /* 0x0000001000107245 */ /* 0x000fe40000201400 */
[----:B------:R-:W-:-:S02]  /*10880*/  I2FP.F32.S32 R75, R75 ;  /* 0x0000004b004b7245 */ /* 0x000fc40000201400 */
[----:B------:R-:W-:Y:S01]  /*10890*/  ISETP.GT.AND P0, PT, R38, R5, PT ;  /* 0x000000052600720c */ /* 0x000fe20003f04270 */
[C---:B------:R-:W-:Y:S01]  /*108a0*/  FFMA.FTZ R14, -R196.reuse, R16, R14 ;  /* 0x00000010c40e7223 */ /* 0x040fe2000001010e */
[----:B------:R-:W-:Y:S01]  /*108b0*/  I2FP.F32.S32 R12, R12 ;  /* 0x0000000c000c7245 */ /* 0x000fe20000201400 */
[C---:B------:R-:W-:Y:S01]  /*108c0*/  FFMA.FTZ R50, -R196.reuse, R75, R50 ;  /* 0x0000004bc4327223 */ /* 0x040fe20000010132 */
[----:B------:R-:W-:Y:S02]  /*108d0*/  IADD3 R76, PT, PT, R193, -0xf8, -R76 ;  /* 0xffffff08c14c7810 */ /* 0x000fe40007ffe84c */
[----:B------:R-:W-:Y:S01]  /*108e0*/  FSEL R13, R13, -INF , !P0 ;  /* 0xff8000000d0d7808 */ /* 0x000fe20004000000 */
[----:B------:R-:W-:Y:S01]  /*108f0*/  FFMA.FTZ R12, -R196, R12, R31 ;  /* 0x0000000cc40c7223 */ /* 0x000fe2000001011f */
[----:B------:R-:W-:Y:S02]  /*10900*/  ISETP.GT.AND P0, PT, R74, R4, PT ;  /* 0x000000044a00720c */ /* 0x000fe40003f04270 */
[----:B------:R-:W-:-:S02]  /*10910*/  IABS R76, R76 ;  /* 0x0000004c004c7213 */ /* 0x000fc40000000000 */
[----:B------:R-:W-:Y:S02]  /*10920*/  IABS R3, R3 ;  /* 0x0000000300037213 */ /* 0x000fe40000000000 */
[----:B------:R-:W-:Y:S02]  /*10930*/  FSEL R7, R7, -INF , !P6 ;  /* 0xff80000007077808 */ /* 0x000fe40007000000 */
[----:B------:R-:W-:Y:S02]  /*10940*/  FSEL R14, R14, -INF , !P4 ;  /* 0xff8000000e0e7808 */ /* 0x000fe40006000000 */
[----:B------:R-:W-:Y:S02]  /*10950*/  FSEL R50, R50, -INF , !P0 ;  /* 0xff80000032327808 */ /* 0x000fe40004000000 */
[----:B------:R-:W-:Y:S02]  /*10960*/  I2FP.F32.S32 R76, R76 ;  /* 0x0000004c004c7245 */ /* 0x000fe40000201400 */
[----:B------:R-:W-:-:S02]  /*10970*/  I2FP.F32.S32 R3, R3 ;  /* 0x0000000300037245 */ /* 0x000fc40000201400 */
[----:B------:R-:W-:Y:S02]  /*10980*/  ISETP.GT.AND P0, PT, R35, R174, PT ;  /* 0x000000ae2300720c */ /* 0x000fe40003f04270 */
[----:B------:R-:W-:Y:S01]  /*10990*/  FSEL R12, R12, -INF , !P5 ;  /* 0xff8000000c0c7808 */ /* 0x000fe20006800000 */
[----:B------:R-:W-:Y:S01]  /*109a0*/  FFMA.FTZ R3, -R196, R3, R15 ;  /* 0x00000003c4037223 */ /* 0x000fe2000001010f */
[----:B------:R-:W-:Y:S02]  /*109b0*/  ISETP.GE.AND P5, PT, R5, R194, PT ;  /* 0x000000c20500720c */ /* 0x000fe40003fa6270 */
[----:B------:R-:W-:Y:S02]  /*109c0*/  FSEL R41, R7, -INF , !P3 ;  /* 0xff80000007297808 */ /* 0x000fe40005800000 */
[----:B------:R-:W-:Y:S02]  /*109d0*/  FSEL R95, R14, -INF , !P1 ;  /* 0xff8000000e5f7808 */ /* 0x000fe40004800000 */
[----:B------:R-:W-:-:S02]  /*109e0*/  ISETP.GT.AND P3, PT, R38, R4, PT ;  /* 0x000000042600720c */ /* 0x000fc40003f64270 */
[C---:B------:R-:W-:Y:S02]  /*109f0*/  ISETP.GE.AND P4, PT, R4.reuse, R194, PT ;  /* 0x000000c20400720c */ /* 0x040fe40003f86270 */
[----:B------:R-:W-:Y:S01]  /*10a00*/  ISETP.GE.AND P1, PT, R4, R187, PT ;  /* 0x000000bb0400720c */ /* 0x000fe20003f26270 */
[----:B------:R-:W-:Y:S01]  /*10a10*/  FFMA.FTZ R4, -R196, R76, R48 ;  /* 0x0000004cc4047223 */ /* 0x000fe20000010130 */
[----:B------:R-:W-:Y:S02]  /*10a20*/  ISETP.GT.AND P6, PT, R74, R5, PT ;  /* 0x000000054a00720c */ /* 0x000fe40003fc4270 */
[----:B------:R-:W-:Y:S02]  /*10a30*/  FSEL R40, R13, -INF , !P5 ;  /* 0xff8000000d287808 */ /* 0x000fe40006800000 */
[----:B------:R-:W-:Y:S02]  /*10a40*/  ISETP.GT.AND P5, PT, R38, R73, PT ;  /* 0x000000492600720c */ /* 0x000fe40003fa4270 */
[----:B------:R-:W-:-:S02]  /*10a50*/  FSEL R128, R12, -INF , !P2 ;  /* 0xff8000000c807808 */ /* 0x000fc40005000000 */
[----:B------:R-:W-:Y:S01]  /*10a60*/  FSEL R92, R3, -INF , !P6 ;  /* 0xff800000035c7808 */ /* 0x000fe20007000000 */
[----:B------:R-:W-:Y:S01]  /*10a70*/  IMAD.MOV.U32 R3, RZ, RZ, R35 ;  /* 0x000000ffff037224 */ /* 0x000fe200078e0023 */
[----:B------:R-:W-:Y:S02]  /*10a80*/  FSEL R4, R4, -INF , !P3 ;  /* 0xff80000004047808 */ /* 0x000fe40005800000 */
[-C--:B------:R-:W-:Y:S02]  /*10a90*/  ISETP.GE.AND P2, PT, R5, R187.reuse, PT ;  /* 0x000000bb0500720c */ /* 0x080fe40003f46270 */
[C---:B------:R-:W-:Y:S02]  /*10aa0*/  ISETP.GE.AND P6, PT, R73.reuse, R194, PT ;  /* 0x000000c24900720c */ /* 0x040fe40003fc6270 */
[----:B------:R-:W-:Y:S02]  /*10ab0*/  ISETP.GE.AND P3, PT, R73, R187, PT ;  /* 0x000000bb4900720c */ /* 0x000fe40003f66270 */
[----:B------:R-:W-:-:S02]  /*10ac0*/  FSEL R60, R60, -INF , !P5 ;  /* 0xff8000003c3c7808 */ /* 0x000fc40006800000 */
        /* <DEDUP_REMOVED lines=19> */
.L_x_4784:
        /* <DEDUP_REMOVED lines=61> */
.L_x_4785:
[----:B------:R-:W-:Y:S05]  /*10fd0*/  BSYNC.RECONVERGENT B0 ;  /* 0x0000000000007941 */ /* 0x000fea0003800200 */
.L_x_4783:
        /* <DEDUP_REMOVED lines=60> */
.L_x_4782:
[----:B------:R-:W-:Y:S05]  /*113a0*/  BSYNC.RECONVERGENT B1 ;  /* 0x0000000000017941 */ /* 0x000fea0003800200 */
.L_x_4781:
        /* <DEDUP_REMOVED lines=78> */
[----:B------:R-:W-:Y:S01]  /*11890*/  FFMA.FTZ R115, R62, R79, -R76 ;  /* 0x0000004f3e737223 */ /* 0x000fe2000001084c */
[----:B------:R-:W-:Y:S01]  /*118a0*/  FMNMX3.FTZ R2, R2, R153, R152, !PT ;  /* 0x0000009902027276 */ /* 0x000fe20007810098 */
[-CC-:B------:R-:W-:Y:S01]  /*118b0*/  FFMA.FTZ R114, R61, R79.reuse, -R76.reuse ;  /* 0x0000004f3d727223 */ /* 0x180fe2000001084c */
[-CC-:B------:R-:W-:Y:S01]  /*118c0*/  FFMA.FTZ R99, R85, R79.reuse, -R76.reuse ;  /* 0x0000004f55637223 */ /* 0x180fe2000001084c */
        /* <DEDUP_REMOVED lines=12> */
[-CC-:B------:R-:W-:Y:S01]  /*11990*/  FFMA.FTZ R75, R214, R79.reuse, -R76.reuse ;  /* 0x0000004fd64b7223 */ /* 0x180fe2000001084c */
[----:B------:R-:W-:Y:S01]  /*119a0*/  FMNMX3.FTZ R2, R2, R204, R203, !PT ;  /* 0x000000cc02027276 */ /* 0x000fe200078100cb */
[----:B------:R-:W-:Y:S01]  /*119b0*/  FADD.FTZ R147, R150, R147 ;  /* 0x0000009396937221 */ /* 0x000fe20000010000 */
        /* <DEDUP_REMOVED lines=8> */
[-CC-:B------:R-:W-:Y:S01]  /*11a40*/  FFMA.FTZ R69, R221, R79.reuse, -R76.reuse ;  /* 0x0000004fdd457223 */ /* 0x180fe2000001084c */
[----:B------:R-:W-:Y:S01]  /*11a50*/  MUFU.EX2 R131, R131 ;  /* 0x0000008300837308 */ /* 0x000fe20000000800 */
[----:B------:R-:W-:Y:S01]  /*11a60*/  FMNMX3.FTZ R2, R2, R198, R197, !PT ;  /* 0x000000c602027276 */ /* 0x000fe200078100c5 */
[-CC-:B------:R-:W-:Y:S01]  /*11a70*/  FFMA.FTZ R68, R222, R79.reuse, -R76.reuse ;  /* 0x0000004fde447223 */ /* 0x180fe2000001084c */
[----:B--2---:R-:W-:Y:S01]  /*11a80*/  F2FP.BF16.F32.PACK_AB R27, R136, R144 ;  /* 0x00000090881b723e */ /* 0x004fe200000010ff */
[----:B------:R-:W-:Y:S01]  /*11a90*/  FADD.FTZ R144, R144, R147 ;  /* 0x0000009390907221 */ /* 0x000fe20000010000 */
[----:B------:R-:W-:Y:S01]  /*11aa0*/  FMNMX3.FTZ R2, R2, R168, R167, !PT ;  /* 0x000000a802027276 */ /* 0x000fe200078100a7 */
[-CC-:B------:R-:W-:Y:S01]  /*11ab0*/  FFMA.FTZ R67, R223, R79.reuse, -R76.reuse ;  /* 0x0000004fdf437223 */ /* 0x180fe2000001084c */
[----:B------:R-:W-:Y:S01]  /*11ac0*/  FFMA.FTZ R66, R224, R79, -R76 ;  /* 0x0000004fe0427223 */ /* 0x000fe2000001084c */
[----:B------:R-:W-:Y:S01]  /*11ad0*/  MUFU.EX2 R126, R126 ;  /* 0x0000007e007e7308 */ /* 0x000fe20000000800 */
[----:B------:R-:W-:Y:S01]  /*11ae0*/  FMNMX3.FTZ R2, R2, R163, R161, !PT ;  /* 0x000000a302027276 */ /* 0x000fe200078100a1 */
[----:B------:R-:W-:Y:S01]  /*11af0*/  FADD.FTZ R144, R136, R144 ;  /* 0x0000009088907221 */ /* 0x000fe20000010000 */
        /* <DEDUP_REMOVED lines=24> */
[----:B------:R-:W-:-:S02]  /*11c80*/  FFMA.FTZ R34, R34, R79, -R76 ;  /* 0x0000004f22227223 */ /* 0x000fc4000001084c */
        /* <DEDUP_REMOVED lines=11> */
[----:B------:R-:W-:-:S05]  /*11d40*/  FMNMX.FTZ R2, R36, R2, !PT ;  /* 0x0000000224027209 */ /* 0x000fca0007810000 */
        /* <DEDUP_REMOVED lines=63> */
[----:B------:R-:W-:Y:S01]  /*12140*/  FFMA.FTZ R168, R168, R79, -R77 ;  /* 0x0000004fa8a87223 */ /* 0x000fe2000001084d */
[----:B------:R-:W2:Y:S01]  /*12150*/  MUFU.EX2 R130, R130 ;  /* 0x0000008200827308 */ /* 0x000ea20000000800 */
[C---:B-----5:R-:W-:Y:S01]  /*12160*/  F2FP.BF16.F32.PACK_AB R26, R140.reuse, R141 ;  /* 0x0000008d8c1a723e */ /* 0x060fe200000010ff */
[----:B------:R-:W-:Y:S01]  /*12170*/  FADD.FTZ R145, R141, R145 ;  /* 0x000000918d917221 */ /* 0x000fe20000010000 */
[-CC-:B------:R-:W-:Y:S01]  /*12180*/  FFMA.FTZ R167, R167, R79.reuse, -R77.reuse ;  /* 0x0000004fa7a77223 */ /* 0x180fe2000001084d */
[-CC-:B------:R-:W-:Y:S01]  /*12190*/  FFMA.FTZ R163, R163, R79.reuse, -R77.reuse ;  /* 0x0000004fa3a37223 */ /* 0x180fe2000001084d */
[-C--:B------:R-:W-:Y:S01]  /*121a0*/  FFMA.FTZ R161, R161, R79.reuse, -R77 ;  /* 0x0000004fa1a17223 */ /* 0x080fe2000001084d */
[----:B------:R-:W-:Y:S01]  /*121b0*/  FADD.FTZ R140, R140, R145 ;  /* 0x000000918c8c7221 */ /* 0x000fe20000010000 */
[-CC-:B------:R-:W-:Y:S01]  /*121c0*/  FFMA.FTZ R160, R160, R79.reuse, -R77.reuse ;  /* 0x0000004fa0a07223 */ /* 0x180fe2000001084d */
[----:B------:R-:W5:Y:S01]  /*121d0*/  MUFU.EX2 R127, R127 ;  /* 0x0000007f007f7308 */ /* 0x000f620000000800 */
[C---:B-1----:R-:W-:Y:S03]  /*121e0*/  HMMA.16816.F32.BF16 R12, R24.reuse, R4, RZ ;  /* 0x00000004180c723c */ /* 0x042fe600000418ff */
        /* <DEDUP_REMOVED lines=33> */
[C---:B------:R-:W-:Y:S05]  /*12400*/  HMMA.16816.F32.BF16 R12, R16.reuse, R52, R12 ;  /* 0x00000034100c723c */ /* 0x040fea000004180c */
[----:B------:R-:W-:Y:S01]  /*12410*/  FADD.FTZ R125, R125, R135 ;  /* 0x000000877d7d7221 */ /* 0x000fe20000010000 */
[-CC-:B------:R-:W-:Y:S01]  /*12420*/  FFMA.FTZ R106, R106, R79.reuse, -R77.reuse ;  /* 0x0000004f6a6a7223 */ /* 0x180fe2000001084d */
[-CC-:B------:R-:W-:Y:S01]  /*12430*/  FFMA.FTZ R104, R213, R79.reuse, -R76.reuse ;  /* 0x0000004fd5687223 */ /* 0x180fe2000001084c */
[-C--:B------:R-:W-:Y:S01]  /*12440*/  FFMA.FTZ R89, R89, R79.reuse, -R77 ;  /* 0x0000004f59597223 */ /* 0x080fe2000001084d */
[----:B------:R-:W1:Y:S01]  /*12450*/  MUFU.EX2 R123, R123 ;  /* 0x0000007b007b7308 */ /* 0x000e620000000800 */
[----:B------:R-:W-:Y:S01]  /*12460*/  FADD.FTZ R125, R118, R125 ;  /* 0x0000007d767d7221 */ /* 0x000fe20000010000 */
[----:B--2---:R-:W-:Y:S01]  /*12470*/  FADD.FTZ R129, R121, R129 ;  /* 0x0000008179817221 */ /* 0x004fe20000010000 */
[C---:B------:R-:W-:Y:S01]  /*12480*/  HMMA.16816.F32.BF16 R4, R16.reuse, R54, R4 ;  /* 0x000000361004723c */ /* 0x040fe20000041804 */
[----:B------:R-:W2:Y:S02]  /*12490*/  LDSM.16.MT88.4 R52, [R45+0x5800] ;  /* 0x005800002d34783b */ /* 0x000ea40000004200 */
[-CC-:B------:R-:W-:Y:S01]  /*124a0*/  FFMA.FTZ R83, R83, R79.reuse, -R77.reuse ;  /* 0x0000004f53537223 */ /* 0x180fe2000001084d */
[-CC-:B------:R-:W-:Y:S01]  /*124b0*/  FFMA.FTZ R80, R80, R79.reuse, -R77.reuse ;  /* 0x0000004f50507223 */ /* 0x180fe2000001084d */
[-CC-:B------:R-:W-:Y:S01]  /*124c0*/  FFMA.FTZ R87, R87, R79.reuse, -R77.reuse ;  /* 0x0000004f57577223 */ /* 0x180fe2000001084d */
[----:B------:R-:W-:Y:S01]  /*124d0*/  MUFU.EX2 R134, R134 ;  /* 0x0000008600867308 */ /* 0x000fe20000000800 */
[-C--:B------:R-:W-:Y:S01]  /*124e0*/  FFMA.FTZ R198, R206, R79.reuse, -R76 ;  /* 0x0000004fcec67223 */ /* 0x080fe2000001084c */
[-CC-:B------:R-:W-:Y:S01]  /*124f0*/  FFMA.FTZ R57, R57, R79.reuse, -R77.reuse ;  /* 0x0000004f39397223 */ /* 0x180fe2000001084d */
[C---:B------:R-:W-:Y:S03]  /*12500*/  HMMA.16816.F32.BF16 R28, R16.reuse, R20, R28 ;  /* 0x00000014101c723c */ /* 0x040fe6000004181c */
[-CC-:B------:R-:W-:Y:S01]  /*12510*/  FFMA.FTZ R56, R56, R79.reuse, -R77.reuse ;  /* 0x0000004f38387223 */ /* 0x180fe2000001084d */
[-CC-:B------:R-:W-:Y:S01]  /*12520*/  FFMA.FTZ R47, R47, R79.reuse, -R77.reuse ;  /* 0x0000004f2f2f7223 */ /* 0x180fe2000001084d */
[-CC-:B------:R-:W-:Y:S01]  /*12530*/  FFMA.FTZ R43, R43, R79.reuse, -R77.reuse ;  /* 0x0000004f2b2b7223 */ /* 0x180fe2000001084d */
[----:B------:R-:W-:Y:S01]  /*12540*/  FFMA.FTZ R41, R41, R79, -R77 ;  /* 0x0000004f29297223 */ /* 0x000fe2000001084d */
[----:B------:R-:W4:Y:S01]  /*12550*/  MUFU.EX2 R139, R139 ;  /* 0x0000008b008b7308 */ /* 0x000f220000000800 */
[----:B------:R-:W-:Y:S03]  /*12560*/  HMMA.16816.F32.BF16 R24, R16, R22, R24 ;  /* 0x000000161018723c */ /* 0x000fe60000041818 */
        /* <DEDUP_REMOVED lines=12> */
[----:B------:R-:W1:Y:S02]  /*12630*/  MUFU.EX2 R143, R143 ;  /* 0x0000008f008f7308 */ /* 0x000e640000000800 */
[----:B------:R-:W-:-:S04]  /*12640*/  FADD.FTZ R114, R112, R114 ;  /* 0x0000007270727221 */ /* 0x000fc80000010000 */
[C---:B------:R-:W-:Y:S01]  /*12650*/  FADD.FTZ R114, R110.reuse, R114 ;  /* 0x000000726e727221 */ /* 0x040fe20000010000 */
[C---:B------:R-:W-:Y:S01]  /*12660*/  HMMA.16816.F32.BF16 R4, R16.reuse, R50, R4 ;  /* 0x000000321004723c */ /* 0x040fe20000041804 */
[----:B------:R-:W3:Y:S01]  /*12670*/  LDSM.16.MT88.4 R48, [R45+0x5c00] ;  /* 0x005c00002d30783b */ /* 0x000ee20000004200 */
[----:B------:R-:W-:Y:S06]  /*12680*/  MUFU.EX2 R151, R151 ;  /* 0x0000009700977308 */ /* 0x000fec0000000800 */
[C---:B--2---:R-:W-:Y:S02]  /*12690*/  HMMA.16816.F32.BF16 R28, R16.reuse, R52, R28 ;  /* 0x00000034101c723c */ /* 0x044fe4000004181c */
[----:B------:R-:W2:Y:S06]  /*126a0*/  MUFU.EX2 R153, R153 ;  /* 0x0000009900997308 */ /* 0x000eac0000000800 */
[----:B------:R-:W-:Y:S01]  /*126b0*/  HMMA.16816.F32.BF16 R24, R16, R54, R24 ;  /* 0x000000361018723c */ /* 0x000fe20000041818 */
[----:B------:R-:W2:Y:S02]  /*126c0*/  LDSM.16.MT88.4 R52, [R32+0x6000] ;  /* 0x006000002034783b */ /* 0x000ea40000004200 */
        /* <DEDUP_REMOVED lines=11> */
[C---:B-----5:R-:W-:Y:S03]  /*12780*/  HMMA.16816.F32.BF16 R12, R16.reuse, R20, R12 ;  /* 0x00000014100c723c */ /* 0x060fe6000004180c */
[----:B------:R-:W-:Y:S01]  /*12790*/  FADD.FTZ R138, R143, R138 ;  /* 0x0000008a8f8a7221 */ /* 0x000fe20000010000 */
[----:B------:R-:W-:Y:S01]  /*127a0*/  FADD.FTZ R108, R103, R108 ;  /* 0x0000006c676c7221 */ /* 0x000fe20000010000 */
[----:B------:R-:W-:Y:S03]  /*127b0*/  MUFU.EX2 R93, R93 ;  /* 0x0000005d005d7308 */ /* 0x000fe60000000800 */
[C---:B------:R-:W-:Y:S01]  /*127c0*/  HMMA.16816.F32.BF16 R4, R16.reuse, R22, R4 ;  /* 0x000000161004723c */ /* 0x040fe20000041804 */
[----:B------:R-:W4:Y:S04]  /*127d0*/  LDSM.16.MT88.4 R20, [R45+0x6000] ;  /* 0x006000002d14783b */ /* 0x000f280000004200 */
[----:B------:R-:W-:Y:S03]  /*127e0*/  MUFU.EX2 R209, R209 ;  /* 0x000000d100d17308 */ /* 0x000fe60000000800 */
[C---:B---3--:R-:W-:Y:S05]  /*127f0*/  HMMA.16816.F32.BF16 R28, R16.reuse, R48, R28 ;  /* 0x00000030101c723c */ /* 0x048fea000004181c */
[----:B------:R-:W3:Y:S03]  /*12800*/  MUFU.EX2 R211, R211 ;  /* 0x000000d300d37308 */ /* 0x000ee60000000800 */
[----:B------:R-:W-:Y:S01]  /*12810*/  HMMA.16816.F32.BF16 R24, R16, R50, R24 ;  /* 0x000000321018723c */ /* 0x000fe20000041818 */
[----:B------:R-:W5:Y:S02]  /*12820*/  LDSM.16.MT88.4 R48, [R32+0x6400] ;  /* 0x006400002030783b */ /* 0x000f640000004200 */
        /* <DEDUP_REMOVED lines=19> */
[C---:B----4-:R-:W-:Y:S07]  /*12960*/  HMMA.16816.F32.BF16 R28, R16.reuse, R20, R28 ;  /* 0x00000014101c723c */ /* 0x050fee000004181c */
[----:B------:R-:W-:Y:S01]  /*12970*/  MUFU.EX2 R86, R86 ;  /* 0x0000005600567308 */ /* 0x000fe20000000800 */
[----:B------:R-:W-:Y:S03]  /*12980*/  HMMA.16816.F32.BF16 R24, R16, R22, R24 ;  /* 0x000000161018723c */ /* 0x000fe60000041818 */
        /* <DEDUP_REMOVED lines=62> */
[----:B------:R-:W-:Y:S01]  /*12d70*/  FADD.FTZ R210, R199, R210 ;  /* 0x000000d2c7d27221 */ /* 0x000fe20000010000 */
[----:B------:R-:W-:Y:S01]  /*12d80*/  FFMA.FTZ R199, R36, R79, -R77 ;  /* 0x0000004f24c77223 */ /* 0x000fe2000001084d */
        /* <DEDUP_REMOVED lines=65> */
[----:B-1----:R-:W-:Y:S01]  /*131a0*/  F2FP.BF16.F32.PACK_AB R19, R63, R64 ;  /* 0x000000403f13723e */ /* 0x002fe200000010ff */
        /* <DEDUP_REMOVED lines=99> */
[C---:B------:R-:W-:Y:S03]  /*137e0*/  HMMA.16816.F32.BF16 R28, R48.reuse, R16, R28 ;  /* 0x00000010301c723c */ /* 0x040fe6000004181c */
[-CC-:B------:R-:W-:Y:S01]  /*137f0*/  FFMA.FTZ R16, R40, R79.reuse, -R77.reuse ;  /* 0x0000004f28107223 */ /* 0x180fe2000001084d */
[----:B------:R-:W2:Y:S01]  /*13800*/  MUFU.EX2 R57, R57 ;  /* 0x0000003900397308 */ /* 0x000ea20000000800 */
[----:B------:R-:W-:Y:S01]  /*13810*/  FFMA.FTZ R40, R38, R79, -R77 ;  /* 0x0000004f26287223 */ /* 0x000fe2000001084d */
[C---:B----4-:R-:W-:Y:S01]  /*13820*/  F2FP.BF16.F32.PACK_AB R17, R162.reuse, R198 ;  /* 0x000000c6a211723e */ /* 0x050fe200000010ff */
[----:B------:R-:W-:Y:S01]  /*13830*/  FADD.FTZ R162, R162, R202 ;  /* 0x000000caa2a27221 */ /* 0x000fe20000010000 */
[----:B------:R-:W-:Y:S03]  /*13840*/  HMMA.16816.F32.BF16 R24, R48, R18, R24 ;  /* 0x000000123018723c */ /* 0x000fe60000041818 */
[----:B---3--:R-:W-:Y:S01]  /*13850*/  FADD.FTZ R162, R157, R162 ;  /* 0x000000a29da27221 */ /* 0x008fe20000010000 */
[----:B------:R-:W-:Y:S01]  /*13860*/  MUFU.EX2 R56, R56 ;  /* 0x0000003800387308 */ /* 0x000fe20000000800 */
[----:B-----5:R-:W-:-:S02]  /*13870*/  F2FP.BF16.F32.PACK_AB R19, R126, R157 ;  /* 0x0000009d7e13723e */ /* 0x020fc400000010ff */
[----:B------:R-:W-:-:S05]  /*13880*/  FADD.FTZ R126, R126, R162 ;  /* 0x000000a27e7e7221 */ /* 0x000fca0000010000 */
[----:B------:R-:W-:Y:S01]  /*13890*/  MUFU.EX2 R47, R47 ;  /* 0x0000002f002f7308 */ /* 0x000fe20000000800 */
[----:B--2---:R-:W-:-:S07]  /*138a0*/  FADD.FTZ R80, R57, R80 ;  /* 0x0000005039507221 */ /* 0x004fce0000010000 */
[----:B------:R-:W2:Y:S08]  /*138b0*/  MUFU.EX2 R43, R43 ;  /* 0x0000002b002b7308 */ /* 0x000eb00000000800 */
[----:B------:R3:W-:Y:S08]  /*138c0*/  MUFU.EX2 R38, R16 ;  /* 0x0000001000267308 */ /* 0x0007f00000000800 */
[----:B------:R-:W4:Y:S01]  /*138d0*/  MUFU.EX2 R95, R95 ;  /* 0x0000005f005f7308 */ /* 0x000f220000000800 */
[----:B--2---:R-:W-:-:S07]  /*138e0*/  F2FP.BF16.F32.PACK_AB R18, R43, R47 ;  /* 0x0000002f2b12723e */ /* 0x004fce00000010ff */
[----:B------:R-:W2:Y:S01]  /*138f0*/  MUFU.EX2 R41, R41 ;  /* 0x0000002900297308 */ /* 0x000ea20000000800 */
[C---:B---3--:R-:W-:Y:S01]  /*13900*/  F2FP.BF16.F32.PACK_AB R16, R56.reuse, R57 ;  /* 0x000000393810723e */ /* 0x048fe200000010ff */
[----:B------:R-:W-:-:S04]  /*13910*/  FADD.FTZ R56, R56, R80 ;  /* 0x0000005038387221 */ /* 0x000fc80000010000 */
[----:B------:R-:W-:Y:S02]  /*13920*/  FADD.FTZ R56, R47, R56 ;  /* 0x000000382f387221 */ /* 0x000fe40000010000 */
[----:B------:R-:W3:Y:S01]  /*13930*/  MUFU.EX2 R92, R92 ;  /* 0x0000005c005c7308 */ /* 0x000ee20000000800 */
[C---:B------:R-:W-:Y:S05]  /*13940*/  HMMA.16816.F32.BF16 R12, R16.reuse, R52, R12 ;  /* 0x00000034100c723c */ /* 0x040fea000004180c */
[----:B------:R-:W-:Y:S01]  /*13950*/  FADD.FTZ R43, R43, R56 ;  /* 0x000000382b2b7221 */ /* 0x000fe20000010000 */
[----:B----4-:R-:W-:Y:S01]  /*13960*/  FADD.FTZ R126, R95, R126 ;  /* 0x0000007e5f7e7221 */ /* 0x010fe20000010000 */
[----:B------:R-:W4:Y:S01]  /*13970*/  MUFU.EX2 R35, R35 ;  /* 0x0000002300237308 */ /* 0x000f220000000800 */
[----:B-1----:R-:W-:Y:S03]  /*13980*/  HMMA.16816.F32.BF16 R28, R16, R20, R28 ;  /* 0x00000014101c723c */ /* 0x002fe6000004181c */
[----:B--2---:R-:W-:-:S04]  /*13990*/  FADD.FTZ R43, R41, R43 ;  /* 0x0000002b292b7221 */ /* 0x004fc80000010000 */
[----:B------:R-:W-:Y:S01]  /*139a0*/  FADD.FTZ R43, R38, R43 ;  /* 0x0000002b262b7221 */ /* 0x000fe20000010000 */
[----:B------:R-:W1:Y:S01]  /*139b0*/  MUFU.EX2 R40, R40 ;  /* 0x0000002800287308 */ /* 0x000e620000000800 */
[----:B------:R-:W-:Y:S03]  /*139c0*/  HMMA.16816.F32.BF16 R4, R16, R54, R4 ;  /* 0x000000361004723c */ /* 0x000fe60000041804 */
[----:B---3--:R-:W-:-:S04]  /*139d0*/  FADD.FTZ R126, R92, R126 ;  /* 0x0000007e5c7e7221 */ /* 0x008fc80000010000 */
[----:B------:R-:W2:Y:S01]  /*139e0*/  MUFU.EX2 R199, R199 ;  /* 0x000000c700c77308 */ /* 0x000ea20000000800 */
[----:B------:R-:W-:Y:S03]  /*139f0*/  HMMA.16816.F32.BF16 R24, R16, R22, R24 ;  /* 0x000000161018723c */ /* 0x000fe60000041818 */
[----:B------:R-:W-:Y:S01]  /*13a00*/  F2FP.BF16.F32.PACK_AB R16, R38, R41 ;  /* 0x000000292610723e */ /* 0x000fe200000010ff */
[----:B----4-:R-:W-:Y:S01]  /*13a10*/  FADD.FTZ R126, R35, R126 ;  /* 0x0000007e237e7221 */ /* 0x010fe20000010000 */
[----:B------:R-:W-:Y:S02]  /*13a20*/  F2FP.BF16.F32.PACK_AB R17, R92, R95 ;  /* 0x0000005f5c11723e */ /* 0x000fe400000010ff */
[----:B------:R-:W3:Y:S01]  /*13a30*/  MUFU.EX2 R34, R34 ;  /* 0x0000002200227308 */ /* 0x000ee20000000800 */
[----:B-1----:R-:W-:Y:S01]  /*13a40*/  FADD.FTZ R43, R40, R43 ;  /* 0x0000002b282b7221 */ /* 0x002fe20000010000 */
[----:B--2---:R-:W-:-:S03]  /*13a50*/  F2FP.BF16.F32.PACK_AB R18, R199, R40 ;  /* 0x00000028c712723e */ /* 0x004fc600000010ff */
[----:B------:R-:W-:Y:S01]  /*13a60*/  FADD.FTZ R199, R199, R43 ;  /* 0x0000002bc7c77221 */ /* 0x000fe20000010000 */
[C---:B---3--:R-:W-:Y:S01]  /*13a70*/  F2FP.BF16.F32.PACK_AB R19, R34.reuse, R35 ;  /* 0x000000232213723e */ /* 0x048fe200000010ff */
        /* <DEDUP_REMOVED lines=79> */
.L_x_4789:
        /* <DEDUP_REMOVED lines=8> */
.L_x_4790:
[----:B------:R-:W-:Y:S05]  /*13ff0*/  BSYNC.RECONVERGENT B0 ;  /* 0x0000000000007941 */ /* 0x000fea0003800200 */
.L_x_4788:
        /* <DEDUP_REMOVED lines=10> */
[----:B------:R-:W-:Y:S02]  /*140a0*/  @!P0 IMAD.MOV.U32 R11, RZ, RZ, R178 ;  /* 0x000000ffff0b8224 */ /* 0x000fe400078e00b2 */
[----:B------:R-:W-:-:S03]  /*140b0*/  IMAD.X R15, R17, 0x1, R5, P2 ;  /* 0x00000001110f7824 */ /* 0x000fc600010e0605 */
[----:B------:R-:W-:Y:S01]  /*140c0*/  @!PT LDS RZ, [RZ] ;  /* 0x00000000fffff984 */ /* 0x000fe20000000800 */
[----:B------:R-:W-:Y:S01]  /*140d0*/  @!PT LDS RZ, [RZ] ;  /* 0x00000000fffff984 */ /* 0x000fe20000000800 */
[----:B------:R-:W-:Y:S01]  /*140e0*/  @!PT LDS RZ, [RZ] ;  /* 0x00000000fffff984 */ /* 0x000fe20000000800 */
[----:B------:R1:W-:Y:S01]  /*140f0*/  @!P0 LDGSTS.E.BYPASS.LTC128B.128 [R44+0x5000], desc[UR4][R10.64] ;  /* 0x050000000a2c8fae */ /* 0x0003e2000b981a04 */
[----:B------:R-:W-:-:S03]  /*14100*/  IMAD.X R13, R15, 0x1, R5, P3 ;  /* 0x000000010f0d7824 */ /* 0x000fc600018e0605 */
        /* <DEDUP_REMOVED lines=14> */
[----:B------:R-:W-:Y:S01]  /*141f0*/  @!P0 LDGSTS.E.BYPASS.LTC128B.128 [R44+0x6800], desc[UR4][R14.64] ;  /* 0x068000000e2c8fae */ /* 0x000fe2000b981a04 */
[----:B-1----:R-:W-:-:S03]  /*14200*/  IADD3 R10, P2, PT, R12, R4, RZ ;  /* 0x000000040c0a7210 */ /* 0x002fc60007f5e0ff */
[----:B------:R-:W-:Y:S02]  /*14210*/  @P0 STS.128 [R44+0x6800], RZ ;  /* 0x006800ff2c000388 */ /* 0x000fe40000000c00 */
[----:B------:R-:W-:Y:S02]  /*14220*/  IMAD.X R11, R13, 0x1, R5, P2 ;  /* 0x000000010d0b7824 */ /* 0x000fe400010e0605 */
[----:B------:R-:W-:Y:S01]  /*14230*/  @!PT LDS RZ, [RZ] ;  /* 0x00000000fffff984 */ /* 0x000fe20000000800 */
[----:B------:R-:W-:Y:S01]  /*14240*/  @!PT LDS RZ, [RZ] ;  /* 0x00000000fffff984 */ /* 0x000fe20000000800 */
[----:B------:R-:W-:Y:S01]  /*14250*/  @!PT LDS RZ, [RZ] ;  /* 0x00000000fffff984 */ /* 0x000fe20000000800 */
[----:B------:R1:W-:Y:S01]  /*14260*/  @!P0 LDGSTS.E.BYPASS.LTC128B.128 [R44+0x7000], desc[UR4][R12.64] ;  /* 0x070000000c2c8fae */ /* 0x0003e2000b981a04 */
[----:B--2---:R-:W-:-:S03]  /*14270*/  IADD3 R6, P3, PT, R10, R4, RZ ;  /* 0x000000040a067210 */ /* 0x004fc60007f7e0ff */
[----:B------:R-:W-:Y:S01]  /*14280*/  @P0 STS.128 [R44+0x7000], RZ ;  /* 0x007000ff2c000388 */ /* 0x000fe20000000c00 */
[----:B------:R-:W-:Y:S01]  /*14290*/  @!P0 IADD3 R4, P2, PT, R6, R4, RZ ;  /* 0x0000000406048210 */ /* 0x000fe20007f5e0ff */
[--C-:B------:R-:W-:Y:S02]  /*142a0*/  IMAD.X R7, R11, 0x1, R5.reuse, P3 ;  /* 0x000000010b077824 */ /* 0x100fe400018e0605 */
        /* <DEDUP_REMOVED lines=16> */
[----:B------:R-:W3:Y:S01]  /*143b0*/  LD.E R36, desc[UR4][R148.64+0x18c] ;  /* 0x00018c0494247980 */ /* 0x000ee2000c101900 */
[----:B------:R-:W-:Y:S01]  /*143c0*/  IMAD.SHL.U32 R65, R33, 0x100, RZ ;  /* 0x0000010021417824 */ /* 0x000fe200078e00ff */
[----:B------:R-:W-:Y:S01]  /*143d0*/  BSSY.RECONVERGENT B1, `(.L_x_4791) ;  /* 0x0000649000017945 */ /* 0x000fe20003800200 */
[----:B------:R-:W-:Y:S01]  /*143e0*/  VIADD R35, R193, 0x8 ;  /* 0x00000008c1237836 */ /* 0x000fe20000000000 */
[----:B-1----:R-:W-:Y:S02]  /*143f0*/  LDSM.16.M88.4 R12, [R9] ;  /* 0x00000000090c783b */ /* 0x002fe40000000200 */
[----:B------:R-:W-:-:S02]  /*14400*/  LOP3.LUT R34, R65, R42, RZ, 0xfc, !PT ;  /* 0x0000002a41227212 */ /* 0x000fc400078efcff */
[----:B------:R-:W1:Y:S03]  /*14410*/  LDSM.16.M88.4 R20, [R39+0x1800] ;  /* 0x001800002714783b */ /* 0x000e660000000200 */
[----:B------:R-:W-:Y:S01]  /*14420*/  IMAD.IADD R38, R34, 0x1, R185 ;  /* 0x0000000122267824 */ /* 0x000fe200078e02b9 */
[----:B------:R-:W4:Y:S04]  /*14430*/  LDSM.16.M88.4 R52, [R39+0x1000] ;  /* 0x001000002734783b */ /* 0x000f280000000200 */
[----:B------:R-:W-:Y:S01]  /*14440*/  LDSM.16.M88.4 R24, [R37+0x1800] ;  /* 0x001800002518783b */ /* 0x000fe20000000200 */
[----:B------:R-:W-:-:S03]  /*14450*/  IADD3 R40, PT, PT, R193, 0x1ff, -R38 ;  /* 0x000001ffc1287810 */ /* 0x000fc60007ffe826 */
[----:B--2---:R2:W5:Y:S01]  /*14460*/  LDSM.16.M88.4 R4, [R8] ;  /* 0x000000000804783b */ /* 0x0045620000000200 */
[----:B------:R-:W-:-:S03]  /*14470*/  IABS R40, R40 ;  /* 0x0000002800287213 */ /* 0x000fc60000000000 */
[----:B------:R-:W5:Y:S04]  /*14480*/  LDSM.16.M88.4 R48, [R37+0x1000] ;  /* 0x001000002530783b */ /* 0x000f680000000200 */
[----:B------:R-:W3:Y:S04]  /*14490*/  LDSM.16.M88.4 R56, [R39+0x1400] ;  /* 0x001400002738783b */ /* 0x000ee80000000200 */
[----:B------:R-:W0:Y:S01]  /*144a0*/  LDGDEPBAR ;  /* 0x00000000000079af */ /* 0x000e220000000000 */
[----:B-1----:R-:W-:Y:S03]  /*144b0*/  HMMA.16816.F32.BF16 R28, R12, R20, RZ ;  /* 0x000000140c1c723c */ /* 0x002fe600000418ff */
[----:B------:R-:W-:-:S05]  /*144c0*/  VIADD R21, R34, 0xfffffe20 ;  /* 0xfffffe2022157836 */ /* 0x000fca0000000000 */
[C---:B------:R-:W-:Y:S01]  /*144d0*/  ISETP.GE.AND P5, PT, R21.reuse, R187, PT ;  /* 0x000000bb1500720c */ /* 0x040fe20003fa6270 */
[----:B----4-:R-:W-:Y:S01]  /*144e0*/  HMMA.16816.F32.BF16 R16, R12, R52, RZ ;  /* 0x000000340c10723c */ /* 0x010fe200000418ff */
[----:B------:R-:W-:-:S07]  /*144f0*/  ISETP.GE.AND P4, PT, R21, R192, PT ;  /* 0x000000c01500720c */ /* 0x000fce0003f86270 */
[----:B--2---:R-:W-:Y:S08]  /*14500*/  HMMA.16816.F32.BF16 R8, R12, R54, RZ ;  /* 0x000000360c08723c */ /* 0x004ff000000418ff */
[----:B-----5:R-:W-:Y:S05]  /*14510*/  HMMA.16816.F32.BF16 R28, R4, R24, R28 ;  /* 0x00000018041c723c */ /* 0x020fea000004181c */
[----:B------:R-:W-:-:S03]  /*14520*/  IADD3 R24, PT, PT, R35, 0x1e0, -R38 ;  /* 0x000001e023187810 */ /* 0x000fc60007ffe826 */
[C---:B------:R-:W-:Y:S08]  /*14530*/  HMMA.16816.F32.BF16 R16, R4.reuse, R48, R16 ;  /* 0x000000300410723c */ /* 0x040ff00000041810 */
[----:B------:R-:W-:Y:S01]  /*14540*/  HMMA.16816.F32.BF16 R8, R4, R50, R8 ;  /* 0x000000320408723c */ /* 0x000fe20000041808 */
[----:B------:R-:W1:Y:S02]  /*14550*/  LDSM.16.M88.4 R48, [R37+0x1400] ;  /* 0x001400002530783b */ /* 0x000e640000000200 */
[----:B---3--:R-:W-:-:S08]  /*14560*/  FMUL.FTZ R20, R30, R36 ;  /* 0x000000241e147220 */ /* 0x008fd00000410000 */
[----:B------:R-:W-:Y:S01]  /*14570*/  FMUL.FTZ R64, R18, R36 ;  /* 0x0000002412407220 */ /* 0x000fe20000410000 */
[----:B------:R-:W-:Y:S01]  /*14580*/  IABS R18, R24 ;  /* 0x0000001800127213 */ /* 0x000fe20000000000 */
[-C--:B------:R-:W-:Y:S01]  /*14590*/  FMUL.FTZ R16, R16, R36.reuse ;  /* 0x0000002410107220 */ /* 0x080fe20000410000 */
[----:B------:R-:W-:Y:S01]  /*145a0*/  IADD3 R30, PT, PT, R35, 0x200, -R38 ;  /* 0x00000200231e7810 */ /* 0x000fe20007ffe826 */
[----:B------:R-:W-:Y:S01]  /*145b0*/  VIADD R24, R34, 0xfffffe00 ;  /* 0xfffffe0022187836 */ /* 0x000fe20000000000 */
[----:B------:R-:W2:Y:S01]  /*145c0*/  MUFU.TANH R20, R20 ;  /* 0x0000001400147308 */ /* 0x000ea20000002400 */
[----:B------:R-:W-:Y:S01]  /*145d0*/  IMAD.MOV.U32 R25, RZ, RZ, R18 ;  /* 0x000000ffff197224 */ /* 0x000fe200078e0012 */
[----:B------:R-:W-:Y:S01]  /*145e0*/  IADD3 R18, PT, PT, R193, 0x200, -R38 ;  /* 0x00000200c1127810 */ /* 0x000fe20007ffe826 */
[-C--:B------:R-:W-:Y:S01]  /*145f0*/  FMUL.FTZ R19, R19, R36.reuse ;  /* 0x0000002413137220 */ /* 0x080fe20000410000 */
[----:B------:R-:W-:Y:S01]  /*14600*/  ISETP.GE.AND P3, PT, R24, R195, PT ;  /* 0x000000c31800720c */ /* 0x000fe20003f66270 */
[-C--:B------:R-:W-:Y:S01]  /*14610*/  FMUL.FTZ R8, R8, R36.reuse ;  /* 0x0000002408087220 */ /* 0x080fe20000410000 */
[----:B------:R-:W-:Y:S01]  /*14620*/  I2FP.F32.S32 R25, R25 ;  /* 0x0000001900197245 */ /* 0x000fe20000201400 */
[----:B------:R-:W-:Y:S01]  /*14630*/  FMUL.FTZ R10, R10, R36 ;  /* 0x000000240a0a7220 */ /* 0x000fe20000410000 */
[----:B------:R3:W-:Y:S01]  /*14640*/  MUFU.TANH R21, R16 ;  /* 0x0000001000157308 */ /* 0x0007e20000002400 */
[----:B------:R-:W-:Y:S01]  /*14650*/  IABS R18, R18 ;  /* 0x0000001200127213 */ /* 0x000fe20000000000 */
[----:B------:R-:W-:Y:S01]  /*14660*/  FMUL.FTZ R11, R11, R36 ;  /* 0x000000240b0b7220 */ /* 0x000fe20000410000 */
[C---:B------:R-:W-:Y:S01]  /*14670*/  ISETP.GE.AND P6, PT, R24.reuse, R194, PT ;  /* 0x000000c21800720c */ /* 0x040fe20003fc6270 */
[-C--:B------:R-:W-:Y:S01]  /*14680*/  FMUL.FTZ R29, R29, R36.reuse ;  /* 0x000000241d1d7220 */ /* 0x080fe20000410000 */
[----:B------:R-:W-:Y:S01]  /*14690*/  ISETP.GE.AND P2, PT, R24, R187, PT ;  /* 0x000000bb1800720c */ /* 0x000fe20003f46270 */
[-C--:B------:R-:W-:Y:S01]  /*146a0*/  FMUL.FTZ R31, R31, R36.reuse ;  /* 0x000000241f1f7220 */ /* 0x080fe20000410000 */
[----:B------:R-:W-:Y:S01]  /*146b0*/  FMUL.FTZ R28, R28, R36 ;  /* 0x000000241c1c7220 */ /* 0x000fe20000410000 */
[----:B------:R-:W4:Y:S01]  /*146c0*/  MUFU.TANH R64, R64 ;  /* 0x0000004000407308 */ /* 0x000f220000002400 */
[----:B--2---:R-:W-:Y:S01]  /*146d0*/  FFMA.FTZ R20, -R196, R25, R20 ;  /* 0x00000019c4147223 */ /* 0x004fe20000010114 */
[----:B------:R-:W-:-:S04]  /*146e0*/  IMAD.MOV.U32 R25, RZ, RZ, R18 ;  /* 0x000000ffff197224 */ /* 0x000fc800078e0012 */
[----:B------:R-:W-:Y:S02]  /*146f0*/  FSEL R55, R20, -INF , P4 ;  /* 0xff80000014377808 */ /* 0x000fe40002000000 */
[----:B------:R-:W-:Y:S01]  /*14700*/  ISETP.GE.AND P4, PT, R24, R192, PT ;  /* 0x000000c01800720c */ /* 0x000fe20003f86270 */
[----:B------:R2:W5:Y:S01]  /*14710*/  MUFU.TANH R20, R19 ;  /* 0x0000001300147308 */ /* 0x0005620000002400 */
[----:B---3--:R-:W-:Y:S01]  /*14720*/  IABS R16, R30 ;  /* 0x0000001e00107213 */ /* 0x008fe20000000000 */
[----:B------:R-:W-:Y:S01]  /*14730*/  VIADD R30, R34, 0xfffffe01 ;  /* 0xfffffe01221e7836 */ /* 0x000fe20000000000 */
[----:B------:R-:W-:Y:S02]  /*14740*/  IADD3 R24, PT, PT, R35, 0x1ff, -R38 ;  /* 0x000001ff23187810 */ /* 0x000fe40007ffe826 */
[----:B------:R-:W-:Y:S02]  /*14750*/  I2FP.F32.S32 R18, R16 ;  /* 0x0000001000127245 */ /* 0x000fe40000201400 */
[----:B------:R-:W-:Y:S01]  /*14760*/  I2FP.F32.S32 R16, R25 ;  /* 0x0000001900107245 */ /* 0x000fe20000201400 */
[----:B------:R-:W-:Y:S01]  /*14770*/  FMUL.FTZ R25, R17, R36 ;  /* 0x0000002411197220 */ /* 0x000fe20000410000 */
[----:B------:R-:W-:Y:S01]  /*14780*/  IABS R24, R24 ;  /* 0x0000001800187213 */ /* 0x000fe20000000000 */
[C---:B----4-:R-:W-:Y:S01]  /*14790*/  FFMA.FTZ R64, -R196.reuse, R18, R64 ;  /* 0x00000012c4407223 */ /* 0x050fe20000010140 */
[----:B------:R-:W-:Y:S01]  /*147a0*/  MUFU.TANH R8, R8 ;  /* 0x0000000800087308 */ /* 0x000fe20000002400 */
[----:B------:R-:W-:Y:S01]  /*147b0*/  FFMA.FTZ R21, -R196, R16, R21 ;  /* 0x00000010c4157223 */ /* 0x000fe20000010115 */
[----:B------:R-:W-:-:S02]  /*147c0*/  FSEL R55, R55, -INF , !P5 ;  /* 0xff80000037377808 */ /* 0x000fc40006800000 */
[----:B------:R-:W-:Y:S02]  /*147d0*/  ISETP.GE.AND P5, PT, R30, R195, PT ;  /* 0x000000c31e00720c */ /* 0x000fe40003fa6270 */
[----:B------:R-:W-:Y:S01]  /*147e0*/  FSEL R124, R21, -INF , P3 ;  /* 0xff800000157c7808 */ /* 0x000fe20001800000 */
[----:B------:R-:W-:Y:S01]  /*147f0*/  IMAD.MOV.U32 R21, RZ, RZ, R24 ;  /* 0x000000ffff157224 */ /* 0x000fe200078e0018 */
[----:B------:R-:W3:Y:S01]  /*14800*/  MUFU.TANH R25, R25 ;  /* 0x0000001900197308 */ /* 0x000ee20000002400 */
[----:B------:R-:W-:Y:S01]  /*14810*/  IMAD.MOV.U32 R24, RZ, RZ, R40 ;  /* 0x000000ffff187224 */ /* 0x000fe200078e0028 */
[----:B--2---:R-:W-:Y:S03]  /*14820*/  HMMA.16816.F32.BF16 R16, R12, R56, RZ ;  /* 0x000000380c10723c */ /* 0x004fe600000418ff */
[----:B------:R-:W-:Y:S02]  /*14830*/  FSEL R124, R124, -INF , !P6 ;  /* 0xff8000007c7c7808 */ /* 0x000fe40007000000 */
[----:B------:R-:W-:-:S02]  /*14840*/  I2FP.F32.S32 R21, R21 ;  /* 0x0000001500157245 */ /* 0x000fc40000201400 */
[----:B------:R-:W-:Y:S01]  /*14850*/  I2FP.F32.S32 R24, R24 ;  /* 0x0000001800187245 */ /* 0x000fe20000201400 */
[----:B------:R-:W2:Y:S01]  /*14860*/  MUFU.TANH R10, R10 ;  /* 0x0000000a000a7308 */ /* 0x000ea20000002400 */
[----:B------:R-:W-:Y:S01]  /*14870*/  FSEL R64, R64, -INF , P4 ;  /* 0xff80000040407808 */ /* 0x000fe20002000000 */
[----:B-----5:R-:W-:Y:S01]  /*14880*/  FFMA.FTZ R20, -R196, R21, R20 ;  /* 0x00000015c4147223 */ /* 0x020fe20000010114 */
[C---:B------:R-:W-:Y:S02]  /*14890*/  ISETP.GE.AND P3, PT, R30.reuse, R194, PT ;  /* 0x000000c21e00720c */ /* 0x040fe40003f66270 */
[C---:B------:R-:W-:Y:S02]  /*148a0*/  ISETP.GE.AND P6, PT, R30.reuse, R187, PT ;  /* 0x000000bb1e00720c */ /* 0x040fe40003fc6270 */
[----:B------:R-:W-:Y:S01]  /*148b0*/  ISETP.GE.AND P4, PT, R30, R192, PT ;  /* 0x000000c01e00720c */ /* 0x000fe20003f86270 */
[----:B------:R4:W-:Y:S01]  /*148c0*/  MUFU.TANH R56, R31 ;  /* 0x0000001f00387308 */ /* 0x0009e20000002400 */
[----:B---3--:R-:W-:Y:S01]  /*148d0*/  FFMA.FTZ R25, -R196, R24, R25 ;  /* 0x00000018c4197223 */ /* 0x008fe20000010119 */
[--C-:B------:R-:W-:Y:S01]  /*148e0*/  IADD3 R21, PT, PT, R35, 0x1f8, -R38.reuse ;  /* 0x000001f823157810 */ /* 0x100fe20007ffe826 */
[----:B------:R-:W-:Y:S01]  /*148f0*/  VIADD R24, R34, 0xfffffe08 ;  /* 0xfffffe0822187836 */ /* 0x000fe20000000000 */
[----:B------:R-:W-:-:S02]  /*14900*/  IADD3 R30, PT, PT, R193, 0x1f8, -R38 ;  /* 0x000001f8c11e7810 */ /* 0x000fc40007ffe826 */
[----:B------:R-:W-:Y:S01]  /*14910*/  FSEL R25, R25, -INF , P5 ;  /* 0xff80000019197808 */ /* 0x000fe20002800000 */
[----:B-1----:R-:W-:Y:S05]  /*14920*/  HMMA.16816.F32.BF16 R16, R4, R48, R16 ;  /* 0x000000300410723c */ /* 0x002fea0000041810 */
[----:B------:R-:W-:Y:S01]  /*14930*/  IABS R21, R21 ;  /* 0x0000001500157213 */ /* 0x000fe20000000000 */
[----:B------:R-:W-:Y:S01]  /*14940*/  MUFU.TANH R29, R29 ;  /* 0x0000001d001d7308 */ /* 0x000fe20000002400 */
[----:B------:R-:W-:Y:S02]  /*14950*/  IABS R30, R30 ;  /* 0x0000001e001e7213 */ /* 0x000fe40000000000 */
[----:B------:R-:W-:Y:S01]  /*14960*/  FSEL R123, R25, -INF , !P3 ;  /* 0xff800000197b7808 */ /* 0x000fe20005800000 */
[----:B------:R-:W-:Y:S01]  /*14970*/  FMUL.FTZ R25, R9, R36 ;  /* 0x0000002409197220 */ /* 0x000fe20000410000 */
[----:B------:R-:W-:-:S02]  /*14980*/  I2FP.F32.S32 R62, R21 ;  /* 0x00000015003e7245 */ /* 0x000fc40000201400 */
[----:B------:R-:W-:Y:S01]  /*14990*/  FSEL R64, R64, -INF , !P2 ;  /* 0xff80000040407808 */ /* 0x000fe20005000000 */
[----:B----4-:R-:W-:Y:S01]  /*149a0*/  VIADD R31, R34, 0xfffffe28 ;  /* 0xfffffe28221f7836 */ /* 0x010fe20000000000 */
[----:B------:R-:W-:Y:S01]  /*149b0*/  I2FP.F32.S32 R21, R30 ;  /* 0x0000001e00157245 */ /* 0x000fe20000201400 */
[----:B------:R-:W-:Y:S01]  /*149c0*/  MUFU.TANH R25, R25 ;  /* 0x0000001900197308 */ /* 0x000fe20000002400 */
[----:B------:R-:W-:Y:S01]  /*149d0*/  FSEL R63, R20, -INF , P4 ;  /* 0xff800000143f7808 */ /* 0x000fe20002000000 */
[----:B--2---:R-:W-:Y:S01]  /*149e0*/  FFMA.FTZ R62, -R196, R62, R10 ;  /* 0x0000003ec43e7223 */ /* 0x004fe2000001010a */
[----:B------:R-:W-:Y:S01]  /*149f0*/  ISETP.GE.AND P2, PT, R24, R195, PT ;  /* 0x000000c31800720c */ /* 0x000fe20003f46270 */
[----:B------:R-:W-:Y:S01]  /*14a00*/  FFMA.FTZ R21, -R196, R21, R8 ;  /* 0x00000015c4157223 */ /* 0x000fe20000010108 */
[----:B------:R-:W-:Y:S01]  /*14a10*/  ISETP.GE.AND P5, PT, R24, R194, PT ;  /* 0x000000c21800720c */ /* 0x000fe20003fa6270 */
[----:B------:R-:W-:Y:S01]  /*14a20*/  VIADD R30, R34, 0xfffffe09 ;  /* 0xfffffe09221e7836 */ /* 0x000fe20000000000 */
[C---:B------:R-:W-:Y:S01]  /*14a30*/  ISETP.GE.AND P3, PT, R24.reuse, R187, PT ;  /* 0x000000bb1800720c */ /* 0x040fe20003f66270 */
[----:B------:R1:W2:Y:S01]  /*14a40*/  MUFU.TANH R20, R11 ;  /* 0x0000000b00147308 */ /* 0x0002a20000002400 */
[----:B------:R-:W-:Y:S01]  /*14a50*/  ISETP.GE.AND P4, PT, R24, R192, PT ;  /* 0x000000c01800720c */ /* 0x000fe20003f86270 */
[-C--:B------:R-:W-:Y:S01]  /*14a60*/  FMUL.FTZ R16, R16, R36.reuse ;  /* 0x0000002410107220 */ /* 0x080fe20000410000 */
[--C-:B------:R-:W-:Y:S01]  /*14a70*/  IADD3 R24, PT, PT, R35, 0x1f7, -R38.reuse ;  /* 0x000001f723187810 */ /* 0x100fe20007ffe826 */
[-C--:B------:R-:W-:Y:S01]  /*14a80*/  FMUL.FTZ R18, R18, R36.reuse ;  /* 0x0000002412127220 */ /* 0x080fe20000410000 */
[----:B------:R-:W-:Y:S01]  /*14a90*/  IADD3 R40, PT, PT, R193, 0x1f7, -R38 ;  /* 0x000001f7c1287810 */ /* 0x000fe20007ffe826 */
[----:B------:R-:W-:Y:S01]  /*14aa0*/  FMUL.FTZ R19, R19, R36 ;  /* 0x0000002413137220 */ /* 0x000fe20000410000 */
[----:B------:R-:W-:Y:S01]  /*14ab0*/  IABS R24, R24 ;  /* 0x0000001800187213 */ /* 0x000fe20000000000 */
[----:B------:R-:W-:Y:S01]  /*14ac0*/  MUFU.TANH R28, R28 ;  /* 0x0000001c001c7308 */ /* 0x000fe20000002400 */
[----:B------:R-:W-:-:S02]  /*14ad0*/  IABS R40, R40 ;  /* 0x0000002800287213 */ /* 0x000fc40000000000 */
[----:B------:R-:W-:Y:S01]  /*14ae0*/  FSEL R119, R21, -INF , P2 ;  /* 0xff80000015777808 */ /* 0x000fe20001000000 */
[----:B------:R-:W-:Y:S01]  /*14af0*/  IMAD.MOV.U32 R21, RZ, RZ, R24 ;  /* 0x000000ffff157224 */ /* 0x000fe200078e0018 */
[----:B------:R-:W-:Y:S01]  /*14b00*/  FSEL R63, R63, -INF , !P6 ;  /* 0xff8000003f3f7808 */ /* 0x000fe20007000000 */
[----:B------:R-:W-:Y:S01]  /*14b10*/  IMAD.MOV.U32 R24, RZ, RZ, R40 ;  /* 0x000000ffff187224 */ /* 0x000fe200078e0028 */
[----:B------:R-:W-:Y:S01]  /*14b20*/  FSEL R119, R119, -INF , !P5 ;  /* 0xff80000077777808 */ /* 0x000fe20006800000 */
[----:B------:R-:W-:Y:S01]  /*14b30*/  MUFU.TANH R18, R18 ;  /* 0x0000001200127308 */ /* 0x000fe20000002400 */
[----:B-1----:R-:W-:Y:S03]  /*14b40*/  HMMA.16816.F32.BF16 R8, R12, R58, RZ ;  /* 0x0000003a0c08723c */ /* 0x002fe600000418ff */
[----:B------:R-:W-:Y:S02]  /*14b50*/  I2FP.F32.S32 R21, R21 ;  /* 0x0000001500157245 */ /* 0x000fe40000201400 */
[----:B------:R-:W-:-:S02]  /*14b60*/  I2FP.F32.S32 R24, R24 ;  /* 0x0000001800187245 */ /* 0x000fc40000201400 */
[----:B------:R-:W-:Y:S01]  /*14b70*/  FSEL R62, R62, -INF , P4 ;  /* 0xff8000003e3e7808 */ /* 0x000fe20002000000 */
[----:B--2---:R-:W-:Y:S01]  /*14b80*/  FFMA.FTZ R20, -R196, R21, R20 ;  /* 0x00000015c4147223 */ /* 0x004fe20000010114 */
[----:B------:R-:W-:Y:S01]  /*14b90*/  ISETP.GE.AND P6, PT, R30, R195, PT ;  /* 0x000000c31e00720c */ /* 0x000fe20003fc6270 */
[----:B------:R-:W-:Y:S01]  /*14ba0*/  FFMA.FTZ R118, -R196, R24, R25 ;  /* 0x00000018c4767223 */ /* 0x000fe20000010119 */
[----:B------:R-:W-:Y:S01]  /*14bb0*/  IADD3 R25, PT, PT, R193, 0x1f0, -R38 ;  /* 0x000001f0c1197810 */ /* 0x000fe20007ffe826 */
[----:B------:R1:W2:Y:S01]  /*14bc0*/  MUFU.TANH R24, R16 ;  /* 0x0000001000187308 */ /* 0x0002a20000002400 */
[----:B------:R-:W-:Y:S01]  /*14bd0*/  ISETP.GE.AND P2, PT, R30, R194, PT ;  /* 0x000000c21e00720c */ /* 0x000fe20003f46270 */
[----:B------:R-:W-:Y:S01]  /*14be0*/  VIADD R21, R34, 0xfffffe10 ;  /* 0xfffffe1022157836 */ /* 0x000fe20000000000 */
[----:B------:R-:W-:Y:S02]  /*14bf0*/  IABS R25, R25 ;  /* 0x0000001900197213 */ /* 0x000fe40000000000 */
[----:B------:R-:W-:-:S02]  /*14c00*/  ISETP.GE.AND P5, PT, R30, R187, PT ;  /* 0x000000bb1e00720c */ /* 0x000fc40003fa6270 */
[----:B------:R-:W-:Y:S01]  /*14c10*/  ISETP.GE.AND P4, PT, R30, R192, PT ;  /* 0x000000c01e00720c */ /* 0x000fe20003f86270 */
[----:B------:R-:W-:Y:S01]  /*14c20*/  MUFU.TANH R19, R19 ;  /* 0x0000001300137308 */ /* 0x000fe20000002400 */
[----:B------:R-:W-:Y:S01]  /*14c30*/  I2FP.F32.S32 R25, R25 ;  /* 0x0000001900197245 */ /* 0x000fe20000201400 */
[----:B------:R-:W-:Y:S05]  /*14c40*/  HMMA.16816.F32.BF16 R8, R4, R50, R8 ;  /* 0x000000320408723c */ /* 0x000fea0000041808 */
[----:B------:R-:W-:Y:S02]  /*14c50*/  IADD3 R30, PT, PT, R35, 0x1f0, -R38 ;  /* 0x000001f0231e7810 */ /* 0x000fe40007ffe826 */
[----:B------:R-:W-:-:S02]  /*14c60*/  FSEL R118, R118, -INF , P6 ;  /* 0xff80000076767808 */ /* 0x000fc40003000000 */
[----:B------:R-:W-:Y:S01]  /*14c70*/  IABS R30, R30 ;  /* 0x0000001e001e7213 */ /* 0x000fe20000000000 */
[----:B-1----:R-:W-:Y:S01]  /*14c80*/  FMUL.FTZ R16, R17, R36 ;  /* 0x0000002411107220 */ /* 0x002fe20000410000 */
[----:B--2---:R-:W-:Y:S01]  /*14c90*/  FFMA.FTZ R25, -R196, R25, R24 ;  /* 0x00000019c4197223 */ /* 0x004fe20000010118 */
[----:B------:R-:W-:Y:S02]  /*14ca0*/  IADD3 R24, PT, PT, R193, 0x1ef, -R38 ;  /* 0x000001efc1187810 */ /* 0x000fe40007ffe826 */
[----:B------:R-:W-:Y:S02]  /*14cb0*/  FSEL R62, R62, -INF , !P3 ;  /* 0xff8000003e3e7808 */ /* 0x000fe40005800000 */
[----:B------:R-:W1:Y:S01]  /*14cc0*/  MUFU.TANH R16, R16 ;  /* 0x0000001000107308 */ /* 0x000e620000002400 */
[----:B------:R-:W-:Y:S02]  /*14cd0*/  FSEL R118, R118, -INF , !P2 ;  /* 0xff80000076767808 */ /* 0x000fe40005000000 */
[----:B------:R-:W-:-:S02]  /*14ce0*/  FSEL R20, R20, -INF , P4 ;  /* 0xff80000014147808 */ /* 0x000fc40002000000 */
[C---:B------:R-:W-:Y:S01]  /*14cf0*/  ISETP.GE.AND P3, PT, R21.reuse, R195, PT ;  /* 0x000000c31500720c */ /* 0x040fe20003f66270 */
[----:B------:R-:W-:Y:S01]  /*14d00*/  FMUL.FTZ R59, R10, R36 ;  /* 0x000000240a3b7220 */ /* 0x000fe20000410000 */
[C---:B------:R-:W-:Y:S01]  /*14d10*/  ISETP.GE.AND P6, PT, R21.reuse, R194, PT ;  /* 0x000000c21500720c */ /* 0x040fe20003fc6270 */
[-C--:B------:R-:W-:Y:S01]  /*14d20*/  FMUL.FTZ R8, R8, R36.reuse ;  /* 0x0000002408087220 */ /* 0x080fe20000410000 */
[----:B------:R-:W-:Y:S01]  /*14d30*/  ISETP.GE.AND P2, PT, R21, R187, PT ;  /* 0x000000bb1500720c */ /* 0x000fe20003f46270 */
[----:B------:R-:W-:Y:S01]  /*14d40*/  FMUL.FTZ R9, R9, R36 ;  /* 0x0000002409097220 */ /* 0x000fe20000410000 */
[----:B------:R-:W-:Y:S01]  /*14d50*/  I2FP.F32.S32 R17, R30 ;  /* 0x0000001e00117245 */ /* 0x000fe20000201400 */
[----:B------:R2:W-:Y:S01]  /*14d60*/  MUFU.TANH R115, R8 ;  /* 0x0000000800737308 */ /* 0x0005e20000002400 */
[----:B------:R-:W-:Y:S01]  /*14d70*/  ISETP.GE.AND P4, PT, R21, R192, PT ;  /* 0x000000c01500720c */ /* 0x000fe20003f86270 */
[----:B------:R-:W-:Y:S01]  /*14d80*/  FMUL.FTZ R11, R11, R36 ;  /* 0x000000240b0b7220 */ /* 0x000fe20000410000 */
[----:B------:R-:W-:Y:S01]  /*14d90*/  IADD3 R21, PT, PT, R35, 0x1ef, -R38 ;  /* 0x000001ef23157810 */ /* 0x000fe20007ffe826 */
[----:B------:R-:W-:Y:S01]  /*14da0*/  FFMA.FTZ R17, -R196, R17, R18 ;  /* 0x00000011c4117223 */ /* 0x000fe20000010112 */
[----:B------:R-:W-:Y:S01]  /*14db0*/  IABS R24, R24 ;  /* 0x0000001800187213 */ /* 0x000fe20000000000 */
[----:B------:R-:W-:Y:S01]  /*14dc0*/  VIADD R18, R34, 0xfffffe11 ;  /* 0xfffffe1122127836 */ /* 0x000fe20000000000 */
[----:B------:R-:W-:Y:S01]  /*14dd0*/  IABS R21, R21 ;  /* 0x0000001500157213 */ /* 0x000fe20000000000 */
[----:B------:R-:W3:Y:S01]  /*14de0*/  MUFU.TANH R59, R59 ;  /* 0x0000003b003b7308 */ /* 0x000ee20000002400 */
[----:B------:R-:W-:-:S02]  /*14df0*/  I2FP.F32.S32 R24, R24 ;  /* 0x0000001800187245 */ /* 0x000fc40000201400 */
[----:B------:R-:W-:Y:S02]  /*14e00*/  I2FP.F32.S32 R21, R21 ;  /* 0x0000001500157245 */ /* 0x000fe40000201400 */
[----:B------:R-:W-:Y:S01]  /*14e10*/  FSEL R61, R20, -INF , !P5 ;  /* 0xff800000143d7808 */ /* 0x000fe20006800000 */
[----:B-1----:R-:W-:Y:S01]  /*14e20*/  FFMA.FTZ R24, -R196, R24, R16 ;  /* 0x00000018c4187223 */ /* 0x002fe20000010110 */
[----:B------:R-:W-:Y:S01]  /*14e30*/  ISETP.GE.AND P5, PT, R18, R195, PT ;  /* 0x000000c31200720c */ /* 0x000fe20003fa6270 */
[----:B------:R-:W-:Y:S01]  /*14e40*/  FFMA.FTZ R19, -R196, R21, R19 ;  /* 0x00000015c4137223 */ /* 0x000fe20000010113 */
[----:B------:R-:W-:Y:S01]  /*14e50*/  FSEL R25, R25, -INF , P3 ;  /* 0xff80000019197808 */ /* 0x000fe20001800000 */
[----:B------:R-:W-:Y:S01]  /*14e60*/  VIADD R16, R34, 0xfffffe18 ;  /* 0xfffffe1822107836 */ /* 0x000fe20000000000 */
[----:B------:R-:W-:Y:S01]  /*14e70*/  FSEL R17, R17, -INF , P4 ;  /* 0xff80000011117808 */ /* 0x000fe20002000000 */
[----:B------:R-:W-:Y:S03]  /*14e80*/  HMMA.16816.F32.BF16 R20, R12, R22, RZ ;  /* 0x000000160c14723c */ /* 0x000fe600000418ff */
[C---:B------:R-:W-:Y:S01]  /*14e90*/  ISETP.GE.AND P3, PT, R18.reuse, R194, PT ;  /* 0x000000c21200720c */ /* 0x040fe20003f66270 */
[----:B------:R1:W4:Y:S01]  /*14ea0*/  MUFU.TANH R57, R11 ;  /* 0x0000000b00397308 */ /* 0x0003220000002400 */
[----:B------:R-:W-:-:S02]  /*14eb0*/  ISETP.GE.AND P4, PT, R18, R192, PT ;  /* 0x000000c01200720c */ /* 0x000fc40003f86270 */
[----:B------:R-:W-:Y:S02]  /*14ec0*/  FSEL R120, R24, -INF , P5 ;  /* 0xff80000018787808 */ /* 0x000fe40002800000 */
[----:B------:R-:W-:Y:S02]  /*14ed0*/  FSEL R113, R25, -INF , !P6 ;  /* 0xff80000019717808 */ /* 0x000fe40007000000 */
[--C-:B------:R-:W-:Y:S01]  /*14ee0*/  IADD3 R10, PT, PT, R35, 0x1e8, -R38.reuse ;  /* 0x000001e8230a7810 */ /* 0x100fe20007ffe826 */
[----:B------:R-:W5:Y:S01]  /*14ef0*/  MUFU.TANH R9, R9 ;  /* 0x0000000900097308 */ /* 0x000f620000002400 */
[----:B--2---:R-:W-:Y:S02]  /*14f00*/  IADD3 R8, PT, PT, R193, 0x1e8, -R38 ;  /* 0x000001e8c1087810 */ /* 0x004fe40007ffe826 */
[----:B------:R-:W-:Y:S02]  /*14f10*/  FSEL R60, R17, -INF , !P2 ;  /* 0xff800000113c7808 */ /* 0x000fe40005000000 */
[----:B------:R-:W-:-:S02]  /*14f20*/  FSEL R120, R120, -INF , !P3 ;  /* 0xff80000078787808 */ /* 0x000fc40005800000 */
[----:B------:R-:W-:Y:S02]  /*14f30*/  FSEL R58, R19, -INF , P4 ;  /* 0xff800000133a7808 */ /* 0x000fe40002000000 */
[----:B------:R-:W-:Y:S01]  /*14f40*/  ISETP.GE.AND P6, PT, R18, R187, PT ;  /* 0x000000bb1200720c */ /* 0x000fe20003fc6270 */
[----:B------:R-:W-:Y:S05]  /*14f50*/  HMMA.16816.F32.BF16 R20, R4, R26, R20 ;  /* 0x0000001a0414723c */ /* 0x000fea0000041814 */
[C---:B------:R-:W-:Y:S01]  /*14f60*/  ISETP.GE.AND P2, PT, R16.reuse, R195, PT ;  /* 0x000000c31000720c */ /* 0x040fe20003f46270 */
[----:B------:R-:W-:Y:S01]  /*14f70*/  LDSM.16.M88.4 R24, [R37+0x1c00] ;  /* 0x001c00002518783b */ /* 0x000fe20000000200 */
[----:B------:R-:W-:Y:S01]  /*14f80*/  ISETP.GE.AND P5, PT, R16, R194, PT ;  /* 0x000000c21000720c */ /* 0x000fe20003fa6270 */
[----:B-1----:R-:W-:Y:S01]  /*14f90*/  VIADD R11, R34, 0xfffffe19 ;  /* 0xfffffe19220b7836 */ /* 0x002fe20000000000 */
[----:B------:R-:W-:-:S02]  /*14fa0*/  ISETP.GE.AND P3, PT, R16, R187, PT ;  /* 0x000000bb1000720c */ /* 0x000fc40003f66270 */
[----:B------:R-:W-:Y:S02]  /*14fb0*/  ISETP.GE.AND P4, PT, R16, R192, PT ;  /* 0x000000c01000720c */ /* 0x000fe40003f86270 */
[----:B------:R-:W1:Y:S01]  /*14fc0*/  LDSM.16.M88.4 R16, [R39+0x1c00] ;  /* 0x001c00002710783b */ /* 0x000e620000000200 */
[----:B------:R-:W-:Y:S02]  /*14fd0*/  IABS R10, R10 ;  /* 0x0000000a000a7213 */ /* 0x000fe40000000000 */
[----:B------:R-:W-:Y:S02]  /*14fe0*/  IABS R8, R8 ;  /* 0x0000000800087213 */ /* 0x000fe40000000000 */
[----:B------:R-:W-:Y:S02]  /*14ff0*/  I2FP.F32.S32 R10, R10 ;  /* 0x0000000a000a7245 */ /* 0x000fe40000201400 */
[----:B------:R-:W-:Y:S02]  /*15000*/  I2FP.F32.S32 R8, R8 ;  /* 0x0000000800087245 */ /* 0x000fe40000201400 */
[----:B------:R-:W-:Y:S01]  /*15010*/  FSEL R58, R58, -INF , !P6 ;  /* 0xff8000003a3a7808 */ /* 0x000fe20007000000 */
[C---:B---3--:R-:W-:Y:S01]  /*15020*/  FFMA.FTZ R59, -R196.reuse, R10, R59 ;  /* 0x0000000ac43b7223 */ /* 0x048fe2000001013b */
[--C-:B------:R-:W-:Y:S01]  /*15030*/  IADD3 R10, PT, PT, R35, 0x1e7, -R38.reuse ;  /* 0x000001e7230a7810 */ /* 0x100fe20007ffe826 */
[----:B------:R-:W-:Y:S01]  /*15040*/  FFMA.FTZ R115, -R196, R8, R115 ;  /* 0x00000008c4737223 */ /* 0x000fe20000010173 */
[----:B------:R-:W-:Y:S01]  /*15050*/  IADD3 R8, PT, PT, R193, 0x1e7, -R38 ;  /* 0x000001e7c1087810 */ /* 0x000fe20007ffe826 */
[----:B------:R-:W-:Y:S01]  /*15060*/  FMUL.FTZ R20, R20, R36 ;  /* 0x0000002414147220 */ /* 0x000fe20000410000 */
[----:B------:R-:W-:Y:S01]  /*15070*/  IABS R10, R10 ;  /* 0x0000000a000a7213 */ /* 0x000fe20000000000 */
[----:B------:R-:W-:Y:S01]  /*15080*/  FMUL.FTZ R21, R21, R36 ;  /* 0x0000002415157220 */ /* 0x000fe20000410000 */
[----:B------:R-:W-:Y:S01]  /*15090*/  IABS R8, R8 ;  /* 0x0000000800087213 */ /* 0x000fe20000000000 */
[----:B------:R-:W-:Y:S01]  /*150a0*/  FMUL.FTZ R23, R23, R36 ;  /* 0x0000002417177220 */ /* 0x000fe20000410000 */
[----:B------:R-:W-:Y:S01]  /*150b0*/  I2FP.F32.S32 R10, R10 ;  /* 0x0000000a000a7245 */ /* 0x000fe20000201400 */
[----:B------:R-:W2:Y:S01]  /*150c0*/  MUFU.TANH R20, R20 ;  /* 0x0000001400147308 */ /* 0x000ea20000002400 */
[----:B------:R-:W-:-:S02]  /*150d0*/  I2FP.F32.S32 R8, R8 ;  /* 0x0000000800087245 */ /* 0x000fc40000201400 */
[----:B------:R-:W-:Y:S01]  /*150e0*/  ISETP.GE.AND P6, PT, R11, R195, PT ;  /* 0x000000c30b00720c */ /* 0x000fe20003fc6270 */
[C---:B----4-:R-:W-:Y:S01]  /*150f0*/  FFMA.FTZ R57, -R196.reuse, R10, R57 ;  /* 0x0000000ac4397223 */ /* 0x050fe20000010139 */
[--C-:B------:R-:W-:Y:S01]  /*15100*/  IADD3 R10, PT, PT, R35, 0x1df, -R38.reuse ;  /* 0x000001df230a7810 */ /* 0x100fe20007ffe826 */
[----:B-----5:R-:W-:Y:S01]  /*15110*/  FFMA.FTZ R30, -R196, R8, R9 ;  /* 0x00000008c41e7223 */ /* 0x020fe20000010109 */
[----:B------:R-:W-:Y:S01]  /*15120*/  IADD3 R9, PT, PT, R193, 0x1df, -R38 ;  /* 0x000001dfc1097810 */ /* 0x000fe20007ffe826 */
[----:B------:R-:W-:Y:S01]  /*15130*/  VIADD R8, R34, 0xfffffe21 ;  /* 0xfffffe2122087836 */ /* 0x000fe20000000000 */
[----:B------:R-:W-:Y:S01]  /*15140*/  IABS R10, R10 ;  /* 0x0000000a000a7213 */ /* 0x000fe20000000000 */
[----:B------:R-:W-:Y:S01]  /*15150*/  MUFU.TANH R214, R21 ;  /* 0x0000001500d67308 */ /* 0x000fe20000002400 */
[----:B------:R-:W-:Y:S02]  /*15160*/  IABS R9, R9 ;  /* 0x0000000900097213 */ /* 0x000fe40000000000 */
[----:B------:R-:W-:-:S02]  /*15170*/  FSEL R115, R115, -INF , P2 ;  /* 0xff80000073737808 */ /* 0x000fc40001000000 */
[----:B------:R-:W-:Y:S02]  /*15180*/  FSEL R59, R59, -INF , P4 ;  /* 0xff8000003b3b7808 */ /* 0x000fe40002000000 */
[C---:B------:R-:W-:Y:S01]  /*15190*/  ISETP.GE.AND P2, PT, R11.reuse, R194, PT ;  /* 0x000000c20b00720c */ /* 0x040fe20003f46270 */
[----:B------:R3:W-:Y:S01]  /*151a0*/  MUFU.TANH R53, R23 ;  /* 0x0000001700357308 */ /* 0x0007e20000002400 */
[----:B------:R-:W-:Y:S02]  /*151b0*/  ISETP.GE.AND P4, PT, R11, R192, PT ;  /* 0x000000c00b00720c */ /* 0x000fe40003f86270 */
[----:B------:R-:W-:Y:S02]  /*151c0*/  FSEL R30, R30, -INF , P6 ;  /* 0xff8000001e1e7808 */ /* 0x000fe40003000000 */
[----:B------:R-:W-:Y:S02]  /*151d0*/  I2FP.F32.S32 R10, R10 ;  /* 0x0000000a000a7245 */ /* 0x000fe40000201400 */
[----:B------:R-:W-:-:S02]  /*151e0*/  I2FP.F32.S32 R9, R9 ;  /* 0x0000000900097245 */ /* 0x000fc40000201400 */
[----:B------:R-:W-:Y:S01]  /*151f0*/  FSEL R115, R115, -INF , !P5 ;  /* 0xff80000073737808 */ /* 0x000fe20006800000 */
[C---:B------:R-:W-:Y:S01]  /*15200*/  FFMA.FTZ R56, -R196.reuse, R10, R56 ;  /* 0x0000000ac4387223 */ /* 0x040fe20000010138 */
[----:B------:R-:W-:Y:S01]  /*15210*/  FSEL R59, R59, -INF , !P3 ;  /* 0xff8000003b3b7808 */ /* 0x000fe20005800000 */
[----:B------:R-:W-:Y:S01]  /*15220*/  FFMA.FTZ R29, -R196, R9, R29 ;  /* 0x00000009c41d7223 */ /* 0x000fe2000001011d */
[----:B------:R-:W-:Y:S02]  /*15230*/  FSEL R30, R30, -INF , !P2 ;  /* 0xff8000001e1e7808 */ /* 0x000fe40005000000 */
[----:B------:R-:W-:Y:S02]  /*15240*/  FSEL R57, R57, -INF , P4 ;  /* 0xff80000039397808 */ /* 0x000fe40002000000 */
[----:B------:R-:W-:Y:S02]  /*15250*/  ISETP.GE.AND P5, PT, R11, R187, PT ;  /* 0x000000bb0b00720c */ /* 0x000fe40003fa6270 */
[----:B------:R-:W-:-:S02]  /*15260*/  ISETP.GE.AND P3, PT, R8, R195, PT ;  /* 0x000000c30800720c */ /* 0x000fc40003f66270 */
[C---:B------:R-:W-:Y:S02]  /*15270*/  ISETP.GE.AND P6, PT, R8.reuse, R194, PT ;  /* 0x000000c20800720c */ /* 0x040fe40003fc6270 */
[C---:B------:R-:W-:Y:S02]  /*15280*/  ISETP.GE.AND P2, PT, R8.reuse, R187, PT ;  /* 0x000000bb0800720c */ /* 0x040fe40003f46270 */
[----:B------:R-:W-:Y:S02]  /*15290*/  ISETP.GE.AND P4, PT, R8, R192, PT ;  /* 0x000000c00800720c */ /* 0x000fe40003f86270 */
[----:B-1----:R-:W-:Y:S03]  /*152a0*/  HMMA.16816.F32.BF16 R8, R12, R16, RZ ;  /* 0x000000100c08723c */ /* 0x002fe600000418ff */
[----:B------:R-:W-:Y:S01]  /*152b0*/  FMUL.FTZ R16, R22, R36 ;  /* 0x0000002416107220 */ /* 0x000fe20000410000 */
[----:B------:R-:W-:-:S02]  /*152c0*/  IADD3 R17, PT, PT, R35, 0x1d8, -R38 ;  /* 0x000001d823117810 */ /* 0x000fc40007ffe826 */
[--C-:B------:R-:W-:Y:S02]  /*152d0*/  IADD3 R22, PT, PT, R193, 0x1d8, -R38.reuse ;  /* 0x000001d8c1167810 */ /* 0x100fe40007ffe826 */
[----:B------:R-:W-:Y:S01]  /*152e0*/  IABS R17, R17 ;  /* 0x0000001100117213 */ /* 0x000fe20000000000 */
[----:B------:R-:W1:Y:S01]  /*152f0*/  MUFU.TANH R16, R16 ;  /* 0x0000001000107308 */ /* 0x000e620000002400 */
[----:B------:R-:W-:Y:S02]  /*15300*/  IABS R22, R22 ;  /* 0x0000001600167213 */ /* 0x000fe40000000000 */
[----:B------:R-:W-:Y:S02]  /*15310*/  I2FP.F32.S32 R17, R17 ;  /* 0x0000001100117245 */ /* 0x000fe40000201400 */
[----:B------:R-:W-:Y:S02]  /*15320*/  I2FP.F32.S32 R22, R22 ;  /* 0x0000001600167245 */ /* 0x000fe40000201400 */
[----:B---3--:R-:W-:-:S02]  /*15330*/  IADD3 R23, PT, PT, R35, 0x1d7, -R38 ;  /* 0x000001d723177810 */ /* 0x008fc40007ffe826 */
[----:B------:R-:W-:Y:S01]  /*15340*/  FSEL R57, R57, -INF , !P5 ;  /* 0xff80000039397808 */ /* 0x000fe20006800000 */
[----:B--2---:R-:W-:Y:S01]  /*15350*/  FFMA.FTZ R22, -R196, R22, R20 ;  /* 0x00000016c4167223 */ /* 0x004fe20000010114 */
[----:B------:R-:W-:Y:S01]  /*15360*/  ISETP.GE.AND P5, PT, R31, R195, PT ;  /* 0x000000c31f00720c */ /* 0x000fe20003fa6270 */
[----:B------:R-:W-:Y:S01]  /*15370*/  VIADD R20, R34, 0xfffffe29 ;  /* 0xfffffe2922147836 */ /* 0x000fe20000000000 */
[----:B------:R-:W-:Y:S05]  /*15380*/  HMMA.16816.F32.BF16 R8, R4, R24, R8 ;  /* 0x000000180408723c */ /* 0x000fea0000041808 */
[----:B------:R-:W-:Y:S02]  /*15390*/  IABS R21, R23 ;  /* 0x0000001700157213 */ /* 0x000fe40000000000 */
[----:B------:R-:W-:Y:S01]  /*153a0*/  FSEL R29, R29, -INF , P3 ;  /* 0xff8000001d1d7808 */ /* 0x000fe20001800000 */
[----:B-1----:R-:W-:Y:S01]  /*153b0*/  FFMA.FTZ R16, -R196, R17, R16 ;  /* 0x00000011c4107223 */ /* 0x002fe20000010110 */
[----:B------:R-:W-:-:S02]  /*153c0*/  IADD3 R17, PT, PT, R193, 0x1d7, -R38 ;  /* 0x000001d7c1117810 */ /* 0x000fc40007ffe826 */
[----:B------:R-:W-:Y:S02]  /*153d0*/  FSEL R56, R56, -INF , P4 ;  /* 0xff80000038387808 */ /* 0x000fe40002000000 */
[----:B------:R-:W-:Y:S02]  /*153e0*/  IABS R17, R17 ;  /* 0x0000001100117213 */ /* 0x000fe40000000000 */
[C---:B------:R-:W-:Y:S02]  /*153f0*/  ISETP.GE.AND P3, PT, R31.reuse, R194, PT ;  /* 0x000000c21f00720c */ /* 0x040fe40003f66270 */
[----:B------:R-:W-:Y:S02]  /*15400*/  I2FP.F32.S32 R17, R17 ;  /* 0x0000001100117245 */ /* 0x000fe40000201400 */
        /* <DEDUP_REMOVED lines=13> */
[----:B------:R-:W-:Y:S03]  /*154e0*/  HMMA.16816.F32.BF16 R16, R12, R18, RZ ;  /* 0x000000120c10723c */ /* 0x000fe600000418ff */
[C---:B------:R-:W-:Y:S01]  /*154f0*/  ISETP.GE.AND P5, PT, R20.reuse, R194, PT ;  /* 0x000000c21400720c */ /* 0x040fe20003fa6270 */
[-C--:B------:R-:W-:Y:S01]  /*15500*/  FMUL.FTZ R51, R11, R36.reuse ;  /* 0x000000240b337220 */ /* 0x080fe20000410000 */
[C---:B------:R-:W-:Y:S01]  /*15510*/  ISETP.GE.AND P3, PT, R20.reuse, R187, PT ;  /* 0x000000bb1400720c */ /* 0x040fe20003f66270 */
[----:B------:R-:W-:Y:S01]  /*15520*/  FMUL.FTZ R40, R9, R36 ;  /* 0x0000002409287220 */ /* 0x000fe20000410000 */
[----:B------:R-:W-:Y:S01]  /*15530*/  ISETP.GE.AND P4, PT, R20, R192, PT ;  /* 0x000000c01400720c */ /* 0x000fe20003f86270 */
[----:B------:R-:W2:Y:S01]  /*15540*/  MUFU.TANH R8, R8 ;  /* 0x0000000800087308 */ /* 0x000ea20000002400 */
[----:B------:R-:W3:Y:S01]  /*15550*/  LDSM.16.M88.4 R20, [R39+0x2000] ;  /* 0x002000002714783b */ /* 0x000ee20000000200 */
[--C-:B------:R-:W-:Y:S01]  /*15560*/  IADD3 R25, PT, PT, R35, 0x1d0, -R38.reuse ;  /* 0x000001d023197810 */ /* 0x100fe20007ffe826 */
[----:B------:R-:W-:Y:S01]  /*15570*/  VIADD R9, R34, 0xfffffe31 ;  /* 0xfffffe3122097836 */ /* 0x000fe20000000000 */
[----:B------:R-:W-:-:S02]  /*15580*/  IADD3 R24, PT, PT, R193, 0x1d0, -R38 ;  /* 0x000001d0c1187810 */ /* 0x000fc40007ffe826 */
[----:B------:R-:W-:Y:S02]  /*15590*/  FSEL R29, R29, -INF , !P6 ;  /* 0xff8000001d1d7808 */ /* 0x000fe40007000000 */
[----:B------:R-:W-:Y:S01]  /*155a0*/  ISETP.GE.AND P6, PT, R31, R187, PT ;  /* 0x000000bb1f00720c */ /* 0x000fe20003fc6270 */
[----:B------:R-:W4:Y:S01]  /*155b0*/  MUFU.TANH R51, R51 ;  /* 0x0000003300337308 */ /* 0x000f220000002400 */
[----:B------:R-:W-:Y:S01]  /*155c0*/  FSEL R214, R214, -INF , P2 ;  /* 0xff800000d6d67808 */ /* 0x000fe20001000000 */
[----:B------:R-:W-:Y:S01]  /*155d0*/  VIADD R31, R34, 0xfffffe38 ;  /* 0xfffffe38221f7836 */ /* 0x000fe20000000000 */
[----:B------:R-:W-:Y:S02]  /*155e0*/  IABS R25, R25 ;  /* 0x0000001900197213 */ /* 0x000fe40000000000 */
[----:B------:R-:W-:Y:S01]  /*155f0*/  IABS R24, R24 ;  /* 0x0000001800187213 */ /* 0x000fe20000000000 */
[----:B------:R-:W-:Y:S05]  /*15600*/  HMMA.16816.F32.BF16 R16, R4, R26, R16 ;  /* 0x0000001a0410723c */ /* 0x000fea0000041810 */
        /* <DEDUP_REMOVED lines=17> */
[----:B------:R-:W-:Y:S01]  /*15720*/  FMUL.FTZ R18, R18, R36 ;  /* 0x0000002412127220 */ /* 0x000fe20000410000 */
[----:B------:R-:W-:Y:S01]  /*15730*/  IABS R10, R10 ;  /* 0x0000000a000a7213 */ /* 0x000fe20000000000 */
[----:B------:R-:W-:Y:S01]  /*15740*/  FMUL.FTZ R66, R19, R36 ;  /* 0x0000002413427220 */ /* 0x000fe20000410000 */
        /* <DEDUP_REMOVED lines=11> */
[C---:B----4-:R-:W-:Y:S01]  /*15800*/  FFMA.FTZ R51, -R196.reuse, R10, R51 ;  /* 0x0000000ac4337223 */ /* 0x050fe20000010133 */
[C---:B------:R-:W-:Y:S01]  /*15810*/  ISETP.GE.AND P3, PT, R9.reuse, R195, PT ;  /* 0x000000c30900720c */ /* 0x040fe20003f66270 */
[----:B-----5:R-:W-:Y:S01]  /*15820*/  FFMA.FTZ R40, -R196, R8, R40 ;  /* 0x00000008c4287223 */ /* 0x020fe20000010128 */
[----:B------:R-:W-:-:S02]  /*15830*/  ISETP.GE.AND P6, PT, R9, R194, PT ;  /* 0x000000c20900720c */ /* 0x000fc40003fc6270 */
[C---:B------:R-:W-:Y:S01]  /*15840*/  ISETP.GE.AND P2, PT, R9.reuse, R187, PT ;  /* 0x000000bb0900720c */ /* 0x040fe20003f46270 */
[----:B------:R-:W2:Y:S01]  /*15850*/  MUFU.TANH R66, R66 ;  /* 0x0000004200427308 */ /* 0x000ea20000002400 */
[----:B------:R-:W-:Y:S02]  /*15860*/  ISETP.GE.AND P4, PT, R9, R192, PT ;  /* 0x000000c00900720c */ /* 0x000fe40003f86270 */
[----:B---3--:R-:W-:Y:S03]  /*15870*/  HMMA.16816.F32.BF16 R8, R12, R20, RZ ;  /* 0x000000140c08723c */ /* 0x008fe600000418ff */
        /* <DEDUP_REMOVED lines=9> */
[----:B------:R-:W-:Y:S01]  /*15910*/  IADD3 R19, PT, PT, R35, 0x1c7, -R38 ;  /* 0x000001c723137810 */ /* 0x000fe20007ffe826 */
[----:B------:R-:W-:Y:S01]  /*15920*/  FFMA.FTZ R20, -R196, R20, R16 ;  /* 0x00000014c4147223 */ /* 0x000fe20000010110 */
[----:B------:R-:W-:Y:S02]  /*15930*/  IADD3 R16, PT, PT, R193, 0x1c7, -R38 ;  /* 0x000001c7c1107810 */ /* 0x000fe40007ffe826 */
[----:B------:R-:W-:Y:S01]  /*15940*/  ISETP.GE.AND P5, PT, R31, R195, PT ;  /* 0x000000c31f00720c */ /* 0x000fe20003fa6270 */
[----:B------:R-:W-:Y:S05]  /*15950*/  HMMA.16816.F32.BF16 R8, R4, R24, R8 ;  /* 0x000000180408723c */ /* 0x000fea0000041808 */
        /* <DEDUP_REMOVED lines=8> */
[----:B------:R-:W-:Y:S01]  /*159e0*/  I2FP.F32.S32 R16, R16 ;  /* 0x0000001000107245 */ /* 0x000fe20000201400 */
[-C--:B------:R-:W-:Y:S01]  /*159f0*/  FMUL.FTZ R67, R10, R36.reuse ;  /* 0x000000240a437220 */ /* 0x080fe20000410000 */
[----:B------:R-:W-:Y:S01]  /*15a00*/  FSEL R212, R40, -INF , !P6 ;  /* 0xff80000028d47808 */ /* 0x000fe20007000000 */
[----:B------:R-:W-:Y:S01]  /*15a10*/  FMUL.FTZ R8, R8, R36 ;  /* 0x0000002408087220 */ /* 0x000fe20000410000 */
[----:B------:R-:W-:Y:S01]  /*15a20*/  ISETP.GE.AND P6, PT, R31, R187, PT ;  /* 0x000000bb1f00720c */ /* 0x000fe20003fc6270 */
[C---:B--2---:R-:W-:Y:S01]  /*15a30*/  FFMA.FTZ R66, -R196.reuse, R19, R66 ;  /* 0x00000013c4427223 */ /* 0x044fe20000010142 */
[----:B------:R-:W-:Y:S01]  /*15a40*/  FSEL R51, R51, -INF , !P2 ;  /* 0xff80000033337808 */ /* 0x000fe20005000000 */
[----:B---3--:R-:W-:Y:S01]  /*15a50*/  FFMA.FTZ R125, -R196, R16, R125 ;  /* 0x00000010c47d7223 */ /* 0x008fe2000001017d */
[----:B------:R-:W-:Y:S01]  /*15a60*/  FSEL R211, R20, -INF , !P3 ;  /* 0xff80000014d37808 */ /* 0x000fe20005800000 */
[----:B------:R-:W1:Y:S01]  /*15a70*/  MUFU.TANH R67, R67 ;  /* 0x0000004300437308 */ /* 0x000e620000002400 */
[----:B------:R-:W-:Y:S01]  /*15a80*/  FSEL R31, R18, -INF , P4 ;  /* 0xff800000121f7808 */ /* 0x000fe20002000000 */
[----:B------:R-:W-:Y:S03]  /*15a90*/  HMMA.16816.F32.BF16 R20, R12, R22, RZ ;  /* 0x000000160c14723c */ /* 0x000fe600000418ff */
[C---:B------:R-:W-:Y:S01]  /*15aa0*/  ISETP.GE.AND P2, PT, R17.reuse, R195, PT ;  /* 0x000000c31100720c */ /* 0x040fe20003f46270 */
[C---:B------:R-:W-:Y:S01]  /*15ab0*/  VIADD R10, R34.reuse, 0xfffffe40 ;  /* 0xfffffe40220a7836 */ /* 0x040fe20000000000 */
[----:B------:R-:W-:Y:S01]  /*15ac0*/  ISETP.GE.AND P5, PT, R17, R194, PT ;  /* 0x000000c21100720c */ /* 0x000fe20003fa6270 */
[----:B------:R-:W-:Y:S01]  /*15ad0*/  FMUL.FTZ R68, R11, R36 ;  /* 0x000000240b447220 */ /* 0x000fe20000410000 */
[C---:B------:R-:W-:Y:S01]  /*15ae0*/  ISETP.GE.AND P3, PT, R17.reuse, R187, PT ;  /* 0x000000bb1100720c */ /* 0x040fe20003f66270 */
[----:B------:R-:W2:Y:S01]  /*15af0*/  MUFU.TANH R8, R8 ;  /* 0x0000000800087308 */ /* 0x000ea20000002400 */
[----:B------:R-:W-:Y:S01]  /*15b00*/  ISETP.GE.AND P4, PT, R17, R192, PT ;  /* 0x000000c01100720c */ /* 0x000fe20003f86270 */
[----:B------:R-:W-:Y:S01]  /*15b10*/  FMUL.FTZ R41, R9, R36 ;  /* 0x0000002409297220 */ /* 0x000fe20000410000 */
[----:B------:R-:W3:Y:S01]  /*15b20*/  LDSM.16.M88.4 R16, [R39+0x2400] ;  /* 0x002400002710783b */ /* 0x000ee20000000200 */
[--C-:B------:R-:W-:Y:S01]  /*15b30*/  IADD3 R25, PT, PT, R35, 0x1c0, -R38.reuse ;  /* 0x000001c023197810 */ /* 0x100fe20007ffe826 */
[C---:B------:R-:W-:Y:S01]  /*15b40*/  VIADD R9, R34.reuse, 0xfffffe41 ;  /* 0xfffffe4122097836 */ /* 0x040fe20000000000 */
[----:B------:R-:W-:Y:S01]  /*15b50*/  IADD3 R24, PT, PT, R193, 0x1c0, -R38 ;  /* 0x000001c0c1187810 */ /* 0x000fe20007ffe826 */
[----:B------:R-:W-:Y:S01]  /*15b60*/  VIADD R40, R34, 0xfffffe48 ;  /* 0xfffffe4822287836 */ /* 0x000fe20000000000 */
[----:B------:R-:W-:Y:S01]  /*15b70*/  FSEL R125, R125, -INF , P2 ;  /* 0xff8000007d7d7808 */ /* 0x000fe20001000000 */
[----:B------:R-:W4:Y:S01]  /*15b80*/  MUFU.TANH R68, R68 ;  /* 0x0000004400447308 */ /* 0x000f220000002400 */
[----:B------:R-:W-:-:S02]  /*15b90*/  IABS R25, R25 ;  /* 0x0000001900197213 */ /* 0x000fc40000000000 */
[----:B------:R-:W-:Y:S02]  /*15ba0*/  IABS R24, R24 ;  /* 0x0000001800187213 */ /* 0x000fe40000000000 */
[----:B------:R-:W-:Y:S01]  /*15bb0*/  FSEL R31, R31, -INF , !P6 ;  /* 0xff8000001f1f7808 */ /* 0x000fe20007000000 */
[----:B------:R-:W-:Y:S05]  /*15bc0*/  HMMA.16816.F32.BF16 R20, R4, R26, R20 ;  /* 0x0000001a0414723c */ /* 0x000fea0000041814 */
[----:B------:R-:W-:Y:S01]  /*15bd0*/  FSEL R125, R125, -INF , !P5 ;  /* 0xff8000007d7d7808 */ /* 0x000fe20006800000 */
[----:B------:R-:W5:Y:S01]  /*15be0*/  MUFU.TANH R41, R41 ;  /* 0x0000002900297308 */ /* 0x000f620000002400 */
[----:B------:R-:W-:-:S02]  /*15bf0*/  FSEL R66, R66, -INF , P4 ;  /* 0xff80000042427808 */ /* 0x000fc40002000000 */
[C---:B------:R-:W-:Y:S02]  /*15c00*/  ISETP.GE.AND P6, PT, R10.reuse, R195, PT ;  /* 0x000000c30a00720c */ /* 0x040fe40003fc6270 */
[C---:B------:R-:W-:Y:S02]  /*15c10*/  ISETP.GE.AND P2, PT, R10.reuse, R194, PT ;  /* 0x000000c20a00720c */ /* 0x040fe40003f46270 */
[C---:B------:R-:W-:Y:S02]  /*15c20*/  ISETP.GE.AND P5, PT, R10.reuse, R187, PT ;  /* 0x000000bb0a00720c */ /* 0x040fe40003fa6270 */
[----:B------:R-:W-:Y:S02]  /*15c30*/  ISETP.GE.AND P4, PT, R10, R192, PT ;  /* 0x000000c00a00720c */ /* 0x000fe40003f86270 */
[----:B------:R-:W-:Y:S02]  /*15c40*/  I2FP.F32.S32 R11, R25 ;  /* 0x00000019000b7245 */ /* 0x000fe40000201400 */
[----:B------:R-:W-:-:S02]  /*15c50*/  I2FP.F32.S32 R10, R24 ;  /* 0x00000018000a7245 */ /* 0x000fc40000201400 */
[----:B------:R-:W3:Y:S01]  /*15c60*/  LDSM.16.M88.4 R24, [R37+0x2400] ;  /* 0x002400002518783b */ /* 0x000ee20000000200 */
[----:B-1----:R-:W-:Y:S01]  /*15c70*/  FFMA.FTZ R67, -R196, R11, R67 ;  /* 0x0000000bc4437223 */ /* 0x002fe20000010143 */
        /* <DEDUP_REMOVED lines=9> */
[----:B------:R-:W1:Y:S01]  /*15d10*/  MUFU.TANH R20, R20 ;  /* 0x0000001400147308 */ /* 0x000e620000002400 */
[----:B------:R-:W-:Y:S01]  /*15d20*/  IABS R8, R8 ;  /* 0x0000000800087213 */ /* 0x000fe20000000000 */
[----:B------:R-:W-:Y:S01]  /*15d30*/  IMAD.MOV.U32 R11, RZ, RZ, R10 ;  /* 0x000000ffff0b7224 */ /* 0x000fe200078e000a */
[----:B------:R-:W-:-:S02]  /*15d40*/  FSEL R210, R210, -INF , !P2 ;  /* 0xff800000d2d27808 */ /* 0x000fc40005000000 */
[----:B------:R-:W-:Y:S02]  /*15d50*/  I2FP.F32.S32 R10, R8 ;  /* 0x00000008000a7245 */ /* 0x000fe40000201400 */
[----:B------:R-:W-:Y:S01]  /*15d60*/  I2FP.F32.S32 R8, R11 ;  /* 0x0000000b00087245 */ /* 0x000fe20000201400 */
[----:B------:R-:W-:Y:S01]  /*15d70*/  MUFU.TANH R207, R21 ;  /* 0x0000001500cf7308 */ /* 0x000fe20000002400 */
[----:B------:R-:W-:Y:S01]  /*15d80*/  FSEL R67, R67, -INF , P4 ;  /* 0xff80000043437808 */ /* 0x000fe20002000000 */
[C---:B----4-:R-:W-:Y:S01]  /*15d90*/  FFMA.FTZ R68, -R196.reuse, R10, R68 ;  /* 0x0000000ac4447223 */ /* 0x050fe20000010144 */
[C---:B------:R-:W-:Y:S01]  /*15da0*/  ISETP.GE.AND P3, PT, R9.reuse, R195, PT ;  /* 0x000000c30900720c */ /* 0x040fe20003f66270 */
[----:B-----5:R-:W-:Y:S01]  /*15db0*/  FFMA.FTZ R41, -R196, R8, R41 ;  /* 0x00000008c4297223 */ /* 0x020fe20000010129 */
[C---:B------:R-:W-:Y:S02]  /*15dc0*/  ISETP.GE.AND P6, PT, R9.reuse, R194, PT ;  /* 0x000000c20900720c */ /* 0x040fe40003fc6270 */
[C---:B------:R-:W-:Y:S01]  /*15dd0*/  ISETP.GE.AND P2, PT, R9.reuse, R187, PT ;  /* 0x000000bb0900720c */ /* 0x040fe20003f46270 */
[----:B------:R2:W-:Y:S01]  /*15de0*/  MUFU.TANH R70, R23 ;  /* 0x0000001700467308 */ /* 0x0005e20000002400 */
[----:B------:R-:W-:-:S02]  /*15df0*/  ISETP.GE.AND P4, PT, R9, R192, PT ;  /* 0x000000c00900720c */ /* 0x000fc40003f86270 */
[----:B---3--:R-:W-:Y:S03]  /*15e00*/  HMMA.16816.F32.BF16 R8, R12, R16, RZ ;  /* 0x000000100c08723c */ /* 0x008fe600000418ff */
[----:B------:R-:W-:Y:S01]  /*15e10*/  FMUL.FTZ R16, R22, R36 ;  /* 0x0000002416107220 */ /* 0x000fe20000410000 */
[--C-:B------:R-:W-:Y:S02]  /*15e20*/  IADD3 R17, PT, PT, R35, 0x1b8, -R38.reuse ;  /* 0x000001b823117810 */ /* 0x100fe40007ffe826 */
[----:B------:R-:W-:Y:S02]  /*15e30*/  IADD3 R22, PT, PT, R193, 0x1b8, -R38 ;  /* 0x000001b8c1167810 */ /* 0x000fe40007ffe826 */
[----:B------:R-:W-:Y:S01]  /*15e40*/  IABS R17, R17 ;  /* 0x0000001100117213 */ /* 0x000fe20000000000 */
[----:B------:R-:W3:Y:S01]  /*15e50*/  MUFU.TANH R16, R16 ;  /* 0x0000001000107308 */ /* 0x000ee20000002400 */
[----:B------:R-:W-:-:S02]  /*15e60*/  IABS R22, R22 ;  /* 0x0000001600167213 */ /* 0x000fc40000000000 */
[----:B------:R-:W-:Y:S02]  /*15e70*/  I2FP.F32.S32 R17, R17 ;  /* 0x0000001100117245 */ /* 0x000fe40000201400 */
[----:B------:R-:W-:Y:S02]  /*15e80*/  I2FP.F32.S32 R22, R22 ;  /* 0x0000001600167245 */ /* 0x000fe40000201400 */
[----:B--2---:R-:W-:Y:S02]  /*15e90*/  IADD3 R23, PT, PT, R35, 0x1b7, -R38 ;  /* 0x000001b723177810 */ /* 0x004fe40007ffe826 */
[----:B------:R-:W-:Y:S01]  /*15ea0*/  FSEL R67, R67, -INF , !P5 ;  /* 0xff80000043437808 */ /* 0x000fe20006800000 */
[----:B-1----:R-:W-:Y:S01]  /*15eb0*/  FFMA.FTZ R22, -R196, R22, R20 ;  /* 0x00000016c4167223 */ /* 0x002fe20000010114 */
[----:B------:R-:W-:Y:S01]  /*15ec0*/  ISETP.GE.AND P5, PT, R40, R195, PT ;  /* 0x000000c32800720c */ /* 0x000fe20003fa6270 */
[----:B------:R-:W-:Y:S01]  /*15ed0*/  VIADD R20, R34, 0xfffffe49 ;  /* 0xfffffe4922147836 */ /* 0x000fe20000000000 */
[----:B------:R-:W-:Y:S05]  /*15ee0*/  HMMA.16816.F32.BF16 R8, R4, R24, R8 ;  /* 0x000000180408723c */ /* 0x000fea0000041808 */
[----:B------:R-:W-:-:S02]  /*15ef0*/  IABS R21, R23 ;  /* 0x0000001700157213 */ /* 0x000fc40000000000 */
[----:B------:R-:W-:Y:S01]  /*15f00*/  FSEL R41, R41, -INF , P3 ;  /* 0xff80000029297808 */ /* 0x000fe20001800000 */
[----:B---3--:R-:W-:Y:S01]  /*15f10*/  FFMA.FTZ R16, -R196, R17, R16 ;  /* 0x00000011c4107223 */ /* 0x008fe20000010110 */
        /* <DEDUP_REMOVED lines=100> */
[----:B------:R-:W-:Y:S01]  /*16560*/  FMUL.FTZ R8, R8, R36 ;  /* 0x0000002408087220 */ /* 0x000fe20000410000 */
[----:B------:R-:W-:Y:S01]  /*16570*/  FSEL R72, R72, -INF , !P2 ;  /* 0xff80000048487808 */ /* 0x000fe20005000000 */
[----:B--2---:R-:W-:Y:S01]  /*16580*/  FFMA.FTZ R74, -R196, R19, R74 ;  /* 0x00000013c44a7223 */ /* 0x004fe2000001014a */
[----:B------:R-:W-:Y:S01]  /*16590*/  FSEL R204, R20, -INF , !P3 ;  /* 0xff80000014cc7808 */ /* 0x000fe20005800000 */
[----:B---3--:R-:W-:Y:S01]  /*165a0*/  FFMA.FTZ R203, -R196, R16, R203 ;  /* 0x00000010c4cb7223 */ /* 0x008fe200000101cb */
[----:B------:R-:W-:Y:S01]  /*165b0*/  FSEL R73, R18, -INF , P4 ;  /* 0xff80000012497808 */ /* 0x000fe20002000000 */
[----:B------:R-:W-:Y:S03]  /*165c0*/  HMMA.16816.F32.BF16 R20, R12, R22, RZ ;  /* 0x000000160c14723c */ /* 0x000fe600000418ff */
[C---:B------:R-:W-:Y:S01]  /*165d0*/  ISETP.GE.AND P2, PT, R17.reuse, R195, PT ;  /* 0x000000c31100720c */ /* 0x040fe20003f46270 */
[----:B------:R-:W1:Y:S01]  /*165e0*/  MUFU.TANH R75, R75 ;  /* 0x0000004b004b7308 */ /* 0x000e620000002400 */
[C---:B------:R-:W-:Y:S01]  /*165f0*/  ISETP.GE.AND P5, PT, R17.reuse, R194, PT ;  /* 0x000000c21100720c */ /* 0x040fe20003fa6270 */
        /* <DEDUP_REMOVED lines=13> */
[----:B------:R-:W-:Y:S05]  /*166d0*/  HMMA.16816.F32.BF16 R20, R4, R26, R20 ;  /* 0x0000001a0414723c */ /* 0x000fea0000041814 */
        /* <DEDUP_REMOVED lines=13> */
[----:B------:R-:W-:Y:S01]  /*167b0*/  FMUL.FTZ R20, R20, R36 ;  /* 0x0000002414147220 */ /* 0x000fe20000410000 */
        /* <DEDUP_REMOVED lines=19> */
[C---:B----4-:R-:W-:Y:S01]  /*168f0*/  FFMA.FTZ R76, -R196.reuse, R10, R76 ;  /* 0x0000000ac44c7223 */ /* 0x050fe2000001014c */
[C---:B------:R-:W-:Y:S01]  /*16900*/  ISETP.GE.AND P3, PT, R9.reuse, R195, PT ;  /* 0x000000c30900720c */ /* 0x040fe20003f66270 */
[----:B-----5:R-:W-:Y:S01]  /*16910*/  FFMA.FTZ R41, -R196, R8, R41 ;  /* 0x00000008c4297223 */ /* 0x020fe20000010129 */
[C---:B------:R-:W-:Y:S01]  /*16920*/  ISETP.GE.AND P6, PT, R9.reuse, R194, PT ;  /* 0x000000c20900720c */ /* 0x040fe20003fc6270 */
[----:B------:R3:W-:Y:S01]  /*16930*/  MUFU.TANH R126, R23 ;  /* 0x00000017007e7308 */ /* 0x0007e20000002400 */
[----:B------:R-:W-:-:S02]  /*16940*/  ISETP.GE.AND P2, PT, R9, R187, PT ;  /* 0x000000bb0900720c */ /* 0x000fc40003f46270 */
[----:B------:R-:W-:Y:S02]  /*16950*/  ISETP.GE.AND P4, PT, R9, R192, PT ;  /* 0x000000c00900720c */ /* 0x000fe40003f86270 */
[----:B--2---:R-:W-:Y:S03]  /*16960*/  HMMA.16816.F32.BF16 R8, R12, R16, RZ ;  /* 0x000000100c08723c */ /* 0x004fe600000418ff */
        /* <DEDUP_REMOVED lines=13> */
[----:B------:R-:W-:Y:S05]  /*16a40*/  HMMA.16816.F32.BF16 R8, R4, R24, R8 ;  /* 0x000000180408723c */ /* 0x000fea0000041808 */
        /* <DEDUP_REMOVED lines=610> */
[----:B------:R-:W-:Y:S01]  /*19070*/  FSEL R50, R50, -INF , !P2 ;  /* 0xff80000032327808 */ /* 0x000fe20005000000 */
[----:B------:R-:W-:Y:S01]  /*19080*/  FMUL.FTZ R17, R17, R36 ;  /* 0x0000002411117220 */ /* 0x000fe20000410000 */
[----:B------:R-:W-:-:S02]  /*19090*/  I2FP.F32.S32 R10, R8 ;  /* 0x00000008000a7245 */ /* 0x000fc40000201400 */
[----:B------:R-:W-:Y:S01]  /*190a0*/  I2FP.F32.S32 R8, R11 ;  /* 0x0000000b00087245 */ /* 0x000fe20000201400 */
[----:B------:R-:W2:Y:S01]  /*190b0*/  MUFU.TANH R18, R18 ;  /* 0x0000001200127308 */ /* 0x000ea20000002400 */
[----:B------:R-:W-:Y:S01]  /*190c0*/  FSEL R218, R218, -INF , P4 ;  /* 0xff800000dada7808 */ /* 0x000fe20002000000 */
[C---:B----4-:R-:W-:Y:S01]  /*190d0*/  FFMA.FTZ R217, -R196.reuse, R10, R217 ;  /* 0x0000000ac4d97223 */ /* 0x050fe200000101d9 */
[C---:B------:R-:W-:Y:S01]  /*190e0*/  ISETP.GE.AND P3, PT, R9.reuse, R195, PT ;  /* 0x000000c30900720c */ /* 0x040fe20003f66270 */
[----:B-----5:R-:W-:Y:S01]  /*190f0*/  FFMA.FTZ R41, -R196, R8, R41 ;  /* 0x00000008c4297223 */ /* 0x020fe20000010129 */
[C---:B------:R-:W-:Y:S02]  /*19100*/  ISETP.GE.AND P6, PT, R9.reuse, R194, PT ;  /* 0x000000c20900720c */ /* 0x040fe40003fc6270 */
[C---:B------:R-:W-:Y:S01]  /*19110*/  ISETP.GE.AND P2, PT, R9.reuse, R187, PT ;  /* 0x000000bb0900720c */ /* 0x040fe20003f46270 */
[----:B------:R-:W4:Y:S01]  /*19120*/  MUFU.TANH R215, R215 ;  /* 0x000000d700d77308 */ /* 0x000f220000002400 */
[----:B------:R-:W-:-:S02]  /*19130*/  ISETP.GE.AND P4, PT, R9, R192, PT ;  /* 0x000000c00900720c */ /* 0x000fc40003f86270 */
[----:B---3--:R-:W-:Y:S03]  /*19140*/  HMMA.16816.F32.BF16 R8, R12, R20, RZ ;  /* 0x000000140c08723c */ /* 0x008fe600000418ff */
[--C-:B------:R-:W-:Y:S02]  /*19150*/  IADD3 R20, PT, PT, R193, 0x128, -R38.reuse ;  /* 0x00000128c1147810 */ /* 0x100fe40007ffe826 */
[----:B------:R-:W-:Y:S02]  /*19160*/  IADD3 R21, PT, PT, R35, 0x128, -R38 ;  /* 0x0000012823157810 */ /* 0x000fe40007ffe826 */
[----:B------:R-:W-:Y:S02]  /*19170*/  IABS R20, R20 ;  /* 0x0000001400147213 */ /* 0x000fe40000000000 */
[----:B------:R-:W-:Y:S02]  /*19180*/  IABS R21, R21 ;  /* 0x0000001500157213 */ /* 0x000fe40000000000 */
[----:B------:R-:W-:-:S02]  /*19190*/  I2FP.F32.S32 R20, R20 ;  /* 0x0000001400147245 */ /* 0x000fc40000201400 */
[----:B------:R-:W-:Y:S02]  /*191a0*/  FSEL R41, R41, -INF , P3 ;  /* 0xff80000029297808 */ /* 0x000fe40001800000 */
[----:B------:R-:W-:Y:S01]  /*191b0*/  I2FP.F32.S32 R19, R21 ;  /* 0x0000001500137245 */ /* 0x000fe20000201400 */
[----:B-1----:R-:W-:Y:S01]  /*191c0*/  FFMA.FTZ R21, -R196, R20, R16 ;  /* 0x00000014c4157223 */ /* 0x002fe20000010110 */
[----:B------:R-:W-:Y:S01]  /*191d0*/  FSEL R218, R218, -INF , !P5 ;  /* 0xff800000dada7808 */ /* 0x000fe20006800000 */
[----:B------:R-:W-:Y:S01]  /*191e0*/  VIADD R16, R34, 0xfffffed9 ;  /* 0xfffffed922107836 */ /* 0x000fe20000000000 */
[----:B------:R-:W-:Y:S01]  /*191f0*/  FSEL R49, R41, -INF , !P6 ;  /* 0xff80000029317808 */ /* 0x000fe20007000000 */
[----:B--2---:R-:W-:Y:S01]  /*19200*/  FFMA.FTZ R18, -R196, R19, R18 ;  /* 0x00000013c4127223 */ /* 0x004fe20000010112 */
[----:B------:R-:W-:Y:S01]  /*19210*/  FSEL R217, R217, -INF , P4 ;  /* 0xff800000d9d97808 */ /* 0x000fe20002000000 */
[----:B------:R-:W-:Y:S05]  /*19220*/  HMMA.16816.F32.BF16 R8, R4, R24, R8 ;  /* 0x000000180408723c */ /* 0x000fea0000041808 */
[----:B------:R-:W-:Y:S01]  /*19230*/  IADD3 R20, PT, PT, R193, 0x127, -R38 ;  /* 0x00000127c1147810 */ /* 0x000fe20007ffe826 */
[----:B------:R-:W-:Y:S01]  /*19240*/  VIADD R25, R34, 0xfffffee0 ;  /* 0xfffffee022197836 */ /* 0x000fe20000000000 */
[----:B------:R-:W-:-:S02]  /*19250*/  ISETP.GE.AND P5, PT, R40, R195, PT ;  /* 0x000000c32800720c */ /* 0x000fc40003fa6270 */
[C---:B------:R-:W-:Y:S02]  /*19260*/  ISETP.GE.AND P3, PT, R40.reuse, R194, PT ;  /* 0x000000c22800720c */ /* 0x040fe40003f66270 */
[C---:B------:R-:W-:Y:S02]  /*19270*/  ISETP.GE.AND P6, PT, R40.reuse, R187, PT ;  /* 0x000000bb2800720c */ /* 0x040fe40003fc6270 */
[----:B------:R-:W-:Y:S02]  /*19280*/  ISETP.GE.AND P4, PT, R40, R192, PT ;  /* 0x000000c02800720c */ /* 0x000fe40003f86270 */
[----:B------:R1:W2:Y:S01]  /*19290*/  MUFU.TANH R40, R17 ;  /* 0x0000001100287308 */ /* 0x0002a20000002400 */
[----:B------:R-:W-:Y:S02]  /*192a0*/  IABS R20, R20 ;  /* 0x0000001400147213 */ /* 0x000fe40000000000 */
[----:B------:R-:W-:Y:S02]  /*192b0*/  IADD3 R19, PT, PT, R35, 0x127, -R38 ;  /* 0x0000012723137810 */ /* 0x000fe40007ffe826 */
[----:B------:R-:W-:-:S02]  /*192c0*/  FSEL R21, R21, -INF , P5 ;  /* 0xff80000015157808 */ /* 0x000fc40002800000 */
[----:B------:R-:W-:Y:S01]  /*192d0*/  IABS R19, R19 ;  /* 0x0000001300137213 */ /* 0x000fe20000000000 */
[-C--:B------:R-:W-:Y:S01]  /*192e0*/  FMUL.FTZ R8, R8, R36.reuse ;  /* 0x0000002408087220 */ /* 0x080fe20000410000 */
[-C--:B------:R-:W-:Y:S01]  /*192f0*/  FMUL.FTZ R24, R10, R36.reuse ;  /* 0x000000240a187220 */ /* 0x080fe20000410000 */
[----:B------:R-:W-:Y:S01]  /*19300*/  FSEL R48, R21, -INF , !P3 ;  /* 0xff80000015307808 */ /* 0x000fe20005800000 */
[----:B------:R-:W-:Y:S01]  /*19310*/  FMUL.FTZ R156, R11, R36 ;  /* 0x000000240b9c7220 */ /* 0x000fe20000410000 */
[----:B------:R-:W-:Y:S02]  /*19320*/  I2FP.F32.S32 R19, R19 ;  /* 0x0000001300137245 */ /* 0x000fe40000201400 */
[----:B------:R-:W-:Y:S01]  /*19330*/  FSEL R217, R217, -INF , !P2 ;  /* 0xff800000d9d97808 */ /* 0x000fe20005000000 */
[----:B------:R-:W-:Y:S01]  /*19340*/  MUFU.TANH R8, R8 ;  /* 0x0000000800087308 */ /* 0x000fe20000002400 */
[----:B------:R-:W-:Y:S01]  /*19350*/  FSEL R216, R18, -INF , P4 ;  /* 0xff80000012d87808 */ /* 0x000fe20002000000 */
[----:B-1----:R-:W-:Y:S01]  /*19360*/  IMAD.MOV.U32 R17, RZ, RZ, R20 ;  /* 0x000000ffff117224 */ /* 0x002fe200078e0014 */
[C---:B------:R-:W-:Y:S01]  /*19370*/  ISETP.GE.AND P2, PT, R16.reuse, R195, PT ;  /* 0x000000c31000720c */ /* 0x040fe20003f46270 */
[----:B------:R-:W-:Y:S03]  /*19380*/  HMMA.16816.F32.BF16 R20, R12, R22, RZ ;  /* 0x000000160c14723c */ /* 0x000fe600000418ff */
[----:B------:R-:W-:Y:S01]  /*19390*/  ISETP.GE.AND P5, PT, R16, R194, PT ;  /* 0x000000c21000720c */ /* 0x000fe20003fa6270 */
[----:B----4-:R-:W-:Y:S01]  /*193a0*/  FFMA.FTZ R215, -R196, R19, R215 ;  /* 0x00000013c4d77223 */ /* 0x010fe200000101d7 */
[----:B------:R-:W-:Y:S01]  /*193b0*/  I2FP.F32.S32 R17, R17 ;  /* 0x0000001100117245 */ /* 0x000fe20000201400 */
[----:B------:R-:W1:Y:S01]  /*193c0*/  MUFU.TANH R24, R24 ;  /* 0x0000001800187308 */ /* 0x000e620000002400 */
[----:B------:R-:W-:-:S02]  /*193d0*/  ISETP.GE.AND P3, PT, R16, R187, PT ;  /* 0x000000bb1000720c */ /* 0x000fc40003f66270 */
[----:B------:R-:W-:Y:S01]  /*193e0*/  ISETP.GE.AND P4, PT, R16, R192, PT ;  /* 0x000000c01000720c */ /* 0x000fe20003f86270 */
[----:B--2---:R-:W-:Y:S01]  /*193f0*/  FFMA.FTZ R40, -R196, R17, R40 ;  /* 0x00000011c4287223 */ /* 0x004fe20000010128 */
[--C-:B------:R-:W-:Y:S01]  /*19400*/  IADD3 R10, PT, PT, R35, 0x120, -R38.reuse ;  /* 0x00000120230a7810 */ /* 0x100fe20007ffe826 */
[----:B------:R2:W3:Y:S01]  /*19410*/  LDSM.16.M88.4 R16, [R39+0x4c00] ;  /* 0x004c00002710783b */ /* 0x0004e20000000200 */
[----:B------:R-:W-:Y:S01]  /*19420*/  IADD3 R41, PT, PT, R193, 0x120, -R38 ;  /* 0x00000120c1297810 */ /* 0x000fe20007ffe826 */
[----:B------:R-:W4:Y:S01]  /*19430*/  MUFU.TANH R156, R156 ;  /* 0x0000009c009c7308 */ /* 0x000f220000002400 */
[----:B------:R-:W-:Y:S02]  /*19440*/  IABS R10, R10 ;  /* 0x0000000a000a7213 */ /* 0x000fe40000000000 */
[----:B------:R-:W-:Y:S02]  /*19450*/  FSEL R216, R216, -INF , !P6 ;  /* 0xff800000d8d87808 */ /* 0x000fe40007000000 */
[----:B------:R-:W-:-:S02]  /*19460*/  I2FP.F32.S32 R10, R10 ;  /* 0x0000000a000a7245 */ /* 0x000fc40000201400 */
[----:B------:R-:W-:Y:S01]  /*19470*/  FSEL R40, R40, -INF , P2 ;  /* 0xff80000028287808 */ /* 0x000fe20001000000 */
[----:B------:R-:W-:Y:S05]  /*19480*/  HMMA.16816.F32.BF16 R20, R4, R26, R20 ;  /* 0x0000001a0414723c */ /* 0x000fea0000041814 */
[----:B------:R-:W-:Y:S01]  /*19490*/  IADD3 R27, PT, PT, R35, 0x11f, -R38 ;  /* 0x0000011f231b7810 */ /* 0x000fe20007ffe826 */
[----:B-1----:R-:W-:Y:S01]  /*194a0*/  FFMA.FTZ R24, -R196, R10, R24 ;  /* 0x0000000ac4187223 */ /* 0x002fe20000010118 */
[----:B------:R-:W-:Y:S02]  /*194b0*/  ISETP.GE.AND P6, PT, R25, R195, PT ;  /* 0x000000c31900720c */ /* 0x000fe40003fc6270 */
[----:B------:R-:W-:-:S02]  /*194c0*/  IABS R27, R27 ;  /* 0x0000001b001b7213 */ /* 0x000fc40000000000 */
[----:B------:R-:W-:Y:S02]  /*194d0*/  FSEL R47, R40, -INF , !P5 ;  /* 0xff800000282f7808 */ /* 0x000fe40006800000 */
[----:B------:R-:W-:Y:S02]  /*194e0*/  FSEL R215, R215, -INF , P4 ;  /* 0xff800000d7d77808 */ /* 0x000fe40002000000 */
[C---:B------:R-:W-:Y:S02]  /*194f0*/  ISETP.GE.AND P2, PT, R25.reuse, R194, PT ;  /* 0x000000c21900720c */ /* 0x040fe40003f46270 */
[----:B--2---:R-:W-:Y:S02]  /*19500*/  IABS R39, R41 ;  /* 0x0000002900277213 */ /* 0x004fe40000000000 */
[----:B------:R-:W-:Y:S02]  /*19510*/  ISETP.GE.AND P5, PT, R25, R187, PT ;  /* 0x000000bb1900720c */ /* 0x000fe40003fa6270 */
[----:B------:R-:W-:Y:S01]  /*19520*/  I2FP.F32.S32 R11, R39 ;  /* 0x00000027000b7245 */ /* 0x000fe20000201400 */
[----:B------:R-:W-:Y:S01]  /*19530*/  FMUL.FTZ R39, R9, R36 ;  /* 0x0000002409277220 */ /* 0x000fe20000410000 */
[----:B------:R-:W-:Y:S01]  /*19540*/  ISETP.GE.AND P4, PT, R25, R192, PT ;  /* 0x000000c01900720c */ /* 0x000fe20003f86270 */
[----:B------:R-:W-:Y:S01]  /*19550*/  VIADD R25, R34, 0xfffffee1 ;  /* 0xfffffee122197836 */ /* 0x000fe20000000000 */
[----:B------:R-:W-:Y:S01]  /*19560*/  FSEL R215, R215, -INF , !P3 ;  /* 0xff800000d7d77808 */ /* 0x000fe20005800000 */
[----:B------:R-:W-:Y:S01]  /*19570*/  FFMA.FTZ R26, -R196, R11, R8 ;  /* 0x0000000bc41a7223 */ /* 0x000fe20000010108 */
[----:B------:R-:W-:Y:S01]  /*19580*/  FSEL R168, R24, -INF , P4 ;  /* 0xff80000018a87808 */ /* 0x000fe20002000000 */
[----:B------:R1:W2:Y:S01]  /*19590*/  LDSM.16.M88.4 R8, [R37+0x4c00] ;  /* 0x004c00002508783b */ /* 0x0002a20000000200 */
[----:B------:R-:W5:Y:S01]  /*195a0*/  MUFU.TANH R39, R39 ;  /* 0x0000002700277308 */ /* 0x000f620000002400 */
[----:B------:R-:W-:Y:S01]  /*195b0*/  ISETP.GE.AND P3, PT, R25, R195, PT ;  /* 0x000000c31900720c */ /* 0x000fe20003f66270 */
[-C--:B------:R-:W-:Y:S01]  /*195c0*/  FMUL.FTZ R22, R22, R36.reuse ;  /* 0x0000002416167220 */ /* 0x080fe20000410000 */
[----:B------:R-:W-:Y:S01]  /*195d0*/  FSEL R46, R26, -INF , P6 ;  /* 0xff8000001a2e7808 */ /* 0x000fe20003000000 */
[-C--:B------:R-:W-:Y:S01]  /*195e0*/  FMUL.FTZ R20, R20, R36.reuse ;  /* 0x0000002414147220 */ /* 0x080fe20000410000 */
[----:B------:R-:W-:Y:S01]  /*195f0*/  I2FP.F32.S32 R26, R27 ;  /* 0x0000001b001a7245 */ /* 0x000fe20000201400 */
[----:B------:R-:W-:Y:S01]  /*19600*/  FMUL.FTZ R21, R21, R36 ;  /* 0x0000002415157220 */ /* 0x000fe20000410000 */
[----:B------:R-:W-:Y:S01]  /*19610*/  FSEL R46, R46, -INF , !P2 ;  /* 0xff8000002e2e7808 */ /* 0x000fe20005000000 */
[----:B------:R-:W-:-:S04]  /*19620*/  DEPBAR.LE SB0, 0x0 ;  /* 0x000080000000791a */ /* 0x000fc80000000000 */
[----:B------:R-:W-:Y:S01]  /*19630*/  BAR.SYNC.DEFER_BLOCKING 0x0 ;  /* 0x0000000000007b1d */ /* 0x000fe20000010000 */
[C---:B------:R-:W-:Y:S01]  /*19640*/  ISETP.GE.AND P6, PT, R25.reuse, R194, PT ;  /* 0x000000c21900720c */ /* 0x040fe20003fc6270 */
[----:B----4-:R-:W-:Y:S01]  /*19650*/  FFMA.FTZ R156, -R196, R26, R156 ;  /* 0x0000001ac49c7223 */ /* 0x010fe2000001019c */
[C---:B------:R-:W-:Y:S02]  /*19660*/  ISETP.GE.AND P2, PT, R25.reuse, R187, PT ;  /* 0x000000bb1900720c */ /* 0x040fe40003f46270 */
[----:B------:R-:W-:Y:S02]  /*19670*/  ISETP.GE.AND P4, PT, R25, R192, PT ;  /* 0x000000c01900720c */ /* 0x000fe40003f86270 */
[----:B---3--:R-:W-:Y:S01]  /*19680*/  HMMA.16816.F32.BF16 R24, R12, R16, RZ ;  /* 0x000000100c18723c */ /* 0x008fe200000418ff */
[----:B------:R-:W-:Y:S02]  /*19690*/  MUFU.TANH R16, R22 ;  /* 0x0000001600107308 */ /* 0x000fe40000002400 */
[----:B------:R-:W-:-:S02]  /*196a0*/  IADD3 R17, PT, PT, R193, 0x118, -R38 ;  /* 0x00000118c1117810 */ /* 0x000fc40007ffe826 */
[--C-:B-1----:R-:W-:Y:S02]  /*196b0*/  IADD3 R37, PT, PT, R193, 0x11f, -R38.reuse ;  /* 0x0000011fc1257810 */ /* 0x102fe40007ffe826 */
[----:B------:R-:W-:Y:S02]  /*196c0*/  IABS R17, R17 ;  /* 0x0000001100117213 */ /* 0x000fe40000000000 */
[----:B------:R-:W-:Y:S01]  /*196d0*/  IABS R37, R37 ;  /* 0x0000002500257213 */ /* 0x000fe20000000000 */
[----:B------:R-:W1:Y:S01]  /*196e0*/  MUFU.TANH R22, R20 ;  /* 0x0000001400167308 */ /* 0x000e620000002400 */
[----:B------:R-:W-:Y:S01]  /*196f0*/  FSEL R168, R168, -INF , !P5 ;  /* 0xff800000a8a87808 */ /* 0x000fe20006800000 */
[----:B------:R-:W-:Y:S01]  /*19700*/  HMMA.16816.F32.BF16 R12, R12, R18, RZ ;  /* 0x000000120c0c723c */ /* 0x000fe200000418ff */
[----:B------:R-:W-:Y:S01]  /*19710*/  FSEL R156, R156, -INF , P4 ;  /* 0xff8000009c9c7808 */ /* 0x000fe20002000000 */
[----:B------:R-:W-:Y:S01]  /*19720*/  IMAD.MOV.U32 R40, RZ, RZ, R37 ;  /* 0x000000ffff287224 */ /* 0x000fe200078e0025 */
[----:B------:R-:W-:Y:S01]  /*19730*/  IADD3 R18, PT, PT, R35, 0x110, -R38 ;  /* 0x0000011023127810 */ /* 0x000fe20007ffe826 */
[----:B------:R-:W-:Y:S01]  /*19740*/  VIADD R37, R34, 0xfffffee8 ;  /* 0xfffffee822257836 */ /* 0x000fe20000000000 */
[----:B------:R-:W-:-:S02]  /*19750*/  FSEL R156, R156, -INF , !P2 ;  /* 0xff8000009c9c7808 */ /* 0x000fc40005000000 */
[----:B------:R-:W-:Y:S01]  /*19760*/  I2FP.F32.S32 R40, R40 ;  /* 0x0000002800287245 */ /* 0x000fe20000201400 */
[----:B--2---:R-:W-:Y:S05]  /*19770*/  HMMA.16816.F32.BF16 R24, R4, R8, R24 ;  /* 0x000000080418723c */ /* 0x004fea0000041818 */
[----:B------:R-:W-:Y:S01]  /*19780*/  I2FP.F32.S32 R9, R17 ;  /* 0x0000001100097245 */ /* 0x000fe20000201400 */
[----:B------:R-:W-:Y:S01]  /*19790*/  FMUL.FTZ R8, R23, R36 ;  /* 0x0000002417087220 */ /* 0x000fe20000410000 */
[----:B-----5:R-:W-:Y:S01]  /*197a0*/  FFMA.FTZ R40, -R196, R40, R39 ;  /* 0x00000028c4287223 */ /* 0x020fe20000010127 */
[----:B------:R-:W-:Y:S01]  /*197b0*/  IADD3 R39, PT, PT, R35, 0x118, -R38 ;  /* 0x0000011823277810 */ /* 0x000fe20007ffe826 */
[----:B------:R-:W-:-:S02]  /*197c0*/  VIADD R17, R34, 0xfffffee9 ;  /* 0xfffffee922117836 */ /* 0x000fc40000000000 */
[----:B-1----:R-:W-:Y:S01]  /*197d0*/  FFMA.FTZ R22, -R196, R9, R22 ;  /* 0x00000009c4167223 */ /* 0x002fe20000010116 */
[C---:B------:R-:W-:Y:S01]  /*197e0*/  ISETP.GE.AND P5, PT, R37.reuse, R195, PT ;  /* 0x000000c32500720c */ /* 0x040fe20003fa6270 */
[----:B------:R-:W-:Y:S01]  /*197f0*/  MUFU.TANH R8, R8 ;  /* 0x0000000800087308 */ /* 0x000fe20000002400 */
[----:B------:R-:W-:Y:S02]  /*19800*/  IABS R20, R39 ;  /* 0x0000002700147213 */ /* 0x000fe40000000000 */
[----:B------:R-:W-:Y:S01]  /*19810*/  FSEL R45, R40, -INF , P3 ;  /* 0xff800000282d7808 */ /* 0x000fe20001800000 */
[----:B------:R-:W-:Y:S03]  /*19820*/  HMMA.16816.F32.BF16 R12, R4, R10, R12 ;  /* 0x0000000a040c723c */ /* 0x000fe6000004180c */
[----:B------:R-:W-:Y:S01]  /*19830*/  I2FP.F32.S32 R20, R20 ;  /* 0x0000001400147245 */ /* 0x000fe20000201400 */
[----:B------:R-:W-:Y:S01]  /*19840*/  VIADD R4, R34, 0xfffffef1 ;  /* 0xfffffef122047836 */ /* 0x000fe20000000000 */
[----:B------:R-:W-:-:S02]  /*19850*/  ISETP.GE.AND P3, PT, R37, R194, PT ;  /* 0x000000c22500720c */ /* 0x000fc40003f66270 */
[----:B------:R-:W-:Y:S01]  /*19860*/  ISETP.GE.AND P4, PT, R37, R192, PT ;  /* 0x000000c02500720c */ /* 0x000fe20003f86270 */
[----:B------:R-:W-:Y:S01]  /*19870*/  FFMA.FTZ R151, -R196, R20, R16 ;  /* 0x00000014c4977223 */ /* 0x000fe20000010110 */
[----:B------:R-:W-:Y:S01]  /*19880*/  IADD3 R20, PT, PT, R193, 0x117, -R38 ;  /* 0x00000117c1147810 */ /* 0x000fe20007ffe826 */
[----:B------:R-:W1:Y:S01]  /*19890*/  MUFU.TANH R16, R21 ;  /* 0x0000001500107308 */ /* 0x000e620000002400 */
[----:B------:R-:W-:Y:S01]  /*198a0*/  FSEL R43, R22, -INF , P5 ;  /* 0xff800000162b7808 */ /* 0x000fe20002800000 */
[----:B------:R-:W-:Y:S01]  /*198b0*/  FMUL.FTZ R24, R24, R36 ;  /* 0x0000002418187220 */ /* 0x000fe20000410000 */
[----:B------:R-:W-:Y:S01]  /*198c0*/  IABS R20, R20 ;  /* 0x0000001400147213 */ /* 0x000fe20000000000 */
[-C--:B------:R-:W-:Y:S01]  /*198d0*/  FMUL.FTZ R25, R25, R36.reuse ;  /* 0x0000002419197220 */ /* 0x080fe20000410000 */
[----:B------:R-:W-:Y:S01]  /*198e0*/  FSEL R43, R43, -INF , !P3 ;  /* 0xff8000002b2b7808 */ /* 0x000fe20005800000 */
[----:B------:R-:W-:Y:S01]  /*198f0*/  FMUL.FTZ R27, R27, R36 ;  /* 0x000000241b1b7220 */ /* 0x000fe20000410000 */
[----:B------:R-:W-:Y:S01]  /*19900*/  FSEL R151, R151, -INF , P4 ;  /* 0xff80000097977808 */ /* 0x000fe20002000000 */
[----:B------:R-:W-:Y:S01]  /*19910*/  MUFU.TANH R24, R24 ;  /* 0x0000001800187308 */ /* 0x000fe20000002400 */
[----:B------:R-:W-:-:S02]  /*19920*/  ISETP.GE.AND P2, PT, R17, R195, PT ;  /* 0x000000c31100720c */ /* 0x000fc40003f46270 */
[C---:B------:R-:W-:Y:S01]  /*19930*/  ISETP.GE.AND P5, PT, R17.reuse, R194, PT ;  /* 0x000000c21100720c */ /* 0x040fe20003fa6270 */
[-C--:B------:R-:W-:Y:S01]  /*19940*/  FMUL.FTZ R14, R14, R36.reuse ;  /* 0x000000240e0e7220 */ /* 0x080fe20000410000 */
[----:B------:R-:W-:Y:S01]  /*19950*/  ISETP.GE.AND P3, PT, R17, R187, PT ;  /* 0x000000bb1100720c */ /* 0x000fe20003f66270 */
[----:B------:R-:W-:Y:S01]  /*19960*/  FMUL.FTZ R15, R15, R36 ;  /* 0x000000240f0f7220 */ /* 0x000fe20000410000 */
[----:B------:R-:W-:Y:S01]  /*19970*/  ISETP.GE.AND P4, PT, R17, R192, PT ;  /* 0x000000c01100720c */ /* 0x000fe20003f86270 */
[----:B------:R-:W-:Y:S01]  /*19980*/  MUFU.TANH R25, R25 ;  /* 0x0000001900197308 */ /* 0x000fe20000002400 */
[----:B------:R-:W-:Y:S01]  /*19990*/  I2FP.F32.S32 R17, R20 ;  /* 0x0000001400117245 */ /* 0x000fe20000201400 */
[-C--:B------:R-:W-:Y:S01]  /*199a0*/  FMUL.FTZ R13, R13, R36.reuse ;  /* 0x000000240d0d7220 */ /* 0x080fe20000410000 */
[----:B------:R-:W-:Y:S02]  /*199b0*/  IADD3 R9, PT, PT, R35, 0x117, -R38 ;  /* 0x0000011723097810 */ /* 0x000fe40007ffe826 */
[----:B------:R-:W-:Y:S01]  /*199c0*/  FSEL R45, R45, -INF , !P6 ;  /* 0xff8000002d2d7808 */ /* 0x000fe20007000000 */
[----:B-1----:R-:W-:Y:S01]  /*199d0*/  FFMA.FTZ R41, -R196, R17, R16 ;  /* 0x00000011c4297223 */ /* 0x002fe20000010110 */
[----:B------:R-:W-:Y:S01]  /*199e0*/  FMUL.FTZ R16, R26, R36 ;  /* 0x000000241a107220 */ /* 0x000fe20000410000 */
[----:B------:R-:W-:Y:S01]  /*199f0*/  IABS R9, R9 ;  /* 0x0000000900097213 */ /* 0x000fe20000000000 */
[----:B------:R-:W-:Y:S01]  /*19a00*/  MUFU.TANH R27, R27 ;  /* 0x0000001b001b7308 */ /* 0x000fe20000002400 */
[----:B------:R-:W-:-:S02]  /*19a10*/  ISETP.GE.AND P6, PT, R37, R187, PT ;  /* 0x000000bb2500720c */ /* 0x000fc40003fc6270 */
[----:B------:R-:W-:Y:S02]  /*19a20*/  I2FP.F32.S32 R9, R9 ;  /* 0x0000000900097245 */ /* 0x000fe40000201400 */
[----:B------:R-:W-:Y:S02]  /*19a30*/  FSEL R41, R41, -INF , P2 ;  /* 0xff80000029297808 */ /* 0x000fe40001000000 */
[----:B------:R-:W-:Y:S01]  /*19a40*/  IABS R18, R18 ;  /* 0x0000001200127213 */ /* 0x000fe20000000000 */
[----:B------:R-:W1:Y:S01]  /*19a50*/  MUFU.TANH R16, R16 ;  /* 0x0000001000107308 */ /* 0x000e620000002400 */
[----:B------:R-:W-:Y:S01]  /*19a60*/  FFMA.FTZ R8, -R196, R9, R8 ;  /* 0x00000009c4087223 */ /* 0x000fe20000010108 */
[----:B------:R-:W-:Y:S01]  /*19a70*/  VIADD R9, R34, 0xfffffef0 ;  /* 0xfffffef022097836 */ /* 0x000fe20000000000 */
[----:B------:R-:W-:Y:S02]  /*19a80*/  IADD3 R17, PT, PT, R193, 0x110, -R38 ;  /* 0x00000110c1117810 */ /* 0x000fe40007ffe826 */
[----:B------:R-:W-:-:S02]  /*19a90*/  FSEL R151, R151, -INF , !P6 ;  /* 0xff80000097977808 */ /* 0x000fc40007000000 */
[----:B------:R-:W-:Y:S01]  /*19aa0*/  FSEL R41, R41, -INF , !P5 ;  /* 0xff80000029297808 */ /* 0x000fe20006800000 */
[----:B------:R-:W2:Y:S01]  /*19ab0*/  MUFU.TANH R14, R14 ;  /* 0x0000000e000e7308 */ /* 0x000ea20000002400 */
[----:B------:R-:W-:Y:S02]  /*19ac0*/  FSEL R8, R8, -INF , P4 ;  /* 0xff80000008087808 */ /* 0x000fe40002000000 */
[C---:B------:R-:W-:Y:S02]  /*19ad0*/  ISETP.GE.AND P6, PT, R9.reuse, R195, PT ;  /* 0x000000c30900720c */ /* 0x040fe40003fc6270 */
[C---:B------:R-:W-:Y:S02]  /*19ae0*/  ISETP.GE.AND P2, PT, R9.reuse, R194, PT ;  /* 0x000000c20900720c */ /* 0x040fe40003f46270 */
[C---:B------:R-:W-:Y:S01]  /*19af0*/  ISETP.GE.AND P5, PT, R9.reuse, R187, PT ;  /* 0x000000bb0900720c */ /* 0x040fe20003fa6270 */
[----:B------:R-:W3:Y:S01]  /*19b00*/  MUFU.TANH R15, R15 ;  /* 0x0000000f000f7308 */ /* 0x000ee20000002400 */
[----:B------:R-:W-:-:S02]  /*19b10*/  ISETP.GE.AND P4, PT, R9, R192, PT ;  /* 0x000000c00900720c */ /* 0x000fc40003f86270 */
[----:B------:R-:W-:Y:S02]  /*19b20*/  I2FP.F32.S32 R9, R18 ;  /* 0x0000001200097245 */ /* 0x000fe40000201400 */
[----:B------:R-:W-:Y:S02]  /*19b30*/  IADD3 R6, PT, PT, R193, 0x10f, -R38 ;  /* 0x0000010fc1067810 */ /* 0x000fe40007ffe826 */
[----:B------:R-:W-:Y:S01]  /*19b40*/  IABS R17, R17 ;  /* 0x0000001100117213 */ /* 0x000fe20000000000 */
[----:B-1----:R-:W-:Y:S01]  /*19b50*/  FFMA.FTZ R9, -R196, R9, R16 ;  /* 0x00000009c4097223 */ /* 0x002fe20000010110 */
[----:B------:R-:W-:Y:S01]  /*19b60*/  IADD3 R5, PT, PT, R35, 0x10f, -R38 ;  /* 0x0000010f23057810 */ /* 0x000fe20007ffe826 */
[----:B------:R-:W-:Y:S01]  /*19b70*/  MUFU.TANH R13, R13 ;  /* 0x0000000d000d7308 */ /* 0x000fe20000002400 */
[----:B------:R-:W-:Y:S02]  /*19b80*/  IABS R6, R6 ;  /* 0x0000000600067213 */ /* 0x000fe40000000000 */
[----:B------:R-:W-:-:S02]  /*19b90*/  I2FP.F32.S32 R17, R17 ;  /* 0x0000001100117245 */ /* 0x000fc40000201400 */
[----:B------:R-:W-:Y:S02]  /*19ba0*/  IABS R5, R5 ;  /* 0x0000000500057213 */ /* 0x000fe40000000000 */
[----:B------:R-:W-:Y:S01]  /*19bb0*/  I2FP.F32.S32 R6, R6 ;  /* 0x0000000600067245 */ /* 0x000fe20000201400 */
[----:B------:R-:W-:Y:S01]  /*19bc0*/  FFMA.FTZ R17, -R196, R17, R24 ;  /* 0x00000011c4117223 */ /* 0x000fe20000010118 */
[----:B------:R-:W-:Y:S01]  /*19bd0*/  FSEL R111, R8, -INF , !P3 ;  /* 0xff800000086f7808 */ /* 0x000fe20005800000 */
[----:B------:R-:W-:Y:S01]  /*19be0*/  FMUL.FTZ R8, R12, R36 ;  /* 0x000000240c087220 */ /* 0x000fe20000410000 */
[----:B------:R-:W-:Y:S01]  /*19bf0*/  I2FP.F32.S32 R5, R5 ;  /* 0x0000000500057245 */ /* 0x000fe20000201400 */
[----:B------:R-:W-:Y:S01]  /*19c00*/  FFMA.FTZ R6, -R196, R6, R25 ;  /* 0x00000006c4067223 */ /* 0x000fe20000010119 */
[----:B------:R-:W-:Y:S02]  /*19c10*/  FSEL R9, R9, -INF , P4 ;  /* 0xff80000009097808 */ /* 0x000fe40002000000 */
[----:B------:R-:W-:Y:S01]  /*19c20*/  ISETP.GE.AND P3, PT, R4, R195, PT ;  /* 0x000000c30400720c */ /* 0x000fe20003f66270 */
[----:B------:R-:W-:Y:S01]  /*19c30*/  FFMA.FTZ R5, -R196, R5, R27 ;  /* 0x00000005c4057223 */ /* 0x000fe2000001011b */
[----:B------:R-:W-:Y:S01]  /*19c40*/  FSEL R84, R9, -INF , !P5 ;  /* 0xff80000009547808 */ /* 0x000fe20006800000 */
[----:B------:R-:W1:Y:S01]  /*19c50*/  MUFU.TANH R8, R8 ;  /* 0x0000000800087308 */ /* 0x000e620000002400 */
[----:B------:R-:W-:-:S02]  /*19c60*/  FSEL R17, R17, -INF , P6 ;  /* 0xff80000011117808 */ /* 0x000fc40003000000 */
[----:B------:R-:W-:Y:S02]  /*19c70*/  IADD3 R9, PT, PT, R35, 0x108, -R38 ;  /* 0x0000010823097810 */ /* 0x000fe40007ffe826 */
[----:B------:R-:W-:Y:S02]  /*19c80*/  ISETP.GE.AND P4, PT, R4, R192, PT ;  /* 0x000000c00400720c */ /* 0x000fe40003f86270 */
[----:B------:R-:W-:Y:S02]  /*19c90*/  FSEL R39, R6, -INF , P3 ;  /* 0xff80000006277808 */ /* 0x000fe40001800000 */
[----:B------:R-:W-:Y:S02]  /*19ca0*/  FSEL R40, R17, -INF , !P2 ;  /* 0xff80000011287808 */ /* 0x000fe40005000000 */
[----:B------:R-:W-:Y:S02]  /*19cb0*/  IABS R6, R9 ;  /* 0x0000000900067213 */ /* 0x000fe40000000000 */
[----:B------:R-:W-:-:S02]  /*19cc0*/  ISETP.GE.AND P2, PT, R4, R187, PT ;  /* 0x000000bb0400720c */ /* 0x000fc40003f46270 */
[----:B------:R-:W-:Y:S02]  /*19cd0*/  FSEL R5, R5, -INF , P4 ;  /* 0xff80000005057808 */ /* 0x000fe40002000000 */
[--C-:B------:R-:W-:Y:S02]  /*19ce0*/  IADD3 R35, PT, PT, R35, 0x107, -R38.reuse ;  /* 0x0000010723237810 */ /* 0x100fe40007ffe826 */
[----:B------:R-:W-:Y:S02]  /*19cf0*/  IADD3 R7, PT, PT, R193, 0x108, -R38 ;  /* 0x00000108c1077810 */ /* 0x000fe40007ffe826 */
[----:B------:R-:W-:Y:S01]  /*19d00*/  ISETP.GE.AND P6, PT, R4, R194, PT ;  /* 0x000000c20400720c */ /* 0x000fe20003fc6270 */
[----:B------:R-:W-:Y:S01]  /*19d10*/  VIADD R4, R34, 0xfffffef8 ;  /* 0xfffffef822047836 */ /* 0x000fe20000000000 */
[----:B------:R-:W-:Y:S02]  /*19d20*/  I2FP.F32.S32 R6, R6 ;  /* 0x0000000600067245 */ /* 0x000fe40000201400 */
[----:B------:R-:W-:-:S02]  /*19d30*/  FSEL R36, R5, -INF , !P2 ;  /* 0xff80000005247808 */ /* 0x000fc40005000000 */
[----:B------:R-:W-:Y:S01]  /*19d40*/  IABS R35, R35 ;  /* 0x0000002300237213 */ /* 0x000fe20000000000 */
[----:B--2---:R-:W-:Y:S01]  /*19d50*/  FFMA.FTZ R6, -R196, R6, R14 ;  /* 0x00000006c4067223 */ /* 0x004fe2000001010e */
[----:B------:R-:W-:Y:S02]  /*19d60*/  IABS R7, R7 ;  /* 0x0000000700077213 */ /* 0x000fe40000000000 */
[C-C-:B------:R-:W-:Y:S02]  /*19d70*/  IADD3 R5, PT, PT, R193.reuse, 0x107, -R38.reuse ;  /* 0x00000107c1057810 */ /* 0x140fe40007ffe826 */
[----:B------:R-:W-:Y:S02]  /*19d80*/  IADD3 R38, PT, PT, R193, 0x1e0, -R38 ;  /* 0x000001e0c1267810 */ /* 0x000fe40007ffe826 */
[----:B------:R-:W-:Y:S02]  /*19d90*/  FSEL R39, R39, -INF , !P6 ;  /* 0xff80000027277808 */ /* 0x000fe40007000000 */
[----:B------:R-:W-:-:S02]  /*19da0*/  ISETP.GE.AND P5, PT, R4, R195, PT ;  /* 0x000000c30400720c */ /* 0x000fc40003fa6270 */
[C---:B------:R-:W-:Y:S02]  /*19db0*/  ISETP.GE.AND P3, PT, R4.reuse, R194, PT ;  /* 0x000000c20400720c */ /* 0x040fe40003f66270 */
[C---:B------:R-:W-:Y:S02]  /*19dc0*/  ISETP.GE.AND P6, PT, R4.reuse, R187, PT ;  /* 0x000000bb0400720c */ /* 0x040fe40003fc6270 */
[----:B------:R-:W-:Y:S01]  /*19dd0*/  ISETP.GE.AND P4, PT, R4, R192, PT ;  /* 0x000000c00400720c */ /* 0x000fe20003f86270 */
[C---:B------:R-:W-:Y:S01]  /*19de0*/  VIADD R4, R34.reuse, 0xfffffef9 ;  /* 0xfffffef922047836 */ /* 0x040fe20000000000 */
[----:B------:R-:W-:Y:S01]  /*19df0*/  I2FP.F32.S32 R35, R35 ;  /* 0x0000002300237245 */ /* 0x000fe20000201400 */
[----:B------:R-:W-:Y:S01]  /*19e00*/  VIADD R34, R34, 0xfffffe20 ;  /* 0xfffffe2022227836 */ /* 0x000fe20000000000 */
[----:B------:R-:W-:Y:S02]  /*19e10*/  I2FP.F32.S32 R7, R7 ;  /* 0x0000000700077245 */ /* 0x000fe40000201400 */
[----:B------:R-:W-:Y:S01]  /*19e20*/  IABS R38, R38 ;  /* 0x0000002600267213 */ /* 0x000fe20000000000 */
[C---:B---3--:R-:W-:Y:S01]  /*19e30*/  FFMA.FTZ R15, -R196.reuse, R35, R15 ;  /* 0x00000023c40f7223 */ /* 0x048fe2000001010f */
[----:B------:R-:W-:Y:S01]  /*19e40*/  IABS R5, R5 ;  /* 0x0000000500057213 */ /* 0x000fe20000000000 */
[----:B-1----:R-:W-:Y:S01]  /*19e50*/  FFMA.FTZ R7, -R196, R7, R8 ;  /* 0x00000007c4077223 */ /* 0x002fe20000010108 */
[----:B------:R-:W-:Y:S01]  /*19e60*/  FSEL R6, R6, -INF , P4 ;  /* 0xff80000006067808 */ /* 0x000fe20002000000 */
[----:B------:R-:W-:Y:S01]  /*19e70*/  IMAD.MOV.U32 R8, RZ, RZ, R38 ;  /* 0x000000ffff087224 */ /* 0x000fe200078e0026 */
[----:B------:R-:W-:-:S02]  /*19e80*/  ISETP.GE.AND P4, PT, R4, R192, PT ;  /* 0x000000c00400720c */ /* 0x000fc40003f86270 */
[----:B------:R-:W-:Y:S02]  /*19e90*/  I2FP.F32.S32 R5, R5 ;  /* 0x0000000500057245 */ /* 0x000fe40000201400 */
[----:B------:R-:W-:Y:S02]  /*19ea0*/  FSEL R15, R15, -INF , P4 ;  /* 0xff8000000f0f7808 */ /* 0x000fe40002000000 */
[----:B------:R-:W-:Y:S01]  /*19eb0*/  ISETP.GT.AND P4, PT, R3, R174, PT ;  /* 0x000000ae0300720c */ /* 0x000fe20003f84270 */
[----:B------:R-:W-:Y:S01]  /*19ec0*/  FFMA.FTZ R5, -R196, R5, R13 ;  /* 0x00000005c4057223 */ /* 0x000fe2000001010d */
[----:B------:R-:W-:Y:S02]  /*19ed0*/  I2FP.F32.S32 R8, R8 ;  /* 0x0000000800087245 */ /* 0x000fe40000201400 */
[----:B------:R-:W-:Y:S02]  /*19ee0*/  ISETP.GE.AND P2, PT, R4, R195, PT ;  /* 0x000000c30400720c */ /* 0x000fe40003f46270 */
[----:B------:R-:W-:Y:S01]  /*19ef0*/  FSEL R7, R7, -INF , P5 ;  /* 0xff80000007077808 */ /* 0x000fe20002800000 */
[----:B------:R-:W-:Y:S01]  /*19f00*/  FFMA.FTZ R8, -R196, R8, R28 ;  /* 0x00000008c4087223 */ /* 0x000fe2000001011c */
[----:B------:R-:W-:-:S02]  /*19f10*/  FSEL R5, R5, -INF , P2 ;  /* 0xff80000005057808 */ /* 0x000fc40001000000 */
[----:B------:R-:W-:Y:S02]  /*19f20*/  ISETP.GE.AND P2, PT, R34, R195, PT ;  /* 0x000000c32200720c */ /* 0x000fe40003f46270 */
[----:B------:R-:W-:Y:S02]  /*19f30*/  FSEL R38, R7, -INF , !P3 ;  /* 0xff80000007267808 */ /* 0x000fe40005800000 */
[----:B------:R-:W-:Y:S02]  /*19f40*/  FSEL R35, R6, -INF , !P6 ;  /* 0xff80000006237808 */ /* 0x000fe40007000000 */
[CC--:B------:R-:W-:Y:S02]  /*19f50*/  ISETP.GE.AND P5, PT, R4.reuse, R194.reuse, PT ;  /* 0x000000c20400720c */ /* 0x0c0fe40003fa6270 */
[----:B------:R-:W-:Y:S02]  /*19f60*/  ISETP.GE.AND P3, PT, R4, R187, PT ;  /* 0x000000bb0400720c */ /* 0x000fe40003f66270 */
[----:B------:R-:W-:-:S02]  /*19f70*/  ISETP.GE.AND P6, PT, R34, R194, PT ;  /* 0x000000c22200720c */ /* 0x000fc40003fc6270 */
[----:B------:R-:W-:Y:S02]  /*19f80*/  FSEL R8, R8, -INF , P2 ;  /* 0xff80000008087808 */ /* 0x000fe40001000000 */
        /* <DEDUP_REMOVED lines=69> */
.L_x_4794:
        /* <DEDUP_REMOVED lines=8> */
.L_x_4795:
[----:B------:R-:W-:Y:S05]  /*1a460*/  BSYNC.RECONVERGENT B0 ;  /* 0x0000000000007941 */ /* 0x000fea0003800200 */
.L_x_4793:
        /* <DEDUP_REMOVED lines=63> */
.L_x_4792:
[----:B------:R-:W-:Y:S05]  /*1a860*/  BSYNC.RECONVERGENT B1 ;  /* 0x0000000000017941 */ /* 0x000fea0003800200 */
.L_x_4791:
[----:B------:R-:W3:Y:S01]  /*1a870*/  LD.E R82, desc[UR4][R148.64+0xdc] ;  /* 0x0000dc0494527980 */ /* 0x000ee2000c101900 */
[----:B--2---:R-:W-:-:S03]  /*1a880*/  FMNMX3.FTZ R5, R0, R64, R63, !PT ;  /* 0x0000004000057276 */ /* 0x004fc6000781003f */
        /* <DEDUP_REMOVED lines=46> */
[-C--:B------:R-:W-:Y:S01]  /*1ab70*/  FFMA.FTZ R76, R81, R82.reuse, -R80 ;  /* 0x00000052514c7223 */ /* 0x080fe20000010850 */
[----:B------:R-:W-:Y:S01]  /*1ab80*/  ISETP.NE.AND P0, PT, R109, RZ, PT ;  /* 0x000000ff6d00720c */ /* 0x000fe20003f05270 */
[----:B------:R-:W-:Y:S01]  /*1ab90*/  FADD.FTZ R150, R0, -R150 ;  /* 0x8000009600967221 */ /* 0x000fe20000010000 */
[----:B------:R-:W-:Y:S01]  /*1aba0*/  FMNMX3.FTZ R51, R51, R113, R120, !PT ;  /* 0x0000007133337276 */ /* 0x000fe20007810078 */
[-CC-:B------:R-:W-:Y:S01]  /*1abb0*/  FFMA.FTZ R78, R75, R82.reuse, -R80.reuse ;  /* 0x000000524b4e7223 */ /* 0x180fe20000010850 */
[-CC-:B------:R-:W-:Y:S01]  /*1abc0*/  FFMA.FTZ R75, R126, R82.reuse, -R80.reuse ;  /* 0x000000527e4b7223 */ /* 0x180fe20000010850 */
[-C--:B------:R-:W-:Y:S01]  /*1abd0*/  FFMA.FTZ R130, R64, R82.reuse, -R80 ;  /* 0x0000005240827223 */ /* 0x080fe20000010850 */
[----:B------:R-:W-:Y:S01]  /*1abe0*/  FMNMX3.FTZ R51, R51, R115, R30, !PT ;  /* 0x0000007333337276 */ /* 0x000fe2000781001e */
[-CC-:B------:R-:W-:Y:S01]  /*1abf0*/  FFMA.FTZ R122, R63, R82.reuse, -R80.reuse ;  /* 0x000000523f7a7223 */ /* 0x180fe20000010850 */
[-CC-:B------:R-:W-:Y:S01]  /*1ac00*/  FFMA.FTZ R117, R62, R82.reuse, -R80.reuse ;  /* 0x000000523e757223 */ /* 0x180fe20000010850 */
[--C-:B------:R-:W-:Y:S01]  /*1ac10*/  FFMA.FTZ R116, R61, R82, -R80.reuse ;  /* 0x000000523d747223 */ /* 0x100fe20000010850 */
[----:B------:R-:W-:Y:S01]  /*1ac20*/  FMNMX3.FTZ R51, R51, R28, R29, !PT ;  /* 0x0000001c33337276 */ /* 0x000fe2000781001d */
[----:B------:R-:W-:Y:S01]  /*1ac30*/  FMUL.FTZ R150, R82, R150 ;  /* 0x0000009652967220 */ /* 0x000fe20000410000 */
        /* <DEDUP_REMOVED lines=8> */
[----:B------:R-:W1:Y:S01]  /*1acc0*/  MUFU.EX2 R122, R122 ;  /* 0x0000007a007a7308 */ /* 0x000e620000000800 */
[-CC-:B------:R-:W-:Y:S01]  /*1acd0*/  FFMA.FTZ R74, R127, R82.reuse, -R80.reuse ;  /* 0x000000527f4a7223 */ /* 0x180fe20000010850 */
[----:B------:R-:W-:Y:S01]  /*1ace0*/  FMNMX3.FTZ R51, R51, R211, R125, !PT ;  /* 0x000000d333337276 */ /* 0x000fe2000781007d */
[-CC-:B------:R-:W-:Y:S01]  /*1acf0*/  FFMA.FTZ R96, R31, R82.reuse, -R80.reuse ;  /* 0x000000521f607223 */ /* 0x180fe20000010850 */
[-CC-:B------:R-:W-:Y:S01]  /*1ad00*/  FFMA.FTZ R105, R55, R82.reuse, -R80.reuse ;  /* 0x0000005237697223 */ /* 0x180fe20000010850 */
[--C-:B------:R-:W-:Y:S01]  /*1ad10*/  FFMA.FTZ R103, R56, R82, -R80.reuse ;  /* 0x0000005238677223 */ /* 0x100fe20000010850 */
[----:B------:R-:W-:Y:S01]  /*1ad20*/  FMNMX3.FTZ R51, R51, R210, R209, !PT ;  /* 0x000000d233337276 */ /* 0x000fe200078100d1 */
[-CC-:B------:R-:W-:Y:S01]  /*1ad30*/  FFMA.FTZ R102, R54, R82.reuse, -R80.reuse ;  /* 0x0000005236667223 */ /* 0x180fe20000010850 */
[----:B------:R-:W-:Y:S01]  /*1ad40*/  MUFU.EX2 R117, R117 ;  /* 0x0000007500757308 */ /* 0x000fe20000000800 */
[--C-:B------:R-:W-:Y:S01]  /*1ad50*/  FFMA.FTZ R100, R53, R82, -R80.reuse ;  /* 0x0000005235647223 */ /* 0x100fe20000010850 */
[----:B------:R-:W-:Y:S01]  /*1ad60*/  FMNMX3.FTZ R51, R51, R208, R207, !PT ;  /* 0x000000d033337276 */ /* 0x000fe200078100cf */
[-CC-:B------:R-:W-:Y:S01]  /*1ad70*/  FFMA.FTZ R99, R52, R82.reuse, -R80.reuse ;  /* 0x0000005234637223 */ /* 0x180fe20000010850 */
[-CC-:B------:R-:W-:Y:S01]  /*1ad80*/  FFMA.FTZ R93, R66, R82.reuse, -R80.reuse ;  /* 0x00000052425d7223 */ /* 0x180fe20000010850 */
[--C-:B------:R-:W-:Y:S01]  /*1ad90*/  FFMA.FTZ R92, R67, R82, -R80.reuse ;  /* 0x00000052435c7223 */ /* 0x100fe20000010850 */
[----:B------:R-:W-:Y:S01]  /*1ada0*/  FMNMX3.FTZ R51, R51, R206, R205, !PT ;  /* 0x000000ce33337276 */ /* 0x000fe200078100cd */
[--C-:B------:R-:W-:Y:S01]  /*1adb0*/  FFMA.FTZ R91, R68, R82, -R80.reuse ;  /* 0x00000052445b7223 */ /* 0x100fe20000010850 */
[----:B------:R-:W2:Y:S01]  /*1adc0*/  MUFU.EX2 R116, R116 ;  /* 0x0000007400747308 */ /* 0x000ea20000000800 */
[----:B-1----:R-:W-:Y:S01]  /*1add0*/  F2FP.BF16.F32.PACK_AB R13, R122, R130 ;  /* 0x000000827a0d723e */ /* 0x002fe200000010ff */
[--C-:B------:R-:W-:Y:S01]  /*1ade0*/  FFMA.FTZ R89, R69, R82, -R80.reuse ;  /* 0x0000005245597223 */ /* 0x100fe20000010850 */
[----:B------:R-:W-:Y:S01]  /*1adf0*/  FMNMX3.FTZ R51, R51, R204, R203, !PT ;  /* 0x000000cc33337276 */ /* 0x000fe200078100cb */
[-CC-:B------:R-:W-:Y:S01]  /*1ae00*/  FFMA.FTZ R88, R70, R82.reuse, -R80.reuse ;  /* 0x0000005246587223 */ /* 0x180fe20000010850 */
[-CC-:B------:R-:W-:Y:S01]  /*1ae10*/  FFMA.FTZ R86, R71, R82.reuse, -R80.reuse ;  /* 0x0000005247567223 */ /* 0x180fe20000010850 */
[--C-:B------:R-:W-:Y:S01]  /*1ae20*/  FFMA.FTZ R85, R72, R82, -R80.reuse ;  /* 0x0000005248557223 */ /* 0x100fe20000010850 */
[----:B------:R-:W-:Y:S01]  /*1ae30*/  FMNMX3.FTZ R51, R51, R202, R201, !PT ;  /* 0x000000ca33337276 */ /* 0x000fe200078100c9 */
[----:B------:R-:W1:Y:S01]  /*1ae40*/  MUFU.EX2 R150, R150 ;  /* 0x0000009600967308 */ /* 0x000e620000000800 */
[-CC-:B------:R-:W-:Y:S01]  /*1ae50*/  FFMA.FTZ R72, R219, R82.reuse, -R80.reuse ;  /* 0x00000052db487223 */ /* 0x180fe20000010850 */
[--C-:B------:R-:W-:Y:S01]  /*1ae60*/  FFMA.FTZ R71, R220, R82, -R80.reuse ;  /* 0x00000052dc477223 */ /* 0x100fe20000010850 */
[----:B------:R-:W-:Y:S01]  /*1ae70*/  FMNMX3.FTZ R51, R51, R200, R197, !PT ;  /* 0x000000c833337276 */ /* 0x000fe200078100c5 */
[-CC-:B------:R-:W-:Y:S01]  /*1ae80*/  FFMA.FTZ R70, R221, R82.reuse, -R80.reuse ;  /* 0x00000052dd467223 */ /* 0x180fe20000010850 */
[-CC-:B------:R-:W-:Y:S01]  /*1ae90*/  FFMA.FTZ R69, R222, R82.reuse, -R80.reuse ;  /* 0x00000052de457223 */ /* 0x180fe20000010850 */
[-CC-:B------:R-:W-:Y:S01]  /*1aea0*/  FFMA.FTZ R68, R224, R82.reuse, -R80.reuse ;  /* 0x00000052e0447223 */ /* 0x180fe20000010850 */
[----:B------:R-:W-:Y:S01]  /*1aeb0*/  FMNMX3.FTZ R51, R51, R167, R163, !PT ;  /* 0x000000a733337276 */ /* 0x000fe200078100a3 */
[----:B------:R-:W3:Y:S01]  /*1aec0*/  MUFU.EX2 R112, R112 ;  /* 0x0000007000707308 */ /* 0x000ee20000000800 */
[----:B--2---:R-:W-:Y:S01]  /*1aed0*/  F2FP.BF16.F32.PACK_AB R15, R116, R117 ;  /* 0x00000075740f723e */ /* 0x004fe200000010ff */
[--C-:B------:R-:W-:Y:S01]  /*1aee0*/  FFMA.FTZ R67, R225, R82, -R80.reuse ;  /* 0x00000052e1437223 */ /* 0x100fe20000010850 */
[----:B------:R-:W-:Y:S01]  /*1aef0*/  FMNMX3.FTZ R51, R51, R162, R161, !PT ;  /* 0x000000a233337276 */ /* 0x000fe200078100a1 */
[-CC-:B------:R-:W-:Y:S01]  /*1af00*/  FFMA.FTZ R66, R226, R82.reuse, -R80.reuse ;  /* 0x00000052e2427223 */ /* 0x180fe20000010850 */
[-CC-:B------:R-:W-:Y:S01]  /*1af10*/  FFMA.FTZ R65, R227, R82.reuse, -R80.reuse ;  /* 0x00000052e3417223 */ /* 0x180fe20000010850 */
[----:B------:R-:W-:Y:S01]  /*1af20*/  FFMA.FTZ R64, R228, R82, -R80 ;  /* 0x00000052e4407223 */ /* 0x000fe20000010850 */
[----:B------:R-:W-:Y:S01]  /*1af30*/  FMNMX3.FTZ R51, R51, R160, R159, !PT ;  /* 0x000000a033337276 */ /* 0x000fe2000781009f */
[----:B------:R-:W-:Y:S01]  /*1af40*/  MUFU.EX2 R110, R110 ;  /* 0x0000006e006e7308 */ /* 0x000fe20000000800 */
[-C--:B-1----:R-:W-:Y:S01]  /*1af50*/  FMUL.FTZ R18, R146, R150.reuse ;  /* 0x0000009692127220 */ /* 0x082fe20000410000 */
[----:B------:R-:W-:Y:S01]  /*1af60*/  FMUL.FTZ R19, R147, R150 ;  /* 0x0000009693137220 */ /* 0x000fe20000410000 */
[----:B------:R-:W-:Y:S01]  /*1af70*/  FMNMX3.FTZ R51, R51, R158, R157, !PT ;  /* 0x0000009e33337276 */ /* 0x000fe2000781009d */
[-C--:B------:R-:W-:Y:S01]  /*1af80*/  FMUL.FTZ R142, R142, R150.reuse ;  /* 0x000000968e8e7220 */ /* 0x080fe20000410000 */
[-C--:B------:R-:W-:Y:S01]  /*1af90*/  FMUL.FTZ R143, R143, R150.reuse ;  /* 0x000000968f8f7220 */ /* 0x080fe20000410000 */
[-C--:B------:R-:W-:Y:S01]  /*1afa0*/  FMUL.FTZ R138, R138, R150.reuse ;  /* 0x000000968a8a7220 */ /* 0x080fe20000410000 */
[----:B------:R-:W-:Y:S01]  /*1afb0*/  FMNMX3.FTZ R51, R51, R155, R154, !PT ;  /* 0x0000009b33337276 */ /* 0x000fe2000781009a */
[----:B------:R-:W-:Y:S01]  /*1afc0*/  MUFU.EX2 R108, R108 ;  /* 0x0000006c006c7308 */ /* 0x000fe20000000800 */
[-C--:B------:R-:W-:Y:S01]  /*1afd0*/  FMUL.FTZ R139, R139, R150.reuse ;  /* 0x000000968b8b7220 */ /* 0x080fe20000410000 */
[-C--:B------:R-:W-:Y:S01]  /*1afe0*/  FMUL.FTZ R134, R134, R150.reuse ;  /* 0x0000009686867220 */ /* 0x080fe20000410000 */
[----:B------:R-:W-:Y:S01]  /*1aff0*/  FMNMX3.FTZ R51, R51, R153, R152, !PT ;  /* 0x0000009933337276 */ /* 0x000fe20007810098 */
[-C--:B------:R-:W-:Y:S01]  /*1b000*/  FMUL.FTZ R135, R135, R150.reuse ;  /* 0x0000009687877220 */ /* 0x080fe20000410000 */
[----:B------:R-:W-:Y:S01]  /*1b010*/  FFMA.FTZ R130, R198, R150, R130 ;  /* 0x00000096c6827223 */ /* 0x000fe20000010082 */
[-C--:B------:R-:W-:Y:S01]  /*1b020*/  FFMA.FTZ R63, R229, R82.reuse, -R80 ;  /* 0x00000052e53f7223 */ /* 0x080fe20000010850 */
[----:B------:R-:W-:Y:S01]  /*1b030*/  FMNMX3.FTZ R51, R51, R129, R128, !PT ;  /* 0x0000008133337276 */ /* 0x000fe20007810080 */
[----:B------:R-:W1:Y:S01]  /*1b040*/  MUFU.EX2 R107, R107 ;  /* 0x0000006b006b7308 */ /* 0x000e620000000800 */
[----:B------:R-:W-:Y:S01]  /*1b050*/  FADD.FTZ R130, R122, R130 ;  /* 0x000000827a827221 */ /* 0x000fe20000010000 */
[-C--:B------:R-:W-:Y:S01]  /*1b060*/  FFMA.FTZ R62, R230, R82.reuse, -R80 ;  /* 0x00000052e63e7223 */ /* 0x080fe20000010850 */
[----:B------:R-:W-:Y:S01]  /*1b070*/  FMNMX3.FTZ R51, R51, R121, R114, !PT ;  /* 0x0000007933337276 */ /* 0x000fe20007810072 */
[-C--:B------:R-:W-:Y:S01]  /*1b080*/  FFMA.FTZ R61, R231, R82.reuse, -R80 ;  /* 0x00000052e73d7223 */ /* 0x080fe20000010850 */
        /* <DEDUP_REMOVED lines=54> */
[--C-:B------:R-:W-:Y:S01]  /*1b3f0*/  FFMA.FTZ R123, R123, R82, -R81.reuse ;  /* 0x000000527b7b7223 */ /* 0x100fe20000010851 */
        /* <DEDUP_REMOVED lines=42> */
[--C-:B------:R-:W-:Y:S01]  /*1b6a0*/  FFMA.FTZ R162, R161, R82, -R81.reuse ;  /* 0x00000052a1a27223 */ /* 0x100fe20000010851 */
[----:B------:R-:W-:Y:S01]  /*1b6b0*/  FFMA.FTZ R124, R199, R126, R124 ;  /* 0x0000007ec77c7223 */ /* 0x000fe2000001007c */
[-CC-:B------:R-:W-:Y:S01]  /*1b6c0*/  FFMA.FTZ R160, R160, R82.reuse, -R81.reuse ;  /* 0x00000052a0a07223 */ /* 0x180fe20000010851 */
[----:B------:R-:W4:Y:S01]  /*1b6d0*/  MUFU.EX2 R113, R113 ;  /* 0x0000007100717308 */ /* 0x000f220000000800 */
[-CC-:B------:R-:W-:Y:S01]  /*1b6e0*/  FFMA.FTZ R159, R159, R82.reuse, -R81.reuse ;  /* 0x000000529f9f7223 */ /* 0x180fe20000010851 */
[----:B------:R-:W-:Y:S01]  /*1b6f0*/  FADD.FTZ R123, R123, R124 ;  /* 0x0000007c7b7b7221 */ /* 0x000fe20000010000 */
[-CC-:B------:R-:W-:Y:S01]  /*1b700*/  FFMA.FTZ R158, R158, R82.reuse, -R81.reuse ;  /* 0x000000529e9e7223 */ /* 0x180fe20000010851 */
[-CC-:B------:R-:W-:Y:S01]  /*1b710*/  FFMA.FTZ R157, R157, R82.reuse, -R81.reuse ;  /* 0x000000529d9d7223 */ /* 0x180fe20000010851 */
[-C--:B------:R-:W-:Y:S01]  /*1b720*/  FFMA.FTZ R155, R155, R82.reuse, -R81 ;  /* 0x000000529b9b7223 */ /* 0x080fe20000010851 */
[----:B---3--:R-:W-:Y:S01]  /*1b730*/  FADD.FTZ R123, R119, R123 ;  /* 0x0000007b777b7221 */ /* 0x008fe20000010000 */
[-C--:B------:R-:W-:Y:S01]  /*1b740*/  FFMA.FTZ R154, R154, R82.reuse, -R81 ;  /* 0x000000529a9a7223 */ /* 0x080fe20000010851 */
        /* <DEDUP_REMOVED lines=9> */
[C---:B------:R-:W-:Y:S05]  /*1b7e0*/  HMMA.16816.F32.BF16 R16, R12.reuse, R4, R16 ;  /* 0x000000040c10723c */ /* 0x040fea0000041810 */
[----:B----4-:R-:W-:Y:S01]  /*1b7f0*/  FADD.FTZ R118, R113, R118 ;  /* 0x0000007671767221 */ /* 0x010fe20000010000 */
[-CC-:B------:R-:W-:Y:S01]  /*1b800*/  FFMA.FTZ R114, R114, R82.reuse, -R81.reuse ;  /* 0x0000005272727223 */ /* 0x180fe20000010851 */
[-CC-:B------:R-:W-:Y:S01]  /*1b810*/  FFMA.FTZ R106, R106, R82.reuse, -R81.reuse ;  /* 0x000000526a6a7223 */ /* 0x180fe20000010851 */
[-CC-:B------:R-:W-:Y:S01]  /*1b820*/  FFMA.FTZ R104, R104, R82.reuse, -R81.reuse ;  /* 0x0000005268687223 */ /* 0x180fe20000010851 */
[-CC-:B------:R-:W-:Y:S01]  /*1b830*/  FFMA.FTZ R101, R101, R82.reuse, -R81.reuse ;  /* 0x0000005265657223 */ /* 0x180fe20000010851 */
[-CC-:B------:R-:W-:Y:S01]  /*1b840*/  FFMA.FTZ R98, R98, R82.reuse, -R81.reuse ;  /* 0x0000005262627223 */ /* 0x180fe20000010851 */
        /* <DEDUP_REMOVED lines=16> */
[----:B------:R-:W-:Y:S01]  /*1b950*/  MUFU.EX2 R131, R131 ;  /* 0x0000008300837308 */ /* 0x000fe20000000800 */
[----:B------:R-:W-:Y:S03]  /*1b960*/  HMMA.16816.F32.BF16 R12, R12, R10, R132 ;  /* 0x0000000a0c0c723c */ /* 0x000fe60000041884 */
[----:B-1----:R-:W-:Y:S01]  /*1b970*/  F2FP.BF16.F32.PACK_AB R30, R120, R115 ;  /* 0x00000073781e723e */ /* 0x002fe200000010ff */
[----:B------:R-:W1:Y:S01]  /*1b980*/  LDSM.16.MT88.4 R8, [R32+0x5800] ;  /* 0x005800002008783b */ /* 0x000e620000004200 */
[-CC-:B------:R-:W-:Y:S01]  /*1b990*/  FFMA.FTZ R133, R214, R82.reuse, -R81.reuse ;  /* 0x00000052d6857223 */ /* 0x180fe20000010851 */
[-CC-:B------:R-:W-:Y:S01]  /*1b9a0*/  FFMA.FTZ R134, R213, R82.reuse, -R81.reuse ;  /* 0x00000052d5867223 */ /* 0x180fe20000010851 */
[-C--:B------:R-:W-:Y:S01]  /*1b9b0*/  FFMA.FTZ R135, R212, R82.reuse, -R81 ;  /* 0x00000052d4877223 */ /* 0x080fe20000010851 */
[----:B------:R-:W-:Y:S01]  /*1b9c0*/  FADD.FTZ R115, R115, R118 ;  /* 0x0000007673737221 */ /* 0x000fe20000010000 */
[----:B------:R2:W3:Y:S01]  /*1b9d0*/  MUFU.EX2 R132, R29 ;  /* 0x0000001d00847308 */ /* 0x0004e20000000800 */
[-CC-:B------:R-:W-:Y:S01]  /*1b9e0*/  FFMA.FTZ R203, R216, R82.reuse, -R80.reuse ;  /* 0x00000052d8cb7223 */ /* 0x180fe20000010850 */
[-CC-:B------:R-:W-:Y:S01]  /*1b9f0*/  FFMA.FTZ R197, R215, R82.reuse, -R80.reuse ;  /* 0x00000052d7c57223 */ /* 0x180fe20000010850 */
[----:B------:R-:W-:Y:S01]  /*1ba00*/  FADD.FTZ R115, R120, R115 ;  /* 0x0000007378737221 */ /* 0x000fe20000010000 */
        /* <DEDUP_REMOVED lines=12> */
[----:B------:R-:W-:Y:S01]  /*1bad0*/  MUFU.EX2 R134, R134 ;  /* 0x0000008600867308 */ /* 0x000fe20000000800 */
[C---:B--2---:R-:W-:Y:S01]  /*1bae0*/  F2FP.BF16.F32.PACK_AB R29, R110.reuse, R112 ;  /* 0x000000706e1d723e */ /* 0x044fe200000010ff */
[----:B------:R-:W-:Y:S01]  /*1baf0*/  FFMA.FTZ R112, R111, R82, -R80 ;  /* 0x000000526f707223 */ /* 0x000fe20000010850 */
[----:B------:R-:W-:-:S04]  /*1bb00*/  FADD.FTZ R111, R110, R116 ;  /* 0x000000746e6f7221 */ /* 0x000fc80000010000 */
[----:B------:R-:W-:Y:S01]  /*1bb10*/  FADD.FTZ R111, R108, R111 ;  /* 0x0000006f6c6f7221 */ /* 0x000fe20000010000 */
[----:B------:R-:W-:Y:S01]  /*1bb20*/  HMMA.16816.F32.BF16 R16, R28, R20, R16 ;  /* 0x000000141c10723c */ /* 0x000fe20000041810 */
[----:B------:R-:W2:Y:S04]  /*1bb30*/  MUFU.EX2 R135, R135 ;  /* 0x0000008700877308 */ /* 0x000ea80000000800 */
[----:B------:R-:W-:-:S04]  /*1bb40*/  FADD.FTZ R107, R107, R111 ;  /* 0x0000006f6b6b7221 */ /* 0x000fc80000010000 */
[----:B------:R-:W-:Y:S01]  /*1bb50*/  FADD.FTZ R107, R105, R107 ;  /* 0x0000006b696b7221 */ /* 0x000fe20000010000 */
[----:B------:R-:W-:Y:S01]  /*1bb60*/  HMMA.16816.F32.BF16 R4, R28, R22, R4 ;  /* 0x000000161c04723c */ /* 0x000fe20000041804 */
[----:B------:R-:W2:Y:S01]  /*1bb70*/  LDSM.16.MT88.4 R20, [R0+0x800] ;  /* 0x000800000014783b */ /* 0x000ea20000004200 */
[----:B------:R-:W-:Y:S01]  /*1bb80*/  MUFU.EX2 R140, R140 ;  /* 0x0000008c008c7308 */ /* 0x000fe20000000800 */
[----:B------:R-:W-:-:S05]  /*1bb90*/  FADD.FTZ R107, R103, R107 ;  /* 0x0000006b676b7221 */ /* 0x000fca0000010000 */
[C---:B-----5:R-:W-:Y:S02]  /*1bba0*/  HMMA.16816.F32.BF16 R136, R28.reuse, R24, R136 ;  /* 0x000000181c88723c */ /* 0x060fe40000041888 */
[----:B------:R-:W5:Y:S06]  /*1bbb0*/  MUFU.EX2 R142, R142 ;  /* 0x0000008e008e7308 */ /* 0x000f6c0000000800 */
[----:B------:R-:W-:Y:S01]  /*1bbc0*/  HMMA.16816.F32.BF16 R24, R28, R26, R12 ;  /* 0x0000001a1c18723c */ /* 0x000fe2000004180c */
[----:B------:R-:W5:Y:S02]  /*1bbd0*/  LDSM.16.MT88.4 R12, [R32+0x5c00] ;  /* 0x005c0000200c783b */ /* 0x000f640000004200 */
[----:B---3--:R-:W-:Y:S01]  /*1bbe0*/  F2FP.BF16.F32.PACK_AB R28, R132, R127 ;  /* 0x0000007f841c723e */ /* 0x008fe200000010ff */
[----:B------:R-:W-:Y:S01]  /*1bbf0*/  MUFU.EX2 R143, R143 ;  /* 0x0000008f008f7308 */ /* 0x000fe20000000800 */
[----:B------:R-:W-:Y:S01]  /*1bc00*/  F2FP.BF16.F32.PACK_AB R29, R103, R105 ;  /* 0x00000069671d723e */ /* 0x000fe200000010ff */
[----:B------:R-:W-:Y:S01]  /*1bc10*/  FADD.FTZ R127, R127, R115 ;  /* 0x000000737f7f7221 */ /* 0x000fe20000010000 */
[----:B----4-:R-:W-:-:S02]  /*1bc20*/  F2FP.BF16.F32.PACK_AB R30, R133, R131 ;  /* 0x00000083851e723e */ /* 0x010fc400000010ff */
[----:B------:R-:W-:Y:S01]  /*1bc30*/  F2FP.BF16.F32.PACK_AB R31, R100, R102 ;  /* 0x00000066641f723e */ /* 0x000fe200000010ff */
[----:B------:R-:W-:Y:S01]  /*1bc40*/  FADD.FTZ R127, R132, R127 ;  /* 0x0000007f847f7221 */ /* 0x000fe20000010000 */
[----:B------:R-:W-:Y:S01]  /*1bc50*/  FADD.FTZ R102, R102, R107 ;  /* 0x0000006b66667221 */ /* 0x000fe20000010000 */
[----:B------:R-:W3:Y:S02]  /*1bc60*/  MUFU.EX2 R144, R144 ;  /* 0x0000009000907308 */ /* 0x000ee40000000800 */
[----:B------:R-:W-:Y:S01]  /*1bc70*/  FADD.FTZ R131, R131, R127 ;  /* 0x0000007f83837221 */ /* 0x000fe20000010000 */
[----:B------:R-:W-:Y:S01]  /*1bc80*/  FADD.FTZ R102, R100, R102 ;  /* 0x0000006664667221 */ /* 0x000fe20000010000 */
[C---:B-1----:R-:W-:Y:S03]  /*1bc90*/  HMMA.16816.F32.BF16 R16, R28.reuse, R8, R16 ;  /* 0x000000081c10723c */ /* 0x042fe60000041810 */
[----:B------:R-:W-:Y:S01]  /*1bca0*/  FADD.FTZ R131, R133, R131 ;  /* 0x0000008385837221 */ /* 0x000fe20000010000 */
[----:B------:R-:W-:Y:S04]  /*1bcb0*/  MUFU.EX2 R145, R145 ;  /* 0x0000009100917308 */ /* 0x000fe80000000800 */
[C---:B------:R-:W-:Y:S01]  /*1bcc0*/  HMMA.16816.F32.BF16 R4, R28.reuse, R10, R4 ;  /* 0x0000000a1c04723c */ /* 0x040fe20000041804 */
[----:B------:R-:W1:Y:S03]  /*1bcd0*/  LDSM.16.MT88.4 R8, [R0+0xc00] ;  /* 0x000c00000008783b */ /* 0x000e660000004200 */
[----:B------:R-:W4:Y:S04]  /*1bce0*/  MUFU.EX2 R146, R146 ;  /* 0x0000009200927308 */ /* 0x000f280000000800 */
[C---:B--2---:R-:W-:Y:S04]  /*1bcf0*/  HMMA.16816.F32.BF16 R136, R28.reuse, R20, R136 ;  /* 0x000000141c88723c */ /* 0x044fe80000041888 */
[----:B------:R-:W-:Y:S04]  /*1bd00*/  MUFU.EX2 R85, R85 ;  /* 0x0000005500557308 */ /* 0x000fe80000000800 */
[----:B------:R-:W-:Y:S01]  /*1bd10*/  HMMA.16816.F32.BF16 R24, R28, R22, R24 ;  /* 0x000000161c18723c */ /* 0x000fe20000041818 */
[----:B------:R-:W2:Y:S02]  /*1bd20*/  LDSM.16.MT88.4 R20, [R32+0x6000] ;  /* 0x006000002014783b */ /* 0x000ea40000004200 */
[----:B------:R-:W-:Y:S01]  /*1bd30*/  F2FP.BF16.F32.PACK_AB R28, R135, R134 ;  /* 0x00000086871c723e */ /* 0x000fe200000010ff */
[----:B------:R-:W-:Y:S01]  /*1bd40*/  FADD.FTZ R134, R134, R131 ;  /* 0x0000008386867221 */ /* 0x000fe20000010000 */
[----:B------:R-:W-:Y:S01]  /*1bd50*/  F2FP.BF16.F32.PACK_AB R29, R97, R99 ;  /* 0x00000063611d723e */ /* 0x000fe200000010ff */
[----:B------:R-:W-:Y:S01]  /*1bd60*/  MUFU.EX2 R83, R83 ;  /* 0x0000005300537308 */ /* 0x000fe20000000800 */
[----:B-----5:R-:W-:Y:S01]  /*1bd70*/  F2FP.BF16.F32.PACK_AB R30, R142, R140 ;  /* 0x0000008c8e1e723e */ /* 0x020fe200000010ff */
[----:B------:R-:W-:Y:S01]  /*1bd80*/  FADD.FTZ R99, R99, R102 ;  /* 0x0000006663637221 */ /* 0x000fe20000010000 */
[----:B------:R-:W-:Y:S01]  /*1bd90*/  F2FP.BF16.F32.PACK_AB R31, R93, R96 ;  /* 0x000000605d1f723e */ /* 0x000fe200000010ff */
[----:B------:R-:W-:-:S02]  /*1bda0*/  FADD.FTZ R134, R135, R134 ;  /* 0x0000008687867221 */ /* 0x000fc40000010000 */
[----:B------:R-:W-:Y:S02]  /*1bdb0*/  FADD.FTZ R99, R97, R99 ;  /* 0x0000006361637221 */ /* 0x000fe40000010000 */
[----:B------:R-:W-:Y:S01]  /*1bdc0*/  MUFU.EX2 R79, R79 ;  /* 0x0000004f004f7308 */ /* 0x000fe20000000800 */
[----:B------:R-:W-:Y:S01]  /*1bdd0*/  FADD.FTZ R140, R140, R134 ;  /* 0x000000868c8c7221 */ /* 0x000fe20000010000 */
[C---:B------:R-:W-:Y:S03]  /*1bde0*/  HMMA.16816.F32.BF16 R16, R28.reuse, R12, R16 ;  /* 0x0000000c1c10723c */ /* 0x040fe60000041810 */
[----:B------:R-:W-:Y:S01]  /*1bdf0*/  FADD.FTZ R96, R96, R99 ;  /* 0x0000006360607221 */ /* 0x000fe20000010000 */
[----:B------:R-:W-:Y:S01]  /*1be00*/  LDSM.16.MT88.4 R132, [R0+0x3c00] ;  /* 0x003c00000084783b */ /* 0x000fe20000004200 */
[----:B------:R-:W-:Y:S02]  /*1be10*/  FADD.FTZ R140, R142, R140 ;  /* 0x0000008c8e8c7221 */ /* 0x000fe40000010000 */
[----:B------:R-:W-:Y:S01]  /*1be20*/  FADD.FTZ R96, R93, R96 ;  /* 0x000000605d607221 */ /* 0x000fe20000010000 */
[----:B------:R-:W-:Y:S01]  /*1be30*/  MUFU.EX2 R147, R147 ;  /* 0x0000009300937308 */ /* 0x000fe20000000800 */
[----:B------:R-:W-:Y:S01]  /*1be40*/  HMMA.16816.F32.BF16 R4, R28, R14, R4 ;  /* 0x0000000e1c04723c */ /* 0x000fe20000041804 */
[----:B------:R-:W5:Y:S02]  /*1be50*/  LDSM.16.MT88.4 R12, [R0+0x1000] ;  /* 0x00100000000c783b */ /* 0x000f640000004200 */
[----:B------:R-:W-:-:S04]  /*1be60*/  FADD.FTZ R96, R92, R96 ;  /* 0x000000605c607221 */ /* 0x000fc80000010000 */
[----:B------:R-:W5:Y:S01]  /*1be70*/  MUFU.EX2 R206, R206 ;  /* 0x000000ce00ce7308 */ /* 0x000f620000000800 */
[C---:B-1----:R-:W-:Y:S07]  /*1be80*/  HMMA.16816.F32.BF16 R136, R28.reuse, R8, R136 ;  /* 0x000000081c88723c */ /* 0x042fee0000041888 */
[----:B------:R-:W-:Y:S01]  /*1be90*/  MUFU.EX2 R204, R204 ;  /* 0x000000cc00cc7308 */ /* 0x000fe20000000800 */
[----:B------:R-:W-:Y:S03]  /*1bea0*/  HMMA.16816.F32.BF16 R24, R28, R10, R24 ;  /* 0x0000000a1c18723c */ /* 0x000fe60000041818 */
[----:B---3--:R-:W-:Y:S01]  /*1beb0*/  F2FP.BF16.F32.PACK_AB R28, R144, R143 ;  /* 0x0000008f901c723e */ /* 0x008fe200000010ff */
[----:B------:R-:W1:Y:S01]  /*1bec0*/  LDSM.16.MT88.4 R8, [R32+0x6400] ;  /* 0x006400002008783b */ /* 0x000e620000004200 */
[----:B------:R-:W-:Y:S01]  /*1bed0*/  F2FP.BF16.F32.PACK_AB R29, R91, R92 ;  /* 0x0000005c5b1d723e */ /* 0x000fe200000010ff */
[----:B------:R-:W-:Y:S01]  /*1bee0*/  FADD.FTZ R143, R143, R140 ;  /* 0x0000008c8f8f7221 */ /* 0x000fe20000010000 */
[----:B----4-:R-:W-:Y:S01]  /*1bef0*/  F2FP.BF16.F32.PACK_AB R30, R146, R145 ;  /* 0x00000091921e723e */ /* 0x010fe200000010ff */
[----:B------:R-:W3:Y:S01]  /*1bf00*/  MUFU.EX2 R205, R205 ;  /* 0x000000cd00cd7308 */ /* 0x000ee20000000800 */
[----:B------:R-:W-:Y:S01]  /*1bf10*/  F2FP.BF16.F32.PACK_AB R31, R88, R89 ;  /* 0x00000059581f723e */ /* 0x000fe200000010ff */
[----:B------:R-:W-:Y:S01]  /*1bf20*/  FADD.FTZ R91, R91, R96 ;  /* 0x000000605b5b7221 */ /* 0x000fe20000010000 */
[----:B------:R-:W-:-:S03]  /*1bf30*/  FADD.FTZ R143, R144, R143 ;  /* 0x0000008f908f7221 */ /* 0x000fc60000010000 */
[----:B------:R-:W-:Y:S01]  /*1bf40*/  FADD.FTZ R91, R89, R91 ;  /* 0x0000005b595b7221 */ /* 0x000fe20000010000 */
[----:B------:R-:W-:Y:S01]  /*1bf50*/  FADD.FTZ R145, R145, R143 ;  /* 0x0000008f91917221 */ /* 0x000fe20000010000 */
[----:B--2---:R-:W-:Y:S01]  /*1bf60*/  HMMA.16816.F32.BF16 R16, R28, R20, R16 ;  /* 0x000000141c10723c */ /* 0x004fe20000041810 */
[----:B------:R-:W2:Y:S02]  /*1bf70*/  MUFU.EX2 R78, R78 ;  /* 0x0000004e004e7308 */ /* 0x000ea40000000800 */
[----:B------:R-:W-:Y:S01]  /*1bf80*/  FADD.FTZ R88, R88, R91 ;  /* 0x0000005b58587221 */ /* 0x000fe20000010000 */
[----:B------:R-:W-:-:S03]  /*1bf90*/  FADD.FTZ R145, R146, R145 ;  /* 0x0000009192917221 */ /* 0x000fc60000010000 */
[----:B------:R-:W-:Y:S01]  /*1bfa0*/  FADD.FTZ R88, R86, R88 ;  /* 0x0000005856587221 */ /* 0x000fe20000010000 */
[C---:B------:R-:W-:Y:S01]  /*1bfb0*/  HMMA.16816.F32.BF16 R4, R28.reuse, R22, R4 ;  /* 0x000000161c04723c */ /* 0x040fe20000041804 */
[----:B------:R-:W4:Y:S01]  /*1bfc0*/  LDSM.16.MT88.4 R20, [R0+0x1400] ;  /* 0x001400000014783b */ /* 0x000f220000004200 */
[----:B------:R-:W-:Y:S06]  /*1bfd0*/  MUFU.EX2 R77, R77 ;  /* 0x0000004d004d7308 */ /* 0x000fec0000000800 */
[C---:B-----5:R-:W-:Y:S02]  /*1bfe0*/  HMMA.16816.F32.BF16 R136, R28.reuse, R12, R136 ;  /* 0x0000000c1c88723c */ /* 0x060fe40000041888 */
[----:B------:R-:W-:Y:S06]  /*1bff0*/  MUFU.EX2 R76, R76 ;  /* 0x0000004c004c7308 */ /* 0x000fec0000000800 */
[----:B------:R-:W-:Y:S01]  /*1c000*/  HMMA.16816.F32.BF16 R24, R28, R14, R24 ;  /* 0x0000000e1c18723c */ /* 0x000fe20000041818 */
[----:B------:R-:W5:Y:S02]  /*1c010*/  LDSM.16.MT88.4 R12, [R32+0x6800] ;  /* 0x00680000200c783b */ /* 0x000f640000004200 */
[C---:B------:R-:W-:Y:S01]  /*1c020*/  F2FP.BF16.F32.PACK_AB R28, R206.reuse, R147 ;  /* 0x00000093ce1c723e */ /* 0x040fe200000010ff */
[----:B------:R-:W-:Y:S01]  /*1c030*/  MUFU.EX2 R75, R75 ;  /* 0x0000004b004b7308 */ /* 0x000fe20000000800 */
[----:B------:R-:W-:Y:S01]  /*1c040*/  F2FP.BF16.F32.PACK_AB R29, R85, R86 ;  /* 0x00000056551d723e */ /* 0x000fe200000010ff */
[----:B------:R-:W-:Y:S01]  /*1c050*/  FADD.FTZ R147, R147, R145 ;  /* 0x0000009193937221 */ /* 0x000fe20000010000 */
[----:B---3--:R-:W-:Y:S01]  /*1c060*/  F2FP.BF16.F32.PACK_AB R30, R205, R204 ;  /* 0x000000cccd1e723e */ /* 0x008fe200000010ff */
[----:B------:R-:W-:Y:S01]  /*1c070*/  FADD.FTZ R85, R85, R88 ;  /* 0x0000005855557221 */ /* 0x000fe20000010000 */
[----:B------:R-:W-:Y:S01]  /*1c080*/  F2FP.BF16.F32.PACK_AB R31, R79, R83 ;  /* 0x000000534f1f723e */ /* 0x000fe200000010ff */
[----:B------:R-:W-:-:S02]  /*1c090*/  FADD.FTZ R147, R206, R147 ;  /* 0x00000093ce937221 */ /* 0x000fc40000010000 */
[----:B------:R-:W3:Y:S01]  /*1c0a0*/  MUFU.EX2 R202, R202 ;  /* 0x000000ca00ca7308 */ /* 0x000ee20000000800 */
[----:B------:R-:W-:Y:S01]  /*1c0b0*/  FADD.FTZ R85, R83, R85 ;  /* 0x0000005553557221 */ /* 0x000fe20000010000 */
[----:B------:R-:W-:Y:S02]  /*1c0c0*/  FADD.FTZ R204, R204, R147 ;  /* 0x00000093cccc7221 */ /* 0x000fe40000010000 */
[C---:B-1----:R-:W-:Y:S03]  /*1c0d0*/  HMMA.16816.F32.BF16 R16, R28.reuse, R8, R16 ;  /* 0x000000081c10723c */ /* 0x042fe60000041810 */
[----:B------:R-:W-:Y:S01]  /*1c0e0*/  FADD.FTZ R79, R79, R85 ;  /* 0x000000554f4f7221 */ /* 0x000fe20000010000 */
[----:B------:R-:W-:Y:S01]  /*1c0f0*/  FADD.FTZ R204, R205, R204 ;  /* 0x000000cccdcc7221 */ /* 0x000fe20000010000 */
[----:B------:R-:W1:Y:S02]  /*1c100*/  MUFU.EX2 R207, R207 ;  /* 0x000000cf00cf7308 */ /* 0x000e640000000800 */
[----:B--2---:R-:W-:Y:S01]  /*1c110*/  FADD.FTZ R79, R78, R79 ;  /* 0x0000004f4e4f7221 */ /* 0x004fe20000010000 */
[----:B------:R-:W-:Y:S01]  /*1c120*/  HMMA.16816.F32.BF16 R4, R28, R10, R4 ;  /* 0x0000000a1c04723c */ /* 0x000fe20000041804 */
[----:B------:R-:W2:Y:S04]  /*1c130*/  LDSM.16.MT88.4 R8, [R0+0x1800] ;  /* 0x001800000008783b */ /* 0x000ea80000004200 */
[----:B------:R-:W5:Y:S01]  /*1c140*/  MUFU.EX2 R200, R200 ;  /* 0x000000c800c87308 */ /* 0x000f620000000800 */
[----:B---3--:R-:W-:-:S02]  /*1c150*/  FADD.FTZ R204, R202, R204 ;  /* 0x000000cccacc7221 */ /* 0x008fc40000010000 */
[C---:B----4-:R-:W-:Y:S05]  /*1c160*/  HMMA.16816.F32.BF16 R136, R28.reuse, R20, R136 ;  /* 0x000000141c88723c */ /* 0x050fea0000041888 */
[----:B------:R-:W3:Y:S03]  /*1c170*/  MUFU.EX2 R201, R201 ;  /* 0x000000c900c97308 */ /* 0x000ee60000000800 */
[----:B------:R-:W-:Y:S01]  /*1c180*/  HMMA.16816.F32.BF16 R24, R28, R22, R24 ;  /* 0x000000161c18723c */ /* 0x000fe20000041818 */
[----:B------:R-:W4:Y:S02]  /*1c190*/  LDSM.16.MT88.4 R20, [R32+0x6c00] ;  /* 0x006c00002014783b */ /* 0x000f240000004200 */
[C---:B-1----:R-:W-:Y:S01]  /*1c1a0*/  F2FP.BF16.F32.PACK_AB R28, R207.reuse, R202 ;  /* 0x000000cacf1c723e */ /* 0x042fe200000010ff */
[----:B------:R-:W-:Y:S01]  /*1c1b0*/  FADD.FTZ R207, R207, R204 ;  /* 0x000000cccfcf7221 */ /* 0x000fe20000010000 */
[----:B------:R-:W-:Y:S01]  /*1c1c0*/  F2FP.BF16.F32.PACK_AB R29, R77, R78 ;  /* 0x0000004e4d1d723e */ /* 0x000fe200000010ff */
[----:B------:R-:W-:Y:S01]  /*1c1d0*/  MUFU.EX2 R74, R74 ;  /* 0x0000004a004a7308 */ /* 0x000fe20000000800 */
[----:B------:R-:W-:Y:S01]  /*1c1e0*/  F2FP.BF16.F32.PACK_AB R31, R75, R76 ;  /* 0x0000004c4b1f723e */ /* 0x000fe200000010ff */
[----:B------:R-:W-:Y:S01]  /*1c1f0*/  FADD.FTZ R77, R77, R79 ;  /* 0x0000004f4d4d7221 */ /* 0x000fe20000010000 */
[----:B-----5:R-:W-:-:S03]  /*1c200*/  FADD.FTZ R207, R200, R207 ;  /* 0x000000cfc8cf7221 */ /* 0x020fc60000010000 */
[----:B------:R-:W-:Y:S01]  /*1c210*/  FADD.FTZ R77, R76, R77 ;  /* 0x0000004d4c4d7221 */ /* 0x000fe20000010000 */
[----:B---3--:R-:W-:Y:S01]  /*1c220*/  F2FP.BF16.F32.PACK_AB R30, R201, R200 ;  /* 0x000000c8c91e723e */ /* 0x008fe200000010ff */
[----:B------:R-:W1:Y:S02]  /*1c230*/  MUFU.EX2 R73, R73 ;  /* 0x0000004900497308 */ /* 0x000e640000000800 */
[----:B------:R-:W-:Y:S01]  /*1c240*/  FADD.FTZ R77, R75, R77 ;  /* 0x0000004d4b4d7221 */ /* 0x000fe20000010000 */
[----:B------:R-:W-:-:S03]  /*1c250*/  FADD.FTZ R207, R201, R207 ;  /* 0x000000cfc9cf7221 */ /* 0x000fc60000010000 */
[C---:B------:R-:W-:Y:S02]  /*1c260*/  HMMA.16816.F32.BF16 R16, R28.reuse, R12, R16 ;  /* 0x0000000c1c10723c */ /* 0x040fe40000041810 */
[----:B------:R-:W-:Y:S06]  /*1c270*/  MUFU.EX2 R72, R72 ;  /* 0x0000004800487308 */ /* 0x000fec0000000800 */
        /* <DEDUP_REMOVED lines=10> */
[----:B------:R-:W-:-:S04]  /*1c320*/  FADD.FTZ R74, R74, R77 ;  /* 0x0000004d4a4a7221 */ /* 0x000fc80000010000 */
[----:B------:R-:W-:Y:S01]  /*1c330*/  FADD.FTZ R74, R73, R74 ;  /* 0x0000004a494a7221 */ /* 0x000fe20000010000 */
[----:B------:R-:W-:Y:S03]  /*1c340*/  MUFU.EX2 R208, R208 ;  /* 0x000000d000d07308 */ /* 0x000fe60000000800 */
[----:B------:R-:W-:-:S04]  /*1c350*/  FADD.FTZ R72, R72, R74 ;  /* 0x0000004a48487221 */ /* 0x000fc80000010000 */
[----:B------:R-:W-:Y:S01]  /*1c360*/  FADD.FTZ R72, R71, R72 ;  /* 0x0000004847487221 */ /* 0x000fe20000010000 */
[----:B------:R-:W5:Y:S01]  /*1c370*/  MUFU.EX2 R162, R162 ;  /* 0x000000a200a27308 */ /* 0x000f620000000800 */
[----:B-1----:R-:W-:Y:S01]  /*1c380*/  F2FP.BF16.F32.PACK_AB R28, R163, R167 ;  /* 0x000000a7a31c723e */ /* 0x002fe200000010ff */
[----:B------:R-:W-:-:S04]  /*1c390*/  FADD.FTZ R167, R167, R207 ;  /* 0x000000cfa7a77221 */ /* 0x000fc80000010000 */
[----:B------:R-:W-:Y:S02]  /*1c3a0*/  FADD.FTZ R167, R163, R167 ;  /* 0x000000a7a3a77221 */ /* 0x000fe40000010000 */
[----:B------:R-:W-:Y:S08]  /*1c3b0*/  MUFU.EX2 R70, R70 ;  /* 0x0000004600467308 */ /* 0x000ff00000000800 */
[----:B------:R-:W1:Y:S01]  /*1c3c0*/  MUFU.EX2 R69, R69 ;  /* 0x0000004500457308 */ /* 0x000e620000000800 */
[----:B-----5:R-:W-:Y:S01]  /*1c3d0*/  F2FP.BF16.F32.PACK_AB R30, R162, R208 ;  /* 0x000000d0a21e723e */ /* 0x020fe200000010ff */
[----:B------:R-:W-:-:S04]  /*1c3e0*/  FADD.FTZ R208, R208, R167 ;  /* 0x000000a7d0d07221 */ /* 0x000fc80000010000 */
[----:B------:R-:W-:Y:S02]  /*1c3f0*/  FADD.FTZ R208, R162, R208 ;  /* 0x000000d0a2d07221 */ /* 0x000fe40000010000 */
        /* <DEDUP_REMOVED lines=18> */
[----:B--2---:R-:W-:Y:S01]  /*1c520*/  F2FP.BF16.F32.PACK_AB R28, R159, R160 ;  /* 0x000000a09f1c723e */ /* 0x004fe200000010ff */
[----:B------:R-:W-:-:S04]  /*1c530*/  FADD.FTZ R160, R160, R208 ;  /* 0x000000d0a0a07221 */ /* 0x000fc80000010000 */
[----:B------:R-:W-:Y:S02]  /*1c540*/  FADD.FTZ R160, R159, R160 ;  /* 0x000000a09fa07221 */ /* 0x000fe40000010000 */
[----:B------:R-:W2:Y:S02]  /*1c550*/  MUFU.EX2 R66, R66 ;  /* 0x0000004200427308 */ /* 0x000ea40000000800 */
[----:B-1----:R-:W-:-:S06]  /*1c560*/  FADD.FTZ R160, R158, R160 ;  /* 0x000000a09ea07221 */ /* 0x002fcc0000010000 */
[----:B------:R-:W1:Y:S01]  /*1c570*/  MUFU.EX2 R65, R65 ;  /* 0x0000004100417308 */ /* 0x000e620000000800 */
[C---:B-----5:R-:W-:Y:S01]  /*1c580*/  F2FP.BF16.F32.PACK_AB R30, R157.reuse, R158 ;  /* 0x0000009e9d1e723e */ /* 0x060fe200000010ff */
[----:B------:R-:W-:-:S06]  /*1c590*/  FADD.FTZ R157, R157, R160 ;  /* 0x000000a09d9d7221 */ /* 0x000fcc0000010000 */
[----:B------:R-:W5:Y:S01]  /*1c5a0*/  MUFU.EX2 R64, R64 ;  /* 0x0000004000407308 */ /* 0x000f620000000800 */
[----:B------:R-:W-:Y:S03]  /*1c5b0*/  HMMA.16816.F32.BF16 R16, R28, R8, R16 ;  /* 0x000000081c10723c */ /* 0x000fe60000041810 */
[----:B--2---:R-:W-:-:S04]  /*1c5c0*/  FADD.FTZ R67, R66, R67 ;  /* 0x0000004342437221 */ /* 0x004fc80000010000 */
[----:B------:R-:W2:Y:S01]  /*1c5d0*/  MUFU.EX2 R63, R63 ;  /* 0x0000003f003f7308 */ /* 0x000ea20000000800 */
[C---:B------:R-:W-:Y:S01]  /*1c5e0*/  HMMA.16816.F32.BF16 R4, R28.reuse, R10, R4 ;  /* 0x0000000a1c04723c */ /* 0x040fe20000041804 */
[----:B------:R-:W3:Y:S06]  /*1c5f0*/  LDSM.16.MT88.4 R8, [R0+0x2400] ;  /* 0x002400000008783b */ /* 0x000eec0000004200 */
[----:B------:R-:W2:Y:S01]  /*1c600*/  MUFU.EX2 R155, R155 ;  /* 0x0000009b009b7308 */ /* 0x000ea20000000800 */
[----:B----4-:R-:W-:Y:S03]  /*1c610*/  HMMA.16816.F32.BF16 R136, R28, R20, R136 ;  /* 0x000000141c88723c */ /* 0x010fe60000041888 */
[C---:B-1----:R-:W-:Y:S01]  /*1c620*/  F2FP.BF16.F32.PACK_AB R21, R65.reuse, R66 ;  /* 0x000000424115723e */ /* 0x042fe200000010ff */
[----:B------:R-:W-:-:S04]  /*1c630*/  FADD.FTZ R65, R65, R67 ;  /* 0x0000004341417221 */ /* 0x000fc80000010000 */
[----:B-----5:R-:W-:Y:S01]  /*1c640*/  FADD.FTZ R65, R64, R65 ;  /* 0x0000004140417221 */ /* 0x020fe20000010000 */
[----:B------:R-:W1:Y:S01]  /*1c650*/  MUFU.EX2 R154, R154 ;  /* 0x0000009a009a7308 */ /* 0x000e620000000800 */
[----:B------:R-:W-:Y:S01]  /*1c660*/  HMMA.16816.F32.BF16 R24, R28, R22, R24 ;  /* 0x000000161c18723c */ /* 0x000fe20000041818 */
[----:B------:R-:W4:Y:S02]  /*1c670*/  LDSM.16.MT88.4 R28, [R32+0x7800] ;  /* 0x00780000201c783b */ /* 0x000f240000004200 */
[C---:B--2---:R-:W-:Y:S01]  /*1c680*/  F2FP.BF16.F32.PACK_AB R23, R63.reuse, R64 ;  /* 0x000000403f17723e */ /* 0x044fe200000010ff */
[----:B------:R-:W-:-:S03]  /*1c690*/  FADD.FTZ R63, R63, R65 ;  /* 0x000000413f3f7221 */ /* 0x000fc60000010000 */
[----:B------:R-:W2:Y:S01]  /*1c6a0*/  MUFU.EX2 R153, R153 ;  /* 0x0000009900997308 */ /* 0x000ea20000000800 */
[----:B------:R-:W-:-:S07]  /*1c6b0*/  FADD.FTZ R157, R155, R157 ;  /* 0x0000009d9b9d7221 */ /* 0x000fce0000010000 */
[----:B------:R-:W5:Y:S01]  /*1c6c0*/  MUFU.EX2 R152, R152 ;  /* 0x0000009800987308 */ /* 0x000f620000000800 */
[C---:B-1----:R-:W-:Y:S01]  /*1c6d0*/  F2FP.BF16.F32.PACK_AB R20, R154.reuse, R155 ;  /* 0x0000009b9a14723e */ /* 0x042fe200000010ff */
[----:B------:R-:W-:-:S06]  /*1c6e0*/  FADD.FTZ R154, R154, R157 ;  /* 0x0000009d9a9a7221 */ /* 0x000fcc0000010000 */
[----:B------:R-:W1:Y:S01]  /*1c6f0*/  MUFU.EX2 R62, R62 ;  /* 0x0000003e003e7308 */ /* 0x000e620000000800 */
[----:B--2---:R-:W-:-:S07]  /*1c700*/  FADD.FTZ R154, R153, R154 ;  /* 0x0000009a999a7221 */ /* 0x004fce0000010000 */
[----:B------:R-:W2:Y:S01]  /*1c710*/  MUFU.EX2 R61, R61 ;  /* 0x0000003d003d7308 */ /* 0x000ea20000000800 */
[C---:B-----5:R-:W-:Y:S01]  /*1c720*/  F2FP.BF16.F32.PACK_AB R22, R152.reuse, R153 ;  /* 0x000000999816723e */ /* 0x060fe200000010ff */
[----:B------:R-:W-:-:S06]  /*1c730*/  FADD.FTZ R152, R152, R154 ;  /* 0x0000009a98987221 */ /* 0x000fcc0000010000 */
[----:B---3--:R-:W-:Y:S01]  /*1c740*/  HMMA.16816.F32.BF16 R16, R20, R12, R16 ;  /* 0x0000000c1410723c */ /* 0x008fe20000041810 */
[----:B------:R-:W-:Y:S04]  /*1c750*/  MUFU.EX2 R60, R60 ;  /* 0x0000003c003c7308 */ /* 0x000fe80000000800 */
[----:B-1----:R-:W-:-:S03]  /*1c760*/  FADD.FTZ R63, R62, R63 ;  /* 0x0000003f3e3f7221 */ /* 0x002fc60000010000 */
[----:B------:R-:W-:Y:S01]  /*1c770*/  HMMA.16816.F32.BF16 R4, R20, R14, R4 ;  /* 0x0000000e1404723c */ /* 0x000fe20000041804 */
[----:B------:R-:W1:Y:S01]  /*1c780*/  LDSM.16.MT88.4 R12, [R0+0x2800] ;  /* 0x00280000000c783b */ /* 0x000e620000004200 */
[----:B------:R-:W3:Y:S01]  /*1c790*/  MUFU.EX2 R59, R59 ;  /* 0x0000003b003b7308 */ /* 0x000ee20000000800 */
[----:B--2---:R-:W-:-:S05]  /*1c7a0*/  FADD.FTZ R63, R61, R63 ;  /* 0x0000003f3d3f7221 */ /* 0x004fca0000010000 */
[C---:B------:R-:W-:Y:S03]  /*1c7b0*/  HMMA.16816.F32.BF16 R136, R20.reuse, R8, R136 ;  /* 0x000000081488723c */ /* 0x040fe60000041888 */
[----:B------:R-:W-:Y:S01]  /*1c7c0*/  F2FP.BF16.F32.PACK_AB R9, R61, R62 ;  /* 0x0000003e3d09723e */ /* 0x000fe200000010ff */
[----:B------:R-:W2:Y:S04]  /*1c7d0*/  MUFU.EX2 R129, R129 ;  /* 0x0000008100817308 */ /* 0x000ea80000000800 */
[----:B------:R-:W-:Y:S01]  /*1c7e0*/  HMMA.16816.F32.BF16 R24, R20, R10, R24 ;  /* 0x0000000a1418723c */ /* 0x000fe20000041818 */
[----:B------:R-:W5:Y:S03]  /*1c7f0*/  LDSM.16.MT88.4 R20, [R32+0x7c00] ;  /* 0x007c00002014783b */ /* 0x000f660000004200 */
[----:B------:R-:W4:Y:S01]  /*1c800*/  MUFU.EX2 R128, R128 ;  /* 0x0000008000807308 */ /* 0x000f220000000800 */
[----:B---3--:R-:W-:Y:S01]  /*1c810*/  F2FP.BF16.F32.PACK_AB R11, R59, R60 ;  /* 0x0000003c3b0b723e */ /* 0x008fe200000010ff */
[----:B------:R-:W-:-:S04]  /*1c820*/  FADD.FTZ R60, R60, R63 ;  /* 0x0000003f3c3c7221 */ /* 0x000fc80000010000 */
[----:B------:R-:W-:Y:S02]  /*1c830*/  FADD.FTZ R60, R59, R60 ;  /* 0x0000003c3b3c7221 */ /* 0x000fe40000010000 */
[----:B------:R-:W-:Y:S01]  /*1c840*/  MUFU.EX2 R121, R121 ;  /* 0x0000007900797308 */ /* 0x000fe20000000800 */
[----:B--2---:R-:W-:-:S07]  /*1c850*/  FADD.FTZ R152, R129, R152 ;  /* 0x0000009881987221 */ /* 0x004fce0000010000 */
        /* <DEDUP_REMOVED lines=69> */
[----:B----4-:R-:W-:Y:S01]  /*1ccb0*/  F2FP.BF16.F32.PACK_AB R13, R141, R125 ;  /* 0x0000007d8d0d723e */ /* 0x010fe200000010ff */
        /* <DEDUP_REMOVED lines=32> */
[----:B------:R-:W-:Y:S01]  /*1cec0*/  FADD.FTZ R156, R156, R197 ;  /* 0x000000c59c9c7221 */ /* 0x000fe20000010000 */
[----:B------:R-:W-:-:S03]  /*1ced0*/  @P4 IADD3 R197, PT, PT, R33, -0x3, RZ ;  /* 0xfffffffd21c54810 */ /* 0x000fc60007ffe0ff */
        /* <DEDUP_REMOVED lines=43> */
.L_x_4787:
[----:B------:R-:W-:-:S07]  /*1d190*/  IADD3 R197, PT, PT, R3, -0x1, RZ ;  /* 0xffffffff03c57810 */ /* 0x000fce0007ffe0ff */
.L_x_4796:
[----:B------:R-:W-:Y:S05]  /*1d1a0*/  BSYNC B2 ;  /* 0x0000000000027941 */ /* 0x000fea0003800000 */
.L_x_4786:
[----:B------:R-:W-:-:S13]  /*1d1b0*/  ISETP.GE.AND P0, PT, R197, R174, PT ;  /* 0x000000aec500720c */ /* 0x000fda0003f06270 */
[----:B------:R-:W-:Y:S05]  /*1d1c0*/  @!P0 BRA `(.L_x_4797) ;  /* 0x0000009c00f48947 */ /* 0x000fea0003800000 */
[----:B------:R-:W-:Y:S01]  /*1d1d0*/  ISETP.NE.U32.AND P3, PT, R190, RZ, PT ;  /* 0x000000ffbe00720c */ /* 0x000fe20003f65070 */
[----:B------:R-:W-:Y:S02]  /*1d1e0*/  IMAD.MOV.U32 R151, RZ, RZ, R0 ;  /* 0x000000ffff977224 */ /* 0x000fe400078e0000 */
[----:B------:R-:W-:Y:S01]  /*1d1f0*/  IMAD.MOV.U32 R150, RZ, RZ, R2 ;  /* 0x000000ffff967224 */ /* 0x000fe200078e0002 */
[----:B------:R-:W-:-:S13]  /*1d200*/  ISETP.NE.AND.EX P3, PT, R191, RZ, PT, P3 ;  /* 0x000000ffbf00720c */ /* 0x000fda0003f65330 */
.L_x_4804:
        /* <DEDUP_REMOVED lines=78> */
.L_x_4799:
[----:B------:R-:W-:Y:S05]  /*1d6f0*/  BSYNC.RECONVERGENT B0 ;  /* 0x0000000000007941 */ /* 0x000fea0003800200 */
.L_x_4798:
[----:B------:R-:W-:Y:S01]  /*1d700*/  LOP3.LUT R2, R169, 0x18, RZ, 0xc0, !PT ;  /* 0x00000018a9027812 */ /* 0x000fe200078ec0ff */
[----:B------:R-:W1:Y:S01]  /*1d710*/  S2UR UR6, SR_CgaCtaId ;  /* 0x00000000000679c3 */ /* 0x000e620000008800 */
[----:B------:R-:W-:Y:S01]  /*1d720*/  SHF.L.U32 R0, R172, 0x6, RZ ;  /* 0x00000006ac007819 */ /* 0x000fe200000006ff */
[----:B------:R-:W-:Y:S01]  /*1d730*/  UMOV UR7, 0x400 ;  /* 0x0000040000077882 */ /* 0x000fe20000000000 */
[----:B------:R-:W-:Y:S01]  /*1d740*/  ISETP.GE.AND P0, PT, R2, R184, PT ;  /* 0x000000b80200720c */ /* 0x000fe20003f06270 */
[----:B------:R-:W-:Y:S01]  /*1d750*/  BSSY.RECONVERGENT B1, `(.L_x_4800) ;  /* 0x000024c000017945 */ /* 0x000fe20003800200 */
[-C--:B------:R-:W-:Y:S02]  /*1d760*/  IADD3 R6, P1, PT, R0, R179.reuse, RZ ;  /* 0x000000b300067210 */ /* 0x080fe40007f3e0ff */
[----:B------:R-:W-:Y:S02]  /*1d770*/  SHF.L.U64.HI R2, R172, 0x6, R173 ;  /* 0x00000006ac027819 */ /* 0x000fe400000102ad */
[----:B------:R-:W-:Y:S02]  /*1d780*/  IADD3 R4, P2, PT, R6, R0, RZ ;  /* 0x0000000006047210 */ /* 0x000fe40007f5e0ff */
[----:B------:R-:W-:Y:S02]  /*1d790*/  IADD3.X R7, PT, PT, R2, R178, RZ, P1, !PT ;  /* 0x000000b202077210 */ /* 0x000fe40000ffe4ff */
[----:B------:R-:W-:Y:S02]  /*1d7a0*/  IADD3 R8, P1, PT, R4, R0, RZ ;  /* 0x0000000004087210 */ /* 0x000fe40007f3e0ff */
[----:B------:R-:W-:Y:S02]  /*1d7b0*/  IADD3.X R5, PT, PT, R7, R2, RZ, P2, !PT ;  /* 0x0000000207057210 */ /* 0x000fe400017fe4ff */
[----:B------:R-:W-:Y:S02]  /*1d7c0*/  @!P0 MOV R10, R179 ;  /* 0x000000b3000a8202 */ /* 0x000fe40000000f00 */
[----:B------:R-:W-:Y:S02]  /*1d7d0*/  @!P0 MOV R11, R178 ;  /* 0x000000b2000b8202 */ /* 0x000fe40000000f00 */
[----:B------:R-:W-:Y:S02]  /*1d7e0*/  IADD3.X R9, PT, PT, R5, R2, RZ, P1, !PT ;  /* 0x0000000205097210 */ /* 0x000fe40000ffe4ff */
[----:B------:R-:W-:Y:S01]  /*1d7f0*/  IADD3 R14, P2, PT, R8, R0, RZ ;  /* 0x00000000080e7210 */ /* 0x000fe20007f5e0ff */
[----:B-1----:R-:W-:Y:S01]  /*1d800*/  ULEA UR6, UR6, UR7, 0x18 ;  /* 0x0000000706067291 */ /* 0x002fe2000f8ec0ff */
[----:B------:R-:W-:Y:S02]  /*1d810*/  LOP3.LUT R200, R169, 0xc0, RZ, 0xc0, !PT ;  /* 0x000000c0a9c87812 */ /* 0x000fe400078ec0ff */
[----:B------:R-:W-:Y:S02]  /*1d820*/  IADD3.X R15, PT, PT, R9, R2, RZ, P2, !PT ;  /* 0x00000002090f7210 */ /* 0x000fe400017fe4ff */
[----:B------:R-:W-:Y:S02]  /*1d830*/  IADD3 R12, P1, PT, R14, R0, RZ ;  /* 0x000000000e0c7210 */ /* 0x000fe40007f3e0ff */
[----:B------:R-:W-:Y:S02]  /*1d840*/  LOP3.LUT R200, R200, 0x18, R164, 0xf8, !PT ;  /* 0x00000018c8c87812 */ /* 0x000fe400078ef8a4 */
[----:B------:R-:W-:Y:S01]  /*1d850*/  IADD3.X R13, PT, PT, R15, R2, RZ, P1, !PT ;  /* 0x000000020f0d7210 */ /* 0x000fe20000ffe4ff */
[----:B------:R-:W1:Y:S01]  /*1d860*/  S2R R164, SR_TID.X ;  /* 0x0000000000a47919 */ /* 0x000e620000002100 */
[----:B------:R-:W-:Y:S04]  /*1d870*/  LOP3.LUT R200, R200, 0x18, R169, 0x78, !PT ;  /* 0x00000018c8c87812 */ /* 0x000fe800078e78a9 */
[----:B------:R-:W-:Y:S04]  /*1d880*/  LOP3.LUT R200, R177, R200, RZ, 0xfc, !PT ;  /* 0x000000c8b1c87212 */ /* 0x000fe800078efcff */
[----:B------:R-:W-:Y:S05]  /*1d890*/  LEA R200, R200, UR6, 0x1 ;  /* 0x00000006c8c87c11 */ /* 0x000fea000f8e08ff */
        /* <DEDUP_REMOVED lines=8> */
[----:B------:R3:W-:Y:S01]  /*1d920*/  @!P0 LDGSTS.E.BYPASS.LTC128B.128 [R200+0x5800], desc[UR4][R6.64] ;  /* 0x0580000006c88fae */ /* 0x0007e2000b981a04 */
[C---:B-1----:R-:W-:Y:S02]  /*1d930*/  SHF.L.U32 R168, R164.reuse, 0x5, RZ ;  /* 0x00000005a4a87819 */ /* 0x042fe400000006ff */
[----:B------:R-:W-:Y:S02]  /*1d940*/  SHF.L.U32 R3, R164, 0x4, RZ ;  /* 0x00000004a4037819 */ /* 0x000fe400000006ff */
[----:B------:R-:W-:Y:S03]  /*1d950*/  SHF.R.U32.HI R165, RZ, 0x1, R164 ;  /* 0x00000001ffa57819 */ /* 0x000fe600000116a4 */
[----:B------:R-:W-:Y:S01]  /*1d960*/  @P0 STS.128 [R200+0x5800], RZ ;  /* 0x005800ffc8000388 */ /* 0x000fe20000000c00 */
[C---:B------:R-:W-:Y:S02]  /*1d970*/  LOP3.LUT R166, R3.reuse, 0x3e00, RZ, 0xc0, !PT ;  /* 0x00003e0003a67812 */ /* 0x040fe400078ec0ff */
[----:B--2---:R-:W-:Y:S02]  /*1d980*/  IADD3 R10, P2, PT, R12, R0, RZ ;  /* 0x000000000c0a7210 */ /* 0x004fe40007f5e0ff */
[----:B------:R-:W-:Y:S02]  /*1d990*/  LOP3.LUT R3, R3, 0x100, RZ, 0xc0, !PT ;  /* 0x0000010003037812 */ /* 0x000fe400078ec0ff */
[----:B------:R-:W-:Y:S01]  /*1d9a0*/  IADD3.X R11, PT, PT, R13, R2, RZ, P2, !PT ;  /* 0x000000020d0b7210 */ /* 0x000fe200017fe4ff */
[----:B------:R-:W-:Y:S01]  /*1d9b0*/  @!PT LDS RZ, [RZ] ;  /* 0x00000000fffff984 */ /* 0x000fe20000000800 */
[----:B------:R-:W-:Y:S01]  /*1d9c0*/  @!PT LDS RZ, [RZ] ;  /* 0x00000000fffff984 */ /* 0x000fe20000000800 */
[----:B------:R-:W-:Y:S01]  /*1d9d0*/  @!PT LDS RZ, [RZ] ;  /* 0x00000000fffff984 */ /* 0x000fe20000000800 */
[----:B------:R-:W-:Y:S01]  /*1d9e0*/  @!P0 LDGSTS.E.BYPASS.LTC128B.128 [R200+0x6000], desc[UR4][R4.64] ;  /* 0x0600000004c88fae */ /* 0x000fe2000b981a04 */
[--C-:B------:R-:W-:Y:S02]  /*1d9f0*/  LOP3.LUT R3, R3, 0x20, R168.reuse, 0xf8, !PT ;  /* 0x0000002003037812 */ /* 0x100fe400078ef8a8 */
[----:B------:R-:W-:Y:S02]  /*1da00*/  LOP3.LUT P2, RZ, R164, 0x4, RZ, 0xc0, !PT ;  /* 0x00000004a4ff7812 */ /* 0x000fe4000784c0ff */
[--C-:B------:R-:W-:Y:S02]  /*1da10*/  LOP3.LUT R156, R166, 0x20, R168.reuse, 0xf8, !PT ;  /* 0x00000020a69c7812 */ /* 0x100fe400078ef8a8 */
[----:B------:R-:W-:Y:S01]  /*1da20*/  LOP3.LUT R167, R165, 0x8, RZ, 0xc0, !PT ;  /* 0x00000008a5a77812 */ /* 0x000fe200078ec0ff */
[----:B------:R-:W-:Y:S01]  /*1da30*/  @P0 STS.128 [R200+0x6000], RZ ;  /* 0x006000ffc8000388 */ /* 0x000fe20000000c00 */
[--C-:B------:R-:W-:Y:S02]  /*1da40*/  LOP3.LUT R156, R156, 0x100, R168.reuse, 0xf8, !PT ;  /* 0x000001009c9c7812 */ /* 0x100fe400078ef8a8 */
[----:B---3--:R-:W-:Y:S02]  /*1da50*/  @!P0 IADD3 R6, P1, PT, R10, R0, RZ ;  /* 0x000000000a068210 */ /* 0x008fe40007f3e0ff */
[----:B------:R-:W-:Y:S02]  /*1da60*/  SHF.L.U32 R0, R164, 0x2, RZ ;  /* 0x00000002a4007819 */ /* 0x000fe400000006ff */
[----:B------:R-:W-:Y:S01]  /*1da70*/  @!P0 IADD3.X R7, PT, PT, R11, R2, RZ, P1, !PT ;  /* 0x000000020b078210 */ /* 0x000fe20000ffe4ff */
[----:B------:R-:W-:Y:S01]  /*1da80*/  @!PT LDS RZ, [RZ] ;  /* 0x00000000fffff984 */ /* 0x000fe20000000800 */
[----:B------:R-:W-:Y:S01]  /*1da90*/  @!PT LDS RZ, [RZ] ;  /* 0x00000000fffff984 */ /* 0x000fe20000000800 */
[----:B------:R-:W-:Y:S01]  /*1daa0*/  @!PT LDS RZ, [RZ] ;  /* 0x00000000fffff984 */ /* 0x000fe20000000800 */
[----:B------:R-:W-:Y:S01]  /*1dab0*/  @!P0 LDGSTS.E.BYPASS.LTC128B.128 [R200+0x6800], desc[UR4][R8.64] ;  /* 0x0680000008c88fae */ /* 0x000fe2000b981a04 */
[----:B------:R-:W-:Y:S02]  /*1dac0*/  LOP3.LUT R0, R0, 0x18, RZ, 0xc0, !PT ;  /* 0x0000001800007812 */ /* 0x000fe400078ec0ff */
[----:B------:R-:W-:Y:S02]  /*1dad0*/  LOP3.LUT R2, R164, 0x8, RZ, 0xc0, !PT ;  /* 0x00000008a4027812 */ /* 0x000fe400078ec0ff */
[--C-:B------:R-:W-:Y:S02]  /*1dae0*/  LOP3.LUT R167, R167, 0xc0, R168.reuse, 0xf8, !PT ;  /* 0x000000c0a7a77812 */ /* 0x100fe400078ef8a8 */
[----:B------:R-:W-:Y:S01]  /*1daf0*/  LOP3.LUT R2, R2, 0xc0, R168, 0xf8, !PT ;  /* 0x000000c002027812 */ /* 0x000fe200078ef8a8 */
[----:B------:R-:W-:Y:S01]  /*1db00*/  @P0 STS.128 [R200+0x6800], RZ ;  /* 0x006800ffc8000388 */ /* 0x000fe20000000c00 */
[----:B------:R-:W-:Y:S02]  /*1db10*/  LOP3.LUT R167, R167, R0, RZ, 0x3c, !PT ;  /* 0x00000000a7a77212 */ /* 0x000fe400078e3cff */
[----:B------:R-:W-:Y:S02]  /*1db20*/  LOP3.LUT R2, R3, R2, R0, 0xf6, !PT ;  /* 0x0000000203027212 */ /* 0x000fe400078ef600 */
[----:B------:R-:W-:Y:S02]  /*1db30*/  LOP3.LUT R156, R156, R167, RZ, 0xfc, !PT ;  /* 0x000000a79c9c7212 */ /* 0x000fe400078efcff */
[----:B------:R-:W-:Y:S01]  /*1db40*/  LEA R152, R2, UR6, 0x1 ;  /* 0x0000000602987c11 */ /* 0x000fe2000f8e08ff */
[----:B------:R-:W-:Y:S01]  /*1db50*/  @!PT LDS RZ, [RZ] ;  /* 0x00000000fffff984 */ /* 0x000fe20000000800 */
[----:B------:R-:W-:Y:S01]  /*1db60*/  @!PT LDS RZ, [RZ] ;  /* 0x00000000fffff984 */ /* 0x000fe20000000800 */
[----:B------:R-:W-:Y:S01]  /*1db70*/  @!PT LDS RZ, [RZ] ;  /* 0x00000000fffff984 */ /* 0x000fe20000000800 */
[----:B------:R-:W-:Y:S01]  /*1db80*/  @!P0 LDGSTS.E.BYPASS.LTC128B.128 [R200+0x7000], desc[UR4][R14.64] ;  /* 0x070000000ec88fae */ /* 0x000fe2000b981a04 */
[----:B------:R-:W-:Y:S02]  /*1db90*/  LEA R156, R156, UR6, 0x1 ;  /* 0x000000069c9c7c11 */ /* 0x000fe4000f8e08ff */
[----:B------:R-:W-:Y:S02]  /*1dba0*/  MOV R0, 0x20 ;  /* 0x0000002000007802 */ /* 0x000fe40000000f00 */
[----:B------:R-:W-:Y:S02]  /*1dbb0*/  ISETP.GT.AND P1, PT, R197, R174, PT ;  /* 0x000000aec500720c */ /* 0x000fe40003f24270 */
[----:B------:R-:W-:Y:S01]  /*1dbc0*/  SEL R0, R0, 0xffffffe0, !P2 ;  /* 0xffffffe000007807 */ /* 0x000fe20005000000 */
        /* <DEDUP_REMOVED lines=17> */
[----:B------:R3:W-:Y:S08]  /*1dce0*/  LDSM.16.M88.4 R128, [R156] ;  /* 0x000000009c80783b */ /* 0x0007f00000000200 */
[----:B-1----:R-:W2:Y:S08]  /*1dcf0*/  LDSM.16.M88.4 R8, [R152+0x1000] ;  /* 0x001000009808783b */ /* 0x002eb00000000200 */
[----:B------:R-:W4:Y:S04]  /*1dd00*/  LD.E R201, desc[UR4][R148.64+0x18c] ;  /* 0x00018c0494c97980 */ /* 0x000f28000c101900 */
[----:B------:R-:W1:Y:S01]  /*1dd10*/  LDSM.16.M88.4 R16, [R152+0x1400] ;  /* 0x001400009810783b */ /* 0x000e620000000200 */
[-C--:B---3--:R-:W-:Y:S02]  /*1dd20*/  IADD3 R156, PT, PT, R156, R0.reuse, RZ ;  /* 0x000000009c9c7210 */ /* 0x088fe40007ffe0ff */
[----:B------:R-:W-:Y:S05]  /*1dd30*/  IADD3 R0, PT, PT, R152, R0, RZ ;  /* 0x0000000098007210 */ /* 0x000fea0007ffe0ff */
[----:B------:R-:W3:Y:S08]  /*1dd40*/  LDSM.16.M88.4 R24, [R152+0x1800] ;  /* 0x001800009818783b */ /* 0x000ef00000000200 */
        /* <DEDUP_REMOVED lines=59> */
[----:B------:R3:W4:Y:S01]  /*1e100*/  MUFU.TANH R161, R7 ;  /* 0x0000000700a17308 */ /* 0x0007220000002400 */
[C---:B-1----:R-:W-:Y:S09]  /*1e110*/  HMMA.16816.F32.BF16 R12, R156.reuse, R152, R12 ;  /* 0x000000989c0c723c */ /* 0x042ff2000004180c */
[----:B------:R-:W1:Y:S01]  /*1e120*/  MUFU.TANH R152, R8 ;  /* 0x0000000800987308 */ /* 0x000e620000002400 */
[C---:B------:R-:W-:Y:S09]  /*1e130*/  HMMA.16816.F32.BF16 R16, R156.reuse, R154, R16 ;  /* 0x0000009a9c10723c */ /* 0x040ff20000041810 */
[----:B------:R-:W1:Y:S01]  /*1e140*/  MUFU.TANH R153, R9 ;  /* 0x0000000900997308 */ /* 0x000e620000002400 */
[----:B---3--:R-:W3:Y:S01]  /*1e150*/  LDSM.16.M88.4 R4, [R0+0x1800] ;  /* 0x001800000004783b */ /* 0x008ee20000000200 */
        /* <DEDUP_REMOVED lines=9> */
[-C--:B------:R-:W-:Y:S09]  /*1e1f0*/  FMUL.FTZ R19, R19, R201.reuse ;  /* 0x000000c913137220 */ /* 0x080ff20000410000 */
[----:B------:R-:W1:Y:S10]  /*1e200*/  MUFU.TANH R2, R2 ;  /* 0x0000000200027308 */ /* 0x000e740000002400 */
[----:B------:R-:W1:Y:S01]  /*1e210*/  MUFU.TANH R3, R3 ;  /* 0x0000000300037308 */ /* 0x000e620000002400 */
[----:B-----5:R-:W5:Y:S09]  /*1e220*/  LDSM.16.M88.4 R8, [R0+0x1c00] ;  /* 0x001c00000008783b */ /* 0x020f720000000200 */
[----:B------:R-:W1:Y:S01]  /*1e230*/  MUFU.TANH R12, R12 ;  /* 0x0000000c000c7308 */ /* 0x000e620000002400 */
[C---:B---3--:R-:W-:Y:S09]  /*1e240*/  HMMA.16816.F32.BF16 R20, R156.reuse, R4, R20 ;  /* 0x000000049c14723c */ /* 0x048ff20000041814 */
[----:B------:R-:W3:Y:S01]  /*1e250*/  MUFU.TANH R13, R13 ;  /* 0x0000000d000d7308 */ /* 0x000ee20000002400 */
        /* <DEDUP_REMOVED lines=25> */
[----:B------:R-:W4:Y:S02]  /*1e3f0*/  LDSM.16.M88.4 R4, [R0+0x2800] ;  /* 0x002800000004783b */ /* 0x000f240000000200 */
        /* <DEDUP_REMOVED lines=48> */
[C---:B---3--:R-:W-:Y:S03]  /*1e700*/  HMMA.16816.F32.BF16 R68, R156.reuse, R4, R68 ;  /* 0x000000049c44723c */ /* 0x048fe60000041844 */
[-C--:B------:R-:W-:Y:S06]  /*1e710*/  FMUL.FTZ R60, R60, R201.reuse ;  /* 0x000000c93c3c7220 */ /* 0x080fec0000410000 */
[----:B------:R-:W3:Y:S01]  /*1e720*/  MUFU.TANH R31, R31 ;  /* 0x0000001f001f7308 */ /* 0x000ee20000002400 */
        /* <DEDUP_REMOVED lines=40> */
[-C--:B------:R-:W-:Y:S08]  /*1e9b0*/  FMUL.FTZ R85, R85, R201.reuse ;  /* 0x000000c955557220 */ /* 0x080ff00000410000 */
        /* <DEDUP_REMOVED lines=8> */
[----:B------:R-:W2:Y:S06]  /*1ea40*/  LDSM.16.M88.4 R8, [R0+0x4400] ;  /* 0x004400000008783b */ /* 0x000eac0000000200 */
[----:B------:R-:W1:Y:S01]  /*1ea50*/  MUFU.TANH R218, R88 ;  /* 0x0000005800da7308 */ /* 0x000e620000002400 */
[-C--:B---3--:R-:W-:Y:S01]  /*1ea60*/  FMUL.FTZ R84, R86, R201.reuse ;  /* 0x000000c956547220 */ /* 0x088fe20000410000 */
[C---:B----4-:R-:W-:Y:S08]  /*1ea70*/  HMMA.16816.F32.BF16 R100, R156.reuse, R4, R100 ;  /* 0x000000049c64723c */ /* 0x050ff00000041864 */
[----:B------:R3:W4:Y:S01]  /*1ea80*/  MUFU.TANH R217, R89 ;  /* 0x0000005900d97308 */ /* 0x0007220000002400 */
[-C--:B------:R-:W-:Y:S01]  /*1ea90*/  FMUL.FTZ R92, R92, R201.reuse ;  /* 0x000000c95c5c7220 */ /* 0x080fe20000410000 */
[-C--:B------:R-:W-:Y:S01]  /*1eaa0*/  FMUL.FTZ R93, R93, R201.reuse ;  /* 0x000000c95d5d7220 */ /* 0x080fe20000410000 */
[-C--:B------:R-:W-:Y:S01]  /*1eab0*/  FMUL.FTZ R94, R94, R201.reuse ;  /* 0x000000c95e5e7220 */ /* 0x080fe20000410000 */
[-C--:B------:R-:W-:Y:S01]  /*1eac0*/  FMUL.FTZ R95, R95, R201.reuse ;  /* 0x000000c95f5f7220 */ /* 0x080fe20000410000 */
[-C--:B-----5:R-:W-:Y:S01]  /*1ead0*/  FMUL.FTZ R85, R87, R201.reuse ;  /* 0x000000c957557220 */ /* 0x0a0fe20000410000 */
[C---:B------:R-:W-:Y:S01]  /*1eae0*/  HMMA.16816.F32.BF16 R104, R156.reuse, R6, R104 ;  /* 0x000000069c68723c */ /* 0x040fe20000041868 */
[----:B------:R-:W5:Y:S03]  /*1eaf0*/  LDSM.16.M88.4 R4, [R0+0x4800] ;  /* 0x004800000004783b */ /* 0x000f660000000200 */
        /* <DEDUP_REMOVED lines=14> */
[C---:B--2---:R-:W-:Y:S06]  /*1ebe0*/  HMMA.16816.F32.BF16 R108, R156.reuse, R8, R108 ;  /* 0x000000089c6c723c */ /* 0x044fec000004186c */
[----:B------:R-:W2:Y:S01]  /*1ebf0*/  MUFU.TANH R215, R91 ;  /* 0x0000005b00d77308 */ /* 0x000ea20000002400 */
[-C--:B----4-:R-:W-:Y:S01]  /*1ec00*/  FMUL.FTZ R93, R105, R201.reuse ;  /* 0x000000c9695d7220 */ /* 0x090fe20000410000 */
[C---:B------:R-:W-:Y:S01]  /*1ec10*/  HMMA.16816.F32.BF16 R112, R156.reuse, R10, R112 ;  /* 0x0000000a9c70723c */ /* 0x040fe20000041870 */
[----:B------:R-:W3:Y:S07]  /*1ec20*/  LDSM.16.M88.4 R8, [R0+0x4c00] ;  /* 0x004c00000008783b */ /* 0x000eee0000000200 */
[----:B------:R4:W1:Y:S01]  /*1ec30*/  MUFU.TANH R212, R94 ;  /* 0x0000005e00d47308 */ /* 0x0008620000002400 */
[----:B------:R-:W-:Y:S09]  /*1ec40*/  DEPBAR.LE SB0, 0x0 ;  /* 0x000080000000791a */ /* 0x000ff20000000000 */
[----:B------:R2:W1:Y:S01]  /*1ec50*/  MUFU.TANH R211, R95 ;  /* 0x0000005f00d37308 */ /* 0x0004620000002400 */
[----:B------:R-:W-:Y:S01]  /*1ec60*/  BAR.SYNC.DEFER_BLOCKING 0x0 ;  /* 0x0000000000007b1d */ /* 0x000fe20000010000 */
[C---:B-----5:R-:W-:Y:S05]  /*1ec70*/  HMMA.16816.F32.BF16 R116, R156.reuse, R4, R116 ;  /* 0x000000049c74723c */ /* 0x060fea0000041874 */
[-C--:B------:R-:W-:Y:S03]  /*1ec80*/  FMUL.FTZ R92, R108, R201.reuse ;  /* 0x000000c96c5c7220 */ /* 0x080fe60000410000 */
[----:B------:R5:W1:Y:S01]  /*1ec90*/  MUFU.TANH R210, R96 ;  /* 0x0000006000d27308 */ /* 0x000a620000002400 */
[-C--:B----4-:R-:W-:Y:S01]  /*1eca0*/  FMUL.FTZ R94, R109, R201.reuse ;  /* 0x000000c96d5e7220 */ /* 0x090fe20000410000 */
[C---:B------:R-:W-:Y:S03]  /*1ecb0*/  HMMA.16816.F32.BF16 R120, R156.reuse, R6, R120 ;  /* 0x000000069c78723c */ /* 0x040fe60000041878 */
[-C--:B------:R-:W-:Y:S01]  /*1ecc0*/  FMUL.FTZ R108, R110, R201.reuse ;  /* 0x000000c96e6c7220 */ /* 0x080fe20000410000 */
[-C--:B------:R-:W-:Y:S01]  /*1ecd0*/  FMUL.FTZ R86, R113, R201.reuse ;  /* 0x000000c971567220 */ /* 0x080fe20000410000 */
[-C--:B------:R-:W-:Y:S03]  /*1ece0*/  FMUL.FTZ R91, R114, R201.reuse ;  /* 0x000000c9725b7220 */ /* 0x080fe60000410000 */
[----:B------:R-:W4:Y:S01]  /*1ecf0*/  MUFU.TANH R209, R97 ;  /* 0x0000006100d17308 */ /* 0x000f220000002400 */
[-C--:B------:R-:W-:Y:S01]  /*1ed00*/  FMUL.FTZ R90, R115, R201.reuse ;  /* 0x000000c9735a7220 */ /* 0x080fe20000410000 */
[-C--:B--2---:R-:W-:Y:S01]  /*1ed10*/  FMUL.FTZ R95, R117, R201.reuse ;  /* 0x000000c9755f7220 */ /* 0x084fe20000410000 */
[-C--:B------:R-:W-:Y:S01]  /*1ed20*/  FMUL.FTZ R7, R118, R201.reuse ;  /* 0x000000c976077220 */ /* 0x080fe20000410000 */
[-C--:B------:R-:W-:Y:S06]  /*1ed30*/  FMUL.FTZ R6, R119, R201.reuse ;  /* 0x000000c977067220 */ /* 0x080fec0000410000 */
[----:B------:R2:W1:Y:S01]  /*1ed40*/  MUFU.TANH R208, R98 ;  /* 0x0000006200d07308 */ /* 0x0004620000002400 */
[-C--:B-----5:R-:W-:Y:S01]  /*1ed50*/  FMUL.FTZ R96, R116, R201.reuse ;  /* 0x000000c974607220 */ /* 0x0a0fe20000410000 */
[C---:B---3--:R-:W-:Y:S08]  /*1ed60*/  HMMA.16816.F32.BF16 R124, R156.reuse, R8, R124 ;  /* 0x000000089c7c723c */ /* 0x048ff0000004187c */
[----:B------:R3:W1:Y:S01]  /*1ed70*/  MUFU.TANH R207, R99 ;  /* 0x0000006300cf7308 */ /* 0x0006620000002400 */
[-C--:B------:R-:W-:Y:S01]  /*1ed80*/  FMUL.FTZ R9, R122, R201.reuse ;  /* 0x000000c97a097220 */ /* 0x080fe20000410000 */
[-C--:B------:R-:W-:Y:S01]  /*1ed90*/  FMUL.FTZ R8, R123, R201.reuse ;  /* 0x000000c97b087220 */ /* 0x080fe20000410000 */
[----:B------:R-:W-:Y:S07]  /*1eda0*/  HMMA.16816.F32.BF16 R128, R156, R10, R128 ;  /* 0x0000000a9c80723c */ /* 0x000fee0000041880 */
[----:B------:R5:W1:Y:S01]  /*1edb0*/  MUFU.TANH R206, R100 ;  /* 0x0000006400ce7308 */ /* 0x000a620000002400 */
[-C--:B--2---:R-:W-:Y:S09]  /*1edc0*/  FMUL.FTZ R98, R121, R201.reuse ;  /* 0x000000c979627220 */ /* 0x084ff20000410000 */
[----:B------:R2:W1:Y:S01]  /*1edd0*/  MUFU.TANH R205, R101 ;  /* 0x0000006500cd7308 */ /* 0x0004620000002400 */
[-C--:B---3--:R-:W-:Y:S01]  /*1ede0*/  FMUL.FTZ R99, R112, R201.reuse ;  /* 0x000000c970637220 */ /* 0x088fe20000410000 */
[-C--:B------:R-:W-:Y:S01]  /*1edf0*/  FMUL.FTZ R97, R124, R201.reuse ;  /* 0x000000c97c617220 */ /* 0x080fe20000410000 */
[-C--:B------:R-:W-:Y:S01]  /*1ee00*/  FMUL.FTZ R105, R125, R201.reuse ;  /* 0x000000c97d697220 */ /* 0x080fe20000410000 */
[-C--:B------:R-:W-:Y:S01]  /*1ee10*/  FMUL.FTZ R11, R126, R201.reuse ;  /* 0x000000c97e0b7220 */ /* 0x080fe20000410000 */
[-C--:B------:R-:W-:Y:S05]  /*1ee20*/  FMUL.FTZ R10, R127, R201.reuse ;  /* 0x000000c97f0a7220 */ /* 0x080fea0000410000 */
[----:B------:R3:W1:Y:S01]  /*1ee30*/  MUFU.TANH R204, R102 ;  /* 0x0000006600cc7308 */ /* 0x0006620000002400 */
[-C--:B-----5:R-:W-:Y:S01]  /*1ee40*/  FMUL.FTZ R100, R111, R201.reuse ;  /* 0x000000c96f647220 */ /* 0x0a0fe20000410000 */
[-C--:B------:R-:W-:Y:S08]  /*1ee50*/  FMUL.FTZ R0, R131, R201.reuse ;  /* 0x000000c983007220 */ /* 0x080ff00000410000 */
[----:B------:R5:W1:Y:S01]  /*1ee60*/  MUFU.TANH R202, R103 ;  /* 0x0000006700ca7308 */ /* 0x000a620000002400 */
[-C--:B--2---:R-:W-:Y:S09]  /*1ee70*/  FMUL.FTZ R101, R120, R201.reuse ;  /* 0x000000c978657220 */ /* 0x084ff20000410000 */
[----:B------:R2:W1:Y:S01]  /*1ee80*/  MUFU.TANH R203, R104 ;  /* 0x0000006800cb7308 */ /* 0x0004620000002400 */
[-C--:B---3--:R-:W-:Y:S09]  /*1ee90*/  FMUL.FTZ R102, R130, R201.reuse ;  /* 0x000000c982667220 */ /* 0x088ff20000410000 */
[----:B------:R-:W3:Y:S01]  /*1eea0*/  MUFU.TANH R40, R40 ;  /* 0x0000002800287308 */ /* 0x000ee20000002400 */
[-C--:B-----5:R-:W-:Y:S09]  /*1eeb0*/  FMUL.FTZ R103, R129, R201.reuse ;  /* 0x000000c981677220 */ /* 0x0a0ff20000410000 */
[----:B------:R-:W1:Y:S01]  /*1eec0*/  MUFU.TANH R41, R41 ;  /* 0x0000002900297308 */ /* 0x000e620000002400 */
[----:B--2---:R-:W-:Y:S09]  /*1eed0*/  FMUL.FTZ R104, R128, R201 ;  /* 0x000000c980687220 */ /* 0x004ff20000410000 */
        /* <DEDUP_REMOVED lines=122> */
[C---:B------:R-:W-:Y:S03]  /*1f680*/  ISETP.NE.AND P5, PT, R113.reuse, RZ, PT ;  /* 0x000000ff7100720c */ /* 0x040fe60003fa5270 */
[----:B------:R-:W-:Y:S02]  /*1f690*/  @!P1 IMAD.MOV R110, RZ, RZ, -R110 ;  /* 0x000000ffff6e9224 */ /* 0x000fe400078e0a6e */
[----:B------:R-:W-:Y:S03]  /*1f6a0*/  @P6 VIADD R112, R112, 0x1 ;  /* 0x0000000170706836 */ /* 0x000fe60000000000 */
[----:B------:R-:W-:Y:S02]  /*1f6b0*/  SEL R110, R42, R110, !P5 ;  /* 0x0000006e2a6e7207 */ /* 0x000fe40006800000 */
[----:B------:R-:W-:Y:S02]  /*1f6c0*/  @!P4 IADD3 R112, PT, PT, -R112, RZ, RZ ;  /* 0x000000ff7070c210 */ /* 0x000fe40007ffe1ff */
[----:B------:R-:W-:Y:S02]  /*1f6d0*/  LEA R116, P4, R110, R188, 0x2 ;  /* 0x000000bc6e747211 */ /* 0x000fe400078810ff */
        /* <DEDUP_REMOVED lines=22> */
.L_x_4803:
[----:B------:R-:W-:Y:S05]  /*1f840*/  BSYNC.RECONVERGENT B0 ;  /* 0x0000000000007941 */ /* 0x000fea0003800200 */
.L_x_4802:
[----:B------:R-:W-:Y:S01]  /*1f850*/  @!P0 IMAD.MOV.U32 R177, RZ, RZ, R175 ;  /* 0x000000ffffb18224 */ /* 0x000fe200078e00af */
[C---:B------:R-:W-:Y:S01]  /*1f860*/  LEA R110, P1, R5.reuse, R176, 0x1 ;  /* 0x000000b0056e7211 */ /* 0x040fe200078208ff */
        /* <DEDUP_REMOVED lines=31> */
[----:B--2---:R-:W-:Y:S03]  /*1fa60*/  LOP3.LUT R177, R169, 0x1f20, RZ, 0xc0, !PT ;  /* 0x00001f20a9b17812 */ /* 0x004fe600078ec0ff */
[----:B------:R3:W-:Y:S04]  /*1fa70*/  @P0 STS.128 [R200+0x2800], RZ ;  /* 0x002800ffc8000388 */ /* 0x0007e80000000c00 */
[----:B------:R-:W-:Y:S01]  /*1fa80*/  @!PT LDS RZ, [RZ] ;  /* 0x00000000fffff984 */ /* 0x000fe20000000800 */
[----:B------:R-:W-:Y:S01]  /*1fa90*/  @!PT LDS RZ, [RZ] ;  /* 0x00000000fffff984 */ /* 0x000fe20000000800 */
[----:B------:R-:W-:Y:S01]  /*1faa0*/  @!PT LDS RZ, [RZ] ;  /* 0x00000000fffff984 */ /* 0x000fe20000000800 */
[----:B------:R3:W-:Y:S01]  /*1fab0*/  @!P0 LDGSTS.E.BYPASS.LTC128B.128 [R200+0x3000], desc[UR4][R112.64] ;  /* 0x0300000070c88fae */ /* 0x0007e2000b981a04 */
[-C--:B----4-:R-:W-:Y:S03]  /*1fac0*/  IADD3 R110, P4, PT, R116, R4.reuse, RZ ;  /* 0x00000004746e7210 */ /* 0x090fe60007f9e0ff */
[----:B------:R3:W-:Y:S01]  /*1fad0*/  @P0 STS.128 [R200+0x3000], RZ ;  /* 0x003000ffc8000388 */ /* 0x0007e20000000c00 */
[----:B------:R-:W-:Y:S03]  /*1fae0*/  @!P0 IADD3 R4, P1, PT, R110, R4, RZ ;  /* 0x000000046e048210 */ /* 0x000fe60007f3e0ff */
        /* <DEDUP_REMOVED lines=18> */
.L_x_4801:
[----:B------:R-:W-:Y:S05]  /*1fc10*/  BSYNC.RECONVERGENT B1 ;  /* 0x0000000000017941 */ /* 0x000fea0003800200 */
.L_x_4800:
[----:B------:R2:W-:Y:S01]  /*1fc20*/  STL [R1+0x4], R166 ;  /* 0x000004a601007387 */ /* 0x0005e20000100800 */
[----:B------:R-:W-:Y:S03]  /*1fc30*/  IMAD.SHL.U32 R42, R164, 0x2, RZ ;  /* 0x00000002a42a7824 */ /* 0x000fe600078e00ff */
[----:B------:R4:W-:Y:S02]  /*1fc40*/  STL [R1], R165 ;  /* 0x000000a501007387 */ /* 0x0009e40000100800 */
[----:B------:R-:W-:Y:S05]  /*1fc50*/  LOP3.LUT R42, R42, 0x6, RZ, 0xc0, !PT ;  /* 0x000000062a2a7812 */ /* 0x000fea00078ec0ff */
[----:B---3--:R-:W-:Y:S04]  /*1fc60*/  IMAD R5, R197, 0x100, R42 ;  /* 0x00000100c5057824 */ /* 0x008fe800078e022a */
[C---:B------:R-:W-:Y:S01]  /*1fc70*/  VIADD R248, R5.reuse, 0x28 ;  /* 0x0000002805f87836 */ /* 0x040fe20000000000 */
[CC--:B------:R-:W-:Y:S01]  /*1fc80*/  ISETP.GE.AND P6, PT, R5.reuse, R195.reuse, PT ;  /* 0x000000c30500720c */ /* 0x0c0fe20003fc6270 */
        /* <DEDUP_REMOVED lines=29> */
[C---:B------:R-:W-:Y:S02]  /*1fe60*/  IMAD.IADD R4, R5.reuse, 0x1, R185 ;  /* 0x0000000105047824 */ /* 0x040fe400078e02b9 */
        /* <DEDUP_REMOVED lines=19> */
[----:B------:R-:W-:Y:S01]  /*1ffa0*/  I2FP.F32.S32 R87, R87 ;  /* 0x0000005700577245 */ /* 0x000fe20000201400 */
[----:B------:R-:W-:Y:S01]  /*1ffb0*/  VIADD R230, R5, 0x71 ;  /* 0x0000007105e67836 */ /* 0x000fe20000000000 */
[C-C-:B------:R-:W-:Y:S01]  /*1ffc0*/  IADD3 R111, PT, PT, R193.reuse, -0x20, -R4.reuse ;  /* 0xffffffe0c16f7810 */ /* 0x140fe20007ffe804 */
[C---:B-1----:R-:W-:Y:S01]  /*1ffd0*/  FFMA.FTZ R17, -R196.reuse, R106, R17 ;  /* 0x0000006ac4117223 */ /* 0x042fe20000010111 */
[C-C-:B------:R-:W-:Y:S01]  /*1ffe0*/  IADD3 R106, PT, PT, R193.reuse, -0x28, -R4.reuse ;  /* 0xffffffd8c16a7810 */ /* 0x140fe20007ffe804 */
[C---:B------:R-:W-:Y:S01]  /*1fff0*/  FFMA.FTZ R3, -R196.reuse, R87, R3 ;  /* 0x00000057c4037223 */ /* 0x040fe20000010103 */
[--C-:B------:R-:W-:Y:S01]  /*20000*/  IADD3 R87, PT, PT, R193, -0x18, -R4.reuse ;  /* 0xffffffe8c1577810 */ /* 0x100fe20007ffe804 */
[C---:B------:R-:W-:Y:S01]  /*20010*/  VIADD R229, R5.reuse, 0x78 ;  /* 0x0000007805e57836 */ /* 0x040fe20000000000 */
[----:B------:R-:W-:Y:S01]  /*20020*/  IABS R106, R106 ;  /* 0x0000006a006a7213 */ /* 0x000fe20000000000 */
[C---:B------:R-:W-:Y:S01]  /*20030*/  VIADD R228, R5.reuse, 0x79 ;  /* 0x0000007905e47836 */ /* 0x040fe20000000000 */
[----:B------:R-:W-:Y:S01]  /*20040*/  IABS R87, R87 ;  /* 0x0000005700577213 */ /* 0x000fe20000000000 */
[----:B------:R-:W-:Y:S01]  /*20050*/  VIADD R227, R5, 0x80 ;  /* 0x0000008005e37836 */ /* 0x000fe20000000000 */
[----:B------:R-:W-:Y:S02]  /*20060*/  I2FP.F32.S32 R106, R106 ;  /* 0x0000006a006a7245 */ /* 0x000fe40000201400 */
[----:B------:R-:W-:Y:S02]  /*20070*/  IABS R111, R111 ;  /* 0x0000006f006f7213 */ /* 0x000fe40000000000 */
[C---:B------:R-:W-:Y:S01]  /*20080*/  IADD3 R112, PT, PT, R193.reuse, -0x29, -R4 ;  /* 0xffffffd7c1707810 */ /* 0x040fe20007ffe804 */
[C---:B------:R-:W-:Y:S01]  /*20090*/  FFMA.FTZ R24, -R196.reuse, R106, R24 ;  /* 0x0000006ac4187223 */ /* 0x040fe20000010118 */
[----:B------:R-:W-:Y:S01]  /*200a0*/  I2FP.F32.S32 R87, R87 ;  /* 0x0000005700577245 */ /* 0x000fe20000201400 */
[C---:B------:R-:W-:Y:S01]  /*200b0*/  IMAD.IADD R106, R193.reuse, 0x1, -R4 ;  /* 0x00000001c16a7824 */ /* 0x040fe200078e0a04 */
[----:B------:R-:W-:Y:S02]  /*200c0*/  I2FP.F32.S32 R111, R111 ;  /* 0x0000006f006f7245 */ /* 0x000fe40000201400 */
[----:B------:R-:W-:Y:S01]  /*200d0*/  IABS R112, R112 ;  /* 0x0000007000707213 */ /* 0x000fe20000000000 */
[C---:B------:R-:W-:Y:S01]  /*200e0*/  FFMA.FTZ R16, -R196.reuse, R87, R16 ;  /* 0x00000057c4107223 */ /* 0x040fe20000010110 */
[C---:B------:R-:W-:Y:S01]  /*200f0*/  IADD3 R107, PT, PT, R193.reuse, -0x11, -R4 ;  /* 0xffffffefc16b7810 */ /* 0x040fe20007ffe804 */
[C---:B------:R-:W-:Y:S01]  /*20100*/  FFMA.FTZ R20, -R196.reuse, R111, R20 ;  /* 0x0000006fc4147223 */ /* 0x040fe20000010114 */
[----:B------:R-:W-:Y:S01]  /*20110*/  I2FP.F32.S32 R112, R112 ;  /* 0x0000007000707245 */ /* 0x000fe20000201400 */
[----:B------:R-:W-:Y:S01]  /*20120*/  VIADD R87, R193, 0x8 ;  /* 0x00000008c1577836 */ /* 0x000fe20000000000 */
[----:B------:R-:W-:Y:S02]  /*20130*/  IABS R111, R106 ;  /* 0x0000006a006f7213 */ /* 0x000fe40000000000 */
[----:B------:R-:W-:Y:S01]  /*20140*/  IABS R107, R107 ;  /* 0x0000006b006b7213 */ /* 0x000fe20000000000 */
[C---:B------:R-:W-:Y:S01]  /*20150*/  FFMA.FTZ R25, -R196.reuse, R112, R25 ;  /* 0x00000070c4197223 */ /* 0x040fe20000010119 */
[----:B------:R-:W-:Y:S02]  /*20160*/  I2FP.F32.S32 R111, R111 ;  /* 0x0000006f006f7245 */ /* 0x000fe40000201400 */
[C---:B------:R-:W-:Y:S02]  /*20170*/  IADD3 R112, PT, PT, R87.reuse, -0x10, -R4 ;  /* 0xfffffff057707810 */ /* 0x040fe40007ffe804 */
[----:B------:R-:W-:Y:S01]  /*20180*/  I2FP.F32.S32 R107, R107 ;  /* 0x0000006b006b7245 */ /* 0x000fe20000201400 */
[CC--:B------:R-:W-:Y:S01]  /*20190*/  FFMA.FTZ R2, -R196.reuse, R111.reuse, R2 ;  /* 0x0000006fc4027223 */ /* 0x0c0fe20000010102 */
[----:B------:R-:W-:Y:S01]  /*201a0*/  IABS R112, R112 ;  /* 0x0000007000707213 */ /* 0x000fe20000000000 */
[C---:B------:R-:W-:Y:S01]  /*201b0*/  FFMA.FTZ R162, -R196.reuse, R111, R162 ;  /* 0x0000006fc4a27223 */ /* 0x040fe200000101a2 */
[C-C-:B------:R-:W-:Y:S01]  /*201c0*/  IADD3 R111, PT, PT, R87.reuse, -0x11, -R4.reuse ;  /* 0xffffffef576f7810 */ /* 0x140fe20007ffe804 */
[C---:B------:R-:W-:Y:S01]  /*201d0*/  FFMA.FTZ R13, -R196.reuse, R107, R13 ;  /* 0x0000006bc40d7223 */ /* 0x040fe2000001010d */
[----:B------:R-:W-:Y:S01]  /*201e0*/  I2FP.F32.S32 R112, R112 ;  /* 0x0000007000707245 */ /* 0x000fe20000201400 */
[--C-:B------:R-:W-:Y:S01]  /*201f0*/  IMAD.IADD R107, R87, 0x1, -R4.reuse ;  /* 0x00000001576b7824 */ /* 0x100fe200078e0a04 */
[----:B------:R-:W-:Y:S02]  /*20200*/  IABS R111, R111 ;  /* 0x0000006f006f7213 */ /* 0x000fe40000000000 */
[----:B------:R-:W-:Y:S01]  /*20210*/  IADD3 R109, PT, PT, R193, -0x10, -R4 ;  /* 0xfffffff0c16d7810 */ /* 0x000fe20007ffe804 */
[C---:B------:R-:W-:Y:S01]  /*20220*/  FFMA.FTZ R14, -R196.reuse, R112, R14 ;  /* 0x00000070c40e7223 */ /* 0x040fe2000001010e */
[----:B------:R-:W-:Y:S02]  /*20230*/  I2FP.F32.S32 R111, R111 ;  /* 0x0000006f006f7245 */ /* 0x000fe40000201400 */
[--C-:B------:R-:W-:Y:S02]  /*20240*/  IADD3 R112, PT, PT, R87, -0x19, -R4.reuse ;  /* 0xffffffe757707810 */ /* 0x100fe40007ffe804 */
[----:B------:R-:W-:Y:S01]  /*20250*/  IABS R107, R107 ;  /* 0x0000006b006b7213 */ /* 0x000fe20000000000 */
[C---:B------:R-:W-:Y:S01]  /*20260*/  FFMA.FTZ R15, -R196.reuse, R111, R15 ;  /* 0x0000006fc40f7223 */ /* 0x040fe2000001010f */
[----:B------:R-:W-:Y:S02]  /*20270*/  IABS R112, R112 ;  /* 0x0000007000707213 */ /* 0x000fe40000000000 */
[C-C-:B------:R-:W-:Y:S02]  /*20280*/  IADD3 R111, PT, PT, R193.reuse, -0x40, -R4.reuse ;  /* 0xffffffc0c16f7810 */ /* 0x140fe40007ffe804 */
[----:B------:R-:W-:Y:S02]  /*20290*/  I2FP.F32.S32 R112, R112 ;  /* 0x0000007000707245 */ /* 0x000fe40000201400 */
[----:B------:R-:W-:Y:S02]  /*202a0*/  IABS R111, R111 ;  /* 0x0000006f006f7213 */ /* 0x000fe40000000000 */
[----:B------:R-:W-:Y:S01]  /*202b0*/  I2FP.F32.S32 R107, R107 ;  /* 0x0000006b006b7245 */ /* 0x000fe20000201400 */
[C---:B------:R-:W-:Y:S01]  /*202c0*/  FFMA.FTZ R19, -R196.reuse, R112, R19 ;  /* 0x00000070c4137223 */ /* 0x040fe20000010113 */
[----:B------:R-:W-:Y:S02]  /*202d0*/  I2FP.F32.S32 R111, R111 ;  /* 0x0000006f006f7245 */ /* 0x000fe40000201400 */
[C---:B------:R-:W-:Y:S01]  /*202e0*/  IADD3 R112, PT, PT, R193.reuse, -0x48, -R4 ;  /* 0xffffffb8c1707810 */ /* 0x040fe20007ffe804 */
[C---:B------:R-:W-:Y:S01]  /*202f0*/  FFMA.FTZ R160, -R196.reuse, R107, R160 ;  /* 0x0000006bc4a07223 */ /* 0x040fe200000101a0 */
[C---:B------:R-:W-:Y:S01]  /*20300*/  IADD3 R107, PT, PT, R193.reuse, -0x31, -R4 ;  /* 0xffffffcfc16b7810 */ /* 0x040fe20007ffe804 */
[C---:B------:R-:W-:Y:S01]  /*20310*/  FFMA.FTZ R36, -R196.reuse, R111, R36 ;  /* 0x0000006fc4247223 */ /* 0x040fe20000010124 */
[----:B------:R-:W-:Y:S02]  /*20320*/  IABS R112, R112 ;  /* 0x0000007000707213 */ /* 0x000fe40000000000 */
[C---:B------:R-:W-:Y:S02]  /*20330*/  IADD3 R111, PT, PT, R193.reuse, -0x49, -R4 ;  /* 0xffffffb7c16f7810 */ /* 0x040fe40007ffe804 */
[----:B------:R-:W-:Y:S02]  /*20340*/  I2FP.F32.S32 R112, R112 ;  /* 0x0000007000707245 */ /* 0x000fe40000201400 */
[----:B------:R-:W-:Y:S02]  /*20350*/  IABS R111, R111 ;  /* 0x0000006f006f7213 */ /* 0x000fe40000000000 */
[----:B------:R-:W-:Y:S01]  /*20360*/  IABS R107, R107 ;  /* 0x0000006b006b7213 */ /* 0x000fe20000000000 */
[C---:B------:R-:W-:Y:S01]  /*20370*/  FFMA.FTZ R40, -R196.reuse, R112, R40 ;  /* 0x00000070c4287223 */ /* 0x040fe20000010128 */
[----:B------:R-:W-:Y:S02]  /*20380*/  I2FP.F32.S32 R111, R111 ;  /* 0x0000006f006f7245 */ /* 0x000fe40000201400 */
[--C-:B------:R-:W-:Y:S02]  /*20390*/  IADD3 R112, PT, PT, R193, -0x51, -R4.reuse ;  /* 0xffffffafc1707810 */ /* 0x100fe40007ffe804 */
[----:B------:R-:W-:Y:S01]  /*203a0*/  I2FP.F32.S32 R107, R107 ;  /* 0x0000006b006b7245 */ /* 0x000fe20000201400 */
[C---:B------:R-:W-:Y:S01]  /*203b0*/  FFMA.FTZ R41, -R196.reuse, R111, R41 ;  /* 0x0000006fc4297223 */ /* 0x040fe20000010129 */
[----:B------:R-:W-:Y:S02]  /*203c0*/  IABS R112, R112 ;  /* 0x0000007000707213 */ /* 0x000fe40000000000 */
[C-C-:B------:R-:W-:Y:S01]  /*203d0*/  IADD3 R111, PT, PT, R87.reuse, -0x30, -R4.reuse ;  /* 0xffffffd0576f7810 */ /* 0x140fe20007ffe804 */
[C---:B------:R-:W-:Y:S01]  /*203e0*/  FFMA.FTZ R29, -R196.reuse, R107, R29 ;  /* 0x0000006bc41d7223 */ /* 0x040fe2000001011d */
[----:B------:R-:W-:Y:S02]  /*203f0*/  I2FP.F32.S32 R112, R112 ;  /* 0x0000007000707245 */ /* 0x000fe40000201400 */
[----:B------:R-:W-:Y:S02]  /*20400*/  IABS R111, R111 ;  /* 0x0000006f006f7213 */ /* 0x000fe40000000000 */
[C-C-:B------:R-:W-:Y:S01]  /*20410*/  IADD3 R107, PT, PT, R87.reuse, -0x18, -R4.reuse ;  /* 0xffffffe8576b7810 */ /* 0x140fe20007ffe804 */
[C---:B------:R-:W-:Y:S01]  /*20420*/  FFMA.FTZ R45, -R196.reuse, R112, R45 ;  /* 0x00000070c42d7223 */ /* 0x040fe2000001012d */
[----:B------:R-:W-:Y:S02]  /*20430*/  I2FP.F32.S32 R111, R111 ;  /* 0x0000006f006f7245 */ /* 0x000fe40000201400 */
[C---:B------:R-:W-:Y:S02]  /*20440*/  IADD3 R112, PT, PT, R87.reuse, -0x38, -R4 ;  /* 0xffffffc857707810 */ /* 0x040fe40007ffe804 */
[----:B------:R-:W-:Y:S01]  /*20450*/  IABS R109, R109 ;  /* 0x0000006d006d7213 */ /* 0x000fe20000000000 */
        /* <DEDUP_REMOVED lines=12> */
[C---:B------:R-:W-:Y:S01]  /*20520*/  IADD3 R111, PT, PT, R193.reuse, -0x68, -R4 ;  /* 0xffffff98c16f7810 */ /* 0x040fe20007ffe804 */
[C---:B------:R-:W-:Y:S01]  /*20530*/  FFMA.FTZ R12, -R196.reuse, R109, R12 ;  /* 0x0000006dc40c7223 */ /* 0x040fe2000001010c */
[----:B------:R-:W-:Y:S02]  /*20540*/  I2FP.F32.S32 R112, R112 ;  /* 0x0000007000707245 */ /* 0x000fe40000201400 */
[----:B------:R-:W-:Y:S02]  /*20550*/  IABS R111, R111 ;  /* 0x0000006f006f7213 */ /* 0x000fe40000000000 */
[----:B------:R-:W-:Y:S01]  /*20560*/  I2FP.F32.S32 R107, R107 ;  /* 0x0000006b006b7245 */ /* 0x000fe20000201400 */
[C---:B------:R-:W-:Y:S01]  /*20570*/  FFMA.FTZ R39, -R196.reuse, R112, R39 ;  /* 0x00000070c4277223 */ /* 0x040fe20000010127 */
[----:B------:R-:W-:Y:S02]  /*20580*/  I2FP.F32.S32 R111, R111 ;  /* 0x0000006f006f7245 */ /* 0x000fe40000201400 */
[----:B------:R-:W-:Y:S01]  /*20590*/  IADD3 R112, PT, PT, R193, -0x70, -R4 ;  /* 0xffffff90c1707810 */ /* 0x000fe20007ffe804 */
[C---:B------:R-:W-:Y:S01]  /*205a0*/  FFMA.FTZ R18, -R196.reuse, R107, R18 ;  /* 0x0000006bc4127223 */ /* 0x040fe20000010112 */
[----:B------:R-:W-:Y:S01]  /*205b0*/  IADD3 R109, PT, PT, R87, -0x1, -R4 ;  /* 0xffffffff576d7810 */ /* 0x000fe20007ffe804 */
[C---:B------:R-:W-:Y:S01]  /*205c0*/  FFMA.FTZ R56, -R196.reuse, R111, R56 ;  /* 0x0000006fc4387223 */ /* 0x040fe20000010138 */
[----:B------:R-:W-:Y:S02]  /*205d0*/  IABS R112, R112 ;  /* 0x0000007000707213 */ /* 0x000fe40000000000 */
[--C-:B------:R-:W-:Y:S02]  /*205e0*/  IADD3 R111, PT, PT, R193, -0x71, -R4.reuse ;  /* 0xffffff8fc16f7810 */ /* 0x100fe40007ffe804 */
[----:B------:R-:W-:Y:S02]  /*205f0*/  I2FP.F32.S32 R112, R112 ;  /* 0x0000007000707245 */ /* 0x000fe40000201400 */
[----:B------:R-:W-:Y:S02]  /*20600*/  IABS R111, R111 ;  /* 0x0000006f006f7213 */ /* 0x000fe40000000000 */
[----:B------:R-:W-:Y:S01]  /*20610*/  IADD3 R107, PT, PT, R87, -0x21, -R4 ;  /* 0xffffffdf576b7810 */ /* 0x000fe20007ffe804 */
[C---:B------:R-:W-:Y:S01]  /*20620*/  FFMA.FTZ R60, -R196.reuse, R112, R60 ;  /* 0x00000070c43c7223 */ /* 0x040fe2000001013c */
[----:B------:R-:W-:Y:S02]  /*20630*/  IABS R109, R109 ;  /* 0x0000006d006d7213 */ /* 0x000fe40000000000 */
[----:B------:R-:W-:Y:S02]  /*20640*/  I2FP.F32.S32 R111, R111 ;  /* 0x0000006f006f7245 */ /* 0x000fe40000201400 */
[----:B------:R-:W-:Y:S02]  /*20650*/  IABS R107, R107 ;  /* 0x0000006b006b7213 */ /* 0x000fe40000000000 */
[--C-:B------:R-:W-:Y:S01]  /*20660*/  IADD3 R112, PT, PT, R193, -0x79, -R4.reuse ;  /* 0xffffff87c1707810 */ /* 0x100fe20007ffe804 */
[C---:B------:R-:W-:Y:S01]  /*20670*/  FFMA.FTZ R61, -R196.reuse, R111, R61 ;  /* 0x0000006fc43d7223 */ /* 0x040fe2000001013d */
[----:B------:R-:W-:Y:S02]  /*20680*/  I2FP.F32.S32 R109, R109 ;  /* 0x0000006d006d7245 */ /* 0x000fe40000201400 */
[----:B------:R-:W-:Y:S02]  /*20690*/  I2FP.F32.S32 R107, R107 ;  /* 0x0000006b006b7245 */ /* 0x000fe40000201400 */
[----:B------:R-:W-:Y:S01]  /*206a0*/  IABS R112, R112 ;  /* 0x0000007000707213 */ /* 0x000fe20000000000 */
[C---:B------:R-:W-:Y:S01]  /*206b0*/  FFMA.FTZ R161, -R196.reuse, R109, R161 ;  /* 0x0000006dc4a17223 */ /* 0x040fe200000101a1 */
[--C-:B------:R-:W-:Y:S01]  /*206c0*/  IADD3 R111, PT, PT, R87, -0x58, -R4.reuse ;  /* 0xffffffa8576f7810 */ /* 0x100fe20007ffe804 */
[C---:B------:R-:W-:Y:S01]  /*206d0*/  FFMA.FTZ R23, -R196.reuse, R107, R23 ;  /* 0x0000006bc4177223 */ /* 0x040fe20000010117 */
[C-C-:B------:R-:W-:Y:S02]  /*206e0*/  IADD3 R157, PT, PT, R193.reuse, -0xc9, -R4.reuse ;  /* 0xffffff37c19d7810 */ /* 0x140fe40007ffe804 */
[C-C-:B------:R-:W-:Y:S02]  /*206f0*/  IADD3 R109, PT, PT, R193.reuse, -0x30, -R4.reuse ;  /* 0xffffffd0c16d7810 */ /* 0x140fe40007ffe804 */
[----:B------:R-:W-:Y:S02]  /*20700*/  I2FP.F32.S32 R112, R112 ;  /* 0x0000007000707245 */ /* 0x000fe40000201400 */
[----:B------:R-:W-:Y:S02]  /*20710*/  IABS R111, R111 ;  /* 0x0000006f006f7213 */ /* 0x000fe40000000000 */
[----:B------:R-:W-:Y:S01]  /*20720*/  IABS R157, R157 ;  /* 0x0000009d009d7213 */ /* 0x000fe20000000000 */
[C---:B------:R-:W-:Y:S01]  /*20730*/  FFMA.FTZ R65, -R196.reuse, R112, R65 ;  /* 0x00000070c4417223 */ /* 0x040fe20000010141 */
[----:B------:R-:W-:Y:S02]  /*20740*/  IADD3 R107, PT, PT, R193, -0x50, -R4 ;  /* 0xffffffb0c16b7810 */ /* 0x000fe40007ffe804 */
[----:B------:R-:W-:Y:S02]  /*20750*/  IABS R109, R109 ;  /* 0x0000006d006d7213 */ /* 0x000fe40000000000 */
[----:B------:R-:W-:Y:S02]  /*20760*/  I2FP.F32.S32 R111, R111 ;  /* 0x0000006f006f7245 */ /* 0x000fe40000201400 */
[----:B------:R-:W-:Y:S02]  /*20770*/  I2FP.F32.S32 R157, R157 ;  /* 0x0000009d009d7245 */ /* 0x000fe40000201400 */
[----:B------:R-:W-:Y:S01]  /*20780*/  IABS R107, R107 ;  /* 0x0000006b006b7213 */ /* 0x000fe20000000000 */
[C---:B------:R-:W-:Y:S01]  /*20790*/  FFMA.FTZ R50, -R196.reuse, R111, R50 ;  /* 0x0000006fc4327223 */ /* 0x040fe20000010132 */
[C---:B------:R-:W-:Y:S01]  /*207a0*/  IADD3 R112, PT, PT, R87.reuse, -0x60, -R4 ;  /* 0xffffffa057707810 */ /* 0x040fe20007ffe804 */
[C---:B------:R-:W-:Y:S01]  /*207b0*/  FFMA.FTZ R157, -R196.reuse, R157, R93 ;  /* 0x0000009dc49d7223 */ /* 0x040fe2000001015d */
[----:B------:R-:W-:Y:S02]  /*207c0*/  I2FP.F32.S32 R109, R109 ;  /* 0x0000006d006d7245 */ /* 0x000fe40000201400 */
[----:B------:R-:W-:Y:S02]  /*207d0*/  I2FP.F32.S32 R107, R107 ;  /* 0x0000006b006b7245 */ /* 0x000fe40000201400 */
[----:B------:R-:W-:Y:S01]  /*207e0*/  IABS R112, R112 ;  /* 0x0000007000707213 */ /* 0x000fe20000000000 */
[C---:B------:R-:W-:Y:S01]  /*207f0*/  FFMA.FTZ R28, -R196.reuse, R109, R28 ;  /* 0x0000006dc41c7223 */ /* 0x040fe2000001011c */
[----:B------:R-:W-:Y:S01]  /*20800*/  IADD3 R111, PT, PT, R87, -0x61, -R4 ;  /* 0xffffff9f576f7810 */ /* 0x000fe20007ffe804 */
[C---:B------:R-:W-:Y:S01]  /*20810*/  FFMA.FTZ R44, -R196.reuse, R107, R44 ;  /* 0x0000006bc42c7223 */ /* 0x040fe2000001012c */
[C-C-:B------:R-:W-:Y:S02]  /*20820*/  IADD3 R93, PT, PT, R193.reuse, -0xd9, -R4.reuse ;  /* 0xffffff27c15d7810 */ /* 0x140fe40007ffe804 */
[C-C-:B------:R-:W-:Y:S02]  /*20830*/  IADD3 R110, PT, PT, R193.reuse, -0x9, -R4.reuse ;  /* 0xfffffff7c16e7810 */ /* 0x140fe40007ffe804 */
[C---:B------:R-:W-:Y:S02]  /*20840*/  IADD3 R109, PT, PT, R193.reuse, -0x39, -R4 ;  /* 0xffffffc7c16d7810 */ /* 0x040fe40007ffe804 */
[----:B------:R-:W-:Y:S02]  /*20850*/  I2FP.F32.S32 R112, R112 ;  /* 0x0000007000707245 */ /* 0x000fe40000201400 */
[----:B------:R-:W-:Y:S02]  /*20860*/  IABS R111, R111 ;  /* 0x0000006f006f7213 */ /* 0x000fe40000000000 */
[----:B------:R-:W-:Y:S01]  /*20870*/  IABS R93, R93 ;  /* 0x0000005d005d7213 */ /* 0x000fe20000000000 */
[C---:B------:R-:W-:Y:S01]  /*20880*/  FFMA.FTZ R54, -R196.reuse, R112, R54 ;  /* 0x00000070c4367223 */ /* 0x040fe20000010136 */
[--C-:B------:R-:W-:Y:S02]  /*20890*/  IADD3 R107, PT, PT, R193, -0x59, -R4.reuse ;  /* 0xffffffa7c16b7810 */ /* 0x100fe40007ffe804 */
[----:B------:R-:W-:Y:S02]  /*208a0*/  IABS R110, R110 ;  /* 0x0000006e006e7213 */ /* 0x000fe40000000000 */
[----:B------:R-:W-:Y:S02]  /*208b0*/  IABS R109, R109 ;  /* 0x0000006d006d7213 */ /* 0x000fe40000000000 */
[----:B------:R-:W-:Y:S02]  /*208c0*/  I2FP.F32.S32 R111, R111 ;  /* 0x0000006f006f7245 */ /* 0x000fe40000201400 */
[----:B------:R-:W-:Y:S02]  /*208d0*/  I2FP.F32.S32 R93, R93 ;  /* 0x0000005d005d7245 */ /* 0x000fe40000201400 */
[----:B------:R-:W-:Y:S01]  /*208e0*/  IABS R107, R107 ;  /* 0x0000006b006b7213 */ /* 0x000fe20000000000 */
[C---:B------:R-:W-:Y:S01]  /*208f0*/  FFMA.FTZ R55, -R196.reuse, R111, R55 ;  /* 0x0000006fc4377223 */ /* 0x040fe20000010137 */
[----:B------:R-:W-:Y:S01]  /*20900*/  IADD3 R112, PT, PT, R87, -0x69, -R4 ;  /* 0xffffff9757707810 */ /* 0x000fe20007ffe804 */
[C---:B------:R-:W-:Y:S01]  /*20910*/  FFMA.FTZ R86, -R196.reuse, R93, R86 ;  /* 0x0000005dc4567223 */ /* 0x040fe20000010156 */
[----:B------:R-:W-:Y:S02]  /*20920*/  I2FP.F32.S32 R110, R110 ;  /* 0x0000006e006e7245 */ /* 0x000fe40000201400 */
[----:B------:R-:W-:Y:S02]  /*20930*/  I2FP.F32.S32 R109, R109 ;  /* 0x0000006d006d7245 */ /* 0x000fe40000201400 */
[C-C-:B------:R-:W-:Y:S01]  /*20940*/  IADD3 R113, PT, PT, R193.reuse, -0xd1, -R4.reuse ;  /* 0xffffff2fc1717810 */ /* 0x140fe20007ffe804 */
[C---:B------:R-:W-:Y:S01]  /*20950*/  FFMA.FTZ R153, -R196.reuse, R110, R153 ;  /* 0x0000006ec4997223 */ /* 0x040fe20000010199 */
[----:B------:R-:W-:Y:S01]  /*20960*/  I2FP.F32.S32 R107, R107 ;  /* 0x0000006b006b7245 */ /* 0x000fe20000201400 */
[C---:B------:R-:W-:Y:S01]  /*20970*/  FFMA.FTZ R33, -R196.reuse, R109, R33 ;  /* 0x0000006dc4217223 */ /* 0x040fe20000010121 */
[----:B------:R-:W-:Y:S02]  /*20980*/  IABS R112, R112 ;  /* 0x0000007000707213 */ /* 0x000fe40000000000 */
[--C-:B------:R-:W-:Y:S01]  /*20990*/  IADD3 R111, PT, PT, R193, -0x90, -R4.reuse ;  /* 0xffffff70c16f7810 */ /* 0x100fe20007ffe804 */
[C---:B------:R-:W-:Y:S01]  /*209a0*/  FFMA.FTZ R49, -R196.reuse, R107, R49 ;  /* 0x0000006bc4317223 */ /* 0x040fe20000010131 */
[----:B------:R-:W-:Y:S02]  /*209b0*/  IABS R113, R113 ;  /* 0x0000007100717213 */ /* 0x000fe40000000000 */
[--C-:B------:R-:W-:Y:S02]  /*209c0*/  IADD3 R93, PT, PT, R87, -0xc0, -R4.reuse ;  /* 0xffffff40575d7810 */ /* 0x100fe40007ffe804 */
[--C-:B------:R-:W-:Y:S02]  /*209d0*/  IADD3 R110, PT, PT, R193, -0x21, -R4.reuse ;  /* 0xffffffdfc16e7810 */ /* 0x100fe40007ffe804 */
[C-C-:B------:R-:W-:Y:S02]  /*209e0*/  IADD3 R109, PT, PT, R87.reuse, -0x20, -R4.reuse ;  /* 0xffffffe0576d7810 */ /* 0x140fe40007ffe804 */
[----:B------:R-:W-:Y:S02]  /*209f0*/  I2FP.F32.S32 R112, R112 ;  /* 0x0000007000707245 */ /* 0x000fe40000201400 */
[----:B------:R-:W-:Y:S02]  /*20a00*/  IABS R111, R111 ;  /* 0x0000006f006f7213 */ /* 0x000fe40000000000 */
[----:B------:R-:W-:Y:S01]  /*20a10*/  I2FP.F32.S32 R113, R113 ;  /* 0x0000007100717245 */ /* 0x000fe20000201400 */
[C---:B------:R-:W-:Y:S01]  /*20a20*/  FFMA.FTZ R59, -R196.reuse, R112, R59 ;  /* 0x00000070c43b7223 */ /* 0x040fe2000001013b */
[----:B------:R-:W-:Y:S02]  /*20a30*/  IABS R93, R93 ;  /* 0x0000005d005d7213 */ /* 0x000fe40000000000 */
[----:B------:R-:W-:Y:S01]  /*20a40*/  IADD3 R107, PT, PT, R87, -0x40, -R4 ;  /* 0xffffffc0576b7810 */ /* 0x000fe20007ffe804 */
[C---:B------:R-:W-:Y:S01]  /*20a50*/  FFMA.FTZ R113, -R196.reuse, R113, R94 ;  /* 0x00000071c4717223 */ /* 0x040fe2000001015e */
[----:B------:R-:W-:Y:S02]  /*20a60*/  IABS R110, R110 ;  /* 0x0000006e006e7213 */ /* 0x000fe40000000000 */
        /* <DEDUP_REMOVED lines=9> */
[C---:B------:R-:W-:Y:S01]  /*20b00*/  IADD3 R94, PT, PT, R193.reuse, -0xd8, -R4 ;  /* 0xffffff28c15e7810 */ /* 0x040fe20007ffe804 */
[C---:B------:R-:W-:Y:S01]  /*20b10*/  FFMA.FTZ R21, -R196.reuse, R110, R21 ;  /* 0x0000006ec4157223 */ /* 0x040fe20000010115 */
[----:B------:R-:W-:Y:S01]  /*20b20*/  I2FP.F32.S32 R107, R107 ;  /* 0x0000006b006b7245 */ /* 0x000fe20000201400 */
[C---:B------:R-:W-:Y:S01]  /*20b30*/  FFMA.FTZ R22, -R196.reuse, R109, R22 ;  /* 0x0000006dc4167223 */ /* 0x040fe20000010116 */
[----:B------:R-:W-:Y:S02]  /*20b40*/  IABS R112, R112 ;  /* 0x0000007000707213 */ /* 0x000fe40000000000 */
[----:B------:R-:W-:Y:S01]  /*20b50*/  IADD3 R111, PT, PT, R193, -0x99, -R4 ;  /* 0xffffff67c16f7810 */ /* 0x000fe20007ffe804 */
[C---:B------:R-:W-:Y:S01]  /*20b60*/  FFMA.FTZ R38, -R196.reuse, R107, R38 ;  /* 0x0000006bc4267223 */ /* 0x040fe20000010126 */
[----:B------:R-:W-:Y:S02]  /*20b70*/  IABS R94, R94 ;  /* 0x0000005e005e7213 */ /* 0x000fe40000000000 */
[C-C-:B------:R-:W-:Y:S02]  /*20b80*/  IADD3 R93, PT, PT, R87.reuse, -0xc8, -R4.reuse ;  /* 0xffffff38575d7810 */ /* 0x140fe40007ffe804 */
[C-C-:B------:R-:W-:Y:S02]  /*20b90*/  IADD3 R110, PT, PT, R87.reuse, -0x9, -R4.reuse ;  /* 0xfffffff7576e7810 */ /* 0x140fe40007ffe804 */
[C-C-:B------:R-:W-:Y:S02]  /*20ba0*/  IADD3 R109, PT, PT, R87.reuse, -0x29, -R4.reuse ;  /* 0xffffffd7576d7810 */ /* 0x140fe40007ffe804 */
[----:B------:R-:W-:Y:S02]  /*20bb0*/  I2FP.F32.S32 R112, R112 ;  /* 0x0000007000707245 */ /* 0x000fe40000201400 */
[C---:B------:R-:W-:Y:S02]  /*20bc0*/  IADD3 R127, PT, PT, R87.reuse, -0xc9, -R4 ;  /* 0xffffff37577f7810 */ /* 0x040fe40007ffe804 */
[----:B------:R-:W-:Y:S01]  /*20bd0*/  IABS R111, R111 ;  /* 0x0000006f006f7213 */ /* 0x000fe20000000000 */
[C---:B------:R-:W-:Y:S01]  /*20be0*/  FFMA.FTZ R80, -R196.reuse, R112, R80 ;  /* 0x00000070c4507223 */ /* 0x040fe20000010150 */
[----:B------:R-:W-:Y:S02]  /*20bf0*/  I2FP.F32.S32 R94, R94 ;  /* 0x0000005e005e7245 */ /* 0x000fe40000201400 */
[----:B------:R-:W-:Y:S02]  /*20c00*/  IABS R93, R93 ;  /* 0x0000005d005d7213 */ /* 0x000fe40000000000 */
[--C-:B------:R-:W-:Y:S01]  /*20c10*/  IADD3 R107, PT, PT, R87, -0x49, -R4.reuse ;  /* 0xffffffb7576b7810 */ /* 0x100fe20007ffe804 */
[C---:B------:R-:W-:Y:S01]  /*20c20*/  FFMA.FTZ R99, -R196.reuse, R94, R99 ;  /* 0x0000005ec4637223 */ /* 0x040fe20000010163 */
[----:B------:R-:W-:Y:S02]  /*20c30*/  IABS R110, R110 ;  /* 0x0000006e006e7213 */ /* 0x000fe40000000000 */
[----:B------:R-:W-:Y:S02]  /*20c40*/  IABS R109, R109 ;  /* 0x0000006d006d7213 */ /* 0x000fe40000000000 */
[----:B------:R-:W-:Y:S02]  /*20c50*/  IABS R127, R127 ;  /* 0x0000007f007f7213 */ /* 0x000fe40000000000 */
[----:B------:R-:W-:Y:S02]  /*20c60*/  I2FP.F32.S32 R111, R111 ;  /* 0x0000006f006f7245 */ /* 0x000fe40000201400 */
[----:B------:R-:W-:Y:S02]  /*20c70*/  I2FP.F32.S32 R93, R93 ;  /* 0x0000005d005d7245 */ /* 0x000fe40000201400 */
[----:B------:R-:W-:Y:S01]  /*20c80*/  IABS R107, R107 ;  /* 0x0000006b006b7213 */ /* 0x000fe20000000000 */
[C---:B------:R-:W-:Y:S01]  /*20c90*/  FFMA.FTZ R81, -R196.reuse, R111, R81 ;  /* 0x0000006fc4517223 */ /* 0x040fe20000010151 */
[C-C-:B------:R-:W-:Y:S01]  /*20ca0*/  IADD3 R112, PT, PT, R193.reuse, -0xa1, -R4.reuse ;  /* 0xffffff5fc1707810 */ /* 0x140fe20007ffe804 */
[C---:B------:R-:W-:Y:S01]  /*20cb0*/  FFMA.FTZ R224, -R196.reuse, R93, R89 ;  /* 0x0000005dc4e07223 */ /* 0x040fe20000010159 */
[----:B------:R-:W-:Y:S02]  /*20cc0*/  I2FP.F32.S32 R110, R110 ;  /* 0x0000006e006e7245 */ /* 0x000fe40000201400 */
[----:B------:R-:W-:Y:S02]  /*20cd0*/  I2FP.F32.S32 R109, R109 ;  /* 0x0000006d006d7245 */ /* 0x000fe40000201400 */
[----:B------:R-:W-:Y:S01]  /*20ce0*/  IADD3 R94, PT, PT, R193, -0xe1, -R4 ;  /* 0xffffff1fc15e7810 */ /* 0x000fe20007ffe804 */
[C---:B------:R-:W-:Y:S01]  /*20cf0*/  FFMA.FTZ R163, -R196.reuse, R110, R163 ;  /* 0x0000006ec4a37223 */ /* 0x040fe200000101a3 */
[----:B------:R-:W-:Y:S01]  /*20d00*/  I2FP.F32.S32 R127, R127 ;  /* 0x0000007f007f7245 */ /* 0x000fe20000201400 */
[C---:B------:R-:W-:Y:S01]  /*20d10*/  FFMA.FTZ R27, -R196.reuse, R109, R27 ;  /* 0x0000006dc41b7223 */ /* 0x040fe2000001011b */
[----:B------:R-:W-:Y:S02]  /*20d20*/  I2FP.F32.S32 R107, R107 ;  /* 0x0000006b006b7245 */ /* 0x000fe40000201400 */
[----:B------:R-:W-:Y:S01]  /*20d30*/  IABS R112, R112 ;  /* 0x0000007000707213 */ /* 0x000fe20000000000 */
[C---:B------:R-:W-:Y:S01]  /*20d40*/  FFMA.FTZ R127, -R196.reuse, R127, R88 ;  /* 0x0000007fc47f7223 */ /* 0x040fe20000010158 */
[--C-:B------:R-:W-:Y:S01]  /*20d50*/  IADD3 R111, PT, PT, R87, -0x80, -R4.reuse ;  /* 0xffffff80576f7810 */ /* 0x100fe20007ffe804 */
[C---:B------:R-:W-:Y:S01]  /*20d60*/  FFMA.FTZ R43, -R196.reuse, R107, R43 ;  /* 0x0000006bc42b7223 */ /* 0x040fe2000001012b */
[----:B------:R-:W-:Y:S02]  /*20d70*/  IABS R94, R94 ;  /* 0x0000005e005e7213 */ /* 0x000fe40000000000 */
[C-C-:B------:R-:W-:Y:S02]  /*20d80*/  IADD3 R89, PT, PT, R193.reuse, -0xf8, -R4.reuse ;  /* 0xffffff08c1597810 */ /* 0x140fe40007ffe804 */
[C-C-:B------:R-:W-:Y:S02]  /*20d90*/  IADD3 R110, PT, PT, R193.reuse, -0x38, -R4.reuse ;  /* 0xffffffc8c16e7810 */ /* 0x140fe40007ffe804 */
[C-C-:B------:R-:W-:Y:S02]  /*20da0*/  IADD3 R109, PT, PT, R193.reuse, -0x58, -R4.reuse ;  /* 0xffffffa8c16d7810 */ /* 0x140fe40007ffe804 */
[----:B------:R-:W-:Y:S02]  /*20db0*/  I2FP.F32.S32 R112, R112 ;  /* 0x0000007000707245 */ /* 0x000fe40000201400 */
[C-C-:B------:R-:W-:Y:S02]  /*20dc0*/  IADD3 R88, PT, PT, R193.reuse, -0xf9, -R4.reuse ;  /* 0xffffff07c1587810 */ /* 0x140fe40007ffe804 */
[----:B------:R-:W-:Y:S01]  /*20dd0*/  IABS R111, R111 ;  /* 0x0000006f006f7213 */ /* 0x000fe20000000000 */
[C---:B------:R-:W-:Y:S01]  /*20de0*/  FFMA.FTZ R221, -R196.reuse, R112, R221 ;  /* 0x00000070c4dd7223 */ /* 0x040fe200000101dd */
[----:B------:R-:W-:Y:S02]  /*20df0*/  I2FP.F32.S32 R94, R94 ;  /* 0x0000005e005e7245 */ /* 0x000fe40000201400 */
[----:B------:R-:W-:Y:S02]  /*20e00*/  IABS R89, R89 ;  /* 0x0000005900597213 */ /* 0x000fe40000000000 */
[----:B------:R-:W-:Y:S01]  /*20e10*/  IADD3 R107, PT, PT, R193, -0x78, -R4 ;  /* 0xffffff88c16b7810 */ /* 0x000fe20007ffe804 */
        /* <DEDUP_REMOVED lines=10> */
[----:B------:R-:W-:Y:S01]  /*20ec0*/  I2FP.F32.S32 R110, R110 ;  /* 0x0000006e006e7245 */ /* 0x000fe20000201400 */
[----:B------:R-:W-:Y:S01]  /*20ed0*/  VIADD R104, R5, 0xd8 ;  /* 0x000000d805687836 */ /* 0x000fe20000000000 */
[----:B------:R-:W-:Y:S02]  /*20ee0*/  I2FP.F32.S32 R109, R109 ;  /* 0x0000006d006d7245 */ /* 0x000fe40000201400 */
[C---:B------:R-:W-:Y:S01]  /*20ef0*/  IADD3 R94, PT, PT, R193.reuse, -0xe9, -R4 ;  /* 0xffffff17c15e7810 */ /* 0x040fe20007ffe804 */
[C---:B------:R-:W-:Y:S01]  /*20f00*/  FFMA.FTZ R32, -R196.reuse, R110, R32 ;  /* 0x0000006ec4207223 */ /* 0x040fe20000010120 */
[----:B------:R-:W-:Y:S01]  /*20f10*/  I2FP.F32.S32 R88, R88 ;  /* 0x0000005800587245 */ /* 0x000fe20000201400 */
[C---:B------:R-:W-:Y:S01]  /*20f20*/  FFMA.FTZ R48, -R196.reuse, R109, R48 ;  /* 0x0000006dc4307223 */ /* 0x040fe20000010130 */
[----:B------:R-:W-:Y:S02]  /*20f30*/  I2FP.F32.S32 R107, R107 ;  /* 0x0000006b006b7245 */ /* 0x000fe40000201400 */
[----:B------:R-:W-:Y:S01]  /*20f40*/  IABS R112, R112 ;  /* 0x0000007000707213 */ /* 0x000fe20000000000 */
[C---:B------:R-:W-:Y:S01]  /*20f50*/  FFMA.FTZ R103, -R196.reuse, R88, R103 ;  /* 0x00000058c4677223 */ /* 0x040fe20000010167 */
[----:B------:R-:W-:Y:S01]  /*20f60*/  IADD3 R124, PT, PT, R193, -0xd0, -R4 ;  /* 0xffffff30c17c7810 */ /* 0x000fe20007ffe804 */
[C---:B------:R-:W-:Y:S01]  /*20f70*/  FFMA.FTZ R64, -R196.reuse, R107, R64 ;  /* 0x0000006bc4407223 */ /* 0x040fe20000010140 */
[C-C-:B------:R-:W-:Y:S02]  /*20f80*/  IADD3 R111, PT, PT, R87.reuse, -0x89, -R4.reuse ;  /* 0xffffff77576f7810 */ /* 0x140fe40007ffe804 */
[----:B------:R-:W-:Y:S02]  /*20f90*/  IABS R94, R94 ;  /* 0x0000005e005e7213 */ /* 0x000fe40000000000 */
[C-C-:B------:R-:W-:Y:S02]  /*20fa0*/  IADD3 R93, PT, PT, R87.reuse, -0xd0, -R4.reuse ;  /* 0xffffff30575d7810 */ /* 0x140fe40007ffe804 */
[--C-:B------:R-:W-:Y:S02]  /*20fb0*/  IADD3 R89, PT, PT, R87, -0xe1, -R4.reuse ;  /* 0xffffff1f57597810 */ /* 0x100fe40007ffe804 */
[C-C-:B------:R-:W-:Y:S02]  /*20fc0*/  IADD3 R110, PT, PT, R193.reuse, -0x41, -R4.reuse ;  /* 0xffffffbfc16e7810 */ /* 0x140fe40007ffe804 */
        /* <DEDUP_REMOVED lines=8> */
[----:B------:R-:W-:Y:S01]  /*21050*/  IABS R89, R89 ;  /* 0x0000005900597213 */ /* 0x000fe20000000000 */
[C---:B------:R-:W-:Y:S01]  /*21060*/  FFMA.FTZ R223, -R196.reuse, R94, R98 ;  /* 0x0000005ec4df7223 */ /* 0x040fe20000010162 */
[----:B------:R-:W-:Y:S02]  /*21070*/  IADD3 R107, PT, PT, R193, -0x81, -R4 ;  /* 0xffffff7fc16b7810 */ /* 0x000fe40007ffe804 */
[----:B------:R-:W-:Y:S02]  /*21080*/  IABS R110, R110 ;  /* 0x0000006e006e7213 */ /* 0x000fe40000000000 */
[----:B------:R-:W-:Y:S02]  /*21090*/  IABS R109, R109 ;  /* 0x0000006d006d7213 */ /* 0x000fe40000000000 */
[----:B------:R-:W-:Y:S02]  /*210a0*/  I2FP.F32.S32 R124, R124 ;  /* 0x0000007c007c7245 */ /* 0x000fe40000201400 */
[----:B------:R-:W-:Y:S02]  /*210b0*/  IABS R88, R88 ;  /* 0x0000005800587213 */ /* 0x000fe40000000000 */
[----:B------:R-:W-:Y:S01]  /*210c0*/  I2FP.F32.S32 R111, R111 ;  /* 0x0000006f006f7245 */ /* 0x000fe20000201400 */
[C---:B------:R-:W-:Y:S01]  /*210d0*/  FFMA.FTZ R124, -R196.reuse, R124, R92 ;  /* 0x0000007cc47c7223 */ /* 0x040fe2000001015c */
[----:B------:R-:W-:Y:S02]  /*210e0*/  I2FP.F32.S32 R93, R93 ;  /* 0x0000005d005d7245 */ /* 0x000fe40000201400 */
[----:B------:R-:W-:Y:S01]  /*210f0*/  I2FP.F32.S32 R89, R89 ;  /* 0x0000005900597245 */ /* 0x000fe20000201400 */
[C---:B------:R-:W-:Y:S01]  /*21100*/  FFMA.FTZ R75, -R196.reuse, R111, R75 ;  /* 0x0000006fc44b7223 */ /* 0x040fe2000001014b */
[----:B------:R-:W-:Y:S01]  /*21110*/  IABS R107, R107 ;  /* 0x0000006b006b7213 */ /* 0x000fe20000000000 */
[C---:B------:R-:W-:Y:S01]  /*21120*/  FFMA.FTZ R108, -R196.reuse, R93, R108 ;  /* 0x0000005dc46c7223 */ /* 0x040fe2000001016c */
[----:B------:R-:W-:Y:S01]  /*21130*/  IADD3 R112, PT, PT, R87, -0x91, -R4 ;  /* 0xffffff6f57707810 */ /* 0x000fe20007ffe804 */
[----:B------:R-:W-:Y:S01]  /*21140*/  FFMA.FTZ R180, -R196, R89, R6 ;  /* 0x00000059c4b47223 */ /* 0x000fe20000010106 */
[----:B------:R-:W-:Y:S01]  /*21150*/  I2FP.F32.S32 R110, R110 ;  /* 0x0000006e006e7245 */ /* 0x000fe20000201400 */
[----:B------:R-:W-:Y:S01]  /*21160*/  VIADD R6, R106, 0xfffffff8 ;  /* 0xfffffff86a067836 */ /* 0x000fe20000000000 */
[----:B------:R-:W-:Y:S01]  /*21170*/  I2FP.F32.S32 R109, R109 ;  /* 0x0000006d006d7245 */ /* 0x000fe20000201400 */
[----:B------:R-:W-:Y:S01]  /*21180*/  VIADD R106, R5, 0xd1 ;  /* 0x000000d1056a7836 */ /* 0x000fe20000000000 */
[--C-:B------:R-:W-:Y:S01]  /*21190*/  IADD3 R94, PT, PT, R193, -0xf1, -R4.reuse ;  /* 0xffffff0fc15e7810 */ /* 0x100fe20007ffe804 */
        /* <DEDUP_REMOVED lines=8> */
[--C-:B------:R-:W-:Y:S02]  /*21220*/  IADD3 R111, PT, PT, R193, -0xb8, -R4.reuse ;  /* 0xffffff48c16f7810 */ /* 0x100fe40007ffe804 */
[----:B------:R-:W-:Y:S02]  /*21230*/  IABS R94, R94 ;  /* 0x0000005e005e7213 */ /* 0x000fe40000000000 */
[C-C-:B------:R-:W-:Y:S02]  /*21240*/  IADD3 R93, PT, PT, R87.reuse, -0xd9, -R4.reuse ;  /* 0xffffff27575d7810 */ /* 0x140fe40007ffe804 */
[C-C-:B------:R-:W-:Y:S02]  /*21250*/  IADD3 R89, PT, PT, R87.reuse, -0xe9, -R4.reuse ;  /* 0xffffff1757597810 */ /* 0x140fe40007ffe804 */
[C-C-:B------:R-:W-:Y:S02]  /*21260*/  IADD3 R110, PT, PT, R87.reuse, -0x28, -R4.reuse ;  /* 0xffffffd8576e7810 */ /* 0x140fe40007ffe804 */
[C-C-:B------:R-:W-:Y:S02]  /*21270*/  IADD3 R109, PT, PT, R87.reuse, -0x48, -R4.reuse ;  /* 0xffffffb8576d7810 */ /* 0x140fe40007ffe804 */
[----:B------:R-:W-:Y:S02]  /*21280*/  I2FP.F32.S32 R112, R112 ;  /* 0x0000007000707245 */ /* 0x000fe40000201400 */
[----:B------:R-:W-:Y:S02]  /*21290*/  IABS R92, R92 ;  /* 0x0000005c005c7213 */ /* 0x000fe40000000000 */
[C-C-:B------:R-:W-:Y:S01]  /*212a0*/  IADD3 R9, PT, PT, R87.reuse, -0xf1, -R4.reuse ;  /* 0xffffff0f57097810 */ /* 0x140fe20007ffe804 */
        /* <DEDUP_REMOVED lines=19> */
[C---:B------:R-:W-:Y:S01]  /*213e0*/  VIADD R93, R5.reuse, 0xf0 ;  /* 0x000000f0055d7836 */ /* 0x040fe20000000000 */
[----:B------:R-:W-:Y:S01]  /*213f0*/  I2FP.F32.S32 R110, R110 ;  /* 0x0000006e006e7245 */ /* 0x000fe20000201400 */
[C---:B------:R-:W-:Y:S01]  /*21400*/  FFMA.FTZ R246, -R196.reuse, R89, R8 ;  /* 0x00000059c4f67223 */ /* 0x040fe20000010108 */
[----:B------:R-:W-:Y:S01]  /*21410*/  I2FP.F32.S32 R109, R109 ;  /* 0x0000006d006d7245 */ /* 0x000fe20000201400 */
[----:B------:R-:W-:Y:S01]  /*21420*/  VIADD R8, R5, 0x9 ;  /* 0x0000000905087836 */ /* 0x000fe20000000000 */
        /* <DEDUP_REMOVED lines=9> */
[----:B------:R-:W-:Y:S01]  /*214c0*/  IADD3 R111, PT, PT, R193, -0xc1, -R4 ;  /* 0xffffff3fc16f7810 */ /* 0x000fe20007ffe804 */
[----:B------:R-:W-:Y:S01]  /*214d0*/  VIADD R9, R5, 0x19 ;  /* 0x0000001905097836 */ /* 0x000fe20000000000 */
[----:B------:R-:W-:Y:S01]  /*214e0*/  IABS R94, R94 ;  /* 0x0000005e005e7213 */ /* 0x000fe20000000000 */
[----:B------:R-:W-:Y:S01]  /*214f0*/  IMAD.MOV.U32 R10, RZ, RZ, R90 ;  /* 0x000000ffff0a7224 */ /* 0x000fe200078e005a */
[C-C-:B------:R-:W-:Y:S02]  /*21500*/  IADD3 R110, PT, PT, R87.reuse, -0x31, -R4.reuse ;  /* 0xffffffcf576e7810 */ /* 0x140fe40007ffe804 */
[----:B------:R-:W-:Y:S02]  /*21510*/  IADD3 R109, PT, PT, R87, -0x51, -R4 ;  /* 0xffffffaf576d7810 */ /* 0x000fe40007ffe804 */
[----:B------:R-:W-:Y:S02]  /*21520*/  I2FP.F32.S32 R112, R112 ;  /* 0x0000007000707245 */ /* 0x000fe40000201400 */
[----:B------:R-:W-:Y:S02]  /*21530*/  IABS R92, R92 ;  /* 0x0000005c005c7213 */ /* 0x000fe40000000000 */
[----:B------:R-:W-:Y:S01]  /*21540*/  IABS R111, R111 ;  /* 0x0000006f006f7213 */ /* 0x000fe20000000000 */
[----:B------:R-:W-:Y:S01]  /*21550*/  FFMA.FTZ R206, -R196, R112, R206 ;  /* 0x00000070c4ce7223 */ /* 0x000fe200000101ce */
[----:B------:R-:W-:Y:S02]  /*21560*/  I2FP.F32.S32 R94, R94 ;  /* 0x0000005e005e7245 */ /* 0x000fe40000201400 */
[----:B------:R-:W-:Y:S01]  /*21570*/  FSEL R90, R2, -INF , P6 ;  /* 0xff800000025a7808 */ /* 0x000fe20003000000 */
[----:B------:R-:W-:Y:S01]  /*21580*/  VIADD R2, R5, 0xf9 ;  /* 0x000000f905027836 */ /* 0x000fe20000000000 */
[----:B------:R-:W-:Y:S01]  /*21590*/  IADD3 R107, PT, PT, R87, -0x71, -R4 ;  /* 0xffffff8f576b7810 */ /* 0x000fe20007ffe804 */
[----:B------:R-:W-:Y:S01]  /*215a0*/  FFMA.FTZ R112, -R196, R94, R91 ;  /* 0x0000005ec4707223 */ /* 0x000fe2000001015b */
[----:B------:R-:W-:Y:S01]  /*215b0*/  ISETP.GE.AND P6, PT, R8, R195, PT ;  /* 0x000000c30800720c */ /* 0x000fe20003fc6270 */
[----:B------:R-:W-:Y:S01]  /*215c0*/  VIADD R94, R5, 0x11 ;  /* 0x00000011055e7836 */ /* 0x000fe20000000000 */
[----:B------:R-:W-:Y:S02]  /*215d0*/  IABS R110, R110 ;  /* 0x0000006e006e7213 */ /* 0x000fe40000000000 */
[----:B------:R-:W-:Y:S02]  /*215e0*/  IABS R109, R109 ;  /* 0x0000006d006d7213 */ /* 0x000fe40000000000 */
[----:B------:R-:W-:Y:S02]  /*215f0*/  I2FP.F32.S32 R92, R92 ;  /* 0x0000005c005c7245 */ /* 0x000fe40000201400 */
[----:B------:R-:W-:Y:S02]  /*21600*/  I2FP.F32.S32 R111, R111 ;  /* 0x0000006f006f7245 */ /* 0x000fe40000201400 */
[----:B------:R-:W-:Y:S01]  /*21610*/  IABS R107, R107 ;  /* 0x0000006b006b7213 */ /* 0x000fe20000000000 */
[C---:B------:R-:W-:Y:S01]  /*21620*/  FFMA.FTZ R202, -R196.reuse, R92, R202 ;  /* 0x0000005cc4ca7223 */ /* 0x040fe200000101ca */
[----:B------:R-:W-:Y:S01]  /*21630*/  FSEL R89, R153, -INF , P6 ;  /* 0xff80000099597808 */ /* 0x000fe20003000000 */
[----:B------:R-:W-:Y:S01]  /*21640*/  FFMA.FTZ R205, -R196, R111, R205 ;  /* 0x0000006fc4cd7223 */ /* 0x000fe200000101cd */
[----:B------:R-:W-:Y:S02]  /*21650*/  I2FP.F32.S32 R110, R110 ;  /* 0x0000006e006e7245 */ /* 0x000fe40000201400 */
[----:B------:R-:W-:Y:S02]  /*21660*/  I2FP.F32.S32 R109, R109 ;  /* 0x0000006d006d7245 */ /* 0x000fe40000201400 */
[----:B------:R-:W-:Y:S01]  /*21670*/  ISETP.GE.AND P6, PT, R182, R195, PT ;  /* 0x000000c3b600720c */ /* 0x000fe20003fc6270 */
[C---:B------:R-:W-:Y:S01]  /*21680*/  FFMA.FTZ R31, -R196.reuse, R110, R31 ;  /* 0x0000006ec41f7223 */ /* 0x040fe2000001011f */
[----:B------:R-:W-:Y:S01]  /*21690*/  I2FP.F32.S32 R107, R107 ;  /* 0x0000006b006b7245 */ /* 0x000fe20000201400 */
[----:B------:R-:W-:Y:S01]  /*216a0*/  FFMA.FTZ R47, -R196, R109, R47 ;  /* 0x0000006dc42f7223 */ /* 0x000fe2000001012f */
[C-C-:B------:R-:W-:Y:S02]  /*216b0*/  IADD3 R92, PT, PT, R193.reuse, -0xf0, -R4.reuse ;  /* 0xffffff10c15c7810 */ /* 0x140fe40007ffe804 */
[----:B------:R-:W-:Y:S01]  /*216c0*/  FSEL R111, R12, -INF , P6 ;  /* 0xff8000000c6f7808 */ /* 0x000fe20003000000 */
[----:B------:R-:W-:Y:S01]  /*216d0*/  FFMA.FTZ R63, -R196, R107, R63 ;  /* 0x0000006bc43f7223 */ /* 0x000fe2000001013f */
[----:B------:R-:W-:Y:S02]  /*216e0*/  ISETP.GE.AND P6, PT, R94, R195, PT ;  /* 0x000000c35e00720c */ /* 0x000fe40003fc6270 */
[C-C-:B------:R-:W-:Y:S02]  /*216f0*/  IADD3 R110, PT, PT, R193.reuse, -0x60, -R4.reuse ;  /* 0xffffffa0c16e7810 */ /* 0x140fe40007ffe804 */
[C-C-:B------:R-:W-:Y:S02]  /*21700*/  IADD3 R109, PT, PT, R193.reuse, -0x80, -R4.reuse ;  /* 0xffffff80c16d7810 */ /* 0x140fe40007ffe804 */
[----:B------:R-:W-:Y:S02]  /*21710*/  IABS R92, R92 ;  /* 0x0000005c005c7213 */ /* 0x000fe40000000000 */
[----:B------:R-:W-:Y:S02]  /*21720*/  IADD3 R107, PT, PT, R193, -0xa0, -R4 ;  /* 0xffffff60c16b7810 */ /* 0x000fe40007ffe804 */
[----:B------:R-:W-:Y:S02]  /*21730*/  FSEL R250, R13, -INF , P6 ;  /* 0xff8000000dfa7808 */ /* 0x000fe40003000000 */
[----:B------:R-:W-:Y:S02]  /*21740*/  IABS R110, R110 ;  /* 0x0000006e006e7213 */ /* 0x000fe40000000000 */
[----:B------:R-:W-:Y:S02]  /*21750*/  IABS R109, R109 ;  /* 0x0000006d006d7213 */ /* 0x000fe40000000000 */
[----:B------:R-:W-:Y:S02]  /*21760*/  IABS R6, R6 ;  /* 0x0000000600067213 */ /* 0x000fe40000000000 */
[----:B------:R-:W-:Y:S02]  /*21770*/  ISETP.GE.AND P6, PT, R166, R195, PT ;  /* 0x000000c3a600720c */ /* 0x000fe40003fc6270 */
[----:B------:R-:W-:Y:S02]  /*21780*/  I2FP.F32.S32 R92, R92 ;  /* 0x0000005c005c7245 */ /* 0x000fe40000201400 */
[----:B------:R-:W-:Y:S02]  /*21790*/  IABS R107, R107 ;  /* 0x0000006b006b7213 */ /* 0x000fe40000000000 */
[----:B------:R-:W-:Y:S01]  /*217a0*/  I2FP.F32.S32 R110, R110 ;  /* 0x0000006e006e7245 */ /* 0x000fe20000201400 */
[C---:B------:R-:W-:Y:S01]  /*217b0*/  FFMA.FTZ R97, -R196.reuse, R92, R97 ;  /* 0x0000005cc4617223 */ /* 0x040fe20000010161 */
[----:B------:R-:W-:Y:S02]  /*217c0*/  I2FP.F32.S32 R109, R109 ;  /* 0x0000006d006d7245 */ /* 0x000fe40000201400 */
[----:B------:R-:W-:Y:S01]  /*217d0*/  I2FP.F32.S32 R6, R6 ;  /* 0x0000000600067245 */ /* 0x000fe20000201400 */
[----:B------:R-:W-:Y:S01]  /*217e0*/  FFMA.FTZ R52, -R196, R110, R52 ;  /* 0x0000006ec4347223 */ /* 0x000fe20000010134 */
[----:B------:R-:W-:Y:S01]  /*217f0*/  FSEL R125, R16, -INF , P6 ;  /* 0xff800000107d7808 */ /* 0x000fe20003000000 */
[C---:B------:R-:W-:Y:S01]  /*21800*/  FFMA.FTZ R68, -R196.reuse, R109, R68 ;  /* 0x0000006dc4447223 */ /* 0x040fe20000010144 */
[----:B------:R-:W-:Y:S01]  /*21810*/  ISETP.GE.AND P6, PT, R9, R195, PT ;  /* 0x000000c30900720c */ /* 0x000fe20003fc6270 */
[C---:B------:R-:W-:Y:S01]  /*21820*/  FFMA.FTZ R152, -R196.reuse, R6, R152 ;  /* 0x00000006c4987223 */ /* 0x040fe20000010198 */
[----:B------:R-:W-:Y:S01]  /*21830*/  I2FP.F32.S32 R107, R107 ;  /* 0x0000006b006b7245 */ /* 0x000fe20000201400 */
[----:B------:R-:W-:Y:S01]  /*21840*/  VIADD R6, R5, 0x21 ;  /* 0x0000002105067836 */ /* 0x000fe20000000000 */
[C-C-:B------:R-:W-:Y:S02]  /*21850*/  IADD3 R92, PT, PT, R87.reuse, -0xd1, -R4.reuse ;  /* 0xffffff2f575c7810 */ /* 0x140fe40007ffe804 */
[----:B------:R-:W-:Y:S01]  /*21860*/  IADD3 R88, PT, PT, R87, -0xf0, -R4 ;  /* 0xffffff1057587810 */ /* 0x000fe20007ffe804 */
[----:B------:R-:W-:Y:S01]  /*21870*/  FFMA.FTZ R222, -R196, R107, R222 ;  /* 0x0000006bc4de7223 */ /* 0x000fe200000101de */
[----:B------:R-:W-:Y:S02]  /*21880*/  FSEL R168, R17, -INF , P6 ;  /* 0xff80000011a87808 */ /* 0x000fe40003000000 */
[C-C-:B------:R-:W-:Y:S02]  /*21890*/  IADD3 R110, PT, PT, R193.reuse, -0x69, -R4.reuse ;  /* 0xffffff97c16e7810 */ /* 0x140fe40007ffe804 */
[--C-:B------:R-:W-:Y:S02]  /*218a0*/  IADD3 R109, PT, PT, R193, -0x89, -R4.reuse ;  /* 0xffffff77c16d7810 */ /* 0x100fe40007ffe804 */
[----:B------:R-:W-:Y:S02]  /*218b0*/  ISETP.GE.AND P6, PT, R183, R195, PT ;  /* 0x000000c3b700720c */ /* 0x000fe40003fc6270 */
[----:B------:R-:W-:Y:S02]  /*218c0*/  IABS R92, R92 ;  /* 0x0000005c005c7213 */ /* 0x000fe40000000000 */
[----:B------:R-:W-:Y:S02]  /*218d0*/  IABS R88, R88 ;  /* 0x0000005800587213 */ /* 0x000fe40000000000 */
[----:B------:R-:W-:Y:S02]  /*218e0*/  IADD3 R107, PT, PT, R193, -0xa9, -R4 ;  /* 0xffffff57c16b7810 */ /* 0x000fe40007ffe804 */
[----:B------:R-:W-:Y:S02]  /*218f0*/  IABS R110, R110 ;  /* 0x0000006e006e7213 */ /* 0x000fe40000000000 */
[----:B------:R-:W-:Y:S02]  /*21900*/  IABS R109, R109 ;  /* 0x0000006d006d7213 */ /* 0x000fe40000000000 */
[----:B------:R-:W-:Y:S01]  /*21910*/  FSEL R126, R20, -INF , P6 ;  /* 0xff800000147e7808 */ /* 0x000fe20003000000 */
[----:B------:R-:W-:Y:S01]  /*21920*/  VIADD R20, R5, 0xf8 ;  /* 0x000000f805147836 */ /* 0x000fe20000000000 */
[----:B------:R-:W-:Y:S02]  /*21930*/  I2FP.F32.S32 R92, R92 ;  /* 0x0000005c005c7245 */ /* 0x000fe40000201400 */
[----:B------:R-:W-:Y:S02]  /*21940*/  I2FP.F32.S32 R88, R88 ;  /* 0x0000005800587245 */ /* 0x000fe40000201400 */
[----:B------:R-:W-:Y:S01]  /*21950*/  ISETP.GE.AND P6, PT, R6, R195, PT ;  /* 0x000000c30600720c */ /* 0x000fe20003fc6270 */
[C---:B------:R-:W-:Y:S01]  /*21960*/  FFMA.FTZ R100, -R196.reuse, R92, R100 ;  /* 0x0000005cc4647223 */ /* 0x040fe20000010164 */
[----:B------:R-:W-:Y:S01]  /*21970*/  IABS R107, R107 ;  /* 0x0000006b006b7213 */ /* 0x000fe20000000000 */
[C---:B------:R-:W-:Y:S01]  /*21980*/  FFMA.FTZ R219, -R196.reuse, R88, R11 ;  /* 0x00000058c4db7223 */ /* 0x040fe2000001010b */
[----:B------:R-:W-:Y:S01]  /*21990*/  FSEL R3, R3, -INF , P5 ;  /* 0xff80000003037808 */ /* 0x000fe20002800000 */
[C---:B------:R-:W-:Y:S01]  /*219a0*/  VIADD R11, R5.reuse, 0x29 ;  /* 0x00000029050b7836 */ /* 0x040fe20000000000 */
[----:B------:R-:W-:Y:S02]  /*219b0*/  I2FP.F32.S32 R110, R110 ;  /* 0x0000006e006e7245 */ /* 0x000fe40000201400 */
[----:B------:R-:W-:Y:S02]  /*219c0*/  I2FP.F32.S32 R109, R109 ;  /* 0x0000006d006d7245 */ /* 0x000fe40000201400 */
[----:B------:R-:W-:Y:S01]  /*219d0*/  ISETP.GE.AND P5, PT, R5, R192, PT ;  /* 0x000000c00500720c */ /* 0x000fe20003fa6270 */
[C---:B------:R-:W-:Y:S01]  /*219e0*/  FFMA.FTZ R57, -R196.reuse, R110, R57 ;  /* 0x0000006ec4397223 */ /* 0x040fe20000010139 */
[----:B------:R-:W-:Y:S01]  /*219f0*/  FSEL R91, R21, -INF , P6 ;  /* 0xff800000155b7808 */ /* 0x000fe20003000000 */
[----:B------:R-:W-:Y:S01]  /*21a00*/  FFMA.FTZ R73, -R196, R109, R73 ;  /* 0x0000006dc4497223 */ /* 0x000fe20000010149 */
[----:B------:R-:W-:Y:S02]  /*21a10*/  ISETP.GE.AND P6, PT, R248, R195, PT ;  /* 0x000000c3f800720c */ /* 0x000fe40003fc6270 */
[----:B------:R-:W-:Y:S02]  /*21a20*/  I2FP.F32.S32 R107, R107 ;  /* 0x0000006b006b7245 */ /* 0x000fe40000201400 */
[--C-:B------:R-:W-:Y:S02]  /*21a30*/  IADD3 R92, PT, PT, R87, -0xe0, -R4.reuse ;  /* 0xffffff20575c7810 */ /* 0x100fe40007ffe804 */
[----:B------:R-:W-:Y:S01]  /*21a40*/  FSEL R88, R160, -INF , P5 ;  /* 0xff800000a0587808 */ /* 0x000fe20002800000 */
[----:B------:R-:W-:Y:S01]  /*21a50*/  FFMA.FTZ R217, -R196, R107, R217 ;  /* 0x0000006bc4d97223 */ /* 0x000fe200000101d9 */
[----:B------:R-:W-:Y:S02]  /*21a60*/  ISETP.GE.AND P5, PT, R129, R192, PT ;  /* 0x000000c08100720c */ /* 0x000fe40003fa6270 */
[C-C-:B------:R-:W-:Y:S02]  /*21a70*/  IADD3 R110, PT, PT, R87.reuse, -0x50, -R4.reuse ;  /* 0xffffffb0576e7810 */ /* 0x140fe40007ffe804 */
[----:B------:R-:W-:Y:S02]  /*21a80*/  IADD3 R109, PT, PT, R87, -0x70, -R4 ;  /* 0xffffff90576d7810 */ /* 0x000fe40007ffe804 */
[----:B------:R-:W-:Y:S01]  /*21a90*/  FSEL R98, R24, -INF , P6 ;  /* 0xff80000018627808 */ /* 0x000fe20003000000 */
[----:B------:R-:W-:Y:S01]  /*21aa0*/  IMAD.MOV.U32 R24, RZ, RZ, R250 ;  /* 0x000000ffff187224 */ /* 0x000fe200078e00fa */
[----:B------:R-:W-:Y:S02]  /*21ab0*/  IABS R92, R92 ;  /* 0x0000005c005c7213 */ /* 0x000fe40000000000 */
[----:B------:R-:W-:Y:S02]  /*21ac0*/  FSEL R16, R161, -INF , P0 ;  /* 0xff800000a1107808 */ /* 0x000fe40000000000 */
[----:B------:R-:W-:Y:S02]  /*21ad0*/  ISETP.GE.AND P6, PT, R8, R192, PT ;  /* 0x000000c00800720c */ /* 0x000fe40003fc6270 */
[----:B------:R-:W-:Y:S02]  /*21ae0*/  ISETP.GE.AND P0, PT, R11, R195, PT ;  /* 0x000000c30b00720c */ /* 0x000fe40003f06270 */
[----:B------:R-:W-:Y:S02]  /*21af0*/  IADD3 R107, PT, PT, R87, -0x90, -R4 ;  /* 0xffffff70576b7810 */ /* 0x000fe40007ffe804 */
[----:B------:R-:W-:Y:S02]  /*21b00*/  FSEL R8, R162, -INF , P5 ;  /* 0xff800000a2087808 */ /* 0x000fe40002800000 */
[----:B------:R-:W-:Y:S02]  /*21b10*/  IABS R110, R110 ;  /* 0x0000006e006e7213 */ /* 0x000fe40000000000 */
[----:B------:R-:W-:Y:S02]  /*21b20*/  IABS R109, R109 ;  /* 0x0000006d006d7213 */ /* 0x000fe40000000000 */
[----:B------:R-:W-:Y:S02]  /*21b30*/  ISETP.GE.AND P5, PT, R247, R195, PT ;  /* 0x000000c3f700720c */ /* 0x000fe40003fa6270 */
[----:B------:R-:W-:Y:S02]  /*21b40*/  I2FP.F32.S32 R92, R92 ;  /* 0x0000005c005c7245 */ /* 0x000fe40000201400 */
[----:B------:R-:W-:Y:S02]  /*21b50*/  FSEL R164, R163, -INF , P6 ;  /* 0xff800000a3a47808 */ /* 0x000fe40003000000 */
[----:B----4-:R-:W-:Y:S01]  /*21b60*/  FSEL R165, R25, -INF , P0 ;  /* 0xff80000019a57808 */ /* 0x010fe20000000000 */
[----:B------:R-:W-:Y:S01]  /*21b70*/  FFMA.FTZ R225, -R196, R92, R7 ;  /* 0x0000005cc4e17223 */ /* 0x000fe20000010107 */
[----:B------:R-:W-:Y:S01]  /*21b80*/  ISETP.GE.AND P6, PT, R182, R192, PT ;  /* 0x000000c0b600720c */ /* 0x000fe20003fc6270 */
        /* <DEDUP_REMOVED lines=9> */
[----:B------:R-:W-:Y:S02]  /*21c20*/  FSEL R12, R14, -INF , P6 ;  /* 0xff8000000e0c7808 */ /* 0x000fe40003000000 */
[----:B------:R-:W-:Y:S02]  /*21c30*/  I2FP.F32.S32 R107, R107 ;  /* 0x0000006b006b7245 */ /* 0x000fe40000201400 */
[C---:B------:R-:W-:Y:S02]  /*21c40*/  IADD3 R7, PT, PT, R87.reuse, -0xf8, -R4 ;  /* 0xffffff0857077810 */ /* 0x040fe40007ffe804 */
[----:B------:R-:W-:Y:S01]  /*21c50*/  FSEL R13, R28, -INF , P0 ;  /* 0xff8000001c0d7808 */ /* 0x000fe20000000000 */
[----:B------:R-:W-:Y:S01]  /*21c60*/  FFMA.FTZ R78, -R196, R107, R78 ;  /* 0x0000006bc44e7223 */ /* 0x000fe2000001014e */
[----:B------:R-:W-:Y:S02]  /*21c70*/  ISETP.GE.AND P6, PT, R244, R195, PT ;  /* 0x000000c3f400720c */ /* 0x000fe40003fc6270 */
[-C--:B------:R-:W-:Y:S02]  /*21c80*/  ISETP.GE.AND P0, PT, R94, R192.reuse, PT ;  /* 0x000000c05e00720c */ /* 0x080fe40003f06270 */
[----:B------:R-:W-:Y:S02]  /*21c90*/  FSEL R17, R32, -INF , P5 ;  /* 0xff80000020117808 */ /* 0x000fe40002800000 */
[C-C-:B------:R-:W-:Y:S02]  /*21ca0*/  IADD3 R110, PT, PT, R87.reuse, -0x59, -R4.reuse ;  /* 0xffffffa7576e7810 */ /* 0x140fe40007ffe804 */
[--C-:B------:R-:W-:Y:S02]  /*21cb0*/  IADD3 R109, PT, PT, R87, -0x79, -R4.reuse ;  /* 0xffffff87576d7810 */ /* 0x100fe40007ffe804 */
[-C--:B------:R-:W-:Y:S02]  /*21cc0*/  ISETP.GE.AND P5, PT, R9, R192.reuse, PT ;  /* 0x000000c00900720c */ /* 0x080fe40003fa6270 */
[----:B------:R-:W-:Y:S02]  /*21cd0*/  IABS R7, R7 ;  /* 0x0000000700077213 */ /* 0x000fe40000000000 */
[----:B------:R-:W-:Y:S02]  /*21ce0*/  FSEL R9, R33, -INF , P6 ;  /* 0xff80000021097808 */ /* 0x000fe40003000000 */
[----:B------:R-:W-:Y:S02]  /*21cf0*/  FSEL R94, R15, -INF , P0 ;  /* 0xff8000000f5e7808 */ /* 0x000fe40000000000 */
[----:B------:R-:W-:Y:S02]  /*21d00*/  ISETP.GE.AND P6, PT, R243, R195, PT ;  /* 0x000000c3f300720c */ /* 0x000fe40003fc6270 */
[----:B------:R-:W-:Y:S02]  /*21d10*/  IADD3 R107, PT, PT, R87, -0x99, -R4 ;  /* 0xffffff67576b7810 */ /* 0x000fe40007ffe804 */
[----:B------:R-:W-:Y:S02]  /*21d20*/  ISETP.GE.AND P0, PT, R166, R192, PT ;  /* 0x000000c0a600720c */ /* 0x000fe40003f06270 */
[----:B------:R-:W-:Y:S02]  /*21d30*/  IABS R110, R110 ;  /* 0x0000006e006e7213 */ /* 0x000fe40000000000 */
[----:B------:R-:W-:Y:S02]  /*21d40*/  IABS R109, R109 ;  /* 0x0000006d006d7213 */ /* 0x000fe40000000000 */
[----:B------:R-:W-:Y:S02]  /*21d50*/  FSEL R166, R19, -INF , P5 ;  /* 0xff80000013a67808 */ /* 0x000fe40002800000 */
[----:B------:R-:W-:Y:S02]  /*21d60*/  I2FP.F32.S32 R7, R7 ;  /* 0x0000000700077245 */ /* 0x000fe40000201400 */
[-C--:B------:R-:W-:Y:S02]  /*21d70*/  ISETP.GE.AND P5, PT, R183, R192.reuse, PT ;  /* 0x000000c0b700720c */ /* 0x080fe40003fa6270 */
[----:B------:R-:W-:Y:S01]  /*21d80*/  FSEL R183, R36, -INF , P6 ;  /* 0xff80000024b77808 */ /* 0x000fe20003000000 */
[----:B------:R-:W-:Y:S01]  /*21d90*/  FFMA.FTZ R251, -R196, R7, R102 ;  /* 0x00000007c4fb7223 */ /* 0x000fe20000010166 */
[----:B------:R-:W-:Y:S01]  /*21da0*/  IABS R107, R107 ;  /* 0x0000006b006b7213 */ /* 0x000fe20000000000 */
[C---:B------:R-:W-:Y:S01]  /*21db0*/  VIADD R102, R5.reuse, 0xe0 ;  /* 0x000000e005667836 */ /* 0x040fe20000000000 */
[----:B------:R-:W-:Y:S01]  /*21dc0*/  FSEL R14, R18, -INF , P0 ;  /* 0xff800000120e7808 */ /* 0x000fe20000000000 */
[----:B------:R-:W-:Y:S01]  /*21dd0*/  IMAD.MOV.U32 R21, RZ, RZ, R251 ;  /* 0x000000ffff157224 */ /* 0x000fe200078e00fb */
[----:B------:R-:W-:Y:S01]  /*21de0*/  ISETP.GE.AND P6, PT, R6, R192, PT ;  /* 0x000000c00600720c */ /* 0x000fe20003fc6270 */
[----:B------:R-:W-:Y:S01]  /*21df0*/  IMAD.MOV.U32 R6, RZ, RZ, R252 ;  /* 0x000000ffff067224 */ /* 0x000fe200078e00fc */
[----:B------:R-:W-:Y:S01]  /*21e00*/  I2FP.F32.S32 R110, R110 ;  /* 0x0000006e006e7245 */ /* 0x000fe20000201400 */
[----:B------:R-:W-:Y:S01]  /*21e10*/  IMAD.MOV.U32 R7, RZ, RZ, R103 ;  /* 0x000000ffff077224 */ /* 0x000fe200078e0067 */
[----:B------:R-:W-:Y:S01]  /*21e20*/  I2FP.F32.S32 R109, R109 ;  /* 0x0000006d006d7245 */ /* 0x000fe20000201400 */
[----:B------:R-:W-:Y:S01]  /*21e30*/  VIADD R103, R5, 0xd9 ;  /* 0x000000d905677836 */ /* 0x000fe20000000000 */
[----:B------:R-:W-:Y:S01]  /*21e40*/  ISETP.GE.AND P0, PT, R242, R195, PT ;  /* 0x000000c3f200720c */ /* 0x000fe20003f06270 */
[C---:B------:R-:W-:Y:S01]  /*21e50*/  FFMA.FTZ R51, -R196.reuse, R110, R51 ;  /* 0x0000006ec4337223 */ /* 0x040fe20000010133 */
[----:B------:R-:W-:Y:S01]  /*21e60*/  I2FP.F32.S32 R107, R107 ;  /* 0x0000006b006b7245 */ /* 0x000fe20000201400 */
[C---:B------:R-:W-:Y:S01]  /*21e70*/  FFMA.FTZ R67, -R196.reuse, R109, R67 ;  /* 0x0000006dc4437223 */ /* 0x040fe20000010143 */
[----:B------:R-:W-:Y:S01]  /*21e80*/  FSEL R250, R23, -INF , P6 ;  /* 0xff80000017fa7808 */ /* 0x000fe20003000000 */
[----:B------:R-:W-:Y:S01]  /*21e90*/  IMAD.MOV.U32 R19, RZ, RZ, R7 ;  /* 0x000000ffff137224 */ /* 0x000fe200078e0007 */
[----:B------:R-:W-:Y:S01]  /*21ea0*/  FSEL R252, R37, -INF , P0 ;  /* 0xff80000025fc7808 */ /* 0x000fe20000000000 */
[----:B------:R-:W-:Y:S01]  /*21eb0*/  FFMA.FTZ R83, -R196, R107, R83 ;  /* 0x0000006bc4537223 */ /* 0x000fe20000010153 */
[----:B------:R-:W-:Y:S01]  /*21ec0*/  ISETP.GE.AND P6, PT, R248, R192, PT ;  /* 0x000000c0f800720c */ /* 0x000fe20003fc6270 */
[----:B------:R-:W-:Y:S01]  /*21ed0*/  IMAD.MOV.U32 R18, RZ, RZ, R6 ;  /* 0x000000ffff127224 */ /* 0x000fe200078e0006 */
[-C--:B------:R-:W-:Y:S02]  /*21ee0*/  ISETP.GE.AND P0, PT, R241, R195.reuse, PT ;  /* 0x000000c3f100720c */ /* 0x080fe40003f06270 */
[C-C-:B------:R-:W-:Y:S02]  /*21ef0*/  IADD3 R110, PT, PT, R193.reuse, -0x88, -R4.reuse ;  /* 0xffffff78c16e7810 */ /* 0x140fe40007ffe804 */
[C-C-:B------:R-:W-:Y:S02]  /*21f00*/  IADD3 R109, PT, PT, R193.reuse, -0xa8, -R4.reuse ;  /* 0xffffff58c16d7810 */ /* 0x140fe40007ffe804 */
[----:B------:R-:W-:Y:S02]  /*21f10*/  FSEL R251, R22, -INF , P5 ;  /* 0xff80000016fb7808 */ /* 0x000fe40002800000 */
[-C--:B------:R-:W-:Y:S02]  /*21f20*/  ISETP.GE.AND P5, PT, R240, R195.reuse, PT ;  /* 0x000000c3f000720c */ /* 0x080fe40003fa6270 */
[----:B------:R-:W-:Y:S02]  /*21f30*/  FSEL R163, R26, -INF , P6 ;  /* 0xff8000001aa37808 */ /* 0x000fe40003000000 */
[----:B------:R-:W-:Y:S02]  /*21f40*/  IADD3 R107, PT, PT, R193, -0xc8, -R4 ;  /* 0xffffff38c16b7810 */ /* 0x000fe40007ffe804 */
[----:B------:R-:W-:Y:S02]  /*21f50*/  FSEL R248, R40, -INF , P0 ;  /* 0xff80000028f87808 */ /* 0x000fe40000000000 */
[----:B------:R-:W-:Y:S02]  /*21f60*/  ISETP.GE.AND P6, PT, R238, R195, PT ;  /* 0x000000c3ee00720c */ /* 0x000fe40003fc6270 */
[----:B------:R-:W-:Y:S02]  /*21f70*/  IABS R110, R110 ;  /* 0x0000006e006e7213 */ /* 0x000fe40000000000 */
[----:B------:R-:W-:Y:S02]  /*21f80*/  IABS R109, R109 ;  /* 0x0000006d006d7213 */ /* 0x000fe40000000000 */
[----:B------:R-:W-:Y:S01]  /*21f90*/  ISETP.GE.AND P0, PT, R11, R192, PT ;  /* 0x000000c00b00720c */ /* 0x000fe20003f06270 */
[----:B------:R-:W-:Y:S01]  /*21fa0*/  IMAD.MOV.U32 R11, RZ, RZ, R246 ;  /* 0x000000ffff0b7224 */ /* 0x000fe200078e00f6 */
[----:B------:R-:W-:Y:S02]  /*21fb0*/  FSEL R246, R41, -INF , P5 ;  /* 0xff80000029f67808 */ /* 0x000fe40002800000 */
[----:B------:R-:W-:Y:S02]  /*21fc0*/  IABS R107, R107 ;  /* 0x0000006b006b7213 */ /* 0x000fe40000000000 */
[----:B------:R-:W-:Y:S02]  /*21fd0*/  ISETP.GE.AND P5, PT, R239, R195, PT ;  /* 0x000000c3ef00720c */ /* 0x000fe40003fa6270 */
[----:B------:R-:W-:Y:S01]  /*21fe0*/  FSEL R160, R45, -INF , P6 ;  /* 0xff8000002da07808 */ /* 0x000fe20003000000 */
[----:B------:R-:W-:Y:S01]  /*21ff0*/  IMAD.MOV.U32 R45, RZ, RZ, R10 ;  /* 0x000000ffff2d7224 */ /* 0x000fe200078e000a */
[----:B------:R-:W-:Y:S02]  /*22000*/  I2FP.F32.S32 R110, R110 ;  /* 0x0000006e006e7245 */ /* 0x000fe40000201400 */
[----:B------:R-:W-:Y:S02]  /*22010*/  I2FP.F32.S32 R109, R109 ;  /* 0x0000006d006d7245 */ /* 0x000fe40000201400 */
[----:B------:R-:W-:Y:S01]  /*22020*/  FSEL R162, R27, -INF , P0 ;  /* 0xff8000001ba27808 */ /* 0x000fe20000000000 */
[C---:B------:R-:W-:Y:S01]  /*22030*/  FFMA.FTZ R72, -R196.reuse, R110, R72 ;  /* 0x0000006ec4487223 */ /* 0x040fe20000010148 */
[----:B------:R-:W-:Y:S01]  /*22040*/  ISETP.GE.AND P6, PT, R237, R195, PT ;  /* 0x000000c3ed00720c */ /* 0x000fe20003fc6270 */
[----:B------:R-:W-:Y:S01]  /*22050*/  FFMA.FTZ R218, -R196, R109, R218 ;  /* 0x0000006dc4da7223 */ /* 0x000fe200000101da */
[-C--:B------:R-:W-:Y:S02]  /*22060*/  ISETP.GE.AND P0, PT, R249, R192.reuse, PT ;  /* 0x000000c0f900720c */ /* 0x080fe40003f06270 */
[----:B------:R-:W-:Y:S02]  /*22070*/  I2FP.F32.S32 R107, R107 ;  /* 0x0000006b006b7245 */ /* 0x000fe40000201400 */
[----:B------:R-:W-:Y:S01]  /*22080*/  FSEL R161, R44, -INF , P5 ;  /* 0xff8000002ca17808 */ /* 0x000fe20002800000 */
[----:B------:R-:W-:Y:S01]  /*22090*/  IMAD.MOV.U32 R44, RZ, RZ, R3 ;  /* 0x000000ffff2c7224 */ /* 0x000fe200078e0003 */
[-C--:B------:R-:W-:Y:S01]  /*220a0*/  ISETP.GE.AND P5, PT, R247, R192.reuse, PT ;  /* 0x000000c0f700720c */ /* 0x080fe20003fa6270 */
[----:B------:R-:W-:Y:S01]  /*220b0*/  FFMA.FTZ R203, -R196, R107, R203 ;  /* 0x0000006bc4cb7223 */ /* 0x000fe200000101cb */
[----:B------:R-:W-:Y:S01]  /*220c0*/  FSEL R27, R48, -INF , P6 ;  /* 0xff800000301b7808 */ /* 0x000fe20003000000 */
[----:B------:R-:W-:Y:S01]  /*220d0*/  IMAD.MOV.U32 R48, RZ, RZ, R219 ;  /* 0x000000ffff307224 */ /* 0x000fe200078e00db */
[----:B------:R-:W-:Y:S01]  /*220e0*/  FSEL R153, R30, -INF , P0 ;  /* 0xff8000001e997808 */ /* 0x000fe20000000000 */
[----:B------:R-:W-:Y:S01]  /*220f0*/  IMAD.MOV.U32 R30, RZ, RZ, R14 ;  /* 0x000000ffff1e7224 */ /* 0x000fe200078e000e */
[-C--:B------:R-:W-:Y:S02]  /*22100*/  ISETP.GE.AND P6, PT, R244, R192.reuse, PT ;  /* 0x000000c0f400720c */ /* 0x080fe40003fc6270 */
[C-C-:B------:R-:W-:Y:S02]  /*22110*/  IADD3 R110, PT, PT, R193.reuse, -0x91, -R4.reuse ;  /* 0xffffff6fc16e7810 */ /* 0x140fe40007ffe804 */
[--C-:B------:R-:W-:Y:S02]  /*22120*/  IADD3 R109, PT, PT, R193, -0xb1, -R4.reuse ;  /* 0xffffff4fc16d7810 */ /* 0x100fe40007ffe804 */
[----:B------:R-:W-:Y:S02]  /*22130*/  ISETP.GE.AND P0, PT, R236, R195, PT ;  /* 0x000000c3ec00720c */ /* 0x000fe40003f06270 */
[----:B------:R-:W-:Y:S01]  /*22140*/  FSEL R3, R31, -INF , P5 ;  /* 0xff8000001f037808 */ /* 0x000fe20002800000 */
[----:B------:R-:W-:Y:S01]  /*22150*/  IMAD.MOV.U32 R31, RZ, RZ, R13 ;  /* 0x000000ffff1f7224 */ /* 0x000fe200078e000d */
[----:B------:R-:W-:Y:S02]  /*22160*/  IADD3 R107, PT, PT, R87, -0xa9, -R4 ;  /* 0xffffff57576b7810 */ /* 0x000fe40007ffe804 */
[----:B------:R-:W-:Y:S02]  /*22170*/  ISETP.GE.AND P5, PT, R245, R192, PT ;  /* 0x000000c0f500720c */ /* 0x000fe40003fa6270 */
[----:B------:R-:W-:Y:S01]  /*22180*/  FSEL R40, R35, -INF , P6 ;  /* 0xff80000023287808 */ /* 0x000fe20003000000 */
[----:B------:R-:W-:Y:S01]  /*22190*/  IMAD.MOV.U32 R35, RZ, RZ, R9 ;  /* 0x000000ffff237224 */ /* 0x000fe200078e0009 */
[----:B------:R-:W-:Y:S02]  /*221a0*/  IABS R110, R110 ;  /* 0x0000006e006e7213 */ /* 0x000fe40000000000 */
[----:B------:R-:W-:Y:S02]  /*221b0*/  IABS R109, R109 ;  /* 0x0000006d006d7213 */ /* 0x000fe40000000000 */
[----:B------:R-:W-:Y:S01]  /*221c0*/  FSEL R26, R49, -INF , P0 ;  /* 0xff800000311a7808 */ /* 0x000fe20000000000 */
[----:B------:R-:W-:Y:S01]  /*221d0*/  IMAD.MOV.U32 R49, RZ, RZ, R105 ;  /* 0x000000ffff317224 */ /* 0x000fe200078e0069 */
[----:B------:R-:W-:Y:S02]  /*221e0*/  ISETP.GE.AND P6, PT, R243, R192, PT ;  /* 0x000000c0f300720c */ /* 0x000fe40003fc6270 */
[----:B------:R-:W-:Y:S02]  /*221f0*/  ISETP.GE.AND P0, PT, R235, R195, PT ;  /* 0x000000c3eb00720c */ /* 0x000fe40003f06270 */
[----:B------:R-:W-:Y:S02]  /*22200*/  IABS R107, R107 ;  /* 0x0000006b006b7213 */ /* 0x000fe40000000000 */
[----:B------:R-:W-:Y:S01]  /*22210*/  FSEL R41, R34, -INF , P5 ;  /* 0xff80000022297808 */ /* 0x000fe20002800000 */
[----:B------:R-:W-:Y:S01]  /*22220*/  IMAD.MOV.U32 R34, RZ, RZ, R24 ;  /* 0x000000ffff227224 */ /* 0x000fe200078e0018 */
[----:B------:R-:W-:Y:S02]  /*22230*/  I2FP.F32.S32 R110, R110 ;  /* 0x0000006e006e7245 */ /* 0x000fe40000201400 */
[----:B------:R-:W-:Y:S02]  /*22240*/  I2FP.F32.S32 R109, R109 ;  /* 0x0000006d006d7245 */ /* 0x000fe40000201400 */
[----:B------:R-:W-:Y:S01]  /*22250*/  ISETP.GE.AND P5, PT, R234, R195, PT ;  /* 0x000000c3ea00720c */ /* 0x000fe20003fa6270 */
[----:B------:R-:W-:Y:S01]  /*22260*/  FFMA.FTZ R77, -R196, R110, R77 ;  /* 0x0000006ec44d7223 */ /* 0x000fe2000001014d */
[----:B------:R-:W-:Y:S01]  /*22270*/  FSEL R37, R38, -INF , P6 ;  /* 0xff80000026257808 */ /* 0x000fe20003000000 */
[----:B------:R-:W-:Y:S01]  /*22280*/  IMAD.MOV.U32 R38, RZ, RZ, R17 ;  /* 0x000000ffff267224 */ /* 0x000fe200078e0011 */
[----:B------:R-:W-:Y:S01]  /*22290*/  FSEL R23, R52, -INF , P0 ;  /* 0xff80000034177808 */ /* 0x000fe20000000000 */
[----:B------:R-:W-:Y:S01]  /*222a0*/  FFMA.FTZ R213, -R196, R109, R213 ;  /* 0x0000006dc4d57223 */ /* 0x000fe200000101d5 */
[----:B------:R-:W-:Y:S01]  /*222b0*/  ISETP.GE.AND P6, PT, R232, R195, PT ;  /* 0x000000c3e800720c */ /* 0x000fe20003fc6270 */
[----:B------:R-:W-:Y:S01]  /*222c0*/  IMAD.MOV.U32 R52, RZ, RZ, R225 ;  /* 0x000000ffff347224 */ /* 0x000fe200078e00e1 */
[-C--:B------:R-:W-:Y:S02]  /*222d0*/  ISETP.GE.AND P0, PT, R242, R192.reuse, PT ;  /* 0x000000c0f200720c */ /* 0x080fe40003f06270 */
[----:B------:R-:W-:Y:S02]  /*222e0*/  I2FP.F32.S32 R107, R107 ;  /* 0x0000006b006b7245 */ /* 0x000fe40000201400 */
[----:B------:R-:W-:Y:S01]  /*222f0*/  FSEL R22, R53, -INF , P5 ;  /* 0xff80000035167808 */ /* 0x000fe20002800000 */
[----:B------:R-:W-:Y:S01]  /*22300*/  IMAD.MOV.U32 R53, RZ, RZ, R223 ;  /* 0x000000ffff357224 */ /* 0x000fe200078e00df */
[----:B------:R-:W-:Y:S01]  /*22310*/  ISETP.GE.AND P5, PT, R233, R195, PT ;  /* 0x000000c3e900720c */ /* 0x000fe20003fa6270 */
[----:B------:R-:W-:Y:S01]  /*22320*/  FFMA.FTZ R215, -R196, R107, R215 ;  /* 0x0000006bc4d77223 */ /* 0x000fe200000101d7 */
[----:B------:R-:W-:Y:S01]  /*22330*/  FSEL R14, R57, -INF , P6 ;  /* 0xff800000390e7808 */ /* 0x000fe20003000000 */
[----:B------:R-:W-:Y:S01]  /*22340*/  IMAD.MOV.U32 R57, RZ, RZ, R226 ;  /* 0x000000ffff397224 */ /* 0x000fe200078e00e2 */
[C-C-:B------:R-:W-:Y:S02]  /*22350*/  IADD3 R110, PT, PT, R87.reuse, -0x78, -R4.reuse ;  /* 0xffffff88576e7810 */ /* 0x140fe40007ffe804 */
[--C-:B------:R-:W-:Y:S02]  /*22360*/  IADD3 R109, PT, PT, R87, -0x98, -R4.reuse ;  /* 0xffffff68576d7810 */ /* 0x100fe40007ffe804 */
[----:B------:R-:W-:Y:S01]  /*22370*/  FSEL R36, R39, -INF , P0 ;  /* 0xff80000027247808 */ /* 0x000fe20000000000 */
[----:B------:R-:W-:Y:S01]  /*22380*/  IMAD.MOV.U32 R39, RZ, RZ, R11 ;  /* 0x000000ffff277224 */ /* 0x000fe200078e000b */
[----:B------:R-:W-:Y:S02]  /*22390*/  ISETP.GE.AND P6, PT, R231, R195, PT ;  /* 0x000000c3e700720c */ /* 0x000fe40003fc6270 */
[----:B------:R-:W-:Y:S02]  /*223a0*/  ISETP.GE.AND P0, PT, R241, R192, PT ;  /* 0x000000c0f100720c */ /* 0x000fe40003f06270 */
[----:B------:R-:W-:Y:S02]  /*223b0*/  IADD3 R107, PT, PT, R87, -0xb1, -R4 ;  /* 0xffffff4f576b7810 */ /* 0x000fe40007ffe804 */
[----:B------:R-:W-:Y:S01]  /*223c0*/  FSEL R15, R56, -INF , P5 ;  /* 0xff800000380f7808 */ /* 0x000fe20002800000 */
[----:B------:R-:W-:Y:S01]  /*223d0*/  IMAD.MOV.U32 R56, RZ, RZ, R16 ;  /* 0x000000ffff387224 */ /* 0x000fe200078e0010 */
[----:B------:R-:W-:Y:S02]  /*223e0*/  IABS R110, R110 ;  /* 0x0000006e006e7213 */ /* 0x000fe40000000000 */
[----:B------:R-:W-:Y:S02]  /*223f0*/  IABS R109, R109 ;  /* 0x0000006d006d7213 */ /* 0x000fe40000000000 */
[-C--:B------:R-:W-:Y:S02]  /*22400*/  ISETP.GE.AND P5, PT, R240, R192.reuse, PT ;  /* 0x000000c0f000720c */ /* 0x080fe40003fa6270 */
[----:B------:R-:W-:Y:S01]  /*22410*/  FSEL R11, R60, -INF , P6 ;  /* 0xff8000003c0b7808 */ /* 0x000fe20003000000 */
[----:B------:R-:W-:Y:S01]  /*22420*/  IMAD.MOV.U32 R60, RZ, RZ, R94 ;  /* 0x000000ffff3c7224 */ /* 0x000fe200078e005e */
[----:B------:R-:W-:Y:S01]  /*22430*/  FSEL R33, R154, -INF , P0 ;  /* 0xff8000009a217808 */ /* 0x000fe20000000000 */
[----:B------:R-:W-:Y:S01]  /*22440*/  IMAD.MOV.U32 R154, RZ, RZ, R224 ;  /* 0x000000ffff9a7224 */ /* 0x000fe200078e00e0 */
[----:B------:R-:W-:Y:S02]  /*22450*/  ISETP.GE.AND P6, PT, R238, R192, PT ;  /* 0x000000c0ee00720c */ /* 0x000fe40003fc6270 */
[----:B------:R-:W-:Y:S02]  /*22460*/  ISETP.GE.AND P0, PT, R230, R195, PT ;  /* 0x000000c3e600720c */ /* 0x000fe40003f06270 */
[----:B------:R-:W-:Y:S02]  /*22470*/  IABS R107, R107 ;  /* 0x0000006b006b7213 */ /* 0x000fe40000000000 */
[----:B------:R-:W-:Y:S02]  /*22480*/  I2FP.F32.S32 R110, R110 ;  /* 0x0000006e006e7245 */ /* 0x000fe40000201400 */
[----:B------:R-:W-:Y:S02]  /*22490*/  I2FP.F32.S32 R109, R109 ;  /* 0x0000006d006d7245 */ /* 0x000fe40000201400 */
[----:B------:R-:W-:Y:S01]  /*224a0*/  FSEL R32, R43, -INF , P5 ;  /* 0xff8000002b207808 */ /* 0x000fe20002800000 */
[C---:B------:R-:W-:Y:S01]  /*224b0*/  FFMA.FTZ R66, -R196.reuse, R110, R66 ;  /* 0x0000006ec4427223 */ /* 0x040fe20000010142 */
[-C--:B------:R-:W-:Y:S01]  /*224c0*/  ISETP.GE.AND P5, PT, R239, R192.reuse, PT ;  /* 0x000000c0ef00720c */ /* 0x080fe20003fa6270 */
[----:B------:R-:W-:Y:S01]  /*224d0*/  FFMA.FTZ R82, -R196, R109, R82 ;  /* 0x0000006dc4527223 */ /* 0x000fe20000010152 */
[----:B------:R-:W-:Y:S01]  /*224e0*/  FSEL R28, R47, -INF , P6 ;  /* 0xff8000002f1c7808 */ /* 0x000fe20003000000 */
[----:B------:R-:W-:Y:S01]  /*224f0*/  IMAD.MOV.U32 R43, RZ, RZ, R19 ;  /* 0x000000ffff2b7224 */ /* 0x000fe200078e0013 */
[----:B------:R-:W-:Y:S01]  /*22500*/  FSEL R10, R61, -INF , P0 ;  /* 0xff8000003d0a7808 */ /* 0x000fe20000000000 */
[----:B------:R-:W-:Y:S01]  /*22510*/  IMAD.MOV.U32 R47, RZ, RZ, R126 ;  /* 0x000000ffff2f7224 */ /* 0x000fe200078e007e */
[-C--:B------:R-:W-:Y:S01]  /*22520*/  ISETP.GE.AND P6, PT, R237, R192.reuse, PT ;  /* 0x000000c0ed00720c */ /* 0x080fe20003fc6270 */
[----:B------:R-:W-:Y:S01]  /*22530*/  IMAD.MOV.U32 R61, RZ, RZ, R125 ;  /* 0x000000ffff3d7224 */ /* 0x000fe200078e007d */
[----:B------:R-:W-:Y:S02]  /*22540*/  I2FP.F32.S32 R107, R107 ;  /* 0x0000006b006b7245 */ /* 0x000fe40000201400 */
[----:B------:R-:W-:Y:S02]  /*22550*/  ISETP.GE.AND P0, PT, R229, R195, PT ;  /* 0x000000c3e500720c */ /* 0x000fe40003f06270 */
[----:B------:R-:W-:Y:S01]  /*22560*/  FSEL R29, R46, -INF , P5 ;  /* 0xff8000002e1d7808 */ /* 0x000fe20002800000 */
[----:B------:R-:W-:Y:S01]  /*22570*/  FFMA.FTZ R211, -R196, R107, R211 ;  /* 0x0000006bc4d37223 */ /* 0x000fe200000101d3 */
[C-C-:B------:R-:W-:Y:S02]  /*22580*/  IADD3 R110, PT, PT, R87.reuse, -0x81, -R4.reuse ;  /* 0xffffff7f576e7810 */ /* 0x140fe40007ffe804 */
[--C-:B------:R-:W-:Y:S02]  /*22590*/  IADD3 R109, PT, PT, R87, -0xa1, -R4.reuse ;  /* 0xffffff5f576d7810 */ /* 0x100fe40007ffe804 */
[-C--:B------:R-:W-:Y:S02]  /*225a0*/  ISETP.GE.AND P5, PT, R228, R195.reuse, PT ;  /* 0x000000c3e400720c */ /* 0x080fe40003fa6270 */
[----:B------:R-:W-:Y:S01]  /*225b0*/  FSEL R25, R50, -INF , P6 ;  /* 0xff80000032197808 */ /* 0x000fe20003000000 */
[----:B------:R-:W-:Y:S01]  /*225c0*/  IMAD.MOV.U32 R50, RZ, RZ, R97 ;  /* 0x000000ffff327224 */ /* 0x000fe200078e0061 */
[----:B------:R-:W-:Y:S01]  /*225d0*/  FSEL R7, R64, -INF , P0 ;  /* 0xff80000040077808 */ /* 0x000fe20000000000 */
[----:B------:R-:W-:Y:S01]  /*225e0*/  IMAD.MOV.U32 R64, RZ, RZ, R91 ;  /* 0x000000ffff407224 */ /* 0x000fe200078e005b */
[----:B------:R-:W-:Y:S02]  /*225f0*/  ISETP.GE.AND P6, PT, R201, R195, PT ;  /* 0x000000c3c900720c */ /* 0x000fe40003fc6270 */
[----:B------:R-:W-:Y:S02]  /*22600*/  ISETP.GE.AND P0, PT, R236, R192, PT ;  /* 0x000000c0ec00720c */ /* 0x000fe40003f06270 */
[----:B------:R-:W-:Y:S02]  /*22610*/  IADD3 R107, PT, PT, R193, -0xe0, -R4 ;  /* 0xffffff20c16b7810 */ /* 0x000fe40007ffe804 */
[----:B------:R-:W-:Y:S02]  /*22620*/  IABS R110, R110 ;  /* 0x0000006e006e7213 */ /* 0x000fe40000000000 */
[----:B------:R-:W-:Y:S02]  /*22630*/  IABS R109, R109 ;  /* 0x0000006d006d7213 */ /* 0x000fe40000000000 */
[----:B------:R-:W-:Y:S01]  /*22640*/  FSEL R6, R65, -INF , P5 ;  /* 0xff80000041067808 */ /* 0x000fe20002800000 */
[----:B------:R-:W-:Y:S01]  /*22650*/  IMAD.MOV.U32 R65, RZ, RZ, R12 ;  /* 0x000000ffff417224 */ /* 0x000fe200078e000c */
[-C--:B------:R-:W-:Y:S02]  /*22660*/  ISETP.GE.AND P5, PT, R227, R195.reuse, PT ;  /* 0x000000c3e300720c */ /* 0x080fe40003fa6270 */
[----:B------:R-:W-:Y:S01]  /*22670*/  FSEL R91, R69, -INF , P6 ;  /* 0xff800000455b7808 */ /* 0x000fe20003000000 */
[----:B------:R-:W-:Y:S01]  /*22680*/  IMAD.MOV.U32 R69, RZ, RZ, R98 ;  /* 0x000000ffff457224 */ /* 0x000fe200078e0062 */
[----:B------:R-:W-:Y:S01]  /*22690*/  FSEL R24, R51, -INF , P0 ;  /* 0xff80000033187808 */ /* 0x000fe20000000000 */
[----:B------:R-:W-:Y:S01]  /*226a0*/  IMAD.MOV.U32 R51, RZ, RZ, R45 ;  /* 0x000000ffff337224 */ /* 0x000fe200078e002d */
[----:B------:R-:W-:Y:S01]  /*226b0*/  ISETP.GE.AND P6, PT, R200, R195, PT ;  /* 0x000000c3c800720c */ /* 0x000fe20003fc6270 */
[----:B------:R-:W-:Y:S01]  /*226c0*/  IMAD.MOV.U32 R45, RZ, RZ, R18 ;  /* 0x000000ffff2d7224 */ /* 0x000fe200078e0012 */
[----:B------:R-:W-:Y:S02]  /*226d0*/  IABS R107, R107 ;  /* 0x0000006b006b7213 */ /* 0x000fe40000000000 */
[----:B------:R-:W-:Y:S02]  /*226e0*/  ISETP.GE.AND P0, PT, R235, R192, PT ;  /* 0x000000c0eb00720c */ /* 0x000fe40003f06270 */
[----:B------:R-:W-:Y:S02]  /*226f0*/  I2FP.F32.S32 R110, R110 ;  /* 0x0000006e006e7245 */ /* 0x000fe40000201400 */
[----:B------:R-:W-:Y:S02]  /*22700*/  I2FP.F32.S32 R109, R109 ;  /* 0x0000006d006d7245 */ /* 0x000fe40000201400 */
[----:B------:R-:W-:Y:S01]  /*22710*/  FSEL R16, R68, -INF , P5 ;  /* 0xff80000044107808 */ /* 0x000fe20002800000 */
[----:B------:R-:W-:Y:S01]  /*22720*/  IMAD.MOV.U32 R68, RZ, RZ, R8 ;  /* 0x000000ffff447224 */ /* 0x000fe200078e0008 */
[----:B------:R-:W-:Y:S01]  /*22730*/  ISETP.GE.AND P5, PT, R234, R192, PT ;  /* 0x000000c0ea00720c */ /* 0x000fe20003fa6270 */
[----:B------:R-:W-:Y:S01]  /*22740*/  FFMA.FTZ R85, -R196, R109, R85 ;  /* 0x0000006dc4557223 */ /* 0x000fe20000010155 */
[----:B------:R-:W-:Y:S01]  /*22750*/  FSEL R98, R72, -INF , P6 ;  /* 0xff80000048627808 */ /* 0x000fe20003000000 */
[----:B------:R-:W-:Y:S01]  /*22760*/  FFMA.FTZ R71, -R196, R110, R71 ;  /* 0x0000006ec4477223 */ /* 0x000fe20000010147 */
[----:B------:R-:W-:Y:S01]  /*22770*/  I2FP.F32.S32 R107, R107 ;  /* 0x0000006b006b7245 */ /* 0x000fe20000201400 */
[----:B------:R-:W-:Y:S01]  /*22780*/  IMAD.MOV.U32 R72, RZ, RZ, R111 ;  /* 0x000000ffff487224 */ /* 0x000fe200078e006f */
[----:B------:R-:W-:Y:S02]  /*22790*/  FSEL R19, R54, -INF , P0 ;  /* 0xff80000036137808 */ /* 0x000fe40000000000 */
[-C--:B------:R-:W-:Y:S01]  /*227a0*/  ISETP.GE.AND P6, PT, R232, R192.reuse, PT ;  /* 0x000000c0e800720c */ /* 0x080fe20003fc6270 */
[----:B------:R-:W-:Y:S01]  /*227b0*/  FFMA.FTZ R118, -R196, R107, R96 ;  /* 0x0000006bc4767223 */ /* 0x000fe20000010160 */
[-C--:B------:R-:W-:Y:S01]  /*227c0*/  ISETP.GE.AND P0, PT, R159, R195.reuse, PT ;  /* 0x000000c39f00720c */ /* 0x080fe20003f06270 */
[----:B------:R-:W-:Y:S01]  /*227d0*/  VIADD R96, R5, 0xe8 ;  /* 0x000000e805607836 */ /* 0x000fe20000000000 */
[--C-:B------:R-:W-:Y:S01]  /*227e0*/  IADD3 R110, PT, PT, R193, -0xb0, -R4.reuse ;  /* 0xffffff50c16e7810 */ /* 0x100fe20007ffe804 */
[----:B------:R-:W-:Y:S01]  /*227f0*/  VIADD R107, R5, 0xd0 ;  /* 0x000000d0056b7836 */ /* 0x000fe20000000000 */
[----:B------:R-:W-:Y:S02]  /*22800*/  IADD3 R109, PT, PT, R87, -0xa8, -R4 ;  /* 0xffffff58576d7810 */ /* 0x000fe40007ffe804 */
[----:B------:R-:W-:Y:S01]  /*22810*/  FSEL R18, R55, -INF , P5 ;  /* 0xff80000037127808 */ /* 0x000fe20002800000 */
[----:B------:R-:W-:Y:S01]  /*22820*/  IMAD.MOV.U32 R55, RZ, RZ, R112 ;  /* 0x000000ffff377224 */ /* 0x000fe200078e0070 */
[-C--:B------:R-:W-:Y:S02]  /*22830*/  ISETP.GE.AND P5, PT, R233, R192.reuse, PT ;  /* 0x000000c0e900720c */ /* 0x080fe40003fa6270 */
[----:B------:R-:W-:Y:S02]  /*22840*/  FSEL R12, R59, -INF , P6 ;  /* 0xff8000003b0c7808 */ /* 0x000fe40003000000 */
[----:B------:R-:W-:Y:S01]  /*22850*/  FSEL R105, R73, -INF , P0 ;  /* 0xff80000049697808 */ /* 0x000fe20000000000 */
[----:B------:R-:W-:Y:S01]  /*22860*/  IMAD.MOV.U32 R73, RZ, RZ, R118 ;  /* 0x000000ffff497224 */ /* 0x000fe200078e0076 */
[----:B------:R-:W-:Y:S02]  /*22870*/  ISETP.GE.AND P6, PT, R231, R192, PT ;  /* 0x000000c0e700720c */ /* 0x000fe40003fc6270 */
[----:B------:R-:W-:Y:S02]  /*22880*/  ISETP.GE.AND P0, PT, R158, R195, PT ;  /* 0x000000c39e00720c */ /* 0x000fe40003f06270 */
        /* <DEDUP_REMOVED lines=11> */
[----:B------:R-:W-:Y:S01]  /*22940*/  I2FP.F32.S32 R110, R110 ;  /* 0x0000006e006e7245 */ /* 0x000fe20000201400 */
[----:B------:R-:W-:Y:S01]  /*22950*/  IMAD.MOV.U32 R69, RZ, RZ, R51 ;  /* 0x000000ffff457224 */ /* 0x000fe200078e0033 */
[----:B------:R-:W-:Y:S01]  /*22960*/  I2FP.F32.S32 R109, R109 ;  /* 0x0000006d006d7245 */ /* 0x000fe20000201400 */
[----:B------:R-:W-:Y:S01]  /*22970*/  IMAD.MOV.U32 R51, RZ, RZ, R39 ;  /* 0x000000ffff337224 */ /* 0x000fe200078e0027 */
[----:B------:R-:W-:Y:S01]  /*22980*/  ISETP.GE.AND P0, PT, R230, R192, PT ;  /* 0x000000c0e600720c */ /* 0x000fe20003f06270 */
[----:B------:R-:W-:Y:S01]  /*22990*/  IMAD.MOV.U32 R39, RZ, RZ, R34 ;  /* 0x000000ffff277224 */ /* 0x000fe200078e0022 */
[----:B------:R-:W-:Y:S01]  /*229a0*/  FSEL R119, R77, -INF , P5 ;  /* 0xff8000004d777808 */ /* 0x000fe20002800000 */
[----:B------:R-:W-:Y:S01]  /*229b0*/  IMAD.MOV.U32 R34, RZ, RZ, R166 ;  /* 0x000000ffff227224 */ /* 0x000fe200078e00a6 */
[-C--:B------:R-:W-:Y:S01]  /*229c0*/  ISETP.GE.AND P5, PT, R155, R195.reuse, PT ;  /* 0x000000c39b00720c */ /* 0x080fe20003fa6270 */
[----:B------:R1:W5:Y:S01]  /*229d0*/  LDL.LU R166, [R1+0x4] ;  /* 0x0000040001a67983 */ /* 0x0003620000300800 */
[----:B------:R-:W-:Y:S01]  /*229e0*/  FSEL R225, R81, -INF , P6 ;  /* 0xff80000051e17808 */ /* 0x000fe20003000000 */
[----:B------:R-:W-:Y:S01]  /*229f0*/  IMAD.MOV.U32 R81, RZ, RZ, R55 ;  /* 0x000000ffff517224 */ /* 0x000fe200078e0037 */
[----:B------:R-:W-:Y:S01]  /*22a00*/  FSEL R9, R63, -INF , P0 ;  /* 0xff8000003f097808 */ /* 0x000fe20000000000 */
[----:B------:R-:W-:Y:S01]  /*22a10*/  IMAD.MOV.U32 R55, RZ, RZ, R180 ;  /* 0x000000ffff377224 */ /* 0x000fe200078e00b4 */
[----:B------:R-:W-:Y:S01]  /*22a20*/  ISETP.GE.AND P6, PT, R130, R195, PT ;  /* 0x000000c38200720c */ /* 0x000fe20003fc6270 */
[C---:B------:R-:W-:Y:S01]  /*22a30*/  FFMA.FTZ R214, -R196.reuse, R110, R214 ;  /* 0x0000006ec4d67223 */ /* 0x040fe200000101d6 */
[-C--:B------:R-:W-:Y:S01]  /*22a40*/  ISETP.GE.AND P0, PT, R229, R192.reuse, PT ;  /* 0x000000c0e500720c */ /* 0x080fe20003f06270 */
[----:B------:R-:W-:Y:S01]  /*22a50*/  FFMA.FTZ R216, -R196, R109, R216 ;  /* 0x0000006dc4d87223 */ /* 0x000fe200000101d8 */
[--C-:B------:R-:W-:Y:S02]  /*22a60*/  IADD3 R110, PT, PT, R193, -0xb9, -R4.reuse ;  /* 0xffffff47c16e7810 */ /* 0x100fe40007ffe804 */
[----:B------:R-:W-:Y:S02]  /*22a70*/  IADD3 R109, PT, PT, R87, -0xb0, -R4 ;  /* 0xffffff50576d7810 */ /* 0x000fe40007ffe804 */
[----:B------:R-:W-:Y:S02]  /*22a80*/  FSEL R126, R80, -INF , P5 ;  /* 0xff800000507e7808 */ /* 0x000fe40002800000 */
[-C--:B------:R-:W-:Y:S02]  /*22a90*/  ISETP.GE.AND P5, PT, R228, R192.reuse, PT ;  /* 0x000000c0e400720c */ /* 0x080fe40003fa6270 */
[----:B------:R-:W-:Y:S02]  /*22aa0*/  FSEL R222, R222, -INF , P6 ;  /* 0xff800000dede7808 */ /* 0x000fe40003000000 */
[----:B------:R-:W-:Y:S02]  /*22ab0*/  FSEL R8, R66, -INF , P0 ;  /* 0xff80000042087808 */ /* 0x000fe40000000000 */
[----:B------:R-:W-:Y:S02]  /*22ac0*/  ISETP.GE.AND P6, PT, R201, R192, PT ;  /* 0x000000c0c900720c */ /* 0x000fe40003fc6270 */
[----:B------:R-:W-:Y:S02]  /*22ad0*/  IABS R110, R110 ;  /* 0x0000006e006e7213 */ /* 0x000fe40000000000 */
[----:B------:R-:W-:Y:S02]  /*22ae0*/  IABS R109, R109 ;  /* 0x0000006d006d7213 */ /* 0x000fe40000000000 */
[----:B------:R-:W-:Y:S02]  /*22af0*/  ISETP.GE.AND P0, PT, R128, R195, PT ;  /* 0x000000c38000720c */ /* 0x000fe40003f06270 */
[----:B------:R-:W-:Y:S02]  /*22b00*/  FSEL R17, R67, -INF , P5 ;  /* 0xff80000043117808 */ /* 0x000fe40002800000 */
[-C--:B------:R-:W-:Y:S02]  /*22b10*/  ISETP.GE.AND P5, PT, R227, R192.reuse, PT ;  /* 0x000000c0e300720c */ /* 0x080fe40003fa6270 */
[----:B------:R-:W-:Y:S01]  /*22b20*/  FSEL R97, R71, -INF , P6 ;  /* 0xff80000047617808 */ /* 0x000fe20003000000 */
[----:B------:R-:W-:Y:S01]  /*22b30*/  VIADD R71, R5, 0x9 ;  /* 0x0000000905477836 */ /* 0x000fe20000000000 */
[----:B------:R-:W-:Y:S02]  /*22b40*/  ISETP.GE.AND P6, PT, R200, R192, PT ;  /* 0x000000c0c800720c */ /* 0x000fe40003fc6270 */
[----:B------:R-:W-:Y:S02]  /*22b50*/  FSEL R221, R221, -INF , P0 ;  /* 0xff800000dddd7808 */ /* 0x000fe40000000000 */
[----:B------:R-:W-:Y:S02]  /*22b60*/  I2FP.F32.S32 R110, R110 ;  /* 0x0000006e006e7245 */ /* 0x000fe40000201400 */
[----:B------:R-:W-:Y:S02]  /*22b70*/  I2FP.F32.S32 R109, R109 ;  /* 0x0000006d006d7245 */ /* 0x000fe40000201400 */
[----:B------:R-:W-:Y:S01]  /*22b80*/  ISETP.GE.AND P0, PT, R123, R195, PT ;  /* 0x000000c37b00720c */ /* 0x000fe20003f06270 */
[----:B------:R-:W-:Y:S01]  /*22b90*/  FFMA.FTZ R209, -R196, R110, R209 ;  /* 0x0000006ec4d17223 */ /* 0x000fe200000101d1 */
[----:B------:R-:W-:Y:S01]  /*22ba0*/  FSEL R94, R70, -INF , P5 ;  /* 0xff800000465e7808 */ /* 0x000fe20002800000 */
[----:B------:R-:W-:Y:S01]  /*22bb0*/  FFMA.FTZ R212, -R196, R109, R212 ;  /* 0x0000006dc4d47223 */ /* 0x000fe200000101d4 */
[-C--:B------:R-:W-:Y:S01]  /*22bc0*/  ISETP.GE.AND P5, PT, R122, R195.reuse, PT ;  /* 0x000000c37a00720c */ /* 0x080fe20003fa6270 */
[----:B------:R-:W-:Y:S01]  /*22bd0*/  IMAD.MOV.U32 R70, RZ, RZ, R64 ;  /* 0x000000ffff467224 */ /* 0x000fe200078e0040 */
[----:B------:R-:W-:Y:S01]  /*22be0*/  FSEL R112, R74, -INF , P6 ;  /* 0xff8000004a707808 */ /* 0x000fe20003000000 */
[----:B------:R-:W-:Y:S01]  /*22bf0*/  IMAD R64, R197, 0x100, R42 ;  /* 0x00000100c5407824 */ /* 0x000fe200078e022a */
[-C--:B------:R-:W-:Y:S02]  /*22c00*/  ISETP.GE.AND P6, PT, R120, R195.reuse, PT ;  /* 0x000000c37800720c */ /* 0x080fe40003fc6270 */
[----:B------:R-:W-:Y:S01]  /*22c10*/  FSEL R218, R218, -INF , P0 ;  /* 0xff800000dada7808 */ /* 0x000fe20000000000 */
[----:B------:R-:W-:Y:S01]  /*22c20*/  VIADD R64, R64, 0x20 ;  /* 0x0000002040407836 */ /* 0x000fe20000000000 */
[----:B------:R-:W-:Y:S02]  /*22c30*/  ISETP.GE.AND P0, PT, R159, R192, PT ;  /* 0x000000c09f00720c */ /* 0x000fe40003f06270 */
[C-C-:B------:R-:W-:Y:S02]  /*22c40*/  IADD3 R110, PT, PT, R87.reuse, -0xa0, -R4.reuse ;  /* 0xffffff60576e7810 */ /* 0x140fe40007ffe804 */
[--C-:B------:R-:W-:Y:S02]  /*22c50*/  IADD3 R109, PT, PT, R87, -0xb9, -R4.reuse ;  /* 0xffffff47576d7810 */ /* 0x100fe40007ffe804 */
[----:B------:R-:W-:Y:S02]  /*22c60*/  IADD3 R95, PT, PT, R193, -0xe8, -R4 ;  /* 0xffffff18c15f7810 */ /* 0x000fe40007ffe804 */
[----:B------:R-:W-:Y:S02]  /*22c70*/  FSEL R217, R217, -INF , P5 ;  /* 0xff800000d9d97808 */ /* 0x000fe40002800000 */
[-C--:B------:R-:W-:Y:S02]  /*22c80*/  ISETP.GE.AND P5, PT, R121, R195.reuse, PT ;  /* 0x000000c37900720c */ /* 0x080fe40003fa6270 */
[----:B------:R-:W-:Y:S02]  /*22c90*/  FSEL R213, R213, -INF , P6 ;  /* 0xff800000d5d57808 */ /* 0x000fe40003000000 */
[----:B------:R-:W-:Y:S02]  /*22ca0*/  ISETP.GE.AND P6, PT, R117, R195, PT ;  /* 0x000000c37500720c */ /* 0x000fe40003fc6270 */
[----:B------:R-:W-:Y:S02]  /*22cb0*/  IABS R95, R95 ;  /* 0x0000005f005f7213 */ /* 0x000fe40000000000 */
[----:B------:R-:W-:Y:S01]  /*22cc0*/  FSEL R111, R75, -INF , P0 ;  /* 0xff8000004b6f7808 */ /* 0x000fe20000000000 */
[----:B------:R-:W-:Y:S01]  /*22cd0*/  IMAD R75, R197, 0x100, R42 ;  /* 0x00000100c54b7824 */ /* 0x000fe200078e022a */
[----:B------:R-:W-:Y:S02]  /*22ce0*/  IABS R110, R110 ;  /* 0x0000006e006e7213 */ /* 0x000fe40000000000 */
[----:B------:R-:W-:Y:S01]  /*22cf0*/  IABS R109, R109 ;  /* 0x0000006d006d7213 */ /* 0x000fe20000000000 */
[----:B------:R-:W-:Y:S01]  /*22d00*/  VIADD R75, R75, 0x11 ;  /* 0x000000114b4b7836 */ /* 0x000fe20000000000 */
[-C--:B------:R-:W-:Y:S02]  /*22d10*/  ISETP.GE.AND P0, PT, R158, R192.reuse, PT ;  /* 0x000000c09e00720c */ /* 0x080fe40003f06270 */
[----:B------:R-:W-:Y:S02]  /*22d20*/  FSEL R214, R214, -INF , P5 ;  /* 0xff800000d6d67808 */ /* 0x000fe40002800000 */
[----:B------:R-:W-:Y:S02]  /*22d30*/  I2FP.F32.S32 R95, R95 ;  /* 0x0000005f005f7245 */ /* 0x000fe40000201400 */
[----:B------:R-:W-:Y:S02]  /*22d40*/  ISETP.GE.AND P5, PT, R156, R192, PT ;  /* 0x000000c09c00720c */ /* 0x000fe40003fa6270 */
[----:B------:R-:W-:Y:S01]  /*22d50*/  I2FP.F32.S32 R110, R110 ;  /* 0x0000006e006e7245 */ /* 0x000fe20000201400 */
[----:B------:R-:W-:Y:S01]  /*22d60*/  FFMA.FTZ R220, -R196, R95, R101 ;  /* 0x0000005fc4dc7223 */ /* 0x000fe20000010165 */
[----:B------:R-:W-:Y:S01]  /*22d70*/  I2FP.F32.S32 R109, R109 ;  /* 0x0000006d006d7245 */ /* 0x000fe20000201400 */
[----:B------:R-:W-:Y:S01]  /*22d80*/  VIADD R95, R5, 0xe9 ;  /* 0x000000e9055f7836 */ /* 0x000fe20000000000 */
[----:B------:R-:W-:Y:S01]  /*22d90*/  FSEL R210, R210, -INF , P6 ;  /* 0xff800000d2d27808 */ /* 0x000fe20003000000 */
[----:B------:R-:W-:Y:S01]  /*22da0*/  FFMA.FTZ R84, -R196, R110, R84 ;  /* 0x0000006ec4547223 */ /* 0x000fe20000010154 */
[-C--:B------:R-:W-:Y:S01]  /*22db0*/  ISETP.GE.AND P6, PT, R131, R192.reuse, PT ;  /* 0x000000c08300720c */ /* 0x080fe20003fc6270 */
[C---:B------:R-:W-:Y:S01]  /*22dc0*/  VIADD R110, R5.reuse, 0xc8 ;  /* 0x000000c8056e7836 */ /* 0x040fe20000000000 */
[----:B------:R-:W-:Y:S01]  /*22dd0*/  FSEL R125, R78, -INF , P0 ;  /* 0xff8000004e7d7808 */ /* 0x000fe20000000000 */
[C---:B------:R-:W-:Y:S01]  /*22de0*/  VIADD R101, R5.reuse, 0xe1 ;  /* 0x000000e105657836 */ /* 0x040fe20000000000 */
[----:B------:R-:W-:Y:S01]  /*22df0*/  ISETP.GE.AND P0, PT, R116, R195, PT ;  /* 0x000000c37400720c */ /* 0x000fe20003f06270 */
[----:B------:R-:W-:Y:S01]  /*22e00*/  IMAD.MOV.U32 R78, RZ, RZ, R56 ;  /* 0x000000ffff4e7224 */ /* 0x000fe200078e0038 */
[----:B------:R-:W-:Y:S01]  /*22e10*/  FSEL R44, R44, -INF , !P4 ;  /* 0xff8000002c2c7808 */ /* 0x000fe20006000000 */
[----:B------:R-:W-:Y:S01]  /*22e20*/  FFMA.FTZ R207, -R196, R109, R207 ;  /* 0x0000006dc4cf7223 */ /* 0x000fe200000101cf */
[----:B------:R-:W-:Y:S01]  /*22e30*/  VIADD R109, R5, 0xc9 ;  /* 0x000000c9056d7836 */ /* 0x000fe20000000000 */
[----:B------:R-:W-:Y:S01]  /*22e40*/  FSEL R226, R79, -INF , P5 ;  /* 0xff8000004fe27808 */ /* 0x000fe20002800000 */
[----:B------:R-:W-:Y:S01]  /*22e50*/  IMAD.MOV.U32 R54, RZ, RZ, R220 ;  /* 0x000000ffff367224 */ /* 0x000fe200078e00dc */
[-C--:B------:R-:W-:Y:S01]  /*22e60*/  ISETP.GE.AND P5, PT, R155, R192.reuse, PT ;  /* 0x000000c09b00720c */ /* 0x080fe20003fa6270 */
[----:B------:R-:W-:Y:S01]  /*22e70*/  IMAD R56, R197, 0x100, R42 ;  /* 0x00000100c5387824 */ /* 0x000fe200078e022a */
[----:B------:R-:W-:Y:S02]  /*22e80*/  FSEL R223, R83, -INF , P6 ;  /* 0xff80000053df7808 */ /* 0x000fe40003000000 */
[-C--:B------:R-:W-:Y:S01]  /*22e90*/  ISETP.GE.AND P6, PT, R130, R192.reuse, PT ;  /* 0x000000c08200720c */ /* 0x080fe20003fc6270 */
[----:B------:R-:W-:Y:S01]  /*22ea0*/  VIADD R56, R56, 0x21 ;  /* 0x0000002138387836 */ /* 0x000fe20000000000 */
        /* <DEDUP_REMOVED lines=12> */
[----:B------:R-:W-:Y:S02]  /*22f70*/  FSEL R85, R78, -INF , !P1 ;  /* 0xff8000004e557808 */ /* 0x000fe40004800000 */
        /* <DEDUP_REMOVED lines=31> */
[----:B------:R1:W5:Y:S01]  /*23170*/  LDL.LU R165, [R1] ;  /* 0x0000000001a57983 */ /* 0x0003620000300800 */
        /* <DEDUP_REMOVED lines=35> */
[----:B------:R-:W2:Y:S01]  /*233b0*/  S2R R164, SR_TID.X ;  /* 0x0000000000a47919 */ /* 0x000ea20000002100 */
        /* <DEDUP_REMOVED lines=9> */
[----:B------:R-:W-:Y:S01]  /*23450*/  IMAD R39, R197, 0x100, R42 ;  /* 0x00000100c5277824 */ /* 0x000fe200078e022a */
[-C--:B------:R-:W-:Y:S01]  /*23460*/  ISETP.GE.AND P0, PT, R93, R192.reuse, PT ;  /* 0x000000c05d00720c */ /* 0x080fe20003f06270 */
[----:B------:R-:W-:Y:S01]  /*23470*/  IMAD.MOV.U32 R76, RZ, RZ, R59 ;  /* 0x000000ffff4c7224 */ /* 0x000fe200078e003b */
[----:B------:R-:W-:Y:S01]  /*23480*/  FSEL R54, R54, -INF , P6 ;  /* 0xff80000036367808 */ /* 0x000fe20003000000 */
[----:B------:R-:W-:Y:S01]  /*23490*/  VIADD R39, R39, 0x10 ;  /* 0x0000001027277836 */ /* 0x000fe20000000000 */
[----:B------:R-:W-:Y:S01]  /*234a0*/  ISETP.GE.AND P6, PT, R109, R192, PT ;  /* 0x000000c06d00720c */ /* 0x000fe20003fc6270 */
        /* <DEDUP_REMOVED lines=8> */
[----:B------:R-:W-:Y:S01]  /*23530*/  IMAD.MOV.U32 R61, RZ, RZ, R31 ;  /* 0x000000ffff3d7224 */ /* 0x000fe200078e001f */
[----:B------:R-:W-:Y:S01]  /*23540*/  FSEL R81, R81, -INF , !P4 ;  /* 0xff80000051517808 */ /* 0x000fe20006000000 */
[----:B------:R-:W-:Y:S01]  /*23550*/  IMAD.MOV.U32 R31, RZ, RZ, R183 ;  /* 0x000000ffff1f7224 */ /* 0x000fe200078e00b7 */
[----:B------:R-:W-:Y:S01]  /*23560*/  ISETP.GE.AND P6, PT, R107, R192, PT ;  /* 0x000000c06b00720c */ /* 0x000fe20003fc6270 */
[----:B------:R-:W-:Y:S01]  /*23570*/  IMAD.MOV.U32 R58, RZ, RZ, R72 ;  /* 0x000000ffff3a7224 */ /* 0x000fe200078e0048 */
[----:B------:R-:W-:Y:S01]  /*23580*/  FSEL R152, R152, -INF , P0 ;  /* 0xff80000098987808 */ /* 0x000fe20000000000 */
        /* <DEDUP_REMOVED lines=9> */
[----:B------:R-:W-:Y:S01]  /*23620*/  IADD3 R4, PT, PT, R87, -0xf9, -R4 ;  /* 0xffffff0757047810 */ /* 0x000fe20007ffe804 */
[----:B------:R-:W-:Y:S01]  /*23630*/  IMAD.MOV.U32 R72, RZ, RZ, R69 ;  /* 0x000000ffff487224 */ /* 0x000fe200078e0045 */
[----:B------:R-:W-:Y:S01]  /*23640*/  FSEL R43, R43, -INF , P6 ;  /* 0xff8000002b2b7808 */ /* 0x000fe20003000000 */
[----:B------:R-:W-:Y:S01]  /*23650*/  IMAD.MOV.U32 R66, RZ, RZ, R62 ;  /* 0x000000ffff427224 */ /* 0x000fe200078e003e */
[----:B------:R-:W-:Y:S01]  /*23660*/  ISETP.GE.AND P6, PT, R102, R192, PT ;  /* 0x000000c06600720c */ /* 0x000fe20003fc6270 */
[----:B------:R-:W-:Y:S01]  /*23670*/  IMAD.MOV.U32 R59, RZ, RZ, R72 ;  /* 0x000000ffff3b7224 */ /* 0x000fe200078e0048 */
[----:B------:R-:W-:Y:S01]  /*23680*/  IABS R4, R4 ;  /* 0x0000000400047213 */ /* 0x000fe20000000000 */
[----:B------:R-:W-:Y:S01]  /*23690*/  IMAD.MOV.U32 R62, RZ, RZ, R77 ;  /* 0x000000ffff3e7224 */ /* 0x000fe200078e004d */
[----:B------:R-:W3:Y:S01]  /*236a0*/  S2R R183, SR_CTAID.X ;  /* 0x0000000000b77919 */ /* 0x000ee20000002500 */
[----:B------:R-:W-:Y:S01]  /*236b0*/  IMAD.MOV.U32 R76, RZ, RZ, R58 ;  /* 0x000000ffff4c7224 */ /* 0x000fe200078e003a */
[----:B------:R-:W-:Y:S01]  /*236c0*/  I2FP.F32.S32 R4, R4 ;  /* 0x0000000400047245 */ /* 0x000fe20000201400 */
[----:B------:R-:W-:Y:S01]  /*236d0*/  IMAD.MOV.U32 R47, RZ, RZ, R61 ;  /* 0x000000ffff2f7224 */ /* 0x000fe200078e003d */
[----:B------:R-:W-:Y:S01]  /*236e0*/  MOV R180, 0x90 ;  /* 0x0000009000b47802 */ /* 0x000fe20000000f00 */
[----:B------:R-:W-:Y:S02]  /*236f0*/  IMAD.MOV.U32 R61, RZ, RZ, R182 ;  /* 0x000000ffff3d7224 */ /* 0x000fe400078e00b6 */
[----:B------:R-:W-:Y:S01]  /*23700*/  FFMA.FTZ R0, -R196, R4, R0 ;  /* 0x00000004c4007223 */ /* 0x000fe20000010100 */
[----:B------:R-:W-:Y:S01]  /*23710*/  IMAD.MOV.U32 R69, RZ, RZ, R47 ;  /* 0x000000ffff457224 */ /* 0x000fe200078e002f */
[----:B------:R-:W4:Y:S01]  /*23720*/  S2R R182, SR_CTAID.Y ;  /* 0x0000000000b67919 */ /* 0x000f220000002600 */
[----:B------:R-:W-:Y:S02]  /*23730*/  IMAD.MOV.U32 R47, RZ, RZ, R57 ;  /* 0x000000ffff2f7224 */ /* 0x000fe400078e0039 */
[----:B------:R-:W-:Y:S02]  /*23740*/  IMAD.MOV.U32 R72, RZ, RZ, R69 ;  /* 0x000000ffff487224 */ /* 0x000fe400078e0045 */
[----:B------:R-:W-:Y:S02]  /*23750*/  IMAD.MOV.U32 R57, RZ, RZ, R52 ;  /* 0x000000ffff397224 */ /* 0x000fe400078e0034 */
[----:B------:R-:W-:Y:S02]  /*23760*/  IMAD.MOV.U32 R52, RZ, RZ, R181 ;  /* 0x000000ffff347224 */ /* 0x000fe400078e00b5 */
[--C-:B------:R-:W-:Y:S01]  /*23770*/  IMAD R58, R197, 0x100, R42.reuse ;  /* 0x00000100c53a7824 */ /* 0x100fe200078e022a */
[----:B------:R-:W-:Y:S01]  /*23780*/  FSEL R57, R57, -INF , P6 ;  /* 0xff80000039397808 */ /* 0x000fe20003000000 */
[----:B------:R-:W-:Y:S01]  /*23790*/  IMAD R69, R197, 0x100, R42 ;  /* 0x00000100c5457824 */ /* 0x000fe200078e022a */
[-C--:B------:R-:W-:Y:S01]  /*237a0*/  ISETP.GE.AND P6, PT, R95, R192.reuse, PT ;  /* 0x000000c05f00720c */ /* 0x080fe20003fc6270 */
[----:B------:R-:W-:Y:S01]  /*237b0*/  VIADD R58, R58, 0x18 ;  /* 0x000000183a3a7836 */ /* 0x000fe20000000000 */
[----:B------:R-:W-:Y:S01]  /*237c0*/  FSEL R52, R52, -INF , P5 ;  /* 0xff80000034347808 */ /* 0x000fe20002800000 */
[----:B------:R-:W-:Y:S01]  /*237d0*/  VIADD R69, R69, 0x19 ;  /* 0x0000001945457836 */ /* 0x000fe20000000000 */
[-C--:B------:R-:W-:Y:S01]  /*237e0*/  ISETP.GE.AND P5, PT, R92, R192.reuse, PT ;  /* 0x000000c05c00720c */ /* 0x080fe20003fa6270 */
[----:B------:R-:W1:Y:S01]  /*237f0*/  S2R R181, SR_CTAID.Z ;  /* 0x0000000000b57919 */ /* 0x000e620000002700 */
[----:B------:R-:W-:Y:S02]  /*23800*/  FSEL R51, R51, -INF , P6 ;  /* 0xff80000033337808 */ /* 0x000fe40003000000 */
[----:B------:R-:W-:Y:S02]  /*23810*/  ISETP.GE.AND P6, PT, R20, R192, PT ;  /* 0x000000c01400720c */ /* 0x000fe40003fc6270 */
[----:B------:R-:W-:Y:S02]  /*23820*/  FSEL R47, R47, -INF , P5 ;  /* 0xff8000002f2f7808 */ /* 0x000fe40002800000 */
        /* <DEDUP_REMOVED lines=15> */
[----:B------:R-:W-:Y:S01]  /*23920*/  FSEL R76, R168, -INF , !P4 ;  /* 0xff800000a84c7808 */ /* 0x000fe20006000000 */
[----:B--2---:R-:W-:Y:S01]  /*23930*/  IMAD.SHL.U32 R168, R164, 0x20, RZ ;  /* 0x00000020a4a87824 */ /* 0x004fe200078e00ff */
[-C--:B------:R-:W-:Y:S02]  /*23940*/  ISETP.GE.AND P4, PT, R71, R187.reuse, PT ;  /* 0x000000bb4700720c */ /* 0x080fe40003f86270 */
        /* <DEDUP_REMOVED lines=10> */
[-C--:B------:R-:W-:Y:S01]  /*239f0*/  ISETP.GE.AND P5, PT, R244, R194.reuse, PT ;  /* 0x000000c2f400720c */ /* 0x080fe20003fa6270 */
[--C-:B------:R-:W-:Y:S01]  /*23a00*/  IMAD R34, R197, 0x100, R42.reuse ;  /* 0x00000100c5227824 */ /* 0x100fe200078e022a */
[-C--:B------:R-:W-:Y:S01]  /*23a10*/  ISETP.GE.AND P6, PT, R247, R194.reuse, PT ;  /* 0x000000c2f700720c */ /* 0x080fe20003fc6270 */
[----:B------:R-:W-:Y:S02]  /*23a20*/  IMAD R30, R197, 0x100, R42 ;  /* 0x00000100c51e7824 */ /* 0x000fe400078e022a */
        /* <DEDUP_REMOVED lines=152> */
[----:B------:R-:W-:Y:S02]  /*243b0*/  ISETP.GE.AND P0, PT, R106, R194, PT ;  /* 0x000000c26a00720c */ /* 0x000fe40003f06270 */
[----:B------:R-:W-:Y:S02]  /*243c0*/  FSEL R60, R153, -INF , !P6 ;  /* 0xff800000993c7808 */ /* 0x000fe40007000000 */
[----:B------:R-:W-:Y:S02]  /*243d0*/  FSEL R113, R113, -INF , !P0 ;  /* 0xff80000071717808 */ /* 0x000fe40004000000 */
[-C--:B------:R-:W-:Y:S02]  /*243e0*/  ISETP.GE.AND P0, PT, R115, R187.reuse, PT ;  /* 0x000000bb7300720c */ /* 0x080fe40003f06270 */
        /* <DEDUP_REMOVED lines=33> */
[----:B------:R-:W-:Y:S02]  /*24600*/  FSEL R52, R52, -INF , !P0 ;  /* 0xff80000034347808 */ /* 0x000fe40004000000 */
[----:B------:R-:W-:Y:S02]  /*24610*/  FMNMX3.FTZ R115, R115, R29, R28, !PT ;  /* 0x0000001d73737276 */ /* 0x000fe4000781001c */
[----:B------:R-:W-:Y:S02]  /*24620*/  ISETP.GE.AND P0, PT, R2, R192, PT ;  /* 0x000000c00200720c */ /* 0x000fe40003f06270 */
[----:B------:R-:W-:Y:S02]  /*24630*/  ISETP.GE.AND P4, PT, R237, R187, PT ;  /* 0x000000bbed00720c */ /* 0x000fe40003f86270 */
[----:B------:R-:W-:Y:S02]  /*24640*/  FSEL R0, R0, -INF , P0 ;  /* 0xff80000000007808 */ /* 0x000fe40000000000 */
[----:B------:R-:W-:Y:S02]  /*24650*/  FSEL R25, R25, -INF , !P4 ;  /* 0xff80000019197808 */ /* 0x000fe40006000000 */
        /* <DEDUP_REMOVED lines=98> */
[----:B------:R-:W3:Y:S01]  /*24c80*/  SHFL.BFLY PT, R87, R46, 0x2, 0x1f ;  /* 0x0c401f002e577f89 */ /* 0x000ee200000e0000 */
[----:B------:R-:W-:Y:S07]  /*24c90*/  FMNMX3.FTZ R0, R0, R21, R20, !PT ;  /* 0x0000001500007276 */ /* 0x000fee0007810014 */
[----:B------:R-:W4:Y:S01]  /*24ca0*/  SHFL.BFLY PT, R4, R0, 0x2, 0x1f ;  /* 0x0c401f0000047f89 */ /* 0x000f2200000e0000 */
[----:B---3--:R-:W-:Y:S07]  /*24cb0*/  FMNMX.FTZ R87, R46, R87, !PT ;  /* 0x000000572e577209 */ /* 0x008fee0007810000 */
[----:B------:R-:W3:Y:S01]  /*24cc0*/  SHFL.BFLY PT, R2, R87, 0x1, 0x1f ;  /* 0x0c201f0057027f89 */ /* 0x000ee200000e0000 */
[----:B----4-:R-:W-:Y:S07]  /*24cd0*/  FMNMX.FTZ R4, R0, R4, !PT ;  /* 0x0000000400047209 */ /* 0x010fee0007810000 */
[----:B------:R-:W4:Y:S01]  /*24ce0*/  SHFL.BFLY PT, R0, R4, 0x1, 0x1f ;  /* 0x0c201f0004007f89 */ /* 0x000f2200000e0000 */
[----:B---3--:R-:W-:Y:S04]  /*24cf0*/  FMNMX.FTZ R2, R87, R2, !PT ;  /* 0x0000000257027209 */ /* 0x008fe80007810000 */
[----:B------:R-:W-:Y:S01]  /*24d00*/  FSETP.NEU.FTZ.AND P1, PT, R2, -INF , PT ;  /* 0xff8000000200780b */ /* 0x000fe20003f3d000 */
[----:B--2---:R-:W-:Y:S01]  /*24d10*/  FMUL.FTZ R46, R3, R2 ;  /* 0x00000002032e7220 */ /* 0x004fe20000410000 */
[----:B----4-:R-:W-:Y:S04]  /*24d20*/  FMNMX.FTZ R0, R4, R0, !PT ;  /* 0x0000000004007209 */ /* 0x010fe80007810000 */
[----:B------:R-:W-:Y:S02]  /*24d30*/  FSEL R46, R46, RZ, P1 ;  /* 0x000000ff2e2e7208 */ /* 0x000fe40000800000 */
[----:B------:R-:W-:Y:S03]  /*24d40*/  FSETP.NEU.FTZ.AND P0, PT, R0, -INF , PT ;  /* 0xff8000000000780b */ /* 0x000fe60003f1d000 */
[-CC-:B------:R-:W-:Y:S01]  /*24d50*/  FFMA.FTZ R96, R39, R3.reuse, -R46.reuse ;  /* 0x0000000327607223 */ /* 0x180fe2000001082e */
[-CC-:B------:R-:W-:Y:S01]  /*24d60*/  FFMA.FTZ R93, R38, R3.reuse, -R46.reuse ;  /* 0x00000003265d7223 */ /* 0x180fe2000001082e */
[-CC-:B------:R-:W-:Y:S01]  /*24d70*/  FFMA.FTZ R163, R44, R3.reuse, -R46.reuse ;  /* 0x000000032ca37223 */ /* 0x180fe2000001082e */
[----:B------:R-:W-:Y:S01]  /*24d80*/  FMUL.FTZ R44, R3, R0 ;  /* 0x00000000032c7220 */ /* 0x000fe20000410000 */
[-CC-:B------:R-:W-:Y:S01]  /*24d90*/  FFMA.FTZ R117, R67, R3.reuse, -R46.reuse ;  /* 0x0000000343757223 */ /* 0x180fe2000001082e */
[-CC-:B------:R-:W-:Y:S01]  /*24da0*/  FFMA.FTZ R67, R15, R3.reuse, -R46.reuse ;  /* 0x000000030f437223 */ /* 0x180fe2000001082e */
[----:B------:R-:W-:Y:S01]  /*24db0*/  MUFU.EX2 R96, R96 ;  /* 0x0000006000607308 */ /* 0x000fe20000000800 */
[-CC-:B------:R-:W-:Y:S01]  /*24dc0*/  FFMA.FTZ R116, R66, R3.reuse, -R46.reuse ;  /* 0x0000000342747223 */ /* 0x180fe2000001082e */
[-CC-:B------:R-:W-:Y:S01]  /*24dd0*/  FFMA.FTZ R66, R14, R3.reuse, -R46.reuse ;  /* 0x000000030e427223 */ /* 0x180fe2000001082e */
[----:B------:R-:W-:Y:S01]  /*24de0*/  FSEL R44, R44, RZ, P0 ;  /* 0x000000ff2c2c7208 */ /* 0x000fe20000000000 */
[-CC-:B------:R-:W-:Y:S01]  /*24df0*/  FFMA.FTZ R200, R90, R3.reuse, -R46.reuse ;  /* 0x000000035ac87223 */ /* 0x180fe2000001082e */
[-CC-:B------:R-:W-:Y:S01]  /*24e00*/  FFMA.FTZ R90, R35, R3.reuse, -R46.reuse ;  /* 0x00000003235a7223 */ /* 0x180fe2000001082e */
[-CC-:B------:R-:W-:Y:S01]  /*24e10*/  FFMA.FTZ R161, R152, R3.reuse, -R46.reuse ;  /* 0x0000000398a17223 */ /* 0x180fe2000001082e */
[-CC-:B------:R-:W-:Y:S03]  /*24e20*/  FFMA.FTZ R160, R89, R3.reuse, -R46.reuse ;  /* 0x0000000359a07223 */ /* 0x180fe6000001082e */
[----:B------:R-:W-:Y:S01]  /*24e30*/  MUFU.EX2 R163, R163 ;  /* 0x000000a300a37308 */ /* 0x000fe20000000800 */
[-C--:B------:R-:W-:Y:S01]  /*24e40*/  FFMA.FTZ R89, R34, R3.reuse, -R46 ;  /* 0x0000000322597223 */ /* 0x080fe2000001082e */
[-CC-:B------:R-:W-:Y:S01]  /*24e50*/  FFMA.FTZ R87, R32, R3.reuse, -R44.reuse ;  /* 0x0000000320577223 */ /* 0x180fe2000001082c */
[-CC-:B------:R-:W-:Y:S01]  /*24e60*/  FFMA.FTZ R95, R37, R3.reuse, -R44.reuse ;  /* 0x00000003255f7223 */ /* 0x180fe2000001082c */
[-CC-:B------:R-:W-:Y:S01]  /*24e70*/  FFMA.FTZ R92, R36, R3.reuse, -R44.reuse ;  /* 0x00000003245c7223 */ /* 0x180fe2000001082c */
[-CC-:B------:R-:W-:Y:S01]  /*24e80*/  FFMA.FTZ R21, R21, R3.reuse, -R44.reuse ;  /* 0x0000000315157223 */ /* 0x180fe2000001082c */
[-C--:B------:R-:W-:Y:S01]  /*24e90*/  FFMA.FTZ R122, R69, R3.reuse, -R44 ;  /* 0x00000003457a7223 */ /* 0x080fe2000001082c */
[-C--:B------:R-:W-:Y:S03]  /*24ea0*/  FFMA.FTZ R69, R22, R3.reuse, -R46 ;  /* 0x0000000316457223 */ /* 0x080fe6000001082e */
[----:B------:R-:W2:Y:S01]  /*24eb0*/  MUFU.EX2 R200, R200 ;  /* 0x000000c800c87308 */ /* 0x000ea20000000800 */
[-C--:B------:R-:W-:Y:S01]  /*24ec0*/  FFMA.FTZ R102, R41, R3.reuse, -R44 ;  /* 0x0000000329667223 */ /* 0x080fe2000001082c */
[----:B------:R-:W-:Y:S01]  /*24ed0*/  LOP3.LUT R41, R167, 0x120, R168, 0xf8, !PT ;  /* 0x00000120a7297812 */ /* 0x000fe200078ef8a8 */
[-CC-:B------:R-:W-:Y:S01]  /*24ee0*/  FFMA.FTZ R115, R65, R3.reuse, -R44.reuse ;  /* 0x0000000341737223 */ /* 0x180fe2000001082c */
[-CC-:B------:R-:W-:Y:S01]  /*24ef0*/  FFMA.FTZ R65, R13, R3.reuse, -R44.reuse ;  /* 0x000000030d417223 */ /* 0x180fe2000001082c */
[-CC-:B------:R-:W-:Y:S01]  /*24f00*/  FFMA.FTZ R114, R64, R3.reuse, -R44.reuse ;  /* 0x0000000340727223 */ /* 0x180fe2000001082c */
[----:B------:R-:W-:Y:S01]  /*24f10*/  LEA R41, R41, UR6, 0x1 ;  /* 0x0000000629297c11 */ /* 0x000fe2000f8e08ff */
[-CC-:B------:R-:W-:Y:S03]  /*24f20*/  FFMA.FTZ R64, R12, R3.reuse, -R44.reuse ;  /* 0x000000030c407223 */ /* 0x180fe6000001082c */
[----:B------:R-:W-:Y:S01]  /*24f30*/  MUFU.EX2 R161, R161 ;  /* 0x000000a100a17308 */ /* 0x000fe20000000800 */
[-CC-:B------:R-:W-:Y:S01]  /*24f40*/  FFMA.FTZ R109, R60, R3.reuse, -R44.reuse ;  /* 0x000000033c6d7223 */ /* 0x180fe2000001082c */
[-CC-:B------:R-:W-:Y:S01]  /*24f50*/  FFMA.FTZ R60, R5, R3.reuse, -R44.reuse ;  /* 0x00000003053c7223 */ /* 0x180fe2000001082c */
[----:B------:R-:W3:Y:S01]  /*24f60*/  LDSM.16.MT88.4 R12, [R41+0x5000] ;  /* 0x00500000290c783b */ /* 0x000ee20000004200 */
[-CC-:B------:R-:W-:Y:S01]  /*24f70*/  FFMA.FTZ R101, R40, R3.reuse, -R44.reuse ;  /* 0x0000000328657223 */ /* 0x180fe2000001082c */
[-CC-:B------:R-:W-:Y:S01]  /*24f80*/  FFMA.FTZ R201, R88, R3.reuse, -R44.reuse ;  /* 0x0000000358c97223 */ /* 0x180fe2000001082c */
[-CC-:B------:R-:W-:Y:S01]  /*24f90*/  FFMA.FTZ R88, R33, R3.reuse, -R44.reuse ;  /* 0x0000000321587223 */ /* 0x180fe2000001082c */
[-C--:B------:R-:W-:Y:S03]  /*24fa0*/  FFMA.FTZ R162, R85, R3.reuse, -R44 ;  /* 0x0000000355a27223 */ /* 0x080fe6000001082c */
[----:B------:R-:W4:Y:S01]  /*24fb0*/  MUFU.EX2 R160, R160 ;  /* 0x000000a000a07308 */ /* 0x000f220000000800 */
[-C--:B------:R-:W-:Y:S01]  /*24fc0*/  FFMA.FTZ R85, R31, R3.reuse, -R46 ;  /* 0x000000031f557223 */ /* 0x080fe2000001082e */
[-CC-:B------:R-:W-:Y:S01]  /*24fd0*/  FFMA.FTZ R159, R84, R3.reuse, -R44.reuse ;  /* 0x00000003549f7223 */ /* 0x180fe2000001082c */
[----:B------:R-:W-:Y:S01]  /*24fe0*/  LDSM.16.MT88.4 R32, [R41+0x5400] ;  /* 0x005400002920783b */ /* 0x000fe20000004200 */
[-CC-:B------:R-:W-:Y:S01]  /*24ff0*/  FFMA.FTZ R84, R29, R3.reuse, -R44.reuse ;  /* 0x000000031d547223 */ /* 0x180fe2000001082c */
[-C--:B------:R-:W-:Y:S01]  /*25000*/  FFMA.FTZ R158, R82, R3.reuse, -R44 ;  /* 0x00000003529e7223 */ /* 0x080fe2000001082c */
[----:B------:R-:W-:Y:S02]  /*25010*/  VIADD R40, R41, 0x5020 ;  /* 0x0000502029287836 */ /* 0x000fe40000000000 */
[-CC-:B------:R-:W-:Y:S02]  /*25020*/  FFMA.FTZ R156, R81, R3.reuse, -R46.reuse ;  /* 0x00000003519c7223 */ /* 0x180fe4000001082e */
        /* <DEDUP_REMOVED lines=8> */
[----:B------:R-:W1:Y:S01]  /*250b0*/  MUFU.EX2 R162, R162 ;  /* 0x000000a200a27308 */ /* 0x000e620000000800 */
[-C--:B------:R-:W-:Y:S01]  /*250c0*/  FFMA.FTZ R130, R76, R3.reuse, -R46 ;  /* 0x000000034c827223 */ /* 0x080fe2000001082e */
[-C--:B------:R-:W-:Y:S01]  /*250d0*/  FFMA.FTZ R129, R75, R3.reuse, -R44 ;  /* 0x000000034b817223 */ /* 0x080fe2000001082c */
[-CC-:B------:R-:W-:Y:S01]  /*250e0*/  FFMA.FTZ R110, R62, R3.reuse, -R46.reuse ;  /* 0x000000033e6e7223 */ /* 0x180fe2000001082e */
[-CC-:B------:R-:W-:Y:S01]  /*250f0*/  FFMA.FTZ R107, R61, R3.reuse, -R46.reuse ;  /* 0x000000033d6b7223 */ /* 0x180fe2000001082e */
[-CC-:B------:R-:W-:Y:S01]  /*25100*/  FFMA.FTZ R78, R27, R3.reuse, -R46.reuse ;  /* 0x000000031b4e7223 */ /* 0x180fe2000001082e */
[-C--:B------:R-:W-:Y:S01]  /*25110*/  FFMA.FTZ R77, R26, R3.reuse, -R46 ;  /* 0x000000031a4d7223 */ /* 0x080fe2000001082e */
[-CC-:B------:R-:W-:Y:S03]  /*25120*/  FFMA.FTZ R76, R25, R3.reuse, -R44.reuse ;  /* 0x00000003194c7223 */ /* 0x180fe6000001082c */
[----:B------:R-:W-:Y:S01]  /*25130*/  MUFU.EX2 R159, R159 ;  /* 0x0000009f009f7308 */ /* 0x000fe20000000800 */
[-C--:B------:R-:W-:Y:S01]  /*25140*/  FFMA.FTZ R75, R24, R3.reuse, -R44 ;  /* 0x00000003184b7223 */ /* 0x080fe2000001082c */
[-CC-:B------:R-:W-:Y:S01]  /*25150*/  FFMA.FTZ R62, R7, R3.reuse, -R46.reuse ;  /* 0x00000003073e7223 */ /* 0x180fe2000001082e */
[-C--:B------:R-:W-:Y:S01]  /*25160*/  FFMA.FTZ R61, R6, R3.reuse, -R46 ;  /* 0x00000003063d7223 */ /* 0x080fe2000001082e */
[----:B--2---:R-:W-:Y:S01]  /*25170*/  F2FP.BF16.F32.PACK_AB R24, R163, R200 ;  /* 0x000000c8a318723e */ /* 0x004fe200000010ff */
[--C-:B------:R-:W-:Y:S01]  /*25180*/  FFMA.FTZ R128, R72, R3, -R44.reuse ;  /* 0x0000000348807223 */ /* 0x100fe2000001082c */
[----:B----4-:R-:W-:Y:S01]  /*25190*/  F2FP.BF16.F32.PACK_AB R26, R160, R161 ;  /* 0x000000a1a01a723e */ /* 0x010fe200000010ff */
[----:B------:R-:W-:Y:S03]  /*251a0*/  FFMA.FTZ R106, R59, R3, -R44 ;  /* 0x000000033b6a7223 */ /* 0x000fe6000001082c */
[----:B------:R-:W2:Y:S01]  /*251b0*/  MUFU.EX2 R158, R158 ;  /* 0x0000009e009e7308 */ /* 0x000ea20000000800 */
[----:B-1----:R-:W-:Y:S01]  /*251c0*/  F2FP.BF16.F32.PACK_AB R25, R162, R201 ;  /* 0x000000c9a219723e */ /* 0x002fe200000010ff */
[-CC-:B------:R-:W-:Y:S01]  /*251d0*/  FFMA.FTZ R104, R58, R3.reuse, -R46.reuse ;  /* 0x000000033a687223 */ /* 0x180fe2000001082e */
[-CC-:B------:R-:W-:Y:S01]  /*251e0*/  FFMA.FTZ R103, R56, R3.reuse, -R46.reuse ;  /* 0x0000000338677223 */ /* 0x180fe2000001082e */
[-CC-:B------:R-:W-:Y:S01]  /*251f0*/  FFMA.FTZ R58, R11, R3.reuse, -R46.reuse ;  /* 0x000000030b3a7223 */ /* 0x180fe2000001082e */
[-C--:B------:R-:W-:Y:S01]  /*25200*/  FFMA.FTZ R56, R10, R3.reuse, -R46 ;  /* 0x000000030a387223 */ /* 0x080fe2000001082e */
        /* <DEDUP_REMOVED lines=57> */
[----:B------:R-:W-:Y:S03]  /*255a0*/  FSEL R4, R0, RZ, P0 ;  /* 0x000000ff00047208 */ /* 0x000fe60000000000 */
[----:B------:R-:W-:Y:S01]  /*255b0*/  MUFU.EX2 R128, R128 ;  /* 0x0000008000807308 */ /* 0x000fe20000000800 */
[----:B------:R-:W-:Y:S02]  /*255c0*/  FSEL R5, R2, RZ, P1 ;  /* 0x000000ff02057208 */ /* 0x000fe40000800000 */
[----:B------:R-:W-:Y:S01]  /*255d0*/  ISETP.GT.AND P0, PT, R197, R174, PT ;  /* 0x000000aec500720c */ /* 0x000fe20003f04270 */
[----:B------:R-:W-:Y:S01]  /*255e0*/  FADD.FTZ R4, -R4, R151 ;  /* 0x0000009704047221 */ /* 0x000fe20000010100 */
[-C--:B------:R-:W-:Y:S01]  /*255f0*/  FFMA.FTZ R151, R209, R3.reuse, -R46 ;  /* 0x00000003d1977223 */ /* 0x080fe2000001082e */
[----:B------:R-:W-:Y:S01]  /*25600*/  FADD.FTZ R5, -R5, R150 ;  /* 0x0000009605057221 */ /* 0x000fe20000010100 */
[----:B------:R-:W-:Y:S03]  /*25610*/  FFMA.FTZ R150, R210, R3, -R46 ;  /* 0x00000003d2967223 */ /* 0x000fe6000001082e */
[----:B------:R-:W-:Y:S01]  /*25620*/  MUFU.EX2 R123, R123 ;  /* 0x0000007b007b7308 */ /* 0x000fe20000000800 */
[C---:B------:R-:W-:Y:S01]  /*25630*/  FMUL.FTZ R4, R3.reuse, R4 ;  /* 0x0000000403047220 */ /* 0x040fe20000410000 */
[----:B------:R-:W-:Y:S01]  /*25640*/  FMUL.FTZ R5, R3, R5 ;  /* 0x0000000503057220 */ /* 0x000fe20000410000 */
[----:B------:R-:W-:Y:S07]  /*25650*/  VIADD R197, R197, 0xffffffff ;  /* 0xffffffffc5c57836 */ /* 0x000fee0000000000 */
[----:B------:R1:W2:Y:S10]  /*25660*/  MUFU.EX2 R22, R4 ;  /* 0x0000000400167308 */ /* 0x0002b40000000800 */
[----:B------:R-:W4:Y:S10]  /*25670*/  MUFU.EX2 R23, R5 ;  /* 0x0000000500177308 */ /* 0x000f340000000800 */
[----:B------:R-:W-:Y:S01]  /*25680*/  MUFU.EX2 R121, R121 ;  /* 0x0000007900797308 */ /* 0x000fe20000000800 */
[----:B-1----:R-:W-:Y:S02]  /*25690*/  VIADD R4, R41, 0x5000 ;  /* 0x0000500029047836 */ /* 0x002fe40000000000 */
[C---:B--2---:R-:W-:Y:S01]  /*256a0*/  FMUL.FTZ R18, R22.reuse, R134 ;  /* 0x0000008616127220 */ /* 0x044fe20000410000 */
[----:B------:R-:W-:Y:S01]  /*256b0*/  FMUL.FTZ R19, R22, R135 ;  /* 0x0000008716137220 */ /* 0x000fe20000410000 */
[-C--:B------:R-:W-:Y:S01]  /*256c0*/  FFMA.FTZ R134, R224, R3.reuse, -R44 ;  /* 0x00000003e0867223 */ /* 0x080fe2000001082c */
[----:B------:R-:W-:Y:S02]  /*256d0*/  @P2 VIADD R40, R4, 0xffffffe0 ;  /* 0xffffffe004282836 */ /* 0x000fe40000000000 */
[----:B------:R-:W-:Y:S01]  /*256e0*/  FFMA.FTZ R135, R221, R3, -R46 ;  /* 0x00000003dd877223 */ /* 0x000fe2000001082e */
[----:B------:R-:W-:Y:S01]  /*256f0*/  FMUL.FTZ R6, R22, R146 ;  /* 0x0000009216067220 */ /* 0x000fe20000410000 */
[----:B------:R-:W1:Y:S01]  /*25700*/  MUFU.EX2 R122, R122 ;  /* 0x0000007a007a7308 */ /* 0x000e620000000800 */
[C---:B----4-:R-:W-:Y:S01]  /*25710*/  FMUL.FTZ R4, R23.reuse, R144 ;  /* 0x0000009017047220 */ /* 0x050fe20000410000 */
[----:B------:R-:W2:Y:S01]  /*25720*/  LDSM.16.MT88.4 R28, [R40] ;  /* 0x00000000281c783b */ /* 0x000ea20000004200 */
[C---:B------:R-:W-:Y:S01]  /*25730*/  FMUL.FTZ R5, R23.reuse, R145 ;  /* 0x0000009117057220 */ /* 0x040fe20000410000 */
[C---:B------:R-:W-:Y:S01]  /*25740*/  FMUL.FTZ R8, R23.reuse, R140 ;  /* 0x0000008c17087220 */ /* 0x040fe20000410000 */
[C---:B------:R-:W-:Y:S01]  /*25750*/  FMUL.FTZ R9, R23.reuse, R141 ;  /* 0x0000008d17097220 */ /* 0x040fe20000410000 */
[C---:B------:R-:W-:Y:S01]  /*25760*/  FMUL.FTZ R16, R23.reuse, R132 ;  /* 0x0000008417107220 */ /* 0x040fe20000410000 */
[C---:B------:R-:W-:Y:S03]  /*25770*/  FMUL.FTZ R17, R23.reuse, R133 ;  /* 0x0000008517117220 */ /* 0x040fe60000410000 */
[----:B------:R-:W4:Y:S01]  /*25780*/  MUFU.EX2 R120, R120 ;  /* 0x0000007800787308 */ /* 0x000f220000000800 */
[----:B------:R-:W-:Y:S01]  /*25790*/  FFMA.FTZ R200, R23, R199, R200 ;  /* 0x000000c717c87223 */ /* 0x000fe200000100c8 */
[----:B------:R-:W1:Y:S01]  /*257a0*/  LDSM.16.MT88.4 R36, [R40+0x400] ;  /* 0x000400002824783b */ /* 0x000e620000004200 */
[-C--:B------:R-:W-:Y:S01]  /*257b0*/  FFMA.FTZ R132, R226, R3.reuse, -R44 ;  /* 0x00000003e2847223 */ /* 0x080fe2000001082c */
[-CC-:B------:R-:W-:Y:S01]  /*257c0*/  FFMA.FTZ R133, R225, R3.reuse, -R46.reuse ;  /* 0x00000003e1857223 */ /* 0x180fe2000001082e */
[-C--:B------:R-:W-:Y:S01]  /*257d0*/  FFMA.FTZ R140, R218, R3.reuse, -R46 ;  /* 0x00000003da8c7223 */ /* 0x080fe2000001082e */
[-C--:B------:R-:W-:Y:S01]  /*257e0*/  FFMA.FTZ R141, R216, R3.reuse, -R44 ;  /* 0x00000003d88d7223 */ /* 0x080fe2000001082c */
[-CC-:B------:R-:W-:Y:S03]  /*257f0*/  FFMA.FTZ R144, R214, R3.reuse, -R46.reuse ;  /* 0x00000003d6907223 */ /* 0x180fe6000001082e */
[----:B------:R-:W-:Y:S01]  /*25800*/  MUFU.EX2 R117, R117 ;  /* 0x0000007500757308 */ /* 0x000fe20000000800 */
[-C--:B------:R-:W-:Y:S01]  /*25810*/  FFMA.FTZ R145, R213, R3.reuse, -R46 ;  /* 0x00000003d5917223 */ /* 0x080fe2000001082e */
[--C-:B------:R-:W-:Y:S01]  /*25820*/  FFMA.FTZ R146, R211, R3, -R44.reuse ;  /* 0x00000003d3927223 */ /* 0x100fe2000001082c */
[----:B------:R-:W-:Y:S01]  /*25830*/  FMUL.FTZ R7, R22, R147 ;  /* 0x0000009316077220 */ /* 0x000fe20000410000 */
[-C--:B------:R-:W-:Y:S01]  /*25840*/  FFMA.FTZ R147, R212, R3.reuse, -R44 ;  /* 0x00000003d4937223 */ /* 0x080fe2000001082c */
[C---:B------:R-:W-:Y:S01]  /*25850*/  FMUL.FTZ R10, R22.reuse, R142 ;  /* 0x0000008e160a7220 */ /* 0x040fe20000410000 */
[----:B------:R-:W-:Y:S01]  /*25860*/  FFMA.FTZ R142, R217, R3, -R46 ;  /* 0x00000003d98e7223 */ /* 0x000fe2000001082e */
[C---:B------:R-:W-:Y:S03]  /*25870*/  FMUL.FTZ R11, R22.reuse, R143 ;  /* 0x0000008f160b7220 */ /* 0x040fe60000410000 */
[----:B------:R-:W4:Y:S01]  /*25880*/  MUFU.EX2 R116, R116 ;  /* 0x0000007400747308 */ /* 0x000f220000000800 */
[--C-:B------:R-:W-:Y:S01]  /*25890*/  FFMA.FTZ R143, R215, R3, -R44.reuse ;  /* 0x00000003d78f7223 */ /* 0x100fe2000001082c */
[C---:B---3--:R-:W-:Y:S05]  /*258a0*/  HMMA.16816.F32.BF16 R4, R24.reuse, R12, R4 ;  /* 0x0000000c1804723c */ /* 0x048fea0000041804 */
[C---:B------:R-:W-:Y:S03]  /*258b0*/  FMUL.FTZ R12, R23.reuse, R136 ;  /* 0x00000088170c7220 */ /* 0x040fe60000410000 */
[----:B------:R-:W-:Y:S01]  /*258c0*/  MUFU.EX2 R115, R115 ;  /* 0x0000007300737308 */ /* 0x000fe20000000800 */
[----:B------:R-:W-:Y:S01]  /*258d0*/  FMUL.FTZ R13, R23, R137 ;  /* 0x00000089170d7220 */ /* 0x000fe20000410000 */
[C---:B------:R-:W-:Y:S03]  /*258e0*/  HMMA.16816.F32.BF16 R8, R24.reuse, R14, R8 ;  /* 0x0000000e1808723c */ /* 0x040fe60000041808 */
[C---:B------:R-:W-:Y:S01]  /*258f0*/  FMUL.FTZ R14, R22.reuse, R138 ;  /* 0x0000008a160e7220 */ /* 0x040fe20000410000 */
[----:B------:R-:W-:Y:S01]  /*25900*/  FMUL.FTZ R15, R22, R139 ;  /* 0x0000008b160f7220 */ /* 0x000fe20000410000 */
[-C--:B------:R-:W-:Y:S03]  /*25910*/  FFMA.FTZ R136, R223, R3.reuse, -R44 ;  /* 0x00000003df887223 */ /* 0x080fe6000001082c */
[----:B------:R-:W3:Y:S01]  /*25920*/  MUFU.EX2 R114, R114 ;  /* 0x0000007200727308 */ /* 0x000ee20000000800 */
[-C--:B------:R-:W-:Y:S01]  /*25930*/  FFMA.FTZ R137, R222, R3.reuse, -R46 ;  /* 0x00000003de897223 */ /* 0x080fe2000001082e */
[-CC-:B------:R-:W-:Y:S01]  /*25940*/  FFMA.FTZ R138, R220, R3.reuse, -R44.reuse ;  /* 0x00000003dc8a7223 */ /* 0x180fe2000001082c */
[-CC-:B------:R-:W-:Y:S01]  /*25950*/  FFMA.FTZ R139, R219, R3.reuse, -R44.reuse ;  /* 0x00000003db8b7223 */ /* 0x180fe2000001082c */
[----:B------:R-:W-:Y:S01]  /*25960*/  FFMA.FTZ R201, R22, R198, R201 ;  /* 0x000000c616c97223 */ /* 0x000fe200000100c9 */
[C---:B--2---:R-:W-:Y:S05]  /*25970*/  HMMA.16816.F32.BF16 R12, R24.reuse, R28, R12 ;  /* 0x0000001c180c723c */ /* 0x044fea000004180c */
[----:B------:R-:W2:Y:S01]  /*25980*/  MUFU.EX2 R110, R110 ;  /* 0x0000006e006e7308 */ /* 0x000ea20000000800 */
[-CC-:B------:R-:W-:Y:S01]  /*25990*/  FFMA.FTZ R22, R154, R3.reuse, -R44.reuse ;  /* 0x000000039a167223 */ /* 0x180fe2000001082c */
[----:B------:R-:W-:Y:S01]  /*259a0*/  FFMA.FTZ R44, R20, R3, -R44 ;  /* 0x00000003142c7223 */ /* 0x000fe2000001082c */
[----:B------:R-:W-:Y:S01]  /*259b0*/  FADD.FTZ R200, R163, R200 ;  /* 0x000000c8a3c87221 */ /* 0x000fe20000010000 */
[----:B------:R-:W-:Y:S01]  /*259c0*/  FADD.FTZ R201, R162, R201 ;  /* 0x000000c9a2c97221 */ /* 0x000fe20000010000 */
[----:B------:R-:W-:Y:S01]  /*259d0*/  HMMA.16816.F32.BF16 R16, R24, R30, R16 ;  /* 0x0000001e1810723c */ /* 0x000fe20000041810 */
[----:B------:R-:W2:Y:S04]  /*259e0*/  LDSM.16.MT88.4 R28, [R41+0x5800] ;  /* 0x00580000291c783b */ /* 0x000ea80000004200 */
        /* <DEDUP_REMOVED lines=10> */
[----:B------:R-:W-:Y:S03]  /*25a90*/  FADD.FTZ R160, R156, R160 ;  /* 0x000000a09ca07221 */ /* 0x000fe60000010000 */
[----:B------:R-:W-:Y:S01]  /*25aa0*/  FADD.FTZ R158, R155, R158 ;  /* 0x0000009e9b9e7221 */ /* 0x000fe20000010000 */
[C---:B------:R-:W-:Y:S04]  /*25ab0*/  HMMA.16816.F32.BF16 R4, R24.reuse, R32, R4 ;  /* 0x000000201804723c */ /* 0x040fe80000041804 */
[----:B------:R-:W2:Y:S01]  /*25ac0*/  MUFU.EX2 R106, R106 ;  /* 0x0000006a006a7308 */ /* 0x000ea20000000800 */
[----:B------:R-:W-:Y:S01]  /*25ad0*/  FADD.FTZ R153, R153, R160 ;  /* 0x000000a099997221 */ /* 0x000fe20000010000 */
[----:B------:R-:W-:Y:S03]  /*25ae0*/  FADD.FTZ R152, R152, R158 ;  /* 0x0000009e98987221 */ /* 0x000fe60000010000 */
[----:B------:R-:W-:Y:S01]  /*25af0*/  FADD.FTZ R153, R131, R153 ;  /* 0x0000009983997221 */ /* 0x000fe20000010000 */
[C---:B------:R-:W-:Y:S01]  /*25b00*/  HMMA.16816.F32.BF16 R8, R24.reuse, R34, R8 ;  /* 0x000000221808723c */ /* 0x040fe20000041808 */
[----:B------:R-:W2:Y:S03]  /*25b10*/  LDSM.16.MT88.4 R32, [R40+0x800] ;  /* 0x000800002820783b */ /* 0x000ea60000004200 */
[----:B------:R-:W-:Y:S01]  /*25b20*/  MUFU.EX2 R104, R104 ;  /* 0x0000006800687308 */ /* 0x000fe20000000800 */
[----:B------:R-:W-:Y:S01]  /*25b30*/  FADD.FTZ R130, R130, R153 ;  /* 0x0000009982827221 */ /* 0x000fe20000010000 */
[----:B------:R-:W-:Y:S03]  /*25b40*/  FADD.FTZ R152, R129, R152 ;  /* 0x0000009881987221 */ /* 0x000fe60000010000 */
[----:B------:R-:W-:Y:S01]  /*25b50*/  FADD.FTZ R130, R123, R130 ;  /* 0x000000827b827221 */ /* 0x000fe20000010000 */
[C---:B-1----:R-:W-:Y:S04]  /*25b60*/  HMMA.16816.F32.BF16 R12, R24.reuse, R36, R12 ;  /* 0x00000024180c723c */ /* 0x042fe8000004180c */
[----:B------:R-:W1:Y:S01]  /*25b70*/  MUFU.EX2 R103, R103 ;  /* 0x0000006700677308 */ /* 0x000e620000000800 */
[----:B------:R-:W-:Y:S04]  /*25b80*/  FADD.FTZ R128, R128, R152 ;  /* 0x0000009880807221 */ /* 0x000fe80000010000 */
[----:B------:R-:W-:Y:S01]  /*25b90*/  FADD.FTZ R128, R122, R128 ;  /* 0x000000807a807221 */ /* 0x000fe20000010000 */
[----:B------:R-:W-:Y:S01]  /*25ba0*/  HMMA.16816.F32.BF16 R16, R24, R38, R16 ;  /* 0x000000261810723c */ /* 0x000fe20000041810 */
[----:B------:R-:W1:Y:S03]  /*25bb0*/  LDSM.16.MT88.4 R36, [R41+0x5c00] ;  /* 0x005c00002924783b */ /* 0x000e660000004200 */
[----:B------:R-:W-:Y:S01]  /*25bc0*/  MUFU.EX2 R102, R102 ;  /* 0x0000006600667308 */ /* 0x000fe20000000800 */
[C---:B------:R-:W-:Y:S01]  /*25bd0*/  F2FP.BF16.F32.PACK_AB R24, R121.reuse, R123 ;  /* 0x0000007b7918723e */ /* 0x040fe200000010ff */
[----:B------:R-:W-:Y:S01]  /*25be0*/  FADD.FTZ R121, R121, R130 ;  /* 0x0000008279797221 */ /* 0x000fe20000010000 */
[C---:B----4-:R-:W-:Y:S01]  /*25bf0*/  F2FP.BF16.F32.PACK_AB R25, R120.reuse, R122 ;  /* 0x0000007a7819723e */ /* 0x050fe200000010ff */
[----:B------:R-:W-:Y:S01]  /*25c00*/  FADD.FTZ R120, R120, R128 ;  /* 0x0000008078787221 */ /* 0x000fe20000010000 */
[----:B------:R-:W-:Y:S01]  /*25c10*/  F2FP.BF16.F32.PACK_AB R26, R116, R117 ;  /* 0x00000075741a723e */ /* 0x000fe200000010ff */
[----:B------:R-:W-:Y:S01]  /*25c20*/  FADD.FTZ R121, R117, R121 ;  /* 0x0000007975797221 */ /* 0x000fe20000010000 */
[----:B---3--:R-:W-:Y:S03]  /*25c30*/  F2FP.BF16.F32.PACK_AB R27, R114, R115 ;  /* 0x00000073721b723e */ /* 0x008fe600000010ff */
[----:B------:R-:W3:Y:S01]  /*25c40*/  MUFU.EX2 R101, R101 ;  /* 0x0000006500657308 */ /* 0x000ee20000000800 */
        /* <DEDUP_REMOVED lines=9> */
[----:B------:R-:W4:Y:S02]  /*25ce0*/  MUFU.EX2 R95, R95 ;  /* 0x0000005f005f7308 */ /* 0x000f240000000800 */
[C---:B------:R-:W-:Y:S08]  /*25cf0*/  HMMA.16816.F32.BF16 R12, R24.reuse, R32, R12 ;  /* 0x00000020180c723c */ /* 0x040ff0000004180c */
[----:B------:R-:W2:Y:S01]  /*25d00*/  MUFU.EX2 R92, R92 ;  /* 0x0000005c005c7308 */ /* 0x000ea20000000800 */
[----:B------:R-:W-:Y:S01]  /*25d10*/  HMMA.16816.F32.BF16 R16, R24, R34, R16 ;  /* 0x000000221810723c */ /* 0x000fe20000041810 */
[----:B------:R-:W2:Y:S08]  /*25d20*/  LDSM.16.MT88.4 R32, [R41+0x6000] ;  /* 0x006000002920783b */ /* 0x000eb00000004200 */
[----:B------:R-:W-:Y:S01]  /*25d30*/  MUFU.EX2 R90, R90 ;  /* 0x0000005a005a7308 */ /* 0x000fe20000000800 */
[C---:B------:R-:W-:Y:S01]  /*25d40*/  F2FP.BF16.F32.PACK_AB R24, R107.reuse, R110 ;  /* 0x0000006e6b18723e */ /* 0x040fe200000010ff */
[----:B------:R-:W-:Y:S01]  /*25d50*/  FADD.FTZ R107, R107, R116 ;  /* 0x000000746b6b7221 */ /* 0x000fe20000010000 */
[C---:B------:R-:W-:Y:S01]  /*25d60*/  F2FP.BF16.F32.PACK_AB R25, R106.reuse, R109 ;  /* 0x0000006d6a19723e */ /* 0x040fe200000010ff */
[----:B------:R-:W-:Y:S01]  /*25d70*/  FADD.FTZ R106, R106, R114 ;  /* 0x000000726a6a7221 */ /* 0x000fe20000010000 */
[----:B-1----:R-:W-:Y:S01]  /*25d80*/  F2FP.BF16.F32.PACK_AB R26, R103, R104 ;  /* 0x00000068671a723e */ /* 0x002fe200000010ff */
[----:B------:R-:W-:Y:S01]  /*25d90*/  FADD.FTZ R107, R104, R107 ;  /* 0x0000006b686b7221 */ /* 0x000fe20000010000 */
[----:B---3--:R-:W-:Y:S03]  /*25da0*/  F2FP.BF16.F32.PACK_AB R27, R101, R102 ;  /* 0x00000066651b723e */ /* 0x008fe600000010ff */
[----:B------:R-:W1:Y:S01]  /*25db0*/  MUFU.EX2 R89, R89 ;  /* 0x0000005900597308 */ /* 0x000e620000000800 */
[----:B------:R-:W-:Y:S01]  /*25dc0*/  FADD.FTZ R106, R102, R106 ;  /* 0x0000006a666a7221 */ /* 0x000fe20000010000 */
[----:B------:R-:W-:Y:S03]  /*25dd0*/  FADD.FTZ R103, R103, R107 ;  /* 0x0000006b67677221 */ /* 0x000fe60000010000 */
[----:B------:R-:W-:Y:S01]  /*25de0*/  FADD.FTZ R101, R101, R106 ;  /* 0x0000006a65657221 */ /* 0x000fe20000010000 */
[C---:B------:R-:W-:Y:S04]  /*25df0*/  HMMA.16816.F32.BF16 R4, R24.reuse, R36, R4 ;  /* 0x000000241804723c */ /* 0x040fe80000041804 */
[----:B------:R-:W-:Y:S01]  /*25e00*/  MUFU.EX2 R88, R88 ;  /* 0x0000005800587308 */ /* 0x000fe20000000800 */
[----:B------:R-:W-:Y:S01]  /*25e10*/  FADD.FTZ R103, R96, R103 ;  /* 0x0000006760677221 */ /* 0x000fe20000010000 */
[----:B----4-:R-:W-:Y:S02]  /*25e20*/  FADD.FTZ R101, R95, R101 ;  /* 0x000000655f657221 */ /* 0x010fe40000010000 */
[C---:B------:R-:W-:Y:S01]  /*25e30*/  HMMA.16816.F32.BF16 R8, R24.reuse, R38, R8 ;  /* 0x000000261808723c */ /* 0x040fe20000041808 */
[----:B------:R-:W3:Y:S05]  /*25e40*/  LDSM.16.MT88.4 R36, [R40+0x1000] ;  /* 0x001000002824783b */ /* 0x000eea0000004200 */
[----:B------:R-:W4:Y:S02]  /*25e50*/  MUFU.EX2 R87, R87 ;  /* 0x0000005700577308 */ /* 0x000f240000000800 */
[C---:B--2---:R-:W-:Y:S08]  /*25e60*/  HMMA.16816.F32.BF16 R12, R24.reuse, R28, R12 ;  /* 0x0000001c180c723c */ /* 0x044ff0000004180c */
[----:B------:R-:W2:Y:S01]  /*25e70*/  MUFU.EX2 R85, R85 ;  /* 0x0000005500557308 */ /* 0x000ea20000000800 */
[----:B------:R-:W-:Y:S01]  /*25e80*/  HMMA.16816.F32.BF16 R16, R24, R30, R16 ;  /* 0x0000001e1810723c */ /* 0x000fe20000041810 */
[----:B------:R-:W3:Y:S08]  /*25e90*/  LDSM.16.MT88.4 R28, [R41+0x6400] ;  /* 0x00640000291c783b */ /* 0x000ef00000004200 */
[----:B------:R-:W-:Y:S01]  /*25ea0*/  MUFU.EX2 R81, R81 ;  /* 0x0000005100517308 */ /* 0x000fe20000000800 */
[C---:B------:R-:W-:Y:S01]  /*25eb0*/  F2FP.BF16.F32.PACK_AB R24, R93.reuse, R96 ;  /* 0x000000605d18723e */ /* 0x040fe200000010ff */
[----:B------:R-:W-:Y:S01]  /*25ec0*/  FADD.FTZ R93, R93, R103 ;  /* 0x000000675d5d7221 */ /* 0x000fe20000010000 */
[C---:B------:R-:W-:Y:S01]  /*25ed0*/  F2FP.BF16.F32.PACK_AB R25, R92.reuse, R95 ;  /* 0x0000005f5c19723e */ /* 0x040fe200000010ff */
[----:B------:R-:W-:Y:S01]  /*25ee0*/  FADD.FTZ R92, R92, R101 ;  /* 0x000000655c5c7221 */ /* 0x000fe20000010000 */
[----:B-1----:R-:W-:Y:S01]  /*25ef0*/  F2FP.BF16.F32.PACK_AB R26, R89, R90 ;  /* 0x0000005a591a723e */ /* 0x002fe200000010ff */
[----:B------:R-:W-:Y:S01]  /*25f00*/  FADD.FTZ R93, R90, R93 ;  /* 0x0000005d5a5d7221 */ /* 0x000fe20000010000 */
[----:B----4-:R-:W-:Y:S03]  /*25f10*/  F2FP.BF16.F32.PACK_AB R27, R87, R88 ;  /* 0x00000058571b723e */ /* 0x010fe600000010ff */
[----:B------:R-:W1:Y:S01]  /*25f20*/  MUFU.EX2 R84, R84 ;  /* 0x0000005400547308 */ /* 0x000e620000000800 */
[----:B------:R-:W-:Y:S01]  /*25f30*/  FADD.FTZ R92, R88, R92 ;  /* 0x0000005c585c7221 */ /* 0x000fe20000010000 */
[----:B------:R-:W-:Y:S03]  /*25f40*/  FADD.FTZ R89, R89, R93 ;  /* 0x0000005d59597221 */ /* 0x000fe60000010000 */
[----:B------:R-:W-:Y:S01]  /*25f50*/  FADD.FTZ R87, R87, R92 ;  /* 0x0000005c57577221 */ /* 0x000fe20000010000 */
[C---:B------:R-:W-:Y:S04]  /*25f60*/  HMMA.16816.F32.BF16 R4, R24.reuse, R32, R4 ;  /* 0x000000201804723c */ /* 0x040fe80000041804 */
[----:B------:R-:W4:Y:S01]  /*25f70*/  MUFU.EX2 R80, R80 ;  /* 0x0000005000507308 */ /* 0x000f220000000800 */
[----:B--2---:R-:W-:Y:S03]  /*25f80*/  FADD.FTZ R89, R85, R89 ;  /* 0x0000005955597221 */ /* 0x004fe60000010000 */
[C---:B------:R-:W-:Y:S01]  /*25f90*/  HMMA.16816.F32.BF16 R8, R24.reuse, R34, R8 ;  /* 0x000000221808723c */ /* 0x040fe20000041808 */
[----:B------:R-:W2:Y:S05]  /*25fa0*/  LDSM.16.MT88.4 R32, [R40+0x1400] ;  /* 0x001400002820783b */ /* 0x000eaa0000004200 */
[----:B------:R-:W4:Y:S01]  /*25fb0*/  MUFU.EX2 R78, R78 ;  /* 0x0000004e004e7308 */ /* 0x000f220000000800 */
[----:B-1----:R-:W-:Y:S01]  /*25fc0*/  FADD.FTZ R87, R84, R87 ;  /* 0x0000005754577221 */ /* 0x002fe20000010000 */
[C---:B---3--:R-:W-:Y:S08]  /*25fd0*/  HMMA.16816.F32.BF16 R12, R24.reuse, R36, R12 ;  /* 0x00000024180c723c */ /* 0x048ff0000004180c */
[----:B------:R-:W1:Y:S01]  /*25fe0*/  MUFU.EX2 R77, R77 ;  /* 0x0000004d004d7308 */ /* 0x000e620000000800 */
[----:B------:R-:W-:Y:S01]  /*25ff0*/  HMMA.16816.F32.BF16 R16, R24, R38, R16 ;  /* 0x000000261810723c */ /* 0x000fe20000041810 */
[----:B------:R-:W3:Y:S08]  /*26000*/  LDSM.16.MT88.4 R36, [R41+0x6800] ;  /* 0x006800002924783b */ /* 0x000ef00000004200 */
[----:B------:R-:W2:Y:S01]  /*26010*/  MUFU.EX2 R76, R76 ;  /* 0x0000004c004c7308 */ /* 0x000ea20000000800 */
[C---:B------:R-:W-:Y:S01]  /*26020*/  F2FP.BF16.F32.PACK_AB R24, R81.reuse, R85 ;  /* 0x000000555118723e */ /* 0x040fe200000010ff */
[----:B------:R-:W-:Y:S01]  /*26030*/  FADD.FTZ R81, R81, R89 ;  /* 0x0000005951517221 */ /* 0x000fe20000010000 */
[C---:B----4-:R-:W-:Y:S01]  /*26040*/  F2FP.BF16.F32.PACK_AB R25, R80.reuse, R84 ;  /* 0x000000545019723e */ /* 0x050fe200000010ff */
[----:B------:R-:W-:Y:S02]  /*26050*/  FADD.FTZ R80, R80, R87 ;  /* 0x0000005750507221 */ /* 0x000fe40000010000 */
[----:B------:R-:W-:Y:S04]  /*26060*/  FADD.FTZ R81, R78, R81 ;  /* 0x000000514e517221 */ /* 0x000fe80000010000 */
[----:B------:R-:W4:Y:S01]  /*26070*/  MUFU.EX2 R75, R75 ;  /* 0x0000004b004b7308 */ /* 0x000f220000000800 */
[C---:B-1----:R-:W-:Y:S01]  /*26080*/  F2FP.BF16.F32.PACK_AB R26, R77.reuse, R78 ;  /* 0x0000004e4d1a723e */ /* 0x042fe200000010ff */
[----:B------:R-:W-:Y:S08]  /*26090*/  FADD.FTZ R77, R77, R81 ;  /* 0x000000514d4d7221 */ /* 0x000ff00000010000 */
[----:B------:R-:W1:Y:S01]  /*260a0*/  MUFU.EX2 R71, R71 ;  /* 0x0000004700477308 */ /* 0x000e620000000800 */
[----:B--2---:R-:W-:Y:S09]  /*260b0*/  FADD.FTZ R80, R76, R80 ;  /* 0x000000504c507221 */ /* 0x004ff20000010000 */
[----:B------:R-:W-:Y:S01]  /*260c0*/  MUFU.EX2 R69, R69 ;  /* 0x0000004500457308 */ /* 0x000fe20000000800 */
[C---:B----4-:R-:W-:Y:S01]  /*260d0*/  F2FP.BF16.F32.PACK_AB R27, R75.reuse, R76 ;  /* 0x0000004c4b1b723e */ /* 0x050fe200000010ff */
[----:B------:R-:W-:Y:S08]  /*260e0*/  FADD.FTZ R75, R75, R80 ;  /* 0x000000504b4b7221 */ /* 0x000ff00000010000 */
[----:B------:R-:W2:Y:S01]  /*260f0*/  MUFU.EX2 R70, R70 ;  /* 0x0000004600467308 */ /* 0x000ea20000000800 */
[C---:B------:R-:W-:Y:S03]  /*26100*/  HMMA.16816.F32.BF16 R4, R24.reuse, R28, R4 ;  /* 0x0000001c1804723c */ /* 0x040fe60000041804 */
[----:B-1----:R-:W-:Y:S06]  /*26110*/  FADD.FTZ R77, R71, R77 ;  /* 0x0000004d474d7221 */ /* 0x002fec0000010000 */
[----:B------:R-:W1:Y:S01]  /*26120*/  MUFU.EX2 R68, R68 ;  /* 0x0000004400447308 */ /* 0x000e620000000800 */
[C---:B------:R-:W-:Y:S01]  /*26130*/  HMMA.16816.F32.BF16 R8, R24.reuse, R30, R8 ;  /* 0x0000001e1808723c */ /* 0x040fe20000041808 */
[----:B------:R-:W4:Y:S08]  /*26140*/  LDSM.16.MT88.4 R28, [R40+0x1800] ;  /* 0x00180000281c783b */ /* 0x000f300000004200 */
[----:B------:R-:W3:Y:S01]  /*26150*/  MUFU.EX2 R67, R67 ;  /* 0x0000004300437308 */ /* 0x000ee20000000800 */
[C---:B------:R-:W-:Y:S03]  /*26160*/  HMMA.16816.F32.BF16 R12, R24.reuse, R32, R12 ;  /* 0x00000020180c723c */ /* 0x040fe6000004180c */
        /* <DEDUP_REMOVED lines=24> */
[----:B------:R-:W2:Y:S01]  /*262f0*/  MUFU.EX2 R62, R62 ;  /* 0x0000003e003e7308 */ /* 0x000ea20000000800 */
[C---:B----4-:R-:W-:Y:S03]  /*26300*/  HMMA.16816.F32.BF16 R12, R24.reuse, R28, R12 ;  /* 0x0000001c180c723c */ /* 0x050fe6000004180c */
[----:B-1----:R-:W-:Y:S06]  /*26310*/  FADD.FTZ R64, R60, R64 ;  /* 0x000000403c407221 */ /* 0x002fec0000010000 */
[----:B------:R-:W1:Y:S01]  /*26320*/  MUFU.EX2 R61, R61 ;  /* 0x0000003d003d7308 */ /* 0x000e620000000800 */
[----:B------:R-:W-:Y:S01]  /*26330*/  HMMA.16816.F32.BF16 R16, R24, R30, R16 ;  /* 0x0000001e1810723c */ /* 0x000fe20000041810 */
[----:B------:R-:W4:Y:S02]  /*26340*/  LDSM.16.MT88.4 R28, [R41+0x7000] ;  /* 0x00700000291c783b */ /* 0x000f240000004200 */
[C---:B------:R-:W-:Y:S01]  /*26350*/  F2FP.BF16.F32.PACK_AB R24, R56.reuse, R58 ;  /* 0x0000003a3818723e */ /* 0x040fe200000010ff */
[----:B------:R-:W-:Y:S01]  /*26360*/  FADD.FTZ R56, R56, R66 ;  /* 0x0000004238387221 */ /* 0x000fe20000010000 */
[C---:B--2---:R-:W-:Y:S01]  /*26370*/  F2FP.BF16.F32.PACK_AB R25, R59.reuse, R60 ;  /* 0x0000003c3b19723e */ /* 0x044fe200000010ff */
[----:B------:R-:W-:Y:S03]  /*26380*/  FADD.FTZ R59, R59, R64 ;  /* 0x000000403b3b7221 */ /* 0x000fe60000010000 */
[----:B------:R-:W2:Y:S01]  /*26390*/  MUFU.EX2 R72, R72 ;  /* 0x0000004800487308 */ /* 0x000ea20000000800 */
[----:B------:R-:W-:Y:S09]  /*263a0*/  FADD.FTZ R56, R62, R56 ;  /* 0x000000383e387221 */ /* 0x000ff20000010000 */
[----:B------:R-:W3:Y:S01]  /*263b0*/  MUFU.EX2 R79, R79 ;  /* 0x0000004f004f7308 */ /* 0x000ee20000000800 */
[C---:B-1----:R-:W-:Y:S01]  /*263c0*/  F2FP.BF16.F32.PACK_AB R26, R61.reuse, R62 ;  /* 0x0000003e3d1a723e */ /* 0x042fe200000010ff */
[----:B------:R-:W-:Y:S08]  /*263d0*/  FADD.FTZ R61, R61, R56 ;  /* 0x000000383d3d7221 */ /* 0x000ff00000010000 */
[----:B------:R-:W1:Y:S01]  /*263e0*/  MUFU.EX2 R82, R82 ;  /* 0x0000005200527308 */ /* 0x000e620000000800 */
[----:B--2---:R-:W-:Y:S09]  /*263f0*/  FADD.FTZ R59, R72, R59 ;  /* 0x0000003b483b7221 */ /* 0x004ff20000010000 */
[----:B------:R-:W-:Y:S01]  /*26400*/  MUFU.EX2 R91, R91 ;  /* 0x0000005b005b7308 */ /* 0x000fe20000000800 */
[C---:B---3--:R-:W-:Y:S01]  /*26410*/  F2FP.BF16.F32.PACK_AB R27, R79.reuse, R72 ;  /* 0x000000484f1b723e */ /* 0x048fe200000010ff */
[----:B------:R-:W-:Y:S08]  /*26420*/  FADD.FTZ R79, R79, R59 ;  /* 0x0000003b4f4f7221 */ /* 0x000ff00000010000 */
[----:B------:R-:W2:Y:S01]  /*26430*/  MUFU.EX2 R94, R94 ;  /* 0x0000005e005e7308 */ /* 0x000ea20000000800 */
[C---:B------:R-:W-:Y:S03]  /*26440*/  HMMA.16816.F32.BF16 R4, R24.reuse, R32, R4 ;  /* 0x000000201804723c */ /* 0x040fe60000041804 */
[----:B-1----:R-:W-:Y:S06]  /*26450*/  FADD.FTZ R61, R82, R61 ;  /* 0x0000003d523d7221 */ /* 0x002fec0000010000 */
[----:B------:R-:W1:Y:S01]  /*26460*/  MUFU.EX2 R97, R97 ;  /* 0x0000006100617308 */ /* 0x000e620000000800 */
[C---:B------:R-:W-:Y:S01]  /*26470*/  HMMA.16816.F32.BF16 R8, R24.reuse, R34, R8 ;  /* 0x000000221808723c */ /* 0x040fe20000041808 */
[----:B------:R-:W3:Y:S08]  /*26480*/  LDSM.16.MT88.4 R32, [R40+0x2000] ;  /* 0x002000002820783b */ /* 0x000ef00000004200 */
[----:B------:R-:W4:Y:S01]  /*26490*/  MUFU.EX2 R98, R98 ;  /* 0x0000006200627308 */ /* 0x000f220000000800 */
[C---:B------:R-:W-:Y:S03]  /*264a0*/  HMMA.16816.F32.BF16 R12, R24.reuse, R36, R12 ;  /* 0x00000024180c723c */ /* 0x040fe6000004180c */
[----:B--2---:R-:W-:Y:S06]  /*264b0*/  FADD.FTZ R79, R94, R79 ;  /* 0x0000004f5e4f7221 */ /* 0x004fec0000010000 */
        /* <DEDUP_REMOVED lines=8> */
[----:B----4-:R-:W-:Y:S09]  /*26540*/  FADD.FTZ R91, R98, R91 ;  /* 0x0000005b625b7221 */ /* 0x010ff20000010000 */
        /* <DEDUP_REMOVED lines=14> */
[----:B------:R-:W2:Y:S01]  /*26630*/  MUFU.EX2 R126, R126 ;  /* 0x0000007e007e7308 */ /* 0x000ea20000000800 */
        /* <DEDUP_REMOVED lines=10> */
[----:B------:R-:W-:Y:S09]  /*266e0*/  FADD.FTZ R119, R126, R119 ;  /* 0x000000777e777221 */ /* 0x000ff20000010000 */
        /* <DEDUP_REMOVED lines=24> */
[----:B------:R-:W-:Y:S01]  /*26870*/  MUFU.EX2 R141, R141 ;  /* 0x0000008d008d7308 */ /* 0x000fe20000000800 */
[----:B---3--:R-:W-:Y:S09]  /*26880*/  FADD.FTZ R135, R140, R135 ;  /* 0x000000878c877221 */ /* 0x008ff20000010000 */
[----:B------:R-:W1:Y:S01]  /*26890*/  MUFU.EX2 R143, R143 ;  /* 0x0000008f008f7308 */ /* 0x000e620000000800 */
[C---:B--2---:R-:W-:Y:S01]  /*268a0*/  F2FP.BF16.F32.PACK_AB R26, R142.reuse, R140 ;  /* 0x0000008c8e1a723e */ /* 0x044fe200000010ff */
[----:B------:R-:W-:Y:S08]  /*268b0*/  FADD.FTZ R142, R142, R135 ;  /* 0x000000878e8e7221 */ /* 0x000ff00000010000 */
[----:B------:R-:W2:Y:S10]  /*268c0*/  MUFU.EX2 R144, R144 ;  /* 0x0000009000907308 */ /* 0x000eb40000000800 */
[----:B------:R-:W3:Y:S01]  /*268d0*/  MUFU.EX2 R145, R145 ;  /* 0x0000009100917308 */ /* 0x000ee20000000800 */
        /* <DEDUP_REMOVED lines=9> */
[----:B------:R-:W1:Y:S01]  /*26970*/  MUFU.EX2 R150, R150 ;  /* 0x0000009600967308 */ /* 0x000e620000000800 */
[C---:B----4-:R-:W-:Y:S09]  /*26980*/  HMMA.16816.F32.BF16 R12, R24.reuse, R36, R12 ;  /* 0x00000024180c723c */ /* 0x050ff2000004180c */
[----:B------:R-:W4:Y:S01]  /*26990*/  MUFU.EX2 R151, R151 ;  /* 0x0000009700977308 */ /* 0x000f220000000800 */
[----:B------:R-:W-:Y:S01]  /*269a0*/  HMMA.16816.F32.BF16 R16, R24, R38, R16 ;  /* 0x000000261810723c */ /* 0x000fe20000041810 */
[----:B------:R-:W2:Y:S02]  /*269b0*/  LDSM.16.MT88.4 R36, [R41+0x8000] ;  /* 0x008000002924783b */ /* 0x000ea40000004200 */
[C---:B---3--:R-:W-:Y:S01]  /*269c0*/  F2FP.BF16.F32.PACK_AB R24, R145.reuse, R144 ;  /* 0x000000909118723e */ /* 0x048fe200000010ff */
[----:B------:R-:W-:Y:S01]  /*269d0*/  FADD.FTZ R145, R145, R142 ;  /* 0x0000008e91917221 */ /* 0x000fe20000010000 */
[----:B-1----:R-:W-:Y:S01]  /*269e0*/  F2FP.BF16.F32.PACK_AB R25, R146, R147 ;  /* 0x000000939219723e */ /* 0x002fe200000010ff */
[----:B------:R-:W-:Y:S03]  /*269f0*/  FADD.FTZ R147, R147, R141 ;  /* 0x0000008d93937221 */ /* 0x000fe60000010000 */
[----:B------:R-:W-:Y:S01]  /*26a00*/  MUFU.EX2 R168, R168 ;  /* 0x000000a800a87308 */ /* 0x000fe20000000800 */
[----:B------:R-:W-:Y:S01]  /*26a10*/  FADD.FTZ R145, R150, R145 ;  /* 0x0000009196917221 */ /* 0x000fe20000010000 */
[----:B------:R-:W-:Y:S01]  /*26a20*/  LDSM.16.MT88.4 R140, [R41+0x8c00] ;  /* 0x008c0000298c783b */ /* 0x000fe20000004200 */
[----:B------:R-:W-:Y:S07]  /*26a30*/  FADD.FTZ R147, R146, R147 ;  /* 0x0000009392937221 */ /* 0x000fee0000010000 */
[----:B------:R-:W1:Y:S01]  /*26a40*/  MUFU.EX2 R167, R167 ;  /* 0x000000a700a77308 */ /* 0x000e620000000800 */
[C---:B----4-:R-:W-:Y:S01]  /*26a50*/  F2FP.BF16.F32.PACK_AB R26, R151.reuse, R150 ;  /* 0x00000096971a723e */ /* 0x050fe200000010ff */
[----:B------:R-:W-:Y:S01]  /*26a60*/  FADD.FTZ R151, R151, R145 ;  /* 0x0000009197977221 */ /* 0x000fe20000010000 */
[----:B------:R-:W-:Y:S07]  /*26a70*/  IMAD.MOV.U32 R150, RZ, RZ, R2 ;  /* 0x000000ffff967224 */ /* 0x000fee00078e0002 */
        /* <DEDUP_REMOVED lines=36> */
[----:B------:R-:W1:Y:S01]  /*26cc0*/  MUFU.EX2 R99, R99 ;  /* 0x0000006300637308 */ /* 0x000e620000000800 */
        /* <DEDUP_REMOVED lines=8> */
[----:B------:R-:W-:Y:S09]  /*26d50*/  FADD.FTZ R113, R99, R113 ;  /* 0x0000007163717221 */ /* 0x000ff20000010000 */
        /* <DEDUP_REMOVED lines=12> */
[----:B------:R-:W1:Y:S01]  /*26e20*/  MUFU.EX2 R54, R54 ;  /* 0x0000003600367308 */ /* 0x000e620000000800 */
        /* <DEDUP_REMOVED lines=12> */
[----:B------:R-:W-:Y:S03]  /*26ef0*/  FADD.FTZ R63, R54, R63 ;  /* 0x0000003f363f7221 */ /* 0x000fe60000010000 */
        /* <DEDUP_REMOVED lines=26> */
[C---:B--2---:R-:W-:Y:S01]  /*270a0*/  F2FP.BF16.F32.PACK_AB R133, R47.reuse, R48 ;  /* 0x000000302f85723e */ /* 0x044fe200000010ff */
        /* <DEDUP_REMOVED lines=15> */
.L_x_4797:
        /* <DEDUP_REMOVED lines=11> */
.L_x_4814:
[----:B------:R-:W2:Y:S01]  /*27250*/  S2R R4, SR_CgaCtaId ;  /* 0x0000000000047919 */ /* 0x000ea20000008800 */
[----:B---34-:R-:W-:Y:S01]  /*27260*/  FADD.FTZ R198, R198, R3 ;  /* 0x00000003c6c67221 */ /* 0x018fe20000010000 */
[----:B------:R-:W-:Y:S01]  /*27270*/  MOV R3, 0x400 ;  /* 0x0000040000037802 */ /* 0x000fe20000000f00 */
[----:B------:R-:W3:Y:S01]  /*27280*/  MUFU.RCP R7, R8 ;  /* 0x0000000800077308 */ /* 0x000ee20000001000 */
[----:B------:R-:W4:Y:S01]  /*27290*/  S2R R5, SR_TID.X ;  /* 0x0000000000057919 */ /* 0x000f220000002100 */
[----:B-----5:R-:W-:Y:S02]  /*272a0*/  LOP3.LUT R42, R42, R166, RZ, 0xfc, !PT ;  /* 0x000000a62a2a7212 */ /* 0x020fe400078efcff */
        /* <DEDUP_REMOVED lines=64> */
[----:B------:R-:W-:-:S02]  /*276b0*/  @P3 FFMA.FTZ R7, R6, R2, R8 ;  /* 0x0000000206073223 */ /* 0x000fc40000010008 */
        /* <DEDUP_REMOVED lines=13> */
.L_x_4807:
[----:B------:R-:W-:Y:S05]  /*27790*/  BSYNC.RECONVERGENT B0 ;  /* 0x0000000000007941 */ /* 0x000fea0003800200 */
.L_x_4806:
        /* <DEDUP_REMOVED lines=26> */
.L_x_4809:
[----:B------:R-:W-:Y:S05]  /*27940*/  BSYNC.RECONVERGENT B0 ;  /* 0x0000000000007941 */ /* 0x000fea0003800200 */
.L_x_4808:
        /* <DEDUP_REMOVED lines=30> */
[----:B---3--:R-:W-:Y:S05]  /*27b30*/  @P3 RET.REL.NODEC R2 `(_ZN5flash24flash_fwd_splitkv_kernelI23Flash_fwd_kernel_traitsILi32ELi64ELi256ELi4ELb0ELb0EN7cutlass10bfloat16_tE19Flash_kernel_traitsILi32ELi64ELi256ELi4ES3_EELb0ELb1ELb1ELb0ELb0ELb1ELb0ELb1EEEvNS_16Flash_fwd_paramsE) ;  /* 0xfffffd8402303950 */ /* 0x008fea0003c3ffff */
        /* <DEDUP_REMOVED lines=12> */
[----:B-1----:R-:W-:Y:S05]  /*27c00*/  RET.REL.NODEC R180 `(_ZN5flash24flash_fwd_splitkv_kernelI23Flash_fwd_kernel_traitsILi32ELi64ELi256ELi4ELb0ELb0EN7cutlass10bfloat16_tE19Flash_kernel_traitsILi32ELi64ELi256ELi4ES3_EELb0ELb1ELb1ELb0ELb0ELb1ELb0ELb1EEEvNS_16Flash_fwd_paramsE) ;  /* 0xfffffd80b4fc7950 */ /* 0x002fea0003c3ffff */
.L_x_4805:
[----:B------:R-:W-:Y:S01]  /*27c10*/  MOV R3, 0x1f ;  /* 0x0000001f00037802 */ /* 0x000fe20000000f00 */
[----:B------:R-:W-:Y:S01]  /*27c20*/  IMAD.MOV.U32 R4, RZ, RZ, 0x2 ;  /* 0x00000002ff047424 */ /* 0x000fe200078e00ff */
[----:B------:R-:W-:Y:S01]  /*27c30*/  MOV R7, R199 ;  /* 0x000000c700077202 */ /* 0x000fe20000000f00 */
[----:B------:R-:W-:-:S07]  /*27c40*/  IMAD.MOV.U32 R5, RZ, RZ, -0x1 ;  /* 0xffffffffff057424 */ /* 0x000fce00078e00ff */
[----:B-1---5:R-:W-:Y:S05]  /*27c50*/  WARPSYNC.COLLECTIVE R5, `(.L_x_4810) ;  /* 0x0000000005087348 */ /* 0x022fea0003c00000 */
[----:B------:R2:W3:Y:S02]  /*27c60*/  SHFL.BFLY P0, R3, R7, R4, R3 ;  /* 0x0c00000407037389 */ /* 0x0004e40000000003 */
[----:B-123-5:R-:W-:Y:S05]  /*27c70*/  ENDCOLLECTIVE ;  /* 0x000000000000791b */ /* 0x02efea0003800000 */
.L_x_4810:
        /* <DEDUP_REMOVED lines=8> */
.L_x_4811:
        /* <DEDUP_REMOVED lines=8> */
.L_x_4812:
[----:B------:R-:W-:Y:S01]  /*27d80*/  FADD.FTZ R198, R3, R198 ;  /* 0x000000c603c67221 */ /* 0x000fe20000010000 */
[----:B------:R-:W-:Y:S02]  /*27d90*/  MOV R3, 0x1f ;  /* 0x0000001f00037802 */ /* 0x000fe40000000f00 */
[----:B------:R-:W-:Y:S01]  /*27da0*/  MOV R4, 0x1 ;  /* 0x0000000100047802 */ /* 0x000fe20000000f00 */
[----:B------:R-:W-:-:S07]  /*27db0*/  IMAD.MOV.U32 R7, RZ, RZ, R198 ;  /* 0x000000ffff077224 */ /* 0x000fce00078e00c6 */
[----:B------:R-:W-:Y:S05]  /*27dc0*/  WARPSYNC.COLLECTIVE R5, `(.L_x_4813) ;  /* 0x0000000005087348 */ /* 0x000fea0003c00000 */
[----:B------:R1:W2:Y:S02]  /*27dd0*/  SHFL.BFLY P0, R3, R7, R4, R3 ;  /* 0x0c00000407037389 */ /* 0x0002a40000000003 */
[----:B-12---:R-:W-:Y:S05]  /*27de0*/  ENDCOLLECTIVE ;  /* 0x000000000000791b */ /* 0x006fea0003800000 */
.L_x_4813:
[----:B------:R-:W-:Y:S05]  /*27df0*/  BRA `(.L_x_4814) ;  /* 0xfffffff400147947 */ /* 0x000fea000383ffff */
.L_x_4815:
        /* <DEDUP_REMOVED lines=16> */
.L_x_10265:


//--------------------- .text._ZN5flash24flash_fwd_splitkv_kernelI23Flash_fwd_kernel_traitsILi32ELi64ELi256ELi4ELb0ELb0EN7cutlass10bfloat16_tE19Flash_kernel_traitsILi32ELi64ELi256ELi4ES3_EELb0ELb1ELb0ELb0ELb1ELb0ELb1ELb0EEEvNS_16Flash_fwd_paramsE --------------------------
	.section	.text._ZN5flash24flash_fwd_splitkv_kernelI23Flash_fwd_kernel_traitsILi32ELi64ELi256ELi4ELb0ELb0EN7cutlass10bfloat16_tE19Flash_kernel_traitsILi32ELi64ELi256ELi4ES3_EELb0ELb1ELb0ELb0ELb1ELb0ELb1ELb0EEEvNS_16Flash_fwd_paramsE,"ax",@progbits
	.align	128
        .global         _ZN5flash24flash_fwd_splitkv_kernelI23Flash_fwd_kernel_traitsILi32ELi64ELi256ELi4ELb0ELb0EN7cutlass10bfloat16_tE19Flash_kernel_traitsILi32ELi64ELi256ELi4ES3_EELb0ELb1ELb0ELb0ELb1ELb0ELb1ELb0EEEvNS_16Flash_fwd_paramsE
        .type           _ZN5flash24flash_fwd_splitkv_kernelI23Flash_fwd_kernel_traitsILi32ELi64ELi256ELi4ELb0ELb0EN7cutlass10bfloat16_tE19Flash_kernel_traitsILi32ELi64ELi256ELi4ES3_EELb0ELb1ELb0ELb0ELb1ELb0ELb1ELb0EEEvNS_16Flash_fwd_paramsE,@function
        .size           _ZN5flash24flash_fwd_splitkv_kernelI23Flash_fwd_kernel_traitsILi32ELi64ELi256ELi4ELb0ELb0EN7cutlass10bfloat16_tE19Flash_kernel_traitsILi32ELi64ELi256ELi4ES3_EELb0ELb1ELb0ELb0ELb1ELb0ELb1ELb0EEEvNS_16Flash_fwd_paramsE,(.L_x_10266 - _ZN5flash24flash_fwd_splitkv_kernelI23Flash_fwd_kernel_traitsILi32ELi64ELi256ELi4ELb0ELb0EN7cutlass10bfloat16_tE19Flash_kernel_traitsILi32ELi64ELi256ELi4ES3_EELb0ELb1ELb0ELb0ELb1ELb0ELb1ELb0EEEvNS_16Flash_fwd_paramsE)
        .other          _ZN5flash24flash_fwd_splitkv_kernelI23Flash_fwd_kernel_traitsILi32ELi64ELi256ELi4ELb0ELb0EN7cutlass10bfloat16_tE19Flash_kernel_traitsILi32ELi64ELi256ELi4ES3_EELb0ELb1ELb0ELb0ELb1ELb0ELb1ELb0EEEvNS_16Flash_fwd_paramsE,@"STO_CUDA_ENTRY STV_DEFAULT"
_ZN5flash24flash_fwd_splitkv_kernelI23Flash_fwd_kernel_traitsILi32ELi64ELi256ELi4ELb0ELb0EN7cutlass10bfloat16_tE19Flash_kernel_traitsILi32ELi64ELi256ELi4ES3_EELb0ELb1ELb0ELb0ELb1ELb0ELb1ELb0EEEvNS_16Flash_fwd_paramsE:
.text._ZN5flash24flash_fwd_splitkv_kernelI23Flash_fwd_kernel_traitsILi32ELi64ELi256ELi4ELb0ELb0EN7cutlass10bfloat16_tE19Flash_kernel_traitsILi32ELi64ELi256ELi4ES3_EELb0ELb1ELb0ELb0ELb1ELb0ELb1ELb0EEEvNS_16Flash_fwd_paramsE:
        /* <DEDUP_REMOVED lines=30> */
[----:B------:R-:W-:Y:S05]  /*01e0*/  CALL.REL.NOINC `($_ZN5flash24flash_fwd_splitkv_kernelI23Flash_fwd_kernel_traitsILi32ELi64ELi256ELi4ELb0ELb0EN7cutlass10bfloat16_tE19Flash_kernel_traitsILi32ELi64ELi256ELi4ES3_EELb0ELb1ELb0ELb0ELb1ELb0ELb1ELb0EEEvNS_16Flash_fwd_paramsE$_ZN5flash30compute_attn_1rowblock_splitkvI23Flash_fwd_kernel_traitsILi32ELi64ELi256ELi4ELb0ELb0EN7cutlass10bfloat16_tE19Flash_kernel_traitsILi32ELi64ELi256ELi4ES3_EELb0ELb1ELb0ELb0ELb1ELb0ELb1ELb0ENS_16Flash_fwd_paramsEEEvRKT8_iiiii) ;  /* 0x0000000000087944 */ /* 0x000fea0003c00000 */
[----:B------:R-:W-:Y:S05]  /*01f0*/  BSYNC.RECONVERGENT B3 ;  /* 0x0000000000037941 */ /* 0x000fea0003800200 */
.L_x_4816:
[----:B------:R-:W-:Y:S05]  /*0200*/  EXIT ;  /* 0x000000000000794d */ /* 0x000fea0003800000 */
        .type           $_ZN5flash24flash_fwd_splitkv_kernelI23Flash_fwd_kernel_traitsILi32ELi64ELi256ELi4ELb0ELb0EN7cutlass10bfloat16_tE19Flash_kernel_traitsILi32ELi64ELi256ELi4ES3_EELb0ELb1ELb0ELb0ELb1ELb0ELb1ELb0EEEvNS_16Flash_fwd_paramsE$_ZN5flash30compute_attn_1rowblock_splitkvI23Flash_fwd_kernel_traitsILi32ELi64ELi256ELi4ELb0ELb0EN7cutlass10bfloat16_tE19Flash_kernel_traitsILi32ELi64ELi256ELi4ES3_EELb0ELb1ELb0ELb0ELb1ELb0ELb1ELb0ENS_16Flash_fwd_paramsEEEvRKT8_iiiii,@function
        .size           $_ZN5flash24flash_fwd_splitkv_kernelI23Flash_fwd_kernel_traitsILi32ELi64ELi256ELi4ELb0ELb0EN7cutlass10bfloat16_tE19Flash_kernel_traitsILi32ELi64ELi256ELi4ES3_EELb0ELb1ELb0ELb0ELb1ELb0ELb1ELb0EEEvNS_16Flash_fwd_paramsE$_ZN5flash30compute_attn_1rowblock_splitkvI23Flash_fwd_kernel_traitsILi32ELi64ELi256ELi4ELb0ELb0EN7cutlass10bfloat16_tE19Flash_kernel_traitsILi32ELi64ELi256ELi4ES3_EELb0ELb1ELb0ELb0ELb1ELb0ELb1ELb0ENS_16Flash_fwd_paramsEEEvRKT8_iiiii,(.L_x_10266 - $_ZN5flash24flash_fwd_splitkv_kernelI23Flash_fwd_kernel_traitsILi32ELi64ELi256ELi4ELb0ELb0EN7cutlass10bfloat16_tE19Flash_kernel_traitsILi32ELi64ELi256ELi4ES3_EELb0ELb1ELb0ELb0ELb1ELb0ELb1ELb0EEEvNS_16Flash_fwd_paramsE$_ZN5flash30compute_attn_1rowblock_splitkvI23Flash_fwd_kernel_traitsILi32ELi64ELi256ELi4ELb0ELb0EN7cutlass10bfloat16_tE19Flash_kernel_traitsILi32ELi64ELi256ELi4ES3_EELb0ELb1ELb0ELb0ELb1ELb0ELb1ELb0ENS_16Flash_fwd_paramsEEEvRKT8_iiiii)
$_ZN5flash24flash_fwd_splitkv_kernelI23Flash_fwd_kernel_traitsILi32ELi64ELi256ELi4ELb0ELb0EN7cutlass10bfloat16_tE19Flash_kernel_traitsILi32ELi64ELi256ELi4ES3_EELb0ELb1ELb0ELb0ELb1ELb0ELb1ELb0EEEvNS_16Flash_fwd_paramsE$_ZN5flash30compute_attn_1rowblock_splitkvI23Flash_fwd_kernel_traitsILi32ELi64ELi256ELi4ELb0ELb0EN7cutlass10bfloat16_tE19Flash_kernel_traitsILi32ELi64ELi256ELi4ES3_EELb0ELb1ELb0ELb0ELb1ELb0ELb1ELb0ENS_16Flash_fwd_paramsEEEvRKT8_iiiii:
        /* <DEDUP_REMOVED lines=39> */
.L_x_4818:
[----:B------:R-:W-:Y:S05]  /*0480*/  BSYNC.RECONVERGENT B0 ;  /* 0x0000000000007941 */ /* 0x000fea0003800200 */
.L_x_4817:
[----:B------:R-:W-:Y:S04]  /*0490*/  BSSY.RECONVERGENT B0, `(.L_x_4819) ;  /* 0x0000007000007945 */ /* 0x000fe80003800200 */
[----:B------:R-:W-:Y:S05]  /*04a0*/  @!P3 BRA `(.L_x_4820) ;  /* 0x000000000014b947 */ /* 0x000fea0003800000 */
[----:B------:R-:W3:Y:S02]  /*04b0*/  LD.E.U8 R4, desc[UR4][R2.64+0x1b2] ;  /* 0x0001b20402047980 */ /* 0x000ee4000c101100 */
[----:B---3--:R-:W-:-:S13]  /*04c0*/  ISETP.NE.AND P1, PT, R4, RZ, PT ;  /* 0x000000ff0400720c */ /* 0x008fda0003f25270 */
[----:B------:R-:W3:Y:S02]  /*04d0*/  @P1 LD.E R4, desc[UR4][R14.64+0x4] ;  /* 0x000004040e041980 */ /* 0x000ee4000c101900 */
[----:B---3-5:R-:W-:-:S06]  /*04e0*/  @P1 IADD3 R155, PT, PT, R4, -R17, RZ ;  /* 0x80000011049b1210 */ /* 0x028fcc0007ffe0ff */
[----:B------:R3:W5:Y:S02]  /*04f0*/  @!P1 LD.E R155, desc[UR4][R14.64] ;  /* 0x000000040e9b9980 */ /* 0x000764000c101900 */
.L_x_4820:
[----:B------:R-:W-:Y:S05]  /*0500*/  BSYNC.RECONVERGENT B0 ;  /* 0x0000000000007941 */ /* 0x000fea0003800200 */
.L_x_4819:
        /* <DEDUP_REMOVED lines=8> */
.L_x_4822:
[----:B------:R-:W4:Y:S01]  /*0590*/  LD.E.64 R4, desc[UR4][R2.64+0x108] ;  /* 0x0001080402047980 */ /* 0x000f22000c101b00 */
[----:B------:R-:W-:Y:S01]  /*05a0*/  BSSY.RECONVERGENT B0, `(.L_x_4824) ;  /* 0x0000006000007945 */ /* 0x000fe20003800200 */
[----:B------:R-:W-:Y:S01]  /*05b0*/  IMAD.MOV.U32 R0, RZ, RZ, RZ ;  /* 0x000000ffff007224 */ /* 0x000fe200078e00ff */
[----:B----4-:R-:W-:-:S04]  /*05c0*/  ISETP.NE.U32.AND P0, PT, R4, RZ, PT ;  /* 0x000000ff0400720c */ /* 0x010fc80003f05070 */
[----:B------:R-:W-:-:S13]  /*05d0*/  ISETP.NE.AND.EX P0, PT, R5, RZ, PT, P0 ;  /* 0x000000ff0500720c */ /* 0x000fda0003f05300 */
[----:B------:R-:W-:Y:S05]  /*05e0*/  @!P0 BRA `(.L_x_4825) ;  /* 0x0000000000048947 */ /* 0x000fea0003800000 */
[----:B------:R4:W5:Y:S02]  /*05f0*/  LD.E R0, desc[UR4][R2.64+0xbc] ;  /* 0x0000bc0402007980 */ /* 0x000964000c101900 */
.L_x_4825:
[----:B------:R-:W-:Y:S05]  /*0600*/  BSYNC.RECONVERGENT B0 ;  /* 0x0000000000007941 */ /* 0x000fea0003800200 */
.L_x_4824:
[----:B-----5:R-:W-:Y:S02]  /*0610*/  IADD3 R155, PT, PT, R0, R155, -R12 ;  /* 0x0000009b009b7210 */ /* 0x020fe40007ffe80c */
.L_x_4823:
[----:B------:R-:W-:Y:S05]  /*0620*/  BSYNC.RECONVERGENT B1 ;  /* 0x0000000000017941 */ /* 0x000fea0003800200 */
.L_x_4821:
[----:B------:R-:W-:Y:S01]  /*0630*/  IMAD.SHL.U32 R7, R223, 0x40, RZ ;  /* 0x00000040df077824 */ /* 0x000fe200078e00ff */
[----:B------:R-:W-:Y:S01]  /*0640*/  MOV R4, R222 ;  /* 0x000000de00047202 */ /* 0x000fe20000000f00 */
[----:B------:R-:W-:-:S03]  /*0650*/  IMAD.MOV.U32 R5, RZ, RZ, 0x0 ;  /* 0x00000000ff057424 */ /* 0x000fc600078e00ff */
[----:B------:R-:W-:-:S13]  /*0660*/  ISETP.GT.AND P0, PT, R202, R7, PT ;  /* 0x00000007ca00720c */ /* 0x000fda0003f04270 */
[----:B-1234-:R-:W-:Y:S05]  /*0670*/  @!P0 RET.REL.NODEC R4 `(_ZN5flash24flash_fwd_splitkv_kernelI23Flash_fwd_kernel_traitsILi32ELi64ELi256ELi4ELb0ELb0EN7cutlass10bfloat16_tE19Flash_kernel_traitsILi32ELi64ELi256ELi4ES3_EELb0ELb1ELb0ELb0ELb1ELb0ELb1ELb0EEEvNS_16Flash_fwd_paramsE) ;  /* 0xfffffff804608950 */ /* 0x01efea0003c3ffff */
[----:B------:R-:W2:Y:S04]  /*0680*/  LD.E R0, desc[UR4][R2.64+0xb8] ;  /* 0x0000b80402007980 */ /* 0x000ea8000c101900 */
[----:B------:R-:W3:Y:S04]  /*0690*/  LD.E R11, desc[UR4][R2.64+0x184] ;  /* 0x00018404020b7980 */ /* 0x000ee8000c101900 */
[----:B------:R-:W4:Y:S01]  /*06a0*/  LD.E R8, desc[UR4][R2.64+0x188] ;  /* 0x0001880402087980 */ /* 0x000f22000c101900 */
[----:B------:R-:W-:Y:S01]  /*06b0*/  IABS R5, R6 ;  /* 0x0000000600057213 */ /* 0x000fe20000000000 */
[----:B------:R-:W1:Y:S03]  /*06c0*/  S2R R151, SR_TID.X ;  /* 0x0000000000977919 */ /* 0x000e660000002100 */
[----:B------:R-:W5:Y:S08]  /*06d0*/  I2F.RP R4, R5 ;  /* 0x0000000500047306 */ /* 0x000f700000209400 */
[----:B-----5:R-:W5:Y:S02]  /*06e0*/  MUFU.RCP R14, R4 ;  /* 0x00000004000e7308 */ /* 0x020f640000001000 */
[----:B-----5:R-:W-:-:S06]  /*06f0*/  VIADD R14, R14, 0xffffffe ;  /* 0x0ffffffe0e0e7836 */ /* 0x020fcc0000000000 */
[----:B------:R-:W5:Y:S02]  /*0700*/  F2I.FTZ.U32.TRUNC.NTZ R15, R14 ;  /* 0x0000000e000f7305 */ /* 0x000f64000021f000 */
[----:B-----5:R-:W-:Y:S02]  /*0710*/  IMAD.MOV R10, RZ, RZ, -R15 ;  /* 0x000000ffff0a7224 */ /* 0x020fe400078e0a0f */
        /* <DEDUP_REMOVED lines=15> */
[----:B---3--:R-:W-:-:S03]  /*0810*/  IMAD.IADD R4, R11, 0x1, R202 ;  /* 0x000000010b047824 */ /* 0x008fc600078e02ca */
[----:B------:R-:W-:-:S13]  /*0820*/  ISETP.GT.U32.AND P1, PT, R5, R0, PT ;  /* 0x000000000500720c */ /* 0x000fda0003f24070 */
[----:B------:R-:W-:Y:S02]  /*0830*/  @!P1 IMAD.IADD R0, R0, 0x1, -R5 ;  /* 0x0000000100009824 */ /* 0x000fe400078e0a05 */
[----:B------:R-:W-:Y:S01]  /*0840*/  @!P1 VIADD R15, R15, 0x1 ;  /* 0x000000010f0f9836 */ /* 0x000fe20000000000 */
[----:B------:R-:W-:Y:S02]  /*0850*/  ISETP.NE.AND P1, PT, R6, RZ, PT ;  /* 0x000000ff0600720c */ /* 0x000fe40003f25270 */
[----:B------:R-:W-:Y:S01]  /*0860*/  ISETP.GE.U32.AND P2, PT, R0, R5, PT ;  /* 0x000000050000720c */ /* 0x000fe20003f46070 */
[----:B------:R-:W-:Y:S02]  /*0870*/  VIADD R0, R155, 0xff ;  /* 0x000000ff9b007836 */ /* 0x000fe40000000000 */
[----:B------:R-:W-:-:S03]  /*0880*/  IMAD R5, R223, 0x40, -R202 ;  /* 0x00000040df057824 */ /* 0x000fc600078e0aca */
[--C-:B------:R-:W-:Y:S02]  /*0890*/  SHF.R.S32.HI R13, RZ, 0x1f, R0.reuse ;  /* 0x0000001fff0d7819 */ /* 0x100fe40000011400 */
[----:B----4-:R-:W-:Y:S02]  /*08a0*/  IADD3 R8, PT, PT, R8, R5, R0 ;  /* 0x0000000508087210 */ /* 0x010fe40007ffe000 */
[----:B------:R-:W-:Y:S02]  /*08b0*/  IADD3 R5, PT, PT, -R4, R7, R155 ;  /* 0x0000000704057210 */ /* 0x000fe40007ffe19b */
[----:B------:R-:W-:Y:S01]  /*08c0*/  LEA.HI R13, R13, R0, RZ, 0x8 ;  /* 0x000000000d0d7211 */ /* 0x000fe200078f40ff */
[----:B------:R-:W-:Y:S02]  /*08d0*/  @P2 VIADD R15, R15, 0x1 ;  /* 0x000000010f0f2836 */ /* 0x000fe40000000000 */
[----:B------:R-:W-:Y:S01]  /*08e0*/  VIADD R4, R8, 0x40 ;  /* 0x0000004008047836 */ /* 0x000fe20000000000 */
[----:B------:R-:W-:Y:S01]  /*08f0*/  SHF.R.S32.HI R13, RZ, 0x8, R13 ;  /* 0x00000008ff0d7819 */ /* 0x000fe2000001140d */
[----:B------:R-:W-:Y:S01]  /*0900*/  @!P0 IMAD.MOV R15, RZ, RZ, -R15 ;  /* 0x000000ffff0f8224 */ /* 0x000fe200078e0a0f */
[----:B------:R-:W-:-:S02]  /*0910*/  @!P1 LOP3.LUT R15, RZ, R6, RZ, 0x33, !PT ;  /* 0x00000006ff0f9212 */ /* 0x000fc400078e33ff */
[----:B------:R-:W-:Y:S02]  /*0920*/  SHF.R.S32.HI R6, RZ, 0x1f, R5 ;  /* 0x0000001fff067819 */ /* 0x000fe40000011405 */
[----:B------:R-:W-:Y:S01]  /*0930*/  SHF.R.S32.HI R11, RZ, 0x1f, R4 ;  /* 0x0000001fff0b7819 */ /* 0x000fe20000011404 */
[----:B------:R-:W-:Y:S01]  /*0940*/  IMAD R0, R15, UR10, RZ ;  /* 0x0000000a0f007c24 */ /* 0x000fe2000f8e02ff */
[----:B------:R-:W-:Y:S02]  /*0950*/  LEA.HI R6, R6, R5, RZ, 0x8 ;  /* 0x0000000506067211 */ /* 0x000fe400078f40ff */
[----:B------:R-:W-:Y:S02]  /*0960*/  LEA.HI R11, R11, R4, RZ, 0x8 ;  /* 0x000000040b0b7211 */ /* 0x000fe400078f40ff */
[----:B------:R-:W-:Y:S02]  /*0970*/  SHF.R.S32.HI R217, RZ, 0x8, R6 ;  /* 0x00000008ffd97819 */ /* 0x000fe40000011406 */
[----:B------:R-:W-:-:S02]  /*0980*/  SHF.R.S32.HI R11, RZ, 0x8, R11 ;  /* 0x00000008ff0b7819 */ /* 0x000fc4000001140b */
[C---:B------:R-:W-:Y:S02]  /*0990*/  VIADDMNMX R148, R0.reuse, R15, R13, PT ;  /* 0x0000000f00947246 */ /* 0x040fe4000380010d */
[----:B------:R-:W-:Y:S02]  /*09a0*/  VIMNMX R217, PT, PT, R0, R217, !PT ;  /* 0x000000d900d97248 */ /* 0x000fe40007fe0100 */
[----:B------:R-:W-:-:S04]  /*09b0*/  VIMNMX R148, PT, PT, R148, R11, PT ;  /* 0x0000000b94947248 */ /* 0x000fc80003fe0100 */
[----:B------:R-:W-:-:S13]  /*09c0*/  ISETP.GE.AND P0, PT, R217, R148, PT ;  /* 0x00000094d900720c */ /* 0x000fda0003f06270 */
[----:B-1----:R-:W-:Y:S05]  /*09d0*/  @!P0 BRA `(.L_x_4826) ;  /* 0x0000000000c08947 */ /* 0x002fea0003800000 */
[----:B------:R-:W2:Y:S04]  /*09e0*/  LD.E.64 R4, desc[UR4][R2.64+0xb0] ;  /* 0x0000b00402047980 */ /* 0x000ea8000c101b00 */
[----:B------:R-:W3:Y:S04]  /*09f0*/  LD.E R6, desc[UR4][R2.64+0x60] ;  /* 0x0000600402067980 */ /* 0x000ee8000c101900 */
[----:B------:R-:W4:Y:S04]  /*0a00*/  LD.E R0, desc[UR4][R2.64+0xcc] ;  /* 0x0000cc0402007980 */ /* 0x000f28000c101900 */
[----:B------:R-:W5:Y:S04]  /*0a10*/  LD.E.64 R10, desc[UR4][R2.64+0xa8] ;  /* 0x0000a804020a7980 */ /* 0x000f68000c101b00 */
[----:B------:R1:W5:Y:S01]  /*0a20*/  LD.E.64 R12, desc[UR4][R2.64+0x78] ;  /* 0x00007804020c7980 */ /* 0x000362000c101b00 */
[----:B------:R-:W-:Y:S01]  /*0a30*/  IMAD.MOV.U32 R223, RZ, RZ, 0x0 ;  /* 0x00000000ffdf7424 */ /* 0x000fe200078e00ff */
[----:B------:R-:W2:Y:S01]  /*0a40*/  S2R R9, SR_CTAID.Y ;  /* 0x0000000000097919 */ /* 0x000ea20000002600 */
[----:B-1----:R-:W-:Y:S01]  /*0a50*/  LOP3.LUT P6, R2, R151, 0x7, RZ, 0xc0, !PT ;  /* 0x0000000797027812 */ /* 0x002fe200078cc0ff */
[----:B--2---:R-:W-:Y:S01]  /*0a60*/  IMAD R9, R4, R9, UR13 ;  /* 0x0000000d04097e24 */ /* 0x004fe2000f8e0209 */
[----:B------:R-:W-:-:S03]  /*0a70*/  SHF.R.U32.HI R4, RZ, 0x3, R151 ;  /* 0x00000003ff047819 */ /* 0x000fc60000011697 */
[----:B---3--:R-:W-:Y:S02]  /*0a80*/  IMAD R6, R9, R6, UR11 ;  /* 0x0000000b09067e24 */ /* 0x008fe4000f8e0206 */
[----:B------:R-:W-:Y:S02]  /*0a90*/  VIADD R8, R4, 0x10 ;  /* 0x0000001004087836 */ /* 0x000fe40000000000 */
[--C-:B------:R-:W-:Y:S02]  /*0aa0*/  IMAD R5, R5, R6, R7.reuse ;  /* 0x0000000605057224 */ /* 0x100fe400078e0207 */
[----:B------:R-:W-:Y:S02]  /*0ab0*/  IMAD.IADD R7, R202, 0x1, -R7 ;  /* 0x00000001ca077824 */ /* 0x000fe400078e0a07 */
[C---:B----4-:R-:W-:Y:S01]  /*0ac0*/  IMAD R0, R5.reuse, R0, RZ ;  /* 0x0000000005007224 */ /* 0x050fe200078e02ff */
[----:B------:R-:W-:Y:S01]  /*0ad0*/  IADD3 R9, P0, PT, R5, R4, RZ ;  /* 0x0000000405097210 */ /* 0x000fe20007f1e0ff */
[----:B------:R-:W-:Y:S01]  /*0ae0*/  VIADD R6, R4, 0x20 ;  /* 0x0000002004067836 */ /* 0x000fe20000000000 */
[----:B------:R-:W-:-:S02]  /*0af0*/  ISETP.GE.AND P2, PT, R8, R7, PT ;  /* 0x000000070800720c */ /* 0x000fc40003f46270 */
[----:B------:R-:W-:Y:S02]  /*0b00*/  LEA.HI.X.SX32 R5, R5, RZ, 0x1, P0 ;  /* 0x000000ff05057211 */ /* 0x000fe400000f0eff */
[C---:B-----5:R-:W-:Y:S02]  /*0b10*/  LEA R10, P0, R9.reuse, R10, 0x2 ;  /* 0x0000000a090a7211 */ /* 0x060fe400078010ff */
[----:B------:R-:W-:Y:S01]  /*0b20*/  ISETP.GE.AND P1, PT, R6, R7, PT ;  /* 0x000000070600720c */ /* 0x000fe20003f26270 */
[C---:B------:R-:W-:Y:S01]  /*0b30*/  VIADD R6, R4.reuse, 0x30 ;  /* 0x0000003004067836 */ /* 0x040fe20000000000 */
[----:B------:R-:W-:Y:S02]  /*0b40*/  LEA.HI.X R11, R9, R11, R5, 0x2, P0 ;  /* 0x0000000b090b7211 */ /* 0x000fe400000f1405 */
[----:B------:R-:W-:Y:S02]  /*0b50*/  LEA R151, P0, R151, R0, 0x2 ;  /* 0x0000000097977211 */ /* 0x000fe400078010ff */
[----:B------:R-:W-:-:S02]  /*0b60*/  ISETP.GE.OR P6, PT, R4, R7, P6 ;  /* 0x000000070400720c */ /* 0x000fc400037c6670 */
[----:B------:R-:W-:Y:S02]  /*0b70*/  LEA.HI.X.SX32 R0, R0, RZ, 0x1, P0 ;  /* 0x000000ff00007211 */ /* 0x000fe400000f0eff */
[C---:B------:R-:W-:Y:S02]  /*0b80*/  LEA R8, P0, R151.reuse, R12, 0x2 ;  /* 0x0000000c97087211 */ /* 0x040fe400078010ff */
[----:B------:R-:W-:Y:S02]  /*0b90*/  ISETP.NE.OR P5, PT, R2, RZ, P2 ;  /* 0x000000ff0200720c */ /* 0x000fe400017a5670 */
[----:B------:R-:W-:Y:S02]  /*0ba0*/  LEA.HI.X R9, R151, R13, R0, 0x2, P0 ;  /* 0x0000000d97097211 */ /* 0x000fe400000f1400 */
[-C--:B------:R-:W-:Y:S02]  /*0bb0*/  ISETP.GE.AND P0, PT, R6, R7.reuse, PT ;  /* 0x000000070600720c */ /* 0x080fe40003f06270 */
[----:B------:R-:W-:Y:S01]  /*0bc0*/  ISETP.NE.OR P4, PT, R2, RZ, P1 ;  /* 0x000000ff0200720c */ /* 0x000fe20000f85670 */
[----:B------:R-:W-:Y:S01]  /*0bd0*/  @!P2 ST.E.128 desc[UR4][R8.64+0x800], RZ ;  /* 0x000800ff0800a985 */ /* 0x000fe2000c101d04 */
[----:B------:R-:W-:Y:S01]  /*0be0*/  ISETP.GE.AND P3, PT, R4, R7, PT ;  /* 0x000000070400720c */ /* 0x000fe20003f66270 */
[----:B------:R-:W-:-:S02]  /*0bf0*/  @!P6 IMAD.MOV.U32 R7, RZ, RZ, -0x800000 ;  /* 0xff800000ff07e424 */ /* 0x000fc400078e00ff */
[----:B------:R-:W-:Y:S02]  /*0c00*/  @!P1 ST.E.128 desc[UR4][R8.64+0x1000], RZ ;  /* 0x001000ff08009985 */ /* 0x000fe4000c101d04 */
[----:B------:R-:W-:-:S04]  /*0c10*/  @!P5 IMAD.MOV.U32 R5, RZ, RZ, -0x800000 ;  /* 0xff800000ff05d424 */ /* 0x000fc800078e00ff */
[----:B------:R-:W-:Y:S01]  /*0c20*/  @!P0 ST.E.128 desc[UR4][R8.64+0x1800], RZ ;  /* 0x001800ff08008985 */ /* 0x000fe2000c101d04 */
[----:B------:R-:W-:Y:S01]  /*0c30*/  ISETP.NE.OR P0, PT, R2, RZ, P0 ;  /* 0x000000ff0200720c */ /* 0x000fe20000705670 */
[----:B------:R-:W-:Y:S02]  /*0c40*/  @!P4 IMAD.MOV.U32 R3, RZ, RZ, -0x800000 ;  /* 0xff800000ff03c424 */ /* 0x000fe400078e00ff */
[----:B------:R-:W-:Y:S04]  /*0c50*/  @!P3 ST.E.128 desc[UR4][R8.64], RZ ;  /* 0x000000ff0800b985 */ /* 0x000fe8000c101d04 */
[----:B------:R-:W-:Y:S04]  /*0c60*/  @!P5 ST.E desc[UR4][R10.64+0x40], R5 ;  /* 0x000040050a00d985 */ /* 0x000fe8000c101904 */
[----:B------:R-:W-:Y:S04]  /*0c70*/  @!P4 ST.E desc[UR4][R10.64+0x80], R3 ;  /* 0x000080030a00c985 */ /* 0x000fe8000c101904 */
[----:B------:R1:W-:Y:S02]  /*0c80*/  @!P6 ST.E desc[UR4][R10.64], R7 ;  /* 0x000000070a00e985 */ /* 0x0003e4000c101904 */
[----:B-1----:R-:W-:Y:S05]  /*0c90*/  @P0 RET.REL.NODEC R222 `(_ZN5flash24flash_fwd_splitkv_kernelI23Flash_fwd_kernel_traitsILi32ELi64ELi256ELi4ELb0ELb0EN7cutlass10bfloat16_tE19Flash_kernel_traitsILi32ELi64ELi256ELi4ES3_EELb0ELb1ELb0ELb0ELb1ELb0ELb1ELb0EEEvNS_16Flash_fwd_paramsE) ;  /* 0xfffffff0ded80950 */ /* 0x002fea0003c3ffff */
[----:B------:R-:W-:Y:S02]  /*0ca0*/  MOV R3, 0xff800000 ;  /* 0xff80000000037802 */ /* 0x000fe40000000f00 */
[----:B------:R-:W-:-:S03]  /*0cb0*/  MOV R223, 0x0 ;  /* 0x0000000000df7802 */ /* 0x000fc60000000f00 */
[----:B------:R1:W-:Y:S02]  /*0cc0*/  ST.E desc[UR4][R10.64+0xc0], R3 ;  /* 0x0000c0030a007985 */ /* 0x0003e4000c101904 */
[----:B-1----:R-:W-:Y:S05]  /*0cd0*/  RET.REL.NODEC R222 `(_ZN5flash24flash_fwd_splitkv_kernelI23Flash_fwd_kernel_traitsILi32ELi64ELi256ELi4ELb0ELb0EN7cutlass10bfloat16_tE19Flash_kernel_traitsILi32ELi64ELi256ELi4ES3_EELb0ELb1ELb0ELb0ELb1ELb0ELb1ELb0EEEvNS_16Flash_fwd_paramsE) ;  /* 0xfffffff0dec87950 */ /* 0x002fea0003c3ffff */
.L_x_4826:
        /* <DEDUP_REMOVED lines=53> */
[----:B----45:R-:W-:-:S04]  /*1030*/  IABS R8, R21 ;  /* 0x0000001500087213 */ /* 0x030fc80000000000 */
        /* <DEDUP_REMOVED lines=16> */
[C---:B------:R-:W-:Y:S01]  /*1140*/  LOP3.LUT R8, R21.reuse, UR11, RZ, 0x3c, !PT ;  /* 0x0000000b15087c12 */ /* 0x040fe2000f8e3cff */
        /* <DEDUP_REMOVED lines=30> */
.L_x_4828:
        /* <DEDUP_REMOVED lines=36> */
[C---:B------:R-:W-:Y:S02]  /*1570*/  LOP3.LUT R4, R21.reuse, UR11, RZ, 0x3c, !PT ;  /* 0x0000000b15047c12 */ /* 0x040fe4000f8e3cff */
[----:B------:R-:W-:Y:S01]  /*1580*/  ISETP.NE.AND P3, PT, R21, RZ, PT ;  /* 0x000000ff1500720c */ /* 0x000fe20003f65270 */
[-C--:B------:R-:W-:Y:S01]  /*1590*/  @P2 IMAD.WIDE.U32 R26, R214, R10.reuse, RZ ;  /* 0x0000000ad61a2225 */ /* 0x080fe200078e00ff */
[----:B------:R-:W-:Y:S02]  /*15a0*/  ISETP.GE.AND P0, PT, R4, RZ, PT ;  /* 0x000000ff0400720c */ /* 0x000fe40003f06270 */
[----:B------:R-:W-:Y:S01]  /*15b0*/  @!P2 IADD3 R11, PT, PT, R15, R11, RZ ;  /* 0x0000000b0f0ba210 */ /* 0x000fe20007ffe0ff */
[----:B------:R-:W-:Y:S01]  /*15c0*/  @P2 IMAD R0, R215, R10, RZ ;  /* 0x0000000ad7002224 */ /* 0x000fe200078e02ff */
[----:B------:R-:W-:-:S02]  /*15d0*/  LEA R15, R148, 0xffffff00, 0x8 ;  /* 0xffffff00940f7811 */ /* 0x000fc400078e40ff */
[----:B------:R-:W-:Y:S02]  /*15e0*/  @!P1 IADD3 R6, PT, PT, R6, 0x1, RZ ;  /* 0x0000000106069810 */ /* 0x000fe40007ffe0ff */
[----:B------:R-:W-:Y:S01]  /*15f0*/  @!P2 MOV R10, R14 ;  /* 0x0000000e000aa202 */ /* 0x000fe20000000f00 */
[----:B------:R-:W-:Y:S01]  /*1600*/  @P2 IMAD.IADD R11, R27, 0x1, R0 ;  /* 0x000000011b0b2824 */ /* 0x000fe200078e0200 */
[----:B------:R-:W-:Y:S01]  /*1610*/  @P2 MOV R10, R26 ;  /* 0x0000001a000a2202 */ /* 0x000fe20000000f00 */
[----:B------:R-:W-:Y:S01]  /*1620*/  @!P2 IMAD R0, R23, R12, RZ ;  /* 0x0000000c1700a224 */ /* 0x000fe200078e02ff */
[----:B------:R-:W-:Y:S01]  /*1630*/  @!P2 SHF.R.S32.HI R5, RZ, 0x1f, R12 ;  /* 0x0000001fff05a819 */ /* 0x000fe2000001140c */
[-C--:B------:R-:W-:Y:S01]  /*1640*/  IMAD R4, R215, R15.reuse, RZ ;  /* 0x0000000fd7047224 */ /* 0x080fe200078e02ff */
[----:B------:R-:W-:Y:S01]  /*1650*/  SHF.R.S32.HI R13, RZ, 0x1f, R15 ;  /* 0x0000001fff0d7819 */ /* 0x000fe2000001140f */
[----:B------:R-:W-:Y:S02]  /*1660*/  @P4 VIADD R6, R6, 0x1 ;  /* 0x0000000106064836 */ /* 0x000fe40000000000 */
[----:B------:R-:W-:-:S04]  /*1670*/  IMAD.WIDE.U32 R26, R214, R15, R10 ;  /* 0x0000000fd61a7225 */ /* 0x000fc800078e000a */
[----:B------:R-:W-:Y:S02]  /*1680*/  @!P2 IMAD R0, R5, R22, R0 ;  /* 0x000000160500a224 */ /* 0x000fe400078e0200 */
[----:B------:R-:W-:Y:S01]  /*1690*/  @!P2 IMAD.WIDE.U32 R10, R22, R12, RZ ;  /* 0x0000000c160aa225 */ /* 0x000fe200078e00ff */
[----:B------:R-:W-:-:S03]  /*16a0*/  @!P0 IADD3 R6, PT, PT, -R6, RZ, RZ ;  /* 0x000000ff06068210 */ /* 0x000fc60007ffe1ff */
[----:B------:R-:W-:Y:S01]  /*16b0*/  IMAD R4, R13, R214, R4 ;  /* 0x000000d60d047224 */ /* 0x000fe200078e0204 */
[----:B------:R-:W-:Y:S01]  /*16c0*/  @!P3 LOP3.LUT R6, RZ, R21, RZ, 0x33, !PT ;  /* 0x00000015ff06b212 */ /* 0x000fe200078e33ff */
[----:B------:R-:W-:Y:S01]  /*16d0*/  @P2 IMAD.IADD R12, R12, 0x1, R17 ;  /* 0x000000010c0c2824 */ /* 0x000fe200078e0211 */
[----:B------:R-:W-:Y:S01]  /*16e0*/  @!P2 IADD3 R17, PT, PT, R11, R0, RZ ;  /* 0x000000000b11a210 */ /* 0x000fe20007ffe0ff */
[----:B----4-:R-:W-:Y:S01]  /*16f0*/  @!P2 IMAD R0, R25, R8, RZ ;  /* 0x000000081900a224 */ /* 0x010fe200078e02ff */
[----:B------:R-:W-:Y:S02]  /*1700*/  @!P2 SHF.R.S32.HI R5, RZ, 0x1f, R8 ;  /* 0x0000001fff05a819 */ /* 0x000fe40000011408 */
[----:B------:R-:W-:Y:S02]  /*1710*/  @!P2 MOV R16, R10 ;  /* 0x0000000a0010a202 */ /* 0x000fe40000000f00 */
[----:B------:R-:W-:Y:S01]  /*1720*/  IADD3 R27, PT, PT, R27, R4, RZ ;  /* 0x000000041b1b7210 */ /* 0x000fe20007ffe0ff */
[----:B------:R-:W-:Y:S01]  /*1730*/  IMAD R11, R19, R6, RZ ;  /* 0x00000006130b7224 */ /* 0x000fe200078e02ff */
[----:B------:R-:W-:Y:S01]  /*1740*/  SHF.R.S32.HI R4, RZ, 0x1f, R6 ;  /* 0x0000001fff047819 */ /* 0x000fe20000011406 */
[----:B------:R-:W-:-:S02]  /*1750*/  @!P2 IMAD R0, R24, R5, R0 ;  /* 0x000000051800a224 */ /* 0x000fc400078e0200 */
[----:B------:R-:W-:-:S04]  /*1760*/  @!P2 IMAD.WIDE.U32 R16, R24, R8, R16 ;  /* 0x000000081810a225 */ /* 0x000fc800078e0010 */
[----:B------:R-:W-:-:S04]  /*1770*/  IMAD.WIDE.U32 R26, R18, R6, R26 ;  /* 0x00000006121a7225 */ /* 0x000fc800078e001a */
        /* <DEDUP_REMOVED lines=9> */
.L_x_4829:
[----:B------:R-:W-:Y:S05]  /*1810*/  BSYNC.RECONVERGENT B0 ;  /* 0x0000000000007941 */ /* 0x000fea0003800200 */
.L_x_4827:
[----:B------:R-:W-:Y:S01]  /*1820*/  ISETP.NE.AND P0, PT, R9, -0x1, PT ;  /* 0xffffffff0900780c */ /* 0x000fe20003f05270 */
[----:B------:R-:W2:Y:S04]  /*1830*/  LD.E.64 R30, desc[UR4][R2.64+0x30] ;  /* 0x00003004021e7980 */ /* 0x000ea8000c101b00 */
[----:B------:R-:W3:Y:S04]  /*1840*/  LD.E.64 R26, desc[UR4][R2.64+0x48] ;  /* 0x00004804021a7980 */ /* 0x000ee8000c101b00 */
[----:B------:R-:W4:Y:S04]  /*1850*/  LD.E.64 R24, desc[UR4][R2.64+0x8] ;  /* 0x0000080402187980 */ /* 0x000f28000c101b00 */
[----:B------:R-:W3:Y:S04]  /*1860*/  @!P0 LD.E.64 R32, desc[UR4][R2.64+0x18] ;  /* 0x0000180402208980 */ /* 0x000ee8000c101b00 */
[----:B------:R-:W4:Y:S01]  /*1870*/  LD.E.64 R10, desc[UR4][R2.64] ;  /* 0x00000004020a7980 */ /* 0x000f22000c101b00 */
[----:B------:R-:W-:Y:S01]  /*1880*/  SHF.R.U32.HI R204, RZ, 0x2, R151 ;  /* 0x00000002ffcc7819 */ /* 0x000fe20000011697 */
[----:B------:R-:W-:Y:S01]  /*1890*/  IMAD.SHL.U32 R227, R151, 0x8, RZ ;  /* 0x0000000897e37824 */ /* 0x000fe200078e00ff */
[----:B------:R-:W-:-:S03]  /*18a0*/  IADD3 R216, PT, PT, -R7, R202, RZ ;  /* 0x000000ca07d87210 */ /* 0x000fc60007ffe1ff */
[----:B------:R-:W-:Y:S01]  /*18b0*/  VIADD R16, R204, 0x20 ;  /* 0x00000020cc107836 */ /* 0x000fe20000000000 */
[----:B------:R-:W-:-:S04]  /*18c0*/  LOP3.LUT R19, R227, 0x18, RZ, 0xc0, !PT ;  /* 0x00000018e3137812 */ /* 0x000fc800078ec0ff */
[-C--:B------:R-:W-:Y:S02]  /*18d0*/  ISETP.GE.AND P3, PT, R16, R216.reuse, PT ;  /* 0x000000d81000720c */ /* 0x080fe40003f66270 */
[----:B------:R-:W-:Y:S01]  /*18e0*/  MOV R205, RZ ;  /* 0x000000ff00cd7202 */ /* 0x000fe20000000f00 */
[----:B------:R-:W-:Y:S01]  /*18f0*/  USHF.R.S32.HI UR6, URZ, 0x1f, UR11 ;  /* 0x0000001fff067899 */ /* 0x000fe2000801140b */
[----:B------:R-:W-:Y:S01]  /*1900*/  ISETP.GE.AND P5, PT, R204, R216, PT ;  /* 0x000000d8cc00720c */ /* 0x000fe20003fa6270 */
[----:B------:R-:W-:Y:S01]  /*1910*/  IMAD R219, R215, R204, RZ ;  /* 0x000000ccd7db7224 */ /* 0x000fe200078e02ff */
[----:B------:R-:W-:Y:S01]  /*1920*/  LOP3.LUT R224, R227, 0xc0, RZ, 0xc0, !PT ;  /* 0x000000c0e3e07812 */ /* 0x000fe200078ec0ff */
[----:B------:R-:W-:-:S03]  /*1930*/  UMOV UR7, 0x400 ;  /* 0x0000040000077882 */ /* 0x000fc60000000000 */
[----:B------:R-:W-:Y:S01]  /*1940*/  LOP3.LUT R224, R224, 0x18, R151, 0xf8, !PT ;  /* 0x00000018e0e07812 */ /* 0x000fe200078ef897 */
[C---:B------:R-:W-:Y:S01]  /*1950*/  VIADD R14, R204.reuse, 0x40 ;  /* 0x00000040cc0e7836 */ /* 0x040fe20000000000 */
[----:B------:R-:W-:Y:S01]  /*1960*/  LOP3.LUT R225, R227, 0x1f20, RZ, 0xc0, !PT ;  /* 0x00001f20e3e17812 */ /* 0x000fe200078ec0ff */
[----:B------:R-:W-:Y:S02]  /*1970*/  VIADD R12, R204, 0x60 ;  /* 0x00000060cc0c7836 */ /* 0x000fe40000000000 */
[----:B--2---:R-:W-:Y:S02]  /*1980*/  @P0 IMAD R8, R31, R9, RZ ;  /* 0x000000091f080224 */ /* 0x004fe400078e02ff */
[----:B---3--:R-:W-:-:S04]  /*1990*/  @!P0 IMAD.WIDE.U32 R34, R32, UR13, RZ ;  /* 0x0000000d20228c25 */ /* 0x008fc8000f8e00ff */
[----:B------:R-:W-:Y:S02]  /*19a0*/  @!P0 IMAD R5, R33, UR13, RZ ;  /* 0x0000000d21058c24 */ /* 0x000fe4000f8e02ff */
[----:B------:R-:W-:-:S04]  /*19b0*/  @P0 IMAD.WIDE.U32 R32, R30, R9, RZ ;  /* 0x000000091e200225 */ /* 0x000fc800078e00ff */
[----:B------:R-:W-:Y:S02]  /*19c0*/  @!P0 IMAD.MOV.U32 R6, RZ, RZ, R34 ;  /* 0x000000ffff068224 */ /* 0x000fe400078e0022 */
[----:B------:R-:W-:Y:S01]  /*19d0*/  @P0 IMAD.MOV.U32 R6, RZ, RZ, R32 ;  /* 0x000000ffff060224 */ /* 0x000fe200078e0020 */
[----:B------:R-:W-:Y:S01]  /*19e0*/  @!P0 IADD3 R5, PT, PT, R35, R5, RZ ;  /* 0x0000000523058210 */ /* 0x000fe20007ffe0ff */
[----:B------:R-:W-:-:S03]  /*19f0*/  @P0 IMAD.IADD R5, R33, 0x1, R8 ;  /* 0x0000000121050824 */ /* 0x000fc600078e0208 */
[----:B------:R-:W-:Y:S01]  /*1a00*/  IADD3 R8, P1, PT, R19, R6, RZ ;  /* 0x0000000613087210 */ /* 0x000fe20007f3e0ff */
[----:B------:R-:W-:Y:S02]  /*1a10*/  IMAD R6, R27, UR11, RZ ;  /* 0x0000000b1b067c24 */ /* 0x000fe4000f8e02ff */
[----:B------:R-:W-:-:S04]  /*1a20*/  IMAD.WIDE.U32 R32, R223, 0x40, R204 ;  /* 0x00000040df207825 */ /* 0x000fc800078e00cc */
[----:B------:R-:W-:Y:S02]  /*1a30*/  IMAD.X R9, RZ, RZ, R5, P1 ;  /* 0x000000ffff097224 */ /* 0x000fe400008e0605 */
[----:B------:R-:W-:Y:S01]  /*1a40*/  IMAD R6, R26, UR6, R6 ;  /* 0x000000061a067c24 */ /* 0x000fe2000f8e0206 */
[----:B------:R-:W-:Y:S01]  /*1a50*/  @!P3 IADD3 R5, P0, PT, R32, 0x20, RZ ;  /* 0x000000202005b810 */ /* 0x000fe20007f1e0ff */
[----:B------:R-:W-:Y:S01]  /*1a60*/  IMAD.WIDE.U32 R26, R26, UR11, R8 ;  /* 0x0000000b1a1a7c25 */ /* 0x000fe2000f8e0008 */
[----:B------:R-:W-:-:S03]  /*1a70*/  IADD3 R8, P1, PT, R19, R4, RZ ;  /* 0x0000000413087210 */ /* 0x000fc60007f3e0ff */
[----:B------:R-:W-:Y:S02]  /*1a80*/  IMAD.IADD R7, R27, 0x1, R6 ;  /* 0x000000011b077824 */ /* 0x000fe400078e0206 */
[----:B------:R-:W-:Y:S02]  /*1a90*/  @!P3 IMAD.X R4, RZ, RZ, R33, P0 ;  /* 0x000000ffff04b224 */ /* 0x000fe400000e0621 */
[----:B------:R-:W-:Y:S01]  /*1aa0*/  IMAD.X R9, RZ, RZ, R0, P1 ;  /* 0x000000ffff097224 */ /* 0x000fe200008e0600 */
[----:B------:R-:W-:Y:S01]  /*1ab0*/  @!P3 MOV R27, R7 ;  /* 0x00000007001bb202 */ /* 0x000fe20000000f00 */
[----:B------:R-:W-:Y:S02]  /*1ac0*/  @!P3 IMAD R4, R4, R30, RZ ;  /* 0x0000001e0404b224 */ /* 0x000fe400078e02ff */
[----:B------:R-:W-:Y:S02]  /*1ad0*/  @!P5 IMAD.MOV.U32 R6, RZ, RZ, R26 ;  /* 0x000000ffff06d224 */ /* 0x000fe400078e001a */
[----:B------:R-:W-:-:S04]  /*1ae0*/  IMAD.WIDE.U32 R8, R204, R214, R8 ;  /* 0x000000d6cc087225 */ /* 0x000fc800078e0008 */
[-C--:B------:R-:W-:Y:S02]  /*1af0*/  @!P3 IMAD R4, R31, R5.reuse, R4 ;  /* 0x000000051f04b224 */ /* 0x080fe400078e0204 */
[----:B------:R-:W-:Y:S01]  /*1b00*/  @!P3 IMAD.WIDE.U32 R26, R30, R5, R26 ;  /* 0x000000051e1ab225 */ /* 0x000fe200078e001a */
[----:B------:R-:W-:Y:S02]  /*1b10*/  IADD3 R219, PT, PT, R9, R219, RZ ;  /* 0x000000db09db7210 */ /* 0x000fe40007ffe0ff */
[----:B----4-:R-:W-:Y:S01]  /*1b20*/  LEA R218, P2, R8, R24, 0x1 ;  /* 0x0000001808da7211 */ /* 0x010fe200078408ff */
[----:B------:R-:W-:Y:S01]  /*1b30*/  @!P3 IMAD.IADD R4, R27, 0x1, R4 ;  /* 0x000000011b04b824 */ /* 0x000fe200078e0204 */
[----:B------:R-:W-:Y:S02]  /*1b40*/  @!P3 LEA R24, P0, R26, R10, 0x1 ;  /* 0x0000000a1a18b211 */ /* 0x000fe400078008ff */
[----:B------:R-:W-:Y:S02]  /*1b50*/  LEA.HI.X R219, R8, R25, R219, 0x1, P2 ;  /* 0x0000001908db7211 */ /* 0x000fe400010f0cdb */
[----:B------:R-:W-:-:S02]  /*1b60*/  @!P3 LEA.HI.X R25, R26, R11, R4, 0x1, P0 ;  /* 0x0000000b1a19b211 */ /* 0x000fc400000f0c04 */
[----:B------:R-:W5:Y:S01]  /*1b70*/  LD.E.64 R26, desc[UR4][R2.64+0x10] ;  /* 0x00001004021a7980 */ /* 0x000f62000c101b00 */
[----:B------:R-:W1:Y:S01]  /*1b80*/  S2UR UR6, SR_CgaCtaId ;  /* 0x00000000000679c3 */ /* 0x000e620000008800 */
[-C--:B------:R-:W-:Y:S02]  /*1b90*/  @!P5 IMAD R0, R33, R30.reuse, RZ ;  /* 0x0000001e2100d224 */ /* 0x080fe400078e02ff */
[----:B------:R-:W-:-:S04]  /*1ba0*/  @!P5 IMAD.WIDE.U32 R6, R32, R30, R6 ;  /* 0x0000001e2006d225 */ /* 0x000fc800078e0006 */
[----:B------:R-:W-:Y:S01]  /*1bb0*/  @!P5 IMAD R0, R32, R31, R0 ;  /* 0x0000001f2000d224 */ /* 0x000fe200078e0200 */
[----:B------:R-:W-:-:S03]  /*1bc0*/  @!P5 LEA R30, P1, R6, R10, 0x1 ;  /* 0x0000000a061ed211 */ /* 0x000fc600078208ff */
[----:B------:R-:W-:-:S05]  /*1bd0*/  @!P5 IMAD.IADD R0, R7, 0x1, R0 ;  /* 0x000000010700d824 */ /* 0x000fca00078e0200 */
[----:B------:R-:W-:Y:S02]  /*1be0*/  @!P5 LEA.HI.X R31, R6, R11, R0, 0x1, P1 ;  /* 0x0000000b061fd211 */ /* 0x000fe400008f0c00 */
[----:B------:R-:W-:Y:S02]  /*1bf0*/  SHF.L.U32 R0, R148, 0x8, RZ ;  /* 0x0000000894007819 */ /* 0x000fe400000006ff */
[----:B------:R-:W-:Y:S02]  /*1c00*/  LOP3.LUT R8, R224, R19, RZ, 0x3c, !PT ;  /* 0x00000013e0087212 */ /* 0x000fe400078e3cff */
[----:B------:R-:W-:Y:S01]  /*1c10*/  IADD3 R5, PT, PT, R155, 0x100, -R0 ;  /* 0x000001009b057810 */ /* 0x000fe20007ffe800 */
[----:B-1----:R-:W-:Y:S01]  /*1c20*/  ULEA UR6, UR6, UR7, 0x18 ;  /* 0x0000000706067291 */ /* 0x002fe2000f8ec0ff */
[----:B------:R-:W-:Y:S02]  /*1c30*/  IMAD.SHL.U32 R4, R214, 0x20, RZ ;  /* 0x00000020d6047824 */ /* 0x000fe400078e00ff */
[----:B------:R-:W-:-:S02]  /*1c40*/  ISETP.GE.AND P2, PT, R204, R5, PT ;  /* 0x00000005cc00720c */ /* 0x000fc40003f46270 */
[----:B------:R-:W-:Y:S02]  /*1c50*/  LOP3.LUT R149, R225, R8, RZ, 0xfc, !PT ;  /* 0x00000008e1957212 */ /* 0x000fe400078efcff */
[----:B------:R-:W-:Y:S02]  /*1c60*/  MOV R210, UR6 ;  /* 0x0000000600d27c02 */ /* 0x000fe40008000f00 */
[-C--:B------:R-:W-:Y:S02]  /*1c70*/  ISETP.GE.AND P1, PT, R16, R5.reuse, PT ;  /* 0x000000051000720c */ /* 0x080fe40003f26270 */
[----:B------:R-:W-:Y:S01]  /*1c80*/  ISETP.GE.AND P4, PT, R14, R5, PT ;  /* 0x000000050e00720c */ /* 0x000fe20003f86270 */
[----:B------:R-:W-:Y:S01]  /*1c90*/  IMAD R149, R149, 0x2, R210 ;  /* 0x0000000295957824 */ /* 0x000fe200078e02d2 */
[----:B------:R-:W-:Y:S02]  /*1ca0*/  SHF.L.U64.HI R6, R214, 0x5, R215 ;  /* 0x00000005d6067819 */ /* 0x000fe400000102d7 */
[----:B------:R-:W-:-:S02]  /*1cb0*/  LEA R36, P0, R4, R218, 0x1 ;  /* 0x000000da04247211 */ /* 0x000fc400078008ff */
[----:B------:R-:W-:Y:S01]  /*1cc0*/  IADD3 R10, PT, PT, R204, 0x80, RZ ;  /* 0x00000080cc0a7810 */ /* 0x000fe20007ffe0ff */
[----:B------:R-:W-:Y:S01]  /*1cd0*/  @!PT LDS RZ, [RZ] ;  /* 0x00000000fffff984 */ /* 0x000fe20000000800 */
[----:B------:R-:W-:Y:S01]  /*1ce0*/  @!PT LDS RZ, [RZ] ;  /* 0x00000000fffff984 */ /* 0x000fe20000000800 */
[----:B------:R-:W-:Y:S01]  /*1cf0*/  @!PT LDS RZ, [RZ] ;  /* 0x00000000fffff984 */ /* 0x000fe20000000800 */
[----:B------:R-:W-:Y:S01]  /*1d00*/  @!P5 LDGSTS.E.BYPASS.LTC128B.128 [R149], desc[UR4][R30.64] ;  /* 0x000000001e95dfae */ /* 0x000fe2000b981a04 */
[----:B------:R-:W-:Y:S01]  /*1d10*/  LEA.HI.X R37, R4, R219, R6, 0x1, P0 ;  /* 0x000000db04257211 */ /* 0x000fe200000f0c06 */
[----:B------:R-:W-:Y:S01]  /*1d20*/  VIADD R6, R204, 0xe0 ;  /* 0x000000e0cc067836 */ /* 0x000fe20000000000 */
[----:B------:R-:W-:Y:S01]  /*1d30*/  ISETP.GE.AND P5, PT, R10, R5, PT ;  /* 0x000000050a00720c */ /* 0x000fe20003fa6270 */
[----:B------:R1:W-:Y:S04]  /*1d40*/  @!P3 LDGSTS.E.BYPASS.LTC128B.128 [R149+0x800], desc[UR4][R24.64] ;  /* 0x008000001895bfae */ /* 0x0003e8000b981a04 */
[----:B------:R-:W-:Y:S01]  /*1d50*/  @!P2 LDGSTS.E.BYPASS.LTC128B.128 [R149+0x1000], desc[UR4][R218.64] ;  /* 0x01000000da95afae */ /* 0x000fe2000b981a04 */
[----:B------:R-:W-:-:S03]  /*1d60*/  @!P4 LEA R32, P3, R214, R36, 0x6 ;  /* 0x00000024d620c211 */ /* 0x000fc600078630ff */
[----:B------:R-:W-:Y:S01]  /*1d70*/  @!P1 LDGSTS.E.BYPASS.LTC128B.128 [R149+0x1800], desc[UR4][R36.64] ;  /* 0x0180000024959fae */ /* 0x000fe2000b981a04 */
[----:B------:R-:W-:Y:S02]  /*1d80*/  ISETP.GE.AND P1, PT, R6, R5, PT ;  /* 0x000000050600720c */ /* 0x000fe40003f26270 */
[----:B------:R-:W-:Y:S01]  /*1d90*/  @!P4 LEA.HI.X R33, R214, R37, R215, 0x6, P3 ;  /* 0x00000025d621c211 */ /* 0x000fe200018f34d7 */
[----:B------:R-:W-:-:S04]  /*1da0*/  VIADD R8, R204, 0xc0 ;  /* 0x000000c0cc087836 */ /* 0x000fc80000000000 */
[----:B------:R2:W-:Y:S01]  /*1db0*/  @!P4 LDGSTS.E.BYPASS.LTC128B.128 [R149+0x2000], desc[UR4][R32.64] ;  /* 0x020000002095cfae */ /* 0x0005e2000b981a04 */
[----:B------:R-:W-:Y:S01]  /*1dc0*/  ISETP.GE.AND P3, PT, R8, R5, PT ;  /* 0x000000050800720c */ /* 0x000fe20003f66270 */
[----:B------:R-:W-:-:S04]  /*1dd0*/  @!P5 IMAD R11, R215, 0xc0, RZ ;  /* 0x000000c0d70bd824 */ /* 0x000fc800078e02ff */
[----:B------:R-:W-:Y:S01]  /*1de0*/  @!P1 IMAD R7, R215, 0x180, RZ ;  /* 0x00000180d7079824 */ /* 0x000fe200078e02ff */
[----:B-1----:R-:W-:Y:S01]  /*1df0*/  @!P1 MOV R25, R37 ;  /* 0x0000002500199202 */ /* 0x002fe20000000f00 */
[----:B------:R-:W-:-:S04]  /*1e00*/  @!P1 IMAD.MOV.U32 R24, RZ, RZ, R36 ;  /* 0x000000ffff189224 */ /* 0x000fc800078e0024 */
[----:B------:R-:W-:-:S04]  /*1e10*/  @!P1 IMAD.WIDE.U32 R24, R214, 0x180, R24 ;  /* 0x00000180d6189825 */ /* 0x000fc800078e0018 */
[----:B--2---:R-:W-:Y:S02]  /*1e20*/  @!P5 IMAD.MOV.U32 R32, RZ, RZ, R36 ;  /* 0x000000ffff20d224 */ /* 0x004fe400078e0024 */
[----:B------:R-:W-:Y:S02]  /*1e30*/  @!P5 IMAD.MOV.U32 R33, RZ, RZ, R37 ;  /* 0x000000ffff21d224 */ /* 0x000fe400078e0025 */
[----:B------:R-:W-:-:S04]  /*1e40*/  @!P5 IMAD.WIDE.U32 R32, R214, 0xc0, R32 ;  /* 0x000000c0d620d825 */ /* 0x000fc800078e0020 */
[----:B------:R-:W-:Y:S01]  /*1e50*/  @!P5 IMAD.IADD R33, R33, 0x1, R11 ;  /* 0x000000012121d824 */ /* 0x000fe200078e020b */
[----:B------:R-:W-:Y:S02]  /*1e60*/  IABS R11, R21 ;  /* 0x00000015000b7213 */ /* 0x000fe40000000000 */
[----:B------:R-:W-:Y:S02]  /*1e70*/  @!P1 IADD3 R41, PT, PT, R25, R7, RZ ;  /* 0x0000000719299210 */ /* 0x000fe40007ffe0ff */
[----:B------:R-:W1:Y:S01]  /*1e80*/  I2F.RP R25, R11 ;  /* 0x0000000b00197306 */ /* 0x000e620000209400 */
[----:B------:R-:W-:Y:S01]  /*1e90*/  @!P3 MOV R30, R36 ;  /* 0x00000024001eb202 */ /* 0x000fe20000000f00 */
[----:B------:R-:W-:-:S04]  /*1ea0*/  @!P3 IMAD.MOV.U32 R31, RZ, RZ, R37 ;  /* 0x000000ffff1fb224 */ /* 0x000fc800078e0025 */
[----:B------:R-:W-:-:S04]  /*1eb0*/  @!P3 IMAD.WIDE.U32 R30, R214, 0x140, R30 ;  /* 0x00000140d61eb825 */ /* 0x000fc800078e001e */
[----:B------:R-:W-:Y:S02]  /*1ec0*/  @!P3 IMAD.MOV.U32 R38, RZ, RZ, R30 ;  /* 0x000000ffff26b224 */ /* 0x000fe400078e001e */
[----:B-1----:R-:W1:Y:S01]  /*1ed0*/  MUFU.RCP R30, R25 ;  /* 0x00000019001e7308 */ /* 0x002e620000001000 */
[----:B------:R-:W-:Y:S01]  /*1ee0*/  ISETP.GE.AND P0, PT, R12, R5, PT ;  /* 0x000000050c00720c */ /* 0x000fe20003f06270 */
[----:B------:R-:W-:-:S04]  /*1ef0*/  @!P3 IMAD R9, R215, 0x140, RZ ;  /* 0x00000140d709b824 */ /* 0x000fc800078e02ff */
[----:B------:R-:W-:Y:S01]  /*1f00*/  @!P3 IMAD.IADD R39, R31, 0x1, R9 ;  /* 0x000000011f27b824 */ /* 0x000fe200078e0209 */
[----:B-1----:R-:W-:-:S04]  /*1f10*/  IADD3 R30, PT, PT, R30, 0xffffffe, RZ ;  /* 0x0ffffffe1e1e7810 */ /* 0x002fc80007ffe0ff */
[----:B------:R-:W1:Y:S03]  /*1f20*/  F2I.FTZ.U32.TRUNC.NTZ R31, R30 ;  /* 0x0000001e001f7305 */ /* 0x000e66000021f000 */
[----:B------:R-:W-:Y:S02]  /*1f30*/  @!P0 LEA R34, P4, R214, R36, 0x7 ;  /* 0x00000024d6228211 */ /* 0x000fe400078838ff */
[----:B------:R-:W-:Y:S02]  /*1f40*/  IADD3 R4, PT, PT, R204, 0xa0, RZ ;  /* 0x000000a0cc047810 */ /* 0x000fe40007ffe0ff */
[----:B------:R-:W-:Y:S02]  /*1f50*/  @!P0 LEA.HI.X R35, R214, R37, R215, 0x7, P4 ;  /* 0x00000025d6238211 */ /* 0x000fe400020f3cd7 */
[----:B------:R-:W-:Y:S01]  /*1f60*/  ISETP.GE.AND P4, PT, R4, R5, PT ;  /* 0x000000050400720c */ /* 0x000fe20003f86270 */
[----:B------:R-:W-:Y:S01]  /*1f70*/  @!P1 IMAD.MOV.U32 R40, RZ, RZ, R24 ;  /* 0x000000ffff289224 */ /* 0x000fe200078e0018 */
[----:B------:R-:W-:Y:S01]  /*1f80*/  IABS R9, UR11 ;  /* 0x0000000b00097c13 */ /* 0x000fe20008000000 */
[----:B------:R-:W-:Y:S04]  /*1f90*/  @!P0 LDGSTS.E.BYPASS.LTC128B.128 [R149+0x2800], desc[UR4][R34.64] ;  /* 0x0280000022958fae */ /* 0x000fe8000b981a04 */
[----:B------:R2:W-:Y:S01]  /*1fa0*/  @!P5 LDGSTS.E.BYPASS.LTC128B.128 [R149+0x3000], desc[UR4][R32.64] ;  /* 0x030000002095dfae */ /* 0x0005e2000b981a04 */
[----:B-1----:R-:W-:-:S02]  /*1fb0*/  IMAD.MOV R7, RZ, RZ, -R31 ;  /* 0x000000ffff077224 */ /* 0x002fc400078e0a1f */
[----:B------:R-:W-:Y:S02]  /*1fc0*/  IMAD.MOV.U32 R30, RZ, RZ, RZ ;  /* 0x000000ffff1e7224 */ /* 0x000fe400078e00ff */
[----:B------:R-:W-:Y:S01]  /*1fd0*/  IMAD R24, R7, R11, RZ ;  /* 0x0000000b07187224 */ /* 0x000fe200078e02ff */
[----:B------:R-:W-:-:S03]  /*1fe0*/  IABS R7, R21 ;  /* 0x0000001500077213 */ /* 0x000fc60000000000 */
[----:B------:R-:W-:Y:S01]  /*1ff0*/  IMAD.HI.U32 R24, R31, R24, R30 ;  /* 0x000000181f187227 */ /* 0x000fe200078e001e */
[C---:B------:R-:W-:Y:S02]  /*2000*/  @!P4 LEA R36, P0, R214.reuse, R36, 0x8 ;  /* 0x00000024d624c211 */ /* 0x040fe400078040ff */
[----:B------:R-:W-:Y:S02]  /*2010*/  IADD3 R7, PT, PT, RZ, -R7, RZ ;  /* 0x80000007ff077210 */ /* 0x000fe40007ffe0ff */
[----:B------:R-:W-:Y:S01]  /*2020*/  @!P4 LEA.HI.X R37, R214, R37, R215, 0x8, P0 ;  /* 0x00000025d625c211 */ /* 0x000fe200000f44d7 */
[----:B------:R-:W-:-:S04]  /*2030*/  IMAD.HI.U32 R24, R24, R9, RZ ;  /* 0x0000000918187227 */ /* 0x000fc800078e00ff */
[----:B------:R-:W-:Y:S01]  /*2040*/  IMAD R30, R24, R7, R9 ;  /* 0x00000007181e7224 */ /* 0x000fe200078e0209 */
[----:B------:R1:W-:Y:S04]  /*2050*/  @!P4 LDGSTS.E.BYPASS.LTC128B.128 [R149+0x3800], desc[UR4][R36.64] ;  /* 0x038000002495cfae */ /* 0x0003e8000b981a04 */
[----:B------:R1:W-:Y:S04]  /*2060*/  @!P3 LDGSTS.E.BYPASS.LTC128B.128 [R149+0x4000], desc[UR4][R38.64] ;  /* 0x040000002695bfae */ /* 0x0003e8000b981a04 */
[----:B------:R1:W-:Y:S01]  /*2070*/  @!P1 LDGSTS.E.BYPASS.LTC128B.128 [R149+0x4800], desc[UR4][R40.64] ;  /* 0x0480000028959fae */ /* 0x0003e2000b981a04 */
[----:B------:R-:W-:-:S02]  /*2080*/  ISETP.GT.U32.AND P1, PT, R11, R30, PT ;  /* 0x0000001e0b00720c */ /* 0x000fc40003f24070 */
[----:B------:R-:W-:Y:S01]  /*2090*/  LOP3.LUT R7, R21, UR11, RZ, 0x3c, !PT ;  /* 0x0000000b15077c12 */ /* 0x000fe2000f8e3cff */
[----:B--2---:R-:W-:Y:S01]  /*20a0*/  IMAD.WIDE.U32 R32, R15, R22, RZ ;  /* 0x000000160f207225 */ /* 0x004fe200078e00ff */
[----:B------:R-:W0:Y:S03]  /*20b0*/  LDGDEPBAR ;  /* 0x00000000000079af */ /* 0x000e260000000000 */
[----:B------:R-:W-:Y:S01]  /*20c0*/  IMAD R221, R23, R204, RZ ;  /* 0x000000cc17dd7224 */ /* 0x000fe200078e02ff */
[----:B------:R1:W5:Y:S04]  /*20d0*/  LD.E R20, desc[UR4][R2.64+0x184] ;  /* 0x0001840402147980 */ /* 0x000368000c101900 */
[----:B------:R1:W5:Y:S01]  /*20e0*/  LD.E R203, desc[UR4][R2.64+0x188] ;  /* 0x0001880402cb7980 */ /* 0x000362000c101900 */
[----:B------:R-:W-:-:S05]  /*20f0*/  @!P1 IMAD.IADD R30, R30, 0x1, -R11 ;  /* 0x000000011e1e9824 */ /* 0x000fca00078e0a0b */
[----:B------:R-:W-:Y:S01]  /*2100*/  ISETP.GE.U32.AND P3, PT, R30, R11, PT ;  /* 0x0000000b1e00720c */ /* 0x000fe20003f66070 */
[----:B------:R-:W-:Y:S01]  /*2110*/  @!P1 VIADD R24, R24, 0x1 ;  /* 0x0000000118189836 */ /* 0x000fe20000000000 */
[----:B------:R-:W-:Y:S02]  /*2120*/  ISETP.GE.AND P0, PT, R7, RZ, PT ;  /* 0x000000ff0700720c */ /* 0x000fe40003f06270 */
[----:B------:R-:W-:Y:S01]  /*2130*/  ISETP.NE.AND P1, PT, R21, RZ, PT ;  /* 0x000000ff1500720c */ /* 0x000fe20003f25270 */
[----:B------:R-:W-:Y:S01]  /*2140*/  IMAD R30, R13, R22, RZ ;  /* 0x000000160d1e7224 */ /* 0x000fe200078e02ff */
[----:B------:R-:W-:-:S07]  /*2150*/  DEPBAR.LE SB0, 0x0 ;  /* 0x000080000000791a */ /* 0x000fce0000000000 */
[----:B------:R-:W-:Y:S01]  /*2160*/  @P3 IADD3 R24, PT, PT, R24, 0x1, RZ ;  /* 0x0000000118183810 */ /* 0x000fe20007ffe0ff */
[----:B------:R-:W-:-:S04]  /*2170*/  IMAD R30, R15, R23, R30 ;  /* 0x000000170f1e7224 */ /* 0x000fc800078e021e */
[----:B------:R-:W-:Y:S01]  /*2180*/  @!P0 IMAD.MOV R24, RZ, RZ, -R24 ;  /* 0x000000ffff188224 */ /* 0x000fe200078e0a18 */
[----:B------:R-:W-:Y:S01]  /*2190*/  @!P1 LOP3.LUT R24, RZ, R21, RZ, 0x33, !PT ;  /* 0x00000015ff189212 */ /* 0x000fe200078e33ff */
[----:B------:R-:W-:-:S03]  /*21a0*/  IMAD.IADD R30, R33, 0x1, R30 ;  /* 0x00000001211e7824 */ /* 0x000fc600078e021e */
[----:B------:R-:W-:Y:S01]  /*21b0*/  SHF.R.S32.HI R9, RZ, 0x1f, R24 ;  /* 0x0000001fff097819 */ /* 0x000fe20000011418 */
[----:B------:R-:W-:Y:S01]  /*21c0*/  IMAD R7, R29, R24, RZ ;  /* 0x000000181d077224 */ /* 0x000fe200078e02ff */
[----:B------:R-:W-:Y:S01]  /*21d0*/  IADD3 R18, P1, P0, R32, R18, R19 ;  /* 0x0000001220127210 */ /* 0x000fe2000783e013 */
[----:B------:R-:W-:-:S04]  /*21e0*/  IMAD.WIDE.U32 R24, R28, R24, RZ ;  /* 0x000000181c187225 */ /* 0x000fc800078e00ff */
[----:B------:R-:W-:Y:S01]  /*21f0*/  IMAD R7, R9, R28, R7 ;  /* 0x0000001c09077224 */ /* 0x000fe200078e0207 */
[----:B------:R-:W-:Y:S02]  /*2200*/  IADD3.X R17, PT, PT, R30, R17, RZ, P1, P0 ;  /* 0x000000111e117210 */ /* 0x000fe40000fe04ff */
[----:B------:R-:W-:Y:S02]  /*2210*/  IADD3 R18, P0, PT, R18, R24, RZ ;  /* 0x0000001812127210 */ /* 0x000fe40007f1e0ff */
[----:B------:R-:W-:-:S05]  /*2220*/  IADD3 R24, PT, PT, R25, R7, RZ ;  /* 0x0000000719187210 */ /* 0x000fca0007ffe0ff */
[----:B------:R-:W-:Y:S02]  /*2230*/  IMAD.X R19, R17, 0x1, R24, P0 ;  /* 0x0000000111137824 */ /* 0x000fe400000e0618 */
[----:B-1----:R-:W-:-:S07]  /*2240*/  IMAD.WIDE.U32 R18, R204, R22, R18 ;  /* 0x00000016cc127225 */ /* 0x002fce00078e0012 */
[----:B------:R-:W-:Y:S05]  /*2250*/  WARPSYNC.ALL ;  /* 0x0000000000007948 */ /* 0x000fea0003800000 */
[----:B------:R-:W-:Y:S02]  /*2260*/  IADD3 R221, PT, PT, R19, R221, RZ ;  /* 0x000000dd13dd7210 */ /* 0x000fe40007ffe0ff */
[----:B-----5:R-:W-:-:S04]  /*2270*/  LEA R220, P0, R18, R26, 0x1 ;  /* 0x0000001a12dc7211 */ /* 0x020fc800078008ff */
[----:B------:R-:W-:Y:S01]  /*2280*/  LEA.HI.X R221, R18, R27, R221, 0x1, P0 ;  /* 0x0000001b12dd7211 */ /* 0x000fe200000f0cdd */
[----:B------:R-:W-:Y:S01]  /*2290*/  BAR.SYNC.DEFER_BLOCKING 0x0 ;  /* 0x0000000000007b1d */ /* 0x000fe20000010000 */
[----:B------:R-:W-:Y:S01]  /*22a0*/  IMAD.SHL.U32 R7, R22, 0x20, RZ ;  /* 0x0000002016077824 */ /* 0x000fe200078e00ff */
[-C--:B------:R-:W-:Y:S01]  /*22b0*/  ISETP.GE.AND P3, PT, R16, R5.reuse, PT ;  /* 0x000000051000720c */ /* 0x080fe20003f66270 */
[C---:B------:R-:W-:Y:S01]  /*22c0*/  IMAD.SHL.U32 R209, R151.reuse, 0x10, RZ ;  /* 0x0000001097d17824 */ /* 0x040fe200078e00ff */
[-C--:B------:R-:W-:Y:S01]  /*22d0*/  ISETP.GE.AND P5, PT, R12, R5.reuse, PT ;  /* 0x000000050c00720c */ /* 0x080fe20003fa6270 */
[C---:B------:R-:W-:Y:S01]  /*22e0*/  IMAD.SHL.U32 R154, R151.reuse, 0x20, RZ ;  /* 0x00000020979a7824 */ /* 0x040fe200078e00ff */
[-C--:B------:R-:W-:Y:S01]  /*22f0*/  ISETP.GE.AND P4, PT, R10, R5.reuse, PT ;  /* 0x000000050a00720c */ /* 0x080fe20003f86270 */
[----:B------:R-:W-:Y:S01]  /*2300*/  IMAD.SHL.U32 R150, R151, 0x4, RZ ;  /* 0x0000000497967824 */ /* 0x000fe200078e00ff */
[----:B------:R-:W-:Y:S01]  /*2310*/  SHF.L.U64.HI R12, R22, 0x5, R23 ;  /* 0x00000005160c7819 */ /* 0x000fe20000010217 */
[----:B------:R-:W-:Y:S01]  /*2320*/  IMAD.MOV.U32 R200, RZ, RZ, 0x20 ;  /* 0x00000020ffc87424 */ /* 0x000fe200078e00ff */
[----:B------:R-:W-:Y:S01]  /*2330*/  LEA R10, P1, R7, R220, 0x1 ;  /* 0x000000dc070a7211 */ /* 0x000fe200078208ff */
[----:B------:R-:W-:Y:S01]  /*2340*/  VIADD R212, R148, 0xffffffff ;  /* 0xffffffff94d47836 */ /* 0x000fe20000000000 */
[----:B------:R-:W-:Y:S01]  /*2350*/  ISETP.GE.AND P0, PT, R14, R5, PT ;  /* 0x000000050e00720c */ /* 0x000fe20003f06270 */
[----:B------:R-:W-:Y:S01]  /*2360*/  BSSY.RECONVERGENT B1, `(.L_x_4830) ;  /* 0x0000130000017945 */ /* 0x000fe20003800200 */
[----:B------:R-:W-:-:S02]  /*2370*/  SHF.R.U32.HI R152, RZ, 0x1, R151 ;  /* 0x00000001ff987819 */ /* 0x000fc40000011697 */
[----:B------:R-:W-:Y:S02]  /*2380*/  LEA.HI.X R11, R7, R221, R12, 0x1, P1 ;  /* 0x000000dd070b7211 */ /* 0x000fe400008f0c0c */
[-C--:B------:R-:W-:Y:S01]  /*2390*/  ISETP.GE.AND P1, PT, R6, R5.reuse, PT ;  /* 0x000000050600720c */ /* 0x080fe20003f26270 */
[----:B------:R-:W-:Y:S01]  /*23a0*/  @!P4 IMAD.MOV.U32 R14, RZ, RZ, R10 ;  /* 0x000000ffff0ec224 */ /* 0x000fe200078e000a */
[----:B------:R-:W-:Y:S01]  /*23b0*/  LOP3.LUT R7, R209, 0x100, RZ, 0xc0, !PT ;  /* 0x00000100d1077812 */ /* 0x000fe200078ec0ff */
[----:B------:R-:W-:Y:S01]  /*23c0*/  @!P4 IMAD.MOV.U32 R15, RZ, RZ, R11 ;  /* 0x000000ffff0fc224 */ /* 0x000fe200078e000b */
[----:B------:R-:W-:Y:S01]  /*23d0*/  LOP3.LUT R6, R154, 0xc0, RZ, 0xc0, !PT ;  /* 0x000000c09a067812 */ /* 0x000fe200078ec0ff */
[----:B------:R-:W-:Y:S01]  /*23e0*/  @!PT LDS RZ, [RZ] ;  /* 0x00000000fffff984 */ /* 0x000fe20000000800 */
[----:B------:R-:W-:Y:S01]  /*23f0*/  @!PT LDS RZ, [RZ] ;  /* 0x00000000fffff984 */ /* 0x000fe20000000800 */
[----:B------:R-:W-:Y:S01]  /*2400*/  @!PT LDS RZ, [RZ] ;  /* 0x00000000fffff984 */ /* 0x000fe20000000800 */
[----:B------:R-:W-:Y:S01]  /*2410*/  @!P2 LDGSTS.E.BYPASS.LTC128B.128 [R149+0x5000], desc[UR4][R220.64] ;  /* 0x05000000dc95afae */ /* 0x000fe2000b981a04 */
[----:B------:R-:W-:Y:S01]  /*2420*/  LOP3.LUT R9, R152, 0x8, RZ, 0xc0, !PT ;  /* 0x0000000898097812 */ /* 0x000fe200078ec0ff */
[----:B------:R-:W-:Y:S01]  /*2430*/  @!P4 IMAD.WIDE.U32 R14, R22, 0xc0, R14 ;  /* 0x000000c0160ec825 */ /* 0x000fe200078e000e */
[----:B------:R-:W-:Y:S01]  /*2440*/  LOP3.LUT R21, R150, 0x18, RZ, 0xc0, !PT ;  /* 0x0000001896157812 */ /* 0x000fe200078ec0ff */
[----:B------:R-:W-:Y:S01]  /*2450*/  @P2 STS.128 [R149+0x5000], RZ ;  /* 0x005000ff95002388 */ /* 0x000fe20000000c00 */
[----:B------:R-:W-:-:S02]  /*2460*/  ISETP.GE.AND P2, PT, R8, R5, PT ;  /* 0x000000050800720c */ /* 0x000fc40003f46270 */
[----:B------:R-:W-:Y:S01]  /*2470*/  LOP3.LUT R7, R7, 0x20, R154, 0xf8, !PT ;  /* 0x0000002007077812 */ /* 0x000fe200078ef89a */
[----:B------:R-:W-:Y:S01]  /*2480*/  @P3 STS.128 [R149+0x5800], RZ ;  /* 0x005800ff95003388 */ /* 0x000fe20000000c00 */
[----:B------:R-:W-:Y:S01]  /*2490*/  LOP3.LUT R6, R6, 0x8, R151, 0xf8, !PT ;  /* 0x0000000806067812 */ /* 0x000fe200078ef897 */
[----:B------:R-:W-:Y:S01]  /*24a0*/  @!P1 IMAD.MOV.U32 R16, RZ, RZ, R10 ;  /* 0x000000ffff109224 */ /* 0x000fe200078e000a */
[----:B------:R-:W-:Y:S01]  /*24b0*/  LOP3.LUT R8, R9, 0xc0, R154, 0xf8, !PT ;  /* 0x000000c009087812 */ /* 0x000fe200078ef89a */
[----:B------:R-:W-:Y:S01]  /*24c0*/  @!PT LDS RZ, [RZ] ;  /* 0x00000000fffff984 */ /* 0x000fe20000000800 */
[----:B------:R-:W-:Y:S01]  /*24d0*/  @!PT LDS RZ, [RZ] ;  /* 0x00000000fffff984 */ /* 0x000fe20000000800 */
[----:B------:R-:W-:Y:S01]  /*24e0*/  @!PT LDS RZ, [RZ] ;  /* 0x00000000fffff984 */ /* 0x000fe20000000800 */
[----:B------:R1:W-:Y:S01]  /*24f0*/  @!P3 LDGSTS.E.BYPASS.LTC128B.128 [R149+0x5800], desc[UR4][R10.64] ;  /* 0x058000000a95bfae */ /* 0x0003e2000b981a04 */
[----:B------:R-:W-:Y:S01]  /*2500*/  @!P0 LEA R12, P3, R22, R10, 0x6 ;  /* 0x0000000a160c8211 */ /* 0x000fe200078630ff */
[----:B------:R-:W-:Y:S01]  /*2510*/  @!P1 IMAD.MOV.U32 R17, RZ, RZ, R11 ;  /* 0x000000ffff119224 */ /* 0x000fe200078e000b */
[----:B------:R-:W-:Y:S01]  /*2520*/  LOP3.LUT R7, R7, R6, R21, 0xf6, !PT ;  /* 0x0000000607077212 */ /* 0x000fe200078ef615 */
[----:B------:R-:W-:Y:S01]  /*2530*/  @P0 STS.128 [R149+0x6000], RZ ;  /* 0x006000ff95000388 */ /* 0x000fe20000000c00 */
[----:B------:R-:W-:Y:S01]  /*2540*/  LOP3.LUT R21, R8, R21, RZ, 0x3c, !PT ;  /* 0x0000001508157212 */ /* 0x000fe200078e3cff */
[----:B------:R-:W-:Y:S01]  /*2550*/  @!P2 IMAD.MOV.U32 R8, RZ, RZ, R10 ;  /* 0x000000ffff08a224 */ /* 0x000fe200078e000a */
[----:B------:R-:W-:Y:S01]  /*2560*/  @!P0 LEA.HI.X R13, R22, R11, R23, 0x6, P3 ;  /* 0x0000000b160d8211 */ /* 0x000fe200018f3417 */
[----:B------:R-:W-:Y:S01]  /*2570*/  @!P2 IMAD.MOV.U32 R9, RZ, RZ, R11 ;  /* 0x000000ffff09a224 */ /* 0x000fe200078e000b */
[----:B------:R-:W-:Y:S01]  /*2580*/  ISETP.GE.AND P3, PT, R4, R5, PT ;  /* 0x000000050400720c */ /* 0x000fe20003f66270 */
[----:B------:R-:W-:Y:S01]  /*2590*/  @!P2 IMAD R5, R23, 0x140, RZ ;  /* 0x000001401705a824 */ /* 0x000fe200078e02ff */
[----:B------:R-:W-:Y:S01]  /*25a0*/  IADD3 R203, PT, PT, R203, R155, -R202 ;  /* 0x0000009bcbcb7210 */ /* 0x000fe20007ffe8ca */
[C---:B------:R-:W-:Y:S01]  /*25b0*/  @!P2 IMAD.WIDE.U32 R8, R22.reuse, 0x140, R8 ;  /* 0x000001401608a825 */ /* 0x040fe200078e0008 */
[----:B------:R-:W-:Y:S01]  /*25c0*/  @!PT LDS RZ, [RZ] ;  /* 0x00000000fffff984 */ /* 0x000fe20000000800 */
[----:B------:R-:W-:Y:S01]  /*25d0*/  @!PT LDS RZ, [RZ] ;  /* 0x00000000fffff984 */ /* 0x000fe20000000800 */
[----:B------:R-:W-:Y:S01]  /*25e0*/  @!PT LDS RZ, [RZ] ;  /* 0x00000000fffff984 */ /* 0x000fe20000000800 */
[----:B------:R-:W-:Y:S01]  /*25f0*/  @!P0 LDGSTS.E.BYPASS.LTC128B.128 [R149+0x6000], desc[UR4][R12.64] ;  /* 0x060000000c958fae */ /* 0x000fe2000b981a04 */
[----:B------:R-:W-:-:S02]  /*2600*/  @!P5 LEA R18, P0, R22, R10, 0x7 ;  /* 0x0000000a1612d211 */ /* 0x000fc400078038ff */
[----:B------:R-:W-:Y:S01]  /*2610*/  @!P2 IMAD.IADD R9, R9, 0x1, R5 ;  /* 0x000000010909a824 */ /* 0x000fe200078e0205 */
[----:B------:R-:W-:Y:S01]  /*2620*/  LOP3.LUT R5, R209, 0x3e00, RZ, 0xc0, !PT ;  /* 0x00003e00d1057812 */ /* 0x000fe200078ec0ff */
[----:B------:R-:W-:Y:S01]  /*2630*/  @!P1 IMAD R4, R23, 0x180, RZ ;  /* 0x0000018017049824 */ /* 0x000fe200078e02ff */
[CC--:B------:R-:W-:Y:S01]  /*2640*/  @!P5 LEA.HI.X R19, R22.reuse, R11.reuse, R23, 0x7, P0 ;  /* 0x0000000b1613d211 */ /* 0x0c0fe200000f3c17 */
[C---:B------:R-:W-:Y:S01]  /*2650*/  @!P1 IMAD.WIDE.U32 R16, R22.reuse, 0x180, R16 ;  /* 0x0000018016109825 */ /* 0x040fe200078e0010 */
[----:B------:R-:W-:Y:S01]  /*2660*/  LOP3.LUT R5, R5, 0x20, R154, 0xf8, !PT ;  /* 0x0000002005057812 */ /* 0x000fe200078ef89a */
[----:B------:R-:W-:Y:S01]  /*2670*/  @P5 STS.128 [R149+0x6800], RZ ;  /* 0x006800ff95005388 */ /* 0x000fe20000000c00 */
[----:B------:R-:W-:Y:S01]  /*2680*/  IADD3 R231, PT, PT, R155, -R202, -R20 ;  /* 0x800000ca9be77210 */ /* 0x000fe20007ffe814 */
[----:B------:R-:W-:Y:S02]  /*2690*/  @!P4 IMAD R6, R23, 0xc0, RZ ;  /* 0x000000c01706c824 */ /* 0x000fe400078e02ff */
[----:B------:R-:W-:Y:S01]  /*26a0*/  @!P1 IMAD.IADD R17, R17, 0x1, R4 ;  /* 0x0000000111119824 */ /* 0x000fe200078e0204 */
[C---:B-1----:R-:W-:Y:S01]  /*26b0*/  @!P3 LEA R10, P0, R22.reuse, R10, 0x8 ;  /* 0x0000000a160ab211 */ /* 0x042fe200078040ff */
[----:B------:R-:W-:Y:S01]  /*26c0*/  @!P4 IMAD.IADD R15, R15, 0x1, R6 ;  /* 0x000000010f0fc824 */ /* 0x000fe200078e0206 */
[----:B------:R-:W-:Y:S01]  /*26d0*/  LOP3.LUT R4, R5, 0x100, R154, 0xf8, !PT ;  /* 0x0000010005047812 */ /* 0x000fe200078ef89a */
[----:B------:R-:W-:Y:S01]  /*26e0*/  @!PT LDS RZ, [RZ] ;  /* 0x00000000fffff984 */ /* 0x000fe20000000800 */
[----:B------:R-:W-:Y:S01]  /*26f0*/  @!PT LDS RZ, [RZ] ;  /* 0x00000000fffff984 */ /* 0x000fe20000000800 */
[----:B------:R-:W-:Y:S01]  /*2700*/  @!PT LDS RZ, [RZ] ;  /* 0x00000000fffff984 */ /* 0x000fe20000000800 */
[----:B------:R-:W-:Y:S01]  /*2710*/  @!P5 LDGSTS.E.BYPASS.LTC128B.128 [R149+0x6800], desc[UR4][R18.64] ;  /* 0x068000001295dfae */ /* 0x000fe2000b981a04 */
[----:B------:R-:W-:Y:S01]  /*2720*/  @!P3 LEA.HI.X R11, R22, R11, R23, 0x8, P0 ;  /* 0x0000000b160bb211 */ /* 0x000fe200000f4417 */
[----:B------:R-:W-:Y:S01]  /*2730*/  IMAD R153, R7, 0x2, R210 ;  /* 0x0000000207997824 */ /* 0x000fe200078e02d2 */
[----:B------:R-:W-:Y:S01]  /*2740*/  LOP3.LUT R5, R4, R21, RZ, 0xfc, !PT ;  /* 0x0000001504057212 */ /* 0x000fe200078efcff */
[----:B------:R-:W-:Y:S01]  /*2750*/  @P4 STS.128 [R149+0x7000], RZ ;  /* 0x007000ff95004388 */ /* 0x000fe20000000c00 */
[----:B------:R-:W-:-:S03]  /*2760*/  LOP3.LUT P0, R201, R151, 0x4, RZ, 0xc0, !PT ;  /* 0x0000000497c97812 */ /* 0x000fc6000780c0ff */
[----:B------:R-:W-:Y:S01]  /*2770*/  @!PT LDS RZ, [RZ] ;  /* 0x00000000fffff984 */ /* 0x000fe20000000800 */
[----:B------:R-:W-:Y:S01]  /*2780*/  @!PT LDS RZ, [RZ] ;  /* 0x00000000fffff984 */ /* 0x000fe20000000800 */
[----:B------:R-:W-:Y:S01]  /*2790*/  @!PT LDS RZ, [RZ] ;  /* 0x00000000fffff984 */ /* 0x000fe20000000800 */
[----:B------:R1:W-:Y:S01]  /*27a0*/  @!P4 LDGSTS.E.BYPASS.LTC128B.128 [R149+0x7000], desc[UR4][R14.64] ;  /* 0x070000000e95cfae */ /* 0x0003e2000b981a04 */
[----:B------:R-:W-:Y:S01]  /*27b0*/  IMAD R208, R5, 0x2, R210 ;  /* 0x0000000205d07824 */ /* 0x000fe200078e02d2 */
[----:B------:R-:W-:Y:S02]  /*27c0*/  SEL R205, R200, 0xffffffe0, !P0 ;  /* 0xffffffe0c8cd7807 */ /* 0x000fe40004000000 */
[----:B------:R-:W-:Y:S01]  /*27d0*/  @P3 STS.128 [R149+0x7800], RZ ;  /* 0x007800ff95003388 */ /* 0x000fe20000000c00 */
[----:B------:R-:W-:Y:S02]  /*27e0*/  ISETP.GT.AND P0, PT, R212, R217, PT ;  /* 0x000000d9d400720c */ /* 0x000fe40003f04270 */
[----:B------:R-:W-:Y:S01]  /*27f0*/  IMAD.IADD R192, R208, 0x1, R205 ;  /* 0x00000001d0c07824 */ /* 0x000fe200078e02cd */
[----:B------:R-:W-:Y:S01]  /*2800*/  @!PT LDS RZ, [RZ] ;  /* 0x00000000fffff984 */ /* 0x000fe20000000800 */
[----:B------:R-:W-:Y:S01]  /*2810*/  @!PT LDS RZ, [RZ] ;  /* 0x00000000fffff984 */ /* 0x000fe20000000800 */
[----:B------:R-:W-:Y:S01]  /*2820*/  @!PT LDS RZ, [RZ] ;  /* 0x00000000fffff984 */ /* 0x000fe20000000800 */
[----:B------:R-:W-:Y:S01]  /*2830*/  @!P3 LDGSTS.E.BYPASS.LTC128B.128 [R149+0x7800], desc[UR4][R10.64] ;  /* 0x078000000a95bfae */ /* 0x000fe2000b981a04 */
[----:B------:R-:W-:-:S03]  /*2840*/  IMAD.IADD R205, R205, 0x1, R153 ;  /* 0x00000001cdcd7824 */ /* 0x000fc600078e0299 */
        /* <DEDUP_REMOVED lines=11> */
[----:B-1----:R-:W2:Y:S04]  /*2900*/  LDSM.16.M88.4 R12, [R153+0x1800] ;  /* 0x00180000990c783b */ /* 0x002ea80000000200 */
[----:B------:R-:W1:Y:S04]  /*2910*/  LDSM.16.M88.4 R32, [R153+0x1000] ;  /* 0x001000009920783b */ /* 0x000e680000000200 */
[----:B------:R-:W3:Y:S04]  /*2920*/  LDSM.16.M88.4 R24, [R153+0x1400] ;  /* 0x001400009918783b */ /* 0x000ee80000000200 */
[----:B------:R-:W-:Y:S04]  /*2930*/  LDSM.16.M88.4 R192, [R192] ;  /* 0x00000000c0c0783b */ /* 0x000fe80000000200 */
[----:B------:R-:W4:Y:S04]  /*2940*/  LDSM.16.M88.4 R136, [R205+0x1800] ;  /* 0x00180000cd88783b */ /* 0x000f280000000200 */
[----:B------:R-:W4:Y:S04]  /*2950*/  LDSM.16.M88.4 R4, [R153+0x1c00] ;  /* 0x001c00009904783b */ /* 0x000f280000000200 */
[----:B------:R-:W4:Y:S04]  /*2960*/  LDSM.16.M88.4 R128, [R153+0x2000] ;  /* 0x002000009980783b */ /* 0x000f280000000200 */
[----:B------:R-:W4:Y:S04]  /*2970*/  LDSM.16.M88.4 R120, [R153+0x2400] ;  /* 0x002400009978783b */ /* 0x000f280000000200 */
[----:B------:R-:W4:Y:S04]  /*2980*/  LDSM.16.M88.4 R112, [R153+0x2800] ;  /* 0x002800009970783b */ /* 0x000f280000000200 */
[----:B------:R-:W4:Y:S04]  /*2990*/  LDSM.16.M88.4 R104, [R153+0x2c00] ;  /* 0x002c00009968783b */ /* 0x000f280000000200 */
[----:B------:R-:W4:Y:S01]  /*29a0*/  LDSM.16.M88.4 R96, [R153+0x3000] ;  /* 0x003000009960783b */ /* 0x000f220000000200 */
[C---:B--2---:R-:W-:Y:S03]  /*29b0*/  HMMA.16816.F32.BF16 R16, R40.reuse, R12, RZ ;  /* 0x0000000c2810723c */ /* 0x044fe600000418ff */
[----:B------:R-:W2:Y:S04]  /*29c0*/  LDSM.16.M88.4 R88, [R153+0x3400] ;  /* 0x003400009958783b */ /* 0x000ea80000000200 */
[----:B------:R-:W2:Y:S01]  /*29d0*/  LDSM.16.M88.4 R80, [R153+0x3800] ;  /* 0x003800009950783b */ /* 0x000ea20000000200 */
[C---:B------:R-:W-:Y:S03]  /*29e0*/  HMMA.16816.F32.BF16 R12, R40.reuse, R14, RZ ;  /* 0x0000000e280c723c */ /* 0x040fe600000418ff */
[----:B------:R-:W2:Y:S04]  /*29f0*/  LDSM.16.M88.4 R72, [R153+0x3c00] ;  /* 0x003c00009948783b */ /* 0x000ea80000000200 */
[----:B------:R-:W2:Y:S01]  /*2a00*/  LDSM.16.M88.4 R64, [R153+0x4000] ;  /* 0x004000009940783b */ /* 0x000ea20000000200 */
[C---:B-1----:R-:W-:Y:S03]  /*2a10*/  HMMA.16816.F32.BF16 R36, R40.reuse, R32, RZ ;  /* 0x000000202824723c */ /* 0x042fe600000418ff */
[----:B------:R-:W1:Y:S04]  /*2a20*/  LDSM.16.M88.4 R56, [R153+0x4400] ;  /* 0x004400009938783b */ /* 0x000e680000000200 */
[----:B------:R-:W1:Y:S01]  /*2a30*/  LDSM.16.M88.4 R48, [R153+0x4800] ;  /* 0x004800009930783b */ /* 0x000e620000000200 */
[C---:B---3--:R-:W-:Y:S03]  /*2a40*/  HMMA.16816.F32.BF16 R28, R40.reuse, R24, RZ ;  /* 0x00000018281c723c */ /* 0x048fe600000418ff */
[----:B------:R-:W3:Y:S04]  /*2a50*/  LDSM.16.M88.4 R156, [R153+0x4c00] ;  /* 0x004c0000999c783b */ /* 0x000ee80000000200 */
[----:B------:R-:W3:Y:S01]  /*2a60*/  LDSM.16.M88.4 R144, [R205+0x1000] ;  /* 0x00100000cd90783b */ /* 0x000ee20000000200 */
[C---:B------:R-:W-:Y:S03]  /*2a70*/  HMMA.16816.F32.BF16 R32, R40.reuse, R34, RZ ;  /* 0x000000222820723c */ /* 0x040fe600000418ff */
[----:B------:R-:W3:Y:S04]  /*2a80*/  LDSM.16.M88.4 R140, [R205+0x1400] ;  /* 0x00140000cd8c783b */ /* 0x000ee80000000200 */
[----:B------:R-:W-:Y:S01]  /*2a90*/  LDSM.16.M88.4 R196, [R205+0x1c00] ;  /* 0x001c0000cdc4783b */ /* 0x000fe20000000200 */
[----:B------:R-:W-:Y:S03]  /*2aa0*/  HMMA.16816.F32.BF16 R24, R40, R26, RZ ;  /* 0x0000001a2818723c */ /* 0x000fe600000418ff */
[----:B------:R-:W-:Y:S04]  /*2ab0*/  LDSM.16.M88.4 R188, [R205+0x2000] ;  /* 0x00200000cdbc783b */ /* 0x000fe80000000200 */
[----:B------:R-:W-:Y:S01]  /*2ac0*/  LDSM.16.M88.4 R184, [R205+0x2400] ;  /* 0x00240000cdb8783b */ /* 0x000fe20000000200 */
[C---:B----4-:R-:W-:Y:S03]  /*2ad0*/  HMMA.16816.F32.BF16 R16, R192.reuse, R136, R16 ;  /* 0x00000088c010723c */ /* 0x050fe60000041810 */
[----:B------:R-:W-:Y:S04]  /*2ae0*/  LDSM.16.M88.4 R180, [R205+0x2800] ;  /* 0x00280000cdb4783b */ /* 0x000fe80000000200 */
[----:B------:R-:W-:Y:S01]  /*2af0*/  LDSM.16.M88.4 R176, [R205+0x2c00] ;  /* 0x002c0000cdb0783b */ /* 0x000fe20000000200 */
[----:B------:R-:W-:Y:S03]  /*2b00*/  HMMA.16816.F32.BF16 R12, R192, R138, R12 ;  /* 0x0000008ac00c723c */ /* 0x000fe6000004180c */
[----:B------:R-:W4:Y:S04]  /*2b10*/  LDSM.16.M88.4 R136, [R205+0x4c00] ;  /* 0x004c0000cd88783b */ /* 0x000f280000000200 */
[----:B------:R-:W4:Y:S01]  /*2b20*/  LDSM.16.M88.4 R172, [R205+0x3000] ;  /* 0x00300000cdac783b */ /* 0x000f220000000200 */
[C---:B------:R-:W-:Y:S03]  /*2b30*/  HMMA.16816.F32.BF16 R8, R40.reuse, R4, RZ ;  /* 0x000000042808723c */ /* 0x040fe600000418ff */
[----:B------:R-:W4:Y:S04]  /*2b40*/  LDSM.16.M88.4 R168, [R205+0x3400] ;  /* 0x00340000cda8783b */ /* 0x000f280000000200 */
[----:B------:R-:W4:Y:S01]  /*2b50*/  LDSM.16.M88.4 R164, [R205+0x3800] ;  /* 0x00380000cda4783b */ /* 0x000f220000000200 */
[C---:B------:R-:W-:Y:S03]  /*2b60*/  HMMA.16816.F32.BF16 R132, R40.reuse, R128, RZ ;  /* 0x000000802884723c */ /* 0x040fe600000418ff */
[----:B------:R-:W4:Y:S04]  /*2b70*/  LDSM.16.M88.4 R160, [R205+0x3c00] ;  /* 0x003c0000cda0783b */ /* 0x000f280000000200 */
[----:B------:R-:W0:Y:S01]  /*2b80*/  LDGDEPBAR ;  /* 0x00000000000079af */ /* 0x000e220000000000 */
        /* <DEDUP_REMOVED lines=29> */
[----:B------:R-:W-:Y:S01]  /*2d60*/  HMMA.16816.F32.BF16 R24, R192, R142, R24 ;  /* 0x0000008ec018723c */ /* 0x000fe20000041818 */
[----:B------:R-:W3:Y:S01]  /*2d70*/  LDSM.16.M88.4 R140, [R205+0x4800] ;  /* 0x00480000cd8c783b */ /* 0x000ee20000000200 */
[----:B------:R-:W-:-:S06]  /*2d80*/  DEPBAR.LE SB0, 0x0 ;  /* 0x000080000000791a */ /* 0x000fcc0000000000 */
[----:B----4-:R-:W-:Y:S01]  /*2d90*/  HMMA.16816.F32.BF16 R44, R192, R136, R44 ;  /* 0x00000088c02c723c */ /* 0x010fe2000004182c */
[----:B------:R-:W-:-:S04]  /*2da0*/  LOP3.LUT R137, R152, 0x1f0, RZ, 0xc0, !PT ;  /* 0x000001f098897812 */ /* 0x000fc800078ec0ff */
[----:B------:R-:W-:-:S03]  /*2db0*/  LOP3.LUT R204, R137, 0x7, R204, 0xf8, !PT ;  /* 0x0000000789cc7812 */ /* 0x000fc600078ef8cc */
[----:B------:R-:W-:Y:S02]  /*2dc0*/  HMMA.16816.F32.BF16 R8, R192, R196, R8 ;  /* 0x000000c4c008723c */ /* 0x000fe40000041808 */
[----:B------:R-:W-:-:S04]  /*2dd0*/  IMAD R204, R223, 0x40, R204 ;  /* 0x00000040dfcc7824 */ /* 0x000fc800078e02cc */
[C---:B------:R-:W-:Y:S02]  /*2de0*/  IMAD.IADD R230, R204.reuse, 0x1, R203 ;  /* 0x00000001cce67824 */ /* 0x040fe400078e02cb */
[----:B------:R-:W-:Y:S01]  /*2df0*/  IMAD.IADD R231, R204, 0x1, R231 ;  /* 0x00000001cce77824 */ /* 0x000fe200078e02e7 */
[C---:B------:R-:W-:Y:S02]  /*2e00*/  HMMA.16816.F32.BF16 R4, R192.reuse, R198, R4 ;  /* 0x000000c6c004723c */ /* 0x040fe40000041804 */
[C-C-:B------:R-:W-:Y:S02]  /*2e10*/  VIADDMNMX R232, R230.reuse, 0x1, R155.reuse, PT ;  /* 0x00000001e6e87846 */ /* 0x140fe4000380019b */
[----:B------:R-:W-:Y:S02]  /*2e20*/  VIMNMX R233, PT, PT, RZ, R231, !PT ;  /* 0x000000e7ffe97248 */ /* 0x000fe40007fe0100 */
        /* <DEDUP_REMOVED lines=24> */
[----:B------:R-:W-:Y:S01]  /*2fb0*/  HMMA.16816.F32.BF16 R40, R192, R138, R40 ;  /* 0x0000008ac028723c */ /* 0x000fe20000041828 */
[----:B------:R-:W-:Y:S01]  /*2fc0*/  SHF.R.U32.HI R138, RZ, 0x3, R151 ;  /* 0x00000003ff8a7819 */ /* 0x000fe20000011697 */
[----:B------:R-:W-:Y:S06]  /*2fd0*/  BAR.SYNC.DEFER_BLOCKING 0x0 ;  /* 0x0000000000007b1d */ /* 0x000fec0000010000 */
        /* <DEDUP_REMOVED lines=14> */
.L_x_4833:
        /* <DEDUP_REMOVED lines=61> */
.L_x_4834:
[----:B------:R-:W-:Y:S05]  /*3490*/  BSYNC.RECONVERGENT B0 ;  /* 0x0000000000007941 */ /* 0x000fea0003800200 */
.L_x_4832:
        /* <DEDUP_REMOVED lines=28> */
.L_x_4831:
[----:B------:R-:W-:Y:S05]  /*3660*/  BSYNC.RECONVERGENT B1 ;  /* 0x0000000000017941 */ /* 0x000fea0003800200 */
.L_x_4830:
[----:B-1----:R-:W2:Y:S01]  /*3670*/  LD.E R137, desc[UR4][R2.64+0xdc] ;  /* 0x0000dc0402897980 */ /* 0x002ea2000c101900 */
[----:B------:R-:W-:-:S05]  /*3680*/  IMAD.SHL.U32 R155, R151, 0x2, RZ ;  /* 0x00000002979b7824 */ /* 0x000fca00078e00ff */
[----:B------:R-:W-:-:S05]  /*3690*/  LOP3.LUT R155, R155, 0x6, RZ, 0xc0, !PT ;  /* 0x000000069b9b7812 */ /* 0x000fca00078ec0ff */
[----:B------:R-:W-:-:S04]  /*36a0*/  IMAD R0, R212, 0x100, R155 ;  /* 0x00000100d4007824 */ /* 0x000fc800078e029b */
[C---:B------:R-:W-:Y:S01]  /*36b0*/  VIADD R186, R0.reuse, 0x1 ;  /* 0x0000000100ba7836 */ /* 0x040fe20000000000 */
[CC--:B------:R-:W-:Y:S01]  /*36c0*/  ISETP.GE.AND P0, PT, R0.reuse, R233.reuse, PT ;  /* 0x000000e90000720c */ /* 0x0c0fe20003f06270 */
[C---:B------:R-:W-:Y:S02]  /*36d0*/  VIADD R184, R0.reuse, 0x8 ;  /* 0x0000000800b87836 */ /* 0x040fe40000000000 */
[----:B------:R-:W-:Y:S01]  /*36e0*/  VIADD R178, R0, 0x10 ;  /* 0x0000001000b27836 */ /* 0x000fe20000000000 */
[-C--:B------:R-:W-:Y:S01]  /*36f0*/  ISETP.GE.AND P2, PT, R186, R233.reuse, PT ;  /* 0x000000e9ba00720c */ /* 0x080fe20003f46270 */
[C---:B------:R-:W-:Y:S01]  /*3700*/  VIADD R139, R0.reuse, 0x9 ;  /* 0x00000009008b7836 */ /* 0x040fe20000000000 */
[CC--:B------:R-:W-:Y:S01]  /*3710*/  ISETP.GE.AND P5, PT, R0.reuse, R232.reuse, PT ;  /* 0x000000e80000720c */ /* 0x0c0fe20003fa6270 */
[----:B------:R-:W-:Y:S01]  /*3720*/  VIADD R177, R0, 0x11 ;  /* 0x0000001100b17836 */ /* 0x000fe20000000000 */
[----:B------:R-:W-:Y:S02]  /*3730*/  FSEL R36, R36, -INF , P0 ;  /* 0xff80000024247808 */ /* 0x000fe40000000000 */
[----:B------:R-:W-:Y:S01]  /*3740*/  ISETP.GE.AND P1, PT, R184, R233, PT ;  /* 0x000000e9b800720c */ /* 0x000fe20003f26270 */
[----:B------:R-:W-:Y:S01]  /*3750*/  VIADD R175, R0, 0x19 ;  /* 0x0000001900af7836 */ /* 0x000fe20000000000 */
[----:B------:R-:W-:-:S02]  /*3760*/  ISETP.GE.AND P4, PT, R186, R232, PT ;  /* 0x000000e8ba00720c */ /* 0x000fc40003f86270 */
[----:B------:R-:W-:Y:S02]  /*3770*/  FSEL R37, R37, -INF , P2 ;  /* 0xff80000025257808 */ /* 0x000fe40001000000 */
[-C--:B------:R-:W-:Y:S02]  /*3780*/  ISETP.GE.AND P2, PT, R178, R233.reuse, PT ;  /* 0x000000e9b200720c */ /* 0x080fe40003f46270 */
[----:B------:R-:W-:Y:S02]  /*3790*/  FSEL R36, R36, -INF , !P5 ;  /* 0xff80000024247808 */ /* 0x000fe40006800000 */
[-C--:B------:R-:W-:Y:S02]  /*37a0*/  ISETP.GE.AND P3, PT, R184, R232.reuse, PT ;  /* 0x000000e8b800720c */ /* 0x080fe40003f66270 */
[C---:B------:R-:W-:Y:S02]  /*37b0*/  ISETP.GE.AND P0, PT, R139.reuse, R233, PT ;  /* 0x000000e98b00720c */ /* 0x040fe40003f06270 */
[----:B------:R-:W-:-:S02]  /*37c0*/  ISETP.GE.AND P5, PT, R139, R232, PT ;  /* 0x000000e88b00720c */ /* 0x000fc40003fa6270 */
[----:B------:R-:W-:Y:S02]  /*37d0*/  FSEL R32, R32, -INF , P1 ;  /* 0xff80000020207808 */ /* 0x000fe40000800000 */
[----:B------:R-:W-:Y:S02]  /*37e0*/  FSEL R139, R37, -INF , !P4 ;  /* 0xff800000258b7808 */ /* 0x000fe40006000000 */
[-C--:B------:R-:W-:Y:S01]  /*37f0*/  ISETP.GE.AND P1, PT, R177, R233.reuse, PT ;  /* 0x000000e9b100720c */ /* 0x080fe20003f26270 */
[----:B------:R-:W-:Y:S01]  /*3800*/  VIADD R145, R0, 0x28 ;  /* 0x0000002800917836 */ /* 0x000fe20000000000 */
[-C--:B------:R-:W-:Y:S02]  /*3810*/  ISETP.GE.AND P4, PT, R178, R232.reuse, PT ;  /* 0x000000e8b200720c */ /* 0x080fe40003f86270 */
[----:B------:R-:W-:Y:S02]  /*3820*/  FSEL R28, R28, -INF , P2 ;  /* 0xff8000001c1c7808 */ /* 0x000fe40001000000 */
[----:B------:R-:W-:Y:S01]  /*3830*/  ISETP.GE.AND P2, PT, R175, R233, PT ;  /* 0x000000e9af00720c */ /* 0x000fe20003f46270 */
[----:B------:R-:W-:Y:S01]  /*3840*/  VIADD R167, R0, 0x20 ;  /* 0x0000002000a77836 */ /* 0x000fe20000000000 */
[----:B------:R-:W-:Y:S01]  /*3850*/  FSEL R32, R32, -INF , !P3 ;  /* 0xff80000020207808 */ /* 0x000fe20005800000 */
[----:B------:R-:W-:Y:S01]  /*3860*/  VIADD R176, R0, 0x18 ;  /* 0x0000001800b07836 */ /* 0x000fe20000000000 */
[----:B------:R-:W-:-:S02]  /*3870*/  ISETP.GE.AND P3, PT, R177, R232, PT ;  /* 0x000000e8b100720c */ /* 0x000fc40003f66270 */
[----:B------:R-:W-:Y:S01]  /*3880*/  FSEL R29, R29, -INF , P1 ;  /* 0xff8000001d1d7808 */ /* 0x000fe20000800000 */
[----:B------:R-:W-:Y:S01]  /*3890*/  IMAD R37, R212, 0x100, R155 ;  /* 0x00000100d4257824 */ /* 0x000fe200078e029b */
[----:B------:R-:W-:Y:S01]  /*38a0*/  FSEL R28, R28, -INF , !P4 ;  /* 0xff8000001c1c7808 */ /* 0x000fe20006000000 */
[----:B------:R-:W-:Y:S01]  /*38b0*/  VIADD R20, R0, 0x31 ;  /* 0x0000003100147836 */ /* 0x000fe20000000000 */
[----:B------:R-:W-:Y:S02]  /*38c0*/  ISETP.GE.AND P4, PT, R175, R232, PT ;  /* 0x000000e8af00720c */ /* 0x000fe40003f86270 */
[----:B------:R-:W-:Y:S02]  /*38d0*/  FSEL R25, R25, -INF , P2 ;  /* 0xff80000019197808 */ /* 0x000fe40001000000 */
[----:B------:R-:W-:Y:S02]  /*38e0*/  ISETP.GE.AND P2, PT, R145, R233, PT ;  /* 0x000000e99100720c */ /* 0x000fe40003f46270 */
[----:B------:R-:W-:Y:S01]  /*38f0*/  FSEL R29, R29, -INF , !P3 ;  /* 0xff8000001d1d7808 */ /* 0x000fe20005800000 */
[----:B------:R-:W-:Y:S01]  /*3900*/  VIADD R37, R37, 0x21 ;  /* 0x0000002125257836 */ /* 0x000fe20000000000 */
[----:B------:R-:W-:-:S02]  /*3910*/  FSEL R33, R33, -INF , P0 ;  /* 0xff80000021217808 */ /* 0x000fc40000000000 */
[CC--:B------:R-:W-:Y:S02]  /*3920*/  ISETP.GE.AND P1, PT, R167.reuse, R233.reuse, PT ;  /* 0x000000e9a700720c */ /* 0x0c0fe40003f26270 */
[-C--:B------:R-:W-:Y:S02]  /*3930*/  ISETP.GE.AND P3, PT, R167, R232.reuse, PT ;  /* 0x000000e8a700720c */ /* 0x080fe40003f66270 */
[----:B------:R-:W-:Y:S02]  /*3940*/  ISETP.GE.AND P0, PT, R176, R233, PT ;  /* 0x000000e9b000720c */ /* 0x000fe40003f06270 */
[----:B------:R-:W-:Y:S01]  /*3950*/  FSEL R167, R25, -INF , !P4 ;  /* 0xff80000019a77808 */ /* 0x000fe20006000000 */
[----:B------:R-:W-:Y:S01]  /*3960*/  VIADD R136, R0, 0x40 ;  /* 0x0000004000887836 */ /* 0x000fe20000000000 */
[----:B------:R-:W-:Y:S02]  /*3970*/  ISETP.GE.AND P4, PT, R145, R232, PT ;  /* 0x000000e89100720c */ /* 0x000fe40003f86270 */
[----:B------:R-:W-:-:S02]  /*3980*/  FSEL R12, R12, -INF , P2 ;  /* 0xff8000000c0c7808 */ /* 0x000fc40001000000 */
[-C--:B------:R-:W-:Y:S02]  /*3990*/  ISETP.GE.AND P2, PT, R20, R233.reuse, PT ;  /* 0x000000e91400720c */ /* 0x080fe40003f46270 */
[----:B------:R-:W-:Y:S01]  /*39a0*/  FSEL R33, R33, -INF , !P5 ;  /* 0xff80000021217808 */ /* 0x000fe20006800000 */
[----:B------:R-:W-:Y:S01]  /*39b0*/  VIADD R140, R0, 0x30 ;  /* 0x00000030008c7836 */ /* 0x000fe20000000000 */
[----:B------:R-:W-:Y:S02]  /*39c0*/  ISETP.GE.AND P5, PT, R176, R232, PT ;  /* 0x000000e8b000720c */ /* 0x000fe40003fa6270 */
[----:B------:R-:W-:Y:S01]  /*39d0*/  FSEL R24, R24, -INF , P0 ;  /* 0xff80000018187808 */ /* 0x000fe20000000000 */
[----:B------:R-:W-:Y:S01]  /*39e0*/  VIADD R142, R0, 0x29 ;  /* 0x00000029008e7836 */ /* 0x000fe20000000000 */
[----:B------:R-:W-:Y:S02]  /*39f0*/  ISETP.GE.AND P0, PT, R37, R233, PT ;  /* 0x000000e92500720c */ /* 0x000fe40003f06270 */
[----:B------:R-:W-:-:S02]  /*3a00*/  FSEL R177, R12, -INF , !P4 ;  /* 0xff8000000cb17808 */ /* 0x000fc40006000000 */
[-C--:B------:R-:W-:Y:S02]  /*3a10*/  ISETP.GE.AND P4, PT, R20, R232.reuse, PT ;  /* 0x000000e81400720c */ /* 0x080fe40003f86270 */
[----:B------:R-:W-:Y:S02]  /*3a20*/  FSEL R9, R9, -INF , P2 ;  /* 0xff80000009097808 */ /* 0x000fe40001000000 */
[----:B------:R-:W-:Y:S02]  /*3a30*/  ISETP.GE.AND P2, PT, R136, R233, PT ;  /* 0x000000e98800720c */ /* 0x000fe40003f46270 */
[----:B------:R-:W-:Y:S01]  /*3a40*/  FSEL R24, R24, -INF , !P5 ;  /* 0xff80000018187808 */ /* 0x000fe20006800000 */
[C---:B------:R-:W-:Y:S01]  /*3a50*/  VIADD R183, R0.reuse, 0x39 ;  /* 0x0000003900b77836 */ /* 0x040fe20000000000 */
[----:B------:R-:W-:Y:S02]  /*3a60*/  ISETP.GE.AND P5, PT, R37, R232, PT ;  /* 0x000000e82500720c */ /* 0x000fe40003fa6270 */
[----:B------:R-:W-:Y:S01]  /*3a70*/  FSEL R17, R17, -INF , P0 ;  /* 0xff80000011117808 */ /* 0x000fe20000000000 */
[----:B------:R-:W-:Y:S01]  /*3a80*/  VIADD R179, R0, 0x38 ;  /* 0x0000003800b37836 */ /* 0x000fe20000000000 */
[----:B------:R-:W-:-:S02]  /*3a90*/  FSEL R16, R16, -INF , P1 ;  /* 0xff80000010107808 */ /* 0x000fc40000800000 */
[-C--:B------:R-:W-:Y:S02]  /*3aa0*/  ISETP.GE.AND P0, PT, R140, R233.reuse, PT ;  /* 0x000000e98c00720c */ /* 0x080fe40003f06270 */
[----:B------:R-:W-:Y:S02]  /*3ab0*/  FSEL R250, R9, -INF , !P4 ;  /* 0xff80000009fa7808 */ /* 0x000fe40006000000 */
[----:B------:R-:W-:Y:S02]  /*3ac0*/  ISETP.GE.AND P1, PT, R142, R233, PT ;  /* 0x000000e98e00720c */ /* 0x000fe40003f26270 */
[----:B------:R-:W-:Y:S02]  /*3ad0*/  ISETP.GE.AND P4, PT, R136, R232, PT ;  /* 0x000000e88800720c */ /* 0x000fe40003f86270 */
[----:B------:R-:W-:Y:S02]  /*3ae0*/  FSEL R132, R132, -INF , P2 ;  /* 0xff80000084847808 */ /* 0x000fe40001000000 */
[----:B------:R-:W-:Y:S01]  /*3af0*/  FSEL R176, R17, -INF , !P5 ;  /* 0xff80000011b07808 */ /* 0x000fe20006800000 */
[----:B------:R-:W-:Y:S01]  /*3b00*/  VIADD R185, R0, 0x48 ;  /* 0x0000004800b97836 */ /* 0x000fe20000000000 */
[----:B------:R-:W-:-:S02]  /*3b10*/  FSEL R175, R16, -INF , !P3 ;  /* 0xff80000010af7808 */ /* 0x000fc40005800000 */
[-C--:B------:R-:W-:Y:S02]  /*3b20*/  ISETP.GE.AND P5, PT, R140, R232.reuse, PT ;  /* 0x000000e88c00720c */ /* 0x080fe40003fa6270 */
[----:B------:R-:W-:Y:S01]  /*3b30*/  FSEL R8, R8, -INF , P0 ;  /* 0xff80000008087808 */ /* 0x000fe20000000000 */
[----:B------:R-:W-:Y:S01]  /*3b40*/  VIADD R182, R0, 0x41 ;  /* 0x0000004100b67836 */ /* 0x000fe20000000000 */
[----:B------:R-:W-:Y:S01]  /*3b50*/  ISETP.GE.AND P3, PT, R142, R232, PT ;  /* 0x000000e88e00720c */ /* 0x000fe20003f66270 */
[----:B------:R-:W-:Y:S01]  /*3b60*/  VIADD R180, R0, 0x49 ;  /* 0x0000004900b47836 */ /* 0x000fe20000000000 */
[----:B------:R-:W-:Y:S02]  /*3b70*/  FSEL R13, R13, -INF , P1 ;  /* 0xff8000000d0d7808 */ /* 0x000fe40000800000 */
[-C--:B------:R-:W-:Y:S02]  /*3b80*/  ISETP.GE.AND P0, PT, R183, R233.reuse, PT ;  /* 0x000000e9b700720c */ /* 0x080fe40003f06270 */
[----:B------:R-:W-:Y:S01]  /*3b90*/  FSEL R244, R132, -INF , !P4 ;  /* 0xff80000084f47808 */ /* 0x000fe20006000000 */
[----:B------:R-:W-:Y:S01]  /*3ba0*/  IMAD R132, R212, 0x100, R155 ;  /* 0x00000100d4847824 */ /* 0x000fe200078e029b */
[----:B------:R-:W-:-:S02]  /*3bb0*/  ISETP.GE.AND P1, PT, R179, R233, PT ;  /* 0x000000e9b300720c */ /* 0x000fc40003f26270 */
[----:B------:R-:W-:Y:S01]  /*3bc0*/  FSEL R252, R8, -INF , !P5 ;  /* 0xff80000008fc7808 */ /* 0x000fe20006800000 */
[----:B------:R-:W-:Y:S01]  /*3bd0*/  VIADD R249, R0, 0x51 ;  /* 0x0000005100f97836 */ /* 0x000fe20000000000 */
[----:B------:R-:W-:Y:S01]  /*3be0*/  FSEL R178, R13, -INF , !P3 ;  /* 0xff8000000db27808 */ /* 0x000fe20005800000 */
[----:B------:R-:W-:Y:S01]  /*3bf0*/  VIADD R132, R132, 0x49 ;  /* 0x0000004984847836 */ /* 0x000fe20000000000 */
[-C--:B------:R-:W-:Y:S02]  /*3c00*/  ISETP.GE.AND P5, PT, R183, R232.reuse, PT ;  /* 0x000000e8b700720c */ /* 0x080fe40003fa6270 */
[----:B------:R-:W-:Y:S01]  /*3c10*/  FSEL R5, R5, -INF , P0 ;  /* 0xff80000005057808 */ /* 0x000fe20000000000 */
[C---:B------:R-:W-:Y:S01]  /*3c20*/  VIADD R251, R0.reuse, 0x50 ;  /* 0x0000005000fb7836 */ /* 0x040fe20000000000 */
[----:B------:R-:W-:Y:S01]  /*3c30*/  ISETP.GE.AND P3, PT, R179, R232, PT ;  /* 0x000000e8b300720c */ /* 0x000fe20003f66270 */
[----:B------:R-:W-:Y:S01]  /*3c40*/  VIADD R197, R0, 0x58 ;  /* 0x0000005800c57836 */ /* 0x000fe20000000000 */
[----:B------:R-:W-:-:S02]  /*3c50*/  FSEL R4, R4, -INF , P1 ;  /* 0xff80000004047808 */ /* 0x000fc40000800000 */
[-C--:B------:R-:W-:Y:S02]  /*3c60*/  ISETP.GE.AND P0, PT, R185, R233.reuse, PT ;  /* 0x000000e9b900720c */ /* 0x080fe40003f06270 */
        /* <DEDUP_REMOVED lines=8> */
[-C--:B------:R-:W-:Y:S01]  /*3cf0*/  ISETP.GE.AND P3, PT, R182, R232.reuse, PT ;  /* 0x000000e8b600720c */ /* 0x080fe20003f66270 */
[----:B------:R-:W-:Y:S01]  /*3d00*/  VIADD R243, R0, 0x61 ;  /* 0x0000006100f37836 */ /* 0x000fe20000000000 */
[----:B------:R-:W-:Y:S02]  /*3d10*/  FSEL R133, R133, -INF , P1 ;  /* 0xff80000085857808 */ /* 0x000fe40000800000 */
[----:B------:R-:W-:Y:S02]  /*3d20*/  ISETP.GE.AND P4, PT, R132, R232, PT ;  /* 0x000000e88400720c */ /* 0x000fe40003f86270 */
[----:B------:R-:W-:Y:S02]  /*3d30*/  ISETP.GE.AND P0, PT, R249, R233, PT ;  /* 0x000000e9f900720c */ /* 0x000fe40003f06270 */
[----:B------:R-:W-:-:S02]  /*3d40*/  FSEL R129, R129, -INF , P2 ;  /* 0xff80000081817808 */ /* 0x000fc40001000000 */
[-C--:B------:R-:W-:Y:S02]  /*3d50*/  ISETP.GE.AND P1, PT, R251, R233.reuse, PT ;  /* 0x000000e9fb00720c */ /* 0x080fe40003f26270 */
[----:B------:R-:W-:Y:S02]  /*3d60*/  ISETP.GE.AND P2, PT, R197, R233, PT ;  /* 0x000000e9c500720c */ /* 0x000fe40003f46270 */
[----:B------:R-:W-:Y:S01]  /*3d70*/  FSEL R240, R128, -INF , !P5 ;  /* 0xff80000080f07808 */ /* 0x000fe20006800000 */
[----:B------:R-:W-:Y:S01]  /*3d80*/  VIADD R235, R0, 0x69 ;  /* 0x0000006900eb7836 */ /* 0x000fe20000000000 */
[----:B------:R-:W-:Y:S02]  /*3d90*/  FSEL R242, R133, -INF , !P3 ;  /* 0xff80000085f27808 */ /* 0x000fe40005800000 */
[----:B------:R-:W-:Y:S02]  /*3da0*/  ISETP.GE.AND P5, PT, R249, R232, PT ;  /* 0x000000e8f900720c */ /* 0x000fe40003fa6270 */
[----:B------:R-:W-:-:S02]  /*3db0*/  FSEL R234, R129, -INF , !P4 ;  /* 0xff80000081ea7808 */ /* 0x000fc40006000000 */
[----:B------:R-:W-:Y:S01]  /*3dc0*/  FSEL R125, R125, -INF , P0 ;  /* 0xff8000007d7d7808 */ /* 0x000fe20000000000 */
[C---:B------:R-:W-:Y:S01]  /*3dd0*/  VIADD R241, R0.reuse, 0x68 ;  /* 0x0000006800f17836 */ /* 0x040fe20000000000 */
        /* <DEDUP_REMOVED lines=13> */
[----:B------:R-:W-:Y:S02]  /*3eb0*/  FSEL R116, R116, -INF , P0 ;  /* 0xff80000074747808 */ /* 0x000fe40000000000 */
[-C--:B------:R-:W-:Y:S02]  /*3ec0*/  ISETP.GE.AND P3, PT, R247, R232.reuse, PT ;  /* 0x000000e8f700720c */ /* 0x080fe40003f66270 */
[----:B------:R-:W-:Y:S02]  /*3ed0*/  FSEL R121, R121, -INF , P1 ;  /* 0xff80000079797808 */ /* 0x000fe40000800000 */
[----:B------:R-:W-:Y:S02]  /*3ee0*/  ISETP.GE.AND P4, PT, R243, R232, PT ;  /* 0x000000e8f300720c */ /* 0x000fe40003f86270 */
[-C--:B------:R-:W-:Y:S02]  /*3ef0*/  ISETP.GE.AND P0, PT, R235, R233.reuse, PT ;  /* 0x000000e9eb00720c */ /* 0x080fe40003f06270 */
[----:B------:R-:W-:Y:S01]  /*3f00*/  FSEL R117, R117, -INF , P2 ;  /* 0xff80000075757808 */ /* 0x000fe20001000000 */
[----:B------:R-:W-:Y:S01]  /*3f10*/  IMAD.MOV.U32 R129, RZ, RZ, R32 ;  /* 0x000000ffff817224 */ /* 0x000fe200078e0020 */
[-C--:B------:R-:W-:Y:S01]  /*3f20*/  ISETP.GE.AND P1, PT, R241, R233.reuse, PT ;  /* 0x000000e9f100720c */ /* 0x080fe20003f26270 */
[----:B------:R-:W-:Y:S01]  /*3f30*/  IMAD.MOV.U32 R133, RZ, RZ, R139 ;  /* 0x000000ffff857224 */ /* 0x000fe200078e008b */
[----:B------:R-:W-:Y:S01]  /*3f40*/  ISETP.GE.AND P2, PT, R229, R233, PT ;  /* 0x000000e9e500720c */ /* 0x000fe20003f46270 */
[----:B------:R-:W-:Y:S01]  /*3f50*/  IMAD.MOV.U32 R120, RZ, RZ, R36 ;  /* 0x000000ffff787224 */ /* 0x000fe200078e0024 */
[----:B------:R-:W-:Y:S01]  /*3f60*/  FSEL R202, R116, -INF , !P5 ;  /* 0xff80000074ca7808 */ /* 0x000fe20006800000 */
[----:B------:R-:W-:Y:S01]  /*3f70*/  VIADD R207, R0, 0x71 ;  /* 0x0000007100cf7836 */ /* 0x000fe20000000000 */
[----:B------:R-:W-:-:S02]  /*3f80*/  FSEL R204, R121, -INF , !P3 ;  /* 0xff80000079cc7808 */ /* 0x000fc40005800000 */
[-C--:B------:R-:W-:Y:S02]  /*3f90*/  ISETP.GE.AND P5, PT, R235, R232.reuse, PT ;  /* 0x000000e8eb00720c */ /* 0x080fe40003fa6270 */
[----:B------:R-:W-:Y:S02]  /*3fa0*/  FSEL R198, R117, -INF , !P4 ;  /* 0xff80000075c67808 */ /* 0x000fe40006000000 */
[----:B------:R-:W-:Y:S01]  /*3fb0*/  FSEL R113, R113, -INF , P0 ;  /* 0xff80000071717808 */ /* 0x000fe20000000000 */
[----:B------:R-:W-:Y:S01]  /*3fc0*/  IMAD.MOV.U32 R125, RZ, RZ, R28 ;  /* 0x000000ffff7d7224 */ /* 0x000fe200078e001c */
[-C--:B------:R-:W-:Y:S01]  /*3fd0*/  ISETP.GE.AND P3, PT, R241, R232.reuse, PT ;  /* 0x000000e8f100720c */ /* 0x080fe20003f66270 */
[----:B------:R-:W-:Y:S01]  /*3fe0*/  IMAD.MOV.U32 R116, RZ, RZ, R33 ;  /* 0x000000ffff747224 */ /* 0x000fe200078e0021 */
[----:B------:R-:W-:Y:S02]  /*3ff0*/  FSEL R112, R112, -INF , P1 ;  /* 0xff80000070707808 */ /* 0x000fe40000800000 */
[----:B------:R-:W-:-:S02]  /*4000*/  ISETP.GE.AND P4, PT, R229, R232, PT ;  /* 0x000000e8e500720c */ /* 0x000fc40003f86270 */
[----:B------:R-:W-:Y:S02]  /*4010*/  ISETP.GE.AND P0, PT, R213, R233, PT ;  /* 0x000000e9d500720c */ /* 0x000fe40003f06270 */
[----:B------:R-:W-:Y:S02]  /*4020*/  FSEL R108, R108, -INF , P2 ;  /* 0xff8000006c6c7808 */ /* 0x000fe40001000000 */
[----:B------:R-:W-:Y:S02]  /*4030*/  FMNMX3.FTZ R5, R120, R133, R129, !PT ;  /* 0x0000008578057276 */ /* 0x000fe40007810081 */
[----:B------:R-:W-:Y:S02]  /*4040*/  FSEL R194, R113, -INF , !P5 ;  /* 0xff80000071c27808 */ /* 0x000fe40006800000 */
[----:B------:R-:W-:Y:S02]  /*4050*/  ISETP.GE.AND P1, PT, R207, R233, PT ;  /* 0x000000e9cf00720c */ /* 0x000fe40003f26270 */
[----:B------:R-:W-:Y:S01]  /*4060*/  FSEL R196, R112, -INF , !P3 ;  /* 0xff80000070c47808 */ /* 0x000fe20005800000 */
[----:B------:R-:W-:Y:S01]  /*4070*/  IMAD.MOV.U32 R112, RZ, RZ, R29 ;  /* 0x000000ffff707224 */ /* 0x000fe200078e001d */
[----:B------:R-:W-:-:S02]  /*4080*/  ISETP.GE.AND P5, PT, R213, R232, PT ;  /* 0x000000e8d500720c */ /* 0x000fc40003fa6270 */
[----:B------:R-:W-:Y:S01]  /*4090*/  FSEL R192, R108, -INF , !P4 ;  /* 0xff8000006cc07808 */ /* 0x000fe20006000000 */
[----:B------:R-:W-:Y:S01]  /*40a0*/  IMAD.MOV.U32 R108, RZ, RZ, R24 ;  /* 0x000000ffff6c7224 */ /* 0x000fe200078e0018 */
[----:B------:R-:W-:Y:S02]  /*40b0*/  FSEL R104, R104, -INF , P0 ;  /* 0xff80000068687808 */ /* 0x000fe40000000000 */
[----:B------:R-:W-:Y:S01]  /*40c0*/  FMNMX3.FTZ R5, R5, R116, R125, !PT ;  /* 0x0000007405057276 */ /* 0x000fe2000781007d */
[----:B------:R-:W-:Y:S01]  /*40d0*/  IMAD.MOV.U32 R117, RZ, RZ, R167 ;  /* 0x000000ffff757224 */ /* 0x000fe200078e00a7 */
[----:B------:R-:W-:Y:S02]  /*40e0*/  ISETP.GE.AND P3, PT, R207, R232, PT ;  /* 0x000000e8cf00720c */ /* 0x000fe40003f66270 */
[----:B------:R-:W-:Y:S02]  /*40f0*/  FSEL R109, R109, -INF , P1 ;  /* 0xff8000006d6d7808 */ /* 0x000fe40000800000 */
[----:B------:R-:W-:Y:S01]  /*4100*/  FSEL R188, R104, -INF , !P5 ;  /* 0xff80000068bc7808 */ /* 0x000fe20006800000 */
[----:B------:R-:W-:Y:S01]  /*4110*/  IMAD.MOV.U32 R104, RZ, RZ, R175 ;  /* 0x000000ffff687224 */ /* 0x000fe200078e00af */
[----:B------:R-:W-:Y:S01]  /*4120*/  FMNMX3.FTZ R5, R5, R112, R108, !PT ;  /* 0x0000007005057276 */ /* 0x000fe2000781006c */
[----:B------:R-:W-:Y:S01]  /*4130*/  IMAD.MOV.U32 R113, RZ, RZ, R176 ;  /* 0x000000ffff717224 */ /* 0x000fe200078e00b0 */
[----:B------:R-:W-:Y:S01]  /*4140*/  FSEL R190, R109, -INF , !P3 ;  /* 0xff8000006dbe7808 */ /* 0x000fe20005800000 */
[----:B------:R-:W-:Y:S01]  /*4150*/  IMAD.MOV.U32 R109, RZ, RZ, R177 ;  /* 0x000000ffff6d7224 */ /* 0x000fe200078e00b1 */
[----:B------:R-:W-:Y:S01]  /*4160*/  FMNMX3.FTZ R5, R5, R117, R104, !PT ;  /* 0x0000007505057276 */ /* 0x000fe20007810068 */
[----:B------:R-:W-:-:S03]  /*4170*/  IMAD.MOV.U32 R121, RZ, RZ, R178 ;  /* 0x000000ffff797224 */ /* 0x000fc600078e00b2 */
[----:B------:R-:W-:-:S04]  /*4180*/  FMNMX3.FTZ R5, R5, R113, R109, !PT ;  /* 0x0000007105057276 */ /* 0x000fc8000781006d */
[----:B------:R-:W-:-:S04]  /*4190*/  FMNMX3.FTZ R5, R5, R121, R252, !PT ;  /* 0x0000007905057276 */ /* 0x000fc800078100fc */
[----:B------:R-:W-:-:S04]  /*41a0*/  FMNMX3.FTZ R5, R5, R250, R248, !PT ;  /* 0x000000fa05057276 */ /* 0x000fc800078100f8 */
[----:B------:R-:W-:Y:S01]  /*41b0*/  FMNMX3.FTZ R5, R5, R246, R244, !PT ;  /* 0x000000f605057276 */ /* 0x000fe200078100f4 */
[----:B------:R-:W-:-:S03]  /*41c0*/  VIADD R205, R0, 0x80 ;  /* 0x0000008000cd7836 */ /* 0x000fc60000000000 */
[----:B------:R-:W-:Y:S01]  /*41d0*/  FMNMX3.FTZ R5, R5, R242, R240, !PT ;  /* 0x000000f205057276 */ /* 0x000fe200078100f0 */
[----:B------:R-:W-:-:S03]  /*41e0*/  VIADD R191, R0, 0x89 ;  /* 0x0000008900bf7836 */ /* 0x000fc60000000000 */
[----:B------:R-:W-:Y:S02]  /*41f0*/  FMNMX3.FTZ R9, R5, R234, R228, !PT ;  /* 0x000000ea05097276 */ /* 0x000fe400078100e4 */
[-C--:B------:R-:W-:Y:S01]  /*4200*/  ISETP.GE.AND P1, PT, R205, R233.reuse, PT ;  /* 0x000000e9cd00720c */ /* 0x080fe20003f26270 */
[C---:B------:R-:W-:Y:S01]  /*4210*/  VIADD R211, R0.reuse, 0x79 ;  /* 0x0000007900d37836 */ /* 0x040fe20000000000 */
[----:B------:R-:W-:Y:S01]  /*4220*/  FMNMX3.FTZ R9, R9, R226, R206, !PT ;  /* 0x000000e209097276 */ /* 0x000fe200078100ce */
[----:B------:R-:W-:Y:S01]  /*4230*/  VIADD R181, R0, 0x98 ;  /* 0x0000009800b57836 */ /* 0x000fe20000000000 */
[----:B------:R-:W-:Y:S02]  /*4240*/  FSEL R100, R100, -INF , P1 ;  /* 0xff80000064647808 */ /* 0x000fe40000800000 */
[-C--:B------:R-:W-:Y:S02]  /*4250*/  ISETP.GE.AND P1, PT, R191, R233.reuse, PT ;  /* 0x000000e9bf00720c */ /* 0x080fe40003f26270 */
[----:B------:R-:W-:Y:S01]  /*4260*/  FMNMX3.FTZ R9, R9, R204, R202, !PT ;  /* 0x000000cc09097276 */ /* 0x000fe200078100ca */
[C---:B------:R-:W-:Y:S01]  /*4270*/  VIADD R203, R0.reuse, 0x81 ;  /* 0x0000008100cb7836 */ /* 0x040fe20000000000 */
[----:B------:R-:W-:Y:S01]  /*4280*/  ISETP.GE.AND P2, PT, R211, R233, PT ;  /* 0x000000e9d300720c */ /* 0x000fe20003f46270 */
[C---:B------:R-:W-:Y:S01]  /*4290*/  VIADD R199, R0.reuse, 0x88 ;  /* 0x0000008800c77836 */ /* 0x040fe20000000000 */
[----:B------:R-:W-:Y:S01]  /*42a0*/  FSEL R97, R97, -INF , P1 ;  /* 0xff80000061617808 */ /* 0x000fe20000800000 */
[----:B------:R-:W-:Y:S01]  /*42b0*/  VIADD R163, R0, 0xa1 ;  /* 0x000000a100a37836 */ /* 0x000fe20000000000 */
[----:B------:R-:W-:-:S02]  /*42c0*/  FMNMX3.FTZ R9, R9, R198, R196, !PT ;  /* 0x000000c609097276 */ /* 0x000fc400078100c4 */
[-C--:B------:R-:W-:Y:S01]  /*42d0*/  ISETP.GE.AND P1, PT, R181, R233.reuse, PT ;  /* 0x000000e9b500720c */ /* 0x080fe20003f26270 */
[C---:B------:R-:W-:Y:S01]  /*42e0*/  VIADD R189, R0.reuse, 0x90 ;  /* 0x0000009000bd7836 */ /* 0x040fe20000000000 */
[-C--:B------:R-:W-:Y:S01]  /*42f0*/  ISETP.GE.AND P4, PT, R211, R232.reuse, PT ;  /* 0x000000e8d300720c */ /* 0x080fe20003f86270 */
[----:B------:R-:W-:Y:S01]  /*4300*/  VIADD R187, R0, 0x91 ;  /* 0x0000009100bb7836 */ /* 0x000fe20000000000 */
[----:B------:R-:W-:Y:S02]  /*4310*/  FSEL R105, R105, -INF , P2 ;  /* 0xff80000069697808 */ /* 0x000fe40001000000 */
[-C--:B------:R-:W-:Y:S02]  /*4320*/  ISETP.GE.AND P0, PT, R203, R233.reuse, PT ;  /* 0x000000e9cb00720c */ /* 0x080fe40003f06270 */
[----:B------:R-:W-:Y:S02]  /*4330*/  ISETP.GE.AND P2, PT, R199, R233, PT ;  /* 0x000000e9c700720c */ /* 0x000fe40003f46270 */
[----:B------:R-:W-:-:S02]  /*4340*/  ISETP.GE.AND P3, PT, R205, R232, PT ;  /* 0x000000e8cd00720c */ /* 0x000fc40003f66270 */
[----:B------:R-:W-:Y:S01]  /*4350*/  FMNMX3.FTZ R9, R9, R194, R192, !PT ;  /* 0x000000c209097276 */ /* 0x000fe200078100c0 */
[----:B------:R-:W-:Y:S01]  /*4360*/  VIADD R141, R0, 0xb0 ;  /* 0x000000b0008d7836 */ /* 0x000fe20000000000 */
[----:B------:R-:W-:Y:S02]  /*4370*/  FSEL R88, R88, -INF , P1 ;  /* 0xff80000058587808 */ /* 0x000fe40000800000 */
[----:B------:R-:W-:Y:S02]  /*4380*/  FSEL R186, R105, -INF , !P4 ;  /* 0xff80000069ba7808 */ /* 0x000fe40006000000 */
[----:B------:R-:W-:Y:S01]  /*4390*/  ISETP.GE.AND P1, PT, R163, R233, PT ;  /* 0x000000e9a300720c */ /* 0x000fe20003f26270 */
[----:B------:R-:W-:Y:S01]  /*43a0*/  VIADD R169, R0, 0xa0 ;  /* 0x000000a000a97836 */ /* 0x000fe20000000000 */
[-C--:B------:R-:W-:Y:S02]  /*43b0*/  ISETP.GE.AND P5, PT, R203, R232.reuse, PT ;  /* 0x000000e8cb00720c */ /* 0x080fe40003fa6270 */
[----:B------:R-:W-:-:S02]  /*43c0*/  ISETP.GE.AND P4, PT, R199, R232, PT ;  /* 0x000000e8c700720c */ /* 0x000fc40003f86270 */
[----:B------:R-:W-:Y:S02]  /*43d0*/  FSEL R101, R101, -INF , P0 ;  /* 0xff80000065657808 */ /* 0x000fe40000000000 */
[----:B------:R-:W-:Y:S02]  /*43e0*/  FSEL R96, R96, -INF , P2 ;  /* 0xff80000060607808 */ /* 0x000fe40001000000 */
[----:B------:R-:W-:Y:S02]  /*43f0*/  FSEL R184, R100, -INF , !P3 ;  /* 0xff80000064b87808 */ /* 0x000fe40005800000 */
[-C--:B------:R-:W-:Y:S02]  /*4400*/  ISETP.GE.AND P0, PT, R189, R233.reuse, PT ;  /* 0x000000e9bd00720c */ /* 0x080fe40003f06270 */
[----:B------:R-:W-:Y:S02]  /*4410*/  ISETP.GE.AND P2, PT, R187, R233, PT ;  /* 0x000000e9bb00720c */ /* 0x000fe40003f46270 */
[----:B------:R-:W-:Y:S01]  /*4420*/  FMNMX3.FTZ R9, R9, R190, R188, !PT ;  /* 0x000000be09097276 */ /* 0x000fe200078100bc */
[C---:B------:R-:W-:Y:S01]  /*4430*/  VIADD R173, R0.reuse, 0x99 ;  /* 0x0000009900ad7836 */ /* 0x040fe20000000000 */
[----:B------:R-:W-:Y:S01]  /*4440*/  FSEL R8, R85, -INF , P1 ;  /* 0xff80000055087808 */ /* 0x000fe20000800000 */
[----:B------:R-:W-:Y:S01]  /*4450*/  VIADD R171, R0, 0xb9 ;  /* 0x000000b900ab7836 */ /* 0x000fe20000000000 */
[----:B------:R-:W-:-:S02]  /*4460*/  ISETP.GE.AND P3, PT, R191, R232, PT ;  /* 0x000000e8bf00720c */ /* 0x000fc40003f66270 */
[----:B------:R-:W-:Y:S02]  /*4470*/  FSEL R182, R101, -INF , !P5 ;  /* 0xff80000065b67808 */ /* 0x000fe40006800000 */
[----:B------:R-:W-:Y:S02]  /*4480*/  FSEL R180, R96, -INF , !P4 ;  /* 0xff80000060b47808 */ /* 0x000fe40006000000 */
[----:B------:R-:W-:Y:S01]  /*4490*/  ISETP.GE.AND P1, PT, R141, R233, PT ;  /* 0x000000e98d00720c */ /* 0x000fe20003f26270 */
[----:B------:R-:W-:Y:S01]  /*44a0*/  VIADD R159, R0, 0xa9 ;  /* 0x000000a9009f7836 */ /* 0x000fe20000000000 */
[-C--:B------:R-:W-:Y:S02]  /*44b0*/  ISETP.GE.AND P5, PT, R189, R232.reuse, PT ;  /* 0x000000e8bd00720c */ /* 0x080fe40003fa6270 */
[----:B------:R-:W-:Y:S02]  /*44c0*/  ISETP.GE.AND P4, PT, R187, R232, PT ;  /* 0x000000e8bb00720c */ /* 0x000fe40003f86270 */
[----:B------:R-:W-:-:S02]  /*44d0*/  FSEL R92, R92, -INF , P0 ;  /* 0xff8000005c5c7808 */ /* 0x000fc40000000000 */
[----:B------:R-:W-:Y:S02]  /*44e0*/  FSEL R93, R93, -INF , P2 ;  /* 0xff8000005d5d7808 */ /* 0x000fe40001000000 */
[----:B------:R-:W-:Y:S02]  /*44f0*/  FMNMX3.FTZ R9, R9, R186, R184, !PT ;  /* 0x000000ba09097276 */ /* 0x000fe400078100b8 */
[-C--:B------:R-:W-:Y:S01]  /*4500*/  ISETP.GE.AND P2, PT, R169, R233.reuse, PT ;  /* 0x000000e9a900720c */ /* 0x080fe20003f46270 */
[C---:B------:R-:W-:Y:S01]  /*4510*/  VIADD R143, R0.reuse, 0xa8 ;  /* 0x000000a8008f7836 */ /* 0x040fe20000000000 */
[----:B------:R-:W-:Y:S01]  /*4520*/  FSEL R178, R97, -INF , !P3 ;  /* 0xff80000061b27808 */ /* 0x000fe20005800000 */
[----:B------:R-:W-:Y:S01]  /*4530*/  VIADD R166, R0, 0xc8 ;  /* 0x000000c800a67836 */ /* 0x000fe20000000000 */
[----:B------:R-:W-:Y:S02]  /*4540*/  ISETP.GE.AND P0, PT, R173, R233, PT ;  /* 0x000000e9ad00720c */ /* 0x000fe40003f06270 */
[----:B------:R-:W-:-:S02]  /*4550*/  FSEL R28, R76, -INF , P1 ;  /* 0xff8000004c1c7808 */ /* 0x000fc40000800000 */
[----:B------:R-:W-:Y:S02]  /*4560*/  ISETP.GE.AND P3, PT, R181, R232, PT ;  /* 0x000000e8b500720c */ /* 0x000fe40003f66270 */
[----:B------:R-:W-:Y:S02]  /*4570*/  FSEL R176, R92, -INF , !P5 ;  /* 0xff8000005cb07808 */ /* 0x000fe40006800000 */
[----:B------:R-:W-:Y:S02]  /*4580*/  FSEL R128, R93, -INF , !P4 ;  /* 0xff8000005d807808 */ /* 0x000fe40006000000 */
[----:B------:R-:W-:Y:S02]  /*4590*/  ISETP.GE.AND P1, PT, R171, R233, PT ;  /* 0x000000e9ab00720c */ /* 0x000fe40003f26270 */
[----:B------:R-:W-:Y:S01]  /*45a0*/  FMNMX3.FTZ R9, R9, R182, R180, !PT ;  /* 0x000000b609097276 */ /* 0x000fe200078100b4 */
[----:B------:R-:W-:Y:S01]  /*45b0*/  VIADD R172, R0, 0xb8 ;  /* 0x000000b800ac7836 */ /* 0x000fe20000000000 */
[----:B------:R-:W-:-:S02]  /*45c0*/  ISETP.GE.AND P4, PT, R169, R232, PT ;  /* 0x000000e8a900720c */ /* 0x000fc40003f86270 */
[----:B------:R-:W-:Y:S02]  /*45d0*/  FSEL R36, R84, -INF , P2 ;  /* 0xff80000054247808 */ /* 0x000fe40001000000 */
[-C--:B------:R-:W-:Y:S02]  /*45e0*/  ISETP.GE.AND P2, PT, R159, R233.reuse, PT ;  /* 0x000000e99f00720c */ /* 0x080fe40003f46270 */
[----:B------:R-:W-:Y:S02]  /*45f0*/  ISETP.GE.AND P5, PT, R173, R232, PT ;  /* 0x000000e8ad00720c */ /* 0x000fe40003fa6270 */
[----:B------:R-:W-:Y:S01]  /*4600*/  FSEL R12, R89, -INF , P0 ;  /* 0xff800000590c7808 */ /* 0x000fe20000000000 */
[----:B------:R-:W-:Y:S01]  /*4610*/  VIADD R162, R0, 0xd1 ;  /* 0x000000d100a27836 */ /* 0x000fe20000000000 */
[----:B------:R-:W-:Y:S02]  /*4620*/  FSEL R92, R88, -INF , !P3 ;  /* 0xff800000585c7808 */ /* 0x000fe40005800000 */
[----:B------:R-:W-:-:S02]  /*4630*/  ISETP.GE.AND P0, PT, R143, R233, PT ;  /* 0x000000e98f00720c */ /* 0x000fc40003f06270 */
[----:B------:R-:W-:Y:S02]  /*4640*/  FSEL R25, R73, -INF , P1 ;  /* 0xff80000049197808 */ /* 0x000fe40000800000 */
[----:B------:R-:W-:Y:S01]  /*4650*/  FMNMX3.FTZ R9, R9, R178, R176, !PT ;  /* 0x000000b209097276 */ /* 0x000fe200078100b0 */
[----:B------:R-:W-:Y:S01]  /*4660*/  VIADD R174, R0, 0xb1 ;  /* 0x000000b100ae7836 */ /* 0x000fe20000000000 */
[----:B------:R-:W-:Y:S02]  /*4670*/  FSEL R36, R36, -INF , !P4 ;  /* 0xff80000024247808 */ /* 0x000fe40006000000 */
[----:B------:R-:W-:Y:S01]  /*4680*/  ISETP.GE.AND P1, PT, R166, R233, PT ;  /* 0x000000e9a600720c */ /* 0x000fe20003f26270 */
[----:B------:R-:W-:Y:S01]  /*4690*/  VIADD R168, R0, 0xc1 ;  /* 0x000000c100a87836 */ /* 0x000fe20000000000 */
[----:B------:R-:W-:Y:S02]  /*46a0*/  ISETP.GE.AND P4, PT, R159, R232, PT ;  /* 0x000000e89f00720c */ /* 0x000fe40003f86270 */
[----:B------:R-:W-:-:S02]  /*46b0*/  FSEL R4, R81, -INF , P2 ;  /* 0xff80000051047808 */ /* 0x000fc40001000000 */
[-C--:B------:R-:W-:Y:S02]  /*46c0*/  ISETP.GE.AND P3, PT, R163, R232.reuse, PT ;  /* 0x000000e8a300720c */ /* 0x080fe40003f66270 */
[----:B------:R-:W-:Y:S02]  /*46d0*/  FSEL R12, R12, -INF , !P5 ;  /* 0xff8000000c0c7808 */ /* 0x000fe40006800000 */
[----:B------:R-:W-:Y:S02]  /*46e0*/  ISETP.GE.AND P2, PT, R172, R233, PT ;  /* 0x000000e9ac00720c */ /* 0x000fe40003f46270 */
[----:B------:R-:W-:Y:S02]  /*46f0*/  ISETP.GE.AND P5, PT, R143, R232, PT ;  /* 0x000000e88f00720c */ /* 0x000fe40003fa6270 */
[----:B------:R-:W-:Y:S02]  /*4700*/  FSEL R32, R80, -INF , P0 ;  /* 0xff80000050207808 */ /* 0x000fe40000000000 */
[----:B------:R-:W-:Y:S01]  /*4710*/  FMNMX3.FTZ R9, R9, R128, R92, !PT ;  /* 0x0000008009097276 */ /* 0x000fe2000781005c */
[----:B------:R-:W-:Y:S01]  /*4720*/  VIADD R158, R0, 0xe0 ;  /* 0x000000e0009e7836 */ /* 0x000fe20000000000 */
[----:B------:R-:W-:Y:S01]  /*4730*/  FSEL R13, R64, -INF , P1 ;  /* 0xff800000400d7808 */ /* 0x000fe20000800000 */
[----:B------:R-:W-:Y:S01]  /*4740*/  VIADD R170, R0, 0xc0 ;  /* 0x000000c000aa7836 */ /* 0x000fe20000000000 */
[----:B------:R-:W-:-:S02]  /*4750*/  FSEL R4, R4, -INF , !P4 ;  /* 0xff80000004047808 */ /* 0x000fc40006000000 */
[-C--:B------:R-:W-:Y:S01]  /*4760*/  ISETP.GE.AND P1, PT, R162, R233.reuse, PT ;  /* 0x000000e9a200720c */ /* 0x080fe20003f26270 */
[----:B------:R-:W-:Y:S01]  /*4770*/  VIADD R164, R0, 0xd0 ;  /* 0x000000d000a47836 */ /* 0x000fe20000000000 */
[----:B------:R-:W-:Y:S02]  /*4780*/  FSEL R8, R8, -INF , !P3 ;  /* 0xff80000008087808 */ /* 0x000fe40005800000 */
[----:B------:R-:W-:Y:S02]  /*4790*/  ISETP.GE.AND P0, PT, R174, R233, PT ;  /* 0x000000e9ae00720c */ /* 0x000fe40003f06270 */
[-C--:B------:R-:W-:Y:S02]  /*47a0*/  ISETP.GE.AND P4, PT, R172, R232.reuse, PT ;  /* 0x000000e8ac00720c */ /* 0x080fe40003f86270 */
[----:B------:R-:W-:Y:S02]  /*47b0*/  FSEL R24, R72, -INF , P2 ;  /* 0xff80000048187808 */ /* 0x000fe40001000000 */
[----:B------:R-:W-:-:S02]  /*47c0*/  ISETP.GE.AND P3, PT, R141, R232, PT ;  /* 0x000000e88d00720c */ /* 0x000fc40003f66270 */
[----:B------:R-:W-:Y:S02]  /*47d0*/  FSEL R32, R32, -INF , !P5 ;  /* 0xff80000020207808 */ /* 0x000fe40006800000 */
[----:B------:R-:W-:Y:S02]  /*47e0*/  ISETP.GE.AND P2, PT, R168, R233, PT ;  /* 0x000000e9a800720c */ /* 0x000fe40003f46270 */
[----:B------:R-:W-:Y:S02]  /*47f0*/  FMNMX3.FTZ R9, R9, R12, R36, !PT ;  /* 0x0000000c09097276 */ /* 0x000fe40007810024 */
[----:B------:R-:W-:Y:S02]  /*4800*/  FSEL R61, R61, -INF , P1 ;  /* 0xff8000003d3d7808 */ /* 0x000fe40000800000 */
[----:B------:R-:W-:Y:S02]  /*4810*/  ISETP.GE.AND P5, PT, R174, R232, PT ;  /* 0x000000e8ae00720c */ /* 0x000fe40003fa6270 */
[----:B------:R-:W-:-:S02]  /*4820*/  FSEL R33, R77, -INF , P0 ;  /* 0xff8000004d217808 */ /* 0x000fc40000000000 */
[----:B------:R-:W-:Y:S02]  /*4830*/  FSEL R24, R24, -INF , !P4 ;  /* 0xff80000018187808 */ /* 0x000fe40006000000 */
[-C--:B------:R-:W-:Y:S01]  /*4840*/  ISETP.GE.AND P1, PT, R158, R233.reuse, PT ;  /* 0x000000e99e00720c */ /* 0x080fe20003f26270 */
[----:B------:R-:W-:Y:S01]  /*4850*/  VIADD R160, R0, 0xd9 ;  /* 0x000000d900a07836 */ /* 0x000fe20000000000 */
[----:B------:R-:W-:Y:S02]  /*4860*/  FSEL R28, R28, -INF , !P3 ;  /* 0xff8000001c1c7808 */ /* 0x000fe40005800000 */
[----:B------:R-:W-:Y:S02]  /*4870*/  ISETP.GE.AND P0, PT, R170, R233, PT ;  /* 0x000000e9aa00720c */ /* 0x000fe40003f06270 */
[----:B------:R-:W-:Y:S02]  /*4880*/  ISETP.GE.AND P4, PT, R168, R232, PT ;  /* 0x000000e8a800720c */ /* 0x000fe40003f86270 */
[----:B------:R-:W-:-:S02]  /*4890*/  FSEL R5, R69, -INF , P2 ;  /* 0xff80000045057808 */ /* 0x000fc40001000000 */
[----:B------:R-:W-:Y:S01]  /*48a0*/  FMNMX3.FTZ R9, R9, R8, R32, !PT ;  /* 0x0000000809097276 */ /* 0x000fe20007810020 */
[----:B------:R-:W-:Y:S01]  /*48b0*/  VIADD R165, R0, 0xc9 ;  /* 0x000000c900a57836 */ /* 0x000fe20000000000 */
[----:B------:R-:W-:Y:S02]  /*48c0*/  ISETP.GE.AND P2, PT, R164, R233, PT ;  /* 0x000000e9a400720c */ /* 0x000fe40003f46270 */
[-C--:B------:R-:W-:Y:S02]  /*48d0*/  ISETP.GE.AND P3, PT, R171, R232.reuse, PT ;  /* 0x000000e8ab00720c */ /* 0x080fe40003f66270 */
[----:B------:R-:W-:Y:S02]  /*48e0*/  FSEL R33, R33, -INF , !P5 ;  /* 0xff80000021217808 */ /* 0x000fe40006800000 */
[----:B------:R-:W-:Y:S02]  /*48f0*/  FSEL R193, R52, -INF , P1 ;  /* 0xff80000034c17808 */ /* 0x000fe40000800000 */
[----:B------:R-:W-:-:S02]  /*4900*/  ISETP.GE.AND P5, PT, R170, R232, PT ;  /* 0x000000e8aa00720c */ /* 0x000fc40003fa6270 */
[----:B------:R-:W-:Y:S02]  /*4910*/  FSEL R16, R68, -INF , P0 ;  /* 0xff80000044107808 */ /* 0x000fe40000000000 */
[----:B------:R-:W-:Y:S02]  /*4920*/  FSEL R5, R5, -INF , !P4 ;  /* 0xff80000005057808 */ /* 0x000fe40006000000 */
[----:B------:R-:W-:Y:S01]  /*4930*/  FMNMX3.FTZ R52, R9, R4, R28, !PT ;  /* 0x0000000409347276 */ /* 0x000fe2000781001c */
[----:B------:R-:W-:Y:S01]  /*4940*/  VIADD R156, R0, 0xe8 ;  /* 0x000000e8009c7836 */ /* 0x000fe20000000000 */
[----:B------:R-:W-:Y:S02]  /*4950*/  ISETP.GE.AND P4, PT, R164, R232, PT ;  /* 0x000000e8a400720c */ /* 0x000fe40003f86270 */
[----:B------:R-:W-:Y:S01]  /*4960*/  FSEL R60, R60, -INF , P2 ;  /* 0xff8000003c3c7808 */ /* 0x000fe20001000000 */
[----:B------:R-:W-:Y:S01]  /*4970*/  VIADD R161, R0, 0xd8 ;  /* 0x000000d800a17836 */ /* 0x000fe20000000000 */
[----:B------:R-:W-:-:S02]  /*4980*/  ISETP.GE.AND P2, PT, R160, R233, PT ;  /* 0x000000e9a000720c */ /* 0x000fc40003f46270 */
[----:B------:R-:W-:Y:S02]  /*4990*/  FSEL R25, R25, -INF , !P3 ;  /* 0xff80000019197808 */ /* 0x000fe40005800000 */
[----:B------:R-:W-:Y:S02]  /*49a0*/  ISETP.GE.AND P0, PT, R165, R233, PT ;  /* 0x000000e9a500720c */ /* 0x000fe40003f06270 */
[----:B------:R-:W-:Y:S02]  /*49b0*/  ISETP.GE.AND P3, PT, R166, R232, PT ;  /* 0x000000e8a600720c */ /* 0x000fe40003f66270 */
[----:B------:R-:W-:Y:S02]  /*49c0*/  FSEL R16, R16, -INF , !P5 ;  /* 0xff80000010107808 */ /* 0x000fe40006800000 */
[----:B------:R-:W-:Y:S02]  /*49d0*/  FMNMX3.FTZ R52, R52, R33, R24, !PT ;  /* 0x0000002134347276 */ /* 0x000fe40007810018 */
[----:B------:R-:W-:-:S02]  /*49e0*/  FSEL R177, R60, -INF , !P4 ;  /* 0xff8000003cb17808 */ /* 0x000fc40006000000 */
[-C--:B------:R-:W-:Y:S02]  /*49f0*/  ISETP.GE.AND P4, PT, R160, R232.reuse, PT ;  /* 0x000000e8a000720c */ /* 0x080fe40003f86270 */
[----:B------:R-:W-:Y:S02]  /*4a00*/  FSEL R57, R57, -INF , P2 ;  /* 0xff80000039397808 */ /* 0x000fe40001000000 */
[----:B------:R-:W-:Y:S02]  /*4a10*/  ISETP.GE.AND P5, PT, R165, R232, PT ;  /* 0x000000e8a500720c */ /* 0x000fe40003fa6270 */
[----:B------:R-:W-:Y:S02]  /*4a20*/  FSEL R29, R65, -INF , P0 ;  /* 0xff800000411d7808 */ /* 0x000fe40000000000 */
[----:B------:R-:W-:Y:S01]  /*4a30*/  ISETP.GE.AND P2, PT, R156, R233, PT ;  /* 0x000000e99c00720c */ /* 0x000fe20003f46270 */
[----:B------:R-:W-:Y:S01]  /*4a40*/  VIADD R157, R0, 0xe1 ;  /* 0x000000e1009d7836 */ /* 0x000fe20000000000 */
[----:B------:R-:W-:-:S02]  /*4a50*/  FSEL R13, R13, -INF , !P3 ;  /* 0xff8000000d0d7808 */ /* 0x000fc40005800000 */
[----:B------:R-:W-:Y:S02]  /*4a60*/  ISETP.GE.AND P0, PT, R161, R233, PT ;  /* 0x000000e9a100720c */ /* 0x000fe40003f06270 */
[----:B------:R-:W-:Y:S02]  /*4a70*/  FMNMX3.FTZ R52, R52, R25, R16, !PT ;  /* 0x0000001934347276 */ /* 0x000fe40007810010 */
[----:B------:R-:W-:Y:S01]  /*4a80*/  FSEL R175, R57, -INF , !P4 ;  /* 0xff80000039af7808 */ /* 0x000fe20006000000 */
[----:B------:R-:W-:Y:S01]  /*4a90*/  VIADD R147, R0, 0xe9 ;  /* 0x000000e900937836 */ /* 0x000fe20000000000 */
[-C--:B------:R-:W-:Y:S02]  /*4aa0*/  ISETP.GE.AND P3, PT, R162, R232.reuse, PT ;  /* 0x000000e8a200720c */ /* 0x080fe40003f66270 */
[----:B------:R-:W-:Y:S02]  /*4ab0*/  FSEL R29, R29, -INF , !P5 ;  /* 0xff8000001d1d7808 */ /* 0x000fe40006800000 */
[----:B------:R-:W-:-:S02]  /*4ac0*/  ISETP.GE.AND P4, PT, R156, R232, PT ;  /* 0x000000e89c00720c */ /* 0x000fc40003f86270 */
[----:B------:R-:W-:Y:S02]  /*4ad0*/  FSEL R48, R48, -INF , P2 ;  /* 0xff80000030307808 */ /* 0x000fe40001000000 */
[----:B------:R-:W-:Y:S02]  /*4ae0*/  ISETP.GE.AND P5, PT, R161, R232, PT ;  /* 0x000000e8a100720c */ /* 0x000fe40003fa6270 */
[----:B------:R-:W-:Y:S02]  /*4af0*/  FSEL R56, R56, -INF , P0 ;  /* 0xff80000038387808 */ /* 0x000fe40000000000 */
[----:B------:R-:W-:Y:S01]  /*4b00*/  FMNMX3.FTZ R52, R52, R5, R13, !PT ;  /* 0x0000000534347276 */ /* 0x000fe2000781000d */
[C---:B------:R-:W-:Y:S01]  /*4b10*/  VIADD R146, R0.reuse, 0xf0 ;  /* 0x000000f000927836 */ /* 0x040fe20000000000 */
[----:B------:R-:W-:Y:S01]  /*4b20*/  ISETP.GE.AND P0, PT, R157, R233, PT ;  /* 0x000000e99d00720c */ /* 0x000fe20003f06270 */
[----:B------:R-:W-:Y:S01]  /*4b30*/  VIADD R144, R0, 0xf1 ;  /* 0x000000f100907836 */ /* 0x000fe20000000000 */
[----:B------:R-:W-:-:S02]  /*4b40*/  FSEL R183, R61, -INF , !P3 ;  /* 0xff8000003db77808 */ /* 0x000fc40005800000 */
[----:B------:R-:W-:Y:S01]  /*4b50*/  FSEL R139, R48, -INF , !P4 ;  /* 0xff800000308b7808 */ /* 0x000fe20006000000 */
[----:B------:R-:W-:Y:S01]  /*4b60*/  VIADD R0, R0, 0xf8 ;  /* 0x000000f800007836 */ /* 0x000fe20000000000 */
[-C--:B------:R-:W-:Y:S02]  /*4b70*/  ISETP.GE.AND P3, PT, R158, R232.reuse, PT ;  /* 0x000000e89e00720c */ /* 0x080fe40003f66270 */
[----:B------:R-:W-:Y:S02]  /*4b80*/  FSEL R195, R56, -INF , !P5 ;  /* 0xff80000038c37808 */ /* 0x000fe40006800000 */
[----:B------:R-:W-:Y:S01]  /*4b90*/  FMNMX3.FTZ R48, R52, R29, R177, !PT ;  /* 0x0000001d34307276 */ /* 0x000fe200078100b1 */
[----:B------:R-:W-:Y:S01]  /*4ba0*/  IMAD R124, R212, 0x100, R155 ;  /* 0x00000100d47c7824 */ /* 0x000fe200078e029b */
[----:B------:R-:W-:Y:S02]  /*4bb0*/  ISETP.GE.AND P1, PT, R147, R233, PT ;  /* 0x000000e99300720c */ /* 0x000fe40003f26270 */
[----:B------:R-:W-:-:S02]  /*4bc0*/  ISETP.GE.AND P5, PT, R157, R232, PT ;  /* 0x000000e89d00720c */ /* 0x000fc40003fa6270 */
[----:B------:R-:W-:Y:S02]  /*4bd0*/  FSEL R53, R53, -INF , P0 ;  /* 0xff80000035357808 */ /* 0x000fe40000000000 */
[----:B------:R-:W-:Y:S02]  /*4be0*/  ISETP.GE.AND P0, PT, R146, R233, PT ;  /* 0x000000e99200720c */ /* 0x000fe40003f06270 */
[----:B------:R-:W-:Y:S02]  /*4bf0*/  FSEL R193, R193, -INF , !P3 ;  /* 0xff800000c1c17808 */ /* 0x000fe40005800000 */
[----:B------:R-:W-:Y:S01]  /*4c00*/  FMNMX3.FTZ R48, R48, R183, R195, !PT ;  /* 0x000000b730307276 */ /* 0x000fe200078100c3 */
[----:B------:R-:W-:Y:S01]  /*4c10*/  VIADD R52, R124, 0xf9 ;  /* 0x000000f97c347836 */ /* 0x000fe20000000000 */
[----:B------:R-:W-:Y:S02]  /*4c20*/  FSEL R49, R49, -INF , P1 ;  /* 0xff80000031317808 */ /* 0x000fe40000800000 */
[----:B------:R-:W-:-:S02]  /*4c30*/  FSEL R167, R53, -INF , !P5 ;  /* 0xff80000035a77808 */ /* 0x000fc40006800000 */
[-C--:B------:R-:W-:Y:S02]  /*4c40*/  ISETP.GE.AND P1, PT, R0, R233.reuse, PT ;  /* 0x000000e90000720c */ /* 0x080fe40003f26270 */
[-C--:B------:R-:W-:Y:S02]  /*4c50*/  ISETP.GE.AND P3, PT, R147, R232.reuse, PT ;  /* 0x000000e89300720c */ /* 0x080fe40003f66270 */
[----:B------:R-:W-:Y:S02]  /*4c60*/  ISETP.GE.AND P5, PT, R146, R232, PT ;  /* 0x000000e89200720c */ /* 0x000fe40003fa6270 */
[----:B------:R-:W-:Y:S02]  /*4c70*/  FSEL R9, R44, -INF , P0 ;  /* 0xff8000002c097808 */ /* 0x000fe40000000000 */
[----:B------:R-:W-:Y:S02]  /*4c80*/  ISETP.GE.AND P2, PT, R144, R233, PT ;  /* 0x000000e99000720c */ /* 0x000fe40003f46270 */
[----:B------:R-:W-:-:S02]  /*4c90*/  FMNMX3.FTZ R44, R48, R175, R193, !PT ;  /* 0x000000af302c7276 */ /* 0x000fc400078100c1 */
[----:B------:R-:W-:Y:S02]  /*4ca0*/  FSEL R48, R40, -INF , P1 ;  /* 0xff80000028307808 */ /* 0x000fe40000800000 */
[----:B------:R-:W-:Y:S02]  /*4cb0*/  FSEL R97, R49, -INF , !P3 ;  /* 0xff80000031617808 */ /* 0x000fe40005800000 */
[----:B------:R-:W-:Y:S02]  /*4cc0*/  ISETP.GE.AND P0, PT, R52, R233, PT ;  /* 0x000000e93400720c */ /* 0x000fe40003f06270 */
[----:B------:R-:W-:Y:S02]  /*4cd0*/  FSEL R40, R9, -INF , !P5 ;  /* 0xff80000009287808 */ /* 0x000fe40006800000 */
[-C--:B------:R-:W-:Y:S02]  /*4ce0*/  ISETP.GE.AND P4, PT, R144, R232.reuse, PT ;  /* 0x000000e89000720c */ /* 0x080fe40003f86270 */
[----:B------:R-:W-:-:S02]  /*4cf0*/  ISETP.GE.AND P3, PT, R0, R232, PT ;  /* 0x000000e80000720c */ /* 0x000fc40003f66270 */
[----:B------:R-:W-:Y:S02]  /*4d00*/  FSEL R45, R45, -INF , P2 ;  /* 0xff8000002d2d7808 */ /* 0x000fe40001000000 */
[----:B------:R-:W-:Y:S02]  /*4d10*/  FMNMX3.FTZ R9, R44, R167, R139, !PT ;  /* 0x000000a72c097276 */ /* 0x000fe4000781008b */
[----:B------:R-:W-:Y:S02]  /*4d20*/  FSEL R44, R41, -INF , P0 ;  /* 0xff800000292c7808 */ /* 0x000fe40000000000 */
[----:B------:R-:W-:Y:S02]  /*4d30*/  ISETP.GE.AND P2, PT, R52, R232, PT ;  /* 0x000000e83400720c */ /* 0x000fe40003f46270 */
[----:B------:R-:W-:Y:S02]  /*4d40*/  FSEL R41, R45, -INF , !P4 ;  /* 0xff8000002d297808 */ /* 0x000fe40006000000 */
[----:B------:R-:W-:-:S02]  /*4d50*/  FSEL R48, R48, -INF , !P3 ;  /* 0xff80000030307808 */ /* 0x000fc40005800000 */
[----:B------:R-:W-:Y:S02]  /*4d60*/  FMNMX3.FTZ R9, R9, R97, R40, !PT ;  /* 0x0000006109097276 */ /* 0x000fe40007810028 */
[----:B------:R-:W-:Y:S02]  /*4d70*/  FSEL R44, R44, -INF , !P2 ;  /* 0xff8000002c2c7808 */ /* 0x000fe40005000000 */
[----:B------:R-:W-:-:S04]  /*4d80*/  FMNMX3.FTZ R9, R9, R41, R48, !PT ;  /* 0x0000002909097276 */ /* 0x000fc80007810030 */
[----:B------:R-:W-:Y:S01]  /*4d90*/  FMNMX.FTZ R9, R44, R9, !PT ;  /* 0x000000092c097209 */ /* 0x000fe20007810000 */
[----:B------:R-:W-:-:S04]  /*4da0*/  IMAD R17, R212, 0x100, R155 ;  /* 0x00000100d4117824 */ /* 0x000fc800078e029b */
[----:B------:R-:W1:Y:S01]  /*4db0*/  SHFL.BFLY PT, R56, R9, 0x2, 0x1f ;  /* 0x0c401f0009387f89 */ /* 0x000e6200000e0000 */
[----:B------:R-:W-:Y:S01]  /*4dc0*/  VIADD R17, R17, 0x1 ;  /* 0x0000000111117836 */ /* 0x000fe20000000000 */
[CC--:B------:R-:W-:Y:S02]  /*4dd0*/  ISETP.GE.AND P3, PT, R124.reuse, R230.reuse, PT ;  /* 0x000000e67c00720c */ /* 0x0c0fe40003f66270 */
[CC--:B------:R-:W-:Y:S01]  /*4de0*/  ISETP.GE.AND P0, PT, R124.reuse, R231.reuse, PT ;  /* 0x000000e77c00720c */ /* 0x0c0fe20003f06270 */
[----:B------:R-:W-:Y:S01]  /*4df0*/  VIADD R124, R124, 0x8 ;  /* 0x000000087c7c7836 */ /* 0x000fe20000000000 */
[CC--:B------:R-:W-:Y:S02]  /*4e00*/  ISETP.GE.AND P2, PT, R17.reuse, R231.reuse, PT ;  /* 0x000000e71100720c */ /* 0x0c0fe40003f46270 */
[----:B------:R-:W-:Y:S01]  /*4e10*/  ISETP.GE.AND P5, PT, R17, R230, PT ;  /* 0x000000e61100720c */ /* 0x000fe20003fa6270 */
[----:B------:R-:W-:Y:S01]  /*4e20*/  IMAD R17, R212, 0x100, R155 ;  /* 0x00000100d4117824 */ /* 0x000fe200078e029b */
[----:B------:R-:W-:-:S02]  /*4e30*/  ISETP.GE.AND P1, PT, R124, R231, PT ;  /* 0x000000e77c00720c */ /* 0x000fc40003f26270 */
[-C--:B------:R-:W-:Y:S01]  /*4e40*/  ISETP.GE.AND P4, PT, R124, R230.reuse, PT ;  /* 0x000000e67c00720c */ /* 0x080fe20003f86270 */
[--C-:B------:R-:W-:Y:S01]  /*4e50*/  IMAD R124, R212, 0x100, R155.reuse ;  /* 0x00000100d47c7824 */ /* 0x100fe200078e029b */
[----:B------:R-:W-:Y:S01]  /*4e60*/  FSEL R38, R38, -INF , P0 ;  /* 0xff80000026267808 */ /* 0x000fe20000000000 */
[----:B------:R-:W-:Y:S02]  /*4e70*/  VIADD R17, R17, 0x9 ;  /* 0x0000000911117836 */ /* 0x000fe40000000000 */
[----:B------:R-:W-:Y:S01]  /*4e80*/  VIADD R124, R124, 0x10 ;  /* 0x000000107c7c7836 */ /* 0x000fe20000000000 */
[----:B------:R-:W-:Y:S01]  /*4e90*/  FSEL R38, R38, -INF , !P3 ;  /* 0xff80000026267808 */ /* 0x000fe20005800000 */
[----:B------:R-:W-:Y:S01]  /*4ea0*/  IMAD R105, R212, 0x100, R155 ;  /* 0x00000100d4697824 */ /* 0x000fe200078e029b */
[C---:B------:R-:W-:Y:S02]  /*4eb0*/  ISETP.GE.AND P0, PT, R17.reuse, R231, PT ;  /* 0x000000e71100720c */ /* 0x040fe40003f06270 */
[----:B------:R-:W-:-:S02]  /*4ec0*/  ISETP.GE.AND P3, PT, R17, R230, PT ;  /* 0x000000e61100720c */ /* 0x000fc40003f66270 */
[----:B------:R-:W-:Y:S02]  /*4ed0*/  FSEL R17, R39, -INF , P2 ;  /* 0xff80000027117808 */ /* 0x000fe40001000000 */
[----:B------:R-:W-:Y:S02]  /*4ee0*/  FSEL R39, R34, -INF , P1 ;  /* 0xff80000022277808 */ /* 0x000fe40000800000 */
[CC--:B------:R-:W-:Y:S02]  /*4ef0*/  ISETP.GE.AND P2, PT, R124.reuse, R231.reuse, PT ;  /* 0x000000e77c00720c */ /* 0x0c0fe40003f46270 */
[----:B------:R-:W-:Y:S01]  /*4f00*/  ISETP.GE.AND P1, PT, R124, R230, PT ;  /* 0x000000e67c00720c */ /* 0x000fe20003f26270 */
[----:B------:R-:W-:Y:S01]  /*4f10*/  IMAD R124, R212, 0x100, R155 ;  /* 0x00000100d47c7824 */ /* 0x000fe200078e029b */
[----:B-1----:R-:W-:Y:S01]  /*4f20*/  FMNMX.FTZ R56, R9, R56, !PT ;  /* 0x0000003809387209 */ /* 0x002fe20007810000 */
[----:B------:R-:W-:Y:S01]  /*4f30*/  VIADD R105, R105, 0x11 ;  /* 0x0000001169697836 */ /* 0x000fe20000000000 */
[----:B------:R-:W-:Y:S01]  /*4f40*/  FSEL R35, R35, -INF , P0 ;  /* 0xff80000023237808 */ /* 0x000fe20000000000 */
[----:B------:R-:W-:Y:S01]  /*4f50*/  VIADD R124, R124, 0x18 ;  /* 0x000000187c7c7836 */ /* 0x000fe20000000000 */
[----:B------:R-:W-:Y:S01]  /*4f60*/  FSEL R39, R39, -INF , !P4 ;  /* 0xff80000027277808 */ /* 0x000fe20006000000 */
[----:B------:R-:W1:Y:S01]  /*4f70*/  SHFL.BFLY PT, R45, R56, 0x1, 0x1f ;  /* 0x0c201f00382d7f89 */ /* 0x000e6200000e0000 */
[----:B------:R-:W-:-:S02]  /*4f80*/  ISETP.GE.AND P0, PT, R105, R231, PT ;  /* 0x000000e76900720c */ /* 0x000fc40003f06270 */
[-C--:B------:R-:W-:Y:S01]  /*4f90*/  ISETP.GE.AND P4, PT, R105, R230.reuse, PT ;  /* 0x000000e66900720c */ /* 0x080fe20003f86270 */
[--C-:B------:R-:W-:Y:S01]  /*4fa0*/  IMAD R105, R212, 0x100, R155.reuse ;  /* 0x00000100d4697824 */ /* 0x100fe200078e029b */
[----:B------:R-:W-:Y:S02]  /*4fb0*/  FSEL R34, R17, -INF , !P5 ;  /* 0xff80000011227808 */ /* 0x000fe40006800000 */
[----:B------:R-:W-:Y:S02]  /*4fc0*/  FSEL R17, R30, -INF , P2 ;  /* 0xff8000001e117808 */ /* 0x000fe40001000000 */
[C---:B------:R-:W-:Y:S02]  /*4fd0*/  ISETP.GE.AND P5, PT, R124.reuse, R231, PT ;  /* 0x000000e77c00720c */ /* 0x040fe40003fa6270 */
[----:B------:R-:W-:Y:S01]  /*4fe0*/  ISETP.GE.AND P2, PT, R124, R230, PT ;  /* 0x000000e67c00720c */ /* 0x000fe20003f46270 */
[----:B------:R-:W-:Y:S02]  /*4ff0*/  IMAD R124, R212, 0x100, R155 ;  /* 0x00000100d47c7824 */ /* 0x000fe400078e029b */
[----:B------:R-:W-:Y:S01]  /*5000*/  VIADD R105, R105, 0x19 ;  /* 0x0000001969697836 */ /* 0x000fe20000000000 */
[----:B------:R-:W-:Y:S01]  /*5010*/  FSEL R35, R35, -INF , !P3 ;  /* 0xff80000023237808 */ /* 0x000fe20005800000 */
[----:B------:R-:W-:Y:S01]  /*5020*/  VIADD R124, R124, 0x20 ;  /* 0x000000207c7c7836 */ /* 0x000fe20000000000 */
[----:B------:R-:W-:-:S02]  /*5030*/  FSEL R31, R31, -INF , P0 ;  /* 0xff8000001f1f7808 */ /* 0x000fc40000000000 */
[-C--:B------:R-:W-:Y:S02]  /*5040*/  ISETP.GE.AND P3, PT, R105, R231.reuse, PT ;  /* 0x000000e76900720c */ /* 0x080fe40003f66270 */
[----:B------:R-:W-:Y:S02]  /*5050*/  FSEL R17, R17, -INF , !P1 ;  /* 0xff80000011117808 */ /* 0x000fe40004800000 */
[----:B------:R-:W-:Y:S02]  /*5060*/  ISETP.GE.AND P0, PT, R124, R231, PT ;  /* 0x000000e77c00720c */ /* 0x000fe40003f06270 */
[----:B------:R-:W-:Y:S02]  /*5070*/  FSEL R9, R26, -INF , P5 ;  /* 0xff8000001a097808 */ /* 0x000fe40002800000 */
[----:B------:R-:W-:Y:S02]  /*5080*/  ISETP.GE.AND P1, PT, R105, R230, PT ;  /* 0x000000e66900720c */ /* 0x000fe40003f26270 */
[----:B------:R-:W-:-:S02]  /*5090*/  FSEL R26, R27, -INF , P3 ;  /* 0xff8000001b1a7808 */ /* 0x000fc40001800000 */
[----:B------:R-:W-:Y:S02]  /*50a0*/  ISETP.GE.AND P3, PT, R37, R231, PT ;  /* 0x000000e72500720c */ /* 0x000fe40003f66270 */
[----:B------:R-:W-:Y:S02]  /*50b0*/  ISETP.GE.AND P5, PT, R124, R230, PT ;  /* 0x000000e67c00720c */ /* 0x000fe40003fa6270 */
[----:B------:R-:W-:Y:S02]  /*50c0*/  FSEL R27, R31, -INF , !P4 ;  /* 0xff8000001f1b7808 */ /* 0x000fe40006000000 */
[----:B------:R-:W-:Y:S02]  /*50d0*/  FSEL R18, R18, -INF , P0 ;  /* 0xff80000012127808 */ /* 0x000fe40000000000 */
[----:B------:R-:W-:Y:S02]  /*50e0*/  FSEL R9, R9, -INF , !P2 ;  /* 0xff80000009097808 */ /* 0x000fe40005000000 */
[----:B------:R-:W-:-:S02]  /*50f0*/  FSEL R31, R26, -INF , !P1 ;  /* 0xff8000001a1f7808 */ /* 0x000fc40004800000 */
[-C--:B------:R-:W-:Y:S02]  /*5100*/  ISETP.GE.AND P2, PT, R37, R230.reuse, PT ;  /* 0x000000e62500720c */ /* 0x080fe40003f46270 */
[-C--:B------:R-:W-:Y:S02]  /*5110*/  ISETP.GE.AND P1, PT, R142, R231.reuse, PT ;  /* 0x000000e78e00720c */ /* 0x080fe40003f26270 */
[----:B------:R-:W-:Y:S02]  /*5120*/  FSEL R19, R19, -INF , P3 ;  /* 0xff80000013137808 */ /* 0x000fe40001800000 */
[----:B------:R-:W-:Y:S02]  /*5130*/  FSEL R37, R18, -INF , !P5 ;  /* 0xff80000012257808 */ /* 0x000fe40006800000 */
[----:B------:R-:W-:Y:S02]  /*5140*/  ISETP.GE.AND P4, PT, R145, R231, PT ;  /* 0x000000e79100720c */ /* 0x000fe40003f86270 */
[----:B------:R-:W-:-:S02]  /*5150*/  ISETP.GE.AND P5, PT, R142, R230, PT ;  /* 0x000000e68e00720c */ /* 0x000fc40003fa6270 */
[----:B------:R-:W-:Y:S02]  /*5160*/  FSEL R15, R15, -INF , P1 ;  /* 0xff8000000f0f7808 */ /* 0x000fe40000800000 */
[----:B------:R-:W-:Y:S01]  /*5170*/  FSEL R142, R19, -INF , !P2 ;  /* 0xff800000138e7808 */ /* 0x000fe20005000000 */
[----:B------:R-:W-:Y:S01]  /*5180*/  IMAD R124, R212, 0x100, R155 ;  /* 0x00000100d47c7824 */ /* 0x000fe200078e029b */
[C---:B------:R-:W-:Y:S02]  /*5190*/  ISETP.GE.AND P2, PT, R20.reuse, R231, PT ;  /* 0x000000e71400720c */ /* 0x040fe40003f46270 */
[-C--:B------:R-:W-:Y:S02]  /*51a0*/  ISETP.GE.AND P1, PT, R20, R230.reuse, PT ;  /* 0x000000e61400720c */ /* 0x080fe40003f26270 */
[----:B-1----:R-:W-:Y:S02]  /*51b0*/  FMNMX.FTZ R20, R56, R45, !PT ;  /* 0x0000002d38147209 */ /* 0x002fe40007810000 */
[----:B------:R-:W-:-:S02]  /*51c0*/  ISETP.GE.AND P0, PT, R145, R230, PT ;  /* 0x000000e69100720c */ /* 0x000fc40003f06270 */
[-C--:B------:R-:W-:Y:S02]  /*51d0*/  ISETP.GE.AND P3, PT, R140, R231.reuse, PT ;  /* 0x000000e78c00720c */ /* 0x080fe40003f66270 */
[----:B------:R-:W-:Y:S01]  /*51e0*/  FSEL R14, R14, -INF , P4 ;  /* 0xff8000000e0e7808 */ /* 0x000fe20002000000 */
[----:B------:R-:W-:Y:S01]  /*51f0*/  VIADD R124, R124, 0x39 ;  /* 0x000000397c7c7836 */ /* 0x000fe20000000000 */
[----:B------:R-:W-:Y:S01]  /*5200*/  ISETP.GE.AND P4, PT, R140, R230, PT ;  /* 0x000000e68c00720c */ /* 0x000fe20003f86270 */
[----:B--2---:R-:W-:Y:S01]  /*5210*/  FMUL.FTZ R56, R137, R20 ;  /* 0x0000001489387220 */ /* 0x004fe20000410000 */
[----:B------:R-:W-:Y:S02]  /*5220*/  FSEL R140, R14, -INF , !P0 ;  /* 0xff8000000e8c7808 */ /* 0x000fe40004000000 */
[----:B------:R-:W-:Y:S02]  /*5230*/  FSEL R10, R10, -INF , P3 ;  /* 0xff8000000a0a7808 */ /* 0x000fe40001800000 */
[----:B------:R-:W-:-:S02]  /*5240*/  ISETP.GE.AND P0, PT, R179, R231, PT ;  /* 0x000000e7b300720c */ /* 0x000fc40003f06270 */
[----:B------:R-:W-:Y:S02]  /*5250*/  FSETP.NEU.FTZ.AND P3, PT, R20, -INF , PT ;  /* 0xff8000001400780b */ /* 0x000fe40003f7d000 */
[----:B------:R-:W-:Y:S02]  /*5260*/  FSEL R145, R15, -INF , !P5 ;  /* 0xff8000000f917808 */ /* 0x000fe40006800000 */
[----:B------:R-:W-:Y:S02]  /*5270*/  FSEL R11, R11, -INF , P2 ;  /* 0xff8000000b0b7808 */ /* 0x000fe40001000000 */
[----:B------:R-:W-:Y:S02]  /*5280*/  ISETP.GE.AND P5, PT, R179, R230, PT ;  /* 0x000000e6b300720c */ /* 0x000fe40003fa6270 */
[----:B------:R-:W-:Y:S02]  /*5290*/  ISETP.GE.AND P2, PT, R124, R231, PT ;  /* 0x000000e77c00720c */ /* 0x000fe40003f46270 */
[----:B------:R-:W-:-:S02]  /*52a0*/  FSEL R179, R10, -INF , !P4 ;  /* 0xff8000000ab37808 */ /* 0x000fc40006000000 */
[----:B------:R-:W-:Y:S02]  /*52b0*/  FSEL R56, R56, RZ, P3 ;  /* 0x000000ff38387208 */ /* 0x000fe40001800000 */
[----:B------:R-:W-:Y:S02]  /*52c0*/  FSEL R6, R6, -INF , P0 ;  /* 0xff80000006067808 */ /* 0x000fe40000000000 */
[-C--:B------:R-:W-:Y:S02]  /*52d0*/  ISETP.GE.AND P4, PT, R124, R230.reuse, PT ;  /* 0x000000e67c00720c */ /* 0x080fe40003f86270 */
[C---:B------:R-:W-:Y:S02]  /*52e0*/  ISETP.GE.AND P3, PT, R136.reuse, R231, PT ;  /* 0x000000e78800720c */ /* 0x040fe40003f66270 */
[----:B------:R-:W-:Y:S02]  /*52f0*/  FSEL R124, R11, -INF , !P1 ;  /* 0xff8000000b7c7808 */ /* 0x000fe40004800000 */
[----:B------:R-:W-:-:S02]  /*5300*/  ISETP.GE.AND P1, PT, R136, R230, PT ;  /* 0x000000e68800720c */ /* 0x000fc40003f26270 */
[----:B------:R-:W-:Y:S02]  /*5310*/  FSEL R7, R7, -INF , P2 ;  /* 0xff80000007077808 */ /* 0x000fe40001000000 */
[----:B------:R-:W-:Y:S02]  /*5320*/  FSEL R136, R6, -INF , !P5 ;  /* 0xff80000006887808 */ /* 0x000fe40006800000 */
[----:B------:R-:W-:Y:S02]  /*5330*/  FSEL R6, R134, -INF , P3 ;  /* 0xff80000086067808 */ /* 0x000fe40001800000 */
[----:B------:R-:W-:Y:S02]  /*5340*/  FSEL R134, R7, -INF , !P4 ;  /* 0xff80000007867808 */ /* 0x000fe40006000000 */
[C---:B------:R-:W-:Y:S02]  /*5350*/  ISETP.GE.AND P2, PT, R185.reuse, R231, PT ;  /* 0x000000e7b900720c */ /* 0x040fe40003f46270 */
[----:B------:R-:W-:-:S02]  /*5360*/  ISETP.GE.AND P4, PT, R185, R230, PT ;  /* 0x000000e6b900720c */ /* 0x000fc40003f86270 */
[----:B------:R-:W-:Y:S02]  /*5370*/  FSEL R185, R6, -INF , !P1 ;  /* 0xff80000006b97808 */ /* 0x000fe40004800000 */
[----:B------:R-:W-:Y:S01]  /*5380*/  FMNMX3.FTZ R6, R38, R34, R39, !PT ;  /* 0x0000002226067276 */ /* 0x000fe20007810027 */
[----:B------:R-:W-:-:S03]  /*5390*/  IMAD R105, R212, 0x100, R155 ;  /* 0x00000100d4697824 */ /* 0x000fc600078e029b */
[----:B------:R-:W-:Y:S01]  /*53a0*/  FMNMX3.FTZ R6, R6, R35, R17, !PT ;  /* 0x0000002306067276 */ /* 0x000fe20007810011 */
[----:B------:R-:W-:-:S03]  /*53b0*/  VIADD R105, R105, 0x41 ;  /* 0x0000004169697836 */ /* 0x000fc60000000000 */
[----:B------:R-:W-:Y:S02]  /*53c0*/  FMNMX3.FTZ R6, R6, R27, R9, !PT ;  /* 0x0000001b06067276 */ /* 0x000fe40007810009 */
[C---:B------:R-:W-:Y:S02]  /*53d0*/  ISETP.GE.AND P0, PT, R105.reuse, R231, PT ;  /* 0x000000e76900720c */ /* 0x040fe40003f06270 */
[----:B------:R-:W-:Y:S02]  /*53e0*/  FMNMX3.FTZ R7, R6, R31, R37, !PT ;  /* 0x0000001f06077276 */ /* 0x000fe40007810025 */
[C---:B------:R-:W-:Y:S02]  /*53f0*/  ISETP.GE.AND P3, PT, R132.reuse, R231, PT ;  /* 0x000000e78400720c */ /* 0x040fe40003f66270 */
[-C--:B------:R-:W-:Y:S02]  /*5400*/  ISETP.GE.AND P1, PT, R132, R230.reuse, PT ;  /* 0x000000e68400720c */ /* 0x080fe40003f26270 */
[----:B------:R-:W-:-:S02]  /*5410*/  ISETP.GE.AND P5, PT, R105, R230, PT ;  /* 0x000000e66900720c */ /* 0x000fc40003fa6270 */
[----:B------:R-:W-:Y:S02]  /*5420*/  FSEL R132, R135, -INF , P0 ;  /* 0xff80000087847808 */ /* 0x000fe40000000000 */
[----:B------:R-:W-:Y:S02]  /*5430*/  FMNMX3.FTZ R6, R7, R142, R140, !PT ;  /* 0x0000008e07067276 */ /* 0x000fe4000781008c */
[-C--:B------:R-:W-:Y:S02]  /*5440*/  ISETP.GE.AND P0, PT, R251, R231.reuse, PT ;  /* 0x000000e7fb00720c */ /* 0x080fe40003f06270 */
[----:B------:R-:W-:Y:S02]  /*5450*/  FSEL R130, R130, -INF , P2 ;  /* 0xff80000082827808 */ /* 0x000fe40001000000 */
        /* <DEDUP_REMOVED lines=90> */
[----:B------:R-:W-:Y:S02]  /*5a00*/  ISETP.GE.AND P3, PT, R169, R231, PT ;  /* 0x000000e7a900720c */ /* 0x000fe40003f66270 */
[----:B------:R-:W-:-:S02]  /*5a10*/  FSEL R173, R95, -INF , !P1 ;  /* 0xff8000005fad7808 */ /* 0x000fc40004800000 */
[----:B------:R-:W-:Y:S02]  /*5a20*/  FSEL R91, R91, -INF , P2 ;  /* 0xff8000005b5b7808 */ /* 0x000fe40001000000 */
[----:B------:R-:W-:Y:S02]  /*5a30*/  FMNMX3.FTZ R6, R6, R203, R199, !PT ;  /* 0x000000cb06067276 */ /* 0x000fe400078100c7 */
[-C--:B------:R-:W-:Y:S02]  /*5a40*/  ISETP.GE.AND P1, PT, R169, R230.reuse, PT ;  /* 0x000000e6a900720c */ /* 0x080fe40003f26270 */
[----:B------:R-:W-:Y:S02]  /*5a50*/  FSEL R169, R90, -INF , !P5 ;  /* 0xff8000005aa97808 */ /* 0x000fe40006800000 */
[----:B------:R-:W-:Y:S02]  /*5a60*/  ISETP.GE.AND P5, PT, R163, R230, PT ;  /* 0x000000e6a300720c */ /* 0x000fe40003fa6270 */
[----:B------:R-:W-:-:S02]  /*5a70*/  FSEL R87, R87, -INF , P0 ;  /* 0xff80000057577808 */ /* 0x000fc40000000000 */
[-C--:B------:R-:W-:Y:S02]  /*5a80*/  ISETP.GE.AND P2, PT, R143, R231.reuse, PT ;  /* 0x000000e78f00720c */ /* 0x080fe40003f46270 */
[----:B------:R-:W-:Y:S02]  /*5a90*/  FSEL R86, R86, -INF , P3 ;  /* 0xff80000056567808 */ /* 0x000fe40001800000 */
[----:B------:R-:W-:Y:S02]  /*5aa0*/  FSEL R163, R91, -INF , !P4 ;  /* 0xff8000005ba37808 */ /* 0x000fe40006000000 */
[----:B------:R-:W-:Y:S02]  /*5ab0*/  ISETP.GE.AND P0, PT, R141, R231, PT ;  /* 0x000000e78d00720c */ /* 0x000fe40003f06270 */
[----:B------:R-:W-:Y:S02]  /*5ac0*/  FMNMX3.FTZ R6, R6, R191, R189, !PT ;  /* 0x000000bf06067276 */ /* 0x000fe400078100bd */
[----:B------:R-:W-:-:S02]  /*5ad0*/  ISETP.GE.AND P4, PT, R159, R231, PT ;  /* 0x000000e79f00720c */ /* 0x000fc40003f86270 */
[-C--:B------:R-:W-:Y:S02]  /*5ae0*/  ISETP.GE.AND P3, PT, R143, R230.reuse, PT ;  /* 0x000000e68f00720c */ /* 0x080fe40003f66270 */
[----:B------:R-:W-:Y:S02]  /*5af0*/  FSEL R143, R86, -INF , !P1 ;  /* 0xff800000568f7808 */ /* 0x000fe40004800000 */
[----:B------:R-:W-:Y:S02]  /*5b00*/  FSEL R82, R82, -INF , P2 ;  /* 0xff80000052527808 */ /* 0x000fe40001000000 */
[----:B------:R-:W-:Y:S02]  /*5b10*/  FSEL R78, R78, -INF , P0 ;  /* 0xff8000004e4e7808 */ /* 0x000fe40000000000 */
[----:B------:R-:W-:Y:S02]  /*5b20*/  FMNMX3.FTZ R6, R6, R187, R181, !PT ;  /* 0x000000bb06067276 */ /* 0x000fe400078100b5 */
[----:B------:R-:W-:-:S02]  /*5b30*/  ISETP.GE.AND P1, PT, R159, R230, PT ;  /* 0x000000e69f00720c */ /* 0x000fc40003f26270 */
[-C--:B------:R-:W-:Y:S02]  /*5b40*/  ISETP.GE.AND P2, PT, R174, R231.reuse, PT ;  /* 0x000000e7ae00720c */ /* 0x080fe40003f46270 */
[----:B------:R-:W-:Y:S02]  /*5b50*/  FSEL R83, R83, -INF , P4 ;  /* 0xff80000053537808 */ /* 0x000fe40002000000 */
[-C--:B------:R-:W-:Y:S02]  /*5b60*/  ISETP.GE.AND P0, PT, R171, R231.reuse, PT ;  /* 0x000000e7ab00720c */ /* 0x080fe40003f06270 */
[----:B------:R-:W-:Y:S02]  /*5b70*/  FSEL R159, R87, -INF , !P5 ;  /* 0xff800000579f7808 */ /* 0x000fe40006800000 */
[----:B------:R-:W-:Y:S02]  /*5b80*/  ISETP.GE.AND P4, PT, R172, R231, PT ;  /* 0x000000e7ac00720c */ /* 0x000fe40003f86270 */
[----:B------:R-:W-:-:S02]  /*5b90*/  ISETP.GE.AND P5, PT, R141, R230, PT ;  /* 0x000000e68d00720c */ /* 0x000fc40003fa6270 */
[----:B------:R-:W-:Y:S02]  /*5ba0*/  FSEL R141, R82, -INF , !P3 ;  /* 0xff800000528d7808 */ /* 0x000fe40005800000 */
[----:B------:R-:W-:Y:S02]  /*5bb0*/  FMNMX3.FTZ R6, R6, R173, R169, !PT ;  /* 0x000000ad06067276 */ /* 0x000fe400078100a9 */
[----:B------:R-:W-:Y:S02]  /*5bc0*/  ISETP.GE.AND P3, PT, R174, R230, PT ;  /* 0x000000e6ae00720c */ /* 0x000fe40003f66270 */
[----:B------:R-:W-:Y:S02]  /*5bd0*/  FSEL R135, R83, -INF , !P1 ;  /* 0xff80000053877808 */ /* 0x000fe40004800000 */
[----:B------:R-:W-:Y:S02]  /*5be0*/  FSEL R79, R79, -INF , P2 ;  /* 0xff8000004f4f7808 */ /* 0x000fe40001000000 */
[----:B------:R-:W-:-:S02]  /*5bf0*/  FSEL R75, R75, -INF , P0 ;  /* 0xff8000004b4b7808 */ /* 0x000fc40000000000 */
[----:B------:R-:W-:Y:S02]  /*5c00*/  ISETP.GE.AND P1, PT, R172, R230, PT ;  /* 0x000000e6ac00720c */ /* 0x000fe40003f26270 */
[-C--:B------:R-:W-:Y:S02]  /*5c10*/  ISETP.GE.AND P2, PT, R170, R231.reuse, PT ;  /* 0x000000e7aa00720c */ /* 0x080fe40003f46270 */
[----:B------:R-:W-:Y:S02]  /*5c20*/  FSEL R74, R74, -INF , P4 ;  /* 0xff8000004a4a7808 */ /* 0x000fe40002000000 */
[----:B------:R-:W-:Y:S01]  /*5c30*/  ISETP.GE.AND P0, PT, R168, R231, PT ;  /* 0x000000e7a800720c */ /* 0x000fe20003f06270 */
[--C-:B------:R-:W-:Y:S01]  /*5c40*/  FFMA.FTZ R100, R109, R137, -R56.reuse ;  /* 0x000000896d647223 */ /* 0x100fe20000010838 */
[----:B------:R-:W-:Y:S01]  /*5c50*/  FMNMX3.FTZ R6, R6, R163, R143, !PT ;  /* 0x000000a306067276 */ /* 0x000fe2000781008f */
[----:B------:R-:W-:Y:S01]  /*5c60*/  FFMA.FTZ R109, R121, R137, -R56 ;  /* 0x00000089796d7223 */ /* 0x000fe20000010838 */
[----:B------:R-:W-:-:S02]  /*5c70*/  FSEL R127, R79, -INF , !P3 ;  /* 0xff8000004f7f7808 */ /* 0x000fc40005800000 */
[----:B------:R-:W-:Y:S02]  /*5c80*/  FSEL R121, R74, -INF , !P1 ;  /* 0xff8000004a797808 */ /* 0x000fe40004800000 */
[----:B------:R-:W-:Y:S02]  /*5c90*/  ISETP.GE.AND P3, PT, R168, R230, PT ;  /* 0x000000e6a800720c */ /* 0x000fe40003f66270 */
[----:B------:R-:W-:Y:S02]  /*5ca0*/  FSEL R70, R70, -INF , P2 ;  /* 0xff80000046467808 */ /* 0x000fe40001000000 */
[----:B------:R-:W-:Y:S02]  /*5cb0*/  FSEL R71, R71, -INF , P0 ;  /* 0xff80000047477808 */ /* 0x000fe40000000000 */
[-C--:B------:R-:W-:Y:S02]  /*5cc0*/  ISETP.GE.AND P1, PT, R166, R231.reuse, PT ;  /* 0x000000e7a600720c */ /* 0x080fe40003f26270 */
[----:B------:R-:W-:-:S02]  /*5cd0*/  ISETP.GE.AND P2, PT, R165, R231, PT ;  /* 0x000000e7a500720c */ /* 0x000fc40003f46270 */
[----:B------:R-:W-:Y:S02]  /*5ce0*/  ISETP.GE.AND P0, PT, R164, R231, PT ;  /* 0x000000e7a400720c */ /* 0x000fe40003f06270 */
[----:B------:R-:W-:Y:S02]  /*5cf0*/  FSEL R131, R78, -INF , !P5 ;  /* 0xff8000004e837808 */ /* 0x000fe40006800000 */
[----:B------:R-:W-:Y:S02]  /*5d00*/  FMNMX3.FTZ R6, R6, R159, R141, !PT ;  /* 0x0000009f06067276 */ /* 0x000fe4000781008d */
[-C--:B------:R-:W-:Y:S02]  /*5d10*/  ISETP.GE.AND P5, PT, R171, R230.reuse, PT ;  /* 0x000000e6ab00720c */ /* 0x080fe40003fa6270 */
[----:B------:R-:W-:Y:S02]  /*5d20*/  FSEL R115, R71, -INF , !P3 ;  /* 0xff80000047737808 */ /* 0x000fe40005800000 */
[----:B------:R-:W-:-:S02]  /*5d30*/  ISETP.GE.AND P3, PT, R164, R230, PT ;  /* 0x000000e6a400720c */ /* 0x000fc40003f66270 */
[----:B------:R-:W-:Y:S02]  /*5d40*/  FSEL R66, R66, -INF , P1 ;  /* 0xff80000042427808 */ /* 0x000fe40000800000 */
[----:B------:R-:W-:Y:S02]  /*5d50*/  FSEL R67, R67, -INF , P2 ;  /* 0xff80000043437808 */ /* 0x000fe40001000000 */
[----:B------:R-:W-:Y:S02]  /*5d60*/  FSEL R62, R62, -INF , P0 ;  /* 0xff8000003e3e7808 */ /* 0x000fe40000000000 */
[----:B------:R-:W-:Y:S02]  /*5d70*/  ISETP.GE.AND P4, PT, R170, R230, PT ;  /* 0x000000e6aa00720c */ /* 0x000fe40003f86270 */
[-C--:B------:R-:W-:Y:S02]  /*5d80*/  ISETP.GE.AND P1, PT, R162, R231.reuse, PT ;  /* 0x000000e7a200720c */ /* 0x080fe40003f26270 */
[----:B------:R-:W-:-:S02]  /*5d90*/  ISETP.GE.AND P2, PT, R161, R231, PT ;  /* 0x000000e7a100720c */ /* 0x000fc40003f46270 */
[----:B------:R-:W-:Y:S02]  /*5da0*/  ISETP.GE.AND P0, PT, R160, R231, PT ;  /* 0x000000e7a000720c */ /* 0x000fe40003f06270 */
[----:B------:R-:W-:Y:S02]  /*5db0*/  FMNMX3.FTZ R6, R6, R135, R131, !PT ;  /* 0x0000008706067276 */ /* 0x000fe40007810083 */
[----:B------:R-:W-:Y:S02]  /*5dc0*/  FSEL R119, R75, -INF , !P5 ;  /* 0xff8000004b777808 */ /* 0x000fe40006800000 */
[----:B------:R-:W-:Y:S02]  /*5dd0*/  ISETP.GE.AND P5, PT, R166, R230, PT ;  /* 0x000000e6a600720c */ /* 0x000fe40003fa6270 */
[----:B------:R-:W-:Y:S02]  /*5de0*/  FSEL R89, R62, -INF , !P3 ;  /* 0xff8000003e597808 */ /* 0x000fe40005800000 */
[----:B------:R-:W-:-:S02]  /*5df0*/  FSEL R111, R70, -INF , !P4 ;  /* 0xff800000466f7808 */ /* 0x000fc40006000000 */
[----:B------:R-:W-:Y:S02]  /*5e00*/  ISETP.GE.AND P3, PT, R160, R230, PT ;  /* 0x000000e6a000720c */ /* 0x000fe40003f66270 */
[----:B------:R-:W-:Y:S02]  /*5e10*/  FSEL R63, R63, -INF , P1 ;  /* 0xff8000003f3f7808 */ /* 0x000fe40000800000 */
[----:B------:R-:W-:Y:S02]  /*5e20*/  FSEL R57, R58, -INF , P2 ;  /* 0xff8000003a397808 */ /* 0x000fe40001000000 */
[----:B------:R-:W-:Y:S02]  /*5e30*/  FSEL R59, R59, -INF , P0 ;  /* 0xff8000003b3b7808 */ /* 0x000fe40000000000 */
[----:B------:R-:W-:Y:S02]  /*5e40*/  FMNMX3.FTZ R6, R6, R127, R121, !PT ;  /* 0x0000007f06067276 */ /* 0x000fe40007810079 */
[----:B------:R-:W-:-:S02]  /*5e50*/  ISETP.GE.AND P1, PT, R158, R231, PT ;  /* 0x000000e79e00720c */ /* 0x000fc40003f26270 */
[----:B------:R-:W-:Y:S02]  /*5e60*/  ISETP.GE.AND P2, PT, R157, R231, PT ;  /* 0x000000e79d00720c */ /* 0x000fe40003f46270 */
[----:B------:R-:W-:Y:S02]  /*5e70*/  ISETP.GE.AND P4, PT, R165, R230, PT ;  /* 0x000000e6a500720c */ /* 0x000fe40003f86270 */
[----:B------:R-:W-:Y:S02]  /*5e80*/  FSEL R107, R66, -INF , !P5 ;  /* 0xff800000426b7808 */ /* 0x000fe40006800000 */
[----:B------:R-:W-:Y:S02]  /*5e90*/  FSEL R66, R59, -INF , !P3 ;  /* 0xff8000003b427808 */ /* 0x000fe40005800000 */
[----:B------:R-:W-:Y:S02]  /*5ea0*/  FMNMX3.FTZ R6, R6, R119, R111, !PT ;  /* 0x0000007706067276 */ /* 0x000fe4000781006f */
[----:B------:R-:W-:-:S02]  /*5eb0*/  FSEL R59, R54, -INF , P1 ;  /* 0xff800000363b7808 */ /* 0x000fc40000800000 */
[----:B------:R-:W-:Y:S02]  /*5ec0*/  FSEL R68, R55, -INF , P2 ;  /* 0xff80000037447808 */ /* 0x000fe40001000000 */
[-C--:B------:R-:W-:Y:S02]  /*5ed0*/  ISETP.GE.AND P1, PT, R147, R231.reuse, PT ;  /* 0x000000e79300720c */ /* 0x080fe40003f26270 */
[----:B------:R-:W-:Y:S02]  /*5ee0*/  ISETP.GE.AND P2, PT, R146, R231, PT ;  /* 0x000000e79200720c */ /* 0x000fe40003f46270 */
[-C--:B------:R-:W-:Y:S02]  /*5ef0*/  ISETP.GE.AND P5, PT, R162, R230.reuse, PT ;  /* 0x000000e6a200720c */ /* 0x080fe40003fa6270 */
[----:B------:R-:W-:Y:S02]  /*5f00*/  FSEL R101, R67, -INF , !P4 ;  /* 0xff80000043657808 */ /* 0x000fe40006000000 */
[----:B------:R-:W-:-:S02]  /*5f10*/  ISETP.GE.AND P4, PT, R161, R230, PT ;  /* 0x000000e6a100720c */ /* 0x000fc40003f86270 */
[----:B------:R-:W-:Y:S02]  /*5f20*/  FMNMX3.FTZ R6, R6, R115, R107, !PT ;  /* 0x0000007306067276 */ /* 0x000fe4000781006b */
[----:B------:R-:W-:Y:S02]  /*5f30*/  FSEL R87, R51, -INF , P1 ;  /* 0xff80000033577808 */ /* 0x000fe40000800000 */
[----:B------:R-:W-:Y:S02]  /*5f40*/  FSEL R85, R46, -INF , P2 ;  /* 0xff8000002e557808 */ /* 0x000fe40001000000 */
[----:B------:R-:W-:Y:S02]  /*5f50*/  FSEL R64, R63, -INF , !P5 ;  /* 0xff8000003f407808 */ /* 0x000fe40006800000 */
[C---:B------:R-:W-:Y:S02]  /*5f60*/  ISETP.GE.AND P1, PT, R0.reuse, R231, PT ;  /* 0x000000e70000720c */ /* 0x040fe40003f26270 */
[----:B------:R-:W-:-:S02]  /*5f70*/  ISETP.GE.AND P2, PT, R0, R230, PT ;  /* 0x000000e60000720c */ /* 0x000fc40003f46270 */
[-C--:B------:R-:W-:Y:S02]  /*5f80*/  ISETP.GE.AND P5, PT, R158, R230.reuse, PT ;  /* 0x000000e69e00720c */ /* 0x080fe40003fa6270 */
[----:B------:R-:W-:Y:S02]  /*5f90*/  FSEL R57, R57, -INF , !P4 ;  /* 0xff80000039397808 */ /* 0x000fe40006000000 */
[----:B------:R-:W-:Y:S02]  /*5fa0*/  ISETP.GE.AND P0, PT, R156, R231, PT ;  /* 0x000000e79c00720c */ /* 0x000fe40003f06270 */
[----:B------:R-:W-:Y:S02]  /*5fb0*/  FMNMX3.FTZ R0, R6, R101, R89, !PT ;  /* 0x0000006506007276 */ /* 0x000fe40007810059 */
[-C--:B------:R-:W-:Y:S02]  /*5fc0*/  ISETP.GE.AND P4, PT, R157, R230.reuse, PT ;  /* 0x000000e69d00720c */ /* 0x080fe40003f86270 */
[----:B------:R-:W-:-:S02]  /*5fd0*/  ISETP.GE.AND P3, PT, R156, R230, PT ;  /* 0x000000e69c00720c */ /* 0x000fc40003f66270 */
[----:B------:R-:W-:Y:S02]  /*5fe0*/  FSEL R59, R59, -INF , !P5 ;  /* 0xff8000003b3b7808 */ /* 0x000fe40006800000 */
[----:B------:R-:W-:Y:S02]  /*5ff0*/  FSEL R61, R50, -INF , P0 ;  /* 0xff800000323d7808 */ /* 0x000fe40000000000 */
[----:B------:R-:W-:Y:S02]  /*6000*/  FMNMX3.FTZ R0, R0, R64, R57, !PT ;  /* 0x0000004000007276 */ /* 0x000fe40007810039 */
[----:B------:R-:W-:Y:S02]  /*6010*/  FSEL R68, R68, -INF , !P4 ;  /* 0xff80000044447808 */ /* 0x000fe40006000000 */
[----:B------:R-:W-:Y:S02]  /*6020*/  ISETP.GE.AND P0, PT, R144, R231, PT ;  /* 0x000000e79000720c */ /* 0x000fe40003f06270 */
[----:B------:R-:W-:-:S02]  /*6030*/  ISETP.GE.AND P5, PT, R147, R230, PT ;  /* 0x000000e69300720c */ /* 0x000fc40003fa6270 */
[----:B------:R-:W-:Y:S02]  /*6040*/  ISETP.GE.AND P4, PT, R146, R230, PT ;  /* 0x000000e69200720c */ /* 0x000fe40003f86270 */
[----:B------:R-:W-:Y:S02]  /*6050*/  FSEL R61, R61, -INF , !P3 ;  /* 0xff8000003d3d7808 */ /* 0x000fe40005800000 */
[----:B------:R-:W-:Y:S02]  /*6060*/  FMNMX3.FTZ R0, R0, R66, R59, !PT ;  /* 0x0000004200007276 */ /* 0x000fe4000781003b */
[----:B------:R-:W-:Y:S02]  /*6070*/  FSEL R47, R47, -INF , P0 ;  /* 0xff8000002f2f7808 */ /* 0x000fe40000000000 */
[----:B------:R-:W-:Y:S02]  /*6080*/  ISETP.GE.AND P3, PT, R144, R230, PT ;  /* 0x000000e69000720c */ /* 0x000fe40003f66270 */
[----:B------:R-:W-:-:S02]  /*6090*/  ISETP.GE.AND P0, PT, R52, R231, PT ;  /* 0x000000e73400720c */ /* 0x000fc40003f06270 */
[----:B------:R-:W-:Y:S02]  /*60a0*/  FSEL R42, R42, -INF , P1 ;  /* 0xff8000002a2a7808 */ /* 0x000fe40000800000 */
[----:B------:R-:W-:Y:S02]  /*60b0*/  FSEL R87, R87, -INF , !P5 ;  /* 0xff80000057577808 */ /* 0x000fe40006800000 */
[----:B------:R-:W-:Y:S02]  /*60c0*/  FSEL R85, R85, -INF , !P4 ;  /* 0xff80000055557808 */ /* 0x000fe40006000000 */
[----:B------:R-:W-:Y:S02]  /*60d0*/  FMNMX3.FTZ R0, R0, R68, R61, !PT ;  /* 0x0000004400007276 */ /* 0x000fe4000781003d */
[----:B------:R-:W-:Y:S02]  /*60e0*/  ISETP.GE.AND P1, PT, R52, R230, PT ;  /* 0x000000e63400720c */ /* 0x000fe40003f26270 */
[----:B------:R-:W-:-:S02]  /*60f0*/  FSEL R43, R43, -INF , P0 ;  /* 0xff8000002b2b7808 */ /* 0x000fc40000000000 */
        /* <DEDUP_REMOVED lines=11> */
[----:B------:R-:W-:Y:S01]  /*61b0*/  FFMA.FTZ R63, R5, R137, -R56 ;  /* 0x00000089053f7223 */ /* 0x000fe20000010838 */
[----:B------:R-:W-:Y:S02]  /*61c0*/  LOP3.LUT R5, R138, 0x100, RZ, 0xc0, !PT ;  /* 0x000001008a057812 */ /* 0x000fe400078ec0ff */
        /* <DEDUP_REMOVED lines=62> */
[-CC-:B------:R-:W-:Y:S01]  /*65b0*/  FFMA.FTZ R74, R28, R137.reuse, -R56.reuse ;  /* 0x000000891c4a7223 */ /* 0x180fe20000010838 */
[-CC-:B------:R-:W-:Y:S01]  /*65c0*/  FFMA.FTZ R92, R29, R137.reuse, -R56.reuse ;  /* 0x000000891d5c7223 */ /* 0x180fe20000010838 */
[-C--:B------:R-:W-:Y:S01]  /*65d0*/  FFMA.FTZ R78, R36, R137.reuse, -R56 ;  /* 0x00000089244e7223 */ /* 0x080fe20000010838 */
[----:B------:R-:W-:Y:S01]  /*65e0*/  HMMA.16816.F32.BF16 R28, R24, R12, RZ ;  /* 0x0000000c181c723c */ /* 0x000fe200000418ff */
[----:B------:R-:W-:-:S02]  /*65f0*/  FFMA.FTZ R147, R37, R137, -R42 ;  /* 0x0000008925937223 */ /* 0x000fc4000001082a */
[----:B------:R-:W3:Y:S05]  /*6600*/  LDSM.16.MT88.4 R36, [R43+0x5800] ;  /* 0x005800002b24783b */ /* 0x000eea0000004200 */
[----:B------:R-:W-:Y:S01]  /*6610*/  HMMA.16816.F32.BF16 R24, R24, R14, RZ ;  /* 0x0000000e1818723c */ /* 0x000fe200000418ff */
[----:B-1----:R-:W-:Y:S02]  /*6620*/  F2FP.BF16.F32.PACK_AB R12, R112, R125 ;  /* 0x0000007d700c723e */ /* 0x002fe400000010ff */
[----:B--2---:R-:W-:Y:S02]  /*6630*/  F2FP.BF16.F32.PACK_AB R14, R117, R108 ;  /* 0x0000006c750e723e */ /* 0x004fe400000010ff */
[----:B----4-:R-:W-:-:S02]  /*6640*/  F2FP.BF16.F32.PACK_AB R13, R122, R161 ;  /* 0x000000a17a0d723e */ /* 0x010fc400000010ff */
[----:B-----5:R-:W-:Y:S01]  /*6650*/  F2FP.BF16.F32.PACK_AB R15, R157, R118 ;  /* 0x000000769d0f723e */ /* 0x020fe200000010ff */
[-CC-:B------:R-:W-:Y:S01]  /*6660*/  FFMA.FTZ R104, R104, R137.reuse, -R56.reuse ;  /* 0x0000008968687223 */ /* 0x180fe20000010838 */
[-C--:B------:R-:W-:Y:S01]  /*6670*/  FFMA.FTZ R113, R113, R137.reuse, -R56 ;  /* 0x0000008971717223 */ /* 0x080fe20000010838 */
[-CC-:B------:R-:W-:Y:S01]  /*6680*/  FFMA.FTZ R106, R142, R137.reuse, -R42.reuse ;  /* 0x000000898e6a7223 */ /* 0x180fe2000001082a */
[-CC-:B------:R-:W-:Y:S01]  /*6690*/  FFMA.FTZ R114, R140, R137.reuse, -R42.reuse ;  /* 0x000000898c727223 */ /* 0x180fe2000001082a */
[-C--:B------:R-:W-:Y:S02]  /*66a0*/  FFMA.FTZ R145, R145, R137.reuse, -R42 ;  /* 0x0000008991917223 */ /* 0x080fe4000001082a */
        /* <DEDUP_REMOVED lines=23> */
[----:B--2---:R-:W-:-:S02]  /*6820*/  F2FP.BF16.F32.PACK_AB R12, R113, R104 ;  /* 0x00000068710c723e */ /* 0x004fc400000010ff */
[----:B---3--:R-:W-:Y:S02]  /*6830*/  F2FP.BF16.F32.PACK_AB R14, R109, R100 ;  /* 0x000000646d0e723e */ /* 0x008fe400000010ff */
[----:B-----5:R-:W-:Y:S02]  /*6840*/  F2FP.BF16.F32.PACK_AB R13, R106, R147 ;  /* 0x000000936a0d723e */ /* 0x020fe400000010ff */
        /* <DEDUP_REMOVED lines=138> */
[----:B------:R-:W-:Y:S05]  /*70f0*/  MUFU.EX2 R50, R184 ;  /* 0x000000b800327308 */ /* 0x000fea0000000800 */
[C---:B------:R-:W-:Y:S03]  /*7100*/  HMMA.16816.F32.BF16 R28, R12.reuse, R32, R28 ;  /* 0x000000200c1c723c */ /* 0x040fe6000004181c */
[----:B------:R-:W3:Y:S05]  /*7110*/  MUFU.EX2 R51, R182 ;  /* 0x000000b600337308 */ /* 0x000eea0000000800 */
[----:B------:R-:W-:Y:S01]  /*7120*/  HMMA.16816.F32.BF16 R24, R12, R34, R24 ;  /* 0x000000220c18723c */ /* 0x000fe20000041818 */
[----:B------:R-:W4:Y:S02]  /*7130*/  LDSM.16.MT88.4 R32, [R43+0x7400] ;  /* 0x007400002b20783b */ /* 0x000f240000004200 */
        /* <DEDUP_REMOVED lines=19> */
[----:B------:R-:W-:Y:S01]  /*7270*/  MUFU.EX2 R73, R73 ;  /* 0x0000004900497308 */ /* 0x000fe20000000800 */
[C---:B------:R-:W-:Y:S01]  /*7280*/  HMMA.16816.F32.BF16 R4, R12.reuse, R38, R4 ;  /* 0x000000260c04723c */ /* 0x040fe20000041804 */
[----:B------:R-:W2:Y:S06]  /*7290*/  LDSM.16.MT88.4 R36, [R84+0x7400] ;  /* 0x007400005424783b */ /* 0x000eac0000004200 */
[----:B------:R-:W-:Y:S08]  /*72a0*/  MUFU.EX2 R166, R166 ;  /* 0x000000a600a67308 */ /* 0x000ff00000000800 */
[----:B------:R-:W3:Y:S08]  /*72b0*/  MUFU.EX2 R139, R139 ;  /* 0x0000008b008b7308 */ /* 0x000ef00000000800 */
[----:B------:R-:W-:Y:S08]  /*72c0*/  MUFU.EX2 R164, R164 ;  /* 0x000000a400a47308 */ /* 0x000ff00000000800 */
[----:B------:R-:W5:Y:S01]  /*72d0*/  MUFU.EX2 R163, R163 ;  /* 0x000000a300a37308 */ /* 0x000f620000000800 */
        /* <DEDUP_REMOVED lines=9> */
[----:B-----5:R-:W-:Y:S01]  /*7370*/  F2FP.BF16.F32.PACK_AB R19, R163, R164 ;  /* 0x000000a4a313723e */ /* 0x020fe200000010ff */
[----:B------:R-:W-:Y:S01]  /*7380*/  FADD.FTZ R128, R128, R171 ;  /* 0x000000ab80807221 */ /* 0x000fe20000010000 */
[----:B------:R-:W-:-:S05]  /*7390*/  FFMA.FTZ R143, R143, R137, -R42 ;  /* 0x000000898f8f7223 */ /* 0x000fca000001082a */
[C---:B----4-:R-:W-:Y:S01]  /*73a0*/  HMMA.16816.F32.BF16 R8, R16.reuse, R32, R8 ;  /* 0x000000201008723c */ /* 0x050fe20000041808 */
        /* <DEDUP_REMOVED lines=19> */
[----:B------:R-:W3:Y:S01]  /*74e0*/  MUFU.EX2 R125, R135 ;  /* 0x00000087007d7308 */ /* 0x000ee20000000800 */
[----:B------:R-:W-:Y:S01]  /*74f0*/  FADD.FTZ R118, R118, R133 ;  /* 0x0000008576767221 */ /* 0x000fe20000010000 */
[----:B------:R-:W-:Y:S01]  /*7500*/  FADD.FTZ R129, R117, R108 ;  /* 0x0000006c75817221 */ /* 0x000fe20000010000 */
[----:B--2---:R-:W-:Y:S02]  /*7510*/  HMMA.16816.F32.BF16 R28, R16, R36, R28 ;  /* 0x00000024101c723c */ /* 0x004fe4000004181c */
[----:B------:R-:W-:Y:S01]  /*7520*/  FADD.FTZ R108, R157, R118 ;  /* 0x000000769d6c7221 */ /* 0x000fe20000010000 */
[----:B----4-:R-:W-:-:S05]  /*7530*/  F2FP.BF16.F32.PACK_AB R36, R71, R78 ;  /* 0x0000004e4724723e */ /* 0x010fca00000010ff */
[----:B------:R-:W-:Y:S01]  /*7540*/  HMMA.16816.F32.BF16 R24, R16, R38, R24 ;  /* 0x000000261018723c */ /* 0x000fe20000041818 */
[----:B------:R-:W-:Y:S01]  /*7550*/  FADD.FTZ R16, R104, R129 ;  /* 0x0000008168107221 */ /* 0x000fe20000010000 */
[----:B-----5:R-:W-:Y:S01]  /*7560*/  F2FP.BF16.F32.PACK_AB R38, R69, R76 ;  /* 0x0000004c4526723e */ /* 0x020fe200000010ff */
[----:B------:R-:W-:Y:S01]  /*7570*/  FADD.FTZ R147, R147, R108 ;  /* 0x0000006c93937221 */ /* 0x000fe20000010000 */
[----:B-1----:R-:W-:Y:S02]  /*7580*/  F2FP.BF16.F32.PACK_AB R37, R168, R143 ;  /* 0x0000008fa825723e */ /* 0x002fe400000010ff */
[----:B---3--:R-:W-:Y:S01]  /*7590*/  F2FP.BF16.F32.PACK_AB R39, R125, R120 ;  /* 0x000000787d27723e */ /* 0x008fe200000010ff */
[----:B------:R-:W-:Y:S02]  /*75a0*/  FADD.FTZ R113, R113, R16 ;  /* 0x0000001071717221 */ /* 0x000fe40000010000 */
[----:B------:R-:W1:Y:S01]  /*75b0*/  LDSM.16.MT88.4 R16, [R43+0x7c00] ;  /* 0x007c00002b10783b */ /* 0x000e620000004200 */
[----:B------:R-:W-:-:S03]  /*75c0*/  FADD.FTZ R147, R106, R147 ;  /* 0x000000936a937221 */ /* 0x000fc60000010000 */
        /* <DEDUP_REMOVED lines=57> */
[----:B------:R-:W1:Y:S04]  /*7960*/  LDSM.16.MT88.4 R16, [R84+0x8000] ;  /* 0x008000005410783b */ /* 0x000e680000004200 */
[----:B------:R-:W4:Y:S01]  /*7970*/  MUFU.EX2 R63, R63 ;  /* 0x0000003f003f7308 */ /* 0x000f220000000800 */
[----:B---3--:R-:W-:Y:S01]  /*7980*/  HMMA.16816.F32.BF16 R28, R36, R12, R28 ;  /* 0x0000000c241c723c */ /* 0x008fe2000004181c */
[----:B------:R-:W-:-:S06]  /*7990*/  FADD.FTZ R201, R201, R140 ;  /* 0x0000008cc9c97221 */ /* 0x000fcc0000010000 */
[----:B------:R-:W-:Y:S01]  /*79a0*/  MUFU.EX2 R47, R47 ;  /* 0x0000002f002f7308 */ /* 0x000fe20000000800 */
[----:B------:R-:W-:Y:S01]  /*79b0*/  HMMA.16816.F32.BF16 R32, R36, R14, R32 ;  /* 0x0000000e2420723c */ /* 0x000fe20000041820 */
[----:B------:R-:W-:-:S06]  /*79c0*/  FADD.FTZ R37, R45, R86 ;  /* 0x000000562d257221 */ /* 0x000fcc0000010000 */
[----:B------:R-:W3:Y:S01]  /*79d0*/  MUFU.EX2 R92, R92 ;  /* 0x0000005c005c7308 */ /* 0x000ee20000000800 */
[----:B------:R-:W-:Y:S01]  /*79e0*/  FADD.FTZ R60, R60, R37 ;  /* 0x000000253c3c7221 */ /* 0x000fe20000010000 */
[----:B------:R-:W-:Y:S01]  /*79f0*/  FADD.FTZ R37, R142, R201 ;  /* 0x000000c98e257221 */ /* 0x000fe20000010000 */
[-C--:B------:R-:W-:Y:S01]  /*7a00*/  FFMA.FTZ R175, R175, R137.reuse, -R56 ;  /* 0x00000089afaf7223 */ /* 0x080fe20000010838 */
[-CC-:B------:R-:W-:Y:S01]  /*7a10*/  FFMA.FTZ R64, R64, R137.reuse, -R42.reuse ;  /* 0x0000008940407223 */ /* 0x180fe2000001082a */
[----:B------:R-:W-:-:S03]  /*7a20*/  FFMA.FTZ R66, R66, R137, -R42 ;  /* 0x0000008942427223 */ /* 0x000fc6000001082a */
[----:B------:R-:W-:Y:S08]  /*7a30*/  MUFU.EX2 R102, R102 ;  /* 0x0000006600667308 */ /* 0x000ff00000000800 */
[----:B------:R-:W-:Y:S08]  /*7a40*/  MUFU.EX2 R123, R123 ;  /* 0x0000007b007b7308 */ /* 0x000ff00000000800 */
[----:B------:R-:W-:Y:S01]  /*7a50*/  MUFU.EX2 R110, R110 ;  /* 0x0000006e006e7308 */ /* 0x000fe20000000800 */
[-CC-:B------:R-:W-:Y:S01]  /*7a60*/  FFMA.FTZ R167, R167, R137.reuse, -R56.reuse ;  /* 0x00000089a7a77223 */ /* 0x180fe20000010838 */
[-C--:B------:R-:W-:Y:S01]  /*7a70*/  FFMA.FTZ R97, R97, R137.reuse, -R56 ;  /* 0x0000008961617223 */ /* 0x080fe20000010838 */
[-CC-:B------:R-:W-:Y:S01]  /*7a80*/  FFMA.FTZ R59, R59, R137.reuse, -R42.reuse ;  /* 0x000000893b3b7223 */ /* 0x180fe2000001082a */
[-C--:B------:R-:W-:Y:S01]  /*7a90*/  FFMA.FTZ R87, R87, R137.reuse, -R42 ;  /* 0x0000008957577223 */ /* 0x080fe2000001082a */
[-CC-:B------:R-:W-:Y:S01]  /*7aa0*/  FFMA.FTZ R40, R40, R137.reuse, -R56.reuse ;  /* 0x0000008928287223 */ /* 0x180fe20000010838 */
[-CC-:B------:R-:W-:Y:S01]  /*7ab0*/  FFMA.FTZ R41, R41, R137.reuse, -R56.reuse ;  /* 0x0000008929297223 */ /* 0x180fe20000010838 */
[-CC-:B------:R-:W-:Y:S01]  /*7ac0*/  FFMA.FTZ R48, R48, R137.reuse, -R56.reuse ;  /* 0x0000008930307223 */ /* 0x180fe20000010838 */
[----:B------:R-:W-:Y:S01]  /*7ad0*/  MUFU.EX2 R98, R111 ;  /* 0x0000006f00627308 */ /* 0x000fe20000000800 */
[-C--:B------:R-:W-:Y:S01]  /*7ae0*/  FFMA.FTZ R245, R44, R137.reuse, -R56 ;  /* 0x000000892cf57223 */ /* 0x080fe20000010838 */
[----:B------:R-:W-:Y:S01]  /*7af0*/  FFMA.FTZ R235, R79, R137, -R42 ;  /* 0x000000894feb7223 */ /* 0x000fe2000001082a */
[----:B------:R-:W-:Y:S05]  /*7b00*/  LDSM.16.MT88.4 R132, [R84+0x8c00] ;  /* 0x008c00005484783b */ /* 0x000fea0000004200 */
[----:B------:R-:W5:Y:S08]  /*7b10*/  MUFU.EX2 R103, R115 ;  /* 0x0000007300677308 */ /* 0x000f700000000800 */
[----:B------:R-:W-:Y:S08]  /*7b20*/  MUFU.EX2 R94, R94 ;  /* 0x0000005e005e7308 */ /* 0x000ff00000000800 */
[----:B------:R-:W2:Y:S01]  /*7b30*/  MUFU.EX2 R95, R101 ;  /* 0x00000065005f7308 */ /* 0x000ea20000000800 */
[----:B------:R-:W-:Y:S01]  /*7b40*/  FADD.FTZ R49, R49, R60 ;  /* 0x0000003c31317221 */ /* 0x000fe20000010000 */
[----:B------:R-:W-:Y:S01]  /*7b50*/  FADD.FTZ R144, R144, R37 ;  /* 0x0000002590907221 */ /* 0x000fe20000010000 */
[----:B----4-:R-:W-:Y:S01]  /*7b60*/  F2FP.BF16.F32.PACK_AB R12, R63, R70 ;  /* 0x000000463f0c723e */ /* 0x010fe200000010ff */
[----:B------:R-:W4:Y:S01]  /*7b70*/  LDSM.16.MT88.4 R36, [R43+0x8400] ;  /* 0x008400002b24783b */ /* 0x000f220000004200 */
[----:B------:R-:W-:Y:S01]  /*7b80*/  FADD.FTZ R62, R62, R49 ;  /* 0x000000313e3e7221 */ /* 0x000fe20000010000 */
[----:B------:R-:W-:Y:S01]  /*7b90*/  FADD.FTZ R144, R207, R144 ;  /* 0x00000090cf907221 */ /* 0x000fe20000010000 */
[----:B---3--:R-:W-:-:S02]  /*7ba0*/  F2FP.BF16.F32.PACK_AB R14, R92, R47 ;  /* 0x0000002f5c0e723e */ /* 0x008fc400000010ff */
[----:B-----5:R-:W-:Y:S01]  /*7bb0*/  F2FP.BF16.F32.PACK_AB R13, R103, R98 ;  /* 0x00000062670d723e */ /* 0x020fe200000010ff */
[----:B------:R-:W-:Y:S01]  /*7bc0*/  FADD.FTZ R53, R53, R62 ;  /* 0x0000003e35357221 */ /* 0x000fe20000010000 */
[----:B------:R-:W-:Y:S01]  /*7bd0*/  FADD.FTZ R193, R193, R144 ;  /* 0x00000090c1c17221 */ /* 0x000fe20000010000 */
[----:B--2---:R-:W-:Y:S02]  /*7be0*/  F2FP.BF16.F32.PACK_AB R15, R95, R94 ;  /* 0x0000005e5f0f723e */ /* 0x004fe400000010ff */
[----:B------:R-:W-:Y:S01]  /*7bf0*/  FADD.FTZ R53, R58, R53 ;  /* 0x000000353a357221 */ /* 0x000fe20000010000 */
[----:B------:R-:W-:Y:S01]  /*7c00*/  FADD.FTZ R146, R146, R193 ;  /* 0x000000c192927221 */ /* 0x000fe20000010000 */
[-CC-:B------:R-:W-:Y:S01]  /*7c10*/  FFMA.FTZ R45, R89, R137.reuse, -R42.reuse ;  /* 0x00000089592d7223 */ /* 0x180fe2000001082a */
[----:B------:R-:W-:Y:S01]  /*7c20*/  FFMA.FTZ R49, R57, R137, -R42 ;  /* 0x0000008939317223 */ /* 0x000fe2000001082a */
[----:B------:R-:W-:Y:S01]  /*7c30*/  FADD.FTZ R58, R54, R53 ;  /* 0x00000035363a7221 */ /* 0x000fe20000010000 */
[----:B------:R-:W-:Y:S01]  /*7c40*/  HMMA.16816.F32.BF16 R8, R12, R24, R8 ;  /* 0x000000180c08723c */ /* 0x000fe20000041808 */
[----:B------:R-:W-:-:S02]  /*7c50*/  FADD.FTZ R205, R205, R146 ;  /* 0x00000092cdcd7221 */ /* 0x000fc40000010000 */
[----:B------:R-:W-:-:S05]  /*7c60*/  FADD.FTZ R55, R55, R58 ;  /* 0x0000003a37377221 */ /* 0x000fca0000010000 */
[----:B------:R-:W-:Y:S01]  /*7c70*/  HMMA.16816.F32.BF16 R4, R12, R26, R4 ;  /* 0x0000001a0c04723c */ /* 0x000fe20000041804 */
[----:B------:R-:W2:Y:S01]  /*7c80*/  LDSM.16.MT88.4 R24, [R84+0x8400] ;  /* 0x008400005418783b */ /* 0x000ea20000004200 */
[----:B------:R-:W-:Y:S01]  /*7c90*/  FADD.FTZ R156, R156, R205 ;  /* 0x000000cd9c9c7221 */ /* 0x000fe20000010000 */
[----:B------:R-:W3:Y:S01]  /*7ca0*/  MUFU.EX2 R175, R175 ;  /* 0x000000af00af7308 */ /* 0x000ee20000000800 */
[----:B------:R-:W-:Y:S02]  /*7cb0*/  FADD.FTZ R50, R50, R55 ;  /* 0x0000003732327221 */ /* 0x000fe40000010000 */
[----:B------:R-:W-:-:S05]  /*7cc0*/  FADD.FTZ R199, R199, R156 ;  /* 0x0000009cc7c77221 */ /* 0x000fca0000010000 */
[----:B------:R-:W-:Y:S01]  /*7cd0*/  MUFU.EX2 R45, R45 ;  /* 0x0000002d002d7308 */ /* 0x000fe20000000800 */
[----:B------:R-:W-:Y:S01]  /*7ce0*/  FADD.FTZ R51, R51, R50 ;  /* 0x0000003233337221 */ /* 0x000fe20000010000 */
[----:B------:R-:W-:-:S06]  /*7cf0*/  FADD.FTZ R199, R160, R199 ;  /* 0x000000c7a0c77221 */ /* 0x000fcc0000010000 */
[----:B------:R-:W5:Y:S08]  /*7d00*/  MUFU.EX2 R60, R64 ;  /* 0x00000040003c7308 */ /* 0x000f700000000800 */
[----:B------:R-:W-:Y:S08]  /*7d10*/  MUFU.EX2 R49, R49 ;  /* 0x0000003100317308 */ /* 0x000ff00000000800 */
[----:B------:R-:W4:Y:S01]  /*7d20*/  MUFU.EX2 R54, R66 ;  /* 0x0000004200367308 */ /* 0x000f220000000800 */
[----:B------:R-:W-:Y:S01]  /*7d30*/  FADD.FTZ R46, R46, R51 ;  /* 0x000000332e2e7221 */ /* 0x000fe20000010000 */
[----:B------:R-:W-:Y:S01]  /*7d40*/  FADD.FTZ R162, R162, R199 ;  /* 0x000000c7a2a27221 */ /* 0x000fe20000010000 */
[----:B-1----:R-:W-:Y:S02]  /*7d50*/  HMMA.16816.F32.BF16 R28, R12, R16, R28 ;  /* 0x000000100c1c723c */ /* 0x002fe4000004181c */
[----:B------:R-:W-:Y:S01]  /*7d60*/  FADD.FTZ R77, R77, R46 ;  /* 0x0000002e4d4d7221 */ /* 0x000fe20000010000 */
[----:B------:R-:W-:-:S03]  /*7d70*/  FADD.FTZ R187, R187, R162 ;  /* 0x000000a2bbbb7221 */ /* 0x000fc60000010000 */
[----:B------:R-:W-:Y:S01]  /*7d80*/  FADD.FTZ R82, R82, R77 ;  /* 0x0000004d52527221 */ /* 0x000fe20000010000 */
[----:B------:R-:W-:Y:S01]  /*7d90*/  FADD.FTZ R166, R166, R187 ;  /* 0x000000bba6a67221 */ /* 0x000fe20000010000 */
[----:B------:R-:W-:Y:S01]  /*7da0*/  HMMA.16816.F32.BF16 R32, R12, R18, R32 ;  /* 0x000000120c20723c */ /* 0x000fe20000041820 */
[----:B------:R-:W-:Y:S01]  /*7db0*/  F2FP.BF16.F32.PACK_AB R12, R123, R102 ;  /* 0x000000667b0c723e */ /* 0x000fe200000010ff */
[----:B------:R-:W1:Y:S01]  /*7dc0*/  LDSM.16.MT88.4 R16, [R43+0x8800] ;  /* 0x008800002b10783b */ /* 0x000e620000004200 */
[----:B---3--:R-:W-:Y:S02]  /*7dd0*/  F2FP.BF16.F32.PACK_AB R14, R175, R110 ;  /* 0x0000006eaf0e723e */ /* 0x008fe400000010ff */
[----:B-----5:R-:W-:Y:S02]  /*7de0*/  F2FP.BF16.F32.PACK_AB R13, R60, R45 ;  /* 0x0000002d3c0d723e */ /* 0x020fe400000010ff */
[----:B----4-:R-:W-:Y:S01]  /*7df0*/  F2FP.BF16.F32.PACK_AB R15, R54, R49 ;  /* 0x00000031360f723e */ /* 0x010fe200000010ff */
[----:B------:R-:W-:Y:S01]  /*7e00*/  FADD.FTZ R75, R75, R82 ;  /* 0x000000524b4b7221 */ /* 0x000fe20000010000 */
[----:B------:R-:W-:Y:S01]  /*7e10*/  FADD.FTZ R139, R139, R166 ;  /* 0x000000a68b8b7221 */ /* 0x000fe20000010000 */
[----:B------:R-:W-:-:S02]  /*7e20*/  FFMA.FTZ R51, R68, R137, -R42 ;  /* 0x0000008944337223 */ /* 0x000fc4000001082a */
[----:B------:R-:W-:Y:S02]  /*7e30*/  FADD.FTZ R80, R80, R75 ;  /* 0x0000004b50507221 */ /* 0x000fe40000010000 */
[C---:B------:R-:W-:Y:S01]  /*7e40*/  HMMA.16816.F32.BF16 R8, R12.reuse, R36, R8 ;  /* 0x000000240c08723c */ /* 0x040fe20000041808 */
[----:B------:R-:W-:Y:S01]  /*7e50*/  FADD.FTZ R36, R164, R139 ;  /* 0x0000008ba4247221 */ /* 0x000fe20000010000 */
[----:B------:R-:W-:Y:S01]  /*7e60*/  FFMA.FTZ R46, R61, R137, -R42 ;  /* 0x000000893d2e7223 */ /* 0x000fe2000001082a */
[----:B------:R-:W-:Y:S02]  /*7e70*/  FADD.FTZ R73, R73, R80 ;  /* 0x0000005049497221 */ /* 0x000fe40000010000 */
[----:B------:R-:W-:Y:S01]  /*7e80*/  FADD.FTZ R36, R163, R36 ;  /* 0x00000024a3247221 */ /* 0x000fe20000010000 */
[----:B------:R-:W-:Y:S01]  /*7e90*/  MUFU.EX2 R136, R136 ;  /* 0x0000008800887308 */ /* 0x000fe20000000800 */
[----:B------:R-:W-:Y:S01]  /*7ea0*/  FADD.FTZ R78, R78, R73 ;  /* 0x000000494e4e7221 */ /* 0x000fe20000010000 */
[----:B--2---:R-:W-:Y:S01]  /*7eb0*/  HMMA.16816.F32.BF16 R28, R12, R24, R28 ;  /* 0x000000180c1c723c */ /* 0x004fe2000004181c */
[----:B------:R-:W-:-:S05]  /*7ec0*/  FADD.FTZ R143, R143, R36 ;  /* 0x000000248f8f7221 */ /* 0x000fca0000010000 */
[----:B------:R-:W2:Y:S01]  /*7ed0*/  MUFU.EX2 R167, R167 ;  /* 0x000000a700a77308 */ /* 0x000ea20000000800 */
[----:B------:R-:W-:Y:S01]  /*7ee0*/  FADD.FTZ R71, R71, R78 ;  /* 0x0000004e47477221 */ /* 0x000fe20000010000 */
[----:B------:R-:W-:-:S06]  /*7ef0*/  FADD.FTZ R143, R168, R143 ;  /* 0x0000008fa88f7221 */ /* 0x000fcc0000010000 */
[----:B------:R-:W-:Y:S01]  /*7f00*/  MUFU.EX2 R158, R158 ;  /* 0x0000009e009e7308 */ /* 0x000fe20000000800 */
[C---:B------:R-:W-:Y:S01]  /*7f10*/  HMMA.16816.F32.BF16 R4, R12.reuse, R38, R4 ;  /* 0x000000260c04723c */ /* 0x040fe20000041804 */
[----:B------:R-:W3:Y:S06]  /*7f20*/  LDSM.16.MT88.4 R36, [R84+0x8800] ;  /* 0x008800005424783b */ /* 0x000eec0000004200 */
        /* <DEDUP_REMOVED lines=8> */
[----:B------:R-:W3:Y:S01]  /*7fb0*/  LDSM.16.MT88.4 R140, [R43+0x8c00] ;  /* 0x008c00002b8c783b */ /* 0x000ee20000004200 */
[----:B------:R-:W-:Y:S01]  /*7fc0*/  FADD.FTZ R69, R69, R76 ;  /* 0x0000004c45457221 */ /* 0x000fe20000010000 */
[----:B------:R-:W-:Y:S01]  /*7fd0*/  FADD.FTZ R120, R125, R120 ;  /* 0x000000787d787221 */ /* 0x000fe20000010000 */
[----:B--2---:R-:W-:-:S02]  /*7fe0*/  F2FP.BF16.F32.PACK_AB R12, R167, R136 ;  /* 0x00000088a70c723e */ /* 0x004fc400000010ff */
[----:B------:R-:W-:Y:S01]  /*7ff0*/  FADD.FTZ R74, R74, R69 ;  /* 0x000000454a4a7221 */ /* 0x000fe20000010000 */
[----:B------:R-:W-:Y:S01]  /*8000*/  FADD.FTZ R117, R117, R120 ;  /* 0x0000007875757221 */ /* 0x000fe20000010000 */
[----:B----4-:R-:W-:Y:S02]  /*8010*/  F2FP.BF16.F32.PACK_AB R14, R97, R158 ;  /* 0x0000009e610e723e */ /* 0x010fe400000010ff */
[----:B-----5:R-:W-:Y:S01]  /*8020*/  F2FP.BF16.F32.PACK_AB R13, R51, R50 ;  /* 0x00000032330d723e */ /* 0x020fe200000010ff */
[----:B------:R-:W-:Y:S01]  /*8030*/  FADD.FTZ R67, R67, R74 ;  /* 0x0000004a43437221 */ /* 0x000fe20000010000 */
[----:B-1----:R-:W-:Y:S01]  /*8040*/  F2FP.BF16.F32.PACK_AB R15, R25, R46 ;  /* 0x0000002e190f723e */ /* 0x002fe200000010ff */
[----:B------:R-:W-:Y:S02]  /*8050*/  FADD.FTZ R117, R104, R117 ;  /* 0x0000007568757221 */ /* 0x000fe40000010000 */
[----:B------:R-:W-:Y:S01]  /*8060*/  FADD.FTZ R72, R72, R67 ;  /* 0x0000004348487221 */ /* 0x000fe20000010000 */
[-CC-:B------:R-:W-:Y:S01]  /*8070*/  FFMA.FTZ R24, R85, R137.reuse, -R42.reuse ;  /* 0x0000008955187223 */ /* 0x180fe2000001082a */
[-CC-:B------:R-:W-:Y:S01]  /*8080*/  FFMA.FTZ R27, R83, R137.reuse, -R42.reuse ;  /* 0x00000089531b7223 */ /* 0x180fe2000001082a */
        /* <DEDUP_REMOVED lines=28> */
[----:B-1----:R-:W-:Y:S02]  /*8250*/  F2FP.BF16.F32.PACK_AB R12, R41, R40 ;  /* 0x00000028290c723e */ /* 0x002fe400000010ff */
[----:B--2---:R-:W-:Y:S02]  /*8260*/  F2FP.BF16.F32.PACK_AB R14, R245, R48 ;  /* 0x00000030f50e723e */ /* 0x004fe400000010ff */
[----:B----4-:R-:W-:Y:S02]  /*8270*/  F2FP.BF16.F32.PACK_AB R13, R27, R24 ;  /* 0x000000181b0d723e */ /* 0x010fe400000010ff */
[----:B-----5:R-:W-:Y:S01]  /*8280*/  F2FP.BF16.F32.PACK_AB R15, R235, R16 ;  /* 0x00000010eb0f723e */ /* 0x020fe200000010ff */
        /* <DEDUP_REMOVED lines=18> */
[----:B------:R-:W-:Y:S01]  /*83b0*/  HMMA.16816.F32.BF16 R136, R12, R132, R28 ;  /* 0x000000840c88723c */ /* 0x000fe2000004181c */
[----:B------:R-:W-:Y:S01]  /*83c0*/  FADD.FTZ R48, R48, R41 ;  /* 0x0000002930307221 */ /* 0x000fe20000010000 */
[----:B------:R-:W-:Y:S01]  /*83d0*/  BSSY B2, `(.L_x_4835) ;  /* 0x0000639000027945 */ /* 0x000fe20003800000 */
[----:B------:R-:W-:Y:S02]  /*83e0*/  FADD.FTZ R16, R16, R27 ;  /* 0x0000001b10107221 */ /* 0x000fe40000010000 */
[----:B------:R-:W-:-:S03]  /*83f0*/  FADD.FTZ R245, R245, R48 ;  /* 0x00000030f5f57221 */ /* 0x000fc60000010000 */
[----:B------:R-:W-:Y:S01]  /*8400*/  HMMA.16816.F32.BF16 R140, R12, R142, R4 ;  /* 0x0000008e0c8c723c */ /* 0x000fe20000041804 */
[----:B------:R-:W-:-:S07]  /*8410*/  FADD.FTZ R235, R235, R16 ;  /* 0x00000010ebeb7221 */ /* 0x000fce0000010000 */
        /* <DEDUP_REMOVED lines=71> */
.L_x_4838:
        /* <DEDUP_REMOVED lines=8> */
.L_x_4839:
[----:B------:R-:W-:Y:S05]  /*8910*/  BSYNC.RECONVERGENT B0 ;  /* 0x0000000000007941 */ /* 0x000fea0003800200 */
.L_x_4837:
[C---:B------:R-:W-:Y:S01]  /*8920*/  IMAD.SHL.U32 R5, R22.reuse, 0x40, RZ ;  /* 0x0000004016057824 */ /* 0x040fe200078e00ff */
[----:B------:R-:W-:Y:S01]  /*8930*/  SHF.L.U64.HI R4, R22, 0x6, R23 ;  /* 0x0000000616047819 */ /* 0x000fe20000010217 */
[----:B------:R-:W-:Y:S01]  /*8940*/  @!PT LDS RZ, [RZ] ;  /* 0x00000000fffff984 */ /* 0x000fe20000000800 */
[----:B------:R-:W-:Y:S01]  /*8950*/  @!PT LDS RZ, [RZ] ;  /* 0x00000000fffff984 */ /* 0x000fe20000000800 */
[----:B------:R-:W-:Y:S01]  /*8960*/  @!PT LDS RZ, [RZ] ;  /* 0x00000000fffff984 */ /* 0x000fe20000000800 */
[----:B------:R-:W-:Y:S01]  /*8970*/  LDGSTS.E.BYPASS.LTC128B.128 [R149+0x5000], desc[UR4][R220.64] ;  /* 0x05000000dc957fae */ /* 0x000fe2000b981a04 */
[----:B------:R-:W-:Y:S01]  /*8980*/  IMAD.IADD R204, R208, 0x1, R52 ;  /* 0x00000001d0cc7824 */ /* 0x000fe200078e0234 */
[----:B------:R-:W-:Y:S01]  /*8990*/  IADD3 R211, PT, PT, R153, R52, RZ ;  /* 0x0000003499d37210 */ /* 0x000fe20007ffe0ff */
[----:B------:R-:W-:Y:S01]  /*89a0*/  BSSY.RECONVERGENT B1, `(.L_x_4840) ;  /* 0x00000e4000017945 */ /* 0x000fe20003800200 */
        /* <DEDUP_REMOVED lines=10> */
[----:B------:R-:W-:Y:S01]  /*8a50*/  IMAD.X R9, R7, 0x1, R4, P1 ;  /* 0x0000000107097824 */ /* 0x000fe200008e0604 */
[----:B------:R2:W-:Y:S02]  /*8a60*/  LDGSTS.E.BYPASS.LTC128B.128 [R149+0x6800], desc[UR4][R6.64] ;  /* 0x0680000006957fae */ /* 0x0005e4000b981a04 */
[----:B------:R-:W-:-:S02]  /*8a70*/  IADD3 R18, P1, PT, R16, R5, RZ ;  /* 0x0000000510127210 */ /* 0x000fc40007f3e0ff */
[----:B------:R-:W-:Y:S01]  /*8a80*/  IADD3.X R17, PT, PT, R9, R4, RZ, P0, !PT ;  /* 0x0000000409117210 */ /* 0x000fe200007fe4ff */
[----:B------:R-:W-:Y:S01]  /*8a90*/  LDGSTS.E.BYPASS.LTC128B.128 [R149+0x7000], desc[UR4][R8.64] ;  /* 0x0700000008957fae */ /* 0x000fe2000b981a04 */
[----:B------:R-:W-:-:S03]  /*8aa0*/  IADD3 R28, P0, PT, R18, R5, RZ ;  /* 0x00000005121c7210 */ /* 0x000fc60007f1e0ff */
        /* <DEDUP_REMOVED lines=120> */
[----:B------:R-:W-:-:S04]  /*9230*/  LOP3.LUT R161, R161, R167, RZ, 0x3c, !PT ;  /* 0x000000a7a1a17212 */ /* 0x000fc800078e3cff */
[----:B------:R-:W-:-:S03]  /*9240*/  ISETP.GE.AND P4, PT, R161, RZ, PT ;  /* 0x000000ffa100720c */ /* 0x000fc60003f86270 */
        /* <DEDUP_REMOVED lines=52> */
.L_x_4843:
        /* <DEDUP_REMOVED lines=8> */
.L_x_4844:
[----:B------:R-:W-:Y:S05]  /*9610*/  BSYNC.RECONVERGENT B0 ;  /* 0x0000000000007941 */ /* 0x000fea0003800200 */
.L_x_4842:
        /* <DEDUP_REMOVED lines=28> */
.L_x_4841:
[----:B------:R-:W-:Y:S05]  /*97e0*/  BSYNC.RECONVERGENT B1 ;  /* 0x0000000000017941 */ /* 0x000fea0003800200 */
.L_x_4840:
[----:B-1----:R-:W-:Y:S02]  /*97f0*/  LOP3.LUT R176, R160, R155, RZ, 0xfc, !PT ;  /* 0x0000009ba0b07212 */ /* 0x002fe400078efcff */
[----:B------:R-:W-:-:S03]  /*9800*/  LOP3.LUT R149, R21, 0x120, R154, 0xf8, !PT ;  /* 0x0000012015957812 */ /* 0x000fc600078ef89a */
[C---:B------:R-:W-:Y:S02]  /*9810*/  VIADD R160, R176.reuse, 0xfffffe00 ;  /* 0xfffffe00b0a07836 */ /* 0x040fe40000000000 */
[----:B------:R-:W-:Y:S02]  /*9820*/  IMAD R149, R149, 0x2, R210 ;  /* 0x0000000295957824 */ /* 0x000fe400078e02d2 */
[----:B------:R-:W-:Y:S01]  /*9830*/  VIADD R153, R176, 0xfffffe01 ;  /* 0xfffffe01b0997836 */ /* 0x000fe20000000000 */
[C---:B------:R-:W-:Y:S01]  /*9840*/  ISETP.GE.AND P3, PT, R160.reuse, R233, PT ;  /* 0x000000e9a000720c */ /* 0x040fe20003f66270 */
[C---:B------:R-:W-:Y:S01]  /*9850*/  VIADD R154, R149.reuse, 0x5000 ;  /* 0x00005000959a7836 */ /* 0x040fe20000000000 */
[----:B------:R-:W-:Y:S01]  /*9860*/  ISETP.GE.AND P1, PT, R160, R232, PT ;  /* 0x000000e8a000720c */ /* 0x000fe20003f26270 */
[----:B------:R-:W-:Y:S01]  /*9870*/  VIADD R21, R149, 0x5020 ;  /* 0x0000502095157836 */ /* 0x000fe20000000000 */
[----:B------:R-:W-:Y:S01]  /*9880*/  FSEL R44, R44, -INF , P3 ;  /* 0xff8000002c2c7808 */ /* 0x000fe20001800000 */
[----:B------:R-:W-:Y:S01]  /*9890*/  @P2 VIADD R21, R154, 0xffffffe0 ;  /* 0xffffffe09a152836 */ /* 0x000fe20000000000 */
[----:B------:R-:W-:-:S02]  /*98a0*/  ISETP.GE.AND P5, PT, R160, R231, PT ;  /* 0x000000e7a000720c */ /* 0x000fc40003fa6270 */
[----:B------:R-:W-:Y:S02]  /*98b0*/  FSEL R167, R44, -INF , !P1 ;  /* 0xff8000002ca77808 */ /* 0x000fe40004800000 */
[----:B------:R-:W2:Y:S01]  /*98c0*/  LD.E R44, desc[UR4][R2.64+0xdc] ;  /* 0x0000dc04022c7980 */ /* 0x000ea2000c101900 */
[C---:B------:R-:W-:Y:S01]  /*98d0*/  VIADD R154, R176.reuse, 0xfffffe08 ;  /* 0xfffffe08b09a7836 */ /* 0x040fe20000000000 */
[-C--:B------:R-:W-:Y:S01]  /*98e0*/  ISETP.GE.AND P2, PT, R153, R233.reuse, PT ;  /* 0x000000e99900720c */ /* 0x080fe20003f46270 */
[----:B------:R-:W-:Y:S01]  /*98f0*/  VIADD R201, R176, 0xfffffe09 ;  /* 0xfffffe09b0c97836 */ /* 0x000fe20000000000 */
[----:B------:R-:W-:Y:S01]  /*9900*/  ISETP.GE.AND P4, PT, R160, R230, PT ;  /* 0x000000e6a000720c */ /* 0x000fe20003f86270 */
[----:B------:R-:W-:Y:S01]  /*9910*/  VIADD R199, R176, 0xfffffe10 ;  /* 0xfffffe10b0c77836 */ /* 0x000fe20000000000 */
        /* <DEDUP_REMOVED lines=8> */
[----:B------:R-:W-:Y:S01]  /*99a0*/  ISETP.GE.AND P5, PT, R199, R233, PT ;  /* 0x000000e9c700720c */ /* 0x000fe20003fa6270 */
[C---:B------:R-:W-:Y:S01]  /*99b0*/  VIADD R197, R176.reuse, 0xfffffe11 ;  /* 0xfffffe11b0c57836 */ /* 0x040fe20000000000 */
[----:B------:R-:W-:Y:S01]  /*99c0*/  FSEL R181, R45, -INF , !P6 ;  /* 0xff8000002db57808 */ /* 0x000fe20007000000 */
[C---:B------:R-:W-:Y:S01]  /*99d0*/  VIADD R169, R176.reuse, 0xfffffe29 ;  /* 0xfffffe29b0a97836 */ /* 0x040fe20000000000 */
[-C--:B------:R-:W-:Y:S02]  /*99e0*/  ISETP.GE.AND P6, PT, R201, R232.reuse, PT ;  /* 0x000000e8c900720c */ /* 0x080fe40003fc6270 */
[----:B------:R-:W-:Y:S01]  /*99f0*/  FSEL R41, R41, -INF , P2 ;  /* 0xff80000029297808 */ /* 0x000fe20001000000 */
[----:B------:R-:W-:Y:S01]  /*9a00*/  VIADD R177, R176, 0xfffffe18 ;  /* 0xfffffe18b0b17836 */ /* 0x000fe20000000000 */
[----:B------:R-:W-:Y:S01]  /*9a10*/  FSEL R170, R40, -INF , !P4 ;  /* 0xff80000028aa7808 */ /* 0x000fe20006000000 */
[----:B------:R-:W-:Y:S01]  /*9a20*/  VIADD R183, R176, 0xfffffe20 ;  /* 0xfffffe20b0b77836 */ /* 0x000fe20000000000 */
[----:B------:R-:W-:-:S02]  /*9a30*/  ISETP.GE.AND P4, PT, R199, R232, PT ;  /* 0x000000e8c700720c */ /* 0x000fc40003f86270 */
[----:B------:R-:W-:Y:S01]  /*9a40*/  FSEL R36, R36, -INF , P5 ;  /* 0xff80000024247808 */ /* 0x000fe20002800000 */
[----:B------:R-:W-:Y:S01]  /*9a50*/  VIADD R175, R176, 0xfffffe19 ;  /* 0xfffffe19b0af7836 */ /* 0x000fe20000000000 */
[----:B------:R-:W-:Y:S01]  /*9a60*/  FSEL R178, R41, -INF , !P6 ;  /* 0xff80000029b27808 */ /* 0x000fe20007000000 */
[----:B------:R-:W-:Y:S01]  /*9a70*/  IMAD.MOV.U32 R41, RZ, RZ, R169 ;  /* 0x000000ffff297224 */ /* 0x000fe200078e00a9 */
[-C--:B------:R-:W-:Y:S02]  /*9a80*/  ISETP.GE.AND P2, PT, R197, R233.reuse, PT ;  /* 0x000000e9c500720c */ /* 0x080fe40003f46270 */
[----:B------:R-:W-:Y:S01]  /*9a90*/  FSEL R169, R36, -INF , !P4 ;  /* 0xff80000024a97808 */ /* 0x000fe20006000000 */
[----:B------:R-:W-:Y:S01]  /*9aa0*/  IMAD.MOV.U32 R36, RZ, RZ, R183 ;  /* 0x000000ffff247224 */ /* 0x000fe200078e00b7 */
[----:B------:R-:W-:Y:S01]  /*9ab0*/  ISETP.GE.AND P5, PT, R177, R233, PT ;  /* 0x000000e9b100720c */ /* 0x000fe20003fa6270 */
[----:B------:R-:W-:Y:S01]  /*9ac0*/  VIADD R192, R176, 0xfffffe21 ;  /* 0xfffffe21b0c07836 */ /* 0x000fe20000000000 */
[----:B------:R-:W-:-:S02]  /*9ad0*/  ISETP.GE.AND P6, PT, R197, R232, PT ;  /* 0x000000e8c500720c */ /* 0x000fc40003fc6270 */
[----:B------:R-:W-:Y:S02]  /*9ae0*/  FSEL R37, R37, -INF , P2 ;  /* 0xff80000025257808 */ /* 0x000fe40001000000 */
[-C--:B------:R-:W-:Y:S01]  /*9af0*/  ISETP.GE.AND P2, PT, R175, R233.reuse, PT ;  /* 0x000000e9af00720c */ /* 0x080fe20003f46270 */
[----:B------:R-:W-:Y:S01]  /*9b00*/  VIADD R184, R176, 0xfffffe28 ;  /* 0xfffffe28b0b87836 */ /* 0x000fe20000000000 */
[----:B------:R-:W-:Y:S02]  /*9b10*/  ISETP.GE.AND P4, PT, R177, R232, PT ;  /* 0x000000e8b100720c */ /* 0x000fe40003f86270 */
[----:B------:R-:W-:Y:S02]  /*9b20*/  FSEL R32, R32, -INF , P5 ;  /* 0xff80000020207808 */ /* 0x000fe40002800000 */
[----:B------:R-:W-:Y:S02]  /*9b30*/  ISETP.GE.AND P5, PT, R36, R233, PT ;  /* 0x000000e92400720c */ /* 0x000fe40003fa6270 */
[----:B------:R-:W-:-:S02]  /*9b40*/  FSEL R45, R37, -INF , !P6 ;  /* 0xff800000252d7808 */ /* 0x000fc40007000000 */
[-C--:B------:R-:W-:Y:S02]  /*9b50*/  ISETP.GE.AND P6, PT, R175, R232.reuse, PT ;  /* 0x000000e8af00720c */ /* 0x080fe40003fc6270 */
[----:B------:R-:W-:Y:S02]  /*9b60*/  FSEL R33, R33, -INF , P2 ;  /* 0xff80000021217808 */ /* 0x000fe40001000000 */
[----:B------:R-:W-:Y:S02]  /*9b70*/  FSEL R40, R32, -INF , !P4 ;  /* 0xff80000020287808 */ /* 0x000fe40006000000 */
[----:B------:R-:W-:Y:S01]  /*9b80*/  ISETP.GE.AND P2, PT, R192, R233, PT ;  /* 0x000000e9c000720c */ /* 0x000fe20003f46270 */
[----:B------:R-:W-:Y:S01]  /*9b90*/  VIADD R252, R176, 0xfffffe30 ;  /* 0xfffffe30b0fc7836 */ /* 0x000fe20000000000 */
[----:B------:R-:W-:Y:S01]  /*9ba0*/  ISETP.GE.AND P4, PT, R36, R232, PT ;  /* 0x000000e82400720c */ /* 0x000fe20003f86270 */
[----:B------:R-:W-:Y:S01]  /*9bb0*/  IMAD.MOV.U32 R32, RZ, RZ, R167 ;  /* 0x000000ffff207224 */ /* 0x000fe200078e00a7 */
        /* <DEDUP_REMOVED lines=11> */
[----:B------:R-:W-:Y:S01]  /*9c70*/  ISETP.GE.AND P5, PT, R252, R233, PT ;  /* 0x000000e9fc00720c */ /* 0x000fe20003fa6270 */
[----:B------:R-:W-:Y:S01]  /*9c80*/  IMAD.MOV.U32 R28, RZ, RZ, R170 ;  /* 0x000000ffff1c7224 */ /* 0x000fe200078e00aa */
[----:B------:R-:W-:Y:S02]  /*9c90*/  FSEL R37, R29, -INF , !P6 ;  /* 0xff8000001d257808 */ /* 0x000fe40007000000 */
[----:B------:R-:W-:Y:S02]  /*9ca0*/  ISETP.GE.AND P6, PT, R41, R232, PT ;  /* 0x000000e82900720c */ /* 0x000fe40003fc6270 */
[----:B------:R-:W-:Y:S02]  /*9cb0*/  FSEL R25, R25, -INF , P2 ;  /* 0xff80000019197808 */ /* 0x000fe40001000000 */
[----:B------:R-:W-:-:S02]  /*9cc0*/  FSEL R170, R24, -INF , !P4 ;  /* 0xff80000018aa7808 */ /* 0x000fc40006000000 */
[-C--:B------:R-:W-:Y:S01]  /*9cd0*/  ISETP.GE.AND P2, PT, R250, R233.reuse, PT ;  /* 0x000000e9fa00720c */ /* 0x080fe20003f46270 */
[----:B------:R-:W-:Y:S01]  /*9ce0*/  VIADD R244, R176, 0xfffffe40 ;  /* 0xfffffe40b0f47836 */ /* 0x000fe20000000000 */
[-C--:B------:R-:W-:Y:S01]  /*9cf0*/  ISETP.GE.AND P4, PT, R252, R232.reuse, PT ;  /* 0x000000e8fc00720c */ /* 0x080fe20003f86270 */
[----:B------:R-:W-:Y:S01]  /*9d00*/  IMAD.MOV.U32 R24, RZ, RZ, R178 ;  /* 0x000000ffff187224 */ /* 0x000fe200078e00b2 */
[----:B------:R-:W-:Y:S01]  /*9d10*/  FSEL R16, R16, -INF , P5 ;  /* 0xff80000010107808 */ /* 0x000fe20002800000 */
[----:B------:R-:W-:Y:S01]  /*9d20*/  VIADD R246, R176, 0xfffffe39 ;  /* 0xfffffe39b0f67836 */ /* 0x000fe20000000000 */
[----:B------:R-:W-:Y:S02]  /*9d30*/  ISETP.GE.AND P5, PT, R248, R233, PT ;  /* 0x000000e9f800720c */ /* 0x000fe40003fa6270 */
[----:B------:R-:W-:Y:S02]  /*9d40*/  FSEL R178, R25, -INF , !P6 ;  /* 0xff80000019b27808 */ /* 0x000fe40007000000 */
[----:B------:R-:W-:-:S02]  /*9d50*/  ISETP.GE.AND P6, PT, R250, R232, PT ;  /* 0x000000e8fa00720c */ /* 0x000fc40003fc6270 */
[----:B------:R-:W-:Y:S02]  /*9d60*/  FSEL R17, R17, -INF , P2 ;  /* 0xff80000011117808 */ /* 0x000fe40001000000 */
[----:B------:R-:W-:Y:S01]  /*9d70*/  FSEL R29, R16, -INF , !P4 ;  /* 0xff800000101d7808 */ /* 0x000fe20006000000 */
[----:B------:R-:W-:Y:S01]  /*9d80*/  VIADD R186, R176, 0xfffffe48 ;  /* 0xfffffe48b0ba7836 */ /* 0x000fe20000000000 */
[----:B------:R-:W-:Y:S01]  /*9d90*/  ISETP.GE.AND P4, PT, R248, R232, PT ;  /* 0x000000e8f800720c */ /* 0x000fe20003f86270 */
[----:B------:R-:W-:Y:S01]  /*9da0*/  IMAD.MOV.U32 R16, RZ, RZ, R45 ;  /* 0x000000ffff107224 */ /* 0x000fe200078e002d */
[----:B------:R-:W-:Y:S01]  /*9db0*/  FSEL R12, R12, -INF , P5 ;  /* 0xff8000000c0c7808 */ /* 0x000fe20002800000 */
[----:B------:R-:W-:Y:S01]  /*9dc0*/  VIADD R242, R176, 0xfffffe41 ;  /* 0xfffffe41b0f27836 */ /* 0x000fe20000000000 */
[-C--:B------:R-:W-:Y:S02]  /*9dd0*/  ISETP.GE.AND P5, PT, R244, R233.reuse, PT ;  /* 0x000000e9f400720c */ /* 0x080fe40003fa6270 */
[----:B------:R-:W-:-:S02]  /*9de0*/  ISETP.GE.AND P2, PT, R246, R233, PT ;  /* 0x000000e9f600720c */ /* 0x000fc40003f46270 */
[----:B------:R-:W-:Y:S01]  /*9df0*/  FSEL R45, R17, -INF , !P6 ;  /* 0xff800000112d7808 */ /* 0x000fe20007000000 */
[----:B------:R-:W-:Y:S01]  /*9e00*/  IMAD.MOV.U32 R17, RZ, RZ, R40 ;  /* 0x000000ffff117224 */ /* 0x000fe200078e0028 */
        /* <DEDUP_REMOVED lines=8> */
[----:B------:R-:W-:Y:S01]  /*9e90*/  ISETP.GE.AND P2, PT, R242, R233, PT ;  /* 0x000000e9f200720c */ /* 0x000fe20003f46270 */
[----:B------:R-:W-:Y:S01]  /*9ea0*/  IMAD.MOV.U32 R12, RZ, RZ, R167 ;  /* 0x000000ffff0c7224 */ /* 0x000fe200078e00a7 */
        /* <DEDUP_REMOVED lines=91> */
[----:B------:R-:W-:Y:S02]  /*a460*/  FSEL R183, R104, -INF , !P4 ;  /* 0xff80000068b77808 */ /* 0x000fe40006000000 */
[----:B------:R-:W-:Y:S02]  /*a470*/  FSEL R185, R109, -INF , !P6 ;  /* 0xff8000006db97808 */ /* 0x000fe40007000000 */
[----:B------:R-:W-:-:S02]  /*a480*/  ISETP.GE.AND P4, PT, R168, R232, PT ;  /* 0x000000e8a800720c */ /* 0x000fc40003f86270 */
[----:B------:R-:W-:Y:S01]  /*a490*/  FSEL R100, R100, -INF , P5 ;  /* 0xff80000064647808 */ /* 0x000fe20002800000 */
[----:B------:R-:W-:Y:S01]  /*a4a0*/  VIADD R160, R176, 0xfffffe99 ;  /* 0xfffffe99b0a07836 */ /* 0x000fe20000000000 */
[----:B------:R-:W-:Y:S01]  /*a4b0*/  ISETP.GE.AND P6, PT, R172, R232, PT ;  /* 0x000000e8ac00720c */ /* 0x000fe20003fc6270 */
[----:B------:R-:W-:Y:S01]  /*a4c0*/  VIADD R203, R176, 0xfffffea0 ;  /* 0xfffffea0b0cb7836 */ /* 0x000fe20000000000 */
        /* <DEDUP_REMOVED lines=9> */
[----:B------:R-:W-:Y:S01]  /*a560*/  VIADD R193, R176, 0xfffffea1 ;  /* 0xfffffea1b0c17836 */ /* 0x000fe20000000000 */
[-C--:B------:R-:W-:Y:S01]  /*a570*/  ISETP.GE.AND P6, PT, R166, R232.reuse, PT ;  /* 0x000000e8a600720c */ /* 0x080fe20003fc6270 */
[----:B------:R-:W-:Y:S01]  /*a580*/  VIADD R187, R176, 0xfffffea8 ;  /* 0xfffffea8b0bb7836 */ /* 0x000fe20000000000 */
[----:B------:R-:W-:Y:S01]  /*a590*/  FSEL R101, R101, -INF , P2 ;  /* 0xff80000065657808 */ /* 0x000fe20001000000 */
[----:B------:R-:W-:Y:S01]  /*a5a0*/  IMAD.MOV.U32 R113, RZ, RZ, R33 ;  /* 0x000000ffff717224 */ /* 0x000fe200078e0021 */
[-C--:B------:R-:W-:Y:S01]  /*a5b0*/  ISETP.GE.AND P2, PT, R160, R233.reuse, PT ;  /* 0x000000e9a000720c */ /* 0x080fe20003f46270 */
        /* <DEDUP_REMOVED lines=11> */
[----:B------:R-:W-:Y:S01]  /*a670*/  FSEL R29, R92, -INF , P5 ;  /* 0xff8000005c1d7808 */ /* 0x000fe20002800000 */
[----:B------:R-:W-:Y:S01]  /*a680*/  VIADD R173, R176, 0xfffffeb0 ;  /* 0xfffffeb0b0ad7836 */ /* 0x000fe20000000000 */
[----:B------:R-:W-:-:S02]  /*a690*/  ISETP.GE.AND P2, PT, R193, R233, PT ;  /* 0x000000e9c100720c */ /* 0x000fc40003f46270 */
[----:B------:R-:W-:Y:S02]  /*a6a0*/  ISETP.GE.AND P5, PT, R187, R233, PT ;  /* 0x000000e9bb00720c */ /* 0x000fe40003fa6270 */
        /* <DEDUP_REMOVED lines=10> */
[----:B------:R-:W-:-:S02]  /*a750*/  FMNMX3.FTZ R24, R24, R109, R112, !PT ;  /* 0x0000006d18187276 */ /* 0x000fc40007810070 */
[-C--:B------:R-:W-:Y:S02]  /*a760*/  ISETP.GE.AND P2, PT, R179, R233.reuse, PT ;  /* 0x000000e9b300720c */ /* 0x080fe40003f46270 */
[----:B------:R-:W-:Y:S01]  /*a770*/  ISETP.GE.AND P5, PT, R173, R233, PT ;  /* 0x000000e9ad00720c */ /* 0x000fe20003fa6270 */
[----:B------:R-:W-:Y:S01]  /*a780*/  IMAD.MOV.U32 R104, RZ, RZ, R12 ;  /* 0x000000ffff687224 */ /* 0x000fe200078e000c */
[----:B------:R-:W-:Y:S01]  /*a790*/  FSEL R25, R25, -INF , !P6 ;  /* 0xff80000019197808 */ /* 0x000fe20007000000 */
[----:B------:R-:W-:Y:S01]  /*a7a0*/  IMAD.MOV.U32 R124, RZ, RZ, R9 ;  /* 0x000000ffff7c7224 */ /* 0x000fe200078e0009 */
[----:B------:R-:W-:Y:S01]  /*a7b0*/  FMNMX3.FTZ R24, R24, R108, R105, !PT ;  /* 0x0000006c18187276 */ /* 0x000fe20007810069 */
[----:B------:R-:W-:Y:S01]  /*a7c0*/  IMAD.MOV.U32 R97, RZ, RZ, R13 ;  /* 0x000000ffff617224 */ /* 0x000fe200078e000d */
[----:B------:R-:W-:Y:S01]  /*a7d0*/  ISETP.GE.AND P6, PT, R179, R232, PT ;  /* 0x000000e8b300720c */ /* 0x000fe20003fc6270 */
[C---:B------:R-:W-:Y:S01]  /*a7e0*/  VIADD R163, R176.reuse, 0xfffffeb9 ;  /* 0xfffffeb9b0a37836 */ /* 0x040fe20000000000 */
[----:B------:R-:W-:Y:S01]  /*a7f0*/  FSEL R13, R89, -INF , P2 ;  /* 0xff800000590d7808 */ /* 0x000fe20001000000 */
[----:B------:R-:W-:Y:S01]  /*a800*/  VIADD R161, R176, 0xfffffec0 ;  /* 0xfffffec0b0a17836 */ /* 0x000fe20000000000 */
[----:B------:R-:W-:-:S02]  /*a810*/  FSEL R9, R84, -INF , P5 ;  /* 0xff80000054097808 */ /* 0x000fc40002800000 */
[-C--:B------:R-:W-:Y:S02]  /*a820*/  ISETP.GE.AND P2, PT, R171, R233.reuse, PT ;  /* 0x000000e9ab00720c */ /* 0x080fe40003f46270 */
[----:B------:R-:W-:Y:S01]  /*a830*/  ISETP.GE.AND P5, PT, R165, R233, PT ;  /* 0x000000e9a500720c */ /* 0x000fe20003fa6270 */
[----:B------:R-:W-:Y:S01]  /*a840*/  IMAD.MOV.U32 R100, RZ, RZ, R5 ;  /* 0x000000ffff647224 */ /* 0x000fe200078e0005 */
[----:B------:R-:W-:Y:S02]  /*a850*/  FMNMX3.FTZ R24, R24, R101, R104, !PT ;  /* 0x0000006518187276 */ /* 0x000fe40007810068 */
[----:B------:R-:W-:Y:S02]  /*a860*/  FSEL R13, R13, -INF , !P6 ;  /* 0xff8000000d0d7808 */ /* 0x000fe40007000000 */
[----:B------:R-:W-:Y:S02]  /*a870*/  ISETP.GE.AND P6, PT, R171, R232, PT ;  /* 0x000000e8ab00720c */ /* 0x000fe40003fc6270 */
[----:B------:R-:W-:-:S02]  /*a880*/  FSEL R5, R85, -INF , P2 ;  /* 0xff80000055057808 */ /* 0x000fc40001000000 */
[----:B------:R-:W-:Y:S02]  /*a890*/  FSEL R80, R80, -INF , P5 ;  /* 0xff80000050507808 */ /* 0x000fe40002800000 */
[-C--:B------:R-:W-:Y:S02]  /*a8a0*/  ISETP.GE.AND P2, PT, R163, R233.reuse, PT ;  /* 0x000000e9a300720c */ /* 0x080fe40003f46270 */
[----:B------:R-:W-:Y:S02]  /*a8b0*/  ISETP.GE.AND P5, PT, R161, R233, PT ;  /* 0x000000e9a100720c */ /* 0x000fe40003fa6270 */
[----:B------:R-:W-:Y:S02]  /*a8c0*/  FMNMX3.FTZ R24, R24, R97, R37, !PT ;  /* 0x0000006118187276 */ /* 0x000fe40007810025 */
[C---:B------:R-:W-:Y:S02]  /*a8d0*/  ISETP.GE.AND P3, PT, R153.reuse, R231, PT ;  /* 0x000000e79900720c */ /* 0x040fe40003f66270 */
[----:B------:R-:W-:Y:S01]  /*a8e0*/  ISETP.GE.AND P1, PT, R153, R230, PT ;  /* 0x000000e69900720c */ /* 0x000fe20003f26270 */
[----:B------:R-:W-:Y:S01]  /*a8f0*/  VIADD R153, R176, 0xfffffec1 ;  /* 0xfffffec1b0997836 */ /* 0x000fe20000000000 */
[----:B------:R-:W-:-:S02]  /*a900*/  FSEL R5, R5, -INF , !P6 ;  /* 0xff80000005057808 */ /* 0x000fc40007000000 */
[----:B------:R-:W-:Y:S02]  /*a910*/  ISETP.GE.AND P6, PT, R163, R232, PT ;  /* 0x000000e8a300720c */ /* 0x000fe40003fc6270 */
[----:B------:R-:W-:Y:S02]  /*a920*/  FSEL R16, R81, -INF , P2 ;  /* 0xff80000051107808 */ /* 0x000fe40001000000 */
[----:B------:R-:W-:Y:S01]  /*a930*/  FSEL R12, R76, -INF , P5 ;  /* 0xff8000004c0c7808 */ /* 0x000fe20002800000 */
[----:B------:R-:W-:Y:S01]  /*a940*/  IMAD.MOV.U32 R76, RZ, RZ, R176 ;  /* 0x000000ffff4c7224 */ /* 0x000fe200078e00b0 */
[----:B------:R-:W-:Y:S02]  /*a950*/  FMNMX3.FTZ R24, R24, R170, R178, !PT ;  /* 0x000000aa18187276 */ /* 0x000fe400078100b2 */
[----:B------:R-:W-:Y:S01]  /*a960*/  ISETP.GE.AND P2, PT, R161, R232, PT ;  /* 0x000000e8a100720c */ /* 0x000fe20003f46270 */
[----:B------:R-:W-:Y:S01]  /*a970*/  VIADD R93, R76, 0xfffffec8 ;  /* 0xfffffec84c5d7836 */ /* 0x000fe20000000000 */
[----:B------:R-:W-:-:S02]  /*a980*/  FSEL R16, R16, -INF , !P6 ;  /* 0xff80000010107808 */ /* 0x000fc40007000000 */
[C---:B------:R-:W-:Y:S02]  /*a990*/  ISETP.GE.AND P6, PT, R153.reuse, R233, PT ;  /* 0x000000e99900720c */ /* 0x040fe40003fc6270 */
[----:B------:R-:W-:Y:S01]  /*a9a0*/  FMNMX3.FTZ R33, R24, R96, R45, !PT ;  /* 0x0000006018217276 */ /* 0x000fe2000781002d */
[----:B------:R-:W-:Y:S01]  /*a9b0*/  IMAD.MOV.U32 R120, RZ, RZ, R8 ;  /* 0x000000ffff787224 */ /* 0x000fe200078e0008 */
        /* <DEDUP_REMOVED lines=11> */
[----:B------:R-:W-:-:S02]  /*aa70*/  ISETP.GE.AND P6, PT, R92, R233, PT ;  /* 0x000000e95c00720c */ /* 0x000fc40003fc6270 */
[----:B------:R-:W-:Y:S02]  /*aa80*/  FMNMX3.FTZ R24, R33, R46, R100, !PT ;  /* 0x0000002e21187276 */ /* 0x000fe40007810064 */
[----:B------:R-:W-:Y:S02]  /*aa90*/  FSEL R4, R4, -INF , !P2 ;  /* 0xff80000004047808 */ /* 0x000fe40005000000 */
        /* <DEDUP_REMOVED lines=8> */
[----:B------:R-:W-:Y:S02]  /*ab20*/  FMNMX3.FTZ R24, R24, R247, R243, !PT ;  /* 0x000000f718187276 */ /* 0x000fe400078100f3 */
[----:B------:R-:W-:Y:S01]  /*ab30*/  FSEL R176, R68, -INF , !P2 ;  /* 0xff80000044b07808 */ /* 0x000fe20005000000 */
[----:B------:R-:W-:Y:S01]  /*ab40*/  VIADD R68, R76, 0xfffffed8 ;  /* 0xfffffed84c447836 */ /* 0x000fe20000000000 */
[----:B------:R-:W-:-:S02]  /*ab50*/  ISETP.GE.AND P6, PT, R73, R233, PT ;  /* 0x000000e94900720c */ /* 0x000fc40003fc6270 */
[----:B------:R-:W-:Y:S02]  /*ab60*/  FMNMX3.FTZ R24, R24, R241, R229, !PT ;  /* 0x000000f118187276 */ /* 0x000fe400078100e5 */
[----:B------:R-:W-:Y:S02]  /*ab70*/  FSEL R69, R69, -INF , P6 ;  /* 0xff80000045457808 */ /* 0x000fe40003000000 */
[----:B------:R-:W-:Y:S02]  /*ab80*/  FMNMX3.FTZ R24, R24, R213, R211, !PT ;  /* 0x000000d518187276 */ /* 0x000fe400078100d3 */
[----:B------:R-:W-:Y:S01]  /*ab90*/  ISETP.GE.AND P6, PT, R68, R233, PT ;  /* 0x000000e94400720c */ /* 0x000fe20003fc6270 */
[----:B------:R-:W-:Y:S01]  /*aba0*/  IMAD.MOV.U32 R28, RZ, RZ, R192 ;  /* 0x000000ffff1c7224 */ /* 0x000fe200078e00c0 */
[----:B------:R-:W-:Y:S02]  /*abb0*/  FMNMX3.FTZ R24, R24, R207, R205, !PT ;  /* 0x000000cf18187276 */ /* 0x000fe400078100cd */
[----:B------:R-:W-:Y:S01]  /*abc0*/  FSEL R192, R64, -INF , P6 ;  /* 0xff80000040c07808 */ /* 0x000fe20003000000 */
[----:B------:R-:W-:Y:S01]  /*abd0*/  VIADD R64, R76, 0xfffffed9 ;  /* 0xfffffed94c407836 */ /* 0x000fe20000000000 */
[----:B------:R-:W-:Y:S01]  /*abe0*/  FMNMX3.FTZ R24, R24, R195, R191, !PT ;  /* 0x000000c318187276 */ /* 0x000fe200078100bf */
[----:B------:R-:W-:Y:S01]  /*abf0*/  VIADD R88, R76, 0xfffffee0 ;  /* 0xfffffee04c587836 */ /* 0x000fe20000000000 */
[----:B------:R-:W-:-:S02]  /*ac00*/  ISETP.GE.AND P2, PT, R73, R232, PT ;  /* 0x000000e84900720c */ /* 0x000fc40003f46270 */
[----:B------:R-:W-:Y:S01]  /*ac10*/  ISETP.GE.AND P6, PT, R64, R233, PT ;  /* 0x000000e94000720c */ /* 0x000fe20003fc6270 */
[----:B------:R-:W-:Y:S01]  /*ac20*/  IMAD.MOV.U32 R125, RZ, RZ, R184 ;  /* 0x000000ffff7d7224 */ /* 0x000fe200078e00b8 */
[----:B------:R-:W-:Y:S02]  /*ac30*/  FMNMX3.FTZ R24, R24, R189, R185, !PT ;  /* 0x000000bd18187276 */ /* 0x000fe400078100b9 */
[-C--:B------:R-:W-:Y:S02]  /*ac40*/  ISETP.GE.AND P4, PT, R203, R232.reuse, PT ;  /* 0x000000e8cb00720c */ /* 0x080fe40003f86270 */
[----:B------:R-:W-:Y:S01]  /*ac50*/  FSEL R184, R69, -INF , !P2 ;  /* 0xff80000045b87808 */ /* 0x000fe20005000000 */
[----:B------:R-:W-:Y:S01]  /*ac60*/  VIADD R85, R76, 0xfffffee1 ;  /* 0xfffffee14c557836 */ /* 0x000fe20000000000 */
[----:B------:R-:W-:Y:S02]  /*ac70*/  ISETP.GE.AND P2, PT, R68, R232, PT ;  /* 0x000000e84400720c */ /* 0x000fe40003f46270 */
[----:B------:R-:W-:-:S02]  /*ac80*/  FSEL R65, R65, -INF , P6 ;  /* 0xff80000041417808 */ /* 0x000fc40003000000 */
        /* <DEDUP_REMOVED lines=12> */
[----:B------:R-:W-:Y:S02]  /*ad50*/  ISETP.GE.AND P4, PT, R173, R232, PT ;  /* 0x000000e8ad00720c */ /* 0x000fe40003f86270 */
[----:B------:R-:W-:-:S02]  /*ad60*/  FSEL R178, R65, -INF , !P2 ;  /* 0xff80000041b27808 */ /* 0x000fc40005000000 */
[----:B------:R-:W-:Y:S01]  /*ad70*/  FMNMX3.FTZ R24, R24, R157, R129, !PT ;  /* 0x0000009d18187276 */ /* 0x000fe20007810081 */
[----:B------:R-:W-:Y:S01]  /*ad80*/  VIADD R72, R76, 0xfffffee9 ;  /* 0xfffffee94c487836 */ /* 0x000fe20000000000 */
[-C--:B------:R-:W-:Y:S02]  /*ad90*/  ISETP.GE.AND P2, PT, R88, R232.reuse, PT ;  /* 0x000000e85800720c */ /* 0x080fe40003f46270 */
[----:B------:R-:W-:Y:S02]  /*ada0*/  FSEL R61, R61, -INF , P6 ;  /* 0xff8000003d3d7808 */ /* 0x000fe40003000000 */
[----:B------:R-:W-:Y:S01]  /*adb0*/  ISETP.GE.AND P6, PT, R77, R233, PT ;  /* 0x000000e94d00720c */ /* 0x000fe20003fc6270 */
[----:B------:R-:W-:Y:S01]  /*adc0*/  IMAD.MOV.U32 R65, RZ, RZ, R170 ;  /* 0x000000ffff417224 */ /* 0x000fe200078e00aa */
[----:B------:R-:W-:Y:S02]  /*add0*/  FSEL R9, R9, -INF , !P4 ;  /* 0xff80000009097808 */ /* 0x000fe40006000000 */
[----:B------:R-:W-:-:S02]  /*ade0*/  ISETP.GE.AND P4, PT, R165, R232, PT ;  /* 0x000000e8a500720c */ /* 0x000fc40003f86270 */
[----:B------:R-:W-:Y:S02]  /*adf0*/  FMNMX3.FTZ R24, R24, R29, R25, !PT ;  /* 0x0000001d18187276 */ /* 0x000fe40007810019 */
[----:B------:R-:W-:Y:S01]  /*ae00*/  FSEL R170, R60, -INF , !P2 ;  /* 0xff8000003caa7808 */ /* 0x000fe20005000000 */
[----:B------:R-:W-:Y:S01]  /*ae10*/  VIADD R84, R76, 0xfffffef0 ;  /* 0xfffffef04c547836 */ /* 0x000fe20000000000 */
[----:B------:R-:W-:Y:S02]  /*ae20*/  ISETP.GE.AND P2, PT, R85, R232, PT ;  /* 0x000000e85500720c */ /* 0x000fe40003f46270 */
[----:B------:R-:W-:Y:S02]  /*ae30*/  FSEL R56, R56, -INF , P6 ;  /* 0xff80000038387808 */ /* 0x000fe40003000000 */
[----:B------:R-:W-:Y:S02]  /*ae40*/  ISETP.GE.AND P6, PT, R72, R233, PT ;  /* 0x000000e94800720c */ /* 0x000fe40003fc6270 */
[----:B------:R-:W-:-:S02]  /*ae50*/  FSEL R128, R80, -INF , !P4 ;  /* 0xff80000050807808 */ /* 0x000fc40006000000 */
[----:B------:R-:W-:Y:S02]  /*ae60*/  FMNMX3.FTZ R24, R24, R17, R13, !PT ;  /* 0x0000001118187276 */ /* 0x000fe4000781000d */
[C---:B------:R-:W-:Y:S02]  /*ae70*/  ISETP.GE.AND P4, PT, R154.reuse, R231, PT ;  /* 0x000000e79a00720c */ /* 0x040fe40003f86270 */
[----:B------:R-:W-:Y:S02]  /*ae80*/  ISETP.GE.AND P5, PT, R154, R230, PT ;  /* 0x000000e69a00720c */ /* 0x000fe40003fa6270 */
        /* <DEDUP_REMOVED lines=11> */
[----:B------:R-:W-:Y:S02]  /*af40*/  ISETP.GE.AND P6, PT, R81, R233, PT ;  /* 0x000000e95100720c */ /* 0x000fe40003fc6270 */
        /* <DEDUP_REMOVED lines=8> */
[----:B------:R-:W-:Y:S02]  /*afd0*/  ISETP.GE.AND P2, PT, R84, R232, PT ;  /* 0x000000e85400720c */ /* 0x000fe40003f46270 */
        /* <DEDUP_REMOVED lines=22> */
[----:B------:R-:W-:Y:S02]  /*b140*/  FSEL R42, R42, -INF , P4 ;  /* 0xff8000002a2a7808 */ /* 0x000fe40002000000 */
[----:B------:R-:W-:Y:S02]  /*b150*/  FSEL R43, R43, -INF , P6 ;  /* 0xff8000002b2b7808 */ /* 0x000fe40003000000 */
[----:B------:R-:W-:-:S02]  /*b160*/  ISETP.GE.AND P6, PT, R177, R231, PT ;  /* 0x000000e7b100720c */ /* 0x000fc40003fc6270 */
[CC--:B------:R-:W-:Y:S02]  /*b170*/  ISETP.GE.AND P3, PT, R199.reuse, R231.reuse, PT ;  /* 0x000000e7c700720c */ /* 0x0c0fe40003f66270 */
[-C--:B------:R-:W-:Y:S02]  /*b180*/  ISETP.GE.AND P1, PT, R199, R230.reuse, PT ;  /* 0x000000e6c700720c */ /* 0x080fe40003f26270 */
[----:B------:R-:W-:Y:S02]  /*b190*/  FSEL R199, R42, -INF , !P5 ;  /* 0xff8000002ac77808 */ /* 0x000fe40006800000 */
[C---:B------:R-:W-:Y:S02]  /*b1a0*/  ISETP.GE.AND P4, PT, R197.reuse, R231, PT ;  /* 0x000000e7c500720c */ /* 0x040fe40003f86270 */
[----:B------:R-:W-:Y:S02]  /*b1b0*/  ISETP.GE.AND P5, PT, R197, R230, PT ;  /* 0x000000e6c500720c */ /* 0x000fe40003fa6270 */
[----:B------:R-:W-:-:S02]  /*b1c0*/  FSEL R197, R43, -INF , !P2 ;  /* 0xff8000002bc57808 */ /* 0x000fc40005000000 */
[----:B------:R-:W-:Y:S02]  /*b1d0*/  FSEL R34, R34, -INF , P6 ;  /* 0xff80000022227808 */ /* 0x000fe40003000000 */
[----:B------:R-:W-:Y:S02]  /*b1e0*/  ISETP.GE.AND P2, PT, R177, R230, PT ;  /* 0x000000e6b100720c */ /* 0x000fe40003f46270 */
[----:B-1----:R-:W-:Y:S02]  /*b1f0*/  FMNMX.FTZ R47, R24, R47, !PT ;  /* 0x0000002f182f7209 */ /* 0x002fe40007810000 */
[----:B------:R-:W-:-:S03]  /*b200*/  FSEL R24, R34, -INF , !P2 ;  /* 0xff80000022187808 */ /* 0x000fc60005000000 */
[----:B------:R-:W1:Y:S01]  /*b210*/  SHFL.BFLY PT, R34, R47, 0x1, 0x1f ;  /* 0x0c201f002f227f89 */ /* 0x000e6200000e0000 */
[----:B------:R-:W-:Y:S02]  /*b220*/  FSEL R38, R38, -INF , P3 ;  /* 0xff80000026267808 */ /* 0x000fe40001800000 */
[-C--:B------:R-:W-:Y:S02]  /*b230*/  ISETP.GE.AND P3, PT, R175, R231.reuse, PT ;  /* 0x000000e7af00720c */ /* 0x080fe40003f66270 */
[----:B------:R-:W-:Y:S02]  /*b240*/  FSEL R39, R39, -INF , P4 ;  /* 0xff80000027277808 */ /* 0x000fe40002000000 */
[-C--:B------:R-:W-:Y:S02]  /*b250*/  ISETP.GE.AND P4, PT, R56, R231.reuse, PT ;  /* 0x000000e73800720c */ /* 0x080fe40003f86270 */
[----:B------:R-:W-:Y:S02]  /*b260*/  FSEL R177, R38, -INF , !P1 ;  /* 0xff80000026b17808 */ /* 0x000fe40004800000 */
[----:B------:R-:W-:-:S02]  /*b270*/  ISETP.GE.AND P6, PT, R28, R231, PT ;  /* 0x000000e71c00720c */ /* 0x000fc40003fc6270 */
[-C--:B------:R-:W-:Y:S02]  /*b280*/  ISETP.GE.AND P2, PT, R28, R230.reuse, PT ;  /* 0x000000e61c00720c */ /* 0x080fe40003f46270 */
[-C--:B------:R-:W-:Y:S02]  /*b290*/  ISETP.GE.AND P1, PT, R175, R230.reuse, PT ;  /* 0x000000e6af00720c */ /* 0x080fe40003f26270 */
[----:B------:R-:W-:Y:S02]  /*b2a0*/  FSEL R28, R35, -INF , P3 ;  /* 0xff800000231c7808 */ /* 0x000fe40001800000 */
[----:B------:R-:W-:Y:S02]  /*b2b0*/  FSEL R175, R39, -INF , !P5 ;  /* 0xff80000027af7808 */ /* 0x000fe40006800000 */
[----:B------:R-:W-:Y:S02]  /*b2c0*/  ISETP.GE.AND P5, PT, R56, R230, PT ;  /* 0x000000e63800720c */ /* 0x000fe40003fa6270 */
[----:B------:R-:W-:-:S02]  /*b2d0*/  FSEL R30, R30, -INF , P4 ;  /* 0xff8000001e1e7808 */ /* 0x000fc40002000000 */
[CC--:B------:R-:W-:Y:S02]  /*b2e0*/  ISETP.GE.AND P3, PT, R125.reuse, R231.reuse, PT ;  /* 0x000000e77d00720c */ /* 0x0c0fe40003f66270 */
[----:B------:R-:W-:Y:S02]  /*b2f0*/  FSEL R28, R28, -INF , !P1 ;  /* 0xff8000001c1c7808 */ /* 0x000fe40004800000 */
[----:B------:R-:W-:Y:S02]  /*b300*/  ISETP.GE.AND P1, PT, R125, R230, PT ;  /* 0x000000e67d00720c */ /* 0x000fe40003f26270 */
[----:B------:R-:W-:Y:S02]  /*b310*/  FSEL R31, R31, -INF , P6 ;  /* 0xff8000001f1f7808 */ /* 0x000fe40003000000 */
[----:B------:R-:W-:Y:S02]  /*b320*/  FSEL R125, R30, -INF , !P5 ;  /* 0xff8000001e7d7808 */ /* 0x000fe40006800000 */
[----:B------:R-:W-:-:S02]  /*b330*/  ISETP.GE.AND P6, PT, R252, R231, PT ;  /* 0x000000e7fc00720c */ /* 0x000fc40003fc6270 */
[CC--:B------:R-:W-:Y:S02]  /*b340*/  ISETP.GE.AND P4, PT, R61.reuse, R231.reuse, PT ;  /* 0x000000e73d00720c */ /* 0x0c0fe40003f86270 */
[-C--:B------:R-:W-:Y:S01]  /*b350*/  ISETP.GE.AND P5, PT, R61, R230.reuse, PT ;  /* 0x000000e63d00720c */ /* 0x080fe20003fa6270 */
[----:B------:R-:W-:Y:S01]  /*b360*/  IMAD.MOV.U32 R61, RZ, RZ, R117 ;  /* 0x000000ffff3d7224 */ /* 0x000fe200078e0075 */
[----:B------:R-:W-:Y:S02]  /*b370*/  FSEL R26, R26, -INF , P3 ;  /* 0xff8000001a1a7808 */ /* 0x000fe40001800000 */
[----:B------:R-:W-:Y:S02]  /*b380*/  FSEL R117, R31, -INF , !P2 ;  /* 0xff8000001f757808 */ /* 0x000fe40005000000 */
[----:B------:R-:W-:Y:S02]  /*b390*/  ISETP.GE.AND P3, PT, R250, R231, PT ;  /* 0x000000e7fa00720c */ /* 0x000fe40003f66270 */
[----:B------:R-:W-:-:S02]  /*b3a0*/  ISETP.GE.AND P2, PT, R252, R230, PT ;  /* 0x000000e6fc00720c */ /* 0x000fc40003f46270 */
[----:B------:R-:W-:Y:S02]  /*b3b0*/  FSEL R18, R18, -INF , P6 ;  /* 0xff80000012127808 */ /* 0x000fe40003000000 */
[----:B-1----:R-:W-:Y:S02]  /*b3c0*/  FMNMX.FTZ R35, R47, R34, !PT ;  /* 0x000000222f237209 */ /* 0x002fe40007810000 */
[----:B------:R-:W-:Y:S02]  /*b3d0*/  FSEL R27, R27, -INF , P4 ;  /* 0xff8000001b1b7808 */ /* 0x000fe40002000000 */
[----:B------:R-:W-:Y:S02]  /*b3e0*/  FSEL R252, R26, -INF , !P1 ;  /* 0xff8000001afc7808 */ /* 0x000fe40004800000 */
[----:B------:R-:W-:Y:S02]  /*b3f0*/  ISETP.GE.AND P1, PT, R250, R230, PT ;  /* 0x000000e6fa00720c */ /* 0x000fe40003f26270 */
[----:B------:R-:W-:-:S02]  /*b400*/  ISETP.GE.AND P4, PT, R248, R231, PT ;  /* 0x000000e7f800720c */ /* 0x000fc40003f86270 */
[-C--:B------:R-:W-:Y:S02]  /*b410*/  ISETP.GE.AND P6, PT, R248, R230.reuse, PT ;  /* 0x000000e6f800720c */ /* 0x080fe40003fc6270 */
[----:B------:R-:W-:Y:S02]  /*b420*/  FSEL R19, R19, -INF , P3 ;  /* 0xff80000013137808 */ /* 0x000fe40001800000 */
[----:B------:R-:W-:Y:S01]  /*b430*/  FSEL R248, R18, -INF , !P2 ;  /* 0xff80000012f87808 */ /* 0x000fe20005000000 */
[----:B--2---:R-:W-:Y:S01]  /*b440*/  FMUL.FTZ R39, R44, R35 ;  /* 0x000000232c277220 */ /* 0x004fe20000410000 */
[----:B------:R-:W-:Y:S02]  /*b450*/  FSEL R250, R27, -INF , !P5 ;  /* 0xff8000001bfa7808 */ /* 0x000fe40006800000 */
[C---:B------:R-:W-:Y:S02]  /*b460*/  ISETP.GE.AND P2, PT, R246.reuse, R231, PT ;  /* 0x000000e7f600720c */ /* 0x040fe40003f46270 */
[----:B------:R-:W-:-:S02]  /*b470*/  ISETP.GE.AND P5, PT, R246, R230, PT ;  /* 0x000000e6f600720c */ /* 0x000fc40003fa6270 */
[----:B------:R-:W-:Y:S02]  /*b480*/  FSETP.NEU.FTZ.AND P3, PT, R35, -INF , PT ;  /* 0xff8000002300780b */ /* 0x000fe40003f7d000 */
[----:B------:R-:W-:Y:S02]  /*b490*/  FSEL R246, R19, -INF , !P1 ;  /* 0xff80000013f67808 */ /* 0x000fe40004800000 */
[-C--:B------:R-:W-:Y:S02]  /*b4a0*/  ISETP.GE.AND P1, PT, R244, R231.reuse, PT ;  /* 0x000000e7f400720c */ /* 0x080fe40003f26270 */
[----:B------:R-:W-:Y:S02]  /*b4b0*/  FSEL R14, R14, -INF , P4 ;  /* 0xff8000000e0e7808 */ /* 0x000fe40002000000 */
[----:B------:R-:W-:Y:S02]  /*b4c0*/  FSEL R15, R15, -INF , P2 ;  /* 0xff8000000f0f7808 */ /* 0x000fe40001000000 */
[----:B------:R-:W-:-:S02]  /*b4d0*/  ISETP.GE.AND P2, PT, R242, R231, PT ;  /* 0x000000e7f200720c */ /* 0x000fc40003f46270 */
[----:B------:R-:W-:Y:S02]  /*b4e0*/  FSEL R27, R35, RZ, P3 ;  /* 0x000000ff231b7208 */ /* 0x000fe40001800000 */
[----:B------:R-:W-:Y:S02]  /*b4f0*/  ISETP.GE.AND P4, PT, R244, R230, PT ;  /* 0x000000e6f400720c */ /* 0x000fe40003f86270 */
[----:B------:R-:W-:Y:S02]  /*b500*/  FSEL R39, R39, RZ, P3 ;  /* 0x000000ff27277208 */ /* 0x000fe40001800000 */
[----:B------:R-:W-:Y:S02]  /*b510*/  FSEL R244, R14, -INF , !P6 ;  /* 0xff8000000ef47808 */ /* 0x000fe40007000000 */
[----:B------:R-:W-:Y:S02]  /*b520*/  ISETP.GE.AND P3, PT, R186, R231, PT ;  /* 0x000000e7ba00720c */ /* 0x000fe40003f66270 */
[----:B------:R-:W-:-:S02]  /*b530*/  FSEL R10, R10, -INF , P1 ;  /* 0xff8000000a0a7808 */ /* 0x000fc40000800000 */
[-C--:B------:R-:W-:Y:S02]  /*b540*/  ISETP.GE.AND P6, PT, R242, R230.reuse, PT ;  /* 0x000000e6f200720c */ /* 0x080fe40003fc6270 */
[----:B------:R-:W-:Y:S02]  /*b550*/  FSEL R242, R15, -INF , !P5 ;  /* 0xff8000000ff27808 */ /* 0x000fe40006800000 */
[----:B------:R-:W-:Y:S02]  /*b560*/  FSEL R11, R11, -INF , P2 ;  /* 0xff8000000b0b7808 */ /* 0x000fe40001000000 */
[----:B------:R-:W-:Y:S02]  /*b570*/  ISETP.GE.AND P5, PT, R186, R230, PT ;  /* 0x000000e6ba00720c */ /* 0x000fe40003fa6270 */
[----:B------:R-:W-:Y:S02]  /*b580*/  FSEL R186, R10, -INF , !P4 ;  /* 0xff8000000aba7808 */ /* 0x000fe40006000000 */
[----:B------:R-:W-:-:S02]  /*b590*/  FSEL R6, R6, -INF , P3 ;  /* 0xff80000006067808 */ /* 0x000fc40001800000 */
[CC--:B------:R-:W-:Y:S02]  /*b5a0*/  ISETP.GE.AND P1, PT, R240.reuse, R231.reuse, PT ;  /* 0x000000e7f000720c */ /* 0x0c0fe40003f26270 */
[-C--:B------:R-:W-:Y:S02]  /*b5b0*/  ISETP.GE.AND P4, PT, R240, R230.reuse, PT ;  /* 0x000000e6f000720c */ /* 0x080fe40003f86270 */
[----:B------:R-:W-:Y:S02]  /*b5c0*/  FSEL R240, R11, -INF , !P6 ;  /* 0xff8000000bf07808 */ /* 0x000fe40007000000 */
[C---:B------:R-:W-:Y:S02]  /*b5d0*/  ISETP.GE.AND P2, PT, R234.reuse, R231, PT ;  /* 0x000000e7ea00720c */ /* 0x040fe40003f46270 */
[----:B------:R-:W-:Y:S02]  /*b5e0*/  ISETP.GE.AND P6, PT, R234, R230, PT ;  /* 0x000000e6ea00720c */ /* 0x000fe40003fc6270 */
[----:B------:R-:W-:-:S02]  /*b5f0*/  FSEL R234, R6, -INF , !P5 ;  /* 0xff80000006ea7808 */ /* 0x000fc40006800000 */
[----:B------:R-:W-:Y:S02]  /*b600*/  FMNMX3.FTZ R6, R0, R162, R201, !PT ;  /* 0x000000a200067276 */ /* 0x000fe400078100c9 */
[----:B------:R-:W-:Y:S02]  /*b610*/  FSEL R7, R7, -INF , P1 ;  /* 0xff80000007077808 */ /* 0x000fe40000800000 */
[----:B------:R-:W-:Y:S02]  /*b620*/  FMNMX3.FTZ R6, R6, R199, R197, !PT ;  /* 0x000000c706067276 */ /* 0x000fe400078100c5 */
[C---:B------:R-:W-:Y:S02]  /*b630*/  ISETP.GE.AND P3, PT, R228.reuse, R231, PT ;  /* 0x000000e7e400720c */ /* 0x040fe40003f66270 */
[----:B------:R-:W-:Y:S02]  /*b640*/  ISETP.GE.AND P5, PT, R228, R230, PT ;  /* 0x000000e6e400720c */ /* 0x000fe40003fa6270 */
[----:B------:R-:W-:-:S02]  /*b650*/  FSEL R228, R7, -INF , !P4 ;  /* 0xff80000007e47808 */ /* 0x000fc40006000000 */
        /* <DEDUP_REMOVED lines=78> */
[C---:B------:R-:W-:Y:S02]  /*bb40*/  ISETP.GE.AND P2, PT, R164.reuse, R231, PT ;  /* 0x000000e7a400720c */ /* 0x040fe40003f46270 */
[----:B------:R-:W-:Y:S02]  /*bb50*/  FSEL R166, R107, -INF , !P6 ;  /* 0xff8000006ba67808 */ /* 0x000fe40007000000 */
[----:B------:R-:W-:Y:S02]  /*bb60*/  FSEL R103, R103, -INF , P1 ;  /* 0xff80000067677808 */ /* 0x000fe40000800000 */
[----:B------:R-:W-:-:S02]  /*bb70*/  ISETP.GE.AND P6, PT, R164, R230, PT ;  /* 0x000000e6a400720c */ /* 0x000fc40003fc6270 */
[-C--:B------:R-:W-:Y:S02]  /*bb80*/  ISETP.GE.AND P3, PT, R160, R231.reuse, PT ;  /* 0x000000e7a000720c */ /* 0x080fe40003f66270 */
[----:B------:R-:W-:Y:S02]  /*bb90*/  ISETP.GE.AND P1, PT, R203, R231, PT ;  /* 0x000000e7cb00720c */ /* 0x000fe40003f26270 */
[----:B------:R-:W-:Y:S02]  /*bba0*/  FSEL R164, R102, -INF , !P5 ;  /* 0xff80000066a47808 */ /* 0x000fe40006800000 */
[----:B------:R-:W-:Y:S02]  /*bbb0*/  FMNMX3.FTZ R7, R7, R174, R172, !PT ;  /* 0x000000ae07077276 */ /* 0x000fe400078100ac */
[----:B------:R-:W-:Y:S02]  /*bbc0*/  ISETP.GE.AND P5, PT, R160, R230, PT ;  /* 0x000000e6a000720c */ /* 0x000fe40003fa6270 */
[----:B------:R-:W-:-:S02]  /*bbd0*/  FSEL R98, R98, -INF , P2 ;  /* 0xff80000062627808 */ /* 0x000fc40001000000 */
[----:B------:R-:W-:Y:S02]  /*bbe0*/  FSEL R160, R103, -INF , !P4 ;  /* 0xff80000067a07808 */ /* 0x000fe40006000000 */
[-C--:B------:R-:W-:Y:S01]  /*bbf0*/  ISETP.GE.AND P2, PT, R193, R231.reuse, PT ;  /* 0x000000e7c100720c */ /* 0x080fe20003f46270 */
[----:B------:R-:W-:Y:S01]  /*bc00*/  FFMA.FTZ R47, R156, R44, -R39 ;  /* 0x0000002c9c2f7223 */ /* 0x000fe20000010827 */
[----:B------:R-:W-:Y:S02]  /*bc10*/  ISETP.GE.AND P4, PT, R203, R230, PT ;  /* 0x000000e6cb00720c */ /* 0x000fe40003f86270 */
[----:B------:R-:W-:Y:S02]  /*bc20*/  FSEL R99, R99, -INF , P3 ;  /* 0xff80000063637808 */ /* 0x000fe40001800000 */
[----:B------:R-:W-:Y:S02]  /*bc30*/  FSEL R94, R94, -INF , P1 ;  /* 0xff8000005e5e7808 */ /* 0x000fe40000800000 */
[----:B------:R-:W-:-:S02]  /*bc40*/  ISETP.GE.AND P3, PT, R187, R231, PT ;  /* 0x000000e7bb00720c */ /* 0x000fc40003f66270 */
[----:B------:R-:W-:Y:S02]  /*bc50*/  ISETP.GE.AND P1, PT, R179, R231, PT ;  /* 0x000000e7b300720c */ /* 0x000fe40003f26270 */
[----:B------:R-:W-:Y:S02]  /*bc60*/  FMNMX3.FTZ R7, R7, R168, R166, !PT ;  /* 0x000000a807077276 */ /* 0x000fe400078100a6 */
[----:B------:R-:W-:Y:S02]  /*bc70*/  FSEL R156, R98, -INF , !P6 ;  /* 0xff800000629c7808 */ /* 0x000fe40007000000 */
[----:B------:R-:W-:Y:S02]  /*bc80*/  ISETP.GE.AND P6, PT, R193, R230, PT ;  /* 0x000000e6c100720c */ /* 0x000fe40003fc6270 */
[----:B------:R-:W-:Y:S02]  /*bc90*/  FSEL R95, R95, -INF , P2 ;  /* 0xff8000005f5f7808 */ /* 0x000fe40001000000 */
[----:B------:R-:W-:-:S02]  /*bca0*/  FSEL R130, R99, -INF , !P5 ;  /* 0xff80000063827808 */ /* 0x000fc40006800000 */
[----:B------:R-:W-:Y:S02]  /*bcb0*/  FSEL R122, R94, -INF , !P4 ;  /* 0xff8000005e7a7808 */ /* 0x000fe40006000000 */
[----:B------:R-:W-:Y:S01]  /*bcc0*/  ISETP.GE.AND P2, PT, R173, R231, PT ;  /* 0x000000e7ad00720c */ /* 0x000fe20003f46270 */
[----:B------:R-:W-:Y:S01]  /*bcd0*/  FFMA.FTZ R49, R124, R44, -R39 ;  /* 0x0000002c7c317223 */ /* 0x000fe20000010827 */
[-C--:B------:R-:W-:Y:S02]  /*bce0*/  ISETP.GE.AND P5, PT, R187, R230.reuse, PT ;  /* 0x000000e6bb00720c */ /* 0x080fe40003fa6270 */
[----:B------:R-:W-:Y:S02]  /*bcf0*/  ISETP.GE.AND P4, PT, R179, R230, PT ;  /* 0x000000e6b300720c */ /* 0x000fe40003f86270 */
[----:B------:R-:W-:Y:S02]  /*bd00*/  FSEL R90, R90, -INF , P3 ;  /* 0xff8000005a5a7808 */ /* 0x000fe40001800000 */
[----:B------:R-:W-:-:S02]  /*bd10*/  FSEL R91, R91, -INF , P1 ;  /* 0xff8000005b5b7808 */ /* 0x000fc40000800000 */
[----:B------:R-:W-:Y:S02]  /*bd20*/  FMNMX3.FTZ R7, R7, R164, R160, !PT ;  /* 0x000000a407077276 */ /* 0x000fe400078100a0 */
[-C--:B------:R-:W-:Y:S02]  /*bd30*/  ISETP.GE.AND P3, PT, R171, R231.reuse, PT ;  /* 0x000000e7ab00720c */ /* 0x080fe40003f66270 */
[----:B------:R-:W-:Y:S01]  /*bd40*/  ISETP.GE.AND P1, PT, R165, R231, PT ;  /* 0x000000e7a500720c */ /* 0x000fe20003f26270 */
[----:B------:R-:W-:Y:S01]  /*bd50*/  FFMA.FTZ R42, R120, R44, -R39 ;  /* 0x0000002c782a7223 */ /* 0x000fe20000010827 */
[----:B------:R-:W-:Y:S02]  /*bd60*/  FSEL R124, R95, -INF , !P6 ;  /* 0xff8000005f7c7808 */ /* 0x000fe40007000000 */
[----:B------:R-:W-:Y:S02]  /*bd70*/  ISETP.GE.AND P6, PT, R173, R230, PT ;  /* 0x000000e6ad00720c */ /* 0x000fe40003fc6270 */
[----:B------:R-:W-:-:S02]  /*bd80*/  FSEL R86, R86, -INF , P2 ;  /* 0xff80000056567808 */ /* 0x000fc40001000000 */
[----:B------:R-:W-:Y:S02]  /*bd90*/  FSEL R120, R90, -INF , !P5 ;  /* 0xff8000005a787808 */ /* 0x000fe40006800000 */
[----:B------:R-:W-:Y:S02]  /*bda0*/  FSEL R118, R91, -INF , !P4 ;  /* 0xff8000005b767808 */ /* 0x000fe40006000000 */
[----:B------:R-:W-:Y:S02]  /*bdb0*/  ISETP.GE.AND P2, PT, R163, R231, PT ;  /* 0x000000e7a300720c */ /* 0x000fe40003f46270 */
[----:B------:R-:W-:Y:S02]  /*bdc0*/  FMNMX3.FTZ R7, R7, R156, R130, !PT ;  /* 0x0000009c07077276 */ /* 0x000fe40007810082 */
[-C--:B------:R-:W-:Y:S02]  /*bdd0*/  ISETP.GE.AND P5, PT, R171, R230.reuse, PT ;  /* 0x000000e6ab00720c */ /* 0x080fe40003fa6270 */
[----:B------:R-:W-:-:S02]  /*bde0*/  ISETP.GE.AND P4, PT, R165, R230, PT ;  /* 0x000000e6a500720c */ /* 0x000fc40003f86270 */
[----:B------:R-:W-:Y:S02]  /*bdf0*/  FSEL R87, R87, -INF , P3 ;  /* 0xff80000057577808 */ /* 0x000fe40001800000 */
[----:B------:R-:W-:Y:S02]  /*be00*/  FSEL R82, R82, -INF , P1 ;  /* 0xff80000052527808 */ /* 0x000fe40000800000 */
[-C--:B------:R-:W-:Y:S02]  /*be10*/  ISETP.GE.AND P3, PT, R161, R231.reuse, PT ;  /* 0x000000e7a100720c */ /* 0x080fe40003f66270 */
[----:B------:R-:W-:Y:S02]  /*be20*/  ISETP.GE.AND P1, PT, R153, R231, PT ;  /* 0x000000e79900720c */ /* 0x000fe40003f26270 */
[----:B------:R-:W-:Y:S02]  /*be30*/  FSEL R114, R86, -INF , !P6 ;  /* 0xff80000056727808 */ /* 0x000fe40007000000 */
        /* <DEDUP_REMOVED lines=8> */
[----:B------:R-:W-:Y:S02]  /*bec0*/  FSEL R78, R78, -INF , P3 ;  /* 0xff8000004e4e7808 */ /* 0x000fe40001800000 */
[----:B------:R-:W-:Y:S01]  /*bed0*/  FSEL R79, R79, -INF , P1 ;  /* 0xff8000004f4f7808 */ /* 0x000fe20000800000 */
[-C--:B------:R-:W-:Y:S01]  /*bee0*/  FFMA.FTZ R34, R65, R44.reuse, -R39 ;  /* 0x0000002c41227223 */ /* 0x080fe20000010827 */
[-C--:B------:R-:W-:Y:S02]  /*bef0*/  ISETP.GE.AND P3, PT, R92, R231.reuse, PT ;  /* 0x000000e75c00720c */ /* 0x080fe40003f66270 */
[----:B------:R-:W-:Y:S01]  /*bf00*/  ISETP.GE.AND P1, PT, R89, R231, PT ;  /* 0x000000e75900720c */ /* 0x000fe20003f26270 */
[----:B------:R-:W-:Y:S01]  /*bf10*/  FADD.FTZ R19, R20, -R27 ;  /* 0x8000001b14137221 */ /* 0x000fe20000010000 */
[----:B------:R-:W-:Y:S01]  /*bf20*/  FSEL R102, R83, -INF , !P6 ;  /* 0xff80000053667808 */ /* 0x000fe20007000000 */
[--C-:B------:R-:W-:Y:S01]  /*bf30*/  FFMA.FTZ R53, R100, R44, -R39.reuse ;  /* 0x0000002c64357223 */ /* 0x100fe20000010827 */
[----:B------:R-:W-:Y:S01]  /*bf40*/  FMNMX3.FTZ R7, R7, R120, R118, !PT ;  /* 0x0000007807077276 */ /* 0x000fe20007810076 */
[----:B------:R-:W-:Y:S01]  /*bf50*/  FFMA.FTZ R20, R60, R44, -R39 ;  /* 0x0000002c3c147223 */ /* 0x000fe20000010827 */
[----:B------:R-:W-:-:S02]  /*bf60*/  ISETP.GE.AND P6, PT, R93, R230, PT ;  /* 0x000000e65d00720c */ /* 0x000fc40003fc6270 */
[----:B------:R-:W-:Y:S02]  /*bf70*/  FSEL R65, R74, -INF , P2 ;  /* 0xff8000004a417808 */ /* 0x000fe40001000000 */
[----:B------:R-:W-:Y:S02]  /*bf80*/  FSEL R98, R78, -INF , !P5 ;  /* 0xff8000004e627808 */ /* 0x000fe40006800000 */
[----:B------:R-:W-:Y:S02]  /*bf90*/  FSEL R100, R79, -INF , !P4 ;  /* 0xff8000004f647808 */ /* 0x000fe40006000000 */
[-C--:B------:R-:W-:Y:S02]  /*bfa0*/  ISETP.GE.AND P5, PT, R92, R230.reuse, PT ;  /* 0x000000e65c00720c */ /* 0x080fe40003fa6270 */
[----:B------:R-:W-:Y:S02]  /*bfb0*/  ISETP.GE.AND P4, PT, R89, R230, PT ;  /* 0x000000e65900720c */ /* 0x000fe40003f86270 */
[----:B------:R-:W-:-:S02]  /*bfc0*/  FSEL R60, R75, -INF , P3 ;  /* 0xff8000004b3c7808 */ /* 0x000fc40001800000 */
[----:B------:R-:W-:Y:S02]  /*bfd0*/  FSEL R70, R70, -INF , P1 ;  /* 0xff80000046467808 */ /* 0x000fe40000800000 */
[-C--:B------:R-:W-:Y:S02]  /*bfe0*/  ISETP.GE.AND P1, PT, R64, R231.reuse, PT ;  /* 0x000000e74000720c */ /* 0x080fe40003f26270 */
[----:B------:R-:W-:Y:S02]  /*bff0*/  FMNMX3.FTZ R7, R7, R114, R110, !PT ;  /* 0x0000007207077276 */ /* 0x000fe4000781006e */
[----:B------:R-:W-:Y:S02]  /*c000*/  ISETP.GE.AND P2, PT, R73, R231, PT ;  /* 0x000000e74900720c */ /* 0x000fe40003f46270 */
[----:B------:R-:W-:Y:S02]  /*c010*/  FSEL R65, R65, -INF , !P6 ;  /* 0xff80000041417808 */ /* 0x000fe40007000000 */
[----:B------:R-:W-:-:S02]  /*c020*/  ISETP.GE.AND P6, PT, R73, R230, PT ;  /* 0x000000e64900720c */ /* 0x000fc40003fc6270 */
[----:B------:R-:W-:Y:S02]  /*c030*/  FSEL R60, R60, -INF , !P5 ;  /* 0xff8000003c3c7808 */ /* 0x000fe40006800000 */
[----:B------:R-:W-:Y:S02]  /*c040*/  FSEL R73, R70, -INF , !P4 ;  /* 0xff80000046497808 */ /* 0x000fe40006000000 */
[C---:B------:R-:W-:Y:S02]  /*c050*/  ISETP.GE.AND P3, PT, R68.reuse, R231, PT ;  /* 0x000000e74400720c */ /* 0x040fe40003f66270 */
[-C--:B------:R-:W-:Y:S02]  /*c060*/  ISETP.GE.AND P5, PT, R68, R230.reuse, PT ;  /* 0x000000e64400720c */ /* 0x080fe40003fa6270 */
[----:B------:R-:W-:Y:S02]  /*c070*/  ISETP.GE.AND P4, PT, R64, R230, PT ;  /* 0x000000e64000720c */ /* 0x000fe40003f86270 */
[----:B------:R-:W-:-:S02]  /*c080*/  FSEL R70, R67, -INF , P1 ;  /* 0xff80000043467808 */ /* 0x000fc40000800000 */
[----:B------:R-:W-:Y:S02]  /*c090*/  FMNMX3.FTZ R7, R7, R106, R102, !PT ;  /* 0x0000006a07077276 */ /* 0x000fe40007810066 */
[----:B------:R-:W-:Y:S02]  /*c0a0*/  FSEL R68, R71, -INF , P2 ;  /* 0xff80000047447808 */ /* 0x000fe40001000000 */
[----:B------:R-:W-:Y:S02]  /*c0b0*/  ISETP.GE.AND P2, PT, R88, R231, PT ;  /* 0x000000e75800720c */ /* 0x000fe40003f46270 */
[----:B------:R-:W-:Y:S02]  /*c0c0*/  FSEL R70, R70, -INF , !P4 ;  /* 0xff80000046467808 */ /* 0x000fe40006000000 */
[----:B------:R-:W-:Y:S02]  /*c0d0*/  FMNMX3.FTZ R6, R7, R98, R100, !PT ;  /* 0x0000006207067276 */ /* 0x000fe40007810064 */
[----:B------:R-:W-:-:S02]  /*c0e0*/  FSEL R68, R68, -INF , !P6 ;  /* 0xff80000044447808 */ /* 0x000fc40007000000 */
[CC--:B------:R-:W-:Y:S02]  /*c0f0*/  ISETP.GE.AND P1, PT, R77.reuse, R231.reuse, PT ;  /* 0x000000e74d00720c */ /* 0x0c0fe40003f26270 */
[-C--:B------:R-:W-:Y:S02]  /*c100*/  ISETP.GE.AND P4, PT, R77, R230.reuse, PT ;  /* 0x000000e64d00720c */ /* 0x080fe40003f86270 */
[----:B------:R-:W-:Y:S02]  /*c110*/  ISETP.GE.AND P6, PT, R88, R230, PT ;  /* 0x000000e65800720c */ /* 0x000fe40003fc6270 */
[----:B------:R-:W-:Y:S02]  /*c120*/  FSEL R77, R62, -INF , P2 ;  /* 0xff8000003e4d7808 */ /* 0x000fe40001000000 */
[----:B------:R-:W-:Y:S02]  /*c130*/  FSEL R75, R66, -INF , P3 ;  /* 0xff800000424b7808 */ /* 0x000fe40001800000 */
[----:B------:R-:W-:-:S02]  /*c140*/  ISETP.GE.AND P3, PT, R85, R231, PT ;  /* 0x000000e75500720c */ /* 0x000fc40003f66270 */
[----:B------:R-:W-:Y:S02]  /*c150*/  FMNMX3.FTZ R6, R6, R65, R60, !PT ;  /* 0x0000004106067276 */ /* 0x000fe4000781003c */
[----:B------:R-:W-:Y:S02]  /*c160*/  FSEL R77, R77, -INF , !P6 ;  /* 0xff8000004d4d7808 */ /* 0x000fe40007000000 */
[----:B------:R-:W-:Y:S02]  /*c170*/  FSEL R75, R75, -INF , !P5 ;  /* 0xff8000004b4b7808 */ /* 0x000fe40006800000 */
[C---:B------:R-:W-:Y:S02]  /*c180*/  ISETP.GE.AND P2, PT, R72.reuse, R231, PT ;  /* 0x000000e74800720c */ /* 0x040fe40003f46270 */
[-C--:B------:R-:W-:Y:S02]  /*c190*/  ISETP.GE.AND P6, PT, R72, R230.reuse, PT ;  /* 0x000000e64800720c */ /* 0x080fe40003fc6270 */
[----:B------:R-:W-:-:S02]  /*c1a0*/  ISETP.GE.AND P5, PT, R85, R230, PT ;  /* 0x000000e65500720c */ /* 0x000fc40003fa6270 */
[----:B------:R-:W-:Y:S02]  /*c1b0*/  FSEL R72, R63, -INF , P3 ;  /* 0xff8000003f487808 */ /* 0x000fe40001800000 */
[----:B------:R-:W-:Y:S01]  /*c1c0*/  FMNMX3.FTZ R6, R6, R73, R68, !PT ;  /* 0x0000004906067276 */ /* 0x000fe20007810044 */
[----:B------:R-:W-:Y:S01]  /*c1d0*/  FFMA.FTZ R38, R96, R44, -R39 ;  /* 0x0000002c60267223 */ /* 0x000fe20000010827 */
[----:B------:R-:W-:Y:S02]  /*c1e0*/  FSEL R79, R58, -INF , P1 ;  /* 0xff8000003a4f7808 */ /* 0x000fe40000800000 */
[-C--:B------:R-:W-:Y:S02]  /*c1f0*/  ISETP.GE.AND P1, PT, R81, R231.reuse, PT ;  /* 0x000000e75100720c */ /* 0x080fe40003f26270 */
[----:B------:R-:W-:Y:S02]  /*c200*/  ISETP.GE.AND P3, PT, R84, R231, PT ;  /* 0x000000e75400720c */ /* 0x000fe40003f66270 */
[----:B------:R-:W-:-:S02]  /*c210*/  FSEL R72, R72, -INF , !P5 ;  /* 0xff80000048487808 */ /* 0x000fc40006800000 */
[----:B------:R-:W-:Y:S02]  /*c220*/  FSEL R96, R59, -INF , P2 ;  /* 0xff8000003b607808 */ /* 0x000fe40001000000 */
[----:B------:R-:W-:Y:S02]  /*c230*/  FMNMX3.FTZ R6, R6, R75, R70, !PT ;  /* 0x0000004b06067276 */ /* 0x000fe40007810046 */
        /* <DEDUP_REMOVED lines=15> */
[----:B------:R-:W-:-:S02]  /*c330*/  FMNMX3.FTZ R7, R6, R79, R96, !PT ;  /* 0x0000004f06077276 */ /* 0x000fc40007810060 */
        /* <DEDUP_REMOVED lines=21> */
[-C--:B------:R-:W-:Y:S01]  /*c490*/  FFMA.FTZ R112, R112, R44.reuse, -R39 ;  /* 0x0000002c70707223 */ /* 0x080fe20000010827 */
[-CC-:B------:R-:W-:Y:S01]  /*c4a0*/  FFMA.FTZ R162, R162, R44.reuse, -R55.reuse ;  /* 0x0000002ca2a27223 */ /* 0x180fe20000010837 */
[-CC-:B------:R-:W-:Y:S01]  /*c4b0*/  FFMA.FTZ R115, R201, R44.reuse, -R55.reuse ;  /* 0x0000002cc9737223 */ /* 0x180fe20000010837 */
[-CC-:B------:R-:W-:Y:S01]  /*c4c0*/  FFMA.FTZ R128, R199, R44.reuse, -R55.reuse ;  /* 0x0000002cc7807223 */ /* 0x180fe20000010837 */
[-C--:B------:R-:W-:Y:S01]  /*c4d0*/  FFMA.FTZ R111, R197, R44.reuse, -R55 ;  /* 0x0000002cc56f7223 */ /* 0x080fe20000010837 */
[C---:B------:R-:W-:Y:S01]  /*c4e0*/  FMUL.FTZ R119, R44.reuse, R9 ;  /* 0x000000092c777220 */ /* 0x040fe20000410000 */
[----:B------:R-:W-:Y:S01]  /*c4f0*/  FMUL.FTZ R19, R44, R19 ;  /* 0x000000132c137220 */ /* 0x000fe20000410000 */
[-CC-:B------:R-:W-:Y:S01]  /*c500*/  FFMA.FTZ R74, R8, R44.reuse, -R39.reuse ;  /* 0x0000002c084a7223 */ /* 0x180fe20000010827 */
[----:B------:R-:W-:Y:S01]  /*c510*/  MUFU.EX2 R14, R14 ;  /* 0x0000000e000e7308 */ /* 0x000fe20000000800 */
[----:B------:R-:W2:Y:S07]  /*c520*/  LDSM.16.MT88.4 R8, [R21] ;  /* 0x000000001508783b */ /* 0x000eae0000004200 */
[----:B------:R-:W-:Y:S08]  /*c530*/  MUFU.EX2 R113, R113 ;  /* 0x0000007100717308 */ /* 0x000ff00000000800 */
[----:B------:R-:W3:Y:S08]  /*c540*/  MUFU.EX2 R0, R19 ;  /* 0x0000001300007308 */ /* 0x000ef00000000800 */
[----:B------:R-:W-:Y:S08]  /*c550*/  MUFU.EX2 R109, R109 ;  /* 0x0000006d006d7308 */ /* 0x000ff00000000800 */
[----:B------:R-:W4:Y:S08]  /*c560*/  MUFU.EX2 R112, R112 ;  /* 0x0000007000707308 */ /* 0x000f300000000800 */
[----:B------:R-:W-:Y:S08]  /*c570*/  MUFU.EX2 R162, R162 ;  /* 0x000000a200a27308 */ /* 0x000ff00000000800 */
[----:B------:R-:W5:Y:S08]  /*c580*/  MUFU.EX2 R115, R115 ;  /* 0x0000007300737308 */ /* 0x000f700000000800 */
[----:B------:R-:W-:Y:S08]  /*c590*/  MUFU.EX2 R128, R128 ;  /* 0x0000008000807308 */ /* 0x000ff00000000800 */
[----:B------:R-:W1:Y:S08]  /*c5a0*/  MUFU.EX2 R111, R111 ;  /* 0x0000006f006f7308 */ /* 0x000e700000000800 */
[----:B------:R-:W2:Y:S01]  /*c5b0*/  MUFU.EX2 R119, R119 ;  /* 0x0000007700777308 */ /* 0x000ea20000000800 */
[-C--:B------:R-:W-:Y:S01]  /*c5c0*/  FFMA.FTZ R82, R25, R44.reuse, -R39 ;  /* 0x0000002c19527223 */ /* 0x080fe20000010827 */
[----:B------:R-:W-:-:S02]  /*c5d0*/  FFMA.FTZ R107, R24, R44, -R55 ;  /* 0x0000002c186b7223 */ /* 0x000fc40000010837 */
[----:B------:R-:W2:Y:S01]  /*c5e0*/  LDSM.16.MT88.4 R24, [R149+0x5400] ;  /* 0x005400009518783b */ /* 0x000ea20000004200 */
[-CC-:B------:R-:W-:Y:S01]  /*c5f0*/  FFMA.FTZ R81, R12, R44.reuse, -R39.reuse ;  /* 0x0000002c0c517223 */ /* 0x180fe20000010827 */
[-CC-:B------:R-:W-:Y:S01]  /*c600*/  FFMA.FTZ R87, R17, R44.reuse, -R39.reuse ;  /* 0x0000002c11577223 */ /* 0x180fe20000010827 */
[-CC-:B------:R-:W-:Y:S01]  /*c610*/  FFMA.FTZ R80, R13, R44.reuse, -R39.reuse ;  /* 0x0000002c0d507223 */ /* 0x180fe20000010827 */
[--C-:B------:R-:W-:Y:S01]  /*c620*/  FFMA.FTZ R76, R16, R44, -R39.reuse ;  /* 0x0000002c104c7223 */ /* 0x100fe20000010827 */
[----:B---3--:R-:W-:Y:S01]  /*c630*/  FFMA.FTZ R158, R245, R0, R14 ;  /* 0x00000000f59e7223 */ /* 0x008fe2000001000e */
[----:B------:R-:W-:Y:S01]  /*c640*/  F2FP.BF16.F32.PACK_AB R12, R113, R14 ;  /* 0x0000000e710c723e */ /* 0x000fe200000010ff */
[----:B------:R-:W-:Y:S01]  /*c650*/  FFMA.FTZ R89, R29, R44, -R39 ;  /* 0x0000002c1d597223 */ /* 0x000fe20000010827 */
[----:B----4-:R-:W-:Y:S01]  /*c660*/  F2FP.BF16.F32.PACK_AB R14, R112, R109 ;  /* 0x0000006d700e723e */ /* 0x010fe200000010ff */
[----:B------:R-:W-:Y:S01]  /*c670*/  FMUL.FTZ R16, R144, R0 ;  /* 0x0000000090107220 */ /* 0x000fe20000410000 */
[----:B-----5:R-:W-:Y:S01]  /*c680*/  F2FP.BF16.F32.PACK_AB R13, R115, R162 ;  /* 0x000000a2730d723e */ /* 0x020fe200000010ff */
[----:B------:R-:W-:Y:S01]  /*c690*/  FMUL.FTZ R17, R145, R0 ;  /* 0x0000000091117220 */ /* 0x000fe20000410000 */
[----:B-1----:R-:W-:Y:S01]  /*c6a0*/  F2FP.BF16.F32.PACK_AB R15, R111, R128 ;  /* 0x000000806f0f723e */ /* 0x002fe200000010ff */
[-C--:B--2---:R-:W-:Y:S01]  /*c6b0*/  FMUL.FTZ R18, R146, R119.reuse ;  /* 0x0000007792127220 */ /* 0x084fe20000410000 */
[-C--:B------:R-:W-:Y:S01]  /*c6c0*/  FMUL.FTZ R19, R147, R119.reuse ;  /* 0x0000007793137220 */ /* 0x080fe20000410000 */
[----:B------:R-:W-:Y:S01]  /*c6d0*/  FFMA.FTZ R123, R28, R44, -R55 ;  /* 0x0000002c1c7b7223 */ /* 0x000fe20000010837 */
[-C--:B------:R-:W-:Y:S01]  /*c6e0*/  FMUL.FTZ R140, R140, R0.reuse ;  /* 0x000000008c8c7220 */ /* 0x080fe20000410000 */
[----:B------:R-:W-:Y:S01]  /*c6f0*/  FMUL.FTZ R141, R141, R0 ;  /* 0x000000008d8d7220 */ /* 0x000fe20000410000 */
[-C--:B------:R-:W-:Y:S01]  /*c700*/  FMUL.FTZ R142, R142, R119.reuse ;  /* 0x000000778e8e7220 */ /* 0x080fe20000410000 */
[----:B------:R-:W-:Y:S01]  /*c710*/  FMUL.FTZ R143, R143, R119 ;  /* 0x000000778f8f7220 */ /* 0x000fe20000410000 */
[----:B------:R-:W1:Y:S01]  /*c720*/  LDSM.16.MT88.4 R28, [R21+0x400] ;  /* 0x00040000151c783b */ /* 0x000e620000004200 */
[-CC-:B------:R-:W-:Y:S01]  /*c730*/  FFMA.FTZ R108, R108, R44.reuse, -R39.reuse ;  /* 0x0000002c6c6c7223 */ /* 0x180fe20000010827 */
[-CC-:B------:R-:W-:Y:S01]  /*c740*/  FFMA.FTZ R105, R105, R44.reuse, -R39.reuse ;  /* 0x0000002c69697223 */ /* 0x180fe20000010827 */
[-CC-:B------:R-:W-:Y:S01]  /*c750*/  FFMA.FTZ R101, R101, R44.reuse, -R39.reuse ;  /* 0x0000002c65657223 */ /* 0x180fe20000010827 */
[-C--:B------:R-:W-:Y:S01]  /*c760*/  FFMA.FTZ R104, R104, R44.reuse, -R39 ;  /* 0x0000002c68687223 */ /* 0x080fe20000010827 */
[-CC-:B------:R-:W-:Y:S01]  /*c770*/  FFMA.FTZ R126, R177, R44.reuse, -R55.reuse ;  /* 0x0000002cb17e7223 */ /* 0x180fe20000010837 */
[----:B------:R-:W-:Y:S01]  /*c780*/  FFMA.FTZ R103, R175, R44, -R55 ;  /* 0x0000002caf677223 */ /* 0x000fe20000010837 */
[----:B------:R-:W-:Y:S01]  /*c790*/  HMMA.16816.F32.BF16 R16, R12, R4, R16 ;  /* 0x000000040c10723c */ /* 0x000fe20000041810 */
[----:B------:R-:W-:Y:S01]  /*c7a0*/  MUFU.EX2 R108, R108 ;  /* 0x0000006c006c7308 */ /* 0x000fe20000000800 */
[----:B------:R-:W-:-:S06]  /*c7b0*/  FMUL.FTZ R136, R136, R0 ;  /* 0x0000000088887220 */ /* 0x000fcc0000410000 */
[----:B------:R-:W-:Y:S01]  /*c7c0*/  HMMA.16816.F32.BF16 R4, R12, R6, R140 ;  /* 0x000000060c04723c */ /* 0x000fe2000004188c */
[----:B------:R-:W2:Y:S01]  /*c7d0*/  MUFU.EX2 R105, R105 ;  /* 0x0000006900697308 */ /* 0x000ea20000000800 */
[----:B------:R-:W-:Y:S01]  /*c7e0*/  FMUL.FTZ R137, R137, R0 ;  /* 0x0000000089897220 */ /* 0x000fe20000410000 */
[-C--:B------:R-:W-:Y:S01]  /*c7f0*/  FMUL.FTZ R138, R138, R119.reuse ;  /* 0x000000778a8a7220 */ /* 0x080fe20000410000 */
[----:B------:R-:W-:-:S05]  /*c800*/  FMUL.FTZ R139, R139, R119 ;  /* 0x000000778b8b7220 */ /* 0x000fca0000410000 */
[----:B------:R-:W-:Y:S01]  /*c810*/  MUFU.EX2 R101, R101 ;  /* 0x0000006500657308 */ /* 0x000fe20000000800 */
[-C--:B------:R-:W-:Y:S01]  /*c820*/  FMUL.FTZ R132, R132, R0.reuse ;  /* 0x0000000084847220 */ /* 0x080fe20000410000 */
[----:B------:R-:W-:Y:S01]  /*c830*/  FMUL.FTZ R133, R133, R0 ;  /* 0x0000000085857220 */ /* 0x000fe20000410000 */
[----:B------:R-:W-:-:S05]  /*c840*/  FMUL.FTZ R134, R134, R119 ;  /* 0x0000007786867220 */ /* 0x000fca0000410000 */
[----:B------:R-:W-:Y:S01]  /*c850*/  MUFU.EX2 R104, R104 ;  /* 0x0000006800687308 */ /* 0x000fe20000000800 */
[----:B------:R-:W-:-:S07]  /*c860*/  FMUL.FTZ R135, R135, R119 ;  /* 0x0000007787877220 */ /* 0x000fce0000410000 */
[----:B------:R-:W-:Y:S08]  /*c870*/  MUFU.EX2 R126, R126 ;  /* 0x0000007e007e7308 */ /* 0x000ff00000000800 */
[----:B------:R-:W3:Y:S08]  /*c880*/  MUFU.EX2 R103, R103 ;  /* 0x0000006700677308 */ /* 0x000ef00000000800 */
[----:B------:R-:W-:Y:S08]  /*c890*/  MUFU.EX2 R107, R107 ;  /* 0x0000006b006b7308 */ /* 0x000ff00000000800 */
[----:B------:R-:W4:Y:S01]  /*c8a0*/  MUFU.EX2 R140, R123 ;  /* 0x0000007b008c7308 */ /* 0x000f220000000800 */
[C---:B------:R-:W-:Y:S08]  /*c8b0*/  HMMA.16816.F32.BF16 R136, R12.reuse, R8, R136 ;  /* 0x000000080c88723c */ /* 0x040ff00000041888 */
[----:B------:R-:W-:Y:S01]  /*c8c0*/  HMMA.16816.F32.BF16 R132, R12, R10, R132 ;  /* 0x0000000a0c84723c */ /* 0x000fe20000041884 */
[----:B------:R-:W5:Y:S01]  /*c8d0*/  LDSM.16.MT88.4 R8, [R149+0x5800] ;  /* 0x005800009508783b */ /* 0x000f620000004200 */
[----:B--2---:R-:W-:-:S02]  /*c8e0*/  F2FP.BF16.F32.PACK_AB R12, R105, R108 ;  /* 0x0000006c690c723e */ /* 0x004fc400000010ff */
[----:B---3--:R-:W-:Y:S02]  /*c8f0*/  F2FP.BF16.F32.PACK_AB R13, R103, R126 ;  /* 0x0000007e670d723e */ /* 0x008fe400000010ff */
[----:B------:R-:W-:Y:S02]  /*c900*/  F2FP.BF16.F32.PACK_AB R14, R104, R101 ;  /* 0x00000065680e723e */ /* 0x000fe400000010ff */
[----:B----4-:R-:W-:Y:S01]  /*c910*/  F2FP.BF16.F32.PACK_AB R15, R140, R107 ;  /* 0x0000006b8c0f723e */ /* 0x010fe200000010ff */
        /* <DEDUP_REMOVED lines=14> */
[----:B------:R-:W-:Y:S01]  /*ca00*/  MUFU.EX2 R43, R43 ;  /* 0x0000002b002b7308 */ /* 0x000fe20000000800 */
[----:B------:R-:W-:Y:S01]  /*ca10*/  HMMA.16816.F32.BF16 R132, R12, R30, R132 ;  /* 0x0000001e0c84723c */ /* 0x000fe20000041884 */
[----:B------:R-:W1:Y:S06]  /*ca20*/  LDSM.16.MT88.4 R12, [R149+0x5c00] ;  /* 0x005c0000950c783b */ /* 0x000e6c0000004200 */
        /* <DEDUP_REMOVED lines=14> */
[----:B------:R-:W-:Y:S01]  /*cb10*/  F2FP.BF16.F32.PACK_AB R30, R43, R34 ;  /* 0x000000222b1e723e */ /* 0x000fe200000010ff */
[----:B------:R-:W-:Y:S01]  /*cb20*/  MUFU.EX2 R38, R38 ;  /* 0x0000002600267308 */ /* 0x000fe20000000800 */
[----:B-----5:R-:W-:-:S07]  /*cb30*/  F2FP.BF16.F32.PACK_AB R31, R142, R123 ;  /* 0x0000007b8e1f723e */ /* 0x020fce00000010ff */
        /* <DEDUP_REMOVED lines=14> */
[----:B-----5:R-:W-:-:S02]  /*cc20*/  F2FP.BF16.F32.PACK_AB R29, R127, R176 ;  /* 0x000000b07f1d723e */ /* 0x020fc400000010ff */
[----:B------:R-:W-:Y:S02]  /*cc30*/  F2FP.BF16.F32.PACK_AB R30, R47, R40 ;  /* 0x000000282f1e723e */ /* 0x000fe400000010ff */
        /* <DEDUP_REMOVED lines=59> */
[----:B------:R-:W-:Y:S02]  /*cff0*/  F2FP.BF16.F32.PACK_AB R30, R61, R52 ;  /* 0x000000343d1e723e */ /* 0x000fe400000010ff */
[----:B----4-:R-:W-:Y:S01]  /*d000*/  F2FP.BF16.F32.PACK_AB R31, R192, R145 ;  /* 0x00000091c01f723e */ /* 0x010fe200000010ff */
[----:B------:R-:W-:Y:S08]  /*d010*/  MUFU.EX2 R56, R56 ;  /* 0x0000003800387308 */ /* 0x000ff00000000800 */
        /* <DEDUP_REMOVED lines=85> */
[----:B--2---:R-:W-:Y:S01]  /*d570*/  HMMA.16816.F32.BF16 R136, R28, R24, R136 ;  /* 0x000000181c88723c */ /* 0x004fe20000041888 */
        /* <DEDUP_REMOVED lines=10> */
[----:B------:R-:W2:Y:S02]  /*d620*/  LDSM.16.MT88.4 R8, [R21+0x2400] ;  /* 0x002400001508783b */ /* 0x000ea40000004200 */
[----:B------:R-:W-:Y:S02]  /*d630*/  FADD.FTZ R111, R111, R128 ;  /* 0x000000806f6f7221 */ /* 0x000fe40000010000 */
[----:B------:R-:W3:Y:S03]  /*d640*/  LDSM.16.MT88.4 R28, [R149+0x7800] ;  /* 0x00780000951c783b */ /* 0x000ee60000004200 */
[----:B-1----:R-:W-:Y:S01]  /*d650*/  HMMA.16816.F32.BF16 R16, R24, R12, R16 ;  /* 0x0000000c1810723c */ /* 0x002fe20000041810 */
        /* <DEDUP_REMOVED lines=34> */
[----:B--2---:R-:W-:Y:S02]  /*d880*/  HMMA.16816.F32.BF16 R136, R24, R8, R136 ;  /* 0x000000081888723c */ /* 0x004fe40000041888 */
[----:B------:R-:W-:Y:S01]  /*d890*/  FADD.FTZ R45, R45, R38 ;  /* 0x000000262d2d7221 */ /* 0x000fe20000010000 */
[----:B------:R-:W-:Y:S01]  /*d8a0*/  FADD.FTZ R176, R127, R176 ;  /* 0x000000b07fb07221 */ /* 0x000fe20000010000 */
[----:B----4-:R-:W-:-:S02]  /*d8b0*/  F2FP.BF16.F32.PACK_AB R8, R82, R89 ;  /* 0x000000595208723e */ /* 0x010fc400000010ff */
[----:B-----5:R-:W-:Y:S02]  /*d8c0*/  F2FP.BF16.F32.PACK_AB R9, R171, R122 ;  /* 0x0000007aab09723e */ /* 0x020fe400000010ff */
[----:B------:R-:W-:Y:S01]  /*d8d0*/  HMMA.16816.F32.BF16 R132, R24, R10, R132 ;  /* 0x0000000a1884723c */ /* 0x000fe20000041884 */
[----:B------:R-:W-:Y:S01]  /*d8e0*/  F2FP.BF16.F32.PACK_AB R10, R80, R87 ;  /* 0x00000057500a723e */ /* 0x000fe200000010ff */
[----:B------:R-:W2:Y:S01]  /*d8f0*/  LDSM.16.MT88.4 R24, [R149+0x7c00] ;  /* 0x007c00009518783b */ /* 0x000ea20000004200 */
        /* <DEDUP_REMOVED lines=27> */
[----:B------:R-:W2:Y:S01]  /*dab0*/  MUFU.EX2 R43, R102 ;  /* 0x00000066002b7308 */ /* 0x000ea20000000800 */
[----:B------:R-:W-:Y:S01]  /*dac0*/  FADD.FTZ R48, R48, R53 ;  /* 0x0000003530307221 */ /* 0x000fe20000010000 */
[----:B------:R-:W-:Y:S01]  /*dad0*/  FADD.FTZ R194, R194, R141 ;  /* 0x0000008dc2c27221 */ /* 0x000fe20000010000 */
[----:B-1----:R-:W-:Y:S02]  /*dae0*/  HMMA.16816.F32.BF16 R136, R8, R12, R136 ;  /* 0x0000000c0888723c */ /* 0x002fe40000041888 */
[----:B------:R-:W-:Y:S01]  /*daf0*/  FADD.FTZ R57, R57, R48 ;  /* 0x0000003039397221 */ /* 0x000fe20000010000 */
[----:B------:R-:W-:-:S05]  /*db00*/  FADD.FTZ R194, R143, R194 ;  /* 0x000000c28fc27221 */ /* 0x000fca0000010000 */
[----:B------:R-:W-:Y:S01]  /*db10*/  HMMA.16816.F32.BF16 R132, R8, R14, R132 ;  /* 0x0000000e0884723c */ /* 0x000fe20000041884 */
[----:B------:R-:W1:Y:S01]  /*db20*/  LDSM.16.MT88.4 R12, [R149+0x8000] ;  /* 0x00800000950c783b */ /* 0x000e620000004200 */
[----:B----4-:R-:W-:Y:S01]  /*db30*/  F2FP.BF16.F32.PACK_AB R8, R78, R85 ;  /* 0x000000554e08723e */ /* 0x010fe200000010ff */
[----:B------:R-:W-:Y:S01]  /*db40*/  FADD.FTZ R52, R52, R57 ;  /* 0x0000003934347221 */ /* 0x000fe20000010000 */
[----:B-----5:R-:W-:Y:S01]  /*db50*/  F2FP.BF16.F32.PACK_AB R9, R97, R104 ;  /* 0x000000686109723e */ /* 0x020fe200000010ff */
[----:B------:R-:W-:Y:S01]  /*db60*/  FADD.FTZ R145, R145, R194 ;  /* 0x000000c291917221 */ /* 0x000fe20000010000 */
[----:B------:R-:W-:Y:S01]  /*db70*/  F2FP.BF16.F32.PACK_AB R10, R76, R83 ;  /* 0x000000534c0a723e */ /* 0x000fe200000010ff */
[----:B------:R-:W-:Y:S01]  /*db80*/  FFMA.FTZ R34, R98, R44, -R55 ;  /* 0x0000002c62227223 */ /* 0x000fe20000010837 */
[----:B--2---:R-:W-:Y:S01]  /*db90*/  F2FP.BF16.F32.PACK_AB R11, R43, R20 ;  /* 0x000000142b0b723e */ /* 0x004fe200000010ff */
[----:B------:R-:W-:Y:S01]  /*dba0*/  FADD.FTZ R61, R61, R52 ;  /* 0x000000343d3d7221 */ /* 0x000fe20000010000 */
[----:B------:R-:W-:Y:S01]  /*dbb0*/  FADD.FTZ R192, R192, R145 ;  /* 0x00000091c0c07221 */ /* 0x000fe20000010000 */
[-CC-:B------:R-:W-:Y:S01]  /*dbc0*/  FFMA.FTZ R45, R100, R44.reuse, -R55.reuse ;  /* 0x0000002c642d7223 */ /* 0x180fe20000010837 */
[-CC-:B------:R-:W-:Y:S01]  /*dbd0*/  FFMA.FTZ R38, R65, R44.reuse, -R55.reuse ;  /* 0x0000002c41267223 */ /* 0x180fe20000010837 */
[----:B------:R-:W-:Y:S01]  /*dbe0*/  FFMA.FTZ R47, R60, R44, -R55 ;  /* 0x0000002c3c2f7223 */ /* 0x000fe20000010837 */
[----:B------:R-:W-:Y:S01]  /*dbf0*/  MUFU.EX2 R81, R81 ;  /* 0x0000005100517308 */ /* 0x000fe20000000800 */
[----:B------:R-:W-:Y:S01]  /*dc00*/  HMMA.16816.F32.BF16 R16, R8, R24, R16 ;  /* 0x000000180810723c */ /* 0x000fe20000041810 */
[----:B------:R-:W-:Y:S01]  /*dc10*/  FADD.FTZ R56, R56, R61 ;  /* 0x0000003d38387221 */ /* 0x000fe20000010000 */
[----:B------:R-:W-:-:S05]  /*dc20*/  FADD.FTZ R147, R147, R192 ;  /* 0x000000c093937221 */ /* 0x000fca0000010000 */
[----:B------:R-:W2:Y:S01]  /*dc30*/  MUFU.EX2 R74, R74 ;  /* 0x0000004a004a7308 */ /* 0x000ea20000000800 */
[----:B------:R-:W-:Y:S01]  /*dc40*/  HMMA.16816.F32.BF16 R4, R8, R26, R4 ;  /* 0x0000001a0804723c */ /* 0x000fe20000041804 */
[----:B------:R-:W4:Y:S01]  /*dc50*/  LDSM.16.MT88.4 R24, [R21+0x3000] ;  /* 0x003000001518783b */ /* 0x000f220000004200 */
[----:B------:R-:W-:Y:S01]  /*dc60*/  FADD.FTZ R69, R69, R56 ;  /* 0x0000003845457221 */ /* 0x000fe20000010000 */
[----:B------:R-:W-:-:S04]  /*dc70*/  FADD.FTZ R200, R200, R147 ;  /* 0x00000093c8c87221 */ /* 0x000fc80000010000 */
[----:B------:R-:W-:Y:S01]  /*dc80*/  MUFU.EX2 R54, R54 ;  /* 0x0000003600367308 */ /* 0x000fe20000000800 */
[----:B---3--:R-:W-:Y:S01]  /*dc90*/  HMMA.16816.F32.BF16 R136, R8, R28, R136 ;  /* 0x0000001c0888723c */ /* 0x008fe20000041888 */
[----:B------:R-:W-:Y:S01]  /*dca0*/  FADD.FTZ R64, R64, R69 ;  /* 0x0000004540407221 */ /* 0x000fe20000010000 */
[----:B------:R-:W-:-:S05]  /*dcb0*/  FADD.FTZ R157, R157, R200 ;  /* 0x000000c89d9d7221 */ /* 0x000fca0000010000 */
[----:B------:R-:W-:Y:S01]  /*dcc0*/  MUFU.EX2 R99, R99 ;  /* 0x0000006300637308 */ /* 0x000fe20000000800 */
[----:B------:R-:W-:Y:S01]  /*dcd0*/  HMMA.16816.F32.BF16 R132, R8, R30, R132 ;  /* 0x0000001e0884723c */ /* 0x000fe20000041884 */
[----:B------:R-:W3:Y:S01]  /*dce0*/  LDSM.16.MT88.4 R28, [R149+0x8400] ;  /* 0x00840000951c783b */ /* 0x000ee20000004200 */
[-C--:B------:R-:W-:Y:S01]  /*dcf0*/  FFMA.FTZ R178, R178, R44.reuse, -R39 ;  /* 0x0000002cb2b27223 */ /* 0x080fe20000010827 */
[-CC-:B------:R-:W-:Y:S01]  /*dd00*/  FFMA.FTZ R40, R73, R44.reuse, -R55.reuse ;  /* 0x0000002c49287223 */ /* 0x180fe20000010837 */
[-CC-:B------:R-:W-:Y:S01]  /*dd10*/  FFMA.FTZ R49, R68, R44.reuse, -R55.reuse ;  /* 0x0000002c44317223 */ /* 0x180fe20000010837 */
[-CC-:B------:R-:W-:Y:S01]  /*dd20*/  FFMA.FTZ R42, R75, R44.reuse, -R55.reuse ;  /* 0x0000002c4b2a7223 */ /* 0x180fe20000010837 */
[-C--:B------:R-:W-:Y:S01]  /*dd30*/  FFMA.FTZ R53, R70, R44.reuse, -R55 ;  /* 0x0000002c46357223 */ /* 0x080fe20000010837 */
[----:B------:R-:W-:Y:S08]  /*dd40*/  MUFU.EX2 R34, R34 ;  /* 0x0000002200227308 */ /* 0x000ff00000000800 */
[----:B------:R-:W-:Y:S08]  /*dd50*/  MUFU.EX2 R0, R0 ;  /* 0x0000000000007308 */ /* 0x000ff00000000800 */
        /* <DEDUP_REMOVED lines=17> */
[----:B-----5:R-:W-:Y:S01]  /*de70*/  F2FP.BF16.F32.PACK_AB R9, R45, R34 ;  /* 0x000000222d09723e */ /* 0x020fe200000010ff */
[----:B------:R-:W-:Y:S01]  /*de80*/  FADD.FTZ R67, R67, R66 ;  /* 0x0000004243437221 */ /* 0x000fe20000010000 */
[----:B------:R-:W-:Y:S01]  /*de90*/  F2FP.BF16.F32.PACK_AB R10, R99, R54 ;  /* 0x00000036630a723e */ /* 0x000fe200000010ff */
[----:B------:R-:W-:Y:S01]  /*dea0*/  FADD.FTZ R159, R159, R170 ;  /* 0x000000aa9f9f7221 */ /* 0x000fe20000010000 */
[----:B------:R-:W-:Y:S01]  /*deb0*/  MUFU.EX2 R178, R178 ;  /* 0x000000b200b27308 */ /* 0x000fe20000000800 */
[----:B-1----:R-:W-:Y:S01]  /*dec0*/  F2FP.BF16.F32.PACK_AB R11, R47, R38 ;  /* 0x000000262f0b723e */ /* 0x002fe200000010ff */
[----:B------:R-:W-:Y:S01]  /*ded0*/  FADD.FTZ R62, R62, R67 ;  /* 0x000000433e3e7221 */ /* 0x000fe20000010000 */
[----:B------:R-:W-:-:S05]  /*dee0*/  FADD.FTZ R182, R182, R159 ;  /* 0x0000009fb6b67221 */ /* 0x000fca0000010000 */
[----:B------:R-:W-:Y:S01]  /*def0*/  MUFU.EX2 R40, R40 ;  /* 0x0000002800287308 */ /* 0x000fe20000000800 */
[----:B------:R-:W-:Y:S01]  /*df00*/  FADD.FTZ R63, R63, R62 ;  /* 0x0000003e3f3f7221 */ /* 0x000fe20000010000 */
[----:B------:R-:W-:Y:S01]  /*df10*/  FADD.FTZ R161, R161, R182 ;  /* 0x000000b6a1a17221 */ /* 0x000fe20000010000 */
[----:B------:R-:W-:Y:S05]  /*df20*/  HMMA.16816.F32.BF16 R16, R8, R12, R16 ;  /* 0x0000000c0810723c */ /* 0x000fea0000041810 */
        /* <DEDUP_REMOVED lines=8> */
[----:B------:R-:W5:Y:S02]  /*dfb0*/  LDSM.16.MT88.4 R12, [R21+0x3400] ;  /* 0x00340000150c783b */ /* 0x000f640000004200 */
[----:B------:R-:W-:-:S05]  /*dfc0*/  FADD.FTZ R165, R165, R174 ;  /* 0x000000aea5a57221 */ /* 0x000fca0000010000 */
[----:B----4-:R-:W-:Y:S01]  /*dfd0*/  HMMA.16816.F32.BF16 R136, R8, R24, R136 ;  /* 0x000000180888723c */ /* 0x010fe20000041888 */
[----:B------:R-:W-:Y:S01]  /*dfe0*/  FADD.FTZ R24, R50, R59 ;  /* 0x0000003b32187221 */ /* 0x000fe20000010000 */
[----:B------:R-:W-:-:S06]  /*dff0*/  FADD.FTZ R166, R166, R165 ;  /* 0x000000a5a6a67221 */ /* 0x000fcc0000010000 */
[----:B------:R-:W-:Y:S01]  /*e000*/  HMMA.16816.F32.BF16 R132, R8, R26, R132 ;  /* 0x0000001a0884723c */ /* 0x000fe20000041884 */
[----:B------:R-:W-:Y:S02]  /*e010*/  F2FP.BF16.F32.PACK_AB R8, R117, R0 ;  /* 0x000000007508723e */ /* 0x000fe400000010ff */
[----:B-1----:R-:W-:Y:S02]  /*e020*/  F2FP.BF16.F32.PACK_AB R9, R49, R40 ;  /* 0x000000283109723e */ /* 0x002fe400000010ff */
[----:B------:R-:W-:Y:S02]  /*e030*/  F2FP.BF16.F32.PACK_AB R10, R178, R125 ;  /* 0x0000007db20a723e */ /* 0x000fe400000010ff */
[----:B--2---:R-:W-:Y:S01]  /*e040*/  F2FP.BF16.F32.PACK_AB R11, R53, R42 ;  /* 0x0000002a350b723e */ /* 0x004fe200000010ff */
        /* <DEDUP_REMOVED lines=20> */
[----:B------:R-:W-:Y:S01]  /*e190*/  HMMA.16816.F32.BF16 R4, R8, R30, R4 ;  /* 0x0000001e0804723c */ /* 0x000fe20000041804 */
[----:B------:R-:W2:Y:S01]  /*e1a0*/  LDSM.16.MT88.4 R28, [R21+0x3800] ;  /* 0x00380000151c783b */ /* 0x000ea20000004200 */
[----:B------:R-:W-:Y:S01]  /*e1b0*/  FADD.FTZ R85, R85, R80 ;  /* 0x0000005055557221 */ /* 0x000fe20000010000 */
[----:B------:R-:W-:Y:S01]  /*e1c0*/  FADD.FTZ R104, R104, R113 ;  /* 0x0000007168687221 */ /* 0x000fe20000010000 */
[----:B------:R-:W-:Y:S02]  /*e1d0*/  MUFU.EX2 R153, R153 ;  /* 0x0000009900997308 */ /* 0x000fe40000000800 */
[----:B------:R-:W-:-:S02]  /*e1e0*/  FADD.FTZ R78, R78, R85 ;  /* 0x000000554e4e7221 */ /* 0x000fc40000010000 */
[----:B-----5:R-:W-:Y:S01]  /*e1f0*/  HMMA.16816.F32.BF16 R136, R8, R12, R136 ;  /* 0x0000000c0888723c */ /* 0x020fe20000041888 */
[----:B------:R-:W-:-:S03]  /*e200*/  FADD.FTZ R97, R97, R104 ;  /* 0x0000006861617221 */ /* 0x000fc60000010000 */
        /* <DEDUP_REMOVED lines=11> */
[-C--:B------:R-:W-:Y:S01]  /*e2c0*/  FFMA.FTZ R12, R36, R44.reuse, -R39 ;  /* 0x0000002c240c7223 */ /* 0x080fe20000010827 */
[----:B------:R-:W-:Y:S01]  /*e2d0*/  HMMA.16816.F32.BF16 R132, R8, R14, R132 ;  /* 0x0000000e0884723c */ /* 0x000fe20000041884 */
        /* <DEDUP_REMOVED lines=71> */
.L_x_4836:
[----:B------:R-:W-:-:S07]  /*e750*/  IADD3 R234, PT, PT, R212, -0x1, RZ ;  /* 0xffffffffd4ea7810 */ /* 0x000fce0007ffe0ff */
.L_x_4845:
[----:B------:R-:W-:Y:S05]  /*e760*/  BSYNC B2 ;  /* 0x0000000000027941 */ /* 0x000fea0003800000 */
.L_x_4835:
        /* <DEDUP_REMOVED lines=9> */
.L_x_4853:
        /* <DEDUP_REMOVED lines=78> */
.L_x_4848:
[----:B------:R-:W-:Y:S05]  /*ece0*/  BSYNC.RECONVERGENT B0 ;  /* 0x0000000000007941 */ /* 0x000fea0003800200 */
.L_x_4847:
[----:B------:R-:W2:Y:S01]  /*ecf0*/  S2UR UR6, SR_CgaCtaId ;  /* 0x00000000000679c3 */ /* 0x000ea20000008800 */
[----:B------:R-:W-:Y:S01]  /*ed00*/  LOP3.LUT R224, R227, 0xc0, RZ, 0xc0, !PT ;  /* 0x000000c0e3e07812 */ /* 0x000fe200078ec0ff */
[----:B------:R-:W-:Y:S01]  /*ed10*/  UMOV UR7, 0x400 ;  /* 0x0000040000077882 */ /* 0x000fe20000000000 */
[----:B------:R-:W-:Y:S01]  /*ed20*/  IADD3 R120, P0, PT, R229, R220, RZ ;  /* 0x000000dce5787210 */ /* 0x000fe20007f1e0ff */
[C---:B------:R-:W-:Y:S01]  /*ed30*/  IMAD.SHL.U32 R211, R151.reuse, 0x20, RZ ;  /* 0x0000002097d37824 */ /* 0x040fe200078e00ff */
[----:B------:R-:W-:Y:S01]  /*ed40*/  LOP3.LUT R224, R224, 0x18, R151, 0xf8, !PT ;  /* 0x00000018e0e07812 */ /* 0x000fe200078ef897 */
[C---:B------:R-:W-:Y:S01]  /*ed50*/  IMAD.SHL.U32 R209, R151.reuse, 0x10, RZ ;  /* 0x0000001097d17824 */ /* 0x040fe200078e00ff */
[----:B------:R-:W-:Y:S01]  /*ed60*/  BSSY.RECONVERGENT B1, `(.L_x_4849) ;  /* 0x00000fe000017945 */ /* 0x000fe20003800200 */
[----:B------:R-:W-:Y:S01]  /*ed70*/  IMAD.X R121, R228, 0x1, R221, P0 ;  /* 0x00000001e4797824 */ /* 0x000fe200000e06dd */
[----:B------:R-:W-:Y:S01]  /*ed80*/  LOP3.LUT R116, R224, 0x18, R227, 0x78, !PT ;  /* 0x00000018e0747812 */ /* 0x000fe200078e78e3 */
[----:B------:R-:W-:Y:S01]  /*ed90*/  IMAD.SHL.U32 R150, R151, 0x4, RZ ;  /* 0x0000000497967824 */ /* 0x000fe200078e00ff */
[-C--:B------:R-:W-:Y:S01]  /*eda0*/  IADD3 R118, P0, PT, R120, R229.reuse, RZ ;  /* 0x000000e578767210 */ /* 0x080fe20007f1e0ff */
[----:B------:R-:W-:Y:S01]  /*edb0*/  IMAD.MOV.U32 R212, RZ, RZ, 0x20 ;  /* 0x00000020ffd47424 */ /* 0x000fe200078e00ff */
[----:B------:R-:W-:Y:S02]  /*edc0*/  LOP3.LUT R117, R225, R116, RZ, 0xfc, !PT ;  /* 0x00000074e1757212 */ /* 0x000fe400078efcff */
[----:B------:R-:W-:Y:S01]  /*edd0*/  LOP3.LUT R154, R211, 0xc0, RZ, 0xc0, !PT ;  /* 0x000000c0d39a7812 */ /* 0x000fe200078ec0ff */
[--C-:B------:R-:W-:Y:S01]  /*ede0*/  IMAD.X R119, R121, 0x1, R228.reuse, P0 ;  /* 0x0000000179777824 */ /* 0x100fe200000e06e4 */
[-C--:B------:R-:W-:Y:S02]  /*edf0*/  IADD3 R122, P0, PT, R118, R229.reuse, RZ ;  /* 0x000000e5767a7210 */ /* 0x080fe40007f1e0ff */
[----:B------:R-:W-:Y:S02]  /*ee00*/  LOP3.LUT R152, R209, 0x100, RZ, 0xc0, !PT ;  /* 0x00000100d1987812 */ /* 0x000fe400078ec0ff */
[----:B------:R-:W-:Y:S01]  /*ee10*/  LOP3.LUT R153, R154, 0x8, R151, 0xf8, !PT ;  /* 0x000000089a997812 */ /* 0x000fe200078ef897 */
[----:B------:R-:W-:Y:S01]  /*ee20*/  IMAD.X R123, R119, 0x1, R228, P0 ;  /* 0x00000001777b7824 */ /* 0x000fe200000e06e4 */
[----:B------:R-:W-:Y:S01]  /*ee30*/  IADD3 R116, P0, PT, R122, R229, RZ ;  /* 0x000000e57a747210 */ /* 0x000fe20007f1e0ff */
[----:B--2---:R-:W-:Y:S01]  /*ee40*/  ULEA UR6, UR6, UR7, 0x18 ;  /* 0x0000000706067291 */ /* 0x004fe2000f8ec0ff */
[----:B------:R-:W-:Y:S02]  /*ee50*/  LOP3.LUT R152, R152, 0x20, R211, 0xf8, !PT ;  /* 0x0000002098987812 */ /* 0x000fe400078ef8d3 */
[----:B------:R-:W-:Y:S02]  /*ee60*/  LOP3.LUT R0, R150, 0x18, RZ, 0xc0, !PT ;  /* 0x0000001896007812 */ /* 0x000fe400078ec0ff */
[----:B------:R-:W-:Y:S01]  /*ee70*/  ISETP.GT.AND P2, PT, R234, R217, PT ;  /* 0x000000d9ea00720c */ /* 0x000fe20003f44270 */
[----:B------:R-:W-:Y:S01]  /*ee80*/  IMAD.U32 R210, RZ, RZ, UR6 ;  /* 0x00000006ffd27e24 */ /* 0x000fe2000f8e00ff */
[----:B------:R-:W-:Y:S03]  /*ee90*/  LOP3.LUT R153, R152, R153, R0, 0xf6, !PT ;  /* 0x0000009998997212 */ /* 0x000fe600078ef600 */
[----:B------:R-:W-:Y:S02]  /*eea0*/  IMAD R241, R117, 0x2, R210 ;  /* 0x0000000275f17824 */ /* 0x000fe400078e02d2 */
[----:B------:R-:W-:Y:S01]  /*eeb0*/  IMAD.X R117, R123, 0x1, R228, P0 ;  /* 0x000000017b757824 */ /* 0x000fe200000e06e4 */
[-C--:B------:R-:W-:Y:S01]  /*eec0*/  IADD3 R124, P0, PT, R116, R229.reuse, RZ ;  /* 0x000000e5747c7210 */ /* 0x080fe20007f1e0ff */
[----:B------:R-:W-:Y:S01]  /*eed0*/  IMAD R213, R153, 0x2, R210 ;  /* 0x0000000299d57824 */ /* 0x000fe200078e02d2 */
[----:B------:R-:W-:Y:S01]  /*eee0*/  @!PT LDS RZ, [RZ] ;  /* 0x00000000fffff984 */ /* 0x000fe20000000800 */
[----:B------:R-:W-:Y:S01]  /*eef0*/  @!PT LDS RZ, [RZ] ;  /* 0x00000000fffff984 */ /* 0x000fe20000000800 */
[----:B------:R-:W-:Y:S01]  /*ef00*/  @!PT LDS RZ, [RZ] ;  /* 0x00000000fffff984 */ /* 0x000fe20000000800 */
[----:B------:R-:W-:Y:S03]  /*ef10*/  LDGSTS.E.BYPASS.LTC128B.128 [R241+0x5000], desc[UR4][R220.64] ;  /* 0x05000000dcf17fae */ /* 0x000fe6000b981a04 */
[--C-:B------:R-:W-:Y:S02]  /*ef20*/  IMAD.X R125, R117, 0x1, R228.reuse, P0 ;  /* 0x00000001757d7824 */ /* 0x100fe400000e06e4 */
[----:B------:R-:W-:Y:S01]  /*ef30*/  LDGSTS.E.BYPASS.LTC128B.128 [R241+0x5800], desc[UR4][R120.64] ;  /* 0x0580000078f17fae */ /* 0x000fe2000b981a04 */
[-C--:B------:R-:W-:Y:S04]  /*ef40*/  IADD3 R126, P0, PT, R124, R229.reuse, RZ ;  /* 0x000000e57c7e7210 */ /* 0x080fe80007f1e0ff */
[----:B------:R-:W-:Y:S01]  /*ef50*/  LDGSTS.E.BYPASS.LTC128B.128 [R241+0x6000], desc[UR4][R118.64] ;  /* 0x0600000076f17fae */ /* 0x000fe2000b981a04 */
[--C-:B------:R-:W-:Y:S01]  /*ef60*/  IMAD.X R127, R125, 0x1, R228.reuse, P0 ;  /* 0x000000017d7f7824 */ /* 0x100fe200000e06e4 */
[----:B------:R-:W-:Y:S03]  /*ef70*/  IADD3 R128, P0, PT, R126, R229, RZ ;  /* 0x000000e57e807210 */ /* 0x000fe60007f1e0ff */
[----:B------:R-:W-:Y:S05]  /*ef80*/  LDGSTS.E.BYPASS.LTC128B.128 [R241+0x6800], desc[UR4][R122.64] ;  /* 0x068000007af17fae */ /* 0x000fea000b981a04 */
[----:B------:R2:W-:Y:S01]  /*ef90*/  LDGSTS.E.BYPASS.LTC128B.128 [R241+0x7000], desc[UR4][R116.64] ;  /* 0x0700000074f17fae */ /* 0x0005e2000b981a04 */
[----:B------:R-:W-:Y:S01]  /*efa0*/  IMAD.X R129, R127, 0x1, R228, P0 ;  /* 0x000000017f817824 */ /* 0x000fe200000e06e4 */
[----:B------:R-:W-:Y:S03]  /*efb0*/  LOP3.LUT P0, RZ, R151, 0x4, RZ, 0xc0, !PT ;  /* 0x0000000497ff7812 */ /* 0x000fe6000780c0ff */
[----:B------:R-:W-:Y:S01]  /*efc0*/  LDGSTS.E.BYPASS.LTC128B.128 [R241+0x7800], desc[UR4][R124.64] ;  /* 0x078000007cf17fae */ /* 0x000fe2000b981a04 */
[----:B------:R-:W-:Y:S04]  /*efd0*/  SEL R212, R212, 0xffffffe0, !P0 ;  /* 0xffffffe0d4d47807 */ /* 0x000fe80004000000 */
[----:B------:R3:W-:Y:S01]  /*efe0*/  LDGSTS.E.BYPASS.LTC128B.128 [R241+0x8000], desc[UR4][R126.64] ;  /* 0x080000007ef17fae */ /* 0x0007e2000b981a04 */
[--C-:B------:R-:W-:Y:S04]  /*eff0*/  IMAD.IADD R200, R208, 0x1, R212.reuse ;  /* 0x00000001d0c87824 */ /* 0x100fe800078e02d4 */
[----:B------:R4:W-:Y:S01]  /*f000*/  LDGSTS.E.BYPASS.LTC128B.128 [R241+0x8800], desc[UR4][R128.64] ;  /* 0x0880000080f17fae */ /* 0x0009e2000b981a04 */
[----:B------:R-:W-:Y:S04]  /*f010*/  IMAD.IADD R212, R213, 0x1, R212 ;  /* 0x00000001d5d47824 */ /* 0x000fe800078e02d4 */
[----:B------:R-:W-:Y:S05]  /*f020*/  LDSM.16.M88.4 R152, [R208] ;  /* 0x00000000d098783b */ /* 0x000fea0000000200 */
        /* <DEDUP_REMOVED lines=18> */
[----:B------:R-:W-:Y:S02]  /*f150*/  LDSM.16.M88.4 R200, [R200] ;  /* 0x00000000c8c8783b */ /* 0x000fe40000000200 */
[C---:B--2---:R-:W-:Y:S03]  /*f160*/  HMMA.16816.F32.BF16 R20, R152.reuse, R164, RZ ;  /* 0x000000a49814723c */ /* 0x044fe600000418ff */
[----:B------:R-:W-:Y:S05]  /*f170*/  LDSM.16.M88.4 R204, [R212+0x1000] ;  /* 0x00100000d4cc783b */ /* 0x000fea0000000200 */
        /* <DEDUP_REMOVED lines=13> */
[----:B------:R-:W1:Y:S07]  /*f250*/  LDSM.16.M88.4 R160, [R212+0x1800] ;  /* 0x00180000d4a0783b */ /* 0x000e6e0000000200 */
        /* <DEDUP_REMOVED lines=31> */
[C---:B-----5:R-:W-:Y:S08]  /*f450*/  HMMA.16816.F32.BF16 R12, R200.reuse, R156, R12 ;  /* 0x0000009cc80c723c */ /* 0x060ff0000004180c */
        /* <DEDUP_REMOVED lines=112> */
.L_x_4852:
[----:B------:R-:W-:Y:S05]  /*fb60*/  BSYNC.RECONVERGENT B0 ;  /* 0x0000000000007941 */ /* 0x000fea0003800200 */
.L_x_4851:
[----:B------:R-:W-:Y:S01]  /*fb70*/  @!PT LDS RZ, [RZ] ;  /* 0x00000000fffff984 */ /* 0x000fe20000000800 */
[----:B------:R-:W-:Y:S01]  /*fb80*/  @!PT LDS RZ, [RZ] ;  /* 0x00000000fffff984 */ /* 0x000fe20000000800 */
[----:B------:R-:W-:Y:S01]  /*fb90*/  @!PT LDS RZ, [RZ] ;  /* 0x00000000fffff984 */ /* 0x000fe20000000800 */
[----:B------:R1:W-:Y:S01]  /*fba0*/  LDGSTS.E.BYPASS.LTC128B.128 [R241+0x1000], desc[UR4][R218.64] ;  /* 0x01000000daf17fae */ /* 0x0003e2000b981a04 */
[----:B------:R-:W-:Y:S01]  /*fbb0*/  IADD3 R164, P2, PT, R153, R218, RZ ;  /* 0x000000da99a47210 */ /* 0x000fe20007f5e0ff */
[----:B------:R-:W-:Y:S01]  /*fbc0*/  IMAD.SHL.U32 R227, R151, 0x8, RZ ;  /* 0x0000000897e37824 */ /* 0x000fe200078e00ff */
[----:B------:R-:W-:Y:S02]  /*fbd0*/  SHF.L.U64.HI R152, R214, 0x6, R215 ;  /* 0x00000006d6987819 */ /* 0x000fe400000102d7 */
[-C--:B------:R-:W-:Y:S02]  /*fbe0*/  IADD3 R162, P3, PT, R164, R153.reuse, RZ ;  /* 0x00000099a4a27210 */ /* 0x080fe40007f7e0ff */
[----:B------:R-:W-:Y:S01]  /*fbf0*/  LOP3.LUT R225, R227, 0x1f20, RZ, 0xc0, !PT ;  /* 0x00001f20e3e17812 */ /* 0x000fe200078ec0ff */
        /* <DEDUP_REMOVED lines=20> */
.L_x_4850:
[----:B------:R-:W-:Y:S05]  /*fd40*/  BSYNC.RECONVERGENT B1 ;  /* 0x0000000000017941 */ /* 0x000fea0003800200 */
.L_x_4849:
[----:B------:R-:W-:Y:S01]  /*fd50*/  LOP3.LUT R153, R211, 0x120, RZ, 0xc0, !PT ;  /* 0x00000120d3997812 */ /* 0x000fe200078ec0ff */
[----:B------:R-:W-:Y:S04]  /*fd60*/  IMAD.MOV.U32 R151, RZ, RZ, R226 ;  /* 0x000000ffff977224 */ /* 0x000fe800078e00e2 */
[----:B-1----:R-:W-:Y:S01]  /*fd70*/  IMAD.SHL.U32 R155, R151, 0x2, RZ ;  /* 0x00000002979b7824 */ /* 0x002fe200078e00ff */
[----:B------:R-:W-:Y:S04]  /*fd80*/  SHF.R.U32.HI R152, RZ, 0x1, R151 ;  /* 0x00000001ff987819 */ /* 0x000fe80000011697 */
[----:B------:R-:W-:Y:S02]  /*fd90*/  LOP3.LUT R155, R155, 0x6, RZ, 0xc0, !PT ;  /* 0x000000069b9b7812 */ /* 0x000fe400078ec0ff */
[----:B------:R-:W-:Y:S03]  /*fda0*/  LOP3.LUT R154, R152, 0x8, RZ, 0xc0, !PT ;  /* 0x00000008989a7812 */ /* 0x000fe600078ec0ff */
[----:B------:R-:W-:Y:S01]  /*fdb0*/  IMAD R246, R234, 0x100, R155 ;  /* 0x00000100eaf67824 */ /* 0x000fe200078e029b */
[----:B------:R-:W-:Y:S03]  /*fdc0*/  LOP3.LUT R154, R154, 0xc0, R211, 0xf8, !PT ;  /* 0x000000c09a9a7812 */ /* 0x000fe600078ef8d3 */
[C---:B------:R-:W-:Y:S01]  /*fdd0*/  VIADD R203, R246.reuse, 0x38 ;  /* 0x00000038f6cb7836 */ /* 0x040fe20000000000 */
[CC--:B------:R-:W-:Y:S01]  /*fde0*/  ISETP.GE.AND P4, PT, R246.reuse, R233.reuse, PT ;  /* 0x000000e9f600720c */ /* 0x0c0fe20003f86270 */
[C---:B------:R-:W-:Y:S01]  /*fdf0*/  VIADD R197, R246.reuse, 0x50 ;  /* 0x00000050f6c57836 */ /* 0x040fe20000000000 */
[C---:B------:R-:W-:Y:S01]  /*fe00*/  ISETP.GE.AND P2, PT, R246.reuse, R232, PT ;  /* 0x000000e8f600720c */ /* 0x040fe20003f46270 */
[----:B------:R-:W-:Y:S01]  /*fe10*/  VIADD R192, R246, 0x61 ;  /* 0x00000061f6c07836 */ /* 0x000fe20000000000 */
[----:B------:R-:W-:Y:S01]  /*fe20*/  FSEL R4, R4, -INF , P4 ;  /* 0xff80000004047808 */ /* 0x000fe20002000000 */
[C---:B------:R-:W-:Y:S01]  /*fe30*/  VIADD R190, R246.reuse, 0x69 ;  /* 0x00000069f6be7836 */ /* 0x040fe20000000000 */
[----:B------:R-:W-:Y:S01]  /*fe40*/  LOP3.LUT R153, R153, R154, R0, 0xf6, !PT ;  /* 0x0000009a99997212 */ /* 0x000fe200078ef600 */
        /* <DEDUP_REMOVED lines=22> */
[C---:B------:R-:W-:Y:S02]  /*ffb0*/  VIADD R204, R246.reuse, 0x31 ;  /* 0x00000031f6cc7836 */ /* 0x040fe40000000000 */
[----:B------:R-:W-:Y:S01]  /*ffc0*/  VIADD R201, R246, 0x40 ;  /* 0x00000040f6c97836 */ /* 0x000fe20000000000 */
[----:B------:R-:W-:Y:S01]  /*ffd0*/  FSEL R248, R20, -INF , P4 ;  /* 0xff80000014f87808 */ /* 0x000fe20002000000 */
[C---:B------:R-:W-:Y:S01]  /*ffe0*/  VIADD R199, R246.reuse, 0x48 ;  /* 0x00000048f6c77836 */ /* 0x040fe20000000000 */
        /* <DEDUP_REMOVED lines=47> */
[----:B------:R-:W-:Y:S01]  /*102e0*/  IMAD.MOV.U32 R28, RZ, RZ, R13 ;  /* 0x000000ffff1c7224 */ /* 0x000fe200078e000d */
        /* <DEDUP_REMOVED lines=14> */
[----:B------:R-:W-:Y:S01]  /*103d0*/  FSEL R251, R25, -INF , P5 ;  /* 0xff80000019fb7808 */ /* 0x000fe20002800000 */
[----:B------:R-:W-:Y:S01]  /*103e0*/  IMAD.MOV.U32 R25, RZ, RZ, R8 ;  /* 0x000000ffff197224 */ /* 0x000fe200078e0008 */
[-C--:B------:R-:W-:Y:S01]  /*103f0*/  ISETP.GE.AND P5, PT, R202, R233.reuse, PT ;  /* 0x000000e9ca00720c */ /* 0x080fe20003fa6270 */
[----:B------:R-:W-:Y:S01]  /*10400*/  VIADD R154, R246, 0xf8 ;  /* 0x000000f8f69a7836 */ /* 0x000fe20000000000 */
[----:B------:R-:W-:Y:S01]  /*10410*/  FSEL R17, R29, -INF , P3 ;  /* 0xff8000001d117808 */ /* 0x000fe20001800000 */
[----:B------:R-:W-:Y:S01]  /*10420*/  IMAD.MOV.U32 R29, RZ, RZ, R9 ;  /* 0x000000ffff1d7224 */ /* 0x000fe200078e0009 */
[-C--:B------:R-:W-:Y:S01]  /*10430*/  ISETP.GE.AND P3, PT, R200, R233.reuse, PT ;  /* 0x000000e9c800720c */ /* 0x080fe20003f66270 */
[----:B------:R-:W-:Y:S01]  /*10440*/  VIADD R157, R246, 0xf0 ;  /* 0x000000f0f69d7836 */ /* 0x000fe20000000000 */
[----:B------:R-:W-:Y:S01]  /*10450*/  FSEL R12, R32, -INF , P6 ;  /* 0xff800000200c7808 */ /* 0x000fe20003000000 */
[----:B------:R-:W-:Y:S01]  /*10460*/  VIADD R0, R246, 0xf9 ;  /* 0x000000f9f6007836 */ /* 0x000fe20000000000 */
[-C--:B------:R-:W-:Y:S02]  /*10470*/  ISETP.GE.AND P6, PT, R199, R233.reuse, PT ;  /* 0x000000e9c700720c */ /* 0x080fe40003fc6270 */
[----:B------:R-:W-:Y:S01]  /*10480*/  FSEL R9, R33, -INF , P5 ;  /* 0xff80000021097808 */ /* 0x000fe20002800000 */
[----:B------:R-:W-:Y:S01]  /*10490*/  IMAD.MOV.U32 R33, RZ, RZ, R222 ;  /* 0x000000ffff217224 */ /* 0x000fe200078e00de */
[-C--:B------:R-:W-:Y:S02]  /*104a0*/  ISETP.GE.AND P5, PT, R198, R233.reuse, PT ;  /* 0x000000e9c600720c */ /* 0x080fe40003fa6270 */
[----:B------:R-:W-:Y:S01]  /*104b0*/  FSEL R8, R4, -INF , !P2 ;  /* 0xff80000004087808 */ /* 0x000fe20005000000 */
        /* <DEDUP_REMOVED lines=14> */
[----:B------:R-:W-:Y:S01]  /*105a0*/  FSEL R49, R52, -INF , P5 ;  /* 0xff80000034317808 */ /* 0x000fe20002800000 */
[----:B------:R-:W-:Y:S01]  /*105b0*/  IMAD.MOV.U32 R52, RZ, RZ, R37 ;  /* 0x000000ffff347224 */ /* 0x000fe200078e0025 */
[-C--:B------:R-:W-:Y:S02]  /*105c0*/  ISETP.GE.AND P6, PT, R189, R233.reuse, PT ;  /* 0x000000e9bd00720c */ /* 0x080fe40003fc6270 */
[-C--:B------:R-:W-:Y:S02]  /*105d0*/  ISETP.GE.AND P5, PT, R188, R233.reuse, PT ;  /* 0x000000e9bc00720c */ /* 0x080fe40003fa6270 */
[----:B------:R-:W-:Y:S01]  /*105e0*/  FSEL R37, R57, -INF , P2 ;  /* 0xff80000039257808 */ /* 0x000fe20001000000 */
[----:B------:R-:W-:Y:S01]  /*105f0*/  IMAD.MOV.U32 R57, RZ, RZ, R44 ;  /* 0x000000ffff397224 */ /* 0x000fe200078e002c */
[-C--:B------:R-:W-:Y:S01]  /*10600*/  ISETP.GE.AND P4, PT, R187, R233.reuse, PT ;  /* 0x000000e9bb00720c */ /* 0x080fe20003f86270 */
[----:B------:R-:W-:Y:S01]  /*10610*/  IMAD.MOV.U32 R44, RZ, RZ, R29 ;  /* 0x000000ffff2c7224 */ /* 0x000fe200078e001d */
[----:B------:R-:W-:Y:S01]  /*10620*/  FSEL R41, R56, -INF , P3 ;  /* 0xff80000038297808 */ /* 0x000fe20001800000 */
[----:B------:R-:W-:Y:S01]  /*10630*/  IMAD.MOV.U32 R56, RZ, RZ, R33 ;  /* 0x000000ffff387224 */ /* 0x000fe200078e0021 */
[-C--:B------:R-:W-:Y:S02]  /*10640*/  ISETP.GE.AND P3, PT, R186, R233.reuse, PT ;  /* 0x000000e9ba00720c */ /* 0x080fe40003f66270 */
[----:B------:R-:W-:Y:S01]  /*10650*/  FSEL R33, R60, -INF , P6 ;  /* 0xff8000003c217808 */ /* 0x000fe20003000000 */
[----:B------:R-:W-:Y:S01]  /*10660*/  IMAD.MOV.U32 R60, RZ, RZ, R36 ;  /* 0x000000ffff3c7224 */ /* 0x000fe200078e0024 */
[----:B------:R-:W-:Y:S01]  /*10670*/  FSEL R29, R61, -INF , P5 ;  /* 0xff8000003d1d7808 */ /* 0x000fe20002800000 */
[----:B------:R-:W-:Y:S01]  /*10680*/  IMAD.MOV.U32 R36, RZ, RZ, R252 ;  /* 0x000000ffff247224 */ /* 0x000fe200078e00fc */
[-C--:B------:R-:W-:Y:S01]  /*10690*/  ISETP.GE.AND P2, PT, R185, R233.reuse, PT ;  /* 0x000000e9b900720c */ /* 0x080fe20003f46270 */
[----:B------:R-:W-:Y:S01]  /*106a0*/  IMAD.MOV.U32 R61, RZ, RZ, R13 ;  /* 0x000000ffff3d7224 */ /* 0x000fe200078e000d */
        /* <DEDUP_REMOVED lines=85> */
[----:B------:R-:W-:Y:S02]  /*10c00*/  FSEL R28, R117, -INF , P2 ;  /* 0xff800000751c7808 */ /* 0x000fe40001000000 */
[-C--:B------:R-:W-:Y:S02]  /*10c10*/  ISETP.GE.AND P6, PT, R160, R233.reuse, PT ;  /* 0x000000e9a000720c */ /* 0x080fe40003fc6270 */
[-C--:B------:R-:W-:Y:S02]  /*10c20*/  ISETP.GE.AND P3, PT, R156, R233.reuse, PT ;  /* 0x000000e99c00720c */ /* 0x080fe40003f66270 */
[-C--:B------:R-:W-:Y:S02]  /*10c30*/  ISETP.GE.AND P2, PT, R154, R233.reuse, PT ;  /* 0x000000e99a00720c */ /* 0x080fe40003f46270 */
[----:B------:R-:W-:Y:S02]  /*10c40*/  FSEL R104, R104, -INF , !P5 ;  /* 0xff80000068687808 */ /* 0x000fe40006800000 */
[-C--:B------:R-:W-:Y:S02]  /*10c50*/  ISETP.GE.AND P5, PT, R213, R232.reuse, PT ;  /* 0x000000e8d500720c */ /* 0x080fe40003fa6270 */
[----:B------:R-:W-:Y:S02]  /*10c60*/  FSEL R60, R120, -INF , P6 ;  /* 0xff800000783c7808 */ /* 0x000fe40003000000 */
[----:B------:R-:W-:Y:S02]  /*10c70*/  FSEL R16, R125, -INF , P3 ;  /* 0xff8000007d107808 */ /* 0x000fe40001800000 */
[----:B------:R-:W-:Y:S02]  /*10c80*/  FSEL R52, R128, -INF , P2 ;  /* 0xff80000080347808 */ /* 0x000fe40001000000 */
[-C--:B------:R-:W-:Y:S02]  /*10c90*/  ISETP.GE.AND P6, PT, R247, R232.reuse, PT ;  /* 0x000000e8f700720c */ /* 0x080fe40003fc6270 */
[-C--:B------:R-:W-:Y:S02]  /*10ca0*/  ISETP.GE.AND P2, PT, R241, R232.reuse, PT ;  /* 0x000000e8f100720c */ /* 0x080fe40003f46270 */
[----:B------:R-:W-:Y:S02]  /*10cb0*/  FSEL R125, R113, -INF , !P5 ;  /* 0xff800000717d7808 */ /* 0x000fe40006800000 */
[-C--:B------:R-:W-:Y:S02]  /*10cc0*/  ISETP.GE.AND P5, PT, R205, R232.reuse, PT ;  /* 0x000000e8cd00720c */ /* 0x080fe40003fa6270 */
[----:B------:R-:W-:Y:S02]  /*10cd0*/  ISETP.GE.AND P4, PT, R157, R233, PT ;  /* 0x000000e99d00720c */ /* 0x000fe40003f86270 */
[-C--:B------:R-:W-:Y:S02]  /*10ce0*/  ISETP.GE.AND P3, PT, R242, R232.reuse, PT ;  /* 0x000000e8f200720c */ /* 0x080fe40003f66270 */
[----:B------:R-:W-:Y:S02]  /*10cf0*/  FSEL R61, R61, -INF , !P6 ;  /* 0xff8000003d3d7808 */ /* 0x000fe40007000000 */
[----:B------:R-:W-:Y:S02]  /*10d00*/  FSEL R112, R112, -INF , !P2 ;  /* 0xff80000070707808 */ /* 0x000fe40005000000 */
[-C--:B------:R-:W-:Y:S02]  /*10d10*/  ISETP.GE.AND P6, PT, R240, R232.reuse, PT ;  /* 0x000000e8f000720c */ /* 0x080fe40003fc6270 */
[-C--:B------:R-:W-:Y:S02]  /*10d20*/  ISETP.GE.AND P2, PT, R207, R232.reuse, PT ;  /* 0x000000e8cf00720c */ /* 0x080fe40003f46270 */
[----:B------:R-:W-:Y:S02]  /*10d30*/  FSEL R249, R249, -INF , !P5 ;  /* 0xff800000f9f97808 */ /* 0x000fe40006800000 */
[-C--:B------:R-:W-:Y:S02]  /*10d40*/  ISETP.GE.AND P5, PT, R200, R232.reuse, PT ;  /* 0x000000e8c800720c */ /* 0x080fe40003fa6270 */
[----:B------:R-:W-:Y:S02]  /*10d50*/  FSEL R56, R124, -INF , P4 ;  /* 0xff8000007c387808 */ /* 0x000fe40002000000 */
[-C--:B------:R-:W-:Y:S02]  /*10d60*/  ISETP.GE.AND P4, PT, R243, R232.reuse, PT ;  /* 0x000000e8f300720c */ /* 0x080fe40003f86270 */
[----:B------:R-:W-:Y:S02]  /*10d70*/  FSEL R108, R108, -INF , !P3 ;  /* 0xff8000006c6c7808 */ /* 0x000fe40005800000 */
        /* <DEDUP_REMOVED lines=14> */
[----:B------:R-:W-:Y:S02]  /*10e60*/  FMNMX3.FTZ R57, R57, R104, R100, !PT ;  /* 0x0000006839397276 */ /* 0x000fe40007810064 */
[-C--:B------:R-:W-:Y:S02]  /*10e70*/  ISETP.GE.AND P2, PT, R197, R232.reuse, PT ;  /* 0x000000e8c500720c */ /* 0x080fe40003f46270 */
[----:B------:R-:W-:Y:S02]  /*10e80*/  FSEL R117, R96, -INF , !P3 ;  /* 0xff80000060757808 */ /* 0x000fe40005800000 */
[----:B------:R-:W-:Y:S02]  /*10e90*/  FSEL R116, R105, -INF , !P4 ;  /* 0xff80000069747808 */ /* 0x000fe40006000000 */
[----:B------:R-:W-:Y:S02]  /*10ea0*/  ISETP.GE.AND P3, PT, R198, R232, PT ;  /* 0x000000e8c600720c */ /* 0x000fe40003f66270 */
[----:B------:R-:W-:Y:S02]  /*10eb0*/  FSEL R105, R89, -INF , !P6 ;  /* 0xff80000059697808 */ /* 0x000fe40007000000 */
[----:B------:R-:W-:Y:S02]  /*10ec0*/  FMNMX3.FTZ R57, R57, R108, R112, !PT ;  /* 0x0000006c39397276 */ /* 0x000fe40007810070 */
[-C--:B------:R-:W-:Y:S02]  /*10ed0*/  ISETP.GE.AND P5, PT, R195, R232.reuse, PT ;  /* 0x000000e8c300720c */ /* 0x080fe40003fa6270 */
[----:B------:R-:W-:Y:S02]  /*10ee0*/  FSEL R89, R77, -INF , !P2 ;  /* 0xff8000004d597808 */ /* 0x000fe40005000000 */
[----:B------:R-:W-:Y:S02]  /*10ef0*/  ISETP.GE.AND P2, PT, R192, R232, PT ;  /* 0x000000e8c000720c */ /* 0x000fe40003f46270 */
[----:B------:R-:W-:Y:S02]  /*10f00*/  FSEL R93, R81, -INF , !P3 ;  /* 0xff800000515d7808 */ /* 0x000fe40005800000 */
[----:B------:R-:W-:Y:S02]  /*10f10*/  FMNMX3.FTZ R57, R57, R120, R125, !PT ;  /* 0x0000007839397276 */ /* 0x000fe4000781007d */
[----:B------:R-:W-:Y:S02]  /*10f20*/  FSEL R81, R69, -INF , !P5 ;  /* 0xff80000045517808 */ /* 0x000fe40006800000 */
[----:B------:R-:W-:Y:S01]  /*10f30*/  FSEL R69, R53, -INF , !P2 ;  /* 0xff80000035457808 */ /* 0x000fe20005000000 */
[----:B------:R-:W-:Y:S01]  /*10f40*/  IMAD.MOV.U32 R53, RZ, RZ, R124 ;  /* 0x000000ffff357224 */ /* 0x000fe200078e007c */
[----:B------:R-:W-:Y:S02]  /*10f50*/  ISETP.GE.AND P4, PT, R204, R232, PT ;  /* 0x000000e8cc00720c */ /* 0x000fe40003f86270 */
[----:B------:R-:W-:Y:S01]  /*10f60*/  FMNMX3.FTZ R96, R57, R116, R65, !PT ;  /* 0x0000007439607276 */ /* 0x000fe20007810041 */
[----:B------:R-:W-:Y:S01]  /*10f70*/  IMAD.MOV.U32 R57, RZ, RZ, R116 ;  /* 0x000000ffff397224 */ /* 0x000fe200078e0074 */
        /* <DEDUP_REMOVED lines=8> */
[-C--:B------:R-:W-:Y:S02]  /*11000*/  ISETP.GE.AND P4, PT, R194, R232.reuse, PT ;  /* 0x000000e8c200720c */ /* 0x080fe40003f86270 */
[----:B------:R-:W-:Y:S02]  /*11010*/  FMNMX3.FTZ R96, R96, R97, R93, !PT ;  /* 0x0000006160607276 */ /* 0x000fe4000781005d */
        /* <DEDUP_REMOVED lines=9> */
[----:B------:R-:W-:Y:S01]  /*110b0*/  FSEL R73, R49, -INF , !P3 ;  /* 0xff80000031497808 */ /* 0x000fe20005800000 */
[----:B------:R-:W-:Y:S01]  /*110c0*/  IMAD.MOV.U32 R49, RZ, RZ, R108 ;  /* 0x000000ffff317224 */ /* 0x000fe200078e006c */
[----:B------:R-:W-:Y:S02]  /*110d0*/  FMNMX3.FTZ R96, R96, R81, R77, !PT ;  /* 0x0000005160607276 */ /* 0x000fe4000781004d */
[-C--:B------:R-:W-:Y:S02]  /*110e0*/  ISETP.GE.AND P3, PT, R188, R232.reuse, PT ;  /* 0x000000e8bc00720c */ /* 0x080fe40003f66270 */
[----:B------:R-:W-:Y:S02]  /*110f0*/  FSEL R13, R13, -INF , !P6 ;  /* 0xff8000000d0d7808 */ /* 0x000fe40007000000 */
[----:B------:R-:W-:Y:S02]  /*11100*/  FSEL R33, R33, -INF , !P4 ;  /* 0xff80000021217808 */ /* 0x000fe40006000000 */
[-C--:B------:R-:W-:Y:S02]  /*11110*/  ISETP.GE.AND P6, PT, R181, R232.reuse, PT ;  /* 0x000000e8b500720c */ /* 0x080fe40003fc6270 */
[----:B------:R-:W-:Y:S02]  /*11120*/  FSEL R37, R37, -INF , !P5 ;  /* 0xff80000025257808 */ /* 0x000fe40006800000 */
[----:B------:R-:W-:Y:S02]  /*11130*/  FMNMX3.FTZ R96, R96, R73, R69, !PT ;  /* 0x0000004960607276 */ /* 0x000fe40007810045 */
[-C--:B------:R-:W-:Y:S02]  /*11140*/  ISETP.GE.AND P4, PT, R184, R232.reuse, PT ;  /* 0x000000e8b800720c */ /* 0x080fe40003f86270 */
[----:B------:R-:W-:Y:S02]  /*11150*/  FSEL R29, R29, -INF , !P3 ;  /* 0xff8000001d1d7808 */ /* 0x000fe40005800000 */
[-C--:B------:R-:W-:Y:S02]  /*11160*/  ISETP.GE.AND P3, PT, R183, R232.reuse, PT ;  /* 0x000000e8b700720c */ /* 0x080fe40003f66270 */
[----:B------:R-:W-:Y:S02]  /*11170*/  FSEL R128, R48, -INF , !P6 ;  /* 0xff80000030807808 */ /* 0x000fe40007000000 */
[----:B------:R-:W-:Y:S02]  /*11180*/  FMNMX3.FTZ R48, R96, R41, R37, !PT ;  /* 0x0000002960307276 */ /* 0x000fe40007810025 */
[----:B------:R-:W-:Y:S02]  /*11190*/  FSEL R252, R252, -INF , !P4 ;  /* 0xff800000fcfc7808 */ /* 0x000fe40006000000 */
[-C--:B------:R-:W-:Y:S02]  /*111a0*/  ISETP.GE.AND P2, PT, R187, R232.reuse, PT ;  /* 0x000000e8bb00720c */ /* 0x080fe40003f46270 */
[-C--:B------:R-:W-:Y:S02]  /*111b0*/  ISETP.GE.AND P4, PT, R179, R232.reuse, PT ;  /* 0x000000e8b300720c */ /* 0x080fe40003f86270 */
[-C--:B------:R-:W-:Y:S02]  /*111c0*/  ISETP.GE.AND P5, PT, R185, R232.reuse, PT ;  /* 0x000000e8b900720c */ /* 0x080fe40003fa6270 */
[----:B------:R-:W-:Y:S02]  /*111d0*/  FSEL R250, R250, -INF , !P3 ;  /* 0xff800000fafa7808 */ /* 0x000fe40005800000 */
[----:B------:R-:W-:Y:S02]  /*111e0*/  FMNMX3.FTZ R48, R48, R33, R29, !PT ;  /* 0x0000002130307276 */ /* 0x000fe4000781001d */
[----:B------:R-:W-:Y:S01]  /*111f0*/  FSEL R116, R25, -INF , !P4 ;  /* 0xff80000019747808 */ /* 0x000fe20006000000 */
[----:B------:R-:W-:Y:S01]  /*11200*/  IMAD.MOV.U32 R25, RZ, RZ, R112 ;  /* 0x000000ffff197224 */ /* 0x000fe200078e0070 */
[----:B------:R-:W-:Y:S02]  /*11210*/  FSEL R17, R17, -INF , !P2 ;  /* 0xff80000011117808 */ /* 0x000fe40005000000 */
[----:B------:R-:W-:Y:S02]  /*11220*/  FSEL R9, R9, -INF , !P5 ;  /* 0xff80000009097808 */ /* 0x000fe40006800000 */
[-C--:B------:R-:W-:Y:S02]  /*11230*/  ISETP.GE.AND P3, PT, R178, R232.reuse, PT ;  /* 0x000000e8b200720c */ /* 0x080fe40003f66270 */
[-C--:B------:R-:W-:Y:S02]  /*11240*/  ISETP.GE.AND P5, PT, R180, R232.reuse, PT ;  /* 0x000000e8b400720c */ /* 0x080fe40003fa6270 */
[----:B------:R-:W-:Y:S02]  /*11250*/  FSEL R112, R21, -INF , !P3 ;  /* 0xff80000015707808 */ /* 0x000fe40005800000 */
[----:B------:R-:W-:Y:S01]  /*11260*/  FMNMX3.FTZ R21, R48, R17, R13, !PT ;  /* 0x0000001130157276 */ /* 0x000fe2000781000d */
[----:B------:R-:W-:Y:S01]  /*11270*/  IMAD.MOV.U32 R48, RZ, RZ, R100 ;  /* 0x000000ffff307224 */ /* 0x000fe200078e0064 */
[-C--:B------:R-:W-:Y:S02]  /*11280*/  ISETP.GE.AND P2, PT, R182, R232.reuse, PT ;  /* 0x000000e8b600720c */ /* 0x080fe40003f46270 */
[----:B------:R-:W-:Y:S02]  /*11290*/  FMNMX3.FTZ R21, R21, R9, R252, !PT ;  /* 0x0000000915157276 */ /* 0x000fe400078100fc */
[----:B------:R-:W-:Y:S02]  /*112a0*/  FSEL R248, R248, -INF , !P2 ;  /* 0xff800000f8f87808 */ /* 0x000fe40005000000 */
[----:B------:R-:W-:Y:S01]  /*112b0*/  FSEL R124, R45, -INF , !P5 ;  /* 0xff8000002d7c7808 */ /* 0x000fe20006800000 */
[----:B------:R-:W-:Y:S01]  /*112c0*/  IMAD.MOV.U32 R45, RZ, RZ, R104 ;  /* 0x000000ffff2d7224 */ /* 0x000fe200078e0068 */
        /* <DEDUP_REMOVED lines=32> */
[----:B------:R-:W-:Y:S01]  /*114d0*/  FSEL R120, R109, -INF , !P4 ;  /* 0xff8000006d787808 */ /* 0x000fe20006000000 */
[----:B------:R-:W-:Y:S01]  /*114e0*/  IMAD.MOV.U32 R109, RZ, RZ, R48 ;  /* 0x000000ffff6d7224 */ /* 0x000fe200078e0030 */
[-C--:B------:R-:W-:Y:S02]  /*114f0*/  ISETP.GE.AND P5, PT, R156, R232.reuse, PT ;  /* 0x000000e89c00720c */ /* 0x080fe40003fa6270 */
[----:B------:R-:W-:Y:S02]  /*11500*/  ISETP.GE.AND P6, PT, R176, R232, PT ;  /* 0x000000e8b000720c */ /* 0x000fe40003fc6270 */
[----:B------:R-:W-:Y:S02]  /*11510*/  FSEL R16, R16, -INF , !P5 ;  /* 0xff80000010107808 */ /* 0x000fe40006800000 */
[----:B------:R-:W-:Y:S02]  /*11520*/  FSEL R104, R12, -INF , !P6 ;  /* 0xff8000000c687808 */ /* 0x000fe40007000000 */
[----:B------:R-:W-:Y:S01]  /*11530*/  FSEL R12, R129, -INF , P2 ;  /* 0xff800000810c7808 */ /* 0x000fe20001000000 */
[----:B------:R-:W-:Y:S01]  /*11540*/  IMAD.MOV.U32 R129, RZ, RZ, R49 ;  /* 0x000000ffff817224 */ /* 0x000fe200078e0031 */
[----:B------:R-:W-:Y:S01]  /*11550*/  FMNMX3.FTZ R5, R5, R108, R104, !PT ;  /* 0x0000006c05057276 */ /* 0x000fe20007810068 */
[----:B------:R-:W-:Y:S01]  /*11560*/  IMAD R49, R153, 0x2, R210 ;  /* 0x0000000299317824 */ /* 0x000fe200078e02d2 */
[----:B------:R-:W-:Y:S01]  /*11570*/  ISETP.GE.AND P6, PT, R171, R232, PT ;  /* 0x000000e8ab00720c */ /* 0x000fe20003fc6270 */
[----:B------:R-:W-:Y:S01]  /*11580*/  IMAD.MOV.U32 R153, RZ, RZ, R25 ;  /* 0x000000ffff997224 */ /* 0x000fe200078e0019 */
[----:B------:R-:W-:Y:S01]  /*11590*/  FMNMX3.FTZ R5, R5, R100, R96, !PT ;  /* 0x0000006405057276 */ /* 0x000fe20007810060 */
[C---:B------:R-:W-:Y:S01]  /*115a0*/  VIADD R4, R49.reuse, 0x5000 ;  /* 0x0000500031047836 */ /* 0x040fe20000000000 */
[----:B------:R-:W-:Y:S01]  /*115b0*/  FSEL R84, R84, -INF , !P6 ;  /* 0xff80000054547808 */ /* 0x000fe20007000000 */
[----:B------:R-:W-:Y:S01]  /*115c0*/  VIADD R48, R49, 0x5020 ;  /* 0x0000502031307836 */ /* 0x000fe20000000000 */
[----:B------:R-:W-:Y:S01]  /*115d0*/  FMNMX3.FTZ R5, R5, R92, R88, !PT ;  /* 0x0000005c05057276 */ /* 0x000fe20007810058 */
[----:B------:R-:W-:Y:S01]  /*115e0*/  @P0 VIADD R48, R4, 0xffffffe0 ;  /* 0xffffffe004300836 */ /* 0x000fe20000000000 */
        /* <DEDUP_REMOVED lines=10> */
[----:B------:R-:W-:Y:S02]  /*11690*/  FSEL R7, R7, -INF , P0 ;  /* 0xff80000007077808 */ /* 0x000fe40000000000 */
[----:B------:R-:W-:Y:S02]  /*116a0*/  FMNMX3.FTZ R5, R5, R32, R28, !PT ;  /* 0x0000002005057276 */ /* 0x000fe4000781001c */
        /* <DEDUP_REMOVED lines=14> */
[----:B------:R-:W-:Y:S01]  /*11790*/  FMNMX3.FTZ R25, R5, R52, R12, !PT ;  /* 0x0000003405197276 */ /* 0x000fe2000781000c */
[----:B------:R-:W-:Y:S01]  /*117a0*/  IMAD.MOV.U32 R5, RZ, RZ, R20 ;  /* 0x000000ffff057224 */ /* 0x000fe200078e0014 */
[----:B------:R-:W-:Y:S02]  /*117b0*/  FSEL R14, R14, -INF , P3 ;  /* 0xff8000000e0e7808 */ /* 0x000fe40001800000 */
[CC--:B------:R-:W-:Y:S01]  /*117c0*/  ISETP.GE.AND P2, PT, R246.reuse, R231.reuse, PT ;  /* 0x000000e7f600720c */ /* 0x0c0fe20003f46270 */
[----:B------:R-:W1:Y:S01]  /*117d0*/  SHFL.BFLY PT, R4, R25, 0x2, 0x1f ;  /* 0x0c401f0019047f89 */ /* 0x000e6200000e0000 */
[-C--:B------:R-:W-:Y:S01]  /*117e0*/  ISETP.GE.AND P6, PT, R246, R230.reuse, PT ;  /* 0x000000e6f600720c */ /* 0x080fe20003fc6270 */
[----:B------:R-:W-:Y:S01]  /*117f0*/  IMAD.MOV.U32 R246, RZ, RZ, R5 ;  /* 0x000000fffff67224 */ /* 0x000fe200078e0005 */
[----:B------:R-:W-:Y:S02]  /*11800*/  FSEL R5, R6, -INF , P2 ;  /* 0xff80000006057808 */ /* 0x000fe40001000000 */
[-C--:B------:R-:W-:Y:S02]  /*11810*/  ISETP.GE.AND P2, PT, R241, R231.reuse, PT ;  /* 0x000000e7f100720c */ /* 0x080fe40003f46270 */
[-C--:B------:R-:W-:Y:S02]  /*11820*/  ISETP.GE.AND P3, PT, R240, R231.reuse, PT ;  /* 0x000000e7f000720c */ /* 0x080fe40003f66270 */
[----:B------:R-:W-:Y:S02]  /*11830*/  FSEL R15, R15, -INF , P2 ;  /* 0xff8000000f0f7808 */ /* 0x000fe40001000000 */
[-C--:B------:R-:W-:Y:S02]  /*11840*/  ISETP.GE.AND P2, PT, R213, R231.reuse, PT ;  /* 0x000000e7d500720c */ /* 0x080fe40003f46270 */
[----:B------:R-:W-:Y:S02]  /*11850*/  FSEL R6, R10, -INF , P4 ;  /* 0xff8000000a067808 */ /* 0x000fe40002000000 */
[----:B------:R-:W-:Y:S01]  /*11860*/  ISETP.GE.AND P4, PT, R247, R230, PT ;  /* 0x000000e6f700720c */ /* 0x000fe20003f86270 */
[----:B------:R-:W-:Y:S01]  /*11870*/  IMAD.MOV.U32 R247, RZ, RZ, R65 ;  /* 0x000000fffff77224 */ /* 0x000fe200078e0041 */
[----:B------:R-:W-:Y:S02]  /*11880*/  FSEL R65, R18, -INF , P3 ;  /* 0xff80000012417808 */ /* 0x000fe40001800000 */
[-C--:B------:R-:W-:Y:S02]  /*11890*/  ISETP.GE.AND P3, PT, R211, R231.reuse, PT ;  /* 0x000000e7d300720c */ /* 0x080fe40003f66270 */
[-C--:B------:R-:W-:Y:S02]  /*118a0*/  ISETP.GE.AND P5, PT, R243, R231.reuse, PT ;  /* 0x000000e7f300720c */ /* 0x080fe40003fa6270 */
[----:B------:R-:W-:Y:S02]  /*118b0*/  MOV R222, 0x1f0 ;  /* 0x000001f000de7802 */ /* 0x000fe40000000f00 */
[----:B-1----:R-:W-:Y:S01]  /*118c0*/  FMNMX.FTZ R21, R25, R4, !PT ;  /* 0x0000000419157209 */ /* 0x002fe20007810000 */
[----:B------:R-:W-:Y:S01]  /*118d0*/  IMAD.MOV.U32 R25, RZ, RZ, R129 ;  /* 0x000000ffff197224 */ /* 0x000fe200078e0081 */
[----:B------:R-:W-:Y:S01]  /*118e0*/  FSEL R129, R23, -INF , P3 ;  /* 0xff80000017817808 */ /* 0x000fe20001800000 */
[----:B------:R-:W-:Y:S01]  /*118f0*/  IMAD.MOV.U32 R23, RZ, RZ, R57 ;  /* 0x000000ffff177224 */ /* 0x000fe200078e0039 */
[-C--:B------:R-:W-:Y:S01]  /*11900*/  ISETP.GE.AND P3, PT, R206, R231.reuse, PT ;  /* 0x000000e7ce00720c */ /* 0x080fe20003f66270 */
[----:B------:R-:W1:Y:S01]  /*11910*/  SHFL.BFLY PT, R20, R21, 0x1, 0x1f ;  /* 0x0c201f0015147f89 */ /* 0x000e6200000e0000 */
[----:B------:R-:W-:Y:S02]  /*11920*/  FSEL R11, R11, -INF , P5 ;  /* 0xff8000000b0b7808 */ /* 0x000fe40002800000 */
[-C--:B------:R-:W-:Y:S04]  /*11930*/  ISETP.GE.AND P5, PT, R212, R231.reuse, PT ;  /* 0x000000e7d400720c */ /* 0x080fe80003fa6270 */
[----:B------:R-:W-:Y:S01]  /*11940*/  FSEL R10, R22, -INF , P5 ;  /* 0xff800000160a7808 */ /* 0x000fe20002800000 */
[----:B------:R-:W-:Y:S01]  /*11950*/  IMAD.MOV.U32 R22, RZ, RZ, R61 ;  /* 0x000000ffff167224 */ /* 0x000fe200078e003d */
[-C--:B------:R-:W-:Y:S04]  /*11960*/  ISETP.GE.AND P5, PT, R205, R231.reuse, PT ;  /* 0x000000e7cd00720c */ /* 0x080fe80003fa6270 */
[----:B------:R-:W-:Y:S01]  /*11970*/  FSEL R61, R30, -INF , P5 ;  /* 0xff8000001e3d7808 */ /* 0x000fe20002800000 */
[----:B------:R-:W-:Y:S01]  /*11980*/  IMAD.MOV.U32 R30, RZ, RZ, R153 ;  /* 0x000000ffff1e7224 */ /* 0x000fe200078e0099 */
[-C--:B------:R-:W-:Y:S04]  /*11990*/  ISETP.GE.AND P5, PT, R201, R231.reuse, PT ;  /* 0x000000e7c900720c */ /* 0x080fe80003fa6270 */
[----:B------:R-:W-:Y:S02]  /*119a0*/  FSEL R153, R38, -INF , P5 ;  /* 0xff80000026997808 */ /* 0x000fe40002800000 */
[-C--:B------:R-:W-:Y:S02]  /*119b0*/  ISETP.GE.AND P5, PT, R197, R231.reuse, PT ;  /* 0x000000e7c500720c */ /* 0x080fe40003fa6270 */
[----:B-1----:R-:W-:Y:S02]  /*119c0*/  FMNMX.FTZ R20, R21, R20, !PT ;  /* 0x0000001415147209 */ /* 0x002fe40007810000 */
[----:B------:R-:W2:Y:S01]  /*119d0*/  LD.E R21, desc[UR4][R2.64+0xdc] ;  /* 0x0000dc0402157980 */ /* 0x000ea2000c101900 */
[----:B------:R-:W-:Y:S02]  /*119e0*/  FSEL R46, R46, -INF , P5 ;  /* 0xff8000002e2e7808 */ /* 0x000fe40002800000 */
[C---:B------:R-:W-:Y:S02]  /*119f0*/  FSETP.NEU.FTZ.AND P0, PT, R20.reuse, -INF , PT ;  /* 0xff8000001400780b */ /* 0x040fe40003f1d000 */
[-C--:B------:R-:W-:Y:S02]  /*11a00*/  ISETP.GE.AND P5, PT, R193, R231.reuse, PT ;  /* 0x000000e7c100720c */ /* 0x080fe40003fa6270 */
[----:B------:R-:W-:Y:S02]  /*11a10*/  FSEL R4, R20, RZ, P0 ;  /* 0x000000ff14047208 */ /* 0x000fe40000000000 */
[----:B------:R-:W-:Y:S02]  /*11a20*/  FSEL R54, R54, -INF , P5 ;  /* 0xff80000036367808 */ /* 0x000fe40002800000 */
[-C--:B------:R-:W-:Y:S01]  /*11a30*/  ISETP.GE.AND P5, PT, R189, R231.reuse, PT ;  /* 0x000000e7bd00720c */ /* 0x080fe20003fa6270 */
[----:B------:R-:W-:Y:S01]  /*11a40*/  FADD.FTZ R4, -R4, R149 ;  /* 0x0000009504047221 */ /* 0x000fe20000010100 */
[----:B------:R-:W-:Y:S01]  /*11a50*/  FSEL R149, R19, -INF , P2 ;  /* 0xff80000013957808 */ /* 0x000fe20001000000 */
[----:B------:R-:W-:Y:S01]  /*11a60*/  IMAD.MOV.U32 R19, RZ, RZ, R246 ;  /* 0x000000ffff137224 */ /* 0x000fe200078e00f6 */
[-C--:B------:R-:W-:Y:S04]  /*11a70*/  ISETP.GE.AND P2, PT, R207, R231.reuse, PT ;  /* 0x000000e7cf00720c */ /* 0x080fe80003f46270 */
        /* <DEDUP_REMOVED lines=77> */
[-C--:B------:R-:W-:Y:S02]  /*11f50*/  ISETP.GE.AND P5, PT, R177, R231.reuse, PT ;  /* 0x000000e7b100720c */ /* 0x080fe40003fa6270 */
[----:B------:R-:W-:Y:S02]  /*11f60*/  FSEL R106, R106, -INF , P2 ;  /* 0xff8000006a6a7808 */ /* 0x000fe40001000000 */
        /* <DEDUP_REMOVED lines=41> */
[-C--:B------:R-:W-:Y:S01]  /*12200*/  ISETP.GE.AND P6, PT, R242, R230.reuse, PT ;  /* 0x000000e6f200720c */ /* 0x080fe20003fc6270 */
[----:B------:R-:W-:Y:S01]  /*12210*/  IMAD.MOV.U32 R242, RZ, RZ, R71 ;  /* 0x000000fffff27224 */ /* 0x000fe200078e0047 */
[-C--:B------:R-:W-:Y:S02]  /*12220*/  ISETP.GE.AND P5, PT, R241, R230.reuse, PT ;  /* 0x000000e6f100720c */ /* 0x080fe40003fa6270 */
[----:B------:R-:W-:Y:S02]  /*12230*/  FSEL R241, R14, -INF , !P6 ;  /* 0xff8000000ef17808 */ /* 0x000fe40007000000 */
[-C--:B------:R-:W-:Y:S02]  /*12240*/  ISETP.GE.AND P6, PT, R211, R230.reuse, PT ;  /* 0x000000e6d300720c */ /* 0x080fe40003fc6270 */
[----:B------:R-:W-:Y:S01]  /*12250*/  FSEL R61, R119, -INF , P3 ;  /* 0xff800000773d7808 */ /* 0x000fe20001800000 */
[----:B------:R-:W-:Y:S01]  /*12260*/  IMAD.MOV.U32 R119, RZ, RZ, R247 ;  /* 0x000000ffff777224 */ /* 0x000fe200078e00f7 */
[----:B------:R-:W-:Y:S02]  /*12270*/  FSEL R129, R129, -INF , !P6 ;  /* 0xff80000081817808 */ /* 0x000fe40007000000 */
[-C--:B------:R-:W-:Y:S02]  /*12280*/  ISETP.GE.AND P6, PT, R203, R230.reuse, PT ;  /* 0x000000e6cb00720c */ /* 0x080fe40003fc6270 */
[----:B------:R-:W-:Y:S02]  /*12290*/  FSEL R247, R11, -INF , !P2 ;  /* 0xff8000000bf77808 */ /* 0x000fe40005000000 */
[-C--:B------:R-:W-:Y:S01]  /*122a0*/  ISETP.GE.AND P2, PT, R212, R230.reuse, PT ;  /* 0x000000e6d400720c */ /* 0x080fe20003f46270 */
[----:B------:R-:W-:Y:S01]  /*122b0*/  IMAD.MOV.U32 R212, RZ, RZ, R63 ;  /* 0x000000ffffd47224 */ /* 0x000fe200078e003f */
[----:B------:R-:W-:Y:S04]  /*122c0*/  ISETP.GE.AND P3, PT, R158, R231, PT ;  /* 0x000000e79e00720c */ /* 0x000fe80003f66270 */
[----:B------:R-:W-:Y:S01]  /*122d0*/  FSEL R57, R123, -INF , P3 ;  /* 0xff8000007b397808 */ /* 0x000fe20001800000 */
[----:B------:R-:W-:Y:S01]  /*122e0*/  IMAD.MOV.U32 R123, RZ, RZ, R10 ;  /* 0x000000ffff7b7224 */ /* 0x000fe200078e000a */
[----:B------:R-:W-:Y:S02]  /*122f0*/  FSEL R10, R7, -INF , !P4 ;  /* 0xff800000070a7808 */ /* 0x000fe40006000000 */
[-C--:B------:R-:W-:Y:S01]  /*12300*/  ISETP.GE.AND P3, PT, R244, R230.reuse, PT ;  /* 0x000000e6f400720c */ /* 0x080fe20003f66270 */
[----:B------:R-:W-:Y:S01]  /*12310*/  IMAD.MOV.U32 R244, RZ, RZ, R79 ;  /* 0x000000fffff47224 */ /* 0x000fe200078e004f */
        /* <DEDUP_REMOVED lines=9> */
[-C--:B------:R-:W-:Y:S01]  /*123b0*/  ISETP.GE.AND P4, PT, R240, R230.reuse, PT ;  /* 0x000000e6f000720c */ /* 0x080fe20003f86270 */
[----:B------:R-:W-:Y:S01]  /*123c0*/  IMAD.MOV.U32 R240, RZ, RZ, R67 ;  /* 0x000000fffff07224 */ /* 0x000fe200078e0043 */
[----:B------:R-:W-:Y:S02]  /*123d0*/  FSEL R213, R15, -INF , !P5 ;  /* 0xff8000000fd57808 */ /* 0x000fe40006800000 */
[----:B------:R-:W-:Y:S02]  /*123e0*/  FSEL R27, R27, -INF , !P4 ;  /* 0xff8000001b1b7808 */ /* 0x000fe40006000000 */
[----:B------:R-:W-:Y:S02]  /*123f0*/  FMNMX3.FTZ R14, R14, R241, R213, !PT ;  /* 0x000000f10e0e7276 */ /* 0x000fe400078100d5 */
[-C--:B------:R-:W-:Y:S02]  /*12400*/  ISETP.GE.AND P5, PT, R207, R230.reuse, PT ;  /* 0x000000e6cf00720c */ /* 0x080fe40003fa6270 */
[----:B------:R-:W-:Y:S02]  /*12410*/  FMNMX3.FTZ R14, R14, R27, R149, !PT ;  /* 0x0000001b0e0e7276 */ /* 0x000fe40007810095 */
[-C--:B------:R-:W-:Y:S02]  /*12420*/  ISETP.GE.AND P4, PT, R206, R230.reuse, PT ;  /* 0x000000e6ce00720c */ /* 0x080fe40003f86270 */
[----:B------:R-:W-:Y:S02]  /*12430*/  FMNMX3.FTZ R14, R14, R211, R129, !PT ;  /* 0x000000d30e0e7276 */ /* 0x000fe40007810081 */
[-C--:B------:R-:W-:Y:S02]  /*12440*/  ISETP.GE.AND P3, PT, R205, R230.reuse, PT ;  /* 0x000000e6cd00720c */ /* 0x080fe40003f66270 */
[----:B------:R-:W-:Y:S01]  /*12450*/  FSEL R205, R114, -INF , !P6 ;  /* 0xff80000072cd7808 */ /* 0x000fe20007000000 */
[----:B------:R-:W-:Y:S01]  /*12460*/  IMAD.MOV.U32 R114, RZ, RZ, R107 ;  /* 0x000000ffff727224 */ /* 0x000fe200078e006b */
[----:B------:R-:W-:Y:S01]  /*12470*/  FSEL R207, R118, -INF , !P3 ;  /* 0xff80000076cf7808 */ /* 0x000fe20005800000 */
[----:B------:R-:W-:Y:S01]  /*12480*/  IMAD.MOV.U32 R118, RZ, RZ, R99 ;  /* 0x000000ffff767224 */ /* 0x000fe200078e0063 */
[----:B------:R-:W-:Y:S02]  /*12490*/  FSEL R99, R42, -INF , !P2 ;  /* 0xff8000002a637808 */ /* 0x000fe40005000000 */
[-C--:B------:R-:W-:Y:S02]  /*124a0*/  ISETP.GE.AND P6, PT, R198, R230.reuse, PT ;  /* 0x000000e6c600720c */ /* 0x080fe40003fc6270 */
[-C--:B------:R-:W-:Y:S02]  /*124b0*/  ISETP.GE.AND P2, PT, R194, R230.reuse, PT ;  /* 0x000000e6c200720c */ /* 0x080fe40003f46270 */
[----:B------:R-:W-:Y:S01]  /*124c0*/  FSEL R127, R122, -INF , !P5 ;  /* 0xff8000007a7f7808 */ /* 0x000fe20006800000 */
[----:B------:R-:W-:Y:S01]  /*124d0*/  IMAD.MOV.U32 R122, RZ, RZ, R87 ;  /* 0x000000ffff7a7224 */ /* 0x000fe200078e0057 */
        /* <DEDUP_REMOVED lines=8> */
[----:B------:R-:W-:Y:S01]  /*12560*/  ISETP.GE.AND P2, PT, R184, R230, PT ;  /* 0x000000e6b800720c */ /* 0x000fe20003f46270 */
[----:B--2---:R-:W-:Y:S01]  /*12570*/  FMUL.FTZ R51, R21, R20 ;  /* 0x0000001415337220 */ /* 0x004fe20000410000 */
[----:B------:R-:W-:Y:S02]  /*12580*/  FSEL R123, R119, -INF , !P4 ;  /* 0xff800000777b7808 */ /* 0x000fe40006000000 */
[----:B------:R-:W-:Y:S02]  /*12590*/  FSEL R45, R45, -INF , !P2 ;  /* 0xff8000002d2d7808 */ /* 0x000fe40005000000 */
[----:B------:R-:W-:Y:S02]  /*125a0*/  FSEL R51, R51, RZ, P0 ;  /* 0x000000ff33337208 */ /* 0x000fe40000000000 */
[----:B------:R-:W-:Y:S02]  /*125b0*/  FMNMX3.FTZ R14, R14, R127, R123, !PT ;  /* 0x0000007f0e0e7276 */ /* 0x000fe4000781007b */
[-C--:B------:R-:W-:Y:S01]  /*125c0*/  ISETP.GE.AND P4, PT, R201, R230.reuse, PT ;  /* 0x000000e6c900720c */ /* 0x080fe20003f86270 */
[-CC-:B------:R-:W-:Y:S01]  /*125d0*/  FFMA.FTZ R38, R121, R21.reuse, -R51.reuse ;  /* 0x0000001579267223 */ /* 0x180fe20000010833 */
[----:B------:R-:W-:Y:S01]  /*125e0*/  FFMA.FTZ R42, R62, R21, -R51 ;  /* 0x000000153e2a7223 */ /* 0x000fe20000010833 */
[----:B------:R-:W-:Y:S01]  /*125f0*/  FMNMX3.FTZ R14, R14, R207, R115, !PT ;  /* 0x000000cf0e0e7276 */ /* 0x000fe20007810073 */
[-CC-:B------:R-:W-:Y:S01]  /*12600*/  FFMA.FTZ R69, R69, R21.reuse, -R51.reuse ;  /* 0x0000001545457223 */ /* 0x180fe20000010833 */
[----:B------:R-:W-:Y:S01]  /*12610*/  FSEL R203, R153, -INF , !P4 ;  /* 0xff80000099cb7808 */ /* 0x000fe20006000000 */
[-CC-:B------:R-:W-:Y:S01]  /*12620*/  FFMA.FTZ R153, R44, R21.reuse, -R51.reuse ;  /* 0x000000152c997223 */ /* 0x180fe20000010833 */
[-C--:B------:R-:W-:Y:S01]  /*12630*/  ISETP.GE.AND P4, PT, R196, R230.reuse, PT ;  /* 0x000000e6c400720c */ /* 0x080fe20003f86270 */
[-CC-:B------:R-:W-:Y:S01]  /*12640*/  FFMA.FTZ R252, R252, R21.reuse, -R51.reuse ;  /* 0x00000015fcfc7223 */ /* 0x180fe20000010833 */
[-CC-:B------:R-:W-:Y:S01]  /*12650*/  FFMA.FTZ R250, R250, R21.reuse, -R51.reuse ;  /* 0x00000015fafa7223 */ /* 0x180fe20000010833 */
[-CC-:B------:R-:W-:Y:S01]  /*12660*/  FFMA.FTZ R54, R16, R21.reuse, -R51.reuse ;  /* 0x0000001510367223 */ /* 0x180fe20000010833 */
[----:B------:R-:W-:Y:S01]  /*12670*/  FSEL R75, R34, -INF , !P4 ;  /* 0xff800000224b7808 */ /* 0x000fe20006000000 */
[----:B------:R-:W-:Y:S01]  /*12680*/  MUFU.EX2 R153, R153 ;  /* 0x0000009900997308 */ /* 0x000fe20000000800 */
[-CC-:B------:R-:W-:Y:S01]  /*12690*/  FFMA.FTZ R34, R117, R21.reuse, -R51.reuse ;  /* 0x0000001575227223 */ /* 0x180fe20000010833 */
[-C--:B------:R-:W-:Y:S01]  /*126a0*/  ISETP.GE.AND P4, PT, R191, R230.reuse, PT ;  /* 0x000000e6bf00720c */ /* 0x080fe20003f86270 */
[-CC-:B------:R-:W-:Y:S01]  /*126b0*/  FFMA.FTZ R117, R128, R21.reuse, -R51.reuse ;  /* 0x0000001580757223 */ /* 0x180fe20000010833 */
[-C--:B------:R-:W-:Y:S01]  /*126c0*/  ISETP.GE.AND P5, PT, R202, R230.reuse, PT ;  /* 0x000000e6ca00720c */ /* 0x080fe20003fa6270 */
[-CC-:B------:R-:W-:Y:S01]  /*126d0*/  FFMA.FTZ R62, R29, R21.reuse, -R51.reuse ;  /* 0x000000151d3e7223 */ /* 0x180fe20000010833 */
[----:B------:R-:W-:Y:S01]  /*126e0*/  FSEL R43, R43, -INF , !P4 ;  /* 0xff8000002b2b7808 */ /* 0x000fe20006000000 */
[-CC-:B------:R-:W-:Y:S01]  /*126f0*/  FFMA.FTZ R81, R81, R21.reuse, -R51.reuse ;  /* 0x0000001551517223 */ /* 0x180fe20000010833 */
[-C--:B------:R-:W-:Y:S02]  /*12700*/  ISETP.GE.AND P3, PT, R200, R230.reuse, PT ;  /* 0x000000e6c800720c */ /* 0x080fe40003f66270 */
[----:B------:R-:W-:Y:S01]  /*12710*/  MUFU.EX2 R117, R117 ;  /* 0x0000007500757308 */ /* 0x000fe20000000800 */
[----:B------:R-:W-:Y:S01]  /*12720*/  FSEL R107, R246, -INF , !P5 ;  /* 0xff800000f66b7808 */ /* 0x000fe20006800000 */
[-CC-:B------:R-:W-:Y:S01]  /*12730*/  FFMA.FTZ R251, R251, R21.reuse, -R51.reuse ;  /* 0x00000015fbfb7223 */ /* 0x180fe20000010833 */
[-C--:B------:R-:W-:Y:S01]  /*12740*/  ISETP.GE.AND P5, PT, R197, R230.reuse, PT ;  /* 0x000000e6c500720c */ /* 0x080fe20003fa6270 */
[-CC-:B------:R-:W-:Y:S01]  /*12750*/  FFMA.FTZ R249, R249, R21.reuse, -R51.reuse ;  /* 0x00000015f9f97223 */ /* 0x180fe20000010833 */
[----:B------:R-:W-:Y:S01]  /*12760*/  FSEL R201, R53, -INF , !P3 ;  /* 0xff80000035c97808 */ /* 0x000fe20005800000 */
[-CC-:B------:R-:W-:Y:S01]  /*12770*/  FFMA.FTZ R188, R108, R21.reuse, -R51.reuse ;  /* 0x000000156cbc7223 */ /* 0x180fe20000010833 */
[----:B------:R-:W-:Y:S03]  /*12780*/  FSEL R79, R46, -INF , !P5 ;  /* 0xff8000002e4f7808 */ /* 0x000fe60006800000 */
        /* <DEDUP_REMOVED lines=8> */
[----:B------:R-:W-:Y:S01]  /*12810*/  FSEL R71, R50, -INF , !P3 ;  /* 0xff80000032477808 */ /* 0x000fe20005800000 */
[----:B------:R-:W-:Y:S01]  /*12820*/  FFMA.FTZ R56, R56, R21, -R51 ;  /* 0x0000001538387223 */ /* 0x000fe20000010833 */
[-C--:B------:R-:W-:Y:S01]  /*12830*/  ISETP.GE.AND P3, PT, R190, R230.reuse, PT ;  /* 0x000000e6be00720c */ /* 0x080fe20003f66270 */
[----:B------:R-:W-:Y:S01]  /*12840*/  MUFU.EX2 R120, R120 ;  /* 0x0000007800787308 */ /* 0x000fe20000000800 */
[----:B------:R-:W-:Y:S01]  /*12850*/  FMNMX3.FTZ R14, R14, R205, R107, !PT ;  /* 0x000000cd0e0e7276 */ /* 0x000fe2000781006b */
[-CC-:B------:R-:W-:Y:S01]  /*12860*/  FFMA.FTZ R190, R112, R21.reuse, -R51.reuse ;  /* 0x0000001570be7223 */ /* 0x180fe20000010833 */
[----:B------:R-:W-:Y:S01]  /*12870*/  FSEL R35, R35, -INF , !P3 ;  /* 0xff80000023237808 */ /* 0x000fe20005800000 */
[-CC-:B------:R-:W-:Y:S01]  /*12880*/  FFMA.FTZ R52, R52, R21.reuse, -R51.reuse ;  /* 0x0000001534347223 */ /* 0x180fe20000010833 */
[-C--:B------:R-:W-:Y:S02]  /*12890*/  ISETP.GE.AND P3, PT, R185, R230.reuse, PT ;  /* 0x000000e6b900720c */ /* 0x080fe40003f66270 */
[-C--:B------:R-:W-:Y:S03]  /*128a0*/  ISETP.GE.AND P5, PT, R187, R230.reuse, PT ;  /* 0x000000e6bb00720c */ /* 0x080fe60003fa6270 */
[----:B------:R-:W-:Y:S01]  /*128b0*/  MUFU.EX2 R60, R60 ;  /* 0x0000003c003c7308 */ /* 0x000fe20000000800 */
[----:B------:R-:W-:Y:S02]  /*128c0*/  FSEL R19, R19, -INF , !P3 ;  /* 0xff80000013137808 */ /* 0x000fe40005800000 */
[----:B------:R-:W-:Y:S01]  /*128d0*/  FSEL R11, R66, -INF , !P5 ;  /* 0xff800000420b7808 */ /* 0x000fe20006800000 */
[-CC-:B------:R-:W-:Y:S01]  /*128e0*/  FFMA.FTZ R66, R28, R21.reuse, -R51.reuse ;  /* 0x000000151c427223 */ /* 0x180fe20000010833 */
[-C--:B------:R-:W-:Y:S01]  /*128f0*/  ISETP.GE.AND P4, PT, R186, R230.reuse, PT ;  /* 0x000000e6ba00720c */ /* 0x080fe20003f86270 */
[-CC-:B------:R-:W-:Y:S01]  /*12900*/  FFMA.FTZ R186, R104, R21.reuse, -R51.reuse ;  /* 0x0000001568ba7223 */ /* 0x180fe20000010833 */
[-C--:B------:R-:W-:Y:S03]  /*12910*/  ISETP.GE.AND P5, PT, R182, R230.reuse, PT ;  /* 0x000000e6b600720c */ /* 0x080fe60003fa6270 */
[----:B------:R-:W-:Y:S01]  /*12920*/  MUFU.EX2 R56, R56 ;  /* 0x0000003800387308 */ /* 0x000fe20000000800 */
[----:B------:R-:W-:Y:S01]  /*12930*/  FSEL R15, R30, -INF , !P4 ;  /* 0xff8000001e0f7808 */ /* 0x000fe20006000000 */
[-CC-:B------:R-:W-:Y:S01]  /*12940*/  FFMA.FTZ R30, R113, R21.reuse, -R51.reuse ;  /* 0x00000015711e7223 */ /* 0x180fe20000010833 */
[-C--:B------:R-:W-:Y:S01]  /*12950*/  ISETP.GE.AND P4, PT, R181, R230.reuse, PT ;  /* 0x000000e6b500720c */ /* 0x080fe20003f86270 */
[-CC-:B------:R-:W-:Y:S01]  /*12960*/  FFMA.FTZ R182, R96, R21.reuse, -R51.reuse ;  /* 0x0000001560b67223 */ /* 0x180fe20000010833 */
[-C--:B------:R-:W-:Y:S01]  /*12970*/  ISETP.GE.AND P3, PT, R180, R230.reuse, PT ;  /* 0x000000e6b400720c */ /* 0x080fe20003f66270 */
[-CC-:B------:R-:W-:Y:S01]  /*12980*/  FFMA.FTZ R180, R92, R21.reuse, -R51.reuse ;  /* 0x000000155cb47223 */ /* 0x180fe20000010833 */
[----:B------:R-:W-:Y:S03]  /*12990*/  FSEL R197, R78, -INF , !P4 ;  /* 0xff8000004ec57808 */ /* 0x000fe60006000000 */
[----:B------:R-:W-:Y:S01]  /*129a0*/  MUFU.EX2 R112, R30 ;  /* 0x0000001e00707308 */ /* 0x000fe20000000800 */
[----:B------:R-:W-:Y:S01]  /*129b0*/  FFMA.FTZ R78, R32, R21, -R51 ;  /* 0x00000015204e7223 */ /* 0x000fe20000010833 */
[----:B------:R-:W-:Y:S02]  /*129c0*/  FSEL R109, R109, -INF , !P5 ;  /* 0xff8000006d6d7808 */ /* 0x000fe40006800000 */
[-C--:B------:R-:W-:Y:S02]  /*129d0*/  ISETP.GE.AND P5, PT, R177, R230.reuse, PT ;  /* 0x000000e6b100720c */ /* 0x080fe40003fa6270 */
[----:B------:R-:W-:Y:S04]  /*129e0*/  FMNMX3.FTZ R14, R14, R203, R201, !PT ;  /* 0x000000cb0e0e7276 */ /* 0x000fe800078100c9 */
[----:B------:R-:W-:Y:S01]  /*129f0*/  MUFU.EX2 R92, R250 ;  /* 0x000000fa005c7308 */ /* 0x000fe20000000800 */
[----:B------:R-:W-:Y:S01]  /*12a00*/  FSEL R191, R86, -INF , !P5 ;  /* 0xff80000056bf7808 */ /* 0x000fe20006800000 */
[-CC-:B------:R-:W-:Y:S01]  /*12a10*/  FFMA.FTZ R86, R77, R21.reuse, -R51.reuse ;  /* 0x000000154d567223 */ /* 0x180fe20000010833 */
[-C--:B------:R-:W-:Y:S01]  /*12a20*/  ISETP.GE.AND P5, PT, R172, R230.reuse, PT ;  /* 0x000000e6ac00720c */ /* 0x080fe20003fa6270 */
[----:B------:R-:W-:Y:S01]  /*12a30*/  FFMA.FTZ R172, R72, R21, -R51 ;  /* 0x0000001548ac7223 */ /* 0x000fe20000010833 */
[----:B------:R-:W-:Y:S02]  /*12a40*/  FMNMX3.FTZ R14, R14, R99, R87, !PT ;  /* 0x000000630e0e7276 */ /* 0x000fe40007810057 */
[----:B------:R-:W-:Y:S03]  /*12a50*/  FSEL R181, R95, -INF , !P5 ;  /* 0xff8000005fb57808 */ /* 0x000fe60006800000 */
[----:B------:R-:W-:Y:S01]  /*12a60*/  MUFU.EX2 R86, R86 ;  /* 0x0000005600567308 */ /* 0x000fe20000000800 */
[----:B------:R-:W-:Y:S01]  /*12a70*/  FFMA.FTZ R95, R36, R21, -R51 ;  /* 0x00000015245f7223 */ /* 0x000fe20000010833 */
[----:B------:R-:W-:Y:S02]  /*12a80*/  FMNMX3.FTZ R14, R14, R79, R75, !PT ;  /* 0x0000004f0e0e7276 */ /* 0x000fe4000781004b */
[-C--:B------:R-:W-:Y:S01]  /*12a90*/  ISETP.GE.AND P5, PT, R167, R230.reuse, PT ;  /* 0x000000e6a700720c */ /* 0x080fe20003fa6270 */
[----:B------:R-:W-:Y:S01]  /*12aa0*/  FFMA.FTZ R167, R240, R21, -R51 ;  /* 0x00000015f0a77223 */ /* 0x000fe20000010833 */
[----:B------:R-:W-:Y:S04]  /*12ab0*/  FMNMX3.FTZ R14, R14, R71, R67, !PT ;  /* 0x000000470e0e7276 */ /* 0x000fe80007810043 */
[----:B------:R-:W-:Y:S01]  /*12ac0*/  MUFU.EX2 R95, R95 ;  /* 0x0000005f005f7308 */ /* 0x000fe20000000800 */
[-C--:B------:R-:W-:Y:S02]  /*12ad0*/  ISETP.GE.AND P6, PT, R183, R230.reuse, PT ;  /* 0x000000e6b700720c */ /* 0x080fe40003fc6270 */
[----:B------:R-:W-:Y:S02]  /*12ae0*/  FMNMX3.FTZ R14, R14, R63, R47, !PT ;  /* 0x0000003f0e0e7276 */ /* 0x000fe4000781002f */
[----:B------:R-:W-:Y:S01]  /*12af0*/  FSEL R199, R74, -INF , !P6 ;  /* 0xff8000004ac77808 */ /* 0x000fe20007000000 */
[----:B------:R-:W-:Y:S01]  /*12b00*/  FFMA.FTZ R74, R13, R21, -R51 ;  /* 0x000000150d4a7223 */ /* 0x000fe20000010833 */
[----:B------:R-:W-:Y:S03]  /*12b10*/  FMNMX3.FTZ R14, R14, R43, R35, !PT ;  /* 0x0000002b0e0e7276 */ /* 0x000fe60007810023 */
[----:B------:R-:W-:Y:S01]  /*12b20*/  MUFU.EX2 R167, R167 ;  /* 0x000000a700a77308 */ /* 0x000fe20000000800 */
[-C--:B------:R-:W-:Y:S01]  /*12b30*/  ISETP.GE.AND P6, PT, R178, R230.reuse, PT ;  /* 0x000000e6b200720c */ /* 0x080fe20003fc6270 */
[----:B------:R-:W-:Y:S01]  /*12b40*/  FFMA.FTZ R178, R88, R21, -R51 ;  /* 0x0000001558b27223 */ /* 0x000fe20000010833 */
[----:B------:R-:W-:Y:S02]  /*12b50*/  FMNMX3.FTZ R14, R14, R39, R31, !PT ;  /* 0x000000270e0e7276 */ /* 0x000fe4000781001f */
[----:B------:R-:W-:Y:S01]  /*12b60*/  FSEL R193, R26, -INF , !P6 ;  /* 0xff8000001ac17808 */ /* 0x000fe20007000000 */
[----:B------:R-:W-:Y:S01]  /*12b70*/  FFMA.FTZ R26, R8, R21, -R51 ;  /* 0x00000015081a7223 */ /* 0x000fe20000010833 */
[----:B------:R-:W-:Y:S03]  /*12b80*/  FMNMX3.FTZ R14, R14, R11, R15, !PT ;  /* 0x0000000b0e0e7276 */ /* 0x000fe6000781000f */
[----:B------:R-:W-:Y:S01]  /*12b90*/  MUFU.EX2 R74, R74 ;  /* 0x0000004a004a7308 */ /* 0x000fe20000000800 */
[-CC-:B------:R-:W-:Y:S01]  /*12ba0*/  FFMA.FTZ R8, R73, R21.reuse, -R51.reuse ;  /* 0x0000001549087223 */ /* 0x180fe20000010833 */
[----:B------:R-:W-:Y:S01]  /*12bb0*/  FFMA.FTZ R73, R41, R21, -R51 ;  /* 0x0000001529497223 */ /* 0x000fe20000010833 */
[----:B------:R-:W-:Y:S02]  /*12bc0*/  FMNMX3.FTZ R14, R14, R19, R45, !PT ;  /* 0x000000130e0e7276 */ /* 0x000fe4000781002d */
[-C--:B------:R-:W-:Y:S01]  /*12bd0*/  ISETP.GE.AND P2, PT, R179, R230.reuse, PT ;  /* 0x000000e6b300720c */ /* 0x080fe20003f46270 */
[----:B------:R-:W-:Y:S01]  /*12be0*/  FFMA.FTZ R179, R80, R21, -R51 ;  /* 0x0000001550b37223 */ /* 0x000fe20000010833 */
[----:B------:R-:W-:Y:S03]  /*12bf0*/  FMNMX3.FTZ R14, R14, R199, R109, !PT ;  /* 0x000000c70e0e7276 */ /* 0x000fe6000781006d */
[----:B------:R-:W-:Y:S01]  /*12c00*/  MUFU.EX2 R29, R26 ;  /* 0x0000001a001d7308 */ /* 0x000fe20000000800 */
[----:B------:R-:W-:Y:S01]  /*12c10*/  FSEL R195, R82, -INF , !P2 ;  /* 0xff80000052c37808 */ /* 0x000fe20005000000 */
[-CC-:B------:R-:W-:Y:S01]  /*12c20*/  FFMA.FTZ R82, R9, R21.reuse, -R51.reuse ;  /* 0x0000001509527223 */ /* 0x180fe20000010833 */
[-C--:B------:R-:W-:Y:S01]  /*12c30*/  ISETP.GE.AND P2, PT, R174, R230.reuse, PT ;  /* 0x000000e6ae00720c */ /* 0x080fe20003f46270 */
[-CC-:B------:R-:W-:Y:S01]  /*12c40*/  FFMA.FTZ R174, R76, R21.reuse, -R51.reuse ;  /* 0x000000154cae7223 */ /* 0x180fe20000010833 */
[----:B------:R-:W-:Y:S02]  /*12c50*/  FSEL R125, R125, -INF , !P3 ;  /* 0xff8000007d7d7808 */ /* 0x000fe40005800000 */
[-C--:B------:R-:W-:Y:S03]  /*12c60*/  ISETP.GE.AND P3, PT, R175, R230.reuse, PT ;  /* 0x000000e6af00720c */ /* 0x080fe60003f66270 */
[----:B------:R-:W-:Y:S01]  /*12c70*/  MUFU.EX2 R76, R8 ;  /* 0x00000008004c7308 */ /* 0x000fe20000000800 */
[----:B------:R-:W-:Y:S02]  /*12c80*/  FSEL R185, R22, -INF , !P2 ;  /* 0xff80000016b97808 */ /* 0x000fe40005000000 */
[----:B------:R-:W-:Y:S02]  /*12c90*/  FSEL R187, R90, -INF , !P3 ;  /* 0xff8000005abb7808 */ /* 0x000fe40005800000 */
[-C--:B------:R-:W-:Y:S01]  /*12ca0*/  ISETP.GE.AND P3, PT, R170, R230.reuse, PT ;  /* 0x000000e6aa00720c */ /* 0x080fe20003f66270 */
[-CC-:B------:R-:W-:Y:S01]  /*12cb0*/  FFMA.FTZ R170, R68, R21.reuse, -R51.reuse ;  /* 0x0000001544aa7223 */ /* 0x180fe20000010833 */
[-C--:B------:R-:W-:Y:S03]  /*12cc0*/  ISETP.GE.AND P4, PT, R176, R230.reuse, PT ;  /* 0x000000e6b000720c */ /* 0x080fe60003f86270 */
[----:B------:R-:W-:Y:S01]  /*12cd0*/  MUFU.EX2 R73, R73 ;  /* 0x0000004900497308 */ /* 0x000fe20000000800 */
[----:B------:R-:W-:Y:S01]  /*12ce0*/  FSEL R175, R18, -INF , !P3 ;  /* 0xff80000012af7808 */ /* 0x000fe20005800000 */
[-CC-:B------:R-:W-:Y:S01]  /*12cf0*/  FFMA.FTZ R18, R105, R21.reuse, -R51.reuse ;  /* 0x0000001569127223 */ /* 0x180fe20000010833 */
[----:B------:R-:W-:Y:S01]  /*12d00*/  FSEL R189, R23, -INF , !P4 ;  /* 0xff80000017bd7808 */ /* 0x000fe20006000000 */
[----:B------:R-:W-:Y:S01]  /*12d10*/  FFMA.FTZ R176, R84, R21, -R51 ;  /* 0x0000001554b07223 */ /* 0x000fe20000010833 */
[----:B------:R-:W-:Y:S02]  /*12d20*/  FMNMX3.FTZ R14, R14, R197, R125, !PT ;  /* 0x000000c50e0e7276 */ /* 0x000fe4000781007d */
[-C--:B------:R-:W-:Y:S03]  /*12d30*/  ISETP.GE.AND P6, PT, R173, R230.reuse, PT ;  /* 0x000000e6ad00720c */ /* 0x080fe60003fc6270 */
[----:B------:R-:W-:Y:S01]  /*12d40*/  MUFU.EX2 R82, R82 ;  /* 0x0000005200527308 */ /* 0x000fe20000000800 */
[-C--:B------:R-:W-:Y:S02]  /*12d50*/  ISETP.GE.AND P4, PT, R171, R230.reuse, PT ;  /* 0x000000e6ab00720c */ /* 0x080fe40003f86270 */
[----:B------:R-:W-:Y:S01]  /*12d60*/  FSEL R183, R94, -INF , !P6 ;  /* 0xff8000005eb77808 */ /* 0x000fe20007000000 */
[-CC-:B------:R-:W-:Y:S01]  /*12d70*/  FFMA.FTZ R94, R89, R21.reuse, -R51.reuse ;  /* 0x00000015595e7223 */ /* 0x180fe20000010833 */
[-CC-:B------:R-:W-:Y:S01]  /*12d80*/  FFMA.FTZ R89, R85, R21.reuse, -R51.reuse ;  /* 0x0000001555597223 */ /* 0x180fe20000010833 */
[-C--:B------:R-:W-:Y:S01]  /*12d90*/  ISETP.GE.AND P6, PT, R168, R230.reuse, PT ;  /* 0x000000e6a800720c */ /* 0x080fe20003fc6270 */
[-CC-:B------:R-:W-:Y:S03]  /*12da0*/  FFMA.FTZ R168, R212, R21.reuse, -R51.reuse ;  /* 0x00000015d4a87223 */ /* 0x180fe60000010833 */
[----:B------:R-:W-:Y:S01]  /*12db0*/  MUFU.EX2 R179, R179 ;  /* 0x000000b300b37308 */ /* 0x000fe20000000800 */
[----:B------:R-:W-:Y:S01]  /*12dc0*/  FSEL R177, R98, -INF , !P4 ;  /* 0xff80000062b17808 */ /* 0x000fe20006000000 */
[-CC-:B------:R-:W-:Y:S01]  /*12dd0*/  FFMA.FTZ R98, R93, R21.reuse, -R51.reuse ;  /* 0x000000155d627223 */ /* 0x180fe20000010833 */
[-C--:B------:R-:W-:Y:S02]  /*12de0*/  ISETP.GE.AND P4, PT, R166, R230.reuse, PT ;  /* 0x000000e6a600720c */ /* 0x080fe40003f86270 */
[----:B------:R-:W-:Y:S01]  /*12df0*/  FSEL R171, R103, -INF , !P6 ;  /* 0xff80000067ab7808 */ /* 0x000fe20007000000 */
[-CC-:B------:R-:W-:Y:S01]  /*12e00*/  FFMA.FTZ R103, R248, R21.reuse, -R51.reuse ;  /* 0x00000015f8677223 */ /* 0x180fe20000010833 */
[-C--:B------:R-:W-:Y:S03]  /*12e10*/  ISETP.GE.AND P6, PT, R159, R230.reuse, PT ;  /* 0x000000e69f00720c */ /* 0x080fe60003fc6270 */
[----:B------:R-:W1:Y:S01]  /*12e20*/  MUFU.EX2 R168, R168 ;  /* 0x000000a800a87308 */ /* 0x000e620000000800 */
[----:B------:R-:W-:Y:S01]  /*12e30*/  FSEL R159, R106, -INF , !P5 ;  /* 0xff8000006a9f7808 */ /* 0x000fe20006800000 */
[-CC-:B------:R-:W-:Y:S01]  /*12e40*/  FFMA.FTZ R106, R40, R21.reuse, -R51.reuse ;  /* 0x00000015286a7223 */ /* 0x180fe20000010833 */
[----:B------:R-:W-:Y:S02]  /*12e50*/  FSEL R25, R25, -INF , !P4 ;  /* 0xff80000019197808 */ /* 0x000fe40006000000 */
[-C--:B------:R-:W-:Y:S01]  /*12e60*/  ISETP.GE.AND P5, PT, R163, R230.reuse, PT ;  /* 0x000000e6a300720c */ /* 0x080fe20003fa6270 */
[-CC-:B------:R-:W-:Y:S01]  /*12e70*/  FFMA.FTZ R163, R126, R21.reuse, -R51.reuse ;  /* 0x000000157ea37223 */ /* 0x180fe20000010833 */
[-CC-:B------:R-:W-:Y:S03]  /*12e80*/  FFMA.FTZ R126, R116, R21.reuse, -R51.reuse ;  /* 0x00000015747e7223 */ /* 0x180fe60000010833 */
[----:B------:R-:W-:Y:S01]  /*12e90*/  MUFU.EX2 R98, R98 ;  /* 0x0000006200627308 */ /* 0x000fe20000000800 */
[-C--:B------:R-:W-:Y:S02]  /*12ea0*/  ISETP.GE.AND P2, PT, R169, R230.reuse, PT ;  /* 0x000000e6a900720c */ /* 0x080fe40003f46270 */
[-C--:B------:R-:W-:Y:S02]  /*12eb0*/  ISETP.GE.AND P3, PT, R165, R230.reuse, PT ;  /* 0x000000e6a500720c */ /* 0x080fe40003f66270 */
[----:B------:R-:W-:Y:S01]  /*12ec0*/  FSEL R173, R102, -INF , !P2 ;  /* 0xff80000066ad7808 */ /* 0x000fe20005000000 */
[-CC-:B------:R-:W-:Y:S01]  /*12ed0*/  FFMA.FTZ R102, R101, R21.reuse, -R51.reuse ;  /* 0x0000001565667223 */ /* 0x180fe20000010833 */
[--C-:B------:R-:W-:Y:S03]  /*12ee0*/  FFMA.FTZ R101, R97, R21, -R51.reuse ;  /* 0x0000001561657223 */ /* 0x100fe60000010833 */
[----:B------:R-:W-:Y:S01]  /*12ef0*/  MUFU.EX2 R116, R38 ;  /* 0x0000002600747308 */ /* 0x000fe20000000800 */
[----:B-1----:R-:W-:Y:S02]  /*12f00*/  F2FP.BF16.F32.PACK_AB R28, R168, R29 ;  /* 0x0000001da81c723e */ /* 0x002fe400000010ff */
[-C--:B------:R-:W-:Y:S01]  /*12f10*/  ISETP.GE.AND P2, PT, R164, R230.reuse, PT ;  /* 0x000000e6a400720c */ /* 0x080fe20003f46270 */
[-CC-:B------:R-:W-:Y:S01]  /*12f20*/  FFMA.FTZ R164, R242, R21.reuse, -R51.reuse ;  /* 0x00000015f2a47223 */ /* 0x180fe20000010833 */
[----:B------:R-:W-:Y:S01]  /*12f30*/  FSEL R119, R110, -INF , !P3 ;  /* 0xff8000006e777808 */ /* 0x000fe20005800000 */
[-CC-:B------:R-:W-:Y:S01]  /*12f40*/  FFMA.FTZ R110, R124, R21.reuse, -R51.reuse ;  /* 0x000000157c6e7223 */ /* 0x180fe20000010833 */
[----:B------:R-:W-:Y:S03]  /*12f50*/  FSEL R111, R111, -INF , !P2 ;  /* 0xff8000006f6f7808 */ /* 0x000fe60005000000 */
[----:B------:R-:W-:Y:S01]  /*12f60*/  MUFU.EX2 R163, R163 ;  /* 0x000000a300a37308 */ /* 0x000fe20000000800 */
[-C--:B------:R-:W-:Y:S02]  /*12f70*/  ISETP.GE.AND P4, PT, R162, R230.reuse, PT ;  /* 0x000000e6a200720c */ /* 0x080fe40003f86270 */
[-C--:B------:R-:W-:Y:S02]  /*12f80*/  ISETP.GE.AND P3, PT, R161, R230.reuse, PT ;  /* 0x000000e6a100720c */ /* 0x080fe40003f66270 */
[----:B------:R-:W-:Y:S02]  /*12f90*/  FSEL R91, R91, -INF , !P6 ;  /* 0xff8000005b5b7808 */ /* 0x000fe40007000000 */
[----:B------:R-:W-:Y:S03]  /*12fa0*/  FSEL R83, R83, -INF , !P5 ;  /* 0xff80000053537808 */ /* 0x000fe60006800000 */
[----:B------:R-:W1:Y:S01]  /*12fb0*/  MUFU.EX2 R164, R164 ;  /* 0x000000a400a47308 */ /* 0x000e620000000800 */
[-C--:B------:R-:W-:Y:S01]  /*12fc0*/  ISETP.GE.AND P2, PT, R160, R230.reuse, PT ;  /* 0x000000e6a000720c */ /* 0x080fe20003f46270 */
[-CC-:B------:R-:W-:Y:S01]  /*12fd0*/  FFMA.FTZ R160, R64, R21.reuse, -R51.reuse ;  /* 0x0000001540a07223 */ /* 0x180fe20000010833 */
[-C--:B------:R-:W-:Y:S01]  /*12fe0*/  ISETP.GE.AND P6, PT, R158, R230.reuse, PT ;  /* 0x000000e69e00720c */ /* 0x080fe20003fc6270 */
[-CC-:B------:R-:W-:Y:S01]  /*12ff0*/  FFMA.FTZ R158, R244, R21.reuse, -R51.reuse ;  /* 0x00000015f49e7223 */ /* 0x180fe20000010833 */
[----:B------:R-:W-:Y:S02]  /*13000*/  FSEL R65, R65, -INF , !P4 ;  /* 0xff80000041417808 */ /* 0x000fe40006000000 */
[----:B------:R-:W-:Y:S03]  /*13010*/  FSEL R61, R61, -INF , !P3 ;  /* 0xff8000003d3d7808 */ /* 0x000fe60005800000 */
[----:B------:R-:W-:Y:S01]  /*13020*/  MUFU.EX2 R124, R251 ;  /* 0x000000fb007c7308 */ /* 0x000fe20000000800 */
[-C--:B------:R-:W-:Y:S01]  /*13030*/  ISETP.GE.AND P3, PT, R154, R230.reuse, PT ;  /* 0x000000e69a00720c */ /* 0x080fe20003f66270 */
[-CC-:B------:R-:W-:Y:S01]  /*13040*/  FFMA.FTZ R154, R118, R21.reuse, -R51.reuse ;  /* 0x00000015769a7223 */ /* 0x180fe20000010833 */
[----:B------:R-:W-:Y:S02]  /*13050*/  FSEL R59, R59, -INF , !P2 ;  /* 0xff8000003b3b7808 */ /* 0x000fe40005000000 */
[----:B------:R-:W-:Y:S01]  /*13060*/  FSEL R23, R130, -INF , !P3 ;  /* 0xff80000082177808 */ /* 0x000fe20005800000 */
[-CC-:B------:R-:W-:Y:S01]  /*13070*/  FFMA.FTZ R130, R70, R21.reuse, -R51.reuse ;  /* 0x0000001546827223 */ /* 0x180fe20000010833 */
[--C-:B------:R-:W-:Y:S03]  /*13080*/  FFMA.FTZ R70, R37, R21, -R51.reuse ;  /* 0x0000001525467223 */ /* 0x100fe60000010833 */
[----:B------:R-:W-:Y:S01]  /*13090*/  MUFU.EX2 R158, R158 ;  /* 0x0000009e009e7308 */ /* 0x000fe20000000800 */
[----:B-1----:R-:W-:Y:S02]  /*130a0*/  F2FP.BF16.F32.PACK_AB R30, R164, R167 ;  /* 0x000000a7a41e723e */ /* 0x002fe400000010ff */
[----:B------:R-:W-:Y:S02]  /*130b0*/  FSEL R57, R57, -INF , !P6 ;  /* 0xff80000039397808 */ /* 0x000fe40007000000 */
[CC--:B------:R-:W-:Y:S02]  /*130c0*/  ISETP.GE.AND P6, PT, R0.reuse, R230.reuse, PT ;  /* 0x000000e60000720c */ /* 0x0c0fe40003fc6270 */
[----:B------:R-:W-:Y:S03]  /*130d0*/  ISETP.GE.AND P2, PT, R0, R231, PT ;  /* 0x000000e70000720c */ /* 0x000fe60003f46270 */
[----:B------:R-:W-:Y:S01]  /*130e0*/  MUFU.EX2 R154, R154 ;  /* 0x0000009a009a7308 */ /* 0x000fe20000000800 */
[-C--:B------:R-:W-:Y:S01]  /*130f0*/  ISETP.GE.AND P5, PT, R157, R230.reuse, PT ;  /* 0x000000e69d00720c */ /* 0x080fe20003fa6270 */
[----:B------:R-:W-:Y:S01]  /*13100*/  FFMA.FTZ R157, R122, R21, -R51 ;  /* 0x000000157a9d7223 */ /* 0x000fe20000010833 */
[----:B------:R-:W-:Y:S02]  /*13110*/  FSEL R22, R131, -INF , P2 ;  /* 0xff80000083167808 */ /* 0x000fe40001000000 */
[----:B------:R-:W-:Y:S02]  /*13120*/  FSEL R55, R55, -INF , !P5 ;  /* 0xff80000037377808 */ /* 0x000fe40006800000 */
[----:B------:R-:W-:Y:S03]  /*13130*/  FSEL R22, R22, -INF , !P6 ;  /* 0xff80000016167808 */ /* 0x000fe60007000000 */
[----:B------:R-:W-:Y:S01]  /*13140*/  MUFU.EX2 R157, R157 ;  /* 0x0000009d009d7308 */ /* 0x000fe20000000800 */
[----:B------:R-:W-:Y:S02]  /*13150*/  ISETP.GE.AND P4, PT, R156, R230, PT ;  /* 0x000000e69c00720c */ /* 0x000fe40003f86270 */
[----:B------:R-:W-:Y:S02]  /*13160*/  FMNMX3.FTZ R14, R14, R195, R193, !PT ;  /* 0x000000c30e0e7276 */ /* 0x000fe400078100c1 */
[----:B------:R-:W-:Y:S01]  /*13170*/  FSEL R53, R58, -INF , !P4 ;  /* 0xff8000003a357808 */ /* 0x000fe20006000000 */
[----:B------:R-:W-:Y:S01]  /*13180*/  FFMA.FTZ R58, R24, R21, -R51 ;  /* 0x00000015183a7223 */ /* 0x000fe20000010833 */
        /* <DEDUP_REMOVED lines=14> */
[----:B------:R-:W-:Y:S01]  /*13270*/  FFMA.FTZ R14, R17, R21, -R51 ;  /* 0x00000015110e7223 */ /* 0x000fe20000010833 */
[----:B------:R-:W-:Y:S04]  /*13280*/  FMNMX3.FTZ R0, R0, R59, R57, !PT ;  /* 0x0000003b00007276 */ /* 0x000fe80007810039 */
[----:B------:R-:W-:Y:S04]  /*13290*/  FMNMX3.FTZ R0, R0, R55, R53, !PT ;  /* 0x0000003700007276 */ /* 0x000fe80007810035 */
[----:B------:R-:W-:Y:S01]  /*132a0*/  MUFU.EX2 R70, R70 ;  /* 0x0000004600467308 */ /* 0x000fe20000000800 */
[----:B------:R-:W-:Y:S09]  /*132b0*/  FMNMX3.FTZ R7, R0, R23, R22, !PT ;  /* 0x0000001700077276 */ /* 0x000ff20007810016 */
[----:B------:R-:W-:Y:S01]  /*132c0*/  MUFU.EX2 R103, R103 ;  /* 0x0000006700677308 */ /* 0x000fe20000000800 */
[----:B------:R-:W1:Y:S09]  /*132d0*/  SHFL.BFLY PT, R0, R7, 0x2, 0x1f ;  /* 0x0c401f0007007f89 */ /* 0x000e7200000e0000 */
[----:B------:R-:W-:Y:S10]  /*132e0*/  MUFU.EX2 R110, R110 ;  /* 0x0000006e006e7308 */ /* 0x000ff40000000800 */
[----:B------:R-:W-:Y:S10]  /*132f0*/  MUFU.EX2 R126, R126 ;  /* 0x0000007e007e7308 */ /* 0x000ff40000000800 */
[----:B------:R-:W-:Y:S01]  /*13300*/  MUFU.EX2 R174, R174 ;  /* 0x000000ae00ae7308 */ /* 0x000fe20000000800 */
[----:B-1----:R-:W-:Y:S01]  /*13310*/  FMNMX.FTZ R5, R7, R0, !PT ;  /* 0x0000000007057209 */ /* 0x002fe20007810000 */
[-CC-:B------:R-:W-:Y:S01]  /*13320*/  FFMA.FTZ R7, R33, R21.reuse, -R51.reuse ;  /* 0x0000001521077223 */ /* 0x180fe20000010833 */
[----:B------:R-:W-:Y:S03]  /*13330*/  FFMA.FTZ R51, R12, R21, -R51 ;  /* 0x000000150c337223 */ /* 0x000fe60000010833 */
[----:B------:R-:W1:Y:S04]  /*13340*/  SHFL.BFLY PT, R0, R5, 0x1, 0x1f ;  /* 0x0c201f0005007f89 */ /* 0x000e6800000e0000 */
[----:B------:R-:W-:Y:S10]  /*13350*/  MUFU.EX2 R170, R170 ;  /* 0x000000aa00aa7308 */ /* 0x000ff40000000800 */
[----:B------:R-:W-:Y:S10]  /*13360*/  MUFU.EX2 R106, R106 ;  /* 0x0000006a006a7308 */ /* 0x000ff40000000800 */
[----:B------:R-:W-:Y:S01]  /*13370*/  MUFU.EX2 R78, R78 ;  /* 0x0000004e004e7308 */ /* 0x000fe20000000800 */
[----:B-1----:R-:W-:Y:S09]  /*13380*/  FMNMX.FTZ R0, R5, R0, !PT ;  /* 0x0000000005007209 */ /* 0x002ff20007810000 */
[----:B------:R-:W-:Y:S01]  /*13390*/  MUFU.EX2 R52, R52 ;  /* 0x0000003400347308 */ /* 0x000fe20000000800 */
[C---:B------:R-:W-:Y:S01]  /*133a0*/  FSETP.NEU.FTZ.AND P0, PT, R0.reuse, -INF , PT ;  /* 0xff8000000000780b */ /* 0x040fe20003f1d000 */
[----:B------:R-:W-:Y:S03]  /*133b0*/  FMUL.FTZ R50, R21, R0 ;  /* 0x0000000015327220 */ /* 0x000fe60000410000 */
[----:B------:R-:W-:Y:S05]  /*133c0*/  FSEL R5, R0, RZ, P0 ;  /* 0x000000ff00057208 */ /* 0x000fea0000000000 */
[----:B------:R-:W-:Y:S01]  /*133d0*/  MUFU.EX2 R51, R51 ;  /* 0x0000003300337308 */ /* 0x000fe20000000800 */
[----:B------:R-:W-:Y:S02]  /*133e0*/  FSEL R50, R50, RZ, P0 ;  /* 0x000000ff32327208 */ /* 0x000fe40000000000 */
[C---:B------:R-:W-:Y:S01]  /*133f0*/  ISETP.GT.AND P0, PT, R234.reuse, R217, PT ;  /* 0x000000d9ea00720c */ /* 0x040fe20003f04270 */
[----:B------:R-:W-:Y:S02]  /*13400*/  VIADD R234, R234, 0xffffffff ;  /* 0xffffffffeaea7836 */ /* 0x000fe40000000000 */
[-CC-:B------:R-:W-:Y:S01]  /*13410*/  FFMA.FTZ R68, R35, R21.reuse, -R50.reuse ;  /* 0x0000001523447223 */ /* 0x180fe20000010832 */
[-CC-:B------:R-:W-:Y:S01]  /*13420*/  FFMA.FTZ R72, R47, R21.reuse, -R50.reuse ;  /* 0x000000152f487223 */ /* 0x180fe20000010832 */
[-CC-:B------:R-:W-:Y:S01]  /*13430*/  FFMA.FTZ R97, R45, R21.reuse, -R50.reuse ;  /* 0x000000152d617223 */ /* 0x180fe20000010832 */
[-CC-:B------:R-:W-:Y:S01]  /*13440*/  FFMA.FTZ R114, R115, R21.reuse, -R50.reuse ;  /* 0x0000001573727223 */ /* 0x180fe20000010832 */
[-CC-:B------:R-:W-:Y:S01]  /*13450*/  FFMA.FTZ R128, R129, R21.reuse, -R50.reuse ;  /* 0x0000001581807223 */ /* 0x180fe20000010832 */
        /* <DEDUP_REMOVED lines=15> */
[-C--:B------:R-:W-:Y:S03]  /*13550*/  FFMA.FTZ R165, R6, R21.reuse, -R50 ;  /* 0x0000001506a57223 */ /* 0x080fe60000010832 */
[----:B------:R3:W-:Y:S01]  /*13560*/  MUFU.EX2 R67, R7 ;  /* 0x0000000700437308 */ /* 0x0007e20000000800 */
[----:B-1----:R-:W1:Y:S01]  /*13570*/  LDSM.16.MT88.4 R32, [R49+0x5000] ;  /* 0x005000003120783b */ /* 0x002e620000004200 */
[----:B------:R-:W-:Y:S01]  /*13580*/  FMUL.FTZ R6, R21, R4 ;  /* 0x0000000415067220 */ /* 0x000fe20000410000 */
[----:B------:R-:W-:Y:S01]  /*13590*/  FADD.FTZ R4, -R5, R148 ;  /* 0x0000009405047221 */ /* 0x000fe20000010100 */
[-CC-:B------:R-:W-:Y:S01]  /*135a0*/  FFMA.FTZ R169, R243, R21.reuse, -R50.reuse ;  /* 0x00000015f3a97223 */ /* 0x180fe20000010832 */
[-CC-:B------:R-:W-:Y:S01]  /*135b0*/  FFMA.FTZ R162, R247, R21.reuse, -R50.reuse ;  /* 0x00000015f7a27223 */ /* 0x180fe20000010832 */
[-CC-:B------:R-:W-:Y:S01]  /*135c0*/  FFMA.FTZ R96, R87, R21.reuse, -R50.reuse ;  /* 0x0000001557607223 */ /* 0x180fe20000010832 */
[-CC-:B------:R-:W-:Y:S03]  /*135d0*/  FFMA.FTZ R77, R63, R21.reuse, -R50.reuse ;  /* 0x000000153f4d7223 */ /* 0x180fe60000010832 */
[----:B------:R-:W4:Y:S01]  /*135e0*/  MUFU.EX2 R6, R6 ;  /* 0x0000000600067308 */ /* 0x000f220000000800 */
[-CC-:B--2---:R-:W-:Y:S01]  /*135f0*/  FFMA.FTZ R69, R39, R21.reuse, -R50.reuse ;  /* 0x0000001527457223 */ /* 0x184fe20000010832 */
[-CC-:B------:R-:W-:Y:S01]  /*13600*/  FFMA.FTZ R108, R107, R21.reuse, -R50.reuse ;  /* 0x000000156b6c7223 */ /* 0x180fe20000010832 */
[----:B------:R-:W2:Y:S01]  /*13610*/  LDSM.16.MT88.4 R36, [R48] ;  /* 0x000000003024783b */ /* 0x000ea20000004200 */
[-CC-:B------:R-:W-:Y:S01]  /*13620*/  FFMA.FTZ R161, R241, R21.reuse, -R50.reuse ;  /* 0x00000015f1a17223 */ /* 0x180fe20000010832 */
[-CC-:B------:R-:W-:Y:S01]  /*13630*/  FFMA.FTZ R156, R213, R21.reuse, -R50.reuse ;  /* 0x00000015d59c7223 */ /* 0x180fe20000010832 */
[-CC-:B------:R-:W-:Y:S01]  /*13640*/  FFMA.FTZ R27, R27, R21.reuse, -R50.reuse ;  /* 0x000000151b1b7223 */ /* 0x180fe20000010832 */
[-CC-:B------:R-:W-:Y:S03]  /*13650*/  FFMA.FTZ R127, R127, R21.reuse, -R50.reuse ;  /* 0x000000157f7f7223 */ /* 0x180fe60000010832 */
[----:B------:R-:W-:Y:S01]  /*13660*/  MUFU.EX2 R169, R169 ;  /* 0x000000a900a97308 */ /* 0x000fe20000000800 */
[----:B---3--:R-:W-:Y:S01]  /*13670*/  FMUL.FTZ R7, R21, R4 ;  /* 0x0000000415077220 */ /* 0x008fe20000410000 */
[-CC-:B------:R-:W-:Y:S01]  /*13680*/  FFMA.FTZ R122, R123, R21.reuse, -R50.reuse ;  /* 0x000000157b7a7223 */ /* 0x180fe20000010832 */
[-CC-:B------:R-:W-:Y:S01]  /*13690*/  FFMA.FTZ R121, R207, R21.reuse, -R50.reuse ;  /* 0x00000015cf797223 */ /* 0x180fe20000010832 */
[-CC-:B------:R-:W-:Y:S01]  /*136a0*/  FFMA.FTZ R113, R205, R21.reuse, -R50.reuse ;  /* 0x00000015cd717223 */ /* 0x180fe20000010832 */
[-CC-:B------:R-:W-:Y:S01]  /*136b0*/  FFMA.FTZ R105, R203, R21.reuse, -R50.reuse ;  /* 0x00000015cb697223 */ /* 0x180fe20000010832 */
        /* <DEDUP_REMOVED lines=9> */
[C---:B------:R-:W-:Y:S03]  /*13750*/  FMUL.FTZ R16, R6.reuse, R132 ;  /* 0x0000008406107220 */ /* 0x040fe60000410000 */
[----:B------:R-:W-:Y:S01]  /*13760*/  MUFU.EX2 R165, R165 ;  /* 0x000000a500a57308 */ /* 0x000fe20000000800 */
[C---:B------:R-:W-:Y:S01]  /*13770*/  FMUL.FTZ R17, R6.reuse, R133 ;  /* 0x0000008506117220 */ /* 0x040fe20000410000 */
[----:B------:R-:W-:Y:S01]  /*13780*/  FFMA.FTZ R245, R6, R245, R29 ;  /* 0x000000f506f57223 */ /* 0x000fe2000001001d */
[-CC-:B------:R-:W-:Y:S01]  /*13790*/  FFMA.FTZ R140, R187, R21.reuse, -R50.reuse ;  /* 0x00000015bb8c7223 */ /* 0x180fe20000010832 */
[-CC-:B------:R-:W-:Y:S01]  /*137a0*/  FFMA.FTZ R144, R183, R21.reuse, -R50.reuse ;  /* 0x00000015b7907223 */ /* 0x180fe20000010832 */
[-CC-:B------:R-:W-:Y:S01]  /*137b0*/  FFMA.FTZ R118, R197, R21.reuse, -R50.reuse ;  /* 0x00000015c5767223 */ /* 0x180fe20000010832 */
[-CC-:B------:R-:W-:Y:S01]  /*137c0*/  FFMA.FTZ R125, R125, R21.reuse, -R50.reuse ;  /* 0x000000157d7d7223 */ /* 0x180fe20000010832 */
[--C-:B------:R-:W-:Y:S03]  /*137d0*/  FFMA.FTZ R132, R195, R21, -R50.reuse ;  /* 0x00000015c3847223 */ /* 0x100fe60000010832 */
[----:B------:R-:W4:Y:S01]  /*137e0*/  MUFU.EX2 R162, R162 ;  /* 0x000000a200a27308 */ /* 0x000f220000000800 */
[----:B---3--:R-:W-:Y:S01]  /*137f0*/  F2FP.BF16.F32.PACK_AB R29, R166, R169 ;  /* 0x000000a9a61d723e */ /* 0x008fe200000010ff */
[-CC-:B------:R-:W-:Y:S01]  /*13800*/  FFMA.FTZ R136, R191, R21.reuse, -R50.reuse ;  /* 0x00000015bf887223 */ /* 0x180fe20000010832 */
[-CC-:B------:R-:W-:Y:S01]  /*13810*/  FFMA.FTZ R177, R177, R21.reuse, -R50.reuse ;  /* 0x00000015b1b17223 */ /* 0x180fe20000010832 */
[-CC-:B------:R-:W-:Y:S01]  /*13820*/  FFMA.FTZ R148, R175, R21.reuse, -R50.reuse ;  /* 0x00000015af947223 */ /* 0x180fe20000010832 */
[-CC-:B------:R-:W-:Y:S01]  /*13830*/  FFMA.FTZ R173, R173, R21.reuse, -R50.reuse ;  /* 0x00000015adad7223 */ /* 0x180fe20000010832 */
[-CC-:B------:R-:W-:Y:S01]  /*13840*/  FFMA.FTZ R61, R61, R21.reuse, -R50.reuse ;  /* 0x000000153d3d7223 */ /* 0x180fe20000010832 */
[----:B------:R-:W-:Y:S03]  /*13850*/  FADD.FTZ R168, R168, R245 ;  /* 0x000000f5a8a87221 */ /* 0x000fe60000010000 */
[----:B------:R3:W-:Y:S01]  /*13860*/  MUFU.EX2 R129, R42 ;  /* 0x0000002a00817308 */ /* 0x0007e20000000800 */
[-CC-:B------:R-:W-:Y:S01]  /*13870*/  FFMA.FTZ R65, R65, R21.reuse, -R50.reuse ;  /* 0x0000001541417223 */ /* 0x180fe20000010832 */
[-C--:B------:R-:W-:Y:S01]  /*13880*/  FFMA.FTZ R59, R59, R21.reuse, -R50 ;  /* 0x000000153b3b7223 */ /* 0x080fe20000010832 */
[----:B------:R-:W-:Y:S01]  /*13890*/  FADD.FTZ R167, R167, R168 ;  /* 0x000000a8a7a77221 */ /* 0x000fe20000010000 */
[-CC-:B------:R-:W-:Y:S01]  /*138a0*/  FFMA.FTZ R55, R55, R21.reuse, -R50.reuse ;  /* 0x0000001537377223 */ /* 0x180fe20000010832 */
[--C-:B------:R-:W-:Y:S02]  /*138b0*/  FFMA.FTZ R23, R23, R21, -R50.reuse ;  /* 0x0000001517177223 */ /* 0x100fe40000010832 */
[----:B------:R-:W-:Y:S03]  /*138c0*/  FADD.FTZ R164, R164, R167 ;  /* 0x000000a7a4a47221 */ /* 0x000fe60000010000 */
[----:B------:R-:W5:Y:S01]  /*138d0*/  MUFU.EX2 R24, R7 ;  /* 0x0000000700187308 */ /* 0x000f620000000800 */
[----:B----4-:R-:W-:Y:S09]  /*138e0*/  F2FP.BF16.F32.PACK_AB R31, R162, R165 ;  /* 0x000000a5a21f723e */ /* 0x010ff200000010ff */
[----:B------:R4:W-:Y:S01]  /*138f0*/  MUFU.EX2 R87, R81 ;  /* 0x0000005100577308 */ /* 0x0009e20000000800 */
[----:B---3--:R-:W3:Y:S09]  /*13900*/  LDSM.16.MT88.4 R40, [R49+0x5400] ;  /* 0x005400003128783b */ /* 0x008ef20000004200 */
[----:B------:R2:W-:Y:S01]  /*13910*/  MUFU.EX2 R63, R14 ;  /* 0x0000000e003f7308 */ /* 0x0005e20000000800 */
[C---:B-----5:R-:W-:Y:S01]  /*13920*/  FMUL.FTZ R6, R24.reuse, R146 ;  /* 0x0000009218067220 */ /* 0x060fe20000410000 */
[C---:B------:R-:W-:Y:S01]  /*13930*/  FMUL.FTZ R7, R24.reuse, R147 ;  /* 0x0000009318077220 */ /* 0x040fe20000410000 */
[C---:B------:R-:W-:Y:S01]  /*13940*/  FMUL.FTZ R10, R24.reuse, R142 ;  /* 0x0000008e180a7220 */ /* 0x040fe20000410000 */
[C---:B------:R-:W-:Y:S01]  /*13950*/  FMUL.FTZ R11, R24.reuse, R143 ;  /* 0x0000008f180b7220 */ /* 0x040fe20000410000 */
[C---:B------:R-:W-:Y:S01]  /*13960*/  FMUL.FTZ R19, R24.reuse, R135 ;  /* 0x0000008718137220 */ /* 0x040fe20000410000 */
[C---:B------:R-:W-:Y:S01]  /*13970*/  FFMA.FTZ R169, R24.reuse, R235, R169 ;  /* 0x000000eb18a97223 */ /* 0x040fe200000100a9 */
[-CC-:B------:R-:W-:Y:S03]  /*13980*/  FFMA.FTZ R143, R185, R21.reuse, -R50.reuse ;  /* 0x00000015b98f7223 */ /* 0x180fe60000010832 */
[----:B------:R5:W-:Y:S01]  /*13990*/  MUFU.EX2 R107, R18 ;  /* 0x00000012006b7308 */ /* 0x000be20000000800 */
[C---:B-1----:R-:W-:Y:S05]  /*139a0*/  HMMA.16816.F32.BF16 R4, R28.reuse, R32, R4 ;  /* 0x000000201c04723c */ /* 0x042fea0000041804 */
[--C-:B----4-:R-:W-:Y:S01]  /*139b0*/  FFMA.FTZ R81, R15, R21, -R50.reuse ;  /* 0x000000150f517223 */ /* 0x110fe20000010832 */
[C---:B------:R-:W-:Y:S03]  /*139c0*/  FMUL.FTZ R15, R24.reuse, R139 ;  /* 0x0000008b180f7220 */ /* 0x040fe60000410000 */
[----:B------:R-:W-:Y:S01]  /*139d0*/  MUFU.EX2 R161, R161 ;  /* 0x000000a100a17308 */ /* 0x000fe20000000800 */
[C---:B------:R-:W-:Y:S01]  /*139e0*/  HMMA.16816.F32.BF16 R8, R28.reuse, R34, R8 ;  /* 0x000000221c08723c */ /* 0x040fe20000041808 */
[----:B------:R-:W1:Y:S02]  /*139f0*/  LDSM.16.MT88.4 R32, [R48+0x400] ;  /* 0x000400003020783b */ /* 0x000e640000004200 */
[C---:B--2---:R-:W-:Y:S01]  /*13a00*/  FMUL.FTZ R14, R24.reuse, R138 ;  /* 0x0000008a180e7220 */ /* 0x044fe20000410000 */
[-CC-:B------:R-:W-:Y:S01]  /*13a10*/  FFMA.FTZ R135, R193, R21.reuse, -R50.reuse ;  /* 0x00000015c1877223 */ /* 0x180fe20000010832 */
[-CC-:B------:R-:W-:Y:S01]  /*13a20*/  FFMA.FTZ R139, R189, R21.reuse, -R50.reuse ;  /* 0x00000015bd8b7223 */ /* 0x180fe20000010832 */
[----:B------:R-:W-:Y:S03]  /*13a30*/  FFMA.FTZ R147, R181, R21, -R50 ;  /* 0x00000015b5937223 */ /* 0x000fe60000010832 */
[----:B------:R-:W2:Y:S01]  /*13a40*/  MUFU.EX2 R156, R156 ;  /* 0x0000009c009c7308 */ /* 0x000ea20000000800 */
[----:B-----5:R-:W-:Y:S01]  /*13a50*/  FMUL.FTZ R18, R24, R134 ;  /* 0x0000008618127220 */ /* 0x020fe20000410000 */
[----:B------:R-:W-:Y:S01]  /*13a60*/  F2FP.BF16.F32.PACK_AB R24, R110, R117 ;  /* 0x000000756e18723e */ /* 0x000fe200000010ff */
[C---:B------:R-:W-:Y:S03]  /*13a70*/  HMMA.16816.F32.BF16 R12, R28.reuse, R36, R12 ;  /* 0x000000241c0c723c */ /* 0x040fe6000004180c */
[----:B------:R-:W-:Y:S04]  /*13a80*/  FADD.FTZ R166, R166, R169 ;  /* 0x000000a9a6a67221 */ /* 0x000fe80000010000 */
[----:B------:R-:W-:Y:S01]  /*13a90*/  MUFU.EX2 R27, R27 ;  /* 0x0000001b001b7308 */ /* 0x000fe20000000800 */
[----:B------:R-:W-:Y:S01]  /*13aa0*/  FADD.FTZ R165, R165, R166 ;  /* 0x000000a6a5a57221 */ /* 0x000fe20000010000 */
[----:B------:R-:W-:Y:S01]  /*13ab0*/  HMMA.16816.F32.BF16 R16, R28, R38, R16 ;  /* 0x000000261c10723c */ /* 0x000fe20000041810 */
[----:B------:R-:W4:Y:S02]  /*13ac0*/  LDSM.16.MT88.4 R36, [R49+0x5800] ;  /* 0x005800003124783b */ /* 0x000f240000004200 */
[----:B------:R-:W-:Y:S01]  /*13ad0*/  F2FP.BF16.F32.PACK_AB R28, R158, R163 ;  /* 0x000000a39e1c723e */ /* 0x000fe200000010ff */
[----:B------:R-:W-:Y:S04]  /*13ae0*/  FADD.FTZ R162, R162, R165 ;  /* 0x000000a5a2a27221 */ /* 0x000fe80000010000 */
[----:B------:R-:W5:Y:S01]  /*13af0*/  MUFU.EX2 R26, R26 ;  /* 0x0000001a001a7308 */ /* 0x000f620000000800 */
[----:B--2---:R-:W-:Y:S01]  /*13b00*/  F2FP.BF16.F32.PACK_AB R29, R156, R161 ;  /* 0x000000a19c1d723e */ /* 0x004fe200000010ff */
[----:B------:R-:W-:Y:S01]  /*13b10*/  FADD.FTZ R163, R163, R164 ;  /* 0x000000a4a3a37221 */ /* 0x000fe20000010000 */
[----:B------:R-:W-:Y:S01]  /*13b20*/  F2FP.BF16.F32.PACK_AB R30, R154, R157 ;  /* 0x0000009d9a1e723e */ /* 0x000fe200000010ff */
[----:B------:R-:W-:Y:S02]  /*13b30*/  FADD.FTZ R161, R161, R162 ;  /* 0x000000a2a1a17221 */ /* 0x000fe40000010000 */
[----:B------:R-:W-:Y:S04]  /*13b40*/  FADD.FTZ R158, R158, R163 ;  /* 0x000000a39e9e7221 */ /* 0x000fe80000010000 */
[----:B------:R2:W4:Y:S01]  /*13b50*/  MUFU.EX2 R149, R46 ;  /* 0x0000002e00957308 */ /* 0x0005220000000800 */
[----:B------:R-:W-:Y:S01]  /*13b60*/  FADD.FTZ R156, R156, R161 ;  /* 0x000000a19c9c7221 */ /* 0x000fe20000010000 */
[----:B------:R-:W-:Y:S04]  /*13b70*/  FADD.FTZ R157, R157, R158 ;  /* 0x0000009e9d9d7221 */ /* 0x000fe80000010000 */
[----:B------:R-:W-:Y:S04]  /*13b80*/  FADD.FTZ R154, R154, R157 ;  /* 0x0000009d9a9a7221 */ /* 0x000fe80000010000 */
[----:B------:R-:W-:Y:S01]  /*13b90*/  MUFU.EX2 R131, R131 ;  /* 0x0000008300837308 */ /* 0x000fe20000000800 */
[----:B-----5:R-:W-:Y:S01]  /*13ba0*/  F2FP.BF16.F32.PACK_AB R31, R26, R27 ;  /* 0x0000001b1a1f723e */ /* 0x020fe200000010ff */
[----:B------:R-:W-:Y:S08]  /*13bb0*/  FADD.FTZ R27, R27, R156 ;  /* 0x0000009c1b1b7221 */ /* 0x000ff00000010000 */
[----:B------:R-:W5:Y:S01]  /*13bc0*/  MUFU.EX2 R128, R128 ;  /* 0x0000008000807308 */ /* 0x000f620000000800 */
[----:B--2---:R-:W2:Y:S01]  /*13bd0*/  LDSM.16.MT88.4 R44, [R48+0x800] ;  /* 0x00080000302c783b */ /* 0x004ea20000004200 */
[C---:B---3--:R-:W-:Y:S08]  /*13be0*/  HMMA.16816.F32.BF16 R4, R28.reuse, R40, R4 ;  /* 0x000000281c04723c */ /* 0x048ff00000041804 */
[----:B------:R-:W-:Y:S01]  /*13bf0*/  MUFU.EX2 R127, R127 ;  /* 0x0000007f007f7308 */ /* 0x000fe20000000800 */
[C---:B------:R-:W-:Y:S01]  /*13c00*/  HMMA.16816.F32.BF16 R8, R28.reuse, R42, R8 ;  /* 0x0000002a1c08723c */ /* 0x040fe20000041808 */
[----:B------:R-:W-:Y:S08]  /*13c10*/  LDSM.16.MT88.4 R40, [R48+0xc00] ;  /* 0x000c00003028783b */ /* 0x000ff00000004200 */
[----:B------:R-:W3:Y:S01]  /*13c20*/  MUFU.EX2 R122, R122 ;  /* 0x0000007a007a7308 */ /* 0x000ee20000000800 */
[C---:B-1----:R-:W-:Y:S09]  /*13c30*/  HMMA.16816.F32.BF16 R12, R28.reuse, R32, R12 ;  /* 0x000000201c0c723c */ /* 0x042ff2000004180c */
[----:B------:R-:W1:Y:S01]  /*13c40*/  MUFU.EX2 R123, R249 ;  /* 0x000000f9007b7308 */ /* 0x000e620000000800 */
[----:B------:R-:W-:Y:S01]  /*13c50*/  HMMA.16816.F32.BF16 R16, R28, R34, R16 ;  /* 0x000000221c10723c */ /* 0x000fe20000041810 */
[----:B------:R-:W1:Y:S02]  /*13c60*/  LDSM.16.MT88.4 R32, [R49+0x5c00] ;  /* 0x005c00003120783b */ /* 0x000e640000004200 */
[----:B----4-:R-:W-:Y:S01]  /*13c70*/  F2FP.BF16.F32.PACK_AB R28, R130, R149 ;  /* 0x00000095821c723e */ /* 0x010fe200000010ff */
[----:B------:R-:W-:Y:S01]  /*13c80*/  FADD.FTZ R149, R149, R154 ;  /* 0x0000009a95957221 */ /* 0x000fe20000010000 */
[----:B-----5:R-:W-:Y:S04]  /*13c90*/  F2FP.BF16.F32.PACK_AB R29, R128, R131 ;  /* 0x00000083801d723e */ /* 0x020fe800000010ff */
[----:B------:R-:W-:Y:S01]  /*13ca0*/  MUFU.EX2 R121, R121 ;  /* 0x0000007900797308 */ /* 0x000fe20000000800 */
[----:B------:R-:W-:Y:S01]  /*13cb0*/  F2FP.BF16.F32.PACK_AB R30, R124, R129 ;  /* 0x000000817c1e723e */ /* 0x000fe200000010ff */
[----:B------:R-:W-:Y:S01]  /*13cc0*/  FADD.FTZ R130, R130, R149 ;  /* 0x0000009582827221 */ /* 0x000fe20000010000 */
[----:B---3--:R-:W-:Y:S01]  /*13cd0*/  F2FP.BF16.F32.PACK_AB R31, R122, R127 ;  /* 0x0000007f7a1f723e */ /* 0x008fe200000010ff */
[----:B------:R-:W-:Y:S02]  /*13ce0*/  IMAD.MOV.U32 R149, RZ, RZ, R20 ;  /* 0x000000ffff957224 */ /* 0x000fe400078e0014 */
[----:B------:R-:W-:Y:S04]  /*13cf0*/  FADD.FTZ R129, R129, R130 ;  /* 0x0000008281817221 */ /* 0x000fe80000010000 */
[----:B------:R-:W3:Y:S01]  /*13d00*/  MUFU.EX2 R114, R114 ;  /* 0x0000007200727308 */ /* 0x000ee20000000800 */
[C---:B------:R-:W-:Y:S03]  /*13d10*/  HMMA.16816.F32.BF16 R4, R28.reuse, R36, R4 ;  /* 0x000000241c04723c */ /* 0x040fe60000041804 */
[----:B------:R-:W-:Y:S06]  /*13d20*/  FADD.FTZ R124, R124, R129 ;  /* 0x000000817c7c7221 */ /* 0x000fec0000010000 */
        /* <DEDUP_REMOVED lines=8> */
[----:B-1----:R-:W-:Y:S01]  /*13db0*/  F2FP.BF16.F32.PACK_AB R28, R116, R123 ;  /* 0x0000007b741c723e */ /* 0x002fe200000010ff */
[----:B------:R-:W-:Y:S01]  /*13dc0*/  FADD.FTZ R123, R123, R124 ;  /* 0x0000007c7b7b7221 */ /* 0x000fe20000010000 */
[----:B---3--:R-:W-:Y:S04]  /*13dd0*/  F2FP.BF16.F32.PACK_AB R29, R114, R121 ;  /* 0x00000079721d723e */ /* 0x008fe800000010ff */
        /* <DEDUP_REMOVED lines=8> */
[----:B------:R-:W3:Y:S01]  /*13e60*/  MUFU.EX2 R96, R96 ;  /* 0x0000006000607308 */ /* 0x000ee20000000800 */
        /* <DEDUP_REMOVED lines=9> */
[----:B-1----:R-:W-:Y:S04]  /*13f00*/  F2FP.BF16.F32.PACK_AB R29, R100, R105 ;  /* 0x00000069641d723e */ /* 0x002fe800000010ff */
[----:B------:R-:W-:Y:S01]  /*13f10*/  MUFU.EX2 R85, R85 ;  /* 0x0000005500557308 */ /* 0x000fe20000000800 */
[----:B------:R-:W-:Y:S01]  /*13f20*/  F2FP.BF16.F32.PACK_AB R30, R98, R101 ;  /* 0x00000065621e723e */ /* 0x000fe200000010ff */
[----:B------:R-:W-:Y:S01]  /*13f30*/  FADD.FTZ R102, R102, R107 ;  /* 0x0000006b66667221 */ /* 0x000fe20000010000 */
[----:B---3--:R-:W-:Y:S07]  /*13f40*/  F2FP.BF16.F32.PACK_AB R31, R96, R99 ;  /* 0x00000063601f723e */ /* 0x008fee00000010ff */
[----:B------:R-:W1:Y:S01]  /*13f50*/  MUFU.EX2 R84, R84 ;  /* 0x0000005400547308 */ /* 0x000e620000000800 */
[C---:B----4-:R-:W-:Y:S09]  /*13f60*/  HMMA.16816.F32.BF16 R4, R28.reuse, R36, R4 ;  /* 0x000000241c04723c */ /* 0x050ff20000041804 */
[----:B------:R-:W-:Y:S01]  /*13f70*/  MUFU.EX2 R77, R77 ;  /* 0x0000004d004d7308 */ /* 0x000fe20000000800 */
[C---:B------:R-:W-:Y:S01]  /*13f80*/  HMMA.16816.F32.BF16 R8, R28.reuse, R38, R8 ;  /* 0x000000261c08723c */ /* 0x040fe20000041808 */
[----:B------:R-:W3:Y:S08]  /*13f90*/  LDSM.16.MT88.4 R36, [R49+0x6800] ;  /* 0x006800003124783b */ /* 0x000ef00000004200 */
[----:B------:R-:W4:Y:S01]  /*13fa0*/  MUFU.EX2 R72, R72 ;  /* 0x0000004800487308 */ /* 0x000f220000000800 */
[C---:B--2---:R-:W-:Y:S09]  /*13fb0*/  HMMA.16816.F32.BF16 R12, R28.reuse, R44, R12 ;  /* 0x0000002c1c0c723c */ /* 0x044ff2000004180c */
[----:B------:R-:W-:Y:S01]  /*13fc0*/  MUFU.EX2 R71, R71 ;  /* 0x0000004700477308 */ /* 0x000fe20000000800 */
[----:B------:R-:W-:Y:S01]  /*13fd0*/  HMMA.16816.F32.BF16 R16, R28, R46, R16 ;  /* 0x0000002e1c10723c */ /* 0x000fe20000041810 */
[----:B------:R-:W-:Y:S02]  /*13fe0*/  LDSM.16.MT88.4 R44, [R48+0x1c00] ;  /* 0x001c0000302c783b */ /* 0x000fe40000004200 */
[----:B------:R-:W-:Y:S02]  /*13ff0*/  F2FP.BF16.F32.PACK_AB R28, R89, R94 ;  /* 0x0000005e591c723e */ /* 0x000fe400000010ff */
[----:B-----5:R-:W-:Y:S04]  /*14000*/  F2FP.BF16.F32.PACK_AB R29, R88, R93 ;  /* 0x0000005d581d723e */ /* 0x020fe800000010ff */
[----:B------:R-:W2:Y:S01]  /*14010*/  MUFU.EX2 R68, R68 ;  /* 0x0000004400447308 */ /* 0x000ea20000000800 */
[----:B------:R-:W-:Y:S02]  /*14020*/  F2FP.BF16.F32.PACK_AB R30, R86, R87 ;  /* 0x00000057561e723e */ /* 0x000fe400000010ff */
[----:B-1----:R-:W-:Y:S07]  /*14030*/  F2FP.BF16.F32.PACK_AB R31, R84, R85 ;  /* 0x00000055541f723e */ /* 0x002fee00000010ff */
[----:B------:R-:W-:Y:S01]  /*14040*/  MUFU.EX2 R69, R69 ;  /* 0x0000004500457308 */ /* 0x000fe20000000800 */
[C---:B------:R-:W-:Y:S09]  /*14050*/  HMMA.16816.F32.BF16 R4, R28.reuse, R32, R4 ;  /* 0x000000201c04723c */ /* 0x040ff20000041804 */
[----:B------:R-:W1:Y:S01]  /*14060*/  MUFU.EX2 R64, R64 ;  /* 0x0000004000407308 */ /* 0x000e620000000800 */
[C---:B------:R-:W-:Y:S01]  /*14070*/  HMMA.16816.F32.BF16 R8, R28.reuse, R34, R8 ;  /* 0x000000221c08723c */ /* 0x040fe20000041808 */
[----:B------:R-:W5:Y:S08]  /*14080*/  LDSM.16.MT88.4 R32, [R48+0x1800] ;  /* 0x001800003020783b */ /* 0x000f700000004200 */
[----:B------:R-:W-:Y:S01]  /*14090*/  MUFU.EX2 R80, R80 ;  /* 0x0000005000507308 */ /* 0x000fe20000000800 */
[C---:B------:R-:W-:Y:S09]  /*140a0*/  HMMA.16816.F32.BF16 R12, R28.reuse, R40, R12 ;  /* 0x000000281c0c723c */ /* 0x040ff2000004180c */
[----:B------:R-:W1:Y:S01]  /*140b0*/  MUFU.EX2 R81, R81 ;  /* 0x0000005100517308 */ /* 0x000e620000000800 */
[----:B------:R-:W-:Y:S01]  /*140c0*/  HMMA.16816.F32.BF16 R16, R28, R42, R16 ;  /* 0x0000002a1c10723c */ /* 0x000fe20000041810 */
[----:B------:R-:W1:Y:S02]  /*140d0*/  LDSM.16.MT88.4 R40, [R49+0x6c00] ;  /* 0x006c00003128783b */ /* 0x000e640000004200 */
[----:B------:R-:W-:Y:S02]  /*140e0*/  F2FP.BF16.F32.PACK_AB R28, R75, R76 ;  /* 0x0000004c4b1c723e */ /* 0x000fe400000010ff */
[----:B----4-:R-:W-:Y:S04]  /*140f0*/  F2FP.BF16.F32.PACK_AB R29, R72, R77 ;  /* 0x0000004d481d723e */ /* 0x010fe800000010ff */
[----:B------:R-:W4:Y:S01]  /*14100*/  MUFU.EX2 R79, R252 ;  /* 0x000000fc004f7308 */ /* 0x000f220000000800 */
[----:B------:R-:W-:Y:S02]  /*14110*/  F2FP.BF16.F32.PACK_AB R30, R70, R73 ;  /* 0x00000049461e723e */ /* 0x000fe400000010ff */
[----:B--2---:R-:W-:Y:S07]  /*14120*/  F2FP.BF16.F32.PACK_AB R31, R68, R71 ;  /* 0x00000047441f723e */ /* 0x004fee00000010ff */
[----:B------:R-:W-:Y:S01]  /*14130*/  MUFU.EX2 R90, R90 ;  /* 0x0000005a005a7308 */ /* 0x000fe20000000800 */
[C---:B---3--:R-:W-:Y:S09]  /*14140*/  HMMA.16816.F32.BF16 R4, R28.reuse, R36, R4 ;  /* 0x000000241c04723c */ /* 0x048ff20000041804 */
[----:B------:R-:W2:Y:S01]  /*14150*/  MUFU.EX2 R97, R97 ;  /* 0x0000006100617308 */ /* 0x000ea20000000800 */
[C---:B------:R-:W-:Y:S01]  /*14160*/  HMMA.16816.F32.BF16 R8, R28.reuse, R38, R8 ;  /* 0x000000261c08723c */ /* 0x040fe20000041808 */
[----:B------:R-:W3:Y:S08]  /*14170*/  LDSM.16.MT88.4 R36, [R49+0x7000] ;  /* 0x007000003124783b */ /* 0x000ef00000004200 */
[----:B------:R-:W-:Y:S01]  /*14180*/  MUFU.EX2 R104, R104 ;  /* 0x0000006800687308 */ /* 0x000fe20000000800 */
[C---:B-----5:R-:W-:Y:S09]  /*14190*/  HMMA.16816.F32.BF16 R12, R28.reuse, R32, R12 ;  /* 0x000000201c0c723c */ /* 0x060ff2000004180c */
[----:B------:R-:W5:Y:S01]  /*141a0*/  MUFU.EX2 R109, R109 ;  /* 0x0000006d006d7308 */ /* 0x000f620000000800 */
[----:B------:R-:W-:Y:S01]  /*141b0*/  HMMA.16816.F32.BF16 R16, R28, R34, R16 ;  /* 0x000000221c10723c */ /* 0x000fe20000041810 */
[----:B------:R-:W3:Y:S02]  /*141c0*/  LDSM.16.MT88.4 R32, [R48+0x2000] ;  /* 0x002000003020783b */ /* 0x000ee40000004200 */
[----:B------:R-:W-:Y:S02]  /*141d0*/  F2FP.BF16.F32.PACK_AB R28, R62, R67 ;  /* 0x000000433e1c723e */ /* 0x000fe400000010ff */
[----:B-1----:R-:W-:Y:S04]  /*141e0*/  F2FP.BF16.F32.PACK_AB R29, R64, R69 ;  /* 0x00000045401d723e */ /* 0x002fe800000010ff */
[----:B------:R-:W-:Y:S01]  /*141f0*/  MUFU.EX2 R118, R118 ;  /* 0x0000007600767308 */ /* 0x000fe20000000800 */
[----:B------:R-:W-:Y:S02]  /*14200*/  F2FP.BF16.F32.PACK_AB R30, R74, R63 ;  /* 0x0000003f4a1e723e */ /* 0x000fe400000010ff */
[----:B------:R-:W-:Y:S07]  /*14210*/  F2FP.BF16.F32.PACK_AB R31, R81, R80 ;  /* 0x00000050511f723e */ /* 0x000fee00000010ff */
[----:B------:R-:W1:Y:S01]  /*14220*/  MUFU.EX2 R125, R125 ;  /* 0x0000007d007d7308 */ /* 0x000e620000000800 */
[C---:B------:R-:W-:Y:S09]  /*14230*/  HMMA.16816.F32.BF16 R4, R28.reuse, R40, R4 ;  /* 0x000000281c04723c */ /* 0x040ff20000041804 */
[----:B------:R-:W3:Y:S01]  /*14240*/  MUFU.EX2 R133, R190 ;  /* 0x000000be00857308 */ /* 0x000ee20000000800 */
[C---:B------:R-:W-:Y:S01]  /*14250*/  HMMA.16816.F32.BF16 R8, R28.reuse, R42, R8 ;  /* 0x0000002a1c08723c */ /* 0x040fe20000041808 */
[----:B------:R-:W3:Y:S08]  /*14260*/  LDSM.16.MT88.4 R40, [R49+0x7400] ;  /* 0x007400003128783b */ /* 0x000ef00000004200 */
[----:B------:R-:W-:Y:S01]  /*14270*/  MUFU.EX2 R132, R132 ;  /* 0x0000008400847308 */ /* 0x000fe20000000800 */
[C---:B------:R-:W-:Y:S03]  /*14280*/  HMMA.16816.F32.BF16 R12, R28.reuse, R44, R12 ;  /* 0x0000002c1c0c723c */ /* 0x040fe6000004180c */
[-CC-:B------:R-:W-:Y:S06]  /*14290*/  FFMA.FTZ R44, R171, R21.reuse, -R50.reuse ;  /* 0x00000015ab2c7223 */ /* 0x180fec0000010832 */
[----:B------:R-:W3:Y:S01]  /*142a0*/  MUFU.EX2 R135, R135 ;  /* 0x0000008700877308 */ /* 0x000ee20000000800 */
[----:B------:R-:W-:Y:S03]  /*142b0*/  HMMA.16816.F32.BF16 R16, R28, R46, R16 ;  /* 0x0000002e1c10723c */ /* 0x000fe60000041810 */
[----:B----4-:R-:W-:Y:S01]  /*142c0*/  F2FP.BF16.F32.PACK_AB R28, R79, R82 ;  /* 0x000000524f1c723e */ /* 0x010fe200000010ff */
[-CC-:B------:R-:W-:Y:S01]  /*142d0*/  FFMA.FTZ R47, R25, R21.reuse, -R50.reuse ;  /* 0x00000015192f7223 */ /* 0x180fe20000010832 */
[----:B--2---:R-:W-:Y:S04]  /*142e0*/  F2FP.BF16.F32.PACK_AB R29, R97, R90 ;  /* 0x0000005a611d723e */ /* 0x004fe800000010ff */
[----:B------:R-:W-:Y:S01]  /*142f0*/  MUFU.EX2 R134, R188 ;  /* 0x000000bc00867308 */ /* 0x000fe20000000800 */
[----:B------:R-:W-:Y:S01]  /*14300*/  F2FP.BF16.F32.PACK_AB R30, R103, R92 ;  /* 0x0000005c671e723e */ /* 0x000fe200000010ff */
[-C--:B------:R-:W-:Y:S01]  /*14310*/  FFMA.FTZ R46, R159, R21.reuse, -R50 ;  /* 0x000000159f2e7223 */ /* 0x080fe20000010832 */
[----:B-----5:R-:W-:Y:S02]  /*14320*/  F2FP.BF16.F32.PACK_AB R31, R109, R104 ;  /* 0x000000686d1f723e */ /* 0x020fe400000010ff */
[----:B-1----:R-:W-:Y:S05]  /*14330*/  F2FP.BF16.F32.PACK_AB R25, R125, R118 ;  /* 0x000000767d19723e */ /* 0x002fea00000010ff */
[----:B------:R-:W1:Y:S01]  /*14340*/  MUFU.EX2 R137, R186 ;  /* 0x000000ba00897308 */ /* 0x000e620000000800 */
[C---:B---3--:R-:W-:Y:S09]  /*14350*/  HMMA.16816.F32.BF16 R4, R28.reuse, R36, R4 ;  /* 0x000000241c04723c */ /* 0x048ff20000041804 */
[----:B------:R-:W-:Y:S01]  /*14360*/  MUFU.EX2 R136, R136 ;  /* 0x0000008800887308 */ /* 0x000fe20000000800 */
[C---:B------:R-:W-:Y:S01]  /*14370*/  HMMA.16816.F32.BF16 R8, R28.reuse, R38, R8 ;  /* 0x000000261c08723c */ /* 0x040fe20000041808 */
[----:B------:R-:W2:Y:S08]  /*14380*/  LDSM.16.MT88.4 R36, [R48+0x2400] ;  /* 0x002400003024783b */ /* 0x000eb00000004200 */
[----:B------:R-:W3:Y:S01]  /*14390*/  MUFU.EX2 R139, R139 ;  /* 0x0000008b008b7308 */ /* 0x000ee20000000800 */
[C---:B------:R-:W-:Y:S03]  /*143a0*/  HMMA.16816.F32.BF16 R12, R28.reuse, R32, R12 ;  /* 0x000000201c0c723c */ /* 0x040fe6000004180c */
[----:B------:R-:W-:Y:S01]  /*143b0*/  FADD.FTZ R32, R26, R27 ;  /* 0x0000001b1a207221 */ /* 0x000fe20000010000 */
[----:B------:R-:W-:Y:S05]  /*143c0*/  F2FP.BF16.F32.PACK_AB R26, R133, R126 ;  /* 0x0000007e851a723e */ /* 0x000fea00000010ff */
[----:B------:R-:W-:Y:S01]  /*143d0*/  MUFU.EX2 R138, R184 ;  /* 0x000000b8008a7308 */ /* 0x000fe20000000800 */
[----:B------:R-:W-:Y:S01]  /*143e0*/  F2FP.BF16.F32.PACK_AB R27, R135, R132 ;  /* 0x00000084871b723e */ /* 0x000fe200000010ff */
[----:B------:R-:W-:Y:S01]  /*143f0*/  HMMA.16816.F32.BF16 R16, R28, R34, R16 ;  /* 0x000000221c10723c */ /* 0x000fe20000041810 */
[----:B------:R-:W4:Y:S02]  /*14400*/  LDSM.16.MT88.4 R28, [R49+0x7800] ;  /* 0x00780000311c783b */ /* 0x000f240000004200 */
[----:B------:R-:W-:Y:S05]  /*14410*/  FADD.FTZ R131, R131, R32 ;  /* 0x0000002083837221 */ /* 0x000fea0000010000 */
[----:B------:R-:W5:Y:S01]  /*14420*/  MUFU.EX2 R141, R182 ;  /* 0x000000b6008d7308 */ /* 0x000f620000000800 */
[----:B------:R-:W-:Y:S01]  /*14430*/  FADD.FTZ R128, R128, R131 ;  /* 0x0000008380807221 */ /* 0x000fe20000010000 */
[C---:B------:R-:W-:Y:S01]  /*14440*/  HMMA.16816.F32.BF16 R4, R24.reuse, R40, R4 ;  /* 0x000000281804723c */ /* 0x040fe20000041804 */
[----:B------:R-:W4:Y:S04]  /*14450*/  LDSM.16.MT88.4 R32, [R48+0x2800] ;  /* 0x002800003020783b */ /* 0x000f280000004200 */
[-CC-:B------:R-:W-:Y:S03]  /*14460*/  FFMA.FTZ R40, R119, R21.reuse, -R50.reuse ;  /* 0x0000001577287223 */ /* 0x180fe60000010832 */
[----:B------:R-:W-:Y:S01]  /*14470*/  MUFU.EX2 R140, R140 ;  /* 0x0000008c008c7308 */ /* 0x000fe20000000800 */
[-CC-:B------:R-:W-:Y:S01]  /*14480*/  FFMA.FTZ R41, R111, R21.reuse, -R50.reuse ;  /* 0x000000156f297223 */ /* 0x180fe20000010832 */
[C---:B------:R-:W-:Y:S03]  /*14490*/  HMMA.16816.F32.BF16 R8, R24.reuse, R42, R8 ;  /* 0x0000002a1808723c */ /* 0x040fe60000041808 */
[-CC-:B------:R-:W-:Y:S01]  /*144a0*/  FFMA.FTZ R42, R91, R21.reuse, -R50.reuse ;  /* 0x000000155b2a7223 */ /* 0x180fe20000010832 */
        /* <DEDUP_REMOVED lines=9> */
[----:B-1----:R-:W-:Y:S01]  /*14540*/  F2FP.BF16.F32.PACK_AB R24, R137, R134 ;  /* 0x000000868918723e */ /* 0x002fe200000010ff */
[----:B------:R-:W-:Y:S04]  /*14550*/  FADD.FTZ R114, R114, R121 ;  /* 0x0000007972727221 */ /* 0x000fe80000010000 */
[----:B------:R-:W1:Y:S01]  /*14560*/  MUFU.EX2 R145, R178 ;  /* 0x000000b200917308 */ /* 0x000e620000000800 */
[----:B---3--:R-:W-:Y:S02]  /*14570*/  F2FP.BF16.F32.PACK_AB R25, R139, R136 ;  /* 0x000000888b19723e */ /* 0x008fe400000010ff */
[----:B-----5:R-:W-:Y:S01]  /*14580*/  F2FP.BF16.F32.PACK_AB R26, R141, R138 ;  /* 0x0000008a8d1a723e */ /* 0x020fe200000010ff */
[----:B------:R-:W-:Y:S01]  /*14590*/  FADD.FTZ R113, R113, R114 ;  /* 0x0000007271717221 */ /* 0x000fe20000010000 */
[----:B------:R-:W-:Y:S05]  /*145a0*/  F2FP.BF16.F32.PACK_AB R27, R143, R140 ;  /* 0x0000008c8f1b723e */ /* 0x000fea00000010ff */
[----:B------:R-:W-:Y:S01]  /*145b0*/  MUFU.EX2 R144, R144 ;  /* 0x0000009000907308 */ /* 0x000fe20000000800 */
[----:B------:R-:W-:Y:S01]  /*145c0*/  FADD.FTZ R108, R108, R113 ;  /* 0x000000716c6c7221 */ /* 0x000fe20000010000 */
[C---:B----4-:R-:W-:Y:S03]  /*145d0*/  HMMA.16816.F32.BF16 R4, R24.reuse, R28, R4 ;  /* 0x0000001c1804723c */ /* 0x050fe60000041804 */
[----:B------:R-:W-:Y:S05]  /*145e0*/  FADD.FTZ R29, R101, R102 ;  /* 0x00000066651d7221 */ /* 0x000fea0000010000 */
[----:B------:R-:W3:Y:S01]  /*145f0*/  MUFU.EX2 R147, R147 ;  /* 0x0000009300937308 */ /* 0x000ee20000000800 */
[----:B------:R-:W-:Y:S01]  /*14600*/  FADD.FTZ R105, R105, R108 ;  /* 0x0000006c69697221 */ /* 0x000fe20000010000 */
[----:B------:R-:W-:Y:S01]  /*14610*/  FADD.FTZ R29, R98, R29 ;  /* 0x0000001d621d7221 */ /* 0x000fe20000010000 */
[C---:B------:R-:W-:Y:S03]  /*14620*/  HMMA.16816.F32.BF16 R8, R24.reuse, R30, R8 ;  /* 0x0000001e1808723c */ /* 0x040fe60000041808 */
[----:B------:R-:W-:Y:S04]  /*14630*/  FADD.FTZ R94, R94, R29 ;  /* 0x0000001d5e5e7221 */ /* 0x000fe80000010000 */
[----:B------:R-:W4:Y:S01]  /*14640*/  MUFU.EX2 R146, R176 ;  /* 0x000000b000927308 */ /* 0x000f220000000800 */
[----:B------:R-:W5:Y:S01]  /*14650*/  LDSM.16.MT88.4 R28, [R48+0x2c00] ;  /* 0x002c0000301c783b */ /* 0x000f620000004200 */
[----:B------:R-:W-:Y:S01]  /*14660*/  FADD.FTZ R100, R100, R105 ;  /* 0x0000006964647221 */ /* 0x000fe20000010000 */
[----:B------:R-:W-:Y:S01]  /*14670*/  FADD.FTZ R94, R89, R94 ;  /* 0x0000005e595e7221 */ /* 0x000fe20000010000 */
[C---:B------:R-:W-:Y:S03]  /*14680*/  HMMA.16816.F32.BF16 R12, R24.reuse, R32, R12 ;  /* 0x00000020180c723c */ /* 0x040fe6000004180c */
[----:B------:R-:W-:Y:S03]  /*14690*/  FADD.FTZ R33, R87, R94 ;  /* 0x0000005e57217221 */ /* 0x000fe60000010000 */
[----:B------:R-:W-:Y:S01]  /*146a0*/  MUFU.EX2 R177, R177 ;  /* 0x000000b100b17308 */ /* 0x000fe20000000800 */
[----:B------:R-:W-:Y:S01]  /*146b0*/  FADD.FTZ R99, R99, R100 ;  /* 0x0000006463637221 */ /* 0x000fe20000010000 */
[----:B------:R-:W-:Y:S01]  /*146c0*/  FADD.FTZ R33, R86, R33 ;  /* 0x0000002156217221 */ /* 0x000fe20000010000 */
[----:B------:R-:W-:Y:S03]  /*146d0*/  HMMA.16816.F32.BF16 R16, R24, R34, R16 ;  /* 0x000000221810723c */ /* 0x000fe60000041810 */
[----:B------:R-:W-:Y:S04]  /*146e0*/  FADD.FTZ R76, R76, R33 ;  /* 0x000000214c4c7221 */ /* 0x000fe80000010000 */
[----:B------:R-:W2:Y:S01]  /*146f0*/  MUFU.EX2 R148, R148 ;  /* 0x0000009400947308 */ /* 0x000ea20000000800 */
[----:B------:R-:W-:Y:S01]  /*14700*/  FADD.FTZ R96, R96, R99 ;  /* 0x0000006360607221 */ /* 0x000fe20000010000 */
[----:B------:R-:W5:Y:S01]  /*14710*/  LDSM.16.MT88.4 R32, [R49+0x8000] ;  /* 0x008000003120783b */ /* 0x000f620000004200 */
[----:B-1----:R-:W-:Y:S01]  /*14720*/  F2FP.BF16.F32.PACK_AB R24, R145, R142 ;  /* 0x0000008e9118723e */ /* 0x002fe200000010ff */
[----:B------:R-:W-:Y:S01]  /*14730*/  FADD.FTZ R76, R75, R76 ;  /* 0x0000004c4b4c7221 */ /* 0x000fe20000010000 */
[----:B---3--:R-:W-:Y:S01]  /*14740*/  F2FP.BF16.F32.PACK_AB R25, R147, R144 ;  /* 0x000000909319723e */ /* 0x008fe200000010ff */
[----:B------:R-:W-:Y:S01]  /*14750*/  FADD.FTZ R93, R93, R96 ;  /* 0x000000605d5d7221 */ /* 0x000fe20000010000 */
[----:B----4-:R-:W-:Y:S03]  /*14760*/  F2FP.BF16.F32.PACK_AB R26, R179, R146 ;  /* 0x00000092b31a723e */ /* 0x010fe600000010ff */
[----:B------:R1:W-:Y:S01]  /*14770*/  MUFU.EX2 R75, R66 ;  /* 0x00000042004b7308 */ /* 0x0003e20000000800 */
[----:B------:R-:W-:Y:S01]  /*14780*/  FADD.FTZ R73, R73, R76 ;  /* 0x0000004c49497221 */ /* 0x000fe20000010000 */
[----:B------:R-:W-:Y:S03]  /*14790*/  FADD.FTZ R88, R88, R93 ;  /* 0x0000005d58587221 */ /* 0x000fe60000010000 */
[----:B------:R-:W-:Y:S01]  /*147a0*/  FADD.FTZ R70, R70, R73 ;  /* 0x0000004946467221 */ /* 0x000fe20000010000 */
[----:B------:R-:W-:Y:S04]  /*147b0*/  FADD.FTZ R85, R85, R88 ;  /* 0x0000005855557221 */ /* 0x000fe80000010000 */
[----:B------:R-:W3:Y:S01]  /*147c0*/  MUFU.EX2 R175, R172 ;  /* 0x000000ac00af7308 */ /* 0x000ee20000000800 */
[----:B--2---:R-:W-:Y:S01]  /*147d0*/  F2FP.BF16.F32.PACK_AB R27, R148, R177 ;  /* 0x000000b1941b723e */ /* 0x004fe200000010ff */
[----:B------:R-:W-:Y:S01]  /*147e0*/  FADD.FTZ R67, R67, R70 ;  /* 0x0000004643437221 */ /* 0x000fe20000010000 */
[----:B------:R-:W-:Y:S04]  /*147f0*/  FADD.FTZ R84, R84, R85 ;  /* 0x0000005554547221 */ /* 0x000fe80000010000 */
[----:B------:R-:W-:Y:S01]  /*14800*/  FADD.FTZ R77, R77, R84 ;  /* 0x000000544d4d7221 */ /* 0x000fe20000010000 */
[C---:B------:R-:W-:Y:S02]  /*14810*/  HMMA.16816.F32.BF16 R4, R24.reuse, R36, R4 ;  /* 0x000000241804723c */ /* 0x040fe40000041804 */
[----:B------:R-:W-:Y:S01]  /*14820*/  MUFU.EX2 R173, R173 ;  /* 0x000000ad00ad7308 */ /* 0x000fe20000000800 */
[----:B-1----:R-:W-:Y:S01]  /*14830*/  FADD.FTZ R66, R62, R67 ;  /* 0x000000433e427221 */ /* 0x002fe20000010000 */
[----:B------:R-:W-:Y:S04]  /*14840*/  FADD.FTZ R72, R72, R77 ;  /* 0x0000004d48487221 */ /* 0x000fe80000010000 */
[C---:B------:R-:W-:Y:S04]  /*14850*/  HMMA.16816.F32.BF16 R8, R24.reuse, R38, R8 ;  /* 0x000000261808723c */ /* 0x040fe80000041808 */
[----:B------:R-:W1:Y:S01]  /*14860*/  MUFU.EX2 R44, R44 ;  /* 0x0000002c002c7308 */ /* 0x000e620000000800 */
[----:B------:R-:W2:Y:S01]  /*14870*/  LDSM.16.MT88.4 R36, [R48+0x3000] ;  /* 0x003000003024783b */ /* 0x000ea20000004200 */
[----:B------:R-:W-:Y:S04]  /*14880*/  FADD.FTZ R71, R71, R72 ;  /* 0x0000004847477221 */ /* 0x000fe80000010000 */
[----:B------:R-:W-:Y:S01]  /*14890*/  FADD.FTZ R68, R68, R71 ;  /* 0x0000004744447221 */ /* 0x000fe20000010000 */
[C---:B-----5:R-:W-:Y:S03]  /*148a0*/  HMMA.16816.F32.BF16 R12, R24.reuse, R28, R12 ;  /* 0x0000001c180c723c */ /* 0x060fe6000004180c */
[----:B------:R-:W4:Y:S01]  /*148b0*/  MUFU.EX2 R45, R160 ;  /* 0x000000a0002d7308 */ /* 0x000f220000000800 */
[----:B------:R-:W-:Y:S01]  /*148c0*/  FADD.FTZ R29, R63, R66 ;  /* 0x000000423f1d7221 */ /* 0x000fe20000010000 */
[----:B------:R-:W-:Y:S03]  /*148d0*/  FADD.FTZ R69, R69, R68 ;  /* 0x0000004445457221 */ /* 0x000fe60000010000 */
[----:B------:R-:W-:Y:S01]  /*148e0*/  FADD.FTZ R29, R74, R29 ;  /* 0x0000001d4a1d7221 */ /* 0x000fe20000010000 */
[----:B------:R-:W-:Y:S04]  /*148f0*/  HMMA.16816.F32.BF16 R16, R24, R30, R16 ;  /* 0x0000001e1810723c */ /* 0x000fe80000041810 */
[----:B------:R-:W-:Y:S01]  /*14900*/  MUFU.EX2 R46, R46 ;  /* 0x0000002e002e7308 */ /* 0x000fe20000000800 */
[----:B------:R-:W-:Y:S01]  /*14910*/  FADD.FTZ R82, R82, R29 ;  /* 0x0000001d52527221 */ /* 0x000fe20000010000 */
[----:B---3--:R-:W-:Y:S01]  /*14920*/  F2FP.BF16.F32.PACK_AB R24, R175, R174 ;  /* 0x000000aeaf18723e */ /* 0x008fe200000010ff */
[----:B------:R-:W3:Y:S01]  /*14930*/  LDSM.16.MT88.4 R28, [R49+0x8400] ;  /* 0x00840000311c783b */ /* 0x000ee20000004200 */
[----:B-1----:R-:W-:Y:S01]  /*14940*/  F2FP.BF16.F32.PACK_AB R25, R44, R173 ;  /* 0x000000ad2c19723e */ /* 0x002fe200000010ff */
[----:B------:R-:W-:Y:S01]  /*14950*/  FADD.FTZ R79, R79, R82 ;  /* 0x000000524f4f7221 */ /* 0x000fe20000010000 */
        /* <DEDUP_REMOVED lines=8> */
[----:B------:R4:W-:Y:S01]  /*149e0*/  MUFU.EX2 R61, R58 ;  /* 0x0000003a003d7308 */ /* 0x0009e20000000800 */
[----:B-1----:R-:W-:Y:S01]  /*149f0*/  F2FP.BF16.F32.PACK_AB R27, R47, R46 ;  /* 0x0000002e2f1b723e */ /* 0x002fe200000010ff */
[----:B------:R-:W-:Y:S04]  /*14a00*/  FADD.FTZ R104, R104, R97 ;  /* 0x0000006168687221 */ /* 0x000fe80000010000 */
[----:B------:R-:W-:Y:S02]  /*14a10*/  FADD.FTZ R109, R109, R104 ;  /* 0x000000686d6d7221 */ /* 0x000fe40000010000 */
[C---:B------:R-:W-:Y:S02]  /*14a20*/  HMMA.16816.F32.BF16 R4, R24.reuse, R32, R4 ;  /* 0x000000201804723c */ /* 0x040fe40000041804 */
[----:B------:R-:W-:Y:S01]  /*14a30*/  MUFU.EX2 R40, R40 ;  /* 0x0000002800287308 */ /* 0x000fe20000000800 */
[----:B------:R-:W-:Y:S01]  /*14a40*/  FADD.FTZ R32, R92, R79 ;  /* 0x0000004f5c207221 */ /* 0x000fe20000010000 */
[----:B------:R-:W-:Y:S03]  /*14a50*/  FADD.FTZ R118, R118, R109 ;  /* 0x0000006d76767221 */ /* 0x000fe60000010000 */
[----:B------:R-:W-:Y:S01]  /*14a60*/  FADD.FTZ R32, R103, R32 ;  /* 0x0000002067207221 */ /* 0x000fe20000010000 */
[C---:B------:R-:W-:Y:S04]  /*14a70*/  HMMA.16816.F32.BF16 R8, R24.reuse, R34, R8 ;  /* 0x000000221808723c */ /* 0x040fe80000041808 */
[----:B------:R-:W1:Y:S01]  /*14a80*/  MUFU.EX2 R41, R41 ;  /* 0x0000002900297308 */ /* 0x000e620000000800 */
[----:B------:R-:W-:Y:S01]  /*14a90*/  FADD.FTZ R117, R117, R32 ;  /* 0x0000002075757221 */ /* 0x000fe20000010000 */
[----:B------:R-:W-:Y:S01]  /*14aa0*/  FADD.FTZ R125, R125, R118 ;  /* 0x000000767d7d7221 */ /* 0x000fe20000010000 */
[----:B------:R-:W5:Y:S01]  /*14ab0*/  LDSM.16.MT88.4 R32, [R48+0x3400] ;  /* 0x003400003020783b */ /* 0x000f620000004200 */
[----:B----4-:R-:W-:Y:S01]  /*14ac0*/  FFMA.FTZ R58, R57, R21, -R50 ;  /* 0x00000015393a7223 */ /* 0x010fe20000010832 */
[----:B------:R-:W-:Y:S01]  /*14ad0*/  FADD.FTZ R57, R110, R117 ;  /* 0x000000756e397221 */ /* 0x000fe20000010000 */
[C---:B--2---:R-:W-:Y:S04]  /*14ae0*/  HMMA.16816.F32.BF16 R12, R24.reuse, R36, R12 ;  /* 0x00000024180c723c */ /* 0x044fe8000004180c */
[----:B------:R-:W-:Y:S01]  /*14af0*/  MUFU.EX2 R42, R42 ;  /* 0x0000002a002a7308 */ /* 0x000fe20000000800 */
[----:B------:R-:W-:Y:S01]  /*14b00*/  FADD.FTZ R132, R132, R125 ;  /* 0x0000007d84847221 */ /* 0x000fe20000010000 */
[----:B------:R-:W-:Y:S03]  /*14b10*/  FADD.FTZ R126, R126, R57 ;  /* 0x000000397e7e7221 */ /* 0x000fe60000010000 */
[----:B------:R-:W-:Y:S01]  /*14b20*/  FADD.FTZ R135, R135, R132 ;  /* 0x0000008487877221 */ /* 0x000fe20000010000 */
[----:B------:R-:W-:Y:S04]  /*14b30*/  HMMA.16816.F32.BF16 R16, R24, R38, R16 ;  /* 0x000000261810723c */ /* 0x000fe80000041810 */
[----:B------:R-:W2:Y:S01]  /*14b40*/  MUFU.EX2 R43, R43 ;  /* 0x0000002b002b7308 */ /* 0x000ea20000000800 */
[----:B------:R-:W4:Y:S01]  /*14b50*/  LDSM.16.MT88.4 R36, [R49+0x8800] ;  /* 0x008800003124783b */ /* 0x000f220000004200 */
[----:B------:R-:W-:Y:S01]  /*14b60*/  F2FP.BF16.F32.PACK_AB R24, R120, R153 ;  /* 0x000000997818723e */ /* 0x000fe200000010ff */
[----:B------:R-:W-:Y:S01]  /*14b70*/  FADD.FTZ R133, R133, R126 ;  /* 0x0000007e85857221 */ /* 0x000fe20000010000 */
[----:B-1----:R-:W-:Y:S01]  /*14b80*/  F2FP.BF16.F32.PACK_AB R25, R41, R40 ;  /* 0x000000282919723e */ /* 0x002fe200000010ff */
[----:B------:R-:W-:Y:S01]  /*14b90*/  FADD.FTZ R136, R136, R135 ;  /* 0x0000008788887221 */ /* 0x000fe20000010000 */
[----:B------:R-:W-:Y:S01]  /*14ba0*/  F2FP.BF16.F32.PACK_AB R26, R95, R106 ;  /* 0x0000006a5f1a723e */ /* 0x000fe200000010ff */
[----:B------:R-:W-:Y:S03]  /*14bb0*/  FADD.FTZ R134, R134, R133 ;  /* 0x0000008586867221 */ /* 0x000fe60000010000 */
[----:B------:R-:W1:Y:S01]  /*14bc0*/  MUFU.EX2 R65, R65 ;  /* 0x0000004100417308 */ /* 0x000e620000000800 */
[----:B------:R-:W-:Y:S01]  /*14bd0*/  FADD.FTZ R139, R139, R136 ;  /* 0x000000888b8b7221 */ /* 0x000fe20000010000 */
[----:B------:R-:W-:Y:S01]  /*14be0*/  FADD.FTZ R137, R137, R134 ;  /* 0x0000008689897221 */ /* 0x000fe20000010000 */
[----:B------:R-:W-:Y:S02]  /*14bf0*/  F2FP.BF16.F32.PACK_AB R134, R51, R52 ;  /* 0x000000343386723e */ /* 0x000fe400000010ff */
[----:B------:R-:W-:Y:S01]  /*14c00*/  FADD.FTZ R140, R140, R139 ;  /* 0x0000008b8c8c7221 */ /* 0x000fe20000010000 */
[----:B------:R-:W-:Y:S04]  /*14c10*/  FADD.FTZ R138, R138, R137 ;  /* 0x000000898a8a7221 */ /* 0x000fe80000010000 */
[----:B------:R-:W-:Y:S01]  /*14c20*/  MUFU.EX2 R59, R59 ;  /* 0x0000003b003b7308 */ /* 0x000fe20000000800 */
[----:B--2---:R-:W-:Y:S01]  /*14c30*/  F2FP.BF16.F32.PACK_AB R27, R43, R42 ;  /* 0x0000002a2b1b723e */ /* 0x004fe200000010ff */
[----:B------:R-:W-:Y:S01]  /*14c40*/  FADD.FTZ R143, R143, R140 ;  /* 0x0000008c8f8f7221 */ /* 0x000fe20000010000 */
[----:B------:R-:W-:Y:S03]  /*14c50*/  FADD.FTZ R141, R141, R138 ;  /* 0x0000008a8d8d7221 */ /* 0x000fe60000010000 */
[----:B------:R-:W-:Y:S01]  /*14c60*/  FADD.FTZ R144, R144, R143 ;  /* 0x0000008f90907221 */ /* 0x000fe20000010000 */
[----:B------:R-:W-:Y:S01]  /*14c70*/  FADD.FTZ R142, R142, R141 ;  /* 0x0000008d8e8e7221 */ /* 0x000fe20000010000 */
[C---:B---3--:R-:W-:Y:S02]  /*14c80*/  HMMA.16816.F32.BF16 R4, R24.reuse, R28, R4 ;  /* 0x0000001c1804723c */ /* 0x048fe40000041804 */
[----:B------:R-:W2:Y:S01]  /*14c90*/  MUFU.EX2 R58, R58 ;  /* 0x0000003a003a7308 */ /* 0x000ea20000000800 */
[----:B------:R-:W-:Y:S01]  /*14ca0*/  FADD.FTZ R145, R145, R142 ;  /* 0x0000008e91917221 */ /* 0x000fe20000010000 */
[----:B------:R-:W-:Y:S01]  /*14cb0*/  FADD.FTZ R144, R147, R144 ;  /* 0x0000009093907221 */ /* 0x000fe20000010000 */
[----:B------:R-:W-:Y:S02]  /*14cc0*/  LDSM.16.MT88.4 R140, [R49+0x8c00] ;  /* 0x008c0000318c783b */ /* 0x000fe40000004200 */
[----:B------:R-:W-:Y:S01]  /*14cd0*/  FADD.FTZ R146, R146, R145 ;  /* 0x0000009192927221 */ /* 0x000fe20000010000 */
[C---:B------:R-:W-:Y:S04]  /*14ce0*/  HMMA.16816.F32.BF16 R8, R24.reuse, R30, R8 ;  /* 0x0000001e1808723c */ /* 0x040fe80000041808 */
[----:B------:R3:W4:Y:S01]  /*14cf0*/  MUFU.EX2 R57, R54 ;  /* 0x0000003600397308 */ /* 0x0007220000000800 */
[----:B------:R-:W-:Y:S01]  /*14d00*/  FADD.FTZ R177, R177, R144 ;  /* 0x00000090b1b17221 */ /* 0x000fe20000010000 */
[----:B------:R-:W-:Y:S01]  /*14d10*/  FADD.FTZ R179, R179, R146 ;  /* 0x00000092b3b37221 */ /* 0x000fe20000010000 */
[----:B------:R-:W4:Y:S02]  /*14d20*/  LDSM.16.MT88.4 R28, [R48+0x3800] ;  /* 0x00380000301c783b */ /* 0x000f240000004200 */
[----:B------:R-:W-:Y:S01]  /*14d30*/  FADD.FTZ R148, R148, R177 ;  /* 0x000000b194947221 */ /* 0x000fe20000010000 */
[C---:B-----5:R-:W-:Y:S04]  /*14d40*/  HMMA.16816.F32.BF16 R12, R24.reuse, R32, R12 ;  /* 0x00000020180c723c */ /* 0x060fe8000004180c */
[----:B------:R-:W-:Y:S01]  /*14d50*/  MUFU.EX2 R55, R55 ;  /* 0x0000003700377308 */ /* 0x000fe20000000800 */
[----:B------:R-:W-:Y:S01]  /*14d60*/  FADD.FTZ R174, R174, R179 ;  /* 0x000000b3aeae7221 */ /* 0x000fe20000010000 */
[----:B------:R-:W-:Y:S01]  /*14d70*/  FADD.FTZ R173, R173, R148 ;  /* 0x00000094adad7221 */ /* 0x000fe20000010000 */
[----:B------:R-:W-:Y:S02]  /*14d80*/  IMAD.MOV.U32 R148, RZ, RZ, R0 ;  /* 0x000000ffff947224 */ /* 0x000fe400078e0000 */
[----:B------:R-:W-:Y:S01]  /*14d90*/  FADD.FTZ R175, R175, R174 ;  /* 0x000000aeafaf7221 */ /* 0x000fe20000010000 */
[----:B------:R-:W-:Y:S01]  /*14da0*/  HMMA.16816.F32.BF16 R16, R24, R34, R16 ;  /* 0x000000221810723c */ /* 0x000fe20000041810 */
[----:B------:R-:W5:Y:S03]  /*14db0*/  LDSM.16.MT88.4 R32, [R48+0x3c00] ;  /* 0x003c00003020783b */ /* 0x000f660000004200 */
[----:B------:R-:W-:Y:S01]  /*14dc0*/  MUFU.EX2 R23, R23 ;  /* 0x0000001700177308 */ /* 0x000fe20000000800 */
[----:B------:R-:W-:Y:S01]  /*14dd0*/  F2FP.BF16.F32.PACK_AB R24, R75, R78 ;  /* 0x0000004e4b18723e */ /* 0x000fe200000010ff */
[--C-:B---3--:R-:W-:Y:S01]  /*14de0*/  FFMA.FTZ R54, R53, R21, -R50.reuse ;  /* 0x0000001535367223 */ /* 0x108fe20000010832 */
[----:B-1----:R-:W-:Y:S01]  /*14df0*/  F2FP.BF16.F32.PACK_AB R25, R62, R65 ;  /* 0x000000413e19723e */ /* 0x002fe200000010ff */
[----:B------:R-:W-:Y:S01]  /*14e00*/  FFMA.FTZ R50, R22, R21, -R50 ;  /* 0x0000001516327223 */ /* 0x000fe20000010832 */
[----:B------:R-:W-:Y:S01]  /*14e10*/  F2FP.BF16.F32.PACK_AB R26, R61, R60 ;  /* 0x0000003c3d1a723e */ /* 0x000fe200000010ff */
[----:B------:R-:W-:Y:S01]  /*14e20*/  FADD.FTZ R173, R44, R173 ;  /* 0x000000ad2cad7221 */ /* 0x000fe20000010000 */
[----:B--2---:R-:W-:Y:S03]  /*14e30*/  F2FP.BF16.F32.PACK_AB R27, R58, R59 ;  /* 0x0000003b3a1b723e */ /* 0x004fe600000010ff */
[----:B------:R-:W1:Y:S01]  /*14e40*/  MUFU.EX2 R54, R54 ;  /* 0x0000003600367308 */ /* 0x000e620000000800 */
[----:B------:R-:W-:Y:S01]  /*14e50*/  FADD.FTZ R170, R170, R175 ;  /* 0x000000afaaaa7221 */ /* 0x000fe20000010000 */
[----:B------:R-:W-:Y:S01]  /*14e60*/  FADD.FTZ R46, R46, R173 ;  /* 0x000000ad2e2e7221 */ /* 0x000fe20000010000 */
[----:B----4-:R-:W-:Y:S02]  /*14e70*/  F2FP.BF16.F32.PACK_AB R132, R57, R56 ;  /* 0x000000383984723e */ /* 0x010fe400000010ff */
[----:B------:R-:W-:Y:S01]  /*14e80*/  FADD.FTZ R170, R45, R170 ;  /* 0x000000aa2daa7221 */ /* 0x000fe20000010000 */
[C---:B------:R-:W-:Y:S04]  /*14e90*/  HMMA.16816.F32.BF16 R4, R24.reuse, R36, R4 ;  /* 0x000000241804723c */ /* 0x040fe80000041804 */
[----:B------:R-:W2:Y:S01]  /*14ea0*/  MUFU.EX2 R50, R50 ;  /* 0x0000003200327308 */ /* 0x000ea20000000800 */
[----:B------:R-:W-:Y:S01]  /*14eb0*/  FADD.FTZ R47, R47, R46 ;  /* 0x0000002e2f2f7221 */ /* 0x000fe20000010000 */
[----:B------:R-:W-:Y:S03]  /*14ec0*/  FADD.FTZ R21, R153, R170 ;  /* 0x000000aa99157221 */ /* 0x000fe60000010000 */
[----:B------:R-:W-:Y:S01]  /*14ed0*/  FADD.FTZ R40, R40, R47 ;  /* 0x0000002f28287221 */ /* 0x000fe20000010000 */
[C---:B------:R-:W-:Y:S03]  /*14ee0*/  HMMA.16816.F32.BF16 R8, R24.reuse, R38, R8 ;  /* 0x000000261808723c */ /* 0x040fe60000041808 */
[----:B-1----:R-:W-:Y:S01]  /*14ef0*/  F2FP.BF16.F32.PACK_AB R133, R54, R55 ;  /* 0x000000373685723e */ /* 0x002fe200000010ff */
[----:B------:R-:W-:Y:S01]  /*14f00*/  FADD.FTZ R21, R120, R21 ;  /* 0x0000001578157221 */ /* 0x000fe20000010000 */
[----:B------:R-:W-:Y:S03]  /*14f10*/  FADD.FTZ R41, R41, R40 ;  /* 0x0000002829297221 */ /* 0x000fe60000010000 */
[C---:B------:R-:W-:Y:S03]  /*14f20*/  HMMA.16816.F32.BF16 R12, R24.reuse, R28, R12 ;  /* 0x0000001c180c723c */ /* 0x040fe6000004180c */
[----:B--2---:R-:W-:Y:S01]  /*14f30*/  F2FP.BF16.F32.PACK_AB R135, R50, R23 ;  /* 0x000000173287723e */ /* 0x004fe200000010ff */
[----:B------:R-:W-:Y:S01]  /*14f40*/  FADD.FTZ R106, R106, R21 ;  /* 0x000000156a6a7221 */ /* 0x000fe20000010000 */
[----:B------:R-:W-:Y:S03]  /*14f50*/  FADD.FTZ R42, R42, R41 ;  /* 0x000000292a2a7221 */ /* 0x000fe60000010000 */
        /* <DEDUP_REMOVED lines=11> */
[C---:B-----5:R-:W-:Y:S03]  /*15010*/  HMMA.16816.F32.BF16 R136, R132.reuse, R32, R12 ;  /* 0x000000208488723c */ /* 0x060fe6000004180c */
        /* <DEDUP_REMOVED lines=12> */
.L_x_4846:
        /* <DEDUP_REMOVED lines=10> */
.L_x_4861:
[----:B---34-:R-:W-:Y:S01]  /*15180*/  FADD.FTZ R22, R22, R8 ;  /* 0x0000000816167221 */ /* 0x018fe20000010000 */
[----:B------:R-:W2:Y:S01]  /*15190*/  MUFU.RCP R7, R16 ;  /* 0x0000001000077308 */ /* 0x000ea20000001000 */
[----:B------:R-:W-:Y:S01]  /*151a0*/  IMAD.SHL.U32 R4, R151, 0x8, RZ ;  /* 0x0000000897047824 */ /* 0x000fe200078e00ff */
[----:B------:R-:W-:Y:S05]  /*151b0*/  WARPSYNC.ALL ;  /* 0x0000000000007948 */ /* 0x000fea0003800000 */
[----:B------:R-:W-:Y:S01]  /*151c0*/  LOP3.LUT R155, R155, 0x3e00, R209, 0xf8, !PT ;  /* 0x00003e009b9b7812 */ /* 0x000fe200078ef8d1 */
[----:B------:R-:W3:Y:S01]  /*151d0*/  MUFU.RCP R6, R22 ;  /* 0x0000001600067308 */ /* 0x000ee20000001000 */
[----:B------:R-:W-:Y:S01]  /*151e0*/  BAR.SYNC.DEFER_BLOCKING 0x0 ;  /* 0x0000000000007b1d */ /* 0x000fe20000010000 */
[----:B------:R-:W-:-:S02]  /*151f0*/  FSETP.NE.FTZ.AND P5, PT, R22, RZ, PT ;  /* 0x000000ff1600720b */ /* 0x000fc40003fb5000 */
[----:B------:R-:W-:Y:S02]  /*15200*/  LOP3.LUT R5, R155, 0x20, R4, 0xf8, !PT ;  /* 0x000000209b057812 */ /* 0x000fe400078ef804 */
[----:B------:R-:W-:Y:S02]  /*15210*/  FSETP.NE.FTZ.AND P0, PT, R16, RZ, PT ;  /* 0x000000ff1000720b */ /* 0x000fe40003f15000 */
[----:B------:R-:W-:Y:S02]  /*15220*/  LOP3.LUT R5, R5, R224, RZ, 0xfc, !PT ;  /* 0x000000e005057212 */ /* 0x000fe400078efcff */
[----:B--2---:R-:W-:-:S03]  /*15230*/  FSEL R7, R7, 1, P0 ;  /* 0x3f80000007077808 */ /* 0x004fc60000000000 */
[----:B------:R-:W-:Y:S02]  /*15240*/  IMAD R5, R5, 0x4, R210 ;  /* 0x0000000405057824 */ /* 0x000fe400078e02d2 */
        /* <DEDUP_REMOVED lines=16> */
[C---:B------:R-:W-:Y:S01]  /*15350*/  FMUL.FTZ R132, R7.reuse, R132 ;  /* 0x0000008407847220 */ /* 0x040fe20000410000 */
[----:B------:R-:W-:Y:S01]  /*15360*/  LOP3.LUT R4, R4, 0x80, RZ, 0xc0, !PT ;  /* 0x0000008004047812 */ /* 0x000fe200078ec0ff */
[----:B------:R-:W-:Y:S01]  /*15370*/  FMUL.FTZ R133, R7, R133 ;  /* 0x0000008507857220 */ /* 0x000fe20000410000 */
[----:B------:R-:W-:Y:S02]  /*15380*/  STS.64 [R5], R144 ;  /* 0x0000009005007388 */ /* 0x000fe40000000a00 */
[C---:B------:R-:W-:Y:S01]  /*15390*/  IADD3 R7, PT, PT, R5.reuse, -R4, RZ ;  /* 0x8000000405077210 */ /* 0x040fe20007ffe0ff */
[----:B------:R-:W-:Y:S01]  /*153a0*/  IMAD.IADD R4, R5, 0x1, -R6 ;  /* 0x0000000105047824 */ /* 0x000fe200078e0a06 */
[----:B------:R2:W-:Y:S02]  /*153b0*/  STS.64 [R5+0x400], R146 ;  /* 0x0004009205007388 */ /* 0x0005e40000000a00 */
[----:B------:R-:W-:-:S02]  /*153c0*/  IADD3 R6, PT, PT, -R6, R7, RZ ;  /* 0x0000000706067210 */ /* 0x000fc40007ffe1ff */
[----:B------:R3:W-:Y:S04]  /*153d0*/  STS.64 [R4+0x20], R140 ;  /* 0x0000208c04007388 */ /* 0x0007e80000000a00 */
        /* <DEDUP_REMOVED lines=9> */
[----:B------:R-:W4:Y:S03]  /*15470*/  S2R R19, SR_CTAID.Y ;  /* 0x0000000000137919 */ /* 0x000f260000002600 */
[----:B------:R1:W5:Y:S01]  /*15480*/  LD.E.64 R30, desc[UR4][R2.64+0xa8] ;  /* 0x0000a804021e7980 */ /* 0x000362000c101b00 */
[----:B--2---:R-:W-:Y:S01]  /*15490*/  LOP3.LUT R5, R150, 0xd8, RZ, 0xc0, !PT ;  /* 0x000000d896057812 */ /* 0x004fe200078ec0ff */
[----:B------:R-:W2:Y:S01]  /*154a0*/  @P0 MUFU.LG2 R26, R16 ;  /* 0x00000010001a0308 */ /* 0x000ea20000000c00 */
[----:B------:R-:W-:Y:S01]  /*154b0*/  SHF.R.U32.HI R27, RZ, 0x3, R151 ;  /* 0x00000003ff1b7819 */ /* 0x000fe20000011697 */
[----:B------:R-:W-:Y:S01]  /*154c0*/  BSSY.RECONVERGENT B0, `(.L_x_4855) ;  /* 0x000002f000007945 */ /* 0x000fe20003800200 */
[----:B------:R-:W-:-:S02]  /*154d0*/  LOP3.LUT R5, R5, 0x18, R152, 0x78, !PT ;  /* 0x0000001805057812 */ /* 0x000fc400078e7898 */
[----:B------:R-:W-:Y:S02]  /*154e0*/  LOP3.LUT P6, RZ, R151, 0x3, RZ, 0xc0, !PT ;  /* 0x0000000397ff7812 */ /* 0x000fe400078cc0ff */
[----:B------:R-:W-:Y:S01]  /*154f0*/  LOP3.LUT R5, R5, 0xf24, R150, 0xf8, !PT ;  /* 0x00000f2405057812 */ /* 0x000fe200078ef896 */
[----:B------:R-:W1:Y:S01]  /*15500*/  @P5 MUFU.LG2 R22, R22 ;  /* 0x0000001600165308 */ /* 0x000e620000000c00 */
[----:B------:R-:W-:Y:S02]  /*15510*/  LOP3.LUT R150, R150, 0xffc, RZ, 0xc0, !PT ;  /* 0x00000ffc96967812 */ /* 0x000fe400078ec0ff */
[----:B------:R-:W-:Y:S01]  /*15520*/  IADD3 R33, PT, PT, R27, 0x10, RZ ;  /* 0x000000101b217810 */ /* 0x000fe20007ffe0ff */
[----:B------:R-:W-:Y:S01]  /*15530*/  IMAD R210, R5, 0x4, R210 ;  /* 0x0000000405d27824 */ /* 0x000fe200078e02d2 */
[----:B------:R-:W-:Y:S01]  /*15540*/  BAR.SYNC.DEFER_BLOCKING 0x0 ;  /* 0x0000000000007b1d */ /* 0x000fe20000010000 */
[----:B------:R-:W-:Y:S02]  /*15550*/  ISETP.GE.AND P4, PT, R27, R216, PT ;  /* 0x000000d81b00720c */ /* 0x000fe40003f86270 */
[----:B------:R-:W-:Y:S01]  /*15560*/  LOP3.LUT R152, R152, 0x30, RZ, 0xc0, !PT ;  /* 0x0000003098987812 */ /* 0x000fe200078ec0ff */
[----:B--2---:R-:W-:Y:S01]  /*15570*/  @P0 FMUL.FTZ R26, R26, 0.69314718246459960938 ;  /* 0x3f3172181a1a0820 */ /* 0x004fe20000410000 */
[----:B------:R-:W-:-:S02]  /*15580*/  SHF.R.U32.HI R151, RZ, 0x2, R151 ;  /* 0x00000002ff977819 */ /* 0x000fc40000011697 */
[----:B------:R-:W-:Y:S02]  /*15590*/  ISETP.GE.AND P3, PT, R33, R216, PT ;  /* 0x000000d82100720c */ /* 0x000fe40003f66270 */
[----:B------:R-:W-:Y:S02]  /*155a0*/  LOP3.LUT R151, R152, 0x7, R151, 0xf8, !PT ;  /* 0x0000000798977812 */ /* 0x000fe400078ef897 */
[----:B-1----:R-:W-:Y:S01]  /*155b0*/  SHF.L.U32 R2, R223, 0x6, RZ ;  /* 0x00000006df027819 */ /* 0x002fe200000006ff */
[----:B------:R-:W-:Y:S01]  /*155c0*/  @P5 FMUL.FTZ R22, R22, 0.69314718246459960938 ;  /* 0x3f31721816165820 */ /* 0x000fe20000410000 */
[----:B------:R1:W2:Y:S04]  /*155d0*/  LDS.128 R12, [R210] ;  /* 0x00000000d20c7984 */ /* 0x0002a80000000c00 */
[----:B------:R1:W1:Y:S04]  /*155e0*/  LDS.128 R8, [R210+0x800] ;  /* 0x00080000d2087984 */ /* 0x0002680000000c00 */
[----:B------:R1:W1:Y:S01]  /*155f0*/  LDS.128 R4, [R210+0x1000] ;  /* 0x00100000d2047984 */ /* 0x0002620000000c00 */
[----:B----4-:R-:W-:-:S02]  /*15600*/  IMAD R24, R24, R19, UR13 ;  /* 0x0000000d18187e24 */ /* 0x010fc4000f8e0213 */
[C---:B------:R-:W-:Y:S01]  /*15610*/  VIADD R19, R27.reuse, 0x20 ;  /* 0x000000201b137836 */ /* 0x040fe20000000000 */
[----:B------:R-:W-:Y:S01]  /*15620*/  IADD3 R27, PT, PT, R27, 0x30, RZ ;  /* 0x000000301b1b7810 */ /* 0x000fe20007ffe0ff */
[----:B---3--:R-:W-:-:S03]  /*15630*/  IMAD R3, R24, R17, UR11 ;  /* 0x0000000b18037e24 */ /* 0x008fc6000f8e0211 */
[----:B------:R-:W-:Y:S01]  /*15640*/  ISETP.GE.AND P2, PT, R19, R216, PT ;  /* 0x000000d81300720c */ /* 0x000fe20003f46270 */
[----:B------:R-:W-:Y:S01]  /*15650*/  IMAD R2, R25, R3, R2 ;  /* 0x0000000319027224 */ /* 0x000fe200078e0202 */
[----:B------:R3:W4:Y:S01]  /*15660*/  LDS.128 R16, [R210+0x1800] ;  /* 0x00180000d2107984 */ /* 0x0007220000000c00 */
[----:B------:R-:W-:Y:S02]  /*15670*/  IMAD.MOV.U32 R3, RZ, RZ, -0x800000 ;  /* 0xff800000ff037424 */ /* 0x000fe400078e00ff */
[C---:B-----5:R-:W-:Y:S01]  /*15680*/  @P0 FFMA.FTZ R3, R21.reuse, R20, R26 ;  /* 0x0000001415030223 */ /* 0x060fe2000001001a */
[----:B------:R-:W-:Y:S01]  /*15690*/  IMAD R23, R2, R23, RZ ;  /* 0x0000001702177224 */ /* 0x000fe200078e02ff */
[----:B------:R-:W-:Y:S01]  /*156a0*/  MOV R20, 0xff800000 ;  /* 0xff80000000147802 */ /* 0x000fe20000000f00 */
[----:B------:R-:W-:Y:S01]  /*156b0*/  @P5 FFMA.FTZ R20, R21, R0, R22 ;  /* 0x0000000015145223 */ /* 0x000fe20000010016 */
[----:B------:R-:W-:Y:S02]  /*156c0*/  ISETP.GE.AND P1, PT, R27, R216, PT ;  /* 0x000000d81b00720c */ /* 0x000fe40003f26270 */
        /* <DEDUP_REMOVED lines=14> */
.L_x_4856:
[----:B------:R-:W-:Y:S05]  /*157b0*/  BSYNC.RECONVERGENT B0 ;  /* 0x0000000000007941 */ /* 0x000fea0003800200 */
.L_x_4855:
[----:B------:R-:W-:Y:S01]  /*157c0*/  MOV R223, 0x0 ;  /* 0x0000000000df7802 */ /* 0x000fe20000000f00 */
[----:B------:R-:W-:Y:S04]  /*157d0*/  @!P4 ST.E.128 desc[UR4][R24.64], R12 ;  /* 0x0000000c1800c985 */ /* 0x000fe8000c101d04 */
[----:B------:R-:W-:Y:S04]  /*157e0*/  @!P3 ST.E.128 desc[UR4][R24.64+0x800], R8 ;  /* 0x000800081800b985 */ /* 0x000fe8000c101d04 */
[----:B------:R1:W-:Y:S02]  /*157f0*/  @!P2 ST.E.128 desc[UR4][R24.64+0x1000], R4 ;  /* 0x001000041800a985 */ /* 0x0003e4000c101d04 */
[----:B-1-34-:R-:W-:Y:S05]  /*15800*/  @P1 RET.REL.NODEC R222 `(_ZN5flash24flash_fwd_splitkv_kernelI23Flash_fwd_kernel_traitsILi32ELi64ELi256ELi4ELb0ELb0EN7cutlass10bfloat16_tE19Flash_kernel_traitsILi32ELi64ELi256ELi4ES3_EELb0ELb1ELb0ELb0ELb1ELb0ELb1ELb0EEEvNS_16Flash_fwd_paramsE) ;  /* 0xfffffea4defc1950 */ /* 0x01afea0003c3ffff */
[----:B------:R-:W-:Y:S01]  /*15810*/  MOV R223, 0x0 ;  /* 0x0000000000df7802 */ /* 0x000fe20000000f00 */
[----:B------:R1:W-:Y:S03]  /*15820*/  ST.E.128 desc[UR4][R24.64+0x1800], R16 ;  /* 0x0018001018007985 */ /* 0x0003e6000c101d04 */
[----:B-1----:R-:W-:Y:S05]  /*15830*/  RET.REL.NODEC R222 `(_ZN5flash24flash_fwd_splitkv_kernelI23Flash_fwd_kernel_traitsILi32ELi64ELi256ELi4ELb0ELb0EN7cutlass10bfloat16_tE19Flash_kernel_traitsILi32ELi64ELi256ELi4ES3_EELb0ELb1ELb0ELb0ELb1ELb0ELb1ELb0EEEvNS_16Flash_fwd_paramsE) ;  /* 0xfffffea4def07950 */ /* 0x002fea0003c3ffff */
.L_x_4854:
[----:B------:R-:W-:Y:S01]  /*15840*/  MOV R5, 0x2 ;  /* 0x0000000200057802 */ /* 0x000fe20000000f00 */
[----:B------:R-:W-:Y:S01]  /*15850*/  IMAD.MOV.U32 R4, RZ, RZ, 0x1f ;  /* 0x0000001fff047424 */ /* 0x000fe200078e00ff */
[----:B------:R-:W-:-:S07]  /*15860*/  MOV R6, 0xffffffff ;  /* 0xffffffff00067802 */ /* 0x000fce0000000f00 */
[----:B-1---5:R-:W-:Y:S05]  /*15870*/  WARPSYNC.COLLECTIVE R6, `(.L_x_4857) ;  /* 0x0000000006087348 */ /* 0x022fea0003c00000 */
[----:B------:R2:W3:Y:S02]  /*15880*/  SHFL.BFLY P0, R8, R245, R5, R4 ;  /* 0x0c000005f5087389 */ /* 0x0004e40000000004 */
[----:B-123-5:R-:W-:Y:S05]  /*15890*/  ENDCOLLECTIVE ;  /* 0x000000000000791b */ /* 0x02efea0003800000 */
.L_x_4857:
[----:B------:R-:W-:Y:S02]  /*158a0*/  IMAD.MOV.U32 R10, RZ, RZ, R8 ;  /* 0x000000ffff0a7224 */ /* 0x000fe400078e0008 */
[----:B------:R-:W-:Y:S02]  /*158b0*/  IMAD.MOV.U32 R5, RZ, RZ, 0x1 ;  /* 0x00000001ff057424 */ /* 0x000fe400078e00ff */
[----:B------:R-:W-:-:S05]  /*158c0*/  FADD.FTZ R7, R10, R245 ;  /* 0x000000f50a077221 */ /* 0x000fca0000010000 */
[----:B------:R-:W-:-:S07]  /*158d0*/  MOV R245, R7 ;  /* 0x0000000700f57202 */ /* 0x000fce0000000f00 */
[----:B------:R-:W-:Y:S05]  /*158e0*/  WARPSYNC.COLLECTIVE R6, `(.L_x_4858) ;  /* 0x0000000006087348 */ /* 0x000fea0003c00000 */
[----:B------:R1:W2:Y:S02]  /*158f0*/  SHFL.BFLY P0, R8, R245, R5, R4 ;  /* 0x0c000005f5087389 */ /* 0x0002a40000000004 */
[----:B-12---:R-:W-:Y:S05]  /*15900*/  ENDCOLLECTIVE ;  /* 0x000000000000791b */ /* 0x006fea0003800000 */
.L_x_4858:
[----:B------:R-:W-:Y:S01]  /*15910*/  MOV R245, R235 ;  /* 0x000000eb00f57202 */ /* 0x000fe20000000f00 */
[----:B------:R-:W-:Y:S01]  /*15920*/  IMAD.MOV.U32 R5, RZ, RZ, 0x2 ;  /* 0x00000002ff057424 */ /* 0x000fe200078e00ff */
[----:B------:R-:W-:-:S07]  /*15930*/  MOV R16, R8 ;  /* 0x0000000800107202 */ /* 0x000fce0000000f00 */
[----:B------:R-:W-:Y:S05]  /*15940*/  WARPSYNC.COLLECTIVE R6, `(.L_x_4859) ;  /* 0x0000000006087348 */ /* 0x000fea0003c00000 */
[----:B------:R1:W2:Y:S02]  /*15950*/  SHFL.BFLY P0, R8, R245, R5, R4 ;  /* 0x0c000005f5087389 */ /* 0x0002a40000000004 */
[----:B-12---:R-:W-:Y:S05]  /*15960*/  ENDCOLLECTIVE ;  /* 0x000000000000791b */ /* 0x006fea0003800000 */
.L_x_4859:
[----:B------:R-:W-:Y:S01]  /*15970*/  FADD.FTZ R16, R7, R16 ;  /* 0x0000001007107221 */ /* 0x000fe20000010000 */
[----:B------:R-:W-:Y:S01]  /*15980*/  FADD.FTZ R22, R8, R235 ;  /* 0x000000eb08167221 */ /* 0x000fe20000010000 */
[----:B------:R-:W-:-:S04]  /*15990*/  MOV R5, 0x1 ;  /* 0x0000000100057802 */ /* 0x000fc80000000f00 */
[----:B------:R-:W-:-:S07]  /*159a0*/  MOV R245, R22 ;  /* 0x0000001600f57202 */ /* 0x000fce0000000f00 */
[----:B------:R-:W-:Y:S05]  /*159b0*/  WARPSYNC.COLLECTIVE R6, `(.L_x_4860) ;  /* 0x0000000006087348 */ /* 0x000fea0003c00000 */
[----:B------:R1:W2:Y:S02]  /*159c0*/  SHFL.BFLY P0, R8, R245, R5, R4 ;  /* 0x0c000005f5087389 */ /* 0x0002a40000000004 */
[----:B-12---:R-:W-:Y:S05]  /*159d0*/  ENDCOLLECTIVE ;  /* 0x000000000000791b */ /* 0x006fea0003800000 */
.L_x_4860:
[----:B------:R-:W-:Y:S05]  /*159e0*/  BRA `(.L_x_4861) ;  /* 0xfffffff400e47947 */ /* 0x000fea000383ffff */
.L_x_4862:
        /* <DEDUP_REMOVED lines=9> */
.L_x_10266:


//--------------------- .text._ZN5flash24flash_fwd_splitkv_kernelI23Flash_fwd_kernel_traitsILi32ELi64ELi256ELi4ELb0ELb0EN7cutlass10bfloat16_tE19Flash_kernel_traitsILi32ELi64ELi256ELi4ES3_EELb0ELb1ELb0ELb0ELb1ELb1ELb1ELb0EEEvNS_16Flash_fwd_paramsE --------------------------
	.section	.text._ZN5flash24flash_fwd_splitkv_kernelI23Flash_fwd_kernel_traitsILi32ELi64ELi256ELi4ELb0ELb0EN7cutlass10bfloat16_tE19Flash_kernel_traitsILi32ELi64ELi256ELi4ES3_EELb0ELb1ELb0ELb0ELb1ELb1ELb1ELb0EEEvNS_16Flash_fwd_paramsE,"ax",@progbits
	.align	128
        .global         _ZN5flash24flash_fwd_splitkv_kernelI23Flash_fwd_kernel_traitsILi32ELi64ELi256ELi4ELb0ELb0EN7cutlass10bfloat16_tE19Flash_kernel_traitsILi32ELi64ELi256ELi4ES3_EELb0ELb1ELb0ELb0ELb1ELb1ELb1ELb0EEEvNS_16Flash_fwd_paramsE
        .type           _ZN5flash24flash_fwd_splitkv_kernelI23Flash_fwd_kernel_traitsILi32ELi64ELi256ELi4ELb0ELb0EN7cutlass10bfloat16_tE19Flash_kernel_traitsILi32ELi64ELi256ELi4ES3_EELb0ELb1ELb0ELb0ELb1ELb1ELb1ELb0EEEvNS_16Flash_fwd_paramsE,@function
        .size           _ZN5flash24flash_fwd_splitkv_kernelI23Flash_fwd_kernel_traitsILi32ELi64ELi256ELi4ELb0ELb0EN7cutlass10bfloat16_tE19Flash_kernel_traitsILi32ELi64ELi256ELi4ES3_EELb0ELb1ELb0ELb0ELb1ELb1ELb1ELb0EEEvNS_16Flash_fwd_paramsE,(.L_x_10267 - _ZN5flash24flash_fwd_splitkv_kernelI23Flash_fwd_kernel_traitsILi32ELi64ELi256ELi4ELb0ELb0EN7cutlass10bfloat16_tE19Flash_kernel_traitsILi32ELi64ELi256ELi4ES3_EELb0ELb1ELb0ELb0ELb1ELb1ELb1ELb0EEEvNS_16Flash_fwd_paramsE)
        .other          _ZN5flash24flash_fwd_splitkv_kernelI23Flash_fwd_kernel_traitsILi32ELi64ELi256ELi4ELb0ELb0EN7cutlass10bfloat16_tE19Flash_kernel_traitsILi32ELi64ELi256ELi4ES3_EELb0ELb1ELb0ELb0ELb1ELb1ELb1ELb0EEEvNS_16Flash_fwd_paramsE,@"STO_CUDA_ENTRY STV_DEFAULT"
_ZN5flash24flash_fwd_splitkv_kernelI23Flash_fwd_kernel_traitsILi32ELi64ELi256ELi4ELb0ELb0EN7cutlass10bfloat16_tE19Flash_kernel_traitsILi32ELi64ELi256ELi4ES3_EELb0ELb1ELb0ELb0ELb1ELb1ELb1ELb0EEEvNS_16Flash_fwd_paramsE:
.text._ZN5flash24flash_fwd_splitkv_kernelI23Flash_fwd_kernel_traitsILi32ELi64ELi256ELi4ELb0ELb0EN7cutlass10bfloat16_tE19Flash_kernel_traitsILi32ELi64ELi256ELi4ES3_EELb0ELb1ELb0ELb0ELb1ELb1ELb1ELb0EEEvNS_16Flash_fwd_paramsE:
[----:B------:R-:W1:Y:S01]  /*0000*/  LDC R1, c[0x0][0x37c] ;  /* 0x0000df00ff017b82 */ /* 0x000e620000000800 */
[----:B------:R-:W2:Y:S07]  /*0010*/  LDCU UR11, c[0x0][0x3e0] ;  /* 0x00007c00ff0b77ac */ /* 0x000eae0008000800 */
[----:B------:R-:W3:Y:S01]  /*0020*/  S2UR UR4, SR_CTAID.Z ;  /* 0x00000000000479c3 */ /* 0x000ee20000002700 */
[----:B------:R-:W4:Y:S01]  /*0030*/  S2R R179, SR_CTAID.X ;  /* 0x0000000000b37919 */ /* 0x000f220000002500 */
[----:B------:R-:W-:Y:S01]  /*0040*/  BSSY.RECONVERGENT B3, `(.L_x_4863) ;  /* 0x000001c000037945 */ /* 0x000fe20003800200 */
[----:B------:R-:W-:Y:S01]  /*0050*/  UMOV UR6, URZ ;  /* 0x000000ff00067c82 */ /* 0x000fe20008000000 */
[----:B-1----:R-:W-:Y:S01]  /*0060*/  VIADD R1, R1, 0xfffffff8 ;  /* 0xfffffff801017836 */ /* 0x002fe20000000000 */
[----:B------:R-:W-:-:S03]  /*0070*/  MOV R178, 0x200 ;  /* 0x0000020000b27802 */ /* 0x000fc60000000f00 */
[----:B------:R-:W1:Y:S08]  /*0080*/  S2UR UR10, SR_CTAID.Y ;  /* 0x00000000000a79c3 */ /* 0x000e700000002600 */
[----:B------:R-:W1:Y:S01]  /*0090*/  LDC R6, c[0x0][0x374] ;  /* 0x0000dd00ff067b82 */ /* 0x000e620000000800 */
[----:B--2---:R-:W2:Y:S01]  /*00a0*/  I2F.U32.RP R0, UR11 ;  /* 0x0000000b00007d06 */ /* 0x004ea20008209000 */
[----:B------:R-:W-:-:S06]  /*00b0*/  UISETP.NE.U32.AND UP0, UPT, UR11, URZ, UPT ;  /* 0x000000ff0b00728c */ /* 0x000fcc000bf05070 */
[----:B------:R-:W1:Y:S01]  /*00c0*/  LDC.64 R2, c[0x0][0x348] ;  /* 0x0000d200ff027b82 */ /* 0x000e620000000a00 */
[----:B--2---:R-:W2:Y:S02]  /*00d0*/  MUFU.RCP R0, R0 ;  /* 0x0000000000007308 */ /* 0x004ea40000001000 */
[----:B--2---:R-:W-:-:S06]  /*00e0*/  VIADD R0, R0, 0xffffffe ;  /* 0x0ffffffe00007836 */ /* 0x004fcc0000000000 */
[----:B------:R-:W2:Y:S02]  /*00f0*/  F2I.FTZ.U32.TRUNC.NTZ R0, R0 ;  /* 0x0000000000007305 */ /* 0x000ea4000021f000 */
[----:B--2---:R-:W-:-:S13]  /*0100*/  R2UR UR7, R0 ;  /* 0x00000000000772ca */ /* 0x004fda00000e0000 */
[----:B------:R-:W-:-:S04]  /*0110*/  UIADD3 UR5, UPT, UPT, URZ, -UR7, URZ ;  /* 0x80000007ff057290 */ /* 0x000fc8000fffe0ff */
[----:B------:R-:W-:-:S04]  /*0120*/  UIMAD UR5, UR5, UR11, URZ ;  /* 0x0000000b050572a4 */ /* 0x000fc8000f8e02ff */
[----:B------:R-:W-:-:S04]  /*0130*/  UIMAD.WIDE.U32 UR6, UR7, UR5, UR6 ;  /* 0x00000005070672a5 */ /* 0x000fc8000f8e0006 */
[----:B---3--:R-:W-:-:S04]  /*0140*/  UIMAD.WIDE.U32 UR12, UR7, UR4, URZ ;  /* 0x00000004070c72a5 */ /* 0x008fc8000f8e00ff */
        /* <DEDUP_REMOVED lines=9> */
[----:B-1--4-:R-:W-:-:S12]  /*01e0*/  UIMAD UR11, UR11, UR5, UR4 ;  /* 0x000000050b0b72a4 */ /* 0x012fd8000f8e0204 */
[----:B------:R-:W-:Y:S05]  /*01f0*/  CALL.REL.NOINC `($_ZN5flash24flash_fwd_splitkv_kernelI23Flash_fwd_kernel_traitsILi32ELi64ELi256ELi4ELb0ELb0EN7cutlass10bfloat16_tE19Flash_kernel_traitsILi32ELi64ELi256ELi4ES3_EELb0ELb1ELb0ELb0ELb1ELb1ELb1ELb0EEEvNS_16Flash_fwd_paramsE$_ZN5flash30compute_attn_1rowblock_splitkvI23Flash_fwd_kernel_traitsILi32ELi64ELi256ELi4ELb0ELb0EN7cutlass10bfloat16_tE19Flash_kernel_traitsILi32ELi64ELi256ELi4ES3_EELb0ELb1ELb0ELb0ELb1ELb1ELb1ELb0ENS_16Flash_fwd_paramsEEEvRKT8_iiiii) ;  /* 0x0000000000087944 */ /* 0x000fea0003c00000 */
[----:B------:R-:W-:Y:S05]  /*0200*/  BSYNC.RECONVERGENT B3 ;  /* 0x0000000000037941 */ /* 0x000fea0003800200 */
.L_x_4863:
[----:B------:R-:W-:Y:S05]  /*0210*/  EXIT ;  /* 0x000000000000794d */ /* 0x000fea0003800000 */
        .type           $_ZN5flash24flash_fwd_splitkv_kernelI23Flash_fwd_kernel_traitsILi32ELi64ELi256ELi4ELb0ELb0EN7cutlass10bfloat16_tE19Flash_kernel_traitsILi32ELi64ELi256ELi4ES3_EELb0ELb1ELb0ELb0ELb1ELb1ELb1ELb0EEEvNS_16Flash_fwd_paramsE$_ZN5flash30compute_attn_1rowblock_splitkvI23Flash_fwd_kernel_traitsILi32ELi64ELi256ELi4ELb0ELb0EN7cutlass10bfloat16_tE19Flash_kernel_traitsILi32ELi64ELi256ELi4ES3_EELb0ELb1ELb0ELb0ELb1ELb1ELb1ELb0ENS_16Flash_fwd_paramsEEEvRKT8_iiiii,@function
        .size           $_ZN5flash24flash_fwd_splitkv_kernelI23Flash_fwd_kernel_traitsILi32ELi64ELi256ELi4ELb0ELb0EN7cutlass10bfloat16_tE19Flash_kernel_traitsILi32ELi64ELi256ELi4ES3_EELb0ELb1ELb0ELb0ELb1ELb1ELb1ELb0EEEvNS_16Flash_fwd_paramsE$_ZN5flash30compute_attn_1rowblock_splitkvI23Flash_fwd_kernel_traitsILi32ELi64ELi256ELi4ELb0ELb0EN7cutlass10bfloat16_tE19Flash_kernel_traitsILi32ELi64ELi256ELi4ES3_EELb0ELb1ELb0ELb0ELb1ELb1ELb1ELb0ENS_16Flash_fwd_paramsEEEvRKT8_iiiii,(.L_x_10267 - $_ZN5flash24flash_fwd_splitkv_kernelI23Flash_fwd_kernel_traitsILi32ELi64ELi256ELi4ELb0ELb0EN7cutlass10bfloat16_tE19Flash_kernel_traitsILi32ELi64ELi256ELi4ES3_EELb0ELb1ELb0ELb0ELb1ELb1ELb1ELb0EEEvNS_16Flash_fwd_paramsE$_ZN5flash30compute_attn_1rowblock_splitkvI23Flash_fwd_kernel_traitsILi32ELi64ELi256ELi4ELb0ELb0EN7cutlass10bfloat16_tE19Flash_kernel_traitsILi32ELi64ELi256ELi4ES3_EELb0ELb1ELb0ELb0ELb1ELb1ELb1ELb0ENS_16Flash_fwd_paramsEEEvRKT8_iiiii)
$_ZN5flash24flash_fwd_splitkv_kernelI23Flash_fwd_kernel_traitsILi32ELi64ELi256ELi4ELb0ELb0EN7cutlass10bfloat16_tE19Flash_kernel_traitsILi32ELi64ELi256ELi4ES3_EELb0ELb1ELb0ELb0ELb1ELb1ELb1ELb0EEEvNS_16Flash_fwd_paramsE$_ZN5flash30compute_attn_1rowblock_splitkvI23Flash_fwd_kernel_traitsILi32ELi64ELi256ELi4ELb0ELb0EN7cutlass10bfloat16_tE19Flash_kernel_traitsILi32ELi64ELi256ELi4ES3_EELb0ELb1ELb0ELb0ELb1ELb1ELb1ELb0ENS_16Flash_fwd_paramsEEEvRKT8_iiiii:
[----:B------:R-:W1:Y:S02]  /*0220*/  LDCU.64 UR4, c[0x0][0x358] ;  /* 0x00006b00ff0477ac */ /* 0x000e640008000a00 */
[----:B-1----:R-:W2:Y:S04]  /*0230*/  LD.E.64 R16, desc[UR4][R2.64+0xe0] ;  /* 0x0000e00402107980 */ /* 0x002ea8000c101b00 */
[----:B------:R-:W3:Y:S04]  /*0240*/  LD.E.64 R4, desc[UR4][R2.64+0xe8] ;  /* 0x0000e80402047980 */ /* 0x000ee8000c101b00 */
[----:B------:R-:W4:Y:S04]  /*0250*/  LD.E.64 R8, desc[UR4][R2.64+0xf0] ;  /* 0x0000f00402087980 */ /* 0x000f28000c101b00 */
[----:B------:R-:W4:Y:S01]  /*0260*/  LD.E.64 R14, desc[UR4][R2.64+0xf8] ;  /* 0x0000f804020e7980 */ /* 0x000f22000c101b00 */
[----:B------:R-:W-:Y:S01]  /*0270*/  USHF.L.U32 UR9, UR13, 0x2, URZ ;  /* 0x000000020d097899 */ /* 0x000fe200080006ff */
[----:B------:R-:W-:Y:S01]  /*0280*/  IMAD.U32 R0, RZ, RZ, UR13 ;  /* 0x0000000dff007e24 */ /* 0x000fe2000f8e00ff */
[----:B--2---:R-:W-:-:S02]  /*0290*/  ISETP.NE.U32.AND P4, PT, R16, RZ, PT ;  /* 0x000000ff1000720c */ /* 0x004fc40003f85070 */
[----:B---3--:R-:W-:Y:S02]  /*02a0*/  ISETP.NE.U32.AND P3, PT, R4, RZ, PT ;  /* 0x000000ff0400720c */ /* 0x008fe40003f65070 */
[----:B------:R-:W-:Y:S02]  /*02b0*/  ISETP.NE.AND.EX P4, PT, R17, RZ, PT, P4 ;  /* 0x000000ff1100720c */ /* 0x000fe40003f85340 */
[----:B------:R-:W-:-:S11]  /*02c0*/  ISETP.NE.AND.EX P3, PT, R5, RZ, PT, P3 ;  /* 0x000000ff0500720c */ /* 0x000fd60003f65330 */
[----:B------:R-:W5:Y:S04]  /*02d0*/  @!P4 LD.E R77, desc[UR4][R2.64+0xb4] ;  /* 0x0000b404024dc980 */ /* 0x000f68000c101900 */
[----:B------:R-:W5:Y:S01]  /*02e0*/  @!P3 LD.E R73, desc[UR4][R2.64+0xb8] ;  /* 0x0000b8040249b980 */ /* 0x000f62000c101900 */
[----:B----4-:R-:W-:-:S04]  /*02f0*/  ISETP.NE.U32.AND P1, PT, R8, RZ, PT ;  /* 0x000000ff0800720c */ /* 0x010fc80003f25070 */
[----:B------:R-:W-:Y:S02]  /*0300*/  ISETP.NE.AND.EX P1, PT, R9, RZ, PT, P1 ;  /* 0x000000ff0900720c */ /* 0x000fe40003f25310 */
[----:B------:R-:W-:-:S04]  /*0310*/  ISETP.NE.U32.AND P2, PT, R16, RZ, PT ;  /* 0x000000ff1000720c */ /* 0x000fc80003f45070 */
[----:B------:R-:W-:Y:S01]  /*0320*/  ISETP.NE.AND.EX P2, PT, R17, RZ, PT, P2 ;  /* 0x000000ff1100720c */ /* 0x000fe20003f45320 */
[----:B------:R-:W-:Y:S01]  /*0330*/  IMAD.WIDE.U32 R16, R0, 0x4, R16 ;  /* 0x0000000400107825 */ /* 0x000fe200078e0010 */
[----:B------:R-:W-:-:S03]  /*0340*/  USHF.R.U32.HI UR8, URZ, 0x1e, UR13 ;  /* 0x0000001eff087899 */ /* 0x000fc6000801160d */
[----:B------:R-:W-:Y:S01]  /*0350*/  IMAD.MOV.U32 R11, RZ, RZ, RZ ;  /* 0x000000ffff0b7224 */ /* 0x000fe200078e00ff */
[----:B------:R-:W5:Y:S01]  /*0360*/  @P4 LD.E R0, desc[UR4][R16.64+0x4] ;  /* 0x0000040410004980 */ /* 0x000f62000c101900 */
[----:B------:R-:W-:Y:S01]  /*0370*/  @P1 IADD3 R12, P0, PT, R8, UR9, RZ ;  /* 0x00000009080c1c10 */ /* 0x000fe2000ff1e0ff */
[----:B------:R-:W-:-:S06]  /*0380*/  IMAD.MOV.U32 R8, RZ, RZ, -0x1 ;  /* 0xffffffffff087424 */ /* 0x000fcc00078e00ff */
[----:B------:R1:W5:Y:S01]  /*0390*/  @P2 LD.E R8, desc[UR4][R16.64] ;  /* 0x0000000410082980 */ /* 0x000362000c101900 */
[----:B------:R-:W-:-:S04]  /*03a0*/  ISETP.NE.U32.AND P2, PT, R4, RZ, PT ;  /* 0x000000ff0400720c */ /* 0x000fc80003f45070 */
[----:B------:R-:W-:Y:S02]  /*03b0*/  ISETP.NE.AND.EX P2, PT, R5, RZ, PT, P2 ;  /* 0x000000ff0500720c */ /* 0x000fe40003f45320 */
[----:B------:R-:W-:Y:S01]  /*03c0*/  @P1 IADD3.X R13, PT, PT, R9, UR8, RZ, P0, !PT ;  /* 0x00000008090d1c10 */ /* 0x000fe200087fe4ff */
[----:B------:R-:W-:Y:S01]  /*03d0*/  BSSY.RECONVERGENT B0, `(.L_x_4864) ;  /* 0x000000c000007945 */ /* 0x000fe20003800200 */
[----:B------:R-:W-:-:S03]  /*03e0*/  ISETP.NE.U32.AND P0, PT, R14, RZ, PT ;  /* 0x000000ff0e00720c */ /* 0x000fc60003f05070 */
[----:B------:R2:W5:Y:S01]  /*03f0*/  @P1 LD.E R11, desc[UR4][R12.64] ;  /* 0x000000040c0b1980 */ /* 0x000562000c101900 */
[----:B------:R-:W-:Y:S02]  /*0400*/  ISETP.NE.AND.EX P0, PT, R15, RZ, PT, P0 ;  /* 0x000000ff0f00720c */ /* 0x000fe40003f05300 */
        /* <DEDUP_REMOVED lines=8> */
.L_x_4865:
[----:B------:R-:W-:Y:S05]  /*0490*/  BSYNC.RECONVERGENT B0 ;  /* 0x0000000000007941 */ /* 0x000fea0003800200 */
.L_x_4864:
[----:B------:R-:W-:Y:S04]  /*04a0*/  BSSY.RECONVERGENT B0, `(.L_x_4866) ;  /* 0x0000007000007945 */ /* 0x000fe80003800200 */
[----:B------:R-:W-:Y:S05]  /*04b0*/  @!P3 BRA `(.L_x_4867) ;  /* 0x000000000014b947 */ /* 0x000fea0003800000 */
[----:B------:R-:W2:Y:S02]  /*04c0*/  LD.E.U8 R4, desc[UR4][R2.64+0x1b2] ;  /* 0x0001b20402047980 */ /* 0x000ea4000c101100 */
[----:B--2---:R-:W-:-:S13]  /*04d0*/  ISETP.NE.AND P1, PT, R4, RZ, PT ;  /* 0x000000ff0400720c */ /* 0x004fda0003f25270 */
[----:B-----5:R-:W2:Y:S02]  /*04e0*/  @P1 LD.E R73, desc[UR4][R16.64+0x4] ;  /* 0x0000040410491980 */ /* 0x020ea4000c101900 */
[----:B--2---:R-:W-:-:S06]  /*04f0*/  @P1 IADD3 R73, PT, PT, R73, -R12, RZ ;  /* 0x8000000c49491210 */ /* 0x004fcc0007ffe0ff */
[----:B------:R2:W5:Y:S02]  /*0500*/  @!P1 LD.E R73, desc[UR4][R16.64] ;  /* 0x0000000410499980 */ /* 0x000564000c101900 */
.L_x_4867:
[----:B------:R-:W-:Y:S05]  /*0510*/  BSYNC.RECONVERGENT B0 ;  /* 0x0000000000007941 */ /* 0x000fea0003800200 */
.L_x_4866:
        /* <DEDUP_REMOVED lines=8> */
.L_x_4869:
[----:B------:R-:W3:Y:S01]  /*05a0*/  LD.E.64 R4, desc[UR4][R2.64+0x108] ;  /* 0x0001080402047980 */ /* 0x000ee2000c101b00 */
[----:B------:R-:W-:Y:S01]  /*05b0*/  BSSY.RECONVERGENT B0, `(.L_x_4871) ;  /* 0x0000006000007945 */ /* 0x000fe20003800200 */
[----:B------:R-:W-:Y:S01]  /*05c0*/  IMAD.MOV.U32 R0, RZ, RZ, RZ ;  /* 0x000000ffff007224 */ /* 0x000fe200078e00ff */
[----:B---3--:R-:W-:-:S04]  /*05d0*/  ISETP.NE.U32.AND P0, PT, R4, RZ, PT ;  /* 0x000000ff0400720c */ /* 0x008fc80003f05070 */
[----:B------:R-:W-:-:S13]  /*05e0*/  ISETP.NE.AND.EX P0, PT, R5, RZ, PT, P0 ;  /* 0x000000ff0500720c */ /* 0x000fda0003f05300 */
[----:B------:R-:W-:Y:S05]  /*05f0*/  @!P0 BRA `(.L_x_4872) ;  /* 0x0000000000048947 */ /* 0x000fea0003800000 */
[----:B------:R3:W5:Y:S02]  /*0600*/  LD.E R0, desc[UR4][R2.64+0xbc] ;  /* 0x0000bc0402007980 */ /* 0x000764000c101900 */
.L_x_4872:
[----:B------:R-:W-:Y:S05]  /*0610*/  BSYNC.RECONVERGENT B0 ;  /* 0x0000000000007941 */ /* 0x000fea0003800200 */
.L_x_4871:
[----:B-----5:R-:W-:Y:S02]  /*0620*/  IADD3 R73, PT, PT, R0, R73, -R11 ;  /* 0x0000004900497210 */ /* 0x020fe40007ffe80b */
.L_x_4870:
[----:B------:R-:W-:Y:S05]  /*0630*/  BSYNC.RECONVERGENT B1 ;  /* 0x0000000000017941 */ /* 0x000fea0003800200 */
.L_x_4868:
[----:B------:R-:W-:Y:S01]  /*0640*/  IMAD.SHL.U32 R169, R179, 0x40, RZ ;  /* 0x00000040b3a97824 */ /* 0x000fe200078e00ff */
[----:B------:R-:W-:Y:S01]  /*0650*/  MOV R4, R178 ;  /* 0x000000b200047202 */ /* 0x000fe20000000f00 */
[----:B------:R-:W-:-:S03]  /*0660*/  IMAD.MOV.U32 R5, RZ, RZ, 0x0 ;  /* 0x00000000ff057424 */ /* 0x000fc600078e00ff */
[----:B------:R-:W-:-:S13]  /*0670*/  ISETP.GT.AND P0, PT, R77, R169, PT ;  /* 0x000000a94d00720c */ /* 0x000fda0003f04270 */
[----:B-123--:R-:W-:Y:S05]  /*0680*/  @!P0 RET.REL.NODEC R4 `(_ZN5flash24flash_fwd_splitkv_kernelI23Flash_fwd_kernel_traitsILi32ELi64ELi256ELi4ELb0ELb0EN7cutlass10bfloat16_tE19Flash_kernel_traitsILi32ELi64ELi256ELi4ES3_EELb0ELb1ELb0ELb0ELb1ELb1ELb1ELb0EEEvNS_16Flash_fwd_paramsE) ;  /* 0xfffffff8045c8950 */ /* 0x00efea0003c3ffff */
        /* <DEDUP_REMOVED lines=59> */
[----:B------:R-:W-:Y:S01]  /*0a40*/  IMAD.IADD R77, R77, 0x1, -R169 ;  /* 0x000000014d4d7824 */ /* 0x000fe200078e0aa9 */
[----:B-1----:R-:W2:Y:S02]  /*0a50*/  S2R R2, SR_CTAID.Y ;  /* 0x0000000000027919 */ /* 0x002ea40000002600 */
[----:B--2---:R-:W-:-:S04]  /*0a60*/  IMAD R2, R4, R2, UR13 ;  /* 0x0000000d04027e24 */ /* 0x004fc8000f8e0202 */
[----:B---3--:R-:W-:-:S04]  /*0a70*/  IMAD R2, R2, R6, UR11 ;  /* 0x0000000b02027e24 */ /* 0x008fc8000f8e0206 */
        /* <DEDUP_REMOVED lines=11> */
[----:B------:R-:W-:Y:S01]  /*0b30*/  LEA.HI.X R9, R3, R9, R5, 0x2, P0 ;  /* 0x0000000903097211 */ /* 0x000fe200000f1405 */
[----:B------:R-:W-:Y:S01]  /*0b40*/  VIADD R3, R2, 0x30 ;  /* 0x0000003002037836 */ /* 0x000fe20000000000 */
[----:B------:R-:W-:Y:S02]  /*0b50*/  LEA R151, P0, R151, R0, 0x2 ;  /* 0x0000000097977211 */ /* 0x000fe400078010ff */
[-C--:B------:R-:W-:Y:S02]  /*0b60*/  ISETP.GE.AND P1, PT, R4, R77.reuse, PT ;  /* 0x0000004d0400720c */ /* 0x080fe40003f26270 */
        /* <DEDUP_REMOVED lines=15> */
[----:B------:R1:W-:Y:S04]  /*0c60*/  @!P6 ST.E desc[UR4][R8.64], R3 ;  /* 0x000000030800e985 */ /* 0x0003e8000c101904 */
[----:B------:R2:W-:Y:S04]  /*0c70*/  @!P5 ST.E desc[UR4][R8.64+0x40], R2 ;  /* 0x000040020800d985 */ /* 0x0005e8000c101904 */
[----:B------:R3:W-:Y:S01]  /*0c80*/  @!P4 ST.E desc[UR4][R8.64+0x80], R0 ;  /* 0x000080000800c985 */ /* 0x0007e2000c101904 */
[----:B-1----:R-:W-:-:S02]  /*0c90*/  IMAD.MOV.U32 R3, RZ, RZ, 0x0 ;  /* 0x00000000ff037424 */ /* 0x002fc400078e00ff */
[----:B--2---:R-:W-:-:S04]  /*0ca0*/  IMAD.MOV.U32 R2, RZ, RZ, R178 ;  /* 0x000000ffff027224 */ /* 0x004fc800078e00b2 */
[----:B---3--:R-:W-:Y:S05]  /*0cb0*/  @P0 RET.REL.NODEC R2 `(_ZN5flash24flash_fwd_splitkv_kernelI23Flash_fwd_kernel_traitsILi32ELi64ELi256ELi4ELb0ELb0EN7cutlass10bfloat16_tE19Flash_kernel_traitsILi32ELi64ELi256ELi4ES3_EELb0ELb1ELb0ELb0ELb1ELb1ELb1ELb0EEEvNS_16Flash_fwd_paramsE) ;  /* 0xfffffff002d00950 */ /* 0x008fea0003c3ffff */
[----:B------:R-:W-:Y:S02]  /*0cc0*/  MOV R0, 0xff800000 ;  /* 0xff80000000007802 */ /* 0x000fe40000000f00 */
[----:B------:R-:W-:-:S03]  /*0cd0*/  MOV R179, 0x0 ;  /* 0x0000000000b37802 */ /* 0x000fc60000000f00 */
[----:B------:R1:W-:Y:S02]  /*0ce0*/  ST.E desc[UR4][R8.64+0xc0], R0 ;  /* 0x0000c00008007985 */ /* 0x0003e4000c101904 */
[----:B-1----:R-:W-:Y:S05]  /*0cf0*/  RET.REL.NODEC R178 `(_ZN5flash24flash_fwd_splitkv_kernelI23Flash_fwd_kernel_traitsILi32ELi64ELi256ELi4ELb0ELb0EN7cutlass10bfloat16_tE19Flash_kernel_traitsILi32ELi64ELi256ELi4ES3_EELb0ELb1ELb0ELb0ELb1ELb1ELb1ELb0EEEvNS_16Flash_fwd_paramsE) ;  /* 0xfffffff0b2c07950 */ /* 0x002fea0003c3ffff */
.L_x_4873:
        /* <DEDUP_REMOVED lines=87> */
[-C--:B------:R-:W-:Y:S02]  /*1270*/  IMAD R6, R19, R0.reuse, RZ ;  /* 0x0000000013067224 */ /* 0x080fe400078e02ff */
[----:B------:R-:W-:-:S04]  /*1280*/  IMAD.WIDE.U32 R10, R18, R0, RZ ;  /* 0x00000000120a7225 */ /* 0x000fc800078e00ff */
[----:B------:R-:W-:-:S05]  /*1290*/  IMAD R6, R18, R5, R6 ;  /* 0x0000000512067224 */ /* 0x000fca00078e0206 */
        /* <DEDUP_REMOVED lines=15> */
.L_x_4875:
        /* <DEDUP_REMOVED lines=53> */
[-C--:B------:R-:W-:Y:S01]  /*16e0*/  IMAD R5, R171, R15.reuse, RZ ;  /* 0x0000000fab057224 */ /* 0x080fe200078e02ff */
[----:B------:R-:W-:Y:S01]  /*16f0*/  SHF.R.S32.HI R14, RZ, 0x1f, R15 ;  /* 0x0000001fff0e7819 */ /* 0x000fe2000001140f */
[----:B------:R-:W-:Y:S01]  /*1700*/  @!P2 IMAD R0, R0, R28, R4 ;  /* 0x0000001c0000a224 */ /* 0x000fe200078e0204 */
[----:B------:R-:W-:Y:S01]  /*1710*/  @!P0 IADD3 R9, PT, PT, -R9, RZ, RZ ;  /* 0x000000ff09098210 */ /* 0x000fe20007ffe1ff */
[----:B------:R-:W-:Y:S01]  /*1720*/  IMAD.WIDE.U32 R6, R170, R15, R6 ;  /* 0x0000000faa067225 */ /* 0x000fe200078e0006 */
[----:B------:R-:W-:-:S03]  /*1730*/  @!P3 LOP3.LUT R9, RZ, R20, RZ, 0x33, !PT ;  /* 0x00000014ff09b212 */ /* 0x000fc600078e33ff */
[----:B------:R-:W-:-:S04]  /*1740*/  @!P2 IMAD.WIDE.U32 R22, R28, R11, RZ ;  /* 0x0000000b1c16a225 */ /* 0x000fc800078e00ff */
[----:B------:R-:W-:Y:S01]  /*1750*/  IMAD R5, R14, R170, R5 ;  /* 0x000000aa0e057224 */ /* 0x000fe200078e0205 */
[----:B------:R-:W-:Y:S01]  /*1760*/  @!P2 IADD3 R23, PT, PT, R23, R0, RZ ;  /* 0x000000001717a210 */ /* 0x000fe20007ffe0ff */
[----:B------:R-:W-:Y:S01]  /*1770*/  @P2 IMAD.IADD R11, R11, 0x1, R12 ;  /* 0x000000010b0b2824 */ /* 0x000fe200078e020c */
[----:B------:R-:W-:Y:S01]  /*1780*/  MOV R12, R6 ;  /* 0x00000006000c7202 */ /* 0x000fe20000000f00 */
[----:B----4-:R-:W-:Y:S01]  /*1790*/  @!P2 IMAD R4, R19, R10, RZ ;  /* 0x0000000a1304a224 */ /* 0x010fe200078e02ff */
[----:B------:R-:W-:Y:S01]  /*17a0*/  IADD3 R13, PT, PT, R7, R5, RZ ;  /* 0x00000005070d7210 */ /* 0x000fe20007ffe0ff */
[-C--:B------:R-:W-:Y:S01]  /*17b0*/  IMAD R5, R17, R9.reuse, RZ ;  /* 0x0000000911057224 */ /* 0x080fe200078e02ff */
[----:B------:R-:W-:Y:S02]  /*17c0*/  @!P2 SHF.R.S32.HI R0, RZ, 0x1f, R10 ;  /* 0x0000001fff00a819 */ /* 0x000fe4000001140a */
[----:B------:R-:W-:Y:S01]  /*17d0*/  SHF.R.S32.HI R6, RZ, 0x1f, R9 ;  /* 0x0000001fff067819 */ /* 0x000fe20000011409 */
[----:B------:R-:W-:-:S04]  /*17e0*/  IMAD.WIDE.U32 R12, R16, R9, R12 ;  /* 0x00000009100c7225 */ /* 0x000fc800078e000c */
[----:B------:R-:W-:Y:S02]  /*17f0*/  @!P2 IMAD R0, R18, R0, R4 ;  /* 0x000000001200a224 */ /* 0x000fe400078e0204 */
[----:B------:R-:W-:Y:S02]  /*1800*/  IMAD R6, R16, R6, R5 ;  /* 0x0000000610067224 */ /* 0x000fe400078e0205 */
[----:B------:R-:W-:-:S04]  /*1810*/  @!P2 IMAD.WIDE.U32 R18, R18, R10, R22 ;  /* 0x0000000a1212a225 */ /* 0x000fc800078e0016 */
        /* <DEDUP_REMOVED lines=8> */
.L_x_4876:
[----:B------:R-:W-:Y:S05]  /*18a0*/  BSYNC.RECONVERGENT B0 ;  /* 0x0000000000007941 */ /* 0x000fea0003800200 */
.L_x_4874:
[----:B------:R-:W-:Y:S01]  /*18b0*/  ISETP.NE.AND P0, PT, R8, -0x1, PT ;  /* 0xffffffff0800780c */ /* 0x000fe20003f05270 */
[----:B------:R-:W2:Y:S04]  /*18c0*/  LD.E.64 R22, desc[UR4][R2.64+0x30] ;  /* 0x0000300402167980 */ /* 0x000ea8000c101b00 */
[----:B------:R-:W3:Y:S04]  /*18d0*/  LD.E.64 R24, desc[UR4][R2.64+0x48] ;  /* 0x0000480402187980 */ /* 0x000ee8000c101b00 */
[----:B------:R-:W4:Y:S04]  /*18e0*/  LD.E.64 R12, desc[UR4][R2.64+0x8] ;  /* 0x00000804020c7980 */ /* 0x000f28000c101b00 */
[----:B------:R-:W3:Y:S04]  /*18f0*/  @!P0 LD.E.64 R10, desc[UR4][R2.64+0x18] ;  /* 0x00001804020a8980 */ /* 0x000ee8000c101b00 */
[----:B------:R-:W4:Y:S01]  /*1900*/  LD.E.64 R6, desc[UR4][R2.64] ;  /* 0x0000000402067980 */ /* 0x000f22000c101b00 */
[----:B------:R-:W-:Y:S01]  /*1910*/  IMAD.SHL.U32 R181, R151, 0x8, RZ ;  /* 0x0000000897b57824 */ /* 0x000fe200078e00ff */
[----:B------:R-:W-:Y:S01]  /*1920*/  SHF.R.U32.HI R82, RZ, 0x2, R151 ;  /* 0x00000002ff527819 */ /* 0x000fe20000011697 */
[----:B------:R-:W-:Y:S01]  /*1930*/  IMAD.IADD R169, R77, 0x1, -R169 ;  /* 0x000000014da97824 */ /* 0x000fe200078e0aa9 */
[----:B------:R-:W-:Y:S01]  /*1940*/  USHF.R.S32.HI UR6, URZ, 0x1f, UR11 ;  /* 0x0000001fff067899 */ /* 0x000fe2000801140b */
[----:B------:R-:W-:-:S03]  /*1950*/  IMAD.MOV.U32 R83, RZ, RZ, RZ ;  /* 0x000000ffff537224 */ /* 0x000fc600078e00ff */
[----:B------:R-:W-:Y:S01]  /*1960*/  ISETP.GE.AND P5, PT, R82, R169, PT ;  /* 0x000000a95200720c */ /* 0x000fe20003fa6270 */
[----:B------:R-:W-:-:S04]  /*1970*/  IMAD.WIDE.U32 R34, R179, 0x40, R82 ;  /* 0x00000040b3227825 */ /* 0x000fc800078e0052 */
[----:B------:R-:W-:Y:S01]  /*1980*/  IMAD R173, R171, R82, RZ ;  /* 0x00000052abad7224 */ /* 0x000fe200078e02ff */
[C---:B------:R-:W-:Y:S01]  /*1990*/  LOP3.LUT R180, R181.reuse, 0xc0, RZ, 0xc0, !PT ;  /* 0x000000c0b5b47812 */ /* 0x040fe200078ec0ff */
[----:B------:R-:W-:Y:S01]  /*19a0*/  UMOV UR7, 0x400 ;  /* 0x0000040000077882 */ /* 0x000fe20000000000 */
[----:B------:R-:W-:Y:S02]  /*19b0*/  SHF.L.U32 R51, R30, 0x8, RZ ;  /* 0x000000081e337819 */ /* 0x000fe400000006ff */
[----:B------:R-:W-:Y:S02]  /*19c0*/  LOP3.LUT R180, R180, 0x18, R151, 0xf8, !PT ;  /* 0x00000018b4b47812 */ /* 0x000fe400078ef897 */
[----:B------:R-:W-:Y:S01]  /*19d0*/  LOP3.LUT R175, R181, 0x1f20, RZ, 0xc0, !PT ;  /* 0x00001f20b5af7812 */ /* 0x000fe200078ec0ff */
[----:B--2---:R-:W-:Y:S02]  /*19e0*/  @P0 IMAD R9, R23, R8, RZ ;  /* 0x0000000817090224 */ /* 0x004fe400078e02ff */
[----:B---3--:R-:W-:-:S04]  /*19f0*/  @!P0 IMAD.WIDE.U32 R18, R10, UR13, RZ ;  /* 0x0000000d0a128c25 */ /* 0x008fc8000f8e00ff */
[----:B------:R-:W-:Y:S02]  /*1a00*/  @!P0 IMAD R5, R11, UR13, RZ ;  /* 0x0000000d0b058c24 */ /* 0x000fe4000f8e02ff */
[----:B------:R-:W-:-:S04]  /*1a10*/  @P0 IMAD.WIDE.U32 R10, R22, R8, RZ ;  /* 0x00000008160a0225 */ /* 0x000fc800078e00ff */
[----:B------:R-:W-:Y:S01]  /*1a20*/  @!P0 IMAD.MOV.U32 R8, RZ, RZ, R18 ;  /* 0x000000ffff088224 */ /* 0x000fe200078e0012 */
[----:B------:R-:W-:Y:S02]  /*1a30*/  @P0 MOV R8, R10 ;  /* 0x0000000a00080202 */ /* 0x000fe40000000f00 */
[----:B------:R-:W-:Y:S02]  /*1a40*/  IADD3 R10, PT, PT, R82, 0x20, RZ ;  /* 0x00000020520a7810 */ /* 0x000fe40007ffe0ff */
[----:B------:R-:W-:Y:S01]  /*1a50*/  LOP3.LUT R18, R181, 0x18, RZ, 0xc0, !PT ;  /* 0x00000018b5127812 */ /* 0x000fe200078ec0ff */
[----:B------:R-:W-:Y:S01]  /*1a60*/  @!P0 IMAD.IADD R5, R19, 0x1, R5 ;  /* 0x0000000113058824 */ /* 0x000fe200078e0205 */
[----:B------:R-:W-:Y:S01]  /*1a70*/  ISETP.GE.AND P3, PT, R10, R169, PT ;  /* 0x000000a90a00720c */ /* 0x000fe20003f66270 */
[----:B------:R-:W-:Y:S01]  /*1a80*/  @P0 IMAD.IADD R5, R11, 0x1, R9 ;  /* 0x000000010b050824 */ /* 0x000fe200078e0209 */
[----:B------:R-:W-:Y:S01]  /*1a90*/  IADD3 R32, P1, PT, R18, R8, RZ ;  /* 0x0000000812207210 */ /* 0x000fe20007f3e0ff */
[----:B------:R-:W-:-:S04]  /*1aa0*/  IMAD R8, R25, UR11, RZ ;  /* 0x0000000b19087c24 */ /* 0x000fc8000f8e02ff */
[----:B------:R-:W-:Y:S02]  /*1ab0*/  IMAD.X R33, RZ, RZ, R5, P1 ;  /* 0x000000ffff217224 */ /* 0x000fe400008e0605 */
[C---:B------:R-:W-:Y:S02]  /*1ac0*/  IMAD R8, R24.reuse, UR6, R8 ;  /* 0x0000000618087c24 */ /* 0x040fe4000f8e0208 */
[----:B------:R-:W-:Y:S01]  /*1ad0*/  IMAD.WIDE.U32 R24, R24, UR11, R32 ;  /* 0x0000000b18187c25 */ /* 0x000fe2000f8e0020 */
[-C--:B------:R-:W-:Y:S02]  /*1ae0*/  @!P0 MOV R32, R22.reuse ;  /* 0x0000001600208202 */ /* 0x080fe40000000f00 */
[----:B------:R-:W-:Y:S01]  /*1af0*/  @P0 MOV R32, R22 ;  /* 0x0000001600200202 */ /* 0x000fe20000000f00 */
[--C-:B------:R-:W-:Y:S02]  /*1b00*/  @!P0 IMAD.MOV.U32 R33, RZ, RZ, R23.reuse ;  /* 0x000000ffff218224 */ /* 0x100fe400078e0017 */
[----:B------:R-:W-:Y:S01]  /*1b10*/  @P0 IMAD.MOV.U32 R33, RZ, RZ, R23 ;  /* 0x000000ffff210224 */ /* 0x000fe200078e0017 */
[----:B------:R-:W-:Y:S01]  /*1b20*/  @!P3 IADD3 R5, P0, PT, R34, 0x20, RZ ;  /* 0x000000202205b810 */ /* 0x000fe20007f1e0ff */
[----:B------:R-:W-:Y:S01]  /*1b30*/  IMAD.IADD R9, R25, 0x1, R8 ;  /* 0x0000000119097824 */ /* 0x000fe200078e0208 */
[----:B------:R-:W-:-:S03]  /*1b40*/  IADD3 R22, P1, PT, R18, R4, RZ ;  /* 0x0000000412167210 */ /* 0x000fc60007f3e0ff */
[----:B------:R-:W-:Y:S01]  /*1b50*/  @!P3 IMAD.X R4, RZ, RZ, R35, P0 ;  /* 0x000000ffff04b224 */ /* 0x000fe200000e0623 */
[----:B------:R-:W-:Y:S01]  /*1b60*/  @!P3 MOV R25, R9 ;  /* 0x000000090019b202 */ /* 0x000fe20000000f00 */
[----:B------:R-:W-:Y:S02]  /*1b70*/  IMAD.X R23, RZ, RZ, R0, P1 ;  /* 0x000000ffff177224 */ /* 0x000fe400008e0600 */
[----:B------:R-:W-:Y:S02]  /*1b80*/  @!P5 IMAD.MOV.U32 R8, RZ, RZ, R24 ;  /* 0x000000ffff08d224 */ /* 0x000fe400078e0018 */
[-C--:B------:R-:W-:Y:S02]  /*1b90*/  @!P5 IMAD R0, R35, R32.reuse, RZ ;  /* 0x000000202300d224 */ /* 0x080fe400078e02ff */
[----:B------:R-:W-:Y:S02]  /*1ba0*/  @!P3 IMAD R4, R4, R32, RZ ;  /* 0x000000200404b224 */ /* 0x000fe400078e02ff */
[----:B------:R-:W-:-:S04]  /*1bb0*/  IMAD.WIDE.U32 R22, R82, R170, R22 ;  /* 0x000000aa52167225 */ /* 0x000fc800078e0016 */
[C---:B------:R-:W-:Y:S02]  /*1bc0*/  @!P5 IMAD R0, R34.reuse, R33, R0 ;  /* 0x000000212200d224 */ /* 0x040fe400078e0200 */
[----:B------:R-:W-:Y:S01]  /*1bd0*/  @!P5 IMAD.WIDE.U32 R8, R34, R32, R8 ;  /* 0x000000202208d225 */ /* 0x000fe200078e0008 */
[----:B------:R-:W-:-:S03]  /*1be0*/  IADD3 R173, PT, PT, R23, R173, RZ ;  /* 0x000000ad17ad7210 */ /* 0x000fc60007ffe0ff */
[-C--:B------:R-:W-:Y:S02]  /*1bf0*/  @!P3 IMAD R4, R33, R5.reuse, R4 ;  /* 0x000000052104b224 */ /* 0x080fe400078e0204 */
[----:B------:R-:W-:Y:S01]  /*1c00*/  @!P3 IMAD.WIDE.U32 R24, R32, R5, R24 ;  /* 0x000000052018b225 */ /* 0x000fe200078e0018 */
[----:B----4-:R-:W-:Y:S02]  /*1c10*/  LEA R174, P2, R22, R12, 0x1 ;  /* 0x0000000c16ae7211 */ /* 0x010fe400078408ff */
[-C--:B------:R-:W-:Y:S01]  /*1c20*/  @!P5 LEA R12, P1, R8, R6.reuse, 0x1 ;  /* 0x00000006080cd211 */ /* 0x080fe200078208ff */
[----:B------:R-:W-:Y:S01]  /*1c30*/  @!P5 IMAD.IADD R0, R9, 0x1, R0 ;  /* 0x000000010900d824 */ /* 0x000fe200078e0200 */
[----:B------:R-:W-:Y:S01]  /*1c40*/  @!P3 LEA R6, P0, R24, R6, 0x1 ;  /* 0x000000061806b211 */ /* 0x000fe200078008ff */
[----:B------:R-:W-:Y:S01]  /*1c50*/  @!P3 IMAD.IADD R4, R25, 0x1, R4 ;  /* 0x000000011904b824 */ /* 0x000fe200078e0204 */
[----:B------:R-:W-:Y:S02]  /*1c60*/  LEA.HI.X R173, R22, R13, R173, 0x1, P2 ;  /* 0x0000000d16ad7211 */ /* 0x000fe400010f0cad */
[----:B------:R-:W-:-:S02]  /*1c70*/  @!P5 LEA.HI.X R13, R8, R7, R0, 0x1, P1 ;  /* 0x00000007080dd211 */ /* 0x000fc400008f0c00 */
[----:B------:R-:W-:Y:S02]  /*1c80*/  @!P3 LEA.HI.X R7, R24, R7, R4, 0x1, P0 ;  /* 0x000000071807b211 */ /* 0x000fe400000f0c04 */
[----:B------:R-:W5:Y:S01]  /*1c90*/  LD.E.64 R24, desc[UR4][R2.64+0x10] ;  /* 0x0000100402187980 */ /* 0x000f62000c101b00 */
[----:B------:R-:W1:Y:S01]  /*1ca0*/  S2UR UR6, SR_CgaCtaId ;  /* 0x00000000000679c3 */ /* 0x000e620000008800 */
[----:B------:R-:W-:Y:S01]  /*1cb0*/  VIADD R9, R82, 0x40 ;  /* 0x0000004052097836 */ /* 0x000fe20000000000 */
[----:B------:R-:W-:Y:S02]  /*1cc0*/  IADD3 R0, PT, PT, R73, 0x100, -R51 ;  /* 0x0000010049007810 */ /* 0x000fe40007ffe833 */
[----:B------:R-:W-:Y:S01]  /*1cd0*/  LOP3.LUT R23, R180, R18, RZ, 0x3c, !PT ;  /* 0x00000012b4177212 */ /* 0x000fe200078e3cff */
[----:B------:R-:W-:Y:S01]  /*1ce0*/  IMAD.SHL.U32 R4, R170, 0x20, RZ ;  /* 0x00000020aa047824 */ /* 0x000fe200078e00ff */
[-C--:B------:R-:W-:Y:S02]  /*1cf0*/  ISETP.GE.AND P1, PT, R82, R0.reuse, PT ;  /* 0x000000005200720c */ /* 0x080fe40003f26270 */
[----:B------:R-:W-:-:S02]  /*1d00*/  ISETP.GE.AND P4, PT, R9, R0, PT ;  /* 0x000000000900720c */ /* 0x000fc40003f86270 */
[----:B------:R-:W-:Y:S01]  /*1d10*/  LOP3.LUT R23, R175, R23, RZ, 0xfc, !PT ;  /* 0x00000017af177212 */ /* 0x000fe200078efcff */
[----:B------:R-:W-:Y:S01]  /*1d20*/  VIADD R8, R82, 0x60 ;  /* 0x0000006052087836 */ /* 0x000fe20000000000 */
[----:B------:R-:W-:Y:S02]  /*1d30*/  SHF.L.U64.HI R5, R170, 0x5, R171 ;  /* 0x00000005aa057819 */ /* 0x000fe400000102ab */
[----:B------:R-:W-:Y:S01]  /*1d40*/  LEA R40, P0, R4, R174, 0x1 ;  /* 0x000000ae04287211 */ /* 0x000fe200078008ff */
[----:B-1----:R-:W-:-:S06]  /*1d50*/  ULEA UR6, UR6, UR7, 0x18 ;  /* 0x0000000706067291 */ /* 0x002fcc000f8ec0ff */
[----:B------:R-:W-:Y:S02]  /*1d60*/  MOV R166, UR6 ;  /* 0x0000000600a67c02 */ /* 0x000fe40008000f00 */
[----:B------:R-:W-:-:S03]  /*1d70*/  ISETP.GE.AND P2, PT, R10, R0, PT ;  /* 0x000000000a00720c */ /* 0x000fc60003f46270 */
[----:B------:R-:W-:Y:S01]  /*1d80*/  IMAD R23, R23, 0x2, R166 ;  /* 0x0000000217177824 */ /* 0x000fe200078e02a6 */
[----:B------:R-:W-:Y:S02]  /*1d90*/  LEA.HI.X R41, R4, R173, R5, 0x1, P0 ;  /* 0x000000ad04297211 */ /* 0x000fe400000f0c05 */
[----:B------:R-:W-:Y:S02]  /*1da0*/  ISETP.GE.AND P0, PT, R8, R0, PT ;  /* 0x000000000800720c */ /* 0x000fe40003f06270 */
[----:B------:R-:W-:Y:S01]  /*1db0*/  @!PT LDS RZ, [RZ] ;  /* 0x00000000fffff984 */ /* 0x000fe20000000800 */
[----:B------:R-:W-:Y:S01]  /*1dc0*/  @!PT LDS RZ, [RZ] ;  /* 0x00000000fffff984 */ /* 0x000fe20000000800 */
[----:B------:R-:W-:Y:S01]  /*1dd0*/  @!PT LDS RZ, [RZ] ;  /* 0x00000000fffff984 */ /* 0x000fe20000000800 */
[----:B------:R1:W-:Y:S01]  /*1de0*/  @!P5 LDGSTS.E.BYPASS.LTC128B.128 [R23], desc[UR4][R12.64] ;  /* 0x000000000c17dfae */ /* 0x0003e2000b981a04 */
[----:B------:R-:W-:Y:S01]  /*1df0*/  @!P1 MOV R4, R174 ;  /* 0x000000ae00049202 */ /* 0x000fe20000000f00 */
[----:B------:R-:W-:Y:S02]  /*1e00*/  @!P1 IMAD.MOV.U32 R5, RZ, RZ, R173 ;  /* 0x000000ffff059224 */ /* 0x000fe400078e00ad */
[----:B------:R2:W-:Y:S04]  /*1e10*/  @!P3 LDGSTS.E.BYPASS.LTC128B.128 [R23+0x800], desc[UR4][R6.64] ;  /* 0x008000000617bfae */ /* 0x0005e8000b981a04 */
[----:B------:R3:W-:Y:S04]  /*1e20*/  @!P1 LDGSTS.E.BYPASS.LTC128B.128 [R23+0x1000], desc[UR4][R4.64] ;  /* 0x0100000004179fae */ /* 0x0007e8000b981a04 */
[----:B------:R-:W-:Y:S01]  /*1e30*/  @!P2 LDGSTS.E.BYPASS.LTC128B.128 [R23+0x1800], desc[UR4][R40.64] ;  /* 0x018000002817afae */ /* 0x000fe2000b981a04 */
[----:B-1----:R-:W-:Y:S01]  /*1e40*/  @!P4 LEA R12, P3, R170, R40, 0x6 ;  /* 0x00000028aa0cc211 */ /* 0x002fe200078630ff */
[----:B--2---:R-:W-:-:S03]  /*1e50*/  VIADD R7, R82, 0x80 ;  /* 0x0000008052077836 */ /* 0x004fc60000000000 */
[----:B------:R-:W-:Y:S02]  /*1e60*/  @!P4 LEA.HI.X R13, R170, R41, R171, 0x6, P3 ;  /* 0x00000029aa0dc211 */ /* 0x000fe400018f34ab */
[C---:B---3--:R-:W-:Y:S02]  /*1e70*/  IADD3 R5, PT, PT, R82.reuse, 0xc0, RZ ;  /* 0x000000c052057810 */ /* 0x048fe40007ffe0ff */
[-C--:B------:R-:W-:Y:S01]  /*1e80*/  ISETP.GE.AND P5, PT, R7, R0.reuse, PT ;  /* 0x000000000700720c */ /* 0x080fe20003fa6270 */
[----:B------:R1:W-:Y:S01]  /*1e90*/  @!P4 LDGSTS.E.BYPASS.LTC128B.128 [R23+0x2000], desc[UR4][R12.64] ;  /* 0x020000000c17cfae */ /* 0x0003e2000b981a04 */
[----:B------:R-:W-:Y:S01]  /*1ea0*/  ISETP.GE.AND P3, PT, R5, R0, PT ;  /* 0x000000000500720c */ /* 0x000fe20003f66270 */
[----:B------:R-:W-:Y:S01]  /*1eb0*/  VIADD R6, R82, 0xa0 ;  /* 0x000000a052067836 */ /* 0x000fe20000000000 */
[----:B------:R-:W-:Y:S01]  /*1ec0*/  @!P0 LEA R38, P4, R170, R40, 0x7 ;  /* 0x00000028aa268211 */ /* 0x000fe200078838ff */
[----:B------:R-:W-:-:S03]  /*1ed0*/  VIADD R4, R82, 0xe0 ;  /* 0x000000e052047836 */ /* 0x000fc60000000000 */
[-C--:B------:R-:W-:Y:S02]  /*1ee0*/  @!P0 LEA.HI.X R39, R170, R41.reuse, R171, 0x7, P4 ;  /* 0x00000029aa278211 */ /* 0x080fe400020f3cab */
[-C--:B------:R-:W-:Y:S02]  /*1ef0*/  ISETP.GE.AND P4, PT, R6, R0.reuse, PT ;  /* 0x000000000600720c */ /* 0x080fe40003f86270 */
[----:B------:R-:W-:Y:S01]  /*1f00*/  ISETP.GE.AND P2, PT, R4, R0, PT ;  /* 0x000000000400720c */ /* 0x000fe20003f46270 */
[----:B------:R-:W-:Y:S01]  /*1f10*/  @!P5 IMAD.MOV.U32 R37, RZ, RZ, R41 ;  /* 0x000000ffff25d224 */ /* 0x000fe200078e0029 */
[----:B------:R-:W-:Y:S01]  /*1f20*/  @!P5 MOV R36, R40 ;  /* 0x000000280024d202 */ /* 0x000fe20000000f00 */
[----:B------:R-:W-:Y:S01]  /*1f30*/  @!P3 IMAD.MOV.U32 R34, RZ, RZ, R40 ;  /* 0x000000ffff22b224 */ /* 0x000fe200078e0028 */
[----:B------:R-:W-:Y:S01]  /*1f40*/  @!P3 MOV R35, R41 ;  /* 0x000000290023b202 */ /* 0x000fe20000000f00 */
[----:B------:R2:W-:Y:S02]  /*1f50*/  @!P0 LDGSTS.E.BYPASS.LTC128B.128 [R23+0x2800], desc[UR4][R38.64] ;  /* 0x0280000026178fae */ /* 0x0005e4000b981a04 */
[----:B------:R-:W-:-:S04]  /*1f60*/  @!P5 IMAD.WIDE.U32 R36, R170, 0xc0, R36 ;  /* 0x000000c0aa24d825 */ /* 0x000fc800078e0024 */
[----:B------:R-:W-:-:S04]  /*1f70*/  @!P3 IMAD.WIDE.U32 R34, R170, 0x140, R34 ;  /* 0x00000140aa22b825 */ /* 0x000fc800078e0022 */
[C---:B-1----:R-:W-:Y:S02]  /*1f80*/  @!P5 IMAD R13, R171.reuse, 0xc0, RZ ;  /* 0x000000c0ab0dd824 */ /* 0x042fe400078e02ff */
[----:B------:R-:W-:Y:S02]  /*1f90*/  @!P3 IMAD R12, R171, 0x140, RZ ;  /* 0x00000140ab0cb824 */ /* 0x000fe400078e02ff */
[----:B------:R-:W-:Y:S02]  /*1fa0*/  @!P2 IMAD.MOV.U32 R32, RZ, RZ, R40 ;  /* 0x000000ffff20a224 */ /* 0x000fe400078e0028 */
[----:B------:R-:W-:Y:S01]  /*1fb0*/  @!P2 IMAD.MOV.U32 R33, RZ, RZ, R41 ;  /* 0x000000ffff21a224 */ /* 0x000fe200078e0029 */
[----:B------:R-:W-:Y:S01]  /*1fc0*/  @!P5 IADD3 R37, PT, PT, R37, R13, RZ ;  /* 0x0000000d2525d210 */ /* 0x000fe20007ffe0ff */
[----:B------:R-:W-:Y:S01]  /*1fd0*/  @!P3 IMAD.IADD R13, R35, 0x1, R12 ;  /* 0x00000001230db824 */ /* 0x000fe200078e020c */
[----:B------:R-:W-:Y:S01]  /*1fe0*/  @!P3 MOV R12, R34 ;  /* 0x00000022000cb202 */ /* 0x000fe20000000f00 */
[----:B------:R-:W-:Y:S01]  /*1ff0*/  @!P2 IMAD R11, R171, 0x180, RZ ;  /* 0x00000180ab0ba824 */ /* 0x000fe200078e02ff */
[C---:B--2---:R-:W-:Y:S01]  /*2000*/  @!P4 LEA R38, P0, R170.reuse, R40, 0x8 ;  /* 0x00000028aa26c211 */ /* 0x044fe200078040ff */
[C---:B------:R-:W-:Y:S01]  /*2010*/  @!P2 IMAD.WIDE.U32 R32, R170.reuse, 0x180, R32 ;  /* 0x00000180aa20a825 */ /* 0x040fe200078e0020 */
[----:B------:R-:W-:Y:S02]  /*2020*/  @!P5 LDGSTS.E.BYPASS.LTC128B.128 [R23+0x3000], desc[UR4][R36.64] ;  /* 0x030000002417dfae */ /* 0x000fe4000b981a04 */
[----:B------:R-:W-:Y:S01]  /*2030*/  @!P4 LEA.HI.X R39, R170, R41, R171, 0x8, P0 ;  /* 0x00000029aa27c211 */ /* 0x000fe200000f44ab */
[----:B------:R-:W-:-:S04]  /*2040*/  @!P2 IMAD.IADD R33, R33, 0x1, R11 ;  /* 0x000000012121a824 */ /* 0x000fc800078e020b */
[----:B------:R-:W-:Y:S04]  /*2050*/  @!P4 LDGSTS.E.BYPASS.LTC128B.128 [R23+0x3800], desc[UR4][R38.64] ;  /* 0x038000002617cfae */ /* 0x000fe8000b981a04 */
[----:B------:R1:W-:Y:S04]  /*2060*/  @!P3 LDGSTS.E.BYPASS.LTC128B.128 [R23+0x4000], desc[UR4][R12.64] ;  /* 0x040000000c17bfae */ /* 0x0003e8000b981a04 */
[----:B------:R2:W-:Y:S01]  /*2070*/  @!P2 LDGSTS.E.BYPASS.LTC128B.128 [R23+0x4800], desc[UR4][R32.64] ;  /* 0x048000002017afae */ /* 0x0005e2000b981a04 */
[----:B-----5:R-:W-:-:S03]  /*2080*/  IMAD R14, R14, R28, RZ ;  /* 0x0000001c0e0e7224 */ /* 0x020fc600078e02ff */
[----:B------:R-:W0:Y:S01]  /*2090*/  LDGDEPBAR ;  /* 0x00000000000079af */ /* 0x000e220000000000 */
[----:B-1----:R-:W-:Y:S01]  /*20a0*/  IABS R13, R20 ;  /* 0x00000014000d7213 */ /* 0x002fe20000000000 */
[----:B------:R-:W-:Y:S01]  /*20b0*/  IMAD R176, R29, R82, RZ ;  /* 0x000000521db07224 */ /* 0x000fe200078e02ff */
[----:B------:R-:W-:Y:S01]  /*20c0*/  IABS R12, UR11 ;  /* 0x0000000b000c7c13 */ /* 0x000fe20008000000 */
[----:B------:R1:W5:Y:S01]  /*20d0*/  LD.E R76, desc[UR4][R2.64+0x184] ;  /* 0x00018404024c7980 */ /* 0x000362000c101900 */
[----:B--2---:R-:W2:Y:S01]  /*20e0*/  I2F.RP R32, R13 ;  /* 0x0000000d00207306 */ /* 0x004ea20000209400 */
[----:B------:R-:W-:Y:S02]  /*20f0*/  LOP3.LUT R191, R191, R190, RZ, 0x3c, !PT ;  /* 0x000000bebfbf7212 */ /* 0x000fe400078e3cff */
[----:B------:R1:W5:Y:S01]  /*2100*/  LD.E R78, desc[UR4][R2.64+0x188] ;  /* 0x00018804024e7980 */ /* 0x000362000c101900 */
[----:B------:R-:W-:-:S04]  /*2110*/  IMAD R14, R15, R29, R14 ;  /* 0x0000001d0f0e7224 */ /* 0x000fc800078e020e */
[----:B--2---:R-:W2:Y:S01]  /*2120*/  MUFU.RCP R32, R32 ;  /* 0x0000002000207308 */ /* 0x004ea20000001000 */
[----:B------:R-:W-:Y:S01]  /*2130*/  LOP3.LUT R190, R191, R190, RZ, 0x3c, !PT ;  /* 0x000000bebfbe7212 */ /* 0x000fe200078e3cff */
[----:B------:R-:W-:-:S04]  /*2140*/  DEPBAR.LE SB0, 0x0 ;  /* 0x000080000000791a */ /* 0x000fc80000000000 */
[----:B--2---:R-:W-:-:S04]  /*2150*/  VIADD R32, R32, 0xffffffe ;  /* 0x0ffffffe20207836 */ /* 0x004fc80000000000 */
[----:B------:R-:W2:Y:S02]  /*2160*/  F2I.FTZ.U32.TRUNC.NTZ R33, R32 ;  /* 0x0000002000217305 */ /* 0x000ea4000021f000 */
        /* <DEDUP_REMOVED lines=15> */
[----:B------:R-:W-:-:S06]  /*2260*/  @P3 VIADD R19, R19, 0x1 ;  /* 0x0000000113133836 */ /* 0x000fcc0000000000 */
[----:B------:R-:W-:Y:S02]  /*2270*/  @!P0 IMAD.MOV R19, RZ, RZ, -R19 ;  /* 0x000000ffff138224 */ /* 0x000fe400078e0a13 */
[----:B------:R-:W-:Y:S01]  /*2280*/  @!P2 LOP3.LUT R19, RZ, R20, RZ, 0x33, !PT ;  /* 0x00000014ff13a212 */ /* 0x000fe200078e33ff */
[----:B------:R-:W-:-:S03]  /*2290*/  IMAD.WIDE.U32 R20, R15, R28, RZ ;  /* 0x0000001c0f147225 */ /* 0x000fc600078e00ff */
[----:B------:R-:W-:Y:S01]  /*22a0*/  SHF.R.S32.HI R12, RZ, 0x1f, R19 ;  /* 0x0000001fff0c7819 */ /* 0x000fe20000011413 */
[----:B------:R-:W-:Y:S01]  /*22b0*/  IMAD R11, R27, R19, RZ ;  /* 0x000000131b0b7224 */ /* 0x000fe200078e02ff */
[----:B------:R-:W-:Y:S01]  /*22c0*/  IADD3 R17, P2, P0, R20, R17, R18 ;  /* 0x0000001114117210 */ /* 0x000fe2000785e012 */
[----:B------:R-:W-:Y:S01]  /*22d0*/  IMAD.WIDE.U32 R18, R26, R19, RZ ;  /* 0x000000131a127225 */ /* 0x000fe200078e00ff */
[----:B------:R-:W-:-:S03]  /*22e0*/  IADD3 R14, PT, PT, R21, R14, RZ ;  /* 0x0000000e150e7210 */ /* 0x000fc60007ffe0ff */
[----:B------:R-:W-:Y:S01]  /*22f0*/  IMAD R11, R12, R26, R11 ;  /* 0x0000001a0c0b7224 */ /* 0x000fe200078e020b */
[----:B------:R-:W-:Y:S02]  /*2300*/  IADD3.X R14, PT, PT, R14, R16, RZ, P2, P0 ;  /* 0x000000100e0e7210 */ /* 0x000fe400017e04ff */
[----:B------:R-:W-:Y:S01]  /*2310*/  IADD3 R12, P0, PT, R17, R18, RZ ;  /* 0x00000012110c7210 */ /* 0x000fe20007f1e0ff */
[----:B------:R-:W-:-:S04]  /*2320*/  IMAD.IADD R11, R19, 0x1, R11 ;  /* 0x00000001130b7824 */ /* 0x000fc800078e020b */
[----:B------:R-:W-:Y:S02]  /*2330*/  IMAD.X R13, R14, 0x1, R11, P0 ;  /* 0x000000010e0d7824 */ /* 0x000fe400000e060b */
[----:B-1----:R-:W-:-:S07]  /*2340*/  IMAD.WIDE.U32 R12, R82, R28, R12 ;  /* 0x0000001c520c7225 */ /* 0x002fce00078e000c */
[----:B------:R-:W-:Y:S05]  /*2350*/  WARPSYNC.ALL ;  /* 0x0000000000007948 */ /* 0x000fea0003800000 */
[----:B------:R-:W-:Y:S02]  /*2360*/  IADD3 R176, PT, PT, R13, R176, RZ ;  /* 0x000000b00db07210 */ /* 0x000fe40007ffe0ff */
[C---:B------:R-:W-:Y:S02]  /*2370*/  LEA R177, P0, R12.reuse, R24, 0x1 ;  /* 0x000000180cb17211 */ /* 0x040fe400078008ff */
[----:B------:R-:W-:Y:S02]  /*2380*/  LOP3.LUT R191, R191, R190, RZ, 0x3c, !PT ;  /* 0x000000bebfbf7212 */ /* 0x000fe400078e3cff */
[----:B------:R-:W-:Y:S01]  /*2390*/  LEA.HI.X R176, R12, R25, R176, 0x1, P0 ;  /* 0x000000190cb07211 */ /* 0x000fe200000f0cb0 */
[----:B------:R-:W-:Y:S01]  /*23a0*/  BAR.SYNC.DEFER_BLOCKING 0x0 ;  /* 0x0000000000007b1d */ /* 0x000fe20000010000 */
[----:B------:R-:W-:-:S02]  /*23b0*/  ISETP.GE.AND P5, PT, R10, R0, PT ;  /* 0x000000000a00720c */ /* 0x000fc40003fa6270 */
[-C--:B------:R-:W-:Y:S02]  /*23c0*/  ISETP.GE.AND P2, PT, R5, R0.reuse, PT ;  /* 0x000000000500720c */ /* 0x080fe40003f46270 */
[C---:B------:R-:W-:Y:S02]  /*23d0*/  SHF.L.U32 R5, R28.reuse, 0x5, RZ ;  /* 0x000000051c057819 */ /* 0x040fe400000006ff */
[-C--:B------:R-:W-:Y:S02]  /*23e0*/  ISETP.GE.AND P0, PT, R9, R0.reuse, PT ;  /* 0x000000000900720c */ /* 0x080fe40003f06270 */
[----:B------:R-:W-:Y:S02]  /*23f0*/  ISETP.GE.AND P4, PT, R7, R0, PT ;  /* 0x000000000700720c */ /* 0x000fe40003f86270 */
[----:B------:R-:W-:Y:S02]  /*2400*/  SHF.L.U64.HI R7, R28, 0x5, R29 ;  /* 0x000000051c077819 */ /* 0x000fe4000001021d */
[----:B------:R-:W-:-:S02]  /*2410*/  LEA R10, P3, R5, R177, 0x1 ;  /* 0x000000b1050a7211 */ /* 0x000fc400078608ff */
[----:B------:R-:W-:Y:S02]  /*2420*/  @!P1 MOV R12, R177 ;  /* 0x000000b1000c9202 */ /* 0x000fe40000000f00 */
[-C--:B------:R-:W-:Y:S02]  /*2430*/  @!P1 MOV R13, R176.reuse ;  /* 0x000000b0000d9202 */ /* 0x080fe40000000f00 */
[----:B------:R-:W-:-:S03]  /*2440*/  LEA.HI.X R11, R5, R176, R7, 0x1, P3 ;  /* 0x000000b0050b7211 */ /* 0x000fc600018f0c07 */
[----:B------:R-:W-:Y:S01]  /*2450*/  @!P4 MOV R14, R10 ;  /* 0x0000000a000ec202 */ /* 0x000fe20000000f00 */
[C---:B------:R-:W-:Y:S01]  /*2460*/  @!P4 IMAD R5, R29.reuse, 0xc0, RZ ;  /* 0x000000c01d05c824 */ /* 0x040fe200078e02ff */
[----:B------:R-:W-:Y:S01]  /*2470*/  @!PT LDS RZ, [RZ] ;  /* 0x00000000fffff984 */ /* 0x000fe20000000800 */
[----:B------:R-:W-:Y:S01]  /*2480*/  @!PT LDS RZ, [RZ] ;  /* 0x00000000fffff984 */ /* 0x000fe20000000800 */
[----:B------:R-:W-:Y:S01]  /*2490*/  @!PT LDS RZ, [RZ] ;  /* 0x00000000fffff984 */ /* 0x000fe20000000800 */
[----:B------:R1:W-:Y:S01]  /*24a0*/  @!P1 LDGSTS.E.BYPASS.LTC128B.128 [R23+0x5000], desc[UR4][R12.64] ;  /* 0x050000000c179fae */ /* 0x0003e2000b981a04 */
[-C--:B------:R-:W-:Y:S02]  /*24b0*/  @!P4 MOV R15, R11.reuse ;  /* 0x0000000b000fc202 */ /* 0x080fe40000000f00 */
[----:B------:R-:W-:Y:S01]  /*24c0*/  @!P2 MOV R9, R11 ;  /* 0x0000000b0009a202 */ /* 0x000fe20000000f00 */
[----:B------:R-:W-:Y:S01]  /*24d0*/  @P1 STS.128 [R23+0x5000], RZ ;  /* 0x005000ff17001388 */ /* 0x000fe20000000c00 */
[-C--:B------:R-:W-:Y:S01]  /*24e0*/  ISETP.GE.AND P1, PT, R4, R0.reuse, PT ;  /* 0x000000000400720c */ /* 0x080fe20003f26270 */
[----:B------:R-:W-:Y:S02]  /*24f0*/  @!P4 IMAD.WIDE.U32 R14, R28, 0xc0, R14 ;  /* 0x000000c01c0ec825 */ /* 0x000fe400078e000e */
[----:B------:R-:W-:Y:S02]  /*2500*/  @P5 STS.128 [R23+0x5800], RZ ;  /* 0x005800ff17005388 */ /* 0x000fe40000000c00 */
[----:B------:R-:W-:Y:S01]  /*2510*/  @!P2 IMAD R4, R29, 0x140, RZ ;  /* 0x000001401d04a824 */ /* 0x000fe200078e02ff */
[----:B------:R-:W-:Y:S01]  /*2520*/  @!P4 IADD3 R15, PT, PT, R15, R5, RZ ;  /* 0x000000050f0fc210 */ /* 0x000fe20007ffe0ff */
[----:B------:R-:W-:Y:S01]  /*2530*/  @!PT LDS RZ, [RZ] ;  /* 0x00000000fffff984 */ /* 0x000fe20000000800 */
[----:B------:R-:W-:Y:S01]  /*2540*/  @!PT LDS RZ, [RZ] ;  /* 0x00000000fffff984 */ /* 0x000fe20000000800 */
[----:B------:R-:W-:Y:S01]  /*2550*/  @!PT LDS RZ, [RZ] ;  /* 0x00000000fffff984 */ /* 0x000fe20000000800 */
[----:B------:R-:W-:Y:S01]  /*2560*/  @!P5 LDGSTS.E.BYPASS.LTC128B.128 [R23+0x5800], desc[UR4][R10.64] ;  /* 0x058000000a17dfae */ /* 0x000fe2000b981a04 */
[----:B------:R-:W-:-:S02]  /*2570*/  ISETP.GE.AND P5, PT, R8, R0, PT ;  /* 0x000000000800720c */ /* 0x000fc40003fa6270 */
[----:B------:R-:W-:Y:S01]  /*2580*/  @!P2 MOV R8, R10 ;  /* 0x0000000a0008a202 */ /* 0x000fe20000000f00 */
[----:B------:R-:W-:Y:S02]  /*2590*/  @P0 STS.128 [R23+0x6000], RZ ;  /* 0x006000ff17000388 */ /* 0x000fe40000000c00 */
[----:B------:R-:W-:Y:S02]  /*25a0*/  @!P1 MOV R7, R11 ;  /* 0x0000000b00079202 */ /* 0x000fe40000000f00 */
[----:B------:R-:W-:-:S05]  /*25b0*/  @!P2 IMAD.WIDE.U32 R8, R28, 0x140, R8 ;  /* 0x000001401c08a825 */ /* 0x000fca00078e0008 */
[----:B------:R-:W-:Y:S02]  /*25c0*/  @!P2 IADD3 R5, PT, PT, R9, R4, RZ ;  /* 0x000000040905a210 */ /* 0x000fe40007ffe0ff */
[C---:B-1----:R-:W-:Y:S02]  /*25d0*/  @!P0 LEA R12, P3, R28.reuse, R10, 0x6 ;  /* 0x0000000a1c0c8211 */ /* 0x042fe400078630ff */
[----:B------:R-:W-:Y:S02]  /*25e0*/  @!P2 MOV R4, R8 ;  /* 0x000000080004a202 */ /* 0x000fe40000000f00 */
[----:B------:R-:W-:Y:S02]  /*25f0*/  @!P0 LEA.HI.X R13, R28, R11, R29, 0x6, P3 ;  /* 0x0000000b1c0d8211 */ /* 0x000fe400018f341d */
[----:B------:R-:W-:Y:S01]  /*2600*/  ISETP.GE.AND P3, PT, R6, R0, PT ;  /* 0x000000000600720c */ /* 0x000fe20003f66270 */
[----:B------:R-:W-:Y:S01]  /*2610*/  @!P1 IMAD R0, R29, 0x180, RZ ;  /* 0x000001801d009824 */ /* 0x000fe200078e02ff */
[----:B------:R-:W-:Y:S01]  /*2620*/  @!P1 MOV R6, R10 ;  /* 0x0000000a00069202 */ /* 0x000fe20000000f00 */
[----:B------:R-:W-:Y:S01]  /*2630*/  @!PT LDS RZ, [RZ] ;  /* 0x00000000fffff984 */ /* 0x000fe20000000800 */
[----:B------:R-:W-:Y:S01]  /*2640*/  @!PT LDS RZ, [RZ] ;  /* 0x00000000fffff984 */ /* 0x000fe20000000800 */
[----:B------:R-:W-:Y:S01]  /*2650*/  @!PT LDS RZ, [RZ] ;  /* 0x00000000fffff984 */ /* 0x000fe20000000800 */
[----:B------:R1:W-:Y:S04]  /*2660*/  @!P0 LDGSTS.E.BYPASS.LTC128B.128 [R23+0x6000], desc[UR4][R12.64] ;  /* 0x060000000c178fae */ /* 0x0003e8000b981a04 */
[----:B------:R-:W-:Y:S01]  /*2670*/  @!P1 IMAD.WIDE.U32 R6, R28, 0x180, R6 ;  /* 0x000001801c069825 */ /* 0x000fe200078e0006 */
[----:B------:R-:W-:Y:S04]  /*2680*/  @P5 STS.128 [R23+0x6800], RZ ;  /* 0x006800ff17005388 */ /* 0x000fe80000000c00 */
[----:B------:R-:W-:-:S02]  /*2690*/  @!P1 IADD3 R7, PT, PT, R7, R0, RZ ;  /* 0x0000000007079210 */ /* 0x000fc40007ffe0ff */
[----:B-1----:R-:W-:-:S04]  /*26a0*/  @!P5 LEA R12, P0, R28, R10, 0x7 ;  /* 0x0000000a1c0cd211 */ /* 0x002fc800078038ff */
        /* <DEDUP_REMOVED lines=27> */
[----:B------:R-:W3:Y:S01]  /*2860*/  LD.E R31, desc[UR4][R2.64+0x18c] ;  /* 0x00018c04021f7980 */ /* 0x000ee2000c101900 */
[----:B------:R-:W-:Y:S01]  /*2870*/  SHF.R.U32.HI R48, RZ, 0x1, R151 ;  /* 0x00000001ff307819 */ /* 0x000fe20000011697 */
[----:B------:R-:W-:Y:S01]  /*2880*/  BSSY.RECONVERGENT B1, `(.L_x_4877) ;  /* 0x00001f6000017945 */ /* 0x000fe20003800200 */
[C---:B------:R-:W-:Y:S01]  /*2890*/  SHF.L.U32 R165, R151.reuse, 0x4, RZ ;  /* 0x0000000497a57819 */ /* 0x040fe200000006ff */
[----:B------:R-:W0:Y:S01]  /*28a0*/  LDGDEPBAR ;  /* 0x00000000000079af */ /* 0x000e220000000000 */
[----:B------:R-:W-:-:S02]  /*28b0*/  SHF.L.U32 R22, R151, 0x5, RZ ;  /* 0x0000000597167819 */ /* 0x000fc400000006ff */
[----:B------:R-:W-:Y:S02]  /*28c0*/  SHF.L.U32 R150, R151, 0x2, RZ ;  /* 0x0000000297967819 */ /* 0x000fe400000006ff */
[----:B------:R-:W-:Y:S02]  /*28d0*/  LOP3.LUT R21, R48, 0x8, RZ, 0xc0, !PT ;  /* 0x0000000830157812 */ /* 0x000fe400078ec0ff */
[----:B------:R-:W-:Y:S02]  /*28e0*/  LOP3.LUT R164, R165, 0x3e00, RZ, 0xc0, !PT ;  /* 0x00003e00a5a47812 */ /* 0x000fe400078ec0ff */
[----:B------:R-:W-:Y:S02]  /*28f0*/  LOP3.LUT R21, R21, 0xc0, R22, 0xf8, !PT ;  /* 0x000000c015157812 */ /* 0x000fe400078ef816 */
[----:B-1----:R-:W-:Y:S02]  /*2900*/  LOP3.LUT R4, R165, 0x100, RZ, 0xc0, !PT ;  /* 0x00000100a5047812 */ /* 0x002fe400078ec0ff */
[----:B------:R-:W-:-:S02]  /*2910*/  LOP3.LUT R5, R150, 0x18, RZ, 0xc0, !PT ;  /* 0x0000001896057812 */ /* 0x000fc400078ec0ff */
        /* <DEDUP_REMOVED lines=8> */
[-C--:B------:R-:W-:Y:S02]  /*29a0*/  LEA R164, R164, R166.reuse, 0x1 ;  /* 0x000000a6a4a47211 */ /* 0x080fe400078e08ff */
[----:B------:R-:W-:Y:S02]  /*29b0*/  LEA R45, R0, R166, 0x1 ;  /* 0x000000a6002d7211 */ /* 0x000fe400078e08ff */
[----:B------:R-:W-:Y:S01]  /*29c0*/  LOP3.LUT P0, R46, R151, 0x4, RZ, 0xc0, !PT ;  /* 0x00000004972e7812 */ /* 0x000fe2000780c0ff */
[----:B------:R-:W-:Y:S01]  /*29d0*/  LDSM.16.M88.4 R32, [R164] ;  /* 0x00000000a420783b */ /* 0x000fe20000000200 */
[----:B------:R-:W-:-:S02]  /*29e0*/  MOV R44, 0x20 ;  /* 0x00000020002c7802 */ /* 0x000fc40000000f00 */
[----:B-----5:R-:W-:Y:S01]  /*29f0*/  IADD3 R76, PT, PT, R73, -R77, -R76 ;  /* 0x8000004d494c7210 */ /* 0x020fe20007ffe84c */
[----:B------:R-:W1:Y:S01]  /*2a00*/  LDSM.16.M88.4 R8, [R45+0x1000] ;  /* 0x001000002d08783b */ /* 0x000e620000000200 */
[----:B------:R-:W-:Y:S02]  /*2a10*/  SEL R81, R44, 0xffffffe0, !P0 ;  /* 0xffffffe02c517807 */ /* 0x000fe40004000000 */
[----:B------:R-:W-:Y:S01]  /*2a20*/  IADD3 R78, PT, PT, R78, R73, -R77 ;  /* 0x000000494e4e7210 */ /* 0x000fe20007ffe84d */
[----:B--2---:R-:W-:Y:S01]  /*2a30*/  LDSM.16.M88.4 R4, [R45+0x1400] ;  /* 0x001400002d04783b */ /* 0x004fe20000000200 */
[----:B------:R-:W-:Y:S02]  /*2a40*/  IADD3 R16, PT, PT, R164, R81, RZ ;  /* 0x00000051a4107210 */ /* 0x000fe40007ffe0ff */
[----:B------:R-:W-:Y:S01]  /*2a50*/  IADD3 R81, PT, PT, R81, R45, RZ ;  /* 0x0000002d51517210 */ /* 0x000fe20007ffe0ff */
[----:B------:R-:W-:Y:S04]  /*2a60*/  LDSM.16.M88.4 R36, [R45+0x1800] ;  /* 0x001800002d24783b */ /* 0x000fe80000000200 */
[----:B------:R-:W-:Y:S04]  /*2a70*/  LDSM.16.M88.4 R16, [R16] ;  /* 0x000000001010783b */ /* 0x000fe80000000200 */
[----:B------:R-:W2:Y:S04]  /*2a80*/  LDSM.16.M88.4 R12, [R81+0x1000] ;  /* 0x00100000510c783b */ /* 0x000ea80000000200 */
        /* <DEDUP_REMOVED lines=307> */
[----:B---3--:R-:W3:Y:S01]  /*3dc0*/  LDSM.16.M88.4 R36, [R81+0x4c00] ;  /* 0x004c00005124783b */ /* 0x008ee20000000200 */
[----:B------:R-:W-:-:S06]  /*3dd0*/  DEPBAR.LE SB0, 0x0 ;  /* 0x000080000000791a */ /* 0x000fcc0000000000 */
[----:B------:R1:W3:Y:S01]  /*3de0*/  MUFU.TANH R182, R9 ;  /* 0x0000000900b67308 */ /* 0x0002e20000002400 */
[----:B----4-:R-:W-:Y:S01]  /*3df0*/  HMMA.16816.F32.BF16 R4, R32, R24, RZ ;  /* 0x000000182004723c */ /* 0x010fe200000418ff */
[----:B--2---:R-:W-:-:S06]  /*3e00*/  FMUL.FTZ R13, R14, R31 ;  /* 0x0000001f0e0d7220 */ /* 0x004fcc0000410000 */
[----:B------:R2:W4:Y:S01]  /*3e10*/  MUFU.TANH R160, R12 ;  /* 0x0000000c00a07308 */ /* 0x0005220000002400 */
[----:B------:R-:W-:Y:S01]  /*3e20*/  HMMA.16816.F32.BF16 R24, R32, R26, RZ ;  /* 0x0000001a2018723c */ /* 0x000fe200000418ff */
[-C--:B-1----:R-:W-:Y:S01]  /*3e30*/  FMUL.FTZ R8, R10, R31.reuse ;  /* 0x0000001f0a087220 */ /* 0x082fe20000410000 */
[-C--:B------:R-:W-:Y:S01]  /*3e40*/  FMUL.FTZ R33, R40, R31.reuse ;  /* 0x0000001f28217220 */ /* 0x080fe20000410000 */
[-C--:B------:R-:W-:Y:S01]  /*3e50*/  FMUL.FTZ R35, R41, R31.reuse ;  /* 0x0000001f29237220 */ /* 0x080fe20000410000 */
[----:B------:R-:W-:-:S03]  /*3e60*/  FMUL.FTZ R10, R43, R31 ;  /* 0x0000001f2b0a7220 */ /* 0x000fc60000410000 */
[----:B------:R-:W1:Y:S01]  /*3e70*/  MUFU.TANH R20, R20 ;  /* 0x0000001400147308 */ /* 0x000e620000002400 */
[-C--:B------:R-:W-:Y:S01]  /*3e80*/  FMUL.FTZ R9, R11, R31.reuse ;  /* 0x0000001f0b097220 */ /* 0x080fe20000410000 */
[----:B------:R-:W-:-:S06]  /*3e90*/  FMUL.FTZ R11, R42, R31 ;  /* 0x0000001f2a0b7220 */ /* 0x000fcc0000410000 */
[----:B------:R-:W1:Y:S01]  /*3ea0*/  MUFU.TANH R0, R0 ;  /* 0x0000000000007308 */ /* 0x000e620000002400 */
[----:B--2---:R-:W-:-:S07]  /*3eb0*/  FMUL.FTZ R12, R15, R31 ;  /* 0x0000001f0f0c7220 */ /* 0x004fce0000410000 */
[----:B------:R-:W2:Y:S01]  /*3ec0*/  MUFU.TANH R13, R13 ;  /* 0x0000000d000d7308 */ /* 0x000ea20000002400 */
[C---:B---3--:R-:W-:Y:S07]  /*3ed0*/  HMMA.16816.F32.BF16 R4, R16.reuse, R36, R4 ;  /* 0x000000241004723c */ /* 0x048fee0000041804 */
[----:B------:R-:W3:Y:S01]  /*3ee0*/  MUFU.TANH R12, R12 ;  /* 0x0000000c000c7308 */ /* 0x000ee20000002400 */
        /* <DEDUP_REMOVED lines=10> */
[-C--:B----4-:R-:W-:Y:S01]  /*3f90*/  FMUL.FTZ R5, R6, R31.reuse ;  /* 0x0000001f06057220 */ /* 0x090fe20000410000 */
[-C--:B------:R-:W-:Y:S01]  /*3fa0*/  FMUL.FTZ R6, R7, R31.reuse ;  /* 0x0000001f07067220 */ /* 0x080fe20000410000 */
[----:B------:R-:W-:Y:S01]  /*3fb0*/  FMUL.FTZ R7, R26, R31 ;  /* 0x0000001f1a077220 */ /* 0x000fe20000410000 */
[----:B------:R-:W-:-:S04]  /*3fc0*/  IADD3 R31, PT, PT, R30, -0x1, RZ ;  /* 0xffffffff1e1f7810 */ /* 0x000fc80007ffe0ff */
[----:B------:R-:W-:Y:S01]  /*3fd0*/  ISETP.GT.AND P0, PT, R31, R172, PT ;  /* 0x000000ac1f00720c */ /* 0x000fe20003f04270 */
[----:B------:R-:W4:Y:S01]  /*3fe0*/  MUFU.TANH R33, R33 ;  /* 0x0000002100217308 */ /* 0x000f220000002400 */
[----:B--2---:R-:W-:-:S04]  /*3ff0*/  LOP3.LUT R4, R48, 0x1f0, RZ, 0xc0, !PT ;  /* 0x000001f030047812 */ /* 0x004fc800078ec0ff */
[----:B------:R-:W-:-:S03]  /*4000*/  LOP3.LUT R4, R4, 0x7, R82, 0xf8, !PT ;  /* 0x0000000704047812 */ /* 0x000fc600078ef852 */
[----:B------:R-:W2:Y:S01]  /*4010*/  MUFU.TANH R35, R35 ;  /* 0x0000002300237308 */ /* 0x000ea20000002400 */
        /* <DEDUP_REMOVED lines=31> */
.L_x_4880:
[----:B------:R-:W2:Y:S01]  /*4210*/  LD.E R17, desc[UR4][R2.64+0x170] ;  /* 0x0001700402117980 */ /* 0x000ea2000c101900 */
[C---:B------:R-:W-:Y:S01]  /*4220*/  IADD3 R16, PT, PT, R51.reuse, -0x100, RZ ;  /* 0xffffff0033107810 */ /* 0x040fe20007ffe0ff */
[----:B------:R-:W-:-:S03]  /*4230*/  VIADD R51, R51, 0xfffffe00 ;  /* 0xfffffe0033337836 */ /* 0x000fc60000000000 */
[----:B-1----:R-:W-:Y:S02]  /*4240*/  IABS R25, R16 ;  /* 0x0000001000197213 */ /* 0x002fe40000000000 */
        /* <DEDUP_REMOVED lines=58> */
.L_x_4881:
[----:B------:R-:W-:Y:S05]  /*45f0*/  BSYNC.RECONVERGENT B0 ;  /* 0x0000000000007941 */ /* 0x000fea0003800200 */
.L_x_4879:
[C---:B------:R-:W-:Y:S01]  /*4600*/  IMAD.SHL.U32 R16, R170.reuse, 0x40, RZ ;  /* 0x00000040aa107824 */ /* 0x040fe200078e00ff */
[----:B------:R-:W-:Y:S01]  /*4610*/  SHF.L.U64.HI R15, R170, 0x6, R171 ;  /* 0x00000006aa0f7819 */ /* 0x000fe200000102ab */
[----:B-1----:R-:W-:Y:S02]  /*4620*/  IMAD.MOV.U32 R24, RZ, RZ, R174 ;  /* 0x000000ffff187224 */ /* 0x002fe400078e00ae */
        /* <DEDUP_REMOVED lines=27> */
.L_x_4878:
[----:B------:R-:W-:Y:S05]  /*47e0*/  BSYNC.RECONVERGENT B1 ;  /* 0x0000000000017941 */ /* 0x000fea0003800200 */
.L_x_4877:
[----:B------:R-:W2:Y:S01]  /*47f0*/  LD.E R73, desc[UR4][R2.64+0xdc] ;  /* 0x0000dc0402497980 */ /* 0x000ea2000c101900 */
[----:B------:R-:W-:-:S05]  /*4800*/  IMAD.SHL.U32 R51, R151, 0x2, RZ ;  /* 0x0000000297337824 */ /* 0x000fca00078e00ff */
[----:B------:R-:W-:-:S05]  /*4810*/  LOP3.LUT R51, R51, 0x6, RZ, 0xc0, !PT ;  /* 0x0000000633337812 */ /* 0x000fca00078ec0ff */
[----:B------:R-:W-:-:S04]  /*4820*/  IMAD R15, R31, 0x100, R51 ;  /* 0x000001001f0f7824 */ /* 0x000fc800078e0233 */
[C---:B------:R-:W-:Y:S02]  /*4830*/  VIADD R32, R15.reuse, 0x1 ;  /* 0x000000010f207836 */ /* 0x040fe40000000000 */
[C---:B------:R-:W-:Y:S02]  /*4840*/  VIADD R218, R15.reuse, 0x8 ;  /* 0x000000080fda7836 */ /* 0x040fe40000000000 */
[C---:B---3--:R-:W-:Y:S01]  /*4850*/  VIADD R42, R15.reuse, 0x10 ;  /* 0x000000100f2a7836 */ /* 0x048fe20000000000 */
[-C--:B------:R-:W-:Y:S01]  /*4860*/  ISETP.GE.AND P2, PT, R32, R188.reuse, PT ;  /* 0x000000bc2000720c */ /* 0x080fe20003f46270 */
[C---:B------:R-:W-:Y:S01]  /*4870*/  VIADD R227, R15.reuse, 0x11 ;  /* 0x000000110fe37836 */ /* 0x040fe20000000000 */
[----:B------:R-:W-:Y:S01]  /*4880*/  ISETP.GE.AND P1, PT, R218, R188, PT ;  /* 0x000000bcda00720c */ /* 0x000fe20003f26270 */
[C---:B------:R-:W-:Y:S01]  /*4890*/  VIADD R217, R15.reuse, 0x9 ;  /* 0x000000090fd97836 */ /* 0x040fe20000000000 */
[----:B------:R-:W-:Y:S01]  /*48a0*/  ISETP.GE.AND P4, PT, R32, R187, PT ;  /* 0x000000bb2000720c */ /* 0x000fe20003f86270 */
[C---:B------:R-:W-:Y:S01]  /*48b0*/  VIADD R224, R15.reuse, 0x19 ;  /* 0x000000190fe07836 */ /* 0x040fe20000000000 */
[----:B------:R-:W-:Y:S01]  /*48c0*/  FSEL R74, R74, -INF , P2 ;  /* 0xff8000004a4a7808 */ /* 0x000fe20001000000 */
[----:B------:R-:W-:Y:S01]  /*48d0*/  VIADD R223, R15, 0x20 ;  /* 0x000000200fdf7836 */ /* 0x000fe20000000000 */
[----:B------:R-:W-:-:S02]  /*48e0*/  FSEL R72, R72, -INF , P1 ;  /* 0xff80000048487808 */ /* 0x000fc40000800000 */
[-C--:B------:R-:W-:Y:S02]  /*48f0*/  ISETP.GE.AND P0, PT, R15, R188.reuse, PT ;  /* 0x000000bc0f00720c */ /* 0x080fe40003f06270 */
[-C--:B------:R-:W-:Y:S02]  /*4900*/  ISETP.GE.AND P2, PT, R42, R188.reuse, PT ;  /* 0x000000bc2a00720c */ /* 0x080fe40003f46270 */
[----:B------:R-:W-:Y:S02]  /*4910*/  ISETP.GE.AND P1, PT, R227, R188, PT ;  /* 0x000000bce300720c */ /* 0x000fe40003f26270 */
[----:B------:R-:W-:Y:S01]  /*4920*/  FSEL R82, R74, -INF , !P4 ;  /* 0xff8000004a527808 */ /* 0x000fe20006000000 */
[----:B------:R-:W-:Y:S01]  /*4930*/  VIADD R225, R15, 0x18 ;  /* 0x000000180fe17836 */ /* 0x000fe20000000000 */
[----:B------:R-:W-:Y:S01]  /*4940*/  FSEL R75, R75, -INF , P0 ;  /* 0xff8000004b4b7808 */ /* 0x000fe20000000000 */
[C---:B------:R-:W-:Y:S01]  /*4950*/  VIADD R221, R15.reuse, 0x28 ;  /* 0x000000280fdd7836 */ /* 0x040fe20000000000 */
[-C--:B------:R-:W-:Y:S01]  /*4960*/  ISETP.GE.AND P3, PT, R218, R187.reuse, PT ;  /* 0x000000bbda00720c */ /* 0x080fe20003f66270 */
[----:B------:R-:W-:Y:S01]  /*4970*/  VIADD R216, R15, 0x29 ;  /* 0x000000290fd87836 */ /* 0x000fe20000000000 */
[----:B------:R-:W-:-:S02]  /*4980*/  ISETP.GE.AND P4, PT, R42, R187, PT ;  /* 0x000000bb2a00720c */ /* 0x000fc40003f86270 */
[----:B------:R-:W-:Y:S02]  /*4990*/  FSEL R70, R70, -INF , P2 ;  /* 0xff80000046467808 */ /* 0x000fe40001000000 */
[----:B------:R-:W-:Y:S02]  /*49a0*/  FSEL R69, R69, -INF , P1 ;  /* 0xff80000045457808 */ /* 0x000fe40000800000 */
[-C--:B------:R-:W-:Y:S02]  /*49b0*/  ISETP.GE.AND P0, PT, R217, R188.reuse, PT ;  /* 0x000000bcd900720c */ /* 0x080fe40003f06270 */
[-C--:B------:R-:W-:Y:S02]  /*49c0*/  ISETP.GE.AND P2, PT, R224, R188.reuse, PT ;  /* 0x000000bce000720c */ /* 0x080fe40003f46270 */
[----:B------:R-:W-:Y:S02]  /*49d0*/  ISETP.GE.AND P1, PT, R223, R188, PT ;  /* 0x000000bcdf00720c */ /* 0x000fe40003f26270 */
[----:B------:R-:W-:-:S02]  /*49e0*/  FSEL R184, R72, -INF , !P3 ;  /* 0xff80000048b87808 */ /* 0x000fc40005800000 */
[----:B------:R-:W-:Y:S01]  /*49f0*/  FSEL R70, R70, -INF , !P4 ;  /* 0xff80000046467808 */ /* 0x000fe20006000000 */
[C---:B------:R-:W-:Y:S01]  /*4a00*/  VIADD R222, R15.reuse, 0x21 ;  /* 0x000000210fde7836 */ /* 0x040fe20000000000 */
[CC--:B------:R-:W-:Y:S01]  /*4a10*/  ISETP.GE.AND P5, PT, R15.reuse, R187.reuse, PT ;  /* 0x000000bb0f00720c */ /* 0x0c0fe20003fa6270 */
[----:B------:R-:W-:Y:S01]  /*4a20*/  VIADD R214, R15, 0x31 ;  /* 0x000000310fd67836 */ /* 0x000fe20000000000 */
[----:B------:R-:W-:Y:S01]  /*4a30*/  FSEL R71, R71, -INF , P0 ;  /* 0xff80000047477808 */ /* 0x000fe20000000000 */
[----:B------:R-:W-:Y:S01]  /*4a40*/  VIADD R213, R15, 0x38 ;  /* 0x000000380fd57836 */ /* 0x000fe20000000000 */
[-C--:B------:R-:W-:Y:S02]  /*4a50*/  ISETP.GE.AND P3, PT, R227, R187.reuse, PT ;  /* 0x000000bbe300720c */ /* 0x080fe40003f66270 */
[----:B------:R-:W-:Y:S02]  /*4a60*/  ISETP.GE.AND P4, PT, R224, R187, PT ;  /* 0x000000bbe000720c */ /* 0x000fe40003f86270 */
[----:B------:R-:W-:-:S02]  /*4a70*/  FSEL R67, R67, -INF , P2 ;  /* 0xff80000043437808 */ /* 0x000fc40001000000 */
[----:B------:R-:W-:Y:S02]  /*4a80*/  FSEL R66, R66, -INF , P1 ;  /* 0xff80000042427808 */ /* 0x000fe40000800000 */
[-C--:B------:R-:W-:Y:S02]  /*4a90*/  ISETP.GE.AND P0, PT, R225, R188.reuse, PT ;  /* 0x000000bce100720c */ /* 0x080fe40003f06270 */
[-C--:B------:R-:W-:Y:S02]  /*4aa0*/  ISETP.GE.AND P2, PT, R221, R188.reuse, PT ;  /* 0x000000bcdd00720c */ /* 0x080fe40003f46270 */
[----:B------:R-:W-:Y:S02]  /*4ab0*/  ISETP.GE.AND P1, PT, R216, R188, PT ;  /* 0x000000bcd800720c */ /* 0x000fe40003f26270 */
[----:B------:R-:W-:Y:S02]  /*4ac0*/  FSEL R32, R75, -INF , !P5 ;  /* 0xff8000004b207808 */ /* 0x000fe40006800000 */
[----:B------:R-:W-:-:S02]  /*4ad0*/  FSEL R69, R69, -INF , !P3 ;  /* 0xff80000045457808 */ /* 0x000fc40005800000 */
[----:B------:R-:W-:Y:S01]  /*4ae0*/  FSEL R251, R67, -INF , !P4 ;  /* 0xff80000043fb7808 */ /* 0x000fe20006000000 */
[----:B------:R-:W-:Y:S01]  /*4af0*/  VIADD R215, R15, 0x30 ;  /* 0x000000300fd77836 */ /* 0x000fe20000000000 */
[-C--:B------:R-:W-:Y:S01]  /*4b00*/  ISETP.GE.AND P5, PT, R217, R187.reuse, PT ;  /* 0x000000bbd900720c */ /* 0x080fe20003fa6270 */
[C---:B------:R-:W-:Y:S01]  /*4b10*/  VIADD R220, R15.reuse, 0x40 ;  /* 0x000000400fdc7836 */ /* 0x040fe20000000000 */
        /* <DEDUP_REMOVED lines=27> */
[C---:B------:R-:W-:Y:S01]  /*4cd0*/  VIADD R209, R15.reuse, 0x48 ;  /* 0x000000480fd17836 */ /* 0x040fe20000000000 */
[-C--:B------:R-:W-:Y:S01]  /*4ce0*/  ISETP.GE.AND P5, PT, R222, R187.reuse, PT ;  /* 0x000000bbde00720c */ /* 0x080fe20003fa6270 */
[----:B------:R-:W-:Y:S01]  /*4cf0*/  VIADD R249, R15, 0x59 ;  /* 0x000000590ff97836 */ /* 0x000fe20000000000 */
[----:B------:R-:W-:Y:S02]  /*4d00*/  FSEL R62, R62, -INF , P0 ;  /* 0xff8000003e3e7808 */ /* 0x000fe40000000000 */
        /* <DEDUP_REMOVED lines=20> */
[----:B------:R-:W-:Y:S02]  /*4e50*/  ISETP.GE.AND P1, PT, R249, R188, PT ;  /* 0x000000bcf900720c */ /* 0x000fe40003f26270 */
[----:B------:R-:W-:Y:S02]  /*4e60*/  FSEL R243, R62, -INF , !P5 ;  /* 0xff8000003ef37808 */ /* 0x000fe40006800000 */
[----:B------:R-:W-:Y:S02]  /*4e70*/  FSEL R238, R88, -INF , !P3 ;  /* 0xff80000058ee7808 */ /* 0x000fe40005800000 */
[----:B------:R-:W-:Y:S01]  /*4e80*/  FSEL R235, R94, -INF , !P4 ;  /* 0xff8000005eeb7808 */ /* 0x000fe20006000000 */
[C---:B------:R-:W-:Y:S01]  /*4e90*/  VIADD R247, R15.reuse, 0x60 ;  /* 0x000000600ff77836 */ /* 0x040fe20000000000 */
[-C--:B------:R-:W-:Y:S01]  /*4ea0*/  ISETP.GE.AND P5, PT, R208, R187.reuse, PT ;  /* 0x000000bbd000720c */ /* 0x080fe20003fa6270 */
[----:B------:R-:W-:Y:S01]  /*4eb0*/  VIADD R244, R15, 0x61 ;  /* 0x000000610ff47836 */ /* 0x000fe20000000000 */
[----:B------:R-:W-:Y:S01]  /*4ec0*/  FSEL R91, R91, -INF , P0 ;  /* 0xff8000005b5b7808 */ /* 0x000fe20000000000 */
[----:B------:R-:W-:Y:S01]  /*4ed0*/  VIADD R198, R15, 0x71 ;  /* 0x000000710fc67836 */ /* 0x000fe20000000000 */
[----:B------:R-:W-:-:S02]  /*4ee0*/  ISETP.GE.AND P3, PT, R194, R187, PT ;  /* 0x000000bbc200720c */ /* 0x000fc40003f66270 */
[----:B------:R-:W-:Y:S02]  /*4ef0*/  FSEL R94, R102, -INF , P1 ;  /* 0xff800000665e7808 */ /* 0x000fe40000800000 */
[-C--:B------:R-:W-:Y:S02]  /*4f00*/  ISETP.GE.AND P0, PT, R252, R188.reuse, PT ;  /* 0x000000bcfc00720c */ /* 0x080fe40003f06270 */
[-C--:B------:R-:W-:Y:S02]  /*4f10*/  ISETP.GE.AND P2, PT, R183, R188.reuse, PT ;  /* 0x000000bcb700720c */ /* 0x080fe40003f46270 */
[----:B------:R-:W-:Y:S02]  /*4f20*/  ISETP.GE.AND P1, PT, R196, R188, PT ;  /* 0x000000bcc400720c */ /* 0x000fe40003f26270 */
[----:B------:R-:W-:Y:S02]  /*4f30*/  FSEL R240, R83, -INF , !P5 ;  /* 0xff80000053f07808 */ /* 0x000fe40006800000 */
[----:B------:R-:W-:Y:S01]  /*4f40*/  FSEL R234, R95, -INF , !P3 ;  /* 0xff8000005fea7808 */ /* 0x000fe20005800000 */
[----:B------:R-:W-:Y:S01]  /*4f50*/  VIADD R195, R15, 0x69 ;  /* 0x000000690fc37836 */ /* 0x000fe20000000000 */
[----:B------:R-:W-:Y:S01]  /*4f60*/  ISETP.GE.AND P5, PT, R209, R187, PT ;  /* 0x000000bbd100720c */ /* 0x000fe20003fa6270 */
[C---:B------:R-:W-:Y:S01]  /*4f70*/  VIADD R197, R15.reuse, 0x70 ;  /* 0x000000700fc57836 */ /* 0x040fe20000000000 */
[----:B------:R-:W-:Y:S01]  /*4f80*/  FSEL R96, R96, -INF , P0 ;  /* 0xff80000060607808 */ /* 0x000fe20000000000 */
[----:B------:R-:W-:Y:S01]  /*4f90*/  VIADD R205, R15, 0x80 ;  /* 0x000000800fcd7836 */ /* 0x000fe20000000000 */
[----:B------:R-:W-:-:S02]  /*4fa0*/  FSEL R95, R101, -INF , P2 ;  /* 0xff800000655f7808 */ /* 0x000fc40001000000 */
[----:B------:R-:W-:Y:S02]  /*4fb0*/  FSEL R87, R109, -INF , P1 ;  /* 0xff8000006d577808 */ /* 0x000fe40000800000 */
[-C--:B------:R-:W-:Y:S02]  /*4fc0*/  ISETP.GE.AND P0, PT, R247, R188.reuse, PT ;  /* 0x000000bcf700720c */ /* 0x080fe40003f06270 */
[-C--:B------:R-:W-:Y:S02]  /*4fd0*/  ISETP.GE.AND P2, PT, R244, R188.reuse, PT ;  /* 0x000000bcf400720c */ /* 0x080fe40003f46270 */
[----:B------:R-:W-:Y:S02]  /*4fe0*/  ISETP.GE.AND P1, PT, R198, R188, PT ;  /* 0x000000bcc600720c */ /* 0x000fe40003f26270 */
[----:B------:R-:W-:Y:S02]  /*4ff0*/  FSEL R236, R91, -INF , !P5 ;  /* 0xff8000005bec7808 */ /* 0x000fe40006800000 */
[----:B------:R-:W-:-:S02]  /*5000*/  FSEL R91, R103, -INF , P0 ;  /* 0xff800000675b7808 */ /* 0x000fc40000000000 */
[----:B------:R-:W-:Y:S02]  /*5010*/  FSEL R88, R105, -INF , P2 ;  /* 0xff80000069587808 */ /* 0x000fe40001000000 */
[----:B------:R-:W-:Y:S02]  /*5020*/  FSEL R74, R116, -INF , P1 ;  /* 0xff800000744a7808 */ /* 0x000fe40000800000 */
[-C--:B------:R-:W-:Y:S02]  /*5030*/  ISETP.GE.AND P0, PT, R195, R188.reuse, PT ;  /* 0x000000bcc300720c */ /* 0x080fe40003f06270 */
[-C--:B------:R-:W-:Y:S02]  /*5040*/  ISETP.GE.AND P2, PT, R197, R188.reuse, PT ;  /* 0x000000bcc500720c */ /* 0x080fe40003f46270 */
[----:B------:R-:W-:Y:S01]  /*5050*/  ISETP.GE.AND P1, PT, R205, R188, PT ;  /* 0x000000bccd00720c */ /* 0x000fe20003f26270 */
[----:B------:R-:W-:Y:S01]  /*5060*/  IMAD.MOV.U32 R103, RZ, RZ, R69 ;  /* 0x000000ffff677224 */ /* 0x000fe200078e0045 */
[----:B------:R-:W-:Y:S01]  /*5070*/  FSEL R80, R112, -INF , P0 ;  /* 0xff80000070507808 */ /* 0x000fe20000000000 */
[----:B------:R-:W-:Y:S01]  /*5080*/  IMAD.MOV.U32 R112, RZ, RZ, R82 ;  /* 0x000000ffff707224 */ /* 0x000fe200078e0052 */
[----:B------:R-:W-:Y:S01]  /*5090*/  FSEL R75, R115, -INF , P2 ;  /* 0xff800000734b7808 */ /* 0x000fe20001000000 */
[----:B------:R-:W-:Y:S01]  /*50a0*/  IMAD.MOV.U32 R115, RZ, RZ, R184 ;  /* 0x000000ffff737224 */ /* 0x000fe200078e00b8 */
[----:B------:R-:W-:Y:S01]  /*50b0*/  FSEL R69, R120, -INF , P1 ;  /* 0xff80000078457808 */ /* 0x000fe20000800000 */
[----:B------:R-:W-:-:S02]  /*50c0*/  IMAD.MOV.U32 R120, RZ, RZ, R32 ;  /* 0x000000ffff787224 */ /* 0x000fc400078e0020 */
[----:B------:R-:W-:Y:S02]  /*50d0*/  IMAD.MOV.U32 R105, RZ, RZ, R70 ;  /* 0x000000ffff697224 */ /* 0x000fe400078e0046 */
[----:B------:R-:W-:Y:S01]  /*50e0*/  IMAD.MOV.U32 R109, RZ, RZ, R71 ;  /* 0x000000ffff6d7224 */ /* 0x000fe200078e0047 */
[----:B------:R-:W-:Y:S01]  /*50f0*/  FMNMX3.FTZ R32, R120, R112, R115, !PT ;  /* 0x0000007078207276 */ /* 0x000fe20007810073 */
[----:B------:R-:W-:-:S03]  /*5100*/  IMAD.MOV.U32 R102, RZ, RZ, R68 ;  /* 0x000000ffff667224 */ /* 0x000fc600078e0044 */
        /* <DEDUP_REMOVED lines=8> */
[-C--:B------:R-:W-:Y:S02]  /*5190*/  ISETP.GE.AND P4, PT, R183, R187.reuse, PT ;  /* 0x000000bbb700720c */ /* 0x080fe40003f86270 */
[----:B------:R-:W-:Y:S02]  /*51a0*/  FMNMX3.FTZ R32, R32, R238, R236, !PT ;  /* 0x000000ee20207276 */ /* 0x000fe400078100ec */
[----:B------:R-:W-:Y:S02]  /*51b0*/  ISETP.GE.AND P3, PT, R249, R187, PT ;  /* 0x000000bbf900720c */ /* 0x000fe40003f66270 */
[----:B------:R-:W-:-:S02]  /*51c0*/  FSEL R233, R96, -INF , !P5 ;  /* 0xff80000060e97808 */ /* 0x000fc40006800000 */
[----:B------:R-:W-:Y:S02]  /*51d0*/  ISETP.GE.AND P5, PT, R247, R187, PT ;  /* 0x000000bbf700720c */ /* 0x000fe40003fa6270 */
[----:B------:R-:W-:Y:S02]  /*51e0*/  FSEL R95, R95, -INF , !P4 ;  /* 0xff8000005f5f7808 */ /* 0x000fe40006000000 */
[----:B------:R-:W-:Y:S01]  /*51f0*/  FMNMX3.FTZ R72, R32, R235, R234, !PT ;  /* 0x000000eb20487276 */ /* 0x000fe200078100ea */
[C---:B------:R-:W-:Y:S01]  /*5200*/  VIADD R204, R15.reuse, 0x78 ;  /* 0x000000780fcc7836 */ /* 0x040fe20000000000 */
[-C--:B------:R-:W-:Y:S02]  /*5210*/  ISETP.GE.AND P4, PT, R244, R187.reuse, PT ;  /* 0x000000bbf400720c */ /* 0x080fe40003f86270 */
[----:B------:R-:W-:Y:S01]  /*5220*/  FSEL R94, R94, -INF , !P3 ;  /* 0xff8000005e5e7808 */ /* 0x000fe20005800000 */
[----:B------:R-:W-:Y:S01]  /*5230*/  VIADD R202, R15, 0x79 ;  /* 0x000000790fca7836 */ /* 0x000fe20000000000 */
[----:B------:R-:W-:-:S02]  /*5240*/  ISETP.GE.AND P3, PT, R196, R187, PT ;  /* 0x000000bbc400720c */ /* 0x000fc40003f66270 */
[----:B------:R-:W-:Y:S02]  /*5250*/  FSEL R91, R91, -INF , !P5 ;  /* 0xff8000005b5b7808 */ /* 0x000fe40006800000 */
[----:B------:R-:W-:Y:S02]  /*5260*/  FMNMX3.FTZ R72, R72, R233, R95, !PT ;  /* 0x000000e948487276 */ /* 0x000fe4000781005f */
[-C--:B------:R-:W-:Y:S02]  /*5270*/  ISETP.GE.AND P5, PT, R195, R187.reuse, PT ;  /* 0x000000bbc300720c */ /* 0x080fe40003fa6270 */
[----:B------:R-:W-:Y:S02]  /*5280*/  FSEL R88, R88, -INF , !P4 ;  /* 0xff80000058587808 */ /* 0x000fe40006000000 */
[----:B------:R-:W-:Y:S02]  /*5290*/  ISETP.GE.AND P4, PT, R197, R187, PT ;  /* 0x000000bbc500720c */ /* 0x000fe40003f86270 */
[----:B------:R-:W-:-:S02]  /*52a0*/  FSEL R87, R87, -INF , !P3 ;  /* 0xff80000057577808 */ /* 0x000fc40005800000 */
[----:B------:R-:W-:Y:S02]  /*52b0*/  ISETP.GE.AND P0, PT, R204, R188, PT ;  /* 0x000000bccc00720c */ /* 0x000fe40003f06270 */
[----:B------:R-:W-:Y:S01]  /*52c0*/  FMNMX3.FTZ R72, R72, R94, R91, !PT ;  /* 0x0000005e48487276 */ /* 0x000fe2000781005b */
[C---:B------:R-:W-:Y:S01]  /*52d0*/  VIADD R203, R15.reuse, 0x81 ;  /* 0x000000810fcb7836 */ /* 0x040fe20000000000 */
[----:B------:R-:W-:Y:S01]  /*52e0*/  ISETP.GE.AND P2, PT, R202, R188, PT ;  /* 0x000000bcca00720c */ /* 0x000fe20003f46270 */
[----:B------:R-:W-:Y:S01]  /*52f0*/  VIADD R206, R15, 0x88 ;  /* 0x000000880fce7836 */ /* 0x000fe20000000000 */
[-C--:B------:R-:W-:Y:S02]  /*5300*/  ISETP.GE.AND P3, PT, R198, R187.reuse, PT ;  /* 0x000000bbc600720c */ /* 0x080fe40003f66270 */
[----:B------:R-:W-:Y:S02]  /*5310*/  FSEL R80, R80, -INF , !P5 ;  /* 0xff80000050507808 */ /* 0x000fe40006800000 */
[----:B------:R-:W-:-:S02]  /*5320*/  ISETP.GE.AND P5, PT, R204, R187, PT ;  /* 0x000000bbcc00720c */ /* 0x000fc40003fa6270 */
[----:B------:R-:W-:Y:S02]  /*5330*/  FSEL R75, R75, -INF , !P4 ;  /* 0xff8000004b4b7808 */ /* 0x000fe40006000000 */
[----:B------:R-:W-:Y:S02]  /*5340*/  FSEL R71, R117, -INF , P0 ;  /* 0xff80000075477808 */ /* 0x000fe40000000000 */
[----:B------:R-:W-:Y:S01]  /*5350*/  FMNMX3.FTZ R72, R72, R88, R87, !PT ;  /* 0x0000005848487276 */ /* 0x000fe20007810057 */
[C---:B------:R-:W-:Y:S01]  /*5360*/  VIADD R201, R15.reuse, 0x89 ;  /* 0x000000890fc97836 */ /* 0x040fe20000000000 */
[----:B------:R-:W-:Y:S01]  /*5370*/  ISETP.GE.AND P4, PT, R202, R187, PT ;  /* 0x000000bbca00720c */ /* 0x000fe20003f86270 */
[----:B------:R-:W-:Y:S01]  /*5380*/  VIADD R200, R15, 0x90 ;  /* 0x000000900fc87836 */ /* 0x000fe20000000000 */
[----:B------:R-:W-:Y:S01]  /*5390*/  FSEL R70, R119, -INF , P2 ;  /* 0xff80000077467808 */ /* 0x000fe20001000000 */
[----:B------:R-:W-:Y:S01]  /*53a0*/  VIADD R199, R15, 0x91 ;  /* 0x000000910fc77836 */ /* 0x000fe20000000000 */
[----:B------:R-:W-:-:S02]  /*53b0*/  FSEL R74, R74, -INF , !P3 ;  /* 0xff8000004a4a7808 */ /* 0x000fc40005800000 */
[-C--:B------:R-:W-:Y:S02]  /*53c0*/  ISETP.GE.AND P0, PT, R203, R188.reuse, PT ;  /* 0x000000bccb00720c */ /* 0x080fe40003f06270 */
[----:B------:R-:W-:Y:S02]  /*53d0*/  ISETP.GE.AND P2, PT, R206, R188, PT ;  /* 0x000000bcce00720c */ /* 0x000fe40003f46270 */
[-C--:B------:R-:W-:Y:S02]  /*53e0*/  ISETP.GE.AND P3, PT, R205, R187.reuse, PT ;  /* 0x000000bbcd00720c */ /* 0x080fe40003f66270 */
[----:B------:R-:W-:Y:S02]  /*53f0*/  FSEL R71, R71, -INF , !P5 ;  /* 0xff80000047477808 */ /* 0x000fe40006800000 */
[----:B------:R-:W-:Y:S01]  /*5400*/  FMNMX3.FTZ R72, R72, R80, R75, !PT ;  /* 0x0000005048487276 */ /* 0x000fe2000781004b */
[C---:B------:R-:W-:Y:S01]  /*5410*/  VIADD R189, R15.reuse, 0x98 ;  /* 0x000000980fbd7836 */ /* 0x040fe20000000000 */
[----:B------:R-:W-:Y:S01]  /*5420*/  FSEL R70, R70, -INF , !P4 ;  /* 0xff80000046467808 */ /* 0x000fe20006000000 */
[----:B------:R-:W-:Y:S01]  /*5430*/  VIADD R162, R15, 0xa0 ;  /* 0x000000a00fa27836 */ /* 0x000fe20000000000 */
[----:B------:R-:W-:-:S02]  /*5440*/  ISETP.GE.AND P5, PT, R203, R187, PT ;  /* 0x000000bbcb00720c */ /* 0x000fc40003fa6270 */
[----:B------:R-:W-:Y:S02]  /*5450*/  ISETP.GE.AND P4, PT, R206, R187, PT ;  /* 0x000000bbce00720c */ /* 0x000fe40003f86270 */
[-C--:B------:R-:W-:Y:S02]  /*5460*/  ISETP.GE.AND P1, PT, R201, R188.reuse, PT ;  /* 0x000000bcc900720c */ /* 0x080fe40003f26270 */
[----:B------:R-:W-:Y:S02]  /*5470*/  FSEL R68, R121, -INF , P0 ;  /* 0xff80000079447808 */ /* 0x000fe40000000000 */
[----:B------:R-:W-:Y:S02]  /*5480*/  FSEL R67, R124, -INF , P2 ;  /* 0xff8000007c437808 */ /* 0x000fe40001000000 */
[----:B------:R-:W-:Y:S02]  /*5490*/  FSEL R69, R69, -INF , !P3 ;  /* 0xff80000045457808 */ /* 0x000fe40005800000 */
[----:B------:R-:W-:-:S02]  /*54a0*/  ISETP.GE.AND P0, PT, R200, R188, PT ;  /* 0x000000bcc800720c */ /* 0x000fc40003f06270 */
[----:B------:R-:W-:Y:S02]  /*54b0*/  ISETP.GE.AND P2, PT, R199, R188, PT ;  /* 0x000000bcc700720c */ /* 0x000fe40003f46270 */
[----:B------:R-:W-:Y:S01]  /*54c0*/  FMNMX3.FTZ R72, R72, R74, R71, !PT ;  /* 0x0000004a48487276 */ /* 0x000fe20007810047 */
[----:B------:R-:W-:Y:S01]  /*54d0*/  VIADD R167, R15, 0x99 ;  /* 0x000000990fa77836 */ /* 0x000fe20000000000 */
[-C--:B------:R-:W-:Y:S02]  /*54e0*/  ISETP.GE.AND P3, PT, R201, R187.reuse, PT ;  /* 0x000000bbc900720c */ /* 0x080fe40003f66270 */
[----:B------:R-:W-:Y:S02]  /*54f0*/  FSEL R68, R68, -INF , !P5 ;  /* 0xff80000044447808 */ /* 0x000fe40006800000 */
[----:B------:R-:W-:Y:S02]  /*5500*/  FSEL R66, R125, -INF , P1 ;  /* 0xff8000007d427808 */ /* 0x000fe40000800000 */
[----:B------:R-:W-:Y:S01]  /*5510*/  FSEL R67, R67, -INF , !P4 ;  /* 0xff80000043437808 */ /* 0x000fe20006000000 */
[----:B------:R-:W-:Y:S01]  /*5520*/  VIADD R231, R15, 0xa9 ;  /* 0x000000a90fe77836 */ /* 0x000fe20000000000 */
[----:B------:R-:W-:-:S02]  /*5530*/  ISETP.GE.AND P5, PT, R200, R187, PT ;  /* 0x000000bbc800720c */ /* 0x000fc40003fa6270 */
[----:B------:R-:W-:Y:S02]  /*5540*/  ISETP.GE.AND P4, PT, R199, R187, PT ;  /* 0x000000bbc700720c */ /* 0x000fe40003f86270 */
[----:B------:R-:W-:Y:S02]  /*5550*/  ISETP.GE.AND P1, PT, R189, R188, PT ;  /* 0x000000bcbd00720c */ /* 0x000fe40003f26270 */
[----:B------:R-:W-:Y:S02]  /*5560*/  FSEL R65, R133, -INF , P0 ;  /* 0xff80000085417808 */ /* 0x000fe40000000000 */
[----:B------:R-:W-:Y:S02]  /*5570*/  FSEL R64, R135, -INF , P2 ;  /* 0xff80000087407808 */ /* 0x000fe40001000000 */
[----:B------:R-:W-:Y:S01]  /*5580*/  FMNMX3.FTZ R72, R72, R70, R69, !PT ;  /* 0x0000004648487276 */ /* 0x000fe20007810045 */
[C---:B------:R-:W-:Y:S01]  /*5590*/  VIADD R161, R15.reuse, 0xa1 ;  /* 0x000000a10fa17836 */ /* 0x040fe20000000000 */
[----:B------:R-:W-:Y:S01]  /*55a0*/  ISETP.GE.AND P2, PT, R162, R188, PT ;  /* 0x000000bca200720c */ /* 0x000fe20003f46270 */
[----:B------:R-:W-:Y:S01]  /*55b0*/  VIADD R232, R15, 0xa8 ;  /* 0x000000a80fe87836 */ /* 0x000fe20000000000 */
[----:B------:R-:W-:-:S02]  /*55c0*/  FSEL R66, R66, -INF , !P3 ;  /* 0xff80000042427808 */ /* 0x000fc40005800000 */
[----:B------:R-:W-:Y:S02]  /*55d0*/  ISETP.GE.AND P0, PT, R167, R188, PT ;  /* 0x000000bca700720c */ /* 0x000fe40003f06270 */
[-C--:B------:R-:W-:Y:S02]  /*55e0*/  ISETP.GE.AND P3, PT, R189, R187.reuse, PT ;  /* 0x000000bbbd00720c */ /* 0x080fe40003f66270 */
[----:B------:R-:W-:Y:S02]  /*55f0*/  FSEL R65, R65, -INF , !P5 ;  /* 0xff80000041417808 */ /* 0x000fe40006800000 */
[----:B------:R-:W-:Y:S02]  /*5600*/  FSEL R63, R139, -INF , P1 ;  /* 0xff8000008b3f7808 */ /* 0x000fe40000800000 */
[----:B------:R-:W-:Y:S02]  /*5610*/  FSEL R64, R64, -INF , !P4 ;  /* 0xff80000040407808 */ /* 0x000fe40006000000 */
[----:B------:R-:W-:Y:S01]  /*5620*/  FMNMX3.FTZ R72, R72, R68, R67, !PT ;  /* 0x0000004448487276 */ /* 0x000fe20007810043 */
[----:B------:R-:W-:Y:S01]  /*5630*/  VIADD R81, R15, 0xb8 ;  /* 0x000000b80f517836 */ /* 0x000fe20000000000 */
[----:B------:R-:W-:-:S02]  /*5640*/  ISETP.GE.AND P4, PT, R162, R187, PT ;  /* 0x000000bba200720c */ /* 0x000fc40003f86270 */
[----:B------:R-:W-:Y:S01]  /*5650*/  FSEL R141, R141, -INF , P2 ;  /* 0xff8000008d8d7808 */ /* 0x000fe20001000000 */
[----:B------:R-:W-:Y:S01]  /*5660*/  VIADD R230, R15, 0xb0 ;  /* 0x000000b00fe67836 */ /* 0x000fe20000000000 */
[-C--:B------:R-:W-:Y:S02]  /*5670*/  ISETP.GE.AND P2, PT, R231, R188.reuse, PT ;  /* 0x000000bce700720c */ /* 0x080fe40003f46270 */
[----:B------:R-:W-:Y:S02]  /*5680*/  ISETP.GE.AND P5, PT, R167, R187, PT ;  /* 0x000000bba700720c */ /* 0x000fe40003fa6270 */
[----:B------:R-:W-:Y:S02]  /*5690*/  ISETP.GE.AND P1, PT, R161, R188, PT ;  /* 0x000000bca100720c */ /* 0x000fe40003f26270 */
[----:B------:R-:W-:Y:S02]  /*56a0*/  FSEL R62, R140, -INF , P0 ;  /* 0xff8000008c3e7808 */ /* 0x000fe40000000000 */
[----:B------:R-:W-:-:S02]  /*56b0*/  FSEL R63, R63, -INF , !P3 ;  /* 0xff8000003f3f7808 */ /* 0x000fc40005800000 */
[----:B------:R-:W-:Y:S02]  /*56c0*/  ISETP.GE.AND P0, PT, R232, R188, PT ;  /* 0x000000bce800720c */ /* 0x000fe40003f06270 */
[----:B------:R-:W-:Y:S01]  /*56d0*/  FMNMX3.FTZ R72, R72, R66, R65, !PT ;  /* 0x0000004248487276 */ /* 0x000fe20007810041 */
[----:B------:R-:W-:Y:S01]  /*56e0*/  VIADD R226, R15, 0xb1 ;  /* 0x000000b10fe27836 */ /* 0x000fe20000000000 */
[----:B------:R-:W-:Y:S01]  /*56f0*/  FSEL R229, R141, -INF , !P4 ;  /* 0xff8000008de57808 */ /* 0x000fe20006000000 */
[----:B------:R-:W-:Y:S01]  /*5700*/  VIADD R76, R15, 0xc1 ;  /* 0x000000c10f4c7836 */ /* 0x000fe20000000000 */
[-C--:B------:R-:W-:Y:S02]  /*5710*/  ISETP.GE.AND P4, PT, R231, R187.reuse, PT ;  /* 0x000000bbe700720c */ /* 0x080fe40003f86270 */
[----:B------:R-:W-:Y:S02]  /*5720*/  FSEL R146, R146, -INF , P2 ;  /* 0xff80000092927808 */ /* 0x000fe40001000000 */
[----:B------:R-:W-:-:S02]  /*5730*/  ISETP.GE.AND P3, PT, R161, R187, PT ;  /* 0x000000bba100720c */ /* 0x000fc40003f66270 */
[----:B------:R-:W-:Y:S02]  /*5740*/  FSEL R62, R62, -INF , !P5 ;  /* 0xff8000003e3e7808 */ /* 0x000fe40006800000 */
[----:B------:R-:W-:Y:S02]  /*5750*/  FSEL R61, R144, -INF , P1 ;  /* 0xff800000903d7808 */ /* 0x000fe40000800000 */
[-C--:B------:R-:W-:Y:S02]  /*5760*/  ISETP.GE.AND P2, PT, R81, R188.reuse, PT ;  /* 0x000000bc5100720c */ /* 0x080fe40003f46270 */
[----:B------:R-:W-:Y:S02]  /*5770*/  ISETP.GE.AND P5, PT, R232, R187, PT ;  /* 0x000000bbe800720c */ /* 0x000fe40003fa6270 */
[----:B------:R-:W-:Y:S02]  /*5780*/  ISETP.GE.AND P1, PT, R230, R188, PT ;  /* 0x000000bce600720c */ /* 0x000fe40003f26270 */
[----:B------:R-:W-:-:S02]  /*5790*/  FSEL R145, R145, -INF , P0 ;  /* 0xff80000091917808 */ /* 0x000fc40000000000 */
[----:B------:R-:W-:Y:S01]  /*57a0*/  FMNMX3.FTZ R72, R72, R64, R63, !PT ;  /* 0x0000004048487276 */ /* 0x000fe2000781003f */
[C---:B------:R-:W-:Y:S01]  /*57b0*/  VIADD R78, R15.reuse, 0xb9 ;  /* 0x000000b90f4e7836 */ /* 0x040fe20000000000 */
[----:B------:R-:W-:Y:S01]  /*57c0*/  FSEL R223, R146, -INF , !P4 ;  /* 0xff80000092df7808 */ /* 0x000fe20006000000 */
[----:B------:R-:W-:Y:S01]  /*57d0*/  VIADD R77, R15, 0xc0 ;  /* 0x000000c00f4d7836 */ /* 0x000fe20000000000 */
[----:B------:R-:W-:Y:S01]  /*57e0*/  FSEL R61, R61, -INF , !P3 ;  /* 0xff8000003d3d7808 */ /* 0x000fe20005800000 */
[----:B------:R-:W-:Y:S01]  /*57f0*/  VIADD R39, R15, 0xd0 ;  /* 0x000000d00f277836 */ /* 0x000fe20000000000 */
[----:B------:R-:W-:Y:S02]  /*5800*/  ISETP.GE.AND P0, PT, R226, R188, PT ;  /* 0x000000bce200720c */ /* 0x000fe40003f06270 */
[----:B------:R-:W-:Y:S02]  /*5810*/  ISETP.GE.AND P4, PT, R81, R187, PT ;  /* 0x000000bb5100720c */ /* 0x000fe40003f86270 */
[----:B------:R-:W-:-:S02]  /*5820*/  FSEL R152, R152, -INF , P2 ;  /* 0xff80000098987808 */ /* 0x000fc40001000000 */
[-C--:B------:R-:W-:Y:S02]  /*5830*/  ISETP.GE.AND P3, PT, R230, R187.reuse, PT ;  /* 0x000000bbe600720c */ /* 0x080fe40003f66270 */
[----:B------:R-:W-:Y:S02]  /*5840*/  FSEL R228, R145, -INF , !P5 ;  /* 0xff80000091e47808 */ /* 0x000fe40006800000 */
[----:B------:R-:W-:Y:S02]  /*5850*/  FSEL R147, R147, -INF , P1 ;  /* 0xff80000093937808 */ /* 0x000fe40000800000 */
[----:B------:R-:W-:Y:S02]  /*5860*/  ISETP.GE.AND P2, PT, R76, R188, PT ;  /* 0x000000bc4c00720c */ /* 0x000fe40003f46270 */
[----:B------:R-:W-:Y:S01]  /*5870*/  FMNMX3.FTZ R72, R72, R62, R229, !PT ;  /* 0x0000003e48487276 */ /* 0x000fe200078100e5 */
[----:B------:R-:W-:Y:S01]  /*5880*/  VIADD R43, R15, 0xc8 ;  /* 0x000000c80f2b7836 */ /* 0x000fe20000000000 */
[----:B------:R-:W-:-:S02]  /*5890*/  ISETP.GE.AND P5, PT, R226, R187, PT ;  /* 0x000000bbe200720c */ /* 0x000fc40003fa6270 */
[-C--:B------:R-:W-:Y:S02]  /*58a0*/  ISETP.GE.AND P1, PT, R78, R188.reuse, PT ;  /* 0x000000bc4e00720c */ /* 0x080fe40003f26270 */
[----:B------:R-:W-:Y:S02]  /*58b0*/  FSEL R148, R148, -INF , P0 ;  /* 0xff80000094947808 */ /* 0x000fe40000000000 */
[----:B------:R-:W-:Y:S01]  /*58c0*/  FSEL R225, R152, -INF , !P4 ;  /* 0xff80000098e17808 */ /* 0x000fe20006000000 */
[----:B------:R-:W-:Y:S01]  /*58d0*/  VIADD R27, R15, 0xd9 ;  /* 0x000000d90f1b7836 */ /* 0x000fe20000000000 */
[----:B------:R-:W-:Y:S02]  /*58e0*/  FSEL R227, R147, -INF , !P3 ;  /* 0xff80000093e37808 */ /* 0x000fe40005800000 */
[----:B------:R-:W-:Y:S02]  /*58f0*/  ISETP.GE.AND P0, PT, R77, R188, PT ;  /* 0x000000bc4d00720c */ /* 0x000fe40003f06270 */
[----:B------:R-:W-:-:S02]  /*5900*/  ISETP.GE.AND P4, PT, R76, R187, PT ;  /* 0x000000bb4c00720c */ /* 0x000fc40003f86270 */
[----:B------:R-:W-:Y:S02]  /*5910*/  FSEL R155, R155, -INF , P2 ;  /* 0xff8000009b9b7808 */ /* 0x000fe40001000000 */
[----:B------:R-:W-:Y:S01]  /*5920*/  FMNMX3.FTZ R72, R72, R61, R228, !PT ;  /* 0x0000003d48487276 */ /* 0x000fe200078100e4 */
[----:B------:R-:W-:Y:S01]  /*5930*/  VIADD R40, R15, 0xc9 ;  /* 0x000000c90f287836 */ /* 0x000fe20000000000 */
[----:B------:R-:W-:Y:S02]  /*5940*/  ISETP.GE.AND P2, PT, R39, R188, PT ;  /* 0x000000bc2700720c */ /* 0x000fe40003f46270 */
[----:B------:R-:W-:Y:S02]  /*5950*/  ISETP.GE.AND P3, PT, R78, R187, PT ;  /* 0x000000bb4e00720c */ /* 0x000fe40003f66270 */
[----:B------:R-:W-:Y:S02]  /*5960*/  FSEL R222, R148, -INF , !P5 ;  /* 0xff80000094de7808 */ /* 0x000fe40006800000 */
[----:B------:R-:W-:-:S02]  /*5970*/  FSEL R153, R153, -INF , P1 ;  /* 0xff80000099997808 */ /* 0x000fc40000800000 */
[----:B------:R-:W-:Y:S02]  /*5980*/  ISETP.GE.AND P5, PT, R77, R187, PT ;  /* 0x000000bb4d00720c */ /* 0x000fe40003fa6270 */
[-C--:B------:R-:W-:Y:S02]  /*5990*/  ISETP.GE.AND P1, PT, R43, R188.reuse, PT ;  /* 0x000000bc2b00720c */ /* 0x080fe40003f26270 */
[----:B------:R-:W-:Y:S02]  /*59a0*/  FSEL R154, R154, -INF , P0 ;  /* 0xff8000009a9a7808 */ /* 0x000fe40000000000 */
[----:B------:R-:W-:Y:S02]  /*59b0*/  FSEL R219, R155, -INF , !P4 ;  /* 0xff8000009bdb7808 */ /* 0x000fe40006000000 */
[----:B------:R-:W-:Y:S01]  /*59c0*/  FMNMX3.FTZ R72, R72, R223, R227, !PT ;  /* 0x000000df48487276 */ /* 0x000fe200078100e3 */
[----:B------:R-:W-:Y:S01]  /*59d0*/  VIADD R37, R15, 0xd1 ;  /* 0x000000d10f257836 */ /* 0x000fe20000000000 */
[----:B------:R-:W-:Y:S01]  /*59e0*/  ISETP.GE.AND P4, PT, R39, R187, PT ;  /* 0x000000bb2700720c */ /* 0x000fe20003f86270 */
[C---:B-1----:R-:W-:Y:S01]  /*59f0*/  VIADD R24, R15.reuse, 0xe8 ;  /* 0x000000e80f187836 */ /* 0x042fe20000000000 */
[----:B------:R-:W-:Y:S01]  /*5a00*/  FSEL R158, R158, -INF , P2 ;  /* 0xff8000009e9e7808 */ /* 0x000fe20001000000 */
[----:B------:R-:W-:Y:S01]  /*5a10*/  VIADD R34, R15, 0xd8 ;  /* 0x000000d80f227836 */ /* 0x000fe20000000000 */
[----:B------:R-:W-:-:S02]  /*5a20*/  ISETP.GE.AND P2, PT, R27, R188, PT ;  /* 0x000000bc1b00720c */ /* 0x000fc40003f46270 */
[----:B------:R-:W-:Y:S02]  /*5a30*/  FSEL R221, R153, -INF , !P3 ;  /* 0xff80000099dd7808 */ /* 0x000fe40005800000 */
[----:B------:R-:W-:Y:S02]  /*5a40*/  ISETP.GE.AND P0, PT, R40, R188, PT ;  /* 0x000000bc2800720c */ /* 0x000fe40003f06270 */
[----:B------:R-:W-:Y:S02]  /*5a50*/  ISETP.GE.AND P3, PT, R43, R187, PT ;  /* 0x000000bb2b00720c */ /* 0x000fe40003f66270 */
[----:B------:R-:W-:Y:S02]  /*5a60*/  FSEL R224, R154, -INF , !P5 ;  /* 0xff8000009ae07808 */ /* 0x000fe40006800000 */
[----:B------:R-:W-:Y:S02]  /*5a70*/  FSEL R156, R156, -INF , P1 ;  /* 0xff8000009c9c7808 */ /* 0x000fe40000800000 */
[----:B------:R-:W-:-:S02]  /*5a80*/  FMNMX3.FTZ R72, R72, R222, R225, !PT ;  /* 0x000000de48487276 */ /* 0x000fc400078100e1 */
[----:B------:R-:W-:Y:S01]  /*5a90*/  FSEL R209, R158, -INF , !P4 ;  /* 0xff8000009ed17808 */ /* 0x000fe20006000000 */
[----:B------:R-:W-:Y:S01]  /*5aa0*/  VIADD R26, R15, 0xe0 ;  /* 0x000000e00f1a7836 */ /* 0x000fe20000000000 */
[-C--:B------:R-:W-:Y:S02]  /*5ab0*/  ISETP.GE.AND P4, PT, R27, R187.reuse, PT ;  /* 0x000000bb1b00720c */ /* 0x080fe40003f86270 */
[----:B------:R-:W-:Y:S02]  /*5ac0*/  FSEL R148, R163, -INF , P2 ;  /* 0xff800000a3947808 */ /* 0x000fe40001000000 */
[----:B------:R-:W-:Y:S02]  /*5ad0*/  ISETP.GE.AND P5, PT, R40, R187, PT ;  /* 0x000000bb2800720c */ /* 0x000fe40003fa6270 */
[----:B------:R-:W-:Y:S02]  /*5ae0*/  ISETP.GE.AND P1, PT, R37, R188, PT ;  /* 0x000000bc2500720c */ /* 0x000fe40003f26270 */
[----:B------:R-:W-:-:S02]  /*5af0*/  FSEL R32, R157, -INF , P0 ;  /* 0xff8000009d207808 */ /* 0x000fc40000000000 */
[-C--:B------:R-:W-:Y:S01]  /*5b00*/  ISETP.GE.AND P2, PT, R24, R188.reuse, PT ;  /* 0x000000bc1800720c */ /* 0x080fe20003f46270 */
[----:B------:R-:W-:Y:S01]  /*5b10*/  VIADD R25, R15, 0xe1 ;  /* 0x000000e10f197836 */ /* 0x000fe20000000000 */
[----:B------:R-:W-:Y:S02]  /*5b20*/  FSEL R220, R156, -INF , !P3 ;  /* 0xff8000009cdc7808 */ /* 0x000fe40005800000 */
[----:B------:R-:W-:Y:S02]  /*5b30*/  ISETP.GE.AND P0, PT, R34, R188, PT ;  /* 0x000000bc2200720c */ /* 0x000fe40003f06270 */
[----:B------:R-:W-:Y:S02]  /*5b40*/  FMNMX3.FTZ R72, R72, R221, R224, !PT ;  /* 0x000000dd48487276 */ /* 0x000fe400078100e0 */
[----:B------:R-:W-:Y:S02]  /*5b50*/  FSEL R148, R148, -INF , !P4 ;  /* 0xff80000094947808 */ /* 0x000fe40006000000 */
[----:B------:R-:W-:-:S02]  /*5b60*/  ISETP.GE.AND P3, PT, R37, R187, PT ;  /* 0x000000bb2500720c */ /* 0x000fc40003f66270 */
[----:B------:R-:W-:Y:S02]  /*5b70*/  FSEL R32, R32, -INF , !P5 ;  /* 0xff80000020207808 */ /* 0x000fe40006800000 */
[----:B------:R-:W-:Y:S02]  /*5b80*/  FSEL R154, R159, -INF , P1 ;  /* 0xff8000009f9a7808 */ /* 0x000fe40000800000 */
[-C--:B------:R-:W-:Y:S02]  /*5b90*/  ISETP.GE.AND P4, PT, R24, R187.reuse, PT ;  /* 0x000000bb1800720c */ /* 0x080fe40003f86270 */
[----:B------:R-:W-:Y:S02]  /*5ba0*/  FSEL R33, R33, -INF , P2 ;  /* 0xff80000021217808 */ /* 0x000fe40001000000 */
[----:B------:R-:W-:Y:S02]  /*5bb0*/  ISETP.GE.AND P5, PT, R34, R187, PT ;  /* 0x000000bb2200720c */ /* 0x000fe40003fa6270 */
[----:B------:R-:W-:-:S02]  /*5bc0*/  ISETP.GE.AND P1, PT, R26, R188, PT ;  /* 0x000000bc1a00720c */ /* 0x000fc40003f26270 */
[----:B------:R-:W-:Y:S02]  /*5bd0*/  FSEL R119, R160, -INF , P0 ;  /* 0xff800000a0777808 */ /* 0x000fe40000000000 */
[----:B------:R-:W-:Y:S01]  /*5be0*/  FMNMX3.FTZ R72, R72, R219, R220, !PT ;  /* 0x000000db48487276 */ /* 0x000fe200078100dc */
[----:B------:R-:W-:Y:S01]  /*5bf0*/  VIADD R19, R15, 0xe9 ;  /* 0x000000e90f137836 */ /* 0x000fe20000000000 */
[----:B------:R-:W-:Y:S01]  /*5c00*/  ISETP.GE.AND P0, PT, R25, R188, PT ;  /* 0x000000bc1900720c */ /* 0x000fe20003f06270 */
[----:B------:R-:W-:Y:S01]  /*5c10*/  VIADD R17, R15, 0xf0 ;  /* 0x000000f00f117836 */ /* 0x000fe20000000000 */
[----:B------:R-:W-:Y:S02]  /*5c20*/  FSEL R154, R154, -INF , !P3 ;  /* 0xff8000009a9a7808 */ /* 0x000fe40005800000 */
[----:B------:R-:W-:Y:S02]  /*5c30*/  FSEL R194, R33, -INF , !P4 ;  /* 0xff80000021c27808 */ /* 0x000fe40006000000 */
[----:B------:R-:W-:-:S02]  /*5c40*/  ISETP.GE.AND P3, PT, R26, R187, PT ;  /* 0x000000bb1a00720c */ /* 0x000fc40003f66270 */
[----:B------:R-:W-:Y:S02]  /*5c50*/  FSEL R119, R119, -INF , !P5 ;  /* 0xff80000077777808 */ /* 0x000fe40006800000 */
[----:B------:R-:W-:Y:S02]  /*5c60*/  FSEL R160, R168, -INF , P1 ;  /* 0xff800000a8a07808 */ /* 0x000fe40000800000 */
[----:B------:R-:W-:Y:S01]  /*5c70*/  FMNMX3.FTZ R33, R72, R32, R209, !PT ;  /* 0x0000002048217276 */ /* 0x000fe200078100d1 */
[C---:B------:R-:W-:Y:S01]  /*5c80*/  VIADD R16, R15.reuse, 0xf1 ;  /* 0x000000f10f107836 */ /* 0x040fe20000000000 */
[----:B------:R-:W-:Y:S01]  /*5c90*/  FSEL R182, R182, -INF , P0 ;  /* 0xff800000b6b67808 */ /* 0x000fe20000000000 */
[----:B------:R-:W-:Y:S01]  /*5ca0*/  VIADD R15, R15, 0xf8 ;  /* 0x000000f80f0f7836 */ /* 0x000fe20000000000 */
[----:B------:R-:W-:Y:S01]  /*5cb0*/  ISETP.GE.AND P5, PT, R25, R187, PT ;  /* 0x000000bb1900720c */ /* 0x000fe20003fa6270 */
[----:B------:R-:W-:Y:S01]  /*5cc0*/  IMAD R117, R31, 0x100, R51 ;  /* 0x000001001f757824 */ /* 0x000fe200078e0233 */
[----:B------:R-:W-:-:S02]  /*5cd0*/  ISETP.GE.AND P1, PT, R19, R188, PT ;  /* 0x000000bc1300720c */ /* 0x000fc40003f26270 */
[----:B------:R-:W-:Y:S02]  /*5ce0*/  ISETP.GE.AND P0, PT, R17, R188, PT ;  /* 0x000000bc1100720c */ /* 0x000fe40003f06270 */
[----:B------:R-:W-:Y:S02]  /*5cf0*/  FSEL R160, R160, -INF , !P3 ;  /* 0xff800000a0a07808 */ /* 0x000fe40005800000 */
[----:B------:R-:W-:Y:S01]  /*5d00*/  FMNMX3.FTZ R33, R33, R154, R119, !PT ;  /* 0x0000009a21217276 */ /* 0x000fe20007810077 */
[----:B------:R-:W-:Y:S01]  /*5d10*/  VIADD R237, R117, 0xf9 ;  /* 0x000000f975ed7836 */ /* 0x000fe20000000000 */
[----:B------:R-:W-:Y:S02]  /*5d20*/  ISETP.GE.AND P3, PT, R19, R187, PT ;  /* 0x000000bb1300720c */ /* 0x000fe40003f66270 */
[----:B------:R-:W-:Y:S02]  /*5d30*/  FSEL R184, R182, -INF , !P5 ;  /* 0xff800000b6b87808 */ /* 0x000fe40006800000 */
[----:B------:R-:W-:-:S02]  /*5d40*/  FSEL R35, R35, -INF , P1 ;  /* 0xff80000023237808 */ /* 0x000fc40000800000 */
[----:B------:R-:W-:Y:S02]  /*5d50*/  FSEL R101, R18, -INF , P0 ;  /* 0xff80000012657808 */ /* 0x000fe40000000000 */
[----:B------:R-:W-:Y:S02]  /*5d60*/  ISETP.GE.AND P5, PT, R17, R187, PT ;  /* 0x000000bb1100720c */ /* 0x000fe40003fa6270 */
[-C--:B------:R-:W-:Y:S02]  /*5d70*/  ISETP.GE.AND P2, PT, R16, R188.reuse, PT ;  /* 0x000000bc1000720c */ /* 0x080fe40003f46270 */
[----:B------:R-:W-:Y:S02]  /*5d80*/  ISETP.GE.AND P1, PT, R15, R188, PT ;  /* 0x000000bc0f00720c */ /* 0x000fe40003f26270 */
[----:B------:R-:W-:Y:S02]  /*5d90*/  FMNMX3.FTZ R18, R33, R148, R160, !PT ;  /* 0x0000009421127276 */ /* 0x000fe400078100a0 */
[----:B------:R-:W-:-:S02]  /*5da0*/  FSEL R133, R35, -INF , !P3 ;  /* 0xff80000023857808 */ /* 0x000fc40005800000 */
[-C--:B------:R-:W-:Y:S02]  /*5db0*/  ISETP.GE.AND P4, PT, R16, R187.reuse, PT ;  /* 0x000000bb1000720c */ /* 0x080fe40003f86270 */
[----:B------:R-:W-:Y:S02]  /*5dc0*/  ISETP.GE.AND P3, PT, R15, R187, PT ;  /* 0x000000bb0f00720c */ /* 0x000fe40003f66270 */
[----:B------:R-:W-:Y:S02]  /*5dd0*/  ISETP.GE.AND P0, PT, R237, R188, PT ;  /* 0x000000bced00720c */ /* 0x000fe40003f06270 */
[----:B------:R-:W-:Y:S02]  /*5de0*/  FSEL R36, R36, -INF , P2 ;  /* 0xff80000024247808 */ /* 0x000fe40001000000 */
[----:B------:R-:W-:Y:S02]  /*5df0*/  FSEL R41, R41, -INF , P1 ;  /* 0xff80000029297808 */ /* 0x000fe40000800000 */
[----:B------:R-:W-:-:S02]  /*5e00*/  FSEL R101, R101, -INF , !P5 ;  /* 0xff80000065657808 */ /* 0x000fc40006800000 */
[----:B------:R-:W-:Y:S02]  /*5e10*/  FMNMX3.FTZ R18, R18, R184, R194, !PT ;  /* 0x000000b812127276 */ /* 0x000fe400078100c2 */
[----:B------:R-:W-:Y:S02]  /*5e20*/  ISETP.GE.AND P2, PT, R237, R187, PT ;  /* 0x000000bbed00720c */ /* 0x000fe40003f46270 */
[----:B------:R-:W-:Y:S02]  /*5e30*/  FSEL R38, R38, -INF , P0 ;  /* 0xff80000026267808 */ /* 0x000fe40000000000 */
[----:B------:R-:W-:Y:S02]  /*5e40*/  FSEL R96, R36, -INF , !P4 ;  /* 0xff80000024607808 */ /* 0x000fe40006000000 */
[----:B------:R-:W-:Y:S02]  /*5e50*/  FSEL R83, R41, -INF , !P3 ;  /* 0xff80000029537808 */ /* 0x000fe40005800000 */
[----:B------:R-:W-:-:S02]  /*5e60*/  FMNMX3.FTZ R18, R18, R133, R101, !PT ;  /* 0x0000008512127276 */ /* 0x000fc40007810065 */
[----:B------:R-:W-:Y:S02]  /*5e70*/  FSEL R82, R38, -INF , !P2 ;  /* 0xff80000026527808 */ /* 0x000fe40005000000 */
[----:B------:R-:W-:-:S04]  /*5e80*/  FMNMX3.FTZ R18, R18, R96, R83, !PT ;  /* 0x0000006012127276 */ /* 0x000fc80007810053 */
[----:B------:R-:W-:Y:S01]  /*5e90*/  FMNMX.FTZ R18, R82, R18, !PT ;  /* 0x0000001252127209 */ /* 0x000fe20007810000 */
[----:B------:R-:W-:-:S04]  /*5ea0*/  IMAD R116, R31, 0x100, R51 ;  /* 0x000001001f747824 */ /* 0x000fc800078e0233 */
[----:B------:R-:W1:Y:S01]  /*5eb0*/  SHFL.BFLY PT, R33, R18, 0x2, 0x1f ;  /* 0x0c401f0012217f89 */ /* 0x000e6200000e0000 */
[----:B------:R-:W-:Y:S01]  /*5ec0*/  VIADD R116, R116, 0x1 ;  /* 0x0000000174747836 */ /* 0x000fe20000000000 */
[CC--:B------:R-:W-:Y:S02]  /*5ed0*/  ISETP.GE.AND P0, PT, R117.reuse, R186.reuse, PT ;  /* 0x000000ba7500720c */ /* 0x0c0fe40003f06270 */
[-C--:B------:R-:W-:Y:S02]  /*5ee0*/  ISETP.GE.AND P4, PT, R117, R185.reuse, PT ;  /* 0x000000b97500720c */ /* 0x080fe40003f86270 */
[C---:B------:R-:W-:Y:S02]  /*5ef0*/  ISETP.GE.AND P2, PT, R116.reuse, R186, PT ;  /* 0x000000ba7400720c */ /* 0x040fe40003f46270 */
[----:B------:R-:W-:Y:S01]  /*5f00*/  ISETP.GE.AND P3, PT, R116, R185, PT ;  /* 0x000000b97400720c */ /* 0x000fe20003f66270 */
[----:B------:R-:W-:Y:S01]  /*5f10*/  IMAD R116, R31, 0x100, R51 ;  /* 0x000001001f747824 */ /* 0x000fe200078e0233 */
[----:B------:R-:W-:-:S02]  /*5f20*/  FSEL R60, R60, -INF , P0 ;  /* 0xff8000003c3c7808 */ /* 0x000fc40000000000 */
[CC--:B------:R-:W-:Y:S02]  /*5f30*/  ISETP.GE.AND P1, PT, R218.reuse, R186.reuse, PT ;  /* 0x000000bada00720c */ /* 0x0c0fe40003f26270 */
[----:B------:R-:W-:Y:S02]  /*5f40*/  ISETP.GE.AND P0, PT, R217, R186, PT ;  /* 0x000000bad900720c */ /* 0x000fe40003f06270 */
[-C--:B------:R-:W-:Y:S02]  /*5f50*/  ISETP.GE.AND P5, PT, R218, R185.reuse, PT ;  /* 0x000000b9da00720c */ /* 0x080fe40003fa6270 */
[----:B------:R-:W-:Y:S01]  /*5f60*/  FSEL R59, R59, -INF , P2 ;  /* 0xff8000003b3b7808 */ /* 0x000fe20001000000 */
[----:B------:R-:W-:Y:S01]  /*5f70*/  VIADD R117, R117, 0x11 ;  /* 0x0000001175757836 */ /* 0x000fe20000000000 */
[----:B------:R-:W-:Y:S01]  /*5f80*/  FSEL R218, R60, -INF , !P4 ;  /* 0xff8000003cda7808 */ /* 0x000fe20006000000 */
[----:B------:R-:W-:Y:S01]  /*5f90*/  VIADD R116, R116, 0x18 ;  /* 0x0000001874747836 */ /* 0x000fe20000000000 */
[----:B------:R-:W-:-:S02]  /*5fa0*/  ISETP.GE.AND P4, PT, R217, R185, PT ;  /* 0x000000b9d900720c */ /* 0x000fc40003f86270 */
[----:B------:R-:W-:Y:S02]  /*5fb0*/  FSEL R58, R58, -INF , P1 ;  /* 0xff8000003a3a7808 */ /* 0x000fe40000800000 */
[----:B------:R-:W-:Y:S02]  /*5fc0*/  FSEL R41, R57, -INF , P0 ;  /* 0xff80000039297808 */ /* 0x000fe40000000000 */
[C---:B------:R-:W-:Y:S02]  /*5fd0*/  ISETP.GE.AND P2, PT, R42.reuse, R186, PT ;  /* 0x000000ba2a00720c */ /* 0x040fe40003f46270 */
[----:B------:R-:W-:Y:S02]  /*5fe0*/  FSEL R217, R59, -INF , !P3 ;  /* 0xff8000003bd97808 */ /* 0x000fe40005800000 */
[----:B------:R-:W-:Y:S02]  /*5ff0*/  ISETP.GE.AND P3, PT, R42, R185, PT ;  /* 0x000000b92a00720c */ /* 0x000fe40003f66270 */
[----:B------:R-:W-:-:S02]  /*6000*/  FSEL R42, R58, -INF , !P5 ;  /* 0xff8000003a2a7808 */ /* 0x000fc40006800000 */
[----:B------:R-:W-:Y:S02]  /*6010*/  FSEL R41, R41, -INF , !P4 ;  /* 0xff80000029297808 */ /* 0x000fe40006000000 */
[CC--:B------:R-:W-:Y:S02]  /*6020*/  ISETP.GE.AND P1, PT, R117.reuse, R186.reuse, PT ;  /* 0x000000ba7500720c */ /* 0x0c0fe40003f26270 */
[-C--:B------:R-:W-:Y:S01]  /*6030*/  ISETP.GE.AND P5, PT, R117, R185.reuse, PT ;  /* 0x000000b97500720c */ /* 0x080fe20003fa6270 */
[C-C-:B------:R-:W-:Y:S01]  /*6040*/  IMAD R117, R31.reuse, 0x100, R51.reuse ;  /* 0x000001001f757824 */ /* 0x140fe200078e0233 */
[C---:B------:R-:W-:Y:S02]  /*6050*/  ISETP.GE.AND P0, PT, R116.reuse, R186, PT ;  /* 0x000000ba7400720c */ /* 0x040fe40003f06270 */
[----:B------:R-:W-:Y:S01]  /*6060*/  ISETP.GE.AND P4, PT, R116, R185, PT ;  /* 0x000000b97400720c */ /* 0x000fe20003f86270 */
[----:B------:R-:W-:Y:S01]  /*6070*/  IMAD R116, R31, 0x100, R51 ;  /* 0x000001001f747824 */ /* 0x000fe200078e0233 */
[----:B------:R-:W-:-:S02]  /*6080*/  FSEL R35, R56, -INF , P2 ;  /* 0xff80000038237808 */ /* 0x000fc40001000000 */
[----:B-1----:R-:W-:Y:S01]  /*6090*/  FMNMX.FTZ R56, R18, R33, !PT ;  /* 0x0000002112387209 */ /* 0x002fe20007810000 */
[----:B------:R-:W-:Y:S01]  /*60a0*/  VIADD R117, R117, 0x19 ;  /* 0x0000001975757836 */ /* 0x000fe20000000000 */
[----:B------:R-:W-:Y:S01]  /*60b0*/  FSEL R38, R55, -INF , P1 ;  /* 0xff80000037267808 */ /* 0x000fe20000800000 */
[----:B------:R-:W-:Y:S02]  /*60c0*/  VIADD R116, R116, 0x20 ;  /* 0x0000002074747836 */ /* 0x000fe40000000000 */
[----:B------:R-:W1:Y:S01]  /*60d0*/  SHFL.BFLY PT, R55, R56, 0x1, 0x1f ;  /* 0x0c201f0038377f89 */ /* 0x000e6200000e0000 */
[----:B------:R-:W-:Y:S02]  /*60e0*/  FSEL R35, R35, -INF , !P3 ;  /* 0xff80000023237808 */ /* 0x000fe40005800000 */
[----:B------:R-:W-:Y:S02]  /*60f0*/  FSEL R38, R38, -INF , !P5 ;  /* 0xff80000026267808 */ /* 0x000fe40006800000 */
[----:B------:R-:W-:-:S02]  /*6100*/  ISETP.GE.AND P2, PT, R117, R186, PT ;  /* 0x000000ba7500720c */ /* 0x000fc40003f46270 */
[-C--:B------:R-:W-:Y:S01]  /*6110*/  ISETP.GE.AND P3, PT, R117, R185.reuse, PT ;  /* 0x000000b97500720c */ /* 0x080fe20003f66270 */
[C-C-:B------:R-:W-:Y:S01]  /*6120*/  IMAD R117, R31.reuse, 0x100, R51.reuse ;  /* 0x000001001f757824 */ /* 0x140fe200078e0233 */
[C---:B------:R-:W-:Y:S02]  /*6130*/  ISETP.GE.AND P1, PT, R116.reuse, R186, PT ;  /* 0x000000ba7400720c */ /* 0x040fe40003f26270 */
[----:B------:R-:W-:Y:S01]  /*6140*/  ISETP.GE.AND P5, PT, R116, R185, PT ;  /* 0x000000b97400720c */ /* 0x000fe20003fa6270 */
[----:B------:R-:W-:Y:S02]  /*6150*/  IMAD R116, R31, 0x100, R51 ;  /* 0x000001001f747824 */ /* 0x000fe400078e0233 */
[----:B------:R-:W-:Y:S02]  /*6160*/  VIADD R117, R117, 0x21 ;  /* 0x0000002175757836 */ /* 0x000fe40000000000 */
[----:B------:R-:W-:Y:S01]  /*6170*/  VIADD R116, R116, 0x28 ;  /* 0x0000002874747836 */ /* 0x000fe20000000000 */
[----:B------:R-:W-:-:S02]  /*6180*/  FSEL R33, R54, -INF , P0 ;  /* 0xff80000036217808 */ /* 0x000fc40000000000 */
[----:B------:R-:W-:Y:S02]  /*6190*/  FSEL R18, R53, -INF , P2 ;  /* 0xff80000035127808 */ /* 0x000fe40001000000 */
[-C--:B------:R-:W-:Y:S02]  /*61a0*/  ISETP.GE.AND P0, PT, R117, R186.reuse, PT ;  /* 0x000000ba7500720c */ /* 0x080fe40003f06270 */
[----:B------:R-:W-:Y:S02]  /*61b0*/  ISETP.GE.AND P2, PT, R116, R186, PT ;  /* 0x000000ba7400720c */ /* 0x000fe40003f46270 */
[----:B------:R-:W-:Y:S02]  /*61c0*/  FSEL R36, R52, -INF , P1 ;  /* 0xff80000034247808 */ /* 0x000fe40000800000 */
[----:B------:R-:W-:Y:S02]  /*61d0*/  FSEL R33, R33, -INF , !P4 ;  /* 0xff80000021217808 */ /* 0x000fe40006000000 */
[----:B------:R-:W-:-:S02]  /*61e0*/  FSEL R18, R18, -INF , !P3 ;  /* 0xff80000012127808 */ /* 0x000fc40005800000 */
[-C--:B------:R-:W-:Y:S02]  /*61f0*/  ISETP.GE.AND P4, PT, R117, R185.reuse, PT ;  /* 0x000000b97500720c */ /* 0x080fe40003f86270 */
[----:B------:R-:W-:Y:S02]  /*6200*/  ISETP.GE.AND P3, PT, R116, R185, PT ;  /* 0x000000b97400720c */ /* 0x000fe40003f66270 */
[----:B------:R-:W-:Y:S02]  /*6210*/  FSEL R50, R50, -INF , P0 ;  /* 0xff80000032327808 */ /* 0x000fe40000000000 */
[----:B------:R-:W-:Y:S02]  /*6220*/  FSEL R49, R49, -INF , P2 ;  /* 0xff80000031317808 */ /* 0x000fe40001000000 */
[----:B------:R-:W-:Y:S02]  /*6230*/  ISETP.GE.AND P1, PT, R216, R186, PT ;  /* 0x000000bad800720c */ /* 0x000fe40003f26270 */
[----:B------:R-:W-:-:S02]  /*6240*/  FSEL R36, R36, -INF , !P5 ;  /* 0xff80000024247808 */ /* 0x000fc40006800000 */
[-C--:B------:R-:W-:Y:S02]  /*6250*/  ISETP.GE.AND P5, PT, R216, R185.reuse, PT ;  /* 0x000000b9d800720c */ /* 0x080fe40003fa6270 */
[CC--:B------:R-:W-:Y:S02]  /*6260*/  ISETP.GE.AND P0, PT, R215.reuse, R186.reuse, PT ;  /* 0x000000bad700720c */ /* 0x0c0fe40003f06270 */
[----:B------:R-:W-:Y:S02]  /*6270*/  ISETP.GE.AND P2, PT, R215, R185, PT ;  /* 0x000000b9d700720c */ /* 0x000fe40003f46270 */
[----:B------:R-:W-:Y:S02]  /*6280*/  FSEL R216, R50, -INF , !P4 ;  /* 0xff80000032d87808 */ /* 0x000fe40006000000 */
[----:B------:R-:W-:Y:S02]  /*6290*/  FSEL R215, R49, -INF , !P3 ;  /* 0xff80000031d77808 */ /* 0x000fe40005800000 */
[----:B------:R-:W-:-:S02]  /*62a0*/  ISETP.GE.AND P4, PT, R214, R186, PT ;  /* 0x000000bad600720c */ /* 0x000fc40003f86270 */
[----:B------:R-:W-:Y:S02]  /*62b0*/  ISETP.GE.AND P3, PT, R214, R185, PT ;  /* 0x000000b9d600720c */ /* 0x000fe40003f66270 */
[----:B------:R-:W-:Y:S02]  /*62c0*/  FSEL R214, R20, -INF , P1 ;  /* 0xff80000014d67808 */ /* 0x000fe40000800000 */
[----:B-1----:R-:W-:Y:S01]  /*62d0*/  FMNMX.FTZ R20, R56, R55, !PT ;  /* 0x0000003738147209 */ /* 0x002fe20007810000 */
[----:B------:R-:W-:Y:S01]  /*62e0*/  IMAD R116, R31, 0x100, R51 ;  /* 0x000001001f747824 */ /* 0x000fe200078e0233 */
[----:B------:R-:W-:Y:S02]  /*62f0*/  FSEL R47, R47, -INF , P0 ;  /* 0xff8000002f2f7808 */ /* 0x000fe40000000000 */
[----:B------:R-:W-:Y:S01]  /*6300*/  FSETP.NEU.FTZ.AND P0, PT, R20, -INF , PT ;  /* 0xff8000001400780b */ /* 0x000fe20003f1d000 */
[----:B--2---:R-:W-:Y:S01]  /*6310*/  FMUL.FTZ R72, R73, R20 ;  /* 0x0000001449487220 */ /* 0x004fe20000410000 */
[----:B------:R-:W-:Y:S01]  /*6320*/  FSEL R214, R214, -INF , !P5 ;  /* 0xff800000d6d67808 */ /* 0x000fe20006800000 */
[----:B------:R-:W-:Y:S01]  /*6330*/  VIADD R116, R116, 0x40 ;  /* 0x0000004074747836 */ /* 0x000fe20000000000 */
[----:B------:R-:W-:-:S02]  /*6340*/  FSEL R0, R0, -INF , P4 ;  /* 0xff80000000007808 */ /* 0x000fc40002000000 */
[CC--:B------:R-:W-:Y:S02]  /*6350*/  ISETP.GE.AND P1, PT, R213.reuse, R186.reuse, PT ;  /* 0x000000bad500720c */ /* 0x0c0fe40003f26270 */
[-C--:B------:R-:W-:Y:S02]  /*6360*/  ISETP.GE.AND P5, PT, R213, R185.reuse, PT ;  /* 0x000000b9d500720c */ /* 0x080fe40003fa6270 */
[----:B------:R-:W-:Y:S01]  /*6370*/  FSEL R213, R47, -INF , !P2 ;  /* 0xff8000002fd57808 */ /* 0x000fe20005000000 */
[----:B------:R-:W-:Y:S01]  /*6380*/  IMAD R117, R31, 0x100, R51 ;  /* 0x000001001f757824 */ /* 0x000fe200078e0233 */
[----:B------:R-:W-:Y:S02]  /*6390*/  ISETP.GE.AND P2, PT, R208, R186, PT ;  /* 0x000000bad000720c */ /* 0x000fe40003f46270 */
[----:B------:R-:W-:Y:S02]  /*63a0*/  FSEL R72, R72, RZ, P0 ;  /* 0x000000ff48487208 */ /* 0x000fe40000000000 */
[----:B------:R-:W-:-:S02]  /*63b0*/  ISETP.GE.AND P4, PT, R208, R185, PT ;  /* 0x000000b9d000720c */ /* 0x000fc40003f86270 */
[----:B------:R-:W-:Y:S02]  /*63c0*/  FSEL R208, R0, -INF , !P3 ;  /* 0xff80000000d07808 */ /* 0x000fe40005800000 */
[C---:B------:R-:W-:Y:S02]  /*63d0*/  ISETP.GE.AND P0, PT, R116.reuse, R186, PT ;  /* 0x000000ba7400720c */ /* 0x040fe40003f06270 */
[----:B------:R-:W-:Y:S01]  /*63e0*/  ISETP.GE.AND P3, PT, R116, R185, PT ;  /* 0x000000b97400720c */ /* 0x000fe20003f66270 */
[--C-:B------:R-:W-:Y:S02]  /*63f0*/  IMAD R116, R31, 0x100, R51.reuse ;  /* 0x000001001f747824 */ /* 0x100fe400078e0233 */
[----:B------:R-:W-:Y:S01]  /*6400*/  FFMA.FTZ R152, R112, R73, -R72 ;  /* 0x0000004970987223 */ /* 0x000fe20000010848 */
[----:B------:R-:W-:Y:S02]  /*6410*/  VIADD R117, R117, 0x41 ;  /* 0x0000004175757836 */ /* 0x000fe40000000000 */
[----:B------:R-:W-:-:S02]  /*6420*/  IMAD R112, R31, 0x100, R51 ;  /* 0x000001001f707824 */ /* 0x000fc400078e0233 */
[----:B------:R-:W-:Y:S01]  /*6430*/  VIADD R116, R116, 0x48 ;  /* 0x0000004874747836 */ /* 0x000fe20000000000 */
[----:B------:R-:W-:Y:S01]  /*6440*/  FSEL R79, R79, -INF , P1 ;  /* 0xff8000004f4f7808 */ /* 0x000fe20000800000 */
[----:B------:R-:W-:Y:S01]  /*6450*/  VIADD R112, R112, 0x50 ;  /* 0x0000005070707836 */ /* 0x000fe20000000000 */
[-C--:B------:R-:W-:Y:S02]  /*6460*/  ISETP.GE.AND P1, PT, R117, R186.reuse, PT ;  /* 0x000000ba7500720c */ /* 0x080fe40003f26270 */
[----:B------:R-:W-:Y:S02]  /*6470*/  FSEL R84, R84, -INF , P2 ;  /* 0xff80000054547808 */ /* 0x000fe40001000000 */
[----:B------:R-:W-:Y:S02]  /*6480*/  ISETP.GE.AND P2, PT, R116, R186, PT ;  /* 0x000000ba7400720c */ /* 0x000fe40003f46270 */
[----:B------:R-:W-:Y:S02]  /*6490*/  FSEL R85, R85, -INF , P0 ;  /* 0xff80000055557808 */ /* 0x000fe40000000000 */
        /* <DEDUP_REMOVED lines=161> */
[-CC-:B------:R-:W-:Y:S01]  /*6eb0*/  FFMA.FTZ R98, R95, R73.reuse, -R72.reuse ;  /* 0x000000495f627223 */ /* 0x180fe20000010848 */
        /* <DEDUP_REMOVED lines=27> */
[----:B------:R-:W-:Y:S01]  /*7070*/  FMNMX3.FTZ R0, R0, R104, R94, !PT ;  /* 0x0000006800007276 */ /* 0x000fe2000781005e */
[----:B------:R-:W-:Y:S01]  /*7080*/  FFMA.FTZ R93, R91, R73, -R72 ;  /* 0x000000495b5d7223 */ /* 0x000fe20000010848 */
[----:B------:R-:W-:-:S02]  /*7090*/  ISETP.GE.AND P4, PT, R25, R185, PT ;  /* 0x000000b91900720c */ /* 0x000fc40003f86270 */
[----:B------:R-:W-:Y:S02]  /*70a0*/  FSEL R86, R12, -INF , !P3 ;  /* 0xff8000000c567808 */ /* 0x000fe40005800000 */
[-C--:B------:R-:W-:Y:S02]  /*70b0*/  ISETP.GE.AND P1, PT, R19, R186.reuse, PT ;  /* 0x000000ba1300720c */ /* 0x080fe40003f26270 */
[----:B------:R-:W-:Y:S01]  /*70c0*/  FSEL R9, R9, -INF , P2 ;  /* 0xff80000009097808 */ /* 0x000fe20001000000 */
[----:B------:R-:W-:Y:S01]  /*70d0*/  FFMA.FTZ R91, R88, R73, -R72 ;  /* 0x00000049585b7223 */ /* 0x000fe20000010848 */
[----:B------:R-:W-:Y:S02]  /*70e0*/  ISETP.GE.AND P3, PT, R24, R185, PT ;  /* 0x000000b91800720c */ /* 0x000fe40003f66270 */
[----:B------:R-:W-:Y:S02]  /*70f0*/  FSEL R81, R8, -INF , !P5 ;  /* 0xff80000008517808 */ /* 0x000fe40006800000 */
[----:B------:R-:W-:-:S02]  /*7100*/  ISETP.GE.AND P2, PT, R17, R186, PT ;  /* 0x000000ba1100720c */ /* 0x000fc40003f46270 */
        /* <DEDUP_REMOVED lines=8> */
[----:B------:R-:W-:Y:S02]  /*7190*/  FSEL R79, R11, -INF , !P3 ;  /* 0xff8000000b4f7808 */ /* 0x000fe40005800000 */
[----:B------:R-:W-:Y:S02]  /*71a0*/  ISETP.GE.AND P1, PT, R15, R186, PT ;  /* 0x000000ba0f00720c */ /* 0x000fe40003f26270 */
[----:B------:R-:W-:Y:S02]  /*71b0*/  FSEL R5, R5, -INF , P2 ;  /* 0xff80000005057808 */ /* 0x000fe40001000000 */
[----:B------:R-:W-:Y:S02]  /*71c0*/  FMNMX3.FTZ R0, R0, R86, R81, !PT ;  /* 0x0000005600007276 */ /* 0x000fe40007810051 */
[----:B------:R-:W-:-:S02]  /*71d0*/  FSEL R6, R6, -INF , P0 ;  /* 0xff80000006067808 */ /* 0x000fc40000000000 */
[-C--:B------:R-:W-:Y:S02]  /*71e0*/  ISETP.GE.AND P3, PT, R16, R185.reuse, PT ;  /* 0x000000b91000720c */ /* 0x080fe40003f66270 */
[----:B------:R-:W-:Y:S02]  /*71f0*/  ISETP.GE.AND P2, PT, R15, R185, PT ;  /* 0x000000b90f00720c */ /* 0x000fe40003f46270 */
[----:B------:R-:W-:Y:S02]  /*7200*/  ISETP.GE.AND P0, PT, R237, R186, PT ;  /* 0x000000baed00720c */ /* 0x000fe40003f06270 */
[----:B------:R-:W-:Y:S02]  /*7210*/  FSEL R7, R7, -INF , P1 ;  /* 0xff80000007077808 */ /* 0x000fe40000800000 */
[----:B------:R-:W-:Y:S02]  /*7220*/  FSEL R78, R10, -INF , !P5 ;  /* 0xff8000000a4e7808 */ /* 0x000fe40006800000 */
[----:B------:R-:W-:-:S02]  /*7230*/  FSEL R77, R5, -INF , !P4 ;  /* 0xff800000054d7808 */ /* 0x000fc40006000000 */
[----:B------:R-:W-:Y:S01]  /*7240*/  FMNMX3.FTZ R0, R0, R80, R79, !PT ;  /* 0x0000005000007276 */ /* 0x000fe2000781004f */
[-CC-:B------:R-:W-:Y:S01]  /*7250*/  FFMA.FTZ R90, R87, R73.reuse, -R72.reuse ;  /* 0x00000049575a7223 */ /* 0x180fe20000010848 */
[--C-:B------:R-:W-:Y:S01]  /*7260*/  FFMA.FTZ R87, R75, R73, -R72.reuse ;  /* 0x000000494b577223 */ /* 0x100fe20000010848 */
        /* <DEDUP_REMOVED lines=21> */
[----:B------:R-:W-:Y:S02]  /*73c0*/  FFMA.FTZ R140, R109, R73, -R72 ;  /* 0x000000496d8c7223 */ /* 0x000fe40000010848 */
        /* <DEDUP_REMOVED lines=50> */
[----:B------:R-:W-:Y:S01]  /*76f0*/  FFMA.FTZ R116, R245, R73, -R72 ;  /* 0x00000049f5747223 */ /* 0x000fe20000010848 */
        /* <DEDUP_REMOVED lines=148> */
[--C-:B------:R-:W-:Y:S01]  /*8040*/  FFMA.FTZ R206, R206, R73, -R49.reuse ;  /* 0x00000049cece7223 */ /* 0x100fe20000010831 */
[----:B---3--:R-:W-:Y:S01]  /*8050*/  F2FP.BF16.F32.PACK_AB R12, R85, R87 ;  /* 0x00000057550c723e */ /* 0x008fe200000010ff */
[-CC-:B------:R-:W-:Y:S01]  /*8060*/  FFMA.FTZ R201, R201, R73.reuse, -R49.reuse ;  /* 0x00000049c9c97223 */ /* 0x180fe20000010831 */
[----:B-----5:R-:W-:Y:S01]  /*8070*/  F2FP.BF16.F32.PACK_AB R14, R71, R84 ;  /* 0x00000054470e723e */ /* 0x020fe200000010ff */
[-CC-:B------:R-:W-:Y:S01]  /*8080*/  FFMA.FTZ R200, R200, R73.reuse, -R49.reuse ;  /* 0x00000049c8c87223 */ /* 0x180fe20000010831 */
        /* <DEDUP_REMOVED lines=54> */
[-C--:B------:R-:W-:Y:S02]  /*83f0*/  FFMA.FTZ R62, R229, R73.reuse, -R72 ;  /* 0x00000049e53e7223 */ /* 0x080fe40000010848 */
        /* <DEDUP_REMOVED lines=82> */
[-C--:B------:R-:W-:Y:S01]  /*8920*/  FFMA.FTZ R53, R219, R73.reuse, -R72 ;  /* 0x00000049db357223 */ /* 0x080fe20000010848 */
        /* <DEDUP_REMOVED lines=99> */
[C---:B------:R-:W-:Y:S01]  /*8f60*/  HMMA.16816.F32.BF16 R4, R36.reuse, R18, R4 ;  /* 0x000000122404723c */ /* 0x040fe20000041804 */
[----:B------:R-:W2:Y:S01]  /*8f70*/  LDSM.16.MT88.4 R16, [R46+0x8800] ;  /* 0x008800002e10783b */ /* 0x000ea20000004200 */
        /* <DEDUP_REMOVED lines=18> */
[----:B-----5:R-:W-:Y:S01]  /*90a0*/  HMMA.16816.F32.BF16 R32, R36, R12, R32 ;  /* 0x0000000c2420723c */ /* 0x020fe20000041820 */
[----:B------:R-:W3:Y:S01]  /*90b0*/  LDSM.16.MT88.4 R140, [R47+0x8c00] ;  /* 0x008c00002f8c783b */ /* 0x000ee20000004200 */
[----:B------:R-:W-:Y:S01]  /*90c0*/  FADD.FTZ R55, R53, R55 ;  /* 0x0000003735377221 */ /* 0x000fe20000010000 */
[----:B------:R-:W-:-:S03]  /*90d0*/  FADD.FTZ R105, R105, R114 ;  /* 0x0000007269697221 */ /* 0x000fc60000010000 */
[----:B------:R-:W-:Y:S01]  /*90e0*/  FADD.FTZ R55, R52, R55 ;  /* 0x0000003734377221 */ /* 0x000fe20000010000 */
[----:B------:R-:W-:Y:S01]  /*90f0*/  MUFU.EX2 R160, R160 ;  /* 0x000000a000a07308 */ /* 0x000fe20000000800 */
[----:B------:R-:W-:Y:S02]  /*9100*/  FADD.FTZ R105, R102, R105 ;  /* 0x0000006966697221 */ /* 0x000fe40000010000 */
[----:B------:R-:W-:-:S05]  /*9110*/  FADD.FTZ R50, R50, R55 ;  /* 0x0000003732327221 */ /* 0x000fca0000010000 */
[----:B------:R-:W4:Y:S01]  /*9120*/  MUFU.EX2 R184, R184 ;  /* 0x000000b800b87308 */ /* 0x000f220000000800 */
[----:B------:R-:W-:Y:S01]  /*9130*/  FADD.FTZ R50, R97, R50 ;  /* 0x0000003261327221 */ /* 0x000fe20000010000 */
[----:B------:R-:W-:Y:S01]  /*9140*/  FADD.FTZ R105, R93, R105 ;  /* 0x000000695d697221 */ /* 0x000fe20000010000 */
[----:B------:R-:W-:Y:S05]  /*9150*/  HMMA.16816.F32.BF16 R24, R36, R14, R24 ;  /* 0x0000000e2418723c */ /* 0x000fea0000041818 */
[----:B------:R-:W-:Y:S08]  /*9160*/  MUFU.EX2 R194, R194 ;  /* 0x000000c200c27308 */ /* 0x000ff00000000800 */
[----:B------:R5:W1:Y:S08]  /*9170*/  MUFU.EX2 R125, R133 ;  /* 0x00000085007d7308 */ /* 0x000a700000000800 */
[----:B------:R-:W-:Y:S08]  /*9180*/  MUFU.EX2 R69, R81 ;  /* 0x0000005100457308 */ /* 0x000ff00000000800 */
[----:B------:R-:W2:Y:S01]  /*9190*/  MUFU.EX2 R67, R80 ;  /* 0x0000005000437308 */ /* 0x000ea20000000800 */
[----:B-----5:R-:W5:Y:S07]  /*91a0*/  LDSM.16.MT88.4 R132, [R46+0x8c00] ;  /* 0x008c00002e84783b */ /* 0x020f6e0000004200 */
[----:B------:R-:W-:Y:S08]  /*91b0*/  MUFU.EX2 R65, R79 ;  /* 0x0000004f00417308 */ /* 0x000ff00000000800 */
[----:B------:R-:W3:Y:S01]  /*91c0*/  MUFU.EX2 R63, R78 ;  /* 0x0000004e003f7308 */ /* 0x000ee20000000800 */
[----:B------:R-:W-:Y:S01]  /*91d0*/  FADD.FTZ R113, R113, R50 ;  /* 0x0000003271717221 */ /* 0x000fe20000010000 */
[----:B------:R-:W-:Y:S01]  /*91e0*/  FADD.FTZ R90, R90, R105 ;  /* 0x000000695a5a7221 */ /* 0x000fe20000010000 */
[----:B------:R-:W-:-:S02]  /*91f0*/  FFMA.FTZ R36, R77, R73, -R49 ;  /* 0x000000494d247223 */ /* 0x000fc40000010831 */
        /* <DEDUP_REMOVED lines=11> */
[----:B----4-:R-:W-:-:S02]  /*92b0*/  F2FP.BF16.F32.PACK_AB R12, R184, R160 ;  /* 0x000000a0b80c723e */ /* 0x010fc400000010ff */
[----:B-1----:R-:W-:Y:S02]  /*92c0*/  F2FP.BF16.F32.PACK_AB R14, R125, R194 ;  /* 0x000000c27d0e723e */ /* 0x002fe400000010ff */
[----:B--2---:R-:W-:Y:S02]  /*92d0*/  F2FP.BF16.F32.PACK_AB R13, R67, R69 ;  /* 0x00000045430d723e */ /* 0x004fe400000010ff */
[----:B---3--:R-:W-:Y:S01]  /*92e0*/  F2FP.BF16.F32.PACK_AB R15, R63, R65 ;  /* 0x000000413f0f723e */ /* 0x008fe200000010ff */
[----:B------:R-:W-:Y:S01]  /*92f0*/  MUFU.EX2 R99, R101 ;  /* 0x0000006500637308 */ /* 0x000fe20000000800 */
[----:B------:R-:W-:Y:S01]  /*9300*/  FADD.FTZ R148, R160, R148 ;  /* 0x00000094a0947221 */ /* 0x000fe20000010000 */
[----:B------:R-:W-:-:S06]  /*9310*/  FADD.FTZ R84, R69, R84 ;  /* 0x0000005445547221 */ /* 0x000fcc0000010000 */
[----:B------:R-:W-:Y:S01]  /*9320*/  MUFU.EX2 R36, R36 ;  /* 0x0000002400247308 */ /* 0x000fe20000000800 */
[----:B------:R-:W-:Y:S01]  /*9330*/  HMMA.16816.F32.BF16 R8, R12, R40, R8 ;  /* 0x000000280c08723c */ /* 0x000fe20000041808 */
[----:B------:R-:W-:Y:S01]  /*9340*/  FADD.FTZ R184, R184, R148 ;  /* 0x00000094b8b87221 */ /* 0x000fe20000010000 */
[----:B------:R-:W-:-:S05]  /*9350*/  FADD.FTZ R67, R67, R84 ;  /* 0x0000005443437221 */ /* 0x000fca0000010000 */
[----:B------:R-:W1:Y:S01]  /*9360*/  MUFU.EX2 R95, R96 ;  /* 0x00000060005f7308 */ /* 0x000e620000000800 */
[C---:B------:R-:W-:Y:S07]  /*9370*/  HMMA.16816.F32.BF16 R32, R12.reuse, R16, R32 ;  /* 0x000000100c20723c */ /* 0x040fee0000041820 */
[----:B------:R-:W-:Y:S01]  /*9380*/  MUFU.EX2 R71, R83 ;  /* 0x0000005300477308 */ /* 0x000fe20000000800 */
[C---:B------:R-:W-:Y:S07]  /*9390*/  HMMA.16816.F32.BF16 R4, R12.reuse, R42, R4 ;  /* 0x0000002a0c04723c */ /* 0x040fee0000041804 */
[----:B------:R-:W2:Y:S01]  /*93a0*/  MUFU.EX2 R195, R195 ;  /* 0x000000c300c37308 */ /* 0x000ea20000000800 */
[----:B------:R-:W-:Y:S07]  /*93b0*/  HMMA.16816.F32.BF16 R24, R12, R18, R24 ;  /* 0x000000120c18723c */ /* 0x000fee0000041818 */
[----:B------:R-:W3:Y:S08]  /*93c0*/  MUFU.EX2 R37, R37 ;  /* 0x0000002500257308 */ /* 0x000ef00000000800 */
[----:B------:R-:W-:Y:S08]  /*93d0*/  MUFU.EX2 R38, R38 ;  /* 0x0000002600267308 */ /* 0x000ff00000000800 */
[----:B------:R-:W4:Y:S01]  /*93e0*/  MUFU.EX2 R39, R39 ;  /* 0x0000002700277308 */ /* 0x000f220000000800 */
[----:B------:R-:W-:Y:S01]  /*93f0*/  FADD.FTZ R184, R194, R184 ;  /* 0x000000b8c2b87221 */ /* 0x000fe20000010000 */
[----:B------:R-:W-:Y:S01]  /*9400*/  FADD.FTZ R67, R65, R67 ;  /* 0x0000004341437221 */ /* 0x000fe20000010000 */
[----:B------:R-:W-:-:S02]  /*9410*/  ISETP.GT.AND P0, PT, R31, R172, PT ;  /* 0x000000ac1f00720c */ /* 0x000fc40003f04270 */
[----:B------:R-:W-:Y:S01]  /*9420*/  FADD.FTZ R125, R125, R184 ;  /* 0x000000b87d7d7221 */ /* 0x000fe20000010000 */
[----:B------:R-:W-:Y:S01]  /*9430*/  FADD.FTZ R63, R63, R67 ;  /* 0x000000433f3f7221 */ /* 0x000fe20000010000 */
[----:B-1----:R-:W-:Y:S02]  /*9440*/  F2FP.BF16.F32.PACK_AB R12, R95, R99 ;  /* 0x000000635f0c723e */ /* 0x002fe400000010ff */
[----:B------:R-:W-:Y:S01]  /*9450*/  FADD.FTZ R125, R99, R125 ;  /* 0x0000007d637d7221 */ /* 0x000fe20000010000 */
[----:B------:R-:W-:Y:S01]  /*9460*/  FADD.FTZ R63, R36, R63 ;  /* 0x0000003f243f7221 */ /* 0x000fe20000010000 */
[----:B--2---:R-:W-:Y:S02]  /*9470*/  F2FP.BF16.F32.PACK_AB R14, R195, R71 ;  /* 0x00000047c30e723e */ /* 0x004fe400000010ff */
[----:B---3--:R-:W-:Y:S01]  /*9480*/  F2FP.BF16.F32.PACK_AB R13, R37, R36 ;  /* 0x00000024250d723e */ /* 0x008fe200000010ff */
        /* <DEDUP_REMOVED lines=9> */
[C---:B-----5:R-:W-:Y:S08]  /*9520*/  HMMA.16816.F32.BF16 R136, R12.reuse, R132, R32 ;  /* 0x000000840c88723c */ /* 0x060ff00000041820 */
        /* <DEDUP_REMOVED lines=74> */
.L_x_4885:
        /* <DEDUP_REMOVED lines=8> */
.L_x_4886:
[----:B------:R-:W-:Y:S05]  /*9a50*/  BSYNC.RECONVERGENT B0 ;  /* 0x0000000000007941 */ /* 0x000fea0003800200 */
.L_x_4884:
        /* <DEDUP_REMOVED lines=30> */
[-C--:B------:R-:W-:Y:S01]  /*9c40*/  IADD3 R24, PT, PT, R164, R44.reuse, RZ ;  /* 0x0000002ca4187210 */ /* 0x080fe20007ffe0ff */
[----:B------:R-:W-:Y:S01]  /*9c50*/  BSSY.RECONVERGENT B1, `(.L_x_4887) ;  /* 0x00001d4000017945 */ /* 0x000fe20003800200 */
[----:B------:R-:W-:Y:S01]  /*9c60*/  IADD3 R68, PT, PT, R45, R44, RZ ;  /* 0x0000002c2d447210 */ /* 0x000fe20007ffe0ff */
[----:B----4-:R-:W-:Y:S01]  /*9c70*/  LDSM.16.M88.4 R8, [R45+0x1400] ;  /* 0x001400002d08783b */ /* 0x010fe20000000200 */
[----:B------:R-:W-:-:S02]  /*9c80*/  ISETP.GT.AND P0, PT, R31, R172, PT ;  /* 0x000000ac1f00720c */ /* 0x000fc40003f04270 */
[----:B------:R-:W-:Y:S01]  /*9c90*/  SHF.L.U32 R242, R30, 0x8, RZ ;  /* 0x000000081ef27819 */ /* 0x000fe200000006ff */
[----:B------:R-:W-:Y:S04]  /*9ca0*/  LDSM.16.M88.4 R24, [R24] ;  /* 0x000000001818783b */ /* 0x000fe80000000200 */
[----:B------:R-:W-:Y:S04]  /*9cb0*/  LDSM.16.M88.4 R16, [R68+0x1000] ;  /* 0x001000004410783b */ /* 0x000fe80000000200 */
[----:B-1----:R-:W-:Y:S04]  /*9cc0*/  LDSM.16.M88.4 R4, [R164] ;  /* 0x00000000a404783b */ /* 0x002fe80000000200 */
[----:B------:R-:W-:Y:S04]  /*9cd0*/  LDSM.16.M88.4 R32, [R68+0x1400] ;  /* 0x001400004420783b */ /* 0x000fe80000000200 */
[----:B--2---:R-:W1:Y:S04]  /*9ce0*/  LDSM.16.M88.4 R12, [R45+0x1000] ;  /* 0x001000002d0c783b */ /* 0x004e680000000200 */
[----:B------:R-:W2:Y:S04]  /*9cf0*/  LDSM.16.M88.4 R36, [R45+0x1800] ;  /* 0x001800002d24783b */ /* 0x000ea80000000200 */
[----:B------:R-:W4:Y:S04]  /*9d00*/  LDSM.16.M88.4 R64, [R68+0x1800] ;  /* 0x001800004440783b */ /* 0x000f280000000200 */
        /* <DEDUP_REMOVED lines=10> */
[-C--:B---3--:R-:W-:Y:S01]  /*9db0*/  FMUL.FTZ R12, R12, R61.reuse ;  /* 0x0000003d0c0c7220 */ /* 0x088fe20000410000 */
        /* <DEDUP_REMOVED lines=25> */
[C---:B----4-:R-:W-:Y:S03]  /*9f50*/  HMMA.16816.F32.BF16 R12, R24.reuse, R64, R12 ;  /* 0x00000040180c723c */ /* 0x050fe6000004180c */
[----:B------:R-:W4:Y:S05]  /*9f60*/  MUFU.TANH R55, R16 ;  /* 0x0000001000377308 */ /* 0x000f2a0000002400 */
        /* <DEDUP_REMOVED lines=21> */
[----:B---3--:R-:W3:Y:S07]  /*a0c0*/  LDSM.16.M88.4 R8, [R45+0x2000] ;  /* 0x002000002d08783b */ /* 0x008eee0000000200 */
        /* <DEDUP_REMOVED lines=13> */
[----:B------:R-:W4:Y:S02]  /*a1a0*/  LDSM.16.M88.4 R40, [R45+0x2400] ;  /* 0x002400002d28783b */ /* 0x000f240000000200 */
[----:B------:R-:W1:Y:S08]  /*a1b0*/  MUFU.TANH R73, R16 ;  /* 0x0000001000497308 */ /* 0x000e700000002400 */
[----:B------:R-:W1:Y:S01]  /*a1c0*/  MUFU.TANH R76, R17 ;  /* 0x00000011004c7308 */ /* 0x000e620000002400 */
[C---:B---3--:R-:W-:Y:S07]  /*a1d0*/  HMMA.16816.F32.BF16 R36, R4.reuse, R8, RZ ;  /* 0x000000080424723c */ /* 0x048fee00000418ff */
[----:B------:R-:W3:Y:S01]  /*a1e0*/  MUFU.TANH R74, R18 ;  /* 0x00000012004a7308 */ /* 0x000ee20000002400 */
        /* <DEDUP_REMOVED lines=93> */
[C---:B----4-:R-:W-:Y:S07]  /*a7c0*/  HMMA.16816.F32.BF16 R12, R24.reuse, R8, R12 ;  /* 0x00000008180c723c */ /* 0x050fee000004180c */
        /* <DEDUP_REMOVED lines=127> */
[----:B-----5:R5:W4:Y:S07]  /*afc0*/  LDSM.16.M88.4 R32, [R45+0x4c00] ;  /* 0x004c00002d20783b */ /* 0x020b2e0000000200 */
[----:B------:R-:W1:Y:S01]  /*afd0*/  MUFU.TANH R218, R38 ;  /* 0x0000002600da7308 */ /* 0x000e620000002400 */
[----:B---3--:R-:W-:Y:S01]  /*afe0*/  HMMA.16816.F32.BF16 R12, R24, R8, R12 ;  /* 0x00000008180c723c */ /* 0x008fe2000004180c */
[-C--:B------:R-:W-:Y:S01]  /*aff0*/  FMUL.FTZ R9, R18, R61.reuse ;  /* 0x0000003d12097220 */ /* 0x080fe20000410000 */
[----:B------:R-:W-:-:S05]  /*b000*/  FMUL.FTZ R8, R19, R61 ;  /* 0x0000003d13087220 */ /* 0x000fca0000410000 */
[----:B------:R-:W3:Y:S01]  /*b010*/  MUFU.TANH R182, R16 ;  /* 0x0000001000b67308 */ /* 0x000ee20000002400 */
[----:B------:R-:W-:Y:S07]  /*b020*/  HMMA.16816.F32.BF16 R40, R24, R10, R40 ;  /* 0x0000000a1828723c */ /* 0x000fee0000041828 */
[----:B-----5:R5:W1:Y:S04]  /*b030*/  MUFU.TANH R45, R39 ;  /* 0x00000027002d7308 */ /* 0x020a680000002400 */
[-C--:B------:R-:W-:Y:S01]  /*b040*/  FMUL.FTZ R12, R12, R61.reuse ;  /* 0x0000003d0c0c7220 */ /* 0x080fe20000410000 */
[-C--:B------:R-:W-:Y:S01]  /*b050*/  FMUL.FTZ R13, R13, R61.reuse ;  /* 0x0000003d0d0d7220 */ /* 0x080fe20000410000 */
[-C--:B------:R-:W-:Y:S01]  /*b060*/  FMUL.FTZ R11, R14, R61.reuse ;  /* 0x0000003d0e0b7220 */ /* 0x080fe20000410000 */
[-C--:B------:R-:W-:Y:S01]  /*b070*/  FMUL.FTZ R10, R15, R61.reuse ;  /* 0x0000003d0f0a7220 */ /* 0x080fe20000410000 */
[----:B------:R4:W1:Y:S04]  /*b080*/  MUFU.TANH R183, R17 ;  /* 0x0000001100b77308 */ /* 0x0008680000002400 */
[----:B------:R-:W-:-:S04]  /*b090*/  FMUL.FTZ R41, R41, R61 ;  /* 0x0000003d29297220 */ /* 0x000fc80000410000 */
[----:B------:R2:W1:Y:S01]  /*b0a0*/  MUFU.TANH R184, R13 ;  /* 0x0000000d00b87308 */ /* 0x0004620000002400 */
[----:B-----5:R-:W5:Y:S01]  /*b0b0*/  LDSM.16.M88.4 R36, [R68+0x4c00] ;  /* 0x004c00004424783b */ /* 0x020f620000000200 */
[----:B------:R-:W-:-:S06]  /*b0c0*/  DEPBAR.LE SB0, 0x0 ;  /* 0x000080000000791a */ /* 0x000fcc0000000000 */
[----:B------:R-:W1:Y:S01]  /*b0d0*/  MUFU.TANH R9, R9 ;  /* 0x0000000900097308 */ /* 0x000e620000002400 */
[C---:B----4-:R-:W-:Y:S07]  /*b0e0*/  HMMA.16816.F32.BF16 R16, R4.reuse, R32, RZ ;  /* 0x000000200410723c */ /* 0x050fee00000418ff */
[----:B------:R4:W1:Y:S01]  /*b0f0*/  MUFU.TANH R33, R12 ;  /* 0x0000000c00217308 */ /* 0x0008620000002400 */
[----:B------:R-:W-:Y:S01]  /*b100*/  HMMA.16816.F32.BF16 R4, R4, R34, RZ ;  /* 0x000000220404723c */ /* 0x000fe200000418ff */
[----:B--2---:R-:W-:-:S06]  /*b110*/  FMUL.FTZ R13, R42, R61 ;  /* 0x0000003d2a0d7220 */ /* 0x004fcc0000410000 */
[----:B------:R-:W2:Y:S08]  /*b120*/  MUFU.TANH R8, R8 ;  /* 0x0000000800087308 */ /* 0x000eb00000002400 */
[----:B------:R-:W1:Y:S01]  /*b130*/  MUFU.TANH R11, R11 ;  /* 0x0000000b000b7308 */ /* 0x000e620000002400 */
[----:B----4-:R-:W-:-:S07]  /*b140*/  FMUL.FTZ R12, R43, R61 ;  /* 0x0000003d2b0c7220 */ /* 0x010fce0000410000 */
[----:B------:R-:W4:Y:S01]  /*b150*/  MUFU.TANH R10, R10 ;  /* 0x0000000a000a7308 */ /* 0x000f220000002400 */
[C---:B-----5:R-:W-:Y:S07]  /*b160*/  HMMA.16816.F32.BF16 R4, R24.reuse, R38, R4 ;  /* 0x000000261804723c */ /* 0x060fee0000041804 */
[----:B------:R-:W1:Y:S01]  /*b170*/  MUFU.TANH R206, R41 ;  /* 0x0000002900ce7308 */ /* 0x000e620000002400 */
[----:B------:R-:W-:Y:S01]  /*b180*/  HMMA.16816.F32.BF16 R16, R24, R36, R16 ;  /* 0x000000241810723c */ /* 0x000fe20000041810 */
[----:B------:R-:W-:-:S06]  /*b190*/  FMUL.FTZ R37, R40, R61 ;  /* 0x0000003d28257220 */ /* 0x000fcc0000410000 */
[----:B------:R-:W1:Y:S04]  /*b1a0*/  MUFU.TANH R37, R37 ;  /* 0x0000002500257308 */ /* 0x000e680000002400 */
[-C--:B------:R-:W-:Y:S01]  /*b1b0*/  FMUL.FTZ R5, R5, R61.reuse ;  /* 0x0000003d05057220 */ /* 0x080fe20000410000 */
[----:B------:R-:W-:-:S03]  /*b1c0*/  FMUL.FTZ R4, R4, R61 ;  /* 0x0000003d04047220 */ /* 0x000fc60000410000 */
        /* <DEDUP_REMOVED lines=8> */
[-C--:B-----5:R-:W-:Y:S01]  /*b250*/  FMUL.FTZ R5, R6, R61.reuse ;  /* 0x0000003d06057220 */ /* 0x0a0fe20000410000 */
[----:B------:R-:W-:-:S06]  /*b260*/  FMUL.FTZ R6, R7, R61 ;  /* 0x0000003d07067220 */ /* 0x000fcc0000410000 */
        /* <DEDUP_REMOVED lines=75> */
.L_x_4890:
        /* <DEDUP_REMOVED lines=8> */
.L_x_4891:
[----:B------:R-:W-:Y:S05]  /*b7a0*/  BSYNC.RECONVERGENT B0 ;  /* 0x0000000000007941 */ /* 0x000fea0003800200 */
.L_x_4889:
        /* <DEDUP_REMOVED lines=30> */
.L_x_4888:
[----:B------:R-:W-:Y:S05]  /*b990*/  BSYNC.RECONVERGENT B1 ;  /* 0x0000000000017941 */ /* 0x000fea0003800200 */
.L_x_4887:
[----:B------:R-:W-:Y:S01]  /*b9a0*/  LOP3.LUT R242, R242, R51, RZ, 0xfc, !PT ;  /* 0x00000033f2f27212 */ /* 0x000fe200078efcff */
[----:B----4-:R-:W2:Y:S01]  /*b9b0*/  LD.E R34, desc[UR4][R2.64+0xdc] ;  /* 0x0000dc0402227980 */ /* 0x010ea2000c101900 */
[----:B------:R-:W-:-:S03]  /*b9c0*/  LOP3.LUT R36, R21, 0x120, R22, 0xf8, !PT ;  /* 0x0000012015247812 */ /* 0x000fc600078ef816 */
[----:B-1----:R-:W-:Y:S02]  /*b9d0*/  VIADD R17, R242, 0xfffffe00 ;  /* 0xfffffe00f2117836 */ /* 0x002fe40000000000 */
[----:B------:R-:W-:Y:S02]  /*b9e0*/  IMAD R36, R36, 0x2, R166 ;  /* 0x0000000224247824 */ /* 0x000fe400078e02a6 */
[----:B------:R-:W-:Y:S01]  /*b9f0*/  VIADD R4, R242, 0xfffffe01 ;  /* 0xfffffe01f2047836 */ /* 0x000fe20000000000 */
[CC--:B------:R-:W-:Y:S01]  /*ba00*/  ISETP.GE.AND P4, PT, R17.reuse, R188.reuse, PT ;  /* 0x000000bc1100720c */ /* 0x0c0fe20003f86270 */
[----:B------:R-:W-:Y:S01]  /*ba10*/  VIADD R7, R36, 0x5000 ;  /* 0x0000500024077836 */ /* 0x000fe20000000000 */
[----:B------:R-:W-:Y:S01]  /*ba20*/  ISETP.GE.AND P1, PT, R17, R187, PT ;  /* 0x000000bb1100720c */ /* 0x000fe20003f26270 */
[----:B------:R-:W-:Y:S01]  /*ba30*/  VIADD R23, R242, 0xfffffe09 ;  /* 0xfffffe09f2177836 */ /* 0x000fe20000000000 */
[----:B------:R-:W-:Y:S01]  /*ba40*/  FSEL R60, R60, -INF , P4 ;  /* 0xff8000003c3c7808 */ /* 0x000fe20002000000 */
[----:B------:R-:W-:Y:S01]  /*ba50*/  VIADD R35, R36, 0x5020 ;  /* 0x0000502024237836 */ /* 0x000fe20000000000 */
[----:B------:R-:W-:Y:S01]  /*ba60*/  ISETP.GE.AND P4, PT, R4, R188, PT ;  /* 0x000000bc0400720c */ /* 0x000fe20003f86270 */
[----:B------:R-:W-:Y:S01]  /*ba70*/  @P3 VIADD R35, R7, 0xffffffe0 ;  /* 0xffffffe007233836 */ /* 0x000fe20000000000 */
[----:B------:R-:W-:Y:S01]  /*ba80*/  FSEL R7, R60, -INF , !P1 ;  /* 0xff8000003c077808 */ /* 0x000fe20004800000 */
[----:B------:R-:W-:Y:S01]  /*ba90*/  VIADD R221, R242, 0xfffffe11 ;  /* 0xfffffe11f2dd7836 */ /* 0x000fe20000000000 */
[----:B------:R-:W-:-:S02]  /*baa0*/  FSEL R59, R59, -INF , P4 ;  /* 0xff8000003b3b7808 */ /* 0x000fc40002000000 */
[-C--:B------:R-:W-:Y:S01]  /*bab0*/  ISETP.GE.AND P4, PT, R23, R188.reuse, PT ;  /* 0x000000bc1700720c */ /* 0x080fe20003f86270 */
[----:B------:R1:W-:Y:S01]  /*bac0*/  STL [R1], R7 ;  /* 0x0000000701007387 */ /* 0x0003e20000100800 */
[----:B------:R-:W-:Y:S01]  /*bad0*/  VIADD R26, R242, 0xfffffe21 ;  /* 0xfffffe21f21a7836 */ /* 0x000fe20000000000 */
[----:B------:R-:W-:Y:S02]  /*bae0*/  ISETP.GE.AND P6, PT, R4, R187, PT ;  /* 0x000000bb0400720c */ /* 0x000fe40003fc6270 */
[----:B------:R-:W-:Y:S02]  /*baf0*/  FSEL R56, R56, -INF , P4 ;  /* 0xff80000038387808 */ /* 0x000fe40002000000 */
[----:B------:R-:W-:Y:S01]  /*bb00*/  ISETP.GE.AND P4, PT, R221, R188, PT ;  /* 0x000000bcdd00720c */ /* 0x000fe20003f86270 */
[----:B------:R-:W-:Y:S01]  /*bb10*/  VIADD R219, R242, 0xfffffe29 ;  /* 0xfffffe29f2db7836 */ /* 0x000fe20000000000 */
[CC--:B------:R-:W-:Y:S02]  /*bb20*/  ISETP.GE.AND P2, PT, R17.reuse, R186.reuse, PT ;  /* 0x000000ba1100720c */ /* 0x0c0fe40003f46270 */
[----:B------:R-:W-:Y:S01]  /*bb30*/  FSEL R54, R54, -INF , P4 ;  /* 0xff80000036367808 */ /* 0x000fe20002000000 */
[----:B------:R-:W-:Y:S01]  /*bb40*/  VIADD R25, R242, 0xfffffe08 ;  /* 0xfffffe08f2197836 */ /* 0x000fe20000000000 */
[----:B------:R-:W-:Y:S01]  /*bb50*/  ISETP.GE.AND P3, PT, R4, R186, PT ;  /* 0x000000ba0400720c */ /* 0x000fe20003f66270 */
[----:B------:R-:W-:Y:S01]  /*bb60*/  VIADD R216, R242, 0xfffffe31 ;  /* 0xfffffe31f2d87836 */ /* 0x000fe20000000000 */
[-C--:B------:R-:W-:Y:S01]  /*bb70*/  ISETP.GE.AND P1, PT, R4, R185.reuse, PT ;  /* 0x000000b90400720c */ /* 0x080fe20003f26270 */
[C---:B------:R-:W-:Y:S01]  /*bb80*/  VIADD R22, R242.reuse, 0xfffffe10 ;  /* 0xfffffe10f2167836 */ /* 0x040fe20000000000 */
[----:B------:R-:W-:Y:S01]  /*bb90*/  ISETP.GE.AND P5, PT, R17, R185, PT ;  /* 0x000000b91100720c */ /* 0x000fe20003fa6270 */
[----:B-1----:R-:W-:-:S05]  /*bba0*/  VIADD R7, R242, 0xfffffe19 ;  /* 0xfffffe19f2077836 */ /* 0x002fca0000000000 */
[----:B------:R-:W-:-:S04]  /*bbb0*/  ISETP.GE.AND P4, PT, R7, R188, PT ;  /* 0x000000bc0700720c */ /* 0x000fc80003f86270 */
[----:B------:R-:W-:Y:S02]  /*bbc0*/  FSEL R63, R63, -INF , P4 ;  /* 0xff8000003f3f7808 */ /* 0x000fe40002000000 */
[----:B------:R-:W-:-:S04]  /*bbd0*/  ISETP.GE.AND P4, PT, R26, R188, PT ;  /* 0x000000bc1a00720c */ /* 0x000fc80003f86270 */
[----:B------:R-:W-:Y:S02]  /*bbe0*/  FSEL R67, R67, -INF , P4 ;  /* 0xff80000043437808 */ /* 0x000fe40002000000 */
[----:B------:R-:W-:Y:S02]  /*bbf0*/  ISETP.GE.AND P4, PT, R219, R188, PT ;  /* 0x000000bcdb00720c */ /* 0x000fe40003f86270 */
[----:B------:R-:W-:Y:S01]  /*bc00*/  FSEL R179, R59, -INF , !P6 ;  /* 0xff8000003bb37808 */ /* 0x000fe20007000000 */
[----:B------:R-:W-:Y:S01]  /*bc10*/  VIADD R208, R242, 0xfffffe39 ;  /* 0xfffffe39f2d07836 */ /* 0x000fe20000000000 */
[----:B------:R-:W-:Y:S02]  /*bc20*/  FSEL R4, R58, -INF , P2 ;  /* 0xff8000003a047808 */ /* 0x000fe40001000000 */
[----:B------:R-:W-:Y:S02]  /*bc30*/  ISETP.GE.AND P6, PT, R23, R187, PT ;  /* 0x000000bb1700720c */ /* 0x000fe40003fc6270 */
[----:B------:R-:W-:-:S02]  /*bc40*/  FSEL R72, R72, -INF , P4 ;  /* 0xff80000048487808 */ /* 0x000fc40002000000 */
[CC--:B------:R-:W-:Y:S02]  /*bc50*/  ISETP.GE.AND P2, PT, R25.reuse, R188.reuse, PT ;  /* 0x000000bc1900720c */ /* 0x0c0fe40003f46270 */
        /* <DEDUP_REMOVED lines=59> */
[----:B------:R-:W-:Y:S02]  /*c010*/  ISETP.GE.AND P4, PT, R222, R188, PT ;  /* 0x000000bcde00720c */ /* 0x000fe40003f86270 */
[----:B------:R-:W-:-:S02]  /*c020*/  FSEL R249, R73, -INF , !P5 ;  /* 0xff80000049f97808 */ /* 0x000fc40006800000 */
[----:B------:R-:W-:Y:S01]  /*c030*/  FSEL R243, R80, -INF , !P6 ;  /* 0xff80000050f37808 */ /* 0x000fe20007000000 */
[----:B------:R-:W-:Y:S01]  /*c040*/  VIADD R201, R242, 0xfffffe71 ;  /* 0xfffffe71f2c97836 */ /* 0x000fe20000000000 */
[----:B------:R-:W-:Y:S02]  /*c050*/  ISETP.GE.AND P5, PT, R213, R187, PT ;  /* 0x000000bbd500720c */ /* 0x000fe40003fa6270 */
[----:B------:R-:W-:Y:S02]  /*c060*/  FSEL R78, R78, -INF , P2 ;  /* 0xff8000004e4e7808 */ /* 0x000fe40001000000 */
[----:B------:R-:W-:Y:S02]  /*c070*/  FSEL R80, R101, -INF , P4 ;  /* 0xff80000065507808 */ /* 0x000fe40002000000 */
[----:B------:R-:W-:Y:S02]  /*c080*/  ISETP.GE.AND P4, PT, R197, R188, PT ;  /* 0x000000bcc500720c */ /* 0x000fe40003f86270 */
[----:B------:R-:W-:Y:S01]  /*c090*/  FSEL R245, R78, -INF , !P5 ;  /* 0xff8000004ef57808 */ /* 0x000fe20006800000 */
[----:B------:R-:W-:Y:S01]  /*c0a0*/  VIADD R202, R242, 0xfffffe79 ;  /* 0xfffffe79f2ca7836 */ /* 0x000fe20000000000 */
[----:B------:R-:W-:-:S02]  /*c0b0*/  FSEL R78, R106, -INF , P4 ;  /* 0xff8000006a4e7808 */ /* 0x000fc40002000000 */
[----:B------:R-:W-:Y:S01]  /*c0c0*/  ISETP.GE.AND P4, PT, R201, R188, PT ;  /* 0x000000bcc900720c */ /* 0x000fe20003f86270 */
[----:B------:R-:W-:-:S03]  /*c0d0*/  VIADD R196, R242, 0xfffffe81 ;  /* 0xfffffe81f2c47836 */ /* 0x000fc60000000000 */
[----:B------:R-:W-:Y:S02]  /*c0e0*/  FSEL R64, R109, -INF , P4 ;  /* 0xff8000006d407808 */ /* 0x000fe40002000000 */
        /* <DEDUP_REMOVED lines=14> */
[C---:B------:R-:W-:Y:S01]  /*c1d0*/  VIADD R71, R242.reuse, 0xfffffe48 ;  /* 0xfffffe48f2477836 */ /* 0x040fe20000000000 */
[----:B------:R-:W-:Y:S01]  /*c1e0*/  ISETP.GE.AND P2, PT, R227, R188, PT ;  /* 0x000000bce300720c */ /* 0x000fe20003f46270 */
[----:B------:R-:W-:Y:S01]  /*c1f0*/  VIADD R68, R242, 0xfffffea9 ;  /* 0xfffffea9f2447836 */ /* 0x000fe20000000000 */
[----:B------:R-:W-:-:S02]  /*c200*/  FSEL R54, R149, -INF , P4 ;  /* 0xff80000095367808 */ /* 0x000fc40002000000 */
[-C--:B------:R-:W-:Y:S01]  /*c210*/  ISETP.GE.AND P4, PT, R229, R188.reuse, PT ;  /* 0x000000bce500720c */ /* 0x080fe20003f86270 */
[C---:B------:R-:W-:Y:S01]  /*c220*/  VIADD R42, R242.reuse, 0xfffffe50 ;  /* 0xfffffe50f22a7836 */ /* 0x040fe20000000000 */
[----:B------:R-:W-:Y:S02]  /*c230*/  ISETP.GE.AND P5, PT, R227, R187, PT ;  /* 0x000000bbe300720c */ /* 0x000fe40003fa6270 */
[----:B------:R-:W-:Y:S01]  /*c240*/  FSEL R83, R83, -INF , P2 ;  /* 0xff80000053537808 */ /* 0x000fe20001000000 */
[----:B------:R-:W-:Y:S01]  /*c250*/  VIADD R60, R242, 0xfffffeb1 ;  /* 0xfffffeb1f23c7836 */ /* 0x000fe20000000000 */
[-C--:B------:R-:W-:Y:S02]  /*c260*/  ISETP.GE.AND P2, PT, R71, R188.reuse, PT ;  /* 0x000000bc4700720c */ /* 0x080fe40003f46270 */
[----:B------:R-:W-:Y:S02]  /*c270*/  FSEL R153, R153, -INF , P4 ;  /* 0xff80000099997808 */ /* 0x000fe40002000000 */
[----:B------:R-:W-:-:S02]  /*c280*/  ISETP.GE.AND P4, PT, R68, R188, PT ;  /* 0x000000bc4400720c */ /* 0x000fc40003f86270 */
[----:B------:R-:W-:Y:S02]  /*c290*/  FSEL R241, R83, -INF , !P5 ;  /* 0xff80000053f17808 */ /* 0x000fe40006800000 */
[-C--:B------:R-:W-:Y:S02]  /*c2a0*/  ISETP.GE.AND P6, PT, R205, R187.reuse, PT ;  /* 0x000000bbcd00720c */ /* 0x080fe40003fc6270 */
[----:B------:R-:W-:Y:S02]  /*c2b0*/  ISETP.GE.AND P5, PT, R71, R187, PT ;  /* 0x000000bb4700720c */ /* 0x000fe40003fa6270 */
[----:B------:R-:W-:Y:S01]  /*c2c0*/  FSEL R85, R85, -INF , P2 ;  /* 0xff80000055557808 */ /* 0x000fe20001000000 */
[----:B------:R-:W-:Y:S01]  /*c2d0*/  VIADD R32, R242, 0xfffffeb9 ;  /* 0xfffffeb9f2207836 */ /* 0x000fe20000000000 */
[----:B------:R-:W-:Y:S02]  /*c2e0*/  ISETP.GE.AND P2, PT, R42, R188, PT ;  /* 0x000000bc2a00720c */ /* 0x000fe40003f46270 */
[----:B------:R-:W-:-:S02]  /*c2f0*/  FSEL R155, R155, -INF , P4 ;  /* 0xff8000009b9b7808 */ /* 0x000fc40002000000 */
[----:B------:R-:W-:Y:S01]  /*c300*/  ISETP.GE.AND P4, PT, R60, R188, PT ;  /* 0x000000bc3c00720c */ /* 0x000fe20003f86270 */
[----:B------:R-:W-:Y:S01]  /*c310*/  VIADD R41, R242, 0xfffffe58 ;  /* 0xfffffe58f2297836 */ /* 0x000fe20000000000 */
[----:B------:R-:W-:Y:S01]  /*c320*/  FSEL R240, R84, -INF , !P6 ;  /* 0xff80000054f07808 */ /* 0x000fe20007000000 */
[----:B------:R-:W-:Y:S01]  /*c330*/  IMAD.MOV.U32 R124, RZ, RZ, R43 ;  /* 0x000000ffff7c7224 */ /* 0x000fe200078e002b */
[----:B------:R-:W-:Y:S02]  /*c340*/  FSEL R239, R85, -INF , !P5 ;  /* 0xff80000055ef7808 */ /* 0x000fe40006800000 */
[-C--:B------:R-:W-:Y:S02]  /*c350*/  ISETP.GE.AND P6, PT, R43, R187.reuse, PT ;  /* 0x000000bb2b00720c */ /* 0x080fe40003fc6270 */
[----:B------:R-:W-:Y:S02]  /*c360*/  ISETP.GE.AND P5, PT, R42, R187, PT ;  /* 0x000000bb2a00720c */ /* 0x000fe40003fa6270 */
[----:B------:R-:W-:-:S02]  /*c370*/  FSEL R91, R91, -INF , P2 ;  /* 0xff8000005b5b7808 */ /* 0x000fc40001000000 */
[----:B------:R-:W-:Y:S02]  /*c380*/  FSEL R43, R157, -INF , P4 ;  /* 0xff8000009d2b7808 */ /* 0x000fe40002000000 */
[-C--:B------:R-:W-:Y:S01]  /*c390*/  ISETP.GE.AND P4, PT, R32, R188.reuse, PT ;  /* 0x000000bc2000720c */ /* 0x080fe20003f86270 */
[----:B------:R-:W-:Y:S01]  /*c3a0*/  IMAD.MOV.U32 R157, RZ, RZ, R41 ;  /* 0x000000ffff9d7224 */ /* 0x000fe200078e0029 */
[----:B------:R-:W-:Y:S02]  /*c3b0*/  FSEL R238, R91, -INF , !P5 ;  /* 0xff8000005bee7808 */ /* 0x000fe40006800000 */
[C---:B------:R-:W-:Y:S02]  /*c3c0*/  ISETP.GE.AND P2, PT, R41.reuse, R188, PT ;  /* 0x000000bc2900720c */ /* 0x040fe40003f46270 */
[----:B------:R-:W-:Y:S02]  /*c3d0*/  ISETP.GE.AND P5, PT, R41, R187, PT ;  /* 0x000000bb2900720c */ /* 0x000fe40003fa6270 */
[----:B------:R-:W-:-:S02]  /*c3e0*/  FSEL R41, R159, -INF , P4 ;  /* 0xff8000009f297808 */ /* 0x000fc40002000000 */
[----:B------:R-:W3:Y:S01]  /*c3f0*/  LDL.LU R159, [R1] ;  /* 0x00000000019f7983 */ /* 0x000ee20000300800 */
[----:B------:R-:W-:Y:S01]  /*c400*/  VIADD R27, R242, 0xfffffe60 ;  /* 0xfffffe60f21b7836 */ /* 0x000fe20000000000 */
[----:B------:R-:W-:Y:S02]  /*c410*/  FSEL R88, R88, -INF , !P6 ;  /* 0xff80000058587808 */ /* 0x000fe40007000000 */
[----:B------:R-:W-:Y:S01]  /*c420*/  ISETP.GE.AND P6, PT, R178, R187, PT ;  /* 0x000000bbb200720c */ /* 0x000fe20003fc6270 */
[----:B------:R-:W-:Y:S01]  /*c430*/  VIADD R198, R242, 0xfffffe68 ;  /* 0xfffffe68f2c67836 */ /* 0x000fe20000000000 */
[----:B------:R-:W-:Y:S02]  /*c440*/  FSEL R84, R95, -INF , P2 ;  /* 0xff8000005f547808 */ /* 0x000fe40001000000 */
[----:B------:R-:W-:Y:S02]  /*c450*/  ISETP.GE.AND P2, PT, R27, R188, PT ;  /* 0x000000bc1b00720c */ /* 0x000fe40003f46270 */
[----:B------:R-:W-:-:S02]  /*c460*/  FSEL R236, R94, -INF , !P6 ;  /* 0xff8000005eec7808 */ /* 0x000fc40007000000 */
[-C--:B------:R-:W-:Y:S01]  /*c470*/  ISETP.GE.AND P6, PT, R204, R187.reuse, PT ;  /* 0x000000bbcc00720c */ /* 0x080fe20003fc6270 */
[----:B------:R-:W-:Y:S01]  /*c480*/  VIADD R199, R242, 0xfffffe70 ;  /* 0xfffffe70f2c77836 */ /* 0x000fe20000000000 */
[----:B------:R-:W-:Y:S02]  /*c490*/  FSEL R83, R99, -INF , P2 ;  /* 0xff80000063537808 */ /* 0x000fe40001000000 */
[----:B------:R-:W-:Y:S02]  /*c4a0*/  ISETP.GE.AND P2, PT, R198, R188, PT ;  /* 0x000000bcc600720c */ /* 0x000fe40003f46270 */
[----:B------:R-:W-:Y:S02]  /*c4b0*/  FSEL R234, R98, -INF , !P6 ;  /* 0xff80000062ea7808 */ /* 0x000fe40007000000 */
[----:B------:R-:W-:Y:S01]  /*c4c0*/  ISETP.GE.AND P6, PT, R222, R187, PT ;  /* 0x000000bbde00720c */ /* 0x000fe20003fc6270 */
[----:B------:R-:W-:Y:S01]  /*c4d0*/  VIADD R203, R242, 0xfffffe78 ;  /* 0xfffffe78f2cb7836 */ /* 0x000fe20000000000 */
[----:B------:R-:W-:-:S02]  /*c4e0*/  FSEL R67, R105, -INF , P2 ;  /* 0xff80000069437808 */ /* 0x000fc40001000000 */
[-C--:B------:R-:W-:Y:S02]  /*c4f0*/  ISETP.GE.AND P2, PT, R199, R188.reuse, PT ;  /* 0x000000bcc700720c */ /* 0x080fe40003f46270 */
        /* <DEDUP_REMOVED lines=44> */
[----:B------:R-:W-:Y:S01]  /*c7c0*/  FSEL R154, R154, -INF , P2 ;  /* 0xff8000009a9a7808 */ /* 0x000fe20001000000 */
[----:B------:R-:W-:Y:S01]  /*c7d0*/  IMAD.MOV.U32 R114, RZ, RZ, R225 ;  /* 0x000000ffff727224 */ /* 0x000fe200078e00e1 */
        /* <DEDUP_REMOVED lines=8> */
[-C--:B------:R-:W-:Y:S02]  /*c860*/  ISETP.GE.AND P2, PT, R40, R188.reuse, PT ;  /* 0x000000bc2800720c */ /* 0x080fe40003f46270 */
[----:B------:R-:W-:Y:S02]  /*c870*/  FSEL R63, R63, -INF , !P5 ;  /* 0xff8000003f3f7808 */ /* 0x000fe40006800000 */
[----:B------:R-:W-:Y:S02]  /*c880*/  ISETP.GE.AND P5, PT, R200, R187, PT ;  /* 0x000000bbc800720c */ /* 0x000fe40003fa6270 */
[----:B------:R-:W-:Y:S01]  /*c890*/  FSEL R223, R155, -INF , !P6 ;  /* 0xff8000009bdf7808 */ /* 0x000fe20007000000 */
[----:B------:R-:W-:Y:S01]  /*c8a0*/  IMAD.MOV.U32 R155, RZ, RZ, R42 ;  /* 0x000000ffff9b7224 */ /* 0x000fe200078e002a */
[----:B------:R-:W-:Y:S01]  /*c8b0*/  FSEL R42, R158, -INF , P2 ;  /* 0xff8000009e2a7808 */ /* 0x000fe20001000000 */
[----:B------:R-:W-:Y:S01]  /*c8c0*/  VIADD R17, R242, 0xfffffec1 ;  /* 0xfffffec1f2117836 */ /* 0x000fe20000000000 */
[----:B------:R-:W-:-:S02]  /*c8d0*/  ISETP.GE.AND P2, PT, R18, R188, PT ;  /* 0x000000bc1200720c */ /* 0x000fc40003f46270 */
[----:B------:R-:W-:Y:S01]  /*c8e0*/  FSEL R73, R73, -INF , !P5 ;  /* 0xff80000049497808 */ /* 0x000fe20006800000 */
[----:B------:R-:W-:Y:S01]  /*c8f0*/  IMAD.MOV.U32 R158, RZ, RZ, R27 ;  /* 0x000000ffff9e7224 */ /* 0x000fe200078e001b */
[-C--:B------:R-:W-:Y:S02]  /*c900*/  ISETP.GE.AND P5, PT, R189, R187.reuse, PT ;  /* 0x000000bbbd00720c */ /* 0x080fe40003fa6270 */
[----:B------:R-:W-:Y:S02]  /*c910*/  FSEL R27, R160, -INF , P2 ;  /* 0xff800000a01b7808 */ /* 0x000fe40001000000 */
[----:B------:R-:W-:Y:S02]  /*c920*/  ISETP.GE.AND P2, PT, R17, R188, PT ;  /* 0x000000bc1100720c */ /* 0x000fe40003f46270 */
[----:B------:R-:W-:Y:S01]  /*c930*/  FSEL R59, R59, -INF , !P5 ;  /* 0xff8000003b3b7808 */ /* 0x000fe20006800000 */
[----:B------:R-:W-:Y:S01]  /*c940*/  IMAD.MOV.U32 R160, RZ, RZ, R26 ;  /* 0x000000ffffa07224 */ /* 0x000fe200078e001a */
[----:B------:R-:W-:Y:S01]  /*c950*/  ISETP.GE.AND P5, PT, R235, R187, PT ;  /* 0x000000bbeb00720c */ /* 0x000fe20003fa6270 */
[----:B------:R-:W-:Y:S01]  /*c960*/  IMAD.MOV.U32 R119, RZ, RZ, R224 ;  /* 0x000000ffff777224 */ /* 0x000fe200078e00e0 */
[----:B------:R-:W-:Y:S01]  /*c970*/  FSEL R26, R161, -INF , P2 ;  /* 0xff800000a11a7808 */ /* 0x000fe20001000000 */
[----:B------:R-:W-:Y:S01]  /*c980*/  IMAD.MOV.U32 R161, RZ, RZ, R39 ;  /* 0x000000ffffa17224 */ /* 0x000fe200078e0027 */
[----:B------:R-:W-:-:S02]  /*c990*/  FSEL R57, R57, -INF , !P5 ;  /* 0xff80000039397808 */ /* 0x000fc40006800000 */
[----:B------:R-:W-:Y:S01]  /*c9a0*/  ISETP.GE.AND P5, PT, R232, R187, PT ;  /* 0x000000bbe800720c */ /* 0x000fe20003fa6270 */
[----:B------:R-:W-:-:S03]  /*c9b0*/  IMAD.MOV.U32 R112, RZ, RZ, R244 ;  /* 0x000000ffff707224 */ /* 0x000fc600078e00f4 */
[----:B------:R-:W-:Y:S01]  /*c9c0*/  FSEL R55, R55, -INF , !P5 ;  /* 0xff80000037377808 */ /* 0x000fe20006800000 */
[----:B------:R-:W-:Y:S01]  /*c9d0*/  IMAD.MOV.U32 R85, RZ, RZ, R226 ;  /* 0x000000ffff557224 */ /* 0x000fe200078e00e2 */
[-C--:B------:R-:W-:Y:S01]  /*c9e0*/  ISETP.GE.AND P5, PT, R230, R187.reuse, PT ;  /* 0x000000bbe600720c */ /* 0x080fe20003fa6270 */
[----:B------:R-:W-:Y:S02]  /*c9f0*/  IMAD.MOV.U32 R108, RZ, RZ, R248 ;  /* 0x000000ffff6c7224 */ /* 0x000fe400078e00f8 */
[----:B------:R-:W-:Y:S01]  /*ca00*/  IMAD.MOV.U32 R109, RZ, RZ, R246 ;  /* 0x000000ffff6d7224 */ /* 0x000fe200078e00f6 */
[----:B------:R-:W-:Y:S01]  /*ca10*/  FSEL R226, R152, -INF , !P5 ;  /* 0xff80000098e27808 */ /* 0x000fe20006800000 */
[----:B------:R-:W-:Y:S01]  /*ca20*/  IMAD.MOV.U32 R152, RZ, RZ, R85 ;  /* 0x000000ffff987224 */ /* 0x000fe200078e0055 */
[----:B------:R-:W-:Y:S01]  /*ca30*/  ISETP.GE.AND P6, PT, R60, R187, PT ;  /* 0x000000bb3c00720c */ /* 0x000fe20003fc6270 */
[----:B------:R-:W-:Y:S02]  /*ca40*/  IMAD.MOV.U32 R106, RZ, RZ, R250 ;  /* 0x000000ffff6a7224 */ /* 0x000fe400078e00fa */
[----:B------:R-:W-:Y:S01]  /*ca50*/  VIADD R98, R242, 0xfffffec8 ;  /* 0xfffffec8f2627836 */ /* 0x000fe20000000000 */
[----:B------:R-:W-:-:S02]  /*ca60*/  FSEL R43, R43, -INF , !P6 ;  /* 0xff8000002b2b7808 */ /* 0x000fc40007000000 */
[-C--:B------:R-:W-:Y:S01]  /*ca70*/  ISETP.GE.AND P6, PT, R32, R187.reuse, PT ;  /* 0x000000bb2000720c */ /* 0x080fe20003fc6270 */
[----:B------:R-:W-:Y:S01]  /*ca80*/  VIADD R91, R242, 0xfffffec9 ;  /* 0xfffffec9f25b7836 */ /* 0x000fe20000000000 */
[----:B------:R-:W-:Y:S02]  /*ca90*/  ISETP.GE.AND P5, PT, R228, R187, PT ;  /* 0x000000bbe400720c */ /* 0x000fe40003fa6270 */
[----:B------:R-:W-:Y:S02]  /*caa0*/  ISETP.GE.AND P2, PT, R98, R188, PT ;  /* 0x000000bc6200720c */ /* 0x000fe40003f46270 */
[----:B------:R-:W-:Y:S02]  /*cab0*/  FSEL R41, R41, -INF , !P6 ;  /* 0xff80000029297808 */ /* 0x000fe40007000000 */
[----:B------:R-:W-:Y:S02]  /*cac0*/  FSEL R224, R154, -INF , !P5 ;  /* 0xff8000009ae07808 */ /* 0x000fe40006800000 */
[----:B------:R-:W-:-:S02]  /*cad0*/  ISETP.GE.AND P4, PT, R25, R186, PT ;  /* 0x000000ba1900720c */ /* 0x000fc40003f86270 */
[----:B------:R-:W-:Y:S01]  /*cae0*/  ISETP.GE.AND P6, PT, R25, R185, PT ;  /* 0x000000b91900720c */ /* 0x000fe20003fc6270 */
        /* <DEDUP_REMOVED lines=9> */
[-C--:B------:R-:W-:Y:S02]  /*cb80*/  ISETP.GE.AND P2, PT, R99, R188.reuse, PT ;  /* 0x000000bc6300720c */ /* 0x080fe40003f46270 */
[----:B------:R-:W-:Y:S01]  /*cb90*/  FSEL R42, R42, -INF , !P5 ;  /* 0xff8000002a2a7808 */ /* 0x000fe20006800000 */
[----:B------:R-:W-:Y:S01]  /*cba0*/  VIADD R149, R242, 0xfffffed8 ;  /* 0xfffffed8f2957836 */ /* 0x000fe20000000000 */
[----:B------:R-:W-:Y:S02]  /*cbb0*/  ISETP.GE.AND P5, PT, R18, R187, PT ;  /* 0x000000bb1200720c */ /* 0x000fe40003fa6270 */
[----:B------:R-:W-:Y:S02]  /*cbc0*/  FSEL R105, R167, -INF , P2 ;  /* 0xff800000a7697808 */ /* 0x000fe40001000000 */
[----:B------:R-:W-:-:S02]  /*cbd0*/  ISETP.GE.AND P2, PT, R130, R188, PT ;  /* 0x000000bc8200720c */ /* 0x000fc40003f46270 */
[----:B------:R-:W-:Y:S01]  /*cbe0*/  FSEL R27, R27, -INF , !P5 ;  /* 0xff8000001b1b7808 */ /* 0x000fe20006800000 */
        /* <DEDUP_REMOVED lines=8> */
[-C--:B------:R-:W-:Y:S02]  /*cc70*/  ISETP.GE.AND P2, PT, R95, R188.reuse, PT ;  /* 0x000000bc5f00720c */ /* 0x080fe40003f46270 */
[----:B------:R-:W-:Y:S02]  /*cc80*/  FSEL R25, R25, -INF , !P5 ;  /* 0xff80000019197808 */ /* 0x000fe40006800000 */
[----:B------:R-:W-:Y:S02]  /*cc90*/  ISETP.GE.AND P5, PT, R91, R187, PT ;  /* 0x000000bb5b00720c */ /* 0x000fe40003fa6270 */
[----:B------:R-:W-:Y:S02]  /*cca0*/  FSEL R156, R183, -INF , P2 ;  /* 0xff800000b79c7808 */ /* 0x000fe40001000000 */
[----:B------:R-:W-:Y:S01]  /*ccb0*/  ISETP.GE.AND P2, PT, R94, R188, PT ;  /* 0x000000bc5e00720c */ /* 0x000fe20003f46270 */
[----:B------:R-:W-:Y:S01]  /*ccc0*/  IMAD.MOV.U32 R162, RZ, RZ, R221 ;  /* 0x000000ffffa27224 */ /* 0x000fe200078e00dd */
[----:B------:R-:W-:-:S02]  /*ccd0*/  FSEL R221, R163, -INF , !P5 ;  /* 0xff800000a3dd7808 */ /* 0x000fc40006800000 */
[----:B------:R-:W-:Y:S01]  /*cce0*/  FSEL R163, R33, -INF , P2 ;  /* 0xff80000021a37808 */ /* 0x000fe20001000000 */
[C---:B------:R-:W-:Y:S01]  /*ccf0*/  VIADD R101, R242.reuse, 0xfffffee1 ;  /* 0xfffffee1f2657836 */ /* 0x040fe20000000000 */
[----:B------:R-:W-:Y:S01]  /*cd00*/  ISETP.GE.AND P5, PT, R99, R187, PT ;  /* 0x000000bb6300720c */ /* 0x000fe20003fa6270 */
[----:B------:R-:W-:-:S03]  /*cd10*/  VIADD R148, R242, 0xfffffee8 ;  /* 0xfffffee8f2947836 */ /* 0x000fc60000000000 */
[----:B------:R-:W-:Y:S02]  /*cd20*/  ISETP.GE.AND P2, PT, R101, R188, PT ;  /* 0x000000bc6500720c */ /* 0x000fe40003f46270 */
[----:B------:R-:W-:Y:S02]  /*cd30*/  FSEL R105, R105, -INF , !P5 ;  /* 0xff80000069697808 */ /* 0x000fe40006800000 */
[----:B------:R-:W-:Y:S01]  /*cd40*/  ISETP.GE.AND P5, PT, R130, R187, PT ;  /* 0x000000bb8200720c */ /* 0x000fe20003fa6270 */
[----:B------:R-:W-:Y:S01]  /*cd50*/  VIADD R250, R242, 0xfffffee9 ;  /* 0xfffffee9f2fa7836 */ /* 0x000fe20000000000 */
[----:B------:R-:W-:Y:S02]  /*cd60*/  FSEL R184, R184, -INF , P2 ;  /* 0xff800000b8b87808 */ /* 0x000fe40001000000 */
[----:B---3--:R-:W-:-:S04]  /*cd70*/  FMNMX3.FTZ R39, R20, R159, R179, !PT ;  /* 0x0000009f14277276 */ /* 0x008fc800078100b3 */
        /* <DEDUP_REMOVED lines=18> */
[----:B------:R-:W-:Y:S02]  /*cea0*/  FSEL R127, R127, -INF , !P5 ;  /* 0xff8000007f7f7808 */ /* 0x000fe40006800000 */
[----:B------:R-:W-:Y:S02]  /*ceb0*/  ISETP.GE.AND P5, PT, R149, R187, PT ;  /* 0x000000bb9500720c */ /* 0x000fe40003fa6270 */
[----:B------:R-:W-:Y:S01]  /*cec0*/  FMNMX3.FTZ R33, R33, R57, R56, !PT ;  /* 0x0000003921217276 */ /* 0x000fe20007810038 */
[----:B------:R-:W-:Y:S01]  /*ced0*/  VIADD R248, R242, 0xfffffef0 ;  /* 0xfffffef0f2f87836 */ /* 0x000fe20000000000 */
[----:B------:R-:W-:-:S02]  /*cee0*/  FSEL R37, R37, -INF , P2 ;  /* 0xff80000025257808 */ /* 0x000fc40001000000 */
[-C--:B------:R-:W-:Y:S02]  /*cef0*/  ISETP.GE.AND P2, PT, R250, R188.reuse, PT ;  /* 0x000000bcfa00720c */ /* 0x080fe40003f46270 */
[----:B------:R-:W-:Y:S02]  /*cf00*/  FSEL R167, R167, -INF , !P5 ;  /* 0xff800000a7a77808 */ /* 0x000fe40006800000 */
[----:B------:R-:W-:Y:S02]  /*cf10*/  ISETP.GE.AND P5, PT, R95, R187, PT ;  /* 0x000000bb5f00720c */ /* 0x000fe40003fa6270 */
[----:B------:R-:W-:Y:S02]  /*cf20*/  FMNMX3.FTZ R33, R33, R55, R54, !PT ;  /* 0x0000003721217276 */ /* 0x000fe40007810036 */
[----:B------:R-:W-:Y:S02]  /*cf30*/  FSEL R113, R206, -INF , P2 ;  /* 0xff800000ce717808 */ /* 0x000fe40001000000 */
[----:B------:R-:W-:-:S02]  /*cf40*/  ISETP.GE.AND P2, PT, R248, R188, PT ;  /* 0x000000bcf800720c */ /* 0x000fc40003f46270 */
[----:B------:R-:W-:Y:S02]  /*cf50*/  FSEL R156, R156, -INF , !P5 ;  /* 0xff8000009c9c7808 */ /* 0x000fe40006800000 */
[----:B------:R-:W-:Y:S02]  /*cf60*/  FMNMX3.FTZ R33, R33, R226, R225, !PT ;  /* 0x000000e221217276 */ /* 0x000fe400078100e1 */
[----:B------:R-:W-:Y:S02]  /*cf70*/  ISETP.GE.AND P5, PT, R94, R187, PT ;  /* 0x000000bb5e00720c */ /* 0x000fe40003fa6270 */
[----:B------:R-:W-:Y:S02]  /*cf80*/  FSEL R85, R16, -INF , P2 ;  /* 0xff80000010557808 */ /* 0x000fe40001000000 */
[----:B------:R-:W-:Y:S02]  /*cf90*/  FMNMX3.FTZ R16, R33, R224, R223, !PT ;  /* 0x000000e021107276 */ /* 0x000fe400078100df */
[----:B------:R-:W-:-:S02]  /*cfa0*/  FSEL R163, R163, -INF , !P5 ;  /* 0xff800000a3a37808 */ /* 0x000fc40006800000 */
[-C--:B------:R-:W-:Y:S02]  /*cfb0*/  ISETP.GE.AND P5, PT, R101, R187.reuse, PT ;  /* 0x000000bb6500720c */ /* 0x080fe40003fa6270 */
[----:B------:R-:W-:Y:S02]  /*cfc0*/  FMNMX3.FTZ R16, R16, R222, R43, !PT ;  /* 0x000000de10107276 */ /* 0x000fe4000781002b */
[----:B------:R-:W-:Y:S02]  /*cfd0*/  FSEL R184, R184, -INF , !P5 ;  /* 0xff800000b8b87808 */ /* 0x000fe40006800000 */
[-C--:B------:R-:W-:Y:S02]  /*cfe0*/  ISETP.GE.AND P5, PT, R148, R187.reuse, PT ;  /* 0x000000bb9400720c */ /* 0x080fe40003fa6270 */
[----:B------:R-:W-:Y:S02]  /*cff0*/  FMNMX3.FTZ R16, R16, R42, R41, !PT ;  /* 0x0000002a10107276 */ /* 0x000fe40007810029 */
[----:B------:R-:W-:Y:S01]  /*d000*/  FSEL R153, R37, -INF , !P5 ;  /* 0xff80000025997808 */ /* 0x000fe20006800000 */
[----:B------:R-:W-:Y:S01]  /*d010*/  VIADD R246, R242, 0xfffffef1 ;  /* 0xfffffef1f2f67836 */ /* 0x000fe20000000000 */
[----:B------:R-:W-:-:S02]  /*d020*/  ISETP.GE.AND P5, PT, R250, R187, PT ;  /* 0x000000bbfa00720c */ /* 0x000fc40003fa6270 */
[----:B------:R-:W-:Y:S02]  /*d030*/  FMNMX3.FTZ R16, R16, R27, R26, !PT ;  /* 0x0000001b10107276 */ /* 0x000fe4000781001a */
        /* <DEDUP_REMOVED lines=23> */
[----:B------:R-:W-:-:S05]  /*d1b0*/  FMNMX3.FTZ R24, R16, R38, R37, !PT ;  /* 0x0000002610187276 */ /* 0x000fca0007810025 */
        /* <DEDUP_REMOVED lines=11> */
[-C--:B------:R-:W-:Y:S02]  /*d270*/  ISETP.GE.AND P1, PT, R22, R185.reuse, PT ;  /* 0x000000b91600720c */ /* 0x080fe40003f26270 */
[----:B------:R-:W-:Y:S02]  /*d280*/  FSEL R22, R52, -INF , P4 ;  /* 0xff80000034167808 */ /* 0x000fe40002000000 */
[----:B------:R-:W-:Y:S02]  /*d290*/  ISETP.GE.AND P4, PT, R162, R186, PT ;  /* 0x000000baa200720c */ /* 0x000fe40003f86270 */
[----:B------:R-:W-:Y:S02]  /*d2a0*/  FSEL R16, R16, -INF , !P1 ;  /* 0xff80000010107808 */ /* 0x000fe40004800000 */
[----:B------:R-:W-:Y:S02]  /*d2b0*/  FSEL R22, R22, -INF , !P6 ;  /* 0xff80000016167808 */ /* 0x000fe40007000000 */
[----:B------:R-:W-:-:S02]  /*d2c0*/  ISETP.GE.AND P1, PT, R7, R185, PT ;  /* 0x000000b90700720c */ /* 0x000fc40003f26270 */
[----:B------:R-:W-:Y:S02]  /*d2d0*/  ISETP.GE.AND P6, PT, R162, R185, PT ;  /* 0x000000b9a200720c */ /* 0x000fe40003fc6270 */
[----:B------:R-:W-:Y:S02]  /*d2e0*/  FSEL R7, R47, -INF , P4 ;  /* 0xff8000002f077808 */ /* 0x000fe40002000000 */
[----:B------:R-:W-:Y:S02]  /*d2f0*/  FSEL R19, R50, -INF , P2 ;  /* 0xff80000032137808 */ /* 0x000fe40001000000 */
[----:B------:R-:W-:Y:S02]  /*d300*/  ISETP.GE.AND P2, PT, R161, R186, PT ;  /* 0x000000baa100720c */ /* 0x000fe40003f46270 */
[----:B------:R-:W-:Y:S02]  /*d310*/  FSEL R7, R7, -INF , !P6 ;  /* 0xff80000007077808 */ /* 0x000fe40007000000 */
[----:B------:R-:W-:-:S02]  /*d320*/  FSEL R19, R19, -INF , !P5 ;  /* 0xff80000013137808 */ /* 0x000fc40006800000 */
[CC--:B------:R-:W-:Y:S02]  /*d330*/  ISETP.GE.AND P4, PT, R21.reuse, R186.reuse, PT ;  /* 0x000000ba1500720c */ /* 0x0c0fe40003f86270 */
[-C--:B------:R-:W-:Y:S02]  /*d340*/  ISETP.GE.AND P6, PT, R21, R185.reuse, PT ;  /* 0x000000b91500720c */ /* 0x080fe40003fc6270 */
[----:B------:R-:W-:Y:S02]  /*d350*/  ISETP.GE.AND P5, PT, R161, R185, PT ;  /* 0x000000b9a100720c */ /* 0x000fe40003fa6270 */
[----:B------:R-:W-:Y:S02]  /*d360*/  FSEL R21, R46, -INF , P2 ;  /* 0xff8000002e157808 */ /* 0x000fe40001000000 */
[-C--:B------:R-:W-:Y:S02]  /*d370*/  ISETP.GE.AND P2, PT, R160, R186.reuse, PT ;  /* 0x000000baa000720c */ /* 0x080fe40003f46270 */
        /* <DEDUP_REMOVED lines=9> */
[----:B------:R-:W-:Y:S02]  /*d410*/  FSEL R220, R65, -INF , !P6 ;  /* 0xff80000041dc7808 */ /* 0x000fe40007000000 */
[----:B------:R-:W-:Y:S02]  /*d420*/  FSEL R70, R70, -INF , P3 ;  /* 0xff80000046467808 */ /* 0x000fe40001800000 */
[----:B------:R-:W-:Y:S02]  /*d430*/  ISETP.GE.AND P6, PT, R219, R185, PT ;  /* 0x000000b9db00720c */ /* 0x000fe40003fc6270 */
[----:B------:R-:W-:-:S02]  /*d440*/  ISETP.GE.AND P3, PT, R216, R186, PT ;  /* 0x000000bad800720c */ /* 0x000fc40003f66270 */
[----:B------:R-:W-:Y:S02]  /*d450*/  FSEL R69, R69, -INF , P4 ;  /* 0xff80000045457808 */ /* 0x000fe40002000000 */
[----:B------:R-:W-:Y:S02]  /*d460*/  FSEL R219, R66, -INF , !P5 ;  /* 0xff80000042db7808 */ /* 0x000fe40006800000 */
[----:B-1----:R-:W-:Y:S02]  /*d470*/  FMNMX.FTZ R33, R33, R44, !PT ;  /* 0x0000002c21217209 */ /* 0x002fe40007810000 */
[----:B------:R-:W-:Y:S01]  /*d480*/  ISETP.GE.AND P4, PT, R213, R186, PT ;  /* 0x000000bad500720c */ /* 0x000fe20003f86270 */
[----:B------:R-:W-:Y:S01]  /*d490*/  IMAD.MOV.U32 R161, RZ, RZ, R157 ;  /* 0x000000ffffa17224 */ /* 0x000fe200078e009d */
[-C--:B------:R-:W-:Y:S02]  /*d4a0*/  ISETP.GE.AND P5, PT, R217, R185.reuse, PT ;  /* 0x000000b9d900720c */ /* 0x080fe40003fa6270 */
[----:B------:R-:W-:Y:S01]  /*d4b0*/  FSEL R74, R74, -INF , P2 ;  /* 0xff8000004a4a7808 */ /* 0x000fe20001000000 */
[----:B------:R-:W-:Y:S01]  /*d4c0*/  IMAD.MOV.U32 R157, RZ, RZ, R155 ;  /* 0x000000ffff9d7224 */ /* 0x000fe200078e009b */
[----:B------:R-:W-:Y:S01]  /*d4d0*/  FSEL R217, R70, -INF , !P1 ;  /* 0xff80000046d97808 */ /* 0x000fe20004800000 */
[----:B------:R-:W-:Y:S01]  /*d4e0*/  IMAD.MOV.U32 R155, RZ, RZ, R71 ;  /* 0x000000ffff9b7224 */ /* 0x000fe200078e0047 */
[----:B------:R-:W-:-:S02]  /*d4f0*/  ISETP.GE.AND P1, PT, R216, R185, PT ;  /* 0x000000b9d800720c */ /* 0x000fc40003f26270 */
[----:B------:R-:W-:Y:S01]  /*d500*/  FSEL R75, R75, -INF , P3 ;  /* 0xff8000004b4b7808 */ /* 0x000fe20001800000 */
[----:B--2---:R-:W-:Y:S01]  /*d510*/  FMUL.FTZ R71, R34, R33 ;  /* 0x0000002122477220 */ /* 0x004fe20000410000 */
[----:B------:R-:W-:Y:S02]  /*d520*/  ISETP.GE.AND P2, PT, R213, R185, PT ;  /* 0x000000b9d500720c */ /* 0x000fe40003f46270 */
[----:B------:R-:W-:Y:S02]  /*d530*/  FSEL R77, R77, -INF , P4 ;  /* 0xff8000004d4d7808 */ /* 0x000fe40002000000 */
[----:B------:R-:W-:Y:S02]  /*d540*/  FSEL R216, R69, -INF , !P6 ;  /* 0xff80000045d87808 */ /* 0x000fe40007000000 */
[----:B------:R-:W-:Y:S02]  /*d550*/  FSEL R213, R74, -INF , !P5 ;  /* 0xff8000004ad57808 */ /* 0x000fe40006800000 */
[----:B------:R-:W-:-:S02]  /*d560*/  FSETP.NEU.FTZ.AND P3, PT, R33, -INF , PT ;  /* 0xff8000002100780b */ /* 0x000fc40003f7d000 */
[CC--:B------:R-:W-:Y:S02]  /*d570*/  ISETP.GE.AND P6, PT, R208.reuse, R186.reuse, PT ;  /* 0x000000bad000720c */ /* 0x0c0fe40003fc6270 */
[----:B------:R-:W-:Y:S02]  /*d580*/  ISETP.GE.AND P5, PT, R208, R185, PT ;  /* 0x000000b9d000720c */ /* 0x000fe40003fa6270 */
[----:B------:R-:W-:Y:S02]  /*d590*/  FSEL R208, R75, -INF , !P1 ;  /* 0xff8000004bd07808 */ /* 0x000fe40004800000 */
[-C--:B------:R-:W-:Y:S02]  /*d5a0*/  ISETP.GE.AND P1, PT, R227, R186.reuse, PT ;  /* 0x000000bae300720c */ /* 0x080fe40003f26270 */
[----:B------:R-:W-:Y:S02]  /*d5b0*/  FSEL R206, R77, -INF , !P2 ;  /* 0xff8000004dce7808 */ /* 0x000fe40005000000 */
[----:B------:R-:W-:-:S02]  /*d5c0*/  ISETP.GE.AND P2, PT, R205, R186, PT ;  /* 0x000000bacd00720c */ /* 0x000fc40003f46270 */
[----:B------:R-:W-:Y:S02]  /*d5d0*/  FSEL R44, R33, RZ, P3 ;  /* 0x000000ff212c7208 */ /* 0x000fe40001800000 */
[----:B------:R-:W-:Y:S02]  /*d5e0*/  FSEL R79, R79, -INF , P6 ;  /* 0xff8000004f4f7808 */ /* 0x000fe40003000000 */
[----:B------:R-:W-:Y:S02]  /*d5f0*/  FSEL R71, R71, RZ, P3 ;  /* 0x000000ff47477208 */ /* 0x000fe40001800000 */
[----:B------:R-:W-:Y:S02]  /*d600*/  ISETP.GE.AND P3, PT, R155, R186, PT ;  /* 0x000000ba9b00720c */ /* 0x000fe40003f66270 */
[----:B------:R-:W-:Y:S02]  /*d610*/  ISETP.GE.AND P4, PT, R227, R185, PT ;  /* 0x000000b9e300720c */ /* 0x000fe40003f86270 */
        /* <DEDUP_REMOVED lines=10> */
[-C--:B------:R-:W-:Y:S02]  /*d6c0*/  ISETP.GE.AND P4, PT, R124, R185.reuse, PT ;  /* 0x000000b97c00720c */ /* 0x080fe40003f86270 */
[----:B------:R-:W-:Y:S02]  /*d6d0*/  FSEL R155, R82, -INF , !P6 ;  /* 0xff800000529b7808 */ /* 0x000fe40007000000 */
[----:B------:R-:W-:Y:S01]  /*d6e0*/  FSEL R86, R86, -INF , P1 ;  /* 0xff80000056567808 */ /* 0x000fe20000800000 */
[----:B------:R-:W-:Y:S01]  /*d6f0*/  FADD.FTZ R227, R20, -R44 ;  /* 0x8000002c14e37221 */ /* 0x000fe20000010000 */
[----:B------:R-:W-:-:S02]  /*d700*/  ISETP.GE.AND P6, PT, R157, R185, PT ;  /* 0x000000b99d00720c */ /* 0x000fc40003fc6270 */
[----:B------:R-:W-:Y:S02]  /*d710*/  ISETP.GE.AND P1, PT, R161, R186, PT ;  /* 0x000000baa100720c */ /* 0x000fe40003f26270 */
[----:B------:R-:W-:Y:S01]  /*d720*/  FSEL R90, R90, -INF , P2 ;  /* 0xff8000005a5a7808 */ /* 0x000fe20001000000 */
[----:B------:R-:W-:Y:S01]  /*d730*/  FFMA.FTZ R20, R159, R34, -R71 ;  /* 0x000000229f147223 */ /* 0x000fe20000010847 */
        /* <DEDUP_REMOVED lines=17> */
[-C--:B------:R-:W-:Y:S02]  /*d850*/  ISETP.GE.AND P4, PT, R154, R185.reuse, PT ;  /* 0x000000b99a00720c */ /* 0x080fe40003f86270 */
        /* <DEDUP_REMOVED lines=8> */
[----:B------:R-:W-:Y:S02]  /*d8e0*/  FSEL R197, R96, -INF , !P4 ;  /* 0xff80000060c57808 */ /* 0x000fe40006000000 */
[----:B------:R-:W-:-:S02]  /*d8f0*/  FSEL R102, R102, -INF , P3 ;  /* 0xff80000066667808 */ /* 0x000fc40001800000 */
[-C--:B------:R-:W-:Y:S02]  /*d900*/  ISETP.GE.AND P4, PT, R199, R185.reuse, PT ;  /* 0x000000b9c700720c */ /* 0x080fe40003f86270 */
[----:B------:R-:W-:Y:S02]  /*d910*/  FSEL R199, R100, -INF , !P6 ;  /* 0xff80000064c77808 */ /* 0x000fe40007000000 */
[----:B------:R-:W-:Y:S02]  /*d920*/  FSEL R104, R104, -INF , P1 ;  /* 0xff80000068687808 */ /* 0x000fe40000800000 */
[C---:B------:R-:W-:Y:S02]  /*d930*/  ISETP.GE.AND P2, PT, R201.reuse, R186, PT ;  /* 0x000000bac900720c */ /* 0x040fe40003f46270 */
[----:B------:R-:W-:Y:S02]  /*d940*/  ISETP.GE.AND P6, PT, R201, R185, PT ;  /* 0x000000b9c900720c */ /* 0x000fe40003fc6270 */
[----:B------:R-:W-:-:S02]  /*d950*/  FSEL R201, R102, -INF , !P5 ;  /* 0xff80000066c97808 */ /* 0x000fc40006800000 */
[CC--:B------:R-:W-:Y:S02]  /*d960*/  ISETP.GE.AND P3, PT, R203.reuse, R186.reuse, PT ;  /* 0x000000bacb00720c */ /* 0x0c0fe40003f66270 */
[-C--:B------:R-:W-:Y:S02]  /*d970*/  ISETP.GE.AND P5, PT, R203, R185.reuse, PT ;  /* 0x000000b9cb00720c */ /* 0x080fe40003fa6270 */
[----:B------:R-:W-:Y:S02]  /*d980*/  FSEL R203, R104, -INF , !P4 ;  /* 0xff80000068cb7808 */ /* 0x000fe40006000000 */
[C---:B------:R-:W-:Y:S02]  /*d990*/  ISETP.GE.AND P1, PT, R202.reuse, R186, PT ;  /* 0x000000baca00720c */ /* 0x040fe40003f26270 */
[----:B------:R-:W-:Y:S02]  /*d9a0*/  ISETP.GE.AND P4, PT, R202, R185, PT ;  /* 0x000000b9ca00720c */ /* 0x000fe40003f86270 */
[----:B------:R-:W-:-:S02]  /*d9b0*/  FSEL R202, R103, -INF , P2 ;  /* 0xff80000067ca7808 */ /* 0x000fc40001000000 */
[----:B------:R-:W-:Y:S02]  /*d9c0*/  FSEL R110, R110, -INF , P3 ;  /* 0xff8000006e6e7808 */ /* 0x000fe40001800000 */
[----:B------:R-:W-:Y:S02]  /*d9d0*/  FSEL R202, R202, -INF , !P6 ;  /* 0xff800000caca7808 */ /* 0x000fe40007000000 */
[----:B------:R-:W-:Y:S02]  /*d9e0*/  FSEL R107, R107, -INF , P1 ;  /* 0xff8000006b6b7808 */ /* 0x000fe40000800000 */
[CC--:B------:R-:W-:Y:S02]  /*d9f0*/  ISETP.GE.AND P2, PT, R200.reuse, R186.reuse, PT ;  /* 0x000000bac800720c */ /* 0x0c0fe40003f46270 */
[----:B------:R-:W-:Y:S02]  /*da00*/  ISETP.GE.AND P6, PT, R200, R185, PT ;  /* 0x000000b9c800720c */ /* 0x000fe40003fc6270 */
[----:B------:R-:W-:-:S02]  /*da10*/  ISETP.GE.AND P1, PT, R189, R186, PT ;  /* 0x000000babd00720c */ /* 0x000fc40003f26270 */
[----:B------:R-:W-:Y:S02]  /*da20*/  FSEL R200, R110, -INF , !P5 ;  /* 0xff8000006ec87808 */ /* 0x000fe40006800000 */
[C---:B------:R-:W-:Y:S02]  /*da30*/  ISETP.GE.AND P3, PT, R196.reuse, R186, PT ;  /* 0x000000bac400720c */ /* 0x040fe40003f66270 */
[-C--:B------:R-:W-:Y:S02]  /*da40*/  ISETP.GE.AND P5, PT, R196, R185.reuse, PT ;  /* 0x000000b9c400720c */ /* 0x080fe40003fa6270 */
[----:B------:R-:W-:Y:S02]  /*da50*/  FSEL R196, R107, -INF , !P4 ;  /* 0xff8000006bc47808 */ /* 0x000fe40006000000 */
[----:B------:R-:W-:Y:S02]  /*da60*/  ISETP.GE.AND P4, PT, R189, R185, PT ;  /* 0x000000b9bd00720c */ /* 0x000fe40003f86270 */
[----:B------:R-:W-:-:S02]  /*da70*/  FSEL R117, R117, -INF , P1 ;  /* 0xff80000075757808 */ /* 0x000fc40000800000 */
[-C--:B------:R-:W-:Y:S02]  /*da80*/  ISETP.GE.AND P1, PT, R233, R186.reuse, PT ;  /* 0x000000bae900720c */ /* 0x080fe40003f26270 */
[----:B------:R-:W-:Y:S02]  /*da90*/  FSEL R161, R117, -INF , !P4 ;  /* 0xff80000075a17808 */ /* 0x000fe40006000000 */
[----:B------:R-:W-:Y:S02]  /*daa0*/  FSEL R111, R111, -INF , P3 ;  /* 0xff8000006f6f7808 */ /* 0x000fe40001800000 */
[----:B------:R-:W-:Y:S02]  /*dab0*/  ISETP.GE.AND P4, PT, R233, R185, PT ;  /* 0x000000b9e900720c */ /* 0x000fe40003f86270 */
[----:B------:R-:W-:Y:S02]  /*dac0*/  FSEL R118, R118, -INF , P1 ;  /* 0xff80000076767808 */ /* 0x000fe40000800000 */
[----:B------:R-:W-:-:S02]  /*dad0*/  ISETP.GE.AND P3, PT, R235, R186, PT ;  /* 0x000000baeb00720c */ /* 0x000fc40003f66270 */
[----:B------:R-:W-:Y:S01]  /*dae0*/  ISETP.GE.AND P1, PT, R230, R186, PT ;  /* 0x000000bae600720c */ /* 0x000fe20003f26270 */
[----:B------:R-:W-:Y:S01]  /*daf0*/  FFMA.FTZ R103, R152, R34, -R71 ;  /* 0x0000002298677223 */ /* 0x000fe20000010847 */
[----:B------:R-:W-:Y:S02]  /*db00*/  FSEL R162, R111, -INF , !P5 ;  /* 0xff8000006fa27808 */ /* 0x000fe40006800000 */
[----:B------:R-:W-:Y:S02]  /*db10*/  FSEL R152, R118, -INF , !P4 ;  /* 0xff80000076987808 */ /* 0x000fe40006000000 */
[-C--:B------:R-:W-:Y:S02]  /*db20*/  ISETP.GE.AND P5, PT, R235, R185.reuse, PT ;  /* 0x000000b9eb00720c */ /* 0x080fe40003fa6270 */
[----:B------:R-:W-:Y:S02]  /*db30*/  FSEL R121, R121, -INF , P3 ;  /* 0xff80000079797808 */ /* 0x000fe40001800000 */
[----:B------:R-:W-:-:S02]  /*db40*/  ISETP.GE.AND P4, PT, R230, R185, PT ;  /* 0x000000b9e600720c */ /* 0x000fc40003f86270 */
[----:B------:R-:W-:Y:S02]  /*db50*/  FSEL R126, R126, -INF , P1 ;  /* 0xff8000007e7e7808 */ /* 0x000fe40000800000 */
[----:B------:R-:W-:Y:S01]  /*db60*/  ISETP.GE.AND P1, PT, R68, R186, PT ;  /* 0x000000ba4400720c */ /* 0x000fe20003f26270 */
[----:B------:R-:W-:Y:S01]  /*db70*/  IMAD.MOV.U32 R46, RZ, RZ, R130 ;  /* 0x000000ffff2e7224 */ /* 0x000fe200078e0082 */
[----:B------:R-:W-:Y:S02]  /*db80*/  FSEL R154, R121, -INF , !P5 ;  /* 0xff800000799a7808 */ /* 0x000fe40006800000 */
[----:B------:R-:W-:Y:S02]  /*db90*/  FSEL R130, R126, -INF , !P4 ;  /* 0xff8000007e827808 */ /* 0x000fe40006000000 */
[----:B------:R-:W-:Y:S02]  /*dba0*/  ISETP.GE.AND P4, PT, R68, R185, PT ;  /* 0x000000b94400720c */ /* 0x000fe40003f86270 */
[----:B------:R-:W-:-:S02]  /*dbb0*/  FSEL R121, R128, -INF , P1 ;  /* 0xff80000080797808 */ /* 0x000fc40000800000 */
[CC--:B------:R-:W-:Y:S02]  /*dbc0*/  ISETP.GE.AND P1, PT, R40.reuse, R186.reuse, PT ;  /* 0x000000ba2800720c */ /* 0x0c0fe40003f26270 */
[----:B------:R-:W-:Y:S02]  /*dbd0*/  FSEL R121, R121, -INF , !P4 ;  /* 0xff80000079797808 */ /* 0x000fe40006000000 */
[----:B------:R-:W-:Y:S02]  /*dbe0*/  ISETP.GE.AND P4, PT, R40, R185, PT ;  /* 0x000000b92800720c */ /* 0x000fe40003f86270 */
[----:B------:R-:W-:Y:S02]  /*dbf0*/  FSEL R104, R210, -INF , P1 ;  /* 0xff800000d2687808 */ /* 0x000fe40000800000 */
[----:B------:R-:W-:Y:S02]  /*dc00*/  ISETP.GE.AND P1, PT, R17, R186, PT ;  /* 0x000000ba1100720c */ /* 0x000fe40003f26270 */
[----:B------:R-:W-:-:S02]  /*dc10*/  FSEL R104, R104, -INF , !P4 ;  /* 0xff80000068687808 */ /* 0x000fc40006000000 */
        /* <DEDUP_REMOVED lines=11> */
[-C--:B------:R-:W-:Y:S02]  /*dcd0*/  ISETP.GE.AND P2, PT, R232, R186.reuse, PT ;  /* 0x000000bae800720c */ /* 0x080fe40003f46270 */
[----:B------:R-:W-:Y:S02]  /*dce0*/  FMNMX3.FTZ R17, R17, R217, R216, !PT ;  /* 0x000000d911117276 */ /* 0x000fe400078100d8 */
[----:B------:R-:W-:Y:S02]  /*dcf0*/  FSEL R158, R116, -INF , !P6 ;  /* 0xff800000749e7808 */ /* 0x000fe40007000000 */
[----:B------:R-:W-:-:S02]  /*dd00*/  ISETP.GE.AND P3, PT, R231, R186, PT ;  /* 0x000000bae700720c */ /* 0x000fc40003f66270 */
[----:B------:R-:W-:Y:S02]  /*dd10*/  ISETP.GE.AND P6, PT, R232, R185, PT ;  /* 0x000000b9e800720c */ /* 0x000fe40003fc6270 */
[----:B------:R-:W-:Y:S02]  /*dd20*/  FSEL R122, R122, -INF , P2 ;  /* 0xff8000007a7a7808 */ /* 0x000fe40001000000 */
[----:B------:R-:W-:Y:S02]  /*dd30*/  FMNMX3.FTZ R17, R17, R213, R208, !PT ;  /* 0x000000d511117276 */ /* 0x000fe400078100d0 */
[----:B------:R-:W-:Y:S01]  /*dd40*/  ISETP.GE.AND P2, PT, R229, R186, PT ;  /* 0x000000bae500720c */ /* 0x000fe20003f46270 */
[----:B------:R-:W-:Y:S01]  /*dd50*/  IMAD.MOV.U32 R47, RZ, RZ, R149 ;  /* 0x000000ffff2f7224 */ /* 0x000fe200078e0095 */
        /* <DEDUP_REMOVED lines=28> */
[----:B------:R-:W-:Y:S01]  /*df20*/  ISETP.GE.AND P3, PT, R66, R186, PT ;  /* 0x000000ba4200720c */ /* 0x000fe20003f66270 */
        /* <DEDUP_REMOVED lines=38> */
[-C--:B------:R-:W-:Y:S02]  /*e190*/  ISETP.GE.AND P4, PT, R65, R185.reuse, PT ;  /* 0x000000b94100720c */ /* 0x080fe40003f86270 */
        /* <DEDUP_REMOVED lines=61> */
[----:B------:R-:W-:Y:S01]  /*e570*/  MUFU.EX2 R20, R20 ;  /* 0x0000001400147308 */ /* 0x000fe20000000800 */
[----:B-1----:R-:W-:-:S04]  /*e580*/  FMNMX.FTZ R32, R32, R5, !PT ;  /* 0x0000000520207209 */ /* 0x002fc80007810000 */
[----:B------:R-:W-:Y:S01]  /*e590*/  FSETP.NEU.FTZ.AND P1, PT, R32, -INF , PT ;  /* 0xff8000002000780b */ /* 0x000fe20003f3d000 */
[----:B------:R-:W-:-:S05]  /*e5a0*/  FMUL.FTZ R41, R34, R32 ;  /* 0x0000002022297220 */ /* 0x000fca0000410000 */
[----:B------:R-:W-:-:S05]  /*e5b0*/  FSEL R41, R41, RZ, P1 ;  /* 0x000000ff29297208 */ /* 0x000fca0000800000 */
[----:B------:R-:W-:Y:S01]  /*e5c0*/  FFMA.FTZ R126, R4, R34, -R41 ;  /* 0x00000022047e7223 */ /* 0x000fe20000010829 */
[----:B------:R-:W-:Y:S01]  /*e5d0*/  FSEL R4, R32, RZ, P1 ;  /* 0x000000ff20047208 */ /* 0x000fe20000800000 */
[----:B------:R-:W1:Y:S04]  /*e5e0*/  MUFU.EX2 R124, R124 ;  /* 0x0000007c007c7308 */ /* 0x000e680000000800 */
[----:B------:R-:W-:-:S04]  /*e5f0*/  FADD.FTZ R4, R0, -R4 ;  /* 0x8000000400047221 */ /* 0x000fc80000010000 */
[----:B------:R-:W2:Y:S01]  /*e600*/  MUFU.EX2 R0, R227 ;  /* 0x000000e300007308 */ /* 0x000ea20000000800 */
[----:B------:R-:W-:Y:S01]  /*e610*/  FMUL.FTZ R4, R34, R4 ;  /* 0x0000000422047220 */ /* 0x000fe20000410000 */
[-CC-:B------:R-:W-:Y:S01]  /*e620*/  FFMA.FTZ R120, R120, R34.reuse, -R71.reuse ;  /* 0x0000002278787223 */ /* 0x180fe20000010847 */
[-C--:B------:R-:W-:Y:S01]  /*e630*/  FFMA.FTZ R119, R119, R34.reuse, -R71 ;  /* 0x0000002277777223 */ /* 0x080fe20000010847 */
[-CC-:B------:R-:W-:Y:S01]  /*e640*/  FFMA.FTZ R123, R23, R34.reuse, -R41.reuse ;  /* 0x00000022177b7223 */ /* 0x180fe20000010829 */
[-CC-:B------:R-:W-:Y:S01]  /*e650*/  FFMA.FTZ R118, R22, R34.reuse, -R41.reuse ;  /* 0x0000002216767223 */ /* 0x180fe20000010829 */
[-CC-:B------:R-:W-:Y:S01]  /*e660*/  FFMA.FTZ R117, R19, R34.reuse, -R41.reuse ;  /* 0x0000002213757223 */ /* 0x180fe20000010829 */
[--C-:B------:R-:W-:Y:S01]  /*e670*/  FFMA.FTZ R111, R7, R34, -R41.reuse ;  /* 0x00000022076f7223 */ /* 0x100fe20000010829 */
        /* <DEDUP_REMOVED lines=27> */
[----:B------:R-:W-:Y:S01]  /*e830*/  FMUL.FTZ R17, R145, R0 ;  /* 0x0000000091117220 */ /* 0x000fe20000410000 */
[----:B----4-:R-:W-:Y:S01]  /*e840*/  F2FP.BF16.F32.PACK_AB R15, R117, R118 ;  /* 0x00000076750f723e */ /* 0x010fe200000010ff */
[-C--:B------:R-:W-:Y:S01]  /*e850*/  FMUL.FTZ R18, R146, R128.reuse ;  /* 0x0000008092127220 */ /* 0x080fe20000410000 */
[----:B------:R-:W-:Y:S01]  /*e860*/  FMUL.FTZ R19, R147, R128 ;  /* 0x0000008093137220 */ /* 0x000fe20000410000 */
[-C--:B------:R-:W-:Y:S01]  /*e870*/  FMUL.FTZ R140, R140, R0.reuse ;  /* 0x000000008c8c7220 */ /* 0x080fe20000410000 */
[----:B------:R-:W-:Y:S01]  /*e880*/  FMUL.FTZ R141, R141, R0 ;  /* 0x000000008d8d7220 */ /* 0x000fe20000410000 */
[-C--:B------:R-:W-:Y:S01]  /*e890*/  FMUL.FTZ R142, R142, R128.reuse ;  /* 0x000000808e8e7220 */ /* 0x080fe20000410000 */
[----:B------:R-:W-:Y:S01]  /*e8a0*/  FMUL.FTZ R143, R143, R128 ;  /* 0x000000808f8f7220 */ /* 0x000fe20000410000 */
[----:B------:R-:W-:Y:S02]  /*e8b0*/  MUFU.EX2 R114, R114 ;  /* 0x0000007200727308 */ /* 0x000fe40000000800 */
[C---:B------:R-:W-:Y:S06]  /*e8c0*/  HMMA.16816.F32.BF16 R16, R12.reuse, R8, R16 ;  /* 0x000000080c10723c */ /* 0x040fec0000041810 */
[----:B------:R-:W3:Y:S02]  /*e8d0*/  MUFU.EX2 R112, R112 ;  /* 0x0000007000707308 */ /* 0x000ee40000000800 */
[----:B------:R-:W-:Y:S06]  /*e8e0*/  HMMA.16816.F32.BF16 R8, R12, R10, R140 ;  /* 0x0000000a0c08723c */ /* 0x000fec000004188c */
[----:B------:R-:W-:Y:S08]  /*e8f0*/  MUFU.EX2 R109, R109 ;  /* 0x0000006d006d7308 */ /* 0x000ff00000000800 */
[----:B------:R-:W-:Y:S08]  /*e900*/  MUFU.EX2 R108, R108 ;  /* 0x0000006c006c7308 */ /* 0x000ff00000000800 */
[----:B------:R-:W-:Y:S08]  /*e910*/  MUFU.EX2 R115, R115 ;  /* 0x0000007300737308 */ /* 0x000ff00000000800 */
[----:B------:R-:W4:Y:S08]  /*e920*/  MUFU.EX2 R111, R111 ;  /* 0x0000006f006f7308 */ /* 0x000f300000000800 */
[----:B------:R-:W-:Y:S08]  /*e930*/  MUFU.EX2 R116, R116 ;  /* 0x0000007400747308 */ /* 0x000ff00000000800 */
[----:B------:R-:W5:Y:S01]  /*e940*/  MUFU.EX2 R122, R122 ;  /* 0x0000007a007a7308 */ /* 0x000f620000000800 */
[-C--:B------:R-:W-:Y:S01]  /*e950*/  FMUL.FTZ R136, R136, R0.reuse ;  /* 0x0000000088887220 */ /* 0x080fe20000410000 */
[----:B------:R-:W-:Y:S01]  /*e960*/  FMUL.FTZ R137, R137, R0 ;  /* 0x0000000089897220 */ /* 0x000fe20000410000 */
[-C--:B------:R-:W-:Y:S01]  /*e970*/  FMUL.FTZ R138, R138, R128.reuse ;  /* 0x000000808a8a7220 */ /* 0x080fe20000410000 */
[----:B------:R-:W-:Y:S01]  /*e980*/  FMUL.FTZ R139, R139, R128 ;  /* 0x000000808b8b7220 */ /* 0x000fe20000410000 */
        /* <DEDUP_REMOVED lines=91> */
[-CC-:B------:R-:W-:Y:S01]  /*ef40*/  FFMA.FTZ R84, R84, R34.reuse, -R71.reuse ;  /* 0x0000002254547223 */ /* 0x180fe20000010847 */
[-C--:B------:R-:W-:Y:S02]  /*ef50*/  FFMA.FTZ R70, R234, R34.reuse, -R71 ;  /* 0x00000022ea467223 */ /* 0x080fe40000010847 */
[----:B------:R-:W-:Y:S01]  /*ef60*/  HMMA.16816.F32.BF16 R16, R24, R20, R16 ;  /* 0x000000141810723c */ /* 0x000fe20000041810 */
[-CC-:B------:R-:W-:Y:S01]  /*ef70*/  FFMA.FTZ R183, R183, R34.reuse, -R41.reuse ;  /* 0x00000022b7b77223 */ /* 0x180fe20000010829 */
[-CC-:B------:R-:W-:Y:S01]  /*ef80*/  FFMA.FTZ R167, R204, R34.reuse, -R41.reuse ;  /* 0x00000022cca77223 */ /* 0x180fe20000010829 */
[-CC-:B------:R-:W-:Y:S01]  /*ef90*/  FFMA.FTZ R168, R168, R34.reuse, -R41.reuse ;  /* 0x00000022a8a87223 */ /* 0x180fe20000010829 */
[----:B------:R-:W-:-:S04]  /*efa0*/  FFMA.FTZ R182, R182, R34, -R41 ;  /* 0x00000022b6b67223 */ /* 0x000fc80000010829 */
        /* <DEDUP_REMOVED lines=123> */
[-CC-:B------:R-:W-:Y:S01]  /*f760*/  FFMA.FTZ R129, R129, R34.reuse, -R41.reuse ;  /* 0x0000002281817223 */ /* 0x180fe20000010829 */
        /* <DEDUP_REMOVED lines=39> */
[-C--:B------:R-:W-:Y:S01]  /*f9e0*/  FFMA.FTZ R47, R222, R34.reuse, -R71 ;  /* 0x00000022de2f7223 */ /* 0x080fe20000010847 */
[----:B------:R-:W-:Y:S01]  /*f9f0*/  FADD.FTZ R141, R141, R143 ;  /* 0x0000008f8d8d7221 */ /* 0x000fe20000010000 */
[-CC-:B------:R-:W-:Y:S01]  /*fa00*/  FFMA.FTZ R110, R110, R34.reuse, -R41.reuse ;  /* 0x000000226e6e7223 */ /* 0x180fe20000010829 */
[----:B------:R-:W-:Y:S01]  /*fa10*/  FADD.FTZ R100, R100, R24 ;  /* 0x0000001864647221 */ /* 0x000fe20000010000 */
[-CC-:B------:R-:W-:Y:S01]  /*fa20*/  FFMA.FTZ R107, R107, R34.reuse, -R41.reuse ;  /* 0x000000226b6b7223 */ /* 0x180fe20000010829 */
        /* <DEDUP_REMOVED lines=32> */
[----:B-1----:R-:W-:Y:S01]  /*fc30*/  HMMA.16816.F32.BF16 R16, R12, R20, R16 ;  /* 0x000000140c10723c */ /* 0x002fe20000041810 */
[----:B------:R-:W-:Y:S01]  /*fc40*/  FADD.FTZ R20, R89, R92 ;  /* 0x0000005c59147221 */ /* 0x000fe20000010000 */
[----:B------:R-:W-:-:S03]  /*fc50*/  FADD.FTZ R157, R157, R160 ;  /* 0x000000a09d9d7221 */ /* 0x000fc60000010000 */
        /* <DEDUP_REMOVED lines=43> */
[-CC-:B------:R-:W-:Y:S01]  /*ff10*/  FFMA.FTZ R105, R105, R34.reuse, -R71.reuse ;  /* 0x0000002269697223 */ /* 0x180fe20000010847 */
        /* <DEDUP_REMOVED lines=9> */
[----:B------:R2:W-:Y:S03]  /*ffb0*/  MUFU.EX2 R70, R39 ;  /* 0x0000002700467308 */ /* 0x0005e60000000800 */
[----:B------:R-:W-:-:S05]  /*ffc0*/  FADD.FTZ R200, R200, R203 ;  /* 0x000000cbc8c87221 */ /* 0x000fca0000010000 */
[----:B------:R-:W-:Y:S01]  /*ffd0*/  MUFU.EX2 R105, R105 ;  /* 0x0000006900697308 */ /* 0x000fe20000000800 */
[----:B------:R-:W-:-:S07]  /*ffe0*/  FADD.FTZ R200, R196, R200 ;  /* 0x000000c8c4c87221 */ /* 0x000fce0000010000 */
[----:B------:R-:W3:Y:S01]  /*fff0*/  MUFU.EX2 R127, R127 ;  /* 0x0000007f007f7308 */ /* 0x000ee20000000800 */
[----:B--2---:R-:W-:-:S07]  /*10000*/  FADD.FTZ R39, R63, R4 ;  /* 0x000000043f277221 */ /* 0x004fce0000010000 */
        /* <DEDUP_REMOVED lines=12> */
[----:B------:R-:W1:Y:S02]  /*100d0*/  LDSM.16.MT88.4 R4, [R35+0x3400] ;  /* 0x003400002304783b */ /* 0x000e640000004200 */
[----:B------:R-:W-:-:S05]  /*100e0*/  FADD.FTZ R189, R161, R189 ;  /* 0x000000bda1bd7221 */ /* 0x000fca0000010000 */
[----:B-----5:R-:W-:Y:S01]  /*100f0*/  HMMA.16816.F32.BF16 R136, R12, R20, R136 ;  /* 0x000000140c88723c */ /* 0x020fe20000041888 */
[----:B------:R-:W-:Y:S01]  /*10100*/  FADD.FTZ R20, R59, R61 ;  /* 0x0000003d3b147221 */ /* 0x000fe20000010000 */
[----:B------:R-:W-:-:S06]  /*10110*/  FADD.FTZ R158, R158, R189 ;  /* 0x000000bd9e9e7221 */ /* 0x000fcc0000010000 */
[----:B------:R-:W-:Y:S01]  /*10120*/  HMMA.16816.F32.BF16 R132, R12, R22, R132 ;  /* 0x000000160c84723c */ /* 0x000fe20000041884 */
[----:B---3--:R-:W-:Y:S02]  /*10130*/  F2FP.BF16.F32.PACK_AB R12, R127, R105 ;  /* 0x000000697f0c723e */ /* 0x008fe400000010ff */
[----:B--2---:R-:W-:Y:S02]  /*10140*/  F2FP.BF16.F32.PACK_AB R13, R67, R69 ;  /* 0x00000045430d723e */ /* 0x004fe400000010ff */
        /* <DEDUP_REMOVED lines=23> */
[-CC-:B------:R-:W-:Y:S01]  /*102c0*/  FFMA.FTZ R184, R184, R34.reuse, -R71.reuse ;  /* 0x00000022b8b87223 */ /* 0x180fe20000010847 */
        /* <DEDUP_REMOVED lines=12> */
[----:B------:R-:W-:Y:S01]  /*10390*/  HMMA.16816.F32.BF16 R8, R12, R26, R8 ;  /* 0x0000001a0c08723c */ /* 0x000fe20000041808 */
[----:B------:R-:W-:Y:S01]  /*103a0*/  FADD.FTZ R44, R44, R46 ;  /* 0x0000002e2c2c7221 */ /* 0x000fe20000010000 */
[----:B------:R-:W-:Y:S01]  /*103b0*/  FADD.FTZ R99, R99, R108 ;  /* 0x0000006c63637221 */ /* 0x000fe20000010000 */
[----:B------:R-:W3:Y:S04]  /*103c0*/  LDSM.16.MT88.4 R24, [R35+0x3800] ;  /* 0x003800002318783b */ /* 0x000ee80000004200 */
        /* <DEDUP_REMOVED lines=14> */
[----:B------:R-:W-:-:S04]  /*104b0*/  FADD.FTZ R91, R91, R99 ;  /* 0x000000635b5b7221 */ /* 0x000fc80000010000 */
[----:B------:R-:W-:Y:S01]  /*104c0*/  HMMA.16816.F32.BF16 R132, R12, R6, R132 ;  /* 0x000000060c84723c */ /* 0x000fe20000041884 */
[----:B------:R-:W-:Y:S02]  /*104d0*/  F2FP.BF16.F32.PACK_AB R6, R112, R153 ;  /* 0x000000997006723e */ /* 0x000fe400000010ff */
[----:B-----5:R-:W-:Y:S01]  /*104e0*/  F2FP.BF16.F32.PACK_AB R7, R54, R56 ;  /* 0x000000383607723e */ /* 0x020fe200000010ff */
[-C--:B------:R-:W-:Y:S01]  /*104f0*/  FFMA.FTZ R38, R38, R34.reuse, -R71 ;  /* 0x0000002226267223 */ /* 0x080fe20000010847 */
[----:B------:R-:W-:Y:S01]  /*10500*/  FADD.FTZ R0, R0, R44 ;  /* 0x0000002c00007221 */ /* 0x000fe20000010000 */
[----:B------:R-:W-:Y:S01]  /*10510*/  FADD.FTZ R91, R88, R91 ;  /* 0x0000005b585b7221 */ /* 0x000fe20000010000 */
[----:B------:R-:W-:Y:S01]  /*10520*/  FFMA.FTZ R195, R37, R34, -R71 ;  /* 0x0000002225c37223 */ /* 0x000fe20000010847 */
[----:B------:R2:W-:Y:S01]  /*10530*/  MUFU.EX2 R62, R38 ;  /* 0x00000026003e7308 */ /* 0x0005e20000000800 */
[----:B------:R-:W-:Y:S01]  /*10540*/  FADD.FTZ R0, R105, R0 ;  /* 0x0000000069007221 */ /* 0x000fe20000010000 */
[----:B-1----:R-:W-:Y:S01]  /*10550*/  HMMA.16816.F32.BF16 R16, R4, R20, R16 ;  /* 0x000000140410723c */ /* 0x002fe20000041810 */
[----:B------:R-:W-:-:S02]  /*10560*/  FADD.FTZ R91, R69, R91 ;  /* 0x0000005b455b7221 */ /* 0x000fc40000010000 */
[----:B------:R-:W-:-:S05]  /*10570*/  FADD.FTZ R127, R127, R0 ;  /* 0x000000007f7f7221 */ /* 0x000fca0000010000 */
[----:B------:R-:W-:Y:S01]  /*10580*/  HMMA.16816.F32.BF16 R20, R4, R22, R8 ;  /* 0x000000160414723c */ /* 0x000fe20000041808 */
[----:B------:R-:W-:Y:S01]  /*10590*/  LDSM.16.MT88.4 R8, [R35+0x3c00] ;  /* 0x003c00002308783b */ /* 0x000fe20000004200 */
[----:B------:R-:W-:-:S03]  /*105a0*/  FADD.FTZ R67, R67, R91 ;  /* 0x0000005b43437221 */ /* 0x000fc60000010000 */
[----:B--2---:R-:W1:Y:S01]  /*105b0*/  LDSM.16.MT88.4 R36, [R36+0x8c00] ;  /* 0x008c00002424783b */ /* 0x004e620000004200 */
        /* <DEDUP_REMOVED lines=9> */
[----:B------:R-:W2:Y:S02]  /*10650*/  MUFU.EX2 R85, R85 ;  /* 0x0000005500557308 */ /* 0x000ea40000000800 */
[----:B------:R-:W-:Y:S01]  /*10660*/  FADD.FTZ R156, R163, R156 ;  /* 0x0000009ca39c7221 */ /* 0x000fe20000010000 */
[----:B------:R-:W-:-:S05]  /*10670*/  FADD.FTZ R63, R60, R63 ;  /* 0x0000003f3c3f7221 */ /* 0x000fca0000010000 */
[----:B------:R-:W4:Y:S01]  /*10680*/  MUFU.EX2 R12, R12 ;  /* 0x0000000c000c7308 */ /* 0x000f220000000800 */
[----:B------:R-:W-:Y:S01]  /*10690*/  FADD.FTZ R184, R184, R156 ;  /* 0x0000009cb8b87221 */ /* 0x000fe20000010000 */
[----:B------:R-:W-:Y:S01]  /*106a0*/  FADD.FTZ R58, R58, R63 ;  /* 0x0000003f3a3a7221 */ /* 0x000fe20000010000 */
[C---:B---3--:R-:W-:Y:S05]  /*106b0*/  HMMA.16816.F32.BF16 R136, R4.reuse, R24, R136 ;  /* 0x000000180488723c */ /* 0x048fea0000041888 */
[----:B------:R-:W-:Y:S03]  /*106c0*/  MUFU.EX2 R195, R195 ;  /* 0x000000c300c37308 */ /* 0x000fe60000000800 */
[----:B------:R-:W-:Y:S05]  /*106d0*/  HMMA.16816.F32.BF16 R132, R4, R26, R132 ;  /* 0x0000001a0484723c */ /* 0x000fea0000041884 */
[----:B------:R-:W3:Y:S01]  /*106e0*/  MUFU.EX2 R13, R13 ;  /* 0x0000000d000d7308 */ /* 0x000ee20000000800 */
[----:B------:R-:W1:Y:S07]  /*106f0*/  S2R R179, SR_CTAID.X ;  /* 0x0000000000b37919 */ /* 0x000e6e0000002500 */
[----:B------:R-:W-:Y:S01]  /*10700*/  MUFU.EX2 R14, R14 ;  /* 0x0000000e000e7308 */ /* 0x000fe20000000800 */
[----:B------:R-:W-:-:S07]  /*10710*/  FADD.FTZ R184, R153, R184 ;  /* 0x000000b899b87221 */ /* 0x000fce0000010000 */
[----:B------:R-:W5:Y:S01]  /*10720*/  MUFU.EX2 R194, R194 ;  /* 0x000000c200c27308 */ /* 0x000f620000000800 */
[----:B------:R-:W-:Y:S01]  /*10730*/  FADD.FTZ R58, R56, R58 ;  /* 0x0000003a383a7221 */ /* 0x000fe20000010000 */
[----:B------:R-:W-:-:S03]  /*10740*/  FADD.FTZ R112, R112, R184 ;  /* 0x000000b870707221 */ /* 0x000fc60000010000 */
[----:B------:R-:W-:Y:S01]  /*10750*/  FADD.FTZ R54, R54, R58 ;  /* 0x0000003a36367221 */ /* 0x000fe20000010000 */
[----:B--2---:R-:W-:Y:S01]  /*10760*/  FADD.FTZ R112, R85, R112 ;  /* 0x0000007055707221 */ /* 0x004fe20000010000 */
[----:B------:R-:W-:Y:S02]  /*10770*/  F2FP.BF16.F32.PACK_AB R4, R70, R85 ;  /* 0x000000554604723e */ /* 0x000fe400000010ff */
[----:B----4-:R-:W-:Y:S01]  /*10780*/  FADD.FTZ R54, R12, R54 ;  /* 0x000000360c367221 */ /* 0x010fe20000010000 */
[----:B---3--:R-:W-:Y:S02]  /*10790*/  F2FP.BF16.F32.PACK_AB R5, R13, R12 ;  /* 0x0000000c0d05723e */ /* 0x008fe400000010ff */
[----:B------:R-:W-:Y:S01]  /*107a0*/  F2FP.BF16.F32.PACK_AB R6, R195, R62 ;  /* 0x0000003ec306723e */ /* 0x000fe200000010ff */
[----:B------:R-:W-:Y:S01]  /*107b0*/  FADD.FTZ R112, R70, R112 ;  /* 0x0000007046707221 */ /* 0x000fe20000010000 */
[----:B------:R-:W-:Y:S01]  /*107c0*/  FADD.FTZ R54, R13, R54 ;  /* 0x000000360d367221 */ /* 0x000fe20000010000 */
[----:B-----5:R-:W-:-:S02]  /*107d0*/  F2FP.BF16.F32.PACK_AB R7, R194, R14 ;  /* 0x0000000ec207723e */ /* 0x020fc400000010ff */
[----:B------:R-:W-:Y:S01]  /*107e0*/  FADD.FTZ R112, R62, R112 ;  /* 0x000000703e707221 */ /* 0x000fe20000010000 */
[----:B------:R-:W-:Y:S01]  /*107f0*/  FADD.FTZ R54, R14, R54 ;  /* 0x000000360e367221 */ /* 0x000fe20000010000 */
[--C-:B------:R-:W-:Y:S01]  /*10800*/  IMAD.MOV.U32 R0, RZ, RZ, R32.reuse ;  /* 0x000000ffff007224 */ /* 0x100fe200078e0020 */
[----:B------:R-:W-:Y:S02]  /*10810*/  MOV R178, 0x200 ;  /* 0x0000020000b27802 */ /* 0x000fe40000000f00 */
[----:B-1----:R-:W-:Y:S01]  /*10820*/  HMMA.16816.F32.BF16 R144, R4, R36, R16 ;  /* 0x000000240490723c */ /* 0x002fe20000041810 */
[----:B------:R-:W-:Y:S02]  /*10830*/  @P0 IMAD.MOV.U32 R0, RZ, RZ, R32 ;  /* 0x000000ffff000224 */ /* 0x000fe400078e0020 */
[----:B------:R-:W-:Y:S01]  /*10840*/  FADD.FTZ R195, R195, R112 ;  /* 0x00000070c3c37221 */ /* 0x000fe20000010000 */
[----:B------:R-:W-:Y:S01]  /*10850*/  FADD.FTZ R194, R194, R54 ;  /* 0x00000036c2c27221 */ /* 0x000fe20000010000 */
[----:B------:R-:W-:-:S03]  /*10860*/  @P0 VIADD R189, R30, 0xfffffffd ;  /* 0xfffffffd1ebd0836 */ /* 0x000fc60000000000 */
[----:B------:R-:W-:Y:S01]  /*10870*/  HMMA.16816.F32.BF16 R140, R4, R38, R20 ;  /* 0x00000026048c723c */ /* 0x000fe20000041814 */
[--C-:B------:R-:W-:Y:S02]  /*10880*/  IMAD.MOV.U32 R20, RZ, RZ, R33.reuse ;  /* 0x000000ffff147224 */ /* 0x100fe400078e0021 */
[----:B------:R-:W-:-:S05]  /*10890*/  @P0 IMAD.MOV.U32 R20, RZ, RZ, R33 ;  /* 0x000000ffff140224 */ /* 0x000fca00078e0021 */
[C---:B------:R-:W-:Y:S08]  /*108a0*/  HMMA.16816.F32.BF16 R136, R4.reuse, R8, R136 ;  /* 0x000000080488723c */ /* 0x040ff00000041888 */
[----:B------:R-:W-:Y:S01]  /*108b0*/  HMMA.16816.F32.BF16 R132, R4, R10, R132 ;  /* 0x0000000a0484723c */ /* 0x000fe20000041884 */
[----:B------:R-:W-:-:S04]  /*108c0*/  NOP ;  /* 0x0000000000007918 */ /* 0x000fc80000000000 */
[----:B------:R-:W-:-:S15]  /*108d0*/  @P0 BRA `(.L_x_4892) ;  /* 0x0000000000040947 */ /* 0x000fde0003800000 */
.L_x_4883:
[----:B------:R-:W-:-:S07]  /*108e0*/  IADD3 R189, PT, PT, R31, -0x1, RZ ;  /* 0xffffffff1fbd7810 */ /* 0x000fce0007ffe0ff */
.L_x_4892:
[----:B------:R-:W-:Y:S05]  /*108f0*/  BSYNC B2 ;  /* 0x0000000000027941 */ /* 0x000fea0003800000 */
.L_x_4882:
        /* <DEDUP_REMOVED lines=9> */
.L_x_4900:
        /* <DEDUP_REMOVED lines=78> */
.L_x_4895:
[----:B------:R-:W-:Y:S05]  /*10e70*/  BSYNC.RECONVERGENT B0 ;  /* 0x0000000000007941 */ /* 0x000fea0003800200 */
.L_x_4894:
[-C--:B------:R-:W-:Y:S01]  /*10e80*/  MOV R12, R177.reuse ;  /* 0x000000b1000c7202 */ /* 0x080fe20000000f00 */
[----:B------:R-:W2:Y:S01]  /*10e90*/  S2UR UR6, SR_CgaCtaId ;  /* 0x00000000000679c3 */ /* 0x000ea20000008800 */
[-C--:B------:R-:W-:Y:S01]  /*10ea0*/  MOV R13, R176.reuse ;  /* 0x000000b0000d7202 */ /* 0x080fe20000000f00 */
[----:B------:R-:W-:Y:S01]  /*10eb0*/  UMOV UR7, 0x400 ;  /* 0x0000040000077882 */ /* 0x000fe20000000000 */
[----:B------:R-:W-:Y:S01]  /*10ec0*/  IADD3 R8, P0, PT, R183, R177, RZ ;  /* 0x000000b1b7087210 */ /* 0x000fe20007f1e0ff */
[----:B------:R-:W-:Y:S01]  /*10ed0*/  BSSY.RECONVERGENT B1, `(.L_x_4896) ;  /* 0x0000203000017945 */ /* 0x000fe20003800200 */
[----:B------:R-:W-:Y:S02]  /*10ee0*/  MOV R168, 0x20 ;  /* 0x0000002000a87802 */ /* 0x000fe40000000f00 */
        /* <DEDUP_REMOVED lines=8> */
[----:B------:R-:W-:Y:S01]  /*10f70*/  LOP3.LUT R0, R150, 0x18, RZ, 0xc0, !PT ;  /* 0x0000001896007812 */ /* 0x000fe200078ec0ff */
[----:B--2---:R-:W-:Y:S01]  /*10f80*/  ULEA UR6, UR6, UR7, 0x18 ;  /* 0x0000000706067291 */ /* 0x004fe2000f8ec0ff */
[-C--:B------:R-:W-:Y:S02]  /*10f90*/  IADD3.X R11, PT, PT, R5, R184.reuse, RZ, P0, !PT ;  /* 0x000000b8050b7210 */ /* 0x080fe400007fe4ff */
[-C--:B------:R-:W-:Y:S02]  /*10fa0*/  IADD3 R14, P0, PT, R10, R183.reuse, RZ ;  /* 0x000000b70a0e7210 */ /* 0x080fe40007f1e0ff */
[----:B------:R-:W-:Y:S02]  /*10fb0*/  SHF.L.U32 R165, R151, 0x4, RZ ;  /* 0x0000000497a57819 */ /* 0x000fe400000006ff */
[----:B------:R-:W-:Y:S02]  /*10fc0*/  IADD3.X R15, PT, PT, R11, R184, RZ, P0, !PT ;  /* 0x000000b80b0f7210 */ /* 0x000fe400007fe4ff */
[----:B------:R-:W-:Y:S02]  /*10fd0*/  MOV R166, UR6 ;  /* 0x0000000600a67c02 */ /* 0x000fe40008000f00 */
[----:B------:R-:W-:Y:S02]  /*10fe0*/  LOP3.LUT R180, R181, 0xc0, RZ, 0xc0, !PT ;  /* 0x000000c0b5b47812 */ /* 0x000fe400078ec0ff */
[----:B------:R-:W-:Y:S02]  /*10ff0*/  ISETP.GT.AND P2, PT, R189, R172, PT ;  /* 0x000000acbd00720c */ /* 0x000fe40003f44270 */
[----:B------:R-:W-:Y:S04]  /*11000*/  LOP3.LUT R180, R180, 0x18, R151, 0xf8, !PT ;  /* 0x00000018b4b47812 */ /* 0x000fe800078ef897 */
[----:B------:R-:W-:Y:S04]  /*11010*/  LOP3.LUT R196, R180, 0x18, R181, 0x78, !PT ;  /* 0x00000018b4c47812 */ /* 0x000fe800078e78b5 */
        /* <DEDUP_REMOVED lines=9> */
[-C--:B--2---:R-:W-:Y:S04]  /*110b0*/  IADD3 R12, P0, PT, R14, R183.reuse, RZ ;  /* 0x000000b70e0c7210 */ /* 0x084fe80007f1e0ff */
[-C--:B------:R-:W-:Y:S03]  /*110c0*/  IADD3.X R13, PT, PT, R15, R184.reuse, RZ, P0, !PT ;  /* 0x000000b80f0d7210 */ /* 0x080fe600007fe4ff */
[----:B------:R-:W-:Y:S01]  /*110d0*/  LDGSTS.E.BYPASS.LTC128B.128 [R196+0x7000], desc[UR4][R10.64] ;  /* 0x070000000ac47fae */ /* 0x000fe2000b981a04 */
[----:B---3--:R-:W-:Y:S04]  /*110e0*/  IADD3 R8, P0, PT, R12, R183, RZ ;  /* 0x000000b70c087210 */ /* 0x008fe80007f1e0ff */
[----:B------:R-:W-:Y:S03]  /*110f0*/  IADD3.X R9, PT, PT, R13, R184, RZ, P0, !PT ;  /* 0x000000b80d097210 */ /* 0x000fe600007fe4ff */
[----:B------:R-:W-:Y:S01]  /*11100*/  LDGSTS.E.BYPASS.LTC128B.128 [R196+0x7800], desc[UR4][R14.64] ;  /* 0x078000000ec47fae */ /* 0x000fe2000b981a04 */
[----:B------:R-:W-:Y:S04]  /*11110*/  LOP3.LUT P0, RZ, R151, 0x4, RZ, 0xc0, !PT ;  /* 0x0000000497ff7812 */ /* 0x000fe8000780c0ff */
[----:B------:R-:W-:Y:S03]  /*11120*/  SEL R168, R168, 0xffffffe0, !P0 ;  /* 0xffffffe0a8a87807 */ /* 0x000fe60004000000 */
[----:B------:R-:W-:Y:S01]  /*11130*/  LDGSTS.E.BYPASS.LTC128B.128 [R196+0x8000], desc[UR4][R12.64] ;  /* 0x080000000cc47fae */ /* 0x000fe2000b981a04 */
[----:B------:R-:W-:Y:S02]  /*11140*/  IADD3 R156, PT, PT, R164, R168, RZ ;  /* 0x000000a8a49c7210 */ /* 0x000fe40007ffe0ff */
[----:B----4-:R-:W-:Y:S02]  /*11150*/  LOP3.LUT R5, R165, 0x100, RZ, 0xc0, !PT ;  /* 0x00000100a5057812 */ /* 0x010fe400078ec0ff */
[----:B------:R-:W-:Y:S02]  /*11160*/  LOP3.LUT R4, R167, 0xc0, RZ, 0xc0, !PT ;  /* 0x000000c0a7047812 */ /* 0x000fe400078ec0ff */
[----:B------:R-:W-:Y:S01]  /*11170*/  LOP3.LUT R5, R5, 0x20, R167, 0xf8, !PT ;  /* 0x0000002005057812 */ /* 0x000fe200078ef8a7 */
[----:B------:R2:W-:Y:S01]  /*11180*/  LDGSTS.E.BYPASS.LTC128B.128 [R196+0x8800], desc[UR4][R8.64] ;  /* 0x0880000008c47fae */ /* 0x0005e2000b981a04 */
[----:B------:R-:W-:Y:S04]  /*11190*/  LOP3.LUT R4, R4, 0x8, R151, 0xf8, !PT ;  /* 0x0000000804047812 */ /* 0x000fe800078ef897 */
[----:B------:R-:W-:Y:S03]  /*111a0*/  LOP3.LUT R4, R5, R4, R0, 0xf6, !PT ;  /* 0x0000000405047212 */ /* 0x000fe600078ef600 */
[----:B------:R-:W-:Y:S01]  /*111b0*/  LDSM.16.M88.4 R128, [R164] ;  /* 0x00000000a480783b */ /* 0x000fe20000000200 */
[----:B------:R-:W-:Y:S04]  /*111c0*/  LEA R152, R4, R166, 0x1 ;  /* 0x000000a604987211 */ /* 0x000fe800078e08ff */
[----:B------:R-:W-:Y:S03]  /*111d0*/  IADD3 R168, PT, PT, R152, R168, RZ ;  /* 0x000000a898a87210 */ /* 0x000fe60007ffe0ff */
[----:B------:R-:W0:Y:S08]  /*111e0*/  LDGDEPBAR ;  /* 0x00000000000079af */ /* 0x000e300000000000 */
[----:B------:R-:W3:Y:S04]  /*111f0*/  LD.E R197, desc[UR4][R2.64+0x18c] ;  /* 0x00018c0402c57980 */ /* 0x000ee8000c101900 */
[----:B------:R-:W-:Y:S08]  /*11200*/  LDSM.16.M88.4 R16, [R152+0x1400] ;  /* 0x001400009810783b */ /* 0x000ff00000000200 */
[----:B--2---:R-:W2:Y:S08]  /*11210*/  LDSM.16.M88.4 R8, [R152+0x1000] ;  /* 0x001000009808783b */ /* 0x004eb00000000200 */
[----:B------:R-:W4:Y:S08]  /*11220*/  LDSM.16.M88.4 R24, [R152+0x1800] ;  /* 0x001800009818783b */ /* 0x000f300000000200 */
        /* <DEDUP_REMOVED lines=252> */
[----:B------:R4:W1:Y:S01]  /*121f0*/  MUFU.TANH R239, R112 ;  /* 0x0000007000ef7308 */ /* 0x0008620000002400 */
[-C--:B------:R-:W-:Y:S01]  /*12200*/  FMUL.FTZ R108, R111, R197.reuse ;  /* 0x000000c56f6c7220 */ /* 0x080fe20000410000 */
[-C--:B------:R-:W-:Y:S01]  /*12210*/  FMUL.FTZ R109, R109, R197.reuse ;  /* 0x000000c56d6d7220 */ /* 0x080fe20000410000 */
[-C--:B------:R-:W-:Y:S01]  /*12220*/  FMUL.FTZ R111, R115, R197.reuse ;  /* 0x000000c5736f7220 */ /* 0x080fe20000410000 */
[-C--:B------:R-:W-:Y:S01]  /*12230*/  FMUL.FTZ R7, R118, R197.reuse ;  /* 0x000000c576077220 */ /* 0x080fe20000410000 */
[-C--:B------:R-:W-:Y:S01]  /*12240*/  FMUL.FTZ R116, R116, R197.reuse ;  /* 0x000000c574747220 */ /* 0x080fe20000410000 */
[-C--:B------:R-:W-:Y:S04]  /*12250*/  FMUL.FTZ R117, R117, R197.reuse ;  /* 0x000000c575757220 */ /* 0x080fe80000410000 */
[----:B------:R2:W1:Y:S01]  /*12260*/  MUFU.TANH R240, R113 ;  /* 0x0000007100f07308 */ /* 0x0004620000002400 */
[-C--:B------:R-:W-:Y:S01]  /*12270*/  FMUL.FTZ R114, R123, R197.reuse ;  /* 0x000000c57b727220 */ /* 0x080fe20000410000 */
[-C--:B------:R-:W-:Y:S01]  /*12280*/  FMUL.FTZ R120, R120, R197.reuse ;  /* 0x000000c578787220 */ /* 0x080fe20000410000 */
[C---:B-----5:R-:W-:Y:S07]  /*12290*/  HMMA.16816.F32.BF16 R124, R156.reuse, R8, R124 ;  /* 0x000000089c7c723c */ /* 0x060fee000004187c */
[----:B------:R-:W1:Y:S01]  /*122a0*/  MUFU.TANH R50, R50 ;  /* 0x0000003200327308 */ /* 0x000e620000002400 */
[-C--:B----4-:R-:W-:Y:S01]  /*122b0*/  FMUL.FTZ R112, R119, R197.reuse ;  /* 0x000000c577707220 */ /* 0x090fe20000410000 */
[-C--:B------:R-:W-:Y:S01]  /*122c0*/  FMUL.FTZ R121, R121, R197.reuse ;  /* 0x000000c579797220 */ /* 0x080fe20000410000 */
[----:B------:R-:W-:Y:S07]  /*122d0*/  HMMA.16816.F32.BF16 R128, R156, R10, R128 ;  /* 0x0000000a9c80723c */ /* 0x000fee0000041880 */
[----:B------:R-:W4:Y:S01]  /*122e0*/  MUFU.TANH R52, R52 ;  /* 0x0000003400347308 */ /* 0x000f220000002400 */
[-C--:B--2---:R-:W-:Y:S09]  /*122f0*/  FMUL.FTZ R113, R122, R197.reuse ;  /* 0x000000c57a717220 */ /* 0x084ff20000410000 */
[----:B------:R-:W2:Y:S01]  /*12300*/  MUFU.TANH R53, R53 ;  /* 0x0000003500357308 */ /* 0x000ea20000002400 */
        /* <DEDUP_REMOVED lines=123> */
[-C--:B------:R-:W-:Y:S01]  /*12ac0*/  @!P4 IADD3 R11, PT, PT, R11, -R48.reuse, RZ ;  /* 0x800000300b0bc210 */ /* 0x080fe20007ffe0ff */
[----:B------:R-:W-:Y:S01]  /*12ad0*/  @!P4 VIADD R116, R116, 0x1 ;  /* 0x000000017474c836 */ /* 0x000fe20000000000 */
[----:B------:R-:W-:Y:S01]  /*12ae0*/  ISETP.NE.AND P4, PT, R117, RZ, PT ;  /* 0x000000ff7500720c */ /* 0x000fe20003f85270 */
[----:B------:R-:W-:Y:S01]  /*12af0*/  @!P3 IMAD.IADD R8, R8, 0x1, -R48 ;  /* 0x000000010808b824 */ /* 0x000fe200078e0a30 */
[-C--:B------:R-:W-:Y:S01]  /*12b00*/  ISETP.GE.U32.AND P6, PT, R11, R48.reuse, PT ;  /* 0x000000300b00720c */ /* 0x080fe20003fc6070 */
[----:B------:R-:W-:Y:S01]  /*12b10*/  @!P3 VIADD R51, R51, 0x1 ;  /* 0x000000013333b836 */ /* 0x000fe20000000000 */
[----:B------:R-:W-:Y:S02]  /*12b20*/  ISETP.GE.AND P3, PT, R5, RZ, PT ;  /* 0x000000ff0500720c */ /* 0x000fe40003f66270 */
[----:B------:R-:W-:Y:S02]  /*12b30*/  ISETP.GE.U32.AND P5, PT, R8, R48, PT ;  /* 0x000000300800720c */ /* 0x000fe40003fa6070 */
[----:B------:R-:W-:Y:S07]  /*12b40*/  LOP3.LUT R5, RZ, R117, RZ, 0x33, !PT ;  /* 0x00000075ff057212 */ /* 0x000fee00078e33ff */
[----:B------:R-:W-:Y:S04]  /*12b50*/  @P6 VIADD R116, R116, 0x1 ;  /* 0x0000000174746836 */ /* 0x000fe80000000000 */
[----:B------:R-:W-:Y:S02]  /*12b60*/  @P5 IADD3 R51, PT, PT, R51, 0x1, RZ ;  /* 0x0000000133335810 */ /* 0x000fe40007ffe0ff */
[----:B------:R-:W-:Y:S03]  /*12b70*/  @!P3 IADD3 R116, PT, PT, -R116, RZ, RZ ;  /* 0x000000ff7474b210 */ /* 0x000fe60007ffe1ff */
[----:B------:R-:W-:Y:S01]  /*12b80*/  @!P2 IMAD.MOV R51, RZ, RZ, -R51 ;  /* 0x000000ffff33a224 */ /* 0x000fe200078e0a33 */
[C---:B------:R-:W-:Y:S04]  /*12b90*/  SEL R116, R5.reuse, R116, !P4 ;  /* 0x0000007405747207 */ /* 0x040fe80006000000 */
[CC--:B------:R-:W-:Y:S02]  /*12ba0*/  LEA R120, P2, R116.reuse, R190.reuse, 0x2 ;  /* 0x000000be74787211 */ /* 0x0c0fe400078410ff */
[----:B------:R-:W-:Y:S02]  /*12bb0*/  SEL R51, R5, R51, !P4 ;  /* 0x0000003305337207 */ /* 0x000fe40006000000 */
[CC--:B------:R-:W-:Y:S02]  /*12bc0*/  LEA.HI.X.SX32 R121, R116.reuse, R191.reuse, 0x2, P2 ;  /* 0x000000bf74797211 */ /* 0x0c0fe400010f16ff */
[C---:B------:R-:W-:Y:S03]  /*12bd0*/  LEA R8, P3, R51.reuse, R190, 0x2 ;  /* 0x000000be33087211 */ /* 0x040fe600078610ff */
[----:B------:R-:W3:Y:S01]  /*12be0*/  LD.E R5, desc[UR4][R120.64] ;  /* 0x0000000478057980 */ /* 0x000ee2000c101900 */
[----:B------:R-:W-:Y:S01]  /*12bf0*/  LEA.HI.X.SX32 R9, R51, R191, 0x2, P3 ;  /* 0x000000bf33097211 */ /* 0x000fe200018f16ff */
[----:B------:R-:W-:Y:S04]  /*12c00*/  IMAD.IADD R51, R116, 0x1, -R51 ;  /* 0x0000000174337824 */ /* 0x000fe800078e0a33 */
[----:B------:R-:W-:Y:S01]  /*12c10*/  IMAD R117, R117, R51, -0x100 ;  /* 0xffffff0075757424 */ /* 0x000fe200078e0233 */
[----:B------:R2:W3:Y:S04]  /*12c20*/  LD.E R8, desc[UR4][R8.64] ;  /* 0x0000000408087980 */ /* 0x0004e8000c101900 */
        /* <DEDUP_REMOVED lines=14> */
.L_x_4899:
[----:B------:R-:W-:Y:S05]  /*12d10*/  BSYNC.RECONVERGENT B0 ;  /* 0x0000000000007941 */ /* 0x000fea0003800200 */
.L_x_4898:
[----:B------:R-:W-:Y:S01]  /*12d20*/  IADD3 R8, P2, PT, R4, R174, RZ ;  /* 0x000000ae04087210 */ /* 0x000fe20007f5e0ff */
[----:B------:R-:W-:Y:S01]  /*12d30*/  IMAD.MOV.U32 R175, RZ, RZ, R173 ;  /* 0x000000ffffaf7224 */ /* 0x000fe200078e00ad */
[----:B------:R-:W-:Y:S01]  /*12d40*/  SHF.L.U64.HI R5, R170, 0x6, R171 ;  /* 0x00000006aa057819 */ /* 0x000fe200000102ab */
[----:B------:R-:W-:Y:S01]  /*12d50*/  IMAD.SHL.U32 R181, R151, 0x8, RZ ;  /* 0x0000000897b57824 */ /* 0x000fe200078e00ff */
[-C--:B------:R-:W-:Y:S02]  /*12d60*/  IADD3 R126, P3, PT, R8, R4.reuse, RZ ;  /* 0x00000004087e7210 */ /* 0x080fe40007f7e0ff */
[----:B------:R-:W-:Y:S01]  /*12d70*/  @!PT LDS RZ, [RZ] ;  /* 0x00000000fffff984 */ /* 0x000fe20000000800 */
[----:B------:R-:W-:Y:S01]  /*12d80*/  @!PT LDS RZ, [RZ] ;  /* 0x00000000fffff984 */ /* 0x000fe20000000800 */
[----:B------:R-:W-:Y:S01]  /*12d90*/  @!PT LDS RZ, [RZ] ;  /* 0x00000000fffff984 */ /* 0x000fe20000000800 */
[----:B------:R2:W-:Y:S01]  /*12da0*/  LDGSTS.E.BYPASS.LTC128B.128 [R196+0x1000], desc[UR4][R174.64] ;  /* 0x01000000aec47fae */ /* 0x0005e2000b981a04 */
        /* <DEDUP_REMOVED lines=13> */
[----:B--2---:R-:W-:Y:S02]  /*12e80*/  LOP3.LUT R175, R181, 0x1f20, RZ, 0xc0, !PT ;  /* 0x00001f20b5af7812 */ /* 0x004fe400078ec0ff */
[-C--:B-1----:R-:W-:Y:S04]  /*12e90*/  IADD3 R8, P3, PT, R116, R4.reuse, RZ ;  /* 0x0000000474087210 */ /* 0x082fe80007f7e0ff */
[----:B------:R-:W-:Y:S01]  /*12ea0*/  IADD3 R4, P2, PT, R8, R4, RZ ;  /* 0x0000000408047210 */ /* 0x000fe20007f5e0ff */
[--C-:B------:R-:W-:Y:S04]  /*12eb0*/  IMAD.X R9, R117, 0x1, R5.reuse, P3 ;  /* 0x0000000175097824 */ /* 0x100fe800018e0605 */
[----:B------:R-:W-:Y:S01]  /*12ec0*/  IMAD.X R5, R9, 0x1, R5, P2 ;  /* 0x0000000109057824 */ /* 0x000fe200010e0605 */
[----:B------:R3:W-:Y:S04]  /*12ed0*/  LDGSTS.E.BYPASS.LTC128B.128 [R196+0x4000], desc[UR4][R8.64] ;  /* 0x0400000008c47fae */ /* 0x0007e8000b981a04 */
[----:B------:R3:W-:Y:S04]  /*12ee0*/  LDGSTS.E.BYPASS.LTC128B.128 [R196+0x4800], desc[UR4][R4.64] ;  /* 0x0480000004c47fae */ /* 0x0007e8000b981a04 */
[----:B------:R-:W0:Y:S02]  /*12ef0*/  LDGDEPBAR ;  /* 0x00000000000079af */ /* 0x000e240000000000 */
.L_x_4897:
[----:B------:R-:W-:Y:S05]  /*12f00*/  BSYNC.RECONVERGENT B1 ;  /* 0x0000000000017941 */ /* 0x000fea0003800200 */
.L_x_4896:
[----:B---3--:R-:W-:Y:S01]  /*12f10*/  LOP3.LUT R5, R167, 0x120, RZ, 0xc0, !PT ;  /* 0x00000120a7057812 */ /* 0x008fe200078ec0ff */
[----:B------:R-:W-:Y:S04]  /*12f20*/  IMAD.MOV.U32 R151, RZ, RZ, R182 ;  /* 0x000000ffff977224 */ /* 0x000fe800078e00b6 */
[----:B------:R-:W-:Y:S01]  /*12f30*/  IMAD.SHL.U32 R51, R151, 0x2, RZ ;  /* 0x0000000297337824 */ /* 0x000fe200078e00ff */
[----:B------:R-:W-:Y:S04]  /*12f40*/  SHF.R.U32.HI R48, RZ, 0x1, R151 ;  /* 0x00000001ff307819 */ /* 0x000fe80000011697 */
[----:B------:R-:W-:Y:S02]  /*12f50*/  LOP3.LUT R51, R51, 0x6, RZ, 0xc0, !PT ;  /* 0x0000000633337812 */ /* 0x000fe400078ec0ff */
[----:B------:R-:W-:Y:S03]  /*12f60*/  LOP3.LUT R4, R48, 0x8, RZ, 0xc0, !PT ;  /* 0x0000000830047812 */ /* 0x000fe600078ec0ff */
[----:B------:R-:W-:Y:S01]  /*12f70*/  IMAD R203, R189, 0x100, R51 ;  /* 0x00000100bdcb7824 */ /* 0x000fe200078e0233 */
[----:B------:R-:W-:Y:S03]  /*12f80*/  LOP3.LUT R4, R4, 0xc0, R167, 0xf8, !PT ;  /* 0x000000c004047812 */ /* 0x000fe600078ef8a7 */
[C---:B------:R-:W-:Y:S01]  /*12f90*/  VIADD R211, R203.reuse, 0x69 ;  /* 0x00000069cbd37836 */ /* 0x040fe20000000000 */
[C---:B------:R-:W-:Y:S01]  /*12fa0*/  ISETP.GE.AND P4, PT, R203.reuse, R188, PT ;  /* 0x000000bccb00720c */ /* 0x040fe20003f86270 */
[C---:B------:R-:W-:Y:S01]  /*12fb0*/  VIADD R207, R203.reuse, 0x79 ;  /* 0x00000079cbcf7836 */ /* 0x040fe20000000000 */
[CC--:B------:R-:W-:Y:S01]  /*12fc0*/  ISETP.GE.AND P2, PT, R203.reuse, R187.reuse, PT ;  /* 0x000000bbcb00720c */ /* 0x0c0fe20003f46270 */
[C---:B------:R-:W-:Y:S01]  /*12fd0*/  VIADD R208, R203.reuse, 0x78 ;  /* 0x00000078cbd07836 */ /* 0x040fe20000000000 */
[----:B------:R-:W-:Y:S01]  /*12fe0*/  FSEL R162, R162, -INF , P4 ;  /* 0xff800000a2a27808 */ /* 0x000fe20002000000 */
[----:B------:R-:W-:Y:S01]  /*12ff0*/  VIADD R204, R203, 0x88 ;  /* 0x00000088cbcc7836 */ /* 0x000fe20000000000 */
[----:B------:R-:W-:Y:S01]  /*13000*/  LOP3.LUT R4, R5, R4, R0, 0xf6, !PT ;  /* 0x0000000405047212 */ /* 0x000fe200078ef600 */
[C---:B-1----:R-:W-:Y:S02]  /*13010*/  VIADD R124, R203.reuse, 0xc8 ;  /* 0x000000c8cb7c7836 */ /* 0x042fe40000000000 */
        /* <DEDUP_REMOVED lines=64> */
[----:B------:R-:W-:Y:S01]  /*13420*/  IMAD.MOV.U32 R20, RZ, RZ, R17 ;  /* 0x000000ffff147224 */ /* 0x000fe200078e0011 */
        /* <DEDUP_REMOVED lines=8> */
[----:B------:R-:W-:Y:S01]  /*134b0*/  FSEL R249, R25, -INF , P5 ;  /* 0xff80000019f97808 */ /* 0x000fe20002800000 */
[----:B------:R-:W-:Y:S01]  /*134c0*/  IMAD.MOV.U32 R25, RZ, RZ, R199 ;  /* 0x000000ffff197224 */ /* 0x000fe200078e00c7 */
        /* <DEDUP_REMOVED lines=26> */
[-C--:B------:R-:W-:Y:S02]  /*13670*/  ISETP.GE.AND P4, PT, R218, R188.reuse, PT ;  /* 0x000000bcda00720c */ /* 0x080fe40003f86270 */
[----:B------:R-:W-:Y:S02]  /*13680*/  FSEL R17, R40, -INF , P6 ;  /* 0xff80000028117808 */ /* 0x000fe40003000000 */
[-C--:B------:R-:W-:Y:S02]  /*13690*/  ISETP.GE.AND P6, PT, R215, R188.reuse, PT ;  /* 0x000000bcd700720c */ /* 0x080fe40003fc6270 */
[----:B------:R-:W-:Y:S02]  /*136a0*/  FSEL R154, R41, -INF , P5 ;  /* 0xff800000299a7808 */ /* 0x000fe40002800000 */
[-C--:B------:R-:W-:Y:S02]  /*136b0*/  ISETP.GE.AND P5, PT, R214, R188.reuse, PT ;  /* 0x000000bcd600720c */ /* 0x080fe40003fa6270 */
[----:B------:R-:W-:Y:S01]  /*136c0*/  FSEL R16, R162, -INF , !P2 ;  /* 0xff800000a2107808 */ /* 0x000fe20005000000 */
[----:B------:R-:W-:Y:S01]  /*136d0*/  IMAD.MOV.U32 R162, RZ, RZ, R178 ;  /* 0x000000ffffa27224 */ /* 0x000fe200078e00b2 */
        /* <DEDUP_REMOVED lines=13> */
[----:B------:R-:W-:Y:S01]  /*137b0*/  FSEL R154, R56, -INF , P3 ;  /* 0xff800000389a7808 */ /* 0x000fe20001800000 */
[----:B------:R-:W-:Y:S01]  /*137c0*/  IMAD.MOV.U32 R36, RZ, RZ, R21 ;  /* 0x000000ffff247224 */ /* 0x000fe200078e0015 */
        /* <DEDUP_REMOVED lines=58> */
[----:B------:R-:W-:Y:S02]  /*13b70*/  FSEL R33, R109, -INF , P6 ;  /* 0xff8000006d217808 */ /* 0x000fe40003000000 */
[----:B------:R-:W-:Y:S02]  /*13b80*/  FSEL R77, R77, -INF , P2 ;  /* 0xff8000004d4d7808 */ /* 0x000fe40001000000 */
[----:B------:R-:W-:Y:S01]  /*13b90*/  FSEL R109, R239, -INF , P5 ;  /* 0xff800000ef6d7808 */ /* 0x000fe20002800000 */
[----:B------:R-:W-:Y:S01]  /*13ba0*/  IMAD.MOV.U32 R239, RZ, RZ, R24 ;  /* 0x000000ffffef7224 */ /* 0x000fe200078e0018 */
[-C--:B------:R-:W-:Y:S02]  /*13bb0*/  ISETP.GE.AND P2, PT, R157, R188.reuse, PT ;  /* 0x000000bc9d00720c */ /* 0x080fe40003f46270 */
        /* <DEDUP_REMOVED lines=10> */
[----:B------:R-:W-:Y:S02]  /*13c60*/  FSEL R40, R97, -INF , P2 ;  /* 0xff80000061287808 */ /* 0x000fe40001000000 */
[----:B------:R-:W-:Y:S02]  /*13c70*/  FSEL R89, R89, -INF , !P5 ;  /* 0xff80000059597808 */ /* 0x000fe40006800000 */
[-C--:B------:R-:W-:Y:S02]  /*13c80*/  ISETP.GE.AND P2, PT, R121, R188.reuse, PT ;  /* 0x000000bc7900720c */ /* 0x080fe40003f46270 */
[----:B------:R-:W-:Y:S01]  /*13c90*/  FSEL R200, R104, -INF , P4 ;  /* 0xff80000068c87808 */ /* 0x000fe20002000000 */
[----:B------:R-:W-:Y:S01]  /*13ca0*/  IMAD.MOV.U32 R104, RZ, RZ, R80 ;  /* 0x000000ffff687224 */ /* 0x000fe200078e0050 */
        /* <DEDUP_REMOVED lines=8> */
[----:B------:R-:W-:Y:S02]  /*13d30*/  FSEL R84, R84, -INF , !P5 ;  /* 0xff80000054547808 */ /* 0x000fe40006800000 */
        /* <DEDUP_REMOVED lines=8> */
[----:B------:R-:W-:Y:S02]  /*13dc0*/  FSEL R248, R248, -INF , !P5 ;  /* 0xff800000f8f87808 */ /* 0x000fe40006800000 */
[-C--:B------:R-:W-:Y:S02]  /*13dd0*/  ISETP.GE.AND P3, PT, R8, R188.reuse, PT ;  /* 0x000000bc0800720c */ /* 0x080fe40003f66270 */
[----:B------:R-:W-:Y:S02]  /*13de0*/  ISETP.GE.AND P2, PT, R5, R188, PT ;  /* 0x000000bc0500720c */ /* 0x000fe40003f46270 */
[----:B------:R-:W-:Y:S02]  /*13df0*/  FSEL R28, R245, -INF , P4 ;  /* 0xff800000f51c7808 */ /* 0x000fe40002000000 */
[-C--:B------:R-:W-:Y:S02]  /*13e00*/  ISETP.GE.AND P5, PT, R221, R187.reuse, PT ;  /* 0x000000bbdd00720c */ /* 0x080fe40003fa6270 */
[----:B------:R-:W-:Y:S02]  /*13e10*/  FSEL R106, R106, -INF , !P6 ;  /* 0xff8000006a6a7808 */ /* 0x000fe40007000000 */
[----:B------:R-:W-:Y:S02]  /*13e20*/  FSEL R24, R247, -INF , P2 ;  /* 0xff800000f7187808 */ /* 0x000fe40001000000 */
[-C--:B------:R-:W-:Y:S02]  /*13e30*/  ISETP.GE.AND P2, PT, R233, R187.reuse, PT ;  /* 0x000000bbe900720c */ /* 0x080fe40003f46270 */
[----:B------:R-:W-:Y:S02]  /*13e40*/  FSEL R243, R81, -INF , !P5 ;  /* 0xff80000051f37808 */ /* 0x000fe40006800000 */
[----:B------:R-:W-:Y:S02]  /*13e50*/  FSEL R88, R88, -INF , !P2 ;  /* 0xff80000058587808 */ /* 0x000fe40005000000 */
[-C--:B------:R-:W-:Y:S02]  /*13e60*/  ISETP.GE.AND P5, PT, R216, R187.reuse, PT ;  /* 0x000000bbd800720c */ /* 0x080fe40003fa6270 */
[----:B------:R-:W-:Y:S02]  /*13e70*/  FMNMX3.FTZ R81, R149, R16, R106, !PT ;  /* 0x0000001095517276 */ /* 0x000fe4000781006a */
[----:B------:R-:W-:Y:S02]  /*13e80*/  FSEL R199, R199, -INF , !P5 ;  /* 0xff800000c7c77808 */ /* 0x000fe40006800000 */
[-C--:B------:R-:W-:Y:S02]  /*13e90*/  ISETP.GE.AND P5, PT, R211, R187.reuse, PT ;  /* 0x000000bbd300720c */ /* 0x080fe40003fa6270 */
[-C--:B------:R-:W-:Y:S02]  /*13ea0*/  ISETP.GE.AND P6, PT, R232, R187.reuse, PT ;  /* 0x000000bbe800720c */ /* 0x080fe40003fc6270 */
[-C--:B------:R-:W-:Y:S02]  /*13eb0*/  ISETP.GE.AND P4, PT, R235, R187.reuse, PT ;  /* 0x000000bbeb00720c */ /* 0x080fe40003f86270 */
[----:B------:R-:W-:Y:S02]  /*13ec0*/  FSEL R57, R246, -INF , P3 ;  /* 0xff800000f6397808 */ /* 0x000fe40001800000 */
[----:B------:R-:W-:Y:S02]  /*13ed0*/  ISETP.GE.AND P3, PT, R234, R187, PT ;  /* 0x000000bbea00720c */ /* 0x000fe40003f66270 */
        /* <DEDUP_REMOVED lines=8> */
[----:B------:R-:W-:Y:S02]  /*13f60*/  FMNMX3.FTZ R81, R81, R92, R84, !PT ;  /* 0x0000005c51517276 */ /* 0x000fe40007810054 */
        /* <DEDUP_REMOVED lines=30> */
[----:B------:R-:W-:Y:S01]  /*14150*/  FSEL R96, R50, -INF , !P6 ;  /* 0xff80000032607808 */ /* 0x000fe20007000000 */
[----:B------:R-:W-:Y:S01]  /*14160*/  IMAD R50, R4, 0x2, R166 ;  /* 0x0000000204327824 */ /* 0x000fe200078e02a6 */
[-C--:B------:R-:W-:Y:S02]  /*14170*/  ISETP.GE.AND P2, PT, R213, R187.reuse, PT ;  /* 0x000000bbd500720c */ /* 0x080fe40003f46270 */
[-C--:B------:R-:W-:Y:S01]  /*14180*/  ISETP.GE.AND P6, PT, R197, R187.reuse, PT ;  /* 0x000000bbc500720c */ /* 0x080fe20003fc6270 */
[----:B------:R-:W-:Y:S01]  /*14190*/  VIADD R4, R50, 0x5000 ;  /* 0x0000500032047836 */ /* 0x000fe20000000000 */
[----:B------:R-:W-:Y:S02]  /*141a0*/  FSEL R155, R155, -INF , !P2 ;  /* 0xff8000009b9b7808 */ /* 0x000fe40005000000 */
[-C--:B------:R-:W-:Y:S02]  /*141b0*/  ISETP.GE.AND P2, PT, R208, R187.reuse, PT ;  /* 0x000000bbd000720c */ /* 0x080fe40003f46270 */
[-C--:B------:R-:W-:Y:S02]  /*141c0*/  ISETP.GE.AND P4, PT, R215, R187.reuse, PT ;  /* 0x000000bbd700720c */ /* 0x080fe40003f86270 */
[----:B------:R-:W-:Y:S01]  /*141d0*/  FSEL R100, R56, -INF , !P2 ;  /* 0xff80000038647808 */ /* 0x000fe20005000000 */
[----:B------:R-:W-:Y:S01]  /*141e0*/  IMAD.MOV.U32 R56, RZ, RZ, R88 ;  /* 0x000000ffff387224 */ /* 0x000fe200078e0058 */
[----:B------:R-:W-:Y:S02]  /*141f0*/  FSEL R88, R21, -INF , !P3 ;  /* 0xff80000015587808 */ /* 0x000fe40005800000 */
[----:B------:R-:W2:Y:S01]  /*14200*/  LD.E R21, desc[UR4][R2.64+0xdc] ;  /* 0x0000dc0402157980 */ /* 0x000ea2000c101900 */
[-C--:B------:R-:W-:Y:S02]  /*14210*/  ISETP.GE.AND P3, PT, R167, R187.reuse, PT ;  /* 0x000000bba700720c */ /* 0x080fe40003f66270 */
[----:B------:R-:W-:Y:S02]  /*14220*/  FSEL R198, R198, -INF , !P4 ;  /* 0xff800000c6c67808 */ /* 0x000fe40006000000 */
[-C--:B------:R-:W-:Y:S02]  /*14230*/  ISETP.GE.AND P4, PT, R210, R187.reuse, PT ;  /* 0x000000bbd200720c */ /* 0x080fe40003f86270 */
[-C--:B------:R-:W-:Y:S02]  /*14240*/  ISETP.GE.AND P2, PT, R202, R187.reuse, PT ;  /* 0x000000bbca00720c */ /* 0x080fe40003f46270 */
[----:B------:R-:W-:Y:S01]  /*14250*/  FSEL R104, R201, -INF , !P4 ;  /* 0xff800000c9687808 */ /* 0x000fe20006000000 */
[----:B------:R-:W-:Y:S01]  /*14260*/  IMAD.MOV.U32 R201, RZ, RZ, R92 ;  /* 0x000000ffffc97224 */ /* 0x000fe200078e005c */
        /* <DEDUP_REMOVED lines=24> */
[----:B------:R-:W-:Y:S02]  /*143f0*/  FSEL R57, R57, -INF , !P5 ;  /* 0xff80000039397808 */ /* 0x000fe40006800000 */
[----:B------:R-:W-:Y:S02]  /*14400*/  ISETP.GE.AND P5, PT, R203, R185, PT ;  /* 0x000000b9cb00720c */ /* 0x000fe40003fa6270 */
[----:B------:R-:W-:Y:S02]  /*14410*/  FMNMX3.FTZ R81, R81, R252, R251, !PT ;  /* 0x000000fc51517276 */ /* 0x000fe400078100fb */
[----:B------:R-:W-:Y:S02]  /*14420*/  MOV R178, 0x200 ;  /* 0x0000020000b27802 */ /* 0x000fe40000000f00 */
        /* <DEDUP_REMOVED lines=8> */
[----:B------:R-:W-:Y:S02]  /*144b0*/  ISETP.GE.AND P6, PT, R129, R187, PT ;  /* 0x000000bb8100720c */ /* 0x000fe40003fc6270 */
[----:B------:R-:W-:Y:S01]  /*144c0*/  FMNMX3.FTZ R49, R60, R240, R239, !PT ;  /* 0x000000f03c317276 */ /* 0x000fe200078100ef */
[----:B------:R-:W-:Y:S01]  /*144d0*/  IMAD.MOV.U32 R60, RZ, RZ, R89 ;  /* 0x000000ffff3c7224 */ /* 0x000fe200078e0059 */
[----:B------:R-:W-:Y:S02]  /*144e0*/  FSEL R41, R41, -INF , !P6 ;  /* 0xff80000029297808 */ /* 0x000fe40007000000 */
[----:B------:R-:W-:Y:S02]  /*144f0*/  FMNMX3.FTZ R49, R49, R199, R198, !PT ;  /* 0x000000c731317276 */ /* 0x000fe400078100c6 */
[----:B------:R-:W-:Y:S01]  /*14500*/  FSEL R89, R44, -INF , !P4 ;  /* 0xff8000002c597808 */ /* 0x000fe20006000000 */
[----:B------:R-:W-:Y:S01]  /*14510*/  IMAD.MOV.U32 R44, RZ, RZ, R84 ;  /* 0x000000ffff2c7224 */ /* 0x000fe200078e0054 */
[----:B------:R-:W-:Y:S02]  /*14520*/  FSEL R84, R20, -INF , !P2 ;  /* 0xff80000014547808 */ /* 0x000fe40005000000 */
[----:B------:R-:W-:Y:S01]  /*14530*/  FMNMX3.FTZ R20, R49, R163, R155, !PT ;  /* 0x000000a331147276 */ /* 0x000fe2000781009b */
[----:B------:R-:W-:Y:S01]  /*14540*/  VIADD R49, R50, 0x5020 ;  /* 0x0000502032317836 */ /* 0x000fe20000000000 */
[-C--:B------:R-:W-:Y:S01]  /*14550*/  ISETP.GE.AND P2, PT, R159, R187.reuse, PT ;  /* 0x000000bb9f00720c */ /* 0x080fe20003f46270 */
[----:B------:R-:W-:Y:S01]  /*14560*/  @P0 VIADD R49, R4, 0xffffffe0 ;  /* 0xffffffe004310836 */ /* 0x000fe20000000000 */
[----:B------:R-:W-:Y:S02]  /*14570*/  FMNMX3.FTZ R17, R20, R154, R105, !PT ;  /* 0x0000009a14117276 */ /* 0x000fe40007810069 */
[----:B------:R-:W-:Y:S02]  /*14580*/  FSEL R72, R72, -INF , !P2 ;  /* 0xff80000048487808 */ /* 0x000fe40005000000 */
[----:B------:R-:W-:Y:S02]  /*14590*/  FMNMX3.FTZ R17, R17, R104, R101, !PT ;  /* 0x0000006811117276 */ /* 0x000fe40007810065 */
        /* <DEDUP_REMOVED lines=41> */
[----:B------:R-:W-:Y:S02]  /*14830*/  ISETP.GE.AND P6, PT, R236, R186, PT ;  /* 0x000000baec00720c */ /* 0x000fe40003fc6270 */
[----:B------:R-:W-:Y:S02]  /*14840*/  ISETP.GE.AND P2, PT, R0, R188, PT ;  /* 0x000000bc0000720c */ /* 0x000fe40003f46270 */
[----:B------:R-:W-:Y:S02]  /*14850*/  FSEL R152, R152, -INF , P6 ;  /* 0xff80000098987808 */ /* 0x000fe40003000000 */
[-C--:B------:R-:W-:Y:S02]  /*14860*/  ISETP.GE.AND P6, PT, R233, R186.reuse, PT ;  /* 0x000000bae900720c */ /* 0x080fe40003fc6270 */
[----:B------:R-:W-:Y:S01]  /*14870*/  FSEL R17, R237, -INF , P2 ;  /* 0xff800000ed117808 */ /* 0x000fe20001000000 */
[----:B------:R-:W-:Y:S01]  /*14880*/  IMAD.MOV.U32 R237, RZ, RZ, R56 ;  /* 0x000000ffffed7224 */ /* 0x000fe200078e0038 */
[----:B------:R-:W-:Y:S02]  /*14890*/  ISETP.GE.AND P2, PT, R238, R186, PT ;  /* 0x000000baee00720c */ /* 0x000fe40003f46270 */
[----:B------:R-:W-:Y:S02]  /*148a0*/  FSEL R17, R17, -INF , !P3 ;  /* 0xff80000011117808 */ /* 0x000fe40005800000 */
[----:B------:R-:W-:Y:S02]  /*148b0*/  FSEL R161, R161, -INF , P2 ;  /* 0xff800000a1a17808 */ /* 0x000fe40001000000 */
[----:B------:R-:W-:Y:S02]  /*148c0*/  FMNMX3.FTZ R20, R20, R24, R17, !PT ;  /* 0x0000001814147276 */ /* 0x000fe40007810011 */
[-C--:B------:R-:W-:Y:S01]  /*148d0*/  ISETP.GE.AND P3, PT, R203, R186.reuse, PT ;  /* 0x000000bacb00720c */ /* 0x080fe20003f66270 */
[----:B------:R-:W-:Y:S01]  /*148e0*/  IMAD.MOV.U32 R203, RZ, RZ, R44 ;  /* 0x000000ffffcb7224 */ /* 0x000fe200078e002c */
[----:B------:R-:W-:Y:S01]  /*148f0*/  FSEL R44, R13, -INF , P6 ;  /* 0xff8000000d2c7808 */ /* 0x000fe20003000000 */
[----:B------:R-:W1:Y:S01]  /*14900*/  SHFL.BFLY PT, R4, R20, 0x2, 0x1f ;  /* 0x0c401f0014047f89 */ /* 0x000e6200000e0000 */
[-C--:B------:R-:W-:Y:S02]  /*14910*/  ISETP.GE.AND P6, PT, R230, R186.reuse, PT ;  /* 0x000000bae600720c */ /* 0x080fe40003fc6270 */
[----:B------:R-:W-:Y:S02]  /*14920*/  FSEL R160, R160, -INF , P3 ;  /* 0xff800000a0a07808 */ /* 0x000fe40001800000 */
[----:B------:R-:W-:Y:S02]  /*14930*/  FSEL R18, R18, -INF , P6 ;  /* 0xff80000012127808 */ /* 0x000fe40003000000 */
[-C--:B------:R-:W-:Y:S02]  /*14940*/  ISETP.GE.AND P2, PT, R234, R186.reuse, PT ;  /* 0x000000baea00720c */ /* 0x080fe40003f46270 */
[-C--:B------:R-:W-:Y:S02]  /*14950*/  ISETP.GE.AND P3, PT, R235, R186.reuse, PT ;  /* 0x000000baeb00720c */ /* 0x080fe40003f66270 */
[----:B------:R-:W-:Y:S02]  /*14960*/  FSEL R56, R12, -INF , P2 ;  /* 0xff8000000c387808 */ /* 0x000fe40001000000 */
[----:B------:R-:W-:Y:S01]  /*14970*/  FSEL R12, R160, -INF , !P5 ;  /* 0xff800000a00c7808 */ /* 0x000fe20006800000 */
[----:B------:R-:W-:Y:S01]  /*14980*/  IMAD.MOV.U32 R160, RZ, RZ, R237 ;  /* 0x000000ffffa07224 */ /* 0x000fe200078e00ed */
[-C--:B------:R-:W-:Y:S02]  /*14990*/  ISETP.GE.AND P5, PT, R218, R186.reuse, PT ;  /* 0x000000bada00720c */ /* 0x080fe40003fa6270 */
        /* <DEDUP_REMOVED lines=43> */
[-C--:B------:R-:W-:Y:S02]  /*14c50*/  ISETP.GE.AND P6, PT, R213, R186.reuse, PT ;  /* 0x000000bad500720c */ /* 0x080fe40003fc6270 */
[----:B------:R-:W-:Y:S01]  /*14c60*/  FSEL R52, R55, -INF , P2 ;  /* 0xff80000037347808 */ /* 0x000fe20001000000 */
[----:B------:R-:W-:Y:S01]  /*14c70*/  IMAD.MOV.U32 R55, RZ, RZ, R93 ;  /* 0x000000ffff377224 */ /* 0x000fe200078e005d */
[-C--:B------:R-:W-:Y:S02]  /*14c80*/  ISETP.GE.AND P2, PT, R208, R186.reuse, PT ;  /* 0x000000bad000720c */ /* 0x080fe40003f46270 */
[----:B------:R-:W-:Y:S02]  /*14c90*/  FSEL R53, R53, -INF , P6 ;  /* 0xff80000035357808 */ /* 0x000fe40003000000 */
[----:B------:R-:W-:Y:S02]  /*14ca0*/  ISETP.GE.AND P6, PT, R210, R186, PT ;  /* 0x000000bad200720c */ /* 0x000fe40003fc6270 */
[----:B-1----:R-:W-:Y:S02]  /*14cb0*/  FMNMX.FTZ R4, R20, R4, !PT ;  /* 0x0000000414047209 */ /* 0x002fe40007810000 */
[----:B------:R-:W-:Y:S02]  /*14cc0*/  FSEL R93, R58, -INF , P6 ;  /* 0xff8000003a5d7808 */ /* 0x000fe40003000000 */
[-C--:B------:R-:W-:Y:S01]  /*14cd0*/  ISETP.GE.AND P6, PT, R207, R186.reuse, PT ;  /* 0x000000bacf00720c */ /* 0x080fe20003fc6270 */
[----:B------:R-:W1:Y:S01]  /*14ce0*/  SHFL.BFLY PT, R20, R4, 0x1, 0x1f ;  /* 0x0c201f0004147f89 */ /* 0x000e6200000e0000 */
        /* <DEDUP_REMOVED lines=12> */
[-C--:B------:R-:W-:Y:S04]  /*14db0*/  ISETP.GE.AND P5, PT, R202, R186.reuse, PT ;  /* 0x000000baca00720c */ /* 0x080fe80003fa6270 */
[----:B------:R-:W-:Y:S01]  /*14dc0*/  FSEL R238, R71, -INF , P5 ;  /* 0xff80000047ee7808 */ /* 0x000fe20002800000 */
[----:B------:R-:W-:Y:S01]  /*14dd0*/  IMAD.MOV.U32 R71, RZ, RZ, R62 ;  /* 0x000000ffff477224 */ /* 0x000fe200078e003e */
[----:B------:R-:W-:Y:S02]  /*14de0*/  ISETP.GE.AND P5, PT, R168, R186, PT ;  /* 0x000000baa800720c */ /* 0x000fe40003fa6270 */
[----:B-1----:R-:W-:Y:S04]  /*14df0*/  FMNMX.FTZ R20, R4, R20, !PT ;  /* 0x0000001404147209 */ /* 0x002fe80007810000 */
[C---:B------:R-:W-:Y:S04]  /*14e00*/  FSETP.NEU.FTZ.AND P0, PT, R20.reuse, -INF , PT ;  /* 0xff8000001400780b */ /* 0x040fe80003f1d000 */
[----:B------:R-:W-:Y:S05]  /*14e10*/  FSEL R4, R20, RZ, P0 ;  /* 0x000000ff14047208 */ /* 0x000fea0000000000 */
[----:B------:R-:W-:Y:S01]  /*14e20*/  FADD.FTZ R4, -R4, R149 ;  /* 0x0000009504047221 */ /* 0x000fe20000010100 */
[----:B------:R-:W-:Y:S01]  /*14e30*/  FSEL R149, R63, -INF , P6 ;  /* 0xff8000003f957808 */ /* 0x000fe20003000000 */
[----:B------:R-:W-:Y:S01]  /*14e40*/  IMAD.MOV.U32 R63, RZ, RZ, R43 ;  /* 0x000000ffff3f7224 */ /* 0x000fe200078e002b */
[----:B------:R-:W-:Y:S01]  /*14e50*/  ISETP.GE.AND P6, PT, R204, R186, PT ;  /* 0x000000bacc00720c */ /* 0x000fe20003fc6270 */
[----:B------:R-:W-:Y:S01]  /*14e60*/  IMAD.MOV.U32 R43, RZ, RZ, R237 ;  /* 0x000000ffff2b7224 */ /* 0x000fe200078e00ed */
[----:B------:R-:W-:Y:S01]  /*14e70*/  FSEL R237, R74, -INF , P2 ;  /* 0xff8000004aed7808 */ /* 0x000fe20001000000 */
[----:B------:R-:W-:Y:S01]  /*14e80*/  IMAD.MOV.U32 R74, RZ, RZ, R203 ;  /* 0x000000ffff4a7224 */ /* 0x000fe200078e00cb */
[----:B------:R-:W-:Y:S01]  /*14e90*/  FSEL R203, R78, -INF , P5 ;  /* 0xff8000004ecb7808 */ /* 0x000fe20002800000 */
[----:B------:R-:W-:Y:S01]  /*14ea0*/  IMAD.MOV.U32 R78, RZ, RZ, R149 ;  /* 0x000000ffff4e7224 */ /* 0x000fe200078e0095 */
[----:B------:R-:W-:Y:S01]  /*14eb0*/  FSEL R106, R70, -INF , P6 ;  /* 0xff800000466a7808 */ /* 0x000fe20003000000 */
[----:B--2---:R-:W-:Y:S01]  /*14ec0*/  FMUL.FTZ R4, R21, R4 ;  /* 0x0000000415047220 */ /* 0x004fe20000410000 */
        /* <DEDUP_REMOVED lines=26> */
[-C--:B------:R-:W-:Y:S02]  /*15070*/  ISETP.GE.AND P5, PT, R124, R186.reuse, PT ;  /* 0x000000ba7c00720c */ /* 0x080fe40003fa6270 */
[----:B------:R-:W-:Y:S02]  /*15080*/  FSEL R54, R94, -INF , P6 ;  /* 0xff8000005e367808 */ /* 0x000fe40003000000 */
[----:B------:R-:W-:Y:S02]  /*15090*/  FSEL R94, R152, -INF , !P3 ;  /* 0xff800000985e7808 */ /* 0x000fe40005800000 */
[----:B------:R-:W-:Y:S01]  /*150a0*/  FSEL R55, R91, -INF , P2 ;  /* 0xff8000005b377808 */ /* 0x000fe20001000000 */
[----:B------:R-:W-:Y:S01]  /*150b0*/  IMAD.MOV.U32 R91, RZ, RZ, R93 ;  /* 0x000000ffff5b7224 */ /* 0x000fe200078e005d */
[-C--:B------:R-:W-:Y:S02]  /*150c0*/  ISETP.GE.AND P2, PT, R127, R186.reuse, PT ;  /* 0x000000ba7f00720c */ /* 0x080fe40003f46270 */
[-C--:B------:R-:W-:Y:S02]  /*150d0*/  ISETP.GE.AND P6, PT, R126, R186.reuse, PT ;  /* 0x000000ba7e00720c */ /* 0x080fe40003fc6270 */
[----:B------:R-:W-:Y:S02]  /*150e0*/  FSEL R53, R98, -INF , P2 ;  /* 0xff80000062357808 */ /* 0x000fe40001000000 */
[----:B------:R-:W-:Y:S01]  /*150f0*/  FSEL R98, R161, -INF , !P4 ;  /* 0xff800000a1627808 */ /* 0x000fe20006000000 */
[----:B------:R-:W-:Y:S01]  /*15100*/  IMAD.MOV.U32 R161, RZ, RZ, R87 ;  /* 0x000000ffffa17224 */ /* 0x000fe200078e0057 */
[----:B------:R-:W-:Y:S02]  /*15110*/  FSEL R99, R99, -INF , P6 ;  /* 0xff80000063637808 */ /* 0x000fe40003000000 */
[-C--:B------:R-:W-:Y:S01]  /*15120*/  ISETP.GE.AND P4, PT, R232, R185.reuse, PT ;  /* 0x000000b9e800720c */ /* 0x080fe20003f86270 */
[----:B------:R-:W-:Y:S01]  /*15130*/  IMAD.MOV.U32 R232, RZ, RZ, R90 ;  /* 0x000000ffffe87224 */ /* 0x000fe200078e005a */
[-C--:B------:R-:W-:Y:S02]  /*15140*/  ISETP.GE.AND P6, PT, R121, R186.reuse, PT ;  /* 0x000000ba7900720c */ /* 0x080fe40003fc6270 */
[-C--:B------:R-:W-:Y:S02]  /*15150*/  ISETP.GE.AND P3, PT, R231, R185.reuse, PT ;  /* 0x000000b9e700720c */ /* 0x080fe40003f66270 */
        /* <DEDUP_REMOVED lines=14> */
[----:B------:R-:W-:Y:S02]  /*15240*/  ISETP.GE.AND P5, PT, R11, R186, PT ;  /* 0x000000ba0b00720c */ /* 0x000fe40003fa6270 */
[----:B------:R-:W-:Y:S01]  /*15250*/  FSEL R63, R112, -INF , P2 ;  /* 0xff800000703f7808 */ /* 0x000fe20001000000 */
[----:B------:R-:W-:Y:S01]  /*15260*/  IMAD.MOV.U32 R231, RZ, RZ, R7 ;  /* 0x000000ffffe77224 */ /* 0x000fe200078e0007 */
[----:B------:R-:W-:Y:S02]  /*15270*/  FMNMX3.FTZ R7, R148, R12, R98, !PT ;  /* 0x0000000c94077276 */ /* 0x000fe40007810062 */
        /* <DEDUP_REMOVED lines=26> */
[-C--:B------:R-:W-:Y:S01]  /*15420*/  ISETP.GE.AND P2, PT, R230, R185.reuse, PT ;  /* 0x000000b9e600720c */ /* 0x080fe20003f46270 */
[----:B------:R-:W-:Y:S01]  /*15430*/  IMAD.MOV.U32 R230, RZ, RZ, R110 ;  /* 0x000000ffffe67224 */ /* 0x000fe200078e006e */
[-C--:B------:R-:W-:Y:S01]  /*15440*/  ISETP.GE.AND P4, PT, R227, R185.reuse, PT ;  /* 0x000000b9e300720c */ /* 0x080fe20003f86270 */
[----:B------:R-:W-:Y:S01]  /*15450*/  IMAD.MOV.U32 R110, RZ, RZ, R67 ;  /* 0x000000ffff6e7224 */ /* 0x000fe200078e0043 */
        /* <DEDUP_REMOVED lines=21> */
[----:B------:R-:W-:Y:S02]  /*155b0*/  FMNMX3.FTZ R7, R7, R90, R87, !PT ;  /* 0x0000005a07077276 */ /* 0x000fe40007810057 */
[----:B------:R-:W-:Y:S01]  /*155c0*/  FSEL R44, R233, -INF , !P2 ;  /* 0xff800000e92c7808 */ /* 0x000fe20005000000 */
[----:B------:R-:W-:Y:S01]  /*155d0*/  IMAD.MOV.U32 R233, RZ, RZ, R125 ;  /* 0x000000ffffe97224 */ /* 0x000fe200078e007d */
[-C--:B------:R-:W-:Y:S02]  /*155e0*/  ISETP.GE.AND P5, PT, R228, R185.reuse, PT ;  /* 0x000000b9e400720c */ /* 0x080fe40003fa6270 */
[-C--:B------:R-:W-:Y:S02]  /*155f0*/  ISETP.GE.AND P2, PT, R168, R185.reuse, PT ;  /* 0x000000b9a800720c */ /* 0x080fe40003f46270 */
[----:B------:R-:W-:Y:S02]  /*15600*/  FSEL R79, R22, -INF , !P5 ;  /* 0xff800000164f7808 */ /* 0x000fe40006800000 */
[----:B------:R-:W-:Y:S02]  /*15610*/  FSEL R222, R203, -INF , !P2 ;  /* 0xff800000cbde7808 */ /* 0x000fe40005000000 */
[-C--:B------:R-:W-:Y:S02]  /*15620*/  ISETP.GE.AND P5, PT, R223, R185.reuse, PT ;  /* 0x000000b9df00720c */ /* 0x080fe40003fa6270 */
[-C--:B------:R-:W-:Y:S01]  /*15630*/  ISETP.GE.AND P6, PT, R229, R185.reuse, PT ;  /* 0x000000b9e500720c */ /* 0x080fe20003fc6270 */
[----:B------:R-:W-:Y:S01]  /*15640*/  IMAD.MOV.U32 R229, RZ, RZ, R27 ;  /* 0x000000ffffe57224 */ /* 0x000fe200078e001b */
[----:B------:R-:W-:Y:S02]  /*15650*/  FSEL R27, R15, -INF , !P3 ;  /* 0xff8000000f1b7808 */ /* 0x000fe40005800000 */
[-C--:B------:R-:W-:Y:S02]  /*15660*/  ISETP.GE.AND P3, PT, R226, R185.reuse, PT ;  /* 0x000000b9e200720c */ /* 0x080fe40003f66270 */
        /* <DEDUP_REMOVED lines=26> */
[----:B------:R-:W-:Y:S01]  /*15810*/  FSEL R14, R232, -INF , !P4 ;  /* 0xff800000e80e7808 */ /* 0x000fe20006000000 */
[----:B------:R-:W-:Y:S01]  /*15820*/  IMAD.MOV.U32 R232, RZ, RZ, R111 ;  /* 0x000000ffffe87224 */ /* 0x000fe200078e006f */
        /* <DEDUP_REMOVED lines=27> */
[----:B------:R-:W-:Y:S02]  /*159e0*/  FSEL R221, R201, -INF , !P6 ;  /* 0xff800000c9dd7808 */ /* 0x000fe40007000000 */
        /* <DEDUP_REMOVED lines=17> */
[----:B------:R-:W-:Y:S02]  /*15b00*/  ISETP.GE.AND P4, PT, R158, R185, PT ;  /* 0x000000b99e00720c */ /* 0x000fe40003f86270 */
[----:B------:R-:W-:Y:S02]  /*15b10*/  FMNMX3.FTZ R22, R22, R123, R125, !PT ;  /* 0x0000007b16167276 */ /* 0x000fe4000781007d */
[----:B------:R-:W-:Y:S02]  /*15b20*/  FSEL R217, R149, -INF , !P4 ;  /* 0xff80000095d97808 */ /* 0x000fe40006000000 */
[-C--:B------:R-:W-:Y:S02]  /*15b30*/  ISETP.GE.AND P4, PT, R129, R185.reuse, PT ;  /* 0x000000b98100720c */ /* 0x080fe40003f86270 */
[-C--:B------:R-:W-:Y:S02]  /*15b40*/  ISETP.GE.AND P3, PT, R128, R185.reuse, PT ;  /* 0x000000b98000720c */ /* 0x080fe40003f66270 */
[-C--:B------:R-:W-:Y:S02]  /*15b50*/  ISETP.GE.AND P2, PT, R127, R185.reuse, PT ;  /* 0x000000b97f00720c */ /* 0x080fe40003f46270 */
[----:B------:R-:W-:Y:S02]  /*15b60*/  FSEL R205, R95, -INF , !P3 ;  /* 0xff8000005fcd7808 */ /* 0x000fe40005800000 */
[----:B------:R-:W-:Y:S01]  /*15b70*/  FSEL R202, R53, -INF , !P2 ;  /* 0xff80000035ca7808 */ /* 0x000fe20005000000 */
[----:B------:R-:W-:Y:S01]  /*15b80*/  FMUL.FTZ R53, R21, R20 ;  /* 0x0000001415357220 */ /* 0x000fe20000410000 */
[-C--:B------:R-:W-:Y:S02]  /*15b90*/  ISETP.GE.AND P3, PT, R121, R185.reuse, PT ;  /* 0x000000b97900720c */ /* 0x080fe40003f66270 */
[----:B------:R-:W-:Y:S02]  /*15ba0*/  ISETP.GE.AND P2, PT, R120, R185, PT ;  /* 0x000000b97800720c */ /* 0x000fe40003f46270 */
[----:B------:R-:W-:Y:S02]  /*15bb0*/  FSEL R53, R53, RZ, P0 ;  /* 0x000000ff35357208 */ /* 0x000fe40000000000 */
[----:B------:R-:W-:Y:S02]  /*15bc0*/  FSEL R120, R107, -INF , !P3 ;  /* 0xff8000006b787808 */ /* 0x000fe40005800000 */
[----:B------:R-:W-:Y:S01]  /*15bd0*/  FSEL R206, R54, -INF , !P4 ;  /* 0xff80000036ce7808 */ /* 0x000fe20006000000 */
        /* <DEDUP_REMOVED lines=23> */
[--C-:B------:R-:W-:Y:S01]  /*15d50*/  FFMA.FTZ R62, R29, R21, -R53.reuse ;  /* 0x000000151d3e7223 */ /* 0x100fe20000010835 */
[----:B------:R-:W-:Y:S01]  /*15d60*/  ISETP.GE.AND P4, PT, R122, R185, PT ;  /* 0x000000b97a00720c */ /* 0x000fe20003f86270 */
[-CC-:B------:R-:W-:Y:S01]  /*15d70*/  FFMA.FTZ R228, R198, R21.reuse, -R53.reuse ;  /* 0x00000015c6e47223 */ /* 0x180fe20000010835 */
[-CC-:B------:R-:W-:Y:S01]  /*15d80*/  FFMA.FTZ R229, R199, R21.reuse, -R53.reuse ;  /* 0x00000015c7e57223 */ /* 0x180fe20000010835 */
[-CC-:B------:R-:W-:Y:S01]  /*15d90*/  FFMA.FTZ R227, R163, R21.reuse, -R53.reuse ;  /* 0x00000015a3e37223 */ /* 0x180fe20000010835 */
[----:B------:R-:W-:Y:S01]  /*15da0*/  FSEL R26, R103, -INF , !P4 ;  /* 0xff800000671a7808 */ /* 0x000fe20006000000 */
[--C-:B------:R-:W-:Y:S03]  /*15db0*/  FFMA.FTZ R103, R84, R21, -R53.reuse ;  /* 0x0000001554677223 */ /* 0x100fe60000010835 */
[----:B------:R-:W-:Y:S01]  /*15dc0*/  MUFU.EX2 R28, R107 ;  /* 0x0000006b001c7308 */ /* 0x000fe20000000800 */
[----:B------:R-:W-:Y:S01]  /*15dd0*/  ISETP.GE.AND P4, PT, R117, R185, PT ;  /* 0x000000b97500720c */ /* 0x000fe20003f86270 */
[-CC-:B------:R-:W-:Y:S01]  /*15de0*/  FFMA.FTZ R196, R232, R21.reuse, -R53.reuse ;  /* 0x00000015e8c47223 */ /* 0x180fe20000010835 */
[-CC-:B------:R-:W-:Y:S01]  /*15df0*/  FFMA.FTZ R168, R161, R21.reuse, -R53.reuse ;  /* 0x00000015a1a87223 */ /* 0x180fe20000010835 */
[-CC-:B------:R-:W-:Y:S01]  /*15e00*/  FFMA.FTZ R223, R73, R21.reuse, -R53.reuse ;  /* 0x0000001549df7223 */ /* 0x180fe20000010835 */
[----:B------:R-:W-:Y:S01]  /*15e10*/  FSEL R66, R66, -INF , !P4 ;  /* 0xff80000042427808 */ /* 0x000fe20006000000 */
[--C-:B------:R-:W-:Y:S01]  /*15e20*/  FFMA.FTZ R216, R68, R21, -R53.reuse ;  /* 0x0000001544d87223 */ /* 0x100fe20000010835 */
[----:B------:R-:W-:Y:S03]  /*15e30*/  ISETP.GE.AND P4, PT, R8, R185, PT ;  /* 0x000000b90800720c */ /* 0x000fe60003f86270 */
        /* <DEDUP_REMOVED lines=31> */
[----:B------:R-:W-:Y:S03]  /*16030*/  ISETP.GE.AND P6, PT, R119, R185, PT ;  /* 0x000000b97700720c */ /* 0x000fe60003fc6270 */
[----:B------:R-:W-:Y:S01]  /*16040*/  MUFU.EX2 R168, R168 ;  /* 0x000000a800a87308 */ /* 0x000fe20000000800 */
[-CC-:B------:R-:W-:Y:S01]  /*16050*/  FFMA.FTZ R119, R247, R21.reuse, -R53.reuse ;  /* 0x00000015f7777223 */ /* 0x180fe20000010835 */
[----:B------:R-:W-:Y:S01]  /*16060*/  FSEL R111, R108, -INF , !P2 ;  /* 0xff8000006c6f7808 */ /* 0x000fe20005000000 */
[--C-:B------:R-:W-:Y:S01]  /*16070*/  FFMA.FTZ R108, R244, R21, -R53.reuse ;  /* 0x00000015f46c7223 */ /* 0x100fe20000010835 */
[----:B------:R-:W-:Y:S01]  /*16080*/  ISETP.GE.AND P3, PT, R116, R185, PT ;  /* 0x000000b97400720c */ /* 0x000fe20003f66270 */
[--C-:B------:R-:W-:Y:S01]  /*16090*/  FFMA.FTZ R116, R246, R21, -R53.reuse ;  /* 0x00000015f6747223 */ /* 0x100fe20000010835 */
[----:B------:R-:W-:Y:S04]  /*160a0*/  FSEL R93, R93, -INF , !P6 ;  /* 0xff8000005d5d7808 */ /* 0x000fe80007000000 */
[----:B------:R-:W-:Y:S01]  /*160b0*/  MUFU.EX2 R81, R92 ;  /* 0x0000005c00517308 */ /* 0x000fe20000000800 */
[----:B------:R-:W-:Y:S01]  /*160c0*/  ISETP.GE.AND P6, PT, R11, R185, PT ;  /* 0x000000b90b00720c */ /* 0x000fe20003fc6270 */
[--C-:B------:R-:W-:Y:S01]  /*160d0*/  FFMA.FTZ R11, R96, R21, -R53.reuse ;  /* 0x00000015600b7223 */ /* 0x100fe20000010835 */
[----:B------:R-:W-:Y:S01]  /*160e0*/  ISETP.GE.AND P2, PT, R115, R185, PT ;  /* 0x000000b97300720c */ /* 0x000fe20003f46270 */
[-CC-:B------:R-:W-:Y:S01]  /*160f0*/  FFMA.FTZ R115, R245, R21.reuse, -R53.reuse ;  /* 0x00000015f5737223 */ /* 0x180fe20000010835 */
[----:B------:R-:W-:Y:S01]  /*16100*/  FSEL R56, R52, -INF , !P5 ;  /* 0xff80000034387808 */ /* 0x000fe20006800000 */
[----:B------:R-:W-:Y:S01]  /*16110*/  FFMA.FTZ R52, R152, R21, -R53 ;  /* 0x0000001598347223 */ /* 0x000fe20000010835 */
        /* <DEDUP_REMOVED lines=8> */
[----:B------:R-:W-:Y:S02]  /*161a0*/  FSEL R59, R59, -INF , !P6 ;  /* 0xff8000003b3b7808 */ /* 0x000fe40007000000 */
[----:B------:R-:W-:Y:S02]  /*161b0*/  FSEL R6, R6, -INF , P2 ;  /* 0xff80000006067808 */ /* 0x000fe40001000000 */
[----:B------:R-:W-:Y:S03]  /*161c0*/  ISETP.GE.AND P6, PT, R0, R185, PT ;  /* 0x000000b90000720c */ /* 0x000fe60003fc6270 */
        /* <DEDUP_REMOVED lines=14> */
[----:B------:R-:W-:Y:S02]  /*162b0*/  FMNMX3.FTZ R0, R22, R66, R63, !PT ;  /* 0x0000004216007276 */ /* 0x000fe4000781003f */
[----:B------:R-:W-:Y:S03]  /*162c0*/  FSEL R22, R6, -INF , !P6 ;  /* 0xff80000006167808 */ /* 0x000fe60007000000 */
[----:B------:R-:W-:Y:S01]  /*162d0*/  MUFU.EX2 R129, R129 ;  /* 0x0000008100817308 */ /* 0x000fe20000000800 */
[-CC-:B------:R-:W-:Y:S01]  /*162e0*/  FFMA.FTZ R6, R101, R21.reuse, -R53.reuse ;  /* 0x0000001565067223 */ /* 0x180fe20000010835 */
[----:B------:R-:W-:Y:S01]  /*162f0*/  FFMA.FTZ R53, R17, R21, -R53 ;  /* 0x0000001511357223 */ /* 0x000fe20000010835 */
[----:B------:R-:W-:Y:S04]  /*16300*/  FMNMX3.FTZ R0, R0, R60, R59, !PT ;  /* 0x0000003c00007276 */ /* 0x000fe8000781003b */
[----:B------:R-:W-:Y:S03]  /*16310*/  FMNMX3.FTZ R0, R0, R56, R55, !PT ;  /* 0x0000003800007276 */ /* 0x000fe60007810037 */
[----:B------:R-:W-:Y:S01]  /*16320*/  MUFU.EX2 R64, R6 ;  /* 0x0000000600407308 */ /* 0x000fe20000000800 */
[----:B------:R-:W-:Y:S09]  /*16330*/  FMNMX3.FTZ R0, R0, R23, R22, !PT ;  /* 0x0000001700007276 */ /* 0x000ff20007810016 */
[----:B------:R-:W1:Y:S01]  /*16340*/  MUFU.EX2 R6, R4 ;  /* 0x0000000400067308 */ /* 0x000e620000000800 */
[----:B------:R-:W2:Y:S09]  /*16350*/  SHFL.BFLY PT, R5, R0, 0x2, 0x1f ;  /* 0x0c401f0000057f89 */ /* 0x000eb200000e0000 */
[----:B------:R-:W-:Y:S10]  /*16360*/  MUFU.EX2 R128, R128 ;  /* 0x0000008000807308 */ /* 0x000ff40000000800 */
[----:B------:R-:W-:Y:S01]  /*16370*/  MUFU.EX2 R122, R122 ;  /* 0x0000007a007a7308 */ /* 0x000fe20000000800 */
[C---:B-1----:R-:W-:Y:S01]  /*16380*/  FMUL.FTZ R8, R6.reuse, R140 ;  /* 0x0000008c06087220 */ /* 0x042fe20000410000 */
[C---:B------:R-:W-:Y:S01]  /*16390*/  FMUL.FTZ R9, R6.reuse, R141 ;  /* 0x0000008d06097220 */ /* 0x040fe20000410000 */
[C---:B------:R-:W-:Y:S01]  /*163a0*/  FMUL.FTZ R16, R6.reuse, R132 ;  /* 0x0000008406107220 */ /* 0x040fe20000410000 */
[C---:B------:R-:W-:Y:S01]  /*163b0*/  FMUL.FTZ R17, R6.reuse, R133 ;  /* 0x0000008506117220 */ /* 0x040fe20000410000 */
[----:B------:R-:W-:Y:S01]  /*163c0*/  FFMA.FTZ R195, R6, R195, R28 ;  /* 0x000000c306c37223 */ /* 0x000fe2000001001c */
[----:B------:R-:W-:Y:S04]  /*163d0*/  F2FP.BF16.F32.PACK_AB R28, R198, R28 ;  /* 0x0000001cc61c723e */ /* 0x000fe800000010ff */
[----:B------:R-:W-:Y:S01]  /*163e0*/  MUFU.EX2 R119, R119 ;  /* 0x0000007700777308 */ /* 0x000fe20000000800 */
[----:B--2---:R-:W-:Y:S01]  /*163f0*/  FMNMX.FTZ R5, R0, R5, !PT ;  /* 0x0000000500057209 */ /* 0x004fe20007810000 */
[----:B------:R-:W-:Y:S04]  /*16400*/  FADD.FTZ R195, R198, R195 ;  /* 0x000000c3c6c37221 */ /* 0x000fe80000010000 */
[----:B------:R-:W1:Y:S01]  /*16410*/  SHFL.BFLY PT, R0, R5, 0x1, 0x1f ;  /* 0x0c201f0005007f89 */ /* 0x000e6200000e0000 */
[----:B------:R-:W-:Y:S03]  /*16420*/  FADD.FTZ R195, R196, R195 ;  /* 0x000000c3c4c37221 */ /* 0x000fe60000010000 */
[----:B------:R-:W-:Y:S10]  /*16430*/  MUFU.EX2 R116, R116 ;  /* 0x0000007400747308 */ /* 0x000ff40000000800 */
[----:B------:R-:W-:Y:S10]  /*16440*/  MUFU.EX2 R115, R115 ;  /* 0x0000007300737308 */ /* 0x000ff40000000800 */
[----:B------:R-:W-:Y:S01]  /*16450*/  MUFU.EX2 R108, R108 ;  /* 0x0000006c006c7308 */ /* 0x000fe20000000800 */
[----:B-1----:R-:W-:Y:S01]  /*16460*/  FMNMX.FTZ R0, R5, R0, !PT ;  /* 0x0000000005007209 */ /* 0x002fe20007810000 */
        /* <DEDUP_REMOVED lines=8> */
[C---:B------:R-:W-:Y:S01]  /*164f0*/  ISETP.GT.AND P0, PT, R189.reuse, R172, PT ;  /* 0x000000acbd00720c */ /* 0x040fe20003f04270 */
[----:B------:R-:W-:Y:S02]  /*16500*/  VIADD R189, R189, 0xffffffff ;  /* 0xffffffffbdbd7836 */ /* 0x000fe40000000000 */
[-CC-:B------:R-:W-:Y:S01]  /*16510*/  FFMA.FTZ R100, R43, R21.reuse, -R52.reuse ;  /* 0x000000152b647223 */ /* 0x180fe20000010834 */
[-CC-:B------:R-:W-:Y:S03]  /*16520*/  FFMA.FTZ R99, R42, R21.reuse, -R52.reuse ;  /* 0x000000152a637223 */ /* 0x180fe60000010834 */
[----:B------:R-:W-:Y:S01]  /*16530*/  MUFU.EX2 R101, R241 ;  /* 0x000000f100657308 */ /* 0x000fe20000000800 */
[----:B------:R-:W-:Y:S01]  /*16540*/  LDSM.16.MT88.4 R40, [R50+0x5400] ;  /* 0x005400003228783b */ /* 0x000fe20000004200 */
[-CC-:B------:R-:W-:Y:S01]  /*16550*/  FFMA.FTZ R107, R47, R21.reuse, -R52.reuse ;  /* 0x000000152f6b7223 */ /* 0x180fe20000010834 */
[-CC-:B------:R-:W-:Y:S01]  /*16560*/  FFMA.FTZ R104, R46, R21.reuse, -R52.reuse ;  /* 0x000000152e687223 */ /* 0x180fe20000010834 */
[-CC-:B------:R-:W-:Y:S01]  /*16570*/  FFMA.FTZ R157, R87, R21.reuse, -R52.reuse ;  /* 0x00000015579d7223 */ /* 0x180fe20000010834 */
[-CC-:B------:R-:W-:Y:S01]  /*16580*/  FFMA.FTZ R87, R35, R21.reuse, -R52.reuse ;  /* 0x0000001523577223 */ /* 0x180fe20000010834 */
[-CC-:B------:R-:W-:Y:S01]  /*16590*/  FFMA.FTZ R154, R86, R21.reuse, -R52.reuse ;  /* 0x00000015569a7223 */ /* 0x180fe20000010834 */
[-CC-:B------:R-:W-:Y:S03]  /*165a0*/  FFMA.FTZ R86, R34, R21.reuse, -R52.reuse ;  /* 0x0000001522567223 */ /* 0x180fe60000010834 */
[----:B------:R-:W-:Y:S01]  /*165b0*/  MUFU.EX2 R107, R107 ;  /* 0x0000006b006b7308 */ /* 0x000fe20000000800 */
[----:B------:R-:W1:Y:S01]  /*165c0*/  LDSM.16.MT88.4 R32, [R50+0x5000] ;  /* 0x005000003220783b */ /* 0x000e620000004200 */
[-CC-:B------:R-:W-:Y:S01]  /*165d0*/  FFMA.FTZ R197, R98, R21.reuse, -R52.reuse ;  /* 0x0000001562c57223 */ /* 0x180fe20000010834 */
[-CC-:B------:R-:W-:Y:S01]  /*165e0*/  FFMA.FTZ R98, R44, R21.reuse, -R52.reuse ;  /* 0x000000152c627223 */ /* 0x180fe20000010834 */
[-CC-:B------:R-:W-:Y:S01]  /*165f0*/  FFMA.FTZ R167, R94, R21.reuse, -R52.reuse ;  /* 0x000000155ea77223 */ /* 0x180fe20000010834 */
[-CC-:B------:R-:W-:Y:S01]  /*16600*/  FFMA.FTZ R94, R39, R21.reuse, -R52.reuse ;  /* 0x00000015275e7223 */ /* 0x180fe20000010834 */
[-CC-:B------:R-:W-:Y:S01]  /*16610*/  FFMA.FTZ R160, R90, R21.reuse, -R52.reuse ;  /* 0x000000155aa07223 */ /* 0x180fe20000010834 */
[-CC-:B------:R-:W-:Y:S03]  /*16620*/  FFMA.FTZ R90, R38, R21.reuse, -R52.reuse ;  /* 0x00000015265a7223 */ /* 0x180fe60000010834 */
[----:B------:R-:W-:Y:S01]  /*16630*/  MUFU.EX2 R197, R197 ;  /* 0x000000c500c57308 */ /* 0x000fe20000000800 */
[----:B------:R-:W2:Y:S01]  /*16640*/  LDSM.16.MT88.4 R36, [R49] ;  /* 0x000000003124783b */ /* 0x000ea20000004200 */
[-CC-:B------:R-:W-:Y:S01]  /*16650*/  FFMA.FTZ R199, R12, R21.reuse, -R52.reuse ;  /* 0x000000150cc77223 */ /* 0x180fe20000010834 */
[C---:B------:R-:W-:Y:S01]  /*16660*/  FMUL.FTZ R12, R6.reuse, R136 ;  /* 0x00000088060c7220 */ /* 0x040fe20000410000 */
[----:B------:R-:W-:Y:S01]  /*16670*/  FMUL.FTZ R4, R21, R4 ;  /* 0x0000000415047220 */ /* 0x000fe20000410000 */
[--C-:B------:R-:W-:Y:S01]  /*16680*/  FFMA.FTZ R69, R13, R21, -R52.reuse ;  /* 0x000000150d457223 */ /* 0x100fe20000010834 */
[----:B------:R-:W-:Y:S01]  /*16690*/  FMUL.FTZ R13, R6, R137 ;  /* 0x00000089060d7220 */ /* 0x000fe20000410000 */
[-CC-:B------:R-:W-:Y:S03]  /*166a0*/  FFMA.FTZ R131, R82, R21.reuse, -R52.reuse ;  /* 0x0000001552837223 */ /* 0x180fe60000010834 */
[----:B------:R3:W4:Y:S01]  /*166b0*/  MUFU.EX2 R24, R4 ;  /* 0x0000000400187308 */ /* 0x0007220000000800 */
[----:B------:R-:W-:Y:S01]  /*166c0*/  LDSM.16.MT88.4 R44, [R49+0x800] ;  /* 0x00080000312c783b */ /* 0x000fe20000004200 */
        /* <DEDUP_REMOVED lines=15> */
[----:B---3--:R-:W-:Y:S01]  /*167c0*/  FMUL.FTZ R4, R6, R144 ;  /* 0x0000009006047220 */ /* 0x008fe20000410000 */
[C---:B----4-:R-:W-:Y:S01]  /*167d0*/  FMUL.FTZ R6, R24.reuse, R146 ;  /* 0x0000009218067220 */ /* 0x050fe20000410000 */
[C---:B------:R-:W-:Y:S01]  /*167e0*/  FMUL.FTZ R10, R24.reuse, R142 ;  /* 0x0000008e180a7220 */ /* 0x040fe20000410000 */
[C---:B------:R-:W-:Y:S01]  /*167f0*/  FMUL.FTZ R11, R24.reuse, R143 ;  /* 0x0000008f180b7220 */ /* 0x040fe20000410000 */
[C---:B------:R-:W-:Y:S01]  /*16800*/  FMUL.FTZ R14, R24.reuse, R138 ;  /* 0x0000008a180e7220 */ /* 0x040fe20000410000 */
[C---:B------:R-:W-:Y:S01]  /*16810*/  FMUL.FTZ R18, R24.reuse, R134 ;  /* 0x0000008618127220 */ /* 0x040fe20000410000 */
[----:B------:R-:W-:Y:S03]  /*16820*/  FMUL.FTZ R19, R24, R135 ;  /* 0x0000008718137220 */ /* 0x000fe60000410000 */
[----:B------:R-:W3:Y:S01]  /*16830*/  MUFU.EX2 R163, R163 ;  /* 0x000000a300a37308 */ /* 0x000ee20000000800 */
[----:B-----5:R-:W-:Y:S01]  /*16840*/  F2FP.BF16.F32.PACK_AB R29, R197, R199 ;  /* 0x000000c7c51d723e */ /* 0x020fe200000010ff */
[-CC-:B------:R-:W-:Y:S01]  /*16850*/  FFMA.FTZ R142, R213, R21.reuse, -R52.reuse ;  /* 0x00000015d58e7223 */ /* 0x180fe20000010834 */
[-CC-:B------:R-:W-:Y:S01]  /*16860*/  FFMA.FTZ R75, R30, R21.reuse, -R52.reuse ;  /* 0x000000151e4b7223 */ /* 0x180fe20000010834 */
[----:B------:R-:W-:Y:S01]  /*16870*/  F2FP.BF16.F32.PACK_AB R30, R168, R196 ;  /* 0x000000c4a81e723e */ /* 0x000fe200000010ff */
[C---:B------:R-:W-:Y:S01]  /*16880*/  FFMA.FTZ R199, R24.reuse, R194, R199 ;  /* 0x000000c218c77223 */ /* 0x040fe200000100c7 */
[-CC-:B------:R-:W-:Y:S01]  /*16890*/  FFMA.FTZ R112, R67, R21.reuse, -R52.reuse ;  /* 0x0000001543707223 */ /* 0x180fe20000010834 */
[--C-:B------:R-:W-:Y:S03]  /*168a0*/  FFMA.FTZ R67, R7, R21, -R52.reuse ;  /* 0x0000001507437223 */ /* 0x100fe60000010834 */
[----:B------:R-:W-:Y:S01]  /*168b0*/  MUFU.EX2 R160, R160 ;  /* 0x000000a000a07308 */ /* 0x000fe20000000800 */
[C---:B------:R-:W-:Y:S01]  /*168c0*/  FMUL.FTZ R7, R24.reuse, R147 ;  /* 0x0000009318077220 */ /* 0x040fe20000410000 */
[-CC-:B------:R-:W-:Y:S01]  /*168d0*/  FFMA.FTZ R27, R27, R21.reuse, -R52.reuse ;  /* 0x000000151b1b7223 */ /* 0x180fe20000010834 */
[-CC-:B------:R-:W-:Y:S01]  /*168e0*/  FFMA.FTZ R113, R71, R21.reuse, -R52.reuse ;  /* 0x0000001547717223 */ /* 0x180fe20000010834 */
[--C-:B------:R-:W-:Y:S01]  /*168f0*/  FFMA.FTZ R71, R15, R21, -R52.reuse ;  /* 0x000000150f477223 */ /* 0x100fe20000010834 */
[----:B------:R-:W-:Y:S01]  /*16900*/  FMUL.FTZ R15, R24, R139 ;  /* 0x0000008b180f7220 */ /* 0x000fe20000410000 */
        /* <DEDUP_REMOVED lines=11> */
[C---:B-1----:R-:W-:Y:S05]  /*169c0*/  HMMA.16816.F32.BF16 R4, R28.reuse, R32, R4 ;  /* 0x000000201c04723c */ /* 0x042fea0000041804 */
[-CC-:B------:R-:W-:Y:S01]  /*169d0*/  FFMA.FTZ R146, R209, R21.reuse, -R52.reuse ;  /* 0x00000015d1927223 */ /* 0x180fe20000010834 */
[-CC-:B------:R-:W-:Y:S03]  /*169e0*/  FFMA.FTZ R206, R206, R21.reuse, -R52.reuse ;  /* 0x00000015cece7223 */ /* 0x180fe60000010834 */
[----:B------:R-:W1:Y:S01]  /*169f0*/  MUFU.EX2 R27, R27 ;  /* 0x0000001b001b7308 */ /* 0x000e620000000800 */
[C---:B------:R-:W-:Y:S01]  /*16a00*/  HMMA.16816.F32.BF16 R8, R28.reuse, R34, R8 ;  /* 0x000000221c08723c */ /* 0x040fe20000041808 */
[----:B------:R-:W3:Y:S02]  /*16a10*/  LDSM.16.MT88.4 R32, [R49+0x400] ;  /* 0x000400003120783b */ /* 0x000ee40000004200 */
[-CC-:B------:R-:W-:Y:S01]  /*16a20*/  FFMA.FTZ R205, R205, R21.reuse, -R52.reuse ;  /* 0x00000015cdcd7223 */ /* 0x180fe20000010834 */
[-C--:B------:R-:W-:Y:S01]  /*16a30*/  FFMA.FTZ R202, R202, R21.reuse, -R52 ;  /* 0x00000015caca7223 */ /* 0x080fe20000010834 */
[----:B------:R-:W-:Y:S01]  /*16a40*/  FADD.FTZ R199, R197, R199 ;  /* 0x000000c7c5c77221 */ /* 0x000fe20000010000 */
[----:B------:R-:W-:Y:S03]  /*16a50*/  FADD.FTZ R168, R168, R195 ;  /* 0x000000c3a8a87221 */ /* 0x000fe60000010000 */
[----:B------:R-:W-:Y:S01]  /*16a60*/  MUFU.EX2 R152, R152 ;  /* 0x0000009800987308 */ /* 0x000fe20000000800 */
[C---:B--2---:R-:W-:Y:S03]  /*16a70*/  HMMA.16816.F32.BF16 R12, R28.reuse, R36, R12 ;  /* 0x000000241c0c723c */ /* 0x044fe6000004180c */
[----:B------:R-:W-:Y:S01]  /*16a80*/  FADD.FTZ R199, R167, R199 ;  /* 0x000000c7a7c77221 */ /* 0x000fe20000010000 */
[----:B------:R-:W-:Y:S01]  /*16a90*/  FADD.FTZ R168, R161, R168 ;  /* 0x000000a8a1a87221 */ /* 0x000fe20000010000 */
[-CC-:B------:R-:W-:Y:S01]  /*16aa0*/  FFMA.FTZ R66, R66, R21.reuse, -R52.reuse ;  /* 0x0000001542427223 */ /* 0x180fe20000010834 */
[----:B------:R-:W-:Y:S03]  /*16ab0*/  FFMA.FTZ R63, R63, R21, -R52 ;  /* 0x000000153f3f7223 */ /* 0x000fe60000010834 */
[----:B------:R-:W2:Y:S01]  /*16ac0*/  MUFU.EX2 R131, R131 ;  /* 0x0000008300837308 */ /* 0x000ea20000000800 */
[----:B------:R-:W-:Y:S01]  /*16ad0*/  HMMA.16816.F32.BF16 R16, R28, R38, R16 ;  /* 0x000000261c10723c */ /* 0x000fe20000041810 */
[----:B------:R-:W5:Y:S02]  /*16ae0*/  LDSM.16.MT88.4 R36, [R50+0x5800] ;  /* 0x005800003224783b */ /* 0x000f640000004200 */
[C---:B------:R-:W-:Y:S01]  /*16af0*/  F2FP.BF16.F32.PACK_AB R28, R158.reuse, R161 ;  /* 0x000000a19e1c723e */ /* 0x040fe200000010ff */
[----:B------:R-:W-:Y:S01]  /*16b00*/  FADD.FTZ R163, R163, R199 ;  /* 0x000000c7a3a37221 */ /* 0x000fe20000010000 */
[----:B----4-:R-:W-:Y:S01]  /*16b10*/  F2FP.BF16.F32.PACK_AB R29, R157, R160 ;  /* 0x000000a09d1d723e */ /* 0x010fe200000010ff */
[----:B------:R-:W-:Y:S03]  /*16b20*/  FADD.FTZ R158, R158, R168 ;  /* 0x000000a89e9e7221 */ /* 0x000fe60000010000 */
[----:B------:R-:W-:Y:S01]  /*16b30*/  MUFU.EX2 R127, R127 ;  /* 0x0000007f007f7308 */ /* 0x000fe20000000800 */
[----:B------:R-:W-:Y:S01]  /*16b40*/  F2FP.BF16.F32.PACK_AB R30, R155, R156 ;  /* 0x0000009c9b1e723e */ /* 0x000fe200000010ff */
[----:B------:R-:W-:Y:S01]  /*16b50*/  FADD.FTZ R163, R160, R163 ;  /* 0x000000a3a0a37221 */ /* 0x000fe20000010000 */
[----:B-1----:R-:W-:Y:S01]  /*16b60*/  F2FP.BF16.F32.PACK_AB R31, R27, R154 ;  /* 0x0000009a1b1f723e */ /* 0x002fe200000010ff */
[----:B------:R-:W-:Y:S01]  /*16b70*/  FADD.FTZ R158, R156, R158 ;  /* 0x0000009e9c9e7221 */ /* 0x000fe20000010000 */
[-CC-:B------:R-:W-:Y:S01]  /*16b80*/  FFMA.FTZ R60, R60, R21.reuse, -R52.reuse ;  /* 0x000000153c3c7223 */ /* 0x180fe20000010834 */
[----:B------:R-:W-:Y:S01]  /*16b90*/  FADD.FTZ R157, R157, R163 ;  /* 0x000000a39d9d7221 */ /* 0x000fe20000010000 */
[-C--:B------:R-:W-:Y:S03]  /*16ba0*/  FFMA.FTZ R59, R59, R21.reuse, -R52 ;  /* 0x000000153b3b7223 */ /* 0x080fe60000010834 */
[----:B------:R-:W1:Y:S01]  /*16bb0*/  MUFU.EX2 R126, R126 ;  /* 0x0000007e007e7308 */ /* 0x000e620000000800 */
[----:B------:R-:W-:Y:S01]  /*16bc0*/  FADD.FTZ R155, R155, R158 ;  /* 0x0000009e9b9b7221 */ /* 0x000fe20000010000 */
[C---:B------:R-:W-:Y:S03]  /*16bd0*/  HMMA.16816.F32.BF16 R4, R28.reuse, R40, R4 ;  /* 0x000000281c04723c */ /* 0x040fe60000041804 */
[----:B------:R-:W-:Y:S01]  /*16be0*/  FADD.FTZ R155, R153, R155 ;  /* 0x0000009b999b7221 */ /* 0x000fe20000010000 */
[-CC-:B------:R-:W-:Y:S01]  /*16bf0*/  FFMA.FTZ R56, R56, R21.reuse, -R52.reuse ;  /* 0x0000001538387223 */ /* 0x180fe20000010834 */
[-CC-:B------:R-:W-:Y:S03]  /*16c00*/  FFMA.FTZ R55, R55, R21.reuse, -R52.reuse ;  /* 0x0000001537377223 */ /* 0x180fe60000010834 */
[----:B------:R-:W-:Y:S01]  /*16c10*/  MUFU.EX2 R121, R121 ;  /* 0x0000007900797308 */ /* 0x000fe20000000800 */
[----:B------:R-:W-:Y:S01]  /*16c20*/  FFMA.FTZ R23, R23, R21, -R52 ;  /* 0x0000001517177223 */ /* 0x000fe20000010834 */
[C---:B------:R-:W-:Y:S01]  /*16c30*/  HMMA.16816.F32.BF16 R8, R28.reuse, R42, R8 ;  /* 0x0000002a1c08723c */ /* 0x040fe20000041808 */
[----:B------:R-:W-:Y:S07]  /*16c40*/  LDSM.16.MT88.4 R40, [R49+0xc00] ;  /* 0x000c00003128783b */ /* 0x000fee0000004200 */
[----:B------:R-:W4:Y:S01]  /*16c50*/  MUFU.EX2 R117, R117 ;  /* 0x0000007500757308 */ /* 0x000f220000000800 */
[C---:B---3--:R-:W-:Y:S09]  /*16c60*/  HMMA.16816.F32.BF16 R12, R28.reuse, R32, R12 ;  /* 0x000000201c0c723c */ /* 0x048ff2000004180c */
[----:B------:R-:W-:Y:S01]  /*16c70*/  MUFU.EX2 R113, R113 ;  /* 0x0000007100717308 */ /* 0x000fe20000000800 */
[----:B------:R-:W-:Y:S01]  /*16c80*/  HMMA.16816.F32.BF16 R16, R28, R34, R16 ;  /* 0x000000221c10723c */ /* 0x000fe20000041810 */
[----:B------:R-:W3:Y:S02]  /*16c90*/  LDSM.16.MT88.4 R32, [R50+0x5c00] ;  /* 0x005c00003220783b */ /* 0x000ee40000004200 */
[C---:B------:R-:W-:Y:S01]  /*16ca0*/  F2FP.BF16.F32.PACK_AB R28, R149.reuse, R153 ;  /* 0x00000099951c723e */ /* 0x040fe200000010ff */
[----:B------:R-:W-:Y:S01]  /*16cb0*/  FADD.FTZ R149, R149, R155 ;  /* 0x0000009b95957221 */ /* 0x000fe20000010000 */
[----:B--2---:R-:W-:Y:S04]  /*16cc0*/  F2FP.BF16.F32.PACK_AB R29, R131, R152 ;  /* 0x00000098831d723e */ /* 0x004fe800000010ff */
[----:B------:R-:W2:Y:S01]  /*16cd0*/  MUFU.EX2 R112, R112 ;  /* 0x0000007000707308 */ /* 0x000ea20000000800 */
[----:B------:R-:W-:Y:S01]  /*16ce0*/  F2FP.BF16.F32.PACK_AB R30, R128, R129 ;  /* 0x00000081801e723e */ /* 0x000fe200000010ff */
[----:B------:R-:W-:Y:S01]  /*16cf0*/  FADD.FTZ R149, R129, R149 ;  /* 0x0000009581957221 */ /* 0x000fe20000010000 */
[----:B-1----:R-:W-:Y:S03]  /*16d00*/  F2FP.BF16.F32.PACK_AB R31, R126, R127 ;  /* 0x0000007f7e1f723e */ /* 0x002fe600000010ff */
[----:B------:R-:W-:Y:S01]  /*16d10*/  FADD.FTZ R128, R128, R149 ;  /* 0x0000009580807221 */ /* 0x000fe20000010000 */
[----:B------:R-:W-:Y:S03]  /*16d20*/  IMAD.MOV.U32 R149, RZ, RZ, R20 ;  /* 0x000000ffff957224 */ /* 0x000fe600078e0014 */
[----:B------:R-:W1:Y:S01]  /*16d30*/  MUFU.EX2 R104, R104 ;  /* 0x0000006800687308 */ /* 0x000e620000000800 */
[C---:B-----5:R-:W-:Y:S03]  /*16d40*/  HMMA.16816.F32.BF16 R4, R28.reuse, R36, R4 ;  /* 0x000000241c04723c */ /* 0x060fe60000041804 */
[----:B------:R-:W-:Y:S06]  /*16d50*/  FADD.FTZ R128, R122, R128 ;  /* 0x000000807a807221 */ /* 0x000fec0000010000 */
[----:B------:R-:W-:Y:S01]  /*16d60*/  MUFU.EX2 R100, R100 ;  /* 0x0000006400647308 */ /* 0x000fe20000000800 */
[C---:B------:R-:W-:Y:S01]  /*16d70*/  HMMA.16816.F32.BF16 R8, R28.reuse, R38, R8 ;  /* 0x000000261c08723c */ /* 0x040fe20000041808 */
[----:B------:R-:W5:Y:S08]  /*16d80*/  LDSM.16.MT88.4 R36, [R50+0x6000] ;  /* 0x006000003224783b */ /* 0x000f700000004200 */
[----:B------:R-:W1:Y:S01]  /*16d90*/  MUFU.EX2 R99, R99 ;  /* 0x0000006300637308 */ /* 0x000e620000000800 */
[C---:B------:R-:W-:Y:S09]  /*16da0*/  HMMA.16816.F32.BF16 R12, R28.reuse, R44, R12 ;  /* 0x0000002c1c0c723c */ /* 0x040ff2000004180c */
[----:B------:R-:W5:Y:S01]  /*16db0*/  MUFU.EX2 R96, R240 ;  /* 0x000000f000607308 */ /* 0x000f620000000800 */
[----:B------:R-:W-:Y:S01]  /*16dc0*/  HMMA.16816.F32.BF16 R16, R28, R46, R16 ;  /* 0x0000002e1c10723c */ /* 0x000fe20000041810 */
[----:B------:R-:W5:Y:S02]  /*16dd0*/  LDSM.16.MT88.4 R44, [R49+0x1000] ;  /* 0x00100000312c783b */ /* 0x000f640000004200 */
[C---:B------:R-:W-:Y:S01]  /*16de0*/  F2FP.BF16.F32.PACK_AB R28, R119.reuse, R122 ;  /* 0x0000007a771c723e */ /* 0x040fe200000010ff */
[----:B------:R-:W-:Y:S01]  /*16df0*/  FADD.FTZ R119, R119, R128 ;  /* 0x0000008077777221 */ /* 0x000fe20000010000 */
[----:B----4-:R-:W-:Y:S04]  /*16e00*/  F2FP.BF16.F32.PACK_AB R29, R117, R121 ;  /* 0x00000079751d723e */ /* 0x010fe800000010ff */
[----:B------:R-:W4:Y:S01]  /*16e10*/  MUFU.EX2 R91, R239 ;  /* 0x000000ef005b7308 */ /* 0x000f220000000800 */
[C---:B------:R-:W-:Y:S01]  /*16e20*/  F2FP.BF16.F32.PACK_AB R30, R115.reuse, R116 ;  /* 0x00000074731e723e */ /* 0x040fe200000010ff */
[----:B------:R-:W-:Y:S01]  /*16e30*/  FADD.FTZ R119, R116, R119 ;  /* 0x0000007774777221 */ /* 0x000fe20000010000 */
[----:B--2---:R-:W-:Y:S03]  /*16e40*/  F2FP.BF16.F32.PACK_AB R31, R112, R113 ;  /* 0x00000071701f723e */ /* 0x004fe600000010ff */
[----:B------:R-:W-:Y:S04]  /*16e50*/  FADD.FTZ R115, R115, R119 ;  /* 0x0000007773737221 */ /* 0x000fe80000010000 */
[----:B------:R-:W-:Y:S01]  /*16e60*/  MUFU.EX2 R94, R94 ;  /* 0x0000005e005e7308 */ /* 0x000fe20000000800 */
[C---:B---3--:R-:W-:Y:S03]  /*16e70*/  HMMA.16816.F32.BF16 R4, R28.reuse, R32, R4 ;  /* 0x000000201c04723c */ /* 0x048fe60000041804 */
[----:B------:R-:W-:Y:S06]  /*16e80*/  FADD.FTZ R115, R108, R115 ;  /* 0x000000736c737221 */ /* 0x000fec0000010000 */
[----:B------:R-:W2:Y:S01]  /*16e90*/  MUFU.EX2 R90, R90 ;  /* 0x0000005a005a7308 */ /* 0x000ea20000000800 */
[C---:B------:R-:W-:Y:S01]  /*16ea0*/  HMMA.16816.F32.BF16 R8, R28.reuse, R34, R8 ;  /* 0x000000221c08723c */ /* 0x040fe20000041808 */
[----:B------:R-:W3:Y:S08]  /*16eb0*/  LDSM.16.MT88.4 R32, [R50+0x6400] ;  /* 0x006400003220783b */ /* 0x000ef00000004200 */
[----:B------:R-:W-:Y:S01]  /*16ec0*/  MUFU.EX2 R89, R229 ;  /* 0x000000e500597308 */ /* 0x000fe20000000800 */
[C---:B------:R-:W-:Y:S09]  /*16ed0*/  HMMA.16816.F32.BF16 R12, R28.reuse, R40, R12 ;  /* 0x000000281c0c723c */ /* 0x040ff2000004180c */
[----:B------:R-:W2:Y:S01]  /*16ee0*/  MUFU.EX2 R88, R228 ;  /* 0x000000e400587308 */ /* 0x000ea20000000800 */
[----:B------:R-:W-:Y:S01]  /*16ef0*/  HMMA.16816.F32.BF16 R16, R28, R42, R16 ;  /* 0x0000002a1c10723c */ /* 0x000fe20000041810 */
[----:B------:R-:W3:Y:S02]  /*16f00*/  LDSM.16.MT88.4 R40, [R49+0x1400] ;  /* 0x001400003128783b */ /* 0x000ee40000004200 */
[C---:B------:R-:W-:Y:S01]  /*16f10*/  F2FP.BF16.F32.PACK_AB R28, R105.reuse, R108 ;  /* 0x0000006c691c723e */ /* 0x040fe200000010ff */
[----:B------:R-:W-:Y:S01]  /*16f20*/  FADD.FTZ R105, R105, R115 ;  /* 0x0000007369697221 */ /* 0x000fe20000010000 */
[----:B-1----:R-:W-:Y:S04]  /*16f30*/  F2FP.BF16.F32.PACK_AB R29, R104, R107 ;  /* 0x0000006b681d723e */ /* 0x002fe800000010ff */
[----:B------:R-:W-:Y:S01]  /*16f40*/  MUFU.EX2 R87, R87 ;  /* 0x0000005700577308 */ /* 0x000fe20000000800 */
[----:B------:R-:W-:Y:S01]  /*16f50*/  F2FP.BF16.F32.PACK_AB R30, R101, R102 ;  /* 0x00000066651e723e */ /* 0x000fe200000010ff */
[----:B------:R-:W-:Y:S01]  /*16f60*/  FADD.FTZ R105, R102, R105 ;  /* 0x0000006966697221 */ /* 0x000fe20000010000 */
[----:B------:R-:W-:Y:S03]  /*16f70*/  F2FP.BF16.F32.PACK_AB R31, R99, R100 ;  /* 0x00000064631f723e */ /* 0x000fe600000010ff */
[----:B------:R-:W-:Y:S04]  /*16f80*/  FADD.FTZ R101, R101, R105 ;  /* 0x0000006965657221 */ /* 0x000fe80000010000 */
[----:B------:R-:W1:Y:S01]  /*16f90*/  MUFU.EX2 R86, R86 ;  /* 0x0000005600567308 */ /* 0x000e620000000800 */
[C---:B-----5:R-:W-:Y:S03]  /*16fa0*/  HMMA.16816.F32.BF16 R4, R28.reuse, R36, R4 ;  /* 0x000000241c04723c */ /* 0x060fe60000041804 */
[----:B------:R-:W-:Y:S06]  /*16fb0*/  FADD.FTZ R101, R96, R101 ;  /* 0x0000006560657221 */ /* 0x000fec0000010000 */
[----:B------:R-:W5:Y:S01]  /*16fc0*/  MUFU.EX2 R79, R227 ;  /* 0x000000e3004f7308 */ /* 0x000f620000000800 */
[C---:B------:R-:W-:Y:S01]  /*16fd0*/  HMMA.16816.F32.BF16 R8, R28.reuse, R38, R8 ;  /* 0x000000261c08723c */ /* 0x040fe20000041808 */
[----:B------:R-:W5:Y:S08]  /*16fe0*/  LDSM.16.MT88.4 R36, [R50+0x6800] ;  /* 0x006800003224783b */ /* 0x000f700000004200 */
[----:B------:R-:W5:Y:S01]  /*16ff0*/  MUFU.EX2 R77, R226 ;  /* 0x000000e2004d7308 */ /* 0x000f620000000800 */
[C---:B------:R-:W-:Y:S09]  /*17000*/  HMMA.16816.F32.BF16 R12, R28.reuse, R44, R12 ;  /* 0x0000002c1c0c723c */ /* 0x040ff2000004180c */
[----:B------:R-:W-:Y:S01]  /*17010*/  MUFU.EX2 R78, R78 ;  /* 0x0000004e004e7308 */ /* 0x000fe20000000800 */
[----:B------:R-:W-:Y:S01]  /*17020*/  HMMA.16816.F32.BF16 R16, R28, R46, R16 ;  /* 0x0000002e1c10723c */ /* 0x000fe20000041810 */
[----:B------:R-:W-:Y:S02]  /*17030*/  LDSM.16.MT88.4 R44, [R49+0x1c00] ;  /* 0x001c0000312c783b */ /* 0x000fe40000004200 */
[C---:B----4-:R-:W-:Y:S01]  /*17040*/  F2FP.BF16.F32.PACK_AB R28, R91.reuse, R96 ;  /* 0x000000605b1c723e */ /* 0x050fe200000010ff */
[----:B------:R-:W-:Y:S01]  /*17050*/  FADD.FTZ R91, R91, R101 ;  /* 0x000000655b5b7221 */ /* 0x000fe20000010000 */
[----:B--2---:R-:W-:Y:S04]  /*17060*/  F2FP.BF16.F32.PACK_AB R29, R90, R94 ;  /* 0x0000005e5a1d723e */ /* 0x004fe800000010ff */
[----:B------:R-:W2:Y:S01]  /*17070*/  MUFU.EX2 R75, R75 ;  /* 0x0000004b004b7308 */ /* 0x000ea20000000800 */
[----:B------:R-:W-:Y:S01]  /*17080*/  F2FP.BF16.F32.PACK_AB R30, R88, R89 ;  /* 0x00000059581e723e */ /* 0x000fe200000010ff */
[----:B------:R-:W-:Y:S01]  /*17090*/  FADD.FTZ R91, R89, R91 ;  /* 0x0000005b595b7221 */ /* 0x000fe20000010000 */
[----:B-1----:R-:W-:Y:S03]  /*170a0*/  F2FP.BF16.F32.PACK_AB R31, R86, R87 ;  /* 0x00000057561f723e */ /* 0x002fe600000010ff */
[----:B------:R-:W-:Y:S04]  /*170b0*/  FADD.FTZ R88, R88, R91 ;  /* 0x0000005b58587221 */ /* 0x000fe80000010000 */
[----:B------:R-:W1:Y:S01]  /*170c0*/  MUFU.EX2 R74, R225 ;  /* 0x000000e1004a7308 */ /* 0x000e620000000800 */
[C---:B---3--:R-:W-:Y:S03]  /*170d0*/  HMMA.16816.F32.BF16 R4, R28.reuse, R32, R4 ;  /* 0x000000201c04723c */ /* 0x048fe60000041804 */
[----:B-----5:R-:W-:Y:S06]  /*170e0*/  FADD.FTZ R88, R79, R88 ;  /* 0x000000584f587221 */ /* 0x020fec0000010000 */
[----:B------:R-:W-:Y:S01]  /*170f0*/  MUFU.EX2 R72, R72 ;  /* 0x0000004800487308 */ /* 0x000fe20000000800 */
        /* <DEDUP_REMOVED lines=9> */
[----:B--2---:R-:W-:Y:S04]  /*17190*/  F2FP.BF16.F32.PACK_AB R29, R75, R78 ;  /* 0x0000004e4b1d723e */ /* 0x004fe800000010ff */
[----:B------:R-:W2:Y:S01]  /*171a0*/  MUFU.EX2 R67, R67 ;  /* 0x0000004300437308 */ /* 0x000ea20000000800 */
[----:B-1----:R-:W-:Y:S01]  /*171b0*/  F2FP.BF16.F32.PACK_AB R30, R73, R74 ;  /* 0x0000004a491e723e */ /* 0x002fe200000010ff */
[----:B------:R-:W-:Y:S01]  /*171c0*/  FADD.FTZ R77, R74, R77 ;  /* 0x0000004d4a4d7221 */ /* 0x000fe20000010000 */
[----:B----4-:R-:W-:Y:S03]  /*171d0*/  F2FP.BF16.F32.PACK_AB R31, R71, R72 ;  /* 0x00000048471f723e */ /* 0x010fe600000010ff */
[----:B------:R-:W-:Y:S04]  /*171e0*/  FADD.FTZ R73, R73, R77 ;  /* 0x0000004d49497221 */ /* 0x000fe80000010000 */
[----:B------:R-:W-:Y:S01]  /*171f0*/  MUFU.EX2 R82, R82 ;  /* 0x0000005200527308 */ /* 0x000fe20000000800 */
[C---:B------:R-:W-:Y:S03]  /*17200*/  HMMA.16816.F32.BF16 R4, R28.reuse, R36, R4 ;  /* 0x000000241c04723c */ /* 0x040fe60000041804 */
[----:B------:R-:W-:Y:S06]  /*17210*/  FADD.FTZ R73, R68, R73 ;  /* 0x0000004944497221 */ /* 0x000fec0000010000 */
[----:B------:R-:W1:Y:S01]  /*17220*/  MUFU.EX2 R84, R84 ;  /* 0x0000005400547308 */ /* 0x000e620000000800 */
[C---:B------:R-:W-:Y:S01]  /*17230*/  HMMA.16816.F32.BF16 R8, R28.reuse, R38, R8 ;  /* 0x000000261c08723c */ /* 0x040fe20000041808 */
[----:B------:R-:W4:Y:S08]  /*17240*/  LDSM.16.MT88.4 R36, [R50+0x7000] ;  /* 0x007000003224783b */ /* 0x000f300000004200 */
[----:B------:R-:W5:Y:S01]  /*17250*/  MUFU.EX2 R83, R224 ;  /* 0x000000e000537308 */ /* 0x000f620000000800 */
        /* <DEDUP_REMOVED lines=19> */
[C---:B------:R-:W-:Y:S03]  /*17390*/  HMMA.16816.F32.BF16 R12, R28.reuse, R44, R12 ;  /* 0x0000002c1c0c723c */ /* 0x040fe6000004180c */
[-CC-:B------:R-:W-:Y:S01]  /*173a0*/  FFMA.FTZ R44, R201, R21.reuse, -R52.reuse ;  /* 0x00000015c92c7223 */ /* 0x180fe20000010834 */
[--C-:B------:R-:W-:Y:S05]  /*173b0*/  FFMA.FTZ R45, R159, R21, -R52.reuse ;  /* 0x000000159f2d7223 */ /* 0x100fea0000010834 */
[----:B------:R-:W4:Y:S01]  /*173c0*/  MUFU.EX2 R110, R110 ;  /* 0x0000006e006e7308 */ /* 0x000f220000000800 */
[----:B------:R-:W-:Y:S03]  /*173d0*/  HMMA.16816.F32.BF16 R16, R28, R46, R16 ;  /* 0x0000002e1c10723c */ /* 0x000fe60000041810 */
[----:B------:R-:W-:Y:S01]  /*173e0*/  F2FP.BF16.F32.PACK_AB R28, R81, R83 ;  /* 0x00000053511c723e */ /* 0x000fe200000010ff */
[----:B------:R-:W-:Y:S01]  /*173f0*/  FFMA.FTZ R46, R26, R21, -R52 ;  /* 0x000000151a2e7223 */ /* 0x000fe20000010834 */
[----:B--2---:R-:W-:Y:S04]  /*17400*/  F2FP.BF16.F32.PACK_AB R29, R98, R92 ;  /* 0x0000005c621d723e */ /* 0x004fe800000010ff */
[----:B------:R-:W2:Y:S01]  /*17410*/  MUFU.EX2 R118, R118 ;  /* 0x0000007600767308 */ /* 0x000ea20000000800 */
[----:B-1----:R-:W-:Y:S01]  /*17420*/  F2FP.BF16.F32.PACK_AB R30, R103, R95 ;  /* 0x0000005f671e723e */ /* 0x002fe200000010ff */
[----:B------:R-:W-:Y:S04]  /*17430*/  FADD.FTZ R81, R81, R76 ;  /* 0x0000004c51517221 */ /* 0x000fe80000010000 */
[----:B------:R-:W-:Y:S04]  /*17440*/  FADD.FTZ R81, R95, R81 ;  /* 0x000000515f517221 */ /* 0x000fe80000010000 */
[----:B------:R-:W1:Y:S01]  /*17450*/  MUFU.EX2 R114, R114 ;  /* 0x0000007200727308 */ /* 0x000e620000000800 */
[----:B----4-:R-:W-:Y:S01]  /*17460*/  F2FP.BF16.F32.PACK_AB R31, R110, R106 ;  /* 0x0000006a6e1f723e */ /* 0x010fe200000010ff */
[----:B------:R-:W-:Y:S08]  /*17470*/  FADD.FTZ R103, R103, R81 ;  /* 0x0000005167677221 */ /* 0x000ff00000010000 */
[----:B------:R-:W-:Y:S01]  /*17480*/  MUFU.EX2 R123, R123 ;  /* 0x0000007b007b7308 */ /* 0x000fe20000000800 */
[C---:B------:R-:W-:Y:S03]  /*17490*/  HMMA.16816.F32.BF16 R4, R28.reuse, R36, R4 ;  /* 0x000000241c04723c */ /* 0x040fe60000041804 */
[----:B--2---:R-:W-:Y:S06]  /*174a0*/  FADD.FTZ R103, R118, R103 ;  /* 0x0000006776677221 */ /* 0x004fec0000010000 */
[----:B------:R-:W-:Y:S01]  /*174b0*/  MUFU.EX2 R125, R125 ;  /* 0x0000007d007d7308 */ /* 0x000fe20000000800 */
[C---:B------:R-:W-:Y:S01]  /*174c0*/  HMMA.16816.F32.BF16 R8, R28.reuse, R38, R8 ;  /* 0x000000261c08723c */ /* 0x040fe20000041808 */
[----:B------:R-:W2:Y:S02]  /*174d0*/  LDSM.16.MT88.4 R36, [R49+0x2400] ;  /* 0x002400003124783b */ /* 0x000ea40000004200 */
[C---:B-1----:R-:W-:Y:S01]  /*174e0*/  F2FP.BF16.F32.PACK_AB R24, R114.reuse, R118 ;  /* 0x000000767218723e */ /* 0x042fe200000010ff */
[----:B------:R-:W-:Y:S05]  /*174f0*/  FADD.FTZ R114, R114, R103 ;  /* 0x0000006772727221 */ /* 0x000fea0000010000 */
[----:B------:R-:W1:Y:S01]  /*17500*/  MUFU.EX2 R130, R130 ;  /* 0x0000008200827308 */ /* 0x000e620000000800 */
[C---:B---3--:R-:W-:Y:S03]  /*17510*/  HMMA.16816.F32.BF16 R12, R28.reuse, R32, R12 ;  /* 0x000000201c0c723c */ /* 0x048fe6000004180c */
[----:B------:R-:W-:Y:S06]  /*17520*/  FADD.FTZ R32, R154, R157 ;  /* 0x0000009d9a207221 */ /* 0x000fec0000010000 */
[----:B------:R-:W3:Y:S01]  /*17530*/  MUFU.EX2 R133, R223 ;  /* 0x000000df00857308 */ /* 0x000ee20000000800 */
[----:B------:R-:W-:Y:S01]  /*17540*/  HMMA.16816.F32.BF16 R16, R28, R34, R16 ;  /* 0x000000221c10723c */ /* 0x000fe20000041810 */
[----:B------:R-:W4:Y:S02]  /*17550*/  LDSM.16.MT88.4 R28, [R50+0x7800] ;  /* 0x00780000321c783b */ /* 0x000f240000004200 */
[----:B------:R-:W-:Y:S06]  /*17560*/  FADD.FTZ R32, R27, R32 ;  /* 0x000000201b207221 */ /* 0x000fec0000010000 */
[----:B------:R-:W-:Y:S01]  /*17570*/  MUFU.EX2 R132, R132 ;  /* 0x0000008400847308 */ /* 0x000fe20000000800 */
[----:B------:R-:W-:Y:S01]  /*17580*/  FADD.FTZ R32, R152, R32 ;  /* 0x0000002098207221 */ /* 0x000fe20000010000 */
[----:B-1----:R-:W-:Y:S03]  /*17590*/  FADD.FTZ R114, R130, R114 ;  /* 0x0000007282727221 */ /* 0x002fe60000010000 */
[----:B------:R-:W-:Y:S02]  /*175a0*/  FADD.FTZ R131, R131, R32 ;  /* 0x0000002083837221 */ /* 0x000fe40000010000 */
[----:B------:R-:W1:Y:S03]  /*175b0*/  LDSM.16.MT88.4 R32, [R49+0x2800] ;  /* 0x002800003120783b */ /* 0x000e660000004200 */
[----:B------:R-:W5:Y:S01]  /*175c0*/  MUFU.EX2 R135, R135 ;  /* 0x0000008700877308 */ /* 0x000f620000000800 */
[C---:B---3--:R-:W-:Y:S01]  /*175d0*/  F2FP.BF16.F32.PACK_AB R26, R133.reuse, R130 ;  /* 0x00000082851a723e */ /* 0x048fe200000010ff */
[----:B------:R-:W-:Y:S01]  /*175e0*/  FADD.FTZ R133, R133, R114 ;  /* 0x0000007285857221 */ /* 0x000fe20000010000 */
[----:B------:R-:W-:Y:S04]  /*175f0*/  FADD.FTZ R131, R127, R131 ;  /* 0x000000837f837221 */ /* 0x000fe80000010000 */
[----:B------:R-:W-:Y:S03]  /*17600*/  FADD.FTZ R126, R126, R131 ;  /* 0x000000837e7e7221 */ /* 0x000fe60000010000 */
[----:B------:R3:W-:Y:S01]  /*17610*/  MUFU.EX2 R47, R25 ;  /* 0x00000019002f7308 */ /* 0x0007e20000000800 */
[----:B------:R-:W-:Y:S04]  /*17620*/  FADD.FTZ R126, R121, R126 ;  /* 0x0000007e797e7221 */ /* 0x000fe80000010000 */
[----:B------:R-:W-:Y:S05]  /*17630*/  FADD.FTZ R117, R117, R126 ;  /* 0x0000007e75757221 */ /* 0x000fea0000010000 */
[----:B------:R-:W2:Y:S01]  /*17640*/  MUFU.EX2 R134, R220 ;  /* 0x000000dc00867308 */ /* 0x000ea20000000800 */
[----:B-----5:R-:W-:Y:S01]  /*17650*/  F2FP.BF16.F32.PACK_AB R27, R135, R132 ;  /* 0x00000084871b723e */ /* 0x020fe200000010ff */
[----:B------:R-:W-:Y:S04]  /*17660*/  FADD.FTZ R117, R113, R117 ;  /* 0x0000007571757221 */ /* 0x000fe80000010000 */
[----:B------:R-:W-:Y:S04]  /*17670*/  FADD.FTZ R112, R112, R117 ;  /* 0x0000007570707221 */ /* 0x000fe80000010000 */
[----:B------:R-:W5:Y:S01]  /*17680*/  MUFU.EX2 R136, R219 ;  /* 0x000000db00887308 */ /* 0x000f620000000800 */
[----:B---3--:R-:W-:Y:S01]  /*17690*/  F2FP.BF16.F32.PACK_AB R25, R125, R123 ;  /* 0x0000007b7d19723e */ /* 0x008fe200000010ff */
[----:B------:R-:W-:Y:S04]  /*176a0*/  FADD.FTZ R112, R107, R112 ;  /* 0x000000706b707221 */ /* 0x000fe80000010000 */
[----:B------:R-:W-:Y:S04]  /*176b0*/  FADD.FTZ R104, R104, R112 ;  /* 0x0000007068687221 */ /* 0x000fe80000010000 */
[----:B------:R-:W-:Y:S01]  /*176c0*/  MUFU.EX2 R137, R137 ;  /* 0x0000008900897308 */ /* 0x000fe20000000800 */
[C---:B------:R-:W-:Y:S05]  /*176d0*/  HMMA.16816.F32.BF16 R4, R24.reuse, R40, R4 ;  /* 0x000000281804723c */ /* 0x040fea0000041804 */
[-CC-:B------:R-:W-:Y:S01]  /*176e0*/  FFMA.FTZ R40, R120, R21.reuse, -R52.reuse ;  /* 0x0000001578287223 */ /* 0x180fe20000010834 */
[-CC-:B------:R-:W-:Y:S03]  /*176f0*/  FFMA.FTZ R41, R111, R21.reuse, -R52.reuse ;  /* 0x000000156f297223 */ /* 0x180fe60000010834 */
[----:B------:R-:W3:Y:S01]  /*17700*/  MUFU.EX2 R138, R138 ;  /* 0x0000008a008a7308 */ /* 0x000ee20000000800 */
[C---:B------:R-:W-:Y:S03]  /*17710*/  HMMA.16816.F32.BF16 R8, R24.reuse, R42, R8 ;  /* 0x0000002a1808723c */ /* 0x040fe60000041808 */
[-CC-:B------:R-:W-:Y:S01]  /*17720*/  FFMA.FTZ R42, R93, R21.reuse, -R52.reuse ;  /* 0x000000155d2a7223 */ /* 0x180fe20000010834 */
[-C--:B------:R-:W-:Y:S01]  /*17730*/  FFMA.FTZ R43, R85, R21.reuse, -R52 ;  /* 0x00000015552b7223 */ /* 0x080fe20000010834 */
[----:B--2---:R-:W-:Y:S01]  /*17740*/  FADD.FTZ R133, R134, R133 ;  /* 0x0000008586857221 */ /* 0x004fe20000010000 */
[----:B------:R-:W-:Y:S03]  /*17750*/  FADD.FTZ R104, R100, R104 ;  /* 0x0000006864687221 */ /* 0x000fe60000010000 */
[----:B------:R-:W2:Y:S01]  /*17760*/  MUFU.EX2 R139, R216 ;  /* 0x000000d8008b7308 */ /* 0x000ea20000000800 */
[C---:B------:R-:W-:Y:S03]  /*17770*/  HMMA.16816.F32.BF16 R12, R24.reuse, R36, R12 ;  /* 0x00000024180c723c */ /* 0x040fe6000004180c */
[----:B------:R-:W-:Y:S01]  /*17780*/  FADD.FTZ R99, R99, R104 ;  /* 0x0000006863637221 */ /* 0x000fe20000010000 */
[----:B------:R-:W-:Y:S05]  /*17790*/  FFMA.FTZ R52, R22, R21, -R52 ;  /* 0x0000001516347223 */ /* 0x000fea0000010834 */
[----:B------:R-:W4:Y:S01]  /*177a0*/  MUFU.EX2 R140, R215 ;  /* 0x000000d7008c7308 */ /* 0x000f220000000800 */
[----:B------:R-:W-:Y:S01]  /*177b0*/  HMMA.16816.F32.BF16 R16, R24, R38, R16 ;  /* 0x000000261810723c */ /* 0x000fe20000041810 */
[----:B------:R-:W1:Y:S02]  /*177c0*/  LDSM.16.MT88.4 R36, [R50+0x7c00] ;  /* 0x007c00003224783b */ /* 0x000e640000004200 */
[C---:B-----5:R-:W-:Y:S01]  /*177d0*/  F2FP.BF16.F32.PACK_AB R24, R136.reuse, R134 ;  /* 0x000000868818723e */ /* 0x060fe200000010ff */
[----:B------:R-:W-:Y:S01]  /*177e0*/  FADD.FTZ R136, R136, R133 ;  /* 0x0000008588887221 */ /* 0x000fe20000010000 */
[----:B---3--:R-:W-:Y:S01]  /*177f0*/  F2FP.BF16.F32.PACK_AB R25, R138, R137 ;  /* 0x000000898a19723e */ /* 0x008fe200000010ff */
[----:B------:R-:W-:Y:S03]  /*17800*/  FADD.FTZ R99, R94, R99 ;  /* 0x000000635e637221 */ /* 0x000fe60000010000 */
[----:B------:R-:W-:Y:S01]  /*17810*/  MUFU.EX2 R141, R141 ;  /* 0x0000008d008d7308 */ /* 0x000fe20000000800 */
[----:B--2---:R-:W-:Y:S01]  /*17820*/  FADD.FTZ R136, R139, R136 ;  /* 0x000000888b887221 */ /* 0x004fe20000010000 */
[----:B------:R-:W-:Y:S04]  /*17830*/  FADD.FTZ R90, R90, R99 ;  /* 0x000000635a5a7221 */ /* 0x000fe80000010000 */
[----:B------:R-:W-:Y:S04]  /*17840*/  FADD.FTZ R90, R87, R90 ;  /* 0x0000005a575a7221 */ /* 0x000fe80000010000 */
[----:B------:R-:W2:Y:S01]  /*17850*/  MUFU.EX2 R142, R142 ;  /* 0x0000008e008e7308 */ /* 0x000ea20000000800 */
[C---:B----4-:R-:W-:Y:S01]  /*17860*/  F2FP.BF16.F32.PACK_AB R26, R140.reuse, R139 ;  /* 0x0000008b8c1a723e */ /* 0x050fe200000010ff */
[----:B------:R-:W-:Y:S01]  /*17870*/  FADD.FTZ R140, R140, R136 ;  /* 0x000000888c8c7221 */ /* 0x000fe20000010000 */
[----:B------:R-:W-:Y:S04]  /*17880*/  FADD.FTZ R86, R86, R90 ;  /* 0x0000005a56567221 */ /* 0x000fe80000010000 */
[----:B------:R-:W-:Y:S03]  /*17890*/  FADD.FTZ R86, R78, R86 ;  /* 0x000000564e567221 */ /* 0x000fe60000010000 */
[----:B------:R-:W3:Y:S01]  /*178a0*/  MUFU.EX2 R143, R212 ;  /* 0x000000d4008f7308 */ /* 0x000ee20000000800 */
        /* <DEDUP_REMOVED lines=8> */
[----:B---3--:R-:W-:Y:S01]  /*17930*/  FADD.FTZ R140, R143, R140 ;  /* 0x0000008c8f8c7221 */ /* 0x008fe20000010000 */
        /* <DEDUP_REMOVED lines=22> */
[----:B------:R-:W-:Y:S03]  /*17aa0*/  FADD.FTZ R110, R110, R98 ;  /* 0x000000626e6e7221 */ /* 0x000fe60000010000 */
[----:B------:R-:W-:Y:S01]  /*17ab0*/  FADD.FTZ R148, R204, R148 ;  /* 0x00000094cc947221 */ /* 0x000fe20000010000 */
[----:B------:R-:W-:Y:S03]  /*17ac0*/  FADD.FTZ R110, R123, R110 ;  /* 0x0000006e7b6e7221 */ /* 0x000fe60000010000 */
[----:B------:R-:W1:Y:S01]  /*17ad0*/  MUFU.EX2 R203, R203 ;  /* 0x000000cb00cb7308 */ /* 0x000e620000000800 */
[----:B------:R-:W-:Y:S04]  /*17ae0*/  FADD.FTZ R125, R125, R110 ;  /* 0x0000006e7d7d7221 */ /* 0x000fe80000010000 */
[----:B------:R-:W-:Y:S05]  /*17af0*/  FADD.FTZ R125, R132, R125 ;  /* 0x0000007d847d7221 */ /* 0x000fea0000010000 */
[----:B------:R-:W-:Y:S01]  /*17b00*/  MUFU.EX2 R202, R202 ;  /* 0x000000ca00ca7308 */ /* 0x000fe20000000800 */
[----:B--2---:R-:W-:Y:S01]  /*17b10*/  F2FP.BF16.F32.PACK_AB R27, R205, R206 ;  /* 0x000000cecd1b723e */ /* 0x004fe200000010ff */
[----:B------:R-:W-:Y:S04]  /*17b20*/  FADD.FTZ R135, R135, R125 ;  /* 0x0000007d87877221 */ /* 0x000fe80000010000 */
[----:B------:R-:W-:Y:S04]  /*17b30*/  FADD.FTZ R135, R137, R135 ;  /* 0x0000008789877221 */ /* 0x000fe80000010000 */
[----:B------:R-:W2:Y:S01]  /*17b40*/  MUFU.EX2 R44, R44 ;  /* 0x0000002c002c7308 */ /* 0x000ea20000000800 */
[C---:B------:R-:W-:Y:S03]  /*17b50*/  HMMA.16816.F32.BF16 R4, R24.reuse, R36, R4 ;  /* 0x000000241804723c */ /* 0x040fe60000041804 */
[----:B------:R-:W-:Y:S01]  /*17b60*/  FADD.FTZ R135, R138, R135 ;  /* 0x000000878a877221 */ /* 0x000fe20000010000 */
[----:B-1----:R-:W-:Y:S05]  /*17b70*/  FADD.FTZ R148, R203, R148 ;  /* 0x00000094cb947221 */ /* 0x002fea0000010000 */
[----:B------:R-:W-:Y:S01]  /*17b80*/  MUFU.EX2 R200, R200 ;  /* 0x000000c800c87308 */ /* 0x000fe20000000800 */
[C---:B------:R-:W-:Y:S01]  /*17b90*/  HMMA.16816.F32.BF16 R8, R24.reuse, R38, R8 ;  /* 0x000000261808723c */ /* 0x040fe20000041808 */
[----:B------:R-:W1:Y:S02]  /*17ba0*/  LDSM.16.MT88.4 R36, [R49+0x3000] ;  /* 0x003000003124783b */ /* 0x000e640000004200 */
[----:B------:R-:W-:Y:S06]  /*17bb0*/  FADD.FTZ R141, R141, R135 ;  /* 0x000000878d8d7221 */ /* 0x000fec0000010000 */
[----:B------:R-:W4:Y:S01]  /*17bc0*/  MUFU.EX2 R162, R162 ;  /* 0x000000a200a27308 */ /* 0x000f220000000800 */
[C---:B---3--:R-:W-:Y:S03]  /*17bd0*/  HMMA.16816.F32.BF16 R12, R24.reuse, R28, R12 ;  /* 0x0000001c180c723c */ /* 0x048fe6000004180c */
[----:B------:R-:W-:Y:S06]  /*17be0*/  FADD.FTZ R141, R142, R141 ;  /* 0x0000008d8e8d7221 */ /* 0x000fec0000010000 */
[----:B------:R-:W-:Y:S01]  /*17bf0*/  MUFU.EX2 R45, R45 ;  /* 0x0000002d002d7308 */ /* 0x000fe20000000800 */
[----:B------:R-:W-:Y:S01]  /*17c00*/  HMMA.16816.F32.BF16 R16, R24, R30, R16 ;  /* 0x0000001e1810723c */ /* 0x000fe20000041810 */
[----:B------:R-:W3:Y:S02]  /*17c10*/  LDSM.16.MT88.4 R28, [R50+0x8400] ;  /* 0x00840000321c783b */ /* 0x000ee40000004200 */
[----:B------:R-:W-:Y:S01]  /*17c20*/  FADD.FTZ R145, R145, R141 ;  /* 0x0000008d91917221 */ /* 0x000fe20000010000 */
[----:B------:R-:W-:Y:S02]  /*17c30*/  F2FP.BF16.F32.PACK_AB R24, R203, R204 ;  /* 0x000000cccb18723e */ /* 0x000fe400000010ff */
[----:B--2---:R-:W-:Y:S03]  /*17c40*/  F2FP.BF16.F32.PACK_AB R25, R44, R202 ;  /* 0x000000ca2c19723e */ /* 0x004fe600000010ff */
[----:B------:R-:W2:Y:S01]  /*17c50*/  MUFU.EX2 R46, R46 ;  /* 0x0000002e002e7308 */ /* 0x000ea20000000800 */
[----:B----4-:R-:W-:Y:S01]  /*17c60*/  F2FP.BF16.F32.PACK_AB R26, R162, R200 ;  /* 0x000000c8a21a723e */ /* 0x010fe200000010ff */
[----:B------:R-:W-:Y:S01]  /*17c70*/  LDSM.16.MT88.4 R140, [R50+0x8c00] ;  /* 0x008c0000328c783b */ /* 0x000fe20000004200 */
[----:B------:R-:W-:Y:S01]  /*17c80*/  FADD.FTZ R145, R146, R145 ;  /* 0x0000009192917221 */ /* 0x000fe20000010000 */
[----:B------:R-:W-:Y:S01]  /*17c90*/  FADD.FTZ R200, R200, R148 ;  /* 0x00000094c8c87221 */ /* 0x000fe20000010000 */
[----:B------:R-:W-:Y:S02]  /*17ca0*/  IMAD.MOV.U32 R148, RZ, RZ, R0 ;  /* 0x000000ffff947224 */ /* 0x000fe400078e0000 */
[----:B------:R-:W-:Y:S03]  /*17cb0*/  FADD.FTZ R206, R206, R145 ;  /* 0x00000091cece7221 */ /* 0x000fe60000010000 */
[----:B------:R-:W4:Y:S01]  /*17cc0*/  MUFU.EX2 R40, R40 ;  /* 0x0000002800287308 */ /* 0x000f220000000800 */
[----:B------:R-:W-:Y:S01]  /*17cd0*/  FADD.FTZ R200, R162, R200 ;  /* 0x000000c8a2c87221 */ /* 0x000fe20000010000 */
[----:B------:R-:W-:Y:S03]  /*17ce0*/  FADD.FTZ R206, R205, R206 ;  /* 0x000000cecdce7221 */ /* 0x000fe60000010000 */
[----:B------:R-:W-:Y:S01]  /*17cf0*/  FADD.FTZ R200, R47, R200 ;  /* 0x000000c82fc87221 */ /* 0x000fe20000010000 */
[----:B------:R-:W-:Y:S04]  /*17d00*/  FADD.FTZ R202, R202, R206 ;  /* 0x000000cecaca7221 */ /* 0x000fe80000010000 */
[----:B------:R-:W5:Y:S01]  /*17d10*/  MUFU.EX2 R41, R41 ;  /* 0x0000002900297308 */ /* 0x000f620000000800 */
[----:B--2---:R-:W-:Y:S01]  /*17d20*/  F2FP.BF16.F32.PACK_AB R27, R46, R45 ;  /* 0x0000002d2e1b723e */ /* 0x004fe200000010ff */
[----:B------:R-:W-:Y:S04]  /*17d30*/  FADD.FTZ R202, R44, R202 ;  /* 0x000000ca2cca7221 */ /* 0x000fe80000010000 */
[----:B------:R-:W-:Y:S04]  /*17d40*/  FADD.FTZ R45, R45, R202 ;  /* 0x000000ca2d2d7221 */ /* 0x000fe80000010000 */
[----:B------:R-:W-:Y:S01]  /*17d50*/  MUFU.EX2 R109, R109 ;  /* 0x0000006d006d7308 */ /* 0x000fe20000000800 */
[C---:B------:R-:W-:Y:S03]  /*17d60*/  HMMA.16816.F32.BF16 R4, R24.reuse, R32, R4 ;  /* 0x000000201804723c */ /* 0x040fe60000041804 */
[----:B------:R-:W-:Y:S06]  /*17d70*/  FADD.FTZ R45, R46, R45 ;  /* 0x0000002d2e2d7221 */ /* 0x000fec0000010000 */
[----:B------:R-:W2:Y:S01]  /*17d80*/  MUFU.EX2 R97, R97 ;  /* 0x0000006100617308 */ /* 0x000ea20000000800 */
[C---:B------:R-:W-:Y:S01]  /*17d90*/  HMMA.16816.F32.BF16 R8, R24.reuse, R34, R8 ;  /* 0x000000221808723c */ /* 0x040fe20000041808 */
[----:B------:R-:W3:Y:S02]  /*17da0*/  LDSM.16.MT88.4 R32, [R49+0x3400] ;  /* 0x003400003120783b */ /* 0x000ee40000004200 */
[----:B----4-:R-:W-:Y:S06]  /*17db0*/  FADD.FTZ R45, R40, R45 ;  /* 0x0000002d282d7221 */ /* 0x010fec0000010000 */
[----:B------:R-:W4:Y:S01]  /*17dc0*/  MUFU.EX2 R42, R42 ;  /* 0x0000002a002a7308 */ /* 0x000f220000000800 */
[C---:B-1----:R-:W-:Y:S09]  /*17dd0*/  HMMA.16816.F32.BF16 R12, R24.reuse, R36, R12 ;  /* 0x00000024180c723c */ /* 0x042ff2000004180c */
[----:B------:R-:W1:Y:S01]  /*17de0*/  MUFU.EX2 R43, R43 ;  /* 0x0000002b002b7308 */ /* 0x000e620000000800 */
[----:B------:R-:W-:Y:S01]  /*17df0*/  HMMA.16816.F32.BF16 R16, R24, R38, R16 ;  /* 0x000000261810723c */ /* 0x000fe20000041810 */
[----:B------:R-:W3:Y:S02]  /*17e00*/  LDSM.16.MT88.4 R36, [R50+0x8800] ;  /* 0x008800003224783b */ /* 0x000ee40000004200 */
[C---:B------:R-:W-:Y:S01]  /*17e10*/  F2FP.BF16.F32.PACK_AB R24, R124.reuse, R47 ;  /* 0x0000002f7c18723e */ /* 0x040fe200000010ff */
[----:B------:R-:W-:Y:S01]  /*17e20*/  FADD.FTZ R124, R124, R200 ;  /* 0x000000c87c7c7221 */ /* 0x000fe20000010000 */
[C---:B-----5:R-:W-:Y:S01]  /*17e30*/  F2FP.BF16.F32.PACK_AB R25, R41.reuse, R40 ;  /* 0x000000282919723e */ /* 0x060fe200000010ff */
[----:B------:R-:W-:Y:S03]  /*17e40*/  FADD.FTZ R41, R41, R45 ;  /* 0x0000002d29297221 */ /* 0x000fe60000010000 */
[----:B------:R-:W5:Y:S01]  /*17e50*/  MUFU.EX2 R80, R80 ;  /* 0x0000005000507308 */ /* 0x000f620000000800 */
[----:B--2---:R-:W-:Y:S01]  /*17e60*/  F2FP.BF16.F32.PACK_AB R26, R97, R109 ;  /* 0x0000006d611a723e */ /* 0x004fe200000010ff */
[----:B------:R-:W-:Y:S01]  /*17e70*/  FADD.FTZ R124, R109, R124 ;  /* 0x0000007c6d7c7221 */ /* 0x000fe20000010000 */
[----:B----4-:R-:W-:Y:S03]  /*17e80*/  FADD.FTZ R41, R42, R41 ;  /* 0x000000292a297221 */ /* 0x010fe60000010000 */
[----:B------:R-:W-:Y:S04]  /*17e90*/  FADD.FTZ R97, R97, R124 ;  /* 0x0000007c61617221 */ /* 0x000fe80000010000 */
[----:B------:R-:W2:Y:S01]  /*17ea0*/  MUFU.EX2 R70, R70 ;  /* 0x0000004600467308 */ /* 0x000ea20000000800 */
[C---:B-1----:R-:W-:Y:S01]  /*17eb0*/  F2FP.BF16.F32.PACK_AB R27, R43.reuse, R42 ;  /* 0x0000002a2b1b723e */ /* 0x042fe200000010ff */
[----:B------:R-:W-:Y:S08]  /*17ec0*/  FADD.FTZ R41, R43, R41 ;  /* 0x000000292b297221 */ /* 0x000ff00000010000 */
[----:B------:R-:W-:Y:S01]  /*17ed0*/  MUFU.EX2 R66, R66 ;  /* 0x0000004200427308 */ /* 0x000fe20000000800 */
[C---:B---3--:R-:W-:Y:S03]  /*17ee0*/  HMMA.16816.F32.BF16 R4, R24.reuse, R28, R4 ;  /* 0x0000001c1804723c */ /* 0x048fe60000041804 */
[----:B-----5:R-:W-:Y:S06]  /*17ef0*/  FADD.FTZ R97, R80, R97 ;  /* 0x0000006150617221 */ /* 0x020fec0000010000 */
[----:B------:R-:W1:Y:S01]  /*17f00*/  MUFU.EX2 R63, R63 ;  /* 0x0000003f003f7308 */ /* 0x000e620000000800 */
[C---:B------:R-:W-:Y:S01]  /*17f10*/  HMMA.16816.F32.BF16 R8, R24.reuse, R30, R8 ;  /* 0x0000001e1808723c */ /* 0x040fe20000041808 */
[----:B------:R-:W3:Y:S08]  /*17f20*/  LDSM.16.MT88.4 R28, [R49+0x3800] ;  /* 0x00380000311c783b */ /* 0x000ef00000004200 */
[----:B------:R-:W4:Y:S01]  /*17f30*/  MUFU.EX2 R62, R62 ;  /* 0x0000003e003e7308 */ /* 0x000f220000000800 */
[C---:B------:R-:W-:Y:S09]  /*17f40*/  HMMA.16816.F32.BF16 R12, R24.reuse, R32, R12 ;  /* 0x00000020180c723c */ /* 0x040ff2000004180c */
[----:B------:R-:W5:Y:S01]  /*17f50*/  MUFU.EX2 R61, R61 ;  /* 0x0000003d003d7308 */ /* 0x000f620000000800 */
        /* <DEDUP_REMOVED lines=22> */
[C---:B----4-:R-:W-:Y:S01]  /*180c0*/  F2FP.BF16.F32.PACK_AB R132, R57.reuse, R58 ;  /* 0x0000003a3984723e */ /* 0x050fe200000010ff */
[----:B------:R-:W-:Y:S02]  /*180d0*/  FADD.FTZ R57, R57, R61 ;  /* 0x0000003d39397221 */ /* 0x000fe40000010000 */
[C---:B---3--:R-:W-:Y:S06]  /*180e0*/  HMMA.16816.F32.BF16 R12, R24.reuse, R28, R12 ;  /* 0x0000001c180c723c */ /* 0x048fec000004180c */
        /* <DEDUP_REMOVED lines=20> */
.L_x_4893:
        /* <DEDUP_REMOVED lines=11> */
.L_x_4908:
[----:B----4-:R-:W-:Y:S01]  /*182e0*/  FADD.FTZ R16, R194, R16 ;  /* 0x00000010c2107221 */ /* 0x010fe20000010000 */
[----:B------:R-:W2:Y:S01]  /*182f0*/  MUFU.RCP R7, R4 ;  /* 0x0000000400077308 */ /* 0x000ea20000001000 */
[----:B------:R-:W-:Y:S01]  /*18300*/  IMAD.SHL.U32 R5, R151, 0x8, RZ ;  /* 0x0000000897057824 */ /* 0x000fe200078e00ff */
[----:B------:R-:W-:Y:S05]  /*18310*/  WARPSYNC.ALL ;  /* 0x0000000000007948 */ /* 0x000fea0003800000 */
[----:B------:R-:W-:Y:S01]  /*18320*/  LOP3.LUT R51, R51, 0x3e00, R165, 0xf8, !PT ;  /* 0x00003e0033337812 */ /* 0x000fe200078ef8a5 */
[----:B------:R-:W4:Y:S01]  /*18330*/  MUFU.RCP R6, R16 ;  /* 0x0000001000067308 */ /* 0x000f220000001000 */
        /* <DEDUP_REMOVED lines=26> */
[----:B------:R2:W-:Y:S01]  /*184e0*/  STS.64 [R180], R144 ;  /* 0x00000090b4007388 */ /* 0x0005e20000000a00 */
[C---:B------:R-:W-:Y:S01]  /*184f0*/  IMAD.IADD R7, R180.reuse, 0x1, -R6 ;  /* 0x00000001b4077824 */ /* 0x040fe200078e0a06 */
[----:B------:R-:W-:-:S02]  /*18500*/  IADD3 R5, PT, PT, R180, -R5, RZ ;  /* 0x80000005b4057210 */ /* 0x000fc40007ffe0ff */
[----:B------:R2:W-:Y:S02]  /*18510*/  STS.64 [R180+0x400], R146 ;  /* 0x00040092b4007388 */ /* 0x0005e40000000a00 */
[----:B------:R-:W-:Y:S02]  /*18520*/  IADD3 R6, PT, PT, -R6, R5, RZ ;  /* 0x0000000506067210 */ /* 0x000fe40007ffe1ff */
        /* <DEDUP_REMOVED lines=8> */
[----:B------:R-:W2:Y:S04]  /*185b0*/  LD.E R24, desc[UR4][R2.64+0xcc] ;  /* 0x0000cc0402187980 */ /* 0x000ea8000c101900 */
[----:B------:R-:W2:Y:S01]  /*185c0*/  LD.E.64 R26, desc[UR4][R2.64+0x78] ;  /* 0x00007804021a7980 */ /* 0x000ea2000c101b00 */
[----:B------:R-:W4:Y:S03]  /*185d0*/  S2R R18, SR_CTAID.Y ;  /* 0x0000000000127919 */ /* 0x000f260000002600 */
[----:B------:R1:W5:Y:S01]  /*185e0*/  LD.E.64 R28, desc[UR4][R2.64+0xa8] ;  /* 0x0000a804021c7980 */ /* 0x000362000c101b00 */
[----:B------:R-:W-:Y:S01]  /*185f0*/  LOP3.LUT R19, R150, 0xd8, RZ, 0xc0, !PT ;  /* 0x000000d896137812 */ /* 0x000fe200078ec0ff */
[----:B------:R-:W-:Y:S01]  /*18600*/  BSSY.RECONVERGENT B0, `(.L_x_4902) ;  /* 0x0000031000007945 */ /* 0x000fe20003800200 */
[----:B------:R-:W-:-:S02]  /*18610*/  SHF.L.U32 R179, R179, 0x6, RZ ;  /* 0x00000006b3b37819 */ /* 0x000fc400000006ff */
[----:B------:R-:W-:Y:S01]  /*18620*/  LOP3.LUT R19, R19, 0x18, R48, 0x78, !PT ;  /* 0x0000001813137812 */ /* 0x000fe200078e7830 */
[----:B------:R-:W-:Y:S01]  /*18630*/  BAR.SYNC.DEFER_BLOCKING 0x0 ;  /* 0x0000000000007b1d */ /* 0x000fe20000010000 */
[----:B------:R-:W-:Y:S02]  /*18640*/  LOP3.LUT P6, RZ, R151, 0x3, RZ, 0xc0, !PT ;  /* 0x0000000397ff7812 */ /* 0x000fe400078cc0ff */
[----:B------:R-:W-:Y:S02]  /*18650*/  LOP3.LUT R19, R19, 0xf24, R150, 0xf8, !PT ;  /* 0x00000f2413137812 */ /* 0x000fe400078ef896 */
[----:B------:R-:W-:Y:S02]  /*18660*/  LOP3.LUT R150, R150, 0xffc, RZ, 0xc0, !PT ;  /* 0x00000ffc96967812 */ /* 0x000fe400078ec0ff */
[----:B------:R-:W-:Y:S01]  /*18670*/  LOP3.LUT R48, R48, 0x30, RZ, 0xc0, !PT ;  /* 0x0000003030307812 */ /* 0x000fe200078ec0ff */
[----:B------:R-:W-:Y:S01]  /*18680*/  IMAD R19, R19, 0x4, R166 ;  /* 0x0000000413137824 */ /* 0x000fe200078e02a6 */
[--C-:B-1----:R-:W-:Y:S01]  /*18690*/  SHF.R.U32.HI R2, RZ, 0x3, R151.reuse ;  /* 0x00000003ff027819 */ /* 0x102fe20000011697 */
[----:B------:R1:W1:Y:S01]  /*186a0*/  @P0 MUFU.LG2 R3, R4 ;  /* 0x0000000400030308 */ /* 0x0002620000000c00 */
[----:B------:R-:W-:-:S02]  /*186b0*/  SHF.R.U32.HI R151, RZ, 0x2, R151 ;  /* 0x00000002ff977819 */ /* 0x000fc40000011697 */
[C---:B------:R-:W-:Y:S01]  /*186c0*/  IADD3 R25, PT, PT, R2.reuse, 0x10, RZ ;  /* 0x0000001002197810 */ /* 0x040fe20007ffe0ff */
[----:B------:R2:W2:Y:S01]  /*186d0*/  LDS.128 R12, [R19] ;  /* 0x00000000130c7984 */ /* 0x0004a20000000c00 */
[-C--:B------:R-:W-:Y:S02]  /*186e0*/  ISETP.GE.AND P4, PT, R2, R169.reuse, PT ;  /* 0x000000a90200720c */ /* 0x080fe40003f86270 */
[----:B------:R-:W-:Y:S01]  /*186f0*/  ISETP.GE.AND P3, PT, R25, R169, PT ;  /* 0x000000a91900720c */ /* 0x000fe20003f66270 */
[----:B------:R2:W2:Y:S01]  /*18700*/  LDS.128 R8, [R19+0x800] ;  /* 0x0008000013087984 */ /* 0x0004a20000000c00 */
[----:B------:R-:W1:Y:S01]  /*18710*/  @P5 MUFU.LG2 R25, R16 ;  /* 0x0000001000195308 */ /* 0x000e620000000c00 */
[----:B------:R-:W-:Y:S02]  /*18720*/  LOP3.LUT R48, R48, 0x7, R151, 0xf8, !PT ;  /* 0x0000000730307812 */ /* 0x000fe400078ef897 */
[----:B-1----:R1:W1:Y:S01]  /*18730*/  LDS.128 R4, [R19+0x1000] ;  /* 0x0010000013047984 */ /* 0x0022620000000c00 */
[----:B------:R-:W-:Y:S01]  /*18740*/  @P0 FMUL.FTZ R3, R3, 0.69314718246459960938 ;  /* 0x3f31721803030820 */ /* 0x000fe20000410000 */
[----:B------:R-:W-:Y:S01]  /*18750*/  @P5 FMUL.FTZ R25, R25, 0.69314718246459960938 ;  /* 0x3f31721819195820 */ /* 0x000fe20000410000 */
[----:B----4-:R-:W-:-:S02]  /*18760*/  IMAD R22, R22, R18, UR13 ;  /* 0x0000000d16167e24 */ /* 0x010fc4000f8e0212 */
[C---:B------:R-:W-:Y:S01]  /*18770*/  VIADD R18, R2.reuse, 0x20 ;  /* 0x0000002002127836 */ /* 0x040fe20000000000 */
[----:B------:R-:W-:Y:S01]  /*18780*/  IADD3 R2, PT, PT, R2, 0x30, RZ ;  /* 0x0000003002027810 */ /* 0x000fe20007ffe0ff */
[----:B---3--:R-:W-:-:S03]  /*18790*/  IMAD R22, R22, R17, UR11 ;  /* 0x0000000b16167e24 */ /* 0x008fc6000f8e0211 */
[-C--:B------:R-:W-:Y:S01]  /*187a0*/  ISETP.GE.AND P2, PT, R18, R169.reuse, PT ;  /* 0x000000a91200720c */ /* 0x080fe20003f46270 */
[----:B------:R-:W-:Y:S01]  /*187b0*/  IMAD R22, R23, R22, R179 ;  /* 0x0000001617167224 */ /* 0x000fe200078e02b3 */
[----:B------:R-:W3:Y:S01]  /*187c0*/  LDS.128 R16, [R19+0x1800] ;  /* 0x0018000013107984 */ /* 0x000ee20000000c00 */
[----:B------:R-:W-:Y:S02]  /*187d0*/  IMAD.MOV.U32 R23, RZ, RZ, -0x800000 ;  /* 0xff800000ff177424 */ /* 0x000fe400078e00ff */
[C---:B-----5:R-:W-:Y:S01]  /*187e0*/  @P0 FFMA.FTZ R23, R21.reuse, R20, R3 ;  /* 0x0000001415170223 */ /* 0x060fe20000010003 */
[----:B--2---:R-:W-:Y:S01]  /*187f0*/  IMAD R24, R22, R24, RZ ;  /* 0x0000001816187224 */ /* 0x004fe200078e02ff */
[----:B------:R-:W-:Y:S02]  /*18800*/  ISETP.GE.AND P1, PT, R2, R169, PT ;  /* 0x000000a90200720c */ /* 0x000fe40003f26270 */
[----:B------:R-:W-:Y:S01]  /*18810*/  MOV R2, 0xff800000 ;  /* 0xff80000000027802 */ /* 0x000fe20000000f00 */
[----:B------:R-:W-:Y:S01]  /*18820*/  @P5 FFMA.FTZ R2, R21, R0, R25 ;  /* 0x0000000015025223 */ /* 0x000fe20000010019 */
[----:B------:R-:W-:-:S04]  /*18830*/  IADD3 R150, P0, PT, R24, R150, RZ ;  /* 0x0000009618967210 */ /* 0x000fc80007f1e0ff */
[----:B------:R-:W-:Y:S02]  /*18840*/  LEA.HI.X.SX32 R24, R24, RZ, 0x1, P0 ;  /* 0x000000ff18187211 */ /* 0x000fe400000f0eff */
[----:B------:R-:W-:-:S04]  /*18850*/  LEA R26, P0, R150, R26, 0x2 ;  /* 0x0000001a961a7211 */ /* 0x000fc800078010ff */
[----:B------:R-:W-:Y:S01]  /*18860*/  LEA.HI.X R27, R150, R27, R24, 0x2, P0 ;  /* 0x0000001b961b7211 */ /* 0x000fe200000f1418 */
[----:B-1----:R-:W-:Y:S08]  /*18870*/  @P6 BRA `(.L_x_4903) ;  /* 0x0000000000246947 */ /* 0x002ff00003800000 */
        /* <DEDUP_REMOVED lines=9> */
.L_x_4903:
[----:B------:R-:W-:Y:S05]  /*18910*/  BSYNC.RECONVERGENT B0 ;  /* 0x0000000000007941 */ /* 0x000fea0003800200 */
.L_x_4902:
[----:B-1----:R-:W-:Y:S01]  /*18920*/  MOV R2, R178 ;  /* 0x000000b200027202 */ /* 0x002fe20000000f00 */
[----:B------:R-:W-:Y:S01]  /*18930*/  @!P4 ST.E.128 desc[UR4][R26.64], R12 ;  /* 0x0000000c1a00c985 */ /* 0x000fe2000c101d04 */
[----:B------:R-:W-:-:S03]  /*18940*/  MOV R3, 0x0 ;  /* 0x0000000000037802 */ /* 0x000fc60000000f00 */
[----:B------:R-:W-:Y:S04]  /*18950*/  @!P3 ST.E.128 desc[UR4][R26.64+0x800], R8 ;  /* 0x000800081a00b985 */ /* 0x000fe8000c101d04 */
[----:B------:R3:W-:Y:S02]  /*18960*/  @!P2 ST.E.128 desc[UR4][R26.64+0x1000], R4 ;  /* 0x001000041a00a985 */ /* 0x0007e4000c101d04 */
[----:B---3--:R-:W-:Y:S05]  /*18970*/  @P1 RET.REL.NODEC R2 `(_ZN5flash24flash_fwd_splitkv_kernelI23Flash_fwd_kernel_traitsILi32ELi64ELi256ELi4ELb0ELb0EN7cutlass10bfloat16_tE19Flash_kernel_traitsILi32ELi64ELi256ELi4ES3_EELb0ELb1ELb0ELb0ELb1ELb1ELb1ELb0EEEvNS_16Flash_fwd_paramsE) ;  /* 0xfffffe7402a01950 */ /* 0x008fea0003c3ffff */
[----:B------:R-:W-:Y:S01]  /*18980*/  MOV R179, 0x0 ;  /* 0x0000000000b37802 */ /* 0x000fe20000000f00 */
[----:B------:R1:W-:Y:S03]  /*18990*/  ST.E.128 desc[UR4][R26.64+0x1800], R16 ;  /* 0x001800101a007985 */ /* 0x0003e6000c101d04 */
[----:B-1----:R-:W-:Y:S05]  /*189a0*/  RET.REL.NODEC R178 `(_ZN5flash24flash_fwd_splitkv_kernelI23Flash_fwd_kernel_traitsILi32ELi64ELi256ELi4ELb0ELb0EN7cutlass10bfloat16_tE19Flash_kernel_traitsILi32ELi64ELi256ELi4ES3_EELb0ELb1ELb0ELb0ELb1ELb1ELb1ELb0EEEvNS_16Flash_fwd_paramsE) ;  /* 0xfffffe74b2947950 */ /* 0x002fea0003c3ffff */
.L_x_4901:
[----:B------:R-:W-:Y:S01]  /*189b0*/  MOV R4, 0x1f ;  /* 0x0000001f00047802 */ /* 0x000fe20000000f00 */
[----:B------:R-:W-:Y:S01]  /*189c0*/  IMAD.MOV.U32 R5, RZ, RZ, 0x2 ;  /* 0x00000002ff057424 */ /* 0x000fe200078e00ff */
[----:B------:R-:W-:Y:S01]  /*189d0*/  MOV R7, R195 ;  /* 0x000000c300077202 */ /* 0x000fe20000000f00 */
[----:B------:R-:W-:-:S07]  /*189e0*/  IMAD.MOV.U32 R6, RZ, RZ, -0x1 ;  /* 0xffffffffff067424 */ /* 0x000fce00078e00ff */
[----:B-1---5:R-:W-:Y:S05]  /*189f0*/  WARPSYNC.COLLECTIVE R6, `(.L_x_4904) ;  /* 0x0000000006087348 */ /* 0x022fea0003c00000 */
[----:B------:R2:W3:Y:S02]  /*18a00*/  SHFL.BFLY P0, R4, R7, R5, R4 ;  /* 0x0c00000507047389 */ /* 0x0004e40000000004 */
[----:B-123-5:R-:W-:Y:S05]  /*18a10*/  ENDCOLLECTIVE ;  /* 0x000000000000791b */ /* 0x02efea0003800000 */
.L_x_4904:
        /* <DEDUP_REMOVED lines=8> */
.L_x_4905:
[----:B------:R-:W-:Y:S01]  /*18aa0*/  MOV R8, R4 ;  /* 0x0000000400087202 */ /* 0x000fe20000000f00 */
[----:B------:R-:W-:Y:S01]  /*18ab0*/  IMAD.MOV.U32 R5, RZ, RZ, 0x2 ;  /* 0x00000002ff057424 */ /* 0x000fe200078e00ff */
[----:B------:R-:W-:Y:S02]  /*18ac0*/  MOV R4, 0x1f ;  /* 0x0000001f00047802 */ /* 0x000fe40000000f00 */
[----:B------:R-:W-:-:S07]  /*18ad0*/  MOV R7, R194 ;  /* 0x000000c200077202 */ /* 0x000fce0000000f00 */
[----:B------:R-:W-:Y:S05]  /*18ae0*/  WARPSYNC.COLLECTIVE R6, `(.L_x_4906) ;  /* 0x0000000006087348 */ /* 0x000fea0003c00000 */
[----:B------:R1:W2:Y:S02]  /*18af0*/  SHFL.BFLY P0, R4, R7, R5, R4 ;  /* 0x0c00000507047389 */ /* 0x0002a40000000004 */
[----:B-12---:R-:W-:Y:S05]  /*18b00*/  ENDCOLLECTIVE ;  /* 0x000000000000791b */ /* 0x006fea0003800000 */
.L_x_4906:
[----:B------:R-:W-:Y:S01]  /*18b10*/  FADD.FTZ R194, R4, R194 ;  /* 0x000000c204c27221 */ /* 0x000fe20000010000 */
[----:B------:R-:W-:Y:S01]  /*18b20*/  MOV R4, 0x1f ;  /* 0x0000001f00047802 */ /* 0x000fe20000000f00 */
[----:B------:R-:W-:-:S03]  /*18b30*/  IMAD.MOV.U32 R5, RZ, RZ, 0x1 ;  /* 0x00000001ff057424 */ /* 0x000fc600078e00ff */
[----:B------:R-:W-:-:S07]  /*18b40*/  MOV R7, R194 ;  /* 0x000000c200077202 */ /* 0x000fce0000000f00 */
[----:B------:R-:W-:Y:S05]  /*18b50*/  WARPSYNC.COLLECTIVE R6, `(.L_x_4907) ;  /* 0x0000000006087348 */ /* 0x000fea0003c00000 */
[----:B------:R1:W2:Y:S02]  /*18b60*/  SHFL.BFLY P0, R4, R7, R5, R4 ;  /* 0x0c00000507047389 */ /* 0x0002a40000000004 */
[----:B-12---:R-:W-:Y:S05]  /*18b70*/  ENDCOLLECTIVE ;  /* 0x000000000000791b */ /* 0x006fea0003800000 */
.L_x_4907:
[----:B------:R-:W-:Y:S01]  /*18b80*/  MOV R16, R4 ;  /* 0x0000000400107202 */ /* 0x000fe20000000f00 */
[----:B------:R-:W-:Y:S01]  /*18b90*/  FADD.FTZ R4, R195, R8 ;  /* 0x00000008c3047221 */ /* 0x000fe20000010000 */
[----:B------:R-:W-:Y:S06]  /*18ba0*/  BRA `(.L_x_4908) ;  /* 0xfffffff400cc7947 */ /* 0x000fec000383ffff */
.L_x_4909:
        /* <DEDUP_REMOVED lines=13> */
.L_x_10267:


//--------------------- .text._ZN5flash24flash_fwd_splitkv_kernelI23Flash_fwd_kernel_traitsILi32ELi64ELi256ELi4ELb0ELb0EN7cutlass10bfloat16_tE19Flash_kernel_traitsILi32ELi64ELi256ELi4ES3_EELb0ELb1ELb1ELb0ELb0ELb0ELb1ELb0EEEvNS_16Flash_fwd_paramsE --------------------------
	.section	.text._ZN5flash24flash_fwd_splitkv_kernelI23Flash_fwd_kernel_traitsILi32ELi64ELi256ELi4ELb0ELb0EN7cutlass10bfloat16_tE19Flash_kernel_traitsILi32ELi64ELi256ELi4ES3_EELb0ELb1ELb1ELb0ELb0ELb0ELb1ELb0EEEvNS_16Flash_fwd_paramsE,"ax",@progbits
	.align	128
        .global         _ZN5flash24flash_fwd_splitkv_kernelI23Flash_fwd_kernel_traitsILi32ELi64ELi256ELi4ELb0ELb0EN7cutlass10bfloat16_tE19Flash_kernel_traitsILi32ELi64ELi256ELi4ES3_EELb0ELb1ELb1ELb0ELb0ELb0ELb1ELb0EEEvNS_16Flash_fwd_paramsE
        .type           _ZN5flash24flash_fwd_splitkv_kernelI23Flash_fwd_kernel_traitsILi32ELi64ELi256ELi4ELb0ELb0EN7cutlass10bfloat16_tE19Flash_kernel_traitsILi32ELi64ELi256ELi4ES3_EELb0ELb1ELb1ELb0ELb0ELb0ELb1ELb0EEEvNS_16Flash_fwd_paramsE,@function
        .size           _ZN5flash24flash_fwd_splitkv_kernelI23Flash_fwd_kernel_traitsILi32ELi64ELi256ELi4ELb0ELb0EN7cutlass10bfloat16_tE19Flash_kernel_traitsILi32ELi64ELi256ELi4ES3_EELb0ELb1ELb1ELb0ELb0ELb0ELb1ELb0EEEvNS_16Flash_fwd_paramsE,(.L_x_10268 - _ZN5flash24flash_fwd_splitkv_kernelI23Flash_fwd_kernel_traitsILi32ELi64ELi256ELi4ELb0ELb0EN7cutlass10bfloat16_tE19Flash_kernel_traitsILi32ELi64ELi256ELi4ES3_EELb0ELb1ELb1ELb0ELb0ELb0ELb1ELb0EEEvNS_16Flash_fwd_paramsE)
        .other          _ZN5flash24flash_fwd_splitkv_kernelI23Flash_fwd_kernel_traitsILi32ELi64ELi256ELi4ELb0ELb0EN7cutlass10bfloat16_tE19Flash_kernel_traitsILi32ELi64ELi256ELi4ES3_EELb0ELb1ELb1ELb0ELb0ELb0ELb1ELb0EEEvNS_16Flash_fwd_paramsE,@"STO_CUDA_ENTRY STV_DEFAULT"
_ZN5flash24flash_fwd_splitkv_kernelI23Flash_fwd_kernel_traitsILi32ELi64ELi256ELi4ELb0ELb0EN7cutlass10bfloat16_tE19Flash_kernel_traitsILi32ELi64ELi256ELi4ES3_EELb0ELb1ELb1ELb0ELb0ELb0ELb1ELb0EEEvNS_16Flash_fwd_paramsE:
.text._ZN5flash24flash_fwd_splitkv_kernelI23Flash_fwd_kernel_traitsILi32ELi64ELi256ELi4ELb0ELb0EN7cutlass10bfloat16_tE19Flash_kernel_traitsILi32ELi64ELi256ELi4ES3_EELb0ELb1ELb1ELb0ELb0ELb0ELb1ELb0EEEvNS_16Flash_fwd_paramsE:
        /* <DEDUP_REMOVED lines=30> */
[----:B------:R-:W-:Y:S05]  /*01e0*/  CALL.REL.NOINC `($_ZN5flash24flash_fwd_splitkv_kernelI23Flash_fwd_kernel_traitsILi32ELi64ELi256ELi4ELb0ELb0EN7cutlass10bfloat16_tE19Flash_kernel_traitsILi32ELi64ELi256ELi4ES3_EELb0ELb1ELb1ELb0ELb0ELb0ELb1ELb0EEEvNS_16Flash_fwd_paramsE$_ZN5flash30compute_attn_1rowblock_splitkvI23Flash_fwd_kernel_traitsILi32ELi64ELi256ELi4ELb0ELb0EN7cutlass10bfloat16_tE19Flash_kernel_traitsILi32ELi64ELi256ELi4ES3_EELb0ELb1ELb1ELb0ELb0ELb0ELb1ELb0ENS_16Flash_fwd_paramsEEEvRKT8_iiiii) ;  /* 0x0000000000087944 */ /* 0x000fea0003c00000 */
[----:B------:R-:W-:Y:S05]  /*01f0*/  BSYNC.RECONVERGENT B3 ;  /* 0x0000000000037941 */ /* 0x000fea0003800200 */
.L_x_4910:
[----:B------:R-:W-:Y:S05]  /*0200*/  EXIT ;  /* 0x000000000000794d */ /* 0x000fea0003800000 */
        .type           $_ZN5flash24flash_fwd_splitkv_kernelI23Flash_fwd_kernel_traitsILi32ELi64ELi256ELi4ELb0ELb0EN7cutlass10bfloat16_tE19Flash_kernel_traitsILi32ELi64ELi256ELi4ES3_EELb0ELb1ELb1ELb0ELb0ELb0ELb1ELb0EEEvNS_16Flash_fwd_paramsE$_ZN5flash30compute_attn_1rowblock_splitkvI23Flash_fwd_kernel_traitsILi32ELi64ELi256ELi4ELb0ELb0EN7cutlass10bfloat16_tE19Flash_kernel_traitsILi32ELi64ELi256ELi4ES3_EELb0ELb1ELb1ELb0ELb0ELb0ELb1ELb0ENS_16Flash_fwd_paramsEEEvRKT8_iiiii,@function
        .size           $_ZN5flash24flash_fwd_splitkv_kernelI23Flash_fwd_kernel_traitsILi32ELi64ELi256ELi4ELb0ELb0EN7cutlass10bfloat16_tE19Flash_kernel_traitsILi32ELi64ELi256ELi4ES3_EELb0ELb1ELb1ELb0ELb0ELb0ELb1ELb0EEEvNS_16Flash_fwd_paramsE$_ZN5flash30compute_attn_1rowblock_splitkvI23Flash_fwd_kernel_traitsILi32ELi64ELi256ELi4ELb0ELb0EN7cutlass10bfloat16_tE19Flash_kernel_traitsILi32ELi64ELi256ELi4ES3_EELb0ELb1ELb1ELb0ELb0ELb0ELb1ELb0ENS_16Flash_fwd_paramsEEEvRKT8_iiiii,(.L_x_10268 - $_ZN5flash24flash_fwd_splitkv_kernelI23Flash_fwd_kernel_traitsILi32ELi64ELi256ELi4ELb0ELb0EN7cutlass10bfloat16_tE19Flash_kernel_traitsILi32ELi64ELi256ELi4ES3_EELb0ELb1ELb1ELb0ELb0ELb0ELb1ELb0EEEvNS_16Flash_fwd_paramsE$_ZN5flash30compute_attn_1rowblock_splitkvI23Flash_fwd_kernel_traitsILi32ELi64ELi256ELi4ELb0ELb0EN7cutlass10bfloat16_tE19Flash_kernel_traitsILi32ELi64ELi256ELi4ES3_EELb0ELb1ELb1ELb0ELb0ELb0ELb1ELb0ENS_16Flash_fwd_paramsEEEvRKT8_iiiii)
$_ZN5flash24flash_fwd_splitkv_kernelI23Flash_fwd_kernel_traitsILi32ELi64ELi256ELi4ELb0ELb0EN7cutlass10bfloat16_tE19Flash_kernel_traitsILi32ELi64ELi256ELi4ES3_EELb0ELb1ELb1ELb0ELb0ELb0ELb1ELb0EEEvNS_16Flash_fwd_paramsE$_ZN5flash30compute_attn_1rowblock_splitkvI23Flash_fwd_kernel_traitsILi32ELi64ELi256ELi4ELb0ELb0EN7cutlass10bfloat16_tE19Flash_kernel_traitsILi32ELi64ELi256ELi4ES3_EELb0ELb1ELb1ELb0ELb0ELb0ELb1ELb0ENS_16Flash_fwd_paramsEEEvRKT8_iiiii:
[----:B------:R-:W1:Y:S02]  /*0210*/  LDCU.64 UR4, c[0x0][0x358] ;  /* 0x00006b00ff0477ac */ /* 0x000e640008000a00 */
[----:B-1----:R-:W2:Y:S04]  /*0220*/  LD.E.64 R6, desc[UR4][R2.64+0xf0] ;  /* 0x0000f00402067980 */ /* 0x002ea8000c101b00 */
[----:B------:R-:W3:Y:S04]  /*0230*/  LD.E.64 R4, desc[UR4][R2.64+0xe0] ;  /* 0x0000e00402047980 */ /* 0x000ee8000c101b00 */
[----:B------:R-:W4:Y:S01]  /*0240*/  LD.E.64 R14, desc[UR4][R2.64+0xe8] ;  /* 0x0000e804020e7980 */ /* 0x000f22000c101b00 */
[----:B------:R-:W-:Y:S01]  /*0250*/  USHF.L.U32 UR9, UR13, 0x2, URZ ;  /* 0x000000020d097899 */ /* 0x000fe200080006ff */
[----:B------:R-:W-:-:S02]  /*0260*/  IMAD.U32 R0, RZ, RZ, UR13 ;  /* 0x0000000dff007e24 */ /* 0x000fc4000f8e00ff */
[----:B------:R-:W4:Y:S01]  /*0270*/  LD.E.64 R10, desc[UR4][R2.64+0xf8] ;  /* 0x0000f804020a7980 */ /* 0x000f22000c101b00 */
[----:B--2---:R-:W-:-:S04]  /*0280*/  ISETP.NE.U32.AND P1, PT, R6, RZ, PT ;  /* 0x000000ff0600720c */ /* 0x004fc80003f25070 */
[----:B------:R-:W-:Y:S02]  /*0290*/  ISETP.NE.AND.EX P1, PT, R7, RZ, PT, P1 ;  /* 0x000000ff0700720c */ /* 0x000fe40003f25310 */
[C---:B---3--:R-:W-:Y:S02]  /*02a0*/  ISETP.NE.U32.AND P2, PT, R4.reuse, RZ, PT ;  /* 0x000000ff0400720c */ /* 0x048fe40003f45070 */
[----:B------:R-:W-:Y:S02]  /*02b0*/  ISETP.NE.U32.AND P4, PT, R4, RZ, PT ;  /* 0x000000ff0400720c */ /* 0x000fe40003f85070 */
[----:B----4-:R-:W-:Y:S02]  /*02c0*/  ISETP.NE.U32.AND P3, PT, R14, RZ, PT ;  /* 0x000000ff0e00720c */ /* 0x010fe40003f65070 */
[C---:B------:R-:W-:Y:S02]  /*02d0*/  ISETP.NE.AND.EX P2, PT, R5.reuse, RZ, PT, P2 ;  /* 0x000000ff0500720c */ /* 0x040fe40003f45320 */
[----:B------:R-:W-:-:S02]  /*02e0*/  ISETP.NE.AND.EX P4, PT, R5, RZ, PT, P4 ;  /* 0x000000ff0500720c */ /* 0x000fc40003f85340 */
[----:B------:R-:W-:Y:S02]  /*02f0*/  ISETP.NE.AND.EX P3, PT, R15, RZ, PT, P3 ;  /* 0x000000ff0f00720c */ /* 0x000fe40003f65330 */
[----:B------:R-:W-:Y:S01]  /*0300*/  @P1 IADD3 R16, P0, PT, R6, UR9, RZ ;  /* 0x0000000906101c10 */ /* 0x000fe2000ff1e0ff */
[----:B------:R-:W-:Y:S02]  /*0310*/  IMAD.MOV.U32 R6, RZ, RZ, -0x1 ;  /* 0xffffffffff067424 */ /* 0x000fe400078e00ff */
[----:B------:R-:W-:-:S05]  /*0320*/  IMAD.WIDE.U32 R4, R0, 0x4, R4 ;  /* 0x0000000400047825 */ /* 0x000fca00078e0004 */
[----:B------:R1:W5:Y:S04]  /*0330*/  @P2 LD.E R6, desc[UR4][R4.64] ;  /* 0x0000000404062980 */ /* 0x000368000c101900 */
[----:B------:R1:W5:Y:S04]  /*0340*/  @!P4 LD.E R235, desc[UR4][R2.64+0xb4] ;  /* 0x0000b40402ebc980 */ /* 0x000368000c101900 */
[----:B------:R1:W5:Y:S04]  /*0350*/  @!P3 LD.E R0, desc[UR4][R2.64+0xb8] ;  /* 0x0000b8040200b980 */ /* 0x000368000c101900 */
[----:B------:R1:W5:Y:S01]  /*0360*/  @P4 LD.E R4, desc[UR4][R4.64+0x4] ;  /* 0x0000040404044980 */ /* 0x000362000c101900 */
[----:B------:R-:W-:Y:S01]  /*0370*/  ISETP.NE.U32.AND P2, PT, R14, RZ, PT ;  /* 0x000000ff0e00720c */ /* 0x000fe20003f45070 */
[----:B------:R-:W-:-:S03]  /*0380*/  USHF.R.U32.HI UR8, URZ, 0x1e, UR13 ;  /* 0x0000001eff087899 */ /* 0x000fc6000801160d */
[----:B------:R-:W-:Y:S01]  /*0390*/  ISETP.NE.AND.EX P2, PT, R15, RZ, PT, P2 ;  /* 0x000000ff0f00720c */ /* 0x000fe20003f45320 */
[----:B------:R-:W-:Y:S02]  /*03a0*/  IMAD.MOV.U32 R12, RZ, RZ, RZ ;  /* 0x000000ffff0c7224 */ /* 0x000fe400078e00ff */
        /* <DEDUP_REMOVED lines=9> */
[----:B-1----:R-:W2:Y:S02]  /*0440*/  LD.E.U8 R5, desc[UR4][R2.64+0x1b2] ;  /* 0x0001b20402057980 */ /* 0x002ea4000c101100 */
[----:B--2---:R-:W-:-:S13]  /*0450*/  ISETP.NE.AND P1, PT, R5, RZ, PT ;  /* 0x000000ff0500720c */ /* 0x004fda0003f25270 */
[----:B------:R-:W-:Y:S05]  /*0460*/  @!P1 BRA `(.L_x_4912) ;  /* 0x0000000000049947 */ /* 0x000fea0003800000 */
[----:B------:R2:W5:Y:S02]  /*0470*/  LD.E R13, desc[UR4][R14.64] ;  /* 0x000000040e0d7980 */ /* 0x000564000c101900 */
.L_x_4912:
[----:B------:R-:W-:Y:S05]  /*0480*/  BSYNC.RECONVERGENT B0 ;  /* 0x0000000000007941 */ /* 0x000fea0003800200 */
.L_x_4911:
[----:B------:R-:W-:Y:S04]  /*0490*/  BSSY.RECONVERGENT B0, `(.L_x_4913) ;  /* 0x0000007000007945 */ /* 0x000fe80003800200 */
[----:B------:R-:W-:Y:S05]  /*04a0*/  @!P3 BRA `(.L_x_4914) ;  /* 0x000000000014b947 */ /* 0x000fea0003800000 */
[----:B-----5:R-:W3:Y:S02]  /*04b0*/  LD.E.U8 R0, desc[UR4][R2.64+0x1b2] ;  /* 0x0001b20402007980 */ /* 0x020ee4000c101100 */
[----:B---3--:R-:W-:-:S13]  /*04c0*/  ISETP.NE.AND P1, PT, R0, RZ, PT ;  /* 0x000000ff0000720c */ /* 0x008fda0003f25270 */
[----:B------:R-:W3:Y:S02]  /*04d0*/  @P1 LD.E R0, desc[UR4][R14.64+0x4] ;  /* 0x000004040e001980 */ /* 0x000ee4000c101900 */
[----:B---3--:R-:W-:-:S06]  /*04e0*/  @P1 IADD3 R0, PT, PT, R0, -R13, RZ ;  /* 0x8000000d00001210 */ /* 0x008fcc0007ffe0ff */
[----:B------:R3:W5:Y:S02]  /*04f0*/  @!P1 LD.E R0, desc[UR4][R14.64] ;  /* 0x000000040e009980 */ /* 0x000764000c101900 */
.L_x_4914:
[----:B------:R-:W-:Y:S05]  /*0500*/  BSYNC.RECONVERGENT B0 ;  /* 0x0000000000007941 */ /* 0x000fea0003800200 */
.L_x_4913:
[----:B------:R-:W-:Y:S01]  /*0510*/  BSSY.RECONVERGENT B1, `(.L_x_4915) ;  /* 0x0000011000017945 */ /* 0x000fe20003800200 */
[----:B-----5:R-:W-:-:S03]  /*0520*/  @P4 IADD3 R235, PT, PT, R4, -R6, RZ ;  /* 0x8000000604eb4210 */ /* 0x020fc60007ffe0ff */
[----:B------:R-:W-:Y:S05]  /*0530*/  @!P0 BRA `(.L_x_4916) ;  /* 0x0000000000148947 */ /* 0x000fea0003800000 */
[----:B-1----:R-:W-:-:S04]  /*0540*/  IADD3 R4, P0, PT, R10, UR9, RZ ;  /* 0x000000090a047c10 */ /* 0x002fc8000ff1e0ff */
[----:B------:R-:W-:-:S05]  /*0550*/  IADD3.X R5, PT, PT, R11, UR8, RZ, P0, !PT ;  /* 0x000000080b057c10 */ /* 0x000fca00087fe4ff */
[----:B------:R-:W4:Y:S02]  /*0560*/  LD.E R0, desc[UR4][R4.64] ;  /* 0x0000000404007980 */ /* 0x000f24000c101900 */
[----:B----4-:R-:W-:Y:S01]  /*0570*/  IMAD.IADD R0, R0, 0x1, -R12 ;  /* 0x0000000100007824 */ /* 0x010fe200078e0a0c */
[----:B------:R-:W-:Y:S05]  /*0580*/  BRA `(.L_x_4917) ;  /* 0x0000000000247947 */ /* 0x000fea0003800000 */
.L_x_4916:
[----:B-1----:R-:W4:Y:S01]  /*0590*/  LD.E.64 R4, desc[UR4][R2.64+0x108] ;  /* 0x0001080402047980 */ /* 0x002f22000c101b00 */
[----:B------:R-:W-:Y:S01]  /*05a0*/  BSSY.RECONVERGENT B0, `(.L_x_4918) ;  /* 0x0000006000007945 */ /* 0x000fe20003800200 */
[----:B----4-:R-:W-:Y:S01]  /*05b0*/  ISETP.NE.U32.AND P0, PT, R4, RZ, PT ;  /* 0x000000ff0400720c */ /* 0x010fe20003f05070 */
[----:B------:R-:W-:-:S03]  /*05c0*/  IMAD.MOV.U32 R4, RZ, RZ, RZ ;  /* 0x000000ffff047224 */ /* 0x000fc600078e00ff */
[----:B------:R-:W-:-:S13]  /*05d0*/  ISETP.NE.AND.EX P0, PT, R5, RZ, PT, P0 ;  /* 0x000000ff0500720c */ /* 0x000fda0003f05300 */
[----:B------:R-:W-:Y:S05]  /*05e0*/  @!P0 BRA `(.L_x_4919) ;  /* 0x0000000000048947 */ /* 0x000fea0003800000 */
[----:B------:R1:W5:Y:S02]  /*05f0*/  LD.E R4, desc[UR4][R2.64+0xbc] ;  /* 0x0000bc0402047980 */ /* 0x000364000c101900 */
.L_x_4919:
[----:B------:R-:W-:Y:S05]  /*0600*/  BSYNC.RECONVERGENT B0 ;  /* 0x0000000000007941 */ /* 0x000fea0003800200 */
.L_x_4918:
[----:B-----5:R-:W-:Y:S02]  /*0610*/  IADD3 R0, PT, PT, R4, R0, -R12 ;  /* 0x0000000004007210 */ /* 0x020fe40007ffe80c */
.L_x_4917:
[----:B------:R-:W-:Y:S05]  /*0620*/  BSYNC.RECONVERGENT B1 ;  /* 0x0000000000017941 */ /* 0x000fea0003800200 */
.L_x_4915:
[----:B------:R-:W-:Y:S01]  /*0630*/  IMAD.SHL.U32 R213, R229, 0x40, RZ ;  /* 0x00000040e5d57824 */ /* 0x000fe200078e00ff */
[----:B------:R-:W-:Y:S01]  /*0640*/  MOV R4, R228 ;  /* 0x000000e400047202 */ /* 0x000fe20000000f00 */
[----:B------:R-:W-:-:S03]  /*0650*/  IMAD.MOV.U32 R5, RZ, RZ, 0x0 ;  /* 0x00000000ff057424 */ /* 0x000fc600078e00ff */
[----:B------:R-:W-:-:S13]  /*0660*/  ISETP.GT.AND P0, PT, R235, R213, PT ;  /* 0x000000d5eb00720c */ /* 0x000fda0003f04270 */
[----:B-123--:R-:W-:Y:S05]  /*0670*/  @!P0 RET.REL.NODEC R4 `(_ZN5flash24flash_fwd_splitkv_kernelI23Flash_fwd_kernel_traitsILi32ELi64ELi256ELi4ELb0ELb0EN7cutlass10bfloat16_tE19Flash_kernel_traitsILi32ELi64ELi256ELi4ES3_EELb0ELb1ELb1ELb0ELb0ELb0ELb1ELb0EEEvNS_16Flash_fwd_paramsE) ;  /* 0xfffffff804608950 */ /* 0x00efea0003c3ffff */
        /* <DEDUP_REMOVED lines=59> */
[----:B------:R1:W5:Y:S02]  /*0a30*/  LD.E.64 R10, desc[UR4][R2.64+0xa8] ;  /* 0x0000a804020a7980 */ /* 0x000364000c101b00 */
[----:B-1----:R-:W2:Y:S02]  /*0a40*/  S2R R2, SR_CTAID.Y ;  /* 0x0000000000027919 */ /* 0x002ea40000002600 */
        /* <DEDUP_REMOVED lines=8> */
[----:B------:R-:W-:Y:S02]  /*0ad0*/  LOP3.LUT R2, R2, 0xffc, RZ, 0xc0, !PT ;  /* 0x00000ffc02027812 */ /* 0x000fe400078ec0ff */
[----:B-----5:R-:W-:Y:S01]  /*0ae0*/  ISETP.GE.AND P5, PT, R3, R0, PT ;  /* 0x000000000300720c */ /* 0x020fe20003fa6270 */
[----:B------:R-:W-:Y:S01]  /*0af0*/  VIADD R0, R151, 0x10 ;  /* 0x0000001097007836 */ /* 0x000fe20000000000 */
[----:B------:R-:W-:-:S02]  /*0b00*/  IADD3 R2, P1, PT, R6, R2, RZ ;  /* 0x0000000206027210 */ /* 0x000fc40007f3e0ff */
[-C--:B------:R-:W-:Y:S02]  /*0b10*/  ISETP.GE.OR P6, PT, R151, R213.reuse, P5 ;  /* 0x000000d59700720c */ /* 0x080fe40002fc6670 */
[----:B------:R-:W-:Y:S02]  /*0b20*/  LEA.HI.X.SX32 R6, R6, RZ, 0x1, P1 ;  /* 0x000000ff06067211 */ /* 0x000fe400008f0eff */
        /* <DEDUP_REMOVED lines=10> */
[----:B------:R-:W-:Y:S01]  /*0bd0*/  ISETP.GE.OR P6, PT, R2, R213, P5 ;  /* 0x000000d50200720c */ /* 0x000fe20002fc6670 */
[----:B------:R-:W-:Y:S01]  /*0be0*/  @!P0 ST.E.128 desc[UR4][R8.64+0x800], RZ ;  /* 0x000800ff08008985 */ /* 0x000fe2000c101d04 */
[C---:B------:R-:W-:Y:S02]  /*0bf0*/  IADD3 R151, P0, PT, R5.reuse, R151, RZ ;  /* 0x0000009705977210 */ /* 0x040fe40007f1e0ff */
[CC--:B------:R-:W-:Y:S02]  /*0c00*/  ISETP.GE.OR P5, PT, R0.reuse, R213.reuse, P5 ;  /* 0x000000d50000720c */ /* 0x0c0fe40002fa6670 */
        /* <DEDUP_REMOVED lines=14> */
[----:B---3--:R-:W-:Y:S05]  /*0cf0*/  @P4 RET.REL.NODEC R2 `(_ZN5flash24flash_fwd_splitkv_kernelI23Flash_fwd_kernel_traitsILi32ELi64ELi256ELi4ELb0ELb0EN7cutlass10bfloat16_tE19Flash_kernel_traitsILi32ELi64ELi256ELi4ES3_EELb0ELb1ELb1ELb0ELb0ELb0ELb1ELb0EEEvNS_16Flash_fwd_paramsE) ;  /* 0xfffffff002c04950 */ /* 0x008fea0003c3ffff */
[----:B------:R-:W-:Y:S02]  /*0d00*/  MOV R0, 0xff800000 ;  /* 0xff80000000007802 */ /* 0x000fe40000000f00 */
[----:B------:R-:W-:-:S03]  /*0d10*/  MOV R229, 0x0 ;  /* 0x0000000000e57802 */ /* 0x000fc60000000f00 */
[----:B------:R1:W-:Y:S02]  /*0d20*/  ST.E desc[UR4][R6.64+0xc0], R0 ;  /* 0x0000c00006007985 */ /* 0x0003e4000c101904 */
[----:B-1----:R-:W-:Y:S05]  /*0d30*/  RET.REL.NODEC R228 `(_ZN5flash24flash_fwd_splitkv_kernelI23Flash_fwd_kernel_traitsILi32ELi64ELi256ELi4ELb0ELb0EN7cutlass10bfloat16_tE19Flash_kernel_traitsILi32ELi64ELi256ELi4ES3_EELb0ELb1ELb1ELb0ELb0ELb0ELb1ELb0EEEvNS_16Flash_fwd_paramsE) ;  /* 0xfffffff0e4b07950 */ /* 0x002fea0003c3ffff */
.L_x_4920:
        /* <DEDUP_REMOVED lines=54> */
[----:B------:R-:W-:-:S06]  /*10a0*/  IMAD.WIDE R4, R10, 0x4, R4 ;  /* 0x000000040a047825 */ /* 0x000fcc00078e0204 */
        /* <DEDUP_REMOVED lines=45> */
[----:B------:R-:W-:-:S04]  /*1380*/  IADD3 R7, PT, PT, R11, R8, RZ ;  /* 0x000000080b077210 */ /* 0x000fc80007ffe0ff */
[----:B------:R-:W-:Y:S01]  /*1390*/  IADD3 R11, PT, PT, R15, R5, RZ ;  /* 0x000000050f0b7210 */ /* 0x000fe20007ffe0ff */
[----:B------:R-:W-:Y:S05]  /*13a0*/  BRA `(.L_x_4923) ;  /* 0x0000000400447947 */ /* 0x000fea0003800000 */
.L_x_4922:
        /* <DEDUP_REMOVED lines=33> */
[----:B------:R-:W-:-:S04]  /*15c0*/  @!P2 IMAD.WIDE.U32 R18, R18, R11, R22 ;  /* 0x0000000b1212a225 */ /* 0x000fc800078e0016 */
[-C--:B------:R-:W-:Y:S02]  /*15d0*/  @P2 IMAD R4, R215, R9.reuse, RZ ;  /* 0x00000009d7042224 */ /* 0x080fe400078e02ff */
[----:B------:R-:W-:Y:S01]  /*15e0*/  @P2 IMAD.WIDE.U32 R22, R214, R9, RZ ;  /* 0x00000009d6162225 */ /* 0x000fe200078e00ff */
[----:B------:R-:W-:-:S03]  /*15f0*/  @!P2 MOV R9, R18 ;  /* 0x000000120009a202 */ /* 0x000fc60000000f00 */
[----:B------:R-:W-:Y:S01]  /*1600*/  @!P2 IMAD.IADD R8, R19, 0x1, R8 ;  /* 0x000000011308a824 */ /* 0x000fe200078e0208 */
[-C--:B------:R-:W-:Y:S01]  /*1610*/  @!P1 IADD3 R7, PT, PT, R7, -R5.reuse, RZ ;  /* 0x8000000507079210 */ /* 0x080fe20007ffe0ff */
[----:B------:R-:W-:Y:S01]  /*1620*/  @P2 IMAD.IADD R8, R23, 0x1, R4 ;  /* 0x0000000117082824 */ /* 0x000fe200078e0204 */
[----:B------:R-:W-:Y:S02]  /*1630*/  @P2 MOV R9, R22 ;  /* 0x0000001600092202 */ /* 0x000fe40000000f00 */
[----:B------:R-:W-:Y:S02]  /*1640*/  ISETP.GE.U32.AND P4, PT, R7, R5, PT ;  /* 0x000000050700720c */ /* 0x000fe40003f86070 */
[-C--:B------:R-:W-:Y:S02]  /*1650*/  LOP3.LUT R9, R9, R8.reuse, RZ, 0x3c, !PT ;  /* 0x0000000809097212 */ /* 0x080fe400078e3cff */
[----:B------:R-:W-:Y:S02]  /*1660*/  LOP3.LUT R5, R21, UR11, RZ, 0x3c, !PT ;  /* 0x0000000b15057c12 */ /* 0x000fe4000f8e3cff */
[----:B------:R-:W-:-:S02]  /*1670*/  LOP3.LUT R8, R9, R8, RZ, 0x3c, !PT ;  /* 0x0000000809087212 */ /* 0x000fc400078e3cff */
[----:B------:R-:W-:Y:S02]  /*1680*/  ISETP.GE.AND P0, PT, R5, RZ, PT ;  /* 0x000000ff0500720c */ /* 0x000fe40003f06270 */
[----:B------:R-:W-:Y:S02]  /*1690*/  ISETP.NE.AND P3, PT, R21, RZ, PT ;  /* 0x000000ff1500720c */ /* 0x000fe40003f65270 */
[----:B------:R-:W-:Y:S02]  /*16a0*/  LEA R19, R148, 0xffffff00, 0x8 ;  /* 0xffffff0094137811 */ /* 0x000fe400078e40ff */
[----:B------:R-:W-:Y:S02]  /*16b0*/  @!P1 IADD3 R10, PT, PT, R10, 0x1, RZ ;  /* 0x000000010a0a9810 */ /* 0x000fe40007ffe0ff */
[----:B------:R-:W-:Y:S01]  /*16c0*/  LOP3.LUT R9, R9, R8, RZ, 0x3c, !PT ;  /* 0x0000000809097212 */ /* 0x000fe200078e3cff */
[----:B------:R-:W-:Y:S01]  /*16d0*/  @!P2 IMAD R5, R217, R12, RZ ;  /* 0x0000000cd905a224 */ /* 0x000fe200078e02ff */
[----:B------:R-:W-:Y:S01]  /*16e0*/  @!P2 SHF.R.S32.HI R4, RZ, 0x1f, R12 ;  /* 0x0000001fff04a819 */ /* 0x000fe2000001140c */
[----:B------:R-:W-:Y:S01]  /*16f0*/  IMAD R7, R215, R19, RZ ;  /* 0x00000013d7077224 */ /* 0x000fe200078e02ff */
[----:B------:R-:W-:Y:S01]  /*1700*/  SHF.R.S32.HI R18, RZ, 0x1f, R19 ;  /* 0x0000001fff127819 */ /* 0x000fe20000011413 */
[----:B------:R-:W-:-:S02]  /*1710*/  @P4 VIADD R10, R10, 0x1 ;  /* 0x000000010a0a4836 */ /* 0x000fc40000000000 */
[----:B------:R-:W-:-:S04]  /*1720*/  IMAD.WIDE.U32 R22, R214, R19, R8 ;  /* 0x00000013d6167225 */ /* 0x000fc800078e0008 */
[----:B------:R-:W-:Y:S02]  /*1730*/  @!P2 IMAD R4, R4, R216, R5 ;  /* 0x000000d80404a224 */ /* 0x000fe400078e0205 */
[----:B------:R-:W-:Y:S01]  /*1740*/  @!P2 IMAD.WIDE.U32 R8, R216, R12, RZ ;  /* 0x0000000cd808a225 */ /* 0x000fe200078e00ff */
[----:B------:R-:W-:-:S03]  /*1750*/  @!P0 IADD3 R10, PT, PT, -R10, RZ, RZ ;  /* 0x000000ff0a0a8210 */ /* 0x000fc60007ffe1ff */
[----:B------:R-:W-:Y:S01]  /*1760*/  IMAD R7, R18, R214, R7 ;  /* 0x000000d612077224 */ /* 0x000fe200078e0207 */
[----:B------:R-:W-:Y:S02]  /*1770*/  @!P2 IADD3 R25, PT, PT, R9, R4, RZ ;  /* 0x000000040919a210 */ /* 0x000fe40007ffe0ff */
[----:B------:R-:W-:Y:S01]  /*1780*/  @!P3 LOP3.LUT R10, RZ, R21, RZ, 0x33, !PT ;  /* 0x00000015ff0ab212 */ /* 0x000fe200078e33ff */
[----:B----4-:R-:W-:Y:S01]  /*1790*/  @!P2 IMAD R5, R17, R11, RZ ;  /* 0x0000000b1105a224 */ /* 0x010fe200078e02ff */
[----:B------:R-:W-:Y:S01]  /*17a0*/  @!P2 SHF.R.S32.HI R4, RZ, 0x1f, R11 ;  /* 0x0000001fff04a819 */ /* 0x000fe2000001140b */
[----:B------:R-:W-:Y:S01]  /*17b0*/  @P2 IMAD.IADD R12, R12, 0x1, R13 ;  /* 0x000000010c0c2824 */ /* 0x000fe200078e020d */
[----:B------:R-:W-:Y:S02]  /*17c0*/  @!P2 MOV R24, R8 ;  /* 0x000000080018a202 */ /* 0x000fe40000000f00 */
[----:B------:R-:W-:Y:S01]  /*17d0*/  IADD3 R23, PT, PT, R23, R7, RZ ;  /* 0x0000000717177210 */ /* 0x000fe20007ffe0ff */
[----:B------:R-:W-:Y:S01]  /*17e0*/  IMAD R7, R15, R10, RZ ;  /* 0x0000000a0f077224 */ /* 0x000fe200078e02ff */
[----:B------:R-:W-:Y:S01]  /*17f0*/  SHF.R.S32.HI R8, RZ, 0x1f, R10 ;  /* 0x0000001fff087819 */ /* 0x000fe2000001140a */
[----:B------:R-:W-:-:S02]  /*1800*/  @!P2 IMAD R4, R16, R4, R5 ;  /* 0x000000041004a224 */ /* 0x000fc400078e0205 */
[----:B------:R-:W-:-:S04]  /*1810*/  @!P2 IMAD.WIDE.U32 R16, R16, R11, R24 ;  /* 0x0000000b1010a225 */ /* 0x000fc800078e0018 */
[----:B------:R-:W-:Y:S02]  /*1820*/  @P2 IMAD R5, R217, R12, RZ ;  /* 0x0000000cd9052224 */ /* 0x000fe400078e02ff */
[----:B------:R-:W-:-:S04]  /*1830*/  IMAD.WIDE.U32 R22, R14, R10, R22 ;  /* 0x0000000a0e167225 */ /* 0x000fc800078e0016 */
        /* <DEDUP_REMOVED lines=8> */
.L_x_4923:
[----:B------:R-:W-:Y:S05]  /*18c0*/  BSYNC.RECONVERGENT B0 ;  /* 0x0000000000007941 */ /* 0x000fea0003800200 */
.L_x_4921:
        /* <DEDUP_REMOVED lines=25> */
[----:B------:R-:W-:Y:S02]  /*1a60*/  LOP3.LUT R15, R21, UR11, RZ, 0x3c, !PT ;  /* 0x0000000b150f7c12 */ /* 0x000fe4000f8e3cff */
        /* <DEDUP_REMOVED lines=18> */
[----:B------:R-:W-:Y:S01]  /*1b90*/  IADD3 R18, P1, PT, R14, R20, RZ ;  /* 0x000000140e127210 */ /* 0x000fe20007f3e0ff */
[----:B------:R-:W-:Y:S01]  /*1ba0*/  IMAD.IADD R17, R21, 0x1, R17 ;  /* 0x0000000115117824 */ /* 0x000fe200078e0211 */
[----:B------:R-:W-:Y:S02]  /*1bb0*/  SHF.R.U32.HI R198, RZ, 0x2, R151 ;  /* 0x00000002ffc67819 */ /* 0x000fe40000011697 */
[----:B------:R-:W-:Y:S02]  /*1bc0*/  LOP3.LUT R16, R15, 0xc0, RZ, 0xc0, !PT ;  /* 0x000000c00f107812 */ /* 0x000fe400078ec0ff */
[----:B------:R-:W-:Y:S01]  /*1bd0*/  IADD3.X R19, PT, PT, R11, R17, RZ, P1, !PT ;  /* 0x000000110b137210 */ /* 0x000fe20000ffe4ff */
[----:B------:R-:W-:Y:S01]  /*1be0*/  IMAD R11, R217, R198, RZ ;  /* 0x000000c6d90b7224 */ /* 0x000fe200078e02ff */
[----:B------:R-:W-:-:S02]  /*1bf0*/  IADD3 R28, P1, PT, R234, R10, RZ ;  /* 0x0000000aea1c7210 */ /* 0x000fc40007f3e0ff */
[----:B------:R-:W-:Y:S01]  /*1c00*/  LOP3.LUT R16, R16, 0x18, R151, 0xf8, !PT ;  /* 0x0000001810107812 */ /* 0x000fe200078ef897 */
[----:B------:R-:W-:Y:S01]  /*1c10*/  IMAD.WIDE.U32 R18, R198, R216, R18 ;  /* 0x000000d8c6127225 */ /* 0x000fe200078e0012 */
[----:B------:R-:W1:Y:S02]  /*1c20*/  S2UR UR6, SR_CgaCtaId ;  /* 0x00000000000679c3 */ /* 0x000e640000008800 */
[----:B------:R-:W-:Y:S01]  /*1c30*/  LOP3.LUT R16, R16, R234, RZ, 0x3c, !PT ;  /* 0x000000ea10107212 */ /* 0x000fe200078e3cff */
[----:B------:R-:W-:Y:S02]  /*1c40*/  IMAD.X R29, RZ, RZ, R7, P1 ;  /* 0x000000ffff1d7224 */ /* 0x000fe400008e0607 */
[----:B------:R-:W-:Y:S01]  /*1c50*/  IMAD.IADD R11, R19, 0x1, R11 ;  /* 0x00000001130b7824 */ /* 0x000fe200078e020b */
[----:B------:R-:W-:Y:S01]  /*1c60*/  LOP3.LUT R15, R16, 0x1f20, R15, 0xf8, !PT ;  /* 0x00001f20100f7812 */ /* 0x000fe200078ef80f */
[----:B------:R-:W-:Y:S02]  /*1c70*/  IMAD R7, R215, R198, RZ ;  /* 0x000000c6d7077224 */ /* 0x000fe400078e02ff */
[----:B------:R-:W-:-:S04]  /*1c80*/  IMAD.WIDE.U32 R16, R198, R214, R28 ;  /* 0x000000d6c6107225 */ /* 0x000fc800078e001c */
[----:B------:R-:W-:Y:S01]  /*1c90*/  IMAD.IADD R224, R17, 0x1, R7 ;  /* 0x0000000111e07824 */ /* 0x000fe200078e0207 */
[----:B------:R-:W-:Y:S01]  /*1ca0*/  IADD3 R213, PT, PT, -R213, R235, RZ ;  /* 0x000000ebd5d57210 */ /* 0x000fe20007ffe1ff */
[----:B------:R-:W-:Y:S01]  /*1cb0*/  UMOV UR7, 0x400 ;  /* 0x0000040000077882 */ /* 0x000fe20000000000 */
[-C--:B------:R-:W-:Y:S02]  /*1cc0*/  LOP3.LUT R237, R237, R236.reuse, RZ, 0x3c, !PT ;  /* 0x000000eceded7212 */ /* 0x080fe400078e3cff */
[----:B------:R-:W-:Y:S01]  /*1cd0*/  MOV R199, RZ ;  /* 0x000000ff00c77202 */ /* 0x000fe20000000f00 */
[----:B-1----:R-:W-:Y:S01]  /*1ce0*/  ULEA UR6, UR6, UR7, 0x18 ;  /* 0x0000000706067291 */ /* 0x002fe2000f8ec0ff */
[C---:B------:R-:W-:Y:S01]  /*1cf0*/  LOP3.LUT R236, R237.reuse, R236, RZ, 0x3c, !PT ;  /* 0x000000ecedec7212 */ /* 0x040fe200078e3cff */
[----:B------:R-:W-:Y:S04]  /*1d00*/  BSSY.RECONVERGENT B0, `(.L_x_4924) ;  /* 0x000002e000007945 */ /* 0x000fe80003800200 */
[----:B------:R-:W-:Y:S01]  /*1d10*/  IMAD.U32 R210, RZ, RZ, UR6 ;  /* 0x00000006ffd27e24 */ /* 0x000fe2000f8e00ff */
[----:B------:R-:W-:-:S03]  /*1d20*/  LOP3.LUT R237, R237, R236, RZ, 0x3c, !PT ;  /* 0x000000eceded7212 */ /* 0x000fc600078e3cff */
[----:B------:R-:W-:Y:S01]  /*1d30*/  IMAD R233, R15, 0x2, R210 ;  /* 0x000000020fe97824 */ /* 0x000fe200078e02d2 */
[----:B--2---:R-:W-:-:S04]  /*1d40*/  LEA R227, P1, R18, R26, 0x1 ;  /* 0x0000001a12e37211 */ /* 0x004fc800078208ff */
[----:B------:R-:W-:Y:S01]  /*1d50*/  LEA.HI.X R226, R18, R27, R11, 0x1, P1 ;  /* 0x0000001b12e27211 */ /* 0x000fe200008f0c0b */
[----:B---3--:R-:W-:-:S04]  /*1d60*/  @P0 IMAD.WIDE.U32 R18, R8, R6, RZ ;  /* 0x0000000608120225 */ /* 0x008fc800078e00ff */
[----:B----4-:R-:W-:Y:S01]  /*1d70*/  @!P0 IMAD.WIDE.U32 R20, R24, UR13, RZ ;  /* 0x0000000d18148c25 */ /* 0x010fe2000f8e00ff */
[----:B------:R-:W-:-:S03]  /*1d80*/  LEA R225, P1, R16, R22, 0x1 ;  /* 0x0000001610e17211 */ /* 0x000fc600078208ff */
[----:B------:R-:W-:Y:S01]  /*1d90*/  @!P0 IMAD R24, R25, UR13, RZ ;  /* 0x0000000d19188c24 */ /* 0x000fe2000f8e02ff */
[----:B------:R-:W-:Y:S01]  /*1da0*/  @!P0 MOV R10, R20 ;  /* 0x00000014000a8202 */ /* 0x000fe20000000f00 */
[----:B------:R-:W-:Y:S01]  /*1db0*/  @P0 IMAD R6, R9, R6, RZ ;  /* 0x0000000609060224 */ /* 0x000fe200078e02ff */
[----:B------:R-:W-:Y:S01]  /*1dc0*/  @P0 MOV R10, R18 ;  /* 0x00000012000a0202 */ /* 0x000fe20000000f00 */
[----:B------:R-:W-:Y:S01]  /*1dd0*/  @!P0 IMAD.IADD R7, R21, 0x1, R24 ;  /* 0x0000000115078824 */ /* 0x000fe200078e0218 */
[----:B------:R-:W-:Y:S02]  /*1de0*/  LEA.HI.X R224, R16, R23, R224, 0x1, P1 ;  /* 0x0000001710e07211 */ /* 0x000fe400008f0ce0 */
[----:B------:R-:W-:Y:S02]  /*1df0*/  @P0 IADD3 R7, PT, PT, R19, R6, RZ ;  /* 0x0000000613070210 */ /* 0x000fe40007ffe0ff */
[----:B------:R-:W-:Y:S01]  /*1e00*/  IADD3 R10, P1, PT, R234, R10, RZ ;  /* 0x0000000aea0a7210 */ /* 0x000fe20007f3e0ff */
[----:B------:R-:W-:-:S04]  /*1e10*/  IMAD.U32 R16, RZ, RZ, UR11 ;  /* 0x0000000bff107e24 */ /* 0x000fc8000f8e00ff */
[----:B------:R-:W-:Y:S01]  /*1e20*/  IMAD.X R11, RZ, RZ, R7, P1 ;  /* 0x000000ffff0b7224 */ /* 0x000fe200008e0607 */
[----:B------:R-:W-:Y:S01]  /*1e30*/  ISETP.GE.AND P1, PT, R198, R213, PT ;  /* 0x000000d5c600720c */ /* 0x000fe20003f26270 */
[----:B------:R-:W-:Y:S01]  /*1e40*/  IMAD R6, R13, UR11, RZ ;  /* 0x0000000b0d067c24 */ /* 0x000fe2000f8e02ff */
[----:B------:R-:W-:-:S05]  /*1e50*/  SHF.R.S32.HI R17, RZ, 0x1f, R16 ;  /* 0x0000001fff117819 */ /* 0x000fca0000011410 */
[C---:B------:R-:W-:Y:S02]  /*1e60*/  IMAD R6, R12.reuse, R17, R6 ;  /* 0x000000110c067224 */ /* 0x040fe400078e0206 */
[----:B------:R-:W-:Y:S01]  /*1e70*/  IMAD.WIDE.U32 R12, R12, UR11, R10 ;  /* 0x0000000b0c0c7c25 */ /* 0x000fe2000f8e000a */
        /* <DEDUP_REMOVED lines=21> */
.L_x_4926:
[----:B------:R2:W-:Y:S02]  /*1fd0*/  STS.128 [R233], RZ ;  /* 0x000000ffe9007388 */ /* 0x0005e40000000c00 */
.L_x_4925:
[----:B------:R-:W-:Y:S05]  /*1fe0*/  BSYNC.RECONVERGENT B0 ;  /* 0x0000000000007941 */ /* 0x000fea0003800200 */
.L_x_4924:
        /* <DEDUP_REMOVED lines=23> */
.L_x_4928:
[----:B------:R-:W-:Y:S05]  /*2160*/  BSYNC.RECONVERGENT B0 ;  /* 0x0000000000007941 */ /* 0x000fea0003800200 */
.L_x_4927:
        /* <DEDUP_REMOVED lines=13> */
.L_x_4931:
[----:B------:R4:W-:Y:S02]  /*2240*/  STS.128 [R233+0x1000], RZ ;  /* 0x001000ffe9007388 */ /* 0x0009e40000000c00 */
.L_x_4930:
[----:B------:R-:W-:Y:S05]  /*2250*/  BSYNC.RECONVERGENT B0 ;  /* 0x0000000000007941 */ /* 0x000fea0003800200 */
.L_x_4929:
[----:B------:R-:W-:Y:S01]  /*2260*/  ISETP.GE.AND P2, PT, R10, R6, PT ;  /* 0x000000060a00720c */ /* 0x000fe20003f46270 */
[----:B------:R-:W-:Y:S01]  /*2270*/  VIADD R13, R198, 0x40 ;  /* 0x00000040c60d7836 */ /* 0x000fe20000000000 */
[----:B-1----:R-:W-:Y:S01]  /*2280*/  LEA R14, P0, R4, R225, 0x1 ;  /* 0x000000e1040e7211 */ /* 0x002fe200078008ff */
[C---:B------:R-:W-:Y:S01]  /*2290*/  VIADD R12, R198.reuse, 0x60 ;  /* 0x00000060c60c7836 */ /* 0x040fe20000000000 */
[----:B------:R-:W-:Y:S01]  /*22a0*/  BSSY.RECONVERGENT B0, `(.L_x_4932) ;  /* 0x0000011000007945 */ /* 0x000fe20003800200 */
[----:B------:R-:W-:Y:S01]  /*22b0*/  VIADD R11, R198, 0x80 ;  /* 0x00000080c60b7836 */ /* 0x000fe20000000000 */
[----:B------:R-:W-:Y:S01]  /*22c0*/  LEA.HI.X R15, R4, R224, R5, 0x1, P0 ;  /* 0x000000e0040f7211 */ /* 0x000fe200000f0c05 */
[C---:B----4-:R-:W-:Y:S01]  /*22d0*/  VIADD R8, R198.reuse, 0xa0 ;  /* 0x000000a0c6087836 */ /* 0x050fe20000000000 */
        /* <DEDUP_REMOVED lines=13> */
.L_x_4933:
[----:B------:R-:W-:Y:S05]  /*23b0*/  BSYNC.RECONVERGENT B0 ;  /* 0x0000000000007941 */ /* 0x000fea0003800200 */
.L_x_4932:
        /* <DEDUP_REMOVED lines=13> */
.L_x_4935:
[----:B------:R-:W-:Y:S05]  /*2490*/  BSYNC.RECONVERGENT B0 ;  /* 0x0000000000007941 */ /* 0x000fea0003800200 */
.L_x_4934:
        /* <DEDUP_REMOVED lines=12> */
.L_x_4937:
[----:B------:R-:W-:Y:S05]  /*2560*/  BSYNC.RECONVERGENT B0 ;  /* 0x0000000000007941 */ /* 0x000fea0003800200 */
.L_x_4936:
        /* <DEDUP_REMOVED lines=15> */
.L_x_4939:
[----:B------:R-:W-:Y:S05]  /*2660*/  BSYNC.RECONVERGENT B0 ;  /* 0x0000000000007941 */ /* 0x000fea0003800200 */
.L_x_4938:
        /* <DEDUP_REMOVED lines=11> */
.L_x_4941:
[----:B------:R-:W-:Y:S05]  /*2720*/  BSYNC.RECONVERGENT B0 ;  /* 0x0000000000007941 */ /* 0x000fea0003800200 */
.L_x_4940:
        /* <DEDUP_REMOVED lines=15> */
.L_x_4943:
[----:B------:R-:W-:Y:S05]  /*2820*/  BSYNC.RECONVERGENT B0 ;  /* 0x0000000000007941 */ /* 0x000fea0003800200 */
.L_x_4942:
[----:B------:R-:W-:Y:S04]  /*2830*/  BSSY.RECONVERGENT B0, `(.L_x_4944) ;  /* 0x000000d000007945 */ /* 0x000fe80003800200 */
[----:B------:R-:W-:Y:S05]  /*2840*/  @P1 BRA `(.L_x_4945) ;  /* 0x00000000002c1947 */ /* 0x000fea0003800000 */
[----:B------:R-:W-:-:S13]  /*2850*/  ISETP.GE.AND P0, PT, R234, R231, PT ;  /* 0x000000e7ea00720c */ /* 0x000fda0003f06270 */
[----:B------:R1:W-:Y:S01]  /*2860*/  @P0 STS.128 [R233+0x4800], RZ ;  /* 0x004800ffe9000388 */ /* 0x0003e20000000c00 */
[----:B------:R-:W-:Y:S05]  /*2870*/  @P0 BRA `(.L_x_4945) ;  /* 0x0000000000200947 */ /* 0x000fea0003800000 */
[----:B-1----:R-:W-:Y:S02]  /*2880*/  IMAD R4, R215, 0x180, RZ ;  /* 0x00000180d7047824 */ /* 0x002fe400078e02ff */
[----:B----4-:R-:W-:-:S05]  /*2890*/  IMAD.WIDE.U32 R14, R214, 0x180, R14 ;  /* 0x00000180d60e7825 */ /* 0x010fca00078e000e */
[----:B------:R-:W-:Y:S02]  /*28a0*/  IADD3 R5, PT, PT, R15, R4, RZ ;  /* 0x000000040f057210 */ /* 0x000fe40007ffe0ff */
[----:B------:R-:W-:-:S05]  /*28b0*/  MOV R4, R14 ;  /* 0x0000000e00047202 */ /* 0x000fca0000000f00 */
[----:B------:R-:W-:Y:S01]  /*28c0*/  @!PT LDS RZ, [RZ] ;  /* 0x00000000fffff984 */ /* 0x000fe20000000800 */
[----:B------:R-:W-:Y:S01]  /*28d0*/  @!PT LDS RZ, [RZ] ;  /* 0x00000000fffff984 */ /* 0x000fe20000000800 */
[----:B------:R-:W-:Y:S01]  /*28e0*/  @!PT LDS RZ, [RZ] ;  /* 0x00000000fffff984 */ /* 0x000fe20000000800 */
[----:B------:R1:W-:Y:S02]  /*28f0*/  LDGSTS.E.BYPASS.LTC128B.128 [R233+0x4800], desc[UR4][R4.64] ;  /* 0x0480000004e97fae */ /* 0x0003e4000b981a04 */
.L_x_4945:
[----:B------:R-:W-:Y:S05]  /*2900*/  BSYNC.RECONVERGENT B0 ;  /* 0x0000000000007941 */ /* 0x000fea0003800200 */
.L_x_4944:
[----:B------:R-:W2:Y:S04]  /*2910*/  LD.E.64 R18, desc[UR4][R2.64+0x1c0] ;  /* 0x0001c00402127980 */ /* 0x000ea8000c101b00 */
[----:B----4-:R-:W4:Y:S01]  /*2920*/  LD.E.64 R14, desc[UR4][R2.64+0x1b8] ;  /* 0x0001b804020e7980 */ /* 0x010f22000c101b00 */
[----:B------:R-:W-:-:S03]  /*2930*/  MOV R16, UR11 ;  /* 0x0000000b00107c02 */ /* 0x000fc60008000f00 */
[----:B-1----:R-:W3:Y:S04]  /*2940*/  LD.E R4, desc[UR4][R2.64+0xd8] ;  /* 0x0000d80402047980 */ /* 0x002ee8000c101900 */
[----:B------:R-:W0:Y:S04]  /*2950*/  LDGDEPBAR ;  /* 0x00000000000079af */ /* 0x000e280000000000 */
[----:B------:R1:W5:Y:S04]  /*2960*/  LD.E R196, desc[UR4][R2.64+0x184] ;  /* 0x0001840402c47980 */ /* 0x000368000c101900 */
[----:B------:R1:W5:Y:S01]  /*2970*/  LD.E R197, desc[UR4][R2.64+0x188] ;  /* 0x0001880402c57980 */ /* 0x000362000c101900 */
[----:B--2---:R-:W-:-:S04]  /*2980*/  IMAD.WIDE.U32 R16, R18, UR13, R16 ;  /* 0x0000000d12107c25 */ /* 0x004fc8000f8e0010 */
[----:B------:R-:W-:Y:S01]  /*2990*/  IMAD R5, R19, UR13, RZ ;  /* 0x0000000d13057c24 */ /* 0x000fe2000f8e02ff */
[----:B----4-:R-:W-:-:S04]  /*29a0*/  LEA R14, P0, R16, R14, 0x2 ;  /* 0x0000000e100e7211 */ /* 0x010fc800078010ff */
[----:B------:R-:W-:-:S04]  /*29b0*/  IADD3 R5, PT, PT, R17, R5, RZ ;  /* 0x0000000511057210 */ /* 0x000fc80007ffe0ff */
[----:B------:R-:W-:-:S05]  /*29c0*/  LEA.HI.X R15, R16, R15, R5, 0x2, P0 ;  /* 0x0000000f100f7211 */ /* 0x000fca00000f1405 */
[----:B------:R1:W5:Y:S01]  /*29d0*/  LD.E R232, desc[UR4][R14.64] ;  /* 0x000000040ee87980 */ /* 0x000362000c101900 */
[----:B---3--:R-:W2:Y:S01]  /*29e0*/  MUFU.RCP R4, R4 ;  /* 0x0000000400047308 */ /* 0x008ea20000001000 */
        /* <DEDUP_REMOVED lines=17> */
.L_x_4948:
[----:B------:R3:W-:Y:S01]  /*2b00*/  STS.128 [R233+0x5000], RZ ;  /* 0x005000ffe9007388 */ /* 0x0007e20000000c00 */
[----:B------:R-:W-:Y:S05]  /*2b10*/  BRA `(.L_x_4949) ;  /* 0x0000000000047947 */ /* 0x000fea0003800000 */
.L_x_4947:
[----:B------:R2:W-:Y:S02]  /*2b20*/  STS.128 [R233+0x5000], RZ ;  /* 0x005000ffe9007388 */ /* 0x0005e40000000c00 */
.L_x_4949:
[----:B------:R-:W-:Y:S05]  /*2b30*/  BSYNC.RECONVERGENT B0 ;  /* 0x0000000000007941 */ /* 0x000fea0003800200 */
.L_x_4946:
[-C--:B------:R-:W-:Y:S01]  /*2b40*/  ISETP.GE.AND P1, PT, R10, R6.reuse, PT ;  /* 0x000000060a00720c */ /* 0x080fe20003f26270 */
[C---:B------:R-:W-:Y:S01]  /*2b50*/  IMAD.SHL.U32 R192, R151.reuse, 0x20, RZ ;  /* 0x0000002097c07824 */ /* 0x040fe200078e00ff */
[C---:B------:R-:W-:Y:S01]  /*2b60*/  LEA R10, P2, R4.reuse, R227, 0x1 ;  /* 0x000000e3040a7211 */ /* 0x040fe200078408ff */
[----:B------:R-:W-:Y:S01]  /*2b70*/  IMAD.SHL.U32 R150, R151, 0x4, RZ ;  /* 0x0000000497967824 */ /* 0x000fe200078e00ff */
[----:B------:R-:W-:Y:S01]  /*2b80*/  ISETP.GE.AND P4, PT, R11, R6, PT ;  /* 0x000000060b00720c */ /* 0x000fe20003f86270 */
[----:B------:R-:W-:Y:S01]  /*2b90*/  BSSY.RECONVERGENT B0, `(.L_x_4950) ;  /* 0x000001c000007945 */ /* 0x000fe20003800200 */
[----:B------:R-:W-:Y:S01]  /*2ba0*/  LEA.HI.X R11, R4, R226, R5, 0x1, P2 ;  /* 0x000000e2040b7211 */ /* 0x000fe200010f0c05 */
[----:B------:R-:W-:Y:S01]  /*2bb0*/  IMAD.SHL.U32 R5, R151, 0x10, RZ ;  /* 0x0000001097057824 */ /* 0x000fe200078e00ff */
[----:B------:R-:W-:Y:S02]  /*2bc0*/  SHF.R.U32.HI R208, RZ, 0x1, R151 ;  /* 0x00000001ffd07819 */ /* 0x000fe40000011697 */
[----:B------:R-:W-:-:S02]  /*2bd0*/  ISETP.GE.AND P3, PT, R8, R6, PT ;  /* 0x000000060800720c */ /* 0x000fc40003f66270 */
[----:B------:R-:W-:Y:S01]  /*2be0*/  LOP3.LUT R209, R5, 0x3e00, RZ, 0xc0, !PT ;  /* 0x00003e0005d17812 */ /* 0x000fe200078ec0ff */
[----:B------:R1:W-:Y:S01]  /*2bf0*/  @P1 STS.128 [R233+0x5800], RZ ;  /* 0x005800ffe9001388 */ /* 0x0003e20000000c00 */
[----:B------:R-:W-:Y:S02]  /*2c00*/  LOP3.LUT R149, R208, 0x8, RZ, 0xc0, !PT ;  /* 0x00000008d0957812 */ /* 0x000fe400078ec0ff */
[----:B------:R-:W-:Y:S02]  /*2c10*/  ISETP.GE.AND P2, PT, R7, R6, PT ;  /* 0x000000060700720c */ /* 0x000fe40003f46270 */
[----:B------:R-:W-:Y:S02]  /*2c20*/  LOP3.LUT R5, R5, 0x100, RZ, 0xc0, !PT ;  /* 0x0000010005057812 */ /* 0x000fe400078ec0ff */
[----:B------:R-:W-:Y:S02]  /*2c30*/  LOP3.LUT R4, R192, 0xc0, RZ, 0xc0, !PT ;  /* 0x000000c0c0047812 */ /* 0x000fe400078ec0ff */
[----:B------:R-:W-:-:S02]  /*2c40*/  LOP3.LUT R7, R150, 0x18, RZ, 0xc0, !PT ;  /* 0x0000001896077812 */ /* 0x000fc400078ec0ff */
[--C-:B------:R-:W-:Y:S02]  /*2c50*/  LOP3.LUT R149, R149, 0xc0, R192.reuse, 0xf8, !PT ;  /* 0x000000c095957812 */ /* 0x100fe400078ef8c0 */
[--C-:B------:R-:W-:Y:S02]  /*2c60*/  LOP3.LUT R8, R209, 0x20, R192.reuse, 0xf8, !PT ;  /* 0x00000020d1087812 */ /* 0x100fe400078ef8c0 */
        /* <DEDUP_REMOVED lines=14> */
.L_x_4951:
[----:B------:R-:W-:Y:S05]  /*2d50*/  BSYNC.RECONVERGENT B0 ;  /* 0x0000000000007941 */ /* 0x000fea0003800200 */
.L_x_4950:
        /* <DEDUP_REMOVED lines=17> */
.L_x_4953:
[----:B------:R-:W-:Y:S05]  /*2e70*/  BSYNC.RECONVERGENT B0 ;  /* 0x0000000000007941 */ /* 0x000fea0003800200 */
.L_x_4952:
        /* <DEDUP_REMOVED lines=12> */
.L_x_4955:
[----:B------:R-:W-:Y:S05]  /*2f40*/  BSYNC.RECONVERGENT B0 ;  /* 0x0000000000007941 */ /* 0x000fea0003800200 */
.L_x_4954:
        /* <DEDUP_REMOVED lines=16> */
.L_x_4957:
[----:B------:R-:W-:Y:S05]  /*3050*/  BSYNC.RECONVERGENT B0 ;  /* 0x0000000000007941 */ /* 0x000fea0003800200 */
.L_x_4956:
        /* <DEDUP_REMOVED lines=12> */
.L_x_4959:
[----:B------:R-:W-:Y:S05]  /*3120*/  BSYNC.RECONVERGENT B0 ;  /* 0x0000000000007941 */ /* 0x000fea0003800200 */
.L_x_4958:
        /* <DEDUP_REMOVED lines=16> */
.L_x_4961:
[----:B------:R-:W-:Y:S05]  /*3230*/  BSYNC.RECONVERGENT B0 ;  /* 0x0000000000007941 */ /* 0x000fea0003800200 */
.L_x_4960:
        /* <DEDUP_REMOVED lines=14> */
.L_x_4963:
[----:B------:R-:W-:Y:S05]  /*3320*/  BSYNC.RECONVERGENT B0 ;  /* 0x0000000000007941 */ /* 0x000fea0003800200 */
.L_x_4962:
[----:B------:R-:W-:Y:S01]  /*3330*/  LDSM.16.M88.4 R36, [R194] ;  /* 0x00000000c224783b */ /* 0x000fe20000000200 */
[----:B------:R-:W-:Y:S01]  /*3340*/  IMAD.MOV.U32 R195, RZ, RZ, 0x20 ;  /* 0x00000020ffc37424 */ /* 0x000fe200078e00ff */
[----:B------:R-:W-:Y:S01]  /*3350*/  LOP3.LUT P0, RZ, R151, 0x4, RZ, 0xc0, !PT ;  /* 0x0000000497ff7812 */ /* 0x000fe2000780c0ff */
[----:B------:R-:W-:Y:S01]  /*3360*/  IMAD R220, R229, 0x40, R0 ;  /* 0x00000040e5dc7824 */ /* 0x000fe200078e0200 */
[----:B----4-:R-:W4:Y:S01]  /*3370*/  LDSM.16.M88.4 R12, [R193+0x1800] ;  /* 0x00180000c10c783b */ /* 0x010f220000000200 */
[----:B------:R-:W-:Y:S01]  /*3380*/  IADD3 R197, PT, PT, R197, R0, -R235 ;  /* 0x00000000c5c57210 */ /* 0x000fe20007ffe8eb */
[----:B------:R-:W-:Y:S01]  /*3390*/  BSSY.RECONVERGENT B1, `(.L_x_4964) ;  /* 0x000010a000017945 */ /* 0x000fe20003800200 */
[----:B------:R-:W-:Y:S01]  /*33a0*/  SEL R199, R195, 0xffffffe0, !P0 ;  /* 0xffffffe0c3c77807 */ /* 0x000fe20004000000 */
[----:B------:R-:W5:Y:S01]  /*33b0*/  LDSM.16.M88.4 R28, [R193+0x1000] ;  /* 0x00100000c11c783b */ /* 0x000f620000000200 */
[----:B------:R-:W-:-:S03]  /*33c0*/  IADD3 R196, PT, PT, R0, -R235, -R196 ;  /* 0x800000eb00c47210 */ /* 0x000fc60007ffe8c4 */
[----:B------:R-:W-:Y:S01]  /*33d0*/  IMAD.IADD R184, R194, 0x1, R199 ;  /* 0x00000001c2b87824 */ /* 0x000fe200078e02c7 */
[----:B------:R-:W2:Y:S01]  /*33e0*/  LDSM.16.M88.4 R20, [R193+0x1400] ;  /* 0x00140000c114783b */ /* 0x000ea20000000200 */
[----:B------:R-:W-:-:S03]  /*33f0*/  IMAD.IADD R199, R199, 0x1, R193 ;  /* 0x00000001c7c77824 */ /* 0x000fc600078e02c1 */
[----:B-1----:R-:W-:Y:S04]  /*3400*/  LDSM.16.M88.4 R4, [R193+0x1c00] ;  /* 0x001c0000c104783b */ /* 0x002fe80000000200 */
[----:B------:R-:W-:Y:S04]  /*3410*/  LDSM.16.M88.4 R184, [R184] ;  /* 0x00000000b8b8783b */ /* 0x000fe80000000200 */
[----:B------:R-:W1:Y:S04]  /*3420*/  LDSM.16.M88.4 R132, [R199+0x1800] ;  /* 0x00180000c784783b */ /* 0x000e680000000200 */
[----:B------:R-:W3:Y:S04]  /*3430*/  LDSM.16.M88.4 R124, [R193+0x2000] ;  /* 0x00200000c17c783b */ /* 0x000ee80000000200 */
[----:B------:R-:W3:Y:S04]  /*3440*/  LDSM.16.M88.4 R116, [R193+0x2400] ;  /* 0x00240000c174783b */ /* 0x000ee80000000200 */
        /* <DEDUP_REMOVED lines=14> */
[C---:B------:R-:W-:Y:S03]  /*3530*/  HMMA.16816.F32.BF16 R28, R36.reuse, R30, RZ ;  /* 0x0000001e241c723c */ /* 0x040fe600000418ff */
[----:B------:R-:W2:Y:S04]  /*3540*/  LDSM.16.M88.4 R140, [R199+0x1000] ;  /* 0x00100000c78c783b */ /* 0x000ea80000000200 */
[----:B------:R-:W2:Y:S01]  /*3550*/  LDSM.16.M88.4 R136, [R199+0x1400] ;  /* 0x00140000c788783b */ /* 0x000ea20000000200 */
[----:B------:R-:W-:Y:S03]  /*3560*/  HMMA.16816.F32.BF16 R20, R36, R22, RZ ;  /* 0x000000162414723c */ /* 0x000fe600000418ff */
[----:B------:R-:W2:Y:S04]  /*3570*/  LDSM.16.M88.4 R152, [R199+0x3c00] ;  /* 0x003c0000c798783b */ /* 0x000ea80000000200 */
        /* <DEDUP_REMOVED lines=13> */
[C---:B------:R-:W-:Y:S03]  /*3650*/  HMMA.16816.F32.BF16 R120, R36.reuse, R116, RZ ;  /* 0x000000742478723c */ /* 0x040fe600000418ff */
[----:B------:R-:W0:Y:S05]  /*3660*/  LDGDEPBAR ;  /* 0x00000000000079af */ /* 0x000e2a0000000000 */
        /* <DEDUP_REMOVED lines=26> */
[----:B------:R-:W4:Y:S07]  /*3810*/  LDSM.16.M88.4 R140, [R199+0x4400] ;  /* 0x00440000c78c783b */ /* 0x000f2e0000000200 */
[C---:B------:R-:W-:Y:S08]  /*3820*/  HMMA.16816.F32.BF16 R24, R184.reuse, R136, R24 ;  /* 0x00000088b818723c */ /* 0x040ff00000041818 */
[----:B------:R-:W-:Y:S01]  /*3830*/  HMMA.16816.F32.BF16 R20, R184, R138, R20 ;  /* 0x0000008ab814723c */ /* 0x000fe20000041814 */
[----:B------:R-:W5:Y:S01]  /*3840*/  LDSM.16.M88.4 R136, [R199+0x4800] ;  /* 0x00480000c788783b */ /* 0x000f620000000200 */
[----:B------:R-:W-:-:S06]  /*3850*/  DEPBAR.LE SB0, 0x0 ;  /* 0x000080000000791a */ /* 0x000fcc0000000000 */
[----:B------:R-:W-:Y:S01]  /*3860*/  HMMA.16816.F32.BF16 R72, R184, R152, R72 ;  /* 0x00000098b848723c */ /* 0x000fe20000041848 */
[----:B------:R-:W-:-:S05]  /*3870*/  VIADD R153, R148, 0xffffffff ;  /* 0xffffffff94997836 */ /* 0x000fca0000000000 */
[----:B------:R-:W-:Y:S02]  /*3880*/  ISETP.GT.AND P0, PT, R153, R223, PT ;  /* 0x000000df9900720c */ /* 0x000fe40003f04270 */
[----:B-1----:R-:W-:Y:S01]  /*3890*/  HMMA.16816.F32.BF16 R40, R184, R132, R40 ;  /* 0x00000084b828723c */ /* 0x002fe20000041828 */
[----:B------:R-:W-:-:S04]  /*38a0*/  LOP3.LUT R132, R208, 0x1f0, RZ, 0xc0, !PT ;  /* 0x000001f0d0847812 */ /* 0x000fc800078ec0ff */
[----:B------:R-:W-:-:S03]  /*38b0*/  LOP3.LUT R198, R132, 0x7, R198, 0xf8, !PT ;  /* 0x0000000784c67812 */ /* 0x000fc600078ef8c6 */
[C---:B------:R-:W-:Y:S02]  /*38c0*/  HMMA.16816.F32.BF16 R8, R184.reuse, R188, R8 ;  /* 0x000000bcb808723c */ /* 0x040fe40000041808 */
[----:B------:R-:W-:Y:S02]  /*38d0*/  IMAD R219, R229, 0x40, R198 ;  /* 0x00000040e5db7824 */ /* 0x000fe400078e02c6 */
[----:B------:R-:W-:Y:S02]  /*38e0*/  IMAD.IADD R220, R198, 0x1, R220 ;  /* 0x00000001c6dc7824 */ /* 0x000fe400078e02dc */
[C---:B------:R-:W-:Y:S02]  /*38f0*/  IMAD.IADD R218, R219.reuse, 0x1, R197 ;  /* 0x00000001dbda7824 */ /* 0x040fe400078e02c5 */
[----:B------:R-:W-:Y:S01]  /*3900*/  IMAD.IADD R219, R219, 0x1, R196 ;  /* 0x00000001dbdb7824 */ /* 0x000fe200078e02c4 */
[----:B------:R-:W-:Y:S02]  /*3910*/  HMMA.16816.F32.BF16 R4, R184, R190, R4 ;  /* 0x000000beb804723c */ /* 0x000fe40000041804 */
[----:B------:R-:W-:-:S02]  /*3920*/  VIADDMNMX R221, R218, 0x1, R0, PT ;  /* 0x00000001dadd7846 */ /* 0x000fc40003800100 */
        /* <DEDUP_REMOVED lines=18> */
[C---:B--2---:R-:W-:Y:S08]  /*3a50*/  HMMA.16816.F32.BF16 R64, R184.reuse, R144, R64 ;  /* 0x00000090b840723c */ /* 0x044ff00000041840 */
[C---:B------:R-:W-:Y:S08]  /*3a60*/  HMMA.16816.F32.BF16 R60, R184.reuse, R146, R60 ;  /* 0x00000092b83c723c */ /* 0x040ff0000004183c */
[C---:B----4-:R-:W-:Y:S08]  /*3a70*/  HMMA.16816.F32.BF16 R56, R184.reuse, R140, R56 ;  /* 0x0000008cb838723c */ /* 0x050ff00000041838 */
[C---:B------:R-:W-:Y:S08]  /*3a80*/  HMMA.16816.F32.BF16 R52, R184.reuse, R142, R52 ;  /* 0x0000008eb834723c */ /* 0x040ff00000041834 */
[C---:B-----5:R-:W-:Y:S08]  /*3a90*/  HMMA.16816.F32.BF16 R48, R184.reuse, R136, R48 ;  /* 0x00000088b830723c */ /* 0x060ff00000041830 */
[C---:B------:R-:W-:Y:S08]  /*3aa0*/  HMMA.16816.F32.BF16 R44, R184.reuse, R138, R44 ;  /* 0x0000008ab82c723c */ /* 0x040ff0000004182c */
[----:B------:R-:W-:Y:S01]  /*3ab0*/  HMMA.16816.F32.BF16 R36, R184, R134, R36 ;  /* 0x00000086b824723c */ /* 0x000fe20000041824 */
[----:B------:R-:W-:Y:S06]  /*3ac0*/  BAR.SYNC.DEFER_BLOCKING 0x0 ;  /* 0x0000000000007b1d */ /* 0x000fec0000010000 */
[----:B------:R-:W-:-:S13]  /*3ad0*/  @!P0 BRA `(.L_x_4965) ;  /* 0x0000000800548947 */ /* 0x000fda0003800000 */
[----:B------:R-:W-:Y:S01]  /*3ae0*/  ISETP.NE.U32.AND P0, PT, R238, RZ, PT ;  /* 0x000000ffee00720c */ /* 0x000fe20003f05070 */
[----:B------:R-:W-:Y:S01]  /*3af0*/  BSSY.RECONVERGENT B0, `(.L_x_4966) ;  /* 0x000004b000007945 */ /* 0x000fe20003800200 */
[----:B------:R-:W-:Y:S02]  /*3b00*/  IMAD.SHL.U32 R0, R153, 0x100, RZ ;  /* 0x0000010099007824 */ /* 0x000fe400078e00ff */
        /* <DEDUP_REMOVED lines=11> */
.L_x_4967:
[----:B------:R-:W2:Y:S01]  /*3bc0*/  LD.E R139, desc[UR4][R2.64+0x170] ;  /* 0x00017004028b7980 */ /* 0x000ea2000c101900 */
[C---:B------:R-:W-:Y:S02]  /*3bd0*/  IADD3 R137, PT, PT, R0.reuse, -0x100, RZ ;  /* 0xffffff0000897810 */ /* 0x040fe40007ffe0ff */
        /* <DEDUP_REMOVED lines=60> */
.L_x_4968:
[----:B------:R-:W-:Y:S05]  /*3fa0*/  BSYNC.RECONVERGENT B0 ;  /* 0x0000000000007941 */ /* 0x000fea0003800200 */
.L_x_4966:
        /* <DEDUP_REMOVED lines=10> */
[----:B------:R-:W-:Y:S01]  /*4050*/  @!P0 MOV R144, R134 ;  /* 0x0000008600908202 */ /* 0x000fe20000000f00 */
        /* <DEDUP_REMOVED lines=59> */
.L_x_4970:
[----:B------:R-:W-:Y:S05]  /*4410*/  BSYNC.RECONVERGENT B0 ;  /* 0x0000000000007941 */ /* 0x000fea0003800200 */
.L_x_4969:
[----:B------:R-:W0:Y:S02]  /*4420*/  LDGDEPBAR ;  /* 0x00000000000079af */ /* 0x000e240000000000 */
.L_x_4965:
[----:B------:R-:W-:Y:S05]  /*4430*/  BSYNC.RECONVERGENT B1 ;  /* 0x0000000000017941 */ /* 0x000fea0003800200 */
.L_x_4964:
[----:B------:R-:W-:Y:S02]  /*4440*/  IMAD.SHL.U32 R152, R151, 0x2, RZ ;  /* 0x0000000297987824 */ /* 0x000fe400078e00ff */
[----:B--2---:R-:W-:-:S03]  /*4450*/  VIADD R132, R220, 0x8 ;  /* 0x00000008dc847836 */ /* 0x004fc60000000000 */
[----:B------:R-:W-:-:S05]  /*4460*/  LOP3.LUT R152, R152, 0x6, RZ, 0xc0, !PT ;  /* 0x0000000698987812 */ /* 0x000fca00078ec0ff */
[----:B------:R-:W-:-:S04]  /*4470*/  IMAD R0, R153, 0x100, R152 ;  /* 0x0000010099007824 */ /* 0x000fc800078e0298 */
[C---:B------:R-:W-:Y:S01]  /*4480*/  IMAD.IADD R139, R0.reuse, 0x1, R235 ;  /* 0x00000001008b7824 */ /* 0x040fe200078e02eb */
[C---:B------:R-:W-:Y:S01]  /*4490*/  ISETP.GE.AND P5, PT, R0.reuse, R219, PT ;  /* 0x000000db0000720c */ /* 0x040fe20003fa6270 */
[C---:B-1----:R-:W-:Y:S01]  /*44a0*/  VIADD R135, R0.reuse, 0x1 ;  /* 0x0000000100877836 */ /* 0x042fe20000000000 */
[----:B------:R-:W-:Y:S01]  /*44b0*/  ISETP.GE.AND P4, PT, R0, R218, PT ;  /* 0x000000da0000720c */ /* 0x000fe20003f86270 */
[--C-:B------:R-:W-:Y:S01]  /*44c0*/  IMAD.IADD R134, R132, 0x1, -R139.reuse ;  /* 0x0000000184867824 */ /* 0x100fe200078e0a8b */
[----:B------:R-:W-:Y:S02]  /*44d0*/  IADD3 R133, PT, PT, R220, -0x1, -R139 ;  /* 0xffffffffdc857810 */ /* 0x000fe40007ffe88b */
[----:B------:R-:W-:Y:S02]  /*44e0*/  ISETP.GE.AND P2, PT, R135, R222, PT ;  /* 0x000000de8700720c */ /* 0x000fe40003f46270 */
[----:B------:R-:W-:Y:S02]  /*44f0*/  IABS R134, R134 ;  /* 0x0000008600867213 */ /* 0x000fe40000000000 */
[----:B------:R-:W-:-:S02]  /*4500*/  IABS R133, R133 ;  /* 0x0000008500857213 */ /* 0x000fc40000000000 */
[----:B------:R-:W-:Y:S02]  /*4510*/  I2FP.F32.S32 R134, R134 ;  /* 0x0000008600867245 */ /* 0x000fe40000201400 */
[----:B------:R-:W-:Y:S02]  /*4520*/  I2FP.F32.S32 R133, R133 ;  /* 0x0000008500857245 */ /* 0x000fe40000201400 */
[C---:B------:R-:W-:Y:S01]  /*4530*/  ISETP.GE.AND P3, PT, R135.reuse, R221, PT ;  /* 0x000000dd8700720c */ /* 0x040fe20003f66270 */
[----:B------:R-:W-:Y:S01]  /*4540*/  FFMA.FTZ R134, -R232, R134, R34 ;  /* 0x00000086e8867223 */ /* 0x000fe20000010122 */
[----:B------:R-:W-:Y:S02]  /*4550*/  IMAD.IADD R34, R220, 0x1, -R139 ;  /* 0x00000001dc227824 */ /* 0x000fe400078e0a8b */
[----:B------:R-:W-:Y:S01]  /*4560*/  FFMA.FTZ R33, -R232, R133, R33 ;  /* 0x00000085e8217223 */ /* 0x000fe20000010121 */
[----:B------:R-:W-:Y:S02]  /*4570*/  IADD3 R133, PT, PT, R132, -0x1, -R139 ;  /* 0xffffffff84857810 */ /* 0x000fe40007ffe88b */
[C---:B------:R-:W-:Y:S01]  /*4580*/  ISETP.GE.AND P1, PT, R135.reuse, R219, PT ;  /* 0x000000db8700720c */ /* 0x040fe20003f26270 */
[----:B------:R-:W-:Y:S01]  /*4590*/  VIADD R145, R34, 0xfffffff8 ;  /* 0xfffffff822917836 */ /* 0x000fe20000000000 */
[----:B------:R-:W-:Y:S01]  /*45a0*/  ISETP.GE.AND P0, PT, R135, R218, PT ;  /* 0x000000da8700720c */ /* 0x000fe20003f06270 */
[----:B------:R-:W-:Y:S01]  /*45b0*/  VIADD R135, R0, 0x8 ;  /* 0x0000000800877836 */ /* 0x000fe20000000000 */
[----:B------:R-:W-:-:S02]  /*45c0*/  FSEL R134, R134, -INF , P5 ;  /* 0xff80000086867808 */ /* 0x000fc40002800000 */
[----:B------:R-:W-:Y:S02]  /*45d0*/  FSEL R33, R33, -INF , P2 ;  /* 0xff80000021217808 */ /* 0x000fe40001000000 */
[----:B------:R-:W-:Y:S02]  /*45e0*/  IABS R133, R133 ;  /* 0x0000008500857213 */ /* 0x000fe40000000000 */
[----:B------:R-:W-:Y:S02]  /*45f0*/  FSEL R134, R134, -INF , !P4 ;  /* 0xff80000086867808 */ /* 0x000fe40006000000 */
[----:B------:R-:W-:Y:S02]  /*4600*/  FSEL R33, R33, -INF , !P3 ;  /* 0xff80000021217808 */ /* 0x000fe40005800000 */
[----:B------:R-:W-:Y:S02]  /*4610*/  IABS R34, R34 ;  /* 0x0000002200227213 */ /* 0x000fe40000000000 */
[----:B------:R-:W-:-:S02]  /*4620*/  ISETP.GE.AND P5, PT, R135, R222, PT ;  /* 0x000000de8700720c */ /* 0x000fc40003fa6270 */
[C---:B------:R-:W-:Y:S02]  /*4630*/  ISETP.GE.AND P4, PT, R135.reuse, R221, PT ;  /* 0x000000dd8700720c */ /* 0x040fe40003f86270 */
[C---:B------:R-:W-:Y:S02]  /*4640*/  ISETP.GE.AND P2, PT, R135.reuse, R219, PT ;  /* 0x000000db8700720c */ /* 0x040fe40003f46270 */
[----:B------:R-:W-:Y:S02]  /*4650*/  ISETP.GE.AND P3, PT, R135, R218, PT ;  /* 0x000000da8700720c */ /* 0x000fe40003f66270 */
[----:B------:R-:W-:Y:S02]  /*4660*/  IABS R145, R145 ;  /* 0x0000009100917213 */ /* 0x000fe40000000000 */
[----:B------:R-:W-:Y:S02]  /*4670*/  I2FP.F32.S32 R133, R133 ;  /* 0x0000008500857245 */ /* 0x000fe40000201400 */
[----:B------:R-:W-:-:S02]  /*4680*/  IADD3 R135, PT, PT, R220, -0x9, -R139 ;  /* 0xfffffff7dc877810 */ /* 0x000fc40007ffe88b */
[----:B------:R-:W-:Y:S01]  /*4690*/  I2FP.F32.S32 R34, R34 ;  /* 0x0000002200227245 */ /* 0x000fe20000201400 */
[C---:B------:R-:W-:Y:S01]  /*46a0*/  FFMA.FTZ R35, -R232.reuse, R133, R35 ;  /* 0x00000085e8237223 */ /* 0x040fe20000010123 */
[----:B------:R-:W-:Y:S02]  /*46b0*/  I2FP.F32.S32 R145, R145 ;  /* 0x0000009100917245 */ /* 0x000fe40000201400 */
[----:B------:R-:W-:Y:S01]  /*46c0*/  IABS R135, R135 ;  /* 0x0000008700877213 */ /* 0x000fe20000000000 */
[C---:B------:R-:W-:Y:S01]  /*46d0*/  FFMA.FTZ R138, -R232.reuse, R34, R30 ;  /* 0x00000022e88a7223 */ /* 0x040fe2000001011e */
[----:B------:R-:W-:Y:S01]  /*46e0*/  FSEL R35, R35, -INF , P1 ;  /* 0xff80000023237808 */ /* 0x000fe20000800000 */
[----:B------:R-:W-:Y:S01]  /*46f0*/  FFMA.FTZ R145, -R232, R145, R28 ;  /* 0x00000091e8917223 */ /* 0x000fe2000001011c */
[----:B------:R-:W-:Y:S01]  /*4700*/  I2FP.F32.S32 R30, R135 ;  /* 0x00000087001e7245 */ /* 0x000fe20000201400 */
[----:B------:R-:W-:Y:S01]  /*4710*/  VIADD R28, R0, 0x9 ;  /* 0x00000009001c7836 */ /* 0x000fe20000000000 */
[----:B------:R-:W-:-:S02]  /*4720*/  IADD3 R135, PT, PT, R132, -0x10, -R139 ;  /* 0xfffffff084877810 */ /* 0x000fc40007ffe88b */
[----:B------:R-:W-:Y:S01]  /*4730*/  IADD3 R133, PT, PT, R132, -0x9, -R139 ;  /* 0xfffffff784857810 */ /* 0x000fe20007ffe88b */
[----:B------:R-:W-:Y:S01]  /*4740*/  FFMA.FTZ R30, -R232, R30, R29 ;  /* 0x0000001ee81e7223 */ /* 0x000fe2000001011d */
[----:B------:R-:W-:Y:S02]  /*4750*/  FSEL R35, R35, -INF , !P0 ;  /* 0xff80000023237808 */ /* 0x000fe40004000000 */
[----:B------:R-:W-:Y:S02]  /*4760*/  FSEL R145, R145, -INF , P5 ;  /* 0xff80000091917808 */ /* 0x000fe40002800000 */
[----:B------:R-:W-:Y:S02]  /*4770*/  FSEL R138, R138, -INF , P2 ;  /* 0xff8000008a8a7808 */ /* 0x000fe40001000000 */
[----:B------:R-:W-:Y:S02]  /*4780*/  IABS R29, R135 ;  /* 0x00000087001d7213 */ /* 0x000fe40000000000 */
[----:B------:R-:W-:-:S02]  /*4790*/  ISETP.GE.AND P1, PT, R28, R222, PT ;  /* 0x000000de1c00720c */ /* 0x000fc40003f26270 */
[C---:B------:R-:W-:Y:S02]  /*47a0*/  ISETP.GE.AND P0, PT, R28.reuse, R221, PT ;  /* 0x000000dd1c00720c */ /* 0x040fe40003f06270 */
[C---:B------:R-:W-:Y:S02]  /*47b0*/  ISETP.GE.AND P5, PT, R28.reuse, R219, PT ;  /* 0x000000db1c00720c */ /* 0x040fe40003fa6270 */
[----:B------:R-:W-:Y:S02]  /*47c0*/  ISETP.GE.AND P2, PT, R28, R218, PT ;  /* 0x000000da1c00720c */ /* 0x000fe40003f46270 */
[----:B------:R-:W-:Y:S02]  /*47d0*/  IABS R133, R133 ;  /* 0x0000008500857213 */ /* 0x000fe40000000000 */
[----:B------:R-:W-:Y:S02]  /*47e0*/  IADD3 R28, PT, PT, R220, -0x10, -R139 ;  /* 0xfffffff0dc1c7810 */ /* 0x000fe40007ffe88b */
[----:B------:R-:W-:-:S02]  /*47f0*/  I2FP.F32.S32 R29, R29 ;  /* 0x0000001d001d7245 */ /* 0x000fc40000201400 */
[----:B------:R-:W-:Y:S02]  /*4800*/  I2FP.F32.S32 R133, R133 ;  /* 0x0000008500857245 */ /* 0x000fe40000201400 */
[----:B------:R-:W-:Y:S01]  /*4810*/  IABS R28, R28 ;  /* 0x0000001c001c7213 */ /* 0x000fe20000000000 */
[----:B------:R-:W-:Y:S01]  /*4820*/  FFMA.FTZ R26, -R232, R29, R26 ;  /* 0x0000001de81a7223 */ /* 0x000fe2000001011a */
[----:B------:R-:W-:Y:S01]  /*4830*/  IADD3 R29, PT, PT, R132, -0x11, -R139 ;  /* 0xffffffef841d7810 */ /* 0x000fe20007ffe88b */
[----:B------:R-:W-:Y:S01]  /*4840*/  FFMA.FTZ R31, -R232, R133, R31 ;  /* 0x00000085e81f7223 */ /* 0x000fe2000001011f */
[----:B------:R-:W-:Y:S01]  /*4850*/  I2FP.F32.S32 R28, R28 ;  /* 0x0000001c001c7245 */ /* 0x000fe20000201400 */
[----:B------:R-:W-:Y:S01]  /*4860*/  VIADD R133, R0, 0x10 ;  /* 0x0000001000857836 */ /* 0x000fe20000000000 */
[----:B------:R-:W-:Y:S02]  /*4870*/  IABS R29, R29 ;  /* 0x0000001d001d7213 */ /* 0x000fe40000000000 */
[----:B------:R-:W-:Y:S01]  /*4880*/  FSEL R138, R138, -INF , !P3 ;  /* 0xff8000008a8a7808 */ /* 0x000fe20005800000 */
[----:B------:R-:W-:Y:S01]  /*4890*/  FFMA.FTZ R24, -R232, R28, R24 ;  /* 0x0000001ce8187223 */ /* 0x000fe20000010118 */
[----:B------:R-:W-:-:S02]  /*48a0*/  FSEL R30, R30, -INF , P1 ;  /* 0xff8000001e1e7808 */ /* 0x000fc40000800000 */
[----:B------:R-:W-:Y:S02]  /*48b0*/  IADD3 R28, PT, PT, R220, -0x11, -R139 ;  /* 0xffffffefdc1c7810 */ /* 0x000fe40007ffe88b */
[----:B------:R-:W-:Y:S02]  /*48c0*/  ISETP.GE.AND P3, PT, R133, R222, PT ;  /* 0x000000de8500720c */ /* 0x000fe40003f66270 */
[----:B------:R-:W-:Y:S02]  /*48d0*/  I2FP.F32.S32 R29, R29 ;  /* 0x0000001d001d7245 */ /* 0x000fe40000201400 */
[----:B------:R-:W-:Y:S02]  /*48e0*/  FSEL R30, R30, -INF , !P0 ;  /* 0xff8000001e1e7808 */ /* 0x000fe40004000000 */
[----:B------:R-:W-:Y:S01]  /*48f0*/  FSEL R141, R31, -INF , P5 ;  /* 0xff8000001f8d7808 */ /* 0x000fe20002800000 */
[----:B------:R-:W-:Y:S01]  /*4900*/  VIADD R31, R0, 0x11 ;  /* 0x00000011001f7836 */ /* 0x000fe20000000000 */
[----:B------:R-:W-:Y:S01]  /*4910*/  IABS R28, R28 ;  /* 0x0000001c001c7213 */ /* 0x000fe20000000000 */
[----:B------:R-:W-:Y:S01]  /*4920*/  FFMA.FTZ R27, -R232, R29, R27 ;  /* 0x0000001de81b7223 */ /* 0x000fe2000001011b */
[----:B------:R-:W-:-:S02]  /*4930*/  ISETP.GE.AND P1, PT, R133, R221, PT ;  /* 0x000000dd8500720c */ /* 0x000fc40003f26270 */
[----:B------:R-:W-:Y:S02]  /*4940*/  ISETP.GE.AND P0, PT, R133, R219, PT ;  /* 0x000000db8500720c */ /* 0x000fe40003f06270 */
[----:B------:R-:W-:Y:S02]  /*4950*/  FSEL R24, R24, -INF , P3 ;  /* 0xff80000018187808 */ /* 0x000fe40001800000 */
[----:B------:R-:W-:Y:S02]  /*4960*/  I2FP.F32.S32 R28, R28 ;  /* 0x0000001c001c7245 */ /* 0x000fe40000201400 */
[----:B------:R-:W-:Y:S02]  /*4970*/  IADD3 R29, PT, PT, R220, -0x18, -R139 ;  /* 0xffffffe8dc1d7810 */ /* 0x000fe40007ffe88b */
[----:B------:R-:W-:Y:S01]  /*4980*/  FSEL R141, R141, -INF , !P2 ;  /* 0xff8000008d8d7808 */ /* 0x000fe20005000000 */
[----:B------:R-:W-:Y:S01]  /*4990*/  FFMA.FTZ R25, -R232, R28, R25 ;  /* 0x0000001ce8197223 */ /* 0x000fe20000010119 */
[----:B------:R-:W-:-:S02]  /*49a0*/  FSEL R24, R24, -INF , !P1 ;  /* 0xff80000018187808 */ /* 0x000fc40004800000 */
[----:B------:R-:W-:Y:S02]  /*49b0*/  FSEL R26, R26, -INF , P0 ;  /* 0xff8000001a1a7808 */ /* 0x000fe40000000000 */
[C---:B------:R-:W-:Y:S02]  /*49c0*/  ISETP.GE.AND P2, PT, R31.reuse, R222, PT ;  /* 0x000000de1f00720c */ /* 0x040fe40003f46270 */
[C---:B------:R-:W-:Y:S02]  /*49d0*/  ISETP.GE.AND P3, PT, R31.reuse, R221, PT ;  /* 0x000000dd1f00720c */ /* 0x040fe40003f66270 */
[C---:B------:R-:W-:Y:S02]  /*49e0*/  ISETP.GE.AND P1, PT, R31.reuse, R219, PT ;  /* 0x000000db1f00720c */ /* 0x040fe40003f26270 */
[----:B------:R-:W-:Y:S02]  /*49f0*/  ISETP.GE.AND P0, PT, R31, R218, PT ;  /* 0x000000da1f00720c */ /* 0x000fe40003f06270 */
[----:B------:R-:W-:-:S02]  /*4a00*/  IADD3 R31, PT, PT, R132, -0x18, -R139 ;  /* 0xffffffe8841f7810 */ /* 0x000fc40007ffe88b */
[----:B------:R-:W-:Y:S02]  /*4a10*/  IABS R29, R29 ;  /* 0x0000001d001d7213 */ /* 0x000fe40000000000 */
[----:B------:R-:W-:Y:S02]  /*4a20*/  FSEL R28, R27, -INF , P1 ;  /* 0xff8000001b1c7808 */ /* 0x000fe40000800000 */
[----:B------:R-:W-:Y:S02]  /*4a30*/  IABS R31, R31 ;  /* 0x0000001f001f7213 */ /* 0x000fe40000000000 */
[----:B------:R-:W-:Y:S02]  /*4a40*/  IADD3 R27, PT, PT, R132, -0x19, -R139 ;  /* 0xffffffe7841b7810 */ /* 0x000fe40007ffe88b */
[----:B------:R-:W-:Y:S02]  /*4a50*/  I2FP.F32.S32 R29, R29 ;  /* 0x0000001d001d7245 */ /* 0x000fe40000201400 */
[----:B------:R-:W-:Y:S01]  /*4a60*/  ISETP.GE.AND P5, PT, R133, R218, PT ;  /* 0x000000da8500720c */ /* 0x000fe20003fa6270 */
[----:B------:R-:W-:Y:S01]  /*4a70*/  VIADD R133, R0, 0x18 ;  /* 0x0000001800857836 */ /* 0x000fe20000000000 */
[----:B------:R-:W-:Y:S01]  /*4a80*/  I2FP.F32.S32 R31, R31 ;  /* 0x0000001f001f7245 */ /* 0x000fe20000201400 */
[----:B------:R-:W-:Y:S01]  /*4a90*/  FFMA.FTZ R20, -R232, R29, R20 ;  /* 0x0000001de8147223 */ /* 0x000fe20000010114 */
[----:B------:R-:W-:-:S02]  /*4aa0*/  IABS R27, R27 ;  /* 0x0000001b001b7213 */ /* 0x000fc40000000000 */
[----:B------:R-:W-:Y:S01]  /*4ab0*/  FSEL R25, R25, -INF , P2 ;  /* 0xff80000019197808 */ /* 0x000fe20001000000 */
[----:B------:R-:W-:Y:S01]  /*4ac0*/  FFMA.FTZ R31, -R232, R31, R22 ;  /* 0x0000001fe81f7223 */ /* 0x000fe20000010116 */
[----:B------:R-:W-:Y:S02]  /*4ad0*/  IADD3 R29, PT, PT, R220, -0x19, -R139 ;  /* 0xffffffe7dc1d7810 */ /* 0x000fe40007ffe88b */
[----:B------:R-:W-:Y:S02]  /*4ae0*/  FSEL R26, R26, -INF , !P5 ;  /* 0xff8000001a1a7808 */ /* 0x000fe40006800000 */
[----:B------:R-:W-:Y:S02]  /*4af0*/  I2FP.F32.S32 R27, R27 ;  /* 0x0000001b001b7245 */ /* 0x000fe40000201400 */
[----:B------:R-:W-:Y:S02]  /*4b00*/  ISETP.GE.AND P5, PT, R133, R222, PT ;  /* 0x000000de8500720c */ /* 0x000fe40003fa6270 */
[----:B------:R-:W-:Y:S01]  /*4b10*/  FSEL R22, R28, -INF , !P0 ;  /* 0xff8000001c167808 */ /* 0x000fe20004000000 */
[----:B------:R-:W-:Y:S01]  /*4b20*/  FFMA.FTZ R23, -R232, R27, R23 ;  /* 0x0000001be8177223 */ /* 0x000fe20000010117 */
[----:B------:R-:W-:-:S02]  /*4b30*/  FSEL R25, R25, -INF , !P3 ;  /* 0xff80000019197808 */ /* 0x000fc40005800000 */
[----:B------:R-:W-:Y:S02]  /*4b40*/  IABS R28, R29 ;  /* 0x0000001d001c7213 */ /* 0x000fe40000000000 */
[C---:B------:R-:W-:Y:S02]  /*4b50*/  ISETP.GE.AND P2, PT, R133.reuse, R221, PT ;  /* 0x000000dd8500720c */ /* 0x040fe40003f46270 */
[C---:B------:R-:W-:Y:S02]  /*4b60*/  ISETP.GE.AND P3, PT, R133.reuse, R219, PT ;  /* 0x000000db8500720c */ /* 0x040fe40003f66270 */
[----:B------:R-:W-:Y:S01]  /*4b70*/  ISETP.GE.AND P1, PT, R133, R218, PT ;  /* 0x000000da8500720c */ /* 0x000fe20003f26270 */
[----:B------:R-:W-:Y:S01]  /*4b80*/  VIADD R133, R0, 0x19 ;  /* 0x0000001900857836 */ /* 0x000fe20000000000 */
[----:B------:R-:W-:Y:S02]  /*4b90*/  FSEL R29, R20, -INF , P5 ;  /* 0xff800000141d7808 */ /* 0x000fe40002800000 */
[----:B------:R-:W-:-:S02]  /*4ba0*/  IADD3 R27, PT, PT, R220, -0x20, -R139 ;  /* 0xffffffe0dc1b7810 */ /* 0x000fc40007ffe88b */
[----:B------:R-:W-:Y:S02]  /*4bb0*/  I2FP.F32.S32 R28, R28 ;  /* 0x0000001c001c7245 */ /* 0x000fe40000201400 */
[----:B------:R-:W-:Y:S02]  /*4bc0*/  FSEL R20, R31, -INF , P3 ;  /* 0xff8000001f147808 */ /* 0x000fe40001800000 */
[----:B------:R-:W-:Y:S01]  /*4bd0*/  FSEL R29, R29, -INF , !P2 ;  /* 0xff8000001d1d7808 */ /* 0x000fe20005000000 */
[----:B------:R-:W-:Y:S01]  /*4be0*/  FFMA.FTZ R28, -R232, R28, R21 ;  /* 0x0000001ce81c7223 */ /* 0x000fe20000010115 */
[----:B------:R-:W-:Y:S02]  /*4bf0*/  IADD3 R31, PT, PT, R132, -0x20, -R139 ;  /* 0xffffffe0841f7810 */ /* 0x000fe40007ffe88b */
[----:B------:R-:W-:Y:S02]  /*4c00*/  ISETP.GE.AND P2, PT, R133, R219, PT ;  /* 0x000000db8500720c */ /* 0x000fe40003f46270 */
[----:B------:R-:W-:-:S02]  /*4c10*/  IABS R27, R27 ;  /* 0x0000001b001b7213 */ /* 0x000fc40000000000 */
[----:B------:R-:W-:Y:S02]  /*4c20*/  IADD3 R179, PT, PT, R220, -0x21, -R139 ;  /* 0xffffffdfdcb37810 */ /* 0x000fe40007ffe88b */
[----:B------:R-:W-:Y:S02]  /*4c30*/  IABS R21, R31 ;  /* 0x0000001f00157213 */ /* 0x000fe40000000000 */
[C---:B------:R-:W-:Y:S02]  /*4c40*/  ISETP.GE.AND P0, PT, R133.reuse, R222, PT ;  /* 0x000000de8500720c */ /* 0x040fe40003f06270 */
[C---:B------:R-:W-:Y:S02]  /*4c50*/  ISETP.GE.AND P5, PT, R133.reuse, R221, PT ;  /* 0x000000dd8500720c */ /* 0x040fe40003fa6270 */
[----:B------:R-:W-:Y:S01]  /*4c60*/  ISETP.GE.AND P3, PT, R133, R218, PT ;  /* 0x000000da8500720c */ /* 0x000fe20003f66270 */
[----:B------:R-:W-:Y:S01]  /*4c70*/  VIADD R133, R0, 0x20 ;  /* 0x0000002000857836 */ /* 0x000fe20000000000 */
[----:B------:R-:W-:-:S02]  /*4c80*/  I2FP.F32.S32 R27, R27 ;  /* 0x0000001b001b7245 */ /* 0x000fc40000201400 */
[----:B------:R-:W-:Y:S02]  /*4c90*/  FSEL R31, R23, -INF , P2 ;  /* 0xff800000171f7808 */ /* 0x000fe40001000000 */
[----:B------:R-:W-:Y:S01]  /*4ca0*/  IADD3 R23, PT, PT, R132, -0x21, -R139 ;  /* 0xffffffdf84177810 */ /* 0x000fe20007ffe88b */
[----:B------:R-:W-:Y:S01]  /*4cb0*/  FFMA.FTZ R16, -R232, R27, R16 ;  /* 0x0000001be8107223 */ /* 0x000fe20000010110 */
[----:B------:R-:W-:Y:S01]  /*4cc0*/  IABS R179, R179 ;  /* 0x000000b300b37213 */ /* 0x000fe20000000000 */
[----:B------:R-:W-:Y:S01]  /*4cd0*/  VIADD R27, R0, 0x21 ;  /* 0x00000021001b7836 */ /* 0x000fe20000000000 */
[----:B------:R-:W-:Y:S02]  /*4ce0*/  I2FP.F32.S32 R21, R21 ;  /* 0x0000001500157245 */ /* 0x000fe40000201400 */
[----:B------:R-:W-:Y:S02]  /*4cf0*/  FSEL R20, R20, -INF , !P1 ;  /* 0xff80000014147808 */ /* 0x000fe40004800000 */
[----:B------:R-:W-:Y:S01]  /*4d00*/  IABS R23, R23 ;  /* 0x0000001700177213 */ /* 0x000fe20000000000 */
[----:B------:R-:W-:Y:S01]  /*4d10*/  FFMA.FTZ R21, -R232, R21, R18 ;  /* 0x00000015e8157223 */ /* 0x000fe20000010112 */
[----:B------:R-:W-:-:S02]  /*4d20*/  I2FP.F32.S32 R179, R179 ;  /* 0x000000b300b37245 */ /* 0x000fc40000201400 */
[C---:B------:R-:W-:Y:S02]  /*4d30*/  ISETP.GE.AND P1, PT, R133.reuse, R222, PT ;  /* 0x000000de8500720c */ /* 0x040fe40003f26270 */
[----:B------:R-:W-:Y:S01]  /*4d40*/  FSEL R28, R28, -INF , P0 ;  /* 0xff8000001c1c7808 */ /* 0x000fe20000000000 */
[----:B------:R-:W-:Y:S01]  /*4d50*/  FFMA.FTZ R179, -R232, R179, R17 ;  /* 0x000000b3e8b37223 */ /* 0x000fe20000010111 */
[----:B------:R-:W-:Y:S01]  /*4d60*/  I2FP.F32.S32 R23, R23 ;  /* 0x0000001700177245 */ /* 0x000fe20000201400 */
[----:B------:R-:W-:Y:S01]  /*4d70*/  VIADD R17, R0, 0x28 ;  /* 0x0000002800117836 */ /* 0x000fe20000000000 */
[----:B------:R-:W-:Y:S02]  /*4d80*/  ISETP.GE.AND P0, PT, R133, R221, PT ;  /* 0x000000dd8500720c */ /* 0x000fe40003f06270 */
[----:B------:R-:W-:Y:S01]  /*4d90*/  FSEL R28, R28, -INF , !P5 ;  /* 0xff8000001c1c7808 */ /* 0x000fe20006800000 */
[----:B------:R-:W-:Y:S01]  /*4da0*/  FFMA.FTZ R23, -R232, R23, R19 ;  /* 0x00000017e8177223 */ /* 0x000fe20000010113 */
[----:B------:R-:W-:Y:S01]  /*4db0*/  FSEL R18, R31, -INF , !P3 ;  /* 0xff8000001f127808 */ /* 0x000fe20005800000 */
[----:B------:R-:W-:Y:S01]  /*4dc0*/  VIADD R31, R0, 0x68 ;  /* 0x00000068001f7836 */ /* 0x000fe20000000000 */
[----:B------:R-:W-:-:S02]  /*4dd0*/  FSEL R180, R16, -INF , P1 ;  /* 0xff80000010b47808 */ /* 0x000fc40000800000 */
[----:B------:R-:W-:Y:S02]  /*4de0*/  ISETP.GE.AND P5, PT, R133, R219, PT ;  /* 0x000000db8500720c */ /* 0x000fe40003fa6270 */
[----:B------:R-:W-:Y:S02]  /*4df0*/  ISETP.GE.AND P3, PT, R27, R222, PT ;  /* 0x000000de1b00720c */ /* 0x000fe40003f66270 */
[----:B------:R-:W-:Y:S02]  /*4e00*/  FSEL R180, R180, -INF , !P0 ;  /* 0xff800000b4b47808 */ /* 0x000fe40004000000 */
[----:B------:R-:W-:Y:S02]  /*4e10*/  ISETP.GE.AND P2, PT, R133, R218, PT ;  /* 0x000000da8500720c */ /* 0x000fe40003f46270 */
[C---:B------:R-:W-:Y:S02]  /*4e20*/  ISETP.GE.AND P1, PT, R27.reuse, R221, PT ;  /* 0x000000dd1b00720c */ /* 0x040fe40003f26270 */
[----:B------:R-:W-:-:S02]  /*4e30*/  ISETP.GE.AND P0, PT, R27, R219, PT ;  /* 0x000000db1b00720c */ /* 0x000fc40003f06270 */
[----:B------:R-:W-:Y:S02]  /*4e40*/  FSEL R16, R21, -INF , P5 ;  /* 0xff80000015107808 */ /* 0x000fe40002800000 */
[----:B------:R-:W-:Y:S02]  /*4e50*/  FSEL R179, R179, -INF , P3 ;  /* 0xff800000b3b37808 */ /* 0x000fe40001800000 */
[--C-:B------:R-:W-:Y:S02]  /*4e60*/  IADD3 R21, PT, PT, R220, -0x28, -R139.reuse ;  /* 0xffffffd8dc157810 */ /* 0x100fe40007ffe88b */
[----:B------:R-:W-:Y:S02]  /*4e70*/  IADD3 R19, PT, PT, R132, -0x28, -R139 ;  /* 0xffffffd884137810 */ /* 0x000fe40007ffe88b */
[----:B------:R-:W-:Y:S02]  /*4e80*/  FSEL R16, R16, -INF , !P2 ;  /* 0xff80000010107808 */ /* 0x000fe40005000000 */
[----:B------:R-:W-:-:S02]  /*4e90*/  FSEL R179, R179, -INF , !P1 ;  /* 0xff800000b3b37808 */ /* 0x000fc40004800000 */
[----:B------:R-:W-:Y:S02]  /*4ea0*/  FSEL R23, R23, -INF , P0 ;  /* 0xff80000017177808 */ /* 0x000fe40000000000 */
[C---:B------:R-:W-:Y:S02]  /*4eb0*/  ISETP.GE.AND P2, PT, R17.reuse, R222, PT ;  /* 0x000000de1100720c */ /* 0x040fe40003f46270 */
[----:B------:R-:W-:Y:S02]  /*4ec0*/  IABS R21, R21 ;  /* 0x0000001500157213 */ /* 0x000fe40000000000 */
[C---:B------:R-:W-:Y:S02]  /*4ed0*/  ISETP.GE.AND P3, PT, R17.reuse, R221, PT ;  /* 0x000000dd1100720c */ /* 0x040fe40003f66270 */
[C---:B------:R-:W-:Y:S02]  /*4ee0*/  ISETP.GE.AND P1, PT, R17.reuse, R219, PT ;  /* 0x000000db1100720c */ /* 0x040fe40003f26270 */
[----:B------:R-:W-:-:S02]  /*4ef0*/  ISETP.GE.AND P0, PT, R17, R218, PT ;  /* 0x000000da1100720c */ /* 0x000fc40003f06270 */
[----:B------:R-:W-:Y:S02]  /*4f00*/  IABS R19, R19 ;  /* 0x0000001300137213 */ /* 0x000fe40000000000 */
[--C-:B------:R-:W-:Y:S02]  /*4f10*/  IADD3 R17, PT, PT, R132, -0x29, -R139.reuse ;  /* 0xffffffd784117810 */ /* 0x100fe40007ffe88b */
[----:B------:R-:W-:Y:S02]  /*4f20*/  I2FP.F32.S32 R21, R21 ;  /* 0x0000001500157245 */ /* 0x000fe40000201400 */
[----:B------:R-:W-:Y:S02]  /*4f30*/  I2FP.F32.S32 R19, R19 ;  /* 0x0000001300137245 */ /* 0x000fe40000201400 */
[----:B------:R-:W-:Y:S01]  /*4f40*/  IABS R17, R17 ;  /* 0x0000001100117213 */ /* 0x000fe20000000000 */
[----:B------:R-:W-:Y:S01]  /*4f50*/  FFMA.FTZ R12, -R232, R21, R12 ;  /* 0x00000015e80c7223 */ /* 0x000fe2000001010c */
[----:B------:R-:W-:Y:S01]  /*4f60*/  IADD3 R133, PT, PT, R220, -0x29, -R139 ;  /* 0xffffffd7dc857810 */ /* 0x000fe20007ffe88b */
[----:B------:R-:W-:Y:S01]  /*4f70*/  FFMA.FTZ R19, -R232, R19, R14 ;  /* 0x00000013e8137223 */ /* 0x000fe2000001010e */
[----:B------:R-:W-:Y:S01]  /*4f80*/  I2FP.F32.S32 R17, R17 ;  /* 0x0000001100117245 */ /* 0x000fe20000201400 */
[----:B------:R-:W-:Y:S01]  /*4f90*/  VIADD R21, R0, 0x29 ;  /* 0x0000002900157836 */ /* 0x000fe20000000000 */
[----:B------:R-:W-:-:S02]  /*4fa0*/  IABS R133, R133 ;  /* 0x0000008500857213 */ /* 0x000fc40000000000 */
[----:B------:R-:W-:Y:S01]  /*4fb0*/  FSEL R174, R12, -INF , P2 ;  /* 0xff8000000cae7808 */ /* 0x000fe20001000000 */
[----:B------:R-:W-:Y:S01]  /*4fc0*/  FFMA.FTZ R15, -R232, R17, R15 ;  /* 0x00000011e80f7223 */ /* 0x000fe2000001010f */
[----:B------:R-:W-:Y:S02]  /*4fd0*/  I2FP.F32.S32 R133, R133 ;  /* 0x0000008500857245 */ /* 0x000fe40000201400 */
[----:B------:R-:W-:Y:S02]  /*4fe0*/  FSEL R12, R19, -INF , P1 ;  /* 0xff800000130c7808 */ /* 0x000fe40000800000 */
[----:B------:R-:W-:Y:S01]  /*4ff0*/  IADD3 R17, PT, PT, R220, -0x30, -R139 ;  /* 0xffffffd0dc117810 */ /* 0x000fe20007ffe88b */
[----:B------:R-:W-:Y:S01]  /*5000*/  FFMA.FTZ R133, -R232, R133, R13 ;  /* 0x00000085e8857223 */ /* 0x000fe2000001010d */
[----:B------:R-:W-:Y:S02]  /*5010*/  ISETP.GE.AND P5, PT, R27, R218, PT ;  /* 0x000000da1b00720c */ /* 0x000fe40003fa6270 */
[----:B------:R-:W-:-:S02]  /*5020*/  IADD3 R19, PT, PT, R132, -0x30, -R139 ;  /* 0xffffffd084137810 */ /* 0x000fc40007ffe88b */
[----:B------:R-:W-:Y:S02]  /*5030*/  FSEL R174, R174, -INF , !P3 ;  /* 0xff800000aeae7808 */ /* 0x000fe40005800000 */
[----:B------:R-:W-:Y:S02]  /*5040*/  IABS R17, R17 ;  /* 0x0000001100117213 */ /* 0x000fe40000000000 */
[----:B------:R-:W-:Y:S01]  /*5050*/  FSEL R14, R23, -INF , !P5 ;  /* 0xff800000170e7808 */ /* 0x000fe20006800000 */
[----:B------:R-:W-:Y:S01]  /*5060*/  VIADD R23, R0, 0x58 ;  /* 0x0000005800177836 */ /* 0x000fe20000000000 */
[C---:B------:R-:W-:Y:S02]  /*5070*/  ISETP.GE.AND P3, PT, R21.reuse, R219, PT ;  /* 0x000000db1500720c */ /* 0x040fe40003f66270 */
[----:B------:R-:W-:Y:S02]  /*5080*/  IABS R13, R19 ;  /* 0x00000013000d7213 */ /* 0x000fe40000000000 */
[----:B------:R-:W-:-:S02]  /*5090*/  ISETP.GE.AND P5, PT, R21, R222, PT ;  /* 0x000000de1500720c */ /* 0x000fc40003fa6270 */
[--C-:B------:R-:W-:Y:S02]  /*50a0*/  IADD3 R137, PT, PT, R220, -0x31, -R139.reuse ;  /* 0xffffffcfdc897810 */ /* 0x100fe40007ffe88b */
[C---:B------:R-:W-:Y:S02]  /*50b0*/  ISETP.GE.AND P2, PT, R21.reuse, R221, PT ;  /* 0x000000dd1500720c */ /* 0x040fe40003f46270 */
[----:B------:R-:W-:Y:S01]  /*50c0*/  ISETP.GE.AND P1, PT, R21, R218, PT ;  /* 0x000000da1500720c */ /* 0x000fe20003f26270 */
[----:B------:R-:W-:Y:S01]  /*50d0*/  VIADD R21, R0, 0x30 ;  /* 0x0000003000157836 */ /* 0x000fe20000000000 */
[----:B------:R-:W-:Y:S02]  /*50e0*/  I2FP.F32.S32 R17, R17 ;  /* 0x0000001100117245 */ /* 0x000fe40000201400 */
[----:B------:R-:W-:Y:S02]  /*50f0*/  I2FP.F32.S32 R13, R13 ;  /* 0x0000000d000d7245 */ /* 0x000fe40000201400 */
[----:B------:R-:W-:Y:S01]  /*5100*/  FSEL R19, R15, -INF , P3 ;  /* 0xff8000000f137808 */ /* 0x000fe20001800000 */
[C---:B------:R-:W-:Y:S01]  /*5110*/  FFMA.FTZ R8, -R232.reuse, R17, R8 ;  /* 0x00000011e8087223 */ /* 0x040fe20000010108 */
[----:B------:R-:W-:Y:S01]  /*5120*/  FSEL R133, R133, -INF , P5 ;  /* 0xff80000085857808 */ /* 0x000fe20002800000 */
[----:B------:R-:W-:Y:S01]  /*5130*/  FFMA.FTZ R13, -R232, R13, R10 ;  /* 0x0000000de80d7223 */ /* 0x000fe2000001010a */
[----:B------:R-:W-:Y:S01]  /*5140*/  IADD3 R15, PT, PT, R132, -0x31, -R139 ;  /* 0xffffffcf840f7810 */ /* 0x000fe20007ffe88b */
[----:B------:R-:W-:Y:S01]  /*5150*/  VIADD R17, R0, 0x31 ;  /* 0x0000003100117836 */ /* 0x000fe20000000000 */
[----:B------:R-:W-:-:S02]  /*5160*/  IABS R137, R137 ;  /* 0x0000008900897213 */ /* 0x000fc40000000000 */
[----:B------:R-:W-:Y:S02]  /*5170*/  FSEL R12, R12, -INF , !P0 ;  /* 0xff8000000c0c7808 */ /* 0x000fe40004000000 */
[----:B------:R-:W-:Y:S02]  /*5180*/  ISETP.GE.AND P0, PT, R21, R222, PT ;  /* 0x000000de1500720c */ /* 0x000fe40003f06270 */
[----:B------:R-:W-:Y:S02]  /*5190*/  FSEL R133, R133, -INF , !P2 ;  /* 0xff80000085857808 */ /* 0x000fe40005000000 */
[----:B------:R-:W-:Y:S02]  /*51a0*/  IABS R15, R15 ;  /* 0x0000000f000f7213 */ /* 0x000fe40000000000 */
[----:B------:R-:W-:Y:S02]  /*51b0*/  I2FP.F32.S32 R137, R137 ;  /* 0x0000008900897245 */ /* 0x000fe40000201400 */
[----:B------:R-:W-:-:S02]  /*51c0*/  ISETP.GE.AND P2, PT, R21, R219, PT ;  /* 0x000000db1500720c */ /* 0x000fc40003f46270 */
[----:B------:R-:W-:Y:S01]  /*51d0*/  FSEL R154, R8, -INF , P0 ;  /* 0xff800000089a7808 */ /* 0x000fe20000000000 */
[----:B------:R-:W-:Y:S01]  /*51e0*/  FFMA.FTZ R137, -R232, R137, R9 ;  /* 0x00000089e8897223 */ /* 0x000fe20000010109 */
[----:B------:R-:W-:Y:S01]  /*51f0*/  I2FP.F32.S32 R15, R15 ;  /* 0x0000000f000f7245 */ /* 0x000fe20000201400 */
[----:B------:R-:W-:Y:S01]  /*5200*/  VIADD R9, R0, 0x38 ;  /* 0x0000003800097836 */ /* 0x000fe20000000000 */
[----:B------:R-:W-:Y:S02]  /*5210*/  ISETP.GE.AND P5, PT, R21, R221, PT ;  /* 0x000000dd1500720c */ /* 0x000fe40003fa6270 */
[----:B------:R-:W-:Y:S01]  /*5220*/  FSEL R10, R19, -INF , !P1 ;  /* 0xff800000130a7808 */ /* 0x000fe20004800000 */
[----:B------:R-:W-:Y:S01]  /*5230*/  FFMA.FTZ R15, -R232, R15, R11 ;  /* 0x0000000fe80f7223 */ /* 0x000fe2000001010b */
[----:B------:R-:W-:Y:S02]  /*5240*/  FSEL R8, R13, -INF , P2 ;  /* 0xff8000000d087808 */ /* 0x000fe40001000000 */
[----:B------:R-:W-:-:S02]  /*5250*/  ISETP.GE.AND P1, PT, R17, R222, PT ;  /* 0x000000de1100720c */ /* 0x000fc40003f26270 */
[--C-:B------:R-:W-:Y:S02]  /*5260*/  IADD3 R13, PT, PT, R220, -0x38, -R139.reuse ;  /* 0xffffffc8dc0d7810 */ /* 0x100fe40007ffe88b */
[----:B------:R-:W-:Y:S02]  /*5270*/  FSEL R154, R154, -INF , !P5 ;  /* 0xff8000009a9a7808 */ /* 0x000fe40006800000 */
[----:B------:R-:W-:Y:S01]  /*5280*/  ISETP.GE.AND P3, PT, R21, R218, PT ;  /* 0x000000da1500720c */ /* 0x000fe20003f66270 */
[----:B------:R-:W-:Y:S01]  /*5290*/  VIADD R21, R0, 0x51 ;  /* 0x0000005100157836 */ /* 0x000fe20000000000 */
[C---:B------:R-:W-:Y:S02]  /*52a0*/  ISETP.GE.AND P0, PT, R17.reuse, R221, PT ;  /* 0x000000dd1100720c */ /* 0x040fe40003f06270 */
[----:B------:R-:W-:Y:S02]  /*52b0*/  ISETP.GE.AND P5, PT, R17, R219, PT ;  /* 0x000000db1100720c */ /* 0x000fe40003fa6270 */
[----:B------:R-:W-:-:S02]  /*52c0*/  IADD3 R11, PT, PT, R132, -0x38, -R139 ;  /* 0xffffffc8840b7810 */ /* 0x000fc40007ffe88b */
[----:B------:R-:W-:Y:S02]  /*52d0*/  IABS R13, R13 ;  /* 0x0000000d000d7213 */ /* 0x000fe40000000000 */
[----:B------:R-:W-:Y:S02]  /*52e0*/  FSEL R137, R137, -INF , P1 ;  /* 0xff80000089897808 */ /* 0x000fe40000800000 */
[----:B------:R-:W-:Y:S02]  /*52f0*/  IADD3 R147, PT, PT, R220, -0x39, -R139 ;  /* 0xffffffc7dc937810 */ /* 0x000fe40007ffe88b */
[----:B------:R-:W-:Y:S02]  /*5300*/  IABS R11, R11 ;  /* 0x0000000b000b7213 */ /* 0x000fe40000000000 */
[----:B------:R-:W-:Y:S02]  /*5310*/  FSEL R8, R8, -INF , !P3 ;  /* 0xff80000008087808 */ /* 0x000fe40005800000 */
[----:B------:R-:W-:-:S02]  /*5320*/  FSEL R137, R137, -INF , !P0 ;  /* 0xff80000089897808 */ /* 0x000fc40004000000 */
[----:B------:R-:W-:Y:S02]  /*5330*/  I2FP.F32.S32 R13, R13 ;  /* 0x0000000d000d7245 */ /* 0x000fe40000201400 */
[----:B------:R-:W-:Y:S02]  /*5340*/  FSEL R15, R15, -INF , P5 ;  /* 0xff8000000f0f7808 */ /* 0x000fe40002800000 */
[C---:B------:R-:W-:Y:S01]  /*5350*/  ISETP.GE.AND P3, PT, R9.reuse, R222, PT ;  /* 0x000000de0900720c */ /* 0x040fe20003f66270 */
[----:B------:R-:W-:Y:S01]  /*5360*/  FFMA.FTZ R4, -R232, R13, R4 ;  /* 0x0000000de8047223 */ /* 0x000fe20000010104 */
[C---:B------:R-:W-:Y:S01]  /*5370*/  ISETP.GE.AND P1, PT, R9.reuse, R221, PT ;  /* 0x000000dd0900720c */ /* 0x040fe20003f26270 */
[----:B------:R-:W-:Y:S01]  /*5380*/  VIADD R13, R0, 0x39 ;  /* 0x00000039000d7836 */ /* 0x000fe20000000000 */
[C---:B------:R-:W-:Y:S02]  /*5390*/  ISETP.GE.AND P0, PT, R9.reuse, R219, PT ;  /* 0x000000db0900720c */ /* 0x040fe40003f06270 */
[----:B------:R-:W-:-:S02]  /*53a0*/  ISETP.GE.AND P5, PT, R9, R218, PT ;  /* 0x000000da0900720c */ /* 0x000fc40003fa6270 */
[----:B------:R-:W-:Y:S02]  /*53b0*/  IADD3 R9, PT, PT, R132, -0x39, -R139 ;  /* 0xffffffc784097810 */ /* 0x000fe40007ffe88b */
[----:B------:R-:W-:Y:S02]  /*53c0*/  IABS R147, R147 ;  /* 0x0000009300937213 */ /* 0x000fe40000000000 */
[----:B------:R-:W-:Y:S02]  /*53d0*/  I2FP.F32.S32 R11, R11 ;  /* 0x0000000b000b7245 */ /* 0x000fe40000201400 */
[----:B------:R-:W-:Y:S02]  /*53e0*/  IABS R9, R9 ;  /* 0x0000000900097213 */ /* 0x000fe40000000000 */
[----:B------:R-:W-:Y:S01]  /*53f0*/  I2FP.F32.S32 R147, R147 ;  /* 0x0000009300937245 */ /* 0x000fe20000201400 */
[----:B------:R-:W-:Y:S01]  /*5400*/  FFMA.FTZ R11, -R232, R11, R6 ;  /* 0x0000000be80b7223 */ /* 0x000fe20000010106 */
[----:B------:R-:W-:-:S02]  /*5410*/  ISETP.GE.AND P2, PT, R17, R218, PT ;  /* 0x000000da1100720c */ /* 0x000fc40003f46270 */
[----:B------:R-:W-:Y:S01]  /*5420*/  FSEL R144, R4, -INF , P3 ;  /* 0xff80000004907808 */ /* 0x000fe20001800000 */
[----:B------:R-:W-:Y:S01]  /*5430*/  FFMA.FTZ R147, -R232, R147, R5 ;  /* 0x00000093e8937223 */ /* 0x000fe20000010105 */
[----:B------:R-:W-:Y:S02]  /*5440*/  I2FP.F32.S32 R9, R9 ;  /* 0x0000000900097245 */ /* 0x000fe40000201400 */
[----:B------:R-:W-:Y:S01]  /*5450*/  FSEL R6, R15, -INF , !P2 ;  /* 0xff8000000f067808 */ /* 0x000fe20005000000 */
[----:B------:R-:W-:Y:S01]  /*5460*/  VIADD R15, R0, 0x48 ;  /* 0x00000048000f7836 */ /* 0x000fe20000000000 */
[----:B------:R-:W-:Y:S01]  /*5470*/  ISETP.GE.AND P2, PT, R13, R222, PT ;  /* 0x000000de0d00720c */ /* 0x000fe20003f46270 */
[----:B------:R-:W-:Y:S01]  /*5480*/  FFMA.FTZ R7, -R232, R9, R7 ;  /* 0x00000009e8077223 */ /* 0x000fe20000010107 */
[----:B------:R-:W-:Y:S02]  /*5490*/  FSEL R144, R144, -INF , !P1 ;  /* 0xff80000090907808 */ /* 0x000fe40004800000 */
[----:B------:R-:W-:-:S02]  /*54a0*/  FSEL R4, R11, -INF , P0 ;  /* 0xff8000000b047808 */ /* 0x000fc40000000000 */
[C---:B------:R-:W-:Y:S02]  /*54b0*/  ISETP.GE.AND P3, PT, R13.reuse, R221, PT ;  /* 0x000000dd0d00720c */ /* 0x040fe40003f66270 */
[C---:B------:R-:W-:Y:S02]  /*54c0*/  ISETP.GE.AND P1, PT, R13.reuse, R219, PT ;  /* 0x000000db0d00720c */ /* 0x040fe40003f26270 */
[----:B------:R-:W-:Y:S01]  /*54d0*/  ISETP.GE.AND P0, PT, R13, R218, PT ;  /* 0x000000da0d00720c */ /* 0x000fe20003f06270 */
[----:B------:R-:W-:Y:S01]  /*54e0*/  VIADD R13, R0, 0x40 ;  /* 0x00000040000d7836 */ /* 0x000fe20000000000 */
[--C-:B------:R-:W-:Y:S02]  /*54f0*/  IADD3 R5, PT, PT, R220, -0x40, -R139.reuse ;  /* 0xffffffc0dc057810 */ /* 0x100fe40007ffe88b */
[----:B------:R-:W-:Y:S02]  /*5500*/  FSEL R147, R147, -INF , P2 ;  /* 0xff80000093937808 */ /* 0x000fe40001000000 */
[----:B------:R-:W-:-:S02]  /*5510*/  IADD3 R9, PT, PT, R132, -0x40, -R139 ;  /* 0xffffffc084097810 */ /* 0x000fc40007ffe88b */
[----:B------:R-:W-:Y:S02]  /*5520*/  FSEL R4, R4, -INF , !P5 ;  /* 0xff80000004047808 */ /* 0x000fe40006800000 */
[----:B------:R-:W-:Y:S02]  /*5530*/  IABS R5, R5 ;  /* 0x0000000500057213 */ /* 0x000fe40000000000 */
[----:B------:R-:W-:Y:S02]  /*5540*/  FSEL R147, R147, -INF , !P3 ;  /* 0xff80000093937808 */ /* 0x000fe40005800000 */
[----:B------:R-:W-:Y:S02]  /*5550*/  FSEL R11, R7, -INF , P1 ;  /* 0xff800000070b7808 */ /* 0x000fe40000800000 */
[C---:B------:R-:W-:Y:S02]  /*5560*/  ISETP.GE.AND P5, PT, R13.reuse, R222, PT ;  /* 0x000000de0d00720c */ /* 0x040fe40003fa6270 */
[----:B------:R-:W-:-:S02]  /*5570*/  ISETP.GE.AND P2, PT, R13, R221, PT ;  /* 0x000000dd0d00720c */ /* 0x000fc40003f46270 */
[C---:B------:R-:W-:Y:S02]  /*5580*/  ISETP.GE.AND P3, PT, R13.reuse, R219, PT ;  /* 0x000000db0d00720c */ /* 0x040fe40003f66270 */
[----:B------:R-:W-:Y:S02]  /*5590*/  ISETP.GE.AND P1, PT, R13, R218, PT ;  /* 0x000000da0d00720c */ /* 0x000fe40003f26270 */
[----:B------:R-:W-:Y:S02]  /*55a0*/  IADD3 R13, PT, PT, R220, -0x41, -R139 ;  /* 0xffffffbfdc0d7810 */ /* 0x000fe40007ffe88b */
[----:B------:R-:W-:Y:S02]  /*55b0*/  IABS R9, R9 ;  /* 0x0000000900097213 */ /* 0x000fe40000000000 */
[----:B------:R-:W-:Y:S02]  /*55c0*/  I2FP.F32.S32 R5, R5 ;  /* 0x0000000500057245 */ /* 0x000fe40000201400 */
[----:B------:R-:W-:-:S02]  /*55d0*/  IABS R13, R13 ;  /* 0x0000000d000d7213 */ /* 0x000fc40000000000 */
[----:B------:R-:W-:Y:S01]  /*55e0*/  I2FP.F32.S32 R9, R9 ;  /* 0x0000000900097245 */ /* 0x000fe20000201400 */
[----:B------:R-:W-:Y:S01]  /*55f0*/  FFMA.FTZ R128, -R232, R5, R128 ;  /* 0x00000005e8807223 */ /* 0x000fe20000010180 */
[----:B------:R-:W-:Y:S01]  /*5600*/  I2FP.F32.S32 R13, R13 ;  /* 0x0000000d000d7245 */ /* 0x000fe20000201400 */
[----:B------:R-:W-:Y:S01]  /*5610*/  VIADD R5, R0, 0x41 ;  /* 0x0000004100057836 */ /* 0x000fe20000000000 */
[----:B------:R-:W-:Y:S01]  /*5620*/  IADD3 R7, PT, PT, R132, -0x41, -R139 ;  /* 0xffffffbf84077810 */ /* 0x000fe20007ffe88b */
[----:B------:R-:W-:Y:S01]  /*5630*/  FFMA.FTZ R9, -R232, R9, R130 ;  /* 0x00000009e8097223 */ /* 0x000fe20000010182 */
[----:B------:R-:W-:Y:S01]  /*5640*/  FSEL R163, R128, -INF , P5 ;  /* 0xff80000080a37808 */ /* 0x000fe20002800000 */
[----:B------:R-:W-:Y:S01]  /*5650*/  FFMA.FTZ R129, -R232, R13, R129 ;  /* 0x0000000de8817223 */ /* 0x000fe20000010181 */
[----:B------:R-:W-:Y:S02]  /*5660*/  IADD3 R13, PT, PT, R220, -0x48, -R139 ;  /* 0xffffffb8dc0d7810 */ /* 0x000fe40007ffe88b */
        /* <DEDUP_REMOVED lines=8> */
[----:B------:R-:W-:Y:S02]  /*56f0*/  IADD3 R5, PT, PT, R132, -0x48, -R139 ;  /* 0xffffffb884057810 */ /* 0x000fe40007ffe88b */
        /* <DEDUP_REMOVED lines=8> */
[----:B------:R-:W-:Y:S01]  /*5780*/  FSEL R162, R129, -INF , P0 ;  /* 0xff80000081a27808 */ /* 0x000fe20000000000 */
[----:B------:R-:W-:Y:S01]  /*5790*/  FFMA.FTZ R5, -R232, R5, R126 ;  /* 0x00000005e8057223 */ /* 0x000fe2000001017e */
[C---:B------:R-:W-:Y:S01]  /*57a0*/  ISETP.GE.AND P1, PT, R15.reuse, R222, PT ;  /* 0x000000de0f00720c */ /* 0x040fe20003f26270 */
[----:B------:R-:W-:Y:S01]  /*57b0*/  VIADD R13, R0, 0x49 ;  /* 0x00000049000d7836 */ /* 0x000fe20000000000 */
[----:B------:R-:W-:Y:S02]  /*57c0*/  IADD3 R17, PT, PT, R220, -0x49, -R139 ;  /* 0xffffffb7dc117810 */ /* 0x000fe40007ffe88b */
[----:B------:R-:W-:Y:S02]  /*57d0*/  FSEL R162, R162, -INF , !P5 ;  /* 0xff800000a2a27808 */ /* 0x000fe40006800000 */
[----:B------:R-:W-:-:S02]  /*57e0*/  ISETP.GE.AND P0, PT, R15, R221, PT ;  /* 0x000000dd0f00720c */ /* 0x000fc40003f06270 */
[----:B------:R-:W-:Y:S02]  /*57f0*/  ISETP.GE.AND P5, PT, R15, R219, PT ;  /* 0x000000db0f00720c */ /* 0x000fe40003fa6270 */
[----:B------:R-:W-:Y:S02]  /*5800*/  FSEL R7, R7, -INF , P2 ;  /* 0xff80000007077808 */ /* 0x000fe40001000000 */
[----:B------:R-:W-:Y:S02]  /*5810*/  FSEL R160, R124, -INF , P1 ;  /* 0xff8000007ca07808 */ /* 0x000fe40000800000 */
[----:B------:R-:W-:Y:S02]  /*5820*/  ISETP.GE.AND P2, PT, R15, R218, PT ;  /* 0x000000da0f00720c */ /* 0x000fe40003f46270 */
[----:B------:R-:W-:Y:S02]  /*5830*/  IABS R17, R17 ;  /* 0x0000001100117213 */ /* 0x000fe40000000000 */
[----:B------:R-:W-:-:S02]  /*5840*/  IADD3 R15, PT, PT, R132, -0x49, -R139 ;  /* 0xffffffb7840f7810 */ /* 0x000fc40007ffe88b */
[----:B------:R-:W-:Y:S02]  /*5850*/  IADD3 R19, PT, PT, R220, -0x50, -R139 ;  /* 0xffffffb0dc137810 */ /* 0x000fe40007ffe88b */
[----:B------:R-:W-:Y:S02]  /*5860*/  FSEL R7, R7, -INF , !P3 ;  /* 0xff80000007077808 */ /* 0x000fe40005800000 */
[----:B------:R-:W-:Y:S02]  /*5870*/  FSEL R160, R160, -INF , !P0 ;  /* 0xff800000a0a07808 */ /* 0x000fe40004000000 */
[----:B------:R-:W-:Y:S02]  /*5880*/  FSEL R5, R5, -INF , P5 ;  /* 0xff80000005057808 */ /* 0x000fe40002800000 */
[C---:B------:R-:W-:Y:S02]  /*5890*/  ISETP.GE.AND P3, PT, R13.reuse, R222, PT ;  /* 0x000000de0d00720c */ /* 0x040fe40003f66270 */
[----:B------:R-:W-:-:S02]  /*58a0*/  ISETP.GE.AND P1, PT, R13, R221, PT ;  /* 0x000000dd0d00720c */ /* 0x000fc40003f26270 */
[C---:B------:R-:W-:Y:S02]  /*58b0*/  ISETP.GE.AND P0, PT, R13.reuse, R219, PT ;  /* 0x000000db0d00720c */ /* 0x040fe40003f06270 */
[----:B------:R-:W-:Y:S02]  /*58c0*/  I2FP.F32.S32 R17, R17 ;  /* 0x0000001100117245 */ /* 0x000fe40000201400 */
[----:B------:R-:W-:Y:S02]  /*58d0*/  ISETP.GE.AND P5, PT, R13, R218, PT ;  /* 0x000000da0d00720c */ /* 0x000fe40003fa6270 */
[----:B------:R-:W-:Y:S01]  /*58e0*/  IABS R15, R15 ;  /* 0x0000000f000f7213 */ /* 0x000fe20000000000 */
[----:B------:R-:W-:Y:S01]  /*58f0*/  FFMA.FTZ R125, -R232, R17, R125 ;  /* 0x00000011e87d7223 */ /* 0x000fe2000001017d */
[----:B------:R-:W-:Y:S01]  /*5900*/  IADD3 R13, PT, PT, R132, -0x50, -R139 ;  /* 0xffffffb0840d7810 */ /* 0x000fe20007ffe88b */
[----:B------:R-:W-:Y:S01]  /*5910*/  VIADD R17, R0, 0x50 ;  /* 0x0000005000117836 */ /* 0x000fe20000000000 */
[----:B------:R-:W-:-:S02]  /*5920*/  IABS R19, R19 ;  /* 0x0000001300137213 */ /* 0x000fc40000000000 */
[----:B------:R-:W-:Y:S02]  /*5930*/  I2FP.F32.S32 R15, R15 ;  /* 0x0000000f000f7245 */ /* 0x000fe40000201400 */
[----:B------:R-:W-:Y:S02]  /*5940*/  IABS R13, R13 ;  /* 0x0000000d000d7213 */ /* 0x000fe40000000000 */
[----:B------:R-:W-:Y:S01]  /*5950*/  I2FP.F32.S32 R19, R19 ;  /* 0x0000001300137245 */ /* 0x000fe20000201400 */
[C---:B------:R-:W-:Y:S01]  /*5960*/  FFMA.FTZ R15, -R232.reuse, R15, R127 ;  /* 0x0000000fe80f7223 */ /* 0x040fe2000001017f */
[----:B------:R-:W-:Y:S02]  /*5970*/  I2FP.F32.S32 R13, R13 ;  /* 0x0000000d000d7245 */ /* 0x000fe40000201400 */
[----:B------:R-:W-:Y:S01]  /*5980*/  FSEL R5, R5, -INF , !P2 ;  /* 0xff80000005057808 */ /* 0x000fe20005000000 */
[C---:B------:R-:W-:Y:S01]  /*5990*/  FFMA.FTZ R120, -R232.reuse, R19, R120 ;  /* 0x00000013e8787223 */ /* 0x040fe20000010178 */
[----:B------:R-:W-:Y:S01]  /*59a0*/  FSEL R165, R125, -INF , P3 ;  /* 0xff8000007da57808 */ /* 0x000fe20001800000 */
[----:B------:R-:W-:Y:S01]  /*59b0*/  FFMA.FTZ R13, -R232, R13, R122 ;  /* 0x0000000de80d7223 */ /* 0x000fe2000001017a */
[----:B------:R-:W-:-:S02]  /*59c0*/  ISETP.GE.AND P2, PT, R17, R222, PT ;  /* 0x000000de1100720c */ /* 0x000fc40003f46270 */
[----:B------:R-:W-:Y:S02]  /*59d0*/  FSEL R165, R165, -INF , !P1 ;  /* 0xff800000a5a57808 */ /* 0x000fe40004800000 */
[C---:B------:R-:W-:Y:S02]  /*59e0*/  ISETP.GE.AND P3, PT, R17.reuse, R221, PT ;  /* 0x000000dd1100720c */ /* 0x040fe40003f66270 */
[----:B------:R-:W-:Y:S02]  /*59f0*/  ISETP.GE.AND P1, PT, R17, R219, PT ;  /* 0x000000db1100720c */ /* 0x000fe40003f26270 */
[----:B------:R-:W-:Y:S02]  /*5a00*/  FSEL R15, R15, -INF , P0 ;  /* 0xff8000000f0f7808 */ /* 0x000fe40000000000 */
[----:B------:R-:W-:Y:S02]  /*5a10*/  FSEL R170, R120, -INF , P2 ;  /* 0xff80000078aa7808 */ /* 0x000fe40001000000 */
[----:B------:R-:W-:-:S02]  /*5a20*/  IADD3 R19, PT, PT, R220, -0x51, -R139 ;  /* 0xffffffafdc137810 */ /* 0x000fc40007ffe88b */
[----:B------:R-:W-:Y:S02]  /*5a30*/  FSEL R15, R15, -INF , !P5 ;  /* 0xff8000000f0f7808 */ /* 0x000fe40006800000 */
[----:B------:R-:W-:Y:S02]  /*5a40*/  FSEL R170, R170, -INF , !P3 ;  /* 0xff800000aaaa7808 */ /* 0x000fe40005800000 */
[----:B------:R-:W-:Y:S02]  /*5a50*/  FSEL R13, R13, -INF , P1 ;  /* 0xff8000000d0d7808 */ /* 0x000fe40000800000 */
[C---:B------:R-:W-:Y:S02]  /*5a60*/  ISETP.GE.AND P5, PT, R21.reuse, R222, PT ;  /* 0x000000de1500720c */ /* 0x040fe40003fa6270 */
[----:B------:R-:W-:Y:S02]  /*5a70*/  IABS R19, R19 ;  /* 0x0000001300137213 */ /* 0x000fe40000000000 */
[----:B------:R-:W-:-:S02]  /*5a80*/  ISETP.GE.AND P2, PT, R21, R221, PT ;  /* 0x000000dd1500720c */ /* 0x000fc40003f46270 */
[C---:B------:R-:W-:Y:S02]  /*5a90*/  ISETP.GE.AND P3, PT, R21.reuse, R219, PT ;  /* 0x000000db1500720c */ /* 0x040fe40003f66270 */
[-C--:B------:R-:W-:Y:S02]  /*5aa0*/  ISETP.GE.AND P1, PT, R21, R218.reuse, PT ;  /* 0x000000da1500720c */ /* 0x080fe40003f26270 */
[----:B------:R-:W-:Y:S02]  /*5ab0*/  IADD3 R21, PT, PT, R132, -0x58, -R139 ;  /* 0xffffffa884157810 */ /* 0x000fe40007ffe88b */
[----:B------:R-:W-:Y:S02]  /*5ac0*/  I2FP.F32.S32 R19, R19 ;  /* 0x0000001300137245 */ /* 0x000fe40000201400 */
[----:B------:R-:W-:Y:S02]  /*5ad0*/  IABS R21, R21 ;  /* 0x0000001500157213 */ /* 0x000fe40000000000 */
[----:B------:R-:W-:Y:S01]  /*5ae0*/  ISETP.GE.AND P0, PT, R17, R218, PT ;  /* 0x000000da1100720c */ /* 0x000fe20003f06270 */
[----:B------:R-:W-:Y:S01]  /*5af0*/  FFMA.FTZ R121, -R232, R19, R121 ;  /* 0x00000013e8797223 */ /* 0x000fe20000010179 */
[----:B------:R-:W-:-:S02]  /*5b00*/  I2FP.F32.S32 R21, R21 ;  /* 0x0000001500157245 */ /* 0x000fc40000201400 */
[--C-:B------:R-:W-:Y:S02]  /*5b10*/  IADD3 R19, PT, PT, R220, -0x58, -R139.reuse ;  /* 0xffffffa8dc137810 */ /* 0x100fe40007ffe88b */
[--C-:B------:R-:W-:Y:S01]  /*5b20*/  IADD3 R17, PT, PT, R132, -0x51, -R139.reuse ;  /* 0xffffffaf84117810 */ /* 0x100fe20007ffe88b */
[----:B------:R-:W-:Y:S01]  /*5b30*/  FFMA.FTZ R118, -R232, R21, R118 ;  /* 0x00000015e8767223 */ /* 0x000fe20000010176 */
[----:B------:R-:W-:Y:S02]  /*5b40*/  IABS R19, R19 ;  /* 0x0000001300137213 */ /* 0x000fe40000000000 */
[----:B------:R-:W-:Y:S02]  /*5b50*/  IADD3 R21, PT, PT, R132, -0x59, -R139 ;  /* 0xffffffa784157810 */ /* 0x000fe40007ffe88b */
[----:B------:R-:W-:Y:S02]  /*5b60*/  IABS R17, R17 ;  /* 0x0000001100117213 */ /* 0x000fe40000000000 */
[----:B------:R-:W-:-:S02]  /*5b70*/  I2FP.F32.S32 R19, R19 ;  /* 0x0000001300137245 */ /* 0x000fc40000201400 */
[----:B------:R-:W-:Y:S02]  /*5b80*/  IABS R21, R21 ;  /* 0x0000001500157213 */ /* 0x000fe40000000000 */
[----:B------:R-:W-:Y:S01]  /*5b90*/  I2FP.F32.S32 R17, R17 ;  /* 0x0000001100117245 */ /* 0x000fe20000201400 */
[----:B------:R-:W-:Y:S01]  /*5ba0*/  FFMA.FTZ R116, -R232, R19, R116 ;  /* 0x00000013e8747223 */ /* 0x000fe20000010174 */
[----:B------:R-:W-:Y:S02]  /*5bb0*/  I2FP.F32.S32 R21, R21 ;  /* 0x0000001500157245 */ /* 0x000fe40000201400 */
[----:B------:R-:W-:Y:S01]  /*5bc0*/  IADD3 R19, PT, PT, R220, -0x59, -R139 ;  /* 0xffffffa7dc137810 */ /* 0x000fe20007ffe88b */
[C---:B------:R-:W-:Y:S01]  /*5bd0*/  FFMA.FTZ R17, -R232.reuse, R17, R123 ;  /* 0x00000011e8117223 */ /* 0x040fe2000001017b */
[----:B------:R-:W-:Y:S01]  /*5be0*/  FSEL R169, R121, -INF , P5 ;  /* 0xff80000079a97808 */ /* 0x000fe20002800000 */
[----:B------:R-:W-:Y:S01]  /*5bf0*/  FFMA.FTZ R119, -R232, R21, R119 ;  /* 0x00000015e8777223 */ /* 0x000fe20000010177 */
[----:B------:R-:W-:-:S02]  /*5c00*/  IABS R19, R19 ;  /* 0x0000001300137213 */ /* 0x000fc40000000000 */
[----:B------:R-:W-:Y:S02]  /*5c10*/  IADD3 R21, PT, PT, R220, -0x60, -R139 ;  /* 0xffffffa0dc157810 */ /* 0x000fe40007ffe88b */
[----:B------:R-:W-:Y:S02]  /*5c20*/  FSEL R13, R13, -INF , !P0 ;  /* 0xff8000000d0d7808 */ /* 0x000fe40004000000 */
[----:B------:R-:W-:Y:S02]  /*5c30*/  FSEL R169, R169, -INF , !P2 ;  /* 0xff800000a9a97808 */ /* 0x000fe40005000000 */
[----:B------:R-:W-:Y:S02]  /*5c40*/  FSEL R17, R17, -INF , P3 ;  /* 0xff80000011117808 */ /* 0x000fe40001800000 */
[C---:B------:R-:W-:Y:S02]  /*5c50*/  ISETP.GE.AND P0, PT, R23.reuse, R222, PT ;  /* 0x000000de1700720c */ /* 0x040fe40003f06270 */
[----:B------:R-:W-:-:S02]  /*5c60*/  ISETP.GE.AND P5, PT, R23, R221, PT ;  /* 0x000000dd1700720c */ /* 0x000fc40003fa6270 */
[C---:B------:R-:W-:Y:S02]  /*5c70*/  ISETP.GE.AND P2, PT, R23.reuse, R219, PT ;  /* 0x000000db1700720c */ /* 0x040fe40003f46270 */
[----:B------:R-:W-:Y:S01]  /*5c80*/  ISETP.GE.AND P3, PT, R23, R218, PT ;  /* 0x000000da1700720c */ /* 0x000fe20003f66270 */
[----:B------:R-:W-:Y:S01]  /*5c90*/  VIADD R23, R0, 0x59 ;  /* 0x0000005900177836 */ /* 0x000fe20000000000 */
[----:B------:R-:W-:Y:S02]  /*5ca0*/  I2FP.F32.S32 R19, R19 ;  /* 0x0000001300137245 */ /* 0x000fe40000201400 */
[----:B------:R-:W-:Y:S02]  /*5cb0*/  IADD3 R27, PT, PT, R132, -0x60, -R139 ;  /* 0xffffffa0841b7810 */ /* 0x000fe40007ffe88b */
[----:B------:R-:W-:Y:S01]  /*5cc0*/  IABS R21, R21 ;  /* 0x0000001500157213 */ /* 0x000fe20000000000 */
[----:B------:R-:W-:Y:S01]  /*5cd0*/  FFMA.FTZ R117, -R232, R19, R117 ;  /* 0x00000013e8757223 */ /* 0x000fe20000010175 */
[----:B------:R-:W-:Y:S01]  /*5ce0*/  FSEL R172, R116, -INF , P0 ;  /* 0xff80000074ac7808 */ /* 0x000fe20000000000 */
[----:B------:R-:W-:Y:S01]  /*5cf0*/  VIADD R19, R0, 0x60 ;  /* 0x0000006000137836 */ /* 0x000fe20000000000 */
[----:B------:R-:W-:-:S02]  /*5d00*/  FSEL R17, R17, -INF , !P1 ;  /* 0xff80000011117808 */ /* 0x000fc40004800000 */
[----:B------:R-:W-:Y:S02]  /*5d10*/  IABS R27, R27 ;  /* 0x0000001b001b7213 */ /* 0x000fe40000000000 */
[----:B------:R-:W-:Y:S02]  /*5d20*/  I2FP.F32.S32 R21, R21 ;  /* 0x0000001500157245 */ /* 0x000fe40000201400 */
[C---:B------:R-:W-:Y:S02]  /*5d30*/  ISETP.GE.AND P1, PT, R23.reuse, R222, PT ;  /* 0x000000de1700720c */ /* 0x040fe40003f26270 */
[----:B------:R-:W-:Y:S01]  /*5d40*/  FSEL R127, R118, -INF , P2 ;  /* 0xff800000767f7808 */ /* 0x000fe20001000000 */
[----:B------:R-:W-:Y:S01]  /*5d50*/  FFMA.FTZ R112, -R232, R21, R112 ;  /* 0x00000015e8707223 */ /* 0x000fe20000010170 */
[----:B------:R-:W-:Y:S01]  /*5d60*/  FSEL R172, R172, -INF , !P5 ;  /* 0xff800000acac7808 */ /* 0x000fe20006800000 */
[----:B------:R-:W-:Y:S01]  /*5d70*/  VIADD R21, R0, 0x61 ;  /* 0x0000006100157836 */ /* 0x000fe20000000000 */
[----:B------:R-:W-:-:S02]  /*5d80*/  ISETP.GE.AND P0, PT, R23, R221, PT ;  /* 0x000000dd1700720c */ /* 0x000fc40003f06270 */
[C---:B------:R-:W-:Y:S02]  /*5d90*/  ISETP.GE.AND P5, PT, R23.reuse, R219, PT ;  /* 0x000000db1700720c */ /* 0x040fe40003fa6270 */
[----:B------:R-:W-:Y:S02]  /*5da0*/  ISETP.GE.AND P2, PT, R23, R218, PT ;  /* 0x000000da1700720c */ /* 0x000fe40003f46270 */
[----:B------:R-:W-:Y:S02]  /*5db0*/  I2FP.F32.S32 R27, R27 ;  /* 0x0000001b001b7245 */ /* 0x000fe40000201400 */
[----:B------:R-:W-:Y:S02]  /*5dc0*/  FSEL R127, R127, -INF , !P3 ;  /* 0xff8000007f7f7808 */ /* 0x000fe40005800000 */
[----:B------:R-:W-:Y:S01]  /*5dd0*/  FSEL R143, R117, -INF , P1 ;  /* 0xff800000758f7808 */ /* 0x000fe20000800000 */
[----:B------:R-:W-:Y:S01]  /*5de0*/  FFMA.FTZ R27, -R232, R27, R114 ;  /* 0x0000001be81b7223 */ /* 0x000fe20000010172 */
[----:B------:R-:W-:-:S02]  /*5df0*/  IADD3 R23, PT, PT, R220, -0x61, -R139 ;  /* 0xffffff9fdc177810 */ /* 0x000fc40007ffe88b */
[----:B------:R-:W-:Y:S02]  /*5e00*/  ISETP.GE.AND P3, PT, R19, R222, PT ;  /* 0x000000de1300720c */ /* 0x000fe40003f66270 */
[----:B------:R-:W-:Y:S02]  /*5e10*/  FSEL R143, R143, -INF , !P0 ;  /* 0xff8000008f8f7808 */ /* 0x000fe40004000000 */
[----:B------:R-:W-:Y:S02]  /*5e20*/  IABS R23, R23 ;  /* 0x0000001700177213 */ /* 0x000fe40000000000 */
[C---:B------:R-:W-:Y:S02]  /*5e30*/  ISETP.GE.AND P1, PT, R19.reuse, R221, PT ;  /* 0x000000dd1300720c */ /* 0x040fe40003f26270 */
[----:B------:R-:W-:Y:S02]  /*5e40*/  ISETP.GE.AND P0, PT, R19, R219, PT ;  /* 0x000000db1300720c */ /* 0x000fe40003f06270 */
[----:B------:R-:W-:-:S02]  /*5e50*/  FSEL R126, R119, -INF , P5 ;  /* 0xff800000777e7808 */ /* 0x000fc40002800000 */
[----:B------:R-:W-:Y:S02]  /*5e60*/  FSEL R176, R112, -INF , P3 ;  /* 0xff80000070b07808 */ /* 0x000fe40001800000 */
[----:B------:R-:W-:Y:S02]  /*5e70*/  I2FP.F32.S32 R23, R23 ;  /* 0x0000001700177245 */ /* 0x000fe40000201400 */
[----:B------:R-:W-:Y:S02]  /*5e80*/  FSEL R126, R126, -INF , !P2 ;  /* 0xff8000007e7e7808 */ /* 0x000fe40005000000 */
[----:B------:R-:W-:Y:S01]  /*5e90*/  FSEL R176, R176, -INF , !P1 ;  /* 0xff800000b0b07808 */ /* 0x000fe20004800000 */
[----:B------:R-:W-:Y:S01]  /*5ea0*/  FFMA.FTZ R113, -R232, R23, R113 ;  /* 0x00000017e8717223 */ /* 0x000fe20000010171 */
[----:B------:R-:W-:Y:S02]  /*5eb0*/  FSEL R27, R27, -INF , P0 ;  /* 0xff8000001b1b7808 */ /* 0x000fe40000000000 */
[----:B------:R-:W-:-:S02]  /*5ec0*/  ISETP.GE.AND P2, PT, R21, R222, PT ;  /* 0x000000de1500720c */ /* 0x000fc40003f46270 */
[C---:B------:R-:W-:Y:S02]  /*5ed0*/  ISETP.GE.AND P3, PT, R21.reuse, R221, PT ;  /* 0x000000dd1500720c */ /* 0x040fe40003f66270 */
[C---:B------:R-:W-:Y:S02]  /*5ee0*/  ISETP.GE.AND P1, PT, R21.reuse, R219, PT ;  /* 0x000000db1500720c */ /* 0x040fe40003f26270 */
[----:B------:R-:W-:Y:S02]  /*5ef0*/  ISETP.GE.AND P0, PT, R21, R218, PT ;  /* 0x000000da1500720c */ /* 0x000fe40003f06270 */
[--C-:B------:R-:W-:Y:S02]  /*5f00*/  IADD3 R21, PT, PT, R132, -0x68, -R139.reuse ;  /* 0xffffff9884157810 */ /* 0x100fe40007ffe88b */
[----:B------:R-:W-:Y:S02]  /*5f10*/  IADD3 R23, PT, PT, R220, -0x68, -R139 ;  /* 0xffffff98dc177810 */ /* 0x000fe40007ffe88b */
[----:B------:R-:W-:-:S02]  /*5f20*/  IABS R21, R21 ;  /* 0x0000001500157213 */ /* 0x000fc40000000000 */
[----:B------:R-:W-:Y:S02]  /*5f30*/  IABS R23, R23 ;  /* 0x0000001700177213 */ /* 0x000fe40000000000 */
[----:B------:R-:W-:Y:S02]  /*5f40*/  I2FP.F32.S32 R21, R21 ;  /* 0x0000001500157245 */ /* 0x000fe40000201400 */
[----:B------:R-:W-:Y:S02]  /*5f50*/  I2FP.F32.S32 R23, R23 ;  /* 0x0000001700177245 */ /* 0x000fe40000201400 */
[----:B------:R-:W-:Y:S01]  /*5f60*/  ISETP.GE.AND P5, PT, R19, R218, PT ;  /* 0x000000da1300720c */ /* 0x000fe20003fa6270 */
[----:B------:R-:W-:Y:S01]  /*5f70*/  FFMA.FTZ R110, -R232, R21, R110 ;  /* 0x00000015e86e7223 */ /* 0x000fe2000001016e */
[--C-:B------:R-:W-:Y:S01]  /*5f80*/  IADD3 R19, PT, PT, R132, -0x61, -R139.reuse ;  /* 0xffffff9f84137810 */ /* 0x100fe20007ffe88b */
[----:B------:R-:W-:Y:S01]  /*5f90*/  FFMA.FTZ R108, -R232, R23, R108 ;  /* 0x00000017e86c7223 */ /* 0x000fe2000001016c */
[----:B------:R-:W-:-:S02]  /*5fa0*/  IADD3 R21, PT, PT, R132, -0x69, -R139 ;  /* 0xffffff9784157810 */ /* 0x000fc40007ffe88b */
[----:B------:R-:W-:Y:S02]  /*5fb0*/  IADD3 R23, PT, PT, R220, -0x69, -R139 ;  /* 0xffffff97dc177810 */ /* 0x000fe40007ffe88b */
[----:B------:R-:W-:Y:S02]  /*5fc0*/  IABS R19, R19 ;  /* 0x0000001300137213 */ /* 0x000fe40000000000 */
[----:B------:R-:W-:Y:S02]  /*5fd0*/  IABS R21, R21 ;  /* 0x0000001500157213 */ /* 0x000fe40000000000 */
[----:B------:R-:W-:Y:S02]  /*5fe0*/  IABS R23, R23 ;  /* 0x0000001700177213 */ /* 0x000fe40000000000 */
[----:B------:R-:W-:Y:S02]  /*5ff0*/  I2FP.F32.S32 R19, R19 ;  /* 0x0000001300137245 */ /* 0x000fe40000201400 */
[----:B------:R-:W-:-:S02]  /*6000*/  I2FP.F32.S32 R21, R21 ;  /* 0x0000001500157245 */ /* 0x000fc40000201400 */
[----:B------:R-:W-:Y:S01]  /*6010*/  I2FP.F32.S32 R23, R23 ;  /* 0x0000001700177245 */ /* 0x000fe20000201400 */
[C---:B------:R-:W-:Y:S01]  /*6020*/  FFMA.FTZ R19, -R232.reuse, R19, R115 ;  /* 0x00000013e8137223 */ /* 0x040fe20000010173 */
[----:B------:R-:W-:Y:S01]  /*6030*/  FSEL R173, R113, -INF , P2 ;  /* 0xff80000071ad7808 */ /* 0x000fe20001000000 */
[----:B------:R-:W-:Y:S01]  /*6040*/  FFMA.FTZ R111, -R232, R21, R111 ;  /* 0x00000015e86f7223 */ /* 0x000fe2000001016f */
[----:B------:R-:W-:Y:S01]  /*6050*/  IADD3 R21, PT, PT, R132, -0x70, -R139 ;  /* 0xffffff9084157810 */ /* 0x000fe20007ffe88b */
[----:B------:R-:W-:Y:S01]  /*6060*/  FFMA.FTZ R109, -R232, R23, R109 ;  /* 0x00000017e86d7223 */ /* 0x000fe2000001016d */
[----:B------:R-:W-:Y:S02]  /*6070*/  FSEL R27, R27, -INF , !P5 ;  /* 0xff8000001b1b7808 */ /* 0x000fe40006800000 */
[----:B------:R-:W-:Y:S02]  /*6080*/  ISETP.GE.AND P5, PT, R31, R222, PT ;  /* 0x000000de1f00720c */ /* 0x000fe40003fa6270 */
[----:B------:R-:W-:-:S02]  /*6090*/  IADD3 R23, PT, PT, R220, -0x70, -R139 ;  /* 0xffffff90dc177810 */ /* 0x000fc40007ffe88b */
[----:B------:R-:W-:Y:S02]  /*60a0*/  FSEL R173, R173, -INF , !P3 ;  /* 0xff800000adad7808 */ /* 0x000fe40005800000 */
[----:B------:R-:W-:Y:S02]  /*60b0*/  FSEL R19, R19, -INF , P1 ;  /* 0xff80000013137808 */ /* 0x000fe40000800000 */
[----:B------:R-:W-:Y:S02]  /*60c0*/  IABS R21, R21 ;  /* 0x0000001500157213 */ /* 0x000fe40000000000 */
[C---:B------:R-:W-:Y:S02]  /*60d0*/  ISETP.GE.AND P2, PT, R31.reuse, R221, PT ;  /* 0x000000dd1f00720c */ /* 0x040fe40003f46270 */
[C---:B------:R-:W-:Y:S02]  /*60e0*/  ISETP.GE.AND P3, PT, R31.reuse, R219, PT ;  /* 0x000000db1f00720c */ /* 0x040fe40003f66270 */
[----:B------:R-:W-:Y:S01]  /*60f0*/  ISETP.GE.AND P1, PT, R31, R218, PT ;  /* 0x000000da1f00720c */ /* 0x000fe20003f26270 */
[----:B------:R-:W-:Y:S01]  /*6100*/  VIADD R31, R0, 0x69 ;  /* 0x00000069001f7836 */ /* 0x000fe20000000000 */
[----:B------:R-:W-:-:S02]  /*6110*/  FSEL R171, R108, -INF , P5 ;  /* 0xff8000006cab7808 */ /* 0x000fc40002800000 */
[----:B------:R-:W-:Y:S02]  /*6120*/  IABS R23, R23 ;  /* 0x0000001700177213 */ /* 0x000fe40000000000 */
        /* <DEDUP_REMOVED lines=8> */
[----:B------:R-:W-:Y:S01]  /*61b0*/  ISETP.GE.AND P3, PT, R31, R218, PT ;  /* 0x000000da1f00720c */ /* 0x000fe20003f66270 */
[----:B------:R-:W-:Y:S01]  /*61c0*/  VIADD R31, R0, 0x70 ;  /* 0x00000070001f7836 */ /* 0x000fe20000000000 */
[----:B------:R-:W-:Y:S02]  /*61d0*/  I2FP.F32.S32 R23, R23 ;  /* 0x0000001700177245 */ /* 0x000fe40000201400 */
[----:B------:R-:W-:Y:S02]  /*61e0*/  IADD3 R21, PT, PT, R132, -0x71, -R139 ;  /* 0xffffff8f84157810 */ /* 0x000fe40007ffe88b */
[----:B------:R-:W-:Y:S01]  /*61f0*/  FSEL R166, R109, -INF , P0 ;  /* 0xff8000006da67808 */ /* 0x000fe20000000000 */
[----:B------:R-:W-:Y:S01]  /*6200*/  FFMA.FTZ R104, -R232, R23, R104 ;  /* 0x00000017e8687223 */ /* 0x000fe20000010168 */
[----:B------:R-:W-:-:S02]  /*6210*/  FSEL R128, R128, -INF , !P1 ;  /* 0xff80000080807808 */ /* 0x000fc40004800000 */
[----:B------:R-:W-:Y:S02]  /*6220*/  ISETP.GE.AND P1, PT, R31, R222, PT ;  /* 0x000000de1f00720c */ /* 0x000fe40003f26270 */
[----:B------:R-:W-:Y:S02]  /*6230*/  IABS R21, R21 ;  /* 0x0000001500157213 */ /* 0x000fe40000000000 */
[----:B------:R-:W-:Y:S02]  /*6240*/  FSEL R166, R166, -INF , !P5 ;  /* 0xff800000a6a67808 */ /* 0x000fe40006800000 */
[----:B------:R-:W-:Y:S02]  /*6250*/  FSEL R129, R111, -INF , P2 ;  /* 0xff8000006f817808 */ /* 0x000fe40001000000 */
[C---:B------:R-:W-:Y:S02]  /*6260*/  ISETP.GE.AND P0, PT, R31.reuse, R221, PT ;  /* 0x000000dd1f00720c */ /* 0x040fe40003f06270 */
[----:B------:R-:W-:-:S02]  /*6270*/  ISETP.GE.AND P5, PT, R31, R219, PT ;  /* 0x000000db1f00720c */ /* 0x000fc40003fa6270 */
[----:B------:R-:W-:Y:S01]  /*6280*/  ISETP.GE.AND P2, PT, R31, R218, PT ;  /* 0x000000da1f00720c */ /* 0x000fe20003f46270 */
[----:B------:R-:W-:Y:S01]  /*6290*/  VIADD R31, R0, 0x71 ;  /* 0x00000071001f7836 */ /* 0x000fe20000000000 */
[----:B------:R-:W-:Y:S02]  /*62a0*/  FSEL R168, R104, -INF , P1 ;  /* 0xff80000068a87808 */ /* 0x000fe40000800000 */
[----:B------:R-:W-:Y:S02]  /*62b0*/  IADD3 R23, PT, PT, R220, -0x71, -R139 ;  /* 0xffffff8fdc177810 */ /* 0x000fe40007ffe88b */
[----:B------:R-:W-:Y:S02]  /*62c0*/  I2FP.F32.S32 R21, R21 ;  /* 0x0000001500157245 */ /* 0x000fe40000201400 */
[----:B------:R-:W-:Y:S02]  /*62d0*/  FSEL R129, R129, -INF , !P3 ;  /* 0xff80000081817808 */ /* 0x000fe40005800000 */
[----:B------:R-:W-:Y:S01]  /*62e0*/  FSEL R168, R168, -INF , !P0 ;  /* 0xff800000a8a87808 */ /* 0x000fe20004000000 */
[----:B------:R-:W-:Y:S01]  /*62f0*/  FFMA.FTZ R107, -R232, R21, R107 ;  /* 0x00000015e86b7223 */ /* 0x000fe2000001016b */
[----:B------:R-:W-:-:S02]  /*6300*/  FSEL R146, R106, -INF , P5 ;  /* 0xff8000006a927808 */ /* 0x000fc40002800000 */
[C---:B------:R-:W-:Y:S02]  /*6310*/  ISETP.GE.AND P3, PT, R31.reuse, R222, PT ;  /* 0x000000de1f00720c */ /* 0x040fe40003f66270 */
[----:B------:R-:W-:Y:S02]  /*6320*/  IABS R23, R23 ;  /* 0x0000001700177213 */ /* 0x000fe40000000000 */
[C---:B------:R-:W-:Y:S02]  /*6330*/  ISETP.GE.AND P1, PT, R31.reuse, R221, PT ;  /* 0x000000dd1f00720c */ /* 0x040fe40003f26270 */
[C---:B------:R-:W-:Y:S02]  /*6340*/  ISETP.GE.AND P0, PT, R31.reuse, R219, PT ;  /* 0x000000db1f00720c */ /* 0x040fe40003f06270 */
[----:B------:R-:W-:Y:S02]  /*6350*/  ISETP.GE.AND P5, PT, R31, R218, PT ;  /* 0x000000da1f00720c */ /* 0x000fe40003fa6270 */
[----:B------:R-:W-:-:S02]  /*6360*/  IADD3 R31, PT, PT, R220, -0x78, -R139 ;  /* 0xffffff88dc1f7810 */ /* 0x000fc40007ffe88b */
[----:B------:R-:W-:Y:S02]  /*6370*/  IADD3 R21, PT, PT, R132, -0x78, -R139 ;  /* 0xffffff8884157810 */ /* 0x000fe40007ffe88b */
[----:B------:R-:W-:Y:S02]  /*6380*/  I2FP.F32.S32 R23, R23 ;  /* 0x0000001700177245 */ /* 0x000fe40000201400 */
[----:B------:R-:W-:Y:S02]  /*6390*/  IABS R31, R31 ;  /* 0x0000001f001f7213 */ /* 0x000fe40000000000 */
[----:B------:R-:W-:Y:S01]  /*63a0*/  IABS R21, R21 ;  /* 0x0000001500157213 */ /* 0x000fe20000000000 */
[----:B------:R-:W-:Y:S01]  /*63b0*/  FFMA.FTZ R105, -R232, R23, R105 ;  /* 0x00000017e8697223 */ /* 0x000fe20000010169 */
[----:B------:R-:W-:Y:S01]  /*63c0*/  I2FP.F32.S32 R31, R31 ;  /* 0x0000001f001f7245 */ /* 0x000fe20000201400 */
[----:B------:R-:W-:Y:S01]  /*63d0*/  VIADD R23, R0, 0x78 ;  /* 0x0000007800177836 */ /* 0x000fe20000000000 */
[----:B------:R-:W-:-:S02]  /*63e0*/  I2FP.F32.S32 R21, R21 ;  /* 0x0000001500157245 */ /* 0x000fc40000201400 */
[----:B------:R-:W-:Y:S01]  /*63f0*/  FSEL R146, R146, -INF , !P2 ;  /* 0xff80000092927808 */ /* 0x000fe20005000000 */
[C---:B------:R-:W-:Y:S01]  /*6400*/  FFMA.FTZ R100, -R232.reuse, R31, R100 ;  /* 0x0000001fe8647223 */ /* 0x040fe20000010164 */
[----:B------:R-:W-:Y:S01]  /*6410*/  FSEL R161, R105, -INF , P3 ;  /* 0xff80000069a17808 */ /* 0x000fe20001800000 */
[----:B------:R-:W-:Y:S01]  /*6420*/  FFMA.FTZ R102, -R232, R21, R102 ;  /* 0x00000015e8667223 */ /* 0x000fe20000010166 */
[----:B------:R-:W-:Y:S01]  /*6430*/  ISETP.GE.AND P2, PT, R23, R222, PT ;  /* 0x000000de1700720c */ /* 0x000fe20003f46270 */
[----:B------:R-:W-:Y:S01]  /*6440*/  VIADD R31, R0, 0x79 ;  /* 0x00000079001f7836 */ /* 0x000fe20000000000 */
[----:B------:R-:W-:Y:S02]  /*6450*/  IADD3 R21, PT, PT, R220, -0x79, -R139 ;  /* 0xffffff87dc157810 */ /* 0x000fe40007ffe88b */
[----:B------:R-:W-:Y:S02]  /*6460*/  FSEL R161, R161, -INF , !P1 ;  /* 0xff800000a1a17808 */ /* 0x000fe40004800000 */
[----:B------:R-:W-:-:S02]  /*6470*/  ISETP.GE.AND P3, PT, R23, R221, PT ;  /* 0x000000dd1700720c */ /* 0x000fc40003f66270 */
[----:B------:R-:W-:Y:S02]  /*6480*/  ISETP.GE.AND P1, PT, R23, R219, PT ;  /* 0x000000db1700720c */ /* 0x000fe40003f26270 */
[----:B------:R-:W-:Y:S02]  /*6490*/  FSEL R130, R107, -INF , P0 ;  /* 0xff8000006b827808 */ /* 0x000fe40000000000 */
[----:B------:R-:W-:Y:S01]  /*64a0*/  FSEL R159, R100, -INF , P2 ;  /* 0xff800000649f7808 */ /* 0x000fe20001000000 */
[----:B------:R-:W-:Y:S01]  /*64b0*/  VIADD R100, R0, 0x80 ;  /* 0x0000008000647836 */ /* 0x000fe20000000000 */
[----:B------:R-:W-:Y:S02]  /*64c0*/  ISETP.GE.AND P0, PT, R23, R218, PT ;  /* 0x000000da1700720c */ /* 0x000fe40003f06270 */
[----:B------:R-:W-:Y:S02]  /*64d0*/  IABS R21, R21 ;  /* 0x0000001500157213 */ /* 0x000fe40000000000 */
[----:B------:R-:W-:-:S02]  /*64e0*/  IADD3 R23, PT, PT, R132, -0x79, -R139 ;  /* 0xffffff8784177810 */ /* 0x000fc40007ffe88b */
[----:B------:R-:W-:Y:S02]  /*64f0*/  FSEL R130, R130, -INF , !P5 ;  /* 0xff80000082827808 */ /* 0x000fe40006800000 */
[----:B------:R-:W-:Y:S02]  /*6500*/  FSEL R159, R159, -INF , !P3 ;  /* 0xff8000009f9f7808 */ /* 0x000fe40005800000 */
[----:B------:R-:W-:Y:S02]  /*6510*/  FSEL R181, R102, -INF , P1 ;  /* 0xff80000066b57808 */ /* 0x000fe40000800000 */
[C---:B------:R-:W-:Y:S02]  /*6520*/  ISETP.GE.AND P5, PT, R31.reuse, R222, PT ;  /* 0x000000de1f00720c */ /* 0x040fe40003fa6270 */
[----:B------:R-:W-:Y:S02]  /*6530*/  ISETP.GE.AND P2, PT, R31, R221, PT ;  /* 0x000000dd1f00720c */ /* 0x000fe40003f46270 */
[----:B------:R-:W-:-:S02]  /*6540*/  I2FP.F32.S32 R21, R21 ;  /* 0x0000001500157245 */ /* 0x000fc40000201400 */
[C---:B------:R-:W-:Y:S02]  /*6550*/  ISETP.GE.AND P3, PT, R31.reuse, R219, PT ;  /* 0x000000db1f00720c */ /* 0x040fe40003f66270 */
[----:B------:R-:W-:Y:S01]  /*6560*/  ISETP.GE.AND P1, PT, R31, R218, PT ;  /* 0x000000da1f00720c */ /* 0x000fe20003f26270 */
[----:B------:R-:W-:Y:S01]  /*6570*/  FFMA.FTZ R101, -R232, R21, R101 ;  /* 0x00000015e8657223 */ /* 0x000fe20000010165 */
[----:B------:R-:W-:Y:S02]  /*6580*/  IABS R23, R23 ;  /* 0x0000001700177213 */ /* 0x000fe40000000000 */
[----:B------:R-:W-:Y:S02]  /*6590*/  IADD3 R31, PT, PT, R220, -0x80, -R139 ;  /* 0xffffff80dc1f7810 */ /* 0x000fe40007ffe88b */
[----:B------:R-:W-:Y:S02]  /*65a0*/  I2FP.F32.S32 R23, R23 ;  /* 0x0000001700177245 */ /* 0x000fe40000201400 */
[----:B------:R-:W-:-:S02]  /*65b0*/  IABS R31, R31 ;  /* 0x0000001f001f7213 */ /* 0x000fc40000000000 */
[----:B------:R-:W-:Y:S01]  /*65c0*/  IADD3 R21, PT, PT, R220, -0x81, -R139 ;  /* 0xffffff7fdc157810 */ /* 0x000fe20007ffe88b */
[C---:B------:R-:W-:Y:S01]  /*65d0*/  FFMA.FTZ R103, -R232.reuse, R23, R103 ;  /* 0x00000017e8677223 */ /* 0x040fe20000010167 */
[----:B------:R-:W-:Y:S02]  /*65e0*/  I2FP.F32.S32 R31, R31 ;  /* 0x0000001f001f7245 */ /* 0x000fe40000201400 */
[----:B------:R-:W-:Y:S02]  /*65f0*/  IABS R21, R21 ;  /* 0x0000001500157213 */ /* 0x000fe40000000000 */
[----:B------:R-:W-:Y:S01]  /*6600*/  FSEL R103, R103, -INF , P3 ;  /* 0xff80000067677808 */ /* 0x000fe20001800000 */
[----:B------:R-:W-:Y:S01]  /*6610*/  FFMA.FTZ R96, -R232, R31, R96 ;  /* 0x0000001fe8607223 */ /* 0x000fe20000010160 */
[----:B------:R-:W-:Y:S01]  /*6620*/  I2FP.F32.S32 R21, R21 ;  /* 0x0000001500157245 */ /* 0x000fe20000201400 */
[----:B------:R-:W-:Y:S01]  /*6630*/  VIADD R31, R0, 0x81 ;  /* 0x00000081001f7836 */ /* 0x000fe20000000000 */
[----:B------:R-:W-:-:S02]  /*6640*/  FSEL R181, R181, -INF , !P0 ;  /* 0xff800000b5b57808 */ /* 0x000fc40004000000 */
[----:B------:R-:W-:Y:S01]  /*6650*/  FSEL R183, R103, -INF , !P1 ;  /* 0xff80000067b77808 */ /* 0x000fe20004800000 */
[----:B------:R-:W-:Y:S01]  /*6660*/  FFMA.FTZ R21, -R232, R21, R97 ;  /* 0x00000015e8157223 */ /* 0x000fe20000010161 */
[-C--:B------:R-:W-:Y:S02]  /*6670*/  ISETP.GE.AND P0, PT, R100, R222.reuse, PT ;  /* 0x000000de6400720c */ /* 0x080fe40003f06270 */
[----:B------:R-:W-:Y:S02]  /*6680*/  ISETP.GE.AND P1, PT, R31, R222, PT ;  /* 0x000000de1f00720c */ /* 0x000fe40003f26270 */
[----:B------:R-:W-:Y:S02]  /*6690*/  FSEL R155, R96, -INF , P0 ;  /* 0xff800000609b7808 */ /* 0x000fe40000000000 */
[----:B------:R-:W-:Y:S02]  /*66a0*/  FSEL R21, R21, -INF , P1 ;  /* 0xff80000015157808 */ /* 0x000fe40000800000 */
[----:B------:R-:W-:-:S02]  /*66b0*/  ISETP.GE.AND P0, PT, R31, R221, PT ;  /* 0x000000dd1f00720c */ /* 0x000fc40003f06270 */
[----:B------:R-:W-:Y:S02]  /*66c0*/  FSEL R157, R101, -INF , P5 ;  /* 0xff800000659d7808 */ /* 0x000fe40002800000 */
[----:B------:R-:W-:Y:S02]  /*66d0*/  FSEL R135, R21, -INF , !P0 ;  /* 0xff80000015877808 */ /* 0x000fe40004000000 */
[----:B------:R-:W2:Y:S01]  /*66e0*/  LD.E R21, desc[UR4][R2.64+0xdc] ;  /* 0x0000dc0402157980 */ /* 0x000ea2000c101900 */
[----:B------:R-:W-:Y:S02]  /*66f0*/  FSEL R157, R157, -INF , !P2 ;  /* 0xff8000009d9d7808 */ /* 0x000fe40005000000 */
[C---:B------:R-:W-:Y:S02]  /*6700*/  ISETP.GE.AND P5, PT, R100.reuse, R221, PT ;  /* 0x000000dd6400720c */ /* 0x040fe40003fa6270 */
[C---:B------:R-:W-:Y:S02]  /*6710*/  ISETP.GE.AND P2, PT, R100.reuse, R219, PT ;  /* 0x000000db6400720c */ /* 0x040fe40003f46270 */
[----:B------:R-:W-:-:S02]  /*6720*/  ISETP.GE.AND P3, PT, R100, R218, PT ;  /* 0x000000da6400720c */ /* 0x000fc40003f66270 */
[C-C-:B------:R-:W-:Y:S02]  /*6730*/  IADD3 R100, PT, PT, R132.reuse, -0x81, -R139.reuse ;  /* 0xffffff7f84647810 */ /* 0x140fe40007ffe88b */
[C-C-:B------:R-:W-:Y:S02]  /*6740*/  IADD3 R23, PT, PT, R132.reuse, -0x80, -R139.reuse ;  /* 0xffffff8084177810 */ /* 0x140fe40007ffe88b */
[----:B------:R-:W-:Y:S02]  /*6750*/  IABS R100, R100 ;  /* 0x0000006400647213 */ /* 0x000fe40000000000 */
[----:B------:R-:W-:Y:S02]  /*6760*/  IABS R23, R23 ;  /* 0x0000001700177213 */ /* 0x000fe40000000000 */
[----:B------:R-:W-:Y:S01]  /*6770*/  IADD3 R102, PT, PT, R132, -0x99, -R139 ;  /* 0xffffff6784667810 */ /* 0x000fe20007ffe88b */
[----:B------:R-:W-:Y:S01]  /*6780*/  IMAD.MOV.U32 R97, RZ, RZ, R100 ;  /* 0x000000ffff617224 */ /* 0x000fe200078e0064 */
[----:B------:R-:W-:-:S02]  /*6790*/  I2FP.F32.S32 R23, R23 ;  /* 0x0000001700177245 */ /* 0x000fc40000201400 */
[----:B------:R-:W-:Y:S02]  /*67a0*/  IABS R102, R102 ;  /* 0x0000006600667213 */ /* 0x000fe40000000000 */
[----:B------:R-:W-:Y:S01]  /*67b0*/  I2FP.F32.S32 R97, R97 ;  /* 0x0000006100617245 */ /* 0x000fe20000201400 */
[C---:B------:R-:W-:Y:S01]  /*67c0*/  FFMA.FTZ R23, -R232.reuse, R23, R98 ;  /* 0x00000017e8177223 */ /* 0x040fe20000010162 */
[----:B------:R-:W-:Y:S02]  /*67d0*/  FSEL R155, R155, -INF , !P5 ;  /* 0xff8000009b9b7808 */ /* 0x000fe40006800000 */
[----:B------:R-:W-:Y:S01]  /*67e0*/  I2FP.F32.S32 R102, R102 ;  /* 0x0000006600667245 */ /* 0x000fe20000201400 */
[----:B------:R-:W-:Y:S01]  /*67f0*/  FFMA.FTZ R99, -R232, R97, R99 ;  /* 0x00000061e8637223 */ /* 0x000fe20000010163 */
[----:B------:R-:W-:Y:S01]  /*6800*/  FSEL R182, R23, -INF , P2 ;  /* 0xff80000017b67808 */ /* 0x000fe20001000000 */
[----:B------:R-:W-:Y:S01]  /*6810*/  VIADD R23, R0, 0x88 ;  /* 0x0000008800177836 */ /* 0x000fe20000000000 */
[----:B------:R-:W-:Y:S01]  /*6820*/  ISETP.GE.AND P5, PT, R31, R219, PT ;  /* 0x000000db1f00720c */ /* 0x000fe20003fa6270 */
[----:B------:R-:W-:Y:S01]  /*6830*/  FFMA.FTZ R102, -R232, R102, R87 ;  /* 0x00000066e8667223 */ /* 0x000fe20000010157 */
[----:B------:R-:W-:-:S02]  /*6840*/  FSEL R182, R182, -INF , !P3 ;  /* 0xff800000b6b67808 */ /* 0x000fc40005800000 */
[----:B------:R-:W-:Y:S02]  /*6850*/  FSEL R188, R99, -INF , P5 ;  /* 0xff80000063bc7808 */ /* 0x000fe40002800000 */
[----:B------:R-:W-:Y:S02]  /*6860*/  IADD3 R112, PT, PT, R132, -0x90, -R139 ;  /* 0xffffff7084707810 */ /* 0x000fe40007ffe88b */
[C---:B------:R-:W-:Y:S02]  /*6870*/  ISETP.GE.AND P3, PT, R23.reuse, R222, PT ;  /* 0x000000de1700720c */ /* 0x040fe40003f66270 */
[C---:B------:R-:W-:Y:S02]  /*6880*/  ISETP.GE.AND P1, PT, R23.reuse, R221, PT ;  /* 0x000000dd1700720c */ /* 0x040fe40003f26270 */
[C---:B------:R-:W-:Y:S02]  /*6890*/  ISETP.GE.AND P0, PT, R23.reuse, R219, PT ;  /* 0x000000db1700720c */ /* 0x040fe40003f06270 */
[----:B------:R-:W-:-:S02]  /*68a0*/  ISETP.GE.AND P5, PT, R23, R218, PT ;  /* 0x000000da1700720c */ /* 0x000fc40003fa6270 */
[C-C-:B------:R-:W-:Y:S02]  /*68b0*/  IADD3 R87, PT, PT, R132.reuse, -0xd9, -R139.reuse ;  /* 0xffffff2784577810 */ /* 0x140fe40007ffe88b */
[----:B------:R-:W-:Y:S02]  /*68c0*/  IADD3 R23, PT, PT, R132, -0xe9, -R139 ;  /* 0xffffff1784177810 */ /* 0x000fe40007ffe88b */
[----:B------:R-:W-:Y:S02]  /*68d0*/  IABS R112, R112 ;  /* 0x0000007000707213 */ /* 0x000fe40000000000 */
[----:B------:R-:W-:Y:S02]  /*68e0*/  IABS R87, R87 ;  /* 0x0000005700577213 */ /* 0x000fe40000000000 */
[----:B------:R-:W-:Y:S02]  /*68f0*/  IABS R23, R23 ;  /* 0x0000001700177213 */ /* 0x000fe40000000000 */
[----:B------:R-:W-:-:S02]  /*6900*/  I2FP.F32.S32 R112, R112 ;  /* 0x0000007000707245 */ /* 0x000fc40000201400 */
[----:B------:R-:W-:Y:S02]  /*6910*/  I2FP.F32.S32 R87, R87 ;  /* 0x0000005700577245 */ /* 0x000fe40000201400 */
[----:B------:R-:W-:Y:S01]  /*6920*/  IADD3 R103, PT, PT, R132, -0x98, -R139 ;  /* 0xffffff6884677810 */ /* 0x000fe20007ffe88b */
[C---:B------:R-:W-:Y:S01]  /*6930*/  FFMA.FTZ R112, -R232.reuse, R112, R90 ;  /* 0x00000070e8707223 */ /* 0x040fe2000001015a */
[----:B------:R-:W-:Y:S01]  /*6940*/  I2FP.F32.S32 R23, R23 ;  /* 0x0000001700177245 */ /* 0x000fe20000201400 */
[----:B------:R-:W-:Y:S01]  /*6950*/  FFMA.FTZ R87, -R232, R87, R55 ;  /* 0x00000057e8577223 */ /* 0x000fe20000010137 */
[----:B------:R-:W-:Y:S02]  /*6960*/  IABS R103, R103 ;  /* 0x0000006700677213 */ /* 0x000fe40000000000 */
[----:B------:R-:W-:Y:S01]  /*6970*/  IADD3 R90, PT, PT, R132, -0xd8, -R139 ;  /* 0xffffff28845a7810 */ /* 0x000fe20007ffe88b */
[----:B------:R-:W-:Y:S01]  /*6980*/  FFMA.FTZ R55, -R232, R23, R47 ;  /* 0x00000017e8377223 */ /* 0x000fe2000001012f */
[----:B------:R-:W-:-:S02]  /*6990*/  IADD3 R98, PT, PT, R132, -0xa9, -R139 ;  /* 0xffffff5784627810 */ /* 0x000fc40007ffe88b */
[--C-:B------:R-:W-:Y:S02]  /*69a0*/  IADD3 R47, PT, PT, R220, -0x88, -R139.reuse ;  /* 0xffffff78dc2f7810 */ /* 0x100fe40007ffe88b */
[----:B------:R-:W-:Y:S02]  /*69b0*/  I2FP.F32.S32 R103, R103 ;  /* 0x0000006700677245 */ /* 0x000fe40000201400 */
[----:B------:R-:W-:Y:S02]  /*69c0*/  IABS R90, R90 ;  /* 0x0000005a005a7213 */ /* 0x000fe40000000000 */
[----:B------:R-:W-:Y:S01]  /*69d0*/  IABS R98, R98 ;  /* 0x0000006200627213 */ /* 0x000fe20000000000 */
[----:B------:R-:W-:Y:S01]  /*69e0*/  FFMA.FTZ R103, -R232, R103, R86 ;  /* 0x00000067e8677223 */ /* 0x000fe20000010156 */
[----:B------:R-:W-:Y:S02]  /*69f0*/  IADD3 R96, PT, PT, R132, -0x88, -R139 ;  /* 0xffffff7884607810 */ /* 0x000fe40007ffe88b */
[----:B------:R-:W-:-:S02]  /*6a00*/  IABS R47, R47 ;  /* 0x0000002f002f7213 */ /* 0x000fc40000000000 */
[--C-:B------:R-:W-:Y:S02]  /*6a10*/  IADD3 R113, PT, PT, R132, -0x89, -R139.reuse ;  /* 0xffffff7784717810 */ /* 0x100fe40007ffe88b */
[----:B------:R-:W-:Y:S02]  /*6a20*/  I2FP.F32.S32 R90, R90 ;  /* 0x0000005a005a7245 */ /* 0x000fe40000201400 */
[----:B------:R-:W-:Y:S02]  /*6a30*/  I2FP.F32.S32 R98, R98 ;  /* 0x0000006200627245 */ /* 0x000fe40000201400 */
[----:B------:R-:W-:Y:S01]  /*6a40*/  IABS R96, R96 ;  /* 0x0000006000607213 */ /* 0x000fe20000000000 */
[----:B------:R-:W-:Y:S01]  /*6a50*/  FFMA.FTZ R90, -R232, R90, R54 ;  /* 0x0000005ae85a7223 */ /* 0x000fe20000010136 */
[----:B------:R-:W-:Y:S01]  /*6a60*/  IADD3 R86, PT, PT, R132, -0xb1, -R139 ;  /* 0xffffff4f84567810 */ /* 0x000fe20007ffe88b */
[----:B------:R-:W-:Y:S01]  /*6a70*/  FFMA.FTZ R98, -R232, R98, R79 ;  /* 0x00000062e8627223 */ /* 0x000fe2000001014f */
[----:B------:R-:W-:-:S02]  /*6a80*/  I2FP.F32.S32 R47, R47 ;  /* 0x0000002f002f7245 */ /* 0x000fc40000201400 */
[----:B------:R-:W-:Y:S02]  /*6a90*/  IABS R113, R113 ;  /* 0x0000007100717213 */ /* 0x000fe40000000000 */
[--C-:B------:R-:W-:Y:S01]  /*6aa0*/  IADD3 R97, PT, PT, R132, -0xb0, -R139.reuse ;  /* 0xffffff5084617810 */ /* 0x100fe20007ffe88b */
[----:B------:R-:W-:Y:S01]  /*6ab0*/  FFMA.FTZ R92, -R232, R47, R92 ;  /* 0x0000002fe85c7223 */ /* 0x000fe2000001015c */
[----:B------:R-:W-:Y:S02]  /*6ac0*/  I2FP.F32.S32 R96, R96 ;  /* 0x0000006000607245 */ /* 0x000fe40000201400 */
[----:B------:R-:W-:Y:S02]  /*6ad0*/  IABS R86, R86 ;  /* 0x0000005600567213 */ /* 0x000fe40000000000 */
[----:B------:R-:W-:Y:S01]  /*6ae0*/  IADD3 R54, PT, PT, R132, -0xe8, -R139 ;  /* 0xffffff1884367810 */ /* 0x000fe20007ffe88b */
[----:B------:R-:W-:Y:S01]  /*6af0*/  VIADD R111, R0, 0x89 ;  /* 0x00000089006f7836 */ /* 0x000fe20000000000 */
[----:B------:R-:W-:Y:S01]  /*6b00*/  I2FP.F32.S32 R113, R113 ;  /* 0x0000007100717245 */ /* 0x000fe20000201400 */
[----:B------:R-:W-:Y:S01]  /*6b10*/  FFMA.FTZ R114, -R232, R96, R94 ;  /* 0x00000060e8727223 */ /* 0x000fe2000001015e */
[----:B------:R-:W-:-:S02]  /*6b20*/  IABS R97, R97 ;  /* 0x0000006100617213 */ /* 0x000fc40000000000 */
[----:B------:R-:W-:Y:S01]  /*6b30*/  IADD3 R79, PT, PT, R132, -0xe0, -R139 ;  /* 0xffffff20844f7810 */ /* 0x000fe20007ffe88b */
[----:B------:R-:W-:Y:S01]  /*6b40*/  FFMA.FTZ R113, -R232, R113, R95 ;  /* 0x00000071e8717223 */ /* 0x000fe2000001015f */
[C-C-:B------:R-:W-:Y:S02]  /*6b50*/  IADD3 R110, PT, PT, R132.reuse, -0x91, -R139.reuse ;  /* 0xffffff6f846e7810 */ /* 0x140fe40007ffe88b */
[----:B------:R-:W-:Y:S02]  /*6b60*/  I2FP.F32.S32 R86, R86 ;  /* 0x0000005600567245 */ /* 0x000fe40000201400 */
[----:B------:R-:W-:Y:S02]  /*6b70*/  IABS R54, R54 ;  /* 0x0000003600367213 */ /* 0x000fe40000000000 */
[----:B------:R-:W-:Y:S01]  /*6b80*/  IADD3 R99, PT, PT, R132, -0xa8, -R139 ;  /* 0xffffff5884637810 */ /* 0x000fe20007ffe88b */
[----:B------:R-:W-:Y:S01]  /*6b90*/  FFMA.FTZ R86, -R232, R86, R75 ;  /* 0x00000056e8567223 */ /* 0x000fe2000001014b */
[----:B------:R-:W-:-:S02]  /*6ba0*/  I2FP.F32.S32 R97, R97 ;  /* 0x0000006100617245 */ /* 0x000fc40000201400 */
[----:B------:R-:W-:Y:S02]  /*6bb0*/  IABS R79, R79 ;  /* 0x0000004f004f7213 */ /* 0x000fe40000000000 */
[----:B------:R-:W-:Y:S01]  /*6bc0*/  IABS R110, R110 ;  /* 0x0000006e006e7213 */ /* 0x000fe20000000000 */
[----:B------:R-:W-:Y:S01]  /*6bd0*/  FFMA.FTZ R97, -R232, R97, R74 ;  /* 0x00000061e8617223 */ /* 0x000fe2000001014a */
[----:B------:R-:W-:Y:S02]  /*6be0*/  FSEL R167, R92, -INF , P3 ;  /* 0xff8000005ca77808 */ /* 0x000fe40001800000 */
[----:B------:R-:W-:Y:S02]  /*6bf0*/  ISETP.GE.AND P3, PT, R111, R219, PT ;  /* 0x000000db6f00720c */ /* 0x000fe40003f66270 */
[----:B------:R-:W-:Y:S01]  /*6c00*/  I2FP.F32.S32 R54, R54 ;  /* 0x0000003600367245 */ /* 0x000fe20000201400 */
[----:B------:R-:W-:Y:S01]  /*6c10*/  VIADD R108, R0, 0x90 ;  /* 0x00000090006c7836 */ /* 0x000fe20000000000 */
[----:B------:R-:W-:-:S02]  /*6c20*/  IABS R99, R99 ;  /* 0x0000006300637213 */ /* 0x000fc40000000000 */
[----:B------:R-:W-:Y:S01]  /*6c30*/  I2FP.F32.S32 R79, R79 ;  /* 0x0000004f004f7245 */ /* 0x000fe20000201400 */
[----:B------:R-:W-:Y:S01]  /*6c40*/  VIADD R107, R0, 0x91 ;  /* 0x00000091006b7836 */ /* 0x000fe20000000000 */
[----:B------:R-:W-:Y:S02]  /*6c50*/  I2FP.F32.S32 R110, R110 ;  /* 0x0000006e006e7245 */ /* 0x000fe40000201400 */
[----:B------:R-:W-:Y:S02]  /*6c60*/  FSEL R75, R114, -INF , P0 ;  /* 0xff800000724b7808 */ /* 0x000fe40000000000 */
[----:B------:R-:W-:Y:S02]  /*6c70*/  ISETP.GE.AND P0, PT, R111, R218, PT ;  /* 0x000000da6f00720c */ /* 0x000fe40003f06270 */
[----:B------:R-:W-:Y:S01]  /*6c80*/  FSEL R74, R113, -INF , P3 ;  /* 0xff800000714a7808 */ /* 0x000fe20001800000 */
[C---:B------:R-:W-:Y:S01]  /*6c90*/  FFMA.FTZ R54, -R232.reuse, R54, R46 ;  /* 0x00000036e8367223 */ /* 0x040fe2000001012e */
[----:B------:R-:W-:Y:S01]  /*6ca0*/  I2FP.F32.S32 R99, R99 ;  /* 0x0000006300637245 */ /* 0x000fe20000201400 */
[----:B------:R-:W-:Y:S01]  /*6cb0*/  FFMA.FTZ R79, -R232, R79, R50 ;  /* 0x0000004fe84f7223 */ /* 0x000fe20000010132 */
[----:B------:R-:W-:Y:S01]  /*6cc0*/  IADD3 R95, PT, PT, R132, -0xb9, -R139 ;  /* 0xffffff47845f7810 */ /* 0x000fe20007ffe88b */
[----:B------:R-:W-:Y:S01]  /*6cd0*/  FFMA.FTZ R110, -R232, R110, R91 ;  /* 0x0000006ee86e7223 */ /* 0x000fe2000001015b */
[--C-:B------:R-:W-:Y:S01]  /*6ce0*/  IADD3 R46, PT, PT, R132, -0xf0, -R139.reuse ;  /* 0xffffff10842e7810 */ /* 0x100fe20007ffe88b */
[----:B------:R-:W-:Y:S01]  /*6cf0*/  FFMA.FTZ R99, -R232, R99, R78 ;  /* 0x00000063e8637223 */ /* 0x000fe2000001014e */
[----:B------:R-:W-:-:S02]  /*6d00*/  IADD3 R96, PT, PT, R132, -0xb8, -R139 ;  /* 0xffffff4884607810 */ /* 0x000fc40007ffe88b */
[--C-:B------:R-:W-:Y:S02]  /*6d10*/  IADD3 R50, PT, PT, R132, -0xf8, -R139.reuse ;  /* 0xffffff0884327810 */ /* 0x100fe40007ffe88b */
[-C--:B------:R-:W-:Y:S02]  /*6d20*/  ISETP.GE.AND P3, PT, R108, R219.reuse, PT ;  /* 0x000000db6c00720c */ /* 0x080fe40003f66270 */
[----:B------:R-:W-:Y:S02]  /*6d30*/  FSEL R74, R74, -INF , !P0 ;  /* 0xff8000004a4a7808 */ /* 0x000fe40004000000 */
[----:B------:R-:W-:Y:S01]  /*6d40*/  ISETP.GE.AND P0, PT, R107, R219, PT ;  /* 0x000000db6b00720c */ /* 0x000fe20003f06270 */
[C---:B------:R-:W-:Y:S01]  /*6d50*/  VIADD R106, R0.reuse, 0x98 ;  /* 0x00000098006a7836 */ /* 0x040fe20000000000 */
[----:B------:R-:W-:Y:S02]  /*6d60*/  IABS R95, R95 ;  /* 0x0000005f005f7213 */ /* 0x000fe40000000000 */
[----:B------:R-:W-:Y:S01]  /*6d70*/  IABS R46, R46 ;  /* 0x0000002e002e7213 */ /* 0x000fe20000000000 */
[----:B------:R-:W-:Y:S01]  /*6d80*/  VIADD R105, R0, 0x99 ;  /* 0x0000009900697836 */ /* 0x000fe20000000000 */
[----:B------:R-:W-:-:S02]  /*6d90*/  IADD3 R101, PT, PT, R132, -0xa0, -R139 ;  /* 0xffffff6084657810 */ /* 0x000fc40007ffe88b */
[----:B------:R-:W-:Y:S02]  /*6da0*/  IABS R96, R96 ;  /* 0x0000006000607213 */ /* 0x000fe40000000000 */
[----:B------:R-:W-:Y:S02]  /*6db0*/  IABS R50, R50 ;  /* 0x0000003200327213 */ /* 0x000fe40000000000 */
[----:B------:R-:W-:Y:S02]  /*6dc0*/  FSEL R78, R112, -INF , P3 ;  /* 0xff800000704e7808 */ /* 0x000fe40001800000 */
[----:B------:R-:W-:Y:S02]  /*6dd0*/  IADD3 R100, PT, PT, R132, -0xa1, -R139 ;  /* 0xffffff5f84647810 */ /* 0x000fe40007ffe88b */
[----:B------:R-:W-:Y:S02]  /*6de0*/  ISETP.GE.AND P3, PT, R107, R218, PT ;  /* 0x000000da6b00720c */ /* 0x000fe40003f66270 */
[----:B------:R-:W-:-:S02]  /*6df0*/  FSEL R110, R110, -INF , P0 ;  /* 0xff8000006e6e7808 */ /* 0x000fc40000000000 */
[----:B------:R-:W-:Y:S02]  /*6e00*/  I2FP.F32.S32 R95, R95 ;  /* 0x0000005f005f7245 */ /* 0x000fe40000201400 */
[----:B------:R-:W-:Y:S02]  /*6e10*/  I2FP.F32.S32 R46, R46 ;  /* 0x0000002e002e7245 */ /* 0x000fe40000201400 */
[----:B------:R-:W-:Y:S01]  /*6e20*/  IABS R101, R101 ;  /* 0x0000006500657213 */ /* 0x000fe20000000000 */
[----:B------:R-:W-:Y:S01]  /*6e30*/  FFMA.FTZ R95, -R232, R95, R71 ;  /* 0x0000005fe85f7223 */ /* 0x000fe20000010147 */
[----:B------:R-:W-:Y:S02]  /*6e40*/  I2FP.F32.S32 R96, R96 ;  /* 0x0000006000607245 */ /* 0x000fe40000201400 */
[----:B------:R-:W-:Y:S02]  /*6e50*/  I2FP.F32.S32 R50, R50 ;  /* 0x0000003200327245 */ /* 0x000fe40000201400 */
[----:B------:R-:W-:-:S02]  /*6e60*/  IABS R100, R100 ;  /* 0x0000006400647213 */ /* 0x000fc40000000000 */
[-C--:B------:R-:W-:Y:S02]  /*6e70*/  ISETP.GE.AND P0, PT, R106, R219.reuse, PT ;  /* 0x000000db6a00720c */ /* 0x080fe40003f06270 */
[----:B------:R-:W-:Y:S01]  /*6e80*/  FSEL R187, R110, -INF , !P3 ;  /* 0xff8000006ebb7808 */ /* 0x000fe20005800000 */
[C---:B------:R-:W-:Y:S01]  /*6e90*/  FFMA.FTZ R46, -R232.reuse, R46, R42 ;  /* 0x0000002ee82e7223 */ /* 0x040fe2000001012a */
[----:B------:R-:W-:Y:S01]  /*6ea0*/  ISETP.GE.AND P3, PT, R105, R219, PT ;  /* 0x000000db6900720c */ /* 0x000fe20003f66270 */
[C---:B------:R-:W-:Y:S01]  /*6eb0*/  FFMA.FTZ R96, -R232.reuse, R96, R70 ;  /* 0x00000060e8607223 */ /* 0x040fe20000010146 */
[----:B------:R-:W-:Y:S01]  /*6ec0*/  I2FP.F32.S32 R101, R101 ;  /* 0x0000006500657245 */ /* 0x000fe20000201400 */
[----:B------:R-:W-:Y:S01]  /*6ed0*/  FFMA.FTZ R42, -R232, R50, R38 ;  /* 0x00000032e82a7223 */ /* 0x000fe20000010126 */
[----:B------:R-:W-:Y:S01]  /*6ee0*/  I2FP.F32.S32 R100, R100 ;  /* 0x0000006400647245 */ /* 0x000fe20000201400 */
[C---:B------:R-:W-:Y:S01]  /*6ef0*/  VIADD R104, R0.reuse, 0xa0 ;  /* 0x000000a000687836 */ /* 0x040fe20000000000 */
[----:B------:R-:W-:Y:S01]  /*6f00*/  FSEL R71, R103, -INF , P0 ;  /* 0xff80000067477808 */ /* 0x000fe20000000000 */
[----:B------:R-:W-:Y:S01]  /*6f10*/  VIADD R50, R0, 0xa1 ;  /* 0x000000a100327836 */ /* 0x000fe20000000000 */
[----:B------:R-:W-:Y:S01]  /*6f20*/  ISETP.GE.AND P0, PT, R105, R218, PT ;  /* 0x000000da6900720c */ /* 0x000fe20003f06270 */
[----:B------:R-:W-:Y:S01]  /*6f30*/  FFMA.FTZ R101, -R232, R101, R82 ;  /* 0x00000065e8657223 */ /* 0x000fe20000010152 */
[----:B------:R-:W-:Y:S01]  /*6f40*/  FSEL R70, R102, -INF , P3 ;  /* 0xff80000066467808 */ /* 0x000fe20001800000 */
[----:B------:R-:W-:Y:S01]  /*6f50*/  FFMA.FTZ R100, -R232, R100, R83 ;  /* 0x00000064e8647223 */ /* 0x000fe20000010153 */
[----:B------:R-:W-:-:S02]  /*6f60*/  FSEL R75, R75, -INF , !P5 ;  /* 0xff8000004b4b7808 */ /* 0x000fc40006800000 */
[--C-:B------:R-:W-:Y:S02]  /*6f70*/  IADD3 R91, PT, PT, R132, -0xc1, -R139.reuse ;  /* 0xffffff3f845b7810 */ /* 0x100fe40007ffe88b */
[----:B------:R-:W-:Y:S02]  /*6f80*/  ISETP.GE.AND P5, PT, R108, R218, PT ;  /* 0x000000da6c00720c */ /* 0x000fe40003fa6270 */
[----:B------:R-:W-:Y:S02]  /*6f90*/  IADD3 R82, PT, PT, R132, -0xc0, -R139 ;  /* 0xffffff4084527810 */ /* 0x000fe40007ffe88b */
[-C--:B------:R-:W-:Y:S02]  /*6fa0*/  ISETP.GE.AND P3, PT, R104, R219.reuse, PT ;  /* 0x000000db6800720c */ /* 0x080fe40003f66270 */
[----:B------:R-:W-:Y:S02]  /*6fb0*/  FSEL R70, R70, -INF , !P0 ;  /* 0xff80000046467808 */ /* 0x000fe40004000000 */
[----:B------:R-:W-:-:S02]  /*6fc0*/  ISETP.GE.AND P0, PT, R50, R219, PT ;  /* 0x000000db3200720c */ /* 0x000fc40003f06270 */
[----:B------:R-:W-:Y:S01]  /*6fd0*/  FMNMX3.FTZ R112, R134, R35, R138, !PT ;  /* 0x0000002386707276 */ /* 0x000fe2000781008a */
[----:B------:R-:W-:Y:S01]  /*6fe0*/  VIADD R38, R0, 0xa8 ;  /* 0x000000a800267836 */ /* 0x000fe20000000000 */
[----:B------:R-:W-:Y:S02]  /*6ff0*/  IABS R91, R91 ;  /* 0x0000005b005b7213 */ /* 0x000fe40000000000 */
[----:B------:R-:W-:Y:S01]  /*7000*/  FSEL R78, R78, -INF , !P5 ;  /* 0xff8000004e4e7808 */ /* 0x000fe20006800000 */
[----:B------:R-:W-:Y:S01]  /*7010*/  VIADD R103, R0, 0xa9 ;  /* 0x000000a900677836 */ /* 0x000fe20000000000 */
[----:B------:R-:W-:Y:S02]  /*7020*/  IABS R82, R82 ;  /* 0x0000005200527213 */ /* 0x000fe40000000000 */
[----:B------:R-:W-:Y:S02]  /*7030*/  ISETP.GE.AND P5, PT, R106, R218, PT ;  /* 0x000000da6a00720c */ /* 0x000fe40003fa6270 */
[----:B------:R-:W-:-:S02]  /*7040*/  FSEL R101, R101, -INF , P3 ;  /* 0xff80000065657808 */ /* 0x000fc40001800000 */
[----:B------:R-:W-:Y:S02]  /*7050*/  ISETP.GE.AND P3, PT, R50, R218, PT ;  /* 0x000000da3200720c */ /* 0x000fe40003f66270 */
[----:B------:R-:W-:Y:S02]  /*7060*/  FSEL R100, R100, -INF , P0 ;  /* 0xff80000064647808 */ /* 0x000fe40000000000 */
[----:B------:R-:W-:Y:S02]  /*7070*/  FMNMX3.FTZ R112, R112, R141, R26, !PT ;  /* 0x0000008d70707276 */ /* 0x000fe4000781001a */
[----:B------:R-:W-:Y:S02]  /*7080*/  I2FP.F32.S32 R91, R91 ;  /* 0x0000005b005b7245 */ /* 0x000fe40000201400 */
[----:B------:R-:W-:Y:S02]  /*7090*/  I2FP.F32.S32 R82, R82 ;  /* 0x0000005200527245 */ /* 0x000fe40000201400 */
[----:B------:R-:W-:Y:S01]  /*70a0*/  FSEL R71, R71, -INF , !P5 ;  /* 0xff80000047477808 */ /* 0x000fe20006800000 */
[----:B------:R-:W-:Y:S01]  /*70b0*/  FFMA.FTZ R91, -R232, R91, R67 ;  /* 0x0000005be85b7223 */ /* 0x000fe20000010143 */
[----:B------:R-:W-:Y:S01]  /*70c0*/  ISETP.GE.AND P5, PT, R104, R218, PT ;  /* 0x000000da6800720c */ /* 0x000fe20003fa6270 */
[----:B------:R-:W-:Y:S01]  /*70d0*/  FFMA.FTZ R82, -R232, R82, R66 ;  /* 0x00000052e8527223 */ /* 0x000fe20000010142 */
[----:B------:R-:W-:-:S02]  /*70e0*/  ISETP.GE.AND P0, PT, R38, R219, PT ;  /* 0x000000db2600720c */ /* 0x000fc40003f06270 */
[----:B------:R-:W-:Y:S02]  /*70f0*/  FSEL R185, R100, -INF , !P3 ;  /* 0xff80000064b97808 */ /* 0x000fe40005800000 */
[----:B------:R-:W-:Y:S02]  /*7100*/  ISETP.GE.AND P3, PT, R103, R219, PT ;  /* 0x000000db6700720c */ /* 0x000fe40003f66270 */
[----:B------:R-:W-:Y:S01]  /*7110*/  FMNMX3.FTZ R112, R112, R22, R20, !PT ;  /* 0x0000001670707276 */ /* 0x000fe20007810014 */
[C---:B------:R-:W-:Y:S01]  /*7120*/  VIADD R102, R0.reuse, 0xb0 ;  /* 0x000000b000667836 */ /* 0x040fe20000000000 */
[----:B------:R-:W-:Y:S02]  /*7130*/  ISETP.GE.AND P2, PT, R31, R218, PT ;  /* 0x000000da1f00720c */ /* 0x000fe40003f46270 */
[----:B------:R-:W-:Y:S01]  /*7140*/  FSEL R186, R101, -INF , !P5 ;  /* 0xff80000065ba7808 */ /* 0x000fe20006800000 */
[----:B------:R-:W-:Y:S01]  /*7150*/  VIADD R101, R0, 0xb1 ;  /* 0x000000b100657836 */ /* 0x000fe20000000000 */
[----:B------:R-:W-:-:S02]  /*7160*/  FSEL R67, R99, -INF , P0 ;  /* 0xff80000063437808 */ /* 0x000fc40000000000 */
[--C-:B------:R-:W-:Y:S02]  /*7170*/  IADD3 R31, PT, PT, R132, -0xc9, -R139.reuse ;  /* 0xffffff37841f7810 */ /* 0x100fe40007ffe88b */
[----:B------:R-:W-:Y:S02]  /*7180*/  ISETP.GE.AND P0, PT, R103, R218, PT ;  /* 0x000000da6700720c */ /* 0x000fe40003f06270 */
[----:B------:R-:W-:Y:S02]  /*7190*/  FSEL R66, R98, -INF , P3 ;  /* 0xff80000062427808 */ /* 0x000fe40001800000 */
[----:B------:R-:W-:Y:S02]  /*71a0*/  FMNMX3.FTZ R112, R112, R18, R16, !PT ;  /* 0x0000001270707276 */ /* 0x000fe40007810010 */
[----:B------:R-:W-:Y:S01]  /*71b0*/  IADD3 R94, PT, PT, R132, -0xd0, -R139 ;  /* 0xffffff30845e7810 */ /* 0x000fe20007ffe88b */
[----:B------:R-:W-:Y:S01]  /*71c0*/  VIADD R100, R0, 0xb8 ;  /* 0x000000b800647836 */ /* 0x000fe20000000000 */
[----:B------:R-:W-:-:S02]  /*71d0*/  IABS R31, R31 ;  /* 0x0000001f001f7213 */ /* 0x000fc40000000000 */
[-C--:B------:R-:W-:Y:S02]  /*71e0*/  ISETP.GE.AND P3, PT, R102, R219.reuse, PT ;  /* 0x000000db6600720c */ /* 0x080fe40003f66270 */
[----:B------:R-:W-:Y:S02]  /*71f0*/  FSEL R66, R66, -INF , !P0 ;  /* 0xff80000042427808 */ /* 0x000fe40004000000 */
[----:B------:R-:W-:Y:S02]  /*7200*/  FMNMX3.FTZ R112, R112, R14, R12, !PT ;  /* 0x0000000e70707276 */ /* 0x000fe4000781000c */
[----:B------:R-:W-:Y:S02]  /*7210*/  IADD3 R83, PT, PT, R132, -0xc8, -R139 ;  /* 0xffffff3884537810 */ /* 0x000fe40007ffe88b */
[----:B------:R-:W-:Y:S02]  /*7220*/  ISETP.GE.AND P0, PT, R101, R219, PT ;  /* 0x000000db6500720c */ /* 0x000fe40003f06270 */
[----:B------:R-:W-:-:S02]  /*7230*/  IABS R94, R94 ;  /* 0x0000005e005e7213 */ /* 0x000fc40000000000 */
[----:B------:R-:W-:Y:S02]  /*7240*/  I2FP.F32.S32 R31, R31 ;  /* 0x0000001f001f7245 */ /* 0x000fe40000201400 */
[----:B------:R-:W-:Y:S02]  /*7250*/  FSEL R97, R97, -INF , P3 ;  /* 0xff80000061617808 */ /* 0x000fe40001800000 */
[----:B------:R-:W-:Y:S01]  /*7260*/  FMNMX3.FTZ R112, R112, R10, R8, !PT ;  /* 0x0000000a70707276 */ /* 0x000fe20007810008 */
[----:B------:R-:W-:Y:S01]  /*7270*/  VIADD R99, R0, 0xb9 ;  /* 0x000000b900637836 */ /* 0x000fe20000000000 */
[----:B------:R-:W-:Y:S01]  /*7280*/  IABS R83, R83 ;  /* 0x0000005300537213 */ /* 0x000fe20000000000 */
[----:B------:R-:W-:Y:S01]  /*7290*/  FFMA.FTZ R31, -R232, R31, R63 ;  /* 0x0000001fe81f7223 */ /* 0x000fe2000001013f */
[----:B------:R-:W-:Y:S02]  /*72a0*/  ISETP.GE.AND P3, PT, R101, R218, PT ;  /* 0x000000da6500720c */ /* 0x000fe40003f66270 */
[----:B------:R-:W-:-:S02]  /*72b0*/  FSEL R86, R86, -INF , P0 ;  /* 0xff80000056567808 */ /* 0x000fc40000000000 */
[----:B------:R-:W-:Y:S02]  /*72c0*/  ISETP.GE.AND P5, PT, R38, R218, PT ;  /* 0x000000da2600720c */ /* 0x000fe40003fa6270 */
[----:B------:R-:W-:Y:S02]  /*72d0*/  ISETP.GE.AND P0, PT, R100, R219, PT ;  /* 0x000000db6400720c */ /* 0x000fe40003f06270 */
[----:B------:R-:W-:Y:S02]  /*72e0*/  I2FP.F32.S32 R94, R94 ;  /* 0x0000005e005e7245 */ /* 0x000fe40000201400 */
[----:B------:R-:W-:Y:S02]  /*72f0*/  FMNMX3.FTZ R112, R112, R6, R4, !PT ;  /* 0x0000000670707276 */ /* 0x000fe40007810004 */
[----:B------:R-:W-:Y:S01]  /*7300*/  I2FP.F32.S32 R83, R83 ;  /* 0x0000005300537245 */ /* 0x000fe20000201400 */
[----:B------:R-:W-:Y:S01]  /*7310*/  VIADD R98, R0, 0xc0 ;  /* 0x000000c000627836 */ /* 0x000fe20000000000 */
[----:B------:R-:W-:Y:S01]  /*7320*/  FSEL R86, R86, -INF , !P3 ;  /* 0xff80000056567808 */ /* 0x000fe20005800000 */
[C---:B------:R-:W-:Y:S01]  /*7330*/  FFMA.FTZ R94, -R232.reuse, R94, R58 ;  /* 0x0000005ee85e7223 */ /* 0x040fe2000001013a */
[----:B------:R-:W-:Y:S01]  /*7340*/  FSEL R67, R67, -INF , !P5 ;  /* 0xff80000043437808 */ /* 0x000fe20006800000 */
[----:B------:R-:W-:Y:S01]  /*7350*/  FFMA.FTZ R83, -R232, R83, R62 ;  /* 0x00000053e8537223 */ /* 0x000fe2000001013e */
[----:B------:R-:W-:-:S02]  /*7360*/  ISETP.GE.AND P3, PT, R100, R218, PT ;  /* 0x000000da6400720c */ /* 0x000fc40003f66270 */
[----:B------:R-:W-:Y:S02]  /*7370*/  FSEL R63, R96, -INF , P0 ;  /* 0xff800000603f7808 */ /* 0x000fe40000000000 */
[----:B------:R-:W-:Y:S02]  /*7380*/  IADD3 R109, PT, PT, R132, -0xd1, -R139 ;  /* 0xffffff2f846d7810 */ /* 0x000fe40007ffe88b */
[----:B------:R-:W-:Y:S02]  /*7390*/  ISETP.GE.AND P5, PT, R102, R218, PT ;  /* 0x000000da6600720c */ /* 0x000fe40003fa6270 */
[----:B------:R-:W-:Y:S02]  /*73a0*/  ISETP.GE.AND P0, PT, R99, R219, PT ;  /* 0x000000db6300720c */ /* 0x000fe40003f06270 */
[----:B------:R-:W-:Y:S02]  /*73b0*/  FMNMX3.FTZ R112, R112, R11, R9, !PT ;  /* 0x0000000b70707276 */ /* 0x000fe40007810009 */
[----:B------:R-:W-:-:S02]  /*73c0*/  IADD3 R58, PT, PT, R132, -0xe1, -R139 ;  /* 0xffffff1f843a7810 */ /* 0x000fc40007ffe88b */
[----:B------:R-:W-:Y:S02]  /*73d0*/  FSEL R63, R63, -INF , !P3 ;  /* 0xff8000003f3f7808 */ /* 0x000fe40005800000 */
[----:B------:R-:W-:Y:S02]  /*73e0*/  IABS R109, R109 ;  /* 0x0000006d006d7213 */ /* 0x000fe40000000000 */
[----:B------:R-:W-:Y:S01]  /*73f0*/  FSEL R184, R97, -INF , !P5 ;  /* 0xff80000061b87808 */ /* 0x000fe20006800000 */
[----:B------:R-:W-:Y:S01]  /*7400*/  VIADD R97, R0, 0xc1 ;  /* 0x000000c100617836 */ /* 0x000fe20000000000 */
[----:B------:R-:W-:Y:S02]  /*7410*/  ISETP.GE.AND P3, PT, R99, R218, PT ;  /* 0x000000da6300720c */ /* 0x000fe40003f66270 */
[----:B------:R-:W-:Y:S02]  /*7420*/  FSEL R62, R95, -INF , P0 ;  /* 0xff8000005f3e7808 */ /* 0x000fe40000000000 */
[----:B------:R-:W-:-:S02]  /*7430*/  IADD3 R23, PT, PT, R132, -0xf9, -R139 ;  /* 0xffffff0784177810 */ /* 0x000fc40007ffe88b */
[----:B------:R-:W-:Y:S02]  /*7440*/  ISETP.GE.AND P0, PT, R98, R219, PT ;  /* 0x000000db6200720c */ /* 0x000fe40003f06270 */
[----:B------:R-:W-:Y:S02]  /*7450*/  FMNMX3.FTZ R112, R112, R7, R5, !PT ;  /* 0x0000000770707276 */ /* 0x000fe40007810005 */
[----:B------:R-:W-:Y:S02]  /*7460*/  IABS R58, R58 ;  /* 0x0000003a003a7213 */ /* 0x000fe40000000000 */
[----:B------:R-:W-:Y:S02]  /*7470*/  I2FP.F32.S32 R109, R109 ;  /* 0x0000006d006d7245 */ /* 0x000fe40000201400 */
[----:B------:R-:W-:Y:S01]  /*7480*/  FSEL R62, R62, -INF , !P3 ;  /* 0xff8000003e3e7808 */ /* 0x000fe20005800000 */
[----:B------:R-:W-:Y:S01]  /*7490*/  VIADD R96, R0, 0xc8 ;  /* 0x000000c800607836 */ /* 0x000fe20000000000 */
[----:B------:R-:W-:Y:S01]  /*74a0*/  IABS R23, R23 ;  /* 0x0000001700177213 */ /* 0x000fe20000000000 */
[----:B------:R-:W-:Y:S01]  /*74b0*/  FFMA.FTZ R109, -R232, R109, R59 ;  /* 0x0000006de86d7223 */ /* 0x000fe2000001013b */
[----:B------:R-:W-:-:S02]  /*74c0*/  ISETP.GE.AND P3, PT, R98, R218, PT ;  /* 0x000000da6200720c */ /* 0x000fc40003f66270 */
[----:B------:R-:W-:Y:S02]  /*74d0*/  FSEL R82, R82, -INF , P0 ;  /* 0xff80000052527808 */ /* 0x000fe40000000000 */
[----:B------:R-:W-:Y:S02]  /*74e0*/  FMNMX3.FTZ R112, R112, R15, R13, !PT ;  /* 0x0000000f70707276 */ /* 0x000fe4000781000d */
[----:B------:R-:W-:Y:S02]  /*74f0*/  I2FP.F32.S32 R58, R58 ;  /* 0x0000003a003a7245 */ /* 0x000fe40000201400 */
[----:B------:R-:W-:Y:S02]  /*7500*/  ISETP.GE.AND P0, PT, R97, R219, PT ;  /* 0x000000db6100720c */ /* 0x000fe40003f06270 */
[----:B------:R-:W-:Y:S02]  /*7510*/  I2FP.F32.S32 R23, R23 ;  /* 0x0000001700177245 */ /* 0x000fe40000201400 */
[----:B------:R-:W-:-:S02]  /*7520*/  FSEL R82, R82, -INF , !P3 ;  /* 0xff80000052527808 */ /* 0x000fc40005800000 */
[----:B------:R-:W-:Y:S01]  /*7530*/  FMNMX3.FTZ R112, R112, R17, R127, !PT ;  /* 0x0000001170707276 */ /* 0x000fe2000781007f */
[----:B------:R-:W-:Y:S01]  /*7540*/  FFMA.FTZ R58, -R232, R58, R51 ;  /* 0x0000003ae83a7223 */ /* 0x000fe20000010133 */
[----:B------:R-:W-:Y:S01]  /*7550*/  ISETP.GE.AND P3, PT, R97, R218, PT ;  /* 0x000000da6100720c */ /* 0x000fe20003f66270 */
[----:B------:R-:W-:Y:S01]  /*7560*/  VIADD R95, R0, 0xc9 ;  /* 0x000000c9005f7836 */ /* 0x000fe20000000000 */
[----:B------:R-:W-:Y:S02]  /*7570*/  FSEL R59, R91, -INF , P0 ;  /* 0xff8000005b3b7808 */ /* 0x000fe40000000000 */
[----:B------:R-:W-:Y:S02]  /*7580*/  ISETP.GE.AND P0, PT, R96, R219, PT ;  /* 0x000000db6000720c */ /* 0x000fe40003f06270 */
[----:B------:R-:W-:Y:S01]  /*7590*/  IADD3 R51, PT, PT, R132, -0xf1, -R139 ;  /* 0xffffff0f84337810 */ /* 0x000fe20007ffe88b */
[----:B------:R-:W-:Y:S01]  /*75a0*/  FFMA.FTZ R23, -R232, R23, R39 ;  /* 0x00000017e8177223 */ /* 0x000fe20000010127 */
[----:B------:R-:W-:-:S02]  /*75b0*/  FMNMX3.FTZ R112, R112, R126, R27, !PT ;  /* 0x0000007e70707276 */ /* 0x000fc4000781001b */
[----:B------:R-:W-:Y:S01]  /*75c0*/  FSEL R59, R59, -INF , !P3 ;  /* 0xff8000003b3b7808 */ /* 0x000fe20005800000 */
[----:B------:R-:W-:Y:S01]  /*75d0*/  VIADD R91, R0, 0xd0 ;  /* 0x000000d0005b7836 */ /* 0x000fe20000000000 */
[----:B------:R-:W-:Y:S02]  /*75e0*/  ISETP.GE.AND P3, PT, R96, R218, PT ;  /* 0x000000da6000720c */ /* 0x000fe40003f66270 */
[----:B------:R-:W-:Y:S02]  /*75f0*/  FSEL R39, R83, -INF , P0 ;  /* 0xff80000053277808 */ /* 0x000fe40000000000 */
[----:B------:R-:W-:Y:S02]  /*7600*/  IABS R51, R51 ;  /* 0x0000003300337213 */ /* 0x000fe40000000000 */
[----:B------:R-:W-:Y:S02]  /*7610*/  ISETP.GE.AND P0, PT, R95, R219, PT ;  /* 0x000000db5f00720c */ /* 0x000fe40003f06270 */
[----:B------:R-:W-:-:S02]  /*7620*/  FMNMX3.FTZ R112, R112, R19, R128, !PT ;  /* 0x0000001370707276 */ /* 0x000fc40007810080 */
[----:B------:R-:W-:Y:S01]  /*7630*/  FSEL R39, R39, -INF , !P3 ;  /* 0xff80000027277808 */ /* 0x000fe20005800000 */
[----:B------:R-:W-:Y:S01]  /*7640*/  VIADD R83, R0, 0xd1 ;  /* 0x000000d100537836 */ /* 0x000fe20000000000 */
[----:B------:R-:W-:Y:S02]  /*7650*/  I2FP.F32.S32 R51, R51 ;  /* 0x0000003300337245 */ /* 0x000fe40000201400 */
[-C--:B------:R-:W-:Y:S02]  /*7660*/  ISETP.GE.AND P3, PT, R95, R218.reuse, PT ;  /* 0x000000da5f00720c */ /* 0x080fe40003f66270 */
[----:B------:R-:W-:Y:S02]  /*7670*/  FSEL R31, R31, -INF , P0 ;  /* 0xff8000001f1f7808 */ /* 0x000fe40000000000 */
[----:B------:R-:W-:Y:S02]  /*7680*/  ISETP.GE.AND P0, PT, R91, R219, PT ;  /* 0x000000db5b00720c */ /* 0x000fe40003f06270 */
[----:B------:R-:W-:Y:S01]  /*7690*/  FMNMX3.FTZ R112, R112, R129, R146, !PT ;  /* 0x0000008170707276 */ /* 0x000fe20007810092 */
[----:B------:R-:W-:Y:S01]  /*76a0*/  FFMA.FTZ R43, -R232, R51, R43 ;  /* 0x00000033e82b7223 */ /* 0x000fe2000001012b */
[----:B------:R-:W-:Y:S01]  /*76b0*/  FSEL R31, R31, -INF , !P3 ;  /* 0xff8000001f1f7808 */ /* 0x000fe20005800000 */
[----:B------:R-:W-:Y:S01]  /*76c0*/  VIADD R51, R0, 0xd8 ;  /* 0x000000d800337836 */ /* 0x000fe20000000000 */
[----:B------:R-:W-:-:S02]  /*76d0*/  ISETP.GE.AND P3, PT, R91, R218, PT ;  /* 0x000000da5b00720c */ /* 0x000fc40003f66270 */
[----:B------:R-:W-:Y:S02]  /*76e0*/  FSEL R94, R94, -INF , P0 ;  /* 0xff8000005e5e7808 */ /* 0x000fe40000000000 */
[----:B------:R-:W-:Y:S02]  /*76f0*/  FMNMX3.FTZ R112, R112, R130, R181, !PT ;  /* 0x0000008270707276 */ /* 0x000fe400078100b5 */
[C---:B------:R-:W-:Y:S02]  /*7700*/  ISETP.GE.AND P0, PT, R83.reuse, R219, PT ;  /* 0x000000db5300720c */ /* 0x040fe40003f06270 */
[----:B------:R-:W-:Y:S02]  /*7710*/  FSEL R188, R188, -INF , !P2 ;  /* 0xff800000bcbc7808 */ /* 0x000fe40005000000 */
[----:B------:R-:W-:Y:S02]  /*7720*/  FSEL R94, R94, -INF , !P3 ;  /* 0xff8000005e5e7808 */ /* 0x000fe40005800000 */
[----:B------:R-:W-:Y:S01]  /*7730*/  FMNMX3.FTZ R112, R112, R183, R182, !PT ;  /* 0x000000b770707276 */ /* 0x000fe200078100b6 */
        /* <DEDUP_REMOVED lines=29> */
[----:B------:R-:W-:Y:S02]  /*7910*/  FMNMX3.FTZ R112, R112, R66, R184, !PT ;  /* 0x0000004270707276 */ /* 0x000fe400078100b8 */
[----:B------:R-:W-:-:S02]  /*7920*/  FSEL R175, R58, -INF , !P3 ;  /* 0xff8000003aaf7808 */ /* 0x000fc40005800000 */
[----:B------:R-:W-:Y:S02]  /*7930*/  ISETP.GE.AND P3, PT, R189, R218, PT ;  /* 0x000000dabd00720c */ /* 0x000fe40003f66270 */
[----:B------:R-:W-:Y:S01]  /*7940*/  FSEL R156, R54, -INF , P0 ;  /* 0xff800000369c7808 */ /* 0x000fe20000000000 */
[----:B------:R-:W-:Y:S01]  /*7950*/  VIADD R54, R0, 0xf0 ;  /* 0x000000f000367836 */ /* 0x000fe20000000000 */
[C---:B------:R-:W-:Y:S02]  /*7960*/  ISETP.GE.AND P0, PT, R87.reuse, R219, PT ;  /* 0x000000db5700720c */ /* 0x040fe40003f06270 */
        /* <DEDUP_REMOVED lines=12> */
[----:B------:R-:W-:Y:S01]  /*7a30*/  ISETP.GE.AND P0, PT, R58, R219, PT ;  /* 0x000000db3a00720c */ /* 0x000fe20003f06270 */
[C---:B------:R-:W-:Y:S01]  /*7a40*/  VIADD R79, R0.reuse, 0xf9 ;  /* 0x000000f9004f7836 */ /* 0x040fe20000000000 */
[C---:B------:R-:W-:Y:S02]  /*7a50*/  ISETP.GE.AND P2, PT, R0.reuse, R222, PT ;  /* 0x000000de0000720c */ /* 0x040fe40003f46270 */
[----:B------:R-:W-:Y:S02]  /*7a60*/  ISETP.GE.AND P5, PT, R0, R221, PT ;  /* 0x000000dd0000720c */ /* 0x000fe40003fa6270 */
[----:B------:R-:W-:Y:S02]  /*7a70*/  FSEL R46, R46, -INF , !P3 ;  /* 0xff8000002e2e7808 */ /* 0x000fe40005800000 */
[----:B------:R-:W-:-:S02]  /*7a80*/  FMNMX3.FTZ R0, R112, R31, R94, !PT ;  /* 0x0000001f70007276 */ /* 0x000fc4000781005e */
        /* <DEDUP_REMOVED lines=9> */
[----:B------:R-:W-:Y:S02]  /*7b20*/  ISETP.GE.AND P3, PT, R79, R219, PT ;  /* 0x000000db4f00720c */ /* 0x000fe40003f66270 */
[----:B------:R-:W-:Y:S02]  /*7b30*/  FMNMX3.FTZ R0, R0, R175, R156, !PT ;  /* 0x000000af00007276 */ /* 0x000fe4000781009c */
[----:B------:R-:W-:-:S02]  /*7b40*/  IADD3 R113, PT, PT, R220, -0x89, -R139 ;  /* 0xffffff77dc717810 */ /* 0x000fc40007ffe88b */
[----:B------:R-:W-:Y:S02]  /*7b50*/  FSEL R23, R23, -INF , P3 ;  /* 0xff80000017177808 */ /* 0x000fe40001800000 */
[----:B------:R-:W-:Y:S02]  /*7b60*/  ISETP.GE.AND P3, PT, R79, R218, PT ;  /* 0x000000da4f00720c */ /* 0x000fe40003f66270 */
[----:B------:R-:W-:Y:S02]  /*7b70*/  FMNMX3.FTZ R0, R0, R109, R46, !PT ;  /* 0x0000006d00007276 */ /* 0x000fe4000781002e */
[----:B------:R-:W-:Y:S02]  /*7b80*/  IABS R113, R113 ;  /* 0x0000007100717213 */ /* 0x000fe40000000000 */
[----:B------:R-:W-:Y:S02]  /*7b90*/  FSEL R23, R23, -INF , !P3 ;  /* 0xff80000017177808 */ /* 0x000fe40005800000 */
[----:B------:R-:W-:-:S02]  /*7ba0*/  FMNMX3.FTZ R0, R0, R43, R42, !PT ;  /* 0x0000002b00007276 */ /* 0x000fc4000781002a */
[----:B------:R-:W-:Y:S02]  /*7bb0*/  IADD3 R112, PT, PT, R220, -0x90, -R139 ;  /* 0xffffff70dc707810 */ /* 0x000fe40007ffe88b */
[----:B------:R-:W-:Y:S02]  /*7bc0*/  I2FP.F32.S32 R113, R113 ;  /* 0x0000007100717245 */ /* 0x000fe40000201400 */
[----:B------:R-:W-:Y:S02]  /*7bd0*/  FMNMX.FTZ R0, R23, R0, !PT ;  /* 0x0000000017007209 */ /* 0x000fe40007810000 */
[----:B------:R-:W-:Y:S01]  /*7be0*/  IABS R112, R112 ;  /* 0x0000007000707213 */ /* 0x000fe20000000000 */
[----:B------:R-:W-:Y:S02]  /*7bf0*/  FFMA.FTZ R113, -R232, R113, R93 ;  /* 0x00000071e8717223 */ /* 0x000fe4000001015d */
[----:B------:R-:W1:Y:S01]  /*7c00*/  SHFL.BFLY PT, R93, R0, 0x2, 0x1f ;  /* 0x0c401f00005d7f89 */ /* 0x000e6200000e0000 */
[----:B------:R-:W-:-:S02]  /*7c10*/  I2FP.F32.S32 R112, R112 ;  /* 0x0000007000707245 */ /* 0x000fc40000201400 */
[----:B------:R-:W-:-:S03]  /*7c20*/  ISETP.GE.AND P0, PT, R111, R222, PT ;  /* 0x000000de6f00720c */ /* 0x000fc60003f06270 */
[----:B------:R-:W-:Y:S01]  /*7c30*/  FFMA.FTZ R112, -R232, R112, R88 ;  /* 0x00000070e8707223 */ /* 0x000fe20000010158 */
[C-C-:B------:R-:W-:Y:S02]  /*7c40*/  IADD3 R88, PT, PT, R220.reuse, -0x98, -R139.reuse ;  /* 0xffffff68dc587810 */ /* 0x140fe40007ffe88b */
[----:B------:R-:W-:Y:S02]  /*7c50*/  IADD3 R114, PT, PT, R220, -0x91, -R139 ;  /* 0xffffff6fdc727810 */ /* 0x000fe40007ffe88b */
[----:B------:R-:W-:Y:S02]  /*7c60*/  FSEL R167, R167, -INF , !P1 ;  /* 0xff800000a7a77808 */ /* 0x000fe40004800000 */
[----:B------:R-:W-:Y:S02]  /*7c70*/  ISETP.GE.AND P3, PT, R111, R221, PT ;  /* 0x000000dd6f00720c */ /* 0x000fe40003f66270 */
[----:B------:R-:W-:Y:S02]  /*7c80*/  ISETP.GE.AND P1, PT, R108, R222, PT ;  /* 0x000000de6c00720c */ /* 0x000fe40003f26270 */
[----:B------:R-:W-:-:S02]  /*7c90*/  FSEL R113, R113, -INF , P0 ;  /* 0xff80000071717808 */ /* 0x000fc40000000000 */
[----:B------:R-:W-:Y:S02]  /*7ca0*/  IABS R88, R88 ;  /* 0x0000005800587213 */ /* 0x000fe40000000000 */
[----:B------:R-:W-:Y:S02]  /*7cb0*/  IABS R111, R114 ;  /* 0x00000072006f7213 */ /* 0x000fe40000000000 */
[----:B------:R-:W-:Y:S02]  /*7cc0*/  FSEL R164, R113, -INF , !P3 ;  /* 0xff80000071a47808 */ /* 0x000fe40005800000 */
[----:B------:R-:W-:Y:S02]  /*7cd0*/  FSEL R112, R112, -INF , P1 ;  /* 0xff80000070707808 */ /* 0x000fe40000800000 */
[C---:B------:R-:W-:Y:S02]  /*7ce0*/  ISETP.GE.AND P3, PT, R107.reuse, R222, PT ;  /* 0x000000de6b00720c */ /* 0x040fe40003f66270 */
[----:B------:R-:W-:Y:S01]  /*7cf0*/  ISETP.GE.AND P1, PT, R107, R221, PT ;  /* 0x000000dd6b00720c */ /* 0x000fe20003f26270 */
[----:B------:R-:W-:Y:S01]  /*7d00*/  IMAD.MOV.U32 R107, RZ, RZ, R88 ;  /* 0x000000ffff6b7224 */ /* 0x000fe200078e0058 */
[----:B------:R-:W-:-:S02]  /*7d10*/  I2FP.F32.S32 R111, R111 ;  /* 0x0000006f006f7245 */ /* 0x000fc40000201400 */
[----:B------:R-:W-:-:S03]  /*7d20*/  IADD3 R88, PT, PT, R220, -0x99, -R139 ;  /* 0xffffff67dc587810 */ /* 0x000fc60007ffe88b */
[----:B------:R-:W-:Y:S01]  /*7d30*/  FFMA.FTZ R89, -R232, R111, R89 ;  /* 0x0000006fe8597223 */ /* 0x000fe20000010159 */
[----:B------:R-:W-:Y:S02]  /*7d40*/  IABS R88, R88 ;  /* 0x0000005800587213 */ /* 0x000fe40000000000 */
[----:B------:R-:W-:Y:S02]  /*7d50*/  ISETP.GE.AND P0, PT, R108, R221, PT ;  /* 0x000000dd6c00720c */ /* 0x000fe40003f06270 */
[----:B-1----:R-:W-:Y:S01]  /*7d60*/  FMNMX.FTZ R0, R0, R93, !PT ;  /* 0x0000005d00007209 */ /* 0x002fe20007810000 */
[----:B------:R-:W-:Y:S01]  /*7d70*/  IMAD.MOV.U32 R93, RZ, RZ, R88 ;  /* 0x000000ffff5d7224 */ /* 0x000fe200078e0058 */
[----:B------:R-:W-:Y:S02]  /*7d80*/  FSEL R89, R89, -INF , P3 ;  /* 0xff80000059597808 */ /* 0x000fe40001800000 */
[----:B------:R-:W-:Y:S02]  /*7d90*/  FSEL R158, R112, -INF , !P0 ;  /* 0xff800000709e7808 */ /* 0x000fe40004000000 */
[----:B------:R-:W-:-:S02]  /*7da0*/  ISETP.GE.AND P0, PT, R106, R222, PT ;  /* 0x000000de6a00720c */ /* 0x000fc40003f06270 */
[----:B------:R-:W-:Y:S02]  /*7db0*/  I2FP.F32.S32 R107, R107 ;  /* 0x0000006b006b7245 */ /* 0x000fe40000201400 */
[----:B------:R-:W-:Y:S02]  /*7dc0*/  ISETP.GE.AND P3, PT, R106, R221, PT ;  /* 0x000000dd6a00720c */ /* 0x000fe40003f66270 */
[C-C-:B------:R-:W-:Y:S02]  /*7dd0*/  IADD3 R106, PT, PT, R220.reuse, -0xa0, -R139.reuse ;  /* 0xffffff60dc6a7810 */ /* 0x140fe40007ffe88b */
[----:B------:R-:W-:Y:S02]  /*7de0*/  FSEL R142, R89, -INF , !P1 ;  /* 0xff800000598e7808 */ /* 0x000fe40004800000 */
[----:B------:R-:W-:Y:S01]  /*7df0*/  I2FP.F32.S32 R93, R93 ;  /* 0x0000005d005d7245 */ /* 0x000fe20000201400 */
[----:B------:R-:W1:Y:S01]  /*7e00*/  SHFL.BFLY PT, R88, R0, 0x1, 0x1f ;  /* 0x0c201f0000587f89 */ /* 0x000e6200000e0000 */
[----:B------:R-:W-:Y:S01]  /*7e10*/  IADD3 R89, PT, PT, R220, -0xa1, -R139 ;  /* 0xffffff5fdc597810 */ /* 0x000fe20007ffe88b */
[C---:B------:R-:W-:Y:S01]  /*7e20*/  FFMA.FTZ R84, -R232.reuse, R107, R84 ;  /* 0x0000006be8547223 */ /* 0x040fe20000010154 */
[----:B------:R-:W-:Y:S01]  /*7e30*/  IABS R106, R106 ;  /* 0x0000006a006a7213 */ /* 0x000fe20000000000 */
[----:B------:R-:W-:Y:S01]  /*7e40*/  FFMA.FTZ R85, -R232, R93, R85 ;  /* 0x0000005de8557223 */ /* 0x000fe20000010155 */
[----:B------:R-:W-:-:S02]  /*7e50*/  IABS R89, R89 ;  /* 0x0000005900597213 */ /* 0x000fc40000000000 */
[C---:B------:R-:W-:Y:S02]  /*7e60*/  ISETP.GE.AND P1, PT, R105.reuse, R222, PT ;  /* 0x000000de6900720c */ /* 0x040fe40003f26270 */
[----:B------:R-:W-:Y:S02]  /*7e70*/  I2FP.F32.S32 R106, R106 ;  /* 0x0000006a006a7245 */ /* 0x000fe40000201400 */
[----:B------:R-:W-:Y:S02]  /*7e80*/  FSEL R84, R84, -INF , P0 ;  /* 0xff80000054547808 */ /* 0x000fe40000000000 */
[----:B------:R-:W-:Y:S02]  /*7e90*/  I2FP.F32.S32 R89, R89 ;  /* 0x0000005900597245 */ /* 0x000fe40000201400 */
[----:B------:R-:W-:Y:S02]  /*7ea0*/  ISETP.GE.AND P0, PT, R105, R221, PT ;  /* 0x000000dd6900720c */ /* 0x000fe40003f06270 */
[----:B------:R-:W-:Y:S01]  /*7eb0*/  FSEL R85, R85, -INF , P1 ;  /* 0xff80000055557808 */ /* 0x000fe20000800000 */
[----:B------:R-:W-:Y:S01]  /*7ec0*/  FFMA.FTZ R106, -R232, R106, R80 ;  /* 0x0000006ae86a7223 */ /* 0x000fe20000010150 */
[----:B------:R-:W-:Y:S01]  /*7ed0*/  FSEL R140, R84, -INF , !P3 ;  /* 0xff800000548c7808 */ /* 0x000fe20005800000 */
[----:B------:R-:W-:Y:S01]  /*7ee0*/  FFMA.FTZ R81, -R232, R89, R81 ;  /* 0x00000059e8517223 */ /* 0x000fe20000010151 */
[----:B------:R-:W-:-:S02]  /*7ef0*/  ISETP.GE.AND P3, PT, R104, R222, PT ;  /* 0x000000de6800720c */ /* 0x000fc40003f66270 */
[----:B------:R-:W-:Y:S02]  /*7f00*/  IADD3 R80, PT, PT, R220, -0xa8, -R139 ;  /* 0xffffff58dc507810 */ /* 0x000fe40007ffe88b */
[----:B------:R-:W-:Y:S02]  /*7f10*/  FSEL R136, R85, -INF , !P0 ;  /* 0xff80000055887808 */ /* 0x000fe40004000000 */
[----:B------:R-:W-:Y:S02]  /*7f20*/  ISETP.GE.AND P0, PT, R50, R222, PT ;  /* 0x000000de3200720c */ /* 0x000fe40003f06270 */
[----:B------:R-:W-:Y:S02]  /*7f30*/  IABS R80, R80 ;  /* 0x0000005000507213 */ /* 0x000fe40000000000 */
[----:B------:R-:W-:Y:S02]  /*7f40*/  FSEL R106, R106, -INF , P3 ;  /* 0xff8000006a6a7808 */ /* 0x000fe40001800000 */
[----:B------:R-:W-:-:S02]  /*7f50*/  ISETP.GE.AND P3, PT, R50, R221, PT ;  /* 0x000000dd3200720c */ /* 0x000fc40003f66270 */
[----:B------:R-:W-:Y:S02]  /*7f60*/  FSEL R81, R81, -INF , P0 ;  /* 0xff80000051517808 */ /* 0x000fe40000000000 */
[----:B------:R-:W-:Y:S02]  /*7f70*/  I2FP.F32.S32 R80, R80 ;  /* 0x0000005000507245 */ /* 0x000fe40000201400 */
[----:B------:R-:W-:Y:S02]  /*7f80*/  ISETP.GE.AND P1, PT, R104, R221, PT ;  /* 0x000000dd6800720c */ /* 0x000fe40003f26270 */
[----:B------:R-:W-:Y:S02]  /*7f90*/  FSEL R131, R81, -INF , !P3 ;  /* 0xff80000051837808 */ /* 0x000fe40005800000 */
[----:B------:R-:W-:Y:S01]  /*7fa0*/  IADD3 R81, PT, PT, R220, -0xa9, -R139 ;  /* 0xffffff57dc517810 */ /* 0x000fe20007ffe88b */
[----:B------:R-:W-:Y:S01]  /*7fb0*/  FFMA.FTZ R76, -R232, R80, R76 ;  /* 0x00000050e84c7223 */ /* 0x000fe2000001014c */
[----:B-1----:R-:W-:-:S02]  /*7fc0*/  FMNMX.FTZ R0, R0, R88, !PT ;  /* 0x0000005800007209 */ /* 0x002fc40007810000 */
[----:B------:R-:W-:Y:S02]  /*7fd0*/  FSEL R132, R106, -INF , !P1 ;  /* 0xff8000006a847808 */ /* 0x000fe40004800000 */
[----:B------:R-:W-:Y:S02]  /*7fe0*/  ISETP.GE.AND P1, PT, R38, R222, PT ;  /* 0x000000de2600720c */ /* 0x000fe40003f26270 */
[----:B------:R-:W-:Y:S01]  /*7ff0*/  IABS R81, R81 ;  /* 0x0000005100517213 */ /* 0x000fe20000000000 */
[----:B--2---:R-:W-:Y:S01]  /*8000*/  FMUL.FTZ R50, R21, R0 ;  /* 0x0000000015327220 */ /* 0x004fe20000410000 */
[----:B------:R-:W-:Y:S02]  /*8010*/  FSETP.NEU.FTZ.AND P0, PT, R0, -INF , PT ;  /* 0xff8000000000780b */ /* 0x000fe40003f1d000 */
[----:B------:R-:W-:Y:S01]  /*8020*/  FSEL R121, R76, -INF , P1 ;  /* 0xff8000004c797808 */ /* 0x000fe20000800000 */
[----:B------:R-:W-:Y:S01]  /*8030*/  IMAD.MOV.U32 R76, RZ, RZ, R81 ;  /* 0x000000ffff4c7224 */ /* 0x000fe200078e0051 */
[----:B------:R-:W-:-:S02]  /*8040*/  FSEL R50, R50, RZ, P0 ;  /* 0x000000ff32327208 */ /* 0x000fc40000000000 */
[C-C-:B------:R-:W-:Y:S02]  /*8050*/  IADD3 R80, PT, PT, R220.reuse, -0xb0, -R139.reuse ;  /* 0xffffff50dc507810 */ /* 0x140fe40007ffe88b */
[----:B------:R-:W-:Y:S01]  /*8060*/  I2FP.F32.S32 R76, R76 ;  /* 0x0000004c004c7245 */ /* 0x000fe20000201400 */
[-CC-:B------:R-:W-:Y:S01]  /*8070*/  FFMA.FTZ R124, R35, R21.reuse, -R50.reuse ;  /* 0x00000015237c7223 */ /* 0x180fe20000010832 */
[----:B------:R-:W-:Y:S02]  /*8080*/  IADD3 R35, PT, PT, R220, -0xb1, -R139 ;  /* 0xffffff4fdc237810 */ /* 0x000fe40007ffe88b */
[----:B------:R-:W-:Y:S01]  /*8090*/  IABS R80, R80 ;  /* 0x0000005000507213 */ /* 0x000fe20000000000 */
[----:B------:R-:W-:Y:S01]  /*80a0*/  FFMA.FTZ R76, -R232, R76, R77 ;  /* 0x0000004ce84c7223 */ /* 0x000fe2000001014d */
[----:B------:R-:W-:Y:S01]  /*80b0*/  IADD3 R77, PT, PT, R220, -0xb8, -R139 ;  /* 0xffffff48dc4d7810 */ /* 0x000fe20007ffe88b */
[--C-:B------:R-:W-:Y:S01]  /*80c0*/  FFMA.FTZ R120, R26, R21, -R50.reuse ;  /* 0x000000151a787223 */ /* 0x100fe20000010832 */
[----:B------:R-:W-:Y:S01]  /*80d0*/  IABS R35, R35 ;  /* 0x0000002300237213 */ /* 0x000fe20000000000 */
[----:B------:R-:W-:Y:S01]  /*80e0*/  FFMA.FTZ R117, R22, R21, -R50 ;  /* 0x0000001516757223 */ /* 0x000fe20000010832 */
[----:B------:R-:W-:-:S02]  /*80f0*/  I2FP.F32.S32 R80, R80 ;  /* 0x0000005000507245 */ /* 0x000fc40000201400 */
[--C-:B------:R-:W-:Y:S02]  /*8100*/  IADD3 R26, PT, PT, R220, -0xb9, -R139.reuse ;  /* 0xffffff47dc1a7810 */ /* 0x100fe40007ffe88b */
[----:B------:R-:W-:Y:S01]  /*8110*/  IABS R77, R77 ;  /* 0x0000004d004d7213 */ /* 0x000fe20000000000 */
[-CC-:B------:R-:W-:Y:S01]  /*8120*/  FFMA.FTZ R116, R20, R21.reuse, -R50.reuse ;  /* 0x0000001514747223 */ /* 0x180fe20000010832 */
[----:B------:R-:W-:Y:S01]  /*8130*/  IADD3 R22, PT, PT, R220, -0xc0, -R139 ;  /* 0xffffff40dc167810 */ /* 0x000fe20007ffe88b */
[----:B------:R-:W-:Y:S01]  /*8140*/  FFMA.FTZ R114, R18, R21, -R50 ;  /* 0x0000001512727223 */ /* 0x000fe20000010832 */
[----:B------:R-:W-:Y:S01]  /*8150*/  I2FP.F32.S32 R35, R35 ;  /* 0x0000002300237245 */ /* 0x000fe20000201400 */
[----:B------:R-:W-:Y:S01]  /*8160*/  FFMA.FTZ R72, -R232, R80, R72 ;  /* 0x00000050e8487223 */ /* 0x000fe20000010148 */
[----:B------:R-:W-:Y:S02]  /*8170*/  ISETP.GE.AND P0, PT, R103, R222, PT ;  /* 0x000000de6700720c */ /* 0x000fe40003f06270 */
[----:B------:R-:W-:-:S02]  /*8180*/  IABS R20, R26 ;  /* 0x0000001a00147213 */ /* 0x000fc40000000000 */
[----:B------:R-:W-:Y:S02]  /*8190*/  ISETP.GE.AND P3, PT, R38, R221, PT ;  /* 0x000000dd2600720c */ /* 0x000fe40003f66270 */
[----:B------:R-:W-:Y:S02]  /*81a0*/  I2FP.F32.S32 R77, R77 ;  /* 0x0000004d004d7245 */ /* 0x000fe40000201400 */
[----:B------:R-:W-:Y:S01]  /*81b0*/  IADD3 R18, PT, PT, R220, -0xc1, -R139 ;  /* 0xffffff3fdc127810 */ /* 0x000fe20007ffe88b */
[--C-:B------:R-:W-:Y:S01]  /*81c0*/  FFMA.FTZ R115, R16, R21, -R50.reuse ;  /* 0x0000001510737223 */ /* 0x100fe20000010832 */
[----:B------:R-:W-:Y:S02]  /*81d0*/  ISETP.GE.AND P1, PT, R102, R222, PT ;  /* 0x000000de6600720c */ /* 0x000fe40003f26270 */
[----:B------:R-:W-:Y:S01]  /*81e0*/  IABS R22, R22 ;  /* 0x0000001600167213 */ /* 0x000fe20000000000 */
[----:B------:R-:W-:Y:S01]  /*81f0*/  FFMA.FTZ R35, -R232, R35, R73 ;  /* 0x00000023e8237223 */ /* 0x000fe20000010149 */
[----:B------:R-:W-:Y:S01]  /*8200*/  FSEL R38, R145, -INF , !P4 ;  /* 0xff80000091267808 */ /* 0x000fe20006000000 */
[----:B------:R-:W-:Y:S01]  /*8210*/  FFMA.FTZ R107, R12, R21, -R50 ;  /* 0x000000150c6b7223 */ /* 0x000fe20000010832 */
[----:B------:R-:W-:-:S02]  /*8220*/  ISETP.GE.AND P4, PT, R103, R221, PT ;  /* 0x000000dd6700720c */ /* 0x000fc40003f86270 */
[----:B------:R-:W-:Y:S02]  /*8230*/  FSEL R76, R76, -INF , P0 ;  /* 0xff8000004c4c7808 */ /* 0x000fe40000000000 */
[----:B------:R-:W-:Y:S02]  /*8240*/  I2FP.F32.S32 R20, R20 ;  /* 0x0000001400147245 */ /* 0x000fe40000201400 */
[----:B------:R-:W-:Y:S01]  /*8250*/  IADD3 R16, PT, PT, R220, -0xc8, -R139 ;  /* 0xffffff38dc107810 */ /* 0x000fe20007ffe88b */
[----:B------:R-:W-:Y:S01]  /*8260*/  FFMA.FTZ R68, -R232, R77, R68 ;  /* 0x0000004de8447223 */ /* 0x000fe20000010144 */
[----:B------:R-:W-:Y:S02]  /*8270*/  FSEL R121, R121, -INF , !P3 ;  /* 0xff80000079797808 */ /* 0x000fe40005800000 */
[----:B------:R-:W-:Y:S02]  /*8280*/  ISETP.GE.AND P0, PT, R101, R222, PT ;  /* 0x000000de6500720c */ /* 0x000fe40003f06270 */
[----:B------:R-:W-:-:S02]  /*8290*/  IABS R18, R18 ;  /* 0x0000001200127213 */ /* 0x000fc40000000000 */
[----:B------:R-:W-:Y:S02]  /*82a0*/  ISETP.GE.AND P3, PT, R102, R221, PT ;  /* 0x000000dd6600720c */ /* 0x000fe40003f66270 */
[----:B------:R-:W-:Y:S02]  /*82b0*/  FSEL R72, R72, -INF , P1 ;  /* 0xff80000048487808 */ /* 0x000fe40000800000 */
[----:B------:R-:W-:Y:S02]  /*82c0*/  I2FP.F32.S32 R22, R22 ;  /* 0x0000001600167245 */ /* 0x000fe40000201400 */
[----:B------:R-:W-:Y:S01]  /*82d0*/  IADD3 R12, PT, PT, R220, -0xc9, -R139 ;  /* 0xffffff37dc0c7810 */ /* 0x000fe20007ffe88b */
[-CC-:B------:R-:W-:Y:S01]  /*82e0*/  FFMA.FTZ R108, R10, R21.reuse, -R50.reuse ;  /* 0x000000150a6c7223 */ /* 0x180fe20000010832 */
[----:B------:R-:W-:Y:S01]  /*82f0*/  ISETP.GE.AND P1, PT, R100, R222, PT ;  /* 0x000000de6400720c */ /* 0x000fe20003f26270 */
[----:B------:R-:W-:Y:S01]  /*8300*/  FFMA.FTZ R20, -R232, R20, R69 ;  /* 0x00000014e8147223 */ /* 0x000fe20000010145 */
[----:B------:R-:W-:Y:S01]  /*8310*/  FSEL R119, R76, -INF , !P4 ;  /* 0xff8000004c777808 */ /* 0x000fe20006000000 */
[-CC-:B------:R-:W-:Y:S01]  /*8320*/  FFMA.FTZ R105, R8, R21.reuse, -R50.reuse ;  /* 0x0000001508697223 */ /* 0x180fe20000010832 */
[----:B------:R-:W-:Y:S01]  /*8330*/  IABS R16, R16 ;  /* 0x0000001000107213 */ /* 0x000fe20000000000 */
        /* <DEDUP_REMOVED lines=11> */
[----:B------:R-:W-:Y:S02]  /*83f0*/  IADD3 R6, PT, PT, R220, -0xd1, -R139 ;  /* 0xffffff2fdc067810 */ /* 0x000fe40007ffe88b */
[----:B------:R-:W-:Y:S02]  /*8400*/  ISETP.GE.AND P1, PT, R98, R222, PT ;  /* 0x000000de6200720c */ /* 0x000fe40003f26270 */
[----:B------:R-:W-:Y:S01]  /*8410*/  I2FP.F32.S32 R16, R16 ;  /* 0x0000001000107245 */ /* 0x000fe20000201400 */
[----:B------:R-:W-:Y:S01]  /*8420*/  FFMA.FTZ R18, -R232, R18, R65 ;  /* 0x00000012e8127223 */ /* 0x000fe20000010141 */
[----:B------:R-:W-:-:S02]  /*8430*/  FSEL R112, R35, -INF , !P4 ;  /* 0xff80000023707808 */ /* 0x000fc40006000000 */
[----:B------:R-:W-:Y:S02]  /*8440*/  IABS R10, R10 ;  /* 0x0000000a000a7213 */ /* 0x000fe40000000000 */
[----:B------:R-:W-:Y:S02]  /*8450*/  ISETP.GE.AND P4, PT, R99, R221, PT ;  /* 0x000000dd6300720c */ /* 0x000fe40003f86270 */
[----:B------:R-:W-:Y:S02]  /*8460*/  FSEL R20, R20, -INF , P0 ;  /* 0xff80000014147808 */ /* 0x000fe40000000000 */
[----:B------:R-:W-:Y:S01]  /*8470*/  I2FP.F32.S32 R8, R8 ;  /* 0x0000000800087245 */ /* 0x000fe20000201400 */
[----:B------:R-:W-:Y:S01]  /*8480*/  FFMA.FTZ R102, R4, R21, -R50 ;  /* 0x0000001504667223 */ /* 0x000fe20000010832 */
[----:B------:R-:W-:Y:S02]  /*8490*/  FSEL R106, R106, -INF , !P3 ;  /* 0xff8000006a6a7808 */ /* 0x000fe40005800000 */
[----:B------:R-:W-:-:S02]  /*84a0*/  ISETP.GE.AND P0, PT, R97, R222, PT ;  /* 0x000000de6100720c */ /* 0x000fc40003f06270 */
[----:B------:R-:W-:Y:S01]  /*84b0*/  IABS R6, R6 ;  /* 0x0000000600067213 */ /* 0x000fe20000000000 */
[----:B------:R-:W-:Y:S01]  /*84c0*/  FFMA.FTZ R16, -R232, R16, R60 ;  /* 0x00000010e8107223 */ /* 0x000fe2000001013c */
[----:B------:R-:W-:Y:S02]  /*84d0*/  ISETP.GE.AND P3, PT, R98, R221, PT ;  /* 0x000000dd6200720c */ /* 0x000fe40003f66270 */
[----:B------:R-:W-:Y:S02]  /*84e0*/  FSEL R22, R22, -INF , P1 ;  /* 0xff80000016167808 */ /* 0x000fe40000800000 */
[----:B------:R-:W-:Y:S02]  /*84f0*/  I2FP.F32.S32 R10, R10 ;  /* 0x0000000a000a7245 */ /* 0x000fe40000201400 */
[----:B------:R-:W-:Y:S01]  /*8500*/  IADD3 R4, PT, PT, R220, -0xd8, -R139 ;  /* 0xffffff28dc047810 */ /* 0x000fe20007ffe88b */
[----:B------:R-:W-:Y:S01]  /*8510*/  FFMA.FTZ R8, -R232, R8, R61 ;  /* 0x00000008e8087223 */ /* 0x000fe2000001013d */
[----:B------:R-:W-:-:S02]  /*8520*/  FSEL R103, R20, -INF , !P4 ;  /* 0xff80000014677808 */ /* 0x000fc40006000000 */
[----:B------:R-:W-:Y:S02]  /*8530*/  ISETP.GE.AND P1, PT, R96, R222, PT ;  /* 0x000000de6000720c */ /* 0x000fe40003f26270 */
[-C--:B------:R-:W-:Y:S02]  /*8540*/  ISETP.GE.AND P4, PT, R97, R221.reuse, PT ;  /* 0x000000dd6100720c */ /* 0x080fe40003f86270 */
[----:B------:R-:W-:Y:S02]  /*8550*/  FSEL R18, R18, -INF , P0 ;  /* 0xff80000012127808 */ /* 0x000fe40000000000 */
[----:B------:R-:W-:Y:S02]  /*8560*/  I2FP.F32.S32 R6, R6 ;  /* 0x0000000600067245 */ /* 0x000fe40000201400 */
[----:B------:R-:W-:Y:S02]  /*8570*/  FSEL R99, R22, -INF , !P3 ;  /* 0xff80000016637808 */ /* 0x000fe40005800000 */
[----:B------:R-:W-:Y:S01]  /*8580*/  ISETP.GE.AND P0, PT, R95, R222, PT ;  /* 0x000000de5f00720c */ /* 0x000fe20003f06270 */
[----:B------:R-:W-:Y:S01]  /*8590*/  FFMA.FTZ R10, -R232, R10, R56 ;  /* 0x0000000ae80a7223 */ /* 0x000fe20000010138 */
[----:B------:R-:W-:-:S02]  /*85a0*/  ISETP.GE.AND P3, PT, R96, R221, PT ;  /* 0x000000dd6000720c */ /* 0x000fc40003f66270 */
[----:B------:R-:W-:Y:S02]  /*85b0*/  IABS R4, R4 ;  /* 0x0000000400047213 */ /* 0x000fe40000000000 */
[----:B------:R-:W-:Y:S01]  /*85c0*/  FSEL R96, R16, -INF , P1 ;  /* 0xff80000010607808 */ /* 0x000fe20000800000 */
[----:B------:R-:W-:Y:S01]  /*85d0*/  FFMA.FTZ R6, -R232, R6, R57 ;  /* 0x00000006e8067223 */ /* 0x000fe20000010139 */
[----:B------:R-:W-:Y:S02]  /*85e0*/  FSEL R100, R18, -INF , !P4 ;  /* 0xff80000012647808 */ /* 0x000fe40006000000 */
[----:B------:R-:W-:Y:S02]  /*85f0*/  ISETP.GE.AND P1, PT, R91, R222, PT ;  /* 0x000000de5b00720c */ /* 0x000fe40003f26270 */
[----:B------:R-:W-:Y:S02]  /*8600*/  ISETP.GE.AND P4, PT, R95, R221, PT ;  /* 0x000000dd5f00720c */ /* 0x000fe40003f86270 */
[----:B------:R-:W-:-:S02]  /*8610*/  FSEL R8, R8, -INF , P0 ;  /* 0xff80000008087808 */ /* 0x000fc40000000000 */
[----:B------:R-:W-:Y:S02]  /*8620*/  ISETP.GE.AND P0, PT, R83, R222, PT ;  /* 0x000000de5300720c */ /* 0x000fe40003f06270 */
[----:B------:R-:W-:Y:S02]  /*8630*/  I2FP.F32.S32 R4, R4 ;  /* 0x0000000400047245 */ /* 0x000fe40000201400 */
[----:B------:R-:W-:Y:S02]  /*8640*/  FSEL R96, R96, -INF , !P3 ;  /* 0xff80000060607808 */ /* 0x000fe40005800000 */
[-C--:B------:R-:W-:Y:S02]  /*8650*/  ISETP.GE.AND P3, PT, R91, R221.reuse, PT ;  /* 0x000000dd5b00720c */ /* 0x080fe40003f66270 */
[----:B------:R-:W-:Y:S02]  /*8660*/  FSEL R10, R10, -INF , P1 ;  /* 0xff8000000a0a7808 */ /* 0x000fe40000800000 */
[----:B------:R-:W-:Y:S01]  /*8670*/  FSEL R91, R8, -INF , !P4 ;  /* 0xff800000085b7808 */ /* 0x000fe20006000000 */
[----:B------:R-:W-:Y:S01]  /*8680*/  FFMA.FTZ R4, -R232, R4, R52 ;  /* 0x00000004e8047223 */ /* 0x000fe20000010134 */
[----:B------:R-:W-:-:S02]  /*8690*/  ISETP.GE.AND P4, PT, R83, R221, PT ;  /* 0x000000dd5300720c */ /* 0x000fc40003f86270 */
[----:B------:R-:W-:Y:S02]  /*86a0*/  FSEL R6, R6, -INF , P0 ;  /* 0xff80000006067808 */ /* 0x000fe40000000000 */
[CC--:B------:R-:W-:Y:S02]  /*86b0*/  ISETP.GE.AND P1, PT, R51.reuse, R222.reuse, PT ;  /* 0x000000de3300720c */ /* 0x0c0fe40003f26270 */
[----:B------:R-:W-:Y:S02]  /*86c0*/  FSEL R83, R10, -INF , !P3 ;  /* 0xff8000000a537808 */ /* 0x000fe40005800000 */
[----:B------:R-:W-:Y:S02]  /*86d0*/  ISETP.GE.AND P3, PT, R51, R221, PT ;  /* 0x000000dd3300720c */ /* 0x000fe40003f66270 */
[----:B------:R-:W-:Y:S02]  /*86e0*/  FSEL R51, R6, -INF , !P4 ;  /* 0xff80000006337808 */ /* 0x000fe40006000000 */
[----:B------:R-:W-:-:S02]  /*86f0*/  ISETP.GE.AND P0, PT, R47, R222, PT ;  /* 0x000000de2f00720c */ /* 0x000fc40003f06270 */
[----:B------:R-:W-:Y:S02]  /*8700*/  ISETP.GE.AND P4, PT, R47, R221, PT ;  /* 0x000000dd2f00720c */ /* 0x000fe40003f86270 */
[----:B------:R-:W-:Y:S02]  /*8710*/  FSEL R47, R4, -INF , P1 ;  /* 0xff800000042f7808 */ /* 0x000fe40000800000 */
[----:B------:R-:W-:Y:S01]  /*8720*/  IADD3 R4, PT, PT, R220, -0xe0, -R139 ;  /* 0xffffff20dc047810 */ /* 0x000fe20007ffe88b */
[----:B------:R-:W-:-:S03]  /*8730*/  FFMA.FTZ R32, -R232, R34, R32 ;  /* 0x00000022e8207223 */ /* 0x000fc60000010120 */
[----:B------:R-:W-:Y:S02]  /*8740*/  IABS R4, R4 ;  /* 0x0000000400047213 */ /* 0x000fe40000000000 */
[----:B------:R-:W-:Y:S02]  /*8750*/  FSEL R32, R32, -INF , P2 ;  /* 0xff80000020207808 */ /* 0x000fe40001000000 */
[----:B------:R-:W-:-:S05]  /*8760*/  I2FP.F32.S32 R4, R4 ;  /* 0x0000000400047245 */ /* 0x000fca0000201400 */
[----:B------:R-:W-:Y:S01]  /*8770*/  FFMA.FTZ R6, -R232, R4, R48 ;  /* 0x00000004e8067223 */ /* 0x000fe20000010130 */
[----:B------:R-:W-:-:S04]  /*8780*/  FSEL R4, R32, -INF , !P5 ;  /* 0xff80000020047808 */ /* 0x000fc80006800000 */
[----:B------:R-:W-:-:S04]  /*8790*/  FMNMX3.FTZ R8, R4, R33, R38, !PT ;  /* 0x0000002104087276 */ /* 0x000fc80007810026 */
[----:B------:R-:W-:Y:S02]  /*87a0*/  FMNMX3.FTZ R8, R8, R30, R24, !PT ;  /* 0x0000001e08087276 */ /* 0x000fe40007810018 */
[----:B------:R-:W-:Y:S02]  /*87b0*/  ISETP.GE.AND P1, PT, R90, R222, PT ;  /* 0x000000de5a00720c */ /* 0x000fe40003f26270 */
[----:B------:R-:W-:Y:S02]  /*87c0*/  FMNMX3.FTZ R8, R8, R25, R29, !PT ;  /* 0x0000001908087276 */ /* 0x000fe4000781001d */
[----:B------:R-:W-:Y:S02]  /*87d0*/  FSEL R47, R47, -INF , !P3 ;  /* 0xff8000002f2f7808 */ /* 0x000fe40005800000 */
[----:B------:R-:W-:Y:S02]  /*87e0*/  ISETP.GE.AND P3, PT, R90, R221, PT ;  /* 0x000000dd5a00720c */ /* 0x000fe40003f66270 */
[----:B------:R-:W-:-:S02]  /*87f0*/  FSEL R6, R6, -INF , P1 ;  /* 0xff80000006067808 */ /* 0x000fc40000800000 */
[----:B------:R-:W-:Y:S02]  /*8800*/  FMNMX3.FTZ R8, R8, R28, R180, !PT ;  /* 0x0000001c08087276 */ /* 0x000fe400078100b4 */
[----:B------:R-:W-:Y:S02]  /*8810*/  FSEL R52, R6, -INF , !P3 ;  /* 0xff80000006347808 */ /* 0x000fe40005800000 */
        /* <DEDUP_REMOVED lines=8> */
[----:B------:R-:W-:Y:S02]  /*88a0*/  FMNMX3.FTZ R6, R6, R143, R176, !PT ;  /* 0x0000008f06067276 */ /* 0x000fe400078100b0 */
[----:B------:R-:W-:Y:S02]  /*88b0*/  IADD3 R7, PT, PT, R220, -0xd9, -R139 ;  /* 0xffffff27dc077810 */ /* 0x000fe40007ffe88b */
[----:B------:R-:W-:Y:S01]  /*88c0*/  FMNMX3.FTZ R6, R6, R173, R171, !PT ;  /* 0x000000ad06067276 */ /* 0x000fe200078100ab */
[----:B------:R-:W-:Y:S01]  /*88d0*/  FFMA.FTZ R93, R5, R21, -R50 ;  /* 0x00000015055d7223 */ /* 0x000fe20000010832 */
[----:B------:R-:W-:Y:S02]  /*88e0*/  IABS R7, R7 ;  /* 0x0000000700077213 */ /* 0x000fe40000000000 */
[----:B------:R-:W-:Y:S02]  /*88f0*/  IADD3 R5, PT, PT, R220, -0xe1, -R139 ;  /* 0xffffff1fdc057810 */ /* 0x000fe40007ffe88b */
[----:B------:R-:W-:-:S02]  /*8900*/  FMNMX3.FTZ R6, R6, R166, R168, !PT ;  /* 0x000000a606067276 */ /* 0x000fc400078100a8 */
[----:B------:R-:W-:Y:S02]  /*8910*/  I2FP.F32.S32 R7, R7 ;  /* 0x0000000700077245 */ /* 0x000fe40000201400 */
[----:B------:R-:W-:Y:S02]  /*8920*/  IABS R5, R5 ;  /* 0x0000000500057213 */ /* 0x000fe40000000000 */
[----:B------:R-:W-:Y:S01]  /*8930*/  FMNMX3.FTZ R6, R6, R161, R159, !PT ;  /* 0x000000a106067276 */ /* 0x000fe2000781009f */
[----:B------:R-:W-:Y:S01]  /*8940*/  FFMA.FTZ R7, -R232, R7, R53 ;  /* 0x00000007e8077223 */ /* 0x000fe20000010135 */
[----:B------:R-:W-:Y:S02]  /*8950*/  I2FP.F32.S32 R5, R5 ;  /* 0x0000000500057245 */ /* 0x000fe40000201400 */
[----:B------:R-:W-:Y:S02]  /*8960*/  FMNMX3.FTZ R6, R6, R157, R155, !PT ;  /* 0x0000009d06067276 */ /* 0x000fe4000781009b */
[----:B------:R-:W-:Y:S01]  /*8970*/  FSEL R7, R7, -INF , P0 ;  /* 0xff80000007077808 */ /* 0x000fe20000000000 */
[----:B------:R-:W-:Y:S01]  /*8980*/  FFMA.FTZ R5, -R232, R5, R49 ;  /* 0x00000005e8057223 */ /* 0x000fe20000010131 */
[----:B------:R-:W-:-:S02]  /*8990*/  FMNMX3.FTZ R6, R6, R135, R167, !PT ;  /* 0x0000008706067276 */ /* 0x000fc400078100a7 */
[----:B------:R-:W-:Y:S02]  /*89a0*/  ISETP.GE.AND P0, PT, R92, R222, PT ;  /* 0x000000de5c00720c */ /* 0x000fe40003f06270 */
[----:B------:R-:W-:Y:S02]  /*89b0*/  FMNMX3.FTZ R6, R6, R164, R158, !PT ;  /* 0x000000a406067276 */ /* 0x000fe4000781009e */
[----:B------:R-:W-:Y:S02]  /*89c0*/  ISETP.GE.AND P2, PT, R92, R221, PT ;  /* 0x000000dd5c00720c */ /* 0x000fe40003f46270 */
[----:B------:R-:W-:Y:S02]  /*89d0*/  FSEL R5, R5, -INF , P0 ;  /* 0xff80000005057808 */ /* 0x000fe40000000000 */
[----:B------:R-:W-:Y:S02]  /*89e0*/  FMNMX3.FTZ R6, R6, R142, R140, !PT ;  /* 0x0000008e06067276 */ /* 0x000fe4000781008c */
[----:B------:R-:W-:-:S02]  /*89f0*/  FSEL R48, R7, -INF , !P4 ;  /* 0xff80000007307808 */ /* 0x000fc40006000000 */
[----:B------:R-:W-:Y:S02]  /*8a00*/  FSEL R49, R5, -INF , !P2 ;  /* 0xff80000005317808 */ /* 0x000fe40005000000 */
[C-C-:B------:R-:W-:Y:S02]  /*8a10*/  IADD3 R7, PT, PT, R220.reuse, -0xf0, -R139.reuse ;  /* 0xffffff10dc077810 */ /* 0x140fe40007ffe88b */
[----:B------:R-:W-:Y:S02]  /*8a20*/  IADD3 R5, PT, PT, R220, -0xe9, -R139 ;  /* 0xffffff17dc057810 */ /* 0x000fe40007ffe88b */
[----:B------:R-:W-:Y:S02]  /*8a30*/  FMNMX3.FTZ R6, R6, R136, R132, !PT ;  /* 0x0000008806067276 */ /* 0x000fe40007810084 */
[----:B------:R-:W-:Y:S02]  /*8a40*/  IABS R7, R7 ;  /* 0x0000000700077213 */ /* 0x000fe40000000000 */
[----:B------:R-:W-:-:S02]  /*8a50*/  IABS R5, R5 ;  /* 0x0000000500057213 */ /* 0x000fc40000000000 */
[----:B------:R-:W-:Y:S02]  /*8a60*/  FMNMX3.FTZ R6, R6, R131, R121, !PT ;  /* 0x0000008306067276 */ /* 0x000fe40007810079 */
[----:B------:R-:W-:Y:S02]  /*8a70*/  I2FP.F32.S32 R7, R7 ;  /* 0x0000000700077245 */ /* 0x000fe40000201400 */
[----:B------:R-:W-:Y:S02]  /*8a80*/  I2FP.F32.S32 R5, R5 ;  /* 0x0000000500057245 */ /* 0x000fe40000201400 */
[----:B------:R-:W-:Y:S01]  /*8a90*/  FMNMX3.FTZ R6, R6, R119, R113, !PT ;  /* 0x0000007706067276 */ /* 0x000fe20007810071 */
[----:B------:R-:W-:Y:S01]  /*8aa0*/  FFMA.FTZ R7, -R232, R7, R40 ;  /* 0x00000007e8077223 */ /* 0x000fe20000010128 */
[----:B------:R-:W-:Y:S01]  /*8ab0*/  IADD3 R8, PT, PT, R220, -0xe8, -R139 ;  /* 0xffffff18dc087810 */ /* 0x000fe20007ffe88b */
[----:B------:R-:W-:Y:S01]  /*8ac0*/  FFMA.FTZ R5, -R232, R5, R45 ;  /* 0x00000005e8057223 */ /* 0x000fe2000001012d */
[----:B------:R-:W-:-:S02]  /*8ad0*/  ISETP.GE.AND P0, PT, R54, R222, PT ;  /* 0x000000de3600720c */ /* 0x000fc40003f06270 */
[----:B------:R-:W-:Y:S02]  /*8ae0*/  FMNMX3.FTZ R6, R6, R112, R106, !PT ;  /* 0x0000007006067276 */ /* 0x000fe4000781006a */
[----:B------:R-:W-:Y:S02]  /*8af0*/  ISETP.GE.AND P1, PT, R87, R222, PT ;  /* 0x000000de5700720c */ /* 0x000fe40003f26270 */
[----:B------:R-:W-:Y:S02]  /*8b00*/  IABS R8, R8 ;  /* 0x0000000800087213 */ /* 0x000fe40000000000 */
[----:B------:R-:W-:Y:S02]  /*8b10*/  FSEL R80, R7, -INF , P0 ;  /* 0xff80000007507808 */ /* 0x000fe40000000000 */
[----:B------:R-:W-:Y:S02]  /*8b20*/  FMNMX3.FTZ R6, R6, R103, R99, !PT ;  /* 0x0000006706067276 */ /* 0x000fe40007810063 */
[----:B------:R-:W-:-:S02]  /*8b30*/  FSEL R81, R5, -INF , P1 ;  /* 0xff80000005517808 */ /* 0x000fc40000800000 */
[C-C-:B------:R-:W-:Y:S02]  /*8b40*/  IADD3 R7, PT, PT, R220.reuse, -0xf1, -R139.reuse ;  /* 0xffffff0fdc077810 */ /* 0x140fe40007ffe88b */
[----:B------:R-:W-:Y:S02]  /*8b50*/  I2FP.F32.S32 R8, R8 ;  /* 0x0000000800087245 */ /* 0x000fe40000201400 */
[--C-:B------:R-:W-:Y:S02]  /*8b60*/  IADD3 R5, PT, PT, R220, -0xf8, -R139.reuse ;  /* 0xffffff08dc057810 */ /* 0x100fe40007ffe88b */
[----:B------:R-:W-:Y:S02]  /*8b70*/  FMNMX3.FTZ R6, R6, R100, R96, !PT ;  /* 0x0000006406067276 */ /* 0x000fe40007810060 */
[----:B------:R-:W-:Y:S01]  /*8b80*/  IABS R7, R7 ;  /* 0x0000000700077213 */ /* 0x000fe20000000000 */
[----:B------:R-:W-:Y:S01]  /*8b90*/  FFMA.FTZ R8, -R232, R8, R44 ;  /* 0x00000008e8087223 */ /* 0x000fe2000001012c */
[----:B------:R-:W-:-:S02]  /*8ba0*/  IADD3 R139, PT, PT, R220, -0xf9, -R139 ;  /* 0xffffff07dc8b7810 */ /* 0x000fc40007ffe88b */
[----:B------:R-:W-:Y:S02]  /*8bb0*/  IABS R5, R5 ;  /* 0x0000000500057213 */ /* 0x000fe40000000000 */
[----:B------:R-:W-:Y:S02]  /*8bc0*/  ISETP.GE.AND P5, PT, R189, R222, PT ;  /* 0x000000debd00720c */ /* 0x000fe40003fa6270 */
[----:B------:R-:W-:Y:S02]  /*8bd0*/  FMNMX3.FTZ R6, R6, R91, R83, !PT ;  /* 0x0000005b06067276 */ /* 0x000fe40007810053 */
[----:B------:R-:W-:Y:S02]  /*8be0*/  I2FP.F32.S32 R7, R7 ;  /* 0x0000000700077245 */ /* 0x000fe40000201400 */
[----:B------:R-:W-:Y:S02]  /*8bf0*/  IABS R139, R139 ;  /* 0x0000008b008b7213 */ /* 0x000fe40000000000 */
[----:B------:R-:W-:-:S02]  /*8c00*/  I2FP.F32.S32 R5, R5 ;  /* 0x0000000500057245 */ /* 0x000fc40000201400 */
[----:B------:R-:W-:Y:S02]  /*8c10*/  ISETP.GE.AND P4, PT, R189, R221, PT ;  /* 0x000000ddbd00720c */ /* 0x000fe40003f86270 */
[----:B------:R-:W-:Y:S02]  /*8c20*/  FSEL R8, R8, -INF , P5 ;  /* 0xff80000008087808 */ /* 0x000fe40002800000 */
[----:B------:R-:W-:Y:S01]  /*8c30*/  FMNMX3.FTZ R6, R6, R51, R47, !PT ;  /* 0x0000003306067276 */ /* 0x000fe2000781002f */
[C---:B------:R-:W-:Y:S01]  /*8c40*/  FFMA.FTZ R7, -R232.reuse, R7, R41 ;  /* 0x00000007e8077223 */ /* 0x040fe20000010129 */
[----:B------:R-:W-:Y:S01]  /*8c50*/  I2FP.F32.S32 R139, R139 ;  /* 0x0000008b008b7245 */ /* 0x000fe20000201400 */
[----:B------:R-:W-:Y:S01]  /*8c60*/  FFMA.FTZ R5, -R232, R5, R36 ;  /* 0x00000005e8057223 */ /* 0x000fe20000010124 */
[----:B------:R-:W-:Y:S02]  /*8c70*/  ISETP.GE.AND P2, PT, R54, R221, PT ;  /* 0x000000dd3600720c */ /* 0x000fe40003f46270 */
[----:B------:R-:W-:-:S02]  /*8c80*/  ISETP.GE.AND P5, PT, R58, R222, PT ;  /* 0x000000de3a00720c */ /* 0x000fc40003fa6270 */
[----:B------:R-:W-:Y:S02]  /*8c90*/  ISETP.GE.AND P3, PT, R87, R221, PT ;  /* 0x000000dd5700720c */ /* 0x000fe40003f66270 */
[----:B------:R-:W-:Y:S02]  /*8ca0*/  FSEL R54, R8, -INF , !P4 ;  /* 0xff80000008367808 */ /* 0x000fe40006000000 */
[----:B------:R-:W-:Y:S02]  /*8cb0*/  ISETP.GE.AND P1, PT, R55, R222, PT ;  /* 0x000000de3700720c */ /* 0x000fe40003f26270 */
[----:B------:R-:W-:Y:S01]  /*8cc0*/  FMNMX3.FTZ R6, R6, R48, R52, !PT ;  /* 0x0000003006067276 */ /* 0x000fe20007810034 */
[----:B------:R-:W-:Y:S01]  /*8cd0*/  FFMA.FTZ R37, -R232, R139, R37 ;  /* 0x0000008be8257223 */ /* 0x000fe20000010125 */
[----:B------:R-:W-:Y:S02]  /*8ce0*/  FSEL R7, R7, -INF , P5 ;  /* 0xff80000007077808 */ /* 0x000fe40002800000 */
[----:B------:R-:W-:-:S02]  /*8cf0*/  ISETP.GE.AND P4, PT, R58, R221, PT ;  /* 0x000000dd3a00720c */ /* 0x000fc40003f86270 */
[----:B------:R-:W-:Y:S02]  /*8d00*/  ISETP.GE.AND P0, PT, R55, R221, PT ;  /* 0x000000dd3700720c */ /* 0x000fe40003f06270 */
[----:B------:R-:W-:Y:S02]  /*8d10*/  ISETP.GE.AND P5, PT, R79, R222, PT ;  /* 0x000000de4f00720c */ /* 0x000fe40003fa6270 */
[----:B------:R-:W-:Y:S02]  /*8d20*/  FSEL R5, R5, -INF , P1 ;  /* 0xff80000005057808 */ /* 0x000fe40000800000 */
[----:B------:R-:W-:Y:S02]  /*8d30*/  FSEL R81, R81, -INF , !P3 ;  /* 0xff80000051517808 */ /* 0x000fe40005800000 */
[----:B------:R-:W-:Y:S02]  /*8d40*/  FSEL R80, R80, -INF , !P2 ;  /* 0xff80000050507808 */ /* 0x000fe40005000000 */
[----:B------:R-:W-:Y:S01]  /*8d50*/  FMNMX3.FTZ R6, R6, R49, R54, !PT ;  /* 0x0000003106067276 */ /* 0x000fe20007810036 */
[----:B------:R-:W-:Y:S01]  /*8d60*/  FFMA.FTZ R73, R78, R21, -R50 ;  /* 0x000000154e497223 */ /* 0x000fe20000010832 */
        /* <DEDUP_REMOVED lines=8> */
[----:B------:R-:W1:Y:S02]  /*8df0*/  SHFL.BFLY PT, R5, R20, 0x2, 0x1f ;  /* 0x0c401f0014057f89 */ /* 0x000e6400000e0000 */
[----:B-1----:R-:W-:-:S05]  /*8e00*/  FMNMX.FTZ R20, R20, R5, !PT ;  /* 0x0000000514147209 */ /* 0x002fca0007810000 */
[----:B------:R-:W1:Y:S01]  /*8e10*/  SHFL.BFLY PT, R5, R20, 0x1, 0x1f ;  /* 0x0c201f0014057f89 */ /* 0x000e6200000e0000 */
[----:B------:R-:W-:Y:S01]  /*8e20*/  LOP3.LUT R41, R149, 0x120, R192, 0xf8, !PT ;  /* 0x0000012095297812 */ /* 0x000fe200078ef8c0 */
[----:B------:R-:W-:-:S04]  /*8e30*/  FFMA.FTZ R45, R146, R21, -R50 ;  /* 0x00000015922d7223 */ /* 0x000fc80000010832 */
[----:B------:R-:W-:Y:S01]  /*8e40*/  IMAD R41, R41, 0x2, R210 ;  /* 0x0000000229297824 */ /* 0x000fe200078e02d2 */
[----:B-1----:R-:W-:-:S04]  /*8e50*/  FMNMX.FTZ R20, R20, R5, !PT ;  /* 0x0000000514147209 */ /* 0x002fc80007810000 */
[----:B------:R-:W-:Y:S01]  /*8e60*/  FSETP.NEU.FTZ.AND P0, PT, R20, -INF , PT ;  /* 0xff8000001400780b */ /* 0x000fe20003f1d000 */
[----:B------:R-:W-:-:S05]  /*8e70*/  FMUL.FTZ R76, R21, R20 ;  /* 0x00000014154c7220 */ /* 0x000fca0000410000 */
[----:B------:R-:W-:Y:S02]  /*8e80*/  FSEL R76, R76, RZ, P0 ;  /* 0x000000ff4c4c7208 */ /* 0x000fe40000000000 */
[----:B------:R-:W-:-:S03]  /*8e90*/  LOP3.LUT P0, R22, R151, 0x4, RZ, 0xc0, !PT ;  /* 0x0000000497167812 */ /* 0x000fc6000780c0ff */
[-C--:B------:R-:W-:Y:S02]  /*8ea0*/  FFMA.FTZ R146, R4, R21.reuse, -R76 ;  /* 0x0000001504927223 */ /* 0x080fe4000001084c */
[----:B------:R-:W1:Y:S01]  /*8eb0*/  LDSM.16.MT88.4 R4, [R41+0x5000] ;  /* 0x005000002904783b */ /* 0x000e620000004200 */
[----:B------:R-:W-:Y:S01]  /*8ec0*/  SEL R44, R195, 0xffffffe0, !P0 ;  /* 0xffffffe0c32c7807 */ /* 0x000fe20004000000 */
[-CC-:B------:R-:W-:Y:S01]  /*8ed0*/  FFMA.FTZ R61, R82, R21.reuse, -R50.reuse ;  /* 0x00000015523d7223 */ /* 0x180fe20000010832 */
[----:B------:R-:W-:-:S03]  /*8ee0*/  FFMA.FTZ R118, R141, R21, -R50 ;  /* 0x000000158d767223 */ /* 0x000fc60000010832 */
[----:B------:R-:W-:Y:S02]  /*8ef0*/  IMAD.IADD R82, R41, 0x1, R44 ;  /* 0x0000000129527824 */ /* 0x000fe400078e022c */
        /* <DEDUP_REMOVED lines=8> */
[-CC-:B------:R-:W-:Y:S01]  /*8f80*/  FFMA.FTZ R17, R17, R21.reuse, -R50.reuse ;  /* 0x0000001511117223 */ /* 0x180fe20000010832 */
[----:B------:R-:W2:Y:S01]  /*8f90*/  LDSM.16.MT88.4 R12, [R82+0x5000] ;  /* 0x00500000520c783b */ /* 0x000ea20000004200 */
[----:B------:R-:W-:Y:S01]  /*8fa0*/  MUFU.EX2 R125, R125 ;  /* 0x0000007d007d7308 */ /* 0x000fe20000000800 */
[----:B------:R-:W-:-:S07]  /*8fb0*/  FFMA.FTZ R85, R19, R21, -R50 ;  /* 0x0000001513557223 */ /* 0x000fce0000010832 */
[----:B------:R-:W3:Y:S08]  /*8fc0*/  MUFU.EX2 R124, R124 ;  /* 0x0000007c007c7308 */ /* 0x000ef00000000800 */
[----:B------:R-:W-:Y:S08]  /*8fd0*/  MUFU.EX2 R118, R118 ;  /* 0x0000007600767308 */ /* 0x000ff00000000800 */
[----:B------:R-:W-:Y:S01]  /*8fe0*/  MUFU.EX2 R146, R146 ;  /* 0x0000009200927308 */ /* 0x000fe20000000800 */
[-CC-:B------:R-:W-:Y:S01]  /*8ff0*/  FFMA.FTZ R130, R130, R21.reuse, -R50.reuse ;  /* 0x0000001582827223 */ /* 0x180fe20000010832 */
[-C--:B------:R-:W-:Y:S01]  /*9000*/  FFMA.FTZ R89, R127, R21.reuse, -R50 ;  /* 0x000000157f597223 */ /* 0x080fe20000010832 */
[-CC-:B------:R-:W-:Y:S01]  /*9010*/  FFMA.FTZ R138, R24, R21.reuse, -R76.reuse ;  /* 0x00000015188a7223 */ /* 0x180fe2000001084c */
[-C--:B------:R-:W-:Y:S01]  /*9020*/  FFMA.FTZ R134, R25, R21.reuse, -R76 ;  /* 0x0000001519867223 */ /* 0x080fe2000001084c */
[-CC-:B------:R-:W-:Y:S01]  /*9030*/  FFMA.FTZ R87, R27, R21.reuse, -R50.reuse ;  /* 0x000000151b577223 */ /* 0x180fe20000010832 */
[----:B------:R-:W-:-:S02]  /*9040*/  FFMA.FTZ R101, R11, R21, -R50 ;  /* 0x000000150b657223 */ /* 0x000fc40000010832 */
[----:B------:R-:W-:Y:S01]  /*9050*/  MUFU.EX2 R120, R120 ;  /* 0x0000007800787308 */ /* 0x000fe20000000800 */
[-C--:B------:R-:W-:Y:S01]  /*9060*/  FFMA.FTZ R98, R9, R21.reuse, -R50 ;  /* 0x0000001509627223 */ /* 0x080fe20000010832 */
[----:B------:R-:W-:Y:S06]  /*9070*/  LDSM.16.MT88.4 R32, [R82+0x5400] ;  /* 0x005400005220783b */ /* 0x000fec0000004200 */
[----:B------:R-:W4:Y:S08]  /*9080*/  MUFU.EX2 R123, R123 ;  /* 0x0000007b007b7308 */ /* 0x000f300000000800 */
[----:B------:R-:W5:Y:S08]  /*9090*/  MUFU.EX2 R145, R145 ;  /* 0x0000009100917308 */ /* 0x000f700000000800 */
[----:B------:R-:W-:Y:S08]  /*90a0*/  MUFU.EX2 R141, R141 ;  /* 0x0000008d008d7308 */ /* 0x000ff00000000800 */
[----:B------:R-:W1:Y:S08]  /*90b0*/  MUFU.EX2 R139, R139 ;  /* 0x0000008b008b7308 */ /* 0x000e700000000800 */
[----:B------:R2:W-:Y:S01]  /*90c0*/  MUFU.EX2 R92, R17 ;  /* 0x00000011005c7308 */ /* 0x0005e20000000800 */
[----:B------:R-:W-:Y:S01]  /*90d0*/  FFMA.FTZ R127, R29, R21, -R76 ;  /* 0x000000151d7f7223 */ /* 0x000fe2000001084c */
[----:B---3--:R-:W-:-:S02]  /*90e0*/  F2FP.BF16.F32.PACK_AB R25, R124, R125 ;  /* 0x0000007d7c19723e */ /* 0x008fc400000010ff */
[----:B----4-:R-:W-:-:S04]  /*90f0*/  F2FP.BF16.F32.PACK_AB R27, R118, R123 ;  /* 0x0000007b761b723e */ /* 0x010fc800000010ff */
[----:B------:R3:W-:Y:S01]  /*9100*/  MUFU.EX2 R58, R130 ;  /* 0x00000082003a7308 */ /* 0x0007e20000000800 */
[----:B--2---:R-:W2:Y:S01]  /*9110*/  LDSM.16.MT88.4 R16, [R41+0x5400] ;  /* 0x005400002910783b */ /* 0x004ea20000004200 */
[----:B-----5:R-:W-:Y:S02]  /*9120*/  F2FP.BF16.F32.PACK_AB R24, R145, R146 ;  /* 0x000000929118723e */ /* 0x020fe400000010ff */
[----:B-1----:R-:W-:Y:S01]  /*9130*/  F2FP.BF16.F32.PACK_AB R26, R139, R141 ;  /* 0x0000008d8b1a723e */ /* 0x002fe200000010ff */
[----:B---3--:R-:W-:-:S03]  /*9140*/  FFMA.FTZ R130, R28, R21, -R76 ;  /* 0x000000151c827223 */ /* 0x008fc6000001084c */
[----:B------:R-:W1:Y:S03]  /*9150*/  MUFU.EX2 R117, R117 ;  /* 0x0000007500757308 */ /* 0x000e660000000800 */
[C---:B------:R-:W-:Y:S05]  /*9160*/  HMMA.16816.F32.BF16 R8, R24.reuse, R4, RZ ;  /* 0x000000041808723c */ /* 0x040fea00000418ff */
[----:B------:R-:W-:Y:S03]  /*9170*/  MUFU.EX2 R116, R116 ;  /* 0x0000007400747308 */ /* 0x000fe60000000800 */
[C---:B------:R-:W-:Y:S05]  /*9180*/  HMMA.16816.F32.BF16 R4, R24.reuse, R6, RZ ;  /* 0x000000061804723c */ /* 0x040fea00000418ff */
[----:B------:R-:W-:Y:S08]  /*9190*/  MUFU.EX2 R114, R114 ;  /* 0x0000007200727308 */ /* 0x000ff00000000800 */
[----:B------:R-:W-:Y:S08]  /*91a0*/  MUFU.EX2 R138, R138 ;  /* 0x0000008a008a7308 */ /* 0x000ff00000000800 */
[----:B------:R-:W3:Y:S08]  /*91b0*/  MUFU.EX2 R134, R134 ;  /* 0x0000008600867308 */ /* 0x000ef00000000800 */
[----:B------:R-:W-:Y:S08]  /*91c0*/  MUFU.EX2 R127, R127 ;  /* 0x0000007f007f7308 */ /* 0x000ff00000000800 */
[----:B------:R-:W4:Y:S01]  /*91d0*/  MUFU.EX2 R130, R130 ;  /* 0x0000008200827308 */ /* 0x000f220000000800 */
[-CC-:B------:R-:W-:Y:S01]  /*91e0*/  FFMA.FTZ R64, R86, R21.reuse, -R50.reuse ;  /* 0x0000001556407223 */ /* 0x180fe20000010832 */
[-CC-:B------:R-:W-:Y:S01]  /*91f0*/  FFMA.FTZ R86, R31, R21.reuse, -R50.reuse ;  /* 0x000000151f567223 */ /* 0x180fe20000010832 */
[-CC-:B------:R-:W-:Y:S01]  /*9200*/  FFMA.FTZ R60, R59, R21.reuse, -R50.reuse ;  /* 0x000000153b3c7223 */ /* 0x180fe20000010832 */
[----:B------:R-:W-:Y:S01]  /*9210*/  HMMA.16816.F32.BF16 R28, R24, R12, RZ ;  /* 0x0000000c181c723c */ /* 0x000fe200000418ff */
[----:B------:R-:W-:Y:S01]  /*9220*/  FFMA.FTZ R59, R39, R21, -R50 ;  /* 0x00000015273b7223 */ /* 0x000fe20000010832 */
[----:B-1----:R-:W-:Y:S01]  /*9230*/  F2FP.BF16.F32.PACK_AB R13, R117, R120 ;  /* 0x00000078750d723e */ /* 0x002fe200000010ff */
[----:B------:R-:W1:Y:S01]  /*9240*/  LDSM.16.MT88.4 R36, [R41+0x5800] ;  /* 0x005800002924783b */ /* 0x000e620000004200 */
[----:B---3--:R-:W-:-:S04]  /*9250*/  F2FP.BF16.F32.PACK_AB R12, R134, R138 ;  /* 0x0000008a860c723e */ /* 0x008fc800000010ff */
[----:B------:R-:W-:Y:S01]  /*9260*/  HMMA.16816.F32.BF16 R24, R24, R14, RZ ;  /* 0x0000000e1818723c */ /* 0x000fe200000418ff */
[----:B------:R-:W-:Y:S02]  /*9270*/  F2FP.BF16.F32.PACK_AB R15, R114, R116 ;  /* 0x00000074720f723e */ /* 0x000fe400000010ff */
[----:B----4-:R-:W-:Y:S01]  /*9280*/  F2FP.BF16.F32.PACK_AB R14, R130, R127 ;  /* 0x0000007f820e723e */ /* 0x010fe200000010ff */
[-CC-:B------:R-:W-:Y:S01]  /*9290*/  FFMA.FTZ R88, R126, R21.reuse, -R50.reuse ;  /* 0x000000157e587223 */ /* 0x180fe20000010832 */
[-CC-:B------:R-:W-:Y:S01]  /*92a0*/  FFMA.FTZ R84, R128, R21.reuse, -R50.reuse ;  /* 0x0000001580547223 */ /* 0x180fe20000010832 */
[-C--:B------:R-:W-:Y:S01]  /*92b0*/  FFMA.FTZ R53, R129, R21.reuse, -R50 ;  /* 0x0000001581357223 */ /* 0x080fe20000010832 */
[----:B------:R-:W-:-:S03]  /*92c0*/  FFMA.FTZ R129, R180, R21, -R76 ;  /* 0x00000015b4817223 */ /* 0x000fc6000001084c */
[----:B--2---:R-:W-:Y:S01]  /*92d0*/  HMMA.16816.F32.BF16 R8, R12, R16, R8 ;  /* 0x000000100c08723c */ /* 0x004fe20000041808 */
        /* <DEDUP_REMOVED lines=105> */
[-C--:B------:R-:W-:Y:S01]  /*9970*/  FFMA.FTZ R178, R159, R21.reuse, -R76 ;  /* 0x000000159fb27223 */ /* 0x080fe2000001084c */
[-CC-:B------:R-:W-:Y:S01]  /*9980*/  FFMA.FTZ R57, R181, R21.reuse, -R50.reuse ;  /* 0x00000015b5397223 */ /* 0x180fe20000010832 */
[-C--:B------:R-:W-:Y:S01]  /*9990*/  FFMA.FTZ R56, R183, R21.reuse, -R50 ;  /* 0x00000015b7387223 */ /* 0x080fe20000010832 */
[-CC-:B------:R-:W-:Y:S01]  /*99a0*/  FFMA.FTZ R168, R168, R21.reuse, -R76.reuse ;  /* 0x00000015a8a87223 */ /* 0x180fe2000001084c */
[-CC-:B------:R-:W-:Y:S01]  /*99b0*/  FFMA.FTZ R161, R161, R21.reuse, -R76.reuse ;  /* 0x00000015a1a17223 */ /* 0x180fe2000001084c */
[----:B------:R-:W-:Y:S01]  /*99c0*/  FFMA.FTZ R159, R157, R21, -R76 ;  /* 0x000000159d9f7223 */ /* 0x000fe2000001084c */
[----:B--2---:R-:W-:-:S02]  /*99d0*/  F2FP.BF16.F32.PACK_AB R13, R85, R87 ;  /* 0x00000057550d723e */ /* 0x004fc400000010ff */
[----:B----4-:R-:W-:Y:S02]  /*99e0*/  F2FP.BF16.F32.PACK_AB R15, R53, R84 ;  /* 0x00000054350f723e */ /* 0x010fe400000010ff */
[----:B---3--:R-:W-:Y:S01]  /*99f0*/  F2FP.BF16.F32.PACK_AB R12, R173, R176 ;  /* 0x000000b0ad0c723e */ /* 0x008fe200000010ff */
[----:B------:R-:W2:Y:S01]  /*9a00*/  MUFU.EX2 R45, R45 ;  /* 0x0000002d002d7308 */ /* 0x000ea20000000800 */
[----:B-1----:R-:W-:-:S07]  /*9a10*/  F2FP.BF16.F32.PACK_AB R14, R177, R171 ;  /* 0x000000abb10e723e */ /* 0x002fce00000010ff */
        /* <DEDUP_REMOVED lines=11> */
[----:B--2---:R-:W-:Y:S01]  /*9ad0*/  F2FP.BF16.F32.PACK_AB R13, R58, R45 ;  /* 0x0000002d3a0d723e */ /* 0x004fe200000010ff */
[----:B------:R-:W2:Y:S01]  /*9ae0*/  LDSM.16.MT88.4 R36, [R41+0x7000] ;  /* 0x007000002924783b */ /* 0x000ea20000004200 */
[----:B-1----:R-:W-:-:S02]  /*9af0*/  F2FP.BF16.F32.PACK_AB R15, R56, R57 ;  /* 0x00000039380f723e */ /* 0x002fc400000010ff */
[----:B----4-:R-:W-:Y:S02]  /*9b00*/  F2FP.BF16.F32.PACK_AB R12, R161, R168 ;  /* 0x000000a8a10c723e */ /* 0x010fe400000010ff */
[----:B-----5:R-:W-:Y:S01]  /*9b10*/  F2FP.BF16.F32.PACK_AB R14, R159, R178 ;  /* 0x000000b29f0e723e */ /* 0x020fe200000010ff */
[-C--:B------:R-:W-:Y:S01]  /*9b20*/  FFMA.FTZ R157, R175, R21.reuse, -R50 ;  /* 0x00000015af9d7223 */ /* 0x080fe20000010832 */
[-C--:B------:R-:W-:Y:S01]  /*9b30*/  FFMA.FTZ R175, R155, R21.reuse, -R76 ;  /* 0x000000159baf7223 */ /* 0x080fe2000001084c */
        /* <DEDUP_REMOVED lines=9> */
[----:B------:R-:W1:Y:S01]  /*9bd0*/  LDSM.16.MT88.4 R16, [R82+0x7000] ;  /* 0x007000005210783b */ /* 0x000e620000004200 */
[----:B------:R-:W-:Y:S08]  /*9be0*/  MUFU.EX2 R55, R55 ;  /* 0x0000003700377308 */ /* 0x000ff00000000800 */
[----:B------:R-:W4:Y:S08]  /*9bf0*/  MUFU.EX2 R40, R40 ;  /* 0x0000002800287308 */ /* 0x000f300000000800 */
[----:B------:R-:W-:Y:S08]  /*9c00*/  MUFU.EX2 R75, R75 ;  /* 0x0000004b004b7308 */ /* 0x000ff00000000800 */
[----:B------:R-:W5:Y:S08]  /*9c10*/  MUFU.EX2 R74, R74 ;  /* 0x0000004a004a7308 */ /* 0x000f700000000800 */
[----:B------:R-:W-:Y:S08]  /*9c20*/  MUFU.EX2 R175, R175 ;  /* 0x000000af00af7308 */ /* 0x000ff00000000800 */
[----:B------:R-:W2:Y:S08]  /*9c30*/  MUFU.EX2 R155, R155 ;  /* 0x0000009b009b7308 */ /* 0x000eb00000000800 */
[----:B------:R-:W-:Y:S08]  /*9c40*/  MUFU.EX2 R167, R167 ;  /* 0x000000a700a77308 */ /* 0x000ff00000000800 */
[----:B------:R-:W1:Y:S01]  /*9c50*/  MUFU.EX2 R164, R164 ;  /* 0x000000a400a47308 */ /* 0x000e620000000800 */
[C---:B---3--:R-:W-:Y:S08]  /*9c60*/  HMMA.16816.F32.BF16 R28, R12.reuse, R32, R28 ;  /* 0x000000200c1c723c */ /* 0x048ff0000004181c */
[----:B------:R-:W-:Y:S01]  /*9c70*/  HMMA.16816.F32.BF16 R24, R12, R34, R24 ;  /* 0x000000220c18723c */ /* 0x000fe20000041818 */
[----:B------:R-:W3:Y:S01]  /*9c80*/  LDSM.16.MT88.4 R32, [R41+0x7400] ;  /* 0x007400002920783b */ /* 0x000ee20000004200 */
[----:B----4-:R-:W-:-:S02]  /*9c90*/  F2FP.BF16.F32.PACK_AB R13, R40, R55 ;  /* 0x00000037280d723e */ /* 0x010fc400000010ff */
[----:B-----5:R-:W-:Y:S02]  /*9ca0*/  F2FP.BF16.F32.PACK_AB R15, R74, R75 ;  /* 0x0000004b4a0f723e */ /* 0x020fe400000010ff */
[----:B--2---:R-:W-:Y:S02]  /*9cb0*/  F2FP.BF16.F32.PACK_AB R12, R155, R175 ;  /* 0x000000af9b0c723e */ /* 0x004fe400000010ff */
        /* <DEDUP_REMOVED lines=11> */
[----:B------:R-:W-:Y:S01]  /*9d70*/  HMMA.16816.F32.BF16 R4, R12, R38, R4 ;  /* 0x000000260c04723c */ /* 0x000fe20000041804 */
[----:B------:R-:W1:Y:S01]  /*9d80*/  LDSM.16.MT88.4 R36, [R82+0x7400] ;  /* 0x007400005224783b */ /* 0x000e620000004200 */
[----:B------:R-:W2:Y:S01]  /*9d90*/  MUFU.EX2 R72, R72 ;  /* 0x0000004800487308 */ /* 0x000ea20000000800 */
[----:B------:R-:W-:Y:S01]  /*9da0*/  FADD.FTZ R124, R125, R124 ;  /* 0x0000007c7d7c7221 */ /* 0x000fe20000010000 */
[----:B------:R-:W-:-:S06]  /*9db0*/  FADD.FTZ R145, R146, R145 ;  /* 0x0000009192917221 */ /* 0x000fcc0000010000 */
[----:B------:R-:W-:Y:S01]  /*9dc0*/  MUFU.EX2 R71, R71 ;  /* 0x0000004700477308 */ /* 0x000fe20000000800 */
[----:B------:R-:W-:Y:S01]  /*9dd0*/  HMMA.16816.F32.BF16 R28, R12, R16, R28 ;  /* 0x000000100c1c723c */ /* 0x000fe2000004181c */
[----:B------:R-:W-:-:S06]  /*9de0*/  FADD.FTZ R123, R123, R124 ;  /* 0x0000007c7b7b7221 */ /* 0x000fcc0000010000 */
[----:B------:R-:W4:Y:S01]  /*9df0*/  MUFU.EX2 R70, R70 ;  /* 0x0000004600467308 */ /* 0x000f220000000800 */
[----:B------:R-:W-:Y:S01]  /*9e00*/  HMMA.16816.F32.BF16 R24, R12, R18, R24 ;  /* 0x000000120c18723c */ /* 0x000fe20000041818 */
[----:B------:R-:W5:Y:S06]  /*9e10*/  LDSM.16.MT88.4 R12, [R41+0x7800] ;  /* 0x00780000290c783b */ /* 0x000f6c0000004200 */
[----:B------:R-:W-:Y:S01]  /*9e20*/  MUFU.EX2 R156, R156 ;  /* 0x0000009c009c7308 */ /* 0x000fe20000000800 */
[----:B------:R-:W-:-:S07]  /*9e30*/  FADD.FTZ R141, R141, R145 ;  /* 0x000000918d8d7221 */ /* 0x000fce0000010000 */
[----:B------:R-:W3:Y:S08]  /*9e40*/  MUFU.EX2 R142, R142 ;  /* 0x0000008e008e7308 */ /* 0x000ef00000000800 */
[----:B------:R-:W-:Y:S08]  /*9e50*/  MUFU.EX2 R140, R140 ;  /* 0x0000008c008c7308 */ /* 0x000ff00000000800 */
[----:B------:R-:W1:Y:S01]  /*9e60*/  MUFU.EX2 R136, R136 ;  /* 0x0000008800887308 */ /* 0x000e620000000800 */
        /* <DEDUP_REMOVED lines=12> */
[----:B--2---:R-:W-:-:S02]  /*9f30*/  F2FP.BF16.F32.PACK_AB R17, R72, R73 ;  /* 0x000000494811723e */ /* 0x004fc400000010ff */
[----:B----4-:R-:W-:Y:S01]  /*9f40*/  F2FP.BF16.F32.PACK_AB R19, R70, R71 ;  /* 0x000000474613723e */ /* 0x010fe200000010ff */
[----:B------:R-:W-:Y:S01]  /*9f50*/  FADD.FTZ R120, R117, R120 ;  /* 0x0000007875787221 */ /* 0x000fe20000010000 */
[----:B---3--:R-:W-:Y:S01]  /*9f60*/  F2FP.BF16.F32.PACK_AB R16, R142, R156 ;  /* 0x0000009c8e10723e */ /* 0x008fe200000010ff */
[----:B------:R-:W-:Y:S01]  /*9f70*/  FADD.FTZ R138, R134, R138 ;  /* 0x0000008a868a7221 */ /* 0x000fe20000010000 */
        /* <DEDUP_REMOVED lines=8> */
[----:B------:R-:W-:Y:S01]  /*a000*/  HMMA.16816.F32.BF16 R4, R16, R34, R4 ;  /* 0x000000221004723c */ /* 0x000fe20000041804 */
[----:B------:R-:W2:Y:S06]  /*a010*/  LDSM.16.MT88.4 R32, [R82+0x7800] ;  /* 0x007800005220783b */ /* 0x000eac0000004200 */
[----:B------:R-:W-:Y:S01]  /*a020*/  MUFU.EX2 R66, R66 ;  /* 0x0000004200427308 */ /* 0x000fe20000000800 */
[----:B------:R-:W-:-:S07]  /*a030*/  FADD.FTZ R130, R130, R138 ;  /* 0x0000008a82827221 */ /* 0x000fce0000010000 */
[----:B------:R-:W-:Y:S08]  /*a040*/  MUFU.EX2 R132, R132 ;  /* 0x0000008400847308 */ /* 0x000ff00000000800 */
[----:B------:R-:W3:Y:S08]  /*a050*/  MUFU.EX2 R131, R131 ;  /* 0x0000008300837308 */ /* 0x000ef00000000800 */
[----:B------:R-:W-:Y:S08]  /*a060*/  MUFU.EX2 R121, R121 ;  /* 0x0000007900797308 */ /* 0x000ff00000000800 */
[----:B------:R-:W4:Y:S01]  /*a070*/  MUFU.EX2 R118, R118 ;  /* 0x0000007600767308 */ /* 0x000f220000000800 */
[----:B------:R-:W-:Y:S01]  /*a080*/  FADD.FTZ R115, R115, R116 ;  /* 0x0000007473737221 */ /* 0x000fe20000010000 */
[----:B------:R-:W-:Y:S01]  /*a090*/  FADD.FTZ R130, R129, R130 ;  /* 0x0000008281827221 */ /* 0x000fe20000010000 */
[----:B------:R-:W-:Y:S02]  /*a0a0*/  HMMA.16816.F32.BF16 R28, R16, R36, R28 ;  /* 0x00000024101c723c */ /* 0x000fe4000004181c */
[----:B------:R-:W-:Y:S01]  /*a0b0*/  FADD.FTZ R115, R111, R115 ;  /* 0x000000736f737221 */ /* 0x000fe20000010000 */
[----:B------:R-:W-:Y:S01]  /*a0c0*/  FADD.FTZ R128, R128, R130 ;  /* 0x0000008280807221 */ /* 0x000fe20000010000 */
[----:B-1----:R-:W-:-:S02]  /*a0d0*/  F2FP.BF16.F32.PACK_AB R37, R68, R69 ;  /* 0x000000454425723e */ /* 0x002fc400000010ff */
[----:B---3--:R-:W-:Y:S02]  /*a0e0*/  F2FP.BF16.F32.PACK_AB R36, R131, R132 ;  /* 0x000000848324723e */ /* 0x008fe400000010ff */
[----:B------:R-:W-:Y:S01]  /*a0f0*/  HMMA.16816.F32.BF16 R24, R16, R38, R24 ;  /* 0x000000261018723c */ /* 0x000fe20000041818 */
[----:B------:R-:W-:Y:S01]  /*a100*/  F2FP.BF16.F32.PACK_AB R39, R66, R67 ;  /* 0x000000434227723e */ /* 0x000fe200000010ff */
[----:B------:R-:W-:Y:S01]  /*a110*/  FADD.FTZ R115, R107, R115 ;  /* 0x000000736b737221 */ /* 0x000fe20000010000 */
[----:B------:R-:W-:Y:S01]  /*a120*/  FADD.FTZ R128, R126, R128 ;  /* 0x000000807e807221 */ /* 0x000fe20000010000 */
[----:B----4-:R-:W-:Y:S02]  /*a130*/  F2FP.BF16.F32.PACK_AB R38, R118, R121 ;  /* 0x000000797626723e */ /* 0x010fe400000010ff */
[----:B------:R-:W-:Y:S01]  /*a140*/  FADD.FTZ R108, R108, R115 ;  /* 0x000000736c6c7221 */ /* 0x000fe20000010000 */
[----:B------:R-:W-:Y:S01]  /*a150*/  FADD.FTZ R133, R133, R128 ;  /* 0x0000008085857221 */ /* 0x000fe20000010000 */
[----:B------:R-:W-:-:S02]  /*a160*/  FFMA.FTZ R16, R112, R21, -R76 ;  /* 0x0000001570107223 */ /* 0x000fc4000001084c */
[----:B------:R-:W-:Y:S01]  /*a170*/  FADD.FTZ R108, R105, R108 ;  /* 0x0000006c696c7221 */ /* 0x000fe20000010000 */
[----:B-----5:R-:W-:Y:S01]  /*a180*/  HMMA.16816.F32.BF16 R8, R36, R12, R8 ;  /* 0x0000000c2408723c */ /* 0x020fe20000041808 */
[----:B------:R-:W-:Y:S02]  /*a190*/  FADD.FTZ R133, R154, R133 ;  /* 0x000000859a857221 */ /* 0x000fe40000010000 */
[----:B------:R-:W-:-:S05]  /*a1a0*/  FADD.FTZ R104, R104, R108 ;  /* 0x0000006c68687221 */ /* 0x000fca0000010000 */
[C---:B------:R-:W-:Y:S01]  /*a1b0*/  HMMA.16816.F32.BF16 R4, R36.reuse, R14, R4 ;  /* 0x0000000e2404723c */ /* 0x040fe20000041804 */
[----:B------:R-:W1:Y:S01]  /*a1c0*/  LDSM.16.MT88.4 R12, [R82+0x7c00] ;  /* 0x007c0000520c783b */ /* 0x000e620000004200 */
[----:B------:R-:W-:Y:S01]  /*a1d0*/  FADD.FTZ R133, R137, R133 ;  /* 0x0000008589857221 */ /* 0x000fe20000010000 */
[----:B------:R3:W-:Y:S01]  /*a1e0*/  MUFU.EX2 R111, R16 ;  /* 0x00000010006f7308 */ /* 0x0007e20000000800 */
[----:B------:R-:W-:Y:S01]  /*a1f0*/  FADD.FTZ R104, R102, R104 ;  /* 0x0000006866687221 */ /* 0x000fe20000010000 */
[-CC-:B------:R-:W-:Y:S01]  /*a200*/  FFMA.FTZ R65, R184, R21.reuse, -R50.reuse ;  /* 0x00000015b8417223 */ /* 0x180fe20000010832 */
        /* <DEDUP_REMOVED lines=8> */
[----:B---3--:R-:W3:Y:S01]  /*a290*/  LDSM.16.MT88.4 R16, [R41+0x7c00] ;  /* 0x007c00002910783b */ /* 0x008ee20000004200 */
[----:B------:R-:W-:Y:S01]  /*a2a0*/  MUFU.EX2 R65, R65 ;  /* 0x0000004100417308 */ /* 0x000fe20000000800 */
[----:B------:R-:W-:Y:S01]  /*a2b0*/  FADD.FTZ R101, R98, R101 ;  /* 0x0000006562657221 */ /* 0x000fe20000010000 */
[----:B------:R-:W-:Y:S01]  /*a2c0*/  FADD.FTZ R144, R163, R144 ;  /* 0x00000090a3907221 */ /* 0x000fe20000010000 */
[----:B--2---:R-:W-:Y:S05]  /*a2d0*/  HMMA.16816.F32.BF16 R28, R36, R32, R28 ;  /* 0x00000020241c723c */ /* 0x004fea000004181c */
[----:B------:R-:W2:Y:S01]  /*a2e0*/  MUFU.EX2 R64, R64 ;  /* 0x0000004000407308 */ /* 0x000ea20000000800 */
[----:B------:R-:W-:Y:S01]  /*a2f0*/  FADD.FTZ R97, R97, R101 ;  /* 0x0000006561617221 */ /* 0x000fe20000010000 */
[----:B------:R-:W-:-:S06]  /*a300*/  FADD.FTZ R162, R162, R144 ;  /* 0x00000090a2a27221 */ /* 0x000fcc0000010000 */
[----:B------:R-:W-:Y:S08]  /*a310*/  MUFU.EX2 R63, R63 ;  /* 0x0000003f003f7308 */ /* 0x000ff00000000800 */
        /* <DEDUP_REMOVED lines=8> */
[----:B------:R-:W-:Y:S01]  /*a3a0*/  FADD.FTZ R165, R165, R162 ;  /* 0x000000a2a5a57221 */ /* 0x000fe20000010000 */
[----:B--2---:R-:W-:Y:S01]  /*a3b0*/  F2FP.BF16.F32.PACK_AB R37, R64, R65 ;  /* 0x000000414025723e */ /* 0x004fe200000010ff */
[----:B------:R-:W2:Y:S01]  /*a3c0*/  LDSM.16.MT88.4 R24, [R41+0x8000] ;  /* 0x008000002918783b */ /* 0x000ea20000004200 */
[----:B----4-:R-:W-:Y:S01]  /*a3d0*/  F2FP.BF16.F32.PACK_AB R39, R62, R63 ;  /* 0x0000003f3e27723e */ /* 0x010fe200000010ff */
[----:B------:R-:W-:Y:S01]  /*a3e0*/  FADD.FTZ R95, R90, R95 ;  /* 0x0000005f5a5f7221 */ /* 0x000fe20000010000 */
[----:B-----5:R-:W-:Y:S01]  /*a3f0*/  F2FP.BF16.F32.PACK_AB R36, R111, R112 ;  /* 0x000000706f24723e */ /* 0x020fe200000010ff */
[----:B------:R-:W-:Y:S01]  /*a400*/  FADD.FTZ R165, R170, R165 ;  /* 0x000000a5aaa57221 */ /* 0x000fe20000010000 */
[----:B-1----:R-:W-:Y:S01]  /*a410*/  F2FP.BF16.F32.PACK_AB R38, R103, R106 ;  /* 0x0000006a6726723e */ /* 0x002fe200000010ff */
[----:B------:R-:W-:-:S02]  /*a420*/  FADD.FTZ R92, R92, R95 ;  /* 0x0000005f5c5c7221 */ /* 0x000fc40000010000 */
[----:B------:R-:W-:-:S04]  /*a430*/  FADD.FTZ R169, R169, R165 ;  /* 0x000000a5a9a97221 */ /* 0x000fc80000010000 */
[----:B------:R-:W-:Y:S01]  /*a440*/  FADD.FTZ R169, R172, R169 ;  /* 0x000000a9aca97221 */ /* 0x000fe20000010000 */
[C---:B------:R-:W-:Y:S01]  /*a450*/  HMMA.16816.F32.BF16 R28, R36.reuse, R12, R28 ;  /* 0x0000000c241c723c */ /* 0x040fe2000004181c */
[----:B------:R-:W-:Y:S02]  /*a460*/  FADD.FTZ R12, R89, R92 ;  /* 0x0000005c590c7221 */ /* 0x000fe40000010000 */
[----:B------:R-:W-:Y:S02]  /*a470*/  FADD.FTZ R174, R174, R169 ;  /* 0x000000a9aeae7221 */ /* 0x000fe40000010000 */
[----:B------:R-:W-:Y:S02]  /*a480*/  FADD.FTZ R12, R88, R12 ;  /* 0x0000000c580c7221 */ /* 0x000fe40000010000 */
[----:B------:R-:W-:Y:S01]  /*a490*/  FADD.FTZ R174, R176, R174 ;  /* 0x000000aeb0ae7221 */ /* 0x000fe20000010000 */
[----:B---3--:R-:W-:Y:S03]  /*a4a0*/  HMMA.16816.F32.BF16 R8, R36, R16, R8 ;  /* 0x000000102408723c */ /* 0x008fe60000041808 */
[----:B------:R-:W-:-:S05]  /*a4b0*/  FADD.FTZ R173, R173, R174 ;  /* 0x000000aeadad7221 */ /* 0x000fca0000010000 */
[C---:B------:R-:W-:Y:S08]  /*a4c0*/  HMMA.16816.F32.BF16 R4, R36.reuse, R18, R4 ;  /* 0x000000122404723c */ /* 0x040ff00000041804 */
[----:B------:R-:W-:Y:S01]  /*a4d0*/  HMMA.16816.F32.BF16 R32, R36, R14, R32 ;  /* 0x0000000e2420723c */ /* 0x000fe20000041820 */
[----:B------:R-:W-:Y:S01]  /*a4e0*/  FADD.FTZ R36, R87, R12 ;  /* 0x0000000c57247221 */ /* 0x000fe20000010000 */
[----:B------:R-:W-:Y:S01]  /*a4f0*/  FADD.FTZ R173, R171, R173 ;  /* 0x000000adabad7221 */ /* 0x000fe20000010000 */
[-CC-:B------:R-:W-:Y:S01]  /*a500*/  FFMA.FTZ R99, R99, R21.reuse, -R76.reuse ;  /* 0x0000001563637223 */ /* 0x180fe2000001084c */
[-C--:B------:R-:W-:Y:S01]  /*a510*/  FFMA.FTZ R96, R96, R21.reuse, -R76 ;  /* 0x0000001560607223 */ /* 0x080fe2000001084c */
[----:B------:R-:W-:Y:S01]  /*a520*/  FADD.FTZ R36, R85, R36 ;  /* 0x0000002455247221 */ /* 0x000fe20000010000 */
[-CC-:B------:R-:W-:Y:S01]  /*a530*/  FFMA.FTZ R91, R91, R21.reuse, -R76.reuse ;  /* 0x000000155b5b7223 */ /* 0x180fe2000001084c */
[----:B------:R-:W-:Y:S01]  /*a540*/  FFMA.FTZ R100, R100, R21, -R76 ;  /* 0x0000001564647223 */ /* 0x000fe2000001084c */
[----:B------:R-:W-:Y:S01]  /*a550*/  MUFU.EX2 R61, R61 ;  /* 0x0000003d003d7308 */ /* 0x000fe20000000800 */
[----:B------:R-:W-:Y:S01]  /*a560*/  FADD.FTZ R84, R84, R36 ;  /* 0x0000002454547221 */ /* 0x000fe20000010000 */
[----:B------:R-:W-:Y:S01]  /*a570*/  FADD.FTZ R173, R177, R173 ;  /* 0x000000adb1ad7221 */ /* 0x000fe20000010000 */
[----:B------:R-:W1:Y:S02]  /*a580*/  LDSM.16.MT88.4 R16, [R82+0x8000] ;  /* 0x008000005210783b */ /* 0x000e640000004200 */
[----:B------:R-:W-:Y:S01]  /*a590*/  FADD.FTZ R84, R53, R84 ;  /* 0x0000005435547221 */ /* 0x000fe20000010000 */
[----:B------:R-:W-:Y:S01]  /*a5a0*/  FADD.FTZ R168, R168, R173 ;  /* 0x000000ada8a87221 */ /* 0x000fe20000010000 */
[----:B------:R-:W3:Y:S02]  /*a5b0*/  LDSM.16.MT88.4 R36, [R41+0x8400] ;  /* 0x008400002924783b */ /* 0x000ee40000004200 */
[----:B------:R-:W-:Y:S01]  /*a5c0*/  FADD.FTZ R84, R45, R84 ;  /* 0x000000542d547221 */ /* 0x000fe20000010000 */
[----:B------:R-:W-:-:S03]  /*a5d0*/  FADD.FTZ R168, R161, R168 ;  /* 0x000000a8a1a87221 */ /* 0x000fc60000010000 */
[----:B------:R-:W-:Y:S01]  /*a5e0*/  FADD.FTZ R58, R58, R84 ;  /* 0x000000543a3a7221 */ /* 0x000fe20000010000 */
[----:B------:R-:W-:-:S03]  /*a5f0*/  FADD.FTZ R178, R178, R168 ;  /* 0x000000a8b2b27221 */ /* 0x000fc60000010000 */
[----:B------:R-:W-:Y:S01]  /*a600*/  FADD.FTZ R58, R57, R58 ;  /* 0x0000003a393a7221 */ /* 0x000fe20000010000 */
[----:B------:R-:W-:-:S03]  /*a610*/  FADD.FTZ R178, R159, R178 ;  /* 0x000000b29fb27221 */ /* 0x000fc60000010000 */
[----:B------:R-:W-:Y:S01]  /*a620*/  FADD.FTZ R56, R56, R58 ;  /* 0x0000003a38387221 */ /* 0x000fe20000010000 */
[----:B------:R-:W4:Y:S01]  /*a630*/  MUFU.EX2 R60, R60 ;  /* 0x0000003c003c7308 */ /* 0x000f220000000800 */
[----:B------:R-:W-:Y:S02]  /*a640*/  FADD.FTZ R175, R175, R178 ;  /* 0x000000b2afaf7221 */ /* 0x000fe40000010000 */
[----:B------:R-:W-:-:S05]  /*a650*/  FADD.FTZ R56, R55, R56 ;  /* 0x0000003837387221 */ /* 0x000fca0000010000 */
[----:B------:R-:W-:Y:S01]  /*a660*/  MUFU.EX2 R59, R59 ;  /* 0x0000003b003b7308 */ /* 0x000fe20000000800 */
[----:B------:R-:W-:Y:S01]  /*a670*/  FADD.FTZ R40, R40, R56 ;  /* 0x0000003828287221 */ /* 0x000fe20000010000 */
[----:B------:R-:W-:-:S06]  /*a680*/  FADD.FTZ R175, R155, R175 ;  /* 0x000000af9baf7221 */ /* 0x000fcc0000010000 */
[----:B------:R-:W5:Y:S08]  /*a690*/  MUFU.EX2 R86, R86 ;  /* 0x0000005600567308 */ /* 0x000f700000000800 */
[----:B------:R-:W-:Y:S08]  /*a6a0*/  MUFU.EX2 R99, R99 ;  /* 0x0000006300637308 */ /* 0x000ff00000000800 */
[----:B------:R-:W2:Y:S08]  /*a6b0*/  MUFU.EX2 R98, R100 ;  /* 0x0000006400627308 */ /* 0x000eb00000000800 */
[----:B------:R-:W-:Y:S08]  /*a6c0*/  MUFU.EX2 R96, R96 ;  /* 0x0000006000607308 */ /* 0x000ff00000000800 */
[----:B------:R-:W1:Y:S01]  /*a6d0*/  MUFU.EX2 R91, R91 ;  /* 0x0000005b005b7308 */ /* 0x000e620000000800 */
[----:B------:R-:W-:Y:S01]  /*a6e0*/  FADD.FTZ R40, R75, R40 ;  /* 0x000000284b287221 */ /* 0x000fe20000010000 */
[----:B------:R-:W-:-:S03]  /*a6f0*/  FADD.FTZ R175, R167, R175 ;  /* 0x000000afa7af7221 */ /* 0x000fc60000010000 */
[----:B------:R-:W-:Y:S01]  /*a700*/  FADD.FTZ R40, R74, R40 ;  /* 0x000000284a287221 */ /* 0x000fe20000010000 */
[----:B------:R-:W-:Y:S01]  /*a710*/  FADD.FTZ R164, R164, R175 ;  /* 0x000000afa4a47221 */ /* 0x000fe20000010000 */
[----:B----4-:R-:W-:Y:S02]  /*a720*/  F2FP.BF16.F32.PACK_AB R13, R60, R61 ;  /* 0x0000003d3c0d723e */ /* 0x010fe400000010ff */
[----:B------:R-:W-:Y:S01]  /*a730*/  FADD.FTZ R73, R73, R40 ;  /* 0x0000002849497221 */ /* 0x000fe20000010000 */
[----:B------:R-:W-:Y:S01]  /*a740*/  FADD.FTZ R164, R156, R164 ;  /* 0x000000a49ca47221 */ /* 0x000fe20000010000 */
[----:B-----5:R-:W-:Y:S02]  /*a750*/  F2FP.BF16.F32.PACK_AB R15, R86, R59 ;  /* 0x0000003b560f723e */ /* 0x020fe400000010ff */
[----:B--2---:R-:W-:Y:S01]  /*a760*/  F2FP.BF16.F32.PACK_AB R12, R98, R99 ;  /* 0x00000063620c723e */ /* 0x004fe200000010ff */
[----:B------:R-:W-:Y:S01]  /*a770*/  FADD.FTZ R73, R72, R73 ;  /* 0x0000004948497221 */ /* 0x000fe20000010000 */
[----:B-1----:R-:W-:Y:S01]  /*a780*/  F2FP.BF16.F32.PACK_AB R14, R91, R96 ;  /* 0x000000605b0e723e */ /* 0x002fe200000010ff */
        /* <DEDUP_REMOVED lines=28> */
[----:B------:R-:W3:Y:S01]  /*a950*/  MUFU.EX2 R48, R48 ;  /* 0x0000003000307308 */ /* 0x000ee20000000800 */
[----:B------:R-:W-:Y:S01]  /*a960*/  FADD.FTZ R66, R66, R69 ;  /* 0x0000004542427221 */ /* 0x000fe20000010000 */
[----:B------:R-:W-:Y:S01]  /*a970*/  FADD.FTZ R121, R118, R121 ;  /* 0x0000007976797221 */ /* 0x000fe20000010000 */
[----:B------:R-:W-:Y:S02]  /*a980*/  HMMA.16816.F32.BF16 R28, R12, R16, R28 ;  /* 0x000000100c1c723c */ /* 0x000fe4000004181c */
[----:B------:R-:W-:Y:S01]  /*a990*/  FADD.FTZ R66, R65, R66 ;  /* 0x0000004241427221 */ /* 0x000fe20000010000 */
[----:B------:R-:W-:-:S05]  /*a9a0*/  FADD.FTZ R112, R112, R121 ;  /* 0x0000007970707221 */ /* 0x000fca0000010000 */
[----:B------:R-:W-:Y:S01]  /*a9b0*/  HMMA.16816.F32.BF16 R32, R12, R18, R32 ;  /* 0x000000120c20723c */ /* 0x000fe20000041820 */
[----:B------:R-:W1:Y:S01]  /*a9c0*/  LDSM.16.MT88.4 R16, [R41+0x8800] ;  /* 0x008800002910783b */ /* 0x000e620000004200 */
[----:B------:R-:W-:Y:S01]  /*a9d0*/  FADD.FTZ R64, R64, R66 ;  /* 0x0000004240407221 */ /* 0x000fe20000010000 */
[----:B------:R-:W-:Y:S01]  /*a9e0*/  FADD.FTZ R111, R111, R112 ;  /* 0x000000706f6f7221 */ /* 0x000fe20000010000 */
[----:B--2---:R-:W-:Y:S02]  /*a9f0*/  F2FP.BF16.F32.PACK_AB R13, R110, R94 ;  /* 0x0000005e6e0d723e */ /* 0x004fe400000010ff */
[----:B----4-:R-:W-:Y:S02]  /*aa00*/  F2FP.BF16.F32.PACK_AB R15, R143, R122 ;  /* 0x0000007a8f0f723e */ /* 0x010fe400000010ff */
[----:B-----5:R-:W-:Y:S02]  /*aa10*/  F2FP.BF16.F32.PACK_AB R12, R51, R87 ;  /* 0x00000057330c723e */ /* 0x020fe400000010ff */
[----:B---3--:R-:W-:Y:S01]  /*aa20*/  F2FP.BF16.F32.PACK_AB R14, R48, R45 ;  /* 0x0000002d300e723e */ /* 0x008fe200000010ff */
[----:B------:R-:W-:Y:S01]  /*aa30*/  FADD.FTZ R64, R63, R64 ;  /* 0x000000403f407221 */ /* 0x000fe20000010000 */
[----:B------:R-:W-:Y:S01]  /*aa40*/  FADD.FTZ R111, R106, R111 ;  /* 0x0000006f6a6f7221 */ /* 0x000fe20000010000 */
[-C--:B------:R-:W-:Y:S01]  /*aa50*/  FFMA.FTZ R109, R109, R21.reuse, -R50 ;  /* 0x000000156d6d7223 */ /* 0x080fe20000010832 */
[-CC-:B------:R-:W-:Y:S01]  /*aa60*/  FFMA.FTZ R52, R52, R21.reuse, -R76.reuse ;  /* 0x0000001534347223 */ /* 0x180fe2000001084c */
[-CC-:B------:R-:W-:Y:S01]  /*aa70*/  FFMA.FTZ R49, R49, R21.reuse, -R76.reuse ;  /* 0x0000001531317223 */ /* 0x180fe2000001084c */
[-C--:B------:R-:W-:Y:S01]  /*aa80*/  FFMA.FTZ R53, R54, R21.reuse, -R76 ;  /* 0x0000001536357223 */ /* 0x080fe2000001084c */
[----:B------:R-:W-:Y:S01]  /*aa90*/  HMMA.16816.F32.BF16 R8, R12, R36, R8 ;  /* 0x000000240c08723c */ /* 0x000fe20000041808 */
[----:B------:R-:W-:Y:S01]  /*aaa0*/  FADD.FTZ R64, R62, R64 ;  /* 0x000000403e407221 */ /* 0x000fe20000010000 */
[----:B------:R-:W-:Y:S01]  /*aab0*/  FADD.FTZ R103, R103, R111 ;  /* 0x0000006f67677221 */ /* 0x000fe20000010000 */
[----:B------:R-:W-:-:S05]  /*aac0*/  FFMA.FTZ R81, R81, R21, -R76 ;  /* 0x0000001551517223 */ /* 0x000fca000001084c */
[C---:B------:R-:W-:Y:S01]  /*aad0*/  HMMA.16816.F32.BF16 R4, R12.reuse, R38, R4 ;  /* 0x000000260c04723c */ /* 0x040fe20000041804 */
[----:B------:R-:W2:Y:S01]  /*aae0*/  LDSM.16.MT88.4 R36, [R82+0x8800] ;  /* 0x008800005224783b */ /* 0x000ea20000004200 */
[----:B------:R-:W-:Y:S01]  /*aaf0*/  FADD.FTZ R61, R61, R64 ;  /* 0x000000403d3d7221 */ /* 0x000fe20000010000 */
[----:B------:R-:W-:Y:S01]  /*ab00*/  FADD.FTZ R103, R99, R103 ;  /* 0x0000006763677221 */ /* 0x000fe20000010000 */
[----:B------:R-:W-:Y:S04]  /*ab10*/  MUFU.EX2 R166, R166 ;  /* 0x000000a600a67308 */ /* 0x000fe80000000800 */
[----:B-1----:R-:W-:Y:S01]  /*ab20*/  HMMA.16816.F32.BF16 R28, R12, R24, R28 ;  /* 0x000000180c1c723c */ /* 0x002fe2000004181c */
[----:B------:R-:W-:Y:S01]  /*ab30*/  FADD.FTZ R61, R60, R61 ;  /* 0x0000003d3c3d7221 */ /* 0x000fe20000010000 */
[----:B------:R-:W-:-:S02]  /*ab40*/  FADD.FTZ R103, R98, R103 ;  /* 0x0000006762677221 */ /* 0x000fc40000010000 */
[----:B------:R-:W1:Y:S01]  /*ab50*/  MUFU.EX2 R157, R157 ;  /* 0x0000009d009d7308 */ /* 0x000e620000000800 */
[----:B------:R-:W-:Y:S01]  /*ab60*/  FADD.FTZ R61, R59, R61 ;  /* 0x0000003d3b3d7221 */ /* 0x000fe20000010000 */
[----:B------:R-:W-:-:S06]  /*ab70*/  FADD.FTZ R103, R96, R103 ;  /* 0x0000006760677221 */ /* 0x000fcc0000010000 */
[----:B------:R-:W-:Y:S08]  /*ab80*/  MUFU.EX2 R135, R135 ;  /* 0x0000008700877308 */ /* 0x000ff00000000800 */
[----:B------:R-:W3:Y:S08]  /*ab90*/  MUFU.EX2 R109, R109 ;  /* 0x0000006d006d7308 */ /* 0x000ef00000000800 */
[----:B------:R-:W-:Y:S08]  /*aba0*/  MUFU.EX2 R52, R52 ;  /* 0x0000003400347308 */ /* 0x000ff00000000800 */
[----:B------:R-:W4:Y:S08]  /*abb0*/  MUFU.EX2 R49, R49 ;  /* 0x0000003100317308 */ /* 0x000f300000000800 */
[----:B------:R-:W-:Y:S08]  /*abc0*/  MUFU.EX2 R53, R53 ;  /* 0x0000003500357308 */ /* 0x000ff00000000800 */
[----:B------:R5:W2:Y:S01]  /*abd0*/  MUFU.EX2 R24, R81 ;  /* 0x0000005100187308 */ /* 0x000aa20000000800 */
[-CC-:B------:R-:W-:Y:S01]  /*abe0*/  FFMA.FTZ R43, R43, R21.reuse, -R50.reuse ;  /* 0x000000152b2b7223 */ /* 0x180fe20000010832 */
[----:B------:R-:W-:Y:S01]  /*abf0*/  FADD.FTZ R86, R86, R61 ;  /* 0x0000003d56567221 */ /* 0x000fe20000010000 */
[----:B------:R-:W-:Y:S01]  /*ac00*/  FADD.FTZ R91, R91, R103 ;  /* 0x000000675b5b7221 */ /* 0x000fe20000010000 */
[-CC-:B------:R-:W-:Y:S01]  /*ac10*/  FFMA.FTZ R240, R23, R21.reuse, -R50.reuse ;  /* 0x0000001517f07223 */ /* 0x180fe20000010832 */
[-C--:B------:R-:W-:Y:S01]  /*ac20*/  FFMA.FTZ R47, R42, R21.reuse, -R50 ;  /* 0x000000152a2f7223 */ /* 0x080fe20000010832 */
[----:B------:R-:W-:Y:S01]  /*ac30*/  FFMA.FTZ R23, R80, R21, -R76 ;  /* 0x0000001550177223 */ /* 0x000fe2000001084c */
[----:B------:R-:W-:Y:S01]  /*ac40*/  FADD.FTZ R86, R94, R86 ;  /* 0x000000565e567221 */ /* 0x000fe20000010000 */
[----:B------:R2:W-:Y:S01]  /*ac50*/  MUFU.EX2 R88, R43 ;  /* 0x0000002b00587308 */ /* 0x0005e20000000800 */
[----:B------:R-:W-:Y:S01]  /*ac60*/  FADD.FTZ R91, R87, R91 ;  /* 0x0000005b575b7221 */ /* 0x000fe20000010000 */
[----:B------:R-:W-:Y:S01]  /*ac70*/  HMMA.16816.F32.BF16 R32, R12, R26, R32 ;  /* 0x0000001a0c20723c */ /* 0x000fe20000041820 */
[----:B-1----:R-:W-:Y:S01]  /*ac80*/  F2FP.BF16.F32.PACK_AB R13, R157, R166 ;  /* 0x000000a69d0d723e */ /* 0x002fe200000010ff */
[----:B------:R-:W-:Y:S01]  /*ac90*/  FADD.FTZ R86, R110, R86 ;  /* 0x000000566e567221 */ /* 0x000fe20000010000 */
[----:B---3--:R-:W-:Y:S01]  /*aca0*/  F2FP.BF16.F32.PACK_AB R15, R109, R135 ;  /* 0x000000876d0f723e */ /* 0x008fe200000010ff */
[----:B------:R-:W-:Y:S01]  /*acb0*/  FADD.FTZ R51, R51, R91 ;  /* 0x0000005b33337221 */ /* 0x000fe20000010000 */
[----:B----4-:R-:W-:Y:S01]  /*acc0*/  F2FP.BF16.F32.PACK_AB R12, R49, R52 ;  /* 0x00000034310c723e */ /* 0x010fe200000010ff */
[----:B-----5:R-:W-:Y:S01]  /*acd0*/  LDSM.16.MT88.4 R80, [R82+0x8c00] ;  /* 0x008c00005250783b */ /* 0x020fe20000004200 */
[----:B--2---:R-:W-:-:S03]  /*ace0*/  F2FP.BF16.F32.PACK_AB R14, R24, R53 ;  /* 0x00000035180e723e */ /* 0x004fc600000010ff */
[----:B------:R-:W1:Y:S01]  /*acf0*/  LDSM.16.MT88.4 R40, [R41+0x8c00] ;  /* 0x008c00002928783b */ /* 0x000e620000004200 */
[-C--:B------:R-:W-:Y:S01]  /*ad00*/  FFMA.FTZ R46, R46, R21.reuse, -R50 ;  /* 0x000000152e2e7223 */ /* 0x080fe20000010832 */
[----:B------:R-:W-:Y:S01]  /*ad10*/  FADD.FTZ R122, R122, R86 ;  /* 0x000000567a7a7221 */ /* 0x000fe20000010000 */
[----:B------:R-:W-:Y:S01]  /*ad20*/  FADD.FTZ R51, R45, R51 ;  /* 0x000000332d337221 */ /* 0x000fe20000010000 */
[----:B------:R-:W-:Y:S01]  /*ad30*/  HMMA.16816.F32.BF16 R8, R12, R16, R8 ;  /* 0x000000100c08723c */ /* 0x000fe20000041808 */
        /* <DEDUP_REMOVED lines=8> */
[----:B------:R-:W3:Y:S01]  /*adc0*/  MUFU.EX2 R23, R23 ;  /* 0x0000001700177308 */ /* 0x000ee20000000800 */
[----:B------:R-:W-:Y:S01]  /*add0*/  FADD.FTZ R166, R157, R166 ;  /* 0x000000a69da67221 */ /* 0x000fe20000010000 */
[----:B------:R-:W-:Y:S01]  /*ade0*/  FADD.FTZ R49, R49, R48 ;  /* 0x0000003031317221 */ /* 0x000fe20000010000 */
[C---:B------:R-:W-:Y:S05]  /*adf0*/  HMMA.16816.F32.BF16 R4, R12.reuse, R18, R4 ;  /* 0x000000120c04723c */ /* 0x040fea0000041804 */
[----:B------:R-:W-:Y:S03]  /*ae00*/  MUFU.EX2 R47, R47 ;  /* 0x0000002f002f7308 */ /* 0x000fe60000000800 */
[C---:B------:R-:W-:Y:S05]  /*ae10*/  HMMA.16816.F32.BF16 R28, R12.reuse, R36, R28 ;  /* 0x000000240c1c723c */ /* 0x040fea000004181c */
[----:B------:R-:W4:Y:S03]  /*ae20*/  MUFU.EX2 R240, R240 ;  /* 0x000000f000f07308 */ /* 0x000f260000000800 */
[----:B------:R-:W-:Y:S05]  /*ae30*/  HMMA.16816.F32.BF16 R32, R12, R38, R32 ;  /* 0x000000260c20723c */ /* 0x000fea0000041820 */
[----:B------:R-:W5:Y:S01]  /*ae40*/  MUFU.EX2 R25, R25 ;  /* 0x0000001900197308 */ /* 0x000f620000000800 */
[----:B------:R-:W-:-:S07]  /*ae50*/  FADD.FTZ R135, R135, R166 ;  /* 0x000000a687877221 */ /* 0x000fce0000010000 */
[----:B------:R-:W-:Y:S01]  /*ae60*/  MUFU.EX2 R16, R16 ;  /* 0x0000001000107308 */ /* 0x000fe20000000800 */
[----:B------:R-:W-:-:S07]  /*ae70*/  FADD.FTZ R49, R53, R49 ;  /* 0x0000003135317221 */ /* 0x000fce0000010000 */
[----:B------:R-:W1:Y:S01]  /*ae80*/  MUFU.EX2 R241, R241 ;  /* 0x000000f100f17308 */ /* 0x000e620000000800 */
[----:B------:R-:W-:Y:S01]  /*ae90*/  FADD.FTZ R135, R109, R135 ;  /* 0x000000876d877221 */ /* 0x000fe20000010000 */
[----:B------:R-:W-:Y:S01]  /*aea0*/  FADD.FTZ R24, R24, R49 ;  /* 0x0000003118187221 */ /* 0x000fe20000010000 */
[----:B------:R-:W-:Y:S02]  /*aeb0*/  ISETP.GT.AND P0, PT, R153, R223, PT ;  /* 0x000000df9900720c */ /* 0x000fe40003f04270 */
[----:B--2---:R-:W-:Y:S01]  /*aec0*/  F2FP.BF16.F32.PACK_AB R13, R88, R46 ;  /* 0x0000002e580d723e */ /* 0x004fe200000010ff */
[----:B------:R-:W-:Y:S01]  /*aed0*/  FADD.FTZ R46, R46, R135 ;  /* 0x000000872e2e7221 */ /* 0x000fe20000010000 */
[----:B---3--:R-:W-:Y:S01]  /*aee0*/  FADD.FTZ R24, R23, R24 ;  /* 0x0000001817187221 */ /* 0x008fe20000010000 */
[----:B----4-:R-:W-:Y:S02]  /*aef0*/  F2FP.BF16.F32.PACK_AB R15, R240, R47 ;  /* 0x0000002ff00f723e */ /* 0x010fe400000010ff */
[C---:B-----5:R-:W-:Y:S01]  /*af00*/  F2FP.BF16.F32.PACK_AB R12, R25.reuse, R23 ;  /* 0x00000017190c723e */ /* 0x060fe200000010ff */
[----:B------:R-:W-:Y:S01]  /*af10*/  FADD.FTZ R46, R88, R46 ;  /* 0x0000002e582e7221 */ /* 0x000fe20000010000 */
[----:B------:R-:W-:Y:S01]  /*af20*/  FADD.FTZ R24, R25, R24 ;  /* 0x0000001819187221 */ /* 0x000fe20000010000 */
[----:B-1----:R-:W-:-:S02]  /*af30*/  F2FP.BF16.F32.PACK_AB R14, R241, R16 ;  /* 0x00000010f10e723e */ /* 0x002fc400000010ff */
[----:B------:R-:W-:Y:S01]  /*af40*/  FADD.FTZ R46, R47, R46 ;  /* 0x0000002e2f2e7221 */ /* 0x000fe20000010000 */
[----:B------:R-:W-:Y:S01]  /*af50*/  FADD.FTZ R24, R16, R24 ;  /* 0x0000001810187221 */ /* 0x000fe20000010000 */
[----:B------:R-:W-:Y:S03]  /*af60*/  BSSY B2, `(.L_x_4971) ;  /* 0x0000879000027945 */ /* 0x000fe60003800000 */
[----:B------:R-:W-:Y:S01]  /*af70*/  HMMA.16816.F32.BF16 R144, R12, R40, R8 ;  /* 0x000000280c90723c */ /* 0x000fe20000041808 */
[----:B------:R-:W-:Y:S01]  /*af80*/  FADD.FTZ R240, R240, R46 ;  /* 0x0000002ef0f07221 */ /* 0x000fe20000010000 */
[----:B------:R-:W-:-:S06]  /*af90*/  FADD.FTZ R241, R241, R24 ;  /* 0x00000018f1f17221 */ /* 0x000fcc0000010000 */
[C---:B------:R-:W-:Y:S08]  /*afa0*/  HMMA.16816.F32.BF16 R140, R12.reuse, R42, R4 ;  /* 0x0000002a0c8c723c */ /* 0x040ff00000041804 */
[C---:B------:R-:W-:Y:S08]  /*afb0*/  HMMA.16816.F32.BF16 R136, R12.reuse, R80, R28 ;  /* 0x000000500c88723c */ /* 0x040ff0000004181c */
[----:B------:R-:W-:Y:S01]  /*afc0*/  HMMA.16816.F32.BF16 R132, R12, R82, R32 ;  /* 0x000000520c84723c */ /* 0x000fe20000041820 */
[----:B------:R-:W-:Y:S01]  /*afd0*/  IMAD.MOV.U32 R32, RZ, RZ, R153 ;  /* 0x000000ffff207224 */ /* 0x000fe200078e0099 */
[----:B------:R-:W-:-:S03]  /*afe0*/  NOP ;  /* 0x0000000000007918 */ /* 0x000fc60000000000 */
        /* <DEDUP_REMOVED lines=71> */
.L_x_4974:
        /* <DEDUP_REMOVED lines=8> */
.L_x_4975:
[----:B------:R-:W-:Y:S05]  /*b4e0*/  BSYNC.RECONVERGENT B0 ;  /* 0x0000000000007941 */ /* 0x000fea0003800200 */
.L_x_4973:
[----:B------:R-:W-:Y:S01]  /*b4f0*/  ISETP.GE.AND P0, PT, R234, R231, PT ;  /* 0x000000e7ea00720c */ /* 0x000fe20003f06270 */
[C---:B------:R-:W-:Y:S01]  /*b500*/  IMAD.SHL.U32 R5, R216.reuse, 0x40, RZ ;  /* 0x00000040d8057824 */ /* 0x040fe200078e00ff */
[----:B------:R-:W-:Y:S01]  /*b510*/  SHF.L.U64.HI R4, R216, 0x6, R217 ;  /* 0x00000006d8047819 */ /* 0x000fe200000102d9 */
[----:B------:R-:W-:Y:S01]  /*b520*/  IMAD.SHL.U32 R63, R148, 0x100, RZ ;  /* 0x00000100943f7824 */ /* 0x000fe200078e00ff */
[----:B------:R-:W-:Y:S01]  /*b530*/  BSSY.RECONVERGENT B1, `(.L_x_4976) ;  /* 0x0000583000017945 */ /* 0x000fe20003800200 */
[----:B------:R-:W-:Y:S01]  /*b540*/  VIADD R64, R220, 0x8 ;  /* 0x00000008dc407836 */ /* 0x000fe20000000000 */
[----:B------:R-:W-:Y:S02]  /*b550*/  IADD3 R8, P1, PT, R5, R227, RZ ;  /* 0x000000e305087210 */ /* 0x000fe40007f3e0ff */
[----:B------:R-:W-:-:S03]  /*b560*/  LOP3.LUT R63, R63, R152, RZ, 0xfc, !PT ;  /* 0x000000983f3f7212 */ /* 0x000fc600078efcff */
        /* <DEDUP_REMOVED lines=27> */
[----:B------:R-:W-:Y:S02]  /*b720*/  @!P0 IMAD R5, R217, 0x140, RZ ;  /* 0x00000140d9058824 */ /* 0x000fe400078e02ff */
[----:B------:R-:W-:Y:S02]  /*b730*/  IMAD.IADD R33, R63, 0x1, R235 ;  /* 0x000000013f217824 */ /* 0x000fe400078e02eb */
[----:B------:R-:W-:Y:S02]  /*b740*/  @!P0 IMAD.X R11, R9, 0x1, R4, P1 ;  /* 0x00000001090b8824 */ /* 0x000fe400008e0604 */
[----:B------:R-:W-:Y:S01]  /*b750*/  @!P0 IMAD R4, R217, 0x180, RZ ;  /* 0x00000180d9048824 */ /* 0x000fe200078e02ff */
[----:B------:R-:W-:Y:S01]  /*b760*/  IADD3 R24, PT, PT, R220, 0x200, -R33 ;  /* 0x00000200dc187810 */ /* 0x000fe20007ffe821 */
[----:B------:R-:W-:Y:S01]  /*b770*/  @!P0 IMAD.IADD R15, R5, 0x1, R15 ;  /* 0x00000001050f8824 */ /* 0x000fe200078e020f */
[----:B------:R-:W-:Y:S01]  /*b780*/  @!PT LDS RZ, [RZ] ;  /* 0x00000000fffff984 */ /* 0x000fe20000000800 */
[----:B------:R-:W-:Y:S01]  /*b790*/  @!PT LDS RZ, [RZ] ;  /* 0x00000000fffff984 */ /* 0x000fe20000000800 */
[----:B------:R-:W-:Y:S01]  /*b7a0*/  @!PT LDS RZ, [RZ] ;  /* 0x00000000fffff984 */ /* 0x000fe20000000800 */
[----:B------:R1:W-:Y:S01]  /*b7b0*/  @!P0 LDGSTS.E.BYPASS.LTC128B.128 [R233+0x6000], desc[UR4][R10.64] ;  /* 0x060000000ae98fae */ /* 0x0003e2000b981a04 */
[----:B------:R-:W-:Y:S01]  /*b7c0*/  @!P0 IMAD.IADD R13, R4, 0x1, R13 ;  /* 0x00000001040d8824 */ /* 0x000fe200078e020d */
[----:B------:R-:W-:Y:S01]  /*b7d0*/  @!P0 LEA R4, P1, R216, R8, 0x8 ;  /* 0x00000008d8048211 */ /* 0x000fe200078240ff */
[----:B------:R-:W-:Y:S01]  /*b7e0*/  VIADD R21, R63, 0xfffffef9 ;  /* 0xfffffef93f157836 */ /* 0x000fe20000000000 */
[----:B------:R-:W-:Y:S01]  /*b7f0*/  @P0 STS.128 [R233+0x6800], RZ ;  /* 0x006800ffe9000388 */ /* 0x000fe20000000c00 */
[----:B------:R-:W-:-:S02]  /*b800*/  IABS R24, R24 ;  /* 0x0000001800187213 */ /* 0x000fc40000000000 */
[----:B------:R-:W-:Y:S02]  /*b810*/  @!P0 LEA.HI.X R5, R216, R9, R217, 0x8, P1 ;  /* 0x00000009d8058211 */ /* 0x000fe400008f44d9 */
[C---:B------:R-:W-:Y:S02]  /*b820*/  ISETP.GE.AND P4, PT, R21.reuse, R222, PT ;  /* 0x000000de1500720c */ /* 0x040fe40003f86270 */
[C---:B------:R-:W-:Y:S02]  /*b830*/  ISETP.GE.AND P5, PT, R21.reuse, R221, PT ;  /* 0x000000dd1500720c */ /* 0x040fe40003fa6270 */
[----:B------:R-:W-:Y:S02]  /*b840*/  I2FP.F32.S32 R118, R24 ;  /* 0x0000001800767245 */ /* 0x000fe40000201400 */
[----:B------:R-:W-:Y:S02]  /*b850*/  ISETP.GE.AND P1, PT, R21, R218, PT ;  /* 0x000000da1500720c */ /* 0x000fe40003f26270 */
[----:B------:R-:W-:-:S02]  /*b860*/  IADD3 R56, PT, PT, R64, 0x1e8, -R33 ;  /* 0x000001e840387810 */ /* 0x000fc40007ffe821 */
[--C-:B------:R-:W-:Y:S02]  /*b870*/  IADD3 R131, PT, PT, R220, 0x1d8, -R33.reuse ;  /* 0x000001d8dc837810 */ /* 0x100fe40007ffe821 */
[----:B------:R-:W-:Y:S02]  /*b880*/  IABS R56, R56 ;  /* 0x0000003800387213 */ /* 0x000fe40000000000 */
[----:B------:R-:W-:Y:S02]  /*b890*/  IADD3 R34, PT, PT, R64, 0x1d8, -R33 ;  /* 0x000001d840227810 */ /* 0x000fe40007ffe821 */
[----:B------:R-:W-:Y:S02]  /*b8a0*/  I2FP.F32.S32 R56, R56 ;  /* 0x0000003800387245 */ /* 0x000fe40000201400 */
[----:B-1----:R-:W-:Y:S02]  /*b8b0*/  @!P0 LEA R10, P2, R216, R8, 0x7 ;  /* 0x00000008d80a8211 */ /* 0x002fe400078438ff */
[----:B------:R-:W-:-:S02]  /*b8c0*/  IABS R131, R131 ;  /* 0x0000008300837213 */ /* 0x000fc40000000000 */
[----:B------:R-:W-:Y:S02]  /*b8d0*/  @!P0 LEA.HI.X R11, R216, R9, R217, 0x7, P2 ;  /* 0x00000009d80b8211 */ /* 0x000fe400010f3cd9 */
[----:B------:R-:W-:Y:S02]  /*b8e0*/  ISETP.GE.AND P2, PT, R21, R219, PT ;  /* 0x000000db1500720c */ /* 0x000fe40003f46270 */
[----:B------:R-:W-:Y:S01]  /*b8f0*/  IADD3 R21, PT, PT, R64, 0x200, -R33 ;  /* 0x0000020040157810 */ /* 0x000fe20007ffe821 */
[----:B------:R-:W-:Y:S01]  /*b900*/  @!PT LDS RZ, [RZ] ;  /* 0x00000000fffff984 */ /* 0x000fe20000000800 */
[----:B------:R-:W-:Y:S01]  /*b910*/  @!PT LDS RZ, [RZ] ;  /* 0x00000000fffff984 */ /* 0x000fe20000000800 */
[----:B------:R-:W-:Y:S01]  /*b920*/  @!PT LDS RZ, [RZ] ;  /* 0x00000000fffff984 */ /* 0x000fe20000000800 */
[----:B------:R1:W-:Y:S01]  /*b930*/  @!P0 LDGSTS.E.BYPASS.LTC128B.128 [R233+0x6800], desc[UR4][R10.64] ;  /* 0x068000000ae98fae */ /* 0x0003e2000b981a04 */
[----:B------:R-:W-:Y:S02]  /*b940*/  IABS R34, R34 ;  /* 0x0000002200227213 */ /* 0x000fe40000000000 */
[----:B------:R-:W-:Y:S01]  /*b950*/  IABS R21, R21 ;  /* 0x0000001500157213 */ /* 0x000fe20000000000 */
[----:B------:R-:W-:Y:S01]  /*b960*/  @P0 STS.128 [R233+0x7000], RZ ;  /* 0x007000ffe9000388 */ /* 0x000fe20000000c00 */
[----:B------:R-:W-:-:S02]  /*b970*/  I2FP.F32.S32 R131, R131 ;  /* 0x0000008300837245 */ /* 0x000fc40000201400 */
[----:B------:R-:W-:Y:S01]  /*b980*/  I2FP.F32.S32 R62, R21 ;  /* 0x00000015003e7245 */ /* 0x000fe20000201400 */
[----:B------:R-:W-:Y:S01]  /*b990*/  @!PT LDS RZ, [RZ] ;  /* 0x00000000fffff984 */ /* 0x000fe20000000800 */
[----:B------:R-:W-:Y:S01]  /*b9a0*/  @!PT LDS RZ, [RZ] ;  /* 0x00000000fffff984 */ /* 0x000fe20000000800 */
[----:B------:R-:W-:Y:S01]  /*b9b0*/  @!PT LDS RZ, [RZ] ;  /* 0x00000000fffff984 */ /* 0x000fe20000000800 */
[----:B------:R-:W-:Y:S01]  /*b9c0*/  @!P0 LDGSTS.E.BYPASS.LTC128B.128 [R233+0x7000], desc[UR4][R6.64] ;  /* 0x0700000006e98fae */ /* 0x000fe2000b981a04 */
[----:B------:R-:W-:Y:S01]  /*b9d0*/  VIADD R21, R63, 0xfffffe01 ;  /* 0xfffffe013f157836 */ /* 0x000fe20000000000 */
[----:B------:R-:W-:Y:S02]  /*b9e0*/  I2FP.F32.S32 R34, R34 ;  /* 0x0000002200227245 */ /* 0x000fe40000201400 */
[----:B------:R-:W-:Y:S01]  /*b9f0*/  @P0 STS.128 [R233+0x7800], RZ ;  /* 0x007800ffe9000388 */ /* 0x000fe20000000c00 */
[--C-:B------:R-:W-:Y:S02]  /*ba00*/  IADD3 R67, PT, PT, R64, 0x1c8, -R33.reuse ;  /* 0x000001c840437810 */ /* 0x100fe40007ffe821 */
[----:B------:R-:W-:Y:S01]  /*ba10*/  IADD3 R179, PT, PT, R220, 0x1c8, -R33 ;  /* 0x000001c8dcb37810 */ /* 0x000fe20007ffe821 */
[----:B------:R-:W-:Y:S01]  /*ba20*/  @!PT LDS RZ, [RZ] ;  /* 0x00000000fffff984 */ /* 0x000fe20000000800 */
[----:B------:R-:W-:Y:S01]  /*ba30*/  @!PT LDS RZ, [RZ] ;  /* 0x00000000fffff984 */ /* 0x000fe20000000800 */
[----:B------:R-:W-:Y:S01]  /*ba40*/  @!PT LDS RZ, [RZ] ;  /* 0x00000000fffff984 */ /* 0x000fe20000000800 */
[----:B------:R2:W-:Y:S01]  /*ba50*/  @!P0 LDGSTS.E.BYPASS.LTC128B.128 [R233+0x7800], desc[UR4][R4.64] ;  /* 0x0780000004e98fae */ /* 0x0005e2000b981a04 */
[----:B------:R-:W-:-:S02]  /*ba60*/  IABS R67, R67 ;  /* 0x0000004300437213 */ /* 0x000fc40000000000 */
[----:B------:R-:W-:Y:S01]  /*ba70*/  IABS R179, R179 ;  /* 0x000000b300b37213 */ /* 0x000fe20000000000 */
[----:B------:R-:W-:Y:S01]  /*ba80*/  @P0 STS.128 [R233+0x8000], RZ ;  /* 0x008000ffe9000388 */ /* 0x000fe20000000c00 */
[----:B------:R-:W-:Y:S02]  /*ba90*/  I2FP.F32.S32 R67, R67 ;  /* 0x0000004300437245 */ /* 0x000fe40000201400 */
[----:B------:R-:W-:Y:S01]  /*baa0*/  I2FP.F32.S32 R179, R179 ;  /* 0x000000b300b37245 */ /* 0x000fe20000201400 */
[----:B------:R-:W-:Y:S01]  /*bab0*/  @!PT LDS RZ, [RZ] ;  /* 0x00000000fffff984 */ /* 0x000fe20000000800 */
[----:B------:R-:W-:Y:S01]  /*bac0*/  @!PT LDS RZ, [RZ] ;  /* 0x00000000fffff984 */ /* 0x000fe20000000800 */
[----:B------:R-:W-:Y:S01]  /*bad0*/  @!PT LDS RZ, [RZ] ;  /* 0x00000000fffff984 */ /* 0x000fe20000000800 */
[----:B------:R-:W-:Y:S01]  /*bae0*/  @!P0 LDGSTS.E.BYPASS.LTC128B.128 [R233+0x8000], desc[UR4][R14.64] ;  /* 0x080000000ee98fae */ /* 0x000fe2000b981a04 */
[--C-:B------:R-:W-:Y:S02]  /*baf0*/  IADD3 R176, PT, PT, R220, 0x1b8, -R33.reuse ;  /* 0x000001b8dcb07810 */ /* 0x100fe40007ffe821 */
[----:B------:R-:W-:Y:S01]  /*bb00*/  IADD3 R75, PT, PT, R64, 0x1a8, -R33 ;  /* 0x000001a8404b7810 */ /* 0x000fe20007ffe821 */
[----:B------:R-:W-:Y:S01]  /*bb10*/  @P0 STS.128 [R233+0x8800], RZ ;  /* 0x008800ffe9000388 */ /* 0x000fe20000000c00 */
[----:B------:R-:W-:-:S02]  /*bb20*/  IABS R176, R176 ;  /* 0x000000b000b07213 */ /* 0x000fc40000000000 */
[----:B------:R-:W-:Y:S01]  /*bb30*/  IABS R75, R75 ;  /* 0x0000004b004b7213 */ /* 0x000fe20000000000 */
[----:B------:R-:W-:Y:S01]  /*bb40*/  @!PT LDS RZ, [RZ] ;  /* 0x00000000fffff984 */ /* 0x000fe20000000800 */
[----:B------:R-:W-:Y:S01]  /*bb50*/  @!PT LDS RZ, [RZ] ;  /* 0x00000000fffff984 */ /* 0x000fe20000000800 */
[----:B------:R-:W-:Y:S01]  /*bb60*/  @!PT LDS RZ, [RZ] ;  /* 0x00000000fffff984 */ /* 0x000fe20000000800 */
[----:B------:R3:W-:Y:S01]  /*bb70*/  @!P0 LDGSTS.E.BYPASS.LTC128B.128 [R233+0x8800], desc[UR4][R12.64] ;  /* 0x088000000ce98fae */ /* 0x0007e2000b981a04 */
[----:B------:R-:W-:Y:S02]  /*bb80*/  I2FP.F32.S32 R176, R176 ;  /* 0x000000b000b07245 */ /* 0x000fe40000201400 */
[C-C-:B------:R-:W-:Y:S01]  /*bb90*/  IADD3 R171, PT, PT, R220.reuse, 0x1a8, -R33.reuse ;  /* 0x000001a8dcab7810 */ /* 0x140fe20007ffe821 */
[----:B-1----:R-:W-:Y:S01]  /*bba0*/  LDSM.16.M88.4 R8, [R194] ;  /* 0x00000000c208783b */ /* 0x002fe20000000200 */
[----:B------:R-:W-:Y:S02]  /*bbb0*/  I2FP.F32.S32 R75, R75 ;  /* 0x0000004b004b7245 */ /* 0x000fe40000201400 */
[----:B------:R-:W-:Y:S01]  /*bbc0*/  IABS R171, R171 ;  /* 0x000000ab00ab7213 */ /* 0x000fe20000000000 */
[----:B------:R-:W1:Y:S01]  /*bbd0*/  LDSM.16.M88.4 R40, [R193+0x4c00] ;  /* 0x004c0000c128783b */ /* 0x000e620000000200 */
[----:B------:R-:W-:Y:S01]  /*bbe0*/  IADD3 R167, PT, PT, R220, 0x198, -R33 ;  /* 0x00000198dca77810 */ /* 0x000fe20007ffe821 */
[----:B--2---:R-:W-:-:S02]  /*bbf0*/  IMAD.IADD R4, R194, 0x1, R44 ;  /* 0x00000001c2047824 */ /* 0x004fc400078e022c */
[----:B------:R-:W-:Y:S01]  /*bc00*/  LDSM.16.M88.4 R24, [R193+0x1400] ;  /* 0x00140000c118783b */ /* 0x000fe20000000200 */
[----:B------:R-:W-:Y:S01]  /*bc10*/  IMAD.IADD R44, R193, 0x1, R44 ;  /* 0x00000001c12c7824 */ /* 0x000fe200078e022c */
[----:B------:R-:W-:Y:S02]  /*bc20*/  I2FP.F32.S32 R171, R171 ;  /* 0x000000ab00ab7245 */ /* 0x000fe40000201400 */
[----:B------:R-:W-:Y:S01]  /*bc30*/  IABS R167, R167 ;  /* 0x000000a700a77213 */ /* 0x000fe20000000000 */
[----:B------:R-:W-:Y:S01]  /*bc40*/  LDSM.16.M88.4 R4, [R4] ;  /* 0x000000000404783b */ /* 0x000fe20000000200 */
[----:B------:R-:W-:Y:S02]  /*bc50*/  IADD3 R189, PT, PT, R64, 0x188, -R33 ;  /* 0x0000018840bd7810 */ /* 0x000fe40007ffe821 */
[----:B------:R-:W-:Y:S01]  /*bc60*/  I2FP.F32.S32 R167, R167 ;  /* 0x000000a700a77245 */ /* 0x000fe20000201400 */
[----:B------:R-:W2:Y:S01]  /*bc70*/  LDSM.16.M88.4 R36, [R44+0x4c00] ;  /* 0x004c00002c24783b */ /* 0x000ea20000000200 */
[----:B------:R-:W-:-:S02]  /*bc80*/  IABS R189, R189 ;  /* 0x000000bd00bd7213 */ /* 0x000fc40000000000 */
[C-C-:B------:R-:W-:Y:S01]  /*bc90*/  IADD3 R163, PT, PT, R220.reuse, 0x188, -R33.reuse ;  /* 0x00000188dca37810 */ /* 0x140fe20007ffe821 */
[----:B------:R-:W-:Y:S01]  /*bca0*/  LDSM.16.M88.4 R28, [R44+0x1000] ;  /* 0x001000002c1c783b */ /* 0x000fe20000000200 */
[----:B------:R-:W-:Y:S02]  /*bcb0*/  I2FP.F32.S32 R189, R189 ;  /* 0x000000bd00bd7245 */ /* 0x000fe40000201400 */
[----:B------:R-:W-:Y:S01]  /*bcc0*/  IABS R163, R163 ;  /* 0x000000a300a37213 */ /* 0x000fe20000000000 */
[----:B---3--:R-:W3:Y:S01]  /*bcd0*/  LDSM.16.M88.4 R12, [R193+0x1000] ;  /* 0x00100000c10c783b */ /* 0x008ee20000000200 */
[----:B------:R-:W-:Y:S02]  /*bce0*/  IADD3 R159, PT, PT, R220, 0x178, -R33 ;  /* 0x00000178dc9f7810 */ /* 0x000fe40007ffe821 */
[----:B------:R-:W-:Y:S01]  /*bcf0*/  I2FP.F32.S32 R163, R163 ;  /* 0x000000a300a37245 */ /* 0x000fe20000201400 */
[----:B------:R-:W0:Y:S01]  /*bd00*/  LDGDEPBAR ;  /* 0x00000000000079af */ /* 0x000e220000000000 */
[----:B------:R-:W-:-:S02]  /*bd10*/  IABS R159, R159 ;  /* 0x0000009f009f7213 */ /* 0x000fc40000000000 */
[--C-:B------:R-:W-:Y:S02]  /*bd20*/  IADD3 R199, PT, PT, R64, 0x168, -R33.reuse ;  /* 0x0000016840c77810 */ /* 0x100fe40007ffe821 */
[----:B------:R-:W-:Y:S02]  /*bd30*/  I2FP.F32.S32 R159, R159 ;  /* 0x0000009f009f7245 */ /* 0x000fe40000201400 */
[----:B------:R-:W-:Y:S02]  /*bd40*/  IABS R199, R199 ;  /* 0x000000c700c77213 */ /* 0x000fe40000000000 */
[C-C-:B------:R-:W-:Y:S02]  /*bd50*/  IADD3 R155, PT, PT, R220.reuse, 0x168, -R33.reuse ;  /* 0x00000168dc9b7810 */ /* 0x140fe40007ffe821 */
[----:B------:R-:W-:Y:S02]  /*bd60*/  I2FP.F32.S32 R199, R199 ;  /* 0x000000c700c77245 */ /* 0x000fe40000201400 */
[----:B------:R-:W-:Y:S01]  /*bd70*/  IABS R155, R155 ;  /* 0x0000009b009b7213 */ /* 0x000fe20000000000 */
[----:B-1----:R-:W-:Y:S01]  /*bd80*/  HMMA.16816.F32.BF16 R52, R8, R42, RZ ;  /* 0x0000002a0834723c */ /* 0x002fe200000418ff */
[----:B------:R-:W-:-:S02]  /*bd90*/  IADD3 R120, PT, PT, R220, 0x158, -R33 ;  /* 0x00000158dc787810 */ /* 0x000fc40007ffe821 */
[----:B------:R-:W-:Y:S02]  /*bda0*/  I2FP.F32.S32 R155, R155 ;  /* 0x0000009b009b7245 */ /* 0x000fe40000201400 */
[----:B------:R-:W-:Y:S02]  /*bdb0*/  IABS R120, R120 ;  /* 0x0000007800787213 */ /* 0x000fe40000000000 */
[--C-:B------:R-:W-:Y:S02]  /*bdc0*/  IADD3 R207, PT, PT, R64, 0x148, -R33.reuse ;  /* 0x0000014840cf7810 */ /* 0x100fe40007ffe821 */
[----:B------:R-:W-:Y:S02]  /*bdd0*/  I2FP.F32.S32 R120, R120 ;  /* 0x0000007800787245 */ /* 0x000fe40000201400 */
[----:B------:R-:W-:Y:S02]  /*bde0*/  IABS R207, R207 ;  /* 0x000000cf00cf7213 */ /* 0x000fe40000000000 */
[----:B------:R-:W-:-:S02]  /*bdf0*/  IADD3 R100, PT, PT, R220, 0x148, -R33 ;  /* 0x00000148dc647810 */ /* 0x000fc40007ffe821 */
[----:B------:R-:W-:Y:S02]  /*be00*/  I2FP.F32.S32 R207, R207 ;  /* 0x000000cf00cf7245 */ /* 0x000fe40000201400 */
[----:B------:R-:W-:Y:S02]  /*be10*/  IABS R100, R100 ;  /* 0x0000006400647213 */ /* 0x000fe40000000000 */
[--C-:B------:R-:W-:Y:S01]  /*be20*/  IADD3 R89, PT, PT, R220, 0x138, -R33.reuse ;  /* 0x00000138dc597810 */ /* 0x100fe20007ffe821 */
[----:B--2---:R-:W-:Y:S01]  /*be30*/  HMMA.16816.F32.BF16 R52, R4, R38, R52 ;  /* 0x000000260434723c */ /* 0x004fe20000041834 */
[----:B------:R-:W-:Y:S02]  /*be40*/  IADD3 R39, PT, PT, R64, 0x1b8, -R33 ;  /* 0x000001b840277810 */ /* 0x000fe40007ffe821 */
[----:B------:R-:W-:Y:S02]  /*be50*/  I2FP.F32.S32 R100, R100 ;  /* 0x0000006400647245 */ /* 0x000fe40000201400 */
[----:B------:R-:W-:-:S02]  /*be60*/  IABS R39, R39 ;  /* 0x0000002700277213 */ /* 0x000fc40000000000 */
[----:B------:R-:W-:Y:S01]  /*be70*/  IABS R89, R89 ;  /* 0x0000005900597213 */ /* 0x000fe20000000000 */
[----:B---3--:R-:W-:Y:S01]  /*be80*/  HMMA.16816.F32.BF16 R16, R8, R12, RZ ;  /* 0x0000000c0810723c */ /* 0x008fe200000418ff */
[--C-:B------:R-:W-:Y:S02]  /*be90*/  IADD3 R13, PT, PT, R220, 0x107, -R33.reuse ;  /* 0x00000107dc0d7810 */ /* 0x100fe40007ffe821 */
[----:B------:R-:W-:Y:S02]  /*bea0*/  IADD3 R12, PT, PT, R64, 0x107, -R33 ;  /* 0x00000107400c7810 */ /* 0x000fe40007ffe821 */
[----:B------:R-:W-:Y:S02]  /*beb0*/  IABS R13, R13 ;  /* 0x0000000d000d7213 */ /* 0x000fe40000000000 */
[----:B------:R-:W-:Y:S02]  /*bec0*/  IABS R12, R12 ;  /* 0x0000000c000c7213 */ /* 0x000fe40000000000 */
[----:B------:R-:W-:-:S02]  /*bed0*/  I2FP.F32.S32 R13, R13 ;  /* 0x0000000d000d7245 */ /* 0x000fc40000201400 */
[----:B------:R-:W-:Y:S01]  /*bee0*/  I2FP.F32.S32 R23, R12 ;  /* 0x0000000c00177245 */ /* 0x000fe20000201400 */
[----:B------:R-:W-:Y:S01]  /*bef0*/  VIADD R12, R63, 0xfffffe00 ;  /* 0xfffffe003f0c7836 */ /* 0x000fe20000000000 */
[----:B------:R-:W-:Y:S01]  /*bf00*/  I2FP.F32.S32 R39, R39 ;  /* 0x0000002700277245 */ /* 0x000fe20000201400 */
[C---:B------:R-:W-:Y:S01]  /*bf10*/  FFMA.FTZ R13, -R232.reuse, R13, R53 ;  /* 0x0000000de80d7223 */ /* 0x040fe20000010135 */
[----:B------:R-:W-:Y:S01]  /*bf20*/  I2FP.F32.S32 R89, R89 ;  /* 0x0000005900597245 */ /* 0x000fe20000201400 */
[----:B------:R-:W-:Y:S01]  /*bf30*/  FFMA.FTZ R23, -R232, R23, R55 ;  /* 0x00000017e8177223 */ /* 0x000fe20000010137 */
[----:B------:R-:W-:Y:S02]  /*bf40*/  ISETP.GE.AND P3, PT, R12, R222, PT ;  /* 0x000000de0c00720c */ /* 0x000fe40003f66270 */
[----:B------:R-:W-:Y:S01]  /*bf50*/  FSEL R13, R13, -INF , P4 ;  /* 0xff8000000d0d7808 */ /* 0x000fe20002000000 */
[----:B------:R-:W-:Y:S01]  /*bf60*/  HMMA.16816.F32.BF16 R16, R4, R28, R16 ;  /* 0x0000001c0410723c */ /* 0x000fe20000041810 */
[----:B------:R-:W-:-:S02]  /*bf70*/  FSEL R35, R23, -INF , P2 ;  /* 0xff80000017237808 */ /* 0x000fc40001000000 */
[----:B------:R-:W-:Y:S02]  /*bf80*/  FSEL R38, R13, -INF , !P5 ;  /* 0xff8000000d267808 */ /* 0x000fe40006800000 */
[C---:B------:R-:W-:Y:S02]  /*bf90*/  ISETP.GE.AND P4, PT, R12.reuse, R221, PT ;  /* 0x000000dd0c00720c */ /* 0x040fe40003f86270 */
[C---:B------:R-:W-:Y:S02]  /*bfa0*/  ISETP.GE.AND P5, PT, R12.reuse, R218, PT ;  /* 0x000000da0c00720c */ /* 0x040fe40003fa6270 */
[----:B------:R-:W-:Y:S02]  /*bfb0*/  ISETP.GE.AND P2, PT, R12, R219, PT ;  /* 0x000000db0c00720c */ /* 0x000fe40003f46270 */
[----:B------:R-:W-:Y:S01]  /*bfc0*/  HMMA.16816.F32.BF16 R12, R8, R14, RZ ;  /* 0x0000000e080c723c */ /* 0x000fe200000418ff */
[----:B------:R-:W-:Y:S02]  /*bfd0*/  FSEL R35, R35, -INF , !P1 ;  /* 0xff80000023237808 */ /* 0x000fe40004800000 */
[----:B------:R-:W-:-:S02]  /*bfe0*/  ISETP.GE.AND P1, PT, R21, R222, PT ;  /* 0x000000de1500720c */ /* 0x000fc40003f26270 */
[C-C-:B------:R-:W-:Y:S02]  /*bff0*/  IADD3 R23, PT, PT, R64.reuse, 0x1f8, -R33.reuse ;  /* 0x000001f840177810 */ /* 0x140fe40007ffe821 */
[--C-:B------:R-:W-:Y:S01]  /*c000*/  IADD3 R185, PT, PT, R64, 0x128, -R33.reuse ;  /* 0x0000012840b97810 */ /* 0x100fe20007ffe821 */
[----:B------:R-:W-:Y:S01]  /*c010*/  FFMA.FTZ R62, -R232, R62, R18 ;  /* 0x0000003ee83e7223 */ /* 0x000fe20000010112 */
[--C-:B------:R-:W-:Y:S01]  /*c020*/  IADD3 R18, PT, PT, R220, 0x1ff, -R33.reuse ;  /* 0x000001ffdc127810 */ /* 0x100fe20007ffe821 */
[----:B------:R-:W-:Y:S01]  /*c030*/  FFMA.FTZ R118, -R232, R118, R16 ;  /* 0x00000076e8767223 */ /* 0x000fe20000010110 */
[----:B------:R-:W-:Y:S02]  /*c040*/  IADD3 R16, PT, PT, R64, 0x1ff, -R33 ;  /* 0x000001ff40107810 */ /* 0x000fe40007ffe821 */
[----:B------:R-:W-:Y:S02]  /*c050*/  IABS R18, R18 ;  /* 0x0000001200127213 */ /* 0x000fe40000000000 */
[----:B------:R-:W-:-:S02]  /*c060*/  IABS R16, R16 ;  /* 0x0000001000107213 */ /* 0x000fc40000000000 */
[----:B------:R-:W-:Y:S02]  /*c070*/  I2FP.F32.S32 R18, R18 ;  /* 0x0000001200127245 */ /* 0x000fe40000201400 */
[----:B------:R-:W-:Y:S01]  /*c080*/  I2FP.F32.S32 R16, R16 ;  /* 0x0000001000107245 */ /* 0x000fe20000201400 */
[----:B------:R-:W-:Y:S01]  /*c090*/  HMMA.16816.F32.BF16 R28, R4, R30, R12 ;  /* 0x0000001e041c723c */ /* 0x000fe2000004180c */
[----:B------:R-:W1:Y:S01]  /*c0a0*/  LDSM.16.M88.4 R12, [R44+0x1400] ;  /* 0x001400002c0c783b */ /* 0x000e620000000200 */
[----:B------:R-:W-:Y:S01]  /*c0b0*/  FFMA.FTZ R18, -R232, R18, R17 ;  /* 0x00000012e8127223 */ /* 0x000fe20000010111 */
[----:B------:R-:W-:Y:S01]  /*c0c0*/  FSEL R118, R118, -INF , P3 ;  /* 0xff80000076767808 */ /* 0x000fe20001800000 */
[----:B------:R-:W-:Y:S01]  /*c0d0*/  FFMA.FTZ R16, -R232, R16, R19 ;  /* 0x00000010e8107223 */ /* 0x000fe20000010113 */
[----:B------:R-:W-:Y:S01]  /*c0e0*/  FSEL R62, R62, -INF , P2 ;  /* 0xff8000003e3e7808 */ /* 0x000fe20001000000 */
[----:B------:R-:W-:Y:S01]  /*c0f0*/  VIADD R17, R63, 0xfffffe08 ;  /* 0xfffffe083f117836 */ /* 0x000fe20000000000 */
[----:B------:R-:W-:-:S02]  /*c100*/  ISETP.GE.AND P3, PT, R21, R221, PT ;  /* 0x000000dd1500720c */ /* 0x000fc40003f66270 */
[----:B------:R-:W-:Y:S02]  /*c110*/  ISETP.GE.AND P2, PT, R21, R219, PT ;  /* 0x000000db1500720c */ /* 0x000fe40003f46270 */
[----:B------:R-:W-:Y:S02]  /*c120*/  FSEL R117, R18, -INF , P1 ;  /* 0xff80000012757808 */ /* 0x000fe40000800000 */
[----:B------:R-:W-:Y:S02]  /*c130*/  IABS R23, R23 ;  /* 0x0000001700177213 */ /* 0x000fe40000000000 */
[----:B------:R-:W-:Y:S02]  /*c140*/  FSEL R62, R62, -INF , !P5 ;  /* 0xff8000003e3e7808 */ /* 0x000fe40006800000 */
[----:B------:R-:W-:Y:S02]  /*c150*/  FSEL R117, R117, -INF , !P3 ;  /* 0xff80000075757808 */ /* 0x000fe40005800000 */
[----:B------:R-:W-:-:S02]  /*c160*/  FSEL R61, R16, -INF , P2 ;  /* 0xff800000103d7808 */ /* 0x000fc40001000000 */
[C---:B------:R-:W-:Y:S02]  /*c170*/  ISETP.GE.AND P5, PT, R17.reuse, R222, PT ;  /* 0x000000de1100720c */ /* 0x040fe40003fa6270 */
[C---:B------:R-:W-:Y:S02]  /*c180*/  ISETP.GE.AND P1, PT, R17.reuse, R221, PT ;  /* 0x000000dd1100720c */ /* 0x040fe40003f26270 */
[CC--:B------:R-:W-:Y:S02]  /*c190*/  ISETP.GE.AND P3, PT, R17.reuse, R218.reuse, PT ;  /* 0x000000da1100720c */ /* 0x0c0fe40003f66270 */
[----:B------:R-:W-:Y:S02]  /*c1a0*/  ISETP.GE.AND P2, PT, R17, R219, PT ;  /* 0x000000db1100720c */ /* 0x000fe40003f46270 */
[----:B------:R-:W-:Y:S01]  /*c1b0*/  FSEL R118, R118, -INF , !P4 ;  /* 0xff80000076767808 */ /* 0x000fe20006000000 */
[----:B------:R-:W-:Y:S01]  /*c1c0*/  HMMA.16816.F32.BF16 R16, R8, R24, RZ ;  /* 0x000000180810723c */ /* 0x000fe200000418ff */
[----:B------:R-:W-:Y:S01]  /*c1d0*/  I2FP.F32.S32 R23, R23 ;  /* 0x0000001700177245 */ /* 0x000fe20000201400 */
[----:B------:R-:W-:Y:S01]  /*c1e0*/  VIADD R24, R63, 0xfffffe09 ;  /* 0xfffffe093f187836 */ /* 0x000fe20000000000 */
[----:B------:R-:W-:-:S02]  /*c1f0*/  ISETP.GE.AND P4, PT, R21, R218, PT ;  /* 0x000000da1500720c */ /* 0x000fc40003f86270 */
[--C-:B------:R-:W-:Y:S01]  /*c200*/  IADD3 R21, PT, PT, R220, 0x1f8, -R33.reuse ;  /* 0x000001f8dc157810 */ /* 0x100fe20007ffe821 */
[----:B------:R-:W-:Y:S01]  /*c210*/  FFMA.FTZ R30, -R232, R23, R30 ;  /* 0x00000017e81e7223 */ /* 0x000fe2000001011e */
[----:B------:R-:W-:Y:S02]  /*c220*/  IADD3 R23, PT, PT, R220, 0x1f7, -R33 ;  /* 0x000001f7dc177810 */ /* 0x000fe40007ffe821 */
[----:B------:R-:W-:Y:S02]  /*c230*/  IABS R21, R21 ;  /* 0x0000001500157213 */ /* 0x000fe40000000000 */
[----:B------:R-:W-:Y:S02]  /*c240*/  IABS R23, R23 ;  /* 0x0000001700177213 */ /* 0x000fe40000000000 */
[----:B------:R-:W-:Y:S02]  /*c250*/  I2FP.F32.S32 R21, R21 ;  /* 0x0000001500157245 */ /* 0x000fe40000201400 */
[----:B------:R-:W-:-:S02]  /*c260*/  I2FP.F32.S32 R23, R23 ;  /* 0x0000001700177245 */ /* 0x000fc40000201400 */
[----:B------:R-:W-:Y:S01]  /*c270*/  FSEL R61, R61, -INF , !P4 ;  /* 0xff8000003d3d7808 */ /* 0x000fe20006000000 */
[----:B------:R-:W-:Y:S01]  /*c280*/  FFMA.FTZ R28, -R232, R21, R28 ;  /* 0x00000015e81c7223 */ /* 0x000fe2000001011c */
[----:B------:R-:W-:Y:S01]  /*c290*/  IADD3 R21, PT, PT, R64, 0x1f7, -R33 ;  /* 0x000001f740157810 */ /* 0x000fe20007ffe821 */
[----:B------:R-:W-:Y:S01]  /*c2a0*/  FFMA.FTZ R29, -R232, R23, R29 ;  /* 0x00000017e81d7223 */ /* 0x000fe2000001011d */
[----:B------:R-:W-:Y:S01]  /*c2b0*/  ISETP.GE.AND P4, PT, R24, R222, PT ;  /* 0x000000de1800720c */ /* 0x000fe20003f86270 */
[----:B-1----:R-:W-:Y:S01]  /*c2c0*/  HMMA.16816.F32.BF16 R16, R4, R12, R16 ;  /* 0x0000000c0410723c */ /* 0x002fe20000041810 */
[----:B------:R-:W-:Y:S01]  /*c2d0*/  IABS R21, R21 ;  /* 0x0000001500157213 */ /* 0x000fe20000000000 */
[----:B------:R-:W-:Y:S01]  /*c2e0*/  VIADD R12, R63, 0xfffffe10 ;  /* 0xfffffe103f0c7836 */ /* 0x000fe20000000000 */
[----:B------:R-:W-:Y:S02]  /*c2f0*/  FSEL R114, R28, -INF , P5 ;  /* 0xff8000001c727808 */ /* 0x000fe40002800000 */
[----:B------:R-:W-:-:S02]  /*c300*/  I2FP.F32.S32 R21, R21 ;  /* 0x0000001500157245 */ /* 0x000fc40000201400 */
[----:B------:R-:W-:Y:S02]  /*c310*/  FSEL R29, R29, -INF , P4 ;  /* 0xff8000001d1d7808 */ /* 0x000fe40002000000 */
[----:B------:R-:W-:Y:S01]  /*c320*/  ISETP.GE.AND P5, PT, R24, R221, PT ;  /* 0x000000dd1800720c */ /* 0x000fe20003fa6270 */
[----:B------:R-:W-:Y:S01]  /*c330*/  FFMA.FTZ R21, -R232, R21, R31 ;  /* 0x00000015e8157223 */ /* 0x000fe2000001011f */
[----:B------:R-:W-:Y:S02]  /*c340*/  IADD3 R23, PT, PT, R220, 0x1f0, -R33 ;  /* 0x000001f0dc177810 */ /* 0x000fe40007ffe821 */
[----:B------:R-:W-:Y:S02]  /*c350*/  FSEL R114, R114, -INF , !P1 ;  /* 0xff80000072727808 */ /* 0x000fe40004800000 */
[----:B------:R-:W-:Y:S02]  /*c360*/  FSEL R60, R30, -INF , P2 ;  /* 0xff8000001e3c7808 */ /* 0x000fe40001000000 */
[----:B------:R-:W-:-:S02]  /*c370*/  ISETP.GE.AND P1, PT, R24, R218, PT ;  /* 0x000000da1800720c */ /* 0x000fc40003f26270 */
[----:B------:R-:W-:Y:S02]  /*c380*/  ISETP.GE.AND P2, PT, R24, R219, PT ;  /* 0x000000db1800720c */ /* 0x000fe40003f46270 */
[----:B------:R-:W-:Y:S01]  /*c390*/  FSEL R81, R29, -INF , !P5 ;  /* 0xff8000001d517808 */ /* 0x000fe20006800000 */
[----:B------:R-:W-:Y:S01]  /*c3a0*/  HMMA.16816.F32.BF16 R24, R8, R26, RZ ;  /* 0x0000001a0818723c */ /* 0x000fe200000418ff */
[----:B------:R-:W-:Y:S01]  /*c3b0*/  IADD3 R13, PT, PT, R64, 0x1f0, -R33 ;  /* 0x000001f0400d7810 */ /* 0x000fe20007ffe821 */
[----:B------:R-:W1:Y:S01]  /*c3c0*/  LDSM.16.M88.4 R28, [R193+0x1800] ;  /* 0x00180000c11c783b */ /* 0x000e620000000200 */
[----:B------:R-:W-:Y:S02]  /*c3d0*/  IABS R23, R23 ;  /* 0x0000001700177213 */ /* 0x000fe40000000000 */
[----:B------:R-:W-:Y:S02]  /*c3e0*/  IABS R13, R13 ;  /* 0x0000000d000d7213 */ /* 0x000fe40000000000 */
[----:B------:R-:W-:-:S02]  /*c3f0*/  I2FP.F32.S32 R109, R23 ;  /* 0x00000017006d7245 */ /* 0x000fc40000201400 */
[----:B------:R-:W-:Y:S02]  /*c400*/  I2FP.F32.S32 R58, R13 ;  /* 0x0000000d003a7245 */ /* 0x000fe40000201400 */
[----:B------:R-:W-:Y:S01]  /*c410*/  FSEL R60, R60, -INF , !P3 ;  /* 0xff8000003c3c7808 */ /* 0x000fe20005800000 */
[----:B------:R-:W-:Y:S01]  /*c420*/  FFMA.FTZ R109, -R232, R109, R16 ;  /* 0x0000006de86d7223 */ /* 0x000fe20000010110 */
[----:B------:R-:W-:Y:S01]  /*c430*/  ISETP.GE.AND P3, PT, R12, R222, PT ;  /* 0x000000de0c00720c */ /* 0x000fe20003f66270 */
[----:B------:R-:W-:Y:S01]  /*c440*/  FFMA.FTZ R58, -R232, R58, R18 ;  /* 0x0000003ae83a7223 */ /* 0x000fe20000010112 */
[----:B------:R-:W-:Y:S02]  /*c450*/  FSEL R59, R21, -INF , P2 ;  /* 0xff800000153b7808 */ /* 0x000fe40001000000 */
[C---:B------:R-:W-:Y:S02]  /*c460*/  ISETP.GE.AND P4, PT, R12.reuse, R221, PT ;  /* 0x000000dd0c00720c */ /* 0x040fe40003f86270 */
[C---:B------:R-:W-:Y:S01]  /*c470*/  ISETP.GE.AND P5, PT, R12.reuse, R218, PT ;  /* 0x000000da0c00720c */ /* 0x040fe20003fa6270 */
[----:B------:R-:W-:Y:S01]  /*c480*/  HMMA.16816.F32.BF16 R24, R4, R14, R24 ;  /* 0x0000000e0418723c */ /* 0x000fe20000041818 */
[----:B------:R-:W-:Y:S01]  /*c490*/  ISETP.GE.AND P2, PT, R12, R219, PT ;  /* 0x000000db0c00720c */ /* 0x000fe20003f46270 */
[----:B------:R-:W-:Y:S01]  /*c4a0*/  VIADD R12, R63, 0xfffffe11 ;  /* 0xfffffe113f0c7836 */ /* 0x000fe20000000000 */
[----:B------:R-:W-:-:S02]  /*c4b0*/  FSEL R109, R109, -INF , P3 ;  /* 0xff8000006d6d7808 */ /* 0x000fc40001800000 */
[----:B------:R-:W-:Y:S02]  /*c4c0*/  IADD3 R18, PT, PT, R220, 0x1ef, -R33 ;  /* 0x000001efdc127810 */ /* 0x000fe40007ffe821 */
[----:B------:R-:W-:Y:S02]  /*c4d0*/  FSEL R59, R59, -INF , !P1 ;  /* 0xff8000003b3b7808 */ /* 0x000fe40004800000 */
[----:B------:R-:W-:Y:S02]  /*c4e0*/  FSEL R109, R109, -INF , !P4 ;  /* 0xff8000006d6d7808 */ /* 0x000fe40006000000 */
[----:B------:R-:W-:Y:S02]  /*c4f0*/  FSEL R58, R58, -INF , P2 ;  /* 0xff8000003a3a7808 */ /* 0x000fe40001000000 */
[C---:B------:R-:W-:Y:S02]  /*c500*/  ISETP.GE.AND P1, PT, R12.reuse, R222, PT ;  /* 0x000000de0c00720c */ /* 0x040fe40003f26270 */
[----:B------:R-:W-:-:S02]  /*c510*/  ISETP.GE.AND P3, PT, R12, R221, PT ;  /* 0x000000dd0c00720c */ /* 0x000fc40003f66270 */
[C---:B------:R-:W-:Y:S02]  /*c520*/  ISETP.GE.AND P4, PT, R12.reuse, R218, PT ;  /* 0x000000da0c00720c */ /* 0x040fe40003f86270 */
[----:B------:R-:W-:Y:S01]  /*c530*/  ISETP.GE.AND P2, PT, R12, R219, PT ;  /* 0x000000db0c00720c */ /* 0x000fe20003f46270 */
[----:B------:R-:W-:Y:S01]  /*c540*/  FFMA.FTZ R56, -R232, R56, R26 ;  /* 0x00000038e8387223 */ /* 0x000fe2000001011a */
[----:B------:R-:W-:Y:S01]  /*c550*/  IADD3 R16, PT, PT, R64, 0x1ef, -R33 ;  /* 0x000001ef40107810 */ /* 0x000fe20007ffe821 */
[----:B------:R-:W2:Y:S01]  /*c560*/  LDSM.16.M88.4 R12, [R44+0x1800] ;  /* 0x001800002c0c783b */ /* 0x000ea20000000200 */
[----:B------:R-:W-:Y:S02]  /*c570*/  IABS R18, R18 ;  /* 0x0000001200127213 */ /* 0x000fe40000000000 */
[----:B------:R-:W-:Y:S02]  /*c580*/  IABS R16, R16 ;  /* 0x0000001000107213 */ /* 0x000fe40000000000 */
[----:B------:R-:W-:-:S02]  /*c590*/  I2FP.F32.S32 R18, R18 ;  /* 0x0000001200127245 */ /* 0x000fc40000201400 */
[----:B------:R-:W-:Y:S02]  /*c5a0*/  I2FP.F32.S32 R16, R16 ;  /* 0x0000001000107245 */ /* 0x000fe40000201400 */
[----:B------:R-:W-:Y:S01]  /*c5b0*/  IADD3 R21, PT, PT, R220, 0x1e8, -R33 ;  /* 0x000001e8dc157810 */ /* 0x000fe20007ffe821 */
[C---:B------:R-:W-:Y:S01]  /*c5c0*/  FFMA.FTZ R18, -R232.reuse, R18, R17 ;  /* 0x00000012e8127223 */ /* 0x040fe20000010111 */
[----:B------:R-:W-:Y:S02]  /*c5d0*/  VIADD R17, R63, 0xfffffe18 ;  /* 0xfffffe183f117836 */ /* 0x000fe40000000000 */
[----:B------:R-:W-:Y:S01]  /*c5e0*/  FFMA.FTZ R16, -R232, R16, R19 ;  /* 0x00000010e8107223 */ /* 0x000fe20000010113 */
[----:B------:R-:W-:Y:S02]  /*c5f0*/  FSEL R58, R58, -INF , !P5 ;  /* 0xff8000003a3a7808 */ /* 0x000fe40006800000 */
[----:B------:R-:W-:Y:S02]  /*c600*/  FSEL R23, R18, -INF , P1 ;  /* 0xff80000012177808 */ /* 0x000fe40000800000 */
[----:B------:R-:W-:-:S02]  /*c610*/  FSEL R57, R16, -INF , P2 ;  /* 0xff80000010397808 */ /* 0x000fc40001000000 */
[----:B------:R-:W-:Y:S02]  /*c620*/  FSEL R23, R23, -INF , !P3 ;  /* 0xff80000017177808 */ /* 0x000fe40005800000 */
[C---:B------:R-:W-:Y:S02]  /*c630*/  ISETP.GE.AND P5, PT, R17.reuse, R222, PT ;  /* 0x000000de1100720c */ /* 0x040fe40003fa6270 */
[C---:B------:R-:W-:Y:S02]  /*c640*/  ISETP.GE.AND P1, PT, R17.reuse, R221, PT ;  /* 0x000000dd1100720c */ /* 0x040fe40003f26270 */
[C---:B------:R-:W-:Y:S02]  /*c650*/  ISETP.GE.AND P3, PT, R17.reuse, R218, PT ;  /* 0x000000da1100720c */ /* 0x040fe40003f66270 */
[----:B------:R-:W-:Y:S02]  /*c660*/  ISETP.GE.AND P2, PT, R17, R219, PT ;  /* 0x000000db1100720c */ /* 0x000fe40003f46270 */
[----:B-1----:R-:W-:Y:S01]  /*c670*/  HMMA.16816.F32.BF16 R16, R8, R28, RZ ;  /* 0x0000001c0810723c */ /* 0x002fe200000418ff */
[----:B------:R-:W-:Y:S01]  /*c680*/  IABS R21, R21 ;  /* 0x0000001500157213 */ /* 0x000fe20000000000 */
[----:B------:R-:W-:Y:S01]  /*c690*/  VIADD R28, R63, 0xfffffe19 ;  /* 0xfffffe193f1c7836 */ /* 0x000fe20000000000 */
[----:B------:R-:W-:-:S02]  /*c6a0*/  IADD3 R26, PT, PT, R220, 0x1e7, -R33 ;  /* 0x000001e7dc1a7810 */ /* 0x000fc40007ffe821 */
[----:B------:R-:W-:Y:S02]  /*c6b0*/  I2FP.F32.S32 R21, R21 ;  /* 0x0000001500157245 */ /* 0x000fe40000201400 */
[----:B------:R-:W-:Y:S02]  /*c6c0*/  IABS R26, R26 ;  /* 0x0000001a001a7213 */ /* 0x000fe40000000000 */
[----:B------:R-:W-:Y:S01]  /*c6d0*/  FSEL R57, R57, -INF , !P4 ;  /* 0xff80000039397808 */ /* 0x000fe20006000000 */
[----:B------:R-:W-:Y:S01]  /*c6e0*/  FFMA.FTZ R21, -R232, R21, R24 ;  /* 0x00000015e8157223 */ /* 0x000fe20000010118 */
[----:B------:R-:W-:Y:S02]  /*c6f0*/  IADD3 R24, PT, PT, R64, 0x1e7, -R33 ;  /* 0x000001e740187810 */ /* 0x000fe40007ffe821 */
[----:B------:R-:W-:Y:S02]  /*c700*/  I2FP.F32.S32 R26, R26 ;  /* 0x0000001a001a7245 */ /* 0x000fe40000201400 */
[----:B------:R-:W-:-:S02]  /*c710*/  IABS R24, R24 ;  /* 0x0000001800187213 */ /* 0x000fc40000000000 */
[----:B------:R-:W-:Y:S01]  /*c720*/  ISETP.GE.AND P4, PT, R28, R222, PT ;  /* 0x000000de1c00720c */ /* 0x000fe20003f86270 */
[----:B------:R-:W-:Y:S01]  /*c730*/  FFMA.FTZ R26, -R232, R26, R25 ;  /* 0x0000001ae81a7223 */ /* 0x000fe20000010119 */
[----:B------:R-:W-:Y:S01]  /*c740*/  I2FP.F32.S32 R24, R24 ;  /* 0x0000001800187245 */ /* 0x000fe20000201400 */
[----:B--2---:R-:W-:Y:S01]  /*c750*/  HMMA.16816.F32.BF16 R16, R4, R12, R16 ;  /* 0x0000000c0410723c */ /* 0x004fe20000041810 */
[----:B------:R-:W-:Y:S01]  /*c760*/  IADD3 R25, PT, PT, R220, 0x1e0, -R33 ;  /* 0x000001e0dc197810 */ /* 0x000fe20007ffe821 */
[----:B------:R-:W-:Y:S01]  /*c770*/  VIADD R12, R63, 0xfffffe20 ;  /* 0xfffffe203f0c7836 */ /* 0x000fe20000000000 */
[----:B------:R-:W-:Y:S01]  /*c780*/  FSEL R21, R21, -INF , P5 ;  /* 0xff80000015157808 */ /* 0x000fe20002800000 */
[----:B------:R-:W-:Y:S01]  /*c790*/  FFMA.FTZ R24, -R232, R24, R27 ;  /* 0x00000018e8187223 */ /* 0x000fe2000001011b */
[----:B------:R-:W-:Y:S02]  /*c7a0*/  FSEL R56, R56, -INF , P2 ;  /* 0xff80000038387808 */ /* 0x000fe40001000000 */
[----:B------:R-:W-:-:S02]  /*c7b0*/  IABS R25, R25 ;  /* 0x0000001900197213 */ /* 0x000fc40000000000 */
[----:B------:R-:W-:Y:S02]  /*c7c0*/  FSEL R26, R26, -INF , P4 ;  /* 0xff8000001a1a7808 */ /* 0x000fe40002000000 */
[C---:B------:R-:W-:Y:S02]  /*c7d0*/  ISETP.GE.AND P5, PT, R28.reuse, R221, PT ;  /* 0x000000dd1c00720c */ /* 0x040fe40003fa6270 */
[C---:B------:R-:W-:Y:S02]  /*c7e0*/  ISETP.GE.AND P2, PT, R28.reuse, R219, PT ;  /* 0x000000db1c00720c */ /* 0x040fe40003f46270 */
        /* <DEDUP_REMOVED lines=14> */
[----:B------:R-:W-:Y:S01]  /*c8d0*/  ISETP.GE.AND P5, PT, R12, R218, PT ;  /* 0x000000da0c00720c */ /* 0x000fe20003fa6270 */
        /* <DEDUP_REMOVED lines=13> */
[----:B------:R-:W-:Y:S01]  /*c9b0*/  IADD3 R16, PT, PT, R64, 0x1df, -R33 ;  /* 0x000001df40107810 */ /* 0x000fe20007ffe821 */
[----:B------:R-:W2:Y:S01]  /*c9c0*/  LDSM.16.M88.4 R12, [R44+0x1c00] ;  /* 0x001c00002c0c783b */ /* 0x000ea20000000200 */
[----:B------:R-:W-:Y:S01]  /*c9d0*/  IABS R18, R18 ;  /* 0x0000001200127213 */ /* 0x000fe20000000000 */
[C---:B------:R-:W-:Y:S01]  /*c9e0*/  FFMA.FTZ R131, -R232.reuse, R131, R28 ;  /* 0x00000083e8837223 */ /* 0x040fe2000001011c */
[----:B------:R-:W-:Y:S01]  /*c9f0*/  IABS R16, R16 ;  /* 0x0000001000107213 */ /* 0x000fe20000000000 */
[----:B------:R-:W-:Y:S01]  /*ca00*/  VIADD R28, R63, 0xfffffe29 ;  /* 0xfffffe293f1c7836 */ /* 0x000fe20000000000 */
[----:B------:R-:W-:Y:S01]  /*ca10*/  I2FP.F32.S32 R18, R18 ;  /* 0x0000001200127245 */ /* 0x000fe20000201400 */
[C---:B------:R-:W-:Y:S01]  /*ca20*/  FFMA.FTZ R30, -R232.reuse, R34, R30 ;  /* 0x00000022e81e7223 */ /* 0x040fe2000001011e */
[----:B------:R-:W-:Y:S02]  /*ca30*/  I2FP.F32.S32 R16, R16 ;  /* 0x0000001000107245 */ /* 0x000fe40000201400 */
[----:B------:R-:W-:Y:S01]  /*ca40*/  FSEL R53, R53, -INF , !P5 ;  /* 0xff80000035357808 */ /* 0x000fe20006800000 */
[----:B------:R-:W-:Y:S01]  /*ca50*/  FFMA.FTZ R18, -R232, R18, R17 ;  /* 0x00000012e8127223 */ /* 0x000fe20000010111 */
[----:B------:R-:W-:-:S02]  /*ca60*/  VIADD R17, R63, 0xfffffe28 ;  /* 0xfffffe283f117836 */ /* 0x000fc40000000000 */
[----:B------:R-:W-:Y:S01]  /*ca70*/  FFMA.FTZ R16, -R232, R16, R19 ;  /* 0x00000010e8107223 */ /* 0x000fe20000010113 */
[----:B------:R-:W-:Y:S02]  /*ca80*/  IADD3 R47, PT, PT, R220, 0x128, -R33 ;  /* 0x00000128dc2f7810 */ /* 0x000fe40007ffe821 */
[----:B------:R-:W-:Y:S02]  /*ca90*/  FSEL R183, R18, -INF , P1 ;  /* 0xff80000012b77808 */ /* 0x000fe40000800000 */
[----:B------:R-:W-:Y:S02]  /*caa0*/  FSEL R51, R16, -INF , P2 ;  /* 0xff80000010337808 */ /* 0x000fe40001000000 */
[----:B------:R-:W-:Y:S02]  /*cab0*/  FSEL R183, R183, -INF , !P3 ;  /* 0xff800000b7b77808 */ /* 0x000fe40005800000 */
[C---:B------:R-:W-:Y:S02]  /*cac0*/  ISETP.GE.AND P5, PT, R17.reuse, R222, PT ;  /* 0x000000de1100720c */ /* 0x040fe40003fa6270 */
[----:B------:R-:W-:-:S02]  /*cad0*/  ISETP.GE.AND P1, PT, R17, R221, PT ;  /* 0x000000dd1100720c */ /* 0x000fc40003f26270 */
[C---:B------:R-:W-:Y:S02]  /*cae0*/  ISETP.GE.AND P3, PT, R17.reuse, R218, PT ;  /* 0x000000da1100720c */ /* 0x040fe40003f66270 */
[----:B------:R-:W-:Y:S02]  /*caf0*/  ISETP.GE.AND P2, PT, R17, R219, PT ;  /* 0x000000db1100720c */ /* 0x000fe40003f46270 */
[----:B-1----:R-:W-:Y:S01]  /*cb00*/  HMMA.16816.F32.BF16 R16, R8, R24, RZ ;  /* 0x000000180810723c */ /* 0x002fe200000418ff */
[--C-:B------:R-:W-:Y:S02]  /*cb10*/  IADD3 R25, PT, PT, R220, 0x1d7, -R33.reuse ;  /* 0x000001d7dc197810 */ /* 0x100fe40007ffe821 */
[----:B------:R-:W-:Y:S02]  /*cb20*/  IADD3 R24, PT, PT, R64, 0x1d7, -R33 ;  /* 0x000001d740187810 */ /* 0x000fe40007ffe821 */
[----:B------:R-:W-:Y:S02]  /*cb30*/  IABS R25, R25 ;  /* 0x0000001900197213 */ /* 0x000fe40000000000 */
[----:B------:R-:W-:-:S02]  /*cb40*/  IABS R24, R24 ;  /* 0x0000001800187213 */ /* 0x000fc40000000000 */
[----:B------:R-:W-:Y:S02]  /*cb50*/  I2FP.F32.S32 R25, R25 ;  /* 0x0000001900197245 */ /* 0x000fe40000201400 */
[----:B------:R-:W-:Y:S02]  /*cb60*/  I2FP.F32.S32 R24, R24 ;  /* 0x0000001800187245 */ /* 0x000fe40000201400 */
[----:B------:R-:W-:Y:S01]  /*cb70*/  FSEL R51, R51, -INF , !P4 ;  /* 0xff80000033337808 */ /* 0x000fe20006000000 */
[----:B------:R-:W-:Y:S01]  /*cb80*/  FFMA.FTZ R29, -R232, R25, R29 ;  /* 0x00000019e81d7223 */ /* 0x000fe2000001011d */
[----:B------:R-:W-:Y:S01]  /*cb90*/  ISETP.GE.AND P4, PT, R28, R222, PT ;  /* 0x000000de1c00720c */ /* 0x000fe20003f86270 */
[----:B------:R-:W-:Y:S01]  /*cba0*/  FFMA.FTZ R24, -R232, R24, R31 ;  /* 0x00000018e8187223 */ /* 0x000fe2000001011f */
[----:B------:R-:W-:Y:S02]  /*cbb0*/  IADD3 R25, PT, PT, R220, 0x1d0, -R33 ;  /* 0x000001d0dc197810 */ /* 0x000fe40007ffe821 */
[----:B------:R-:W-:Y:S01]  /*cbc0*/  FSEL R50, R30, -INF , P2 ;  /* 0xff8000001e327808 */ /* 0x000fe20001000000 */
[----:B--2---:R-:W-:Y:S01]  /*cbd0*/  HMMA.16816.F32.BF16 R16, R4, R12, R16 ;  /* 0x0000000c0410723c */ /* 0x004fe20000041810 */
[----:B------:R-:W-:Y:S01]  /*cbe0*/  FSEL R131, R131, -INF , P5 ;  /* 0xff80000083837808 */ /* 0x000fe20002800000 */
[----:B------:R-:W-:Y:S01]  /*cbf0*/  VIADD R12, R63, 0xfffffe30 ;  /* 0xfffffe303f0c7836 */ /* 0x000fe20000000000 */
[----:B------:R-:W-:-:S02]  /*cc00*/  ISETP.GE.AND P2, PT, R28, R219, PT ;  /* 0x000000db1c00720c */ /* 0x000fc40003f46270 */
[----:B------:R-:W-:Y:S02]  /*cc10*/  IABS R25, R25 ;  /* 0x0000001900197213 */ /* 0x000fe40000000000 */
[----:B------:R-:W-:Y:S02]  /*cc20*/  FSEL R29, R29, -INF , P4 ;  /* 0xff8000001d1d7808 */ /* 0x000fe40002000000 */
[----:B------:R-:W-:Y:S02]  /*cc30*/  ISETP.GE.AND P5, PT, R28, R221, PT ;  /* 0x000000dd1c00720c */ /* 0x000fe40003fa6270 */
[----:B------:R-:W-:Y:S02]  /*cc40*/  FSEL R131, R131, -INF , !P1 ;  /* 0xff80000083837808 */ /* 0x000fe40004800000 */
[----:B------:R-:W-:Y:S02]  /*cc50*/  I2FP.F32.S32 R181, R25 ;  /* 0x0000001900b57245 */ /* 0x000fe40000201400 */
[----:B------:R-:W-:-:S02]  /*cc60*/  FSEL R34, R24, -INF , P2 ;  /* 0xff80000018227808 */ /* 0x000fc40001000000 */
[----:B------:R-:W-:Y:S01]  /*cc70*/  ISETP.GE.AND P1, PT, R28, R218, PT ;  /* 0x000000da1c00720c */ /* 0x000fe20003f26270 */
[----:B------:R-:W-:Y:S01]  /*cc80*/  HMMA.16816.F32.BF16 R24, R8, R26, RZ ;  /* 0x0000001a0818723c */ /* 0x000fe200000418ff */
[----:B------:R-:W-:Y:S01]  /*cc90*/  FSEL R108, R29, -INF , !P5 ;  /* 0xff8000001d6c7808 */ /* 0x000fe20006800000 */
[----:B------:R-:W-:Y:S01]  /*cca0*/  FFMA.FTZ R181, -R232, R181, R16 ;  /* 0x000000b5e8b57223 */ /* 0x000fe20000010110 */
[----:B------:R-:W-:Y:S01]  /*ccb0*/  IADD3 R13, PT, PT, R64, 0x1d0, -R33 ;  /* 0x000001d0400d7810 */ /* 0x000fe20007ffe821 */
[----:B------:R-:W1:Y:S01]  /*ccc0*/  LDSM.16.M88.4 R28, [R193+0x2000] ;  /* 0x00200000c11c783b */ /* 0x000e620000000200 */
[----:B------:R-:W-:Y:S02]  /*ccd0*/  FSEL R50, R50, -INF , !P3 ;  /* 0xff80000032327808 */ /* 0x000fe40005800000 */
[----:B------:R-:W-:Y:S02]  /*cce0*/  IABS R13, R13 ;  /* 0x0000000d000d7213 */ /* 0x000fe40000000000 */
[----:B------:R-:W-:-:S02]  /*ccf0*/  ISETP.GE.AND P3, PT, R12, R222, PT ;  /* 0x000000de0c00720c */ /* 0x000fc40003f66270 */
[----:B------:R-:W-:Y:S02]  /*cd00*/  I2FP.F32.S32 R65, R13 ;  /* 0x0000000d00417245 */ /* 0x000fe40000201400 */
[C---:B------:R-:W-:Y:S02]  /*cd10*/  ISETP.GE.AND P4, PT, R12.reuse, R221, PT ;  /* 0x000000dd0c00720c */ /* 0x040fe40003f86270 */
[----:B------:R-:W-:Y:S01]  /*cd20*/  ISETP.GE.AND P5, PT, R12, R218, PT ;  /* 0x000000da0c00720c */ /* 0x000fe20003fa6270 */
[----:B------:R-:W-:Y:S01]  /*cd30*/  FFMA.FTZ R65, -R232, R65, R18 ;  /* 0x00000041e8417223 */ /* 0x000fe20000010112 */
[----:B------:R-:W-:Y:S01]  /*cd40*/  ISETP.GE.AND P2, PT, R12, R219, PT ;  /* 0x000000db0c00720c */ /* 0x000fe20003f46270 */
[----:B------:R-:W-:Y:S01]  /*cd50*/  VIADD R12, R63, 0xfffffe31 ;  /* 0xfffffe313f0c7836 */ /* 0x000fe20000000000 */
[----:B------:R-:W-:Y:S01]  /*cd60*/  FSEL R181, R181, -INF , P3 ;  /* 0xff800000b5b57808 */ /* 0x000fe20001800000 */
[----:B------:R-:W-:Y:S01]  /*cd70*/  HMMA.16816.F32.BF16 R24, R4, R14, R24 ;  /* 0x0000000e0418723c */ /* 0x000fe20000041818 */
        /* <DEDUP_REMOVED lines=42> */
[----:B--2---:R-:W-:Y:S01]  /*d020*/  HMMA.16816.F32.BF16 R16, R4, R12, R16 ;  /* 0x0000000c0410723c */ /* 0x004fe20000041810 */
[----:B------:R-:W-:Y:S01]  /*d030*/  IABS R25, R25 ;  /* 0x0000001900197213 */ /* 0x000fe20000000000 */
[----:B------:R-:W-:Y:S01]  /*d040*/  VIADD R12, R63, 0xfffffe40 ;  /* 0xfffffe403f0c7836 */ /* 0x000fe20000000000 */
[----:B------:R-:W-:Y:S02]  /*d050*/  FSEL R26, R26, -INF , P4 ;  /* 0xff8000001a1a7808 */ /* 0x000fe40002000000 */
[C---:B------:R-:W-:Y:S02]  /*d060*/  ISETP.GE.AND P5, PT, R28.reuse, R221, PT ;  /* 0x000000dd1c00720c */ /* 0x040fe40003fa6270 */
[----:B------:R-:W-:Y:S02]  /*d070*/  ISETP.GE.AND P2, PT, R28, R219, PT ;  /* 0x000000db1c00720c */ /* 0x000fe40003f46270 */
[----:B------:R-:W-:-:S02]  /*d080*/  FSEL R179, R179, -INF , !P1 ;  /* 0xff800000b3b37808 */ /* 0x000fc40004800000 */
[----:B------:R-:W-:Y:S02]  /*d090*/  ISETP.GE.AND P1, PT, R28, R218, PT ;  /* 0x000000da1c00720c */ /* 0x000fe40003f26270 */
[----:B------:R-:W-:Y:S01]  /*d0a0*/  FSEL R130, R26, -INF , !P5 ;  /* 0xff8000001a827808 */ /* 0x000fe20006800000 */
[----:B------:R-:W-:Y:S01]  /*d0b0*/  HMMA.16816.F32.BF16 R28, R8, R30, RZ ;  /* 0x0000001e081c723c */ /* 0x000fe200000418ff */
[----:B------:R-:W-:Y:S02]  /*d0c0*/  I2FP.F32.S32 R178, R25 ;  /* 0x0000001900b27245 */ /* 0x000fe40000201400 */
[----:B------:R-:W-:Y:S02]  /*d0d0*/  FSEL R68, R24, -INF , P2 ;  /* 0xff80000018447808 */ /* 0x000fe40001000000 */
[----:B------:R-:W-:Y:S01]  /*d0e0*/  IADD3 R13, PT, PT, R64, 0x1c0, -R33 ;  /* 0x000001c0400d7810 */ /* 0x000fe20007ffe821 */
[----:B------:R-:W1:Y:S01]  /*d0f0*/  LDSM.16.M88.4 R24, [R193+0x2400] ;  /* 0x00240000c118783b */ /* 0x000e620000000200 */
[----:B------:R-:W-:Y:S01]  /*d100*/  FSEL R67, R67, -INF , !P3 ;  /* 0xff80000043437808 */ /* 0x000fe20005800000 */
[----:B------:R-:W-:Y:S01]  /*d110*/  FFMA.FTZ R178, -R232, R178, R16 ;  /* 0x000000b2e8b27223 */ /* 0x000fe20000010110 */
[----:B------:R-:W-:-:S02]  /*d120*/  IABS R13, R13 ;  /* 0x0000000d000d7213 */ /* 0x000fc40000000000 */
[C---:B------:R-:W-:Y:S02]  /*d130*/  ISETP.GE.AND P3, PT, R12.reuse, R222, PT ;  /* 0x000000de0c00720c */ /* 0x040fe40003f66270 */
        /* <DEDUP_REMOVED lines=38> */
[--C-:B------:R-:W-:Y:S02]  /*d3a0*/  IADD3 R25, PT, PT, R220, 0x1b7, -R33.reuse ;  /* 0x000001b7dc197810 */ /* 0x100fe40007ffe821 */
[----:B------:R-:W-:-:S02]  /*d3b0*/  IADD3 R24, PT, PT, R64, 0x1b7, -R33 ;  /* 0x000001b740187810 */ /* 0x000fc40007ffe821 */
[----:B------:R-:W-:Y:S02]  /*d3c0*/  IABS R25, R25 ;  /* 0x0000001900197213 */ /* 0x000fe40000000000 */
[----:B------:R-:W-:Y:S02]  /*d3d0*/  IABS R24, R24 ;  /* 0x0000001800187213 */ /* 0x000fe40000000000 */
[----:B------:R-:W-:Y:S02]  /*d3e0*/  I2FP.F32.S32 R25, R25 ;  /* 0x0000001900197245 */ /* 0x000fe40000201400 */
[----:B------:R-:W-:Y:S02]  /*d3f0*/  I2FP.F32.S32 R24, R24 ;  /* 0x0000001800187245 */ /* 0x000fe40000201400 */
[----:B------:R-:W-:Y:S01]  /*d400*/  FSEL R70, R70, -INF , !P4 ;  /* 0xff80000046467808 */ /* 0x000fe20006000000 */
[----:B------:R-:W-:Y:S01]  /*d410*/  FFMA.FTZ R29, -R232, R25, R29 ;  /* 0x00000019e81d7223 */ /* 0x000fe2000001011d */
[----:B------:R-:W-:Y:S01]  /*d420*/  ISETP.GE.AND P4, PT, R28, R222, PT ;  /* 0x000000de1c00720c */ /* 0x000fe20003f86270 */
[----:B------:R-:W-:Y:S01]  /*d430*/  FFMA.FTZ R24, -R232, R24, R31 ;  /* 0x00000018e8187223 */ /* 0x000fe2000001011f */
[----:B------:R-:W-:-:S02]  /*d440*/  IADD3 R25, PT, PT, R220, 0x1b0, -R33 ;  /* 0x000001b0dc197810 */ /* 0x000fc40007ffe821 */
[----:B------:R-:W-:Y:S01]  /*d450*/  FSEL R71, R30, -INF , P2 ;  /* 0xff8000001e477808 */ /* 0x000fe20001000000 */
[----:B--2---:R-:W-:Y:S01]  /*d460*/  HMMA.16816.F32.BF16 R16, R4, R12, R16 ;  /* 0x0000000c0410723c */ /* 0x004fe20000041810 */
[----:B------:R-:W-:Y:S01]  /*d470*/  FSEL R176, R176, -INF , P5 ;  /* 0xff800000b0b07808 */ /* 0x000fe20002800000 */
[----:B------:R-:W-:Y:S01]  /*d480*/  VIADD R12, R63, 0xfffffe50 ;  /* 0xfffffe503f0c7836 */ /* 0x000fe20000000000 */
[C---:B------:R-:W-:Y:S02]  /*d490*/  ISETP.GE.AND P2, PT, R28.reuse, R219, PT ;  /* 0x000000db1c00720c */ /* 0x040fe40003f46270 */
[----:B------:R-:W-:Y:S02]  /*d4a0*/  IABS R25, R25 ;  /* 0x0000001900197213 */ /* 0x000fe40000000000 */
[----:B------:R-:W-:Y:S02]  /*d4b0*/  FSEL R29, R29, -INF , P4 ;  /* 0xff8000001d1d7808 */ /* 0x000fe40002000000 */
[----:B------:R-:W-:-:S02]  /*d4c0*/  ISETP.GE.AND P5, PT, R28, R221, PT ;  /* 0x000000dd1c00720c */ /* 0x000fc40003fa6270 */
[----:B------:R-:W-:Y:S02]  /*d4d0*/  FSEL R176, R176, -INF , !P1 ;  /* 0xff800000b0b07808 */ /* 0x000fe40004800000 */
[----:B------:R-:W-:Y:S02]  /*d4e0*/  I2FP.F32.S32 R174, R25 ;  /* 0x0000001900ae7245 */ /* 0x000fe40000201400 */
[----:B------:R-:W-:Y:S02]  /*d4f0*/  FSEL R72, R24, -INF , P2 ;  /* 0xff80000018487808 */ /* 0x000fe40001000000 */
[----:B------:R-:W-:Y:S01]  /*d500*/  ISETP.GE.AND P1, PT, R28, R218, PT ;  /* 0x000000da1c00720c */ /* 0x000fe20003f26270 */
[----:B------:R-:W-:Y:S01]  /*d510*/  HMMA.16816.F32.BF16 R24, R8, R26, RZ ;  /* 0x0000001a0818723c */ /* 0x000fe200000418ff */
        /* <DEDUP_REMOVED lines=115> */
[----:B------:R-:W-:Y:S02]  /*dc50*/  I2FP.F32.S32 R39, R39 ;  /* 0x0000002700277245 */ /* 0x000fe40000201400 */
[----:B------:R-:W-:Y:S02]  /*dc60*/  IABS R24, R24 ;  /* 0x0000001800187213 */ /* 0x000fe40000000000 */
[----:B------:R-:W-:Y:S01]  /*dc70*/  I2FP.F32.S32 R25, R25 ;  /* 0x0000001900197245 */ /* 0x000fe20000201400 */
[C---:B------:R-:W-:Y:S01]  /*dc80*/  FFMA.FTZ R30, -R232.reuse, R39, R30 ;  /* 0x00000027e81e7223 */ /* 0x040fe2000001011e */
[----:B------:R-:W-:Y:S02]  /*dc90*/  I2FP.F32.S32 R24, R24 ;  /* 0x0000001800187245 */ /* 0x000fe40000201400 */
[----:B------:R-:W-:Y:S01]  /*dca0*/  FSEL R119, R119, -INF , !P4 ;  /* 0xff80000077777808 */ /* 0x000fe20006000000 */
[----:B------:R-:W-:Y:S01]  /*dcb0*/  FFMA.FTZ R29, -R232, R25, R29 ;  /* 0x00000019e81d7223 */ /* 0x000fe2000001011d */
[----:B------:R-:W-:Y:S01]  /*dcc0*/  ISETP.GE.AND P4, PT, R28, R222, PT ;  /* 0x000000de1c00720c */ /* 0x000fe20003f86270 */
[----:B------:R-:W-:Y:S01]  /*dcd0*/  FFMA.FTZ R24, -R232, R24, R31 ;  /* 0x00000018e8187223 */ /* 0x000fe2000001011f */
[----:B------:R-:W-:Y:S01]  /*dce0*/  IADD3 R25, PT, PT, R220, 0x190, -R33 ;  /* 0x00000190dc197810 */ /* 0x000fe20007ffe821 */
[----:B--2---:R-:W-:Y:S01]  /*dcf0*/  HMMA.16816.F32.BF16 R16, R4, R12, R16 ;  /* 0x0000000c0410723c */ /* 0x004fe20000041810 */
        /* <DEDUP_REMOVED lines=11> */
[----:B------:R-:W-:Y:S01]  /*ddb0*/  HMMA.16816.F32.BF16 R24, R8, R26, RZ ;  /* 0x0000001a0818723c */ /* 0x000fe200000418ff */
[----:B------:R-:W-:Y:S01]  /*ddc0*/  FSEL R166, R29, -INF , !P5 ;  /* 0xff8000001da67808 */ /* 0x000fe20006800000 */
[----:B------:R-:W-:Y:S01]  /*ddd0*/  FFMA.FTZ R165, -R232, R165, R16 ;  /* 0x000000a5e8a57223 */ /* 0x000fe20000010110 */
[----:B------:R-:W-:Y:S01]  /*dde0*/  IADD3 R13, PT, PT, R64, 0x190, -R33 ;  /* 0x00000190400d7810 */ /* 0x000fe20007ffe821 */
[----:B------:R-:W1:Y:S01]  /*ddf0*/  LDSM.16.M88.4 R28, [R193+0x3000] ;  /* 0x00300000c11c783b */ /* 0x000e620000000200 */
[----:B------:R-:W-:Y:S02]  /*de00*/  FSEL R123, R123, -INF , !P3 ;  /* 0xff8000007b7b7808 */ /* 0x000fe40005800000 */
        /* <DEDUP_REMOVED lines=107> */
[----:B------:R-:W-:Y:S02]  /*e4c0*/  IADD3 R25, PT, PT, R220, 0x177, -R33 ;  /* 0x00000177dc197810 */ /* 0x000fe40007ffe821 */
[----:B------:R-:W-:-:S02]  /*e4d0*/  IABS R39, R39 ;  /* 0x0000002700277213 */ /* 0x000fc40000000000 */
        /* <DEDUP_REMOVED lines=10> */
[----:B--2---:R-:W-:Y:S01]  /*e580*/  HMMA.16816.F32.BF16 R16, R4, R12, R16 ;  /* 0x0000000c0410723c */ /* 0x004fe20000041810 */
[----:B------:R-:W-:Y:S01]  /*e590*/  IADD3 R25, PT, PT, R220, 0x170, -R33 ;  /* 0x00000170dc197810 */ /* 0x000fe20007ffe821 */
[----:B------:R-:W-:Y:S01]  /*e5a0*/  FFMA.FTZ R24, -R232, R24, R31 ;  /* 0x00000018e8187223 */ /* 0x000fe2000001011f */
[----:B------:R-:W-:Y:S01]  /*e5b0*/  FSEL R195, R30, -INF , P2 ;  /* 0xff8000001ec37808 */ /* 0x000fe20001000000 */
[----:B------:R-:W-:Y:S01]  /*e5c0*/  VIADD R12, R63, 0xfffffe90 ;  /* 0xfffffe903f0c7836 */ /* 0x000fe20000000000 */
[----:B------:R-:W-:Y:S02]  /*e5d0*/  FSEL R159, R159, -INF , P5 ;  /* 0xff8000009f9f7808 */ /* 0x000fe40002800000 */
        /* <DEDUP_REMOVED lines=275> */
[----:B------:R-:W-:Y:S01]  /*f710*/  IADD3 R25, PT, PT, R220, 0x130, -R33 ;  /* 0x00000130dc197810 */ /* 0x000fe20007ffe821 */
[----:B------:R-:W-:Y:S01]  /*f720*/  VIADD R24, R63, 0xfffffed0 ;  /* 0xfffffed03f187836 */ /* 0x000fe20000000000 */
[----:B------:R-:W-:Y:S02]  /*f730*/  FSEL R89, R89, -INF , P5 ;  /* 0xff80000059597808 */ /* 0x000fe40002800000 */
[----:B------:R-:W-:-:S02]  /*f740*/  FSEL R242, R30, -INF , P2 ;  /* 0xff8000001ef27808 */ /* 0x000fc40001000000 */
[C---:B------:R-:W-:Y:S02]  /*f750*/  ISETP.GE.AND P5, PT, R28.reuse, R221, PT ;  /* 0x000000dd1c00720c */ /* 0x040fe40003fa6270 */
[----:B------:R-:W-:Y:S02]  /*f760*/  ISETP.GE.AND P2, PT, R28, R219, PT ;  /* 0x000000db1c00720c */ /* 0x000fe40003f46270 */
[----:B------:R-:W-:Y:S02]  /*f770*/  IABS R13, R13 ;  /* 0x0000000d000d7213 */ /* 0x000fe40000000000 */
[----:B------:R-:W-:Y:S02]  /*f780*/  FSEL R29, R29, -INF , P4 ;  /* 0xff8000001d1d7808 */ /* 0x000fe40002000000 */
[----:B------:R-:W-:Y:S02]  /*f790*/  IABS R25, R25 ;  /* 0x0000001900197213 */ /* 0x000fe40000000000 */
[----:B------:R-:W-:-:S02]  /*f7a0*/  FSEL R242, R242, -INF , !P3 ;  /* 0xff800000f2f27808 */ /* 0x000fc40005800000 */
[----:B------:R-:W-:Y:S02]  /*f7b0*/  I2FP.F32.S32 R187, R13 ;  /* 0x0000000d00bb7245 */ /* 0x000fe40000201400 */
[----:B------:R-:W-:Y:S02]  /*f7c0*/  FSEL R86, R29, -INF , !P5 ;  /* 0xff8000001d567808 */ /* 0x000fe40006800000 */
[----:B------:R-:W-:Y:S01]  /*f7d0*/  FSEL R12, R12, -INF , P2 ;  /* 0xff8000000c0c7808 */ /* 0x000fe20001000000 */
[----:B------:R-:W-:Y:S01]  /*f7e0*/  FFMA.FTZ R187, -R232, R187, R18 ;  /* 0x000000bbe8bb7223 */ /* 0x000fe20000010112 */
[----:B------:R-:W-:Y:S02]  /*f7f0*/  FSEL R89, R89, -INF , !P1 ;  /* 0xff80000059597808 */ /* 0x000fe40004800000 */
[C---:B------:R-:W-:Y:S02]  /*f800*/  ISETP.GE.AND P3, PT, R24.reuse, R222, PT ;  /* 0x000000de1800720c */ /* 0x040fe40003f66270 */
[----:B------:R-:W-:-:S02]  /*f810*/  ISETP.GE.AND P4, PT, R24, R221, PT ;  /* 0x000000dd1800720c */ /* 0x000fc40003f86270 */
[CC--:B------:R-:W-:Y:S02]  /*f820*/  ISETP.GE.AND P5, PT, R24.reuse, R218.reuse, PT ;  /* 0x000000da1800720c */ /* 0x0c0fe40003fa6270 */
[----:B------:R-:W-:Y:S02]  /*f830*/  I2FP.F32.S32 R13, R25 ;  /* 0x00000019000d7245 */ /* 0x000fe40000201400 */
[----:B------:R-:W-:Y:S02]  /*f840*/  ISETP.GE.AND P2, PT, R24, R219, PT ;  /* 0x000000db1800720c */ /* 0x000fe40003f46270 */
[----:B------:R-:W-:Y:S01]  /*f850*/  ISETP.GE.AND P1, PT, R28, R218, PT ;  /* 0x000000da1c00720c */ /* 0x000fe20003f26270 */
[----:B------:R-:W-:Y:S01]  /*f860*/  HMMA.16816.F32.BF16 R24, R8, R26, RZ ;  /* 0x0000001a0818723c */ /* 0x000fe200000418ff */
[----:B------:R1:W2:Y:S01]  /*f870*/  LDSM.16.M88.4 R28, [R193+0x4800] ;  /* 0x00480000c11c783b */ /* 0x0002a20000000200 */
[----:B------:R-:W-:Y:S01]  /*f880*/  FFMA.FTZ R49, -R232, R13, R16 ;  /* 0x0000000de8317223 */ /* 0x000fe20000010110 */
[----:B------:R-:W-:Y:S01]  /*f890*/  VIADD R13, R63, 0xfffffed1 ;  /* 0xfffffed13f0d7836 */ /* 0x000fe20000000000 */
[----:B------:R-:W-:-:S02]  /*f8a0*/  IADD3 R18, PT, PT, R220, 0x12f, -R33 ;  /* 0x0000012fdc127810 */ /* 0x000fc40007ffe821 */
[----:B------:R-:W-:Y:S02]  /*f8b0*/  FSEL R187, R187, -INF , P2 ;  /* 0xff800000bbbb7808 */ /* 0x000fe40001000000 */
[----:B------:R-:W-:Y:S02]  /*f8c0*/  FSEL R49, R49, -INF , P3 ;  /* 0xff80000031317808 */ /* 0x000fe40001800000 */
[----:B------:R-:W-:Y:S02]  /*f8d0*/  ISETP.GE.AND P3, PT, R13, R221, PT ;  /* 0x000000dd0d00720c */ /* 0x000fe40003f66270 */
[----:B------:R-:W-:Y:S02]  /*f8e0*/  FSEL R49, R49, -INF , !P4 ;  /* 0xff80000031317808 */ /* 0x000fe40006000000 */
[C---:B------:R-:W-:Y:S02]  /*f8f0*/  ISETP.GE.AND P4, PT, R13.reuse, R218, PT ;  /* 0x000000da0d00720c */ /* 0x040fe40003f86270 */
[----:B------:R-:W-:-:S02]  /*f900*/  ISETP.GE.AND P2, PT, R13, R219, PT ;  /* 0x000000db0d00720c */ /* 0x000fc40003f46270 */
[----:B------:R-:W-:Y:S02]  /*f910*/  IADD3 R16, PT, PT, R64, 0x12f, -R33 ;  /* 0x0000012f40107810 */ /* 0x000fe40007ffe821 */
[----:B------:R-:W-:Y:S01]  /*f920*/  HMMA.16816.F32.BF16 R24, R4, R14, R24 ;  /* 0x0000000e0418723c */ /* 0x000fe20000041818 */
[----:B------:R-:W-:Y:S02]  /*f930*/  IABS R18, R18 ;  /* 0x0000001200127213 */ /* 0x000fe40000000000 */
[----:B------:R-:W-:Y:S02]  /*f940*/  IABS R16, R16 ;  /* 0x0000001000107213 */ /* 0x000fe40000000000 */
[----:B-1----:R-:W-:Y:S02]  /*f950*/  FSEL R193, R12, -INF , !P1 ;  /* 0xff8000000cc17808 */ /* 0x002fe40004800000 */
[----:B------:R-:W-:Y:S02]  /*f960*/  ISETP.GE.AND P1, PT, R13, R222, PT ;  /* 0x000000de0d00720c */ /* 0x000fe40003f26270 */
[----:B------:R-:W1:Y:S01]  /*f970*/  LDSM.16.M88.4 R12, [R44+0x4800] ;  /* 0x004800002c0c783b */ /* 0x000e620000000200 */
[----:B------:R-:W-:Y:S01]  /*f980*/  I2FP.F32.S32 R18, R18 ;  /* 0x0000001200127245 */ /* 0x000fe20000201400 */
[----:B------:R-:W-:-:S04]  /*f990*/  DEPBAR.LE SB0, 0x0 ;  /* 0x000080000000791a */ /* 0x000fc80000000000 */
[----:B------:R-:W-:Y:S01]  /*f9a0*/  I2FP.F32.S32 R16, R16 ;  /* 0x0000001000107245 */ /* 0x000fe20000201400 */
[C---:B------:R-:W-:Y:S01]  /*f9b0*/  FFMA.FTZ R18, -R232.reuse, R18, R17 ;  /* 0x00000012e8127223 */ /* 0x040fe20000010111 */
[----:B------:R-:W-:Y:S01]  /*f9c0*/  VIADD R17, R63, 0xfffffed8 ;  /* 0xfffffed83f117836 */ /* 0x000fe20000000000 */
[----:B------:R-:W-:Y:S02]  /*f9d0*/  FSEL R187, R187, -INF , !P5 ;  /* 0xff800000bbbb7808 */ /* 0x000fe40006800000 */
[----:B------:R-:W-:Y:S01]  /*f9e0*/  FFMA.FTZ R16, -R232, R16, R19 ;  /* 0x00000010e8107223 */ /* 0x000fe20000010113 */
[----:B------:R-:W-:Y:S01]  /*f9f0*/  FSEL R48, R18, -INF , P1 ;  /* 0xff80000012307808 */ /* 0x000fe20000800000 */
[----:B------:R-:W-:Y:S01]  /*fa00*/  BAR.SYNC.DEFER_BLOCKING 0x0 ;  /* 0x0000000000007b1d */ /* 0x000fe20000010000 */
[----:B------:R-:W-:Y:S02]  /*fa10*/  ISETP.GE.AND P5, PT, R17, R222, PT ;  /* 0x000000de1100720c */ /* 0x000fe40003fa6270 */
[----:B------:R-:W-:-:S02]  /*fa20*/  FSEL R48, R48, -INF , !P3 ;  /* 0xff80000030307808 */ /* 0x000fc40005800000 */
[----:B------:R-:W-:Y:S02]  /*fa30*/  FSEL R186, R16, -INF , P2 ;  /* 0xff80000010ba7808 */ /* 0x000fe40001000000 */
[C---:B------:R-:W-:Y:S02]  /*fa40*/  ISETP.GE.AND P1, PT, R17.reuse, R221, PT ;  /* 0x000000dd1100720c */ /* 0x040fe40003f26270 */
[C---:B------:R-:W-:Y:S02]  /*fa50*/  ISETP.GE.AND P3, PT, R17.reuse, R218, PT ;  /* 0x000000da1100720c */ /* 0x040fe40003f66270 */
[----:B------:R-:W-:Y:S02]  /*fa60*/  ISETP.GE.AND P2, PT, R17, R219, PT ;  /* 0x000000db1100720c */ /* 0x000fe40003f46270 */
[----:B--2---:R-:W-:Y:S01]  /*fa70*/  HMMA.16816.F32.BF16 R16, R8, R28, RZ ;  /* 0x0000001c0810723c */ /* 0x004fe200000418ff */
[----:B------:R-:W-:Y:S01]  /*fa80*/  IABS R185, R185 ;  /* 0x000000b900b97213 */ /* 0x000fe20000000000 */
[----:B------:R-:W-:Y:S01]  /*fa90*/  VIADD R28, R63, 0xfffffed9 ;  /* 0xfffffed93f1c7836 */ /* 0x000fe20000000000 */
[----:B------:R-:W-:-:S02]  /*faa0*/  IABS R47, R47 ;  /* 0x0000002f002f7213 */ /* 0x000fc40000000000 */
[----:B------:R-:W-:Y:S02]  /*fab0*/  I2FP.F32.S32 R185, R185 ;  /* 0x000000b900b97245 */ /* 0x000fe40000201400 */
[----:B------:R-:W-:Y:S02]  /*fac0*/  I2FP.F32.S32 R47, R47 ;  /* 0x0000002f002f7245 */ /* 0x000fe40000201400 */
[----:B------:R-:W-:Y:S01]  /*fad0*/  FSEL R186, R186, -INF , !P4 ;  /* 0xff800000baba7808 */ /* 0x000fe20006000000 */
[----:B------:R-:W-:Y:S01]  /*fae0*/  FFMA.FTZ R185, -R232, R185, R26 ;  /* 0x000000b9e8b97223 */ /* 0x000fe2000001011a */
[--C-:B------:R-:W-:Y:S01]  /*faf0*/  IADD3 R26, PT, PT, R220, 0x127, -R33.reuse ;  /* 0x00000127dc1a7810 */ /* 0x100fe20007ffe821 */
[----:B------:R-:W-:Y:S01]  /*fb00*/  FFMA.FTZ R47, -R232, R47, R24 ;  /* 0x0000002fe82f7223 */ /* 0x000fe20000010118 */
[----:B------:R-:W-:Y:S02]  /*fb10*/  IADD3 R24, PT, PT, R64, 0x127, -R33 ;  /* 0x0000012740187810 */ /* 0x000fe40007ffe821 */
[----:B------:R-:W-:-:S02]  /*fb20*/  IABS R26, R26 ;  /* 0x0000001a001a7213 */ /* 0x000fc40000000000 */
[----:B------:R-:W-:Y:S02]  /*fb30*/  FSEL R47, R47, -INF , P5 ;  /* 0xff8000002f2f7808 */ /* 0x000fe40002800000 */
[----:B------:R-:W-:Y:S01]  /*fb40*/  IABS R24, R24 ;  /* 0x0000001800187213 */ /* 0x000fe20000000000 */
[----:B-1----:R-:W-:Y:S01]  /*fb50*/  HMMA.16816.F32.BF16 R16, R4, R12, R16 ;  /* 0x0000000c0410723c */ /* 0x002fe20000041810 */
[----:B------:R-:W-:Y:S01]  /*fb60*/  I2FP.F32.S32 R26, R26 ;  /* 0x0000001a001a7245 */ /* 0x000fe20000201400 */
[----:B------:R-:W-:Y:S01]  /*fb70*/  VIADD R13, R63, 0xfffffee0 ;  /* 0xfffffee03f0d7836 */ /* 0x000fe20000000000 */
[----:B------:R-:W-:Y:S02]  /*fb80*/  FSEL R47, R47, -INF , !P1 ;  /* 0xff8000002f2f7808 */ /* 0x000fe40004800000 */
[----:B------:R-:W-:Y:S01]  /*fb90*/  FSEL R185, R185, -INF , P2 ;  /* 0xff800000b9b97808 */ /* 0x000fe20001000000 */
[----:B------:R-:W-:Y:S01]  /*fba0*/  FFMA.FTZ R25, -R232, R26, R25 ;  /* 0x0000001ae8197223 */ /* 0x000fe20000010119 */
[----:B------:R-:W-:-:S02]  /*fbb0*/  ISETP.GE.AND P4, PT, R28, R222, PT ;  /* 0x000000de1c00720c */ /* 0x000fc40003f86270 */
[C---:B------:R-:W-:Y:S02]  /*fbc0*/  ISETP.GE.AND P5, PT, R28.reuse, R221, PT ;  /* 0x000000dd1c00720c */ /* 0x040fe40003fa6270 */
[C---:B------:R-:W-:Y:S02]  /*fbd0*/  ISETP.GE.AND P1, PT, R28.reuse, R218, PT ;  /* 0x000000da1c00720c */ /* 0x040fe40003f26270 */
[----:B------:R-:W-:Y:S02]  /*fbe0*/  ISETP.GE.AND P2, PT, R28, R219, PT ;  /* 0x000000db1c00720c */ /* 0x000fe40003f46270 */
[----:B------:R-:W-:Y:S01]  /*fbf0*/  I2FP.F32.S32 R24, R24 ;  /* 0x0000001800187245 */ /* 0x000fe20000201400 */
[----:B------:R-:W-:Y:S01]  /*fc00*/  HMMA.16816.F32.BF16 R28, R8, R30, RZ ;  /* 0x0000001e081c723c */ /* 0x000fe200000418ff */
[----:B------:R-:W-:Y:S02]  /*fc10*/  IADD3 R12, PT, PT, R64, 0x120, -R33 ;  /* 0x00000120400c7810 */ /* 0x000fe40007ffe821 */
[----:B------:R-:W-:Y:S01]  /*fc20*/  FSEL R46, R25, -INF , P4 ;  /* 0xff800000192e7808 */ /* 0x000fe20002000000 */
[----:B------:R-:W-:Y:S01]  /*fc30*/  FFMA.FTZ R24, -R232, R24, R27 ;  /* 0x00000018e8187223 */ /* 0x000fe2000001011b */
[----:B------:R-:W-:-:S02]  /*fc40*/  IABS R12, R12 ;  /* 0x0000000c000c7213 */ /* 0x000fc40000000000 */
[----:B------:R-:W-:Y:S01]  /*fc50*/  FSEL R185, R185, -INF , !P3 ;  /* 0xff800000b9b97808 */ /* 0x000fe20005800000 */
[----:B------:R-:W-:Y:S01]  /*fc60*/  HMMA.16816.F32.BF16 R8, R8, R40, RZ ;  /* 0x000000280808723c */ /* 0x000fe200000418ff */
[----:B------:R-:W-:Y:S02]  /*fc70*/  FSEL R46, R46, -INF , !P5 ;  /* 0xff8000002e2e7808 */ /* 0x000fe40006800000 */
[----:B------:R-:W-:Y:S02]  /*fc80*/  I2FP.F32.S32 R12, R12 ;  /* 0x0000000c000c7245 */ /* 0x000fe40000201400 */
[----:B------:R-:W-:Y:S02]  /*fc90*/  FSEL R184, R24, -INF , P2 ;  /* 0xff80000018b87808 */ /* 0x000fe40001000000 */
[C---:B------:R-:W-:Y:S01]  /*fca0*/  ISETP.GE.AND P3, PT, R13.reuse, R222, PT ;  /* 0x000000de0d00720c */ /* 0x040fe20003f66270 */
[----:B------:R-:W-:Y:S01]  /*fcb0*/  FFMA.FTZ R18, -R232, R12, R18 ;  /* 0x0000000ce8127223 */ /* 0x000fe20000010112 */
[----:B------:R-:W-:-:S02]  /*fcc0*/  ISETP.GE.AND P4, PT, R13, R221, PT ;  /* 0x000000dd0d00720c */ /* 0x000fc40003f86270 */
[C---:B------:R-:W-:Y:S01]  /*fcd0*/  ISETP.GE.AND P5, PT, R13.reuse, R218, PT ;  /* 0x000000da0d00720c */ /* 0x040fe20003fa6270 */
[C---:B------:R-:W-:Y:S01]  /*fce0*/  HMMA.16816.F32.BF16 R28, R4.reuse, R14, R28 ;  /* 0x0000000e041c723c */ /* 0x040fe2000004181c */
[----:B------:R-:W-:Y:S01]  /*fcf0*/  ISETP.GE.AND P2, PT, R13, R219, PT ;  /* 0x000000db0d00720c */ /* 0x000fe20003f46270 */
[C---:B------:R-:W-:Y:S01]  /*fd00*/  VIADD R14, R63.reuse, 0xfffffee8 ;  /* 0xfffffee83f0e7836 */ /* 0x040fe20000000000 */
[--C-:B------:R-:W-:Y:S02]  /*fd10*/  IADD3 R13, PT, PT, R220, 0x11f, -R33.reuse ;  /* 0x0000011fdc0d7810 */ /* 0x100fe40007ffe821 */
[--C-:B------:R-:W-:Y:S02]  /*fd20*/  IADD3 R12, PT, PT, R64, 0x11f, -R33.reuse ;  /* 0x0000011f400c7810 */ /* 0x100fe40007ffe821 */
[----:B------:R-:W-:Y:S01]  /*fd30*/  IABS R13, R13 ;  /* 0x0000000d000d7213 */ /* 0x000fe20000000000 */
[----:B------:R-:W-:Y:S01]  /*fd40*/  HMMA.16816.F32.BF16 R8, R4, R36, R8 ;  /* 0x000000240408723c */ /* 0x000fe20000041808 */
[----:B------:R-:W-:Y:S01]  /*fd50*/  IADD3 R45, PT, PT, R220, 0x120, -R33 ;  /* 0x00000120dc2d7810 */ /* 0x000fe20007ffe821 */
[----:B------:R-:W-:Y:S01]  /*fd60*/  VIADD R6, R63, 0xfffffef0 ;  /* 0xfffffef03f067836 */ /* 0x000fe20000000000 */
[----:B------:R-:W-:-:S02]  /*fd70*/  IABS R12, R12 ;  /* 0x0000000c000c7213 */ /* 0x000fc40000000000 */
[----:B------:R-:W-:Y:S02]  /*fd80*/  I2FP.F32.S32 R13, R13 ;  /* 0x0000000d000d7245 */ /* 0x000fe40000201400 */
[----:B------:R-:W-:Y:S02]  /*fd90*/  IABS R45, R45 ;  /* 0x0000002d002d7213 */ /* 0x000fe40000000000 */
[----:B------:R-:W-:Y:S01]  /*fda0*/  I2FP.F32.S32 R12, R12 ;  /* 0x0000000c000c7245 */ /* 0x000fe20000201400 */
[----:B------:R-:W-:Y:S01]  /*fdb0*/  FFMA.FTZ R17, -R232, R13, R17 ;  /* 0x0000000de8117223 */ /* 0x000fe20000010111 */
[----:B------:R-:W-:Y:S02]  /*fdc0*/  IADD3 R13, PT, PT, R220, 0x118, -R33 ;  /* 0x00000118dc0d7810 */ /* 0x000fe40007ffe821 */
[----:B------:R-:W-:Y:S01]  /*fdd0*/  I2FP.F32.S32 R45, R45 ;  /* 0x0000002d002d7245 */ /* 0x000fe20000201400 */
[----:B------:R-:W-:Y:S01]  /*fde0*/  FFMA.FTZ R19, -R232, R12, R19 ;  /* 0x0000000ce8137223 */ /* 0x000fe20000010113 */
[----:B------:R-:W-:-:S02]  /*fdf0*/  IADD3 R12, PT, PT, R64, 0x118, -R33 ;  /* 0x00000118400c7810 */ /* 0x000fc40007ffe821 */
[----:B------:R-:W-:Y:S01]  /*fe00*/  IABS R13, R13 ;  /* 0x0000000d000d7213 */ /* 0x000fe20000000000 */
[----:B------:R-:W-:Y:S01]  /*fe10*/  FFMA.FTZ R45, -R232, R45, R16 ;  /* 0x0000002de82d7223 */ /* 0x000fe20000010110 */
[----:B------:R-:W-:Y:S01]  /*fe20*/  VIADD R16, R63, 0xfffffee1 ;  /* 0xfffffee13f107836 */ /* 0x000fe20000000000 */
[----:B------:R-:W-:Y:S02]  /*fe30*/  IABS R12, R12 ;  /* 0x0000000c000c7213 */ /* 0x000fe40000000000 */
[----:B------:R-:W-:Y:S02]  /*fe40*/  I2FP.F32.S32 R13, R13 ;  /* 0x0000000d000d7245 */ /* 0x000fe40000201400 */
[----:B------:R-:W-:Y:S02]  /*fe50*/  FSEL R184, R184, -INF , !P1 ;  /* 0xff800000b8b87808 */ /* 0x000fe40004800000 */
[----:B------:R-:W-:Y:S01]  /*fe60*/  I2FP.F32.S32 R12, R12 ;  /* 0x0000000c000c7245 */ /* 0x000fe20000201400 */
[----:B------:R-:W-:Y:S01]  /*fe70*/  FFMA.FTZ R28, -R232, R13, R28 ;  /* 0x0000000de81c7223 */ /* 0x000fe2000001011c */
[----:B------:R-:W-:-:S02]  /*fe80*/  ISETP.GE.AND P1, PT, R16, R222, PT ;  /* 0x000000de1000720c */ /* 0x000fc40003f26270 */
[----:B------:R-:W-:Y:S01]  /*fe90*/  IADD3 R13, PT, PT, R220, 0x117, -R33 ;  /* 0x00000117dc0d7810 */ /* 0x000fe20007ffe821 */
[----:B------:R-:W-:Y:S01]  /*fea0*/  FFMA.FTZ R30, -R232, R12, R30 ;  /* 0x0000000ce81e7223 */ /* 0x000fe2000001011e */
[----:B------:R-:W-:Y:S02]  /*feb0*/  FSEL R45, R45, -INF , P3 ;  /* 0xff8000002d2d7808 */ /* 0x000fe40001800000 */
[----:B------:R-:W-:Y:S02]  /*fec0*/  FSEL R182, R18, -INF , P2 ;  /* 0xff80000012b67808 */ /* 0x000fe40001000000 */
[C---:B------:R-:W-:Y:S02]  /*fed0*/  ISETP.GE.AND P3, PT, R16.reuse, R221, PT ;  /* 0x000000dd1000720c */ /* 0x040fe40003f66270 */
[----:B------:R-:W-:Y:S02]  /*fee0*/  ISETP.GE.AND P2, PT, R16, R219, PT ;  /* 0x000000db1000720c */ /* 0x000fe40003f46270 */
[----:B------:R-:W-:-:S02]  /*fef0*/  FSEL R44, R17, -INF , P1 ;  /* 0xff800000112c7808 */ /* 0x000fc40000800000 */
[--C-:B------:R-:W-:Y:S02]  /*ff00*/  IADD3 R12, PT, PT, R64, 0x117, -R33.reuse ;  /* 0x00000117400c7810 */ /* 0x100fe40007ffe821 */
[----:B------:R-:W-:Y:S02]  /*ff10*/  IABS R13, R13 ;  /* 0x0000000d000d7213 */ /* 0x000fe40000000000 */
[----:B------:R-:W-:Y:S02]  /*ff20*/  IADD3 R5, PT, PT, R220, 0x110, -R33 ;  /* 0x00000110dc057810 */ /* 0x000fe40007ffe821 */
[----:B------:R-:W-:Y:S02]  /*ff30*/  FSEL R182, R182, -INF , !P5 ;  /* 0xff800000b6b67808 */ /* 0x000fe40006800000 */
[----:B------:R-:W-:Y:S02]  /*ff40*/  FSEL R44, R44, -INF , !P3 ;  /* 0xff8000002c2c7808 */ /* 0x000fe40005800000 */
[----:B------:R-:W-:-:S02]  /*ff50*/  FSEL R172, R19, -INF , P2 ;  /* 0xff80000013ac7808 */ /* 0x000fc40001000000 */
[----:B------:R-:W-:Y:S02]  /*ff60*/  FSEL R45, R45, -INF , !P4 ;  /* 0xff8000002d2d7808 */ /* 0x000fe40006000000 */
[C---:B------:R-:W-:Y:S02]  /*ff70*/  ISETP.GE.AND P5, PT, R14.reuse, R222, PT ;  /* 0x000000de0e00720c */ /* 0x040fe40003fa6270 */
[C---:B------:R-:W-:Y:S02]  /*ff80*/  ISETP.GE.AND P1, PT, R14.reuse, R221, PT ;  /* 0x000000dd0e00720c */ /* 0x040fe40003f26270 */
[C---:B------:R-:W-:Y:S02]  /*ff90*/  ISETP.GE.AND P3, PT, R14.reuse, R218, PT ;  /* 0x000000da0e00720c */ /* 0x040fe40003f66270 */
[----:B------:R-:W-:Y:S01]  /*ffa0*/  ISETP.GE.AND P2, PT, R14, R219, PT ;  /* 0x000000db0e00720c */ /* 0x000fe20003f46270 */
[----:B------:R-:W-:Y:S01]  /*ffb0*/  VIADD R14, R63, 0xfffffee9 ;  /* 0xfffffee93f0e7836 */ /* 0x000fe20000000000 */
[----:B------:R-:W-:-:S02]  /*ffc0*/  IABS R12, R12 ;  /* 0x0000000c000c7213 */ /* 0x000fc40000000000 */
[----:B------:R-:W-:Y:S02]  /*ffd0*/  I2FP.F32.S32 R13, R13 ;  /* 0x0000000d000d7245 */ /* 0x000fe40000201400 */
[----:B------:R-:W-:Y:S02]  /*ffe0*/  IABS R5, R5 ;  /* 0x0000000500057213 */ /* 0x000fe40000000000 */
[----:B------:R-:W-:Y:S01]  /*fff0*/  ISETP.GE.AND P4, PT, R16, R218, PT ;  /* 0x000000da1000720c */ /* 0x000fe20003f86270 */
[----:B------:R-:W-:Y:S01]  /*10000*/  FFMA.FTZ R13, -R232, R13, R29 ;  /* 0x0000000de80d7223 */ /* 0x000fe2000001011d */
[----:B------:R-:W-:Y:S02]  /*10010*/  I2FP.F32.S32 R12, R12 ;  /* 0x0000000c000c7245 */ /* 0x000fe40000201400 */
[----:B------:R-:W-:Y:S02]  /*10020*/  I2FP.F32.S32 R5, R5 ;  /* 0x0000000500057245 */ /* 0x000fe40000201400 */
[----:B------:R-:W-:Y:S01]  /*10030*/  FSEL R172, R172, -INF , !P4 ;  /* 0xff800000acac7808 */ /* 0x000fe20006000000 */
[----:B------:R-:W-:Y:S01]  /*10040*/  FFMA.FTZ R12, -R232, R12, R31 ;  /* 0x0000000ce80c7223 */ /* 0x000fe2000001011f */
[----:B------:R-:W-:Y:S01]  /*10050*/  ISETP.GE.AND P4, PT, R14, R222, PT ;  /* 0x000000de0e00720c */ /* 0x000fe20003f86270 */
[----:B------:R-:W-:Y:S01]  /*10060*/  FFMA.FTZ R8, -R232, R5, R8 ;  /* 0x00000005e8087223 */ /* 0x000fe20000010108 */
[----:B------:R-:W-:-:S02]  /*10070*/  IADD3 R7, PT, PT, R220, 0x10f, -R33 ;  /* 0x0000010fdc077810 */ /* 0x000fc40007ffe821 */
[----:B------:R-:W-:Y:S02]  /*10080*/  FSEL R43, R28, -INF , P5 ;  /* 0xff8000001c2b7808 */ /* 0x000fe40002800000 */
[----:B------:R-:W-:Y:S02]  /*10090*/  FSEL R153, R30, -INF , P2 ;  /* 0xff8000001e997808 */ /* 0x000fe40001000000 */
[C---:B------:R-:W-:Y:S02]  /*100a0*/  ISETP.GE.AND P5, PT, R14.reuse, R221, PT ;  /* 0x000000dd0e00720c */ /* 0x040fe40003fa6270 */
[----:B------:R-:W-:Y:S02]  /*100b0*/  ISETP.GE.AND P2, PT, R14, R219, PT ;  /* 0x000000db0e00720c */ /* 0x000fe40003f46270 */
[----:B------:R-:W-:Y:S02]  /*100c0*/  IADD3 R4, PT, PT, R64, 0x110, -R33 ;  /* 0x0000011040047810 */ /* 0x000fe40007ffe821 */
[----:B------:R-:W-:-:S02]  /*100d0*/  FSEL R13, R13, -INF , P4 ;  /* 0xff8000000d0d7808 */ /* 0x000fc40002000000 */
[C-C-:B------:R-:W-:Y:S02]  /*100e0*/  IADD3 R5, PT, PT, R64.reuse, 0x10f, -R33.reuse ;  /* 0x0000010f40057810 */ /* 0x140fe40007ffe821 */
[--C-:B------:R-:W-:Y:S02]  /*100f0*/  IADD3 R64, PT, PT, R64, 0x108, -R33.reuse ;  /* 0x0000010840407810 */ /* 0x100fe40007ffe821 */
[----:B------:R-:W-:Y:S02]  /*10100*/  IABS R7, R7 ;  /* 0x0000000700077213 */ /* 0x000fe40000000000 */
[----:B------:R-:W-:Y:S02]  /*10110*/  IADD3 R33, PT, PT, R220, 0x108, -R33 ;  /* 0x00000108dc217810 */ /* 0x000fe40007ffe821 */
[----:B------:R-:W-:Y:S02]  /*10120*/  FSEL R153, R153, -INF , !P3 ;  /* 0xff80000099997808 */ /* 0x000fe40005800000 */
[----:B------:R-:W-:-:S02]  /*10130*/  FSEL R42, R13, -INF , !P5 ;  /* 0xff8000000d2a7808 */ /* 0x000fc40006800000 */
[----:B------:R-:W-:Y:S02]  /*10140*/  FSEL R12, R12, -INF , P2 ;  /* 0xff8000000c0c7808 */ /* 0x000fe40001000000 */
[----:B------:R-:W-:Y:S02]  /*10150*/  FSEL R43, R43, -INF , !P1 ;  /* 0xff8000002b2b7808 */ /* 0x000fe40004800000 */
[C---:B------:R-:W-:Y:S02]  /*10160*/  ISETP.GE.AND P3, PT, R6.reuse, R222, PT ;  /* 0x000000de0600720c */ /* 0x040fe40003f66270 */
[C---:B------:R-:W-:Y:S02]  /*10170*/  ISETP.GE.AND P4, PT, R6.reuse, R221, PT ;  /* 0x000000dd0600720c */ /* 0x040fe40003f86270 */
[CC--:B------:R-:W-:Y:S02]  /*10180*/  ISETP.GE.AND P5, PT, R6.reuse, R218.reuse, PT ;  /* 0x000000da0600720c */ /* 0x0c0fe40003fa6270 */
        /* <DEDUP_REMOVED lines=8> */
[----:B------:R-:W-:Y:S02]  /*10210*/  FSEL R111, R12, -INF , !P1 ;  /* 0xff8000000c6f7808 */ /* 0x000fe40004800000 */
[----:B------:R-:W-:Y:S02]  /*10220*/  I2FP.F32.S32 R33, R33 ;  /* 0x0000002100217245 */ /* 0x000fe40000201400 */
[----:B------:R-:W-:Y:S02]  /*10230*/  ISETP.GE.AND P1, PT, R6, R222, PT ;  /* 0x000000de0600720c */ /* 0x000fe40003f26270 */
[----:B------:R-:W-:Y:S01]  /*10240*/  I2FP.F32.S32 R4, R4 ;  /* 0x0000000400047245 */ /* 0x000fe20000201400 */
[----:B------:R-:W-:Y:S01]  /*10250*/  FFMA.FTZ R52, -R232, R33, R52 ;  /* 0x00000021e8347223 */ /* 0x000fe20000010134 */
[----:B------:R-:W-:-:S02]  /*10260*/  IABS R5, R5 ;  /* 0x0000000500057213 */ /* 0x000fc40000000000 */
[----:B------:R-:W-:Y:S01]  /*10270*/  FSEL R7, R7, -INF , P1 ;  /* 0xff80000007077808 */ /* 0x000fe20000800000 */
[----:B------:R-:W-:Y:S01]  /*10280*/  FFMA.FTZ R4, -R232, R4, R10 ;  /* 0x00000004e8047223 */ /* 0x000fe2000001010a */
[----:B------:R-:W-:Y:S02]  /*10290*/  ISETP.GE.AND P1, PT, R63, R222, PT ;  /* 0x000000de3f00720c */ /* 0x000fe40003f26270 */
[----:B------:R-:W-:Y:S02]  /*102a0*/  I2FP.F32.S32 R5, R5 ;  /* 0x0000000500057245 */ /* 0x000fe40000201400 */
[----:B------:R-:W-:Y:S02]  /*102b0*/  IABS R64, R64 ;  /* 0x0000004000407213 */ /* 0x000fe40000000000 */
[----:B------:R-:W-:Y:S01]  /*102c0*/  FSEL R39, R52, -INF , P1 ;  /* 0xff80000034277808 */ /* 0x000fe20000800000 */
[----:B------:R-:W-:Y:S01]  /*102d0*/  FFMA.FTZ R5, -R232, R5, R11 ;  /* 0x00000005e8057223 */ /* 0x000fe2000001010b */
[----:B------:R-:W-:-:S02]  /*102e0*/  ISETP.GT.AND P1, PT, R32, R223, PT ;  /* 0x000000df2000720c */ /* 0x000fc40003f24270 */
[----:B------:R-:W-:Y:S02]  /*102f0*/  I2FP.F32.S32 R64, R64 ;  /* 0x0000004000407245 */ /* 0x000fe40000201400 */
[----:B------:R-:W-:Y:S02]  /*10300*/  FSEL R4, R4, -INF , P2 ;  /* 0xff80000004047808 */ /* 0x000fe40001000000 */
[----:B------:R-:W-:Y:S01]  /*10310*/  ISETP.GE.AND P2, PT, R6, R219, PT ;  /* 0x000000db0600720c */ /* 0x000fe20003f46270 */
[----:B------:R-:W-:Y:S01]  /*10320*/  FFMA.FTZ R54, -R232, R64, R54 ;  /* 0x00000040e8367223 */ /* 0x000fe20000010136 */
[----:B------:R-:W-:Y:S02]  /*10330*/  FSEL R8, R8, -INF , P3 ;  /* 0xff80000008087808 */ /* 0x000fe40001800000 */
[----:B------:R-:W-:Y:S02]  /*10340*/  ISETP.GE.AND P3, PT, R6, R221, PT ;  /* 0x000000dd0600720c */ /* 0x000fe40003f66270 */
[----:B------:R-:W-:-:S02]  /*10350*/  FSEL R5, R5, -INF , P2 ;  /* 0xff80000005057808 */ /* 0x000fc40001000000 */
[----:B------:R-:W-:Y:S02]  /*10360*/  ISETP.GE.AND P2, PT, R63, R219, PT ;  /* 0x000000db3f00720c */ /* 0x000fe40003f46270 */
[----:B------:R-:W-:Y:S02]  /*10370*/  FSEL R41, R8, -INF , !P4 ;  /* 0xff80000008297808 */ /* 0x000fe40006000000 */
[----:B------:R-:W-:Y:S02]  /*10380*/  FSEL R83, R4, -INF , !P5 ;  /* 0xff80000004537808 */ /* 0x000fe40006800000 */
[----:B------:R-:W-:Y:S02]  /*10390*/  FSEL R40, R7, -INF , !P3 ;  /* 0xff80000007287808 */ /* 0x000fe40005800000 */
[----:B------:R-:W-:Y:S02]  /*103a0*/  ISETP.GE.AND P4, PT, R6, R218, PT ;  /* 0x000000da0600720c */ /* 0x000fe40003f86270 */
[----:B------:R-:W-:-:S02]  /*103b0*/  ISETP.GE.AND P5, PT, R63, R221, PT ;  /* 0x000000dd3f00720c */ /* 0x000fc40003fa6270 */
[----:B------:R-:W-:Y:S02]  /*103c0*/  ISETP.GE.AND P3, PT, R63, R218, PT ;  /* 0x000000da3f00720c */ /* 0x000fe40003f66270 */
[----:B------:R-:W-:Y:S02]  /*103d0*/  FSEL R36, R54, -INF , P2 ;  /* 0xff80000036247808 */ /* 0x000fe40001000000 */
[----:B------:R-:W-:Y:S02]  /*103e0*/  SHF.R.U32.HI R4, RZ, 0x3, R151 ;  /* 0x00000003ff047819 */ /* 0x000fe40000011697 */
[----:B------:R-:W-:Y:S02]  /*103f0*/  FSEL R37, R5, -INF , !P4 ;  /* 0xff80000005257808 */ /* 0x000fe40006000000 */
[----:B------:R-:W-:Y:S02]  /*10400*/  FSEL R39, R39, -INF , !P5 ;  /* 0xff80000027277808 */ /* 0x000fe40006800000 */
[----:B------:R-:W-:Y:S01]  /*10410*/  FSEL R36, R36, -INF , !P3 ;  /* 0xff80000024247808 */ /* 0x000fe20005800000 */
[----:B------:R-:W-:Y:S05]  /*10420*/  @!P1 BRA `(.L_x_4977) ;  /* 0x00000008004c9947 */ /* 0x000fea0003800000 */
[----:B------:R-:W-:Y:S04]  /*10430*/  BSSY.RECONVERGENT B0, `(.L_x_4978) ;  /* 0x000004c000007945 */ /* 0x000fe80003800200 */
[----:B------:R-:W-:Y:S05]  /*10440*/  @!P6 BRA `(.L_x_4979) ;  /* 0x000000040008e947 */ /* 0x000fea0003800000 */
[----:B------:R-:W2:Y:S01]  /*10450*/  LD.E R13, desc[UR4][R2.64+0x170] ;  /* 0x00017004020d7980 */ /* 0x000ea2000c101900 */
[----:B------:R-:W-:-:S05]  /*10460*/  SHF.L.U32 R10, R148, 0x8, RZ ;  /* 0x00000008940a7819 */ /* 0x000fca00000006ff */
[C---:B------:R-:W-:Y:S02]  /*10470*/  VIADD R12, R10.reuse, 0xfffffe00 ;  /* 0xfffffe000a0c7836 */ /* 0x040fe40000000000 */
[----:B------:R-:W-:-:S03]  /*10480*/  VIADD R10, R10, 0xfffffd00 ;  /* 0xfffffd000a0a7836 */ /* 0x000fc60000000000 */
[----:B------:R-:W-:Y:S02]  /*10490*/  IABS R7, R12 ;  /* 0x0000000c00077213 */ /* 0x000fe40000000000 */
[----:B------:R-:W-:Y:S02]  /*104a0*/  IABS R5, R10 ;  /* 0x0000000a00057213 */ /* 0x000fe40000000000 */
[-C--:B--2---:R-:W-:Y:S02]  /*104b0*/  IABS R8, R13.reuse ;  /* 0x0000000d00087213 */ /* 0x084fe40000000000 */
[-C--:B------:R-:W-:Y:S02]  /*104c0*/  IABS R6, R13.reuse ;  /* 0x0000000d00067213 */ /* 0x080fe40000000000 */
[----:B------:R-:W1:Y:S01]  /*104d0*/  I2F.RP R14, R8 ;  /* 0x00000008000e7306 */ /* 0x000e620000209400 */
[-C--:B------:R-:W-:Y:S02]  /*104e0*/  LOP3.LUT R12, R12, R13.reuse, RZ, 0x3c, !PT ;  /* 0x0000000d0c0c7212 */ /* 0x080fe400078e3cff */
[----:B------:R-:W-:Y:S01]  /*104f0*/  IMAD.MOV R6, RZ, RZ, -R6 ;  /* 0x000000ffff067224 */ /* 0x000fe200078e0a06 */
[----:B------:R-:W-:-:S02]  /*10500*/  LOP3.LUT R10, R10, R13, RZ, 0x3c, !PT ;  /* 0x0000000d0a0a7212 */ /* 0x000fc400078e3cff */
[----:B------:R-:W-:Y:S02]  /*10510*/  ISETP.GE.AND P4, PT, R12, RZ, PT ;  /* 0x000000ff0c00720c */ /* 0x000fe40003f86270 */
        /* <DEDUP_REMOVED lines=8> */
[----:B------:R-:W-:-:S04]  /*105a0*/  IMAD.HI.U32 R9, R11, R5, RZ ;  /* 0x000000050b097227 */ /* 0x000fc800078e00ff */
[----:B------:R-:W-:Y:S02]  /*105b0*/  IMAD R5, R9, R6, R5 ;  /* 0x0000000609057224 */ /* 0x000fe400078e0205 */
[----:B------:R-:W-:-:S03]  /*105c0*/  IMAD.HI.U32 R11, R11, R7, RZ ;  /* 0x000000070b0b7227 */ /* 0x000fc600078e00ff */
[----:B------:R-:W-:Y:S01]  /*105d0*/  ISETP.GT.U32.AND P3, PT, R8, R5, PT ;  /* 0x000000050800720c */ /* 0x000fe20003f64070 */
[----:B------:R-:W-:Y:S01]  /*105e0*/  IMAD R6, R11, R6, R7 ;  /* 0x000000060b067224 */ /* 0x000fe200078e0207 */
[----:B------:R-:W-:-:S04]  /*105f0*/  LOP3.LUT R7, RZ, R13, RZ, 0x33, !PT ;  /* 0x0000000dff077212 */ /* 0x000fc800078e33ff */
        /* <DEDUP_REMOVED lines=8> */
[----:B------:R-:W-:-:S07]  /*10680*/  ISETP.GE.U32.AND P6, PT, R6, R8, PT ;  /* 0x000000080600720c */ /* 0x000fce0003fc6070 */
[----:B------:R-:W-:-:S04]  /*10690*/  @P5 VIADD R9, R9, 0x1 ;  /* 0x0000000109095836 */ /* 0x000fc80000000000 */
[----:B------:R-:W-:Y:S02]  /*106a0*/  IMAD.MOV.U32 R8, RZ, RZ, R9 ;  /* 0x000000ffff087224 */ /* 0x000fe400078e0009 */
[----:B------:R-:W-:-:S03]  /*106b0*/  @P6 IADD3 R11, PT, PT, R11, 0x1, RZ ;  /* 0x000000010b0b6810 */ /* 0x000fc60007ffe0ff */
[----:B------:R-:W-:Y:S02]  /*106c0*/  @!P2 IADD3 R8, PT, PT, -R8, RZ, RZ ;  /* 0x000000ff0808a210 */ /* 0x000fe40007ffe1ff */
[----:B------:R-:W-:Y:S02]  /*106d0*/  @!P4 IMAD.MOV R11, RZ, RZ, -R11 ;  /* 0x000000ffff0bc224 */ /* 0x000fe400078e0a0b */
[----:B------:R-:W-:-:S03]  /*106e0*/  SEL R8, R7, R8, !P3 ;  /* 0x0000000807087207 */ /* 0x000fc60005800000 */
[----:B------:R-:W-:Y:S02]  /*106f0*/  SEL R7, R7, R11, !P3 ;  /* 0x0000000b07077207 */ /* 0x000fe40005800000 */
[----:B-1----:R-:W2:Y:S01]  /*10700*/  LD.E.64 R10, desc[UR4][R14.64+0x38] ;  /* 0x000038040e0a7980 */ /* 0x002ea2000c101b00 */
        /* <DEDUP_REMOVED lines=11> */
[----:B------:R-:W-:Y:S02]  /*107c0*/  IMAD.MOV.U32 R8, RZ, RZ, R12 ;  /* 0x000000ffff087224 */ /* 0x000fe400078e000c */
[----:B---3--:R-:W-:Y:S01]  /*107d0*/  IMAD.IADD R5, R6, 0x1, -R5 ;  /* 0x0000000106057824 */ /* 0x008fe200078e0a05 */
[----:B------:R-:W-:-:S04]  /*107e0*/  IADD3 R9, PT, PT, R13, R7, RZ ;  /* 0x000000070d097210 */ /* 0x000fc80007ffe0ff */
        /* <DEDUP_REMOVED lines=8> */
.L_x_4979:
        /* <DEDUP_REMOVED lines=8> */
.L_x_4980:
[----:B------:R-:W-:Y:S05]  /*108f0*/  BSYNC.RECONVERGENT B0 ;  /* 0x0000000000007941 */ /* 0x000fea0003800200 */
.L_x_4978:
        /* <DEDUP_REMOVED lines=36> */
[----:B------:R-:W-:Y:S01]  /*10b40*/  @!P0 IMAD.MOV.U32 R6, RZ, RZ, R18 ;  /* 0x000000ffff068224 */ /* 0x000fe200078e0012 */
        /* <DEDUP_REMOVED lines=31> */
.L_x_4982:
[----:B------:R-:W-:Y:S05]  /*10d40*/  BSYNC.RECONVERGENT B0 ;  /* 0x0000000000007941 */ /* 0x000fea0003800200 */
.L_x_4981:
[----:B------:R-:W0:Y:S02]  /*10d50*/  LDGDEPBAR ;  /* 0x00000000000079af */ /* 0x000e240000000000 */
.L_x_4977:
[----:B------:R-:W-:Y:S05]  /*10d60*/  BSYNC.RECONVERGENT B1 ;  /* 0x0000000000017941 */ /* 0x000fea0003800200 */
.L_x_4976:
[----:B------:R-:W3:Y:S01]  /*10d70*/  LD.E R80, desc[UR4][R2.64+0xdc] ;  /* 0x0000dc0402507980 */ /* 0x000ee2000c101900 */
[----:B-1----:R-:W-:Y:S02]  /*10d80*/  FMNMX3.FTZ R6, R0, R62, R61, !PT ;  /* 0x0000003e00067276 */ /* 0x002fe4000781003d */
[----:B------:R-:W-:Y:S02]  /*10d90*/  SHF.L.U32 R4, R4, 0x8, RZ ;  /* 0x0000000804047819 */ /* 0x000fe400000006ff */
[----:B------:R-:W-:Y:S02]  /*10da0*/  FMNMX3.FTZ R6, R6, R60, R59, !PT ;  /* 0x0000003c06067276 */ /* 0x000fe4000781003b */
[----:B------:R-:W-:Y:S02]  /*10db0*/  LOP3.LUT R4, R4, 0x100, RZ, 0xc0, !PT ;  /* 0x0000010004047812 */ /* 0x000fe400078ec0ff */
[----:B------:R-:W-:Y:S02]  /*10dc0*/  FMNMX3.FTZ R6, R6, R58, R57, !PT ;  /* 0x0000003a06067276 */ /* 0x000fe40007810039 */
[----:B------:R-:W-:-:S02]  /*10dd0*/  LOP3.LUT R4, R4, 0x20, R192, 0xf8, !PT ;  /* 0x0000002004047812 */ /* 0x000fc400078ef8c0 */
[----:B------:R-:W-:Y:S02]  /*10de0*/  FMNMX3.FTZ R6, R6, R56, R55, !PT ;  /* 0x0000003806067276 */ /* 0x000fe40007810037 */
[----:B------:R-:W-:Y:S02]  /*10df0*/  LOP3.LUT R4, R4, R149, RZ, 0xfc, !PT ;  /* 0x0000009504047212 */ /* 0x000fe400078efcff */
        /* <DEDUP_REMOVED lines=32> */
[----:B------:R-:W-:-:S04]  /*11000*/  FSETP.NEU.FTZ.AND P0, PT, R33, -INF , PT ;  /* 0xff8000002100780b */ /* 0x000fc80003f1d000 */
[----:B------:R-:W-:-:S05]  /*11010*/  FSEL R149, R33, RZ, P0 ;  /* 0x000000ff21957208 */ /* 0x000fca0000000000 */
[----:B------:R-:W-:Y:S01]  /*11020*/  FADD.FTZ R149, R0, -R149 ;  /* 0x8000009500957221 */ /* 0x000fe20000010000 */
[----:B---3--:R-:W-:-:S03]  /*11030*/  FMUL.FTZ R78, R80, R33 ;  /* 0x00000021504e7220 */ /* 0x008fc60000410000 */
[----:B------:R-:W-:Y:S02]  /*11040*/  FMUL.FTZ R149, R80, R149 ;  /* 0x0000009550957220 */ /* 0x000fe40000410000 */
[----:B------:R-:W-:Y:S02]  /*11050*/  FSEL R78, R78, RZ, P0 ;  /* 0x000000ff4e4e7208 */ /* 0x000fe40000000000 */
[----:B------:R-:W-:Y:S02]  /*11060*/  ISETP.NE.AND P0, PT, R22, RZ, PT ;  /* 0x000000ff1600720c */ /* 0x000fe40003f05270 */
[----:B------:R-:W1:Y:S01]  /*11070*/  MUFU.EX2 R149, R149 ;  /* 0x0000009500957308 */ /* 0x000e620000000800 */
        /* <DEDUP_REMOVED lines=24> */
[-C--:B------:R-:W-:Y:S01]  /*11200*/  FFMA.FTZ R107, R56, R80.reuse, -R78 ;  /* 0x00000050386b7223 */ /* 0x080fe2000001084e */
[----:B------:R-:W-:Y:S01]  /*11210*/  FMNMX3.FTZ R34, R34, R181, R180, !PT ;  /* 0x000000b522227276 */ /* 0x000fe200078100b4 */
[----:B------:R-:W-:Y:S01]  /*11220*/  FFMA.FTZ R106, R55, R80, -R78 ;  /* 0x00000050376a7223 */ /* 0x000fe2000001084e */
[-C--:B-1----:R-:W-:Y:S01]  /*11230*/  FMUL.FTZ R18, R146, R149.reuse ;  /* 0x0000009592127220 */ /* 0x082fe20000410000 */
[----:B------:R-:W-:Y:S01]  /*11240*/  FMUL.FTZ R19, R147, R149 ;  /* 0x0000009593137220 */ /* 0x000fe20000410000 */
[----:B------:R-:W-:Y:S01]  /*11250*/  FMNMX3.FTZ R34, R34, R179, R130, !PT ;  /* 0x000000b322227276 */ /* 0x000fe20007810082 */
[----:B------:R-:W1:Y:S01]  /*11260*/  MUFU.EX2 R122, R122 ;  /* 0x0000007a007a7308 */ /* 0x000e620000000800 */
[-C--:B------:R-:W-:Y:S01]  /*11270*/  FMUL.FTZ R142, R142, R149.reuse ;  /* 0x000000958e8e7220 */ /* 0x080fe20000410000 */
[-C--:B------:R-:W-:Y:S01]  /*11280*/  FMUL.FTZ R143, R143, R149.reuse ;  /* 0x000000958f8f7220 */ /* 0x080fe20000410000 */
[----:B------:R-:W-:Y:S01]  /*11290*/  FMNMX3.FTZ R34, R34, R178, R177, !PT ;  /* 0x000000b222227276 */ /* 0x000fe200078100b1 */
[-C--:B------:R-:W-:Y:S01]  /*112a0*/  FMUL.FTZ R138, R138, R149.reuse ;  /* 0x000000958a8a7220 */ /* 0x080fe20000410000 */
[-C--:B------:R-:W-:Y:S01]  /*112b0*/  FMUL.FTZ R139, R139, R149.reuse ;  /* 0x000000958b8b7220 */ /* 0x080fe20000410000 */
[-C--:B------:R-:W-:Y:S01]  /*112c0*/  FMUL.FTZ R134, R134, R149.reuse ;  /* 0x0000009586867220 */ /* 0x080fe20000410000 */
[----:B------:R-:W-:Y:S01]  /*112d0*/  FMNMX3.FTZ R34, R34, R176, R175, !PT ;  /* 0x000000b022227276 */ /* 0x000fe200078100af */
[----:B------:R-:W-:Y:S01]  /*112e0*/  MUFU.EX2 R116, R116 ;  /* 0x0000007400747308 */ /* 0x000fe20000000800 */
[----:B------:R-:W-:Y:S01]  /*112f0*/  FMUL.FTZ R135, R135, R149 ;  /* 0x0000009587877220 */ /* 0x000fe20000410000 */
[--C-:B------:R-:W-:Y:S01]  /*11300*/  FFMA.FTZ R104, R53, R80, -R78.reuse ;  /* 0x0000005035687223 */ /* 0x100fe2000001084e */
[----:B------:R-:W-:Y:S01]  /*11310*/  FMNMX3.FTZ R34, R34, R174, R173, !PT ;  /* 0x000000ae22227276 */ /* 0x000fe200078100ad */
[-CC-:B------:R-:W-:Y:S01]  /*11320*/  FFMA.FTZ R102, R51, R80.reuse, -R78.reuse ;  /* 0x0000005033667223 */ /* 0x180fe2000001084e */
[-CC-:B------:R-:W-:Y:S01]  /*11330*/  FFMA.FTZ R101, R50, R80.reuse, -R78.reuse ;  /* 0x0000005032657223 */ /* 0x180fe2000001084e */
[-C--:B------:R-:W-:Y:S01]  /*11340*/  FFMA.FTZ R98, R65, R80.reuse, -R78 ;  /* 0x0000005041627223 */ /* 0x080fe2000001084e */
[----:B------:R-:W-:Y:S01]  /*11350*/  FMNMX3.FTZ R34, R34, R171, R170, !PT ;  /* 0x000000ab22227276 */ /* 0x000fe200078100aa */
[----:B------:R-:W3:Y:S01]  /*11360*/  MUFU.EX2 R115, R115 ;  /* 0x0000007300737308 */ /* 0x000ee20000000800 */
[----:B-1----:R-:W-:Y:S01]  /*11370*/  F2FP.BF16.F32.PACK_AB R13, R122, R129 ;  /* 0x000000817a0d723e */ /* 0x002fe200000010ff */
[-C--:B------:R-:W-:Y:S01]  /*11380*/  FFMA.FTZ R96, R66, R80.reuse, -R78 ;  /* 0x0000005042607223 */ /* 0x080fe2000001084e */
        /* <DEDUP_REMOVED lines=13> */
[----:B------:R-:W1:Y:S01]  /*11460*/  MUFU.EX2 R110, R110 ;  /* 0x0000006e006e7308 */ /* 0x000e620000000800 */
[----:B---3--:R-:W-:Y:S01]  /*11470*/  F2FP.BF16.F32.PACK_AB R15, R115, R116 ;  /* 0x00000074730f723e */ /* 0x008fe200000010ff */
[----:B------:R-:W-:Y:S01]  /*11480*/  FFMA.FTZ R129, R240, R149, R129 ;  /* 0x00000095f0817223 */ /* 0x000fe20000010081 */
[----:B------:R-:W-:Y:S01]  /*11490*/  FMNMX3.FTZ R34, R34, R161, R160, !PT ;  /* 0x000000a122227276 */ /* 0x000fe200078100a0 */
[-CC-:B------:R-:W-:Y:S01]  /*114a0*/  FFMA.FTZ R68, R191, R80.reuse, -R78.reuse ;  /* 0x00000050bf447223 */ /* 0x180fe2000001084e */
[-C--:B------:R-:W-:Y:S01]  /*114b0*/  FFMA.FTZ R67, R194, R80.reuse, -R78 ;  /* 0x00000050c2437223 */ /* 0x080fe2000001084e */
[----:B------:R-:W-:Y:S01]  /*114c0*/  FADD.FTZ R129, R122, R129 ;  /* 0x000000817a817221 */ /* 0x000fe20000010000 */
[----:B------:R-:W-:Y:S01]  /*114d0*/  FMNMX3.FTZ R34, R34, R159, R158, !PT ;  /* 0x0000009f22227276 */ /* 0x000fe2000781009e */
[----:B------:R-:W3:Y:S01]  /*114e0*/  MUFU.EX2 R107, R107 ;  /* 0x0000006b006b7308 */ /* 0x000ee20000000800 */
[-C--:B------:R-:W-:Y:S01]  /*114f0*/  FFMA.FTZ R66, R195, R80.reuse, -R78 ;  /* 0x00000050c3427223 */ /* 0x080fe2000001084e */
[----:B------:R-:W-:Y:S01]  /*11500*/  FADD.FTZ R129, R116, R129 ;  /* 0x0000008174817221 */ /* 0x000fe20000010000 */
[----:B------:R-:W-:Y:S01]  /*11510*/  FMNMX3.FTZ R34, R34, R157, R156, !PT ;  /* 0x0000009d22227276 */ /* 0x000fe2000781009c */
[-CC-:B------:R-:W-:Y:S01]  /*11520*/  FFMA.FTZ R65, R196, R80.reuse, -R78.reuse ;  /* 0x00000050c4417223 */ /* 0x180fe2000001084e */
[----:B------:R-:W-:Y:S01]  /*11530*/  FFMA.FTZ R64, R197, R80, -R78 ;  /* 0x00000050c5407223 */ /* 0x000fe2000001084e */
[----:B------:R-:W-:Y:S01]  /*11540*/  FADD.FTZ R115, R115, R129 ;  /* 0x0000008173737221 */ /* 0x000fe20000010000 */
[----:B------:R-:W-:Y:S01]  /*11550*/  FMNMX3.FTZ R34, R34, R155, R154, !PT ;  /* 0x0000009b22227276 */ /* 0x000fe2000781009a */
[----:B------:R-:W4:Y:S01]  /*11560*/  MUFU.EX2 R106, R106 ;  /* 0x0000006a006a7308 */ /* 0x000f220000000800 */
[----:B-1----:R-:W-:Y:S01]  /*11570*/  F2FP.BF16.F32.PACK_AB R29, R110, R112 ;  /* 0x000000706e1d723e */ /* 0x002fe200000010ff */
[----:B------:R-:W-:Y:S01]  /*11580*/  FADD.FTZ R115, R112, R115 ;  /* 0x0000007370737221 */ /* 0x000fe20000010000 */
[----:B------:R-:W-:Y:S01]  /*11590*/  FMNMX3.FTZ R34, R34, R128, R127, !PT ;  /* 0x0000008022227276 */ /* 0x000fe2000781007f */
[-CC-:B------:R-:W-:Y:S01]  /*115a0*/  FFMA.FTZ R112, R111, R80.reuse, -R78.reuse ;  /* 0x000000506f707223 */ /* 0x180fe2000001084e */
[--C-:B------:R-:W-:Y:S01]  /*115b0*/  FFMA.FTZ R63, R198, R80, -R78.reuse ;  /* 0x00000050c63f7223 */ /* 0x100fe2000001084e */
[----:B------:R-:W-:Y:S01]  /*115c0*/  FADD.FTZ R111, R110, R115 ;  /* 0x000000736e6f7221 */ /* 0x000fe20000010000 */
[----:B------:R-:W-:Y:S01]  /*115d0*/  FMNMX3.FTZ R34, R34, R120, R113, !PT ;  /* 0x0000007822227276 */ /* 0x000fe20007810071 */
[----:B------:R-:W1:Y:S01]  /*115e0*/  MUFU.EX2 R104, R104 ;  /* 0x0000006800687308 */ /* 0x000e620000000800 */
[-CC-:B------:R-:W-:Y:S01]  /*115f0*/  FFMA.FTZ R62, R199, R80.reuse, -R78.reuse ;  /* 0x00000050c73e7223 */ /* 0x180fe2000001084e */
[----:B---3--:R-:W-:Y:S01]  /*11600*/  FADD.FTZ R111, R107, R111 ;  /* 0x0000006f6b6f7221 */ /* 0x008fe20000010000 */
[----:B------:R-:W-:Y:S01]  /*11610*/  FMNMX3.FTZ R34, R34, R105, R103, !PT ;  /* 0x0000006922227276 */ /* 0x000fe20007810067 */
[-CC-:B------:R-:W-:Y:S01]  /*11620*/  FFMA.FTZ R61, R200, R80.reuse, -R78.reuse ;  /* 0x00000050c83d7223 */ /* 0x180fe2000001084e */
[-CC-:B------:R-:W-:Y:S01]  /*11630*/  FFMA.FTZ R60, R201, R80.reuse, -R78.reuse ;  /* 0x00000050c93c7223 */ /* 0x180fe2000001084e */
[--C-:B------:R-:W-:Y:S01]  /*11640*/  FFMA.FTZ R59, R202, R80, -R78.reuse ;  /* 0x00000050ca3b7223 */ /* 0x100fe2000001084e */
[----:B------:R-:W-:Y:S01]  /*11650*/  FMNMX3.FTZ R34, R34, R100, R97, !PT ;  /* 0x0000006422227276 */ /* 0x000fe20007810061 */
[----:B------:R-:W3:Y:S01]  /*11660*/  MUFU.EX2 R102, R102 ;  /* 0x0000006600667308 */ /* 0x000ee20000000800 */
[C---:B----4-:R-:W-:Y:S01]  /*11670*/  F2FP.BF16.F32.PACK_AB R31, R106.reuse, R107 ;  /* 0x0000006b6a1f723e */ /* 0x050fe200000010ff */
[----:B------:R-:W-:Y:S01]  /*11680*/  FADD.FTZ R106, R106, R111 ;  /* 0x0000006f6a6a7221 */ /* 0x000fe20000010000 */
[----:B------:R-:W-:Y:S01]  /*11690*/  FMNMX3.FTZ R34, R34, R94, R93, !PT ;  /* 0x0000005e22227276 */ /* 0x000fe2000781005d */
[-CC-:B------:R-:W-:Y:S01]  /*116a0*/  FFMA.FTZ R58, R203, R80.reuse, -R78.reuse ;  /* 0x00000050cb3a7223 */ /* 0x180fe2000001084e */
[-CC-:B------:R-:W-:Y:S01]  /*116b0*/  FFMA.FTZ R57, R204, R80.reuse, -R78.reuse ;  /* 0x00000050cc397223 */ /* 0x180fe2000001084e */
[-C--:B------:R-:W-:Y:S01]  /*116c0*/  FFMA.FTZ R56, R205, R80.reuse, -R78 ;  /* 0x00000050cd387223 */ /* 0x080fe2000001084e */
[----:B------:R-:W-:Y:S01]  /*116d0*/  FMNMX3.FTZ R34, R34, R89, R86, !PT ;  /* 0x0000005922227276 */ /* 0x000fe20007810056 */
[----:B------:R-:W-:Y:S01]  /*116e0*/  MUFU.EX2 R101, R101 ;  /* 0x0000006500657308 */ /* 0x000fe20000000800 */
[----:B-1----:R-:W-:Y:S01]  /*116f0*/  FADD.FTZ R106, R104, R106 ;  /* 0x0000006a686a7221 */ /* 0x002fe20000010000 */
[-C--:B------:R-:W-:Y:S01]  /*11700*/  FFMA.FTZ R55, R206, R80.reuse, -R78 ;  /* 0x00000050ce377223 */ /* 0x080fe2000001084e */
[----:B------:R-:W-:Y:S01]  /*11710*/  FMNMX3.FTZ R34, R34, R49, R48, !PT ;  /* 0x0000003122227276 */ /* 0x000fe20007810030 */
[-CC-:B------:R-:W-:Y:S01]  /*11720*/  FFMA.FTZ R54, R207, R80.reuse, -R78.reuse ;  /* 0x00000050cf367223 */ /* 0x180fe2000001084e */
[-CC-:B------:R-:W-:Y:S01]  /*11730*/  FFMA.FTZ R53, R211, R80.reuse, -R78.reuse ;  /* 0x00000050d3357223 */ /* 0x180fe2000001084e */
[-C--:B------:R-:W-:Y:S01]  /*11740*/  FFMA.FTZ R52, R212, R80.reuse, -R78 ;  /* 0x00000050d4347223 */ /* 0x080fe2000001084e */
[----:B------:R-:W-:Y:S01]  /*11750*/  FMNMX3.FTZ R34, R34, R47, R46, !PT ;  /* 0x0000002f22227276 */ /* 0x000fe2000781002e */
[----:B------:R-:W-:Y:S01]  /*11760*/  MUFU.EX2 R99, R99 ;  /* 0x0000006300637308 */ /* 0x000fe20000000800 */
[----:B---3--:R-:W-:Y:S01]  /*11770*/  FADD.FTZ R106, R102, R106 ;  /* 0x0000006a666a7221 */ /* 0x008fe20000010000 */
        /* <DEDUP_REMOVED lines=11> */
[----:B------:R-:W-:-:S02]  /*11830*/  @P1 IADD3 R230, PT, PT, R148, -0x3, RZ ;  /* 0xfffffffd94e61810 */ /* 0x000fc40007ffe0ff */
[----:B------:R-:W-:Y:S01]  /*11840*/  FMNMX3.FTZ R34, R34, R39, R38, !PT ;  /* 0x0000002722227276 */ /* 0x000fe20007810026 */
[----:B------:R-:W-:Y:S04]  /*11850*/  MUFU.EX2 R96, R96 ;  /* 0x0000006000607308 */ /* 0x000fe80000000800 */
[----:B------:R-:W1:Y:S04]  /*11860*/  SHFL.BFLY PT, R5, R34, 0x2, 0x1f ;  /* 0x0c401f0022057f89 */ /* 0x000e6800000e0000 */
        /* <DEDUP_REMOVED lines=12> */
[----:B------:R-:W-:Y:S01]  /*11930*/  MUFU.EX2 R84, R84 ;  /* 0x0000005400547308 */ /* 0x000fe20000000800 */
[----:B------:R-:W-:Y:S02]  /*11940*/  FSEL R0, R34, RZ, P2 ;  /* 0x000000ff22007208 */ /* 0x000fe40001000000 */
[----:B------:R-:W-:-:S03]  /*11950*/  FSEL R79, R79, RZ, P2 ;  /* 0x000000ff4f4f7208 */ /* 0x000fc60001000000 */
[----:B------:R-:W-:Y:S02]  /*11960*/  FADD.FTZ R0, R20, -R0 ;  /* 0x8000000014007221 */ /* 0x000fe40000010000 */
[--C-:B------:R-:W-:Y:S01]  /*11970*/  FFMA.FTZ R119, R81, R80, -R79.reuse ;  /* 0x0000005051777223 */ /* 0x100fe2000001084f */
[----:B------:R-:W-:Y:S01]  /*11980*/  LEA R81, R4, R210, 0x1 ;  /* 0x000000d204517211 */ /* 0x000fe200078e08ff */
[----:B------:R-:W-:Y:S01]  /*11990*/  FMUL.FTZ R0, R80, R0 ;  /* 0x0000000050007220 */ /* 0x000fe20000410000 */
[-CC-:B------:R-:W-:Y:S01]  /*119a0*/  FFMA.FTZ R124, R118, R80.reuse, -R79.reuse ;  /* 0x00000050767c7223 */ /* 0x180fe2000001084f */
[-CC-:B------:R-:W-:Y:S01]  /*119b0*/  FFMA.FTZ R123, R117, R80.reuse, -R79.reuse ;  /* 0x00000050757b7223 */ /* 0x180fe2000001084f */
[----:B--2---:R-:W-:Y:S01]  /*119c0*/  IADD3 R8, PT, PT, R81, 0x5000, RZ ;  /* 0x0000500051087810 */ /* 0x004fe20007ffe0ff */
[----:B------:R-:W1:Y:S01]  /*119d0*/  LDSM.16.MT88.4 R4, [R81+0x5000] ;  /* 0x005000005104783b */ /* 0x000e620000004200 */
[----:B------:R2:W3:Y:S01]  /*119e0*/  MUFU.EX2 R125, R0 ;  /* 0x00000000007d7308 */ /* 0x0004e20000000800 */
[-CC-:B------:R-:W-:Y:S01]  /*119f0*/  FFMA.FTZ R118, R114, R80.reuse, -R79.reuse ;  /* 0x0000005072767223 */ /* 0x180fe2000001084f */
        /* <DEDUP_REMOVED lines=23> */
[----:B------:R-:W-:Y:S01]  /*11b70*/  MUFU.EX2 R118, R118 ;  /* 0x0000007600767308 */ /* 0x000fe20000000800 */
[-C--:B------:R-:W-:Y:S01]  /*11b80*/  FMUL.FTZ R137, R137, R125.reuse ;  /* 0x0000007d89897220 */ /* 0x080fe20000410000 */
[-C--:B------:R-:W-:Y:S01]  /*11b90*/  FMUL.FTZ R132, R132, R125.reuse ;  /* 0x0000007d84847220 */ /* 0x080fe20000410000 */
[----:B------:R-:W3:Y:S01]  /*11ba0*/  LDSM.16.MT88.4 R24, [R0+0x400] ;  /* 0x000400000018783b */ /* 0x000ee20000004200 */
[-C--:B------:R-:W-:Y:S01]  /*11bb0*/  FMUL.FTZ R133, R133, R125.reuse ;  /* 0x0000007d85857220 */ /* 0x080fe20000410000 */
        /* <DEDUP_REMOVED lines=13> */
[----:B------:R-:W-:Y:S01]  /*11c90*/  FFMA.FTZ R124, R241, R125, R124 ;  /* 0x0000007df17c7223 */ /* 0x000fe2000001007c */
[-CC-:B------:R-:W-:Y:S01]  /*11ca0*/  FFMA.FTZ R161, R161, R80.reuse, -R79.reuse ;  /* 0x00000050a1a17223 */ /* 0x180fe2000001084f */
[-CC-:B------:R-:W-:Y:S01]  /*11cb0*/  FFMA.FTZ R160, R160, R80.reuse, -R79.reuse ;  /* 0x00000050a0a07223 */ /* 0x180fe2000001084f */
[-CC-:B------:R-:W-:Y:S01]  /*11cc0*/  FFMA.FTZ R159, R159, R80.reuse, -R79.reuse ;  /* 0x000000509f9f7223 */ /* 0x180fe2000001084f */
[----:B------:R-:W-:Y:S01]  /*11cd0*/  FADD.FTZ R123, R123, R124 ;  /* 0x0000007c7b7b7221 */ /* 0x000fe20000010000 */
[----:B------:R-:W-:Y:S01]  /*11ce0*/  FFMA.FTZ R177, R158, R80, -R79 ;  /* 0x000000509eb17223 */ /* 0x000fe2000001084f */
[----:B------:R-:W2:Y:S01]  /*11cf0*/  MUFU.EX2 R109, R109 ;  /* 0x0000006d006d7308 */ /* 0x000ea20000000800 */
[----:B-----5:R-:W-:Y:S01]  /*11d00*/  F2FP.BF16.F32.PACK_AB R14, R119, R118 ;  /* 0x00000076770e723e */ /* 0x020fe200000010ff */
[----:B------:R-:W-:Y:S01]  /*11d10*/  FADD.FTZ R123, R118, R123 ;  /* 0x0000007b767b7221 */ /* 0x000fe20000010000 */
[-CC-:B------:R-:W-:Y:S01]  /*11d20*/  FFMA.FTZ R157, R157, R80.reuse, -R79.reuse ;  /* 0x000000509d9d7223 */ /* 0x180fe2000001084f */
[-CC-:B------:R-:W-:Y:S01]  /*11d30*/  FFMA.FTZ R156, R156, R80.reuse, -R79.reuse ;  /* 0x000000509c9c7223 */ /* 0x180fe2000001084f */
[-C--:B------:R-:W-:Y:S01]  /*11d40*/  FFMA.FTZ R155, R155, R80.reuse, -R79 ;  /* 0x000000509b9b7223 */ /* 0x080fe2000001084f */
[----:B------:R-:W-:Y:S01]  /*11d50*/  FADD.FTZ R119, R119, R123 ;  /* 0x0000007b77777221 */ /* 0x000fe20000010000 */
[-C--:B------:R-:W-:Y:S01]  /*11d60*/  FFMA.FTZ R154, R154, R80.reuse, -R79 ;  /* 0x000000509a9a7223 */ /* 0x080fe2000001084f */
[----:B------:R-:W-:Y:S01]  /*11d70*/  MUFU.EX2 R117, R117 ;  /* 0x0000007500757308 */ /* 0x000fe20000000800 */
[C---:B-1----:R-:W-:Y:S01]  /*11d80*/  HMMA.16816.F32.BF16 R16, R12.reuse, R4, R16 ;  /* 0x000000040c10723c */ /* 0x042fe20000041810 */
[----:B----4-:R-:W-:Y:S01]  /*11d90*/  FADD.FTZ R119, R114, R119 ;  /* 0x0000007772777221 */ /* 0x010fe20000010000 */
[-CC-:B------:R-:W-:Y:S01]  /*11da0*/  FFMA.FTZ R128, R128, R80.reuse, -R79.reuse ;  /* 0x0000005080807223 */ /* 0x180fe2000001084f */
[-CC-:B------:R-:W-:Y:S01]  /*11db0*/  FFMA.FTZ R127, R127, R80.reuse, -R79.reuse ;  /* 0x000000507f7f7223 */ /* 0x180fe2000001084f */
[-CC-:B------:R-:W-:Y:S01]  /*11dc0*/  FFMA.FTZ R120, R120, R80.reuse, -R79.reuse ;  /* 0x0000005078787223 */ /* 0x180fe2000001084f */
[-CC-:B------:R-:W-:Y:S01]  /*11dd0*/  FFMA.FTZ R113, R113, R80.reuse, -R79.reuse ;  /* 0x0000005071717223 */ /* 0x180fe2000001084f */
[--C-:B------:R-:W-:Y:S01]  /*11de0*/  FFMA.FTZ R105, R105, R80, -R79.reuse ;  /* 0x0000005069697223 */ /* 0x100fe2000001084f */
[----:B------:R-:W1:Y:S01]  /*11df0*/  MUFU.EX2 R121, R121 ;  /* 0x0000007900797308 */ /* 0x000e620000000800 */
[C---:B------:R-:W-:Y:S01]  /*11e00*/  HMMA.16816.F32.BF16 R4, R12.reuse, R6, R140 ;  /* 0x000000060c04723c */ /* 0x040fe2000004188c */
[----:B--2---:R-:W-:Y:S01]  /*11e10*/  F2FP.BF16.F32.PACK_AB R28, R109, R114 ;  /* 0x000000726d1c723e */ /* 0x004fe200000010ff */
[-CC-:B------:R-:W-:Y:S01]  /*11e20*/  FFMA.FTZ R140, R179, R80.reuse, -R79.reuse ;  /* 0x00000050b38c7223 */ /* 0x180fe2000001084f */
[-CC-:B------:R-:W-:Y:S01]  /*11e30*/  FFMA.FTZ R142, R130, R80.reuse, -R79.reuse ;  /* 0x00000050828e7223 */ /* 0x180fe2000001084f */
[-C--:B------:R-:W-:Y:S01]  /*11e40*/  FFMA.FTZ R143, R178, R80.reuse, -R79 ;  /* 0x00000050b28f7223 */ /* 0x080fe2000001084f */
        /* <DEDUP_REMOVED lines=10> */
[----:B------:R-:W-:Y:S01]  /*11ef0*/  MUFU.EX2 R131, R131 ;  /* 0x0000008300837308 */ /* 0x000fe20000000800 */
[----:B------:R-:W-:Y:S01]  /*11f00*/  HMMA.16816.F32.BF16 R12, R12, R10, R132 ;  /* 0x0000000a0c0c723c */ /* 0x000fe20000041884 */
[----:B-1----:R-:W-:Y:S01]  /*11f10*/  F2FP.BF16.F32.PACK_AB R30, R121, R117 ;  /* 0x00000075791e723e */ /* 0x002fe200000010ff */
[----:B------:R-:W1:Y:S01]  /*11f20*/  LDSM.16.MT88.4 R8, [R81+0x5800] ;  /* 0x005800005108783b */ /* 0x000e620000004200 */
[-CC-:B------:R-:W-:Y:S01]  /*11f30*/  FFMA.FTZ R133, R108, R80.reuse, -R79.reuse ;  /* 0x000000506c857223 */ /* 0x180fe2000001084f */
[-CC-:B------:R-:W-:Y:S01]  /*11f40*/  FFMA.FTZ R134, R181, R80.reuse, -R79.reuse ;  /* 0x00000050b5867223 */ /* 0x180fe2000001084f */
[-C--:B------:R-:W-:Y:S01]  /*11f50*/  FFMA.FTZ R135, R180, R80.reuse, -R79 ;  /* 0x00000050b4877223 */ /* 0x080fe2000001084f */
[----:B------:R-:W-:Y:S01]  /*11f60*/  FADD.FTZ R117, R117, R119 ;  /* 0x0000007775757221 */ /* 0x000fe20000010000 */
[----:B------:R-:W2:Y:S01]  /*11f70*/  MUFU.EX2 R132, R183 ;  /* 0x000000b700847308 */ /* 0x000ea20000000800 */
[C---:B------:R-:W-:Y:S01]  /*11f80*/  HMMA.16816.F32.BF16 R16, R28.reuse, R20, R16 ;  /* 0x000000141c10723c */ /* 0x040fe20000041810 */
[-CC-:B------:R-:W-:Y:S01]  /*11f90*/  FFMA.FTZ R108, R193, R80.reuse, -R78.reuse ;  /* 0x00000050c16c7223 */ /* 0x180fe2000001084e */
[----:B------:R-:W-:Y:S01]  /*11fa0*/  FADD.FTZ R117, R121, R117 ;  /* 0x0000007579757221 */ /* 0x000fe20000010000 */
[-CC-:B------:R-:W-:Y:S01]  /*11fb0*/  FFMA.FTZ R130, R187, R80.reuse, -R78.reuse ;  /* 0x00000050bb827223 */ /* 0x180fe2000001084e */
[-CC-:B------:R-:W-:Y:S01]  /*11fc0*/  FFMA.FTZ R141, R186, R80.reuse, -R78.reuse ;  /* 0x00000050ba8d7223 */ /* 0x180fe2000001084e */
[-CC-:B------:R-:W-:Y:S01]  /*11fd0*/  FFMA.FTZ R170, R185, R80.reuse, -R78.reuse ;  /* 0x00000050b9aa7223 */ /* 0x180fe2000001084e */
[-CC-:B------:R-:W-:Y:S01]  /*11fe0*/  FFMA.FTZ R166, R184, R80.reuse, -R78.reuse ;  /* 0x00000050b8a67223 */ /* 0x180fe2000001084e */
[----:B------:R-:W4:Y:S01]  /*11ff0*/  MUFU.EX2 R133, R133 ;  /* 0x0000008500857308 */ /* 0x000f220000000800 */
[C---:B------:R-:W-:Y:S01]  /*12000*/  HMMA.16816.F32.BF16 R4, R28.reuse, R22, R4 ;  /* 0x000000161c04723c */ /* 0x040fe20000041804 */
[----:B------:R-:W5:Y:S01]  /*12010*/  LDSM.16.MT88.4 R20, [R0+0x800] ;  /* 0x000800000014783b */ /* 0x000f620000004200 */
[-CC-:B------:R-:W-:Y:S01]  /*12020*/  FFMA.FTZ R49, R49, R80.reuse, -R79.reuse ;  /* 0x0000005031317223 */ /* 0x180fe2000001084f */
[-CC-:B------:R-:W-:Y:S01]  /*12030*/  FFMA.FTZ R48, R48, R80.reuse, -R79.reuse ;  /* 0x0000005030307223 */ /* 0x180fe2000001084f */
[-CC-:B------:R-:W-:Y:S01]  /*12040*/  FFMA.FTZ R47, R47, R80.reuse, -R79.reuse ;  /* 0x000000502f2f7223 */ /* 0x180fe2000001084f */
[-CC-:B------:R-:W-:Y:S01]  /*12050*/  FFMA.FTZ R46, R46, R80.reuse, -R79.reuse ;  /* 0x000000502e2e7223 */ /* 0x180fe2000001084f */
[-CC-:B------:R-:W-:Y:S01]  /*12060*/  FFMA.FTZ R162, R182, R80.reuse, -R78.reuse ;  /* 0x00000050b6a27223 */ /* 0x180fe2000001084e */
[----:B------:R-:W-:Y:S01]  /*12070*/  MUFU.EX2 R134, R134 ;  /* 0x0000008600867308 */ /* 0x000fe20000000800 */
[C---:B---3--:R-:W-:Y:S01]  /*12080*/  HMMA.16816.F32.BF16 R136, R28.reuse, R24, R136 ;  /* 0x000000181c88723c */ /* 0x048fe20000041888 */
[-C--:B------:R-:W-:Y:S01]  /*12090*/  FFMA.FTZ R158, R172, R80.reuse, -R78 ;  /* 0x00000050ac9e7223 */ /* 0x080fe2000001084e */
[-CC-:B------:R-:W-:Y:S01]  /*120a0*/  FFMA.FTZ R45, R45, R80.reuse, -R79.reuse ;  /* 0x000000502d2d7223 */ /* 0x180fe2000001084f */
[-CC-:B------:R-:W-:Y:S01]  /*120b0*/  FFMA.FTZ R44, R44, R80.reuse, -R79.reuse ;  /* 0x000000502c2c7223 */ /* 0x180fe2000001084f */
[-CC-:B------:R-:W-:Y:S01]  /*120c0*/  FFMA.FTZ R43, R43, R80.reuse, -R79.reuse ;  /* 0x000000502b2b7223 */ /* 0x180fe2000001084f */
[-CC-:B------:R-:W-:Y:S01]  /*120d0*/  FFMA.FTZ R42, R42, R80.reuse, -R79.reuse ;  /* 0x000000502a2a7223 */ /* 0x180fe2000001084f */
[----:B------:R-:W-:Y:S01]  /*120e0*/  FFMA.FTZ R41, R41, R80, -R79 ;  /* 0x0000005029297223 */ /* 0x000fe2000001084f */
[----:B------:R-:W3:Y:S01]  /*120f0*/  MUFU.EX2 R135, R135 ;  /* 0x0000008700877308 */ /* 0x000ee20000000800 */
[----:B------:R-:W-:Y:S01]  /*12100*/  HMMA.16816.F32.BF16 R24, R28, R26, R12 ;  /* 0x0000001a1c18723c */ /* 0x000fe2000004180c */
[----:B------:R-:W3:Y:S01]  /*12110*/  LDSM.16.MT88.4 R12, [R81+0x5c00] ;  /* 0x005c0000510c783b */ /* 0x000ee20000004200 */
[----:B--2---:R-:W-:Y:S01]  /*12120*/  F2FP.BF16.F32.PACK_AB R28, R132, R126 ;  /* 0x0000007e841c723e */ /* 0x004fe200000010ff */
[----:B------:R-:W-:Y:S01]  /*12130*/  FADD.FTZ R126, R126, R117 ;  /* 0x000000757e7e7221 */ /* 0x000fe20000010000 */
[----:B------:R-:W-:Y:S01]  /*12140*/  F2FP.BF16.F32.PACK_AB R29, R102, R104 ;  /* 0x00000068661d723e */ /* 0x000fe200000010ff */
[----:B------:R-:W-:Y:S01]  /*12150*/  FFMA.FTZ R241, R38, R80, -R79 ;  /* 0x0000005026f17223 */ /* 0x000fe2000001084f */
[----:B----4-:R-:W-:Y:S01]  /*12160*/  F2FP.BF16.F32.PACK_AB R30, R133, R131 ;  /* 0x00000083851e723e */ /* 0x010fe200000010ff */
[----:B------:R-:W-:Y:S01]  /*12170*/  MUFU.EX2 R140, R140 ;  /* 0x0000008c008c7308 */ /* 0x000fe20000000800 */
[----:B------:R-:W-:Y:S01]  /*12180*/  F2FP.BF16.F32.PACK_AB R31, R99, R101 ;  /* 0x00000065631f723e */ /* 0x000fe200000010ff */
[----:B------:R-:W-:Y:S01]  /*12190*/  FADD.FTZ R126, R132, R126 ;  /* 0x0000007e847e7221 */ /* 0x000fe20000010000 */
[----:B------:R-:W-:-:S03]  /*121a0*/  FADD.FTZ R101, R101, R106 ;  /* 0x0000006a65657221 */ /* 0x000fc60000010000 */
[----:B------:R-:W-:Y:S01]  /*121b0*/  FADD.FTZ R131, R131, R126 ;  /* 0x0000007e83837221 */ /* 0x000fe20000010000 */
[----:B------:R-:W-:Y:S01]  /*121c0*/  FADD.FTZ R101, R99, R101 ;  /* 0x0000006563657221 */ /* 0x000fe20000010000 */
[----:B------:R-:W2:Y:S01]  /*121d0*/  MUFU.EX2 R142, R142 ;  /* 0x0000008e008e7308 */ /* 0x000ea20000000800 */
[----:B-1----:R-:W-:Y:S01]  /*121e0*/  HMMA.16816.F32.BF16 R16, R28, R8, R16 ;  /* 0x000000081c10723c */ /* 0x002fe20000041810 */
[----:B------:R-:W-:-:S06]  /*121f0*/  FADD.FTZ R131, R133, R131 ;  /* 0x0000008385837221 */ /* 0x000fcc0000010000 */
[----:B------:R-:W-:Y:S01]  /*12200*/  MUFU.EX2 R143, R143 ;  /* 0x0000008f008f7308 */ /* 0x000fe20000000800 */
[C---:B------:R-:W-:Y:S01]  /*12210*/  HMMA.16816.F32.BF16 R4, R28.reuse, R10, R4 ;  /* 0x0000000a1c04723c */ /* 0x040fe20000041804 */
[----:B------:R-:W1:Y:S06]  /*12220*/  LDSM.16.MT88.4 R8, [R0+0xc00] ;  /* 0x000c00000008783b */ /* 0x000e6c0000004200 */
[----:B------:R-:W4:Y:S01]  /*12230*/  MUFU.EX2 R144, R144 ;  /* 0x0000009000907308 */ /* 0x000f220000000800 */
[C---:B-----5:R-:W-:Y:S07]  /*12240*/  HMMA.16816.F32.BF16 R136, R28.reuse, R20, R136 ;  /* 0x000000141c88723c */ /* 0x060fee0000041888 */
[----:B------:R-:W-:Y:S01]  /*12250*/  MUFU.EX2 R145, R145 ;  /* 0x0000009100917308 */ /* 0x000fe20000000800 */
[----:B------:R-:W-:Y:S01]  /*12260*/  HMMA.16816.F32.BF16 R24, R28, R22, R24 ;  /* 0x000000161c18723c */ /* 0x000fe20000041818 */
[----:B------:R-:W5:Y:S01]  /*12270*/  LDSM.16.MT88.4 R20, [R81+0x6000] ;  /* 0x006000005114783b */ /* 0x000f620000004200 */
[C---:B---3--:R-:W-:Y:S01]  /*12280*/  F2FP.BF16.F32.PACK_AB R28, R135.reuse, R134 ;  /* 0x00000086871c723e */ /* 0x048fe200000010ff */
        /* <DEDUP_REMOVED lines=10> */
[C---:B------:R-:W-:Y:S01]  /*12330*/  HMMA.16816.F32.BF16 R16, R28.reuse, R12, R16 ;  /* 0x0000000c1c10723c */ /* 0x040fe20000041810 */
[----:B------:R-:W-:Y:S01]  /*12340*/  MUFU.EX2 R82, R82 ;  /* 0x0000005200527308 */ /* 0x000fe20000000800 */
[----:B------:R-:W-:Y:S01]  /*12350*/  FADD.FTZ R95, R92, R95 ;  /* 0x0000005f5c5f7221 */ /* 0x000fe20000010000 */
[----:B------:R-:W-:Y:S01]  /*12360*/  FADD.FTZ R140, R142, R140 ;  /* 0x0000008c8e8c7221 */ /* 0x000fe20000010000 */
[----:B------:R-:W-:Y:S02]  /*12370*/  LDSM.16.MT88.4 R132, [R0+0x3c00] ;  /* 0x003c00000084783b */ /* 0x000fe40000004200 */
[----:B------:R-:W-:Y:S02]  /*12380*/  FADD.FTZ R95, R91, R95 ;  /* 0x0000005f5b5f7221 */ /* 0x000fe40000010000 */
[C---:B------:R-:W-:Y:S01]  /*12390*/  HMMA.16816.F32.BF16 R4, R28.reuse, R14, R4 ;  /* 0x0000000e1c04723c */ /* 0x040fe20000041804 */
[----:B------:R-:W3:Y:S01]  /*123a0*/  LDSM.16.MT88.4 R12, [R0+0x1000] ;  /* 0x00100000000c783b */ /* 0x000ee20000004200 */
[----:B------:R-:W-:Y:S06]  /*123b0*/  MUFU.EX2 R77, R77 ;  /* 0x0000004d004d7308 */ /* 0x000fec0000000800 */
[C---:B-1----:R-:W-:Y:S02]  /*123c0*/  HMMA.16816.F32.BF16 R136, R28.reuse, R8, R136 ;  /* 0x000000081c88723c */ /* 0x042fe40000041888 */
[----:B------:R-:W-:Y:S06]  /*123d0*/  MUFU.EX2 R147, R147 ;  /* 0x0000009300937308 */ /* 0x000fec0000000800 */
[----:B------:R-:W-:Y:S01]  /*123e0*/  HMMA.16816.F32.BF16 R24, R28, R10, R24 ;  /* 0x0000000a1c18723c */ /* 0x000fe20000041818 */
[----:B----4-:R-:W-:Y:S01]  /*123f0*/  F2FP.BF16.F32.PACK_AB R28, R144, R143 ;  /* 0x0000008f901c723e */ /* 0x010fe200000010ff */
[----:B------:R-:W1:Y:S01]  /*12400*/  LDSM.16.MT88.4 R8, [R81+0x6400] ;  /* 0x006400005108783b */ /* 0x000e620000004200 */
[----:B------:R-:W-:Y:S01]  /*12410*/  F2FP.BF16.F32.PACK_AB R29, R90, R91 ;  /* 0x0000005b5a1d723e */ /* 0x000fe200000010ff */
[----:B------:R-:W4:Y:S01]  /*12420*/  MUFU.EX2 R174, R174 ;  /* 0x000000ae00ae7308 */ /* 0x000f220000000800 */
[----:B--2---:R-:W-:Y:S01]  /*12430*/  F2FP.BF16.F32.PACK_AB R30, R146, R145 ;  /* 0x00000091921e723e */ /* 0x004fe200000010ff */
[----:B------:R-:W-:Y:S01]  /*12440*/  FADD.FTZ R143, R143, R140 ;  /* 0x0000008c8f8f7221 */ /* 0x000fe20000010000 */
[----:B------:R-:W-:Y:S01]  /*12450*/  F2FP.BF16.F32.PACK_AB R31, R87, R88 ;  /* 0x00000058571f723e */ /* 0x000fe200000010ff */
[----:B------:R-:W-:-:S02]  /*12460*/  FADD.FTZ R90, R90, R95 ;  /* 0x0000005f5a5a7221 */ /* 0x000fc40000010000 */
[----:B------:R-:W-:Y:S02]  /*12470*/  FADD.FTZ R143, R144, R143 ;  /* 0x0000008f908f7221 */ /* 0x000fe40000010000 */
[----:B------:R-:W-:Y:S01]  /*12480*/  MUFU.EX2 R171, R171 ;  /* 0x000000ab00ab7308 */ /* 0x000fe20000000800 */
[----:B------:R-:W-:Y:S01]  /*12490*/  FADD.FTZ R90, R88, R90 ;  /* 0x0000005a585a7221 */ /* 0x000fe20000010000 */
[C---:B-----5:R-:W-:Y:S01]  /*124a0*/  HMMA.16816.F32.BF16 R16, R28.reuse, R20, R16 ;  /* 0x000000141c10723c */ /* 0x060fe20000041810 */
[----:B------:R-:W-:Y:S02]  /*124b0*/  FADD.FTZ R145, R145, R143 ;  /* 0x0000008f91917221 */ /* 0x000fe40000010000 */
[----:B------:R-:W-:Y:S02]  /*124c0*/  FADD.FTZ R87, R87, R90 ;  /* 0x0000005a57577221 */ /* 0x000fe40000010000 */
[----:B------:R-:W-:Y:S01]  /*124d0*/  FADD.FTZ R145, R146, R145 ;  /* 0x0000009192917221 */ /* 0x000fe20000010000 */
[----:B------:R-:W2:Y:S01]  /*124e0*/  MUFU.EX2 R173, R173 ;  /* 0x000000ad00ad7308 */ /* 0x000ea20000000800 */
[----:B------:R-:W-:Y:S01]  /*124f0*/  FADD.FTZ R87, R85, R87 ;  /* 0x0000005755577221 */ /* 0x000fe20000010000 */
[C---:B------:R-:W-:Y:S01]  /*12500*/  HMMA.16816.F32.BF16 R4, R28.reuse, R22, R4 ;  /* 0x000000161c04723c */ /* 0x040fe20000041804 */
[----:B------:R-:W5:Y:S05]  /*12510*/  LDSM.16.MT88.4 R20, [R0+0x1400] ;  /* 0x001400000014783b */ /* 0x000f6a0000004200 */
[----:B------:R-:W1:Y:S02]  /*12520*/  MUFU.EX2 R76, R76 ;  /* 0x0000004c004c7308 */ /* 0x000e640000000800 */
[C---:B---3--:R-:W-:Y:S06]  /*12530*/  HMMA.16816.F32.BF16 R136, R28.reuse, R12, R136 ;  /* 0x0000000c1c88723c */ /* 0x048fec0000041888 */
[----:B------:R-:W3:Y:S02]  /*12540*/  MUFU.EX2 R75, R75 ;  /* 0x0000004b004b7308 */ /* 0x000ee40000000800 */
[----:B------:R-:W-:Y:S01]  /*12550*/  HMMA.16816.F32.BF16 R24, R28, R14, R24 ;  /* 0x0000000e1c18723c */ /* 0x000fe20000041818 */
[----:B------:R-:W3:Y:S01]  /*12560*/  LDSM.16.MT88.4 R12, [R81+0x6800] ;  /* 0x00680000510c783b */ /* 0x000ee20000004200 */
[----:B----4-:R-:W-:Y:S01]  /*12570*/  F2FP.BF16.F32.PACK_AB R28, R174, R147 ;  /* 0x00000093ae1c723e */ /* 0x010fe200000010ff */
[----:B------:R-:W-:Y:S01]  /*12580*/  FADD.FTZ R147, R147, R145 ;  /* 0x0000009193937221 */ /* 0x000fe20000010000 */
        /* <DEDUP_REMOVED lines=9> */
[----:B------:R-:W-:Y:S01]  /*12620*/  MUFU.EX2 R73, R73 ;  /* 0x0000004900497308 */ /* 0x000fe20000000800 */
[----:B-1----:R-:W-:Y:S01]  /*12630*/  HMMA.16816.F32.BF16 R16, R28, R8, R16 ;  /* 0x000000081c10723c */ /* 0x002fe20000041810 */
[----:B------:R-:W-:Y:S01]  /*12640*/  FADD.FTZ R171, R173, R171 ;  /* 0x000000abadab7221 */ /* 0x000fe20000010000 */
[----:B------:R-:W-:-:S05]  /*12650*/  FADD.FTZ R77, R76, R77 ;  /* 0x0000004d4c4d7221 */ /* 0x000fca0000010000 */
[----:B------:R-:W1:Y:S01]  /*12660*/  MUFU.EX2 R169, R169 ;  /* 0x000000a900a97308 */ /* 0x000e620000000800 */
[C---:B------:R-:W-:Y:S01]  /*12670*/  HMMA.16816.F32.BF16 R4, R28.reuse, R10, R4 ;  /* 0x0000000a1c04723c */ /* 0x040fe20000041804 */
[----:B------:R-:W2:Y:S06]  /*12680*/  LDSM.16.MT88.4 R8, [R0+0x1800] ;  /* 0x001800000008783b */ /* 0x000eac0000004200 */
[----:B------:R-:W4:Y:S01]  /*12690*/  MUFU.EX2 R175, R175 ;  /* 0x000000af00af7308 */ /* 0x000f220000000800 */
[C---:B-----5:R-:W-:Y:S07]  /*126a0*/  HMMA.16816.F32.BF16 R136, R28.reuse, R20, R136 ;  /* 0x000000141c88723c */ /* 0x060fee0000041888 */
[----:B------:R-:W5:Y:S01]  /*126b0*/  MUFU.EX2 R167, R167 ;  /* 0x000000a700a77308 */ /* 0x000f620000000800 */
[----:B------:R-:W-:Y:S01]  /*126c0*/  HMMA.16816.F32.BF16 R24, R28, R22, R24 ;  /* 0x000000161c18723c */ /* 0x000fe20000041818 */
[----:B------:R-:W2:Y:S01]  /*126d0*/  LDSM.16.MT88.4 R20, [R81+0x6c00] ;  /* 0x006c00005114783b */ /* 0x000ea20000004200 */
[----:B---3--:R-:W-:Y:S01]  /*126e0*/  F2FP.BF16.F32.PACK_AB R29, R75, R76 ;  /* 0x0000004c4b1d723e */ /* 0x008fe200000010ff */
[----:B-1----:R-:W-:Y:S01]  /*126f0*/  FADD.FTZ R171, R169, R171 ;  /* 0x000000aba9ab7221 */ /* 0x002fe20000010000 */
[----:B------:R-:W-:Y:S01]  /*12700*/  F2FP.BF16.F32.PACK_AB R31, R73, R74 ;  /* 0x0000004a491f723e */ /* 0x000fe200000010ff */
[----:B------:R-:W-:-:S02]  /*12710*/  FADD.FTZ R75, R75, R77 ;  /* 0x0000004d4b4b7221 */ /* 0x000fc40000010000 */
[----:B------:R-:W1:Y:S01]  /*12720*/  MUFU.EX2 R168, R168 ;  /* 0x000000a800a87308 */ /* 0x000e620000000800 */
[C---:B----4-:R-:W-:Y:S01]  /*12730*/  F2FP.BF16.F32.PACK_AB R28, R175.reuse, R169 ;  /* 0x000000a9af1c723e */ /* 0x050fe200000010ff */
[----:B------:R-:W-:Y:S01]  /*12740*/  FADD.FTZ R175, R175, R171 ;  /* 0x000000abafaf7221 */ /* 0x000fe20000010000 */
[----:B------:R-:W-:-:S04]  /*12750*/  FADD.FTZ R75, R74, R75 ;  /* 0x0000004b4a4b7221 */ /* 0x000fc80000010000 */
[----:B------:R-:W-:Y:S01]  /*12760*/  FADD.FTZ R75, R73, R75 ;  /* 0x0000004b494b7221 */ /* 0x000fe20000010000 */
[----:B------:R-:W-:Y:S01]  /*12770*/  MUFU.EX2 R72, R72 ;  /* 0x0000004800487308 */ /* 0x000fe20000000800 */
[----:B-----5:R-:W-:-:S07]  /*12780*/  FADD.FTZ R175, R167, R175 ;  /* 0x000000afa7af7221 */ /* 0x020fce0000010000 */
[----:B------:R-:W3:Y:S01]  /*12790*/  MUFU.EX2 R71, R71 ;  /* 0x0000004700477308 */ /* 0x000ee20000000800 */
[C---:B-1----:R-:W-:Y:S01]  /*127a0*/  F2FP.BF16.F32.PACK_AB R30, R168.reuse, R167 ;  /* 0x000000a7a81e723e */ /* 0x042fe200000010ff */
[----:B------:R-:W-:-:S06]  /*127b0*/  FADD.FTZ R175, R168, R175 ;  /* 0x000000afa8af7221 */ /* 0x000fcc0000010000 */
        /* <DEDUP_REMOVED lines=8> */
[----:B---3--:R-:W-:Y:S01]  /*12840*/  F2FP.BF16.F32.PACK_AB R29, R71, R72 ;  /* 0x00000048471d723e */ /* 0x008fe200000010ff */
[----:B------:R-:W2:Y:S01]  /*12850*/  MUFU.EX2 R164, R164 ;  /* 0x000000a400a47308 */ /* 0x000ea20000000800 */
[----:B----4-:R-:W-:Y:S01]  /*12860*/  F2FP.BF16.F32.PACK_AB R31, R69, R70 ;  /* 0x00000046451f723e */ /* 0x010fe200000010ff */
[----:B------:R-:W3:Y:S01]  /*12870*/  LDSM.16.MT88.4 R8, [R81+0x7000] ;  /* 0x007000005108783b */ /* 0x000ee20000004200 */
[----:B------:R-:W-:-:S04]  /*12880*/  FADD.FTZ R72, R72, R75 ;  /* 0x0000004b48487221 */ /* 0x000fc80000010000 */
[----:B------:R-:W-:Y:S01]  /*12890*/  FADD.FTZ R72, R71, R72 ;  /* 0x0000004847487221 */ /* 0x000fe20000010000 */
[----:B------:R-:W-:Y:S03]  /*128a0*/  MUFU.EX2 R176, R176 ;  /* 0x000000b000b07308 */ /* 0x000fe60000000800 */
[----:B------:R-:W-:-:S04]  /*128b0*/  FADD.FTZ R70, R70, R72 ;  /* 0x0000004846467221 */ /* 0x000fc80000010000 */
[----:B------:R-:W-:Y:S01]  /*128c0*/  FADD.FTZ R70, R69, R70 ;  /* 0x0000004645467221 */ /* 0x000fe20000010000 */
        /* <DEDUP_REMOVED lines=19> */
[----:B--2---:R-:W-:Y:S01]  /*12a00*/  F2FP.BF16.F32.PACK_AB R29, R67, R68 ;  /* 0x00000044431d723e */ /* 0x004fe200000010ff */
[----:B------:R-:W-:Y:S01]  /*12a10*/  FADD.FTZ R68, R68, R70 ;  /* 0x0000004644447221 */ /* 0x000fe20000010000 */
[----:B-----5:R-:W-:-:S03]  /*12a20*/  F2FP.BF16.F32.PACK_AB R31, R65, R66 ;  /* 0x00000042411f723e */ /* 0x020fc600000010ff */
[----:B------:R-:W-:Y:S02]  /*12a30*/  FADD.FTZ R68, R67, R68 ;  /* 0x0000004443447221 */ /* 0x000fe40000010000 */
[----:B------:R-:W2:Y:S02]  /*12a40*/  MUFU.EX2 R159, R159 ;  /* 0x0000009f009f7308 */ /* 0x000ea40000000800 */
[----:B------:R-:W-:-:S04]  /*12a50*/  FADD.FTZ R68, R66, R68 ;  /* 0x0000004442447221 */ /* 0x000fc80000010000 */
[----:B------:R-:W-:Y:S02]  /*12a60*/  FADD.FTZ R65, R65, R68 ;  /* 0x0000004441417221 */ /* 0x000fe40000010000 */
[----:B------:R-:W5:Y:S01]  /*12a70*/  MUFU.EX2 R177, R177 ;  /* 0x000000b100b17308 */ /* 0x000f620000000800 */
[----:B---3--:R-:W-:Y:S01]  /*12a80*/  F2FP.BF16.F32.PACK_AB R28, R160, R161 ;  /* 0x000000a1a01c723e */ /* 0x008fe200000010ff */
[----:B------:R-:W-:-:S04]  /*12a90*/  FADD.FTZ R161, R161, R176 ;  /* 0x000000b0a1a17221 */ /* 0x000fc80000010000 */
[----:B------:R-:W-:Y:S02]  /*12aa0*/  FADD.FTZ R161, R160, R161 ;  /* 0x000000a1a0a17221 */ /* 0x000fe40000010000 */
[----:B------:R-:W3:Y:S02]  /*12ab0*/  MUFU.EX2 R64, R64 ;  /* 0x0000004000407308 */ /* 0x000ee40000000800 */
[----:B--2---:R-:W-:-:S06]  /*12ac0*/  FADD.FTZ R161, R159, R161 ;  /* 0x000000a19fa17221 */ /* 0x004fcc0000010000 */
[----:B------:R-:W2:Y:S01]  /*12ad0*/  MUFU.EX2 R63, R63 ;  /* 0x0000003f003f7308 */ /* 0x000ea20000000800 */
[C---:B-----5:R-:W-:Y:S01]  /*12ae0*/  F2FP.BF16.F32.PACK_AB R30, R177.reuse, R159 ;  /* 0x0000009fb11e723e */ /* 0x060fe200000010ff */
[----:B------:R-:W-:-:S06]  /*12af0*/  FADD.FTZ R177, R177, R161 ;  /* 0x000000a1b1b17221 */ /* 0x000fcc0000010000 */
[----:B------:R-:W5:Y:S01]  /*12b00*/  MUFU.EX2 R62, R62 ;  /* 0x0000003e003e7308 */ /* 0x000f620000000800 */
[----:B------:R-:W-:Y:S01]  /*12b10*/  HMMA.16816.F32.BF16 R16, R28, R8, R16 ;  /* 0x000000081c10723c */ /* 0x000fe20000041810 */
[----:B---3--:R-:W-:-:S06]  /*12b20*/  FADD.FTZ R65, R64, R65 ;  /* 0x0000004140417221 */ /* 0x008fcc0000010000 */
[----:B------:R-:W3:Y:S01]  /*12b30*/  MUFU.EX2 R61, R61 ;  /* 0x0000003d003d7308 */ /* 0x000ee20000000800 */
[C---:B------:R-:W-:Y:S01]  /*12b40*/  HMMA.16816.F32.BF16 R4, R28.reuse, R10, R4 ;  /* 0x0000000a1c04723c */ /* 0x040fe20000041804 */
[----:B------:R-:W1:Y:S06]  /*12b50*/  LDSM.16.MT88.4 R8, [R0+0x2400] ;  /* 0x002400000008783b */ /* 0x000e6c0000004200 */
[----:B------:R-:W3:Y:S01]  /*12b60*/  MUFU.EX2 R157, R157 ;  /* 0x0000009d009d7308 */ /* 0x000ee20000000800 */
[----:B----4-:R-:W-:Y:S01]  /*12b70*/  HMMA.16816.F32.BF16 R136, R28, R20, R136 ;  /* 0x000000141c88723c */ /* 0x010fe20000041888 */
[C---:B--2---:R-:W-:Y:S01]  /*12b80*/  F2FP.BF16.F32.PACK_AB R21, R63.reuse, R64 ;  /* 0x000000403f15723e */ /* 0x044fe200000010ff */
[----:B------:R-:W-:-:S04]  /*12b90*/  FADD.FTZ R63, R63, R65 ;  /* 0x000000413f3f7221 */ /* 0x000fc80000010000 */
[----:B-----5:R-:W-:Y:S01]  /*12ba0*/  FADD.FTZ R63, R62, R63 ;  /* 0x0000003f3e3f7221 */ /* 0x020fe20000010000 */
[----:B------:R-:W2:Y:S01]  /*12bb0*/  MUFU.EX2 R156, R156 ;  /* 0x0000009c009c7308 */ /* 0x000ea20000000800 */
[----:B------:R-:W-:Y:S01]  /*12bc0*/  HMMA.16816.F32.BF16 R24, R28, R22, R24 ;  /* 0x000000161c18723c */ /* 0x000fe20000041818 */
[----:B------:R-:W4:Y:S01]  /*12bd0*/  LDSM.16.MT88.4 R28, [R81+0x7800] ;  /* 0x00780000511c783b */ /* 0x000f220000004200 */
[C---:B---3--:R-:W-:Y:S01]  /*12be0*/  F2FP.BF16.F32.PACK_AB R23, R61.reuse, R62 ;  /* 0x0000003e3d17723e */ /* 0x048fe200000010ff */
[----:B------:R-:W-:-:S04]  /*12bf0*/  FADD.FTZ R61, R61, R63 ;  /* 0x0000003f3d3d7221 */ /* 0x000fc80000010000 */
[----:B------:R-:W3:Y:S01]  /*12c00*/  MUFU.EX2 R155, R155 ;  /* 0x0000009b009b7308 */ /* 0x000ee20000000800 */
[----:B------:R-:W-:-:S07]  /*12c10*/  FADD.FTZ R177, R157, R177 ;  /* 0x000000b19db17221 */ /* 0x000fce0000010000 */
[----:B------:R-:W5:Y:S01]  /*12c20*/  MUFU.EX2 R154, R154 ;  /* 0x0000009a009a7308 */ /* 0x000f620000000800 */
[C---:B--2---:R-:W-:Y:S01]  /*12c30*/  F2FP.BF16.F32.PACK_AB R20, R156.reuse, R157 ;  /* 0x0000009d9c14723e */ /* 0x044fe200000010ff */
[----:B------:R-:W-:-:S06]  /*12c40*/  FADD.FTZ R156, R156, R177 ;  /* 0x000000b19c9c7221 */ /* 0x000fcc0000010000 */
[----:B------:R-:W2:Y:S01]  /*12c50*/  MUFU.EX2 R60, R60 ;  /* 0x0000003c003c7308 */ /* 0x000ea20000000800 */
[----:B---3--:R-:W-:-:S07]  /*12c60*/  FADD.FTZ R156, R155, R156 ;  /* 0x0000009c9b9c7221 */ /* 0x008fce0000010000 */
[----:B------:R-:W3:Y:S01]  /*12c70*/  MUFU.EX2 R59, R59 ;  /* 0x0000003b003b7308 */ /* 0x000ee20000000800 */
[C---:B-----5:R-:W-:Y:S01]  /*12c80*/  F2FP.BF16.F32.PACK_AB R22, R154.reuse, R155 ;  /* 0x0000009b9a16723e */ /* 0x060fe200000010ff */
[----:B------:R-:W-:-:S06]  /*12c90*/  FADD.FTZ R154, R154, R156 ;  /* 0x0000009c9a9a7221 */ /* 0x000fcc0000010000 */
[----:B-1----:R-:W-:Y:S01]  /*12ca0*/  HMMA.16816.F32.BF16 R16, R20, R12, R16 ;  /* 0x0000000c1410723c */ /* 0x002fe20000041810 */
[----:B------:R-:W-:Y:S01]  /*12cb0*/  MUFU.EX2 R58, R58 ;  /* 0x0000003a003a7308 */ /* 0x000fe20000000800 */
[----:B--2---:R-:W-:-:S06]  /*12cc0*/  FADD.FTZ R61, R60, R61 ;  /* 0x0000003d3c3d7221 */ /* 0x004fcc0000010000 */
[----:B------:R-:W-:Y:S01]  /*12cd0*/  HMMA.16816.F32.BF16 R4, R20, R14, R4 ;  /* 0x0000000e1404723c */ /* 0x000fe20000041804 */
[----:B------:R-:W1:Y:S01]  /*12ce0*/  LDSM.16.MT88.4 R12, [R0+0x2800] ;  /* 0x00280000000c783b */ /* 0x000e620000004200 */
[----:B------:R-:W2:Y:S01]  /*12cf0*/  MUFU.EX2 R57, R57 ;  /* 0x0000003900397308 */ /* 0x000ea20000000800 */
[----:B---3--:R-:W-:-:S05]  /*12d00*/  FADD.FTZ R61, R59, R61 ;  /* 0x0000003d3b3d7221 */ /* 0x008fca0000010000 */
[C---:B------:R-:W-:Y:S01]  /*12d10*/  HMMA.16816.F32.BF16 R136, R20.reuse, R8, R136 ;  /* 0x000000081488723c */ /* 0x040fe20000041888 */
[----:B------:R-:W-:Y:S01]  /*12d20*/  F2FP.BF16.F32.PACK_AB R9, R59, R60 ;  /* 0x0000003c3b09723e */ /* 0x000fe200000010ff */
[----:B------:R-:W3:Y:S06]  /*12d30*/  MUFU.EX2 R128, R128 ;  /* 0x0000008000807308 */ /* 0x000eec0000000800 */
[----:B------:R-:W-:Y:S01]  /*12d40*/  HMMA.16816.F32.BF16 R24, R20, R10, R24 ;  /* 0x0000000a1418723c */ /* 0x000fe20000041818 */
[----:B------:R-:W5:Y:S01]  /*12d50*/  LDSM.16.MT88.4 R20, [R81+0x7c00] ;  /* 0x007c00005114783b */ /* 0x000f620000004200 */
        /* <DEDUP_REMOVED lines=19> */
[----:B-1----:R-:W-:Y:S01]  /*12e90*/  HMMA.16816.F32.BF16 R136, R8, R12, R136 ;  /* 0x0000000c0888723c */ /* 0x002fe20000041888 */
        /* <DEDUP_REMOVED lines=21> */
[----:B------:R-:W-:Y:S01]  /*12ff0*/  HMMA.16816.F32.BF16 R16, R12, R20, R16 ;  /* 0x000000140c10723c */ /* 0x000fe20000041810 */
[----:B---3--:R-:W-:-:S06]  /*13000*/  FADD.FTZ R53, R52, R53 ;  /* 0x0000003534357221 */ /* 0x008fcc0000010000 */
[----:B------:R-:W3:Y:S01]  /*13010*/  MUFU.EX2 R108, R108 ;  /* 0x0000006c006c7308 */ /* 0x000ee20000000800 */
[----:B------:R-:W-:Y:S01]  /*13020*/  HMMA.16816.F32.BF16 R4, R12, R22, R4 ;  /* 0x000000160c04723c */ /* 0x000fe20000041804 */
[----:B------:R-:W1:Y:S01]  /*13030*/  LDSM.16.MT88.4 R20, [R0+0x3000] ;  /* 0x003000000014783b */ /* 0x000e620000004200 */
[----:B----4-:R-:W-:-:S05]  /*13040*/  FADD.FTZ R53, R51, R53 ;  /* 0x0000003533357221 */ /* 0x010fca0000010000 */
[----:B------:R-:W4:Y:S01]  /*13050*/  MUFU.EX2 R94, R94 ;  /* 0x0000005e005e7308 */ /* 0x000f220000000800 */
[----:B--2---:R-:W-:Y:S01]  /*13060*/  HMMA.16816.F32.BF16 R136, R12, R28, R136 ;  /* 0x0000001c0c88723c */ /* 0x004fe20000041888 */
[----:B-----5:R-:W-:-:S06]  /*13070*/  FADD.FTZ R53, R50, R53 ;  /* 0x0000003532357221 */ /* 0x020fcc0000010000 */
[----:B------:R-:W2:Y:S01]  /*13080*/  MUFU.EX2 R92, R93 ;  /* 0x0000005d005c7308 */ /* 0x000ea20000000800 */
[----:B------:R-:W-:Y:S01]  /*13090*/  HMMA.16816.F32.BF16 R24, R12, R30, R24 ;  /* 0x0000001e0c18723c */ /* 0x000fe20000041818 */
[----:B------:R-:W5:Y:S01]  /*130a0*/  LDSM.16.MT88.4 R28, [R81+0x8400] ;  /* 0x00840000511c783b */ /* 0x000f620000004200 */
[----:B------:R-:W-:Y:S02]  /*130b0*/  F2FP.BF16.F32.PACK_AB R13, R51, R52 ;  /* 0x00000034330d723e */ /* 0x000fe400000010ff */
[C---:B---3--:R-:W-:Y:S01]  /*130c0*/  F2FP.BF16.F32.PACK_AB R15, R108.reuse, R50 ;  /* 0x000000326c0f723e */ /* 0x048fe200000010ff */
[----:B------:R-:W-:Y:S02]  /*130d0*/  FADD.FTZ R108, R108, R53 ;  /* 0x000000356c6c7221 */ /* 0x000fe40000010000 */
        /* <DEDUP_REMOVED lines=11> */
[----:B------:R-:W-:Y:S01]  /*13190*/  MUFU.EX2 R170, R170 ;  /* 0x000000aa00aa7308 */ /* 0x000fe20000000800 */
[----:B--2---:R-:W-:-:S06]  /*131a0*/  FADD.FTZ R108, R130, R108 ;  /* 0x0000006c826c7221 */ /* 0x004fcc0000010000 */
[C---:B------:R-:W-:Y:S01]  /*131b0*/  HMMA.16816.F32.BF16 R4, R12.reuse, R10, R4 ;  /* 0x0000000a0c04723c */ /* 0x040fe20000041804 */
[----:B------:R-:W1:Y:S01]  /*131c0*/  LDSM.16.MT88.4 R8, [R0+0x3400] ;  /* 0x003400000008783b */ /* 0x000e620000004200 */
[----:B------:R-:W2:Y:S06]  /*131d0*/  MUFU.EX2 R166, R166 ;  /* 0x000000a600a67308 */ /* 0x000eac0000000800 */
[C---:B------:R-:W-:Y:S02]  /*131e0*/  HMMA.16816.F32.BF16 R136, R12.reuse, R20, R136 ;  /* 0x000000140c88723c */ /* 0x040fe40000041888 */
[----:B------:R-:W3:Y:S06]  /*131f0*/  MUFU.EX2 R49, R49 ;  /* 0x0000003100317308 */ /* 0x000eec0000000800 */
[----:B------:R-:W-:Y:S01]  /*13200*/  HMMA.16816.F32.BF16 R24, R12, R22, R24 ;  /* 0x000000160c18723c */ /* 0x000fe20000041818 */
[C---:B----4-:R-:W-:Y:S01]  /*13210*/  F2FP.BF16.F32.PACK_AB R13, R141.reuse, R130 ;  /* 0x000000828d0d723e */ /* 0x050fe200000010ff */
[----:B------:R-:W4:Y:S01]  /*13220*/  MUFU.EX2 R48, R48 ;  /* 0x0000003000307308 */ /* 0x000f220000000800 */
[----:B--2---:R-:W-:Y:S01]  /*13230*/  F2FP.BF16.F32.PACK_AB R15, R166, R170 ;  /* 0x000000aaa60f723e */ /* 0x004fe200000010ff */
[----:B------:R-:W-:Y:S01]  /*13240*/  LDSM.16.MT88.4 R20, [R81+0x8800] ;  /* 0x008800005114783b */ /* 0x000fe20000004200 */
[----:B------:R-:W-:-:S04]  /*13250*/  FADD.FTZ R141, R141, R108 ;  /* 0x0000006c8d8d7221 */ /* 0x000fc80000010000 */
        /* <DEDUP_REMOVED lines=13> */
[----:B------:R-:W-:Y:S01]  /*13330*/  MUFU.EX2 R153, R153 ;  /* 0x0000009900997308 */ /* 0x000fe20000000800 */
[----:B----4-:R-:W-:-:S06]  /*13340*/  FADD.FTZ R166, R162, R166 ;  /* 0x000000a6a2a67221 */ /* 0x010fcc0000010000 */
[C---:B------:R-:W-:Y:S01]  /*13350*/  HMMA.16816.F32.BF16 R4, R12.reuse, R30, R4 ;  /* 0x0000001e0c04723c */ /* 0x040fe20000041804 */
[----:B------:R3:W4:Y:S01]  /*13360*/  LDSM.16.MT88.4 R28, [R0+0x3800] ;  /* 0x00380000001c783b */ /* 0x0007220000004200 */
[----:B------:R-:W5:Y:S06]  /*13370*/  MUFU.EX2 R110, R112 ;  /* 0x00000070006e7308 */ /* 0x000f6c0000000800 */
[----:B-1----:R-:W-:Y:S01]  /*13380*/  HMMA.16816.F32.BF16 R136, R12, R8, R136 ;  /* 0x000000080c88723c */ /* 0x002fe20000041888 */
[-CC-:B------:R-:W-:Y:S01]  /*13390*/  FFMA.FTZ R8, R40, R80.reuse, -R79.reuse ;  /* 0x0000005028087223 */ /* 0x180fe2000001084f */
[----:B------:R-:W1:Y:S01]  /*133a0*/  MUFU.EX2 R45, R45 ;  /* 0x0000002d002d7308 */ /* 0x000e620000000800 */
[----:B------:R-:W-:-:S05]  /*133b0*/  FFMA.FTZ R40, R39, R80, -R79 ;  /* 0x0000005027287223 */ /* 0x000fca000001084f */
[----:B------:R-:W-:Y:S01]  /*133c0*/  HMMA.16816.F32.BF16 R24, R12, R10, R24 ;  /* 0x0000000a0c18723c */ /* 0x000fe20000041818 */
        /* <DEDUP_REMOVED lines=19> */
[----:B--2---:R-:W2:Y:S01]  /*13500*/  LDSM.16.MT88.4 R8, [R81+0x8c00] ;  /* 0x008c00005108783b */ /* 0x004ea20000004200 */
[C---:B----4-:R-:W-:Y:S06]  /*13510*/  HMMA.16816.F32.BF16 R136, R12.reuse, R28, R136 ;  /* 0x0000001c0c88723c */ /* 0x050fec0000041888 */
[----:B------:R-:W4:Y:S01]  /*13520*/  MUFU.EX2 R37, R37 ;  /* 0x0000002500257308 */ /* 0x000f220000000800 */
[----:B---3--:R-:W-:Y:S01]  /*13530*/  FADD.FTZ R110, R83, R110 ;  /* 0x0000006e536e7221 */ /* 0x008fe20000010000 */
[----:B------:R-:W-:Y:S01]  /*13540*/  HMMA.16816.F32.BF16 R16, R12, R20, R16 ;  /* 0x000000140c10723c */ /* 0x000fe20000041810 */
[----:B------:R-:W-:-:S02]  /*13550*/  MOV R20, R34 ;  /* 0x0000002200147202 */ /* 0x000fc40000000f00 */
[----:B------:R-:W-:-:S03]  /*13560*/  @P1 MOV R20, R34 ;  /* 0x0000002200141202 */ /* 0x000fc60000000f00 */
[----:B------:R-:W3:Y:S01]  /*13570*/  MUFU.EX2 R36, R36 ;  /* 0x0000002400247308 */ /* 0x000ee20000000800 */
[----:B-1----:R-:W-:Y:S01]  /*13580*/  FADD.FTZ R42, R41, R42 ;  /* 0x0000002a292a7221 */ /* 0x002fe20000010000 */
[----:B------:R-:W-:Y:S03]  /*13590*/  HMMA.16816.F32.BF16 R4, R12, R22, R4 ;  /* 0x000000160c04723c */ /* 0x000fe60000041804 */
[----:B------:R-:W-:-:S03]  /*135a0*/  FADD.FTZ R42, R39, R42 ;  /* 0x0000002a272a7221 */ /* 0x000fc60000010000 */
[----:B------:R-:W1:Y:S01]  /*135b0*/  MUFU.EX2 R40, R40 ;  /* 0x0000002800287308 */ /* 0x000e620000000800 */
[----:B----4-:R-:W-:Y:S01]  /*135c0*/  FADD.FTZ R110, R37, R110 ;  /* 0x0000006e256e7221 */ /* 0x010fe20000010000 */
[----:B------:R-:W-:Y:S01]  /*135d0*/  HMMA.16816.F32.BF16 R24, R12, R30, R24 ;  /* 0x0000001e0c18723c */ /* 0x000fe20000041818 */
[----:B------:R-:W-:Y:S02]  /*135e0*/  F2FP.BF16.F32.PACK_AB R12, R39, R41 ;  /* 0x00000029270c723e */ /* 0x000fe400000010ff */
[----:B------:R-:W-:-:S03]  /*135f0*/  F2FP.BF16.F32.PACK_AB R13, R37, R83 ;  /* 0x00000053250d723e */ /* 0x000fc600000010ff */
[----:B------:R-:W4:Y:S01]  /*13600*/  MUFU.EX2 R241, R241 ;  /* 0x000000f100f17308 */ /* 0x000f220000000800 */
[----:B---3--:R-:W-:-:S07]  /*13610*/  FADD.FTZ R110, R36, R110 ;  /* 0x0000006e246e7221 */ /* 0x008fce0000010000 */
[----:B------:R-:W3:Y:S01]  /*13620*/  MUFU.EX2 R240, R240 ;  /* 0x000000f000f07308 */ /* 0x000ee20000000800 */
[----:B-1----:R-:W-:Y:S01]  /*13630*/  FADD.FTZ R42, R40, R42 ;  /* 0x0000002a282a7221 */ /* 0x002fe20000010000 */
[----:B----4-:R-:W-:-:S03]  /*13640*/  F2FP.BF16.F32.PACK_AB R14, R241, R40 ;  /* 0x00000028f10e723e */ /* 0x010fc600000010ff */
[----:B------:R-:W-:Y:S01]  /*13650*/  FADD.FTZ R241, R241, R42 ;  /* 0x0000002af1f17221 */ /* 0x000fe20000010000 */
[C---:B---3--:R-:W-:Y:S01]  /*13660*/  F2FP.BF16.F32.PACK_AB R15, R240.reuse, R36 ;  /* 0x00000024f00f723e */ /* 0x048fe200000010ff */
[----:B------:R-:W-:-:S06]  /*13670*/  FADD.FTZ R240, R240, R110 ;  /* 0x0000006ef0f07221 */ /* 0x000fcc0000010000 */
[C---:B------:R-:W-:Y:S08]  /*13680*/  HMMA.16816.F32.BF16 R136, R12.reuse, R132, R136 ;  /* 0x000000840c88723c */ /* 0x040ff00000041888 */
[C---:B--2---:R-:W-:Y:S08]  /*13690*/  HMMA.16816.F32.BF16 R144, R12.reuse, R8, R16 ;  /* 0x000000080c90723c */ /* 0x044ff00000041810 */
[C---:B------:R-:W-:Y:S08]  /*136a0*/  HMMA.16816.F32.BF16 R140, R12.reuse, R10, R4 ;  /* 0x0000000a0c8c723c */ /* 0x040ff00000041804 */
[----:B------:R-:W-:Y:S01]  /*136b0*/  HMMA.16816.F32.BF16 R132, R12, R134, R24 ;  /* 0x000000860c84723c */ /* 0x000fe20000041818 */
[----:B------:R-:W-:-:S04]  /*136c0*/  NOP ;  /* 0x0000000000007918 */ /* 0x000fc80000000000 */
[----:B------:R-:W-:-:S15]  /*136d0*/  @P1 BRA `(.L_x_4983) ;  /* 0x0000000000041947 */ /* 0x000fde0003800000 */
.L_x_4972:
[----:B------:R-:W-:-:S07]  /*136e0*/  IADD3 R230, PT, PT, R32, -0x1, RZ ;  /* 0xffffffff20e67810 */ /* 0x000fce0007ffe0ff */
.L_x_4983:
[----:B------:R-:W-:Y:S05]  /*136f0*/  BSYNC B2 ;  /* 0x0000000000027941 */ /* 0x000fea0003800000 */
.L_x_4971:
[----:B------:R-:W-:-:S13]  /*13700*/  ISETP.GE.AND P0, PT, R230, R223, PT ;  /* 0x000000dfe600720c */ /* 0x000fda0003f06270 */
[----:B------:R-:W-:Y:S05]  /*13710*/  @!P0 BRA `(.L_x_4984) ;  /* 0x0000008800c08947 */ /* 0x000fea0003800000 */
[----:B------:R-:W-:Y:S01]  /*13720*/  ISETP.NE.U32.AND P3, PT, R238, RZ, PT ;  /* 0x000000ffee00720c */ /* 0x000fe20003f65070 */
[----:B------:R-:W-:Y:S02]  /*13730*/  IMAD.MOV.U32 R149, RZ, RZ, R0 ;  /* 0x000000ffff957224 */ /* 0x000fe400078e0000 */
[----:B------:R-:W-:Y:S01]  /*13740*/  IMAD.MOV.U32 R148, RZ, RZ, R20 ;  /* 0x000000ffff947224 */ /* 0x000fe200078e0014 */
[----:B------:R-:W-:-:S13]  /*13750*/  ISETP.NE.AND.EX P3, PT, R239, RZ, PT, P3 ;  /* 0x000000ffef00720c */ /* 0x000fda0003f65330 */
.L_x_4991:
        /* <DEDUP_REMOVED lines=9> */
[----:B--2---:R-:W-:Y:S04]  /*137f0*/  @!P3 IMAD.SHL.U32 R5, R5, 0x100, RZ ;  /* 0x000001000505b824 */ /* 0x004fe800078e00ff */
[----:B------:R-:W-:Y:S01]  /*13800*/  @!P3 IMAD.X R5, RZ, RZ, ~R5, P0 ;  /* 0x000000ffff05b224 */ /* 0x000fe200000e0e05 */
[----:B------:R-:W-:Y:S04]  /*13810*/  ISETP.GE.AND P0, PT, R234, R231, PT ;  /* 0x000000e7ea00720c */ /* 0x000fe80003f06270 */
[----:B------:R-:W-:Y:S04]  /*13820*/  @!P3 SHF.R.S64 R0, R0, 0x1f, R5 ;  /* 0x0000001f0000b819 */ /* 0x000fe80000001005 */
[----:B------:R-:W-:Y:S01]  /*13830*/  @!P3 IADD3 R227, P1, PT, R227, R0, RZ ;  /* 0x00000000e3e3b210 */ /* 0x000fe20007f3e0ff */
[----:B------:R-:W-:Y:S03]  /*13840*/  IMAD.MOV.U32 R0, RZ, RZ, R226 ;  /* 0x000000ffff007224 */ /* 0x000fe600078e00e2 */
[----:B------:R-:W-:Y:S01]  /*13850*/  @!P3 LEA.HI.X.SX32 R226, R5, R226, 0x1, P1 ;  /* 0x000000e205e2b211 */ /* 0x000fe200008f0eff */
[----:B-1----:R-:W-:Y:S08]  /*13860*/  @!P3 BRA `(.L_x_4986) ;  /* 0x0000000000fcb947 */ /* 0x002ff00003800000 */
        /* <DEDUP_REMOVED lines=13> */
[----:B------:R-:W-:Y:S02]  /*13940*/  LOP3.LUT R5, RZ, R12, RZ, 0x33, !PT ;  /* 0x0000000cff057212 */ /* 0x000fe400078e33ff */
        /* <DEDUP_REMOVED lines=49> */
.L_x_4986:
[----:B------:R-:W-:Y:S05]  /*13c60*/  BSYNC.RECONVERGENT B0 ;  /* 0x0000000000007941 */ /* 0x000fea0003800200 */
.L_x_4985:
[C---:B------:R-:W-:Y:S01]  /*13c70*/  IMAD.SHL.U32 R209, R151.reuse, 0x10, RZ ;  /* 0x0000001097d17824 */ /* 0x040fe200078e00ff */
[----:B------:R-:W-:Y:S01]  /*13c80*/  ISETP.GE.AND P1, PT, R234, R231, PT ;  /* 0x000000e7ea00720c */ /* 0x000fe20003f26270 */
[----:B------:R-:W-:Y:S01]  /*13c90*/  IMAD.SHL.U32 R5, R216, 0x40, RZ ;  /* 0x00000040d8057824 */ /* 0x000fe200078e00ff */
[C---:B------:R-:W-:Y:S01]  /*13ca0*/  LOP3.LUT R152, R151.reuse, 0x8, RZ, 0xc0, !PT ;  /* 0x0000000897987812 */ /* 0x040fe200078ec0ff */
[----:B------:R-:W-:Y:S01]  /*13cb0*/  IMAD.SHL.U32 R212, R151, 0x20, RZ ;  /* 0x0000002097d47824 */ /* 0x000fe200078e00ff */
[----:B------:R-:W-:Y:S01]  /*13cc0*/  LOP3.LUT R4, R209, 0x100, RZ, 0xc0, !PT ;  /* 0x00000100d1047812 */ /* 0x000fe200078ec0ff */
[----:B------:R-:W-:Y:S01]  /*13cd0*/  IMAD.SHL.U32 R150, R151, 0x4, RZ ;  /* 0x0000000497967824 */ /* 0x000fe200078e00ff */
[----:B------:R-:W-:Y:S01]  /*13ce0*/  IADD3 R8, P4, PT, R5, R227, RZ ;  /* 0x000000e305087210 */ /* 0x000fe20007f9e0ff */
[----:B------:R-:W-:Y:S01]  /*13cf0*/  IMAD.MOV.U32 R44, RZ, RZ, 0x20 ;  /* 0x00000020ff2c7424 */ /* 0x000fe200078e00ff */
[--C-:B------:R-:W-:Y:S01]  /*13d00*/  LOP3.LUT R4, R4, 0x20, R212.reuse, 0xf8, !PT ;  /* 0x0000002004047812 */ /* 0x100fe200078ef8d4 */
[----:B------:R-:W-:Y:S01]  /*13d10*/  BSSY.RECONVERGENT B1, `(.L_x_4987) ;  /* 0x000014d000017945 */ /* 0x000fe20003800200 */
[----:B------:R-:W-:Y:S02]  /*13d20*/  LOP3.LUT R152, R152, 0xc0, R212, 0xf8, !PT ;  /* 0x000000c098987812 */ /* 0x000fe400078ef8d4 */
[----:B------:R-:W-:Y:S02]  /*13d30*/  LOP3.LUT R0, R150, 0x18, RZ, 0xc0, !PT ;  /* 0x0000001896007812 */ /* 0x000fe400078ec0ff */
[----:B------:R-:W-:Y:S01]  /*13d40*/  @!P0 IADD3 R12, P2, PT, R8, R5, RZ ;  /* 0x00000005080c8210 */ /* 0x000fe20007f5e0ff */
[----:B------:R-:W-:Y:S01]  /*13d50*/  @!P1 IMAD.MOV.U32 R5, RZ, RZ, R226 ;  /* 0x000000ffff059224 */ /* 0x000fe200078e00e2 */
[----:B------:R-:W-:Y:S01]  /*13d60*/  LOP3.LUT R152, R4, R152, R0, 0xf6, !PT ;  /* 0x0000009804987212 */ /* 0x000fe200078ef600 */
[----:B------:R-:W-:Y:S01]  /*13d70*/  @!P1 IMAD.MOV.U32 R4, RZ, RZ, R227 ;  /* 0x000000ffff049224 */ /* 0x000fe200078e00e3 */
[----:B------:R-:W-:Y:S02]  /*13d80*/  SHF.L.U64.HI R6, R216, 0x6, R217 ;  /* 0x00000006d8067819 */ /* 0x000fe400000102d9 */
[----:B------:R-:W-:Y:S01]  /*13d90*/  SHF.R.U32.HI R208, RZ, 0x1, R151 ;  /* 0x00000001ffd07819 */ /* 0x000fe20000011697 */
[----:B------:R-:W-:Y:S01]  /*13da0*/  IMAD R152, R152, 0x2, R210 ;  /* 0x0000000298987824 */ /* 0x000fe200078e02d2 */
[----:B------:R-:W-:Y:S01]  /*13db0*/  @!PT LDS RZ, [RZ] ;  /* 0x00000000fffff984 */ /* 0x000fe20000000800 */
[----:B------:R-:W-:Y:S01]  /*13dc0*/  @!PT LDS RZ, [RZ] ;  /* 0x00000000fffff984 */ /* 0x000fe20000000800 */
[----:B------:R-:W-:Y:S01]  /*13dd0*/  @!PT LDS RZ, [RZ] ;  /* 0x00000000fffff984 */ /* 0x000fe20000000800 */
[----:B------:R1:W-:Y:S01]  /*13de0*/  @!P1 LDGSTS.E.BYPASS.LTC128B.128 [R233+0x5000], desc[UR4][R4.64] ;  /* 0x0500000004e99fae */ /* 0x0003e2000b981a04 */
[----:B------:R-:W-:Y:S01]  /*13df0*/  IMAD.X R9, R6, 0x1, R226, P4 ;  /* 0x0000000106097824 */ /* 0x000fe200020e06e2 */
[----:B------:R-:W-:Y:S03]  /*13e00*/  LOP3.LUT R211, R208, 0x8, RZ, 0xc0, !PT ;  /* 0x00000008d0d37812 */ /* 0x000fe600078ec0ff */
[----:B------:R-:W-:Y:S01]  /*13e10*/  @P1 STS.128 [R233+0x5000], RZ ;  /* 0x005000ffe9001388 */ /* 0x000fe20000000c00 */
[----:B------:R-:W-:Y:S01]  /*13e20*/  @!P0 IMAD.X R13, R9, 0x1, R6, P2 ;  /* 0x00000001090d8824 */ /* 0x000fe200010e0606 */
[----:B------:R-:W-:Y:S01]  /*13e30*/  LOP3.LUT R211, R211, 0xc0, R212, 0xf8, !PT ;  /* 0x000000c0d3d37812 */ /* 0x000fe200078ef8d4 */
[C-C-:B------:R-:W-:Y:S02]  /*13e40*/  @!P0 IMAD.WIDE.U32 R10, R216.reuse, 0xc0, R8.reuse ;  /* 0x000000c0d80a8825 */ /* 0x140fe400078e0008 */
[----:B------:R-:W-:Y:S01]  /*13e50*/  @P0 STS.128 [R233+0x5800], RZ ;  /* 0x005800ffe9000388 */ /* 0x000fe20000000c00 */
[----:B------:R-:W-:Y:S01]  /*13e60*/  LOP3.LUT R211, R211, R0, RZ, 0x3c, !PT ;  /* 0x00000000d3d37212 */ /* 0x000fe200078e3cff */
[--C-:B------:R-:W-:Y:S03]  /*13e70*/  @!P0 IMAD.MOV.U32 R6, RZ, RZ, R8.reuse ;  /* 0x000000ffff068224 */ /* 0x100fe600078e0008 */
[----:B------:R-:W-:Y:S01]  /*13e80*/  @!PT LDS RZ, [RZ] ;  /* 0x00000000fffff984 */ /* 0x000fe20000000800 */
[----:B------:R-:W-:Y:S01]  /*13e90*/  @!PT LDS RZ, [RZ] ;  /* 0x00000000fffff984 */ /* 0x000fe20000000800 */
[----:B------:R-:W-:Y:S01]  /*13ea0*/  @!PT LDS RZ, [RZ] ;  /* 0x00000000fffff984 */ /* 0x000fe20000000800 */
[----:B------:R-:W-:Y:S01]  /*13eb0*/  @!P0 LDGSTS.E.BYPASS.LTC128B.128 [R233+0x5800], desc[UR4][R8.64] ;  /* 0x0580000008e98fae */ /* 0x000fe2000b981a04 */
[C---:B------:R-:W-:Y:S01]  /*13ec0*/  @!P0 IMAD.WIDE.U32 R14, R216.reuse, 0x140, R8 ;  /* 0x00000140d80e8825 */ /* 0x040fe200078e0008 */
[----:B------:R-:W-:Y:S03]  /*13ed0*/  LOP3.LUT R209, R209, 0x3e00, RZ, 0xc0, !PT ;  /* 0x00003e00d1d17812 */ /* 0x000fe600078ec0ff */
[----:B------:R-:W-:Y:S01]  /*13ee0*/  @P0 STS.128 [R233+0x6000], RZ ;  /* 0x006000ffe9000388 */ /* 0x000fe20000000c00 */
[----:B------:R-:W-:Y:S02]  /*13ef0*/  @!P0 IMAD.MOV.U32 R7, RZ, RZ, R9 ;  /* 0x000000ffff078224 */ /* 0x000fe400078e0009 */
[----:B------:R-:W-:Y:S02]  /*13f00*/  @!P0 IMAD R0, R217, 0x180, RZ ;  /* 0x00000180d9008824 */ /* 0x000fe400078e02ff */
[----:B------:R-:W-:Y:S01]  /*13f10*/  @!PT LDS RZ, [RZ] ;  /* 0x00000000fffff984 */ /* 0x000fe20000000800 */
[----:B------:R-:W-:Y:S01]  /*13f20*/  @!PT LDS RZ, [RZ] ;  /* 0x00000000fffff984 */ /* 0x000fe20000000800 */
[----:B------:R-:W-:Y:S01]  /*13f30*/  @!PT LDS RZ, [RZ] ;  /* 0x00000000fffff984 */ /* 0x000fe20000000800 */
[----:B------:R2:W-:Y:S01]  /*13f40*/  @!P0 LDGSTS.E.BYPASS.LTC128B.128 [R233+0x6000], desc[UR4][R12.64] ;  /* 0x060000000ce98fae */ /* 0x0005e2000b981a04 */
[----:B------:R-:W-:Y:S04]  /*13f50*/  @!P0 IMAD.WIDE.U32 R6, R216, 0x180, R6 ;  /* 0x00000180d8068825 */ /* 0x000fe800078e0006 */
[----:B------:R-:W-:Y:S01]  /*13f60*/  @P0 STS.128 [R233+0x6800], RZ ;  /* 0x006800ffe9000388 */ /* 0x000fe20000000c00 */
[----:B------:R-:W-:Y:S01]  /*13f70*/  @!P0 IMAD.IADD R7, R0, 0x1, R7 ;  /* 0x0000000100078824 */ /* 0x000fe200078e0207 */
[--C-:B------:R-:W-:Y:S01]  /*13f80*/  LOP3.LUT R0, R209, 0x20, R212.reuse, 0xf8, !PT ;  /* 0x00000020d1007812 */ /* 0x100fe200078ef8d4 */
[C---:B-1----:R-:W-:Y:S02]  /*13f90*/  @!P0 IMAD R5, R217.reuse, 0xc0, RZ ;  /* 0x000000c0d9058824 */ /* 0x042fe400078e02ff */
[----:B------:R-:W-:Y:S01]  /*13fa0*/  @!P0 IMAD R4, R217, 0x140, RZ ;  /* 0x00000140d9048824 */ /* 0x000fe200078e02ff */
[----:B------:R-:W-:Y:S01]  /*13fb0*/  LOP3.LUT R0, R0, 0x100, R212, 0xf8, !PT ;  /* 0x0000010000007812 */ /* 0x000fe200078ef8d4 */
[----:B------:R-:W-:Y:S02]  /*13fc0*/  @!P0 IMAD.IADD R11, R5, 0x1, R11 ;  /* 0x00000001050b8824 */ /* 0x000fe400078e020b */
[----:B------:R-:W-:Y:S01]  /*13fd0*/  @!P0 IMAD.IADD R5, R4, 0x1, R15 ;  /* 0x0000000104058824 */ /* 0x000fe200078e020f */
[----:B------:R-:W-:Y:S01]  /*13fe0*/  LOP3.LUT R0, R0, R211, RZ, 0xfc, !PT ;  /* 0x000000d300007212 */ /* 0x000fe200078efcff */
[----:B------:R-:W-:Y:S04]  /*13ff0*/  @!P0 IMAD.MOV.U32 R4, RZ, RZ, R14 ;  /* 0x000000ffff048224 */ /* 0x000fe800078e000e */
[----:B------:R-:W-:Y:S01]  /*14000*/  IMAD R0, R0, 0x2, R210 ;  /* 0x0000000200007824 */ /* 0x000fe200078e02d2 */
[CC--:B--2---:R-:W-:Y:S02]  /*14010*/  @!P0 LEA R12, P4, R216.reuse, R8.reuse, 0x7 ;  /* 0x00000008d80c8211 */ /* 0x0c4fe400078838ff */
        /* <DEDUP_REMOVED lines=9> */
[----:B------:R-:W-:Y:S02]  /*140b0*/  SEL R44, R44, 0xffffffe0, !P2 ;  /* 0xffffffe02c2c7807 */ /* 0x000fe40005000000 */
[----:B------:R-:W-:Y:S05]  /*140c0*/  @P0 STS.128 [R233+0x7000], RZ ;  /* 0x007000ffe9000388 */ /* 0x000fea0000000c00 */
        /* <DEDUP_REMOVED lines=21> */
[----:B------:R-:W-:Y:S05]  /*14220*/  LDSM.16.M88.4 R16, [R152+0x1400] ;  /* 0x001400009810783b */ /* 0x000fea0000000200 */
[----:B-1----:R-:W2:Y:S05]  /*14230*/  LDSM.16.M88.4 R8, [R152+0x1000] ;  /* 0x001000009808783b */ /* 0x002eaa0000000200 */
[----:B------:R-:W1:Y:S05]  /*14240*/  LDSM.16.M88.4 R24, [R152+0x1800] ;  /* 0x001800009818783b */ /* 0x000e6a0000000200 */
[----:B------:R-:W0:Y:S01]  /*14250*/  LDGDEPBAR ;  /* 0x00000000000079af */ /* 0x000e220000000000 */
[----:B---3--:R-:W-:Y:S04]  /*14260*/  IMAD.IADD R0, R44, 0x1, R152 ;  /* 0x000000012c007824 */ /* 0x008fe800078e0298 */
        /* <DEDUP_REMOVED lines=16> */
[C---:B-1----:R-:W-:Y:S03]  /*14370*/  HMMA.16816.F32.BF16 R20, R128.reuse, R24, RZ ;  /* 0x000000188014723c */ /* 0x042fe600000418ff */
[----:B------:R-:W1:Y:S05]  /*14380*/  LDSM.16.M88.4 R152, [R152+0x4c00] ;  /* 0x004c00009898783b */ /* 0x000e6a0000000200 */
[C---:B------:R-:W-:Y:S01]  /*14390*/  HMMA.16816.F32.BF16 R24, R128.reuse, R26, RZ ;  /* 0x0000001a8018723c */ /* 0x040fe200000418ff */
[----:B------:R-:W-:Y:S05]  /*143a0*/  LDSM.16.M88.4 R156, [R156] ;  /* 0x000000009c9c783b */ /* 0x000fea0000000200 */
[----:B------:R-:W1:Y:S02]  /*143b0*/  LDSM.16.M88.4 R160, [R0+0x1000] ;  /* 0x0010000000a0783b */ /* 0x000e640000000200 */
[C---:B---3--:R-:W-:Y:S03]  /*143c0*/  HMMA.16816.F32.BF16 R28, R128.reuse, R32, RZ ;  /* 0x00000020801c723c */ /* 0x048fe600000418ff */
[----:B------:R-:W3:Y:S05]  /*143d0*/  LDSM.16.M88.4 R164, [R0+0x1400] ;  /* 0x0014000000a4783b */ /* 0x000eea0000000200 */
        /* <DEDUP_REMOVED lines=39> */
[C---:B---3--:R-:W-:Y:S08]  /*14650*/  HMMA.16816.F32.BF16 R12, R156.reuse, R164, R12 ;  /* 0x000000a49c0c723c */ /* 0x048ff0000004180c */
[C---:B------:R-:W-:Y:S01]  /*14660*/  HMMA.16816.F32.BF16 R16, R156.reuse, R166, R16 ;  /* 0x000000a69c10723c */ /* 0x040fe20000041810 */
[----:B------:R-:W3:Y:S07]  /*14670*/  LDSM.16.M88.4 R164, [R0+0x3400] ;  /* 0x0034000000a4783b */ /* 0x000eee0000000200 */
[C---:B------:R-:W-:Y:S08]  /*14680*/  HMMA.16816.F32.BF16 R20, R156.reuse, R168, R20 ;  /* 0x000000a89c14723c */ /* 0x040ff00000041814 */
[C---:B------:R-:W-:Y:S01]  /*14690*/  HMMA.16816.F32.BF16 R24, R156.reuse, R170, R24 ;  /* 0x000000aa9c18723c */ /* 0x040fe20000041818 */
[----:B------:R-:W4:Y:S01]  /*146a0*/  LDSM.16.M88.4 R168, [R0+0x4c00] ;  /* 0x004c000000a8783b */ /* 0x000f220000000200 */
        /* <DEDUP_REMOVED lines=31> */
[----:B------:R-:W-:Y:S01]  /*148a0*/  IMAD.SHL.U32 R153, R151, 0x8, RZ ;  /* 0x0000000897997824 */ /* 0x000fe200078e00ff */
[----:B------:R-:W-:Y:S02]  /*148b0*/  BSSY.RECONVERGENT B0, `(.L_x_4989) ;  /* 0x0000052000007945 */ /* 0x000fe40003800200 */
[----:B------:R-:W-:Y:S02]  /*148c0*/  ISETP.NE.AND.EX P3, PT, R239, RZ, PT, P3 ;  /* 0x000000ffef00720c */ /* 0x000fe40003f65330 */
[C---:B------:R-:W-:Y:S02]  /*148d0*/  LOP3.LUT R233, R153.reuse, 0xc0, RZ, 0xc0, !PT ;  /* 0x000000c099e97812 */ /* 0x040fe400078ec0ff */
[----:B------:R-:W-:Y:S02]  /*148e0*/  LOP3.LUT R234, R153, 0x18, RZ, 0xc0, !PT ;  /* 0x0000001899ea7812 */ /* 0x000fe400078ec0ff */
[----:B------:R-:W-:Y:S04]  /*148f0*/  LOP3.LUT R233, R233, 0x18, R151, 0xf8, !PT ;  /* 0x00000018e9e97812 */ /* 0x000fe800078ef897 */
[----:B------:R-:W-:Y:S03]  /*14900*/  LOP3.LUT R233, R233, R234, RZ, 0x3c, !PT ;  /* 0x000000eae9e97212 */ /* 0x000fe600078e3cff */
[----:B------:R-:W2:Y:S01]  /*14910*/  @!P3 LD.E R152, desc[UR4][R2.64+0x38] ;  /* 0x000038040298b980 */ /* 0x000ea2000c101900 */
[----:B------:R-:W-:Y:S01]  /*14920*/  LOP3.LUT R233, R233, 0x1f20, R153, 0xf8, !PT ;  /* 0x00001f20e9e97812 */ /* 0x000fe200078ef899 */
[----:B------:R-:W-:Y:S01]  /*14930*/  @!P3 IMAD.MOV.U32 R0, RZ, RZ, RZ ;  /* 0x000000ffff00b224 */ /* 0x000fe200078e00ff */
[----:B------:R-:W-:Y:S03]  /*14940*/  SHF.L.U64.HI R153, R214, 0x6, R215 ;  /* 0x00000006d6997819 */ /* 0x000fe600000102d7 */
[----:B------:R-:W-:Y:S01]  /*14950*/  IMAD R233, R233, 0x2, R210 ;  /* 0x00000002e9e97824 */ /* 0x000fe200078e02d2 */
        /* <DEDUP_REMOVED lines=10> */
[C---:B------:R-:W-:Y:S01]  /*14a00*/  IADD3 R159, PT, PT, R154.reuse, -0x100, RZ ;  /* 0xffffff009a9f7810 */ /* 0x040fe20007ffe0ff */
        /* <DEDUP_REMOVED lines=35> */
[C---:B------:R-:W-:Y:S04]  /*14c40*/  ISETP.NE.AND P6, PT, R161.reuse, RZ, PT ;  /* 0x000000ffa100720c */ /* 0x040fe80003fc5270 */
[----:B------:R-:W-:Y:S03]  /*14c50*/  SEL R158, R152, R158, !P6 ;  /* 0x0000009e989e7207 */ /* 0x000fe60007000000 */
[----:B------:R-:W-:Y:S02]  /*14c60*/  @!P5 IADD3 R160, PT, PT, -R160, RZ, RZ ;  /* 0x000000ffa0a0d210 */ /* 0x000fe40007ffe1ff */
[----:B------:R-:W-:Y:S02]  /*14c70*/  LEA R154, P5, R158, R236, 0x2 ;  /* 0x000000ec9e9a7211 */ /* 0x000fe400078a10ff */
[----:B------:R-:W-:Y:S02]  /*14c80*/  SEL R160, R152, R160, !P6 ;  /* 0x000000a098a07207 */ /* 0x000fe40007000000 */
[-C--:B------:R-:W-:Y:S02]  /*14c90*/  LEA.HI.X.SX32 R155, R158, R237.reuse, 0x2, P5 ;  /* 0x000000ed9e9b7211 */ /* 0x080fe400028f16ff */
[C---:B------:R-:W-:Y:S01]  /*14ca0*/  LEA R156, P4, R160.reuse, R236, 0x2 ;  /* 0x000000eca09c7211 */ /* 0x040fe200078810ff */
[C---:B------:R-:W-:Y:S02]  /*14cb0*/  IMAD.IADD R158, R160.reuse, 0x1, -R158 ;  /* 0x00000001a09e7824 */ /* 0x040fe400078e0a9e */
[----:B------:R-:W4:Y:S01]  /*14cc0*/  LD.E R154, desc[UR4][R154.64] ;  /* 0x000000049a9a7980 */ /* 0x000f22000c101900 */
[----:B------:R-:W-:Y:S01]  /*14cd0*/  LEA.HI.X.SX32 R157, R160, R237, 0x2, P4 ;  /* 0x000000eda09d7211 */ /* 0x000fe200020f16ff */
[----:B------:R-:W-:Y:S04]  /*14ce0*/  IMAD R161, R161, R158, -0x100 ;  /* 0xffffff00a1a17424 */ /* 0x000fe800078e029e */
        /* <DEDUP_REMOVED lines=14> */
.L_x_4990:
[----:B------:R-:W-:Y:S05]  /*14dd0*/  BSYNC.RECONVERGENT B0 ;  /* 0x0000000000007941 */ /* 0x000fea0003800200 */
.L_x_4989:
        /* <DEDUP_REMOVED lines=10> */
[--C-:B------:R-:W-:Y:S02]  /*14e80*/  @!P0 IMAD.MOV.U32 R158, RZ, RZ, R154.reuse ;  /* 0x000000ffff9e8224 */ /* 0x100fe400078e009a */
        /* <DEDUP_REMOVED lines=14> */
[----:B-1----:R-:W-:Y:S03]  /*14f70*/  @!P0 IADD3 R156, P4, PT, R154, R0, RZ ;  /* 0x000000009a9c8210 */ /* 0x002fe60007f9e0ff */
[----:B------:R-:W-:Y:S01]  /*14f80*/  @!P0 IMAD R0, R215, 0x140, RZ ;  /* 0x00000140d7008824 */ /* 0x000fe200078e02ff */
[----:B------:R-:W-:Y:S01]  /*14f90*/  @!P0 IADD3.X R157, PT, PT, R155, R153, RZ, P4, !PT ;  /* 0x000000999b9d8210 */ /* 0x000fe200027fe4ff */
[----:B------:R-:W-:Y:S03]  /*14fa0*/  @!P0 IMAD R153, R215, 0x180, RZ ;  /* 0x00000180d7998824 */ /* 0x000fe600078e02ff */
[----:B------:R-:W-:Y:S01]  /*14fb0*/  @!P0 IADD3 R161, PT, PT, R0, R161, RZ ;  /* 0x000000a100a18210 */ /* 0x000fe20007ffe0ff */
[----:B------:R-:W-:Y:S01]  /*14fc0*/  @!PT LDS RZ, [RZ] ;  /* 0x00000000fffff984 */ /* 0x000fe20000000800 */
[----:B------:R-:W-:Y:S01]  /*14fd0*/  @!PT LDS RZ, [RZ] ;  /* 0x00000000fffff984 */ /* 0x000fe20000000800 */
[----:B------:R-:W-:Y:S01]  /*14fe0*/  @!PT LDS RZ, [RZ] ;  /* 0x00000000fffff984 */ /* 0x000fe20000000800 */
[----:B------:R1:W-:Y:S01]  /*14ff0*/  @!P0 LDGSTS.E.BYPASS.LTC128B.128 [R233+0x2000], desc[UR4][R156.64] ;  /* 0x020000009ce98fae */ /* 0x0003e2000b981a04 */
[----:B------:R-:W-:Y:S01]  /*15000*/  @!P0 IMAD.IADD R159, R153, 0x1, R159 ;  /* 0x00000001999f8824 */ /* 0x000fe200078e029f */
[CCC-:B------:R-:W-:Y:S02]  /*15010*/  @!P0 LEA.HI.X R153, R214.reuse, R155.reuse, R215.reuse, 0x8, P1 ;  /* 0x0000009bd6998211 */ /* 0x1c0fe400008f44d7 */
        /* <DEDUP_REMOVED lines=28> */
.L_x_4988:
[----:B------:R-:W-:Y:S05]  /*151e0*/  BSYNC.RECONVERGENT B1 ;  /* 0x0000000000017941 */ /* 0x000fea0003800200 */
.L_x_4987:
[----:B------:R-:W1:Y:S01]  /*151f0*/  S2UR UR6, SR_CgaCtaId ;  /* 0x00000000000679c3 */ /* 0x000e620000008800 */
[----:B------:R-:W-:Y:S01]  /*15200*/  UMOV UR7, 0x400 ;  /* 0x0000040000077882 */ /* 0x000fe20000000000 */
[----:B--2---:R-:W-:Y:S05]  /*15210*/  IMAD.SHL.U32 R152, R151, 0x2, RZ ;  /* 0x0000000297987824 */ /* 0x004fea00078e00ff */
[----:B------:R-:W-:Y:S05]  /*15220*/  LOP3.LUT R152, R152, 0x6, RZ, 0xc0, !PT ;  /* 0x0000000698987812 */ /* 0x000fea00078ec0ff */
[----:B------:R-:W-:Y:S04]  /*15230*/  IMAD R154, R230, 0x100, R152 ;  /* 0x00000100e69a7824 */ /* 0x000fe800078e0298 */
[C---:B------:R-:W-:Y:S01]  /*15240*/  IMAD.IADD R153, R154.reuse, 0x1, R235 ;  /* 0x000000019a997824 */ /* 0x040fe200078e02eb */
[C---:B------:R-:W-:Y:S01]  /*15250*/  ISETP.GE.AND P0, PT, R154.reuse, R222, PT ;  /* 0x000000de9a00720c */ /* 0x040fe20003f06270 */
[C---:B------:R-:W-:Y:S01]  /*15260*/  VIADD R243, R154.reuse, 0x11 ;  /* 0x000000119af37836 */ /* 0x040fe20000000000 */
[C---:B------:R-:W-:Y:S01]  /*15270*/  ISETP.GE.AND P4, PT, R154.reuse, R219, PT ;  /* 0x000000db9a00720c */ /* 0x040fe20003f86270 */
[----:B------:R-:W-:Y:S01]  /*15280*/  VIADD R210, R154, 0x19 ;  /* 0x000000199ad27836 */ /* 0x000fe20000000000 */
[--C-:B------:R-:W-:Y:S01]  /*15290*/  IADD3 R0, PT, PT, R220, -0x1, -R153.reuse ;  /* 0xffffffffdc007810 */ /* 0x100fe20007ffe899 */
[----:B------:R-:W-:Y:S01]  /*152a0*/  VIADD R206, R154, 0x21 ;  /* 0x000000219ace7836 */ /* 0x000fe20000000000 */
[--C-:B------:R-:W-:Y:S01]  /*152b0*/  IADD3 R155, PT, PT, R220, -0x19, -R153.reuse ;  /* 0xffffffe7dc9b7810 */ /* 0x100fe20007ffe899 */
[C---:B------:R-:W-:Y:S01]  /*152c0*/  VIADD R174, R154.reuse, 0x8 ;  /* 0x000000089aae7836 */ /* 0x040fe20000000000 */
[----:B------:R-:W-:Y:S01]  /*152d0*/  IABS R0, R0 ;  /* 0x0000000000007213 */ /* 0x000fe20000000000 */
[----:B------:R-:W-:Y:S01]  /*152e0*/  VIADD R201, R154, 0x38 ;  /* 0x000000389ac97836 */ /* 0x000fe20000000000 */
[----:B------:R-:W-:Y:S01]  /*152f0*/  IADD3 R156, PT, PT, R220, -0x11, -R153 ;  /* 0xffffffefdc9c7810 */ /* 0x000fe20007ffe899 */
[C---:B------:R-:W-:Y:S01]  /*15300*/  VIADD R200, R154.reuse, 0x39 ;  /* 0x000000399ac87836 */ /* 0x040fe20000000000 */
[----:B------:R-:W-:Y:S01]  /*15310*/  I2FP.F32.S32 R0, R0 ;  /* 0x0000000000007245 */ /* 0x000fe20000201400 */
[C---:B------:R-:W-:Y:S01]  /*15320*/  VIADD R199, R154.reuse, 0x40 ;  /* 0x000000409ac77836 */ /* 0x040fe20000000000 */
[----:B------:R-:W-:Y:S01]  /*15330*/  IABS R155, R155 ;  /* 0x0000009b009b7213 */ /* 0x000fe20000000000 */
[----:B------:R-:W-:Y:S01]  /*15340*/  VIADD R198, R154, 0x41 ;  /* 0x000000419ac67836 */ /* 0x000fe20000000000 */
[----:B------:R-:W-:Y:S01]  /*15350*/  IABS R156, R156 ;  /* 0x0000009c009c7213 */ /* 0x000fe20000000000 */
[----:B------:R-:W-:Y:S01]  /*15360*/  FFMA.FTZ R5, -R232, R0, R5 ;  /* 0x00000000e8057223 */ /* 0x000fe20000010105 */
[----:B------:R-:W-:Y:S01]  /*15370*/  IADD3 R0, PT, PT, R220, -0x18, -R153 ;  /* 0xffffffe8dc007810 */ /* 0x000fe20007ffe899 */
[C---:B------:R-:W-:Y:S01]  /*15380*/  VIADD R197, R154.reuse, 0x48 ;  /* 0x000000489ac57836 */ /* 0x040fe20000000000 */
        /* <DEDUP_REMOVED lines=8> */
[----:B------:R-:W-:Y:S01]  /*15410*/  IADD3 R155, PT, PT, R220, -0x28, -R153 ;  /* 0xffffffd8dc9b7810 */ /* 0x000fe20007ffe899 */
[----:B------:R-:W-:Y:S01]  /*15420*/  FFMA.FTZ R13, -R232, R156, R13 ;  /* 0x0000009ce80d7223 */ /* 0x000fe2000001010d */
[--C-:B------:R-:W-:Y:S01]  /*15430*/  IADD3 R158, PT, PT, R220, -0x9, -R153.reuse ;  /* 0xfffffff7dc9e7810 */ /* 0x100fe20007ffe899 */
[C---:B------:R-:W-:Y:S01]  /*15440*/  VIADD R192, R154.reuse, 0x59 ;  /* 0x000000599ac07836 */ /* 0x040fe20000000000 */
[----:B------:R-:W-:Y:S01]  /*15450*/  IABS R155, R155 ;  /* 0x0000009b009b7213 */ /* 0x000fe20000000000 */
[----:B------:R-:W-:Y:S01]  /*15460*/  VIADD R188, R154, 0x69 ;  /* 0x000000699abc7836 */ /* 0x000fe20000000000 */
[--C-:B------:R-:W-:Y:S01]  /*15470*/  IADD3 R159, PT, PT, R220, -0x20, -R153.reuse ;  /* 0xffffffe0dc9f7810 */ /* 0x100fe20007ffe899 */
[C---:B------:R-:W-:Y:S01]  /*15480*/  VIADD R187, R154.reuse, 0x70 ;  /* 0x000000709abb7836 */ /* 0x040fe20000000000 */
[----:B------:R-:W-:Y:S01]  /*15490*/  IABS R158, R158 ;  /* 0x0000009e009e7213 */ /* 0x000fe20000000000 */
[C---:B------:R-:W-:Y:S01]  /*154a0*/  VIADD R186, R154.reuse, 0x71 ;  /* 0x000000719aba7836 */ /* 0x040fe20000000000 */
[----:B------:R-:W-:Y:S01]  /*154b0*/  I2FP.F32.S32 R155, R155 ;  /* 0x0000009b009b7245 */ /* 0x000fe20000201400 */
[----:B------:R-:W-:Y:S01]  /*154c0*/  VIADD R184, R154, 0x79 ;  /* 0x000000799ab87836 */ /* 0x000fe20000000000 */
[--C-:B------:R-:W-:Y:S01]  /*154d0*/  IADD3 R157, PT, PT, R220, -0x10, -R153.reuse ;  /* 0xfffffff0dc9d7810 */ /* 0x100fe20007ffe899 */
[----:B------:R-:W-:Y:S01]  /*154e0*/  VIADD R183, R154, 0x80 ;  /* 0x000000809ab77836 */ /* 0x000fe20000000000 */
[----:B------:R-:W-:Y:S01]  /*154f0*/  IABS R159, R159 ;  /* 0x0000009f009f7213 */ /* 0x000fe20000000000 */
[----:B------:R-:W-:Y:S01]  /*15500*/  FFMA.FTZ R24, -R232, R155, R24 ;  /* 0x0000009be8187223 */ /* 0x000fe20000010118 */
[----:B------:R-:W-:Y:S01]  /*15510*/  I2FP.F32.S32 R158, R158 ;  /* 0x0000009e009e7245 */ /* 0x000fe20000201400 */
[----:B------:R-:W-:Y:S01]  /*15520*/  IMAD.IADD R155, R220, 0x1, -R153 ;  /* 0x00000001dc9b7824 */ /* 0x000fe200078e0a99 */
[----:B------:R-:W-:Y:S01]  /*15530*/  IABS R157, R157 ;  /* 0x0000009d009d7213 */ /* 0x000fe20000000000 */
[----:B------:R-:W-:Y:S01]  /*15540*/  VIADD R182, R154, 0x81 ;  /* 0x000000819ab67836 */ /* 0x000fe20000000000 */
[----:B------:R-:W-:Y:S01]  /*15550*/  I2FP.F32.S32 R159, R159 ;  /* 0x0000009f009f7245 */ /* 0x000fe20000201400 */
[----:B------:R-:W-:Y:S01]  /*15560*/  FFMA.FTZ R9, -R232, R158, R9 ;  /* 0x0000009ee8097223 */ /* 0x000fe20000010109 */
[----:B------:R-:W-:Y:S01]  /*15570*/  I2FP.F32.S32 R157, R157 ;  /* 0x0000009d009d7245 */ /* 0x000fe20000201400 */
[----:B------:R-:W-:Y:S01]  /*15580*/  VIADD R176, R154, 0x99 ;  /* 0x000000999ab07836 */ /* 0x000fe20000000000 */
[--C-:B------:R-:W-:Y:S01]  /*15590*/  IADD3 R158, PT, PT, R220, -0x21, -R153.reuse ;  /* 0xffffffdfdc9e7810 */ /* 0x100fe20007ffe899 */
[----:B------:R-:W-:Y:S01]  /*155a0*/  VIADD R173, R154, 0xa9 ;  /* 0x000000a99aad7836 */ /* 0x000fe20000000000 */
[----:B------:R-:W-:Y:S01]  /*155b0*/  IADD3 R160, PT, PT, R220, -0x29, -R153 ;  /* 0xffffffd7dca07810 */ /* 0x000fe20007ffe899 */
[----:B------:R-:W-:Y:S01]  /*155c0*/  FFMA.FTZ R12, -R232, R157, R12 ;  /* 0x0000009de80c7223 */ /* 0x000fe2000001010c */
[----:B------:R-:W-:Y:S01]  /*155d0*/  IABS R158, R158 ;  /* 0x0000009e009e7213 */ /* 0x000fe20000000000 */
[----:B------:R-:W-:Y:S01]  /*155e0*/  VIADD R169, R154, 0xb1 ;  /* 0x000000b19aa97836 */ /* 0x000fe20000000000 */
[----:B------:R-:W-:Y:S01]  /*155f0*/  IABS R160, R160 ;  /* 0x000000a000a07213 */ /* 0x000fe20000000000 */
[----:B-1----:R-:W-:Y:S01]  /*15600*/  ULEA UR6, UR6, UR7, 0x18 ;  /* 0x0000000706067291 */ /* 0x002fe2000f8ec0ff */
[----:B------:R-:W-:Y:S01]  /*15610*/  I2FP.F32.S32 R158, R158 ;  /* 0x0000009e009e7245 */ /* 0x000fe20000201400 */
[----:B------:R-:W-:Y:S01]  /*15620*/  FFMA.FTZ R16, -R232, R0, R16 ;  /* 0x00000000e8107223 */ /* 0x000fe20000010110 */
[----:B------:R-:W-:Y:S01]  /*15630*/  I2FP.F32.S32 R160, R160 ;  /* 0x000000a000a07245 */ /* 0x000fe20000201400 */
[----:B------:R-:W-:Y:S01]  /*15640*/  VIADD R0, R220, 0x8 ;  /* 0x00000008dc007836 */ /* 0x000fe20000000000 */
[----:B------:R-:W-:Y:S01]  /*15650*/  ISETP.GE.AND P5, PT, R154, R221, PT ;  /* 0x000000dd9a00720c */ /* 0x000fe20003fa6270 */
[----:B------:R-:W-:Y:S01]  /*15660*/  FFMA.FTZ R21, -R232, R158, R21 ;  /* 0x0000009ee8157223 */ /* 0x000fe20000010115 */
[----:B------:R-:W-:Y:S01]  /*15670*/  ISETP.GE.AND P6, PT, R154, R218, PT ;  /* 0x000000da9a00720c */ /* 0x000fe20003fc6270 */
[C-C-:B------:R-:W-:Y:S01]  /*15680*/  IMAD.IADD R156, R0.reuse, 0x1, -R153.reuse ;  /* 0x00000001009c7824 */ /* 0x140fe200078e0a99 */
[----:B------:R-:W-:Y:S01]  /*15690*/  IADD3 R157, PT, PT, R0, -0x1, -R153 ;  /* 0xffffffff009d7810 */ /* 0x000fe20007ffe899 */
[----:B------:R-:W-:Y:S01]  /*156a0*/  FFMA.FTZ R25, -R232, R160, R25 ;  /* 0x000000a0e8197223 */ /* 0x000fe20000010119 */
[--C-:B------:R-:W-:Y:S01]  /*156b0*/  IADD3 R158, PT, PT, R0, -0x9, -R153.reuse ;  /* 0xfffffff7009e7810 */ /* 0x100fe20007ffe899 */
[----:B------:R-:W-:Y:S01]  /*156c0*/  FFMA.FTZ R20, -R232, R159, R20 ;  /* 0x0000009fe8147223 */ /* 0x000fe20000010114 */
        /* <DEDUP_REMOVED lines=8> */
[----:B------:R-:W-:Y:S01]  /*15750*/  IABS R157, R157 ;  /* 0x0000009d009d7213 */ /* 0x000fe20000000000 */
[----:B------:R-:W-:Y:S01]  /*15760*/  FFMA.FTZ R6, -R232, R156, R6 ;  /* 0x0000009ce8067223 */ /* 0x000fe20000010106 */
[--C-:B------:R-:W-:Y:S01]  /*15770*/  IADD3 R156, PT, PT, R220, -0x31, -R153.reuse ;  /* 0xffffffcfdc9c7810 */ /* 0x100fe20007ffe899 */
[C---:B------:R-:W-:Y:S01]  /*15780*/  FFMA.FTZ R4, -R232.reuse, R159, R4 ;  /* 0x0000009fe8047223 */ /* 0x040fe20000010104 */
[----:B------:R-:W-:Y:S01]  /*15790*/  I2FP.F32.S32 R157, R157 ;  /* 0x0000009d009d7245 */ /* 0x000fe20000201400 */
[----:B------:R-:W-:Y:S01]  /*157a0*/  FFMA.FTZ R10, -R232, R159, R10 ;  /* 0x0000009fe80a7223 */ /* 0x000fe2000001010a */
[----:B------:R-:W-:Y:S01]  /*157b0*/  IABS R156, R156 ;  /* 0x0000009c009c7213 */ /* 0x000fe20000000000 */
[----:B------:R-:W-:Y:S01]  /*157c0*/  VIADD R205, R154, 0x28 ;  /* 0x000000289acd7836 */ /* 0x000fe20000000000 */
[----:B------:R-:W-:Y:S01]  /*157d0*/  IADD3 R159, PT, PT, R0, -0x11, -R153 ;  /* 0xffffffef009f7810 */ /* 0x000fe20007ffe899 */
[----:B------:R-:W-:Y:S01]  /*157e0*/  FFMA.FTZ R7, -R232, R157, R7 ;  /* 0x0000009de8077223 */ /* 0x000fe20000010107 */
[----:B------:R-:W-:Y:S01]  /*157f0*/  I2FP.F32.S32 R156, R156 ;  /* 0x0000009c009c7245 */ /* 0x000fe20000201400 */
[C---:B------:R-:W-:Y:S01]  /*15800*/  VIADD R202, R154.reuse, 0x31 ;  /* 0x000000319aca7836 */ /* 0x040fe20000000000 */
[----:B------:R-:W-:Y:S01]  /*15810*/  IABS R159, R159 ;  /* 0x0000009f009f7213 */ /* 0x000fe20000000000 */
[----:B------:R-:W-:Y:S01]  /*15820*/  VIADD R193, R154, 0x58 ;  /* 0x000000589ac17836 */ /* 0x000fe20000000000 */
[----:B------:R-:W-:Y:S01]  /*15830*/  IABS R158, R158 ;  /* 0x0000009e009e7213 */ /* 0x000fe20000000000 */
[----:B------:R-:W-:Y:S01]  /*15840*/  FFMA.FTZ R29, -R232, R156, R29 ;  /* 0x0000009ce81d7223 */ /* 0x000fe2000001011d */
[--C-:B------:R-:W-:Y:S01]  /*15850*/  IADD3 R156, PT, PT, R0, -0x18, -R153.reuse ;  /* 0xffffffe8009c7810 */ /* 0x100fe20007ffe899 */
[----:B------:R-:W-:Y:S01]  /*15860*/  VIADD R191, R154, 0x60 ;  /* 0x000000609abf7836 */ /* 0x000fe20000000000 */
[----:B------:R-:W-:Y:S01]  /*15870*/  IADD3 R157, PT, PT, R220, -0x30, -R153 ;  /* 0xffffffd0dc9d7810 */ /* 0x000fe20007ffe899 */
        /* <DEDUP_REMOVED lines=8> */
[C---:B------:R-:W-:Y:S01]  /*15900*/  FFMA.FTZ R15, -R232.reuse, R159, R15 ;  /* 0x0000009fe80f7223 */ /* 0x040fe2000001010f */
[----:B------:R-:W-:Y:S01]  /*15910*/  I2FP.F32.S32 R156, R156 ;  /* 0x0000009c009c7245 */ /* 0x000fe20000201400 */
[----:B------:R-:W-:Y:S01]  /*15920*/  FFMA.FTZ R11, -R232, R158, R11 ;  /* 0x0000009ee80b7223 */ /* 0x000fe2000001010b */
[--C-:B------:R-:W-:Y:S01]  /*15930*/  IADD3 R159, PT, PT, R220, -0x40, -R153.reuse ;  /* 0xffffffc0dc9f7810 */ /* 0x100fe20007ffe899 */
[----:B------:R-:W-:Y:S01]  /*15940*/  VIADD R180, R154, 0x89 ;  /* 0x000000899ab47836 */ /* 0x000fe20000000000 */
[----:B------:R-:W-:Y:S01]  /*15950*/  I2FP.F32.S32 R157, R157 ;  /* 0x0000009d009d7245 */ /* 0x000fe20000201400 */
[----:B------:R-:W-:Y:S01]  /*15960*/  FFMA.FTZ R18, -R232, R156, R18 ;  /* 0x0000009ce8127223 */ /* 0x000fe20000010112 */
[--C-:B------:R-:W-:Y:S01]  /*15970*/  IADD3 R158, PT, PT, R220, -0x38, -R153.reuse ;  /* 0xffffffc8dc9e7810 */ /* 0x100fe20007ffe899 */
[----:B------:R-:W-:Y:S01]  /*15980*/  VIADD R175, R154, 0xa0 ;  /* 0x000000a09aaf7836 */ /* 0x000fe20000000000 */
[--C-:B------:R-:W-:Y:S01]  /*15990*/  IADD3 R156, PT, PT, R0, -0x21, -R153.reuse ;  /* 0xffffffdf009c7810 */ /* 0x100fe20007ffe899 */
[----:B------:R-:W-:Y:S01]  /*159a0*/  FFMA.FTZ R28, -R232, R157, R28 ;  /* 0x0000009de81c7223 */ /* 0x000fe2000001011c */
[----:B------:R-:W-:Y:S01]  /*159b0*/  IABS R159, R159 ;  /* 0x0000009f009f7213 */ /* 0x000fe20000000000 */
        /* <DEDUP_REMOVED lines=8> */
[C---:B------:R-:W-:Y:S01]  /*15a40*/  VIADD R167, R154.reuse, 0xb9 ;  /* 0x000000b99aa77836 */ /* 0x040fe20000000000 */
[----:B------:R-:W-:Y:S01]  /*15a50*/  I2FP.F32.S32 R158, R158 ;  /* 0x0000009e009e7245 */ /* 0x000fe20000201400 */
[----:B------:R-:W-:Y:S01]  /*15a60*/  VIADD R166, R154, 0xc0 ;  /* 0x000000c09aa67836 */ /* 0x000fe20000000000 */
[--C-:B------:R-:W-:Y:S01]  /*15a70*/  IADD3 R160, PT, PT, R0, -0x10, -R153.reuse ;  /* 0xfffffff000a07810 */ /* 0x100fe20007ffe899 */
[C---:B------:R-:W-:Y:S01]  /*15a80*/  FFMA.FTZ R36, -R232.reuse, R159, R36 ;  /* 0x0000009fe8247223 */ /* 0x040fe20000010124 */
[----:B------:R-:W-:Y:S01]  /*15a90*/  IABS R157, R157 ;  /* 0x0000009d009d7213 */ /* 0x000fe20000000000 */
[----:B------:R-:W-:Y:S01]  /*15aa0*/  FFMA.FTZ R32, -R232, R158, R32 ;  /* 0x0000009ee8207223 */ /* 0x000fe20000010120 */
[----:B------:R-:W-:Y:S01]  /*15ab0*/  I2FP.F32.S32 R156, R156 ;  /* 0x0000009c009c7245 */ /* 0x000fe20000201400 */
[----:B------:R-:W-:Y:S01]  /*15ac0*/  VIADD R165, R154, 0xc1 ;  /* 0x000000c19aa57836 */ /* 0x000fe20000000000 */
[----:B------:R-:W-:Y:S01]  /*15ad0*/  IADD3 R159, PT, PT, R220, -0x49, -R153 ;  /* 0xffffffb7dc9f7810 */ /* 0x000fe20007ffe899 */
[----:B------:R-:W-:Y:S01]  /*15ae0*/  VIADD R164, R154, 0xc8 ;  /* 0x000000c89aa47836 */ /* 0x000fe20000000000 */
[----:B------:R-:W-:Y:S01]  /*15af0*/  IABS R160, R160 ;  /* 0x000000a000a07213 */ /* 0x000fe20000000000 */
        /* <DEDUP_REMOVED lines=8> */
[C---:B------:R-:W-:Y:S01]  /*15b80*/  VIADD R204, R154.reuse, 0x29 ;  /* 0x000000299acc7836 */ /* 0x040fe20000000000 */
[----:B------:R-:W-:Y:S01]  /*15b90*/  I2FP.F32.S32 R160, R160 ;  /* 0x000000a000a07245 */ /* 0x000fe20000201400 */
[C---:B------:R-:W-:Y:S01]  /*15ba0*/  VIADD R203, R154.reuse, 0x30 ;  /* 0x000000309acb7836 */ /* 0x040fe20000000000 */
[----:B------:R-:W-:Y:S01]  /*15bb0*/  IABS R158, R158 ;  /* 0x0000009e009e7213 */ /* 0x000fe20000000000 */
[----:B------:R-:W-:Y:S01]  /*15bc0*/  VIADD R179, R154, 0x90 ;  /* 0x000000909ab37836 */ /* 0x000fe20000000000 */
[--C-:B------:R-:W-:Y:S01]  /*15bd0*/  IADD3 R157, PT, PT, R0, -0x20, -R153.reuse ;  /* 0xffffffe0009d7810 */ /* 0x100fe20007ffe899 */
[----:B------:R-:W-:Y:S01]  /*15be0*/  FFMA.FTZ R14, -R232, R160, R14 ;  /* 0x000000a0e80e7223 */ /* 0x000fe2000001010e */
[----:B------:R-:W-:Y:S01]  /*15bf0*/  IABS R156, R156 ;  /* 0x0000009c009c7213 */ /* 0x000fe20000000000 */
[C---:B------:R-:W-:Y:S01]  /*15c00*/  VIADD R178, R154.reuse, 0x91 ;  /* 0x000000919ab27836 */ /* 0x040fe20000000000 */
[----:B------:R-:W-:Y:S01]  /*15c10*/  I2FP.F32.S32 R159, R159 ;  /* 0x0000009f009f7245 */ /* 0x000fe20000201400 */
[C---:B------:R-:W-:Y:S01]  /*15c20*/  VIADD R177, R154.reuse, 0x98 ;  /* 0x000000989ab17836 */ /* 0x040fe20000000000 */
[----:B------:R-:W-:Y:S01]  /*15c30*/  I2FP.F32.S32 R158, R158 ;  /* 0x0000009e009e7245 */ /* 0x000fe20000201400 */
[----:B------:R-:W-:Y:S01]  /*15c40*/  VIADD R163, R154, 0xc9 ;  /* 0x000000c99aa37836 */ /* 0x000fe20000000000 */
[----:B------:R-:W-:Y:S01]  /*15c50*/  IADD3 R160, PT, PT, R0, -0x19, -R153 ;  /* 0xffffffe700a07810 */ /* 0x000fe20007ffe899 */
[C---:B------:R-:W-:Y:S01]  /*15c60*/  FFMA.FTZ R41, -R232.reuse, R159, R41 ;  /* 0x0000009fe8297223 */ /* 0x040fe20000010129 */
[----:B------:R-:W-:Y:S01]  /*15c70*/  IABS R157, R157 ;  /* 0x0000009d009d7213 */ /* 0x000fe20000000000 */
[----:B------:R-:W-:Y:S01]  /*15c80*/  FFMA.FTZ R37, -R232, R158, R37 ;  /* 0x0000009ee8257223 */ /* 0x000fe20000010125 */
[----:B------:R-:W-:Y:S01]  /*15c90*/  I2FP.F32.S32 R156, R156 ;  /* 0x0000009c009c7245 */ /* 0x000fe20000201400 */
[----:B------:R-:W-:Y:S01]  /*15ca0*/  VIADD R162, R154, 0xd1 ;  /* 0x000000d19aa27836 */ /* 0x000fe20000000000 */
[--C-:B------:R-:W-:Y:S01]  /*15cb0*/  IADD3 R159, PT, PT, R0, -0x30, -R153.reuse ;  /* 0xffffffd0009f7810 */ /* 0x100fe20007ffe899 */
[----:B------:R-:W-:Y:S01]  /*15cc0*/  VIADD R155, R155, 0xfffffff8 ;  /* 0xfffffff89b9b7836 */ /* 0x000fe20000000000 */
[----:B------:R-:W-:Y:S01]  /*15cd0*/  IABS R160, R160 ;  /* 0x000000a000a07213 */ /* 0x000fe20000000000 */
[----:B------:R-:W-:Y:S01]  /*15ce0*/  FFMA.FTZ R44, -R232, R156, R44 ;  /* 0x0000009ce82c7223 */ /* 0x000fe2000001012c */
[----:B------:R-:W-:Y:S02]  /*15cf0*/  I2FP.F32.S32 R157, R157 ;  /* 0x0000009d009d7245 */ /* 0x000fe40000201400 */
[--C-:B------:R-:W-:Y:S02]  /*15d00*/  IADD3 R158, PT, PT, R0, -0x28, -R153.reuse ;  /* 0xffffffd8009e7810 */ /* 0x100fe40007ffe899 */
[--C-:B------:R-:W-:Y:S01]  /*15d10*/  IADD3 R156, PT, PT, R220, -0x59, -R153.reuse ;  /* 0xffffffa7dc9c7810 */ /* 0x100fe20007ffe899 */
[----:B------:R-:W-:Y:S01]  /*15d20*/  FFMA.FTZ R22, -R232, R157, R22 ;  /* 0x0000009de8167223 */ /* 0x000fe20000010116 */
[----:B------:R-:W-:Y:S02]  /*15d30*/  IABS R159, R159 ;  /* 0x0000009f009f7213 */ /* 0x000fe40000000000 */
[----:B------:R-:W-:Y:S02]  /*15d40*/  I2FP.F32.S32 R160, R160 ;  /* 0x000000a000a07245 */ /* 0x000fe40000201400 */
[----:B------:R-:W-:Y:S02]  /*15d50*/  IABS R158, R158 ;  /* 0x0000009e009e7213 */ /* 0x000fe40000000000 */
[----:B------:R-:W-:Y:S01]  /*15d60*/  IADD3 R157, PT, PT, R0, -0x29, -R153 ;  /* 0xffffffd7009d7810 */ /* 0x000fe20007ffe899 */
[----:B------:R-:W-:Y:S01]  /*15d70*/  FFMA.FTZ R19, -R232, R160, R19 ;  /* 0x000000a0e8137223 */ /* 0x000fe20000010113 */
[----:B------:R-:W-:Y:S02]  /*15d80*/  IABS R156, R156 ;  /* 0x0000009c009c7213 */ /* 0x000fe40000000000 */
[----:B------:R-:W-:Y:S02]  /*15d90*/  I2FP.F32.S32 R159, R159 ;  /* 0x0000009f009f7245 */ /* 0x000fe40000201400 */
[----:B------:R-:W-:Y:S02]  /*15da0*/  I2FP.F32.S32 R158, R158 ;  /* 0x0000009e009e7245 */ /* 0x000fe40000201400 */
[--C-:B------:R-:W-:Y:S01]  /*15db0*/  IADD3 R160, PT, PT, R220, -0x48, -R153.reuse ;  /* 0xffffffb8dca07810 */ /* 0x100fe20007ffe899 */
[C---:B------:R-:W-:Y:S01]  /*15dc0*/  FFMA.FTZ R30, -R232.reuse, R159, R30 ;  /* 0x0000009fe81e7223 */ /* 0x040fe2000001011e */
[----:B------:R-:W-:Y:S01]  /*15dd0*/  IABS R157, R157 ;  /* 0x0000009d009d7213 */ /* 0x000fe20000000000 */
[----:B------:R-:W-:Y:S01]  /*15de0*/  FFMA.FTZ R26, -R232, R158, R26 ;  /* 0x0000009ee81a7223 */ /* 0x000fe2000001011a */
[----:B------:R-:W-:Y:S02]  /*15df0*/  I2FP.F32.S32 R156, R156 ;  /* 0x0000009c009c7245 */ /* 0x000fe40000201400 */
[----:B------:R-:W-:Y:S02]  /*15e00*/  IADD3 R159, PT, PT, R0, -0x39, -R153 ;  /* 0xffffffc7009f7810 */ /* 0x000fe40007ffe899 */
[----:B------:R-:W-:Y:S01]  /*15e10*/  IABS R160, R160 ;  /* 0x000000a000a07213 */ /* 0x000fe20000000000 */
[----:B------:R-:W-:Y:S01]  /*15e20*/  FFMA.FTZ R49, -R232, R156, R49 ;  /* 0x0000009ce8317223 */ /* 0x000fe20000010131 */
[----:B------:R-:W-:Y:S02]  /*15e30*/  I2FP.F32.S32 R157, R157 ;  /* 0x0000009d009d7245 */ /* 0x000fe40000201400 */
[C-C-:B------:R-:W-:Y:S02]  /*15e40*/  IADD3 R158, PT, PT, R0.reuse, -0x31, -R153.reuse ;  /* 0xffffffcf009e7810 */ /* 0x140fe40007ffe899 */
[----:B------:R-:W-:Y:S01]  /*15e50*/  IADD3 R156, PT, PT, R0, -0x40, -R153 ;  /* 0xffffffc0009c7810 */ /* 0x000fe20007ffe899 */
[----:B------:R-:W-:Y:S01]  /*15e60*/  FFMA.FTZ R27, -R232, R157, R27 ;  /* 0x0000009de81b7223 */ /* 0x000fe2000001011b */
[----:B------:R-:W-:Y:S02]  /*15e70*/  IABS R159, R159 ;  /* 0x0000009f009f7213 */ /* 0x000fe40000000000 */
[----:B------:R-:W-:Y:S02]  /*15e80*/  I2FP.F32.S32 R160, R160 ;  /* 0x000000a000a07245 */ /* 0x000fe40000201400 */
[----:B------:R-:W-:Y:S02]  /*15e90*/  IABS R158, R158 ;  /* 0x0000009e009e7213 */ /* 0x000fe40000000000 */
[--C-:B------:R-:W-:Y:S01]  /*15ea0*/  IADD3 R157, PT, PT, R220, -0x58, -R153.reuse ;  /* 0xffffffa8dc9d7810 */ /* 0x100fe20007ffe899 */
[----:B------:R-:W-:Y:S01]  /*15eb0*/  FFMA.FTZ R40, -R232, R160, R40 ;  /* 0x000000a0e8287223 */ /* 0x000fe20000010128 */
[----:B------:R-:W-:Y:S02]  /*15ec0*/  IABS R156, R156 ;  /* 0x0000009c009c7213 */ /* 0x000fe40000000000 */
[----:B------:R-:W-:Y:S02]  /*15ed0*/  I2FP.F32.S32 R159, R159 ;  /* 0x0000009f009f7245 */ /* 0x000fe40000201400 */
[----:B------:R-:W-:Y:S02]  /*15ee0*/  I2FP.F32.S32 R158, R158 ;  /* 0x0000009e009e7245 */ /* 0x000fe40000201400 */
[----:B------:R-:W-:Y:S01]  /*15ef0*/  IADD3 R160, PT, PT, R220, -0x51, -R153 ;  /* 0xffffffafdca07810 */ /* 0x000fe20007ffe899 */
[C---:B------:R-:W-:Y:S01]  /*15f00*/  FFMA.FTZ R35, -R232.reuse, R159, R35 ;  /* 0x0000009fe8237223 */ /* 0x040fe20000010123 */
[----:B------:R-:W-:Y:S01]  /*15f10*/  IABS R157, R157 ;  /* 0x0000009d009d7213 */ /* 0x000fe20000000000 */
[----:B------:R-:W-:Y:S01]  /*15f20*/  FFMA.FTZ R31, -R232, R158, R31 ;  /* 0x0000009ee81f7223 */ /* 0x000fe2000001011f */
[----:B------:R-:W-:Y:S02]  /*15f30*/  I2FP.F32.S32 R156, R156 ;  /* 0x0000009c009c7245 */ /* 0x000fe40000201400 */
[--C-:B------:R-:W-:Y:S02]  /*15f40*/  IADD3 R159, PT, PT, R220, -0x68, -R153.reuse ;  /* 0xffffff98dc9f7810 */ /* 0x100fe40007ffe899 */
        /* <DEDUP_REMOVED lines=107> */
[----:B------:R-:W-:Y:S02]  /*16600*/  ISETP.GE.AND P1, PT, R246, R222, PT ;  /* 0x000000def600720c */ /* 0x000fe40003f26270 */
[----:B------:R-:W-:Y:S02]  /*16610*/  I2FP.F32.S32 R160, R160 ;  /* 0x000000a000a07245 */ /* 0x000fe40000201400 */
[----:B------:R-:W-:Y:S02]  /*16620*/  IABS R158, R158 ;  /* 0x0000009e009e7213 */ /* 0x000fe40000000000 */
[----:B------:R-:W-:Y:S01]  /*16630*/  IADD3 R157, PT, PT, R0, -0x70, -R153 ;  /* 0xffffff90009d7810 */ /* 0x000fe20007ffe899 */
[----:B------:R-:W-:Y:S01]  /*16640*/  FFMA.FTZ R54, -R232, R160, R54 ;  /* 0x000000a0e8367223 */ /* 0x000fe20000010136 */
[----:B------:R-:W-:Y:S02]  /*16650*/  IABS R156, R156 ;  /* 0x0000009c009c7213 */ /* 0x000fe40000000000 */
[----:B------:R-:W-:Y:S02]  /*16660*/  I2FP.F32.S32 R159, R159 ;  /* 0x0000009f009f7245 */ /* 0x000fe40000201400 */
[----:B------:R-:W-:Y:S01]  /*16670*/  FSEL R247, R5, -INF , P1 ;  /* 0xff80000005f77808 */ /* 0x000fe20000800000 */
[----:B------:R-:W-:Y:S01]  /*16680*/  VIADD R5, R154, 0xf1 ;  /* 0x000000f19a057836 */ /* 0x000fe20000000000 */
[----:B------:R-:W-:Y:S01]  /*16690*/  ISETP.GE.AND P1, PT, R245, R222, PT ;  /* 0x000000def500720c */ /* 0x000fe20003f26270 */
[----:B------:R-:W-:Y:S01]  /*166a0*/  FFMA.FTZ R81, -R232, R159, R81 ;  /* 0x0000009fe8517223 */ /* 0x000fe20000010151 */
[----:B------:R-:W-:Y:S02]  /*166b0*/  I2FP.F32.S32 R158, R158 ;  /* 0x0000009e009e7245 */ /* 0x000fe40000201400 */
[----:B------:R-:W-:Y:S01]  /*166c0*/  FSEL R248, R4, -INF , P0 ;  /* 0xff80000004f87808 */ /* 0x000fe20000000000 */
[----:B------:R-:W-:Y:S01]  /*166d0*/  VIADD R4, R154, 0xf0 ;  /* 0x000000f09a047836 */ /* 0x000fe20000000000 */
[----:B------:R-:W-:Y:S01]  /*166e0*/  IADD3 R160, PT, PT, R0, -0x69, -R153 ;  /* 0xffffff9700a07810 */ /* 0x000fe20007ffe899 */
[----:B------:R-:W-:Y:S01]  /*166f0*/  FFMA.FTZ R77, -R232, R158, R77 ;  /* 0x0000009ee84d7223 */ /* 0x000fe2000001014d */
[----:B------:R-:W-:Y:S02]  /*16700*/  IABS R157, R157 ;  /* 0x0000009d009d7213 */ /* 0x000fe40000000000 */
[----:B------:R-:W-:Y:S02]  /*16710*/  I2FP.F32.S32 R156, R156 ;  /* 0x0000009c009c7245 */ /* 0x000fe40000201400 */
[----:B------:R-:W-:Y:S02]  /*16720*/  ISETP.GE.AND P0, PT, R244, R222, PT ;  /* 0x000000def400720c */ /* 0x000fe40003f06270 */
[--C-:B------:R-:W-:Y:S01]  /*16730*/  IADD3 R159, PT, PT, R0, -0x80, -R153.reuse ;  /* 0xffffff80009f7810 */ /* 0x100fe20007ffe899 */
[----:B------:R-:W-:Y:S01]  /*16740*/  FFMA.FTZ R84, -R232, R156, R84 ;  /* 0x0000009ce8547223 */ /* 0x000fe20000010154 */
[----:B------:R-:W-:Y:S01]  /*16750*/  FSEL R249, R9, -INF , P1 ;  /* 0xff80000009f97808 */ /* 0x000fe20000800000 */
[----:B------:R-:W-:Y:S01]  /*16760*/  VIADD R9, R154, 0xf8 ;  /* 0x000000f89a097836 */ /* 0x000fe20000000000 */
[----:B------:R-:W-:Y:S02]  /*16770*/  ISETP.GE.AND P1, PT, R243, R222, PT ;  /* 0x000000def300720c */ /* 0x000fe40003f26270 */
[----:B------:R-:W-:Y:S02]  /*16780*/  IABS R160, R160 ;  /* 0x000000a000a07213 */ /* 0x000fe40000000000 */
[----:B------:R-:W-:Y:S02]  /*16790*/  I2FP.F32.S32 R157, R157 ;  /* 0x0000009d009d7245 */ /* 0x000fe40000201400 */
[----:B------:R-:W-:Y:S02]  /*167a0*/  FSEL R12, R12, -INF , P0 ;  /* 0xff8000000c0c7808 */ /* 0x000fe40000000000 */
[--C-:B------:R-:W-:Y:S01]  /*167b0*/  IADD3 R158, PT, PT, R0, -0x78, -R153.reuse ;  /* 0xffffff88009e7810 */ /* 0x100fe20007ffe899 */
[----:B------:R-:W-:Y:S01]  /*167c0*/  FFMA.FTZ R62, -R232, R157, R62 ;  /* 0x0000009de83e7223 */ /* 0x000fe2000001013e */
[----:B------:R-:W-:Y:S02]  /*167d0*/  ISETP.GE.AND P0, PT, R242, R222, PT ;  /* 0x000000def200720c */ /* 0x000fe40003f06270 */
[----:B------:R-:W-:Y:S02]  /*167e0*/  IADD3 R156, PT, PT, R220, -0xa9, -R153 ;  /* 0xffffff57dc9c7810 */ /* 0x000fe40007ffe899 */
[----:B------:R-:W-:Y:S02]  /*167f0*/  IABS R159, R159 ;  /* 0x0000009f009f7213 */ /* 0x000fe40000000000 */
[----:B------:R-:W-:Y:S02]  /*16800*/  FSEL R13, R13, -INF , P1 ;  /* 0xff8000000d0d7808 */ /* 0x000fe40000800000 */
[----:B------:R-:W-:Y:S02]  /*16810*/  I2FP.F32.S32 R160, R160 ;  /* 0x000000a000a07245 */ /* 0x000fe40000201400 */
[----:B------:R-:W-:Y:S02]  /*16820*/  ISETP.GE.AND P1, PT, R210, R222, PT ;  /* 0x000000ded200720c */ /* 0x000fe40003f26270 */
[----:B------:R-:W-:Y:S01]  /*16830*/  IABS R158, R158 ;  /* 0x0000009e009e7213 */ /* 0x000fe20000000000 */
[----:B------:R-:W-:Y:S01]  /*16840*/  FFMA.FTZ R59, -R232, R160, R59 ;  /* 0x000000a0e83b7223 */ /* 0x000fe2000001013b */
[----:B------:R-:W-:Y:S02]  /*16850*/  FSEL R16, R16, -INF , P0 ;  /* 0xff80000010107808 */ /* 0x000fe40000000000 */
[--C-:B------:R-:W-:Y:S02]  /*16860*/  IADD3 R157, PT, PT, R0, -0x79, -R153.reuse ;  /* 0xffffff87009d7810 */ /* 0x100fe40007ffe899 */
[----:B------:R-:W-:Y:S02]  /*16870*/  IABS R156, R156 ;  /* 0x0000009c009c7213 */ /* 0x000fe40000000000 */
[----:B------:R-:W-:Y:S02]  /*16880*/  I2FP.F32.S32 R159, R159 ;  /* 0x0000009f009f7245 */ /* 0x000fe40000201400 */
[----:B------:R-:W-:Y:S02]  /*16890*/  ISETP.GE.AND P0, PT, R207, R222, PT ;  /* 0x000000decf00720c */ /* 0x000fe40003f06270 */
[----:B------:R-:W-:Y:S01]  /*168a0*/  FSEL R17, R17, -INF , P1 ;  /* 0xff80000011117808 */ /* 0x000fe20000800000 */
[----:B------:R-:W-:Y:S01]  /*168b0*/  FFMA.FTZ R70, -R232, R159, R70 ;  /* 0x0000009fe8467223 */ /* 0x000fe20000010146 */
[----:B------:R-:W-:Y:S02]  /*168c0*/  I2FP.F32.S32 R158, R158 ;  /* 0x0000009e009e7245 */ /* 0x000fe40000201400 */
[----:B------:R-:W-:Y:S02]  /*168d0*/  ISETP.GE.AND P1, PT, R206, R222, PT ;  /* 0x000000dece00720c */ /* 0x000fe40003f26270 */
[----:B------:R-:W-:Y:S01]  /*168e0*/  IADD3 R160, PT, PT, R220, -0x98, -R153 ;  /* 0xffffff68dca07810 */ /* 0x000fe20007ffe899 */
[----:B------:R-:W-:Y:S01]  /*168f0*/  FFMA.FTZ R66, -R232, R158, R66 ;  /* 0x0000009ee8427223 */ /* 0x000fe20000010142 */
[----:B------:R-:W-:Y:S02]  /*16900*/  IABS R157, R157 ;  /* 0x0000009d009d7213 */ /* 0x000fe40000000000 */
[----:B------:R-:W-:Y:S02]  /*16910*/  I2FP.F32.S32 R156, R156 ;  /* 0x0000009c009c7245 */ /* 0x000fe40000201400 */
[----:B------:R-:W-:Y:S02]  /*16920*/  FSEL R20, R20, -INF , P0 ;  /* 0xff80000014147808 */ /* 0x000fe40000000000 */
[----:B------:R-:W-:Y:S01]  /*16930*/  ISETP.GE.AND P0, PT, R246, R219, PT ;  /* 0x000000dbf600720c */ /* 0x000fe20003f06270 */
[----:B------:R-:W-:Y:S01]  /*16940*/  FFMA.FTZ R89, -R232, R156, R89 ;  /* 0x0000009ce8597223 */ /* 0x000fe20000010159 */
[C-C-:B------:R-:W-:Y:S02]  /*16950*/  IADD3 R159, PT, PT, R0.reuse, -0x89, -R153.reuse ;  /* 0xffffff77009f7810 */ /* 0x140fe40007ffe899 */
[----:B------:R-:W-:Y:S02]  /*16960*/  FSEL R21, R21, -INF , P1 ;  /* 0xff80000015157808 */ /* 0x000fe40000800000 */
[----:B------:R-:W-:Y:S02]  /*16970*/  IABS R160, R160 ;  /* 0x000000a000a07213 */ /* 0x000fe40000000000 */
[----:B------:R-:W-:Y:S02]  /*16980*/  I2FP.F32.S32 R157, R157 ;  /* 0x0000009d009d7245 */ /* 0x000fe40000201400 */
[-C--:B------:R-:W-:Y:S02]  /*16990*/  ISETP.GE.AND P1, PT, R205, R222.reuse, PT ;  /* 0x000000decd00720c */ /* 0x080fe40003f26270 */
[----:B------:R-:W-:Y:S01]  /*169a0*/  IADD3 R158, PT, PT, R0, -0x81, -R153 ;  /* 0xffffff7f009e7810 */ /* 0x000fe20007ffe899 */
[----:B------:R-:W-:Y:S01]  /*169b0*/  FFMA.FTZ R67, -R232, R157, R67 ;  /* 0x0000009de8437223 */ /* 0x000fe20000010143 */
[----:B------:R-:W-:Y:S02]  /*169c0*/  FSEL R7, R7, -INF , P0 ;  /* 0xff80000007077808 */ /* 0x000fe40000000000 */
[--C-:B------:R-:W-:Y:S02]  /*169d0*/  IADD3 R156, PT, PT, R0, -0x90, -R153.reuse ;  /* 0xffffff70009c7810 */ /* 0x100fe40007ffe899 */
[----:B------:R-:W-:Y:S02]  /*169e0*/  IABS R159, R159 ;  /* 0x0000009f009f7213 */ /* 0x000fe40000000000 */
[----:B------:R-:W-:Y:S02]  /*169f0*/  ISETP.GE.AND P0, PT, R204, R222, PT ;  /* 0x000000decc00720c */ /* 0x000fe40003f06270 */
[----:B------:R-:W-:Y:S02]  /*16a00*/  I2FP.F32.S32 R160, R160 ;  /* 0x000000a000a07245 */ /* 0x000fe40000201400 */
[----:B------:R-:W-:Y:S02]  /*16a10*/  FSEL R6, R6, -INF , P4 ;  /* 0xff80000006067808 */ /* 0x000fe40002000000 */
[----:B------:R-:W-:Y:S01]  /*16a20*/  FSEL R24, R24, -INF , P1 ;  /* 0xff80000018187808 */ /* 0x000fe20000800000 */
[----:B------:R-:W-:Y:S01]  /*16a30*/  FFMA.FTZ R80, -R232, R160, R80 ;  /* 0x000000a0e8507223 */ /* 0x000fe20000010150 */
[----:B------:R-:W-:Y:S02]  /*16a40*/  IABS R158, R158 ;  /* 0x0000009e009e7213 */ /* 0x000fe40000000000 */
[-C--:B------:R-:W-:Y:S02]  /*16a50*/  ISETP.GE.AND P4, PT, R174, R219.reuse, PT ;  /* 0x000000dbae00720c */ /* 0x080fe40003f86270 */
[----:B------:R-:W-:Y:S02]  /*16a60*/  ISETP.GE.AND P1, PT, R245, R219, PT ;  /* 0x000000dbf500720c */ /* 0x000fe40003f26270 */
[----:B------:R-:W-:Y:S02]  /*16a70*/  IADD3 R157, PT, PT, R220, -0xa8, -R153 ;  /* 0xffffff58dc9d7810 */ /* 0x000fe40007ffe899 */
[----:B------:R-:W-:Y:S02]  /*16a80*/  IABS R156, R156 ;  /* 0x0000009c009c7213 */ /* 0x000fe40000000000 */
[----:B------:R-:W-:Y:S02]  /*16a90*/  I2FP.F32.S32 R159, R159 ;  /* 0x0000009f009f7245 */ /* 0x000fe40000201400 */
[----:B------:R-:W-:Y:S02]  /*16aa0*/  FSEL R25, R25, -INF , P0 ;  /* 0xff80000019197808 */ /* 0x000fe40000000000 */
[----:B------:R-:W-:Y:S01]  /*16ab0*/  ISETP.GE.AND P0, PT, R203, R222, PT ;  /* 0x000000decb00720c */ /* 0x000fe20003f06270 */
[----:B------:R-:W-:Y:S01]  /*16ac0*/  FFMA.FTZ R75, -R232, R159, R75 ;  /* 0x0000009fe84b7223 */ /* 0x000fe2000001014b */
[----:B------:R-:W-:Y:S02]  /*16ad0*/  I2FP.F32.S32 R158, R158 ;  /* 0x0000009e009e7245 */ /* 0x000fe40000201400 */
[----:B------:R-:W-:Y:S02]  /*16ae0*/  FSEL R10, R10, -INF , P4 ;  /* 0xff8000000a0a7808 */ /* 0x000fe40002000000 */
[----:B------:R-:W-:Y:S01]  /*16af0*/  FSEL R11, R11, -INF , P1 ;  /* 0xff8000000b0b7808 */ /* 0x000fe20000800000 */
[----:B------:R-:W-:Y:S01]  /*16b00*/  FFMA.FTZ R71, -R232, R158, R71 ;  /* 0x0000009ee8477223 */ /* 0x000fe20000010147 */
[--C-:B------:R-:W-:Y:S02]  /*16b10*/  IADD3 R160, PT, PT, R220, -0xa1, -R153.reuse ;  /* 0xffffff5fdca07810 */ /* 0x100fe40007ffe899 */
[----:B------:R-:W-:Y:S02]  /*16b20*/  IABS R157, R157 ;  /* 0x0000009d009d7213 */ /* 0x000fe40000000000 */
[----:B------:R-:W-:Y:S02]  /*16b30*/  I2FP.F32.S32 R156, R156 ;  /* 0x0000009c009c7245 */ /* 0x000fe40000201400 */
[----:B------:R-:W-:Y:S02]  /*16b40*/  ISETP.GE.AND P4, PT, R202, R222, PT ;  /* 0x000000deca00720c */ /* 0x000fe40003f86270 */
[-C--:B------:R-:W-:Y:S01]  /*16b50*/  ISETP.GE.AND P1, PT, R244, R219.reuse, PT ;  /* 0x000000dbf400720c */ /* 0x080fe20003f26270 */
[----:B------:R-:W-:Y:S01]  /*16b60*/  FFMA.FTZ R78, -R232, R156, R78 ;  /* 0x0000009ce84e7223 */ /* 0x000fe2000001014e */
[----:B------:R-:W-:Y:S02]  /*16b70*/  FSEL R28, R28, -INF , P0 ;  /* 0xff8000001c1c7808 */ /* 0x000fe40000000000 */
[--C-:B------:R-:W-:Y:S02]  /*16b80*/  IADD3 R159, PT, PT, R220, -0xb8, -R153.reuse ;  /* 0xffffff48dc9f7810 */ /* 0x100fe40007ffe899 */
[----:B------:R-:W-:Y:S02]  /*16b90*/  ISETP.GE.AND P0, PT, R243, R219, PT ;  /* 0x000000dbf300720c */ /* 0x000fe40003f06270 */
[----:B------:R-:W-:Y:S02]  /*16ba0*/  IABS R160, R160 ;  /* 0x000000a000a07213 */ /* 0x000fe40000000000 */
[----:B------:R-:W-:Y:S02]  /*16bb0*/  I2FP.F32.S32 R157, R157 ;  /* 0x0000009d009d7245 */ /* 0x000fe40000201400 */
[----:B------:R-:W-:Y:S02]  /*16bc0*/  FSEL R29, R29, -INF , P4 ;  /* 0xff8000001d1d7808 */ /* 0x000fe40002000000 */
[----:B------:R-:W-:Y:S01]  /*16bd0*/  FSEL R14, R14, -INF , P1 ;  /* 0xff8000000e0e7808 */ /* 0x000fe20000800000 */
[----:B------:R-:W-:Y:S01]  /*16be0*/  FFMA.FTZ R88, -R232, R157, R88 ;  /* 0x0000009de8587223 */ /* 0x000fe20000010158 */
[--C-:B------:R-:W-:Y:S02]  /*16bf0*/  IADD3 R158, PT, PT, R220, -0xb0, -R153.reuse ;  /* 0xffffff50dc9e7810 */ /* 0x100fe40007ffe899 */
[-C--:B------:R-:W-:Y:S02]  /*16c00*/  ISETP.GE.AND P4, PT, R201, R222.reuse, PT ;  /* 0x000000dec900720c */ /* 0x080fe40003f86270 */
[----:B------:R-:W-:Y:S02]  /*16c10*/  ISETP.GE.AND P1, PT, R200, R222, PT ;  /* 0x000000dec800720c */ /* 0x000fe40003f26270 */
[----:B------:R-:W-:Y:S02]  /*16c20*/  IADD3 R156, PT, PT, R0, -0x99, -R153 ;  /* 0xffffff67009c7810 */ /* 0x000fe40007ffe899 */
[----:B------:R-:W-:Y:S02]  /*16c30*/  IABS R159, R159 ;  /* 0x0000009f009f7213 */ /* 0x000fe40000000000 */
[----:B------:R-:W-:Y:S02]  /*16c40*/  FSEL R15, R15, -INF , P0 ;  /* 0xff8000000f0f7808 */ /* 0x000fe40000000000 */
[----:B------:R-:W-:Y:S02]  /*16c50*/  ISETP.GE.AND P0, PT, R242, R219, PT ;  /* 0x000000dbf200720c */ /* 0x000fe40003f06270 */
[----:B------:R-:W-:Y:S02]  /*16c60*/  I2FP.F32.S32 R160, R160 ;  /* 0x000000a000a07245 */ /* 0x000fe40000201400 */
[----:B------:R-:W-:Y:S02]  /*16c70*/  IABS R158, R158 ;  /* 0x0000009e009e7213 */ /* 0x000fe40000000000 */
[----:B------:R-:W-:Y:S01]  /*16c80*/  FSEL R32, R32, -INF , P4 ;  /* 0xff80000020207808 */ /* 0x000fe20002000000 */
[----:B------:R-:W-:Y:S01]  /*16c90*/  FFMA.FTZ R85, -R232, R160, R85 ;  /* 0x000000a0e8557223 */ /* 0x000fe20000010155 */
[----:B------:R-:W-:Y:S02]  /*16ca0*/  FSEL R33, R33, -INF , P1 ;  /* 0xff80000021217808 */ /* 0x000fe40000800000 */
[--C-:B------:R-:W-:Y:S02]  /*16cb0*/  IADD3 R157, PT, PT, R220, -0xb1, -R153.reuse ;  /* 0xffffff4fdc9d7810 */ /* 0x100fe40007ffe899 */
[----:B------:R-:W-:Y:S02]  /*16cc0*/  IABS R156, R156 ;  /* 0x0000009c009c7213 */ /* 0x000fe40000000000 */
[----:B------:R-:W-:Y:S02]  /*16cd0*/  I2FP.F32.S32 R159, R159 ;  /* 0x0000009f009f7245 */ /* 0x000fe40000201400 */
[----:B------:R-:W-:Y:S02]  /*16ce0*/  ISETP.GE.AND P4, PT, R210, R219, PT ;  /* 0x000000dbd200720c */ /* 0x000fe40003f86270 */
[-C--:B------:R-:W-:Y:S01]  /*16cf0*/  ISETP.GE.AND P1, PT, R199, R222.reuse, PT ;  /* 0x000000dec700720c */ /* 0x080fe20003f26270 */
[----:B------:R-:W-:Y:S01]  /*16d00*/  FFMA.FTZ R96, -R232, R159, R96 ;  /* 0x0000009fe8607223 */ /* 0x000fe20000010160 */
[----:B------:R-:W-:Y:S02]  /*16d10*/  FSEL R18, R18, -INF , P0 ;  /* 0xff80000012127808 */ /* 0x000fe40000000000 */
[----:B------:R-:W-:Y:S02]  /*16d20*/  ISETP.GE.AND P0, PT, R198, R222, PT ;  /* 0x000000dec600720c */ /* 0x000fe40003f06270 */
[----:B------:R-:W-:Y:S02]  /*16d30*/  I2FP.F32.S32 R158, R158 ;  /* 0x0000009e009e7245 */ /* 0x000fe40000201400 */
[----:B------:R-:W-:Y:S02]  /*16d40*/  IADD3 R160, PT, PT, R0, -0x88, -R153 ;  /* 0xffffff7800a07810 */ /* 0x000fe40007ffe899 */
[----:B------:R-:W-:Y:S01]  /*16d50*/  IABS R157, R157 ;  /* 0x0000009d009d7213 */ /* 0x000fe20000000000 */
[----:B------:R-:W-:Y:S01]  /*16d60*/  FFMA.FTZ R92, -R232, R158, R92 ;  /* 0x0000009ee85c7223 */ /* 0x000fe2000001015c */
[----:B------:R-:W-:Y:S02]  /*16d70*/  I2FP.F32.S32 R156, R156 ;  /* 0x0000009c009c7245 */ /* 0x000fe40000201400 */
[----:B------:R-:W-:Y:S02]  /*16d80*/  FSEL R19, R19, -INF , P4 ;  /* 0xff80000013137808 */ /* 0x000fe40002000000 */
[----:B------:R-:W-:Y:S01]  /*16d90*/  FSEL R36, R36, -INF , P1 ;  /* 0xff80000024247808 */ /* 0x000fe20000800000 */
[----:B------:R-:W-:Y:S01]  /*16da0*/  FFMA.FTZ R83, -R232, R156, R83 ;  /* 0x0000009ce8537223 */ /* 0x000fe20000010153 */
[-C--:B------:R-:W-:Y:S02]  /*16db0*/  ISETP.GE.AND P4, PT, R207, R219.reuse, PT ;  /* 0x000000dbcf00720c */ /* 0x080fe40003f86270 */
[----:B------:R-:W-:Y:S02]  /*16dc0*/  ISETP.GE.AND P1, PT, R206, R219, PT ;  /* 0x000000dbce00720c */ /* 0x000fe40003f26270 */
[C-C-:B------:R-:W-:Y:S02]  /*16dd0*/  IADD3 R159, PT, PT, R220.reuse, -0xc1, -R153.reuse ;  /* 0xffffff3fdc9f7810 */ /* 0x140fe40007ffe899 */
[----:B------:R-:W-:Y:S02]  /*16de0*/  FSEL R37, R37, -INF , P0 ;  /* 0xff80000025257808 */ /* 0x000fe40000000000 */
[----:B------:R-:W-:Y:S02]  /*16df0*/  ISETP.GE.AND P0, PT, R197, R222, PT ;  /* 0x000000dec500720c */ /* 0x000fe40003f06270 */
[----:B------:R-:W-:Y:S02]  /*16e00*/  IABS R160, R160 ;  /* 0x000000a000a07213 */ /* 0x000fe40000000000 */
[----:B------:R-:W-:Y:S02]  /*16e10*/  I2FP.F32.S32 R157, R157 ;  /* 0x0000009d009d7245 */ /* 0x000fe40000201400 */
[----:B------:R-:W-:Y:S02]  /*16e20*/  IADD3 R158, PT, PT, R220, -0xb9, -R153 ;  /* 0xffffff47dc9e7810 */ /* 0x000fe40007ffe899 */
[----:B------:R-:W-:Y:S01]  /*16e30*/  FSEL R22, R22, -INF , P4 ;  /* 0xff80000016167808 */ /* 0x000fe20002000000 */
[----:B------:R-:W-:Y:S01]  /*16e40*/  FFMA.FTZ R93, -R232, R157, R93 ;  /* 0x0000009de85d7223 */ /* 0x000fe2000001015d */
[----:B------:R-:W-:Y:S02]  /*16e50*/  FSEL R23, R23, -INF , P1 ;  /* 0xff80000017177808 */ /* 0x000fe40000800000 */
[--C-:B------:R-:W-:Y:S02]  /*16e60*/  IADD3 R156, PT, PT, R220, -0xc8, -R153.reuse ;  /* 0xffffff38dc9c7810 */ /* 0x100fe40007ffe899 */
[----:B------:R-:W-:Y:S02]  /*16e70*/  IABS R159, R159 ;  /* 0x0000009f009f7213 */ /* 0x000fe40000000000 */
[----:B------:R-:W-:Y:S02]  /*16e80*/  ISETP.GE.AND P4, PT, R196, R222, PT ;  /* 0x000000dec400720c */ /* 0x000fe40003f86270 */
[-C--:B------:R-:W-:Y:S02]  /*16e90*/  ISETP.GE.AND P1, PT, R205, R219.reuse, PT ;  /* 0x000000dbcd00720c */ /* 0x080fe40003f26270 */
[----:B------:R-:W-:Y:S02]  /*16ea0*/  FSEL R40, R40, -INF , P0 ;  /* 0xff80000028287808 */ /* 0x000fe40000000000 */
[----:B------:R-:W-:Y:S02]  /*16eb0*/  I2FP.F32.S32 R160, R160 ;  /* 0x000000a000a07245 */ /* 0x000fe40000201400 */
[----:B------:R-:W-:Y:S02]  /*16ec0*/  ISETP.GE.AND P0, PT, R204, R219, PT ;  /* 0x000000dbcc00720c */ /* 0x000fe40003f06270 */
[----:B------:R-:W-:Y:S01]  /*16ed0*/  IABS R158, R158 ;  /* 0x0000009e009e7213 */ /* 0x000fe20000000000 */
[----:B------:R-:W-:Y:S01]  /*16ee0*/  FFMA.FTZ R74, -R232, R160, R74 ;  /* 0x000000a0e84a7223 */ /* 0x000fe2000001014a */
[----:B------:R-:W-:Y:S02]  /*16ef0*/  IADD3 R157, PT, PT, R0, -0x98, -R153 ;  /* 0xffffff68009d7810 */ /* 0x000fe40007ffe899 */
[----:B------:R-:W-:Y:S02]  /*16f00*/  IABS R156, R156 ;  /* 0x0000009c009c7213 */ /* 0x000fe40000000000 */
[----:B------:R-:W-:Y:S02]  /*16f10*/  I2FP.F32.S32 R159, R159 ;  /* 0x0000009f009f7245 */ /* 0x000fe40000201400 */
[----:B------:R-:W-:Y:S02]  /*16f20*/  FSEL R41, R41, -INF , P4 ;  /* 0xff80000029297808 */ /* 0x000fe40002000000 */
[----:B------:R-:W-:Y:S01]  /*16f30*/  FSEL R26, R26, -INF , P1 ;  /* 0xff8000001a1a7808 */ /* 0x000fe20000800000 */
[----:B------:R-:W-:Y:S01]  /*16f40*/  FFMA.FTZ R101, -R232, R159, R101 ;  /* 0x0000009fe8657223 */ /* 0x000fe20000010165 */
[-C--:B------:R-:W-:Y:S02]  /*16f50*/  ISETP.GE.AND P4, PT, R195, R222.reuse, PT ;  /* 0x000000dec300720c */ /* 0x080fe40003f86270 */
[----:B------:R-:W-:Y:S02]  /*16f60*/  ISETP.GE.AND P1, PT, R194, R222, PT ;  /* 0x000000dec200720c */ /* 0x000fe40003f26270 */
[----:B------:R-:W-:Y:S02]  /*16f70*/  FSEL R27, R27, -INF , P0 ;  /* 0xff8000001b1b7808 */ /* 0x000fe40000000000 */
[----:B------:R-:W-:Y:S02]  /*16f80*/  I2FP.F32.S32 R158, R158 ;  /* 0x0000009e009e7245 */ /* 0x000fe40000201400 */
[----:B------:R-:W-:Y:S02]  /*16f90*/  ISETP.GE.AND P0, PT, R203, R219, PT ;  /* 0x000000dbcb00720c */ /* 0x000fe40003f06270 */
[----:B------:R-:W-:Y:S01]  /*16fa0*/  IADD3 R160, PT, PT, R0, -0x91, -R153 ;  /* 0xffffff6f00a07810 */ /* 0x000fe20007ffe899 */
[----:B------:R-:W-:Y:S01]  /*16fb0*/  FFMA.FTZ R97, -R232, R158, R97 ;  /* 0x0000009ee8617223 */ /* 0x000fe20000010161 */
[----:B------:R-:W-:Y:S02]  /*16fc0*/  IABS R157, R157 ;  /* 0x0000009d009d7213 */ /* 0x000fe40000000000 */
[----:B------:R-:W-:Y:S02]  /*16fd0*/  I2FP.F32.S32 R156, R156 ;  /* 0x0000009c009c7245 */ /* 0x000fe40000201400 */
[----:B------:R-:W-:Y:S02]  /*16fe0*/  FSEL R44, R44, -INF , P4 ;  /* 0xff8000002c2c7808 */ /* 0x000fe40002000000 */
[----:B------:R-:W-:Y:S01]  /*16ff0*/  FSEL R45, R45, -INF , P1 ;  /* 0xff8000002d2d7808 */ /* 0x000fe20000800000 */
[----:B------:R-:W-:Y:S01]  /*17000*/  FFMA.FTZ R104, -R232, R156, R104 ;  /* 0x0000009ce8687223 */ /* 0x000fe20000010168 */
[--C-:B------:R-:W-:Y:S02]  /*17010*/  IADD3 R159, PT, PT, R0, -0xa8, -R153.reuse ;  /* 0xffffff58009f7810 */ /* 0x100fe40007ffe899 */
[----:B------:R-:W-:Y:S02]  /*17020*/  ISETP.GE.AND P4, PT, R202, R219, PT ;  /* 0x000000dbca00720c */ /* 0x000fe40003f86270 */
[----:B------:R-:W-:Y:S02]  /*17030*/  ISETP.GE.AND P1, PT, R193, R222, PT ;  /* 0x000000dec100720c */ /* 0x000fe40003f26270 */
[----:B------:R-:W-:Y:S02]  /*17040*/  FSEL R30, R30, -INF , P0 ;  /* 0xff8000001e1e7808 */ /* 0x000fe40000000000 */
[----:B------:R-:W-:Y:S02]  /*17050*/  IABS R160, R160 ;  /* 0x000000a000a07213 */ /* 0x000fe40000000000 */
[----:B------:R-:W-:Y:S02]  /*17060*/  I2FP.F32.S32 R157, R157 ;  /* 0x0000009d009d7245 */ /* 0x000fe40000201400 */
[----:B------:R-:W-:Y:S02]  /*17070*/  ISETP.GE.AND P0, PT, R192, R222, PT ;  /* 0x000000dec000720c */ /* 0x000fe40003f06270 */
[--C-:B------:R-:W-:Y:S01]  /*17080*/  IADD3 R158, PT, PT, R0, -0xa0, -R153.reuse ;  /* 0xffffff60009e7810 */ /* 0x100fe20007ffe899 */
[----:B------:R-:W-:Y:S01]  /*17090*/  FFMA.FTZ R82, -R232, R157, R82 ;  /* 0x0000009de8527223 */ /* 0x000fe20000010152 */
[----:B------:R-:W-:Y:S02]  /*170a0*/  IADD3 R156, PT, PT, R220, -0xd1, -R153 ;  /* 0xffffff2fdc9c7810 */ /* 0x000fe40007ffe899 */
[----:B------:R-:W-:Y:S02]  /*170b0*/  IABS R159, R159 ;  /* 0x0000009f009f7213 */ /* 0x000fe40000000000 */
[----:B------:R-:W-:Y:S02]  /*170c0*/  FSEL R31, R31, -INF , P4 ;  /* 0xff8000001f1f7808 */ /* 0x000fe40002000000 */
[----:B------:R-:W-:Y:S02]  /*170d0*/  FSEL R48, R48, -INF , P1 ;  /* 0xff80000030307808 */ /* 0x000fe40000800000 */
[-C--:B------:R-:W-:Y:S02]  /*170e0*/  ISETP.GE.AND P4, PT, R201, R219.reuse, PT ;  /* 0x000000dbc900720c */ /* 0x080fe40003f86270 */
[----:B------:R-:W-:Y:S02]  /*170f0*/  ISETP.GE.AND P1, PT, R200, R219, PT ;  /* 0x000000dbc800720c */ /* 0x000fe40003f26270 */
[----:B------:R-:W-:Y:S02]  /*17100*/  I2FP.F32.S32 R160, R160 ;  /* 0x000000a000a07245 */ /* 0x000fe40000201400 */
[----:B------:R-:W-:Y:S02]  /*17110*/  FSEL R49, R49, -INF , P0 ;  /* 0xff80000031317808 */ /* 0x000fe40000000000 */
[----:B------:R-:W-:Y:S01]  /*17120*/  IABS R158, R158 ;  /* 0x0000009e009e7213 */ /* 0x000fe20000000000 */
[----:B------:R-:W-:Y:S01]  /*17130*/  FFMA.FTZ R79, -R232, R160, R79 ;  /* 0x000000a0e84f7223 */ /* 0x000fe2000001014f */
[----:B------:R-:W-:Y:S02]  /*17140*/  ISETP.GE.AND P0, PT, R191, R222, PT ;  /* 0x000000debf00720c */ /* 0x000fe40003f06270 */
[--C-:B------:R-:W-:Y:S02]  /*17150*/  IADD3 R157, PT, PT, R0, -0xa1, -R153.reuse ;  /* 0xffffff5f009d7810 */ /* 0x100fe40007ffe899 */
[----:B------:R-:W-:Y:S02]  /*17160*/  IABS R156, R156 ;  /* 0x0000009c009c7213 */ /* 0x000fe40000000000 */
[----:B------:R-:W-:Y:S02]  /*17170*/  I2FP.F32.S32 R159, R159 ;  /* 0x0000009f009f7245 */ /* 0x000fe40000201400 */
[----:B------:R-:W-:Y:S02]  /*17180*/  FSEL R34, R34, -INF , P4 ;  /* 0xff80000022227808 */ /* 0x000fe40002000000 */
[----:B------:R-:W-:Y:S01]  /*17190*/  FSEL R35, R35, -INF , P1 ;  /* 0xff80000023237808 */ /* 0x000fe20000800000 */
[----:B------:R-:W-:Y:S01]  /*171a0*/  FFMA.FTZ R90, -R232, R159, R90 ;  /* 0x0000009fe85a7223 */ /* 0x000fe2000001015a */
[----:B------:R-:W-:Y:S02]  /*171b0*/  ISETP.GE.AND P4, PT, R190, R222, PT ;  /* 0x000000debe00720c */ /* 0x000fe40003f86270 */
[----:B------:R-:W-:Y:S02]  /*171c0*/  ISETP.GE.AND P1, PT, R199, R219, PT ;  /* 0x000000dbc700720c */ /* 0x000fe40003f26270 */
[----:B------:R-:W-:Y:S02]  /*171d0*/  I2FP.F32.S32 R158, R158 ;  /* 0x0000009e009e7245 */ /* 0x000fe40000201400 */
[----:B------:R-:W-:Y:S02]  /*171e0*/  FSEL R52, R52, -INF , P0 ;  /* 0xff80000034347808 */ /* 0x000fe40000000000 */
[--C-:B------:R-:W-:Y:S01]  /*171f0*/  IADD3 R160, PT, PT, R220, -0xc0, -R153.reuse ;  /* 0xffffff40dca07810 */ /* 0x100fe20007ffe899 */
[----:B------:R-:W-:Y:S01]  /*17200*/  FFMA.FTZ R86, -R232, R158, R86 ;  /* 0x0000009ee8567223 */ /* 0x000fe20000010156 */
[----:B------:R-:W-:Y:S02]  /*17210*/  IABS R157, R157 ;  /* 0x0000009d009d7213 */ /* 0x000fe40000000000 */
[----:B------:R-:W-:Y:S02]  /*17220*/  I2FP.F32.S32 R156, R156 ;  /* 0x0000009c009c7245 */ /* 0x000fe40000201400 */
[----:B------:R-:W-:Y:S02]  /*17230*/  ISETP.GE.AND P0, PT, R198, R219, PT ;  /* 0x000000dbc600720c */ /* 0x000fe40003f06270 */
[----:B------:R-:W-:Y:S01]  /*17240*/  IADD3 R159, PT, PT, R0, -0xb1, -R153 ;  /* 0xffffff4f009f7810 */ /* 0x000fe20007ffe899 */
[----:B------:R-:W-:Y:S01]  /*17250*/  FFMA.FTZ R109, -R232, R156, R109 ;  /* 0x0000009ce86d7223 */ /* 0x000fe2000001016d */
[----:B------:R-:W-:Y:S02]  /*17260*/  FSEL R53, R53, -INF , P4 ;  /* 0xff80000035357808 */ /* 0x000fe40002000000 */
[----:B------:R-:W-:Y:S02]  /*17270*/  FSEL R38, R38, -INF , P1 ;  /* 0xff80000026267808 */ /* 0x000fe40000800000 */
[-C--:B------:R-:W-:Y:S02]  /*17280*/  ISETP.GE.AND P4, PT, R189, R222.reuse, PT ;  /* 0x000000debd00720c */ /* 0x080fe40003f86270 */
[----:B------:R-:W-:Y:S02]  /*17290*/  ISETP.GE.AND P1, PT, R188, R222, PT ;  /* 0x000000debc00720c */ /* 0x000fe40003f26270 */
[----:B------:R-:W-:Y:S02]  /*172a0*/  IABS R160, R160 ;  /* 0x000000a000a07213 */ /* 0x000fe40000000000 */
[----:B------:R-:W-:Y:S02]  /*172b0*/  I2FP.F32.S32 R157, R157 ;  /* 0x0000009d009d7245 */ /* 0x000fe40000201400 */
[----:B------:R-:W-:Y:S02]  /*172c0*/  FSEL R39, R39, -INF , P0 ;  /* 0xff80000027277808 */ /* 0x000fe40000000000 */
[----:B------:R-:W-:Y:S01]  /*172d0*/  IADD3 R158, PT, PT, R0, -0xa9, -R153 ;  /* 0xffffff57009e7810 */ /* 0x000fe20007ffe899 */
[----:B------:R-:W-:Y:S01]  /*172e0*/  FFMA.FTZ R87, -R232, R157, R87 ;  /* 0x0000009de8577223 */ /* 0x000fe20000010157 */
[----:B------:R-:W-:Y:S02]  /*172f0*/  ISETP.GE.AND P0, PT, R197, R219, PT ;  /* 0x000000dbc500720c */ /* 0x000fe40003f06270 */
[--C-:B------:R-:W-:Y:S02]  /*17300*/  IADD3 R156, PT, PT, R0, -0xb8, -R153.reuse ;  /* 0xffffff48009c7810 */ /* 0x100fe40007ffe899 */
[----:B------:R-:W-:Y:S02]  /*17310*/  IABS R159, R159 ;  /* 0x0000009f009f7213 */ /* 0x000fe40000000000 */
[----:B------:R-:W-:Y:S02]  /*17320*/  FSEL R56, R56, -INF , P4 ;  /* 0xff80000038387808 */ /* 0x000fe40002000000 */
[----:B------:R-:W-:Y:S02]  /*17330*/  FSEL R57, R57, -INF , P1 ;  /* 0xff80000039397808 */ /* 0x000fe40000800000 */
[----:B------:R-:W-:Y:S02]  /*17340*/  I2FP.F32.S32 R160, R160 ;  /* 0x000000a000a07245 */ /* 0x000fe40000201400 */
[----:B------:R-:W-:Y:S02]  /*17350*/  ISETP.GE.AND P4, PT, R196, R219, PT ;  /* 0x000000dbc400720c */ /* 0x000fe40003f86270 */
[----:B------:R-:W-:Y:S01]  /*17360*/  ISETP.GE.AND P1, PT, R187, R222, PT ;  /* 0x000000debb00720c */ /* 0x000fe20003f26270 */
[----:B------:R-:W-:Y:S01]  /*17370*/  FFMA.FTZ R100, -R232, R160, R100 ;  /* 0x000000a0e8647223 */ /* 0x000fe20000010164 */
[----:B------:R-:W-:Y:S02]  /*17380*/  IABS R158, R158 ;  /* 0x0000009e009e7213 */ /* 0x000fe40000000000 */
[----:B------:R-:W-:Y:S02]  /*17390*/  FSEL R42, R42, -INF , P0 ;  /* 0xff8000002a2a7808 */ /* 0x000fe40000000000 */
[----:B------:R-:W-:Y:S02]  /*173a0*/  IADD3 R157, PT, PT, R220, -0xd0, -R153 ;  /* 0xffffff30dc9d7810 */ /* 0x000fe40007ffe899 */
[----:B------:R-:W-:Y:S02]  /*173b0*/  IABS R156, R156 ;  /* 0x0000009c009c7213 */ /* 0x000fe40000000000 */
[----:B------:R-:W-:Y:S02]  /*173c0*/  I2FP.F32.S32 R159, R159 ;  /* 0x0000009f009f7245 */ /* 0x000fe40000201400 */
[----:B------:R-:W-:Y:S02]  /*173d0*/  ISETP.GE.AND P0, PT, R186, R222, PT ;  /* 0x000000deba00720c */ /* 0x000fe40003f06270 */
[----:B------:R-:W-:Y:S01]  /*173e0*/  FSEL R43, R43, -INF , P4 ;  /* 0xff8000002b2b7808 */ /* 0x000fe20002000000 */
[----:B------:R-:W-:Y:S01]  /*173f0*/  FFMA.FTZ R95, -R232, R159, R95 ;  /* 0x0000009fe85f7223 */ /* 0x000fe2000001015f */
[----:B------:R-:W-:Y:S02]  /*17400*/  FSEL R60, R60, -INF , P1 ;  /* 0xff8000003c3c7808 */ /* 0x000fe40000800000 */
[----:B------:R-:W-:Y:S02]  /*17410*/  I2FP.F32.S32 R158, R158 ;  /* 0x0000009e009e7245 */ /* 0x000fe40000201400 */
[-C--:B------:R-:W-:Y:S02]  /*17420*/  ISETP.GE.AND P4, PT, R195, R219.reuse, PT ;  /* 0x000000dbc300720c */ /* 0x080fe40003f86270 */
[----:B------:R-:W-:Y:S01]  /*17430*/  ISETP.GE.AND P1, PT, R194, R219, PT ;  /* 0x000000dbc200720c */ /* 0x000fe20003f26270 */
[----:B------:R-:W-:Y:S01]  /*17440*/  FFMA.FTZ R91, -R232, R158, R91 ;  /* 0x0000009ee85b7223 */ /* 0x000fe2000001015b */
[--C-:B------:R-:W-:Y:S02]  /*17450*/  IADD3 R160, PT, PT, R220, -0xc9, -R153.reuse ;  /* 0xffffff37dca07810 */ /* 0x100fe40007ffe899 */
[----:B------:R-:W-:Y:S02]  /*17460*/  IABS R157, R157 ;  /* 0x0000009d009d7213 */ /* 0x000fe40000000000 */
[----:B------:R-:W-:Y:S02]  /*17470*/  I2FP.F32.S32 R156, R156 ;  /* 0x0000009c009c7245 */ /* 0x000fe40000201400 */
[----:B------:R-:W-:Y:S02]  /*17480*/  FSEL R61, R61, -INF , P0 ;  /* 0xff8000003d3d7808 */ /* 0x000fe40000000000 */
[----:B------:R-:W-:Y:S01]  /*17490*/  ISETP.GE.AND P0, PT, R185, R222, PT ;  /* 0x000000deb900720c */ /* 0x000fe20003f06270 */
[----:B------:R-:W-:Y:S01]  /*174a0*/  FFMA.FTZ R98, -R232, R156, R98 ;  /* 0x0000009ce8627223 */ /* 0x000fe20000010162 */
[--C-:B------:R-:W-:Y:S02]  /*174b0*/  IADD3 R159, PT, PT, R220, -0xe0, -R153.reuse ;  /* 0xffffff20dc9f7810 */ /* 0x100fe40007ffe899 */
[----:B------:R-:W-:Y:S02]  /*174c0*/  FSEL R46, R46, -INF , P4 ;  /* 0xff8000002e2e7808 */ /* 0x000fe40002000000 */
[----:B------:R-:W-:Y:S02]  /*174d0*/  FSEL R47, R47, -INF , P1 ;  /* 0xff8000002f2f7808 */ /* 0x000fe40000800000 */
[----:B------:R-:W-:Y:S02]  /*174e0*/  IABS R160, R160 ;  /* 0x000000a000a07213 */ /* 0x000fe40000000000 */
[----:B------:R-:W-:Y:S02]  /*174f0*/  I2FP.F32.S32 R157, R157 ;  /* 0x0000009d009d7245 */ /* 0x000fe40000201400 */
[----:B------:R-:W-:Y:S02]  /*17500*/  ISETP.GE.AND P4, PT, R184, R222, PT ;  /* 0x000000deb800720c */ /* 0x000fe40003f86270 */
[----:B------:R-:W-:Y:S01]  /*17510*/  ISETP.GE.AND P1, PT, R193, R219, PT ;  /* 0x000000dbc100720c */ /* 0x000fe20003f26270 */
[----:B------:R-:W-:Y:S01]  /*17520*/  FFMA.FTZ R108, -R232, R157, R108 ;  /* 0x0000009de86c7223 */ /* 0x000fe2000001016c */
[--C-:B------:R-:W-:Y:S02]  /*17530*/  IADD3 R158, PT, PT, R220, -0xd8, -R153.reuse ;  /* 0xffffff28dc9e7810 */ /* 0x100fe40007ffe899 */
[----:B------:R-:W-:Y:S02]  /*17540*/  FSEL R250, R64, -INF , P0 ;  /* 0xff80000040fa7808 */ /* 0x000fe40000000000 */
[----:B------:R-:W-:Y:S02]  /*17550*/  IADD3 R156, PT, PT, R0, -0xc1, -R153 ;  /* 0xffffff3f009c7810 */ /* 0x000fe40007ffe899 */
        /* <DEDUP_REMOVED lines=9> */
[--C-:B------:R-:W-:Y:S02]  /*175f0*/  IADD3 R157, PT, PT, R220, -0xd9, -R153.reuse ;  /* 0xffffff27dc9d7810 */ /* 0x100fe40007ffe899 */
        /* <DEDUP_REMOVED lines=9> */
[----:B------:R-:W-:Y:S02]  /*17690*/  IADD3 R160, PT, PT, R0, -0xb0, -R153 ;  /* 0xffffff5000a07810 */ /* 0x000fe40007ffe899 */
[----:B------:R-:W-:Y:S02]  /*176a0*/  IABS R157, R157 ;  /* 0x0000009d009d7213 */ /* 0x000fe40000000000 */
[----:B------:R-:W-:Y:S02]  /*176b0*/  I2FP.F32.S32 R156, R156 ;  /* 0x0000009c009c7245 */ /* 0x000fe40000201400 */
[----:B------:R-:W-:Y:S02]  /*176c0*/  ISETP.GE.AND P4, PT, R190, R219, PT ;  /* 0x000000dbbe00720c */ /* 0x000fe40003f86270 */
[----:B------:R-:W-:Y:S01]  /*176d0*/  ISETP.GE.AND P1, PT, R181, R222, PT ;  /* 0x000000deb500720c */ /* 0x000fe20003f26270 */
[----:B------:R-:W-:Y:S01]  /*176e0*/  FFMA.FTZ R103, -R232, R156, R103 ;  /* 0x0000009ce8677223 */ /* 0x000fe20000010167 */
[----:B------:R-:W-:Y:S02]  /*176f0*/  FSEL R54, R54, -INF , P0 ;  /* 0xff80000036367808 */ /* 0x000fe40000000000 */
[----:B------:R-:W-:Y:S02]  /*17700*/  IADD3 R159, PT, PT, R220, -0xe9, -R153 ;  /* 0xffffff17dc9f7810 */ /* 0x000fe40007ffe899 */
        /* <DEDUP_REMOVED lines=9> */
[--C-:B------:R-:W-:Y:S02]  /*177a0*/  IADD3 R156, PT, PT, R220, -0xf0, -R153.reuse ;  /* 0xffffff10dc9c7810 */ /* 0x100fe40007ffe899 */
        /* <DEDUP_REMOVED lines=8> */
[----:B------:R-:W-:Y:S02]  /*17830*/  IADD3 R157, PT, PT, R0, -0xc0, -R153 ;  /* 0xffffff40009d7810 */ /* 0x000fe40007ffe899 */
[----:B------:R-:W-:Y:S02]  /*17840*/  IABS R156, R156 ;  /* 0x0000009c009c7213 */ /* 0x000fe40000000000 */
[----:B------:R-:W-:Y:S02]  /*17850*/  I2FP.F32.S32 R159, R159 ;  /* 0x0000009f009f7245 */ /* 0x000fe40000201400 */
[----:B------:R-:W-:Y:S02]  /*17860*/  ISETP.GE.AND P4, PT, R178, R222, PT ;  /* 0x000000deb200720c */ /* 0x000fe40003f86270 */
[----:B------:R-:W-:Y:S01]  /*17870*/  ISETP.GE.AND P1, PT, R187, R219, PT ;  /* 0x000000dbbb00720c */ /* 0x000fe20003f26270 */
        /* <DEDUP_REMOVED lines=18> */
[--C-:B------:R-:W-:Y:S02]  /*179a0*/  IADD3 R158, PT, PT, R0, -0xc8, -R153.reuse ;  /* 0xffffff38009e7810 */ /* 0x100fe40007ffe899 */
[----:B------:R-:W-:Y:S01]  /*179b0*/  FSEL R80, R80, -INF , P4 ;  /* 0xff80000050507808 */ /* 0x000fe20002000000 */
[----:B------:R-:W-:Y:S01]  /*179c0*/  FFMA.FTZ R102, -R232, R157, R102 ;  /* 0x0000009de8667223 */ /* 0x000fe20000010166 */
[----:B------:R-:W-:Y:S02]  /*179d0*/  FSEL R81, R81, -INF , P1 ;  /* 0xff80000051517808 */ /* 0x000fe40000800000 */
[----:B------:R-:W-:Y:S02]  /*179e0*/  IADD3 R156, PT, PT, R220, -0xf9, -R153 ;  /* 0xffffff07dc9c7810 */ /* 0x000fe40007ffe899 */
[----:B------:R-:W-:Y:S02]  /*179f0*/  IABS R159, R159 ;  /* 0x0000009f009f7213 */ /* 0x000fe40000000000 */
[----:B------:R-:W-:Y:S02]  /*17a00*/  ISETP.GE.AND P4, PT, R184, R219, PT ;  /* 0x000000dbb800720c */ /* 0x000fe40003f86270 */
[----:B------:R-:W-:Y:S02]  /*17a10*/  ISETP.GE.AND P1, PT, R175, R222, PT ;  /* 0x000000deaf00720c */ /* 0x000fe40003f26270 */
[----:B------:R-:W-:Y:S02]  /*17a20*/  FSEL R66, R66, -INF , P0 ;  /* 0xff80000042427808 */ /* 0x000fe40000000000 */
[----:B------:R-:W-:Y:S02]  /*17a30*/  I2FP.F32.S32 R160, R160 ;  /* 0x000000a000a07245 */ /* 0x000fe40000201400 */
[----:B------:R-:W-:Y:S02]  /*17a40*/  ISETP.GE.AND P0, PT, R172, R222, PT ;  /* 0x000000deac00720c */ /* 0x000fe40003f06270 */
[----:B------:R-:W-:Y:S01]  /*17a50*/  IABS R158, R158 ;  /* 0x0000009e009e7213 */ /* 0x000fe20000000000 */
[----:B------:R-:W-:Y:S01]  /*17a60*/  FFMA.FTZ R99, -R232, R160, R99 ;  /* 0x000000a0e8637223 */ /* 0x000fe20000010163 */
[--C-:B------:R-:W-:Y:S02]  /*17a70*/  IADD3 R157, PT, PT, R0, -0xc9, -R153.reuse ;  /* 0xffffff37009d7810 */ /* 0x100fe40007ffe899 */
        /* <DEDUP_REMOVED lines=20> */
[----:B------:R-:W-:Y:S01]  /*17bc0*/  FSEL R64, R88, -INF , P0 ;  /* 0xff80000058407808 */ /* 0x000fe20000000000 */
[----:B------:R-:W-:Y:S01]  /*17bd0*/  IMAD.MOV.U32 R88, RZ, RZ, R62 ;  /* 0x000000ffff587224 */ /* 0x000fe200078e003e */
[----:B------:R-:W-:Y:S02]  /*17be0*/  IABS R160, R160 ;  /* 0x000000a000a07213 */ /* 0x000fe40000000000 */
[----:B------:R-:W-:Y:S02]  /*17bf0*/  I2FP.F32.S32 R157, R157 ;  /* 0x0000009d009d7245 */ /* 0x000fe40000201400 */
[----:B------:R-:W-:Y:S02]  /*17c00*/  ISETP.GE.AND P0, PT, R180, R219, PT ;  /* 0x000000dbb400720c */ /* 0x000fe40003f06270 */
[----:B------:R-:W-:Y:S01]  /*17c10*/  IADD3 R158, PT, PT, R0, -0xd1, -R153 ;  /* 0xffffff2f009e7810 */ /* 0x000fe20007ffe899 */
[----:B------:R-:W-:Y:S01]  /*17c20*/  FFMA.FTZ R107, -R232, R157, R107 ;  /* 0x0000009de86b7223 */ /* 0x000fe2000001016b */
[----:B------:R-:W-:Y:S02]  /*17c30*/  IADD3 R156, PT, PT, R0, -0xe8, -R153 ;  /* 0xffffff18009c7810 */ /* 0x000fe40007ffe899 */
[----:B------:R-:W-:Y:S02]  /*17c40*/  IABS R159, R159 ;  /* 0x0000009f009f7213 */ /* 0x000fe40000000000 */
[----:B------:R-:W-:Y:S02]  /*17c50*/  FSEL R62, R89, -INF , P4 ;  /* 0xff800000593e7808 */ /* 0x000fe40002000000 */
[----:B------:R-:W-:Y:S01]  /*17c60*/  FSEL R70, R74, -INF , P1 ;  /* 0xff8000004a467808 */ /* 0x000fe20000800000 */
[----:B------:R-:W-:Y:S01]  /*17c70*/  IMAD.MOV.U32 R74, RZ, RZ, R67 ;  /* 0x000000ffff4a7224 */ /* 0x000fe200078e0043 */
[----:B------:R-:W-:Y:S02]  /*17c80*/  ISETP.GE.AND P4, PT, R170, R222, PT ;  /* 0x000000deaa00720c */ /* 0x000fe40003f86270 */
[----:B------:R-:W-:Y:S02]  /*17c90*/  I2FP.F32.S32 R160, R160 ;  /* 0x000000a000a07245 */ /* 0x000fe40000201400 */
[----:B------:R-:W-:Y:S02]  /*17ca0*/  ISETP.GE.AND P1, PT, R169, R222, PT ;  /* 0x000000dea900720c */ /* 0x000fe40003f26270 */
[----:B------:R-:W-:Y:S01]  /*17cb0*/  FSEL R67, R75, -INF , P0 ;  /* 0xff8000004b437808 */ /* 0x000fe20000000000 */
[----:B------:R-:W-:Y:S01]  /*17cc0*/  FFMA.FTZ R120, -R232, R160, R120 ;  /* 0x000000a0e8787223 */ /* 0x000fe20000010178 */
[----:B------:R-:W-:Y:S02]  /*17cd0*/  IABS R158, R158 ;  /* 0x0000009e009e7213 */ /* 0x000fe40000000000 */
[----:B------:R-:W-:Y:S02]  /*17ce0*/  ISETP.GE.AND P0, PT, R179, R219, PT ;  /* 0x000000dbb300720c */ /* 0x000fe40003f06270 */
[----:B------:R-:W-:Y:S02]  /*17cf0*/  IADD3 R157, PT, PT, R220, -0xf8, -R153 ;  /* 0xffffff08dc9d7810 */ /* 0x000fe40007ffe899 */
[----:B------:R-:W-:Y:S02]  /*17d00*/  IABS R156, R156 ;  /* 0x0000009c009c7213 */ /* 0x000fe40000000000 */
[----:B------:R-:W-:Y:S02]  /*17d10*/  I2FP.F32.S32 R159, R159 ;  /* 0x0000009f009f7245 */ /* 0x000fe40000201400 */
[----:B------:R-:W-:Y:S01]  /*17d20*/  FSEL R71, R92, -INF , P4 ;  /* 0xff8000005c477808 */ /* 0x000fe20002000000 */
[----:B------:R-:W-:Y:S01]  /*17d30*/  IMAD.MOV.U32 R92, RZ, RZ, R88 ;  /* 0x000000ffff5c7224 */ /* 0x000fe200078e0058 */
[----:B------:R-:W-:Y:S01]  /*17d40*/  ISETP.GE.AND P4, PT, R178, R219, PT ;  /* 0x000000dbb200720c */ /* 0x000fe20003f86270 */
[----:B------:R-:W-:Y:S01]  /*17d50*/  FFMA.FTZ R115, -R232, R159, R115 ;  /* 0x0000009fe8737223 */ /* 0x000fe20000010173 */
[--C-:B------:R-:W-:Y:S02]  /*17d60*/  IADD3 R160, PT, PT, R220, -0xf1, -R153.reuse ;  /* 0xffffff0fdca07810 */ /* 0x100fe40007ffe899 */
[----:B------:R-:W-:Y:S02]  /*17d70*/  IADD3 R159, PT, PT, R0, -0xe9, -R153 ;  /* 0xffffff17009f7810 */ /* 0x000fe40007ffe899 */
[----:B------:R-:W-:Y:S02]  /*17d80*/  I2FP.F32.S32 R158, R158 ;  /* 0x0000009e009e7245 */ /* 0x000fe40000201400 */
[----:B------:R-:W-:Y:S02]  /*17d90*/  I2FP.F32.S32 R156, R156 ;  /* 0x0000009c009c7245 */ /* 0x000fe40000201400 */
[----:B------:R-:W-:Y:S01]  /*17da0*/  FSEL R75, R93, -INF , P1 ;  /* 0xff8000005d4b7808 */ /* 0x000fe20000800000 */
[----:B------:R-:W-:Y:S01]  /*17db0*/  FFMA.FTZ R111, -R232, R158, R111 ;  /* 0x0000009ee86f7223 */ /* 0x000fe2000001016f */
[--C-:B------:R-:W-:Y:S01]  /*17dc0*/  IADD3 R158, PT, PT, R0, -0xe0, -R153.reuse ;  /* 0xffffff20009e7810 */ /* 0x100fe20007ffe899 */
[----:B------:R-:W-:Y:S01]  /*17dd0*/  FFMA.FTZ R122, -R232, R156, R122 ;  /* 0x0000009ce87a7223 */ /* 0x000fe2000001017a */
[--C-:B------:R-:W-:Y:S02]  /*17de0*/  IADD3 R156, PT, PT, R0, -0xf8, -R153.reuse ;  /* 0xffffff08009c7810 */ /* 0x100fe40007ffe899 */
[----:B------:R-:W-:Y:S02]  /*17df0*/  ISETP.GE.AND P1, PT, R168, R222, PT ;  /* 0x000000dea800720c */ /* 0x000fe40003f26270 */
[----:B------:R-:W-:Y:S02]  /*17e00*/  IABS R157, R157 ;  /* 0x0000009d009d7213 */ /* 0x000fe40000000000 */
[----:B------:R-:W-:Y:S02]  /*17e10*/  FSEL R89, R79, -INF , P4 ;  /* 0xff8000004f597808 */ /* 0x000fe40002000000 */
[----:B------:R-:W-:Y:S02]  /*17e20*/  I2FP.F32.S32 R157, R157 ;  /* 0x0000009d009d7245 */ /* 0x000fe40000201400 */
[----:B------:R-:W-:Y:S02]  /*17e30*/  FSEL R96, R96, -INF , P1 ;  /* 0xff80000060607808 */ /* 0x000fe40000800000 */
[----:B------:R-:W-:Y:S01]  /*17e40*/  ISETP.GE.AND P1, PT, R176, R219, PT ;  /* 0x000000dbb000720c */ /* 0x000fe20003f26270 */
[----:B------:R-:W-:Y:S01]  /*17e50*/  FFMA.FTZ R128, -R232, R157, R128 ;  /* 0x0000009de8807223 */ /* 0x000fe20000010180 */
[----:B------:R-:W-:Y:S02]  /*17e60*/  IADD3 R157, PT, PT, R0, -0xe1, -R153 ;  /* 0xffffff1f009d7810 */ /* 0x000fe40007ffe899 */
[----:B------:R-:W-:Y:S02]  /*17e70*/  IABS R160, R160 ;  /* 0x000000a000a07213 */ /* 0x000fe40000000000 */
[----:B------:R-:W-:Y:S02]  /*17e80*/  IABS R158, R158 ;  /* 0x0000009e009e7213 */ /* 0x000fe40000000000 */
[----:B------:R-:W-:Y:S02]  /*17e90*/  I2FP.F32.S32 R160, R160 ;  /* 0x000000a000a07245 */ /* 0x000fe40000201400 */
[----:B------:R-:W-:Y:S02]  /*17ea0*/  I2FP.F32.S32 R158, R158 ;  /* 0x0000009e009e7245 */ /* 0x000fe40000201400 */
[----:B------:R-:W-:Y:S01]  /*17eb0*/  IABS R157, R157 ;  /* 0x0000009d009d7213 */ /* 0x000fe20000000000 */
[----:B------:R-:W-:Y:S01]  /*17ec0*/  FFMA.FTZ R125, -R232, R160, R125 ;  /* 0x000000a0e87d7223 */ /* 0x000fe2000001017d */
[--C-:B------:R-:W-:Y:S01]  /*17ed0*/  IADD3 R160, PT, PT, R0, -0xd8, -R153.reuse ;  /* 0xffffff2800a07810 */ /* 0x100fe20007ffe899 */
[----:B------:R-:W-:Y:S01]  /*17ee0*/  FFMA.FTZ R118, -R232, R158, R118 ;  /* 0x0000009ee8767223 */ /* 0x000fe20000010176 */
[----:B------:R-:W-:Y:S02]  /*17ef0*/  IADD3 R158, PT, PT, R0, -0xf0, -R153 ;  /* 0xffffff10009e7810 */ /* 0x000fe40007ffe899 */
[----:B------:R-:W-:Y:S02]  /*17f00*/  I2FP.F32.S32 R157, R157 ;  /* 0x0000009d009d7245 */ /* 0x000fe40000201400 */
[----:B------:R-:W-:Y:S02]  /*17f10*/  FSEL R248, R248, -INF , !P5 ;  /* 0xff800000f8f87808 */ /* 0x000fe40006800000 */
[----:B------:R-:W-:Y:S01]  /*17f20*/  ISETP.GE.AND P5, PT, R243, R221, PT ;  /* 0x000000ddf300720c */ /* 0x000fe20003fa6270 */
[----:B------:R-:W-:Y:S01]  /*17f30*/  FFMA.FTZ R119, -R232, R157, R119 ;  /* 0x0000009de8777223 */ /* 0x000fe20000010177 */
[C-C-:B------:R-:W-:Y:S02]  /*17f40*/  IADD3 R157, PT, PT, R0.reuse, -0xf1, -R153.reuse ;  /* 0xffffff0f009d7810 */ /* 0x140fe40007ffe899 */
[----:B------:R-:W-:Y:S02]  /*17f50*/  IADD3 R0, PT, PT, R0, -0xf9, -R153 ;  /* 0xffffff0700007810 */ /* 0x000fe40007ffe899 */
[----:B------:R-:W-:Y:S02]  /*17f60*/  IABS R157, R157 ;  /* 0x0000009d009d7213 */ /* 0x000fe40000000000 */
[----:B------:R-:W-:Y:S01]  /*17f70*/  FSEL R93, R78, -INF , P0 ;  /* 0xff8000004e5d7808 */ /* 0x000fe20000000000 */
[----:B------:R-:W-:Y:S01]  /*17f80*/  IMAD.MOV.U32 R78, RZ, RZ, R74 ;  /* 0x000000ffff4e7224 */ /* 0x000fe200078e004a */
[----:B------:R-:W-:Y:S02]  /*17f90*/  I2FP.F32.S32 R157, R157 ;  /* 0x0000009d009d7245 */ /* 0x000fe40000201400 */
[-C--:B------:R-:W-:Y:S02]  /*17fa0*/  ISETP.GE.AND P0, PT, R167, R222.reuse, PT ;  /* 0x000000dea700720c */ /* 0x080fe40003f06270 */
[----:B------:R-:W-:Y:S01]  /*17fb0*/  ISETP.GE.AND P4, PT, R177, R219, PT ;  /* 0x000000dbb100720c */ /* 0x000fe20003f86270 */
[----:B------:R-:W-:Y:S01]  /*17fc0*/  FFMA.FTZ R127, -R232, R157, R127 ;  /* 0x0000009de87f7223 */ /* 0x000fe2000001017f */
[----:B------:R-:W-:Y:S01]  /*17fd0*/  VIADD R157, R154, 0xe8 ;  /* 0x000000e89a9d7836 */ /* 0x000fe20000000000 */
        /* <DEDUP_REMOVED lines=12> */
[----:B------:R-:W-:Y:S02]  /*180a0*/  ISETP.GE.AND P0, PT, R171, R219, PT ;  /* 0x000000dbab00720c */ /* 0x000fe40003f06270 */
[----:B------:R-:W-:Y:S02]  /*180b0*/  IABS R159, R159 ;  /* 0x0000009f009f7213 */ /* 0x000fe40000000000 */
[----:B------:R-:W-:Y:S02]  /*180c0*/  FSEL R90, R90, -INF , P0 ;  /* 0xff8000005a5a7808 */ /* 0x000fe40000000000 */
[----:B------:R-:W-:Y:S02]  /*180d0*/  I2FP.F32.S32 R159, R159 ;  /* 0x0000009f009f7245 */ /* 0x000fe40000201400 */
[-C--:B------:R-:W-:Y:S02]  /*180e0*/  ISETP.GE.AND P0, PT, R162, R222.reuse, PT ;  /* 0x000000dea200720c */ /* 0x080fe40003f06270 */
[----:B------:R-:W-:Y:S01]  /*180f0*/  FSEL R88, R82, -INF , P4 ;  /* 0xff80000052587808 */ /* 0x000fe20002000000 */
[----:B------:R-:W-:Y:S01]  /*18100*/  FFMA.FTZ R123, -R232, R159, R123 ;  /* 0x0000009fe87b7223 */ /* 0x000fe2000001017b */
[----:B------:R-:W-:Y:S01]  /*18110*/  VIADD R159, R154, 0xd0 ;  /* 0x000000d09a9f7836 */ /* 0x000fe20000000000 */
[-C--:B------:R-:W-:Y:S02]  /*18120*/  ISETP.GE.AND P4, PT, R165, R222.reuse, PT ;  /* 0x000000dea500720c */ /* 0x080fe40003f86270 */
[----:B------:R-:W-:Y:S02]  /*18130*/  FSEL R109, R109, -INF , P0 ;  /* 0xff8000006d6d7808 */ /* 0x000fe40000000000 */
[----:B------:R-:W-:Y:S01]  /*18140*/  FSEL R74, R101, -INF , P4 ;  /* 0xff800000654a7808 */ /* 0x000fe20002000000 */
[----:B------:R-:W-:Y:S01]  /*18150*/  IMAD.MOV.U32 R101, RZ, RZ, R59 ;  /* 0x000000ffff657224 */ /* 0x000fe200078e003b */
[----:B------:R-:W-:Y:S02]  /*18160*/  ISETP.GE.AND P4, PT, R164, R222, PT ;  /* 0x000000dea400720c */ /* 0x000fe40003f86270 */
[----:B------:R-:W-:Y:S02]  /*18170*/  IABS R156, R156 ;  /* 0x0000009c009c7213 */ /* 0x000fe40000000000 */
[----:B------:R-:W-:Y:S01]  /*18180*/  FSEL R59, R104, -INF , P4 ;  /* 0xff800000683b7808 */ /* 0x000fe20002000000 */
[----:B------:R-:W-:Y:S01]  /*18190*/  IMAD.MOV.U32 R104, RZ, RZ, R64 ;  /* 0x000000ffff687224 */ /* 0x000fe200078e0040 */
[-C--:B------:R-:W-:Y:S02]  /*181a0*/  ISETP.GE.AND P4, PT, R173, R219.reuse, PT ;  /* 0x000000dbad00720c */ /* 0x080fe40003f86270 */
[----:B------:R-:W-:Y:S02]  /*181b0*/  FSEL R64, R105, -INF , P1 ;  /* 0xff80000069407808 */ /* 0x000fe40000800000 */
[----:B------:R-:W-:Y:S02]  /*181c0*/  ISETP.GE.AND P1, PT, R159, R222, PT ;  /* 0x000000de9f00720c */ /* 0x000fe40003f26270 */
[----:B------:R-:W-:Y:S02]  /*181d0*/  I2FP.F32.S32 R156, R156 ;  /* 0x0000009c009c7245 */ /* 0x000fe40000201400 */
[----:B------:R-:W-:Y:S02]  /*181e0*/  FSEL R91, R91, -INF , P4 ;  /* 0xff8000005b5b7808 */ /* 0x000fe40002000000 */
[-C--:B------:R-:W-:Y:S01]  /*181f0*/  ISETP.GE.AND P4, PT, R170, R219.reuse, PT ;  /* 0x000000dbaa00720c */ /* 0x080fe20003f86270 */
[----:B------:R-:W-:Y:S01]  /*18200*/  FFMA.FTZ R130, -R232, R156, R130 ;  /* 0x0000009ce8827223 */ /* 0x000fe20000010182 */
[----:B------:R-:W-:Y:S01]  /*18210*/  VIADD R156, R154, 0xd8 ;  /* 0x000000d89a9c7836 */ /* 0x000fe20000000000 */
        /* <DEDUP_REMOVED lines=9> */
[----:B------:R-:W-:Y:S02]  /*182b0*/  ISETP.GE.AND P1, PT, R168, R219, PT ;  /* 0x000000dba800720c */ /* 0x000fe40003f26270 */
[----:B------:R-:W-:Y:S02]  /*182c0*/  IABS R155, R155 ;  /* 0x0000009b009b7213 */ /* 0x000fe40000000000 */
[----:B------:R-:W-:Y:S02]  /*182d0*/  FSEL R98, R98, -INF , P1 ;  /* 0xff80000062627808 */ /* 0x000fe40000800000 */
[----:B------:R-:W-:Y:S02]  /*182e0*/  I2FP.F32.S32 R155, R155 ;  /* 0x0000009b009b7245 */ /* 0x000fe40000201400 */
[----:B------:R-:W-:Y:S02]  /*182f0*/  ISETP.GE.AND P4, PT, R161, R222, PT ;  /* 0x000000dea100720c */ /* 0x000fe40003f86270 */
[----:B------:R-:W-:Y:S01]  /*18300*/  IABS R160, R160 ;  /* 0x000000a000a07213 */ /* 0x000fe20000000000 */
[----:B------:R-:W-:Y:S01]  /*18310*/  FFMA.FTZ R8, -R232, R155, R8 ;  /* 0x0000009be8087223 */ /* 0x000fe20000010108 */
[----:B------:R-:W-:Y:S01]  /*18320*/  FSEL R100, R113, -INF , P4 ;  /* 0xff80000071647808 */ /* 0x000fe20002000000 */
[----:B------:R-:W-:Y:S01]  /*18330*/  IMAD.MOV.U32 R113, RZ, RZ, R79 ;  /* 0x000000ffff717224 */ /* 0x000fe200078e004f */
[----:B------:R-:W-:Y:S01]  /*18340*/  FSEL R79, R99, -INF , P0 ;  /* 0xff800000634f7808 */ /* 0x000fe20000000000 */
[----:B------:R-:W-:Y:S01]  /*18350*/  VIADD R155, R154, 0xe9 ;  /* 0x000000e99a9b7836 */ /* 0x000fe20000000000 */
[----:B------:R-:W-:Y:S02]  /*18360*/  I2FP.F32.S32 R160, R160 ;  /* 0x000000a000a07245 */ /* 0x000fe40000201400 */
[-C--:B------:R-:W-:Y:S02]  /*18370*/  ISETP.GE.AND P0, PT, R166, R219.reuse, PT ;  /* 0x000000dba600720c */ /* 0x080fe40003f06270 */
[----:B------:R-:W-:Y:S01]  /*18380*/  IABS R158, R158 ;  /* 0x0000009e009e7213 */ /* 0x000fe20000000000 */
[----:B------:R-:W-:Y:S01]  /*18390*/  FFMA.FTZ R114, -R232, R160, R114 ;  /* 0x000000a0e8727223 */ /* 0x000fe20000010172 */
[----:B------:R-:W-:Y:S01]  /*183a0*/  FSEL R102, R102, -INF , P0 ;  /* 0xff80000066667808 */ /* 0x000fe20000000000 */
[----:B------:R-:W-:Y:S01]  /*183b0*/  VIADD R160, R154, 0xe0 ;  /* 0x000000e09aa07836 */ /* 0x000fe20000000000 */
[----:B------:R-:W-:Y:S02]  /*183c0*/  ISETP.GE.AND P0, PT, R155, R222, PT ;  /* 0x000000de9b00720c */ /* 0x000fe40003f06270 */
[----:B------:R-:W-:Y:S02]  /*183d0*/  I2FP.F32.S32 R158, R158 ;  /* 0x0000009e009e7245 */ /* 0x000fe40000201400 */
[----:B------:R-:W-:Y:S02]  /*183e0*/  ISETP.GE.AND P4, PT, R160, R222, PT ;  /* 0x000000dea000720c */ /* 0x000fe40003f86270 */
[----:B------:R-:W-:Y:S01]  /*183f0*/  FSEL R105, R121, -INF , P0 ;  /* 0xff80000079697808 */ /* 0x000fe20000000000 */
[----:B------:R-:W-:Y:S01]  /*18400*/  FFMA.FTZ R126, -R232, R158, R126 ;  /* 0x0000009ee87e7223 */ /* 0x000fe2000001017e */
[-C--:B------:R-:W-:Y:S01]  /*18410*/  ISETP.GE.AND P0, PT, R4, R222.reuse, PT ;  /* 0x000000de0400720c */ /* 0x080fe20003f06270 */
[----:B------:R-:W-:Y:S01]  /*18420*/  VIADD R158, R154, 0xe1 ;  /* 0x000000e19a9e7836 */ /* 0x000fe20000000000 */
[----:B------:R-:W-:Y:S01]  /*18430*/  FSEL R116, R116, -INF , P4 ;  /* 0xff80000074747808 */ /* 0x000fe20002000000 */
[----:B------:R-:W-:Y:S01]  /*18440*/  VIADD R154, R154, 0xf9 ;  /* 0x000000f99a9a7836 */ /* 0x000fe20000000000 */
        /* <DEDUP_REMOVED lines=44> */
[----:B------:R-:W-:Y:S02]  /*18710*/  ISETP.GE.AND P0, PT, R174, R222, PT ;  /* 0x000000deae00720c */ /* 0x000fe40003f06270 */
[----:B------:R-:W-:Y:S01]  /*18720*/  FSEL R71, R122, -INF , P4 ;  /* 0xff8000007a477808 */ /* 0x000fe20002000000 */
[----:B------:R-:W-:Y:S01]  /*18730*/  IMAD.MOV.U32 R122, RZ, RZ, R112 ;  /* 0x000000ffff7a7224 */ /* 0x000fe200078e0070 */
[----:B------:R-:W-:Y:S01]  /*18740*/  FSEL R107, R8, -INF , P0 ;  /* 0xff800000086b7808 */ /* 0x000fe20000000000 */
[----:B------:R-:W-:Y:S01]  /*18750*/  IMAD.MOV.U32 R112, RZ, RZ, R67 ;  /* 0x000000ffff707224 */ /* 0x000fe200078e0043 */
[----:B------:R-:W-:Y:S02]  /*18760*/  ISETP.GE.AND P4, PT, R5, R219, PT ;  /* 0x000000db0500720c */ /* 0x000fe40003f86270 */
[-C--:B------:R-:W-:Y:S02]  /*18770*/  ISETP.GE.AND P0, PT, R245, R221.reuse, PT ;  /* 0x000000ddf500720c */ /* 0x080fe40003f06270 */
[----:B------:R-:W-:Y:S01]  /*18780*/  FSEL R67, R127, -INF , P4 ;  /* 0xff8000007f437808 */ /* 0x000fe20002000000 */
[----:B------:R-:W-:Y:S01]  /*18790*/  IMAD.MOV.U32 R127, RZ, RZ, R59 ;  /* 0x000000ffff7f7224 */ /* 0x000fe200078e003b */
[-C--:B------:R-:W-:Y:S02]  /*187a0*/  ISETP.GE.AND P4, PT, R246, R221.reuse, PT ;  /* 0x000000ddf600720c */ /* 0x080fe40003f86270 */
[----:B------:R-:W-:Y:S02]  /*187b0*/  FSEL R249, R249, -INF , !P0 ;  /* 0xff800000f9f97808 */ /* 0x000fe40004000000 */
[-C--:B------:R-:W-:Y:S02]  /*187c0*/  ISETP.GE.AND P0, PT, R242, R221.reuse, PT ;  /* 0x000000ddf200720c */ /* 0x080fe40003f06270 */
[----:B------:R-:W-:Y:S02]  /*187d0*/  FSEL R247, R247, -INF , !P4 ;  /* 0xff800000f7f77808 */ /* 0x000fe40006000000 */
[----:B------:R-:W-:Y:S01]  /*187e0*/  FSEL R59, R16, -INF , !P0 ;  /* 0xff800000103b7808 */ /* 0x000fe20004000000 */
[----:B------:R-:W-:Y:S01]  /*187f0*/  IMAD.MOV.U32 R16, RZ, RZ, R115 ;  /* 0x000000ffff107224 */ /* 0x000fe200078e0073 */
[-C--:B------:R-:W-:Y:S02]  /*18800*/  ISETP.GE.AND P0, PT, R206, R221.reuse, PT ;  /* 0x000000ddce00720c */ /* 0x080fe40003f06270 */
[----:B------:R-:W-:Y:S02]  /*18810*/  ISETP.GE.AND P4, PT, R244, R221, PT ;  /* 0x000000ddf400720c */ /* 0x000fe40003f86270 */
[----:B------:R-:W-:Y:S02]  /*18820*/  ISETP.GE.AND P1, PT, R155, R219, PT ;  /* 0x000000db9b00720c */ /* 0x000fe40003f26270 */
[----:B------:R-:W-:Y:S02]  /*18830*/  FSEL R64, R12, -INF , !P4 ;  /* 0xff8000000c407808 */ /* 0x000fe40006000000 */
[----:B------:R-:W-:Y:S02]  /*18840*/  FSEL R12, R21, -INF , !P0 ;  /* 0xff800000150c7808 */ /* 0x000fe40004000000 */
[----:B------:R-:W2:Y:S01]  /*18850*/  LD.E R21, desc[UR4][R2.64+0xdc] ;  /* 0x0000dc0402157980 */ /* 0x000ea2000c101900 */
[-C--:B------:R-:W-:Y:S02]  /*18860*/  ISETP.GE.AND P4, PT, R210, R221.reuse, PT ;  /* 0x000000ddd200720c */ /* 0x080fe40003f86270 */
[----:B------:R-:W-:Y:S02]  /*18870*/  ISETP.GE.AND P0, PT, R205, R221, PT ;  /* 0x000000ddcd00720c */ /* 0x000fe40003f06270 */
[----:B------:R-:W-:Y:S02]  /*18880*/  FSEL R123, R123, -INF , P1 ;  /* 0xff8000007b7b7808 */ /* 0x000fe40000800000 */
[----:B------:R-:W-:Y:S02]  /*18890*/  FSEL R24, R24, -INF , !P0 ;  /* 0xff80000018187808 */ /* 0x000fe40004000000 */
[-C--:B------:R-:W-:Y:S02]  /*188a0*/  ISETP.GE.AND P0, PT, R243, R218.reuse, PT ;  /* 0x000000daf300720c */ /* 0x080fe40003f06270 */
[----:B------:R-:W-:Y:S02]  /*188b0*/  ISETP.GE.AND P1, PT, R9, R219, PT ;  /* 0x000000db0900720c */ /* 0x000fe40003f26270 */
[----:B------:R-:W-:Y:S02]  /*188c0*/  FSEL R15, R15, -INF , !P0 ;  /* 0xff8000000f0f7808 */ /* 0x000fe40004000000 */
[-C--:B------:R-:W-:Y:S02]  /*188d0*/  ISETP.GE.AND P0, PT, R207, R218.reuse, PT ;  /* 0x000000dacf00720c */ /* 0x080fe40003f06270 */
[----:B------:R-:W-:Y:S02]  /*188e0*/  FSEL R130, R130, -INF , P1 ;  /* 0xff80000082827808 */ /* 0x000fe40000800000 */
[-C--:B------:R-:W-:Y:S01]  /*188f0*/  ISETP.GE.AND P1, PT, R246, R218.reuse, PT ;  /* 0x000000daf600720c */ /* 0x080fe20003f26270 */
[----:B------:R-:W-:Y:S01]  /*18900*/  IMAD.MOV.U32 R246, RZ, RZ, R62 ;  /* 0x000000fffff67224 */ /* 0x000fe200078e003e */
[----:B------:R-:W-:Y:S02]  /*18910*/  FSEL R62, R13, -INF , !P5 ;  /* 0xff8000000d3e7808 */ /* 0x000fe40006800000 */
[----:B------:R-:W-:Y:S01]  /*18920*/  FSEL R13, R17, -INF , !P4 ;  /* 0xff800000110d7808 */ /* 0x000fe20006000000 */
[----:B------:R-:W-:Y:S01]  /*18930*/  IMAD.MOV.U32 R17, RZ, RZ, R97 ;  /* 0x000000ffff117224 */ /* 0x000fe200078e0061 */
[----:B------:R-:W-:Y:S02]  /*18940*/  FSEL R97, R6, -INF , !P6 ;  /* 0xff80000006617808 */ /* 0x000fe40007000000 */
[----:B------:R-:W-:Y:S02]  /*18950*/  FSEL R7, R7, -INF , !P1 ;  /* 0xff80000007077808 */ /* 0x000fe40004800000 */
[-C--:B------:R-:W-:Y:S02]  /*18960*/  ISETP.GE.AND P5, PT, R207, R221.reuse, PT ;  /* 0x000000ddcf00720c */ /* 0x080fe40003fa6270 */
[-C--:B------:R-:W-:Y:S02]  /*18970*/  ISETP.GE.AND P6, PT, R174, R218.reuse, PT ;  /* 0x000000daae00720c */ /* 0x080fe40003fc6270 */
[----:B------:R-:W-:Y:S01]  /*18980*/  FSEL R8, R20, -INF , !P5 ;  /* 0xff80000014087808 */ /* 0x000fe20006800000 */
[----:B------:R-:W-:Y:S01]  /*18990*/  IMAD.MOV.U32 R20, RZ, RZ, R121 ;  /* 0x000000ffff147224 */ /* 0x000fe200078e0079 */
[-C--:B------:R-:W-:Y:S01]  /*189a0*/  ISETP.GE.AND P5, PT, R244, R218.reuse, PT ;  /* 0x000000daf400720c */ /* 0x080fe20003fa6270 */
[----:B------:R-:W-:Y:S01]  /*189b0*/  IMAD.MOV.U32 R244, RZ, RZ, R96 ;  /* 0x000000fffff47224 */ /* 0x000fe200078e0060 */
[----:B------:R-:W-:Y:S02]  /*189c0*/  FSEL R243, R10, -INF , !P6 ;  /* 0xff8000000af37808 */ /* 0x000fe40007000000 */
[-C--:B------:R-:W-:Y:S02]  /*189d0*/  ISETP.GE.AND P6, PT, R202, R221.reuse, PT ;  /* 0x000000ddca00720c */ /* 0x080fe40003fc6270 */
[-C--:B------:R-:W-:Y:S01]  /*189e0*/  ISETP.GE.AND P4, PT, R245, R218.reuse, PT ;  /* 0x000000daf500720c */ /* 0x080fe20003f86270 */
[----:B------:R-:W-:Y:S01]  /*189f0*/  IMAD.MOV.U32 R245, RZ, RZ, R128 ;  /* 0x000000fffff57224 */ /* 0x000fe200078e0080 */
[----:B------:R-:W-:Y:S02]  /*18a00*/  FSEL R29, R29, -INF , !P6 ;  /* 0xff8000001d1d7808 */ /* 0x000fe40007000000 */
[-C--:B------:R-:W-:Y:S02]  /*18a10*/  ISETP.GE.AND P6, PT, R201, R221.reuse, PT ;  /* 0x000000ddc900720c */ /* 0x080fe40003fc6270 */
[----:B------:R-:W-:Y:S02]  /*18a20*/  FSEL R115, R11, -INF , !P4 ;  /* 0xff8000000b737808 */ /* 0x000fe40006000000 */
[----:B------:R-:W-:Y:S02]  /*18a30*/  FSEL R32, R32, -INF , !P6 ;  /* 0xff80000020207808 */ /* 0x000fe40007000000 */
[-C--:B------:R-:W-:Y:S01]  /*18a40*/  ISETP.GE.AND P4, PT, R242, R218.reuse, PT ;  /* 0x000000daf200720c */ /* 0x080fe20003f86270 */
[----:B------:R-:W-:Y:S01]  /*18a50*/  IMAD.MOV.U32 R242, RZ, RZ, R17 ;  /* 0x000000fffff27224 */ /* 0x000fe200078e0011 */
[-C--:B------:R-:W-:Y:S01]  /*18a60*/  ISETP.GE.AND P6, PT, R206, R218.reuse, PT ;  /* 0x000000dace00720c */ /* 0x080fe20003fc6270 */
        /* <DEDUP_REMOVED lines=10> */
[----:B------:R-:W-:Y:S02]  /*18b10*/  IABS R0, R0 ;  /* 0x0000000000007213 */ /* 0x000fe40000000000 */
[----:B------:R-:W-:Y:S02]  /*18b20*/  FSEL R28, R28, -INF , !P1 ;  /* 0xff8000001c1c7808 */ /* 0x000fe40004800000 */
[----:B------:R-:W-:Y:S01]  /*18b30*/  ISETP.GE.AND P1, PT, R210, R218, PT ;  /* 0x000000dad200720c */ /* 0x000fe20003f26270 */
[----:B------:R-:W-:Y:S01]  /*18b40*/  IMAD.MOV.U32 R210, RZ, RZ, R16 ;  /* 0x000000ffffd27224 */ /* 0x000fe200078e0010 */
[----:B------:R-:W-:Y:S01]  /*18b50*/  I2FP.F32.S32 R0, R0 ;  /* 0x0000000000007245 */ /* 0x000fe20000201400 */
[----:B------:R-:W-:Y:S01]  /*18b60*/  IMAD.MOV.U32 R16, RZ, RZ, R246 ;  /* 0x000000ffff107224 */ /* 0x000fe200078e00f6 */
[----:B------:R-:W-:Y:S01]  /*18b70*/  FSEL R206, R19, -INF , !P1 ;  /* 0xff80000013ce7808 */ /* 0x000fe20004800000 */
[----:B------:R-:W-:Y:S01]  /*18b80*/  IMAD.MOV.U32 R246, RZ, RZ, R122 ;  /* 0x000000fffff67224 */ /* 0x000fe200078e007a */
[----:B------:R-:W-:Y:S01]  /*18b90*/  ISETP.GE.AND P1, PT, R205, R218, PT ;  /* 0x000000dacd00720c */ /* 0x000fe20003f26270 */
[----:B------:R-:W-:Y:S01]  /*18ba0*/  IMAD.MOV.U32 R122, RZ, RZ, R114 ;  /* 0x000000ffff7a7224 */ /* 0x000fe200078e0072 */
[----:B------:R-:W-:Y:S01]  /*18bb0*/  FSEL R114, R14, -INF , !P5 ;  /* 0xff8000000e727808 */ /* 0x000fe20006800000 */
[----:B------:R-:W-:Y:S01]  /*18bc0*/  FFMA.FTZ R131, -R232, R0, R131 ;  /* 0x00000000e8837223 */ /* 0x000fe20000010183 */
        /* <DEDUP_REMOVED lines=12> */
[----:B------:R-:W-:Y:S01]  /*18c90*/  FSEL R202, R27, -INF , !P5 ;  /* 0xff8000001bca7808 */ /* 0x000fe20006800000 */
[----:B------:R-:W-:Y:S01]  /*18ca0*/  IMAD.MOV.U32 R27, RZ, RZ, R95 ;  /* 0x000000ffff1b7224 */ /* 0x000fe200078e005f */
[-C--:B------:R-:W-:Y:S02]  /*18cb0*/  ISETP.GE.AND P5, PT, R201, R218.reuse, PT ;  /* 0x000000dac900720c */ /* 0x080fe40003fa6270 */
[----:B------:R-:W-:Y:S01]  /*18cc0*/  FSEL R204, R23, -INF , !P6 ;  /* 0xff80000017cc7808 */ /* 0x000fe20007000000 */
[----:B------:R-:W-:Y:S01]  /*18cd0*/  IMAD.MOV.U32 R23, RZ, RZ, R246 ;  /* 0x000000ffff177224 */ /* 0x000fe200078e00f6 */
[----:B------:R-:W-:Y:S01]  /*18ce0*/  FSEL R201, R34, -INF , !P5 ;  /* 0xff80000022c97808 */ /* 0x000fe20006800000 */
[----:B------:R-:W-:Y:S01]  /*18cf0*/  IMAD.MOV.U32 R246, RZ, RZ, R122 ;  /* 0x000000fffff67224 */ /* 0x000fe200078e007a */
[-C--:B------:R-:W-:Y:S02]  /*18d00*/  ISETP.GE.AND P6, PT, R203, R218.reuse, PT ;  /* 0x000000dacb00720c */ /* 0x080fe40003fc6270 */
[----:B------:R-:W-:Y:S01]  /*18d10*/  FSEL R203, R26, -INF , !P1 ;  /* 0xff8000001acb7808 */ /* 0x000fe20004800000 */
[----:B------:R-:W-:Y:S01]  /*18d20*/  IMAD.MOV.U32 R26, RZ, RZ, R125 ;  /* 0x000000ffff1a7224 */ /* 0x000fe200078e007d */
        /* <DEDUP_REMOVED lines=67> */
[----:B------:R-:W-:Y:S02]  /*19160*/  FMNMX3.FTZ R22, R149, R97, R7, !PT ;  /* 0x0000006195167276 */ /* 0x000fe40007810007 */
[----:B------:R-:W-:Y:S02]  /*19170*/  FSEL R118, R118, -INF , !P5 ;  /* 0xff80000076767808 */ /* 0x000fe40006800000 */
[----:B------:R-:W-:Y:S02]  /*19180*/  FMNMX3.FTZ R22, R22, R243, R115, !PT ;  /* 0x000000f316167276 */ /* 0x000fe40007810073 */
[-C--:B------:R-:W-:Y:S02]  /*19190*/  ISETP.GE.AND P5, PT, R169, R221.reuse, PT ;  /* 0x000000dda900720c */ /* 0x080fe40003fa6270 */
        /* <DEDUP_REMOVED lines=20> */
[----:B------:R-:W-:Y:S01]  /*192e0*/  IMAD.U32 R210, RZ, RZ, UR6 ;  /* 0x00000006ffd27e24 */ /* 0x000fe2000f8e00ff */
        /* <DEDUP_REMOVED lines=108> */
[C---:B------:R-:W-:Y:S02]  /*199b0*/  ISETP.GE.AND P0, PT, R154.reuse, R219, PT ;  /* 0x000000db9a00720c */ /* 0x040fe40003f06270 */
        /* <DEDUP_REMOVED lines=78> */
[----:B------:R-:W-:Y:S03]  /*19ea0*/  LOP3.LUT R45, R211, 0x120, R212, 0xf8, !PT ;  /* 0x00000120d32d7812 */ /* 0x000fe600078ef8d4 */
[----:B------:R-:W-:Y:S01]  /*19eb0*/  MUFU.EX2 R124, R124 ;  /* 0x0000007c007c7308 */ /* 0x000fe20000000800 */
[-CC-:B------:R-:W-:Y:S01]  /*19ec0*/  FFMA.FTZ R89, R44, R21.reuse, -R50.reuse ;  /* 0x000000152c597223 */ /* 0x180fe20000010832 */
[-CC-:B------:R-:W-:Y:S01]  /*19ed0*/  FFMA.FTZ R116, R28, R21.reuse, -R50.reuse ;  /* 0x000000151c747223 */ /* 0x180fe20000010832 */
[-C--:B------:R-:W-:Y:S01]  /*19ee0*/  FFMA.FTZ R109, R29, R21.reuse, -R50 ;  /* 0x000000151d6d7223 */ /* 0x080fe20000010832 */
[----:B------:R-:W-:Y:S02]  /*19ef0*/  IMAD R45, R45, 0x2, R210 ;  /* 0x000000022d2d7824 */ /* 0x000fe400078e02d2 */
[-CC-:B------:R-:W-:Y:S01]  /*19f00*/  FFMA.FTZ R68, R19, R21.reuse, -R50.reuse ;  /* 0x0000001513447223 */ /* 0x180fe20000010832 */
[-CC-:B------:R-:W-:Y:S01]  /*19f10*/  FFMA.FTZ R91, R16, R21.reuse, -R50.reuse ;  /* 0x00000015105b7223 */ /* 0x180fe20000010832 */
[----:B-1----:R-:W-:Y:S02]  /*19f20*/  FMNMX.FTZ R0, R4, R0, !PT ;  /* 0x0000000004007209 */ /* 0x002fe40007810000 */
[----:B------:R-:W-:Y:S01]  /*19f30*/  MUFU.EX2 R165, R165 ;  /* 0x000000a500a57308 */ /* 0x000fe20000000800 */
[----:B------:R-:W-:Y:S02]  /*19f40*/  VIADD R44, R45, 0x5020 ;  /* 0x000050202d2c7836 */ /* 0x000fe40000000000 */
[-CC-:B------:R-:W-:Y:S01]  /*19f50*/  FFMA.FTZ R120, R24, R21.reuse, -R50.reuse ;  /* 0x0000001518787223 */ /* 0x180fe20000010832 */
[----:B------:R-:W-:Y:S01]  /*19f60*/  FSETP.NEU.FTZ.AND P0, PT, R0, -INF , PT ;  /* 0xff8000000000780b */ /* 0x000fe20003f1d000 */
[----:B------:R-:W-:Y:S01]  /*19f70*/  FMUL.FTZ R4, R21, R0 ;  /* 0x0000000015047220 */ /* 0x000fe20000410000 */
[-CC-:B------:R-:W-:Y:S01]  /*19f80*/  FFMA.FTZ R168, R248, R21.reuse, -R50.reuse ;  /* 0x00000015f8a87223 */ /* 0x180fe20000010832 */
[-CC-:B------:R-:W-:Y:S01]  /*19f90*/  FFMA.FTZ R167, R247, R21.reuse, -R50.reuse ;  /* 0x00000015f7a77223 */ /* 0x180fe20000010832 */
[--C-:B------:R-:W-:Y:S02]  /*19fa0*/  FFMA.FTZ R163, R249, R21, -R50.reuse ;  /* 0x00000015f9a37223 */ /* 0x100fe40000010832 */
[----:B------:R-:W-:Y:S01]  /*19fb0*/  MUFU.EX2 R120, R120 ;  /* 0x0000007800787308 */ /* 0x000fe20000000800 */
[----:B------:R-:W-:Y:S01]  /*19fc0*/  FSEL R46, R4, RZ, P0 ;  /* 0x000000ff042e7208 */ /* 0x000fe20000000000 */
[----:B------:R-:W-:Y:S01]  /*19fd0*/  FMUL.FTZ R5, R21, R5 ;  /* 0x0000000515057220 */ /* 0x000fe20000410000 */
[-CC-:B------:R-:W-:Y:S01]  /*19fe0*/  FFMA.FTZ R117, R25, R21.reuse, -R50.reuse ;  /* 0x0000001519757223 */ /* 0x180fe20000010832 */
[-CC-:B------:R-:W-:Y:S01]  /*19ff0*/  FFMA.FTZ R158, R62, R21.reuse, -R50.reuse ;  /* 0x000000153e9e7223 */ /* 0x180fe20000010832 */
[-C--:B------:R-:W-:Y:S01]  /*1a000*/  FFMA.FTZ R62, R31, R21.reuse, -R50 ;  /* 0x000000151f3e7223 */ /* 0x080fe20000010832 */
        /* <DEDUP_REMOVED lines=13> */
[----:B------:R-:W-:Y:S01]  /*1a0e0*/  LDSM.16.MT88.4 R36, [R45+0x5400] ;  /* 0x005400002d24783b */ /* 0x000fe20000004200 */
[-CC-:B------:R-:W-:Y:S01]  /*1a0f0*/  FFMA.FTZ R80, R17, R21.reuse, -R46.reuse ;  /* 0x0000001511507223 */ /* 0x180fe2000001082e */
[-CC-:B------:R-:W-:Y:S01]  /*1a100*/  FFMA.FTZ R148, R175, R21.reuse, -R46.reuse ;  /* 0x00000015af947223 */ /* 0x180fe2000001082e */
[-CC-:B------:R-:W-:Y:S01]  /*1a110*/  FFMA.FTZ R174, R174, R21.reuse, -R46.reuse ;  /* 0x00000015aeae7223 */ /* 0x180fe2000001082e */
[-CC-:B------:R-:W-:Y:S03]  /*1a120*/  FFMA.FTZ R166, R7, R21.reuse, -R46.reuse ;  /* 0x0000001507a67223 */ /* 0x180fe6000001082e */
[----:B------:R-:W3:Y:S01]  /*1a130*/  MUFU.EX2 R163, R163 ;  /* 0x000000a300a37308 */ /* 0x000ee20000000800 */
        /* <DEDUP_REMOVED lines=10> */
[-C--:B------:R-:W-:Y:S01]  /*1a1e0*/  FFMA.FTZ R162, R64, R21.reuse, -R50 ;  /* 0x0000001540a27223 */ /* 0x080fe20000010832 */
[-CC-:B------:R-:W-:Y:S01]  /*1a1f0*/  FFMA.FTZ R160, R114, R21.reuse, -R46.reuse ;  /* 0x0000001572a07223 */ /* 0x180fe2000001082e */
[-CC-:B------:R-:W-:Y:S01]  /*1a200*/  FFMA.FTZ R154, R207, R21.reuse, -R46.reuse ;  /* 0x00000015cf9a7223 */ /* 0x180fe2000001082e */
[-CC-:B------:R-:W-:Y:S01]  /*1a210*/  FFMA.FTZ R130, R206, R21.reuse, -R46.reuse ;  /* 0x00000015ce827223 */ /* 0x180fe2000001082e */
[--C-:B------:R-:W-:Y:S03]  /*1a220*/  FFMA.FTZ R129, R205, R21, -R46.reuse ;  /* 0x00000015cd817223 */ /* 0x100fe6000001082e */
[----:B------:R-:W2:Y:S01]  /*1a230*/  MUFU.EX2 R166, R166 ;  /* 0x000000a600a67308 */ /* 0x000ea20000000800 */
        /* <DEDUP_REMOVED lines=15> */
[----:B------:R-:W3:Y:S01]  /*1a330*/  MUFU.EX2 R161, R161 ;  /* 0x000000a100a17308 */ /* 0x000ee20000000800 */
[----:B--2---:R-:W-:Y:S01]  /*1a340*/  F2FP.BF16.F32.PACK_AB R29, R166, R169 ;  /* 0x000000a9a61d723e */ /* 0x004fe200000010ff */
[-CC-:B------:R-:W-:Y:S01]  /*1a350*/  FFMA.FTZ R65, R60, R21.reuse, -R50.reuse ;  /* 0x000000153c417223 */ /* 0x180fe20000010832 */
[-C--:B------:R-:W-:Y:S01]  /*1a360*/  FFMA.FTZ R60, R250, R21.reuse, -R50 ;  /* 0x00000015fa3c7223 */ /* 0x080fe20000010832 */
[-C--:B------:R-:W-:Y:S01]  /*1a370*/  FFMA.FTZ R64, R251, R21.reuse, -R46 ;  /* 0x00000015fb407223 */ /* 0x080fe2000001082e */
[-CC-:B------:R-:W-:Y:S01]  /*1a380*/  FFMA.FTZ R96, R96, R21.reuse, -R50.reuse ;  /* 0x0000001560607223 */ /* 0x180fe20000010832 */
[-CC-:B------:R-:W-:Y:S01]  /*1a390*/  FFMA.FTZ R92, R92, R21.reuse, -R50.reuse ;  /* 0x000000155c5c7223 */ /* 0x180fe20000010832 */
[-C--:B------:R-:W-:Y:S03]  /*1a3a0*/  FFMA.FTZ R95, R95, R21.reuse, -R50 ;  /* 0x000000155f5f7223 */ /* 0x080fe60000010832 */
[----:B------:R-:W2:Y:S01]  /*1a3b0*/  MUFU.EX2 R25, R5 ;  /* 0x0000000500197308 */ /* 0x000ea20000000800 */
[-CC-:B------:R-:W-:Y:S01]  /*1a3c0*/  FFMA.FTZ R113, R113, R21.reuse, -R46.reuse ;  /* 0x0000001571717223 */ /* 0x180fe2000001082e */
[-CC-:B------:R-:W-:Y:S01]  /*1a3d0*/  FFMA.FTZ R110, R110, R21.reuse, -R46.reuse ;  /* 0x000000156e6e7223 */ /* 0x180fe2000001082e */
[-CC-:B------:R-:W-:Y:S01]  /*1a3e0*/  FFMA.FTZ R118, R118, R21.reuse, -R46.reuse ;  /* 0x0000001576767223 */ /* 0x180fe2000001082e */
[-C--:B------:R-:W-:Y:S01]  /*1a3f0*/  FFMA.FTZ R112, R112, R21.reuse, -R46 ;  /* 0x0000001570707223 */ /* 0x080fe2000001082e */
[-CC-:B------:R-:W-:Y:S01]  /*1a400*/  FFMA.FTZ R121, R121, R21.reuse, -R50.reuse ;  /* 0x0000001579797223 */ /* 0x180fe20000010832 */
[-CC-:B------:R-:W-:Y:S01]  /*1a410*/  FFMA.FTZ R122, R122, R21.reuse, -R50.reuse ;  /* 0x000000157a7a7223 */ /* 0x180fe20000010832 */
[-CC-:B------:R-:W-:Y:S03]  /*1a420*/  FFMA.FTZ R125, R125, R21.reuse, -R50.reuse ;  /* 0x000000157d7d7223 */ /* 0x180fe60000010832 */
[----:B------:R-:W-:Y:S01]  /*1a430*/  MUFU.EX2 R162, R162 ;  /* 0x000000a200a27308 */ /* 0x000fe20000000800 */
[----:B---3--:R-:W-:Y:S01]  /*1a440*/  F2FP.BF16.F32.PACK_AB R31, R161, R164 ;  /* 0x000000a4a11f723e */ /* 0x008fe200000010ff */
[-C--:B------:R-:W-:Y:S01]  /*1a450*/  FFMA.FTZ R128, R128, R21.reuse, -R50 ;  /* 0x0000001580807223 */ /* 0x080fe20000010832 */
[-C--:B------:R-:W-:Y:S01]  /*1a460*/  FFMA.FTZ R173, R173, R21.reuse, -R46 ;  /* 0x00000015adad7223 */ /* 0x080fe2000001082e */
[-CC-:B------:R-:W-:Y:S01]  /*1a470*/  FFMA.FTZ R172, R172, R21.reuse, -R50.reuse ;  /* 0x00000015acac7223 */ /* 0x180fe20000010832 */
[-CC-:B------:R-:W-:Y:S01]  /*1a480*/  FFMA.FTZ R171, R171, R21.reuse, -R50.reuse ;  /* 0x00000015abab7223 */ /* 0x180fe20000010832 */
[-C--:B------:R-:W-:Y:S01]  /*1a490*/  FFMA.FTZ R170, R170, R21.reuse, -R50 ;  /* 0x00000015aaaa7223 */ /* 0x080fe20000010832 */
[--C-:B------:R-:W-:Y:S03]  /*1a4a0*/  FFMA.FTZ R127, R127, R21, -R46.reuse ;  /* 0x000000157f7f7223 */ /* 0x100fe6000001082e */
[----:B------:R-:W-:Y:S01]  /*1a4b0*/  MUFU.EX2 R158, R158 ;  /* 0x0000009e009e7308 */ /* 0x000fe20000000800 */
[C---:B--2---:R-:W-:Y:S01]  /*1a4c0*/  FMUL.FTZ R16, R25.reuse, R132 ;  /* 0x0000008419107220 */ /* 0x044fe20000410000 */
[C---:B------:R-:W-:Y:S01]  /*1a4d0*/  FMUL.FTZ R17, R25.reuse, R133 ;  /* 0x0000008519117220 */ /* 0x040fe20000410000 */
[C---:B------:R-:W-:Y:S01]  /*1a4e0*/  FMUL.FTZ R5, R25.reuse, R145 ;  /* 0x0000009119057220 */ /* 0x040fe20000410000 */
[C---:B------:R-:W-:Y:S01]  /*1a4f0*/  FMUL.FTZ R8, R25.reuse, R140 ;  /* 0x0000008c19087220 */ /* 0x040fe20000410000 */
[--C-:B------:R-:W-:Y:S01]  /*1a500*/  FFMA.FTZ R140, R184, R21, -R46.reuse ;  /* 0x00000015b88c7223 */ /* 0x100fe2000001082e */
[C---:B------:R-:W-:Y:S01]  /*1a510*/  FMUL.FTZ R9, R25.reuse, R141 ;  /* 0x0000008d19097220 */ /* 0x040fe20000410000 */
[----:B------:R-:W-:Y:S03]  /*1a520*/  FFMA.FTZ R141, R182, R21, -R46 ;  /* 0x00000015b68d7223 */ /* 0x000fe6000001082e */
[----:B------:R-:W-:Y:S01]  /*1a530*/  MUFU.EX2 R155, R155 ;  /* 0x0000009b009b7308 */ /* 0x000fe20000000800 */
[----:B------:R-:W-:Y:S01]  /*1a540*/  FFMA.FTZ R168, R25, R241, R168 ;  /* 0x000000f119a87223 */ /* 0x000fe200000100a8 */
[-CC-:B------:R-:W-:Y:S01]  /*1a550*/  FFMA.FTZ R132, R191, R21.reuse, -R46.reuse ;  /* 0x00000015bf847223 */ /* 0x180fe2000001082e */
[-C--:B------:R-:W-:Y:S01]  /*1a560*/  FFMA.FTZ R133, R190, R21.reuse, -R46 ;  /* 0x00000015be857223 */ /* 0x080fe2000001082e */
        /* <DEDUP_REMOVED lines=9> */
[----:B------:R-:W-:Y:S01]  /*1a600*/  FFMA.FTZ R75, R75, R21, -R46 ;  /* 0x000000154b4b7223 */ /* 0x000fe2000001082e */
[----:B------:R-:W-:Y:S01]  /*1a610*/  FSEL R4, R0, RZ, P0 ;  /* 0x000000ff00047208 */ /* 0x000fe20000000000 */
[----:B------:R-:W-:Y:S03]  /*1a620*/  FADD.FTZ R168, R167, R168 ;  /* 0x000000a8a7a87221 */ /* 0x000fe60000010000 */
[----:B------:R-:W-:Y:S01]  /*1a630*/  MUFU.EX2 R157, R157 ;  /* 0x0000009d009d7308 */ /* 0x000fe20000000800 */
[C---:B------:R-:W-:Y:S01]  /*1a640*/  ISETP.GT.AND P0, PT, R230.reuse, R223, PT ;  /* 0x000000dfe600720c */ /* 0x040fe20003f04270 */
[----:B------:R-:W-:Y:S02]  /*1a650*/  VIADD R230, R230, 0xffffffff ;  /* 0xffffffffe6e67836 */ /* 0x000fe40000000000 */
[----:B------:R-:W-:Y:S01]  /*1a660*/  FADD.FTZ R4, -R4, R149 ;  /* 0x0000009504047221 */ /* 0x000fe20000010100 */
[-C--:B------:R-:W-:Y:S01]  /*1a670*/  FFMA.FTZ R149, R176, R21.reuse, -R46 ;  /* 0x00000015b0957223 */ /* 0x080fe2000001082e */
[----:B------:R-:W-:Y:S01]  /*1a680*/  FADD.FTZ R165, R165, R168 ;  /* 0x000000a8a5a57221 */ /* 0x000fe20000010000 */
[-CC-:B------:R-:W-:Y:S01]  /*1a690*/  FFMA.FTZ R72, R72, R21.reuse, -R50.reuse ;  /* 0x0000001548487223 */ /* 0x180fe20000010832 */
[----:B------:R-:W-:Y:S02]  /*1a6a0*/  FMUL.FTZ R4, R21, R4 ;  /* 0x0000000415047220 */ /* 0x000fe40000410000 */
[----:B------:R-:W-:Y:S01]  /*1a6b0*/  MUFU.EX2 R154, R154 ;  /* 0x0000009a009a7308 */ /* 0x000fe20000000800 */
[----:B------:R-:W-:Y:S01]  /*1a6c0*/  FADD.FTZ R165, R163, R165 ;  /* 0x000000a5a3a57221 */ /* 0x000fe20000010000 */
[-CC-:B------:R-:W-:Y:S01]  /*1a6d0*/  FFMA.FTZ R63, R63, R21.reuse, -R50.reuse ;  /* 0x000000153f3f7223 */ /* 0x180fe20000010832 */
[-CC-:B------:R-:W-:Y:S01]  /*1a6e0*/  FFMA.FTZ R61, R61, R21.reuse, -R50.reuse ;  /* 0x000000153d3d7223 */ /* 0x180fe20000010832 */
[-C--:B------:R-:W-:Y:S01]  /*1a6f0*/  FFMA.FTZ R58, R58, R21.reuse, -R50 ;  /* 0x000000153a3a7223 */ /* 0x080fe20000010832 */
[-CC-:B------:R-:W-:Y:S01]  /*1a700*/  FFMA.FTZ R57, R57, R21.reuse, -R46.reuse ;  /* 0x0000001539397223 */ /* 0x180fe2000001082e */
[-CC-:B------:R-:W-:Y:S01]  /*1a710*/  FFMA.FTZ R56, R56, R21.reuse, -R46.reuse ;  /* 0x0000001538387223 */ /* 0x180fe2000001082e */
[-CC-:B------:R-:W-:Y:S03]  /*1a720*/  FFMA.FTZ R55, R55, R21.reuse, -R46.reuse ;  /* 0x0000001537377223 */ /* 0x180fe6000001082e */
[----:B------:R2:W3:Y:S01]  /*1a730*/  MUFU.EX2 R24, R4 ;  /* 0x0000000400187308 */ /* 0x0004e20000000800 */
[-C--:B------:R-:W-:Y:S01]  /*1a740*/  FFMA.FTZ R54, R54, R21.reuse, -R46 ;  /* 0x0000001536367223 */ /* 0x080fe2000001082e */
[-CC-:B------:R-:W-:Y:S01]  /*1a750*/  FFMA.FTZ R53, R53, R21.reuse, -R50.reuse ;  /* 0x0000001535357223 */ /* 0x180fe20000010832 */
[-CC-:B------:R-:W-:Y:S01]  /*1a760*/  FFMA.FTZ R52, R52, R21.reuse, -R50.reuse ;  /* 0x0000001534347223 */ /* 0x180fe20000010832 */
[-C--:B------:R-:W-:Y:S01]  /*1a770*/  FFMA.FTZ R51, R51, R21.reuse, -R50 ;  /* 0x0000001533337223 */ /* 0x080fe20000010832 */
[-CC-:B------:R-:W-:Y:S01]  /*1a780*/  FFMA.FTZ R48, R48, R21.reuse, -R46.reuse ;  /* 0x0000001530307223 */ /* 0x180fe2000001082e */
[--C-:B------:R-:W-:Y:S04]  /*1a790*/  FFMA.FTZ R23, R23, R21, -R46.reuse ;  /* 0x0000001517177223 */ /* 0x100fe8000001082e */
[----:B------:R-:W4:Y:S10]  /*1a7a0*/  MUFU.EX2 R130, R130 ;  /* 0x0000008200827308 */ /* 0x000f340000000800 */
[----:B------:R-:W5:Y:S01]  /*1a7b0*/  MUFU.EX2 R131, R131 ;  /* 0x0000008300837308 */ /* 0x000f620000000800 */
[----:B--2---:R-:W-:Y:S02]  /*1a7c0*/  VIADD R4, R45, 0x5000 ;  /* 0x000050002d047836 */ /* 0x004fe40000000000 */
[C---:B---3--:R-:W-:Y:S01]  /*1a7d0*/  FMUL.FTZ R18, R24.reuse, R134 ;  /* 0x0000008618127220 */ /* 0x048fe20000410000 */
[C---:B------:R-:W-:Y:S01]  /*1a7e0*/  FMUL.FTZ R19, R24.reuse, R135 ;  /* 0x0000008718137220 */ /* 0x040fe20000410000 */
[----:B------:R-:W-:Y:S01]  /*1a7f0*/  FMUL.FTZ R6, R24, R146 ;  /* 0x0000009218067220 */ /* 0x000fe20000410000 */
[----:B------:R-:W-:Y:S02]  /*1a800*/  @P2 VIADD R44, R4, 0xffffffe0 ;  /* 0xffffffe0042c2836 */ /* 0x000fe40000000000 */
[----:B------:R-:W-:Y:S01]  /*1a810*/  FMUL.FTZ R4, R25, R144 ;  /* 0x0000009019047220 */ /* 0x000fe20000410000 */
[C---:B------:R-:W-:Y:S01]  /*1a820*/  FMUL.FTZ R7, R24.reuse, R147 ;  /* 0x0000009318077220 */ /* 0x040fe20000410000 */
[----:B------:R-:W2:Y:S01]  /*1a830*/  MUFU.EX2 R117, R117 ;  /* 0x0000007500757308 */ /* 0x000ea20000000800 */
[C---:B------:R-:W-:Y:S01]  /*1a840*/  FMUL.FTZ R10, R24.reuse, R142 ;  /* 0x0000008e180a7220 */ /* 0x040fe20000410000 */
[----:B------:R-:W3:Y:S01]  /*1a850*/  LDSM.16.MT88.4 R32, [R44] ;  /* 0x000000002c20783b */ /* 0x000ee20000004200 */
[C---:B------:R-:W-:Y:S01]  /*1a860*/  FMUL.FTZ R11, R24.reuse, R143 ;  /* 0x0000008f180b7220 */ /* 0x040fe20000410000 */
[C---:B------:R-:W-:Y:S01]  /*1a870*/  FFMA.FTZ R169, R24.reuse, R240, R169 ;  /* 0x000000f018a97223 */ /* 0x040fe200000100a9 */
[--C-:B------:R-:W-:Y:S01]  /*1a880*/  FFMA.FTZ R142, R183, R21, -R46.reuse ;  /* 0x00000015b78e7223 */ /* 0x100fe2000001082e */
[C---:B-1----:R-:W-:Y:S04]  /*1a890*/  HMMA.16816.F32.BF16 R4, R28.reuse, R12, R4 ;  /* 0x0000000c1c04723c */ /* 0x042fe80000041804 */
[----:B------:R-:W-:Y:S01]  /*1a8a0*/  MUFU.EX2 R129, R129 ;  /* 0x0000008100817308 */ /* 0x000fe20000000800 */
[----:B------:R-:W1:Y:S01]  /*1a8b0*/  LDSM.16.MT88.4 R40, [R44+0x400] ;  /* 0x000400002c28783b */ /* 0x000e620000004200 */
[C---:B------:R-:W-:Y:S01]  /*1a8c0*/  FMUL.FTZ R12, R25.reuse, R136 ;  /* 0x00000088190c7220 */ /* 0x040fe20000410000 */
[----:B------:R-:W-:Y:S01]  /*1a8d0*/  FMUL.FTZ R13, R25, R137 ;  /* 0x00000089190d7220 */ /* 0x000fe20000410000 */
[--C-:B------:R-:W-:Y:S01]  /*1a8e0*/  FFMA.FTZ R143, R181, R21, -R46.reuse ;  /* 0x00000015b58f7223 */ /* 0x100fe2000001082e */
[C---:B------:R-:W-:Y:S05]  /*1a8f0*/  HMMA.16816.F32.BF16 R8, R28.reuse, R14, R8 ;  /* 0x0000000e1c08723c */ /* 0x040fea0000041808 */
[----:B------:R-:W2:Y:S01]  /*1a900*/  MUFU.EX2 R123, R123 ;  /* 0x0000007b007b7308 */ /* 0x000ea20000000800 */
        /* <DEDUP_REMOVED lines=8> */
[-CC-:B------:R-:W-:Y:S01]  /*1a990*/  FFMA.FTZ R138, R185, R21.reuse, -R50.reuse ;  /* 0x00000015b98a7223 */ /* 0x180fe20000010832 */
[-CC-:B------:R-:W-:Y:S01]  /*1a9a0*/  FFMA.FTZ R144, R180, R21.reuse, -R50.reuse ;  /* 0x00000015b4907223 */ /* 0x180fe20000010832 */
[-CC-:B------:R-:W-:Y:S01]  /*1a9b0*/  FFMA.FTZ R147, R178, R21.reuse, -R50.reuse ;  /* 0x00000015b2937223 */ /* 0x180fe20000010832 */
[----:B------:R-:W-:Y:S01]  /*1a9c0*/  FFMA.FTZ R146, R177, R21, -R50 ;  /* 0x00000015b1927223 */ /* 0x000fe20000010832 */
[----:B------:R-:W-:Y:S05]  /*1a9d0*/  FADD.FTZ R169, R166, R169 ;  /* 0x000000a9a6a97221 */ /* 0x000fea0000010000 */
[----:B------:R-:W2:Y:S01]  /*1a9e0*/  MUFU.EX2 R115, R115 ;  /* 0x0000007300737308 */ /* 0x000ea20000000800 */
[----:B------:R-:W-:Y:S04]  /*1a9f0*/  FADD.FTZ R164, R164, R169 ;  /* 0x000000a9a4a47221 */ /* 0x000fe80000010000 */
[----:B------:R-:W-:Y:S05]  /*1aa00*/  FADD.FTZ R164, R161, R164 ;  /* 0x000000a4a1a47221 */ /* 0x000fea0000010000 */
[----:B------:R-:W-:Y:S01]  /*1aa10*/  MUFU.EX2 R116, R116 ;  /* 0x0000007400747308 */ /* 0x000fe20000000800 */
[C---:B---3--:R-:W-:Y:S09]  /*1aa20*/  HMMA.16816.F32.BF16 R12, R28.reuse, R32, R12 ;  /* 0x000000201c0c723c */ /* 0x048ff2000004180c */
[----:B------:R-:W3:Y:S01]  /*1aa30*/  MUFU.EX2 R109, R109 ;  /* 0x0000006d006d7308 */ /* 0x000ee20000000800 */
[----:B------:R-:W-:Y:S01]  /*1aa40*/  HMMA.16816.F32.BF16 R16, R28, R34, R16 ;  /* 0x000000221c10723c */ /* 0x000fe20000041810 */
[----:B------:R-:W3:Y:S02]  /*1aa50*/  LDSM.16.MT88.4 R32, [R45+0x5800] ;  /* 0x005800002d20783b */ /* 0x000ee40000004200 */
[----:B------:R-:W-:Y:S01]  /*1aa60*/  F2FP.BF16.F32.PACK_AB R28, R158, R162 ;  /* 0x000000a29e1c723e */ /* 0x000fe200000010ff */
[----:B------:R-:W-:Y:S01]  /*1aa70*/  FADD.FTZ R162, R162, R165 ;  /* 0x000000a5a2a27221 */ /* 0x000fe20000010000 */
[----:B------:R-:W-:Y:S04]  /*1aa80*/  F2FP.BF16.F32.PACK_AB R30, R153, R155 ;  /* 0x0000009b991e723e */ /* 0x000fe800000010ff */
[----:B------:R-:W-:Y:S01]  /*1aa90*/  MUFU.EX2 R106, R106 ;  /* 0x0000006a006a7308 */ /* 0x000fe20000000800 */
[C---:B------:R-:W-:Y:S01]  /*1aaa0*/  F2FP.BF16.F32.PACK_AB R29, R157.reuse, R160 ;  /* 0x000000a09d1d723e */ /* 0x040fe200000010ff */
[----:B------:R-:W-:Y:S01]  /*1aab0*/  FADD.FTZ R160, R160, R164 ;  /* 0x000000a4a0a07221 */ /* 0x000fe20000010000 */
[----:B----4-:R-:W-:Y:S01]  /*1aac0*/  F2FP.BF16.F32.PACK_AB R31, R130, R154 ;  /* 0x0000009a821f723e */ /* 0x010fe200000010ff */
[----:B------:R-:W-:Y:S02]  /*1aad0*/  FADD.FTZ R162, R158, R162 ;  /* 0x000000a29ea27221 */ /* 0x000fe40000010000 */
[----:B------:R-:W-:Y:S04]  /*1aae0*/  FADD.FTZ R160, R157, R160 ;  /* 0x000000a09da07221 */ /* 0x000fe80000010000 */
[----:B------:R-:W4:Y:S01]  /*1aaf0*/  MUFU.EX2 R104, R104 ;  /* 0x0000006800687308 */ /* 0x000f220000000800 */
[----:B------:R-:W-:Y:S01]  /*1ab00*/  FADD.FTZ R155, R155, R162 ;  /* 0x000000a29b9b7221 */ /* 0x000fe20000010000 */
[C---:B------:R-:W-:Y:S03]  /*1ab10*/  HMMA.16816.F32.BF16 R4, R28.reuse, R36, R4 ;  /* 0x000000241c04723c */ /* 0x040fe60000041804 */
[----:B------:R-:W-:Y:S01]  /*1ab20*/  FADD.FTZ R154, R154, R160 ;  /* 0x000000a09a9a7221 */ /* 0x000fe20000010000 */
[----:B------:R-:W-:Y:S04]  /*1ab30*/  FADD.FTZ R155, R153, R155 ;  /* 0x0000009b999b7221 */ /* 0x000fe80000010000 */
[----:B------:R-:W-:Y:S01]  /*1ab40*/  MUFU.EX2 R114, R114 ;  /* 0x0000007200727308 */ /* 0x000fe20000000800 */
[----:B------:R-:W-:Y:S01]  /*1ab50*/  FADD.FTZ R154, R130, R154 ;  /* 0x0000009a829a7221 */ /* 0x000fe20000010000 */
[C---:B------:R-:W-:Y:S01]  /*1ab60*/  HMMA.16816.F32.BF16 R8, R28.reuse, R38, R8 ;  /* 0x000000261c08723c */ /* 0x040fe20000041808 */
[----:B------:R-:W4:Y:S07]  /*1ab70*/  LDSM.16.MT88.4 R36, [R44+0x800] ;  /* 0x000800002c24783b */ /* 0x000f2e0000004200 */
[----:B------:R-:W4:Y:S01]  /*1ab80*/  MUFU.EX2 R108, R108 ;  /* 0x0000006c006c7308 */ /* 0x000f220000000800 */
[C---:B-1----:R-:W-:Y:S09]  /*1ab90*/  HMMA.16816.F32.BF16 R12, R28.reuse, R40, R12 ;  /* 0x000000281c0c723c */ /* 0x042ff2000004180c */
[----:B------:R-:W-:Y:S01]  /*1aba0*/  MUFU.EX2 R105, R105 ;  /* 0x0000006900697308 */ /* 0x000fe20000000800 */
[----:B------:R-:W-:Y:S01]  /*1abb0*/  HMMA.16816.F32.BF16 R16, R28, R42, R16 ;  /* 0x0000002a1c10723c */ /* 0x000fe20000041810 */
[----:B------:R-:W1:Y:S02]  /*1abc0*/  LDSM.16.MT88.4 R40, [R45+0x5c00] ;  /* 0x005c00002d28783b */ /* 0x000e640000004200 */
[C---:B-----5:R-:W-:Y:S01]  /*1abd0*/  F2FP.BF16.F32.PACK_AB R28, R124.reuse, R131 ;  /* 0x000000837c1c723e */ /* 0x060fe200000010ff */
[----:B------:R-:W-:Y:S01]  /*1abe0*/  FADD.FTZ R131, R131, R155 ;  /* 0x0000009b83837221 */ /* 0x000fe20000010000 */
[----:B--2---:R-:W-:Y:S04]  /*1abf0*/  F2FP.BF16.F32.PACK_AB R30, R117, R120 ;  /* 0x00000078751e723e */ /* 0x004fe800000010ff */
        /* <DEDUP_REMOVED lines=8> */
[C---:B---3--:R-:W-:Y:S03]  /*1ac80*/  HMMA.16816.F32.BF16 R4, R28.reuse, R32, R4 ;  /* 0x000000201c04723c */ /* 0x048fe60000041804 */
[----:B------:R-:W-:Y:S01]  /*1ac90*/  FADD.FTZ R119, R119, R129 ;  /* 0x0000008177777221 */ /* 0x000fe20000010000 */
[----:B------:R-:W-:Y:S04]  /*1aca0*/  FADD.FTZ R120, R117, R120 ;  /* 0x0000007875787221 */ /* 0x000fe80000010000 */
[----:B------:R-:W3:Y:S01]  /*1acb0*/  MUFU.EX2 R98, R98 ;  /* 0x0000006200627308 */ /* 0x000ee20000000800 */
        /* <DEDUP_REMOVED lines=10> */
[----:B------:R-:W-:Y:S04]  /*1ad60*/  F2FP.BF16.F32.PACK_AB R30, R104, R106 ;  /* 0x0000006a681e723e */ /* 0x000fe800000010ff */
[----:B------:R-:W-:Y:S01]  /*1ad70*/  MUFU.EX2 R101, R101 ;  /* 0x0000006500657308 */ /* 0x000fe20000000800 */
[----:B------:R-:W-:Y:S01]  /*1ad80*/  F2FP.BF16.F32.PACK_AB R29, R108, R114 ;  /* 0x000000726c1d723e */ /* 0x000fe200000010ff */
[----:B------:R-:W-:Y:S01]  /*1ad90*/  FADD.FTZ R114, R114, R119 ;  /* 0x0000007772727221 */ /* 0x000fe20000010000 */
[----:B--2---:R-:W-:Y:S01]  /*1ada0*/  F2FP.BF16.F32.PACK_AB R31, R102, R105 ;  /* 0x00000069661f723e */ /* 0x004fe200000010ff */
[----:B------:R-:W-:Y:S02]  /*1adb0*/  FADD.FTZ R116, R109, R116 ;  /* 0x000000746d747221 */ /* 0x000fe40000010000 */
[----:B------:R-:W-:Y:S04]  /*1adc0*/  FADD.FTZ R114, R108, R114 ;  /* 0x000000726c727221 */ /* 0x000fe80000010000 */
[----:B------:R-:W2:Y:S01]  /*1add0*/  MUFU.EX2 R97, R97 ;  /* 0x0000006100617308 */ /* 0x000ea20000000800 */
[----:B------:R-:W-:Y:S01]  /*1ade0*/  FADD.FTZ R106, R106, R116 ;  /* 0x000000746a6a7221 */ /* 0x000fe20000010000 */
[C---:B-1----:R-:W-:Y:S03]  /*1adf0*/  HMMA.16816.F32.BF16 R4, R28.reuse, R40, R4 ;  /* 0x000000281c04723c */ /* 0x042fe60000041804 */
[----:B------:R-:W-:Y:S01]  /*1ae00*/  FADD.FTZ R105, R105, R114 ;  /* 0x0000007269697221 */ /* 0x000fe20000010000 */
[----:B------:R-:W-:Y:S04]  /*1ae10*/  FADD.FTZ R106, R104, R106 ;  /* 0x0000006a686a7221 */ /* 0x000fe80000010000 */
[----:B------:R-:W-:Y:S01]  /*1ae20*/  MUFU.EX2 R93, R93 ;  /* 0x0000005d005d7308 */ /* 0x000fe20000000800 */
[----:B------:R-:W-:Y:S01]  /*1ae30*/  FADD.FTZ R105, R102, R105 ;  /* 0x0000006966697221 */ /* 0x000fe20000010000 */
[C---:B------:R-:W-:Y:S01]  /*1ae40*/  HMMA.16816.F32.BF16 R8, R28.reuse, R42, R8 ;  /* 0x0000002a1c08723c */ /* 0x040fe20000041808 */
[----:B------:R-:W1:Y:S07]  /*1ae50*/  LDSM.16.MT88.4 R40, [R44+0x1000] ;  /* 0x001000002c28783b */ /* 0x000e6e0000004200 */
[----:B------:R-:W2:Y:S01]  /*1ae60*/  MUFU.EX2 R88, R88 ;  /* 0x0000005800587308 */ /* 0x000ea20000000800 */
[C---:B-----5:R-:W-:Y:S09]  /*1ae70*/  HMMA.16816.F32.BF16 R12, R28.reuse, R32, R12 ;  /* 0x000000201c0c723c */ /* 0x060ff2000004180c */
[----:B------:R-:W-:Y:S01]  /*1ae80*/  MUFU.EX2 R89, R89 ;  /* 0x0000005900597308 */ /* 0x000fe20000000800 */
[----:B------:R-:W-:Y:S01]  /*1ae90*/  HMMA.16816.F32.BF16 R16, R28, R34, R16 ;  /* 0x000000221c10723c */ /* 0x000fe20000041810 */
[----:B------:R-:W5:Y:S02]  /*1aea0*/  LDSM.16.MT88.4 R32, [R45+0x6400] ;  /* 0x006400002d20783b */ /* 0x000f640000004200 */
[----:B---3--:R-:W-:Y:S01]  /*1aeb0*/  F2FP.BF16.F32.PACK_AB R28, R98, R103 ;  /* 0x00000067621c723e */ /* 0x008fe200000010ff */
[----:B------:R-:W-:Y:S01]  /*1aec0*/  FADD.FTZ R103, R103, R106 ;  /* 0x0000006a67677221 */ /* 0x000fe20000010000 */
[----:B----4-:R-:W-:Y:S04]  /*1aed0*/  F2FP.BF16.F32.PACK_AB R30, R90, R94 ;  /* 0x0000005e5a1e723e */ /* 0x010fe800000010ff */
[----:B------:R-:W3:Y:S01]  /*1aee0*/  MUFU.EX2 R85, R85 ;  /* 0x0000005500557308 */ /* 0x000ee20000000800 */
[----:B--2---:R-:W-:Y:S01]  /*1aef0*/  F2FP.BF16.F32.PACK_AB R29, R97, R101 ;  /* 0x00000065611d723e */ /* 0x004fe200000010ff */
        /* <DEDUP_REMOVED lines=12> */
[----:B------:R-:W4:Y:S07]  /*1afc0*/  LDSM.16.MT88.4 R36, [R44+0x1400] ;  /* 0x001400002c24783b */ /* 0x000f2e0000004200 */
[----:B------:R-:W-:Y:S01]  /*1afd0*/  MUFU.EX2 R87, R87 ;  /* 0x0000005700577308 */ /* 0x000fe20000000800 */
[C---:B-1----:R-:W-:Y:S09]  /*1afe0*/  HMMA.16816.F32.BF16 R12, R28.reuse, R40, R12 ;  /* 0x000000281c0c723c */ /* 0x042ff2000004180c */
[----:B------:R-:W1:Y:S01]  /*1aff0*/  MUFU.EX2 R84, R84 ;  /* 0x0000005400547308 */ /* 0x000e620000000800 */
[----:B------:R-:W-:Y:S01]  /*1b000*/  HMMA.16816.F32.BF16 R16, R28, R42, R16 ;  /* 0x0000002a1c10723c */ /* 0x000fe20000041810 */
[----:B------:R-:W4:Y:S02]  /*1b010*/  LDSM.16.MT88.4 R40, [R45+0x6800] ;  /* 0x006800002d28783b */ /* 0x000f240000004200 */
[----:B---3--:R-:W-:Y:S01]  /*1b020*/  F2FP.BF16.F32.PACK_AB R28, R85, R89 ;  /* 0x00000059551c723e */ /* 0x008fe200000010ff */
[----:B------:R-:W-:Y:S01]  /*1b030*/  FADD.FTZ R89, R89, R94 ;  /* 0x0000005e59597221 */ /* 0x000fe20000010000 */
[----:B--2---:R-:W-:Y:S04]  /*1b040*/  F2FP.BF16.F32.PACK_AB R30, R79, R82 ;  /* 0x000000524f1e723e */ /* 0x004fe800000010ff */
[----:B------:R-:W-:Y:S01]  /*1b050*/  MUFU.EX2 R81, R81 ;  /* 0x0000005100517308 */ /* 0x000fe20000000800 */
[----:B------:R-:W-:Y:S04]  /*1b060*/  FADD.FTZ R89, R85, R89 ;  /* 0x0000005955597221 */ /* 0x000fe80000010000 */
[----:B------:R-:W-:Y:S05]  /*1b070*/  FADD.FTZ R82, R82, R89 ;  /* 0x0000005952527221 */ /* 0x000fea0000010000 */
[----:B------:R-:W2:Y:S01]  /*1b080*/  MUFU.EX2 R77, R77 ;  /* 0x0000004d004d7308 */ /* 0x000ea20000000800 */
[C---:B-1----:R-:W-:Y:S01]  /*1b090*/  F2FP.BF16.F32.PACK_AB R29, R84.reuse, R87 ;  /* 0x00000057541d723e */ /* 0x042fe200000010ff */
[----:B------:R-:W-:Y:S01]  /*1b0a0*/  FADD.FTZ R87, R87, R93 ;  /* 0x0000005d57577221 */ /* 0x000fe20000010000 */
[----:B------:R-:W-:Y:S03]  /*1b0b0*/  FADD.FTZ R82, R79, R82 ;  /* 0x000000524f527221 */ /* 0x000fe60000010000 */
[----:B------:R-:W-:Y:S04]  /*1b0c0*/  FADD.FTZ R87, R84, R87 ;  /* 0x0000005754577221 */ /* 0x000fe80000010000 */
[----:B------:R-:W-:Y:S10]  /*1b0d0*/  MUFU.EX2 R78, R78 ;  /* 0x0000004e004e7308 */ /* 0x000ff40000000800 */
[----:B------:R-:W1:Y:S01]  /*1b0e0*/  MUFU.EX2 R71, R71 ;  /* 0x0000004700477308 */ /* 0x000e620000000800 */
[----:B--2---:R-:W-:Y:S01]  /*1b0f0*/  F2FP.BF16.F32.PACK_AB R31, R77, R81 ;  /* 0x000000514d1f723e */ /* 0x004fe200000010ff */
[----:B------:R-:W-:Y:S04]  /*1b100*/  FADD.FTZ R81, R81, R87 ;  /* 0x0000005751517221 */ /* 0x000fe80000010000 */
[----:B------:R-:W-:Y:S04]  /*1b110*/  FADD.FTZ R81, R77, R81 ;  /* 0x000000514d517221 */ /* 0x000fe80000010000 */
[----:B------:R-:W-:Y:S01]  /*1b120*/  MUFU.EX2 R68, R68 ;  /* 0x0000004400447308 */ /* 0x000fe20000000800 */
[C---:B-----5:R-:W-:Y:S09]  /*1b130*/  HMMA.16816.F32.BF16 R4, R28.reuse, R32, R4 ;  /* 0x000000201c04723c */ /* 0x060ff20000041804 */
[----:B------:R-:W2:Y:S01]  /*1b140*/  MUFU.EX2 R66, R66 ;  /* 0x0000004200427308 */ /* 0x000ea20000000800 */
[C---:B------:R-:W-:Y:S01]  /*1b150*/  HMMA.16816.F32.BF16 R8, R28.reuse, R34, R8 ;  /* 0x000000221c08723c */ /* 0x040fe20000041808 */
[----:B------:R-:W3:Y:S08]  /*1b160*/  LDSM.16.MT88.4 R32, [R44+0x1800] ;  /* 0x001800002c20783b */ /* 0x000ef00000004200 */
[----:B------:R-:W-:Y:S01]  /*1b170*/  MUFU.EX2 R76, R76 ;  /* 0x0000004c004c7308 */ /* 0x000fe20000000800 */
[C---:B----4-:R-:W-:Y:S09]  /*1b180*/  HMMA.16816.F32.BF16 R12, R28.reuse, R36, R12 ;  /* 0x000000241c0c723c */ /* 0x050ff2000004180c */
[----:B------:R-:W4:Y:S01]  /*1b190*/  MUFU.EX2 R70, R70 ;  /* 0x0000004600467308 */ /* 0x000f220000000800 */
[----:B------:R-:W-:Y:S01]  /*1b1a0*/  HMMA.16816.F32.BF16 R16, R28, R38, R16 ;  /* 0x000000261c10723c */ /* 0x000fe20000041810 */
[----:B------:R-:W5:Y:S02]  /*1b1b0*/  LDSM.16.MT88.4 R36, [R45+0x6c00] ;  /* 0x006c00002d24783b */ /* 0x000f640000004200 */
[C---:B-1----:R-:W-:Y:S01]  /*1b1c0*/  F2FP.BF16.F32.PACK_AB R28, R71.reuse, R78 ;  /* 0x0000004e471c723e */ /* 0x042fe200000010ff */
[----:B------:R-:W-:Y:S01]  /*1b1d0*/  FADD.FTZ R78, R78, R82 ;  /* 0x000000524e4e7221 */ /* 0x000fe20000010000 */
[----:B--2---:R-:W-:Y:S04]  /*1b1e0*/  F2FP.BF16.F32.PACK_AB R30, R66, R68 ;  /* 0x00000044421e723e */ /* 0x004fe800000010ff */
[----:B------:R-:W-:Y:S01]  /*1b1f0*/  MUFU.EX2 R67, R67 ;  /* 0x0000004300437308 */ /* 0x000fe20000000800 */
[----:B------:R-:W-:Y:S04]  /*1b200*/  FADD.FTZ R78, R71, R78 ;  /* 0x0000004e474e7221 */ /* 0x000fe80000010000 */
[----:B------:R-:W-:Y:S05]  /*1b210*/  FADD.FTZ R68, R68, R78 ;  /* 0x0000004e44447221 */ /* 0x000fea0000010000 */
[----:B------:R-:W1:Y:S01]  /*1b220*/  MUFU.EX2 R64, R64 ;  /* 0x0000004000407308 */ /* 0x000e620000000800 */
[----:B----4-:R-:W-:Y:S01]  /*1b230*/  F2FP.BF16.F32.PACK_AB R29, R70, R76 ;  /* 0x0000004c461d723e */ /* 0x010fe200000010ff */
        /* <DEDUP_REMOVED lines=27> */
[----:B------:R-:W-:Y:S03]  /*1b3f0*/  FADD.FTZ R60, R59, R60 ;  /* 0x0000003c3b3c7221 */ /* 0x000fe60000010000 */
[----:B------:R-:W-:Y:S04]  /*1b400*/  FADD.FTZ R73, R69, R73 ;  /* 0x0000004945497221 */ /* 0x000fe80000010000 */
[----:B------:R-:W-:Y:S10]  /*1b410*/  MUFU.EX2 R91, R91 ;  /* 0x0000005b005b7308 */ /* 0x000ff40000000800 */
[----:B------:R-:W2:Y:S01]  /*1b420*/  MUFU.EX2 R96, R96 ;  /* 0x0000006000607308 */ /* 0x000ea20000000800 */
[----:B-1----:R-:W-:Y:S01]  /*1b430*/  F2FP.BF16.F32.PACK_AB R31, R80, R74 ;  /* 0x0000004a501f723e */ /* 0x002fe200000010ff */
[----:B------:R-:W-:Y:S04]  /*1b440*/  FADD.FTZ R74, R74, R73 ;  /* 0x000000494a4a7221 */ /* 0x000fe80000010000 */
[----:B------:R-:W-:Y:S04]  /*1b450*/  FADD.FTZ R74, R80, R74 ;  /* 0x0000004a504a7221 */ /* 0x000fe80000010000 */
[----:B------:R-:W-:Y:S01]  /*1b460*/  MUFU.EX2 R92, R92 ;  /* 0x0000005c005c7308 */ /* 0x000fe20000000800 */
[C---:B-----5:R-:W-:Y:S09]  /*1b470*/  HMMA.16816.F32.BF16 R4, R28.reuse, R36, R4 ;  /* 0x000000241c04723c */ /* 0x060ff20000041804 */
[----:B------:R-:W1:Y:S01]  /*1b480*/  MUFU.EX2 R95, R95 ;  /* 0x0000005f005f7308 */ /* 0x000e620000000800 */
[C---:B------:R-:W-:Y:S01]  /*1b490*/  HMMA.16816.F32.BF16 R8, R28.reuse, R38, R8 ;  /* 0x000000261c08723c */ /* 0x040fe20000041808 */
[----:B------:R-:W3:Y:S02]  /*1b4a0*/  LDSM.16.MT88.4 R36, [R44+0x2000] ;  /* 0x002000002c24783b */ /* 0x000ee40000004200 */
[----:B--2---:R-:W-:Y:S01]  /*1b4b0*/  F2FP.BF16.F32.PACK_AB R24, R96, R91 ;  /* 0x0000005b6018723e */ /* 0x004fe200000010ff */
[----:B------:R-:W-:Y:S05]  /*1b4c0*/  FADD.FTZ R91, R91, R60 ;  /* 0x0000003c5b5b7221 */ /* 0x000fea0000010000 */
[----:B------:R-:W-:Y:S01]  /*1b4d0*/  MUFU.EX2 R113, R113 ;  /* 0x0000007100717308 */ /* 0x000fe20000000800 */
[C---:B----4-:R-:W-:Y:S03]  /*1b4e0*/  HMMA.16816.F32.BF16 R12, R28.reuse, R40, R12 ;  /* 0x000000281c0c723c */ /* 0x050fe6000004180c */
[-C--:B------:R-:W-:Y:S01]  /*1b4f0*/  FFMA.FTZ R40, R27, R21.reuse, -R50 ;  /* 0x000000151b287223 */ /* 0x080fe20000010832 */
[-C--:B------:R-:W-:Y:S01]  /*1b500*/  FFMA.FTZ R41, R26, R21.reuse, -R46 ;  /* 0x000000151a297223 */ /* 0x080fe2000001082e */
[----:B------:R-:W-:Y:S01]  /*1b510*/  FADD.FTZ R91, R96, R91 ;  /* 0x0000005b605b7221 */ /* 0x000fe20000010000 */
[-C--:B------:R-:W-:Y:S03]  /*1b520*/  FFMA.FTZ R50, R49, R21.reuse, -R50 ;  /* 0x0000001531327223 */ /* 0x080fe60000010832 */
[----:B------:R-:W2:Y:S01]  /*1b530*/  MUFU.EX2 R110, R110 ;  /* 0x0000006e006e7308 */ /* 0x000ea20000000800 */
[----:B------:R-:W-:Y:S01]  /*1b540*/  HMMA.16816.F32.BF16 R16, R28, R42, R16 ;  /* 0x0000002a1c10723c */ /* 0x000fe20000041810 */
[----:B------:R-:W4:Y:S02]  /*1b550*/  LDSM.16.MT88.4 R28, [R45+0x7400] ;  /* 0x007400002d1c783b */ /* 0x000f240000004200 */
[----:B-1----:R-:W-:Y:S01]  /*1b560*/  F2FP.BF16.F32.PACK_AB R26, R95, R92 ;  /* 0x0000005c5f1a723e */ /* 0x002fe200000010ff */
[-CC-:B------:R-:W-:Y:S01]  /*1b570*/  FFMA.FTZ R42, R159, R21.reuse, -R46.reuse ;  /* 0x000000159f2a7223 */ /* 0x180fe2000001082e */
[----:B------:R-:W-:Y:S01]  /*1b580*/  FFMA.FTZ R43, R156, R21, -R46 ;  /* 0x000000159c2b7223 */ /* 0x000fe2000001082e */
[----:B------:R-:W-:Y:S03]  /*1b590*/  FADD.FTZ R92, R92, R91 ;  /* 0x0000005b5c5c7221 */ /* 0x000fe60000010000 */
        /* <DEDUP_REMOVED lines=8> */
[----:B-1----:R-:W-:Y:S01]  /*1b620*/  F2FP.BF16.F32.PACK_AB R27, R112, R118 ;  /* 0x00000076701b723e */ /* 0x002fe200000010ff */
        /* <DEDUP_REMOVED lines=29> */
[C---:B----4-:R-:W-:Y:S09]  /*1b800*/  HMMA.16816.F32.BF16 R4, R24.reuse, R28, R4 ;  /* 0x0000001c1804723c */ /* 0x050ff20000041804 */
[----:B------:R-:W2:Y:S01]  /*1b810*/  MUFU.EX2 R138, R138 ;  /* 0x0000008a008a7308 */ /* 0x000ea20000000800 */
[C---:B------:R-:W-:Y:S01]  /*1b820*/  HMMA.16816.F32.BF16 R8, R24.reuse, R30, R8 ;  /* 0x0000001e1808723c */ /* 0x040fe20000041808 */
[----:B------:R-:W3:Y:S08]  /*1b830*/  LDSM.16.MT88.4 R28, [R44+0x2800] ;  /* 0x002800002c1c783b */ /* 0x000ef00000004200 */
[----:B------:R-:W4:Y:S01]  /*1b840*/  MUFU.EX2 R140, R140 ;  /* 0x0000008c008c7308 */ /* 0x000f220000000800 */
[C---:B-----5:R-:W-:Y:S09]  /*1b850*/  HMMA.16816.F32.BF16 R12, R24.reuse, R32, R12 ;  /* 0x00000020180c723c */ /* 0x060ff2000004180c */
[----:B------:R-:W5:Y:S01]  /*1b860*/  MUFU.EX2 R142, R142 ;  /* 0x0000008e008e7308 */ /* 0x000f620000000800 */
[----:B------:R-:W-:Y:S01]  /*1b870*/  HMMA.16816.F32.BF16 R16, R24, R34, R16 ;  /* 0x000000221810723c */ /* 0x000fe20000041810 */
[----:B------:R-:W3:Y:S02]  /*1b880*/  LDSM.16.MT88.4 R32, [R45+0x7c00] ;  /* 0x007c00002d20783b */ /* 0x000ee40000004200 */
[----:B-1----:R-:W-:Y:S01]  /*1b890*/  F2FP.BF16.F32.PACK_AB R24, R135, R139 ;  /* 0x0000008b8718723e */ /* 0x002fe200000010ff */
[----:B------:R-:W-:Y:S01]  /*1b8a0*/  FADD.FTZ R139, R139, R125 ;  /* 0x0000007d8b8b7221 */ /* 0x000fe20000010000 */
[----:B--2---:R-:W-:Y:S04]  /*1b8b0*/  F2FP.BF16.F32.PACK_AB R26, R138, R137 ;  /* 0x000000898a1a723e */ /* 0x004fe800000010ff */
[----:B------:R-:W1:Y:S01]  /*1b8c0*/  MUFU.EX2 R141, R141 ;  /* 0x0000008d008d7308 */ /* 0x000e620000000800 */
[----:B----4-:R-:W-:Y:S01]  /*1b8d0*/  FADD.FTZ R136, R140, R136 ;  /* 0x000000888c887221 */ /* 0x010fe20000010000 */
[----:B------:R-:W-:Y:S04]  /*1b8e0*/  FADD.FTZ R139, R135, R139 ;  /* 0x0000008b878b7221 */ /* 0x000fe80000010000 */
[----:B------:R-:W-:Y:S04]  /*1b8f0*/  FADD.FTZ R139, R137, R139 ;  /* 0x0000008b898b7221 */ /* 0x000fe80000010000 */
[----:B------:R-:W2:Y:S01]  /*1b900*/  MUFU.EX2 R143, R143 ;  /* 0x0000008f008f7308 */ /* 0x000ea20000000800 */
[C---:B-----5:R-:W-:Y:S01]  /*1b910*/  F2FP.BF16.F32.PACK_AB R25, R142.reuse, R140 ;  /* 0x0000008c8e19723e */ /* 0x060fe200000010ff */
[----:B------:R-:W-:Y:S01]  /*1b920*/  FADD.FTZ R142, R142, R136 ;  /* 0x000000888e8e7221 */ /* 0x000fe20000010000 */
[----:B------:R-:W-:Y:S07]  /*1b930*/  FADD.FTZ R138, R138, R139 ;  /* 0x0000008b8a8a7221 */ /* 0x000fee0000010000 */
        /* <DEDUP_REMOVED lines=18> */
[C---:B--2---:R-:W-:Y:S04]  /*1ba60*/  F2FP.BF16.F32.PACK_AB R26, R146.reuse, R147 ;  /* 0x00000093921a723e */ /* 0x044fe800000010ff */
[----:B------:R-:W-:Y:S01]  /*1ba70*/  MUFU.EX2 R174, R174 ;  /* 0x000000ae00ae7308 */ /* 0x000fe20000000800 */
[----:B-----5:R-:W-:Y:S01]  /*1ba80*/  FADD.FTZ R143, R149, R143 ;  /* 0x0000008f958f7221 */ /* 0x020fe20000010000 */
[----:B------:R-:W-:Y:S04]  /*1ba90*/  FADD.FTZ R145, R147, R145 ;  /* 0x0000009193917221 */ /* 0x000fe80000010000 */
[----:B------:R-:W-:Y:S04]  /*1baa0*/  FADD.FTZ R146, R146, R145 ;  /* 0x0000009192927221 */ /* 0x000fe80000010000 */
[----:B------:R-:W1:Y:S01]  /*1bab0*/  MUFU.EX2 R173, R173 ;  /* 0x000000ad00ad7308 */ /* 0x000e620000000800 */
[C---:B---3--:R-:W-:Y:S01]  /*1bac0*/  FADD.FTZ R143, R148.reuse, R143 ;  /* 0x0000008f948f7221 */ /* 0x048fe20000010000 */
[----:B------:R-:W-:Y:S01]  /*1bad0*/  F2FP.BF16.F32.PACK_AB R25, R148, R149 ;  /* 0x000000959419723e */ /* 0x000fe200000010ff */
[----:B------:R-:W-:Y:S02]  /*1bae0*/  IMAD.MOV.U32 R149, RZ, RZ, R0 ;  /* 0x000000ffff957224 */ /* 0x000fe400078e0000 */
[----:B------:R-:W-:Y:S05]  /*1baf0*/  IMAD.MOV.U32 R148, RZ, RZ, R20 ;  /* 0x000000ffff947224 */ /* 0x000fea00078e0014 */
[----:B------:R-:W2:Y:S10]  /*1bb00*/  MUFU.EX2 R172, R172 ;  /* 0x000000ac00ac7308 */ /* 0x000eb40000000800 */
[----:B------:R-:W3:Y:S01]  /*1bb10*/  MUFU.EX2 R171, R171 ;  /* 0x000000ab00ab7308 */ /* 0x000ee20000000800 */
[C---:B-1----:R-:W-:Y:S01]  /*1bb20*/  F2FP.BF16.F32.PACK_AB R27, R173.reuse, R174 ;  /* 0x000000aead1b723e */ /* 0x042fe200000010ff */
[----:B------:R-:W-:Y:S02]  /*1bb30*/  FADD.FTZ R174, R174, R143 ;  /* 0x0000008faeae7221 */ /* 0x000fe40000010000 */
[----:B------:R-:W-:Y:S02]  /*1bb40*/  LDSM.16.MT88.4 R140, [R45+0x8c00] ;  /* 0x008c00002d8c783b */ /* 0x000fe40000004200 */
[----:B------:R-:W-:Y:S04]  /*1bb50*/  FADD.FTZ R174, R173, R174 ;  /* 0x000000aeadae7221 */ /* 0x000fe80000010000 */
[----:B------:R-:W-:Y:S01]  /*1bb60*/  MUFU.EX2 R170, R170 ;  /* 0x000000aa00aa7308 */ /* 0x000fe20000000800 */
[C---:B------:R-:W-:Y:S03]  /*1bb70*/  HMMA.16816.F32.BF16 R4, R24.reuse, R32, R4 ;  /* 0x000000201804723c */ /* 0x040fe60000041804 */
[----:B--2---:R-:W-:Y:S06]  /*1bb80*/  FADD.FTZ R146, R172, R146 ;  /* 0x00000092ac927221 */ /* 0x004fec0000010000 */
[----:B------:R-:W1:Y:S01]  /*1bb90*/  MUFU.EX2 R40, R40 ;  /* 0x0000002800287308 */ /* 0x000e620000000800 */
[C---:B------:R-:W-:Y:S01]  /*1bba0*/  HMMA.16816.F32.BF16 R8, R24.reuse, R34, R8 ;  /* 0x000000221808723c */ /* 0x040fe20000041808 */
[----:B------:R-:W2:Y:S02]  /*1bbb0*/  LDSM.16.MT88.4 R32, [R44+0x3000] ;  /* 0x003000002c20783b */ /* 0x000ea40000004200 */
[C---:B---3--:R-:W-:Y:S06]  /*1bbc0*/  FADD.FTZ R146, R171.reuse, R146 ;  /* 0x00000092ab927221 */ /* 0x048fec0000010000 */
[----:B------:R-:W-:Y:S01]  /*1bbd0*/  MUFU.EX2 R41, R41 ;  /* 0x0000002900297308 */ /* 0x000fe20000000800 */
[C---:B----4-:R-:W-:Y:S09]  /*1bbe0*/  HMMA.16816.F32.BF16 R12, R24.reuse, R36, R12 ;  /* 0x00000024180c723c */ /* 0x050ff2000004180c */
[----:B------:R-:W3:Y:S01]  /*1bbf0*/  MUFU.EX2 R42, R42 ;  /* 0x0000002a002a7308 */ /* 0x000ee20000000800 */
        /* <DEDUP_REMOVED lines=8> */
[C---:B---3--:R-:W-:Y:S01]  /*1bc80*/  F2FP.BF16.F32.PACK_AB R25, R42.reuse, R41 ;  /* 0x000000292a19723e */ /* 0x048fe200000010ff */
[----:B------:R-:W-:Y:S04]  /*1bc90*/  FADD.FTZ R41, R41, R174 ;  /* 0x000000ae29297221 */ /* 0x000fe80000010000 */
[----:B------:R-:W-:Y:S04]  /*1bca0*/  FADD.FTZ R41, R42, R41 ;  /* 0x000000292a297221 */ /* 0x000fe80000010000 */
        /* <DEDUP_REMOVED lines=15> */
[----:B------:R3:W3:Y:S02]  /*1bda0*/  LDSM.16.MT88.4 R32, [R45+0x8800] ;  /* 0x008800002d20783b */ /* 0x0006e40000004200 */
[C---:B-----5:R-:W-:Y:S01]  /*1bdb0*/  F2FP.BF16.F32.PACK_AB R24, R111.reuse, R126 ;  /* 0x0000007e6f18723e */ /* 0x060fe200000010ff */
[----:B------:R-:W-:Y:S01]  /*1bdc0*/  FADD.FTZ R111, R111, R170 ;  /* 0x000000aa6f6f7221 */ /* 0x000fe20000010000 */
[C---:B-1----:R-:W-:Y:S04]  /*1bdd0*/  F2FP.BF16.F32.PACK_AB R26, R100.reuse, R107 ;  /* 0x0000006b641a723e */ /* 0x042fe800000010ff */
[----:B------:R-:W1:Y:S01]  /*1bde0*/  MUFU.EX2 R83, R83 ;  /* 0x0000005300537308 */ /* 0x000e620000000800 */
[----:B----4-:R-:W-:Y:S01]  /*1bdf0*/  FADD.FTZ R43, R99, R43 ;  /* 0x0000002b632b7221 */ /* 0x010fe20000010000 */
[----:B------:R-:W-:Y:S04]  /*1be00*/  FADD.FTZ R111, R107, R111 ;  /* 0x0000006f6b6f7221 */ /* 0x000fe80000010000 */
[----:B------:R-:W-:Y:S04]  /*1be10*/  FADD.FTZ R100, R100, R111 ;  /* 0x0000006f64647221 */ /* 0x000fe80000010000 */
[----:B------:R-:W4:Y:S01]  /*1be20*/  MUFU.EX2 R75, R75 ;  /* 0x0000004b004b7308 */ /* 0x000f220000000800 */
[C---:B--2---:R-:W-:Y:S01]  /*1be30*/  F2FP.BF16.F32.PACK_AB R25, R86.reuse, R99 ;  /* 0x000000635619723e */ /* 0x044fe200000010ff */
[----:B------:R-:W-:Y:S08]  /*1be40*/  FADD.FTZ R86, R86, R43 ;  /* 0x0000002b56567221 */ /* 0x000ff00000010000 */
[----:B------:R-:W2:Y:S01]  /*1be50*/  MUFU.EX2 R72, R72 ;  /* 0x0000004800487308 */ /* 0x000ea20000000800 */
[-CC-:B---3--:R-:W-:Y:S01]  /*1be60*/  FFMA.FTZ R45, R47, R21.reuse, -R46.reuse ;  /* 0x000000152f2d7223 */ /* 0x188fe2000001082e */
[----:B------:R-:W-:Y:S01]  /*1be70*/  FFMA.FTZ R46, R22, R21, -R46 ;  /* 0x00000015162e7223 */ /* 0x000fe2000001082e */
[----:B-1----:R-:W-:Y:S07]  /*1be80*/  FADD.FTZ R86, R83, R86 ;  /* 0x0000005653567221 */ /* 0x002fee0000010000 */
[----:B------:R-:W1:Y:S01]  /*1be90*/  MUFU.EX2 R63, R63 ;  /* 0x0000003f003f7308 */ /* 0x000e620000000800 */
[C---:B----4-:R-:W-:Y:S01]  /*1bea0*/  F2FP.BF16.F32.PACK_AB R27, R75.reuse, R83 ;  /* 0x000000534b1b723e */ /* 0x050fe200000010ff */
[----:B------:R-:W-:Y:S08]  /*1beb0*/  FADD.FTZ R86, R75, R86 ;  /* 0x000000564b567221 */ /* 0x000ff00000010000 */
[----:B------:R-:W-:Y:S01]  /*1bec0*/  MUFU.EX2 R61, R61 ;  /* 0x0000003d003d7308 */ /* 0x000fe20000000800 */
[C---:B------:R-:W-:Y:S03]  /*1bed0*/  HMMA.16816.F32.BF16 R4, R24.reuse, R36, R4 ;  /* 0x000000241804723c */ /* 0x040fe60000041804 */
[----:B--2---:R-:W-:Y:S06]  /*1bee0*/  FADD.FTZ R100, R72, R100 ;  /* 0x0000006448647221 */ /* 0x004fec0000010000 */
[----:B------:R-:W2:Y:S01]  /*1bef0*/  MUFU.EX2 R58, R58 ;  /* 0x0000003a003a7308 */ /* 0x000ea20000000800 */
[C---:B------:R-:W-:Y:S01]  /*1bf00*/  HMMA.16816.F32.BF16 R8, R24.reuse, R38, R8 ;  /* 0x000000261808723c */ /* 0x040fe20000041808 */
[----:B------:R-:W3:Y:S08]  /*1bf10*/  LDSM.16.MT88.4 R36, [R44+0x3800] ;  /* 0x003800002c24783b */ /* 0x000ef00000004200 */
[----:B------:R-:W-:Y:S01]  /*1bf20*/  MUFU.EX2 R57, R57 ;  /* 0x0000003900397308 */ /* 0x000fe20000000800 */
[C---:B------:R-:W-:Y:S09]  /*1bf30*/  HMMA.16816.F32.BF16 R12, R24.reuse, R28, R12 ;  /* 0x0000001c180c723c */ /* 0x040ff2000004180c */
        /* <DEDUP_REMOVED lines=13> */
[----:B------:R-:W2:Y:S10]  /*1c010*/  MUFU.EX2 R53, R53 ;  /* 0x0000003500357308 */ /* 0x000eb40000000800 */
[----:B------:R-:W4:Y:S01]  /*1c020*/  MUFU.EX2 R52, R52 ;  /* 0x0000003400347308 */ /* 0x000f220000000800 */
[C---:B-1----:R-:W-:Y:S01]  /*1c030*/  F2FP.BF16.F32.PACK_AB R27, R54.reuse, R55 ;  /* 0x00000037361b723e */ /* 0x042fe200000010ff */
[----:B------:R-:W-:Y:S04]  /*1c040*/  FADD.FTZ R55, R55, R57 ;  /* 0x0000003937377221 */ /* 0x000fe80000010000 */
[----:B------:R-:W-:Y:S02]  /*1c050*/  FADD.FTZ R55, R54, R55 ;  /* 0x0000003736377221 */ /* 0x000fe40000010000 */
[C---:B------:R-:W-:Y:S02]  /*1c060*/  HMMA.16816.F32.BF16 R4, R24.reuse, R32, R4 ;  /* 0x000000201804723c */ /* 0x040fe40000041804 */
[----:B------:R-:W1:Y:S01]  /*1c070*/  MUFU.EX2 R51, R51 ;  /* 0x0000003300337308 */ /* 0x000e620000000800 */
[----:B--2---:R-:W-:Y:S05]  /*1c080*/  FADD.FTZ R58, R53, R58 ;  /* 0x0000003a353a7221 */ /* 0x004fea0000010000 */
[C---:B------:R-:W-:Y:S04]  /*1c090*/  HMMA.16816.F32.BF16 R8, R24.reuse, R34, R8 ;  /* 0x000000221808723c */ /* 0x040fe80000041808 */
[----:B------:R-:W2:Y:S01]  /*1c0a0*/  MUFU.EX2 R50, R50 ;  /* 0x0000003200327308 */ /* 0x000ea20000000800 */
[C---:B----4-:R-:W-:Y:S01]  /*1c0b0*/  F2FP.BF16.F32.PACK_AB R132, R52.reuse, R53 ;  /* 0x000000353484723e */ /* 0x050fe200000010ff */
[----:B------:R-:W-:Y:S02]  /*1c0c0*/  FADD.FTZ R52, R52, R58 ;  /* 0x0000003a34347221 */ /* 0x000fe40000010000 */
[C---:B---3--:R-:W-:Y:S06]  /*1c0d0*/  HMMA.16816.F32.BF16 R12, R24.reuse, R36, R12 ;  /* 0x00000024180c723c */ /* 0x048fec000004180c */
[----:B------:R-:W-:Y:S01]  /*1c0e0*/  MUFU.EX2 R48, R48 ;  /* 0x0000003000307308 */ /* 0x000fe20000000800 */
[----:B-1----:R-:W-:Y:S01]  /*1c0f0*/  FADD.FTZ R52, R51, R52 ;  /* 0x0000003433347221 */ /* 0x002fe20000010000 */
[----:B------:R-:W-:Y:S08]  /*1c100*/  HMMA.16816.F32.BF16 R16, R24, R38, R16 ;  /* 0x000000261810723c */ /* 0x000ff00000041810 */
[----:B------:R-:W1:Y:S01]  /*1c110*/  MUFU.EX2 R45, R45 ;  /* 0x0000002d002d7308 */ /* 0x000e620000000800 */
[C---:B--2---:R-:W-:Y:S01]  /*1c120*/  F2FP.BF16.F32.PACK_AB R134, R50.reuse, R51 ;  /* 0x000000333286723e */ /* 0x044fe200000010ff */
[----:B------:R-:W-:Y:S08]  /*1c130*/  FADD.FTZ R241, R50, R52 ;  /* 0x0000003432f17221 */ /* 0x000ff00000010000 */
[----:B------:R-:W2:Y:S10]  /*1c140*/  MUFU.EX2 R23, R23 ;  /* 0x0000001700177308 */ /* 0x000eb40000000800 */
[----:B------:R-:W3:Y:S01]  /*1c150*/  MUFU.EX2 R46, R46 ;  /* 0x0000002e002e7308 */ /* 0x000ee20000000800 */
[C---:B-1----:R-:W-:Y:S01]  /*1c160*/  F2FP.BF16.F32.PACK_AB R133, R45.reuse, R48 ;  /* 0x000000302d85723e */ /* 0x042fe200000010ff */
[----:B------:R-:W-:Y:S04]  /*1c170*/  FADD.FTZ R48, R48, R55 ;  /* 0x0000003730307221 */ /* 0x000fe80000010000 */
[----:B------:R-:W-:Y:S04]  /*1c180*/  FADD.FTZ R48, R45, R48 ;  /* 0x000000302d307221 */ /* 0x000fe80000010000 */
[----:B--2---:R-:W-:Y:S01]  /*1c190*/  FADD.FTZ R48, R23, R48 ;  /* 0x0000003017307221 */ /* 0x004fe20000010000 */
[C---:B---3--:R-:W-:Y:S03]  /*1c1a0*/  F2FP.BF16.F32.PACK_AB R135, R46.reuse, R23 ;  /* 0x000000172e87723e */ /* 0x048fe600000010ff */
[----:B------:R-:W-:Y:S04]  /*1c1b0*/  FADD.FTZ R240, R46, R48 ;  /* 0x000000302ef07221 */ /* 0x000fe80000010000 */
[C---:B------:R-:W-:Y:S08]  /*1c1c0*/  HMMA.16816.F32.BF16 R144, R132.reuse, R140, R4 ;  /* 0x0000008c8490723c */ /* 0x040ff00000041804 */
[C---:B------:R-:W-:Y:S08]  /*1c1d0*/  HMMA.16816.F32.BF16 R140, R132.reuse, R142, R8 ;  /* 0x0000008e848c723c */ /* 0x040ff00000041808 */
[C---:B-----5:R-:W-:Y:S08]  /*1c1e0*/  HMMA.16816.F32.BF16 R136, R132.reuse, R28, R12 ;  /* 0x0000001c8488723c */ /* 0x060ff0000004180c */
[----:B------:R-:W-:Y:S01]  /*1c1f0*/  HMMA.16816.F32.BF16 R132, R132, R30, R16 ;  /* 0x0000001e8484723c */ /* 0x000fe20000041810 */
[----:B------:R-:W-:Y:S08]  /*1c200*/  @!UPT UIADD3 URZ, UPT, UPT, URZ, URZ, URZ ;  /* 0x000000fffffff290 */ /* 0x000ff0000fffe0ff */
[----:B------:R-:W-:Y:S11]  /*1c210*/  @P0 BRA `(.L_x_4991) ;  /* 0xffffff7400500947 */ /* 0x000ff6000383ffff */
.L_x_4984:
        /* <DEDUP_REMOVED lines=11> */
.L_x_4999:
[----:B----4-:R-:W-:Y:S01]  /*1c2d0*/  FADD.FTZ R6, R240, R6 ;  /* 0x00000006f0067221 */ /* 0x010fe20000010000 */
[----:B------:R-:W2:Y:S01]  /*1c2e0*/  MUFU.RCP R10, R7 ;  /* 0x00000007000a7308 */ /* 0x000ea20000001000 */
[----:B------:R-:W-:Y:S01]  /*1c2f0*/  SHF.L.U32 R5, R151, 0x3, RZ ;  /* 0x0000000397057819 */ /* 0x000fe200000006ff */
[----:B------:R-:W-:Y:S05]  /*1c300*/  WARPSYNC.ALL ;  /* 0x0000000000007948 */ /* 0x000fea0003800000 */
[----:B------:R-:W-:Y:S01]  /*1c310*/  BAR.SYNC.DEFER_BLOCKING 0x0 ;  /* 0x0000000000007b1d */ /* 0x000fe20000010000 */
[----:B------:R-:W-:Y:S02]  /*1c320*/  LOP3.LUT R11, R152, R209, RZ, 0xfc, !PT ;  /* 0x000000d1980b7212 */ /* 0x000fe400078efcff */
[----:B------:R-:W-:-:S02]  /*1c330*/  LOP3.LUT R9, R5, 0xc0, RZ, 0xc0, !PT ;  /* 0x000000c005097812 */ /* 0x000fc400078ec0ff */
[----:B------:R-:W-:Y:S01]  /*1c340*/  FSETP.NE.FTZ.AND P0, PT, R6, RZ, PT ;  /* 0x000000ff0600720b */ /* 0x000fe20003f15000 */
[----:B------:R-:W4:Y:S01]  /*1c350*/  MUFU.RCP R8, R6 ;  /* 0x0000000600087308 */ /* 0x000f220000001000 */
[----:B------:R-:W-:Y:S02]  /*1c360*/  LOP3.LUT R11, R11, 0x20, R5, 0xf8, !PT ;  /* 0x000000200b0b7812 */ /* 0x000fe400078ef805 */
[----:B------:R-:W-:Y:S02]  /*1c370*/  LOP3.LUT R9, R9, 0x18, R151, 0xf8, !PT ;  /* 0x0000001809097812 */ /* 0x000fe400078ef897 */
[----:B------:R-:W-:Y:S02]  /*1c380*/  FSETP.NE.FTZ.AND P1, PT, R7, RZ, PT ;  /* 0x000000ff0700720b */ /* 0x000fe40003f35000 */
[----:B------:R-:W-:Y:S02]  /*1c390*/  LOP3.LUT R9, R11, R9, RZ, 0xfc, !PT ;  /* 0x000000090b097212 */ /* 0x000fe400078efcff */
[----:B--2---:R-:W-:-:S02]  /*1c3a0*/  FSEL R10, R10, 1, P1 ;  /* 0x3f8000000a0a7808 */ /* 0x004fc40000800000 */
        /* <DEDUP_REMOVED lines=18> */
[----:B------:R-:W-:Y:S01]  /*1c4d0*/  FMUL.FTZ R133, R10, R133 ;  /* 0x000000850a857220 */ /* 0x000fe20000410000 */
[----:B------:R-:W-:Y:S01]  /*1c4e0*/  LOP3.LUT R5, R5, 0x80, RZ, 0xc0, !PT ;  /* 0x0000008005057812 */ /* 0x000fe200078ec0ff */
[----:B------:R-:W-:Y:S01]  /*1c4f0*/  STS.64 [R9], R144 ;  /* 0x0000009009007388 */ /* 0x000fe20000000a00 */
[----:B------:R-:W-:-:S02]  /*1c500*/  IADD3 R10, PT, PT, R9, -R8, RZ ;  /* 0x80000008090a7210 */ /* 0x000fc40007ffe0ff */
[----:B------:R-:W-:Y:S01]  /*1c510*/  IADD3 R5, PT, PT, R9, -R5, RZ ;  /* 0x8000000509057210 */ /* 0x000fe20007ffe0ff */
[----:B------:R-:W-:Y:S03]  /*1c520*/  STS.64 [R9+0x400], R146 ;  /* 0x0004009209007388 */ /* 0x000fe60000000a00 */
[----:B------:R-:W-:Y:S01]  /*1c530*/  IADD3 R8, PT, PT, -R8, R5, RZ ;  /* 0x0000000508087210 */ /* 0x000fe20007ffe1ff */
[----:B------:R-:W-:Y:S04]  /*1c540*/  STS.64 [R10+0x20], R140 ;  /* 0x0000208c0a007388 */ /* 0x000fe80000000a00 */
[----:B------:R2:W-:Y:S04]  /*1c550*/  STS.64 [R10+0x420], R142 ;  /* 0x0004208e0a007388 */ /* 0x0005e80000000a00 */
[----:B------:R-:W-:Y:S04]  /*1c560*/  STS.64 [R5+0x40], R136 ;  /* 0x0000408805007388 */ /* 0x000fe80000000a00 */
[----:B------:R4:W-:Y:S04]  /*1c570*/  STS.64 [R5+0x440], R138 ;  /* 0x0004408a05007388 */ /* 0x0009e80000000a00 */
[----:B------:R-:W-:Y:S04]  /*1c580*/  STS.64 [R8+0x60], R132 ;  /* 0x0000608408007388 */ /* 0x000fe80000000a00 */
[----:B------:R1:W-:Y:S01]  /*1c590*/  STS.64 [R8+0x460], R134 ;  /* 0x0004608608007388 */ /* 0x0003e20000000a00 */
[----:B------:R-:W3:Y:S03]  /*1c5a0*/  @P1 MUFU.LG2 R7, R7 ;  /* 0x0000000700071308 */ /* 0x000ee60000000c00 */
[----:B------:R3:W5:Y:S04]  /*1c5b0*/  LD.E R24, desc[UR4][R2.64+0xcc] ;  /* 0x0000cc0402187980 */ /* 0x000768000c101900 */
[----:B------:R3:W5:Y:S01]  /*1c5c0*/  LD.E.64 R28, desc[UR4][R2.64+0x78] ;  /* 0x00007804021c7980 */ /* 0x000762000c101b00 */
[----:B--2---:R-:W2:Y:S01]  /*1c5d0*/  S2R R10, SR_CTAID.Y ;  /* 0x00000000000a7919 */ /* 0x004ea20000002600 */
[----:B------:R-:W3:Y:S02]  /*1c5e0*/  @P0 MUFU.LG2 R6, R6 ;  /* 0x0000000600060308 */ /* 0x000ee40000000c00 */
[----:B------:R2:W5:Y:S04]  /*1c5f0*/  LD.E.64 R26, desc[UR4][R2.64+0xa8] ;  /* 0x0000a804021a7980 */ /* 0x000568000c101b00 */
[----:B----4-:R-:W4:Y:S04]  /*1c600*/  LD.E R5, desc[UR4][R2.64+0x60] ;  /* 0x0000600402057980 */ /* 0x010f28000c101900 */
[----:B-1----:R-:W2:Y:S01]  /*1c610*/  LD.E.64 R8, desc[UR4][R2.64+0xb0] ;  /* 0x0000b00402087980 */ /* 0x002ea2000c101b00 */
[----:B------:R-:W-:-:S02]  /*1c620*/  LOP3.LUT R12, R150, 0xd8, RZ, 0xc0, !PT ;  /* 0x000000d8960c7812 */ /* 0x000fc400078ec0ff */
[----:B------:R-:W-:Y:S02]  /*1c630*/  LOP3.LUT R11, R208, 0x30, RZ, 0xc0, !PT ;  /* 0x00000030d00b7812 */ /* 0x000fe400078ec0ff */
[----:B------:R-:W-:-:S04]  /*1c640*/  LOP3.LUT R208, R12, 0x18, R208, 0x78, !PT ;  /* 0x000000180cd07812 */ /* 0x000fc800078e78d0 */
[----:B------:R-:W-:Y:S01]  /*1c650*/  LOP3.LUT R208, R208, 0xf24, R150, 0xf8, !PT ;  /* 0x00000f24d0d07812 */ /* 0x000fe200078ef896 */
[----:B---3--:R-:W-:Y:S01]  /*1c660*/  @P1 FMUL.FTZ R7, R7, 0.69314718246459960938 ;  /* 0x3f31721807071820 */ /* 0x008fe20000410000 */
[----:B------:R-:W-:Y:S01]  /*1c670*/  SHF.L.U32 R25, R229, 0x6, RZ ;  /* 0x00000006e5197819 */ /* 0x000fe200000006ff */
[----:B------:R-:W-:Y:S01]  /*1c680*/  @P0 FMUL.FTZ R6, R6, 0.69314718246459960938 ;  /* 0x3f31721806060820 */ /* 0x000fe20000410000 */
[----:B------:R-:W-:Y:S02]  /*1c690*/  SHF.R.U32.HI R21, RZ, 0x2, R151 ;  /* 0x00000002ff157819 */ /* 0x000fe40000011697 */
[----:B------:R-:W-:Y:S01]  /*1c6a0*/  MOV R23, 0xff800000 ;  /* 0xff80000000177802 */ /* 0x000fe20000000f00 */
[C---:B-----5:R-:W-:Y:S01]  /*1c6b0*/  @P1 FFMA.FTZ R23, R4.reuse, R20, R7 ;  /* 0x0000001404171223 */ /* 0x060fe20000010007 */
[----:B------:R-:W-:Y:S02]  /*1c6c0*/  LOP3.LUT R21, R11, 0x7, R21, 0xf8, !PT ;  /* 0x000000070b157812 */ /* 0x000fe400078ef815 */
[----:B------:R-:W-:Y:S01]  /*1c6d0*/  MOV R22, 0xff800000 ;  /* 0xff80000000167802 */ /* 0x000fe20000000f00 */
[----:B------:R-:W-:Y:S01]  /*1c6e0*/  @P0 FFMA.FTZ R22, R4, R0, R6 ;  /* 0x0000000004160223 */ /* 0x000fe20000010006 */
[----:B------:R-:W-:Y:S01]  /*1c6f0*/  BAR.SYNC.DEFER_BLOCKING 0x0 ;  /* 0x0000000000007b1d */ /* 0x000fe20000010000 */
[----:B------:R-:W-:-:S05]  /*1c700*/  LOP3.LUT P0, RZ, R151, 0x3, RZ, 0xc0, !PT ;  /* 0x0000000397ff7812 */ /* 0x000fca000780c0ff */
[----:B------:R-:W-:Y:S01]  /*1c710*/  BSSY.RECONVERGENT B0, `(.L_x_4993) ;  /* 0x0000013000007945 */ /* 0x000fe20003800200 */
[----:B--2---:R-:W-:-:S04]  /*1c720*/  IMAD R8, R8, R10, UR13 ;  /* 0x0000000d08087e24 */ /* 0x004fc8000f8e020a */
[----:B----4-:R-:W-:Y:S01]  /*1c730*/  IMAD R8, R8, R5, UR11 ;  /* 0x0000000b08087e24 */ /* 0x010fe2000f8e0205 */
[----:B------:R-:W-:-:S03]  /*1c740*/  LEA R5, R208, R210, 0x2 ;  /* 0x000000d2d0057211 */ /* 0x000fc600078e10ff */
[----:B------:R-:W-:Y:S02]  /*1c750*/  IMAD R25, R9, R8, R25 ;  /* 0x0000000809197224 */ /* 0x000fe400078e0219 */
[----:B------:R1:W2:Y:S04]  /*1c760*/  LDS.128 R16, [R5] ;  /* 0x0000000005107984 */ /* 0x0002a80000000c00 */
[----:B------:R1:W3:Y:S04]  /*1c770*/  LDS.128 R12, [R5+0x800] ;  /* 0x00080000050c7984 */ /* 0x0002e80000000c00 */
[----:B------:R1:W4:Y:S04]  /*1c780*/  LDS.128 R8, [R5+0x1000] ;  /* 0x0010000005087984 */ /* 0x0003280000000c00 */
[----:B------:R-:W1:Y:S01]  /*1c790*/  LDS.128 R4, [R5+0x1800] ;  /* 0x0018000005047984 */ /* 0x000e620000000c00 */
        /* <DEDUP_REMOVED lines=10> */
.L_x_4994:
[----:B------:R-:W-:Y:S05]  /*1c840*/  BSYNC.RECONVERGENT B0 ;  /* 0x0000000000007941 */ /* 0x000fea0003800200 */
.L_x_4993:
        /* <DEDUP_REMOVED lines=22> */
[----:B-1----:R-:W-:Y:S05]  /*1c9b0*/  @P4 RET.REL.NODEC R8 `(_ZN5flash24flash_fwd_splitkv_kernelI23Flash_fwd_kernel_traitsILi32ELi64ELi256ELi4ELb0ELb0EN7cutlass10bfloat16_tE19Flash_kernel_traitsILi32ELi64ELi256ELi4ES3_EELb0ELb1ELb1ELb0ELb0ELb0ELb1ELb0EEEvNS_16Flash_fwd_paramsE) ;  /* 0xfffffe3408904950 */ /* 0x002fea0003c3ffff */
[----:B------:R-:W-:Y:S01]  /*1c9c0*/  MOV R229, 0x0 ;  /* 0x0000000000e57802 */ /* 0x000fe20000000f00 */
[----:B------:R1:W-:Y:S03]  /*1c9d0*/  ST.E.128 desc[UR4][R2.64+0x1800], R4 ;  /* 0x0018000402007985 */ /* 0x0003e6000c101d04 */
[----:B-1----:R-:W-:Y:S05]  /*1c9e0*/  RET.REL.NODEC R228 `(_ZN5flash24flash_fwd_splitkv_kernelI23Flash_fwd_kernel_traitsILi32ELi64ELi256ELi4ELb0ELb0EN7cutlass10bfloat16_tE19Flash_kernel_traitsILi32ELi64ELi256ELi4ES3_EELb0ELb1ELb1ELb0ELb0ELb0ELb1ELb0EEEvNS_16Flash_fwd_paramsE) ;  /* 0xfffffe34e4847950 */ /* 0x002fea0003c3ffff */
.L_x_4992:
[----:B------:R-:W-:Y:S01]  /*1c9f0*/  MOV R5, 0x1f ;  /* 0x0000001f00057802 */ /* 0x000fe20000000f00 */
[----:B------:R-:W-:Y:S01]  /*1ca00*/  IMAD.MOV.U32 R6, RZ, RZ, 0x2 ;  /* 0x00000002ff067424 */ /* 0x000fe200078e00ff */
[----:B------:R-:W-:Y:S01]  /*1ca10*/  MOV R8, R241 ;  /* 0x000000f100087202 */ /* 0x000fe20000000f00 */
[----:B------:R-:W-:-:S07]  /*1ca20*/  IMAD.MOV.U32 R7, RZ, RZ, -0x1 ;  /* 0xffffffffff077424 */ /* 0x000fce00078e00ff */
[----:B-1---5:R-:W-:Y:S05]  /*1ca30*/  WARPSYNC.COLLECTIVE R7, `(.L_x_4995) ;  /* 0x0000000007087348 */ /* 0x022fea0003c00000 */
[----:B------:R2:W3:Y:S02]  /*1ca40*/  SHFL.BFLY P0, R5, R8, R6, R5 ;  /* 0x0c00000608057389 */ /* 0x0004e40000000005 */
[----:B-123-5:R-:W-:Y:S05]  /*1ca50*/  ENDCOLLECTIVE ;  /* 0x000000000000791b */ /* 0x02efea0003800000 */
.L_x_4995:
        /* <DEDUP_REMOVED lines=8> */
.L_x_4996:
[----:B------:R-:W-:Y:S01]  /*1cae0*/  MOV R9, R5 ;  /* 0x0000000500097202 */ /* 0x000fe20000000f00 */
[----:B------:R-:W-:Y:S01]  /*1caf0*/  IMAD.MOV.U32 R6, RZ, RZ, 0x2 ;  /* 0x00000002ff067424 */ /* 0x000fe200078e00ff */
[----:B------:R-:W-:Y:S02]  /*1cb00*/  MOV R5, 0x1f ;  /* 0x0000001f00057802 */ /* 0x000fe40000000f00 */
[----:B------:R-:W-:-:S07]  /*1cb10*/  MOV R8, R240 ;  /* 0x000000f000087202 */ /* 0x000fce0000000f00 */
[----:B------:R-:W-:Y:S05]  /*1cb20*/  WARPSYNC.COLLECTIVE R7, `(.L_x_4997) ;  /* 0x0000000007087348 */ /* 0x000fea0003c00000 */
[----:B------:R1:W2:Y:S02]  /*1cb30*/  SHFL.BFLY P0, R5, R8, R6, R5 ;  /* 0x0c00000608057389 */ /* 0x0002a40000000005 */
[----:B-12---:R-:W-:Y:S05]  /*1cb40*/  ENDCOLLECTIVE ;  /* 0x000000000000791b */ /* 0x006fea0003800000 */
.L_x_4997:
[----:B------:R-:W-:Y:S01]  /*1cb50*/  FADD.FTZ R240, R5, R240 ;  /* 0x000000f005f07221 */ /* 0x000fe20000010000 */
[----:B------:R-:W-:Y:S01]  /*1cb60*/  MOV R5, 0x1f ;  /* 0x0000001f00057802 */ /* 0x000fe20000000f00 */
[----:B------:R-:W-:-:S03]  /*1cb70*/  IMAD.MOV.U32 R6, RZ, RZ, 0x1 ;  /* 0x00000001ff067424 */ /* 0x000fc600078e00ff */
[----:B------:R-:W-:-:S07]  /*1cb80*/  MOV R8, R240 ;  /* 0x000000f000087202 */ /* 0x000fce0000000f00 */
[----:B------:R-:W-:Y:S05]  /*1cb90*/  WARPSYNC.COLLECTIVE R7, `(.L_x_4998) ;  /* 0x0000000007087348 */ /* 0x000fea0003c00000 */
[----:B------:R1:W2:Y:S02]  /*1cba0*/  SHFL.BFLY P0, R5, R8, R6, R5 ;  /* 0x0c00000608057389 */ /* 0x0002a40000000005 */
[----:B-12---:R-:W-:Y:S05]  /*1cbb0*/  ENDCOLLECTIVE ;  /* 0x000000000000791b */ /* 0x006fea0003800000 */
.L_x_4998:
[----:B------:R-:W-:Y:S01]  /*1cbc0*/  MOV R6, R5 ;  /* 0x0000000500067202 */ /* 0x000fe20000000f00 */
[----:B------:R-:W-:Y:S01]  /*1cbd0*/  FADD.FTZ R7, R241, R9 ;  /* 0x00000009f1077221 */ /* 0x000fe20000010000 */
[----:B------:R-:W-:Y:S06]  /*1cbe0*/  BRA `(.L_x_4999) ;  /* 0xfffffff400b87947 */ /* 0x000fec000383ffff */
.L_x_5000:
        /* <DEDUP_REMOVED lines=9> */
.L_x_10268:


//--------------------- .text._ZN5flash24flash_fwd_splitkv_kernelI23Flash_fwd_kernel_traitsILi32ELi64ELi256ELi4ELb0ELb0EN7cutlass10bfloat16_tE19Flash_kernel_traitsILi32ELi64ELi256ELi4ES3_EELb0ELb1ELb1ELb0ELb0ELb1ELb1ELb0EEEvNS_16Flash_fwd_paramsE --------------------------
	.section	.text._ZN5flash24flash_fwd_splitkv_kernelI23Flash_fwd_kernel_traitsILi32ELi64ELi256ELi4ELb0ELb0EN7cutlass10bfloat16_tE19Flash_kernel_traitsILi32ELi64ELi256ELi4ES3_EELb0ELb1ELb1ELb0ELb0ELb1ELb1ELb0EEEvNS_16Flash_fwd_paramsE,"ax",@progbits
	.align	128
        .global         _ZN5flash24flash_fwd_splitkv_kernelI23Flash_fwd_kernel_traitsILi32ELi64ELi256ELi4ELb0ELb0EN7cutlass10bfloat16_tE19Flash_kernel_traitsILi32ELi64ELi256ELi4ES3_EELb0ELb1ELb1ELb0ELb0ELb1ELb1ELb0EEEvNS_16Flash_fwd_paramsE
        .type           _ZN5flash24flash_fwd_splitkv_kernelI23Flash_fwd_kernel_traitsILi32ELi64ELi256ELi4ELb0ELb0EN7cutlass10bfloat16_tE19Flash_kernel_traitsILi32ELi64ELi256ELi4ES3_EELb0ELb1ELb1ELb0ELb0ELb1ELb1ELb0EEEvNS_16Flash_fwd_paramsE,@function
        .size           _ZN5flash24flash_fwd_splitkv_kernelI23Flash_fwd_kernel_traitsILi32ELi64ELi256ELi4ELb0ELb0EN7cutlass10bfloat16_tE19Flash_kernel_traitsILi32ELi64ELi256ELi4ES3_EELb0ELb1ELb1ELb0ELb0ELb1ELb1ELb0EEEvNS_16Flash_fwd_paramsE,(.L_x_10269 - _ZN5flash24flash_fwd_splitkv_kernelI23Flash_fwd_kernel_traitsILi32ELi64ELi256ELi4ELb0ELb0EN7cutlass10bfloat16_tE19Flash_kernel_traitsILi32ELi64ELi256ELi4ES3_EELb0ELb1ELb1ELb0ELb0ELb1ELb1ELb0EEEvNS_16Flash_fwd_paramsE)
        .other          _ZN5flash24flash_fwd_splitkv_kernelI23Flash_fwd_kernel_traitsILi32ELi64ELi256ELi4ELb0ELb0EN7cutlass10bfloat16_tE19Flash_kernel_traitsILi32ELi64ELi256ELi4ES3_EELb0ELb1ELb1ELb0ELb0ELb1ELb1ELb0EEEvNS_16Flash_fwd_paramsE,@"STO_CUDA_ENTRY STV_DEFAULT"
_ZN5flash24flash_fwd_splitkv_kernelI23Flash_fwd_kernel_traitsILi32ELi64ELi256ELi4ELb0ELb0EN7cutlass10bfloat16_tE19Flash_kernel_traitsILi32ELi64ELi256ELi4ES3_EELb0ELb1ELb1ELb0ELb0ELb1ELb1ELb0EEEvNS_16Flash_fwd_paramsE:
.text._ZN5flash24flash_fwd_splitkv_kernelI23Flash_fwd_kernel_traitsILi32ELi64ELi256ELi4ELb0ELb0EN7cutlass10bfloat16_tE19Flash_kernel_traitsILi32ELi64ELi256ELi4ES3_EELb0ELb1ELb1ELb0ELb0ELb1ELb1ELb0EEEvNS_16Flash_fwd_paramsE:
        /* <DEDUP_REMOVED lines=31> */
[----:B------:R-:W-:Y:S05]  /*01f0*/  CALL.REL.NOINC `($_ZN5flash24flash_fwd_splitkv_kernelI23Flash_fwd_kernel_traitsILi32ELi64ELi256ELi4ELb0ELb0EN7cutlass10bfloat16_tE19Flash_kernel_traitsILi32ELi64ELi256ELi4ES3_EELb0ELb1ELb1ELb0ELb0ELb1ELb1ELb0EEEvNS_16Flash_fwd_paramsE$_ZN5flash30compute_attn_1rowblock_splitkvI23Flash_fwd_kernel_traitsILi32ELi64ELi256ELi4ELb0ELb0EN7cutlass10bfloat16_tE19Flash_kernel_traitsILi32ELi64ELi256ELi4ES3_EELb0ELb1ELb1ELb0ELb0ELb1ELb1ELb0ENS_16Flash_fwd_paramsEEEvRKT8_iiiii) ;  /* 0x0000000000087944 */ /* 0x000fea0003c00000 */
[----:B------:R-:W-:Y:S05]  /*0200*/  BSYNC.RECONVERGENT B3 ;  /* 0x0000000000037941 */ /* 0x000fea0003800200 */
.L_x_5001:
[----:B------:R-:W-:Y:S05]  /*0210*/  EXIT ;  /* 0x000000000000794d */ /* 0x000fea0003800000 */
        .type           $_ZN5flash24flash_fwd_splitkv_kernelI23Flash_fwd_kernel_traitsILi32ELi64ELi256ELi4ELb0ELb0EN7cutlass10bfloat16_tE19Flash_kernel_traitsILi32ELi64ELi256ELi4ES3_EELb0ELb1ELb1ELb0ELb0ELb1ELb1ELb0EEEvNS_16Flash_fwd_paramsE$_ZN5flash30compute_attn_1rowblock_splitkvI23Flash_fwd_kernel_traitsILi32ELi64ELi256ELi4ELb0ELb0EN7cutlass10bfloat16_tE19Flash_kernel_traitsILi32ELi64ELi256ELi4ES3_EELb0ELb1ELb1ELb0ELb0ELb1ELb1ELb0ENS_16Flash_fwd_paramsEEEvRKT8_iiiii,@function
        .size           $_ZN5flash24flash_fwd_splitkv_kernelI23Flash_fwd_kernel_traitsILi32ELi64ELi256ELi4ELb0ELb0EN7cutlass10bfloat16_tE19Flash_kernel_traitsILi32ELi64ELi256ELi4ES3_EELb0ELb1ELb1ELb0ELb0ELb1ELb1ELb0EEEvNS_16Flash_fwd_paramsE$_ZN5flash30compute_attn_1rowblock_splitkvI23Flash_fwd_kernel_traitsILi32ELi64ELi256ELi4ELb0ELb0EN7cutlass10bfloat16_tE19Flash_kernel_traitsILi32ELi64ELi256ELi4ES3_EELb0ELb1ELb1ELb0ELb0ELb1ELb1ELb0ENS_16Flash_fwd_paramsEEEvRKT8_iiiii,(.L_x_10269 - $_ZN5flash24flash_fwd_splitkv_kernelI23Flash_fwd_kernel_traitsILi32ELi64ELi256ELi4ELb0ELb0EN7cutlass10bfloat16_tE19Flash_kernel_traitsILi32ELi64ELi256ELi4ES3_EELb0ELb1ELb1ELb0ELb0ELb1ELb1ELb0EEEvNS_16Flash_fwd_paramsE$_ZN5flash30compute_attn_1rowblock_splitkvI23Flash_fwd_kernel_traitsILi32ELi64ELi256ELi4ELb0ELb0EN7cutlass10bfloat16_tE19Flash_kernel_traitsILi32ELi64ELi256ELi4ES3_EELb0ELb1ELb1ELb0ELb0ELb1ELb1ELb0ENS_16Flash_fwd_paramsEEEvRKT8_iiiii)
$_ZN5flash24flash_fwd_splitkv_kernelI23Flash_fwd_kernel_traitsILi32ELi64ELi256ELi4ELb0ELb0EN7cutlass10bfloat16_tE19Flash_kernel_traitsILi32ELi64ELi256ELi4ES3_EELb0ELb1ELb1ELb0ELb0ELb1ELb1ELb0EEEvNS_16Flash_fwd_paramsE$_ZN5flash30compute_attn_1rowblock_splitkvI23Flash_fwd_kernel_traitsILi32ELi64ELi256ELi4ELb0ELb0EN7cutlass10bfloat16_tE19Flash_kernel_traitsILi32ELi64ELi256ELi4ES3_EELb0ELb1ELb1ELb0ELb0ELb1ELb1ELb0ENS_16Flash_fwd_paramsEEEvRKT8_iiiii:
[----:B------:R-:W1:Y:S02]  /*0220*/  LDCU.64 UR4, c[0x0][0x358] ;  /* 0x00006b00ff0477ac */ /* 0x000e640008000a00 */
[----:B-1----:R-:W2:Y:S04]  /*0230*/  LD.E.64 R4, desc[UR4][R2.64+0xe0] ;  /* 0x0000e00402047980 */ /* 0x002ea8000c101b00 */
[----:B------:R-:W3:Y:S04]  /*0240*/  LD.E.64 R12, desc[UR4][R2.64+0xe8] ;  /* 0x0000e804020c7980 */ /* 0x000ee8000c101b00 */
[----:B------:R-:W4:Y:S01]  /*0250*/  LD.E.64 R10, desc[UR4][R2.64+0xf0] ;  /* 0x0000f004020a7980 */ /* 0x000f22000c101b00 */
[----:B------:R-:W-:-:S03]  /*0260*/  IMAD.U32 R0, RZ, RZ, UR13 ;  /* 0x0000000dff007e24 */ /* 0x000fc6000f8e00ff */
[----:B------:R-:W4:Y:S01]  /*0270*/  LD.E.64 R8, desc[UR4][R2.64+0xf8] ;  /* 0x0000f80402087980 */ /* 0x000f22000c101b00 */
[C---:B--2---:R-:W-:Y:S02]  /*0280*/  ISETP.NE.U32.AND P2, PT, R4.reuse, RZ, PT ;  /* 0x000000ff0400720c */ /* 0x044fe40003f45070 */
[----:B------:R-:W-:Y:S02]  /*0290*/  ISETP.NE.U32.AND P4, PT, R4, RZ, PT ;  /* 0x000000ff0400720c */ /* 0x000fe40003f85070 */
[----:B---3--:R-:W-:Y:S02]  /*02a0*/  ISETP.NE.U32.AND P3, PT, R12, RZ, PT ;  /* 0x000000ff0c00720c */ /* 0x008fe40003f65070 */
[C---:B------:R-:W-:Y:S02]  /*02b0*/  ISETP.NE.AND.EX P2, PT, R5.reuse, RZ, PT, P2 ;  /* 0x000000ff0500720c */ /* 0x040fe40003f45320 */
[----:B------:R-:W-:Y:S02]  /*02c0*/  ISETP.NE.AND.EX P4, PT, R5, RZ, PT, P4 ;  /* 0x000000ff0500720c */ /* 0x000fe40003f85340 */
[----:B------:R-:W-:Y:S01]  /*02d0*/  ISETP.NE.AND.EX P3, PT, R13, RZ, PT, P3 ;  /* 0x000000ff0d00720c */ /* 0x000fe20003f65330 */
[----:B------:R-:W-:-:S04]  /*02e0*/  IMAD.WIDE.U32 R4, R0, 0x4, R4 ;  /* 0x0000000400047825 */ /* 0x000fc800078e0004 */
[----:B------:R-:W-:-:S06]  /*02f0*/  IMAD.MOV.U32 R0, RZ, RZ, -0x1 ;  /* 0xffffffffff007424 */ /* 0x000fcc00078e00ff */
[----:B------:R-:W5:Y:S04]  /*0300*/  @P2 LD.E R0, desc[UR4][R4.64] ;  /* 0x0000000404002980 */ /* 0x000f68000c101900 */
[----:B------:R-:W5:Y:S04]  /*0310*/  @!P4 LD.E R191, desc[UR4][R2.64+0xb4] ;  /* 0x0000b40402bfc980 */ /* 0x000f68000c101900 */
[----:B------:R-:W5:Y:S04]  /*0320*/  @!P3 LD.E R46, desc[UR4][R2.64+0xb8] ;  /* 0x0000b804022eb980 */ /* 0x000f68000c101900 */
[----:B------:R-:W5:Y:S01]  /*0330*/  @P4 LD.E R4, desc[UR4][R4.64+0x4] ;  /* 0x0000040404044980 */ /* 0x000f62000c101900 */
[----:B----4-:R-:W-:-:S04]  /*0340*/  ISETP.NE.U32.AND P1, PT, R10, RZ, PT ;  /* 0x000000ff0a00720c */ /* 0x010fc80003f25070 */
[----:B------:R-:W-:Y:S01]  /*0350*/  ISETP.NE.AND.EX P1, PT, R11, RZ, PT, P1 ;  /* 0x000000ff0b00720c */ /* 0x000fe20003f25310 */
[----:B------:R-:W-:Y:S01]  /*0360*/  USHF.L.U32 UR9, UR13, 0x2, URZ ;  /* 0x000000020d097899 */ /* 0x000fe200080006ff */
[----:B------:R-:W-:Y:S01]  /*0370*/  ISETP.NE.U32.AND P2, PT, R12, RZ, PT ;  /* 0x000000ff0c00720c */ /* 0x000fe20003f45070 */
[----:B------:R-:W-:-:S03]  /*0380*/  USHF.R.U32.HI UR8, URZ, 0x1e, UR13 ;  /* 0x0000001eff087899 */ /* 0x000fc6000801160d */
[----:B------:R-:W-:-:S07]  /*0390*/  ISETP.NE.AND.EX P2, PT, R13, RZ, PT, P2 ;  /* 0x000000ff0d00720c */ /* 0x000fce0003f45320 */
[----:B------:R-:W-:-:S04]  /*03a0*/  @P1 IADD3 R14, P0, PT, R10, UR9, RZ ;  /* 0x000000090a0e1c10 */ /* 0x000fc8000ff1e0ff */
[----:B------:R-:W-:Y:S01]  /*03b0*/  @P1 IADD3.X R15, PT, PT, R11, UR8, RZ, P0, !PT ;  /* 0x000000080b0f1c10 */ /* 0x000fe200087fe4ff */
[----:B------:R-:W-:Y:S01]  /*03c0*/  IMAD.MOV.U32 R11, RZ, RZ, RZ ;  /* 0x000000ffff0b7224 */ /* 0x000fe200078e00ff */
[----:B------:R-:W-:Y:S01]  /*03d0*/  ISETP.NE.U32.AND P0, PT, R8, RZ, PT ;  /* 0x000000ff0800720c */ /* 0x000fe20003f05070 */
[----:B------:R-:W-:Y:S04]  /*03e0*/  BSSY.RECONVERGENT B0, `(.L_x_5002) ;  /* 0x000000b000007945 */ /* 0x000fe80003800200 */
[----:B------:R1:W5:Y:S01]  /*03f0*/  @P1 LD.E R11, desc[UR4][R14.64] ;  /* 0x000000040e0b1980 */ /* 0x000362000c101900 */
[----:B------:R-:W-:Y:S02]  /*0400*/  ISETP.NE.AND.EX P0, PT, R9, RZ, PT, P0 ;  /* 0x000000ff0900720c */ /* 0x000fe40003f05300 */
[----:B-1----:R-:W-:Y:S01]  /*0410*/  IADD3 R14, P1, PT, R12, UR9, RZ ;  /* 0x000000090c0e7c10 */ /* 0x002fe2000ff3e0ff */
[----:B------:R-:W-:-:S03]  /*0420*/  IMAD.MOV.U32 R12, RZ, RZ, -0x1 ;  /* 0xffffffffff0c7424 */ /* 0x000fc600078e00ff */
[----:B------:R-:W-:Y:S01]  /*0430*/  IADD3.X R15, PT, PT, R13, UR8, RZ, P1, !PT ;  /* 0x000000080d0f7c10 */ /* 0x000fe20008ffe4ff */
[----:B------:R-:W-:Y:S08]  /*0440*/  @!P2 BRA `(.L_x_5003) ;  /* 0x000000000010a947 */ /* 0x000ff00003800000 */
[----:B------:R-:W2:Y:S02]  /*0450*/  LD.E.U8 R5, desc[UR4][R2.64+0x1b2] ;  /* 0x0001b20402057980 */ /* 0x000ea4000c101100 */
[----:B--2---:R-:W-:-:S13]  /*0460*/  ISETP.NE.AND P1, PT, R5, RZ, PT ;  /* 0x000000ff0500720c */ /* 0x004fda0003f25270 */
[----:B------:R-:W-:Y:S05]  /*0470*/  @!P1 BRA `(.L_x_5003) ;  /* 0x0000000000049947 */ /* 0x000fea0003800000 */
[----:B------:R1:W5:Y:S02]  /*0480*/  LD.E R12, desc[UR4][R14.64] ;  /* 0x000000040e0c7980 */ /* 0x000364000c101900 */
.L_x_5003:
[----:B------:R-:W-:Y:S05]  /*0490*/  BSYNC.RECONVERGENT B0 ;  /* 0x0000000000007941 */ /* 0x000fea0003800200 */
.L_x_5002:
[----:B------:R-:W-:Y:S04]  /*04a0*/  BSSY.RECONVERGENT B0, `(.L_x_5004) ;  /* 0x0000007000007945 */ /* 0x000fe80003800200 */
[----:B------:R-:W-:Y:S05]  /*04b0*/  @!P3 BRA `(.L_x_5005) ;  /* 0x000000000014b947 */ /* 0x000fea0003800000 */
[----:B------:R-:W2:Y:S02]  /*04c0*/  LD.E.U8 R5, desc[UR4][R2.64+0x1b2] ;  /* 0x0001b20402057980 */ /* 0x000ea4000c101100 */
[----:B--2---:R-:W-:-:S13]  /*04d0*/  ISETP.NE.AND P1, PT, R5, RZ, PT ;  /* 0x000000ff0500720c */ /* 0x004fda0003f25270 */
[----:B-----5:R-:W2:Y:S02]  /*04e0*/  @P1 LD.E R46, desc[UR4][R14.64+0x4] ;  /* 0x000004040e2e1980 */ /* 0x020ea4000c101900 */
[----:B--2---:R-:W-:-:S06]  /*04f0*/  @P1 IADD3 R46, PT, PT, R46, -R12, RZ ;  /* 0x8000000c2e2e1210 */ /* 0x004fcc0007ffe0ff */
[----:B------:R2:W5:Y:S02]  /*0500*/  @!P1 LD.E R46, desc[UR4][R14.64] ;  /* 0x000000040e2e9980 */ /* 0x000564000c101900 */
.L_x_5005:
[----:B------:R-:W-:Y:S05]  /*0510*/  BSYNC.RECONVERGENT B0 ;  /* 0x0000000000007941 */ /* 0x000fea0003800200 */
.L_x_5004:
        /* <DEDUP_REMOVED lines=8> */
.L_x_5007:
[----:B------:R-:W3:Y:S01]  /*05a0*/  LD.E.64 R4, desc[UR4][R2.64+0x108] ;  /* 0x0001080402047980 */ /* 0x000ee2000c101b00 */
[----:B------:R-:W-:Y:S01]  /*05b0*/  BSSY.RECONVERGENT B0, `(.L_x_5009) ;  /* 0x0000006000007945 */ /* 0x000fe20003800200 */
[----:B---3--:R-:W-:Y:S01]  /*05c0*/  ISETP.NE.U32.AND P0, PT, R4, RZ, PT ;  /* 0x000000ff0400720c */ /* 0x008fe20003f05070 */
[----:B------:R-:W-:-:S03]  /*05d0*/  IMAD.MOV.U32 R4, RZ, RZ, RZ ;  /* 0x000000ffff047224 */ /* 0x000fc600078e00ff */
[----:B------:R-:W-:-:S13]  /*05e0*/  ISETP.NE.AND.EX P0, PT, R5, RZ, PT, P0 ;  /* 0x000000ff0500720c */ /* 0x000fda0003f05300 */
[----:B------:R-:W-:Y:S05]  /*05f0*/  @!P0 BRA `(.L_x_5010) ;  /* 0x0000000000048947 */ /* 0x000fea0003800000 */
[----:B------:R3:W5:Y:S02]  /*0600*/  LD.E R4, desc[UR4][R2.64+0xbc] ;  /* 0x0000bc0402047980 */ /* 0x000764000c101900 */
.L_x_5010:
[----:B------:R-:W-:Y:S05]  /*0610*/  BSYNC.RECONVERGENT B0 ;  /* 0x0000000000007941 */ /* 0x000fea0003800200 */
.L_x_5009:
[----:B-----5:R-:W-:Y:S02]  /*0620*/  IADD3 R46, PT, PT, R4, R46, -R11 ;  /* 0x0000002e042e7210 */ /* 0x020fe40007ffe80b */
.L_x_5008:
[----:B------:R-:W-:Y:S05]  /*0630*/  BSYNC.RECONVERGENT B1 ;  /* 0x0000000000017941 */ /* 0x000fea0003800200 */
.L_x_5006:
[----:B------:R-:W-:Y:S01]  /*0640*/  IMAD.SHL.U32 R169, R185, 0x40, RZ ;  /* 0x00000040b9a97824 */ /* 0x000fe200078e00ff */
[----:B------:R-:W-:Y:S01]  /*0650*/  MOV R4, R184 ;  /* 0x000000b800047202 */ /* 0x000fe20000000f00 */
[----:B------:R-:W-:-:S03]  /*0660*/  IMAD.MOV.U32 R5, RZ, RZ, 0x0 ;  /* 0x00000000ff057424 */ /* 0x000fc600078e00ff */
[----:B------:R-:W-:-:S13]  /*0670*/  ISETP.GT.AND P0, PT, R191, R169, PT ;  /* 0x000000a9bf00720c */ /* 0x000fda0003f04270 */
[----:B-123--:R-:W-:Y:S05]  /*0680*/  @!P0 RET.REL.NODEC R4 `(_ZN5flash24flash_fwd_splitkv_kernelI23Flash_fwd_kernel_traitsILi32ELi64ELi256ELi4ELb0ELb0EN7cutlass10bfloat16_tE19Flash_kernel_traitsILi32ELi64ELi256ELi4ES3_EELb0ELb1ELb1ELb0ELb0ELb1ELb1ELb0EEEvNS_16Flash_fwd_paramsE) ;  /* 0xfffffff8045c8950 */ /* 0x00efea0003c3ffff */
        /* <DEDUP_REMOVED lines=103> */
[----:B---3--:R-:W-:Y:S05]  /*0d00*/  @P4 RET.REL.NODEC R2 `(_ZN5flash24flash_fwd_splitkv_kernelI23Flash_fwd_kernel_traitsILi32ELi64ELi256ELi4ELb0ELb0EN7cutlass10bfloat16_tE19Flash_kernel_traitsILi32ELi64ELi256ELi4ES3_EELb0ELb1ELb1ELb0ELb0ELb1ELb1ELb0EEEvNS_16Flash_fwd_paramsE) ;  /* 0xfffffff002bc4950 */ /* 0x008fea0003c3ffff */
[----:B------:R-:W-:Y:S02]  /*0d10*/  MOV R0, 0xff800000 ;  /* 0xff80000000007802 */ /* 0x000fe40000000f00 */
[----:B------:R-:W-:-:S03]  /*0d20*/  MOV R185, 0x0 ;  /* 0x0000000000b97802 */ /* 0x000fc60000000f00 */
[----:B------:R1:W-:Y:S02]  /*0d30*/  ST.E desc[UR4][R6.64+0xc0], R0 ;  /* 0x0000c00006007985 */ /* 0x0003e4000c101904 */
[----:B-1----:R-:W-:Y:S05]  /*0d40*/  RET.REL.NODEC R184 `(_ZN5flash24flash_fwd_splitkv_kernelI23Flash_fwd_kernel_traitsILi32ELi64ELi256ELi4ELb0ELb0EN7cutlass10bfloat16_tE19Flash_kernel_traitsILi32ELi64ELi256ELi4ES3_EELb0ELb1ELb1ELb0ELb0ELb1ELb1ELb0EEEvNS_16Flash_fwd_paramsE) ;  /* 0xfffffff0b8ac7950 */ /* 0x002fea0003c3ffff */
.L_x_5011:
        /* <DEDUP_REMOVED lines=42> */
[----:B---3--:R-:W-:Y:S01]  /*0ff0*/  IMAD.WIDE.U32 R192, R8, UR13, RZ ;  /* 0x0000000d08c07c25 */ /* 0x008fe2000f8e00ff */
[----:B------:R-:W-:-:S03]  /*1000*/  ISETP.GE.AND P1, PT, R4, RZ, PT ;  /* 0x000000ff0400720c */ /* 0x000fc60003f26270 */
[----:B------:R-:W-:-:S04]  /*1010*/  IMAD R4, R9, UR13, RZ ;  /* 0x0000000d09047c24 */ /* 0x000fc8000f8e02ff */
        /* <DEDUP_REMOVED lines=9> */
[----:B------:R-:W-:-:S06]  /*10b0*/  IMAD.WIDE R4, R9, 0x4, R4 ;  /* 0x0000000409047825 */ /* 0x000fcc00078e0204 */
[----:B------:R1:W3:Y:S01]  /*10c0*/  LD.E R4, desc[UR4][R4.64] ;  /* 0x0000000404047980 */ /* 0x0002e2000c101900 */
        /* <DEDUP_REMOVED lines=19> */
[----:B------:R-:W-:Y:S01]  /*1200*/  @!P1 IADD3 R5, PT, PT, R5, 0x1, RZ ;  /* 0x0000000105059810 */ /* 0x000fe20007ffe0ff */
[----:B------:R-:W-:Y:S01]  /*1210*/  IMAD R18, R10, R9, R18 ;  /* 0x000000090a127224 */ /* 0x000fe200078e0212 */
[----:B------:R-:W-:Y:S02]  /*1220*/  ISETP.GE.AND P0, PT, R8, RZ, PT ;  /* 0x000000ff0800720c */ /* 0x000fe40003f06270 */
[----:B------:R-:W-:-:S05]  /*1230*/  ISETP.NE.AND P1, PT, R20, RZ, PT ;  /* 0x000000ff1400720c */ /* 0x000fca0003f25270 */
[----:B------:R-:W-:Y:S01]  /*1240*/  @P2 VIADD R5, R5, 0x1 ;  /* 0x0000000105052836 */ /* 0x000fe20000000000 */
[----:B---3--:R-:W-:Y:S01]  /*1250*/  SHF.R.S32.HI R6, RZ, 0x1f, R4 ;  /* 0x0000001fff067819 */ /* 0x008fe20000011404 */
[-C--:B------:R-:W-:Y:S02]  /*1260*/  IMAD R7, R17, R4.reuse, RZ ;  /* 0x0000000411077224 */ /* 0x080fe400078e02ff */
[----:B------:R-:W-:-:S04]  /*1270*/  IMAD.WIDE.U32 R10, R16, R4, RZ ;  /* 0x00000004100a7225 */ /* 0x000fc800078e00ff */
[----:B------:R-:W-:Y:S01]  /*1280*/  IMAD R7, R16, R6, R7 ;  /* 0x0000000610077224 */ /* 0x000fe200078e0207 */
[----:B------:R-:W-:-:S04]  /*1290*/  SHF.R.S32.HI R17, RZ, 0x1f, R18 ;  /* 0x0000001fff117819 */ /* 0x000fc80000011412 */
[----:B------:R-:W-:Y:S01]  /*12a0*/  IADD3 R11, PT, PT, R11, R7, RZ ;  /* 0x000000070b0b7210 */ /* 0x000fe20007ffe0ff */
[----:B------:R-:W-:Y:S02]  /*12b0*/  IMAD.MOV.U32 R7, RZ, RZ, R5 ;  /* 0x000000ffff077224 */ /* 0x000fe400078e0005 */
[----:B------:R-:W-:Y:S02]  /*12c0*/  IMAD R5, R171, R18, RZ ;  /* 0x00000012ab057224 */ /* 0x000fe400078e02ff */
[----:B------:R-:W-:Y:S01]  /*12d0*/  IMAD.WIDE.U32 R10, R18, R170, R10 ;  /* 0x000000aa120a7225 */ /* 0x000fe200078e000a */
[----:B------:R-:W-:Y:S02]  /*12e0*/  @!P0 IADD3 R7, PT, PT, -R7, RZ, RZ ;  /* 0x000000ff07078210 */ /* 0x000fe40007ffe1ff */
[----:B------:R-:W-:Y:S01]  /*12f0*/  @!P1 LOP3.LUT R7, RZ, R20, RZ, 0x33, !PT ;  /* 0x00000014ff079212 */ /* 0x000fe200078e33ff */
[----:B------:R-:W-:-:S04]  /*1300*/  IMAD R5, R170, R17, R5 ;  /* 0x00000011aa057224 */ /* 0x000fc800078e0205 */
[----:B------:R-:W-:Y:S01]  /*1310*/  IMAD.IADD R11, R11, 0x1, R5 ;  /* 0x000000010b0b7824 */ /* 0x000fe200078e0205 */
[----:B------:R-:W-:Y:S01]  /*1320*/  SHF.R.S32.HI R5, RZ, 0x1f, R7 ;  /* 0x0000001fff057819 */ /* 0x000fe20000011407 */
[----:B------:R-:W-:-:S04]  /*1330*/  IMAD R8, R15, R7, RZ ;  /* 0x000000070f087224 */ /* 0x000fc800078e02ff */
[----:B------:R-:W-:Y:S02]  /*1340*/  IMAD R8, R14, R5, R8 ;  /* 0x000000050e087224 */ /* 0x000fe400078e0208 */
[----:B--2---:R-:W-:Y:S02]  /*1350*/  IMAD R5, R13, R4, RZ ;  /* 0x000000040d057224 */ /* 0x004fe400078e02ff */
        /* <DEDUP_REMOVED lines=8> */
.L_x_5013:
        /* <DEDUP_REMOVED lines=25> */
[-C--:B--2---:R-:W-:Y:S02]  /*1570*/  @!P2 IMAD R4, R171, R11.reuse, RZ ;  /* 0x0000000bab04a224 */ /* 0x084fe400078e02ff */
[----:B------:R-:W-:-:S04]  /*1580*/  @!P2 IMAD.WIDE.U32 R18, R170, R11, RZ ;  /* 0x0000000baa12a225 */ /* 0x000fc800078e00ff */
[----:B------:R-:W-:Y:S02]  /*1590*/  @!P2 IMAD R4, R7, R170, R4 ;  /* 0x000000aa0704a224 */ /* 0x000fe400078e0204 */
[----:B---3-5:R-:W-:-:S03]  /*15a0*/  @!P2 IMAD R7, R17, R10, RZ ;  /* 0x0000000a1107a224 */ /* 0x028fc600078e02ff */
[----:B------:R-:W-:Y:S02]  /*15b0*/  @!P2 IADD3 R19, PT, PT, R19, R4, RZ ;  /* 0x000000041313a210 */ /* 0x000fe40007ffe0ff */
[-C--:B------:R-:W-:Y:S02]  /*15c0*/  @!P1 IADD3 R6, PT, PT, R6, -R5.reuse, RZ ;  /* 0x8000000506069210 */ /* 0x080fe40007ffe0ff */
[----:B------:R-:W-:Y:S01]  /*15d0*/  @!P2 SHF.R.S32.HI R4, RZ, 0x1f, R10 ;  /* 0x0000001fff04a819 */ /* 0x000fe2000001140a */
[----:B------:R-:W-:Y:S01]  /*15e0*/  @P2 IMAD.IADD R8, R11, 0x1, R12 ;  /* 0x000000010b082824 */ /* 0x000fe200078e020c */
[----:B------:R-:W-:Y:S01]  /*15f0*/  ISETP.GE.U32.AND P4, PT, R6, R5, PT ;  /* 0x000000050600720c */ /* 0x000fe20003f86070 */
[----:B------:R-:W-:Y:S01]  /*1600*/  @!P2 IMAD.WIDE.U32 R18, R16, R10, R18 ;  /* 0x0000000a1012a225 */ /* 0x000fe200078e0012 */
[----:B------:R-:W-:-:S03]  /*1610*/  LOP3.LUT R5, R20, UR11, RZ, 0x3c, !PT ;  /* 0x0000000b14057c12 */ /* 0x000fc6000f8e3cff */
[----:B------:R-:W-:Y:S02]  /*1620*/  @!P2 IMAD R7, R16, R4, R7 ;  /* 0x000000041007a224 */ /* 0x000fe400078e0207 */
[-C--:B------:R-:W-:Y:S02]  /*1630*/  @P2 IMAD R4, R171, R8.reuse, RZ ;  /* 0x00000008ab042224 */ /* 0x080fe400078e02ff */
[----:B------:R-:W-:Y:S01]  /*1640*/  @P2 IMAD.WIDE.U32 R16, R170, R8, RZ ;  /* 0x00000008aa102225 */ /* 0x000fe200078e00ff */
[----:B------:R-:W-:Y:S02]  /*1650*/  ISETP.GE.AND P0, PT, R5, RZ, PT ;  /* 0x000000ff0500720c */ /* 0x000fe40003f06270 */
[----:B------:R-:W-:Y:S01]  /*1660*/  ISETP.NE.AND P3, PT, R20, RZ, PT ;  /* 0x000000ff1400720c */ /* 0x000fe20003f65270 */
[----:B------:R-:W-:Y:S01]  /*1670*/  @!P2 IMAD.MOV.U32 R8, RZ, RZ, R18 ;  /* 0x000000ffff08a224 */ /* 0x000fe200078e0012 */
[----:B------:R-:W-:Y:S01]  /*1680*/  @!P2 IADD3 R7, PT, PT, R19, R7, RZ ;  /* 0x000000071307a210 */ /* 0x000fe20007ffe0ff */
[----:B------:R-:W-:Y:S01]  /*1690*/  @!P1 VIADD R9, R9, 0x1 ;  /* 0x0000000109099836 */ /* 0x000fe20000000000 */
[----:B------:R-:W-:-:S02]  /*16a0*/  LEA R18, R51, 0xffffff00, 0x8 ;  /* 0xffffff0033127811 */ /* 0x000fc400078e40ff */
[----:B------:R-:W-:Y:S02]  /*16b0*/  @P2 IADD3 R7, PT, PT, R17, R4, RZ ;  /* 0x0000000411072210 */ /* 0x000fe40007ffe0ff */
[----:B------:R-:W-:Y:S01]  /*16c0*/  @P2 MOV R8, R16 ;  /* 0x0000001000082202 */ /* 0x000fe20000000f00 */
[----:B------:R-:W-:Y:S01]  /*16d0*/  @!P2 IMAD R5, R173, R11, RZ ;  /* 0x0000000bad05a224 */ /* 0x000fe200078e02ff */
[----:B------:R-:W-:Y:S01]  /*16e0*/  @!P2 SHF.R.S32.HI R4, RZ, 0x1f, R11 ;  /* 0x0000001fff04a819 */ /* 0x000fe2000001140b */
[----:B------:R-:W-:Y:S01]  /*16f0*/  IMAD R6, R171, R18, RZ ;  /* 0x00000012ab067224 */ /* 0x000fe200078e02ff */
[----:B------:R-:W-:Y:S01]  /*1700*/  SHF.R.S32.HI R17, RZ, 0x1f, R18 ;  /* 0x0000001fff117819 */ /* 0x000fe20000011412 */
[----:B------:R-:W-:Y:S01]  /*1710*/  @P4 VIADD R9, R9, 0x1 ;  /* 0x0000000109094836 */ /* 0x000fe20000000000 */
[----:B------:R-:W-:Y:S02]  /*1720*/  MOV R24, R8 ;  /* 0x0000000800187202 */ /* 0x000fe40000000f00 */
[----:B------:R-:W-:Y:S01]  /*1730*/  MOV R25, R7 ;  /* 0x0000000700197202 */ /* 0x000fe20000000f00 */
[----:B------:R-:W-:-:S02]  /*1740*/  @!P2 IMAD R4, R4, R172, R5 ;  /* 0x000000ac0404a224 */ /* 0x000fc400078e0205 */
[----:B------:R-:W-:Y:S01]  /*1750*/  @!P2 IMAD.WIDE.U32 R26, R172, R11, RZ ;  /* 0x0000000bac1aa225 */ /* 0x000fe200078e00ff */
[----:B------:R-:W-:-:S03]  /*1760*/  @!P0 IADD3 R9, PT, PT, -R9, RZ, RZ ;  /* 0x000000ff09098210 */ /* 0x000fc60007ffe1ff */
[----:B------:R-:W-:Y:S02]  /*1770*/  IMAD R6, R17, R170, R6 ;  /* 0x000000aa11067224 */ /* 0x000fe400078e0206 */
[----:B------:R-:W-:Y:S01]  /*1780*/  IMAD.WIDE.U32 R24, R170, R18, R24 ;  /* 0x00000012aa187225 */ /* 0x000fe200078e0018 */
[----:B------:R-:W-:Y:S02]  /*1790*/  @!P2 IADD3 R27, PT, PT, R27, R4, RZ ;  /* 0x000000041b1ba210 */ /* 0x000fe40007ffe0ff */
[----:B------:R-:W-:Y:S01]  /*17a0*/  @!P3 LOP3.LUT R9, RZ, R20, RZ, 0x33, !PT ;  /* 0x00000014ff09b212 */ /* 0x000fe200078e33ff */
[----:B------:R-:W-:Y:S01]  /*17b0*/  @P2 IMAD.IADD R11, R11, 0x1, R12 ;  /* 0x000000010b0b2824 */ /* 0x000fe200078e020c */
[----:B------:R-:W-:Y:S01]  /*17c0*/  @!P2 SHF.R.S32.HI R4, RZ, 0x1f, R10 ;  /* 0x0000001fff04a819 */ /* 0x000fe2000001140a */
[----:B----4-:R-:W-:Y:S01]  /*17d0*/  @!P2 IMAD R5, R23, R10, RZ ;  /* 0x0000000a1705a224 */ /* 0x010fe200078e02ff */
[----:B------:R-:W-:Y:S02]  /*17e0*/  IADD3 R13, PT, PT, R25, R6, RZ ;  /* 0x00000006190d7210 */ /* 0x000fe40007ffe0ff */
[----:B------:R-:W-:Y:S01]  /*17f0*/  MOV R12, R24 ;  /* 0x00000018000c7202 */ /* 0x000fe20000000f00 */
[----:B------:R-:W-:Y:S01]  /*1800*/  IMAD R6, R15, R9, RZ ;  /* 0x000000090f067224 */ /* 0x000fe200078e02ff */
[----:B------:R-:W-:Y:S01]  /*1810*/  SHF.R.S32.HI R7, RZ, 0x1f, R9 ;  /* 0x0000001fff077819 */ /* 0x000fe20000011409 */
[----:B------:R-:W-:-:S02]  /*1820*/  @!P2 IMAD R4, R22, R4, R5 ;  /* 0x000000041604a224 */ /* 0x000fc400078e0205 */
[----:B------:R-:W-:-:S04]  /*1830*/  @!P2 IMAD.WIDE.U32 R22, R22, R10, R26 ;  /* 0x0000000a1616a225 */ /* 0x000fc800078e001a */
[----:B------:R-:W-:Y:S02]  /*1840*/  @P2 IMAD R5, R173, R11, RZ ;  /* 0x0000000bad052224 */ /* 0x000fe400078e02ff */
[----:B------:R-:W-:-:S04]  /*1850*/  IMAD.WIDE.U32 R24, R14, R9, R12 ;  /* 0x000000090e187225 */ /* 0x000fc800078e000c */
        /* <DEDUP_REMOVED lines=8> */
.L_x_5014:
[----:B------:R-:W-:Y:S05]  /*18e0*/  BSYNC.RECONVERGENT B0 ;  /* 0x0000000000007941 */ /* 0x000fea0003800200 */
.L_x_5012:
        /* <DEDUP_REMOVED lines=46> */
[----:B------:R-:W-:-:S04]  /*1bd0*/  SHF.R.U32.HI R72, RZ, 0x2, R151 ;  /* 0x00000002ff487819 */ /* 0x000fc80000011697 */
[----:B------:R-:W-:Y:S01]  /*1be0*/  IADD3.X R19, PT, PT, R12, R16, RZ, P1, !PT ;  /* 0x000000100c137210 */ /* 0x000fe20000ffe4ff */
[----:B------:R-:W-:Y:S01]  /*1bf0*/  IMAD R12, R173, R72, RZ ;  /* 0x00000048ad0c7224 */ /* 0x000fe200078e02ff */
[----:B------:R-:W-:Y:S01]  /*1c00*/  IADD3 R16, P1, PT, R190, R9, RZ ;  /* 0x00000009be107210 */ /* 0x000fe20007f3e0ff */
[----:B------:R-:W-:Y:S01]  /*1c10*/  IMAD.WIDE.U32 R182, R72, R172, R18 ;  /* 0x000000ac48b67225 */ /* 0x000fe200078e0012 */
[----:B------:R-:W1:Y:S03]  /*1c20*/  S2UR UR6, SR_CgaCtaId ;  /* 0x00000000000679c3 */ /* 0x000e660000008800 */
[----:B------:R-:W-:Y:S02]  /*1c30*/  IMAD.X R17, RZ, RZ, R8, P1 ;  /* 0x000000ffff117224 */ /* 0x000fe400008e0608 */
[----:B------:R-:W-:Y:S02]  /*1c40*/  IMAD.IADD R12, R183, 0x1, R12 ;  /* 0x00000001b70c7824 */ /* 0x000fe400078e020c */
[----:B------:R-:W-:-:S02]  /*1c50*/  IMAD R8, R171, R72, RZ ;  /* 0x00000048ab087224 */ /* 0x000fc400078e02ff */
[----:B------:R-:W-:Y:S01]  /*1c60*/  IMAD.WIDE.U32 R16, R72, R170, R16 ;  /* 0x000000aa48107225 */ /* 0x000fe200078e0010 */
[----:B------:R-:W-:-:S03]  /*1c70*/  LOP3.LUT R15, R14, 0xc0, RZ, 0xc0, !PT ;  /* 0x000000c00e0f7812 */ /* 0x000fc600078ec0ff */
[----:B------:R-:W-:Y:S01]  /*1c80*/  IMAD.IADD R180, R17, 0x1, R8 ;  /* 0x0000000111b47824 */ /* 0x000fe200078e0208 */
[----:B------:R-:W-:Y:S02]  /*1c90*/  LOP3.LUT R15, R15, 0x18, R151, 0xf8, !PT ;  /* 0x000000180f0f7812 */ /* 0x000fe400078ef897 */
[----:B------:R-:W-:Y:S02]  /*1ca0*/  IADD3 R169, PT, PT, -R169, R191, RZ ;  /* 0x000000bfa9a97210 */ /* 0x000fe40007ffe1ff */
[----:B------:R-:W-:-:S04]  /*1cb0*/  LOP3.LUT R15, R15, R190, RZ, 0x3c, !PT ;  /* 0x000000be0f0f7212 */ /* 0x000fc800078e3cff */
[----:B------:R-:W-:Y:S01]  /*1cc0*/  LOP3.LUT R14, R15, 0x1f20, R14, 0xf8, !PT ;  /* 0x00001f200f0e7812 */ /* 0x000fe200078ef80e */
[----:B------:R-:W-:Y:S01]  /*1cd0*/  IMAD.U32 R15, RZ, RZ, UR11 ;  /* 0x0000000bff0f7e24 */ /* 0x000fe2000f8e00ff */
[----:B------:R-:W-:Y:S02]  /*1ce0*/  UMOV UR7, 0x400 ;  /* 0x0000040000077882 */ /* 0x000fe40000000000 */
[----:B-1----:R-:W-:Y:S02]  /*1cf0*/  ULEA UR6, UR6, UR7, 0x18 ;  /* 0x0000000706067291 */ /* 0x002fe4000f8ec0ff */
[----:B------:R-:W-:Y:S02]  /*1d00*/  SHF.R.S32.HI R15, RZ, 0x1f, R15 ;  /* 0x0000001fff0f7819 */ /* 0x000fe4000001140f */
[-C--:B------:R-:W-:Y:S02]  /*1d10*/  LOP3.LUT R193, R193, R192.reuse, RZ, 0x3c, !PT ;  /* 0x000000c0c1c17212 */ /* 0x080fe400078e3cff */
[----:B------:R-:W-:Y:S01]  /*1d20*/  MOV R73, RZ ;  /* 0x000000ff00497202 */ /* 0x000fe20000000f00 */
[----:B------:R-:W-:Y:S01]  /*1d30*/  IMAD.U32 R166, RZ, RZ, UR6 ;  /* 0x00000006ffa67e24 */ /* 0x000fe2000f8e00ff */
[C---:B------:R-:W-:Y:S01]  /*1d40*/  LOP3.LUT R192, R193.reuse, R192, RZ, 0x3c, !PT ;  /* 0x000000c0c1c07212 */ /* 0x040fe200078e3cff */
[----:B------:R-:W-:Y:S02]  /*1d50*/  BSSY.RECONVERGENT B0, `(.L_x_5015) ;  /* 0x000002b000007945 */ /* 0x000fe40003800200 */
[----:B------:R-:W-:Y:S01]  /*1d60*/  IMAD R189, R14, 0x2, R166 ;  /* 0x000000020ebd7824 */ /* 0x000fe200078e02a6 */
[----:B------:R-:W-:-:S02]  /*1d70*/  LOP3.LUT R193, R193, R192, RZ, 0x3c, !PT ;  /* 0x000000c0c1c17212 */ /* 0x000fc400078e3cff */
        /* <DEDUP_REMOVED lines=12> */
[----:B------:R-:W-:-:S05]  /*1e40*/  IADD3 R16, P1, PT, R190, R9, RZ ;  /* 0x00000009be107210 */ /* 0x000fca0007f3e0ff */
[----:B------:R-:W-:Y:S01]  /*1e50*/  IMAD.X R17, RZ, RZ, R8, P1 ;  /* 0x000000ffff117224 */ /* 0x000fe200008e0608 */
[----:B------:R-:W-:Y:S01]  /*1e60*/  ISETP.GE.AND P1, PT, R72, R169, PT ;  /* 0x000000a94800720c */ /* 0x000fe20003f26270 */
[----:B------:R-:W-:-:S04]  /*1e70*/  IMAD R0, R11, UR11, RZ ;  /* 0x0000000b0b007c24 */ /* 0x000fc8000f8e02ff */
        /* <DEDUP_REMOVED lines=23> */
.L_x_5017:
[----:B------:R2:W-:Y:S02]  /*1ff0*/  STS.128 [R189], RZ ;  /* 0x000000ffbd007388 */ /* 0x0005e40000000c00 */
.L_x_5016:
[----:B------:R-:W-:Y:S05]  /*2000*/  BSYNC.RECONVERGENT B0 ;  /* 0x0000000000007941 */ /* 0x000fea0003800200 */
.L_x_5015:
        /* <DEDUP_REMOVED lines=23> */
.L_x_5019:
[----:B------:R-:W-:Y:S05]  /*2180*/  BSYNC.RECONVERGENT B0 ;  /* 0x0000000000007941 */ /* 0x000fea0003800200 */
.L_x_5018:
        /* <DEDUP_REMOVED lines=13> */
.L_x_5022:
[----:B------:R4:W-:Y:S02]  /*2260*/  STS.128 [R189+0x1000], RZ ;  /* 0x001000ffbd007388 */ /* 0x0009e40000000c00 */
.L_x_5021:
[----:B------:R-:W-:Y:S05]  /*2270*/  BSYNC.RECONVERGENT B0 ;  /* 0x0000000000007941 */ /* 0x000fea0003800200 */
.L_x_5020:
        /* <DEDUP_REMOVED lines=21> */
.L_x_5024:
[----:B------:R-:W-:Y:S05]  /*23d0*/  BSYNC.RECONVERGENT B0 ;  /* 0x0000000000007941 */ /* 0x000fea0003800200 */
.L_x_5023:
        /* <DEDUP_REMOVED lines=13> */
.L_x_5026:
[----:B------:R-:W-:Y:S05]  /*24b0*/  BSYNC.RECONVERGENT B0 ;  /* 0x0000000000007941 */ /* 0x000fea0003800200 */
.L_x_5025:
        /* <DEDUP_REMOVED lines=12> */
.L_x_5028:
[----:B------:R-:W-:Y:S05]  /*2580*/  BSYNC.RECONVERGENT B0 ;  /* 0x0000000000007941 */ /* 0x000fea0003800200 */
.L_x_5027:
        /* <DEDUP_REMOVED lines=15> */
.L_x_5030:
[----:B------:R-:W-:Y:S05]  /*2680*/  BSYNC.RECONVERGENT B0 ;  /* 0x0000000000007941 */ /* 0x000fea0003800200 */
.L_x_5029:
        /* <DEDUP_REMOVED lines=11> */
.L_x_5032:
[----:B------:R-:W-:Y:S05]  /*2740*/  BSYNC.RECONVERGENT B0 ;  /* 0x0000000000007941 */ /* 0x000fea0003800200 */
.L_x_5031:
        /* <DEDUP_REMOVED lines=15> */
.L_x_5034:
[----:B------:R-:W-:Y:S05]  /*2840*/  BSYNC.RECONVERGENT B0 ;  /* 0x0000000000007941 */ /* 0x000fea0003800200 */
.L_x_5033:
        /* <DEDUP_REMOVED lines=13> */
.L_x_5036:
[----:B------:R-:W-:Y:S05]  /*2920*/  BSYNC.RECONVERGENT B0 ;  /* 0x0000000000007941 */ /* 0x000fea0003800200 */
.L_x_5035:
[----:B-1----:R-:W2:Y:S04]  /*2930*/  LD.E.64 R18, desc[UR4][R2.64+0x1c0] ;  /* 0x0001c00402127980 */ /* 0x002ea8000c101b00 */
[----:B------:R-:W3:Y:S01]  /*2940*/  LD.E.64 R16, desc[UR4][R2.64+0x1b8] ;  /* 0x0001b80402107980 */ /* 0x000ee2000c101b00 */
[----:B------:R-:W-:-:S03]  /*2950*/  MOV R14, UR11 ;  /* 0x0000000b000e7c02 */ /* 0x000fc60008000f00 */
[----:B------:R-:W4:Y:S04]  /*2960*/  LD.E R4, desc[UR4][R2.64+0xd8] ;  /* 0x0000d80402047980 */ /* 0x000f28000c101900 */
[----:B------:R-:W0:Y:S04]  /*2970*/  LDGDEPBAR ;  /* 0x00000000000079af */ /* 0x000e280000000000 */
[----:B------:R1:W5:Y:S04]  /*2980*/  LD.E R69, desc[UR4][R2.64+0x184] ;  /* 0x0001840402457980 */ /* 0x000368000c101900 */
[----:B------:R1:W5:Y:S01]  /*2990*/  LD.E R70, desc[UR4][R2.64+0x188] ;  /* 0x0001880402467980 */ /* 0x000362000c101900 */
[----:B--2---:R-:W-:-:S04]  /*29a0*/  IMAD.WIDE.U32 R14, R18, UR13, R14 ;  /* 0x0000000d120e7c25 */ /* 0x004fc8000f8e000e */
[----:B------:R-:W-:Y:S01]  /*29b0*/  IMAD R5, R19, UR13, RZ ;  /* 0x0000000d13057c24 */ /* 0x000fe2000f8e02ff */
        /* <DEDUP_REMOVED lines=8> */
[C---:B------:R-:W-:Y:S01]  /*2a40*/  SHF.L.U64.HI R5, R172.reuse, 0x5, R173 ;  /* 0x00000005ac057819 */ /* 0x040fe200000102ad */
        /* <DEDUP_REMOVED lines=13> */
.L_x_5039:
[----:B------:R3:W-:Y:S01]  /*2b20*/  STS.128 [R189+0x5000], RZ ;  /* 0x005000ffbd007388 */ /* 0x0007e20000000c00 */
[----:B------:R-:W-:Y:S05]  /*2b30*/  BRA `(.L_x_5040) ;  /* 0x0000000000047947 */ /* 0x000fea0003800000 */
.L_x_5038:
[----:B------:R2:W-:Y:S02]  /*2b40*/  STS.128 [R189+0x5000], RZ ;  /* 0x005000ffbd007388 */ /* 0x0005e40000000c00 */
.L_x_5040:
[----:B------:R-:W-:Y:S05]  /*2b50*/  BSYNC.RECONVERGENT B0 ;  /* 0x0000000000007941 */ /* 0x000fea0003800200 */
.L_x_5037:
        /* <DEDUP_REMOVED lines=18> */
.L_x_5042:
[----:B------:R-:W-:Y:S05]  /*2c80*/  BSYNC.RECONVERGENT B0 ;  /* 0x0000000000007941 */ /* 0x000fea0003800200 */
.L_x_5041:
        /* <DEDUP_REMOVED lines=13> */
.L_x_5044:
[----:B------:R-:W-:Y:S05]  /*2d60*/  BSYNC.RECONVERGENT B0 ;  /* 0x0000000000007941 */ /* 0x000fea0003800200 */
.L_x_5043:
        /* <DEDUP_REMOVED lines=12> */
.L_x_5046:
[----:B------:R-:W-:Y:S05]  /*2e30*/  BSYNC.RECONVERGENT B0 ;  /* 0x0000000000007941 */ /* 0x000fea0003800200 */
.L_x_5045:
        /* <DEDUP_REMOVED lines=15> */
.L_x_5048:
[----:B------:R-:W-:Y:S05]  /*2f30*/  BSYNC.RECONVERGENT B0 ;  /* 0x0000000000007941 */ /* 0x000fea0003800200 */
.L_x_5047:
        /* <DEDUP_REMOVED lines=12> */
.L_x_5050:
[----:B------:R-:W-:Y:S05]  /*3000*/  BSYNC.RECONVERGENT B0 ;  /* 0x0000000000007941 */ /* 0x000fea0003800200 */
.L_x_5049:
        /* <DEDUP_REMOVED lines=15> */
.L_x_5052:
[----:B------:R-:W-:Y:S05]  /*3100*/  BSYNC.RECONVERGENT B0 ;  /* 0x0000000000007941 */ /* 0x000fea0003800200 */
.L_x_5051:
        /* <DEDUP_REMOVED lines=13> */
.L_x_5054:
[----:B------:R-:W-:Y:S05]  /*31e0*/  BSYNC.RECONVERGENT B0 ;  /* 0x0000000000007941 */ /* 0x000fea0003800200 */
.L_x_5053:
        /* <DEDUP_REMOVED lines=25> */
[----:B------:R-:W-:Y:S01]  /*3380*/  LOP3.LUT R176, R164, 0x1f0, RZ, 0xc0, !PT ;  /* 0x000001f0a4b07812 */ /* 0x000fe200078ec0ff */
[----:B------:R-:W1:Y:S01]  /*3390*/  LDSM.16.M88.4 R8, [R44+0x1000] ;  /* 0x001000002c08783b */ /* 0x000e620000000200 */
[----:B------:R-:W-:Y:S02]  /*33a0*/  SEL R75, R21, 0xffffffe0, !P0 ;  /* 0xffffffe0154b7807 */ /* 0x000fe40004000000 */
[----:B------:R-:W-:Y:S01]  /*33b0*/  LOP3.LUT R176, R176, 0x7, R72, 0xf8, !PT ;  /* 0x00000007b0b07812 */ /* 0x000fe200078ef848 */
[----:B------:R-:W-:Y:S01]  /*33c0*/  LDSM.16.M88.4 R4, [R44+0x1400] ;  /* 0x001400002c04783b */ /* 0x000fe20000000200 */
[----:B------:R-:W-:-:S02]  /*33d0*/  IADD3 R16, PT, PT, R23, R75, RZ ;  /* 0x0000004b17107210 */ /* 0x000fc40007ffe0ff */
[----:B------:R-:W-:Y:S01]  /*33e0*/  IADD3 R75, PT, PT, R75, R44, RZ ;  /* 0x0000002c4b4b7210 */ /* 0x000fe20007ffe0ff */
[----:B------:R-:W-:Y:S01]  /*33f0*/  LDSM.16.M88.4 R32, [R44+0x1800] ;  /* 0x001800002c20783b */ /* 0x000fe20000000200 */
[----:B------:R-:W-:Y:S02]  /*3400*/  IADD3 R70, PT, PT, R70, R46, -R191 ;  /* 0x0000002e46467210 */ /* 0x000fe40007ffe8bf */
[----:B------:R-:W-:Y:S01]  /*3410*/  LEA R175, R185, R176, 0x6 ;  /* 0x000000b0b9af7211 */ /* 0x000fe200078e30ff */
[----:B------:R-:W-:Y:S01]  /*3420*/  LDSM.16.M88.4 R16, [R16] ;  /* 0x000000001010783b */ /* 0x000fe20000000200 */
[----:B------:R-:W-:Y:S02]  /*3430*/  IADD3 R69, PT, PT, R46, -R191, -R69 ;  /* 0x800000bf2e457210 */ /* 0x000fe40007ffe845 */
[C---:B------:R-:W-:Y:S01]  /*3440*/  IADD3 R174, PT, PT, R175.reuse, R70, RZ ;  /* 0x00000046afae7210 */ /* 0x040fe20007ffe0ff */
[----:B----4-:R-:W4:Y:S01]  /*3450*/  LDSM.16.M88.4 R12, [R75+0x1000] ;  /* 0x001000004b0c783b */ /* 0x010f220000000200 */
[----:B------:R-:W-:-:S02]  /*3460*/  IADD3 R175, PT, PT, R175, R69, RZ ;  /* 0x00000045afaf7210 */ /* 0x000fc40007ffe0ff */
[C-C-:B------:R-:W-:Y:S01]  /*3470*/  VIADDMNMX R177, R174.reuse, 0x1, R46.reuse, PT ;  /* 0x00000001aeb17846 */ /* 0x140fe2000380012e */
[----:B------:R-:W2:Y:S01]  /*3480*/  LDSM.16.M88.4 R24, [R75+0x1400] ;  /* 0x001400004b18783b */ /* 0x000ea20000000200 */
[----:B------:R-:W-:Y:S02]  /*3490*/  VIMNMX R178, PT, PT, RZ, R175, !PT ;  /* 0x000000afffb27248 */ /* 0x000fe40007fe0100 */
[----:B------:R-:W-:Y:S01]  /*34a0*/  VIADDMNMX R174, R174, 0x9, R46, PT ;  /* 0x00000009aeae7846 */ /* 0x000fe2000380012e */
[----:B------:R-:W3:Y:S01]  /*34b0*/  LDSM.16.M88.4 R76, [R75+0x1800] ;  /* 0x001800004b4c783b */ /* 0x000ee20000000200 */
[----:B------:R-:W-:Y:S01]  /*34c0*/  VIADDMNMX R175, R175, 0x8, RZ, !PT ;  /* 0x00000008afaf7846 */ /* 0x000fe200078001ff */
        /* <DEDUP_REMOVED lines=79> */
[----:B------:R2:W1:Y:S01]  /*39c0*/  MUFU.TANH R22, R14 ;  /* 0x0000000e00167308 */ /* 0x0004620000002400 */
[----:B------:R-:W-:Y:S07]  /*39d0*/  HMMA.16816.F32.BF16 R4, R28, R6, RZ ;  /* 0x000000061c04723c */ /* 0x000fee00000418ff */
[----:B------:R-:W1:Y:S05]  /*39e0*/  MUFU.TANH R71, R8 ;  /* 0x0000000800477308 */ /* 0x000e6a0000002400 */
[C---:B-----5:R-:W-:Y:S03]  /*39f0*/  HMMA.16816.F32.BF16 R32, R16.reuse, R24, R32 ;  /* 0x000000181020723c */ /* 0x060fe60000041820 */
[----:B------:R-:W1:Y:S01]  /*3a00*/  MUFU.TANH R73, R9 ;  /* 0x0000000900497308 */ /* 0x000e620000002400 */
[----:B--2---:R-:W2:Y:S04]  /*3a10*/  LDSM.16.M88.4 R12, [R75+0x2400] ;  /* 0x002400004b0c783b */ /* 0x004ea80000000200 */
[----:B------:R-:W-:Y:S01]  /*3a20*/  HMMA.16816.F32.BF16 R4, R16, R26, R4 ;  /* 0x0000001a1004723c */ /* 0x000fe20000041804 */
[----:B------:R-:W5:Y:S02]  /*3a30*/  LDSM.16.M88.4 R24, [R44+0x2800] ;  /* 0x002800002c18783b */ /* 0x000f640000000200 */
        /* <DEDUP_REMOVED lines=220> */
[----:B------:R-:W-:Y:S01]  /*4800*/  FMUL.FTZ R11, R11, R40 ;  /* 0x000000280b0b7220 */ /* 0x000fe20000410000 */
[----:B------:R-:W1:Y:S01]  /*4810*/  MUFU.TANH R20, R20 ;  /* 0x0000001400147308 */ /* 0x000e620000002400 */
[----:B-----5:R5:W3:Y:S01]  /*4820*/  LDSM.16.M88.4 R32, [R75+0x4c00] ;  /* 0x004c00004b20783b */ /* 0x020ae20000000200 */
[----:B------:R-:W-:-:S06]  /*4830*/  DEPBAR.LE SB0, 0x0 ;  /* 0x000080000000791a */ /* 0x000fcc0000000000 */
[----:B------:R-:W1:Y:S01]  /*4840*/  MUFU.TANH R0, R0 ;  /* 0x0000000000007308 */ /* 0x000e620000002400 */
[C---:B----4-:R-:W-:Y:S07]  /*4850*/  HMMA.16816.F32.BF16 R4, R28.reuse, R24, RZ ;  /* 0x000000181c04723c */ /* 0x050fee00000418ff */
[----:B------:R-:W4:Y:S01]  /*4860*/  MUFU.TANH R12, R12 ;  /* 0x0000000c000c7308 */ /* 0x000f220000002400 */
[----:B------:R-:W-:Y:S01]  /*4870*/  HMMA.16816.F32.BF16 R24, R28, R26, RZ ;  /* 0x0000001a1c18723c */ /* 0x000fe200000418ff */
[-C--:B------:R-:W-:Y:S01]  /*4880*/  FMUL.FTZ R29, R36, R40.reuse ;  /* 0x00000028241d7220 */ /* 0x080fe20000410000 */
[-C--:B------:R-:W-:Y:S01]  /*4890*/  FMUL.FTZ R28, R37, R40.reuse ;  /* 0x00000028251c7220 */ /* 0x080fe20000410000 */
[----:B------:R-:W-:-:S04]  /*48a0*/  FMUL.FTZ R31, R38, R40 ;  /* 0x00000028261f7220 */ /* 0x000fc80000410000 */
[----:B-----5:R-:W1:Y:S08]  /*48b0*/  MUFU.TANH R75, R15 ;  /* 0x0000000f004b7308 */ /* 0x020e700000002400 */
[----:B------:R-:W1:Y:S08]  /*48c0*/  MUFU.TANH R13, R13 ;  /* 0x0000000d000d7308 */ /* 0x000e700000002400 */
[----:B------:R-:W1:Y:S01]  /*48d0*/  MUFU.TANH R15, R8 ;  /* 0x00000008000f7308 */ /* 0x000e620000002400 */
[----:B---3--:R-:W-:Y:S01]  /*48e0*/  HMMA.16816.F32.BF16 R4, R16, R32, R4 ;  /* 0x000000201004723c */ /* 0x008fe20000041804 */
[----:B------:R-:W-:-:S06]  /*48f0*/  FMUL.FTZ R33, R39, R40 ;  /* 0x0000002827217220 */ /* 0x000fcc0000410000 */
[----:B------:R-:W3:Y:S01]  /*4900*/  MUFU.TANH R14, R9 ;  /* 0x00000009000e7308 */ /* 0x000ee20000002400 */
[----:B------:R-:W-:Y:S07]  /*4910*/  HMMA.16816.F32.BF16 R24, R16, R34, R24 ;  /* 0x000000221018723c */ /* 0x000fee0000041818 */
[----:B------:R-:W1:Y:S04]  /*4920*/  MUFU.TANH R197, R10 ;  /* 0x0000000a00c57308 */ /* 0x000e680000002400 */
[-C--:B------:R-:W-:Y:S01]  /*4930*/  FMUL.FTZ R6, R6, R40.reuse ;  /* 0x0000002806067220 */ /* 0x080fe20000410000 */
[-C--:B------:R-:W-:Y:S01]  /*4940*/  FMUL.FTZ R7, R7, R40.reuse ;  /* 0x0000002807077220 */ /* 0x080fe20000410000 */
[-C--:B------:R-:W-:Y:S01]  /*4950*/  FMUL.FTZ R4, R4, R40.reuse ;  /* 0x0000002804047220 */ /* 0x080fe20000410000 */
[-C--:B------:R-:W-:Y:S01]  /*4960*/  FMUL.FTZ R5, R5, R40.reuse ;  /* 0x0000002805057220 */ /* 0x080fe20000410000 */
[----:B------:R5:W1:Y:S04]  /*4970*/  MUFU.TANH R202, R6 ;  /* 0x0000000600ca7308 */ /* 0x000a680000002400 */
[-C--:B------:R-:W-:Y:S01]  /*4980*/  FMUL.FTZ R26, R26, R40.reuse ;  /* 0x000000281a1a7220 */ /* 0x080fe20000410000 */
[----:B------:R-:W-:-:S03]  /*4990*/  FMUL.FTZ R27, R27, R40 ;  /* 0x000000281b1b7220 */ /* 0x000fc60000410000 */
[----:B------:R2:W1:Y:S08]  /*49a0*/  MUFU.TANH R203, R7 ;  /* 0x0000000700cb7308 */ /* 0x0004700000002400 */
[----:B------:R-:W1:Y:S01]  /*49b0*/  MUFU.TANH R30, R11 ;  /* 0x0000000b001e7308 */ /* 0x000e620000002400 */
[----:B-----5:R-:W-:-:S07]  /*49c0*/  FMUL.FTZ R6, R24, R40 ;  /* 0x0000002818067220 */ /* 0x020fce0000410000 */
[----:B------:R-:W1:Y:S01]  /*49d0*/  MUFU.TANH R29, R29 ;  /* 0x0000001d001d7308 */ /* 0x000e620000002400 */
[----:B--2---:R-:W-:Y:S01]  /*49e0*/  FMUL.FTZ R7, R25, R40 ;  /* 0x0000002819077220 */ /* 0x004fe20000410000 */
[----:B------:R-:W-:-:S04]  /*49f0*/  IADD3 R40, PT, PT, R51, -0x1, RZ ;  /* 0xffffffff33287810 */ /* 0x000fc80007ffe0ff */
[----:B------:R-:W-:Y:S02]  /*4a00*/  ISETP.GT.AND P0, PT, R40, R179, PT ;  /* 0x000000b32800720c */ /* 0x000fe40003f04270 */
[----:B------:R-:W2:Y:S08]  /*4a10*/  MUFU.TANH R28, R28 ;  /* 0x0000001c001c7308 */ /* 0x000eb00000002400 */
        /* <DEDUP_REMOVED lines=8> */
[----:B-----5:R-:W-:-:S04]  /*4aa0*/  LEA R4, R185, R46, 0x6 ;  /* 0x0000002eb9047211 */ /* 0x020fc800078e30ff */
[----:B------:R-:W-:Y:S01]  /*4ab0*/  IADD3 R176, PT, PT, R176, R4, RZ ;  /* 0x00000004b0b07210 */ /* 0x000fe20007ffe0ff */
[----:B------:R-:W-:Y:S06]  /*4ac0*/  BAR.SYNC.DEFER_BLOCKING 0x0 ;  /* 0x0000000000007b1d */ /* 0x000fec0000010000 */
[----:B-1234-:R-:W-:Y:S05]  /*4ad0*/  @!P0 BRA `(.L_x_5056) ;  /* 0x0000000800548947 */ /* 0x01efea0003800000 */
        /* <DEDUP_REMOVED lines=14> */
.L_x_5058:
        /* <DEDUP_REMOVED lines=35> */
[----:B------:R-:W-:-:S04]  /*4df0*/  IMAD.MOV.U32 R10, RZ, RZ, R16 ;  /* 0x000000ffff0a7224 */ /* 0x000fc800078e0010 */
[----:B------:R-:W-:Y:S01]  /*4e00*/  @!P2 IMAD.MOV R19, RZ, RZ, -R19 ;  /* 0x000000ffff13a224 */ /* 0x000fe200078e0a13 */
[----:B------:R-:W-:-:S04]  /*4e10*/  @!P0 IADD3 R10, PT, PT, -R10, RZ, RZ ;  /* 0x000000ff0a0a8210 */ /* 0x000fc80007ffe1ff */
        /* <DEDUP_REMOVED lines=23> */
[----:B------:R-:W-:Y:S02]  /*4f90*/  LEA.HI.X R180, R10, R180, R8, 0x1, P0 ;  /* 0x000000b40ab47211 */ /* 0x000fe400000f0c08 */
.L_x_5059:
[----:B------:R-:W-:Y:S05]  /*4fa0*/  BSYNC.RECONVERGENT B0 ;  /* 0x0000000000007941 */ /* 0x000fea0003800200 */
.L_x_5057:
        /* <DEDUP_REMOVED lines=70> */
.L_x_5061:
[----:B------:R-:W-:Y:S05]  /*5410*/  BSYNC.RECONVERGENT B0 ;  /* 0x0000000000007941 */ /* 0x000fea0003800200 */
.L_x_5060:
[----:B------:R-:W0:Y:S02]  /*5420*/  LDGDEPBAR ;  /* 0x00000000000079af */ /* 0x000e240000000000 */
.L_x_5056:
[----:B------:R-:W-:Y:S05]  /*5430*/  BSYNC.RECONVERGENT B1 ;  /* 0x0000000000017941 */ /* 0x000fea0003800200 */
.L_x_5055:
[----:B------:R-:W-:Y:S02]  /*5440*/  IMAD.SHL.U32 R46, R151, 0x2, RZ ;  /* 0x00000002972e7824 */ /* 0x000fe400078e00ff */
[----:B------:R-:W-:-:S03]  /*5450*/  VIADD R216, R176, 0x8 ;  /* 0x00000008b0d87836 */ /* 0x000fc60000000000 */
[----:B------:R-:W-:-:S05]  /*5460*/  LOP3.LUT R46, R46, 0x6, RZ, 0xc0, !PT ;  /* 0x000000062e2e7812 */ /* 0x000fca00078ec0ff */
[----:B------:R-:W-:-:S04]  /*5470*/  IMAD R70, R40, 0x100, R46 ;  /* 0x0000010028467824 */ /* 0x000fc800078e022e */
[C---:B--2---:R-:W-:Y:S01]  /*5480*/  IMAD.IADD R19, R70.reuse, 0x1, R191 ;  /* 0x0000000146137824 */ /* 0x044fe200078e02bf */
[C---:B------:R-:W-:Y:S01]  /*5490*/  ISETP.GE.AND P5, PT, R70.reuse, R175, PT ;  /* 0x000000af4600720c */ /* 0x040fe20003fa6270 */
[C---:B------:R-:W-:Y:S01]  /*54a0*/  VIADD R8, R70.reuse, 0x1 ;  /* 0x0000000146087836 */ /* 0x040fe20000000000 */
[----:B------:R-:W-:Y:S01]  /*54b0*/  ISETP.GE.AND P4, PT, R70, R174, PT ;  /* 0x000000ae4600720c */ /* 0x000fe20003f86270 */
[--C-:B------:R-:W-:Y:S01]  /*54c0*/  IMAD.IADD R24, R216, 0x1, -R19.reuse ;  /* 0x00000001d8187824 */ /* 0x100fe200078e0a13 */
[C-C-:B------:R-:W-:Y:S01]  /*54d0*/  IADD3 R4, PT, PT, R176.reuse, -0x1, -R19.reuse ;  /* 0xffffffffb0047810 */ /* 0x140fe20007ffe813 */
[--C-:B------:R-:W-:Y:S01]  /*54e0*/  IMAD.IADD R18, R176, 0x1, -R19.reuse ;  /* 0x00000001b0127824 */ /* 0x100fe200078e0a13 */
[----:B------:R-:W-:Y:S01]  /*54f0*/  IADD3 R25, PT, PT, R216, -0x1, -R19 ;  /* 0xffffffffd8197810 */ /* 0x000fe20007ffe813 */
[----:B------:R-:W-:Y:S01]  /*5500*/  VIADD R16, R70, 0x18 ;  /* 0x0000001846107836 */ /* 0x000fe20000000000 */
[----:B------:R-:W-:Y:S01]  /*5510*/  IABS R24, R24 ;  /* 0x0000001800187213 */ /* 0x000fe20000000000 */
[----:B------:R-:W-:Y:S01]  /*5520*/  VIADD R37, R18, 0xfffffff8 ;  /* 0xfffffff812257836 */ /* 0x000fe20000000000 */
[----:B------:R-:W-:Y:S01]  /*5530*/  IABS R4, R4 ;  /* 0x0000000400047213 */ /* 0x000fe20000000000 */
[----:B------:R-:W-:Y:S01]  /*5540*/  VIADD R32, R70, 0x19 ;  /* 0x0000001946207836 */ /* 0x000fe20000000000 */
[----:B------:R-:W-:-:S02]  /*5550*/  I2FP.F32.S32 R24, R24 ;  /* 0x0000001800187245 */ /* 0x000fc40000201400 */
[----:B------:R-:W-:Y:S02]  /*5560*/  I2FP.F32.S32 R4, R4 ;  /* 0x0000000400047245 */ /* 0x000fe40000201400 */
[----:B------:R-:W-:Y:S01]  /*5570*/  IABS R25, R25 ;  /* 0x0000001900197213 */ /* 0x000fe20000000000 */
[C---:B------:R-:W-:Y:S01]  /*5580*/  FFMA.FTZ R24, -R187.reuse, R24, R67 ;  /* 0x00000018bb187223 */ /* 0x040fe20000010143 */
[----:B------:R-:W-:Y:S01]  /*5590*/  ISETP.GE.AND P2, PT, R8, R178, PT ;  /* 0x000000b20800720c */ /* 0x000fe20003f46270 */
[----:B------:R-:W-:Y:S01]  /*55a0*/  FFMA.FTZ R4, -R187, R4, R68 ;  /* 0x00000004bb047223 */ /* 0x000fe20000010144 */
[----:B------:R-:W-:Y:S01]  /*55b0*/  IABS R37, R37 ;  /* 0x0000002500257213 */ /* 0x000fe20000000000 */
[----:B------:R-:W-:Y:S01]  /*55c0*/  VIADD R67, R70, 0x80 ;  /* 0x0000008046437836 */ /* 0x000fe20000000000 */
[----:B------:R-:W-:Y:S02]  /*55d0*/  I2FP.F32.S32 R25, R25 ;  /* 0x0000001900197245 */ /* 0x000fe40000201400 */
[----:B------:R-:W-:-:S02]  /*55e0*/  IABS R18, R18 ;  /* 0x0000001200127213 */ /* 0x000fc40000000000 */
[----:B-1----:R-:W-:Y:S01]  /*55f0*/  IADD3 R11, PT, PT, R176, -0x9, -R19 ;  /* 0xfffffff7b00b7810 */ /* 0x002fe20007ffe813 */
[----:B------:R-:W-:Y:S01]  /*5600*/  FFMA.FTZ R25, -R187, R25, R66 ;  /* 0x00000019bb197223 */ /* 0x000fe20000010142 */
[C---:B------:R-:W-:Y:S02]  /*5610*/  ISETP.GE.AND P3, PT, R8.reuse, R177, PT ;  /* 0x000000b10800720c */ /* 0x040fe40003f66270 */
[C---:B------:R-:W-:Y:S02]  /*5620*/  ISETP.GE.AND P1, PT, R8.reuse, R175, PT ;  /* 0x000000af0800720c */ /* 0x040fe40003f26270 */
[----:B------:R-:W-:Y:S01]  /*5630*/  ISETP.GE.AND P0, PT, R8, R174, PT ;  /* 0x000000ae0800720c */ /* 0x000fe20003f06270 */
[----:B------:R-:W-:Y:S01]  /*5640*/  VIADD R8, R70, 0x8 ;  /* 0x0000000846087836 */ /* 0x000fe20000000000 */
[----:B------:R-:W-:Y:S02]  /*5650*/  FSEL R24, R24, -INF , P5 ;  /* 0xff80000018187808 */ /* 0x000fe40002800000 */
[----:B------:R-:W-:-:S02]  /*5660*/  FSEL R4, R4, -INF , P2 ;  /* 0xff80000004047808 */ /* 0x000fc40001000000 */
[----:B------:R-:W-:Y:S02]  /*5670*/  I2FP.F32.S32 R37, R37 ;  /* 0x0000002500257245 */ /* 0x000fe40000201400 */
[----:B------:R-:W-:Y:S02]  /*5680*/  I2FP.F32.S32 R18, R18 ;  /* 0x0000001200127245 */ /* 0x000fe40000201400 */
[----:B------:R-:W-:Y:S01]  /*5690*/  IADD3 R36, PT, PT, R216, -0x9, -R19 ;  /* 0xfffffff7d8247810 */ /* 0x000fe20007ffe813 */
[C---:B------:R-:W-:Y:S01]  /*56a0*/  FFMA.FTZ R37, -R187.reuse, R37, R65 ;  /* 0x00000025bb257223 */ /* 0x040fe20000010141 */
[----:B------:R-:W-:Y:S01]  /*56b0*/  IABS R11, R11 ;  /* 0x0000000b000b7213 */ /* 0x000fe20000000000 */
[----:B------:R-:W-:Y:S01]  /*56c0*/  FFMA.FTZ R26, -R187, R18, R63 ;  /* 0x00000012bb1a7223 */ /* 0x000fe2000001013f */
[----:B------:R-:W-:Y:S02]  /*56d0*/  IADD3 R9, PT, PT, R176, -0x10, -R19 ;  /* 0xfffffff0b0097810 */ /* 0x000fe40007ffe813 */
[----:B------:R-:W-:-:S02]  /*56e0*/  FSEL R24, R24, -INF , !P4 ;  /* 0xff80000018187808 */ /* 0x000fc40006000000 */
        /* <DEDUP_REMOVED lines=8> */
[----:B------:R-:W-:Y:S02]  /*5770*/  FSEL R25, R25, -INF , P1 ;  /* 0xff80000019197808 */ /* 0x000fe40000800000 */
[----:B------:R-:W-:Y:S01]  /*5780*/  IADD3 R35, PT, PT, R216, -0x10, -R19 ;  /* 0xfffffff0d8237810 */ /* 0x000fe20007ffe813 */
[----:B------:R-:W-:Y:S01]  /*5790*/  FFMA.FTZ R11, -R187, R11, R64 ;  /* 0x0000000bbb0b7223 */ /* 0x000fe20000010140 */
[----:B------:R-:W-:Y:S01]  /*57a0*/  IABS R9, R9 ;  /* 0x0000000900097213 */ /* 0x000fe20000000000 */
[----:B------:R-:W-:Y:S01]  /*57b0*/  VIADD R64, R70, 0x71 ;  /* 0x0000007146407836 */ /* 0x000fe20000000000 */
[----:B------:R-:W-:Y:S02]  /*57c0*/  I2FP.F32.S32 R36, R36 ;  /* 0x0000002400247245 */ /* 0x000fe40000201400 */
[----:B------:R-:W-:-:S02]  /*57d0*/  FSEL R25, R25, -INF , !P0 ;  /* 0xff80000019197808 */ /* 0x000fc40004000000 */
[----:B------:R-:W-:Y:S01]  /*57e0*/  FSEL R37, R37, -INF , P5 ;  /* 0xff80000025257808 */ /* 0x000fe20002800000 */
[----:B------:R-:W-:Y:S01]  /*57f0*/  FFMA.FTZ R36, -R187, R36, R62 ;  /* 0x00000024bb247223 */ /* 0x000fe2000001013e */
[----:B------:R-:W-:Y:S01]  /*5800*/  FSEL R26, R26, -INF , P2 ;  /* 0xff8000001a1a7808 */ /* 0x000fe20001000000 */
[----:B------:R-:W-:Y:S01]  /*5810*/  VIADD R62, R70, 0x69 ;  /* 0x00000069463e7836 */ /* 0x000fe20000000000 */
        /* <DEDUP_REMOVED lines=8> */
[----:B------:R-:W-:Y:S01]  /*58a0*/  I2FP.F32.S32 R35, R35 ;  /* 0x0000002300237245 */ /* 0x000fe20000201400 */
[C---:B------:R-:W-:Y:S01]  /*58b0*/  FFMA.FTZ R9, -R187.reuse, R9, R61 ;  /* 0x00000009bb097223 */ /* 0x040fe2000001013d */
[----:B------:R-:W-:Y:S01]  /*58c0*/  FSEL R26, R26, -INF , !P3 ;  /* 0xff8000001a1a7808 */ /* 0x000fe20005800000 */
[----:B------:R-:W-:Y:S01]  /*58d0*/  VIADD R61, R70, 0x68 ;  /* 0x00000068463d7836 */ /* 0x000fe20000000000 */
[----:B------:R-:W-:Y:S01]  /*58e0*/  ISETP.GE.AND P3, PT, R8, R178, PT ;  /* 0x000000b20800720c */ /* 0x000fe20003f66270 */
[----:B------:R-:W-:Y:S01]  /*58f0*/  FFMA.FTZ R35, -R187, R35, R59 ;  /* 0x00000023bb237223 */ /* 0x000fe2000001013b */
[----:B------:R-:W-:-:S02]  /*5900*/  FSEL R11, R11, -INF , !P0 ;  /* 0xff8000000b0b7808 */ /* 0x000fc40004000000 */
[----:B------:R-:W-:Y:S02]  /*5910*/  FSEL R36, R36, -INF , P5 ;  /* 0xff80000024247808 */ /* 0x000fe40002800000 */
[C---:B------:R-:W-:Y:S02]  /*5920*/  ISETP.GE.AND P1, PT, R8.reuse, R177, PT ;  /* 0x000000b10800720c */ /* 0x040fe40003f26270 */
[C---:B------:R-:W-:Y:S02]  /*5930*/  ISETP.GE.AND P0, PT, R8.reuse, R175, PT ;  /* 0x000000af0800720c */ /* 0x040fe40003f06270 */
[----:B------:R-:W-:Y:S01]  /*5940*/  ISETP.GE.AND P5, PT, R8, R174, PT ;  /* 0x000000ae0800720c */ /* 0x000fe20003fa6270 */
[----:B------:R-:W-:Y:S01]  /*5950*/  VIADD R8, R70, 0x11 ;  /* 0x0000001146087836 */ /* 0x000fe20000000000 */
        /* <DEDUP_REMOVED lines=9> */
[----:B------:R-:W-:Y:S02]  /*59f0*/  ISETP.GE.AND P0, PT, R8, R174, PT ;  /* 0x000000ae0800720c */ /* 0x000fe40003f06270 */
[--C-:B------:R-:W-:Y:S02]  /*5a00*/  IADD3 R34, PT, PT, R216, -0x11, -R19.reuse ;  /* 0xffffffefd8227810 */ /* 0x100fe40007ffe813 */
[----:B------:R-:W-:Y:S02]  /*5a10*/  IADD3 R8, PT, PT, R176, -0x18, -R19 ;  /* 0xffffffe8b0087810 */ /* 0x000fe40007ffe813 */
[----:B------:R-:W-:Y:S02]  /*5a20*/  I2FP.F32.S32 R10, R10 ;  /* 0x0000000a000a7245 */ /* 0x000fe40000201400 */
[----:B------:R-:W-:-:S02]  /*5a30*/  IABS R34, R34 ;  /* 0x0000002200227213 */ /* 0x000fc40000000000 */
[----:B------:R-:W-:Y:S01]  /*5a40*/  IADD3 R27, PT, PT, R216, -0x18, -R19 ;  /* 0xffffffe8d81b7810 */ /* 0x000fe20007ffe813 */
[C---:B------:R-:W-:Y:S01]  /*5a50*/  FFMA.FTZ R10, -R187.reuse, R10, R60 ;  /* 0x0000000abb0a7223 */ /* 0x040fe2000001013c */
[----:B------:R-:W-:Y:S01]  /*5a60*/  IABS R8, R8 ;  /* 0x0000000800087213 */ /* 0x000fe20000000000 */
[----:B------:R-:W-:Y:S01]  /*5a70*/  VIADD R60, R70, 0x61 ;  /* 0x00000061463c7836 */ /* 0x000fe20000000000 */
        /* <DEDUP_REMOVED lines=9> */
[----:B------:R-:W-:Y:S01]  /*5b10*/  ISETP.GE.AND P5, PT, R16, R178, PT ;  /* 0x000000b21000720c */ /* 0x000fe20003fa6270 */
[----:B------:R-:W-:Y:S01]  /*5b20*/  VIADD R55, R70, 0x50 ;  /* 0x0000005046377836 */ /* 0x000fe20000000000 */
[----:B------:R-:W-:Y:S02]  /*5b30*/  FSEL R10, R10, -INF , !P3 ;  /* 0xff8000000a0a7808 */ /* 0x000fe40005800000 */
[C---:B------:R-:W-:Y:S02]  /*5b40*/  ISETP.GE.AND P2, PT, R16.reuse, R177, PT ;  /* 0x000000b11000720c */ /* 0x040fe40003f46270 */
[----:B------:R-:W-:-:S02]  /*5b50*/  ISETP.GE.AND P3, PT, R16, R175, PT ;  /* 0x000000af1000720c */ /* 0x000fc40003f66270 */
[----:B------:R-:W-:Y:S02]  /*5b60*/  FSEL R34, R34, -INF , P1 ;  /* 0xff80000022227808 */ /* 0x000fe40000800000 */
[----:B------:R-:W-:Y:S02]  /*5b70*/  FSEL R8, R8, -INF , P5 ;  /* 0xff80000008087808 */ /* 0x000fe40002800000 */
[----:B------:R-:W-:Y:S02]  /*5b80*/  ISETP.GE.AND P1, PT, R16, R174, PT ;  /* 0x000000ae1000720c */ /* 0x000fe40003f26270 */
[----:B------:R-:W-:Y:S02]  /*5b90*/  FSEL R34, R34, -INF , !P0 ;  /* 0xff80000022227808 */ /* 0x000fe40004000000 */
[----:B------:R-:W-:Y:S02]  /*5ba0*/  FSEL R8, R8, -INF , !P2 ;  /* 0xff80000008087808 */ /* 0x000fe40005000000 */
[----:B------:R-:W-:-:S02]  /*5bb0*/  FSEL R27, R27, -INF , P3 ;  /* 0xff8000001b1b7808 */ /* 0x000fc40001800000 */
[--C-:B------:R-:W-:Y:S02]  /*5bc0*/  IADD3 R16, PT, PT, R176, -0x19, -R19.reuse ;  /* 0xffffffe7b0107810 */ /* 0x100fe40007ffe813 */
[C---:B------:R-:W-:Y:S02]  /*5bd0*/  ISETP.GE.AND P0, PT, R32.reuse, R178, PT ;  /* 0x000000b22000720c */ /* 0x040fe40003f06270 */
[C---:B------:R-:W-:Y:S02]  /*5be0*/  ISETP.GE.AND P5, PT, R32.reuse, R177, PT ;  /* 0x000000b12000720c */ /* 0x040fe40003fa6270 */
[C---:B------:R-:W-:Y:S02]  /*5bf0*/  ISETP.GE.AND P2, PT, R32.reuse, R175, PT ;  /* 0x000000af2000720c */ /* 0x040fe40003f46270 */
[----:B------:R-:W-:Y:S02]  /*5c00*/  ISETP.GE.AND P3, PT, R32, R174, PT ;  /* 0x000000ae2000720c */ /* 0x000fe40003f66270 */
[----:B------:R-:W-:-:S02]  /*5c10*/  IADD3 R32, PT, PT, R176, -0x20, -R19 ;  /* 0xffffffe0b0207810 */ /* 0x000fc40007ffe813 */
[C-C-:B------:R-:W-:Y:S02]  /*5c20*/  IADD3 R39, PT, PT, R216.reuse, -0x19, -R19.reuse ;  /* 0xffffffe7d8277810 */ /* 0x140fe40007ffe813 */
[----:B------:R-:W-:Y:S02]  /*5c30*/  IADD3 R38, PT, PT, R216, -0x20, -R19 ;  /* 0xffffffe0d8267810 */ /* 0x000fe40007ffe813 */
        /* <DEDUP_REMOVED lines=10> */
[----:B------:R-:W-:Y:S01]  /*5ce0*/  IADD3 R53, PT, PT, R176, -0x21, -R19 ;  /* 0xffffffdfb0357810 */ /* 0x000fe20007ffe813 */
[----:B------:R-:W-:Y:S01]  /*5cf0*/  FFMA.FTZ R39, -R187, R39, R54 ;  /* 0x00000027bb277223 */ /* 0x000fe20000010136 */
[----:B------:R-:W-:-:S02]  /*5d00*/  VIADD R54, R70, 0x20 ;  /* 0x0000002046367836 */ /* 0x000fc40000000000 */
[----:B------:R-:W-:Y:S01]  /*5d10*/  FFMA.FTZ R38, -R187, R38, R50 ;  /* 0x00000026bb267223 */ /* 0x000fe20000010132 */
[----:B------:R-:W-:Y:S01]  /*5d20*/  IADD3 R50, PT, PT, R216, -0x21, -R19 ;  /* 0xffffffdfd8327810 */ /* 0x000fe20007ffe813 */
[----:B------:R-:W-:Y:S01]  /*5d30*/  VIADD R56, R70, 0x51 ;  /* 0x0000005146387836 */ /* 0x000fe20000000000 */
[----:B------:R-:W-:Y:S02]  /*5d40*/  FSEL R16, R16, -INF , P0 ;  /* 0xff80000010107808 */ /* 0x000fe40000000000 */
[----:B------:R-:W-:Y:S02]  /*5d50*/  IABS R53, R53 ;  /* 0x0000003500357213 */ /* 0x000fe40000000000 */
[----:B------:R-:W-:Y:S02]  /*5d60*/  FSEL R27, R27, -INF , !P1 ;  /* 0xff8000001b1b7808 */ /* 0x000fe40004800000 */
[----:B------:R-:W-:Y:S02]  /*5d70*/  IABS R50, R50 ;  /* 0x0000003200327213 */ /* 0x000fe40000000000 */
[----:B------:R-:W-:-:S02]  /*5d80*/  ISETP.GE.AND P1, PT, R54, R178, PT ;  /* 0x000000b23600720c */ /* 0x000fc40003f26270 */
[----:B------:R-:W-:Y:S02]  /*5d90*/  FSEL R16, R16, -INF , !P5 ;  /* 0xff80000010107808 */ /* 0x000fe40006800000 */
[----:B------:R-:W-:Y:S02]  /*5da0*/  FSEL R39, R39, -INF , P2 ;  /* 0xff80000027277808 */ /* 0x000fe40001000000 */
[C---:B------:R-:W-:Y:S02]  /*5db0*/  ISETP.GE.AND P0, PT, R54.reuse, R177, PT ;  /* 0x000000b13600720c */ /* 0x040fe40003f06270 */
[C---:B------:R-:W-:Y:S02]  /*5dc0*/  ISETP.GE.AND P5, PT, R54.reuse, R175, PT ;  /* 0x000000af3600720c */ /* 0x040fe40003fa6270 */
[----:B------:R-:W-:Y:S01]  /*5dd0*/  ISETP.GE.AND P2, PT, R54, R174, PT ;  /* 0x000000ae3600720c */ /* 0x000fe20003f46270 */
[----:B------:R-:W-:Y:S01]  /*5de0*/  VIADD R54, R70, 0x21 ;  /* 0x0000002146367836 */ /* 0x000fe20000000000 */
[----:B------:R-:W-:-:S02]  /*5df0*/  I2FP.F32.S32 R53, R53 ;  /* 0x0000003500357245 */ /* 0x000fc40000201400 */
[----:B------:R-:W-:Y:S02]  /*5e00*/  I2FP.F32.S32 R50, R50 ;  /* 0x0000003200327245 */ /* 0x000fe40000201400 */
[----:B------:R-:W-:Y:S01]  /*5e10*/  FSEL R32, R32, -INF , P1 ;  /* 0xff80000020207808 */ /* 0x000fe20000800000 */
[----:B------:R-:W-:Y:S01]  /*5e20*/  FFMA.FTZ R52, -R187, R53, R52 ;  /* 0x00000035bb347223 */ /* 0x000fe20000010134 */
[----:B------:R-:W-:Y:S01]  /*5e30*/  FSEL R39, R39, -INF , !P3 ;  /* 0xff80000027277808 */ /* 0x000fe20005800000 */
[----:B------:R-:W-:Y:S01]  /*5e40*/  FFMA.FTZ R49, -R187, R50, R49 ;  /* 0x00000032bb317223 */ /* 0x000fe20000010131 */
[----:B------:R-:W-:Y:S01]  /*5e50*/  ISETP.GE.AND P3, PT, R54, R178, PT ;  /* 0x000000b23600720c */ /* 0x000fe20003f66270 */
[----:B------:R-:W-:Y:S01]  /*5e60*/  VIADD R53, R70, 0x28 ;  /* 0x0000002846357836 */ /* 0x000fe20000000000 */
[----:B------:R-:W-:Y:S02]  /*5e70*/  FSEL R32, R32, -INF , !P0 ;  /* 0xff80000020207808 */ /* 0x000fe40004000000 */
[----:B------:R-:W-:-:S02]  /*5e80*/  ISETP.GE.AND P0, PT, R54, R175, PT ;  /* 0x000000af3600720c */ /* 0x000fc40003f06270 */
[----:B------:R-:W-:Y:S02]  /*5e90*/  FSEL R212, R52, -INF , P3 ;  /* 0xff80000034d47808 */ /* 0x000fe40001800000 */
[----:B------:R-:W-:Y:S02]  /*5ea0*/  FSEL R52, R49, -INF , P0 ;  /* 0xff80000031347808 */ /* 0x000fe40000000000 */
[--C-:B------:R-:W-:Y:S02]  /*5eb0*/  IADD3 R49, PT, PT, R216, -0x29, -R19.reuse ;  /* 0xffffffd7d8317810 */ /* 0x100fe40007ffe813 */
[----:B------:R-:W-:Y:S02]  /*5ec0*/  IADD3 R158, PT, PT, R176, -0x29, -R19 ;  /* 0xffffffd7b09e7810 */ /* 0x000fe40007ffe813 */
[----:B------:R-:W-:Y:S02]  /*5ed0*/  IABS R49, R49 ;  /* 0x0000003100317213 */ /* 0x000fe40000000000 */
[----:B------:R-:W-:-:S02]  /*5ee0*/  IABS R158, R158 ;  /* 0x0000009e009e7213 */ /* 0x000fc40000000000 */
[----:B------:R-:W-:Y:S02]  /*5ef0*/  I2FP.F32.S32 R49, R49 ;  /* 0x0000003100317245 */ /* 0x000fe40000201400 */
[----:B------:R-:W-:Y:S02]  /*5f00*/  I2FP.F32.S32 R158, R158 ;  /* 0x0000009e009e7245 */ /* 0x000fe40000201400 */
[----:B------:R-:W-:Y:S01]  /*5f10*/  IADD3 R211, PT, PT, R176, -0x28, -R19 ;  /* 0xffffffd8b0d37810 */ /* 0x000fe20007ffe813 */
[C---:B------:R-:W-:Y:S01]  /*5f20*/  FFMA.FTZ R49, -R187.reuse, R49, R43 ;  /* 0x00000031bb317223 */ /* 0x040fe2000001012b */
[C---:B------:R-:W-:Y:S01]  /*5f30*/  IADD3 R43, PT, PT, R216.reuse, -0x30, -R19 ;  /* 0xffffffd0d82b7810 */ /* 0x040fe20007ffe813 */
[----:B------:R-:W-:Y:S01]  /*5f40*/  FFMA.FTZ R158, -R187, R158, R47 ;  /* 0x0000009ebb9e7223 */ /* 0x000fe2000001012f */
[----:B------:R-:W-:Y:S02]  /*5f50*/  IADD3 R50, PT, PT, R216, -0x28, -R19 ;  /* 0xffffffd8d8327810 */ /* 0x000fe40007ffe813 */
[----:B------:R-:W-:-:S02]  /*5f60*/  IABS R47, R43 ;  /* 0x0000002b002f7213 */ /* 0x000fc40000000000 */
[----:B------:R-:W-:Y:S02]  /*5f70*/  IABS R211, R211 ;  /* 0x000000d300d37213 */ /* 0x000fe40000000000 */
[----:B------:R-:W-:Y:S02]  /*5f80*/  I2FP.F32.S32 R47, R47 ;  /* 0x0000002f002f7245 */ /* 0x000fe40000201400 */
[----:B------:R-:W-:Y:S02]  /*5f90*/  IABS R50, R50 ;  /* 0x0000003200327213 */ /* 0x000fe40000000000 */
[----:B------:R-:W-:Y:S01]  /*5fa0*/  I2FP.F32.S32 R211, R211 ;  /* 0x000000d300d37245 */ /* 0x000fe20000201400 */
[C---:B------:R-:W-:Y:S01]  /*5fb0*/  FFMA.FTZ R22, -R187.reuse, R47, R22 ;  /* 0x0000002fbb167223 */ /* 0x040fe20000010116 */
[----:B------:R-:W-:Y:S02]  /*5fc0*/  IADD3 R47, PT, PT, R216, -0x31, -R19 ;  /* 0xffffffcfd82f7810 */ /* 0x000fe40007ffe813 */
[----:B------:R-:W-:Y:S01]  /*5fd0*/  FSEL R38, R38, -INF , P5 ;  /* 0xff80000026267808 */ /* 0x000fe20002800000 */
[----:B------:R-:W-:Y:S01]  /*5fe0*/  FFMA.FTZ R211, -R187, R211, R48 ;  /* 0x000000d3bbd37223 */ /* 0x000fe20000010130 */
[----:B------:R-:W-:Y:S01]  /*5ff0*/  IABS R47, R47 ;  /* 0x0000002f002f7213 */ /* 0x000fe20000000000 */
[----:B------:R-:W-:Y:S01]  /*6000*/  VIADD R48, R70, 0x29 ;  /* 0x0000002946307836 */ /* 0x000fe20000000000 */
[----:B------:R-:W-:-:S02]  /*6010*/  I2FP.F32.S32 R50, R50 ;  /* 0x0000003200327245 */ /* 0x000fc40000201400 */
[----:B------:R-:W-:Y:S02]  /*6020*/  I2FP.F32.S32 R47, R47 ;  /* 0x0000002f002f7245 */ /* 0x000fe40000201400 */
[----:B------:R-:W-:Y:S01]  /*6030*/  ISETP.GE.AND P1, PT, R54, R177, PT ;  /* 0x000000b13600720c */ /* 0x000fe20003f26270 */
[C---:B------:R-:W-:Y:S01]  /*6040*/  FFMA.FTZ R50, -R187.reuse, R50, R45 ;  /* 0x00000032bb327223 */ /* 0x040fe2000001012d */
[----:B------:R-:W-:Y:S01]  /*6050*/  FSEL R38, R38, -INF , !P2 ;  /* 0xff80000026267808 */ /* 0x000fe20005000000 */
[----:B------:R-:W-:Y:S01]  /*6060*/  FFMA.FTZ R47, -R187, R47, R0 ;  /* 0x0000002fbb2f7223 */ /* 0x000fe20000010100 */
[----:B------:R-:W-:Y:S02]  /*6070*/  IADD3 R0, PT, PT, R176, -0x38, -R19 ;  /* 0xffffffc8b0007810 */ /* 0x000fe40007ffe813 */
[----:B------:R-:W-:Y:S02]  /*6080*/  ISETP.GE.AND P2, PT, R53, R178, PT ;  /* 0x000000b23500720c */ /* 0x000fe40003f46270 */
[----:B------:R-:W-:-:S02]  /*6090*/  IABS R0, R0 ;  /* 0x0000000000007213 */ /* 0x000fc40000000000 */
[----:B------:R-:W-:Y:S02]  /*60a0*/  IADD3 R147, PT, PT, R176, -0x30, -R19 ;  /* 0xffffffd0b0937810 */ /* 0x000fe40007ffe813 */
[----:B------:R-:W-:Y:S02]  /*60b0*/  I2FP.F32.S32 R0, R0 ;  /* 0x0000000000007245 */ /* 0x000fe40000201400 */
[----:B------:R-:W-:Y:S02]  /*60c0*/  FSEL R212, R212, -INF , !P1 ;  /* 0xff800000d4d47808 */ /* 0x000fe40004800000 */
[----:B------:R-:W-:Y:S01]  /*60d0*/  ISETP.GE.AND P5, PT, R54, R174, PT ;  /* 0x000000ae3600720c */ /* 0x000fe20003fa6270 */
[----:B------:R-:W-:Y:S01]  /*60e0*/  FFMA.FTZ R71, -R187, R0, R71 ;  /* 0x00000000bb477223 */ /* 0x000fe20000010147 */
[----:B------:R-:W-:Y:S02]  /*60f0*/  IADD3 R0, PT, PT, R176, -0x39, -R19 ;  /* 0xffffffc7b0007810 */ /* 0x000fe40007ffe813 */
[----:B------:R-:W-:-:S02]  /*6100*/  ISETP.GE.AND P3, PT, R53, R177, PT ;  /* 0x000000b13500720c */ /* 0x000fc40003f66270 */
[----:B------:R-:W-:Y:S02]  /*6110*/  IABS R0, R0 ;  /* 0x0000000000007213 */ /* 0x000fe40000000000 */
[----:B------:R-:W-:Y:S02]  /*6120*/  ISETP.GE.AND P1, PT, R53, R175, PT ;  /* 0x000000af3500720c */ /* 0x000fe40003f26270 */
[----:B------:R-:W-:Y:S02]  /*6130*/  I2FP.F32.S32 R0, R0 ;  /* 0x0000000000007245 */ /* 0x000fe40000201400 */
[----:B------:R-:W-:Y:S02]  /*6140*/  FSEL R211, R211, -INF , P2 ;  /* 0xff800000d3d37808 */ /* 0x000fe40001000000 */
[----:B------:R-:W-:Y:S01]  /*6150*/  IABS R147, R147 ;  /* 0x0000009300937213 */ /* 0x000fe20000000000 */
[----:B------:R-:W-:Y:S01]  /*6160*/  FFMA.FTZ R73, -R187, R0, R73 ;  /* 0x00000000bb497223 */ /* 0x000fe20000010149 */
[----:B------:R-:W-:-:S02]  /*6170*/  IADD3 R0, PT, PT, R176, -0x40, -R19 ;  /* 0xffffffc0b0007810 */ /* 0x000fc40007ffe813 */
[----:B------:R-:W-:Y:S02]  /*6180*/  FSEL R45, R52, -INF , !P5 ;  /* 0xff800000342d7808 */ /* 0x000fe40006800000 */
[----:B------:R-:W-:Y:S02]  /*6190*/  IABS R0, R0 ;  /* 0x0000000000007213 */ /* 0x000fe40000000000 */
[----:B------:R-:W-:Y:S02]  /*61a0*/  FSEL R211, R211, -INF , !P3 ;  /* 0xff800000d3d37808 */ /* 0x000fe40005800000 */
[----:B------:R-:W-:Y:S02]  /*61b0*/  I2FP.F32.S32 R0, R0 ;  /* 0x0000000000007245 */ /* 0x000fe40000201400 */
[----:B------:R-:W-:Y:S02]  /*61c0*/  FSEL R50, R50, -INF , P1 ;  /* 0xff80000032327808 */ /* 0x000fe40000800000 */
[----:B------:R-:W-:Y:S01]  /*61d0*/  ISETP.GE.AND P5, PT, R48, R178, PT ;  /* 0x000000b23000720c */ /* 0x000fe20003fa6270 */
[----:B------:R-:W-:Y:S01]  /*61e0*/  FFMA.FTZ R77, -R187, R0, R77 ;  /* 0x00000000bb4d7223 */ /* 0x000fe2000001014d */
[----:B------:R-:W-:-:S02]  /*61f0*/  IADD3 R0, PT, PT, R176, -0x41, -R19 ;  /* 0xffffffbfb0007810 */ /* 0x000fc40007ffe813 */
[C---:B------:R-:W-:Y:S02]  /*6200*/  ISETP.GE.AND P2, PT, R48.reuse, R177, PT ;  /* 0x000000b13000720c */ /* 0x040fe40003f46270 */
[----:B------:R-:W-:Y:S02]  /*6210*/  IABS R0, R0 ;  /* 0x0000000000007213 */ /* 0x000fe40000000000 */
[C---:B------:R-:W-:Y:S02]  /*6220*/  ISETP.GE.AND P3, PT, R48.reuse, R175, PT ;  /* 0x000000af3000720c */ /* 0x040fe40003f66270 */
[----:B------:R-:W-:Y:S02]  /*6230*/  I2FP.F32.S32 R0, R0 ;  /* 0x0000000000007245 */ /* 0x000fe40000201400 */
[----:B------:R-:W-:Y:S01]  /*6240*/  ISETP.GE.AND P1, PT, R48, R174, PT ;  /* 0x000000ae3000720c */ /* 0x000fe20003f26270 */
[----:B------:R-:W-:Y:S01]  /*6250*/  VIADD R48, R70, 0x30 ;  /* 0x0000003046307836 */ /* 0x000fe20000000000 */
[----:B------:R-:W-:Y:S01]  /*6260*/  I2FP.F32.S32 R147, R147 ;  /* 0x0000009300937245 */ /* 0x000fe20000201400 */
[----:B------:R-:W-:Y:S01]  /*6270*/  FFMA.FTZ R78, -R187, R0, R78 ;  /* 0x00000000bb4e7223 */ /* 0x000fe2000001014e */
[----:B------:R-:W-:-:S02]  /*6280*/  IADD3 R0, PT, PT, R176, -0x48, -R19 ;  /* 0xffffffb8b0007810 */ /* 0x000fc40007ffe813 */
[----:B------:R-:W-:Y:S01]  /*6290*/  ISETP.GE.AND P0, PT, R53, R174, PT ;  /* 0x000000ae3500720c */ /* 0x000fe20003f06270 */
[C---:B------:R-:W-:Y:S01]  /*62a0*/  FFMA.FTZ R147, -R187.reuse, R147, R42 ;  /* 0x00000093bb937223 */ /* 0x040fe2000001012a */
[----:B------:R-:W-:Y:S01]  /*62b0*/  IABS R0, R0 ;  /* 0x0000000000007213 */ /* 0x000fe20000000000 */
[----:B------:R-:W-:Y:S01]  /*62c0*/  VIADD R53, R70, 0x48 ;  /* 0x0000004846357836 */ /* 0x000fe20000000000 */
[----:B------:R-:W-:Y:S02]  /*62d0*/  IADD3 R136, PT, PT, R176, -0x31, -R19 ;  /* 0xffffffcfb0887810 */ /* 0x000fe40007ffe813 */
[----:B------:R-:W-:Y:S02]  /*62e0*/  I2FP.F32.S32 R0, R0 ;  /* 0x0000000000007245 */ /* 0x000fe40000201400 */
[----:B------:R-:W-:Y:S02]  /*62f0*/  FSEL R158, R158, -INF , P5 ;  /* 0xff8000009e9e7808 */ /* 0x000fe40002800000 */
[----:B------:R-:W-:Y:S01]  /*6300*/  FSEL R43, R50, -INF , !P0 ;  /* 0xff800000322b7808 */ /* 0x000fe20004000000 */
[----:B------:R-:W-:Y:S01]  /*6310*/  FFMA.FTZ R81, -R187, R0, R81 ;  /* 0x00000000bb517223 */ /* 0x000fe20000010151 */
[----:B------:R-:W-:-:S02]  /*6320*/  IADD3 R0, PT, PT, R176, -0x49, -R19 ;  /* 0xffffffb7b0007810 */ /* 0x000fc40007ffe813 */
[----:B------:R-:W-:Y:S02]  /*6330*/  IABS R136, R136 ;  /* 0x0000008800887213 */ /* 0x000fe40000000000 */
[----:B------:R-:W-:Y:S02]  /*6340*/  ISETP.GE.AND P0, PT, R48, R178, PT ;  /* 0x000000b23000720c */ /* 0x000fe40003f06270 */
[----:B------:R-:W-:Y:S02]  /*6350*/  FSEL R49, R49, -INF , P3 ;  /* 0xff80000031317808 */ /* 0x000fe40001800000 */
[----:B------:R-:W-:Y:S02]  /*6360*/  IABS R0, R0 ;  /* 0x0000000000007213 */ /* 0x000fe40000000000 */
[----:B------:R-:W-:Y:S02]  /*6370*/  FSEL R158, R158, -INF , !P2 ;  /* 0xff8000009e9e7808 */ /* 0x000fe40005000000 */
[----:B------:R-:W-:-:S02]  /*6380*/  ISETP.GE.AND P5, PT, R48, R177, PT ;  /* 0x000000b13000720c */ /* 0x000fc40003fa6270 */
[C---:B------:R-:W-:Y:S02]  /*6390*/  ISETP.GE.AND P2, PT, R48.reuse, R175, PT ;  /* 0x000000af3000720c */ /* 0x040fe40003f46270 */
[----:B------:R-:W-:Y:S01]  /*63a0*/  ISETP.GE.AND P3, PT, R48, R174, PT ;  /* 0x000000ae3000720c */ /* 0x000fe20003f66270 */
[----:B------:R-:W-:Y:S01]  /*63b0*/  VIADD R48, R70, 0x31 ;  /* 0x0000003146307836 */ /* 0x000fe20000000000 */
[----:B------:R-:W-:Y:S02]  /*63c0*/  I2FP.F32.S32 R136, R136 ;  /* 0x0000008800887245 */ /* 0x000fe40000201400 */
[----:B------:R-:W-:Y:S02]  /*63d0*/  FSEL R42, R49, -INF , !P1 ;  /* 0xff800000312a7808 */ /* 0x000fe40004800000 */
[----:B------:R-:W-:Y:S01]  /*63e0*/  FSEL R147, R147, -INF , P0 ;  /* 0xff80000093937808 */ /* 0x000fe20000000000 */
[----:B------:R-:W-:Y:S01]  /*63f0*/  FFMA.FTZ R136, -R187, R136, R41 ;  /* 0x00000088bb887223 */ /* 0x000fe20000010129 */
[----:B------:R-:W-:-:S02]  /*6400*/  IADD3 R49, PT, PT, R216, -0x38, -R19 ;  /* 0xffffffc8d8317810 */ /* 0x000fc40007ffe813 */
[----:B------:R-:W-:Y:S02]  /*6410*/  I2FP.F32.S32 R0, R0 ;  /* 0x0000000000007245 */ /* 0x000fe40000201400 */
[----:B------:R-:W-:Y:S02]  /*6420*/  FSEL R147, R147, -INF , !P5 ;  /* 0xff80000093937808 */ /* 0x000fe40006800000 */
[----:B------:R-:W-:Y:S01]  /*6430*/  FSEL R22, R22, -INF , P2 ;  /* 0xff80000016167808 */ /* 0x000fe20001000000 */
[----:B------:R-:W-:Y:S01]  /*6440*/  FFMA.FTZ R82, -R187, R0, R82 ;  /* 0x00000000bb527223 */ /* 0x000fe20000010152 */
[C---:B------:R-:W-:Y:S02]  /*6450*/  ISETP.GE.AND P1, PT, R48.reuse, R178, PT ;  /* 0x000000b23000720c */ /* 0x040fe40003f26270 */
[C---:B------:R-:W-:Y:S02]  /*6460*/  ISETP.GE.AND P0, PT, R48.reuse, R177, PT ;  /* 0x000000b13000720c */ /* 0x040fe40003f06270 */
[----:B------:R-:W-:-:S02]  /*6470*/  ISETP.GE.AND P5, PT, R48, R175, PT ;  /* 0x000000af3000720c */ /* 0x000fc40003fa6270 */
[----:B------:R-:W-:Y:S01]  /*6480*/  ISETP.GE.AND P2, PT, R48, R174, PT ;  /* 0x000000ae3000720c */ /* 0x000fe20003f46270 */
[----:B------:R-:W-:Y:S01]  /*6490*/  VIADD R48, R70, 0x38 ;  /* 0x0000003846307836 */ /* 0x000fe20000000000 */
[----:B------:R-:W-:Y:S02]  /*64a0*/  IABS R41, R49 ;  /* 0x0000003100297213 */ /* 0x000fe40000000000 */
[----:B------:R-:W-:Y:S02]  /*64b0*/  IADD3 R0, PT, PT, R176, -0x50, -R19 ;  /* 0xffffffb0b0007810 */ /* 0x000fe40007ffe813 */
[----:B------:R-:W-:Y:S02]  /*64c0*/  FSEL R136, R136, -INF , P1 ;  /* 0xff80000088887808 */ /* 0x000fe40000800000 */
[----:B------:R-:W-:Y:S02]  /*64d0*/  I2FP.F32.S32 R41, R41 ;  /* 0x0000002900297245 */ /* 0x000fe40000201400 */
[----:B------:R-:W-:-:S02]  /*64e0*/  FSEL R22, R22, -INF , !P3 ;  /* 0xff80000016167808 */ /* 0x000fc40005800000 */
[----:B------:R-:W-:Y:S01]  /*64f0*/  IADD3 R52, PT, PT, R216, -0x39, -R19 ;  /* 0xffffffc7d8347810 */ /* 0x000fe20007ffe813 */
[----:B------:R-:W-:Y:S01]  /*6500*/  FFMA.FTZ R41, -R187, R41, R74 ;  /* 0x00000029bb297223 */ /* 0x000fe2000001014a */
[----:B------:R-:W-:Y:S02]  /*6510*/  ISETP.GE.AND P3, PT, R48, R178, PT ;  /* 0x000000b23000720c */ /* 0x000fe40003f66270 */
[----:B------:R-:W-:Y:S02]  /*6520*/  IABS R0, R0 ;  /* 0x0000000000007213 */ /* 0x000fe40000000000 */
[----:B------:R-:W-:Y:S02]  /*6530*/  FSEL R136, R136, -INF , !P0 ;  /* 0xff80000088887808 */ /* 0x000fe40004000000 */
[----:B------:R-:W-:Y:S02]  /*6540*/  FSEL R47, R47, -INF , P5 ;  /* 0xff8000002f2f7808 */ /* 0x000fe40002800000 */
[----:B------:R-:W-:-:S02]  /*6550*/  ISETP.GE.AND P1, PT, R48, R177, PT ;  /* 0x000000b13000720c */ /* 0x000fc40003f26270 */
[C---:B------:R-:W-:Y:S02]  /*6560*/  ISETP.GE.AND P0, PT, R48.reuse, R175, PT ;  /* 0x000000af3000720c */ /* 0x040fe40003f06270 */
[----:B------:R-:W-:Y:S01]  /*6570*/  ISETP.GE.AND P5, PT, R48, R174, PT ;  /* 0x000000ae3000720c */ /* 0x000fe20003fa6270 */
[----:B------:R-:W-:Y:S01]  /*6580*/  VIADD R48, R70, 0x39 ;  /* 0x0000003946307836 */ /* 0x000fe20000000000 */
[----:B------:R-:W-:Y:S02]  /*6590*/  IABS R52, R52 ;  /* 0x0000003400347213 */ /* 0x000fe40000000000 */
[----:B------:R-:W-:Y:S02]  /*65a0*/  FSEL R143, R71, -INF , P3 ;  /* 0xff800000478f7808 */ /* 0x000fe40001800000 */
[----:B------:R-:W-:Y:S02]  /*65b0*/  I2FP.F32.S32 R0, R0 ;  /* 0x0000000000007245 */ /* 0x000fe40000201400 */
[----:B------:R-:W-:-:S02]  /*65c0*/  IADD3 R50, PT, PT, R216, -0x40, -R19 ;  /* 0xffffffc0d8327810 */ /* 0x000fc40007ffe813 */
[----:B------:R-:W-:Y:S01]  /*65d0*/  I2FP.F32.S32 R52, R52 ;  /* 0x0000003400347245 */ /* 0x000fe20000201400 */
[----:B------:R-:W-:Y:S01]  /*65e0*/  FFMA.FTZ R86, -R187, R0, R86 ;  /* 0x00000000bb567223 */ /* 0x000fe20000010156 */
[----:B------:R-:W-:Y:S02]  /*65f0*/  FSEL R47, R47, -INF , !P2 ;  /* 0xff8000002f2f7808 */ /* 0x000fe40005000000 */
[----:B------:R-:W-:Y:S01]  /*6600*/  FSEL R143, R143, -INF , !P1 ;  /* 0xff8000008f8f7808 */ /* 0x000fe20004800000 */
[----:B------:R-:W-:Y:S01]  /*6610*/  FFMA.FTZ R52, -R187, R52, R76 ;  /* 0x00000034bb347223 */ /* 0x000fe2000001014c */
[----:B------:R-:W-:Y:S02]  /*6620*/  FSEL R41, R41, -INF , P0 ;  /* 0xff80000029297808 */ /* 0x000fe40000000000 */
[C---:B------:R-:W-:Y:S02]  /*6630*/  ISETP.GE.AND P2, PT, R48.reuse, R178, PT ;  /* 0x000000b23000720c */ /* 0x040fe40003f46270 */
[----:B------:R-:W-:-:S02]  /*6640*/  ISETP.GE.AND P3, PT, R48, R177, PT ;  /* 0x000000b13000720c */ /* 0x000fc40003f66270 */
[C---:B------:R-:W-:Y:S02]  /*6650*/  ISETP.GE.AND P1, PT, R48.reuse, R175, PT ;  /* 0x000000af3000720c */ /* 0x040fe40003f26270 */
[----:B------:R-:W-:Y:S01]  /*6660*/  ISETP.GE.AND P0, PT, R48, R174, PT ;  /* 0x000000ae3000720c */ /* 0x000fe20003f06270 */
[----:B------:R-:W-:Y:S01]  /*6670*/  VIADD R48, R70, 0x40 ;  /* 0x0000004046307836 */ /* 0x000fe20000000000 */
[----:B------:R-:W-:Y:S02]  /*6680*/  IABS R50, R50 ;  /* 0x0000003200327213 */ /* 0x000fe40000000000 */
[----:B------:R-:W-:Y:S02]  /*6690*/  IADD3 R0, PT, PT, R176, -0x51, -R19 ;  /* 0xffffffafb0007810 */ /* 0x000fe40007ffe813 */
[----:B------:R-:W-:Y:S02]  /*66a0*/  FSEL R146, R73, -INF , P2 ;  /* 0xff80000049927808 */ /* 0x000fe40001000000 */
[----:B------:R-:W-:-:S02]  /*66b0*/  I2FP.F32.S32 R50, R50 ;  /* 0x0000003200327245 */ /* 0x000fc40000201400 */
[----:B------:R-:W-:Y:S02]  /*66c0*/  FSEL R41, R41, -INF , !P5 ;  /* 0xff80000029297808 */ /* 0x000fe40006800000 */
[----:B------:R-:W-:Y:S01]  /*66d0*/  IABS R0, R0 ;  /* 0x0000000000007213 */ /* 0x000fe20000000000 */
[----:B------:R-:W-:Y:S01]  /*66e0*/  FFMA.FTZ R50, -R187, R50, R79 ;  /* 0x00000032bb327223 */ /* 0x000fe2000001014f */
[----:B------:R-:W-:Y:S02]  /*66f0*/  ISETP.GE.AND P5, PT, R48, R178, PT ;  /* 0x000000b23000720c */ /* 0x000fe40003fa6270 */
[----:B------:R-:W-:Y:S02]  /*6700*/  IADD3 R49, PT, PT, R216, -0x41, -R19 ;  /* 0xffffffbfd8317810 */ /* 0x000fe40007ffe813 */
[----:B------:R-:W-:Y:S02]  /*6710*/  FSEL R146, R146, -INF , !P3 ;  /* 0xff80000092927808 */ /* 0x000fe40005800000 */
[----:B------:R-:W-:-:S02]  /*6720*/  FSEL R52, R52, -INF , P1 ;  /* 0xff80000034347808 */ /* 0x000fc40000800000 */
[C---:B------:R-:W-:Y:S02]  /*6730*/  ISETP.GE.AND P2, PT, R48.reuse, R177, PT ;  /* 0x000000b13000720c */ /* 0x040fe40003f46270 */
[C---:B------:R-:W-:Y:S02]  /*6740*/  ISETP.GE.AND P3, PT, R48.reuse, R175, PT ;  /* 0x000000af3000720c */ /* 0x040fe40003f66270 */
[----:B------:R-:W-:Y:S01]  /*6750*/  ISETP.GE.AND P1, PT, R48, R174, PT ;  /* 0x000000ae3000720c */ /* 0x000fe20003f26270 */
[----:B------:R-:W-:Y:S01]  /*6760*/  VIADD R48, R70, 0x41 ;  /* 0x0000004146307836 */ /* 0x000fe20000000000 */
[----:B------:R-:W-:Y:S02]  /*6770*/  I2FP.F32.S32 R0, R0 ;  /* 0x0000000000007245 */ /* 0x000fe40000201400 */
[----:B------:R-:W-:Y:S02]  /*6780*/  FSEL R156, R77, -INF , P5 ;  /* 0xff8000004d9c7808 */ /* 0x000fe40002800000 */
[----:B------:R-:W-:Y:S01]  /*6790*/  IABS R49, R49 ;  /* 0x0000003100317213 */ /* 0x000fe20000000000 */
[----:B------:R-:W-:Y:S01]  /*67a0*/  FFMA.FTZ R87, -R187, R0, R87 ;  /* 0x00000000bb577223 */ /* 0x000fe20000010157 */
[----:B------:R-:W-:-:S02]  /*67b0*/  FSEL R52, R52, -INF , !P0 ;  /* 0xff80000034347808 */ /* 0x000fc40004000000 */
[----:B------:R-:W-:Y:S02]  /*67c0*/  FSEL R156, R156, -INF , !P2 ;  /* 0xff8000009c9c7808 */ /* 0x000fe40005000000 */
[----:B------:R-:W-:Y:S02]  /*67d0*/  FSEL R50, R50, -INF , P3 ;  /* 0xff80000032327808 */ /* 0x000fe40001800000 */
[C---:B------:R-:W-:Y:S02]  /*67e0*/  ISETP.GE.AND P0, PT, R48.reuse, R178, PT ;  /* 0x000000b23000720c */ /* 0x040fe40003f06270 */
[C---:B------:R-:W-:Y:S02]  /*67f0*/  ISETP.GE.AND P5, PT, R48.reuse, R177, PT ;  /* 0x000000b13000720c */ /* 0x040fe40003fa6270 */
[----:B------:R-:W-:Y:S02]  /*6800*/  I2FP.F32.S32 R49, R49 ;  /* 0x0000003100317245 */ /* 0x000fe40000201400 */
[----:B------:R-:W-:-:S02]  /*6810*/  ISETP.GE.AND P2, PT, R48, R175, PT ;  /* 0x000000af3000720c */ /* 0x000fc40003f46270 */
[----:B------:R-:W-:Y:S01]  /*6820*/  ISETP.GE.AND P3, PT, R48, R174, PT ;  /* 0x000000ae3000720c */ /* 0x000fe20003f66270 */
[----:B------:R-:W-:Y:S01]  /*6830*/  FFMA.FTZ R49, -R187, R49, R80 ;  /* 0x00000031bb317223 */ /* 0x000fe20000010150 */
[--C-:B------:R-:W-:Y:S02]  /*6840*/  IADD3 R0, PT, PT, R176, -0x58, -R19.reuse ;  /* 0xffffffa8b0007810 */ /* 0x100fe40007ffe813 */
[----:B------:R-:W-:Y:S02]  /*6850*/  IADD3 R48, PT, PT, R216, -0x48, -R19 ;  /* 0xffffffb8d8307810 */ /* 0x000fe40007ffe813 */
[----:B------:R-:W-:Y:S02]  /*6860*/  IABS R0, R0 ;  /* 0x0000000000007213 */ /* 0x000fe40000000000 */
[----:B------:R-:W-:Y:S02]  /*6870*/  IABS R48, R48 ;  /* 0x0000003000307213 */ /* 0x000fe40000000000 */
[----:B------:R-:W-:-:S02]  /*6880*/  FSEL R155, R78, -INF , P0 ;  /* 0xff8000004e9b7808 */ /* 0x000fc40000000000 */
[----:B------:R-:W-:Y:S02]  /*6890*/  IADD3 R54, PT, PT, R216, -0x49, -R19 ;  /* 0xffffffb7d8367810 */ /* 0x000fe40007ffe813 */
[----:B------:R-:W-:Y:S02]  /*68a0*/  I2FP.F32.S32 R0, R0 ;  /* 0x0000000000007245 */ /* 0x000fe40000201400 */
[----:B------:R-:W-:Y:S02]  /*68b0*/  I2FP.F32.S32 R48, R48 ;  /* 0x0000003000307245 */ /* 0x000fe40000201400 */
[----:B------:R-:W-:Y:S01]  /*68c0*/  FSEL R50, R50, -INF , !P1 ;  /* 0xff80000032327808 */ /* 0x000fe20004800000 */
[----:B------:R-:W-:Y:S01]  /*68d0*/  FFMA.FTZ R90, -R187, R0, R90 ;  /* 0x00000000bb5a7223 */ /* 0x000fe2000001015a */
[----:B------:R-:W-:Y:S01]  /*68e0*/  FSEL R155, R155, -INF , !P5 ;  /* 0xff8000009b9b7808 */ /* 0x000fe20006800000 */
[----:B------:R-:W-:Y:S01]  /*68f0*/  FFMA.FTZ R48, -R187, R48, R84 ;  /* 0x00000030bb307223 */ /* 0x000fe20000010154 */
[----:B------:R-:W-:-:S02]  /*6900*/  FSEL R49, R49, -INF , P2 ;  /* 0xff80000031317808 */ /* 0x000fc40001000000 */
[C---:B------:R-:W-:Y:S02]  /*6910*/  ISETP.GE.AND P1, PT, R53.reuse, R178, PT ;  /* 0x000000b23500720c */ /* 0x040fe40003f26270 */
[C---:B------:R-:W-:Y:S02]  /*6920*/  ISETP.GE.AND P0, PT, R53.reuse, R177, PT ;  /* 0x000000b13500720c */ /* 0x040fe40003f06270 */
[C---:B------:R-:W-:Y:S02]  /*6930*/  ISETP.GE.AND P5, PT, R53.reuse, R175, PT ;  /* 0x000000af3500720c */ /* 0x040fe40003fa6270 */
[----:B------:R-:W-:Y:S01]  /*6940*/  ISETP.GE.AND P2, PT, R53, R174, PT ;  /* 0x000000ae3500720c */ /* 0x000fe20003f46270 */
[----:B------:R-:W-:Y:S01]  /*6950*/  VIADD R53, R70, 0x49 ;  /* 0x0000004946357836 */ /* 0x000fe20000000000 */
[----:B------:R-:W-:Y:S02]  /*6960*/  IABS R54, R54 ;  /* 0x0000003600367213 */ /* 0x000fe40000000000 */
[----:B------:R-:W-:-:S02]  /*6970*/  IADD3 R0, PT, PT, R176, -0x59, -R19 ;  /* 0xffffffa7b0007810 */ /* 0x000fc40007ffe813 */
[----:B------:R-:W-:Y:S02]  /*6980*/  FSEL R154, R81, -INF , P1 ;  /* 0xff800000519a7808 */ /* 0x000fe40000800000 */
[----:B------:R-:W-:Y:S02]  /*6990*/  I2FP.F32.S32 R54, R54 ;  /* 0x0000003600367245 */ /* 0x000fe40000201400 */
[----:B------:R-:W-:Y:S02]  /*69a0*/  FSEL R49, R49, -INF , !P3 ;  /* 0xff80000031317808 */ /* 0x000fe40005800000 */
[----:B------:R-:W-:Y:S01]  /*69b0*/  ISETP.GE.AND P3, PT, R53, R178, PT ;  /* 0x000000b23500720c */ /* 0x000fe20003f66270 */
[----:B------:R-:W-:Y:S01]  /*69c0*/  FFMA.FTZ R54, -R187, R54, R85 ;  /* 0x00000036bb367223 */ /* 0x000fe20000010155 */
[----:B------:R-:W-:Y:S02]  /*69d0*/  IABS R0, R0 ;  /* 0x0000000000007213 */ /* 0x000fe40000000000 */
[----:B------:R-:W-:-:S02]  /*69e0*/  FSEL R154, R154, -INF , !P0 ;  /* 0xff8000009a9a7808 */ /* 0x000fc40004000000 */
[----:B------:R-:W-:Y:S02]  /*69f0*/  FSEL R48, R48, -INF , P5 ;  /* 0xff80000030307808 */ /* 0x000fe40002800000 */
[C---:B------:R-:W-:Y:S02]  /*6a00*/  ISETP.GE.AND P1, PT, R53.reuse, R177, PT ;  /* 0x000000b13500720c */ /* 0x040fe40003f26270 */
[C---:B------:R-:W-:Y:S02]  /*6a10*/  ISETP.GE.AND P0, PT, R53.reuse, R175, PT ;  /* 0x000000af3500720c */ /* 0x040fe40003f06270 */
[----:B------:R-:W-:Y:S02]  /*6a20*/  ISETP.GE.AND P5, PT, R53, R174, PT ;  /* 0x000000ae3500720c */ /* 0x000fe40003fa6270 */
[----:B------:R-:W-:Y:S02]  /*6a30*/  IADD3 R53, PT, PT, R216, -0x50, -R19 ;  /* 0xffffffb0d8357810 */ /* 0x000fe40007ffe813 */
[----:B------:R-:W-:-:S02]  /*6a40*/  FSEL R117, R82, -INF , P3 ;  /* 0xff80000052757808 */ /* 0x000fc40001800000 */
[----:B------:R-:W-:Y:S02]  /*6a50*/  I2FP.F32.S32 R0, R0 ;  /* 0x0000000000007245 */ /* 0x000fe40000201400 */
[----:B------:R-:W-:Y:S02]  /*6a60*/  IABS R53, R53 ;  /* 0x0000003500357213 */ /* 0x000fe40000000000 */
[----:B------:R-:W-:Y:S01]  /*6a70*/  FSEL R48, R48, -INF , !P2 ;  /* 0xff80000030307808 */ /* 0x000fe20005000000 */
[----:B------:R-:W-:Y:S01]  /*6a80*/  FFMA.FTZ R91, -R187, R0, R91 ;  /* 0x00000000bb5b7223 */ /* 0x000fe2000001015b */
[----:B------:R-:W-:Y:S02]  /*6a90*/  FSEL R117, R117, -INF , !P1 ;  /* 0xff80000075757808 */ /* 0x000fe40004800000 */
[----:B------:R-:W-:Y:S02]  /*6aa0*/  FSEL R54, R54, -INF , P0 ;  /* 0xff80000036367808 */ /* 0x000fe40000000000 */
[----:B------:R-:W-:-:S02]  /*6ab0*/  ISETP.GE.AND P2, PT, R55, R178, PT ;  /* 0x000000b23700720c */ /* 0x000fc40003f46270 */
[C---:B------:R-:W-:Y:S02]  /*6ac0*/  ISETP.GE.AND P3, PT, R55.reuse, R177, PT ;  /* 0x000000b13700720c */ /* 0x040fe40003f66270 */
[C---:B------:R-:W-:Y:S02]  /*6ad0*/  ISETP.GE.AND P1, PT, R55.reuse, R175, PT ;  /* 0x000000af3700720c */ /* 0x040fe40003f26270 */
[----:B------:R-:W-:Y:S02]  /*6ae0*/  ISETP.GE.AND P0, PT, R55, R174, PT ;  /* 0x000000ae3700720c */ /* 0x000fe40003f06270 */
[--C-:B------:R-:W-:Y:S02]  /*6af0*/  IADD3 R55, PT, PT, R216, -0x51, -R19.reuse ;  /* 0xffffffafd8377810 */ /* 0x100fe40007ffe813 */
[----:B------:R-:W-:Y:S02]  /*6b00*/  IADD3 R0, PT, PT, R176, -0x60, -R19 ;  /* 0xffffffa0b0007810 */ /* 0x000fe40007ffe813 */
[----:B------:R-:W-:-:S02]  /*6b10*/  I2FP.F32.S32 R53, R53 ;  /* 0x0000003500357245 */ /* 0x000fc40000201400 */
[----:B------:R-:W-:Y:S02]  /*6b20*/  IABS R55, R55 ;  /* 0x0000003700377213 */ /* 0x000fe40000000000 */
[----:B------:R-:W-:Y:S01]  /*6b30*/  IABS R0, R0 ;  /* 0x0000000000007213 */ /* 0x000fe20000000000 */
[C---:B------:R-:W-:Y:S01]  /*6b40*/  FFMA.FTZ R53, -R187.reuse, R53, R88 ;  /* 0x00000035bb357223 */ /* 0x040fe20000010158 */
[----:B------:R-:W-:Y:S02]  /*6b50*/  FSEL R163, R86, -INF , P2 ;  /* 0xff80000056a37808 */ /* 0x000fe40001000000 */
[----:B------:R-:W-:Y:S02]  /*6b60*/  I2FP.F32.S32 R55, R55 ;  /* 0x0000003700377245 */ /* 0x000fe40000201400 */
[----:B------:R-:W-:Y:S02]  /*6b70*/  FSEL R54, R54, -INF , !P5 ;  /* 0xff80000036367808 */ /* 0x000fe40006800000 */
[----:B------:R-:W-:Y:S01]  /*6b80*/  IADD3 R59, PT, PT, R216, -0x58, -R19 ;  /* 0xffffffa8d83b7810 */ /* 0x000fe20007ffe813 */
[----:B------:R-:W-:Y:S01]  /*6b90*/  FFMA.FTZ R55, -R187, R55, R89 ;  /* 0x00000037bb377223 */ /* 0x000fe20000010159 */
[----:B------:R-:W-:-:S02]  /*6ba0*/  I2FP.F32.S32 R0, R0 ;  /* 0x0000000000007245 */ /* 0x000fc40000201400 */
[C---:B------:R-:W-:Y:S02]  /*6bb0*/  ISETP.GE.AND P5, PT, R56.reuse, R178, PT ;  /* 0x000000b23800720c */ /* 0x040fe40003fa6270 */
[----:B------:R-:W-:Y:S01]  /*6bc0*/  FSEL R163, R163, -INF , !P3 ;  /* 0xff800000a3a37808 */ /* 0x000fe20005800000 */
[----:B------:R-:W-:Y:S01]  /*6bd0*/  FFMA.FTZ R94, -R187, R0, R94 ;  /* 0x00000000bb5e7223 */ /* 0x000fe2000001015e */
[----:B------:R-:W-:Y:S02]  /*6be0*/  FSEL R53, R53, -INF , P1 ;  /* 0xff80000035357808 */ /* 0x000fe40000800000 */
[C---:B------:R-:W-:Y:S02]  /*6bf0*/  ISETP.GE.AND P2, PT, R56.reuse, R177, PT ;  /* 0x000000b13800720c */ /* 0x040fe40003f46270 */
[C---:B------:R-:W-:Y:S02]  /*6c00*/  ISETP.GE.AND P3, PT, R56.reuse, R175, PT ;  /* 0x000000af3800720c */ /* 0x040fe40003f66270 */
[----:B------:R-:W-:Y:S01]  /*6c10*/  ISETP.GE.AND P1, PT, R56, R174, PT ;  /* 0x000000ae3800720c */ /* 0x000fe20003f26270 */
[----:B------:R-:W-:Y:S01]  /*6c20*/  VIADD R56, R70, 0x58 ;  /* 0x0000005846387836 */ /* 0x000fe20000000000 */
[----:B------:R-:W-:-:S02]  /*6c30*/  IABS R59, R59 ;  /* 0x0000003b003b7213 */ /* 0x000fc40000000000 */
[----:B------:R-:W-:Y:S02]  /*6c40*/  FSEL R162, R87, -INF , P5 ;  /* 0xff80000057a27808 */ /* 0x000fe40002800000 */
[--C-:B------:R-:W-:Y:S02]  /*6c50*/  IADD3 R58, PT, PT, R216, -0x59, -R19.reuse ;  /* 0xffffffa7d83a7810 */ /* 0x100fe40007ffe813 */
[----:B------:R-:W-:Y:S02]  /*6c60*/  IADD3 R0, PT, PT, R176, -0x61, -R19 ;  /* 0xffffff9fb0007810 */ /* 0x000fe40007ffe813 */
[----:B------:R-:W-:Y:S02]  /*6c70*/  I2FP.F32.S32 R59, R59 ;  /* 0x0000003b003b7245 */ /* 0x000fe40000201400 */
[----:B------:R-:W-:Y:S02]  /*6c80*/  FSEL R53, R53, -INF , !P0 ;  /* 0xff80000035357808 */ /* 0x000fe40004000000 */
        /* <DEDUP_REMOVED lines=9> */
[----:B------:R-:W-:-:S02]  /*6d20*/  IABS R0, R0 ;  /* 0x0000000000007213 */ /* 0x000fc40000000000 */
[----:B------:R-:W-:Y:S02]  /*6d30*/  FSEL R168, R90, -INF , P0 ;  /* 0xff8000005aa87808 */ /* 0x000fe40000000000 */
[----:B------:R-:W-:Y:S02]  /*6d40*/  I2FP.F32.S32 R58, R58 ;  /* 0x0000003a003a7245 */ /* 0x000fe40000201400 */
[----:B------:R-:W-:Y:S02]  /*6d50*/  I2FP.F32.S32 R0, R0 ;  /* 0x0000000000007245 */ /* 0x000fe40000201400 */
[----:B------:R-:W-:Y:S01]  /*6d60*/  FSEL R55, R55, -INF , !P1 ;  /* 0xff80000037377808 */ /* 0x000fe20004800000 */
[C---:B------:R-:W-:Y:S01]  /*6d70*/  FFMA.FTZ R58, -R187.reuse, R58, R93 ;  /* 0x0000003abb3a7223 */ /* 0x040fe2000001015d */
        /* <DEDUP_REMOVED lines=8> */
[----:B------:R-:W-:Y:S02]  /*6e00*/  IADD3 R57, PT, PT, R216, -0x60, -R19 ;  /* 0xffffffa0d8397810 */ /* 0x000fe40007ffe813 */
[----:B------:R-:W-:-:S02]  /*6e10*/  FSEL R186, R91, -INF , P1 ;  /* 0xff8000005bba7808 */ /* 0x000fc40000800000 */
[----:B------:R-:W-:Y:S02]  /*6e20*/  IADD3 R0, PT, PT, R176, -0x68, -R19 ;  /* 0xffffff98b0007810 */ /* 0x000fe40007ffe813 */
[----:B------:R-:W-:Y:S02]  /*6e30*/  IABS R57, R57 ;  /* 0x0000003900397213 */ /* 0x000fe40000000000 */
[----:B------:R-:W-:Y:S02]  /*6e40*/  FSEL R59, R59, -INF , !P3 ;  /* 0xff8000003b3b7808 */ /* 0x000fe40005800000 */
[----:B------:R-:W-:Y:S02]  /*6e50*/  FSEL R186, R186, -INF , !P0 ;  /* 0xff800000baba7808 */ /* 0x000fe40004000000 */
[----:B------:R-:W-:Y:S02]  /*6e60*/  FSEL R58, R58, -INF , P5 ;  /* 0xff8000003a3a7808 */ /* 0x000fe40002800000 */
[----:B------:R-:W-:-:S02]  /*6e70*/  IABS R0, R0 ;  /* 0x0000000000007213 */ /* 0x000fc40000000000 */
[C---:B------:R-:W-:Y:S02]  /*6e80*/  ISETP.GE.AND P3, PT, R56.reuse, R178, PT ;  /* 0x000000b23800720c */ /* 0x040fe40003f66270 */
[C---:B------:R-:W-:Y:S02]  /*6e90*/  ISETP.GE.AND P1, PT, R56.reuse, R177, PT ;  /* 0x000000b13800720c */ /* 0x040fe40003f26270 */
[C---:B------:R-:W-:Y:S02]  /*6ea0*/  ISETP.GE.AND P0, PT, R56.reuse, R175, PT ;  /* 0x000000af3800720c */ /* 0x040fe40003f06270 */
[----:B------:R-:W-:Y:S02]  /*6eb0*/  ISETP.GE.AND P5, PT, R56, R174, PT ;  /* 0x000000ae3800720c */ /* 0x000fe40003fa6270 */
[----:B------:R-:W-:Y:S02]  /*6ec0*/  IADD3 R56, PT, PT, R216, -0x61, -R19 ;  /* 0xffffff9fd8387810 */ /* 0x000fe40007ffe813 */
[----:B------:R-:W-:-:S02]  /*6ed0*/  I2FP.F32.S32 R57, R57 ;  /* 0x0000003900397245 */ /* 0x000fc40000201400 */
[----:B------:R-:W-:Y:S02]  /*6ee0*/  I2FP.F32.S32 R0, R0 ;  /* 0x0000000000007245 */ /* 0x000fe40000201400 */
[----:B------:R-:W-:Y:S01]  /*6ef0*/  IABS R56, R56 ;  /* 0x0000003800387213 */ /* 0x000fe20000000000 */
[C---:B------:R-:W-:Y:S01]  /*6f00*/  FFMA.FTZ R57, -R187.reuse, R57, R96 ;  /* 0x00000039bb397223 */ /* 0x040fe20000010160 */
[----:B------:R-:W-:Y:S01]  /*6f10*/  FSEL R201, R94, -INF , P3 ;  /* 0xff8000005ec97808 */ /* 0x000fe20001800000 */
[C---:B------:R-:W-:Y:S01]  /*6f20*/  FFMA.FTZ R98, -R187.reuse, R0, R98 ;  /* 0x00000000bb627223 */ /* 0x040fe20000010162 */
[----:B------:R-:W-:Y:S02]  /*6f30*/  I2FP.F32.S32 R56, R56 ;  /* 0x0000003800387245 */ /* 0x000fe40000201400 */
[----:B------:R-:W-:Y:S02]  /*6f40*/  IADD3 R0, PT, PT, R176, -0x69, -R19 ;  /* 0xffffff97b0007810 */ /* 0x000fe40007ffe813 */
[----:B------:R-:W-:Y:S01]  /*6f50*/  FSEL R58, R58, -INF , !P2 ;  /* 0xff8000003a3a7808 */ /* 0x000fe20005000000 */
[----:B------:R-:W-:Y:S01]  /*6f60*/  FFMA.FTZ R56, -R187, R56, R97 ;  /* 0x00000038bb387223 */ /* 0x000fe20000010161 */
[----:B------:R-:W-:-:S02]  /*6f70*/  ISETP.GE.AND P2, PT, R60, R178, PT ;  /* 0x000000b23c00720c */ /* 0x000fc40003f46270 */
[----:B------:R-:W-:Y:S02]  /*6f80*/  FSEL R201, R201, -INF , !P1 ;  /* 0xff800000c9c97808 */ /* 0x000fe40004800000 */
[----:B------:R-:W-:Y:S02]  /*6f90*/  FSEL R57, R57, -INF , P0 ;  /* 0xff80000039397808 */ /* 0x000fe40000000000 */
[----:B------:R-:W-:Y:S02]  /*6fa0*/  IABS R0, R0 ;  /* 0x0000000000007213 */ /* 0x000fe40000000000 */
[C---:B------:R-:W-:Y:S02]  /*6fb0*/  ISETP.GE.AND P3, PT, R60.reuse, R177, PT ;  /* 0x000000b13c00720c */ /* 0x040fe40003f66270 */
[C---:B------:R-:W-:Y:S02]  /*6fc0*/  ISETP.GE.AND P1, PT, R60.reuse, R175, PT ;  /* 0x000000af3c00720c */ /* 0x040fe40003f26270 */
[----:B------:R-:W-:-:S02]  /*6fd0*/  ISETP.GE.AND P0, PT, R60, R174, PT ;  /* 0x000000ae3c00720c */ /* 0x000fc40003f06270 */
[----:B------:R-:W-:Y:S02]  /*6fe0*/  IADD3 R60, PT, PT, R216, -0x68, -R19 ;  /* 0xffffff98d83c7810 */ /* 0x000fe40007ffe813 */
[----:B------:R-:W-:Y:S02]  /*6ff0*/  FSEL R198, R95, -INF , P2 ;  /* 0xff8000005fc67808 */ /* 0x000fe40001000000 */
[----:B------:R-:W-:Y:S02]  /*7000*/  I2FP.F32.S32 R0, R0 ;  /* 0x0000000000007245 */ /* 0x000fe40000201400 */
[----:B------:R-:W-:Y:S02]  /*7010*/  IABS R60, R60 ;  /* 0x0000003c003c7213 */ /* 0x000fe40000000000 */
        /* <DEDUP_REMOVED lines=9> */
[----:B------:R-:W-:Y:S02]  /*70b0*/  I2FP.F32.S32 R60, R60 ;  /* 0x0000003c003c7245 */ /* 0x000fe40000201400 */
[----:B------:R-:W-:Y:S02]  /*70c0*/  IADD3 R0, PT, PT, R176, -0x70, -R19 ;  /* 0xffffff90b0007810 */ /* 0x000fe40007ffe813 */
[----:B------:R-:W-:Y:S01]  /*70d0*/  IABS R61, R61 ;  /* 0x0000003d003d7213 */ /* 0x000fe20000000000 */
[----:B------:R-:W-:Y:S01]  /*70e0*/  FFMA.FTZ R60, -R187, R60, R100 ;  /* 0x0000003cbb3c7223 */ /* 0x000fe20000010164 */
[----:B------:R-:W-:Y:S02]  /*70f0*/  IABS R0, R0 ;  /* 0x0000000000007213 */ /* 0x000fe40000000000 */
[----:B------:R-:W-:Y:S02]  /*7100*/  FSEL R199, R98, -INF , P5 ;  /* 0xff80000062c77808 */ /* 0x000fe40002800000 */
[----:B------:R-:W-:-:S02]  /*7110*/  I2FP.F32.S32 R61, R61 ;  /* 0x0000003d003d7245 */ /* 0x000fc40000201400 */
[----:B------:R-:W-:Y:S02]  /*7120*/  FSEL R56, R56, -INF , !P0 ;  /* 0xff80000038387808 */ /* 0x000fe40004000000 */
[----:B------:R-:W-:Y:S01]  /*7130*/  ISETP.GE.AND P0, PT, R62, R178, PT ;  /* 0x000000b23e00720c */ /* 0x000fe20003f06270 */
[----:B------:R-:W-:Y:S01]  /*7140*/  FFMA.FTZ R61, -R187, R61, R101 ;  /* 0x0000003dbb3d7223 */ /* 0x000fe20000010165 */
[----:B------:R-:W-:Y:S02]  /*7150*/  I2FP.F32.S32 R0, R0 ;  /* 0x0000000000007245 */ /* 0x000fe40000201400 */
[----:B------:R-:W-:Y:S02]  /*7160*/  FSEL R199, R199, -INF , !P2 ;  /* 0xff800000c7c77808 */ /* 0x000fe40005000000 */
[----:B------:R-:W-:Y:S01]  /*7170*/  FSEL R60, R60, -INF , P3 ;  /* 0xff8000003c3c7808 */ /* 0x000fe20001800000 */
[----:B------:R-:W-:Y:S01]  /*7180*/  FFMA.FTZ R103, -R187, R0, R103 ;  /* 0x00000000bb677223 */ /* 0x000fe20000010167 */
[----:B------:R-:W-:-:S02]  /*7190*/  ISETP.GE.AND P5, PT, R62, R177, PT ;  /* 0x000000b13e00720c */ /* 0x000fc40003fa6270 */
[C---:B------:R-:W-:Y:S02]  /*71a0*/  ISETP.GE.AND P2, PT, R62.reuse, R175, PT ;  /* 0x000000af3e00720c */ /* 0x040fe40003f46270 */
[----:B------:R-:W-:Y:S01]  /*71b0*/  ISETP.GE.AND P3, PT, R62, R174, PT ;  /* 0x000000ae3e00720c */ /* 0x000fe20003f66270 */
[----:B------:R-:W-:Y:S01]  /*71c0*/  VIADD R62, R70, 0x70 ;  /* 0x00000070463e7836 */ /* 0x000fe20000000000 */
[----:B------:R-:W-:Y:S02]  /*71d0*/  FSEL R200, R99, -INF , P0 ;  /* 0xff80000063c87808 */ /* 0x000fe40000000000 */
[--C-:B------:R-:W-:Y:S02]  /*71e0*/  IADD3 R63, PT, PT, R216, -0x70, -R19.reuse ;  /* 0xffffff90d83f7810 */ /* 0x100fe40007ffe813 */
        /* <DEDUP_REMOVED lines=27> */
[----:B------:R-:W-:Y:S02]  /*73a0*/  IADD3 R66, PT, PT, R176, -0x78, -R19 ;  /* 0xffffff88b0427810 */ /* 0x000fe40007ffe813 */
[----:B------:R-:W-:Y:S02]  /*73b0*/  FSEL R63, R63, -INF , !P2 ;  /* 0xff8000003f3f7808 */ /* 0x000fe40005000000 */
[----:B------:R-:W-:Y:S02]  /*73c0*/  FSEL R205, R205, -INF , !P1 ;  /* 0xff800000cdcd7808 */ /* 0x000fe40004800000 */
[----:B------:R-:W-:-:S02]  /*73d0*/  FSEL R62, R62, -INF , P0 ;  /* 0xff8000003e3e7808 */ /* 0x000fc40000000000 */
[----:B------:R-:W-:Y:S02]  /*73e0*/  ISETP.GE.AND P5, PT, R64, R174, PT ;  /* 0x000000ae4000720c */ /* 0x000fe40003fa6270 */
[C---:B------:R-:W-:Y:S02]  /*73f0*/  ISETP.GE.AND P2, PT, R0.reuse, R178, PT ;  /* 0x000000b20000720c */ /* 0x040fe40003f46270 */
[----:B------:R-:W-:Y:S02]  /*7400*/  IABS R66, R66 ;  /* 0x0000004200427213 */ /* 0x000fe40000000000 */
[C---:B------:R-:W-:Y:S02]  /*7410*/  ISETP.GE.AND P3, PT, R0.reuse, R177, PT ;  /* 0x000000b10000720c */ /* 0x040fe40003f66270 */
[C---:B------:R-:W-:Y:S02]  /*7420*/  ISETP.GE.AND P1, PT, R0.reuse, R175, PT ;  /* 0x000000af0000720c */ /* 0x040fe40003f26270 */
[----:B------:R-:W-:-:S02]  /*7430*/  ISETP.GE.AND P0, PT, R0, R174, PT ;  /* 0x000000ae0000720c */ /* 0x000fc40003f06270 */
[--C-:B------:R-:W-:Y:S02]  /*7440*/  IADD3 R64, PT, PT, R216, -0x78, -R19.reuse ;  /* 0xffffff88d8407810 */ /* 0x100fe40007ffe813 */
[--C-:B------:R-:W-:Y:S02]  /*7450*/  IADD3 R0, PT, PT, R176, -0x79, -R19.reuse ;  /* 0xffffff87b0007810 */ /* 0x100fe40007ffe813 */
[----:B------:R-:W-:Y:S02]  /*7460*/  I2FP.F32.S32 R66, R66 ;  /* 0x0000004200427245 */ /* 0x000fe40000201400 */
[----:B------:R-:W-:Y:S02]  /*7470*/  IABS R64, R64 ;  /* 0x0000004000407213 */ /* 0x000fe40000000000 */
[----:B------:R-:W-:Y:S01]  /*7480*/  IADD3 R65, PT, PT, R216, -0x79, -R19 ;  /* 0xffffff87d8417810 */ /* 0x000fe20007ffe813 */
[----:B------:R-:W-:Y:S01]  /*7490*/  FFMA.FTZ R106, -R187, R66, R106 ;  /* 0x00000042bb6a7223 */ /* 0x000fe2000001016a */
        /* <DEDUP_REMOVED lines=17> */
[----:B------:R-:W-:-:S02]  /*75b0*/  FSEL R64, R64, -INF , !P0 ;  /* 0xff80000040407808 */ /* 0x000fc40004000000 */
[----:B------:R-:W-:Y:S02]  /*75c0*/  FSEL R206, R206, -INF , !P2 ;  /* 0xff800000cece7808 */ /* 0x000fe40005000000 */
[----:B------:R-:W-:Y:S02]  /*75d0*/  FSEL R108, R108, -INF , P3 ;  /* 0xff8000006c6c7808 */ /* 0x000fe40001800000 */
[C---:B------:R-:W-:Y:S02]  /*75e0*/  ISETP.GE.AND P0, PT, R67.reuse, R178, PT ;  /* 0x000000b24300720c */ /* 0x040fe40003f06270 */
[C---:B------:R-:W-:Y:S02]  /*75f0*/  ISETP.GE.AND P5, PT, R67.reuse, R177, PT ;  /* 0x000000b14300720c */ /* 0x040fe40003fa6270 */
[C---:B------:R-:W-:Y:S02]  /*7600*/  ISETP.GE.AND P2, PT, R67.reuse, R175, PT ;  /* 0x000000af4300720c */ /* 0x040fe40003f46270 */
[----:B------:R-:W-:-:S02]  /*7610*/  ISETP.GE.AND P3, PT, R67, R174, PT ;  /* 0x000000ae4300720c */ /* 0x000fc40003f66270 */
[--C-:B------:R-:W-:Y:S02]  /*7620*/  IADD3 R67, PT, PT, R216, -0x81, -R19.reuse ;  /* 0xffffff7fd8437810 */ /* 0x100fe40007ffe813 */
[----:B------:R-:W-:Y:S02]  /*7630*/  ISETP.GE.AND P1, PT, R66, R174, PT ;  /* 0x000000ae4200720c */ /* 0x000fe40003f26270 */
[----:B------:R-:W-:Y:S02]  /*7640*/  IABS R68, R67 ;  /* 0x0000004300447213 */ /* 0x000fe40000000000 */
[--C-:B------:R-:W-:Y:S02]  /*7650*/  IADD3 R66, PT, PT, R176, -0x80, -R19.reuse ;  /* 0xffffff80b0427810 */ /* 0x100fe40007ffe813 */
[C-C-:B------:R-:W-:Y:S01]  /*7660*/  IADD3 R65, PT, PT, R216.reuse, -0x80, -R19.reuse ;  /* 0xffffff80d8417810 */ /* 0x140fe20007ffe813 */
[----:B------:R-:W-:Y:S01]  /*7670*/  IMAD.MOV.U32 R69, RZ, RZ, R68 ;  /* 0x000000ffff457224 */ /* 0x000fe200078e0044 */
[----:B------:R-:W-:-:S02]  /*7680*/  IADD3 R68, PT, PT, R216, -0x88, -R19 ;  /* 0xffffff78d8447810 */ /* 0x000fc40007ffe813 */
[----:B------:R-:W-:Y:S02]  /*7690*/  IABS R66, R66 ;  /* 0x0000004200427213 */ /* 0x000fe40000000000 */
[----:B------:R-:W-:Y:S02]  /*76a0*/  I2FP.F32.S32 R69, R69 ;  /* 0x0000004500457245 */ /* 0x000fe40000201400 */
[----:B------:R-:W-:Y:S02]  /*76b0*/  IABS R68, R68 ;  /* 0x0000004400447213 */ /* 0x000fe40000000000 */
[----:B------:R-:W-:Y:S01]  /*76c0*/  IADD3 R0, PT, PT, R176, -0x81, -R19 ;  /* 0xffffff7fb0007810 */ /* 0x000fe20007ffe813 */
[----:B------:R-:W-:Y:S01]  /*76d0*/  FFMA.FTZ R113, -R187, R69, R113 ;  /* 0x00000045bb717223 */ /* 0x000fe20000010171 */
[----:B------:R-:W-:Y:S02]  /*76e0*/  IADD3 R69, PT, PT, R216, -0x91, -R19 ;  /* 0xffffff6fd8457810 */ /* 0x000fe40007ffe813 */
[----:B------:R-:W-:-:S02]  /*76f0*/  I2FP.F32.S32 R68, R68 ;  /* 0x0000004400447245 */ /* 0x000fc40000201400 */
[----:B------:R-:W-:Y:S02]  /*7700*/  IABS R69, R69 ;  /* 0x0000004500457213 */ /* 0x000fe40000000000 */
[----:B------:R-:W-:Y:S01]  /*7710*/  IABS R65, R65 ;  /* 0x0000004100417213 */ /* 0x000fe20000000000 */
[C---:B------:R-:W-:Y:S01]  /*7720*/  FFMA.FTZ R120, -R187.reuse, R68, R120 ;  /* 0x00000044bb787223 */ /* 0x040fe20000010178 */
[----:B------:R-:W-:Y:S02]  /*7730*/  I2FP.F32.S32 R69, R69 ;  /* 0x0000004500457245 */ /* 0x000fe40000201400 */
[C---:B------:R-:W-:Y:S02]  /*7740*/  IADD3 R68, PT, PT, R216.reuse, -0x98, -R19 ;  /* 0xffffff68d8447810 */ /* 0x040fe40007ffe813 */
[----:B------:R-:W-:Y:S01]  /*7750*/  I2FP.F32.S32 R66, R66 ;  /* 0x0000004200427245 */ /* 0x000fe20000201400 */
[----:B------:R-:W-:Y:S01]  /*7760*/  FFMA.FTZ R125, -R187, R69, R125 ;  /* 0x00000045bb7d7223 */ /* 0x000fe2000001017d */
[----:B------:R-:W-:-:S02]  /*7770*/  IADD3 R69, PT, PT, R216, -0xa8, -R19 ;  /* 0xffffff58d8457810 */ /* 0x000fc40007ffe813 */
[----:B------:R-:W-:Y:S01]  /*7780*/  IABS R68, R68 ;  /* 0x0000004400447213 */ /* 0x000fe20000000000 */
[C---:B------:R-:W-:Y:S01]  /*7790*/  FFMA.FTZ R110, -R187.reuse, R66, R110 ;  /* 0x00000042bb6e7223 */ /* 0x040fe2000001016e */
[----:B------:R-:W-:Y:S01]  /*77a0*/  IABS R69, R69 ;  /* 0x0000004500457213 */ /* 0x000fe20000000000 */
[----:B------:R-:W-:Y:S01]  /*77b0*/  VIADD R66, R70, 0x81 ;  /* 0x0000008146427836 */ /* 0x000fe20000000000 */
[----:B------:R-:W-:Y:S02]  /*77c0*/  IABS R0, R0 ;  /* 0x0000000000007213 */ /* 0x000fe40000000000 */
[----:B------:R-:W-:Y:S02]  /*77d0*/  I2FP.F32.S32 R69, R69 ;  /* 0x0000004500457245 */ /* 0x000fe40000201400 */
[----:B------:R-:W-:Y:S02]  /*77e0*/  I2FP.F32.S32 R65, R65 ;  /* 0x0000004100417245 */ /* 0x000fe40000201400 */
[----:B------:R-:W-:Y:S01]  /*77f0*/  I2FP.F32.S32 R68, R68 ;  /* 0x0000004400447245 */ /* 0x000fe20000201400 */
[C---:B------:R-:W-:Y:S01]  /*7800*/  FFMA.FTZ R139, -R187.reuse, R69, R139 ;  /* 0x00000045bb8b7223 */ /* 0x040fe2000001018b */
[----:B------:R-:W-:Y:S01]  /*7810*/  IADD3 R69, PT, PT, R216, -0xb9, -R19 ;  /* 0xffffff47d8457810 */ /* 0x000fe20007ffe813 */
[C---:B------:R-:W-:Y:S01]  /*7820*/  FFMA.FTZ R65, -R187.reuse, R65, R114 ;  /* 0x00000041bb417223 */ /* 0x040fe20000010172 */
[----:B------:R-:W-:Y:S01]  /*7830*/  I2FP.F32.S32 R0, R0 ;  /* 0x0000000000007245 */ /* 0x000fe20000201400 */
[----:B------:R-:W-:Y:S01]  /*7840*/  FFMA.FTZ R129, -R187, R68, R129 ;  /* 0x00000044bb817223 */ /* 0x000fe20000010181 */
[----:B------:R-:W-:-:S02]  /*7850*/  IABS R69, R69 ;  /* 0x0000004500457213 */ /* 0x000fc40000000000 */
[--C-:B------:R-:W-:Y:S01]  /*7860*/  IADD3 R73, PT, PT, R216, -0x89, -R19.reuse ;  /* 0xffffff77d8497810 */ /* 0x100fe20007ffe813 */
[C---:B------:R-:W-:Y:S01]  /*7870*/  FFMA.FTZ R0, -R187.reuse, R0, R112 ;  /* 0x00000000bb007223 */ /* 0x040fe20000010170 */
[----:B------:R-:W-:Y:S02]  /*7880*/  I2FP.F32.S32 R69, R69 ;  /* 0x0000004500457245 */ /* 0x000fe40000201400 */
[----:B------:R-:W-:Y:S02]  /*7890*/  FSEL R67, R108, -INF , !P1 ;  /* 0xff8000006c437808 */ /* 0x000fe40004800000 */
[----:B------:R-:W-:Y:S01]  /*78a0*/  FSEL R110, R110, -INF , P0 ;  /* 0xff8000006e6e7808 */ /* 0x000fe20000000000 */
[----:B------:R-:W-:Y:S01]  /*78b0*/  FFMA.FTZ R152, -R187, R69, R152 ;  /* 0x00000045bb987223 */ /* 0x000fe20000010198 */
[C-C-:B------:R-:W-:Y:S02]  /*78c0*/  IADD3 R69, PT, PT, R216.reuse, -0xd0, -R19.reuse ;  /* 0xffffff30d8457810 */ /* 0x140fe40007ffe813 */
[----:B------:R-:W-:-:S02]  /*78d0*/  IADD3 R68, PT, PT, R216, -0xa9, -R19 ;  /* 0xffffff57d8447810 */ /* 0x000fc40007ffe813 */
[----:B------:R-:W-:Y:S02]  /*78e0*/  IABS R69, R69 ;  /* 0x0000004500457213 */ /* 0x000fe40000000000 */
[----:B------:R-:W-:Y:S02]  /*78f0*/  ISETP.GE.AND P1, PT, R66, R178, PT ;  /* 0x000000b24200720c */ /* 0x000fe40003f26270 */
[----:B------:R-:W-:Y:S02]  /*7900*/  I2FP.F32.S32 R69, R69 ;  /* 0x0000004500457245 */ /* 0x000fe40000201400 */
[----:B------:R-:W-:Y:S02]  /*7910*/  IABS R73, R73 ;  /* 0x0000004900497213 */ /* 0x000fe40000000000 */
[----:B------:R-:W-:Y:S01]  /*7920*/  FSEL R209, R110, -INF , !P5 ;  /* 0xff8000006ed17808 */ /* 0x000fe20006800000 */
[----:B------:R-:W-:Y:S01]  /*7930*/  FFMA.FTZ R161, -R187, R69, R161 ;  /* 0x00000045bba17223 */ /* 0x000fe200000101a1 */
[----:B------:R-:W-:Y:S01]  /*7940*/  FSEL R65, R65, -INF , P2 ;  /* 0xff80000041417808 */ /* 0x000fe20001000000 */
[----:B------:R-:W2:Y:S01]  /*7950*/  LD.E R69, desc[UR4][R2.64+0xdc] ;  /* 0x0000dc0402457980 */ /* 0x000ea2000c101900 */
[----:B------:R-:W-:-:S02]  /*7960*/  IABS R68, R68 ;  /* 0x0000004400447213 */ /* 0x000fc40000000000 */
[C---:B------:R-:W-:Y:S02]  /*7970*/  ISETP.GE.AND P0, PT, R66.reuse, R177, PT ;  /* 0x000000b14200720c */ /* 0x040fe40003f06270 */
[C---:B------:R-:W-:Y:S02]  /*7980*/  ISETP.GE.AND P5, PT, R66.reuse, R175, PT ;  /* 0x000000af4200720c */ /* 0x040fe40003fa6270 */
[----:B------:R-:W-:Y:S01]  /*7990*/  ISETP.GE.AND P2, PT, R66, R174, PT ;  /* 0x000000ae4200720c */ /* 0x000fe20003f46270 */
[----:B------:R-:W-:Y:S01]  /*79a0*/  VIADD R66, R70, 0x88 ;  /* 0x0000008846427836 */ /* 0x000fe20000000000 */
        /* <DEDUP_REMOVED lines=12> */
[----:B------:R-:W-:Y:S02]  /*7a70*/  ISETP.GE.AND P5, PT, R66, R174, PT ;  /* 0x000000ae4200720c */ /* 0x000fe40003fa6270 */
[C-C-:B------:R-:W-:Y:S02]  /*7a80*/  IADD3 R66, PT, PT, R216.reuse, -0x99, -R19.reuse ;  /* 0xffffff67d8427810 */ /* 0x140fe40007ffe813 */
[----:B------:R-:W-:Y:S02]  /*7a90*/  IABS R71, R71 ;  /* 0x0000004700477213 */ /* 0x000fe40000000000 */
[C-C-:B------:R-:W-:Y:S02]  /*7aa0*/  IADD3 R73, PT, PT, R216.reuse, -0xa0, -R19.reuse ;  /* 0xffffff60d8497810 */ /* 0x140fe40007ffe813 */
[----:B------:R-:W-:-:S02]  /*7ab0*/  IADD3 R68, PT, PT, R216, -0xc0, -R19 ;  /* 0xffffff40d8447810 */ /* 0x000fc40007ffe813 */
[----:B------:R-:W-:Y:S02]  /*7ac0*/  IABS R66, R66 ;  /* 0x0000004200427213 */ /* 0x000fe40000000000 */
[----:B------:R-:W-:Y:S02]  /*7ad0*/  I2FP.F32.S32 R71, R71 ;  /* 0x0000004700477245 */ /* 0x000fe40000201400 */
[----:B------:R-:W-:Y:S02]  /*7ae0*/  IABS R73, R73 ;  /* 0x0000004900497213 */ /* 0x000fe40000000000 */
[----:B------:R-:W-:Y:S01]  /*7af0*/  IABS R68, R68 ;  /* 0x0000004400447213 */ /* 0x000fe20000000000 */
[----:B------:R-:W-:Y:S01]  /*7b00*/  FFMA.FTZ R124, -R187, R71, R124 ;  /* 0x00000047bb7c7223 */ /* 0x000fe2000001017c */
[----:B------:R-:W-:Y:S02]  /*7b10*/  IADD3 R77, PT, PT, R216, -0xe1, -R19 ;  /* 0xffffff1fd84d7810 */ /* 0x000fe40007ffe813 */
[----:B------:R-:W-:-:S02]  /*7b20*/  I2FP.F32.S32 R66, R66 ;  /* 0x0000004200427245 */ /* 0x000fc40000201400 */
[----:B------:R-:W-:Y:S02]  /*7b30*/  I2FP.F32.S32 R73, R73 ;  /* 0x0000004900497245 */ /* 0x000fe40000201400 */
[C---:B------:R-:W-:Y:S01]  /*7b40*/  IADD3 R71, PT, PT, R216.reuse, -0xa1, -R19 ;  /* 0xffffff5fd8477810 */ /* 0x040fe20007ffe813 */
[C---:B------:R-:W-:Y:S01]  /*7b50*/  FFMA.FTZ R132, -R187.reuse, R66, R132 ;  /* 0x00000042bb847223 */ /* 0x040fe20000010184 */
[----:B------:R-:W-:Y:S01]  /*7b60*/  I2FP.F32.S32 R68, R68 ;  /* 0x0000004400447245 */ /* 0x000fe20000201400 */
[C---:B------:R-:W-:Y:S01]  /*7b70*/  FFMA.FTZ R133, -R187.reuse, R73, R133 ;  /* 0x00000049bb857223 */ /* 0x040fe20000010185 */
[----:B------:R-:W-:Y:S02]  /*7b80*/  IABS R77, R77 ;  /* 0x0000004d004d7213 */ /* 0x000fe40000000000 */
[----:B------:R-:W-:Y:S01]  /*7b90*/  IADD3 R66, PT, PT, R216, -0xb0, -R19 ;  /* 0xffffff50d8427810 */ /* 0x000fe20007ffe813 */
[----:B------:R-:W-:Y:S01]  /*7ba0*/  FFMA.FTZ R153, -R187, R68, R153 ;  /* 0x00000044bb997223 */ /* 0x000fe20000010199 */
[----:B------:R-:W-:-:S02]  /*7bb0*/  IABS R71, R71 ;  /* 0x0000004700477213 */ /* 0x000fc40000000000 */
[C-C-:B------:R-:W-:Y:S02]  /*7bc0*/  IADD3 R73, PT, PT, R216.reuse, -0xb1, -R19.reuse ;  /* 0xffffff4fd8497810 */ /* 0x140fe40007ffe813 */
[----:B------:R-:W-:Y:S02]  /*7bd0*/  I2FP.F32.S32 R77, R77 ;  /* 0x0000004d004d7245 */ /* 0x000fe40000201400 */
[----:B------:R-:W-:Y:S02]  /*7be0*/  IADD3 R68, PT, PT, R216, -0xd1, -R19 ;  /* 0xffffff2fd8447810 */ /* 0x000fe40007ffe813 */
[----:B------:R-:W-:Y:S02]  /*7bf0*/  IABS R66, R66 ;  /* 0x0000004200427213 */ /* 0x000fe40000000000 */
[----:B------:R-:W-:Y:S01]  /*7c00*/  I2FP.F32.S32 R71, R71 ;  /* 0x0000004700477245 */ /* 0x000fe20000201400 */
[----:B------:R-:W-:Y:S01]  /*7c10*/  FFMA.FTZ R77, -R187, R77, R30 ;  /* 0x0000004dbb4d7223 */ /* 0x000fe2000001011e */
[----:B------:R-:W-:-:S02]  /*7c20*/  IABS R73, R73 ;  /* 0x0000004900497213 */ /* 0x000fc40000000000 */
[----:B------:R-:W-:Y:S01]  /*7c30*/  IABS R68, R68 ;  /* 0x0000004400447213 */ /* 0x000fe20000000000 */
[C---:B------:R-:W-:Y:S01]  /*7c40*/  FFMA.FTZ R135, -R187.reuse, R71, R135 ;  /* 0x00000047bb877223 */ /* 0x040fe20000010187 */
[--C-:B------:R-:W-:Y:S02]  /*7c50*/  IADD3 R30, PT, PT, R176, -0x88, -R19.reuse ;  /* 0xffffff78b01e7810 */ /* 0x100fe40007ffe813 */
[----:B------:R-:W-:Y:S02]  /*7c60*/  I2FP.F32.S32 R66, R66 ;  /* 0x0000004200427245 */ /* 0x000fe40000201400 */
[----:B------:R-:W-:Y:S02]  /*7c70*/  I2FP.F32.S32 R73, R73 ;  /* 0x0000004900497245 */ /* 0x000fe40000201400 */
[C-C-:B------:R-:W-:Y:S01]  /*7c80*/  IADD3 R71, PT, PT, R216.reuse, -0xb8, -R19.reuse ;  /* 0xffffff48d8477810 */ /* 0x140fe20007ffe813 */
[C---:B------:R-:W-:Y:S01]  /*7c90*/  FFMA.FTZ R142, -R187.reuse, R66, R142 ;  /* 0x00000042bb8e7223 */ /* 0x040fe2000001018e */
[----:B------:R-:W-:Y:S01]  /*7ca0*/  I2FP.F32.S32 R68, R68 ;  /* 0x0000004400447245 */ /* 0x000fe20000201400 */
[----:B------:R-:W-:Y:S01]  /*7cb0*/  FFMA.FTZ R144, -R187, R73, R144 ;  /* 0x00000049bb907223 */ /* 0x000fe20000010190 */
[----:B------:R-:W-:-:S02]  /*7cc0*/  IADD3 R74, PT, PT, R216, -0xf1, -R19 ;  /* 0xffffff0fd84a7810 */ /* 0x000fc40007ffe813 */
[----:B------:R-:W-:Y:S01]  /*7cd0*/  IABS R30, R30 ;  /* 0x0000001e001e7213 */ /* 0x000fe20000000000 */
[----:B------:R-:W-:Y:S01]  /*7ce0*/  FFMA.FTZ R167, -R187, R68, R167 ;  /* 0x00000044bba77223 */ /* 0x000fe200000101a7 */
[C-C-:B------:R-:W-:Y:S02]  /*7cf0*/  IADD3 R66, PT, PT, R216.reuse, -0xc1, -R19.reuse ;  /* 0xffffff3fd8427810 */ /* 0x140fe40007ffe813 */
[----:B------:R-:W-:Y:S02]  /*7d00*/  IABS R71, R71 ;  /* 0x0000004700477213 */ /* 0x000fe40000000000 */
[----:B------:R-:W-:Y:S02]  /*7d10*/  IADD3 R73, PT, PT, R216, -0xc8, -R19 ;  /* 0xffffff38d8497810 */ /* 0x000fe40007ffe813 */
[----:B------:R-:W-:Y:S02]  /*7d20*/  IABS R74, R74 ;  /* 0x0000004a004a7213 */ /* 0x000fe40000000000 */
[----:B------:R-:W-:-:S02]  /*7d30*/  I2FP.F32.S32 R30, R30 ;  /* 0x0000001e001e7245 */ /* 0x000fc40000201400 */
[----:B------:R-:W-:Y:S02]  /*7d40*/  IADD3 R68, PT, PT, R216, -0xf9, -R19 ;  /* 0xffffff07d8447810 */ /* 0x000fe40007ffe813 */
[----:B------:R-:W-:Y:S02]  /*7d50*/  IABS R66, R66 ;  /* 0x0000004200427213 */ /* 0x000fe40000000000 */
[----:B------:R-:W-:Y:S01]  /*7d60*/  I2FP.F32.S32 R71, R71 ;  /* 0x0000004700477245 */ /* 0x000fe20000201400 */
[C---:B------:R-:W-:Y:S01]  /*7d70*/  FFMA.FTZ R118, -R187.reuse, R30, R118 ;  /* 0x0000001ebb767223 */ /* 0x040fe20000010176 */
[----:B------:R-:W-:Y:S02]  /*7d80*/  IABS R73, R73 ;  /* 0x0000004900497213 */ /* 0x000fe40000000000 */
[----:B------:R-:W-:Y:S01]  /*7d90*/  I2FP.F32.S32 R74, R74 ;  /* 0x0000004a004a7245 */ /* 0x000fe20000201400 */
[----:B------:R-:W-:Y:S01]  /*7da0*/  VIADD R106, R70, 0x89 ;  /* 0x00000089466a7836 */ /* 0x000fe20000000000 */
[----:B------:R-:W-:Y:S01]  /*7db0*/  IABS R68, R68 ;  /* 0x0000004400447213 */ /* 0x000fe20000000000 */
[C---:B------:R-:W-:Y:S01]  /*7dc0*/  FFMA.FTZ R145, -R187.reuse, R71, R145 ;  /* 0x00000047bb917223 */ /* 0x040fe20000010191 */
[----:B------:R-:W-:Y:S01]  /*7dd0*/  I2FP.F32.S32 R66, R66 ;  /* 0x0000004200427245 */ /* 0x000fe20000201400 */
[----:B------:R-:W-:Y:S01]  /*7de0*/  FFMA.FTZ R74, -R187, R74, R203 ;  /* 0x0000004abb4a7223 */ /* 0x000fe200000101cb */
[----:B------:R-:W-:-:S02]  /*7df0*/  I2FP.F32.S32 R73, R73 ;  /* 0x0000004900497245 */ /* 0x000fc40000201400 */
[----:B------:R-:W-:Y:S01]  /*7e00*/  IADD3 R71, PT, PT, R216, -0xc9, -R19 ;  /* 0xffffff37d8477810 */ /* 0x000fe20007ffe813 */
[C---:B------:R-:W-:Y:S01]  /*7e10*/  FFMA.FTZ R157, -R187.reuse, R66, R157 ;  /* 0x00000042bb9d7223 */ /* 0x040fe2000001019d */
[----:B------:R-:W-:Y:S01]  /*7e20*/  I2FP.F32.S32 R68, R68 ;  /* 0x0000004400447245 */ /* 0x000fe20000201400 */
[C---:B------:R-:W-:Y:S01]  /*7e30*/  FFMA.FTZ R159, -R187.reuse, R73, R159 ;  /* 0x00000049bb9f7223 */ /* 0x040fe2000001019f */
[----:B------:R-:W-:Y:S02]  /*7e40*/  FSEL R203, R118, -INF , P3 ;  /* 0xff80000076cb7808 */ /* 0x000fe40001800000 */
[----:B------:R-:W-:Y:S01]  /*7e50*/  ISETP.GE.AND P3, PT, R106, R175, PT ;  /* 0x000000af6a00720c */ /* 0x000fe20003f66270 */
[----:B------:R-:W-:Y:S01]  /*7e60*/  FFMA.FTZ R68, -R187, R68, R72 ;  /* 0x00000044bb447223 */ /* 0x000fe20000010148 */
[----:B------:R-:W-:Y:S01]  /*7e70*/  IADD3 R66, PT, PT, R216, -0xd8, -R19 ;  /* 0xffffff28d8427810 */ /* 0x000fe20007ffe813 */
[C---:B------:R-:W-:Y:S01]  /*7e80*/  VIADD R104, R70.reuse, 0x90 ;  /* 0x0000009046687836 */ /* 0x040fe20000000000 */
[----:B------:R-:W-:Y:S01]  /*7e90*/  IABS R71, R71 ;  /* 0x0000004700477213 */ /* 0x000fe20000000000 */
[----:B------:R-:W-:Y:S01]  /*7ea0*/  VIADD R103, R70, 0x91 ;  /* 0x0000009146677836 */ /* 0x000fe20000000000 */
[----:B------:R-:W-:-:S02]  /*7eb0*/  FSEL R73, R120, -INF , P0 ;  /* 0xff80000078497808 */ /* 0x000fc40000000000 */
[----:B------:R-:W-:Y:S02]  /*7ec0*/  ISETP.GE.AND P0, PT, R106, R174, PT ;  /* 0x000000ae6a00720c */ /* 0x000fe40003f06270 */
[----:B------:R-:W-:Y:S02]  /*7ed0*/  FSEL R72, R121, -INF , P3 ;  /* 0xff80000079487808 */ /* 0x000fe40001800000 */
[----:B------:R-:W-:Y:S02]  /*7ee0*/  IABS R66, R66 ;  /* 0x0000004200427213 */ /* 0x000fe40000000000 */
[----:B------:R-:W-:Y:S02]  /*7ef0*/  I2FP.F32.S32 R71, R71 ;  /* 0x0000004700477245 */ /* 0x000fe40000201400 */
[----:B------:R-:W-:Y:S02]  /*7f00*/  IADD3 R78, PT, PT, R216, -0xd9, -R19 ;  /* 0xffffff27d84e7810 */ /* 0x000fe40007ffe813 */
[----:B------:R-:W-:Y:S01]  /*7f10*/  ISETP.GE.AND P3, PT, R104, R175, PT ;  /* 0x000000af6800720c */ /* 0x000fe20003f66270 */
[----:B------:R-:W-:Y:S01]  /*7f20*/  FFMA.FTZ R160, -R187, R71, R160 ;  /* 0x00000047bba07223 */ /* 0x000fe200000101a0 */
[----:B------:R-:W-:-:S02]  /*7f30*/  FSEL R72, R72, -INF , !P0 ;  /* 0xff80000048487808 */ /* 0x000fc40004000000 */
[----:B------:R-:W-:Y:S02]  /*7f40*/  ISETP.GE.AND P0, PT, R103, R175, PT ;  /* 0x000000af6700720c */ /* 0x000fe40003f06270 */
[----:B------:R-:W-:Y:S01]  /*7f50*/  I2FP.F32.S32 R66, R66 ;  /* 0x0000004200427245 */ /* 0x000fe20000201400 */
[C---:B------:R-:W-:Y:S01]  /*7f60*/  VIADD R102, R70.reuse, 0x98 ;  /* 0x0000009846667836 */ /* 0x040fe20000000000 */
[----:B------:R-:W-:Y:S01]  /*7f70*/  IABS R78, R78 ;  /* 0x0000004e004e7213 */ /* 0x000fe20000000000 */
[----:B------:R-:W-:Y:S01]  /*7f80*/  VIADD R101, R70, 0x99 ;  /* 0x0000009946657836 */ /* 0x000fe20000000000 */
[----:B------:R-:W-:Y:S01]  /*7f90*/  FSEL R71, R124, -INF , P3 ;  /* 0xff8000007c477808 */ /* 0x000fe20001800000 */
[----:B------:R-:W-:Y:S01]  /*7fa0*/  FFMA.FTZ R196, -R187, R66, R196 ;  /* 0x00000042bbc47223 */ /* 0x000fe200000101c4 */
[----:B------:R-:W-:Y:S02]  /*7fb0*/  ISETP.GE.AND P3, PT, R103, R174, PT ;  /* 0x000000ae6700720c */ /* 0x000fe40003f66270 */
[----:B------:R-:W-:-:S02]  /*7fc0*/  FSEL R125, R125, -INF , P0 ;  /* 0xff8000007d7d7808 */ /* 0x000fc40000000000 */
[----:B------:R-:W-:Y:S02]  /*7fd0*/  I2FP.F32.S32 R78, R78 ;  /* 0x0000004e004e7245 */ /* 0x000fe40000201400 */
[----:B------:R-:W-:Y:S02]  /*7fe0*/  IADD3 R66, PT, PT, R216, -0xe0, -R19 ;  /* 0xffffff20d8427810 */ /* 0x000fe40007ffe813 */
[-C--:B------:R-:W-:Y:S02]  /*7ff0*/  ISETP.GE.AND P0, PT, R102, R175.reuse, PT ;  /* 0x000000af6600720c */ /* 0x080fe40003f06270 */
[----:B------:R-:W-:Y:S02]  /*8000*/  FSEL R225, R125, -INF , !P3 ;  /* 0xff8000007de17808 */ /* 0x000fe40005800000 */
[----:B------:R-:W-:Y:S01]  /*8010*/  ISETP.GE.AND P3, PT, R101, R175, PT ;  /* 0x000000af6500720c */ /* 0x000fe20003f66270 */
[----:B------:R-:W-:Y:S01]  /*8020*/  FFMA.FTZ R78, -R187, R78, R75 ;  /* 0x0000004ebb4e7223 */ /* 0x000fe2000001014b */
[----:B------:R-:W-:Y:S01]  /*8030*/  IABS R66, R66 ;  /* 0x0000004200427213 */ /* 0x000fe20000000000 */
[----:B------:R-:W-:Y:S01]  /*8040*/  VIADD R100, R70, 0xa0 ;  /* 0x000000a046647836 */ /* 0x000fe20000000000 */
[----:B------:R-:W-:Y:S01]  /*8050*/  FSEL R75, R0, -INF , !P2 ;  /* 0xff800000004b7808 */ /* 0x000fe20005000000 */
[----:B------:R-:W-:Y:S01]  /*8060*/  VIADD R0, R70, 0xa1 ;  /* 0x000000a146007836 */ /* 0x000fe20000000000 */
[----:B------:R-:W-:-:S02]  /*8070*/  FSEL R129, R129, -INF , P0 ;  /* 0xff80000081817808 */ /* 0x000fc40000000000 */
[----:B------:R-:W-:Y:S02]  /*8080*/  ISETP.GE.AND P0, PT, R101, R174, PT ;  /* 0x000000ae6500720c */ /* 0x000fe40003f06270 */
[----:B------:R-:W-:Y:S02]  /*8090*/  FSEL R132, R132, -INF , P3 ;  /* 0xff80000084847808 */ /* 0x000fe40001800000 */
[----:B------:R-:W-:Y:S02]  /*80a0*/  I2FP.F32.S32 R66, R66 ;  /* 0x0000004200427245 */ /* 0x000fe40000201400 */
[-C--:B------:R-:W-:Y:S02]  /*80b0*/  ISETP.GE.AND P3, PT, R100, R175.reuse, PT ;  /* 0x000000af6400720c */ /* 0x080fe40003f66270 */
[----:B------:R-:W-:Y:S02]  /*80c0*/  FSEL R223, R132, -INF , !P0 ;  /* 0xff80000084df7808 */ /* 0x000fe40004000000 */
[----:B------:R-:W-:Y:S01]  /*80d0*/  ISETP.GE.AND P0, PT, R0, R175, PT ;  /* 0x000000af0000720c */ /* 0x000fe20003f06270 */
[----:B------:R-:W-:Y:S01]  /*80e0*/  FFMA.FTZ R197, -R187, R66, R197 ;  /* 0x00000042bbc57223 */ /* 0x000fe200000101c5 */
[C---:B------:R-:W-:Y:S01]  /*80f0*/  VIADD R66, R70.reuse, 0xa8 ;  /* 0x000000a846427836 */ /* 0x040fe20000000000 */
[----:B------:R-:W-:Y:S01]  /*8100*/  FSEL R133, R133, -INF , P3 ;  /* 0xff80000085857808 */ /* 0x000fe20001800000 */
[----:B------:R-:W-:Y:S01]  /*8110*/  VIADD R99, R70, 0xa9 ;  /* 0x000000a946637836 */ /* 0x000fe20000000000 */
[----:B------:R-:W-:-:S02]  /*8120*/  ISETP.GE.AND P3, PT, R0, R174, PT ;  /* 0x000000ae0000720c */ /* 0x000fc40003f66270 */
[----:B------:R-:W-:Y:S02]  /*8130*/  FSEL R135, R135, -INF , P0 ;  /* 0xff80000087877808 */ /* 0x000fe40000000000 */
[----:B------:R-:W-:Y:S02]  /*8140*/  FMNMX3.FTZ R93, R24, R25, R26, !PT ;  /* 0x00000019185d7276 */ /* 0x000fe4000781001a */
[-C--:B------:R-:W-:Y:S02]  /*8150*/  ISETP.GE.AND P0, PT, R66, R175.reuse, PT ;  /* 0x000000af4200720c */ /* 0x080fe40003f06270 */
[----:B------:R-:W-:Y:S02]  /*8160*/  FSEL R221, R135, -INF , !P3 ;  /* 0xff80000087dd7808 */ /* 0x000fe40005800000 */
[----:B------:R-:W-:Y:S02]  /*8170*/  FMNMX3.FTZ R93, R93, R36, R35, !PT ;  /* 0x000000245d5d7276 */ /* 0x000fe40007810023 */
[----:B------:R-:W-:Y:S01]  /*8180*/  ISETP.GE.AND P3, PT, R99, R175, PT ;  /* 0x000000af6300720c */ /* 0x000fe20003f66270 */
[C---:B------:R-:W-:Y:S01]  /*8190*/  VIADD R97, R70.reuse, 0xb0 ;  /* 0x000000b046617836 */ /* 0x040fe20000000000 */
[----:B------:R-:W-:Y:S01]  /*81a0*/  FSEL R139, R139, -INF , P0 ;  /* 0xff8000008b8b7808 */ /* 0x000fe20000000000 */
[----:B------:R-:W-:Y:S01]  /*81b0*/  VIADD R96, R70, 0xb1 ;  /* 0x000000b146607836 */ /* 0x000fe20000000000 */
[----:B------:R-:W-:-:S02]  /*81c0*/  FMNMX3.FTZ R93, R93, R34, R27, !PT ;  /* 0x000000225d5d7276 */ /* 0x000fc4000781001b */
[----:B------:R-:W-:Y:S02]  /*81d0*/  ISETP.GE.AND P0, PT, R99, R174, PT ;  /* 0x000000ae6300720c */ /* 0x000fe40003f06270 */
[----:B------:R-:W-:Y:S02]  /*81e0*/  FSEL R140, R140, -INF , P3 ;  /* 0xff8000008c8c7808 */ /* 0x000fe40001800000 */
[----:B------:R-:W-:Y:S01]  /*81f0*/  FMNMX3.FTZ R93, R93, R39, R38, !PT ;  /* 0x000000275d5d7276 */ /* 0x000fe20007810026 */
[----:B------:R-:W-:Y:S01]  /*8200*/  VIADD R95, R70, 0xb8 ;  /* 0x000000b8465f7836 */ /* 0x000fe20000000000 */
[----:B------:R-:W-:Y:S02]  /*8210*/  IADD3 R76, PT, PT, R216, -0xe8, -R19 ;  /* 0xffffff18d84c7810 */ /* 0x000fe40007ffe813 */
[----:B------:R-:W-:Y:S02]  /*8220*/  FSEL R219, R140, -INF , !P0 ;  /* 0xff8000008cdb7808 */ /* 0x000fe40004000000 */
[----:B------:R-:W-:-:S02]  /*8230*/  ISETP.GE.AND P3, PT, R97, R175, PT ;  /* 0x000000af6100720c */ /* 0x000fc40003f66270 */
[----:B------:R-:W-:Y:S02]  /*8240*/  ISETP.GE.AND P0, PT, R96, R175, PT ;  /* 0x000000af6000720c */ /* 0x000fe40003f06270 */
[----:B------:R-:W-:Y:S02]  /*8250*/  FMNMX3.FTZ R93, R93, R45, R43, !PT ;  /* 0x0000002d5d5d7276 */ /* 0x000fe4000781002b */
[----:B------:R-:W-:Y:S01]  /*8260*/  IABS R76, R76 ;  /* 0x0000004c004c7213 */ /* 0x000fe20000000000 */
[----:B------:R-:W-:Y:S01]  /*8270*/  VIADD R92, R70, 0xb9 ;  /* 0x000000b9465c7836 */ /* 0x000fe20000000000 */
[----:B------:R-:W-:Y:S02]  /*8280*/  FSEL R142, R142, -INF , P3 ;  /* 0xff8000008e8e7808 */ /* 0x000fe40001800000 */
[----:B------:R-:W-:Y:S02]  /*8290*/  FSEL R144, R144, -INF , P0 ;  /* 0xff80000090907808 */ /* 0x000fe40000000000 */
[----:B------:R-:W-:-:S02]  /*82a0*/  ISETP.GE.AND P3, PT, R96, R174, PT ;  /* 0x000000ae6000720c */ /* 0x000fc40003f66270 */
[----:B------:R-:W-:Y:S02]  /*82b0*/  ISETP.GE.AND P0, PT, R95, R175, PT ;  /* 0x000000af5f00720c */ /* 0x000fe40003f06270 */
[----:B------:R-:W-:Y:S02]  /*82c0*/  FMNMX3.FTZ R93, R93, R42, R22, !PT ;  /* 0x0000002a5d5d7276 */ /* 0x000fe40007810016 */
[----:B------:R-:W-:Y:S01]  /*82d0*/  I2FP.F32.S32 R76, R76 ;  /* 0x0000004c004c7245 */ /* 0x000fe20000201400 */
[----:B------:R-:W-:Y:S01]  /*82e0*/  VIADD R91, R70, 0xc0 ;  /* 0x000000c0465b7836 */ /* 0x000fe20000000000 */
[----:B------:R-:W-:Y:S02]  /*82f0*/  FSEL R217, R144, -INF , !P3 ;  /* 0xff80000090d97808 */ /* 0x000fe40005800000 */
[----:B------:R-:W-:Y:S02]  /*8300*/  FSEL R145, R145, -INF , P0 ;  /* 0xff80000091917808 */ /* 0x000fe40000000000 */
[----:B------:R-:W-:-:S02]  /*8310*/  IADD3 R79, PT, PT, R216, -0xe9, -R19 ;  /* 0xffffff17d84f7810 */ /* 0x000fc40007ffe813 */
[----:B------:R-:W-:Y:S02]  /*8320*/  ISETP.GE.AND P3, PT, R95, R174, PT ;  /* 0x000000ae5f00720c */ /* 0x000fe40003f66270 */
[----:B------:R-:W-:Y:S02]  /*8330*/  ISETP.GE.AND P0, PT, R92, R175, PT ;  /* 0x000000af5c00720c */ /* 0x000fe40003f06270 */
[----:B------:R-:W-:Y:S01]  /*8340*/  FMNMX3.FTZ R93, R93, R47, R41, !PT ;  /* 0x0000002f5d5d7276 */ /* 0x000fe20007810029 */
[----:B------:R-:W-:Y:S01]  /*8350*/  FFMA.FTZ R76, -R187, R76, R31 ;  /* 0x0000004cbb4c7223 */ /* 0x000fe2000001011f */
[C-C-:B------:R-:W-:Y:S02]  /*8360*/  IADD3 R31, PT, PT, R216.reuse, -0xf0, -R19.reuse ;  /* 0xffffff10d81f7810 */ /* 0x140fe40007ffe813 */
[----:B------:R-:W-:Y:S01]  /*8370*/  IADD3 R105, PT, PT, R216, -0xf8, -R19 ;  /* 0xffffff08d8697810 */ /* 0x000fe20007ffe813 */
[----:B------:R-:W-:Y:S01]  /*8380*/  VIADD R90, R70, 0xc1 ;  /* 0x000000c1465a7836 */ /* 0x000fe20000000000 */
[----:B------:R-:W-:-:S02]  /*8390*/  IABS R79, R79 ;  /* 0x0000004f004f7213 */ /* 0x000fc40000000000 */
[----:B------:R-:W-:Y:S02]  /*83a0*/  FSEL R216, R145, -INF , !P3 ;  /* 0xff80000091d87808 */ /* 0x000fe40005800000 */
[----:B------:R-:W-:Y:S02]  /*83b0*/  FSEL R132, R152, -INF , P0 ;  /* 0xff80000098847808 */ /* 0x000fe40000000000 */
[----:B------:R-:W-:Y:S02]  /*83c0*/  FMNMX3.FTZ R93, R93, R52, R50, !PT ;  /* 0x000000345d5d7276 */ /* 0x000fe40007810032 */
[----:B------:R-:W-:Y:S02]  /*83d0*/  ISETP.GE.AND P3, PT, R92, R174, PT ;  /* 0x000000ae5c00720c */ /* 0x000fe40003f66270 */
[----:B------:R-:W-:Y:S02]  /*83e0*/  ISETP.GE.AND P0, PT, R91, R175, PT ;  /* 0x000000af5b00720c */ /* 0x000fe40003f06270 */
[----:B------:R-:W-:-:S02]  /*83f0*/  I2FP.F32.S32 R79, R79 ;  /* 0x0000004f004f7245 */ /* 0x000fc40000201400 */
[----:B------:R-:W-:Y:S01]  /*8400*/  FMNMX3.FTZ R93, R93, R49, R48, !PT ;  /* 0x000000315d5d7276 */ /* 0x000fe20007810030 */
[----:B------:R-:W-:Y:S01]  /*8410*/  VIADD R89, R70, 0xc8 ;  /* 0x000000c846597836 */ /* 0x000fe20000000000 */
[----:B------:R-:W-:Y:S02]  /*8420*/  IABS R31, R31 ;  /* 0x0000001f001f7213 */ /* 0x000fe40000000000 */
[----:B------:R-:W-:Y:S02]  /*8430*/  FSEL R132, R132, -INF , !P3 ;  /* 0xff80000084847808 */ /* 0x000fe40005800000 */
[----:B------:R-:W-:Y:S02]  /*8440*/  FSEL R124, R153, -INF , P0 ;  /* 0xff800000997c7808 */ /* 0x000fe40000000000 */
[----:B------:R-:W-:Y:S02]  /*8450*/  ISETP.GE.AND P3, PT, R91, R174, PT ;  /* 0x000000ae5b00720c */ /* 0x000fe40003f66270 */
[----:B------:R-:W-:Y:S01]  /*8460*/  ISETP.GE.AND P0, PT, R90, R175, PT ;  /* 0x000000af5a00720c */ /* 0x000fe20003f06270 */
[----:B------:R-:W-:Y:S01]  /*8470*/  FFMA.FTZ R79, -R187, R79, R33 ;  /* 0x0000004fbb4f7223 */ /* 0x000fe20000010121 */
[----:B------:R-:W-:-:S02]  /*8480*/  FMNMX3.FTZ R93, R93, R54, R53, !PT ;  /* 0x000000365d5d7276 */ /* 0x000fc40007810035 */
[----:B------:R-:W-:Y:S01]  /*8490*/  I2FP.F32.S32 R31, R31 ;  /* 0x0000001f001f7245 */ /* 0x000fe20000201400 */
[----:B------:R-:W-:Y:S01]  /*84a0*/  VIADD R88, R70, 0xc9 ;  /* 0x000000c946587836 */ /* 0x000fe20000000000 */
[----:B------:R-:W-:Y:S02]  /*84b0*/  FSEL R124, R124, -INF , !P3 ;  /* 0xff8000007c7c7808 */ /* 0x000fe40005800000 */
[----:B------:R-:W-:Y:S02]  /*84c0*/  FSEL R33, R157, -INF , P0 ;  /* 0xff8000009d217808 */ /* 0x000fe40000000000 */
[----:B------:R-:W-:Y:S02]  /*84d0*/  ISETP.GE.AND P3, PT, R90, R174, PT ;  /* 0x000000ae5a00720c */ /* 0x000fe40003f66270 */
[----:B------:R-:W-:Y:S02]  /*84e0*/  ISETP.GE.AND P0, PT, R89, R175, PT ;  /* 0x000000af5900720c */ /* 0x000fe40003f06270 */
[----:B------:R-:W-:Y:S01]  /*84f0*/  FMNMX3.FTZ R93, R93, R55, R59, !PT ;  /* 0x000000375d5d7276 */ /* 0x000fe2000781003b */
[----:B------:R-:W-:Y:S01]  /*8500*/  FFMA.FTZ R202, -R187, R31, R202 ;  /* 0x0000001fbbca7223 */ /* 0x000fe200000101ca */
[----:B------:R-:W-:Y:S01]  /*8510*/  FSEL R33, R33, -INF , !P3 ;  /* 0xff80000021217808 */ /* 0x000fe20005800000 */
[----:B------:R-:W-:Y:S01]  /*8520*/  VIADD R87, R70, 0xd0 ;  /* 0x000000d046577836 */ /* 0x000fe20000000000 */
[----:B------:R-:W-:-:S02]  /*8530*/  FSEL R31, R159, -INF , P0 ;  /* 0xff8000009f1f7808 */ /* 0x000fc40000000000 */
[----:B------:R-:W-:Y:S02]  /*8540*/  ISETP.GE.AND P3, PT, R89, R174, PT ;  /* 0x000000ae5900720c */ /* 0x000fe40003f66270 */
[----:B------:R-:W-:Y:S02]  /*8550*/  ISETP.GE.AND P0, PT, R88, R175, PT ;  /* 0x000000af5800720c */ /* 0x000fe40003f06270 */
[----:B------:R-:W-:Y:S01]  /*8560*/  FMNMX3.FTZ R93, R93, R58, R57, !PT ;  /* 0x0000003a5d5d7276 */ /* 0x000fe20007810039 */
[----:B------:R-:W-:Y:S01]  /*8570*/  VIADD R86, R70, 0xd1 ;  /* 0x000000d146567836 */ /* 0x000fe20000000000 */
[----:B------:R-:W-:Y:S02]  /*8580*/  FSEL R31, R31, -INF , !P3 ;  /* 0xff8000001f1f7808 */ /* 0x000fe40005800000 */
[----:B------:R-:W-:Y:S02]  /*8590*/  FSEL R30, R160, -INF , P0 ;  /* 0xff800000a01e7808 */ /* 0x000fe40000000000 */
[----:B------:R-:W-:-:S02]  /*85a0*/  FMNMX3.FTZ R93, R93, R56, R60, !PT ;  /* 0x000000385d5d7276 */ /* 0x000fc4000781003c */
[-C--:B------:R-:W-:Y:S02]  /*85b0*/  ISETP.GE.AND P3, PT, R88, R174.reuse, PT ;  /* 0x000000ae5800720c */ /* 0x080fe40003f66270 */
[----:B------:R-:W-:Y:S02]  /*85c0*/  ISETP.GE.AND P0, PT, R87, R175, PT ;  /* 0x000000af5700720c */ /* 0x000fe40003f06270 */
[----:B------:R-:W-:Y:S01]  /*85d0*/  FMNMX3.FTZ R93, R93, R61, R63, !PT ;  /* 0x0000003d5d5d7276 */ /* 0x000fe2000781003f */
[----:B------:R-:W-:Y:S01]  /*85e0*/  VIADD R85, R70, 0xd8 ;  /* 0x000000d846557836 */ /* 0x000fe20000000000 */
[----:B------:R-:W-:Y:S02]  /*85f0*/  FSEL R30, R30, -INF , !P3 ;  /* 0xff8000001e1e7808 */ /* 0x000fe40005800000 */
[----:B------:R-:W-:Y:S02]  /*8600*/  FSEL R94, R161, -INF , P0 ;  /* 0xff800000a15e7808 */ /* 0x000fe40000000000 */
[----:B------:R-:W-:-:S02]  /*8610*/  ISETP.GE.AND P3, PT, R87, R174, PT ;  /* 0x000000ae5700720c */ /* 0x000fc40003f66270 */
[----:B------:R-:W-:Y:S02]  /*8620*/  ISETP.GE.AND P0, PT, R86, R175, PT ;  /* 0x000000af5600720c */ /* 0x000fe40003f06270 */
[----:B------:R-:W-:Y:S02]  /*8630*/  FSEL R73, R73, -INF , !P5 ;  /* 0xff80000049497808 */ /* 0x000fe40006800000 */
[----:B------:R-:W-:Y:S02]  /*8640*/  ISETP.GE.AND P5, PT, R104, R174, PT ;  /* 0x000000ae6800720c */ /* 0x000fe40003fa6270 */
[----:B------:R-:W-:Y:S01]  /*8650*/  FMNMX3.FTZ R93, R93, R62, R64, !PT ;  /* 0x0000003e5d5d7276 */ /* 0x000fe20007810040 */
[----:B------:R-:W-:Y:S01]  /*8660*/  VIADD R84, R70, 0xd9 ;  /* 0x000000d946547836 */ /* 0x000fe20000000000 */
[----:B------:R-:W-:Y:S02]  /*8670*/  IABS R105, R105 ;  /* 0x0000006900697213 */ /* 0x000fe40000000000 */
[----:B------:R-:W-:-:S02]  /*8680*/  FSEL R94, R94, -INF , !P3 ;  /* 0xff8000005e5e7808 */ /* 0x000fc40005800000 */
[----:B------:R-:W-:Y:S02]  /*8690*/  FSEL R109, R167, -INF , P0 ;  /* 0xff800000a76d7808 */ /* 0x000fe40000000000 */
[-C--:B------:R-:W-:Y:S02]  /*86a0*/  ISETP.GE.AND P3, PT, R86, R174.reuse, PT ;  /* 0x000000ae5600720c */ /* 0x080fe40003f66270 */
[----:B------:R-:W-:Y:S02]  /*86b0*/  ISETP.GE.AND P0, PT, R85, R175, PT ;  /* 0x000000af5500720c */ /* 0x000fe40003f06270 */
[----:B------:R-:W-:Y:S02]  /*86c0*/  FSEL R71, R71, -INF , !P5 ;  /* 0xff80000047477808 */ /* 0x000fe40006800000 */
[----:B------:R-:W-:Y:S02]  /*86d0*/  FMNMX3.FTZ R93, R93, R67, R65, !PT ;  /* 0x000000435d5d7276 */ /* 0x000fe40007810041 */
[----:B------:R-:W-:-:S02]  /*86e0*/  ISETP.GE.AND P5, PT, R102, R174, PT ;  /* 0x000000ae6600720c */ /* 0x000fc40003fa6270 */
[----:B------:R-:W-:Y:S01]  /*86f0*/  I2FP.F32.S32 R105, R105 ;  /* 0x0000006900697245 */ /* 0x000fe20000201400 */
[----:B------:R-:W-:Y:S01]  /*8700*/  VIADD R82, R70, 0xe0 ;  /* 0x000000e046527836 */ /* 0x000fe20000000000 */
[----:B------:R-:W-:Y:S02]  /*8710*/  FSEL R109, R109, -INF , !P3 ;  /* 0xff8000006d6d7808 */ /* 0x000fe40005800000 */
[----:B------:R-:W-:Y:S02]  /*8720*/  FSEL R196, R196, -INF , P0 ;  /* 0xff800000c4c47808 */ /* 0x000fe40000000000 */
[----:B------:R-:W-:Y:S02]  /*8730*/  ISETP.GE.AND P3, PT, R85, R174, PT ;  /* 0x000000ae5500720c */ /* 0x000fe40003f66270 */
[----:B------:R-:W-:Y:S02]  /*8740*/  ISETP.GE.AND P0, PT, R84, R175, PT ;  /* 0x000000af5400720c */ /* 0x000fe40003f06270 */
[----:B------:R-:W-:-:S02]  /*8750*/  FMNMX3.FTZ R93, R93, R75, R73, !PT ;  /* 0x0000004b5d5d7276 */ /* 0x000fc40007810049 */
[----:B------:R-:W-:Y:S01]  /*8760*/  FSEL R224, R129, -INF , !P5 ;  /* 0xff80000081e07808 */ /* 0x000fe20006800000 */
[----:B------:R-:W-:Y:S01]  /*8770*/  FFMA.FTZ R105, -R187, R105, R210 ;  /* 0x00000069bb697223 */ /* 0x000fe200000101d2 */
[----:B------:R-:W-:Y:S01]  /*8780*/  ISETP.GE.AND P5, PT, R100, R174, PT ;  /* 0x000000ae6400720c */ /* 0x000fe20003fa6270 */
[----:B------:R-:W-:Y:S01]  /*8790*/  VIADD R81, R70, 0xe1 ;  /* 0x000000e146517836 */ /* 0x000fe20000000000 */
[----:B------:R-:W-:Y:S02]  /*87a0*/  FSEL R210, R196, -INF , !P3 ;  /* 0xff800000c4d27808 */ /* 0x000fe40005800000 */
[----:B------:R-:W-:Y:S02]  /*87b0*/  FSEL R78, R78, -INF , P0 ;  /* 0xff8000004e4e7808 */ /* 0x000fe40000000000 */
[----:B------:R-:W-:Y:S02]  /*87c0*/  FMNMX3.FTZ R93, R93, R72, R71, !PT ;  /* 0x000000485d5d7276 */ /* 0x000fe40007810047 */
[----:B------:R-:W-:-:S02]  /*87d0*/  ISETP.GE.AND P3, PT, R84, R174, PT ;  /* 0x000000ae5400720c */ /* 0x000fc40003f66270 */
[----:B------:R-:W-:Y:S02]  /*87e0*/  ISETP.GE.AND P0, PT, R82, R175, PT ;  /* 0x000000af5200720c */ /* 0x000fe40003f06270 */
[----:B------:R-:W-:Y:S02]  /*87f0*/  FSEL R222, R133, -INF , !P5 ;  /* 0xff80000085de7808 */ /* 0x000fe40006800000 */
[----:B------:R-:W-:Y:S02]  /*8800*/  ISETP.GE.AND P5, PT, R66, R174, PT ;  /* 0x000000ae4200720c */ /* 0x000fe40003fa6270 */
[----:B------:R-:W-:Y:S02]  /*8810*/  FMNMX3.FTZ R93, R93, R225, R224, !PT ;  /* 0x000000e15d5d7276 */ /* 0x000fe400078100e0 */
[----:B------:R-:W-:Y:S01]  /*8820*/  FSEL R133, R78, -INF , !P3 ;  /* 0xff8000004e857808 */ /* 0x000fe20005800000 */
[----:B------:R-:W-:Y:S01]  /*8830*/  VIADD R78, R70, 0xe8 ;  /* 0x000000e8464e7836 */ /* 0x000fe20000000000 */
[----:B------:R-:W-:-:S02]  /*8840*/  FSEL R157, R197, -INF , P0 ;  /* 0xff800000c59d7808 */ /* 0x000fc40000000000 */
[----:B------:R-:W-:Y:S02]  /*8850*/  ISETP.GE.AND P0, PT, R81, R175, PT ;  /* 0x000000af5100720c */ /* 0x000fe40003f06270 */
[----:B------:R-:W-:Y:S02]  /*8860*/  FSEL R220, R139, -INF , !P5 ;  /* 0xff8000008bdc7808 */ /* 0x000fe40006800000 */
[-C--:B------:R-:W-:Y:S02]  /*8870*/  ISETP.GE.AND P5, PT, R97, R174.reuse, PT ;  /* 0x000000ae6100720c */ /* 0x080fe40003fa6270 */
[----:B------:R-:W-:Y:S02]  /*8880*/  ISETP.GE.AND P3, PT, R82, R174, PT ;  /* 0x000000ae5200720c */ /* 0x000fe40003f66270 */
[----:B------:R-:W-:Y:S02]  /*8890*/  FMNMX3.FTZ R93, R93, R223, R222, !PT ;  /* 0x000000df5d5d7276 */ /* 0x000fe400078100de */
[----:B------:R-:W-:Y:S01]  /*88a0*/  FSEL R167, R77, -INF , P0 ;  /* 0xff8000004da77808 */ /* 0x000fe20000000000 */
[----:B------:R-:W-:Y:S01]  /*88b0*/  VIADD R77, R70, 0xe9 ;  /* 0x000000e9464d7836 */ /* 0x000fe20000000000 */
[----:B------:R-:W-:-:S02]  /*88c0*/  ISETP.GE.AND P0, PT, R78, R175, PT ;  /* 0x000000af4e00720c */ /* 0x000fc40003f06270 */
[----:B------:R-:W-:Y:S02]  /*88d0*/  FSEL R218, R142, -INF , !P5 ;  /* 0xff8000008eda7808 */ /* 0x000fe40006800000 */
[----:B------:R-:W-:Y:S02]  /*88e0*/  FSEL R157, R157, -INF , !P3 ;  /* 0xff8000009d9d7808 */ /* 0x000fe40005800000 */
[----:B------:R-:W-:Y:S02]  /*88f0*/  FMNMX3.FTZ R93, R93, R221, R220, !PT ;  /* 0x000000dd5d5d7276 */ /* 0x000fe400078100dc */
[----:B------:R-:W-:Y:S02]  /*8900*/  ISETP.GE.AND P3, PT, R81, R174, PT ;  /* 0x000000ae5100720c */ /* 0x000fe40003f66270 */
[----:B------:R-:W-:Y:S01]  /*8910*/  FSEL R196, R76, -INF , P0 ;  /* 0xff8000004cc47808 */ /* 0x000fe20000000000 */
[----:B------:R-:W-:Y:S01]  /*8920*/  VIADD R76, R70, 0xf0 ;  /* 0x000000f0464c7836 */ /* 0x000fe20000000000 */
        /* <DEDUP_REMOVED lines=8> */
[----:B------:R-:W-:Y:S02]  /*89b0*/  FSEL R196, R196, -INF , !P3 ;  /* 0xff800000c4c47808 */ /* 0x000fe40005800000 */
[----:B------:R-:W-:Y:S02]  /*89c0*/  ISETP.GE.AND P3, PT, R77, R174, PT ;  /* 0x000000ae4d00720c */ /* 0x000fe40003f66270 */
[----:B------:R-:W-:Y:S02]  /*89d0*/  FMNMX3.FTZ R93, R93, R132, R124, !PT ;  /* 0x000000845d5d7276 */ /* 0x000fe4000781007c */
[----:B------:R-:W-:Y:S02]  /*89e0*/  FSEL R98, R202, -INF , P0 ;  /* 0xff800000ca627808 */ /* 0x000fe40000000000 */
[----:B------:R-:W-:Y:S02]  /*89f0*/  ISETP.GE.AND P0, PT, R80, R175, PT ;  /* 0x000000af5000720c */ /* 0x000fe40003f06270 */
[----:B------:R-:W-:Y:S01]  /*8a00*/  FSEL R129, R79, -INF , !P3 ;  /* 0xff8000004f817808 */ /* 0x000fe20005800000 */
[----:B------:R-:W-:Y:S01]  /*8a10*/  VIADD R79, R70, 0xf8 ;  /* 0x000000f8464f7836 */ /* 0x000fe20000000000 */
[----:B------:R-:W-:-:S02]  /*8a20*/  ISETP.GE.AND P3, PT, R76, R174, PT ;  /* 0x000000ae4c00720c */ /* 0x000fc40003f66270 */
[----:B------:R-:W-:Y:S02]  /*8a30*/  FMNMX3.FTZ R93, R93, R33, R31, !PT ;  /* 0x000000215d5d7276 */ /* 0x000fe4000781001f */
[----:B------:R-:W-:Y:S01]  /*8a40*/  FSEL R107, R74, -INF , P0 ;  /* 0xff8000004a6b7808 */ /* 0x000fe20000000000 */
[C---:B------:R-:W-:Y:S01]  /*8a50*/  VIADD R74, R70.reuse, 0xf9 ;  /* 0x000000f9464a7836 */ /* 0x040fe20000000000 */
[C---:B------:R-:W-:Y:S02]  /*8a60*/  ISETP.GE.AND P2, PT, R70.reuse, R178, PT ;  /* 0x000000b24600720c */ /* 0x040fe40003f46270 */
[----:B------:R-:W-:Y:S02]  /*8a70*/  ISETP.GE.AND P5, PT, R70, R177, PT ;  /* 0x000000b14600720c */ /* 0x000fe40003fa6270 */
[----:B------:R-:W-:Y:S02]  /*8a80*/  FSEL R98, R98, -INF , !P3 ;  /* 0xff80000062627808 */ /* 0x000fe40005800000 */
[----:B------:R-:W-:-:S02]  /*8a90*/  FMNMX3.FTZ R70, R93, R30, R94, !PT ;  /* 0x0000001e5d467276 */ /* 0x000fc4000781005e */
[-C--:B------:R-:W-:Y:S02]  /*8aa0*/  ISETP.GE.AND P3, PT, R80, R174.reuse, PT ;  /* 0x000000ae5000720c */ /* 0x080fe40003f66270 */
[----:B------:R-:W-:Y:S02]  /*8ab0*/  ISETP.GE.AND P0, PT, R79, R175, PT ;  /* 0x000000af4f00720c */ /* 0x000fe40003f06270 */
[----:B------:R-:W-:Y:S02]  /*8ac0*/  FMNMX3.FTZ R70, R70, R109, R210, !PT ;  /* 0x0000006d46467276 */ /* 0x000fe400078100d2 */
[----:B------:R-:W-:Y:S02]  /*8ad0*/  FSEL R93, R107, -INF , !P3 ;  /* 0xff8000006b5d7808 */ /* 0x000fe40005800000 */
[----:B------:R-:W-:Y:S02]  /*8ae0*/  ISETP.GE.AND P3, PT, R79, R174, PT ;  /* 0x000000ae4f00720c */ /* 0x000fe40003f66270 */
[----:B------:R-:W-:-:S02]  /*8af0*/  FSEL R107, R105, -INF , P0 ;  /* 0xff800000696b7808 */ /* 0x000fc40000000000 */
        /* <DEDUP_REMOVED lines=9> */
[----:B------:R-:W-:Y:S02]  /*8b90*/  IADD3 R110, PT, PT, R176, -0x89, -R19 ;  /* 0xffffff77b06e7810 */ /* 0x000fe40007ffe813 */
[----:B------:R-:W-:Y:S02]  /*8ba0*/  FMNMX.FTZ R105, R68, R105, !PT ;  /* 0x0000006944697209 */ /* 0x000fe40007810000 */
[----:B------:R-:W-:-:S02]  /*8bb0*/  ISETP.GE.AND P0, PT, R106, R178, PT ;  /* 0x000000b26a00720c */ /* 0x000fc40003f06270 */
[----:B------:R-:W-:Y:S02]  /*8bc0*/  IADD3 R108, PT, PT, R176, -0x90, -R19 ;  /* 0xffffff70b06c7810 */ /* 0x000fe40007ffe813 */
[----:B------:R-:W-:Y:S02]  /*8bd0*/  IABS R110, R110 ;  /* 0x0000006e006e7213 */ /* 0x000fe40000000000 */
[----:B------:R-:W-:Y:S02]  /*8be0*/  ISETP.GE.AND P3, PT, R106, R177, PT ;  /* 0x000000b16a00720c */ /* 0x000fe40003f66270 */
[----:B------:R-:W1:Y:S01]  /*8bf0*/  SHFL.BFLY PT, R106, R105, 0x2, 0x1f ;  /* 0x0c401f00696a7f89 */ /* 0x000e6200000e0000 */
[----:B------:R-:W-:Y:S02]  /*8c00*/  IABS R108, R108 ;  /* 0x0000006c006c7213 */ /* 0x000fe40000000000 */
[----:B------:R-:W-:Y:S02]  /*8c10*/  I2FP.F32.S32 R110, R110 ;  /* 0x0000006e006e7245 */ /* 0x000fe40000201400 */
[----:B------:R-:W-:-:S03]  /*8c20*/  I2FP.F32.S32 R108, R108 ;  /* 0x0000006c006c7245 */ /* 0x000fc60000201400 */
[----:B------:R-:W-:Y:S01]  /*8c30*/  FFMA.FTZ R111, -R187, R110, R111 ;  /* 0x0000006ebb6f7223 */ /* 0x000fe2000001016f */
[----:B------:R-:W-:Y:S01]  /*8c40*/  FSEL R203, R203, -INF , !P1 ;  /* 0xff800000cbcb7808 */ /* 0x000fe20004800000 */
[----:B------:R-:W-:Y:S01]  /*8c50*/  FFMA.FTZ R108, -R187, R108, R116 ;  /* 0x0000006cbb6c7223 */ /* 0x000fe20000010174 */
[----:B------:R-:W-:Y:S02]  /*8c60*/  IADD3 R107, PT, PT, R176, -0x91, -R19 ;  /* 0xffffff6fb06b7810 */ /* 0x000fe40007ffe813 */
[----:B------:R-:W-:Y:S02]  /*8c70*/  ISETP.GE.AND P1, PT, R104, R178, PT ;  /* 0x000000b26800720c */ /* 0x000fe40003f26270 */
[----:B------:R-:W-:Y:S02]  /*8c80*/  FSEL R111, R111, -INF , P0 ;  /* 0xff8000006f6f7808 */ /* 0x000fe40000000000 */
[----:B------:R-:W-:Y:S02]  /*8c90*/  IABS R107, R107 ;  /* 0x0000006b006b7213 */ /* 0x000fe40000000000 */
[----:B------:R-:W-:-:S02]  /*8ca0*/  FSEL R202, R111, -INF , !P3 ;  /* 0xff8000006fca7808 */ /* 0x000fc40005800000 */
[----:B------:R-:W-:Y:S02]  /*8cb0*/  FSEL R108, R108, -INF , P1 ;  /* 0xff8000006c6c7808 */ /* 0x000fe40000800000 */
[C---:B------:R-:W-:Y:S02]  /*8cc0*/  ISETP.GE.AND P3, PT, R103.reuse, R178, PT ;  /* 0x000000b26700720c */ /* 0x040fe40003f66270 */
[----:B------:R-:W-:Y:S02]  /*8cd0*/  ISETP.GE.AND P1, PT, R103, R177, PT ;  /* 0x000000b16700720c */ /* 0x000fe40003f26270 */
[----:B------:R-:W-:Y:S02]  /*8ce0*/  IADD3 R103, PT, PT, R176, -0x99, -R19 ;  /* 0xffffff67b0677810 */ /* 0x000fe40007ffe813 */
[----:B------:R-:W-:Y:S02]  /*8cf0*/  I2FP.F32.S32 R107, R107 ;  /* 0x0000006b006b7245 */ /* 0x000fe40000201400 */
[----:B------:R-:W-:-:S02]  /*8d00*/  ISETP.GE.AND P0, PT, R104, R177, PT ;  /* 0x000000b16800720c */ /* 0x000fc40003f06270 */
[----:B------:R-:W-:Y:S02]  /*8d10*/  IABS R103, R103 ;  /* 0x0000006700677213 */ /* 0x000fe40000000000 */
[----:B------:R-:W-:Y:S02]  /*8d20*/  IADD3 R104, PT, PT, R176, -0x98, -R19 ;  /* 0xffffff68b0687810 */ /* 0x000fe40007ffe813 */
[----:B-1----:R-:W-:Y:S01]  /*8d30*/  FMNMX.FTZ R106, R105, R106, !PT ;  /* 0x0000006a696a7209 */ /* 0x002fe20007810000 */
[----:B------:R-:W-:Y:S01]  /*8d40*/  FFMA.FTZ R107, -R187, R107, R119 ;  /* 0x0000006bbb6b7223 */ /* 0x000fe20000010177 */
[----:B------:R-:W-:Y:S01]  /*8d50*/  IABS R104, R104 ;  /* 0x0000006800687213 */ /* 0x000fe20000000000 */
[----:B------:R-:W-:Y:S02]  /*8d60*/  IMAD.MOV.U32 R105, RZ, RZ, R103 ;  /* 0x000000ffff697224 */ /* 0x000fe400078e0067 */
[----:B------:R-:W1:Y:S01]  /*8d70*/  SHFL.BFLY PT, R103, R106, 0x1, 0x1f ;  /* 0x0c201f006a677f89 */ /* 0x000e6200000e0000 */
[----:B------:R-:W-:-:S02]  /*8d80*/  FSEL R197, R108, -INF , !P0 ;  /* 0xff8000006cc57808 */ /* 0x000fc40004000000 */
[----:B------:R-:W-:Y:S02]  /*8d90*/  FSEL R107, R107, -INF , P3 ;  /* 0xff8000006b6b7808 */ /* 0x000fe40001800000 */
[C---:B------:R-:W-:Y:S02]  /*8da0*/  ISETP.GE.AND P0, PT, R102.reuse, R178, PT ;  /* 0x000000b26600720c */ /* 0x040fe40003f06270 */
[----:B------:R-:W-:Y:S02]  /*8db0*/  I2FP.F32.S32 R104, R104 ;  /* 0x0000006800687245 */ /* 0x000fe40000201400 */
[----:B------:R-:W-:Y:S02]  /*8dc0*/  ISETP.GE.AND P3, PT, R102, R177, PT ;  /* 0x000000b16600720c */ /* 0x000fe40003f66270 */
[----:B------:R-:W-:Y:S01]  /*8dd0*/  IADD3 R102, PT, PT, R176, -0xa0, -R19 ;  /* 0xffffff60b0667810 */ /* 0x000fe20007ffe813 */
[----:B------:R-:W-:Y:S01]  /*8de0*/  FFMA.FTZ R104, -R187, R104, R122 ;  /* 0x00000068bb687223 */ /* 0x000fe2000001017a */
[----:B------:R-:W-:-:S02]  /*8df0*/  FSEL R161, R107, -INF , !P1 ;  /* 0xff8000006ba17808 */ /* 0x000fc40004800000 */
[----:B------:R-:W-:Y:S02]  /*8e00*/  IABS R102, R102 ;  /* 0x0000006600667213 */ /* 0x000fe40000000000 */
[----:B------:R-:W-:Y:S02]  /*8e10*/  I2FP.F32.S32 R107, R105 ;  /* 0x00000069006b7245 */ /* 0x000fe40000201400 */
[----:B------:R-:W-:Y:S02]  /*8e20*/  IADD3 R105, PT, PT, R176, -0xa1, -R19 ;  /* 0xffffff5fb0697810 */ /* 0x000fe40007ffe813 */
[----:B------:R-:W-:Y:S01]  /*8e30*/  I2FP.F32.S32 R102, R102 ;  /* 0x0000006600667245 */ /* 0x000fe20000201400 */
[----:B------:R-:W-:Y:S01]  /*8e40*/  FFMA.FTZ R107, -R187, R107, R123 ;  /* 0x0000006bbb6b7223 */ /* 0x000fe2000001017b */
[----:B------:R-:W-:Y:S02]  /*8e50*/  FSEL R104, R104, -INF , P0 ;  /* 0xff80000068687808 */ /* 0x000fe40000000000 */
[----:B------:R-:W-:-:S02]  /*8e60*/  ISETP.GE.AND P1, PT, R101, R178, PT ;  /* 0x000000b26500720c */ /* 0x000fc40003f26270 */
[----:B------:R-:W-:Y:S01]  /*8e70*/  IABS R105, R105 ;  /* 0x0000006900697213 */ /* 0x000fe20000000000 */
[----:B------:R-:W-:Y:S01]  /*8e80*/  FFMA.FTZ R102, -R187, R102, R127 ;  /* 0x00000066bb667223 */ /* 0x000fe2000001017f */
[----:B------:R-:W-:Y:S02]  /*8e90*/  FSEL R160, R104, -INF , !P3 ;  /* 0xff80000068a07808 */ /* 0x000fe40005800000 */
[----:B------:R-:W-:Y:S02]  /*8ea0*/  ISETP.GE.AND P0, PT, R101, R177, PT ;  /* 0x000000b16500720c */ /* 0x000fe40003f06270 */
[----:B------:R-:W-:Y:S02]  /*8eb0*/  ISETP.GE.AND P3, PT, R100, R178, PT ;  /* 0x000000b26400720c */ /* 0x000fe40003f66270 */
[----:B------:R-:W-:Y:S02]  /*8ec0*/  FSEL R107, R107, -INF , P1 ;  /* 0xff8000006b6b7808 */ /* 0x000fe40000800000 */
[----:B------:R-:W-:-:S02]  /*8ed0*/  I2FP.F32.S32 R105, R105 ;  /* 0x0000006900697245 */ /* 0x000fc40000201400 */
[----:B------:R-:W-:Y:S02]  /*8ee0*/  ISETP.GE.AND P1, PT, R100, R177, PT ;  /* 0x000000b16400720c */ /* 0x000fe40003f26270 */
[----:B------:R-:W-:Y:S01]  /*8ef0*/  IADD3 R100, PT, PT, R176, -0xa8, -R19 ;  /* 0xffffff58b0647810 */ /* 0x000fe20007ffe813 */
[----:B------:R-:W-:Y:S01]  /*8f00*/  FFMA.FTZ R105, -R187, R105, R126 ;  /* 0x00000069bb697223 */ /* 0x000fe2000001017e */
[----:B------:R-:W-:Y:S02]  /*8f10*/  FSEL R159, R107, -INF , !P0 ;  /* 0xff8000006b9f7808 */ /* 0x000fe40004000000 */
[----:B------:R-:W-:Y:S02]  /*8f20*/  FSEL R102, R102, -INF , P3 ;  /* 0xff80000066667808 */ /* 0x000fe40001800000 */
[C---:B------:R-:W-:Y:S02]  /*8f30*/  ISETP.GE.AND P0, PT, R0.reuse, R178, PT ;  /* 0x000000b20000720c */ /* 0x040fe40003f06270 */
[----:B------:R-:W-:-:S02]  /*8f40*/  ISETP.GE.AND P3, PT, R0, R177, PT ;  /* 0x000000b10000720c */ /* 0x000fc40003f66270 */
[----:B------:R-:W-:Y:S02]  /*8f50*/  IABS R100, R100 ;  /* 0x0000006400647213 */ /* 0x000fe40000000000 */
[----:B-1----:R-:W-:Y:S02]  /*8f60*/  FMNMX.FTZ R0, R106, R103, !PT ;  /* 0x000000676a007209 */ /* 0x002fe40007810000 */
[----:B------:R-:W-:Y:S02]  /*8f70*/  FSEL R105, R105, -INF , P0 ;  /* 0xff80000069697808 */ /* 0x000fe40000000000 */
[----:B------:R-:W-:Y:S01]  /*8f80*/  I2FP.F32.S32 R101, R100 ;  /* 0x0000006400657245 */ /* 0x000fe20000201400 */
[----:B--2---:R-:W-:Y:S01]  /*8f90*/  FMUL.FTZ R100, R69, R0 ;  /* 0x0000000045647220 */ /* 0x004fe20000410000 */
[----:B------:R-:W-:Y:S02]  /*8fa0*/  FSETP.NEU.FTZ.AND P0, PT, R0, -INF , PT ;  /* 0xff8000000000780b */ /* 0x000fe40003f1d000 */
[----:B------:R-:W-:-:S02]  /*8fb0*/  FSEL R153, R102, -INF , !P1 ;  /* 0xff80000066997808 */ /* 0x000fc40004800000 */
[----:B------:R-:W-:Y:S02]  /*8fc0*/  FSEL R152, R105, -INF , !P3 ;  /* 0xff80000069987808 */ /* 0x000fe40005800000 */
[C---:B------:R-:W-:Y:S02]  /*8fd0*/  ISETP.GE.AND P1, PT, R66.reuse, R178, PT ;  /* 0x000000b24200720c */ /* 0x040fe40003f26270 */
[----:B------:R-:W-:Y:S02]  /*8fe0*/  ISETP.GE.AND P3, PT, R66, R177, PT ;  /* 0x000000b14200720c */ /* 0x000fe40003f66270 */
[----:B------:R-:W-:Y:S02]  /*8ff0*/  FSEL R66, R100, RZ, P0 ;  /* 0x000000ff64427208 */ /* 0x000fe40000000000 */
[----:B------:R-:W-:-:S04]  /*9000*/  IADD3 R100, PT, PT, R176, -0xa9, -R19 ;  /* 0xffffff57b0647810 */ /* 0x000fc80007ffe813 */
[----:B------:R-:W-:Y:S01]  /*9010*/  IABS R100, R100 ;  /* 0x0000006400647213 */ /* 0x000fe20000000000 */
[----:B------:R-:W-:-:S03]  /*9020*/  FFMA.FTZ R144, R25, R69, -R66 ;  /* 0x0000004519907223 */ /* 0x000fc60000010842 */
[----:B------:R-:W-:Y:S01]  /*9030*/  I2FP.F32.S32 R25, R100 ;  /* 0x0000006400197245 */ /* 0x000fe20000201400 */
[-CC-:B------:R-:W-:Y:S01]  /*9040*/  FFMA.FTZ R145, R24, R69.reuse, -R66.reuse ;  /* 0x0000004518917223 */ /* 0x180fe20000010842 */
[--C-:B------:R-:W-:Y:S01]  /*9050*/  IADD3 R24, PT, PT, R176, -0xb1, -R19.reuse ;  /* 0xffffff4fb0187810 */ /* 0x100fe20007ffe813 */
[----:B------:R-:W-:Y:S01]  /*9060*/  FFMA.FTZ R140, R26, R69, -R66 ;  /* 0x000000451a8c7223 */ /* 0x000fe20000010842 */
[----:B------:R-:W-:Y:S01]  /*9070*/  ISETP.GE.AND P0, PT, R99, R178, PT ;  /* 0x000000b26300720c */ /* 0x000fe20003f06270 */
[C---:B------:R-:W-:Y:S01]  /*9080*/  FFMA.FTZ R25, -R187.reuse, R25, R128 ;  /* 0x00000019bb197223 */ /* 0x040fe20000010180 */
[----:B------:R-:W-:Y:S01]  /*9090*/  IADD3 R26, PT, PT, R176, -0xb8, -R19 ;  /* 0xffffff48b01a7810 */ /* 0x000fe20007ffe813 */
[----:B------:R-:W-:Y:S01]  /*90a0*/  FFMA.FTZ R130, -R187, R101, R130 ;  /* 0x00000065bb827223 */ /* 0x000fe20000010182 */
[----:B------:R-:W-:Y:S02]  /*90b0*/  FSEL R37, R37, -INF , !P4 ;  /* 0xff80000025257808 */ /* 0x000fe40006000000 */
[----:B------:R-:W-:-:S02]  /*90c0*/  IABS R24, R24 ;  /* 0x0000001800187213 */ /* 0x000fc40000000000 */
[----:B------:R-:W-:Y:S02]  /*90d0*/  ISETP.GE.AND P4, PT, R99, R177, PT ;  /* 0x000000b16300720c */ /* 0x000fe40003f86270 */
[----:B------:R-:W-:Y:S02]  /*90e0*/  FSEL R25, R25, -INF , P0 ;  /* 0xff80000019197808 */ /* 0x000fe40000000000 */
[----:B------:R-:W-:Y:S02]  /*90f0*/  IADD3 R101, PT, PT, R176, -0xb0, -R19 ;  /* 0xffffff50b0657810 */ /* 0x000fe40007ffe813 */
[----:B------:R-:W-:Y:S02]  /*9100*/  IABS R26, R26 ;  /* 0x0000001a001a7213 */ /* 0x000fe40000000000 */
[----:B------:R-:W-:Y:S02]  /*9110*/  I2FP.F32.S32 R24, R24 ;  /* 0x0000001800187245 */ /* 0x000fe40000201400 */
[----:B------:R-:W-:-:S02]  /*9120*/  FSEL R139, R25, -INF , !P4 ;  /* 0xff800000198b7808 */ /* 0x000fc40006000000 */
[----:B------:R-:W-:Y:S02]  /*9130*/  IABS R99, R101 ;  /* 0x0000006500637213 */ /* 0x000fe40000000000 */
[----:B------:R-:W-:Y:S02]  /*9140*/  I2FP.F32.S32 R26, R26 ;  /* 0x0000001a001a7245 */ /* 0x000fe40000201400 */
[----:B------:R-:W-:Y:S01]  /*9150*/  IADD3 R25, PT, PT, R176, -0xb9, -R19 ;  /* 0xffffff47b0197810 */ /* 0x000fe20007ffe813 */
[C---:B------:R-:W-:Y:S01]  /*9160*/  FFMA.FTZ R24, -R187.reuse, R24, R134 ;  /* 0x00000018bb187223 */ /* 0x040fe20000010186 */
[----:B------:R-:W-:Y:S01]  /*9170*/  I2FP.F32.S32 R99, R99 ;  /* 0x0000006300637245 */ /* 0x000fe20000201400 */
[----:B------:R-:W-:Y:S01]  /*9180*/  FFMA.FTZ R116, -R187, R26, R138 ;  /* 0x0000001abb747223 */ /* 0x000fe2000001018a */
[----:B------:R-:W-:Y:S02]  /*9190*/  ISETP.GE.AND P0, PT, R96, R178, PT ;  /* 0x000000b26000720c */ /* 0x000fe40003f06270 */
[----:B------:R-:W-:-:S02]  /*91a0*/  IABS R25, R25 ;  /* 0x0000001900197213 */ /* 0x000fc40000000000 */
[----:B------:R-:W-:Y:S01]  /*91b0*/  IADD3 R26, PT, PT, R176, -0xc0, -R19 ;  /* 0xffffff40b01a7810 */ /* 0x000fe20007ffe813 */
[----:B------:R-:W-:Y:S01]  /*91c0*/  FFMA.FTZ R99, -R187, R99, R131 ;  /* 0x00000063bb637223 */ /* 0x000fe20000010183 */
[----:B------:R-:W-:Y:S02]  /*91d0*/  ISETP.GE.AND P4, PT, R96, R177, PT ;  /* 0x000000b16000720c */ /* 0x000fe40003f86270 */
[----:B------:R-:W-:Y:S02]  /*91e0*/  FSEL R24, R24, -INF , P0 ;  /* 0xff80000018187808 */ /* 0x000fe40000000000 */
[----:B------:R-:W-:Y:S02]  /*91f0*/  I2FP.F32.S32 R25, R25 ;  /* 0x0000001900197245 */ /* 0x000fe40000201400 */
[----:B------:R-:W-:Y:S02]  /*9200*/  FSEL R142, R130, -INF , P1 ;  /* 0xff800000828e7808 */ /* 0x000fe40000800000 */
[----:B------:R-:W-:-:S02]  /*9210*/  ISETP.GE.AND P1, PT, R97, R178, PT ;  /* 0x000000b26100720c */ /* 0x000fc40003f26270 */
[----:B------:R-:W-:Y:S01]  /*9220*/  IABS R26, R26 ;  /* 0x0000001a001a7213 */ /* 0x000fe20000000000 */
[----:B------:R-:W-:Y:S01]  /*9230*/  FFMA.FTZ R25, -R187, R25, R137 ;  /* 0x00000019bb197223 */ /* 0x000fe20000010189 */
[----:B------:R-:W-:Y:S02]  /*9240*/  FSEL R119, R24, -INF , !P4 ;  /* 0xff80000018777808 */ /* 0x000fe40006000000 */
[----:B------:R-:W-:Y:S02]  /*9250*/  FSEL R142, R142, -INF , !P3 ;  /* 0xff8000008e8e7808 */ /* 0x000fe40005800000 */
[----:B------:R-:W-:Y:S02]  /*9260*/  IADD3 R24, PT, PT, R176, -0xc1, -R19 ;  /* 0xffffff3fb0187810 */ /* 0x000fe40007ffe813 */
[----:B------:R-:W-:Y:S02]  /*9270*/  ISETP.GE.AND P3, PT, R97, R177, PT ;  /* 0x000000b16100720c */ /* 0x000fe40003f66270 */
[----:B------:R-:W-:-:S02]  /*9280*/  FSEL R99, R99, -INF , P1 ;  /* 0xff80000063637808 */ /* 0x000fc40000800000 */
[C---:B------:R-:W-:Y:S02]  /*9290*/  ISETP.GE.AND P0, PT, R92.reuse, R178, PT ;  /* 0x000000b25c00720c */ /* 0x040fe40003f06270 */
[----:B------:R-:W-:Y:S02]  /*92a0*/  I2FP.F32.S32 R26, R26 ;  /* 0x0000001a001a7245 */ /* 0x000fe40000201400 */
[----:B------:R-:W-:Y:S01]  /*92b0*/  ISETP.GE.AND P1, PT, R95, R178, PT ;  /* 0x000000b25f00720c */ /* 0x000fe20003f26270 */
[----:B------:R-:W-:Y:S01]  /*92c0*/  FFMA.FTZ R125, R27, R69, -R66 ;  /* 0x000000451b7d7223 */ /* 0x000fe20000010842 */
[----:B------:R-:W-:Y:S01]  /*92d0*/  IABS R24, R24 ;  /* 0x0000001800187213 */ /* 0x000fe20000000000 */
[----:B------:R-:W-:Y:S01]  /*92e0*/  FFMA.FTZ R26, -R187, R26, R141 ;  /* 0x0000001abb1a7223 */ /* 0x000fe2000001018d */
[----:B------:R-:W-:Y:S02]  /*92f0*/  FSEL R122, R99, -INF , !P3 ;  /* 0xff800000637a7808 */ /* 0x000fe40005800000 */
[----:B------:R-:W-:-:S02]  /*9300*/  ISETP.GE.AND P4, PT, R92, R177, PT ;  /* 0x000000b15c00720c */ /* 0x000fc40003f86270 */
[----:B------:R-:W-:Y:S02]  /*9310*/  IADD3 R27, PT, PT, R176, -0xc8, -R19 ;  /* 0xffffff38b01b7810 */ /* 0x000fe40007ffe813 */
[----:B------:R-:W-:Y:S02]  /*9320*/  FSEL R25, R25, -INF , P0 ;  /* 0xff80000019197808 */ /* 0x000fe40000000000 */
[----:B------:R-:W-:Y:S02]  /*9330*/  ISETP.GE.AND P3, PT, R95, R177, PT ;  /* 0x000000b15f00720c */ /* 0x000fe40003f66270 */
[----:B------:R-:W-:Y:S02]  /*9340*/  FSEL R116, R116, -INF , P1 ;  /* 0xff80000074747808 */ /* 0x000fe40000800000 */
[----:B------:R-:W-:Y:S02]  /*9350*/  ISETP.GE.AND P1, PT, R91, R178, PT ;  /* 0x000000b25b00720c */ /* 0x000fe40003f26270 */
[----:B------:R-:W-:-:S02]  /*9360*/  I2FP.F32.S32 R24, R24 ;  /* 0x0000001800187245 */ /* 0x000fc40000201400 */
[----:B------:R-:W-:Y:S02]  /*9370*/  IABS R27, R27 ;  /* 0x0000001b001b7213 */ /* 0x000fe40000000000 */
[----:B------:R-:W-:Y:S02]  /*9380*/  FSEL R112, R25, -INF , !P4 ;  /* 0xff80000019707808 */ /* 0x000fe40006000000 */
[----:B------:R-:W-:Y:S02]  /*9390*/  FSEL R116, R116, -INF , !P3 ;  /* 0xff80000074747808 */ /* 0x000fe40005800000 */
[----:B------:R-:W-:Y:S02]  /*93a0*/  IADD3 R25, PT, PT, R176, -0xd0, -R19 ;  /* 0xffffff30b0197810 */ /* 0x000fe40007ffe813 */
[----:B------:R-:W-:Y:S02]  /*93b0*/  ISETP.GE.AND P3, PT, R91, R177, PT ;  /* 0x000000b15b00720c */ /* 0x000fe40003f66270 */
[----:B------:R-:W-:Y:S01]  /*93c0*/  FSEL R26, R26, -INF , P1 ;  /* 0xff8000001a1a7808 */ /* 0x000fe20000800000 */
[----:B------:R-:W-:Y:S01]  /*93d0*/  FFMA.FTZ R24, -R187, R24, R148 ;  /* 0x00000018bb187223 */ /* 0x000fe20000010194 */
[----:B------:R-:W-:-:S02]  /*93e0*/  I2FP.F32.S32 R27, R27 ;  /* 0x0000001b001b7245 */ /* 0x000fc40000201400 */
[----:B------:R-:W-:Y:S02]  /*93f0*/  ISETP.GE.AND P0, PT, R90, R178, PT ;  /* 0x000000b25a00720c */ /* 0x000fe40003f06270 */
[----:B------:R-:W-:Y:S02]  /*9400*/  IABS R25, R25 ;  /* 0x0000001900197213 */ /* 0x000fe40000000000 */
[----:B------:R-:W-:Y:S02]  /*9410*/  FSEL R108, R26, -INF , !P3 ;  /* 0xff8000001a6c7808 */ /* 0x000fe40005800000 */
[----:B------:R-:W-:Y:S01]  /*9420*/  IADD3 R26, PT, PT, R176, -0xd8, -R19 ;  /* 0xffffff28b01a7810 */ /* 0x000fe20007ffe813 */
[----:B------:R-:W-:Y:S01]  /*9430*/  FFMA.FTZ R27, -R187, R27, R149 ;  /* 0x0000001bbb1b7223 */ /* 0x000fe20000010195 */
[----:B------:R-:W-:Y:S02]  /*9440*/  FSEL R107, R24, -INF , P0 ;  /* 0xff800000186b7808 */ /* 0x000fe40000000000 */
[----:B------:R-:W-:-:S02]  /*9450*/  I2FP.F32.S32 R25, R25 ;  /* 0x0000001900197245 */ /* 0x000fc40000201400 */
[----:B------:R-:W-:Y:S02]  /*9460*/  ISETP.GE.AND P1, PT, R89, R178, PT ;  /* 0x000000b25900720c */ /* 0x000fe40003f26270 */
[----:B------:R-:W-:Y:S02]  /*9470*/  IADD3 R24, PT, PT, R176, -0xc9, -R19 ;  /* 0xffffff37b0187810 */ /* 0x000fe40007ffe813 */
[----:B------:R-:W-:Y:S01]  /*9480*/  IABS R26, R26 ;  /* 0x0000001a001a7213 */ /* 0x000fe20000000000 */
[----:B------:R-:W-:Y:S01]  /*9490*/  FFMA.FTZ R25, -R187, R25, R215 ;  /* 0x00000019bb197223 */ /* 0x000fe200000101d7 */
[----:B------:R-:W-:Y:S02]  /*94a0*/  ISETP.GE.AND P3, PT, R89, R177, PT ;  /* 0x000000b15900720c */ /* 0x000fe40003f66270 */
[----:B------:R-:W-:Y:S02]  /*94b0*/  IABS R24, R24 ;  /* 0x0000001800187213 */ /* 0x000fe40000000000 */
[----:B------:R-:W-:-:S02]  /*94c0*/  FSEL R103, R27, -INF , P1 ;  /* 0xff8000001b677808 */ /* 0x000fc40000800000 */
[----:B------:R-:W-:Y:S02]  /*94d0*/  ISETP.GE.AND P1, PT, R87, R178, PT ;  /* 0x000000b25700720c */ /* 0x000fe40003f26270 */
[----:B------:R-:W-:Y:S02]  /*94e0*/  I2FP.F32.S32 R26, R26 ;  /* 0x0000001a001a7245 */ /* 0x000fe40000201400 */
[----:B------:R-:W-:Y:S02]  /*94f0*/  I2FP.F32.S32 R24, R24 ;  /* 0x0000001800187245 */ /* 0x000fe40000201400 */
[----:B------:R-:W-:Y:S01]  /*9500*/  FSEL R103, R103, -INF , !P3 ;  /* 0xff80000067677808 */ /* 0x000fe20005800000 */
[----:B------:R-:W-:Y:S01]  /*9510*/  FFMA.FTZ R12, -R187, R26, R12 ;  /* 0x0000001abb0c7223 */ /* 0x000fe2000001010c */
[----:B------:R-:W-:Y:S02]  /*9520*/  ISETP.GE.AND P3, PT, R87, R177, PT ;  /* 0x000000b15700720c */ /* 0x000fe40003f66270 */
[----:B------:R-:W-:-:S02]  /*9530*/  FSEL R25, R25, -INF , P1 ;  /* 0xff80000019197808 */ /* 0x000fc40000800000 */
[----:B------:R-:W-:Y:S01]  /*9540*/  ISETP.GE.AND P1, PT, R85, R178, PT ;  /* 0x000000b25500720c */ /* 0x000fe20003f26270 */
[----:B------:R-:W-:Y:S01]  /*9550*/  FFMA.FTZ R24, -R187, R24, R213 ;  /* 0x00000018bb187223 */ /* 0x000fe200000101d5 */
[-C--:B------:R-:W-:Y:S02]  /*9560*/  ISETP.GE.AND P4, PT, R90, R177.reuse, PT ;  /* 0x000000b15a00720c */ /* 0x080fe40003f86270 */
[----:B------:R-:W-:Y:S02]  /*9570*/  FSEL R91, R25, -INF , !P3 ;  /* 0xff800000195b7808 */ /* 0x000fe40005800000 */
[----:B------:R-:W-:Y:S02]  /*9580*/  ISETP.GE.AND P0, PT, R88, R178, PT ;  /* 0x000000b25800720c */ /* 0x000fe40003f06270 */
[----:B------:R-:W-:Y:S02]  /*9590*/  ISETP.GE.AND P3, PT, R85, R177, PT ;  /* 0x000000b15500720c */ /* 0x000fe40003f66270 */
[----:B------:R-:W-:Y:S01]  /*95a0*/  FSEL R85, R12, -INF , P1 ;  /* 0xff8000000c557808 */ /* 0x000fe20000800000 */
[----:B------:R-:W-:Y:S01]  /*95b0*/  FFMA.FTZ R111, R22, R69, -R66 ;  /* 0x00000045166f7223 */ /* 0x000fe20000010842 */
[----:B------:R-:W-:-:S02]  /*95c0*/  IADD3 R12, PT, PT, R176, -0xe0, -R19 ;  /* 0xffffff20b00c7810 */ /* 0x000fc40007ffe813 */
[----:B------:R-:W-:Y:S02]  /*95d0*/  FSEL R107, R107, -INF , !P4 ;  /* 0xff8000006b6b7808 */ /* 0x000fe40006000000 */
[----:B------:R-:W-:Y:S02]  /*95e0*/  ISETP.GE.AND P4, PT, R88, R177, PT ;  /* 0x000000b15800720c */ /* 0x000fe40003f86270 */
[----:B------:R-:W-:Y:S02]  /*95f0*/  IADD3 R22, PT, PT, R176, -0xd1, -R19 ;  /* 0xffffff2fb0167810 */ /* 0x000fe40007ffe813 */
[----:B------:R-:W-:Y:S01]  /*9600*/  FSEL R24, R24, -INF , P0 ;  /* 0xff80000018187808 */ /* 0x000fe20000000000 */
[----:B------:R-:W-:Y:S01]  /*9610*/  FFMA.FTZ R20, -R187, R18, R20 ;  /* 0x00000012bb147223 */ /* 0x000fe20000010114 */
[----:B------:R-:W-:Y:S02]  /*9620*/  IABS R12, R12 ;  /* 0x0000000c000c7213 */ /* 0x000fe40000000000 */
[----:B------:R-:W-:-:S02]  /*9630*/  IABS R22, R22 ;  /* 0x0000001600167213 */ /* 0x000fc40000000000 */
[----:B------:R-:W-:Y:S02]  /*9640*/  FSEL R101, R24, -INF , !P4 ;  /* 0xff80000018657808 */ /* 0x000fe40006000000 */
[----:B------:R-:W-:Y:S02]  /*9650*/  IADD3 R24, PT, PT, R176, -0xd9, -R19 ;  /* 0xffffff27b0187810 */ /* 0x000fe40007ffe813 */
[----:B------:R-:W-:Y:S02]  /*9660*/  I2FP.F32.S32 R12, R12 ;  /* 0x0000000c000c7245 */ /* 0x000fe40000201400 */
[----:B------:R-:W-:Y:S02]  /*9670*/  I2FP.F32.S32 R22, R22 ;  /* 0x0000001600167245 */ /* 0x000fe40000201400 */
[----:B------:R-:W-:Y:S02]  /*9680*/  FSEL R20, R20, -INF , P2 ;  /* 0xff80000014147808 */ /* 0x000fe40001000000 */
[----:B------:R-:W-:Y:S01]  /*9690*/  IABS R24, R24 ;  /* 0x0000001800187213 */ /* 0x000fe20000000000 */
[C---:B------:R-:W-:Y:S01]  /*96a0*/  FFMA.FTZ R15, -R187.reuse, R12, R15 ;  /* 0x0000000cbb0f7223 */ /* 0x040fe2000001010f */
[----:B------:R-:W-:Y:S01]  /*96b0*/  FSEL R12, R20, -INF , !P5 ;  /* 0xff800000140c7808 */ /* 0x000fe20006800000 */
[----:B------:R-:W-:Y:S01]  /*96c0*/  FFMA.FTZ R22, -R187, R22, R214 ;  /* 0x00000016bb167223 */ /* 0x000fe200000101d6 */
[----:B------:R-:W-:-:S02]  /*96d0*/  I2FP.F32.S32 R24, R24 ;  /* 0x0000001800187245 */ /* 0x000fc40000201400 */
[----:B------:R-:W-:Y:S02]  /*96e0*/  IADD3 R18, PT, PT, R176, -0xe1, -R19 ;  /* 0xffffff1fb0127810 */ /* 0x000fe40007ffe813 */
[----:B------:R-:W-:Y:S02]  /*96f0*/  ISETP.GE.AND P0, PT, R86, R178, PT ;  /* 0x000000b25600720c */ /* 0x000fe40003f06270 */
[----:B------:R-:W-:Y:S01]  /*9700*/  FMNMX3.FTZ R20, R12, R4, R37, !PT ;  /* 0x000000040c147276 */ /* 0x000fe20007810025 */
[----:B------:R-:W-:Y:S01]  /*9710*/  FFMA.FTZ R13, -R187, R24, R13 ;  /* 0x00000018bb0d7223 */ /* 0x000fe2000001010d */
[----:B------:R-:W-:Y:S02]  /*9720*/  IABS R18, R18 ;  /* 0x0000001200127213 */ /* 0x000fe40000000000 */
[----:B------:R-:W-:Y:S02]  /*9730*/  ISETP.GE.AND P4, PT, R86, R177, PT ;  /* 0x000000b15600720c */ /* 0x000fe40003f86270 */
[----:B------:R-:W-:-:S02]  /*9740*/  FSEL R22, R22, -INF , P0 ;  /* 0xff80000016167808 */ /* 0x000fc40000000000 */
[-C--:B------:R-:W-:Y:S02]  /*9750*/  ISETP.GE.AND P0, PT, R84, R178.reuse, PT ;  /* 0x000000b25400720c */ /* 0x080fe40003f06270 */
[----:B------:R-:W-:Y:S02]  /*9760*/  FMNMX3.FTZ R20, R20, R11, R9, !PT ;  /* 0x0000000b14147276 */ /* 0x000fe40007810009 */
[----:B------:R-:W-:Y:S02]  /*9770*/  ISETP.GE.AND P1, PT, R82, R178, PT ;  /* 0x000000b25200720c */ /* 0x000fe40003f26270 */
[----:B------:R-:W-:Y:S02]  /*9780*/  I2FP.F32.S32 R18, R18 ;  /* 0x0000001200127245 */ /* 0x000fe40000201400 */
[----:B------:R-:W-:Y:S02]  /*9790*/  FSEL R89, R22, -INF , !P4 ;  /* 0xff80000016597808 */ /* 0x000fe40006000000 */
[----:B------:R-:W-:-:S02]  /*97a0*/  ISETP.GE.AND P4, PT, R84, R177, PT ;  /* 0x000000b15400720c */ /* 0x000fc40003f86270 */
[----:B------:R-:W-:Y:S02]  /*97b0*/  FSEL R13, R13, -INF , P0 ;  /* 0xff8000000d0d7808 */ /* 0x000fe40000000000 */
[----:B------:R-:W-:Y:S02]  /*97c0*/  FSEL R85, R85, -INF , !P3 ;  /* 0xff80000055557808 */ /* 0x000fe40005800000 */
[----:B------:R-:W-:Y:S01]  /*97d0*/  FMNMX3.FTZ R20, R20, R10, R8, !PT ;  /* 0x0000000a14147276 */ /* 0x000fe20007810008 */
[----:B------:R-:W-:Y:S01]  /*97e0*/  FFMA.FTZ R14, -R187, R18, R14 ;  /* 0x00000012bb0e7223 */ /* 0x000fe2000001010e */
[----:B------:R-:W-:Y:S02]  /*97f0*/  ISETP.GE.AND P3, PT, R82, R177, PT ;  /* 0x000000b15200720c */ /* 0x000fe40003f66270 */
[----:B------:R-:W-:Y:S02]  /*9800*/  FSEL R15, R15, -INF , P1 ;  /* 0xff8000000f0f7808 */ /* 0x000fe40000800000 */
[----:B------:R-:W-:-:S02]  /*9810*/  ISETP.GE.AND P0, PT, R81, R178, PT ;  /* 0x000000b25100720c */ /* 0x000fc40003f06270 */
[-C--:B------:R-:W-:Y:S02]  /*9820*/  ISETP.GE.AND P2, PT, R81, R177.reuse, PT ;  /* 0x000000b15100720c */ /* 0x080fe40003f46270 */
[----:B------:R-:W-:Y:S02]  /*9830*/  FSEL R81, R13, -INF , !P4 ;  /* 0xff8000000d517808 */ /* 0x000fe40006000000 */
[C---:B------:R-:W-:Y:S02]  /*9840*/  ISETP.GE.AND P5, PT, R78.reuse, R178, PT ;  /* 0x000000b24e00720c */ /* 0x040fe40003fa6270 */
[----:B------:R-:W-:Y:S02]  /*9850*/  ISETP.GE.AND P4, PT, R78, R177, PT ;  /* 0x000000b14e00720c */ /* 0x000fe40003f86270 */
[----:B------:R-:W-:Y:S02]  /*9860*/  FMNMX3.FTZ R20, R20, R16, R32, !PT ;  /* 0x0000001014147276 */ /* 0x000fe40007810020 */
[----:B------:R-:W-:-:S02]  /*9870*/  FSEL R78, R15, -INF , !P3 ;  /* 0xff8000000f4e7808 */ /* 0x000fc40005800000 */
[C---:B------:R-:W-:Y:S02]  /*9880*/  ISETP.GE.AND P1, PT, R77.reuse, R178, PT ;  /* 0x000000b24d00720c */ /* 0x040fe40003f26270 */
[----:B------:R-:W-:Y:S02]  /*9890*/  ISETP.GE.AND P3, PT, R77, R177, PT ;  /* 0x000000b14d00720c */ /* 0x000fe40003f66270 */
[----:B------:R-:W-:Y:S02]  /*98a0*/  FSEL R77, R14, -INF , P0 ;  /* 0xff8000000e4d7808 */ /* 0x000fe40000000000 */
[----:B------:R-:W-:-:S04]  /*98b0*/  FMNMX3.FTZ R14, R20, R212, R211, !PT ;  /* 0x000000d4140e7276 */ /* 0x000fc800078100d3 */
[----:B------:R-:W-:-:S04]  /*98c0*/  FMNMX3.FTZ R14, R14, R158, R147, !PT ;  /* 0x0000009e0e0e7276 */ /* 0x000fc80007810093 */
[----:B------:R-:W-:-:S04]  /*98d0*/  FMNMX3.FTZ R14, R14, R136, R143, !PT ;  /* 0x000000880e0e7276 */ /* 0x000fc8000781008f */
[----:B------:R-:W-:-:S04]  /*98e0*/  FMNMX3.FTZ R14, R14, R146, R156, !PT ;  /* 0x000000920e0e7276 */ /* 0x000fc8000781009c */
[----:B------:R-:W-:-:S04]  /*98f0*/  FMNMX3.FTZ R14, R14, R155, R154, !PT ;  /* 0x0000009b0e0e7276 */ /* 0x000fc8000781009a */
[----:B------:R-:W-:-:S04]  /*9900*/  FMNMX3.FTZ R14, R14, R117, R163, !PT ;  /* 0x000000750e0e7276 */ /* 0x000fc800078100a3 */
[----:B------:R-:W-:Y:S02]  /*9910*/  FMNMX3.FTZ R14, R14, R162, R168, !PT ;  /* 0x000000a20e0e7276 */ /* 0x000fe400078100a8 */
[----:B------:R-:W-:Y:S02]  /*9920*/  IADD3 R15, PT, PT, R176, -0xf0, -R19 ;  /* 0xffffff10b00f7810 */ /* 0x000fe40007ffe813 */
[----:B------:R-:W-:Y:S02]  /*9930*/  FMNMX3.FTZ R14, R14, R186, R201, !PT ;  /* 0x000000ba0e0e7276 */ /* 0x000fe400078100c9 */
[----:B------:R-:W-:Y:S02]  /*9940*/  IABS R15, R15 ;  /* 0x0000000f000f7213 */ /* 0x000fe40000000000 */
[----:B------:R-:W-:Y:S02]  /*9950*/  FMNMX3.FTZ R14, R14, R198, R199, !PT ;  /* 0x000000c60e0e7276 */ /* 0x000fe400078100c7 */
[----:B------:R-:W-:-:S02]  /*9960*/  I2FP.F32.S32 R15, R15 ;  /* 0x0000000f000f7245 */ /* 0x000fc40000201400 */
[----:B------:R-:W-:-:S04]  /*9970*/  FMNMX3.FTZ R14, R14, R200, R207, !PT ;  /* 0x000000c80e0e7276 */ /* 0x000fc800078100cf */
[----:B------:R-:W-:Y:S01]  /*9980*/  FMNMX3.FTZ R14, R14, R205, R208, !PT ;  /* 0x000000cd0e0e7276 */ /* 0x000fe200078100d0 */
[----:B------:R-:W-:-:S03]  /*9990*/  FFMA.FTZ R15, -R187, R15, R17 ;  /* 0x0000000fbb0f7223 */ /* 0x000fc60000010111 */
[----:B------:R-:W-:Y:S02]  /*99a0*/  FMNMX3.FTZ R17, R14, R206, R209, !PT ;  /* 0x000000ce0e117276 */ /* 0x000fe400078100d1 */
[C---:B------:R-:W-:Y:S02]  /*99b0*/  IADD3 R13, PT, PT, R176.reuse, -0xe9, -R19 ;  /* 0xffffff17b00d7810 */ /* 0x040fe40007ffe813 */
[----:B------:R-:W-:Y:S02]  /*99c0*/  FMNMX3.FTZ R17, R17, R204, R203, !PT ;  /* 0x000000cc11117276 */ /* 0x000fe400078100cb */
[----:B------:R-:W-:Y:S02]  /*99d0*/  IADD3 R18, PT, PT, R176, -0xe8, -R19 ;  /* 0xffffff18b0127810 */ /* 0x000fe40007ffe813 */
[----:B------:R-:W-:Y:S02]  /*99e0*/  FMNMX3.FTZ R17, R17, R202, R197, !PT ;  /* 0x000000ca11117276 */ /* 0x000fe400078100c5 */
[----:B------:R-:W-:-:S02]  /*99f0*/  IABS R13, R13 ;  /* 0x0000000d000d7213 */ /* 0x000fc40000000000 */
[----:B------:R-:W-:Y:S02]  /*9a00*/  IABS R18, R18 ;  /* 0x0000001200127213 */ /* 0x000fe40000000000 */
[----:B------:R-:W-:Y:S02]  /*9a10*/  FMNMX3.FTZ R17, R17, R161, R160, !PT ;  /* 0x000000a111117276 */ /* 0x000fe400078100a0 */
[----:B------:R-:W-:Y:S02]  /*9a20*/  I2FP.F32.S32 R13, R13 ;  /* 0x0000000d000d7245 */ /* 0x000fe40000201400 */
[----:B------:R-:W-:Y:S02]  /*9a30*/  I2FP.F32.S32 R18, R18 ;  /* 0x0000001200127245 */ /* 0x000fe40000201400 */
[----:B------:R-:W-:Y:S01]  /*9a40*/  FMNMX3.FTZ R17, R17, R159, R153, !PT ;  /* 0x0000009f11117276 */ /* 0x000fe20007810099 */
[C---:B------:R-:W-:Y:S01]  /*9a50*/  FFMA.FTZ R13, -R187.reuse, R13, R28 ;  /* 0x0000000dbb0d7223 */ /* 0x040fe2000001011c */
[----:B------:R-:W-:Y:S01]  /*9a60*/  ISETP.GE.AND P0, PT, R76, R178, PT ;  /* 0x000000b24c00720c */ /* 0x000fe20003f06270 */
[----:B------:R-:W-:Y:S01]  /*9a70*/  FFMA.FTZ R18, -R187, R18, R29 ;  /* 0x00000012bb127223 */ /* 0x000fe2000001011d */
[----:B------:R-:W-:-:S02]  /*9a80*/  FMNMX3.FTZ R17, R17, R152, R142, !PT ;  /* 0x0000009811117276 */ /* 0x000fc4000781008e */
[----:B------:R-:W-:Y:S02]  /*9a90*/  FSEL R14, R13, -INF , P1 ;  /* 0xff8000000d0e7808 */ /* 0x000fe40000800000 */
[----:B------:R-:W-:Y:S02]  /*9aa0*/  FMNMX3.FTZ R17, R17, R139, R122, !PT ;  /* 0x0000008b11117276 */ /* 0x000fe4000781007a */
[----:B------:R-:W-:Y:S02]  /*9ab0*/  FSEL R13, R15, -INF , P0 ;  /* 0xff8000000f0d7808 */ /* 0x000fe40000000000 */
[----:B------:R-:W-:Y:S02]  /*9ac0*/  FSEL R18, R18, -INF , P5 ;  /* 0xff80000012127808 */ /* 0x000fe40002800000 */
[----:B------:R-:W-:Y:S02]  /*9ad0*/  IADD3 R15, PT, PT, R176, -0xf8, -R19 ;  /* 0xffffff08b00f7810 */ /* 0x000fe40007ffe813 */
[----:B------:R-:W-:-:S02]  /*9ae0*/  FSEL R77, R77, -INF , !P2 ;  /* 0xff8000004d4d7808 */ /* 0x000fc40005000000 */
[----:B------:R-:W-:Y:S02]  /*9af0*/  FMNMX3.FTZ R17, R17, R119, R116, !PT ;  /* 0x0000007711117276 */ /* 0x000fe40007810074 */
[----:B------:R-:W-:Y:S02]  /*9b00*/  ISETP.GE.AND P2, PT, R76, R177, PT ;  /* 0x000000b14c00720c */ /* 0x000fe40003f46270 */
[----:B------:R-:W-:Y:S02]  /*9b10*/  FSEL R76, R18, -INF , !P4 ;  /* 0xff800000124c7808 */ /* 0x000fe40006000000 */
[----:B------:R-:W-:Y:S02]  /*9b20*/  IABS R15, R15 ;  /* 0x0000000f000f7213 */ /* 0x000fe40000000000 */
[----:B------:R-:W-:Y:S02]  /*9b30*/  IADD3 R18, PT, PT, R176, -0xf1, -R19 ;  /* 0xffffff0fb0127810 */ /* 0x000fe40007ffe813 */
[----:B------:R-:W-:-:S02]  /*9b40*/  FMNMX3.FTZ R17, R17, R112, R108, !PT ;  /* 0x0000007011117276 */ /* 0x000fc4000781006c */
[----:B------:R-:W-:Y:S02]  /*9b50*/  I2FP.F32.S32 R15, R15 ;  /* 0x0000000f000f7245 */ /* 0x000fe40000201400 */
[----:B------:R-:W-:Y:S02]  /*9b60*/  IADD3 R19, PT, PT, R176, -0xf9, -R19 ;  /* 0xffffff07b0137810 */ /* 0x000fe40007ffe813 */
[----:B------:R-:W-:Y:S02]  /*9b70*/  IABS R18, R18 ;  /* 0x0000001200127213 */ /* 0x000fe40000000000 */
[----:B------:R-:W-:Y:S01]  /*9b80*/  FMNMX3.FTZ R17, R17, R107, R103, !PT ;  /* 0x0000006b11117276 */ /* 0x000fe20007810067 */
[----:B------:R-:W-:Y:S01]  /*9b90*/  FFMA.FTZ R6, -R187, R15, R6 ;  /* 0x0000000fbb067223 */ /* 0x000fe20000010106 */
[----:B------:R-:W-:Y:S02]  /*9ba0*/  IABS R19, R19 ;  /* 0x0000001300137213 */ /* 0x000fe40000000000 */
[----:B------:R-:W-:-:S02]  /*9bb0*/  I2FP.F32.S32 R18, R18 ;  /* 0x0000001200127245 */ /* 0x000fc40000201400 */
[----:B------:R-:W-:Y:S02]  /*9bc0*/  FMNMX3.FTZ R15, R17, R101, R91, !PT ;  /* 0x00000065110f7276 */ /* 0x000fe4000781005b */
[----:B------:R-:W-:Y:S01]  /*9bd0*/  I2FP.F32.S32 R19, R19 ;  /* 0x0000001300137245 */ /* 0x000fe20000201400 */
[----:B------:R-:W-:Y:S01]  /*9be0*/  FFMA.FTZ R5, -R187, R18, R5 ;  /* 0x00000012bb057223 */ /* 0x000fe20000010105 */
[----:B------:R-:W-:Y:S02]  /*9bf0*/  FMNMX3.FTZ R15, R15, R89, R85, !PT ;  /* 0x000000590f0f7276 */ /* 0x000fe40007810055 */
[-C--:B------:R-:W-:Y:S02]  /*9c00*/  ISETP.GE.AND P5, PT, R80, R178.reuse, PT ;  /* 0x000000b25000720c */ /* 0x080fe40003fa6270 */
[----:B------:R-:W-:Y:S01]  /*9c10*/  ISETP.GE.AND P1, PT, R79, R178, PT ;  /* 0x000000b24f00720c */ /* 0x000fe20003f26270 */
[----:B------:R-:W-:Y:S01]  /*9c20*/  FFMA.FTZ R19, -R187, R19, R7 ;  /* 0x00000013bb137223 */ /* 0x000fe20000010107 */
[----:B------:R-:W-:-:S02]  /*9c30*/  FMNMX3.FTZ R15, R15, R81, R78, !PT ;  /* 0x000000510f0f7276 */ /* 0x000fc4000781004e */
[----:B------:R-:W-:Y:S01]  /*9c40*/  ISETP.GE.AND P4, PT, R80, R177, PT ;  /* 0x000000b15000720c */ /* 0x000fe20003f86270 */
[-CC-:B------:R-:W-:Y:S01]  /*9c50*/  FFMA.FTZ R80, R64, R69.reuse, -R66.reuse ;  /* 0x0000004540507223 */ /* 0x180fe20000010842 */
[----:B------:R-:W-:Y:S02]  /*9c60*/  FSEL R5, R5, -INF , P5 ;  /* 0xff80000005057808 */ /* 0x000fe40002800000 */
[----:B------:R-:W-:Y:S01]  /*9c70*/  FSEL R7, R6, -INF , P1 ;  /* 0xff80000006077808 */ /* 0x000fe20000800000 */
[----:B------:R-:W-:Y:S01]  /*9c80*/  FFMA.FTZ R64, R75, R69, -R66 ;  /* 0x000000454b407223 */ /* 0x000fe20000010842 */
[C---:B------:R-:W-:Y:S02]  /*9c90*/  ISETP.GE.AND P5, PT, R74.reuse, R178, PT ;  /* 0x000000b24a00720c */ /* 0x040fe40003fa6270 */
[----:B------:R-:W-:Y:S02]  /*9ca0*/  ISETP.GE.AND P1, PT, R74, R177, PT ;  /* 0x000000b14a00720c */ /* 0x000fe40003f26270 */
[----:B------:R-:W-:-:S02]  /*9cb0*/  FSEL R74, R13, -INF , !P2 ;  /* 0xff8000000d4a7808 */ /* 0x000fc40005000000 */
[----:B------:R-:W-:Y:S02]  /*9cc0*/  ISETP.GE.AND P0, PT, R79, R177, PT ;  /* 0x000000b14f00720c */ /* 0x000fe40003f06270 */
[----:B------:R-:W-:Y:S02]  /*9cd0*/  FSEL R75, R14, -INF , !P3 ;  /* 0xff8000000e4b7808 */ /* 0x000fe40005800000 */
[----:B------:R-:W-:Y:S01]  /*9ce0*/  FMNMX3.FTZ R13, R15, R77, R76, !PT ;  /* 0x0000004d0f0d7276 */ /* 0x000fe2000781004c */
[-CC-:B------:R-:W-:Y:S01]  /*9cf0*/  FFMA.FTZ R84, R63, R69.reuse, -R66.reuse ;  /* 0x000000453f547223 */ /* 0x180fe20000010842 */
[-CC-:B------:R-:W-:Y:S01]  /*9d00*/  FFMA.FTZ R82, R62, R69.reuse, -R66.reuse ;  /* 0x000000453e527223 */ /* 0x180fe20000010842 */
[-CC-:B------:R-:W-:Y:S01]  /*9d10*/  FFMA.FTZ R63, R73, R69.reuse, -R66.reuse ;  /* 0x00000045493f7223 */ /* 0x180fe20000010842 */
[----:B------:R-:W-:Y:S01]  /*9d20*/  FFMA.FTZ R62, R72, R69, -R66 ;  /* 0x00000045483e7223 */ /* 0x000fe20000010842 */
[----:B------:R-:W-:Y:S02]  /*9d30*/  FSEL R6, R19, -INF , P5 ;  /* 0xff80000013067808 */ /* 0x000fe40002800000 */
[----:B------:R-:W-:-:S02]  /*9d40*/  FSEL R73, R5, -INF , !P4 ;  /* 0xff80000005497808 */ /* 0x000fc40006000000 */
[----:B------:R-:W-:Y:S02]  /*9d50*/  FSEL R72, R7, -INF , !P0 ;  /* 0xff80000007487808 */ /* 0x000fe40004000000 */
[----:B------:R-:W-:Y:S01]  /*9d60*/  FMNMX3.FTZ R13, R13, R75, R74, !PT ;  /* 0x0000004b0d0d7276 */ /* 0x000fe2000781004a */
[-CC-:B------:R-:W-:Y:S01]  /*9d70*/  FFMA.FTZ R86, R61, R69.reuse, -R66.reuse ;  /* 0x000000453d567223 */ /* 0x180fe20000010842 */
[----:B------:R-:W-:Y:S01]  /*9d80*/  FFMA.FTZ R61, R71, R69, -R66 ;  /* 0x00000045473d7223 */ /* 0x000fe20000010842 */
[----:B------:R-:W-:Y:S02]  /*9d90*/  FSEL R71, R6, -INF , !P1 ;  /* 0xff80000006477808 */ /* 0x000fe40004800000 */
[----:B------:R-:W-:-:S04]  /*9da0*/  FMNMX3.FTZ R13, R13, R73, R72, !PT ;  /* 0x000000490d0d7276 */ /* 0x000fc80007810048 */
[----:B------:R-:W-:-:S05]  /*9db0*/  FMNMX.FTZ R20, R71, R13, !PT ;  /* 0x0000000d47147209 */ /* 0x000fca0007810000 */
[----:B------:R-:W1:Y:S02]  /*9dc0*/  SHFL.BFLY PT, R5, R20, 0x2, 0x1f ;  /* 0x0c401f0014057f89 */ /* 0x000e6400000e0000 */
[----:B-1----:R-:W-:-:S05]  /*9dd0*/  FMNMX.FTZ R20, R20, R5, !PT ;  /* 0x0000000514147209 */ /* 0x002fca0007810000 */
[----:B------:R-:W1:Y:S01]  /*9de0*/  SHFL.BFLY PT, R5, R20, 0x1, 0x1f ;  /* 0x0c201f0014057f89 */ /* 0x000e6200000e0000 */
[-CC-:B------:R-:W-:Y:S01]  /*9df0*/  FFMA.FTZ R79, R67, R69.reuse, -R66.reuse ;  /* 0x00000045434f7223 */ /* 0x180fe20000010842 */
[----:B------:R-:W-:Y:S01]  /*9e00*/  FFMA.FTZ R113, R42, R69, -R66 ;  /* 0x000000452a717223 */ /* 0x000fe20000010842 */
[----:B------:R-:W-:-:S05]  /*9e10*/  LOP3.LUT R42, R83, 0x120, R115, 0xf8, !PT ;  /* 0x00000120532a7812 */ /* 0x000fca00078ef873 */
[----:B------:R-:W-:Y:S01]  /*9e20*/  IMAD R42, R42, 0x2, R166 ;  /* 0x000000022a2a7824 */ /* 0x000fe200078e02a6 */
[----:B-1----:R-:W-:-:S04]  /*9e30*/  FMNMX.FTZ R20, R20, R5, !PT ;  /* 0x0000000514147209 */ /* 0x002fc80007810000 */
[----:B------:R-:W-:Y:S01]  /*9e40*/  FSETP.NEU.FTZ.AND P0, PT, R20, -INF , PT ;  /* 0xff8000001400780b */ /* 0x000fe20003f1d000 */
[----:B------:R-:W-:-:S05]  /*9e50*/  FMUL.FTZ R67, R69, R20 ;  /* 0x0000001445437220 */ /* 0x000fca0000410000 */
[----:B------:R-:W-:Y:S02]  /*9e60*/  FSEL R67, R67, RZ, P0 ;  /* 0x000000ff43437208 */ /* 0x000fe40000000000 */
[----:B------:R-:W-:-:S03]  /*9e70*/  LOP3.LUT P0, R22, R151, 0x4, RZ, 0xc0, !PT ;  /* 0x0000000497167812 */ /* 0x000fc6000780c0ff */
        /* <DEDUP_REMOVED lines=8> */
[----:B------:R-:W2:Y:S01]  /*9f00*/  LDSM.16.MT88.4 R12, [R41+0x5000] ;  /* 0x00500000290c783b */ /* 0x000ea20000004200 */
[-CC-:B------:R-:W-:Y:S01]  /*9f10*/  FFMA.FTZ R138, R11, R69.reuse, -R67.reuse ;  /* 0x000000450b8a7223 */ /* 0x180fe20000010843 */
        /* <DEDUP_REMOVED lines=26> */
[----:B------:R1:W-:Y:S08]  /*a0c0*/  MUFU.EX2 R134, R35 ;  /* 0x0000002300867308 */ /* 0x0003f00000000800 */
[----:B------:R-:W2:Y:S01]  /*a0d0*/  MUFU.EX2 R130, R130 ;  /* 0x0000008200827308 */ /* 0x000ea20000000800 */
[C---:B------:R-:W-:Y:S07]  /*a0e0*/  HMMA.16816.F32.BF16 R8, R24.reuse, R4, RZ ;  /* 0x000000041808723c */ /* 0x040fee00000418ff */
[----:B------:R-:W-:Y:S01]  /*a0f0*/  MUFU.EX2 R125, R125 ;  /* 0x0000007d007d7308 */ /* 0x000fe20000000800 */
[C---:B------:R-:W-:Y:S07]  /*a100*/  HMMA.16816.F32.BF16 R4, R24.reuse, R6, RZ ;  /* 0x000000061804723c */ /* 0x040fee00000418ff */
[----:B------:R-:W4:Y:S08]  /*a110*/  MUFU.EX2 R121, R121 ;  /* 0x0000007900797308 */ /* 0x000f300000000800 */
        /* <DEDUP_REMOVED lines=10> */
[----:B------:R-:W-:Y:S01]  /*a1c0*/  HMMA.16816.F32.BF16 R28, R24, R12, RZ ;  /* 0x0000000c181c723c */ /* 0x000fe200000418ff */
[----:B------:R-:W-:-:S02]  /*a1d0*/  FFMA.FTZ R127, R32, R69, -R67 ;  /* 0x00000045207f7223 */ /* 0x000fc40000010843 */
[----:B-1----:R-:W1:Y:S05]  /*a1e0*/  LDSM.16.MT88.4 R32, [R42+0x5800] ;  /* 0x005800002a20783b */ /* 0x002e6a0000004200 */
[----:B------:R-:W-:Y:S01]  /*a1f0*/  HMMA.16816.F32.BF16 R24, R24, R14, RZ ;  /* 0x0000000e1818723c */ /* 0x000fe200000418ff */
[----:B--2---:R-:W-:Y:S02]  /*a200*/  F2FP.BF16.F32.PACK_AB R13, R130, R134 ;  /* 0x00000086820d723e */ /* 0x004fe400000010ff */
[----:B----4-:R-:W-:Y:S02]  /*a210*/  F2FP.BF16.F32.PACK_AB R15, R121, R125 ;  /* 0x0000007d790f723e */ /* 0x010fe400000010ff */
[----:B-----5:R-:W-:-:S02]  /*a220*/  F2FP.BF16.F32.PACK_AB R12, R132, R137 ;  /* 0x00000089840c723e */ /* 0x020fc400000010ff */
[----:B---3--:R-:W-:Y:S01]  /*a230*/  F2FP.BF16.F32.PACK_AB R14, R128, R124 ;  /* 0x0000007c800e723e */ /* 0x008fe200000010ff */
[-CC-:B------:R-:W-:Y:S01]  /*a240*/  FFMA.FTZ R126, R212, R69.reuse, -R67.reuse ;  /* 0x00000045d47e7223 */ /* 0x180fe20000010843 */
[-CC-:B------:R-:W-:Y:S01]  /*a250*/  FFMA.FTZ R123, R211, R69.reuse, -R67.reuse ;  /* 0x00000045d37b7223 */ /* 0x180fe20000010843 */
[----:B------:R-:W-:-:S04]  /*a260*/  FFMA.FTZ R131, R158, R69, -R67 ;  /* 0x000000459e837223 */ /* 0x000fc80000010843 */
[C---:B------:R-:W-:Y:S01]  /*a270*/  HMMA.16816.F32.BF16 R8, R12.reuse, R36, R8 ;  /* 0x000000240c08723c */ /* 0x040fe20000041808 */
[----:B------:R-:W-:Y:S07]  /*a280*/  MUFU.EX2 R120, R120 ;  /* 0x0000007800787308 */ /* 0x000fee0000000800 */
[C---:B------:R-:W-:Y:S01]  /*a290*/  HMMA.16816.F32.BF16 R4, R12.reuse, R38, R4 ;  /* 0x000000260c04723c */ /* 0x040fe20000041804 */
[----:B------:R-:W2:Y:S01]  /*a2a0*/  LDSM.16.MT88.4 R36, [R41+0x5800] ;  /* 0x005800002924783b */ /* 0x000ea20000004200 */
[----:B------:R-:W3:Y:S08]  /*a2b0*/  MUFU.EX2 R118, R118 ;  /* 0x0000007600767308 */ /* 0x000ef00000000800 */
[----:B------:R-:W-:Y:S01]  /*a2c0*/  MUFU.EX2 R114, R114 ;  /* 0x0000007200727308 */ /* 0x000fe20000000800 */
[C---:B------:R-:W-:Y:S07]  /*a2d0*/  HMMA.16816.F32.BF16 R28, R12.reuse, R16, R28 ;  /* 0x000000100c1c723c */ /* 0x040fee000004181c */
[----:B------:R-:W4:Y:S01]  /*a2e0*/  MUFU.EX2 R113, R113 ;  /* 0x0000007100717308 */ /* 0x000f220000000800 */
[----:B------:R-:W-:Y:S01]  /*a2f0*/  HMMA.16816.F32.BF16 R24, R12, R18, R24 ;  /* 0x000000120c18723c */ /* 0x000fe20000041818 */
[----:B------:R-:W5:Y:S06]  /*a300*/  LDSM.16.MT88.4 R16, [R42+0x5c00] ;  /* 0x005c00002a10783b */ /* 0x000f6c0000004200 */
[----:B------:R-:W-:Y:S08]  /*a310*/  MUFU.EX2 R127, R127 ;  /* 0x0000007f007f7308 */ /* 0x000ff00000000800 */
[----:B------:R-:W1:Y:S08]  /*a320*/  MUFU.EX2 R126, R126 ;  /* 0x0000007e007e7308 */ /* 0x000e700000000800 */
[----:B------:R-:W-:Y:S08]  /*a330*/  MUFU.EX2 R123, R123 ;  /* 0x0000007b007b7308 */ /* 0x000ff00000000800 */
[----:B------:R-:W2:Y:S01]  /*a340*/  MUFU.EX2 R131, R131 ;  /* 0x0000008300837308 */ /* 0x000ea20000000800 */
[-C--:B------:R-:W-:Y:S01]  /*a350*/  FFMA.FTZ R105, R52, R69.reuse, -R66 ;  /* 0x0000004534697223 */ /* 0x080fe20000010842 */
[-CC-:B------:R-:W-:Y:S01]  /*a360*/  FFMA.FTZ R147, R147, R69.reuse, -R67.reuse ;  /* 0x0000004593937223 */ /* 0x180fe20000010843 */
[-CC-:B------:R-:W-:Y:S01]  /*a370*/  FFMA.FTZ R136, R136, R69.reuse, -R67.reuse ;  /* 0x0000004588887223 */ /* 0x180fe20000010843 */
        /* <DEDUP_REMOVED lines=163> */
[----:B------:R-:W-:Y:S01]  /*adb0*/  FADD.FTZ R145, R145, R144 ;  /* 0x0000009091917221 */ /* 0x000fe20000010000 */
[----:B------:R-:W-:-:S06]  /*adc0*/  FFMA.FTZ R144, R142, R69, -R67 ;  /* 0x000000458e907223 */ /* 0x000fcc0000010843 */
[----:B------:R-:W-:Y:S01]  /*add0*/  HMMA.16816.F32.BF16 R24, R12, R38, R24 ;  /* 0x000000260c18723c */ /* 0x000fe20000041818 */
[----:B-1----:R-:W-:Y:S01]  /*ade0*/  F2FP.BF16.F32.PACK_AB R13, R60, R61 ;  /* 0x0000003d3c0d723e */ /* 0x002fe200000010ff */
[----:B------:R-:W-:Y:S01]  /*adf0*/  FADD.FTZ R142, R140, R145 ;  /* 0x000000918c8e7221 */ /* 0x000fe20000010000 */
[----:B---3--:R-:W-:Y:S01]  /*ae00*/  F2FP.BF16.F32.PACK_AB R15, R58, R59 ;  /* 0x0000003b3a0f723e */ /* 0x008fe200000010ff */
[----:B------:R-:W1:Y:S01]  /*ae10*/  LDSM.16.MT88.4 R36, [R42+0x7800] ;  /* 0x007800002a24783b */ /* 0x000e620000004200 */
        /* <DEDUP_REMOVED lines=9> */
[-CC-:B------:R-:W-:Y:S01]  /*aeb0*/  FFMA.FTZ R57, R222, R69.reuse, -R66.reuse ;  /* 0x00000045de397223 */ /* 0x180fe20000010842 */
[-CC-:B------:R-:W-:Y:S01]  /*aec0*/  FFMA.FTZ R56, R221, R69.reuse, -R66.reuse ;  /* 0x00000045dd387223 */ /* 0x180fe20000010842 */
[-CC-:B------:R-:W-:Y:S01]  /*aed0*/  FFMA.FTZ R55, R220, R69.reuse, -R66.reuse ;  /* 0x00000045dc377223 */ /* 0x180fe20000010842 */
[-C--:B------:R-:W-:Y:S01]  /*aee0*/  FFMA.FTZ R54, R219, R69.reuse, -R66 ;  /* 0x00000045db367223 */ /* 0x080fe20000010842 */
[-CC-:B------:R-:W-:Y:S01]  /*aef0*/  FFMA.FTZ R153, R153, R69.reuse, -R67.reuse ;  /* 0x0000004599997223 */ /* 0x180fe20000010843 */
[-CC-:B------:R-:W-:Y:S01]  /*af00*/  FFMA.FTZ R152, R152, R69.reuse, -R67.reuse ;  /* 0x0000004598987223 */ /* 0x180fe20000010843 */
[----:B------:R-:W-:Y:S01]  /*af10*/  FADD.FTZ R125, R125, R130 ;  /* 0x000000827d7d7221 */ /* 0x000fe20000010000 */
[----:B------:R-:W-:Y:S01]  /*af20*/  FFMA.FTZ R139, R139, R69, -R67 ;  /* 0x000000458b8b7223 */ /* 0x000fe20000010843 */
[----:B------:R-:W-:Y:S01]  /*af30*/  FADD.FTZ R137, R137, R141 ;  /* 0x0000008d89897221 */ /* 0x000fe20000010000 */
[----:B------:R-:W-:Y:S01]  /*af40*/  MUFU.EX2 R57, R57 ;  /* 0x0000003900397308 */ /* 0x000fe20000000800 */
[----:B------:R-:W-:Y:S01]  /*af50*/  FADD.FTZ R125, R121, R125 ;  /* 0x0000007d797d7221 */ /* 0x000fe20000010000 */
[----:B------:R-:W-:Y:S01]  /*af60*/  HMMA.16816.F32.BF16 R4, R12, R18, R4 ;  /* 0x000000120c04723c */ /* 0x000fe20000041804 */
[----:B------:R-:W-:Y:S01]  /*af70*/  FADD.FTZ R137, R132, R137 ;  /* 0x0000008984897221 */ /* 0x000fe20000010000 */
[----:B------:R-:W3:Y:S01]  /*af80*/  LDSM.16.MT88.4 R16, [R41+0x7800] ;  /* 0x007800002910783b */ /* 0x000ee20000004200 */
[----:B------:R-:W-:-:S03]  /*af90*/  FADD.FTZ R120, R120, R125 ;  /* 0x0000007d78787221 */ /* 0x000fc60000010000 */
[----:B------:R-:W4:Y:S02]  /*afa0*/  MUFU.EX2 R56, R56 ;  /* 0x0000003800387308 */ /* 0x000f240000000800 */
[----:B--2---:R-:W-:Y:S01]  /*afb0*/  HMMA.16816.F32.BF16 R28, R12, R32, R28 ;  /* 0x000000200c1c723c */ /* 0x004fe2000004181c */
[----:B------:R-:W-:-:S05]  /*afc0*/  FFMA.FTZ R32, R119, R69, -R67 ;  /* 0x0000004577207223 */ /* 0x000fca0000010843 */
[----:B------:R-:W-:Y:S01]  /*afd0*/  MUFU.EX2 R55, R55 ;  /* 0x0000003700377308 */ /* 0x000fe20000000800 */
[----:B------:R-:W-:-:S07]  /*afe0*/  FADD.FTZ R137, R124, R137 ;  /* 0x000000897c897221 */ /* 0x000fce0000010000 */
[----:B------:R-:W2:Y:S01]  /*aff0*/  MUFU.EX2 R54, R54 ;  /* 0x0000003600367308 */ /* 0x000ea20000000800 */
[----:B------:R-:W-:-:S07]  /*b000*/  FADD.FTZ R120, R118, R120 ;  /* 0x0000007876787221 */ /* 0x000fce0000010000 */
[----:B------:R-:W-:Y:S08]  /*b010*/  MUFU.EX2 R153, R153 ;  /* 0x0000009900997308 */ /* 0x000ff00000000800 */
[----:B------:R-:W5:Y:S08]  /*b020*/  MUFU.EX2 R152, R152 ;  /* 0x0000009800987308 */ /* 0x000f700000000800 */
[----:B------:R-:W-:Y:S08]  /*b030*/  MUFU.EX2 R140, R144 ;  /* 0x00000090008c7308 */ /* 0x000ff00000000800 */
[----:B------:R-:W1:Y:S01]  /*b040*/  MUFU.EX2 R134, R139 ;  /* 0x0000008b00867308 */ /* 0x000e620000000800 */
[----:B------:R-:W-:Y:S01]  /*b050*/  HMMA.16816.F32.BF16 R24, R12, R34, R24 ;  /* 0x000000220c18723c */ /* 0x000fe20000041818 */
[----:B------:R-:W-:-:S06]  /*b060*/  FADD.FTZ R128, R128, R137 ;  /* 0x0000008980807221 */ /* 0x000fcc0000010000 */
[----:B------:R3:W-:Y:S01]  /*b070*/  MUFU.EX2 R118, R32 ;  /* 0x0000002000767308 */ /* 0x0007e20000000800 */
[----:B------:R-:W-:Y:S01]  /*b080*/  FADD.FTZ R128, R127, R128 ;  /* 0x000000807f807221 */ /* 0x000fe20000010000 */
[----:B------:R-:W-:Y:S01]  /*b090*/  FADD.FTZ R120, R114, R120 ;  /* 0x0000007872787221 */ /* 0x000fe20000010000 */
[----:B----4-:R-:W-:Y:S02]  /*b0a0*/  F2FP.BF16.F32.PACK_AB R13, R56, R57 ;  /* 0x00000039380d723e */ /* 0x010fe400000010ff */
[----:B--2---:R-:W-:Y:S01]  /*b0b0*/  F2FP.BF16.F32.PACK_AB R15, R54, R55 ;  /* 0x00000037360f723e */ /* 0x004fe200000010ff */
[----:B------:R-:W-:Y:S01]  /*b0c0*/  FADD.FTZ R126, R126, R128 ;  /* 0x000000807e7e7221 */ /* 0x000fe20000010000 */
[----:B-----5:R-:W-:Y:S02]  /*b0d0*/  F2FP.BF16.F32.PACK_AB R12, R152, R153 ;  /* 0x00000099980c723e */ /* 0x020fe400000010ff */
[----:B-1----:R-:W-:Y:S01]  /*b0e0*/  F2FP.BF16.F32.PACK_AB R14, R134, R140 ;  /* 0x0000008c860e723e */ /* 0x002fe200000010ff */
[----:B---3--:R-:W1:Y:S01]  /*b0f0*/  LDSM.16.MT88.4 R32, [R42+0x7c00] ;  /* 0x007c00002a20783b */ /* 0x008e620000004200 */
[-CC-:B------:R-:W-:Y:S01]  /*b100*/  FFMA.FTZ R53, R218, R69.reuse, -R66.reuse ;  /* 0x00000045da357223 */ /* 0x180fe20000010842 */
[-CC-:B------:R-:W-:Y:S01]  /*b110*/  FFMA.FTZ R52, R217, R69.reuse, -R66.reuse ;  /* 0x00000045d9347223 */ /* 0x180fe20000010842 */
[-C--:B------:R-:W-:Y:S01]  /*b120*/  FFMA.FTZ R50, R216, R69.reuse, -R66 ;  /* 0x00000045d8327223 */ /* 0x080fe20000010842 */
[----:B------:R-:W-:Y:S01]  /*b130*/  FADD.FTZ R113, R113, R120 ;  /* 0x0000007871717221 */ /* 0x000fe20000010000 */
[-CC-:B------:R-:W-:Y:S01]  /*b140*/  FFMA.FTZ R122, R122, R69.reuse, -R67.reuse ;  /* 0x000000457a7a7223 */ /* 0x180fe20000010843 */
[-CC-:B------:R-:W-:Y:S01]  /*b150*/  FFMA.FTZ R116, R116, R69.reuse, -R67.reuse ;  /* 0x0000004574747223 */ /* 0x180fe20000010843 */
[----:B------:R-:W-:Y:S01]  /*b160*/  FADD.FTZ R126, R123, R126 ;  /* 0x0000007e7b7e7221 */ /* 0x000fe20000010000 */
[----:B------:R-:W-:Y:S01]  /*b170*/  FFMA.FTZ R112, R112, R69, -R67 ;  /* 0x0000004570707223 */ /* 0x000fe20000010843 */
[----:B------:R-:W-:Y:S01]  /*b180*/  HMMA.16816.F32.BF16 R8, R12, R36, R8 ;  /* 0x000000240c08723c */ /* 0x000fe20000041808 */
[----:B------:R-:W-:Y:S01]  /*b190*/  FADD.FTZ R113, R111, R113 ;  /* 0x000000716f717221 */ /* 0x000fe20000010000 */
[----:B------:R-:W-:Y:S01]  /*b1a0*/  MUFU.EX2 R53, R53 ;  /* 0x0000003500357308 */ /* 0x000fe20000000800 */
[----:B------:R-:W-:-:S05]  /*b1b0*/  FADD.FTZ R131, R131, R126 ;  /* 0x0000007e83837221 */ /* 0x000fca0000010000 */
[----:B------:R-:W-:Y:S01]  /*b1c0*/  HMMA.16816.F32.BF16 R4, R12, R38, R4 ;  /* 0x000000260c04723c */ /* 0x000fe20000041804 */
[----:B------:R-:W2:Y:S01]  /*b1d0*/  LDSM.16.MT88.4 R36, [R41+0x7c00] ;  /* 0x007c00002924783b */ /* 0x000ea20000004200 */
[----:B------:R-:W3:Y:S01]  /*b1e0*/  MUFU.EX2 R52, R52 ;  /* 0x0000003400347308 */ /* 0x000ee20000000800 */
        /* <DEDUP_REMOVED lines=14> */
[----:B------:R-:W-:Y:S01]  /*b2d0*/  FADD.FTZ R105, R104, R105 ;  /* 0x0000006968697221 */ /* 0x000fe20000010000 */
[----:B----4-:R-:W-:-:S04]  /*b2e0*/  F2FP.BF16.F32.PACK_AB R16, R118, R119 ;  /* 0x000000777610723e */ /* 0x010fc800000010ff */
[----:B------:R-:W-:Y:S01]  /*b2f0*/  HMMA.16816.F32.BF16 R24, R12, R18, R24 ;  /* 0x000000120c18723c */ /* 0x000fe20000041818 */
[----:B------:R-:W-:Y:S01]  /*b300*/  F2FP.BF16.F32.PACK_AB R19, R49, R50 ;  /* 0x000000323113723e */ /* 0x000fe200000010ff */
[----:B------:R-:W-:Y:S01]  /*b310*/  FADD.FTZ R143, R156, R143 ;  /* 0x0000008f9c8f7221 */ /* 0x000fe20000010000 */
[----:B-----5:R-:W-:Y:S01]  /*b320*/  F2FP.BF16.F32.PACK_AB R18, R111, R114 ;  /* 0x000000726f12723e */ /* 0x020fe200000010ff */
[----:B------:R-:W-:Y:S01]  /*b330*/  FADD.FTZ R105, R102, R105 ;  /* 0x0000006966697221 */ /* 0x000fe20000010000 */
[----:B------:R-:W3:Y:S01]  /*b340*/  LDSM.16.MT88.4 R12, [R42+0x8000] ;  /* 0x008000002a0c783b */ /* 0x000ee20000004200 */
[----:B------:R-:W-:-:S04]  /*b350*/  FADD.FTZ R155, R155, R143 ;  /* 0x0000008f9b9b7221 */ /* 0x000fc80000010000 */
        /* <DEDUP_REMOVED lines=14> */
[C---:B------:R-:W-:Y:S01]  /*b440*/  HMMA.16816.F32.BF16 R4, R16.reuse, R34, R4 ;  /* 0x000000221004723c */ /* 0x040fe20000041804 */
[-CC-:B------:R-:W-:Y:S01]  /*b450*/  FFMA.FTZ R102, R103, R69.reuse, -R67.reuse ;  /* 0x0000004567667223 */ /* 0x180fe20000010843 */
[-CC-:B------:R-:W-:Y:S01]  /*b460*/  FFMA.FTZ R108, R108, R69.reuse, -R67.reuse ;  /* 0x000000456c6c7223 */ /* 0x180fe20000010843 */
[----:B------:R-:W-:Y:S01]  /*b470*/  FADD.FTZ R186, R201, R186 ;  /* 0x000000bac9ba7221 */ /* 0x000fe20000010000 */
[-CC-:B------:R-:W-:Y:S01]  /*b480*/  FFMA.FTZ R107, R107, R69.reuse, -R67.reuse ;  /* 0x000000456b6b7223 */ /* 0x180fe20000010843 */
[----:B------:R-:W-:Y:S01]  /*b490*/  FFMA.FTZ R101, R101, R69, -R67 ;  /* 0x0000004565657223 */ /* 0x000fe20000010843 */
[----:B------:R-:W1:Y:S02]  /*b4a0*/  LDSM.16.MT88.4 R32, [R41+0x8000] ;  /* 0x008000002920783b */ /* 0x000e640000004200 */
[----:B------:R-:W-:Y:S01]  /*b4b0*/  HMMA.16816.F32.BF16 R24, R16, R38, R24 ;  /* 0x000000261018723c */ /* 0x000fe20000041818 */
[----:B------:R-:W-:Y:S01]  /*b4c0*/  FADD.FTZ R16, R90, R36 ;  /* 0x000000245a107221 */ /* 0x000fe20000010000 */
[----:B------:R-:W-:-:S03]  /*b4d0*/  FADD.FTZ R198, R198, R186 ;  /* 0x000000bac6c67221 */ /* 0x000fc60000010000 */
[----:B------:R-:W-:Y:S01]  /*b4e0*/  FADD.FTZ R16, R88, R16 ;  /* 0x0000001058107221 */ /* 0x000fe20000010000 */
[----:B------:R-:W-:Y:S03]  /*b4f0*/  MUFU.EX2 R48, R48 ;  /* 0x0000003000307308 */ /* 0x000fe60000000800 */
[----:B------:R-:W-:Y:S01]  /*b500*/  FADD.FTZ R16, R87, R16 ;  /* 0x0000001057107221 */ /* 0x000fe20000010000 */
[----:B------:R-:W-:-:S04]  /*b510*/  FADD.FTZ R198, R199, R198 ;  /* 0x000000c6c7c67221 */ /* 0x000fc80000010000 */
[----:B------:R-:W2:Y:S01]  /*b520*/  MUFU.EX2 R47, R47 ;  /* 0x0000002f002f7308 */ /* 0x000ea20000000800 */
[----:B------:R-:W-:Y:S01]  /*b530*/  FADD.FTZ R86, R86, R16 ;  /* 0x0000001056567221 */ /* 0x000fe20000010000 */
[----:B------:R-:W-:Y:S01]  /*b540*/  FADD.FTZ R198, R200, R198 ;  /* 0x000000c6c8c67221 */ /* 0x000fe20000010000 */
[----:B------:R-:W4:Y:S05]  /*b550*/  LDSM.16.MT88.4 R16, [R42+0x8400] ;  /* 0x008400002a10783b */ /* 0x000f2a0000004200 */
[----:B------:R-:W-:Y:S08]  /*b560*/  MUFU.EX2 R45, R45 ;  /* 0x0000002d002d7308 */ /* 0x000ff00000000800 */
[----:B------:R-:W5:Y:S08]  /*b570*/  MUFU.EX2 R43, R43 ;  /* 0x0000002b002b7308 */ /* 0x000f700000000800 */
[----:B------:R-:W-:Y:S08]  /*b580*/  MUFU.EX2 R106, R108 ;  /* 0x0000006c006a7308 */ /* 0x000ff00000000800 */
[----:B------:R-:W3:Y:S08]  /*b590*/  MUFU.EX2 R104, R107 ;  /* 0x0000006b00687308 */ /* 0x000ef00000000800 */
        /* <DEDUP_REMOVED lines=14> */
[----:B--2---:R-:W-:Y:S01]  /*b680*/  F2FP.BF16.F32.PACK_AB R37, R47, R48 ;  /* 0x000000302f25723e */ /* 0x004fe200000010ff */
[----:B------:R-:W-:Y:S01]  /*b690*/  FADD.FTZ R82, R80, R82 ;  /* 0x0000005250527221 */ /* 0x000fe20000010000 */
[----:B-----5:R-:W-:Y:S01]  /*b6a0*/  F2FP.BF16.F32.PACK_AB R39, R43, R45 ;  /* 0x0000002d2b27723e */ /* 0x020fe200000010ff */
[----:B------:R-:W-:Y:S01]  /*b6b0*/  FADD.FTZ R208, R208, R207 ;  /* 0x000000cfd0d07221 */ /* 0x000fe20000010000 */
[----:B---3--:R-:W-:-:S02]  /*b6c0*/  F2FP.BF16.F32.PACK_AB R36, R104, R106 ;  /* 0x0000006a6824723e */ /* 0x008fc400000010ff */
        /* <DEDUP_REMOVED lines=9> */
[----:B------:R-:W-:Y:S08]  /*b760*/  MUFU.EX2 R133, R133 ;  /* 0x0000008500857308 */ /* 0x000ff00000000800 */
[----:B------:R-:W-:Y:S08]  /*b770*/  MUFU.EX2 R90, R90 ;  /* 0x0000005a005a7308 */ /* 0x000ff00000000800 */
[----:B------:R-:W2:Y:S08]  /*b780*/  MUFU.EX2 R87, R89 ;  /* 0x0000005900577308 */ /* 0x000eb00000000800 */
[----:B------:R-:W-:Y:S08]  /*b790*/  MUFU.EX2 R84, R85 ;  /* 0x0000005500547308 */ /* 0x000ff00000000800 */
[----:B------:R-:W3:Y:S01]  /*b7a0*/  MUFU.EX2 R80, R81 ;  /* 0x0000005100507308 */ /* 0x000ee20000000800 */
        /* <DEDUP_REMOVED lines=14> */
[----:B------:R-:W-:Y:S02]  /*b890*/  FADD.FTZ R202, R197, R202 ;  /* 0x000000cac5ca7221 */ /* 0x000fe40000010000 */
[----:B------:R-:W-:Y:S02]  /*b8a0*/  FADD.FTZ R36, R61, R36 ;  /* 0x000000243d247221 */ /* 0x000fe40000010000 */
[----:B------:R-:W-:Y:S02]  /*b8b0*/  FADD.FTZ R161, R161, R202 ;  /* 0x000000caa1a17221 */ /* 0x000fe40000010000 */
[----:B----4-:R-:W-:Y:S01]  /*b8c0*/  HMMA.16816.F32.BF16 R8, R32, R16, R8 ;  /* 0x000000102008723c */ /* 0x010fe20000041808 */
        /* <DEDUP_REMOVED lines=80> */
[----:B------:R-:W3:Y:S01]  /*bdd0*/  MUFU.EX2 R32, R32 ;  /* 0x0000002000207308 */ /* 0x000ee20000000800 */
[C---:B------:R-:W-:Y:S07]  /*bde0*/  HMMA.16816.F32.BF16 R28, R12.reuse, R16, R28 ;  /* 0x000000100c1c723c */ /* 0x040fee000004181c */
[----:B------:R-:W-:Y:S01]  /*bdf0*/  MUFU.EX2 R65, R70 ;  /* 0x0000004600417308 */ /* 0x000fe20000000800 */
[----:B------:R-:W-:Y:S07]  /*be00*/  HMMA.16816.F32.BF16 R24, R12, R18, R24 ;  /* 0x000000120c18723c */ /* 0x000fee0000041818 */
[----:B------:R-:W5:Y:S08]  /*be10*/  MUFU.EX2 R55, R66 ;  /* 0x0000004200377308 */ /* 0x000f700000000800 */
[----:B------:R-:W4:Y:S08]  /*be20*/  MUFU.EX2 R33, R33 ;  /* 0x0000002100217308 */ /* 0x000f300000000800 */
[----:B------:R-:W-:Y:S08]  /*be30*/  MUFU.EX2 R34, R34 ;  /* 0x0000002200227308 */ /* 0x000ff00000000800 */
[----:B------:R-:W1:Y:S01]  /*be40*/  MUFU.EX2 R197, R197 ;  /* 0x000000c500c57308 */ /* 0x000e620000000800 */
[----:B------:R-:W-:Y:S01]  /*be50*/  FADD.FTZ R196, R196, R157 ;  /* 0x0000009dc4c47221 */ /* 0x000fe20000010000 */
[----:B------:R-:W-:Y:S01]  /*be60*/  FADD.FTZ R61, R59, R61 ;  /* 0x0000003d3b3d7221 */ /* 0x000fe20000010000 */
[----:B------:R-:W-:-:S02]  /*be70*/  ISETP.GT.AND P0, PT, R40, R179, PT ;  /* 0x000000b32800720c */ /* 0x000fc40003f04270 */
[----:B------:R-:W-:Y:S01]  /*be80*/  FADD.FTZ R196, R124, R196 ;  /* 0x000000c47cc47221 */ /* 0x000fe20000010000 */
[----:B------:R-:W-:Y:S01]  /*be90*/  FADD.FTZ R57, R57, R61 ;  /* 0x0000003d39397221 */ /* 0x000fe20000010000 */
[----:B--2---:R-:W-:Y:S02]  /*bea0*/  F2FP.BF16.F32.PACK_AB R13, R92, R96 ;  /* 0x000000605c0d723e */ /* 0x004fe400000010ff */
[----:B------:R-:W-:Y:S01]  /*beb0*/  FADD.FTZ R96, R96, R196 ;  /* 0x000000c460607221 */ /* 0x000fe20000010000 */
[----:B---3--:R-:W-:Y:S01]  /*bec0*/  FADD.FTZ R57, R32, R57 ;  /* 0x0000003920397221 */ /* 0x008fe20000010000 */
[----:B-----5:R-:W-:Y:S02]  /*bed0*/  F2FP.BF16.F32.PACK_AB R15, R55, R65 ;  /* 0x00000041370f723e */ /* 0x020fe400000010ff */
[----:B----4-:R-:W-:Y:S01]  /*bee0*/  F2FP.BF16.F32.PACK_AB R12, R33, R32 ;  /* 0x00000020210c723e */ /* 0x010fe200000010ff */
[----:B------:R-:W-:Y:S01]  /*bef0*/  FADD.FTZ R96, R92, R96 ;  /* 0x000000605c607221 */ /* 0x000fe20000010000 */
[----:B-1----:R-:W-:Y:S01]  /*bf00*/  F2FP.BF16.F32.PACK_AB R14, R197, R34 ;  /* 0x00000022c50e723e */ /* 0x002fe200000010ff */
[----:B------:R-:W-:-:S02]  /*bf10*/  FADD.FTZ R57, R33, R57 ;  /* 0x0000003921397221 */ /* 0x000fc40000010000 */
[----:B------:R-:W-:Y:S01]  /*bf20*/  FADD.FTZ R96, R65, R96 ;  /* 0x0000006041607221 */ /* 0x000fe20000010000 */
[----:B------:R-:W-:Y:S01]  /*bf30*/  BSSY B2, `(.L_x_5062) ;  /* 0x0000989000027945 */ /* 0x000fe20003800000 */
[----:B------:R-:W-:Y:S02]  /*bf40*/  FADD.FTZ R57, R34, R57 ;  /* 0x0000003922397221 */ /* 0x000fe40000010000 */
[----:B------:R-:W-:Y:S01]  /*bf50*/  HMMA.16816.F32.BF16 R144, R12, R140, R8 ;  /* 0x0000008c0c90723c */ /* 0x000fe20000041808 */
[----:B------:R-:W-:Y:S01]  /*bf60*/  FADD.FTZ R196, R55, R96 ;  /* 0x0000006037c47221 */ /* 0x000fe20000010000 */
[----:B------:R-:W-:Y:S01]  /*bf70*/  FADD.FTZ R197, R197, R57 ;  /* 0x00000039c5c57221 */ /* 0x000fe20000010000 */
[----:B------:R-:W-:-:S05]  /*bf80*/  IMAD.MOV.U32 R32, RZ, RZ, R40 ;  /* 0x000000ffff207224 */ /* 0x000fca00078e0028 */
        /* <DEDUP_REMOVED lines=75> */
.L_x_5065:
        /* <DEDUP_REMOVED lines=8> */
.L_x_5066:
[----:B------:R-:W-:Y:S05]  /*c4c0*/  BSYNC.RECONVERGENT B0 ;  /* 0x0000000000007941 */ /* 0x000fea0003800200 */
.L_x_5064:
        /* <DEDUP_REMOVED lines=70> */
[----:B------:R-:W-:Y:S01]  /*c930*/  IMAD.IADD R45, R44, 0x1, R21 ;  /* 0x000000012c2d7824 */ /* 0x000fe200078e0215 */
[----:B------:R-:W-:Y:S01]  /*c940*/  BSSY.RECONVERGENT B1, `(.L_x_5067) ;  /* 0x000064f000017945 */ /* 0x000fe20003800200 */
[----:B------:R-:W-:Y:S01]  /*c950*/  IMAD.SHL.U32 R66, R51, 0x100, RZ ;  /* 0x0000010033427824 */ /* 0x000fe200078e00ff */
[----:B-1----:R-:W-:Y:S01]  /*c960*/  LDSM.16.M88.4 R8, [R23] ;  /* 0x000000001708783b */ /* 0x002fe20000000200 */
[----:B------:R-:W-:-:S02]  /*c970*/  VIADD R68, R176, 0x8 ;  /* 0x00000008b0447836 */ /* 0x000fc40000000000 */
[----:B--2---:R-:W-:Y:S01]  /*c980*/  IMAD.IADD R4, R23, 0x1, R21 ;  /* 0x0000000117047824 */ /* 0x004fe200078e0215 */
[----:B------:R-:W1:Y:S01]  /*c990*/  LDSM.16.M88.4 R40, [R44+0x4c00] ;  /* 0x004c00002c28783b */ /* 0x000e620000000200 */
[----:B------:R-:W-:-:S03]  /*c9a0*/  LOP3.LUT R66, R66, R46, RZ, 0xfc, !PT ;  /* 0x0000002e42427212 */ /* 0x000fc600078efcff */
[----:B------:R-:W-:Y:S02]  /*c9b0*/  LDSM.16.M88.4 R36, [R45+0x4c00] ;  /* 0x004c00002d24783b */ /* 0x000fe40000000200 */
[----:B------:R-:W-:Y:S02]  /*c9c0*/  VIADD R34, R66, 0xfffffe28 ;  /* 0xfffffe2842227836 */ /* 0x000fe40000000000 */
[----:B------:R-:W-:Y:S04]  /*c9d0*/  LDSM.16.M88.4 R4, [R4] ;  /* 0x000000000404783b */ /* 0x000fe80000000200 */
[----:B------:R-:W-:Y:S04]  /*c9e0*/  LDSM.16.M88.4 R16, [R45+0x1000] ;  /* 0x001000002d10783b */ /* 0x000fe80000000200 */
[----:B---3--:R-:W2:Y:S04]  /*c9f0*/  LDSM.16.M88.4 R12, [R44+0x1000] ;  /* 0x001000002c0c783b */ /* 0x008ea80000000200 */
[----:B------:R-:W3:Y:S04]  /*ca00*/  LDSM.16.M88.4 R24, [R44+0x1400] ;  /* 0x001400002c18783b */ /* 0x000ee80000000200 */
[----:B------:R-:W0:Y:S01]  /*ca10*/  LDGDEPBAR ;  /* 0x00000000000079af */ /* 0x000e220000000000 */
[C---:B-1----:R-:W-:Y:S08]  /*ca20*/  HMMA.16816.F32.BF16 R52, R8.reuse, R42, RZ ;  /* 0x0000002a0834723c */ /* 0x042ff000000418ff */
        /* <DEDUP_REMOVED lines=37> */
[----:B------:R-:W-:Y:S01]  /*cc80*/  FSEL R38, R38, -INF , !P5 ;  /* 0xff80000026267808 */ /* 0x000fe20006800000 */
[----:B------:R-:W-:Y:S01]  /*cc90*/  HMMA.16816.F32.BF16 R12, R8, R14, RZ ;  /* 0x0000000e080c723c */ /* 0x000fe200000418ff */
[C---:B------:R-:W-:Y:S02]  /*cca0*/  ISETP.GE.AND P4, PT, R16.reuse, R177, PT ;  /* 0x000000b11000720c */ /* 0x040fe40003f86270 */
[----:B------:R-:W-:Y:S02]  /*ccb0*/  FSEL R35, R35, -INF , P2 ;  /* 0xff80000023237808 */ /* 0x000fe40001000000 */
[C---:B------:R-:W-:Y:S01]  /*ccc0*/  ISETP.GE.AND P5, PT, R16.reuse, R174, PT ;  /* 0x000000ae1000720c */ /* 0x040fe20003fa6270 */
[----:B------:R2:W5:Y:S01]  /*ccd0*/  MUFU.TANH R64, R31 ;  /* 0x0000001f00407308 */ /* 0x0005620000002400 */
[----:B------:R-:W-:Y:S01]  /*cce0*/  ISETP.GE.AND P2, PT, R16, R175, PT ;  /* 0x000000af1000720c */ /* 0x000fe20003f46270 */
[----:B----4-:R-:W-:Y:S01]  /*ccf0*/  FFMA.FTZ R65, -R187, R28, R65 ;  /* 0x0000001cbb417223 */ /* 0x010fe20000010141 */
[----:B------:R-:W-:-:S04]  /*cd00*/  FSEL R35, R35, -INF , !P3 ;  /* 0xff80000023237808 */ /* 0x000fc80005800000 */
        /* <DEDUP_REMOVED lines=67> */
[C---:B------:R-:W-:Y:S01]  /*d140*/  ISETP.GE.AND P4, PT, R17.reuse, R178, PT ;  /* 0x000000b21100720c */ /* 0x040fe20003f86270 */
        /* <DEDUP_REMOVED lines=159> */
[----:B------:R-:W-:Y:S01]  /*db40*/  FSEL R42, R42, -INF , P3 ;  /* 0xff8000002a2a7808 */ /* 0x000fe20001800000 */
[----:B------:R-:W-:Y:S01]  /*db50*/  HMMA.16816.F32.BF16 R12, R4, R28, R12 ;  /* 0x0000001c040c723c */ /* 0x000fe2000004180c */
[----:B------:R-:W-:-:S02]  /*db60*/  ISETP.GE.AND P5, PT, R34, R178, PT ;  /* 0x000000b22200720c */ /* 0x000fc40003fa6270 */
[----:B------:R-:W-:Y:S02]  /*db70*/  IABS R19, R19 ;  /* 0x0000001300137213 */ /* 0x000fe40000000000 */
[----:B------:R-:W-:Y:S02]  /*db80*/  IABS R16, R16 ;  /* 0x0000001000107213 */ /* 0x000fe40000000000 */
[----:B------:R-:W-:Y:S01]  /*db90*/  FSEL R214, R42, -INF , !P1 ;  /* 0xff8000002ad67808 */ /* 0x000fe20004800000 */
[----:B------:R-:W-:Y:S01]  /*dba0*/  VIADD R42, R66, 0xfffffe38 ;  /* 0xfffffe38422a7836 */ /* 0x000fe20000000000 */
[----:B------:R-:W-:Y:S02]  /*dbb0*/  FSEL R56, R56, -INF , P2 ;  /* 0xff80000038387808 */ /* 0x000fe40001000000 */
[C---:B------:R-:W-:Y:S02]  /*dbc0*/  ISETP.GE.AND P3, PT, R34.reuse, R177, PT ;  /* 0x000000b12200720c */ /* 0x040fe40003f66270 */
[----:B------:R-:W-:-:S02]  /*dbd0*/  ISETP.GE.AND P1, PT, R34, R174, PT ;  /* 0x000000ae2200720c */ /* 0x000fc40003f26270 */
[----:B------:R-:W-:Y:S02]  /*dbe0*/  ISETP.GE.AND P2, PT, R34, R175, PT ;  /* 0x000000af2200720c */ /* 0x000fe40003f46270 */
[----:B------:R-:W-:Y:S02]  /*dbf0*/  FSEL R24, R24, -INF , P5 ;  /* 0xff80000018187808 */ /* 0x000fe40002800000 */
[----:B------:R-:W-:Y:S01]  /*dc00*/  I2FP.F32.S32 R19, R19 ;  /* 0x0000001300137245 */ /* 0x000fe20000201400 */
[-C--:B------:R-:W-:Y:S01]  /*dc10*/  FMUL.FTZ R34, R14, R33.reuse ;  /* 0x000000210e227220 */ /* 0x080fe20000410000 */
[----:B------:R-:W-:Y:S01]  /*dc20*/  I2FP.F32.S32 R16, R16 ;  /* 0x0000001000107245 */ /* 0x000fe20000201400 */
        /* <DEDUP_REMOVED lines=9> */
[C---:B------:R-:W-:Y:S01]  /*dcc0*/  ISETP.GE.AND P5, PT, R17.reuse, R177, PT ;  /* 0x000000b11100720c */ /* 0x040fe20003fa6270 */
[----:B------:R-:W-:Y:S01]  /*dcd0*/  VIADD R14, R66, 0xfffffe30 ;  /* 0xfffffe30420e7836 */ /* 0x000fe20000000000 */
[----:B------:R-:W-:Y:S01]  /*dce0*/  ISETP.GE.AND P3, PT, R17, R174, PT ;  /* 0x000000ae1100720c */ /* 0x000fe20003f66270 */
[----:B------:R-:W-:Y:S01]  /*dcf0*/  FMUL.FTZ R67, R15, R33 ;  /* 0x000000210f437220 */ /* 0x000fe20000410000 */
[----:B------:R-:W-:Y:S01]  /*dd00*/  ISETP.GE.AND P2, PT, R17, R175, PT ;  /* 0x000000af1100720c */ /* 0x000fe20003f46270 */
[----:B------:R-:W-:Y:S01]  /*dd10*/  FMUL.FTZ R43, R13, R33 ;  /* 0x000000210d2b7220 */ /* 0x000fe20000410000 */
[----:B------:R-:W2:Y:S01]  /*dd20*/  LDSM.16.M88.4 R16, [R44+0x2000] ;  /* 0x002000002c10783b */ /* 0x000ea20000000200 */
[----:B------:R-:W3:Y:S01]  /*dd30*/  MUFU.TANH R12, R12 ;  /* 0x0000000c000c7308 */ /* 0x000ee20000002400 */
[--C-:B------:R-:W-:Y:S01]  /*dd40*/  IADD3 R29, PT, PT, R68, 0x1d0, -R39.reuse ;  /* 0x000001d0441d7810 */ /* 0x100fe20007ffe827 */
[----:B------:R-:W-:Y:S01]  /*dd50*/  VIADD R13, R66, 0xfffffe31 ;  /* 0xfffffe31420d7836 */ /* 0x000fe20000000000 */
[----:B------:R-:W-:-:S02]  /*dd60*/  IADD3 R28, PT, PT, R176, 0x1d0, -R39 ;  /* 0x000001d0b01c7810 */ /* 0x000fc40007ffe827 */
[----:B------:R-:W-:Y:S02]  /*dd70*/  FSEL R105, R105, -INF , P4 ;  /* 0xff80000069697808 */ /* 0x000fe40002000000 */
[----:B------:R-:W-:Y:S01]  /*dd80*/  IABS R29, R29 ;  /* 0x0000001d001d7213 */ /* 0x000fe20000000000 */
[----:B------:R-:W4:Y:S01]  /*dd90*/  MUFU.TANH R67, R67 ;  /* 0x0000004300437308 */ /* 0x000f220000002400 */
[----:B------:R-:W-:Y:S01]  /*dda0*/  IABS R28, R28 ;  /* 0x0000001c001c7213 */ /* 0x000fe20000000000 */
[----:B------:R-:W-:Y:S01]  /*ddb0*/  HMMA.16816.F32.BF16 R24, R4, R30, R24 ;  /* 0x0000001e0418723c */ /* 0x000fe20000041818 */
[----:B------:R-:W-:Y:S02]  /*ddc0*/  FSEL R55, R55, -INF , !P1 ;  /* 0xff80000037377808 */ /* 0x000fe40004800000 */
[----:B------:R-:W-:Y:S02]  /*ddd0*/  FSEL R105, R105, -INF , !P5 ;  /* 0xff80000069697808 */ /* 0x000fe40006800000 */
[----:B------:R-:W-:Y:S01]  /*dde0*/  FSEL R53, R53, -INF , P2 ;  /* 0xff80000035357808 */ /* 0x000fe20001000000 */
[----:B------:R-:W5:Y:S01]  /*ddf0*/  MUFU.TANH R43, R43 ;  /* 0x0000002b002b7308 */ /* 0x000f620000002400 */
[----:B------:R-:W-:-:S02]  /*de00*/  ISETP.GE.AND P1, PT, R14, R178, PT ;  /* 0x000000b20e00720c */ /* 0x000fc40003f26270 */
[C---:B------:R-:W-:Y:S02]  /*de10*/  ISETP.GE.AND P4, PT, R14.reuse, R177, PT ;  /* 0x000000b10e00720c */ /* 0x040fe40003f86270 */
[C---:B------:R-:W-:Y:S02]  /*de20*/  ISETP.GE.AND P5, PT, R14.reuse, R174, PT ;  /* 0x000000ae0e00720c */ /* 0x040fe40003fa6270 */
[----:B------:R-:W-:Y:S02]  /*de30*/  ISETP.GE.AND P2, PT, R14, R175, PT ;  /* 0x000000af0e00720c */ /* 0x000fe40003f46270 */
[----:B------:R-:W-:Y:S02]  /*de40*/  I2FP.F32.S32 R15, R29 ;  /* 0x0000001d000f7245 */ /* 0x000fe40000201400 */
[----:B------:R-:W-:Y:S02]  /*de50*/  I2FP.F32.S32 R14, R28 ;  /* 0x0000001c000e7245 */ /* 0x000fe40000201400 */
[----:B------:R-:W2:Y:S01]  /*de60*/  LDSM.16.M88.4 R28, [R45+0x2000] ;  /* 0x002000002d1c783b */ /* 0x000ea20000000200 */
[----:B-1----:R-:W-:Y:S01]  /*de70*/  FFMA.FTZ R34, -R187, R15, R34 ;  /* 0x0000000fbb227223 */ /* 0x002fe20000010122 */
[----:B------:R-:W-:Y:S01]  /*de80*/  FSEL R53, R53, -INF , !P3 ;  /* 0xff80000035357808 */ /* 0x000fe20005800000 */
[----:B---3--:R-:W-:Y:S01]  /*de90*/  FFMA.FTZ R15, -R187, R14, R12 ;  /* 0x0000000ebb0f7223 */ /* 0x008fe2000001010c */
[--C-:B------:R-:W-:Y:S01]  /*dea0*/  IADD3 R14, PT, PT, R176, 0x1cf, -R39.reuse ;  /* 0x000001cfb00e7810 */ /* 0x100fe20007ffe827 */
[-C--:B------:R-:W-:Y:S01]  /*deb0*/  FMUL.FTZ R24, R24, R33.reuse ;  /* 0x0000002118187220 */ /* 0x080fe20000410000 */
[----:B------:R-:W-:Y:S01]  /*dec0*/  IADD3 R12, PT, PT, R68, 0x1cf, -R39 ;  /* 0x000001cf440c7810 */ /* 0x000fe20007ffe827 */
[-C--:B------:R-:W-:Y:S01]  /*ded0*/  FMUL.FTZ R25, R25, R33.reuse ;  /* 0x0000002119197220 */ /* 0x080fe20000410000 */
        /* <DEDUP_REMOVED lines=11> */
[----:B----4-:R-:W-:Y:S01]  /*df90*/  FFMA.FTZ R67, -R187, R14, R67 ;  /* 0x0000000ebb437223 */ /* 0x010fe20000010143 */
[----:B------:R-:W-:Y:S01]  /*dfa0*/  ISETP.GE.AND P3, PT, R13, R178, PT ;  /* 0x000000b20d00720c */ /* 0x000fe20003f66270 */
[----:B-----5:R-:W-:Y:S01]  /*dfb0*/  FFMA.FTZ R43, -R187, R12, R43 ;  /* 0x0000000cbb2b7223 */ /* 0x020fe2000001012b */
[C---:B------:R-:W-:Y:S02]  /*dfc0*/  ISETP.GE.AND P1, PT, R13.reuse, R177, PT ;  /* 0x000000b10d00720c */ /* 0x040fe40003f26270 */
[C---:B------:R-:W-:Y:S01]  /*dfd0*/  ISETP.GE.AND P4, PT, R13.reuse, R174, PT ;  /* 0x000000ae0d00720c */ /* 0x040fe20003f86270 */
[----:B------:R3:W-:Y:S01]  /*dfe0*/  MUFU.TANH R70, R27 ;  /* 0x0000001b00467308 */ /* 0x0007e20000002400 */
[----:B------:R-:W-:-:S02]  /*dff0*/  ISETP.GE.AND P2, PT, R13, R175, PT ;  /* 0x000000af0d00720c */ /* 0x000fc40003f46270 */
[----:B--2---:R-:W-:Y:S01]  /*e000*/  HMMA.16816.F32.BF16 R12, R8, R16, RZ ;  /* 0x00000010080c723c */ /* 0x004fe200000418ff */
[----:B------:R-:W-:Y:S01]  /*e010*/  FMUL.FTZ R16, R26, R33 ;  /* 0x000000211a107220 */ /* 0x000fe20000410000 */
[--C-:B------:R-:W-:Y:S02]  /*e020*/  IADD3 R17, PT, PT, R68, 0x1c8, -R39.reuse ;  /* 0x000001c844117810 */ /* 0x100fe40007ffe827 */
[----:B------:R-:W-:Y:S02]  /*e030*/  IADD3 R26, PT, PT, R176, 0x1c8, -R39 ;  /* 0x000001c8b01a7810 */ /* 0x000fe40007ffe827 */
[----:B------:R-:W-:Y:S01]  /*e040*/  IABS R17, R17 ;  /* 0x0000001100117213 */ /* 0x000fe20000000000 */
[----:B------:R-:W2:Y:S01]  /*e050*/  MUFU.TANH R16, R16 ;  /* 0x0000001000107308 */ /* 0x000ea20000002400 */
[----:B------:R-:W-:Y:S02]  /*e060*/  IABS R26, R26 ;  /* 0x0000001a001a7213 */ /* 0x000fe40000000000 */
[----:B------:R-:W-:-:S02]  /*e070*/  I2FP.F32.S32 R17, R17 ;  /* 0x0000001100117245 */ /* 0x000fc40000201400 */
[----:B------:R-:W-:Y:S02]  /*e080*/  I2FP.F32.S32 R26, R26 ;  /* 0x0000001a001a7245 */ /* 0x000fe40000201400 */
[--C-:B---3--:R-:W-:Y:S02]  /*e090*/  IADD3 R27, PT, PT, R68, 0x1c7, -R39.reuse ;  /* 0x000001c7441b7810 */ /* 0x108fe40007ffe827 */
[----:B------:R-:W-:Y:S01]  /*e0a0*/  FSEL R34, R34, -INF , !P5 ;  /* 0xff80000022227808 */ /* 0x000fe20006800000 */
[----:B-1----:R-:W-:Y:S01]  /*e0b0*/  FFMA.FTZ R26, -R187, R26, R24 ;  /* 0x0000001abb1a7223 */ /* 0x002fe20000010118 */
[----:B------:R-:W-:Y:S01]  /*e0c0*/  ISETP.GE.AND P5, PT, R42, R178, PT ;  /* 0x000000b22a00720c */ /* 0x000fe20003fa6270 */
[----:B------:R-:W-:Y:S01]  /*e0d0*/  VIADD R24, R66, 0xfffffe39 ;  /* 0xfffffe3942187836 */ /* 0x000fe20000000000 */
[----:B------:R-:W-:Y:S01]  /*e0e0*/  HMMA.16816.F32.BF16 R12, R4, R28, R12 ;  /* 0x0000001c040c723c */ /* 0x000fe2000004180c */
[----:B------:R-:W-:Y:S02]  /*e0f0*/  IABS R25, R27 ;  /* 0x0000001b00197213 */ /* 0x000fe40000000000 */
[----:B------:R-:W-:Y:S01]  /*e100*/  FSEL R43, R43, -INF , P3 ;  /* 0xff8000002b2b7808 */ /* 0x000fe20001800000 */
[----:B--2---:R-:W-:Y:S01]  /*e110*/  FFMA.FTZ R16, -R187, R17, R16 ;  /* 0x00000011bb107223 */ /* 0x004fe20000010110 */
        /* <DEDUP_REMOVED lines=189> */
[C---:B------:R-:W-:Y:S01]  /*ecf0*/  FFMA.FTZ R201, -R187.reuse, R17, R201 ;  /* 0x00000011bbc97223 */ /* 0x040fe200000101c9 */
        /* <DEDUP_REMOVED lines=641> */
[----:B--2---:R-:W-:Y:S01]  /*11510*/  FFMA.FTZ R225, -R187, R19, R225 ;  /* 0x00000013bbe17223 */ /* 0x004fe200000101e1 */
        /* <DEDUP_REMOVED lines=115> */
[C---:B------:R-:W-:Y:S01]  /*11c50*/  VIADD R15, R66.reuse, 0xfffffee1 ;  /* 0xfffffee1420f7836 */ /* 0x040fe20000000000 */
[----:B------:R-:W-:Y:S02]  /*11c60*/  FSEL R215, R215, -INF , P2 ;  /* 0xff800000d7d77808 */ /* 0x000fe40001000000 */
[C---:B------:R-:W-:Y:S01]  /*11c70*/  ISETP.GE.AND P1, PT, R13.reuse, R178, PT ;  /* 0x000000b20d00720c */ /* 0x040fe20003f26270 */
[----:B------:R-:W-:Y:S01]  /*11c80*/  MUFU.TANH R14, R14 ;  /* 0x0000000e000e7308 */ /* 0x000fe20000002400 */
[C---:B------:R-:W-:Y:S01]  /*11c90*/  ISETP.GE.AND P4, PT, R13.reuse, R177, PT ;  /* 0x000000b10d00720c */ /* 0x040fe20003f86270 */
[----:B------:R-:W-:Y:S01]  /*11ca0*/  HMMA.16816.F32.BF16 R8, R4, R36, R8 ;  /* 0x000000240408723c */ /* 0x000fe20000041808 */
[C---:B------:R-:W-:Y:S01]  /*11cb0*/  ISETP.GE.AND P5, PT, R13.reuse, R174, PT ;  /* 0x000000ae0d00720c */ /* 0x040fe20003fa6270 */
        /* <DEDUP_REMOVED lines=95> */
[----:B------:R-:W-:Y:S01]  /*122b0*/  VIADD R7, R66, 0xfffffef1 ;  /* 0xfffffef142077836 */ /* 0x000fe20000000000 */
        /* <DEDUP_REMOVED lines=104> */
.L_x_5070:
        /* <DEDUP_REMOVED lines=8> */
.L_x_5071:
[----:B------:R-:W-:Y:S05]  /*129c0*/  BSYNC.RECONVERGENT B0 ;  /* 0x0000000000007941 */ /* 0x000fea0003800200 */
.L_x_5069:
        /* <DEDUP_REMOVED lines=68> */
.L_x_5073:
[----:B------:R-:W-:Y:S05]  /*12e10*/  BSYNC.RECONVERGENT B0 ;  /* 0x0000000000007941 */ /* 0x000fea0003800200 */
.L_x_5072:
[----:B------:R-:W0:Y:S02]  /*12e20*/  LDGDEPBAR ;  /* 0x00000000000079af */ /* 0x000e240000000000 */
.L_x_5068:
[----:B------:R-:W-:Y:S05]  /*12e30*/  BSYNC.RECONVERGENT B1 ;  /* 0x0000000000017941 */ /* 0x000fea0003800200 */
.L_x_5067:
        /* <DEDUP_REMOVED lines=9> */
[----:B------:R-:W-:Y:S02]  /*12ed0*/  FMNMX3.FTZ R6, R6, R57, R56, !PT ;  /* 0x0000003906067276 */ /* 0x000fe40007810038 */
[----:B------:R-:W-:Y:S02]  /*12ee0*/  LEA R83, R83, R166, 0x1 ;  /* 0x000000a653537211 */ /* 0x000fe400078e08ff */
[----:B------:R-:W-:Y:S02]  /*12ef0*/  FMNMX3.FTZ R6, R6, R55, R53, !PT ;  /* 0x0000003706067276 */ /* 0x000fe40007810035 */
[----:B--2---:R-:W-:-:S02]  /*12f00*/  IADD3 R8, PT, PT, R83, 0x5000, RZ ;  /* 0x0000500053087810 */ /* 0x004fc40007ffe0ff */
        /* <DEDUP_REMOVED lines=38> */
[----:B------:R-:W-:Y:S01]  /*13170*/  FFMA.FTZ R86, R76, R82, -R80 ;  /* 0x000000524c567223 */ /* 0x000fe20000010850 */
        /* <DEDUP_REMOVED lines=13> */
[-CC-:B------:R-:W-:Y:S01]  /*13250*/  FFMA.FTZ R119, R63, R82.reuse, -R80.reuse ;  /* 0x000000523f777223 */ /* 0x180fe20000010850 */
[-CC-:B------:R-:W-:Y:S01]  /*13260*/  FFMA.FTZ R118, R62, R82.reuse, -R80.reuse ;  /* 0x000000523e767223 */ /* 0x180fe20000010850 */
[----:B------:R-:W-:Y:S01]  /*13270*/  FMUL.FTZ R149, R82, R149 ;  /* 0x0000009552957220 */ /* 0x000fe20000410000 */
[----:B------:R-:W-:Y:S01]  /*13280*/  FMNMX3.FTZ R34, R34, R213, R105, !PT ;  /* 0x000000d522227276 */ /* 0x000fe20007810069 */
[----:B------:R-:W-:Y:S01]  /*13290*/  MUFU.EX2 R148, R148 ;  /* 0x0000009400947308 */ /* 0x000fe20000000800 */
[-CC-:B------:R-:W-:Y:S01]  /*132a0*/  FFMA.FTZ R114, R61, R82.reuse, -R80.reuse ;  /* 0x000000523d727223 */ /* 0x180fe20000010850 */
        /* <DEDUP_REMOVED lines=22> */
[----:B------:R-:W2:Y:S01]  /*13410*/  MUFU.EX2 R118, R118 ;  /* 0x0000007600767308 */ /* 0x000ea20000000800 */
[----:B-1----:R-:W-:Y:S01]  /*13420*/  F2FP.BF16.F32.PACK_AB R13, R125, R148 ;  /* 0x000000947d0d723e */ /* 0x002fe200000010ff */
[-C--:B------:R-:W-:Y:S01]  /*13430*/  FFMA.FTZ R74, R219, R82.reuse, -R80 ;  /* 0x00000052db4a7223 */ /* 0x080fe20000010850 */
[----:B------:R-:W-:Y:S01]  /*13440*/  FMNMX3.FTZ R34, R34, R199, R198, !PT ;  /* 0x000000c722227276 */ /* 0x000fe200078100c6 */
[-CC-:B------:R-:W-:Y:S01]  /*13450*/  FFMA.FTZ R73, R220, R82.reuse, -R80.reuse ;  /* 0x00000052dc497223 */ /* 0x180fe20000010850 */
[-CC-:B------:R-:W-:Y:S01]  /*13460*/  FFMA.FTZ R72, R221, R82.reuse, -R80.reuse ;  /* 0x00000052dd487223 */ /* 0x180fe20000010850 */
[----:B------:R-:W-:Y:S01]  /*13470*/  FFMA.FTZ R71, R222, R82, -R80 ;  /* 0x00000052de477223 */ /* 0x000fe20000010850 */
[----:B------:R-:W-:Y:S01]  /*13480*/  FMNMX3.FTZ R34, R34, R186, R168, !PT ;  /* 0x000000ba22227276 */ /* 0x000fe200078100a8 */
[----:B------:R-:W1:Y:S01]  /*13490*/  MUFU.EX2 R149, R149 ;  /* 0x0000009500957308 */ /* 0x000e620000000800 */
[-CC-:B------:R-:W-:Y:S01]  /*134a0*/  FFMA.FTZ R70, R223, R82.reuse, -R80.reuse ;  /* 0x00000052df467223 */ /* 0x180fe20000010850 */
[-CC-:B------:R-:W-:Y:S01]  /*134b0*/  FFMA.FTZ R69, R224, R82.reuse, -R80.reuse ;  /* 0x00000052e0457223 */ /* 0x180fe20000010850 */
[----:B------:R-:W-:Y:S01]  /*134c0*/  FMNMX3.FTZ R34, R34, R167, R163, !PT ;  /* 0x000000a722227276 */ /* 0x000fe200078100a3 */
[-CC-:B------:R-:W-:Y:S01]  /*134d0*/  FFMA.FTZ R68, R226, R82.reuse, -R80.reuse ;  /* 0x00000052e2447223 */ /* 0x180fe20000010850 */
[-CC-:B------:R-:W-:Y:S01]  /*134e0*/  FFMA.FTZ R67, R227, R82.reuse, -R80.reuse ;  /* 0x00000052e3437223 */ /* 0x180fe20000010850 */
[--C-:B------:R-:W-:Y:S01]  /*134f0*/  FFMA.FTZ R66, R228, R82, -R80.reuse ;  /* 0x00000052e4427223 */ /* 0x100fe20000010850 */
[----:B------:R-:W-:Y:S01]  /*13500*/  FMNMX3.FTZ R34, R34, R162, R161, !PT ;  /* 0x000000a222227276 */ /* 0x000fe200078100a1 */
[----:B------:R-:W-:Y:S01]  /*13510*/  MUFU.EX2 R114, R114 ;  /* 0x0000007200727308 */ /* 0x000fe20000000800 */
[----:B--2---:R-:W-:Y:S01]  /*13520*/  F2FP.BF16.F32.PACK_AB R15, R118, R119 ;  /* 0x00000077760f723e */ /* 0x004fe200000010ff */
[--C-:B------:R-:W-:Y:S01]  /*13530*/  FFMA.FTZ R65, R229, R82, -R80.reuse ;  /* 0x00000052e5417223 */ /* 0x100fe20000010850 */
[----:B------:R-:W-:Y:S01]  /*13540*/  FMNMX3.FTZ R34, R34, R160, R159, !PT ;  /* 0x000000a022227276 */ /* 0x000fe2000781009f */
[-CC-:B------:R-:W-:Y:S01]  /*13550*/  FFMA.FTZ R64, R230, R82.reuse, -R80.reuse ;  /* 0x00000052e6407223 */ /* 0x180fe20000010850 */
[-CC-:B------:R-:W-:Y:S01]  /*13560*/  FFMA.FTZ R63, R231, R82.reuse, -R80.reuse ;  /* 0x00000052e73f7223 */ /* 0x180fe20000010850 */
[----:B------:R-:W-:Y:S01]  /*13570*/  FFMA.FTZ R62, R232, R82, -R80 ;  /* 0x00000052e83e7223 */ /* 0x000fe20000010850 */
[----:B------:R-:W-:Y:S01]  /*13580*/  FMNMX3.FTZ R34, R34, R158, R157, !PT ;  /* 0x0000009e22227276 */ /* 0x000fe2000781009d */
[----:B------:R-:W2:Y:S01]  /*13590*/  MUFU.EX2 R112, R112 ;  /* 0x0000007000707308 */ /* 0x000ea20000000800 */
[-C--:B-1----:R-:W-:Y:S01]  /*135a0*/  FMUL.FTZ R18, R146, R149.reuse ;  /* 0x0000009592127220 */ /* 0x082fe20000410000 */
[-C--:B------:R-:W-:Y:S01]  /*135b0*/  FMUL.FTZ R19, R147, R149.reuse ;  /* 0x0000009593137220 */ /* 0x080fe20000410000 */
[----:B------:R-:W-:Y:S01]  /*135c0*/  FMNMX3.FTZ R34, R34, R156, R155, !PT ;  /* 0x0000009c22227276 */ /* 0x000fe2000781009b */
[-C--:B------:R-:W-:Y:S01]  /*135d0*/  FMUL.FTZ R142, R142, R149.reuse ;  /* 0x000000958e8e7220 */ /* 0x080fe20000410000 */
[-C--:B------:R-:W-:Y:S01]  /*135e0*/  FMUL.FTZ R143, R143, R149.reuse ;  /* 0x000000958f8f7220 */ /* 0x080fe20000410000 */
[-C--:B------:R-:W-:Y:S01]  /*135f0*/  FMUL.FTZ R138, R138, R149.reuse ;  /* 0x000000958a8a7220 */ /* 0x080fe20000410000 */
[----:B------:R-:W-:Y:S01]  /*13600*/  FMNMX3.FTZ R34, R34, R154, R153, !PT ;  /* 0x0000009a22227276 */ /* 0x000fe20007810099 */
[-C--:B------:R-:W-:Y:S01]  /*13610*/  FMUL.FTZ R139, R139, R149.reuse ;  /* 0x000000958b8b7220 */ /* 0x080fe20000410000 */
[-C--:B------:R-:W-:Y:S01]  /*13620*/  FMUL.FTZ R134, R134, R149.reuse ;  /* 0x0000009586867220 */ /* 0x080fe20000410000 */
[----:B------:R-:W-:Y:S01]  /*13630*/  FMUL.FTZ R135, R135, R149 ;  /* 0x0000009587877220 */ /* 0x000fe20000410000 */
[----:B------:R-:W-:Y:S01]  /*13640*/  FMNMX3.FTZ R34, R34, R131, R130, !PT ;  /* 0x0000008322227276 */ /* 0x000fe20007810082 */
[----:B------:R-:W-:Y:S01]  /*13650*/  MUFU.EX2 R110, R110 ;  /* 0x0000006e006e7308 */ /* 0x000fe20000000800 */
[----:B------:R-:W-:Y:S01]  /*13660*/  FFMA.FTZ R148, R196, R149, R148 ;  /* 0x00000095c4947223 */ /* 0x000fe20000010094 */
[--C-:B------:R-:W-:Y:S01]  /*13670*/  FFMA.FTZ R61, R233, R82, -R80.reuse ;  /* 0x00000052e93d7223 */ /* 0x100fe20000010850 */
[----:B------:R-:W-:Y:S01]  /*13680*/  FMNMX3.FTZ R34, R34, R124, R117, !PT ;  /* 0x0000007c22227276 */ /* 0x000fe20007810075 */
[----:B------:R-:W-:Y:S01]  /*13690*/  FFMA.FTZ R60, R234, R82, -R80 ;  /* 0x00000052ea3c7223 */ /* 0x000fe20000010850 */
[----:B--2---:R-:W-:Y:S01]  /*136a0*/  F2FP.BF16.F32.PACK_AB R29, R112, R114 ;  /* 0x00000072701d723e */ /* 0x004fe200000010ff */
[----:B------:R-:W-:Y:S01]  /*136b0*/  FADD.FTZ R148, R125, R148 ;  /* 0x000000947d947221 */ /* 0x000fe20000010000 */
[----:B------:R-:W-:Y:S01]  /*136c0*/  FMNMX3.FTZ R34, R34, R108, R106, !PT ;  /* 0x0000006c22227276 */ /* 0x000fe2000781006a */
[----:B------:R-:W1:Y:S01]  /*136d0*/  MUFU.EX2 R109, R109 ;  /* 0x0000006d006d7308 */ /* 0x000e620000000800 */
[----:B------:R-:W-:Y:S01]  /*136e0*/  FFMA.FTZ R59, R235, R82, -R80 ;  /* 0x00000052eb3b7223 */ /* 0x000fe20000010850 */
[----:B------:R-:W-:Y:S01]  /*136f0*/  FADD.FTZ R148, R119, R148 ;  /* 0x0000009477947221 */ /* 0x000fe20000010000 */
[----:B------:R-:W-:Y:S01]  /*13700*/  FMNMX3.FTZ R34, R34, R102, R99, !PT ;  /* 0x0000006622227276 */ /* 0x000fe20007810063 */
[-CC-:B------:R-:W-:Y:S01]  /*13710*/  FFMA.FTZ R58, R236, R82.reuse, -R80.reuse ;  /* 0x00000052ec3a7223 */ /* 0x180fe20000010850 */
[----:B------:R-:W-:Y:S01]  /*13720*/  FFMA.FTZ R57, R237, R82, -R80 ;  /* 0x00000052ed397223 */ /* 0x000fe20000010850 */
[----:B------:R-:W-:Y:S01]  /*13730*/  FADD.FTZ R118, R118, R148 ;  /* 0x0000009476767221 */ /* 0x000fe20000010000 */
[----:B------:R-:W-:Y:S01]  /*13740*/  FMNMX3.FTZ R34, R34, R96, R95, !PT ;  /* 0x0000006022227276 */ /* 0x000fe2000781005f */
[----:B------:R-:W2:Y:S01]  /*13750*/  MUFU.EX2 R107, R107 ;  /* 0x0000006b006b7308 */ /* 0x000ea20000000800 */
[-C--:B------:R-:W-:Y:S01]  /*13760*/  FFMA.FTZ R56, R238, R82.reuse, -R80 ;  /* 0x00000052ee387223 */ /* 0x080fe20000010850 */
[----:B------:R-:W-:Y:S01]  /*13770*/  FADD.FTZ R118, R114, R118 ;  /* 0x0000007672767221 */ /* 0x000fe20000010000 */
[----:B------:R-:W-:Y:S01]  /*13780*/  FMNMX3.FTZ R34, R34, R91, R88, !PT ;  /* 0x0000005b22227276 */ /* 0x000fe20007810058 */
[-CC-:B------:R-:W-:Y:S01]  /*13790*/  FFMA.FTZ R114, R113, R82.reuse, -R80.reuse ;  /* 0x0000005271727223 */ /* 0x180fe20000010850 */
[----:B------:R-:W-:Y:S01]  /*137a0*/  FFMA.FTZ R55, R239, R82, -R80 ;  /* 0x00000052ef377223 */ /* 0x000fe20000010850 */
[----:B------:R-:W-:Y:S01]  /*137b0*/  FADD.FTZ R113, R112, R118 ;  /* 0x0000007670717221 */ /* 0x000fe20000010000 */
[----:B------:R-:W-:Y:S01]  /*137c0*/  FMNMX3.FTZ R34, R34, R50, R49, !PT ;  /* 0x0000003222227276 */ /* 0x000fe20007810031 */
[----:B------:R-:W3:Y:S01]  /*137d0*/  MUFU.EX2 R104, R104 ;  /* 0x0000006800687308 */ /* 0x000ee20000000800 */
[----:B-1----:R-:W-:Y:S01]  /*137e0*/  F2FP.BF16.F32.PACK_AB R31, R109, R110 ;  /* 0x0000006e6d1f723e */ /* 0x002fe200000010ff */
[----:B------:R-:W-:Y:S01]  /*137f0*/  FADD.FTZ R113, R110, R113 ;  /* 0x000000716e717221 */ /* 0x000fe20000010000 */
[----:B------:R-:W-:Y:S01]  /*13800*/  FMNMX3.FTZ R34, R34, R48, R47, !PT ;  /* 0x0000003022227276 */ /* 0x000fe2000781002f */
[-CC-:B------:R-:W-:Y:S01]  /*13810*/  FFMA.FTZ R54, R240, R82.reuse, -R80.reuse ;  /* 0x00000052f0367223 */ /* 0x180fe20000010850 */
[-C--:B------:R-:W-:Y:S01]  /*13820*/  FFMA.FTZ R53, R241, R82.reuse, -R80 ;  /* 0x00000052f1357223 */ /* 0x080fe20000010850 */
[----:B------:R-:W-:Y:S01]  /*13830*/  FADD.FTZ R109, R109, R113 ;  /* 0x000000716d6d7221 */ /* 0x000fe20000010000 */
[----:B------:R-:W-:Y:S01]  /*13840*/  FMNMX3.FTZ R34, R34, R45, R44, !PT ;  /* 0x0000002d22227276 */ /* 0x000fe2000781002c */
[----:B------:R-:W-:Y:S01]  /*13850*/  MUFU.EX2 R103, R103 ;  /* 0x0000006700677308 */ /* 0x000fe20000000800 */
[-C--:B------:R-:W-:Y:S01]  /*13860*/  FFMA.FTZ R52, R242, R82.reuse, -R80 ;  /* 0x00000052f2347223 */ /* 0x080fe20000010850 */
[----:B--2---:R-:W-:Y:S01]  /*13870*/  FADD.FTZ R109, R107, R109 ;  /* 0x0000006d6b6d7221 */ /* 0x004fe20000010000 */
        /* <DEDUP_REMOVED lines=9> */
[----:B------:R-:W-:-:S04]  /*13910*/  FFMA.FTZ R196, R35, R82, -R80 ;  /* 0x0000005223c47223 */ /* 0x000fc80000010850 */
        /* <DEDUP_REMOVED lines=489> */
.L_x_5063:
[----:B------:R-:W-:-:S07]  /*157b0*/  IADD3 R186, PT, PT, R32, -0x1, RZ ;  /* 0xffffffff20ba7810 */ /* 0x000fce0007ffe0ff */
.L_x_5074:
[----:B------:R-:W-:Y:S05]  /*157c0*/  BSYNC B2 ;  /* 0x0000000000027941 */ /* 0x000fea0003800000 */
.L_x_5062:
[----:B------:R-:W-:-:S13]  /*157d0*/  ISETP.GE.AND P0, PT, R186, R179, PT ;  /* 0x000000b3ba00720c */ /* 0x000fda0003f06270 */
[----:B------:R-:W-:Y:S05]  /*157e0*/  @!P0 BRA `(.L_x_5075) ;  /* 0x0000009c00e88947 */ /* 0x000fea0003800000 */
[----:B------:R-:W-:Y:S01]  /*157f0*/  ISETP.NE.U32.AND P3, PT, R194, RZ, PT ;  /* 0x000000ffc200720c */ /* 0x000fe20003f65070 */
[----:B------:R-:W-:Y:S02]  /*15800*/  IMAD.MOV.U32 R149, RZ, RZ, R0 ;  /* 0x000000ffff957224 */ /* 0x000fe400078e0000 */
[----:B------:R-:W-:Y:S01]  /*15810*/  IMAD.MOV.U32 R148, RZ, RZ, R20 ;  /* 0x000000ffff947224 */ /* 0x000fe200078e0014 */
[----:B------:R-:W-:-:S13]  /*15820*/  ISETP.NE.AND.EX P3, PT, R195, RZ, PT, P3 ;  /* 0x000000ffc300720c */ /* 0x000fda0003f65330 */
.L_x_5082:
[----:B------:R-:W-:Y:S01]  /*15830*/  ISETP.GE.AND P1, PT, R190, R188, PT ;  /* 0x000000bcbe00720c */ /* 0x000fe20003f26270 */
[----:B------:R-:W-:Y:S04]  /*15840*/  DEPBAR.LE SB0, 0x0 ;  /* 0x000080000000791a */ /* 0x000fe80000000000 */
[----:B------:R-:W-:Y:S05]  /*15850*/  WARPSYNC.ALL ;  /* 0x0000000000007948 */ /* 0x000fea0003800000 */
[----:B------:R-:W-:Y:S01]  /*15860*/  BAR.SYNC.DEFER_BLOCKING 0x0 ;  /* 0x0000000000007b1d */ /* 0x000fe20000010000 */
[----:B------:R-:W-:Y:S02]  /*15870*/  @!P3 IMAD.MOV.U32 R0, RZ, RZ, RZ ;  /* 0x000000ffff00b224 */ /* 0x000fe400078e00ff */
[----:B------:R-:W-:Y:S02]  /*15880*/  IMAD.MOV.U32 R5, RZ, RZ, R183 ;  /* 0x000000ffff057224 */ /* 0x000fe400078e00b7 */
[----:B------:R-:W-:Y:S01]  /*15890*/  IMAD.MOV.U32 R4, RZ, RZ, R182 ;  /* 0x000000ffff047224 */ /* 0x000fe200078e00b6 */
        /* <DEDUP_REMOVED lines=8> */
[----:B------:R-:W-:Y:S03]  /*15920*/  IMAD.SHL.U32 R0, R172, 0x40, RZ ;  /* 0x00000040ac007824 */ /* 0x000fe600078e00ff */
[----:B------:R-:W-:Y:S01]  /*15930*/  @!P3 LEA.HI.X.SX32 R182, R6, R182, 0x1, P2 ;  /* 0x000000b606b6b211 */ /* 0x000fe200010f0eff */
[----:B-----5:R-:W-:Y:S08]  /*15940*/  @!P3 BRA `(.L_x_5077) ;  /* 0x0000000000fcb947 */ /* 0x020ff00003800000 */
        /* <DEDUP_REMOVED lines=32> */
[----:B------:R-:W-:Y:S01]  /*15b50*/  ISETP.GE.U32.AND P6, PT, R9, R10, PT ;  /* 0x0000000a0900720c */ /* 0x000fe20003fc6070 */
[----:B------:R-:W3:Y:S01]  /*15b60*/  LD.E.64 R14, desc[UR4][R2.64+0x40] ;  /* 0x00004004020e7980 */ /* 0x000ee2000c101b00 */
[----:B------:R-:W-:Y:S05]  /*15b70*/  LOP3.LUT R6, RZ, R13, RZ, 0x33, !PT ;  /* 0x0000000dff067212 */ /* 0x000fea00078e33ff */
[----:B------:R-:W-:Y:S02]  /*15b80*/  @P5 IADD3 R11, PT, PT, R11, 0x1, RZ ;  /* 0x000000010b0b5810 */ /* 0x000fe40007ffe0ff */
[----:B------:R-:W-:Y:S03]  /*15b90*/  ISETP.NE.AND P5, PT, R13, RZ, PT ;  /* 0x000000ff0d00720c */ /* 0x000fe60003fa5270 */
        /* <DEDUP_REMOVED lines=26> */
.L_x_5077:
[----:B------:R-:W-:Y:S05]  /*15d40*/  BSYNC.RECONVERGENT B0 ;  /* 0x0000000000007941 */ /* 0x000fea0003800200 */
.L_x_5076:
[-C--:B------:R-:W-:Y:S01]  /*15d50*/  @!P1 MOV R8, R183.reuse ;  /* 0x000000b700089202 */ /* 0x080fe20000000f00 */
[----:B------:R-:W-:Y:S01]  /*15d60*/  @!P0 IMAD R4, R173, 0xc0, RZ ;  /* 0x000000c0ad048824 */ /* 0x000fe200078e02ff */
[----:B------:R-:W-:Y:S01]  /*15d70*/  @!P1 MOV R9, R182 ;  /* 0x000000b600099202 */ /* 0x000fe20000000f00 */
[----:B------:R-:W1:Y:S01]  /*15d80*/  S2R R151, SR_TID.X ;  /* 0x0000000000977919 */ /* 0x000e620000002100 */
[----:B------:R-:W-:Y:S01]  /*15d90*/  IADD3 R6, P2, PT, R0, R183, RZ ;  /* 0x000000b700067210 */ /* 0x000fe20007f5e0ff */
[----:B------:R-:W-:Y:S01]  /*15da0*/  BSSY.RECONVERGENT B1, `(.L_x_5078) ;  /* 0x0000252000017945 */ /* 0x000fe20003800200 */
[C---:B------:R-:W-:Y:S01]  /*15db0*/  SHF.L.U64.HI R5, R172.reuse, 0x6, R173 ;  /* 0x00000006ac057819 */ /* 0x040fe200000102ad */
[----:B------:R-:W-:Y:S01]  /*15dc0*/  @!PT LDS RZ, [RZ] ;  /* 0x00000000fffff984 */ /* 0x000fe20000000800 */
[----:B------:R-:W-:Y:S01]  /*15dd0*/  @!PT LDS RZ, [RZ] ;  /* 0x00000000fffff984 */ /* 0x000fe20000000800 */
[----:B------:R-:W-:Y:S01]  /*15de0*/  @!PT LDS RZ, [RZ] ;  /* 0x00000000fffff984 */ /* 0x000fe20000000800 */
[----:B------:R2:W-:Y:S01]  /*15df0*/  @!P1 LDGSTS.E.BYPASS.LTC128B.128 [R189+0x5000], desc[UR4][R8.64] ;  /* 0x0500000008bd9fae */ /* 0x0005e2000b981a04 */
[----:B------:R-:W-:Y:S02]  /*15e00*/  @!P0 MOV R10, R6 ;  /* 0x00000006000a8202 */ /* 0x000fe40000000f00 */
[----:B------:R-:W-:Y:S02]  /*15e10*/  IADD3.X R7, PT, PT, R5, R182, RZ, P2, !PT ;  /* 0x000000b605077210 */ /* 0x000fe400017fe4ff */
[----:B------:R-:W-:Y:S02]  /*15e20*/  @!P0 MOV R12, R6 ;  /* 0x00000006000c8202 */ /* 0x000fe40000000f00 */
[-C--:B------:R-:W-:Y:S01]  /*15e30*/  @!P0 MOV R11, R7.reuse ;  /* 0x00000007000b8202 */ /* 0x080fe20000000f00 */
[----:B------:R-:W-:Y:S01]  /*15e40*/  @P1 STS.128 [R189+0x5000], RZ ;  /* 0x005000ffbd001388 */ /* 0x000fe20000000c00 */
[C---:B------:R-:W-:Y:S01]  /*15e50*/  @!P0 IMAD.WIDE.U32 R14, R172.reuse, 0xc0, R6 ;  /* 0x000000c0ac0e8825 */ /* 0x040fe200078e0006 */
[----:B------:R-:W-:Y:S03]  /*15e60*/  @!P0 MOV R13, R7 ;  /* 0x00000007000d8202 */ /* 0x000fe60000000f00 */
[----:B------:R-:W-:Y:S01]  /*15e70*/  @!P0 IMAD.WIDE.U32 R10, R172, 0x180, R10 ;  /* 0x00000180ac0a8825 */ /* 0x000fe200078e000a */
[----:B------:R-:W-:Y:S02]  /*15e80*/  @!P0 IADD3 R15, PT, PT, R4, R15, RZ ;  /* 0x0000000f040f8210 */ /* 0x000fe40007ffe0ff */
[----:B------:R-:W-:Y:S01]  /*15e90*/  @P0 STS.128 [R189+0x5800], RZ ;  /* 0x005800ffbd000388 */ /* 0x000fe20000000c00 */
[----:B------:R-:W-:Y:S07]  /*15ea0*/  @!P0 IMAD.WIDE.U32 R12, R172, 0x140, R12 ;  /* 0x00000140ac0c8825 */ /* 0x000fee00078e000c */
[----:B------:R-:W-:Y:S01]  /*15eb0*/  @!PT LDS RZ, [RZ] ;  /* 0x00000000fffff984 */ /* 0x000fe20000000800 */
[----:B------:R-:W-:Y:S01]  /*15ec0*/  @!PT LDS RZ, [RZ] ;  /* 0x00000000fffff984 */ /* 0x000fe20000000800 */
[----:B------:R-:W-:Y:S01]  /*15ed0*/  @!PT LDS RZ, [RZ] ;  /* 0x00000000fffff984 */ /* 0x000fe20000000800 */
[----:B------:R-:W-:Y:S01]  /*15ee0*/  @!P0 LDGSTS.E.BYPASS.LTC128B.128 [R189+0x5800], desc[UR4][R6.64] ;  /* 0x0580000006bd8fae */ /* 0x000fe2000b981a04 */
[----:B--2---:R-:W-:Y:S01]  /*15ef0*/  @!P0 IADD3 R8, P2, PT, R6, R0, RZ ;  /* 0x0000000006088210 */ /* 0x004fe20007f5e0ff */
[----:B------:R-:W-:Y:S01]  /*15f00*/  @!P0 IMAD R0, R173, 0x140, RZ ;  /* 0x00000140ad008824 */ /* 0x000fe200078e02ff */
[----:B-1----:R-:W-:Y:S02]  /*15f10*/  SHF.L.U32 R150, R151, 0x2, RZ ;  /* 0x0000000297967819 */ /* 0x002fe400000006ff */
[----:B------:R-:W-:Y:S03]  /*15f20*/  @!P0 IADD3.X R9, PT, PT, R7, R5, RZ, P2, !PT ;  /* 0x0000000507098210 */ /* 0x000fe600017fe4ff */
[----:B------:R-:W-:Y:S01]  /*15f30*/  @P0 STS.128 [R189+0x6000], RZ ;  /* 0x006000ffbd000388 */ /* 0x000fe20000000c00 */
[----:B------:R-:W-:Y:S01]  /*15f40*/  @!P0 LEA R4, P2, R172, R6, 0x8 ;  /* 0x00000006ac048211 */ /* 0x000fe200078440ff */
[----:B------:R-:W-:Y:S01]  /*15f50*/  @!P0 IMAD R5, R173, 0x180, RZ ;  /* 0x00000180ad058824 */ /* 0x000fe200078e02ff */
[----:B------:R-:W-:Y:S02]  /*15f60*/  @!P0 IADD3 R13, PT, PT, R0, R13, RZ ;  /* 0x0000000d000d8210 */ /* 0x000fe40007ffe0ff */
[----:B------:R-:W-:Y:S02]  /*15f70*/  LOP3.LUT R0, R150, 0x18, RZ, 0xc0, !PT ;  /* 0x0000001896007812 */ /* 0x000fe400078ec0ff */
[----:B------:R-:W-:Y:S01]  /*15f80*/  @!P0 IADD3 R11, PT, PT, R5, R11, RZ ;  /* 0x0000000b050b8210 */ /* 0x000fe20007ffe0ff */
[----:B------:R-:W-:Y:S01]  /*15f90*/  @!PT LDS RZ, [RZ] ;  /* 0x00000000fffff984 */ /* 0x000fe20000000800 */
[----:B------:R-:W-:Y:S01]  /*15fa0*/  @!PT LDS RZ, [RZ] ;  /* 0x00000000fffff984 */ /* 0x000fe20000000800 */
[----:B------:R-:W-:Y:S01]  /*15fb0*/  @!PT LDS RZ, [RZ] ;  /* 0x00000000fffff984 */ /* 0x000fe20000000800 */
[----:B------:R1:W-:Y:S01]  /*15fc0*/  @!P0 LDGSTS.E.BYPASS.LTC128B.128 [R189+0x6000], desc[UR4][R8.64] ;  /* 0x0600000008bd8fae */ /* 0x0003e2000b981a04 */
[-C--:B------:R-:W-:Y:S02]  /*15fd0*/  @!P0 LEA.HI.X R5, R172, R7.reuse, R173, 0x8, P2 ;  /* 0x00000007ac058211 */ /* 0x080fe400010f44ad */
[C---:B------:R-:W-:Y:S02]  /*15fe0*/  LOP3.LUT P2, RZ, R151.reuse, 0x4, RZ, 0xc0, !PT ;  /* 0x0000000497ff7812 */ /* 0x040fe4000784c0ff */
[----:B------:R-:W-:Y:S02]  /*15ff0*/  SHF.L.U32 R168, R151, 0x5, RZ ;  /* 0x0000000597a87819 */ /* 0x000fe400000006ff */
[----:B------:R-:W-:Y:S01]  /*16000*/  SHF.R.U32.HI R164, RZ, 0x1, R151 ;  /* 0x00000001ffa47819 */ /* 0x000fe20000011697 */
[----:B------:R-:W-:Y:S03]  /*16010*/  @P0 STS.128 [R189+0x6800], RZ ;  /* 0x006800ffbd000388 */ /* 0x000fe60000000c00 */
[----:B------:R-:W-:Y:S04]  /*16020*/  LOP3.LUT R167, R164, 0x8, RZ, 0xc0, !PT ;  /* 0x00000008a4a77812 */ /* 0x000fe800078ec0ff */
[--C-:B------:R-:W-:Y:S04]  /*16030*/  LOP3.LUT R167, R167, 0xc0, R168.reuse, 0xf8, !PT ;  /* 0x000000c0a7a77812 */ /* 0x100fe800078ef8a8 */
[----:B------:R-:W-:Y:S02]  /*16040*/  LOP3.LUT R167, R167, R0, RZ, 0x3c, !PT ;  /* 0x00000000a7a77212 */ /* 0x000fe400078e3cff */
[C---:B-1----:R-:W-:Y:S04]  /*16050*/  @!P0 LEA R8, P4, R172.reuse, R6, 0x7 ;  /* 0x00000006ac088211 */ /* 0x042fe800078838ff */
[----:B------:R-:W-:Y:S02]  /*16060*/  @!P0 LEA.HI.X R9, R172, R7, R173, 0x7, P4 ;  /* 0x00000007ac098211 */ /* 0x000fe400020f3cad */
[----:B------:R-:W-:Y:S03]  /*16070*/  ISETP.GT.AND P4, PT, R186, R179, PT ;  /* 0x000000b3ba00720c */ /* 0x000fe60003f84270 */
        /* <DEDUP_REMOVED lines=26> */
[----:B------:R1:W-:Y:S01]  /*16220*/  @!P0 LDGSTS.E.BYPASS.LTC128B.128 [R189+0x8800], desc[UR4][R10.64] ;  /* 0x088000000abd8fae */ /* 0x0003e2000b981a04 */
[C---:B------:R-:W-:Y:S02]  /*16230*/  LOP3.LUT R165, R5.reuse, 0x3e00, RZ, 0xc0, !PT ;  /* 0x00003e0005a57812 */ /* 0x040fe400078ec0ff */
[----:B------:R-:W-:Y:S02]  /*16240*/  LOP3.LUT R5, R5, 0x100, RZ, 0xc0, !PT ;  /* 0x0000010005057812 */ /* 0x000fe400078ec0ff */
[--C-:B------:R-:W-:Y:S02]  /*16250*/  LOP3.LUT R156, R165, 0x20, R168.reuse, 0xf8, !PT ;  /* 0x00000020a59c7812 */ /* 0x100fe400078ef8a8 */
[--C-:B------:R-:W-:Y:S01]  /*16260*/  LOP3.LUT R5, R5, 0x20, R168.reuse, 0xf8, !PT ;  /* 0x0000002005057812 */ /* 0x100fe200078ef8a8 */
[----:B------:R-:W2:Y:S01]  /*16270*/  LD.E R198, desc[UR4][R2.64+0x18c] ;  /* 0x00018c0402c67980 */ /* 0x000ea2000c101900 */
[----:B------:R-:W-:Y:S02]  /*16280*/  LOP3.LUT R156, R156, 0x100, R168, 0xf8, !PT ;  /* 0x000001009c9c7812 */ /* 0x000fe400078ef8a8 */
[----:B------:R-:W-:Y:S01]  /*16290*/  LOP3.LUT R4, R5, R4, R0, 0xf6, !PT ;  /* 0x0000000405047212 */ /* 0x000fe200078ef600 */
[----:B------:R-:W0:Y:S01]  /*162a0*/  LDGDEPBAR ;  /* 0x00000000000079af */ /* 0x000e220000000000 */
[----:B------:R-:W-:Y:S02]  /*162b0*/  LOP3.LUT R156, R156, R167, RZ, 0xfc, !PT ;  /* 0x000000a79c9c7212 */ /* 0x000fe400078efcff */
[-C--:B------:R-:W-:Y:S02]  /*162c0*/  LEA R152, R4, R166.reuse, 0x1 ;  /* 0x000000a604987211 */ /* 0x080fe400078e08ff */
[----:B------:R-:W-:Y:S02]  /*162d0*/  LEA R156, R156, R166, 0x1 ;  /* 0x000000a69c9c7211 */ /* 0x000fe400078e08ff */
[----:B------:R-:W-:Y:S01]  /*162e0*/  MOV R0, 0x20 ;  /* 0x0000002000007802 */ /* 0x000fe20000000f00 */
[----:B------:R-:W-:Y:S03]  /*162f0*/  LDSM.16.M88.4 R16, [R152+0x1400] ;  /* 0x001400009810783b */ /* 0x000fe60000000200 */
[----:B------:R-:W-:Y:S05]  /*16300*/  SEL R0, R0, 0xffffffe0, !P2 ;  /* 0xffffffe000007807 */ /* 0x000fea0005000000 */
[----:B------:R3:W-:Y:S08]  /*16310*/  LDSM.16.M88.4 R128, [R156] ;  /* 0x000000009c80783b */ /* 0x0007f00000000200 */
[----:B-1----:R-:W1:Y:S08]  /*16320*/  LDSM.16.M88.4 R8, [R152+0x1000] ;  /* 0x001000009808783b */ /* 0x002e700000000200 */
[----:B------:R-:W4:Y:S01]  /*16330*/  LDSM.16.M88.4 R24, [R152+0x1800] ;  /* 0x001800009818783b */ /* 0x000f220000000200 */
[----:B---3--:R-:W-:Y:S07]  /*16340*/  IADD3 R156, PT, PT, R156, R0, RZ ;  /* 0x000000009c9c7210 */ /* 0x008fee0007ffe0ff */
[----:B------:R-:W3:Y:S01]  /*16350*/  LDSM.16.M88.4 R32, [R152+0x1c00] ;  /* 0x001c00009820783b */ /* 0x000ee20000000200 */
[----:B------:R-:W-:Y:S07]  /*16360*/  IADD3 R0, PT, PT, R0, R152, RZ ;  /* 0x0000009800007210 */ /* 0x000fee0007ffe0ff */
        /* <DEDUP_REMOVED lines=11> */
[C---:B----4-:R-:W-:Y:S07]  /*16420*/  HMMA.16816.F32.BF16 R20, R128.reuse, R24, RZ ;  /* 0x000000188014723c */ /* 0x050fee00000418ff */
[----:B------:R-:W4:Y:S01]  /*16430*/  LDSM.16.M88.4 R96, [R152+0x3c00] ;  /* 0x003c00009860783b */ /* 0x000f220000000200 */
[C---:B------:R-:W-:Y:S07]  /*16440*/  HMMA.16816.F32.BF16 R24, R128.reuse, R26, RZ ;  /* 0x0000001a8018723c */ /* 0x040fee00000418ff */
[----:B------:R-:W4:Y:S01]  /*16450*/  LDSM.16.M88.4 R104, [R152+0x4000] ;  /* 0x004000009868783b */ /* 0x000f220000000200 */
        /* <DEDUP_REMOVED lines=195> */
[-C--:B----4-:R-:W-:Y:S01]  /*17090*/  FMUL.FTZ R84, R86, R198.reuse ;  /* 0x000000c656547220 */ /* 0x090fe20000410000 */
[C---:B---3--:R-:W-:Y:S08]  /*170a0*/  HMMA.16816.F32.BF16 R100, R156.reuse, R4, R100 ;  /* 0x000000049c64723c */ /* 0x048ff00000041864 */
[----:B------:R3:W4:Y:S01]  /*170b0*/  MUFU.TANH R216, R90 ;  /* 0x0000005a00d87308 */ /* 0x0007220000002400 */
        /* <DEDUP_REMOVED lines=14> */
[-C--:B-----5:R-:W-:Y:S01]  /*171a0*/  FMUL.FTZ R88, R102, R198.reuse ;  /* 0x000000c666587220 */ /* 0x0a0fe20000410000 */
[-C--:B------:R-:W-:Y:S06]  /*171b0*/  FMUL.FTZ R86, R103, R198.reuse ;  /* 0x000000c667567220 */ /* 0x080fec0000410000 */
[----:B------:R5:W1:Y:S01]  /*171c0*/  MUFU.TANH R221, R85 ;  /* 0x0000005500dd7308 */ /* 0x000a620000002400 */
[-C--:B------:R-:W-:Y:S01]  /*171d0*/  FMUL.FTZ R104, R104, R198.reuse ;  /* 0x000000c668687220 */ /* 0x080fe20000410000 */
[-C--:B---3--:R-:W-:Y:S01]  /*171e0*/  FMUL.FTZ R90, R106, R198.reuse ;  /* 0x000000c66a5a7220 */ /* 0x088fe20000410000 */
[-C--:B------:R-:W-:Y:S01]  /*171f0*/  FMUL.FTZ R89, R107, R198.reuse ;  /* 0x000000c66b597220 */ /* 0x080fe20000410000 */
[C---:B--2---:R-:W-:Y:S06]  /*17200*/  HMMA.16816.F32.BF16 R108, R156.reuse, R8, R108 ;  /* 0x000000089c6c723c */ /* 0x044fec000004186c */
[----:B------:R2:W3:Y:S01]  /*17210*/  MUFU.TANH R215, R91 ;  /* 0x0000005b00d77308 */ /* 0x0004e20000002400 */
[-C--:B----4-:R-:W-:Y:S01]  /*17220*/  FMUL.FTZ R95, R105, R198.reuse ;  /* 0x000000c6695f7220 */ /* 0x090fe20000410000 */
[C---:B------:R-:W-:Y:S01]  /*17230*/  HMMA.16816.F32.BF16 R112, R156.reuse, R10, R112 ;  /* 0x0000000a9c70723c */ /* 0x040fe20000041870 */
[----:B------:R-:W4:Y:S07]  /*17240*/  LDSM.16.M88.4 R8, [R0+0x4c00] ;  /* 0x004c00000008783b */ /* 0x000f2e0000000200 */
[----:B------:R3:W3:Y:S01]  /*17250*/  MUFU.TANH R214, R92 ;  /* 0x0000005c00d67308 */ /* 0x0006e20000002400 */
[----:B------:R-:W-:Y:S04]  /*17260*/  DEPBAR.LE SB0, 0x0 ;  /* 0x000080000000791a */ /* 0x000fe80000000000 */
[-C--:B-----5:R-:W-:Y:S01]  /*17270*/  FMUL.FTZ R85, R87, R198.reuse ;  /* 0x000000c657557220 */ /* 0x0a0fe20000410000 */
[C---:B-1----:R-:W-:Y:S04]  /*17280*/  HMMA.16816.F32.BF16 R116, R156.reuse, R4, R116 ;  /* 0x000000049c74723c */ /* 0x042fe80000041874 */
[----:B------:R1:W1:Y:S01]  /*17290*/  MUFU.TANH R213, R93 ;  /* 0x0000005d00d57308 */ /* 0x0002620000002400 */
[----:B------:R-:W-:Y:S01]  /*172a0*/  BAR.SYNC.DEFER_BLOCKING 0x0 ;  /* 0x0000000000007b1d */ /* 0x000fe20000010000 */
[-C--:B------:R-:W-:Y:S01]  /*172b0*/  FMUL.FTZ R94, R108, R198.reuse ;  /* 0x000000c66c5e7220 */ /* 0x080fe20000410000 */
[-C--:B--2---:R-:W-:Y:S01]  /*172c0*/  FMUL.FTZ R91, R111, R198.reuse ;  /* 0x000000c66f5b7220 */ /* 0x084fe20000410000 */
[C---:B------:R-:W-:Y:S06]  /*172d0*/  HMMA.16816.F32.BF16 R120, R156.reuse, R6, R120 ;  /* 0x000000069c78723c */ /* 0x040fec0000041878 */
[----:B------:R2:W2:Y:S01]  /*172e0*/  MUFU.TANH R212, R96 ;  /* 0x0000006000d47308 */ /* 0x0004a20000002400 */
[-C--:B------:R-:W-:Y:S01]  /*172f0*/  FMUL.FTZ R108, R112, R198.reuse ;  /* 0x000000c6706c7220 */ /* 0x080fe20000410000 */
[-C--:B---3--:R-:W-:Y:S08]  /*17300*/  FMUL.FTZ R92, R115, R198.reuse ;  /* 0x000000c6735c7220 */ /* 0x088ff00000410000 */
[----:B------:R3:W3:Y:S01]  /*17310*/  MUFU.TANH R211, R97 ;  /* 0x0000006100d37308 */ /* 0x0006e20000002400 */
[-C--:B-1----:R-:W-:Y:S01]  /*17320*/  FMUL.FTZ R93, R114, R198.reuse ;  /* 0x000000c6725d7220 */ /* 0x082fe20000410000 */
[-C--:B------:R-:W-:Y:S01]  /*17330*/  FMUL.FTZ R7, R118, R198.reuse ;  /* 0x000000c676077220 */ /* 0x080fe20000410000 */
[-C--:B------:R-:W-:Y:S07]  /*17340*/  FMUL.FTZ R6, R119, R198.reuse ;  /* 0x000000c677067220 */ /* 0x080fee0000410000 */
[----:B------:R1:W1:Y:S01]  /*17350*/  MUFU.TANH R208, R98 ;  /* 0x0000006200d07308 */ /* 0x0002620000002400 */
[-C--:B--2---:R-:W-:Y:S01]  /*17360*/  FMUL.FTZ R96, R109, R198.reuse ;  /* 0x000000c66d607220 */ /* 0x084fe20000410000 */
[-C--:B------:R-:W-:Y:S01]  /*17370*/  FMUL.FTZ R103, R120, R198.reuse ;  /* 0x000000c678677220 */ /* 0x080fe20000410000 */
[-C--:B------:R-:W-:Y:S01]  /*17380*/  FMUL.FTZ R102, R121, R198.reuse ;  /* 0x000000c679667220 */ /* 0x080fe20000410000 */
[C---:B----4-:R-:W-:Y:S06]  /*17390*/  HMMA.16816.F32.BF16 R124, R156.reuse, R8, R124 ;  /* 0x000000089c7c723c */ /* 0x050fec000004187c */
[----:B------:R2:W4:Y:S01]  /*173a0*/  MUFU.TANH R207, R99 ;  /* 0x0000006300cf7308 */ /* 0x0005220000002400 */
[-C--:B---3--:R-:W-:Y:S01]  /*173b0*/  FMUL.FTZ R97, R117, R198.reuse ;  /* 0x000000c675617220 */ /* 0x088fe20000410000 */
[-C--:B------:R-:W-:Y:S01]  /*173c0*/  FMUL.FTZ R9, R122, R198.reuse ;  /* 0x000000c67a097220 */ /* 0x080fe20000410000 */
[-C--:B------:R-:W-:Y:S01]  /*173d0*/  FMUL.FTZ R8, R123, R198.reuse ;  /* 0x000000c67b087220 */ /* 0x080fe20000410000 */
[----:B------:R-:W-:Y:S06]  /*173e0*/  HMMA.16816.F32.BF16 R128, R156, R10, R128 ;  /* 0x0000000a9c80723c */ /* 0x000fec0000041880 */
[----:B------:R3:W3:Y:S01]  /*173f0*/  MUFU.TANH R206, R100 ;  /* 0x0000006400ce7308 */ /* 0x0006e20000002400 */
[-C--:B-1----:R-:W-:Y:S09]  /*17400*/  FMUL.FTZ R98, R116, R198.reuse ;  /* 0x000000c674627220 */ /* 0x082ff20000410000 */
[----:B------:R1:W1:Y:S01]  /*17410*/  MUFU.TANH R205, R101 ;  /* 0x0000006500cd7308 */ /* 0x0002620000002400 */
[-C--:B--2---:R-:W-:Y:S01]  /*17420*/  FMUL.FTZ R99, R124, R198.reuse ;  /* 0x000000c67c637220 */ /* 0x084fe20000410000 */
[-C--:B------:R-:W-:Y:S01]  /*17430*/  FMUL.FTZ R107, R125, R198.reuse ;  /* 0x000000c67d6b7220 */ /* 0x080fe20000410000 */
[-C--:B------:R-:W-:Y:S01]  /*17440*/  FMUL.FTZ R11, R126, R198.reuse ;  /* 0x000000c67e0b7220 */ /* 0x080fe20000410000 */
[-C--:B------:R-:W-:Y:S06]  /*17450*/  FMUL.FTZ R10, R127, R198.reuse ;  /* 0x000000c67f0a7220 */ /* 0x080fec0000410000 */
[----:B------:R2:W2:Y:S01]  /*17460*/  MUFU.TANH R204, R104 ;  /* 0x0000006800cc7308 */ /* 0x0004a20000002400 */
[-C--:B---3--:R-:W-:Y:S01]  /*17470*/  FMUL.FTZ R100, R110, R198.reuse ;  /* 0x000000c66e647220 */ /* 0x088fe20000410000 */
[-C--:B------:R-:W-:Y:S01]  /*17480*/  FMUL.FTZ R106, R128, R198.reuse ;  /* 0x000000c6806a7220 */ /* 0x080fe20000410000 */
[-C--:B------:R-:W-:Y:S01]  /*17490*/  FMUL.FTZ R105, R129, R198.reuse ;  /* 0x000000c681697220 */ /* 0x080fe20000410000 */
[-C--:B------:R-:W-:Y:S06]  /*174a0*/  FMUL.FTZ R0, R131, R198.reuse ;  /* 0x000000c683007220 */ /* 0x080fec0000410000 */
[----:B------:R-:W3:Y:S01]  /*174b0*/  MUFU.TANH R42, R42 ;  /* 0x0000002a002a7308 */ /* 0x000ee20000002400 */
[-C--:B-1----:R-:W-:Y:S09]  /*174c0*/  FMUL.FTZ R101, R113, R198.reuse ;  /* 0x000000c671657220 */ /* 0x082ff20000410000 */
[----:B------:R-:W1:Y:S01]  /*174d0*/  MUFU.TANH R43, R43 ;  /* 0x0000002b002b7308 */ /* 0x000e620000002400 */
[----:B--2---:R-:W-:Y:S09]  /*174e0*/  FMUL.FTZ R104, R130, R198 ;  /* 0x000000c682687220 */ /* 0x004ff20000410000 */
[----:B------:R-:W2:Y:S10]  /*174f0*/  MUFU.TANH R44, R44 ;  /* 0x0000002c002c7308 */ /* 0x000eb40000002400 */
        /* <DEDUP_REMOVED lines=72> */
[----:B-1----:R-:W-:Y:S01]  /*17980*/  IMAD.SHL.U32 R46, R151, 0x8, RZ ;  /* 0x00000008972e7824 */ /* 0x002fe200078e00ff */
        /* <DEDUP_REMOVED lines=82> */
.L_x_5081:
[----:B------:R-:W-:Y:S05]  /*17eb0*/  BSYNC.RECONVERGENT B0 ;  /* 0x0000000000007941 */ /* 0x000fea0003800200 */
.L_x_5080:
        /* <DEDUP_REMOVED lines=11> */
[C---:B------:R-:W-:Y:S01]  /*17f70*/  @!P0 IMAD.WIDE.U32 R118, R170.reuse, 0xc0, R110 ;  /* 0x000000c0aa768825 */ /* 0x040fe200078e006e */
[----:B------:R2:W-:Y:S02]  /*17f80*/  @P0 STS.128 [R189+0x1800], RZ ;  /* 0x001800ffbd000388 */ /* 0x0005e40000000c00 */
[-C--:B------:R-:W-:Y:S01]  /*17f90*/  @!P0 MOV R117, R111.reuse ;  /* 0x0000006f00758202 */ /* 0x080fe20000000f00 */
[----:B------:R-:W-:Y:S01]  /*17fa0*/  @!P0 IMAD.IADD R119, R5, 0x1, R119 ;  /* 0x0000000105778824 */ /* 0x000fe200078e0277 */
[----:B------:R-:W-:Y:S01]  /*17fb0*/  @!PT LDS RZ, [RZ] ;  /* 0x00000000fffff984 */ /* 0x000fe20000000800 */
[----:B------:R-:W-:Y:S01]  /*17fc0*/  @!PT LDS RZ, [RZ] ;  /* 0x00000000fffff984 */ /* 0x000fe20000000800 */
[----:B------:R-:W-:Y:S01]  /*17fd0*/  @!PT LDS RZ, [RZ] ;  /* 0x00000000fffff984 */ /* 0x000fe20000000800 */
[----:B------:R-:W-:Y:S01]  /*17fe0*/  @!P0 LDGSTS.E.BYPASS.LTC128B.128 [R189+0x1800], desc[UR4][R110.64] ;  /* 0x018000006ebd8fae */ /* 0x000fe2000b981a04 */
[----:B------:R-:W-:Y:S01]  /*17ff0*/  @!P0 MOV R115, R111 ;  /* 0x0000006f00738202 */ /* 0x000fe20000000f00 */
[----:B------:R-:W-:Y:S02]  /*18000*/  @!P0 IMAD.MOV.U32 R114, RZ, RZ, R110 ;  /* 0x000000ffff728224 */ /* 0x000fe400078e006e */
[----:B------:R2:W-:Y:S01]  /*18010*/  @P0 STS.128 [R189+0x2000], RZ ;  /* 0x002000ffbd000388 */ /* 0x0005e20000000c00 */
[C---:B------:R-:W-:Y:S04]  /*18020*/  @!P0 IMAD.WIDE.U32 R116, R170.reuse, 0x140, R116 ;  /* 0x00000140aa748825 */ /* 0x040fe800078e0074 */
[----:B------:R-:W-:Y:S01]  /*18030*/  @!P0 IMAD.WIDE.U32 R114, R170, 0x180, R114 ;  /* 0x00000180aa728825 */ /* 0x000fe200078e0072 */
[----:B-1----:R-:W-:Y:S03]  /*18040*/  @!P0 IADD3 R112, P4, PT, R110, R4, RZ ;  /* 0x000000046e708210 */ /* 0x002fe60007f9e0ff */
[----:B------:R-:W-:Y:S01]  /*18050*/  @!P0 IMAD R4, R171, 0x140, RZ ;  /* 0x00000140ab048824 */ /* 0x000fe200078e02ff */
[----:B------:R-:W-:Y:S01]  /*18060*/  @!P0 IADD3.X R113, PT, PT, R111, R46, RZ, P4, !PT ;  /* 0x0000002e6f718210 */ /* 0x000fe200027fe4ff */
[----:B------:R-:W-:Y:S03]  /*18070*/  @!P0 IMAD R46, R171, 0x180, RZ ;  /* 0x00000180ab2e8824 */ /* 0x000fe600078e02ff */
[----:B------:R-:W-:Y:S02]  /*18080*/  @!P0 IADD3 R117, PT, PT, R4, R117, RZ ;  /* 0x0000007504758210 */ /* 0x000fe40007ffe0ff */
[-C--:B------:R-:W-:Y:S01]  /*18090*/  @!P0 LEA R4, P1, R170, R110.reuse, 0x8 ;  /* 0x0000006eaa048211 */ /* 0x080fe200078240ff */
[----:B------:R-:W-:Y:S01]  /*180a0*/  @!PT LDS RZ, [RZ] ;  /* 0x00000000fffff984 */ /* 0x000fe20000000800 */
[----:B------:R-:W-:Y:S01]  /*180b0*/  @!PT LDS RZ, [RZ] ;  /* 0x00000000fffff984 */ /* 0x000fe20000000800 */
[----:B------:R-:W-:Y:S01]  /*180c0*/  @!PT LDS RZ, [RZ] ;  /* 0x00000000fffff984 */ /* 0x000fe20000000800 */
[----:B------:R1:W-:Y:S01]  /*180d0*/  @!P0 LDGSTS.E.BYPASS.LTC128B.128 [R189+0x2000], desc[UR4][R112.64] ;  /* 0x0200000070bd8fae */ /* 0x0003e2000b981a04 */
[----:B------:R-:W-:Y:S02]  /*180e0*/  @!P0 IMAD.IADD R115, R46, 0x1, R115 ;  /* 0x000000012e738824 */ /* 0x000fe400078e0273 */
[CCC-:B------:R-:W-:Y:S01]  /*180f0*/  @!P0 LEA.HI.X R5, R170.reuse, R111.reuse, R171.reuse, 0x8, P1 ;  /* 0x0000006faa058211 */ /* 0x1c0fe200008f44ab */
        /* <DEDUP_REMOVED lines=28> */
.L_x_5079:
[----:B------:R-:W-:Y:S05]  /*182c0*/  BSYNC.RECONVERGENT B1 ;  /* 0x0000000000017941 */ /* 0x000fea0003800200 */
.L_x_5078:
[----:B------:R-:W-:Y:S01]  /*182d0*/  STL [R1+0x4], R164 ;  /* 0x000004a401007387 */ /* 0x000fe20000100800 */
[----:B-1----:R-:W-:Y:S01]  /*182e0*/  IMAD.SHL.U32 R46, R151, 0x2, RZ ;  /* 0x00000002972e7824 */ /* 0x002fe200078e00ff */
[----:B------:R-:W1:Y:S01]  /*182f0*/  S2UR UR6, SR_CgaCtaId ;  /* 0x00000000000679c3 */ /* 0x000e620000008800 */
[----:B------:R-:W-:Y:S01]  /*18300*/  UMOV UR7, 0x400 ;  /* 0x0000040000077882 */ /* 0x000fe20000000000 */
[----:B------:R3:W-:Y:S02]  /*18310*/  STL [R1], R150 ;  /* 0x0000009601007387 */ /* 0x0007e40000100800 */
[----:B------:R-:W-:Y:S05]  /*18320*/  LOP3.LUT R46, R46, 0x6, RZ, 0xc0, !PT ;  /* 0x000000062e2e7812 */ /* 0x000fea00078ec0ff */
[----:B--2---:R-:W-:Y:S04]  /*18330*/  IMAD R5, R186, 0x100, R46 ;  /* 0x00000100ba057824 */ /* 0x004fe800078e022e */
[C---:B------:R-:W-:Y:S01]  /*18340*/  VIADD R157, R5.reuse, 0x8 ;  /* 0x00000008059d7836 */ /* 0x040fe20000000000 */
[C---:B------:R-:W-:Y:S01]  /*18350*/  ISETP.GE.AND P0, PT, R5.reuse, R178, PT ;  /* 0x000000b20500720c */ /* 0x040fe20003f06270 */
[C---:B------:R-:W-:Y:S01]  /*18360*/  VIADD R248, R5.reuse, 0x31 ;  /* 0x0000003105f87836 */ /* 0x040fe20000000000 */
[C---:B------:R-:W-:Y:S01]  /*18370*/  ISETP.GE.AND P4, PT, R5.reuse, R175, PT ;  /* 0x000000af0500720c */ /* 0x040fe20003f86270 */
[C---:B------:R-:W-:Y:S01]  /*18380*/  VIADD R245, R5.reuse, 0x40 ;  /* 0x0000004005f57836 */ /* 0x040fe20000000000 */
[C---:B------:R-:W-:Y:S01]  /*18390*/  ISETP.GE.AND P5, PT, R5.reuse, R177, PT ;  /* 0x000000b10500720c */ /* 0x040fe20003fa6270 */
[C---:B------:R-:W-:Y:S01]  /*183a0*/  VIADD R244, R5.reuse, 0x41 ;  /* 0x0000004105f47836 */ /* 0x040fe20000000000 */
[C---:B------:R-:W-:Y:S01]  /*183b0*/  ISETP.GE.AND P6, PT, R5.reuse, R174, PT ;  /* 0x000000ae0500720c */ /* 0x040fe20003fc6270 */
[C---:B------:R-:W-:Y:S02]  /*183c0*/  VIADD R243, R5.reuse, 0x48 ;  /* 0x0000004805f37836 */ /* 0x040fe40000000000 */
[C---:B------:R-:W-:Y:S01]  /*183d0*/  VIADD R242, R5.reuse, 0x49 ;  /* 0x0000004905f27836 */ /* 0x040fe20000000000 */
[----:B-1----:R-:W-:Y:S01]  /*183e0*/  ULEA UR6, UR6, UR7, 0x18 ;  /* 0x0000000706067291 */ /* 0x002fe2000f8ec0ff */
        /* <DEDUP_REMOVED lines=41> */
[C---:B------:R-:W-:Y:S01]  /*18680*/  IADD3 R112, PT, PT, R176.reuse, -0x9, -R87 ;  /* 0xfffffff7b0707810 */ /* 0x040fe20007ffe857 */
[C---:B------:R-:W-:Y:S01]  /*18690*/  FFMA.FTZ R161, -R187.reuse, R4, R161 ;  /* 0x00000004bba17223 */ /* 0x040fe200000101a1 */
[C-C-:B------:R-:W-:Y:S01]  /*186a0*/  IADD3 R4, PT, PT, R176.reuse, -0x18, -R87.reuse ;  /* 0xffffffe8b0047810 */ /* 0x140fe20007ffe857 */
[----:B------:R-:W-:Y:S01]  /*186b0*/  FFMA.FTZ R12, -R187, R111, R12 ;  /* 0x0000006fbb0c7223 */ /* 0x000fe2000001010c */
[----:B------:R-:W-:Y:S01]  /*186c0*/  IABS R112, R112 ;  /* 0x0000007000707213 */ /* 0x000fe20000000000 */
[C---:B------:R-:W-:Y:S01]  /*186d0*/  VIADD R158, R5.reuse, 0xa0 ;  /* 0x000000a0059e7836 */ /* 0x040fe20000000000 */
[----:B------:R-:W-:Y:S01]  /*186e0*/  IABS R4, R4 ;  /* 0x0000000400047213 */ /* 0x000fe20000000000 */
[C---:B------:R-:W-:Y:S01]  /*186f0*/  VIADD R131, R5.reuse, 0xa8 ;  /* 0x000000a805837836 */ /* 0x040fe20000000000 */
[C-C-:B------:R-:W-:Y:S01]  /*18700*/  IADD3 R109, PT, PT, R176.reuse, -0x19, -R87.reuse ;  /* 0xffffffe7b06d7810 */ /* 0x140fe20007ffe857 */
[C---:B------:R-:W-:Y:S01]  /*18710*/  VIADD R125, R5.reuse, 0xb0 ;  /* 0x000000b0057d7836 */ /* 0x040fe20000000000 */
[----:B------:R-:W-:Y:S01]  /*18720*/  I2FP.F32.S32 R4, R4 ;  /* 0x0000000400047245 */ /* 0x000fe20000201400 */
[----:B------:R-:W-:Y:S01]  /*18730*/  VIADD R124, R5, 0xb1 ;  /* 0x000000b1057c7836 */ /* 0x000fe20000000000 */
[----:B------:R-:W-:Y:S02]  /*18740*/  I2FP.F32.S32 R112, R112 ;  /* 0x0000007000707245 */ /* 0x000fe40000201400 */
[----:B------:R-:W-:Y:S01]  /*18750*/  IABS R109, R109 ;  /* 0x0000006d006d7213 */ /* 0x000fe20000000000 */
[C---:B------:R-:W-:Y:S01]  /*18760*/  FFMA.FTZ R16, -R187.reuse, R4, R16 ;  /* 0x00000004bb107223 */ /* 0x040fe20000010110 */
[C---:B------:R-:W-:Y:S01]  /*18770*/  IADD3 R114, PT, PT, R176.reuse, -0x29, -R87 ;  /* 0xffffffd7b0727810 */ /* 0x040fe20007ffe857 */
[C---:B------:R-:W-:Y:S01]  /*18780*/  VIADD R4, R176.reuse, 0x8 ;  /* 0x00000008b0047836 */ /* 0x040fe20000000000 */
[----:B------:R-:W-:Y:S01]  /*18790*/  I2FP.F32.S32 R109, R109 ;  /* 0x0000006d006d7245 */ /* 0x000fe20000201400 */
[C---:B------:R-:W-:Y:S01]  /*187a0*/  FFMA.FTZ R153, -R187.reuse, R112, R153 ;  /* 0x00000070bb997223 */ /* 0x040fe20000010199 */
[--C-:B------:R-:W-:Y:S02]  /*187b0*/  IADD3 R112, PT, PT, R176, -0x21, -R87.reuse ;  /* 0xffffffdfb0707810 */ /* 0x100fe40007ffe857 */
[----:B------:R-:W-:Y:S01]  /*187c0*/  IADD3 R111, PT, PT, R4, -0x1, -R87 ;  /* 0xffffffff046f7810 */ /* 0x000fe20007ffe857 */
[C---:B------:R-:W-:Y:S01]  /*187d0*/  FFMA.FTZ R17, -R187.reuse, R109, R17 ;  /* 0x0000006dbb117223 */ /* 0x040fe20000010111 */
[----:B------:R-:W-:Y:S02]  /*187e0*/  IABS R114, R114 ;  /* 0x0000007200727213 */ /* 0x000fe40000000000 */
[----:B------:R-:W-:Y:S02]  /*187f0*/  IABS R111, R111 ;  /* 0x0000006f006f7213 */ /* 0x000fe40000000000 */
[----:B------:R-:W-:Y:S02]  /*18800*/  IABS R112, R112 ;  /* 0x0000007000707213 */ /* 0x000fe40000000000 */
[----:B------:R-:W-:Y:S02]  /*18810*/  I2FP.F32.S32 R111, R111 ;  /* 0x0000006f006f7245 */ /* 0x000fe40000201400 */
[----:B------:R-:W-:Y:S02]  /*18820*/  I2FP.F32.S32 R114, R114 ;  /* 0x0000007200727245 */ /* 0x000fe40000201400 */
[C---:B------:R-:W-:Y:S01]  /*18830*/  IADD3 R109, PT, PT, R176.reuse, -0x28, -R87 ;  /* 0xffffffd8b06d7810 */ /* 0x040fe20007ffe857 */
[C---:B------:R-:W-:Y:S01]  /*18840*/  FFMA.FTZ R163, -R187.reuse, R111, R163 ;  /* 0x0000006fbba37223 */ /* 0x040fe200000101a3 */
[C---:B------:R-:W-:Y:S01]  /*18850*/  IADD3 R111, PT, PT, R176.reuse, -0x30, -R87 ;  /* 0xffffffd0b06f7810 */ /* 0x040fe20007ffe857 */
[C---:B------:R-:W-:Y:S01]  /*18860*/  FFMA.FTZ R25, -R187.reuse, R114, R25 ;  /* 0x00000072bb197223 */ /* 0x040fe20000010119 */
[C---:B------:R-:W-:Y:S02]  /*18870*/  IADD3 R110, PT, PT, R176.reuse, -0x11, -R87 ;  /* 0xffffffefb06e7810 */ /* 0x040fe40007ffe857 */
[----:B------:R-:W-:Y:S02]  /*18880*/  IABS R111, R111 ;  /* 0x0000006f006f7213 */ /* 0x000fe40000000000 */
[----:B------:R-:W-:Y:S02]  /*18890*/  I2FP.F32.S32 R112, R112 ;  /* 0x0000007000707245 */ /* 0x000fe40000201400 */
[----:B------:R-:W-:Y:S02]  /*188a0*/  I2FP.F32.S32 R111, R111 ;  /* 0x0000006f006f7245 */ /* 0x000fe40000201400 */
[----:B------:R-:W-:Y:S01]  /*188b0*/  IABS R109, R109 ;  /* 0x0000006d006d7213 */ /* 0x000fe20000000000 */
[C---:B------:R-:W-:Y:S01]  /*188c0*/  FFMA.FTZ R21, -R187.reuse, R112, R21 ;  /* 0x00000070bb157223 */ /* 0x040fe20000010115 */
[----:B------:R-:W-:Y:S01]  /*188d0*/  IABS R110, R110 ;  /* 0x0000006e006e7213 */ /* 0x000fe20000000000 */
[C---:B------:R-:W-:Y:S01]  /*188e0*/  FFMA.FTZ R28, -R187.reuse, R111, R28 ;  /* 0x0000006fbb1c7223 */ /* 0x040fe2000001011c */
[C-C-:B------:R-:W-:Y:S02]  /*188f0*/  IADD3 R111, PT, PT, R176.reuse, -0x39, -R87.reuse ;  /* 0xffffffc7b06f7810 */ /* 0x140fe40007ffe857 */
[--C-:B------:R-:W-:Y:S02]  /*18900*/  IADD3 R113, PT, PT, R176, -0x20, -R87.reuse ;  /* 0xffffffe0b0717810 */ /* 0x100fe40007ffe857 */
[----:B------:R-:W-:Y:S02]  /*18910*/  IABS R111, R111 ;  /* 0x0000006f006f7213 */ /* 0x000fe40000000000 */
[C---:B------:R-:W-:Y:S02]  /*18920*/  IADD3 R114, PT, PT, R4.reuse, -0x10, -R87 ;  /* 0xfffffff004727810 */ /* 0x040fe40007ffe857 */
[----:B------:R-:W-:Y:S02]  /*18930*/  I2FP.F32.S32 R111, R111 ;  /* 0x0000006f006f7245 */ /* 0x000fe40000201400 */
[----:B------:R-:W-:Y:S02]  /*18940*/  I2FP.F32.S32 R109, R109 ;  /* 0x0000006d006d7245 */ /* 0x000fe40000201400 */
[----:B------:R-:W-:Y:S01]  /*18950*/  I2FP.F32.S32 R110, R110 ;  /* 0x0000006e006e7245 */ /* 0x000fe20000201400 */
[C---:B------:R-:W-:Y:S01]  /*18960*/  FFMA.FTZ R33, -R187.reuse, R111, R33 ;  /* 0x0000006fbb217223 */ /* 0x040fe20000010121 */
[C---:B------:R-:W-:Y:S01]  /*18970*/  IADD3 R111, PT, PT, R4.reuse, -0x20, -R87 ;  /* 0xffffffe0046f7810 */ /* 0x040fe20007ffe857 */
[C---:B------:R-:W-:Y:S01]  /*18980*/  FFMA.FTZ R24, -R187.reuse, R109, R24 ;  /* 0x0000006dbb187223 */ /* 0x040fe20000010118 */
[----:B------:R-:W-:Y:S01]  /*18990*/  IABS R113, R113 ;  /* 0x0000007100717213 */ /* 0x000fe20000000000 */
[C---:B------:R-:W-:Y:S01]  /*189a0*/  FFMA.FTZ R13, -R187.reuse, R110, R13 ;  /* 0x0000006ebb0d7223 */ /* 0x040fe2000001010d */
[--C-:B------:R-:W-:Y:S01]  /*189b0*/  IADD3 R112, PT, PT, R4, -0x9, -R87.reuse ;  /* 0xfffffff704707810 */ /* 0x100fe20007ffe857 */
[--C-:B------:R-:W-:Y:S01]  /*189c0*/  IMAD.IADD R109, R176, 0x1, -R87.reuse ;  /* 0x00000001b06d7824 */ /* 0x100fe200078e0a57 */
[----:B------:R-:W-:Y:S01]  /*189d0*/  IABS R114, R114 ;  /* 0x0000007200727213 */ /* 0x000fe20000000000 */
[C-C-:B------:R-:W-:Y:S01]  /*189e0*/  IMAD.IADD R110, R4.reuse, 0x1, -R87.reuse ;  /* 0x00000001046e7824 */ /* 0x140fe200078e0a57 */
        /* <DEDUP_REMOVED lines=10> */
[C-C-:B------:R-:W-:Y:S01]  /*18a90*/  IADD3 R114, PT, PT, R4.reuse, -0x19, -R87.reuse ;  /* 0xffffffe704727810 */ /* 0x140fe20007ffe857 */
[C---:B------:R-:W-:Y:S01]  /*18aa0*/  FFMA.FTZ R200, -R187.reuse, R112, R200 ;  /* 0x00000070bbc87223 */ /* 0x040fe200000101c8 */
[--C-:B------:R-:W-:Y:S02]  /*18ab0*/  IADD3 R111, PT, PT, R4, -0x29, -R87.reuse ;  /* 0xffffffd7046f7810 */ /* 0x100fe40007ffe857 */
[----:B------:R-:W-:Y:S02]  /*18ac0*/  IABS R110, R110 ;  /* 0x0000006e006e7213 */ /* 0x000fe40000000000 */
[----:B------:R-:W-:Y:S02]  /*18ad0*/  I2FP.F32.S32 R113, R113 ;  /* 0x0000007100717245 */ /* 0x000fe40000201400 */
[----:B------:R-:W-:Y:S02]  /*18ae0*/  IADD3 R112, PT, PT, R176, -0x38, -R87 ;  /* 0xffffffc8b0707810 */ /* 0x000fe40007ffe857 */
[----:B------:R-:W-:Y:S01]  /*18af0*/  IABS R114, R114 ;  /* 0x0000007200727213 */ /* 0x000fe20000000000 */
[C---:B------:R-:W-:Y:S01]  /*18b00*/  FFMA.FTZ R199, -R187.reuse, R113, R199 ;  /* 0x00000071bbc77223 */ /* 0x040fe200000101c7 */
[----:B------:R-:W-:Y:S01]  /*18b10*/  IABS R111, R111 ;  /* 0x0000006f006f7213 */ /* 0x000fe20000000000 */
        /* <DEDUP_REMOVED lines=8> */
[C---:B------:R-:W-:Y:S01]  /*18ba0*/  IADD3 R110, PT, PT, R176.reuse, -0x31, -R87 ;  /* 0xffffffcfb06e7810 */ /* 0x040fe20007ffe857 */
[C---:B------:R-:W-:Y:S01]  /*18bb0*/  FFMA.FTZ R27, -R187.reuse, R111, R27 ;  /* 0x0000006fbb1b7223 */ /* 0x040fe2000001011b */
[----:B------:R-:W-:Y:S02]  /*18bc0*/  I2FP.F32.S32 R112, R112 ;  /* 0x0000007000707245 */ /* 0x000fe40000201400 */
[----:B------:R-:W-:Y:S02]  /*18bd0*/  IABS R113, R113 ;  /* 0x0000007100717213 */ /* 0x000fe40000000000 */
[C-C-:B------:R-:W-:Y:S01]  /*18be0*/  IADD3 R114, PT, PT, R176.reuse, -0x48, -R87.reuse ;  /* 0xffffffb8b0727810 */ /* 0x140fe20007ffe857 */
[C---:B------:R-:W-:Y:S01]  /*18bf0*/  FFMA.FTZ R32, -R187.reuse, R112, R32 ;  /* 0x00000070bb207223 */ /* 0x040fe20000010120 */
[C-C-:B------:R-:W-:Y:S02]  /*18c00*/  IADD3 R111, PT, PT, R176.reuse, -0x58, -R87.reuse ;  /* 0xffffffa8b06f7810 */ /* 0x140fe40007ffe857 */
[----:B------:R-:W-:Y:S02]  /*18c10*/  IABS R110, R110 ;  /* 0x0000006e006e7213 */ /* 0x000fe40000000000 */
[----:B------:R-:W-:Y:S02]  /*18c20*/  I2FP.F32.S32 R113, R113 ;  /* 0x0000007100717245 */ /* 0x000fe40000201400 */
[C---:B------:R-:W-:Y:S02]  /*18c30*/  IADD3 R112, PT, PT, R176.reuse, -0x41, -R87 ;  /* 0xffffffbfb0707810 */ /* 0x040fe40007ffe857 */
[----:B------:R-:W-:Y:S01]  /*18c40*/  IABS R114, R114 ;  /* 0x0000007200727213 */ /* 0x000fe20000000000 */
[C---:B------:R-:W-:Y:S01]  /*18c50*/  FFMA.FTZ R15, -R187.reuse, R113, R15 ;  /* 0x00000071bb0f7223 */ /* 0x040fe2000001010f */
[----:B------:R-:W-:Y:S02]  /*18c60*/  IABS R111, R111 ;  /* 0x0000006f006f7213 */ /* 0x000fe40000000000 */
[----:B------:R-:W-:Y:S02]  /*18c70*/  I2FP.F32.S32 R110, R110 ;  /* 0x0000006e006e7245 */ /* 0x000fe40000201400 */
[----:B------:R-:W-:Y:S02]  /*18c80*/  IABS R112, R112 ;  /* 0x0000007000707213 */ /* 0x000fe40000000000 */
[----:B------:R-:W-:Y:S01]  /*18c90*/  I2FP.F32.S32 R114, R114 ;  /* 0x0000007200727245 */ /* 0x000fe20000201400 */
[C---:B------:R-:W-:Y:S01]  /*18ca0*/  FFMA.FTZ R29, -R187.reuse, R110, R29 ;  /* 0x0000006ebb1d7223 */ /* 0x040fe2000001011d */
[----:B------:R-:W-:Y:S02]  /*18cb0*/  I2FP.F32.S32 R111, R111 ;  /* 0x0000006f006f7245 */ /* 0x000fe40000201400 */
[--C-:B------:R-:W-:Y:S01]  /*18cc0*/  IADD3 R113, PT, PT, R176, -0x40, -R87.reuse ;  /* 0xffffffc0b0717810 */ /* 0x100fe20007ffe857 */
[C---:B------:R-:W-:Y:S01]  /*18cd0*/  FFMA.FTZ R40, -R187.reuse, R114, R40 ;  /* 0x00000072bb287223 */ /* 0x040fe20000010128 */
[--C-:B------:R-:W-:Y:S01]  /*18ce0*/  IADD3 R110, PT, PT, R4, -0x18, -R87.reuse ;  /* 0xffffffe8046e7810 */ /* 0x100fe20007ffe857 */
[C---:B------:R-:W-:Y:S01]  /*18cf0*/  FFMA.FTZ R48, -R187.reuse, R111, R48 ;  /* 0x0000006fbb307223 */ /* 0x040fe20000010130 */
[----:B------:R-:W-:Y:S02]  /*18d00*/  I2FP.F32.S32 R112, R112 ;  /* 0x0000007000707245 */ /* 0x000fe40000201400 */
[----:B------:R-:W-:Y:S02]  /*18d10*/  IABS R113, R113 ;  /* 0x0000007100717213 */ /* 0x000fe40000000000 */
[C---:B------:R-:W-:Y:S01]  /*18d20*/  IADD3 R114, PT, PT, R176.reuse, -0x51, -R87 ;  /* 0xffffffafb0727810 */ /* 0x040fe20007ffe857 */
[C---:B------:R-:W-:Y:S01]  /*18d30*/  FFMA.FTZ R37, -R187.reuse, R112, R37 ;  /* 0x00000070bb257223 */ /* 0x040fe20000010125 */
[--C-:B------:R-:W-:Y:S02]  /*18d40*/  IADD3 R111, PT, PT, R176, -0x61, -R87.reuse ;  /* 0xffffff9fb06f7810 */ /* 0x100fe40007ffe857 */
[----:B------:R-:W-:Y:S02]  /*18d50*/  IABS R110, R110 ;  /* 0x0000006e006e7213 */ /* 0x000fe40000000000 */
[----:B------:R-:W-:Y:S02]  /*18d60*/  I2FP.F32.S32 R113, R113 ;  /* 0x0000007100717245 */ /* 0x000fe40000201400 */
[--C-:B------:R-:W-:Y:S02]  /*18d70*/  IADD3 R112, PT, PT, R4, -0x28, -R87.reuse ;  /* 0xffffffd804707810 */ /* 0x100fe40007ffe857 */
        /* <DEDUP_REMOVED lines=164> */
[C---:B------:R-:W-:Y:S02]  /*197c0*/  IADD3 R127, PT, PT, R176.reuse, -0xd0, -R87 ;  /* 0xffffff30b07f7810 */ /* 0x040fe40007ffe857 */
[----:B------:R-:W-:Y:S01]  /*197d0*/  IABS R112, R112 ;  /* 0x0000007000707213 */ /* 0x000fe20000000000 */
        /* <DEDUP_REMOVED lines=8> */
[----:B------:R-:W-:Y:S02]  /*19860*/  I2FP.F32.S32 R112, R112 ;  /* 0x0000007000707245 */ /* 0x000fe40000201400 */
[----:B------:R-:W-:Y:S02]  /*19870*/  I2FP.F32.S32 R127, R127 ;  /* 0x0000007f007f7245 */ /* 0x000fe40000201400 */
[----:B------:R-:W-:Y:S01]  /*19880*/  IABS R113, R113 ;  /* 0x0000007100717213 */ /* 0x000fe20000000000 */
[C---:B------:R-:W-:Y:S01]  /*19890*/  FFMA.FTZ R66, -R187.reuse, R112, R66 ;  /* 0x00000070bb427223 */ /* 0x040fe20000010142 */
        /* <DEDUP_REMOVED lines=17> */
[--C-:B------:R-:W-:Y:S01]  /*199b0*/  IADD3 R113, PT, PT, R4, -0x80, -R87.reuse ;  /* 0xffffff8004717810 */ /* 0x100fe20007ffe857 */
[C---:B------:R-:W-:Y:S01]  /*199c0*/  FFMA.FTZ R82, -R187.reuse, R111, R82 ;  /* 0x0000006fbb527223 */ /* 0x040fe20000010152 */
[----:B------:R-:W-:Y:S02]  /*199d0*/  IADD3 R110, PT, PT, R176, -0xa0, -R87 ;  /* 0xffffff60b06e7810 */ /* 0x000fe40007ffe857 */
[----:B------:R-:W-:Y:S02]  /*199e0*/  I2FP.F32.S32 R112, R112 ;  /* 0x0000007000707245 */ /* 0x000fe40000201400 */
[----:B------:R-:W-:Y:S02]  /*199f0*/  I2FP.F32.S32 R94, R94 ;  /* 0x0000005e005e7245 */ /* 0x000fe40000201400 */
[----:B------:R-:W-:Y:S01]  /*19a00*/  IABS R113, R113 ;  /* 0x0000007100717213 */ /* 0x000fe20000000000 */
[C---:B------:R-:W-:Y:S01]  /*19a10*/  FFMA.FTZ R71, -R187.reuse, R112, R71 ;  /* 0x00000070bb477223 */ /* 0x040fe20000010147 */
[C-C-:B------:R-:W-:Y:S01]  /*19a20*/  IADD3 R114, PT, PT, R4.reuse, -0x91, -R87.reuse ;  /* 0xffffff6f04727810 */ /* 0x140fe20007ffe857 */
        /* <DEDUP_REMOVED lines=23> */
[--C-:B------:R-:W-:Y:S01]  /*19ba0*/  IADD3 R114, PT, PT, R176, -0xc0, -R87.reuse ;  /* 0xffffff40b0727810 */ /* 0x100fe20007ffe857 */
[C---:B------:R-:W-:Y:S01]  /*19bb0*/  FFMA.FTZ R115, -R187.reuse, R94, R88 ;  /* 0x0000005ebb737223 */ /* 0x040fe20000010158 */
[C-C-:B------:R-:W-:Y:S02]  /*19bc0*/  IADD3 R111, PT, PT, R4.reuse, -0xa8, -R87.reuse ;  /* 0xffffff58046f7810 */ /* 0x140fe40007ffe857 */
[----:B------:R-:W-:Y:S02]  /*19bd0*/  IABS R110, R110 ;  /* 0x0000006e006e7213 */ /* 0x000fe40000000000 */
[--C-:B------:R-:W-:Y:S02]  /*19be0*/  IADD3 R159, PT, PT, R4, -0xc1, -R87.reuse ;  /* 0xffffff3f049f7810 */ /* 0x100fe40007ffe857 */
[----:B------:R-:W-:Y:S02]  /*19bf0*/  I2FP.F32.S32 R113, R113 ;  /* 0x0000007100717245 */ /* 0x000fe40000201400 */
[C---:B------:R-:W-:Y:S02]  /*19c00*/  IADD3 R112, PT, PT, R176.reuse, -0xb9, -R87 ;  /* 0xffffff47b0707810 */ /* 0x040fe40007ffe857 */
[----:B------:R-:W-:Y:S01]  /*19c10*/  IABS R114, R114 ;  /* 0x0000007200727213 */ /* 0x000fe20000000000 */
[C---:B------:R-:W-:Y:S01]  /*19c20*/  FFMA.FTZ R75, -R187.reuse, R113, R75 ;  /* 0x00000071bb4b7223 */ /* 0x040fe2000001014b */
[----:B------:R-:W-:Y:S02]  /*19c30*/  IABS R111, R111 ;  /* 0x0000006f006f7213 */ /* 0x000fe40000000000 */
[----:B------:R-:W-:Y:S02]  /*19c40*/  I2FP.F32.S32 R110, R110 ;  /* 0x0000006e006e7245 */ /* 0x000fe40000201400 */
[----:B------:R-:W-:Y:S02]  /*19c50*/  IABS R159, R159 ;  /* 0x0000009f009f7213 */ /* 0x000fe40000000000 */
[C---:B------:R-:W-:Y:S01]  /*19c60*/  IADD3 R88, PT, PT, R176.reuse, -0xe9, -R87 ;  /* 0xffffff17b0587810 */ /* 0x040fe20007ffe857 */
[C---:B------:R-:W-:Y:S01]  /*19c70*/  FFMA.FTZ R219, -R187.reuse, R110, R219 ;  /* 0x0000006ebbdb7223 */ /* 0x040fe200000101db */
[----:B------:R-:W-:Y:S02]  /*19c80*/  IABS R112, R112 ;  /* 0x0000007000707213 */ /* 0x000fe40000000000 */
[----:B------:R-:W-:Y:S02]  /*19c90*/  I2FP.F32.S32 R114, R114 ;  /* 0x0000007200727245 */ /* 0x000fe40000201400 */
[----:B------:R-:W-:Y:S02]  /*19ca0*/  I2FP.F32.S32 R111, R111 ;  /* 0x0000006f006f7245 */ /* 0x000fe40000201400 */
[----:B------:R-:W-:Y:S01]  /*19cb0*/  I2FP.F32.S32 R159, R159 ;  /* 0x0000009f009f7245 */ /* 0x000fe20000201400 */
[C---:B------:R-:W-:Y:S01]  /*19cc0*/  FFMA.FTZ R206, -R187.reuse, R114, R206 ;  /* 0x00000072bbce7223 */ /* 0x040fe200000101ce */
[----:B------:R-:W-:Y:S01]  /*19cd0*/  IABS R88, R88 ;  /* 0x0000005800587213 */ /* 0x000fe20000000000 */
[C---:B------:R-:W-:Y:S01]  /*19ce0*/  FFMA.FTZ R216, -R187.reuse, R111, R216 ;  /* 0x0000006fbbd87223 */ /* 0x040fe200000101d8 */
[--C-:B------:R-:W-:Y:S01]  /*19cf0*/  IADD3 R113, PT, PT, R176, -0xb8, -R87.reuse ;  /* 0xffffff48b0717810 */ /* 0x100fe20007ffe857 */
[C---:B------:R-:W-:Y:S01]  /*19d00*/  FFMA.FTZ R159, -R187.reuse, R159, R86 ;  /* 0x0000009fbb9f7223 */ /* 0x040fe20000010156 */
[C-C-:B------:R-:W-:Y:S02]  /*19d10*/  IADD3 R110, PT, PT, R4.reuse, -0x90, -R87.reuse ;  /* 0xffffff70046e7810 */ /* 0x140fe40007ffe857 */
[C-C-:B------:R-:W-:Y:S02]  /*19d20*/  IADD3 R129, PT, PT, R4.reuse, -0xc9, -R87.reuse ;  /* 0xffffff3704817810 */ /* 0x140fe40007ffe857 */
[----:B------:R-:W-:Y:S02]  /*19d30*/  I2FP.F32.S32 R112, R112 ;  /* 0x0000007000707245 */ /* 0x000fe40000201400 */
[----:B------:R-:W-:Y:S02]  /*19d40*/  IADD3 R156, PT, PT, R4, -0xc8, -R87 ;  /* 0xffffff38049c7810 */ /* 0x000fe40007ffe857 */
[----:B------:R-:W-:Y:S01]  /*19d50*/  I2FP.F32.S32 R88, R88 ;  /* 0x0000005800587245 */ /* 0x000fe20000201400 */
[C---:B------:R-:W-:Y:S01]  /*19d60*/  FFMA.FTZ R211, -R187.reuse, R112, R211 ;  /* 0x00000070bbd37223 */ /* 0x040fe200000101d3 */
[----:B------:R-:W-:Y:S02]  /*19d70*/  IABS R113, R113 ;  /* 0x0000007100717213 */ /* 0x000fe40000000000 */
[--C-:B------:R-:W-:Y:S01]  /*19d80*/  IADD3 R114, PT, PT, R176, -0xd1, -R87.reuse ;  /* 0xffffff2fb0727810 */ /* 0x100fe20007ffe857 */
[C---:B------:R-:W-:Y:S01]  /*19d90*/  FFMA.FTZ R102, -R187.reuse, R88, R102 ;  /* 0x00000058bb667223 */ /* 0x040fe20000010166 */
[--C-:B------:R-:W-:Y:S02]  /*19da0*/  IADD3 R111, PT, PT, R4, -0xb0, -R87.reuse ;  /* 0xffffff50046f7810 */ /* 0x100fe40007ffe857 */
[----:B------:R-:W-:Y:S02]  /*19db0*/  IABS R110, R110 ;  /* 0x0000006e006e7213 */ /* 0x000fe40000000000 */
[--C-:B------:R-:W-:Y:S02]  /*19dc0*/  IADD3 R86, PT, PT, R176, -0xf0, -R87.reuse ;  /* 0xffffff10b0567810 */ /* 0x100fe40007ffe857 */
[----:B------:R-:W-:Y:S02]  /*19dd0*/  IABS R129, R129 ;  /* 0x0000008100817213 */ /* 0x000fe40000000000 */
        /* <DEDUP_REMOVED lines=10> */
[C---:B------:R-:W-:Y:S02]  /*19e80*/  IADD3 R88, PT, PT, R176.reuse, -0xf8, -R87 ;  /* 0xffffff08b0587810 */ /* 0x040fe40007ffe857 */
[----:B------:R-:W-:Y:S01]  /*19e90*/  I2FP.F32.S32 R156, R156 ;  /* 0x0000009c009c7245 */ /* 0x000fe20000201400 */
[C---:B------:R-:W-:Y:S01]  /*19ea0*/  FFMA.FTZ R129, -R187.reuse, R129, R89 ;  /* 0x00000081bb817223 */ /* 0x040fe20000010159 */
        /* <DEDUP_REMOVED lines=10> */
[C-C-:B------:R-:W-:Y:S01]  /*19f50*/  IADD3 R110, PT, PT, R4.reuse, -0x99, -R87.reuse ;  /* 0xffffff67046e7810 */ /* 0x140fe20007ffe857 */
[----:B------:R-:W-:Y:S01]  /*19f60*/  VIADD R99, R5, 0xf0 ;  /* 0x000000f005637836 */ /* 0x000fe20000000000 */
[C-C-:B------:R-:W-:Y:S02]  /*19f70*/  IADD3 R89, PT, PT, R4.reuse, -0xd1, -R87.reuse ;  /* 0xffffff2f04597810 */ /* 0x140fe40007ffe857 */
[----:B------:R-:W-:Y:S02]  /*19f80*/  I2FP.F32.S32 R112, R112 ;  /* 0x0000007000707245 */ /* 0x000fe40000201400 */
[--C-:B------:R-:W-:Y:S02]  /*19f90*/  IADD3 R90, PT, PT, R4, -0xd0, -R87.reuse ;  /* 0xffffff30045a7810 */ /* 0x100fe40007ffe857 */
[----:B------:R-:W-:Y:S01]  /*19fa0*/  I2FP.F32.S32 R88, R88 ;  /* 0x0000005800587245 */ /* 0x000fe20000201400 */
[C---:B------:R-:W-:Y:S01]  /*19fb0*/  FFMA.FTZ R84, -R187.reuse, R112, R84 ;  /* 0x00000070bb547223 */ /* 0x040fe20000010154 */
[----:B------:R-:W-:Y:S02]  /*19fc0*/  IABS R113, R113 ;  /* 0x0000007100717213 */ /* 0x000fe40000000000 */
[C-C-:B------:R-:W-:Y:S01]  /*19fd0*/  IADD3 R96, PT, PT, R176.reuse, -0xd8, -R87.reuse ;  /* 0xffffff28b0607810 */ /* 0x140fe20007ffe857 */
[----:B------:R-:W-:Y:S01]  /*19fe0*/  FFMA.FTZ R218, -R187, R88, R106 ;  /* 0x00000058bbda7223 */ /* 0x000fe2000001016a */
[----:B------:R-:W-:Y:S01]  /*19ff0*/  IABS R110, R110 ;  /* 0x0000006e006e7213 */ /* 0x000fe20000000000 */
[----:B------:R-:W-:Y:S01]  /*1a000*/  VIADD R106, R5, 0xd9 ;  /* 0x000000d9056a7836 */ /* 0x000fe20000000000 */
[C-C-:B------:R-:W-:Y:S02]  /*1a010*/  IADD3 R86, PT, PT, R176.reuse, -0xf9, -R87.reuse ;  /* 0xffffff07b0567810 */ /* 0x140fe40007ffe857 */
[----:B------:R-:W-:Y:S02]  /*1a020*/  IABS R89, R89 ;  /* 0x0000005900597213 */ /* 0x000fe40000000000 */
        /* <DEDUP_REMOVED lines=8> */
[C---:B------:R-:W-:Y:S01]  /*1a0b0*/  FFMA.FTZ R83, -R187.reuse, R110, R83 ;  /* 0x0000006ebb537223 */ /* 0x040fe20000010153 */
[----:B------:R-:W-:Y:S02]  /*1a0c0*/  IADD3 R88, PT, PT, R4, -0xe1, -R87 ;  /* 0xffffff1f04587810 */ /* 0x000fe40007ffe857 */
[----:B------:R-:W-:Y:S01]  /*1a0d0*/  I2FP.F32.S32 R90, R90 ;  /* 0x0000005a005a7245 */ /* 0x000fe20000201400 */
[C---:B------:R-:W-:Y:S01]  /*1a0e0*/  FFMA.FTZ R113, -R187.reuse, R89, R91 ;  /* 0x00000059bb717223 */ /* 0x040fe2000001015b */
[----:B------:R-:W-:Y:S02]  /*1a0f0*/  IABS R112, R112 ;  /* 0x0000007000707213 */ /* 0x000fe40000000000 */
[----:B------:R-:W-:Y:S01]  /*1a100*/  I2FP.F32.S32 R96, R96 ;  /* 0x0000006000607245 */ /* 0x000fe20000201400 */
[C---:B------:R-:W-:Y:S01]  /*1a110*/  FFMA.FTZ R100, -R187.reuse, R90, R100 ;  /* 0x0000005abb647223 */ /* 0x040fe20000010164 */
[----:B------:R-:W-:Y:S02]  /*1a120*/  I2FP.F32.S32 R86, R86 ;  /* 0x0000005600567245 */ /* 0x000fe40000201400 */
[----:B------:R-:W-:Y:S01]  /*1a130*/  IABS R88, R88 ;  /* 0x0000005800587213 */ /* 0x000fe20000000000 */
[C---:B------:R-:W-:Y:S01]  /*1a140*/  FFMA.FTZ R108, -R187.reuse, R96, R108 ;  /* 0x00000060bb6c7223 */ /* 0x040fe2000001016c */
[C---:B------:R-:W-:Y:S01]  /*1a150*/  IADD3 R94, PT, PT, R176.reuse, -0xe8, -R87 ;  /* 0xffffff18b05e7810 */ /* 0x040fe20007ffe857 */
[----:B---3--:R-:W-:Y:S01]  /*1a160*/  FFMA.FTZ R150, -R187, R86, R105 ;  /* 0x00000056bb967223 */ /* 0x008fe20000010169 */
[--C-:B------:R-:W-:Y:S01]  /*1a170*/  IADD3 R110, PT, PT, R176, -0xc8, -R87.reuse ;  /* 0xffffff38b06e7810 */ /* 0x100fe20007ffe857 */
[----:B------:R-:W-:Y:S01]  /*1a180*/  VIADD R105, R5, 0xe0 ;  /* 0x000000e005697836 */ /* 0x000fe20000000000 */
[C-C-:B------:R-:W-:Y:S02]  /*1a190*/  IADD3 R89, PT, PT, R4.reuse, -0xe0, -R87.reuse ;  /* 0xffffff2004597810 */ /* 0x140fe40007ffe857 */
[----:B------:R-:W-:Y:S02]  /*1a1a0*/  I2FP.F32.S32 R112, R112 ;  /* 0x0000007000707245 */ /* 0x000fe40000201400 */
[----:B------:R-:W-:Y:S02]  /*1a1b0*/  IADD3 R90, PT, PT, R4, -0xd9, -R87 ;  /* 0xffffff27045a7810 */ /* 0x000fe40007ffe857 */
[----:B------:R-:W-:Y:S01]  /*1a1c0*/  I2FP.F32.S32 R88, R88 ;  /* 0x0000005800587245 */ /* 0x000fe20000201400 */
[C---:B------:R-:W-:Y:S01]  /*1a1d0*/  FFMA.FTZ R119, -R187.reuse, R112, R95 ;  /* 0x00000070bb777223 */ /* 0x040fe2000001015f */
[--C-:B------:R-:W-:Y:S02]  /*1a1e0*/  IADD3 R96, PT, PT, R176, -0xe0, -R87.reuse ;  /* 0xffffff20b0607810 */ /* 0x100fe40007ffe857 */
[----:B------:R-:W-:Y:S01]  /*1a1f0*/  IABS R94, R94 ;  /* 0x0000005e005e7213 */ /* 0x000fe20000000000 */
[----:B------:R-:W-:Y:S01]  /*1a200*/  FFMA.FTZ R126, -R187, R88, R6 ;  /* 0x00000058bb7e7223 */ /* 0x000fe20000010106 */
[----:B------:R-:W-:Y:S01]  /*1a210*/  IABS R110, R110 ;  /* 0x0000006e006e7213 */ /* 0x000fe20000000000 */
[----:B------:R-:W-:Y:S01]  /*1a220*/  VIADD R6, R109, 0xfffffff8 ;  /* 0xfffffff86d067836 */ /* 0x000fe20000000000 */
[--C-:B------:R-:W-:Y:S01]  /*1a230*/  IADD3 R86, PT, PT, R4, -0xe8, -R87.reuse ;  /* 0xffffff1804567810 */ /* 0x100fe20007ffe857 */
[----:B------:R-:W-:Y:S01]  /*1a240*/  VIADD R109, R5, 0xd1 ;  /* 0x000000d1056d7836 */ /* 0x000fe20000000000 */
[----:B------:R-:W-:Y:S02]  /*1a250*/  IABS R89, R89 ;  /* 0x0000005900597213 */ /* 0x000fe40000000000 */
[----:B------:R-:W-:Y:S02]  /*1a260*/  IABS R90, R90 ;  /* 0x0000005a005a7213 */ /* 0x000fe40000000000 */
[C---:B------:R-:W-:Y:S02]  /*1a270*/  IADD3 R95, PT, PT, R176.reuse, -0xd9, -R87 ;  /* 0xffffff27b05f7810 */ /* 0x040fe40007ffe857 */
[----:B------:R-:W-:Y:S02]  /*1a280*/  IABS R96, R96 ;  /* 0x0000006000607213 */ /* 0x000fe40000000000 */
[----:B------:R-:W-:Y:S02]  /*1a290*/  I2FP.F32.S32 R94, R94 ;  /* 0x0000005e005e7245 */ /* 0x000fe40000201400 */
[----:B------:R-:W-:Y:S02]  /*1a2a0*/  I2FP.F32.S32 R110, R110 ;  /* 0x0000006e006e7245 */ /* 0x000fe40000201400 */
[----:B------:R-:W-:Y:S01]  /*1a2b0*/  IABS R86, R86 ;  /* 0x0000005600567213 */ /* 0x000fe20000000000 */
[C---:B------:R-:W-:Y:S01]  /*1a2c0*/  FFMA.FTZ R103, -R187.reuse, R94, R103 ;  /* 0x0000005ebb677223 */ /* 0x040fe20000010167 */
[----:B------:R-:W-:Y:S01]  /*1a2d0*/  I2FP.F32.S32 R89, R89 ;  /* 0x0000005900597245 */ /* 0x000fe20000201400 */
[C---:B------:R-:W-:Y:S01]  /*1a2e0*/  FFMA.FTZ R204, -R187.reuse, R110, R204 ;  /* 0x0000006ebbcc7223 */ /* 0x040fe200000101cc */
[----:B------:R-:W-:Y:S02]  /*1a2f0*/  I2FP.F32.S32 R90, R90 ;  /* 0x0000005a005a7245 */ /* 0x000fe40000201400 */
[----:B------:R-:W-:Y:S01]  /*1a300*/  IABS R95, R95 ;  /* 0x0000005f005f7213 */ /* 0x000fe20000000000 */
[C---:B------:R-:W-:Y:S01]  /*1a310*/  FFMA.FTZ R217, -R187.reuse, R89, R7 ;  /* 0x00000059bbd97223 */ /* 0x040fe20000010107 */
[----:B------:R-:W-:Y:S01]  /*1a320*/  I2FP.F32.S32 R96, R96 ;  /* 0x0000006000607245 */ /* 0x000fe20000201400 */
[----:B------:R-:W-:Y:S01]  /*1a330*/  FFMA.FTZ R224, -R187, R90, R92 ;  /* 0x0000005abbe07223 */ /* 0x000fe2000001015c */
[----:B------:R-:W-:Y:S01]  /*1a340*/  I2FP.F32.S32 R86, R86 ;  /* 0x0000005600567245 */ /* 0x000fe20000201400 */
[----:B------:R-:W-:Y:S01]  /*1a350*/  VIADD R90, R5, 0x1 ;  /* 0x00000001055a7836 */ /* 0x000fe20000000000 */
[--C-:B------:R-:W-:Y:S01]  /*1a360*/  IADD3 R94, PT, PT, R176, -0xf1, -R87.reuse ;  /* 0xffffff0fb05e7810 */ /* 0x100fe20007ffe857 */
[----:B------:R-:W-:Y:S01]  /*1a370*/  FFMA.FTZ R250, -R187, R96, R98 ;  /* 0x00000060bbfa7223 */ /* 0x000fe20000010162 */
[----:B------:R-:W-:Y:S01]  /*1a380*/  IABS R6, R6 ;  /* 0x0000000600067213 */ /* 0x000fe20000000000 */
[C---:B------:R-:W-:Y:S01]  /*1a390*/  VIADD R98, R5.reuse, 0xf1 ;  /* 0x000000f105627836 */ /* 0x040fe20000000000 */
[C-C-:B------:R-:W-:Y:S01]  /*1a3a0*/  IADD3 R110, PT, PT, R4.reuse, -0xa9, -R87.reuse ;  /* 0xffffff57046e7810 */ /* 0x140fe20007ffe857 */
[----:B------:R-:W-:Y:S01]  /*1a3b0*/  VIADD R89, R5, 0x9 ;  /* 0x0000000905597836 */ /* 0x000fe20000000000 */
[C---:B------:R-:W-:Y:S01]  /*1a3c0*/  IADD3 R7, PT, PT, R4.reuse, -0xf8, -R87 ;  /* 0xffffff0804077810 */ /* 0x040fe20007ffe857 */
[C---:B------:R-:W-:Y:S01]  /*1a3d0*/  FFMA.FTZ R96, -R187.reuse, R86, R9 ;  /* 0x00000056bb607223 */ /* 0x040fe20000010109 */
[----:B------:R-:W-:Y:S02]  /*1a3e0*/  I2FP.F32.S32 R95, R95 ;  /* 0x0000005f005f7245 */ /* 0x000fe40000201400 */
[----:B------:R-:W-:Y:S02]  /*1a3f0*/  IABS R94, R94 ;  /* 0x0000005e005e7213 */ /* 0x000fe40000000000 */
[----:B------:R-:W-:Y:S01]  /*1a400*/  I2FP.F32.S32 R6, R6 ;  /* 0x0000000600067245 */ /* 0x000fe20000201400 */
[C---:B------:R-:W-:Y:S01]  /*1a410*/  FFMA.FTZ R101, -R187.reuse, R95, R101 ;  /* 0x0000005fbb657223 */ /* 0x040fe20000010165 */
[----:B------:R-:W-:Y:S02]  /*1a420*/  IABS R110, R110 ;  /* 0x0000006e006e7213 */ /* 0x000fe40000000000 */
[--C-:B------:R-:W-:Y:S01]  /*1a430*/  IADD3 R86, PT, PT, R4, -0xf0, -R87.reuse ;  /* 0xffffff1004567810 */ /* 0x100fe20007ffe857 */
[----:B------:R-:W-:Y:S01]  /*1a440*/  FFMA.FTZ R152, -R187, R6, R152 ;  /* 0x00000006bb987223 */ /* 0x000fe20000010198 */
[----:B------:R-:W-:Y:S01]  /*1a450*/  IABS R7, R7 ;  /* 0x0000000700077213 */ /* 0x000fe20000000000 */
[----:B------:R-:W-:Y:S01]  /*1a460*/  VIADD R6, R5, 0x10 ;  /* 0x0000001005067836 */ /* 0x000fe20000000000 */
[----:B------:R-:W-:Y:S02]  /*1a470*/  IADD3 R95, PT, PT, R176, -0xe1, -R87 ;  /* 0xffffff1fb05f7810 */ /* 0x000fe40007ffe857 */
[----:B------:R-:W-:Y:S02]  /*1a480*/  I2FP.F32.S32 R94, R94 ;  /* 0x0000005e005e7245 */ /* 0x000fe40000201400 */
[----:B------:R-:W-:Y:S02]  /*1a490*/  ISETP.GE.AND P1, PT, R90, R178, PT ;  /* 0x000000b25a00720c */ /* 0x000fe40003f26270 */
[----:B------:R-:W-:Y:S01]  /*1a4a0*/  I2FP.F32.S32 R110, R110 ;  /* 0x0000006e006e7245 */ /* 0x000fe20000201400 */
[----:B------:R-:W-:Y:S01]  /*1a4b0*/  FFMA.FTZ R112, -R187, R94, R107 ;  /* 0x0000005ebb707223 */ /* 0x000fe2000001016b */
[----:B------:R-:W-:Y:S01]  /*1a4c0*/  IADD3 R9, PT, PT, R4, -0xf1, -R87 ;  /* 0xffffff0f04097810 */ /* 0x000fe20007ffe857 */
[----:B------:R-:W-:Y:S01]  /*1a4d0*/  VIADD R107, R5, 0xd8 ;  /* 0x000000d8056b7836 */ /* 0x000fe20000000000 */
[----:B------:R-:W-:Y:S01]  /*1a4e0*/  IABS R86, R86 ;  /* 0x0000005600567213 */ /* 0x000fe20000000000 */
[----:B------:R-:W-:Y:S01]  /*1a4f0*/  FFMA.FTZ R215, -R187, R110, R215 ;  /* 0x0000006ebbd77223 */ /* 0x000fe200000101d7 */
[----:B------:R-:W-:Y:S02]  /*1a500*/  I2FP.F32.S32 R7, R7 ;  /* 0x0000000700077245 */ /* 0x000fe40000201400 */
[----:B------:R-:W-:Y:S02]  /*1a510*/  IABS R95, R95 ;  /* 0x0000005f005f7213 */ /* 0x000fe40000000000 */
[----:B------:R-:W-:Y:S01]  /*1a520*/  FSEL R128, R161, -INF , P1 ;  /* 0xff800000a1807808 */ /* 0x000fe20000800000 */
[----:B------:R-:W-:Y:S01]  /*1a530*/  FFMA.FTZ R123, -R187, R7, R104 ;  /* 0x00000007bb7b7223 */ /* 0x000fe20000010168 */
[----:B------:R-:W-:Y:S01]  /*1a540*/  IABS R9, R9 ;  /* 0x0000000900097213 */ /* 0x000fe20000000000 */
[C---:B------:R-:W-:Y:S01]  /*1a550*/  VIADD R104, R5.reuse, 0xe1 ;  /* 0x000000e105687836 */ /* 0x040fe20000000000 */
[----:B------:R-:W-:Y:S01]  /*1a560*/  I2FP.F32.S32 R86, R86 ;  /* 0x0000005600567245 */ /* 0x000fe20000201400 */
[----:B------:R-:W-:Y:S01]  /*1a570*/  VIADD R7, R5, 0x18 ;  /* 0x0000001805077836 */ /* 0x000fe20000000000 */
[----:B------:R-:W-:Y:S02]  /*1a580*/  ISETP.GE.AND P1, PT, R89, R178, PT ;  /* 0x000000b25900720c */ /* 0x000fe40003f26270 */
[----:B------:R-:W-:Y:S01]  /*1a590*/  FSEL R94, R160, -INF , P0 ;  /* 0xff800000a05e7808 */ /* 0x000fe20000000000 */
[----:B------:R-:W-:Y:S01]  /*1a5a0*/  VIADD R160, R5, 0x28 ;  /* 0x0000002805a07836 */ /* 0x000fe20000000000 */
[----:B------:R-:W-:Y:S01]  /*1a5b0*/  IADD3 R110, PT, PT, R4, -0xb1, -R87 ;  /* 0xffffff4f046e7810 */ /* 0x000fe20007ffe857 */
[C---:B------:R-:W-:Y:S01]  /*1a5c0*/  FFMA.FTZ R223, -R187.reuse, R86, R11 ;  /* 0x00000056bbdf7223 */ /* 0x040fe2000001010b */
[-C--:B------:R-:W-:Y:S02]  /*1a5d0*/  ISETP.GE.AND P0, PT, R6, R178.reuse, PT ;  /* 0x000000b20600720c */ /* 0x080fe40003f06270 */
[----:B------:R-:W-:Y:S02]  /*1a5e0*/  I2FP.F32.S32 R95, R95 ;  /* 0x0000005f005f7245 */ /* 0x000fe40000201400 */
[----:B------:R-:W-:Y:S02]  /*1a5f0*/  IADD3 R91, PT, PT, R4, -0xd8, -R87 ;  /* 0xffffff28045b7810 */ /* 0x000fe40007ffe857 */
[----:B------:R-:W-:Y:S01]  /*1a600*/  I2FP.F32.S32 R9, R9 ;  /* 0x0000000900097245 */ /* 0x000fe20000201400 */
[----:B------:R-:W-:Y:S01]  /*1a610*/  FFMA.FTZ R251, -R187, R95, R97 ;  /* 0x0000005fbbfb7223 */ /* 0x000fe20000010161 */
[----:B------:R-:W-:Y:S01]  /*1a620*/  FSEL R92, R153, -INF , P1 ;  /* 0xff800000995c7808 */ /* 0x000fe20000800000 */
[----:B------:R-:W-:Y:S01]  /*1a630*/  VIADD R95, R5, 0xf8 ;  /* 0x000000f8055f7836 */ /* 0x000fe20000000000 */
[----:B------:R-:W-:Y:S01]  /*1a640*/  ISETP.GE.AND P1, PT, R185, R178, PT ;  /* 0x000000b2b900720c */ /* 0x000fe20003f26270 */
[----:B------:R-:W-:Y:S01]  /*1a650*/  FFMA.FTZ R225, -R187, R9, R10 ;  /* 0x00000009bbe17223 */ /* 0x000fe2000001010a */
[----:B------:R-:W-:Y:S01]  /*1a660*/  IABS R110, R110 ;  /* 0x0000006e006e7213 */ /* 0x000fe20000000000 */
[C---:B------:R-:W-:Y:S01]  /*1a670*/  VIADD R10, R5.reuse, 0x21 ;  /* 0x00000021050a7836 */ /* 0x040fe20000000000 */
[----:B------:R-:W-:Y:S01]  /*1a680*/  FSEL R86, R12, -INF , P0 ;  /* 0xff8000000c567808 */ /* 0x000fe20000000000 */
[----:B------:R-:W-:Y:S01]  /*1a690*/  IMAD.MOV.U32 R9, RZ, RZ, R103 ;  /* 0x000000ffff097224 */ /* 0x000fe200078e0067 */
[----:B------:R-:W-:Y:S01]  /*1a6a0*/  IABS R91, R91 ;  /* 0x0000005b005b7213 */ /* 0x000fe20000000000 */
[----:B------:R-:W-:Y:S01]  /*1a6b0*/  VIADD R103, R5, 0xe8 ;  /* 0x000000e805677836 */ /* 0x000fe20000000000 */
[----:B------:R-:W-:Y:S01]  /*1a6c0*/  ISETP.GE.AND P0, PT, R7, R178, PT ;  /* 0x000000b20700720c */ /* 0x000fe20003f06270 */
[----:B------:R-:W-:Y:S01]  /*1a6d0*/  IMAD.MOV.U32 R161, RZ, RZ, R9 ;  /* 0x000000ffffa17224 */ /* 0x000fe200078e0009 */
[----:B------:R-:W-:Y:S02]  /*1a6e0*/  FSEL R97, R13, -INF , P1 ;  /* 0xff8000000d617808 */ /* 0x000fe40000800000 */
[----:B------:R-:W-:Y:S02]  /*1a6f0*/  I2FP.F32.S32 R110, R110 ;  /* 0x0000006e006e7245 */ /* 0x000fe40000201400 */
[----:B------:R-:W-:Y:S02]  /*1a700*/  IADD3 R88, PT, PT, R4, -0xe9, -R87 ;  /* 0xffffff1704587810 */ /* 0x000fe40007ffe857 */
[----:B------:R-:W-:Y:S01]  /*1a710*/  ISETP.GE.AND P1, PT, R184, R178, PT ;  /* 0x000000b2b800720c */ /* 0x000fe20003f26270 */
[C---:B------:R-:W-:Y:S01]  /*1a720*/  FFMA.FTZ R209, -R187.reuse, R110, R209 ;  /* 0x0000006ebbd17223 */ /* 0x040fe200000101d1 */
[----:B------:R-:W-:Y:S02]  /*1a730*/  I2FP.F32.S32 R91, R91 ;  /* 0x0000005b005b7245 */ /* 0x000fe40000201400 */
[----:B------:R-:W-:Y:S02]  /*1a740*/  FSEL R151, R16, -INF , P0 ;  /* 0xff80000010977808 */ /* 0x000fe40000000000 */
[----:B------:R-:W-:Y:S01]  /*1a750*/  ISETP.GE.AND P0, PT, R168, R178, PT ;  /* 0x000000b2a800720c */ /* 0x000fe20003f06270 */
[----:B------:R-:W-:Y:S01]  /*1a760*/  FFMA.FTZ R226, -R187, R91, R93 ;  /* 0x0000005bbbe27223 */ /* 0x000fe2000001015d */
[----:B------:R-:W-:Y:S01]  /*1a770*/  IABS R88, R88 ;  /* 0x0000005800587213 */ /* 0x000fe20000000000 */
[----:B------:R-:W-:Y:S01]  /*1a780*/  IMAD.MOV.U32 R91, RZ, RZ, R102 ;  /* 0x000000ffff5b7224 */ /* 0x000fe200078e0066 */
[----:B------:R-:W-:Y:S01]  /*1a790*/  FSEL R17, R17, -INF , P1 ;  /* 0xff80000011117808 */ /* 0x000fe20000800000 */
[C---:B------:R-:W-:Y:S01]  /*1a7a0*/  VIADD R102, R5.reuse, 0xe9 ;  /* 0x000000e905667836 */ /* 0x040fe20000000000 */
[----:B------:R-:W-:Y:S01]  /*1a7b0*/  ISETP.GE.AND P1, PT, R10, R178, PT ;  /* 0x000000b20a00720c */ /* 0x000fe20003f26270 */
[----:B------:R-:W-:Y:S01]  /*1a7c0*/  IMAD.MOV.U32 R11, RZ, RZ, R91 ;  /* 0x000000ffff0b7224 */ /* 0x000fe200078e005b */
[----:B------:R-:W-:Y:S01]  /*1a7d0*/  IADD3 R110, PT, PT, R4, -0xb9, -R87 ;  /* 0xffffff47046e7810 */ /* 0x000fe20007ffe857 */
[----:B------:R-:W-:Y:S01]  /*1a7e0*/  IMAD.MOV.U32 R93, RZ, RZ, R115 ;  /* 0x000000ffff5d7224 */ /* 0x000fe200078e0073 */
[----:B------:R-:W-:Y:S01]  /*1a7f0*/  FSEL R122, R20, -INF , P0 ;  /* 0xff800000147a7808 */ /* 0x000fe20000000000 */
[C---:B------:R-:W-:Y:S01]  /*1a800*/  VIADD R20, R5.reuse, 0xf9 ;  /* 0x000000f905147836 */ /* 0x040fe20000000000 */
[-C--:B------:R-:W-:Y:S01]  /*1a810*/  ISETP.GE.AND P0, PT, R90, R175.reuse, PT ;  /* 0x000000af5a00720c */ /* 0x080fe20003f06270 */
[----:B------:R-:W-:Y:S01]  /*1a820*/  VIADD R115, R5, 0xc9 ;  /* 0x000000c905737836 */ /* 0x000fe20000000000 */
[----:B------:R-:W-:Y:S01]  /*1a830*/  I2FP.F32.S32 R88, R88 ;  /* 0x0000005800587245 */ /* 0x000fe20000201400 */
[----:B------:R-:W-:Y:S01]  /*1a840*/  IMAD.MOV.U32 R13, RZ, RZ, R11 ;  /* 0x000000ffff0d7224 */ /* 0x000fe200078e000b */
[----:B------:R-:W-:Y:S01]  /*1a850*/  FSEL R16, R21, -INF , P1 ;  /* 0xff80000015107808 */ /* 0x000fe20000800000 */
[----:B------:R-:W-:Y:S01]  /*1a860*/  IMAD.MOV.U32 R11, RZ, RZ, R93 ;  /* 0x000000ffff0b7224 */ /* 0x000fe200078e005d */
[----:B------:R-:W-:Y:S01]  /*1a870*/  IABS R110, R110 ;  /* 0x0000006e006e7213 */ /* 0x000fe20000000000 */
[----:B------:R-:W-:Y:S01]  /*1a880*/  FFMA.FTZ R164, -R187, R88, R8 ;  /* 0x00000058bba47223 */ /* 0x000fe20000010108 */
[-C--:B------:R-:W-:Y:S01]  /*1a890*/  ISETP.GE.AND P1, PT, R160, R178.reuse, PT ;  /* 0x000000b2a000720c */ /* 0x080fe20003f26270 */
[----:B------:R-:W-:Y:S01]  /*1a8a0*/  IMAD.MOV.U32 R93, RZ, RZ, R251 ;  /* 0x000000ffff5d7224 */ /* 0x000fe200078e00fb */
[----:B------:R-:W-:Y:S02]  /*1a8b0*/  FSEL R90, R163, -INF , P0 ;  /* 0xff800000a35a7808 */ /* 0x000fe40000000000 */
[----:B------:R-:W-:Y:S02]  /*1a8c0*/  ISETP.GE.AND P0, PT, R252, R178, PT ;  /* 0x000000b2fc00720c */ /* 0x000fe40003f06270 */
[----:B------:R-:W-:Y:S02]  /*1a8d0*/  FSEL R91, R162, -INF , P4 ;  /* 0xff800000a25b7808 */ /* 0x000fe40002000000 */
[-C--:B------:R-:W-:Y:S02]  /*1a8e0*/  ISETP.GE.AND P4, PT, R157, R175.reuse, PT ;  /* 0x000000af9d00720c */ /* 0x080fe40003f86270 */
[----:B------:R-:W-:Y:S02]  /*1a8f0*/  I2FP.F32.S32 R110, R110 ;  /* 0x0000006e006e7245 */ /* 0x000fe40000201400 */
[----:B------:R-:W-:Y:S02]  /*1a900*/  FSEL R8, R24, -INF , P1 ;  /* 0xff80000018087808 */ /* 0x000fe40000800000 */
[-C--:B------:R-:W-:Y:S01]  /*1a910*/  ISETP.GE.AND P1, PT, R89, R175.reuse, PT ;  /* 0x000000af5900720c */ /* 0x080fe20003f26270 */
[----:B------:R-:W-:Y:S01]  /*1a920*/  FFMA.FTZ R207, -R187, R110, R207 ;  /* 0x0000006ebbcf7223 */ /* 0x000fe200000101cf */
[----:B------:R-:W-:Y:S01]  /*1a930*/  FSEL R12, R25, -INF , P0 ;  /* 0xff800000190c7808 */ /* 0x000fe20000000000 */
[----:B------:R-:W-:Y:S01]  /*1a940*/  VIADD R110, R5, 0xd0 ;  /* 0x000000d0056e7836 */ /* 0x000fe20000000000 */
        /* <DEDUP_REMOVED lines=22> */
[-C--:B------:R-:W-:Y:S01]  /*1aab0*/  ISETP.GE.AND P1, PT, R10, R175.reuse, PT ;  /* 0x000000af0a00720c */ /* 0x080fe20003f26270 */
[----:B------:R-:W-:Y:S01]  /*1aac0*/  IMAD.MOV.U32 R10, RZ, RZ, R250 ;  /* 0x000000ffff0a7224 */ /* 0x000fe200078e00fa */
        /* <DEDUP_REMOVED lines=121> */
[C-C-:B------:R-:W-:Y:S01]  /*1b260*/  IMAD R67, R186.reuse, 0x100, R46.reuse ;  /* 0x00000100ba437824 */ /* 0x140fe200078e022e */
[-C--:B------:R-:W-:Y:S02]  /*1b270*/  ISETP.GE.AND P0, PT, R203, R178.reuse, PT ;  /* 0x000000b2cb00720c */ /* 0x080fe40003f06270 */
[-C--:B------:R-:W-:Y:S01]  /*1b280*/  ISETP.GE.AND P4, PT, R229, R175.reuse, PT ;  /* 0x000000afe500720c */ /* 0x080fe20003f86270 */
[----:B------:R-:W-:Y:S01]  /*1b290*/  VIADD R67, R67, 0x10 ;  /* 0x0000001043437836 */ /* 0x000fe20000000000 */
[----:B------:R-:W-:Y:S01]  /*1b2a0*/  FSEL R128, R81, -INF , P1 ;  /* 0xff80000051807808 */ /* 0x000fe20000800000 */
[----:B------:R-:W-:Y:S01]  /*1b2b0*/  IMAD R81, R186, 0x100, R46 ;  /* 0x00000100ba517824 */ /* 0x000fe200078e022e */
[----:B------:R-:W-:Y:S01]  /*1b2c0*/  FSEL R96, R73, -INF , P0 ;  /* 0xff80000049607808 */ /* 0x000fe20000000000 */
[----:B------:R-:W-:Y:S01]  /*1b2d0*/  IMAD.MOV.U32 R73, RZ, RZ, R226 ;  /* 0x000000ffff497224 */ /* 0x000fe200078e00e2 */
[----:B------:R-:W-:Y:S01]  /*1b2e0*/  FSEL R113, R70, -INF , P4 ;  /* 0xff80000046717808 */ /* 0x000fe20002000000 */
[----:B------:R-:W-:Y:S01]  /*1b2f0*/  VIADD R81, R81, 0x1 ;  /* 0x0000000151517836 */ /* 0x000fe20000000000 */
[-C--:B------:R-:W-:Y:S01]  /*1b300*/  ISETP.GE.AND P1, PT, R158, R178.reuse, PT ;  /* 0x000000b29e00720c */ /* 0x080fe20003f26270 */
[----:B------:R-:W-:Y:S01]  /*1b310*/  IMAD.MOV.U32 R70, RZ, RZ, R154 ;  /* 0x000000ffff467224 */ /* 0x000fe200078e009a */
[-C--:B------:R-:W-:Y:S01]  /*1b320*/  ISETP.GE.AND P0, PT, R202, R178.reuse, PT ;  /* 0x000000b2ca00720c */ /* 0x080fe20003f06270 */
[----:B------:R-:W-:Y:S01]  /*1b330*/  IMAD.MOV.U32 R154, RZ, RZ, R61 ;  /* 0x000000ffff9a7224 */ /* 0x000fe200078e003d */
[-C--:B------:R-:W-:Y:S01]  /*1b340*/  ISETP.GE.AND P4, PT, R130, R178.reuse, PT ;  /* 0x000000b28200720c */ /* 0x080fe20003f86270 */
[----:B------:R-:W-:Y:S01]  /*1b350*/  IMAD R61, R186, 0x100, R46 ;  /* 0x00000100ba3d7824 */ /* 0x000fe200078e022e */
[----:B------:R-:W-:Y:S02]  /*1b360*/  FSEL R222, R222, -INF , P1 ;  /* 0xff800000dede7808 */ /* 0x000fe40000800000 */
[----:B------:R-:W-:Y:S01]  /*1b370*/  FSEL R122, R76, -INF , P0 ;  /* 0xff8000004c7a7808 */ /* 0x000fe20000000000 */
[----:B------:R-:W-:Y:S01]  /*1b380*/  IMAD.MOV.U32 R76, RZ, RZ, R59 ;  /* 0x000000ffff4c7224 */ /* 0x000fe200078e003b */
[-C--:B------:R-:W-:Y:S01]  /*1b390*/  ISETP.GE.AND P1, PT, R228, R175.reuse, PT ;  /* 0x000000afe400720c */ /* 0x080fe20003f26270 */
[----:B------:R-:W-:Y:S01]  /*1b3a0*/  IMAD.MOV.U32 R59, RZ, RZ, R41 ;  /* 0x000000ffff3b7224 */ /* 0x000fe200078e0029 */
[----:B------:R-:W-:Y:S01]  /*1b3b0*/  FSEL R219, R219, -INF , P4 ;  /* 0xff800000dbdb7808 */ /* 0x000fe20002000000 */
[----:B------:R-:W-:Y:S01]  /*1b3c0*/  IMAD.MOV.U32 R41, RZ, RZ, R164 ;  /* 0x000000ffff297224 */ /* 0x000fe200078e00a4 */
[-C--:B------:R-:W-:Y:S01]  /*1b3d0*/  ISETP.GE.AND P0, PT, R232, R175.reuse, PT ;  /* 0x000000afe800720c */ /* 0x080fe20003f06270 */
[----:B------:R1:W5:Y:S01]  /*1b3e0*/  LDL.LU R164, [R1+0x4] ;  /* 0x0000040001a47983 */ /* 0x0003620000300800 */
[-C--:B------:R-:W-:Y:S01]  /*1b3f0*/  ISETP.GE.AND P4, PT, R125, R178.reuse, PT ;  /* 0x000000b27d00720c */ /* 0x080fe20003f86270 */
[----:B------:R-:W-:Y:S01]  /*1b400*/  VIADD R61, R61, 0x20 ;  /* 0x000000203d3d7836 */ /* 0x000fe20000000000 */
[----:B------:R-:W-:Y:S02]  /*1b410*/  FSEL R111, R71, -INF , P1 ;  /* 0xff800000476f7808 */ /* 0x000fe40000800000 */
[----:B------:R-:W-:Y:S02]  /*1b420*/  FSEL R6, R63, -INF , P0 ;  /* 0xff8000003f067808 */ /* 0x000fe40000000000 */
[----:B------:R-:W-:Y:S02]  /*1b430*/  FSEL R214, R214, -INF , P4 ;  /* 0xff800000d6d67808 */ /* 0x000fe40002000000 */
[-C--:B------:R-:W-:Y:S02]  /*1b440*/  ISETP.GE.AND P1, PT, R227, R175.reuse, PT ;  /* 0x000000afe300720c */ /* 0x080fe40003f26270 */
[-C--:B------:R-:W-:Y:S02]  /*1b450*/  ISETP.GE.AND P0, PT, R231, R175.reuse, PT ;  /* 0x000000afe700720c */ /* 0x080fe40003f06270 */
[-C--:B------:R-:W-:Y:S02]  /*1b460*/  ISETP.GE.AND P4, PT, R201, R175.reuse, PT ;  /* 0x000000afc900720c */ /* 0x080fe40003f86270 */
[----:B------:R-:W-:Y:S02]  /*1b470*/  FSEL R119, R74, -INF , P1 ;  /* 0xff8000004a777808 */ /* 0x000fe40000800000 */
[----:B------:R-:W-:Y:S02]  /*1b480*/  FSEL R225, R79, -INF , P4 ;  /* 0xff8000004fe17808 */ /* 0x000fe40002000000 */
[----:B------:R-:W-:Y:S01]  /*1b490*/  FSEL R8, R66, -INF , P0 ;  /* 0xff80000042087808 */ /* 0x000fe20000000000 */
[----:B------:R-:W-:Y:S01]  /*1b4a0*/  IMAD.MOV.U32 R66, RZ, RZ, R60 ;  /* 0x000000ffff427224 */ /* 0x000fe200078e003c */
[-C--:B------:R-:W-:Y:S01]  /*1b4b0*/  ISETP.GE.AND P1, PT, R124, R178.reuse, PT ;  /* 0x000000b27c00720c */ /* 0x080fe20003f26270 */
[----:B------:R-:W-:Y:S01]  /*1b4c0*/  IMAD.MOV.U32 R60, RZ, RZ, R43 ;  /* 0x000000ffff3c7224 */ /* 0x000fe200078e002b */
[----:B------:R-:W-:Y:S01]  /*1b4d0*/  ISETP.GE.AND P0, PT, R155, R178, PT ;  /* 0x000000b29b00720c */ /* 0x000fe20003f06270 */
[----:B------:R-:W-:Y:S01]  /*1b4e0*/  IMAD R43, R186, 0x100, R46 ;  /* 0x00000100ba2b7824 */ /* 0x000fe200078e022e */
[----:B------:R-:W-:Y:S02]  /*1b4f0*/  ISETP.GE.AND P4, PT, R198, R175, PT ;  /* 0x000000afc600720c */ /* 0x000fe40003f86270 */
[----:B------:R-:W-:Y:S01]  /*1b500*/  FSEL R94, R94, -INF , !P5 ;  /* 0xff8000005e5e7808 */ /* 0x000fe20006800000 */
[----:B------:R-:W-:Y:S01]  /*1b510*/  VIADD R43, R43, 0x21 ;  /* 0x000000212b2b7836 */ /* 0x000fe20000000000 */
[----:B------:R-:W-:Y:S02]  /*1b520*/  FSEL R91, R91, -INF , !P6 ;  /* 0xff8000005b5b7808 */ /* 0x000fe40007000000 */
[----:B------:R-:W-:Y:S02]  /*1b530*/  ISETP.GE.AND P6, PT, R157, R174, PT ;  /* 0x000000ae9d00720c */ /* 0x000fe40003fc6270 */
[----:B------:R-:W-:Y:S02]  /*1b540*/  FSEL R224, R82, -INF , P4 ;  /* 0xff80000052e07808 */ /* 0x000fe40002000000 */
[----:B------:R-:W-:Y:S02]  /*1b550*/  FSEL R89, R89, -INF , !P6 ;  /* 0xff80000059597808 */ /* 0x000fe40007000000 */
[-C--:B------:R-:W-:Y:S02]  /*1b560*/  ISETP.GE.AND P4, PT, R117, R178.reuse, PT ;  /* 0x000000b27500720c */ /* 0x080fe40003f86270 */
[----:B------:R-:W-:Y:S02]  /*1b570*/  ISETP.GE.AND P6, PT, R248, R177, PT ;  /* 0x000000b1f800720c */ /* 0x000fe40003fc6270 */
        /* <DEDUP_REMOVED lines=51> */
[----:B------:R-:W-:Y:S01]  /*1b8b0*/  FSEL R156, R156, -INF , P4 ;  /* 0xff8000009c9c7808 */ /* 0x000fe20002000000 */
[----:B------:R1:W5:Y:S01]  /*1b8c0*/  LDL.LU R150, [R1] ;  /* 0x0000000001967983 */ /* 0x0003620000300800 */
[-C--:B------:R-:W-:Y:S01]  /*1b8d0*/  ISETP.GE.AND P4, PT, R98, R178.reuse, PT ;  /* 0x000000b26200720c */ /* 0x080fe20003f86270 */
        /* <DEDUP_REMOVED lines=48> */
[----:B--2---:R-:W-:Y:S01]  /*1bbe0*/  IMAD.SHL.U32 R168, R151, 0x20, RZ ;  /* 0x0000002097a87824 */ /* 0x004fe200078e00ff */
[-C--:B------:R-:W-:Y:S01]  /*1bbf0*/  ISETP.GE.AND P0, PT, R107, R175.reuse, PT ;  /* 0x000000af6b00720c */ /* 0x080fe20003f06270 */
[----:B------:R-:W-:Y:S01]  /*1bc00*/  IMAD.MOV.U32 R73, RZ, RZ, R69 ;  /* 0x000000ffff497224 */ /* 0x000fe200078e0045 */
[----:B------:R-:W-:Y:S01]  /*1bc10*/  FSEL R47, R47, -INF , P4 ;  /* 0xff8000002f2f7808 */ /* 0x000fe20002000000 */
[--C-:B------:R-:W-:Y:S01]  /*1bc20*/  IMAD R69, R186, 0x100, R46.reuse ;  /* 0x00000100ba457824 */ /* 0x100fe200078e022e */
[----:B------:R-:W-:Y:S01]  /*1bc30*/  FSEL R84, R80, -INF , P0 ;  /* 0xff80000050547808 */ /* 0x000fe20000000000 */
[----:B------:R-:W-:Y:S01]  /*1bc40*/  IMAD.MOV.U32 R80, RZ, RZ, R63 ;  /* 0x000000ffff507224 */ /* 0x000fe200078e003f */
[----:B------:R-:W-:Y:S01]  /*1bc50*/  ISETP.GE.AND P0, PT, R104, R175, PT ;  /* 0x000000af6800720c */ /* 0x000fe20003f06270 */
[----:B------:R-:W-:Y:S01]  /*1bc60*/  IMAD.MOV.U32 R63, RZ, RZ, R77 ;  /* 0x000000ffff3f7224 */ /* 0x000fe200078e004d */
[----:B------:R-:W-:Y:S01]  /*1bc70*/  ISETP.GE.AND P4, PT, R81, R177, PT ;  /* 0x000000b15100720c */ /* 0x000fe20003f86270 */
[----:B------:R-:W-:Y:S01]  /*1bc80*/  IMAD R77, R186, 0x100, R46 ;  /* 0x00000100ba4d7824 */ /* 0x000fe200078e022e */
[----:B------:R-:W-:Y:S01]  /*1bc90*/  FSEL R57, R57, -INF , P0 ;  /* 0xff80000039397808 */ /* 0x000fe20000000000 */
[----:B------:R-:W-:Y:S01]  /*1bca0*/  VIADD R69, R69, 0x19 ;  /* 0x0000001945457836 */ /* 0x000fe20000000000 */
[----:B------:R-:W-:Y:S01]  /*1bcb0*/  ISETP.GE.AND P0, PT, R99, R175, PT ;  /* 0x000000af6300720c */ /* 0x000fe20003f06270 */
[----:B------:R-:W-:Y:S01]  /*1bcc0*/  VIADD R77, R77, 0x9 ;  /* 0x000000094d4d7836 */ /* 0x000fe20000000000 */
[----:B------:R-:W-:Y:S01]  /*1bcd0*/  FSEL R48, R48, -INF , !P4 ;  /* 0xff80000030307808 */ /* 0x000fe20006000000 */
[----:B------:R-:W-:Y:S01]  /*1bce0*/  IMAD.MOV.U32 R75, RZ, RZ, R80 ;  /* 0x000000ffff4b7224 */ /* 0x000fe200078e0050 */
[-C--:B------:R-:W-:Y:S01]  /*1bcf0*/  ISETP.GE.AND P4, PT, R67, R177.reuse, PT ;  /* 0x000000b14300720c */ /* 0x080fe20003f86270 */
[----:B------:R-:W-:Y:S01]  /*1bd00*/  IMAD R80, R186, 0x100, R46 ;  /* 0x00000100ba507824 */ /* 0x000fe200078e022e */
[----:B------:R-:W-:Y:S01]  /*1bd10*/  FSEL R49, R49, -INF , P0 ;  /* 0xff80000031317808 */ /* 0x000fe20000000000 */
[----:B------:R-:W2:Y:S01]  /*1bd20*/  S2R R185, SR_CTAID.X ;  /* 0x0000000000b97919 */ /* 0x000ea20000002500 */
[----:B------:R-:W-:Y:S01]  /*1bd30*/  FSEL R86, R86, -INF , !P4 ;  /* 0xff80000056567808 */ /* 0x000fe20006000000 */
[----:B------:R-:W-:Y:S01]  /*1bd40*/  VIADD R80, R80, 0x18 ;  /* 0x0000001850507836 */ /* 0x000fe20000000000 */
[----:B------:R-:W-:Y:S02]  /*1bd50*/  ISETP.GE.AND P0, PT, R157, R178, PT ;  /* 0x000000b29d00720c */ /* 0x000fe40003f06270 */
[-C--:B------:R-:W-:Y:S02]  /*1bd60*/  ISETP.GE.AND P4, PT, R69, R177.reuse, PT ;  /* 0x000000b14500720c */ /* 0x080fe40003f86270 */
[----:B------:R-:W-:Y:S02]  /*1bd70*/  FSEL R152, R152, -INF , P0 ;  /* 0xff80000098987808 */ /* 0x000fe40000000000 */
[CC--:B------:R-:W-:Y:S02]  /*1bd80*/  ISETP.GE.AND P0, PT, R77.reuse, R177.reuse, PT ;  /* 0x000000b14d00720c */ /* 0x0c0fe40003f06270 */
        /* <DEDUP_REMOVED lines=8> */
[----:B------:R-:W-:Y:S02]  /*1be10*/  IADD3 R4, PT, PT, R4, -0xf9, -R87 ;  /* 0xffffff0704047810 */ /* 0x000fe40007ffe857 */
[----:B------:R-:W-:Y:S02]  /*1be20*/  FSEL R62, R62, -INF , P1 ;  /* 0xff8000003e3e7808 */ /* 0x000fe40000800000 */
[-C--:B------:R-:W-:Y:S02]  /*1be30*/  ISETP.GE.AND P1, PT, R115, R175.reuse, PT ;  /* 0x000000af7300720c */ /* 0x080fe40003f26270 */
[----:B------:R-:W-:Y:S02]  /*1be40*/  IABS R4, R4 ;  /* 0x0000000400047213 */ /* 0x000fe40000000000 */
[----:B------:R-:W-:Y:S02]  /*1be50*/  FSEL R129, R129, -INF , P1 ;  /* 0xff80000081817808 */ /* 0x000fe40000800000 */
[-C--:B------:R-:W-:Y:S02]  /*1be60*/  ISETP.GE.AND P1, PT, R110, R175.reuse, PT ;  /* 0x000000af6e00720c */ /* 0x080fe40003f26270 */
[----:B------:R-:W-:Y:S02]  /*1be70*/  I2FP.F32.S32 R4, R4 ;  /* 0x0000000400047245 */ /* 0x000fe40000201400 */
[----:B------:R-:W-:Y:S02]  /*1be80*/  FSEL R100, R100, -INF , P1 ;  /* 0xff80000064647808 */ /* 0x000fe40000800000 */
[----:B------:R-:W-:Y:S01]  /*1be90*/  ISETP.GE.AND P1, PT, R20, R178, PT ;  /* 0x000000b21400720c */ /* 0x000fe20003f26270 */
[----:B------:R-:W-:Y:S01]  /*1bea0*/  FFMA.FTZ R0, -R187, R4, R0 ;  /* 0x00000004bb007223 */ /* 0x000fe20000010100 */
[----:B------:R-:W-:Y:S02]  /*1beb0*/  MOV R184, 0x200 ;  /* 0x0000020000b87802 */ /* 0x000fe40000000f00 */
[----:B------:R-:W-:Y:S02]  /*1bec0*/  FSEL R50, R50, -INF , P1 ;  /* 0xff80000032327808 */ /* 0x000fe40000800000 */
[-C--:B------:R-:W-:Y:S04]  /*1bed0*/  ISETP.GE.AND P1, PT, R105, R175.reuse, PT ;  /* 0x000000af6900720c */ /* 0x080fe80003f26270 */
[----:B------:R-:W-:Y:S02]  /*1bee0*/  FSEL R58, R58, -INF , P1 ;  /* 0xff8000003a3a7808 */ /* 0x000fe40000800000 */
[-C--:B------:R-:W-:Y:S04]  /*1bef0*/  ISETP.GE.AND P1, PT, R102, R175.reuse, PT ;  /* 0x000000af6600720c */ /* 0x080fe80003f26270 */
[----:B------:R-:W-:Y:S02]  /*1bf00*/  FSEL R55, R55, -INF , P1 ;  /* 0xff80000037377808 */ /* 0x000fe40000800000 */
[----:B------:R-:W-:Y:S04]  /*1bf10*/  ISETP.GE.AND P1, PT, R95, R175, PT ;  /* 0x000000af5f00720c */ /* 0x000fe80003f26270 */
[----:B------:R-:W-:Y:S02]  /*1bf20*/  FSEL R23, R23, -INF , P1 ;  /* 0xff80000017177808 */ /* 0x000fe40000800000 */
[-C--:B------:R-:W-:Y:S01]  /*1bf30*/  ISETP.GE.AND P1, PT, R81, R174.reuse, PT ;  /* 0x000000ae5100720c */ /* 0x080fe20003f26270 */
[----:B------:R-:W-:Y:S03]  /*1bf40*/  IMAD R81, R186, 0x100, R46 ;  /* 0x00000100ba517824 */ /* 0x000fe600078e022e */
[----:B------:R-:W-:Y:S01]  /*1bf50*/  FSEL R90, R90, -INF , !P1 ;  /* 0xff8000005a5a7808 */ /* 0x000fe20004800000 */
[----:B------:R-:W-:Y:S01]  /*1bf60*/  VIADD R81, R81, 0x11 ;  /* 0x0000001151517836 */ /* 0x000fe20000000000 */
[-C--:B------:R-:W-:Y:S04]  /*1bf70*/  ISETP.GE.AND P1, PT, R252, R177.reuse, PT ;  /* 0x000000b1fc00720c */ /* 0x080fe80003f26270 */
[-C--:B------:R-:W-:Y:S02]  /*1bf80*/  ISETP.GE.AND P5, PT, R81, R177.reuse, PT ;  /* 0x000000b15100720c */ /* 0x080fe40003fa6270 */
[----:B------:R-:W-:Y:S02]  /*1bf90*/  FSEL R72, R72, -INF , !P1 ;  /* 0xff80000048487808 */ /* 0x000fe40004800000 */
[----:B------:R-:W-:Y:S02]  /*1bfa0*/  FSEL R85, R75, -INF , !P5 ;  /* 0xff8000004b557808 */ /* 0x000fe40006800000 */
[-C--:B------:R-:W-:Y:S02]  /*1bfb0*/  ISETP.GE.AND P5, PT, R61, R177.reuse, PT ;  /* 0x000000b13d00720c */ /* 0x080fe40003fa6270 */
[----:B------:R-:W-:Y:S02]  /*1bfc0*/  FSEL R75, R66, -INF , !P0 ;  /* 0xff800000424b7808 */ /* 0x000fe40004000000 */
[----:B------:R-:W-:Y:S01]  /*1bfd0*/  FSEL R77, R42, -INF , !P5 ;  /* 0xff8000002a4d7808 */ /* 0x000fe20006800000 */
[----:B------:R-:W-:Y:S01]  /*1bfe0*/  IMAD.MOV.U32 R42, RZ, RZ, R39 ;  /* 0x000000ffff2a7224 */ /* 0x000fe200078e0027 */
[----:B------:R-:W-:Y:S01]  /*1bff0*/  FSEL R66, R68, -INF , !P6 ;  /* 0xff80000044427808 */ /* 0x000fe20007000000 */
[----:B------:R-:W-:Y:S01]  /*1c000*/  IMAD.MOV.U32 R39, RZ, RZ, R34 ;  /* 0x000000ffff277224 */ /* 0x000fe200078e0022 */
[-C--:B------:R-:W-:Y:S01]  /*1c010*/  ISETP.GE.AND P6, PT, R247, R177.reuse, PT ;  /* 0x000000b1f700720c */ /* 0x080fe20003fc6270 */
[----:B------:R-:W-:Y:S01]  /*1c020*/  IMAD R34, R186, 0x100, R46 ;  /* 0x00000100ba227824 */ /* 0x000fe200078e022e */
[-C--:B------:R-:W-:Y:S02]  /*1c030*/  ISETP.GE.AND P5, PT, R67, R174.reuse, PT ;  /* 0x000000ae4300720c */ /* 0x080fe40003fa6270 */
[----:B------:R-:W-:Y:S01]  /*1c040*/  FSEL R79, R39, -INF , !P4 ;  /* 0xff800000274f7808 */ /* 0x000fe20006000000 */
[----:B------:R-:W-:Y:S01]  /*1c050*/  VIADD R34, R34, 0x28 ;  /* 0x0000002822227836 */ /* 0x000fe20000000000 */
[-C--:B------:R-:W-:Y:S02]  /*1c060*/  ISETP.GE.AND P4, PT, R244, R177.reuse, PT ;  /* 0x000000b1f400720c */ /* 0x080fe40003f86270 */
[-C--:B------:R-:W-:Y:S02]  /*1c070*/  ISETP.GE.AND P1, PT, R249, R177.reuse, PT ;  /* 0x000000b1f900720c */ /* 0x080fe40003f26270 */
[CC--:B------:R-:W-:Y:S02]  /*1c080*/  ISETP.GE.AND P0, PT, R34.reuse, R177.reuse, PT ;  /* 0x000000b12200720c */ /* 0x0c0fe40003f06270 */
        /* <DEDUP_REMOVED lines=21> */
[----:B------:R-:W3:Y:S01]  /*1c1e0*/  LD.E R21, desc[UR4][R2.64+0xdc] ;  /* 0x0000dc0402157980 */ /* 0x000ee2000c101900 */
        /* <DEDUP_REMOVED lines=99> */
[-C--:B------:R-:W-:Y:S02]  /*1c820*/  ISETP.GE.AND P0, PT, R118, R174.reuse, PT ;  /* 0x000000ae7600720c */ /* 0x080fe40003f06270 */
        /* <DEDUP_REMOVED lines=97> */
[-C--:B------:R-:W-:Y:S01]  /*1ce40*/  ISETP.GE.AND P4, PT, R166, R174.reuse, PT ;  /* 0x000000aea600720c */ /* 0x080fe20003f86270 */
[----:B------:R-:W-:Y:S01]  /*1ce50*/  IMAD.U32 R166, RZ, RZ, UR6 ;  /* 0x00000006ffa67e24 */ /* 0x000fe2000f8e00ff */
        /* <DEDUP_REMOVED lines=62> */
[----:B------:R-:W4:Y:S01]  /*1d240*/  SHFL.BFLY PT, R95, R52, 0x2, 0x1f ;  /* 0x0c401f00345f7f89 */ /* 0x000f2200000e0000 */
[----:B------:R-:W-:Y:S04]  /*1d250*/  FMNMX3.FTZ R4, R4, R58, R57, !PT ;  /* 0x0000003a04047276 */ /* 0x000fe80007810039 */
[----:B------:R-:W-:Y:S04]  /*1d260*/  FMNMX3.FTZ R4, R4, R56, R55, !PT ;  /* 0x0000003804047276 */ /* 0x000fe80007810037 */
[----:B------:R-:W-:Y:S04]  /*1d270*/  FMNMX3.FTZ R0, R4, R49, R47, !PT ;  /* 0x0000003104007276 */ /* 0x000fe8000781002f */
[----:B------:R-:W-:Y:S05]  /*1d280*/  FMNMX3.FTZ R0, R0, R23, R22, !PT ;  /* 0x0000001700007276 */ /* 0x000fea0007810016 */
[----:B------:R-:W1:Y:S01]  /*1d290*/  SHFL.BFLY PT, R4, R0, 0x2, 0x1f ;  /* 0x0c401f0000047f89 */ /* 0x000e6200000e0000 */
[----:B----4-:R-:W-:Y:S07]  /*1d2a0*/  FMNMX.FTZ R95, R52, R95, !PT ;  /* 0x0000005f345f7209 */ /* 0x010fee0007810000 */
[----:B------:R-:W4:Y:S01]  /*1d2b0*/  SHFL.BFLY PT, R20, R95, 0x1, 0x1f ;  /* 0x0c201f005f147f89 */ /* 0x000f2200000e0000 */
[----:B-1----:R-:W-:Y:S07]  /*1d2c0*/  FMNMX.FTZ R4, R0, R4, !PT ;  /* 0x0000000400047209 */ /* 0x002fee0007810000 */
[----:B------:R-:W1:Y:S01]  /*1d2d0*/  SHFL.BFLY PT, R0, R4, 0x1, 0x1f ;  /* 0x0c201f0004007f89 */ /* 0x000e6200000e0000 */
[----:B----4-:R-:W-:Y:S04]  /*1d2e0*/  FMNMX.FTZ R20, R95, R20, !PT ;  /* 0x000000145f147209 */ /* 0x010fe80007810000 */
[----:B------:R-:W-:Y:S01]  /*1d2f0*/  FSETP.NEU.FTZ.AND P1, PT, R20, -INF , PT ;  /* 0xff8000001400780b */ /* 0x000fe20003f3d000 */
[----:B---3--:R-:W-:Y:S05]  /*1d300*/  FMUL.FTZ R52, R21, R20 ;  /* 0x0000001415347220 */ /* 0x008fea0000410000 */
        /* <DEDUP_REMOVED lines=40> */
[-C--:B------:R-:W-:Y:S01]  /*1d590*/  FFMA.FTZ R203, R91, R21.reuse, -R48 ;  /* 0x000000155bcb7223 */ /* 0x080fe20000010830 */
[-C--:B------:R-:W-:Y:S01]  /*1d5a0*/  FFMA.FTZ R91, R40, R21.reuse, -R52 ;  /* 0x00000015285b7223 */ /* 0x080fe20000010834 */
        /* <DEDUP_REMOVED lines=8> */
[----:B------:R-:W-:Y:S01]  /*1d630*/  LOP3.LUT R45, R167, 0x120, R168, 0xf8, !PT ;  /* 0x00000120a72d7812 */ /* 0x000fe200078ef8a8 */
[-CC-:B------:R-:W-:Y:S01]  /*1d640*/  FFMA.FTZ R103, R44, R21.reuse, -R48.reuse ;  /* 0x000000152c677223 */ /* 0x180fe20000010830 */
[-CC-:B------:R-:W-:Y:S01]  /*1d650*/  FFMA.FTZ R85, R30, R21.reuse, -R48.reuse ;  /* 0x000000151e557223 */ /* 0x180fe20000010830 */
[-CC-:B------:R-:W-:Y:S01]  /*1d660*/  FFMA.FTZ R82, R29, R21.reuse, -R48.reuse ;  /* 0x000000151d527223 */ /* 0x180fe20000010830 */
[----:B------:R-:W-:Y:S03]  /*1d670*/  FFMA.FTZ R73, R7, R21, -R48 ;  /* 0x0000001507497223 */ /* 0x000fe60000010830 */
[----:B------:R-:W3:Y:S01]  /*1d680*/  MUFU.EX2 R200, R200 ;  /* 0x000000c800c87308 */ /* 0x000ee20000000800 */
[----:B------:R-:W-:Y:S01]  /*1d690*/  IMAD R45, R45, 0x2, R166 ;  /* 0x000000022d2d7824 */ /* 0x000fe200078e02a6 */
[----:B-1----:R-:W-:Y:S01]  /*1d6a0*/  F2FP.BF16.F32.PACK_AB R30, R163, R199 ;  /* 0x000000c7a31e723e */ /* 0x002fe200000010ff */
[-C--:B------:R-:W-:Y:S01]  /*1d6b0*/  FFMA.FTZ R66, R11, R21.reuse, -R52 ;  /* 0x000000150b427223 */ /* 0x080fe20000010834 */
[-CC-:B------:R-:W-:Y:S01]  /*1d6c0*/  FFMA.FTZ R75, R8, R21.reuse, -R48.reuse ;  /* 0x00000015084b7223 */ /* 0x180fe20000010830 */
[----:B------:R-:W-:Y:S01]  /*1d6d0*/  VIADD R44, R45, 0x5020 ;  /* 0x000050202d2c7836 */ /* 0x000fe20000000000 */
[----:B------:R-:W1:Y:S01]  /*1d6e0*/  LDSM.16.MT88.4 R12, [R45+0x5000] ;  /* 0x005000002d0c783b */ /* 0x000e620000004200 */
[-CC-:B------:R-:W-:Y:S03]  /*1d6f0*/  FFMA.FTZ R168, R208, R21.reuse, -R48.reuse ;  /* 0x00000015d0a87223 */ /* 0x180fe60000010830 */
[----:B------:R-:W-:Y:S01]  /*1d700*/  MUFU.EX2 R198, R198 ;  /* 0x000000c600c67308 */ /* 0x000fe20000000800 */
[-C--:B------:R-:W-:Y:S01]  /*1d710*/  FFMA.FTZ R115, R61, R21.reuse, -R48 ;  /* 0x000000153d737223 */ /* 0x080fe20000010830 */
[-C--:B------:R-:W-:Y:S01]  /*1d720*/  FFMA.FTZ R61, R5, R21.reuse, -R52 ;  /* 0x00000015053d7223 */ /* 0x080fe20000010834 */
[-CC-:B------:R-:W-:Y:S01]  /*1d730*/  FFMA.FTZ R161, R88, R21.reuse, -R48.reuse ;  /* 0x0000001558a17223 */ /* 0x180fe20000010830 */
[-CC-:B------:R-:W-:Y:S01]  /*1d740*/  FFMA.FTZ R88, R31, R21.reuse, -R48.reuse ;  /* 0x000000151f587223 */ /* 0x180fe20000010830 */
[-C--:B------:R-:W-:Y:S01]  /*1d750*/  FFMA.FTZ R154, R79, R21.reuse, -R48 ;  /* 0x000000154f9a7223 */ /* 0x080fe20000010830 */
[----:B------:R-:W-:Y:S01]  /*1d760*/  LDSM.16.MT88.4 R36, [R45+0x5400] ;  /* 0x005400002d24783b */ /* 0x000fe20000004200 */
[----:B------:R-:W-:Y:S03]  /*1d770*/  FFMA.FTZ R79, R25, R21, -R52 ;  /* 0x00000015194f7223 */ /* 0x000fe60000010834 */
[----:B------:R-:W-:Y:S01]  /*1d780*/  MUFU.EX2 R162, R162 ;  /* 0x000000a200a27308 */ /* 0x000fe20000000800 */
[----:B---3--:R-:W-:Y:S01]  /*1d790*/  F2FP.BF16.F32.PACK_AB R29, R200, R203 ;  /* 0x000000cbc81d723e */ /* 0x008fe200000010ff */
[-CC-:B------:R-:W-:Y:S01]  /*1d7a0*/  FFMA.FTZ R131, R78, R21.reuse, -R48.reuse ;  /* 0x000000154e837223 */ /* 0x180fe20000010830 */
[-CC-:B------:R-:W-:Y:S01]  /*1d7b0*/  FFMA.FTZ R78, R28, R21.reuse, -R48.reuse ;  /* 0x000000151c4e7223 */ /* 0x180fe20000010830 */
[----:B------:R-:W-:Y:S01]  /*1d7c0*/  F2FP.BF16.F32.PACK_AB R28, R201, R202 ;  /* 0x000000cac91c723e */ /* 0x000fe200000010ff */
[-CC-:B------:R-:W-:Y:S01]  /*1d7d0*/  FFMA.FTZ R124, R70, R21.reuse, -R48.reuse ;  /* 0x00000015467c7223 */ /* 0x180fe20000010830 */
[-C--:B------:R-:W-:Y:S01]  /*1d7e0*/  FFMA.FTZ R70, R6, R21.reuse, -R48 ;  /* 0x0000001506467223 */ /* 0x080fe20000010830 */
[-CC-:B------:R-:W-:Y:S03]  /*1d7f0*/  FFMA.FTZ R105, R63, R21.reuse, -R52.reuse ;  /* 0x000000153f697223 */ /* 0x180fe60000010834 */
[----:B------:R-:W3:Y:S01]  /*1d800*/  MUFU.EX2 R161, R161 ;  /* 0x000000a100a17308 */ /* 0x000ee20000000800 */
        /* <DEDUP_REMOVED lines=12> */
[-C--:B------:R-:W-:Y:S01]  /*1d8d0*/  FFMA.FTZ R96, R96, R21.reuse, -R52 ;  /* 0x0000001560607223 */ /* 0x080fe20000010834 */
[-CC-:B------:R-:W-:Y:S01]  /*1d8e0*/  FFMA.FTZ R113, R113, R21.reuse, -R48.reuse ;  /* 0x0000001571717223 */ /* 0x180fe20000010830 */
[-CC-:B------:R-:W-:Y:S03]  /*1d8f0*/  FFMA.FTZ R111, R111, R21.reuse, -R48.reuse ;  /* 0x000000156f6f7223 */ /* 0x180fe60000010830 */
[----:B------:R-:W-:Y:S01]  /*1d900*/  MUFU.EX2 R155, R155 ;  /* 0x0000009b009b7308 */ /* 0x000fe20000000800 */
[----:B---3--:R-:W-:Y:S01]  /*1d910*/  F2FP.BF16.F32.PACK_AB R31, R161, R198 ;  /* 0x000000c6a11f723e */ /* 0x008fe200000010ff */
[-CC-:B------:R-:W-:Y:S01]  /*1d920*/  FFMA.FTZ R119, R119, R21.reuse, -R48.reuse ;  /* 0x0000001577777223 */ /* 0x180fe20000010830 */
[-C--:B------:R-:W-:Y:S01]  /*1d930*/  FFMA.FTZ R112, R112, R21.reuse, -R48 ;  /* 0x0000001570707223 */ /* 0x080fe20000010830 */
        /* <DEDUP_REMOVED lines=8> */
[-C--:B------:R-:W-:Y:S01]  /*1d9c0*/  FFMA.FTZ R204, R204, R21.reuse, -R52 ;  /* 0x00000015cccc7223 */ /* 0x080fe20000010834 */
[-C--:B------:R-:W-:Y:S01]  /*1d9d0*/  FFMA.FTZ R129, R129, R21.reuse, -R48 ;  /* 0x0000001581817223 */ /* 0x080fe20000010830 */
[-CC-:B------:R-:W-:Y:S01]  /*1d9e0*/  FFMA.FTZ R127, R127, R21.reuse, -R52.reuse ;  /* 0x000000157f7f7223 */ /* 0x180fe20000010834 */
[-CC-:B------:R-:W-:Y:S03]  /*1d9f0*/  FFMA.FTZ R114, R114, R21.reuse, -R52.reuse ;  /* 0x0000001572727223 */ /* 0x180fe60000010834 */
[----:B------:R-:W-:Y:S01]  /*1da00*/  MUFU.EX2 R160, R160 ;  /* 0x000000a000a07308 */ /* 0x000fe20000000800 */
[-CC-:B------:R-:W-:Y:S01]  /*1da10*/  FFMA.FTZ R108, R108, R21.reuse, -R52.reuse ;  /* 0x000000156c6c7223 */ /* 0x180fe20000010834 */
[-C--:B------:R-:W-:Y:S01]  /*1da20*/  FFMA.FTZ R101, R101, R21.reuse, -R52 ;  /* 0x0000001565657223 */ /* 0x080fe20000010834 */
[-CC-:B------:R-:W-:Y:S01]  /*1da30*/  FFMA.FTZ R100, R100, R21.reuse, -R48.reuse ;  /* 0x0000001564647223 */ /* 0x180fe20000010830 */
[-CC-:B------:R-:W-:Y:S01]  /*1da40*/  FFMA.FTZ R87, R87, R21.reuse, -R48.reuse ;  /* 0x0000001557577223 */ /* 0x180fe20000010830 */
[-CC-:B------:R-:W-:Y:S01]  /*1da50*/  FFMA.FTZ R84, R84, R21.reuse, -R48.reuse ;  /* 0x0000001554547223 */ /* 0x180fe20000010830 */
[-C--:B------:R-:W-:Y:S01]  /*1da60*/  FFMA.FTZ R76, R76, R21.reuse, -R48 ;  /* 0x000000154c4c7223 */ /* 0x080fe20000010830 */
[----:B------:R-:W-:Y:S03]  /*1da70*/  FSEL R4, R0, RZ, P0 ;  /* 0x000000ff00047208 */ /* 0x000fe60000000000 */
[----:B------:R-:W-:Y:S01]  /*1da80*/  MUFU.EX2 R157, R157 ;  /* 0x0000009d009d7308 */ /* 0x000fe20000000800 */
[----:B------:R-:W-:Y:S01]  /*1da90*/  FSEL R5, R20, RZ, P1 ;  /* 0x000000ff14057208 */ /* 0x000fe20000800000 */
[----:B------:R-:W-:Y:S01]  /*1daa0*/  FFMA.FTZ R74, R74, R21, -R52 ;  /* 0x000000154a4a7223 */ /* 0x000fe20000010834 */
        /* <DEDUP_REMOVED lines=8> */
[-CC-:B------:R-:W-:Y:S01]  /*1db30*/  FFMA.FTZ R64, R64, R21.reuse, -R52.reuse ;  /* 0x0000001540407223 */ /* 0x180fe20000010834 */
[----:B------:R-:W-:Y:S02]  /*1db40*/  VIADD R186, R186, 0xffffffff ;  /* 0xffffffffbaba7836 */ /* 0x000fe40000000000 */
[-CC-:B------:R-:W-:Y:S01]  /*1db50*/  FFMA.FTZ R62, R62, R21.reuse, -R52.reuse ;  /* 0x000000153e3e7223 */ /* 0x180fe20000010834 */
[-C--:B------:R-:W-:Y:S01]  /*1db60*/  FFMA.FTZ R59, R59, R21.reuse, -R52 ;  /* 0x000000153b3b7223 */ /* 0x080fe20000010834 */
[-CC-:B------:R-:W-:Y:S02]  /*1db70*/  FFMA.FTZ R58, R58, R21.reuse, -R48.reuse ;  /* 0x000000153a3a7223 */ /* 0x180fe40000010830 */
[----:B------:R3:W4:Y:S01]  /*1db80*/  MUFU.EX2 R24, R4 ;  /* 0x0000000400187308 */ /* 0x0007220000000800 */
[-CC-:B------:R-:W-:Y:S01]  /*1db90*/  FFMA.FTZ R57, R57, R21.reuse, -R48.reuse ;  /* 0x0000001539397223 */ /* 0x180fe20000010830 */
[-CC-:B------:R-:W-:Y:S01]  /*1dba0*/  FFMA.FTZ R56, R56, R21.reuse, -R48.reuse ;  /* 0x0000001538387223 */ /* 0x180fe20000010830 */
[-C--:B------:R-:W-:Y:S01]  /*1dbb0*/  FFMA.FTZ R55, R55, R21.reuse, -R48 ;  /* 0x0000001537377223 */ /* 0x080fe20000010830 */
[-CC-:B------:R-:W-:Y:S01]  /*1dbc0*/  FFMA.FTZ R54, R54, R21.reuse, -R52.reuse ;  /* 0x0000001536367223 */ /* 0x180fe20000010834 */
[-CC-:B------:R-:W-:Y:S01]  /*1dbd0*/  FFMA.FTZ R53, R53, R21.reuse, -R52.reuse ;  /* 0x0000001535357223 */ /* 0x180fe20000010834 */
[-C--:B------:R-:W-:Y:S01]  /*1dbe0*/  FFMA.FTZ R51, R51, R21.reuse, -R52 ;  /* 0x0000001533337223 */ /* 0x080fe20000010834 */
[-CC-:B------:R-:W-:Y:S03]  /*1dbf0*/  FFMA.FTZ R49, R49, R21.reuse, -R48.reuse ;  /* 0x0000001531317223 */ /* 0x180fe60000010830 */
[----:B------:R-:W2:Y:S01]  /*1dc00*/  MUFU.EX2 R25, R5 ;  /* 0x0000000500197308 */ /* 0x000ea20000000800 */
[--C-:B------:R-:W-:Y:S09]  /*1dc10*/  FFMA.FTZ R23, R23, R21, -R48.reuse ;  /* 0x0000001517177223 */ /* 0x100ff20000010830 */
[----:B------:R-:W1:Y:S01]  /*1dc20*/  MUFU.EX2 R131, R131 ;  /* 0x0000008300837308 */ /* 0x000e620000000800 */
[----:B---3--:R-:W-:Y:S02]  /*1dc30*/  VIADD R4, R45, 0x5000 ;  /* 0x000050002d047836 */ /* 0x008fe40000000000 */
[C---:B----4-:R-:W-:Y:S01]  /*1dc40*/  FMUL.FTZ R18, R24.reuse, R134 ;  /* 0x0000008618127220 */ /* 0x050fe20000410000 */
[C---:B------:R-:W-:Y:S01]  /*1dc50*/  FMUL.FTZ R19, R24.reuse, R135 ;  /* 0x0000008718137220 */ /* 0x040fe20000410000 */
[----:B------:R-:W-:Y:S01]  /*1dc60*/  FMUL.FTZ R6, R24, R146 ;  /* 0x0000009218067220 */ /* 0x000fe20000410000 */
[----:B------:R-:W-:Y:S02]  /*1dc70*/  @P2 VIADD R44, R4, 0xffffffe0 ;  /* 0xffffffe0042c2836 */ /* 0x000fe40000000000 */
[C---:B------:R-:W-:Y:S01]  /*1dc80*/  FMUL.FTZ R7, R24.reuse, R147 ;  /* 0x0000009318077220 */ /* 0x040fe20000410000 */
[----:B------:R-:W-:Y:S01]  /*1dc90*/  FMUL.FTZ R10, R24, R142 ;  /* 0x0000008e180a7220 */ /* 0x000fe20000410000 */
[----:B------:R-:W-:Y:S01]  /*1dca0*/  MUFU.EX2 R152, R152 ;  /* 0x0000009800987308 */ /* 0x000fe20000000800 */
[C---:B--2---:R-:W-:Y:S01]  /*1dcb0*/  FMUL.FTZ R16, R25.reuse, R132 ;  /* 0x0000008419107220 */ /* 0x044fe20000410000 */
[----:B------:R-:W2:Y:S01]  /*1dcc0*/  LDSM.16.MT88.4 R32, [R44] ;  /* 0x000000002c20783b */ /* 0x000ea20000004200 */
[C---:B------:R-:W-:Y:S01]  /*1dcd0*/  FMUL.FTZ R17, R25.reuse, R133 ;  /* 0x0000008519117220 */ /* 0x040fe20000410000 */
[C---:B------:R-:W-:Y:S01]  /*1dce0*/  FMUL.FTZ R4, R25.reuse, R144 ;  /* 0x0000009019047220 */ /* 0x040fe20000410000 */
[C---:B------:R-:W-:Y:S01]  /*1dcf0*/  FMUL.FTZ R5, R25.reuse, R145 ;  /* 0x0000009119057220 */ /* 0x040fe20000410000 */
[C---:B------:R-:W-:Y:S01]  /*1dd00*/  FMUL.FTZ R8, R25.reuse, R140 ;  /* 0x0000008c19087220 */ /* 0x040fe20000410000 */
[--C-:B------:R-:W-:Y:S03]  /*1dd10*/  FFMA.FTZ R140, R218, R21, -R48.reuse ;  /* 0x00000015da8c7223 */ /* 0x100fe60000010830 */
[----:B------:R-:W3:Y:S01]  /*1dd20*/  MUFU.EX2 R125, R125 ;  /* 0x0000007d007d7308 */ /* 0x000ee20000000800 */
[C---:B------:R-:W-:Y:S01]  /*1dd30*/  FMUL.FTZ R9, R25.reuse, R141 ;  /* 0x0000008d19097220 */ /* 0x040fe20000410000 */
[----:B------:R-:W4:Y:S01]  /*1dd40*/  LDSM.16.MT88.4 R40, [R44+0x400] ;  /* 0x000400002c28783b */ /* 0x000f220000004200 */
[----:B------:R-:W-:Y:S01]  /*1dd50*/  FFMA.FTZ R141, R216, R21, -R48 ;  /* 0x00000015d88d7223 */ /* 0x000fe20000010830 */
[C---:B-1----:R-:W-:Y:S06]  /*1dd60*/  HMMA.16816.F32.BF16 R4, R28.reuse, R12, R4 ;  /* 0x0000000c1c04723c */ /* 0x042fec0000041804 */
[----:B------:R-:W-:Y:S01]  /*1dd70*/  MUFU.EX2 R121, R121 ;  /* 0x0000007900797308 */ /* 0x000fe20000000800 */
[C---:B------:R-:W-:Y:S01]  /*1dd80*/  FMUL.FTZ R12, R25.reuse, R136 ;  /* 0x00000088190c7220 */ /* 0x040fe20000410000 */
[C---:B------:R-:W-:Y:S01]  /*1dd90*/  FMUL.FTZ R13, R25.reuse, R137 ;  /* 0x00000089190d7220 */ /* 0x040fe20000410000 */
[C---:B------:R-:W-:Y:S01]  /*1dda0*/  FMUL.FTZ R11, R24.reuse, R143 ;  /* 0x0000008f180b7220 */ /* 0x040fe20000410000 */
[----:B------:R-:W-:Y:S01]  /*1ddb0*/  FFMA.FTZ R203, R24, R196, R203 ;  /* 0x000000c418cb7223 */ /* 0x000fe200000100cb */
[----:B------:R-:W-:Y:S01]  /*1ddc0*/  FFMA.FTZ R202, R25, R197, R202 ;  /* 0x000000c519ca7223 */ /* 0x000fe200000100ca */
[-CC-:B------:R-:W-:Y:S01]  /*1ddd0*/  FFMA.FTZ R142, R217, R21.reuse, -R48.reuse ;  /* 0x00000015d98e7223 */ /* 0x180fe20000010830 */
[-CC-:B------:R-:W-:Y:S03]  /*1dde0*/  FFMA.FTZ R143, R215, R21.reuse, -R48.reuse ;  /* 0x00000015d78f7223 */ /* 0x180fe60000010830 */
[----:B------:R-:W1:Y:S01]  /*1ddf0*/  MUFU.EX2 R118, R118 ;  /* 0x0000007600767308 */ /* 0x000e620000000800 */
[--C-:B------:R-:W-:Y:S01]  /*1de00*/  FFMA.FTZ R134, R226, R21, -R48.reuse ;  /* 0x00000015e2867223 */ /* 0x100fe20000010830 */
[C---:B------:R-:W-:Y:S03]  /*1de10*/  HMMA.16816.F32.BF16 R8, R28.reuse, R14, R8 ;  /* 0x0000000e1c08723c */ /* 0x040fe60000041808 */
[C---:B------:R-:W-:Y:S01]  /*1de20*/  FMUL.FTZ R14, R24.reuse, R138 ;  /* 0x0000008a180e7220 */ /* 0x040fe20000410000 */
[----:B------:R-:W-:Y:S01]  /*1de30*/  FMUL.FTZ R15, R24, R139 ;  /* 0x0000008b180f7220 */ /* 0x000fe20000410000 */
        /* <DEDUP_REMOVED lines=11> */
[C---:B--2---:R-:W-:Y:S03]  /*1def0*/  HMMA.16816.F32.BF16 R12, R28.reuse, R32, R12 ;  /* 0x000000201c0c723c */ /* 0x044fe6000004180c */
[-CC-:B------:R-:W-:Y:S01]  /*1df00*/  FFMA.FTZ R147, R212, R21.reuse, -R52.reuse ;  /* 0x00000015d4937223 */ /* 0x180fe20000010834 */
[----:B------:R-:W-:Y:S01]  /*1df10*/  FFMA.FTZ R146, R211, R21, -R52 ;  /* 0x00000015d3927223 */ /* 0x000fe20000010834 */
[----:B------:R-:W-:Y:S03]  /*1df20*/  FADD.FTZ R203, R200, R203 ;  /* 0x000000cbc8cb7221 */ /* 0x000fe60000010000 */
[----:B------:R-:W-:Y:S01]  /*1df30*/  MUFU.EX2 R120, R120 ;  /* 0x0000007800787308 */ /* 0x000fe20000000800 */
[----:B------:R-:W-:Y:S01]  /*1df40*/  FADD.FTZ R202, R201, R202 ;  /* 0x000000cac9ca7221 */ /* 0x000fe20000010000 */
[----:B------:R-:W-:Y:S01]  /*1df50*/  HMMA.16816.F32.BF16 R16, R28, R34, R16 ;  /* 0x000000221c10723c */ /* 0x000fe20000041810 */
[----:B------:R-:W2:Y:S02]  /*1df60*/  LDSM.16.MT88.4 R32, [R45+0x5800] ;  /* 0x005800002d20783b */ /* 0x000ea40000004200 */
[----:B------:R-:W-:Y:S01]  /*1df70*/  F2FP.BF16.F32.PACK_AB R28, R158, R162 ;  /* 0x000000a29e1c723e */ /* 0x000fe200000010ff */
[----:B------:R-:W-:Y:S01]  /*1df80*/  FADD.FTZ R198, R198, R203 ;  /* 0x000000cbc6c67221 */ /* 0x000fe20000010000 */
[----:B------:R-:W-:Y:S03]  /*1df90*/  F2FP.BF16.F32.PACK_AB R30, R153, R155 ;  /* 0x0000009b991e723e */ /* 0x000fe600000010ff */
[----:B------:R-:W1:Y:S01]  /*1dfa0*/  MUFU.EX2 R116, R116 ;  /* 0x0000007400747308 */ /* 0x000e620000000800 */
        /* <DEDUP_REMOVED lines=14> */
[----:B------:R-:W-:Y:S01]  /*1e090*/  FADD.FTZ R154, R131, R154 ;  /* 0x0000009a839a7221 */ /* 0x000fe20000010000 */
[----:B------:R-:W-:Y:S04]  /*1e0a0*/  FADD.FTZ R162, R158, R162 ;  /* 0x000000a29ea27221 */ /* 0x000fe80000010000 */
[----:B------:R-:W-:Y:S01]  /*1e0b0*/  MUFU.EX2 R107, R107 ;  /* 0x0000006b006b7308 */ /* 0x000fe20000000800 */
[C---:B----4-:R-:W-:Y:S03]  /*1e0c0*/  HMMA.16816.F32.BF16 R12, R28.reuse, R40, R12 ;  /* 0x000000281c0c723c */ /* 0x050fe6000004180c */
[----:B------:R-:W-:Y:S06]  /*1e0d0*/  FADD.FTZ R155, R155, R162 ;  /* 0x000000a29b9b7221 */ /* 0x000fec0000010000 */
[----:B------:R-:W4:Y:S01]  /*1e0e0*/  MUFU.EX2 R105, R105 ;  /* 0x0000006900697308 */ /* 0x000f220000000800 */
[----:B------:R-:W-:Y:S01]  /*1e0f0*/  FADD.FTZ R155, R153, R155 ;  /* 0x0000009b999b7221 */ /* 0x000fe20000010000 */
[----:B------:R-:W-:Y:S01]  /*1e100*/  HMMA.16816.F32.BF16 R16, R28, R42, R16 ;  /* 0x0000002a1c10723c */ /* 0x000fe20000041810 */
[----:B------:R-:W4:Y:S02]  /*1e110*/  LDSM.16.MT88.4 R40, [R45+0x5c00] ;  /* 0x005c00002d28783b */ /* 0x000f240000004200 */
[C---:B---3--:R-:W-:Y:S01]  /*1e120*/  F2FP.BF16.F32.PACK_AB R28, R125.reuse, R152 ;  /* 0x000000987d1c723e */ /* 0x048fe200000010ff */
[----:B------:R-:W-:Y:S01]  /*1e130*/  FADD.FTZ R152, R152, R155 ;  /* 0x0000009b98987221 */ /* 0x000fe20000010000 */
[----:B-1----:R-:W-:Y:S03]  /*1e140*/  F2FP.BF16.F32.PACK_AB R30, R118, R121 ;  /* 0x00000079761e723e */ /* 0x002fe600000010ff */
        /* <DEDUP_REMOVED lines=14> */
[----:B------:R-:W2:Y:S07]  /*1e230*/  LDSM.16.MT88.4 R32, [R44+0xc00] ;  /* 0x000c00002c20783b */ /* 0x000eae0000004200 */
[----:B------:R-:W3:Y:S01]  /*1e240*/  MUFU.EX2 R103, R103 ;  /* 0x0000006700677308 */ /* 0x000ee20000000800 */
[C---:B------:R-:W-:Y:S09]  /*1e250*/  HMMA.16816.F32.BF16 R12, R28.reuse, R36, R12 ;  /* 0x000000241c0c723c */ /* 0x040ff2000004180c */
[----:B------:R-:W2:Y:S01]  /*1e260*/  MUFU.EX2 R99, R99 ;  /* 0x0000006300637308 */ /* 0x000ea20000000800 */
[----:B------:R-:W-:Y:S01]  /*1e270*/  HMMA.16816.F32.BF16 R16, R28, R38, R16 ;  /* 0x000000261c10723c */ /* 0x000fe20000041810 */
[----:B------:R-:W2:Y:S02]  /*1e280*/  LDSM.16.MT88.4 R36, [R45+0x6000] ;  /* 0x006000002d24783b */ /* 0x000ea40000004200 */
[C---:B------:R-:W-:Y:S01]  /*1e290*/  F2FP.BF16.F32.PACK_AB R28, R110.reuse, R117 ;  /* 0x000000756e1c723e */ /* 0x040fe200000010ff */
[----:B------:R-:W-:Y:S01]  /*1e2a0*/  FADD.FTZ R117, R117, R121 ;  /* 0x0000007975757221 */ /* 0x000fe20000010000 */
[----:B----4-:R-:W-:Y:S04]  /*1e2b0*/  F2FP.BF16.F32.PACK_AB R30, R105, R107 ;  /* 0x0000006b691e723e */ /* 0x010fe800000010ff */
[----:B------:R-:W-:Y:S01]  /*1e2c0*/  MUFU.EX2 R95, R95 ;  /* 0x0000005f005f7308 */ /* 0x000fe20000000800 */
[----:B-1----:R-:W-:Y:S01]  /*1e2d0*/  F2FP.BF16.F32.PACK_AB R29, R109, R115 ;  /* 0x000000736d1d723e */ /* 0x002fe200000010ff */
[----:B------:R-:W-:Y:S01]  /*1e2e0*/  FADD.FTZ R115, R115, R120 ;  /* 0x0000007873737221 */ /* 0x000fe20000010000 */
[----:B---3--:R-:W-:Y:S01]  /*1e2f0*/  F2FP.BF16.F32.PACK_AB R31, R103, R106 ;  /* 0x0000006a671f723e */ /* 0x008fe200000010ff */
[----:B------:R-:W-:Y:S02]  /*1e300*/  FADD.FTZ R117, R110, R117 ;  /* 0x000000756e757221 */ /* 0x000fe40000010000 */
[----:B------:R-:W-:Y:S04]  /*1e310*/  FADD.FTZ R115, R109, R115 ;  /* 0x000000736d737221 */ /* 0x000fe80000010000 */
[----:B------:R-:W1:Y:S01]  /*1e320*/  MUFU.EX2 R91, R91 ;  /* 0x0000005b005b7308 */ /* 0x000e620000000800 */
[----:B------:R-:W-:Y:S01]  /*1e330*/  FADD.FTZ R107, R107, R117 ;  /* 0x000000756b6b7221 */ /* 0x000fe20000010000 */
[C---:B------:R-:W-:Y:S03]  /*1e340*/  HMMA.16816.F32.BF16 R4, R28.reuse, R40, R4 ;  /* 0x000000281c04723c */ /* 0x040fe60000041804 */
[----:B------:R-:W-:Y:S01]  /*1e350*/  FADD.FTZ R106, R106, R115 ;  /* 0x000000736a6a7221 */ /* 0x000fe20000010000 */
[----:B------:R-:W-:Y:S04]  /*1e360*/  FADD.FTZ R107, R105, R107 ;  /* 0x0000006b696b7221 */ /* 0x000fe80000010000 */
[----:B------:R-:W-:Y:S01]  /*1e370*/  MUFU.EX2 R102, R102 ;  /* 0x0000006600667308 */ /* 0x000fe20000000800 */
[----:B------:R-:W-:Y:S01]  /*1e380*/  FADD.FTZ R106, R103, R106 ;  /* 0x0000006a676a7221 */ /* 0x000fe20000010000 */
[C---:B------:R-:W-:Y:S01]  /*1e390*/  HMMA.16816.F32.BF16 R8, R28.reuse, R42, R8 ;  /* 0x0000002a1c08723c */ /* 0x040fe20000041808 */
[----:B------:R-:W3:Y:S07]  /*1e3a0*/  LDSM.16.MT88.4 R40, [R44+0x1000] ;  /* 0x001000002c28783b */ /* 0x000eee0000004200 */
[----:B------:R-:W4:Y:S01]  /*1e3b0*/  MUFU.EX2 R98, R98 ;  /* 0x0000006200627308 */ /* 0x000f220000000800 */
[C---:B--2---:R-:W-:Y:S09]  /*1e3c0*/  HMMA.16816.F32.BF16 R12, R28.reuse, R32, R12 ;  /* 0x000000201c0c723c */ /* 0x044ff2000004180c */
[----:B------:R-:W-:Y:S01]  /*1e3d0*/  MUFU.EX2 R94, R94 ;  /* 0x0000005e005e7308 */ /* 0x000fe20000000800 */
[----:B------:R-:W-:Y:S01]  /*1e3e0*/  HMMA.16816.F32.BF16 R16, R28, R34, R16 ;  /* 0x000000221c10723c */ /* 0x000fe20000041810 */
[----:B------:R-:W2:Y:S02]  /*1e3f0*/  LDSM.16.MT88.4 R32, [R45+0x6400] ;  /* 0x006400002d20783b */ /* 0x000ea40000004200 */
[----:B------:R-:W-:Y:S01]  /*1e400*/  F2FP.BF16.F32.PACK_AB R28, R99, R104 ;  /* 0x00000068631c723e */ /* 0x000fe200000010ff */
[----:B------:R-:W-:Y:S01]  /*1e410*/  FADD.FTZ R104, R104, R107 ;  /* 0x0000006b68687221 */ /* 0x000fe20000010000 */
[----:B-1----:R-:W-:Y:S04]  /*1e420*/  F2FP.BF16.F32.PACK_AB R30, R91, R95 ;  /* 0x0000005f5b1e723e */ /* 0x002fe800000010ff */
        /* <DEDUP_REMOVED lines=8> */
[----:B------:R-:W4:Y:S01]  /*1e4b0*/  MUFU.EX2 R86, R86 ;  /* 0x0000005600567308 */ /* 0x000f220000000800 */
[C---:B-1----:R-:W-:Y:S01]  /*1e4c0*/  F2FP.BF16.F32.PACK_AB R31, R89.reuse, R94 ;  /* 0x0000005e591f723e */ /* 0x042fe200000010ff */
[----:B------:R-:W-:Y:S04]  /*1e4d0*/  FADD.FTZ R94, R94, R102 ;  /* 0x000000665e5e7221 */ /* 0x000fe80000010000 */
[----:B------:R-:W-:Y:S04]  /*1e4e0*/  FADD.FTZ R94, R89, R94 ;  /* 0x0000005e595e7221 */ /* 0x000fe80000010000 */
[----:B------:R-:W-:Y:S01]  /*1e4f0*/  MUFU.EX2 R83, R83 ;  /* 0x0000005300537308 */ /* 0x000fe20000000800 */
[C---:B------:R-:W-:Y:S09]  /*1e500*/  HMMA.16816.F32.BF16 R4, R28.reuse, R36, R4 ;  /* 0x000000241c04723c */ /* 0x040ff20000041804 */
        /* <DEDUP_REMOVED lines=16> */
[----:B------:R-:W-:Y:S01]  /*1e610*/  FADD.FTZ R88, R88, R94 ;  /* 0x0000005e58587221 */ /* 0x000fe20000010000 */
[----:B------:R-:W-:Y:S03]  /*1e620*/  FADD.FTZ R83, R80, R83 ;  /* 0x0000005350537221 */ /* 0x000fe60000010000 */
[----:B------:R-:W-:Y:S04]  /*1e630*/  FADD.FTZ R88, R85, R88 ;  /* 0x0000005855587221 */ /* 0x000fe80000010000 */
[----:B------:R-:W-:Y:S10]  /*1e640*/  MUFU.EX2 R79, R79 ;  /* 0x0000004f004f7308 */ /* 0x000ff40000000800 */
[----:B------:R-:W3:Y:S01]  /*1e650*/  MUFU.EX2 R72, R72 ;  /* 0x0000004800487308 */ /* 0x000ee20000000800 */
[----:B-1----:R-:W-:Y:S01]  /*1e660*/  F2FP.BF16.F32.PACK_AB R31, R78, R82 ;  /* 0x000000524e1f723e */ /* 0x002fe200000010ff */
        /* <DEDUP_REMOVED lines=8> */
[C---:B------:R-:W-:Y:S09]  /*1e6f0*/  HMMA.16816.F32.BF16 R12, R28.reuse, R36, R12 ;  /* 0x000000241c0c723c */ /* 0x040ff2000004180c */
[----:B------:R-:W4:Y:S01]  /*1e700*/  MUFU.EX2 R71, R71 ;  /* 0x0000004700477308 */ /* 0x000f220000000800 */
[----:B------:R-:W-:Y:S01]  /*1e710*/  HMMA.16816.F32.BF16 R16, R28, R38, R16 ;  /* 0x000000261c10723c */ /* 0x000fe20000041810 */
[----:B------:R-:W2:Y:S02]  /*1e720*/  LDSM.16.MT88.4 R36, [R45+0x6c00] ;  /* 0x006c00002d24783b */ /* 0x000ea40000004200 */
[C---:B---3--:R-:W-:Y:S01]  /*1e730*/  F2FP.BF16.F32.PACK_AB R28, R72.reuse, R79 ;  /* 0x0000004f481c723e */ /* 0x048fe200000010ff */
[----:B------:R-:W-:Y:S01]  /*1e740*/  FADD.FTZ R79, R79, R83 ;  /* 0x000000534f4f7221 */ /* 0x000fe20000010000 */
[----:B-1----:R-:W-:Y:S04]  /*1e750*/  F2FP.BF16.F32.PACK_AB R30, R67, R69 ;  /* 0x00000045431e723e */ /* 0x002fe800000010ff */
        /* <DEDUP_REMOVED lines=23> */
[C---:B---3--:R-:W-:Y:S01]  /*1e8d0*/  F2FP.BF16.F32.PACK_AB R28, R63.reuse, R66 ;  /* 0x000000423f1c723e */ /* 0x048fe200000010ff */
[----:B------:R-:W-:Y:S01]  /*1e8e0*/  FADD.FTZ R66, R66, R69 ;  /* 0x0000004542427221 */ /* 0x000fe20000010000 */
[----:B-1----:R-:W-:Y:S04]  /*1e8f0*/  F2FP.BF16.F32.PACK_AB R30, R60, R61 ;  /* 0x0000003d3c1e723e */ /* 0x002fe800000010ff */
        /* <DEDUP_REMOVED lines=25> */
[----:B------:R-:W-:Y:S03]  /*1ea90*/  FFMA.FTZ R52, R50, R21, -R52 ;  /* 0x0000001532347223 */ /* 0x000fe60000010834 */
        /* <DEDUP_REMOVED lines=10> */
[----:B--2---:R-:W-:Y:S01]  /*1eb40*/  F2FP.BF16.F32.PACK_AB R25, R111, R113 ;  /* 0x000000716f19723e */ /* 0x004fe200000010ff */
        /* <DEDUP_REMOVED lines=39> */
[C---:B------:R-:W-:Y:S09]  /*1edc0*/  HMMA.16816.F32.BF16 R12, R24.reuse, R32, R12 ;  /* 0x00000020180c723c */ /* 0x040ff2000004180c */
[----:B------:R-:W3:Y:S01]  /*1edd0*/  MUFU.EX2 R142, R142 ;  /* 0x0000008e008e7308 */ /* 0x000ee20000000800 */
        /* <DEDUP_REMOVED lines=10> */
[C---:B---3--:R-:W-:Y:S01]  /*1ee80*/  F2FP.BF16.F32.PACK_AB R25, R142.reuse, R140 ;  /* 0x0000008c8e19723e */ /* 0x048fe200000010ff */
[----:B------:R-:W-:Y:S01]  /*1ee90*/  FADD.FTZ R142, R142, R136 ;  /* 0x000000888e8e7221 */ /* 0x000fe20000010000 */
[----:B------:R-:W-:Y:S07]  /*1eea0*/  FADD.FTZ R138, R138, R139 ;  /* 0x0000008b8a8a7221 */ /* 0x000fee0000010000 */
        /* <DEDUP_REMOVED lines=16> */
[C---:B-1----:R-:W-:Y:S01]  /*1efb0*/  F2FP.BF16.F32.PACK_AB R24, R145.reuse, R144 ;  /* 0x000000909118723e */ /* 0x042fe200000010ff */
[----:B------:R-:W-:Y:S01]  /*1efc0*/  FADD.FTZ R145, R145, R138 ;  /* 0x0000008a91917221 */ /* 0x000fe20000010000 */
[C---:B--2---:R-:W-:Y:S04]  /*1efd0*/  F2FP.BF16.F32.PACK_AB R26, R146.reuse, R147 ;  /* 0x00000093921a723e */ /* 0x044fe800000010ff */
[----:B------:R-:W-:Y:S01]  /*1efe0*/  MUFU.EX2 R168, R168 ;  /* 0x000000a800a87308 */ /* 0x000fe20000000800 */
[----:B----4-:R-:W-:Y:S01]  /*1eff0*/  FADD.FTZ R143, R149, R143 ;  /* 0x0000008f958f7221 */ /* 0x010fe20000010000 */
        /* <DEDUP_REMOVED lines=21> */
[C---:B------:R-:W-:Y:S09]  /*1f150*/  HMMA.16816.F32.BF16 R12, R24.reuse, R36, R12 ;  /* 0x00000024180c723c */ /* 0x040ff2000004180c */
        /* <DEDUP_REMOVED lines=23> */
[----:B------:R-:W1:Y:S01]  /*1f2d0*/  MUFU.EX2 R100, R100 ;  /* 0x0000006400647308 */ /* 0x000e620000000800 */
[C---:B--2---:R-:W-:Y:S09]  /*1f2e0*/  HMMA.16816.F32.BF16 R12, R24.reuse, R32, R12 ;  /* 0x00000020180c723c */ /* 0x044ff2000004180c */
[----:B------:R-:W2:Y:S01]  /*1f2f0*/  MUFU.EX2 R87, R87 ;  /* 0x0000005700577308 */ /* 0x000ea20000000800 */
[----:B------:R-:W-:Y:S01]  /*1f300*/  HMMA.16816.F32.BF16 R16, R24, R34, R16 ;  /* 0x000000221810723c */ /* 0x000fe20000041810 */
[----:B------:R3:W3:Y:S02]  /*1f310*/  LDSM.16.MT88.4 R32, [R45+0x8800] ;  /* 0x008800002d20783b */ /* 0x0006e40000004200 */
[C---:B----4-:R-:W-:Y:S01]  /*1f320*/  F2FP.BF16.F32.PACK_AB R24, R114.reuse, R127 ;  /* 0x0000007f7218723e */ /* 0x050fe200000010ff */
[----:B------:R-:W-:Y:S01]  /*1f330*/  FADD.FTZ R114, R114, R204 ;  /* 0x000000cc72727221 */ /* 0x000fe20000010000 */
[C---:B-1----:R-:W-:Y:S04]  /*1f340*/  F2FP.BF16.F32.PACK_AB R26, R101.reuse, R108 ;  /* 0x0000006c651a723e */ /* 0x042fe800000010ff */
[----:B------:R-:W1:Y:S01]  /*1f350*/  MUFU.EX2 R84, R84 ;  /* 0x0000005400547308 */ /* 0x000e620000000800 */
[----:B------:R-:W-:Y:S01]  /*1f360*/  FADD.FTZ R43, R100, R43 ;  /* 0x0000002b642b7221 */ /* 0x000fe20000010000 */
        /* <DEDUP_REMOVED lines=22> */
[----:B------:R-:W3:Y:S02]  /*1f4d0*/  LDSM.16.MT88.4 R28, [R44+0x3c00] ;  /* 0x003c00002c1c783b */ /* 0x000ee40000004200 */
        /* <DEDUP_REMOVED lines=34> */
[----:B--2---:R-:W-:Y:S01]  /*1f700*/  FADD.FTZ R49, R23, R49 ;  /* 0x0000003117317221 */ /* 0x004fe20000010000 */
[C---:B---3--:R-:W-:Y:S03]  /*1f710*/  F2FP.BF16.F32.PACK_AB R135, R48.reuse, R23 ;  /* 0x000000173087723e */ /* 0x048fe600000010ff */
[----:B------:R-:W-:Y:S04]  /*1f720*/  FADD.FTZ R196, R48, R49 ;  /* 0x0000003130c47221 */ /* 0x000fe80000010000 */
[C---:B------:R-:W-:Y:S08]  /*1f730*/  HMMA.16816.F32.BF16 R144, R132.reuse, R140, R4 ;  /* 0x0000008c8490723c */ /* 0x040ff00000041804 */
[C---:B------:R-:W-:Y:S08]  /*1f740*/  HMMA.16816.F32.BF16 R140, R132.reuse, R142, R8 ;  /* 0x0000008e848c723c */ /* 0x040ff00000041808 */
[C---:B------:R-:W-:Y:S08]  /*1f750*/  HMMA.16816.F32.BF16 R136, R132.reuse, R28, R12 ;  /* 0x0000001c8488723c */ /* 0x040ff0000004180c */
[----:B------:R-:W-:Y:S01]  /*1f760*/  HMMA.16816.F32.BF16 R132, R132, R30, R16 ;  /* 0x0000001e8484723c */ /* 0x000fe20000041810 */
[----:B------:R-:W-:Y:S08]  /*1f770*/  @!UPT UIADD3 URZ, UPT, UPT, URZ, URZ, URZ ;  /* 0x000000fffffff290 */ /* 0x000ff0000fffe0ff */
[----:B------:R-:W-:Y:S11]  /*1f780*/  @P0 BRA `(.L_x_5082) ;  /* 0xffffff6000280947 */ /* 0x000ff6000383ffff */
.L_x_5075:
        /* <DEDUP_REMOVED lines=11> */
.L_x_5090:
        /* <DEDUP_REMOVED lines=53> */
[----:B-----5:R-:W-:-:S02]  /*1fb90*/  LOP3.LUT R12, R150, 0xd8, RZ, 0xc0, !PT ;  /* 0x000000d8960c7812 */ /* 0x020fc400078ec0ff */
        /* <DEDUP_REMOVED lines=8> */
[C---:B------:R-:W-:Y:S01]  /*1fc20*/  @P1 FFMA.FTZ R23, R4.reuse, R20, R7 ;  /* 0x0000001404171223 */ /* 0x040fe20000010007 */
        /* <DEDUP_REMOVED lines=24> */
.L_x_5085:
[----:B------:R-:W-:Y:S05]  /*1fdb0*/  BSYNC.RECONVERGENT B0 ;  /* 0x0000000000007941 */ /* 0x000fea0003800200 */
.L_x_5084:
        /* <DEDUP_REMOVED lines=22> */
[----:B-1----:R-:W-:Y:S05]  /*1ff20*/  @P4 RET.REL.NODEC R8 `(_ZN5flash24flash_fwd_splitkv_kernelI23Flash_fwd_kernel_traitsILi32ELi64ELi256ELi4ELb0ELb0EN7cutlass10bfloat16_tE19Flash_kernel_traitsILi32ELi64ELi256ELi4ES3_EELb0ELb1ELb1ELb0ELb0ELb1ELb1ELb0EEEvNS_16Flash_fwd_paramsE) ;  /* 0xfffffe0008344950 */ /* 0x002fea0003c3ffff */
[----:B------:R-:W-:Y:S01]  /*1ff30*/  MOV R185, 0x0 ;  /* 0x0000000000b97802 */ /* 0x000fe20000000f00 */
[----:B------:R1:W-:Y:S03]  /*1ff40*/  ST.E.128 desc[UR4][R2.64+0x1800], R4 ;  /* 0x0018000402007985 */ /* 0x0003e6000c101d04 */
[----:B-1----:R-:W-:Y:S05]  /*1ff50*/  RET.REL.NODEC R184 `(_ZN5flash24flash_fwd_splitkv_kernelI23Flash_fwd_kernel_traitsILi32ELi64ELi256ELi4ELb0ELb0EN7cutlass10bfloat16_tE19Flash_kernel_traitsILi32ELi64ELi256ELi4ES3_EELb0ELb1ELb1ELb0ELb0ELb1ELb1ELb0EEEvNS_16Flash_fwd_paramsE) ;  /* 0xfffffe00b8287950 */ /* 0x002fea0003c3ffff */
.L_x_5083:
[----:B------:R-:W-:Y:S01]  /*1ff60*/  MOV R5, 0x1f ;  /* 0x0000001f00057802 */ /* 0x000fe20000000f00 */
[----:B------:R-:W-:Y:S01]  /*1ff70*/  IMAD.MOV.U32 R6, RZ, RZ, 0x2 ;  /* 0x00000002ff067424 */ /* 0x000fe200078e00ff */
[----:B------:R-:W-:Y:S01]  /*1ff80*/  MOV R8, R197 ;  /* 0x000000c500087202 */ /* 0x000fe20000000f00 */
[----:B------:R-:W-:-:S07]  /*1ff90*/  IMAD.MOV.U32 R7, RZ, RZ, -0x1 ;  /* 0xffffffffff077424 */ /* 0x000fce00078e00ff */
[----:B-1---5:R-:W-:Y:S05]  /*1ffa0*/  WARPSYNC.COLLECTIVE R7, `(.L_x_5086) ;  /* 0x0000000007087348 */ /* 0x022fea0003c00000 */
[----:B------:R2:W3:Y:S02]  /*1ffb0*/  SHFL.BFLY P0, R5, R8, R6, R5 ;  /* 0x0c00000608057389 */ /* 0x0004e40000000005 */
[----:B-123-5:R-:W-:Y:S05]  /*1ffc0*/  ENDCOLLECTIVE ;  /* 0x000000000000791b */ /* 0x02efea0003800000 */
.L_x_5086:
        /* <DEDUP_REMOVED lines=8> */
.L_x_5087:
[----:B------:R-:W-:Y:S01]  /*20050*/  MOV R9, R5 ;  /* 0x0000000500097202 */ /* 0x000fe20000000f00 */
[----:B------:R-:W-:Y:S01]  /*20060*/  IMAD.MOV.U32 R6, RZ, RZ, 0x2 ;  /* 0x00000002ff067424 */ /* 0x000fe200078e00ff */
[----:B------:R-:W-:Y:S02]  /*20070*/  MOV R5, 0x1f ;  /* 0x0000001f00057802 */ /* 0x000fe40000000f00 */
[----:B------:R-:W-:-:S07]  /*20080*/  MOV R8, R196 ;  /* 0x000000c400087202 */ /* 0x000fce0000000f00 */
[----:B------:R-:W-:Y:S05]  /*20090*/  WARPSYNC.COLLECTIVE R7, `(.L_x_5088) ;  /* 0x0000000007087348 */ /* 0x000fea0003c00000 */
[----:B------:R1:W2:Y:S02]  /*200a0*/  SHFL.BFLY P0, R5, R8, R6, R5 ;  /* 0x0c00000608057389 */ /* 0x0002a40000000005 */
[----:B-12---:R-:W-:Y:S05]  /*200b0*/  ENDCOLLECTIVE ;  /* 0x000000000000791b */ /* 0x006fea0003800000 */
.L_x_5088:
[----:B------:R-:W-:Y:S01]  /*200c0*/  FADD.FTZ R196, R5, R196 ;  /* 0x000000c405c47221 */ /* 0x000fe20000010000 */
[----:B------:R-:W-:Y:S01]  /*200d0*/  MOV R5, 0x1f ;  /* 0x0000001f00057802 */ /* 0x000fe20000000f00 */
[----:B------:R-:W-:-:S03]  /*200e0*/  IMAD.MOV.U32 R6, RZ, RZ, 0x1 ;  /* 0x00000001ff067424 */ /* 0x000fc600078e00ff */
[----:B------:R-:W-:-:S07]  /*200f0*/  MOV R8, R196 ;  /* 0x000000c400087202 */ /* 0x000fce0000000f00 */
[----:B------:R-:W-:Y:S05]  /*20100*/  WARPSYNC.COLLECTIVE R7, `(.L_x_5089) ;  /* 0x0000000007087348 */ /* 0x000fea0003c00000 */
[----:B------:R1:W2:Y:S02]  /*20110*/  SHFL.BFLY P0, R5, R8, R6, R5 ;  /* 0x0c00000608057389 */ /* 0x0002a40000000005 */
[----:B-12---:R-:W-:Y:S05]  /*20120*/  ENDCOLLECTIVE ;  /* 0x000000000000791b */ /* 0x006fea0003800000 */
.L_x_5089:
[----:B------:R-:W-:Y:S01]  /*20130*/  MOV R6, R5 ;  /* 0x0000000500067202 */ /* 0x000fe20000000f00 */
[----:B------:R-:W-:Y:S01]  /*20140*/  FADD.FTZ R7, R197, R9 ;  /* 0x00000009c5077221 */ /* 0x000fe20000010000 */
[----:B------:R-:W-:Y:S06]  /*20150*/  BRA `(.L_x_5090) ;  /* 0xfffffff400b87947 */ /* 0x000fec000383ffff */
.L_x_5091:
        /* <DEDUP_REMOVED lines=10> */
.L_x_10269:


//--------------------- .text._ZN5flash24flash_fwd_splitkv_kernelI23Flash_fwd_kernel_traitsILi32ELi64ELi256ELi4ELb0ELb0EN7cutlass10bfloat16_tE19Flash_kernel_traitsILi32ELi64ELi256ELi4ES3_EELb0ELb1ELb0ELb0ELb1ELb0ELb1ELb1EEEvNS_16Flash_fwd_paramsE --------------------------
	.section	.text._ZN5flash24flash_fwd_splitkv_kernelI23Flash_fwd_kernel_traitsILi32ELi64ELi256ELi4ELb0ELb0EN7cutlass10bfloat16_tE19Flash_kernel_traitsILi32ELi64ELi256ELi4ES3_EELb0ELb1ELb0ELb0ELb1ELb0ELb1ELb1EEEvNS_16Flash_fwd_paramsE,"ax",@progbits
	.align	128
        .global         _ZN5flash24flash_fwd_splitkv_kernelI23Flash_fwd_kernel_traitsILi32ELi64ELi256ELi4ELb0ELb0EN7cutlass10bfloat16_tE19Flash_kernel_traitsILi32ELi64ELi256ELi4ES3_EELb0ELb1ELb0ELb0ELb1ELb0ELb1ELb1EEEvNS_16Flash_fwd_paramsE
        .type           _ZN5flash24flash_fwd_splitkv_kernelI23Flash_fwd_kernel_traitsILi32ELi64ELi256ELi4ELb0ELb0EN7cutlass10bfloat16_tE19Flash_kernel_traitsILi32ELi64ELi256ELi4ES3_EELb0ELb1ELb0ELb0ELb1ELb0ELb1ELb1EEEvNS_16Flash_fwd_paramsE,@function
        .size           _ZN5flash24flash_fwd_splitkv_kernelI23Flash_fwd_kernel_traitsILi32ELi64ELi256ELi4ELb0ELb0EN7cutlass10bfloat16_tE19Flash_kernel_traitsILi32ELi64ELi256ELi4ES3_EELb0ELb1ELb0ELb0ELb1ELb0ELb1ELb1EEEvNS_16Flash_fwd_paramsE,(.L_x_10270 - _ZN5flash24flash_fwd_splitkv_kernelI23Flash_fwd_kernel_traitsILi32ELi64ELi256ELi4ELb0ELb0EN7cutlass10bfloat16_tE19Flash_kernel_traitsILi32ELi64ELi256ELi4ES3_EELb0ELb1ELb0ELb0ELb1ELb0ELb1ELb1EEEvNS_16Flash_fwd_paramsE)
        .other          _ZN5flash24flash_fwd_splitkv_kernelI23Flash_fwd_kernel_traitsILi32ELi64ELi256ELi4ELb0ELb0EN7cutlass10bfloat16_tE19Flash_kernel_traitsILi32ELi64ELi256ELi4ES3_EELb0ELb1ELb0ELb0ELb1ELb0ELb1ELb1EEEvNS_16Flash_fwd_paramsE,@"STO_CUDA_ENTRY STV_DEFAULT"
_ZN5flash24flash_fwd_splitkv_kernelI23Flash_fwd_kernel_traitsILi32ELi64ELi256ELi4ELb0ELb0EN7cutlass10bfloat16_tE19Flash_kernel_traitsILi32ELi64ELi256ELi4ES3_EELb0ELb1ELb0ELb0ELb1ELb0ELb1ELb1EEEvNS_16Flash_fwd_paramsE:
.text._ZN5flash24flash_fwd_splitkv_kernelI23Flash_fwd_kernel_traitsILi32ELi64ELi256ELi4ELb0ELb0EN7cutlass10bfloat16_tE19Flash_kernel_traitsILi32ELi64ELi256ELi4ES3_EELb0ELb1ELb0ELb0ELb1ELb0ELb1ELb1EEEvNS_16Flash_fwd_paramsE:
        /* <DEDUP_REMOVED lines=30> */
[----:B------:R-:W-:Y:S05]  /*01e0*/  CALL.REL.NOINC `($_ZN5flash24flash_fwd_splitkv_kernelI23Flash_fwd_kernel_traitsILi32ELi64ELi256ELi4ELb0ELb0EN7cutlass10bfloat16_tE19Flash_kernel_traitsILi32ELi64ELi256ELi4ES3_EELb0ELb1ELb0ELb0ELb1ELb0ELb1ELb1EEEvNS_16Flash_fwd_paramsE$_ZN5flash30compute_attn_1rowblock_splitkvI23Flash_fwd_kernel_traitsILi32ELi64ELi256ELi4ELb0ELb0EN7cutlass10bfloat16_tE19Flash_kernel_traitsILi32ELi64ELi256ELi4ES3_EELb0ELb1ELb0ELb0ELb1ELb0ELb1ELb1ENS_16Flash_fwd_paramsEEEvRKT8_iiiii) ;  /* 0x0000000000087944 */ /* 0x000fea0003c00000 */
[----:B------:R-:W-:Y:S05]  /*01f0*/  BSYNC.RECONVERGENT B3 ;  /* 0x0000000000037941 */ /* 0x000fea0003800200 */
.L_x_5092:
[----:B------:R-:W-:Y:S05]  /*0200*/  EXIT ;  /* 0x000000000000794d */ /* 0x000fea0003800000 */
        .type           $_ZN5flash24flash_fwd_splitkv_kernelI23Flash_fwd_kernel_traitsILi32ELi64ELi256ELi4ELb0ELb0EN7cutlass10bfloat16_tE19Flash_kernel_traitsILi32ELi64ELi256ELi4ES3_EELb0ELb1ELb0ELb0ELb1ELb0ELb1ELb1EEEvNS_16Flash_fwd_paramsE$_ZN5flash30compute_attn_1rowblock_splitkvI23Flash_fwd_kernel_traitsILi32ELi64ELi256ELi4ELb0ELb0EN7cutlass10bfloat16_tE19Flash_kernel_traitsILi32ELi64ELi256ELi4ES3_EELb0ELb1ELb0ELb0ELb1ELb0ELb1ELb1ENS_16Flash_fwd_paramsEEEvRKT8_iiiii,@function
        .size           $_ZN5flash24flash_fwd_splitkv_kernelI23Flash_fwd_kernel_traitsILi32ELi64ELi256ELi4ELb0ELb0EN7cutlass10bfloat16_tE19Flash_kernel_traitsILi32ELi64ELi256ELi4ES3_EELb0ELb1ELb0ELb0ELb1ELb0ELb1ELb1EEEvNS_16Flash_fwd_paramsE$_ZN5flash30compute_attn_1rowblock_splitkvI23Flash_fwd_kernel_traitsILi32ELi64ELi256ELi4ELb0ELb0EN7cutlass10bfloat16_tE19Flash_kernel_traitsILi32ELi64ELi256ELi4ES3_EELb0ELb1ELb0ELb0ELb1ELb0ELb1ELb1ENS_16Flash_fwd_paramsEEEvRKT8_iiiii,(.L_x_10270 - $_ZN5flash24flash_fwd_splitkv_kernelI23Flash_fwd_kernel_traitsILi32ELi64ELi256ELi4ELb0ELb0EN7cutlass10bfloat16_tE19Flash_kernel_traitsILi32ELi64ELi256ELi4ES3_EELb0ELb1ELb0ELb0ELb1ELb0ELb1ELb1EEEvNS_16Flash_fwd_paramsE$_ZN5flash30compute_attn_1rowblock_splitkvI23Flash_fwd_kernel_traitsILi32ELi64ELi256ELi4ELb0ELb0EN7cutlass10bfloat16_tE19Flash_kernel_traitsILi32ELi64ELi256ELi4ES3_EELb0ELb1ELb0ELb0ELb1ELb0ELb1ELb1ENS_16Flash_fwd_paramsEEEvRKT8_iiiii)
$_ZN5flash24flash_fwd_splitkv_kernelI23Flash_fwd_kernel_traitsILi32ELi64ELi256ELi4ELb0ELb0EN7cutlass10bfloat16_tE19Flash_kernel_traitsILi32ELi64ELi256ELi4ES3_EELb0ELb1ELb0ELb0ELb1ELb0ELb1ELb1EEEvNS_16Flash_fwd_paramsE$_ZN5flash30compute_attn_1rowblock_splitkvI23Flash_fwd_kernel_traitsILi32ELi64ELi256ELi4ELb0ELb0EN7cutlass10bfloat16_tE19Flash_kernel_traitsILi32ELi64ELi256ELi4ES3_EELb0ELb1ELb0ELb0ELb1ELb0ELb1ELb1ENS_16Flash_fwd_paramsEEEvRKT8_iiiii:
        /* <DEDUP_REMOVED lines=17> */
[----:B------:R-:W-:Y:S01]  /*0320*/  ISETP.NE.AND.EX P1, PT, R15, RZ, PT, P0 ;  /* 0x000000ff0f00720c */ /* 0x000fe20003f25300 */
[----:B------:R-:W-:Y:S01]  /*0330*/  IMAD.WIDE.U32 R14, R0, 0x4, R14 ;  /* 0x00000004000e7825 */ /* 0x000fe200078e000e */
[----:B------:R-:W-:-:S03]  /*0340*/  IADD3 R34, P0, PT, R8, UR9, RZ ;  /* 0x0000000908227c10 */ /* 0x000fc6000ff1e0ff */
[----:B------:R1:W5:Y:S01]  /*0350*/  @!P3 LD.E R224, desc[UR4][R148.64+0xb4] ;  /* 0x0000b40494e0b980 */ /* 0x000362000c101900 */
[----:B------:R-:W-:-:S03]  /*0360*/  IADD3.X R35, PT, PT, R9, UR8, RZ, P0, !PT ;  /* 0x0000000809237c10 */ /* 0x000fc600087fe4ff */
[----:B------:R1:W5:Y:S04]  /*0370*/  @P3 LD.E R0, desc[UR4][R14.64+0x4] ;  /* 0x000004040e003980 */ /* 0x000368000c101900 */
[----:B------:R1:W5:Y:S04]  /*0380*/  @!P4 LD.E R78, desc[UR4][R148.64+0xb8] ;  /* 0x0000b804944ec980 */ /* 0x000368000c101900 */
[----:B------:R1:W5:Y:S01]  /*0390*/  @P6 LD.E R11, desc[UR4][R34.64] ;  /* 0x00000004220b6980 */ /* 0x000362000c101900 */
[----:B------:R-:W-:Y:S01]  /*03a0*/  ISETP.NE.U32.AND P2, PT, R2, RZ, PT ;  /* 0x000000ff0200720c */ /* 0x000fe20003f45070 */
[----:B------:R-:W2:Y:S03]  /*03b0*/  S2R R208, SR_TID.X ;  /* 0x0000000000d07919 */ /* 0x000ea60000002100 */
[----:B------:R-:W-:Y:S01]  /*03c0*/  ISETP.NE.AND.EX P2, PT, R3, RZ, PT, P2 ;  /* 0x000000ff0300720c */ /* 0x000fe20003f45320 */
[----:B------:R-:W-:Y:S01]  /*03d0*/  BSSY.RECONVERGENT B0, `(.L_x_5093) ;  /* 0x000000c000007945 */ /* 0x000fe20003800200 */
[----:B------:R-:W-:Y:S01]  /*03e0*/  ISETP.NE.U32.AND P0, PT, R6, RZ, PT ;  /* 0x000000ff0600720c */ /* 0x000fe20003f05070 */
[----:B------:R1:W5:Y:S01]  /*03f0*/  @P1 LD.E R13, desc[UR4][R14.64] ;  /* 0x000000040e0d1980 */ /* 0x000362000c101900 */
[----:B------:R-:W-:Y:S01]  /*0400*/  IADD3 R8, P1, PT, R2, UR9, RZ ;  /* 0x0000000902087c10 */ /* 0x000fe2000ff3e0ff */
[----:B------:R-:W-:Y:S01]  /*0410*/  IMAD.MOV.U32 R12, RZ, RZ, -0x1 ;  /* 0xffffffffff0c7424 */ /* 0x000fe200078e00ff */
[----:B------:R-:W-:-:S02]  /*0420*/  ISETP.NE.AND.EX P5, PT, R7, RZ, PT, P0 ;  /* 0x000000ff0700720c */ /* 0x000fc40003fa5300 */
[----:B------:R-:W-:-:S05]  /*0430*/  IADD3.X R9, PT, PT, R3, UR8, RZ, P1, !PT ;  /* 0x0000000803097c10 */ /* 0x000fca0008ffe4ff */
[----:B------:R-:W-:Y:S06]  /*0440*/  @!P2 BRA `(.L_x_5094) ;  /* 0x000000000010a947 */ /* 0x000fec0003800000 */
[----:B------:R-:W3:Y:S02]  /*0450*/  LD.E.U8 R2, desc[UR4][R148.64+0x1b2] ;  /* 0x0001b20494027980 */ /* 0x000ee4000c101100 */
[----:B---3--:R-:W-:-:S13]  /*0460*/  ISETP.NE.AND P0, PT, R2, RZ, PT ;  /* 0x000000ff0200720c */ /* 0x008fda0003f05270 */
[----:B------:R-:W-:Y:S05]  /*0470*/  @!P0 BRA `(.L_x_5094) ;  /* 0x0000000000048947 */ /* 0x000fea0003800000 */
[----:B------:R3:W5:Y:S02]  /*0480*/  LD.E R12, desc[UR4][R8.64] ;  /* 0x00000004080c7980 */ /* 0x000764000c101900 */
.L_x_5094:
[----:B------:R-:W-:Y:S05]  /*0490*/  BSYNC.RECONVERGENT B0 ;  /* 0x0000000000007941 */ /* 0x000fea0003800200 */
.L_x_5093:
[----:B------:R-:W-:Y:S04]  /*04a0*/  BSSY.RECONVERGENT B0, `(.L_x_5095) ;  /* 0x0000007000007945 */ /* 0x000fe80003800200 */
[----:B------:R-:W-:Y:S05]  /*04b0*/  @!P4 BRA `(.L_x_5096) ;  /* 0x000000000014c947 */ /* 0x000fea0003800000 */
[----:B------:R-:W4:Y:S02]  /*04c0*/  LD.E.U8 R2, desc[UR4][R148.64+0x1b2] ;  /* 0x0001b20494027980 */ /* 0x000f24000c101100 */
[----:B----4-:R-:W-:-:S13]  /*04d0*/  ISETP.NE.AND P0, PT, R2, RZ, PT ;  /* 0x000000ff0200720c */ /* 0x010fda0003f05270 */
[----:B------:R-:W4:Y:S02]  /*04e0*/  @P0 LD.E R3, desc[UR4][R8.64+0x4] ;  /* 0x0000040408030980 */ /* 0x000f24000c101900 */
[----:B----45:R-:W-:-:S06]  /*04f0*/  @P0 IADD3 R78, PT, PT, R3, -R12, RZ ;  /* 0x8000000c034e0210 */ /* 0x030fcc0007ffe0ff */
[----:B------:R4:W5:Y:S02]  /*0500*/  @!P0 LD.E R78, desc[UR4][R8.64] ;  /* 0x00000004084e8980 */ /* 0x000964000c101900 */
.L_x_5096:
[----:B------:R-:W-:Y:S05]  /*0510*/  BSYNC.RECONVERGENT B0 ;  /* 0x0000000000007941 */ /* 0x000fea0003800200 */
.L_x_5095:
[----:B------:R-:W-:Y:S01]  /*0520*/  BSSY.RECONVERGENT B1, `(.L_x_5097) ;  /* 0x0000012000017945 */ /* 0x000fe20003800200 */
[----:B-----5:R-:W-:Y:S02]  /*0530*/  @P3 IADD3 R224, PT, PT, R0, -R13, RZ ;  /* 0x8000000d00e03210 */ /* 0x020fe40007ffe0ff */
[----:B------:R-:W-:Y:S01]  /*0540*/  IADD3 R78, PT, PT, R78, -R11, RZ ;  /* 0x8000000b4e4e7210 */ /* 0x000fe20007ffe0ff */
[----:B------:R-:W-:Y:S06]  /*0550*/  @!P5 BRA `(.L_x_5098) ;  /* 0x000000000014d947 */ /* 0x000fec0003800000 */
[----:B------:R-:W-:-:S04]  /*0560*/  IADD3 R2, P0, PT, R6, UR9, RZ ;  /* 0x0000000906027c10 */ /* 0x000fc8000ff1e0ff */
[----:B------:R-:W-:-:S05]  /*0570*/  IADD3.X R3, PT, PT, R7, UR8, RZ, P0, !PT ;  /* 0x0000000807037c10 */ /* 0x000fca00087fe4ff */
[----:B------:R-:W5:Y:S02]  /*0580*/  LD.E R0, desc[UR4][R2.64] ;  /* 0x0000000402007980 */ /* 0x000f64000c101900 */
[----:B-----5:R-:W-:Y:S01]  /*0590*/  IMAD.IADD R69, R0, 0x1, -R11 ;  /* 0x0000000100457824 */ /* 0x020fe200078e0a0b */
[----:B------:R-:W-:Y:S05]  /*05a0*/  BRA `(.L_x_5099) ;  /* 0x0000000000247947 */ /* 0x000fea0003800000 */
.L_x_5098:
[----:B------:R-:W5:Y:S01]  /*05b0*/  LD.E.64 R2, desc[UR4][R148.64+0x108] ;  /* 0x0001080494027980 */ /* 0x000f62000c101b00 */
[----:B------:R-:W-:Y:S01]  /*05c0*/  BSSY.RECONVERGENT B0, `(.L_x_5100) ;  /* 0x0000006000007945 */ /* 0x000fe20003800200 */
[----:B------:R-:W-:Y:S01]  /*05d0*/  IMAD.MOV.U32 R69, RZ, RZ, RZ ;  /* 0x000000ffff457224 */ /* 0x000fe200078e00ff */
[----:B-----5:R-:W-:-:S04]  /*05e0*/  ISETP.NE.U32.AND P0, PT, R2, RZ, PT ;  /* 0x000000ff0200720c */ /* 0x020fc80003f05070 */
[----:B------:R-:W-:-:S13]  /*05f0*/  ISETP.NE.AND.EX P0, PT, R3, RZ, PT, P0 ;  /* 0x000000ff0300720c */ /* 0x000fda0003f05300 */
[----:B------:R-:W-:Y:S05]  /*0600*/  @!P0 BRA `(.L_x_5101) ;  /* 0x0000000000048947 */ /* 0x000fea0003800000 */
[----:B------:R1:W5:Y:S02]  /*0610*/  LD.E R69, desc[UR4][R148.64+0xbc] ;  /* 0x0000bc0494457980 */ /* 0x000364000c101900 */
.L_x_5101:
[----:B------:R-:W-:Y:S05]  /*0620*/  BSYNC.RECONVERGENT B0 ;  /* 0x0000000000007941 */ /* 0x000fea0003800200 */
.L_x_5100:
[----:B-----5:R-:W-:Y:S02]  /*0630*/  IADD3 R69, PT, PT, R78, R69, RZ ;  /* 0x000000454e457210 */ /* 0x020fe40007ffe0ff */
.L_x_5099:
[----:B------:R-:W-:Y:S05]  /*0640*/  BSYNC.RECONVERGENT B1 ;  /* 0x0000000000017941 */ /* 0x000fea0003800200 */
.L_x_5097:
[----:B------:R-:W-:Y:S01]  /*0650*/  IMAD.SHL.U32 R77, R221, 0x40, RZ ;  /* 0x00000040dd4d7824 */ /* 0x000fe200078e00ff */
[----:B------:R-:W-:Y:S01]  /*0660*/  MOV R2, R220 ;  /* 0x000000dc00027202 */ /* 0x000fe20000000f00 */
[----:B------:R-:W-:-:S03]  /*0670*/  IMAD.MOV.U32 R3, RZ, RZ, 0x0 ;  /* 0x00000000ff037424 */ /* 0x000fc600078e00ff */
[----:B------:R-:W-:-:S13]  /*0680*/  ISETP.GT.AND P0, PT, R224, R77, PT ;  /* 0x0000004de000720c */ /* 0x000fda0003f04270 */
[----:B-1234-:R-:W-:Y:S05]  /*0690*/  @!P0 RET.REL.NODEC R2 `(_ZN5flash24flash_fwd_splitkv_kernelI23Flash_fwd_kernel_traitsILi32ELi64ELi256ELi4ELb0ELb0EN7cutlass10bfloat16_tE19Flash_kernel_traitsILi32ELi64ELi256ELi4ES3_EELb0ELb1ELb0ELb0ELb1ELb0ELb1ELb1EEEvNS_16Flash_fwd_paramsE) ;  /* 0xfffffff802588950 */ /* 0x01efea0003c3ffff */
        /* <DEDUP_REMOVED lines=52> */
[----:B------:R-:W-:Y:S05]  /*09e0*/  @!P0 BRA `(.L_x_5102) ;  /* 0x0000000000c08947 */ /* 0x000fea0003800000 */
[----:B------:R-:W2:Y:S04]  /*09f0*/  LD.E.64 R2, desc[UR4][R148.64+0xb0] ;  /* 0x0000b00494027980 */ /* 0x000ea8000c101b00 */
[----:B------:R-:W3:Y:S04]  /*0a00*/  LD.E R4, desc[UR4][R148.64+0x60] ;  /* 0x0000600494047980 */ /* 0x000ee8000c101900 */
[----:B------:R-:W4:Y:S04]  /*0a10*/  LD.E R0, desc[UR4][R148.64+0xcc] ;  /* 0x0000cc0494007980 */ /* 0x000f28000c101900 */
[----:B------:R-:W5:Y:S04]  /*0a20*/  LD.E.64 R6, desc[UR4][R148.64+0xa8] ;  /* 0x0000a80494067980 */ /* 0x000f68000c101b00 */
[----:B------:R-:W5:Y:S01]  /*0a30*/  LD.E.64 R8, desc[UR4][R148.64+0x78] ;  /* 0x0000780494087980 */ /* 0x000f62000c101b00 */
[----:B------:R-:W-:Y:S01]  /*0a40*/  IMAD.MOV.U32 R221, RZ, RZ, 0x0 ;  /* 0x00000000ffdd7424 */ /* 0x000fe200078e00ff */
[----:B------:R-:W2:Y:S02]  /*0a50*/  S2R R5, SR_CTAID.Y ;  /* 0x0000000000057919 */ /* 0x000ea40000002600 */
        /* <DEDUP_REMOVED lines=9> */
[----:B------:R-:W-:-:S02]  /*0af0*/  LOP3.LUT P1, R0, R208, 0x7, RZ, 0xc0, !PT ;  /* 0x00000007d0007812 */ /* 0x000fc4000782c0ff */
[----:B------:R-:W-:Y:S02]  /*0b00*/  LEA.HI.X.SX32 R3, R3, RZ, 0x1, P0 ;  /* 0x000000ff03037211 */ /* 0x000fe400000f0eff */
[C---:B-----5:R-:W-:Y:S02]  /*0b10*/  LEA R6, P0, R5.reuse, R6, 0x2 ;  /* 0x0000000605067211 */ /* 0x060fe400078010ff */
[----:B------:R-:W-:Y:S01]  /*0b20*/  ISETP.GE.AND P4, PT, R4, R77, PT ;  /* 0x0000004d0400720c */ /* 0x000fe20003f86270 */
[----:B------:R-:W-:Y:S01]  /*0b30*/  VIADD R4, R2, 0x30 ;  /* 0x0000003002047836 */ /* 0x000fe20000000000 */
[----:B------:R-:W-:Y:S02]  /*0b40*/  LEA.HI.X R7, R5, R7, R3, 0x2, P0 ;  /* 0x0000000705077211 */ /* 0x000fe400000f1403 */
[----:B------:R-:W-:Y:S02]  /*0b50*/  LEA R3, P0, R208, R11, 0x2 ;  /* 0x0000000bd0037211 */ /* 0x000fe400078010ff */
[----:B------:R-:W-:-:S02]  /*0b60*/  ISETP.GE.AND P5, PT, R10, R77, PT ;  /* 0x0000004d0a00720c */ /* 0x000fc40003fa6270 */
[----:B------:R-:W-:Y:S02]  /*0b70*/  LEA.HI.X.SX32 R11, R11, RZ, 0x1, P0 ;  /* 0x000000ff0b0b7211 */ /* 0x000fe400000f0eff */
[C---:B------:R-:W-:Y:S02]  /*0b80*/  LEA R8, P0, R3.reuse, R8, 0x2 ;  /* 0x0000000803087211 */ /* 0x040fe400078010ff */
[----:B------:R-:W-:Y:S02]  /*0b90*/  ISETP.GE.OR P3, PT, R2, R77, P1 ;  /* 0x0000004d0200720c */ /* 0x000fe40000f66670 */
[----:B------:R-:W-:Y:S02]  /*0ba0*/  LEA.HI.X R9, R3, R9, R11, 0x2, P0 ;  /* 0x0000000903097211 */ /* 0x000fe400000f140b */
[----:B------:R-:W-:Y:S02]  /*0bb0*/  ISETP.GE.AND P0, PT, R4, R77, PT ;  /* 0x0000004d0400720c */ /* 0x000fe40003f06270 */
[C---:B------:R-:W-:Y:S01]  /*0bc0*/  ISETP.NE.OR P2, PT, R0.reuse, RZ, P5 ;  /* 0x000000ff0000720c */ /* 0x040fe20002f45670 */
[----:B------:R-:W-:Y:S01]  /*0bd0*/  @!P5 ST.E.128 desc[UR4][R8.64+0x800], RZ ;  /* 0x000800ff0800d985 */ /* 0x000fe2000c101d04 */
[----:B------:R-:W-:-:S02]  /*0be0*/  ISETP.NE.OR P1, PT, R0, RZ, P4 ;  /* 0x000000ff0000720c */ /* 0x000fc40002725670 */
[----:B------:R-:W-:Y:S01]  /*0bf0*/  ISETP.GE.AND P6, PT, R2, R77, PT ;  /* 0x0000004d0200720c */ /* 0x000fe20003fc6270 */
[----:B------:R-:W-:Y:S02]  /*0c00*/  @!P4 ST.E.128 desc[UR4][R8.64+0x1000], RZ ;  /* 0x001000ff0800c985 */ /* 0x000fe4000c101d04 */
[----:B------:R-:W-:-:S04]  /*0c10*/  @!P3 IMAD.MOV.U32 R11, RZ, RZ, -0x800000 ;  /* 0xff800000ff0bb424 */ /* 0x000fc800078e00ff */
[----:B------:R-:W-:Y:S01]  /*0c20*/  @!P0 ST.E.128 desc[UR4][R8.64+0x1800], RZ ;  /* 0x001800ff08008985 */ /* 0x000fe2000c101d04 */
[----:B------:R-:W-:Y:S01]  /*0c30*/  ISETP.NE.OR P0, PT, R0, RZ, P0 ;  /* 0x000000ff0000720c */ /* 0x000fe20000705670 */
[----:B------:R-:W-:Y:S02]  /*0c40*/  @!P2 IMAD.MOV.U32 R5, RZ, RZ, -0x800000 ;  /* 0xff800000ff05a424 */ /* 0x000fe400078e00ff */
[----:B------:R-:W-:Y:S02]  /*0c50*/  @!P1 IMAD.MOV.U32 R3, RZ, RZ, -0x800000 ;  /* 0xff800000ff039424 */ /* 0x000fe400078e00ff */
[----:B------:R-:W-:Y:S04]  /*0c60*/  @!P6 ST.E.128 desc[UR4][R8.64], RZ ;  /* 0x000000ff0800e985 */ /* 0x000fe8000c101d04 */
[----:B------:R-:W-:Y:S04]  /*0c70*/  @!P2 ST.E desc[UR4][R6.64+0x40], R5 ;  /* 0x000040050600a985 */ /* 0x000fe8000c101904 */
[----:B------:R-:W-:Y:S04]  /*0c80*/  @!P1 ST.E desc[UR4][R6.64+0x80], R3 ;  /* 0x0000800306009985 */ /* 0x000fe8000c101904 */
[----:B------:R1:W-:Y:S02]  /*0c90*/  @!P3 ST.E desc[UR4][R6.64], R11 ;  /* 0x0000000b0600b985 */ /* 0x0003e4000c101904 */
[----:B-1----:R-:W-:Y:S05]  /*0ca0*/  @P0 RET.REL.NODEC R220 `(_ZN5flash24flash_fwd_splitkv_kernelI23Flash_fwd_kernel_traitsILi32ELi64ELi256ELi4ELb0ELb0EN7cutlass10bfloat16_tE19Flash_kernel_traitsILi32ELi64ELi256ELi4ES3_EELb0ELb1ELb0ELb0ELb1ELb0ELb1ELb1EEEvNS_16Flash_fwd_paramsE) ;  /* 0xfffffff0dcd40950 */ /* 0x002fea0003c3ffff */
[----:B------:R-:W-:Y:S02]  /*0cb0*/  MOV R3, 0xff800000 ;  /* 0xff80000000037802 */ /* 0x000fe40000000f00 */
[----:B------:R-:W-:-:S03]  /*0cc0*/  MOV R221, 0x0 ;  /* 0x0000000000dd7802 */ /* 0x000fc60000000f00 */
[----:B------:R1:W-:Y:S02]  /*0cd0*/  ST.E desc[UR4][R6.64+0xc0], R3 ;  /* 0x0000c00306007985 */ /* 0x0003e4000c101904 */
[----:B-1----:R-:W-:Y:S05]  /*0ce0*/  RET.REL.NODEC R220 `(_ZN5flash24flash_fwd_splitkv_kernelI23Flash_fwd_kernel_traitsILi32ELi64ELi256ELi4ELb0ELb0EN7cutlass10bfloat16_tE19Flash_kernel_traitsILi32ELi64ELi256ELi4ES3_EELb0ELb1ELb0ELb0ELb1ELb0ELb1ELb1EEEvNS_16Flash_fwd_paramsE) ;  /* 0xfffffff0dcc47950 */ /* 0x002fea0003c3ffff */
.L_x_5102:
[----:B------:R-:W2:Y:S04]  /*0cf0*/  LD.E.64 R2, desc[UR4][R148.64+0x158] ;  /* 0x0001580494027980 */ /* 0x000ea8000c101b00 */
[----:B------:R-:W3:Y:S01]  /*0d00*/  LD.E.64 R228, desc[UR4][R148.64+0x160] ;  /* 0x0001600494e47980 */ /* 0x000ee2000c101b00 */
[----:B------:R-:W-:Y:S01]  /*0d10*/  IMAD.U32 R8, RZ, RZ, UR13 ;  /* 0x0000000dff087e24 */ /* 0x000fe2000f8e00ff */
[----:B------:R-:W-:Y:S01]  /*0d20*/  BSSY.RECONVERGENT B0, `(.L_x_5103) ;  /* 0x00000af000007945 */ /* 0x000fe20003800200 */
[----:B--2---:R-:W-:-:S04]  /*0d30*/  ISETP.NE.U32.AND P0, PT, R2, RZ, PT ;  /* 0x000000ff0200720c */ /* 0x004fc80003f05070 */
[----:B------:R-:W-:-:S13]  /*0d40*/  ISETP.NE.AND.EX P0, PT, R3, RZ, PT, P0 ;  /* 0x000000ff0300720c */ /* 0x000fda0003f05300 */
[----:B------:R-:W-:-:S04]  /*0d50*/  @P0 IADD3 R2, P1, PT, R2, UR9, RZ ;  /* 0x0000000902020c10 */ /* 0x000fc8000ff3e0ff */
[----:B------:R-:W-:-:S05]  /*0d60*/  @P0 IADD3.X R3, PT, PT, R3, UR8, RZ, P1, !PT ;  /* 0x0000000803030c10 */ /* 0x000fca0008ffe4ff */
        /* <DEDUP_REMOVED lines=34> */
[----:B---3--:R-:W-:Y:S02]  /*0f90*/  IMAD R0, R15, UR13, RZ ;  /* 0x0000000d0f007c24 */ /* 0x008fe4000f8e02ff */
[----:B------:R-:W-:Y:S02]  /*0fa0*/  IMAD.WIDE.U32 R14, R14, UR13, RZ ;  /* 0x0000000d0e0e7c25 */ /* 0x000fe4000f8e00ff */
        /* <DEDUP_REMOVED lines=57> */
.L_x_5104:
        /* <DEDUP_REMOVED lines=77> */
.L_x_5105:
[----:B------:R-:W-:Y:S05]  /*1810*/  BSYNC.RECONVERGENT B0 ;  /* 0x0000000000007941 */ /* 0x000fea0003800200 */
.L_x_5103:
        /* <DEDUP_REMOVED lines=25> */
[----:B------:R-:W-:Y:S01]  /*19b0*/  IMAD.SHL.U32 R223, R208, 0x8, RZ ;  /* 0x00000008d0df7824 */ /* 0x000fe200078e00ff */
[----:B------:R-:W-:-:S11]  /*19c0*/  LOP3.LUT R0, R10, UR11, RZ, 0x3c, !PT ;  /* 0x0000000b0a007c12 */ /* 0x000fd6000f8e3cff */
[----:B------:R-:W-:-:S04]  /*19d0*/  @!P1 IADD3 R5, PT, PT, R5, -R12, RZ ;  /* 0x8000000c05059210 */ /* 0x000fc80007ffe0ff */
[----:B------:R-:W-:Y:S01]  /*19e0*/  ISETP.GE.U32.AND P4, PT, R5, R12, PT ;  /* 0x0000000c0500720c */ /* 0x000fe20003f86070 */
[----:B------:R-:W-:Y:S01]  /*19f0*/  @!P1 VIADD R14, R14, 0x1 ;  /* 0x000000010e0e9836 */ /* 0x000fe20000000000 */
[----:B------:R-:W-:Y:S02]  /*1a00*/  ISETP.GE.AND P2, PT, R0, RZ, PT ;  /* 0x000000ff0000720c */ /* 0x000fe40003f46270 */
[----:B------:R-:W-:Y:S02]  /*1a10*/  LOP3.LUT R12, R223, 0x18, RZ, 0xc0, !PT ;  /* 0x00000018df0c7812 */ /* 0x000fe400078ec0ff */
[----:B------:R-:W-:Y:S02]  /*1a20*/  ISETP.NE.AND P3, PT, R10, RZ, PT ;  /* 0x000000ff0a00720c */ /* 0x000fe40003f65270 */
[----:B------:R-:W-:-:S05]  /*1a30*/  IADD3 R20, P1, PT, R12, R20, RZ ;  /* 0x000000140c147210 */ /* 0x000fca0007f3e0ff */
[----:B------:R-:W-:Y:S01]  /*1a40*/  @P4 IADD3 R14, PT, PT, R14, 0x1, RZ ;  /* 0x000000010e0e4810 */ /* 0x000fe20007ffe0ff */
[----:B-----5:R-:W-:Y:S01]  /*1a50*/  IMAD R0, R9, R64, RZ ;  /* 0x0000004009007224 */ /* 0x020fe200078e02ff */
[----:B------:R-:W-:-:S03]  /*1a60*/  IADD3.X R21, PT, PT, RZ, R6, RZ, P1, !PT ;  /* 0x00000006ff157210 */ /* 0x000fc60000ffe4ff */
[----:B------:R-:W-:Y:S02]  /*1a70*/  IMAD.MOV.U32 R6, RZ, RZ, R14 ;  /* 0x000000ffff067224 */ /* 0x000fe400078e000e */
[C---:B------:R-:W-:Y:S02]  /*1a80*/  IMAD R0, R7.reuse, R65, R0 ;  /* 0x0000004107007224 */ /* 0x040fe400078e0200 */
[----:B------:R-:W-:Y:S01]  /*1a90*/  @!P2 IMAD.MOV R6, RZ, RZ, -R6 ;  /* 0x000000ffff06a224 */ /* 0x000fe200078e0a06 */
[----:B------:R-:W-:Y:S01]  /*1aa0*/  @!P3 LOP3.LUT R6, RZ, R10, RZ, 0x33, !PT ;  /* 0x0000000aff06b212 */ /* 0x000fe200078e33ff */
[----:B------:R-:W-:-:S04]  /*1ab0*/  IMAD.WIDE.U32 R20, R7, R64, R20 ;  /* 0x0000004007147225 */ /* 0x000fc800078e0014 */
[----:B------:R-:W-:Y:S01]  /*1ac0*/  IMAD.IADD R21, R21, 0x1, R0 ;  /* 0x0000000115157824 */ /* 0x000fe200078e0200 */
[----:B------:R-:W-:Y:S01]  /*1ad0*/  SHF.R.S32.HI R0, RZ, 0x1f, R6 ;  /* 0x0000001fff007819 */ /* 0x000fe20000011406 */
[----:B------:R-:W-:Y:S02]  /*1ae0*/  IMAD R7, R27, R6, RZ ;  /* 0x000000061b077224 */ /* 0x000fe400078e02ff */
[----:B------:R-:W-:-:S04]  /*1af0*/  IMAD.WIDE.U32 R20, R6, R26, R20 ;  /* 0x0000001a06147225 */ /* 0x000fc800078e0014 */
[----:B------:R-:W-:Y:S01]  /*1b00*/  IMAD R7, R0, R26, R7 ;  /* 0x0000001a00077224 */ /* 0x000fe200078e0207 */
[----:B------:R-:W1:Y:S01]  /*1b10*/  S2R R53, SR_CgaCtaId ;  /* 0x0000000000357919 */ /* 0x000e620000008800 */
[----:B------:R-:W-:Y:S02]  /*1b20*/  USHF.R.S32.HI UR6, URZ, 0x1f, UR11 ;  /* 0x0000001fff067899 */ /* 0x000fe4000801140b */
[----:B------:R-:W-:Y:S01]  /*1b30*/  IMAD.IADD R21, R21, 0x1, R7 ;  /* 0x0000000115157824 */ /* 0x000fe200078e0207 */
[----:B------:R-:W-:Y:S02]  /*1b40*/  SHF.R.S32.HI R7, RZ, 0x1f, R78 ;  /* 0x0000001fff077819 */ /* 0x000fe4000001144e */
[----:B------:R-:W-:Y:S02]  /*1b50*/  SHF.R.U32.HI R134, RZ, 0x2, R208 ;  /* 0x00000002ff867819 */ /* 0x000fe400000116d0 */
[----:B------:R-:W-:-:S03]  /*1b60*/  MOV R135, RZ ;  /* 0x000000ff00877202 */ /* 0x000fc60000000f00 */
[----:B------:R-:W-:Y:S02]  /*1b70*/  IMAD R219, R65, R134, RZ ;  /* 0x0000008641db7224 */ /* 0x000fe400078e02ff */
[----:B------:R-:W-:-:S04]  /*1b80*/  IMAD.WIDE.U32 R20, R134, R64, R20 ;  /* 0x0000004086147225 */ /* 0x000fc800078e0014 */
[----:B------:R-:W-:Y:S02]  /*1b90*/  IMAD.IADD R219, R21, 0x1, R219 ;  /* 0x0000000115db7824 */ /* 0x000fe400078e02db */
[----:B------:R-:W-:Y:S01]  /*1ba0*/  IMAD R217, R215, R134, RZ ;  /* 0x00000086d7d97224 */ /* 0x000fe200078e02ff */
[----:B------:R-:W-:Y:S01]  /*1bb0*/  MOV R10, 0x400 ;  /* 0x00000400000a7802 */ /* 0x000fe20000000f00 */
[----:B------:R-:W-:Y:S01]  /*1bc0*/  IMAD.SHL.U32 R68, R208, 0x4, RZ ;  /* 0x00000004d0447824 */ /* 0x000fe200078e00ff */
[----:B------:R-:W-:Y:S01]  /*1bd0*/  SHF.L.U32 R67, R66, 0x8, RZ ;  /* 0x0000000842437819 */ /* 0x000fe200000006ff */
[----:B------:R-:W-:Y:S01]  /*1be0*/  IMAD.SHL.U32 R70, R214, 0x20, RZ ;  /* 0x00000020d6467824 */ /* 0x000fe200078e00ff */
[C---:B------:R-:W-:Y:S02]  /*1bf0*/  SHF.L.U64.HI R73, R64.reuse, 0x5, R65 ;  /* 0x0000000540497819 */ /* 0x040fe40000010241 */
[----:B------:R-:W-:Y:S02]  /*1c00*/  SHF.L.U32 R72, R64, 0x5, RZ ;  /* 0x0000000540487819 */ /* 0x000fe400000006ff */
[----:B------:R-:W-:-:S02]  /*1c10*/  SHF.L.U64.HI R71, R214, 0x5, R215 ;  /* 0x00000005d6477819 */ /* 0x000fc400000102d7 */
[----:B------:R-:W-:Y:S02]  /*1c20*/  LOP3.LUT R222, R223, 0x1f20, RZ, 0xc0, !PT ;  /* 0x00001f20dfde7812 */ /* 0x000fe400078ec0ff */
[----:B-1----:R-:W-:Y:S02]  /*1c30*/  LEA R53, R53, R10, 0x18 ;  /* 0x0000000a35357211 */ /* 0x002fe400078ec0ff */
[----:B------:R-:W-:Y:S02]  /*1c40*/  IADD3 R74, PT, PT, R67, -0x100, RZ ;  /* 0xffffff00434a7810 */ /* 0x000fe40007ffe0ff */
[----:B------:R-:W-:Y:S01]  /*1c50*/  LOP3.LUT R80, R68, 0xc, RZ, 0xc0, !PT ;  /* 0x0000000c44507812 */ /* 0x000fe200078ec0ff */
[----:B--2---:R-:W-:Y:S02]  /*1c60*/  @P0 IMAD R14, R23, R13, RZ ;  /* 0x0000000d170e0224 */ /* 0x004fe400078e02ff */
[----:B---3--:R-:W-:Y:S02]  /*1c70*/  @!P0 IMAD R5, R29, UR13, RZ ;  /* 0x0000000d1d058c24 */ /* 0x008fe4000f8e02ff */
[----:B------:R-:W-:-:S04]  /*1c80*/  @!P0 IMAD.WIDE.U32 R28, R28, UR13, RZ ;  /* 0x0000000d1c1c8c25 */ /* 0x000fc8000f8e00ff */
[----:B------:R-:W-:Y:S02]  /*1c90*/  @!P0 IMAD.IADD R5, R29, 0x1, R5 ;  /* 0x000000011d058824 */ /* 0x000fe400078e0205 */
[----:B------:R-:W-:Y:S02]  /*1ca0*/  @!P0 IMAD.MOV.U32 R9, RZ, RZ, R28 ;  /* 0x000000ffff098224 */ /* 0x000fe400078e001c */
[----:B------:R-:W-:Y:S01]  /*1cb0*/  @P0 IMAD.WIDE.U32 R28, R22, R13, RZ ;  /* 0x0000000d161c0225 */ /* 0x000fe200078e00ff */
[----:B------:R-:W-:-:S03]  /*1cc0*/  @!P0 MOV R27, R23 ;  /* 0x00000017001b8202 */ /* 0x000fc60000000f00 */
[----:B------:R-:W-:Y:S01]  /*1cd0*/  @!P0 IMAD.MOV.U32 R26, RZ, RZ, R22 ;  /* 0x000000ffff1a8224 */ /* 0x000fe200078e0016 */
[----:B------:R-:W-:Y:S01]  /*1ce0*/  @P0 MOV R9, R28 ;  /* 0x0000001c00090202 */ /* 0x000fe20000000f00 */
[----:B------:R-:W-:Y:S01]  /*1cf0*/  @P0 IMAD.IADD R5, R29, 0x1, R14 ;  /* 0x000000011d050824 */ /* 0x000fe200078e020e */
[----:B------:R-:W-:Y:S01]  /*1d00*/  @P0 MOV R26, R22 ;  /* 0x00000016001a0202 */ /* 0x000fe20000000f00 */
[----:B------:R-:W-:Y:S01]  /*1d10*/  @P0 IMAD.MOV.U32 R27, RZ, RZ, R23 ;  /* 0x000000ffff1b0224 */ /* 0x000fe200078e0017 */
[C---:B------:R-:W-:Y:S02]  /*1d20*/  IADD3 R22, P0, PT, R12.reuse, R8, RZ ;  /* 0x000000080c167210 */ /* 0x040fe40007f1e0ff */
[----:B------:R-:W-:Y:S01]  /*1d30*/  IADD3 R28, P1, PT, R12, R9, RZ ;  /* 0x000000090c1c7210 */ /* 0x000fe20007f3e0ff */
[----:B------:R-:W-:Y:S02]  /*1d40*/  IMAD R9, R25, UR11, RZ ;  /* 0x0000000b19097c24 */ /* 0x000fe4000f8e02ff */
[----:B------:R-:W-:Y:S01]  /*1d50*/  IMAD.X R23, RZ, RZ, R4, P0 ;  /* 0x000000ffff177224 */ /* 0x000fe200000e0604 */
[----:B------:R-:W-:-:S02]  /*1d60*/  IADD3.X R29, PT, PT, RZ, R5, RZ, P1, !PT ;  /* 0x00000005ff1d7210 */ /* 0x000fc40000ffe4ff */
[----:B------:R-:W-:Y:S01]  /*1d70*/  LEA.HI R4, R7, R78, RZ, 0x8 ;  /* 0x0000004e07047211 */ /* 0x000fe200078f40ff */
[C---:B------:R-:W-:Y:S02]  /*1d80*/  IMAD R9, R24.reuse, UR6, R9 ;  /* 0x0000000618097c24 */ /* 0x040fe4000f8e0209 */
[----:B------:R-:W-:Y:S01]  /*1d90*/  IMAD.WIDE.U32 R24, R24, UR11, R28 ;  /* 0x0000000b18187c25 */ /* 0x000fe2000f8e001c */
[----:B------:R-:W-:Y:S02]  /*1da0*/  SHF.R.S32.HI R4, RZ, 0x8, R4 ;  /* 0x00000008ff047819 */ /* 0x000fe40000011404 */
[C---:B----4-:R-:W-:Y:S01]  /*1db0*/  LEA R218, P0, R20.reuse, R16, 0x1 ;  /* 0x0000001014da7211 */ /* 0x050fe200078008ff */
[----:B------:R-:W-:Y:S01]  /*1dc0*/  IMAD.IADD R25, R25, 0x1, R9 ;  /* 0x0000000119197824 */ /* 0x000fe200078e0209 */
[----:B------:R-:W-:Y:S01]  /*1dd0*/  VIMNMX R79, PT, PT, R213, R4, !PT ;  /* 0x00000004d54f7248 */ /* 0x000fe20007fe0100 */
[----:B------:R-:W-:Y:S01]  /*1de0*/  IMAD.WIDE.U32 R8, R221, 0x40, R134 ;  /* 0x00000040dd087825 */ /* 0x000fe200078e0086 */
[----:B------:R-:W-:-:S02]  /*1df0*/  LEA.HI.X R219, R20, R17, R219, 0x1, P0 ;  /* 0x0000001114db7211 */ /* 0x000fc400000f0cdb */
[----:B------:R-:W-:Y:S01]  /*1e00*/  ISETP.GT.AND P0, PT, R66, R79, PT ;  /* 0x0000004f4200720c */ /* 0x000fe20003f04270 */
[----:B------:R-:W-:Y:S02]  /*1e10*/  IMAD R5, R9, R26, RZ ;  /* 0x0000001a09057224 */ /* 0x000fe400078e02ff */
[----:B------:R-:W-:-:S04]  /*1e20*/  IMAD.WIDE.U32 R22, R134, R214, R22 ;  /* 0x000000d686167225 */ /* 0x000fc800078e0016 */
[C---:B------:R-:W-:Y:S02]  /*1e30*/  IMAD R5, R8.reuse, R27, R5 ;  /* 0x0000001b08057224 */ /* 0x040fe400078e0205 */
[----:B------:R-:W-:Y:S01]  /*1e40*/  IMAD.WIDE.U32 R8, R8, R26, R24 ;  /* 0x0000001a08087225 */ /* 0x000fe200078e0018 */
[----:B------:R-:W-:-:S03]  /*1e50*/  LEA R216, P1, R22, R18, 0x1 ;  /* 0x0000001216d87211 */ /* 0x000fc600078208ff */
[----:B------:R-:W-:Y:S01]  /*1e60*/  IMAD.IADD R217, R23, 0x1, R217 ;  /* 0x0000000117d97824 */ /* 0x000fe200078e02d9 */
[----:B------:R-:W-:Y:S02]  /*1e70*/  IADD3 R5, PT, PT, R9, R5, RZ ;  /* 0x0000000509057210 */ /* 0x000fe40007ffe0ff */
[----:B------:R-:W-:Y:S02]  /*1e80*/  LEA R136, P2, R8, R2, 0x1 ;  /* 0x0000000208887211 */ /* 0x000fe400078408ff */
[C---:B------:R-:W-:Y:S02]  /*1e90*/  SHF.L.U64.HI R76, R26.reuse, 0x5, R27 ;  /* 0x000000051a4c7819 */ /* 0x040fe4000001021b */
[----:B------:R-:W-:Y:S02]  /*1ea0*/  SHF.L.U32 R75, R26, 0x5, RZ ;  /* 0x000000051a4b7819 */ /* 0x000fe400000006ff */
[----:B------:R-:W-:Y:S02]  /*1eb0*/  LEA.HI.X R217, R22, R19, R217, 0x1, P1 ;  /* 0x0000001316d97211 */ /* 0x000fe400008f0cd9 */
[----:B------:R-:W-:-:S02]  /*1ec0*/  LEA.HI.X R137, R8, R3, R5, 0x1, P2 ;  /* 0x0000000308897211 */ /* 0x000fc400010f0c05 */
[----:B------:R-:W-:Y:S01]  /*1ed0*/  LEA.HI R11, R11, R11, RZ, 0x1 ;  /* 0x0000000b0b0b7211 */ /* 0x000fe200078f08ff */
        /* <DEDUP_REMOVED lines=104> */
[C---:B------:R-:W-:Y:S01]  /*2560*/  IMAD.SHL.U32 R82, R138.reuse, 0x40, RZ ;  /* 0x000000408a527824 */ /* 0x040fe200078e00ff */
[----:B------:R-:W-:Y:S01]  /*2570*/  SHF.L.U64.HI R81, R138, 0x6, R139 ;  /* 0x000000068a517819 */ /* 0x000fe2000001028b */
[C---:B------:R-:W-:Y:S01]  /*2580*/  IMAD.SHL.U32 R91, R140.reuse, 0x80, RZ ;  /* 0x000000808c5b7824 */ /* 0x040fe200078e00ff */
[C---:B------:R-:W-:Y:S02]  /*2590*/  SHF.L.U64.HI R85, R140.reuse, 0x6, R141 ;  /* 0x000000068c557819 */ /* 0x040fe4000001028d */
[----:B------:R-:W-:-:S02]  /*25a0*/  SHF.L.U32 R87, R140, 0x6, RZ ;  /* 0x000000068c577819 */ /* 0x000fc400000006ff */
[C-C-:B------:R-:W-:Y:S02]  /*25b0*/  SHF.L.U64.HI R89, R140.reuse, 0x7, R141.reuse ;  /* 0x000000078c597819 */ /* 0x140fe4000001028d */
[C---:B------:R-:W-:Y:S02]  /*25c0*/  SHF.L.U64.HI R86, R140.reuse, 0x5, R141 ;  /* 0x000000058c567819 */ /* 0x040fe4000001028d */
[----:B------:R-:W-:Y:S02]  /*25d0*/  SHF.L.U32 R103, R140, 0x5, RZ ;  /* 0x000000058c677819 */ /* 0x000fe400000006ff */
[----:B------:R-:W-:-:S07]  /*25e0*/  IADD3 R83, PT, PT, R143, R83, RZ ;  /* 0x000000538f537210 */ /* 0x000fce0007ffe0ff */
.L_x_5145:
        /* <DEDUP_REMOVED lines=147> */
.L_x_5108:
        /* <DEDUP_REMOVED lines=62> */
.L_x_5112:
[----:B------:R-:W-:Y:S05]  /*3300*/  BSYNC.RECONVERGENT B0 ;  /* 0x0000000000007941 */ /* 0x000fea0003800200 */
.L_x_5111:
        /* <DEDUP_REMOVED lines=50> */
.L_x_5114:
[----:B------:R-:W-:Y:S05]  /*3630*/  BSYNC.RECONVERGENT B0 ;  /* 0x0000000000007941 */ /* 0x000fea0003800200 */
.L_x_5113:
        /* <DEDUP_REMOVED lines=54> */
.L_x_5116:
[----:B------:R-:W-:Y:S05]  /*39a0*/  BSYNC.RECONVERGENT B0 ;  /* 0x0000000000007941 */ /* 0x000fea0003800200 */
.L_x_5115:
        /* <DEDUP_REMOVED lines=53> */
.L_x_5118:
[----:B------:R-:W-:Y:S05]  /*3d00*/  BSYNC.RECONVERGENT B0 ;  /* 0x0000000000007941 */ /* 0x000fea0003800200 */
.L_x_5117:
        /* <DEDUP_REMOVED lines=54> */
.L_x_5120:
[----:B------:R-:W-:Y:S05]  /*4070*/  BSYNC.RECONVERGENT B0 ;  /* 0x0000000000007941 */ /* 0x000fea0003800200 */
.L_x_5119:
        /* <DEDUP_REMOVED lines=55> */
.L_x_5122:
[----:B------:R-:W-:Y:S05]  /*43f0*/  BSYNC.RECONVERGENT B0 ;  /* 0x0000000000007941 */ /* 0x000fea0003800200 */
.L_x_5121:
        /* <DEDUP_REMOVED lines=55> */
.L_x_5124:
[----:B------:R-:W-:Y:S05]  /*4770*/  BSYNC.RECONVERGENT B0 ;  /* 0x0000000000007941 */ /* 0x000fea0003800200 */
.L_x_5123:
        /* <DEDUP_REMOVED lines=57> */
.L_x_5126:
[----:B------:R-:W-:Y:S05]  /*4b10*/  BSYNC.RECONVERGENT B0 ;  /* 0x0000000000007941 */ /* 0x000fea0003800200 */
.L_x_5125:
[----:B------:R-:W5:Y:S02]  /*4b20*/  LD.E R3, desc[UR4][R148.64+0xd0] ;  /* 0x0000d00494037980 */ /* 0x000f64000c101900 */
[----:B-----5:R-:W-:Y:S05]  /*4b30*/  IMAD.U32 R3, R3, -0x80, RZ ;  /* 0xffffff8003037824 */ /* 0x020fea00078e00ff */
[C---:B------:R-:W-:Y:S02]  /*4b40*/  LEA R14, P1, R3.reuse, R14, 0x1 ;  /* 0x0000000e030e7211 */ /* 0x040fe400078208ff */
[C---:B------:R-:W-:Y:S02]  /*4b50*/  LEA R54, P0, R3.reuse, R54, 0x1 ;  /* 0x0000003603367211 */ /* 0x040fe400078008ff */
[C---:B------:R-:W-:Y:S02]  /*4b60*/  LEA.HI.X.SX32 R15, R3.reuse, R15, 0x1, P1 ;  /* 0x0000000f030f7211 */ /* 0x040fe400008f0eff */
[----:B------:R-:W-:Y:S01]  /*4b70*/  LEA.HI.X.SX32 R55, R3, R55, 0x1, P0 ;  /* 0x0000003703377211 */ /* 0x000fe200000f0eff */
[----:B------:R-:W-:Y:S05]  /*4b80*/  BRA `(.L_x_5109) ;  /* 0x0000002c009c7947 */ /* 0x000fea0003800000 */
.L_x_5110:
        /* <DEDUP_REMOVED lines=94> */
.L_x_5128:
[----:B------:R-:W-:Y:S05]  /*5170*/  BSYNC.RECONVERGENT B0 ;  /* 0x0000000000007941 */ /* 0x000fea0003800200 */
.L_x_5127:
        /* <DEDUP_REMOVED lines=88> */
.L_x_5130:
[----:B------:R-:W-:Y:S05]  /*5700*/  BSYNC.RECONVERGENT B0 ;  /* 0x0000000000007941 */ /* 0x000fea0003800200 */
.L_x_5129:
        /* <DEDUP_REMOVED lines=90> */
.L_x_5132:
[----:B------:R-:W-:Y:S05]  /*5cb0*/  BSYNC.RECONVERGENT B0 ;  /* 0x0000000000007941 */ /* 0x000fea0003800200 */
.L_x_5131:
        /* <DEDUP_REMOVED lines=90> */
.L_x_5134:
[----:B------:R-:W-:Y:S05]  /*6260*/  BSYNC.RECONVERGENT B0 ;  /* 0x0000000000007941 */ /* 0x000fea0003800200 */
.L_x_5133:
        /* <DEDUP_REMOVED lines=91> */
.L_x_5136:
[----:B------:R-:W-:Y:S05]  /*6820*/  BSYNC.RECONVERGENT B0 ;  /* 0x0000000000007941 */ /* 0x000fea0003800200 */
.L_x_5135:
        /* <DEDUP_REMOVED lines=91> */
.L_x_5138:
[----:B------:R-:W-:Y:S05]  /*6de0*/  BSYNC.RECONVERGENT B0 ;  /* 0x0000000000007941 */ /* 0x000fea0003800200 */
.L_x_5137:
        /* <DEDUP_REMOVED lines=92> */
.L_x_5140:
[----:B------:R-:W-:Y:S05]  /*73b0*/  BSYNC.RECONVERGENT B0 ;  /* 0x0000000000007941 */ /* 0x000fea0003800200 */
.L_x_5139:
        /* <DEDUP_REMOVED lines=93> */
.L_x_5142:
[----:B------:R-:W-:Y:S05]  /*7990*/  BSYNC.RECONVERGENT B0 ;  /* 0x0000000000007941 */ /* 0x000fea0003800200 */
.L_x_5141:
[----:B------:R-:W5:Y:S02]  /*79a0*/  LD.E R3, desc[UR4][R148.64+0xd0] ;  /* 0x0000d00494037980 */ /* 0x000f64000c101900 */
[----:B-----5:R-:W-:Y:S05]  /*79b0*/  IMAD.U32 R3, R3, -0x80, RZ ;  /* 0xffffff8003037824 */ /* 0x020fea00078e00ff */
[C---:B------:R-:W-:Y:S02]  /*79c0*/  LEA R96, P1, R3.reuse, R96, 0x1 ;  /* 0x0000006003607211 */ /* 0x040fe400078208ff */
[C---:B------:R-:W-:Y:S02]  /*79d0*/  LEA R94, P0, R3.reuse, R94, 0x1 ;  /* 0x0000005e035e7211 */ /* 0x040fe400078008ff */
[C---:B------:R-:W-:Y:S02]  /*79e0*/  LEA.HI.X.SX32 R97, R3.reuse, R97, 0x1, P1 ;  /* 0x0000006103617211 */ /* 0x040fe400008f0eff */
[----:B------:R-:W-:Y:S09]  /*79f0*/  LEA.HI.X.SX32 R95, R3, R95, 0x1, P0 ;  /* 0x0000005f035f7211 */ /* 0x000ff200000f0eff */
.L_x_5109:
[----:B------:R-:W-:Y:S05]  /*7a00*/  BSYNC.RECONVERGENT B1 ;  /* 0x0000000000017941 */ /* 0x000fea0003800200 */
.L_x_5107:
        /* <DEDUP_REMOVED lines=101> */
.L_x_5144:
[----:B------:R-:W-:Y:S05]  /*8060*/  BSYNC.RECONVERGENT B0 ;  /* 0x0000000000007941 */ /* 0x000fea0003800200 */
.L_x_5143:
[----:B------:R-:W-:Y:S11]  /*8070*/  ISETP.NE.AND P0, PT, R119, RZ, PT ;  /* 0x000000ff7700720c */ /* 0x000ff60003f05270 */
[----:B------:R-:W-:Y:S02]  /*8080*/  @!UPT UIADD3 URZ, UPT, UPT, URZ, URZ, URZ ;  /* 0x000000fffffff290 */ /* 0x000fe4000fffe0ff */
[----:B------:R-:W-:Y:S05]  /*8090*/  @P0 BRA `(.L_x_5145) ;  /* 0xffffffa400540947 */ /* 0x000fea000383ffff */
.L_x_5106:
[----:B------:R-:W-:Y:S05]  /*80a0*/  WARPSYNC.ALL ;  /* 0x0000000000007948 */ /* 0x000fea0003800000 */
[----:B------:R-:W-:Y:S06]  /*80b0*/  BAR.SYNC.DEFER_BLOCKING 0x0 ;  /* 0x0000000000007b1d */ /* 0x000fec0000010000 */
[----:B----4-:R-:W2:Y:S01]  /*80c0*/  LD.E R21, desc[UR4][R148.64+0xd0] ;  /* 0x0000d00494157980 */ /* 0x010ea2000c101900 */
[C---:B------:R-:W-:Y:S01]  /*80d0*/  LOP3.LUT R3, R223.reuse, 0xc0, RZ, 0xc0, !PT ;  /* 0x000000c0df037812 */ /* 0x040fe200078ec0ff */
[----:B------:R-:W-:Y:S01]  /*80e0*/  BSSY.RECONVERGENT B2, `(.L_x_5146) ;  /* 0x0000159000027945 */ /* 0x000fe20003800200 */
[----:B------:R-:W-:-:S02]  /*80f0*/  LOP3.LUT R0, R223, 0x18, RZ, 0xc0, !PT ;  /* 0x00000018df007812 */ /* 0x000fc400078ec0ff */
[----:B------:R-:W-:-:S04]  /*8100*/  LOP3.LUT R230, R3, 0x18, R208, 0xf8, !PT ;  /* 0x0000001803e67812 */ /* 0x000fc800078ef8d0 */
[----:B------:R-:W-:-:S04]  /*8110*/  LOP3.LUT R3, R230, 0x18, R223, 0x78, !PT ;  /* 0x00000018e6037812 */ /* 0x000fc800078e78df */
[----:B------:R-:W-:-:S05]  /*8120*/  LOP3.LUT R2, R222, R3, RZ, 0xfc, !PT ;  /* 0x00000003de027212 */ /* 0x000fca00078efcff */
[----:B------:R-:W-:Y:S01]  /*8130*/  IMAD R3, R2, 0x2, R53 ;  /* 0x0000000202037824 */ /* 0x000fe200078e0235 */
        /* <DEDUP_REMOVED lines=12> */
.L_x_5149:
[----:B------:R-:W-:Y:S05]  /*8200*/  BSYNC.RECONVERGENT B0 ;  /* 0x0000000000007941 */ /* 0x000fea0003800200 */
.L_x_5148:
        /* <DEDUP_REMOVED lines=8> */
.L_x_5147:
        /* <DEDUP_REMOVED lines=36> */
[-C--:B-----5:R-:W-:Y:S02]  /*84d0*/  IADD3 R6, P1, PT, R32, R7.reuse, RZ ;  /* 0x0000000720067210 */ /* 0x0a0fe40007f3e0ff */
[----:B------:R-:W-:-:S03]  /*84e0*/  IADD3 R4, P0, PT, R28, R7, RZ ;  /* 0x000000071c047210 */ /* 0x000fc60007f1e0ff */
[----:B------:R-:W-:Y:S01]  /*84f0*/  IMAD.X R7, R33, 0x1, R5, P1 ;  /* 0x0000000121077824 */ /* 0x000fe200008e0605 */
[----:B------:R-:W-:-:S05]  /*8500*/  IADD3.X R5, PT, PT, R29, R5, RZ, P0, !PT ;  /* 0x000000051d057210 */ /* 0x000fca00007fe4ff */
[----:B------:R-:W2:Y:S04]  /*8510*/  LD.E.64 R6, desc[UR4][R6.64] ;  /* 0x0000000406067980 */ /* 0x000ea8000c101b00 */
[----:B------:R-:W3:Y:S01]  /*8520*/  LD.E.64 R4, desc[UR4][R4.64] ;  /* 0x0000000404047980 */ /* 0x000ee2000c101b00 */
[C---:B------:R-:W-:Y:S01]  /*8530*/  IMAD.U32 R14, R9.reuse, 0x10000, RZ ;  /* 0x00010000090e7824 */ /* 0x040fe200078e00ff */
[----:B------:R-:W-:Y:S01]  /*8540*/  LOP3.LUT R9, R9, 0xffff0000, RZ, 0xc0, !PT ;  /* 0xffff000009097812 */ /* 0x000fe200078ec0ff */
[C---:B------:R-:W-:Y:S01]  /*8550*/  IMAD.U32 R20, R11.reuse, 0x10000, RZ ;  /* 0x000100000b147824 */ /* 0x040fe200078e00ff */
[----:B------:R-:W-:Y:S02]  /*8560*/  LOP3.LUT R19, R11, 0xffff0000, RZ, 0xc0, !PT ;  /* 0xffff00000b137812 */ /* 0x000fe400078ec0ff */
[----:B------:R-:W-:-:S02]  /*8570*/  SHF.L.U32 R15, R8, 0x10, RZ ;  /* 0x00000010080f7819 */ /* 0x000fc400000006ff */
[----:B------:R-:W-:Y:S02]  /*8580*/  LOP3.LUT R23, R8, 0xffff0000, RZ, 0xc0, !PT ;  /* 0xffff000008177812 */ /* 0x000fe400078ec0ff */
[C---:B------:R-:W-:Y:S02]  /*8590*/  SHF.L.U32 R22, R10.reuse, 0x10, RZ ;  /* 0x000000100a167819 */ /* 0x040fe400000006ff */
[----:B------:R-:W-:Y:S02]  /*85a0*/  LOP3.LUT R10, R10, 0xffff0000, RZ, 0xc0, !PT ;  /* 0xffff00000a0a7812 */ /* 0x000fe400078ec0ff */
[----:B--2---:R-:W-:Y:S02]  /*85b0*/  LOP3.LUT R18, R6, 0xffff0000, RZ, 0xc0, !PT ;  /* 0xffff000006127812 */ /* 0x004fe400078ec0ff */
[C---:B---3--:R-:W-:Y:S02]  /*85c0*/  LOP3.LUT R16, R4.reuse, 0xffff0000, RZ, 0xc0, !PT ;  /* 0xffff000004107812 */ /* 0x048fe400078ec0ff */
[C---:B------:R-:W-:Y:S01]  /*85d0*/  LOP3.LUT R8, R5.reuse, 0xffff0000, RZ, 0xc0, !PT ;  /* 0xffff000005087812 */ /* 0x040fe200078ec0ff */
[----:B------:R-:W-:Y:S01]  /*85e0*/  IMAD.U32 R5, R5, 0x10000, RZ ;  /* 0x0001000005057824 */ /* 0x000fe200078e00ff */
[----:B------:R-:W-:Y:S01]  /*85f0*/  LOP3.LUT R17, R7, 0xffff0000, RZ, 0xc0, !PT ;  /* 0xffff000007117812 */ /* 0x000fe200078ec0ff */
[C---:B------:R-:W-:Y:S01]  /*8600*/  FMUL.FTZ R11, R9.reuse, R16 ;  /* 0x00000010090b7220 */ /* 0x040fe20000410000 */
[-C--:B------:R-:W-:Y:S01]  /*8610*/  FMUL.FTZ R9, R9, R18.reuse ;  /* 0x0000001209097220 */ /* 0x080fe20000410000 */
[----:B------:R-:W-:Y:S01]  /*8620*/  SHF.L.U32 R7, R7, 0x10, RZ ;  /* 0x0000001007077819 */ /* 0x000fe200000006ff */
[----:B------:R-:W-:Y:S01]  /*8630*/  IMAD.U32 R4, R4, 0x10000, RZ ;  /* 0x0001000004047824 */ /* 0x000fe200078e00ff */
[----:B------:R-:W-:Y:S01]  /*8640*/  SHF.L.U32 R6, R6, 0x10, RZ ;  /* 0x0000001006067819 */ /* 0x000fe200000006ff */
[C---:B------:R-:W-:Y:S01]  /*8650*/  FFMA.FTZ R11, R14.reuse, R18, -R11 ;  /* 0x000000120e0b7223 */ /* 0x040fe2000001080b */
[----:B------:R-:W-:Y:S01]  /*8660*/  FFMA.FTZ R14, R14, R16, R9 ;  /* 0x000000100e0e7223 */ /* 0x000fe20000010009 */
[C---:B------:R-:W-:Y:S01]  /*8670*/  FMUL.FTZ R25, R19.reuse, R8 ;  /* 0x0000000813197220 */ /* 0x040fe20000410000 */
[C---:B------:R-:W-:Y:S01]  /*8680*/  FMUL.FTZ R9, R10.reuse, R5 ;  /* 0x000000050a097220 */ /* 0x040fe20000410000 */
[----:B------:R-:W-:Y:S01]  /*8690*/  FMUL.FTZ R19, R19, R17 ;  /* 0x0000001113137220 */ /* 0x000fe20000410000 */
[C---:B------:R-:W-:Y:S01]  /*86a0*/  FMUL.FTZ R16, R23.reuse, R4 ;  /* 0x0000000417107220 */ /* 0x040fe20000410000 */
[----:B------:R-:W-:Y:S01]  /*86b0*/  FMUL.FTZ R10, R10, R7 ;  /* 0x000000070a0a7220 */ /* 0x000fe20000410000 */
[----:B------:R-:W-:Y:S01]  /*86c0*/  FMUL.FTZ R23, R23, R6 ;  /* 0x0000000617177220 */ /* 0x000fe20000410000 */
[C---:B------:R-:W-:Y:S01]  /*86d0*/  FFMA.FTZ R25, R20.reuse, R17, -R25 ;  /* 0x0000001114197223 */ /* 0x040fe20000010819 */
[----:B------:R-:W-:Y:S01]  /*86e0*/  FFMA.FTZ R8, R20, R8, R19 ;  /* 0x0000000814087223 */ /* 0x000fe20000010013 */
        /* <DEDUP_REMOVED lines=9> */
.L_x_5155:
[----:B------:R-:W-:Y:S05]  /*8780*/  BSYNC.RECONVERGENT B0 ;  /* 0x0000000000007941 */ /* 0x000fea0003800200 */
.L_x_5154:
[----:B-----5:R1:W-:Y:S02]  /*8790*/  STS.128 [R3], R8 ;  /* 0x0000000803007388 */ /* 0x0203e40000000c00 */
.L_x_5153:
[----:B------:R-:W-:Y:S05]  /*87a0*/  BSYNC.RECONVERGENT B1 ;  /* 0x0000000000017941 */ /* 0x000fea0003800200 */
.L_x_5152:
        /* <DEDUP_REMOVED lines=13> */
[-C--:B-----5:R-:W-:Y:S02]  /*8880*/  IADD3 R4, P0, PT, R28, R5.reuse, RZ ;  /* 0x000000051c047210 */ /* 0x0a0fe40007f1e0ff */
[----:B------:R-:W-:-:S03]  /*8890*/  IADD3 R6, P1, PT, R32, R5, RZ ;  /* 0x0000000520067210 */ /* 0x000fc60007f3e0ff */
[----:B------:R-:W-:Y:S01]  /*88a0*/  IMAD.X R5, R29, 0x1, R13, P0 ;  /* 0x000000011d057824 */ /* 0x000fe200000e060d */
[----:B------:R-:W-:-:S05]  /*88b0*/  IADD3.X R7, PT, PT, R33, R13, RZ, P1, !PT ;  /* 0x0000000d21077210 */ /* 0x000fca0000ffe4ff */
[----:B------:R-:W2:Y:S04]  /*88c0*/  LD.E.64 R4, desc[UR4][R4.64] ;  /* 0x0000000404047980 */ /* 0x000ea8000c101b00 */
[----:B------:R-:W3:Y:S01]  /*88d0*/  LD.E.64 R6, desc[UR4][R6.64] ;  /* 0x0000000406067980 */ /* 0x000ee2000c101b00 */
[C---:B------:R-:W-:Y:S01]  /*88e0*/  LOP3.LUT R2, R8.reuse, 0xffff0000, RZ, 0xc0, !PT ;  /* 0xffff000008027812 */ /* 0x040fe200078ec0ff */
[C---:B------:R-:W-:Y:S01]  /*88f0*/  IMAD.U32 R15, R9.reuse, 0x10000, RZ ;  /* 0x00010000090f7824 */ /* 0x040fe200078e00ff */
[----:B------:R-:W-:Y:S02]  /*8900*/  LOP3.LUT R0, R9, 0xffff0000, RZ, 0xc0, !PT ;  /* 0xffff000009007812 */ /* 0x000fe400078ec0ff */
[----:B------:R-:W-:Y:S02]  /*8910*/  SHF.L.U32 R12, R8, 0x10, RZ ;  /* 0x00000010080c7819 */ /* 0x000fe400000006ff */
[----:B------:R-:W-:-:S02]  /*8920*/  SHF.L.U32 R14, R10, 0x10, RZ ;  /* 0x000000100a0e7819 */ /* 0x000fc400000006ff */
[----:B------:R-:W-:Y:S02]  /*8930*/  LOP3.LUT R10, R10, 0xffff0000, RZ, 0xc0, !PT ;  /* 0xffff00000a0a7812 */ /* 0x000fe400078ec0ff */
[C---:B------:R-:W-:Y:S01]  /*8940*/  LOP3.LUT R8, R11.reuse, 0xffff0000, RZ, 0xc0, !PT ;  /* 0xffff00000b087812 */ /* 0x040fe200078ec0ff */
[----:B------:R-:W-:Y:S02]  /*8950*/  IMAD.U32 R11, R11, 0x10000, RZ ;  /* 0x000100000b0b7824 */ /* 0x000fe400078e00ff */
[C---:B--2---:R-:W-:Y:S01]  /*8960*/  IMAD.U32 R9, R4.reuse, 0x10000, RZ ;  /* 0x0001000004097824 */ /* 0x044fe200078e00ff */
[----:B------:R-:W-:Y:S02]  /*8970*/  LOP3.LUT R4, R4, 0xffff0000, RZ, 0xc0, !PT ;  /* 0xffff000004047812 */ /* 0x000fe400078ec0ff */
[----:B---3--:R-:W-:Y:S01]  /*8980*/  SHF.L.U32 R13, R6, 0x10, RZ ;  /* 0x00000010060d7819 */ /* 0x008fe200000006ff */
[----:B------:R-:W-:Y:S01]  /*8990*/  FMUL.FTZ R17, R2, R9 ;  /* 0x0000000902117220 */ /* 0x000fe20000410000 */
[----:B------:R-:W-:Y:S01]  /*89a0*/  LOP3.LUT R6, R6, 0xffff0000, RZ, 0xc0, !PT ;  /* 0xffff000006067812 */ /* 0x000fe200078ec0ff */
[----:B------:R-:W-:-:S02]  /*89b0*/  FMUL.FTZ R16, R0, R4 ;  /* 0x0000000400107220 */ /* 0x000fc40000410000 */
[-C--:B------:R-:W-:Y:S01]  /*89c0*/  FMUL.FTZ R2, R2, R13.reuse ;  /* 0x0000000d02027220 */ /* 0x080fe20000410000 */
[----:B------:R-:W-:Y:S01]  /*89d0*/  FFMA.FTZ R17, R12, R13, -R17 ;  /* 0x0000000d0c117223 */ /* 0x000fe20000010811 */
[-C--:B------:R-:W-:Y:S01]  /*89e0*/  FMUL.FTZ R0, R0, R6.reuse ;  /* 0x0000000600007220 */ /* 0x080fe20000410000 */
[----:B------:R-:W-:Y:S02]  /*89f0*/  IMAD.U32 R13, R7, 0x10000, RZ ;  /* 0x00010000070d7824 */ /* 0x000fe400078e00ff */
[----:B------:R-:W-:Y:S01]  /*8a00*/  FFMA.FTZ R2, R12, R9, R2 ;  /* 0x000000090c027223 */ /* 0x000fe20000010002 */
[----:B------:R-:W-:Y:S01]  /*8a10*/  SHF.L.U32 R9, R5, 0x10, RZ ;  /* 0x0000001005097819 */ /* 0x000fe200000006ff */
[----:B------:R-:W-:Y:S01]  /*8a20*/  FFMA.FTZ R16, R15, R6, -R16 ;  /* 0x000000060f107223 */ /* 0x000fe20000010810 */
[----:B------:R-:W-:Y:S01]  /*8a30*/  LOP3.LUT R5, R5, 0xffff0000, RZ, 0xc0, !PT ;  /* 0xffff000005057812 */ /* 0x000fe200078ec0ff */
[----:B------:R-:W-:Y:S01]  /*8a40*/  FFMA.FTZ R19, R15, R4, R0 ;  /* 0x000000040f137223 */ /* 0x000fe20000010000 */
[----:B------:R-:W-:Y:S01]  /*8a50*/  LOP3.LUT R7, R7, 0xffff0000, RZ, 0xc0, !PT ;  /* 0xffff000007077812 */ /* 0x000fe200078ec0ff */
[C---:B------:R-:W-:Y:S01]  /*8a60*/  FMUL.FTZ R15, R10.reuse, R9 ;  /* 0x000000090a0f7220 */ /* 0x040fe20000410000 */
[----:B------:R-:W-:Y:S01]  /*8a70*/  FMUL.FTZ R10, R10, R13 ;  /* 0x0000000d0a0a7220 */ /* 0x000fe20000410000 */
[----:B------:R-:W-:-:S02]  /*8a80*/  FMUL.FTZ R0, R8, R5 ;  /* 0x0000000508007220 */ /* 0x000fc40000410000 */
[----:B------:R-:W-:Y:S01]  /*8a90*/  FMUL.FTZ R8, R8, R7 ;  /* 0x0000000708087220 */ /* 0x000fe20000410000 */
[C---:B------:R-:W-:Y:S01]  /*8aa0*/  FFMA.FTZ R15, R14.reuse, R13, -R15 ;  /* 0x0000000d0e0f7223 */ /* 0x040fe2000001080f */
[----:B------:R-:W-:Y:S01]  /*8ab0*/  FFMA.FTZ R10, R14, R9, R10 ;  /* 0x000000090e0a7223 */ /* 0x000fe2000001000a */
[C---:B------:R-:W-:Y:S01]  /*8ac0*/  FFMA.FTZ R0, R11.reuse, R7, -R0 ;  /* 0x000000070b007223 */ /* 0x040fe20000010800 */
[----:B------:R-:W-:Y:S01]  /*8ad0*/  FFMA.FTZ R5, R11, R5, R8 ;  /* 0x000000050b057223 */ /* 0x000fe20000010008 */
[----:B------:R-:W-:Y:S02]  /*8ae0*/  F2FP.BF16.F32.PACK_AB R8, R2, R17 ;  /* 0x000000110208723e */ /* 0x000fe400000010ff */
[----:B------:R-:W-:Y:S02]  /*8af0*/  F2FP.BF16.F32.PACK_AB R9, R19, R16 ;  /* 0x000000101309723e */ /* 0x000fe400000010ff */
[----:B------:R-:W-:Y:S02]  /*8b00*/  F2FP.BF16.F32.PACK_AB R10, R10, R15 ;  /* 0x0000000f0a0a723e */ /* 0x000fe400000010ff */
[----:B------:R-:W-:-:S02]  /*8b10*/  F2FP.BF16.F32.PACK_AB R11, R5, R0 ;  /* 0x00000000050b723e */ /* 0x000fc400000010ff */
.L_x_5157:
[----:B------:R-:W-:Y:S05]  /*8b20*/  BSYNC.RECONVERGENT B0 ;  /* 0x0000000000007941 */ /* 0x000fea0003800200 */
.L_x_5156:
[----:B-----5:R1:W-:Y:S01]  /*8b30*/  STS.128 [R3+0x800], R8 ;  /* 0x0008000803007388 */ /* 0x0203e20000000c00 */
[----:B------:R-:W-:Y:S05]  /*8b40*/  BRA `(.L_x_5150) ;  /* 0x0000000800c87947 */ /* 0x000fea0003800000 */
.L_x_5151:
        /* <DEDUP_REMOVED lines=89> */
.L_x_5161:
[----:B------:R-:W-:Y:S05]  /*90e0*/  BSYNC.RECONVERGENT B0 ;  /* 0x0000000000007941 */ /* 0x000fea0003800200 */
.L_x_5160:
[----:B-----5:R2:W-:Y:S02]  /*90f0*/  STS.128 [R3], R16 ;  /* 0x0000001003007388 */ /* 0x0205e40000000c00 */
.L_x_5159:
[----:B------:R-:W-:Y:S05]  /*9100*/  BSYNC.RECONVERGENT B1 ;  /* 0x0000000000017941 */ /* 0x000fea0003800200 */
.L_x_5158:
        /* <DEDUP_REMOVED lines=12> */
[--C-:B------:R-:W-:Y:S02]  /*91d0*/  IADD3 R22, P2, P1, R22, R23, R2.reuse ;  /* 0x0000001716167210 */ /* 0x100fe4000795e002 */
[----:B------:R-:W-:-:S03]  /*91e0*/  SHF.R.S32.HI R0, RZ, 0x1f, R2 ;  /* 0x0000001fff007819 */ /* 0x000fc60000011402 */
[----:B--2---:R-:W-:Y:S01]  /*91f0*/  IMAD.SHL.U32 R17, R22, 0x2, RZ ;  /* 0x0000000216117824 */ /* 0x004fe200078e00ff */
[----:B------:R-:W-:-:S04]  /*9200*/  IADD3.X R9, PT, PT, R9, R20, R0, P2, P1 ;  /* 0x0000001409097210 */ /* 0x000fc800017e2400 */
[----:B------:R-:W-:Y:S02]  /*9210*/  SHF.L.U64.HI R19, R22, 0x1, R9 ;  /* 0x0000000116137819 */ /* 0x000fe40000010209 */
[-C--:B-1---5:R-:W-:Y:S01]  /*9220*/  IADD3 R12, P1, PT, R28, R17.reuse, RZ ;  /* 0x000000111c0c7210 */ /* 0x0a2fe20007f3e0ff */
[----:B------:R-:W2:Y:S04]  /*9230*/  LD.E.128 R8, desc[UR4][R10.64] ;  /* 0x000000040a087980 */ /* 0x000ea8000c101d00 */
[----:B------:R-:W-:Y:S01]  /*9240*/  IMAD.X R13, R29, 0x1, R19, P1 ;  /* 0x000000011d0d7824 */ /* 0x000fe200008e0613 */
[----:B------:R-:W-:-:S05]  /*9250*/  IADD3 R16, P1, PT, R32, R17, RZ ;  /* 0x0000001120107210 */ /* 0x000fca0007f3e0ff */
[----:B------:R-:W3:Y:S01]  /*9260*/  LD.E.128 R12, desc[UR4][R12.64] ;  /* 0x000000040c0c7980 */ /* 0x000ee2000c101d00 */
[----:B------:R-:W-:-:S06]  /*9270*/  IADD3.X R17, PT, PT, R33, R19, RZ, P1, !PT ;  /* 0x0000001321117210 */ /* 0x000fcc0000ffe4ff */
[----:B------:R-:W4:Y:S01]  /*9280*/  LD.E.128 R16, desc[UR4][R16.64] ;  /* 0x0000000410107980 */ /* 0x000f22000c101d00 */
[C---:B------:R-:W-:Y:S01]  /*9290*/  IMAD.U32 R20, R4.reuse, 0x10000, RZ ;  /* 0x0001000004147824 */ /* 0x040fe200078e00ff */
        /* <DEDUP_REMOVED lines=38> */
[C---:B------:R-:W-:Y:S01]  /*9500*/  IMAD.U32 R15, R18.reuse, 0x10000, RZ ;  /* 0x00010000120f7824 */ /* 0x040fe200078e00ff */
[----:B------:R-:W-:Y:S01]  /*9510*/  SHF.L.U32 R6, R17, 0x10, RZ ;  /* 0x0000001011067819 */ /* 0x000fe200000006ff */
        /* <DEDUP_REMOVED lines=19> */
.L_x_5163:
[----:B------:R-:W-:Y:S05]  /*9650*/  BSYNC.RECONVERGENT B0 ;  /* 0x0000000000007941 */ /* 0x000fea0003800200 */
.L_x_5162:
[----:B-----5:R4:W-:Y:S02]  /*9660*/  STS.128 [R3+0x800], R4 ;  /* 0x0008000403007388 */ /* 0x0209e40000000c00 */
.L_x_5150:
[----:B------:R-:W-:Y:S05]  /*9670*/  BSYNC.RECONVERGENT B2 ;  /* 0x0000000000027941 */ /* 0x000fea0003800200 */
.L_x_5146:
[----:B--2-4-:R-:W-:Y:S01]  /*9680*/  IMAD.IADD R5, R69, 0x1, -R74 ;  /* 0x0000000145057824 */ /* 0x014fe200078e0a4a */
[----:B------:R-:W-:Y:S01]  /*9690*/  LEA R16, P0, R70, R216, 0x1 ;  /* 0x000000d846107211 */ /* 0x000fe200078008ff */
[C---:B------:R-:W-:Y:S01]  /*96a0*/  VIADD R4, R134.reuse, 0x40 ;  /* 0x0000004086047836 */ /* 0x040fe20000000000 */
[----:B------:R-:W-:Y:S01]  /*96b0*/  SHF.R.U32.HI R40, RZ, 0x1, R208 ;  /* 0x00000001ff287819 */ /* 0x000fe200000116d0 */
[C---:B-1-3--:R-:W-:Y:S01]  /*96c0*/  VIADD R10, R134.reuse, 0xc0 ;  /* 0x000000c0860a7836 */ /* 0x04afe20000000000 */
        /* <DEDUP_REMOVED lines=8> */
[----:B------:R-:W-:Y:S01]  /*9750*/  P2R R6, PR, RZ, 0x4 ;  /* 0x00000004ff067803 */ /* 0x000fe20000000000 */
[----:B------:R-:W-:Y:S01]  /*9760*/  IMAD.SHL.U32 R41, R208, 0x20, RZ ;  /* 0x00000020d0297824 */ /* 0x000fe200078e00ff */
[-C--:B------:R-:W-:Y:S01]  /*9770*/  ISETP.GE.AND P4, PT, R14, R5.reuse, PT ;  /* 0x000000050e00720c */ /* 0x080fe20003f86270 */
[----:B------:R-:W-:Y:S01]  /*9780*/  IMAD.SHL.U32 R210, R208, 0x10, RZ ;  /* 0x00000010d0d27824 */ /* 0x000fe200078e00ff */
[-C--:B------:R-:W-:Y:S01]  /*9790*/  ISETP.GE.AND P0, PT, R2, R5.reuse, PT ;  /* 0x000000050200720c */ /* 0x080fe20003f06270 */
[----:B------:R-:W-:Y:S01]  /*97a0*/  @!PT LDS RZ, [RZ] ;  /* 0x00000000fffff984 */ /* 0x000fe20000000800 */
[----:B------:R-:W-:Y:S01]  /*97b0*/  @!PT LDS RZ, [RZ] ;  /* 0x00000000fffff984 */ /* 0x000fe20000000800 */
[----:B------:R-:W-:Y:S01]  /*97c0*/  @!PT LDS RZ, [RZ] ;  /* 0x00000000fffff984 */ /* 0x000fe20000000800 */
[----:B------:R-:W-:Y:S01]  /*97d0*/  @!P2 LDGSTS.E.BYPASS.LTC128B.128 [R3+0x1000], desc[UR4][R216.64] ;  /* 0x01000000d803afae */ /* 0x000fe2000b981a04 */
[----:B------:R-:W-:-:S02]  /*97e0*/  ISETP.GE.AND P2, PT, R12, R5, PT ;  /* 0x000000050c00720c */ /* 0x000fc40003f46270 */
[-C--:B------:R-:W-:Y:S01]  /*97f0*/  ISETP.GE.AND P6, PT, R26, R5.reuse, PT ;  /* 0x000000051a00720c */ /* 0x080fe20003fc6270 */
[----:B------:R-:W-:Y:S01]  /*9800*/  @!P1 LDGSTS.E.BYPASS.LTC128B.128 [R3+0x1800], desc[UR4][R16.64] ;  /* 0x0180000010039fae */ /* 0x000fe2000b981a04 */
[-C--:B------:R-:W-:Y:S02]  /*9810*/  @!P3 LEA R18, P5, R214, R16.reuse, 0x6 ;  /* 0x00000010d612b211 */ /* 0x080fe400078a30ff */
[----:B------:R-:W-:Y:S02]  /*9820*/  ISETP.GE.AND P1, PT, R10, R5, PT ;  /* 0x000000050a00720c */ /* 0x000fe40003f26270 */
[C-C-:B------:R-:W-:Y:S02]  /*9830*/  @!P3 LEA.HI.X R19, R214.reuse, R17, R215.reuse, 0x6, P5 ;  /* 0x00000011d613b211 */ /* 0x140fe400028f34d7 */
[----:B------:R-:W-:Y:S01]  /*9840*/  @!P4 LEA R24, P5, R214, R16, 0x7 ;  /* 0x00000010d618c211 */ /* 0x000fe200078a38ff */
[----:B------:R-:W-:Y:S01]  /*9850*/  @!P0 IMAD R7, R215, 0x180, RZ ;  /* 0x00000180d7078824 */ /* 0x000fe200078e02ff */
[----:B------:R-:W-:Y:S01]  /*9860*/  LOP3.LUT R13, R41, 0xc0, RZ, 0xc0, !PT ;  /* 0x000000c0290d7812 */ /* 0x000fe200078ec0ff */
[----:B------:R1:W-:Y:S01]  /*9870*/  @!P3 LDGSTS.E.BYPASS.LTC128B.128 [R3+0x2000], desc[UR4][R18.64] ;  /* 0x020000001203bfae */ /* 0x0003e2000b981a04 */
[----:B------:R-:W-:Y:S01]  /*9880*/  ISETP.GE.AND P3, PT, R0, R5, PT ;  /* 0x000000050000720c */ /* 0x000fe20003f66270 */
[----:B------:R-:W-:Y:S01]  /*9890*/  @!P2 IMAD.MOV.U32 R22, RZ, RZ, R16 ;  /* 0x000000ffff16a224 */ /* 0x000fe200078e0010 */
[----:B------:R-:W-:Y:S01]  /*98a0*/  @!P4 LEA.HI.X R25, R214, R17, R215, 0x7, P5 ;  /* 0x00000011d619c211 */ /* 0x000fe200028f3cd7 */
[----:B------:R-:W-:-:S02]  /*98b0*/  @!P2 IMAD.MOV.U32 R23, RZ, RZ, R17 ;  /* 0x000000ffff17a224 */ /* 0x000fc400078e0011 */
[----:B------:R-:W-:Y:S02]  /*98c0*/  @!P1 IMAD.MOV.U32 R20, RZ, RZ, R16 ;  /* 0x000000ffff149224 */ /* 0x000fe400078e0010 */
[----:B------:R-:W-:Y:S01]  /*98d0*/  @!P1 IMAD.MOV.U32 R21, RZ, RZ, R17 ;  /* 0x000000ffff159224 */ /* 0x000fe200078e0011 */
[----:B------:R-:W-:Y:S01]  /*98e0*/  @!P4 LDGSTS.E.BYPASS.LTC128B.128 [R3+0x2800], desc[UR4][R24.64] ;  /* 0x028000001803cfae */ /* 0x000fe2000b981a04 */
[C---:B------:R-:W-:Y:S02]  /*98f0*/  @!P1 IMAD R8, R215.reuse, 0x140, RZ ;  /* 0x00000140d7089824 */ /* 0x040fe400078e02ff */
[----:B------:R-:W-:Y:S01]  /*9900*/  @!P2 IMAD R9, R215, 0xc0, RZ ;  /* 0x000000c0d709a824 */ /* 0x000fe200078e02ff */
[----:B------:R-:W-:Y:S01]  /*9910*/  LOP3.LUT R13, R13, 0x8, R208, 0xf8, !PT ;  /* 0x000000080d0d7812 */ /* 0x000fe200078ef8d0 */
[----:B------:R-:W-:Y:S01]  /*9920*/  @!P1 IMAD.WIDE.U32 R20, R214, 0x140, R20 ;  /* 0x00000140d6149825 */ /* 0x000fe200078e0014 */
[----:B------:R-:W-:-:S03]  /*9930*/  ISETP.GE.AND P4, PT, R14, R5, PT ;  /* 0x000000050e00720c */ /* 0x000fc60003f86270 */
[----:B------:R-:W-:-:S04]  /*9940*/  @!P2 IMAD.WIDE.U32 R22, R214, 0xc0, R22 ;  /* 0x000000c0d616a825 */ /* 0x000fc800078e0016 */
[----:B------:R-:W-:Y:S01]  /*9950*/  @!P1 IMAD.IADD R21, R8, 0x1, R21 ;  /* 0x0000000108159824 */ /* 0x000fe200078e0215 */
[C---:B------:R-:W-:Y:S01]  /*9960*/  @!P3 LEA R8, P5, R214.reuse, R16, 0x8 ;  /* 0x00000010d608b211 */ /* 0x040fe200078a40ff */
[----:B------:R-:W-:Y:S02]  /*9970*/  @!P2 IMAD.IADD R23, R9, 0x1, R23 ;  /* 0x000000010917a824 */ /* 0x000fe400078e0217 */
[----:B-1----:R-:W-:Y:S01]  /*9980*/  @!P0 IMAD.MOV.U32 R18, RZ, RZ, R16 ;  /* 0x000000ffff128224 */ /* 0x002fe200078e0010 */
[----:B------:R-:W-:Y:S01]  /*9990*/  @!P3 LEA.HI.X R9, R214, R17, R215, 0x8, P5 ;  /* 0x00000011d609b211 */ /* 0x000fe200028f44d7 */
[----:B------:R-:W-:Y:S01]  /*99a0*/  @!P0 IMAD.MOV.U32 R19, RZ, RZ, R17 ;  /* 0x000000ffff138224 */ /* 0x000fe200078e0011 */
[----:B------:R-:W-:Y:S01]  /*99b0*/  @!P2 LDGSTS.E.BYPASS.LTC128B.128 [R3+0x3000], desc[UR4][R22.64] ;  /* 0x030000001603afae */ /* 0x000fe2000b981a04 */
[----:B------:R-:W-:Y:S01]  /*99c0*/  ISETP.GE.AND P5, PT, R4, R5, PT ;  /* 0x000000050400720c */ /* 0x000fe20003fa6270 */
[----:B------:R-:W-:Y:S02]  /*99d0*/  @!P0 IMAD.WIDE.U32 R18, R214, 0x180, R18 ;  /* 0x00000180d6128825 */ /* 0x000fe400078e0012 */
[----:B------:R1:W-:Y:S01]  /*99e0*/  @!P3 LDGSTS.E.BYPASS.LTC128B.128 [R3+0x3800], desc[UR4][R8.64] ;  /* 0x038000000803bfae */ /* 0x0003e2000b981a04 */
[----:B------:R-:W-:Y:S01]  /*99f0*/  ISETP.NE.AND P3, PT, R6, RZ, PT ;  /* 0x000000ff0600720c */ /* 0x000fe20003f65270 */
[----:B------:R-:W-:-:S02]  /*9a00*/  @!P0 IMAD.IADD R19, R7, 0x1, R19 ;  /* 0x0000000107138824 */ /* 0x000fc400078e0213 */
[----:B------:R2:W-:Y:S01]  /*9a10*/  @!P1 LDGSTS.E.BYPASS.LTC128B.128 [R3+0x4000], desc[UR4][R20.64] ;  /* 0x0400000014039fae */ /* 0x0005e2000b981a04 */
[-C--:B------:R-:W-:Y:S02]  /*9a20*/  ISETP.GE.AND P2, PT, R12, R5.reuse, PT ;  /* 0x000000050c00720c */ /* 0x080fe40003f46270 */
[----:B------:R-:W-:Y:S01]  /*9a30*/  ISETP.GE.AND P1, PT, R10, R5, PT ;  /* 0x000000050a00720c */ /* 0x000fe20003f26270 */
[----:B------:R3:W-:Y:S01]  /*9a40*/  @!P0 LDGSTS.E.BYPASS.LTC128B.128 [R3+0x4800], desc[UR4][R18.64] ;  /* 0x0480000012038fae */ /* 0x0007e2000b981a04 */
[----:B------:R-:W-:Y:S02]  /*9a50*/  LEA R6, P0, R72, R218, 0x1 ;  /* 0x000000da48067211 */ /* 0x000fe400078008ff */
[----:B------:R-:W-:Y:S01]  /*9a60*/  LOP3.LUT R4, R210, 0x100, RZ, 0xc0, !PT ;  /* 0x00000100d2047812 */ /* 0x000fe200078ec0ff */
[----:B------:R-:W4:Y:S01]  /*9a70*/  LD.E R55, desc[UR4][R148.64+0x188] ;  /* 0x0001880494377980 */ /* 0x000f22000c101900 */
[----:B------:R-:W-:Y:S02]  /*9a80*/  LEA.HI.X R7, R72, R219, R73, 0x1, P0 ;  /* 0x000000db48077211 */ /* 0x000fe400000f0c49 */
[----:B------:R-:W-:Y:S01]  /*9a90*/  ISETP.GE.AND P0, PT, R2, R5, PT ;  /* 0x000000050200720c */ /* 0x000fe20003f06270 */
[----:B------:R-:W0:Y:S04]  /*9aa0*/  LDGDEPBAR ;  /* 0x00000000000079af */ /* 0x000e280000000000 */
[----:B------:R-:W4:Y:S01]  /*9ab0*/  LD.E R2, desc[UR4][R148.64+0x184] ;  /* 0x0001840494027980 */ /* 0x000f22000c101900 */
[----:B-1----:R-:W-:Y:S01]  /*9ac0*/  LOP3.LUT R8, R40, 0x8, RZ, 0xc0, !PT ;  /* 0x0000000828087812 */ /* 0x002fe200078ec0ff */
[----:B------:R-:W-:-:S04]  /*9ad0*/  DEPBAR.LE SB0, 0x0 ;  /* 0x000080000000791a */ /* 0x000fc80000000000 */
[----:B------:R-:W-:Y:S01]  /*9ae0*/  BAR.SYNC.DEFER_BLOCKING 0x0 ;  /* 0x0000000000007b1d */ /* 0x000fe20000010000 */
[----:B------:R-:W-:Y:S01]  /*9af0*/  LOP3.LUT R11, R8, 0xc0, R41, 0xf8, !PT ;  /* 0x000000c0080b7812 */ /* 0x000fe200078ef829 */
[----:B------:R-:W-:Y:S01]  /*9b00*/  @!P0 IMAD.MOV.U32 R12, RZ, RZ, R6 ;  /* 0x000000ffff0c8224 */ /* 0x000fe200078e0006 */
[----:B------:R-:W-:Y:S01]  /*9b10*/  LOP3.LUT R8, R13, 0x18, R68, 0x78, !PT ;  /* 0x000000180d087812 */ /* 0x000fe200078e7844 */
[----:B------:R-:W-:Y:S02]  /*9b20*/  @!P0 IMAD.MOV.U32 R13, RZ, RZ, R7 ;  /* 0x000000ffff0d8224 */ /* 0x000fe400078e0007 */
[----:B------:R-:W-:Y:S01]  /*9b30*/  @!P0 IMAD.WIDE.U32 R12, R64, 0x180, R12 ;  /* 0x00000180400c8825 */ /* 0x000fe200078e000c */
[----:B------:R-:W-:Y:S01]  /*9b40*/  LOP3.LUT R9, R4, 0x20, R41, 0xf8, !PT ;  /* 0x0000002004097812 */ /* 0x000fe200078ef829 */
[----:B------:R-:W-:Y:S01]  /*9b50*/  @!PT LDS RZ, [RZ] ;  /* 0x00000000fffff984 */ /* 0x000fe20000000800 */
[----:B------:R-:W-:Y:S01]  /*9b60*/  @!PT LDS RZ, [RZ] ;  /* 0x00000000fffff984 */ /* 0x000fe20000000800 */
[----:B------:R-:W-:Y:S01]  /*9b70*/  @!PT LDS RZ, [RZ] ;  /* 0x00000000fffff984 */ /* 0x000fe20000000800 */
[----:B------:R-:W-:Y:S04]  /*9b80*/  @!P3 LDGSTS.E.BYPASS.LTC128B.128 [R3+0x5000], desc[UR4][R218.64] ;  /* 0x05000000da03bfae */ /* 0x000fe8000b981a04 */
[----:B------:R-:W-:Y:S01]  /*9b90*/  @P3 STS.128 [R3+0x5000], RZ ;  /* 0x005000ff03003388 */ /* 0x000fe20000000c00 */
[----:B------:R-:W-:-:S03]  /*9ba0*/  ISETP.GE.AND P3, PT, R0, R5, PT ;  /* 0x000000050000720c */ /* 0x000fc60003f66270 */
[----:B------:R-:W-:Y:S01]  /*9bb0*/  @P6 STS.128 [R3+0x5800], RZ ;  /* 0x005800ff03006388 */ /* 0x000fe20000000c00 */
[----:B------:R-:W-:-:S03]  /*9bc0*/  @!P0 IMAD R0, R65, 0x180, RZ ;  /* 0x0000018041008824 */ /* 0x000fc600078e02ff */
[----:B------:R-:W-:Y:S01]  /*9bd0*/  @!PT LDS RZ, [RZ] ;  /* 0x00000000fffff984 */ /* 0x000fe20000000800 */
[----:B------:R-:W-:Y:S01]  /*9be0*/  @!PT LDS RZ, [RZ] ;  /* 0x00000000fffff984 */ /* 0x000fe20000000800 */
[----:B------:R-:W-:Y:S01]  /*9bf0*/  @!PT LDS RZ, [RZ] ;  /* 0x00000000fffff984 */ /* 0x000fe20000000800 */
[----:B------:R1:W-:Y:S01]  /*9c00*/  @!P6 LDGSTS.E.BYPASS.LTC128B.128 [R3+0x5800], desc[UR4][R6.64] ;  /* 0x058000000603efae */ /* 0x0003e2000b981a04 */
[----:B--2---:R-:W-:Y:S01]  /*9c10*/  @!P5 LEA R20, P6, R64, R6, 0x6 ;  /* 0x000000064014d211 */ /* 0x004fe200078c30ff */
[----:B------:R-:W-:-:S03]  /*9c20*/  @!P0 IMAD.IADD R13, R0, 0x1, R13 ;  /* 0x00000001000d8824 */ /* 0x000fc600078e020d */
[----:B------:R-:W-:Y:S01]  /*9c30*/  @!P5 LEA.HI.X R21, R64, R7, R65, 0x6, P6 ;  /* 0x000000074015d211 */ /* 0x000fe200030f3441 */
[----:B------:R-:W-:Y:S01]  /*9c40*/  @P5 STS.128 [R3+0x6000], RZ ;  /* 0x006000ff03005388 */ /* 0x000fe20000000c00 */
[----:B------:R-:W-:Y:S01]  /*9c50*/  LOP3.LUT R0, R210, 0x3e00, RZ, 0xc0, !PT ;  /* 0x00003e00d2007812 */ /* 0x000fe200078ec0ff */
[----:B------:R-:W-:Y:S01]  /*9c60*/  @!P2 IMAD R4, R65, 0xc0, RZ ;  /* 0x000000c04104a824 */ /* 0x000fe200078e02ff */
[CC--:B------:R-:W-:Y:S01]  /*9c70*/  @!P4 LEA R10, P6, R64.reuse, R6.reuse, 0x7 ;  /* 0x00000006400ac211 */ /* 0x0c0fe200078c38ff */
[----:B------:R-:W-:Y:S01]  /*9c80*/  @!PT LDS RZ, [RZ] ;  /* 0x00000000fffff984 */ /* 0x000fe20000000800 */
[----:B------:R-:W-:Y:S01]  /*9c90*/  @!PT LDS RZ, [RZ] ;  /* 0x00000000fffff984 */ /* 0x000fe20000000800 */
[----:B------:R-:W-:Y:S01]  /*9ca0*/  @!PT LDS RZ, [RZ] ;  /* 0x00000000fffff984 */ /* 0x000fe20000000800 */
[----:B------:R-:W-:Y:S01]  /*9cb0*/  @!P5 LDGSTS.E.BYPASS.LTC128B.128 [R3+0x6000], desc[UR4][R20.64] ;  /* 0x060000001403dfae */ /* 0x000fe2000b981a04 */
[C---:B------:R-:W-:Y:S01]  /*9cc0*/  @!P3 LEA R16, P5, R64.reuse, R6, 0x8 ;  /* 0x000000064010b211 */ /* 0x040fe200078a40ff */
[----:B------:R-:W-:Y:S01]  /*9cd0*/  @!P2 IMAD.WIDE.U32 R14, R64, 0xc0, R6 ;  /* 0x000000c0400ea825 */ /* 0x000fe200078e0006 */
[----:B------:R-:W-:Y:S02]  /*9ce0*/  LOP3.LUT R0, R0, 0x20, R41, 0xf8, !PT ;  /* 0x0000002000007812 */ /* 0x000fe400078ef829 */
[----:B------:R-:W-:Y:S01]  /*9cf0*/  LOP3.LUT R42, R11, 0x18, R68, 0x78, !PT ;  /* 0x000000180b2a7812 */ /* 0x000fe200078e7844 */
[----:B---3--:R-:W-:-:S02]  /*9d00*/  @!P1 IMAD.MOV.U32 R18, RZ, RZ, R6 ;  /* 0x000000ffff129224 */ /* 0x008fc400078e0006 */
[----:B------:R-:W-:Y:S01]  /*9d10*/  @!P1 IMAD.MOV.U32 R19, RZ, RZ, R7 ;  /* 0x000000ffff139224 */ /* 0x000fe200078e0007 */
[-C--:B------:R-:W-:Y:S01]  /*9d20*/  @!P4 LEA.HI.X R11, R64, R7.reuse, R65, 0x7, P6 ;  /* 0x00000007400bc211 */ /* 0x080fe200030f3c41 */
[----:B------:R-:W-:Y:S01]  /*9d30*/  @!P2 IMAD.IADD R15, R4, 0x1, R15 ;  /* 0x00000001040fa824 */ /* 0x000fe200078e020f */
[C---:B------:R-:W-:Y:S01]  /*9d40*/  @!P3 LEA.HI.X R17, R64.reuse, R7, R65, 0x8, P5 ;  /* 0x000000074011b211 */ /* 0x040fe200028f4441 */
[----:B------:R-:W-:Y:S02]  /*9d50*/  @!P1 IMAD R4, R65, 0x140, RZ ;  /* 0x0000014041049824 */ /* 0x000fe400078e02ff */
[----:B------:R-:W-:Y:S01]  /*9d60*/  @!P1 IMAD.WIDE.U32 R18, R64, 0x140, R18 ;  /* 0x0000014040129825 */ /* 0x000fe200078e0012 */
[----:B-1----:R-:W-:Y:S01]  /*9d70*/  LOP3.LUT R7, R0, 0x100, R41, 0xf8, !PT ;  /* 0x0000010000077812 */ /* 0x002fe200078ef829 */
[----:B------:R-:W-:Y:S01]  /*9d80*/  @P4 STS.128 [R3+0x6800], RZ ;  /* 0x006800ff03004388 */ /* 0x000fe20000000c00 */
[----:B------:R-:W-:Y:S01]  /*9d90*/  LOP3.LUT R8, R9, R8, RZ, 0xfc, !PT ;  /* 0x0000000809087212 */ /* 0x000fe200078efcff */
[----:B------:R-:W-:Y:S01]  /*9da0*/  @!P1 IMAD.IADD R5, R4, 0x1, R19 ;  /* 0x0000000104059824 */ /* 0x000fe200078e0213 */
[----:B------:R-:W-:Y:S01]  /*9db0*/  LOP3.LUT R0, R7, R42, RZ, 0xfc, !PT ;  /* 0x0000002a07007212 */ /* 0x000fe200078efcff */
[----:B------:R-:W-:Y:S01]  /*9dc0*/  @!PT LDS RZ, [RZ] ;  /* 0x00000000fffff984 */ /* 0x000fe20000000800 */
[----:B------:R-:W-:Y:S01]  /*9dd0*/  @!PT LDS RZ, [RZ] ;  /* 0x00000000fffff984 */ /* 0x000fe20000000800 */
[----:B------:R-:W-:Y:S01]  /*9de0*/  @!PT LDS RZ, [RZ] ;  /* 0x00000000fffff984 */ /* 0x000fe20000000800 */
[----:B------:R-:W-:Y:S01]  /*9df0*/  @!P4 LDGSTS.E.BYPASS.LTC128B.128 [R3+0x6800], desc[UR4][R10.64] ;  /* 0x068000000a03cfae */ /* 0x000fe2000b981a04 */
[----:B------:R-:W-:-:S03]  /*9e00*/  @!P1 IMAD.MOV.U32 R4, RZ, RZ, R18 ;  /* 0x000000ffff049224 */ /* 0x000fc600078e0012 */
        /* <DEDUP_REMOVED lines=23> */
[----:B------:R-:W3:Y:S04]  /*9f80*/  LDSM.16.M88.4 R72, [R43+0x1000] ;  /* 0x001000002b48783b */ /* 0x000ee80000000200 */
[----:B------:R-:W2:Y:S04]  /*9f90*/  LDSM.16.M88.4 R56, [R43+0x1400] ;  /* 0x001400002b38783b */ /* 0x000ea80000000200 */
[----:B------:R-:W2:Y:S04]  /*9fa0*/  LDSM.16.M88.4 R44, [R43+0x1800] ;  /* 0x001800002b2c783b */ /* 0x000ea80000000200 */
[----:B-----5:R-:W2:Y:S04]  /*9fb0*/  LDSM.16.M88.4 R32, [R43+0x1c00] ;  /* 0x001c00002b20783b */ /* 0x020ea80000000200 */
[----:B------:R-:W2:Y:S04]  /*9fc0*/  LDSM.16.M88.4 R24, [R43+0x2000] ;  /* 0x002000002b18783b */ /* 0x000ea80000000200 */
[----:B-1----:R-:W1:Y:S04]  /*9fd0*/  LDSM.16.M88.4 R16, [R43+0x2400] ;  /* 0x002400002b10783b */ /* 0x002e680000000200 */
        /* <DEDUP_REMOVED lines=9> */
[----:B------:R-:W4:Y:S01]  /*a070*/  LDSM.16.M88.4 R156, [R43+0x4c00] ;  /* 0x004c00002b9c783b */ /* 0x000f220000000200 */
[----:B------:R-:W-:Y:S01]  /*a080*/  IMAD.MOV.U32 R52, RZ, RZ, 0x20 ;  /* 0x00000020ff347424 */ /* 0x000fe200078e00ff */
[----:B------:R-:W-:-:S02]  /*a090*/  LOP3.LUT P0, R54, R208, 0x4, RZ, 0xc0, !PT ;  /* 0x00000004d0367812 */ /* 0x000fc4000780c0ff */
[----:B------:R-:W0:Y:S02]  /*a0a0*/  LDGDEPBAR ;  /* 0x00000000000079af */ /* 0x000e240000000000 */
[----:B------:R-:W-:Y:S01]  /*a0b0*/  SEL R0, R52, 0xffffffe0, !P0 ;  /* 0xffffffe034007807 */ /* 0x000fe20004000000 */
[C---:B---3--:R-:W-:Y:S04]  /*a0c0*/  HMMA.16816.F32.BF16 R76, R80.reuse, R72, RZ ;  /* 0x00000048504c723c */ /* 0x048fe800000418ff */
[----:B------:R-:W-:Y:S02]  /*a0d0*/  IMAD.IADD R188, R209, 0x1, R0 ;  /* 0x00000001d1bc7824 */ /* 0x000fe400078e0200 */
[----:B------:R-:W-:Y:S02]  /*a0e0*/  IMAD.IADD R0, R0, 0x1, R43 ;  /* 0x0000000100007824 */ /* 0x000fe400078e022b */
[C---:B--2---:R-:W-:Y:S02]  /*a0f0*/  HMMA.16816.F32.BF16 R60, R80.reuse, R56, RZ ;  /* 0x00000038503c723c */ /* 0x044fe400000418ff */
[----:B------:R-:W-:Y:S04]  /*a100*/  LDSM.16.M88.4 R188, [R188] ;  /* 0x00000000bcbc783b */ /* 0x000fe80000000200 */
[----:B------:R-:W2:Y:S02]  /*a110*/  LDSM.16.M88.4 R172, [R0+0x1000] ;  /* 0x0010000000ac783b */ /* 0x000ea40000000200 */
[C---:B------:R-:W-:Y:S02]  /*a120*/  HMMA.16816.F32.BF16 R48, R80.reuse, R44, RZ ;  /* 0x0000002c5030723c */ /* 0x040fe400000418ff */
[----:B------:R-:W3:Y:S04]  /*a130*/  LDSM.16.M88.4 R168, [R0+0x1400] ;  /* 0x0014000000a8783b */ /* 0x000ee80000000200 */
[----:B------:R-:W3:Y:S02]  /*a140*/  LDSM.16.M88.4 R164, [R0+0x1800] ;  /* 0x0018000000a4783b */ /* 0x000ee40000000200 */
[C---:B------:R-:W-:Y:S02]  /*a150*/  HMMA.16816.F32.BF16 R36, R80.reuse, R32, RZ ;  /* 0x000000205024723c */ /* 0x040fe400000418ff */
[----:B------:R-:W3:Y:S04]  /*a160*/  LDSM.16.M88.4 R160, [R0+0x1c00] ;  /* 0x001c000000a0783b */ /* 0x000ee80000000200 */
[----:B------:R-:W-:Y:S02]  /*a170*/  LDSM.16.M88.4 R200, [R0+0x2400] ;  /* 0x0024000000c8783b */ /* 0x000fe40000000200 */
[C---:B------:R-:W-:Y:S02]  /*a180*/  HMMA.16816.F32.BF16 R28, R80.reuse, R24, RZ ;  /* 0x00000018501c723c */ /* 0x040fe400000418ff */
[----:B------:R-:W-:Y:S04]  /*a190*/  LDSM.16.M88.4 R196, [R0+0x2800] ;  /* 0x0028000000c4783b */ /* 0x000fe80000000200 */
[----:B------:R-:W-:Y:S02]  /*a1a0*/  LDSM.16.M88.4 R192, [R0+0x2c00] ;  /* 0x002c000000c0783b */ /* 0x000fe40000000200 */
[C---:B-1----:R-:W-:Y:S02]  /*a1b0*/  HMMA.16816.F32.BF16 R20, R80.reuse, R16, RZ ;  /* 0x000000105014723c */ /* 0x042fe400000418ff */
[----:B------:R-:W-:Y:S04]  /*a1c0*/  LDSM.16.M88.4 R184, [R0+0x3000] ;  /* 0x0030000000b8783b */ /* 0x000fe80000000200 */
[----:B------:R-:W-:Y:S02]  /*a1d0*/  LDSM.16.M88.4 R180, [R0+0x3400] ;  /* 0x0034000000b4783b */ /* 0x000fe40000000200 */
[C---:B------:R-:W-:Y:S02]  /*a1e0*/  HMMA.16816.F32.BF16 R12, R80.reuse, R8, RZ ;  /* 0x00000008500c723c */ /* 0x040fe400000418ff */
[----:B------:R-:W-:Y:S06]  /*a1f0*/  LDSM.16.M88.4 R176, [R0+0x3800] ;  /* 0x0038000000b0783b */ /* 0x000fec0000000200 */
        /* <DEDUP_REMOVED lines=25> */
[----:B------:R-:W1:Y:S07]  /*a390*/  LDSM.16.M88.4 R156, [R0+0x2000] ;  /* 0x00200000009c783b */ /* 0x000e6e0000000200 */
[C---:B--2---:R-:W-:Y:S08]  /*a3a0*/  HMMA.16816.F32.BF16 R76, R188.reuse, R172, R76 ;  /* 0x000000acbc4c723c */ /* 0x044ff0000004184c */
[C---:B------:R-:W-:Y:S01]  /*a3b0*/  HMMA.16816.F32.BF16 R72, R188.reuse, R174, R72 ;  /* 0x000000aebc48723c */ /* 0x040fe20000041848 */
[----:B------:R-:W2:Y:S07]  /*a3c0*/  LDSM.16.M88.4 R172, [R0+0x3c00] ;  /* 0x003c000000ac783b */ /* 0x000eae0000000200 */
[C---:B---3--:R-:W-:Y:S08]  /*a3d0*/  HMMA.16816.F32.BF16 R60, R188.reuse, R168, R60 ;  /* 0x000000a8bc3c723c */ /* 0x048ff0000004183c */
        /* <DEDUP_REMOVED lines=10> */
[----:B------:R1:W4:Y:S01]  /*a480*/  LDSM.16.M88.4 R156, [R0+0x4c00] ;  /* 0x004c0000009c783b */ /* 0x0003220000000200 */
[----:B------:R-:W-:Y:S01]  /*a490*/  VIADD R150, R66, 0xffffffff ;  /* 0xffffffff42967836 */ /* 0x000fe20000000000 */
[----:B------:R-:W-:Y:S01]  /*a4a0*/  LOP3.LUT R71, R40, 0x1f0, RZ, 0xc0, !PT ;  /* 0x000001f028477812 */ /* 0x000fe200078ec0ff */
[----:B------:R-:W-:-:S04]  /*a4b0*/  DEPBAR.LE SB0, 0x0 ;  /* 0x000080000000791a */ /* 0x000fc80000000000 */
[----:B------:R-:W-:Y:S02]  /*a4c0*/  LOP3.LUT R134, R71, 0x7, R134, 0xf8, !PT ;  /* 0x0000000747867812 */ /* 0x000fe400078ef886 */
[----:B------:R-:W-:Y:S02]  /*a4d0*/  ISETP.GT.AND P0, PT, R150, R213, PT ;  /* 0x000000d59600720c */ /* 0x000fe40003f04270 */
[----:B------:R-:W-:Y:S01]  /*a4e0*/  IADD3 R55, PT, PT, R55, R69, -R224 ;  /* 0x0000004537377210 */ /* 0x000fe20007ffe8e0 */
[----:B------:R-:W-:Y:S01]  /*a4f0*/  IMAD R134, R221, 0x40, R134 ;  /* 0x00000040dd867824 */ /* 0x000fe200078e0286 */
[----:B------:R-:W-:Y:S01]  /*a500*/  IADD3 R71, PT, PT, R69, -R224, -R2 ;  /* 0x800000e045477210 */ /* 0x000fe20007ffe802 */
[----:B------:R-:W-:Y:S01]  /*a510*/  HMMA.16816.F32.BF16 R20, R188, R200, R20 ;  /* 0x000000c8bc14723c */ /* 0x000fe20000041814 */
[----:B------:R-:W-:Y:S01]  /*a520*/  BSSY.RECONVERGENT B1, `(.L_x_5164) ;  /* 0x0000086000017945 */ /* 0x000fe20003800200 */
[C---:B-1----:R-:W-:Y:S02]  /*a530*/  IMAD.IADD R0, R134.reuse, 0x1, R55 ;  /* 0x0000000186007824 */ /* 0x042fe400078e0237 */
[----:B------:R-:W-:-:S04]  /*a540*/  IMAD.IADD R134, R134, 0x1, R71 ;  /* 0x0000000186867824 */ /* 0x000fc800078e0247 */
[----:B------:R-:W-:Y:S01]  /*a550*/  HMMA.16816.F32.BF16 R16, R188, R202, R16 ;  /* 0x000000cabc10723c */ /* 0x000fe20000041810 */
[----:B------:R-:W-:Y:S02]  /*a560*/  SHF.R.U32.HI R71, RZ, 0x3, R208 ;  /* 0x00000003ff477819 */ /* 0x000fe400000116d0 */
[C-C-:B------:R-:W-:Y:S02]  /*a570*/  VIADDMNMX R232, R0.reuse, 0x1, R69.reuse, PT ;  /* 0x0000000100e87846 */ /* 0x140fe40003800145 */
[----:B------:R-:W-:-:S03]  /*a580*/  VIADDMNMX R225, R0, 0x9, R69, PT ;  /* 0x0000000900e17846 */ /* 0x000fc60003800145 */
[----:B------:R-:W-:Y:S01]  /*a590*/  HMMA.16816.F32.BF16 R12, R188, R196, R12 ;  /* 0x000000c4bc0c723c */ /* 0x000fe2000004180c */
[----:B------:R-:W-:Y:S01]  /*a5a0*/  IMAD.SHL.U32 R0, R150, 0x100, RZ ;  /* 0x0000010096007824 */ /* 0x000fe200078e00ff */
[----:B------:R-:W-:Y:S02]  /*a5b0*/  VIMNMX R233, PT, PT, RZ, R134, !PT ;  /* 0x00000086ffe97248 */ /* 0x000fe40007fe0100 */
[----:B------:R-:W-:-:S04]  /*a5c0*/  VIADDMNMX R231, R134, 0x8, RZ, !PT ;  /* 0x0000000886e77846 */ /* 0x000fc800078001ff */
        /* <DEDUP_REMOVED lines=34> */
.L_x_5167:
        /* <DEDUP_REMOVED lines=31> */
[----:B------:R-:W-:-:S02]  /*a9e0*/  LOP3.LUT R2, R0, R55, RZ, 0x3c, !PT ;  /* 0x0000003700027212 */ /* 0x000fc400078e3cff */
[----:B------:R-:W-:Y:S02]  /*a9f0*/  LOP3.LUT R67, RZ, R55, RZ, 0x33, !PT ;  /* 0x00000037ff437212 */ /* 0x000fe400078e33ff */
[----:B------:R-:W-:-:S03]  /*aa00*/  ISETP.GE.AND P5, PT, R2, RZ, PT ;  /* 0x000000ff0200720c */ /* 0x000fc60003fa6270 */
[----:B------:R-:W-:-:S04]  /*aa10*/  @P2 VIADD R70, R70, 0x1 ;  /* 0x0000000146462836 */ /* 0x000fc80000000000 */
[----:B------:R-:W-:Y:S01]  /*aa20*/  @P3 IADD3 R133, PT, PT, R133, 0x1, RZ ;  /* 0x0000000185853810 */ /* 0x000fe20007ffe0ff */
[----:B------:R-:W-:-:S05]  /*aa30*/  @!P4 IMAD.MOV R70, RZ, RZ, -R70 ;  /* 0x000000ffff46c224 */ /* 0x000fca00078e0a46 */
        /* <DEDUP_REMOVED lines=23> */
.L_x_5168:
[----:B------:R-:W-:Y:S05]  /*abb0*/  BSYNC.RECONVERGENT B0 ;  /* 0x0000000000007941 */ /* 0x000fea0003800200 */
.L_x_5166:
        /* <DEDUP_REMOVED lines=28> */
.L_x_5165:
[----:B------:R-:W-:Y:S05]  /*ad80*/  BSYNC.RECONVERGENT B1 ;  /* 0x0000000000017941 */ /* 0x000fea0003800200 */
.L_x_5164:
[----:B------:R-:W-:Y:S01]  /*ad90*/  IMAD.SHL.U32 R243, R208, 0x2, RZ ;  /* 0x00000002d0f37824 */ /* 0x000fe200078e00ff */
[----:B------:R-:W2:Y:S04]  /*ada0*/  LD.E R55, desc[UR4][R148.64+0xdc] ;  /* 0x0000dc0494377980 */ /* 0x000ea8000c101900 */
        /* <DEDUP_REMOVED lines=13> */
[-C--:B------:R-:W-:Y:S01]  /*ae80*/  ISETP.GE.AND P0, PT, R194, R233.reuse, PT ;  /* 0x000000e9c200720c */ /* 0x080fe20003f06270 */
[----:B------:R-:W-:Y:S01]  /*ae90*/  VIADD R235, R241, 0x11 ;  /* 0x00000011f1eb7836 */ /* 0x000fe20000000000 */
[----:B-1----:R-:W-:Y:S01]  /*aea0*/  FSEL R161, R73, -INF , P2 ;  /* 0xff80000049a17808 */ /* 0x002fe20001000000 */
[----:B------:R-:W-:Y:S01]  /*aeb0*/  VIADD R203, R241, 0x21 ;  /* 0x00000021f1cb7836 */ /* 0x000fe20000000000 */
[-C--:B------:R-:W-:Y:S01]  /*aec0*/  ISETP.GE.AND P1, PT, R237, R233.reuse, PT ;  /* 0x000000e9ed00720c */ /* 0x080fe20003f26270 */
[----:B------:R-:W-:Y:S01]  /*aed0*/  VIADD R201, R241, 0x28 ;  /* 0x00000028f1c97836 */ /* 0x000fe20000000000 */
[----:B------:R-:W-:-:S02]  /*aee0*/  ISETP.GE.AND P2, PT, R211, R233, PT ;  /* 0x000000e9d300720c */ /* 0x000fc40003f46270 */
[----:B------:R-:W-:Y:S02]  /*aef0*/  FSEL R159, R60, -INF , P0 ;  /* 0xff8000003c9f7808 */ /* 0x000fe40000000000 */
[-C--:B------:R-:W-:Y:S01]  /*af00*/  ISETP.GE.AND P0, PT, R207, R233.reuse, PT ;  /* 0x000000e9cf00720c */ /* 0x080fe20003f06270 */
[C---:B------:R-:W-:Y:S01]  /*af10*/  VIADD R205, R241.reuse, 0x20 ;  /* 0x00000020f1cd7836 */ /* 0x040fe20000000000 */
[----:B------:R-:W-:Y:S01]  /*af20*/  FSEL R245, R72, -INF , P1 ;  /* 0xff80000048f57808 */ /* 0x000fe20000800000 */
[C---:B------:R-:W-:Y:S01]  /*af30*/  VIADD R197, R241.reuse, 0x30 ;  /* 0x00000030f1c57836 */ /* 0x040fe20000000000 */
[----:B------:R-:W-:Y:S01]  /*af40*/  FSEL R73, R56, -INF , P2 ;  /* 0xff80000038497808 */ /* 0x000fe20001000000 */
[----:B------:R-:W-:Y:S01]  /*af50*/  VIADD R151, R241, 0x31 ;  /* 0x00000031f1977836 */ /* 0x000fe20000000000 */
[-C--:B------:R-:W-:Y:S02]  /*af60*/  ISETP.GE.AND P1, PT, R235, R233.reuse, PT ;  /* 0x000000e9eb00720c */ /* 0x080fe40003f26270 */
[----:B------:R-:W-:-:S02]  /*af70*/  ISETP.GE.AND P2, PT, R203, R233, PT ;  /* 0x000000e9cb00720c */ /* 0x000fc40003f46270 */
[----:B------:R-:W-:Y:S02]  /*af80*/  FSEL R72, R57, -INF , P0 ;  /* 0xff80000039487808 */ /* 0x000fe40000000000 */
[-C--:B------:R-:W-:Y:S01]  /*af90*/  ISETP.GE.AND P0, PT, R201, R233.reuse, PT ;  /* 0x000000e9c900720c */ /* 0x080fe20003f06270 */
[----:B------:R-:W-:Y:S01]  /*afa0*/  VIADD R171, R241, 0x39 ;  /* 0x00000039f1ab7836 */ /* 0x000fe20000000000 */
[----:B------:R-:W-:Y:S02]  /*afb0*/  FSEL R77, R61, -INF , P1 ;  /* 0xff8000003d4d7808 */ /* 0x000fe40000800000 */
[----:B------:R-:W-:Y:S01]  /*afc0*/  FSEL R60, R49, -INF , P2 ;  /* 0xff800000313c7808 */ /* 0x000fe20001000000 */
[----:B------:R-:W-:Y:S01]  /*afd0*/  VIADD R195, R241, 0x40 ;  /* 0x00000040f1c37836 */ /* 0x000fe20000000000 */
[-C--:B------:R-:W-:Y:S02]  /*afe0*/  ISETP.GE.AND P1, PT, R205, R233.reuse, PT ;  /* 0x000000e9cd00720c */ /* 0x080fe40003f26270 */
[----:B------:R-:W-:-:S02]  /*aff0*/  ISETP.GE.AND P2, PT, R197, R233, PT ;  /* 0x000000e9c500720c */ /* 0x000fc40003f46270 */
[----:B------:R-:W-:Y:S02]  /*b000*/  FSEL R57, R44, -INF , P0 ;  /* 0xff8000002c397808 */ /* 0x000fe40000000000 */
[-C--:B------:R-:W-:Y:S02]  /*b010*/  ISETP.GE.AND P0, PT, R151, R233.reuse, PT ;  /* 0x000000e99700720c */ /* 0x080fe40003f06270 */
[----:B------:R-:W-:Y:S02]  /*b020*/  FSEL R61, R48, -INF , P1 ;  /* 0xff800000303d7808 */ /* 0x000fe40000800000 */
[----:B------:R-:W-:Y:S01]  /*b030*/  FSEL R49, R36, -INF , P2 ;  /* 0xff80000024317808 */ /* 0x000fe20001000000 */
[----:B------:R-:W-:Y:S01]  /*b040*/  VIADD R135, R241, 0x49 ;  /* 0x00000049f1877836 */ /* 0x000fe20000000000 */
[----:B------:R-:W-:Y:S02]  /*b050*/  ISETP.GE.AND P2, PT, R171, R233, PT ;  /* 0x000000e9ab00720c */ /* 0x000fe40003f46270 */
[----:B------:R-:W-:-:S02]  /*b060*/  FSEL R48, R37, -INF , P0 ;  /* 0xff80000025307808 */ /* 0x000fc40000000000 */
[-C--:B------:R-:W-:Y:S01]  /*b070*/  ISETP.GE.AND P0, PT, R195, R233.reuse, PT ;  /* 0x000000e9c300720c */ /* 0x080fe20003f06270 */
[----:B------:R-:W-:Y:S01]  /*b080*/  VIADD R199, R241, 0x29 ;  /* 0x00000029f1c77836 */ /* 0x000fe20000000000 */
[----:B------:R-:W-:Y:S01]  /*b090*/  FSEL R36, R33, -INF , P2 ;  /* 0xff80000021247808 */ /* 0x000fe20001000000 */
[----:B------:R-:W-:Y:S01]  /*b0a0*/  VIADD R191, R241, 0x58 ;  /* 0x00000058f1bf7836 */ /* 0x000fe20000000000 */
[----:B------:R-:W-:Y:S02]  /*b0b0*/  FSEL R33, R28, -INF , P0 ;  /* 0xff8000001c217808 */ /* 0x000fe40000000000 */
[-C--:B------:R-:W-:Y:S01]  /*b0c0*/  ISETP.GE.AND P0, PT, R135, R233.reuse, PT ;  /* 0x000000e98700720c */ /* 0x080fe20003f06270 */
[----:B------:R-:W-:Y:S01]  /*b0d0*/  VIADD R2, R241, 0x38 ;  /* 0x00000038f1027836 */ /* 0x000fe20000000000 */
[----:B------:R-:W-:Y:S01]  /*b0e0*/  ISETP.GE.AND P1, PT, R199, R233, PT ;  /* 0x000000e9c700720c */ /* 0x000fe20003f26270 */
[----:B------:R-:W-:Y:S01]  /*b0f0*/  VIADD R181, R241, 0x61 ;  /* 0x00000061f1b57836 */ /* 0x000fe20000000000 */
[----:B------:R-:W-:-:S02]  /*b100*/  FSEL R25, R25, -INF , P0 ;  /* 0xff80000019197808 */ /* 0x000fc40000000000 */
[-C--:B------:R-:W-:Y:S01]  /*b110*/  ISETP.GE.AND P0, PT, R191, R233.reuse, PT ;  /* 0x000000e9bf00720c */ /* 0x080fe20003f06270 */
[----:B------:R-:W-:Y:S01]  /*b120*/  VIADD R132, R241, 0x41 ;  /* 0x00000041f1847836 */ /* 0x000fe20000000000 */
[----:B------:R-:W-:Y:S01]  /*b130*/  FSEL R56, R45, -INF , P1 ;  /* 0xff8000002d387808 */ /* 0x000fe20000800000 */
[C---:B------:R-:W-:Y:S01]  /*b140*/  VIADD R179, R241.reuse, 0x48 ;  /* 0x00000048f1b37836 */ /* 0x040fe20000000000 */
[-C--:B------:R-:W-:Y:S01]  /*b150*/  ISETP.GE.AND P1, PT, R2, R233.reuse, PT ;  /* 0x000000e90200720c */ /* 0x080fe20003f26270 */
[----:B------:R-:W-:Y:S01]  /*b160*/  VIADD R163, R241, 0x70 ;  /* 0x00000070f1a37836 */ /* 0x000fe20000000000 */
[----:B------:R-:W-:Y:S02]  /*b170*/  FSEL R16, R16, -INF , P0 ;  /* 0xff80000010107808 */ /* 0x000fe40000000000 */
[-C--:B------:R-:W-:Y:S02]  /*b180*/  ISETP.GE.AND P0, PT, R181, R233.reuse, PT ;  /* 0x000000e9b500720c */ /* 0x080fe40003f06270 */
[----:B------:R-:W-:Y:S01]  /*b190*/  FSEL R37, R32, -INF , P1 ;  /* 0xff80000020257808 */ /* 0x000fe20000800000 */
[C---:B------:R-:W-:Y:S01]  /*b1a0*/  VIADD R193, R241.reuse, 0x51 ;  /* 0x00000051f1c17836 */ /* 0x040fe20000000000 */
[-C--:B------:R-:W-:Y:S01]  /*b1b0*/  ISETP.GE.AND P1, PT, R132, R233.reuse, PT ;  /* 0x000000e98400720c */ /* 0x080fe20003f26270 */
[----:B------:R-:W-:Y:S01]  /*b1c0*/  VIADD R248, R241, 0x79 ;  /* 0x00000079f1f87836 */ /* 0x000fe20000000000 */
[----:B------:R-:W-:-:S02]  /*b1d0*/  ISETP.GE.AND P2, PT, R179, R233, PT ;  /* 0x000000e9b300720c */ /* 0x000fc40003f46270 */
[----:B------:R-:W-:Y:S02]  /*b1e0*/  FSEL R13, R13, -INF , P0 ;  /* 0xff8000000d0d7808 */ /* 0x000fe40000000000 */
[-C--:B------:R-:W-:Y:S02]  /*b1f0*/  ISETP.GE.AND P0, PT, R163, R233.reuse, PT ;  /* 0x000000e9a300720c */ /* 0x080fe40003f06270 */
[----:B------:R-:W-:Y:S01]  /*b200*/  FSEL R32, R29, -INF , P1 ;  /* 0xff8000001d207808 */ /* 0x000fe20000800000 */
[C---:B------:R-:W-:Y:S01]  /*b210*/  VIADD R183, R241.reuse, 0x60 ;  /* 0x00000060f1b77836 */ /* 0x040fe20000000000 */
        /* <DEDUP_REMOVED lines=8> */
[-C--:B------:R-:W-:Y:S01]  /*b2a0*/  ISETP.GE.AND P2, PT, R183, R233.reuse, PT ;  /* 0x000000e9b700720c */ /* 0x080fe20003f46270 */
[----:B------:R-:W-:Y:S01]  /*b2b0*/  VIADD R202, R241, 0x99 ;  /* 0x00000099f1ca7836 */ /* 0x000fe20000000000 */
[----:B------:R-:W-:Y:S02]  /*b2c0*/  FSEL R67, R153, -INF , P0 ;  /* 0xff80000099437808 */ /* 0x000fe40000000000 */
[-C--:B------:R-:W-:Y:S01]  /*b2d0*/  ISETP.GE.AND P0, PT, R240, R233.reuse, PT ;  /* 0x000000e9f000720c */ /* 0x080fe20003f06270 */
[----:B------:R-:W-:Y:S01]  /*b2e0*/  VIADD R250, R241, 0x78 ;  /* 0x00000078f1fa7836 */ /* 0x000fe20000000000 */
[-C--:B------:R-:W-:Y:S01]  /*b2f0*/  ISETP.GE.AND P1, PT, R133, R233.reuse, PT ;  /* 0x000000e98500720c */ /* 0x080fe20003f26270 */
[C---:B------:R-:W-:Y:S01]  /*b300*/  VIADD R185, R241.reuse, 0x59 ;  /* 0x00000059f1b97836 */ /* 0x040fe20000000000 */
[----:B------:R-:W-:Y:S01]  /*b310*/  FSEL R12, R12, -INF , P2 ;  /* 0xff8000000c0c7808 */ /* 0x000fe20001000000 */
[----:B------:R-:W-:Y:S01]  /*b320*/  VIADD R246, R241, 0x80 ;  /* 0x00000080f1f67836 */ /* 0x000fe20000000000 */
[----:B------:R-:W-:-:S02]  /*b330*/  ISETP.GE.AND P2, PT, R167, R233, PT ;  /* 0x000000e9a700720c */ /* 0x000fc40003f46270 */
[----:B------:R-:W-:Y:S02]  /*b340*/  FSEL R141, R141, -INF , P0 ;  /* 0xff8000008d8d7808 */ /* 0x000fe40000000000 */
[-C--:B------:R-:W-:Y:S01]  /*b350*/  ISETP.GE.AND P0, PT, R202, R233.reuse, PT ;  /* 0x000000e9ca00720c */ /* 0x080fe20003f06270 */
[C---:B------:R-:W-:Y:S01]  /*b360*/  VIADD R244, R241.reuse, 0x81 ;  /* 0x00000081f1f47836 */ /* 0x040fe20000000000 */
[----:B------:R-:W-:Y:S01]  /*b370*/  FSEL R45, R20, -INF , P1 ;  /* 0xff800000142d7808 */ /* 0x000fe20000800000 */
[C---:B------:R-:W-:Y:S01]  /*b380*/  VIADD R175, R241.reuse, 0x68 ;  /* 0x00000068f1af7836 */ /* 0x040fe20000000000 */
[-C--:B------:R-:W-:Y:S01]  /*b390*/  ISETP.GE.AND P3, PT, R250, R233.reuse, PT ;  /* 0x000000e9fa00720c */ /* 0x080fe20003f66270 */
[----:B------:R-:W-:Y:S01]  /*b3a0*/  VIADD R236, R241, 0x91 ;  /* 0x00000091f1ec7836 */ /* 0x000fe20000000000 */
[----:B------:R-:W-:Y:S02]  /*b3b0*/  ISETP.GE.AND P1, PT, R185, R233, PT ;  /* 0x000000e9b900720c */ /* 0x000fe40003f26270 */
[----:B------:R-:W-:-:S02]  /*b3c0*/  FSEL R9, R9, -INF , P2 ;  /* 0xff80000009097808 */ /* 0x000fc40001000000 */
[-C--:B------:R-:W-:Y:S02]  /*b3d0*/  ISETP.GE.AND P2, PT, R246, R233.reuse, PT ;  /* 0x000000e9f600720c */ /* 0x080fe40003f46270 */
[----:B------:R-:W-:Y:S02]  /*b3e0*/  FSEL R20, R129, -INF , P0 ;  /* 0xff80000081147808 */ /* 0x000fe40000000000 */
[-C--:B------:R-:W-:Y:S01]  /*b3f0*/  ISETP.GE.AND P0, PT, R194, R232.reuse, PT ;  /* 0x000000e8c200720c */ /* 0x080fe20003f06270 */
[C---:B------:R-:W-:Y:S01]  /*b400*/  VIADD R238, R241.reuse, 0x90 ;  /* 0x00000090f1ee7836 */ /* 0x040fe20000000000 */
[----:B------:R-:W-:Y:S01]  /*b410*/  FSEL R76, R152, -INF , P3 ;  /* 0xff800000984c7808 */ /* 0x000fe20001800000 */
[----:B------:R-:W-:Y:S01]  /*b420*/  VIADD R157, R241, 0x71 ;  /* 0x00000071f19d7836 */ /* 0x000fe20000000000 */
[----:B------:R-:W-:Y:S02]  /*b430*/  FSEL R17, R17, -INF , P1 ;  /* 0xff80000011117808 */ /* 0x000fe40000800000 */
[----:B------:R-:W-:Y:S01]  /*b440*/  ISETP.GE.AND P3, PT, R244, R233, PT ;  /* 0x000000e9f400720c */ /* 0x000fe20003f66270 */
[----:B------:R-:W-:Y:S01]  /*b450*/  VIADD R196, R241, 0xa0 ;  /* 0x000000a0f1c47836 */ /* 0x000fe20000000000 */
[----:B------:R-:W-:-:S02]  /*b460*/  ISETP.GE.AND P5, PT, R237, R232, PT ;  /* 0x000000e8ed00720c */ /* 0x000fc40003fa6270 */
[-C--:B------:R-:W-:Y:S02]  /*b470*/  ISETP.GE.AND P1, PT, R175, R233.reuse, PT ;  /* 0x000000e9af00720c */ /* 0x080fe40003f26270 */
[----:B------:R-:W-:Y:S02]  /*b480*/  FSEL R144, R144, -INF , P2 ;  /* 0xff80000090907808 */ /* 0x000fe40001000000 */
[----:B------:R-:W-:Y:S02]  /*b490*/  ISETP.GE.AND P2, PT, R236, R233, PT ;  /* 0x000000e9ec00720c */ /* 0x000fe40003f46270 */
[----:B------:R-:W-:Y:S02]  /*b4a0*/  FSEL R129, R159, -INF , !P0 ;  /* 0xff8000009f817808 */ /* 0x000fe40004000000 */
[----:B------:R-:W-:Y:S02]  /*b4b0*/  ISETP.GE.AND P0, PT, R203, R232, PT ;  /* 0x000000e8cb00720c */ /* 0x000fe40003f06270 */
[----:B------:R-:W-:Y:S01]  /*b4c0*/  FSEL R204, R145, -INF , P3 ;  /* 0xff80000091cc7808 */ /* 0x000fe20001800000 */
[----:B------:R-:W-:Y:S01]  /*b4d0*/  VIADD R242, R241, 0x88 ;  /* 0x00000088f1f27836 */ /* 0x000fe20000000000 */
[----:B------:R-:W-:-:S02]  /*b4e0*/  FSEL R8, R8, -INF , P1 ;  /* 0xff80000008087808 */ /* 0x000fc40000800000 */
[-C--:B------:R-:W-:Y:S02]  /*b4f0*/  ISETP.GE.AND P3, PT, R238, R233.reuse, PT ;  /* 0x000000e9ee00720c */ /* 0x080fe40003f66270 */
[----:B------:R-:W-:Y:S02]  /*b500*/  FSEL R245, R245, -INF , !P5 ;  /* 0xff800000f5f57808 */ /* 0x000fe40006800000 */
[-C--:B------:R-:W-:Y:S02]  /*b510*/  ISETP.GE.AND P1, PT, R157, R233.reuse, PT ;  /* 0x000000e99d00720c */ /* 0x080fe40003f26270 */
[----:B------:R-:W-:Y:S02]  /*b520*/  FSEL R28, R137, -INF , P2 ;  /* 0xff800000891c7808 */ /* 0x000fe40001000000 */
[----:B------:R-:W-:Y:S02]  /*b530*/  ISETP.GE.AND P5, PT, R207, R232, PT ;  /* 0x000000e8cf00720c */ /* 0x000fe40003fa6270 */
[----:B------:R-:W-:-:S02]  /*b540*/  ISETP.GE.AND P2, PT, R196, R233, PT ;  /* 0x000000e9c400720c */ /* 0x000fc40003f46270 */
[----:B------:R-:W-:Y:S02]  /*b550*/  FSEL R165, R60, -INF , !P0 ;  /* 0xff8000003ca57808 */ /* 0x000fe40004000000 */
[----:B------:R-:W-:Y:S02]  /*b560*/  ISETP.GE.AND P0, PT, R2, R232, PT ;  /* 0x000000e80200720c */ /* 0x000fe40003f06270 */
[----:B------:R-:W-:Y:S01]  /*b570*/  FSEL R44, R136, -INF , P3 ;  /* 0xff800000882c7808 */ /* 0x000fe20001800000 */
[----:B------:R-:W-:Y:S01]  /*b580*/  VIADD R206, R241, 0x98 ;  /* 0x00000098f1ce7836 */ /* 0x000fe20000000000 */
[----:B------:R-:W-:Y:S02]  /*b590*/  FSEL R5, R5, -INF , P1 ;  /* 0xff80000005057808 */ /* 0x000fe40000800000 */
[----:B------:R-:W-:Y:S02]  /*b5a0*/  FSEL R136, R72, -INF , !P5 ;  /* 0xff80000048887808 */ /* 0x000fe40006800000 */
[----:B------:R-:W-:-:S02]  /*b5b0*/  ISETP.GE.AND P1, PT, R242, R233, PT ;  /* 0x000000e9f200720c */ /* 0x000fc40003f26270 */
[----:B------:R-:W-:Y:S02]  /*b5c0*/  FSEL R153, R124, -INF , P2 ;  /* 0xff8000007c997808 */ /* 0x000fe40001000000 */
[-C--:B------:R-:W-:Y:S02]  /*b5d0*/  ISETP.GE.AND P5, PT, R197, R232.reuse, PT ;  /* 0x000000e8c500720c */ /* 0x080fe40003fa6270 */
[-C--:B------:R-:W-:Y:S02]  /*b5e0*/  ISETP.GE.AND P2, PT, R205, R232.reuse, PT ;  /* 0x000000e8cd00720c */ /* 0x080fe40003f46270 */
[----:B------:R-:W-:Y:S02]  /*b5f0*/  FSEL R37, R37, -INF , !P0 ;  /* 0xff80000025257808 */ /* 0x000fe40004000000 */
[----:B------:R-:W-:Y:S02]  /*b600*/  ISETP.GE.AND P0, PT, R135, R232, PT ;  /* 0x000000e88700720c */ /* 0x000fe40003f06270 */
[----:B------:R-:W-:-:S02]  /*b610*/  FSEL R69, R140, -INF , P1 ;  /* 0xff8000008c457808 */ /* 0x000fc40000800000 */
[----:B------:R-:W-:Y:S02]  /*b620*/  FSEL R251, R49, -INF , !P5 ;  /* 0xff80000031fb7808 */ /* 0x000fe40006800000 */
[----:B------:R-:W-:Y:S02]  /*b630*/  ISETP.GE.AND P1, PT, R206, R233, PT ;  /* 0x000000e9ce00720c */ /* 0x000fe40003f26270 */
[----:B------:R-:W-:Y:S02]  /*b640*/  FSEL R189, R61, -INF , !P2 ;  /* 0xff8000003dbd7808 */ /* 0x000fe40005000000 */
[-C--:B------:R-:W-:Y:S02]  /*b650*/  ISETP.GE.AND P5, PT, R132, R232.reuse, PT ;  /* 0x000000e88400720c */ /* 0x080fe40003fa6270 */
[----:B------:R-:W-:Y:S02]  /*b660*/  ISETP.GE.AND P2, PT, R151, R232, PT ;  /* 0x000000e89700720c */ /* 0x000fe40003f46270 */
[----:B------:R-:W-:-:S02]  /*b670*/  FSEL R137, R25, -INF , !P0 ;  /* 0xff80000019897808 */ /* 0x000fc40004000000 */
[-C--:B------:R-:W-:Y:S02]  /*b680*/  ISETP.GE.AND P0, PT, R181, R232.reuse, PT ;  /* 0x000000e8b500720c */ /* 0x080fe40003f06270 */
[----:B------:R-:W-:Y:S02]  /*b690*/  FSEL R24, R128, -INF , P1 ;  /* 0xff80000080187808 */ /* 0x000fe40000800000 */
[-C--:B------:R-:W-:Y:S02]  /*b6a0*/  ISETP.GE.AND P3, PT, R200, R232.reuse, PT ;  /* 0x000000e8c800720c */ /* 0x080fe40003f66270 */
[----:B------:R-:W-:Y:S02]  /*b6b0*/  FSEL R177, R32, -INF , !P5 ;  /* 0xff80000020b17808 */ /* 0x000fe40006800000 */
[----:B------:R-:W-:Y:S02]  /*b6c0*/  ISETP.GE.AND P1, PT, R235, R232, PT ;  /* 0x000000e8eb00720c */ /* 0x000fe40003f26270 */
[----:B------:R-:W-:-:S02]  /*b6d0*/  FSEL R187, R48, -INF , !P2 ;  /* 0xff80000030bb7808 */ /* 0x000fc40005000000 */
[-C--:B------:R-:W-:Y:S02]  /*b6e0*/  ISETP.GE.AND P5, PT, R191, R232.reuse, PT ;  /* 0x000000e8bf00720c */ /* 0x080fe40003fa6270 */
[-C--:B------:R-:W-:Y:S02]  /*b6f0*/  ISETP.GE.AND P4, PT, R239, R232.reuse, PT ;  /* 0x000000e8ef00720c */ /* 0x080fe40003f86270 */
[-C--:B------:R-:W-:Y:S02]  /*b700*/  ISETP.GE.AND P2, PT, R133, R232.reuse, PT ;  /* 0x000000e88500720c */ /* 0x080fe40003f46270 */
[----:B------:R-:W-:Y:S02]  /*b710*/  FSEL R60, R13, -INF , !P0 ;  /* 0xff8000000d3c7808 */ /* 0x000fe40004000000 */
[----:B------:R-:W-:Y:S02]  /*b720*/  ISETP.GE.AND P0, PT, R248, R232, PT ;  /* 0x000000e8f800720c */ /* 0x000fe40003f06270 */
[----:B------:R-:W-:-:S02]  /*b730*/  FSEL R128, R161, -INF , !P3 ;  /* 0xff800000a1807808 */ /* 0x000fc40005800000 */
[----:B------:R-:W-:Y:S02]  /*b740*/  FSEL R124, R77, -INF , !P1 ;  /* 0xff8000004d7c7808 */ /* 0x000fe40004800000 */
[-C--:B------:R-:W-:Y:S02]  /*b750*/  ISETP.GE.AND P3, PT, R199, R232.reuse, PT ;  /* 0x000000e8c700720c */ /* 0x080fe40003f66270 */
[----:B------:R-:W-:Y:S02]  /*b760*/  FSEL R16, R16, -INF , !P5 ;  /* 0xff80000010107808 */ /* 0x000fe40006800000 */
[----:B------:R-:W-:Y:S02]  /*b770*/  FSEL R247, R247, -INF , !P4 ;  /* 0xff800000f7f77808 */ /* 0x000fe40006000000 */
[----:B------:R-:W-:Y:S02]  /*b780*/  ISETP.GE.AND P1, PT, R201, R232, PT ;  /* 0x000000e8c900720c */ /* 0x000fe40003f26270 */
[----:B------:R-:W-:-:S02]  /*b790*/  FSEL R45, R45, -INF , !P2 ;  /* 0xff8000002d2d7808 */ /* 0x000fc40005000000 */
[-C--:B------:R-:W-:Y:S01]  /*b7a0*/  ISETP.GE.AND P5, PT, R167, R232.reuse, PT ;  /* 0x000000e8a700720c */ /* 0x080fe20003fa6270 */
[C---:B------:R-:W-:Y:S01]  /*b7b0*/  VIADD R190, R241.reuse, 0xa8 ;  /* 0x000000a8f1be7836 */ /* 0x040fe20000000000 */
[-C--:B------:R-:W-:Y:S02]  /*b7c0*/  ISETP.GE.AND P6, PT, R241, R232.reuse, PT ;  /* 0x000000e8f100720c */ /* 0x080fe40003fc6270 */
[-C--:B------:R-:W-:Y:S02]  /*b7d0*/  ISETP.GE.AND P4, PT, R211, R232.reuse, PT ;  /* 0x000000e8d300720c */ /* 0x080fe40003f86270 */
[-C--:B------:R-:W-:Y:S02]  /*b7e0*/  ISETP.GE.AND P2, PT, R157, R232.reuse, PT ;  /* 0x000000e89d00720c */ /* 0x080fe40003f46270 */
[----:B------:R-:W-:Y:S02]  /*b7f0*/  FSEL R67, R67, -INF , !P0 ;  /* 0xff80000043437808 */ /* 0x000fe40004000000 */
[----:B------:R-:W-:-:S02]  /*b800*/  ISETP.GE.AND P0, PT, R236, R232, PT ;  /* 0x000000e8ec00720c */ /* 0x000fc40003f06270 */
[----:B------:R-:W-:Y:S02]  /*b810*/  FSEL R56, R56, -INF , !P3 ;  /* 0xff80000038387808 */ /* 0x000fe40005800000 */
[----:B------:R-:W-:Y:S02]  /*b820*/  FSEL R169, R57, -INF , !P1 ;  /* 0xff80000039a97808 */ /* 0x000fe40004800000 */
[-C--:B------:R-:W-:Y:S02]  /*b830*/  ISETP.GE.AND P3, PT, R179, R232.reuse, PT ;  /* 0x000000e8b300720c */ /* 0x080fe40003f66270 */
[----:B------:R-:W-:Y:S01]  /*b840*/  FSEL R72, R9, -INF , !P5 ;  /* 0xff80000009487808 */ /* 0x000fe20006800000 */
[----:B------:R-:W-:Y:S01]  /*b850*/  VIADD R192, R241, 0xa1 ;  /* 0x000000a1f1c07836 */ /* 0x000fe20000000000 */
[----:B------:R-:W-:Y:S02]  /*b860*/  FSEL R73, R73, -INF , !P4 ;  /* 0xff80000049497808 */ /* 0x000fe40006000000 */
[----:B------:R-:W-:-:S02]  /*b870*/  ISETP.GE.AND P1, PT, R171, R232, PT ;  /* 0x000000e8ab00720c */ /* 0x000fc40003f26270 */
[-C--:B------:R-:W-:Y:S02]  /*b880*/  ISETP.GE.AND P5, PT, R246, R232.reuse, PT ;  /* 0x000000e8f600720c */ /* 0x080fe40003fa6270 */
[----:B------:R-:W-:Y:S02]  /*b890*/  FSEL R61, R5, -INF , !P2 ;  /* 0xff800000053d7808 */ /* 0x000fe40005000000 */
[----:B------:R-:W-:Y:S02]  /*b8a0*/  FSEL R249, R249, -INF , !P6 ;  /* 0xff800000f9f97808 */ /* 0x000fe40007000000 */
[-C--:B------:R-:W-:Y:S02]  /*b8b0*/  ISETP.GE.AND P4, PT, R195, R232.reuse, PT ;  /* 0x000000e8c300720c */ /* 0x080fe40003f86270 */
[----:B------:R-:W-:Y:S02]  /*b8c0*/  ISETP.GE.AND P2, PT, R240, R232, PT ;  /* 0x000000e8f000720c */ /* 0x000fe40003f46270 */
[----:B------:R-:W-:-:S02]  /*b8d0*/  FSEL R28, R28, -INF , !P0 ;  /* 0xff8000001c1c7808 */ /* 0x000fc40004000000 */
[----:B------:R-:W-:Y:S02]  /*b8e0*/  ISETP.GE.AND P0, PT, R190, R233, PT ;  /* 0x000000e9be00720c */ /* 0x000fe40003f06270 */
[----:B------:R-:W-:Y:S01]  /*b8f0*/  FSEL R145, R29, -INF , !P3 ;  /* 0xff8000001d917808 */ /* 0x000fe20005800000 */
[----:B------:R-:W-:Y:S01]  /*b900*/  VIADD R188, R241, 0xa9 ;  /* 0x000000a9f1bc7836 */ /* 0x000fe20000000000 */
[----:B------:R-:W-:Y:S02]  /*b910*/  FSEL R36, R36, -INF , !P1 ;  /* 0xff80000024247808 */ /* 0x000fe40004800000 */
[----:B------:R-:W-:Y:S02]  /*b920*/  ISETP.GE.AND P3, PT, R185, R232, PT ;  /* 0x000000e8b900720c */ /* 0x000fe40003f66270 */
[----:B------:R-:W-:Y:S02]  /*b930*/  FSEL R212, R144, -INF , !P5 ;  /* 0xff80000090d47808 */ /* 0x000fe40006800000 */
[----:B------:R-:W-:-:S02]  /*b940*/  FMNMX3.FTZ R5, R249, R247, R245, !PT ;  /* 0x000000f7f9057276 */ /* 0x000fc400078100f5 */
[----:B------:R-:W-:Y:S02]  /*b950*/  FSEL R173, R33, -INF , !P4 ;  /* 0xff80000021ad7808 */ /* 0x000fe40006000000 */
[-C--:B------:R-:W-:Y:S02]  /*b960*/  ISETP.GE.AND P1, PT, R183, R232.reuse, PT ;  /* 0x000000e8b700720c */ /* 0x080fe40003f26270 */
[-C--:B------:R-:W-:Y:S02]  /*b970*/  ISETP.GE.AND P5, PT, R206, R232.reuse, PT ;  /* 0x000000e8ce00720c */ /* 0x080fe40003fa6270 */
[----:B------:R-:W-:Y:S02]  /*b980*/  FSEL R198, R141, -INF , !P2 ;  /* 0xff8000008dc67808 */ /* 0x000fe40005000000 */
[----:B------:R-:W-:Y:S02]  /*b990*/  ISETP.GE.AND P4, PT, R193, R232, PT ;  /* 0x000000e8c100720c */ /* 0x000fe40003f86270 */
[----:B------:R-:W-:-:S02]  /*b9a0*/  ISETP.GE.AND P2, PT, R192, R233, PT ;  /* 0x000000e9c000720c */ /* 0x000fc40003f46270 */
[----:B------:R-:W-:Y:S01]  /*b9b0*/  FSEL R77, R120, -INF , P0 ;  /* 0xff800000784d7808 */ /* 0x000fe20000000000 */
[----:B------:R-:W-:Y:S01]  /*b9c0*/  IMAD.MOV.U32 R120, RZ, RZ, R73 ;  /* 0x000000ffff787224 */ /* 0x000fe200078e0049 */
[----:B------:R-:W-:Y:S02]  /*b9d0*/  FSEL R140, R17, -INF , !P3 ;  /* 0xff800000118c7808 */ /* 0x000fe40005800000 */
[----:B------:R-:W-:Y:S02]  /*b9e0*/  FMNMX3.FTZ R5, R5, R128, R129, !PT ;  /* 0x0000008005057276 */ /* 0x000fe40007810081 */
[----:B------:R-:W-:Y:S02]  /*b9f0*/  ISETP.GE.AND P3, PT, R163, R232, PT ;  /* 0x000000e8a300720c */ /* 0x000fe40003f66270 */
[----:B------:R-:W-:Y:S02]  /*ba00*/  FSEL R49, R12, -INF , !P1 ;  /* 0xff8000000c317808 */ /* 0x000fe40004800000 */
[----:B------:R-:W-:-:S02]  /*ba10*/  FSEL R24, R24, -INF , !P5 ;  /* 0xff80000018187808 */ /* 0x000fc40006800000 */
[----:B------:R-:W-:Y:S02]  /*ba20*/  FSEL R152, R21, -INF , !P4 ;  /* 0xff80000015987808 */ /* 0x000fe40006000000 */
[----:B------:R-:W-:Y:S02]  /*ba30*/  ISETP.GE.AND P5, PT, R188, R233, PT ;  /* 0x000000e9bc00720c */ /* 0x000fe40003fa6270 */
[----:B------:R-:W-:Y:S01]  /*ba40*/  FSEL R12, R125, -INF , P2 ;  /* 0xff8000007d0c7808 */ /* 0x000fe20001000000 */
[----:B------:R-:W-:Y:S01]  /*ba50*/  IMAD.MOV.U32 R125, RZ, RZ, R136 ;  /* 0x000000ffff7d7224 */ /* 0x000fe200078e0088 */
[----:B------:R-:W-:Y:S02]  /*ba60*/  ISETP.GE.AND P4, PT, R175, R232, PT ;  /* 0x000000e8af00720c */ /* 0x000fe40003f86270 */
[----:B------:R-:W-:Y:S02]  /*ba70*/  FMNMX3.FTZ R5, R5, R124, R120, !PT ;  /* 0x0000007c05057276 */ /* 0x000fe40007810078 */
[----:B------:R-:W-:-:S02]  /*ba80*/  FSEL R57, R4, -INF , !P3 ;  /* 0xff80000004397808 */ /* 0x000fc40005800000 */
[----:B------:R-:W-:Y:S01]  /*ba90*/  FSEL R4, R121, -INF , P5 ;  /* 0xff80000079047808 */ /* 0x000fe20002800000 */
[----:B------:R-:W-:Y:S01]  /*baa0*/  IMAD.MOV.U32 R121, RZ, RZ, R165 ;  /* 0x000000ffff797224 */ /* 0x000fe200078e00a5 */
        /* <DEDUP_REMOVED lines=13> */
[----:B------:R-:W-:Y:S02]  /*bb80*/  FMNMX3.FTZ R9, R9, R72, R57, !PT ;  /* 0x0000004809097276 */ /* 0x000fe40007810039 */
[----:B------:R-:W-:-:S02]  /*bb90*/  ISETP.GE.AND P4, PT, R244, R232, PT ;  /* 0x000000e8f400720c */ /* 0x000fc40003f86270 */
[-C--:B------:R-:W-:Y:S02]  /*bba0*/  ISETP.GE.AND P3, PT, R242, R232.reuse, PT ;  /* 0x000000e8f200720c */ /* 0x080fe40003f66270 */
[----:B------:R-:W-:Y:S02]  /*bbb0*/  FMNMX3.FTZ R9, R9, R61, R76, !PT ;  /* 0x0000003d09097276 */ /* 0x000fe4000781004c */
[----:B------:R-:W-:Y:S02]  /*bbc0*/  ISETP.GE.AND P1, PT, R238, R232, PT ;  /* 0x000000e8ee00720c */ /* 0x000fe40003f26270 */
[----:B------:R-:W-:Y:S02]  /*bbd0*/  FSEL R204, R204, -INF , !P4 ;  /* 0xff800000cccc7808 */ /* 0x000fe40006000000 */
[----:B------:R-:W-:Y:S02]  /*bbe0*/  FSEL R69, R69, -INF , !P3 ;  /* 0xff80000045457808 */ /* 0x000fe40005800000 */
[----:B------:R-:W-:-:S02]  /*bbf0*/  FMNMX3.FTZ R9, R9, R67, R212, !PT ;  /* 0x0000004309097276 */ /* 0x000fc400078100d4 */
[----:B------:R-:W-:Y:S02]  /*bc00*/  FSEL R44, R44, -INF , !P1 ;  /* 0xff8000002c2c7808 */ /* 0x000fe40004800000 */
[----:B------:R-:W-:Y:S01]  /*bc10*/  FMNMX3.FTZ R9, R9, R204, R69, !PT ;  /* 0x000000cc09097276 */ /* 0x000fe20007810045 */
[----:B------:R-:W-:Y:S01]  /*bc20*/  VIADD R186, R241, 0xb0 ;  /* 0x000000b0f1ba7836 */ /* 0x000fe20000000000 */
[-C--:B------:R-:W-:Y:S02]  /*bc30*/  ISETP.GE.AND P4, PT, R202, R232.reuse, PT ;  /* 0x000000e8ca00720c */ /* 0x080fe40003f86270 */
[----:B------:R-:W-:Y:S02]  /*bc40*/  ISETP.GE.AND P3, PT, R196, R232, PT ;  /* 0x000000e8c400720c */ /* 0x000fe40003f66270 */
[----:B------:R-:W-:Y:S01]  /*bc50*/  FMNMX3.FTZ R9, R9, R198, R44, !PT ;  /* 0x000000c609097276 */ /* 0x000fe2000781002c */
[C---:B------:R-:W-:Y:S01]  /*bc60*/  VIADD R184, R241.reuse, 0xb1 ;  /* 0x000000b1f1b87836 */ /* 0x040fe20000000000 */
[-C--:B------:R-:W-:Y:S01]  /*bc70*/  ISETP.GE.AND P1, PT, R192, R232.reuse, PT ;  /* 0x000000e8c000720c */ /* 0x080fe20003f26270 */
[C---:B------:R-:W-:Y:S01]  /*bc80*/  VIADD R182, R241.reuse, 0xb8 ;  /* 0x000000b8f1b67836 */ /* 0x040fe20000000000 */
[----:B------:R-:W-:Y:S01]  /*bc90*/  FSEL R20, R20, -INF , !P4 ;  /* 0xff80000014147808 */ /* 0x000fe20006000000 */
[----:B------:R-:W-:Y:S01]  /*bca0*/  VIADD R180, R241, 0xb9 ;  /* 0x000000b9f1b47836 */ /* 0x000fe20000000000 */
[----:B------:R-:W-:-:S02]  /*bcb0*/  ISETP.GE.AND P6, PT, R190, R232, PT ;  /* 0x000000e8be00720c */ /* 0x000fc40003fc6270 */
[----:B------:R-:W-:Y:S02]  /*bcc0*/  FSEL R153, R153, -INF , !P3 ;  /* 0xff80000099997808 */ /* 0x000fe40005800000 */
[----:B------:R-:W-:Y:S02]  /*bcd0*/  ISETP.GE.AND P4, PT, R186, R233, PT ;  /* 0x000000e9ba00720c */ /* 0x000fe40003f86270 */
[----:B------:R-:W-:Y:S02]  /*bce0*/  FMNMX3.FTZ R8, R9, R28, R24, !PT ;  /* 0x0000001c09087276 */ /* 0x000fe40007810018 */
[-C--:B------:R-:W-:Y:S01]  /*bcf0*/  ISETP.GE.AND P5, PT, R188, R232.reuse, PT ;  /* 0x000000e8bc00720c */ /* 0x080fe20003fa6270 */
[----:B------:R-:W-:Y:S01]  /*bd00*/  VIADD R178, R241, 0xc0 ;  /* 0x000000c0f1b27836 */ /* 0x000fe20000000000 */
[----:B------:R-:W-:Y:S02]  /*bd10*/  FSEL R12, R12, -INF , !P1 ;  /* 0xff8000000c0c7808 */ /* 0x000fe40004800000 */
[----:B------:R-:W-:-:S02]  /*bd20*/  ISETP.GE.AND P3, PT, R186, R232, PT ;  /* 0x000000e8ba00720c */ /* 0x000fc40003f66270 */
[-C--:B------:R-:W-:Y:S02]  /*bd30*/  ISETP.GE.AND P1, PT, R184, R233.reuse, PT ;  /* 0x000000e9b800720c */ /* 0x080fe40003f26270 */
[----:B------:R-:W-:Y:S02]  /*bd40*/  FSEL R77, R77, -INF , !P6 ;  /* 0xff8000004d4d7808 */ /* 0x000fe40007000000 */
[-C--:B------:R-:W-:Y:S02]  /*bd50*/  ISETP.GE.AND P0, PT, R182, R233.reuse, PT ;  /* 0x000000e9b600720c */ /* 0x080fe40003f06270 */
[----:B------:R-:W-:Y:S02]  /*bd60*/  FSEL R73, R116, -INF , P4 ;  /* 0xff80000074497808 */ /* 0x000fe40002000000 */
[----:B------:R-:W-:Y:S01]  /*bd70*/  FMNMX3.FTZ R8, R8, R20, R153, !PT ;  /* 0x0000001408087276 */ /* 0x000fe20007810099 */
[C---:B------:R-:W-:Y:S01]  /*bd80*/  VIADD R174, R241.reuse, 0xc8 ;  /* 0x000000c8f1ae7836 */ /* 0x040fe20000000000 */
[----:B------:R-:W-:Y:S01]  /*bd90*/  FSEL R4, R4, -INF , !P5 ;  /* 0xff80000004047808 */ /* 0x000fe20006800000 */
[C---:B------:R-:W-:Y:S01]  /*bda0*/  VIADD R176, R241.reuse, 0xc1 ;  /* 0x000000c1f1b07836 */ /* 0x040fe20000000000 */
[----:B------:R-:W-:Y:S01]  /*bdb0*/  ISETP.GE.AND P5, PT, R180, R233, PT ;  /* 0x000000e9b400720c */ /* 0x000fe20003fa6270 */
[----:B------:R-:W-:Y:S01]  /*bdc0*/  VIADD R170, R241, 0xd0 ;  /* 0x000000d0f1aa7836 */ /* 0x000fe20000000000 */
[----:B------:R-:W-:-:S02]  /*bdd0*/  ISETP.GE.AND P2, PT, R184, R232, PT ;  /* 0x000000e8b800720c */ /* 0x000fc40003f46270 */
[----:B------:R-:W-:Y:S02]  /*bde0*/  ISETP.GE.AND P6, PT, R182, R232, PT ;  /* 0x000000e8b600720c */ /* 0x000fe40003fc6270 */
[----:B------:R-:W-:Y:S02]  /*bdf0*/  FSEL R73, R73, -INF , !P3 ;  /* 0xff80000049497808 */ /* 0x000fe40005800000 */
[----:B------:R-:W-:Y:S02]  /*be00*/  ISETP.GE.AND P4, PT, R178, R233, PT ;  /* 0x000000e9b200720c */ /* 0x000fe40003f86270 */
[----:B------:R-:W-:Y:S02]  /*be10*/  FSEL R117, R117, -INF , P1 ;  /* 0xff80000075757808 */ /* 0x000fe40000800000 */
[----:B------:R-:W-:Y:S02]  /*be20*/  FSEL R21, R112, -INF , P0 ;  /* 0xff80000070157808 */ /* 0x000fe40000000000 */
[----:B------:R-:W-:Y:S01]  /*be30*/  FMNMX3.FTZ R8, R8, R12, R77, !PT ;  /* 0x0000000c08087276 */ /* 0x000fe2000781004d */
[----:B------:R-:W-:Y:S01]  /*be40*/  VIADD R172, R241, 0xc9 ;  /* 0x000000c9f1ac7836 */ /* 0x000fe20000000000 */
[----:B------:R-:W-:-:S02]  /*be50*/  FSEL R113, R113, -INF , P5 ;  /* 0xff80000071717808 */ /* 0x000fc40002800000 */
[-C--:B------:R-:W-:Y:S02]  /*be60*/  ISETP.GE.AND P0, PT, R174, R233.reuse, PT ;  /* 0x000000e9ae00720c */ /* 0x080fe40003f06270 */
[-C--:B------:R-:W-:Y:S02]  /*be70*/  ISETP.GE.AND P5, PT, R180, R232.reuse, PT ;  /* 0x000000e8b400720c */ /* 0x080fe40003fa6270 */
[----:B------:R-:W-:Y:S02]  /*be80*/  ISETP.GE.AND P3, PT, R178, R232, PT ;  /* 0x000000e8b200720c */ /* 0x000fe40003f66270 */
[----:B------:R-:W-:Y:S02]  /*be90*/  FSEL R165, R117, -INF , !P2 ;  /* 0xff80000075a57808 */ /* 0x000fe40005000000 */
[----:B------:R-:W-:Y:S02]  /*bea0*/  ISETP.GE.AND P1, PT, R176, R233, PT ;  /* 0x000000e9b000720c */ /* 0x000fe40003f26270 */
[----:B------:R-:W-:-:S02]  /*beb0*/  FSEL R21, R21, -INF , !P6 ;  /* 0xff80000015157808 */ /* 0x000fc40007000000 */
[----:B------:R-:W-:Y:S02]  /*bec0*/  FSEL R17, R108, -INF , P4 ;  /* 0xff8000006c117808 */ /* 0x000fe40002000000 */
[----:B------:R-:W-:Y:S02]  /*bed0*/  FMNMX3.FTZ R8, R8, R4, R73, !PT ;  /* 0x0000000408087276 */ /* 0x000fe40007810049 */
[----:B------:R-:W-:Y:S01]  /*bee0*/  ISETP.GE.AND P4, PT, R170, R233, PT ;  /* 0x000000e9aa00720c */ /* 0x000fe20003f86270 */
[C---:B------:R-:W-:Y:S01]  /*bef0*/  VIADD R168, R241.reuse, 0xd1 ;  /* 0x000000d1f1a87836 */ /* 0x040fe20000000000 */
[-C--:B------:R-:W-:Y:S01]  /*bf00*/  ISETP.GE.AND P6, PT, R174, R232.reuse, PT ;  /* 0x000000e8ae00720c */ /* 0x080fe20003fc6270 */
[----:B------:R-:W-:Y:S01]  /*bf10*/  VIADD R166, R241, 0xd8 ;  /* 0x000000d8f1a67836 */ /* 0x000fe20000000000 */
[----:B------:R-:W-:Y:S02]  /*bf20*/  FSEL R159, R113, -INF , !P5 ;  /* 0xff800000719f7808 */ /* 0x000fe40006800000 */
[----:B------:R-:W-:Y:S01]  /*bf30*/  FSEL R5, R104, -INF , P0 ;  /* 0xff80000068057808 */ /* 0x000fe20000000000 */
[----:B------:R-:W-:Y:S01]  /*bf40*/  VIADD R68, R241, 0xe0 ;  /* 0x000000e0f1447836 */ /* 0x000fe20000000000 */
[----:B------:R-:W-:-:S02]  /*bf50*/  ISETP.GE.AND P2, PT, R176, R232, PT ;  /* 0x000000e8b000720c */ /* 0x000fc40003f46270 */
[----:B------:R-:W-:Y:S02]  /*bf60*/  ISETP.GE.AND P5, PT, R172, R233, PT ;  /* 0x000000e9ac00720c */ /* 0x000fe40003fa6270 */
[----:B------:R-:W-:Y:S02]  /*bf70*/  FSEL R17, R17, -INF , !P3 ;  /* 0xff80000011117808 */ /* 0x000fe40005800000 */
[----:B------:R-:W-:Y:S02]  /*bf80*/  FSEL R13, R109, -INF , P1 ;  /* 0xff8000006d0d7808 */ /* 0x000fe40000800000 */
[----:B------:R-:W-:Y:S01]  /*bf90*/  FMNMX3.FTZ R8, R8, R165, R21, !PT ;  /* 0x000000a508087276 */ /* 0x000fe20007810015 */
[----:B------:R-:W-:Y:S01]  /*bfa0*/  VIADD R70, R241, 0xd9 ;  /* 0x000000d9f1467836 */ /* 0x000fe20000000000 */
[----:B------:R-:W-:Y:S02]  /*bfb0*/  ISETP.GE.AND P3, PT, R170, R232, PT ;  /* 0x000000e8aa00720c */ /* 0x000fe40003f66270 */
[----:B------:R-:W-:Y:S01]  /*bfc0*/  FSEL R100, R100, -INF , P4 ;  /* 0xff80000064647808 */ /* 0x000fe20002000000 */
[----:B------:R-:W-:Y:S01]  /*bfd0*/  IMAD.MOV.U32 R112, RZ, RZ, R169 ;  /* 0x000000ffff707224 */ /* 0x000fe200078e00a9 */
[----:B------:R-:W-:-:S02]  /*bfe0*/  FSEL R5, R5, -INF , !P6 ;  /* 0xff80000005057808 */ /* 0x000fc40007000000 */
[----:B------:R-:W-:Y:S02]  /*bff0*/  FSEL R13, R13, -INF , !P2 ;  /* 0xff8000000d0d7808 */ /* 0x000fe40005000000 */
[-C--:B------:R-:W-:Y:S02]  /*c000*/  ISETP.GE.AND P1, PT, R168, R233.reuse, PT ;  /* 0x000000e9a800720c */ /* 0x080fe40003f26270 */
[----:B------:R-:W-:Y:S02]  /*c010*/  ISETP.GE.AND P0, PT, R166, R233, PT ;  /* 0x000000e9a600720c */ /* 0x000fe40003f06270 */
[----:B------:R-:W-:Y:S02]  /*c020*/  FSEL R25, R105, -INF , P5 ;  /* 0xff80000069197808 */ /* 0x000fe40002800000 */
[----:B------:R-:W-:Y:S02]  /*c030*/  ISETP.GE.AND P6, PT, R172, R232, PT ;  /* 0x000000e8ac00720c */ /* 0x000fe40003fc6270 */
[----:B------:R-:W-:Y:S01]  /*c040*/  FMNMX3.FTZ R8, R8, R159, R17, !PT ;  /* 0x0000009f08087276 */ /* 0x000fe20007810011 */
[C---:B------:R-:W-:Y:S01]  /*c050*/  VIADD R164, R241.reuse, 0xe1 ;  /* 0x000000e1f1a47836 */ /* 0x040fe20000000000 */
[----:B------:R-:W-:Y:S01]  /*c060*/  FSEL R169, R100, -INF , !P3 ;  /* 0xff80000064a97808 */ /* 0x000fe20005800000 */
[----:B------:R-:W-:Y:S01]  /*c070*/  VIADD R162, R241, 0xe8 ;  /* 0x000000e8f1a27836 */ /* 0x000fe20000000000 */
[----:B------:R-:W-:-:S02]  /*c080*/  ISETP.GE.AND P3, PT, R68, R233, PT ;  /* 0x000000e94400720c */ /* 0x000fc40003f66270 */
[----:B------:R-:W-:Y:S02]  /*c090*/  ISETP.GE.AND P4, PT, R70, R233, PT ;  /* 0x000000e94600720c */ /* 0x000fe40003f86270 */
[-C--:B------:R-:W-:Y:S02]  /*c0a0*/  ISETP.GE.AND P2, PT, R168, R232.reuse, PT ;  /* 0x000000e8a800720c */ /* 0x080fe40003f46270 */
[----:B------:R-:W-:Y:S02]  /*c0b0*/  ISETP.GE.AND P5, PT, R166, R232, PT ;  /* 0x000000e8a600720c */ /* 0x000fe40003fa6270 */
[----:B------:R-:W-:Y:S02]  /*c0c0*/  FSEL R25, R25, -INF , !P6 ;  /* 0xff80000019197808 */ /* 0x000fe40007000000 */
[----:B------:R-:W-:Y:S02]  /*c0d0*/  FSEL R101, R101, -INF , P1 ;  /* 0xff80000065657808 */ /* 0x000fe40000800000 */
[----:B------:R-:W-:-:S02]  /*c0e0*/  FSEL R96, R96, -INF , P0 ;  /* 0xff80000060607808 */ /* 0x000fc40000000000 */
[----:B------:R-:W-:Y:S01]  /*c0f0*/  FMNMX3.FTZ R8, R8, R13, R5, !PT ;  /* 0x0000000d08087276 */ /* 0x000fe20007810005 */
[C---:B------:R-:W-:Y:S01]  /*c100*/  VIADD R158, R241.reuse, 0xf0 ;  /* 0x000000f0f19e7836 */ /* 0x040fe20000000000 */
[----:B------:R-:W-:Y:S01]  /*c110*/  ISETP.GE.AND P6, PT, R68, R232, PT ;  /* 0x000000e84400720c */ /* 0x000fe20003fc6270 */
[----:B------:R-:W-:Y:S01]  /*c120*/  VIADD R160, R241, 0xe9 ;  /* 0x000000e9f1a07836 */ /* 0x000fe20000000000 */
[----:B------:R-:W-:Y:S01]  /*c130*/  FSEL R92, R92, -INF , P3 ;  /* 0xff8000005c5c7808 */ /* 0x000fe20001800000 */
[----:B------:R-:W-:Y:S01]  /*c140*/  IMAD.MOV.U32 R116, RZ, RZ, R189 ;  /* 0x000000ffff747224 */ /* 0x000fe200078e00bd */
[-C--:B------:R-:W-:Y:S01]  /*c150*/  ISETP.GE.AND P1, PT, R164, R233.reuse, PT ;  /* 0x000000e9a400720c */ /* 0x080fe20003f26270 */
[----:B------:R-:W-:Y:S01]  /*c160*/  IMAD.MOV.U32 R105, RZ, RZ, R177 ;  /* 0x000000ffff697224 */ /* 0x000fe200078e00b1 */
[----:B------:R-:W-:Y:S02]  /*c170*/  ISETP.GE.AND P0, PT, R162, R233, PT ;  /* 0x000000e9a200720c */ /* 0x000fe40003f06270 */
[----:B------:R-:W-:Y:S01]  /*c180*/  FSEL R97, R97, -INF , P4 ;  /* 0xff80000061617808 */ /* 0x000fe20002000000 */
[----:B------:R-:W-:Y:S01]  /*c190*/  IMAD.MOV.U32 R108, RZ, RZ, R187 ;  /* 0x000000ffff6c7224 */ /* 0x000fe200078e00bb */
[----:B------:R-:W-:-:S02]  /*c1a0*/  FSEL R177, R101, -INF , !P2 ;  /* 0xff80000065b17808 */ /* 0x000fc40005000000 */
[----:B------:R-:W-:Y:S02]  /*c1b0*/  FSEL R189, R96, -INF , !P5 ;  /* 0xff80000060bd7808 */ /* 0x000fe40006800000 */
[-C--:B------:R-:W-:Y:S02]  /*c1c0*/  ISETP.GE.AND P4, PT, R70, R232.reuse, PT ;  /* 0x000000e84600720c */ /* 0x080fe40003f86270 */
[----:B------:R-:W-:Y:S01]  /*c1d0*/  FMNMX3.FTZ R8, R8, R25, R169, !PT ;  /* 0x0000001908087276 */ /* 0x000fe200078100a9 */
[C---:B------:R-:W-:Y:S01]  /*c1e0*/  VIADD R156, R241.reuse, 0xf1 ;  /* 0x000000f1f19c7836 */ /* 0x040fe20000000000 */
[----:B------:R-:W-:Y:S01]  /*c1f0*/  FSEL R187, R92, -INF , !P6 ;  /* 0xff8000005cbb7808 */ /* 0x000fe20007000000 */
[----:B------:R-:W-:Y:S01]  /*c200*/  VIADD R134, R241, 0xf8 ;  /* 0x000000f8f1867836 */ /* 0x000fe20000000000 */
[-C--:B------:R-:W-:Y:S01]  /*c210*/  ISETP.GE.AND P2, PT, R164, R232.reuse, PT ;  /* 0x000000e8a400720c */ /* 0x080fe20003f46270 */
[----:B------:R-:W-:Y:S01]  /*c220*/  IMAD.MOV.U32 R100, RZ, RZ, R173 ;  /* 0x000000ffff647224 */ /* 0x000fe200078e00ad */
[----:B------:R-:W-:-:S02]  /*c230*/  ISETP.GE.AND P5, PT, R162, R232, PT ;  /* 0x000000e8a200720c */ /* 0x000fc40003fa6270 */
[-C--:B------:R-:W-:Y:S02]  /*c240*/  ISETP.GE.AND P6, PT, R158, R233.reuse, PT ;  /* 0x000000e99e00720c */ /* 0x080fe40003fc6270 */
[----:B------:R-:W-:Y:S02]  /*c250*/  FSEL R93, R93, -INF , P1 ;  /* 0xff8000005d5d7808 */ /* 0x000fe40000800000 */
[----:B------:R-:W-:Y:S02]  /*c260*/  FSEL R88, R88, -INF , P0 ;  /* 0xff80000058587808 */ /* 0x000fe40000000000 */
[----:B------:R-:W-:Y:S02]  /*c270*/  FSEL R173, R97, -INF , !P4 ;  /* 0xff80000061ad7808 */ /* 0x000fe40006000000 */
[----:B------:R-:W-:Y:S02]  /*c280*/  ISETP.GE.AND P3, PT, R160, R233, PT ;  /* 0x000000e9a000720c */ /* 0x000fe40003f66270 */
[----:B------:R-:W-:Y:S01]  /*c290*/  FMNMX3.FTZ R8, R8, R177, R189, !PT ;  /* 0x000000b108087276 */ /* 0x000fe200078100bd */
[----:B------:R-:W-:Y:S01]  /*c2a0*/  IMAD.MOV.U32 R104, RZ, RZ, R36 ;  /* 0x000000ffff687224 */ /* 0x000fe200078e0024 */
[----:B------:R-:W-:Y:S01]  /*c2b0*/  FSEL R161, R93, -INF , !P2 ;  /* 0xff8000005da17808 */ /* 0x000fe20005000000 */
[----:B------:R-:W-:Y:S01]  /*c2c0*/  VIADD R0, R241, 0xf9 ;  /* 0x000000f9f1007836 */ /* 0x000fe20000000000 */
[----:B------:R-:W-:-:S02]  /*c2d0*/  FSEL R141, R88, -INF , !P5 ;  /* 0xff800000588d7808 */ /* 0x000fc40006800000 */
[----:B------:R-:W-:Y:S02]  /*c2e0*/  FSEL R36, R84, -INF , P6 ;  /* 0xff80000054247808 */ /* 0x000fe40003000000 */
[-C--:B------:R-:W-:Y:S02]  /*c2f0*/  ISETP.GE.AND P0, PT, R156, R233.reuse, PT ;  /* 0x000000e99c00720c */ /* 0x080fe40003f06270 */
[----:B------:R-:W-:Y:S02]  /*c300*/  ISETP.GE.AND P2, PT, R134, R233, PT ;  /* 0x000000e98600720c */ /* 0x000fe40003f46270 */
[----:B------:R-:W-:Y:S02]  /*c310*/  FSEL R89, R89, -INF , P3 ;  /* 0xff80000059597808 */ /* 0x000fe40001800000 */
[-C--:B------:R-:W-:Y:S02]  /*c320*/  ISETP.GE.AND P6, PT, R160, R232.reuse, PT ;  /* 0x000000e8a000720c */ /* 0x080fe40003fc6270 */
[----:B------:R-:W-:-:S02]  /*c330*/  ISETP.GE.AND P5, PT, R158, R232, PT ;  /* 0x000000e89e00720c */ /* 0x000fc40003fa6270 */
[----:B------:R-:W-:Y:S01]  /*c340*/  FMNMX3.FTZ R8, R8, R173, R187, !PT ;  /* 0x000000ad08087276 */ /* 0x000fe200078100bb */
[----:B------:R-:W-:Y:S01]  /*c350*/  IMAD.MOV.U32 R117, RZ, RZ, R56 ;  /* 0x000000ffff757224 */ /* 0x000fe200078e0038 */
[-C--:B------:R-:W-:Y:S01]  /*c360*/  ISETP.GE.AND P4, PT, R156, R232.reuse, PT ;  /* 0x000000e89c00720c */ /* 0x080fe20003f86270 */
[----:B------:R-:W-:Y:S01]  /*c370*/  IMAD.MOV.U32 R109, RZ, RZ, R37 ;  /* 0x000000ffff6d7224 */ /* 0x000fe200078e0025 */
        /* <DEDUP_REMOVED lines=13> */
[----:B------:R-:W-:Y:S02]  /*c450*/  FMNMX3.FTZ R9, R8, R37, R56, !PT ;  /* 0x0000002508097276 */ /* 0x000fe40007810038 */
[----:B------:R-:W-:Y:S02]  /*c460*/  ISETP.GE.AND P5, PT, R237, R225, PT ;  /* 0x000000e1ed00720c */ /* 0x000fe40003fa6270 */
[----:B------:R-:W-:-:S02]  /*c470*/  FMNMX.FTZ R8, R48, R9, !PT ;  /* 0x0000000930087209 */ /* 0x000fc40007810000 */
[----:B------:R-:W-:-:S03]  /*c480*/  LOP3.LUT R234, R234, 0xfffffffe, RZ, 0xc0, !PT ;  /* 0xfffffffeeaea7812 */ /* 0x000fc600078ec0ff */
[----:B------:R-:W1:Y:S06]  /*c490*/  SHFL.BFLY PT, R9, R8, 0x2, 0x1f ;  /* 0x0c401f0008097f89 */ /* 0x000e6c00000e0000 */
[----:B------:R-:W-:Y:S02]  /*c4a0*/  @P5 LOP3.LUT R234, R234, 0x1, RZ, 0xfc, !PT ;  /* 0x00000001eaea5812 */ /* 0x000fe400078efcff */
[----:B------:R-:W-:Y:S02]  /*c4b0*/  ISETP.GE.AND P5, PT, R200, R225, PT ;  /* 0x000000e1c800720c */ /* 0x000fe40003fa6270 */
[----:B------:R-:W-:-:S02]  /*c4c0*/  LOP3.LUT R234, R234, 0xfffffffd, RZ, 0xc0, !PT ;  /* 0xfffffffdeaea7812 */ /* 0x000fc400078ec0ff */
[-C--:B------:R-:W-:Y:S01]  /*c4d0*/  ISETP.GE.AND P1, PT, R237, R231.reuse, PT ;  /* 0x000000e7ed00720c */ /* 0x080fe20003f26270 */
[----:B------:R-:W-:Y:S01]  /*c4e0*/  IMAD.MOV.U32 R97, RZ, RZ, R16 ;  /* 0x000000ffff617224 */ /* 0x000fe200078e0010 */
[----:B------:R-:W-:Y:S02]  /*c4f0*/  ISETP.GE.AND P0, PT, R241, R231, PT ;  /* 0x000000e7f100720c */ /* 0x000fe40003f06270 */
[----:B------:R-:W-:-:S05]  /*c500*/  FSEL R74, R74, -INF , P1 ;  /* 0xff8000004a4a7808 */ /* 0x000fca0000800000 */
[----:B------:R-:W-:Y:S02]  /*c510*/  @P5 LOP3.LUT R234, R234, 0x2, RZ, 0xfc, !PT ;  /* 0x00000002eaea5812 */ /* 0x000fe400078efcff */
[-C--:B------:R-:W-:Y:S02]  /*c520*/  ISETP.GE.AND P5, PT, R194, R231.reuse, PT ;  /* 0x000000e7c200720c */ /* 0x080fe40003fa6270 */
[----:B------:R-:W-:Y:S02]  /*c530*/  ISETP.GE.AND P1, PT, R235, R231, PT ;  /* 0x000000e7eb00720c */ /* 0x000fe40003f26270 */
[----:B------:R-:W-:Y:S02]  /*c540*/  FSEL R16, R62, -INF , P5 ;  /* 0xff8000003e107808 */ /* 0x000fe40002800000 */
[----:B-1----:R-:W-:Y:S02]  /*c550*/  FMNMX.FTZ R62, R8, R9, !PT ;  /* 0x00000009083e7209 */ /* 0x002fe40007810000 */
[----:B------:R-:W-:-:S02]  /*c560*/  ISETP.GE.AND P2, PT, R239, R231, PT ;  /* 0x000000e7ef00720c */ /* 0x000fc40003f46270 */
[----:B------:R-:W-:Y:S02]  /*c570*/  FSEL R78, R78, -INF , P0 ;  /* 0xff8000004e4e7808 */ /* 0x000fe40000000000 */
[----:B------:R-:W-:Y:S02]  /*c580*/  ISETP.GE.AND P0, PT, R200, R231, PT ;  /* 0x000000e7c800720c */ /* 0x000fe40003f06270 */
[----:B------:R-:W-:Y:S02]  /*c590*/  FSEL R29, R63, -INF , P1 ;  /* 0xff8000003f1d7808 */ /* 0x000fe40000800000 */
[----:B------:R-:W1:Y:S01]  /*c5a0*/  SHFL.BFLY PT, R63, R62, 0x1, 0x1f ;  /* 0x0c201f003e3f7f89 */ /* 0x000e6200000e0000 */
[-C--:B------:R-:W-:Y:S02]  /*c5b0*/  ISETP.GE.AND P3, PT, R239, R225.reuse, PT ;  /* 0x000000e1ef00720c */ /* 0x080fe40003f66270 */
[----:B------:R-:W-:Y:S02]  /*c5c0*/  FSEL R79, R79, -INF , P2 ;  /* 0xff8000004f4f7808 */ /* 0x000fe40001000000 */
[----:B------:R-:W-:-:S02]  /*c5d0*/  ISETP.GE.AND P4, PT, R241, R225, PT ;  /* 0x000000e1f100720c */ /* 0x000fc40003f86270 */
[----:B------:R-:W-:Y:S02]  /*c5e0*/  LOP3.LUT P2, RZ, R234, 0x2, RZ, 0xc0, !PT ;  /* 0x00000002eaff7812 */ /* 0x000fe4000784c0ff */
[----:B------:R-:W-:Y:S02]  /*c5f0*/  FSEL R32, R75, -INF , P0 ;  /* 0xff8000004b207808 */ /* 0x000fe40000000000 */
[-C--:B------:R-:W-:Y:S02]  /*c600*/  ISETP.GE.AND P5, PT, R207, R225.reuse, PT ;  /* 0x000000e1cf00720c */ /* 0x080fe40003fa6270 */
[----:B------:R-:W-:Y:S02]  /*c610*/  ISETP.GE.AND P6, PT, R194, R225, PT ;  /* 0x000000e1c200720c */ /* 0x000fe40003fc6270 */
[----:B------:R-:W-:Y:S02]  /*c620*/  ISETP.GE.AND P0, PT, R211, R231, PT ;  /* 0x000000e7d300720c */ /* 0x000fe40003f06270 */
[----:B------:R-:W-:-:S02]  /*c630*/  FSEL R194, R79, -INF , !P3 ;  /* 0xff8000004fc27808 */ /* 0x000fc40005800000 */
[----:B------:R-:W-:Y:S02]  /*c640*/  FSEL R200, R78, -INF , !P4 ;  /* 0xff8000004ec87808 */ /* 0x000fe40006000000 */
[----:B------:R-:W-:Y:S02]  /*c650*/  LOP3.LUT P3, RZ, R234, 0x1, RZ, 0xc0, !PT ;  /* 0x00000001eaff7812 */ /* 0x000fe4000786c0ff */
[----:B------:R-:W-:Y:S02]  /*c660*/  ISETP.GE.AND P4, PT, R235, R225, PT ;  /* 0x000000e1eb00720c */ /* 0x000fe40003f86270 */
[----:B------:R-:W-:Y:S02]  /*c670*/  FSEL R32, R32, -INF , !P2 ;  /* 0xff80000020207808 */ /* 0x000fe40005000000 */
[----:B------:R-:W-:Y:S01]  /*c680*/  P2R R9, PR, RZ, 0x20 ;  /* 0x00000020ff097803 */ /* 0x000fe20000000000 */
[----:B------:R-:W-:Y:S01]  /*c690*/  IMAD.MOV.U32 R92, RZ, RZ, R152 ;  /* 0x000000ffff5c7224 */ /* 0x000fe200078e0098 */
[----:B------:R-:W-:-:S02]  /*c6a0*/  ISETP.GE.AND P2, PT, R207, R231, PT ;  /* 0x000000e7cf00720c */ /* 0x000fc40003f46270 */
[----:B------:R-:W-:Y:S02]  /*c6b0*/  ISETP.GE.AND P5, PT, R205, R225, PT ;  /* 0x000000e1cd00720c */ /* 0x000fe40003fa6270 */
[----:B------:R-:W-:Y:S02]  /*c6c0*/  FSEL R58, R58, -INF , P0 ;  /* 0xff8000003a3a7808 */ /* 0x000fe40000000000 */
[----:B------:R-:W-:Y:S02]  /*c6d0*/  ISETP.GE.AND P0, PT, R203, R231, PT ;  /* 0x000000e7cb00720c */ /* 0x000fe40003f06270 */
[----:B------:R-:W-:Y:S02]  /*c6e0*/  FSEL R152, R74, -INF , !P3 ;  /* 0xff8000004a987808 */ /* 0x000fe40005800000 */
[----:B------:R-:W-:Y:S02]  /*c6f0*/  ISETP.GE.AND P3, PT, R211, R225, PT ;  /* 0x000000e1d300720c */ /* 0x000fe40003f66270 */
[----:B------:R-:W-:-:S02]  /*c700*/  FSEL R8, R29, -INF , !P4 ;  /* 0xff8000001d087808 */ /* 0x000fc40006000000 */
[----:B------:R-:W-:Y:S02]  /*c710*/  FSEL R16, R16, -INF , !P6 ;  /* 0xff80000010107808 */ /* 0x000fe40007000000 */
[----:B------:R-:W-:Y:S02]  /*c720*/  P2R R33, PR, RZ, 0x20 ;  /* 0x00000020ff217803 */ /* 0x000fe40000000000 */
[----:B------:R-:W-:Y:S02]  /*c730*/  FSEL R29, R59, -INF , P2 ;  /* 0xff8000003b1d7808 */ /* 0x000fe40001000000 */
[----:B------:R-:W-:Y:S02]  /*c740*/  ISETP.GE.AND P1, PT, R205, R231, PT ;  /* 0x000000e7cd00720c */ /* 0x000fe40003f26270 */
[----:B------:R-:W-:Y:S02]  /*c750*/  ISETP.GE.AND P6, PT, R203, R225, PT ;  /* 0x000000e1cb00720c */ /* 0x000fe40003fc6270 */
[----:B------:R-:W-:-:S02]  /*c760*/  ISETP.GE.AND P2, PT, R201, R231, PT ;  /* 0x000000e7c900720c */ /* 0x000fc40003f46270 */
[----:B------:R-:W-:Y:S02]  /*c770*/  FSEL R51, R51, -INF , P0 ;  /* 0xff80000033337808 */ /* 0x000fe40000000000 */
[----:B------:R-:W-:Y:S02]  /*c780*/  ISETP.NE.AND P4, PT, R9, RZ, PT ;  /* 0x000000ff0900720c */ /* 0x000fe40003f85270 */
[----:B------:R-:W-:Y:S02]  /*c790*/  FSEL R9, R58, -INF , !P3 ;  /* 0xff8000003a097808 */ /* 0x000fe40005800000 */
[----:B------:R-:W-:Y:S02]  /*c7a0*/  ISETP.NE.AND P3, PT, R33, RZ, PT ;  /* 0x000000ff2100720c */ /* 0x000fe40003f65270 */
[----:B------:R-:W-:Y:S02]  /*c7b0*/  ISETP.GE.AND P5, PT, R201, R225, PT ;  /* 0x000000e1c900720c */ /* 0x000fe40003fa6270 */
[----:B------:R-:W-:-:S02]  /*c7c0*/  FSEL R33, R50, -INF , P1 ;  /* 0xff80000032217808 */ /* 0x000fc40000800000 */
[----:B------:R-:W-:Y:S02]  /*c7d0*/  FSEL R46, R46, -INF , P2 ;  /* 0xff8000002e2e7808 */ /* 0x000fe40001000000 */
[----:B------:R-:W-:Y:S02]  /*c7e0*/  FSEL R144, R51, -INF , !P6 ;  /* 0xff80000033907808 */ /* 0x000fe40007000000 */
[----:B------:R-:W-:Y:S02]  /*c7f0*/  ISETP.GE.AND P1, PT, R199, R231, PT ;  /* 0x000000e7c700720c */ /* 0x000fe40003f26270 */
[----:B------:R-:W-:Y:S01]  /*c800*/  ISETP.GE.AND P6, PT, R151, R225, PT ;  /* 0x000000e19700720c */ /* 0x000fe20003fc6270 */
[----:B------:R-:W-:Y:S01]  /*c810*/  IMAD.MOV.U32 R96, RZ, RZ, R140 ;  /* 0x000000ffff607224 */ /* 0x000fe200078e008c */
[----:B------:R-:W-:Y:S02]  /*c820*/  ISETP.GE.AND P0, PT, R197, R231, PT ;  /* 0x000000e7c500720c */ /* 0x000fe40003f06270 */
[----:B------:R-:W-:-:S02]  /*c830*/  FSEL R29, R29, -INF , !P4 ;  /* 0xff8000001d1d7808 */ /* 0x000fc40006000000 */
[----:B------:R-:W-:Y:S02]  /*c840*/  FSEL R140, R46, -INF , !P5 ;  /* 0xff8000002e8c7808 */ /* 0x000fe40006800000 */
[----:B------:R-:W-:Y:S02]  /*c850*/  ISETP.GE.AND P4, PT, R199, R225, PT ;  /* 0x000000e1c700720c */ /* 0x000fe40003f86270 */
[----:B------:R-:W-:Y:S02]  /*c860*/  FSEL R47, R47, -INF , P1 ;  /* 0xff8000002f2f7808 */ /* 0x000fe40000800000 */
[----:B------:R-:W-:Y:S02]  /*c870*/  P2R R46, PR, RZ, 0x40 ;  /* 0x00000040ff2e7803 */ /* 0x000fe40000000000 */
[----:B------:R-:W-:Y:S02]  /*c880*/  FSEL R33, R33, -INF , !P3 ;  /* 0xff80000021217808 */ /* 0x000fe40005800000 */
[----:B------:R-:W-:-:S02]  /*c890*/  ISETP.GE.AND P1, PT, R2, R231, PT ;  /* 0x000000e70200720c */ /* 0x000fc40003f26270 */
[-C--:B------:R-:W-:Y:S02]  /*c8a0*/  ISETP.GE.AND P6, PT, R2, R225.reuse, PT ;  /* 0x000000e10200720c */ /* 0x080fe40003fc6270 */
[----:B------:R-:W-:Y:S02]  /*c8b0*/  ISETP.GE.AND P3, PT, R197, R225, PT ;  /* 0x000000e1c500720c */ /* 0x000fe40003f66270 */
[----:B-1----:R-:W-:Y:S02]  /*c8c0*/  FMNMX.FTZ R2, R62, R63, !PT ;  /* 0x0000003f3e027209 */ /* 0x002fe40007810000 */
[----:B------:R-:W-:Y:S02]  /*c8d0*/  FSEL R38, R38, -INF , P0 ;  /* 0xff80000026267808 */ /* 0x000fe40000000000 */
[----:B------:R-:W-:Y:S02]  /*c8e0*/  ISETP.GE.AND P2, PT, R151, R231, PT ;  /* 0x000000e79700720c */ /* 0x000fe40003f46270 */
[----:B------:R-:W-:-:S02]  /*c8f0*/  FSEL R151, R47, -INF , !P4 ;  /* 0xff8000002f977808 */ /* 0x000fc40006000000 */
[C---:B------:R-:W-:Y:S02]  /*c900*/  ISETP.GE.AND P4, PT, R171.reuse, R231, PT ;  /* 0x000000e7ab00720c */ /* 0x040fe40003f86270 */
[----:B------:R-:W-:Y:S02]  /*c910*/  ISETP.GE.AND P5, PT, R171, R225, PT ;  /* 0x000000e1ab00720c */ /* 0x000fe40003fa6270 */
[----:B------:R-:W-:Y:S01]  /*c920*/  FSEL R171, R38, -INF , !P3 ;  /* 0xff80000026ab7808 */ /* 0x000fe20005800000 */
[----:B--2---:R-:W-:Y:S01]  /*c930*/  FMUL.FTZ R38, R55, R2 ;  /* 0x0000000237267220 */ /* 0x004fe20000410000 */
[----:B------:R-:W-:Y:S02]  /*c940*/  FSETP.NEU.FTZ.AND P0, PT, R2, -INF , PT ;  /* 0xff8000000200780b */ /* 0x000fe40003f1d000 */
[----:B------:R-:W-:Y:S01]  /*c950*/  FSEL R34, R34, -INF , P1 ;  /* 0xff80000022227808 */ /* 0x000fe20000800000 */
[----:B------:R-:W-:Y:S01]  /*c960*/  IMAD.MOV.U32 R113, RZ, RZ, R251 ;  /* 0x000000ffff717224 */ /* 0x000fe200078e00fb */
[----:B------:R-:W-:-:S02]  /*c970*/  ISETP.NE.AND P3, PT, R46, RZ, PT ;  /* 0x000000ff2e00720c */ /* 0x000fc40003f65270 */
[----:B------:R-:W-:Y:S02]  /*c980*/  FSEL R39, R39, -INF , P2 ;  /* 0xff80000027277808 */ /* 0x000fe40001000000 */
[----:B------:R-:W-:Y:S02]  /*c990*/  FSEL R38, R38, RZ, P0 ;  /* 0x000000ff26267208 */ /* 0x000fe40000000000 */
[----:B------:R-:W-:Y:S02]  /*c9a0*/  FSEL R251, R34, -INF , !P6 ;  /* 0xff80000022fb7808 */ /* 0x000fe40007000000 */
[----:B------:R-:W-:Y:S02]  /*c9b0*/  FSEL R35, R35, -INF , P4 ;  /* 0xff80000023237808 */ /* 0x000fe40002000000 */
[----:B------:R-:W-:Y:S02]  /*c9c0*/  ISETP.GE.AND P6, PT, R179, R225, PT ;  /* 0x000000e1b300720c */ /* 0x000fe40003fc6270 */
[----:B------:R-:W-:-:S02]  /*c9d0*/  ISETP.GE.AND P2, PT, R195, R231, PT ;  /* 0x000000e7c300720c */ /* 0x000fc40003f46270 */
[----:B------:R-:W-:Y:S02]  /*c9e0*/  FSEL R136, R39, -INF , !P3 ;  /* 0xff80000027887808 */ /* 0x000fe40005800000 */
[C---:B------:R-:W-:Y:S02]  /*c9f0*/  ISETP.GE.AND P0, PT, R132.reuse, R231, PT ;  /* 0x000000e78400720c */ /* 0x040fe40003f06270 */
[----:B------:R-:W-:Y:S01]  /*ca00*/  ISETP.GE.AND P3, PT, R132, R225, PT ;  /* 0x000000e18400720c */ /* 0x000fe20003f66270 */
[----:B------:R-:W-:Y:S01]  /*ca10*/  FFMA.FTZ R132, R249, R55, -R38 ;  /* 0x00000037f9847223 */ /* 0x000fe20000010826 */
[----:B------:R-:W-:Y:S02]  /*ca20*/  ISETP.GE.AND P4, PT, R179, R231, PT ;  /* 0x000000e7b300720c */ /* 0x000fe40003f86270 */
[----:B------:R-:W-:Y:S02]  /*ca30*/  FSEL R249, R35, -INF , !P5 ;  /* 0xff80000023f97808 */ /* 0x000fe40006800000 */
[----:B------:R-:W-:-:S02]  /*ca40*/  P2R R34, PR, RZ, 0x40 ;  /* 0x00000040ff227803 */ /* 0x000fc40000000000 */
[----:B------:R-:W-:Y:S02]  /*ca50*/  ISETP.GE.AND P1, PT, R195, R225, PT ;  /* 0x000000e1c300720c */ /* 0x000fe40003f26270 */
[----:B------:R-:W-:Y:S02]  /*ca60*/  ISETP.GE.AND P5, PT, R135, R231, PT ;  /* 0x000000e78700720c */ /* 0x000fe40003fa6270 */
[----:B------:R-:W-:Y:S02]  /*ca70*/  FSEL R30, R30, -INF , P2 ;  /* 0xff8000001e1e7808 */ /* 0x000fe40001000000 */
[----:B------:R-:W-:Y:S02]  /*ca80*/  FSEL R26, R26, -INF , P4 ;  /* 0xff8000001a1a7808 */ /* 0x000fe40002000000 */
[----:B------:R-:W-:Y:S02]  /*ca90*/  ISETP.NE.AND P4, PT, R34, RZ, PT ;  /* 0x000000ff2200720c */ /* 0x000fe40003f85270 */
[----:B------:R-:W-:-:S02]  /*caa0*/  FSEL R179, R30, -INF , !P1 ;  /* 0xff8000001eb37808 */ /* 0x000fc40004800000 */
[----:B------:R-:W-:Y:S02]  /*cab0*/  FSEL R27, R27, -INF , P5 ;  /* 0xff8000001b1b7808 */ /* 0x000fe40002800000 */
[C---:B------:R-:W-:Y:S02]  /*cac0*/  ISETP.GE.AND P1, PT, R133.reuse, R231, PT ;  /* 0x000000e78500720c */ /* 0x040fe40003f26270 */
[----:B------:R-:W-:Y:S01]  /*cad0*/  ISETP.GE.AND P2, PT, R133, R225, PT ;  /* 0x000000e18500720c */ /* 0x000fe20003f46270 */
[----:B------:R-:W-:Y:S01]  /*cae0*/  FFMA.FTZ R133, R245, R55, -R38 ;  /* 0x00000037f5857223 */ /* 0x000fe20000010826 */
[----:B------:R-:W-:Y:S02]  /*caf0*/  ISETP.GE.AND P5, PT, R191, R225, PT ;  /* 0x000000e1bf00720c */ /* 0x000fe40003fa6270 */
[----:B------:R-:W-:Y:S02]  /*cb00*/  FSEL R31, R31, -INF , P0 ;  /* 0xff8000001f1f7808 */ /* 0x000fe40000000000 */
[----:B------:R-:W-:-:S02]  /*cb10*/  ISETP.GE.AND P0, PT, R193, R231, PT ;  /* 0x000000e7c100720c */ /* 0x000fc40003f06270 */
[----:B------:R-:W-:Y:S01]  /*cb20*/  FSEL R245, R26, -INF , !P4 ;  /* 0xff8000001af57808 */ /* 0x000fe20006000000 */
[----:B------:R-:W-:Y:S01]  /*cb30*/  FFMA.FTZ R35, R247, R55, -R38 ;  /* 0x00000037f7237223 */ /* 0x000fe20000010826 */
[-C--:B------:R-:W-:Y:S02]  /*cb40*/  ISETP.GE.AND P4, PT, R191, R231.reuse, PT ;  /* 0x000000e7bf00720c */ /* 0x080fe40003f86270 */
[----:B------:R-:W-:Y:S02]  /*cb50*/  P2R R26, PR, RZ, 0x20 ;  /* 0x00000020ff1a7803 */ /* 0x000fe40000000000 */
[----:B------:R-:W-:Y:S02]  /*cb60*/  FSEL R247, R31, -INF , !P3 ;  /* 0xff8000001ff77808 */ /* 0x000fe40005800000 */
[----:B------:R-:W-:Y:S02]  /*cb70*/  ISETP.GE.AND P5, PT, R185, R231, PT ;  /* 0x000000e7b900720c */ /* 0x000fe40003fa6270 */
[----:B------:R-:W-:-:S02]  /*cb80*/  ISETP.GE.AND P3, PT, R193, R225, PT ;  /* 0x000000e1c100720c */ /* 0x000fc40003f66270 */
[----:B------:R-:W-:Y:S02]  /*cb90*/  FSEL R23, R23, -INF , P0 ;  /* 0xff80000017177808 */ /* 0x000fe40000000000 */
[----:B------:R-:W-:Y:S02]  /*cba0*/  ISETP.GE.AND P0, PT, R181, R231, PT ;  /* 0x000000e7b500720c */ /* 0x000fe40003f06270 */
[----:B------:R-:W-:Y:S02]  /*cbb0*/  FSEL R18, R18, -INF , P4 ;  /* 0xff80000012127808 */ /* 0x000fe40002000000 */
[----:B------:R-:W-:Y:S02]  /*cbc0*/  ISETP.NE.AND P4, PT, R26, RZ, PT ;  /* 0x000000ff1a00720c */ /* 0x000fe40003f85270 */
[----:B------:R-:W-:Y:S02]  /*cbd0*/  FSEL R19, R19, -INF , P5 ;  /* 0xff80000013137808 */ /* 0x000fe40002800000 */
[----:B------:R-:W-:-:S02]  /*cbe0*/  FSEL R239, R23, -INF , !P3 ;  /* 0xff80000017ef7808 */ /* 0x000fc40005800000 */
[-C--:B------:R-:W-:Y:S02]  /*cbf0*/  ISETP.GE.AND P5, PT, R175, R225.reuse, PT ;  /* 0x000000e1af00720c */ /* 0x080fe40003fa6270 */
[----:B------:R-:W-:Y:S02]  /*cc00*/  ISETP.GE.AND P3, PT, R181, R225, PT ;  /* 0x000000e1b500720c */ /* 0x000fe40003f66270 */
[----:B------:R-:W-:Y:S02]  /*cc10*/  FSEL R15, R15, -INF , P0 ;  /* 0xff8000000f0f7808 */ /* 0x000fe40000000000 */
[----:B------:R-:W-:Y:S02]  /*cc20*/  FSEL R237, R18, -INF , !P4 ;  /* 0xff80000012ed7808 */ /* 0x000fe40006000000 */
[-C--:B------:R-:W-:Y:S02]  /*cc30*/  ISETP.GE.AND P0, PT, R157, R231.reuse, PT ;  /* 0x000000e79d00720c */ /* 0x080fe40003f06270 */
[----:B------:R-:W-:-:S02]  /*cc40*/  ISETP.GE.AND P4, PT, R175, R231, PT ;  /* 0x000000e7af00720c */ /* 0x000fc40003f86270 */
[----:B------:R-:W-:Y:S02]  /*cc50*/  P2R R18, PR, RZ, 0x20 ;  /* 0x00000020ff127803 */ /* 0x000fe40000000000 */
[----:B------:R-:W-:Y:S02]  /*cc60*/  ISETP.GE.AND P5, PT, R167, R231, PT ;  /* 0x000000e7a700720c */ /* 0x000fe40003fa6270 */
[----:B------:R-:W-:Y:S02]  /*cc70*/  FSEL R211, R15, -INF , !P3 ;  /* 0xff8000000fd37808 */ /* 0x000fe40005800000 */
[----:B------:R-:W-:Y:S02]  /*cc80*/  ISETP.GE.AND P3, PT, R157, R225, PT ;  /* 0x000000e19d00720c */ /* 0x000fe40003f66270 */
[----:B------:R-:W-:Y:S02]  /*cc90*/  FSEL R7, R7, -INF , P0 ;  /* 0xff80000007077808 */ /* 0x000fe40000000000 */
[----:B------:R-:W-:-:S02]  /*cca0*/  FSEL R10, R10, -INF , P4 ;  /* 0xff8000000a0a7808 */ /* 0x000fc40002000000 */
[----:B------:R-:W-:Y:S02]  /*ccb0*/  ISETP.NE.AND P4, PT, R18, RZ, PT ;  /* 0x000000ff1200720c */ /* 0x000fe40003f85270 */
[----:B------:R-:W-:Y:S02]  /*ccc0*/  FSEL R11, R11, -INF , P5 ;  /* 0xff8000000b0b7808 */ /* 0x000fe40002800000 */
[----:B------:R-:W-:Y:S02]  /*ccd0*/  ISETP.GE.AND P5, PT, R250, R225, PT ;  /* 0x000000e1fa00720c */ /* 0x000fe40003fa6270 */
[----:B------:R-:W-:Y:S02]  /*cce0*/  FSEL R203, R7, -INF , !P3 ;  /* 0xff80000007cb7808 */ /* 0x000fe40005800000 */
[----:B------:R-:W-:Y:S02]  /*ccf0*/  FMNMX3.FTZ R7, R200, R194, R152, !PT ;  /* 0x000000c2c8077276 */ /* 0x000fe40007810098 */
[----:B------:R-:W-:-:S02]  /*cd00*/  FSEL R207, R10, -INF , !P4 ;  /* 0xff8000000acf7808 */ /* 0x000fc40006000000 */
[----:B------:R-:W-:Y:S02]  /*cd10*/  ISETP.GE.AND P4, PT, R250, R231, PT ;  /* 0x000000e7fa00720c */ /* 0x000fe40003f86270 */
[----:B------:R-:W-:Y:S02]  /*cd20*/  P2R R10, PR, RZ, 0x20 ;  /* 0x00000020ff0a7803 */ /* 0x000fe40000000000 */
[----:B------:R-:W-:Y:S02]  /*cd30*/  FMNMX3.FTZ R7, R7, R32, R16, !PT ;  /* 0x0000002007077276 */ /* 0x000fe40007810010 */
[----:B------:R-:W-:Y:S02]  /*cd40*/  FSEL R154, R154, -INF , P4 ;  /* 0xff8000009a9a7808 */ /* 0x000fe40002000000 */
[----:B------:R-:W-:Y:S02]  /*cd50*/  ISETP.NE.AND P4, PT, R10, RZ, PT ;  /* 0x000000ff0a00720c */ /* 0x000fe40003f85270 */
[----:B------:R-:W-:-:S04]  /*cd60*/  FMNMX3.FTZ R10, R7, R8, R9, !PT ;  /* 0x00000008070a7276 */ /* 0x000fc80007810009 */
[----:B------:R-:W-:-:S04]  /*cd70*/  FMNMX3.FTZ R7, R10, R29, R33, !PT ;  /* 0x0000001d0a077276 */ /* 0x000fc80007810021 */
[----:B------:R-:W-:-:S04]  /*cd80*/  FMNMX3.FTZ R10, R7, R144, R140, !PT ;  /* 0x00000090070a7276 */ /* 0x000fc8000781008c */
[----:B------:R-:W-:Y:S02]  /*cd90*/  FMNMX3.FTZ R10, R10, R151, R171, !PT ;  /* 0x000000970a0a7276 */ /* 0x000fe400078100ab */
[----:B------:R-:W-:Y:S02]  /*cda0*/  FSEL R22, R22, -INF , P1 ;  /* 0xff80000016167808 */ /* 0x000fe40000800000 */
[----:B------:R-:W-:Y:S02]  /*cdb0*/  FMNMX3.FTZ R10, R10, R136, R251, !PT ;  /* 0x000000880a0a7276 */ /* 0x000fe400078100fb */
[----:B------:R-:W-:Y:S02]  /*cdc0*/  ISETP.GE.AND P1, PT, R183, R231, PT ;  /* 0x000000e7b700720c */ /* 0x000fe40003f26270 */
[----:B------:R-:W-:Y:S02]  /*cdd0*/  ISETP.GE.AND P6, PT, R135, R225, PT ;  /* 0x000000e18700720c */ /* 0x000fe40003fc6270 */
[----:B------:R-:W-:-:S02]  /*cde0*/  FMNMX3.FTZ R10, R10, R249, R179, !PT ;  /* 0x000000f90a0a7276 */ /* 0x000fc400078100b3 */
[----:B------:R-:W-:Y:S02]  /*cdf0*/  FSEL R191, R22, -INF , !P2 ;  /* 0xff80000016bf7808 */ /* 0x000fe40005000000 */
[----:B------:R-:W-:Y:S02]  /*ce00*/  ISETP.GE.AND P2, PT, R183, R225, PT ;  /* 0x000000e1b700720c */ /* 0x000fe40003f46270 */
[----:B------:R-:W-:Y:S02]  /*ce10*/  FSEL R14, R14, -INF , P1 ;  /* 0xff8000000e0e7808 */ /* 0x000fe40000800000 */
[-C--:B------:R-:W-:Y:S02]  /*ce20*/  ISETP.GE.AND P1, PT, R163, R231.reuse, PT ;  /* 0x000000e7a300720c */ /* 0x080fe40003f26270 */
[----:B------:R-:W-:Y:S02]  /*ce30*/  ISETP.GE.AND P5, PT, R248, R231, PT ;  /* 0x000000e7f800720c */ /* 0x000fe40003fa6270 */
[----:B------:R-:W-:-:S02]  /*ce40*/  FSEL R241, R27, -INF , !P6 ;  /* 0xff8000001bf17808 */ /* 0x000fc40007000000 */
[----:B------:R-:W-:Y:S02]  /*ce50*/  FMNMX3.FTZ R10, R10, R247, R245, !PT ;  /* 0x000000f70a0a7276 */ /* 0x000fe400078100f5 */
[----:B------:R-:W-:Y:S02]  /*ce60*/  FSEL R197, R14, -INF , !P2 ;  /* 0xff8000000ec57808 */ /* 0x000fe40005000000 */
[-C--:B------:R-:W-:Y:S02]  /*ce70*/  ISETP.GE.AND P2, PT, R163, R225.reuse, PT ;  /* 0x000000e1a300720c */ /* 0x080fe40003f46270 */
[----:B------:R-:W-:Y:S02]  /*ce80*/  FSEL R6, R6, -INF , P1 ;  /* 0xff80000006067808 */ /* 0x000fe40000800000 */
[----:B------:R-:W-:Y:S02]  /*ce90*/  FSEL R155, R155, -INF , P5 ;  /* 0xff8000009b9b7808 */ /* 0x000fe40002800000 */
[----:B------:R-:W-:-:S02]  /*cea0*/  ISETP.GE.AND P6, PT, R185, R225, PT ;  /* 0x000000e1b900720c */ /* 0x000fc40003fc6270 */
[----:B------:R-:W-:Y:S02]  /*ceb0*/  ISETP.GE.AND P5, PT, R242, R225, PT ;  /* 0x000000e1f200720c */ /* 0x000fe40003fa6270 */
[----:B------:R-:W-:Y:S02]  /*cec0*/  FMNMX3.FTZ R10, R10, R241, R191, !PT ;  /* 0x000000f10a0a7276 */ /* 0x000fe400078100bf */
[----:B------:R-:W-:Y:S02]  /*ced0*/  FSEL R205, R6, -INF , !P2 ;  /* 0xff80000006cd7808 */ /* 0x000fe40005000000 */
[----:B------:R-:W-:Y:S02]  /*cee0*/  FSEL R199, R154, -INF , !P4 ;  /* 0xff8000009ac77808 */ /* 0x000fe40006000000 */
[----:B------:R-:W-:Y:S02]  /*cef0*/  FSEL R235, R19, -INF , !P6 ;  /* 0xff80000013eb7808 */ /* 0x000fe40007000000 */
[----:B------:R-:W-:-:S02]  /*cf00*/  ISETP.GE.AND P4, PT, R242, R231, PT ;  /* 0x000000e7f200720c */ /* 0x000fc40003f86270 */
[----:B------:R-:W-:Y:S02]  /*cf10*/  P2R R6, PR, RZ, 0x20 ;  /* 0x00000020ff067803 */ /* 0x000fe40000000000 */
[----:B------:R-:W-:Y:S02]  /*cf20*/  FMNMX3.FTZ R10, R10, R239, R237, !PT ;  /* 0x000000ef0a0a7276 */ /* 0x000fe400078100ed */
[----:B------:R-:W-:Y:S02]  /*cf30*/  ISETP.GE.AND P5, PT, R240, R231, PT ;  /* 0x000000e7f000720c */ /* 0x000fe40003fa6270 */
[----:B------:R-:W-:Y:S02]  /*cf40*/  ISETP.GE.AND P6, PT, R167, R225, PT ;  /* 0x000000e1a700720c */ /* 0x000fe40003fc6270 */
[----:B------:R-:W-:Y:S02]  /*cf50*/  FSEL R142, R142, -INF , P4 ;  /* 0xff8000008e8e7808 */ /* 0x000fe40002000000 */
[----:B------:R-:W-:-:S02]  /*cf60*/  FMNMX3.FTZ R10, R10, R235, R197, !PT ;  /* 0x000000eb0a0a7276 */ /* 0x000fc400078100c5 */
[----:B------:R-:W-:Y:S02]  /*cf70*/  ISETP.NE.AND P4, PT, R6, RZ, PT ;  /* 0x000000ff0600720c */ /* 0x000fe40003f85270 */
[----:B------:R-:W-:Y:S02]  /*cf80*/  FSEL R143, R143, -INF , P5 ;  /* 0xff8000008f8f7808 */ /* 0x000fe40002800000 */
[----:B------:R-:W-:Y:S02]  /*cf90*/  ISETP.GE.AND P5, PT, R206, R225, PT ;  /* 0x000000e1ce00720c */ /* 0x000fe40003fa6270 */
[----:B------:R-:W-:Y:S02]  /*cfa0*/  FSEL R201, R11, -INF , !P6 ;  /* 0xff8000000bc97808 */ /* 0x000fe40007000000 */
[----:B------:R-:W-:Y:S02]  /*cfb0*/  ISETP.GE.AND P1, PT, R246, R231, PT ;  /* 0x000000e7f600720c */ /* 0x000fe40003f26270 */
[----:B------:R-:W-:-:S02]  /*cfc0*/  FMNMX3.FTZ R10, R10, R211, R207, !PT ;  /* 0x000000d30a0a7276 */ /* 0x000fc400078100cf */
[----:B------:R-:W-:Y:S02]  /*cfd0*/  FSEL R183, R142, -INF , !P4 ;  /* 0xff8000008eb77808 */ /* 0x000fe40006000000 */
[-C--:B------:R-:W-:Y:S02]  /*cfe0*/  ISETP.GE.AND P4, PT, R206, R231.reuse, PT ;  /* 0x000000e7ce00720c */ /* 0x080fe40003f86270 */
[----:B------:R-:W-:Y:S02]  /*cff0*/  P2R R6, PR, RZ, 0x20 ;  /* 0x00000020ff067803 */ /* 0x000fe40000000000 */
[----:B------:R-:W-:Y:S02]  /*d000*/  ISETP.GE.AND P5, PT, R202, R231, PT ;  /* 0x000000e7ca00720c */ /* 0x000fe40003fa6270 */
[-C--:B------:R-:W-:Y:S02]  /*d010*/  ISETP.GE.AND P6, PT, R248, R225.reuse, PT ;  /* 0x000000e1f800720c */ /* 0x080fe40003fc6270 */
[----:B------:R-:W-:-:S02]  /*d020*/  ISETP.GE.AND P2, PT, R246, R225, PT ;  /* 0x000000e1f600720c */ /* 0x000fc40003f46270 */
[----:B------:R-:W-:Y:S02]  /*d030*/  ISETP.GE.AND P0, PT, R244, R231, PT ;  /* 0x000000e7f400720c */ /* 0x000fe40003f06270 */
[----:B------:R-:W-:Y:S02]  /*d040*/  FSEL R146, R146, -INF , P1 ;  /* 0xff80000092927808 */ /* 0x000fe40000800000 */
[----:B------:R-:W-:Y:S02]  /*d050*/  FMNMX3.FTZ R10, R10, R201, R205, !PT ;  /* 0x000000c90a0a7276 */ /* 0x000fe400078100cd */
[----:B------:R-:W-:Y:S02]  /*d060*/  FSEL R130, R130, -INF , P4 ;  /* 0xff80000082827808 */ /* 0x000fe40002000000 */
[----:B------:R-:W-:Y:S02]  /*d070*/  ISETP.NE.AND P4, PT, R6, RZ, PT ;  /* 0x000000ff0600720c */ /* 0x000fe40003f85270 */
[----:B------:R-:W-:-:S02]  /*d080*/  FSEL R131, R131, -INF , P5 ;  /* 0xff80000083837808 */ /* 0x000fc40002800000 */
[----:B------:R-:W-:Y:S02]  /*d090*/  ISETP.GE.AND P3, PT, R244, R225, PT ;  /* 0x000000e1f400720c */ /* 0x000fe40003f66270 */
[----:B------:R-:W-:Y:S02]  /*d0a0*/  FSEL R195, R155, -INF , !P6 ;  /* 0xff8000009bc37808 */ /* 0x000fe40007000000 */
[----:B------:R-:W-:Y:S02]  /*d0b0*/  FSEL R147, R147, -INF , P0 ;  /* 0xff80000093937808 */ /* 0x000fe40000000000 */
[----:B------:R-:W-:Y:S02]  /*d0c0*/  FSEL R193, R146, -INF , !P2 ;  /* 0xff80000092c17808 */ /* 0x000fe40005000000 */
[----:B------:R-:W-:Y:S02]  /*d0d0*/  ISETP.GE.AND P1, PT, R238, R231, PT ;  /* 0x000000e7ee00720c */ /* 0x000fe40003f26270 */
[----:B------:R-:W-:-:S02]  /*d0e0*/  ISETP.GE.AND P5, PT, R190, R225, PT ;  /* 0x000000e1be00720c */ /* 0x000fc40003fa6270 */
[----:B------:R-:W-:Y:S02]  /*d0f0*/  FMNMX3.FTZ R10, R10, R203, R199, !PT ;  /* 0x000000cb0a0a7276 */ /* 0x000fe400078100c7 */
[----:B------:R-:W-:Y:S02]  /*d100*/  FSEL R163, R130, -INF , !P4 ;  /* 0xff80000082a37808 */ /* 0x000fe40006000000 */
[-C--:B------:R-:W-:Y:S02]  /*d110*/  ISETP.GE.AND P6, PT, R240, R225.reuse, PT ;  /* 0x000000e1f000720c */ /* 0x080fe40003fc6270 */
[----:B------:R-:W-:Y:S02]  /*d120*/  ISETP.GE.AND P2, PT, R238, R225, PT ;  /* 0x000000e1ee00720c */ /* 0x000fe40003f46270 */
[----:B------:R-:W-:Y:S02]  /*d130*/  FSEL R185, R147, -INF , !P3 ;  /* 0xff80000093b97808 */ /* 0x000fe40005800000 */
[----:B------:R-:W-:-:S02]  /*d140*/  ISETP.GE.AND P0, PT, R236, R231, PT ;  /* 0x000000e7ec00720c */ /* 0x000fc40003f06270 */
[----:B------:R-:W-:Y:S02]  /*d150*/  FSEL R138, R138, -INF , P1 ;  /* 0xff8000008a8a7808 */ /* 0x000fe40000800000 */
[----:B------:R-:W-:Y:S02]  /*d160*/  ISETP.GE.AND P4, PT, R190, R231, PT ;  /* 0x000000e7be00720c */ /* 0x000fe40003f86270 */
[----:B------:R-:W-:Y:S02]  /*d170*/  P2R R6, PR, RZ, 0x20 ;  /* 0x00000020ff067803 */ /* 0x000fe40000000000 */
[----:B------:R-:W-:Y:S02]  /*d180*/  FMNMX3.FTZ R10, R10, R195, R193, !PT ;  /* 0x000000c30a0a7276 */ /* 0x000fe400078100c1 */
[----:B------:R-:W-:Y:S02]  /*d190*/  ISETP.GE.AND P5, PT, R188, R231, PT ;  /* 0x000000e7bc00720c */ /* 0x000fe40003fa6270 */
[----:B------:R-:W-:-:S02]  /*d1a0*/  ISETP.GE.AND P3, PT, R236, R225, PT ;  /* 0x000000e1ec00720c */ /* 0x000fc40003f66270 */
[----:B------:R-:W-:Y:S02]  /*d1b0*/  FSEL R181, R143, -INF , !P6 ;  /* 0xff8000008fb57808 */ /* 0x000fe40007000000 */
[----:B------:R-:W-:Y:S02]  /*d1c0*/  FSEL R139, R139, -INF , P0 ;  /* 0xff8000008b8b7808 */ /* 0x000fe40000000000 */
[----:B------:R-:W-:Y:S02]  /*d1d0*/  FSEL R175, R138, -INF , !P2 ;  /* 0xff8000008aaf7808 */ /* 0x000fe40005000000 */
[----:B------:R-:W-:Y:S02]  /*d1e0*/  ISETP.GE.AND P1, PT, R196, R231, PT ;  /* 0x000000e7c400720c */ /* 0x000fe40003f26270 */
[----:B------:R-:W-:Y:S02]  /*d1f0*/  FSEL R122, R122, -INF , P4 ;  /* 0xff8000007a7a7808 */ /* 0x000fe40002000000 */
[----:B------:R-:W-:-:S02]  /*d200*/  FMNMX3.FTZ R10, R10, R185, R183, !PT ;  /* 0x000000b90a0a7276 */ /* 0x000fc400078100b7 */
[----:B------:R-:W-:Y:S02]  /*d210*/  ISETP.NE.AND P4, PT, R6, RZ, PT ;  /* 0x000000ff0600720c */ /* 0x000fe40003f85270 */
[----:B------:R-:W-:Y:S02]  /*d220*/  FSEL R123, R123, -INF , P5 ;  /* 0xff8000007b7b7808 */ /* 0x000fe40002800000 */
[-C--:B------:R-:W-:Y:S02]  /*d230*/  ISETP.GE.AND P5, PT, R182, R225.reuse, PT ;  /* 0x000000e1b600720c */ /* 0x080fe40003fa6270 */
[-C--:B------:R-:W-:Y:S02]  /*d240*/  ISETP.GE.AND P6, PT, R202, R225.reuse, PT ;  /* 0x000000e1ca00720c */ /* 0x080fe40003fc6270 */
[----:B------:R-:W-:Y:S02]  /*d250*/  ISETP.GE.AND P2, PT, R196, R225, PT ;  /* 0x000000e1c400720c */ /* 0x000fe40003f46270 */
[----:B------:R-:W-:-:S02]  /*d260*/  FSEL R167, R139, -INF , !P3 ;  /* 0xff8000008ba77808 */ /* 0x000fc40005800000 */
[----:B------:R-:W-:Y:S02]  /*d270*/  ISETP.GE.AND P0, PT, R192, R231, PT ;  /* 0x000000e7c000720c */ /* 0x000fe40003f06270 */
[----:B------:R-:W-:Y:S02]  /*d280*/  FSEL R126, R126, -INF , P1 ;  /* 0xff8000007e7e7808 */ /* 0x000fe40000800000 */
[----:B------:R-:W-:Y:S02]  /*d290*/  FMNMX3.FTZ R10, R10, R181, R175, !PT ;  /* 0x000000b50a0a7276 */ /* 0x000fe400078100af */
[----:B------:R-:W-:Y:S02]  /*d2a0*/  FSEL R143, R122, -INF , !P4 ;  /* 0xff8000007a8f7808 */ /* 0x000fe40006000000 */
[----:B------:R-:W-:Y:S02]  /*d2b0*/  ISETP.GE.AND P4, PT, R182, R231, PT ;  /* 0x000000e7b600720c */ /* 0x000fe40003f86270 */
[----:B------:R-:W-:-:S02]  /*d2c0*/  P2R R6, PR, RZ, 0x20 ;  /* 0x00000020ff067803 */ /* 0x000fc40000000000 */
[----:B------:R-:W-:Y:S02]  /*d2d0*/  ISETP.GE.AND P5, PT, R180, R231, PT ;  /* 0x000000e7b400720c */ /* 0x000fe40003fa6270 */
[----:B------:R-:W-:Y:S02]  /*d2e0*/  ISETP.GE.AND P3, PT, R192, R225, PT ;  /* 0x000000e1c000720c */ /* 0x000fe40003f66270 */
[----:B------:R-:W-:Y:S02]  /*d2f0*/  FSEL R157, R131, -INF , !P6 ;  /* 0xff800000839d7808 */ /* 0x000fe40007000000 */
[----:B------:R-:W-:Y:S02]  /*d300*/  FSEL R127, R127, -INF , P0 ;  /* 0xff8000007f7f7808 */ /* 0x000fe40000000000 */
[----:B------:R-:W-:Y:S02]  /*d310*/  FSEL R147, R126, -INF , !P2 ;  /* 0xff8000007e937808 */ /* 0x000fe40005000000 */
[----:B------:R-:W-:-:S02]  /*d320*/  ISETP.GE.AND P1, PT, R186, R231, PT ;  /* 0x000000e7ba00720c */ /* 0x000fc40003f26270 */
[----:B------:R-:W-:Y:S01]  /*d330*/  FMNMX3.FTZ R10, R10, R167, R163, !PT ;  /* 0x000000a70a0a7276 */ /* 0x000fe200078100a3 */
[----:B------:R-:W-:Y:S01]  /*d340*/  FFMA.FTZ R39, R145, R55, -R38 ;  /* 0x0000003791277223 */ /* 0x000fe20000010826 */
[----:B------:R-:W-:Y:S02]  /*d350*/  FSEL R114, R114, -INF , P4 ;  /* 0xff80000072727808 */ /* 0x000fe40002000000 */
[----:B------:R-:W-:Y:S02]  /*d360*/  ISETP.GE.AND P0, PT, R184, R231, PT ;  /* 0x000000e7b800720c */ /* 0x000fe40003f06270 */
[----:B------:R-:W-:Y:S02]  /*d370*/  ISETP.NE.AND P4, PT, R6, RZ, PT ;  /* 0x000000ff0600720c */ /* 0x000fe40003f85270 */
[----:B------:R-:W-:Y:S02]  /*d380*/  FSEL R115, R115, -INF , P5 ;  /* 0xff80000073737808 */ /* 0x000fe40002800000 */
[----:B------:R-:W-:-:S02]  /*d390*/  ISETP.GE.AND P6, PT, R188, R225, PT ;  /* 0x000000e1bc00720c */ /* 0x000fc40003fc6270 */
[-C--:B------:R-:W-:Y:S02]  /*d3a0*/  ISETP.GE.AND P2, PT, R186, R225.reuse, PT ;  /* 0x000000e1ba00720c */ /* 0x080fe40003f46270 */
[----:B------:R-:W-:Y:S02]  /*d3b0*/  FSEL R145, R127, -INF , !P3 ;  /* 0xff8000007f917808 */ /* 0x000fe40005800000 */
[----:B------:R-:W-:Y:S02]  /*d3c0*/  FSEL R118, R118, -INF , P1 ;  /* 0xff80000076767808 */ /* 0x000fe40000800000 */
[----:B------:R-:W-:Y:S02]  /*d3d0*/  ISETP.GE.AND P5, PT, R174, R225, PT ;  /* 0x000000e1ae00720c */ /* 0x000fe40003fa6270 */
[----:B------:R-:W-:Y:S01]  /*d3e0*/  FMNMX3.FTZ R10, R10, R157, R147, !PT ;  /* 0x0000009d0a0a7276 */ /* 0x000fe20007810093 */
[----:B------:R-:W-:Y:S01]  /*d3f0*/  FFMA.FTZ R46, R137, R55, -R38 ;  /* 0x00000037892e7223 */ /* 0x000fe20000010826 */
[----:B------:R-:W-:-:S02]  /*d400*/  ISETP.GE.AND P1, PT, R178, R231, PT ;  /* 0x000000e7b200720c */ /* 0x000fc40003f26270 */
[----:B------:R-:W-:Y:S02]  /*d410*/  ISETP.GE.AND P3, PT, R184, R225, PT ;  /* 0x000000e1b800720c */ /* 0x000fe40003f66270 */
[----:B------:R-:W-:Y:S02]  /*d420*/  FSEL R119, R119, -INF , P0 ;  /* 0xff80000077777808 */ /* 0x000fe40000000000 */
[----:B------:R-:W-:Y:S02]  /*d430*/  FSEL R127, R114, -INF , !P4 ;  /* 0xff800000727f7808 */ /* 0x000fe40006000000 */
[----:B------:R-:W-:Y:S02]  /*d440*/  FSEL R139, R123, -INF , !P6 ;  /* 0xff8000007b8b7808 */ /* 0x000fe40007000000 */
[----:B------:R-:W-:Y:S02]  /*d450*/  FSEL R137, R118, -INF , !P2 ;  /* 0xff80000076897808 */ /* 0x000fe40005000000 */
[----:B------:R-:W-:-:S02]  /*d460*/  ISETP.GE.AND P0, PT, R176, R231, PT ;  /* 0x000000e7b000720c */ /* 0x000fc40003f06270 */
[----:B------:R-:W-:Y:S02]  /*d470*/  ISETP.GE.AND P4, PT, R174, R231, PT ;  /* 0x000000e7ae00720c */ /* 0x000fe40003f86270 */
[----:B------:R-:W-:Y:S02]  /*d480*/  P2R R6, PR, RZ, 0x20 ;  /* 0x00000020ff067803 */ /* 0x000fe40000000000 */
[----:B------:R-:W-:Y:S02]  /*d490*/  FMNMX3.FTZ R10, R10, R145, R143, !PT ;  /* 0x000000910a0a7276 */ /* 0x000fe4000781008f */
[----:B------:R-:W-:Y:S02]  /*d4a0*/  ISETP.GE.AND P5, PT, R172, R231, PT ;  /* 0x000000e7ac00720c */ /* 0x000fe40003fa6270 */
[----:B------:R-:W-:Y:S02]  /*d4b0*/  ISETP.GE.AND P6, PT, R180, R225, PT ;  /* 0x000000e1b400720c */ /* 0x000fe40003fc6270 */
[----:B------:R-:W-:-:S02]  /*d4c0*/  FSEL R110, R110, -INF , P1 ;  /* 0xff8000006e6e7808 */ /* 0x000fc40000800000 */
[----:B------:R-:W-:Y:S02]  /*d4d0*/  FSEL R131, R119, -INF , !P3 ;  /* 0xff80000077837808 */ /* 0x000fe40005800000 */
[----:B------:R-:W-:Y:S02]  /*d4e0*/  ISETP.GE.AND P1, PT, R170, R231, PT ;  /* 0x000000e7aa00720c */ /* 0x000fe40003f26270 */
[-C--:B------:R-:W-:Y:S02]  /*d4f0*/  ISETP.GE.AND P2, PT, R178, R225.reuse, PT ;  /* 0x000000e1b200720c */ /* 0x080fe40003f46270 */
[----:B------:R-:W-:Y:S02]  /*d500*/  ISETP.GE.AND P3, PT, R176, R225, PT ;  /* 0x000000e1b000720c */ /* 0x000fe40003f66270 */
[----:B------:R-:W-:Y:S02]  /*d510*/  FSEL R111, R111, -INF , P0 ;  /* 0xff8000006f6f7808 */ /* 0x000fe40000000000 */
[----:B------:R-:W-:-:S02]  /*d520*/  FSEL R106, R106, -INF , P4 ;  /* 0xff8000006a6a7808 */ /* 0x000fc40002000000 */
[----:B------:R-:W-:Y:S02]  /*d530*/  FMNMX3.FTZ R10, R10, R139, R137, !PT ;  /* 0x0000008b0a0a7276 */ /* 0x000fe40007810089 */
[----:B------:R-:W-:Y:S02]  /*d540*/  ISETP.NE.AND P4, PT, R6, RZ, PT ;  /* 0x000000ff0600720c */ /* 0x000fe40003f85270 */
[----:B------:R-:W-:Y:S02]  /*d550*/  FSEL R107, R107, -INF , P5 ;  /* 0xff8000006b6b7808 */ /* 0x000fe40002800000 */
[----:B------:R-:W-:Y:S02]  /*d560*/  FSEL R123, R115, -INF , !P6 ;  /* 0xff800000737b7808 */ /* 0x000fe40007000000 */
[-C--:B------:R-:W-:Y:S02]  /*d570*/  ISETP.GE.AND P5, PT, R166, R225.reuse, PT ;  /* 0x000000e1a600720c */ /* 0x080fe40003fa6270 */
[----:B------:R-:W-:-:S02]  /*d580*/  ISETP.GE.AND P6, PT, R172, R225, PT ;  /* 0x000000e1ac00720c */ /* 0x000fc40003fc6270 */
[----:B------:R-:W-:Y:S02]  /*d590*/  FSEL R102, R102, -INF , P1 ;  /* 0xff80000066667808 */ /* 0x000fe40000800000 */
[----:B------:R-:W-:Y:S02]  /*d5a0*/  FSEL R119, R110, -INF , !P2 ;  /* 0xff8000006e777808 */ /* 0x000fe40005000000 */
[----:B------:R-:W-:Y:S02]  /*d5b0*/  FSEL R115, R111, -INF , !P3 ;  /* 0xff8000006f737808 */ /* 0x000fe40005800000 */
[-C--:B------:R-:W-:Y:S02]  /*d5c0*/  ISETP.GE.AND P0, PT, R168, R231.reuse, PT ;  /* 0x000000e7a800720c */ /* 0x080fe40003f06270 */
[----:B------:R-:W-:Y:S02]  /*d5d0*/  ISETP.GE.AND P1, PT, R68, R231, PT ;  /* 0x000000e74400720c */ /* 0x000fe40003f26270 */
[----:B------:R-:W-:-:S02]  /*d5e0*/  FMNMX3.FTZ R10, R10, R131, R127, !PT ;  /* 0x000000830a0a7276 */ /* 0x000fc4000781007f */
[----:B------:R-:W-:Y:S02]  /*d5f0*/  ISETP.GE.AND P2, PT, R170, R225, PT ;  /* 0x000000e1aa00720c */ /* 0x000fe40003f46270 */
[----:B------:R-:W-:Y:S02]  /*d600*/  FSEL R111, R106, -INF , !P4 ;  /* 0xff8000006a6f7808 */ /* 0x000fe40006000000 */
[-C--:B------:R-:W-:Y:S02]  /*d610*/  ISETP.GE.AND P4, PT, R166, R231.reuse, PT ;  /* 0x000000e7a600720c */ /* 0x080fe40003f86270 */
[----:B------:R-:W-:Y:S02]  /*d620*/  P2R R6, PR, RZ, 0x20 ;  /* 0x00000020ff067803 */ /* 0x000fe40000000000 */
[----:B------:R-:W-:Y:S02]  /*d630*/  FSEL R107, R107, -INF , !P6 ;  /* 0xff8000006b6b7808 */ /* 0x000fe40007000000 */
[----:B------:R-:W-:-:S02]  /*d640*/  ISETP.GE.AND P5, PT, R70, R231, PT ;  /* 0x000000e74600720c */ /* 0x000fc40003fa6270 */
[----:B------:R-:W-:Y:S02]  /*d650*/  ISETP.GE.AND P6, PT, R70, R225, PT ;  /* 0x000000e14600720c */ /* 0x000fe40003fc6270 */
[----:B------:R-:W-:Y:S02]  /*d660*/  FSEL R103, R103, -INF , P0 ;  /* 0xff80000067677808 */ /* 0x000fe40000000000 */
[----:B------:R-:W-:Y:S02]  /*d670*/  FSEL R94, R94, -INF , P1 ;  /* 0xff8000005e5e7808 */ /* 0x000fe40000800000 */
[----:B------:R-:W-:Y:S02]  /*d680*/  FMNMX3.FTZ R10, R10, R123, R119, !PT ;  /* 0x0000007b0a0a7276 */ /* 0x000fe40007810077 */
[----:B------:R-:W-:Y:S02]  /*d690*/  FSEL R70, R102, -INF , !P2 ;  /* 0xff80000066467808 */ /* 0x000fe40005000000 */
[----:B------:R-:W-:-:S02]  /*d6a0*/  ISETP.GE.AND P0, PT, R164, R231, PT ;  /* 0x000000e7a400720c */ /* 0x000fc40003f06270 */
[-C--:B------:R-:W-:Y:S02]  /*d6b0*/  ISETP.GE.AND P1, PT, R160, R225.reuse, PT ;  /* 0x000000e1a000720c */ /* 0x080fe40003f26270 */
[----:B------:R-:W-:Y:S02]  /*d6c0*/  ISETP.GE.AND P2, PT, R68, R225, PT ;  /* 0x000000e14400720c */ /* 0x000fe40003f46270 */
[----:B------:R-:W-:Y:S01]  /*d6d0*/  FSEL R98, R98, -INF , P4 ;  /* 0xff80000062627808 */ /* 0x000fe20002000000 */
[-CC-:B------:R-:W-:Y:S01]  /*d6e0*/  FFMA.FTZ R59, R76, R55.reuse, -R38.reuse ;  /* 0x000000374c3b7223 */ /* 0x180fe20000010826 */
[----:B------:R-:W-:Y:S02]  /*d6f0*/  ISETP.NE.AND P4, PT, R6, RZ, PT ;  /* 0x000000ff0600720c */ /* 0x000fe40003f85270 */
[----:B------:R-:W-:Y:S01]  /*d700*/  FSEL R74, R99, -INF , P5 ;  /* 0xff800000634a7808 */ /* 0x000fe20002800000 */
[--C-:B------:R-:W-:Y:S01]  /*d710*/  FFMA.FTZ R62, R72, R55, -R38.reuse ;  /* 0x00000037483e7223 */ /* 0x100fe20000010826 */
[----:B------:R-:W-:Y:S01]  /*d720*/  ISETP.GE.AND P3, PT, R168, R225, PT ;  /* 0x000000e1a800720c */ /* 0x000fe20003f66270 */
[----:B------:R-:W-:Y:S01]  /*d730*/  FFMA.FTZ R76, R67, R55, -R38 ;  /* 0x00000037434c7223 */ /* 0x000fe20000010826 */
[----:B------:R-:W-:-:S02]  /*d740*/  ISETP.GE.AND P5, PT, R162, R225, PT ;  /* 0x000000e1a200720c */ /* 0x000fc40003fa6270 */
[----:B------:R-:W-:Y:S01]  /*d750*/  FMNMX3.FTZ R10, R10, R115, R111, !PT ;  /* 0x000000730a0a7276 */ /* 0x000fe2000781006f */
[----:B------:R-:W-:Y:S01]  /*d760*/  FFMA.FTZ R72, R61, R55, -R38 ;  /* 0x000000373d487223 */ /* 0x000fe20000010826 */
[----:B------:R-:W-:Y:S02]  /*d770*/  P2R R7, PR, RZ, 0x2 ;  /* 0x00000002ff077803 */ /* 0x000fe40000000000 */
[----:B------:R-:W-:Y:S02]  /*d780*/  FSEL R78, R95, -INF , P0 ;  /* 0xff8000005f4e7808 */ /* 0x000fe40000000000 */
[----:B------:R-:W-:Y:S02]  /*d790*/  FSEL R67, R94, -INF , !P2 ;  /* 0xff8000005e437808 */ /* 0x000fe40005000000 */
[-C--:B------:R-:W-:Y:S02]  /*d7a0*/  ISETP.GE.AND P1, PT, R158, R231.reuse, PT ;  /* 0x000000e79e00720c */ /* 0x080fe40003f26270 */
[----:B------:R-:W-:-:S02]  /*d7b0*/  ISETP.GE.AND P0, PT, R156, R231, PT ;  /* 0x000000e79c00720c */ /* 0x000fc40003f06270 */
[----:B------:R-:W-:Y:S02]  /*d7c0*/  FSEL R61, R98, -INF , !P4 ;  /* 0xff800000623d7808 */ /* 0x000fe40006000000 */
[-C--:B------:R-:W-:Y:S02]  /*d7d0*/  ISETP.GE.AND P2, PT, R134, R231.reuse, PT ;  /* 0x000000e78600720c */ /* 0x080fe40003f46270 */
[----:B------:R-:W-:Y:S02]  /*d7e0*/  FSEL R68, R103, -INF , !P3 ;  /* 0xff80000067447808 */ /* 0x000fe40005800000 */
[----:B------:R-:W-:Y:S02]  /*d7f0*/  ISETP.GE.AND P4, PT, R162, R231, PT ;  /* 0x000000e7a200720c */ /* 0x000fe40003f86270 */
[----:B------:R-:W-:Y:S02]  /*d800*/  P2R R6, PR, RZ, 0x20 ;  /* 0x00000020ff067803 */ /* 0x000fe40000000000 */
[----:B------:R-:W-:-:S02]  /*d810*/  FMNMX3.FTZ R10, R10, R107, R70, !PT ;  /* 0x0000006b0a0a7276 */ /* 0x000fc40007810046 */
[----:B------:R-:W-:Y:S02]  /*d820*/  FSEL R86, R86, -INF , P1 ;  /* 0xff80000056567808 */ /* 0x000fe40000800000 */
[----:B------:R-:W-:Y:S02]  /*d830*/  FSEL R87, R87, -INF , P0 ;  /* 0xff80000057577808 */ /* 0x000fe40000000000 */
[-C--:B------:R-:W-:Y:S02]  /*d840*/  ISETP.GE.AND P5, PT, R160, R231.reuse, PT ;  /* 0x000000e7a000720c */ /* 0x080fe40003fa6270 */
[----:B------:R-:W-:Y:S02]  /*d850*/  ISETP.GE.AND P0, PT, R0, R231, PT ;  /* 0x000000e70000720c */ /* 0x000fe40003f06270 */
[----:B------:R-:W-:Y:S02]  /*d860*/  FSEL R82, R82, -INF , P2 ;  /* 0xff80000052527808 */ /* 0x000fe40001000000 */
[----:B------:R-:W-:-:S02]  /*d870*/  ISETP.GE.AND P1, PT, R0, R225, PT ;  /* 0x000000e10000720c */ /* 0x000fc40003f26270 */
[----:B------:R-:W-:Y:S02]  /*d880*/  ISETP.GE.AND P3, PT, R164, R225, PT ;  /* 0x000000e1a400720c */ /* 0x000fe40003f66270 */
[----:B------:R-:W-:Y:S02]  /*d890*/  FSEL R74, R74, -INF , !P6 ;  /* 0xff8000004a4a7808 */ /* 0x000fe40007000000 */
[----:B------:R-:W-:Y:S02]  /*d8a0*/  FSEL R90, R90, -INF , P4 ;  /* 0xff8000005a5a7808 */ /* 0x000fe40002000000 */
[----:B------:R-:W-:Y:S02]  /*d8b0*/  ISETP.NE.AND P2, PT, R6, RZ, PT ;  /* 0x000000ff0600720c */ /* 0x000fe40003f45270 */
[----:B------:R-:W-:Y:S01]  /*d8c0*/  FMNMX3.FTZ R0, R10, R68, R61, !PT ;  /* 0x000000440a007276 */ /* 0x000fe2000781003d */
[----:B------:R-:W-:Y:S01]  /*d8d0*/  FFMA.FTZ R47, R97, R55, -R38 ;  /* 0x00000037612f7223 */ /* 0x000fe20000010826 */
[----:B------:R-:W-:-:S02]  /*d8e0*/  FSEL R91, R91, -INF , P5 ;  /* 0xff8000005b5b7808 */ /* 0x000fc40002800000 */
[-C--:B------:R-:W-:Y:S02]  /*d8f0*/  ISETP.GE.AND P6, PT, R158, R225.reuse, PT ;  /* 0x000000e19e00720c */ /* 0x080fe40003fc6270 */
[----:B------:R-:W-:Y:S02]  /*d900*/  FSEL R78, R78, -INF , !P3 ;  /* 0xff8000004e4e7808 */ /* 0x000fe40005800000 */
[----:B------:R-:W-:Y:S02]  /*d910*/  ISETP.NE.AND P5, PT, R7, RZ, PT ;  /* 0x000000ff0700720c */ /* 0x000fe40003fa5270 */
[----:B------:R-:W-:Y:S02]  /*d920*/  FSEL R97, R90, -INF , !P2 ;  /* 0xff8000005a617808 */ /* 0x000fe40005000000 */
[----:B------:R-:W-:Y:S02]  /*d930*/  FMNMX3.FTZ R0, R0, R74, R67, !PT ;  /* 0x0000004a00007276 */ /* 0x000fe40007810043 */
[----:B------:R-:W-:-:S02]  /*d940*/  ISETP.GE.AND P4, PT, R156, R225, PT ;  /* 0x000000e19c00720c */ /* 0x000fc40003f86270 */
[----:B------:R-:W-:Y:S02]  /*d950*/  ISETP.GE.AND P3, PT, R134, R225, PT ;  /* 0x000000e18600720c */ /* 0x000fe40003f66270 */
[----:B------:R-:W-:Y:S02]  /*d960*/  FSEL R95, R91, -INF , !P5 ;  /* 0xff8000005b5f7808 */ /* 0x000fe40006800000 */
[----:B------:R-:W-:Y:S02]  /*d970*/  FSEL R93, R86, -INF , !P6 ;  /* 0xff800000565d7808 */ /* 0x000fe40007000000 */
[----:B------:R-:W-:Y:S02]  /*d980*/  FMNMX3.FTZ R0, R0, R78, R97, !PT ;  /* 0x0000004e00007276 */ /* 0x000fe40007810061 */
        /* <DEDUP_REMOVED lines=11> */
[----:B------:R-:W-:Y:S01]  /*da40*/  ISETP.NE.AND P2, PT, R54, RZ, PT ;  /* 0x000000ff3600720c */ /* 0x000fe20003f45270 */
[--C-:B------:R-:W-:Y:S01]  /*da50*/  FFMA.FTZ R58, R96, R55, -R38.reuse ;  /* 0x00000037603a7223 */ /* 0x100fe20000010826 */
[----:B-1----:R-:W-:Y:S01]  /*da60*/  FMNMX.FTZ R0, R4, R7, !PT ;  /* 0x0000000704007209 */ /* 0x002fe20007810000 */
[----:B------:R-:W-:Y:S02]  /*da70*/  IMAD.SHL.U32 R4, R71, 0x100, RZ ;  /* 0x0000010047047824 */ /* 0x000fe400078e00ff */
[----:B------:R-:W-:-:S03]  /*da80*/  FFMA.FTZ R71, R5, R55, -R38 ;  /* 0x0000003705477223 */ /* 0x000fc60000010826 */
[----:B------:R-:W-:-:S04]  /*da90*/  LOP3.LUT R4, R4, 0x100, RZ, 0xc0, !PT ;  /* 0x0000010004047812 */ /* 0x000fc800078ec0ff */
[----:B------:R-:W-:-:S04]  /*daa0*/  LOP3.LUT R5, R4, 0x20, R41, 0xf8, !PT ;  /* 0x0000002004057812 */ /* 0x000fc800078ef829 */
[----:B------:R-:W-:Y:S01]  /*dab0*/  LOP3.LUT R4, R5, R42, RZ, 0xfc, !PT ;  /* 0x0000002a05047212 */ /* 0x000fe200078efcff */
[----:B------:R-:W-:-:S04]  /*dac0*/  FFMA.FTZ R96, R44, R55, -R38 ;  /* 0x000000372c607223 */ /* 0x000fc80000010826 */
[----:B------:R-:W-:Y:S02]  /*dad0*/  IMAD R53, R4, 0x2, R53 ;  /* 0x0000000204357824 */ /* 0x000fe400078e0235 */
[----:B------:R-:W-:Y:S01]  /*dae0*/  FMUL.FTZ R82, R55, R0 ;  /* 0x0000000037527220 */ /* 0x000fe20000410000 */
[----:B------:R-:W-:Y:S02]  /*daf0*/  SEL R44, R52, 0xffffffe0, !P2 ;  /* 0xffffffe0342c7807 */ /* 0x000fe40005000000 */
[----:B------:R-:W-:Y:S01]  /*db00*/  FSETP.NEU.FTZ.AND P0, PT, R0, -INF , PT ;  /* 0xff8000000000780b */ /* 0x000fe20003f1d000 */
[----:B------:R-:W1:Y:S02]  /*db10*/  LDSM.16.MT88.4 R4, [R53+0x5000] ;  /* 0x005000003504783b */ /* 0x000e640000004200 */
[----:B------:R-:W-:Y:S01]  /*db20*/  IMAD.IADD R52, R53, 0x1, R44 ;  /* 0x0000000135347824 */ /* 0x000fe200078e022c */
[----:B------:R-:W-:Y:S01]  /*db30*/  FSEL R82, R82, RZ, P0 ;  /* 0x000000ff52527208 */ /* 0x000fe20000000000 */
        /* <DEDUP_REMOVED lines=25> */
[-C--:B------:R-:W-:Y:S01]  /*dcd0*/  FFMA.FTZ R85, R28, R55.reuse, -R38 ;  /* 0x000000371c557223 */ /* 0x080fe20000010826 */
[-C--:B------:R-:W-:Y:S01]  /*dce0*/  FFMA.FTZ R153, R29, R55.reuse, -R82 ;  /* 0x000000371d997223 */ /* 0x080fe20000010852 */
[-CC-:B------:R-:W-:Y:S01]  /*dcf0*/  FFMA.FTZ R129, R129, R55.reuse, -R38.reuse ;  /* 0x0000003781817223 */ /* 0x180fe20000010826 */
[-CC-:B------:R-:W-:Y:S01]  /*dd00*/  FFMA.FTZ R124, R124, R55.reuse, -R38.reuse ;  /* 0x000000377c7c7223 */ /* 0x180fe20000010826 */
[-CC-:B------:R-:W-:Y:S01]  /*dd10*/  FFMA.FTZ R120, R120, R55.reuse, -R38.reuse ;  /* 0x0000003778787223 */ /* 0x180fe20000010826 */
[-C--:B------:R-:W-:Y:S01]  /*dd20*/  FFMA.FTZ R125, R125, R55.reuse, -R38 ;  /* 0x000000377d7d7223 */ /* 0x080fe20000010826 */
[-CC-:B------:R-:W-:Y:S01]  /*dd30*/  FFMA.FTZ R122, R8, R55.reuse, -R82.reuse ;  /* 0x00000037087a7223 */ /* 0x180fe20000010852 */
[-C--:B------:R-:W-:Y:S01]  /*dd40*/  FFMA.FTZ R114, R9, R55.reuse, -R82 ;  /* 0x0000003709727223 */ /* 0x080fe20000010852 */
[----:B------:R-:W3:Y:S01]  /*dd50*/  LDSM.16.MT88.4 R28, [R52+0x5400] ;  /* 0x00540000341c783b */ /* 0x000ee20000004200 */
[-CC-:B------:R-:W-:Y:S01]  /*dd60*/  FFMA.FTZ R83, R20, R55.reuse, -R38.reuse ;  /* 0x0000003714537223 */ /* 0x180fe20000010826 */
[----:B------:R-:W-:Y:S01]  /*dd70*/  FFMA.FTZ R86, R21, R55, -R38 ;  /* 0x0000003715567223 */ /* 0x000fe20000010826 */
[----:B----4-:R-:W-:-:S02]  /*dd80*/  F2FP.BF16.F32.PACK_AB R20, R135, R132 ;  /* 0x000000848714723e */ /* 0x010fc400000010ff */
[----:B-----5:R-:W-:Y:S02]  /*dd90*/  F2FP.BF16.F32.PACK_AB R22, R128, R133 ;  /* 0x000000858016723e */ /* 0x020fe400000010ff */
[----:B-1----:R-:W-:Y:S02]  /*dda0*/  F2FP.BF16.F32.PACK_AB R21, R165, R134 ;  /* 0x00000086a515723e */ /* 0x002fe400000010ff */
[----:B--2---:R-:W-:Y:S01]  /*ddb0*/  F2FP.BF16.F32.PACK_AB R23, R130, R159 ;  /* 0x0000009f8217723e */ /* 0x004fe200000010ff */
[----:B------:R-:W-:Y:S08]  /*ddc0*/  MUFU.EX2 R129, R129 ;  /* 0x0000008100817308 */ /* 0x000ff00000000800 */
[----:B------:R-:W1:Y:S01]  /*ddd0*/  MUFU.EX2 R124, R124 ;  /* 0x0000007c007c7308 */ /* 0x000e620000000800 */
[C---:B------:R-:W-:Y:S07]  /*dde0*/  HMMA.16816.F32.BF16 R8, R20.reuse, R4, RZ ;  /* 0x000000041408723c */ /* 0x040fee00000418ff */
[----:B------:R-:W-:Y:S01]  /*ddf0*/  MUFU.EX2 R120, R120 ;  /* 0x0000007800787308 */ /* 0x000fe20000000800 */
[C---:B------:R-:W-:Y:S07]  /*de00*/  HMMA.16816.F32.BF16 R4, R20.reuse, R6, RZ ;  /* 0x000000061404723c */ /* 0x040fee00000418ff */
[----:B------:R-:W-:Y:S08]  /*de10*/  MUFU.EX2 R125, R125 ;  /* 0x0000007d007d7308 */ /* 0x000ff00000000800 */
[----:B------:R-:W-:Y:S08]  /*de20*/  MUFU.EX2 R155, R155 ;  /* 0x0000009b009b7308 */ /* 0x000ff00000000800 */
[----:B------:R-:W2:Y:S08]  /*de30*/  MUFU.EX2 R122, R122 ;  /* 0x0000007a007a7308 */ /* 0x000eb00000000800 */
[----:B------:R-:W-:Y:S08]  /*de40*/  MUFU.EX2 R114, R114 ;  /* 0x0000007200727308 */ /* 0x000ff00000000800 */
[----:B------:R-:W4:Y:S01]  /*de50*/  MUFU.EX2 R153, R153 ;  /* 0x0000009900997308 */ /* 0x000f220000000800 */
[-CC-:B------:R-:W-:Y:S01]  /*de60*/  FFMA.FTZ R94, R24, R55.reuse, -R38.reuse ;  /* 0x00000037185e7223 */ /* 0x180fe20000010826 */
[-C--:B------:R-:W-:Y:S01]  /*de70*/  FFMA.FTZ R54, R25, R55.reuse, -R38 ;  /* 0x0000003719367223 */ /* 0x080fe20000010826 */
[----:B------:R-:W-:Y:S01]  /*de80*/  FFMA.FTZ R118, R33, R55, -R82 ;  /* 0x0000003721767223 */ /* 0x000fe20000010852 */
[----:B------:R-:W-:Y:S01]  /*de90*/  HMMA.16816.F32.BF16 R24, R20, R12, RZ ;  /* 0x0000000c1418723c */ /* 0x000fe200000418ff */
[----:B------:R-:W5:Y:S01]  /*dea0*/  LDSM.16.MT88.4 R32, [R53+0x5800] ;  /* 0x005800003520783b */ /* 0x000f620000004200 */
[----:B-1----:R-:W-:-:S02]  /*deb0*/  F2FP.BF16.F32.PACK_AB R12, R124, R129 ;  /* 0x000000817c0c723e */ /* 0x002fc400000010ff */
[----:B--2---:R-:W-:-:S04]  /*dec0*/  F2FP.BF16.F32.PACK_AB R13, R122, R155 ;  /* 0x0000009b7a0d723e */ /* 0x004fc800000010ff */
[----:B------:R-:W-:Y:S01]  /*ded0*/  HMMA.16816.F32.BF16 R20, R20, R14, RZ ;  /* 0x0000000e1414723c */ /* 0x000fe200000418ff */
[----:B------:R-:W-:Y:S02]  /*dee0*/  F2FP.BF16.F32.PACK_AB R14, R125, R120 ;  /* 0x000000787d0e723e */ /* 0x000fe400000010ff */
[----:B----4-:R-:W-:Y:S01]  /*def0*/  F2FP.BF16.F32.PACK_AB R15, R153, R114 ;  /* 0x00000072990f723e */ /* 0x010fe200000010ff */
[-CC-:B------:R-:W-:Y:S01]  /*df00*/  FFMA.FTZ R116, R116, R55.reuse, -R38.reuse ;  /* 0x0000003774747223 */ /* 0x180fe20000010826 */
[-CC-:B------:R-:W-:Y:S01]  /*df10*/  FFMA.FTZ R121, R121, R55.reuse, -R38.reuse ;  /* 0x0000003779797223 */ /* 0x180fe20000010826 */
[-CC-:B------:R-:W-:Y:S01]  /*df20*/  FFMA.FTZ R112, R112, R55.reuse, -R38.reuse ;  /* 0x0000003770707223 */ /* 0x180fe20000010826 */
[-C--:B------:R-:W-:Y:S01]  /*df30*/  FFMA.FTZ R117, R117, R55.reuse, -R38 ;  /* 0x0000003775757223 */ /* 0x080fe20000010826 */
[-CC-:B------:R-:W-:Y:S01]  /*df40*/  FFMA.FTZ R103, R144, R55.reuse, -R82.reuse ;  /* 0x0000003790677223 */ /* 0x180fe20000010852 */
[-CC-:B------:R-:W-:Y:S01]  /*df50*/  FFMA.FTZ R110, R140, R55.reuse, -R82.reuse ;  /* 0x000000378c6e7223 */ /* 0x180fe20000010852 */
[----:B---3--:R-:W-:Y:S01]  /*df60*/  HMMA.16816.F32.BF16 R8, R12, R16, R8 ;  /* 0x000000100c08723c */ /* 0x008fe20000041808 */
[----:B------:R-:W-:-:S07]  /*df70*/  FFMA.FTZ R151, R151, R55, -R82 ;  /* 0x0000003797977223 */ /* 0x000fce0000010852 */
[C---:B------:R-:W-:Y:S01]  /*df80*/  HMMA.16816.F32.BF16 R4, R12.reuse, R18, R4 ;  /* 0x000000120c04723c */ /* 0x040fe20000041804 */
[----:B------:R-:W1:Y:S01]  /*df90*/  LDSM.16.MT88.4 R16, [R52+0x5800] ;  /* 0x005800003410783b */ /* 0x000e620000004200 */
[----:B------:R-:W-:Y:S08]  /*dfa0*/  MUFU.EX2 R116, R116 ;  /* 0x0000007400747308 */ /* 0x000ff00000000800 */
[----:B------:R-:W2:Y:S01]  /*dfb0*/  MUFU.EX2 R121, R121 ;  /* 0x0000007900797308 */ /* 0x000ea20000000800 */
[C---:B------:R-:W-:Y:S07]  /*dfc0*/  HMMA.16816.F32.BF16 R24, R12.reuse, R28, R24 ;  /* 0x0000001c0c18723c */ /* 0x040fee0000041818 */
        /* <DEDUP_REMOVED lines=8> */
[-C--:B------:R-:W-:Y:S01]  /*e050*/  FFMA.FTZ R99, R169, R55.reuse, -R38 ;  /* 0x00000037a9637223 */ /* 0x080fe20000010826 */
        /* <DEDUP_REMOVED lines=8> */
[----:B--2---:R-:W-:-:S02]  /*e0e0*/  F2FP.BF16.F32.PACK_AB R12, R121, R116 ;  /* 0x00000074790c723e */ /* 0x004fc400000010ff */
[----:B----4-:R-:W-:Y:S02]  /*e0f0*/  F2FP.BF16.F32.PACK_AB R14, R117, R112 ;  /* 0x00000070750e723e */ /* 0x010fe400000010ff */
        /* <DEDUP_REMOVED lines=22> */
[-C--:B------:R-:W-:Y:S01]  /*e260*/  FFMA.FTZ R105, R105, R55.reuse, -R38 ;  /* 0x0000003769697223 */ /* 0x080fe20000010826 */
[-CC-:B------:R-:W-:Y:S01]  /*e270*/  FFMA.FTZ R179, R179, R55.reuse, -R82.reuse ;  /* 0x00000037b3b37223 */ /* 0x180fe20000010852 */
[-CC-:B------:R-:W-:Y:S01]  /*e280*/  FFMA.FTZ R138, R247, R55.reuse, -R82.reuse ;  /* 0x00000037f78a7223 */ /* 0x180fe20000010852 */
[-CC-:B------:R-:W-:Y:S01]  /*e290*/  FFMA.FTZ R140, R245, R55.reuse, -R82.reuse ;  /* 0x00000037f58c7223 */ /* 0x180fe20000010852 */
[----:B------:R-:W-:Y:S01]  /*e2a0*/  HMMA.16816.F32.BF16 R8, R12, R28, R8 ;  /* 0x0000001c0c08723c */ /* 0x000fe20000041808 */
[----:B------:R-:W-:-:S07]  /*e2b0*/  FFMA.FTZ R177, R241, R55, -R82 ;  /* 0x00000037f1b17223 */ /* 0x000fce0000010852 */
        /* <DEDUP_REMOVED lines=146> */
[----:B----4-:R-:W-:Y:S01]  /*ebe0*/  HMMA.16816.F32.BF16 R8, R16, R28, R8 ;  /* 0x0000001c1008723c */ /* 0x010fe20000041808 */
[----:B------:R-:W-:Y:S01]  /*ebf0*/  FADD.FTZ R29, R129, R128 ;  /* 0x00000080811d7221 */ /* 0x000fe20000010000 */
[----:B------:R-:W-:Y:S01]  /*ec00*/  FFMA.FTZ R139, R139, R55, -R82 ;  /* 0x000000378b8b7223 */ /* 0x000fe20000010852 */
[----:B------:R-:W-:Y:S01]  /*ec10*/  FADD.FTZ R159, R159, R134 ;  /* 0x000000869f9f7221 */ /* 0x000fe20000010000 */
[----:B------:R-:W-:Y:S01]  /*ec20*/  MUFU.EX2 R92, R92 ;  /* 0x0000005c005c7308 */ /* 0x000fe20000000800 */
[----:B------:R-:W-:-:S03]  /*ec30*/  FADD.FTZ R133, R124, R29 ;  /* 0x0000001d7c857221 */ /* 0x000fc60000010000 */
[----:B------:R-:W-:Y:S01]  /*ec40*/  HMMA.16816.F32.BF16 R4, R16, R30, R4 ;  /* 0x0000001e1004723c */ /* 0x000fe20000041804 */
[----:B------:R-:W3:Y:S01]  /*ec50*/  LDSM.16.MT88.4 R28, [R52+0x7800] ;  /* 0x00780000341c783b */ /* 0x000ee20000004200 */
[----:B------:R-:W-:Y:S02]  /*ec60*/  FADD.FTZ R130, R130, R159 ;  /* 0x0000009f82827221 */ /* 0x000fe40000010000 */
[----:B------:R-:W4:Y:S02]  /*ec70*/  MUFU.EX2 R81, R81 ;  /* 0x0000005100517308 */ /* 0x000f240000000800 */
        /* <DEDUP_REMOVED lines=10> */
[----:B--2---:R-:W-:Y:S01]  /*ed20*/  HMMA.16816.F32.BF16 R24, R16, R32, R24 ;  /* 0x000000201018723c */ /* 0x004fe20000041818 */
[----:B------:R-:W-:Y:S01]  /*ed30*/  FADD.FTZ R133, R125, R120 ;  /* 0x000000787d857221 */ /* 0x000fe20000010000 */
[----:B----4-:R-:W-:Y:S01]  /*ed40*/  F2FP.BF16.F32.PACK_AB R32, R81, R92 ;  /* 0x0000005c5120723e */ /* 0x010fe200000010ff */
[----:B------:R-:W-:Y:S01]  /*ed50*/  FADD.FTZ R153, R153, R114 ;  /* 0x0000007299997221 */ /* 0x000fe20000010000 */
[----:B-----5:R-:W-:-:S04]  /*ed60*/  F2FP.BF16.F32.PACK_AB R33, R170, R147 ;  /* 0x00000093aa21723e */ /* 0x020fc800000010ff */
[----:B------:R-:W-:Y:S01]  /*ed70*/  HMMA.16816.F32.BF16 R20, R16, R34, R20 ;  /* 0x000000221014723c */ /* 0x000fe20000041814 */
[----:B------:R-:W-:Y:S01]  /*ed80*/  F2FP.BF16.F32.PACK_AB R34, R79, R90 ;  /* 0x0000005a4f22723e */ /* 0x000fe200000010ff */
[----:B------:R-:W2:Y:S01]  /*ed90*/  LDSM.16.MT88.4 R16, [R53+0x7c00] ;  /* 0x007c00003510783b */ /* 0x000ea20000004200 */
[----:B-1----:R-:W-:Y:S01]  /*eda0*/  F2FP.BF16.F32.PACK_AB R35, R129, R132 ;  /* 0x000000848123723e */ /* 0x002fe200000010ff */
[----:B------:R-:W-:Y:S01]  /*edb0*/  FADD.FTZ R116, R116, R133 ;  /* 0x0000008574747221 */ /* 0x000fe20000010000 */
[----:B------:R-:W-:-:S03]  /*edc0*/  FADD.FTZ R118, R118, R153 ;  /* 0x0000009976767221 */ /* 0x000fc60000010000 */
[----:B------:R-:W-:Y:S02]  /*edd0*/  FADD.FTZ R121, R121, R116 ;  /* 0x0000007479797221 */ /* 0x000fe40000010000 */
[C---:B------:R-:W-:Y:S01]  /*ede0*/  HMMA.16816.F32.BF16 R8, R32.reuse, R12, R8 ;  /* 0x0000000c2008723c */ /* 0x040fe20000041808 */
[----:B------:R-:W-:Y:S01]  /*edf0*/  FADD.FTZ R13, R103, R118 ;  /* 0x00000076670d7221 */ /* 0x000fe20000010000 */
[----:B------:R-:W-:Y:S01]  /*ee00*/  FADD.FTZ R12, R112, R121 ;  /* 0x00000079700c7221 */ /* 0x000fe20000010000 */
[-CC-:B------:R-:W-:Y:S01]  /*ee10*/  FFMA.FTZ R125, R137, R55.reuse, -R82.reuse ;  /* 0x00000037897d7223 */ /* 0x180fe20000010852 */
[-CC-:B------:R-:W-:Y:S01]  /*ee20*/  FFMA.FTZ R114, R131, R55.reuse, -R82.reuse ;  /* 0x0000003783727223 */ /* 0x180fe20000010852 */
[----:B------:R-:W-:Y:S01]  /*ee30*/  FADD.FTZ R110, R110, R13 ;  /* 0x0000000d6e6e7221 */ /* 0x000fe20000010000 */
[-CC-:B------:R-:W-:Y:S01]  /*ee40*/  FFMA.FTZ R127, R127, R55.reuse, -R82.reuse ;  /* 0x000000377f7f7223 */ /* 0x180fe20000010852 */
[----:B------:R-:W-:Y:S01]  /*ee50*/  FFMA.FTZ R123, R123, R55, -R82 ;  /* 0x000000377b7b7223 */ /* 0x000fe20000010852 */
[----:B------:R-:W-:Y:S01]  /*ee60*/  HMMA.16816.F32.BF16 R4, R32, R14, R4 ;  /* 0x0000000e2004723c */ /* 0x000fe20000041804 */
[----:B------:R-:W-:Y:S01]  /*ee70*/  FADD.FTZ R12, R117, R12 ;  /* 0x0000000c750c7221 */ /* 0x000fe20000010000 */
[----:B------:R-:W-:Y:S01]  /*ee80*/  FADD.FTZ R14, R151, R110 ;  /* 0x0000006e970e7221 */ /* 0x000fe20000010000 */
[----:B------:R-:W-:Y:S02]  /*ee90*/  MUFU.EX2 R88, R88 ;  /* 0x0000005800587308 */ /* 0x000fe40000000800 */
[----:B------:R-:W-:Y:S01]  /*eea0*/  FADD.FTZ R113, R113, R12 ;  /* 0x0000000c71717221 */ /* 0x000fe20000010000 */
[----:B------:R-:W-:-:S05]  /*eeb0*/  FADD.FTZ R171, R171, R14 ;  /* 0x0000000eabab7221 */ /* 0x000fca0000010000 */
[----:B------:R-:W1:Y:S01]  /*eec0*/  MUFU.EX2 R77, R77 ;  /* 0x0000004d004d7308 */ /* 0x000e620000000800 */
[C---:B---3--:R-:W-:Y:S01]  /*eed0*/  HMMA.16816.F32.BF16 R24, R32.reuse, R28, R24 ;  /* 0x0000001c2018723c */ /* 0x048fe20000041818 */
[----:B------:R-:W-:Y:S01]  /*eee0*/  FADD.FTZ R28, R108, R113 ;  /* 0x000000716c1c7221 */ /* 0x000fe20000010000 */
[----:B------:R-:W-:Y:S01]  /*eef0*/  FADD.FTZ R171, R126, R171 ;  /* 0x000000ab7eab7221 */ /* 0x000fe20000010000 */
[----:B------:R-:W3:Y:S04]  /*ef00*/  LDSM.16.MT88.4 R12, [R52+0x7c00] ;  /* 0x007c0000340c783b */ /* 0x000ee80000004200 */
        /* <DEDUP_REMOVED lines=8> */
[----:B------:R-:W-:Y:S02]  /*ef90*/  HMMA.16816.F32.BF16 R28, R32, R30, R20 ;  /* 0x0000001e201c723c */ /* 0x000fe40000041814 */
[----:B------:R-:W-:Y:S01]  /*efa0*/  FADD.FTZ R21, R104, R109 ;  /* 0x0000006d68157221 */ /* 0x000fe20000010000 */
[----:B------:R-:W-:Y:S01]  /*efb0*/  FADD.FTZ R136, R169, R136 ;  /* 0x00000088a9887221 */ /* 0x000fe20000010000 */
[----:B-1----:R-:W-:-:S02]  /*efc0*/  F2FP.BF16.F32.PACK_AB R32, R77, R88 ;  /* 0x000000584d20723e */ /* 0x002fc400000010ff */
[----:B----4-:R-:W-:Y:S01]  /*efd0*/  F2FP.BF16.F32.PACK_AB R34, R75, R86 ;  /* 0x000000564b22723e */ /* 0x010fe200000010ff */
[----:B------:R-:W-:Y:S01]  /*efe0*/  FADD.FTZ R104, R100, R21 ;  /* 0x0000001564687221 */ /* 0x000fe20000010000 */
[----:B-----5:R-:W-:Y:S01]  /*eff0*/  F2FP.BF16.F32.PACK_AB R33, R114, R125 ;  /* 0x0000007d7221723e */ /* 0x020fe200000010ff */
[----:B------:R-:W-:Y:S01]  /*f000*/  FADD.FTZ R179, R179, R136 ;  /* 0x00000088b3b37221 */ /* 0x000fe20000010000 */
[----:B------:R-:W1:Y:S01]  /*f010*/  LDSM.16.MT88.4 R20, [R53+0x8000] ;  /* 0x008000003514783b */ /* 0x000e620000004200 */
[----:B--2---:R-:W-:Y:S01]  /*f020*/  F2FP.BF16.F32.PACK_AB R35, R110, R103 ;  /* 0x000000676e23723e */ /* 0x004fe200000010ff */
        /* <DEDUP_REMOVED lines=13> */
[-CC-:B------:R-:W-:Y:S01]  /*f100*/  FFMA.FTZ R100, R111, R55.reuse, -R82.reuse ;  /* 0x000000376f647223 */ /* 0x180fe20000010852 */
[-CC-:B------:R-:W-:Y:S01]  /*f110*/  FFMA.FTZ R39, R107, R55.reuse, -R82.reuse ;  /* 0x000000376b277223 */ /* 0x180fe20000010852 */
[-CC-:B------:R-:W-:Y:S01]  /*f120*/  FFMA.FTZ R119, R119, R55.reuse, -R82.reuse ;  /* 0x0000003777777223 */ /* 0x180fe20000010852 */
[----:B------:R-:W-:Y:S01]  /*f130*/  FFMA.FTZ R115, R115, R55, -R82 ;  /* 0x0000003773737223 */ /* 0x000fe20000010852 */
[----:B------:R-:W-:Y:S01]  /*f140*/  FADD.FTZ R58, R58, R47 ;  /* 0x0000002f3a3a7221 */ /* 0x000fe20000010000 */
[----:B------:R-:W-:Y:S01]  /*f150*/  FADD.FTZ R144, R189, R144 ;  /* 0x00000090bd907221 */ /* 0x000fe20000010000 */
[----:B------:R-:W-:Y:S01]  /*f160*/  HMMA.16816.F32.BF16 R4, R32, R18, R4 ;  /* 0x000000122004723c */ /* 0x000fe20000041804 */
[----:B------:R-:W2:Y:S01]  /*f170*/  LDSM.16.MT88.4 R16, [R52+0x8000] ;  /* 0x008000003410783b */ /* 0x000ea20000004200 */
[----:B------:R-:W-:Y:S01]  /*f180*/  MUFU.EX2 R84, R84 ;  /* 0x0000005400547308 */ /* 0x000fe20000000800 */
[----:B------:R-:W-:-:S05]  /*f190*/  FADD.FTZ R49, R49, R58 ;  /* 0x0000003a31317221 */ /* 0x000fca0000010000 */
[----:B---3--:R-:W-:Y:S02]  /*f1a0*/  HMMA.16816.F32.BF16 R24, R32, R12, R24 ;  /* 0x0000000c2018723c */ /* 0x008fe40000041818 */
[----:B------:R-:W3:Y:S01]  /*f1b0*/  MUFU.EX2 R73, R73 ;  /* 0x0000004900497308 */ /* 0x000ee20000000800 */
[----:B------:R-:W-:-:S05]  /*f1c0*/  FADD.FTZ R60, R60, R49 ;  /* 0x000000313c3c7221 */ /* 0x000fca0000010000 */
[----:B------:R-:W-:Y:S01]  /*f1d0*/  HMMA.16816.F32.BF16 R28, R32, R14, R28 ;  /* 0x0000000e201c723c */ /* 0x000fe2000004181c */
[----:B------:R-:W-:Y:S01]  /*f1e0*/  FADD.FTZ R33, R197, R144 ;  /* 0x00000090c5217221 */ /* 0x000fe20000010000 */
[----:B------:R-:W-:Y:S03]  /*f1f0*/  MUFU.EX2 R71, R71 ;  /* 0x0000004700477308 */ /* 0x000fe60000000800 */
[----:B------:R-:W-:-:S05]  /*f200*/  FADD.FTZ R33, R146, R33 ;  /* 0x0000002192217221 */ /* 0x000fca0000010000 */
[----:B------:R-:W4:Y:S08]  /*f210*/  MUFU.EX2 R54, R54 ;  /* 0x0000003600367308 */ /* 0x000f300000000800 */
[----:B------:R-:W-:Y:S08]  /*f220*/  MUFU.EX2 R108, R119 ;  /* 0x00000077006c7308 */ /* 0x000ff00000000800 */
[----:B------:R-:W5:Y:S08]  /*f230*/  MUFU.EX2 R109, R115 ;  /* 0x00000073006d7308 */ /* 0x000f700000000800 */
[----:B------:R-:W-:Y:S08]  /*f240*/  MUFU.EX2 R100, R100 ;  /* 0x0000006400647308 */ /* 0x000ff00000000800 */
[----:B------:R-:W1:Y:S01]  /*f250*/  MUFU.EX2 R39, R39 ;  /* 0x0000002700277308 */ /* 0x000e620000000800 */
[----:B------:R-:W-:Y:S01]  /*f260*/  FADD.FTZ R51, R51, R60 ;  /* 0x0000003c33337221 */ /* 0x000fe20000010000 */
[----:B------:R-:W-:-:S02]  /*f270*/  FADD.FTZ R154, R154, R33 ;  /* 0x000000219a9a7221 */ /* 0x000fc40000010000 */
[----:B------:R-:W2:Y:S01]  /*f280*/  LDSM.16.MT88.4 R32, [R53+0x8400] ;  /* 0x008400003520783b */ /* 0x000ea20000004200 */
[----:B------:R-:W-:Y:S01]  /*f290*/  FADD.FTZ R62, R62, R51 ;  /* 0x000000333e3e7221 */ /* 0x000fe20000010000 */
[----:B------:R-:W-:Y:S01]  /*f2a0*/  FADD.FTZ R154, R201, R154 ;  /* 0x0000009ac99a7221 */ /* 0x000fe20000010000 */
[----:B---3--:R-:W-:Y:S02]  /*f2b0*/  F2FP.BF16.F32.PACK_AB R12, R73, R84 ;  /* 0x00000054490c723e */ /* 0x008fe400000010ff */
[----:B------:R-:W-:Y:S01]  /*f2c0*/  FADD.FTZ R57, R57, R62 ;  /* 0x0000003e39397221 */ /* 0x000fe20000010000 */
[----:B----4-:R-:W-:Y:S02]  /*f2d0*/  F2FP.BF16.F32.PACK_AB R14, R54, R71 ;  /* 0x00000047360e723e */ /* 0x010fe400000010ff */
[----:B-----5:R-:W-:Y:S01]  /*f2e0*/  F2FP.BF16.F32.PACK_AB R13, R109, R108 ;  /* 0x0000006c6d0d723e */ /* 0x020fe200000010ff */
[----:B------:R-:W-:Y:S01]  /*f2f0*/  FADD.FTZ R187, R187, R154 ;  /* 0x0000009abbbb7221 */ /* 0x000fe20000010000 */
[-C--:B------:R-:W-:Y:S01]  /*f300*/  FFMA.FTZ R173, R173, R55.reuse, -R38 ;  /* 0x00000037adad7223 */ /* 0x080fe20000010826 */
[----:B-1----:R-:W-:Y:S01]  /*f310*/  F2FP.BF16.F32.PACK_AB R15, R39, R100 ;  /* 0x00000064270f723e */ /* 0x002fe200000010ff */
[-CC-:B------:R-:W-:Y:S01]  /*f320*/  FFMA.FTZ R45, R70, R55.reuse, -R82.reuse ;  /* 0x00000037462d7223 */ /* 0x180fe20000010852 */
[-CC-:B------:R-:W-:Y:S01]  /*f330*/  FFMA.FTZ R46, R68, R55.reuse, -R82.reuse ;  /* 0x00000037442e7223 */ /* 0x180fe20000010852 */
[-CC-:B------:R-:W-:Y:S01]  /*f340*/  FFMA.FTZ R47, R61, R55.reuse, -R82.reuse ;  /* 0x000000373d2f7223 */ /* 0x180fe20000010852 */
[----:B------:R-:W-:Y:S01]  /*f350*/  FADD.FTZ R72, R72, R57 ;  /* 0x0000003948487221 */ /* 0x000fe20000010000 */
        /* <DEDUP_REMOVED lines=22> */
[----:B------:R-:W-:-:S03]  /*f4c0*/  FADD.FTZ R17, R69, R80 ;  /* 0x0000005045117221 */ /* 0x000fc60000010000 */
[----:B------:R-:W-:Y:S02]  /*f4d0*/  FADD.FTZ R164, R164, R193 ;  /* 0x000000c1a4a47221 */ /* 0x000fe40000010000 */
[----:B------:R-:W-:Y:S01]  /*f4e0*/  HMMA.16816.F32.BF16 R28, R12, R18, R28 ;  /* 0x000000120c1c723c */ /* 0x000fe2000004181c */
[----:B---3--:R-:W-:Y:S01]  /*f4f0*/  F2FP.BF16.F32.PACK_AB R12, R102, R99 ;  /* 0x00000063660c723e */ /* 0x008fe200000010ff */
[----:B------:R-:W-:Y:S01]  /*f500*/  FADD.FTZ R17, R98, R17 ;  /* 0x0000001162117221 */ /* 0x000fe20000010000 */
[----:B----4-:R-:W-:Y:S02]  /*f510*/  F2FP.BF16.F32.PACK_AB R14, R173, R106 ;  /* 0x0000006aad0e723e */ /* 0x010fe400000010ff */
[----:B-----5:R-:W-:Y:S02]  /*f520*/  F2FP.BF16.F32.PACK_AB R13, R46, R45 ;  /* 0x0000002d2e0d723e */ /* 0x020fe400000010ff */
[----:B-1----:R-:W-:Y:S01]  /*f530*/  F2FP.BF16.F32.PACK_AB R15, R50, R47 ;  /* 0x0000002f320f723e */ /* 0x002fe200000010ff */
[----:B------:R-:W-:Y:S01]  /*f540*/  FADD.FTZ R181, R181, R164 ;  /* 0x000000a4b5b57221 */ /* 0x000fe20000010000 */
[----:B------:R-:W-:-:S02]  /*f550*/  FADD.FTZ R96, R96, R17 ;  /* 0x0000001160607221 */ /* 0x000fc40000010000 */
[----:B------:R-:W1:Y:S03]  /*f560*/  LDSM.16.MT88.4 R16, [R53+0x8800] ;  /* 0x008800003510783b */ /* 0x000e660000004200 */
[----:B------:R-:W-:Y:S01]  /*f570*/  HMMA.16816.F32.BF16 R8, R12, R32, R8 ;  /* 0x000000200c08723c */ /* 0x000fe20000041808 */
[----:B------:R-:W-:Y:S01]  /*f580*/  FADD.FTZ R32, R166, R181 ;  /* 0x000000b5a6207221 */ /* 0x000fe20000010000 */
[----:B------:R-:W-:-:S03]  /*f590*/  FADD.FTZ R85, R85, R96 ;  /* 0x0000006055557221 */ /* 0x000fc60000010000 */
[----:B------:R-:W-:Y:S01]  /*f5a0*/  FADD.FTZ R32, R141, R32 ;  /* 0x000000208d207221 */ /* 0x000fe20000010000 */
[-CC-:B------:R-:W-:Y:S01]  /*f5b0*/  FFMA.FTZ R49, R56, R55.reuse, -R38.reuse ;  /* 0x0000003738317223 */ /* 0x180fe20000010826 */
[----:B------:R-:W-:Y:S01]  /*f5c0*/  FADD.FTZ R94, R94, R85 ;  /* 0x000000555e5e7221 */ /* 0x000fe20000010000 */
[-C--:B------:R-:W-:Y:S01]  /*f5d0*/  FFMA.FTZ R161, R161, R55.reuse, -R38 ;  /* 0x00000037a1a17223 */ /* 0x080fe20000010826 */
        /* <DEDUP_REMOVED lines=9> */
[----:B------:R-:W-:Y:S01]  /*f670*/  MUFU.EX2 R152, R152 ;  /* 0x0000009800987308 */ /* 0x000fe20000000800 */
[----:B------:R-:W-:Y:S01]  /*f680*/  FADD.FTZ R92, R92, R83 ;  /* 0x000000535c5c7221 */ /* 0x000fe20000010000 */
[----:B------:R-:W-:Y:S01]  /*f690*/  FADD.FTZ R147, R147, R168 ;  /* 0x000000a893937221 */ /* 0x000fe20000010000 */
[----:B------:R-:W-:Y:S05]  /*f6a0*/  LDSM.16.MT88.4 R140, [R53+0x8c00] ;  /* 0x008c0000358c783b */ /* 0x000fea0000004200 */
        /* <DEDUP_REMOVED lines=13> */
[C---:B------:R-:W-:Y:S01]  /*f780*/  HMMA.16816.F32.BF16 R4, R12.reuse, R34, R4 ;  /* 0x000000220c04723c */ /* 0x040fe20000041804 */
[----:B------:R-:W1:Y:S01]  /*f790*/  LDSM.16.MT88.4 R32, [R52+0x8800] ;  /* 0x008800003420783b */ /* 0x000e620000004200 */
[----:B------:R-:W-:Y:S01]  /*f7a0*/  FADD.FTZ R88, R88, R79 ;  /* 0x0000004f58587221 */ /* 0x000fe20000010000 */
[----:B------:R-:W-:Y:S02]  /*f7b0*/  FADD.FTZ R125, R125, R132 ;  /* 0x000000847d7d7221 */ /* 0x000fe40000010000 */
[----:B------:R-:W1:Y:S03]  /*f7c0*/  LDSM.16.MT88.4 R132, [R52+0x8c00] ;  /* 0x008c00003484783b */ /* 0x000e660000004200 */
        /* <DEDUP_REMOVED lines=27> */
[-C--:B------:R-:W-:Y:S01]  /*f980*/  FFMA.FTZ R22, R91, R55.reuse, -R82 ;  /* 0x000000375b167223 */ /* 0x080fe20000010852 */
[----:B------:R-:W-:Y:S01]  /*f990*/  FADD.FTZ R106, R106, R17 ;  /* 0x000000116a6a7221 */ /* 0x000fe20000010000 */
[----:B------:R-:W-:Y:S01]  /*f9a0*/  FADD.FTZ R47, R47, R46 ;  /* 0x0000002e2f2f7221 */ /* 0x000fe20000010000 */
        /* <DEDUP_REMOVED lines=32> */
[----:B------:R-:W-:Y:S01]  /*fbb0*/  FADD.FTZ R21, R22, R21 ;  /* 0x0000001516157221 */ /* 0x000fe20000010000 */
[----:B------:R-:W-:Y:S01]  /*fbc0*/  LOP3.LUT R234, R234, 0xfffffffd, RZ, 0xc0, !PT ;  /* 0xfffffffdeaea7812 */ /* 0x000fe200078ec0ff */
[----:B------:R-:W-:Y:S01]  /*fbd0*/  FADD.FTZ R49, R49, R36 ;  /* 0x0000002431317221 */ /* 0x000fe20000010000 */
[----:B------:R-:W-:Y:S01]  /*fbe0*/  BSSY B2, `(.L_x_5169) ;  /* 0x0000645000027945 */ /* 0x000fe20003800000 */
[----:B------:R-:W-:-:S02]  /*fbf0*/  FADD.FTZ R16, R16, R21 ;  /* 0x0000001510107221 */ /* 0x000fc40000010000 */
[----:B------:R-:W-:Y:S01]  /*fc00*/  HMMA.16816.F32.BF16 R144, R12, R140, R8 ;  /* 0x0000008c0c90723c */ /* 0x000fe20000041808 */
[----:B------:R-:W-:Y:S01]  /*fc10*/  @P2 LOP3.LUT R234, R234, 0x2, RZ, 0xfc, !PT ;  /* 0x00000002eaea2812 */ /* 0x000fe200078efcff */
[----:B------:R-:W-:Y:S01]  /*fc20*/  FADD.FTZ R240, R240, R49 ;  /* 0x00000031f0f07221 */ /* 0x000fe20000010000 */
[----:B------:R-:W-:-:S05]  /*fc30*/  FADD.FTZ R241, R241, R16 ;  /* 0x00000010f1f17221 */ /* 0x000fca0000010000 */
        /* <DEDUP_REMOVED lines=75> */
.L_x_5172:
        /* <DEDUP_REMOVED lines=8> */
.L_x_5173:
[----:B------:R-:W-:Y:S05]  /*10170*/  BSYNC.RECONVERGENT B0 ;  /* 0x0000000000007941 */ /* 0x000fea0003800200 */
.L_x_5171:
[C---:B------:R-:W-:Y:S01]  /*10180*/  IMAD.SHL.U32 R5, R64.reuse, 0x40, RZ ;  /* 0x0000004040057824 */ /* 0x040fe200078e00ff */
[----:B------:R-:W-:Y:S01]  /*10190*/  SHF.L.U64.HI R4, R64, 0x6, R65 ;  /* 0x0000000640047819 */ /* 0x000fe20000010241 */
[----:B------:R-:W-:Y:S01]  /*101a0*/  @!PT LDS RZ, [RZ] ;  /* 0x00000000fffff984 */ /* 0x000fe20000000800 */
[----:B------:R-:W-:Y:S01]  /*101b0*/  @!PT LDS RZ, [RZ] ;  /* 0x00000000fffff984 */ /* 0x000fe20000000800 */
[----:B------:R-:W-:Y:S01]  /*101c0*/  @!PT LDS RZ, [RZ] ;  /* 0x00000000fffff984 */ /* 0x000fe20000000800 */
[----:B------:R-:W-:Y:S01]  /*101d0*/  LDGSTS.E.BYPASS.LTC128B.128 [R3+0x5000], desc[UR4][R218.64] ;  /* 0x05000000da037fae */ /* 0x000fe2000b981a04 */
[--C-:B------:R-:W-:Y:S01]  /*101e0*/  IMAD.IADD R236, R209, 0x1, R44.reuse ;  /* 0x00000001d1ec7824 */ /* 0x100fe200078e022c */
[----:B------:R-:W-:Y:S01]  /*101f0*/  ISETP.GT.AND P2, PT, R150, R213, PT ;  /* 0x000000d59600720c */ /* 0x000fe20003f44270 */
[----:B------:R-:W-:Y:S01]  /*10200*/  IMAD.IADD R67, R43, 0x1, R44 ;  /* 0x000000012b437824 */ /* 0x000fe200078e022c */
[----:B------:R-:W-:Y:S01]  /*10210*/  IADD3 R12, P0, PT, R5, R218, RZ ;  /* 0x000000da050c7210 */ /* 0x000fe20007f1e0ff */
[----:B------:R-:W-:Y:S01]  /*10220*/  BSSY.RECONVERGENT B1, `(.L_x_5174) ;  /* 0x00000e3000017945 */ /* 0x000fe20003800200 */
        /* <DEDUP_REMOVED lines=42> */
[----:B------:R-:W-:Y:S01]  /*104d0*/  LDSM.16.M88.4 R236, [R236] ;  /* 0x00000000ecec783b */ /* 0x000fe20000000200 */
        /* <DEDUP_REMOVED lines=116> */
[----:B------:R-:W3:Y:S01]  /*10c20*/  LD.E.64 R168, desc[UR4][R148.64+0x38] ;  /* 0x0000380494a87980 */ /* 0x000ee2000c101b00 */
[----:B------:R-:W-:Y:S02]  /*10c30*/  ISETP.GE.AND P1, PT, R164, RZ, PT ;  /* 0x000000ffa400720c */ /* 0x000fe40003f26270 */
[----:B------:R-:W-:-:S02]  /*10c40*/  ISETP.NE.AND P0, PT, R166, RZ, PT ;  /* 0x000000ffa600720c */ /* 0x000fc40003f05270 */
[----:B------:R-:W-:-:S05]  /*10c50*/  LOP3.LUT R162, RZ, R166, RZ, 0x33, !PT ;  /* 0x000000a6ffa27212 */ /* 0x000fca00078e33ff */
        /* <DEDUP_REMOVED lines=15> */
[----:B------:R-:W-:-:S04]  /*10d50*/  IMAD R67, R168, R164, R67 ;  /* 0x000000a4a8437224 */ /* 0x000fc800078e0243 */
[----:B------:R-:W-:Y:S01]  /*10d60*/  IMAD.IADD R167, R167, 0x1, R67 ;  /* 0x00000001a7a77824 */ /* 0x000fe200078e0243 */
[----:B----4-:R-:W-:-:S04]  /*10d70*/  IADD3 R43, PT, PT, R162, -R43, RZ ;  /* 0x8000002ba22b7210 */ /* 0x010fc80007ffe0ff */
        /* <DEDUP_REMOVED lines=8> */
.L_x_5177:
        /* <DEDUP_REMOVED lines=8> */
.L_x_5178:
[----:B------:R-:W-:Y:S05]  /*10e80*/  BSYNC.RECONVERGENT B0 ;  /* 0x0000000000007941 */ /* 0x000fea0003800200 */
.L_x_5176:
        /* <DEDUP_REMOVED lines=28> */
.L_x_5175:
[----:B------:R-:W-:Y:S05]  /*11050*/  BSYNC.RECONVERGENT B1 ;  /* 0x0000000000017941 */ /* 0x000fea0003800200 */
.L_x_5174:
[----:B------:R-:W-:Y:S01]  /*11060*/  LOP3.LUT R151, R160, R243, RZ, 0xfc, !PT ;  /* 0x000000f3a0977212 */ /* 0x000fe200078efcff */
[----:B-1----:R-:W2:Y:S04]  /*11070*/  LD.E R3, desc[UR4][R148.64+0xdc] ;  /* 0x0000dc0494037980 */ /* 0x002ea8000c101900 */
[C---:B------:R-:W-:Y:S02]  /*11080*/  VIADD R160, R151.reuse, 0xfffffe00 ;  /* 0xfffffe0097a07836 */ /* 0x040fe40000000000 */
[C---:B------:R-:W-:Y:S02]  /*11090*/  VIADD R170, R151.reuse, 0xfffffe08 ;  /* 0xfffffe0897aa7836 */ /* 0x040fe40000000000 */
[C---:B------:R-:W-:Y:S01]  /*110a0*/  VIADD R196, R151.reuse, 0xfffffe01 ;  /* 0xfffffe0197c47836 */ /* 0x040fe20000000000 */
[C---:B------:R-:W-:Y:S01]  /*110b0*/  ISETP.GE.AND P0, PT, R160.reuse, R233, PT ;  /* 0x000000e9a000720c */ /* 0x040fe20003f06270 */
[----:B------:R-:W-:Y:S01]  /*110c0*/  VIADD R166, R151, 0xfffffe10 ;  /* 0xfffffe1097a67836 */ /* 0x000fe20000000000 */
[----:B------:R-:W-:-:S02]  /*110d0*/  ISETP.GE.AND P2, PT, R160, R232, PT ;  /* 0x000000e8a000720c */ /* 0x000fc40003f46270 */
[----:B------:R-:W-:Y:S01]  /*110e0*/  FSEL R32, R32, -INF , P0 ;  /* 0xff80000020207808 */ /* 0x000fe20000000000 */
[C---:B------:R-:W-:Y:S01]  /*110f0*/  VIADD R168, R151.reuse, 0xfffffe09 ;  /* 0xfffffe0997a87836 */ /* 0x040fe20000000000 */
[-C--:B------:R-:W-:Y:S02]  /*11100*/  ISETP.GE.AND P0, PT, R170, R233.reuse, PT ;  /* 0x000000e9aa00720c */ /* 0x080fe40003f06270 */
[----:B------:R-:W-:Y:S01]  /*11110*/  ISETP.GE.AND P1, PT, R196, R233, PT ;  /* 0x000000e9c400720c */ /* 0x000fe20003f26270 */
[----:B------:R-:W-:Y:S01]  /*11120*/  VIADD R202, R151, 0xfffffe18 ;  /* 0xfffffe1897ca7836 */ /* 0x000fe20000000000 */
[----:B------:R-:W-:Y:S02]  /*11130*/  FSEL R28, R28, -INF , P0 ;  /* 0xff8000001c1c7808 */ /* 0x000fe40000000000 */
[----:B------:R-:W-:Y:S02]  /*11140*/  ISETP.GE.AND P3, PT, R196, R232, PT ;  /* 0x000000e8c400720c */ /* 0x000fe40003f66270 */
[----:B------:R-:W-:-:S02]  /*11150*/  FSEL R33, R33, -INF , P1 ;  /* 0xff80000021217808 */ /* 0x000fc40000800000 */
[-C--:B------:R-:W-:Y:S02]  /*11160*/  ISETP.GE.AND P0, PT, R166, R233.reuse, PT ;  /* 0x000000e9a600720c */ /* 0x080fe40003f06270 */
[----:B------:R-:W-:Y:S02]  /*11170*/  ISETP.GE.AND P1, PT, R168, R233, PT ;  /* 0x000000e9a800720c */ /* 0x000fe40003f26270 */
[----:B------:R-:W-:Y:S01]  /*11180*/  FSEL R239, R32, -INF , !P2 ;  /* 0xff80000020ef7808 */ /* 0x000fe20005000000 */
[C---:B------:R-:W-:Y:S01]  /*11190*/  VIADD R177, R151.reuse, 0xfffffe11 ;  /* 0xfffffe1197b17836 */ /* 0x040fe20000000000 */
[-C--:B------:R-:W-:Y:S01]  /*111a0*/  ISETP.GE.AND P2, PT, R170, R232.reuse, PT ;  /* 0x000000e8aa00720c */ /* 0x080fe20003f46270 */
[----:B------:R-:W-:Y:S01]  /*111b0*/  VIADD R244, R151, 0xfffffe20 ;  /* 0xfffffe2097f47836 */ /* 0x000fe20000000000 */
[----:B------:R-:W-:Y:S02]  /*111c0*/  FSEL R235, R33, -INF , !P3 ;  /* 0xff80000021eb7808 */ /* 0x000fe40005800000 */
[----:B------:R-:W-:Y:S01]  /*111d0*/  FSEL R24, R24, -INF , P0 ;  /* 0xff80000018187808 */ /* 0x000fe20000000000 */
[C---:B------:R-:W-:Y:S01]  /*111e0*/  VIADD R67, R151.reuse, 0xfffffe19 ;  /* 0xfffffe1997437836 */ /* 0x040fe20000000000 */
[----:B------:R-:W-:Y:S01]  /*111f0*/  ISETP.GE.AND P3, PT, R168, R232, PT ;  /* 0x000000e8a800720c */ /* 0x000fe20003f66270 */
[----:B------:R-:W-:Y:S01]  /*11200*/  VIADD R43, R151, 0xfffffe28 ;  /* 0xfffffe28972b7836 */ /* 0x000fe20000000000 */
[----:B------:R-:W-:-:S02]  /*11210*/  FSEL R29, R29, -INF , P1 ;  /* 0xff8000001d1d7808 */ /* 0x000fc40000800000 */
[-C--:B------:R-:W-:Y:S02]  /*11220*/  ISETP.GE.AND P0, PT, R202, R233.reuse, PT ;  /* 0x000000e9ca00720c */ /* 0x080fe40003f06270 */
[----:B------:R-:W-:Y:S01]  /*11230*/  FSEL R207, R28, -INF , !P2 ;  /* 0xff8000001ccf7808 */ /* 0x000fe20005000000 */
[----:B------:R-:W-:Y:S01]  /*11240*/  IMAD.MOV.U32 R33, RZ, RZ, R67 ;  /* 0x000000ffff217224 */ /* 0x000fe200078e0043 */
[----:B------:R-:W-:Y:S02]  /*11250*/  ISETP.GE.AND P2, PT, R166, R232, PT ;  /* 0x000000e8a600720c */ /* 0x000fe40003f46270 */
[----:B------:R-:W-:Y:S01]  /*11260*/  FSEL R32, R29, -INF , !P3 ;  /* 0xff8000001d207808 */ /* 0x000fe20005800000 */
[----:B------:R-:W-:Y:S01]  /*11270*/  IMAD.MOV.U32 R29, RZ, RZ, R43 ;  /* 0x000000ffff1d7224 */ /* 0x000fe200078e002b */
[----:B------:R-:W-:Y:S02]  /*11280*/  FSEL R20, R20, -INF , P0 ;  /* 0xff80000014147808 */ /* 0x000fe40000000000 */
[----:B------:R-:W-:-:S02]  /*11290*/  ISETP.GE.AND P1, PT, R177, R233, PT ;  /* 0x000000e9b100720c */ /* 0x000fc40003f26270 */
[----:B------:R-:W-:Y:S02]  /*112a0*/  ISETP.GE.AND P0, PT, R244, R233, PT ;  /* 0x000000e9f400720c */ /* 0x000fe40003f06270 */
        /* <DEDUP_REMOVED lines=125> */
[----:B------:R-:W-:Y:S02]  /*11a80*/  ISETP.GE.AND P2, PT, R206, R232, PT ;  /* 0x000000e8ce00720c */ /* 0x000fe40003f46270 */
[----:B------:R-:W-:Y:S01]  /*11a90*/  FSEL R104, R104, -INF , P0 ;  /* 0xff80000068687808 */ /* 0x000fe20000000000 */
[----:B------:R-:W-:Y:S01]  /*11aa0*/  VIADD R28, R151, 0xfffffe89 ;  /* 0xfffffe89971c7836 */ /* 0x000fe20000000000 */
[-C--:B------:R-:W-:Y:S02]  /*11ab0*/  ISETP.GE.AND P1, PT, R204, R233.reuse, PT ;  /* 0x000000e9cc00720c */ /* 0x080fe40003f26270 */
[----:B------:R-:W-:Y:S02]  /*11ac0*/  ISETP.GE.AND P0, PT, R171, R233, PT ;  /* 0x000000e9ab00720c */ /* 0x000fe40003f06270 */
[C---:B------:R-:W-:Y:S02]  /*11ad0*/  ISETP.GE.AND P4, PT, R160.reuse, R231, PT ;  /* 0x000000e7a000720c */ /* 0x040fe40003f86270 */
[----:B------:R-:W-:-:S02]  /*11ae0*/  ISETP.GE.AND P5, PT, R160, R225, PT ;  /* 0x000000e1a000720c */ /* 0x000fc40003fa6270 */
[----:B------:R-:W-:Y:S02]  /*11af0*/  FSEL R162, R113, -INF , !P3 ;  /* 0xff80000071a27808 */ /* 0x000fe40005800000 */
[----:B------:R-:W-:Y:S01]  /*11b00*/  FSEL R160, R108, -INF , !P2 ;  /* 0xff8000006ca07808 */ /* 0x000fe20005000000 */
[----:B------:R-:W-:Y:S01]  /*11b10*/  VIADD R153, R151, 0xfffffe98 ;  /* 0xfffffe9897997836 */ /* 0x000fe20000000000 */
[-C--:B------:R-:W-:Y:S01]  /*11b20*/  ISETP.GE.AND P3, PT, R204, R232.reuse, PT ;  /* 0x000000e8cc00720c */ /* 0x080fe20003f66270 */
[----:B------:R-:W-:Y:S01]  /*11b30*/  IMAD.MOV.U32 R116, RZ, RZ, R28 ;  /* 0x000000ffff747224 */ /* 0x000fe200078e001c */
[----:B------:R-:W-:Y:S02]  /*11b40*/  FSEL R109, R109, -INF , P1 ;  /* 0xff8000006d6d7808 */ /* 0x000fe40000800000 */
[----:B------:R-:W-:Y:S02]  /*11b50*/  ISETP.GE.AND P2, PT, R248, R232, PT ;  /* 0x000000e8f800720c */ /* 0x000fe40003f46270 */
[----:B------:R-:W-:Y:S01]  /*11b60*/  FSEL R100, R100, -INF , P0 ;  /* 0xff80000064647808 */ /* 0x000fe20000000000 */
[----:B------:R-:W-:Y:S01]  /*11b70*/  VIADD R4, R151, 0xfffffea0 ;  /* 0xfffffea097047836 */ /* 0x000fe20000000000 */
[----:B------:R-:W-:-:S02]  /*11b80*/  ISETP.GE.AND P1, PT, R246, R233, PT ;  /* 0x000000e9f600720c */ /* 0x000fc40003f26270 */
[----:B------:R-:W-:Y:S02]  /*11b90*/  ISETP.GE.AND P0, PT, R252, R233, PT ;  /* 0x000000e9fc00720c */ /* 0x000fe40003f06270 */
[----:B------:R-:W-:Y:S02]  /*11ba0*/  FSEL R128, R109, -INF , !P3 ;  /* 0xff8000006d807808 */ /* 0x000fe40005800000 */
[----:B------:R-:W-:Y:S01]  /*11bb0*/  FSEL R124, R104, -INF , !P2 ;  /* 0xff800000687c7808 */ /* 0x000fe20005000000 */
[----:B------:R-:W-:Y:S01]  /*11bc0*/  IMAD.MOV.U32 R112, RZ, RZ, R4 ;  /* 0x000000ffff707224 */ /* 0x000fe200078e0004 */
[----:B------:R-:W-:Y:S02]  /*11bd0*/  ISETP.GE.AND P3, PT, R246, R232, PT ;  /* 0x000000e8f600720c */ /* 0x000fe40003f66270 */
[----:B------:R-:W-:Y:S02]  /*11be0*/  FSEL R104, R105, -INF , P1 ;  /* 0xff80000069687808 */ /* 0x000fe40000800000 */
[----:B------:R-:W-:-:S02]  /*11bf0*/  FSEL R28, R96, -INF , P0 ;  /* 0xff800000601c7808 */ /* 0x000fc40000000000 */
[-C--:B------:R-:W-:Y:S02]  /*11c00*/  ISETP.GE.AND P1, PT, R116, R233.reuse, PT ;  /* 0x000000e97400720c */ /* 0x080fe40003f26270 */
[----:B------:R-:W-:Y:S02]  /*11c10*/  ISETP.GE.AND P0, PT, R153, R233, PT ;  /* 0x000000e99900720c */ /* 0x000fe40003f06270 */
[----:B------:R-:W-:Y:S01]  /*11c20*/  FSEL R104, R104, -INF , !P3 ;  /* 0xff80000068687808 */ /* 0x000fe20005800000 */
[----:B------:R-:W-:Y:S01]  /*11c30*/  VIADD R121, R151, 0xfffffea8 ;  /* 0xfffffea897797836 */ /* 0x000fe20000000000 */
[----:B------:R-:W-:Y:S02]  /*11c40*/  ISETP.GE.AND P3, PT, R116, R232, PT ;  /* 0x000000e87400720c */ /* 0x000fe40003f66270 */
[----:B------:R-:W-:Y:S02]  /*11c50*/  FSEL R4, R101, -INF , P1 ;  /* 0xff80000065047808 */ /* 0x000fe40000800000 */
[----:B------:R-:W-:-:S02]  /*11c60*/  FSEL R8, R92, -INF , P0 ;  /* 0xff8000005c087808 */ /* 0x000fc40000000000 */
[-C--:B------:R-:W-:Y:S02]  /*11c70*/  ISETP.GE.AND P0, PT, R112, R233.reuse, PT ;  /* 0x000000e97000720c */ /* 0x080fe40003f06270 */
[----:B------:R-:W-:Y:S01]  /*11c80*/  FSEL R96, R4, -INF , !P3 ;  /* 0xff80000004607808 */ /* 0x000fe20005800000 */
[----:B------:R-:W-:Y:S01]  /*11c90*/  VIADD R101, R151, 0xfffffeb0 ;  /* 0xfffffeb097657836 */ /* 0x000fe20000000000 */
[----:B------:R-:W-:Y:S01]  /*11ca0*/  FSEL R4, R88, -INF , P0 ;  /* 0xff80000058047808 */ /* 0x000fe20000000000 */
[----:B------:R-:W-:Y:S01]  /*11cb0*/  IMAD.MOV.U32 R92, RZ, RZ, R151 ;  /* 0x000000ffff5c7224 */ /* 0x000fe200078e0097 */
[----:B------:R-:W-:-:S03]  /*11cc0*/  ISETP.GE.AND P0, PT, R121, R233, PT ;  /* 0x000000e97900720c */ /* 0x000fc60003f06270 */
[----:B------:R-:W-:Y:S01]  /*11cd0*/  VIADD R109, R92, 0xfffffeb8 ;  /* 0xfffffeb85c6d7836 */ /* 0x000fe20000000000 */
[----:B------:R-:W-:Y:S02]  /*11ce0*/  FSEL R84, R84, -INF , P0 ;  /* 0xff80000054547808 */ /* 0x000fe40000000000 */
[----:B------:R-:W-:Y:S01]  /*11cf0*/  ISETP.GE.AND P0, PT, R101, R233, PT ;  /* 0x000000e96500720c */ /* 0x000fe20003f06270 */
[----:B------:R-:W-:-:S03]  /*11d00*/  VIADD R5, R92, 0xfffffec0 ;  /* 0xfffffec05c057836 */ /* 0x000fc60000000000 */
[----:B------:R-:W-:Y:S02]  /*11d10*/  FSEL R80, R80, -INF , P0 ;  /* 0xff80000050507808 */ /* 0x000fe40000000000 */
[----:B------:R-:W-:-:S04]  /*11d20*/  ISETP.GE.AND P0, PT, R109, R233, PT ;  /* 0x000000e96d00720c */ /* 0x000fc80003f06270 */
[----:B------:R-:W-:Y:S01]  /*11d30*/  FSEL R17, R76, -INF , P0 ;  /* 0xff8000004c117808 */ /* 0x000fe20000000000 */
[----:B------:R-:W-:Y:S01]  /*11d40*/  IMAD.MOV.U32 R76, RZ, RZ, R5 ;  /* 0x000000ffff4c7224 */ /* 0x000fe200078e0005 */
[-C--:B------:R-:W-:Y:S01]  /*11d50*/  ISETP.GE.AND P2, PT, R171, R232.reuse, PT ;  /* 0x000000e8ab00720c */ /* 0x080fe20003f46270 */
[C---:B------:R-:W-:Y:S02]  /*11d60*/  VIADD R250, R151.reuse, 0xfffffe91 ;  /* 0xfffffe9197fa7836 */ /* 0x040fe40000000000 */
[----:B------:R-:W-:Y:S01]  /*11d70*/  VIADD R5, R92, 0xfffffec8 ;  /* 0xfffffec85c057836 */ /* 0x000fe20000000000 */
[----:B------:R-:W-:Y:S01]  /*11d80*/  ISETP.GE.AND P0, PT, R76, R233, PT ;  /* 0x000000e94c00720c */ /* 0x000fe20003f06270 */
[----:B------:R-:W-:Y:S01]  /*11d90*/  VIADD R129, R151, 0xfffffe99 ;  /* 0xfffffe9997817836 */ /* 0x000fe20000000000 */
[----:B------:R-:W-:Y:S02]  /*11da0*/  FSEL R100, R100, -INF , !P2 ;  /* 0xff80000064647808 */ /* 0x000fe40005000000 */
[----:B------:R-:W-:Y:S01]  /*11db0*/  FSEL R13, R72, -INF , P0 ;  /* 0xff800000480d7808 */ /* 0x000fe20000000000 */
[----:B------:R-:W-:Y:S01]  /*11dc0*/  IMAD.MOV.U32 R72, RZ, RZ, R5 ;  /* 0x000000ffff487224 */ /* 0x000fe200078e0005 */
[----:B------:R-:W-:-:S02]  /*11dd0*/  ISETP.GE.AND P2, PT, R252, R232, PT ;  /* 0x000000e8fc00720c */ /* 0x000fc40003f46270 */
[-C--:B------:R-:W-:Y:S01]  /*11de0*/  ISETP.GE.AND P1, PT, R250, R233.reuse, PT ;  /* 0x000000e9fa00720c */ /* 0x080fe20003f26270 */
[----:B------:R-:W-:Y:S01]  /*11df0*/  VIADD R152, R151, 0xfffffea1 ;  /* 0xfffffea197987836 */ /* 0x000fe20000000000 */
[----:B------:R-:W-:Y:S01]  /*11e00*/  FSEL R28, R28, -INF , !P2 ;  /* 0xff8000001c1c7808 */ /* 0x000fe20005000000 */
[----:B------:R-:W-:Y:S01]  /*11e10*/  VIADD R105, R92, 0xfffffec9 ;  /* 0xfffffec95c697836 */ /* 0x000fe20000000000 */
[----:B------:R-:W-:Y:S02]  /*11e20*/  FSEL R24, R97, -INF , P1 ;  /* 0xff80000061187808 */ /* 0x000fe40000800000 */
[----:B------:R-:W-:Y:S02]  /*11e30*/  ISETP.GE.AND P2, PT, R153, R232, PT ;  /* 0x000000e89900720c */ /* 0x000fe40003f46270 */
[-C--:B------:R-:W-:Y:S02]  /*11e40*/  ISETP.GE.AND P1, PT, R129, R233.reuse, PT ;  /* 0x000000e98100720c */ /* 0x080fe40003f26270 */
[----:B------:R-:W-:Y:S01]  /*11e50*/  ISETP.GE.AND P0, PT, R72, R233, PT ;  /* 0x000000e94800720c */ /* 0x000fe20003f06270 */
[----:B------:R-:W-:Y:S01]  /*11e60*/  VIADD R108, R151, 0xfffffea9 ;  /* 0xfffffea9976c7836 */ /* 0x000fe20000000000 */
[----:B------:R-:W-:-:S02]  /*11e70*/  FSEL R8, R8, -INF , !P2 ;  /* 0xff80000008087808 */ /* 0x000fc40005000000 */
[----:B------:R-:W-:Y:S02]  /*11e80*/  FSEL R20, R93, -INF , P1 ;  /* 0xff8000005d147808 */ /* 0x000fe40000800000 */
[----:B------:R-:W-:Y:S02]  /*11e90*/  FSEL R5, R68, -INF , P0 ;  /* 0xff80000044057808 */ /* 0x000fe40000000000 */
[----:B------:R-:W-:Y:S02]  /*11ea0*/  ISETP.GE.AND P2, PT, R112, R232, PT ;  /* 0x000000e87000720c */ /* 0x000fe40003f46270 */
[-C--:B------:R-:W-:Y:S02]  /*11eb0*/  ISETP.GE.AND P1, PT, R152, R233.reuse, PT ;  /* 0x000000e99800720c */ /* 0x080fe40003f26270 */
[----:B------:R-:W-:Y:S01]  /*11ec0*/  ISETP.GE.AND P0, PT, R105, R233, PT ;  /* 0x000000e96900720c */ /* 0x000fe20003f06270 */
[----:B------:R-:W-:Y:S01]  /*11ed0*/  VIADD R97, R151, 0xfffffeb1 ;  /* 0xfffffeb197617836 */ /* 0x000fe20000000000 */
[----:B------:R-:W-:-:S02]  /*11ee0*/  FSEL R4, R4, -INF , !P2 ;  /* 0xff80000004047808 */ /* 0x000fc40005000000 */
[----:B------:R-:W-:Y:S02]  /*11ef0*/  FSEL R89, R89, -INF , P1 ;  /* 0xff80000059597808 */ /* 0x000fe40000800000 */
[----:B------:R-:W-:Y:S01]  /*11f00*/  FSEL R25, R69, -INF , P0 ;  /* 0xff80000045197808 */ /* 0x000fe20000000000 */
[----:B------:R-:W-:Y:S01]  /*11f10*/  VIADD R69, R92, 0xfffffed0 ;  /* 0xfffffed05c457836 */ /* 0x000fe20000000000 */
[-C--:B------:R-:W-:Y:S02]  /*11f20*/  ISETP.GE.AND P2, PT, R121, R232.reuse, PT ;  /* 0x000000e87900720c */ /* 0x080fe40003f46270 */
[----:B------:R-:W-:Y:S02]  /*11f30*/  ISETP.GE.AND P1, PT, R108, R233, PT ;  /* 0x000000e96c00720c */ /* 0x000fe40003f26270 */
[----:B------:R-:W-:Y:S01]  /*11f40*/  ISETP.GE.AND P0, PT, R105, R232, PT ;  /* 0x000000e86900720c */ /* 0x000fe20003f06270 */
[----:B------:R-:W-:Y:S01]  /*11f50*/  IMAD.MOV.U32 R120, RZ, RZ, R32 ;  /* 0x000000ffff787224 */ /* 0x000fe200078e0020 */
[----:B------:R-:W-:Y:S01]  /*11f60*/  FSEL R151, R84, -INF , !P2 ;  /* 0xff80000054977808 */ /* 0x000fe20005000000 */
[----:B------:R-:W-:Y:S01]  /*11f70*/  VIADD R117, R92, 0xfffffeb9 ;  /* 0xfffffeb95c757836 */ /* 0x000fe20000000000 */
[----:B------:R-:W-:-:S02]  /*11f80*/  FSEL R16, R85, -INF , P1 ;  /* 0xff80000055107808 */ /* 0x000fc40000800000 */
[----:B------:R-:W-:Y:S02]  /*11f90*/  FSEL R25, R25, -INF , !P0 ;  /* 0xff80000019197808 */ /* 0x000fe40004000000 */
[----:B------:R-:W-:Y:S02]  /*11fa0*/  FMNMX3.FTZ R32, R2, R239, R235, !PT ;  /* 0x000000ef02207276 */ /* 0x000fe400078100eb */
[----:B------:R-:W-:Y:S02]  /*11fb0*/  ISETP.GE.AND P2, PT, R101, R232, PT ;  /* 0x000000e86500720c */ /* 0x000fe40003f46270 */
[-C--:B------:R-:W-:Y:S02]  /*11fc0*/  ISETP.GE.AND P1, PT, R97, R233.reuse, PT ;  /* 0x000000e96100720c */ /* 0x080fe40003f26270 */
[----:B------:R-:W-:Y:S02]  /*11fd0*/  ISETP.GE.AND P0, PT, R69, R233, PT ;  /* 0x000000e94500720c */ /* 0x000fe40003f06270 */
[----:B------:R-:W-:Y:S01]  /*11fe0*/  FMNMX3.FTZ R32, R32, R207, R120, !PT ;  /* 0x000000cf20207276 */ /* 0x000fe20007810078 */
[----:B------:R-:W-:Y:S01]  /*11ff0*/  VIADD R156, R92, 0xfffffec1 ;  /* 0xfffffec15c9c7836 */ /* 0x000fe20000000000 */
[----:B------:R-:W-:Y:S01]  /*12000*/  FSEL R85, R80, -INF , !P2 ;  /* 0xff80000050557808 */ /* 0x000fe20005000000 */
[----:B------:R-:W-:Y:S01]  /*12010*/  VIADD R80, R92, 0xfffffed1 ;  /* 0xfffffed15c507836 */ /* 0x000fe20000000000 */
[----:B------:R-:W-:-:S02]  /*12020*/  FSEL R12, R81, -INF , P1 ;  /* 0xff800000510c7808 */ /* 0x000fc40000800000 */
[----:B------:R-:W-:Y:S02]  /*12030*/  FSEL R60, R60, -INF , P0 ;  /* 0xff8000003c3c7808 */ /* 0x000fe40000000000 */
[-C--:B------:R-:W-:Y:S02]  /*12040*/  ISETP.GE.AND P3, PT, R250, R232.reuse, PT ;  /* 0x000000e8fa00720c */ /* 0x080fe40003f66270 */
[----:B------:R-:W-:Y:S02]  /*12050*/  ISETP.GE.AND P1, PT, R117, R233, PT ;  /* 0x000000e97500720c */ /* 0x000fe40003f26270 */
[----:B------:R-:W-:Y:S02]  /*12060*/  ISETP.GE.AND P0, PT, R69, R232, PT ;  /* 0x000000e84500720c */ /* 0x000fe40003f06270 */
[----:B------:R-:W-:Y:S02]  /*12070*/  FMNMX3.FTZ R32, R32, R203, R199, !PT ;  /* 0x000000cb20207276 */ /* 0x000fe400078100c7 */
[----:B------:R-:W-:-:S02]  /*12080*/  FSEL R24, R24, -INF , !P3 ;  /* 0xff80000018187808 */ /* 0x000fc40005800000 */
[----:B------:R-:W-:Y:S02]  /*12090*/  FSEL R77, R77, -INF , P1 ;  /* 0xff8000004d4d7808 */ /* 0x000fe40000800000 */
[----:B------:R-:W-:Y:S02]  /*120a0*/  FSEL R237, R60, -INF , !P0 ;  /* 0xff8000003ced7808 */ /* 0x000fe40004000000 */
[----:B------:R-:W-:Y:S02]  /*120b0*/  ISETP.GE.AND P3, PT, R129, R232, PT ;  /* 0x000000e88100720c */ /* 0x000fe40003f66270 */
[-C--:B------:R-:W-:Y:S02]  /*120c0*/  ISETP.GE.AND P1, PT, R156, R233.reuse, PT ;  /* 0x000000e99c00720c */ /* 0x080fe40003f26270 */
[----:B------:R-:W-:Y:S02]  /*120d0*/  ISETP.GE.AND P0, PT, R80, R233, PT ;  /* 0x000000e95000720c */ /* 0x000fe40003f06270 */
[----:B------:R-:W-:-:S02]  /*120e0*/  FMNMX3.FTZ R32, R32, R195, R193, !PT ;  /* 0x000000c320207276 */ /* 0x000fc400078100c1 */
[----:B------:R-:W-:Y:S02]  /*120f0*/  FSEL R20, R20, -INF , !P3 ;  /* 0xff80000014147808 */ /* 0x000fe40005800000 */
[----:B------:R-:W-:Y:S01]  /*12100*/  FSEL R9, R73, -INF , P1 ;  /* 0xff80000049097808 */ /* 0x000fe20000800000 */
[----:B------:R-:W-:Y:S01]  /*12110*/  VIADD R73, R92, 0xfffffed8 ;  /* 0xfffffed85c497836 */ /* 0x000fe20000000000 */
[----:B------:R-:W-:Y:S02]  /*12120*/  FSEL R61, R61, -INF , P0 ;  /* 0xff8000003d3d7808 */ /* 0x000fe40000000000 */
[-C--:B------:R-:W-:Y:S02]  /*12130*/  ISETP.GE.AND P3, PT, R152, R232.reuse, PT ;  /* 0x000000e89800720c */ /* 0x080fe40003f66270 */
[----:B------:R-:W-:Y:S02]  /*12140*/  ISETP.GE.AND P0, PT, R80, R232, PT ;  /* 0x000000e85000720c */ /* 0x000fe40003f06270 */
[----:B------:R-:W-:-:S02]  /*12150*/  FMNMX3.FTZ R32, R32, R181, R175, !PT ;  /* 0x000000b520207276 */ /* 0x000fc400078100af */
[----:B------:R-:W-:Y:S02]  /*12160*/  FSEL R89, R89, -INF , !P3 ;  /* 0xff80000059597808 */ /* 0x000fe40005800000 */
[----:B------:R-:W-:Y:S02]  /*12170*/  FSEL R183, R61, -INF , !P0 ;  /* 0xff8000003db77808 */ /* 0x000fe40004000000 */
[----:B------:R-:W-:Y:S02]  /*12180*/  FMNMX3.FTZ R32, R32, R43, R167, !PT ;  /* 0x0000002b20207276 */ /* 0x000fe400078100a7 */
[----:B------:R-:W-:Y:S02]  /*12190*/  ISETP.GE.AND P3, PT, R108, R232, PT ;  /* 0x000000e86c00720c */ /* 0x000fe40003f66270 */
[----:B------:R-:W-:Y:S02]  /*121a0*/  ISETP.GE.AND P0, PT, R73, R233, PT ;  /* 0x000000e94900720c */ /* 0x000fe40003f06270 */
[----:B------:R-:W-:Y:S01]  /*121b0*/  FMNMX3.FTZ R21, R32, R165, R163, !PT ;  /* 0x000000a520157276 */ /* 0x000fe200078100a3 */
[----:B------:R-:W-:Y:S01]  /*121c0*/  VIADD R93, R92, 0xfffffed9 ;  /* 0xfffffed95c5d7836 */ /* 0x000fe20000000000 */
[----:B------:R-:W-:-:S02]  /*121d0*/  FSEL R16, R16, -INF , !P3 ;  /* 0xff80000010107808 */ /* 0x000fc40005800000 */
[----:B------:R-:W-:Y:S02]  /*121e0*/  FSEL R56, R56, -INF , P0 ;  /* 0xff80000038387808 */ /* 0x000fe40000000000 */
[-C--:B------:R-:W-:Y:S02]  /*121f0*/  ISETP.GE.AND P3, PT, R97, R232.reuse, PT ;  /* 0x000000e86100720c */ /* 0x080fe40003f66270 */
[----:B------:R-:W-:Y:S02]  /*12200*/  ISETP.GE.AND P0, PT, R73, R232, PT ;  /* 0x000000e84900720c */ /* 0x000fe40003f06270 */
[----:B------:R-:W-:Y:S02]  /*12210*/  FMNMX3.FTZ R21, R21, R161, R194, !PT ;  /* 0x000000a115157276 */ /* 0x000fe400078100c2 */
[----:B------:R-:W-:Y:S02]  /*12220*/  FSEL R12, R12, -INF , !P3 ;  /* 0xff8000000c0c7808 */ /* 0x000fe40005800000 */
[----:B------:R-:W-:-:S02]  /*12230*/  FSEL R189, R56, -INF , !P0 ;  /* 0xff80000038bd7808 */ /* 0x000fc40004000000 */
[----:B------:R-:W-:Y:S02]  /*12240*/  ISETP.GE.AND P3, PT, R117, R232, PT ;  /* 0x000000e87500720c */ /* 0x000fe40003f66270 */
[----:B------:R-:W-:Y:S02]  /*12250*/  ISETP.GE.AND P0, PT, R93, R233, PT ;  /* 0x000000e95d00720c */ /* 0x000fe40003f06270 */
[----:B------:R-:W-:Y:S02]  /*12260*/  FMNMX3.FTZ R21, R21, R192, R190, !PT ;  /* 0x000000c015157276 */ /* 0x000fe400078100be */
[----:B------:R-:W-:Y:S01]  /*12270*/  FSEL R81, R77, -INF , !P3 ;  /* 0xff8000004d517808 */ /* 0x000fe20005800000 */
[----:B------:R-:W-:Y:S01]  /*12280*/  VIADD R77, R92, 0xfffffee0 ;  /* 0xfffffee05c4d7836 */ /* 0x000fe20000000000 */
[----:B------:R-:W-:Y:S02]  /*12290*/  FSEL R57, R57, -INF , P0 ;  /* 0xff80000039397808 */ /* 0x000fe40000000000 */
[----:B------:R-:W-:-:S02]  /*122a0*/  ISETP.GE.AND P0, PT, R93, R232, PT ;  /* 0x000000e85d00720c */ /* 0x000fc40003f06270 */
[----:B------:R-:W-:Y:S01]  /*122b0*/  FMNMX3.FTZ R21, R21, R188, R186, !PT ;  /* 0x000000bc15157276 */ /* 0x000fe200078100ba */
[----:B------:R-:W-:Y:S01]  /*122c0*/  IMAD.MOV.U32 R157, RZ, RZ, R177 ;  /* 0x000000ffff9d7224 */ /* 0x000fe200078e00b1 */
[----:B------:R-:W-:Y:S02]  /*122d0*/  FSEL R177, R57, -INF , !P0 ;  /* 0xff80000039b17808 */ /* 0x000fe40004000000 */
[----:B------:R-:W-:Y:S02]  /*122e0*/  FMNMX3.FTZ R21, R21, R184, R182, !PT ;  /* 0x000000b815157276 */ /* 0x000fe400078100b6 */
[----:B------:R-:W-:Y:S02]  /*122f0*/  ISETP.GE.AND P0, PT, R77, R233, PT ;  /* 0x000000e94d00720c */ /* 0x000fe40003f06270 */
        /* <DEDUP_REMOVED lines=31> */
[----:B------:R-:W-:Y:S02]  /*124f0*/  FMNMX3.FTZ R48, R21, R8, R20, !PT ;  /* 0x0000000815307276 */ /* 0x000fe40007810014 */
[----:B------:R-:W-:Y:S02]  /*12500*/  FSEL R32, R32, -INF , !P0 ;  /* 0xff80000020207808 */ /* 0x000fe40004000000 */
[----:B------:R-:W-:Y:S02]  /*12510*/  FMNMX3.FTZ R48, R48, R4, R89, !PT ;  /* 0x0000000430307276 */ /* 0x000fe40007810059 */
[----:B------:R-:W-:Y:S02]  /*12520*/  ISETP.GE.AND P0, PT, R198, R233, PT ;  /* 0x000000e9c600720c */ /* 0x000fe40003f06270 */
[----:B------:R-:W-:Y:S02]  /*12530*/  ISETP.GE.AND P2, PT, R109, R232, PT ;  /* 0x000000e86d00720c */ /* 0x000fe40003f46270 */
[----:B------:R-:W-:Y:S01]  /*12540*/  FMNMX3.FTZ R48, R48, R151, R16, !PT ;  /* 0x0000009730307276 */ /* 0x000fe20007810010 */
[----:B------:R-:W-:Y:S01]  /*12550*/  VIADD R88, R92, 0xfffffef1 ;  /* 0xfffffef15c587836 */ /* 0x000fe20000000000 */
[----:B------:R-:W-:-:S02]  /*12560*/  FSEL R44, R44, -INF , P0 ;  /* 0xff8000002c2c7808 */ /* 0x000fc40000000000 */
[-C--:B------:R-:W-:Y:S02]  /*12570*/  ISETP.GE.AND P0, PT, R198, R232.reuse, PT ;  /* 0x000000e8c600720c */ /* 0x080fe40003f06270 */
[----:B------:R-:W-:Y:S02]  /*12580*/  FSEL R17, R17, -INF , !P2 ;  /* 0xff80000011117808 */ /* 0x000fe40005000000 */
[-C--:B------:R-:W-:Y:S02]  /*12590*/  ISETP.GE.AND P2, PT, R76, R232.reuse, PT ;  /* 0x000000e84c00720c */ /* 0x080fe40003f46270 */
[-C--:B------:R-:W-:Y:S02]  /*125a0*/  ISETP.GE.AND P3, PT, R156, R232.reuse, PT ;  /* 0x000000e89c00720c */ /* 0x080fe40003f66270 */
[----:B------:R-:W-:Y:S02]  /*125b0*/  FMNMX3.FTZ R48, R48, R85, R12, !PT ;  /* 0x0000005530307276 */ /* 0x000fe4000781000c */
[----:B------:R-:W-:-:S02]  /*125c0*/  ISETP.GE.AND P1, PT, R72, R232, PT ;  /* 0x000000e84800720c */ /* 0x000fc40003f26270 */
[----:B------:R-:W-:Y:S02]  /*125d0*/  FSEL R44, R44, -INF , !P0 ;  /* 0xff8000002c2c7808 */ /* 0x000fe40004000000 */
[----:B------:R-:W-:Y:S02]  /*125e0*/  ISETP.GE.AND P0, PT, R88, R233, PT ;  /* 0x000000e95800720c */ /* 0x000fe40003f06270 */
[----:B------:R-:W-:Y:S02]  /*125f0*/  FSEL R13, R13, -INF , !P2 ;  /* 0xff8000000d0d7808 */ /* 0x000fe40005000000 */
[----:B------:R-:W-:Y:S02]  /*12600*/  FSEL R9, R9, -INF , !P3 ;  /* 0xff80000009097808 */ /* 0x000fe40005800000 */
[----:B------:R-:W-:Y:S01]  /*12610*/  FMNMX3.FTZ R48, R48, R17, R81, !PT ;  /* 0x0000001130307276 */ /* 0x000fe20007810051 */
[----:B------:R-:W-:Y:S01]  /*12620*/  IMAD.MOV.U32 R61, RZ, RZ, R33 ;  /* 0x000000ffff3d7224 */ /* 0x000fe200078e0021 */
[----:B------:R-:W-:-:S02]  /*12630*/  FSEL R5, R5, -INF , !P1 ;  /* 0xff80000005057808 */ /* 0x000fc40004800000 */
[C---:B------:R-:W-:Y:S02]  /*12640*/  ISETP.GE.AND P2, PT, R196.reuse, R231, PT ;  /* 0x000000e7c400720c */ /* 0x040fe40003f46270 */
[----:B------:R-:W-:Y:S01]  /*12650*/  ISETP.GE.AND P1, PT, R196, R225, PT ;  /* 0x000000e1c400720c */ /* 0x000fe20003f26270 */
[----:B------:R-:W-:Y:S01]  /*12660*/  VIADD R196, R92, 0xfffffef8 ;  /* 0xfffffef85cc47836 */ /* 0x000fe20000000000 */
[----:B------:R-:W-:Y:S02]  /*12670*/  FSEL R33, R45, -INF , P0 ;  /* 0xff8000002d217808 */ /* 0x000fe40000000000 */
[----:B------:R-:W-:Y:S02]  /*12680*/  ISETP.GE.AND P0, PT, R88, R232, PT ;  /* 0x000000e85800720c */ /* 0x000fe40003f06270 */
[----:B------:R-:W-:Y:S02]  /*12690*/  FMNMX3.FTZ R48, R48, R13, R9, !PT ;  /* 0x0000000d30307276 */ /* 0x000fe40007810009 */
[----:B------:R-:W-:-:S02]  /*126a0*/  FSEL R33, R33, -INF , !P0 ;  /* 0xff80000021217808 */ /* 0x000fc40004000000 */
[----:B------:R-:W-:Y:S02]  /*126b0*/  FMNMX3.FTZ R48, R48, R5, R25, !PT ;  /* 0x0000000530307276 */ /* 0x000fe40007810019 */
[----:B------:R-:W-:Y:S02]  /*126c0*/  ISETP.GE.AND P0, PT, R196, R233, PT ;  /* 0x000000e9c400720c */ /* 0x000fe40003f06270 */
[----:B------:R-:W-:Y:S01]  /*126d0*/  FMNMX3.FTZ R48, R48, R237, R183, !PT ;  /* 0x000000ed30307276 */ /* 0x000fe200078100b7 */
[----:B------:R-:W-:Y:S01]  /*126e0*/  VIADD R92, R92, 0xfffffef9 ;  /* 0xfffffef95c5c7836 */ /* 0x000fe20000000000 */
        /* <DEDUP_REMOVED lines=11> */
[----:B------:R-:W-:Y:S02]  /*127a0*/  FSEL R34, R34, -INF , P4 ;  /* 0xff80000022227808 */ /* 0x000fe40002000000 */
[----:B------:R-:W-:Y:S02]  /*127b0*/  FMNMX3.FTZ R21, R21, R36, R37, !PT ;  /* 0x0000002415157276 */ /* 0x000fe40007810025 */
[C---:B------:R-:W-:Y:S02]  /*127c0*/  ISETP.GE.AND P0, PT, R170.reuse, R231, PT ;  /* 0x000000e7aa00720c */ /* 0x040fe40003f06270 */
[----:B------:R-:W-:-:S02]  /*127d0*/  ISETP.GE.AND P3, PT, R170, R225, PT ;  /* 0x000000e1aa00720c */ /* 0x000fc40003f66270 */
[----:B------:R-:W-:Y:S02]  /*127e0*/  FSEL R170, R34, -INF , !P5 ;  /* 0xff80000022aa7808 */ /* 0x000fe40006800000 */
[----:B------:R-:W1:Y:S01]  /*127f0*/  SHFL.BFLY PT, R34, R21, 0x2, 0x1f ;  /* 0x0c401f0015227f89 */ /* 0x000e6200000e0000 */
[----:B------:R-:W-:Y:S02]  /*12800*/  FSEL R35, R35, -INF , P2 ;  /* 0xff80000023237808 */ /* 0x000fe40001000000 */
[-C--:B------:R-:W-:Y:S02]  /*12810*/  ISETP.GE.AND P2, PT, R168, R231.reuse, PT ;  /* 0x000000e7a800720c */ /* 0x080fe40003f46270 */
[----:B------:R-:W-:Y:S02]  /*12820*/  FSEL R30, R30, -INF , P0 ;  /* 0xff8000001e1e7808 */ /* 0x000fe40000000000 */
[----:B------:R-:W-:Y:S02]  /*12830*/  ISETP.GE.AND P0, PT, R57, R231, PT ;  /* 0x000000e73900720c */ /* 0x000fe40003f06270 */
[----:B------:R-:W-:-:S02]  /*12840*/  ISETP.GE.AND P5, PT, R168, R225, PT ;  /* 0x000000e1a800720c */ /* 0x000fc40003fa6270 */
[----:B------:R-:W-:Y:S02]  /*12850*/  FSEL R31, R31, -INF , P2 ;  /* 0xff8000001f1f7808 */ /* 0x000fe40001000000 */
[----:B------:R-:W-:Y:S02]  /*12860*/  FSEL R168, R35, -INF , !P1 ;  /* 0xff80000023a87808 */ /* 0x000fe40004800000 */
[----:B------:R-:W-:Y:S02]  /*12870*/  ISETP.GE.AND P4, PT, R57, R225, PT ;  /* 0x000000e13900720c */ /* 0x000fe40003f86270 */
[----:B------:R-:W-:Y:S02]  /*12880*/  FSEL R27, R27, -INF , P0 ;  /* 0xff8000001b1b7808 */ /* 0x000fe40000000000 */
[C---:B------:R-:W-:Y:S02]  /*12890*/  ISETP.GE.AND P1, PT, R166.reuse, R231, PT ;  /* 0x000000e7a600720c */ /* 0x040fe40003f26270 */
[----:B------:R-:W-:-:S02]  /*128a0*/  ISETP.GE.AND P6, PT, R166, R225, PT ;  /* 0x000000e1a600720c */ /* 0x000fc40003fc6270 */
[----:B------:R-:W-:Y:S02]  /*128b0*/  ISETP.GE.AND P0, PT, R61, R231, PT ;  /* 0x000000e73d00720c */ /* 0x000fe40003f06270 */
[----:B-1----:R-:W-:Y:S02]  /*128c0*/  FMNMX.FTZ R34, R21, R34, !PT ;  /* 0x0000002215227209 */ /* 0x002fe40007810000 */
[----:B------:R-:W-:Y:S02]  /*128d0*/  FSEL R166, R30, -INF , !P3 ;  /* 0xff8000001ea67808 */ /* 0x000fe40005800000 */
[----:B------:R-:W-:Y:S02]  /*128e0*/  FSEL R30, R31, -INF , !P5 ;  /* 0xff8000001f1e7808 */ /* 0x000fe40006800000 */
[----:B------:R-:W-:Y:S02]  /*128f0*/  FSEL R31, R27, -INF , !P4 ;  /* 0xff8000001b1f7808 */ /* 0x000fe40006000000 */
[----:B------:R-:W-:-:S02]  /*12900*/  FSEL R27, R23, -INF , P0 ;  /* 0xff800000171b7808 */ /* 0x000fc40000000000 */
[----:B------:R-:W1:Y:S01]  /*12910*/  SHFL.BFLY PT, R23, R34, 0x1, 0x1f ;  /* 0x0c201f0022177f89 */ /* 0x000e6200000e0000 */
[C---:B------:R-:W-:Y:S02]  /*12920*/  ISETP.GE.AND P2, PT, R56.reuse, R231, PT ;  /* 0x000000e73800720c */ /* 0x040fe40003f46270 */
[----:B------:R-:W-:Y:S02]  /*12930*/  ISETP.GE.AND P3, PT, R56, R225, PT ;  /* 0x000000e13800720c */ /* 0x000fe40003f66270 */
[----:B------:R-:W-:Y:S02]  /*12940*/  FSEL R22, R22, -INF , P2 ;  /* 0xff80000016167808 */ /* 0x000fe40001000000 */
[-C--:B------:R-:W-:Y:S02]  /*12950*/  ISETP.GE.AND P0, PT, R68, R231.reuse, PT ;  /* 0x000000e74400720c */ /* 0x080fe40003f06270 */
[----:B------:R-:W-:Y:S02]  /*12960*/  FSEL R26, R26, -INF , P1 ;  /* 0xff8000001a1a7808 */ /* 0x000fe40000800000 */
[----:B------:R-:W-:-:S02]  /*12970*/  ISETP.GE.AND P1, PT, R60, R231, PT ;  /* 0x000000e73c00720c */ /* 0x000fc40003f26270 */
[----:B------:R-:W-:Y:S02]  /*12980*/  FSEL R21, R22, -INF , !P3 ;  /* 0xff80000016157808 */ /* 0x000fe40005800000 */
[----:B------:R-:W-:Y:S02]  /*12990*/  ISETP.GE.AND P3, PT, R68, R225, PT ;  /* 0x000000e14400720c */ /* 0x000fe40003f66270 */
[----:B------:R-:W-:Y:S01]  /*129a0*/  FSEL R19, R19, -INF , P0 ;  /* 0xff80000013137808 */ /* 0x000fe20000000000 */
[----:B------:R-:W-:Y:S01]  /*129b0*/  IMAD.MOV.U32 R68, RZ, RZ, R156 ;  /* 0x000000ffff447224 */ /* 0x000fe200078e009c */
[----:B------:R-:W-:Y:S02]  /*129c0*/  FSEL R18, R18, -INF , P1 ;  /* 0xff80000012127808 */ /* 0x000fe40000800000 */
[----:B------:R-:W-:Y:S02]  /*129d0*/  ISETP.GE.AND P1, PT, R29, R231, PT ;  /* 0x000000e71d00720c */ /* 0x000fe40003f26270 */
[----:B------:R-:W-:-:S02]  /*129e0*/  ISETP.GE.AND P5, PT, R61, R225, PT ;  /* 0x000000e13d00720c */ /* 0x000fc40003fa6270 */
[----:B------:R-:W-:Y:S02]  /*129f0*/  FSEL R156, R19, -INF , !P3 ;  /* 0xff800000139c7808 */ /* 0x000fe40005800000 */
[----:B------:R-:W-:Y:S02]  /*12a00*/  ISETP.GE.AND P3, PT, R251, R231, PT ;  /* 0x000000e7fb00720c */ /* 0x000fe40003f66270 */
[----:B------:R-:W-:Y:S02]  /*12a10*/  ISETP.GE.AND P2, PT, R29, R225, PT ;  /* 0x000000e11d00720c */ /* 0x000fe40003f46270 */
[----:B------:R-:W-:Y:S02]  /*12a20*/  FSEL R14, R14, -INF , P1 ;  /* 0xff8000000e0e7808 */ /* 0x000fe40000800000 */
[----:B------:R-:W-:Y:S02]  /*12a30*/  FSEL R27, R27, -INF , !P5 ;  /* 0xff8000001b1b7808 */ /* 0x000fe40006800000 */
[----:B-1----:R-:W-:Y:S01]  /*12a40*/  FMNMX.FTZ R34, R34, R23, !PT ;  /* 0x0000001722227209 */ /* 0x002fe20007810000 */
[----:B------:R-:W-:Y:S01]  /*12a50*/  IMAD.MOV.U32 R61, RZ, RZ, R152 ;  /* 0x000000ffff3d7224 */ /* 0x000fe200078e0098 */
[----:B------:R-:W-:-:S02]  /*12a60*/  ISETP.GE.AND P4, PT, R60, R225, PT ;  /* 0x000000e13c00720c */ /* 0x000fc40003f86270 */
[----:B------:R-:W-:Y:S02]  /*12a70*/  ISETP.GE.AND P0, PT, R113, R231, PT ;  /* 0x000000e77100720c */ /* 0x000fe40003f06270 */
[----:B------:R-:W-:Y:S02]  /*12a80*/  ISETP.GE.AND P5, PT, R251, R225, PT ;  /* 0x000000e1fb00720c */ /* 0x000fe40003fa6270 */
[----:B------:R-:W-:Y:S02]  /*12a90*/  FSEL R10, R10, -INF , P3 ;  /* 0xff8000000a0a7808 */ /* 0x000fe40001800000 */
[----:B------:R-:W-:Y:S01]  /*12aa0*/  FSEL R152, R14, -INF , !P2 ;  /* 0xff8000000e987808 */ /* 0x000fe20005000000 */
[----:B--2---:R-:W-:Y:S01]  /*12ab0*/  FMUL.FTZ R48, R3, R34 ;  /* 0x0000002203307220 */ /* 0x004fe20000410000 */
[C---:B------:R-:W-:Y:S02]  /*12ac0*/  ISETP.GE.AND P1, PT, R249.reuse, R231, PT ;  /* 0x000000e7f900720c */ /* 0x040fe40003f26270 */
[----:B------:R-:W-:-:S02]  /*12ad0*/  ISETP.GE.AND P2, PT, R249, R225, PT ;  /* 0x000000e1f900720c */ /* 0x000fc40003f46270 */
[----:B------:R-:W-:Y:S02]  /*12ae0*/  FSEL R29, R18, -INF , !P4 ;  /* 0xff800000121d7808 */ /* 0x000fe40006000000 */
[----:B------:R-:W-:Y:S02]  /*12af0*/  FSEL R15, R15, -INF , P0 ;  /* 0xff8000000f0f7808 */ /* 0x000fe40000000000 */
[----:B------:R-:W-:Y:S02]  /*12b00*/  FSEL R249, R10, -INF , !P5 ;  /* 0xff8000000af97808 */ /* 0x000fe40006800000 */
[----:B------:R-:W-:Y:S02]  /*12b10*/  ISETP.GE.AND P4, PT, R113, R225, PT ;  /* 0x000000e17100720c */ /* 0x000fe40003f86270 */
[----:B------:R-:W-:Y:S02]  /*12b20*/  ISETP.GE.AND P0, PT, R247, R231, PT ;  /* 0x000000e7f700720c */ /* 0x000fe40003f06270 */
[----:B------:R-:W-:-:S02]  /*12b30*/  FSETP.NEU.FTZ.AND P5, PT, R34, -INF , PT ;  /* 0xff8000002200780b */ /* 0x000fc40003fbd000 */
[----:B------:R-:W-:Y:S02]  /*12b40*/  FSEL R11, R11, -INF , P1 ;  /* 0xff8000000b0b7808 */ /* 0x000fe40000800000 */
[----:B------:R-:W-:Y:S02]  /*12b50*/  ISETP.GE.AND P3, PT, R245, R231, PT ;  /* 0x000000e7f500720c */ /* 0x000fe40003f66270 */
[----:B------:R-:W-:Y:S02]  /*12b60*/  FSEL R251, R15, -INF , !P4 ;  /* 0xff8000000ffb7808 */ /* 0x000fe40006000000 */
[----:B------:R-:W-:Y:S02]  /*12b70*/  FSEL R6, R6, -INF , P0 ;  /* 0xff80000006067808 */ /* 0x000fe40000000000 */
[----:B------:R-:W-:Y:S02]  /*12b80*/  FSEL R48, R48, RZ, P5 ;  /* 0x000000ff30307208 */ /* 0x000fe40002800000 */
[----:B------:R-:W-:-:S02]  /*12b90*/  ISETP.GE.AND P4, PT, R247, R225, PT ;  /* 0x000000e1f700720c */ /* 0x000fc40003f86270 */
[----:B------:R-:W-:Y:S02]  /*12ba0*/  ISETP.GE.AND P0, PT, R211, R231, PT ;  /* 0x000000e7d300720c */ /* 0x000fe40003f06270 */
[----:B------:R-:W-:Y:S02]  /*12bb0*/  FSEL R247, R11, -INF , !P2 ;  /* 0xff8000000bf77808 */ /* 0x000fe40005000000 */
[----:B------:R-:W-:Y:S02]  /*12bc0*/  ISETP.GE.AND P1, PT, R245, R225, PT ;  /* 0x000000e1f500720c */ /* 0x000fe40003f26270 */
[----:B------:R-:W-:Y:S01]  /*12bd0*/  FSEL R7, R7, -INF , P3 ;  /* 0xff80000007077808 */ /* 0x000fe20001800000 */
[----:B------:R-:W-:Y:S01]  /*12be0*/  IMAD.MOV.U32 R56, RZ, RZ, R121 ;  /* 0x000000ffff387224 */ /* 0x000fe200078e0079 */
[----:B------:R-:W-:Y:S01]  /*12bf0*/  ISETP.GE.AND P2, PT, R185, R231, PT ;  /* 0x000000e7b900720c */ /* 0x000fe20003f46270 */
[----:B------:R-:W-:Y:S01]  /*12c00*/  FFMA.FTZ R121, R239, R3, -R48 ;  /* 0x00000003ef797223 */ /* 0x000fe20000010830 */
[----:B------:R-:W-:-:S02]  /*12c10*/  FSEL R158, R158, -INF , P0 ;  /* 0xff8000009e9e7808 */ /* 0x000fc40000000000 */
[----:B------:R-:W-:Y:S02]  /*12c20*/  FSEL R239, R7, -INF , !P1 ;  /* 0xff80000007ef7808 */ /* 0x000fe40004800000 */
[----:B------:R-:W-:Y:S02]  /*12c30*/  ISETP.GE.AND P0, PT, R205, R231, PT ;  /* 0x000000e7cd00720c */ /* 0x000fe40003f06270 */
[----:B------:R-:W-:Y:S02]  /*12c40*/  ISETP.GE.AND P1, PT, R185, R225, PT ;  /* 0x000000e1b900720c */ /* 0x000fe40003f26270 */
[----:B------:R-:W-:Y:S01]  /*12c50*/  FSEL R159, R159, -INF , P2 ;  /* 0xff8000009f9f7808 */ /* 0x000fe20001000000 */
[----:B------:R-:W-:Y:S01]  /*12c60*/  IMAD.MOV.U32 R60, RZ, RZ, R117 ;  /* 0x000000ffff3c7224 */ /* 0x000fe200078e0075 */
[----:B------:R-:W-:Y:S01]  /*12c70*/  ISETP.GE.AND P2, PT, R201, R231, PT ;  /* 0x000000e7c900720c */ /* 0x000fe20003f46270 */
[----:B------:R-:W-:Y:S01]  /*12c80*/  FFMA.FTZ R117, R235, R3, -R48 ;  /* 0x00000003eb757223 */ /* 0x000fe20000010830 */
[----:B------:R-:W-:-:S02]  /*12c90*/  ISETP.GE.AND P3, PT, R205, R225, PT ;  /* 0x000000e1cd00720c */ /* 0x000fc40003f66270 */
[----:B------:R-:W-:Y:S02]  /*12ca0*/  FSEL R154, R154, -INF , P0 ;  /* 0xff8000009a9a7808 */ /* 0x000fe40000000000 */
[----:B------:R-:W-:Y:S02]  /*12cb0*/  FSEL R235, R159, -INF , !P1 ;  /* 0xff8000009feb7808 */ /* 0x000fe40004800000 */
[----:B------:R-:W-:Y:S02]  /*12cc0*/  ISETP.GE.AND P0, PT, R197, R231, PT ;  /* 0x000000e7c500720c */ /* 0x000fe40003f06270 */
[----:B------:R-:W-:Y:S02]  /*12cd0*/  FSEL R245, R6, -INF , !P4 ;  /* 0xff80000006f57808 */ /* 0x000fe40006000000 */
[----:B------:R-:W-:Y:S02]  /*12ce0*/  ISETP.GE.AND P1, PT, R201, R225, PT ;  /* 0x000000e1c900720c */ /* 0x000fe40003f26270 */
[----:B------:R-:W-:-:S02]  /*12cf0*/  FSEL R155, R155, -INF , P2 ;  /* 0xff8000009b9b7808 */ /* 0x000fc40001000000 */
[----:B------:R-:W-:Y:S02]  /*12d00*/  ISETP.GE.AND P4, PT, R211, R225, PT ;  /* 0x000000e1d300720c */ /* 0x000fe40003f86270 */
[----:B------:R-:W-:Y:S01]  /*12d10*/  ISETP.GE.AND P2, PT, R191, R231, PT ;  /* 0x000000e7bf00720c */ /* 0x000fe20003f46270 */
[----:B------:R-:W-:Y:S01]  /*12d20*/  FFMA.FTZ R113, R207, R3, -R48 ;  /* 0x00000003cf717223 */ /* 0x000fe20000010830 */
[----:B------:R-:W-:Y:S02]  /*12d30*/  FSEL R211, R154, -INF , !P3 ;  /* 0xff8000009ad37808 */ /* 0x000fe40005800000 */
[----:B------:R-:W-:Y:S02]  /*12d40*/  FMNMX3.FTZ R7, R0, R170, R168, !PT ;  /* 0x000000aa00077276 */ /* 0x000fe400078100a8 */
[----:B------:R-:W-:Y:S02]  /*12d50*/  ISETP.GE.AND P3, PT, R197, R225, PT ;  /* 0x000000e1c500720c */ /* 0x000fe40003f66270 */
[----:B------:R-:W-:-:S02]  /*12d60*/  FSEL R130, R130, -INF , P0 ;  /* 0xff80000082827808 */ /* 0x000fc40000000000 */
[----:B------:R-:W-:Y:S02]  /*12d70*/  FSEL R207, R155, -INF , !P1 ;  /* 0xff8000009bcf7808 */ /* 0x000fe40004800000 */
[----:B------:R-:W-:Y:S02]  /*12d80*/  ISETP.GE.AND P0, PT, R187, R231, PT ;  /* 0x000000e7bb00720c */ /* 0x000fe40003f06270 */
[----:B------:R-:W-:Y:S02]  /*12d90*/  ISETP.GE.AND P1, PT, R191, R225, PT ;  /* 0x000000e1bf00720c */ /* 0x000fe40003f26270 */
[----:B------:R-:W-:Y:S02]  /*12da0*/  FSEL R131, R131, -INF , P2 ;  /* 0xff80000083837808 */ /* 0x000fe40001000000 */
[----:B------:R-:W-:Y:S02]  /*12db0*/  FSEL R26, R26, -INF , !P6 ;  /* 0xff8000001a1a7808 */ /* 0x000fe40007000000 */
[----:B------:R-:W-:-:S02]  /*12dc0*/  ISETP.GE.AND P2, PT, R179, R231, PT ;  /* 0x000000e7b300720c */ /* 0x000fc40003f46270 */
[----:B------:R-:W-:Y:S02]  /*12dd0*/  FMNMX3.FTZ R6, R7, R166, R30, !PT ;  /* 0x000000a607067276 */ /* 0x000fe4000781001e */
[----:B------:R-:W-:Y:S02]  /*12de0*/  FSEL R191, R130, -INF , !P3 ;  /* 0xff80000082bf7808 */ /* 0x000fe40005800000 */
[----:B------:R-:W-:Y:S02]  /*12df0*/  ISETP.GE.AND P3, PT, R187, R225, PT ;  /* 0x000000e1bb00720c */ /* 0x000fe40003f66270 */
[----:B------:R-:W-:Y:S01]  /*12e00*/  FSEL R126, R126, -INF , P0 ;  /* 0xff8000007e7e7808 */ /* 0x000fe20000000000 */
[----:B------:R-:W-:Y:S01]  /*12e10*/  IMAD.MOV.U32 R18, RZ, RZ, R116 ;  /* 0x000000ffff127224 */ /* 0x000fe200078e0074 */
[----:B------:R-:W-:Y:S02]  /*12e20*/  FSEL R205, R131, -INF , !P1 ;  /* 0xff80000083cd7808 */ /* 0x000fe40004800000 */
[----:B------:R-:W-:Y:S01]  /*12e30*/  ISETP.GE.AND P0, PT, R173, R231, PT ;  /* 0x000000e7ad00720c */ /* 0x000fe20003f06270 */
[----:B------:R-:W-:Y:S01]  /*12e40*/  FFMA.FTZ R116, R203, R3, -R48 ;  /* 0x00000003cb747223 */ /* 0x000fe20000010830 */
[----:B------:R-:W-:-:S02]  /*12e50*/  ISETP.GE.AND P1, PT, R179, R225, PT ;  /* 0x000000e1b300720c */ /* 0x000fc40003f26270 */
[----:B------:R-:W-:Y:S02]  /*12e60*/  FSEL R127, R127, -INF , P2 ;  /* 0xff8000007f7f7808 */ /* 0x000fe40001000000 */
[----:B------:R-:W-:Y:S01]  /*12e70*/  FMNMX3.FTZ R6, R6, R26, R31, !PT ;  /* 0x0000001a06067276 */ /* 0x000fe2000781001f */
[----:B------:R-:W-:Y:S01]  /*12e80*/  IMAD.MOV.U32 R49, RZ, RZ, R61 ;  /* 0x000000ffff317224 */ /* 0x000fe200078e003d */
[----:B------:R-:W-:Y:S01]  /*12e90*/  ISETP.GE.AND P2, PT, R242, R231, PT ;  /* 0x000000e7f200720c */ /* 0x000fe20003f46270 */
[----:B------:R-:W-:Y:S01]  /*12ea0*/  IMAD.MOV.U32 R61, RZ, RZ, R68 ;  /* 0x000000ffff3d7224 */ /* 0x000fe200078e0044 */
[----:B------:R-:W-:Y:S01]  /*12eb0*/  FSEL R203, R126, -INF , !P3 ;  /* 0xff8000007ecb7808 */ /* 0x000fe20005800000 */
[----:B------:R-:W-:Y:S01]  /*12ec0*/  IMAD.MOV.U32 R68, RZ, RZ, R76 ;  /* 0x000000ffff447224 */ /* 0x000fe200078e004c */
[----:B------:R-:W-:Y:S02]  /*12ed0*/  ISETP.GE.AND P3, PT, R173, R225, PT ;  /* 0x000000e1ad00720c */ /* 0x000fe40003f66270 */
[----:B------:R-:W-:Y:S01]  /*12ee0*/  FSEL R122, R122, -INF , P0 ;  /* 0xff8000007a7a7808 */ /* 0x000fe20000000000 */
[----:B------:R-:W-:Y:S01]  /*12ef0*/  IMAD.MOV.U32 R76, RZ, RZ, R109 ;  /* 0x000000ffff4c7224 */ /* 0x000fe200078e006d */
[----:B------:R-:W-:-:S02]  /*12f00*/  FSEL R201, R127, -INF , !P1 ;  /* 0xff8000007fc97808 */ /* 0x000fc40004800000 */
[----:B------:R-:W-:Y:S02]  /*12f10*/  ISETP.GE.AND P0, PT, R238, R231, PT ;  /* 0x000000e7ee00720c */ /* 0x000fe40003f06270 */
[----:B------:R-:W-:Y:S01]  /*12f20*/  FMNMX3.FTZ R6, R6, R21, R27, !PT ;  /* 0x0000001506067276 */ /* 0x000fe2000781001b */
[----:B------:R-:W-:Y:S01]  /*12f30*/  FFMA.FTZ R109, R199, R3, -R48 ;  /* 0x00000003c76d7223 */ /* 0x000fe20000010830 */
[----:B------:R-:W-:Y:S02]  /*12f40*/  ISETP.GE.AND P1, PT, R242, R225, PT ;  /* 0x000000e1f200720c */ /* 0x000fe40003f26270 */
[----:B------:R-:W-:Y:S02]  /*12f50*/  FSEL R123, R123, -INF , P2 ;  /* 0xff8000007b7b7808 */ /* 0x000fe40001000000 */
[----:B------:R-:W-:Y:S02]  /*12f60*/  ISETP.GE.AND P2, PT, R200, R231, PT ;  /* 0x000000e7c800720c */ /* 0x000fe40003f46270 */
[----:B------:R-:W-:-:S02]  /*12f70*/  FSEL R199, R122, -INF , !P3 ;  /* 0xff8000007ac77808 */ /* 0x000fc40005800000 */
[----:B------:R-:W-:Y:S02]  /*12f80*/  ISETP.GE.AND P3, PT, R238, R225, PT ;  /* 0x000000e1ee00720c */ /* 0x000fe40003f66270 */
[----:B------:R-:W-:Y:S02]  /*12f90*/  FSEL R118, R118, -INF , P0 ;  /* 0xff80000076767808 */ /* 0x000fe40000000000 */
[----:B------:R-:W-:Y:S01]  /*12fa0*/  FMNMX3.FTZ R6, R6, R29, R156, !PT ;  /* 0x0000001d06067276 */ /* 0x000fe2000781009c */
[----:B------:R-:W-:Y:S01]  /*12fb0*/  IMAD.MOV.U32 R57, RZ, RZ, R105 ;  /* 0x000000ffff397224 */ /* 0x000fe200078e0069 */
[----:B------:R-:W-:Y:S02]  /*12fc0*/  FSEL R197, R123, -INF , !P1 ;  /* 0xff8000007bc57808 */ /* 0x000fe40004800000 */
[----:B------:R-:W-:Y:S01]  /*12fd0*/  ISETP.GE.AND P0, PT, R236, R231, PT ;  /* 0x000000e7ec00720c */ /* 0x000fe20003f06270 */
[----:B------:R-:W-:Y:S01]  /*12fe0*/  FFMA.FTZ R105, R195, R3, -R48 ;  /* 0x00000003c3697223 */ /* 0x000fe20000010830 */
[----:B------:R-:W-:-:S02]  /*12ff0*/  ISETP.GE.AND P1, PT, R200, R225, PT ;  /* 0x000000e1c800720c */ /* 0x000fc40003f26270 */
[----:B------:R-:W-:Y:S01]  /*13000*/  FSEL R119, R119, -INF , P2 ;  /* 0xff80000077777808 */ /* 0x000fe20001000000 */
[----:B------:R-:W-:Y:S01]  /*13010*/  IMAD.MOV.U32 R53, RZ, RZ, R112 ;  /* 0x000000ffff357224 */ /* 0x000fe200078e0070 */
        /* <DEDUP_REMOVED lines=9> */
[----:B------:R-:W-:Y:S01]  /*130b0*/  FSEL R115, R115, -INF , P2 ;  /* 0xff80000073737808 */ /* 0x000fe20001000000 */
[----:B------:R-:W-:Y:S01]  /*130c0*/  IMAD.MOV.U32 R22, RZ, RZ, R108 ;  /* 0x000000ffff167224 */ /* 0x000fe200078e006c */
[----:B------:R-:W-:Y:S02]  /*130d0*/  ISETP.GE.AND P2, PT, R204, R231, PT ;  /* 0x000000e7cc00720c */ /* 0x000fe40003f46270 */
[----:B------:R-:W-:Y:S01]  /*130e0*/  FMNMX3.FTZ R6, R6, R249, R247, !PT ;  /* 0x000000f906067276 */ /* 0x000fe200078100f7 */
[----:B------:R-:W-:Y:S01]  /*130f0*/  FFMA.FTZ R108, R181, R3, -R48 ;  /* 0x00000003b56c7223 */ /* 0x000fe20000010830 */
[----:B------:R-:W-:-:S02]  /*13100*/  FSEL R187, R114, -INF , !P3 ;  /* 0xff80000072bb7808 */ /* 0x000fc40005800000 */
[----:B------:R-:W-:Y:S02]  /*13110*/  ISETP.GE.AND P3, PT, R206, R225, PT ;  /* 0x000000e1ce00720c */ /* 0x000fe40003f66270 */
[----:B------:R-:W-:Y:S02]  /*13120*/  FSEL R110, R110, -INF , P0 ;  /* 0xff8000006e6e7808 */ /* 0x000fe40000000000 */
[----:B------:R-:W-:Y:S02]  /*13130*/  FSEL R181, R115, -INF , !P1 ;  /* 0xff80000073b57808 */ /* 0x000fe40004800000 */
[----:B------:R-:W-:Y:S02]  /*13140*/  ISETP.GE.AND P0, PT, R248, R231, PT ;  /* 0x000000e7f800720c */ /* 0x000fe40003f06270 */
[----:B------:R-:W-:Y:S02]  /*13150*/  FSEL R185, R158, -INF , !P4 ;  /* 0xff8000009eb97808 */ /* 0x000fe40006000000 */
[----:B------:R-:W-:-:S02]  /*13160*/  ISETP.GE.AND P1, PT, R204, R225, PT ;  /* 0x000000e1cc00720c */ /* 0x000fc40003f26270 */
[----:B------:R-:W-:Y:S02]  /*13170*/  FSEL R111, R111, -INF , P2 ;  /* 0xff8000006f6f7808 */ /* 0x000fe40001000000 */
[----:B------:R-:W-:Y:S02]  /*13180*/  FMNMX3.FTZ R6, R6, R245, R239, !PT ;  /* 0x000000f506067276 */ /* 0x000fe400078100ef */
[----:B------:R-:W-:Y:S01]  /*13190*/  ISETP.GE.AND P2, PT, R246, R231, PT ;  /* 0x000000e7f600720c */ /* 0x000fe20003f46270 */
[----:B------:R-:W-:Y:S01]  /*131a0*/  FFMA.FTZ R35, R175, R3, -R48 ;  /* 0x00000003af237223 */ /* 0x000fe20000010830 */
[----:B------:R-:W-:Y:S02]  /*131b0*/  FSEL R179, R110, -INF , !P3 ;  /* 0xff8000006eb37808 */ /* 0x000fe40005800000 */
[----:B------:R-:W-:Y:S02]  /*131c0*/  ISETP.GE.AND P3, PT, R248, R225, PT ;  /* 0x000000e1f800720c */ /* 0x000fe40003f66270 */
[----:B------:R-:W-:-:S02]  /*131d0*/  FSEL R106, R106, -INF , P0 ;  /* 0xff8000006a6a7808 */ /* 0x000fc40000000000 */
[----:B------:R-:W-:Y:S02]  /*131e0*/  FSEL R175, R111, -INF , !P1 ;  /* 0xff8000006faf7808 */ /* 0x000fe40004800000 */
[----:B------:R-:W-:Y:S02]  /*131f0*/  FMNMX3.FTZ R6, R6, R185, R235, !PT ;  /* 0x000000b906067276 */ /* 0x000fe400078100eb */
        /* <DEDUP_REMOVED lines=8> */
[----:B------:R-:W-:Y:S02]  /*13280*/  FSEL R171, R107, -INF , !P1 ;  /* 0xff8000006bab7808 */ /* 0x000fe40004800000 */
[----:B------:R-:W-:-:S02]  /*13290*/  ISETP.GE.AND P1, PT, R18, R225, PT ;  /* 0x000000e11200720c */ /* 0x000fc40003f26270 */
[----:B------:R-:W-:Y:S02]  /*132a0*/  ISETP.GE.AND P0, PT, R252, R231, PT ;  /* 0x000000e7fc00720c */ /* 0x000fe40003f06270 */
[----:B------:R-:W-:Y:S01]  /*132b0*/  FSEL R103, R103, -INF , P2 ;  /* 0xff80000067677808 */ /* 0x000fe20001000000 */
[--C-:B------:R-:W-:Y:S01]  /*132c0*/  FFMA.FTZ R52, R167, R3, -R48.reuse ;  /* 0x00000003a7347223 */ /* 0x100fe20000010830 */
[----:B------:R-:W-:Y:S01]  /*132d0*/  ISETP.GE.AND P2, PT, R250, R231, PT ;  /* 0x000000e7fa00720c */ /* 0x000fe20003f46270 */
[----:B------:R-:W-:Y:S01]  /*132e0*/  FFMA.FTZ R45, R165, R3, -R48 ;  /* 0x00000003a52d7223 */ /* 0x000fe20000010830 */
[----:B------:R-:W-:Y:S02]  /*132f0*/  FMNMX3.FTZ R6, R6, R191, R205, !PT ;  /* 0x000000bf06067276 */ /* 0x000fe400078100cd */
[----:B------:R-:W-:Y:S02]  /*13300*/  FSEL R167, R102, -INF , !P3 ;  /* 0xff80000066a77808 */ /* 0x000fe40005800000 */
[----:B------:R-:W-:-:S02]  /*13310*/  ISETP.GE.AND P3, PT, R252, R225, PT ;  /* 0x000000e1fc00720c */ /* 0x000fc40003f66270 */
[----:B------:R-:W-:Y:S02]  /*13320*/  FSEL R98, R98, -INF , P0 ;  /* 0xff80000062627808 */ /* 0x000fe40000000000 */
[----:B------:R-:W-:Y:S01]  /*13330*/  FSEL R165, R103, -INF , !P1 ;  /* 0xff80000067a57808 */ /* 0x000fe20004800000 */
[----:B------:R-:W-:Y:S01]  /*13340*/  IMAD.MOV.U32 R14, RZ, RZ, R49 ;  /* 0x000000ffff0e7224 */ /* 0x000fe200078e0031 */
[----:B------:R-:W-:Y:S01]  /*13350*/  ISETP.GE.AND P1, PT, R250, R225, PT ;  /* 0x000000e1fa00720c */ /* 0x000fe20003f26270 */
[----:B------:R-:W-:Y:S01]  /*13360*/  IMAD.MOV.U32 R18, RZ, RZ, R56 ;  /* 0x000000ffff127224 */ /* 0x000fe200078e0038 */
[----:B------:R-:W-:Y:S02]  /*13370*/  ISETP.GE.AND P0, PT, R153, R231, PT ;  /* 0x000000e79900720c */ /* 0x000fe40003f06270 */
[----:B------:R-:W-:Y:S01]  /*13380*/  FSEL R99, R99, -INF , P2 ;  /* 0xff80000063637808 */ /* 0x000fe20001000000 */
[----:B------:R-:W-:Y:S01]  /*13390*/  FFMA.FTZ R56, R163, R3, -R48 ;  /* 0x00000003a3387223 */ /* 0x000fe20000010830 */
[----:B------:R-:W-:-:S02]  /*133a0*/  ISETP.GE.AND P2, PT, R129, R231, PT ;  /* 0x000000e78100720c */ /* 0x000fc40003f46270 */
[----:B------:R-:W-:Y:S01]  /*133b0*/  FMNMX3.FTZ R6, R6, R203, R201, !PT ;  /* 0x000000cb06067276 */ /* 0x000fe200078100c9 */
[----:B------:R-:W-:Y:S01]  /*133c0*/  FFMA.FTZ R49, R161, R3, -R48 ;  /* 0x00000003a1317223 */ /* 0x000fe20000010830 */
[----:B------:R-:W-:Y:S02]  /*133d0*/  FSEL R163, R98, -INF , !P3 ;  /* 0xff80000062a37808 */ /* 0x000fe40005800000 */
[-C--:B------:R-:W-:Y:S02]  /*133e0*/  ISETP.GE.AND P3, PT, R153, R225.reuse, PT ;  /* 0x000000e19900720c */ /* 0x080fe40003f66270 */
[----:B------:R-:W-:Y:S02]  /*133f0*/  FSEL R94, R94, -INF , P0 ;  /* 0xff8000005e5e7808 */ /* 0x000fe40000000000 */
        /* <DEDUP_REMOVED lines=8> */
[----:B------:R-:W-:Y:S02]  /*13480*/  FSEL R90, R90, -INF , P0 ;  /* 0xff8000005a5a7808 */ /* 0x000fe40000000000 */
[----:B------:R-:W-:Y:S02]  /*13490*/  FSEL R153, R95, -INF , !P1 ;  /* 0xff8000005f997808 */ /* 0x000fe40004800000 */
[----:B------:R-:W-:Y:S01]  /*134a0*/  FMNMX3.FTZ R6, R6, R195, R193, !PT ;  /* 0x000000c306067276 */ /* 0x000fe200078100c1 */
[----:B------:R-:W-:Y:S01]  /*134b0*/  IMAD.MOV.U32 R19, RZ, RZ, R60 ;  /* 0x000000ffff137224 */ /* 0x000fe200078e003c */
[----:B------:R-:W-:Y:S02]  /*134c0*/  ISETP.GE.AND P1, PT, R14, R225, PT ;  /* 0x000000e10e00720c */ /* 0x000fe40003f26270 */
[----:B------:R-:W-:Y:S02]  /*134d0*/  ISETP.GE.AND P0, PT, R18, R231, PT ;  /* 0x000000e71200720c */ /* 0x000fe40003f06270 */
[----:B------:R-:W-:-:S02]  /*134e0*/  FSEL R91, R91, -INF , P2 ;  /* 0xff8000005b5b7808 */ /* 0x000fc40001000000 */
[----:B------:R-:W-:Y:S02]  /*134f0*/  ISETP.GE.AND P2, PT, R22, R231, PT ;  /* 0x000000e71600720c */ /* 0x000fe40003f46270 */
[----:B------:R-:W-:Y:S02]  /*13500*/  FSEL R129, R90, -INF , !P3 ;  /* 0xff8000005a817808 */ /* 0x000fe40005800000 */
[----:B------:R-:W-:Y:S01]  /*13510*/  FMNMX3.FTZ R6, R6, R187, R181, !PT ;  /* 0x000000bb06067276 */ /* 0x000fe200078100b5 */
[----:B------:R-:W-:Y:S01]  /*13520*/  IMAD.MOV.U32 R14, RZ, RZ, R19 ;  /* 0x000000ffff0e7224 */ /* 0x000fe200078e0013 */
[----:B------:R-:W-:Y:S02]  /*13530*/  ISETP.GE.AND P3, PT, R18, R225, PT ;  /* 0x000000e11200720c */ /* 0x000fe40003f66270 */
[----:B------:R-:W-:Y:S02]  /*13540*/  FSEL R86, R86, -INF , P0 ;  /* 0xff80000056567808 */ /* 0x000fe40000000000 */
[----:B------:R-:W-:-:S02]  /*13550*/  FSEL R131, R91, -INF , !P1 ;  /* 0xff8000005b837808 */ /* 0x000fc40004800000 */
[----:B------:R-:W-:Y:S02]  /*13560*/  ISETP.GE.AND P1, PT, R22, R225, PT ;  /* 0x000000e11600720c */ /* 0x000fe40003f26270 */
[----:B------:R-:W-:Y:S02]  /*13570*/  ISETP.GE.AND P0, PT, R101, R231, PT ;  /* 0x000000e76500720c */ /* 0x000fe40003f06270 */
[----:B------:R-:W-:Y:S02]  /*13580*/  FSEL R87, R87, -INF , P2 ;  /* 0xff80000057577808 */ /* 0x000fe40001000000 */
[----:B------:R-:W-:Y:S02]  /*13590*/  FMNMX3.FTZ R6, R6, R179, R175, !PT ;  /* 0x000000b306067276 */ /* 0x000fe400078100af */
[----:B------:R-:W-:Y:S01]  /*135a0*/  FSEL R127, R86, -INF , !P3 ;  /* 0xff800000567f7808 */ /* 0x000fe20005800000 */
[----:B------:R-:W-:Y:S01]  /*135b0*/  IMAD.MOV.U32 R19, RZ, RZ, R61 ;  /* 0x000000ffff137224 */ /* 0x000fe200078e003d */
[----:B------:R-:W-:-:S02]  /*135c0*/  ISETP.GE.AND P3, PT, R97, R231, PT ;  /* 0x000000e76100720c */ /* 0x000fc40003f66270 */
[----:B------:R-:W-:Y:S02]  /*135d0*/  FSEL R82, R82, -INF , P0 ;  /* 0xff80000052527808 */ /* 0x000fe40000000000 */
[----:B------:R-:W-:Y:S01]  /*135e0*/  FSEL R123, R87, -INF , !P1 ;  /* 0xff800000577b7808 */ /* 0x000fe20004800000 */
[----:B------:R-:W-:Y:S01]  /*135f0*/  IMAD.MOV.U32 R61, RZ, RZ, R68 ;  /* 0x000000ffff3d7224 */ /* 0x000fe200078e0044 */
[-C--:B------:R-:W-:Y:S02]  /*13600*/  ISETP.GE.AND P1, PT, R76, R231.reuse, PT ;  /* 0x000000e74c00720c */ /* 0x080fe40003f26270 */
[----:B------:R-:W-:Y:S02]  /*13610*/  ISETP.GE.AND P0, PT, R14, R231, PT ;  /* 0x000000e70e00720c */ /* 0x000fe40003f06270 */
[----:B------:R-:W-:Y:S02]  /*13620*/  FMNMX3.FTZ R6, R6, R173, R171, !PT ;  /* 0x000000ad06067276 */ /* 0x000fe400078100ab */
[----:B------:R-:W-:Y:S01]  /*13630*/  FSEL R83, R83, -INF , P3 ;  /* 0xff80000053537808 */ /* 0x000fe20001800000 */
[----:B------:R-:W-:Y:S01]  /*13640*/  IMAD.MOV.U32 R22, RZ, RZ, R57 ;  /* 0x000000ffff167224 */ /* 0x000fe200078e0039 */
[----:B------:R-:W-:-:S02]  /*13650*/  FSEL R78, R78, -INF , P1 ;  /* 0xff8000004e4e7808 */ /* 0x000fc40000800000 */
[-C--:B------:R-:W-:Y:S02]  /*13660*/  ISETP.GE.AND P3, PT, R14, R225.reuse, PT ;  /* 0x000000e10e00720c */ /* 0x080fe40003f66270 */
[----:B------:R-:W-:Y:S01]  /*13670*/  FSEL R79, R79, -INF , P0 ;  /* 0xff8000004f4f7808 */ /* 0x000fe20000000000 */
[----:B------:R-:W-:Y:S01]  /*13680*/  IMAD.MOV.U32 R18, RZ, RZ, R72 ;  /* 0x000000ffff127224 */ /* 0x000fe200078e0048 */
[----:B------:R-:W-:Y:S02]  /*13690*/  ISETP.GE.AND P2, PT, R97, R225, PT ;  /* 0x000000e16100720c */ /* 0x000fe40003f46270 */
[----:B------:R-:W-:Y:S02]  /*136a0*/  ISETP.GE.AND P1, PT, R19, R231, PT ;  /* 0x000000e71300720c */ /* 0x000fe40003f26270 */
[----:B------:R-:W-:Y:S02]  /*136b0*/  FMNMX3.FTZ R6, R6, R167, R165, !PT ;  /* 0x000000a706067276 */ /* 0x000fe400078100a5 */
[----:B------:R-:W-:-:S02]  /*136c0*/  ISETP.GE.AND P0, PT, R61, R231, PT ;  /* 0x000000e73d00720c */ /* 0x000fc40003f06270 */
[----:B------:R-:W-:Y:S02]  /*136d0*/  FSEL R107, R79, -INF , !P3 ;  /* 0xff8000004f6b7808 */ /* 0x000fe40005800000 */
[----:B------:R-:W-:Y:S02]  /*136e0*/  FSEL R115, R83, -INF , !P2 ;  /* 0xff80000053737808 */ /* 0x000fe40005000000 */
[----:B------:R-:W-:Y:S02]  /*136f0*/  ISETP.GE.AND P3, PT, R19, R225, PT ;  /* 0x000000e11300720c */ /* 0x000fe40003f66270 */
[----:B------:R-:W-:Y:S02]  /*13700*/  FSEL R75, R75, -INF , P1 ;  /* 0xff8000004b4b7808 */ /* 0x000fe40000800000 */
[----:B------:R-:W-:Y:S02]  /*13710*/  FMNMX3.FTZ R6, R6, R163, R161, !PT ;  /* 0x000000a306067276 */ /* 0x000fe400078100a1 */
[----:B------:R-:W-:-:S02]  /*13720*/  ISETP.GE.AND P2, PT, R61, R225, PT ;  /* 0x000000e13d00720c */ /* 0x000fc40003f46270 */
[----:B------:R-:W-:Y:S02]  /*13730*/  FSEL R74, R74, -INF , P0 ;  /* 0xff8000004a4a7808 */ /* 0x000fe40000000000 */
[-C--:B------:R-:W-:Y:S02]  /*13740*/  ISETP.GE.AND P1, PT, R22, R231.reuse, PT ;  /* 0x000000e71600720c */ /* 0x080fe40003f26270 */
[----:B------:R-:W-:Y:S02]  /*13750*/  ISETP.GE.AND P0, PT, R18, R231, PT ;  /* 0x000000e71200720c */ /* 0x000fe40003f06270 */
[----:B------:R-:W-:Y:S02]  /*13760*/  ISETP.GE.AND P4, PT, R101, R225, PT ;  /* 0x000000e16500720c */ /* 0x000fe40003f86270 */
[----:B------:R-:W-:Y:S02]  /*13770*/  FSEL R103, R75, -INF , !P3 ;  /* 0xff8000004b677808 */ /* 0x000fe40005800000 */
[----:B------:R-:W-:-:S02]  /*13780*/  FMNMX3.FTZ R6, R6, R159, R153, !PT ;  /* 0x0000009f06067276 */ /* 0x000fc40007810099 */
[----:B------:R-:W-:Y:S02]  /*13790*/  FSEL R101, R74, -INF , !P2 ;  /* 0xff8000004a657808 */ /* 0x000fe40005000000 */
[-C--:B------:R-:W-:Y:S02]  /*137a0*/  ISETP.GE.AND P3, PT, R22, R225.reuse, PT ;  /* 0x000000e11600720c */ /* 0x080fe40003f66270 */
[----:B------:R-:W-:Y:S02]  /*137b0*/  FSEL R71, R71, -INF , P1 ;  /* 0xff80000047477808 */ /* 0x000fe40000800000 */
[----:B------:R-:W-:Y:S02]  /*137c0*/  ISETP.GE.AND P2, PT, R18, R225, PT ;  /* 0x000000e11200720c */ /* 0x000fe40003f46270 */
[----:B------:R-:W-:Y:S02]  /*137d0*/  FSEL R70, R70, -INF , P0 ;  /* 0xff80000046467808 */ /* 0x000fe40000000000 */
[----:B------:R-:W-:-:S02]  /*137e0*/  ISETP.GE.AND P0, PT, R69, R231, PT ;  /* 0x000000e74500720c */ /* 0x000fc40003f06270 */
[----:B------:R-:W-:Y:S02]  /*137f0*/  FMNMX3.FTZ R6, R6, R129, R131, !PT ;  /* 0x0000008106067276 */ /* 0x000fe40007810083 */
[----:B------:R-:W-:Y:S02]  /*13800*/  FSEL R71, R71, -INF , !P3 ;  /* 0xff80000047477808 */ /* 0x000fe40005800000 */
[----:B------:R-:W-:Y:S02]  /*13810*/  FSEL R70, R70, -INF , !P2 ;  /* 0xff80000046467808 */ /* 0x000fe40005000000 */
[C---:B------:R-:W-:Y:S02]  /*13820*/  ISETP.GE.AND P1, PT, R80.reuse, R231, PT ;  /* 0x000000e75000720c */ /* 0x040fe40003f26270 */
[----:B------:R-:W-:Y:S02]  /*13830*/  ISETP.GE.AND P3, PT, R80, R225, PT ;  /* 0x000000e15000720c */ /* 0x000fe40003f66270 */
[----:B------:R-:W-:-:S02]  /*13840*/  FSEL R119, R82, -INF , !P4 ;  /* 0xff80000052777808 */ /* 0x000fc40006000000 */
[-C--:B------:R-:W-:Y:S02]  /*13850*/  ISETP.GE.AND P2, PT, R69, R225.reuse, PT ;  /* 0x000000e14500720c */ /* 0x080fe40003f46270 */
[----:B------:R-:W-:Y:S02]  /*13860*/  FSEL R80, R62, -INF , P0 ;  /* 0xff8000003e507808 */ /* 0x000fe40000000000 */
[----:B------:R-:W-:Y:S02]  /*13870*/  ISETP.GE.AND P4, PT, R76, R225, PT ;  /* 0x000000e14c00720c */ /* 0x000fe40003f86270 */
[----:B------:R-:W-:Y:S02]  /*13880*/  FMNMX3.FTZ R6, R6, R127, R123, !PT ;  /* 0x0000007f06067276 */ /* 0x000fe4000781007b */
[----:B------:R-:W-:Y:S02]  /*13890*/  FSEL R80, R80, -INF , !P2 ;  /* 0xff80000050507808 */ /* 0x000fe40005000000 */
[----:B------:R-:W-:-:S02]  /*138a0*/  FSEL R111, R78, -INF , !P4 ;  /* 0xff8000004e6f7808 */ /* 0x000fc40006000000 */
[C---:B------:R-:W-:Y:S02]  /*138b0*/  ISETP.GE.AND P0, PT, R73.reuse, R231, PT ;  /* 0x000000e74900720c */ /* 0x040fe40003f06270 */
[----:B------:R-:W-:Y:S02]  /*138c0*/  ISETP.GE.AND P2, PT, R73, R225, PT ;  /* 0x000000e14900720c */ /* 0x000fe40003f46270 */
[----:B------:R-:W-:Y:S02]  /*138d0*/  FMNMX3.FTZ R6, R6, R119, R115, !PT ;  /* 0x0000007706067276 */ /* 0x000fe40007810073 */
[----:B------:R-:W-:Y:S02]  /*138e0*/  FSEL R73, R63, -INF , P1 ;  /* 0xff8000003f497808 */ /* 0x000fe40000800000 */
[----:B------:R-:W-:Y:S02]  /*138f0*/  ISETP.GE.AND P1, PT, R93, R231, PT ;  /* 0x000000e75d00720c */ /* 0x000fe40003f26270 */
[----:B------:R-:W-:-:S02]  /*13900*/  FMNMX3.FTZ R6, R6, R111, R107, !PT ;  /* 0x0000006f06067276 */ /* 0x000fc4000781006b */
[----:B------:R-:W-:Y:S02]  /*13910*/  FSEL R73, R73, -INF , !P3 ;  /* 0xff80000049497808 */ /* 0x000fe40005800000 */
[----:B------:R-:W-:Y:S02]  /*13920*/  FSEL R82, R58, -INF , P0 ;  /* 0xff8000003a527808 */ /* 0x000fe40000000000 */
[----:B------:R-:W-:Y:S02]  /*13930*/  ISETP.GE.AND P3, PT, R93, R225, PT ;  /* 0x000000e15d00720c */ /* 0x000fe40003f66270 */
[----:B------:R-:W-:Y:S02]  /*13940*/  FSEL R75, R59, -INF , P1 ;  /* 0xff8000003b4b7808 */ /* 0x000fe40000800000 */
[-C--:B------:R-:W-:Y:S02]  /*13950*/  ISETP.GE.AND P1, PT, R84, R231.reuse, PT ;  /* 0x000000e75400720c */ /* 0x080fe40003f26270 */
[----:B------:R-:W-:-:S02]  /*13960*/  ISETP.GE.AND P0, PT, R77, R231, PT ;  /* 0x000000e74d00720c */ /* 0x000fc40003f06270 */
[----:B------:R-:W-:Y:S02]  /*13970*/  FMNMX3.FTZ R6, R6, R101, R103, !PT ;  /* 0x0000006506067276 */ /* 0x000fe40007810067 */
[----:B------:R-:W-:Y:S02]  /*13980*/  FSEL R82, R82, -INF , !P2 ;  /* 0xff80000052527808 */ /* 0x000fe40005000000 */
[-C--:B------:R-:W-:Y:S02]  /*13990*/  ISETP.GE.AND P2, PT, R77, R225.reuse, PT ;  /* 0x000000e14d00720c */ /* 0x080fe40003f46270 */
[----:B------:R-:W-:Y:S02]  /*139a0*/  FSEL R75, R75, -INF , !P3 ;  /* 0xff8000004b4b7808 */ /* 0x000fe40005800000 */
        /* <DEDUP_REMOVED lines=8> */
[----:B------:R-:W-:Y:S02]  /*13a30*/  FSEL R79, R51, -INF , P1 ;  /* 0xff800000334f7808 */ /* 0x000fe40000800000 */
[----:B------:R-:W-:Y:S02]  /*13a40*/  FMNMX3.FTZ R6, R6, R80, R73, !PT ;  /* 0x0000005006067276 */ /* 0x000fe40007810049 */
[----:B------:R-:W-:Y:S02]  /*13a50*/  FSEL R84, R84, -INF , !P2 ;  /* 0xff80000054547808 */ /* 0x000fe40005000000 */
[----:B------:R-:W-:Y:S02]  /*13a60*/  FSEL R86, R50, -INF , P0 ;  /* 0xff80000032567808 */ /* 0x000fe40000000000 */
[----:B------:R-:W-:Y:S02]  /*13a70*/  ISETP.GE.AND P2, PT, R244, R225, PT ;  /* 0x000000e1f400720c */ /* 0x000fe40003f46270 */
[----:B------:R-:W-:-:S02]  /*13a80*/  ISETP.GE.AND P0, PT, R198, R231, PT ;  /* 0x000000e7c600720c */ /* 0x000fc40003f06270 */
[----:B------:R-:W-:Y:S02]  /*13a90*/  ISETP.GE.AND P1, PT, R88, R231, PT ;  /* 0x000000e75800720c */ /* 0x000fe40003f26270 */
[----:B------:R-:W-:Y:S02]  /*13aa0*/  FSEL R79, R79, -INF , !P3 ;  /* 0xff8000004f4f7808 */ /* 0x000fe40005800000 */
[----:B------:R-:W-:Y:S02]  /*13ab0*/  FMNMX3.FTZ R6, R6, R82, R75, !PT ;  /* 0x0000005206067276 */ /* 0x000fe4000781004b */
[----:B------:R-:W-:Y:S02]  /*13ac0*/  ISETP.GE.AND P3, PT, R88, R225, PT ;  /* 0x000000e15800720c */ /* 0x000fe40003f66270 */
[----:B------:R-:W-:Y:S02]  /*13ad0*/  FSEL R86, R86, -INF , !P2 ;  /* 0xff80000056567808 */ /* 0x000fe40005000000 */
[----:B------:R-:W-:-:S02]  /*13ae0*/  FSEL R88, R46, -INF , P0 ;  /* 0xff8000002e587808 */ /* 0x000fc40000000000 */
[----:B------:R-:W-:Y:S02]  /*13af0*/  ISETP.GE.AND P2, PT, R198, R225, PT ;  /* 0x000000e1c600720c */ /* 0x000fe40003f46270 */
[-C--:B------:R-:W-:Y:S02]  /*13b00*/  ISETP.GE.AND P0, PT, R196, R231.reuse, PT ;  /* 0x000000e7c400720c */ /* 0x080fe40003f06270 */
[----:B------:R-:W-:Y:S02]  /*13b10*/  FSEL R99, R47, -INF , P1 ;  /* 0xff8000002f637808 */ /* 0x000fe40000800000 */
[----:B------:R-:W-:Y:S02]  /*13b20*/  ISETP.GE.AND P1, PT, R92, R231, PT ;  /* 0x000000e75c00720c */ /* 0x000fe40003f26270 */
[----:B------:R-:W-:Y:S02]  /*13b30*/  FMNMX3.FTZ R6, R6, R84, R77, !PT ;  /* 0x0000005406067276 */ /* 0x000fe4000781004d */
[----:B------:R-:W-:-:S02]  /*13b40*/  FSEL R88, R88, -INF , !P2 ;  /* 0xff80000058587808 */ /* 0x000fc40005000000 */
[----:B------:R-:W-:Y:S02]  /*13b50*/  FSEL R38, R38, -INF , P0 ;  /* 0xff80000026267808 */ /* 0x000fe40000000000 */
[-C--:B------:R-:W-:Y:S02]  /*13b60*/  ISETP.GE.AND P2, PT, R196, R225.reuse, PT ;  /* 0x000000e1c400720c */ /* 0x080fe40003f46270 */
[----:B------:R-:W-:Y:S02]  /*13b70*/  ISETP.GE.AND P0, PT, R92, R225, PT ;  /* 0x000000e15c00720c */ /* 0x000fe40003f06270 */
[----:B------:R-:W-:Y:S02]  /*13b80*/  FSEL R39, R39, -INF , P1 ;  /* 0xff80000027277808 */ /* 0x000fe40000800000 */
[----:B------:R-:W-:Y:S02]  /*13b90*/  FSEL R99, R99, -INF , !P3 ;  /* 0xff80000063637808 */ /* 0x000fe40005800000 */
[----:B------:R-:W-:-:S02]  /*13ba0*/  FMNMX3.FTZ R6, R6, R86, R79, !PT ;  /* 0x0000005606067276 */ /* 0x000fc4000781004f */
[----:B------:R-:W-:Y:S02]  /*13bb0*/  FSEL R97, R38, -INF , !P2 ;  /* 0xff80000026617808 */ /* 0x000fe40005000000 */
[----:B------:R-:W-:Y:S02]  /*13bc0*/  FSEL R95, R39, -INF , !P0 ;  /* 0xff800000275f7808 */ /* 0x000fe40004000000 */
[----:B------:R-:W-:-:S04]  /*13bd0*/  FMNMX3.FTZ R6, R6, R88, R99, !PT ;  /* 0x0000005806067276 */ /* 0x000fc80007810063 */
[----:B------:R-:W-:-:S05]  /*13be0*/  FMNMX3.FTZ R6, R6, R97, R95, !PT ;  /* 0x0000006106067276 */ /* 0x000fca000781005f */
[----:B------:R-:W1:Y:S01]  /*13bf0*/  SHFL.BFLY PT, R7, R6, 0x2, 0x1f ;  /* 0x0c401f0006077f89 */ /* 0x000e6200000e0000 */
[-CC-:B------:R-:W-:Y:S01]  /*13c00*/  FFMA.FTZ R46, R100, R3.reuse, -R48.reuse ;  /* 0x00000003642e7223 */ /* 0x180fe20000010830 */
[----:B------:R-:W-:Y:S01]  /*13c10*/  FFMA.FTZ R100, R4, R3, -R48 ;  /* 0x0000000304647223 */ /* 0x000fe20000010830 */
[----:B------:R-:W2:Y:S01]  /*13c20*/  S2UR UR6, SR_CgaCtaId ;  /* 0x00000000000679c3 */ /* 0x000ea20000008800 */
[----:B-1----:R-:W-:-:S05]  /*13c30*/  FMNMX.FTZ R4, R6, R7, !PT ;  /* 0x0000000706047209 */ /* 0x002fca0007810000 */
[----:B------:R-:W1:Y:S01]  /*13c40*/  SHFL.BFLY PT, R7, R4, 0x1, 0x1f ;  /* 0x0c201f0004077f89 */ /* 0x000e6200000e0000 */
[----:B------:R-:W-:Y:S02]  /*13c50*/  UMOV UR7, 0x400 ;  /* 0x0000040000077882 */ /* 0x000fe40000000000 */
[----:B--2---:R-:W-:Y:S01]  /*13c60*/  ULEA UR6, UR6, UR7, 0x18 ;  /* 0x0000000706067291 */ /* 0x004fe2000f8ec0ff */
[----:B------:R-:W-:Y:S01]  /*13c70*/  LOP3.LUT R41, R42, 0x120, R41, 0xf8, !PT ;  /* 0x000001202a297812 */ /* 0x000fe200078ef829 */
[-CC-:B------:R-:W-:Y:S01]  /*13c80*/  FFMA.FTZ R39, R5, R3.reuse, -R48.reuse ;  /* 0x0000000305277223 */ /* 0x180fe20000010830 */
[----:B------:R-:W-:Y:S01]  /*13c90*/  FSEL R5, R34, RZ, P5 ;  /* 0x000000ff22057208 */ /* 0x000fe20002800000 */
[-CC-:B------:R-:W-:Y:S01]  /*13ca0*/  FFMA.FTZ R83, R81, R3.reuse, -R48.reuse ;  /* 0x0000000351537223 */ /* 0x180fe20000010830 */
[----:B------:R-:W-:Y:S01]  /*13cb0*/  LOP3.LUT P6, RZ, R234, 0x2, RZ, 0xc0, !PT ;  /* 0x00000002eaff7812 */ /* 0x000fe200078cc0ff */
[-CC-:B------:R-:W-:Y:S01]  /*13cc0*/  FFMA.FTZ R81, R9, R3.reuse, -R48.reuse ;  /* 0x0000000309517223 */ /* 0x180fe20000010830 */
[----:B------:R-:W-:Y:S01]  /*13cd0*/  LEA R41, R41, UR6, 0x1 ;  /* 0x0000000629297c11 */ /* 0x000fe2000f8e08ff */
[----:B------:R-:W-:Y:S01]  /*13ce0*/  FFMA.FTZ R55, R128, R3, -R48 ;  /* 0x0000000380377223 */ /* 0x000fe20000010830 */
[----:B------:R-:W-:Y:S01]  /*13cf0*/  FADD.FTZ R128, R2, -R5 ;  /* 0x8000000502807221 */ /* 0x000fe20000010000 */
[----:B-1----:R-:W-:-:S02]  /*13d00*/  FMNMX.FTZ R38, R4, R7, !PT ;  /* 0x0000000704267209 */ /* 0x002fc40007810000 */
[----:B------:R-:W1:Y:S02]  /*13d10*/  LDSM.16.MT88.4 R4, [R41+0x5000] ;  /* 0x005000002904783b */ /* 0x000e640000004200 */
[----:B------:R-:W-:Y:S01]  /*13d20*/  FSETP.NEU.FTZ.AND P0, PT, R38, -INF , PT ;  /* 0xff8000002600780b */ /* 0x000fe20003f1d000 */
[----:B------:R-:W-:-:S03]  /*13d30*/  FMUL.FTZ R90, R3, R38 ;  /* 0x00000026035a7220 */ /* 0x000fc60000410000 */
[----:B------:R-:W-:Y:S01]  /*13d40*/  FSEL R9, R38, RZ, P0 ;  /* 0x000000ff26097208 */ /* 0x000fe20000000000 */
[----:B------:R-:W-:Y:S02]  /*13d50*/  VIADD R2, R41, 0x5000 ;  /* 0x0000500029027836 */ /* 0x000fe40000000000 */
[----:B------:R-:W-:Y:S02]  /*13d60*/  FFMA.FTZ R50, R124, R3, -R48 ;  /* 0x000000037c327223 */ /* 0x000fe40000010830 */
[----:B------:R-:W-:Y:S01]  /*13d70*/  FADD.FTZ R0, R0, -R9 ;  /* 0x8000000900007221 */ /* 0x000fe20000010000 */
[----:B------:R-:W-:-:S03]  /*13d80*/  FSEL R90, R90, RZ, P0 ;  /* 0x000000ff5a5a7208 */ /* 0x000fc60000000000 */
[----:B------:R-:W-:Y:S01]  /*13d90*/  FMUL.FTZ R124, R3, R0 ;  /* 0x00000000037c7220 */ /* 0x000fe20000410000 */
[----:B------:R-:W-:Y:S02]  /*13da0*/  VIADD R0, R41, 0x5020 ;  /* 0x0000502029007836 */ /* 0x000fe40000000000 */
[----:B------:R-:W-:Y:S02]  /*13db0*/  @P6 VIADD R0, R2, 0xffffffe0 ;  /* 0xffffffe002006836 */ /* 0x000fe40000000000 */
[-C--:B------:R-:W-:Y:S01]  /*13dc0*/  FFMA.FTZ R120, R120, R3.reuse, -R48 ;  /* 0x0000000378787223 */ /* 0x080fe20000010830 */
[-CC-:B------:R-:W-:Y:S01]  /*13dd0*/  FFMA.FTZ R122, R170, R3.reuse, -R90.reuse ;  /* 0x00000003aa7a7223 */ /* 0x180fe2000001085a */
[-CC-:B------:R-:W-:Y:S01]  /*13de0*/  FFMA.FTZ R118, R168, R3.reuse, -R90.reuse ;  /* 0x00000003a8767223 */ /* 0x180fe2000001085a */
[-CC-:B------:R-:W-:Y:S01]  /*13df0*/  FFMA.FTZ R114, R166, R3.reuse, -R90.reuse ;  /* 0x00000003a6727223 */ /* 0x180fe2000001085a */
[-C--:B------:R-:W-:Y:S01]  /*13e00*/  FFMA.FTZ R155, R30, R3.reuse, -R90 ;  /* 0x000000031e9b7223 */ /* 0x080fe2000001085a */
        /* <DEDUP_REMOVED lines=27> */
[-C--:B------:R-:W-:Y:S01]  /*13fc0*/  FFMA.FTZ R28, R27, R3.reuse, -R90 ;  /* 0x000000031b1c7223 */ /* 0x080fe2000001085a */
[----:B------:R-:W-:Y:S01]  /*13fd0*/  FFMA.FTZ R2, R25, R3, -R48 ;  /* 0x0000000319027223 */ /* 0x000fe20000010830 */
        /* <DEDUP_REMOVED lines=37> */
[----:B------:R-:W-:Y:S02]  /*14230*/  F2FP.BF16.F32.PACK_AB R30, R112, R105 ;  /* 0x00000069701e723e */ /* 0x000fe400000010ff */
[----:B----4-:R-:W-:Y:S02]  /*14240*/  F2FP.BF16.F32.PACK_AB R28, R109, R116 ;  /* 0x000000746d1c723e */ /* 0x010fe400000010ff */
[----:B-----5:R-:W-:Y:S01]  /*14250*/  F2FP.BF16.F32.PACK_AB R31, R141, R110 ;  /* 0x0000006e8d1f723e */ /* 0x020fe200000010ff */
[-C--:B------:R-:W-:Y:S01]  /*14260*/  FFMA.FTZ R43, R43, R3.reuse, -R48 ;  /* 0x000000032b2b7223 */ /* 0x080fe20000010830 */
[-CC-:B------:R-:W-:Y:S01]  /*14270*/  FFMA.FTZ R126, R156, R3.reuse, -R90.reuse ;  /* 0x000000039c7e7223 */ /* 0x180fe2000001085a */
[-CC-:B------:R-:W-:Y:S01]  /*14280*/  FFMA.FTZ R130, R152, R3.reuse, -R90.reuse ;  /* 0x0000000398827223 */ /* 0x180fe2000001085a */
[----:B------:R-:W-:-:S03]  /*14290*/  FFMA.FTZ R135, R251, R3, -R90 ;  /* 0x00000003fb877223 */ /* 0x000fc6000001085a */
        /* <DEDUP_REMOVED lines=24> */
[----:B------:R-:W1:Y:S08]  /*14420*/  MUFU.EX2 R56, R56 ;  /* 0x0000003800387308 */ /* 0x000e700000000800 */
        /* <DEDUP_REMOVED lines=152> */
[----:B------:R-:W-:Y:S08]  /*14db0*/  MUFU.EX2 R91, R91 ;  /* 0x0000005b005b7308 */ /* 0x000ff00000000800 */
[----:B------:R-:W-:Y:S08]  /*14dc0*/  MUFU.EX2 R168, R168 ;  /* 0x000000a800a87308 */ /* 0x000ff00000000800 */
[----:B------:R-:W4:Y:S08]  /*14dd0*/  MUFU.EX2 R161, R161 ;  /* 0x000000a100a17308 */ /* 0x000f300000000800 */
[----:B------:R-:W-:Y:S08]  /*14de0*/  MUFU.EX2 R159, R159 ;  /* 0x0000009f009f7308 */ /* 0x000ff00000000800 */
[----:B------:R-:W5:Y:S01]  /*14df0*/  MUFU.EX2 R170, R170 ;  /* 0x000000aa00aa7308 */ /* 0x000f620000000800 */
[----:B------:R-:W-:Y:S01]  /*14e00*/  HMMA.16816.F32.BF16 R4, R28, R10, R4 ;  /* 0x0000000a1c04723c */ /* 0x000fe20000041804 */
[----:B------:R-:W2:Y:S01]  /*14e10*/  LDSM.16.MT88.4 R8, [R0+0x2400] ;  /* 0x002400000008783b */ /* 0x000ea20000004200 */
[----:B------:R-:W-:-:S06]  /*14e20*/  FFMA.FTZ R240, R240, R128, R121 ;  /* 0x00000080f0f07223 */ /* 0x000fcc0000010079 */
[----:B-1----:R-:W-:Y:S01]  /*14e30*/  HMMA.16816.F32.BF16 R136, R28, R20, R136 ;  /* 0x000000141c88723c */ /* 0x002fe20000041888 */
[----:B---3--:R-:W-:Y:S02]  /*14e40*/  F2FP.BF16.F32.PACK_AB R20, R93, R104 ;  /* 0x000000685d14723e */ /* 0x008fe400000010ff */
[----:B----4-:R-:W-:-:S05]  /*14e50*/  F2FP.BF16.F32.PACK_AB R21, R161, R168 ;  /* 0x000000a8a115723e */ /* 0x010fca00000010ff */
[----:B------:R-:W-:Y:S01]  /*14e60*/  HMMA.16816.F32.BF16 R24, R28, R22, R24 ;  /* 0x000000161c18723c */ /* 0x000fe20000041818 */
[----:B------:R-:W-:Y:S01]  /*14e70*/  F2FP.BF16.F32.PACK_AB R22, R91, R102 ;  /* 0x000000665b16723e */ /* 0x000fe200000010ff */
[----:B------:R-:W-:Y:S01]  /*14e80*/  FADD.FTZ R240, R117, R240 ;  /* 0x000000f075f07221 */ /* 0x000fe20000010000 */
[----:B-----5:R-:W-:Y:S01]  /*14e90*/  F2FP.BF16.F32.PACK_AB R23, R170, R159 ;  /* 0x0000009faa17723e */ /* 0x020fe200000010ff */
[----:B------:R-:W-:Y:S01]  /*14ea0*/  FFMA.FTZ R121, R241, R124, R122 ;  /* 0x0000007cf1797223 */ /* 0x000fe2000001007a */
[----:B------:R-:W1:Y:S05]  /*14eb0*/  LDSM.16.MT88.4 R28, [R41+0x7800] ;  /* 0x00780000291c783b */ /* 0x000e6a0000004200 */
[----:B--2---:R-:W-:Y:S01]  /*14ec0*/  HMMA.16816.F32.BF16 R16, R20, R12, R16 ;  /* 0x0000000c1410723c */ /* 0x004fe20000041810 */
        /* <DEDUP_REMOVED lines=8> */
[-C--:B------:R-:W-:Y:S01]  /*14f50*/  FFMA.FTZ R89, R89, R3.reuse, -R48 ;  /* 0x0000000359597223 */ /* 0x080fe20000010830 */
[-CC-:B------:R-:W-:Y:S01]  /*14f60*/  FFMA.FTZ R129, R129, R3.reuse, -R90.reuse ;  /* 0x0000000381817223 */ /* 0x180fe2000001085a */
[-C--:B------:R-:W-:Y:S01]  /*14f70*/  FFMA.FTZ R114, R123, R3.reuse, -R90 ;  /* 0x000000037b727223 */ /* 0x080fe2000001085a */
[----:B------:R-:W-:Y:S01]  /*14f80*/  FADD.FTZ R109, R105, R116 ;  /* 0x00000074696d7221 */ /* 0x000fe20000010000 */
[C---:B------:R-:W-:Y:S01]  /*14f90*/  HMMA.16816.F32.BF16 R4, R20.reuse, R14, R4 ;  /* 0x0000000e1404723c */ /* 0x040fe20000041804 */
[-CC-:B------:R-:W-:Y:S01]  /*14fa0*/  FFMA.FTZ R131, R131, R3.reuse, -R90.reuse ;  /* 0x0000000383837223 */ /* 0x180fe2000001085a */
[----:B------:R-:W-:Y:S01]  /*14fb0*/  FFMA.FTZ R127, R127, R3, -R90 ;  /* 0x000000037f7f7223 */ /* 0x000fe2000001085a */
[----:B------:R-:W2:Y:S01]  /*14fc0*/  LDSM.16.MT88.4 R12, [R0+0x2800] ;  /* 0x00280000000c783b */ /* 0x000ea20000004200 */
[----:B------:R-:W-:Y:S01]  /*14fd0*/  FADD.FTZ R151, R42, R151 ;  /* 0x000000972a977221 */ /* 0x000fe20000010000 */
[----:B------:R-:W-:Y:S01]  /*14fe0*/  FADD.FTZ R109, R112, R109 ;  /* 0x0000006d706d7221 */ /* 0x000fe20000010000 */
[----:B------:R-:W-:Y:S02]  /*14ff0*/  MUFU.EX2 R100, R100 ;  /* 0x0000006400647308 */ /* 0x000fe40000000800 */
[----:B------:R-:W-:Y:S01]  /*15000*/  FADD.FTZ R110, R110, R151 ;  /* 0x000000976e6e7221 */ /* 0x000fe20000010000 */
[----:B------:R-:W-:Y:S01]  /*15010*/  FADD.FTZ R108, R108, R109 ;  /* 0x0000006d6c6c7221 */ /* 0x000fe20000010000 */
[----:B------:R-:W-:Y:S04]  /*15020*/  HMMA.16816.F32.BF16 R136, R20, R8, R136 ;  /* 0x000000081488723c */ /* 0x000fe80000041888 */
[----:B------:R-:W3:Y:S01]  /*15030*/  MUFU.EX2 R89, R89 ;  /* 0x0000005900597308 */ /* 0x000ee20000000800 */
[----:B------:R-:W-:-:S03]  /*15040*/  FADD.FTZ R110, R141, R110 ;  /* 0x0000006e8d6e7221 */ /* 0x000fc60000010000 */
[----:B------:R-:W-:Y:S01]  /*15050*/  HMMA.16816.F32.BF16 R24, R20, R10, R24 ;  /* 0x0000000a1418723c */ /* 0x000fe20000041818 */
[----:B------:R-:W4:Y:S03]  /*15060*/  LDSM.16.MT88.4 R20, [R41+0x7c00] ;  /* 0x007c00002914783b */ /* 0x000f260000004200 */
[----:B------:R-:W-:Y:S01]  /*15070*/  MUFU.EX2 R98, R98 ;  /* 0x0000006200627308 */ /* 0x000fe20000000800 */
[----:B------:R-:W-:-:S07]  /*15080*/  FADD.FTZ R108, R35, R108 ;  /* 0x0000006c236c7221 */ /* 0x000fce0000010000 */
[----:B------:R-:W-:Y:S08]  /*15090*/  MUFU.EX2 R87, R87 ;  /* 0x0000005700577308 */ /* 0x000ff00000000800 */
[----:B------:R-:W-:Y:S08]  /*150a0*/  MUFU.EX2 R129, R129 ;  /* 0x0000008100817308 */ /* 0x000ff00000000800 */
[----:B------:R-:W5:Y:S08]  /*150b0*/  MUFU.EX2 R128, R131 ;  /* 0x0000008300807308 */ /* 0x000f700000000800 */
[----:B------:R-:W-:Y:S08]  /*150c0*/  MUFU.EX2 R117, R127 ;  /* 0x0000007f00757308 */ /* 0x000ff00000000800 */
[----:B------:R-:W1:Y:S01]  /*150d0*/  MUFU.EX2 R114, R114 ;  /* 0x0000007200727308 */ /* 0x000e620000000800 */
[----:B------:R-:W-:Y:S01]  /*150e0*/  FADD.FTZ R143, R143, R110 ;  /* 0x0000006e8f8f7221 */ /* 0x000fe20000010000 */
[----:B------:R-:W-:Y:S01]  /*150f0*/  FADD.FTZ R43, R43, R108 ;  /* 0x0000006c2b2b7221 */ /* 0x000fe20000010000 */
[----:B------:R-:W-:-:S02]  /*15100*/  FFMA.FTZ R105, R119, R3, -R90 ;  /* 0x0000000377697223 */ /* 0x000fc4000001085a */
[----:B------:R-:W-:Y:S01]  /*15110*/  FADD.FTZ R143, R126, R143 ;  /* 0x0000008f7e8f7221 */ /* 0x000fe20000010000 */
[-CC-:B------:R-:W-:Y:S01]  /*15120*/  FFMA.FTZ R42, R115, R3.reuse, -R90.reuse ;  /* 0x00000003732a7223 */ /* 0x180fe2000001085a */
[-CC-:B------:R-:W-:Y:S01]  /*15130*/  FFMA.FTZ R35, R111, R3.reuse, -R90.reuse ;  /* 0x000000036f237223 */ /* 0x180fe2000001085a */
[----:B------:R-:W-:Y:S01]  /*15140*/  FADD.FTZ R52, R52, R43 ;  /* 0x0000002b34347221 */ /* 0x000fe20000010000 */
[----:B------:R-:W-:Y:S01]  /*15150*/  FADD.FTZ R130, R130, R143 ;  /* 0x0000008f82827221 */ /* 0x000fe20000010000 */
[----:B------:R-:W-:Y:S01]  /*15160*/  FFMA.FTZ R107, R107, R3, -R90 ;  /* 0x000000036b6b7223 */ /* 0x000fe2000001085a */
[----:B---3--:R-:W-:Y:S02]  /*15170*/  F2FP.BF16.F32.PACK_AB R8, R89, R100 ;  /* 0x000000645908723e */ /* 0x008fe400000010ff */
[----:B-----5:R-:W-:Y:S02]  /*15180*/  F2FP.BF16.F32.PACK_AB R9, R128, R129 ;  /* 0x000000818009723e */ /* 0x020fe400000010ff */
[----:B------:R-:W-:-:S02]  /*15190*/  F2FP.BF16.F32.PACK_AB R10, R87, R98 ;  /* 0x00000062570a723e */ /* 0x000fc400000010ff */
[----:B-1----:R-:W-:Y:S01]  /*151a0*/  F2FP.BF16.F32.PACK_AB R11, R114, R117 ;  /* 0x00000075720b723e */ /* 0x002fe200000010ff */
[----:B------:R-:W-:Y:S01]  /*151b0*/  FADD.FTZ R45, R45, R52 ;  /* 0x000000342d2d7221 */ /* 0x000fe20000010000 */
[----:B------:R-:W-:Y:S01]  /*151c0*/  MUFU.EX2 R96, R96 ;  /* 0x0000006000607308 */ /* 0x000fe20000000800 */
[----:B------:R-:W-:Y:S02]  /*151d0*/  FADD.FTZ R130, R135, R130 ;  /* 0x0000008287827221 */ /* 0x000fe40000010000 */
[----:B------:R-:W-:-:S05]  /*151e0*/  FADD.FTZ R56, R56, R45 ;  /* 0x0000002d38387221 */ /* 0x000fca0000010000 */
[----:B------:R-:W1:Y:S01]  /*151f0*/  MUFU.EX2 R85, R85 ;  /* 0x0000005500557308 */ /* 0x000e620000000800 */
[----:B------:R-:W-:Y:S01]  /*15200*/  HMMA.16816.F32.BF16 R16, R8, R28, R16 ;  /* 0x0000001c0810723c */ /* 0x000fe20000041810 */
[----:B------:R-:W-:-:S06]  /*15210*/  FADD.FTZ R147, R147, R130 ;  /* 0x0000008293937221 */ /* 0x000fcc0000010000 */
[----:B------:R-:W-:Y:S01]  /*15220*/  MUFU.EX2 R94, R94 ;  /* 0x0000005e005e7308 */ /* 0x000fe20000000800 */
[----:B------:R-:W-:Y:S01]  /*15230*/  HMMA.16816.F32.BF16 R4, R8, R30, R4 ;  /* 0x0000001e0804723c */ /* 0x000fe20000041804 */
[----:B------:R-:W3:Y:S06]  /*15240*/  LDSM.16.MT88.4 R28, [R0+0x2c00] ;  /* 0x002c0000001c783b */ /* 0x000eec0000004200 */
[----:B------:R-:W-:Y:S08]  /*15250*/  MUFU.EX2 R83, R83 ;  /* 0x0000005300537308 */ /* 0x000ff00000000800 */
        /* <DEDUP_REMOVED lines=12> */
[----:B-1----:R-:W-:Y:S01]  /*15320*/  F2FP.BF16.F32.PACK_AB R8, R85, R96 ;  /* 0x000000605508723e */ /* 0x002fe200000010ff */
[----:B------:R-:W1:Y:S01]  /*15330*/  LDSM.16.MT88.4 R12, [R41+0x8000] ;  /* 0x00800000290c783b */ /* 0x000e620000004200 */
[----:B-----5:R-:W-:Y:S02]  /*15340*/  F2FP.BF16.F32.PACK_AB R9, R42, R105 ;  /* 0x000000692a09723e */ /* 0x020fe400000010ff */
[----:B------:R-:W-:Y:S02]  /*15350*/  F2FP.BF16.F32.PACK_AB R10, R83, R94 ;  /* 0x0000005e530a723e */ /* 0x000fe400000010ff */
[----:B----4-:R-:W-:Y:S01]  /*15360*/  F2FP.BF16.F32.PACK_AB R11, R52, R35 ;  /* 0x00000023340b723e */ /* 0x010fe200000010ff */
[----:B------:R-:W-:Y:S01]  /*15370*/  FADD.FTZ R185, R185, R140 ;  /* 0x0000008cb9b97221 */ /* 0x000fe20000010000 */
[----:B------:R-:W-:-:S03]  /*15380*/  FADD.FTZ R68, R68, R53 ;  /* 0x0000003544447221 */ /* 0x000fc60000010000 */
[----:B------:R-:W-:Y:S02]  /*15390*/  FADD.FTZ R185, R142, R185 ;  /* 0x000000b98eb97221 */ /* 0x000fe40000010000 */
[----:B------:R-:W-:Y:S01]  /*153a0*/  HMMA.16816.F32.BF16 R16, R8, R20, R16 ;  /* 0x000000140810723c */ /* 0x000fe20000041810 */
[----:B------:R-:W-:Y:S01]  /*153b0*/  FADD.FTZ R21, R57, R68 ;  /* 0x0000004439157221 */ /* 0x000fe20000010000 */
[-CC-:B------:R-:W-:Y:S01]  /*153c0*/  FFMA.FTZ R43, R101, R3.reuse, -R90.reuse ;  /* 0x00000003652b7223 */ /* 0x180fe2000001085a */
[-CC-:B------:R-:W-:Y:S01]  /*153d0*/  FFMA.FTZ R56, R103, R3.reuse, -R90.reuse ;  /* 0x0000000367387223 */ /* 0x180fe2000001085a */
[-CC-:B------:R-:W-:Y:S01]  /*153e0*/  FFMA.FTZ R45, R70, R3.reuse, -R90.reuse ;  /* 0x00000003462d7223 */ /* 0x180fe2000001085a */
[----:B------:R-:W-:Y:S01]  /*153f0*/  FFMA.FTZ R60, R71, R3, -R90 ;  /* 0x00000003473c7223 */ /* 0x000fe2000001085a */
[----:B------:R-:W-:Y:S01]  /*15400*/  FADD.FTZ R144, R144, R185 ;  /* 0x000000b990907221 */ /* 0x000fe20000010000 */
[----:B------:R-:W-:Y:S01]  /*15410*/  FADD.FTZ R21, R72, R21 ;  /* 0x0000001548157221 */ /* 0x000fe20000010000 */
[----:B------:R-:W-:Y:S08]  /*15420*/  MUFU.EX2 R92, R92 ;  /* 0x0000005c005c7308 */ /* 0x000ff00000000800 */
[----:B------:R-:W2:Y:S01]  /*15430*/  MUFU.EX2 R81, R81 ;  /* 0x0000005100517308 */ /* 0x000ea20000000800 */
[----:B------:R-:W-:Y:S01]  /*15440*/  FADD.FTZ R144, R183, R144 ;  /* 0x00000090b7907221 */ /* 0x000fe20000010000 */
[----:B------:R-:W-:-:S06]  /*15450*/  FADD.FTZ R20, R76, R21 ;  /* 0x000000154c147221 */ /* 0x000fcc0000010000 */
[----:B------:R-:W-:Y:S01]  /*15460*/  MUFU.EX2 R39, R39 ;  /* 0x0000002700277308 */ /* 0x000fe20000000800 */
[----:B------:R-:W-:Y:S01]  /*15470*/  FADD.FTZ R191, R191, R144 ;  /* 0x00000090bfbf7221 */ /* 0x000fe20000010000 */
[----:B------:R-:W-:-:S06]  /*15480*/  FADD.FTZ R20, R61, R20 ;  /* 0x000000143d147221 */ /* 0x000fcc0000010000 */
[----:B------:R-:W-:Y:S01]  /*15490*/  MUFU.EX2 R2, R2 ;  /* 0x0000000200027308 */ /* 0x000fe20000000800 */
[----:B------:R-:W-:Y:S01]  /*154a0*/  FADD.FTZ R191, R146, R191 ;  /* 0x000000bf92bf7221 */ /* 0x000fe20000010000 */
[C---:B---3--:R-:W-:Y:S08]  /*154b0*/  HMMA.16816.F32.BF16 R136, R8.reuse, R28, R136 ;  /* 0x0000001c0888723c */ /* 0x048ff00000041888 */
[C---:B------:R-:W-:Y:S01]  /*154c0*/  HMMA.16816.F32.BF16 R4, R8.reuse, R22, R4 ;  /* 0x000000160804723c */ /* 0x040fe20000041804 */
[----:B------:R-:W-:Y:S07]  /*154d0*/  MUFU.EX2 R43, R43 ;  /* 0x0000002b002b7308 */ /* 0x000fee0000000800 */
[----:B------:R-:W-:Y:S01]  /*154e0*/  HMMA.16816.F32.BF16 R24, R8, R30, R24 ;  /* 0x0000001e0818723c */ /* 0x000fe20000041818 */
[----:B------:R-:W3:Y:S01]  /*154f0*/  MUFU.EX2 R56, R56 ;  /* 0x0000003800387308 */ /* 0x000ee20000000800 */
[-CC-:B------:R-:W-:Y:S01]  /*15500*/  FFMA.FTZ R106, R237, R3.reuse, -R48.reuse ;  /* 0x00000003ed6a7223 */ /* 0x180fe20000010830 */
[-C--:B------:R-:W-:Y:S01]  /*15510*/  FFMA.FTZ R177, R177, R3.reuse, -R48 ;  /* 0x00000003b1b17223 */ /* 0x080fe20000010830 */
[-CC-:B------:R-:W-:Y:S01]  /*15520*/  FFMA.FTZ R49, R80, R3.reuse, -R90.reuse ;  /* 0x0000000350317223 */ /* 0x180fe2000001085a */
[-CC-:B------:R-:W-:Y:S01]  /*15530*/  FFMA.FTZ R53, R82, R3.reuse, -R90.reuse ;  /* 0x0000000352357223 */ /* 0x180fe2000001085a */
[-CC-:B------:R-:W-:Y:S01]  /*15540*/  FFMA.FTZ R73, R73, R3.reuse, -R90.reuse ;  /* 0x0000000349497223 */ /* 0x180fe2000001085a */
[----:B------:R-:W-:-:S02]  /*15550*/  FFMA.FTZ R75, R75, R3, -R90 ;  /* 0x000000034b4b7223 */ /* 0x000fc4000001085a */
[----:B------:R-:W-:Y:S08]  /*15560*/  MUFU.EX2 R133, R133 ;  /* 0x0000008500857308 */ /* 0x000ff00000000800 */
[----:B------:R-:W-:Y:S01]  /*15570*/  MUFU.EX2 R132, R132 ;  /* 0x0000008400847308 */ /* 0x000fe20000000800 */
[-CC-:B------:R-:W-:Y:S01]  /*15580*/  FFMA.FTZ R157, R157, R3.reuse, -R48.reuse ;  /* 0x000000039d9d7223 */ /* 0x180fe20000010830 */
[-CC-:B------:R-:W-:Y:S01]  /*15590*/  FFMA.FTZ R125, R125, R3.reuse, -R48.reuse ;  /* 0x000000037d7d7223 */ /* 0x180fe20000010830 */
[-C--:B------:R-:W-:Y:S01]  /*155a0*/  FFMA.FTZ R32, R32, R3.reuse, -R48 ;  /* 0x0000000320207223 */ /* 0x080fe20000010830 */
[-CC-:B------:R-:W-:Y:S01]  /*155b0*/  FFMA.FTZ R84, R84, R3.reuse, -R90.reuse ;  /* 0x0000000354547223 */ /* 0x180fe2000001085a */
[-CC-:B------:R-:W-:Y:S01]  /*155c0*/  FFMA.FTZ R77, R77, R3.reuse, -R90.reuse ;  /* 0x000000034d4d7223 */ /* 0x180fe2000001085a */
[----:B------:R-:W-:-:S02]  /*155d0*/  FFMA.FTZ R79, R79, R3, -R90 ;  /* 0x000000034f4f7223 */ /* 0x000fc4000001085a */
[----:B------:R-:W-:Y:S01]  /*155e0*/  MUFU.EX2 R154, R154 ;  /* 0x0000009a009a7308 */ /* 0x000fe20000000800 */
[-CC-:B------:R-:W-:Y:S01]  /*155f0*/  FFMA.FTZ R44, R44, R3.reuse, -R48.reuse ;  /* 0x000000032c2c7223 */ /* 0x180fe20000010830 */
[-CC-:B------:R-:W-:Y:S01]  /*15600*/  FFMA.FTZ R33, R33, R3.reuse, -R48.reuse ;  /* 0x0000000321217223 */ /* 0x180fe20000010830 */
[-CC-:B------:R-:W-:Y:S01]  /*15610*/  FFMA.FTZ R36, R36, R3.reuse, -R48.reuse ;  /* 0x0000000324247223 */ /* 0x180fe20000010830 */
[-C--:B------:R-:W-:Y:S01]  /*15620*/  FFMA.FTZ R37, R37, R3.reuse, -R48 ;  /* 0x0000000325257223 */ /* 0x080fe20000010830 */
[----:B------:R-:W-:Y:S01]  /*15630*/  FFMA.FTZ R241, R95, R3, -R90 ;  /* 0x000000035ff17223 */ /* 0x000fe2000001085a */
[----:B------:R-:W-:Y:S02]  /*15640*/  LDSM.16.MT88.4 R140, [R41+0x8c00] ;  /* 0x008c0000298c783b */ /* 0x000fe40000004200 */
[----:B------:R-:W-:Y:S08]  /*15650*/  MUFU.EX2 R45, R45 ;  /* 0x0000002d002d7308 */ /* 0x000ff00000000800 */
[----:B------:R-:W4:Y:S01]  /*15660*/  MUFU.EX2 R60, R60 ;  /* 0x0000003c003c7308 */ /* 0x000f220000000800 */
[----:B------:R-:W-:Y:S01]  /*15670*/  FADD.FTZ R67, R67, R20 ;  /* 0x0000001443437221 */ /* 0x000fe20000010000 */
[----:B------:R-:W-:Y:S01]  /*15680*/  FADD.FTZ R152, R152, R191 ;  /* 0x000000bf98987221 */ /* 0x000fe20000010000 */
[----:B--2---:R-:W-:Y:S01]  /*15690*/  F2FP.BF16.F32.PACK_AB R8, R81, R92 ;  /* 0x0000005c5108723e */ /* 0x004fe200000010ff */
[----:B------:R-:W2:Y:S01]  /*156a0*/  LDSM.16.MT88.4 R20, [R0+0x3000] ;  /* 0x003000000014783b */ /* 0x000ea20000004200 */
[----:B------:R-:W-:Y:S01]  /*156b0*/  FADD.FTZ R74, R74, R67 ;  /* 0x000000434a4a7221 */ /* 0x000fe20000010000 */
[----:B------:R-:W-:Y:S01]  /*156c0*/  FADD.FTZ R189, R189, R152 ;  /* 0x00000098bdbd7221 */ /* 0x000fe20000010000 */
[----:B---3--:R-:W-:-:S02]  /*156d0*/  F2FP.BF16.F32.PACK_AB R9, R56, R43 ;  /* 0x0000002b3809723e */ /* 0x008fc400000010ff */
[----:B------:R-:W-:Y:S01]  /*156e0*/  FADD.FTZ R29, R69, R74 ;  /* 0x0000004a451d7221 */ /* 0x000fe20000010000 */
[----:B------:R-:W-:Y:S01]  /*156f0*/  F2FP.BF16.F32.PACK_AB R10, R2, R39 ;  /* 0x00000027020a723e */ /* 0x000fe200000010ff */
[----:B------:R-:W-:Y:S02]  /*15700*/  FADD.FTZ R156, R156, R189 ;  /* 0x000000bd9c9c7221 */ /* 0x000fe40000010000 */
[----:B------:R-:W-:Y:S01]  /*15710*/  FADD.FTZ R29, R78, R29 ;  /* 0x0000001d4e1d7221 */ /* 0x000fe20000010000 */
[----:B----4-:R-:W-:Y:S01]  /*15720*/  F2FP.BF16.F32.PACK_AB R11, R60, R45 ;  /* 0x0000002d3c0b723e */ /* 0x010fe200000010ff */
[----:B------:R-:W-:-:S06]  /*15730*/  FADD.FTZ R197, R197, R156 ;  /* 0x0000009cc5c57221 */ /* 0x000fcc0000010000 */
        /* <DEDUP_REMOVED lines=10> */
[----:B------:R-:W3:Y:S02]  /*157e0*/  MUFU.EX2 R106, R106 ;  /* 0x0000006a006a7308 */ /* 0x000ee40000000800 */
        /* <DEDUP_REMOVED lines=14> */
[----:B------:R-:W1:Y:S01]  /*158d0*/  LDSM.16.MT88.4 R12, [R0+0x3400] ;  /* 0x00340000000c783b */ /* 0x000e620000004200 */
[----:B------:R-:W-:Y:S01]  /*158e0*/  FADD.FTZ R46, R46, R51 ;  /* 0x000000332e2e7221 */ /* 0x000fe20000010000 */
[----:B------:R-:W-:-:S05]  /*158f0*/  FADD.FTZ R166, R166, R173 ;  /* 0x000000ada6a67221 */ /* 0x000fca0000010000 */
[----:B--2---:R-:W-:Y:S01]  /*15900*/  HMMA.16816.F32.BF16 R136, R8, R20, R136 ;  /* 0x000000140888723c */ /* 0x004fe20000041888 */
[----:B------:R-:W-:Y:S01]  /*15910*/  FADD.FTZ R21, R47, R46 ;  /* 0x0000002e2f157221 */ /* 0x000fe20000010000 */
[----:B------:R-:W-:-:S06]  /*15920*/  FADD.FTZ R165, R165, R166 ;  /* 0x000000a6a5a57221 */ /* 0x000fcc0000010000 */
[----:B------:R-:W-:Y:S01]  /*15930*/  HMMA.16816.F32.BF16 R24, R8, R22, R24 ;  /* 0x000000160818723c */ /* 0x000fe20000041818 */
[----:B---3--:R-:W-:Y:S02]  /*15940*/  F2FP.BF16.F32.PACK_AB R8, R133, R106 ;  /* 0x0000006a8508723e */ /* 0x008fe400000010ff */
[----:B----4-:R-:W-:Y:S02]  /*15950*/  F2FP.BF16.F32.PACK_AB R9, R62, R49 ;  /* 0x000000313e09723e */ /* 0x010fe400000010ff */
[----:B------:R-:W-:Y:S02]  /*15960*/  F2FP.BF16.F32.PACK_AB R10, R177, R132 ;  /* 0x00000084b10a723e */ /* 0x000fe400000010ff */
[----:B-----5:R-:W-:Y:S01]  /*15970*/  F2FP.BF16.F32.PACK_AB R11, R54, R53 ;  /* 0x00000035360b723e */ /* 0x020fe200000010ff */
[----:B------:R-:W-:Y:S02]  /*15980*/  FADD.FTZ R104, R104, R21 ;  /* 0x0000001568687221 */ /* 0x000fe40000010000 */
[----:B------:R-:W2:Y:S04]  /*15990*/  LDSM.16.MT88.4 R20, [R41+0x8800] ;  /* 0x008800002914783b */ /* 0x000ea80000004200 */
        /* <DEDUP_REMOVED lines=20> */
[----:B------:R-:W-:Y:S02]  /*15ae0*/  HMMA.16816.F32.BF16 R136, R8, R12, R136 ;  /* 0x0000000c0888723c */ /* 0x000fe40000041888 */
[----:B------:R-:W-:Y:S01]  /*15af0*/  FADD.FTZ R42, R42, R105 ;  /* 0x000000692a2a7221 */ /* 0x000fe20000010000 */
[----:B------:R-:W1:Y:S01]  /*15b00*/  MUFU.EX2 R157, R157 ;  /* 0x0000009d009d7308 */ /* 0x000e620000000800 */
[----:B------:R-:W-:-:S02]  /*15b10*/  FADD.FTZ R94, R94, R85 ;  /* 0x000000555e5e7221 */ /* 0x000fc40000010000 */
[----:B------:R-:W-:-:S05]  /*15b20*/  FADD.FTZ R35, R35, R42 ;  /* 0x0000002a23237221 */ /* 0x000fca0000010000 */
[----:B------:R-:W-:Y:S01]  /*15b30*/  MUFU.EX2 R125, R125 ;  /* 0x0000007d007d7308 */ /* 0x000fe20000000800 */
[C---:B------:R-:W-:Y:S01]  /*15b40*/  HMMA.16816.F32.BF16 R4, R8.reuse, R30, R4 ;  /* 0x0000001e0804723c */ /* 0x040fe20000041804 */
[----:B------:R-:W-:Y:S01]  /*15b50*/  FADD.FTZ R83, R83, R94 ;  /* 0x0000005e53537221 */ /* 0x000fe20000010000 */
[----:B------:R-:W-:Y:S01]  /*15b60*/  FADD.FTZ R52, R52, R35 ;  /* 0x0000002334347221 */ /* 0x000fe20000010000 */
[----:B------:R-:W3:Y:S04]  /*15b70*/  LDSM.16.MT88.4 R28, [R0+0x3800] ;  /* 0x00380000001c783b */ /* 0x000ee80000004200 */
[----:B------:R-:W-:Y:S08]  /*15b80*/  MUFU.EX2 R32, R32 ;  /* 0x0000002000207308 */ /* 0x000ff00000000800 */
[----:B------:R-:W-:Y:S08]  /*15b90*/  MUFU.EX2 R50, R84 ;  /* 0x0000005400327308 */ /* 0x000ff00000000800 */
[----:B------:R-:W4:Y:S08]  /*15ba0*/  MUFU.EX2 R47, R77 ;  /* 0x0000004d002f7308 */ /* 0x000f300000000800 */
[----:B------:R-:W-:Y:S08]  /*15bb0*/  MUFU.EX2 R46, R46 ;  /* 0x0000002e002e7308 */ /* 0x000ff00000000800 */
[----:B------:R-:W5:Y:S01]  /*15bc0*/  MUFU.EX2 R13, R79 ;  /* 0x0000004f000d7308 */ /* 0x000f620000000800 */
[----:B------:R-:W-:Y:S01]  /*15bd0*/  FADD.FTZ R92, R92, R83 ;  /* 0x000000535c5c7221 */ /* 0x000fe20000010000 */
[----:B------:R-:W-:Y:S01]  /*15be0*/  FADD.FTZ R43, R43, R52 ;  /* 0x000000342b2b7221 */ /* 0x000fe20000010000 */
[----:B------:R-:W-:Y:S02]  /*15bf0*/  HMMA.16816.F32.BF16 R24, R8, R14, R24 ;  /* 0x0000000e0818723c */ /* 0x000fe40000041818 */
[----:B------:R-:W-:Y:S01]  /*15c00*/  FADD.FTZ R92, R81, R92 ;  /* 0x0000005c515c7221 */ /* 0x000fe20000010000 */
[----:B------:R-:W-:Y:S01]  /*15c10*/  FADD.FTZ R56, R56, R43 ;  /* 0x0000002b38387221 */ /* 0x000fe20000010000 */
[-CC-:B------:R-:W-:Y:S01]  /*15c20*/  FFMA.FTZ R12, R88, R3.reuse, -R90.reuse ;  /* 0x00000003580c7223 */ /* 0x180fe2000001085a */
[-CC-:B------:R-:W-:Y:S01]  /*15c30*/  FFMA.FTZ R15, R99, R3.reuse, -R90.reuse ;  /* 0x00000003630f7223 */ /* 0x180fe2000001085a */
[----:B------:R-:W-:Y:S01]  /*15c40*/  FFMA.FTZ R14, R97, R3, -R90 ;  /* 0x00000003610e7223 */ /* 0x000fe2000001085a */
[----:B-1----:R-:W-:Y:S01]  /*15c50*/  F2FP.BF16.F32.PACK_AB R8, R157, R154 ;  /* 0x0000009a9d08723e */ /* 0x002fe200000010ff */
[----:B------:R-:W-:Y:S01]  /*15c60*/  FADD.FTZ R3, R39, R92 ;  /* 0x0000005c27037221 */ /* 0x000fe20000010000 */
[----:B----4-:R-:W-:Y:S01]  /*15c70*/  F2FP.BF16.F32.PACK_AB R9, R47, R50 ;  /* 0x000000322f09723e */ /* 0x010fe200000010ff */
[----:B------:R-:W-:Y:S01]  /*15c80*/  FADD.FTZ R45, R45, R56 ;  /* 0x000000382d2d7221 */ /* 0x000fe20000010000 */
[----:B------:R-:W-:-:S02]  /*15c90*/  F2FP.BF16.F32.PACK_AB R10, R32, R125 ;  /* 0x0000007d200a723e */ /* 0x000fc400000010ff */
[----:B-----5:R-:W-:Y:S01]  /*15ca0*/  F2FP.BF16.F32.PACK_AB R11, R13, R46 ;  /* 0x0000002e0d0b723e */ /* 0x020fe200000010ff */
        /* <DEDUP_REMOVED lines=8> */
[----:B------:R1:W2:Y:S01]  /*15d30*/  LDSM.16.MT88.4 R4, [R0+0x3c00] ;  /* 0x003c00000004783b */ /* 0x0002a20000004200 */
[----:B------:R-:W-:Y:S01]  /*15d40*/  FADD.FTZ R132, R132, R133 ;  /* 0x0000008584847221 */ /* 0x000fe20000010000 */
[----:B------:R-:W-:Y:S01]  /*15d50*/  FADD.FTZ R3, R53, R62 ;  /* 0x0000003e35037221 */ /* 0x000fe20000010000 */
[----:B------:R-:W-:Y:S02]  /*15d60*/  MUFU.EX2 R44, R44 ;  /* 0x0000002c002c7308 */ /* 0x000fe40000000800 */
[----:B------:R-:W-:Y:S01]  /*15d70*/  FADD.FTZ R177, R177, R132 ;  /* 0x00000084b1b17221 */ /* 0x000fe20000010000 */
[----:B------:R-:W-:-:S05]  /*15d80*/  FADD.FTZ R3, R54, R3 ;  /* 0x0000000336037221 */ /* 0x000fca0000010000 */
[----:B------:R-:W4:Y:S01]  /*15d90*/  MUFU.EX2 R33, R33 ;  /* 0x0000002100217308 */ /* 0x000f220000000800 */
[----:B------:R-:W-:-:S07]  /*15da0*/  FADD.FTZ R50, R50, R3 ;  /* 0x0000000332327221 */ /* 0x000fce0000010000 */
[----:B------:R-:W-:Y:S01]  /*15db0*/  MUFU.EX2 R12, R12 ;  /* 0x0000000c000c7308 */ /* 0x000fe20000000800 */
[----:B-1----:R-:W-:-:S07]  /*15dc0*/  FADD.FTZ R0, R154, R177 ;  /* 0x000000b19a007221 */ /* 0x002fce0000010000 */
[----:B------:R-:W1:Y:S01]  /*15dd0*/  MUFU.EX2 R15, R15 ;  /* 0x0000000f000f7308 */ /* 0x000e620000000800 */
[----:B------:R-:W-:Y:S01]  /*15de0*/  FADD.FTZ R0, R157, R0 ;  /* 0x000000009d007221 */ /* 0x000fe20000010000 */
[----:B------:R-:W-:Y:S01]  /*15df0*/  FADD.FTZ R47, R47, R50 ;  /* 0x000000322f2f7221 */ /* 0x000fe20000010000 */
[C---:B---3--:R-:W-:Y:S05]  /*15e00*/  HMMA.16816.F32.BF16 R136, R8.reuse, R28, R136 ;  /* 0x0000001c0888723c */ /* 0x048fea0000041888 */
[----:B------:R-:W-:Y:S03]  /*15e10*/  MUFU.EX2 R36, R36 ;  /* 0x0000002400247308 */ /* 0x000fe60000000800 */
[----:B------:R-:W-:Y:S05]  /*15e20*/  HMMA.16816.F32.BF16 R24, R8, R30, R24 ;  /* 0x0000001e0818723c */ /* 0x000fea0000041818 */
[----:B------:R-:W3:Y:S08]  /*15e30*/  MUFU.EX2 R37, R37 ;  /* 0x0000002500257308 */ /* 0x000ef00000000800 */
[----:B------:R-:W-:Y:S08]  /*15e40*/  MUFU.EX2 R14, R14 ;  /* 0x0000000e000e7308 */ /* 0x000ff00000000800 */
[----:B------:R-:W5:Y:S01]  /*15e50*/  MUFU.EX2 R241, R241 ;  /* 0x000000f100f17308 */ /* 0x000f620000000800 */
[----:B------:R-:W-:Y:S01]  /*15e60*/  FADD.FTZ R3, R125, R0 ;  /* 0x000000007d037221 */ /* 0x000fe20000010000 */
[----:B------:R-:W-:Y:S01]  /*15e70*/  FADD.FTZ R46, R46, R47 ;  /* 0x0000002f2e2e7221 */ /* 0x000fe20000010000 */
[----:B------:R-:W-:-:S02]  /*15e80*/  LOP3.LUT P6, RZ, R234, 0x1, RZ, 0xc0, !PT ;  /* 0x00000001eaff7812 */ /* 0x000fc400078cc0ff */
[----:B------:R-:W-:Y:S01]  /*15e90*/  FADD.FTZ R3, R32, R3 ;  /* 0x0000000320037221 */ /* 0x000fe20000010000 */
[----:B------:R-:W-:Y:S01]  /*15ea0*/  FADD.FTZ R13, R13, R46 ;  /* 0x0000002e0d0d7221 */ /* 0x000fe20000010000 */
[----:B----4-:R-:W-:Y:S02]  /*15eb0*/  F2FP.BF16.F32.PACK_AB R8, R33, R44 ;  /* 0x0000002c2108723e */ /* 0x010fe400000010ff */
[----:B-1----:R-:W-:Y:S01]  /*15ec0*/  F2FP.BF16.F32.PACK_AB R9, R15, R12 ;  /* 0x0000000c0f09723e */ /* 0x002fe200000010ff */
        /* <DEDUP_REMOVED lines=8> */
[C---:B------:R-:W-:Y:S01]  /*15f50*/  HMMA.16816.F32.BF16 R144, R8.reuse, R140, R16 ;  /* 0x0000008c0890723c */ /* 0x040fe20000041810 */
[----:B------:R-:W-:Y:S02]  /*15f60*/  IMAD.MOV.U32 R0, RZ, RZ, R38 ;  /* 0x000000ffff007224 */ /* 0x000fe400078e0026 */
[----:B------:R-:W-:Y:S01]  /*15f70*/  FADD.FTZ R240, R37, R36 ;  /* 0x0000002425f07221 */ /* 0x000fe20000010000 */
[----:B------:R-:W-:Y:S02]  /*15f80*/  IMAD.MOV.U32 R2, RZ, RZ, R34 ;  /* 0x000000ffff027224 */ /* 0x000fe400078e0022 */
[----:B------:R-:W-:Y:S01]  /*15f90*/  FADD.FTZ R241, R241, R14 ;  /* 0x0000000ef1f17221 */ /* 0x000fe20000010000 */
[----:B------:R-:W-:Y:S01]  /*15fa0*/  @P6 IMAD.MOV.U32 R0, RZ, RZ, R38 ;  /* 0x000000ffff006224 */ /* 0x000fe200078e0026 */
[----:B------:R-:W-:Y:S01]  /*15fb0*/  HMMA.16816.F32.BF16 R140, R8, R142, R20 ;  /* 0x0000008e088c723c */ /* 0x000fe20000041814 */
[----:B------:R-:W-:-:S02]  /*15fc0*/  @P6 IMAD.MOV.U32 R2, RZ, RZ, R34 ;  /* 0x000000ffff026224 */ /* 0x000fc400078e0022 */
[----:B------:R-:W-:-:S05]  /*15fd0*/  @P6 VIADD R236, R66, 0xfffffffd ;  /* 0xfffffffd42ec6836 */ /* 0x000fca0000000000 */
[C---:B--2---:R-:W-:Y:S08]  /*15fe0*/  HMMA.16816.F32.BF16 R136, R8.reuse, R4, R136 ;  /* 0x000000040888723c */ /* 0x044ff00000041888 */
[----:B------:R-:W-:Y:S01]  /*15ff0*/  HMMA.16816.F32.BF16 R132, R8, R6, R24 ;  /* 0x000000060884723c */ /* 0x000fe20000041818 */
[----:B------:R-:W-:-:S04]  /*16000*/  NOP ;  /* 0x0000000000007918 */ /* 0x000fc80000000000 */
[----:B------:R-:W-:-:S15]  /*16010*/  @P6 BRA `(.L_x_5179) ;  /* 0x0000000000046947 */ /* 0x000fde0003800000 */
.L_x_5170:
[----:B------:R-:W-:-:S07]  /*16020*/  IADD3 R236, PT, PT, R150, -0x1, RZ ;  /* 0xffffffff96ec7810 */ /* 0x000fce0007ffe0ff */
.L_x_5179:
[----:B------:R-:W-:Y:S05]  /*16030*/  BSYNC B2 ;  /* 0x0000000000027941 */ /* 0x000fea0003800000 */
.L_x_5169:
[----:B------:R-:W-:-:S13]  /*16040*/  ISETP.GE.AND P0, PT, R236, R213, PT ;  /* 0x000000d5ec00720c */ /* 0x000fda0003f06270 */
[----:B------:R-:W-:Y:S05]  /*16050*/  @!P0 BRA `(.L_x_5180) ;  /* 0x0000006400ac8947 */ /* 0x000fea0003800000 */
[----:B------:R-:W1:Y:S01]  /*16060*/  S2R R235, SR_TID.X ;  /* 0x0000000000eb7919 */ /* 0x000e620000002100 */
[----:B------:R-:W-:Y:S01]  /*16070*/  ISETP.NE.U32.AND P0, PT, R228, RZ, PT ;  /* 0x000000ffe400720c */ /* 0x000fe20003f05070 */
[----:B------:R-:W-:Y:S01]  /*16080*/  IMAD.SHL.U32 R237, R64, 0x40, RZ ;  /* 0x0000004040ed7824 */ /* 0x000fe200078e00ff */
[----:B------:R-:W-:Y:S01]  /*16090*/  LOP3.LUT R234, R234, 0xfffffff7, RZ, 0xc0, !PT ;  /* 0xfffffff7eaea7812 */ /* 0x000fe200078ec0ff */
[----:B------:R-:W-:Y:S01]  /*160a0*/  IMAD.MOV.U32 R151, RZ, RZ, R0 ;  /* 0x000000ffff977224 */ /* 0x000fe200078e0000 */
[----:B------:R-:W-:Y:S01]  /*160b0*/  ISETP.NE.AND.EX P0, PT, R229, RZ, PT, P0 ;  /* 0x000000ffe500720c */ /* 0x000fe20003f05300 */
[----:B------:R-:W-:Y:S01]  /*160c0*/  IMAD.MOV.U32 R150, RZ, RZ, R2 ;  /* 0x000000ffff967224 */ /* 0x000fe200078e0002 */
[----:B------:R-:W-:-:S11]  /*160d0*/  SHF.L.U64.HI R238, R64, 0x6, R65 ;  /* 0x0000000640ee7819 */ /* 0x000fd60000010241 */
[----:B------:R-:W-:-:S07]  /*160e0*/  @P0 LOP3.LUT R234, R234, 0x8, RZ, 0xfc, !PT ;  /* 0x00000008eaea0812 */ /* 0x000fce00078efcff */
.L_x_5187:
        /* <DEDUP_REMOVED lines=79> */
.L_x_5182:
[----:B------:R-:W-:Y:S05]  /*165e0*/  BSYNC.RECONVERGENT B0 ;  /* 0x0000000000007941 */ /* 0x000fea0003800200 */
.L_x_5181:
[----:B------:R-:W2:Y:S01]  /*165f0*/  S2UR UR6, SR_CgaCtaId ;  /* 0x00000000000679c3 */ /* 0x000ea20000008800 */
[----:B------:R-:W-:Y:S01]  /*16600*/  LOP3.LUT R33, R223, 0xc0, RZ, 0xc0, !PT ;  /* 0x000000c0df217812 */ /* 0x000fe200078ec0ff */
[----:B------:R-:W-:Y:S01]  /*16610*/  UMOV UR7, 0x400 ;  /* 0x0000040000077882 */ /* 0x000fe20000000000 */
[----:B------:R-:W-:Y:S01]  /*16620*/  IADD3 R34, P0, PT, R237, R218, RZ ;  /* 0x000000daed227210 */ /* 0x000fe20007f1e0ff */
[C---:B------:R-:W-:Y:S01]  /*16630*/  IMAD.SHL.U32 R210, R208.reuse, 0x10, RZ ;  /* 0x00000010d0d27824 */ /* 0x040fe200078e00ff */
[----:B------:R-:W-:Y:S01]  /*16640*/  LOP3.LUT R230, R33, 0x18, R208, 0xf8, !PT ;  /* 0x0000001821e67812 */ /* 0x000fe200078ef8d0 */
[C---:B------:R-:W-:Y:S01]  /*16650*/  IMAD.SHL.U32 R212, R208.reuse, 0x20, RZ ;  /* 0x00000020d0d47824 */ /* 0x040fe200078e00ff */
[----:B------:R-:W-:Y:S01]  /*16660*/  LOP3.LUT P2, RZ, R208, 0x4, RZ, 0xc0, !PT ;  /* 0x00000004d0ff7812 */ /* 0x000fe2000784c0ff */
[----:B------:R-:W-:Y:S01]  /*16670*/  IMAD.X R35, R238, 0x1, R219, P0 ;  /* 0x00000001ee237824 */ /* 0x000fe200000e06db */
[----:B------:R-:W-:Y:S01]  /*16680*/  LOP3.LUT R33, R230, 0x18, R223, 0x78, !PT ;  /* 0x00000018e6217812 */ /* 0x000fe200078e78df */
[----:B------:R-:W-:Y:S01]  /*16690*/  IMAD.SHL.U32 R211, R208, 0x4, RZ ;  /* 0x00000004d0d37824 */ /* 0x000fe200078e00ff */
[----:B------:R-:W-:Y:S01]  /*166a0*/  IADD3 R38, P0, PT, R34, R237, RZ ;  /* 0x000000ed22267210 */ /* 0x000fe20007f1e0ff */
[----:B------:R-:W-:Y:S01]  /*166b0*/  BSSY.RECONVERGENT B1, `(.L_x_5183) ;  /* 0x00000fa000017945 */ /* 0x000fe20003800200 */
[----:B------:R-:W-:Y:S02]  /*166c0*/  LOP3.LUT R32, R222, R33, RZ, 0xfc, !PT ;  /* 0x00000021de207212 */ /* 0x000fe400078efcff */
[----:B------:R-:W-:Y:S01]  /*166d0*/  LOP3.LUT R153, R210, 0x100, RZ, 0xc0, !PT ;  /* 0x00000100d2997812 */ /* 0x000fe200078ec0ff */
[----:B------:R-:W-:Y:S01]  /*166e0*/  IMAD.X R39, R35, 0x1, R238, P0 ;  /* 0x0000000123277824 */ /* 0x000fe200000e06ee */
[-C--:B------:R-:W-:Y:S02]  /*166f0*/  IADD3 R36, P0, PT, R38, R237.reuse, RZ ;  /* 0x000000ed26247210 */ /* 0x080fe40007f1e0ff */
[----:B------:R-:W-:Y:S02]  /*16700*/  LOP3.LUT R3, R212, 0xc0, RZ, 0xc0, !PT ;  /* 0x000000c0d4037812 */ /* 0x000fe400078ec0ff */
[----:B------:R-:W-:Y:S01]  /*16710*/  LOP3.LUT R2, R153, 0x20, R212, 0xf8, !PT ;  /* 0x0000002099027812 */ /* 0x000fe200078ef8d4 */
[----:B------:R-:W-:Y:S01]  /*16720*/  IMAD.X R37, R39, 0x1, R238, P0 ;  /* 0x0000000127257824 */ /* 0x000fe200000e06ee */
[-C--:B------:R-:W-:Y:S01]  /*16730*/  IADD3 R40, P0, PT, R36, R237.reuse, RZ ;  /* 0x000000ed24287210 */ /* 0x080fe20007f1e0ff */
[----:B--2---:R-:W-:Y:S01]  /*16740*/  ULEA UR6, UR6, UR7, 0x18 ;  /* 0x0000000706067291 */ /* 0x004fe2000f8ec0ff */
[----:B------:R-:W-:Y:S02]  /*16750*/  LOP3.LUT R211, R211, 0x18, RZ, 0xc0, !PT ;  /* 0x00000018d3d37812 */ /* 0x000fe400078ec0ff */
[----:B------:R-:W-:Y:S01]  /*16760*/  LOP3.LUT R0, R3, 0x8, R208, 0xf8, !PT ;  /* 0x0000000803007812 */ /* 0x000fe200078ef8d0 */
[--C-:B------:R-:W-:Y:S02]  /*16770*/  IMAD.X R41, R37, 0x1, R238.reuse, P0 ;  /* 0x0000000125297824 */ /* 0x100fe400000e06ee */
[----:B------:R-:W-:Y:S02]  /*16780*/  LEA R239, R32, UR6, 0x1 ;  /* 0x0000000620ef7c11 */ /* 0x000fe4000f8e08ff */
[-C--:B------:R-:W-:Y:S02]  /*16790*/  IADD3 R32, P0, PT, R40, R237.reuse, RZ ;  /* 0x000000ed28207210 */ /* 0x080fe40007f1e0ff */
[----:B------:R-:W-:Y:S01]  /*167a0*/  LOP3.LUT R2, R2, R0, R211, 0xf6, !PT ;  /* 0x0000000002027212 */ /* 0x000fe200078ef6d3 */
[----:B------:R-:W-:Y:S01]  /*167b0*/  @!PT LDS RZ, [RZ] ;  /* 0x00000000fffff984 */ /* 0x000fe20000000800 */
[----:B------:R-:W-:Y:S01]  /*167c0*/  @!PT LDS RZ, [RZ] ;  /* 0x00000000fffff984 */ /* 0x000fe20000000800 */
[----:B------:R-:W-:Y:S01]  /*167d0*/  @!PT LDS RZ, [RZ] ;  /* 0x00000000fffff984 */ /* 0x000fe20000000800 */
[----:B------:R-:W-:Y:S01]  /*167e0*/  LDGSTS.E.BYPASS.LTC128B.128 [R239+0x5000], desc[UR4][R218.64] ;  /* 0x05000000daef7fae */ /* 0x000fe2000b981a04 */
[----:B------:R-:W-:Y:S02]  /*167f0*/  IMAD.MOV.U32 R0, RZ, RZ, 0x20 ;  /* 0x00000020ff007424 */ /* 0x000fe400078e00ff */
[--C-:B------:R-:W-:Y:S02]  /*16800*/  IMAD.X R33, R41, 0x1, R238.reuse, P0 ;  /* 0x0000000129217824 */ /* 0x100fe400000e06ee */
[----:B------:R-:W-:Y:S01]  /*16810*/  LDGSTS.E.BYPASS.LTC128B.128 [R239+0x5800], desc[UR4][R34.64] ;  /* 0x0580000022ef7fae */ /* 0x000fe2000b981a04 */
[-C--:B------:R-:W-:Y:S02]  /*16820*/  IADD3 R42, P0, PT, R32, R237.reuse, RZ ;  /* 0x000000ed202a7210 */ /* 0x080fe40007f1e0ff */
[----:B------:R-:W-:Y:S02]  /*16830*/  LEA R2, R2, UR6, 0x1 ;  /* 0x0000000602027c11 */ /* 0x000fe4000f8e08ff */
[----:B------:R-:W-:Y:S01]  /*16840*/  LDGSTS.E.BYPASS.LTC128B.128 [R239+0x6000], desc[UR4][R38.64] ;  /* 0x0600000026ef7fae */ /* 0x000fe2000b981a04 */
[----:B------:R-:W-:Y:S01]  /*16850*/  SEL R0, R0, 0xffffffe0, !P2 ;  /* 0xffffffe000007807 */ /* 0x000fe20005000000 */
[--C-:B------:R-:W-:Y:S01]  /*16860*/  IMAD.X R43, R33, 0x1, R238.reuse, P0 ;  /* 0x00000001212b7824 */ /* 0x100fe200000e06ee */
[----:B------:R-:W-:Y:S02]  /*16870*/  IADD3 R44, P0, PT, R42, R237, RZ ;  /* 0x000000ed2a2c7210 */ /* 0x000fe40007f1e0ff */
[----:B------:R-:W-:Y:S05]  /*16880*/  LDGSTS.E.BYPASS.LTC128B.128 [R239+0x6800], desc[UR4][R36.64] ;  /* 0x0680000024ef7fae */ /* 0x000fea000b981a04 */
[----:B------:R-:W-:Y:S01]  /*16890*/  LDGSTS.E.BYPASS.LTC128B.128 [R239+0x7000], desc[UR4][R40.64] ;  /* 0x0700000028ef7fae */ /* 0x000fe2000b981a04 */
[----:B------:R-:W-:Y:S01]  /*168a0*/  IMAD.X R45, R43, 0x1, R238, P0 ;  /* 0x000000012b2d7824 */ /* 0x000fe200000e06ee */
[----:B------:R-:W-:Y:S03]  /*168b0*/  ISETP.GT.AND P0, PT, R236, R213, PT ;  /* 0x000000d5ec00720c */ /* 0x000fe60003f04270 */
[----:B------:R2:W-:Y:S05]  /*168c0*/  LDGSTS.E.BYPASS.LTC128B.128 [R239+0x7800], desc[UR4][R32.64] ;  /* 0x0780000020ef7fae */ /* 0x0005ea000b981a04 */
[----:B------:R3:W-:Y:S05]  /*168d0*/  LDGSTS.E.BYPASS.LTC128B.128 [R239+0x8000], desc[UR4][R42.64] ;  /* 0x080000002aef7fae */ /* 0x0007ea000b981a04 */
[----:B------:R4:W-:Y:S05]  /*168e0*/  LDGSTS.E.BYPASS.LTC128B.128 [R239+0x8800], desc[UR4][R44.64] ;  /* 0x088000002cef7fae */ /* 0x0009ea000b981a04 */
        /* <DEDUP_REMOVED lines=19> */
[----:B------:R-:W-:Y:S02]  /*16a20*/  LDSM.16.M88.4 R120, [R2+0x4800] ;  /* 0x004800000278783b */ /* 0x000fe40000000200 */
[C---:B--2---:R-:W-:Y:S03]  /*16a30*/  HMMA.16816.F32.BF16 R20, R152.reuse, R164, RZ ;  /* 0x000000a49814723c */ /* 0x044fe600000418ff */
[----:B------:R-:W-:Y:S05]  /*16a40*/  LDSM.16.M88.4 R128, [R2+0x4c00] ;  /* 0x004c00000280783b */ /* 0x000fea0000000200 */
[C---:B------:R-:W-:Y:S01]  /*16a50*/  HMMA.16816.F32.BF16 R24, R152.reuse, R166, RZ ;  /* 0x000000a69818723c */ /* 0x040fe200000418ff */
[----:B------:R-:W2:Y:S07]  /*16a60*/  LDSM.16.M88.4 R164, [R2+0x2c00] ;  /* 0x002c000002a4783b */ /* 0x000eae0000000200 */
[C---:B---3--:R-:W-:Y:S01]  /*16a70*/  HMMA.16816.F32.BF16 R28, R152.reuse, R168, RZ ;  /* 0x000000a8981c723c */ /* 0x048fe200000418ff */
[--C-:B------:R-:W-:Y:S02]  /*16a80*/  IMAD.IADD R168, R209, 0x1, R0.reuse ;  /* 0x00000001d1a87824 */ /* 0x100fe400078e0200 */
[----:B------:R-:W-:Y:S05]  /*16a90*/  IMAD.IADD R0, R2, 0x1, R0 ;  /* 0x0000000102007824 */ /* 0x000fea00078e0200 */
[C---:B------:R-:W-:Y:S01]  /*16aa0*/  HMMA.16816.F32.BF16 R32, R152.reuse, R170, RZ ;  /* 0x000000aa9820723c */ /* 0x040fe200000418ff */
[----:B------:R-:W-:Y:S05]  /*16ab0*/  LDSM.16.M88.4 R168, [R168] ;  /* 0x00000000a8a8783b */ /* 0x000fea0000000200 */
[----:B------:R-:W-:Y:S02]  /*16ac0*/  LDSM.16.M88.4 R176, [R0+0x2400] ;  /* 0x0024000000b0783b */ /* 0x000fe40000000200 */
[C---:B----4-:R-:W-:Y:S03]  /*16ad0*/  HMMA.16816.F32.BF16 R36, R152.reuse, R172, RZ ;  /* 0x000000ac9824723c */ /* 0x050fe600000418ff */
[----:B------:R-:W-:Y:S05]  /*16ae0*/  LDSM.16.M88.4 R180, [R0+0x2800] ;  /* 0x0028000000b4783b */ /* 0x000fea0000000200 */
[C---:B------:R-:W-:Y:S01]  /*16af0*/  HMMA.16816.F32.BF16 R40, R152.reuse, R174, RZ ;  /* 0x000000ae9828723c */ /* 0x040fe200000418ff */
[----:B------:R-:W3:Y:S05]  /*16b00*/  LDSM.16.M88.4 R172, [R0+0x1000] ;  /* 0x0010000000ac783b */ /* 0x000eea0000000200 */
        /* <DEDUP_REMOVED lines=150> */
.L_x_5186:
[----:B------:R-:W-:Y:S05]  /*17470*/  BSYNC.RECONVERGENT B0 ;  /* 0x0000000000007941 */ /* 0x000fea0003800200 */
.L_x_5185:
        /* <DEDUP_REMOVED lines=29> */
.L_x_5184:
[----:B------:R-:W-:Y:S05]  /*17650*/  BSYNC.RECONVERGENT B1 ;  /* 0x0000000000017941 */ /* 0x000fea0003800200 */
.L_x_5183:
[----:B------:R-:W-:Y:S01]  /*17660*/  LOP3.LUT R234, R234, 0xfffffffe, RZ, 0xc0, !PT ;  /* 0xfffffffeeaea7812 */ /* 0x000fe200078ec0ff */
[----:B------:R-:W-:Y:S01]  /*17670*/  IMAD.MOV.U32 R208, RZ, RZ, R235 ;  /* 0x000000ffffd07224 */ /* 0x000fe200078e00eb */
[----:B------:R-:W-:Y:S03]  /*17680*/  P2R R0, PR, RZ, 0x4 ;  /* 0x00000004ff007803 */ /* 0x000fe60000000000 */
[----:B------:R-:W-:Y:S05]  /*17690*/  IMAD.SHL.U32 R243, R208, 0x2, RZ ;  /* 0x00000002d0f37824 */ /* 0x000fea00078e00ff */
[----:B------:R-:W-:Y:S05]  /*176a0*/  LOP3.LUT R243, R243, 0x6, RZ, 0xc0, !PT ;  /* 0x00000006f3f37812 */ /* 0x000fea00078ec0ff */
[----:B-1----:R-:W-:Y:S04]  /*176b0*/  IMAD R2, R236, 0x100, R243 ;  /* 0x00000100ec027824 */ /* 0x002fe800078e02f3 */
[C---:B------:R-:W-:Y:S01]  /*176c0*/  VIADD R162, R2.reuse, 0x19 ;  /* 0x0000001902a27836 */ /* 0x040fe20000000000 */
[C---:B------:R-:W-:Y:S01]  /*176d0*/  ISETP.GE.AND P4, PT, R2.reuse, R233, PT ;  /* 0x000000e90200720c */ /* 0x040fe20003f86270 */
[C---:B------:R-:W-:Y:S01]  /*176e0*/  VIADD R164, R2.reuse, 0x31 ;  /* 0x0000003102a47836 */ /* 0x040fe20000000000 */
[CC--:B------:R-:W-:Y:S01]  /*176f0*/  ISETP.GE.AND P1, PT, R2.reuse, R231.reuse, PT ;  /* 0x000000e70200720c */ /* 0x0c0fe20003f26270 */
[----:B------:R-:W-:Y:S01]  /*17700*/  VIADD R174, R2, 0x39 ;  /* 0x0000003902ae7836 */ /* 0x000fe20000000000 */
[----:B------:R-:W-:Y:S01]  /*17710*/  FSEL R3, R4, -INF , P4 ;  /* 0xff80000004037808 */ /* 0x000fe20002000000 */
[----:B------:R-:W-:Y:S01]  /*17720*/  VIADD R172, R2, 0x40 ;  /* 0x0000004002ac7836 */ /* 0x000fe20000000000 */
[----:B------:R-:W-:Y:S01]  /*17730*/  FSEL R6, R6, -INF , P1 ;  /* 0xff80000006067808 */ /* 0x000fe20000800000 */
[C---:B------:R-:W-:Y:S01]  /*17740*/  VIADD R170, R2.reuse, 0x41 ;  /* 0x0000004102aa7836 */ /* 0x040fe20000000000 */
[CC--:B------:R-:W-:Y:S01]  /*17750*/  ISETP.GE.AND P5, PT, R2.reuse, R232.reuse, PT ;  /* 0x000000e80200720c */ /* 0x0c0fe20003fa6270 */
        /* <DEDUP_REMOVED lines=8> */
[----:B------:R-:W-:Y:S01]  /*177e0*/  ISETP.GE.AND P0, PT, R152, R231, PT ;  /* 0x000000e79800720c */ /* 0x000fe20003f06270 */
[----:B------:R-:W-:Y:S01]  /*177f0*/  VIADD R160, R2, 0x20 ;  /* 0x0000002002a07836 */ /* 0x000fe20000000000 */
[-C--:B------:R-:W-:Y:S01]  /*17800*/  ISETP.GE.AND P3, PT, R152, R233.reuse, PT ;  /* 0x000000e99800720c */ /* 0x080fe20003f66270 */
[C---:B------:R-:W-:Y:S01]  /*17810*/  VIADD R158, R2.reuse, 0x21 ;  /* 0x00000021029e7836 */ /* 0x040fe20000000000 */
[----:B------:R-:W-:Y:S01]  /*17820*/  FSEL R7, R7, -INF , P0 ;  /* 0xff80000007077808 */ /* 0x000fe20000000000 */
[----:B------:R-:W-:Y:S01]  /*17830*/  VIADD R168, R2, 0x29 ;  /* 0x0000002902a87836 */ /* 0x000fe20000000000 */
[----:B------:R-:W-:Y:S01]  /*17840*/  ISETP.GE.AND P0, PT, R4, R233, PT ;  /* 0x000000e90400720c */ /* 0x000fe20003f06270 */
[----:B------:R-:W-:Y:S01]  /*17850*/  VIADD R166, R2, 0x30 ;  /* 0x0000003002a67836 */ /* 0x000fe20000000000 */
[----:B------:R-:W-:Y:S01]  /*17860*/  ISETP.GE.AND P2, PT, R152, R225, PT ;  /* 0x000000e19800720c */ /* 0x000fe20003f46270 */
[----:B------:R-:W-:Y:S01]  /*17870*/  VIADD R152, R2, 0x11 ;  /* 0x0000001102987836 */ /* 0x000fe20000000000 */
[----:B------:R-:W-:Y:S01]  /*17880*/  FSEL R8, R8, -INF , P0 ;  /* 0xff80000008087808 */ /* 0x000fe20000000000 */
[----:B------:R-:W-:Y:S01]  /*17890*/  VIADD R180, R2, 0x49 ;  /* 0x0000004902b47836 */ /* 0x000fe20000000000 */
[----:B------:R-:W-:Y:S01]  /*178a0*/  @P4 LOP3.LUT R234, R234, 0x1, RZ, 0xfc, !PT ;  /* 0x00000001eaea4812 */ /* 0x000fe200078efcff */
[----:B------:R-:W-:Y:S01]  /*178b0*/  VIADD R178, R2, 0x50 ;  /* 0x0000005002b27836 */ /* 0x000fe20000000000 */
        /* <DEDUP_REMOVED lines=44> */
[-C--:B------:R-:W-:Y:S02]  /*17b80*/  ISETP.GE.AND P0, PT, R164, R231.reuse, PT ;  /* 0x000000e7a400720c */ /* 0x080fe40003f06270 */
[----:B------:R-:W-:Y:S02]  /*17b90*/  ISETP.GE.AND P1, PT, R154, R231, PT ;  /* 0x000000e79a00720c */ /* 0x000fe40003f26270 */
[----:B------:R-:W-:Y:S02]  /*17ba0*/  FSEL R31, R31, -INF , P0 ;  /* 0xff8000001f1f7808 */ /* 0x000fe40000000000 */
[-C--:B------:R-:W-:Y:S02]  /*17bb0*/  ISETP.GE.AND P0, PT, R28, R233.reuse, PT ;  /* 0x000000e91c00720c */ /* 0x080fe40003f06270 */
[----:B------:R-:W-:Y:S02]  /*17bc0*/  ISETP.GE.AND P4, PT, R172, R233, PT ;  /* 0x000000e9ac00720c */ /* 0x000fe40003f86270 */
[----:B------:R-:W-:Y:S02]  /*17bd0*/  FSEL R32, R32, -INF , P0 ;  /* 0xff80000020207808 */ /* 0x000fe40000000000 */
[-C--:B------:R-:W-:Y:S02]  /*17be0*/  ISETP.GE.AND P0, PT, R174, R231.reuse, PT ;  /* 0x000000e7ae00720c */ /* 0x080fe40003f06270 */
[----:B------:R-:W-:Y:S02]  /*17bf0*/  FSEL R14, R14, -INF , P1 ;  /* 0xff8000000e0e7808 */ /* 0x000fe40000800000 */
[-C--:B------:R-:W-:Y:S02]  /*17c00*/  ISETP.GE.AND P1, PT, R12, R231.reuse, PT ;  /* 0x000000e70c00720c */ /* 0x080fe40003f26270 */
[----:B------:R-:W-:Y:S02]  /*17c10*/  FSEL R35, R35, -INF , P0 ;  /* 0xff80000023237808 */ /* 0x000fe40000000000 */
[----:B------:R-:W-:Y:S01]  /*17c20*/  FSEL R159, R36, -INF , P4 ;  /* 0xff800000249f7808 */ /* 0x000fe20002000000 */
[----:B------:R-:W-:Y:S01]  /*17c30*/  VIADD R36, R2, 0x48 ;  /* 0x0000004802247836 */ /* 0x000fe20000000000 */
[-C--:B------:R-:W-:Y:S02]  /*17c40*/  ISETP.GE.AND P0, PT, R170, R231.reuse, PT ;  /* 0x000000e7aa00720c */ /* 0x080fe40003f06270 */
[----:B------:R-:W-:Y:S02]  /*17c50*/  FSEL R18, R18, -INF , P1 ;  /* 0xff80000012127808 */ /* 0x000fe40000800000 */
[----:B------:R-:W-:Y:S02]  /*17c60*/  ISETP.GE.AND P1, PT, R160, R231, PT ;  /* 0x000000e7a000720c */ /* 0x000fe40003f26270 */
[----:B------:R-:W-:Y:S02]  /*17c70*/  FSEL R39, R39, -INF , P0 ;  /* 0xff80000027277808 */ /* 0x000fe40000000000 */
[----:B------:R-:W-:Y:S02]  /*17c80*/  ISETP.GE.AND P0, PT, R36, R233, PT ;  /* 0x000000e92400720c */ /* 0x000fe40003f06270 */
[----:B------:R-:W-:Y:S02]  /*17c90*/  FSEL R22, R22, -INF , P1 ;  /* 0xff80000016167808 */ /* 0x000fe40000800000 */
[----:B------:R-:W-:Y:S02]  /*17ca0*/  FSEL R5, R5, -INF , P3 ;  /* 0xff80000005057808 */ /* 0x000fe40001800000 */
[----:B------:R-:W-:Y:S02]  /*17cb0*/  ISETP.GE.AND P1, PT, R20, R231, PT ;  /* 0x000000e71400720c */ /* 0x000fe40003f26270 */
[----:B------:R-:W-:Y:S02]  /*17cc0*/  FSEL R40, R40, -INF , P0 ;  /* 0xff80000028287808 */ /* 0x000fe40000000000 */
[----:B------:R-:W-:Y:S02]  /*17cd0*/  ISETP.GE.AND P3, PT, R156, R233, PT ;  /* 0x000000e99c00720c */ /* 0x000fe40003f66270 */
[----:B------:R-:W-:Y:S02]  /*17ce0*/  ISETP.GE.AND P0, PT, R180, R231, PT ;  /* 0x000000e7b400720c */ /* 0x000fe40003f06270 */
[----:B------:R-:W-:Y:S02]  /*17cf0*/  ISETP.GE.AND P4, PT, R178, R233, PT ;  /* 0x000000e9b200720c */ /* 0x000fe40003f86270 */
[----:B------:R-:W-:Y:S02]  /*17d00*/  FSEL R26, R26, -INF , P1 ;  /* 0xff8000001a1a7808 */ /* 0x000fe40000800000 */
        /* <DEDUP_REMOVED lines=17> */
[----:B------:R-:W-:Y:S02]  /*17e20*/  ISETP.GE.AND P3, PT, R158, R233, PT ;  /* 0x000000e99e00720c */ /* 0x000fe40003f66270 */
[-C--:B------:R-:W-:Y:S02]  /*17e30*/  ISETP.GE.AND P0, PT, R186, R231.reuse, PT ;  /* 0x000000e7ba00720c */ /* 0x080fe40003f06270 */
        /* <DEDUP_REMOVED lines=10> */
[-C--:B------:R-:W-:Y:S02]  /*17ee0*/  ISETP.GE.AND P3, PT, R164, R233.reuse, PT ;  /* 0x000000e9a400720c */ /* 0x080fe40003f66270 */
[-C--:B------:R-:W-:Y:S02]  /*17ef0*/  ISETP.GE.AND P4, PT, R184, R233.reuse, PT ;  /* 0x000000e9b800720c */ /* 0x080fe40003f86270 */
[----:B------:R-:W-:Y:S02]  /*17f00*/  ISETP.GE.AND P0, PT, R188, R233, PT ;  /* 0x000000e9bc00720c */ /* 0x000fe40003f06270 */
[----:B------:R-:W-:Y:S02]  /*17f10*/  FSEL R46, R46, -INF , P1 ;  /* 0xff8000002e2e7808 */ /* 0x000fe40000800000 */
[----:B------:R-:W-:Y:S02]  /*17f20*/  FSEL R29, R29, -INF , P3 ;  /* 0xff8000001d1d7808 */ /* 0x000fe40001800000 */
[----:B------:R-:W-:Y:S02]  /*17f30*/  ISETP.GE.AND P1, PT, R44, R231, PT ;  /* 0x000000e72c00720c */ /* 0x000fe40003f26270 */
[----:B------:R-:W-:Y:S01]  /*17f40*/  FSEL R163, R52, -INF , P4 ;  /* 0xff80000034a37808 */ /* 0x000fe20002000000 */
[----:B------:R-:W-:Y:S01]  /*17f50*/  VIADD R52, R2, 0x71 ;  /* 0x0000007102347836 */ /* 0x000fe20000000000 */
        /* <DEDUP_REMOVED lines=29> */
[-C--:B------:R-:W-:Y:S02]  /*18130*/  ISETP.GE.AND P0, PT, R194, R231.reuse, PT ;  /* 0x000000e7c200720c */ /* 0x080fe40003f06270 */
[----:B------:R-:W-:Y:S01]  /*18140*/  FSEL R173, R66, -INF , P1 ;  /* 0xff80000042ad7808 */ /* 0x000fe20000800000 */
[----:B------:R-:W-:Y:S01]  /*18150*/  VIADD R66, R2, 0xb1 ;  /* 0x000000b102427836 */ /* 0x000fe20000000000 */
[----:B------:R-:W-:Y:S02]  /*18160*/  FSEL R49, R49, -INF , P3 ;  /* 0xff80000031317808 */ /* 0x000fe40001800000 */
[----:B------:R-:W-:Y:S01]  /*18170*/  FSEL R187, R60, -INF , P4 ;  /* 0xff8000003cbb7808 */ /* 0x000fe20002000000 */
[----:B------:R-:W-:Y:S01]  /*18180*/  VIADD R60, R2, 0xd1 ;  /* 0x000000d1023c7836 */ /* 0x000fe20000000000 */
[----:B------:R-:W-:Y:S02]  /*18190*/  ISETP.GE.AND P1, PT, R200, R231, PT ;  /* 0x000000e7c800720c */ /* 0x000fe40003f26270 */
[----:B------:R-:W-:Y:S02]  /*181a0*/  FSEL R167, R71, -INF , P0 ;  /* 0xff80000047a77808 */ /* 0x000fe40000000000 */
[-C--:B------:R-:W-:Y:S02]  /*181b0*/  ISETP.GE.AND P3, PT, R182, R233.reuse, PT ;  /* 0x000000e9b600720c */ /* 0x080fe40003f66270 */
[-C--:B------:R-:W-:Y:S02]  /*181c0*/  ISETP.GE.AND P4, PT, R200, R233.reuse, PT ;  /* 0x000000e9c800720c */ /* 0x080fe40003f86270 */
[----:B------:R-:W-:Y:S02]  /*181d0*/  ISETP.GE.AND P0, PT, R202, R233, PT ;  /* 0x000000e9ca00720c */ /* 0x000fe40003f06270 */
[----:B------:R-:W-:Y:S01]  /*181e0*/  FSEL R169, R70, -INF , P1 ;  /* 0xff80000046a97808 */ /* 0x000fe20000800000 */
[----:B------:R-:W-:Y:S01]  /*181f0*/  VIADD R70, R2, 0x91 ;  /* 0x0000009102467836 */ /* 0x000fe20000000000 */
[----:B------:R-:W-:Y:S02]  /*18200*/  FSEL R53, R53, -INF , P3 ;  /* 0xff80000035357808 */ /* 0x000fe40001800000 */
[----:B------:R-:W-:Y:S01]  /*18210*/  FSEL R197, R68, -INF , P4 ;  /* 0xff80000044c57808 */ /* 0x000fe20002000000 */
[----:B------:R-:W-:Y:S01]  /*18220*/  VIADD R68, R2, 0xa1 ;  /* 0x000000a102447836 */ /* 0x000fe20000000000 */
[----:B------:R-:W-:Y:S02]  /*18230*/  ISETP.GE.AND P1, PT, R202, R231, PT ;  /* 0x000000e7ca00720c */ /* 0x000fe40003f26270 */
        /* <DEDUP_REMOVED lines=8> */
[----:B------:R-:W-:Y:S01]  /*182c0*/  FSEL R207, R76, -INF , P4 ;  /* 0xff8000004ccf7808 */ /* 0x000fe20002000000 */
[----:B------:R-:W-:Y:S01]  /*182d0*/  VIADD R76, R2, 0x98 ;  /* 0x00000098024c7836 */ /* 0x000fe20000000000 */
[----:B------:R-:W-:Y:S02]  /*182e0*/  ISETP.GE.AND P3, PT, R52, R233, PT ;  /* 0x000000e93400720c */ /* 0x000fe40003f66270 */
[----:B------:R-:W-:Y:S02]  /*182f0*/  ISETP.GE.AND P0, PT, R70, R231, PT ;  /* 0x000000e74600720c */ /* 0x000fe40003f06270 */
[----:B------:R-:W-:Y:S02]  /*18300*/  FSEL R189, R61, -INF , P3 ;  /* 0xff8000003dbd7808 */ /* 0x000fe40001800000 */
[----:B------:R-:W-:Y:S02]  /*18310*/  FSEL R67, R79, -INF , P0 ;  /* 0xff8000004f437808 */ /* 0x000fe40000000000 */
[----:B------:R-:W-:Y:S02]  /*18320*/  ISETP.GE.AND P0, PT, R76, R233, PT ;  /* 0x000000e94c00720c */ /* 0x000fe40003f06270 */
        /* <DEDUP_REMOVED lines=18> */
[----:B------:R-:W-:Y:S02]  /*18450*/  ISETP.GE.AND P4, PT, R206, R233, PT ;  /* 0x000000e9ce00720c */ /* 0x000fe40003f86270 */
[----:B------:R-:W-:Y:S02]  /*18460*/  FSEL R95, R95, -INF , P0 ;  /* 0xff8000005f5f7808 */ /* 0x000fe40000000000 */
[----:B------:R-:W-:Y:S02]  /*18470*/  ISETP.GE.AND P1, PT, R72, R231, PT ;  /* 0x000000e74800720c */ /* 0x000fe40003f26270 */
[----:B------:R-:W-:Y:S02]  /*18480*/  ISETP.GE.AND P3, PT, R204, R233, PT ;  /* 0x000000e9cc00720c */ /* 0x000fe40003f66270 */
        /* <DEDUP_REMOVED lines=10> */
[-C--:B------:R-:W-:Y:S04]  /*18530*/  ISETP.GE.AND P3, PT, R185, R233.reuse, PT ;  /* 0x000000e9b900720c */ /* 0x080fe80003f66270 */
[----:B------:R-:W-:Y:S02]  /*18540*/  FSEL R199, R73, -INF , P3 ;  /* 0xff80000049c77808 */ /* 0x000fe40001800000 */
[-C--:B------:R-:W-:Y:S02]  /*18550*/  ISETP.GE.AND P3, PT, R70, R233.reuse, PT ;  /* 0x000000e94600720c */ /* 0x080fe40003f66270 */
[----:B------:R-:W-:Y:S01]  /*18560*/  FSEL R73, R92, -INF , P4 ;  /* 0xff8000005c497808 */ /* 0x000fe20002000000 */
[----:B------:R-:W-:Y:S01]  /*18570*/  VIADD R92, R2, 0xc0 ;  /* 0x000000c0025c7836 */ /* 0x000fe20000000000 */
[----:B------:R-:W-:Y:S02]  /*18580*/  FSEL R203, R77, -INF , P3 ;  /* 0xff8000004dcb7808 */ /* 0x000fe40001800000 */
[-C--:B------:R-:W-:Y:S02]  /*18590*/  ISETP.GE.AND P3, PT, R183, R233.reuse, PT ;  /* 0x000000e9b700720c */ /* 0x080fe40003f66270 */
[-C--:B------:R-:W-:Y:S02]  /*185a0*/  ISETP.GE.AND P4, PT, R92, R233.reuse, PT ;  /* 0x000000e95c00720c */ /* 0x080fe40003f86270 */
[----:B------:R-:W-:Y:S01]  /*185b0*/  FSEL R244, R81, -INF , P3 ;  /* 0xff80000051f47808 */ /* 0x000fe20001800000 */
[----:B------:R-:W-:Y:S01]  /*185c0*/  VIADD R81, R2, 0xb8 ;  /* 0x000000b802517836 */ /* 0x000fe20000000000 */
[----:B------:R-:W-:Y:S02]  /*185d0*/  FSEL R65, R100, -INF , P4 ;  /* 0xff80000064417808 */ /* 0x000fe40002000000 */
[----:B------:R-:W-:Y:S02]  /*185e0*/  ISETP.GE.AND P4, PT, R88, R233, PT ;  /* 0x000000e95800720c */ /* 0x000fe40003f86270 */
[----:B------:R-:W-:Y:S02]  /*185f0*/  ISETP.GE.AND P1, PT, R81, R231, PT ;  /* 0x000000e75100720c */ /* 0x000fe40003f26270 */
[----:B------:R-:W-:Y:S02]  /*18600*/  FSEL R108, R108, -INF , P4 ;  /* 0xff8000006c6c7808 */ /* 0x000fe40002000000 */
[----:B------:R-:W-:Y:S02]  /*18610*/  ISETP.GE.AND P4, PT, R80, R233, PT ;  /* 0x000000e95000720c */ /* 0x000fe40003f86270 */
[----:B------:R-:W-:Y:S02]  /*18620*/  FSEL R98, R98, -INF , P1 ;  /* 0xff80000062627808 */ /* 0x000fe40000800000 */
[-C--:B------:R-:W-:Y:S02]  /*18630*/  ISETP.GE.AND P1, PT, R92, R231.reuse, PT ;  /* 0x000000e75c00720c */ /* 0x080fe40003f26270 */
[----:B------:R-:W-:Y:S01]  /*18640*/  FSEL R71, R116, -INF , P4 ;  /* 0xff80000074477808 */ /* 0x000fe20002000000 */
[----:B------:R-:W-:Y:S01]  /*18650*/  VIADD R116, R2, 0xe8 ;  /* 0x000000e802747836 */ /* 0x000fe20000000000 */
[----:B------:R-:W-:Y:S02]  /*18660*/  FSEL R102, R102, -INF , P1 ;  /* 0xff80000066667808 */ /* 0x000fe40000800000 */
[----:B------:R-:W-:Y:S02]  /*18670*/  ISETP.GE.AND P1, PT, R250, R231, PT ;  /* 0x000000e7fa00720c */ /* 0x000fe40003f26270 */
[----:B------:R-:W-:Y:S02]  /*18680*/  ISETP.GE.AND P3, PT, R68, R233, PT ;  /* 0x000000e94400720c */ /* 0x000fe40003f66270 */
[----:B------:R-:W-:Y:S02]  /*18690*/  FSEL R106, R106, -INF , P1 ;  /* 0xff8000006a6a7808 */ /* 0x000fe40000800000 */
[-C--:B------:R-:W-:Y:S02]  /*186a0*/  ISETP.GE.AND P1, PT, R88, R231.reuse, PT ;  /* 0x000000e75800720c */ /* 0x080fe40003f26270 */
[----:B------:R-:W-:Y:S02]  /*186b0*/  FSEL R251, R85, -INF , P3 ;  /* 0xff80000055fb7808 */ /* 0x000fe40001800000 */
[----:B------:R-:W-:Y:S02]  /*186c0*/  FSEL R110, R110, -INF , P1 ;  /* 0xff8000006e6e7808 */ /* 0x000fe40000800000 */
[----:B------:R-:W-:Y:S01]  /*186d0*/  FSEL R85, R3, -INF , !P5 ;  /* 0xff80000003557808 */ /* 0x000fe20006800000 */
[----:B------:R-:W-:Y:S01]  /*186e0*/  IMAD.MOV.U32 R3, RZ, RZ, R71 ;  /* 0x000000ffff037224 */ /* 0x000fe200078e0047 */
[-C--:B------:R-:W-:Y:S02]  /*186f0*/  ISETP.GE.AND P1, PT, R246, R231.reuse, PT ;  /* 0x000000e7f600720c */ /* 0x080fe40003f26270 */
[----:B------:R-:W-:Y:S02]  /*18700*/  LOP3.LUT P5, RZ, R234, 0x1, RZ, 0xc0, !PT ;  /* 0x00000001eaff7812 */ /* 0x000fe400078ac0ff */
[----:B------:R-:W-:Y:S02]  /*18710*/  FSEL R91, R114, -INF , P1 ;  /* 0xff800000725b7808 */ /* 0x000fe40000800000 */
[----:B------:R-:W-:Y:S02]  /*18720*/  ISETP.GE.AND P1, PT, R80, R231, PT ;  /* 0x000000e75000720c */ /* 0x000fe40003f26270 */
[-C--:B------:R-:W-:Y:S02]  /*18730*/  ISETP.GE.AND P3, PT, R181, R233.reuse, PT ;  /* 0x000000e9b500720c */ /* 0x080fe40003f66270 */
[----:B------:R-:W-:Y:S02]  /*18740*/  FSEL R118, R118, -INF , P1 ;  /* 0xff80000076767808 */ /* 0x000fe40000800000 */
[----:B------:R-:W-:Y:S01]  /*18750*/  FSEL R239, R89, -INF , P3 ;  /* 0xff80000059ef7808 */ /* 0x000fe20001800000 */
[----:B------:R-:W-:Y:S01]  /*18760*/  IMAD.MOV.U32 R89, RZ, RZ, R244 ;  /* 0x000000ffff597224 */ /* 0x000fe200078e00f4 */
[----:B------:R-:W-:Y:S01]  /*18770*/  ISETP.GE.AND P3, PT, R66, R233, PT ;  /* 0x000000e94200720c */ /* 0x000fe20003f66270 */
[C---:B------:R-:W-:Y:S01]  /*18780*/  VIADD R244, R2.reuse, 0xd9 ;  /* 0x000000d902f47836 */ /* 0x040fe20000000000 */
[----:B------:R-:W-:Y:S02]  /*18790*/  ISETP.GE.AND P4, PT, R2, R225, PT ;  /* 0x000000e10200720c */ /* 0x000fe40003f86270 */
[----:B------:R-:W-:Y:S02]  /*187a0*/  FSEL R79, R93, -INF , P3 ;  /* 0xff8000005d4f7808 */ /* 0x000fe40001800000 */
[-C--:B------:R-:W-:Y:S02]  /*187b0*/  ISETP.GE.AND P3, PT, R252, R233.reuse, PT ;  /* 0x000000e9fc00720c */ /* 0x080fe40003f66270 */
        /* <DEDUP_REMOVED lines=21> */
[----:B------:R-:W-:Y:S02]  /*18910*/  ISETP.GE.AND P3, PT, R116, R231, PT ;  /* 0x000000e77400720c */ /* 0x000fe40003f66270 */
[----:B------:R-:W-:Y:S02]  /*18920*/  FSEL R107, R107, -INF , P0 ;  /* 0xff8000006b6b7808 */ /* 0x000fe40000000000 */
[----:B------:R-:W-:Y:S02]  /*18930*/  ISETP.GE.AND P1, PT, R117, R233, PT ;  /* 0x000000e97500720c */ /* 0x000fe40003f26270 */
[----:B------:R-:W-:Y:S02]  /*18940*/  ISETP.GE.AND P0, PT, R60, R231, PT ;  /* 0x000000e73c00720c */ /* 0x000fe40003f06270 */
[----:B------:R-:W-:Y:S02]  /*18950*/  FSEL R104, R121, -INF , P1 ;  /* 0xff80000079687808 */ /* 0x000fe40000800000 */
[----:B------:R-:W-:Y:S01]  /*18960*/  FSEL R61, R111, -INF , P0 ;  /* 0xff8000006f3d7808 */ /* 0x000fe20000000000 */
[----:B------:R-:W-:Y:S01]  /*18970*/  IMAD.MOV.U32 R111, RZ, RZ, R96 ;  /* 0x000000ffff6f7224 */ /* 0x000fe200078e0060 */
[----:B------:R-:W-:Y:S02]  /*18980*/  ISETP.GE.AND P0, PT, R246, R233, PT ;  /* 0x000000e9f600720c */ /* 0x000fe40003f06270 */
[----:B------:R-:W-:Y:S02]  /*18990*/  FSEL R122, R122, -INF , P3 ;  /* 0xff8000007a7a7808 */ /* 0x000fe40001800000 */
[----:B------:R-:W-:Y:S01]  /*189a0*/  FSEL R109, R112, -INF , P0 ;  /* 0xff800000706d7808 */ /* 0x000fe20000000000 */
[----:B------:R-:W-:Y:S01]  /*189b0*/  VIADD R112, R2, 0xf1 ;  /* 0x000000f102707836 */ /* 0x000fe20000000000 */
[-C--:B------:R-:W-:Y:S04]  /*189c0*/  ISETP.GE.AND P0, PT, R244, R231.reuse, PT ;  /* 0x000000e7f400720c */ /* 0x080fe80003f06270 */
[----:B------:R-:W-:Y:S01]  /*189d0*/  FSEL R83, R115, -INF , P0 ;  /* 0xff80000073537808 */ /* 0x000fe20000000000 */
[----:B------:R-:W-:Y:S01]  /*189e0*/  VIADD R115, R2, 0xf0 ;  /* 0x000000f002737836 */ /* 0x000fe20000000000 */
[----:B------:R-:W-:Y:S04]  /*189f0*/  ISETP.GE.AND P0, PT, R56, R231, PT ;  /* 0x000000e73800720c */ /* 0x000fe80003f06270 */
[----:B------:R-:W-:Y:S01]  /*18a00*/  FSEL R96, R119, -INF , P0 ;  /* 0xff80000077607808 */ /* 0x000fe20000000000 */
[----:B------:R-:W-:Y:S01]  /*18a10*/  IMAD.MOV.U32 R119, RZ, RZ, R65 ;  /* 0x000000ffff777224 */ /* 0x000fe200078e0041 */
[-C--:B------:R-:W-:Y:S02]  /*18a20*/  ISETP.GE.AND P0, PT, R116, R233.reuse, PT ;  /* 0x000000e97400720c */ /* 0x080fe40003f06270 */
[----:B------:R-:W-:Y:S02]  /*18a30*/  ISETP.GE.AND P1, PT, R115, R233, PT ;  /* 0x000000e97300720c */ /* 0x000fe40003f26270 */
[----:B------:R-:W-:Y:S01]  /*18a40*/  FSEL R69, R120, -INF , P0 ;  /* 0xff80000078457808 */ /* 0x000fe20000000000 */
[----:B------:R-:W-:Y:S01]  /*18a50*/  VIADD R120, R2, 0xf8 ;  /* 0x000000f802787836 */ /* 0x000fe20000000000 */
[-C--:B------:R-:W-:Y:S02]  /*18a60*/  ISETP.GE.AND P0, PT, R117, R231.reuse, PT ;  /* 0x000000e77500720c */ /* 0x080fe40003f06270 */
[----:B------:R-:W-:Y:S01]  /*18a70*/  FSEL R121, R124, -INF , P1 ;  /* 0xff8000007c797808 */ /* 0x000fe20000800000 */
[----:B------:R-:W-:Y:S01]  /*18a80*/  IMAD.MOV.U32 R124, RZ, RZ, R105 ;  /* 0x000000ffff7c7224 */ /* 0x000fe200078e0069 */
[----:B------:R-:W-:Y:S01]  /*18a90*/  FSEL R105, R5, -INF , !P5 ;  /* 0xff80000005697808 */ /* 0x000fe20006800000 */
[----:B------:R-:W-:Y:S01]  /*18aa0*/  IMAD.MOV.U32 R5, RZ, RZ, R77 ;  /* 0x000000ffff057224 */ /* 0x000fe200078e004d */
[----:B------:R-:W-:Y:S02]  /*18ab0*/  FSEL R123, R123, -INF , P0 ;  /* 0xff8000007b7b7808 */ /* 0x000fe40000000000 */
[----:B------:R-:W-:Y:S02]  /*18ac0*/  ISETP.GE.AND P1, PT, R115, R231, PT ;  /* 0x000000e77300720c */ /* 0x000fe40003f26270 */
[----:B------:R-:W-:Y:S02]  /*18ad0*/  ISETP.GE.AND P3, PT, R120, R233, PT ;  /* 0x000000e97800720c */ /* 0x000fe40003f66270 */
[----:B------:R-:W-:Y:S02]  /*18ae0*/  FSEL R126, R126, -INF , P1 ;  /* 0xff8000007e7e7808 */ /* 0x000fe40000800000 */
[----:B------:R-:W-:Y:S02]  /*18af0*/  FSEL R103, R128, -INF , P3 ;  /* 0xff80000080677808 */ /* 0x000fe40001800000 */
[-C--:B------:R-:W-:Y:S01]  /*18b00*/  ISETP.GE.AND P3, PT, R4, R232.reuse, PT ;  /* 0x000000e80400720c */ /* 0x080fe20003f66270 */
[----:B------:R-:W-:Y:S01]  /*18b10*/  IMAD.MOV.U32 R4, RZ, RZ, R73 ;  /* 0x000000ffff047224 */ /* 0x000fe200078e0049 */
[----:B------:R-:W-:Y:S02]  /*18b20*/  FSEL R65, R6, -INF , !P4 ;  /* 0xff80000006417808 */ /* 0x000fe40006000000 */
[----:B------:R-:W-:Y:S01]  /*18b30*/  FSEL R6, R7, -INF , !P2 ;  /* 0xff80000007067808 */ /* 0x000fe20005000000 */
[----:B------:R-:W-:Y:S01]  /*18b40*/  IMAD.MOV.U32 R7, RZ, RZ, R3 ;  /* 0x000000ffff077224 */ /* 0x000fe200078e0003 */
[-C--:B------:R-:W-:Y:S01]  /*18b50*/  ISETP.GE.AND P2, PT, R28, R225.reuse, PT ;  /* 0x000000e11c00720c */ /* 0x080fe20003f46270 */
[----:B------:R-:W2:Y:S01]  /*18b60*/  LD.E R3, desc[UR4][R148.64+0xdc] ;  /* 0x0000dc0494037980 */ /* 0x000ea2000c101900 */
[----:B------:R-:W-:Y:S01]  /*18b70*/  FSEL R101, R8, -INF , !P3 ;  /* 0xff80000008657808 */ /* 0x000fe20005800000 */
[----:B------:R-:W-:Y:S01]  /*18b80*/  IMAD.MOV.U32 R8, RZ, RZ, R108 ;  /* 0x000000ffff087224 */ /* 0x000fe200078e006c */
[-C--:B------:R-:W-:Y:S01]  /*18b90*/  ISETP.GE.AND P3, PT, R12, R232.reuse, PT ;  /* 0x000000e80c00720c */ /* 0x080fe20003f66270 */
[----:B------:R-:W-:Y:S01]  /*18ba0*/  IMAD.MOV.U32 R108, RZ, RZ, R79 ;  /* 0x000000ffff6c7224 */ /* 0x000fe200078e004f */
[-C--:B------:R-:W-:Y:S02]  /*18bb0*/  ISETP.GE.AND P4, PT, R152, R232.reuse, PT ;  /* 0x000000e89800720c */ /* 0x080fe40003f86270 */
[-C--:B------:R-:W-:Y:S02]  /*18bc0*/  ISETP.GE.AND P5, PT, R156, R225.reuse, PT ;  /* 0x000000e19c00720c */ /* 0x080fe40003fa6270 */
[----:B------:R-:W-:Y:S02]  /*18bd0*/  FSEL R79, R13, -INF , !P4 ;  /* 0xff8000000d4f7808 */ /* 0x000fe40006000000 */
[----:B------:R-:W-:Y:S02]  /*18be0*/  ISETP.GE.AND P4, PT, R154, R225, PT ;  /* 0x000000e19a00720c */ /* 0x000fe40003f86270 */
[----:B------:R-:W-:Y:S04]  /*18bf0*/  ISETP.GE.AND P0, PT, R112, R233, PT ;  /* 0x000000e97000720c */ /* 0x000fe80003f06270 */
[----:B------:R-:W-:Y:S01]  /*18c00*/  FSEL R113, R125, -INF , P0 ;  /* 0xff8000007d717808 */ /* 0x000fe20000000000 */
[----:B------:R-:W-:Y:S01]  /*18c10*/  VIADD R125, R2, 0xf9 ;  /* 0x000000f9027d7836 */ /* 0x000fe20000000000 */
[-C--:B------:R-:W-:Y:S04]  /*18c20*/  ISETP.GE.AND P0, PT, R112, R231.reuse, PT ;  /* 0x000000e77000720c */ /* 0x080fe80003f06270 */
[----:B------:R-:W-:Y:S01]  /*18c30*/  FSEL R2, R127, -INF , P0 ;  /* 0xff8000007f027808 */ /* 0x000fe20000000000 */
[----:B------:R-:W-:Y:S01]  /*18c40*/  IMAD.MOV.U32 R127, RZ, RZ, R69 ;  /* 0x000000ffff7f7224 */ /* 0x000fe200078e0045 */
[----:B------:R-:W-:Y:S02]  /*18c50*/  ISETP.GE.AND P0, PT, R120, R231, PT ;  /* 0x000000e77800720c */ /* 0x000fe40003f06270 */
[----:B------:R-:W-:Y:S02]  /*18c60*/  ISETP.GE.AND P1, PT, R125, R233, PT ;  /* 0x000000e97d00720c */ /* 0x000fe40003f26270 */
[----:B------:R-:W-:Y:S01]  /*18c70*/  FSEL R128, R130, -INF , P0 ;  /* 0xff80000082807808 */ /* 0x000fe20000000000 */
[----:B------:R-:W-:Y:S01]  /*18c80*/  IMAD.MOV.U32 R130, RZ, RZ, R93 ;  /* 0x000000ffff827224 */ /* 0x000fe200078e005d */
[----:B------:R-:W-:Y:S02]  /*18c90*/  FSEL R114, R129, -INF , P1 ;  /* 0xff80000081727808 */ /* 0x000fe40000800000 */
[----:B------:R-:W-:Y:S02]  /*18ca0*/  FSEL R129, R11, -INF , !P5 ;  /* 0xff8000000b817808 */ /* 0x000fe40006800000 */
[-C--:B------:R-:W-:Y:S02]  /*18cb0*/  ISETP.GE.AND P5, PT, R162, R225.reuse, PT ;  /* 0x000000e1a200720c */ /* 0x080fe40003fa6270 */
[-C--:B------:R-:W-:Y:S01]  /*18cc0*/  ISETP.GE.AND P1, PT, R156, R232.reuse, PT ;  /* 0x000000e89c00720c */ /* 0x080fe20003f26270 */
[----:B------:R-:W-:Y:S01]  /*18cd0*/  IMAD.MOV.U32 R156, RZ, RZ, R89 ;  /* 0x000000ffff9c7224 */ /* 0x000fe200078e0059 */
[-C--:B------:R-:W-:Y:S02]  /*18ce0*/  ISETP.GE.AND P0, PT, R154, R232.reuse, PT ;  /* 0x000000e89a00720c */ /* 0x080fe40003f06270 */
        /* <DEDUP_REMOVED lines=8> */
[----:B------:R-:W-:Y:S02]  /*18d70*/  FSEL R75, R16, -INF , !P3 ;  /* 0xff800000104b7808 */ /* 0x000fe40005800000 */
[----:B------:R-:W-:Y:S02]  /*18d80*/  FSEL R13, R24, -INF , !P1 ;  /* 0xff800000180d7808 */ /* 0x000fe40004800000 */
[-C--:B------:R-:W-:Y:S02]  /*18d90*/  ISETP.GE.AND P1, PT, R166, R232.reuse, PT ;  /* 0x000000e8a600720c */ /* 0x080fe40003f26270 */
[----:B------:R-:W-:Y:S02]  /*18da0*/  FSEL R16, R10, -INF , !P6 ;  /* 0xff8000000a107808 */ /* 0x000fe40007000000 */
[----:B------:R-:W-:Y:S01]  /*18db0*/  FSEL R77, R157, -INF , !P1 ;  /* 0xff8000009d4d7808 */ /* 0x000fe20004800000 */
[----:B------:R-:W-:Y:S01]  /*18dc0*/  IMAD.MOV.U32 R157, RZ, RZ, R8 ;  /* 0x000000ffff9d7224 */ /* 0x000fe200078e0008 */
[-C--:B------:R-:W-:Y:S02]  /*18dd0*/  ISETP.GE.AND P1, PT, R28, R232.reuse, PT ;  /* 0x000000e81c00720c */ /* 0x080fe40003f26270 */
[-C--:B------:R-:W-:Y:S02]  /*18de0*/  ISETP.GE.AND P6, PT, R12, R225.reuse, PT ;  /* 0x000000e10c00720c */ /* 0x080fe40003fc6270 */
[-C--:B------:R-:W-:Y:S02]  /*18df0*/  ISETP.GE.AND P3, PT, R158, R232.reuse, PT ;  /* 0x000000e89e00720c */ /* 0x080fe40003f66270 */
[----:B------:R-:W-:Y:S02]  /*18e00*/  FSEL R154, R18, -INF , !P6 ;  /* 0xff800000129a7808 */ /* 0x000fe40007000000 */
[-C--:B------:R-:W-:Y:S01]  /*18e10*/  ISETP.GE.AND P6, PT, R20, R225.reuse, PT ;  /* 0x000000e11400720c */ /* 0x080fe20003fc6270 */
[----:B------:R-:W-:Y:S01]  /*18e20*/  IMAD.MOV.U32 R20, RZ, RZ, R103 ;  /* 0x000000ffff147224 */ /* 0x000fe200078e0067 */
[----:B------:R-:W-:Y:S01]  /*18e30*/  FSEL R69, R21, -INF , !P3 ;  /* 0xff80000015457808 */ /* 0x000fe20005800000 */
[----:B------:R-:W-:Y:S01]  /*18e40*/  IMAD.MOV.U32 R21, RZ, RZ, R5 ;  /* 0x000000ffff157224 */ /* 0x000fe200078e0005 */
[----:B------:R-:W-:Y:S02]  /*18e50*/  FSEL R28, R26, -INF , !P6 ;  /* 0xff8000001a1c7808 */ /* 0x000fe40007000000 */
[----:B------:R-:W-:Y:S02]  /*18e60*/  FSEL R5, R14, -INF , !P4 ;  /* 0xff8000000e057808 */ /* 0x000fe40006000000 */
[-C--:B------:R-:W-:Y:S02]  /*18e70*/  ISETP.GE.AND P6, PT, R36, R225.reuse, PT ;  /* 0x000000e12400720c */ /* 0x080fe40003fc6270 */
[-C--:B------:R-:W-:Y:S01]  /*18e80*/  ISETP.GE.AND P3, PT, R152, R225.reuse, PT ;  /* 0x000000e19800720c */ /* 0x080fe20003f66270 */
[----:B------:R-:W-:Y:S01]  /*18e90*/  IMAD.MOV.U32 R152, RZ, RZ, R114 ;  /* 0x000000ffff987224 */ /* 0x000fe200078e0072 */
[-C--:B------:R-:W-:Y:S01]  /*18ea0*/  ISETP.GE.AND P0, PT, R160, R232.reuse, PT ;  /* 0x000000e8a000720c */ /* 0x080fe20003f06270 */
[----:B------:R-:W-:Y:S01]  /*18eb0*/  IMAD.MOV.U32 R114, RZ, RZ, R86 ;  /* 0x000000ffff727224 */ /* 0x000fe200078e0056 */
[----:B------:R-:W-:Y:S02]  /*18ec0*/  FSEL R24, R15, -INF , !P3 ;  /* 0xff8000000f187808 */ /* 0x000fe40005800000 */
[----:B------:R-:W-:Y:S02]  /*18ed0*/  FSEL R15, R32, -INF , !P1 ;  /* 0xff800000200f7808 */ /* 0x000fe40004800000 */
[----:B------:R-:W-:Y:S01]  /*18ee0*/  FSEL R32, R19, -INF , !P5 ;  /* 0xff80000013207808 */ /* 0x000fe20006800000 */
[----:B------:R-:W-:Y:S01]  /*18ef0*/  IMAD.MOV.U32 R19, RZ, RZ, R104 ;  /* 0x000000ffff137224 */ /* 0x000fe200078e0068 */
[-C--:B------:R-:W-:Y:S02]  /*18f00*/  ISETP.GE.AND P1, PT, R172, R232.reuse, PT ;  /* 0x000000e8ac00720c */ /* 0x080fe40003f26270 */
[----:B------:R-:W-:Y:S02]  /*18f10*/  FSEL R155, R155, -INF , !P0 ;  /* 0xff8000009b9b7808 */ /* 0x000fe40004000000 */
[----:B------:R-:W-:Y:S01]  /*18f20*/  FSEL R89, R159, -INF , !P1 ;  /* 0xff8000009f597808 */ /* 0x000fe20004800000 */
[----:B------:R-:W-:Y:S01]  /*18f30*/  IMAD.MOV.U32 R159, RZ, RZ, R19 ;  /* 0x000000ffff9f7224 */ /* 0x000fe200078e0013 */
[-C--:B------:R-:W-:Y:S02]  /*18f40*/  ISETP.GE.AND P1, PT, R36, R232.reuse, PT ;  /* 0x000000e82400720c */ /* 0x080fe40003f26270 */
[-C--:B------:R-:W-:Y:S02]  /*18f50*/  ISETP.GE.AND P0, PT, R168, R232.reuse, PT ;  /* 0x000000e8a800720c */ /* 0x080fe40003f06270 */
[-C--:B------:R-:W-:Y:S01]  /*18f60*/  ISETP.GE.AND P3, PT, R158, R225.reuse, PT ;  /* 0x000000e19e00720c */ /* 0x080fe20003f66270 */
        /* <DEDUP_REMOVED lines=52> */
[-C--:B------:R-:W-:Y:S01]  /*192b0*/  ISETP.GE.AND P0, PT, R186, R232.reuse, PT ;  /* 0x000000e8ba00720c */ /* 0x080fe20003f06270 */
[----:B------:R-:W-:Y:S01]  /*192c0*/  IMAD.MOV.U32 R158, RZ, RZ, R162 ;  /* 0x000000ffff9e7224 */ /* 0x000fe200078e00a2 */
[-C--:B------:R-:W-:Y:S02]  /*192d0*/  ISETP.GE.AND P1, PT, R196, R232.reuse, PT ;  /* 0x000000e8c400720c */ /* 0x080fe40003f26270 */
[----:B------:R-:W-:Y:S01]  /*192e0*/  FSEL R8, R49, -INF , !P0 ;  /* 0xff80000031087808 */ /* 0x000fe20004000000 */
[----:B------:R-:W-:Y:S01]  /*192f0*/  IMAD.MOV.U32 R49, RZ, RZ, R100 ;  /* 0x000000ffff317224 */ /* 0x000fe200078e0064 */
[-C--:B------:R-:W-:Y:S02]  /*19300*/  ISETP.GE.AND P0, PT, R182, R232.reuse, PT ;  /* 0x000000e8b600720c */ /* 0x080fe40003f06270 */
[----:B------:R-:W-:Y:S02]  /*19310*/  FSEL R25, R193, -INF , !P1 ;  /* 0xff800000c1197808 */ /* 0x000fe40004800000 */
        /* <DEDUP_REMOVED lines=71> */
[----:B------:R-:W-:Y:S02]  /*19790*/  FSEL R158, R67, -INF , !P3 ;  /* 0xff800000439e7808 */ /* 0x000fe40005800000 */
[-C--:B------:R-:W-:Y:S02]  /*197a0*/  ISETP.GE.AND P0, PT, R68, R232.reuse, PT ;  /* 0x000000e84400720c */ /* 0x080fe40003f06270 */
[----:B------:R-:W-:Y:S01]  /*197b0*/  FSEL R187, R48, -INF , !P1 ;  /* 0xff80000030bb7808 */ /* 0x000fe20004800000 */
[----:B------:R-:W-:Y:S01]  /*197c0*/  IMAD.MOV.U32 R48, RZ, RZ, R45 ;  /* 0x000000ffff307224 */ /* 0x000fe200078e002d */
[----:B------:R-:W-:Y:S01]  /*197d0*/  FSEL R251, R251, -INF , !P0 ;  /* 0xff800000fbfb7808 */ /* 0x000fe20004000000 */
[----:B------:R-:W-:Y:S01]  /*197e0*/  IMAD.MOV.U32 R45, RZ, RZ, R20 ;  /* 0x000000ffff2d7224 */ /* 0x000fe200078e0014 */
[----:B------:R-:W-:Y:S02]  /*197f0*/  FMNMX3.FTZ R20, R150, R85, R105, !PT ;  /* 0x0000005596147276 */ /* 0x000fe40007810069 */
[-C--:B------:R-:W-:Y:S02]  /*19800*/  ISETP.GE.AND P1, PT, R250, R232.reuse, PT ;  /* 0x000000e8fa00720c */ /* 0x080fe40003f26270 */
[----:B------:R-:W-:Y:S02]  /*19810*/  FMNMX3.FTZ R20, R20, R101, R93, !PT ;  /* 0x0000006514147276 */ /* 0x000fe4000781005d */
[-C--:B------:R-:W-:Y:S02]  /*19820*/  ISETP.GE.AND P0, PT, R181, R232.reuse, PT ;  /* 0x000000e8b500720c */ /* 0x080fe40003f06270 */
        /* <DEDUP_REMOVED lines=12> */
[----:B------:R-:W-:Y:S02]  /*198f0*/  P2R R5, PR, RZ, 0x4 ;  /* 0x00000004ff057803 */ /* 0x000fe40000000000 */
[----:B------:R-:W-:Y:S02]  /*19900*/  FMNMX3.FTZ R20, R20, R89, R37, !PT ;  /* 0x0000005914147276 */ /* 0x000fe40007810025 */
[----:B------:R-:W-:Y:S02]  /*19910*/  ISETP.NE.AND P4, PT, R5, RZ, PT ;  /* 0x000000ff0500720c */ /* 0x000fe40003f85270 */
        /* <DEDUP_REMOVED lines=19> */
[----:B------:R-:W-:Y:S02]  /*19a50*/  ISETP.NE.AND P2, PT, R0, RZ, PT ;  /* 0x000000ff0000720c */ /* 0x000fe40003f45270 */
[----:B------:R-:W-:Y:S02]  /*19a60*/  FMNMX3.FTZ R5, R5, R172, R170, !PT ;  /* 0x000000ac05057276 */ /* 0x000fe400078100aa */
[CC--:B------:R-:W-:Y:S02]  /*19a70*/  ISETP.GE.AND P0, PT, R252.reuse, R232.reuse, PT ;  /* 0x000000e8fc00720c */ /* 0x0c0fe40003f06270 */
[-C--:B------:R-:W-:Y:S02]  /*19a80*/  ISETP.GE.AND P4, PT, R252, R225.reuse, PT ;  /* 0x000000e1fc00720c */ /* 0x080fe40003f86270 */
        /* <DEDUP_REMOVED lines=37> */
[-C--:B------:R-:W-:Y:S04]  /*19ce0*/  ISETP.GE.AND P0, PT, R244, R232.reuse, PT ;  /* 0x000000e8f400720c */ /* 0x080fe80003f06270 */
[----:B------:R-:W-:Y:S02]  /*19cf0*/  FSEL R97, R97, -INF , !P0 ;  /* 0xff80000061617808 */ /* 0x000fe40004000000 */
[----:B------:R-:W-:Y:S04]  /*19d00*/  ISETP.GE.AND P0, PT, R250, R225, PT ;  /* 0x000000e1fa00720c */ /* 0x000fe80003f06270 */
[----:B------:R-:W-:Y:S02]  /*19d10*/  P2R R7, PR, RZ, 0x1 ;  /* 0x00000001ff077803 */ /* 0x000fe40000000000 */
[----:B------:R-:W-:Y:S02]  /*19d20*/  ISETP.GE.AND P0, PT, R56, R232, PT ;  /* 0x000000e83800720c */ /* 0x000fe40003f06270 */
[----:B------:R-:W-:Y:S02]  /*19d30*/  ISETP.NE.AND P6, PT, R7, RZ, PT ;  /* 0x000000ff0700720c */ /* 0x000fe40003fc5270 */
[----:B------:R-:W-:Y:S02]  /*19d40*/  FMNMX3.FTZ R7, R20, R39, R12, !PT ;  /* 0x0000002714077276 */ /* 0x000fe4000781000c */
[----:B------:R-:W-:Y:S02]  /*19d50*/  FSEL R67, R21, -INF , !P0 ;  /* 0xff80000015437808 */ /* 0x000fe40004000000 */
[----:B------:R-:W-:Y:S02]  /*19d60*/  FMNMX3.FTZ R20, R7, R18, R14, !PT ;  /* 0x0000001207147276 */ /* 0x000fe4000781000e */
        /* <DEDUP_REMOVED lines=8> */
[----:B------:R-:W-:Y:S02]  /*19df0*/  P2R R5, PR, RZ, 0x1 ;  /* 0x00000001ff057803 */ /* 0x000fe40000000000 */
[----:B------:R-:W-:Y:S02]  /*19e00*/  ISETP.GE.AND P0, PT, R117, R232, PT ;  /* 0x000000e87500720c */ /* 0x000fe40003f06270 */
[----:B------:R-:W-:Y:S02]  /*19e10*/  FMNMX3.FTZ R20, R20, R9, R19, !PT ;  /* 0x0000000914147276 */ /* 0x000fe40007810013 */
[----:B------:R-:W-:Y:S02]  /*19e20*/  FMNMX3.FTZ R21, R21, R104, R160, !PT ;  /* 0x0000006815157276 */ /* 0x000fe400078100a0 */
[----:B------:R-:W-:Y:S02]  /*19e30*/  FSEL R165, R106, -INF , !P6 ;  /* 0xff8000006aa57808 */ /* 0x000fe40007000000 */
[----:B------:R-:W-:Y:S02]  /*19e40*/  FMNMX3.FTZ R21, R21, R114, R156, !PT ;  /* 0x0000007215157276 */ /* 0x000fe4000781009c */
[----:B------:R-:W-:Y:S02]  /*19e50*/  FSEL R57, R159, -INF , !P0 ;  /* 0xff8000009f397808 */ /* 0x000fe40004000000 */
[----:B------:R-:W-:Y:S02]  /*19e60*/  FMNMX3.FTZ R44, R21, R130, R251, !PT ;  /* 0x00000082152c7276 */ /* 0x000fe400078100fb */
[----:B------:R-:W-:Y:S02]  /*19e70*/  FSEL R159, R107, -INF , !P4 ;  /* 0xff8000006b9f7808 */ /* 0x000fe40006000000 */
[----:B------:R-:W-:Y:S02]  /*19e80*/  ISETP.NE.AND P4, PT, R5, RZ, PT ;  /* 0x000000ff0500720c */ /* 0x000fe40003f85270 */
        /* <DEDUP_REMOVED lines=9> */
[----:B------:R-:W-:Y:S02]  /*19f20*/  FSEL R113, R61, -INF , !P3 ;  /* 0xff8000003d717808 */ /* 0x000fe40005800000 */
[-C--:B------:R-:W-:Y:S02]  /*19f30*/  ISETP.GE.AND P0, PT, R120, R232.reuse, PT ;  /* 0x000000e87800720c */ /* 0x080fe40003f06270 */
[----:B------:R-:W-:Y:S02]  /*19f40*/  FSEL R61, R96, -INF , !P1 ;  /* 0xff800000603d7808 */ /* 0x000fe40004800000 */
[CC--:B------:R-:W-:Y:S02]  /*19f50*/  ISETP.GE.AND P1, PT, R125.reuse, R225.reuse, PT ;  /* 0x000000e17d00720c */ /* 0x0c0fe40003f26270 */
[----:B------:R-:W-:Y:S02]  /*19f60*/  ISETP.GE.AND P3, PT, R125, R232, PT ;  /* 0x000000e87d00720c */ /* 0x000fe40003f66270 */
        /* <DEDUP_REMOVED lines=8> */
[----:B------:R-:W-:Y:S02]  /*19ff0*/  FSEL R47, R126, -INF , !P6 ;  /* 0xff8000007e2f7808 */ /* 0x000fe40007000000 */
        /* <DEDUP_REMOVED lines=60> */
[-C--:B------:R-:W-:Y:S01]  /*1a3c0*/  FFMA.FTZ R80, R36, R3.reuse, -R44 ;  /* 0x0000000324507223 */ /* 0x080fe2000001082c */
        /* <DEDUP_REMOVED lines=45> */
[-C--:B------:R-:W-:Y:S01]  /*1a6a0*/  FFMA.FTZ R47, R47, R3.reuse, -R44 ;  /* 0x000000032f2f7223 */ /* 0x080fe2000001082c */
[----:B------:R-:W-:Y:S01]  /*1a6b0*/  FADD.FTZ R6, -R7, R150 ;  /* 0x0000009607067221 */ /* 0x000fe20000010100 */
[-C--:B------:R-:W-:Y:S01]  /*1a6c0*/  FFMA.FTZ R150, R183, R3.reuse, -R44 ;  /* 0x00000003b7967223 */ /* 0x080fe2000001082c */
[-CC-:B------:R-:W-:Y:S01]  /*1a6d0*/  FFMA.FTZ R78, R41, R3.reuse, -R48.reuse ;  /* 0x00000003294e7223 */ /* 0x180fe20000010830 */
[-C--:B------:R-:W-:Y:S01]  /*1a6e0*/  FFMA.FTZ R152, R85, R3.reuse, -R48 ;  /* 0x0000000355987223 */ /* 0x080fe20000010830 */
[-C--:B------:R-:W-:Y:S03]  /*1a6f0*/  FFMA.FTZ R85, R174, R3.reuse, -R44 ;  /* 0x00000003ae557223 */ /* 0x080fe6000001082c */
[----:B------:R-:W-:Y:S01]  /*1a700*/  MUFU.EX2 R167, R167 ;  /* 0x000000a700a77308 */ /* 0x000fe20000000800 */
[-C--:B------:R-:W-:Y:S01]  /*1a710*/  FFMA.FTZ R122, R93, R3.reuse, -R48 ;  /* 0x000000035d7a7223 */ /* 0x080fe20000010830 */
[-C--:B------:R-:W-:Y:S01]  /*1a720*/  FFMA.FTZ R93, R172, R3.reuse, -R44 ;  /* 0x00000003ac5d7223 */ /* 0x080fe2000001082c */
[-CC-:B------:R-:W-:Y:S01]  /*1a730*/  FFMA.FTZ R95, R27, R3.reuse, -R48.reuse ;  /* 0x000000031b5f7223 */ /* 0x180fe20000010830 */
[-C--:B------:R-:W-:Y:S01]  /*1a740*/  FFMA.FTZ R112, R73, R3.reuse, -R48 ;  /* 0x0000000349707223 */ /* 0x080fe20000010830 */
[-C--:B------:R-:W-:Y:S01]  /*1a750*/  FFMA.FTZ R73, R58, R3.reuse, -R44 ;  /* 0x000000033a497223 */ /* 0x080fe2000001082c */
[-CC-:B------:R-:W-:Y:S01]  /*1a760*/  FFMA.FTZ R68, R8, R3.reuse, -R48.reuse ;  /* 0x0000000308447223 */ /* 0x180fe20000010830 */
[----:B------:R-:W-:Y:S03]  /*1a770*/  FFMA.FTZ R169, R153, R3, -R48 ;  /* 0x0000000399a97223 */ /* 0x000fe60000010830 */
[----:B------:R-:W2:Y:S01]  /*1a780*/  MUFU.EX2 R152, R152 ;  /* 0x0000009800987308 */ /* 0x000ea20000000800 */
[----:B-1----:R-:W-:Y:S01]  /*1a790*/  F2FP.BF16.F32.PACK_AB R27, R120, R173 ;  /* 0x000000ad781b723e */ /* 0x002fe200000010ff */
        /* <DEDUP_REMOVED lines=12> */
[-CC-:B------:R-:W-:Y:S01]  /*1a860*/  FFMA.FTZ R175, R101, R3.reuse, -R48.reuse ;  /* 0x0000000365af7223 */ /* 0x180fe20000010830 */
[-CC-:B------:R-:W-:Y:S03]  /*1a870*/  FFMA.FTZ R101, R23, R3.reuse, -R48.reuse ;  /* 0x0000000317657223 */ /* 0x180fe60000010830 */
[----:B------:R-:W-:Y:S01]  /*1a880*/  MUFU.EX2 R169, R169 ;  /* 0x000000a900a97308 */ /* 0x000fe20000000800 */
[----:B--2---:R-:W-:Y:S01]  /*1a890*/  F2FP.BF16.F32.PACK_AB R24, R128, R152 ;  /* 0x000000988018723e */ /* 0x004fe200000010ff */
[-CC-:B------:R-:W-:Y:S01]  /*1a8a0*/  FFMA.FTZ R163, R75, R3.reuse, -R48.reuse ;  /* 0x000000034ba37223 */ /* 0x180fe20000010830 */
[--C-:B------:R-:W-:Y:S01]  /*1a8b0*/  FFMA.FTZ R75, R25, R3, -R48.reuse ;  /* 0x00000003194b7223 */ /* 0x100fe20000010830 */
[----:B------:R-:W-:Y:S01]  /*1a8c0*/  F2FP.BF16.F32.PACK_AB R25, R126, R177 ;  /* 0x000000b17e19723e */ /* 0x000fe200000010ff */
        /* <DEDUP_REMOVED lines=16> */
[-C--:B------:R-:W-:Y:S01]  /*1a9d0*/  FFMA.FTZ R109, R109, R3.reuse, -R48 ;  /* 0x000000036d6d7223 */ /* 0x080fe20000010830 */
[----:B------:R-:W-:Y:S01]  /*1a9e0*/  SHF.R.U32.HI R40, RZ, 0x1, R208 ;  /* 0x00000001ff287819 */ /* 0x000fe200000116d0 */
[--C-:B------:R-:W-:Y:S03]  /*1a9f0*/  FFMA.FTZ R67, R67, R3, -R48.reuse ;  /* 0x0000000343437223 */ /* 0x100fe60000010830 */
[----:B------:R-:W-:Y:S01]  /*1aa00*/  MUFU.EX2 R163, R163 ;  /* 0x000000a300a37308 */ /* 0x000fe20000000800 */
[----:B-1----:R-:W-:Y:S01]  /*1aa10*/  F2FP.BF16.F32.PACK_AB R26, R122, R175 ;  /* 0x000000af7a1a723e */ /* 0x002fe200000010ff */
[-CC-:B------:R-:W-:Y:S01]  /*1aa20*/  FFMA.FTZ R57, R57, R3.reuse, -R48.reuse ;  /* 0x0000000339397223 */ /* 0x180fe20000010830 */
[----:B------:R-:W-:Y:S01]  /*1aa30*/  LOP3.LUT R5, R40, 0x8, RZ, 0xc0, !PT ;  /* 0x0000000828057812 */ /* 0x000fe200078ec0ff */
[-CC-:B------:R-:W-:Y:S01]  /*1aa40*/  FFMA.FTZ R81, R81, R3.reuse, -R48.reuse ;  /* 0x0000000351517223 */ /* 0x180fe20000010830 */
[-CC-:B------:R-:W-:Y:S01]  /*1aa50*/  FFMA.FTZ R59, R59, R3.reuse, -R48.reuse ;  /* 0x000000033b3b7223 */ /* 0x180fe20000010830 */
[----:B------:R-:W-:Y:S01]  /*1aa60*/  FFMA.FTZ R51, R51, R3, -R48 ;  /* 0x0000000333337223 */ /* 0x000fe20000010830 */
[----:B------:R-:W-:Y:S03]  /*1aa70*/  LOP3.LUT R4, R5, 0xc0, R212, 0xf8, !PT ;  /* 0x000000c005047812 */ /* 0x000fe600078ef8d4 */
[----:B------:R-:W-:Y:S01]  /*1aa80*/  MUFU.EX2 R112, R112 ;  /* 0x0000007000707308 */ /* 0x000fe20000000800 */
[----:B------:R-:W-:Y:S01]  /*1aa90*/  FMUL.FTZ R5, R3, R6 ;  /* 0x0000000603057220 */ /* 0x000fe20000410000 */
[----:B------:R-:W-:Y:S04]  /*1aaa0*/  LOP3.LUT R212, R212, 0x120, RZ, 0xc0, !PT ;  /* 0x00000120d4d47812 */ /* 0x000fe800078ec0ff */
[----:B------:R-:W-:Y:S04]  /*1aab0*/  LOP3.LUT R4, R212, R4, R211, 0xf6, !PT ;  /* 0x00000004d4047212 */ /* 0x000fe800078ef6d3 */
[----:B------:R-:W1:Y:S01]  /*1aac0*/  MUFU.EX2 R23, R5 ;  /* 0x0000000500177308 */ /* 0x000e620000000800 */
[----:B------:R-:W-:Y:S02]  /*1aad0*/  LEA R42, R4, UR6, 0x1 ;  /* 0x00000006042a7c11 */ /* 0x000fe4000f8e08ff */
[----:B------:R-:W-:Y:S02]  /*1aae0*/  FSEL R4, R0, RZ, P0 ;  /* 0x000000ff00047208 */ /* 0x000fe40000000000 */
[----:B------:R-:W-:Y:S01]  /*1aaf0*/  ISETP.GT.AND P0, PT, R236, R213, PT ;  /* 0x000000d5ec00720c */ /* 0x000fe20003f04270 */
[----:B------:R-:W2:Y:S04]  /*1ab00*/  LDSM.16.MT88.4 R12, [R42+0x5000] ;  /* 0x005000002a0c783b */ /* 0x000ea80000004200 */
[----:B------:R-:W-:Y:S01]  /*1ab10*/  MUFU.EX2 R161, R161 ;  /* 0x000000a100a17308 */ /* 0x000fe20000000800 */
[----:B------:R-:W-:Y:S02]  /*1ab20*/  VIADD R41, R42, 0x5020 ;  /* 0x000050202a297836 */ /* 0x000fe40000000000 */
[----:B------:R-:W-:Y:S01]  /*1ab30*/  FADD.FTZ R4, -R4, R151 ;  /* 0x0000009704047221 */ /* 0x000fe20000010100 */
[--C-:B------:R-:W-:Y:S01]  /*1ab40*/  FFMA.FTZ R151, R205, R3, -R44.reuse ;  /* 0x00000003cd977223 */ /* 0x100fe2000001082c */
[----:B------:R-:W-:Y:S02]  /*1ab50*/  VIADD R236, R236, 0xffffffff ;  /* 0xffffffffecec7836 */ /* 0x000fe40000000000 */
[----:B------:R-:W-:Y:S01]  /*1ab60*/  FMUL.FTZ R7, R3, R4 ;  /* 0x0000000403077220 */ /* 0x000fe20000410000 */
[----:B------:R-:W-:Y:S02]  /*1ab70*/  LDSM.16.MT88.4 R32, [R42+0x5400] ;  /* 0x005400002a20783b */ /* 0x000fe40000004200 */
[----:B------:R-:W-:Y:S01]  /*1ab80*/  MUFU.EX2 R110, R110 ;  /* 0x0000006e006e7308 */ /* 0x000fe20000000800 */
[----:B------:R-:W-:Y:S02]  /*1ab90*/  VIADD R4, R42, 0x5000 ;  /* 0x000050002a047836 */ /* 0x000fe40000000000 */
[C---:B-1----:R-:W-:Y:S01]  /*1aba0*/  FMUL.FTZ R5, R23.reuse, R145 ;  /* 0x0000009117057220 */ /* 0x042fe20000410000 */
[C---:B------:R-:W-:Y:S01]  /*1abb0*/  FMUL.FTZ R8, R23.reuse, R140 ;  /* 0x0000008c17087220 */ /* 0x040fe20000410000 */
[C---:B------:R-:W-:Y:S01]  /*1abc0*/  FMUL.FTZ R9, R23.reuse, R141 ;  /* 0x0000008d17097220 */ /* 0x040fe20000410000 */
[----:B------:R-:W-:Y:S02]  /*1abd0*/  @P2 VIADD R41, R4, 0xffffffe0 ;  /* 0xffffffe004292836 */ /* 0x000fe40000000000 */
[C---:B------:R-:W-:Y:S01]  /*1abe0*/  FMUL.FTZ R4, R23.reuse, R144 ;  /* 0x0000009017047220 */ /* 0x040fe20000410000 */
[C---:B------:R-:W-:Y:S01]  /*1abf0*/  FMUL.FTZ R16, R23.reuse, R132 ;  /* 0x0000008417107220 */ /* 0x040fe20000410000 */
[----:B------:R-:W1:Y:S01]  /*1ac00*/  MUFU.EX2 R22, R7 ;  /* 0x0000000700167308 */ /* 0x000e620000000800 */
[C---:B------:R-:W-:Y:S01]  /*1ac10*/  FMUL.FTZ R17, R23.reuse, R133 ;  /* 0x0000008517117220 */ /* 0x040fe20000410000 */
[----:B------:R-:W3:Y:S01]  /*1ac20*/  LDSM.16.MT88.4 R28, [R41] ;  /* 0x00000000291c783b */ /* 0x000ee20000004200 */
[-C--:B------:R-:W-:Y:S01]  /*1ac30*/  FFMA.FTZ R133, R162, R3.reuse, -R44 ;  /* 0x00000003a2857223 */ /* 0x080fe2000001082c */
[----:B------:R-:W-:Y:S01]  /*1ac40*/  FFMA.FTZ R152, R23, R240, R152 ;  /* 0x000000f017987223 */ /* 0x000fe20000010098 */
[-CC-:B------:R-:W-:Y:S01]  /*1ac50*/  FFMA.FTZ R141, R154, R3.reuse, -R44.reuse ;  /* 0x000000039a8d7223 */ /* 0x180fe2000001082c */
[-CC-:B------:R-:W-:Y:S01]  /*1ac60*/  FFMA.FTZ R132, R249, R3.reuse, -R44.reuse ;  /* 0x00000003f9847223 */ /* 0x180fe2000001082c */
[-CC-:B------:R-:W-:Y:S03]  /*1ac70*/  FFMA.FTZ R145, R247, R3.reuse, -R44.reuse ;  /* 0x00000003f7917223 */ /* 0x180fe6000001082c */
[----:B------:R-:W-:Y:S01]  /*1ac80*/  MUFU.EX2 R155, R155 ;  /* 0x0000009b009b7308 */ /* 0x000fe20000000800 */
[-CC-:B------:R-:W-:Y:S01]  /*1ac90*/  FFMA.FTZ R140, R201, R3.reuse, -R44.reuse ;  /* 0x00000003c98c7223 */ /* 0x180fe2000001082c */
[----:B------:R-:W4:Y:S01]  /*1aca0*/  LDSM.16.MT88.4 R36, [R41+0x400] ;  /* 0x000400002924783b */ /* 0x000f220000004200 */
[-C--:B------:R-:W-:Y:S01]  /*1acb0*/  FFMA.FTZ R144, R189, R3.reuse, -R44 ;  /* 0x00000003bd907223 */ /* 0x080fe2000001082c */
[----:B------:R-:W-:Y:S01]  /*1acc0*/  FFMA.FTZ R154, R181, R3, -R48 ;  /* 0x00000003b59a7223 */ /* 0x000fe20000010830 */
[----:B------:R-:W-:Y:S05]  /*1acd0*/  FADD.FTZ R152, R128, R152 ;  /* 0x0000009880987221 */ /* 0x000fea0000010000 */
[----:B------:R-:W5:Y:S01]  /*1ace0*/  MUFU.EX2 R106, R106 ;  /* 0x0000006a006a7308 */ /* 0x000f620000000800 */
[C---:B-1----:R-:W-:Y:S01]  /*1acf0*/  FMUL.FTZ R18, R22.reuse, R134 ;  /* 0x0000008616127220 */ /* 0x042fe20000410000 */
        /* <DEDUP_REMOVED lines=9> */
[C---:B--2---:R-:W-:Y:S07]  /*1ad90*/  HMMA.16816.F32.BF16 R4, R24.reuse, R12, R4 ;  /* 0x0000000c1804723c */ /* 0x044fee0000041804 */
[----:B------:R-:W1:Y:S01]  /*1ada0*/  MUFU.EX2 R102, R102 ;  /* 0x0000006600667308 */ /* 0x000e620000000800 */
[C---:B------:R-:W-:Y:S01]  /*1adb0*/  FMUL.FTZ R12, R23.reuse, R136 ;  /* 0x00000088170c7220 */ /* 0x040fe20000410000 */
[----:B------:R-:W-:Y:S01]  /*1adc0*/  FMUL.FTZ R13, R23, R137 ;  /* 0x00000089170d7220 */ /* 0x000fe20000410000 */
[C---:B------:R-:W-:Y:S03]  /*1add0*/  HMMA.16816.F32.BF16 R8, R24.reuse, R14, R8 ;  /* 0x0000000e1808723c */ /* 0x040fe60000041808 */
[C---:B------:R-:W-:Y:S01]  /*1ade0*/  FMUL.FTZ R14, R22.reuse, R138 ;  /* 0x0000008a160e7220 */ /* 0x040fe20000410000 */
[----:B------:R-:W-:Y:S03]  /*1adf0*/  FMUL.FTZ R15, R22, R139 ;  /* 0x0000008b160f7220 */ /* 0x000fe60000410000 */
[----:B------:R-:W2:Y:S01]  /*1ae00*/  MUFU.EX2 R98, R98 ;  /* 0x0000006200627308 */ /* 0x000ea20000000800 */
[-CC-:B------:R-:W-:Y:S01]  /*1ae10*/  FFMA.FTZ R137, R158, R3.reuse, -R44.reuse ;  /* 0x000000039e897223 */ /* 0x180fe2000001082c */
[-CC-:B------:R-:W-:Y:S01]  /*1ae20*/  FFMA.FTZ R136, R207, R3.reuse, -R44.reuse ;  /* 0x00000003cf887223 */ /* 0x180fe2000001082c */
[-C--:B------:R-:W-:Y:S01]  /*1ae30*/  FFMA.FTZ R22, R165, R3.reuse, -R44 ;  /* 0x00000003a5167223 */ /* 0x080fe2000001082c */
[-CC-:B------:R-:W-:Y:S01]  /*1ae40*/  FFMA.FTZ R139, R156, R3.reuse, -R48.reuse ;  /* 0x000000039c8b7223 */ /* 0x180fe20000010830 */
[-CC-:B------:R-:W-:Y:S01]  /*1ae50*/  FFMA.FTZ R134, R245, R3.reuse, -R48.reuse ;  /* 0x00000003f5867223 */ /* 0x180fe20000010830 */
[C---:B---3--:R-:W-:Y:S04]  /*1ae60*/  HMMA.16816.F32.BF16 R12, R24.reuse, R28, R12 ;  /* 0x0000001c180c723c */ /* 0x048fe8000004180c */
[----:B------:R-:W-:Y:S01]  /*1ae70*/  MUFU.EX2 R129, R129 ;  /* 0x0000008100817308 */ /* 0x000fe20000000800 */
[-CC-:B------:R-:W-:Y:S01]  /*1ae80*/  FFMA.FTZ R142, R199, R3.reuse, -R48.reuse ;  /* 0x00000003c78e7223 */ /* 0x180fe20000010830 */
[-CC-:B------:R-:W-:Y:S01]  /*1ae90*/  FFMA.FTZ R135, R160, R3.reuse, -R48.reuse ;  /* 0x00000003a0877223 */ /* 0x180fe20000010830 */
[-CC-:B------:R-:W-:Y:S01]  /*1aea0*/  FFMA.FTZ R147, R239, R3.reuse, -R48.reuse ;  /* 0x00000003ef937223 */ /* 0x180fe20000010830 */
[-CC-:B------:R-:W-:Y:S01]  /*1aeb0*/  FFMA.FTZ R138, R203, R3.reuse, -R48.reuse ;  /* 0x00000003cb8a7223 */ /* 0x180fe20000010830 */
[----:B------:R-:W-:Y:S01]  /*1aec0*/  FFMA.FTZ R146, R187, R3, -R48 ;  /* 0x00000003bb927223 */ /* 0x000fe20000010830 */
[----:B------:R-:W-:Y:S01]  /*1aed0*/  HMMA.16816.F32.BF16 R16, R24, R30, R16 ;  /* 0x0000001e1810723c */ /* 0x000fe20000041810 */
[----:B------:R-:W3:Y:S03]  /*1aee0*/  LDSM.16.MT88.4 R28, [R42+0x5800] ;  /* 0x005800002a1c783b */ /* 0x000ee60000004200 */
[----:B------:R-:W2:Y:S01]  /*1aef0*/  MUFU.EX2 R96, R96 ;  /* 0x0000006000607308 */ /* 0x000ea20000000800 */
[----:B------:R-:W-:Y:S01]  /*1af00*/  F2FP.BF16.F32.PACK_AB R24, R118, R169 ;  /* 0x000000a97618723e */ /* 0x000fe200000010ff */
[----:B------:R-:W-:Y:S01]  /*1af10*/  FADD.FTZ R126, R126, R177 ;  /* 0x000000b17e7e7221 */ /* 0x000fe20000010000 */
[----:B------:R-:W-:Y:S01]  /*1af20*/  F2FP.BF16.F32.PACK_AB R25, R116, R167 ;  /* 0x000000a77419723e */ /* 0x000fe200000010ff */
[----:B------:R-:W-:Y:S01]  /*1af30*/  FADD.FTZ R175, R175, R152 ;  /* 0x00000098afaf7221 */ /* 0x000fe20000010000 */
[----:B------:R-:W-:Y:S01]  /*1af40*/  F2FP.BF16.F32.PACK_AB R26, R112, R163 ;  /* 0x000000a3701a723e */ /* 0x000fe200000010ff */
[----:B------:R-:W-:Y:S01]  /*1af50*/  FADD.FTZ R173, R173, R126 ;  /* 0x0000007eadad7221 */ /* 0x000fe20000010000 */
[----:B------:R-:W-:Y:S03]  /*1af60*/  F2FP.BF16.F32.PACK_AB R27, R110, R161 ;  /* 0x000000a16e1b723e */ /* 0x000fe600000010ff */
[----:B------:R-:W3:Y:S01]  /*1af70*/  MUFU.EX2 R125, R125 ;  /* 0x0000007d007d7308 */ /* 0x000ee20000000800 */
[----:B------:R-:W-:Y:S01]  /*1af80*/  FADD.FTZ R122, R122, R175 ;  /* 0x000000af7a7a7221 */ /* 0x000fe20000010000 */
[----:B------:R-:W-:Y:S03]  /*1af90*/  FADD.FTZ R120, R120, R173 ;  /* 0x000000ad78787221 */ /* 0x000fe60000010000 */
[----:B------:R-:W-:Y:S01]  /*1afa0*/  FADD.FTZ R169, R169, R122 ;  /* 0x0000007aa9a97221 */ /* 0x000fe20000010000 */
[C---:B------:R-:W-:Y:S04]  /*1afb0*/  HMMA.16816.F32.BF16 R4, R24.reuse, R32, R4 ;  /* 0x000000201804723c */ /* 0x040fe80000041804 */
[----:B------:R-:W-:Y:S01]  /*1afc0*/  MUFU.EX2 R123, R123 ;  /* 0x0000007b007b7308 */ /* 0x000fe20000000800 */
[----:B------:R-:W-:Y:S01]  /*1afd0*/  FADD.FTZ R167, R167, R120 ;  /* 0x00000078a7a77221 */ /* 0x000fe20000010000 */
[----:B------:R-:W-:Y:S03]  /*1afe0*/  FADD.FTZ R118, R118, R169 ;  /* 0x000000a976767221 */ /* 0x000fe60000010000 */
[----:B------:R-:W-:Y:S01]  /*1aff0*/  FADD.FTZ R116, R116, R167 ;  /* 0x000000a774747221 */ /* 0x000fe20000010000 */
[C---:B------:R-:W-:Y:S01]  /*1b000*/  HMMA.16816.F32.BF16 R8, R24.reuse, R34, R8 ;  /* 0x000000221808723c */ /* 0x040fe20000041808 */
[----:B------:R-:W3:Y:S03]  /*1b010*/  LDSM.16.MT88.4 R32, [R41+0x800] ;  /* 0x000800002920783b */ /* 0x000ee60000004200 */
[----:B------:R-:W3:Y:S01]  /*1b020*/  MUFU.EX2 R92, R92 ;  /* 0x0000005c005c7308 */ /* 0x000ee20000000800 */
[----:B------:R-:W-:Y:S01]  /*1b030*/  FADD.FTZ R161, R161, R116 ;  /* 0x00000074a1a17221 */ /* 0x000fe20000010000 */
[----:B------:R-:W-:Y:S02]  /*1b040*/  FADD.FTZ R163, R163, R118 ;  /* 0x00000076a3a37221 */ /* 0x000fe40000010000 */
[C---:B----4-:R-:W-:Y:S06]  /*1b050*/  HMMA.16816.F32.BF16 R12, R24.reuse, R36, R12 ;  /* 0x00000024180c723c */ /* 0x050fec000004180c */
[----:B------:R-:W-:Y:S01]  /*1b060*/  MUFU.EX2 R117, R117 ;  /* 0x0000007500757308 */ /* 0x000fe20000000800 */
[----:B------:R-:W-:Y:S01]  /*1b070*/  FADD.FTZ R112, R112, R163 ;  /* 0x000000a370707221 */ /* 0x000fe20000010000 */
[----:B------:R-:W-:Y:S01]  /*1b080*/  HMMA.16816.F32.BF16 R16, R24, R38, R16 ;  /* 0x000000261810723c */ /* 0x000fe20000041810 */
[----:B------:R-:W4:Y:S07]  /*1b090*/  LDSM.16.MT88.4 R36, [R42+0x5c00] ;  /* 0x005c00002a24783b */ /* 0x000f2e0000004200 */
[----:B------:R-:W4:Y:S01]  /*1b0a0*/  MUFU.EX2 R90, R90 ;  /* 0x0000005a005a7308 */ /* 0x000f220000000800 */
[----:B-----5:R-:W-:Y:S01]  /*1b0b0*/  F2FP.BF16.F32.PACK_AB R24, R106, R155 ;  /* 0x0000009b6a18723e */ /* 0x020fe200000010ff */
[----:B------:R-:W-:Y:S01]  /*1b0c0*/  FADD.FTZ R155, R155, R112 ;  /* 0x000000709b9b7221 */ /* 0x000fe20000010000 */
[----:B-1----:R-:W-:Y:S02]  /*1b0d0*/  F2FP.BF16.F32.PACK_AB R25, R102, R153 ;  /* 0x000000996619723e */ /* 0x002fe400000010ff */
[----:B--2---:R-:W-:Y:S01]  /*1b0e0*/  F2FP.BF16.F32.PACK_AB R26, R98, R131 ;  /* 0x00000083621a723e */ /* 0x004fe200000010ff */
[----:B------:R-:W-:Y:S01]  /*1b0f0*/  FADD.FTZ R106, R106, R155 ;  /* 0x0000009b6a6a7221 */ /* 0x000fe20000010000 */
[----:B------:R-:W-:Y:S03]  /*1b100*/  F2FP.BF16.F32.PACK_AB R27, R96, R129 ;  /* 0x00000081601b723e */ /* 0x000fe600000010ff */
[----:B------:R-:W-:Y:S01]  /*1b110*/  MUFU.EX2 R115, R115 ;  /* 0x0000007300737308 */ /* 0x000fe20000000800 */
[----:B------:R-:W-:Y:S03]  /*1b120*/  FADD.FTZ R131, R131, R106 ;  /* 0x0000006a83837221 */ /* 0x000fe60000010000 */
[C---:B---3--:R-:W-:Y:S06]  /*1b130*/  HMMA.16816.F32.BF16 R4, R24.reuse, R28, R4 ;  /* 0x0000001c1804723c */ /* 0x048fec0000041804 */
[----:B------:R-:W1:Y:S01]  /*1b140*/  MUFU.EX2 R88, R88 ;  /* 0x0000005800587308 */ /* 0x000e620000000800 */
[----:B------:R-:W-:Y:S01]  /*1b150*/  FADD.FTZ R98, R98, R131 ;  /* 0x0000008362627221 */ /* 0x000fe20000010000 */
[C---:B------:R-:W-:Y:S01]  /*1b160*/  HMMA.16816.F32.BF16 R8, R24.reuse, R30, R8 ;  /* 0x0000001e1808723c */ /* 0x040fe20000041808 */
[----:B------:R-:W2:Y:S07]  /*1b170*/  LDSM.16.MT88.4 R28, [R41+0xc00] ;  /* 0x000c0000291c783b */ /* 0x000eae0000004200 */
[----:B------:R-:W-:Y:S01]  /*1b180*/  MUFU.EX2 R107, R107 ;  /* 0x0000006b006b7308 */ /* 0x000fe20000000800 */
[C---:B------:R-:W-:Y:S09]  /*1b190*/  HMMA.16816.F32.BF16 R12, R24.reuse, R32, R12 ;  /* 0x00000020180c723c */ /* 0x040ff2000004180c */
[----:B------:R-:W3:Y:S01]  /*1b1a0*/  MUFU.EX2 R82, R82 ;  /* 0x0000005200527308 */ /* 0x000ee20000000800 */
[----:B------:R-:W-:Y:S01]  /*1b1b0*/  HMMA.16816.F32.BF16 R16, R24, R34, R16 ;  /* 0x000000221810723c */ /* 0x000fe20000041810 */
[----:B------:R-:W5:Y:S08]  /*1b1c0*/  LDSM.16.MT88.4 R32, [R42+0x6000] ;  /* 0x006000002a20783b */ /* 0x000f700000004200 */
[----:B------:R-:W-:Y:S01]  /*1b1d0*/  MUFU.EX2 R105, R105 ;  /* 0x0000006900697308 */ /* 0x000fe20000000800 */
[----:B------:R-:W-:Y:S01]  /*1b1e0*/  F2FP.BF16.F32.PACK_AB R24, R94, R125 ;  /* 0x0000007d5e18723e */ /* 0x000fe200000010ff */
[----:B------:R-:W-:Y:S01]  /*1b1f0*/  FADD.FTZ R125, R125, R98 ;  /* 0x000000627d7d7221 */ /* 0x000fe20000010000 */
[----:B------:R-:W-:Y:S02]  /*1b200*/  F2FP.BF16.F32.PACK_AB R25, R92, R123 ;  /* 0x0000007b5c19723e */ /* 0x000fe400000010ff */
[----:B----4-:R-:W-:Y:S01]  /*1b210*/  F2FP.BF16.F32.PACK_AB R26, R90, R117 ;  /* 0x000000755a1a723e */ /* 0x010fe200000010ff */
[----:B------:R-:W-:Y:S01]  /*1b220*/  FADD.FTZ R94, R94, R125 ;  /* 0x0000007d5e5e7221 */ /* 0x000fe20000010000 */
[----:B-1----:R-:W-:Y:S03]  /*1b230*/  F2FP.BF16.F32.PACK_AB R27, R88, R115 ;  /* 0x00000073581b723e */ /* 0x002fe600000010ff */
[----:B------:R-:W1:Y:S01]  /*1b240*/  MUFU.EX2 R80, R80 ;  /* 0x0000005000507308 */ /* 0x000e620000000800 */
[----:B------:R-:W-:Y:S03]  /*1b250*/  FADD.FTZ R117, R117, R94 ;  /* 0x0000005e75757221 */ /* 0x000fe60000010000 */
[C---:B------:R-:W-:Y:S06]  /*1b260*/  HMMA.16816.F32.BF16 R4, R24.reuse, R36, R4 ;  /* 0x000000241804723c */ /* 0x040fec0000041804 */
[----:B------:R-:W-:Y:S01]  /*1b270*/  MUFU.EX2 R101, R101 ;  /* 0x0000006500657308 */ /* 0x000fe20000000800 */
[----:B------:R-:W-:Y:S01]  /*1b280*/  FADD.FTZ R90, R90, R117 ;  /* 0x000000755a5a7221 */ /* 0x000fe20000010000 */
[C---:B------:R-:W-:Y:S01]  /*1b290*/  HMMA.16816.F32.BF16 R8, R24.reuse, R38, R8 ;  /* 0x000000261808723c */ /* 0x040fe20000041808 */
[----:B------:R-:W4:Y:S07]  /*1b2a0*/  LDSM.16.MT88.4 R36, [R41+0x1000] ;  /* 0x001000002924783b */ /* 0x000f2e0000004200 */
[----:B------:R-:W5:Y:S01]  /*1b2b0*/  MUFU.EX2 R78, R78 ;  /* 0x0000004e004e7308 */ /* 0x000f620000000800 */
[C---:B--2---:R-:W-:Y:S09]  /*1b2c0*/  HMMA.16816.F32.BF16 R12, R24.reuse, R28, R12 ;  /* 0x0000001c180c723c */ /* 0x044ff2000004180c */
[----:B------:R-:W-:Y:S01]  /*1b2d0*/  MUFU.EX2 R99, R99 ;  /* 0x0000006300637308 */ /* 0x000fe20000000800 */
[----:B------:R-:W-:Y:S01]  /*1b2e0*/  HMMA.16816.F32.BF16 R16, R24, R30, R16 ;  /* 0x0000001e1810723c */ /* 0x000fe20000041810 */
[----:B------:R-:W2:Y:S08]  /*1b2f0*/  LDSM.16.MT88.4 R28, [R42+0x6400] ;  /* 0x006400002a1c783b */ /* 0x000eb00000004200 */
[----:B------:R-:W4:Y:S01]  /*1b300*/  MUFU.EX2 R76, R76 ;  /* 0x0000004c004c7308 */ /* 0x000f220000000800 */
[----:B---3--:R-:W-:Y:S01]  /*1b310*/  F2FP.BF16.F32.PACK_AB R24, R82, R107 ;  /* 0x0000006b5218723e */ /* 0x008fe200000010ff */
[----:B------:R-:W-:Y:S01]  /*1b320*/  FADD.FTZ R107, R107, R90 ;  /* 0x0000005a6b6b7221 */ /* 0x000fe20000010000 */
[----:B-1----:R-:W-:Y:S02]  /*1b330*/  F2FP.BF16.F32.PACK_AB R25, R80, R105 ;  /* 0x000000695019723e */ /* 0x002fe400000010ff */
[----:B-----5:R-:W-:Y:S01]  /*1b340*/  F2FP.BF16.F32.PACK_AB R26, R78, R101 ;  /* 0x000000654e1a723e */ /* 0x020fe200000010ff */
[----:B------:R-:W-:Y:S04]  /*1b350*/  FADD.FTZ R82, R82, R107 ;  /* 0x0000006b52527221 */ /* 0x000fe80000010000 */
[----:B------:R-:W-:Y:S01]  /*1b360*/  MUFU.EX2 R95, R95 ;  /* 0x0000005f005f7308 */ /* 0x000fe20000000800 */
[----:B------:R-:W-:Y:S04]  /*1b370*/  FADD.FTZ R101, R101, R82 ;  /* 0x0000005265657221 */ /* 0x000fe80000010000 */
[----:B------:R-:W-:Y:S05]  /*1b380*/  FADD.FTZ R78, R78, R101 ;  /* 0x000000654e4e7221 */ /* 0x000fea0000010000 */
[----:B------:R-:W1:Y:S01]  /*1b390*/  MUFU.EX2 R72, R72 ;  /* 0x0000004800487308 */ /* 0x000e620000000800 */
[----:B----4-:R-:W-:Y:S09]  /*1b3a0*/  F2FP.BF16.F32.PACK_AB R27, R76, R99 ;  /* 0x000000634c1b723e */ /* 0x010ff200000010ff */
[----:B------:R-:W-:Y:S01]  /*1b3b0*/  MUFU.EX2 R93, R93 ;  /* 0x0000005d005d7308 */ /* 0x000fe20000000800 */
[C---:B------:R-:W-:Y:S09]  /*1b3c0*/  HMMA.16816.F32.BF16 R4, R24.reuse, R32, R4 ;  /* 0x000000201804723c */ /* 0x040ff20000041804 */
[----:B------:R-:W3:Y:S01]  /*1b3d0*/  MUFU.EX2 R70, R70 ;  /* 0x0000004600467308 */ /* 0x000ee20000000800 */
[C---:B------:R-:W-:Y:S01]  /*1b3e0*/  HMMA.16816.F32.BF16 R8, R24.reuse, R34, R8 ;  /* 0x000000221808723c */ /* 0x040fe20000041808 */
[----:B------:R-:W4:Y:S08]  /*1b3f0*/  LDSM.16.MT88.4 R32, [R41+0x1400] ;  /* 0x001400002920783b */ /* 0x000f300000004200 */
[----:B------:R-:W-:Y:S01]  /*1b400*/  MUFU.EX2 R87, R87 ;  /* 0x0000005700577308 */ /* 0x000fe20000000800 */
[C---:B------:R-:W-:Y:S09]  /*1b410*/  HMMA.16816.F32.BF16 R12, R24.reuse, R36, R12 ;  /* 0x00000024180c723c */ /* 0x040ff2000004180c */
        /* <DEDUP_REMOVED lines=49> */
[----:B-1----:R-:W-:Y:S01]  /*1b730*/  F2FP.BF16.F32.PACK_AB R25, R52, R73 ;  /* 0x000000493419723e */ /* 0x002fe200000010ff */
[----:B------:R-:W-:Y:S03]  /*1b740*/  FFMA.FTZ R56, R49, R3, -R48 ;  /* 0x0000000331387223 */ /* 0x000fe60000010830 */
[----:B------:R-:W-:Y:S01]  /*1b750*/  MUFU.EX2 R64, R64 ;  /* 0x0000004000407308 */ /* 0x000fe20000000800 */
[----:B------:R-:W-:Y:S09]  /*1b760*/  FADD.FTZ R50, R50, R65 ;  /* 0x0000004132327221 */ /* 0x000ff20000010000 */
[----:B------:R-:W1:Y:S01]  /*1b770*/  MUFU.EX2 R89, R89 ;  /* 0x0000005900597308 */ /* 0x000e620000000800 */
[----:B--2---:R-:W-:Y:S01]  /*1b780*/  F2FP.BF16.F32.PACK_AB R26, R58, R75 ;  /* 0x0000004b3a1a723e */ /* 0x004fe200000010ff */
        /* <DEDUP_REMOVED lines=146> */
[----:B------:R-:W-:Y:S01]  /*1c0b0*/  FADD.FTZ R136, R151, R136 ;  /* 0x0000008897887221 */ /* 0x000fe20000010000 */
[----:B------:R-:W-:Y:S04]  /*1c0c0*/  IMAD.MOV.U32 R151, RZ, RZ, R0 ;  /* 0x000000ffff977224 */ /* 0x000fe800078e0000 */
        /* <DEDUP_REMOVED lines=27> */
[----:B------:R1:W-:Y:S02]  /*1c280*/  LDSM.16.MT88.4 R140, [R42+0x8c00] ;  /* 0x008c00002a8c783b */ /* 0x0003e40000004200 */
[----:B------:R-:W-:Y:S04]  /*1c290*/  FADD.FTZ R146, R146, R195 ;  /* 0x000000c392927221 */ /* 0x000fe80000010000 */
[----:B------:R-:W-:Y:S01]  /*1c2a0*/  MUFU.EX2 R54, R63 ;  /* 0x0000003f00367308 */ /* 0x000fe20000000800 */
[C---:B-----5:R-:W-:Y:S03]  /*1c2b0*/  HMMA.16816.F32.BF16 R4, R24.reuse, R32, R4 ;  /* 0x000000201804723c */ /* 0x060fe60000041804 */
[----:B------:R-:W-:Y:S06]  /*1c2c0*/  FADD.FTZ R185, R185, R146 ;  /* 0x00000092b9b97221 */ /* 0x000fec0000010000 */
[----:B------:R-:W5:Y:S01]  /*1c2d0*/  MUFU.EX2 R61, R61 ;  /* 0x0000003d003d7308 */ /* 0x000f620000000800 */
[C---:B------:R-:W-:Y:S01]  /*1c2e0*/  HMMA.16816.F32.BF16 R8, R24.reuse, R34, R8 ;  /* 0x000000221808723c */ /* 0x040fe20000041808 */
[----:B------:R-:W2:Y:S02]  /*1c2f0*/  LDSM.16.MT88.4 R32, [R41+0x3800] ;  /* 0x003800002920783b */ /* 0x000ea40000004200 */
[----:B------:R-:W-:Y:S06]  /*1c300*/  FADD.FTZ R154, R154, R185 ;  /* 0x000000b99a9a7221 */ /* 0x000fec0000010000 */
[----:B------:R-:W-:Y:S01]  /*1c310*/  MUFU.EX2 R50, R59 ;  /* 0x0000003b00327308 */ /* 0x000fe20000000800 */
[C---:B----4-:R-:W-:Y:S03]  /*1c320*/  HMMA.16816.F32.BF16 R12, R24.reuse, R36, R12 ;  /* 0x00000024180c723c */ /* 0x050fe6000004180c */
[----:B-1----:R-:W-:Y:S01]  /*1c330*/  FADD.FTZ R42, R22, R179 ;  /* 0x000000b3162a7221 */ /* 0x002fe20000010000 */
[-CC-:B------:R-:W-:Y:S01]  /*1c340*/  FFMA.FTZ R36, R43, R3.reuse, -R48.reuse ;  /* 0x000000032b247223 */ /* 0x180fe20000010830 */
[-C--:B------:R-:W-:Y:S01]  /*1c350*/  FFMA.FTZ R48, R46, R3.reuse, -R48 ;  /* 0x000000032e307223 */ /* 0x080fe20000010830 */
[----:B------:R-:W-:Y:S03]  /*1c360*/  FADD.FTZ R171, R171, R154 ;  /* 0x0000009aabab7221 */ /* 0x000fe60000010000 */
[----:B------:R-:W1:Y:S01]  /*1c370*/  MUFU.EX2 R57, R57 ;  /* 0x0000003900397308 */ /* 0x000e620000000800 */
[----:B------:R-:W-:Y:S03]  /*1c380*/  HMMA.16816.F32.BF16 R16, R24, R38, R16 ;  /* 0x000000261810723c */ /* 0x000fe60000041810 */
[-CC-:B------:R-:W-:Y:S01]  /*1c390*/  FFMA.FTZ R38, R21, R3.reuse, -R44.reuse ;  /* 0x0000000315267223 */ /* 0x180fe2000001082c */
[----:B------:R-:W-:Y:S01]  /*1c3a0*/  FFMA.FTZ R44, R20, R3, -R44 ;  /* 0x00000003142c7223 */ /* 0x000fe2000001082c */
[----:B---3--:R-:W-:Y:S01]  /*1c3b0*/  F2FP.BF16.F32.PACK_AB R24, R67, R66 ;  /* 0x000000424318723e */ /* 0x008fe200000010ff */
[----:B------:R-:W3:Y:S03]  /*1c3c0*/  LDSM.16.MT88.4 R20, [R41+0x3c00] ;  /* 0x003c00002914783b */ /* 0x000ee60000004200 */
[----:B------:R-:W-:Y:S01]  /*1c3d0*/  MUFU.EX2 R52, R55 ;  /* 0x0000003700347308 */ /* 0x000fe20000000800 */
[----:B------:R-:W-:Y:S01]  /*1c3e0*/  FADD.FTZ R159, R159, R42 ;  /* 0x0000002a9f9f7221 */ /* 0x000fe20000010000 */
[----:B-----5:R-:W-:Y:S01]  /*1c3f0*/  F2FP.BF16.F32.PACK_AB R25, R61, R54 ;  /* 0x000000363d19723e */ /* 0x020fe200000010ff */
[----:B------:R-:W-:Y:S02]  /*1c400*/  FADD.FTZ R110, R110, R171 ;  /* 0x000000ab6e6e7221 */ /* 0x000fe40000010000 */
[----:B------:R-:W-:Y:S02]  /*1c410*/  FADD.FTZ R96, R96, R159 ;  /* 0x0000009f60607221 */ /* 0x000fe40000010000 */
[----:B------:R-:W-:Y:S03]  /*1c420*/  FADD.FTZ R127, R127, R110 ;  /* 0x0000006e7f7f7221 */ /* 0x000fe60000010000 */
[----:B------:R-:W4:Y:S01]  /*1c430*/  MUFU.EX2 R53, R53 ;  /* 0x0000003500357308 */ /* 0x000f220000000800 */
        /* <DEDUP_REMOVED lines=12> */
[----:B------:R-:W-:Y:S04]  /*1c500*/  FADD.FTZ R61, R61, R54 ;  /* 0x000000363d3d7221 */ /* 0x000fe80000010000 */
[----:B------:R-:W-:Y:S02]  /*1c510*/  FADD.FTZ R52, R52, R61 ;  /* 0x0000003d34347221 */ /* 0x000fe40000010000 */
[C---:B--2---:R-:W-:Y:S02]  /*1c520*/  HMMA.16816.F32.BF16 R4, R24.reuse, R28, R4 ;  /* 0x0000001c1804723c */ /* 0x044fe40000041804 */
[----:B------:R-:W-:Y:S01]  /*1c530*/  MUFU.EX2 R47, R47 ;  /* 0x0000002f002f7308 */ /* 0x000fe20000000800 */
[----:B------:R-:W-:Y:S05]  /*1c540*/  FADD.FTZ R52, R53, R52 ;  /* 0x0000003435347221 */ /* 0x000fea0000010000 */
[C---:B------:R-:W-:Y:S04]  /*1c550*/  HMMA.16816.F32.BF16 R8, R24.reuse, R30, R8 ;  /* 0x0000001e1808723c */ /* 0x040fe80000041808 */
[----:B------:R-:W2:Y:S01]  /*1c560*/  MUFU.EX2 R58, R58 ;  /* 0x0000003a003a7308 */ /* 0x000ea20000000800 */
[----:B-1----:R-:W-:Y:S03]  /*1c570*/  F2FP.BF16.F32.PACK_AB R132, R56, R51 ;  /* 0x000000333884723e */ /* 0x002fe600000010ff */
[C---:B------:R-:W-:Y:S06]  /*1c580*/  HMMA.16816.F32.BF16 R12, R24.reuse, R32, R12 ;  /* 0x00000020180c723c */ /* 0x040fec000004180c */
[----:B------:R-:W-:Y:S02]  /*1c590*/  MUFU.EX2 R36, R36 ;  /* 0x0000002400247308 */ /* 0x000fe40000000800 */
[----:B------:R-:W-:Y:S08]  /*1c5a0*/  HMMA.16816.F32.BF16 R16, R24, R34, R16 ;  /* 0x000000221810723c */ /* 0x000ff00000041810 */
[----:B------:R-:W1:Y:S01]  /*1c5b0*/  MUFU.EX2 R37, R48 ;  /* 0x0000003000257308 */ /* 0x000e620000000800 */
[C---:B--2---:R-:W-:Y:S01]  /*1c5c0*/  F2FP.BF16.F32.PACK_AB R133, R58.reuse, R47 ;  /* 0x0000002f3a85723e */ /* 0x044fe200000010ff */
[----:B------:R-:W-:Y:S04]  /*1c5d0*/  FADD.FTZ R47, R47, R52 ;  /* 0x000000342f2f7221 */ /* 0x000fe80000010000 */
[----:B------:R-:W-:Y:S04]  /*1c5e0*/  FADD.FTZ R47, R58, R47 ;  /* 0x0000002f3a2f7221 */ /* 0x000fe80000010000 */
[----:B------:R-:W-:Y:S10]  /*1c5f0*/  MUFU.EX2 R28, R38 ;  /* 0x00000026001c7308 */ /* 0x000ff40000000800 */
[----:B------:R-:W2:Y:S01]  /*1c600*/  MUFU.EX2 R241, R44 ;  /* 0x0000002c00f17308 */ /* 0x000ea20000000800 */
[----:B-1----:R-:W-:Y:S02]  /*1c610*/  F2FP.BF16.F32.PACK_AB R134, R37, R36 ;  /* 0x000000242586723e */ /* 0x002fe400000010ff */
        /* <DEDUP_REMOVED lines=8> */
[C---:B---3--:R-:W-:Y:S03]  /*1c6a0*/  HMMA.16816.F32.BF16 R136, R132.reuse, R20, R12 ;  /* 0x000000148488723c */ /* 0x048fe6000004180c */
[----:B------:R-:W-:Y:S04]  /*1c6b0*/  FADD.FTZ R3, R56, R3 ;  /* 0x0000000338037221 */ /* 0x000fe80000010000 */
[----:B------:R-:W-:Y:S01]  /*1c6c0*/  FADD.FTZ R36, R36, R3 ;  /* 0x0000000324247221 */ /* 0x000fe20000010000 */
[----:B------:R-:W-:Y:S03]  /*1c6d0*/  HMMA.16816.F32.BF16 R132, R132, R22, R16 ;  /* 0x000000168484723c */ /* 0x000fe60000041810 */
[----:B------:R-:W-:Y:S05]  /*1c6e0*/  FADD.FTZ R240, R37, R36 ;  /* 0x0000002425f07221 */ /* 0x000fea0000010000 */
[----:B------:R-:W-:Y:S01]  /*1c6f0*/  @!UPT UIADD3 URZ, UPT, UPT, URZ, URZ, URZ ;  /* 0x000000fffffff290 */ /* 0x000fe2000fffe0ff */
[----:B------:R-:W-:Y:S11]  /*1c700*/  @P0 BRA `(.L_x_5187) ;  /* 0xffffff9800780947 */ /* 0x000ff6000383ffff */
.L_x_5180:
        /* <DEDUP_REMOVED lines=10> */
.L_x_5195:
[----:B------:R-:W-:Y:S01]  /*1c7b0*/  FSETP.NE.FTZ.AND P1, PT, R11, RZ, PT ;  /* 0x000000ff0b00720b */ /* 0x000fe20003f35000 */
[----:B----4-:R-:W-:Y:S01]  /*1c7c0*/  FADD.FTZ R8, R9, R10 ;  /* 0x0000000a09087221 */ /* 0x010fe20000010000 */
[----:B------:R-:W2:Y:S01]  /*1c7d0*/  S2R R3, SR_TID.X ;  /* 0x0000000000037919 */ /* 0x000ea20000002100 */
[----:B------:R-:W4:Y:S01]  /*1c7e0*/  MUFU.RCP R7, R11 ;  /* 0x0000000b00077308 */ /* 0x000f220000001000 */
[----:B------:R-:W-:Y:S01]  /*1c7f0*/  MOV R20, 0xff800000 ;  /* 0xff80000000147802 */ /* 0x000fe20000000f00 */
[----:B------:R-:W-:Y:S05]  /*1c800*/  WARPSYNC.ALL ;  /* 0x0000000000007948 */ /* 0x000fea0003800000 */
[----:B------:R-:W-:Y:S01]  /*1c810*/  FSETP.NE.FTZ.AND P0, PT, R8, RZ, PT ;  /* 0x000000ff0800720b */ /* 0x000fe20003f15000 */
[----:B------:R-:W1:Y:S01]  /*1c820*/  MUFU.RCP R4, R8 ;  /* 0x0000000800047308 */ /* 0x000e620000001000 */
[----:B------:R-:W-:-:S07]  /*1c830*/  LOP3.LUT R210, R243, 0x3e00, R210, 0xf8, !PT ;  /* 0x00003e00f3d27812 */ /* 0x000fce00078ef8d2 */
[----:B------:R-:W3:Y:S01]  /*1c840*/  @P1 MUFU.LG2 R6, R11 ;  /* 0x0000000b00061308 */ /* 0x000ee20000000c00 */
[----:B----4-:R-:W-:-:S05]  /*1c850*/  FSEL R7, R7, 1, P1 ;  /* 0x3f80000007077808 */ /* 0x010fca0000800000 */
        /* <DEDUP_REMOVED lines=8> */
[----:B-1----:R-:W-:Y:S02]  /*1c8e0*/  FSEL R4, R4, 1, P0 ;  /* 0x3f80000004047808 */ /* 0x002fe40000000000 */
[----:B--2---:R-:W-:Y:S01]  /*1c8f0*/  SHF.L.U32 R7, R3, 0x3, RZ ;  /* 0x0000000303077819 */ /* 0x004fe200000006ff */
[----:B---3--:R-:W-:-:S02]  /*1c900*/  @P1 FMUL.FTZ R6, R6, 0.69314718246459960938 ;  /* 0x3f31721806061820 */ /* 0x008fc40000410000 */
[----:B------:R-:W-:Y:S01]  /*1c910*/  FMUL.FTZ R146, R4, R146 ;  /* 0x0000009204927220 */ /* 0x000fe20000410000 */
[----:B------:R-:W-:Y:S01]  /*1c920*/  LOP3.LUT R9, R210, 0x20, R7, 0xf8, !PT ;  /* 0x00000020d2097812 */ /* 0x000fe200078ef807 */
[----:B-----5:R-:W-:Y:S01]  /*1c930*/  @P1 FFMA.FTZ R20, R5, R2, R6 ;  /* 0x0000000205141223 */ /* 0x020fe20000010006 */
[----:B------:R-:W-:Y:S01]  /*1c940*/  MOV R2, 0xff800000 ;  /* 0xff80000000027802 */ /* 0x000fe20000000f00 */
[----:B------:R-:W1:Y:S01]  /*1c950*/  @P0 MUFU.LG2 R6, R8 ;  /* 0x0000000800060308 */ /* 0x000e620000000c00 */
        /* <DEDUP_REMOVED lines=8> */
[----:B-1----:R-:W-:-:S04]  /*1c9e0*/  @P0 FMUL.FTZ R6, R6, 0.69314718246459960938 ;  /* 0x3f31721806060820 */ /* 0x002fc80000410000 */
[----:B------:R-:W-:Y:S01]  /*1c9f0*/  @P0 FFMA.FTZ R2, R5, R0, R6 ;  /* 0x0000000005020223 */ /* 0x000fe20000010006 */
[----:B------:R-:W-:Y:S01]  /*1ca00*/  SHF.R.U32.HI R0, RZ, 0x2, R3 ;  /* 0x00000002ff007819 */ /* 0x000fe20000011603 */
        /* <DEDUP_REMOVED lines=8> */
[----:B------:R1:W-:Y:S01]  /*1ca90*/  STS.64 [R9], R144 ;  /* 0x0000009009007388 */ /* 0x0003e20000000a00 */
        /* <DEDUP_REMOVED lines=9> */
[----:B------:R-:W2:Y:S04]  /*1cb30*/  LD.E.64 R22, desc[UR4][R148.64+0xb0] ;  /* 0x0000b00494167980 */ /* 0x000ea8000c101b00 */
[----:B------:R-:W3:Y:S04]  /*1cb40*/  LD.E R16, desc[UR4][R148.64+0x60] ;  /* 0x0000600494107980 */ /* 0x000ee8000c101900 */
[----:B------:R-:W4:Y:S04]  /*1cb50*/  LD.E R21, desc[UR4][R148.64+0xcc] ;  /* 0x0000cc0494157980 */ /* 0x000f28000c101900 */
[----:B------:R-:W4:Y:S01]  /*1cb60*/  LD.E.64 R26, desc[UR4][R148.64+0x78] ;  /* 0x00007804941a7980 */ /* 0x000f22000c101b00 */
[----:B------:R-:W2:Y:S01]  /*1cb70*/  S2R R17, SR_CTAID.Y ;  /* 0x0000000000117919 */ /* 0x000ea20000002600 */
[----:B------:R-:W-:-:S02]  /*1cb80*/  IMAD.SHL.U32 R24, R3, 0x4, RZ ;  /* 0x0000000403187824 */ /* 0x000fc400078e00ff */
[----:B------:R1:W5:Y:S01]  /*1cb90*/  LD.E.64 R28, desc[UR4][R148.64+0xa8] ;  /* 0x0000a804941c7980 */ /* 0x000362000c101b00 */
[----:B------:R-:W-:Y:S02]  /*1cba0*/  IMAD.SHL.U32 R221, R221, 0x40, RZ ;  /* 0x00000040dddd7824 */ /* 0x000fe400078e00ff */
[----:B------:R-:W-:Y:S01]  /*1cbb0*/  LOP3.LUT R31, R24, 0xd8, RZ, 0xc0, !PT ;  /* 0x000000d8181f7812 */ /* 0x000fe200078ec0ff */
[----:B------:R-:W-:Y:S01]  /*1cbc0*/  BSSY.RECONVERGENT B0, `(.L_x_5189) ;  /* 0x0000029000007945 */ /* 0x000fe20003800200 */
[----:B------:R-:W-:Y:S01]  /*1cbd0*/  BAR.SYNC.DEFER_BLOCKING 0x0 ;  /* 0x0000000000007b1d */ /* 0x000fe20000010000 */
[----:B------:R-:W-:Y:S02]  /*1cbe0*/  LOP3.LUT P1, RZ, R3, 0x3, RZ, 0xc0, !PT ;  /* 0x0000000303ff7812 */ /* 0x000fe4000782c0ff */
[----:B------:R-:W-:Y:S02]  /*1cbf0*/  LOP3.LUT R31, R31, 0x18, R40, 0x78, !PT ;  /* 0x000000181f1f7812 */ /* 0x000fe400078e7828 */
[----:B------:R-:W-:-:S02]  /*1cc00*/  SHF.R.U32.HI R3, RZ, 0x3, R3 ;  /* 0x00000003ff037819 */ /* 0x000fc40000011603 */
[----:B------:R-:W-:-:S03]  /*1cc10*/  LOP3.LUT R31, R31, 0xf24, R24, 0xf8, !PT ;  /* 0x00000f241f1f7812 */ /* 0x000fc600078ef818 */
[----:B------:R-:W-:Y:S01]  /*1cc20*/  VIADD R25, R3, 0x10 ;  /* 0x0000001003197836 */ /* 0x000fe20000000000 */
[----:B------:R-:W-:-:S05]  /*1cc30*/  LEA R31, R31, UR6, 0x2 ;  /* 0x000000061f1f7c11 */ /* 0x000fca000f8e10ff */
[----:B------:R1:W1:Y:S04]  /*1cc40*/  LDS.128 R12, [R31] ;  /* 0x000000001f0c7984 */ /* 0x0002680000000c00 */
[----:B------:R1:W1:Y:S04]  /*1cc50*/  LDS.128 R8, [R31+0x800] ;  /* 0x000800001f087984 */ /* 0x0002680000000c00 */
[----:B------:R1:W1:Y:S01]  /*1cc60*/  LDS.128 R4, [R31+0x1000] ;  /* 0x001000001f047984 */ /* 0x0002620000000c00 */
[----:B--2---:R-:W-:-:S04]  /*1cc70*/  IMAD R17, R22, R17, UR13 ;  /* 0x0000000d16117e24 */ /* 0x004fc8000f8e0211 */
[----:B---3--:R-:W-:Y:S02]  /*1cc80*/  IMAD R22, R17, R16, UR11 ;  /* 0x0000000b11167e24 */ /* 0x008fe4000f8e0210 */
[----:B------:R2:W3:Y:S02]  /*1cc90*/  LDS.128 R16, [R31+0x1800] ;  /* 0x001800001f107984 */ /* 0x0004e40000000c00 */
[--C-:B------:R-:W-:Y:S01]  /*1cca0*/  IMAD R22, R23, R22, R221.reuse ;  /* 0x0000001617167224 */ /* 0x100fe200078e02dd */
[----:B------:R-:W-:Y:S01]  /*1ccb0*/  LOP3.LUT R23, R24, 0xffc, RZ, 0xc0, !PT ;  /* 0x00000ffc18177812 */ /* 0x000fe200078ec0ff */
[----:B------:R-:W-:Y:S02]  /*1ccc0*/  IMAD.IADD R24, R224, 0x1, -R221 ;  /* 0x00000001e0187824 */ /* 0x000fe400078e0add */
[----:B----4-:R-:W-:Y:S02]  /*1ccd0*/  IMAD R30, R22, R21, RZ ;  /* 0x00000015161e7224 */ /* 0x010fe400078e02ff */
[C---:B------:R-:W-:Y:S01]  /*1cce0*/  VIADD R21, R3.reuse, 0x20 ;  /* 0x0000002003157836 */ /* 0x040fe20000000000 */
[C---:B------:R-:W-:Y:S01]  /*1ccf0*/  ISETP.GE.AND P6, PT, R3.reuse, R24, PT ;  /* 0x000000180300720c */ /* 0x040fe20003fc6270 */
[----:B------:R-:W-:Y:S01]  /*1cd00*/  VIADD R3, R3, 0x30 ;  /* 0x0000003003037836 */ /* 0x000fe20000000000 */
[----:B------:R-:W-:-:S02]  /*1cd10*/  IADD3 R23, P0, PT, R30, R23, RZ ;  /* 0x000000171e177210 */ /* 0x000fc40007f1e0ff */
[-C--:B------:R-:W-:Y:S02]  /*1cd20*/  ISETP.GE.AND P5, PT, R25, R24.reuse, PT ;  /* 0x000000181900720c */ /* 0x080fe40003fa6270 */
[-C--:B------:R-:W-:Y:S02]  /*1cd30*/  ISETP.GE.AND P4, PT, R21, R24.reuse, PT ;  /* 0x000000181500720c */ /* 0x080fe40003f86270 */
[----:B------:R-:W-:Y:S02]  /*1cd40*/  ISETP.GE.AND P3, PT, R3, R24, PT ;  /* 0x000000180300720c */ /* 0x000fe40003f66270 */
[----:B------:R-:W-:Y:S02]  /*1cd50*/  LEA.HI.X.SX32 R30, R30, RZ, 0x1, P0 ;  /* 0x000000ff1e1e7211 */ /* 0x000fe400000f0eff */
[----:B------:R-:W-:Y:S02]  /*1cd60*/  LEA R24, P0, R23, R26, 0x2 ;  /* 0x0000001a17187211 */ /* 0x000fe400078010ff */
[----:B------:R-:W-:-:S02]  /*1cd70*/  LOP3.LUT R3, R40, 0x30, RZ, 0xc0, !PT ;  /* 0x0000003028037812 */ /* 0x000fc400078ec0ff */
        /* <DEDUP_REMOVED lines=13> */
.L_x_5190:
[----:B------:R-:W-:Y:S05]  /*1ce50*/  BSYNC.RECONVERGENT B0 ;  /* 0x0000000000007941 */ /* 0x000fea0003800200 */
.L_x_5189:
[----:B------:R-:W-:Y:S01]  /*1ce60*/  MOV R221, 0x0 ;  /* 0x0000000000dd7802 */ /* 0x000fe20000000f00 */
[----:B------:R-:W-:Y:S04]  /*1ce70*/  @!P6 ST.E.128 desc[UR4][R24.64], R12 ;  /* 0x0000000c1800e985 */ /* 0x000fe8000c101d04 */
[----:B------:R-:W-:Y:S04]  /*1ce80*/  @!P5 ST.E.128 desc[UR4][R24.64+0x800], R8 ;  /* 0x000800081800d985 */ /* 0x000fe8000c101d04 */
[----:B------:R1:W-:Y:S02]  /*1ce90*/  @!P4 ST.E.128 desc[UR4][R24.64+0x1000], R4 ;  /* 0x001000041800c985 */ /* 0x0003e4000c101d04 */
[----:B-1-3-5:R-:W-:Y:S05]  /*1cea0*/  @P3 RET.REL.NODEC R220 `(_ZN5flash24flash_fwd_splitkv_kernelI23Flash_fwd_kernel_traitsILi32ELi64ELi256ELi4ELb0ELb0EN7cutlass10bfloat16_tE19Flash_kernel_traitsILi32ELi64ELi256ELi4ES3_EELb0ELb1ELb0ELb0ELb1ELb0ELb1ELb1EEEvNS_16Flash_fwd_paramsE) ;  /* 0xfffffe30dc543950 */ /* 0x02afea0003c3ffff */
[----:B------:R-:W-:Y:S01]  /*1ceb0*/  MOV R221, 0x0 ;  /* 0x0000000000dd7802 */ /* 0x000fe20000000f00 */
[----:B------:R1:W-:Y:S03]  /*1cec0*/  ST.E.128 desc[UR4][R24.64+0x1800], R16 ;  /* 0x0018001018007985 */ /* 0x0003e6000c101d04 */
[----:B-1----:R-:W-:Y:S05]  /*1ced0*/  RET.REL.NODEC R220 `(_ZN5flash24flash_fwd_splitkv_kernelI23Flash_fwd_kernel_traitsILi32ELi64ELi256ELi4ELb0ELb0EN7cutlass10bfloat16_tE19Flash_kernel_traitsILi32ELi64ELi256ELi4ES3_EELb0ELb1ELb0ELb0ELb1ELb0ELb1ELb1EEEvNS_16Flash_fwd_paramsE) ;  /* 0xfffffe30dc487950 */ /* 0x002fea0003c3ffff */
.L_x_5188:
[----:B------:R-:W-:Y:S01]  /*1cee0*/  MOV R4, 0x2 ;  /* 0x0000000200047802 */ /* 0x000fe20000000f00 */
[----:B------:R-:W-:Y:S01]  /*1cef0*/  IMAD.MOV.U32 R3, RZ, RZ, 0x1f ;  /* 0x0000001fff037424 */ /* 0x000fe200078e00ff */
[----:B------:R-:W-:-:S07]  /*1cf00*/  MOV R6, 0xffffffff ;  /* 0xffffffff00067802 */ /* 0x000fce0000000f00 */
[----:B-1---5:R-:W-:Y:S05]  /*1cf10*/  WARPSYNC.COLLECTIVE R6, `(.L_x_5191) ;  /* 0x0000000006087348 */ /* 0x022fea0003c00000 */
[----:B------:R2:W3:Y:S02]  /*1cf20*/  SHFL.BFLY P0, R10, R240, R4, R3 ;  /* 0x0c000004f00a7389 */ /* 0x0004e40000000003 */
[----:B-123-5:R-:W-:Y:S05]  /*1cf30*/  ENDCOLLECTIVE ;  /* 0x000000000000791b */ /* 0x02efea0003800000 */
.L_x_5191:
[----:B------:R-:W-:Y:S02]  /*1cf40*/  IMAD.MOV.U32 R7, RZ, RZ, R10 ;  /* 0x000000ffff077224 */ /* 0x000fe400078e000a */
[----:B------:R-:W-:Y:S02]  /*1cf50*/  IMAD.MOV.U32 R4, RZ, RZ, 0x1 ;  /* 0x00000001ff047424 */ /* 0x000fe400078e00ff */
[----:B------:R-:W-:-:S05]  /*1cf60*/  FADD.FTZ R8, R7, R240 ;  /* 0x000000f007087221 */ /* 0x000fca0000010000 */
[----:B------:R-:W-:-:S07]  /*1cf70*/  MOV R240, R8 ;  /* 0x0000000800f07202 */ /* 0x000fce0000000f00 */
[----:B------:R-:W-:Y:S05]  /*1cf80*/  WARPSYNC.COLLECTIVE R6, `(.L_x_5192) ;  /* 0x0000000006087348 */ /* 0x000fea0003c00000 */
[----:B------:R1:W2:Y:S02]  /*1cf90*/  SHFL.BFLY P0, R10, R240, R4, R3 ;  /* 0x0c000004f00a7389 */ /* 0x0002a40000000003 */
[----:B-12---:R-:W-:Y:S05]  /*1cfa0*/  ENDCOLLECTIVE ;  /* 0x000000000000791b */ /* 0x006fea0003800000 */
.L_x_5192:
[----:B------:R-:W-:Y:S01]  /*1cfb0*/  MOV R240, R241 ;  /* 0x000000f100f07202 */ /* 0x000fe20000000f00 */
[----:B------:R-:W-:Y:S01]  /*1cfc0*/  IMAD.MOV.U32 R4, RZ, RZ, 0x2 ;  /* 0x00000002ff047424 */ /* 0x000fe200078e00ff */
[----:B------:R-:W-:-:S07]  /*1cfd0*/  MOV R7, R10 ;  /* 0x0000000a00077202 */ /* 0x000fce0000000f00 */
[----:B------:R-:W-:Y:S05]  /*1cfe0*/  WARPSYNC.COLLECTIVE R6, `(.L_x_5193) ;  /* 0x0000000006087348 */ /* 0x000fea0003c00000 */
[----:B------:R1:W2:Y:S02]  /*1cff0*/  SHFL.BFLY P0, R10, R240, R4, R3 ;  /* 0x0c000004f00a7389 */ /* 0x0002a40000000003 */
[----:B-12---:R-:W-:Y:S05]  /*1d000*/  ENDCOLLECTIVE ;  /* 0x000000000000791b */ /* 0x006fea0003800000 */
.L_x_5193:
[----:B------:R-:W-:Y:S01]  /*1d010*/  FADD.FTZ R11, R8, R7 ;  /* 0x00000007080b7221 */ /* 0x000fe20000010000 */
[----:B------:R-:W-:Y:S01]  /*1d020*/  FADD.FTZ R9, R10, R241 ;  /* 0x000000f10a097221 */ /* 0x000fe20000010000 */
[----:B------:R-:W-:-:S04]  /*1d030*/  MOV R4, 0x1 ;  /* 0x0000000100047802 */ /* 0x000fc80000000f00 */
[----:B------:R-:W-:-:S07]  /*1d040*/  MOV R240, R9 ;  /* 0x0000000900f07202 */ /* 0x000fce0000000f00 */
[----:B------:R-:W-:Y:S05]  /*1d050*/  WARPSYNC.COLLECTIVE R6, `(.L_x_5194) ;  /* 0x0000000006087348 */ /* 0x000fea0003c00000 */
[----:B------:R1:W2:Y:S02]  /*1d060*/  SHFL.BFLY P0, R10, R240, R4, R3 ;  /* 0x0c000004f00a7389 */ /* 0x0002a40000000003 */
[----:B-12---:R-:W-:Y:S05]  /*1d070*/  ENDCOLLECTIVE ;  /* 0x000000000000791b */ /* 0x006fea0003800000 */
.L_x_5194:
[----:B------:R-:W-:Y:S05]  /*1d080*/  BRA `(.L_x_5195) ;  /* 0xfffffff400c87947 */ /* 0x000fea000383ffff */
.L_x_5196:
        /* <DEDUP_REMOVED lines=15> */
.L_x_10270:


//--------------------- .text._ZN5flash24flash_fwd_splitkv_kernelI23Flash_fwd_kernel_traitsILi32ELi64ELi256ELi4ELb0ELb0EN7cutlass10bfloat16_tE19Flash_kernel_traitsILi32ELi64ELi256ELi4ES3_EELb0ELb1ELb0ELb0ELb1ELb1ELb1ELb1EEEvNS_16Flash_fwd_paramsE --------------------------
	.section	.text._ZN5flash24flash_fwd_splitkv_kernelI23Flash_fwd_kernel_traitsILi32ELi64ELi256ELi4ELb0ELb0EN7cutlass10bfloat16_tE19Flash_kernel_traitsILi32ELi64ELi256ELi4ES3_EELb0ELb1ELb0ELb0ELb1ELb1ELb1ELb1EEEvNS_16Flash_fwd_paramsE,"ax",@progbits
	.align	128
        .global         _ZN5flash24flash_fwd_splitkv_kernelI23Flash_fwd_kernel_traitsILi32ELi64ELi256ELi4ELb0ELb0EN7cutlass10bfloat16_tE19Flash_kernel_traitsILi32ELi64ELi256ELi4ES3_EELb0ELb1ELb0ELb0ELb1ELb1ELb1ELb1EEEvNS_16Flash_fwd_paramsE
        .type           _ZN5flash24flash_fwd_splitkv_kernelI23Flash_fwd_kernel_traitsILi32ELi64ELi256ELi4ELb0ELb0EN7cutlass10bfloat16_tE19Flash_kernel_traitsILi32ELi64ELi256ELi4ES3_EELb0ELb1ELb0ELb0ELb1ELb1ELb1ELb1EEEvNS_16Flash_fwd_paramsE,@function
        .size           _ZN5flash24flash_fwd_splitkv_kernelI23Flash_fwd_kernel_traitsILi32ELi64ELi256ELi4ELb0ELb0EN7cutlass10bfloat16_tE19Flash_kernel_traitsILi32ELi64ELi256ELi4ES3_EELb0ELb1ELb0ELb0ELb1ELb1ELb1ELb1EEEvNS_16Flash_fwd_paramsE,(.L_x_10271 - _ZN5flash24flash_fwd_splitkv_kernelI23Flash_fwd_kernel_traitsILi32ELi64ELi256ELi4ELb0ELb0EN7cutlass10bfloat16_tE19Flash_kernel_traitsILi32ELi64ELi256ELi4ES3_EELb0ELb1ELb0ELb0ELb1ELb1ELb1ELb1EEEvNS_16Flash_fwd_paramsE)
        .other          _ZN5flash24flash_fwd_splitkv_kernelI23Flash_fwd_kernel_traitsILi32ELi64ELi256ELi4ELb0ELb0EN7cutlass10bfloat16_tE19Flash_kernel_traitsILi32ELi64ELi256ELi4ES3_EELb0ELb1ELb0ELb0ELb1ELb1ELb1ELb1EEEvNS_16Flash_fwd_paramsE,@"STO_CUDA_ENTRY STV_DEFAULT"
_ZN5flash24flash_fwd_splitkv_kernelI23Flash_fwd_kernel_traitsILi32ELi64ELi256ELi4ELb0ELb0EN7cutlass10bfloat16_tE19Flash_kernel_traitsILi32ELi64ELi256ELi4ES3_EELb0ELb1ELb0ELb0ELb1ELb1ELb1ELb1EEEvNS_16Flash_fwd_paramsE:
.text._ZN5flash24flash_fwd_splitkv_kernelI23Flash_fwd_kernel_traitsILi32ELi64ELi256ELi4ELb0ELb0EN7cutlass10bfloat16_tE19Flash_kernel_traitsILi32ELi64ELi256ELi4ES3_EELb0ELb1ELb0ELb0ELb1ELb1ELb1ELb1EEEvNS_16Flash_fwd_paramsE:
        /* <DEDUP_REMOVED lines=30> */
[----:B------:R-:W-:Y:S05]  /*01e0*/  CALL.REL.NOINC `($_ZN5flash24flash_fwd_splitkv_kernelI23Flash_fwd_kernel_traitsILi32ELi64ELi256ELi4ELb0ELb0EN7cutlass10bfloat16_tE19Flash_kernel_traitsILi32ELi64ELi256ELi4ES3_EELb0ELb1ELb0ELb0ELb1ELb1ELb1ELb1EEEvNS_16Flash_fwd_paramsE$_ZN5flash30compute_attn_1rowblock_splitkvI23Flash_fwd_kernel_traitsILi32ELi64ELi256ELi4ELb0ELb0EN7cutlass10bfloat16_tE19Flash_kernel_traitsILi32ELi64ELi256ELi4ES3_EELb0ELb1ELb0ELb0ELb1ELb1ELb1ELb1ENS_16Flash_fwd_paramsEEEvRKT8_iiiii) ;  /* 0x0000000000087944 */ /* 0x000fea0003c00000 */
[----:B------:R-:W-:Y:S05]  /*01f0*/  BSYNC.RECONVERGENT B3 ;  /* 0x0000000000037941 */ /* 0x000fea0003800200 */
.L_x_5197:
[----:B------:R-:W-:Y:S05]  /*0200*/  EXIT ;  /* 0x000000000000794d */ /* 0x000fea0003800000 */
        .type           $_ZN5flash24flash_fwd_splitkv_kernelI23Flash_fwd_kernel_traitsILi32ELi64ELi256ELi4ELb0ELb0EN7cutlass10bfloat16_tE19Flash_kernel_traitsILi32ELi64ELi256ELi4ES3_EELb0ELb1ELb0ELb0ELb1ELb1ELb1ELb1EEEvNS_16Flash_fwd_paramsE$_ZN5flash30compute_attn_1rowblock_splitkvI23Flash_fwd_kernel_traitsILi32ELi64ELi256ELi4ELb0ELb0EN7cutlass10bfloat16_tE19Flash_kernel_traitsILi32ELi64ELi256ELi4ES3_EELb0ELb1ELb0ELb0ELb1ELb1ELb1ELb1ENS_16Flash_fwd_paramsEEEvRKT8_iiiii,@function
        .size           $_ZN5flash24flash_fwd_splitkv_kernelI23Flash_fwd_kernel_traitsILi32ELi64ELi256ELi4ELb0ELb0EN7cutlass10bfloat16_tE19Flash_kernel_traitsILi32ELi64ELi256ELi4ES3_EELb0ELb1ELb0ELb0ELb1ELb1ELb1ELb1EEEvNS_16Flash_fwd_paramsE$_ZN5flash30compute_attn_1rowblock_splitkvI23Flash_fwd_kernel_traitsILi32ELi64ELi256ELi4ELb0ELb0EN7cutlass10bfloat16_tE19Flash_kernel_traitsILi32ELi64ELi256ELi4ES3_EELb0ELb1ELb0ELb0ELb1ELb1ELb1ELb1ENS_16Flash_fwd_paramsEEEvRKT8_iiiii,(.L_x_10271 - $_ZN5flash24flash_fwd_splitkv_kernelI23Flash_fwd_kernel_traitsILi32ELi64ELi256ELi4ELb0ELb0EN7cutlass10bfloat16_tE19Flash_kernel_traitsILi32ELi64ELi256ELi4ES3_EELb0ELb1ELb0ELb0ELb1ELb1ELb1ELb1EEEvNS_16Flash_fwd_paramsE$_ZN5flash30compute_attn_1rowblock_splitkvI23Flash_fwd_kernel_traitsILi32ELi64ELi256ELi4ELb0ELb0EN7cutlass10bfloat16_tE19Flash_kernel_traitsILi32ELi64ELi256ELi4ES3_EELb0ELb1ELb0ELb0ELb1ELb1ELb1ELb1ENS_16Flash_fwd_paramsEEEvRKT8_iiiii)
$_ZN5flash24flash_fwd_splitkv_kernelI23Flash_fwd_kernel_traitsILi32ELi64ELi256ELi4ELb0ELb0EN7cutlass10bfloat16_tE19Flash_kernel_traitsILi32ELi64ELi256ELi4ES3_EELb0ELb1ELb0ELb0ELb1ELb1ELb1ELb1EEEvNS_16Flash_fwd_paramsE$_ZN5flash30compute_attn_1rowblock_splitkvI23Flash_fwd_kernel_traitsILi32ELi64ELi256ELi4ELb0ELb0EN7cutlass10bfloat16_tE19Flash_kernel_traitsILi32ELi64ELi256ELi4ES3_EELb0ELb1ELb0ELb0ELb1ELb1ELb1ELb1ENS_16Flash_fwd_paramsEEEvRKT8_iiiii:
        /* <DEDUP_REMOVED lines=40> */
.L_x_5199:
[----:B------:R-:W-:Y:S05]  /*0490*/  BSYNC.RECONVERGENT B0 ;  /* 0x0000000000007941 */ /* 0x000fea0003800200 */
.L_x_5198:
[----:B------:R-:W-:Y:S04]  /*04a0*/  BSSY.RECONVERGENT B0, `(.L_x_5200) ;  /* 0x0000007000007945 */ /* 0x000fe80003800200 */
[----:B------:R-:W-:Y:S05]  /*04b0*/  @!P4 BRA `(.L_x_5201) ;  /* 0x000000000014c947 */ /* 0x000fea0003800000 */
[----:B------:R-:W4:Y:S02]  /*04c0*/  LD.E.U8 R2, desc[UR4][R148.64+0x1b2] ;  /* 0x0001b20494027980 */ /* 0x000f24000c101100 */
[----:B----4-:R-:W-:-:S13]  /*04d0*/  ISETP.NE.AND P0, PT, R2, RZ, PT ;  /* 0x000000ff0200720c */ /* 0x010fda0003f05270 */
[----:B------:R-:W4:Y:S02]  /*04e0*/  @P0 LD.E R3, desc[UR4][R8.64+0x4] ;  /* 0x0000040408030980 */ /* 0x000f24000c101900 */
[----:B----45:R-:W-:-:S06]  /*04f0*/  @P0 IADD3 R78, PT, PT, R3, -R12, RZ ;  /* 0x8000000c034e0210 */ /* 0x030fcc0007ffe0ff */
[----:B------:R4:W5:Y:S02]  /*0500*/  @!P0 LD.E R78, desc[UR4][R8.64] ;  /* 0x00000004084e8980 */ /* 0x000964000c101900 */
.L_x_5201:
[----:B------:R-:W-:Y:S05]  /*0510*/  BSYNC.RECONVERGENT B0 ;  /* 0x0000000000007941 */ /* 0x000fea0003800200 */
.L_x_5200:
        /* <DEDUP_REMOVED lines=9> */
.L_x_5203:
[----:B------:R-:W5:Y:S01]  /*05b0*/  LD.E.64 R2, desc[UR4][R148.64+0x108] ;  /* 0x0001080494027980 */ /* 0x000f62000c101b00 */
[----:B------:R-:W-:Y:S01]  /*05c0*/  BSSY.RECONVERGENT B0, `(.L_x_5205) ;  /* 0x0000006000007945 */ /* 0x000fe20003800200 */
[----:B------:R-:W-:Y:S01]  /*05d0*/  IMAD.MOV.U32 R69, RZ, RZ, RZ ;  /* 0x000000ffff457224 */ /* 0x000fe200078e00ff */
[----:B-----5:R-:W-:-:S04]  /*05e0*/  ISETP.NE.U32.AND P0, PT, R2, RZ, PT ;  /* 0x000000ff0200720c */ /* 0x020fc80003f05070 */
[----:B------:R-:W-:-:S13]  /*05f0*/  ISETP.NE.AND.EX P0, PT, R3, RZ, PT, P0 ;  /* 0x000000ff0300720c */ /* 0x000fda0003f05300 */
[----:B------:R-:W-:Y:S05]  /*0600*/  @!P0 BRA `(.L_x_5206) ;  /* 0x0000000000048947 */ /* 0x000fea0003800000 */
[----:B------:R1:W5:Y:S02]  /*0610*/  LD.E R69, desc[UR4][R148.64+0xbc] ;  /* 0x0000bc0494457980 */ /* 0x000364000c101900 */
.L_x_5206:
[----:B------:R-:W-:Y:S05]  /*0620*/  BSYNC.RECONVERGENT B0 ;  /* 0x0000000000007941 */ /* 0x000fea0003800200 */
.L_x_5205:
[----:B-----5:R-:W-:Y:S02]  /*0630*/  IADD3 R69, PT, PT, R78, R69, RZ ;  /* 0x000000454e457210 */ /* 0x020fe40007ffe0ff */
.L_x_5204:
[----:B------:R-:W-:Y:S05]  /*0640*/  BSYNC.RECONVERGENT B1 ;  /* 0x0000000000017941 */ /* 0x000fea0003800200 */
.L_x_5202:
[----:B------:R-:W-:Y:S01]  /*0650*/  IMAD.SHL.U32 R77, R197, 0x40, RZ ;  /* 0x00000040c54d7824 */ /* 0x000fe200078e00ff */
[----:B------:R-:W-:Y:S01]  /*0660*/  MOV R2, R196 ;  /* 0x000000c400027202 */ /* 0x000fe20000000f00 */
[----:B------:R-:W-:-:S03]  /*0670*/  IMAD.MOV.U32 R3, RZ, RZ, 0x0 ;  /* 0x00000000ff037424 */ /* 0x000fc600078e00ff */
[----:B------:R-:W-:-:S13]  /*0680*/  ISETP.GT.AND P0, PT, R200, R77, PT ;  /* 0x0000004dc800720c */ /* 0x000fda0003f04270 */
[----:B-1234-:R-:W-:Y:S05]  /*0690*/  @!P0 RET.REL.NODEC R2 `(_ZN5flash24flash_fwd_splitkv_kernelI23Flash_fwd_kernel_traitsILi32ELi64ELi256ELi4ELb0ELb0EN7cutlass10bfloat16_tE19Flash_kernel_traitsILi32ELi64ELi256ELi4ES3_EELb0ELb1ELb0ELb0ELb1ELb1ELb1ELb1EEEvNS_16Flash_fwd_paramsE) ;  /* 0xfffffff802588950 */ /* 0x01efea0003c3ffff */
        /* <DEDUP_REMOVED lines=96> */
[----:B-1----:R-:W-:Y:S05]  /*0ca0*/  @P0 RET.REL.NODEC R196 `(_ZN5flash24flash_fwd_splitkv_kernelI23Flash_fwd_kernel_traitsILi32ELi64ELi256ELi4ELb0ELb0EN7cutlass10bfloat16_tE19Flash_kernel_traitsILi32ELi64ELi256ELi4ES3_EELb0ELb1ELb0ELb0ELb1ELb1ELb1ELb1EEEvNS_16Flash_fwd_paramsE) ;  /* 0xfffffff0c4d40950 */ /* 0x002fea0003c3ffff */
[----:B------:R-:W-:Y:S02]  /*0cb0*/  MOV R3, 0xff800000 ;  /* 0xff80000000037802 */ /* 0x000fe40000000f00 */
[----:B------:R-:W-:-:S03]  /*0cc0*/  MOV R197, 0x0 ;  /* 0x0000000000c57802 */ /* 0x000fc60000000f00 */
[----:B------:R1:W-:Y:S02]  /*0cd0*/  ST.E desc[UR4][R6.64+0xc0], R3 ;  /* 0x0000c00306007985 */ /* 0x0003e4000c101904 */
[----:B-1----:R-:W-:Y:S05]  /*0ce0*/  RET.REL.NODEC R196 `(_ZN5flash24flash_fwd_splitkv_kernelI23Flash_fwd_kernel_traitsILi32ELi64ELi256ELi4ELb0ELb0EN7cutlass10bfloat16_tE19Flash_kernel_traitsILi32ELi64ELi256ELi4ES3_EELb0ELb1ELb0ELb0ELb1ELb1ELb1ELb1EEEvNS_16Flash_fwd_paramsE) ;  /* 0xfffffff0c4c47950 */ /* 0x002fea0003c3ffff */
.L_x_5207:
        /* <DEDUP_REMOVED lines=101> */
.L_x_5209:
        /* <DEDUP_REMOVED lines=77> */
.L_x_5210:
[----:B------:R-:W-:Y:S05]  /*1810*/  BSYNC.RECONVERGENT B0 ;  /* 0x0000000000007941 */ /* 0x000fea0003800200 */
.L_x_5208:
        /* <DEDUP_REMOVED lines=221> */
.L_x_5250:
        /* <DEDUP_REMOVED lines=147> */
.L_x_5213:
        /* <DEDUP_REMOVED lines=62> */
.L_x_5217:
[----:B------:R-:W-:Y:S05]  /*3300*/  BSYNC.RECONVERGENT B0 ;  /* 0x0000000000007941 */ /* 0x000fea0003800200 */
.L_x_5216:
        /* <DEDUP_REMOVED lines=50> */
.L_x_5219:
[----:B------:R-:W-:Y:S05]  /*3630*/  BSYNC.RECONVERGENT B0 ;  /* 0x0000000000007941 */ /* 0x000fea0003800200 */
.L_x_5218:
        /* <DEDUP_REMOVED lines=54> */
.L_x_5221:
[----:B------:R-:W-:Y:S05]  /*39a0*/  BSYNC.RECONVERGENT B0 ;  /* 0x0000000000007941 */ /* 0x000fea0003800200 */
.L_x_5220:
        /* <DEDUP_REMOVED lines=53> */
.L_x_5223:
[----:B------:R-:W-:Y:S05]  /*3d00*/  BSYNC.RECONVERGENT B0 ;  /* 0x0000000000007941 */ /* 0x000fea0003800200 */
.L_x_5222:
        /* <DEDUP_REMOVED lines=54> */
.L_x_5225:
[----:B------:R-:W-:Y:S05]  /*4070*/  BSYNC.RECONVERGENT B0 ;  /* 0x0000000000007941 */ /* 0x000fea0003800200 */
.L_x_5224:
        /* <DEDUP_REMOVED lines=55> */
.L_x_5227:
[----:B------:R-:W-:Y:S05]  /*43f0*/  BSYNC.RECONVERGENT B0 ;  /* 0x0000000000007941 */ /* 0x000fea0003800200 */
.L_x_5226:
        /* <DEDUP_REMOVED lines=55> */
.L_x_5229:
[----:B------:R-:W-:Y:S05]  /*4770*/  BSYNC.RECONVERGENT B0 ;  /* 0x0000000000007941 */ /* 0x000fea0003800200 */
.L_x_5228:
        /* <DEDUP_REMOVED lines=57> */
.L_x_5231:
[----:B------:R-:W-:Y:S05]  /*4b10*/  BSYNC.RECONVERGENT B0 ;  /* 0x0000000000007941 */ /* 0x000fea0003800200 */
.L_x_5230:
[----:B------:R-:W5:Y:S02]  /*4b20*/  LD.E R3, desc[UR4][R148.64+0xd0] ;  /* 0x0000d00494037980 */ /* 0x000f64000c101900 */
[----:B-----5:R-:W-:Y:S05]  /*4b30*/  IMAD.U32 R3, R3, -0x80, RZ ;  /* 0xffffff8003037824 */ /* 0x020fea00078e00ff */
[C---:B------:R-:W-:Y:S02]  /*4b40*/  LEA R14, P1, R3.reuse, R14, 0x1 ;  /* 0x0000000e030e7211 */ /* 0x040fe400078208ff */
[C---:B------:R-:W-:Y:S02]  /*4b50*/  LEA R54, P0, R3.reuse, R54, 0x1 ;  /* 0x0000003603367211 */ /* 0x040fe400078008ff */
[C---:B------:R-:W-:Y:S02]  /*4b60*/  LEA.HI.X.SX32 R15, R3.reuse, R15, 0x1, P1 ;  /* 0x0000000f030f7211 */ /* 0x040fe400008f0eff */
[----:B------:R-:W-:Y:S01]  /*4b70*/  LEA.HI.X.SX32 R55, R3, R55, 0x1, P0 ;  /* 0x0000003703377211 */ /* 0x000fe200000f0eff */
[----:B------:R-:W-:Y:S05]  /*4b80*/  BRA `(.L_x_5214) ;  /* 0x0000002c009c7947 */ /* 0x000fea0003800000 */
.L_x_5215:
        /* <DEDUP_REMOVED lines=94> */
.L_x_5233:
[----:B------:R-:W-:Y:S05]  /*5170*/  BSYNC.RECONVERGENT B0 ;  /* 0x0000000000007941 */ /* 0x000fea0003800200 */
.L_x_5232:
        /* <DEDUP_REMOVED lines=88> */
.L_x_5235:
[----:B------:R-:W-:Y:S05]  /*5700*/  BSYNC.RECONVERGENT B0 ;  /* 0x0000000000007941 */ /* 0x000fea0003800200 */
.L_x_5234:
        /* <DEDUP_REMOVED lines=90> */
.L_x_5237:
[----:B------:R-:W-:Y:S05]  /*5cb0*/  BSYNC.RECONVERGENT B0 ;  /* 0x0000000000007941 */ /* 0x000fea0003800200 */
.L_x_5236:
        /* <DEDUP_REMOVED lines=90> */
.L_x_5239:
[----:B------:R-:W-:Y:S05]  /*6260*/  BSYNC.RECONVERGENT B0 ;  /* 0x0000000000007941 */ /* 0x000fea0003800200 */
.L_x_5238:
        /* <DEDUP_REMOVED lines=91> */
.L_x_5241:
[----:B------:R-:W-:Y:S05]  /*6820*/  BSYNC.RECONVERGENT B0 ;  /* 0x0000000000007941 */ /* 0x000fea0003800200 */
.L_x_5240:
        /* <DEDUP_REMOVED lines=91> */
.L_x_5243:
[----:B------:R-:W-:Y:S05]  /*6de0*/  BSYNC.RECONVERGENT B0 ;  /* 0x0000000000007941 */ /* 0x000fea0003800200 */
.L_x_5242:
        /* <DEDUP_REMOVED lines=92> */
.L_x_5245:
[----:B------:R-:W-:Y:S05]  /*73b0*/  BSYNC.RECONVERGENT B0 ;  /* 0x0000000000007941 */ /* 0x000fea0003800200 */
.L_x_5244:
        /* <DEDUP_REMOVED lines=93> */
.L_x_5247:
[----:B------:R-:W-:Y:S05]  /*7990*/  BSYNC.RECONVERGENT B0 ;  /* 0x0000000000007941 */ /* 0x000fea0003800200 */
.L_x_5246:
[----:B------:R-:W5:Y:S02]  /*79a0*/  LD.E R3, desc[UR4][R148.64+0xd0] ;  /* 0x0000d00494037980 */ /* 0x000f64000c101900 */
[----:B-----5:R-:W-:Y:S05]  /*79b0*/  IMAD.U32 R3, R3, -0x80, RZ ;  /* 0xffffff8003037824 */ /* 0x020fea00078e00ff */
[C---:B------:R-:W-:Y:S02]  /*79c0*/  LEA R96, P1, R3.reuse, R96, 0x1 ;  /* 0x0000006003607211 */ /* 0x040fe400078208ff */
[C---:B------:R-:W-:Y:S02]  /*79d0*/  LEA R94, P0, R3.reuse, R94, 0x1 ;  /* 0x0000005e035e7211 */ /* 0x040fe400078008ff */
[C---:B------:R-:W-:Y:S02]  /*79e0*/  LEA.HI.X.SX32 R97, R3.reuse, R97, 0x1, P1 ;  /* 0x0000006103617211 */ /* 0x040fe400008f0eff */
[----:B------:R-:W-:Y:S09]  /*79f0*/  LEA.HI.X.SX32 R95, R3, R95, 0x1, P0 ;  /* 0x0000005f035f7211 */ /* 0x000ff200000f0eff */
.L_x_5214:
[----:B------:R-:W-:Y:S05]  /*7a00*/  BSYNC.RECONVERGENT B1 ;  /* 0x0000000000017941 */ /* 0x000fea0003800200 */
.L_x_5212:
        /* <DEDUP_REMOVED lines=101> */
.L_x_5249:
[----:B------:R-:W-:Y:S05]  /*8060*/  BSYNC.RECONVERGENT B0 ;  /* 0x0000000000007941 */ /* 0x000fea0003800200 */
.L_x_5248:
[----:B------:R-:W-:Y:S11]  /*8070*/  ISETP.NE.AND P0, PT, R119, RZ, PT ;  /* 0x000000ff7700720c */ /* 0x000ff60003f05270 */
[----:B------:R-:W-:Y:S02]  /*8080*/  @!UPT UIADD3 URZ, UPT, UPT, URZ, URZ, URZ ;  /* 0x000000fffffff290 */ /* 0x000fe4000fffe0ff */
[----:B------:R-:W-:Y:S05]  /*8090*/  @P0 BRA `(.L_x_5250) ;  /* 0xffffffa400540947 */ /* 0x000fea000383ffff */
.L_x_5211:
        /* <DEDUP_REMOVED lines=22> */
.L_x_5254:
[----:B------:R-:W-:Y:S05]  /*8200*/  BSYNC.RECONVERGENT B0 ;  /* 0x0000000000007941 */ /* 0x000fea0003800200 */
.L_x_5253:
        /* <DEDUP_REMOVED lines=8> */
.L_x_5252:
        /* <DEDUP_REMOVED lines=79> */
.L_x_5260:
[----:B------:R-:W-:Y:S05]  /*8780*/  BSYNC.RECONVERGENT B0 ;  /* 0x0000000000007941 */ /* 0x000fea0003800200 */
.L_x_5259:
[----:B-----5:R1:W-:Y:S02]  /*8790*/  STS.128 [R3], R8 ;  /* 0x0000000803007388 */ /* 0x0203e40000000c00 */
.L_x_5258:
[----:B------:R-:W-:Y:S05]  /*87a0*/  BSYNC.RECONVERGENT B1 ;  /* 0x0000000000017941 */ /* 0x000fea0003800200 */
.L_x_5257:
        /* <DEDUP_REMOVED lines=55> */
.L_x_5262:
[----:B------:R-:W-:Y:S05]  /*8b20*/  BSYNC.RECONVERGENT B0 ;  /* 0x0000000000007941 */ /* 0x000fea0003800200 */
.L_x_5261:
[----:B-----5:R1:W-:Y:S01]  /*8b30*/  STS.128 [R3+0x800], R8 ;  /* 0x0008000803007388 */ /* 0x0203e20000000c00 */
[----:B------:R-:W-:Y:S05]  /*8b40*/  BRA `(.L_x_5255) ;  /* 0x0000000800c87947 */ /* 0x000fea0003800000 */
.L_x_5256:
        /* <DEDUP_REMOVED lines=89> */
.L_x_5266:
[----:B------:R-:W-:Y:S05]  /*90e0*/  BSYNC.RECONVERGENT B0 ;  /* 0x0000000000007941 */ /* 0x000fea0003800200 */
.L_x_5265:
[----:B-----5:R2:W-:Y:S02]  /*90f0*/  STS.128 [R3], R16 ;  /* 0x0000001003007388 */ /* 0x0205e40000000c00 */
.L_x_5264:
[----:B------:R-:W-:Y:S05]  /*9100*/  BSYNC.RECONVERGENT B1 ;  /* 0x0000000000017941 */ /* 0x000fea0003800200 */
.L_x_5263:
        /* <DEDUP_REMOVED lines=84> */
.L_x_5268:
[----:B------:R-:W-:Y:S05]  /*9650*/  BSYNC.RECONVERGENT B0 ;  /* 0x0000000000007941 */ /* 0x000fea0003800200 */
.L_x_5267:
[----:B-----5:R4:W-:Y:S02]  /*9660*/  STS.128 [R3+0x800], R4 ;  /* 0x0008000403007388 */ /* 0x0209e40000000c00 */
.L_x_5255:
[----:B------:R-:W-:Y:S05]  /*9670*/  BSYNC.RECONVERGENT B2 ;  /* 0x0000000000027941 */ /* 0x000fea0003800200 */
.L_x_5251:
[----:B--2-4-:R-:W-:Y:S02]  /*9680*/  IADD3 R5, PT, PT, -R74, R69, RZ ;  /* 0x000000454a057210 */ /* 0x014fe40007ffe1ff */
[C---:B------:R-:W-:Y:S02]  /*9690*/  IADD3 R4, PT, PT, R134.reuse, 0x40, RZ ;  /* 0x0000004086047810 */ /* 0x040fe40007ffe0ff */
[-C--:B------:R-:W-:Y:S02]  /*96a0*/  ISETP.GE.AND P6, PT, R134, R5.reuse, PT ;  /* 0x000000058600720c */ /* 0x080fe40003fc6270 */
[-C--:B------:R-:W-:Y:S02]  /*96b0*/  ISETP.GE.AND P3, PT, R4, R5.reuse, PT ;  /* 0x000000050400720c */ /* 0x080fe40003f66270 */
[----:B------:R-:W-:Y:S02]  /*96c0*/  ISETP.GE.AND P1, PT, R26, R5, PT ;  /* 0x000000051a00720c */ /* 0x000fe40003f26270 */
[----:B------:R-:W-:-:S02]  /*96d0*/  LEA R14, P0, R70, R192, 0x1 ;  /* 0x000000c0460e7211 */ /* 0x000fc400078008ff */
[----:B-1----:R-:W-:Y:S02]  /*96e0*/  IADD3 R12, PT, PT, R134, 0x80, RZ ;  /* 0x00000080860c7810 */ /* 0x002fe40007ffe0ff */
[----:B------:R-:W-:Y:S02]  /*96f0*/  LEA.HI.X R15, R70, R193, R71, 0x1, P0 ;  /* 0x000000c1460f7211 */ /* 0x000fe400000f0c47 */
[C---:B------:R-:W-:Y:S01]  /*9700*/  IADD3 R2, PT, PT, R134.reuse, 0x60, RZ ;  /* 0x0000006086027810 */ /* 0x040fe20007ffe0ff */
[----:B------:R-:W-:Y:S01]  /*9710*/  @!PT LDS RZ, [RZ] ;  /* 0x00000000fffff984 */ /* 0x000fe20000000800 */
[----:B------:R-:W-:Y:S01]  /*9720*/  @!PT LDS RZ, [RZ] ;  /* 0x00000000fffff984 */ /* 0x000fe20000000800 */
[----:B------:R-:W-:Y:S01]  /*9730*/  @!PT LDS RZ, [RZ] ;  /* 0x00000000fffff984 */ /* 0x000fe20000000800 */
[----:B------:R-:W-:Y:S01]  /*9740*/  @!P6 LDGSTS.E.BYPASS.LTC128B.128 [R3+0x1000], desc[UR4][R192.64] ;  /* 0x01000000c003efae */ /* 0x000fe2000b981a04 */
[----:B---3--:R-:W-:Y:S02]  /*9750*/  IADD3 R10, PT, PT, R134, 0xc0, RZ ;  /* 0x000000c0860a7810 */ /* 0x008fe40007ffe0ff */
[----:B------:R-:W-:Y:S01]  /*9760*/  @!P3 LEA R16, P5, R190, R14, 0x6 ;  /* 0x0000000ebe10b211 */ /* 0x000fe200078a30ff */
[----:B------:R-:W-:Y:S01]  /*9770*/  @!P1 LDGSTS.E.BYPASS.LTC128B.128 [R3+0x1800], desc[UR4][R14.64] ;  /* 0x018000000e039fae */ /* 0x000fe2000b981a04 */
[----:B------:R-:W-:-:S02]  /*9780*/  IADD3 R8, PT, PT, R134, 0xe0, RZ ;  /* 0x000000e086087810 */ /* 0x000fc40007ffe0ff */
[----:B------:R-:W-:Y:S02]  /*9790*/  ISETP.GE.AND P2, PT, R12, R5, PT ;  /* 0x000000050c00720c */ /* 0x000fe40003f46270 */
[----:B------:R-:W-:Y:S02]  /*97a0*/  @!P3 LEA.HI.X R17, R190, R15, R191, 0x6, P5 ;  /* 0x0000000fbe11b211 */ /* 0x000fe400028f34bf */
[-C--:B------:R-:W-:Y:S02]  /*97b0*/  ISETP.GE.AND P4, PT, R2, R5.reuse, PT ;  /* 0x000000050200720c */ /* 0x080fe40003f86270 */
[-C--:B------:R-:W-:Y:S01]  /*97c0*/  ISETP.GE.AND P1, PT, R10, R5.reuse, PT ;  /* 0x000000050a00720c */ /* 0x080fe20003f26270 */
[----:B------:R1:W-:Y:S01]  /*97d0*/  @!P3 LDGSTS.E.BYPASS.LTC128B.128 [R3+0x2000], desc[UR4][R16.64] ;  /* 0x020000001003bfae */ /* 0x0003e2000b981a04 */
[----:B------:R-:W-:Y:S02]  /*97e0*/  ISETP.GE.AND P0, PT, R8, R5, PT ;  /* 0x000000050800720c */ /* 0x000fe40003f06270 */
[----:B------:R-:W-:-:S03]  /*97f0*/  IADD3 R0, PT, PT, R134, 0xa0, RZ ;  /* 0x000000a086007810 */ /* 0x000fc60007ffe0ff */
[-C--:B------:R-:W-:Y:S01]  /*9800*/  @!P2 MOV R20, R14.reuse ;  /* 0x0000000e0014a202 */ /* 0x080fe20000000f00 */
[C---:B------:R-:W-:Y:S01]  /*9810*/  @!P2 IMAD R9, R191.reuse, 0xc0, RZ ;  /* 0x000000c0bf09a824 */ /* 0x040fe200078e02ff */
[----:B------:R-:W-:Y:S02]  /*9820*/  ISETP.GE.AND P3, PT, R0, R5, PT ;  /* 0x000000050000720c */ /* 0x000fe40003f66270 */
[-C--:B------:R-:W-:Y:S02]  /*9830*/  @!P2 MOV R21, R15.reuse ;  /* 0x0000000f0015a202 */ /* 0x080fe40000000f00 */
[CC--:B------:R-:W-:Y:S01]  /*9840*/  @!P4 LEA R22, P5, R190.reuse, R14.reuse, 0x7 ;  /* 0x0000000ebe16c211 */ /* 0x0c0fe200078a38ff */
[----:B------:R-:W-:Y:S01]  /*9850*/  @!P1 IMAD R7, R191, 0x140, RZ ;  /* 0x00000140bf079824 */ /* 0x000fe200078e02ff */
[----:B------:R-:W-:Y:S01]  /*9860*/  @!P1 MOV R18, R14 ;  /* 0x0000000e00129202 */ /* 0x000fe20000000f00 */
[----:B------:R-:W-:Y:S01]  /*9870*/  @!P2 IMAD.WIDE.U32 R20, R190, 0xc0, R20 ;  /* 0x000000c0be14a825 */ /* 0x000fe200078e0014 */
[----:B------:R-:W-:-:S02]  /*9880*/  @!P1 MOV R19, R15 ;  /* 0x0000000f00139202 */ /* 0x000fc40000000f00 */
[C---:B------:R-:W-:Y:S01]  /*9890*/  @!P4 LEA.HI.X R23, R190.reuse, R15, R191, 0x7, P5 ;  /* 0x0000000fbe17c211 */ /* 0x040fe200028f3cbf */
[----:B------:R-:W-:Y:S01]  /*98a0*/  @!P0 IMAD R6, R191, 0x180, RZ ;  /* 0x00000180bf068824 */ /* 0x000fe200078e02ff */
[----:B------:R-:W-:Y:S01]  /*98b0*/  @!P2 IADD3 R21, PT, PT, R9, R21, RZ ;  /* 0x000000150915a210 */ /* 0x000fe20007ffe0ff */
[----:B------:R-:W-:Y:S02]  /*98c0*/  @!P1 IMAD.WIDE.U32 R18, R190, 0x140, R18 ;  /* 0x00000140be129825 */ /* 0x000fe400078e0012 */
[----:B------:R-:W-:Y:S03]  /*98d0*/  @!P4 LDGSTS.E.BYPASS.LTC128B.128 [R3+0x2800], desc[UR4][R22.64] ;  /* 0x028000001603cfae */ /* 0x000fe6000b981a04 */
[----:B------:R-:W-:Y:S01]  /*98e0*/  @!P1 IADD3 R19, PT, PT, R7, R19, RZ ;  /* 0x0000001307139210 */ /* 0x000fe20007ffe0ff */
[----:B------:R-:W-:Y:S01]  /*98f0*/  @!P2 LDGSTS.E.BYPASS.LTC128B.128 [R3+0x3000], desc[UR4][R20.64] ;  /* 0x030000001403afae */ /* 0x000fe2000b981a04 */
[----:B-1----:R-:W-:-:S02]  /*9900*/  @!P0 MOV R16, R14 ;  /* 0x0000000e00108202 */ /* 0x002fc40000000f00 */
[----:B------:R-:W-:Y:S02]  /*9910*/  @!P0 MOV R17, R15 ;  /* 0x0000000f00118202 */ /* 0x000fe40000000f00 */
[----:B------:R-:W-:Y:S02]  /*9920*/  @!P3 LEA R14, P5, R190, R14, 0x8 ;  /* 0x0000000ebe0eb211 */ /* 0x000fe400078a40ff */
[----:B------:R-:W-:Y:S01]  /*9930*/  ISETP.GE.AND P2, PT, R12, R5, PT ;  /* 0x000000050c00720c */ /* 0x000fe20003f46270 */
[C---:B------:R-:W-:Y:S01]  /*9940*/  @!P0 IMAD.WIDE.U32 R16, R190.reuse, 0x180, R16 ;  /* 0x00000180be108825 */ /* 0x040fe200078e0010 */
[----:B------:R-:W-:Y:S02]  /*9950*/  @!P3 LEA.HI.X R15, R190, R15, R191, 0x8, P5 ;  /* 0x0000000fbe0fb211 */ /* 0x000fe400028f44bf */
[----:B------:R-:W-:Y:S02]  /*9960*/  ISETP.GE.AND P5, PT, R4, R5, PT ;  /* 0x000000050400720c */ /* 0x000fe40003fa6270 */
[----:B------:R-:W-:Y:S01]  /*9970*/  @!P0 IADD3 R17, PT, PT, R6, R17, RZ ;  /* 0x0000001106118210 */ /* 0x000fe20007ffe0ff */
[----:B------:R-:W-:Y:S04]  /*9980*/  @!P3 LDGSTS.E.BYPASS.LTC128B.128 [R3+0x3800], desc[UR4][R14.64] ;  /* 0x038000000e03bfae */ /* 0x000fe8000b981a04 */
[----:B------:R-:W-:Y:S01]  /*9990*/  @!P1 LDGSTS.E.BYPASS.LTC128B.128 [R3+0x4000], desc[UR4][R18.64] ;  /* 0x0400000012039fae */ /* 0x000fe2000b981a04 */
[----:B------:R-:W-:-:S03]  /*99a0*/  ISETP.GE.AND P1, PT, R26, R5, PT ;  /* 0x000000051a00720c */ /* 0x000fc60003f26270 */
[----:B------:R1:W-:Y:S01]  /*99b0*/  @!P0 LDGSTS.E.BYPASS.LTC128B.128 [R3+0x4800], desc[UR4][R16.64] ;  /* 0x0480000010038fae */ /* 0x0003e2000b981a04 */
[----:B------:R-:W-:Y:S02]  /*99c0*/  P2R R4, PR, RZ, 0x2 ;  /* 0x00000002ff047803 */ /* 0x000fe40000000000 */
[----:B------:R-:W-:Y:S01]  /*99d0*/  LEA R6, P0, R72, R194, 0x1 ;  /* 0x000000c248067211 */ /* 0x000fe200078008ff */
[----:B------:R-:W0:Y:S01]  /*99e0*/  LDGDEPBAR ;  /* 0x00000000000079af */ /* 0x000e220000000000 */
[-C--:B------:R-:W-:Y:S02]  /*99f0*/  ISETP.GE.AND P1, PT, R10, R5.reuse, PT ;  /* 0x000000050a00720c */ /* 0x080fe40003f26270 */
[----:B------:R-:W-:Y:S01]  /*9a00*/  ISETP.GE.AND P4, PT, R2, R5, PT ;  /* 0x000000050200720c */ /* 0x000fe20003f86270 */
[----:B------:R-:W2:Y:S01]  /*9a10*/  LD.E R74, desc[UR4][R148.64+0x184] ;  /* 0x00018404944a7980 */ /* 0x000ea2000c101900 */
[----:B------:R-:W-:Y:S02]  /*9a20*/  LEA.HI.X R7, R72, R195, R73, 0x1, P0 ;  /* 0x000000c348077211 */ /* 0x000fe400000f0c49 */
[----:B------:R-:W-:Y:S01]  /*9a30*/  ISETP.GE.AND P0, PT, R8, R5, PT ;  /* 0x000000050800720c */ /* 0x000fe20003f06270 */
[----:B------:R-:W3:Y:S01]  /*9a40*/  LD.E R43, desc[UR4][R148.64+0x188] ;  /* 0x00018804942b7980 */ /* 0x000ee2000c101900 */
[----:B------:R-:W-:-:S04]  /*9a50*/  DEPBAR.LE SB0, 0x0 ;  /* 0x000080000000791a */ /* 0x000fc80000000000 */
[----:B------:R-:W-:Y:S01]  /*9a60*/  BAR.SYNC.DEFER_BLOCKING 0x0 ;  /* 0x0000000000007b1d */ /* 0x000fe20000010000 */
[----:B------:R-:W-:Y:S02]  /*9a70*/  ISETP.GE.AND P3, PT, R0, R5, PT ;  /* 0x000000050000720c */ /* 0x000fe40003f66270 */
[----:B------:R-:W-:Y:S02]  /*9a80*/  @!P2 MOV R12, R6 ;  /* 0x00000006000ca202 */ /* 0x000fe40000000f00 */
[----:B------:R-:W-:Y:S01]  /*9a90*/  @!P2 MOV R13, R7 ;  /* 0x00000007000da202 */ /* 0x000fe20000000f00 */
[----:B------:R-:W-:Y:S01]  /*9aa0*/  @!PT LDS RZ, [RZ] ;  /* 0x00000000fffff984 */ /* 0x000fe20000000800 */
[----:B------:R-:W-:Y:S01]  /*9ab0*/  @!PT LDS RZ, [RZ] ;  /* 0x00000000fffff984 */ /* 0x000fe20000000800 */
[----:B------:R-:W-:Y:S01]  /*9ac0*/  @!PT LDS RZ, [RZ] ;  /* 0x00000000fffff984 */ /* 0x000fe20000000800 */
[----:B------:R-:W-:Y:S04]  /*9ad0*/  @!P6 LDGSTS.E.BYPASS.LTC128B.128 [R3+0x5000], desc[UR4][R194.64] ;  /* 0x05000000c203efae */ /* 0x000fe8000b981a04 */
[----:B------:R-:W-:Y:S01]  /*9ae0*/  @P6 STS.128 [R3+0x5000], RZ ;  /* 0x005000ff03006388 */ /* 0x000fe20000000c00 */
[----:B------:R-:W-:Y:S01]  /*9af0*/  ISETP.NE.AND P6, PT, R4, RZ, PT ;  /* 0x000000ff0400720c */ /* 0x000fe20003fc5270 */
[----:B------:R-:W-:-:S02]  /*9b00*/  @!P2 IMAD R4, R65, 0xc0, RZ ;  /* 0x000000c04104a824 */ /* 0x000fc400078e02ff */
[----:B------:R-:W-:Y:S01]  /*9b10*/  @!P2 IMAD.WIDE.U32 R12, R64, 0xc0, R12 ;  /* 0x000000c0400ca825 */ /* 0x000fe200078e000c */
[----:B------:R-:W-:-:S09]  /*9b20*/  @!P1 MOV R10, R6 ;  /* 0x00000006000a9202 */ /* 0x000fd20000000f00 */
[----:B------:R-:W-:Y:S04]  /*9b30*/  @P6 STS.128 [R3+0x5800], RZ ;  /* 0x005800ff03006388 */ /* 0x000fe80000000c00 */
[----:B------:R-:W-:Y:S01]  /*9b40*/  @!PT LDS RZ, [RZ] ;  /* 0x00000000fffff984 */ /* 0x000fe20000000800 */
[----:B------:R-:W-:Y:S01]  /*9b50*/  @!PT LDS RZ, [RZ] ;  /* 0x00000000fffff984 */ /* 0x000fe20000000800 */
[----:B------:R-:W-:Y:S01]  /*9b60*/  @!PT LDS RZ, [RZ] ;  /* 0x00000000fffff984 */ /* 0x000fe20000000800 */
[----:B------:R4:W-:Y:S01]  /*9b70*/  @!P6 LDGSTS.E.BYPASS.LTC128B.128 [R3+0x5800], desc[UR4][R6.64] ;  /* 0x058000000603efae */ /* 0x0009e2000b981a04 */
[CC--:B-1----:R-:W-:Y:S02]  /*9b80*/  @!P5 LEA R16, P6, R64.reuse, R6.reuse, 0x6 ;  /* 0x000000064010d211 */ /* 0x0c2fe400078c30ff */
[-C--:B------:R-:W-:Y:S02]  /*9b90*/  @!P1 MOV R11, R7.reuse ;  /* 0x00000007000b9202 */ /* 0x080fe40000000f00 */
[C---:B------:R-:W-:Y:S02]  /*9ba0*/  @!P5 LEA.HI.X R17, R64.reuse, R7, R65, 0x6, P6 ;  /* 0x000000074011d211 */ /* 0x040fe400030f3441 */
[-C--:B------:R-:W-:Y:S01]  /*9bb0*/  @!P4 LEA R14, P6, R64, R6.reuse, 0x7 ;  /* 0x00000006400ec211 */ /* 0x080fe200078c38ff */
[----:B------:R-:W-:Y:S01]  /*9bc0*/  @P5 STS.128 [R3+0x6000], RZ ;  /* 0x006000ff03005388 */ /* 0x000fe20000000c00 */
[----:B------:R-:W-:-:S02]  /*9bd0*/  @!P0 MOV R8, R6 ;  /* 0x0000000600088202 */ /* 0x000fc40000000f00 */
[----:B------:R-:W-:Y:S01]  /*9be0*/  @!P0 MOV R9, R7 ;  /* 0x0000000700098202 */ /* 0x000fe20000000f00 */
[----:B------:R-:W-:Y:S01]  /*9bf0*/  @!PT LDS RZ, [RZ] ;  /* 0x00000000fffff984 */ /* 0x000fe20000000800 */
[----:B------:R-:W-:Y:S01]  /*9c00*/  @!PT LDS RZ, [RZ] ;  /* 0x00000000fffff984 */ /* 0x000fe20000000800 */
[----:B------:R-:W-:Y:S01]  /*9c10*/  @!PT LDS RZ, [RZ] ;  /* 0x00000000fffff984 */ /* 0x000fe20000000800 */
[----:B------:R-:W-:Y:S01]  /*9c20*/  @!P5 LDGSTS.E.BYPASS.LTC128B.128 [R3+0x6000], desc[UR4][R16.64] ;  /* 0x060000001003dfae */ /* 0x000fe2000b981a04 */
[----:B------:R-:W-:Y:S01]  /*9c30*/  @!P2 IADD3 R13, PT, PT, R4, R13, RZ ;  /* 0x0000000d040da210 */ /* 0x000fe20007ffe0ff */
[C---:B------:R-:W-:Y:S01]  /*9c40*/  @!P1 IMAD R2, R65.reuse, 0x140, RZ ;  /* 0x0000014041029824 */ /* 0x040fe200078e02ff */
[C---:B------:R-:W-:Y:S01]  /*9c50*/  @!P3 LEA R4, P5, R64.reuse, R6, 0x8 ;  /* 0x000000064004b211 */ /* 0x040fe200078a40ff */
[C---:B------:R-:W-:Y:S01]  /*9c60*/  @!P1 IMAD.WIDE.U32 R10, R64.reuse, 0x140, R10 ;  /* 0x00000140400a9825 */ /* 0x040fe200078e000a */
[CCC-:B------:R-:W-:Y:S01]  /*9c70*/  @!P4 LEA.HI.X R15, R64.reuse, R7.reuse, R65.reuse, 0x7, P6 ;  /* 0x00000007400fc211 */ /* 0x1c0fe200030f3c41 */
[----:B------:R-:W-:Y:S01]  /*9c80*/  @P4 STS.128 [R3+0x6800], RZ ;  /* 0x006800ff03004388 */ /* 0x000fe20000000c00 */
[C---:B------:R-:W-:Y:S01]  /*9c90*/  @!P3 LEA.HI.X R5, R64.reuse, R7, R65, 0x8, P5 ;  /* 0x000000074005b211 */ /* 0x040fe200028f4441 */
[----:B------:R-:W-:Y:S02]  /*9ca0*/  @!P0 IMAD R0, R65, 0x180, RZ ;  /* 0x0000018041008824 */ /* 0x000fe400078e02ff */
[----:B------:R-:W-:Y:S01]  /*9cb0*/  @!P0 IMAD.WIDE.U32 R8, R64, 0x180, R8 ;  /* 0x0000018040088825 */ /* 0x000fe200078e0008 */
[----:B------:R-:W-:Y:S01]  /*9cc0*/  @!PT LDS RZ, [RZ] ;  /* 0x00000000fffff984 */ /* 0x000fe20000000800 */
[----:B------:R-:W-:Y:S01]  /*9cd0*/  @!PT LDS RZ, [RZ] ;  /* 0x00000000fffff984 */ /* 0x000fe20000000800 */
[----:B------:R-:W-:Y:S01]  /*9ce0*/  @!PT LDS RZ, [RZ] ;  /* 0x00000000fffff984 */ /* 0x000fe20000000800 */
[----:B------:R-:W-:Y:S01]  /*9cf0*/  @!P4 LDGSTS.E.BYPASS.LTC128B.128 [R3+0x6800], desc[UR4][R14.64] ;  /* 0x068000000e03cfae */ /* 0x000fe2000b981a04 */
[----:B------:R-:W-:-:S03]  /*9d00*/  @!P1 IADD3 R11, PT, PT, R2, R11, RZ ;  /* 0x0000000b020b9210 */ /* 0x000fc60007ffe0ff */
[----:B------:R-:W-:Y:S01]  /*9d10*/  @P2 STS.128 [R3+0x7000], RZ ;  /* 0x007000ff03002388 */ /* 0x000fe20000000c00 */
[----:B------:R-:W-:Y:S02]  /*9d20*/  @!P0 IADD3 R19, PT, PT, R0, R9, RZ ;  /* 0x0000000900138210 */ /* 0x000fe40007ffe0ff */
[----:B------:R-:W-:Y:S01]  /*9d30*/  @!P0 MOV R18, R8 ;  /* 0x0000000800128202 */ /* 0x000fe20000000f00 */
        /* <DEDUP_REMOVED lines=19> */
[----:B-----5:R-:W2:Y:S01]  /*9e70*/  LD.E R32, desc[UR4][R148.64+0x18c] ;  /* 0x00018c0494207980 */ /* 0x020ea2000c101900 */
[----:B------:R-:W-:-:S02]  /*9e80*/  SHF.R.U32.HI R40, RZ, 0x1, R184 ;  /* 0x00000001ff287819 */ /* 0x000fc400000116b8 */
[C---:B------:R-:W-:Y:S01]  /*9e90*/  SHF.L.U32 R94, R184.reuse, 0x5, RZ ;  /* 0x00000005b85e7819 */ /* 0x040fe200000006ff */
[----:B------:R-:W0:Y:S01]  /*9ea0*/  LDGDEPBAR ;  /* 0x00000000000079af */ /* 0x000e220000000000 */
[----:B------:R-:W-:Y:S02]  /*9eb0*/  SHF.L.U32 R186, R184, 0x4, RZ ;  /* 0x00000004b8ba7819 */ /* 0x000fe400000006ff */
[----:B------:R-:W-:Y:S02]  /*9ec0*/  LOP3.LUT R73, R40, 0x8, RZ, 0xc0, !PT ;  /* 0x0000000828497812 */ /* 0x000fe400078ec0ff */
[----:B------:R-:W-:Y:S02]  /*9ed0*/  LOP3.LUT R9, R94, 0xc0, RZ, 0xc0, !PT ;  /* 0x000000c05e097812 */ /* 0x000fe400078ec0ff */
[----:B----4-:R-:W-:Y:S02]  /*9ee0*/  LOP3.LUT R7, R186, 0x3e00, RZ, 0xc0, !PT ;  /* 0x00003e00ba077812 */ /* 0x010fe400078ec0ff */
[----:B------:R-:W-:-:S02]  /*9ef0*/  LOP3.LUT R73, R73, 0xc0, R94, 0xf8, !PT ;  /* 0x000000c049497812 */ /* 0x000fc400078ef85e */
[----:B------:R-:W-:Y:S02]  /*9f00*/  LOP3.LUT R9, R9, 0x8, R184, 0xf8, !PT ;  /* 0x0000000809097812 */ /* 0x000fe400078ef8b8 */
[----:B------:R-:W-:Y:S02]  /*9f10*/  LOP3.LUT R7, R7, 0x20, R94, 0xf8, !PT ;  /* 0x0000002007077812 */ /* 0x000fe400078ef85e */
[----:B-1----:R-:W-:Y:S02]  /*9f20*/  LOP3.LUT R5, R186, 0x100, RZ, 0xc0, !PT ;  /* 0x00000100ba057812 */ /* 0x002fe400078ec0ff */
[--C-:B------:R-:W-:Y:S02]  /*9f30*/  LOP3.LUT R73, R73, 0x18, R68.reuse, 0x78, !PT ;  /* 0x0000001849497812 */ /* 0x100fe400078e7844 */
[----:B------:R-:W-:Y:S02]  /*9f40*/  LOP3.LUT R68, R9, 0x18, R68, 0x78, !PT ;  /* 0x0000001809447812 */ /* 0x000fe400078e7844 */
[----:B------:R-:W-:-:S02]  /*9f50*/  LOP3.LUT R0, R7, 0x100, R94, 0xf8, !PT ;  /* 0x0000010007007812 */ /* 0x000fc400078ef85e */
[----:B------:R-:W-:Y:S02]  /*9f60*/  LOP3.LUT R5, R5, 0x20, R94, 0xf8, !PT ;  /* 0x0000002005057812 */ /* 0x000fe400078ef85e */
[----:B------:R-:W-:Y:S02]  /*9f70*/  LOP3.LUT R0, R0, R73, RZ, 0xfc, !PT ;  /* 0x0000004900007212 */ /* 0x000fe400078efcff */
[----:B------:R-:W-:Y:S02]  /*9f80*/  LOP3.LUT R68, R5, R68, RZ, 0xfc, !PT ;  /* 0x0000004405447212 */ /* 0x000fe400078efcff */
[-C--:B------:R-:W-:Y:S02]  /*9f90*/  LEA R185, R0, R53.reuse, 0x1 ;  /* 0x0000003500b97211 */ /* 0x080fe400078e08ff */
[----:B------:R-:W-:-:S03]  /*9fa0*/  LEA R33, R68, R53, 0x1 ;  /* 0x0000003544217211 */ /* 0x000fc600078e08ff */
[----:B------:R-:W-:Y:S04]  /*9fb0*/  LDSM.16.M88.4 R24, [R185] ;  /* 0x00000000b918783b */ /* 0x000fe80000000200 */
[----:B------:R-:W1:Y:S01]  /*9fc0*/  LDSM.16.M88.4 R8, [R33+0x1000] ;  /* 0x001000002108783b */ /* 0x000e620000000200 */
[----:B------:R-:W-:Y:S02]  /*9fd0*/  LOP3.LUT P0, R84, R184, 0x4, RZ, 0xc0, !PT ;  /* 0x00000004b8547812 */ /* 0x000fe4000780c0ff */
[----:B------:R-:W-:Y:S01]  /*9fe0*/  MOV R34, 0x20 ;  /* 0x0000002000227802 */ /* 0x000fe20000000f00 */
[----:B------:R-:W-:Y:S03]  /*9ff0*/  LDSM.16.M88.4 R4, [R33+0x1400] ;  /* 0x001400002104783b */ /* 0x000fe60000000200 */
[----:B------:R-:W-:Y:S01]  /*a000*/  SEL R0, R34, 0xffffffe0, !P0 ;  /* 0xffffffe022007807 */ /* 0x000fe20004000000 */
[----:B------:R-:W-:Y:S03]  /*a010*/  LDSM.16.M88.4 R28, [R33+0x1800] ;  /* 0x00180000211c783b */ /* 0x000fe60000000200 */
[----:B------:R-:W-:-:S02]  /*a020*/  IADD3 R16, PT, PT, R185, R0, RZ ;  /* 0x00000000b9107210 */ /* 0x000fc40007ffe0ff */
[----:B------:R-:W-:-:S04]  /*a030*/  IADD3 R81, PT, PT, R0, R33, RZ ;  /* 0x0000002100517210 */ /* 0x000fc80007ffe0ff */
[----:B------:R-:W-:Y:S04]  /*a040*/  LDSM.16.M88.4 R16, [R16] ;  /* 0x000000001010783b */ /* 0x000fe80000000200 */
[----:B------:R-:W4:Y:S04]  /*a050*/  LDSM.16.M88.4 R12, [R81+0x1000] ;  /* 0x00100000510c783b */ /* 0x000f280000000200 */
[----:B------:R-:W4:Y:S04]  /*a060*/  LDSM.16.M88.4 R20, [R81+0x1400] ;  /* 0x001400005114783b */ /* 0x000f280000000200 */
[----:B------:R-:W4:Y:S01]  /*a070*/  LDSM.16.M88.4 R76, [R81+0x1800] ;  /* 0x00180000514c783b */ /* 0x000f220000000200 */
[C---:B-1----:R-:W-:Y:S08]  /*a080*/  HMMA.16816.F32.BF16 R36, R24.reuse, R8, RZ ;  /* 0x000000081824723c */ /* 0x042ff000000418ff */
[----:B------:R-:W-:-:S15]  /*a090*/  HMMA.16816.F32.BF16 R8, R24, R10, RZ ;  /* 0x0000000a1808723c */ /* 0x000fde00000418ff */
[----:B------:R-:W-:-:S05]  /*a0a0*/  NOP ;  /* 0x0000000000007918 */ /* 0x000fca0000000000 */
[C---:B----4-:R-:W-:Y:S08]  /*a0b0*/  HMMA.16816.F32.BF16 R8, R16.reuse, R14, R8 ;  /* 0x0000000e1008723c */ /* 0x050ff00000041808 */
        /* <DEDUP_REMOVED lines=17> */
[----:B-1----:R-:W1:Y:S01]  /*a1d0*/  LDSM.16.M88.4 R8, [R33+0x1c00] ;  /* 0x001c00002108783b */ /* 0x002e620000000200 */
[----:B------:R-:W-:-:S03]  /*a1e0*/  FMUL.FTZ R39, R39, R32 ;  /* 0x0000002027277220 */ /* 0x000fc60000410000 */
[----:B------:R-:W4:Y:S08]  /*a1f0*/  MUFU.TANH R72, R36 ;  /* 0x0000002400487308 */ /* 0x000f300000002400 */
[----:B------:R-:W1:Y:S08]  /*a200*/  MUFU.TANH R71, R37 ;  /* 0x0000002500477308 */ /* 0x000e700000002400 */
[----:B------:R-:W1:Y:S08]  /*a210*/  MUFU.TANH R52, R38 ;  /* 0x0000002600347308 */ /* 0x000e700000002400 */
[----:B------:R3:W1:Y:S01]  /*a220*/  MUFU.TANH R51, R39 ;  /* 0x0000002700337308 */ /* 0x0006620000002400 */
[-C--:B------:R-:W-:Y:S01]  /*a230*/  FMUL.FTZ R12, R12, R32.reuse ;  /* 0x000000200c0c7220 */ /* 0x080fe20000410000 */
[-C--:B------:R-:W-:Y:S01]  /*a240*/  FMUL.FTZ R13, R13, R32.reuse ;  /* 0x000000200d0d7220 */ /* 0x080fe20000410000 */
[----:B---3--:R-:W3:Y:S01]  /*a250*/  LDSM.16.M88.4 R36, [R81+0x1c00] ;  /* 0x001c00005124783b */ /* 0x008ee20000000200 */
[-C--:B------:R-:W-:Y:S01]  /*a260*/  FMUL.FTZ R14, R14, R32.reuse ;  /* 0x000000200e0e7220 */ /* 0x080fe20000410000 */
[-C--:B------:R-:W-:Y:S01]  /*a270*/  FMUL.FTZ R15, R15, R32.reuse ;  /* 0x000000200f0f7220 */ /* 0x080fe20000410000 */
[-C--:B------:R-:W-:Y:S01]  /*a280*/  FMUL.FTZ R4, R4, R32.reuse ;  /* 0x0000002004047220 */ /* 0x080fe20000410000 */
[-C--:B------:R-:W-:Y:S01]  /*a290*/  FMUL.FTZ R5, R5, R32.reuse ;  /* 0x0000002005057220 */ /* 0x080fe20000410000 */
[-C--:B------:R-:W-:Y:S01]  /*a2a0*/  FMUL.FTZ R6, R6, R32.reuse ;  /* 0x0000002006067220 */ /* 0x080fe20000410000 */
[----:B------:R-:W1:Y:S01]  /*a2b0*/  MUFU.TANH R63, R12 ;  /* 0x0000000c003f7308 */ /* 0x000e620000002400 */
[----:B------:R-:W-:-:S07]  /*a2c0*/  FMUL.FTZ R45, R7, R32 ;  /* 0x00000020072d7220 */ /* 0x000fce0000410000 */
[----:B------:R-:W1:Y:S08]  /*a2d0*/  MUFU.TANH R62, R13 ;  /* 0x0000000d003e7308 */ /* 0x000e700000002400 */
[----:B------:R-:W1:Y:S08]  /*a2e0*/  MUFU.TANH R48, R14 ;  /* 0x0000000e00307308 */ /* 0x000e700000002400 */
[----:B------:R1:W1:Y:S08]  /*a2f0*/  MUFU.TANH R47, R15 ;  /* 0x0000000f002f7308 */ /* 0x0002700000002400 */
[----:B------:R-:W2:Y:S01]  /*a300*/  MUFU.TANH R61, R4 ;  /* 0x00000004003d7308 */ /* 0x000ea20000002400 */
[C---:B-1----:R-:W-:Y:S07]  /*a310*/  HMMA.16816.F32.BF16 R12, R24.reuse, R8, RZ ;  /* 0x00000008180c723c */ /* 0x042fee00000418ff */
[----:B------:R-:W1:Y:S01]  /*a320*/  MUFU.TANH R60, R5 ;  /* 0x00000005003c7308 */ /* 0x000e620000002400 */
[----:B------:R-:W-:Y:S07]  /*a330*/  HMMA.16816.F32.BF16 R8, R24, R10, RZ ;  /* 0x0000000a1808723c */ /* 0x000fee00000418ff */
[----:B------:R4:W1:Y:S01]  /*a340*/  MUFU.TANH R46, R6 ;  /* 0x00000006002e7308 */ /* 0x0008620000002400 */
[-C--:B------:R-:W-:Y:S01]  /*a350*/  FMUL.FTZ R20, R20, R32.reuse ;  /* 0x0000002014147220 */ /* 0x080fe20000410000 */
[-C--:B------:R-:W-:Y:S01]  /*a360*/  FMUL.FTZ R21, R21, R32.reuse ;  /* 0x0000002015157220 */ /* 0x080fe20000410000 */
[-C--:B------:R-:W-:Y:S01]  /*a370*/  FMUL.FTZ R22, R22, R32.reuse ;  /* 0x0000002016167220 */ /* 0x080fe20000410000 */
[----:B----4-:R-:W4:Y:S01]  /*a380*/  LDSM.16.M88.4 R4, [R33+0x2000] ;  /* 0x002000002104783b */ /* 0x010f220000000200 */
[----:B---3--:R-:W-:Y:S03]  /*a390*/  HMMA.16816.F32.BF16 R12, R16, R36, R12 ;  /* 0x00000024100c723c */ /* 0x008fe6000004180c */
[----:B------:R-:W3:Y:S01]  /*a3a0*/  MUFU.TANH R59, R20 ;  /* 0x00000014003b7308 */ /* 0x000ee20000002400 */
[----:B------:R-:W-:-:S04]  /*a3b0*/  FMUL.FTZ R42, R23, R32 ;  /* 0x00000020172a7220 */ /* 0x000fc80000410000 */
[----:B------:R-:W-:Y:S03]  /*a3c0*/  HMMA.16816.F32.BF16 R8, R16, R38, R8 ;  /* 0x000000261008723c */ /* 0x000fe60000041808 */
[----:B------:R-:W1:Y:S01]  /*a3d0*/  MUFU.TANH R58, R21 ;  /* 0x00000015003a7308 */ /* 0x000e620000002400 */
[----:B------:R-:W-:Y:S07]  /*a3e0*/  LDSM.16.M88.4 R36, [R33+0x2400] ;  /* 0x002400002124783b */ /* 0x000fee0000000200 */
[----:B------:R2:W1:Y:S01]  /*a3f0*/  MUFU.TANH R44, R22 ;  /* 0x00000016002c7308 */ /* 0x0004620000002400 */
[-C--:B------:R-:W-:Y:S01]  /*a400*/  FMUL.FTZ R28, R28, R32.reuse ;  /* 0x000000201c1c7220 */ /* 0x080fe20000410000 */
[-C--:B------:R-:W-:Y:S01]  /*a410*/  FMUL.FTZ R29, R29, R32.reuse ;  /* 0x000000201d1d7220 */ /* 0x080fe20000410000 */
[----:B--2---:R-:W2:Y:S01]  /*a420*/  LDSM.16.M88.4 R20, [R81+0x2000] ;  /* 0x002000005114783b */ /* 0x004ea20000000200 */
[-C--:B------:R-:W-:Y:S01]  /*a430*/  FMUL.FTZ R12, R12, R32.reuse ;  /* 0x000000200c0c7220 */ /* 0x080fe20000410000 */
[----:B------:R-:W-:-:S03]  /*a440*/  FMUL.FTZ R13, R13, R32 ;  /* 0x000000200d0d7220 */ /* 0x000fc60000410000 */
[----:B------:R-:W1:Y:S01]  /*a450*/  MUFU.TANH R57, R28 ;  /* 0x0000001c00397308 */ /* 0x000e620000002400 */
[-C--:B------:R-:W-:Y:S01]  /*a460*/  FMUL.FTZ R41, R30, R32.reuse ;  /* 0x000000201e297220 */ /* 0x080fe20000410000 */
[-C--:B------:R-:W-:Y:S01]  /*a470*/  FMUL.FTZ R2, R31, R32.reuse ;  /* 0x000000201f027220 */ /* 0x080fe20000410000 */
[-C--:B------:R-:W-:Y:S01]  /*a480*/  FMUL.FTZ R35, R14, R32.reuse ;  /* 0x000000200e237220 */ /* 0x080fe20000410000 */
[----:B------:R-:W-:-:S04]  /*a490*/  FMUL.FTZ R0, R15, R32 ;  /* 0x000000200f007220 */ /* 0x000fc80000410000 */
[----:B------:R4:W1:Y:S08]  /*a4a0*/  MUFU.TANH R56, R29 ;  /* 0x0000001d00387308 */ /* 0x0008700000002400 */
[----:B------:R-:W1:Y:S08]  /*a4b0*/  MUFU.TANH R55, R12 ;  /* 0x0000000c00377308 */ /* 0x000e700000002400 */
[----:B------:R3:W1:Y:S01]  /*a4c0*/  MUFU.TANH R54, R13 ;  /* 0x0000000d00367308 */ /* 0x0006620000002400 */
[C---:B----4-:R-:W-:Y:S08]  /*a4d0*/  HMMA.16816.F32.BF16 R28, R24.reuse, R4, RZ ;  /* 0x00000004181c723c */ /* 0x050ff000000418ff */
[----:B------:R-:W-:Y:S01]  /*a4e0*/  HMMA.16816.F32.BF16 R4, R24, R6, RZ ;  /* 0x000000061804723c */ /* 0x000fe200000418ff */
[----:B---3--:R-:W3:Y:S01]  /*a4f0*/  LDSM.16.M88.4 R12, [R81+0x2400] ;  /* 0x00240000510c783b */ /* 0x008ee20000000200 */
[-C--:B------:R-:W-:Y:S01]  /*a500*/  FMUL.FTZ R8, R8, R32.reuse ;  /* 0x0000002008087220 */ /* 0x080fe20000410000 */
[-C--:B------:R-:W-:Y:S01]  /*a510*/  FMUL.FTZ R78, R9, R32.reuse ;  /* 0x00000020094e7220 */ /* 0x080fe20000410000 */
[----:B------:R-:W-:-:S08]  /*a520*/  FMUL.FTZ R75, R10, R32 ;  /* 0x000000200a4b7220 */ /* 0x000fd00000410000 */
[----:B--2---:R-:W-:Y:S01]  /*a530*/  HMMA.16816.F32.BF16 R28, R16, R20, R28 ;  /* 0x00000014101c723c */ /* 0x004fe2000004181c */
[----:B------:R2:W4:Y:S01]  /*a540*/  MUFU.TANH R76, R8 ;  /* 0x00000008004c7308 */ /* 0x0005220000002400 */
[----:B------:R-:W-:-:S06]  /*a550*/  FMUL.FTZ R77, R11, R32 ;  /* 0x000000200b4d7220 */ /* 0x000fcc0000410000 */
[----:B------:R-:W-:Y:S01]  /*a560*/  HMMA.16816.F32.BF16 R4, R16, R22, R4 ;  /* 0x000000161004723c */ /* 0x000fe20000041804 */
[----:B------:R-:W1:Y:S07]  /*a570*/  LDSM.16.M88.4 R20, [R33+0x2800] ;  /* 0x002800002114783b */ /* 0x000e6e0000000200 */
[C---:B--2---:R-:W-:Y:S08]  /*a580*/  HMMA.16816.F32.BF16 R8, R24.reuse, R36, RZ ;  /* 0x000000241808723c */ /* 0x044ff000000418ff */
[----:B------:R-:W-:Y:S01]  /*a590*/  HMMA.16816.F32.BF16 R36, R24, R38, RZ ;  /* 0x000000261824723c */ /* 0x000fe200000418ff */
[-C--:B------:R-:W-:Y:S01]  /*a5a0*/  FMUL.FTZ R28, R28, R32.reuse ;  /* 0x000000201c1c7220 */ /* 0x080fe20000410000 */
[-C--:B------:R-:W-:Y:S01]  /*a5b0*/  FMUL.FTZ R86, R29, R32.reuse ;  /* 0x000000201d567220 */ /* 0x080fe20000410000 */
[-C--:B------:R-:W-:Y:S01]  /*a5c0*/  FMUL.FTZ R80, R30, R32.reuse ;  /* 0x000000201e507220 */ /* 0x080fe20000410000 */
[-C--:B------:R-:W-:Y:S01]  /*a5d0*/  FMUL.FTZ R79, R31, R32.reuse ;  /* 0x000000201f4f7220 */ /* 0x080fe20000410000 */
[----:B------:R2:W1:Y:S07]  /*a5e0*/  MUFU.TANH R82, R28 ;  /* 0x0000001c00527308 */ /* 0x00046e0000002400 */
[C---:B---3--:R-:W-:Y:S08]  /*a5f0*/  HMMA.16816.F32.BF16 R8, R16.reuse, R12, R8 ;  /* 0x0000000c1008723c */ /* 0x048ff00000041808 */
[----:B------:R-:W-:Y:S01]  /*a600*/  HMMA.16816.F32.BF16 R36, R16, R14, R36 ;  /* 0x0000000e1024723c */ /* 0x000fe20000041824 */
[----:B------:R-:W-:Y:S04]  /*a610*/  LDSM.16.M88.4 R12, [R33+0x2c00] ;  /* 0x002c0000210c783b */ /* 0x000fe80000000200 */
[----:B--2---:R-:W2:Y:S01]  /*a620*/  LDSM.16.M88.4 R28, [R81+0x2800] ;  /* 0x00280000511c783b */ /* 0x004ea20000000200 */
[-C--:B------:R-:W-:Y:S01]  /*a630*/  FMUL.FTZ R87, R4, R32.reuse ;  /* 0x0000002004577220 */ /* 0x080fe20000410000 */
[-C--:B------:R-:W-:Y:S01]  /*a640*/  FMUL.FTZ R90, R5, R32.reuse ;  /* 0x00000020055a7220 */ /* 0x080fe20000410000 */
[----:B------:R-:W-:-:S03]  /*a650*/  FMUL.FTZ R85, R6, R32 ;  /* 0x0000002006557220 */ /* 0x000fc60000410000 */
[-C--:B------:R-:W-:Y:S01]  /*a660*/  FMUL.FTZ R8, R8, R32.reuse ;  /* 0x0000002008087220 */ /* 0x080fe20000410000 */
[-C--:B------:R-:W-:Y:S01]  /*a670*/  FMUL.FTZ R9, R9, R32.reuse ;  /* 0x0000002009097220 */ /* 0x080fe20000410000 */
[-C--:B------:R-:W-:Y:S01]  /*a680*/  FMUL.FTZ R10, R10, R32.reuse ;  /* 0x000000200a0a7220 */ /* 0x080fe20000410000 */
[-C--:B------:R-:W-:Y:S01]  /*a690*/  FMUL.FTZ R83, R7, R32.reuse ;  /* 0x0000002007537220 */ /* 0x080fe20000410000 */
[----:B------:R-:W3:Y:S01]  /*a6a0*/  MUFU.TANH R91, R8 ;  /* 0x00000008005b7308 */ /* 0x000ee20000002400 */
[----:B-1----:R-:W-:Y:S01]  /*a6b0*/  HMMA.16816.F32.BF16 R4, R24, R20, RZ ;  /* 0x000000141804723c */ /* 0x002fe200000418ff */
[----:B------:R-:W-:-:S06]  /*a6c0*/  FMUL.FTZ R88, R11, R32 ;  /* 0x000000200b587220 */ /* 0x000fcc0000410000 */
[----:B------:R-:W1:Y:S01]  /*a6d0*/  MUFU.TANH R93, R9 ;  /* 0x00000009005d7308 */ /* 0x000e620000002400 */
[----:B------:R-:W-:Y:S07]  /*a6e0*/  HMMA.16816.F32.BF16 R20, R24, R22, RZ ;  /* 0x000000161814723c */ /* 0x000fee00000418ff */
[----:B------:R4:W1:Y:S02]  /*a6f0*/  MUFU.TANH R89, R10 ;  /* 0x0000000a00597308 */ /* 0x0008640000002400 */
[----:B----4-:R-:W4:Y:S01]  /*a700*/  LDSM.16.M88.4 R8, [R81+0x2c00] ;  /* 0x002c00005108783b */ /* 0x010f220000000200 */
[-C--:B------:R-:W-:Y:S01]  /*a710*/  FMUL.FTZ R36, R36, R32.reuse ;  /* 0x0000002024247220 */ /* 0x080fe20000410000 */
[-C--:B------:R-:W-:Y:S01]  /*a720*/  FMUL.FTZ R37, R37, R32.reuse ;  /* 0x0000002025257220 */ /* 0x080fe20000410000 */
[----:B--2---:R-:W-:Y:S01]  /*a730*/  HMMA.16816.F32.BF16 R4, R16, R28, R4 ;  /* 0x0000001c1004723c */ /* 0x004fe20000041804 */
[----:B------:R-:W-:-:S02]  /*a740*/  FMUL.FTZ R95, R38, R32 ;  /* 0x00000020265f7220 */ /* 0x000fc40000410000 */
[----:B------:R-:W2:Y:S01]  /*a750*/  MUFU.TANH R98, R36 ;  /* 0x0000002400627308 */ /* 0x000ea20000002400 */
[----:B------:R-:W-:-:S04]  /*a760*/  FMUL.FTZ R92, R39, R32 ;  /* 0x00000020275c7220 */ /* 0x000fc80000410000 */
[----:B------:R-:W-:Y:S03]  /*a770*/  HMMA.16816.F32.BF16 R20, R16, R30, R20 ;  /* 0x0000001e1014723c */ /* 0x000fe60000041814 */
[----:B------:R3:W1:Y:S05]  /*a780*/  MUFU.TANH R99, R37 ;  /* 0x0000002500637308 */ /* 0x00066a0000002400 */
[----:B------:R-:W-:Y:S01]  /*a790*/  HMMA.16816.F32.BF16 R28, R24, R12, RZ ;  /* 0x0000000c181c723c */ /* 0x000fe200000418ff */
[----:B---3--:R-:W3:Y:S02]  /*a7a0*/  LDSM.16.M88.4 R36, [R33+0x3000] ;  /* 0x003000002124783b */ /* 0x008ee40000000200 */
[-C--:B------:R-:W-:Y:S01]  /*a7b0*/  FMUL.FTZ R4, R4, R32.reuse ;  /* 0x0000002004047220 */ /* 0x080fe20000410000 */
[----:B------:R-:W-:-:S07]  /*a7c0*/  FMUL.FTZ R5, R5, R32 ;  /* 0x0000002005057220 */ /* 0x000fce0000410000 */
[-C--:B------:R-:W-:Y:S01]  /*a7d0*/  FMUL.FTZ R20, R20, R32.reuse ;  /* 0x0000002014147220 */ /* 0x080fe20000410000 */
[-C--:B------:R-:W-:Y:S01]  /*a7e0*/  FMUL.FTZ R97, R6, R32.reuse ;  /* 0x0000002006617220 */ /* 0x080fe20000410000 */
[----:B------:R-:W1:Y:S01]  /*a7f0*/  MUFU.TANH R100, R4 ;  /* 0x0000000400647308 */ /* 0x000e620000002400 */
[-C--:B------:R-:W-:Y:S01]  /*a800*/  FMUL.FTZ R96, R7, R32.reuse ;  /* 0x0000002007607220 */ /* 0x080fe20000410000 */
[----:B------:R-:W-:Y:S01]  /*a810*/  HMMA.16816.F32.BF16 R12, R24, R14, RZ ;  /* 0x0000000e180c723c */ /* 0x000fe200000418ff */
[-C--:B------:R-:W-:Y:S01]  /*a820*/  FMUL.FTZ R107, R21, R32.reuse ;  /* 0x00000020156b7220 */ /* 0x080fe20000410000 */
[-C--:B------:R-:W-:Y:S01]  /*a830*/  FMUL.FTZ R101, R22, R32.reuse ;  /* 0x0000002016657220 */ /* 0x080fe20000410000 */
[----:B------:R-:W-:-:S05]  /*a840*/  FMUL.FTZ R102, R23, R32 ;  /* 0x0000002017667220 */ /* 0x000fca0000410000 */
[C---:B----4-:R-:W-:Y:S01]  /*a850*/  HMMA.16816.F32.BF16 R28, R16.reuse, R8, R28 ;  /* 0x00000008101c723c */ /* 0x050fe2000004181c */
[----:B------:R4:W1:Y:S08]  /*a860*/  MUFU.TANH R103, R5 ;  /* 0x0000000500677308 */ /* 0x0008700000002400 */
[----:B------:R2:W1:Y:S01]  /*a870*/  MUFU.TANH R106, R20 ;  /* 0x00000014006a7308 */ /* 0x0004620000002400 */
[----:B----4-:R-:W4:Y:S04]  /*a880*/  LDSM.16.M88.4 R4, [R81+0x3000] ;  /* 0x003000005104783b */ /* 0x010f280000000200 */
[----:B--2---:R-:W2:Y:S05]  /*a890*/  LDSM.16.M88.4 R20, [R33+0x3400] ;  /* 0x003400002114783b */ /* 0x004eaa0000000200 */
[-C--:B------:R-:W-:Y:S01]  /*a8a0*/  FMUL.FTZ R28, R28, R32.reuse ;  /* 0x000000201c1c7220 */ /* 0x080fe20000410000 */
[----:B------:R-:W-:Y:S01]  /*a8b0*/  HMMA.16816.F32.BF16 R12, R16, R10, R12 ;  /* 0x0000000a100c723c */ /* 0x000fe2000004180c */
[-C--:B------:R-:W-:Y:S01]  /*a8c0*/  FMUL.FTZ R115, R29, R32.reuse ;  /* 0x000000201d737220 */ /* 0x080fe20000410000 */
[-C--:B------:R-:W-:Y:S01]  /*a8d0*/  FMUL.FTZ R105, R30, R32.reuse ;  /* 0x000000201e697220 */ /* 0x080fe20000410000 */
[----:B------:R1:W1:Y:S01]  /*a8e0*/  MUFU.TANH R111, R28 ;  /* 0x0000001c006f7308 */ /* 0x0002620000002400 */
[----:B------:R-:W-:-:S04]  /*a8f0*/  FMUL.FTZ R104, R31, R32 ;  /* 0x000000201f687220 */ /* 0x000fc80000410000 */
[C---:B---3--:R-:W-:Y:S08]  /*a900*/  HMMA.16816.F32.BF16 R8, R24.reuse, R36, RZ ;  /* 0x000000241808723c */ /* 0x048ff000000418ff */
[----:B------:R-:W-:Y:S01]  /*a910*/  HMMA.16816.F32.BF16 R36, R24, R38, RZ ;  /* 0x000000261824723c */ /* 0x000fe200000418ff */
[----:B-1----:R-:W1:Y:S02]  /*a920*/  LDSM.16.M88.4 R28, [R81+0x3400] ;  /* 0x00340000511c783b */ /* 0x002e640000000200 */
[-C--:B------:R-:W-:Y:S01]  /*a930*/  FMUL.FTZ R117, R12, R32.reuse ;  /* 0x000000200c757220 */ /* 0x080fe20000410000 */
[-C--:B------:R-:W-:Y:S01]  /*a940*/  FMUL.FTZ R119, R13, R32.reuse ;  /* 0x000000200d777220 */ /* 0x080fe20000410000 */
[-C--:B------:R-:W-:Y:S01]  /*a950*/  FMUL.FTZ R109, R14, R32.reuse ;  /* 0x000000200e6d7220 */ /* 0x080fe20000410000 */
[----:B------:R-:W-:-:S06]  /*a960*/  FMUL.FTZ R108, R15, R32 ;  /* 0x000000200f6c7220 */ /* 0x000fcc0000410000 */
[----:B----4-:R-:W-:Y:S08]  /*a970*/  HMMA.16816.F32.BF16 R8, R16, R4, R8 ;  /* 0x000000041008723c */ /* 0x010ff00000041808 */
[----:B--2---:R-:W-:Y:S08]  /*a980*/  HMMA.16816.F32.BF16 R12, R24, R20, RZ ;  /* 0x00000014180c723c */ /* 0x004ff000000418ff */
[----:B------:R-:W-:Y:S01]  /*a990*/  HMMA.16816.F32.BF16 R36, R16, R6, R36 ;  /* 0x000000061024723c */ /* 0x000fe20000041824 */
[----:B------:R-:W2:Y:S02]  /*a9a0*/  LDSM.16.M88.4 R4, [R33+0x3800] ;  /* 0x003800002104783b */ /* 0x000ea40000000200 */
[-C--:B------:R-:W-:Y:S01]  /*a9b0*/  FMUL.FTZ R8, R8, R32.reuse ;  /* 0x0000002008087220 */ /* 0x080fe20000410000 */
[-C--:B------:R-:W-:Y:S01]  /*a9c0*/  FMUL.FTZ R9, R9, R32.reuse ;  /* 0x0000002009097220 */ /* 0x080fe20000410000 */
[-C--:B------:R-:W-:Y:S01]  /*a9d0*/  FMUL.FTZ R10, R10, R32.reuse ;  /* 0x000000200a0a7220 */ /* 0x080fe20000410000 */
[-C--:B------:R-:W-:Y:S01]  /*a9e0*/  FMUL.FTZ R110, R11, R32.reuse ;  /* 0x000000200b6e7220 */ /* 0x080fe20000410000 */
[----:B------:R-:W3:Y:S01]  /*a9f0*/  MUFU.TANH R121, R8 ;  /* 0x0000000800797308 */ /* 0x000ee20000002400 */
[----:B------:R-:W-:Y:S08]  /*aa00*/  HMMA.16816.F32.BF16 R20, R24, R22, RZ ;  /* 0x000000161814723c */ /* 0x000ff000000418ff */
[----:B-1----:R-:W-:Y:S03]  /*aa10*/  HMMA.16816.F32.BF16 R12, R16, R28, R12 ;  /* 0x0000001c100c723c */ /* 0x002fe6000004180c */
[-C--:B------:R-:W-:Y:S01]  /*aa20*/  FMUL.FTZ R36, R36, R32.reuse ;  /* 0x0000002024247220 */ /* 0x080fe20000410000 */
[-C--:B------:R-:W-:Y:S01]  /*aa30*/  FMUL.FTZ R37, R37, R32.reuse ;  /* 0x0000002025257220 */ /* 0x080fe20000410000 */
[----:B------:R-:W1:Y:S01]  /*aa40*/  MUFU.TANH R122, R9 ;  /* 0x00000009007a7308 */ /* 0x000e620000002400 */
[-C--:B------:R-:W-:Y:S01]  /*aa50*/  FMUL.FTZ R114, R38, R32.reuse ;  /* 0x0000002026727220 */ /* 0x080fe20000410000 */
[----:B------:R-:W-:-:S06]  /*aa60*/  FMUL.FTZ R113, R39, R32 ;  /* 0x0000002027717220 */ /* 0x000fcc0000410000 */
[----:B------:R4:W1:Y:S08]  /*aa70*/  MUFU.TANH R112, R10 ;  /* 0x0000000a00707308 */ /* 0x0008700000002400 */
[----:B------:R-:W1:Y:S08]  /*aa80*/  MUFU.TANH R123, R36 ;  /* 0x00000024007b7308 */ /* 0x000e700000002400 */
[----:B------:R3:W1:Y:S01]  /*aa90*/  MUFU.TANH R126, R37 ;  /* 0x00000025007e7308 */ /* 0x0006620000002400 */
[----:B----4-:R-:W4:Y:S01]  /*aaa0*/  LDSM.16.M88.4 R8, [R81+0x3800] ;  /* 0x003800005108783b */ /* 0x010f220000000200 */
[-C--:B------:R-:W-:Y:S01]  /*aab0*/  FMUL.FTZ R12, R12, R32.reuse ;  /* 0x000000200c0c7220 */ /* 0x080fe20000410000 */
[----:B------:R-:W-:-:S02]  /*aac0*/  FMUL.FTZ R13, R13, R32 ;  /* 0x000000200d0d7220 */ /* 0x000fc40000410000 */
[----:B---3--:R-:W3:Y:S01]  /*aad0*/  LDSM.16.M88.4 R36, [R33+0x3c00] ;  /* 0x003c00002124783b */ /* 0x008ee20000000200 */
[----:B------:R-:W-:Y:S02]  /*aae0*/  HMMA.16816.F32.BF16 R20, R16, R30, R20 ;  /* 0x0000001e1014723c */ /* 0x000fe40000041814 */
[----:B------:R-:W1:Y:S01]  /*aaf0*/  MUFU.TANH R130, R12 ;  /* 0x0000000c00827308 */ /* 0x000e620000002400 */
[-C--:B------:R-:W-:Y:S01]  /*ab00*/  FMUL.FTZ R118, R14, R32.reuse ;  /* 0x000000200e767220 */ /* 0x080fe20000410000 */
[----:B------:R-:W-:-:S04]  /*ab10*/  FMUL.FTZ R116, R15, R32 ;  /* 0x000000200f747220 */ /* 0x000fc80000410000 */
[C---:B--2---:R-:W-:Y:S02]  /*ab20*/  HMMA.16816.F32.BF16 R28, R24.reuse, R4, RZ ;  /* 0x00000004181c723c */ /* 0x044fe400000418ff */
[----:B------:R2:W1:Y:S06]  /*ab30*/  MUFU.TANH R133, R13 ;  /* 0x0000000d00857308 */ /* 0x00046c0000002400 */
[----:B------:R-:W-:Y:S01]  /*ab40*/  HMMA.16816.F32.BF16 R4, R24, R6, RZ ;  /* 0x000000061804723c */ /* 0x000fe200000418ff */
[----:B--2---:R-:W2:Y:S02]  /*ab50*/  LDSM.16.M88.4 R12, [R81+0x3c00] ;  /* 0x003c0000510c783b */ /* 0x004ea40000000200 */
[----:B------:R-:W-:-:S09]  /*ab60*/  FMUL.FTZ R20, R20, R32 ;  /* 0x0000002014147220 */ /* 0x000fd20000410000 */
[----:B----4-:R-:W-:Y:S01]  /*ab70*/  HMMA.16816.F32.BF16 R28, R16, R8, R28 ;  /* 0x00000008101c723c */ /* 0x010fe2000004181c */
[-C--:B------:R-:W-:Y:S01]  /*ab80*/  FMUL.FTZ R136, R21, R32.reuse ;  /* 0x0000002015887220 */ /* 0x080fe20000410000 */
[-C--:B------:R-:W-:Y:S01]  /*ab90*/  FMUL.FTZ R120, R22, R32.reuse ;  /* 0x0000002016787220 */ /* 0x080fe20000410000 */
[----:B------:R4:W1:Y:S01]  /*aba0*/  MUFU.TANH R135, R20 ;  /* 0x0000001400877308 */ /* 0x0008620000002400 */
[----:B------:R-:W-:-:S04]  /*abb0*/  FMUL.FTZ R124, R23, R32 ;  /* 0x00000020177c7220 */ /* 0x000fc80000410000 */
[----:B------:R-:W-:Y:S08]  /*abc0*/  HMMA.16816.F32.BF16 R4, R16, R10, R4 ;  /* 0x0000000a1004723c */ /* 0x000ff00000041804 */
[C---:B---3--:R-:W-:Y:S01]  /*abd0*/  HMMA.16816.F32.BF16 R8, R24.reuse, R36, RZ ;  /* 0x000000241808723c */ /* 0x048fe200000418ff */
[----:B----4-:R-:W3:Y:S07]  /*abe0*/  LDSM.16.M88.4 R20, [R33+0x4000] ;  /* 0x004000002114783b */ /* 0x010eee0000000200 */
[----:B------:R-:W-:Y:S01]  /*abf0*/  HMMA.16816.F32.BF16 R36, R24, R38, RZ ;  /* 0x000000261824723c */ /* 0x000fe200000418ff */
[-C--:B------:R-:W-:Y:S01]  /*ac00*/  FMUL.FTZ R28, R28, R32.reuse ;  /* 0x000000201c1c7220 */ /* 0x080fe20000410000 */
[-C--:B------:R-:W-:Y:S01]  /*ac10*/  FMUL.FTZ R141, R29, R32.reuse ;  /* 0x000000201d8d7220 */ /* 0x080fe20000410000 */
[-C--:B------:R-:W-:Y:S01]  /*ac20*/  FMUL.FTZ R127, R30, R32.reuse ;  /* 0x000000201e7f7220 */ /* 0x080fe20000410000 */
[-C--:B------:R-:W-:Y:S01]  /*ac30*/  FMUL.FTZ R125, R31, R32.reuse ;  /* 0x000000201f7d7220 */ /* 0x080fe20000410000 */
[----:B------:R4:W1:Y:S07]  /*ac40*/  MUFU.TANH R139, R28 ;  /* 0x0000001c008b7308 */ /* 0x00086e0000002400 */
[C---:B--2---:R-:W-:Y:S01]  /*ac50*/  HMMA.16816.F32.BF16 R8, R16.reuse, R12, R8 ;  /* 0x0000000c1008723c */ /* 0x044fe20000041808 */
[----:B----4-:R-:W2:Y:S07]  /*ac60*/  LDSM.16.M88.4 R28, [R81+0x4000] ;  /* 0x00400000511c783b */ /* 0x010eae0000000200 */
[----:B------:R-:W-:Y:S01]  /*ac70*/  HMMA.16816.F32.BF16 R36, R16, R14, R36 ;  /* 0x0000000e1024723c */ /* 0x000fe20000041824 */
[----:B------:R-:W4:Y:S01]  /*ac80*/  LDSM.16.M88.4 R12, [R33+0x4400] ;  /* 0x00440000210c783b */ /* 0x000f220000000200 */
[-C--:B------:R-:W-:Y:S01]  /*ac90*/  FMUL.FTZ R145, R4, R32.reuse ;  /* 0x0000002004917220 */ /* 0x080fe20000410000 */
[-C--:B------:R-:W-:Y:S01]  /*aca0*/  FMUL.FTZ R146, R5, R32.reuse ;  /* 0x0000002005927220 */ /* 0x080fe20000410000 */
[-C--:B------:R-:W-:Y:S01]  /*acb0*/  FMUL.FTZ R129, R6, R32.reuse ;  /* 0x0000002006817220 */ /* 0x080fe20000410000 */
[----:B------:R-:W-:-:S06]  /*acc0*/  FMUL.FTZ R128, R7, R32 ;  /* 0x0000002007807220 */ /* 0x000fcc0000410000 */
[-C--:B------:R-:W-:Y:S01]  /*acd0*/  FMUL.FTZ R8, R8, R32.reuse ;  /* 0x0000002008087220 */ /* 0x080fe20000410000 */
[-C--:B------:R-:W-:Y:S01]  /*ace0*/  FMUL.FTZ R9, R9, R32.reuse ;  /* 0x0000002009097220 */ /* 0x080fe20000410000 */
[-C--:B------:R-:W-:Y:S01]  /*acf0*/  FMUL.FTZ R10, R10, R32.reuse ;  /* 0x000000200a0a7220 */ /* 0x080fe20000410000 */
[----:B---3--:R-:W-:Y:S01]  /*ad00*/  HMMA.16816.F32.BF16 R4, R24, R20, RZ ;  /* 0x000000141804723c */ /* 0x008fe200000418ff */
[----:B------:R-:W3:Y:S01]  /*ad10*/  MUFU.TANH R147, R8 ;  /* 0x0000000800937308 */ /* 0x000ee20000002400 */
[----:B------:R-:W-:-:S06]  /*ad20*/  FMUL.FTZ R131, R11, R32 ;  /* 0x000000200b837220 */ /* 0x000fcc0000410000 */
[----:B------:R-:W-:Y:S01]  /*ad30*/  HMMA.16816.F32.BF16 R20, R24, R22, RZ ;  /* 0x000000161814723c */ /* 0x000fe200000418ff */
[----:B------:R-:W1:Y:S08]  /*ad40*/  MUFU.TANH R150, R9 ;  /* 0x0000000900967308 */ /* 0x000e700000002400 */
[----:B------:R3:W1:Y:S02]  /*ad50*/  MUFU.TANH R132, R10 ;  /* 0x0000000a00847308 */ /* 0x0006640000002400 */
[----:B---3--:R-:W3:Y:S01]  /*ad60*/  LDSM.16.M88.4 R8, [R81+0x4400] ;  /* 0x004400005108783b */ /* 0x008ee20000000200 */
[-C--:B------:R-:W-:Y:S01]  /*ad70*/  FMUL.FTZ R36, R36, R32.reuse ;  /* 0x0000002024247220 */ /* 0x080fe20000410000 */
[-C--:B------:R-:W-:Y:S01]  /*ad80*/  FMUL.FTZ R37, R37, R32.reuse ;  /* 0x0000002025257220 */ /* 0x080fe20000410000 */
[-C--:B------:R-:W-:Y:S01]  /*ad90*/  FMUL.FTZ R38, R38, R32.reuse ;  /* 0x0000002026267220 */ /* 0x080fe20000410000 */
[----:B--2---:R-:W-:Y:S02]  /*ada0*/  HMMA.16816.F32.BF16 R4, R16, R28, R4 ;  /* 0x0000001c1004723c */ /* 0x004fe40000041804 */
[----:B------:R-:W2:Y:S01]  /*adb0*/  MUFU.TANH R151, R36 ;  /* 0x0000002400977308 */ /* 0x000ea20000002400 */
[----:B------:R-:W-:-:S05]  /*adc0*/  FMUL.FTZ R137, R39, R32 ;  /* 0x0000002027897220 */ /* 0x000fca0000410000 */
[----:B------:R-:W-:Y:S02]  /*add0*/  HMMA.16816.F32.BF16 R20, R16, R30, R20 ;  /* 0x0000001e1014723c */ /* 0x000fe40000041814 */
[----:B------:R-:W1:Y:S06]  /*ade0*/  MUFU.TANH R154, R37 ;  /* 0x00000025009a7308 */ /* 0x000e6c0000002400 */
[----:B----4-:R-:W-:Y:S02]  /*adf0*/  HMMA.16816.F32.BF16 R28, R24, R12, RZ ;  /* 0x0000000c181c723c */ /* 0x010fe400000418ff */
[----:B------:R4:W1:Y:S01]  /*ae00*/  MUFU.TANH R138, R38 ;  /* 0x00000026008a7308 */ /* 0x0008620000002400 */
[-C--:B------:R-:W-:Y:S01]  /*ae10*/  FMUL.FTZ R4, R4, R32.reuse ;  /* 0x0000002004047220 */ /* 0x080fe20000410000 */
[----:B----4-:R-:W4:Y:S01]  /*ae20*/  LDSM.16.M88.4 R36, [R33+0x4800] ;  /* 0x004800002124783b */ /* 0x010f220000000200 */
[----:B------:R-:W-:-:S06]  /*ae30*/  FMUL.FTZ R5, R5, R32 ;  /* 0x0000002005057220 */ /* 0x000fcc0000410000 */
[-C--:B------:R-:W-:Y:S01]  /*ae40*/  FMUL.FTZ R20, R20, R32.reuse ;  /* 0x0000002014147220 */ /* 0x080fe20000410000 */
[----:B------:R-:W-:-:S08]  /*ae50*/  FMUL.FTZ R21, R21, R32 ;  /* 0x0000002015157220 */ /* 0x000fd00000410000 */
[----:B---3--:R-:W-:Y:S01]  /*ae60*/  HMMA.16816.F32.BF16 R28, R16, R8, R28 ;  /* 0x00000008101c723c */ /* 0x008fe2000004181c */
[----:B------:R-:W3:Y:S01]  /*ae70*/  MUFU.TANH R155, R4 ;  /* 0x00000004009b7308 */ /* 0x000ee20000002400 */
[-C--:B------:R-:W-:Y:S01]  /*ae80*/  FMUL.FTZ R142, R6, R32.reuse ;  /* 0x00000020068e7220 */ /* 0x080fe20000410000 */
[-C--:B------:R-:W-:Y:S01]  /*ae90*/  FMUL.FTZ R140, R7, R32.reuse ;  /* 0x00000020078c7220 */ /* 0x080fe20000410000 */
[-C--:B------:R-:W-:Y:S01]  /*aea0*/  FMUL.FTZ R144, R22, R32.reuse ;  /* 0x0000002016907220 */ /* 0x080fe20000410000 */
[----:B------:R-:W-:-:S03]  /*aeb0*/  FMUL.FTZ R143, R23, R32 ;  /* 0x00000020178f7220 */ /* 0x000fc60000410000 */
[----:B------:R-:W-:Y:S01]  /*aec0*/  HMMA.16816.F32.BF16 R12, R24, R14, RZ ;  /* 0x0000000e180c723c */ /* 0x000fe200000418ff */
[----:B------:R2:W1:Y:S08]  /*aed0*/  MUFU.TANH R156, R5 ;  /* 0x00000005009c7308 */ /* 0x0004700000002400 */
[----:B------:R-:W1:Y:S08]  /*aee0*/  MUFU.TANH R157, R20 ;  /* 0x00000014009d7308 */ /* 0x000e700000002400 */
[----:B------:R3:W1:Y:S01]  /*aef0*/  MUFU.TANH R160, R21 ;  /* 0x0000001500a07308 */ /* 0x0006620000002400 */
[----:B--2---:R-:W2:Y:S01]  /*af00*/  LDSM.16.M88.4 R4, [R81+0x4800] ;  /* 0x004800005104783b */ /* 0x004ea20000000200 */
[-C--:B------:R-:W-:Y:S01]  /*af10*/  FMUL.FTZ R28, R28, R32.reuse ;  /* 0x000000201c1c7220 */ /* 0x080fe20000410000 */
[----:B------:R-:W-:-:S02]  /*af20*/  FMUL.FTZ R29, R29, R32 ;  /* 0x000000201d1d7220 */ /* 0x000fc40000410000 */
[----:B---3--:R-:W3:Y:S01]  /*af30*/  LDSM.16.M88.4 R20, [R33+0x4c00] ;  /* 0x004c00002114783b */ /* 0x008ee20000000200 */
[----:B------:R-:W-:Y:S02]  /*af40*/  HMMA.16816.F32.BF16 R12, R16, R10, R12 ;  /* 0x0000000a100c723c */ /* 0x000fe4000004180c */
[----:B------:R-:W1:Y:S01]  /*af50*/  MUFU.TANH R162, R28 ;  /* 0x0000001c00a27308 */ /* 0x000e620000002400 */
[-C--:B------:R-:W-:Y:S01]  /*af60*/  FMUL.FTZ R153, R30, R32.reuse ;  /* 0x000000201e997220 */ /* 0x080fe20000410000 */
[----:B------:R-:W-:-:S04]  /*af70*/  FMUL.FTZ R152, R31, R32 ;  /* 0x000000201f987220 */ /* 0x000fc80000410000 */
[C---:B----4-:R-:W-:Y:S02]  /*af80*/  HMMA.16816.F32.BF16 R8, R24.reuse, R36, RZ ;  /* 0x000000241808723c */ /* 0x050fe400000418ff */
[----:B------:R4:W1:Y:S06]  /*af90*/  MUFU.TANH R164, R29 ;  /* 0x0000001d00a47308 */ /* 0x00086c0000002400 */
[----:B------:R-:W-:Y:S01]  /*afa0*/  HMMA.16816.F32.BF16 R36, R24, R38, RZ ;  /* 0x000000261824723c */ /* 0x000fe200000418ff */
[----:B----4-:R-:W4:Y:S02]  /*afb0*/  LDSM.16.M88.4 R28, [R81+0x4c00] ;  /* 0x004c0000511c783b */ /* 0x010f240000000200 */
[----:B------:R-:W-:-:S09]  /*afc0*/  FMUL.FTZ R172, R13, R32 ;  /* 0x000000200dac7220 */ /* 0x000fd20000410000 */
[C---:B--2---:R-:W-:Y:S08]  /*afd0*/  HMMA.16816.F32.BF16 R8, R16.reuse, R4, R8 ;  /* 0x000000041008723c */ /* 0x044ff00000041808 */
[----:B------:R-:W-:Y:S01]  /*afe0*/  HMMA.16816.F32.BF16 R36, R16, R6, R36 ;  /* 0x000000061024723c */ /* 0x000fe20000041824 */
[----:B------:R-:W-:Y:S01]  /*aff0*/  FMUL.FTZ R166, R12, R32 ;  /* 0x000000200ca67220 */ /* 0x000fe20000410000 */
[----:B------:R-:W2:Y:S01]  /*b000*/  MUFU.TANH R68, R68 ;  /* 0x0000004400447308 */ /* 0x000ea20000002400 */
[----:B------:R-:W-:Y:S01]  /*b010*/  IADD3 R74, PT, PT, R69, -R200, -R74 ;  /* 0x800000c8454a7210 */ /* 0x000fe20007ffe84a */
[----:B------:R-:W-:-:S04]  /*b020*/  DEPBAR.LE SB0, 0x0 ;  /* 0x000080000000791a */ /* 0x000fc80000000000 */
[C---:B---3--:R-:W-:Y:S08]  /*b030*/  HMMA.16816.F32.BF16 R4, R24.reuse, R20, RZ ;  /* 0x000000141804723c */ /* 0x048ff000000418ff */
[----:B------:R-:W-:-:S12]  /*b040*/  HMMA.16816.F32.BF16 R20, R24, R22, RZ ;  /* 0x000000161814723c */ /* 0x000fd800000418ff */
[C---:B----4-:R-:W-:Y:S08]  /*b050*/  HMMA.16816.F32.BF16 R4, R16.reuse, R28, R4 ;  /* 0x0000001c1004723c */ /* 0x050ff00000041804 */
[----:B------:R-:W-:Y:S01]  /*b060*/  HMMA.16816.F32.BF16 R20, R16, R30, R20 ;  /* 0x0000001e1014723c */ /* 0x000fe20000041814 */
[-C--:B------:R-:W-:Y:S01]  /*b070*/  FMUL.FTZ R174, R8, R32.reuse ;  /* 0x0000002008ae7220 */ /* 0x080fe20000410000 */
[-C--:B------:R-:W-:Y:S01]  /*b080*/  FMUL.FTZ R182, R9, R32.reuse ;  /* 0x0000002009b67220 */ /* 0x080fe20000410000 */
[-C--:B------:R-:W-:Y:S01]  /*b090*/  FMUL.FTZ R13, R14, R32.reuse ;  /* 0x000000200e0d7220 */ /* 0x080fe20000410000 */
[----:B------:R-:W-:-:S07]  /*b0a0*/  FMUL.FTZ R8, R10, R32 ;  /* 0x000000200a087220 */ /* 0x000fce0000410000 */
[-C--:B------:R-:W-:Y:S01]  /*b0b0*/  FMUL.FTZ R19, R5, R32.reuse ;  /* 0x0000002005137220 */ /* 0x080fe20000410000 */
[-C--:B------:R-:W-:Y:S01]  /*b0c0*/  FMUL.FTZ R5, R6, R32.reuse ;  /* 0x0000002006057220 */ /* 0x080fe20000410000 */
[-C--:B------:R-:W-:Y:S01]  /*b0d0*/  FMUL.FTZ R6, R7, R32.reuse ;  /* 0x0000002007067220 */ /* 0x080fe20000410000 */
[----:B------:R-:W-:Y:S01]  /*b0e0*/  LOP3.LUT R7, R40, 0x1f0, RZ, 0xc0, !PT ;  /* 0x000001f028077812 */ /* 0x000fe200078ec0ff */
[-C--:B------:R-:W-:Y:S01]  /*b0f0*/  FMUL.FTZ R9, R11, R32.reuse ;  /* 0x000000200b097220 */ /* 0x080fe20000410000 */
[-C--:B------:R-:W-:Y:S01]  /*b100*/  FMUL.FTZ R12, R15, R32.reuse ;  /* 0x000000200f0c7220 */ /* 0x080fe20000410000 */
[-C--:B------:R-:W-:Y:S01]  /*b110*/  FMUL.FTZ R27, R36, R32.reuse ;  /* 0x00000020241b7220 */ /* 0x080fe20000410000 */
[----:B------:R-:W-:Y:S01]  /*b120*/  LOP3.LUT R134, R7, 0x7, R134, 0xf8, !PT ;  /* 0x0000000707867812 */ /* 0x000fe200078ef886 */
[-C--:B------:R-:W-:Y:S01]  /*b130*/  FMUL.FTZ R24, R37, R32.reuse ;  /* 0x0000002025187220 */ /* 0x080fe20000410000 */
[-C--:B------:R-:W-:Y:S01]  /*b140*/  FMUL.FTZ R10, R38, R32.reuse ;  /* 0x00000020260a7220 */ /* 0x080fe20000410000 */
[-C--:B------:R-:W-:Y:S01]  /*b150*/  FMUL.FTZ R11, R39, R32.reuse ;  /* 0x00000020270b7220 */ /* 0x080fe20000410000 */
[-C--:B------:R-:W-:Y:S01]  /*b160*/  FMUL.FTZ R4, R4, R32.reuse ;  /* 0x0000002004047220 */ /* 0x080fe20000410000 */
[-C--:B------:R-:W-:Y:S01]  /*b170*/  FMUL.FTZ R20, R20, R32.reuse ;  /* 0x0000002014147220 */ /* 0x080fe20000410000 */
[-C--:B------:R-:W-:Y:S01]  /*b180*/  FMUL.FTZ R21, R21, R32.reuse ;  /* 0x0000002015157220 */ /* 0x080fe20000410000 */
[-C--:B------:R-:W-:Y:S01]  /*b190*/  FMUL.FTZ R7, R22, R32.reuse ;  /* 0x0000002016077220 */ /* 0x080fe20000410000 */
[----:B------:R-:W-:Y:S01]  /*b1a0*/  FMUL.FTZ R14, R23, R32 ;  /* 0x00000020170e7220 */ /* 0x000fe20000410000 */
[----:B------:R-:W-:Y:S01]  /*b1b0*/  IADD3 R32, PT, PT, R66, -0x1, RZ ;  /* 0xffffffff42207810 */ /* 0x000fe20007ffe0ff */
[----:B------:R-:W3:Y:S03]  /*b1c0*/  MUFU.TANH R50, R50 ;  /* 0x0000003200327308 */ /* 0x000ee60000002400 */
[----:B------:R-:W-:-:S02]  /*b1d0*/  ISETP.GT.AND P0, PT, R32, R189, PT ;  /* 0x000000bd2000720c */ /* 0x000fc40003f04270 */
[----:B------:R-:W-:-:S03]  /*b1e0*/  LEA R207, R197, R134, 0x6 ;  /* 0x00000086c5cf7211 */ /* 0x000fc600078e30ff */
        /* <DEDUP_REMOVED lines=74> */
[----:B------:R2:W1:Y:S01]  /*b690*/  MUFU.TANH R17, R4 ;  /* 0x0000000400117308 */ /* 0x0004620000002400 */
[----:B------:R-:W-:Y:S01]  /*b6a0*/  BSSY.RECONVERGENT B1, `(.L_x_5269) ;  /* 0x0000072000017945 */ /* 0x000fe20003800200 */
[----:B------:R-:W-:-:S02]  /*b6b0*/  SHF.L.U32 R16, R32, 0x8, RZ ;  /* 0x0000000820107819 */ /* 0x000fc400000006ff */
[----:B--2---:R-:W-:-:S04]  /*b6c0*/  IADD3 R4, PT, PT, R43, R69, -R200 ;  /* 0x000000452b047210 */ /* 0x004fc80007ffe8c8 */
[C---:B------:R-:W-:Y:S02]  /*b6d0*/  IADD3 R4, PT, PT, R207.reuse, R4, RZ ;  /* 0x00000004cf047210 */ /* 0x040fe40007ffe0ff */
[----:B------:R-:W-:Y:S02]  /*b6e0*/  IADD3 R207, PT, PT, R207, R74, RZ ;  /* 0x0000004acfcf7210 */ /* 0x000fe40007ffe0ff */
[C-C-:B------:R-:W-:Y:S02]  /*b6f0*/  VIADDMNMX R208, R4.reuse, 0x1, R69.reuse, PT ;  /* 0x0000000104d07846 */ /* 0x140fe40003800145 */
[----:B------:R-:W-:Y:S02]  /*b700*/  VIADDMNMX R201, R4, 0x9, R69, PT ;  /* 0x0000000904c97846 */ /* 0x000fe40003800145 */
[----:B------:R-:W-:Y:S02]  /*b710*/  VIMNMX R209, PT, PT, RZ, R207, !PT ;  /* 0x000000cfffd17248 */ /* 0x000fe40007fe0100 */
[----:B------:R-:W-:-:S02]  /*b720*/  SHF.R.U32.HI R4, RZ, 0x3, R184 ;  /* 0x00000003ff047819 */ /* 0x000fc400000116b8 */
[----:B------:R-:W-:Y:S01]  /*b730*/  VIADDMNMX R207, R207, 0x8, RZ, !PT ;  /* 0x00000008cfcf7846 */ /* 0x000fe200078001ff */
[----:B------:R-:W-:Y:S06]  /*b740*/  BAR.SYNC.DEFER_BLOCKING 0x0 ;  /* 0x0000000000007b1d */ /* 0x000fec0000010000 */
[----:B-1-34-:R-:W-:Y:S05]  /*b750*/  @!P0 BRA `(.L_x_5270) ;  /* 0x0000000400988947 */ /* 0x01afea0003800000 */
        /* <DEDUP_REMOVED lines=13> */
.L_x_5272:
        /* <DEDUP_REMOVED lines=60> */
.L_x_5273:
[----:B------:R-:W-:Y:S05]  /*bbf0*/  BSYNC.RECONVERGENT B0 ;  /* 0x0000000000007941 */ /* 0x000fea0003800200 */
.L_x_5271:
        /* <DEDUP_REMOVED lines=28> */
.L_x_5270:
[----:B------:R-:W-:Y:S05]  /*bdc0*/  BSYNC.RECONVERGENT B1 ;  /* 0x0000000000017941 */ /* 0x000fea0003800200 */
.L_x_5269:
[----:B------:R-:W-:Y:S01]  /*bdd0*/  IMAD.SHL.U32 R43, R184, 0x2, RZ ;  /* 0x00000002b82b7824 */ /* 0x000fe200078e00ff */
[----:B------:R-:W2:Y:S04]  /*bde0*/  LD.E R67, desc[UR4][R148.64+0xdc] ;  /* 0x0000dc0494437980 */ /* 0x000ea8000c101900 */
[----:B------:R-:W-:-:S04]  /*bdf0*/  LOP3.LUT R43, R43, 0x6, RZ, 0xc0, !PT ;  /* 0x000000062b2b7812 */ /* 0x000fc800078ec0ff */
[----:B------:R-:W-:-:S05]  /*be00*/  LOP3.LUT R25, R16, R43, RZ, 0xfc, !PT ;  /* 0x0000002b10197212 */ /* 0x000fca00078efcff */
[C---:B------:R-:W-:Y:S02]  /*be10*/  VIADD R161, R25.reuse, 0x1 ;  /* 0x0000000119a17836 */ /* 0x040fe40000000000 */
[C---:B------:R-:W-:Y:S02]  /*be20*/  VIADD R165, R25.reuse, 0x8 ;  /* 0x0000000819a57836 */ /* 0x040fe40000000000 */
[----:B------:R-:W-:Y:S01]  /*be30*/  VIADD R167, R25, 0x9 ;  /* 0x0000000919a77836 */ /* 0x000fe20000000000 */
[-C--:B------:R-:W-:Y:S01]  /*be40*/  ISETP.GE.AND P0, PT, R161, R209.reuse, PT ;  /* 0x000000d1a100720c */ /* 0x080fe20003f06270 */
[----:B-1----:R-:W-:Y:S01]  /*be50*/  VIADD R169, R25, 0x10 ;  /* 0x0000001019a97836 */ /* 0x002fe20000000000 */
[-C--:B------:R-:W-:Y:S01]  /*be60*/  ISETP.GE.AND P1, PT, R165, R209.reuse, PT ;  /* 0x000000d1a500720c */ /* 0x080fe20003f26270 */
[----:B------:R-:W-:Y:S01]  /*be70*/  VIADD R179, R25, 0x11 ;  /* 0x0000001119b37836 */ /* 0x000fe20000000000 */
[----:B------:R-:W-:Y:S02]  /*be80*/  FSEL R71, R71, -INF , P0 ;  /* 0xff80000047477808 */ /* 0x000fe40000000000 */
[----:B------:R-:W-:Y:S01]  /*be90*/  ISETP.GE.AND P0, PT, R167, R209, PT ;  /* 0x000000d1a700720c */ /* 0x000fe20003f06270 */
[C---:B------:R-:W-:Y:S01]  /*bea0*/  VIADD R181, R25.reuse, 0x18 ;  /* 0x0000001819b57836 */ /* 0x040fe20000000000 */
[----:B------:R-:W-:Y:S01]  /*beb0*/  FSEL R70, R70, -INF , P1 ;  /* 0xff80000046467808 */ /* 0x000fe20000800000 */
[----:B------:R-:W-:Y:S01]  /*bec0*/  VIADD R69, R25, 0x19 ;  /* 0x0000001919457836 */ /* 0x000fe20000000000 */
[----:B------:R-:W-:-:S02]  /*bed0*/  FSEL R68, R68, -INF , P0 ;  /* 0xff80000044447808 */ /* 0x000fc40000000000 */
[-C--:B------:R-:W-:Y:S02]  /*bee0*/  ISETP.GE.AND P1, PT, R169, R209.reuse, PT ;  /* 0x000000d1a900720c */ /* 0x080fe40003f26270 */
        /* <DEDUP_REMOVED lines=8> */
[----:B------:R-:W-:Y:S01]  /*bf70*/  ISETP.GE.AND P2, PT, R161, R208, PT ;  /* 0x000000d0a100720c */ /* 0x000fe20003f46270 */
[----:B------:R-:W-:Y:S01]  /*bf80*/  VIADD R28, R25, 0x29 ;  /* 0x00000029191c7836 */ /* 0x000fe20000000000 */
[----:B------:R-:W-:-:S02]  /*bf90*/  FSEL R61, R61, -INF , P1 ;  /* 0xff8000003d3d7808 */ /* 0x000fc40000800000 */
[----:B------:R-:W-:Y:S02]  /*bfa0*/  FSEL R60, R60, -INF , P0 ;  /* 0xff8000003c3c7808 */ /* 0x000fe40000000000 */
[-C--:B------:R-:W-:Y:S02]  /*bfb0*/  ISETP.GE.AND P3, PT, R165, R208.reuse, PT ;  /* 0x000000d0a500720c */ /* 0x080fe40003f66270 */
[-C--:B------:R-:W-:Y:S02]  /*bfc0*/  ISETP.GE.AND P1, PT, R163, R209.reuse, PT ;  /* 0x000000d1a300720c */ /* 0x080fe40003f26270 */
[----:B------:R-:W-:Y:S02]  /*bfd0*/  ISETP.GE.AND P0, PT, R30, R209, PT ;  /* 0x000000d11e00720c */ /* 0x000fe40003f06270 */
[-C--:B------:R-:W-:Y:S02]  /*bfe0*/  ISETP.GE.AND P4, PT, R167, R208.reuse, PT ;  /* 0x000000d0a700720c */ /* 0x080fe40003f86270 */
[----:B------:R-:W-:Y:S01]  /*bff0*/  FSEL R187, R71, -INF , !P2 ;  /* 0xff80000047bb7808 */ /* 0x000fe20005000000 */
[----:B------:R-:W-:Y:S01]  /*c000*/  VIADD R252, R25, 0x30 ;  /* 0x0000003019fc7836 */ /* 0x000fe20000000000 */
[----:B------:R-:W-:Y:S01]  /*c010*/  ISETP.GE.AND P2, PT, R169, R208, PT ;  /* 0x000000d0a900720c */ /* 0x000fe20003f46270 */
[----:B------:R-:W-:Y:S01]  /*c020*/  VIADD R250, R25, 0x31 ;  /* 0x0000003119fa7836 */ /* 0x000fe20000000000 */
[----:B------:R-:W-:-:S02]  /*c030*/  FSEL R211, R70, -INF , !P3 ;  /* 0xff80000046d37808 */ /* 0x000fc40005800000 */
[----:B------:R-:W-:Y:S02]  /*c040*/  FSEL R59, R59, -INF , P1 ;  /* 0xff8000003b3b7808 */ /* 0x000fe40000800000 */
[----:B------:R-:W-:Y:S01]  /*c050*/  FSEL R58, R58, -INF , P0 ;  /* 0xff8000003a3a7808 */ /* 0x000fe20000000000 */
[----:B------:R-:W-:Y:S01]  /*c060*/  VIADD R223, R25, 0x39 ;  /* 0x0000003919df7836 */ /* 0x000fe20000000000 */
[----:B------:R-:W-:Y:S02]  /*c070*/  ISETP.GE.AND P3, PT, R179, R208, PT ;  /* 0x000000d0b300720c */ /* 0x000fe40003f66270 */
[-C--:B------:R-:W-:Y:S02]  /*c080*/  ISETP.GE.AND P1, PT, R177, R209.reuse, PT ;  /* 0x000000d1b100720c */ /* 0x080fe40003f26270 */
[----:B------:R-:W-:Y:S02]  /*c090*/  ISETP.GE.AND P0, PT, R28, R209, PT ;  /* 0x000000d11c00720c */ /* 0x000fe40003f06270 */
[----:B------:R-:W-:-:S02]  /*c0a0*/  FSEL R213, R68, -INF , !P4 ;  /* 0xff80000044d57808 */ /* 0x000fc40006000000 */
[-C--:B------:R-:W-:Y:S02]  /*c0b0*/  ISETP.GE.AND P4, PT, R181, R208.reuse, PT ;  /* 0x000000d0b500720c */ /* 0x080fe40003f86270 */
[----:B------:R-:W-:Y:S01]  /*c0c0*/  FSEL R217, R63, -INF , !P2 ;  /* 0xff8000003fd97808 */ /* 0x000fe20005000000 */
[----:B------:R-:W-:Y:S01]  /*c0d0*/  VIADD R248, R25, 0x38 ;  /* 0x0000003819f87836 */ /* 0x000fe20000000000 */
[----:B------:R-:W-:Y:S02]  /*c0e0*/  ISETP.GE.AND P2, PT, R69, R208, PT ;  /* 0x000000d04500720c */ /* 0x000fe40003f46270 */
[----:B------:R-:W-:Y:S01]  /*c0f0*/  FSEL R219, R62, -INF , !P3 ;  /* 0xff8000003edb7808 */ /* 0x000fe20005800000 */
[----:B------:R-:W-:Y:S01]  /*c100*/  IMAD.MOV.U32 R62, RZ, RZ, R223 ;  /* 0x000000ffff3e7224 */ /* 0x000fe200078e00df */
[----:B------:R-:W-:Y:S02]  /*c110*/  FSEL R57, R57, -INF , P1 ;  /* 0xff80000039397808 */ /* 0x000fe40000800000 */
[----:B------:R-:W-:-:S02]  /*c120*/  FSEL R56, R56, -INF , P0 ;  /* 0xff80000038387808 */ /* 0x000fc40000000000 */
[-C--:B------:R-:W-:Y:S02]  /*c130*/  ISETP.GE.AND P1, PT, R252, R209.reuse, PT ;  /* 0x000000d1fc00720c */ /* 0x080fe40003f26270 */
[----:B------:R-:W-:Y:S02]  /*c140*/  ISETP.GE.AND P0, PT, R250, R209, PT ;  /* 0x000000d1fa00720c */ /* 0x000fe40003f06270 */
[----:B------:R-:W-:Y:S02]  /*c150*/  FSEL R61, R61, -INF , !P4 ;  /* 0xff8000003d3d7808 */ /* 0x000fe40006000000 */
[-C--:B------:R-:W-:Y:S02]  /*c160*/  ISETP.GE.AND P4, PT, R30, R208.reuse, PT ;  /* 0x000000d01e00720c */ /* 0x080fe40003f86270 */
[----:B------:R-:W-:Y:S01]  /*c170*/  FSEL R70, R60, -INF , !P2 ;  /* 0xff8000003c467808 */ /* 0x000fe20005000000 */
[----:B------:R-:W-:Y:S01]  /*c180*/  VIADD R246, R25, 0x40 ;  /* 0x0000004019f67836 */ /* 0x000fe20000000000 */
[----:B------:R-:W-:Y:S01]  /*c190*/  ISETP.GE.AND P2, PT, R177, R208, PT ;  /* 0x000000d0b100720c */ /* 0x000fe20003f46270 */
[----:B------:R-:W-:Y:S01]  /*c1a0*/  VIADD R244, R25, 0x41 ;  /* 0x0000004119f47836 */ /* 0x000fe20000000000 */
[----:B------:R-:W-:-:S02]  /*c1b0*/  FSEL R55, R55, -INF , P1 ;  /* 0xff80000037377808 */ /* 0x000fc40000800000 */
        /* <DEDUP_REMOVED lines=8> */
[----:B------:R-:W-:Y:S02]  /*c240*/  FSEL R78, R78, -INF , P0 ;  /* 0xff8000004e4e7808 */ /* 0x000fe40000000000 */
[-C--:B------:R-:W-:Y:S02]  /*c250*/  ISETP.GE.AND P1, PT, R246, R209.reuse, PT ;  /* 0x000000d1f600720c */ /* 0x080fe40003f26270 */
[----:B------:R-:W-:Y:S01]  /*c260*/  ISETP.GE.AND P0, PT, R244, R209, PT ;  /* 0x000000d1f400720c */ /* 0x000fe20003f06270 */
[----:B------:R-:W-:Y:S01]  /*c270*/  VIADD R171, R25, 0x48 ;  /* 0x0000004819ab7836 */ /* 0x000fe20000000000 */
[----:B------:R-:W-:Y:S02]  /*c280*/  FSEL R249, R54, -INF , !P2 ;  /* 0xff80000036f97808 */ /* 0x000fe40005000000 */
[----:B------:R-:W-:-:S02]  /*c290*/  ISETP.GE.AND P2, PT, R246, R208, PT ;  /* 0x000000d0f600720c */ /* 0x000fc40003f46270 */
[----:B------:R-:W-:Y:S02]  /*c2a0*/  FSEL R82, R82, -INF , P1 ;  /* 0xff80000052527808 */ /* 0x000fe40000800000 */
[----:B------:R-:W-:Y:S02]  /*c2b0*/  FSEL R86, R86, -INF , P0 ;  /* 0xff80000056567808 */ /* 0x000fe40000000000 */
[-C--:B------:R-:W-:Y:S01]  /*c2c0*/  ISETP.GE.AND P0, PT, R175, R209.reuse, PT ;  /* 0x000000d1af00720c */ /* 0x080fe20003f06270 */
[----:B------:R-:W-:Y:S01]  /*c2d0*/  VIADD R242, R25, 0x50 ;  /* 0x0000005019f27836 */ /* 0x000fe20000000000 */
[-C--:B------:R-:W-:Y:S01]  /*c2e0*/  ISETP.GE.AND P3, PT, R163, R208.reuse, PT ;  /* 0x000000d0a300720c */ /* 0x080fe20003f66270 */
[----:B------:R-:W-:Y:S01]  /*c2f0*/  VIADD R240, R25, 0x51 ;  /* 0x0000005119f07836 */ /* 0x000fe20000000000 */
[----:B------:R-:W-:Y:S02]  /*c300*/  ISETP.GE.AND P1, PT, R171, R209, PT ;  /* 0x000000d1ab00720c */ /* 0x000fe40003f26270 */
[----:B------:R-:W-:Y:S01]  /*c310*/  FSEL R243, R82, -INF , !P2 ;  /* 0xff80000052f37808 */ /* 0x000fe20005000000 */
[----:B------:R-:W-:Y:S01]  /*c320*/  VIADD R215, R25, 0x58 ;  /* 0x0000005819d77836 */ /* 0x000fe20000000000 */
[----:B------:R-:W-:-:S02]  /*c330*/  ISETP.GE.AND P4, PT, R252, R208, PT ;  /* 0x000000d0fc00720c */ /* 0x000fc40003f86270 */
[-C--:B------:R-:W-:Y:S02]  /*c340*/  ISETP.GE.AND P2, PT, R175, R208.reuse, PT ;  /* 0x000000d0af00720c */ /* 0x080fe40003f46270 */
[----:B------:R-:W-:Y:S02]  /*c350*/  FSEL R90, R90, -INF , P0 ;  /* 0xff8000005a5a7808 */ /* 0x000fe40000000000 */
[----:B------:R-:W-:Y:S02]  /*c360*/  FSEL R68, R59, -INF , !P3 ;  /* 0xff8000003b447808 */ /* 0x000fe40005800000 */
[----:B------:R-:W-:Y:S01]  /*c370*/  FSEL R87, R87, -INF , P1 ;  /* 0xff80000057577808 */ /* 0x000fe20000800000 */
[----:B------:R-:W-:Y:S01]  /*c380*/  VIADD R188, R25, 0x59 ;  /* 0x0000005919bc7836 */ /* 0x000fe20000000000 */
[----:B------:R-:W-:Y:S02]  /*c390*/  ISETP.GE.AND P3, PT, R28, R208, PT ;  /* 0x000000d01c00720c */ /* 0x000fe40003f66270 */
[----:B------:R-:W-:-:S02]  /*c3a0*/  FSEL R251, R55, -INF , !P4 ;  /* 0xff80000037fb7808 */ /* 0x000fc40006000000 */
[-C--:B------:R-:W-:Y:S02]  /*c3b0*/  ISETP.GE.AND P1, PT, R242, R209.reuse, PT ;  /* 0x000000d1f200720c */ /* 0x080fe40003f26270 */
[----:B------:R-:W-:Y:S01]  /*c3c0*/  FSEL R237, R90, -INF , !P2 ;  /* 0xff8000005aed7808 */ /* 0x000fe20005000000 */
[----:B------:R-:W-:Y:S01]  /*c3d0*/  IMAD.MOV.U32 R90, RZ, RZ, R215 ;  /* 0x000000ffff5a7224 */ /* 0x000fe200078e00d7 */
[-C--:B------:R-:W-:Y:S01]  /*c3e0*/  ISETP.GE.AND P4, PT, R62, R208.reuse, PT ;  /* 0x000000d03e00720c */ /* 0x080fe20003f86270 */
[----:B------:R-:W-:Y:S01]  /*c3f0*/  VIADD R221, R25, 0x61 ;  /* 0x0000006119dd7836 */ /* 0x000fe20000000000 */
[----:B------:R-:W-:Y:S02]  /*c400*/  ISETP.GE.AND P0, PT, R240, R209, PT ;  /* 0x000000d1f000720c */ /* 0x000fe40003f06270 */
[----:B------:R-:W-:Y:S02]  /*c410*/  FSEL R56, R56, -INF , !P3 ;  /* 0xff80000038387808 */ /* 0x000fe40005800000 */
[----:B------:R-:W-:Y:S01]  /*c420*/  FSEL R235, R91, -INF , P1 ;  /* 0xff8000005beb7808 */ /* 0x000fe20000800000 */
[----:B------:R-:W-:Y:S01]  /*c430*/  VIADD R238, R25, 0x60 ;  /* 0x0000006019ee7836 */ /* 0x000fe20000000000 */
[----:B------:R-:W-:-:S02]  /*c440*/  ISETP.GE.AND P3, PT, R248, R208, PT ;  /* 0x000000d0f800720c */ /* 0x000fc40003f66270 */
[----:B------:R-:W-:Y:S01]  /*c450*/  FSEL R245, R78, -INF , !P4 ;  /* 0xff8000004ef57808 */ /* 0x000fe20006000000 */
[----:B------:R-:W-:Y:S01]  /*c460*/  IMAD.MOV.U32 R78, RZ, RZ, R221 ;  /* 0x000000ffff4e7224 */ /* 0x000fe200078e00dd */
        /* <DEDUP_REMOVED lines=38> */
[----:B------:R-:W-:Y:S01]  /*c6d0*/  ISETP.GE.AND P0, PT, R226, R209, PT ;  /* 0x000000d1e200720c */ /* 0x000fe20003f06270 */
[----:B------:R-:W-:Y:S01]  /*c6e0*/  VIADD R214, R25, 0x88 ;  /* 0x0000008819d67836 */ /* 0x000fe20000000000 */
[----:B------:R-:W-:-:S02]  /*c6f0*/  FSEL R225, R106, -INF , !P3 ;  /* 0xff8000006ae17808 */ /* 0x000fc40005800000 */
[----:B------:R-:W-:Y:S02]  /*c700*/  FSEL R221, R111, -INF , !P2 ;  /* 0xff8000006fdd7808 */ /* 0x000fe40005000000 */
[-C--:B------:R-:W-:Y:S02]  /*c710*/  ISETP.GE.AND P3, PT, R234, R208.reuse, PT ;  /* 0x000000d0ea00720c */ /* 0x080fe40003f66270 */
[-C--:B------:R-:W-:Y:S02]  /*c720*/  ISETP.GE.AND P2, PT, R226, R208.reuse, PT ;  /* 0x000000d0e200720c */ /* 0x080fe40003f46270 */
[----:B------:R-:W-:Y:S02]  /*c730*/  FSEL R117, R117, -INF , P1 ;  /* 0xff80000075757808 */ /* 0x000fe40000800000 */
[----:B------:R-:W-:Y:S02]  /*c740*/  FSEL R119, R119, -INF , P0 ;  /* 0xff80000077777808 */ /* 0x000fe40000000000 */
[C---:B------:R-:W-:Y:S01]  /*c750*/  ISETP.GE.AND P1, PT, R232.reuse, R209, PT ;  /* 0x000000d1e800720c */ /* 0x040fe20003f26270 */
[----:B------:R-:W-:Y:S01]  /*c760*/  IMAD.MOV.U32 R82, RZ, RZ, R219 ;  /* 0x000000ffff527224 */ /* 0x000fe200078e00db */
[----:B------:R-:W-:Y:S01]  /*c770*/  FSEL R219, R115, -INF , !P3 ;  /* 0xff80000073db7808 */ /* 0x000fe20005800000 */
[----:B------:R-:W-:Y:S01]  /*c780*/  VIADD R222, R25, 0x91 ;  /* 0x0000009119de7836 */ /* 0x000fe20000000000 */
[----:B------:R-:W-:Y:S01]  /*c790*/  FSEL R215, R119, -INF , !P2 ;  /* 0xff80000077d77808 */ /* 0x000fe20005000000 */
[----:B------:R-:W-:Y:S01]  /*c7a0*/  VIADD R218, R25, 0x98 ;  /* 0x0000009819da7836 */ /* 0x000fe20000000000 */
[----:B------:R-:W-:-:S02]  /*c7b0*/  ISETP.GE.AND P3, PT, R232, R208, PT ;  /* 0x000000d0e800720c */ /* 0x000fc40003f66270 */
[----:B------:R-:W-:Y:S02]  /*c7c0*/  FSEL R63, R121, -INF , P1 ;  /* 0xff800000793f7808 */ /* 0x000fe40000800000 */
[C---:B------:R-:W-:Y:S01]  /*c7d0*/  ISETP.GE.AND P2, PT, R214.reuse, R209, PT ;  /* 0x000000d1d600720c */ /* 0x040fe20003f46270 */
[----:B------:R-:W-:Y:S01]  /*c7e0*/  IMAD.MOV.U32 R76, RZ, RZ, R61 ;  /* 0x000000ffff4c7224 */ /* 0x000fe200078e003d */
[-C--:B------:R-:W-:Y:S02]  /*c7f0*/  ISETP.GE.AND P4, PT, R171, R208.reuse, PT ;  /* 0x000000d0ab00720c */ /* 0x080fe40003f86270 */
[----:B------:R-:W-:Y:S02]  /*c800*/  ISETP.GE.AND P6, PT, R214, R208, PT ;  /* 0x000000d0d600720c */ /* 0x000fe40003fc6270 */
[----:B------:R-:W-:Y:S02]  /*c810*/  FSEL R63, R63, -INF , !P3 ;  /* 0xff8000003f3f7808 */ /* 0x000fe40005800000 */
[----:B------:R-:W-:-:S02]  /*c820*/  FSEL R61, R123, -INF , P2 ;  /* 0xff8000007b3d7808 */ /* 0x000fc40001000000 */
[-C--:B------:R-:W-:Y:S02]  /*c830*/  ISETP.GE.AND P3, PT, R222, R209.reuse, PT ;  /* 0x000000d1de00720c */ /* 0x080fe40003f66270 */
[----:B------:R-:W-:Y:S02]  /*c840*/  ISETP.GE.AND P2, PT, R218, R209, PT ;  /* 0x000000d1da00720c */ /* 0x000fe40003f46270 */
[----:B------:R-:W-:Y:S02]  /*c850*/  FSEL R239, R87, -INF , !P4 ;  /* 0xff80000057ef7808 */ /* 0x000fe40006000000 */
[-C--:B------:R-:W-:Y:S02]  /*c860*/  ISETP.GE.AND P4, PT, R240, R208.reuse, PT ;  /* 0x000000d0f000720c */ /* 0x080fe40003f86270 */
[----:B------:R-:W-:Y:S02]  /*c870*/  FSEL R61, R61, -INF , !P6 ;  /* 0xff8000003d3d7808 */ /* 0x000fe40007000000 */
[----:B------:R-:W-:-:S02]  /*c880*/  ISETP.GE.AND P6, PT, R222, R208, PT ;  /* 0x000000d0de00720c */ /* 0x000fc40003fc6270 */
[----:B------:R-:W-:Y:S02]  /*c890*/  FSEL R133, R133, -INF , P3 ;  /* 0xff80000085857808 */ /* 0x000fe40001800000 */
[----:B------:R-:W-:Y:S02]  /*c8a0*/  FSEL R57, R135, -INF , P2 ;  /* 0xff80000087397808 */ /* 0x000fe40001000000 */
[----:B------:R-:W-:Y:S01]  /*c8b0*/  ISETP.GE.AND P2, PT, R25, R209, PT ;  /* 0x000000d11900720c */ /* 0x000fe20003f46270 */
[----:B------:R-:W-:Y:S01]  /*c8c0*/  IMAD.MOV.U32 R106, RZ, RZ, R187 ;  /* 0x000000ffff6a7224 */ /* 0x000fe200078e00bb */
[----:B------:R-:W-:Y:S02]  /*c8d0*/  FSEL R91, R91, -INF , !P4 ;  /* 0xff8000005b5b7808 */ /* 0x000fe40006000000 */
[----:B------:R-:W-:Y:S02]  /*c8e0*/  ISETP.GE.AND P4, PT, R238, R208, PT ;  /* 0x000000d0ee00720c */ /* 0x000fe40003f86270 */
[----:B------:R-:W-:-:S02]  /*c8f0*/  FSEL R187, R133, -INF , !P6 ;  /* 0xff80000085bb7808 */ /* 0x000fc40007000000 */
[----:B------:R-:W-:Y:S02]  /*c900*/  FSEL R72, R72, -INF , P2 ;  /* 0xff80000048487808 */ /* 0x000fe40001000000 */
[C---:B------:R-:W-:Y:S02]  /*c910*/  ISETP.GE.AND P6, PT, R25.reuse, R208, PT ;  /* 0x000000d01900720c */ /* 0x040fe40003fc6270 */
[----:B------:R-:W-:Y:S01]  /*c920*/  FSEL R229, R100, -INF , !P4 ;  /* 0xff80000064e57808 */ /* 0x000fe20006000000 */
[----:B------:R-:W-:Y:S01]  /*c930*/  IMAD.MOV.U32 R100, RZ, RZ, R211 ;  /* 0x000000ffff647224 */ /* 0x000fe200078e00d3 */
[----:B------:R-:W-:Y:S01]  /*c940*/  FSEL R99, R72, -INF , !P6 ;  /* 0xff80000048637808 */ /* 0x000fe20007000000 */
[C---:B------:R-:W-:Y:S02]  /*c950*/  VIADD R228, R25.reuse, 0x81 ;  /* 0x0000008119e47836 */ /* 0x040fe40000000000 */
[C---:B------:R-:W-:Y:S02]  /*c960*/  VIADD R230, R25.reuse, 0x89 ;  /* 0x0000008919e67836 */ /* 0x040fe40000000000 */
        /* <DEDUP_REMOVED lines=25> */
[----:B------:R-:W-:Y:S02]  /*cb00*/  VIADD R16, R25, 0xf9 ;  /* 0x000000f919107836 */ /* 0x000fe40000000000 */
[----:B------:R-:W-:Y:S02]  /*cb10*/  IMAD.MOV.U32 R86, RZ, RZ, R217 ;  /* 0x000000ffff567224 */ /* 0x000fe400078e00d9 */
[----:B------:R-:W-:Y:S02]  /*cb20*/  IMAD.MOV.U32 R98, RZ, RZ, R213 ;  /* 0x000000ffff627224 */ /* 0x000fe400078e00d5 */
[----:B------:R-:W-:Y:S01]  /*cb30*/  IMAD.MOV.U32 R72, RZ, RZ, R25 ;  /* 0x000000ffff487224 */ /* 0x000fe200078e0019 */
        /* <DEDUP_REMOVED lines=14> */
[----:B------:R-:W-:Y:S02]  /*cc20*/  ISETP.GE.AND P4, PT, R220, R208, PT ;  /* 0x000000d0dc00720c */ /* 0x000fe40003f86270 */
[----:B------:R-:W-:-:S02]  /*cc30*/  FMNMX3.FTZ R54, R54, R227, R225, !PT ;  /* 0x000000e336367276 */ /* 0x000fc400078100e1 */
[----:B------:R-:W-:Y:S02]  /*cc40*/  ISETP.GE.AND P0, PT, R228, R209, PT ;  /* 0x000000d1e400720c */ /* 0x000fe40003f06270 */
[----:B------:R-:W-:Y:S02]  /*cc50*/  FSEL R217, R117, -INF , !P4 ;  /* 0xff80000075d97808 */ /* 0x000fe40006000000 */
[----:B------:R-:W-:Y:S02]  /*cc60*/  FMNMX3.FTZ R54, R54, R223, R221, !PT ;  /* 0x000000df36367276 */ /* 0x000fe400078100dd */
[----:B------:R-:W-:Y:S02]  /*cc70*/  ISETP.GE.AND P1, PT, R230, R209, PT ;  /* 0x000000d1e600720c */ /* 0x000fe40003f26270 */
[----:B------:R-:W-:Y:S02]  /*cc80*/  ISETP.GE.AND P4, PT, R228, R208, PT ;  /* 0x000000d0e400720c */ /* 0x000fe40003f86270 */
[----:B------:R-:W-:-:S02]  /*cc90*/  FSEL R122, R122, -INF , P0 ;  /* 0xff8000007a7a7808 */ /* 0x000fc40000000000 */
[----:B------:R-:W-:Y:S02]  /*cca0*/  ISETP.GE.AND P0, PT, R224, R209, PT ;  /* 0x000000d1e000720c */ /* 0x000fe40003f06270 */
[----:B------:R-:W-:Y:S02]  /*ccb0*/  FMNMX3.FTZ R54, R54, R219, R217, !PT ;  /* 0x000000db36367276 */ /* 0x000fe400078100d9 */
[-C--:B------:R-:W-:Y:S02]  /*ccc0*/  ISETP.GE.AND P5, PT, R230, R208.reuse, PT ;  /* 0x000000d0e600720c */ /* 0x080fe40003fa6270 */
[----:B------:R-:W-:Y:S02]  /*ccd0*/  FSEL R126, R126, -INF , P1 ;  /* 0xff8000007e7e7808 */ /* 0x000fe40000800000 */
[----:B------:R-:W-:Y:S02]  /*cce0*/  FSEL R213, R122, -INF , !P4 ;  /* 0xff8000007ad57808 */ /* 0x000fe40006000000 */
[----:B------:R-:W-:-:S02]  /*ccf0*/  ISETP.GE.AND P4, PT, R224, R208, PT ;  /* 0x000000d0e000720c */ /* 0x000fc40003f86270 */
[----:B------:R-:W-:Y:S02]  /*cd00*/  FSEL R59, R130, -INF , P0 ;  /* 0xff800000823b7808 */ /* 0x000fe40000000000 */
[----:B------:R-:W-:Y:S02]  /*cd10*/  FMNMX3.FTZ R54, R54, R215, R63, !PT ;  /* 0x000000d736367276 */ /* 0x000fe4000781003f */
[----:B------:R-:W-:Y:S02]  /*cd20*/  FSEL R211, R126, -INF , !P5 ;  /* 0xff8000007ed37808 */ /* 0x000fe40006800000 */
[----:B------:R-:W-:Y:S02]  /*cd30*/  ISETP.GE.AND P5, PT, R218, R208, PT ;  /* 0x000000d0da00720c */ /* 0x000fe40003fa6270 */
[-C--:B------:R-:W-:Y:S02]  /*cd40*/  ISETP.GE.AND P1, PT, R212, R209.reuse, PT ;  /* 0x000000d1d400720c */ /* 0x080fe40003f26270 */
[----:B------:R-:W-:-:S02]  /*cd50*/  ISETP.GE.AND P0, PT, R180, R209, PT ;  /* 0x000000d1b400720c */ /* 0x000fc40003f06270 */
[----:B------:R-:W-:Y:S02]  /*cd60*/  FSEL R59, R59, -INF , !P4 ;  /* 0xff8000003b3b7808 */ /* 0x000fe40006000000 */
[----:B------:R-:W-:Y:S02]  /*cd70*/  FMNMX3.FTZ R54, R54, R213, R61, !PT ;  /* 0x000000d536367276 */ /* 0x000fe4000781003d */
[----:B------:R-:W-:Y:S02]  /*cd80*/  ISETP.GE.AND P4, PT, R212, R208, PT ;  /* 0x000000d0d400720c */ /* 0x000fe40003f86270 */
[----:B------:R-:W-:Y:S02]  /*cd90*/  FSEL R136, R136, -INF , P1 ;  /* 0xff80000088887808 */ /* 0x000fe40000800000 */
[----:B------:R-:W-:Y:S02]  /*cda0*/  FSEL R55, R139, -INF , P0 ;  /* 0xff8000008b377808 */ /* 0x000fe40000000000 */
[----:B------:R-:W-:-:S02]  /*cdb0*/  FSEL R57, R57, -INF , !P5 ;  /* 0xff80000039397808 */ /* 0x000fc40006800000 */
[----:B------:R-:W-:Y:S02]  /*cdc0*/  ISETP.GE.AND P3, PT, R180, R208, PT ;  /* 0x000000d0b400720c */ /* 0x000fe40003f66270 */
[-C--:B------:R-:W-:Y:S02]  /*cdd0*/  ISETP.GE.AND P1, PT, R178, R209.reuse, PT ;  /* 0x000000d1b200720c */ /* 0x080fe40003f26270 */
[-C--:B------:R-:W-:Y:S02]  /*cde0*/  ISETP.GE.AND P0, PT, R176, R209.reuse, PT ;  /* 0x000000d1b000720c */ /* 0x080fe40003f06270 */
[----:B------:R-:W-:Y:S02]  /*cdf0*/  ISETP.GE.AND P5, PT, R170, R209, PT ;  /* 0x000000d1aa00720c */ /* 0x000fe40003fa6270 */
[----:B------:R-:W-:Y:S01]  /*ce00*/  FMNMX3.FTZ R54, R54, R211, R59, !PT ;  /* 0x000000d336367276 */ /* 0x000fe2000781003b */
[----:B------:R-:W-:Y:S01]  /*ce10*/  IMAD.MOV.U32 R122, RZ, RZ, R181 ;  /* 0x000000ffff7a7224 */ /* 0x000fe200078e00b5 */
[----:B------:R-:W-:-:S02]  /*ce20*/  FSEL R181, R136, -INF , !P4 ;  /* 0xff80000088b57808 */ /* 0x000fc40006000000 */
[-C--:B------:R-:W-:Y:S02]  /*ce30*/  ISETP.GE.AND P2, PT, R178, R208.reuse, PT ;  /* 0x000000d0b200720c */ /* 0x080fe40003f46270 */
[----:B------:R-:W-:Y:S02]  /*ce40*/  ISETP.GE.AND P6, PT, R176, R208, PT ;  /* 0x000000d0b000720c */ /* 0x000fe40003fc6270 */
[----:B------:R-:W-:Y:S02]  /*ce50*/  FSEL R55, R55, -INF , !P3 ;  /* 0xff80000037377808 */ /* 0x000fe40005800000 */
[----:B------:R-:W-:Y:S02]  /*ce60*/  ISETP.GE.AND P4, PT, R168, R209, PT ;  /* 0x000000d1a800720c */ /* 0x000fe40003f86270 */
[----:B------:R-:W-:Y:S02]  /*ce70*/  FSEL R141, R141, -INF , P1 ;  /* 0xff8000008d8d7808 */ /* 0x000fe40000800000 */
[----:B------:R-:W-:-:S02]  /*ce80*/  FSEL R145, R145, -INF , P0 ;  /* 0xff80000091917808 */ /* 0x000fc40000000000 */
[----:B------:R-:W-:Y:S02]  /*ce90*/  FSEL R146, R146, -INF , P5 ;  /* 0xff80000092927808 */ /* 0x000fe40002800000 */
[----:B------:R-:W-:Y:S02]  /*cea0*/  FMNMX3.FTZ R54, R54, R187, R57, !PT ;  /* 0x000000bb36367276 */ /* 0x000fe40007810039 */
[-C--:B------:R-:W-:Y:S01]  /*ceb0*/  ISETP.GE.AND P5, PT, R170, R208.reuse, PT ;  /* 0x000000d0aa00720c */ /* 0x080fe20003fa6270 */
[----:B------:R-:W-:Y:S01]  /*cec0*/  IMAD.MOV.U32 R130, RZ, RZ, R179 ;  /* 0x000000ffff827224 */ /* 0x000fe200078e00b3 */
[----:B------:R-:W-:Y:S01]  /*ced0*/  ISETP.GE.AND P3, PT, R168, R208, PT ;  /* 0x000000d0a800720c */ /* 0x000fe20003f66270 */
[----:B------:R-:W-:Y:S01]  /*cee0*/  IMAD.MOV.U32 R115, RZ, RZ, R169 ;  /* 0x000000ffff737224 */ /* 0x000fe200078e00a9 */
[----:B------:R-:W-:Y:S01]  /*cef0*/  FSEL R179, R141, -INF , !P2 ;  /* 0xff8000008db37808 */ /* 0x000fe20005000000 */
[----:B------:R-:W-:Y:S01]  /*cf00*/  IMAD.MOV.U32 R111, RZ, RZ, R177 ;  /* 0x000000ffff6f7224 */ /* 0x000fe200078e00b1 */
[----:B------:R-:W-:-:S02]  /*cf10*/  ISETP.GE.AND P1, PT, R183, R209, PT ;  /* 0x000000d1b700720c */ /* 0x000fc40003f26270 */
[----:B------:R-:W-:Y:S02]  /*cf20*/  FSEL R169, R145, -INF , !P6 ;  /* 0xff80000091a97808 */ /* 0x000fe40007000000 */
[----:B------:R-:W-:Y:S02]  /*cf30*/  ISETP.GE.AND P0, PT, R173, R209, PT ;  /* 0x000000d1ad00720c */ /* 0x000fe40003f06270 */
[----:B------:R-:W-:Y:S02]  /*cf40*/  FSEL R147, R147, -INF , P4 ;  /* 0xff80000093937808 */ /* 0x000fe40002000000 */
[----:B------:R-:W-:Y:S02]  /*cf50*/  FMNMX3.FTZ R54, R54, R181, R55, !PT ;  /* 0x000000b536367276 */ /* 0x000fe40007810037 */
[----:B------:R-:W-:Y:S01]  /*cf60*/  FSEL R177, R146, -INF , !P5 ;  /* 0xff80000092b17808 */ /* 0x000fe20006800000 */
[----:B------:R-:W-:Y:S01]  /*cf70*/  IMAD.MOV.U32 R119, RZ, RZ, R167 ;  /* 0x000000ffff777224 */ /* 0x000fe200078e00a7 */
[----:B------:R-:W-:-:S02]  /*cf80*/  ISETP.GE.AND P5, PT, R159, R209, PT ;  /* 0x000000d19f00720c */ /* 0x000fc40003fa6270 */
[-C--:B------:R-:W-:Y:S02]  /*cf90*/  ISETP.GE.AND P2, PT, R183, R208.reuse, PT ;  /* 0x000000d0b700720c */ /* 0x080fe40003f46270 */
[----:B------:R-:W-:Y:S02]  /*cfa0*/  ISETP.GE.AND P6, PT, R173, R208, PT ;  /* 0x000000d0ad00720c */ /* 0x000fe40003fc6270 */
[----:B------:R-:W-:Y:S02]  /*cfb0*/  FSEL R167, R147, -INF , !P3 ;  /* 0xff80000093a77808 */ /* 0x000fe40005800000 */
[----:B------:R-:W-:Y:S02]  /*cfc0*/  ISETP.GE.AND P4, PT, R81, R209, PT ;  /* 0x000000d15100720c */ /* 0x000fe40003f86270 */
[----:B------:R-:W-:Y:S02]  /*cfd0*/  FSEL R150, R150, -INF , P1 ;  /* 0xff80000096967808 */ /* 0x000fe40000800000 */
[----:B------:R-:W-:-:S02]  /*cfe0*/  FSEL R151, R151, -INF , P0 ;  /* 0xff80000097977808 */ /* 0x000fc40000000000 */
[----:B------:R-:W-:Y:S01]  /*cff0*/  FMNMX3.FTZ R54, R54, R179, R169, !PT ;  /* 0x000000b336367276 */ /* 0x000fe200078100a9 */
[----:B------:R-:W-:Y:S01]  /*d000*/  IMAD.MOV.U32 R103, RZ, RZ, R175 ;  /* 0x000000ffff677224 */ /* 0x000fe200078e00af */
[----:B------:R-:W-:Y:S01]  /*d010*/  FSEL R154, R154, -INF , P5 ;  /* 0xff8000009a9a7808 */ /* 0x000fe20002800000 */
[----:B------:R-:W-:Y:S01]  /*d020*/  IMAD.MOV.U32 R126, RZ, RZ, R165 ;  /* 0x000000ffff7e7224 */ /* 0x000fe200078e00a5 */
[----:B------:R-:W-:Y:S02]  /*d030*/  ISETP.GE.AND P0, PT, R37, R209, PT ;  /* 0x000000d12500720c */ /* 0x000fe40003f06270 */
[-C--:B------:R-:W-:Y:S02]  /*d040*/  ISETP.GE.AND P5, PT, R159, R208.reuse, PT ;  /* 0x000000d09f00720c */ /* 0x080fe40003fa6270 */
[----:B------:R-:W-:Y:S02]  /*d050*/  ISETP.GE.AND P3, PT, R81, R208, PT ;  /* 0x000000d05100720c */ /* 0x000fe40003f66270 */
[----:B------:R-:W-:-:S02]  /*d060*/  FSEL R175, R150, -INF , !P2 ;  /* 0xff80000096af7808 */ /* 0x000fc40005000000 */
[----:B------:R-:W-:Y:S02]  /*d070*/  ISETP.GE.AND P1, PT, R39, R209, PT ;  /* 0x000000d12700720c */ /* 0x000fe40003f26270 */
[----:B------:R-:W-:Y:S02]  /*d080*/  FSEL R165, R151, -INF , !P6 ;  /* 0xff80000097a57808 */ /* 0x000fe40007000000 */
[----:B------:R-:W-:Y:S02]  /*d090*/  FSEL R155, R155, -INF , P4 ;  /* 0xff8000009b9b7808 */ /* 0x000fe40002000000 */
[----:B------:R-:W-:Y:S01]  /*d0a0*/  FMNMX3.FTZ R54, R54, R177, R167, !PT ;  /* 0x000000b136367276 */ /* 0x000fe200078100a7 */
[----:B------:R-:W-:Y:S01]  /*d0b0*/  IMAD.MOV.U32 R107, RZ, RZ, R171 ;  /* 0x000000ffff6b7224 */ /* 0x000fe200078e00ab */
[----:B------:R-:W-:Y:S01]  /*d0c0*/  ISETP.GE.AND P4, PT, R23, R209, PT ;  /* 0x000000d11700720c */ /* 0x000fe20003f86270 */
[----:B------:R-:W-:Y:S01]  /*d0d0*/  IMAD.MOV.U32 R121, RZ, RZ, R163 ;  /* 0x000000ffff797224 */ /* 0x000fe200078e00a3 */
[----:B------:R-:W-:-:S02]  /*d0e0*/  ISETP.GE.AND P6, PT, R37, R208, PT ;  /* 0x000000d02500720c */ /* 0x000fc40003fc6270 */
[----:B------:R-:W-:Y:S02]  /*d0f0*/  FSEL R171, R154, -INF , !P5 ;  /* 0xff8000009aab7808 */ /* 0x000fe40006800000 */
[----:B------:R-:W-:Y:S02]  /*d100*/  FSEL R157, R157, -INF , P0 ;  /* 0xff8000009d9d7808 */ /* 0x000fe40000000000 */
[----:B------:R-:W-:Y:S02]  /*d110*/  ISETP.GE.AND P2, PT, R39, R208, PT ;  /* 0x000000d02700720c */ /* 0x000fe40003f46270 */
[----:B------:R-:W-:Y:S02]  /*d120*/  ISETP.GE.AND P5, PT, R29, R209, PT ;  /* 0x000000d11d00720c */ /* 0x000fe40003fa6270 */
[----:B------:R-:W-:Y:S02]  /*d130*/  FSEL R163, R155, -INF , !P3 ;  /* 0xff8000009ba37808 */ /* 0x000fe40005800000 */
[----:B------:R-:W-:-:S02]  /*d140*/  FSEL R156, R156, -INF , P1 ;  /* 0xff8000009c9c7808 */ /* 0x000fc40000800000 */
[----:B------:R-:W-:Y:S02]  /*d150*/  FMNMX3.FTZ R54, R54, R175, R165, !PT ;  /* 0x000000af36367276 */ /* 0x000fe400078100a5 */
[----:B------:R-:W-:Y:S02]  /*d160*/  ISETP.GE.AND P3, PT, R23, R208, PT ;  /* 0x000000d01700720c */ /* 0x000fe40003f66270 */
[----:B------:R-:W-:Y:S01]  /*d170*/  FSEL R151, R162, -INF , P4 ;  /* 0xff800000a2977808 */ /* 0x000fe20002000000 */
[----:B------:R-:W-:Y:S01]  /*d180*/  IMAD.MOV.U32 R133, RZ, RZ, R161 ;  /* 0x000000ffff857224 */ /* 0x000fe200078e00a1 */
[----:B------:R-:W-:Y:S02]  /*d190*/  FSEL R157, R157, -INF , !P6 ;  /* 0xff8000009d9d7808 */ /* 0x000fe40007000000 */
[----:B------:R-:W-:Y:S02]  /*d1a0*/  FSEL R161, R156, -INF , !P2 ;  /* 0xff8000009ca17808 */ /* 0x000fe40005000000 */
[----:B------:R-:W-:-:S02]  /*d1b0*/  ISETP.GE.AND P1, PT, R21, R209, PT ;  /* 0x000000d11500720c */ /* 0x000fc40003f26270 */
[----:B------:R-:W-:Y:S02]  /*d1c0*/  ISETP.GE.AND P0, PT, R15, R209, PT ;  /* 0x000000d10f00720c */ /* 0x000fe40003f06270 */
[----:B------:R-:W-:Y:S02]  /*d1d0*/  FSEL R25, R160, -INF , P5 ;  /* 0xff800000a0197808 */ /* 0x000fe40002800000 */
[----:B------:R-:W-:Y:S02]  /*d1e0*/  ISETP.GE.AND P6, PT, R29, R208, PT ;  /* 0x000000d01d00720c */ /* 0x000fe40003fc6270 */
[----:B------:R-:W-:Y:S02]  /*d1f0*/  FMNMX3.FTZ R54, R54, R171, R163, !PT ;  /* 0x000000ab36367276 */ /* 0x000fe400078100a3 */
[----:B------:R-:W-:Y:S02]  /*d200*/  FSEL R151, R151, -INF , !P3 ;  /* 0xff80000097977808 */ /* 0x000fe40005800000 */
[----:B------:R-:W-:-:S02]  /*d210*/  ISETP.GE.AND P3, PT, R74, R209, PT ;  /* 0x000000d14a00720c */ /* 0x000fc40003f66270 */
[----:B------:R-:W-:Y:S02]  /*d220*/  ISETP.GE.AND P4, PT, R158, R209, PT ;  /* 0x000000d19e00720c */ /* 0x000fe40003f86270 */
[-C--:B------:R-:W-:Y:S02]  /*d230*/  ISETP.GE.AND P2, PT, R21, R208.reuse, PT ;  /* 0x000000d01500720c */ /* 0x080fe40003f46270 */
[----:B------:R-:W-:Y:S02]  /*d240*/  ISETP.GE.AND P5, PT, R15, R208, PT ;  /* 0x000000d00f00720c */ /* 0x000fe40003fa6270 */
[----:B------:R-:W-:Y:S02]  /*d250*/  FSEL R25, R25, -INF , !P6 ;  /* 0xff80000019197808 */ /* 0x000fe40007000000 */
[----:B------:R-:W-:Y:S02]  /*d260*/  FSEL R135, R164, -INF , P1 ;  /* 0xff800000a4877808 */ /* 0x000fe40000800000 */
[----:B------:R-:W-:-:S02]  /*d270*/  FSEL R141, R166, -INF , P0 ;  /* 0xff800000a68d7808 */ /* 0x000fc40000000000 */
[----:B------:R-:W-:Y:S02]  /*d280*/  FMNMX3.FTZ R54, R54, R161, R157, !PT ;  /* 0x000000a136367276 */ /* 0x000fe4000781009d */
[----:B------:R-:W-:Y:S02]  /*d290*/  ISETP.GE.AND P6, PT, R74, R208, PT ;  /* 0x000000d04a00720c */ /* 0x000fe40003fc6270 */
[----:B------:R-:W-:Y:S02]  /*d2a0*/  FSEL R139, R174, -INF , P3 ;  /* 0xff800000ae8b7808 */ /* 0x000fe40001800000 */
[-C--:B------:R-:W-:Y:S02]  /*d2b0*/  ISETP.GE.AND P1, PT, R38, R209.reuse, PT ;  /* 0x000000d12600720c */ /* 0x080fe40003f26270 */
[----:B------:R-:W-:Y:S02]  /*d2c0*/  ISETP.GE.AND P0, PT, R36, R209, PT ;  /* 0x000000d12400720c */ /* 0x000fe40003f06270 */
[----:B------:R-:W-:-:S02]  /*d2d0*/  FSEL R147, R172, -INF , P4 ;  /* 0xff800000ac937808 */ /* 0x000fc40002000000 */
[----:B------:R-:W-:Y:S02]  /*d2e0*/  ISETP.GE.AND P3, PT, R26, R209, PT ;  /* 0x000000d11a00720c */ /* 0x000fe40003f66270 */
[----:B------:R-:W-:Y:S02]  /*d2f0*/  FSEL R135, R135, -INF , !P2 ;  /* 0xff80000087877808 */ /* 0x000fe40005000000 */
[----:B------:R-:W-:Y:S02]  /*d300*/  FSEL R141, R141, -INF , !P5 ;  /* 0xff8000008d8d7808 */ /* 0x000fe40006800000 */
        /* <DEDUP_REMOVED lines=8> */
[----:B------:R-:W-:-:S02]  /*d390*/  FSEL R117, R24, -INF , P3 ;  /* 0xff80000018757808 */ /* 0x000fc40001800000 */
[----:B------:R-:W-:Y:S02]  /*d3a0*/  FSEL R147, R147, -INF , !P4 ;  /* 0xff80000093937808 */ /* 0x000fe40006000000 */
[----:B------:R-:W-:Y:S02]  /*d3b0*/  FMNMX3.FTZ R24, R54, R135, R141, !PT ;  /* 0x0000008736187276 */ /* 0x000fe4000781008d */
[----:B------:R-:W-:Y:S02]  /*d3c0*/  FSEL R155, R155, -INF , !P2 ;  /* 0xff8000009b9b7808 */ /* 0x000fe40005000000 */
[----:B------:R-:W-:Y:S02]  /*d3d0*/  FSEL R145, R27, -INF , !P5 ;  /* 0xff8000001b917808 */ /* 0x000fe40006800000 */
[----:B------:R-:W-:Y:S02]  /*d3e0*/  FSEL R17, R17, -INF , P6 ;  /* 0xff80000011117808 */ /* 0x000fe40003000000 */
[----:B------:R-:W-:-:S02]  /*d3f0*/  ISETP.GE.AND P0, PT, R20, R209, PT ;  /* 0x000000d11400720c */ /* 0x000fc40003f06270 */
[----:B------:R-:W-:Y:S02]  /*d400*/  ISETP.GE.AND P2, PT, R18, R209, PT ;  /* 0x000000d11200720c */ /* 0x000fe40003f46270 */
[-C--:B------:R-:W-:Y:S02]  /*d410*/  ISETP.GE.AND P6, PT, R26, R208.reuse, PT ;  /* 0x000000d01a00720c */ /* 0x080fe40003fc6270 */
[-C--:B------:R-:W-:Y:S02]  /*d420*/  ISETP.GE.AND P5, PT, R22, R208.reuse, PT ;  /* 0x000000d01600720c */ /* 0x080fe40003fa6270 */
[----:B------:R-:W-:Y:S02]  /*d430*/  FMNMX3.FTZ R24, R24, R147, R139, !PT ;  /* 0x0000009318187276 */ /* 0x000fe4000781008b */
[-C--:B------:R-:W-:Y:S02]  /*d440*/  ISETP.GE.AND P4, PT, R20, R208.reuse, PT ;  /* 0x000000d01400720c */ /* 0x080fe40003f86270 */
[----:B------:R-:W-:-:S02]  /*d450*/  ISETP.GE.AND P3, PT, R18, R208, PT ;  /* 0x000000d01200720c */ /* 0x000fc40003f66270 */
[----:B------:R-:W-:Y:S02]  /*d460*/  ISETP.GE.AND P1, PT, R16, R209, PT ;  /* 0x000000d11000720c */ /* 0x000fe40003f26270 */
[----:B------:R-:W-:Y:S02]  /*d470*/  FSEL R19, R19, -INF , P0 ;  /* 0xff80000013137808 */ /* 0x000fe40000000000 */
        /* <DEDUP_REMOVED lines=9> */
[----:B------:R-:W-:Y:S01]  /*d510*/  IMAD.MOV.U32 R123, RZ, RZ, R69 ;  /* 0x000000ffff7b7224 */ /* 0x000fe200078e0045 */
[----:B------:R-:W-:-:S02]  /*d520*/  FSEL R69, R31, -INF , !P0 ;  /* 0xff8000001f457808 */ /* 0x000fc40004000000 */
[----:B------:R-:W-:-:S04]  /*d530*/  FMNMX3.FTZ R24, R24, R87, R71, !PT ;  /* 0x0000005718187276 */ /* 0x000fc80007810047 */
[----:B------:R-:W-:-:S05]  /*d540*/  FMNMX.FTZ R17, R69, R24, !PT ;  /* 0x0000001845117209 */ /* 0x000fca0007810000 */
[----:B------:R-:W1:Y:S01]  /*d550*/  SHFL.BFLY PT, R24, R17, 0x2, 0x1f ;  /* 0x0c401f0011187f89 */ /* 0x000e6200000e0000 */
[-C--:B------:R-:W-:Y:S02]  /*d560*/  ISETP.GE.AND P1, PT, R133, R207.reuse, PT ;  /* 0x000000cf8500720c */ /* 0x080fe40003f26270 */
[C---:B------:R-:W-:Y:S02]  /*d570*/  ISETP.GE.AND P0, PT, R72.reuse, R207, PT ;  /* 0x000000cf4800720c */ /* 0x040fe40003f06270 */
[----:B------:R-:W-:Y:S02]  /*d580*/  FSEL R51, R51, -INF , P1 ;  /* 0xff80000033337808 */ /* 0x000fe40000800000 */
[-C--:B------:R-:W-:Y:S02]  /*d590*/  ISETP.GE.AND P2, PT, R72, R201.reuse, PT ;  /* 0x000000c94800720c */ /* 0x080fe40003f46270 */
[----:B------:R-:W-:Y:S02]  /*d5a0*/  FSEL R52, R52, -INF , P0 ;  /* 0xff80000034347808 */ /* 0x000fe40000000000 */
[----:B------:R-:W-:-:S02]  /*d5b0*/  ISETP.GE.AND P1, PT, R115, R201, PT ;  /* 0x000000c97300720c */ /* 0x000fc40003f26270 */
[C---:B------:R-:W-:Y:S02]  /*d5c0*/  ISETP.GE.AND P3, PT, R119.reuse, R207, PT ;  /* 0x000000cf7700720c */ /* 0x040fe40003f66270 */
[----:B------:R-:W-:Y:S02]  /*d5d0*/  ISETP.GE.AND P5, PT, R119, R201, PT ;  /* 0x000000c97700720c */ /* 0x000fe40003fa6270 */
[----:B------:R-:W-:Y:S02]  /*d5e0*/  FSEL R119, R52, -INF , !P2 ;  /* 0xff80000034777808 */ /* 0x000fe40005000000 */
[----:B------:R-:W-:Y:S02]  /*d5f0*/  P2R R19, PR, RZ, 0x2 ;  /* 0x00000002ff137803 */ /* 0x000fe40000000000 */
[----:B------:R-:W-:Y:S02]  /*d600*/  ISETP.GE.AND P2, PT, R115, R207, PT ;  /* 0x000000cf7300720c */ /* 0x000fe40003f46270 */
[----:B------:R-:W-:-:S02]  /*d610*/  FSEL R27, R49, -INF , P3 ;  /* 0xff800000311b7808 */ /* 0x000fc40001800000 */
[-C--:B------:R-:W-:Y:S02]  /*d620*/  ISETP.GE.AND P0, PT, R126, R207.reuse, PT ;  /* 0x000000cf7e00720c */ /* 0x080fe40003f06270 */
[----:B------:R-:W-:Y:S02]  /*d630*/  ISETP.NE.AND P3, PT, R19, RZ, PT ;  /* 0x000000ff1300720c */ /* 0x000fe40003f65270 */
[----:B------:R-:W-:Y:S02]  /*d640*/  FSEL R19, R48, -INF , P2 ;  /* 0xff80000030137808 */ /* 0x000fe40001000000 */
[----:B------:R-:W-:Y:S02]  /*d650*/  ISETP.GE.AND P1, PT, R130, R207, PT ;  /* 0x000000cf8200720c */ /* 0x000fe40003f26270 */
[----:B-1----:R-:W-:Y:S02]  /*d660*/  FMNMX.FTZ R48, R17, R24, !PT ;  /* 0x0000001811307209 */ /* 0x002fe40007810000 */
[----:B------:R-:W-:-:S02]  /*d670*/  LOP3.LUT R210, R210, 0xfffffffd, RZ, 0xc0, !PT ;  /* 0xfffffffdd2d27812 */ /* 0x000fc400078ec0ff */
[----:B------:R-:W-:Y:S02]  /*d680*/  FSEL R31, R50, -INF , P0 ;  /* 0xff800000321f7808 */ /* 0x000fe40000000000 */
[----:B------:R-:W-:Y:S02]  /*d690*/  ISETP.GE.AND P0, PT, R122, R207, PT ;  /* 0x000000cf7a00720c */ /* 0x000fe40003f06270 */
[----:B------:R-:W-:Y:S02]  /*d6a0*/  FSEL R17, R19, -INF , !P3 ;  /* 0xff80000013117808 */ /* 0x000fe40005800000 */
[----:B------:R-:W-:Y:S02]  /*d6b0*/  FSEL R19, R47, -INF , P1 ;  /* 0xff8000002f137808 */ /* 0x000fe40000800000 */
[----:B------:R-:W-:Y:S01]  /*d6c0*/  ISETP.GE.AND P6, PT, R126, R201, PT ;  /* 0x000000c97e00720c */ /* 0x000fe20003fc6270 */
[----:B------:R-:W1:Y:S01]  /*d6d0*/  SHFL.BFLY PT, R47, R48, 0x1, 0x1f ;  /* 0x0c201f00302f7f89 */ /* 0x000e6200000e0000 */
[----:B------:R-:W-:-:S02]  /*d6e0*/  @P5 LOP3.LUT R210, R210, 0x2, RZ, 0xfc, !PT ;  /* 0x00000002d2d25812 */ /* 0x000fc400078efcff */
[-C--:B------:R-:W-:Y:S02]  /*d6f0*/  ISETP.GE.AND P1, PT, R121, R201.reuse, PT ;  /* 0x000000c97900720c */ /* 0x080fe40003f26270 */
[----:B------:R-:W-:Y:S02]  /*d700*/  FSEL R46, R46, -INF , P0 ;  /* 0xff8000002e2e7808 */ /* 0x000fe40000000000 */
[-C--:B------:R-:W-:Y:S02]  /*d710*/  ISETP.GE.AND P4, PT, R133, R201.reuse, PT ;  /* 0x000000c98500720c */ /* 0x080fe40003f86270 */
[----:B------:R-:W-:Y:S02]  /*d720*/  ISETP.GE.AND P0, PT, R30, R201, PT ;  /* 0x000000c91e00720c */ /* 0x000fe40003f06270 */
[----:B------:R-:W-:Y:S02]  /*d730*/  FSEL R31, R31, -INF , !P6 ;  /* 0xff8000001f1f7808 */ /* 0x000fe40007000000 */
[----:B------:R-:W-:-:S02]  /*d740*/  LOP3.LUT P6, RZ, R210, 0x2, RZ, 0xc0, !PT ;  /* 0x00000002d2ff7812 */ /* 0x000fc400078cc0ff */
[----:B------:R-:W-:Y:S02]  /*d750*/  P2R R24, PR, RZ, 0x2 ;  /* 0x00000002ff187803 */ /* 0x000fe40000000000 */
[----:B------:R-:W-:Y:S02]  /*d760*/  ISETP.GE.AND P5, PT, R130, R201, PT ;  /* 0x000000c98200720c */ /* 0x000fe40003fa6270 */
[-C--:B------:R-:W-:Y:S02]  /*d770*/  ISETP.GE.AND P2, PT, R123, R207.reuse, PT ;  /* 0x000000cf7b00720c */ /* 0x080fe40003f46270 */
[----:B------:R-:W-:Y:S02]  /*d780*/  ISETP.GE.AND P1, PT, R30, R207, PT ;  /* 0x000000cf1e00720c */ /* 0x000fe40003f26270 */
[----:B------:R-:W-:Y:S02]  /*d790*/  FSEL R115, R51, -INF , !P4 ;  /* 0xff80000033737808 */ /* 0x000fe40006000000 */
[----:B------:R-:W-:-:S02]  /*d7a0*/  P2R R30, PR, RZ, 0x1 ;  /* 0x00000001ff1e7803 */ /* 0x000fc40000000000 */
[-C--:B------:R-:W-:Y:S02]  /*d7b0*/  ISETP.GE.AND P4, PT, R122, R201.reuse, PT ;  /* 0x000000c97a00720c */ /* 0x080fe40003f86270 */
[----:B------:R-:W-:Y:S02]  /*d7c0*/  FSEL R27, R27, -INF , !P6 ;  /* 0xff8000001b1b7808 */ /* 0x000fe40007000000 */
[----:B------:R-:W-:Y:S02]  /*d7d0*/  ISETP.GE.AND P6, PT, R123, R201, PT ;  /* 0x000000c97b00720c */ /* 0x000fe40003fc6270 */
[----:B------:R-:W-:Y:S02]  /*d7e0*/  FSEL R19, R19, -INF , !P5 ;  /* 0xff80000013137808 */ /* 0x000fe40006800000 */
[----:B------:R-:W-:Y:S02]  /*d7f0*/  FSEL R45, R45, -INF , P2 ;  /* 0xff8000002d2d7808 */ /* 0x000fe40001000000 */
[----:B------:R-:W-:-:S02]  /*d800*/  ISETP.GE.AND P3, PT, R121, R207, PT ;  /* 0x000000cf7900720c */ /* 0x000fc40003f66270 */
[----:B------:R-:W-:Y:S02]  /*d810*/  ISETP.NE.AND P2, PT, R30, RZ, PT ;  /* 0x000000ff1e00720c */ /* 0x000fe40003f45270 */
[----:B------:R-:W-:Y:S02]  /*d820*/  ISETP.GE.AND P5, PT, R111, R201, PT ;  /* 0x000000c96f00720c */ /* 0x000fe40003fa6270 */
[----:B------:R-:W-:Y:S02]  /*d830*/  FSEL R30, R46, -INF , !P4 ;  /* 0xff8000002e1e7808 */ /* 0x000fe40006000000 */
[----:B------:R-:W-:Y:S02]  /*d840*/  ISETP.NE.AND P4, PT, R24, RZ, PT ;  /* 0x000000ff1800720c */ /* 0x000fe40003f85270 */
[----:B------:R-:W-:Y:S02]  /*d850*/  FSEL R24, R45, -INF , !P6 ;  /* 0xff8000002d187808 */ /* 0x000fe40007000000 */
[----:B------:R-:W-:-:S02]  /*d860*/  ISETP.GE.AND P0, PT, R111, R207, PT ;  /* 0x000000cf6f00720c */ /* 0x000fc40003f06270 */
[----:B------:R-:W-:Y:S02]  /*d870*/  FSEL R44, R44, -INF , P3 ;  /* 0xff8000002c2c7808 */ /* 0x000fe40001800000 */
[----:B------:R-:W-:Y:S02]  /*d880*/  P2R R45, PR, RZ, 0x20 ;  /* 0x00000020ff2d7803 */ /* 0x000fe40000000000 */
[----:B------:R-:W-:Y:S02]  /*d890*/  FSEL R42, R42, -INF , P1 ;  /* 0xff8000002a2a7808 */ /* 0x000fe40000800000 */
[C---:B------:R-:W-:Y:S02]  /*d8a0*/  ISETP.GE.AND P5, PT, R28.reuse, R207, PT ;  /* 0x000000cf1c00720c */ /* 0x040fe40003fa6270 */
[----:B------:R-:W-:Y:S02]  /*d8b0*/  ISETP.GE.AND P6, PT, R28, R201, PT ;  /* 0x000000c91c00720c */ /* 0x000fe40003fc6270 */
[----:B------:R-:W-:-:S02]  /*d8c0*/  ISETP.NE.AND P1, PT, R45, RZ, PT ;  /* 0x000000ff2d00720c */ /* 0x000fc40003f25270 */
[----:B------:R-:W-:Y:S02]  /*d8d0*/  FSEL R28, R44, -INF , !P4 ;  /* 0xff8000002c1c7808 */ /* 0x000fe40006000000 */
[----:B------:R-:W-:Y:S02]  /*d8e0*/  FSEL R41, R41, -INF , P0 ;  /* 0xff80000029297808 */ /* 0x000fe40000000000 */
[C---:B------:R-:W-:Y:S02]  /*d8f0*/  ISETP.GE.AND P3, PT, R252.reuse, R207, PT ;  /* 0x000000cffc00720c */ /* 0x040fe40003f66270 */
[-C--:B------:R-:W-:Y:S02]  /*d900*/  ISETP.GE.AND P4, PT, R252, R201.reuse, PT ;  /* 0x000000c9fc00720c */ /* 0x080fe40003f86270 */
[----:B------:R-:W-:Y:S02]  /*d910*/  ISETP.GE.AND P0, PT, R250, R201, PT ;  /* 0x000000c9fa00720c */ /* 0x000fe40003f06270 */
[----:B------:R-:W-:-:S02]  /*d920*/  FSEL R252, R42, -INF , !P2 ;  /* 0xff8000002afc7808 */ /* 0x000fc40005000000 */
[----:B------:R-:W-:Y:S02]  /*d930*/  ISETP.GE.AND P2, PT, R250, R207, PT ;  /* 0x000000cffa00720c */ /* 0x000fe40003f46270 */
[----:B------:R-:W-:Y:S02]  /*d940*/  FSEL R250, R41, -INF , !P1 ;  /* 0xff80000029fa7808 */ /* 0x000fe40004800000 */
[----:B------:R-:W-:Y:S02]  /*d950*/  FSEL R42, R2, -INF , P5 ;  /* 0xff800000022a7808 */ /* 0x000fe40002800000 */
[----:B------:R-:W-:Y:S02]  /*d960*/  P2R R41, PR, RZ, 0x1 ;  /* 0x00000001ff297803 */ /* 0x000fe40000000000 */
[----:B-1----:R-:W-:Y:S02]  /*d970*/  FMNMX.FTZ R2, R48, R47, !PT ;  /* 0x0000002f30027209 */ /* 0x002fe40007810000 */
[----:B------:R-:W-:-:S02]  /*d980*/  ISETP.GE.AND P0, PT, R248, R201, PT ;  /* 0x000000c9f800720c */ /* 0x000fc40003f06270 */
[-C--:B------:R-:W-:Y:S02]  /*d990*/  ISETP.GE.AND P1, PT, R248, R207.reuse, PT ;  /* 0x000000cff800720c */ /* 0x080fe40003f26270 */
[----:B------:R-:W-:Y:S02]  /*d9a0*/  FSEL R248, R42, -INF , !P6 ;  /* 0xff8000002af87808 */ /* 0x000fe40007000000 */
[----:B------:R-:W-:Y:S02]  /*d9b0*/  FSEL R166, R35, -INF , P3 ;  /* 0xff80000023a67808 */ /* 0x000fe40001800000 */
[C---:B------:R-:W-:Y:S02]  /*d9c0*/  ISETP.GE.AND P5, PT, R62.reuse, R207, PT ;  /* 0x000000cf3e00720c */ /* 0x040fe40003fa6270 */
[----:B------:R-:W-:Y:S01]  /*d9d0*/  ISETP.GE.AND P6, PT, R62, R201, PT ;  /* 0x000000c93e00720c */ /* 0x000fe20003fc6270 */
[----:B--2---:R-:W-:Y:S01]  /*d9e0*/  FMUL.FTZ R62, R67, R2 ;  /* 0x00000002433e7220 */ /* 0x004fe20000410000 */
[----:B------:R-:W-:-:S02]  /*d9f0*/  P2R R35, PR, RZ, 0x1 ;  /* 0x00000001ff237803 */ /* 0x000fc40000000000 */
[----:B------:R-:W-:Y:S02]  /*da00*/  FSETP.NEU.FTZ.AND P0, PT, R2, -INF , PT ;  /* 0xff8000000200780b */ /* 0x000fe40003f1d000 */
[----:B------:R-:W-:Y:S02]  /*da10*/  FSEL R0, R0, -INF , P2 ;  /* 0xff80000000007808 */ /* 0x000fe40001000000 */
[----:B------:R-:W-:Y:S02]  /*da20*/  ISETP.NE.AND P2, PT, R41, RZ, PT ;  /* 0x000000ff2900720c */ /* 0x000fe40003f45270 */
[----:B------:R-:W-:Y:S02]  /*da30*/  FSEL R62, R62, RZ, P0 ;  /* 0x000000ff3e3e7208 */ /* 0x000fe40000000000 */
[----:B------:R-:W-:Y:S02]  /*da40*/  FSEL R166, R166, -INF , !P4 ;  /* 0xff800000a6a67808 */ /* 0x000fe40006000000 */
[----:B------:R-:W-:-:S02]  /*da50*/  FSEL R75, R75, -INF , P1 ;  /* 0xff8000004b4b7808 */ /* 0x000fc40000800000 */
[----:B------:R-:W-:Y:S02]  /*da60*/  ISETP.NE.AND P0, PT, R35, RZ, PT ;  /* 0x000000ff2300720c */ /* 0x000fe40003f05270 */
[C---:B------:R-:W-:Y:S02]  /*da70*/  ISETP.GE.AND P4, PT, R246.reuse, R207, PT ;  /* 0x000000cff600720c */ /* 0x040fe40003f86270 */
[-C--:B------:R-:W-:Y:S02]  /*da80*/  ISETP.GE.AND P3, PT, R246, R201.reuse, PT ;  /* 0x000000c9f600720c */ /* 0x080fe40003f66270 */
[----:B------:R-:W-:Y:S02]  /*da90*/  FSEL R77, R77, -INF , P5 ;  /* 0xff8000004d4d7808 */ /* 0x000fe40002800000 */
[----:B------:R-:W-:Y:S02]  /*daa0*/  FSEL R246, R0, -INF , !P2 ;  /* 0xff80000000f67808 */ /* 0x000fe40005000000 */
[----:B------:R-:W-:-:S02]  /*dab0*/  ISETP.GE.AND P5, PT, R107, R201, PT ;  /* 0x000000c96b00720c */ /* 0x000fc40003fa6270 */
[C---:B------:R-:W-:Y:S02]  /*dac0*/  ISETP.GE.AND P1, PT, R244.reuse, R207, PT ;  /* 0x000000cff400720c */ /* 0x040fe40003f26270 */
[----:B------:R-:W-:Y:S02]  /*dad0*/  ISETP.GE.AND P2, PT, R244, R201, PT ;  /* 0x000000c9f400720c */ /* 0x000fe40003f46270 */
[----:B------:R-:W-:Y:S02]  /*dae0*/  FSEL R244, R75, -INF , !P0 ;  /* 0xff8000004bf47808 */ /* 0x000fe40004000000 */
[----:B------:R-:W-:Y:S02]  /*daf0*/  ISETP.GE.AND P0, PT, R107, R207, PT ;  /* 0x000000cf6b00720c */ /* 0x000fe40003f06270 */
[----:B------:R-:W-:Y:S02]  /*db00*/  FSEL R80, R80, -INF , P4 ;  /* 0xff80000050507808 */ /* 0x000fe40002000000 */
[----:B------:R-:W-:-:S02]  /*db10*/  P2R R0, PR, RZ, 0x20 ;  /* 0x00000020ff007803 */ /* 0x000fc40000000000 */
[-C--:B------:R-:W-:Y:S02]  /*db20*/  ISETP.GE.AND P5, PT, R103, R207.reuse, PT ;  /* 0x000000cf6700720c */ /* 0x080fe40003fa6270 */
[----:B------:R-:W-:Y:S02]  /*db30*/  FSEL R79, R79, -INF , P1 ;  /* 0xff8000004f4f7808 */ /* 0x000fe40000800000 */
[----:B------:R-:W-:Y:S02]  /*db40*/  FSEL R85, R85, -INF , P0 ;  /* 0xff80000055557808 */ /* 0x000fe40000000000 */
[----:B------:R-:W-:Y:S02]  /*db50*/  FSEL R174, R80, -INF , !P3 ;  /* 0xff80000050ae7808 */ /* 0x000fe40005800000 */
[----:B------:R-:W-:Y:S02]  /*db60*/  ISETP.NE.AND P0, PT, R0, RZ, PT ;  /* 0x000000ff0000720c */ /* 0x000fe40003f05270 */
[----:B------:R-:W-:-:S02]  /*db70*/  ISETP.GE.AND P4, PT, R242, R207, PT ;  /* 0x000000cff200720c */ /* 0x000fc40003f86270 */
[-C--:B------:R-:W-:Y:S02]  /*db80*/  ISETP.GE.AND P3, PT, R242, R201.reuse, PT ;  /* 0x000000c9f200720c */ /* 0x080fe40003f66270 */
[----:B------:R-:W-:Y:S02]  /*db90*/  FSEL R83, R83, -INF , P5 ;  /* 0xff80000053537808 */ /* 0x000fe40002800000 */
[----:B------:R-:W-:Y:S02]  /*dba0*/  FSEL R242, R79, -INF , !P2 ;  /* 0xff8000004ff27808 */ /* 0x000fe40005000000 */
[----:B------:R-:W-:Y:S02]  /*dbb0*/  ISETP.GE.AND P5, PT, R90, R201, PT ;  /* 0x000000c95a00720c */ /* 0x000fe40003fa6270 */
[C---:B------:R-:W-:Y:S02]  /*dbc0*/  ISETP.GE.AND P1, PT, R240.reuse, R207, PT ;  /* 0x000000cff000720c */ /* 0x040fe40003f26270 */
[----:B------:R-:W-:-:S02]  /*dbd0*/  ISETP.GE.AND P2, PT, R240, R201, PT ;  /* 0x000000c9f000720c */ /* 0x000fc40003f46270 */
[----:B------:R-:W-:Y:S02]  /*dbe0*/  FSEL R240, R85, -INF , !P0 ;  /* 0xff80000055f07808 */ /* 0x000fe40004000000 */
[-C--:B------:R-:W-:Y:S02]  /*dbf0*/  ISETP.GE.AND P0, PT, R90, R207.reuse, PT ;  /* 0x000000cf5a00720c */ /* 0x080fe40003f06270 */
[----:B------:R-:W-:Y:S02]  /*dc00*/  P2R R0, PR, RZ, 0x20 ;  /* 0x00000020ff007803 */ /* 0x000fe40000000000 */
[----:B------:R-:W-:Y:S02]  /*dc10*/  ISETP.GE.AND P5, PT, R188, R207, PT ;  /* 0x000000cfbc00720c */ /* 0x000fe40003fa6270 */
[----:B------:R-:W-:Y:S02]  /*dc20*/  FSEL R164, R77, -INF , !P6 ;  /* 0xff8000004da47808 */ /* 0x000fe40007000000 */
[----:B------:R-:W-:-:S02]  /*dc30*/  ISETP.GE.AND P6, PT, R103, R201, PT ;  /* 0x000000c96700720c */ /* 0x000fc40003fc6270 */
[----:B------:R-:W-:Y:S02]  /*dc40*/  FSEL R95, R95, -INF , P0 ;  /* 0xff8000005f5f7808 */ /* 0x000fe40000000000 */
[----:B------:R-:W-:Y:S02]  /*dc50*/  ISETP.NE.AND P0, PT, R0, RZ, PT ;  /* 0x000000ff0000720c */ /* 0x000fe40003f05270 */
[----:B------:R-:W-:Y:S02]  /*dc60*/  FSEL R89, R89, -INF , P4 ;  /* 0xff80000059597808 */ /* 0x000fe40002000000 */
[----:B------:R-:W-:Y:S02]  /*dc70*/  FSEL R92, R92, -INF , P5 ;  /* 0xff8000005c5c7808 */ /* 0x000fe40002800000 */
[----:B------:R-:W-:Y:S02]  /*dc80*/  ISETP.GE.AND P4, PT, R238, R207, PT ;  /* 0x000000cfee00720c */ /* 0x000fe40003f86270 */
[----:B------:R-:W-:-:S02]  /*dc90*/  ISETP.GE.AND P5, PT, R134, R201, PT ;  /* 0x000000c98600720c */ /* 0x000fc40003fa6270 */
[----:B------:R-:W-:Y:S02]  /*dca0*/  FSEL R172, R83, -INF , !P6 ;  /* 0xff80000053ac7808 */ /* 0x000fe40007000000 */
[----:B------:R-:W-:Y:S02]  /*dcb0*/  FSEL R88, R88, -INF , P1 ;  /* 0xff80000058587808 */ /* 0x000fe40000800000 */
[----:B------:R-:W-:Y:S02]  /*dcc0*/  ISETP.GE.AND P6, PT, R188, R201, PT ;  /* 0x000000c9bc00720c */ /* 0x000fe40003fc6270 */
[----:B------:R-:W-:Y:S02]  /*dcd0*/  ISETP.GE.AND P1, PT, R78, R207, PT ;  /* 0x000000cf4e00720c */ /* 0x000fe40003f26270 */
[----:B------:R-:W-:Y:S02]  /*dce0*/  FSEL R182, R95, -INF , !P0 ;  /* 0xff8000005fb67808 */ /* 0x000fe40004000000 */
[----:B------:R-:W-:-:S02]  /*dcf0*/  FSEL R188, R89, -INF , !P3 ;  /* 0xff80000059bc7808 */ /* 0x000fc40005800000 */
[----:B------:R-:W-:Y:S02]  /*dd00*/  ISETP.GE.AND P0, PT, R134, R207, PT ;  /* 0x000000cf8600720c */ /* 0x000fe40003f06270 */
[----:B------:R-:W-:Y:S02]  /*dd10*/  ISETP.GE.AND P3, PT, R238, R201, PT ;  /* 0x000000c9ee00720c */ /* 0x000fe40003f66270 */
[----:B------:R-:W-:Y:S02]  /*dd20*/  FSEL R97, R97, -INF , P4 ;  /* 0xff80000061617808 */ /* 0x000fe40002000000 */
[----:B------:R-:W-:Y:S02]  /*dd30*/  P2R R0, PR, RZ, 0x20 ;  /* 0x00000020ff007803 */ /* 0x000fe40000000000 */
[----:B------:R-:W-:Y:S02]  /*dd40*/  FSEL R238, R88, -INF , !P2 ;  /* 0xff80000058ee7808 */ /* 0x000fe40005000000 */
[----:B------:R-:W-:-:S02]  /*dd50*/  ISETP.GE.AND P5, PT, R216, R207, PT ;  /* 0x000000cfd800720c */ /* 0x000fc40003fa6270 */
[-C--:B------:R-:W-:Y:S02]  /*dd60*/  ISETP.GE.AND P2, PT, R78, R201.reuse, PT ;  /* 0x000000c94e00720c */ /* 0x080fe40003f46270 */
[----:B------:R-:W-:Y:S02]  /*dd70*/  FSEL R160, R92, -INF , !P6 ;  /* 0xff8000005ca07808 */ /* 0x000fe40007000000 */
[----:B------:R-:W-:Y:S02]  /*dd80*/  FSEL R96, R96, -INF , P1 ;  /* 0xff80000060607808 */ /* 0x000fe40000800000 */
[----:B------:R-:W-:Y:S02]  /*dd90*/  ISETP.GE.AND P6, PT, R216, R201, PT ;  /* 0x000000c9d800720c */ /* 0x000fe40003fc6270 */
[----:B------:R-:W-:Y:S02]  /*dda0*/  FSEL R101, R101, -INF , P0 ;  /* 0xff80000065657808 */ /* 0x000fe40000000000 */
[----:B------:R-:W-:-:S02]  /*ddb0*/  FSEL R216, R97, -INF , !P3 ;  /* 0xff80000061d87808 */ /* 0x000fc40005800000 */
        /* <DEDUP_REMOVED lines=12> */
[----:B------:R-:W-:Y:S02]  /*de80*/  ISETP.GE.AND P5, PT, R226, R207, PT ;  /* 0x000000cfe200720c */ /* 0x000fe40003fa6270 */
        /* <DEDUP_REMOVED lines=41> */
[----:B------:R-:W-:Y:S02]  /*e120*/  ISETP.GE.AND P4, PT, R180, R207, PT ;  /* 0x000000cfb400720c */ /* 0x000fe40003f86270 */
[----:B------:R-:W-:Y:S02]  /*e130*/  ISETP.NE.AND P0, PT, R0, RZ, PT ;  /* 0x000000ff0000720c */ /* 0x000fe40003f05270 */
[-C--:B------:R-:W-:Y:S02]  /*e140*/  ISETP.GE.AND P3, PT, R180, R201.reuse, PT ;  /* 0x000000c9b400720c */ /* 0x080fe40003f66270 */
[----:B------:R-:W-:Y:S02]  /*e150*/  FSEL R124, R124, -INF , P5 ;  /* 0xff8000007c7c7808 */ /* 0x000fe40002800000 */
[----:B------:R-:W-:Y:S02]  /*e160*/  FSEL R180, R116, -INF , !P2 ;  /* 0xff80000074b47808 */ /* 0x000fe40005000000 */
[----:B------:R-:W-:-:S02]  /*e170*/  ISETP.GE.AND P5, PT, R176, R201, PT ;  /* 0x000000c9b000720c */ /* 0x000fc40003fa6270 */
[C---:B------:R-:W-:Y:S02]  /*e180*/  ISETP.GE.AND P1, PT, R178.reuse, R207, PT ;  /* 0x000000cfb200720c */ /* 0x040fe40003f26270 */
[----:B------:R-:W-:Y:S02]  /*e190*/  ISETP.GE.AND P2, PT, R178, R201, PT ;  /* 0x000000c9b200720c */ /* 0x000fe40003f46270 */
[----:B------:R-:W-:Y:S02]  /*e1a0*/  FSEL R178, R120, -INF , !P0 ;  /* 0xff80000078b27808 */ /* 0x000fe40004000000 */
[----:B------:R-:W-:Y:S02]  /*e1b0*/  FSEL R127, R127, -INF , P4 ;  /* 0xff8000007f7f7808 */ /* 0x000fe40002000000 */
[----:B------:R-:W-:Y:S02]  /*e1c0*/  ISETP.GE.AND P0, PT, R176, R207, PT ;  /* 0x000000cfb000720c */ /* 0x000fe40003f06270 */
[----:B------:R-:W-:-:S02]  /*e1d0*/  FSEL R176, R124, -INF , !P6 ;  /* 0xff8000007cb07808 */ /* 0x000fc40007000000 */
[----:B------:R-:W-:Y:S02]  /*e1e0*/  P2R R0, PR, RZ, 0x20 ;  /* 0x00000020ff007803 */ /* 0x000fe40000000000 */
[C---:B------:R-:W-:Y:S02]  /*e1f0*/  ISETP.GE.AND P4, PT, R170.reuse, R207, PT ;  /* 0x000000cfaa00720c */ /* 0x040fe40003f86270 */
[----:B------:R-:W-:Y:S02]  /*e200*/  ISETP.GE.AND P6, PT, R170, R201, PT ;  /* 0x000000c9aa00720c */ /* 0x000fe40003fc6270 */
[----:B------:R-:W-:Y:S02]  /*e210*/  FSEL R170, R127, -INF , !P3 ;  /* 0xff8000007faa7808 */ /* 0x000fe40005800000 */
[----:B------:R-:W-:Y:S02]  /*e220*/  ISETP.GE.AND P3, PT, R168, R207, PT ;  /* 0x000000cfa800720c */ /* 0x000fe40003f66270 */
[----:B------:R-:W-:-:S02]  /*e230*/  FSEL R125, R125, -INF , P1 ;  /* 0xff8000007d7d7808 */ /* 0x000fc40000800000 */
[----:B------:R-:W-:Y:S02]  /*e240*/  FSEL R129, R129, -INF , P0 ;  /* 0xff80000081817808 */ /* 0x000fe40000000000 */
[----:B------:R-:W-:Y:S02]  /*e250*/  ISETP.NE.AND P0, PT, R0, RZ, PT ;  /* 0x000000ff0000720c */ /* 0x000fe40003f05270 */
[----:B------:R-:W-:Y:S02]  /*e260*/  ISETP.GE.AND P1, PT, R183, R207, PT ;  /* 0x000000cfb700720c */ /* 0x000fe40003f26270 */
[----:B------:R-:W-:Y:S02]  /*e270*/  FSEL R128, R128, -INF , P4 ;  /* 0xff80000080807808 */ /* 0x000fe40002000000 */
[-C--:B------:R-:W-:Y:S02]  /*e280*/  ISETP.GE.AND P4, PT, R173, R201.reuse, PT ;  /* 0x000000c9ad00720c */ /* 0x080fe40003f86270 */
[----:B------:R-:W-:-:S02]  /*e290*/  ISETP.GE.AND P5, PT, R168, R201, PT ;  /* 0x000000c9a800720c */ /* 0x000fc40003fa6270 */
[----:B------:R-:W-:Y:S02]  /*e2a0*/  FSEL R168, R125, -INF , !P2 ;  /* 0xff8000007da87808 */ /* 0x000fe40005000000 */
[----:B------:R-:W-:Y:S02]  /*e2b0*/  FSEL R132, R132, -INF , P3 ;  /* 0xff80000084847808 */ /* 0x000fe40001800000 */
[----:B------:R-:W-:Y:S02]  /*e2c0*/  ISETP.GE.AND P2, PT, R183, R201, PT ;  /* 0x000000c9b700720c */ /* 0x000fe40003f46270 */
[----:B------:R-:W-:Y:S02]  /*e2d0*/  FSEL R156, R129, -INF , !P0 ;  /* 0xff800000819c7808 */ /* 0x000fe40004000000 */
[----:B------:R-:W-:Y:S02]  /*e2e0*/  ISETP.GE.AND P3, PT, R159, R207, PT ;  /* 0x000000cf9f00720c */ /* 0x000fe40003f66270 */
[----:B------:R-:W-:-:S02]  /*e2f0*/  FSEL R131, R131, -INF , P1 ;  /* 0xff80000083837808 */ /* 0x000fc40000800000 */
[----:B------:R-:W-:Y:S02]  /*e300*/  ISETP.GE.AND P0, PT, R173, R207, PT ;  /* 0x000000cfad00720c */ /* 0x000fe40003f06270 */
[----:B------:R-:W-:Y:S02]  /*e310*/  P2R R0, PR, RZ, 0x10 ;  /* 0x00000010ff007803 */ /* 0x000fe40000000000 */
[----:B------:R-:W-:Y:S02]  /*e320*/  FMNMX3.FTZ R42, R119, R115, R31, !PT ;  /* 0x00000073772a7276 */ /* 0x000fe4000781001f */
[----:B------:R-:W-:Y:S02]  /*e330*/  FSEL R136, R132, -INF , !P5 ;  /* 0xff80000084887808 */ /* 0x000fe40006800000 */
[----:B------:R-:W-:Y:S02]  /*e340*/  FSEL R150, R128, -INF , !P6 ;  /* 0xff80000080967808 */ /* 0x000fe40007000000 */
[----:B------:R-:W-:-:S02]  /*e350*/  ISETP.GE.AND P4, PT, R159, R201, PT ;  /* 0x000000c99f00720c */ /* 0x000fc40003f86270 */
[----:B------:R-:W-:Y:S02]  /*e360*/  FSEL R132, R131, -INF , !P2 ;  /* 0xff80000083847808 */ /* 0x000fe40005000000 */
[----:B------:R-:W-:Y:S02]  /*e370*/  FSEL R124, R137, -INF , P3 ;  /* 0xff800000897c7808 */ /* 0x000fe40001800000 */
[----:B------:R-:W-:Y:S02]  /*e380*/  FSEL R128, R138, -INF , P0 ;  /* 0xff8000008a807808 */ /* 0x000fe40000000000 */
[----:B------:R-:W-:Y:S02]  /*e390*/  ISETP.NE.AND P2, PT, R0, RZ, PT ;  /* 0x000000ff0000720c */ /* 0x000fe40003f45270 */
[----:B------:R-:W-:Y:S02]  /*e3a0*/  FMNMX3.FTZ R42, R42, R27, R17, !PT ;  /* 0x0000001b2a2a7276 */ /* 0x000fe40007810011 */
[----:B------:R-:W-:-:S02]  /*e3b0*/  FSEL R124, R124, -INF , !P4 ;  /* 0xff8000007c7c7808 */ /* 0x000fc40006000000 */
[----:B------:R-:W-:Y:S02]  /*e3c0*/  FSEL R128, R128, -INF , !P2 ;  /* 0xff80000080807808 */ /* 0x000fe40005000000 */
[C---:B------:R-:W-:Y:S02]  /*e3d0*/  ISETP.GE.AND P3, PT, R29.reuse, R207, PT ;  /* 0x000000cf1d00720c */ /* 0x040fe40003f66270 */
[----:B------:R-:W-:Y:S02]  /*e3e0*/  ISETP.GE.AND P4, PT, R29, R201, PT ;  /* 0x000000c91d00720c */ /* 0x000fe40003f86270 */
[----:B------:R-:W-:Y:S02]  /*e3f0*/  ISETP.GE.AND P2, PT, R37, R207, PT ;  /* 0x000000cf2500720c */ /* 0x000fe40003f46270 */
[----:B------:R-:W-:Y:S02]  /*e400*/  FMNMX3.FTZ R29, R42, R19, R30, !PT ;  /* 0x000000132a1d7276 */ /* 0x000fe4000781001e */
[----:B------:R-:W-:-:S02]  /*e410*/  ISETP.GE.AND P5, PT, R81, R207, PT ;  /* 0x000000cf5100720c */ /* 0x000fc40003fa6270 */
[----:B------:R-:W-:Y:S02]  /*e420*/  ISETP.GE.AND P0, PT, R39, R207, PT ;  /* 0x000000cf2700720c */ /* 0x000fe40003f06270 */
[----:B------:R-:W-:Y:S02]  /*e430*/  P2R R35, PR, RZ, 0x4 ;  /* 0x00000004ff237803 */ /* 0x000fe40000000000 */
[----:B------:R-:W-:Y:S02]  /*e440*/  FMNMX3.FTZ R29, R29, R24, R28, !PT ;  /* 0x000000181d1d7276 */ /* 0x000fe4000781001c */
[-C--:B------:R-:W-:Y:S02]  /*e450*/  ISETP.GE.AND P2, PT, R37, R201.reuse, PT ;  /* 0x000000c92500720c */ /* 0x080fe40003f46270 */
[----:B------:R-:W-:Y:S02]  /*e460*/  ISETP.GE.AND P6, PT, R39, R201, PT ;  /* 0x000000c92700720c */ /* 0x000fe40003fc6270 */
[----:B------:R-:W-:-:S02]  /*e470*/  FSEL R118, R142, -INF , P5 ;  /* 0xff8000008e767808 */ /* 0x000fc40002800000 */
[----:B------:R-:W-:Y:S02]  /*e480*/  FSEL R116, R140, -INF , P0 ;  /* 0xff8000008c747808 */ /* 0x000fe40000000000 */
[----:B------:R-:W-:Y:S02]  /*e490*/  FMNMX3.FTZ R29, R29, R252, R250, !PT ;  /* 0x000000fc1d1d7276 */ /* 0x000fe400078100fa */
[----:B------:R-:W-:Y:S02]  /*e4a0*/  P2R R0, PR, RZ, 0x4 ;  /* 0x00000004ff007803 */ /* 0x000fe40000000000 */
[----:B------:R-:W-:Y:S02]  /*e4b0*/  ISETP.NE.AND P5, PT, R35, RZ, PT ;  /* 0x000000ff2300720c */ /* 0x000fe40003fa5270 */
[----:B------:R-:W-:Y:S02]  /*e4c0*/  FSEL R116, R116, -INF , !P6 ;  /* 0xff80000074747808 */ /* 0x000fe40007000000 */
[----:B------:R-:W-:-:S02]  /*e4d0*/  FMNMX3.FTZ R29, R29, R248, R166, !PT ;  /* 0x000000f81d1d7276 */ /* 0x000fc400078100a6 */
[----:B------:R-:W-:Y:S02]  /*e4e0*/  ISETP.NE.AND P6, PT, R0, RZ, PT ;  /* 0x000000ff0000720c */ /* 0x000fe40003fc5270 */
[----:B------:R-:W-:Y:S02]  /*e4f0*/  FSEL R112, R144, -INF , P5 ;  /* 0xff80000090707808 */ /* 0x000fe40002800000 */
[C---:B------:R-:W-:Y:S02]  /*e500*/  ISETP.GE.AND P0, PT, R21.reuse, R207, PT ;  /* 0x000000cf1500720c */ /* 0x040fe40003f06270 */
[----:B------:R-:W-:Y:S02]  /*e510*/  ISETP.GE.AND P5, PT, R21, R201, PT ;  /* 0x000000c91500720c */ /* 0x000fe40003fa6270 */
[----:B------:R-:W-:Y:S02]  /*e520*/  FMNMX3.FTZ R21, R29, R246, R244, !PT ;  /* 0x000000f61d157276 */ /* 0x000fe400078100f4 */
[----:B------:R-:W-:-:S02]  /*e530*/  FSEL R112, R112, -INF , !P6 ;  /* 0xff80000070707808 */ /* 0x000fc40007000000 */
[----:B------:R-:W-:Y:S02]  /*e540*/  ISETP.GE.AND P6, PT, R15, R207, PT ;  /* 0x000000cf0f00720c */ /* 0x000fe40003fc6270 */
[----:B------:R-:W-:Y:S02]  /*e550*/  FMNMX3.FTZ R21, R21, R164, R174, !PT ;  /* 0x000000a415157276 */ /* 0x000fe400078100ae */
[----:B------:R-:W-:Y:S02]  /*e560*/  P2R R0, PR, RZ, 0x40 ;  /* 0x00000040ff007803 */ /* 0x000fe40000000000 */
[----:B------:R-:W-:Y:S02]  /*e570*/  ISETP.GE.AND P6, PT, R15, R201, PT ;  /* 0x000000c90f00720c */ /* 0x000fe40003fc6270 */
[----:B------:R-:W-:-:S04]  /*e580*/  FMNMX3.FTZ R15, R21, R242, R240, !PT ;  /* 0x000000f2150f7276 */ /* 0x000fc800078100f0 */
[----:B------:R-:W-:-:S04]  /*e590*/  FMNMX3.FTZ R15, R15, R172, R188, !PT ;  /* 0x000000ac0f0f7276 */ /* 0x000fc800078100bc */
[----:B------:R-:W-:-:S04]  /*e5a0*/  FMNMX3.FTZ R15, R15, R238, R182, !PT ;  /* 0x000000ee0f0f7276 */ /* 0x000fc800078100b6 */
[----:B------:R-:W-:Y:S02]  /*e5b0*/  FMNMX3.FTZ R15, R15, R160, R216, !PT ;  /* 0x000000a00f0f7276 */ /* 0x000fe400078100d8 */
[----:B------:R-:W-:Y:S02]  /*e5c0*/  FSEL R108, R143, -INF , P3 ;  /* 0xff8000008f6c7808 */ /* 0x000fe40001800000 */
[----:B------:R-:W-:Y:S02]  /*e5d0*/  FMNMX3.FTZ R15, R15, R236, R234, !PT ;  /* 0x000000ec0f0f7276 */ /* 0x000fe400078100ea */
[----:B------:R-:W-:Y:S02]  /*e5e0*/  ISETP.NE.AND P3, PT, R0, RZ, PT ;  /* 0x000000ff0000720c */ /* 0x000fe40003f65270 */
[----:B------:R-:W-:Y:S02]  /*e5f0*/  FSEL R96, R152, -INF , P0 ;  /* 0xff80000098607808 */ /* 0x000fe40000000000 */
[----:B------:R-:W-:-:S02]  /*e600*/  P2R R0, PR, RZ, 0x40 ;  /* 0x00000040ff007803 */ /* 0x000fc40000000000 */
[----:B------:R-:W-:Y:S02]  /*e610*/  FMNMX3.FTZ R15, R15, R220, R226, !PT ;  /* 0x000000dc0f0f7276 */ /* 0x000fe400078100e2 */
[----:B------:R-:W-:Y:S02]  /*e620*/  FSEL R96, R96, -INF , !P5 ;  /* 0xff80000060607808 */ /* 0x000fe40006800000 */
[----:B------:R-:W-:Y:S02]  /*e630*/  ISETP.NE.AND P5, PT, R0, RZ, PT ;  /* 0x000000ff0000720c */ /* 0x000fe40003fa5270 */
[----:B------:R-:W-:Y:S02]  /*e640*/  FSEL R13, R13, -INF , P3 ;  /* 0xff8000000d0d7808 */ /* 0x000fe40001800000 */
[----:B------:R-:W-:Y:S02]  /*e650*/  FMNMX3.FTZ R15, R15, R232, R228, !PT ;  /* 0x000000e80f0f7276 */ /* 0x000fe400078100e4 */
[----:B------:R-:W-:-:S02]  /*e660*/  FSEL R90, R13, -INF , !P5 ;  /* 0xff8000000d5a7808 */ /* 0x000fc40006800000 */
        /* <DEDUP_REMOVED lines=8> */
[-C--:B------:R-:W-:Y:S02]  /*e6f0*/  ISETP.GE.AND P0, PT, R38, R207.reuse, PT ;  /* 0x000000cf2600720c */ /* 0x080fe40003f06270 */
[----:B------:R-:W-:Y:S02]  /*e700*/  FSEL R118, R118, -INF , !P1 ;  /* 0xff80000076767808 */ /* 0x000fe40004800000 */
[----:B------:R-:W-:-:S02]  /*e710*/  ISETP.GE.AND P2, PT, R23, R207, PT ;  /* 0x000000cf1700720c */ /* 0x000fc40003f46270 */
[----:B------:R-:W-:Y:S01]  /*e720*/  FMNMX3.FTZ R13, R13, R132, R128, !PT ;  /* 0x000000840d0d7276 */ /* 0x000fe20007810080 */
[----:B------:R-:W-:Y:S01]  /*e730*/  FFMA.FTZ R154, R100, R67, -R62 ;  /* 0x00000043649a7223 */ /* 0x000fe2000001083e */
[----:B------:R-:W-:Y:S02]  /*e740*/  ISETP.GE.AND P6, PT, R158, R207, PT ;  /* 0x000000cf9e00720c */ /* 0x000fe40003fc6270 */
[-C--:B------:R-:W-:Y:S02]  /*e750*/  ISETP.GE.AND P3, PT, R38, R201.reuse, PT ;  /* 0x000000c92600720c */ /* 0x080fe40003f66270 */
[----:B------:R-:W-:Y:S02]  /*e760*/  FSEL R9, R9, -INF , P0 ;  /* 0xff80000009097808 */ /* 0x000fe40000000000 */
[----:B------:R-:W-:Y:S02]  /*e770*/  ISETP.GE.AND P1, PT, R23, R201, PT ;  /* 0x000000c91700720c */ /* 0x000fe40003f26270 */
[----:B------:R-:W-:-:S02]  /*e780*/  FSEL R100, R153, -INF , P2 ;  /* 0xff80000099647808 */ /* 0x000fc40001000000 */
[----:B------:R-:W-:Y:S02]  /*e790*/  FMNMX3.FTZ R13, R13, R124, R118, !PT ;  /* 0x0000007c0d0d7276 */ /* 0x000fe40007810076 */
[----:B------:R-:W-:Y:S02]  /*e7a0*/  FSEL R108, R108, -INF , !P4 ;  /* 0xff8000006c6c7808 */ /* 0x000fe40006000000 */
[----:B------:R-:W-:Y:S02]  /*e7b0*/  ISETP.GE.AND P2, PT, R74, R207, PT ;  /* 0x000000cf4a00720c */ /* 0x000fe40003f46270 */
[----:B------:R-:W-:Y:S02]  /*e7c0*/  ISETP.GE.AND P4, PT, R158, R201, PT ;  /* 0x000000c99e00720c */ /* 0x000fe40003f86270 */
[----:B------:R-:W-:Y:S01]  /*e7d0*/  FSEL R12, R12, -INF , P6 ;  /* 0xff8000000c0c7808 */ /* 0x000fe20003000000 */
[-CC-:B------:R-:W-:Y:S01]  /*e7e0*/  FFMA.FTZ R121, R82, R67.reuse, -R62.reuse ;  /* 0x0000004352797223 */ /* 0x180fe2000001083e */
[----:B------:R-:W-:Y:S01]  /*e7f0*/  FSEL R80, R9, -INF , !P3 ;  /* 0xff80000009507808 */ /* 0x000fe20005800000 */
[----:B------:R-:W-:Y:S01]  /*e800*/  FFMA.FTZ R146, R86, R67, -R62 ;  /* 0x0000004356927223 */ /* 0x000fe2000001083e */
[----:B------:R-:W-:-:S02]  /*e810*/  FSEL R100, R100, -INF , !P1 ;  /* 0xff80000064647808 */ /* 0x000fc40004800000 */
[-C--:B------:R-:W-:Y:S02]  /*e820*/  ISETP.GE.AND P6, PT, R36, R201.reuse, PT ;  /* 0x000000c92400720c */ /* 0x080fe40003fc6270 */
[----:B------:R-:W-:Y:S02]  /*e830*/  FMNMX3.FTZ R9, R13, R116, R112, !PT ;  /* 0x000000740d097276 */ /* 0x000fe40007810070 */
[----:B------:R-:W-:Y:S02]  /*e840*/  FSEL R82, R8, -INF , P2 ;  /* 0xff80000008527808 */ /* 0x000fe40001000000 */
[----:B------:R-:W-:Y:S02]  /*e850*/  FSEL R86, R12, -INF , !P4 ;  /* 0xff8000000c567808 */ /* 0x000fe40006000000 */
[C---:B------:R-:W-:Y:S02]  /*e860*/  ISETP.GE.AND P2, PT, R26.reuse, R201, PT ;  /* 0x000000c91a00720c */ /* 0x040fe40003f46270 */
[----:B------:R-:W-:-:S02]  /*e870*/  ISETP.GE.AND P4, PT, R26, R207, PT ;  /* 0x000000cf1a00720c */ /* 0x000fc40003f86270 */
[----:B------:R-:W-:Y:S02]  /*e880*/  ISETP.GE.AND P1, PT, R74, R201, PT ;  /* 0x000000c94a00720c */ /* 0x000fe40003f26270 */
[-C--:B------:R-:W-:Y:S02]  /*e890*/  ISETP.GE.AND P5, PT, R36, R207.reuse, PT ;  /* 0x000000cf2400720c */ /* 0x080fe40003fa6270 */
[----:B------:R-:W-:Y:S02]  /*e8a0*/  P2R R0, PR, RZ, 0x40 ;  /* 0x00000040ff007803 */ /* 0x000fe40000000000 */
[----:B------:R-:W-:Y:S02]  /*e8b0*/  FMNMX3.FTZ R9, R9, R108, R100, !PT ;  /* 0x0000006c09097276 */ /* 0x000fe40007810064 */
[----:B------:R-:W-:Y:S02]  /*e8c0*/  P2R R8, PR, RZ, 0x4 ;  /* 0x00000004ff087803 */ /* 0x000fe40000000000 */
[----:B------:R-:W-:-:S02]  /*e8d0*/  ISETP.GE.AND P2, PT, R22, R207, PT ;  /* 0x000000cf1600720c */ /* 0x000fc40003f46270 */
[----:B------:R-:W-:Y:S02]  /*e8e0*/  FSEL R11, R11, -INF , P4 ;  /* 0xff8000000b0b7808 */ /* 0x000fe40002000000 */
[----:B------:R-:W-:Y:S02]  /*e8f0*/  FSEL R82, R82, -INF , !P1 ;  /* 0xff80000052527808 */ /* 0x000fe40004800000 */
[----:B------:R-:W-:Y:S02]  /*e900*/  FSEL R10, R10, -INF , P5 ;  /* 0xff8000000a0a7808 */ /* 0x000fe40002800000 */
[----:B------:R-:W-:Y:S02]  /*e910*/  ISETP.NE.AND P4, PT, R0, RZ, PT ;  /* 0x000000ff0000720c */ /* 0x000fe40003f85270 */
[----:B------:R-:W-:Y:S02]  /*e920*/  FMNMX3.FTZ R9, R9, R96, R90, !PT ;  /* 0x0000006009097276 */ /* 0x000fe4000781005a */
[----:B------:R-:W-:-:S02]  /*e930*/  ISETP.GE.AND P6, PT, R22, R201, PT ;  /* 0x000000c91600720c */ /* 0x000fc40003fc6270 */
[-C--:B------:R-:W-:Y:S02]  /*e940*/  ISETP.GE.AND P0, PT, R20, R207.reuse, PT ;  /* 0x000000cf1400720c */ /* 0x080fe40003f06270 */
[----:B------:R-:W-:Y:S02]  /*e950*/  FSEL R5, R5, -INF , P2 ;  /* 0xff80000005057808 */ /* 0x000fe40001000000 */
[----:B------:R-:W-:Y:S02]  /*e960*/  ISETP.NE.AND P5, PT, R8, RZ, PT ;  /* 0x000000ff0800720c */ /* 0x000fe40003fa5270 */
[----:B------:R-:W-:Y:S02]  /*e970*/  ISETP.GE.AND P1, PT, R18, R207, PT ;  /* 0x000000cf1200720c */ /* 0x000fe40003f26270 */
[----:B------:R-:W-:Y:S02]  /*e980*/  FSEL R78, R10, -INF , !P4 ;  /* 0xff8000000a4e7808 */ /* 0x000fe40006000000 */
[----:B------:R-:W-:Y:S01]  /*e990*/  FMNMX3.FTZ R9, R9, R86, R82, !PT ;  /* 0x0000005609097276 */ /* 0x000fe20007810052 */
[----:B------:R-:W-:Y:S01]  /*e9a0*/  FFMA.FTZ R134, R76, R67, -R62 ;  /* 0x000000434c867223 */ /* 0x000fe2000001083e */
[----:B------:R-:W-:-:S02]  /*e9b0*/  FSEL R6, R6, -INF , P0 ;  /* 0xff80000006067808 */ /* 0x000fc40000000000 */
[----:B------:R-:W-:Y:S02]  /*e9c0*/  FSEL R74, R5, -INF , !P6 ;  /* 0xff800000054a7808 */ /* 0x000fe40007000000 */
[-C--:B------:R-:W-:Y:S02]  /*e9d0*/  ISETP.GE.AND P3, PT, R20, R201.reuse, PT ;  /* 0x000000c91400720c */ /* 0x080fe40003f66270 */
[----:B------:R-:W-:Y:S02]  /*e9e0*/  ISETP.GE.AND P2, PT, R18, R201, PT ;  /* 0x000000c91200720c */ /* 0x000fe40003f46270 */
[----:B------:R-:W-:Y:S02]  /*e9f0*/  ISETP.GE.AND P0, PT, R16, R207, PT ;  /* 0x000000cf1000720c */ /* 0x000fe40003f06270 */
[----:B------:R-:W-:Y:S02]  /*ea00*/  FSEL R7, R7, -INF , P1 ;  /* 0xff80000007077808 */ /* 0x000fe40000800000 */
[----:B------:R-:W-:-:S02]  /*ea10*/  FSEL R76, R11, -INF , !P5 ;  /* 0xff8000000b4c7808 */ /* 0x000fc40006800000 */
[----:B------:R-:W-:Y:S01]  /*ea20*/  FMNMX3.FTZ R5, R9, R80, R78, !PT ;  /* 0x0000005009057276 */ /* 0x000fe2000781004e */
[----:B------:R-:W-:Y:S01]  /*ea30*/  FFMA.FTZ R111, R70, R67, -R62 ;  /* 0x00000043466f7223 */ /* 0x000fe2000001083e */
        /* <DEDUP_REMOVED lines=12> */
[----:B------:R-:W-:Y:S01]  /*eb00*/  IMAD.SHL.U32 R4, R4, 0x100, RZ ;  /* 0x0000010004047824 */ /* 0x000fe200078e00ff */
[----:B------:R-:W-:-:S04]  /*eb10*/  ISETP.NE.AND P4, PT, R84, RZ, PT ;  /* 0x000000ff5400720c */ /* 0x000fc80003f85270 */
[----:B------:R-:W-:Y:S02]  /*eb20*/  SEL R34, R34, 0xffffffe0, !P4 ;  /* 0xffffffe022227807 */ /* 0x000fe40006000000 */
[----:B-1----:R-:W-:Y:S02]  /*eb30*/  FMNMX.FTZ R0, R5, R0, !PT ;  /* 0x0000000005007209 */ /* 0x002fe40007810000 */
[----:B------:R-:W-:-:S04]  /*eb40*/  LOP3.LUT R5, R4, 0x100, RZ, 0xc0, !PT ;  /* 0x0000010004057812 */ /* 0x000fc800078ec0ff */
        /* <DEDUP_REMOVED lines=10> */
[-C--:B------:R-:W-:Y:S01]  /*ebf0*/  FFMA.FTZ R123, R98, R67.reuse, -R62 ;  /* 0x00000043627b7223 */ /* 0x080fe2000001083e */
[----:B------:R-:W2:Y:S01]  /*ec00*/  LDSM.16.MT88.4 R12, [R53+0x5000] ;  /* 0x00500000350c783b */ /* 0x000ea20000004200 */
[-CC-:B------:R-:W-:Y:S01]  /*ec10*/  FFMA.FTZ R158, R119, R67.reuse, -R35.reuse ;  /* 0x00000043779e7223 */ /* 0x180fe20000010823 */
[-CC-:B------:R-:W-:Y:S01]  /*ec20*/  FFMA.FTZ R129, R115, R67.reuse, -R35.reuse ;  /* 0x0000004373817223 */ /* 0x180fe20000010823 */
[-CC-:B------:R-:W-:Y:S01]  /*ec30*/  FFMA.FTZ R152, R31, R67.reuse, -R35.reuse ;  /* 0x000000431f987223 */ /* 0x180fe20000010823 */
[-CC-:B------:R-:W-:Y:S01]  /*ec40*/  FFMA.FTZ R127, R27, R67.reuse, -R35.reuse ;  /* 0x000000431b7f7223 */ /* 0x180fe20000010823 */
[----:B------:R-:W-:Y:S01]  /*ec50*/  MUFU.EX2 R162, R162 ;  /* 0x000000a200a27308 */ /* 0x000fe20000000800 */
[----:B------:R-:W3:Y:S07]  /*ec60*/  LDSM.16.MT88.4 R36, [R75+0x5400] ;  /* 0x005400004b24783b */ /* 0x000eee0000004200 */
        /* <DEDUP_REMOVED lines=243> */
[----:B------:R-:W-:Y:S01]  /*fba0*/  FFMA.FTZ R49, R167, R67, -R62 ;  /* 0x00000043a7317223 */ /* 0x000fe2000001083e */
[----:B------:R-:W-:Y:S01]  /*fbb0*/  HMMA.16816.F32.BF16 R24, R12, R36, R24 ;  /* 0x000000240c18723c */ /* 0x000fe20000041818 */
[----:B------:R-:W-:-:S07]  /*fbc0*/  FADD.FTZ R167, R162, R133 ;  /* 0x00000085a2a77221 */ /* 0x000fce0000010000 */
[----:B------:R-:W-:Y:S01]  /*fbd0*/  HMMA.16816.F32.BF16 R20, R12, R38, R20 ;  /* 0x000000260c14723c */ /* 0x000fe20000041814 */
[----:B-1----:R-:W-:Y:S01]  /*fbe0*/  F2FP.BF16.F32.PACK_AB R12, R54, R59 ;  /* 0x0000003b360c723e */ /* 0x002fe200000010ff */
[----:B------:R-:W-:Y:S01]  /*fbf0*/  FADD.FTZ R154, R154, R167 ;  /* 0x000000a79a9a7221 */ /* 0x000fe20000010000 */
[----:B---3--:R-:W-:Y:S01]  /*fc00*/  F2FP.BF16.F32.PACK_AB R14, R52, R57 ;  /* 0x00000039340e723e */ /* 0x008fe200000010ff */
[----:B------:R-:W-:Y:S01]  /*fc10*/  FADD.FTZ R133, R158, R129 ;  /* 0x000000819e857221 */ /* 0x000fe20000010000 */
[----:B----4-:R-:W-:Y:S01]  /*fc20*/  F2FP.BF16.F32.PACK_AB R13, R145, R212 ;  /* 0x000000d4910d723e */ /* 0x010fe200000010ff */
[----:B------:R-:W1:Y:S01]  /*fc30*/  LDSM.16.MT88.4 R36, [R75+0x7800] ;  /* 0x007800004b24783b */ /* 0x000e620000004200 */
[----:B-----5:R-:W-:Y:S01]  /*fc40*/  F2FP.BF16.F32.PACK_AB R15, R176, R163 ;  /* 0x000000a3b00f723e */ /* 0x020fe200000010ff */
[----:B------:R-:W-:-:S06]  /*fc50*/  FADD.FTZ R152, R152, R133 ;  /* 0x0000008598987221 */ /* 0x000fcc0000010000 */
[----:B------:R-:W-:Y:S01]  /*fc60*/  HMMA.16816.F32.BF16 R8, R12, R16, R8 ;  /* 0x000000100c08723c */ /* 0x000fe20000041808 */
[----:B------:R-:W-:-:S04]  /*fc70*/  FADD.FTZ R17, R123, R154 ;  /* 0x0000009a7b117221 */ /* 0x000fc80000010000 */
[----:B------:R-:W-:Y:S01]  /*fc80*/  FADD.FTZ R16, R146, R17 ;  /* 0x0000001192107221 */ /* 0x000fe20000010000 */
[----:B------:R-:W-:Y:S02]  /*fc90*/  FADD.FTZ R127, R127, R152 ;  /* 0x000000987f7f7221 */ /* 0x000fe40000010000 */
[C---:B------:R-:W-:Y:S01]  /*fca0*/  HMMA.16816.F32.BF16 R4, R12.reuse, R18, R4 ;  /* 0x000000120c04723c */ /* 0x040fe20000041804 */
[----:B------:R-:W-:Y:S02]  /*fcb0*/  FADD.FTZ R121, R121, R16 ;  /* 0x0000001079797221 */ /* 0x000fe40000010000 */
[----:B------:R-:W3:Y:S01]  /*fcc0*/  LDSM.16.MT88.4 R16, [R53+0x7800] ;  /* 0x007800003510783b */ /* 0x000ee20000004200 */
[----:B------:R-:W-:Y:S01]  /*fcd0*/  FADD.FTZ R144, R144, R127 ;  /* 0x0000007f90907221 */ /* 0x000fe20000010000 */
[-CC-:B------:R-:W-:Y:S01]  /*fce0*/  FFMA.FTZ R47, R165, R67.reuse, -R62.reuse ;  /* 0x00000043a52f7223 */ /* 0x180fe2000001083e */
[-CC-:B------:R-:W-:Y:S01]  /*fcf0*/  FFMA.FTZ R55, R55, R67.reuse, -R62.reuse ;  /* 0x0000004337377223 */ /* 0x180fe2000001083e */
[-CC-:B------:R-:W-:Y:S01]  /*fd00*/  FFMA.FTZ R50, R179, R67.reuse, -R62.reuse ;  /* 0x00000043b3327223 */ /* 0x180fe2000001083e */
[-CC-:B------:R-:W-:Y:S01]  /*fd10*/  FFMA.FTZ R51, R169, R67.reuse, -R62.reuse ;  /* 0x00000043a9337223 */ /* 0x180fe2000001083e */
[-C--:B------:R-:W-:Y:S01]  /*fd20*/  FFMA.FTZ R48, R177, R67.reuse, -R62 ;  /* 0x00000043b1307223 */ /* 0x080fe2000001083e */
[-CC-:B------:R-:W-:Y:S01]  /*fd30*/  FFMA.FTZ R165, R170, R67.reuse, -R35.reuse ;  /* 0x00000043aaa57223 */ /* 0x180fe20000010823 */
[-CC-:B------:R-:W-:Y:S01]  /*fd40*/  FFMA.FTZ R168, R168, R67.reuse, -R35.reuse ;  /* 0x00000043a8a87223 */ /* 0x180fe20000010823 */
[----:B------:R-:W-:Y:S01]  /*fd50*/  FADD.FTZ R144, R119, R144 ;  /* 0x0000009077907221 */ /* 0x000fe20000010000 */
[-CC-:B------:R-:W-:Y:S01]  /*fd60*/  FFMA.FTZ R156, R156, R67.reuse, -R35.reuse ;  /* 0x000000439c9c7223 */ /* 0x180fe20000010823 */
[----:B------:R-:W-:Y:S01]  /*fd70*/  FFMA.FTZ R123, R150, R67, -R35 ;  /* 0x00000043967b7223 */ /* 0x000fe20000010823 */
[----:B--2---:R-:W-:Y:S01]  /*fd80*/  HMMA.16816.F32.BF16 R24, R12, R28, R24 ;  /* 0x0000001c0c18723c */ /* 0x004fe20000041818 */
[----:B------:R-:W-:Y:S01]  /*fd90*/  FADD.FTZ R29, R115, R144 ;  /* 0x00000090731d7221 */ /* 0x000fe20000010000 */
[----:B------:R-:W-:Y:S01]  /*fda0*/  FADD.FTZ R134, R134, R121 ;  /* 0x0000007986867221 */ /* 0x000fe20000010000 */
[----:B------:R-:W-:Y:S02]  /*fdb0*/  MUFU.EX2 R55, R55 ;  /* 0x0000003700377308 */ /* 0x000fe40000000800 */
[----:B------:R-:W-:Y:S01]  /*fdc0*/  FADD.FTZ R29, R142, R29 ;  /* 0x0000001d8e1d7221 */ /* 0x000fe20000010000 */
[----:B------:R-:W-:-:S05]  /*fdd0*/  FADD.FTZ R111, R111, R134 ;  /* 0x000000866f6f7221 */ /* 0x000fca0000010000 */
[----:B------:R-:W2:Y:S01]  /*fde0*/  MUFU.EX2 R50, R50 ;  /* 0x0000003200327308 */ /* 0x000ea20000000800 */
[----:B------:R-:W-:Y:S07]  /*fdf0*/  HMMA.16816.F32.BF16 R20, R12, R30, R20 ;  /* 0x0000001e0c14723c */ /* 0x000fee0000041814 */
[----:B------:R-:W-:Y:S01]  /*fe00*/  MUFU.EX2 R51, R51 ;  /* 0x0000003300337308 */ /* 0x000fe20000000800 */
[----:B------:R-:W-:-:S07]  /*fe10*/  FADD.FTZ R130, R130, R111 ;  /* 0x0000006f82827221 */ /* 0x000fce0000010000 */
[----:B------:R-:W4:Y:S01]  /*fe20*/  MUFU.EX2 R48, R48 ;  /* 0x0000003000307308 */ /* 0x000f220000000800 */
[----:B------:R-:W-:Y:S02]  /*fe30*/  FADD.FTZ R140, R140, R29 ;  /* 0x0000001d8c8c7221 */ /* 0x000fe40000010000 */
[----:B------:R-:W5:Y:S05]  /*fe40*/  LDSM.16.MT88.4 R28, [R75+0x7c00] ;  /* 0x007c00004b1c783b */ /* 0x000f6a0000004200 */
[----:B------:R-:W-:Y:S08]  /*fe50*/  MUFU.EX2 R165, R165 ;  /* 0x000000a500a57308 */ /* 0x000ff00000000800 */
[----:B------:R-:W1:Y:S08]  /*fe60*/  MUFU.EX2 R168, R168 ;  /* 0x000000a800a87308 */ /* 0x000e700000000800 */
[----:B------:R-:W-:Y:S08]  /*fe70*/  MUFU.EX2 R129, R156 ;  /* 0x0000009c00817308 */ /* 0x000ff00000000800 */
[----:B------:R-:W3:Y:S01]  /*fe80*/  MUFU.EX2 R146, R123 ;  /* 0x0000007b00927308 */ /* 0x000ee20000000800 */
[----:B------:R-:W-:Y:S01]  /*fe90*/  FADD.FTZ R107, R107, R130 ;  /* 0x000000826b6b7221 */ /* 0x000fe20000010000 */
[----:B--2---:R-:W-:-:S03]  /*fea0*/  F2FP.BF16.F32.PACK_AB R12, R50, R55 ;  /* 0x00000037320c723e */ /* 0x004fc600000010ff */
[----:B------:R-:W-:Y:S01]  /*feb0*/  FADD.FTZ R126, R126, R107 ;  /* 0x0000006b7e7e7221 */ /* 0x000fe20000010000 */
[----:B----4-:R-:W-:Y:S01]  /*fec0*/  F2FP.BF16.F32.PACK_AB R14, R48, R51 ;  /* 0x00000033300e723e */ /* 0x010fe200000010ff */
[--C-:B------:R-:W-:Y:S01]  /*fed0*/  FFMA.FTZ R46, R175, R67, -R62.reuse ;  /* 0x00000043af2e7223 */ /* 0x100fe2000001083e */
[----:B-1----:R-:W-:Y:S01]  /*fee0*/  F2FP.BF16.F32.PACK_AB R13, R168, R165 ;  /* 0x000000a5a80d723e */ /* 0x002fe200000010ff */
[-C--:B------:R-:W-:Y:S01]  /*fef0*/  FFMA.FTZ R44, R171, R67.reuse, -R62 ;  /* 0x00000043ab2c7223 */ /* 0x080fe2000001083e */
[----:B------:R-:W-:Y:S01]  /*ff00*/  FADD.FTZ R140, R109, R140 ;  /* 0x0000008c6d8c7221 */ /* 0x000fe20000010000 */
[----:B------:R-:W-:Y:S01]  /*ff10*/  FADD.FTZ R103, R103, R126 ;  /* 0x0000007e67677221 */ /* 0x000fe20000010000 */
[-CC-:B------:R-:W-:Y:S01]  /*ff20*/  FFMA.FTZ R136, R136, R67.reuse, -R35.reuse ;  /* 0x0000004388887223 */ /* 0x180fe20000010823 */
[-CC-:B------:R-:W-:Y:S01]  /*ff30*/  FFMA.FTZ R115, R132, R67.reuse, -R35.reuse ;  /* 0x0000004384737223 */ /* 0x180fe20000010823 */
[--C-:B------:R-:W-:Y:S01]  /*ff40*/  FFMA.FTZ R128, R128, R67, -R35.reuse ;  /* 0x0000004380807223 */ /* 0x100fe20000010823 */
[----:B---3--:R-:W-:Y:S01]  /*ff50*/  F2FP.BF16.F32.PACK_AB R15, R146, R129 ;  /* 0x00000081920f723e */ /* 0x008fe200000010ff */
[----:B------:R-:W-:Y:S01]  /*ff60*/  FFMA.FTZ R109, R124, R67, -R35 ;  /* 0x000000437c6d7223 */ /* 0x000fe20000010823 */
[----:B------:R-:W-:Y:S01]  /*ff70*/  FADD.FTZ R124, R122, R103 ;  /* 0x000000677a7c7221 */ /* 0x000fe20000010000 */
[----:B------:R-:W-:Y:S01]  /*ff80*/  MUFU.EX2 R49, R49 ;  /* 0x0000003100317308 */ /* 0x000fe20000000800 */
[----:B------:R-:W-:-:S03]  /*ff90*/  FADD.FTZ R113, R113, R140 ;  /* 0x0000008c71717221 */ /* 0x000fc60000010000 */
[C---:B------:R-:W-:Y:S04]  /*ffa0*/  HMMA.16816.F32.BF16 R8, R12.reuse, R36, R8 ;  /* 0x000000240c08723c */ /* 0x040fe80000041808 */
[----:B------:R-:W1:Y:S04]  /*ffb0*/  MUFU.EX2 R46, R46 ;  /* 0x0000002e002e7308 */ /* 0x000e680000000800 */
[----:B------:R-:W-:Y:S01]  /*ffc0*/  HMMA.16816.F32.BF16 R4, R12, R38, R4 ;  /* 0x000000260c04723c */ /* 0x000fe20000041804 */
[----:B------:R-:W2:Y:S03]  /*ffd0*/  LDSM.16.MT88.4 R36, [R53+0x7c00] ;  /* 0x007c00003524783b */ /* 0x000ea60000004200 */
[----:B------:R-:W-:Y:S01]  /*ffe0*/  MUFU.EX2 R47, R47 ;  /* 0x0000002f002f7308 */ /* 0x000fe20000000800 */
[----:B------:R-:W-:-:S03]  /*fff0*/  FADD.FTZ R113, R138, R113 ;  /* 0x000000718a717221 */ /* 0x000fc60000010000 */
[----:B------:R-:W-:Y:S04]  /*10000*/  HMMA.16816.F32.BF16 R24, R12, R16, R24 ;  /* 0x000000100c18723c */ /* 0x000fe80000041818 */
        /* <DEDUP_REMOVED lines=19> */
[----:B------:R-:W-:Y:S01]  /*10140*/  FADD.FTZ R99, R97, R110 ;  /* 0x0000006e61637221 */ /* 0x000fe20000010000 */
[----:B------:R-:W-:-:S05]  /*10150*/  FADD.FTZ R174, R174, R131 ;  /* 0x00000083aeae7221 */ /* 0x000fca0000010000 */
[----:B------:R-:W-:Y:S01]  /*10160*/  HMMA.16816.F32.BF16 R8, R16, R28, R8 ;  /* 0x0000001c1008723c */ /* 0x000fe20000041808 */
[----:B------:R-:W-:Y:S01]  /*10170*/  FADD.FTZ R28, R106, R99 ;  /* 0x000000636a1c7221 */ /* 0x000fe20000010000 */
[----:B------:R-:W-:-:S03]  /*10180*/  FADD.FTZ R174, R135, R174 ;  /* 0x000000ae87ae7221 */ /* 0x000fc60000010000 */
        /* <DEDUP_REMOVED lines=10> */
[----:B--2---:R-:W-:Y:S01]  /*10230*/  HMMA.16816.F32.BF16 R24, R16, R36, R24 ;  /* 0x000000241018723c */ /* 0x004fe20000041818 */
[----:B------:R-:W-:Y:S01]  /*10240*/  FADD.FTZ R188, R188, R137 ;  /* 0x00000089bcbc7221 */ /* 0x000fe20000010000 */
[----:B------:R-:W-:-:S05]  /*10250*/  FADD.FTZ R36, R102, R29 ;  /* 0x0000001d66247221 */ /* 0x000fca0000010000 */
[----:B------:R-:W2:Y:S01]  /*10260*/  MUFU.EX2 R42, R42 ;  /* 0x0000002a002a7308 */ /* 0x000ea20000000800 */
[----:B------:R-:W-:Y:S01]  /*10270*/  HMMA.16816.F32.BF16 R4, R16, R30, R4 ;  /* 0x0000001e1004723c */ /* 0x000fe20000041804 */
[----:B------:R-:W3:Y:S06]  /*10280*/  LDSM.16.MT88.4 R28, [R53+0x8000] ;  /* 0x00800000351c783b */ /* 0x000eec0000004200 */
        /* <DEDUP_REMOVED lines=12> */
[----:B--2---:R-:W-:-:S02]  /*10350*/  F2FP.BF16.F32.PACK_AB R36, R42, R45 ;  /* 0x0000002d2a24723e */ /* 0x004fc400000010ff */
[----:B----4-:R-:W-:Y:S01]  /*10360*/  F2FP.BF16.F32.PACK_AB R38, R84, R41 ;  /* 0x000000295426723e */ /* 0x010fe200000010ff */
[----:B------:R-:W-:Y:S01]  /*10370*/  FADD.FTZ R16, R216, R143 ;  /* 0x0000008fd8107221 */ /* 0x000fe20000010000 */
[----:B-----5:R-:W-:Y:S01]  /*10380*/  F2FP.BF16.F32.PACK_AB R37, R114, R101 ;  /* 0x000000657225723e */ /* 0x020fe200000010ff */
[----:B------:R-:W-:Y:S01]  /*10390*/  FADD.FTZ R83, R83, R98 ;  /* 0x0000006253537221 */ /* 0x000fe20000010000 */
[----:B-1----:R-:W-:Y:S01]  /*103a0*/  F2FP.BF16.F32.PACK_AB R39, R106, R97 ;  /* 0x000000616a27723e */ /* 0x002fe200000010ff */
[----:B------:R-:W-:Y:S01]  /*103b0*/  FADD.FTZ R16, R147, R16 ;  /* 0x0000001093107221 */ /* 0x000fe20000010000 */
[-CC-:B------:R-:W-:Y:S01]  /*103c0*/  FFMA.FTZ R85, R100, R67.reuse, -R35.reuse ;  /* 0x0000004364557223 */ /* 0x180fe20000010823 */
[-CC-:B------:R-:W-:Y:S01]  /*103d0*/  FFMA.FTZ R86, R86, R67.reuse, -R35.reuse ;  /* 0x0000004356567223 */ /* 0x180fe20000010823 */
[-CC-:B------:R-:W-:Y:S01]  /*103e0*/  FFMA.FTZ R96, R96, R67.reuse, -R35.reuse ;  /* 0x0000004360607223 */ /* 0x180fe20000010823 */
[----:B------:R-:W-:Y:S01]  /*103f0*/  FADD.FTZ R151, R151, R16 ;  /* 0x0000001097977221 */ /* 0x000fe20000010000 */
[----:B------:R-:W-:Y:S01]  /*10400*/  FFMA.FTZ R90, R90, R67, -R35 ;  /* 0x000000435a5a7223 */ /* 0x000fe20000010823 */
[----:B------:R-:W-:Y:S01]  /*10410*/  HMMA.16816.F32.BF16 R8, R36, R12, R8 ;  /* 0x0000000c2408723c */ /* 0x000fe20000041808 */
[----:B------:R-:W-:Y:S01]  /*10420*/  FADD.FTZ R12, R92, R83 ;  /* 0x000000535c0c7221 */ /* 0x000fe20000010000 */
[----:B------:R-:W1:Y:S01]  /*10430*/  LDSM.16.MT88.4 R16, [R75+0x8400] ;  /* 0x008400004b10783b */ /* 0x000e620000004200 */
[----:B------:R-:W-:-:S02]  /*10440*/  FADD.FTZ R151, R220, R151 ;  /* 0x00000097dc977221 */ /* 0x000fc40000010000 */
        /* <DEDUP_REMOVED lines=8> */
[----:B------:R-:W-:-:S06]  /*104d0*/  FADD.FTZ R228, R228, R153 ;  /* 0x00000099e4e47221 */ /* 0x000fcc0000010000 */
[----:B------:R-:W4:Y:S01]  /*104e0*/  MUFU.EX2 R160, R160 ;  /* 0x000000a000a07308 */ /* 0x000f220000000800 */
[----:B------:R-:W-:Y:S01]  /*104f0*/  FADD.FTZ R77, R77, R88 ;  /* 0x000000584d4d7221 */ /* 0x000fe20000010000 */
[C---:B---3--:R-:W-:Y:S01]  /*10500*/  HMMA.16816.F32.BF16 R24, R36.reuse, R28, R24 ;  /* 0x0000001c2418723c */ /* 0x048fe20000041818 */
[----:B------:R-:W-:Y:S01]  /*10510*/  FADD.FTZ R157, R157, R228 ;  /* 0x000000e49d9d7221 */ /* 0x000fe20000010000 */
[-CC-:B------:R-:W-:Y:S01]  /*10520*/  FFMA.FTZ R139, R139, R67.reuse, -R62.reuse ;  /* 0x000000438b8b7223 */ /* 0x180fe2000001083e */
[----:B------:R-:W-:Y:S01]  /*10530*/  FADD.FTZ R28, R60, R77 ;  /* 0x0000004d3c1c7221 */ /* 0x000fe20000010000 */
[-C--:B------:R-:W-:Y:S01]  /*10540*/  FFMA.FTZ R150, R117, R67.reuse, -R62 ;  /* 0x0000004375967223 */ /* 0x080fe2000001083e */
[-C--:B------:R-:W-:Y:S01]  /*10550*/  FFMA.FTZ R82, R82, R67.reuse, -R35 ;  /* 0x0000004352527223 */ /* 0x080fe20000010823 */
[----:B------:R-:W-:Y:S01]  /*10560*/  MUFU.EX2 R85, R85 ;  /* 0x0000005500557308 */ /* 0x000fe20000000800 */
[----:B------:R-:W-:Y:S01]  /*10570*/  FADD.FTZ R63, R63, R28 ;  /* 0x0000001c3f3f7221 */ /* 0x000fe20000010000 */
[----:B------:R-:W-:Y:S01]  /*10580*/  FADD.FTZ R230, R230, R157 ;  /* 0x0000009de6e67221 */ /* 0x000fe20000010000 */
[----:B------:R-:W-:Y:S01]  /*10590*/  FFMA.FTZ R78, R78, R67, -R35 ;  /* 0x000000434e4e7223 */ /* 0x000fe20000010823 */
[----:B------:R-:W-:Y:S04]  /*105a0*/  LDSM.16.MT88.4 R140, [R75+0x8c00] ;  /* 0x008c00004b8c783b */ /* 0x000fe80000004200 */
[----:B------:R-:W3:Y:S01]  /*105b0*/  MUFU.EX2 R92, R96 ;  /* 0x00000060005c7308 */ /* 0x000ee20000000800 */
[C---:B------:R-:W-:Y:S07]  /*105c0*/  HMMA.16816.F32.BF16 R4, R36.reuse, R14, R4 ;  /* 0x0000000e2404723c */ /* 0x040fee0000041804 */
[----:B------:R-:W-:Y:S01]  /*105d0*/  MUFU.EX2 R81, R90 ;  /* 0x0000005a00517308 */ /* 0x000fe20000000800 */
[----:B------:R-:W-:Y:S07]  /*105e0*/  HMMA.16816.F32.BF16 R20, R36, R30, R20 ;  /* 0x0000001e2414723c */ /* 0x000fee0000041814 */
[----:B------:R-:W5:Y:S01]  /*105f0*/  MUFU.EX2 R86, R86 ;  /* 0x0000005600567308 */ /* 0x000f620000000800 */
[----:B------:R-:W-:Y:S01]  /*10600*/  FADD.FTZ R36, R58, R63 ;  /* 0x0000003f3a247221 */ /* 0x000fe20000010000 */
[----:B------:R-:W-:Y:S01]  /*10610*/  FADD.FTZ R230, R159, R230 ;  /* 0x000000e69fe67221 */ /* 0x000fe20000010000 */
[----:B--2---:R-:W-:Y:S01]  /*10620*/  F2FP.BF16.F32.PACK_AB R28, R120, R89 ;  /* 0x00000059781c723e */ /* 0x004fe200000010ff */
[----:B------:R-:W2:Y:S01]  /*10630*/  LDSM.16.MT88.4 R12, [R53+0x8400] ;  /* 0x00840000350c783b */ /* 0x000ea20000004200 */
[----:B------:R-:W-:Y:S01]  /*10640*/  FADD.FTZ R37, R61, R36 ;  /* 0x000000243d257221 */ /* 0x000fe20000010000 */
[----:B------:R-:W-:Y:S01]  /*10650*/  FADD.FTZ R161, R161, R230 ;  /* 0x000000e6a1a17221 */ /* 0x000fe20000010000 */
[----:B----4-:R-:W-:-:S02]  /*10660*/  F2FP.BF16.F32.PACK_AB R30, R160, R105 ;  /* 0x00000069a01e723e */ /* 0x010fc400000010ff */
[----:B------:R-:W-:Y:S01]  /*10670*/  FADD.FTZ R56, R56, R37 ;  /* 0x0000002538387221 */ /* 0x000fe20000010000 */
[----:B---3--:R-:W-:Y:S01]  /*10680*/  F2FP.BF16.F32.PACK_AB R29, R92, R85 ;  /* 0x000000555c1d723e */ /* 0x008fe200000010ff */
[----:B------:R-:W-:Y:S02]  /*10690*/  FADD.FTZ R37, R218, R161 ;  /* 0x000000a1da257221 */ /* 0x000fe40000010000 */
[----:B------:R-:W-:Y:S01]  /*106a0*/  FADD.FTZ R59, R59, R56 ;  /* 0x000000383b3b7221 */ /* 0x000fe20000010000 */
[----:B-----5:R-:W-:Y:S01]  /*106b0*/  F2FP.BF16.F32.PACK_AB R31, R86, R81 ;  /* 0x00000051561f723e */ /* 0x020fe200000010ff */
[----:B------:R-:W-:Y:S02]  /*106c0*/  FADD.FTZ R56, R212, R37 ;  /* 0x00000025d4387221 */ /* 0x000fe40000010000 */
[----:B------:R-:W3:Y:S02]  /*106d0*/  LDSM.16.MT88.4 R36, [R75+0x8800] ;  /* 0x008800004b24783b */ /* 0x000ee40000004200 */
[----:B------:R-:W-:-:S02]  /*106e0*/  FADD.FTZ R56, R145, R56 ;  /* 0x0000003891387221 */ /* 0x000fc40000010000 */
        /* <DEDUP_REMOVED lines=13> */
[----:B------:R-:W1:Y:S01]  /*107c0*/  LDSM.16.MT88.4 R16, [R53+0x8800] ;  /* 0x008800003510783b */ /* 0x000e620000004200 */
        /* <DEDUP_REMOVED lines=16> */
[----:B--2---:R-:W-:Y:S01]  /*108d0*/  HMMA.16816.F32.BF16 R24, R28, R12, R24 ;  /* 0x0000000c1c18723c */ /* 0x004fe20000041818 */
[-C--:B------:R-:W-:Y:S01]  /*108e0*/  FFMA.FTZ R102, R87, R67.reuse, -R62 ;  /* 0x0000004357667223 */ /* 0x080fe2000001083e */
[----:B------:R-:W-:Y:S01]  /*108f0*/  FADD.FTZ R47, R47, R46 ;  /* 0x0000002e2f2f7221 */ /* 0x000fe20000010000 */
[----:B------:R-:W-:Y:S01]  /*10900*/  FADD.FTZ R107, R107, R132 ;  /* 0x000000846b6b7221 */ /* 0x000fe20000010000 */
[-C--:B------:R-:W-:Y:S01]  /*10910*/  FFMA.FTZ R215, R68, R67.reuse, -R35 ;  /* 0x0000004344d77223 */ /* 0x080fe20000010823 */
[-CC-:B------:R-:W-:Y:S01]  /*10920*/  FFMA.FTZ R93, R93, R67.reuse, -R62.reuse ;  /* 0x000000435d5d7223 */ /* 0x180fe2000001083e */
[----:B------:R-:W-:-:S02]  /*10930*/  FFMA.FTZ R71, R71, R67, -R62 ;  /* 0x0000004347477223 */ /* 0x000fc4000001083e */
[----:B------:R-:W-:Y:S01]  /*10940*/  HMMA.16816.F32.BF16 R20, R28, R14, R20 ;  /* 0x0000000e1c14723c */ /* 0x000fe20000041814 */
[-CC-:B------:R-:W-:Y:S01]  /*10950*/  FFMA.FTZ R28, R74, R67.reuse, -R35.reuse ;  /* 0x000000434a1c7223 */ /* 0x180fe20000010823 */
[-CC-:B------:R-:W-:Y:S01]  /*10960*/  FFMA.FTZ R29, R72, R67.reuse, -R35.reuse ;  /* 0x00000043481d7223 */ /* 0x180fe20000010823 */
[-C--:B------:R-:W-:Y:S01]  /*10970*/  FFMA.FTZ R30, R70, R67.reuse, -R35 ;  /* 0x00000043461e7223 */ /* 0x080fe20000010823 */
[----:B------:R-:W-:Y:S01]  /*10980*/  FFMA.FTZ R62, R69, R67, -R62 ;  /* 0x00000043453e7223 */ /* 0x000fe2000001083e */
[----:B----4-:R-:W-:Y:S01]  /*10990*/  F2FP.BF16.F32.PACK_AB R12, R214, R139 ;  /* 0x0000008bd60c723e */ /* 0x010fe200000010ff */
[----:B------:R-:W-:Y:S01]  /*109a0*/  FADD.FTZ R44, R44, R47 ;  /* 0x0000002f2c2c7221 */ /* 0x000fe20000010000 */
[----:B-----5:R-:W-:Y:S01]  /*109b0*/  F2FP.BF16.F32.PACK_AB R14, R150, R155 ;  /* 0x0000009b960e723e */ /* 0x020fe200000010ff */
[----:B------:R-:W-:Y:S01]  /*109c0*/  FADD.FTZ R122, R122, R107 ;  /* 0x0000006b7a7a7221 */ /* 0x000fe20000010000 */
[----:B---3--:R-:W-:Y:S01]  /*109d0*/  F2FP.BF16.F32.PACK_AB R13, R61, R58 ;  /* 0x0000003a3d0d723e */ /* 0x008fe200000010ff */
[----:B------:R-:W-:Y:S01]  /*109e0*/  MUFU.EX2 R102, R102 ;  /* 0x0000006600667308 */ /* 0x000fe20000000800 */
[----:B-1----:R-:W-:Y:S01]  /*109f0*/  F2FP.BF16.F32.PACK_AB R15, R57, R54 ;  /* 0x00000036390f723e */ /* 0x002fe200000010ff */
[----:B------:R-:W-:Y:S01]  /*10a00*/  FADD.FTZ R45, R45, R44 ;  /* 0x0000002c2d2d7221 */ /* 0x000fe20000010000 */
[----:B------:R-:W-:Y:S01]  /*10a10*/  FADD.FTZ R101, R101, R122 ;  /* 0x0000007a65657221 */ /* 0x000fe20000010000 */
[----:B------:R-:W1:Y:S04]  /*10a20*/  LDSM.16.MT88.4 R132, [R53+0x8c00] ;  /* 0x008c00003584783b */ /* 0x000e680000004200 */
        /* <DEDUP_REMOVED lines=18> */
[----:B------:R-:W-:Y:S01]  /*10b50*/  FADD.FTZ R120, R120, R89 ;  /* 0x0000005978787221 */ /* 0x000fe20000010000 */
[----:B------:R-:W-:-:S06]  /*10b60*/  FADD.FTZ R92, R92, R85 ;  /* 0x000000555c5c7221 */ /* 0x000fcc0000010000 */
[----:B------:R-:W-:Y:S01]  /*10b70*/  HMMA.16816.F32.BF16 R20, R12, R18, R20 ;  /* 0x000000120c14723c */ /* 0x000fe20000041814 */
[----:B--2---:R-:W-:Y:S02]  /*10b80*/  F2FP.BF16.F32.PACK_AB R12, R102, R91 ;  /* 0x0000005b660c723e */ /* 0x004fe400000010ff */
[----:B---3--:R-:W-:Y:S02]  /*10b90*/  F2FP.BF16.F32.PACK_AB R14, R55, R60 ;  /* 0x0000003c370e723e */ /* 0x008fe400000010ff */
        /* <DEDUP_REMOVED lines=20> */
[----:B------:R-:W-:Y:S01]  /*10ce0*/  LOP3.LUT R210, R210, 0xfffffffd, RZ, 0xc0, !PT ;  /* 0xfffffffdd2d27812 */ /* 0x000fe200078ec0ff */
[----:B-1----:R-:W-:Y:S01]  /*10cf0*/  HMMA.16816.F32.BF16 R136, R12, R132, R24 ;  /* 0x000000840c88723c */ /* 0x002fe20000041818 */
[----:B------:R-:W-:Y:S01]  /*10d00*/  FADD.FTZ R60, R60, R91 ;  /* 0x0000005b3c3c7221 */ /* 0x000fe20000010000 */
[----:B------:R-:W-:Y:S01]  /*10d10*/  FADD.FTZ R30, R30, R29 ;  /* 0x0000001d1e1e7221 */ /* 0x000fe20000010000 */
[----:B------:R-:W-:Y:S01]  /*10d20*/  BSSY B2, `(.L_x_5274) ;  /* 0x0000745000027945 */ /* 0x000fe20003800000 */
[----:B------:R-:W-:Y:S01]  /*10d30*/  @P4 LOP3.LUT R210, R210, 0x2, RZ, 0xfc, !PT ;  /* 0x00000002d2d24812 */ /* 0x000fe200078efcff */
[----:B------:R-:W-:-:S03]  /*10d40*/  FADD.FTZ R216, R55, R60 ;  /* 0x0000003c37d87221 */ /* 0x000fc60000010000 */
[----:B------:R-:W-:Y:S01]  /*10d50*/  HMMA.16816.F32.BF16 R140, R12, R142, R4 ;  /* 0x0000008e0c8c723c */ /* 0x000fe20000041804 */
[----:B------:R-:W-:-:S07]  /*10d60*/  FADD.FTZ R215, R215, R30 ;  /* 0x0000001ed7d77221 */ /* 0x000fce0000010000 */
        /* <DEDUP_REMOVED lines=73> */
.L_x_5277:
        /* <DEDUP_REMOVED lines=8> */
.L_x_5278:
[----:B------:R-:W-:Y:S05]  /*11280*/  BSYNC.RECONVERGENT B0 ;  /* 0x0000000000007941 */ /* 0x000fea0003800200 */
.L_x_5276:
        /* <DEDUP_REMOVED lines=28> */
[-C--:B------:R-:W-:Y:S01]  /*11450*/  IADD3 R20, PT, PT, R185, R34.reuse, RZ ;  /* 0x00000022b9147210 */ /* 0x080fe20007ffe0ff */
[----:B------:R-:W-:Y:S01]  /*11460*/  BSSY.RECONVERGENT B1, `(.L_x_5279) ;  /* 0x00001cf000017945 */ /* 0x000fe20003800200 */
[----:B------:R-:W-:Y:S01]  /*11470*/  IADD3 R60, PT, PT, R33, R34, RZ ;  /* 0x00000022213c7210 */ /* 0x000fe20007ffe0ff */
[----:B-1----:R-:W-:Y:S01]  /*11480*/  LDSM.16.M88.4 R4, [R185] ;  /* 0x00000000b904783b */ /* 0x002fe20000000200 */
[----:B------:R-:W-:-:S03]  /*11490*/  ISETP.GT.AND P6, PT, R32, R189, PT ;  /* 0x000000bd2000720c */ /* 0x000fc60003fc4270 */
[----:B--2---:R-:W1:Y:S04]  /*114a0*/  LDSM.16.M88.4 R12, [R33+0x1000] ;  /* 0x00100000210c783b */ /* 0x004e680000000200 */
[----:B------:R-:W-:Y:S04]  /*114b0*/  LDSM.16.M88.4 R20, [R20] ;  /* 0x000000001414783b */ /* 0x000fe80000000200 */
        /* <DEDUP_REMOVED lines=288> */
[-C--:B------:R-:W-:Y:S01]  /*126c0*/  FMUL.FTZ R27, R37, R54.reuse ;  /* 0x00000036251b7220 */ /* 0x080fe20000410000 */
[-C--:B-----5:R-:W-:Y:S01]  /*126d0*/  FMUL.FTZ R12, R39, R54.reuse ;  /* 0x00000036270c7220 */ /* 0x0a0fe20000410000 */
[----:B------:R-:W2:Y:S01]  /*126e0*/  MUFU.TANH R99, R99 ;  /* 0x0000006300637308 */ /* 0x000ea20000002400 */
[----:B------:R-:W-:Y:S01]  /*126f0*/  HMMA.16816.F32.BF16 R4, R20, R30, R4 ;  /* 0x0000001e1404723c */ /* 0x000fe20000041804 */
[----:B----4-:R-:W-:-:S06]  /*12700*/  FMUL.FTZ R13, R38, R54 ;  /* 0x00000036260d7220 */ /* 0x010fcc0000410000 */
[----:B------:R-:W4:Y:S02]  /*12710*/  MUFU.TANH R101, R101 ;  /* 0x0000006500657308 */ /* 0x000f240000002400 */
[-C--:B------:R-:W-:Y:S01]  /*12720*/  FMUL.FTZ R31, R17, R54.reuse ;  /* 0x00000036111f7220 */ /* 0x080fe20000410000 */
[-C--:B------:R-:W-:Y:S01]  /*12730*/  FMUL.FTZ R14, R19, R54.reuse ;  /* 0x00000036130e7220 */ /* 0x080fe20000410000 */
[-C--:B------:R-:W-:Y:S01]  /*12740*/  FMUL.FTZ R15, R18, R54.reuse ;  /* 0x00000036120f7220 */ /* 0x080fe20000410000 */
[----:B------:R-:W-:-:S03]  /*12750*/  FMUL.FTZ R16, R16, R54 ;  /* 0x0000003610107220 */ /* 0x000fc60000410000 */
        /* <DEDUP_REMOVED lines=122> */
.L_x_5282:
        /* <DEDUP_REMOVED lines=8> */
.L_x_5283:
[----:B------:R-:W-:Y:S05]  /*12f80*/  BSYNC.RECONVERGENT B0 ;  /* 0x0000000000007941 */ /* 0x000fea0003800200 */
.L_x_5281:
        /* <DEDUP_REMOVED lines=28> */
.L_x_5280:
[----:B------:R-:W-:Y:S05]  /*13150*/  BSYNC.RECONVERGENT B1 ;  /* 0x0000000000017941 */ /* 0x000fea0003800200 */
.L_x_5279:
[----:B------:R-:W-:Y:S01]  /*13160*/  LOP3.LUT R244, R6, R43, RZ, 0xfc, !PT ;  /* 0x0000002b06f47212 */ /* 0x000fe200078efcff */
[----:B------:R-:W3:Y:S04]  /*13170*/  LD.E R72, desc[UR4][R148.64+0xdc] ;  /* 0x0000dc0494487980 */ /* 0x000ee8000c101900 */
[----:B------:R-:W-:-:S05]  /*13180*/  VIADD R6, R244, 0xfffffe00 ;  /* 0xfffffe00f4067836 */ /* 0x000fca0000000000 */
[----:B------:R-:W-:Y:S01]  /*13190*/  ISETP.GE.AND P1, PT, R6, R201, PT ;  /* 0x000000c90600720c */ /* 0x000fe20003f26270 */
[----:B------:R-:W-:Y:S01]  /*131a0*/  VIADD R24, R244, 0xfffffe01 ;  /* 0xfffffe01f4187836 */ /* 0x000fe20000000000 */
[----:B------:R-:W-:Y:S01]  /*131b0*/  LOP3.LUT R210, R210, 0xfffffffe, RZ, 0xc0, !PT ;  /* 0xfffffffed2d27812 */ /* 0x000fe200078ec0ff */
[----:B------:R-:W-:Y:S01]  /*131c0*/  VIADD R236, R244, 0xfffffe08 ;  /* 0xfffffe08f4ec7836 */ /* 0x000fe20000000000 */
[-C--:B------:R-:W-:Y:S01]  /*131d0*/  ISETP.GE.AND P0, PT, R6, R209.reuse, PT ;  /* 0x000000d10600720c */ /* 0x080fe20003f06270 */
[----:B------:R-:W-:Y:S01]  /*131e0*/  VIADD R238, R244, 0xfffffe09 ;  /* 0xfffffe09f4ee7836 */ /* 0x000fe20000000000 */
[----:B------:R-:W-:Y:S01]  /*131f0*/  ISETP.GE.AND P2, PT, R6, R208, PT ;  /* 0x000000d00600720c */ /* 0x000fe20003f46270 */
[----:B------:R-:W-:Y:S01]  /*13200*/  VIADD R250, R244, 0xfffffe10 ;  /* 0xfffffe10f4fa7836 */ /* 0x000fe20000000000 */
[----:B--2---:R-:W-:Y:S02]  /*13210*/  FSEL R3, R53, -INF , P0 ;  /* 0xff80000035037808 */ /* 0x004fe40000000000 */
[----:B------:R-:W-:Y:S01]  /*13220*/  ISETP.GE.AND P0, PT, R236, R209, PT ;  /* 0x000000d1ec00720c */ /* 0x000fe20003f06270 */
[----:B-1----:R-:W-:Y:S01]  /*13230*/  VIADD R17, R244, 0xfffffe11 ;  /* 0xfffffe11f4117836 */ /* 0x002fe20000000000 */
[----:B------:R-:W-:-:S02]  /*13240*/  ISETP.GE.AND P4, PT, R6, R207, PT ;  /* 0x000000cf0600720c */ /* 0x000fc40003f86270 */
[----:B------:R-:W-:Y:S02]  /*13250*/  @P1 LOP3.LUT R210, R210, 0x1, RZ, 0xfc, !PT ;  /* 0x00000001d2d21812 */ /* 0x000fe400078efcff */
[CC--:B------:R-:W-:Y:S02]  /*13260*/  ISETP.GE.AND P1, PT, R24.reuse, R209.reuse, PT ;  /* 0x000000d11800720c */ /* 0x0c0fe40003f26270 */
        /* <DEDUP_REMOVED lines=26> */
[----:B------:R-:W-:Y:S02]  /*13410*/  ISETP.GE.AND P3, PT, R7, R208, PT ;  /* 0x000000d00700720c */ /* 0x000fe40003f66270 */
[----:B------:R-:W-:-:S02]  /*13420*/  FSEL R56, R56, -INF , P1 ;  /* 0xff80000038387808 */ /* 0x000fc40000800000 */
[-C--:B------:R-:W-:Y:S01]  /*13430*/  ISETP.GE.AND P1, PT, R251, R209.reuse, PT ;  /* 0x000000d1fb00720c */ /* 0x080fe20003f26270 */
[----:B------:R-:W-:Y:S01]  /*13440*/  VIADD R245, R244, 0xfffffe30 ;  /* 0xfffffe30f4f57836 */ /* 0x000fe20000000000 */
[----:B------:R-:W-:Y:S02]  /*13450*/  FSEL R57, R57, -INF , P0 ;  /* 0xff80000039397808 */ /* 0x000fe40000000000 */
[----:B------:R-:W-:Y:S02]  /*13460*/  ISETP.GE.AND P0, PT, R249, R209, PT ;  /* 0x000000d1f900720c */ /* 0x000fe40003f06270 */
[----:B------:R-:W-:Y:S02]  /*13470*/  FSEL R22, R51, -INF , !P2 ;  /* 0xff80000033167808 */ /* 0x000fe40005000000 */
        /* <DEDUP_REMOVED lines=10> */
[----:B------:R-:W-:Y:S01]  /*13520*/  FSEL R217, R61, -INF , !P3 ;  /* 0xff8000003dd97808 */ /* 0x000fe20005800000 */
[----:B------:R-:W-:Y:S01]  /*13530*/  VIADD R239, R244, 0xfffffe39 ;  /* 0xfffffe39f4ef7836 */ /* 0x000fe20000000000 */
[-C--:B------:R-:W-:Y:S02]  /*13540*/  ISETP.GE.AND P3, PT, R247, R208.reuse, PT ;  /* 0x000000d0f700720c */ /* 0x080fe40003f66270 */
[----:B------:R-:W-:Y:S02]  /*13550*/  FSEL R49, R68, -INF , P1 ;  /* 0xff80000044317808 */ /* 0x000fe40000800000 */
[----:B------:R-:W-:Y:S02]  /*13560*/  ISETP.GE.AND P2, PT, R23, R208, PT ;  /* 0x000000d01700720c */ /* 0x000fe40003f46270 */
[----:B------:R-:W-:Y:S01]  /*13570*/  ISETP.GE.AND P1, PT, R243, R209, PT ;  /* 0x000000d1f300720c */ /* 0x000fe20003f26270 */
[----:B------:R-:W-:Y:S01]  /*13580*/  VIADD R237, R244, 0xfffffe40 ;  /* 0xfffffe40f4ed7836 */ /* 0x000fe20000000000 */
[----:B------:R-:W-:-:S02]  /*13590*/  FSEL R69, R69, -INF , P0 ;  /* 0xff80000045457808 */ /* 0x000fc40000000000 */
[----:B------:R-:W-:Y:S02]  /*135a0*/  ISETP.GE.AND P0, PT, R241, R209, PT ;  /* 0x000000d1f100720c */ /* 0x000fe40003f06270 */
[----:B------:R-:W-:Y:S01]  /*135b0*/  FSEL R49, R49, -INF , !P3 ;  /* 0xff80000031317808 */ /* 0x000fe20005800000 */
[----:B------:R-:W-:Y:S01]  /*135c0*/  VIADD R179, R244, 0xfffffe41 ;  /* 0xfffffe41f4b37836 */ /* 0x000fe20000000000 */
[----:B------:R-:W-:Y:S02]  /*135d0*/  FSEL R225, R55, -INF , !P2 ;  /* 0xff80000037e17808 */ /* 0x000fe40005000000 */
[-C--:B------:R-:W-:Y:S02]  /*135e0*/  ISETP.GE.AND P3, PT, R243, R208.reuse, PT ;  /* 0x000000d0f300720c */ /* 0x080fe40003f66270 */
[----:B------:R-:W-:Y:S02]  /*135f0*/  FSEL R74, R74, -INF , P1 ;  /* 0xff8000004a4a7808 */ /* 0x000fe40000800000 */
[----:B------:R-:W-:-:S02]  /*13600*/  ISETP.GE.AND P2, PT, R21, R208, PT ;  /* 0x000000d01500720c */ /* 0x000fc40003f46270 */
[-C--:B------:R-:W-:Y:S01]  /*13610*/  ISETP.GE.AND P1, PT, R239, R209.reuse, PT ;  /* 0x000000d1ef00720c */ /* 0x080fe20003f26270 */
[----:B------:R-:W-:Y:S01]  /*13620*/  VIADD R235, R244, 0xfffffe48 ;  /* 0xfffffe48f4eb7836 */ /* 0x000fe20000000000 */
[----:B------:R-:W-:Y:S02]  /*13630*/  FSEL R76, R76, -INF , P0 ;  /* 0xff8000004c4c7808 */ /* 0x000fe40000000000 */
[----:B------:R-:W-:Y:S02]  /*13640*/  ISETP.GE.AND P0, PT, R237, R209, PT ;  /* 0x000000d1ed00720c */ /* 0x000fe40003f06270 */
[----:B------:R-:W-:Y:S01]  /*13650*/  FSEL R246, R74, -INF , !P3 ;  /* 0xff8000004af67808 */ /* 0x000fe20005800000 */
[----:B------:R-:W-:Y:S01]  /*13660*/  VIADD R233, R244, 0xfffffe49 ;  /* 0xfffffe49f4e97836 */ /* 0x000fe20000000000 */
[----:B------:R-:W-:Y:S02]  /*13670*/  FSEL R221, R57, -INF , !P2 ;  /* 0xff80000039dd7808 */ /* 0x000fe40005000000 */
[----:B------:R-:W-:-:S02]  /*13680*/  ISETP.GE.AND P3, PT, R239, R208, PT ;  /* 0x000000d0ef00720c */ /* 0x000fc40003f66270 */
[----:B------:R-:W-:Y:S02]  /*13690*/  FSEL R78, R78, -INF , P1 ;  /* 0xff8000004e4e7808 */ /* 0x000fe40000800000 */
[----:B------:R-:W-:Y:S02]  /*136a0*/  ISETP.GE.AND P2, PT, R249, R208, PT ;  /* 0x000000d0f900720c */ /* 0x000fe40003f46270 */
[-C--:B------:R-:W-:Y:S01]  /*136b0*/  ISETP.GE.AND P1, PT, R179, R209.reuse, PT ;  /* 0x000000d1b300720c */ /* 0x080fe20003f26270 */
[----:B------:R-:W-:Y:S01]  /*136c0*/  VIADD R227, R244, 0xfffffe50 ;  /* 0xfffffe50f4e37836 */ /* 0x000fe20000000000 */
[----:B------:R-:W-:Y:S02]  /*136d0*/  FSEL R80, R80, -INF , P0 ;  /* 0xff80000050507808 */ /* 0x000fe40000000000 */
[----:B------:R-:W-:Y:S02]  /*136e0*/  ISETP.GE.AND P0, PT, R235, R209, PT ;  /* 0x000000d1eb00720c */ /* 0x000fe40003f06270 */
[----:B------:R-:W-:Y:S01]  /*136f0*/  FSEL R240, R78, -INF , !P3 ;  /* 0xff8000004ef07808 */ /* 0x000fe20005800000 */
[----:B------:R-:W-:Y:S01]  /*13700*/  VIADD R211, R244, 0xfffffe51 ;  /* 0xfffffe51f4d37836 */ /* 0x000fe20000000000 */
[----:B------:R-:W-:-:S02]  /*13710*/  FSEL R67, R67, -INF , !P2 ;  /* 0xff80000043437808 */ /* 0x000fc40005000000 */
[-C--:B------:R-:W-:Y:S02]  /*13720*/  ISETP.GE.AND P3, PT, R179, R208.reuse, PT ;  /* 0x000000d0b300720c */ /* 0x080fe40003f66270 */
[----:B------:R-:W-:Y:S02]  /*13730*/  FSEL R82, R82, -INF , P1 ;  /* 0xff80000052527808 */ /* 0x000fe40000800000 */
[----:B------:R-:W-:Y:S02]  /*13740*/  ISETP.GE.AND P2, PT, R245, R208, PT ;  /* 0x000000d0f500720c */ /* 0x000fe40003f46270 */
[-C--:B------:R-:W-:Y:S01]  /*13750*/  ISETP.GE.AND P1, PT, R233, R209.reuse, PT ;  /* 0x000000d1e900720c */ /* 0x080fe20003f26270 */
[----:B------:R-:W-:Y:S01]  /*13760*/  VIADD R219, R244, 0xfffffe58 ;  /* 0xfffffe58f4db7836 */ /* 0x000fe20000000000 */
[----:B------:R-:W-:Y:S02]  /*13770*/  FSEL R85, R85, -INF , P0 ;  /* 0xff80000055557808 */ /* 0x000fe40000000000 */
[----:B------:R-:W-:-:S02]  /*13780*/  ISETP.GE.AND P0, PT, R227, R209, PT ;  /* 0x000000d1e300720c */ /* 0x000fc40003f06270 */
[----:B------:R-:W-:Y:S01]  /*13790*/  FSEL R232, R82, -INF , !P3 ;  /* 0xff80000052e87808 */ /* 0x000fe20005800000 */
[----:B------:R-:W-:Y:S01]  /*137a0*/  VIADD R187, R244, 0xfffffe59 ;  /* 0xfffffe59f4bb7836 */ /* 0x000fe20000000000 */
[----:B------:R-:W-:Y:S02]  /*137b0*/  FSEL R248, R69, -INF , !P2 ;  /* 0xff80000045f87808 */ /* 0x000fe40005000000 */
[----:B------:R-:W-:Y:S02]  /*137c0*/  FSEL R82, R88, -INF , P1 ;  /* 0xff80000058527808 */ /* 0x000fe40000800000 */
[-C--:B------:R-:W-:Y:S02]  /*137d0*/  ISETP.GE.AND P2, PT, R241, R208.reuse, PT ;  /* 0x000000d0f100720c */ /* 0x080fe40003f46270 */
[----:B------:R-:W-:Y:S02]  /*137e0*/  ISETP.GE.AND P3, PT, R233, R208, PT ;  /* 0x000000d0e900720c */ /* 0x000fe40003f66270 */
[----:B------:R-:W-:Y:S01]  /*137f0*/  ISETP.GE.AND P1, PT, R211, R209, PT ;  /* 0x000000d1d300720c */ /* 0x000fe20003f26270 */
[----:B------:R-:W-:Y:S01]  /*13800*/  VIADD R213, R244, 0xfffffe60 ;  /* 0xfffffe60f4d57836 */ /* 0x000fe20000000000 */
[----:B------:R-:W-:-:S02]  /*13810*/  FSEL R89, R89, -INF , P0 ;  /* 0xff80000059597808 */ /* 0x000fc40000000000 */
[----:B------:R-:W-:Y:S01]  /*13820*/  ISETP.GE.AND P0, PT, R219, R209, PT ;  /* 0x000000d1db00720c */ /* 0x000fe20003f06270 */
[----:B------:R-:W-:Y:S01]  /*13830*/  VIADD R183, R244, 0xfffffe61 ;  /* 0xfffffe61f4b77836 */ /* 0x000fe20000000000 */
[----:B------:R-:W-:Y:S02]  /*13840*/  FSEL R242, R76, -INF , !P2 ;  /* 0xff8000004cf27808 */ /* 0x000fe40005000000 */
[----:B------:R-:W-:Y:S02]  /*13850*/  FSEL R82, R82, -INF , !P3 ;  /* 0xff80000052527808 */ /* 0x000fe40005800000 */
[----:B------:R-:W-:Y:S02]  /*13860*/  FSEL R92, R92, -INF , P1 ;  /* 0xff8000005c5c7808 */ /* 0x000fe40000800000 */
[-C--:B------:R-:W-:Y:S02]  /*13870*/  ISETP.GE.AND P2, PT, R237, R208.reuse, PT ;  /* 0x000000d0ed00720c */ /* 0x080fe40003f46270 */
[----:B------:R-:W-:-:S02]  /*13880*/  ISETP.GE.AND P3, PT, R211, R208, PT ;  /* 0x000000d0d300720c */ /* 0x000fc40003f66270 */
[-C--:B------:R-:W-:Y:S01]  /*13890*/  ISETP.GE.AND P1, PT, R187, R209.reuse, PT ;  /* 0x000000d1bb00720c */ /* 0x080fe20003f26270 */
[----:B------:R-:W-:Y:S01]  /*138a0*/  VIADD R53, R244, 0xfffffe68 ;  /* 0xfffffe68f4357836 */ /* 0x000fe20000000000 */
[----:B------:R-:W-:Y:S02]  /*138b0*/  FSEL R68, R96, -INF , P0 ;  /* 0xff80000060447808 */ /* 0x000fe40000000000 */
[----:B------:R-:W-:Y:S01]  /*138c0*/  ISETP.GE.AND P0, PT, R213, R209, PT ;  /* 0x000000d1d500720c */ /* 0x000fe20003f06270 */
[----:B------:R-:W-:Y:S01]  /*138d0*/  VIADD R3, R244, 0xfffffe69 ;  /* 0xfffffe69f4037836 */ /* 0x000fe20000000000 */
[----:B------:R-:W-:Y:S02]  /*138e0*/  FSEL R234, R80, -INF , !P2 ;  /* 0xff80000050ea7808 */ /* 0x000fe40005000000 */
[----:B------:R-:W-:Y:S02]  /*138f0*/  FSEL R222, R92, -INF , !P3 ;  /* 0xff8000005cde7808 */ /* 0x000fe40005800000 */
[----:B------:R-:W-:-:S02]  /*13900*/  FSEL R97, R97, -INF , P1 ;  /* 0xff80000061617808 */ /* 0x000fc40000800000 */
[-C--:B------:R-:W-:Y:S02]  /*13910*/  ISETP.GE.AND P2, PT, R235, R208.reuse, PT ;  /* 0x000000d0eb00720c */ /* 0x080fe40003f46270 */
[----:B------:R-:W-:Y:S02]  /*13920*/  ISETP.GE.AND P3, PT, R187, R208, PT ;  /* 0x000000d0bb00720c */ /* 0x000fe40003f66270 */
[-C--:B------:R-:W-:Y:S01]  /*13930*/  ISETP.GE.AND P1, PT, R183, R209.reuse, PT ;  /* 0x000000d1b700720c */ /* 0x080fe20003f26270 */
[----:B------:R-:W-:Y:S01]  /*13940*/  VIADD R252, R244, 0xfffffe70 ;  /* 0xfffffe70f4fc7836 */ /* 0x000fe20000000000 */
[----:B------:R-:W-:Y:S02]  /*13950*/  FSEL R98, R98, -INF , P0 ;  /* 0xff80000062627808 */ /* 0x000fe40000000000 */
[----:B------:R-:W-:Y:S01]  /*13960*/  ISETP.GE.AND P0, PT, R53, R209, PT ;  /* 0x000000d13500720c */ /* 0x000fe20003f06270 */
[----:B------:R-:W-:Y:S01]  /*13970*/  VIADD R39, R244, 0xfffffe71 ;  /* 0xfffffe71f4277836 */ /* 0x000fe20000000000 */
[----:B------:R-:W-:-:S02]  /*13980*/  FSEL R230, R85, -INF , !P2 ;  /* 0xff80000055e67808 */ /* 0x000fc40005000000 */
        /* <DEDUP_REMOVED lines=31> */
[----:B------:R-:W-:Y:S01]  /*13b80*/  FSEL R56, R117, -INF , P1 ;  /* 0xff80000075387808 */ /* 0x000fe20000800000 */
[C---:B------:R-:W-:Y:S01]  /*13b90*/  VIADD R26, R244.reuse, 0xfffffe91 ;  /* 0xfffffe91f41a7836 */ /* 0x040fe20000000000 */
[-C--:B------:R-:W-:Y:S02]  /*13ba0*/  ISETP.GE.AND P2, PT, R53, R208.reuse, PT ;  /* 0x000000d03500720c */ /* 0x080fe40003f46270 */
[----:B------:R-:W-:Y:S02]  /*13bb0*/  ISETP.GE.AND P3, PT, R181, R208, PT ;  /* 0x000000d0b500720c */ /* 0x000fe40003f66270 */
[-C--:B------:R-:W-:Y:S01]  /*13bc0*/  ISETP.GE.AND P1, PT, R57, R209.reuse, PT ;  /* 0x000000d13900720c */ /* 0x080fe20003f26270 */
[C---:B------:R-:W-:Y:S01]  /*13bd0*/  VIADD R88, R244.reuse, 0xfffffe90 ;  /* 0xfffffe90f4587836 */ /* 0x040fe20000000000 */
[----:B------:R-:W-:Y:S01]  /*13be0*/  FSEL R119, R119, -INF , P0 ;  /* 0xff80000077777808 */ /* 0x000fe20000000000 */
[----:B------:R-:W-:Y:S01]  /*13bf0*/  VIADD R6, R244, 0xfffffe98 ;  /* 0xfffffe98f4067836 */ /* 0x000fe20000000000 */
[----:B------:R-:W-:Y:S01]  /*13c00*/  ISETP.GE.AND P0, PT, R55, R209, PT ;  /* 0x000000d13700720c */ /* 0x000fe20003f06270 */
[----:B------:R-:W-:Y:S01]  /*13c10*/  IMAD.MOV.U32 R96, RZ, RZ, R26 ;  /* 0x000000ffff607224 */ /* 0x000fe200078e001a */
[----:B------:R-:W-:-:S02]  /*13c20*/  FSEL R212, R102, -INF , !P2 ;  /* 0xff80000066d47808 */ /* 0x000fc40005000000 */
[----:B------:R-:W-:Y:S02]  /*13c30*/  FSEL R56, R56, -INF , !P3 ;  /* 0xff80000038387808 */ /* 0x000fe40005800000 */
[----:B------:R-:W-:Y:S02]  /*13c40*/  FSEL R54, R121, -INF , P1 ;  /* 0xff80000079367808 */ /* 0x000fe40000800000 */
[-C--:B------:R-:W-:Y:S02]  /*13c50*/  ISETP.GE.AND P2, PT, R252, R208.reuse, PT ;  /* 0x000000d0fc00720c */ /* 0x080fe40003f46270 */
[----:B------:R-:W-:Y:S02]  /*13c60*/  ISETP.GE.AND P3, PT, R57, R208, PT ;  /* 0x000000d03900720c */ /* 0x000fe40003f66270 */
[----:B------:R-:W-:Y:S01]  /*13c70*/  ISETP.GE.AND P1, PT, R69, R209, PT ;  /* 0x000000d14500720c */ /* 0x000fe20003f26270 */
[----:B------:R-:W-:Y:S01]  /*13c80*/  IMAD.MOV.U32 R100, RZ, RZ, R6 ;  /* 0x000000ffff647224 */ /* 0x000fe200078e0006 */
        /* <DEDUP_REMOVED lines=12> */
[----:B------:R-:W-:Y:S01]  /*13d50*/  IMAD.MOV.U32 R108, RZ, RZ, R16 ;  /* 0x000000ffff6c7224 */ /* 0x000fe200078e0010 */
[----:B------:R-:W-:Y:S01]  /*13d60*/  FSEL R180, R116, -INF , !P2 ;  /* 0xff80000074b47808 */ /* 0x000fe20005000000 */
[----:B------:R-:W-:Y:S01]  /*13d70*/  VIADD R16, R244, 0xfffffea1 ;  /* 0xfffffea1f4107836 */ /* 0x000fe20000000000 */
        /* <DEDUP_REMOVED lines=39> */
[----:B------:R-:W-:Y:S01]  /*13ff0*/  IMAD.MOV.U32 R112, RZ, RZ, R20 ;  /* 0x000000ffff707224 */ /* 0x000fe200078e0014 */
[----:B------:R-:W-:Y:S01]  /*14000*/  FSEL R30, R30, -INF , !P2 ;  /* 0xff8000001e1e7808 */ /* 0x000fe20005000000 */
[----:B------:R-:W-:Y:S01]  /*14010*/  VIADD R74, R244, 0xfffffec1 ;  /* 0xfffffec1f44a7836 */ /* 0x000fe20000000000 */
[----:B------:R-:W-:-:S02]  /*14020*/  FSEL R98, R98, -INF , !P3 ;  /* 0xff80000062627808 */ /* 0x000fc40005800000 */
[----:B------:R-:W-:Y:S02]  /*14030*/  FSEL R38, R157, -INF , P1 ;  /* 0xff8000009d267808 */ /* 0x000fe40000800000 */
[-C--:B------:R-:W-:Y:S02]  /*14040*/  ISETP.GE.AND P2, PT, R89, R208.reuse, PT ;  /* 0x000000d05900720c */ /* 0x080fe40003f46270 */
[----:B------:R-:W-:Y:S02]  /*14050*/  ISETP.GE.AND P3, PT, R129, R208, PT ;  /* 0x000000d08100720c */ /* 0x000fe40003f66270 */
[-C--:B------:R-:W-:Y:S01]  /*14060*/  ISETP.GE.AND P1, PT, R92, R209.reuse, PT ;  /* 0x000000d15c00720c */ /* 0x080fe20003f26270 */
[----:B------:R-:W-:Y:S01]  /*14070*/  VIADD R153, R244, 0xfffffec8 ;  /* 0xfffffec8f4997836 */ /* 0x000fe20000000000 */
[----:B------:R-:W-:Y:S02]  /*14080*/  FSEL R20, R159, -INF , P0 ;  /* 0xff8000009f147808 */ /* 0x000fe40000000000 */
[----:B------:R-:W-:Y:S01]  /*14090*/  ISETP.GE.AND P0, PT, R51, R209, PT ;  /* 0x000000d13300720c */ /* 0x000fe20003f06270 */
[----:B------:R-:W-:Y:S01]  /*140a0*/  IMAD.MOV.U32 R159, RZ, RZ, R18 ;  /* 0x000000ffff9f7224 */ /* 0x000fe200078e0012 */
[----:B------:R-:W-:-:S02]  /*140b0*/  FSEL R28, R28, -INF , !P2 ;  /* 0xff8000001c1c7808 */ /* 0x000fc40005000000 */
[----:B------:R-:W-:Y:S02]  /*140c0*/  FSEL R38, R38, -INF , !P3 ;  /* 0xff80000026267808 */ /* 0x000fe40005800000 */
[----:B------:R-:W-:Y:S02]  /*140d0*/  FSEL R36, R161, -INF , P1 ;  /* 0xff800000a1247808 */ /* 0x000fe40000800000 */
[-C--:B------:R-:W-:Y:S02]  /*140e0*/  ISETP.GE.AND P2, PT, R107, R208.reuse, PT ;  /* 0x000000d06b00720c */ /* 0x080fe40003f46270 */
[----:B------:R-:W-:Y:S02]  /*140f0*/  ISETP.GE.AND P3, PT, R92, R208, PT ;  /* 0x000000d05c00720c */ /* 0x000fe40003f66270 */
[-C--:B------:R-:W-:Y:S01]  /*14100*/  ISETP.GE.AND P1, PT, R74, R209.reuse, PT ;  /* 0x000000d14a00720c */ /* 0x080fe20003f26270 */
[----:B------:R-:W-:Y:S01]  /*14110*/  VIADD R125, R244, 0xfffffec9 ;  /* 0xfffffec9f47d7836 */ /* 0x000fe20000000000 */
[----:B------:R-:W-:Y:S01]  /*14120*/  FSEL R18, R163, -INF , P0 ;  /* 0xff800000a3127808 */ /* 0x000fe20000000000 */
[----:B------:R-:W-:Y:S01]  /*14130*/  IMAD.MOV.U32 R163, RZ, RZ, R16 ;  /* 0x000000ffffa37224 */ /* 0x000fe200078e0010 */
[----:B------:R-:W-:-:S02]  /*14140*/  ISETP.GE.AND P0, PT, R153, R209, PT ;  /* 0x000000d19900720c */ /* 0x000fc40003f06270 */
[----:B------:R-:W-:Y:S02]  /*14150*/  FSEL R26, R26, -INF , !P2 ;  /* 0xff8000001a1a7808 */ /* 0x000fe40005000000 */
[----:B------:R-:W-:Y:S02]  /*14160*/  FSEL R36, R36, -INF , !P3 ;  /* 0xff80000024247808 */ /* 0x000fe40005800000 */
[----:B------:R-:W-:Y:S01]  /*14170*/  FSEL R16, R165, -INF , P1 ;  /* 0xff800000a5107808 */ /* 0x000fe20000800000 */
[----:B------:R-:W-:Y:S01]  /*14180*/  IMAD.MOV.U32 R165, RZ, RZ, R6 ;  /* 0x000000ffffa57224 */ /* 0x000fe200078e0006 */
[-C--:B------:R-:W-:Y:S02]  /*14190*/  ISETP.GE.AND P2, PT, R6, R208.reuse, PT ;  /* 0x000000d00600720c */ /* 0x080fe40003f46270 */
[----:B------:R-:W-:Y:S02]  /*141a0*/  ISETP.GE.AND P3, PT, R74, R208, PT ;  /* 0x000000d04a00720c */ /* 0x000fe40003f66270 */
[----:B------:R-:W-:-:S02]  /*141b0*/  FSEL R6, R167, -INF , P0 ;  /* 0xff800000a7067808 */ /* 0x000fc40000000000 */
[----:B------:R-:W-:Y:S02]  /*141c0*/  ISETP.GE.AND P0, PT, R125, R209, PT ;  /* 0x000000d17d00720c */ /* 0x000fe40003f06270 */
[----:B------:R-:W-:Y:S02]  /*141d0*/  FSEL R16, R16, -INF , !P3 ;  /* 0xff80000010107808 */ /* 0x000fe40005800000 */
[C---:B------:R-:W-:Y:S02]  /*141e0*/  ISETP.GE.AND P3, PT, R24.reuse, R207, PT ;  /* 0x000000cf1800720c */ /* 0x040fe40003f66270 */
[----:B------:R-:W-:Y:S01]  /*141f0*/  ISETP.GE.AND P5, PT, R24, R201, PT ;  /* 0x000000c91800720c */ /* 0x000fe20003fa6270 */
[----:B------:R-:W-:Y:S01]  /*14200*/  VIADD R161, R244, 0xfffffed0 ;  /* 0xfffffed0f4a17836 */ /* 0x000fe20000000000 */
[----:B------:R-:W-:Y:S02]  /*14210*/  FSEL R24, R169, -INF , P0 ;  /* 0xff800000a9187808 */ /* 0x000fe40000000000 */
[----:B------:R-:W-:Y:S01]  /*14220*/  ISETP.GE.AND P0, PT, R125, R208, PT ;  /* 0x000000d07d00720c */ /* 0x000fe20003f06270 */
[----:B------:R-:W-:Y:S01]  /*14230*/  IMAD.MOV.U32 R169, RZ, RZ, R74 ;  /* 0x000000ffffa97224 */ /* 0x000fe200078e004a */
[----:B------:R-:W-:-:S02]  /*14240*/  FMNMX3.FTZ R74, R2, R159, R112, !PT ;  /* 0x0000009f024a7276 */ /* 0x000fc40007810070 */
[----:B------:R-:W-:Y:S02]  /*14250*/  FSEL R24, R24, -INF , !P0 ;  /* 0xff80000018187808 */ /* 0x000fe40004000000 */
[----:B------:R-:W-:Y:S01]  /*14260*/  ISETP.GE.AND P0, PT, R161, R209, PT ;  /* 0x000000d1a100720c */ /* 0x000fe20003f06270 */
[----:B------:R-:W-:Y:S01]  /*14270*/  VIADD R157, R244, 0xfffffed1 ;  /* 0xfffffed1f49d7836 */ /* 0x000fe20000000000 */
[----:B------:R-:W-:Y:S02]  /*14280*/  FMNMX3.FTZ R74, R74, R151, R108, !PT ;  /* 0x000000974a4a7276 */ /* 0x000fe4000781006c */
[----:B------:R-:W-:Y:S02]  /*14290*/  FSEL R128, R171, -INF , P0 ;  /* 0xff800000ab807808 */ /* 0x000fe40000000000 */
[----:B------:R-:W-:Y:S02]  /*142a0*/  ISETP.GE.AND P0, PT, R161, R208, PT ;  /* 0x000000d0a100720c */ /* 0x000fe40003f06270 */
[----:B------:R-:W-:-:S02]  /*142b0*/  FMNMX3.FTZ R74, R74, R231, R229, !PT ;  /* 0x000000e74a4a7276 */ /* 0x000fc400078100e5 */
[----:B------:R-:W-:Y:S02]  /*142c0*/  FSEL R128, R128, -INF , !P0 ;  /* 0xff80000080807808 */ /* 0x000fe40004000000 */
[----:B------:R-:W-:Y:S02]  /*142d0*/  ISETP.GE.AND P0, PT, R157, R209, PT ;  /* 0x000000d19d00720c */ /* 0x000fe40003f06270 */
        /* <DEDUP_REMOVED lines=10> */
[----:B------:R-:W-:Y:S02]  /*14380*/  FSEL R156, R156, -INF , !P0 ;  /* 0xff8000009c9c7808 */ /* 0x000fe40004000000 */
[----:B------:R-:W-:-:S02]  /*14390*/  ISETP.GE.AND P0, PT, R167, R209, PT ;  /* 0x000000d1a700720c */ /* 0x000fc40003f06270 */
[----:B------:R-:W-:Y:S01]  /*143a0*/  FMNMX3.FTZ R51, R74, R67, R49, !PT ;  /* 0x000000434a337276 */ /* 0x000fe20007810031 */
[----:B------:R-:W-:Y:S01]  /*143b0*/  IMAD.MOV.U32 R74, RZ, RZ, R244 ;  /* 0x000000ffff4a7224 */ /* 0x000fe200078e00f4 */
[----:B------:R-:W-:Y:S02]  /*143c0*/  FSEL R124, R175, -INF , P0 ;  /* 0xff800000af7c7808 */ /* 0x000fe40000000000 */
[----:B------:R-:W-:Y:S01]  /*143d0*/  FMNMX3.FTZ R51, R51, R248, R246, !PT ;  /* 0x000000f833337276 */ /* 0x000fe200078100f6 */
[----:B------:R-:W-:Y:S01]  /*143e0*/  VIADD R117, R74, 0xfffffed9 ;  /* 0xfffffed94a757836 */ /* 0x000fe20000000000 */
[----:B------:R-:W-:Y:S02]  /*143f0*/  ISETP.GE.AND P0, PT, R167, R208, PT ;  /* 0x000000d0a700720c */ /* 0x000fe40003f06270 */
[----:B------:R-:W-:Y:S02]  /*14400*/  FMNMX3.FTZ R51, R51, R242, R240, !PT ;  /* 0x000000f233337276 */ /* 0x000fe400078100f0 */
[----:B------:R-:W-:-:S02]  /*14410*/  FSEL R124, R124, -INF , !P0 ;  /* 0xff8000007c7c7808 */ /* 0x000fc40004000000 */
[----:B------:R-:W-:Y:S02]  /*14420*/  ISETP.GE.AND P0, PT, R117, R209, PT ;  /* 0x000000d17500720c */ /* 0x000fe40003f06270 */
[----:B------:R-:W-:Y:S01]  /*14430*/  FMNMX3.FTZ R51, R51, R234, R232, !PT ;  /* 0x000000ea33337276 */ /* 0x000fe200078100e8 */
[----:B------:R-:W-:Y:S01]  /*14440*/  VIADD R85, R74, 0xfffffee0 ;  /* 0xfffffee04a557836 */ /* 0x000fe20000000000 */
[----:B------:R-:W-:Y:S02]  /*14450*/  FSEL R154, R33, -INF , P0 ;  /* 0xff800000219a7808 */ /* 0x000fe40000000000 */
[----:B------:R-:W-:Y:S02]  /*14460*/  ISETP.GE.AND P0, PT, R117, R208, PT ;  /* 0x000000d07500720c */ /* 0x000fe40003f06270 */
[----:B------:R-:W-:Y:S02]  /*14470*/  FMNMX3.FTZ R33, R51, R230, R82, !PT ;  /* 0x000000e633217276 */ /* 0x000fe40007810052 */
[----:B------:R-:W-:-:S02]  /*14480*/  FSEL R154, R154, -INF , !P0 ;  /* 0xff8000009a9a7808 */ /* 0x000fc40004000000 */
[----:B------:R-:W-:Y:S02]  /*14490*/  ISETP.GE.AND P0, PT, R85, R209, PT ;  /* 0x000000d15500720c */ /* 0x000fe40003f06270 */
[----:B------:R-:W-:Y:S02]  /*144a0*/  FMNMX3.FTZ R33, R33, R224, R222, !PT ;  /* 0x000000e021217276 */ /* 0x000fe400078100de */
[----:B------:R-:W-:Y:S02]  /*144b0*/  FSEL R152, R25, -INF , P0 ;  /* 0xff80000019987808 */ /* 0x000fe40000000000 */
[----:B------:R-:W-:Y:S01]  /*144c0*/  FMNMX3.FTZ R25, R33, R68, R220, !PT ;  /* 0x0000004421197276 */ /* 0x000fe200078100dc */
[----:B------:R-:W-:Y:S01]  /*144d0*/  VIADD R51, R74, 0xfffffee1 ;  /* 0xfffffee14a337836 */ /* 0x000fe20000000000 */
[----:B------:R-:W-:Y:S02]  /*144e0*/  ISETP.GE.AND P0, PT, R85, R208, PT ;  /* 0x000000d05500720c */ /* 0x000fe40003f06270 */
        /* <DEDUP_REMOVED lines=36> */
[----:B------:R-:W-:Y:S02]  /*14730*/  FSEL R18, R18, -INF , !P2 ;  /* 0xff80000012127808 */ /* 0x000fe40005000000 */
[----:B------:R-:W-:-:S02]  /*14740*/  ISETP.GE.AND P1, PT, R153, R208, PT ;  /* 0x000000d09900720c */ /* 0x000fc40003f26270 */
[----:B------:R-:W-:Y:S01]  /*14750*/  FMNMX3.FTZ R25, R25, R20, R36, !PT ;  /* 0x0000001419197276 */ /* 0x000fe20007810024 */
[----:B------:R-:W-:Y:S01]  /*14760*/  IMAD.MOV.U32 R76, RZ, RZ, R228 ;  /* 0x000000ffff4c7224 */ /* 0x000fe200078e00e4 */
[----:B------:R-:W-:Y:S01]  /*14770*/  FSEL R31, R31, -INF , P0 ;  /* 0xff8000001f1f7808 */ /* 0x000fe20000000000 */
[----:B------:R-:W-:Y:S01]  /*14780*/  VIADD R228, R74, 0xfffffef8 ;  /* 0xfffffef84ae47836 */ /* 0x000fe20000000000 */
[----:B------:R-:W-:Y:S02]  /*14790*/  FSEL R6, R6, -INF , !P1 ;  /* 0xff80000006067808 */ /* 0x000fe40004800000 */
        /* <DEDUP_REMOVED lines=11> */
[C---:B------:R-:W-:Y:S02]  /*14850*/  ISETP.GE.AND P0, PT, R226.reuse, R209, PT ;  /* 0x000000d1e200720c */ /* 0x040fe40003f06270 */
[----:B------:R-:W-:Y:S02]  /*14860*/  FMNMX3.FTZ R25, R25, R152, R150, !PT ;  /* 0x0000009819197276 */ /* 0x000fe40007810096 */
        /* <DEDUP_REMOVED lines=8> */
[----:B------:R-:W-:Y:S02]  /*148f0*/  LOP3.LUT P0, RZ, R210, 0x1, RZ, 0xc0, !PT ;  /* 0x00000001d2ff7812 */ /* 0x000fe4000780c0ff */
[----:B------:R-:W-:-:S04]  /*14900*/  FSEL R19, R47, -INF , P4 ;  /* 0xff8000002f137808 */ /* 0x000fc80002000000 */
[----:B------:R-:W-:Y:S02]  /*14910*/  FSEL R19, R19, -INF , !P0 ;  /* 0xff80000013137808 */ /* 0x000fe40004000000 */
[-C--:B------:R-:W-:Y:S02]  /*14920*/  ISETP.GE.AND P0, PT, R175, R207.reuse, PT ;  /* 0x000000cfaf00720c */ /* 0x080fe40003f06270 */
[-C--:B------:R-:W-:Y:S02]  /*14930*/  ISETP.GE.AND P1, PT, R33, R207.reuse, PT ;  /* 0x000000cf2100720c */ /* 0x080fe40003f26270 */
[----:B------:R-:W-:Y:S02]  /*14940*/  FSEL R44, R44, -INF , P0 ;  /* 0xff8000002c2c7808 */ /* 0x000fe40000000000 */
[----:B------:R-:W-:Y:S02]  /*14950*/  ISETP.GE.AND P0, PT, R23, R207, PT ;  /* 0x000000cf1700720c */ /* 0x000fe40003f06270 */
[----:B------:R-:W-:-:S02]  /*14960*/  ISETP.GE.AND P2, PT, R33, R201, PT ;  /* 0x000000c92100720c */ /* 0x000fc40003f46270 */
[----:B------:R-:W-:Y:S02]  /*14970*/  FSEL R27, R45, -INF , P1 ;  /* 0xff8000002d1b7808 */ /* 0x000fe40000800000 */
[-C--:B------:R-:W-:Y:S02]  /*14980*/  ISETP.GE.AND P3, PT, R173, R207.reuse, PT ;  /* 0x000000cfad00720c */ /* 0x080fe40003f66270 */
[----:B------:R-:W-:Y:S02]  /*14990*/  FSEL R35, R35, -INF , P0 ;  /* 0xff80000023237808 */ /* 0x000fe40000000000 */
[----:B------:R-:W-:Y:S02]  /*149a0*/  ISETP.GE.AND P0, PT, R21, R207, PT ;  /* 0x000000cf1500720c */ /* 0x000fe40003f06270 */
[----:B------:R-:W-:Y:S02]  /*149b0*/  ISETP.GE.AND P4, PT, R175, R201, PT ;  /* 0x000000c9af00720c */ /* 0x000fe40003f86270 */
[----:B------:R-:W-:-:S02]  /*149c0*/  ISETP.GE.AND P1, PT, R17, R207, PT ;  /* 0x000000cf1100720c */ /* 0x000fc40003f26270 */
[----:B------:R-:W-:Y:S02]  /*149d0*/  FSEL R31, R31, -INF , !P5 ;  /* 0xff8000001f1f7808 */ /* 0x000fe40006800000 */
[-C--:B------:R-:W-:Y:S02]  /*149e0*/  ISETP.GE.AND P5, PT, R173, R201.reuse, PT ;  /* 0x000000c9ad00720c */ /* 0x080fe40003fa6270 */
[----:B------:R-:W-:Y:S02]  /*149f0*/  FSEL R27, R27, -INF , !P2 ;  /* 0xff8000001b1b7808 */ /* 0x000fe40005000000 */
[----:B------:R-:W-:Y:S02]  /*14a00*/  FSEL R42, R42, -INF , P3 ;  /* 0xff8000002a2a7808 */ /* 0x000fe40001800000 */
[----:B------:R-:W-:Y:S02]  /*14a10*/  ISETP.GE.AND P2, PT, R17, R201, PT ;  /* 0x000000c91100720c */ /* 0x000fe40003f46270 */
[----:B------:R-:W-:-:S02]  /*14a20*/  FSEL R29, R58, -INF , P0 ;  /* 0xff8000003a1d7808 */ /* 0x000fc40000000000 */
[----:B------:R-:W-:Y:S02]  /*14a30*/  FSEL R17, R44, -INF , !P4 ;  /* 0xff8000002c117808 */ /* 0x000fe40006000000 */
[----:B------:R-:W-:Y:S02]  /*14a40*/  FSEL R41, R41, -INF , P1 ;  /* 0xff80000029297808 */ /* 0x000fe40000800000 */
[----:B-1----:R-:W-:Y:S02]  /*14a50*/  FMNMX.FTZ R46, R25, R46, !PT ;  /* 0x0000002e192e7209 */ /* 0x002fe40007810000 */
[----:B------:R-:W-:Y:S02]  /*14a60*/  ISETP.GE.AND P0, PT, R247, R207, PT ;  /* 0x000000cff700720c */ /* 0x000fe40003f06270 */
[----:B------:R-:W-:Y:S02]  /*14a70*/  ISETP.GE.AND P4, PT, R23, R201, PT ;  /* 0x000000c91700720c */ /* 0x000fe40003f86270 */
[----:B------:R-:W-:-:S02]  /*14a80*/  FSEL R23, R42, -INF , !P5 ;  /* 0xff8000002a177808 */ /* 0x000fc40006800000 */
[C---:B------:R-:W-:Y:S02]  /*14a90*/  ISETP.GE.AND P1, PT, R7.reuse, R207, PT ;  /* 0x000000cf0700720c */ /* 0x040fe40003f26270 */
[----:B------:R-:W-:Y:S01]  /*14aa0*/  ISETP.GE.AND P5, PT, R7, R201, PT ;  /* 0x000000c90700720c */ /* 0x000fe20003fa6270 */
[----:B------:R-:W1:Y:S01]  /*14ab0*/  SHFL.BFLY PT, R33, R46, 0x1, 0x1f ;  /* 0x0c201f002e217f89 */ /* 0x000e6200000e0000 */
[----:B------:R-:W-:Y:S02]  /*14ac0*/  FSEL R7, R41, -INF , !P2 ;  /* 0xff80000029077808 */ /* 0x000fe40005000000 */
[----:B------:R-:W-:Y:S02]  /*14ad0*/  FSEL R63, R63, -INF , P0 ;  /* 0xff8000003f3f7808 */ /* 0x000fe40000000000 */
[-C--:B------:R-:W-:Y:S02]  /*14ae0*/  ISETP.GE.AND P2, PT, R251, R207.reuse, PT ;  /* 0x000000cffb00720c */ /* 0x080fe40003f46270 */
[----:B------:R-:W-:-:S02]  /*14af0*/  ISETP.GE.AND P0, PT, R243, R207, PT ;  /* 0x000000cff300720c */ /* 0x000fc40003f06270 */
[----:B------:R-:W-:Y:S02]  /*14b00*/  ISETP.GE.AND P3, PT, R21, R201, PT ;  /* 0x000000c91500720c */ /* 0x000fe40003f66270 */
[----:B------:R-:W-:Y:S02]  /*14b10*/  FSEL R25, R34, -INF , P1 ;  /* 0xff80000022197808 */ /* 0x000fe40000800000 */
[----:B------:R-:W-:Y:S02]  /*14b20*/  ISETP.GE.AND P1, PT, R249, R207, PT ;  /* 0x000000cff900720c */ /* 0x000fe40003f26270 */
[----:B------:R-:W-:Y:S02]  /*14b30*/  FSEL R59, R59, -INF , P2 ;  /* 0xff8000003b3b7808 */ /* 0x000fe40001000000 */
[----:B------:R-:W-:Y:S02]  /*14b40*/  FSEL R70, R70, -INF , P0 ;  /* 0xff80000046467808 */ /* 0x000fe40000000000 */
[----:B------:R-:W-:-:S02]  /*14b50*/  FSEL R29, R29, -INF , !P3 ;  /* 0xff8000001d1d7808 */ /* 0x000fc40005800000 */
[-C--:B------:R-:W-:Y:S02]  /*14b60*/  ISETP.GE.AND P2, PT, R245, R207.reuse, PT ;  /* 0x000000cff500720c */ /* 0x080fe40003f46270 */
[----:B------:R-:W-:Y:S02]  /*14b70*/  ISETP.GE.AND P0, PT, R239, R207, PT ;  /* 0x000000cfef00720c */ /* 0x000fe40003f06270 */
[----:B------:R-:W-:Y:S02]  /*14b80*/  ISETP.GE.AND P3, PT, R247, R201, PT ;  /* 0x000000c9f700720c */ /* 0x000fe40003f66270 */
[----:B------:R-:W-:Y:S02]  /*14b90*/  FSEL R62, R62, -INF , P1 ;  /* 0xff8000003e3e7808 */ /* 0x000fe40000800000 */
[----:B------:R-:W-:Y:S02]  /*14ba0*/  ISETP.GE.AND P1, PT, R241, R207, PT ;  /* 0x000000cff100720c */ /* 0x000fe40003f26270 */
[----:B------:R-:W-:-:S02]  /*14bb0*/  FSEL R71, R71, -INF , P2 ;  /* 0xff80000047477808 */ /* 0x000fc40001000000 */
[----:B------:R-:W-:Y:S02]  /*14bc0*/  FSEL R77, R77, -INF , P0 ;  /* 0xff8000004d4d7808 */ /* 0x000fe40000000000 */
[----:B------:R-:W-:Y:S02]  /*14bd0*/  FSEL R247, R63, -INF , !P3 ;  /* 0xff8000003ff77808 */ /* 0x000fe40005800000 */
[-C--:B------:R-:W-:Y:S02]  /*14be0*/  ISETP.GE.AND P2, PT, R237, R207.reuse, PT ;  /* 0x000000cfed00720c */ /* 0x080fe40003f46270 */
[----:B------:R-:W-:Y:S02]  /*14bf0*/  ISETP.GE.AND P0, PT, R179, R207, PT ;  /* 0x000000cfb300720c */ /* 0x000fe40003f06270 */
[----:B------:R-:W-:Y:S02]  /*14c00*/  ISETP.GE.AND P3, PT, R241, R201, PT ;  /* 0x000000c9f100720c */ /* 0x000fe40003f66270 */
[----:B------:R-:W-:-:S02]  /*14c10*/  FSEL R75, R75, -INF , P1 ;  /* 0xff8000004b4b7808 */ /* 0x000fc40000800000 */
[----:B------:R-:W-:Y:S02]  /*14c20*/  ISETP.GE.AND P1, PT, R237, R201, PT ;  /* 0x000000c9ed00720c */ /* 0x000fe40003f26270 */
[----:B------:R-:W-:Y:S02]  /*14c30*/  FSEL R81, R81, -INF , P2 ;  /* 0xff80000051517808 */ /* 0x000fe40001000000 */
[----:B------:R-:W-:Y:S02]  /*14c40*/  FSEL R79, R79, -INF , P0 ;  /* 0xff8000004f4f7808 */ /* 0x000fe40000000000 */
[----:B------:R-:W-:Y:S02]  /*14c50*/  FSEL R241, R75, -INF , !P3 ;  /* 0xff8000004bf17808 */ /* 0x000fe40005800000 */
[-C--:B------:R-:W-:Y:S02]  /*14c60*/  ISETP.GE.AND P2, PT, R235, R207.reuse, PT ;  /* 0x000000cfeb00720c */ /* 0x080fe40003f46270 */
[----:B------:R-:W-:-:S02]  /*14c70*/  ISETP.GE.AND P0, PT, R233, R207, PT ;  /* 0x000000cfe900720c */ /* 0x000fc40003f06270 */
[-C--:B------:R-:W-:Y:S02]  /*14c80*/  ISETP.GE.AND P3, PT, R179, R201.reuse, PT ;  /* 0x000000c9b300720c */ /* 0x080fe40003f66270 */
[----:B------:R-:W-:Y:S02]  /*14c90*/  FSEL R21, R35, -INF , !P4 ;  /* 0xff80000023157808 */ /* 0x000fe40006000000 */
[----:B------:R-:W-:Y:S02]  /*14ca0*/  FSEL R179, R81, -INF , !P1 ;  /* 0xff80000051b37808 */ /* 0x000fe40004800000 */
[-C--:B------:R-:W-:Y:S02]  /*14cb0*/  ISETP.GE.AND P4, PT, R251, R201.reuse, PT ;  /* 0x000000c9fb00720c */ /* 0x080fe40003f86270 */
[----:B------:R-:W-:Y:S02]  /*14cc0*/  FSEL R25, R25, -INF , !P5 ;  /* 0xff80000019197808 */ /* 0x000fe40006800000 */
[----:B------:R-:W-:-:S02]  /*14cd0*/  ISETP.GE.AND P1, PT, R235, R201, PT ;  /* 0x000000c9eb00720c */ /* 0x000fc40003f26270 */
[----:B------:R-:W-:Y:S02]  /*14ce0*/  FSEL R83, R83, -INF , P2 ;  /* 0xff80000053537808 */ /* 0x000fe40001000000 */
[----:B------:R-:W-:Y:S02]  /*14cf0*/  FSEL R84, R84, -INF , P0 ;  /* 0xff80000054547808 */ /* 0x000fe40000000000 */
[----:B------:R-:W-:Y:S02]  /*14d00*/  ISETP.GE.AND P5, PT, R249, R201, PT ;  /* 0x000000c9f900720c */ /* 0x000fe40003fa6270 */
[----:B------:R-:W-:Y:S02]  /*14d10*/  FSEL R237, R79, -INF , !P3 ;  /* 0xff8000004fed7808 */ /* 0x000fe40005800000 */
[-C--:B------:R-:W-:Y:S02]  /*14d20*/  ISETP.GE.AND P2, PT, R227, R207.reuse, PT ;  /* 0x000000cfe300720c */ /* 0x080fe40003f46270 */
[----:B------:R-:W-:-:S02]  /*14d30*/  ISETP.GE.AND P0, PT, R211, R207, PT ;  /* 0x000000cfd300720c */ /* 0x000fc40003f06270 */
[-C--:B------:R-:W-:Y:S02]  /*14d40*/  ISETP.GE.AND P3, PT, R233, R201.reuse, PT ;  /* 0x000000c9e900720c */ /* 0x080fe40003f66270 */
[----:B------:R-:W-:Y:S02]  /*14d50*/  FSEL R251, R59, -INF , !P4 ;  /* 0xff8000003bfb7808 */ /* 0x000fe40006000000 */
[----:B------:R-:W-:Y:S02]  /*14d60*/  FSEL R235, R83, -INF , !P1 ;  /* 0xff80000053eb7808 */ /* 0x000fe40004800000 */
[----:B------:R-:W-:Y:S02]  /*14d70*/  ISETP.GE.AND P4, PT, R245, R201, PT ;  /* 0x000000c9f500720c */ /* 0x000fe40003f86270 */
[----:B------:R-:W-:Y:S02]  /*14d80*/  FSEL R249, R62, -INF , !P5 ;  /* 0xff8000003ef97808 */ /* 0x000fe40006800000 */
[----:B-1----:R-:W-:-:S02]  /*14d90*/  FMNMX.FTZ R33, R46, R33, !PT ;  /* 0x000000212e217209 */ /* 0x002fc40007810000 */
[-C--:B------:R-:W-:Y:S02]  /*14da0*/  ISETP.GE.AND P1, PT, R227, R201.reuse, PT ;  /* 0x000000c9e300720c */ /* 0x080fe40003f26270 */
[----:B------:R-:W-:Y:S02]  /*14db0*/  FSEL R86, R86, -INF , P2 ;  /* 0xff80000056567808 */ /* 0x000fe40001000000 */
[----:B------:R-:W-:Y:S02]  /*14dc0*/  FSEL R87, R87, -INF , P0 ;  /* 0xff80000057577808 */ /* 0x000fe40000000000 */
[----:B------:R-:W-:Y:S02]  /*14dd0*/  ISETP.GE.AND P5, PT, R243, R201, PT ;  /* 0x000000c9f300720c */ /* 0x000fe40003fa6270 */
[----:B------:R-:W-:Y:S02]  /*14de0*/  FSEL R177, R84, -INF , !P3 ;  /* 0xff80000054b17808 */ /* 0x000fe40005800000 */
[----:B------:R-:W-:-:S02]  /*14df0*/  ISETP.GE.AND P2, PT, R219, R207, PT ;  /* 0x000000cfdb00720c */ /* 0x000fc40003f46270 */
[----:B------:R-:W-:Y:S02]  /*14e00*/  ISETP.GE.AND P0, PT, R187, R207, PT ;  /* 0x000000cfbb00720c */ /* 0x000fe40003f06270 */
[----:B------:R-:W-:Y:S02]  /*14e10*/  ISETP.GE.AND P3, PT, R211, R201, PT ;  /* 0x000000c9d300720c */ /* 0x000fe40003f66270 */
[----:B------:R-:W-:Y:S01]  /*14e20*/  FSEL R245, R71, -INF , !P4 ;  /* 0xff80000047f57808 */ /* 0x000fe20006000000 */
[----:B---3--:R-:W-:Y:S01]  /*14e30*/  FMUL.FTZ R71, R72, R33 ;  /* 0x0000002148477220 */ /* 0x008fe20000410000 */
[----:B------:R-:W-:Y:S02]  /*14e40*/  FSEL R211, R86, -INF , !P1 ;  /* 0xff80000056d37808 */ /* 0x000fe40004800000 */
[----:B------:R-:W-:Y:S02]  /*14e50*/  FSEL R243, R70, -INF , !P5 ;  /* 0xff80000046f37808 */ /* 0x000fe40006800000 */
[----:B------:R-:W-:-:S02]  /*14e60*/  ISETP.GE.AND P1, PT, R219, R201, PT ;  /* 0x000000c9db00720c */ /* 0x000fc40003f26270 */
[----:B------:R-:W-:Y:S02]  /*14e70*/  FSEL R91, R91, -INF , P2 ;  /* 0xff8000005b5b7808 */ /* 0x000fe40001000000 */
[----:B------:R-:W-:Y:S02]  /*14e80*/  FSEL R90, R90, -INF , P0 ;  /* 0xff8000005a5a7808 */ /* 0x000fe40000000000 */
[----:B------:R-:W-:Y:S02]  /*14e90*/  FSETP.NEU.FTZ.AND P5, PT, R33, -INF , PT ;  /* 0xff8000002100780b */ /* 0x000fe40003fbd000 */
[----:B------:R-:W-:Y:S02]  /*14ea0*/  FSEL R233, R87, -INF , !P3 ;  /* 0xff80000057e97808 */ /* 0x000fe40005800000 */
[-C--:B------:R-:W-:Y:S02]  /*14eb0*/  ISETP.GE.AND P2, PT, R213, R207.reuse, PT ;  /* 0x000000cfd500720c */ /* 0x080fe40003f46270 */
[----:B------:R-:W-:-:S02]  /*14ec0*/  ISETP.GE.AND P0, PT, R183, R207, PT ;  /* 0x000000cfb700720c */ /* 0x000fc40003f06270 */
[-C--:B------:R-:W-:Y:S02]  /*14ed0*/  ISETP.GE.AND P3, PT, R187, R201.reuse, PT ;  /* 0x000000c9bb00720c */ /* 0x080fe40003f66270 */
[----:B------:R-:W-:Y:S02]  /*14ee0*/  FSEL R187, R91, -INF , !P1 ;  /* 0xff8000005bbb7808 */ /* 0x000fe40004800000 */
[----:B------:R-:W-:Y:S02]  /*14ef0*/  FSEL R71, R71, RZ, P5 ;  /* 0x000000ff47477208 */ /* 0x000fe40002800000 */
[----:B------:R-:W-:Y:S02]  /*14f00*/  ISETP.GE.AND P1, PT, R213, R201, PT ;  /* 0x000000c9d500720c */ /* 0x000fe40003f26270 */
[----:B------:R-:W-:Y:S02]  /*14f10*/  FSEL R93, R93, -INF , P2 ;  /* 0xff8000005d5d7808 */ /* 0x000fe40001000000 */
[----:B------:R-:W-:-:S02]  /*14f20*/  FSEL R95, R95, -INF , P0 ;  /* 0xff8000005f5f7808 */ /* 0x000fc40000000000 */
[----:B------:R-:W-:Y:S02]  /*14f30*/  FSEL R173, R90, -INF , !P3 ;  /* 0xff8000005aad7808 */ /* 0x000fe40005800000 */
[-C--:B------:R-:W-:Y:S02]  /*14f40*/  ISETP.GE.AND P2, PT, R53, R207.reuse, PT ;  /* 0x000000cf3500720c */ /* 0x080fe40003f46270 */
[----:B------:R-:W-:Y:S02]  /*14f50*/  ISETP.GE.AND P0, PT, R3, R207, PT ;  /* 0x000000cf0300720c */ /* 0x000fe40003f06270 */
[-C--:B------:R-:W-:Y:S01]  /*14f60*/  ISETP.GE.AND P3, PT, R183, R201.reuse, PT ;  /* 0x000000c9b700720c */ /* 0x080fe20003f66270 */
[----:B------:R-:W-:Y:S01]  /*14f70*/  IMAD.MOV.U32 R44, RZ, RZ, R129 ;  /* 0x000000ffff2c7224 */ /* 0x000fe200078e0081 */
[----:B------:R-:W-:Y:S01]  /*14f80*/  FSEL R219, R93, -INF , !P1 ;  /* 0xff8000005ddb7808 */ /* 0x000fe20004800000 */
[----:B------:R-:W-:Y:S01]  /*14f90*/  FFMA.FTZ R129, R231, R72, -R71 ;  /* 0x00000048e7817223 */ /* 0x000fe20000010847 */
[----:B------:R-:W-:-:S02]  /*14fa0*/  ISETP.GE.AND P1, PT, R53, R201, PT ;  /* 0x000000c93500720c */ /* 0x000fc40003f26270 */
[----:B------:R-:W-:Y:S02]  /*14fb0*/  FSEL R99, R99, -INF , P2 ;  /* 0xff80000063637808 */ /* 0x000fe40001000000 */
[----:B------:R-:W-:Y:S01]  /*14fc0*/  FSEL R101, R101, -INF , P0 ;  /* 0xff80000065657808 */ /* 0x000fe20000000000 */
[----:B------:R-:W-:Y:S01]  /*14fd0*/  IMAD.MOV.U32 R34, RZ, RZ, R100 ;  /* 0x000000ffff227224 */ /* 0x000fe200078e0064 */
[----:B------:R-:W-:Y:S02]  /*14fe0*/  FSEL R231, R95, -INF , !P3 ;  /* 0xff8000005fe77808 */ /* 0x000fe40005800000 */
[CC--:B------:R-:W-:Y:S02]  /*14ff0*/  ISETP.GE.AND P2, PT, R252.reuse, R207.reuse, PT ;  /* 0x000000cffc00720c */ /* 0x0c0fe40003f46270 */
[----:B------:R-:W-:Y:S01]  /*15000*/  ISETP.GE.AND P0, PT, R39, R207, PT ;  /* 0x000000cf2700720c */ /* 0x000fe20003f06270 */
[-CC-:B------:R-:W-:Y:S01]  /*15010*/  FFMA.FTZ R100, R229, R72.reuse, -R71.reuse ;  /* 0x00000048e5647223 */ /* 0x180fe20000010847 */
[-C--:B------:R-:W-:Y:S01]  /*15020*/  ISETP.GE.AND P3, PT, R3, R201.reuse, PT ;  /* 0x000000c90300720c */ /* 0x080fe20003f66270 */
[----:B------:R-:W-:Y:S01]  /*15030*/  IMAD.MOV.U32 R42, RZ, RZ, R96 ;  /* 0x000000ffff2a7224 */ /* 0x000fe200078e0060 */
[----:B------:R-:W-:Y:S01]  /*15040*/  FSEL R229, R99, -INF , !P1 ;  /* 0xff80000063e57808 */ /* 0x000fe20004800000 */
[----:B------:R-:W-:Y:S01]  /*15050*/  FFMA.FTZ R96, R223, R72, -R71 ;  /* 0x00000048df607223 */ /* 0x000fe20000010847 */
[----:B------:R-:W-:-:S02]  /*15060*/  ISETP.GE.AND P1, PT, R252, R201, PT ;  /* 0x000000c9fc00720c */ /* 0x000fc40003f26270 */
[----:B------:R-:W-:Y:S02]  /*15070*/  FSEL R104, R104, -INF , P2 ;  /* 0xff80000068687808 */ /* 0x000fe40001000000 */
[----:B------:R-:W-:Y:S02]  /*15080*/  FSEL R103, R103, -INF , P0 ;  /* 0xff80000067677808 */ /* 0x000fe40000000000 */
        /* <DEDUP_REMOVED lines=12> */
[-C--:B------:R-:W-:Y:S02]  /*15150*/  ISETP.GE.AND P2, PT, R61, R207.reuse, PT ;  /* 0x000000cf3d00720c */ /* 0x080fe40003f46270 */
[----:B------:R-:W-:Y:S01]  /*15160*/  ISETP.GE.AND P0, PT, R57, R207, PT ;  /* 0x000000cf3900720c */ /* 0x000fe20003f06270 */
[----:B------:R-:W-:Y:S01]  /*15170*/  IMAD.MOV.U32 R45, RZ, RZ, R171 ;  /* 0x000000ffff2d7224 */ /* 0x000fe200078e00ab */
[-C--:B------:R-:W-:Y:S01]  /*15180*/  ISETP.GE.AND P3, PT, R181, R201.reuse, PT ;  /* 0x000000c9b500720c */ /* 0x080fe20003f66270 */
[-CC-:B------:R-:W-:Y:S01]  /*15190*/  FFMA.FTZ R121, R221, R72.reuse, -R71.reuse ;  /* 0x00000048dd797223 */ /* 0x180fe20000010847 */
        /* <DEDUP_REMOVED lines=9> */
[----:B------:R-:W-:-:S02]  /*15230*/  ISETP.GE.AND P3, PT, R57, R201, PT ;  /* 0x000000c93900720c */ /* 0x000fc40003f66270 */
[----:B------:R-:W-:Y:S02]  /*15240*/  FSEL R213, R109, -INF , !P1 ;  /* 0xff8000006dd57808 */ /* 0x000fe40004800000 */
[----:B------:R-:W-:Y:S02]  /*15250*/  ISETP.GE.AND P1, PT, R55, R201, PT ;  /* 0x000000c93700720c */ /* 0x000fe40003f26270 */
[----:B------:R-:W-:Y:S02]  /*15260*/  FSEL R181, R113, -INF , P2 ;  /* 0xff80000071b57808 */ /* 0x000fe40001000000 */
[----:B------:R-:W-:Y:S02]  /*15270*/  FSEL R111, R111, -INF , P0 ;  /* 0xff8000006f6f7808 */ /* 0x000fe40000000000 */
[----:B------:R-:W-:Y:S02]  /*15280*/  FSEL R183, R110, -INF , !P3 ;  /* 0xff8000006eb77808 */ /* 0x000fe40005800000 */
[----:B------:R-:W-:-:S02]  /*15290*/  ISETP.GE.AND P2, PT, R88, R207, PT ;  /* 0x000000cf5800720c */ /* 0x000fc40003f46270 */
[----:B------:R-:W-:Y:S02]  /*152a0*/  ISETP.GE.AND P0, PT, R42, R207, PT ;  /* 0x000000cf2a00720c */ /* 0x000fe40003f06270 */
[-C--:B------:R-:W-:Y:S02]  /*152b0*/  ISETP.GE.AND P3, PT, R69, R201.reuse, PT ;  /* 0x000000c94500720c */ /* 0x080fe40003f66270 */
[----:B------:R-:W-:Y:S02]  /*152c0*/  FSEL R181, R181, -INF , !P1 ;  /* 0xff800000b5b57808 */ /* 0x000fe40004800000 */
        /* <DEDUP_REMOVED lines=9> */
[----:B------:R-:W-:Y:S01]  /*15360*/  IMAD.MOV.U32 R62, RZ, RZ, R44 ;  /* 0x000000ffff3e7224 */ /* 0x000fe200078e002c */
[----:B------:R-:W-:Y:S01]  /*15370*/  ISETP.GE.AND P1, PT, R34, R201, PT ;  /* 0x000000c92200720c */ /* 0x000fe20003f26270 */
[----:B------:R-:W-:Y:S01]  /*15380*/  IMAD.MOV.U32 R58, RZ, RZ, R35 ;  /* 0x000000ffff3a7224 */ /* 0x000fe200078e0023 */
[----:B------:R-:W-:Y:S01]  /*15390*/  FSEL R118, R118, -INF , P2 ;  /* 0xff80000076767808 */ /* 0x000fe20001000000 */
[----:B------:R-:W-:Y:S01]  /*153a0*/  IMAD.MOV.U32 R44, RZ, RZ, R169 ;  /* 0x000000ffff2c7224 */ /* 0x000fe200078e00a9 */
[----:B------:R-:W-:Y:S01]  /*153b0*/  FSEL R120, R120, -INF , P0 ;  /* 0xff80000078787808 */ /* 0x000fe20000000000 */
[----:B------:R-:W-:Y:S01]  /*153c0*/  IMAD.MOV.U32 R34, RZ, RZ, R45 ;  /* 0x000000ffff227224 */ /* 0x000fe200078e002d */
[----:B------:R-:W-:-:S02]  /*153d0*/  ISETP.GE.AND P2, PT, R89, R207, PT ;  /* 0x000000cf5900720c */ /* 0x000fc40003f46270 */
[----:B------:R-:W-:Y:S01]  /*153e0*/  ISETP.GE.AND P0, PT, R163, R207, PT ;  /* 0x000000cfa300720c */ /* 0x000fe20003f06270 */
[----:B------:R-:W-:Y:S01]  /*153f0*/  IMAD.MOV.U32 R45, RZ, RZ, R167 ;  /* 0x000000ffff2d7224 */ /* 0x000fe200078e00a7 */
[----:B------:R-:W-:Y:S02]  /*15400*/  FSEL R169, R115, -INF , !P3 ;  /* 0xff80000073a97808 */ /* 0x000fe40005800000 */
[-C--:B------:R-:W-:Y:S01]  /*15410*/  ISETP.GE.AND P3, PT, R97, R201.reuse, PT ;  /* 0x000000c96100720c */ /* 0x080fe20003f66270 */
[----:B------:R-:W-:Y:S01]  /*15420*/  IMAD.MOV.U32 R59, RZ, RZ, R107 ;  /* 0x000000ffff3b7224 */ /* 0x000fe200078e006b */
[----:B------:R-:W-:Y:S01]  /*15430*/  FSEL R167, R118, -INF , !P1 ;  /* 0xff80000076a77808 */ /* 0x000fe20004800000 */
[----:B------:R-:W-:Y:S01]  /*15440*/  IMAD.MOV.U32 R35, RZ, RZ, R165 ;  /* 0x000000ffff237224 */ /* 0x000fe200078e00a5 */
[----:B------:R-:W-:Y:S02]  /*15450*/  ISETP.GE.AND P1, PT, R89, R201, PT ;  /* 0x000000c95900720c */ /* 0x000fe40003f26270 */
[----:B------:R-:W-:-:S02]  /*15460*/  FSEL R123, R123, -INF , P2 ;  /* 0xff8000007b7b7808 */ /* 0x000fc40001000000 */
[----:B------:R-:W-:Y:S02]  /*15470*/  FSEL R122, R122, -INF , P0 ;  /* 0xff8000007a7a7808 */ /* 0x000fe40000000000 */
[----:B------:R-:W-:Y:S02]  /*15480*/  ISETP.GE.AND P0, PT, R58, R207, PT ;  /* 0x000000cf3a00720c */ /* 0x000fe40003f06270 */
[----:B------:R-:W-:Y:S02]  /*15490*/  FSEL R165, R120, -INF , !P3 ;  /* 0xff80000078a57808 */ /* 0x000fe40005800000 */
[----:B------:R-:W-:Y:S02]  /*154a0*/  ISETP.GE.AND P3, PT, R163, R201, PT ;  /* 0x000000c9a300720c */ /* 0x000fe40003f66270 */
[----:B------:R-:W-:Y:S02]  /*154b0*/  FSEL R163, R123, -INF , !P1 ;  /* 0xff8000007ba37808 */ /* 0x000fe40004800000 */
[----:B------:R-:W-:-:S02]  /*154c0*/  ISETP.GE.AND P2, PT, R59, R207, PT ;  /* 0x000000cf3b00720c */ /* 0x000fc40003f46270 */
[----:B------:R-:W-:Y:S01]  /*154d0*/  ISETP.GE.AND P1, PT, R59, R201, PT ;  /* 0x000000c93b00720c */ /* 0x000fe20003f26270 */
[----:B------:R-:W-:Y:S01]  /*154e0*/  IMAD.MOV.U32 R59, RZ, RZ, R42 ;  /* 0x000000ffff3b7224 */ /* 0x000fe200078e002a */
[----:B------:R-:W-:Y:S01]  /*154f0*/  FSEL R127, R127, -INF , P0 ;  /* 0xff8000007f7f7808 */ /* 0x000fe20000000000 */
[----:B------:R-:W-:Y:S01]  /*15500*/  IMAD.MOV.U32 R42, RZ, RZ, R161 ;  /* 0x000000ffff2a7224 */ /* 0x000fe200078e00a1 */
[----:B------:R-:W-:Y:S02]  /*15510*/  ISETP.GE.AND P0, PT, R62, R207, PT ;  /* 0x000000cf3e00720c */ /* 0x000fe40003f06270 */
[----:B------:R-:W-:Y:S02]  /*15520*/  FSEL R161, R122, -INF , !P3 ;  /* 0xff8000007aa17808 */ /* 0x000fe40005800000 */
[-C--:B------:R-:W-:Y:S01]  /*15530*/  ISETP.GE.AND P3, PT, R58, R201.reuse, PT ;  /* 0x000000c93a00720c */ /* 0x080fe20003f66270 */
[----:B------:R-:W-:Y:S01]  /*15540*/  IMAD.MOV.U32 R58, RZ, RZ, R34 ;  /* 0x000000ffff3a7224 */ /* 0x000fe200078e0022 */
[----:B------:R-:W-:Y:S01]  /*15550*/  FSEL R123, R155, -INF , P0 ;  /* 0xff8000009b7b7808 */ /* 0x000fe20000000000 */
[----:B------:R-:W-:Y:S01]  /*15560*/  IMAD.MOV.U32 R34, RZ, RZ, R44 ;  /* 0x000000ffff227224 */ /* 0x000fe200078e002c */
[----:B------:R-:W-:-:S02]  /*15570*/  ISETP.GE.AND P4, PT, R239, R201, PT ;  /* 0x000000c9ef00720c */ /* 0x000fc40003f86270 */
[-C--:B------:R-:W-:Y:S02]  /*15580*/  ISETP.GE.AND P0, PT, R59, R207.reuse, PT ;  /* 0x000000cf3b00720c */ /* 0x080fe40003f06270 */
[----:B------:R-:W-:Y:S02]  /*15590*/  FSEL R239, R77, -INF , !P4 ;  /* 0xff8000004def7808 */ /* 0x000fe40006000000 */
[----:B------:R-:W-:Y:S02]  /*155a0*/  FSEL R115, R158, -INF , P0 ;  /* 0xff8000009e737808 */ /* 0x000fe40000000000 */
        /* <DEDUP_REMOVED lines=13> */
[----:B------:R-:W-:Y:S01]  /*15680*/  IMAD.MOV.U32 R44, RZ, RZ, R157 ;  /* 0x000000ffff2c7224 */ /* 0x000fe200078e009d */
[----:B------:R-:W-:Y:S02]  /*15690*/  FSEL R109, R162, -INF , P0 ;  /* 0xff800000a26d7808 */ /* 0x000fe40000000000 */
[----:B------:R-:W-:Y:S02]  /*156a0*/  FMNMX3.FTZ R34, R34, R187, R173, !PT ;  /* 0x000000bb22227276 */ /* 0x000fe400078100ad */
[----:B------:R-:W-:Y:S02]  /*156b0*/  ISETP.GE.AND P0, PT, R41, R207, PT ;  /* 0x000000cf2900720c */ /* 0x000fe40003f06270 */
[----:B------:R-:W-:Y:S01]  /*156c0*/  FMNMX3.FTZ R34, R34, R219, R231, !PT ;  /* 0x000000db22227276 */ /* 0x000fe200078100e7 */
[----:B------:R-:W-:Y:S01]  /*156d0*/  IMAD.MOV.U32 R47, RZ, RZ, R117 ;  /* 0x000000ffff2f7224 */ /* 0x000fe200078e0075 */
[----:B------:R-:W-:-:S02]  /*156e0*/  FSEL R101, R168, -INF , P0 ;  /* 0xff800000a8657808 */ /* 0x000fc40000000000 */
[----:B------:R-:W-:Y:S02]  /*156f0*/  ISETP.GE.AND P0, PT, R44, R207, PT ;  /* 0x000000cf2c00720c */ /* 0x000fe40003f06270 */
[----:B------:R-:W-:Y:S02]  /*15700*/  FMNMX3.FTZ R34, R34, R229, R223, !PT ;  /* 0x000000e522227276 */ /* 0x000fe400078100df */
[----:B------:R-:W-:Y:S02]  /*15710*/  FSEL R95, R170, -INF , P0 ;  /* 0xff800000aa5f7808 */ /* 0x000fe40000000000 */
[----:B------:R-:W-:Y:S02]  /*15720*/  ISETP.GE.AND P0, PT, R47, R207, PT ;  /* 0x000000cf2f00720c */ /* 0x000fe40003f06270 */
[----:B------:R-:W-:Y:S02]  /*15730*/  FMNMX3.FTZ R34, R34, R227, R225, !PT ;  /* 0x000000e322227276 */ /* 0x000fe400078100e1 */
[----:B------:R-:W-:-:S02]  /*15740*/  FSEL R91, R8, -INF , P0 ;  /* 0xff800000085b7808 */ /* 0x000fc40000000000 */
[----:B------:R-:W-:Y:S02]  /*15750*/  FMNMX3.FTZ R8, R34, R221, R217, !PT ;  /* 0x000000dd22087276 */ /* 0x000fe400078100d9 */
[----:B------:R-:W-:Y:S02]  /*15760*/  FSEL R126, R126, -INF , P2 ;  /* 0xff8000007e7e7808 */ /* 0x000fe40001000000 */
[----:B------:R-:W-:Y:S02]  /*15770*/  FMNMX3.FTZ R8, R8, R213, R183, !PT ;  /* 0x000000d508087276 */ /* 0x000fe400078100b7 */
[C---:B------:R-:W-:Y:S02]  /*15780*/  ISETP.GE.AND P2, PT, R35.reuse, R207, PT ;  /* 0x000000cf2300720c */ /* 0x040fe40003f46270 */
[----:B------:R-:W-:Y:S02]  /*15790*/  FSEL R157, R126, -INF , !P1 ;  /* 0xff8000007e9d7808 */ /* 0x000fe40004800000 */
[----:B------:R-:W-:Y:S01]  /*157a0*/  ISETP.GE.AND P1, PT, R35, R201, PT ;  /* 0x000000c92300720c */ /* 0x000fe20003f26270 */
[----:B------:R-:W-:Y:S01]  /*157b0*/  IMAD.MOV.U32 R35, RZ, RZ, R153 ;  /* 0x000000ffff237224 */ /* 0x000fe200078e0099 */
[----:B------:R-:W-:-:S02]  /*157c0*/  FMNMX3.FTZ R8, R8, R181, R175, !PT ;  /* 0x000000b508087276 */ /* 0x000fc400078100af */
[----:B------:R-:W-:Y:S02]  /*157d0*/  FSEL R153, R127, -INF , !P3 ;  /* 0xff8000007f997808 */ /* 0x000fe40005800000 */
[----:B------:R-:W-:Y:S02]  /*157e0*/  FSEL R127, R131, -INF , P2 ;  /* 0xff800000837f7808 */ /* 0x000fe40001000000 */
[----:B------:R-:W-:Y:S02]  /*157f0*/  ISETP.GE.AND P2, PT, R119, R207, PT ;  /* 0x000000cf7700720c */ /* 0x000fe40003f46270 */
[----:B------:R-:W-:Y:S02]  /*15800*/  FMNMX3.FTZ R8, R8, R171, R169, !PT ;  /* 0x000000ab08087276 */ /* 0x000fe400078100a9 */
[----:B------:R-:W-:Y:S02]  /*15810*/  FSEL R127, R127, -INF , !P1 ;  /* 0xff8000007f7f7808 */ /* 0x000fe40004800000 */
[----:B------:R-:W-:-:S02]  /*15820*/  ISETP.GE.AND P1, PT, R119, R201, PT ;  /* 0x000000c97700720c */ /* 0x000fc40003f26270 */
[----:B------:R-:W-:Y:S02]  /*15830*/  FSEL R119, R160, -INF , P2 ;  /* 0xff800000a0777808 */ /* 0x000fe40001000000 */
[----:B------:R-:W-:Y:S02]  /*15840*/  FMNMX3.FTZ R8, R8, R167, R165, !PT ;  /* 0x000000a708087276 */ /* 0x000fe400078100a5 */
        /* <DEDUP_REMOVED lines=8> */
[----:B------:R-:W-:Y:S02]  /*158d0*/  ISETP.GE.AND P2, PT, R35, R207, PT ;  /* 0x000000cf2300720c */ /* 0x000fe40003f46270 */
[----:B------:R-:W-:-:S02]  /*158e0*/  FMNMX3.FTZ R8, R8, R157, R153, !PT ;  /* 0x0000009d08087276 */ /* 0x000fc40007810099 */
[----:B------:R-:W-:Y:S02]  /*158f0*/  FSEL R111, R111, -INF , !P1 ;  /* 0xff8000006f6f7808 */ /* 0x000fe40004800000 */
[----:B------:R-:W-:Y:S02]  /*15900*/  FSEL R115, R115, -INF , !P3 ;  /* 0xff80000073737808 */ /* 0x000fe40005800000 */
[----:B------:R-:W-:Y:S02]  /*15910*/  ISETP.GE.AND P1, PT, R42, R207, PT ;  /* 0x000000cf2a00720c */ /* 0x000fe40003f26270 */
[----:B------:R-:W-:Y:S02]  /*15920*/  ISETP.GE.AND P3, PT, R35, R201, PT ;  /* 0x000000c92300720c */ /* 0x000fe40003f66270 */
[----:B------:R-:W-:Y:S02]  /*15930*/  FSEL R105, R166, -INF , P2 ;  /* 0xff800000a6697808 */ /* 0x000fe40001000000 */
[----:B------:R-:W-:-:S02]  /*15940*/  FMNMX3.FTZ R8, R8, R127, R123, !PT ;  /* 0x0000007f08087276 */ /* 0x000fc4000781007b */
[----:B------:R-:W-:Y:S02]  /*15950*/  FSEL R97, R172, -INF , P1 ;  /* 0xff800000ac617808 */ /* 0x000fe40000800000 */
[----:B------:R-:W-:Y:S02]  /*15960*/  FSEL R109, R109, -INF , !P4 ;  /* 0xff8000006d6d7808 */ /* 0x000fe40006000000 */
[----:B------:R-:W-:Y:S02]  /*15970*/  FSEL R105, R105, -INF , !P3 ;  /* 0xff80000069697808 */ /* 0x000fe40005800000 */
[----:B------:R-:W-:Y:S02]  /*15980*/  ISETP.GE.AND P2, PT, R42, R201, PT ;  /* 0x000000c92a00720c */ /* 0x000fe40003f46270 */
[----:B------:R-:W-:Y:S02]  /*15990*/  ISETP.GE.AND P1, PT, R45, R207, PT ;  /* 0x000000cf2d00720c */ /* 0x000fe40003f26270 */
[----:B------:R-:W-:-:S02]  /*159a0*/  ISETP.GE.AND P4, PT, R41, R201, PT ;  /* 0x000000c92900720c */ /* 0x000fc40003f86270 */
[----:B------:R-:W-:Y:S02]  /*159b0*/  ISETP.GE.AND P3, PT, R44, R201, PT ;  /* 0x000000c92c00720c */ /* 0x000fe40003f66270 */
[----:B------:R-:W-:Y:S02]  /*159c0*/  FMNMX3.FTZ R8, R8, R119, R115, !PT ;  /* 0x0000007708087276 */ /* 0x000fe40007810073 */
[----:B------:R-:W-:Y:S02]  /*159d0*/  FSEL R97, R97, -INF , !P2 ;  /* 0xff80000061617808 */ /* 0x000fe40005000000 */
[----:B------:R-:W-:Y:S02]  /*159e0*/  FSEL R9, R9, -INF , P1 ;  /* 0xff80000009097808 */ /* 0x000fe40000800000 */
[----:B------:R-:W-:Y:S02]  /*159f0*/  FSEL R101, R101, -INF , !P4 ;  /* 0xff80000065657808 */ /* 0x000fe40006000000 */
[----:B------:R-:W-:-:S02]  /*15a00*/  ISETP.GE.AND P2, PT, R45, R201, PT ;  /* 0x000000c92d00720c */ /* 0x000fc40003f46270 */
[----:B------:R-:W-:Y:S02]  /*15a10*/  FSEL R95, R95, -INF , !P3 ;  /* 0xff8000005f5f7808 */ /* 0x000fe40005800000 */
[----:B------:R-:W-:Y:S02]  /*15a20*/  ISETP.GE.AND P1, PT, R85, R207, PT ;  /* 0x000000cf5500720c */ /* 0x000fe40003f26270 */
[----:B------:R-:W-:Y:S02]  /*15a30*/  FMNMX3.FTZ R8, R8, R111, R109, !PT ;  /* 0x0000006f08087276 */ /* 0x000fe4000781006d */
[----:B------:R-:W-:Y:S02]  /*15a40*/  ISETP.GE.AND P3, PT, R47, R201, PT ;  /* 0x000000c92f00720c */ /* 0x000fe40003f66270 */
[----:B------:R-:W-:Y:S02]  /*15a50*/  ISETP.GE.AND P0, PT, R51, R207, PT ;  /* 0x000000cf3300720c */ /* 0x000fe40003f06270 */
[----:B------:R-:W-:-:S02]  /*15a60*/  FSEL R93, R9, -INF , !P2 ;  /* 0xff800000095d7808 */ /* 0x000fc40005000000 */
[----:B------:R-:W-:Y:S02]  /*15a70*/  FSEL R11, R11, -INF , P1 ;  /* 0xff8000000b0b7808 */ /* 0x000fe40000800000 */
[----:B------:R-:W-:Y:S02]  /*15a80*/  FMNMX3.FTZ R8, R8, R105, R101, !PT ;  /* 0x0000006908087276 */ /* 0x000fe40007810065 */
        /* <DEDUP_REMOVED lines=11> */
[----:B------:R-:W-:Y:S02]  /*15b40*/  ISETP.GE.AND P1, PT, R238, R207, PT ;  /* 0x000000cfee00720c */ /* 0x000fe40003f26270 */
[----:B------:R-:W-:Y:S02]  /*15b50*/  FSEL R12, R12, -INF , P0 ;  /* 0xff8000000c0c7808 */ /* 0x000fe40000000000 */
[----:B------:R-:W-:Y:S02]  /*15b60*/  ISETP.GE.AND P3, PT, R244, R201, PT ;  /* 0x000000c9f400720c */ /* 0x000fe40003f66270 */
[----:B------:R-:W-:Y:S02]  /*15b70*/  ISETP.GE.AND P0, PT, R236, R207, PT ;  /* 0x000000cfec00720c */ /* 0x000fe40003f06270 */
        /* <DEDUP_REMOVED lines=13> */
[----:B------:R-:W-:Y:S02]  /*15c50*/  ISETP.GE.AND P1, PT, R226, R201, PT ;  /* 0x000000c9e200720c */ /* 0x000fe40003f26270 */
[----:B------:R-:W-:Y:S02]  /*15c60*/  FSEL R5, R5, -INF , P0 ;  /* 0xff80000005057808 */ /* 0x000fe40000000000 */
[----:B------:R-:W-:Y:S02]  /*15c70*/  FSEL R79, R14, -INF , !P3 ;  /* 0xff8000000e4f7808 */ /* 0x000fe40005800000 */
[----:B------:R-:W-:Y:S02]  /*15c80*/  FMNMX3.FTZ R8, R8, R85, R83, !PT ;  /* 0x0000005508087276 */ /* 0x000fe40007810053 */
        /* <DEDUP_REMOVED lines=11> */
[----:B------:R-:W-:Y:S01]  /*15d40*/  LOP3.LUT P4, RZ, R210, 0x2, RZ, 0xc0, !PT ;  /* 0x00000002d2ff7812 */ /* 0x000fe2000788c0ff */
[-CC-:B------:R-:W-:Y:S02]  /*15d50*/  FFMA.FTZ R41, R38, R72.reuse, -R71.reuse ;  /* 0x0000004826297223 */ /* 0x180fe40000010847 */
[----:B------:R-:W-:Y:S01]  /*15d60*/  LEA R73, R73, UR6, 0x1 ;  /* 0x0000000649497c11 */ /* 0x000fe2000f8e08ff */
[----:B------:R-:W-:Y:S01]  /*15d70*/  FFMA.FTZ R38, R36, R72, -R71 ;  /* 0x0000004824267223 */ /* 0x000fe20000010847 */
[----:B-1----:R-:W-:-:S04]  /*15d80*/  FMNMX.FTZ R3, R4, R3, !PT ;  /* 0x0000000304037209 */ /* 0x002fc80007810000 */
[----:B------:R-:W-:Y:S01]  /*15d90*/  FSETP.NEU.FTZ.AND P0, PT, R3, -INF , PT ;  /* 0xff8000000300780b */ /* 0x000fe20003f1d000 */
[----:B------:R-:W-:Y:S01]  /*15da0*/  FMUL.FTZ R34, R72, R3 ;  /* 0x0000000348227220 */ /* 0x000fe20000410000 */
[----:B------:R-:W-:-:S04]  /*15db0*/  FSEL R9, R33, RZ, P5 ;  /* 0x000000ff21097208 */ /* 0x000fc80002800000 */
[----:B------:R-:W-:Y:S01]  /*15dc0*/  FSEL R34, R34, RZ, P0 ;  /* 0x000000ff22227208 */ /* 0x000fe20000000000 */
[-CC-:B------:R-:W-:Y:S01]  /*15dd0*/  FFMA.FTZ R37, R18, R72.reuse, -R71.reuse ;  /* 0x0000004812257223 */ /* 0x180fe20000010847 */
[-C--:B------:R-:W-:Y:S01]  /*15de0*/  FFMA.FTZ R36, R16, R72.reuse, -R71 ;  /* 0x0000004810247223 */ /* 0x080fe20000010847 */
[----:B------:R-:W-:Y:S02]  /*15df0*/  FSEL R5, R3, RZ, P0 ;  /* 0x000000ff03057208 */ /* 0x000fe40000000000 */
[-CC-:B------:R-:W-:Y:S01]  /*15e00*/  FFMA.FTZ R114, R19, R72.reuse, -R34.reuse ;  /* 0x0000004813727223 */ /* 0x180fe20000010822 */
        /* <DEDUP_REMOVED lines=8> */
[-CC-:B------:R-:W-:Y:S01]  /*15e90*/  FFMA.FTZ R159, R159, R72.reuse, -R71.reuse ;  /* 0x000000489f9f7223 */ /* 0x180fe20000010847 */
[-CC-:B------:R-:W-:Y:S01]  /*15ea0*/  FFMA.FTZ R112, R112, R72.reuse, -R71.reuse ;  /* 0x0000004870707223 */ /* 0x180fe20000010847 */
[-CC-:B------:R-:W-:Y:S01]  /*15eb0*/  FFMA.FTZ R151, R151, R72.reuse, -R71.reuse ;  /* 0x0000004897977223 */ /* 0x180fe20000010847 */
[-CC-:B------:R-:W-:Y:S01]  /*15ec0*/  FFMA.FTZ R108, R108, R72.reuse, -R71.reuse ;  /* 0x000000486c6c7223 */ /* 0x180fe20000010847 */
[-CC-:B------:R-:W-:Y:S01]  /*15ed0*/  FFMA.FTZ R110, R31, R72.reuse, -R34.reuse ;  /* 0x000000481f6e7223 */ /* 0x180fe20000010822 */
[-CC-:B------:R-:W-:Y:S01]  /*15ee0*/  FFMA.FTZ R106, R27, R72.reuse, -R34.reuse ;  /* 0x000000481b6a7223 */ /* 0x180fe20000010822 */
[C---:B------:R-:W-:Y:S01]  /*15ef0*/  FMUL.FTZ R120, R72.reuse, R9 ;  /* 0x0000000948787220 */ /* 0x040fe20000410000 */
[----:B------:R-:W-:Y:S01]  /*15f00*/  FMUL.FTZ R116, R72, R5 ;  /* 0x0000000548747220 */ /* 0x000fe20000410000 */
[-CC-:B------:R-:W-:Y:S01]  /*15f10*/  FFMA.FTZ R44, R98, R72.reuse, -R71.reuse ;  /* 0x00000048622c7223 */ /* 0x180fe20000010847 */
[-C--:B------:R-:W-:Y:S01]  /*15f20*/  FFMA.FTZ R35, R6, R72.reuse, -R71 ;  /* 0x0000004806237223 */ /* 0x080fe20000010847 */
        /* <DEDUP_REMOVED lines=15> */
[----:B------:R-:W-:-:S02]  /*16020*/  FFMA.FTZ R104, R21, R72, -R34 ;  /* 0x0000004815687223 */ /* 0x000fc40000010822 */
[----:B------:R-:W2:Y:S01]  /*16030*/  LDSM.16.MT88.4 R20, [R73+0x5400] ;  /* 0x005400004914783b */ /* 0x000ea20000004200 */
[-CC-:B------:R-:W-:Y:S01]  /*16040*/  FFMA.FTZ R47, R28, R72.reuse, -R71.reuse ;  /* 0x000000481c2f7223 */ /* 0x180fe20000010847 */
        /* <DEDUP_REMOVED lines=16> */
[----:B------:R-:W-:Y:S02]  /*16150*/  MUFU.EX2 R129, R129 ;  /* 0x0000008100817308 */ /* 0x000fe40000000800 */
[----:B-1----:R-:W-:Y:S01]  /*16160*/  HMMA.16816.F32.BF16 R12, R8, R16, R12 ;  /* 0x00000010080c723c */ /* 0x002fe2000004180c */
[-C--:B------:R-:W-:Y:S01]  /*16170*/  FMUL.FTZ R136, R136, R120.reuse ;  /* 0x0000007888887220 */ /* 0x080fe20000410000 */
[----:B------:R-:W-:-:S04]  /*16180*/  FMUL.FTZ R137, R137, R120 ;  /* 0x0000007889897220 */ /* 0x000fc80000410000 */
[----:B------:R-:W-:Y:S02]  /*16190*/  MUFU.EX2 R100, R100 ;  /* 0x0000006400647308 */ /* 0x000fe40000000800 */
[----:B------:R-:W-:Y:S01]  /*161a0*/  HMMA.16816.F32.BF16 R16, R8, R18, R140 ;  /* 0x000000120810723c */ /* 0x000fe2000004188c */
[-C--:B------:R-:W-:Y:S01]  /*161b0*/  FMUL.FTZ R138, R138, R116.reuse ;  /* 0x000000748a8a7220 */ /* 0x080fe20000410000 */
[----:B------:R-:W-:-:S04]  /*161c0*/  FMUL.FTZ R139, R139, R116 ;  /* 0x000000748b8b7220 */ /* 0x000fc80000410000 */
[----:B------:R-:W-:Y:S01]  /*161d0*/  MUFU.EX2 R125, R125 ;  /* 0x0000007d007d7308 */ /* 0x000fe20000000800 */
[-C--:B------:R-:W-:Y:S01]  /*161e0*/  FMUL.FTZ R132, R132, R120.reuse ;  /* 0x0000007884847220 */ /* 0x080fe20000410000 */
[----:B------:R-:W-:Y:S01]  /*161f0*/  FMUL.FTZ R133, R133, R120 ;  /* 0x0000007885857220 */ /* 0x000fe20000410000 */
[----:B------:R-:W-:-:S05]  /*16200*/  FMUL.FTZ R134, R134, R116 ;  /* 0x0000007486867220 */ /* 0x000fca0000410000 */
[----:B------:R-:W-:Y:S01]  /*16210*/  MUFU.EX2 R96, R96 ;  /* 0x0000006000607308 */ /* 0x000fe20000000800 */
[----:B------:R-:W-:-:S07]  /*16220*/  FMUL.FTZ R135, R135, R116 ;  /* 0x0000007487877220 */ /* 0x000fce0000410000 */
[----:B------:R-:W-:Y:S08]  /*16230*/  MUFU.EX2 R131, R131 ;  /* 0x0000008300837308 */ /* 0x000ff00000000800 */
[----:B------:R-:W1:Y:S08]  /*16240*/  MUFU.EX2 R98, R98 ;  /* 0x0000006200627308 */ /* 0x000e700000000800 */
[----:B------:R-:W-:Y:S08]  /*16250*/  MUFU.EX2 R104, R104 ;  /* 0x0000006800687308 */ /* 0x000ff00000000800 */
[----:B------:R4:W5:Y:S01]  /*16260*/  MUFU.EX2 R141, R28 ;  /* 0x0000001c008d7308 */ /* 0x0009620000000800 */
[----:B--2---:R-:W-:Y:S01]  /*16270*/  HMMA.16816.F32.BF16 R136, R8, R4, R136 ;  /* 0x000000040888723c */ /* 0x004fe20000041888 */
[-CC-:B------:R-:W-:Y:S01]  /*16280*/  FFMA.FTZ R90, R49, R72.reuse, -R71.reuse ;  /* 0x00000048315a7223 */ /* 0x180fe20000010847 */
[-C--:B------:R-:W-:Y:S01]  /*16290*/  FFMA.FTZ R49, R30, R72.reuse, -R71 ;  /* 0x000000481e317223 */ /* 0x080fe20000010847 */
[----:B------:R-:W-:-:S05]  /*162a0*/  FFMA.FTZ R143, R29, R72, -R34 ;  /* 0x000000481d8f7223 */ /* 0x000fca0000010822 */
[----:B------:R-:W-:Y:S01]  /*162b0*/  HMMA.16816.F32.BF16 R8, R8, R6, R132 ;  /* 0x000000060808723c */ /* 0x000fe20000041884 */
[----:B------:R-:W2:Y:S01]  /*162c0*/  LDSM.16.MT88.4 R4, [R73+0x5800] ;  /* 0x005800004904783b */ /* 0x000ea20000004200 */
[----:B-1----:R-:W-:Y:S02]  /*162d0*/  F2FP.BF16.F32.PACK_AB R29, R98, R131 ;  /* 0x00000083621d723e */ /* 0x002fe400000010ff */
        /* <DEDUP_REMOVED lines=32> */
[----:B------:R-:W-:Y:S02]  /*164e0*/  F2FP.BF16.F32.PACK_AB R30, R90, R117 ;  /* 0x000000755a1e723e */ /* 0x000fe400000010ff */
[----:B--2---:R-:W-:Y:S01]  /*164f0*/  F2FP.BF16.F32.PACK_AB R31, R135, R122 ;  /* 0x0000007a871f723e */ /* 0x004fe200000010ff */
[----:B------:R-:W-:Y:S08]  /*16500*/  MUFU.EX2 R113, R248 ;  /* 0x000000f800717308 */ /* 0x000ff00000000800 */
        /* <DEDUP_REMOVED lines=168> */
[----:B-1----:R-:W-:Y:S01]  /*16f90*/  HMMA.16816.F32.BF16 R136, R28, R20, R136 ;  /* 0x000000141c88723c */ /* 0x002fe20000041888 */
[----:B------:R-:W-:Y:S01]  /*16fa0*/  FFMA.FTZ R159, R216, R120, R159 ;  /* 0x00000078d89f7223 */ /* 0x000fe2000001009f */
[----:B---3--:R-:W-:Y:S01]  /*16fb0*/  F2FP.BF16.F32.PACK_AB R20, R50, R51 ;  /* 0x000000333214723e */ /* 0x008fe200000010ff */
[----:B------:R-:W-:Y:S01]  /*16fc0*/  FFMA.FTZ R215, R215, R116, R114 ;  /* 0x00000074d7d77223 */ /* 0x000fe20000010072 */
[----:B-----5:R-:W-:-:S04]  /*16fd0*/  F2FP.BF16.F32.PACK_AB R21, R160, R171 ;  /* 0x000000aba015723e */ /* 0x020fc800000010ff */
[----:B------:R-:W-:Y:S01]  /*16fe0*/  HMMA.16816.F32.BF16 R24, R28, R22, R24 ;  /* 0x000000161c18723c */ /* 0x000fe20000041818 */
[----:B------:R-:W-:Y:S01]  /*16ff0*/  F2FP.BF16.F32.PACK_AB R22, R48, R49 ;  /* 0x000000313016723e */ /* 0x000fe200000010ff */
[----:B------:R-:W-:Y:S01]  /*17000*/  FADD.FTZ R112, R112, R159 ;  /* 0x0000009f70707221 */ /* 0x000fe20000010000 */
[----:B------:R-:W-:Y:S01]  /*17010*/  FADD.FTZ R159, R110, R215 ;  /* 0x000000d76e9f7221 */ /* 0x000fe20000010000 */
[----:B------:R-:W1:Y:S01]  /*17020*/  LDSM.16.MT88.4 R28, [R73+0x7800] ;  /* 0x00780000491c783b */ /* 0x000e620000004200 */
[----:B--2---:R-:W-:-:S07]  /*17030*/  F2FP.BF16.F32.PACK_AB R23, R165, R162 ;  /* 0x000000a2a517723e */ /* 0x004fce00000010ff */
[----:B------:R-:W-:Y:S01]  /*17040*/  HMMA.16816.F32.BF16 R12, R20, R8, R12 ;  /* 0x00000008140c723c */ /* 0x000fe2000004180c */
[----:B------:R-:W-:Y:S01]  /*17050*/  FADD.FTZ R8, R106, R159 ;  /* 0x0000009f6a087221 */ /* 0x000fe20000010000 */
[----:B------:R-:W-:-:S03]  /*17060*/  FADD.FTZ R9, R151, R112 ;  /* 0x0000007097097221 */ /* 0x000fc60000010000 */
[----:B------:R-:W-:Y:S01]  /*17070*/  FADD.FTZ R8, R155, R8 ;  /* 0x000000089b087221 */ /* 0x000fe20000010000 */
[----:B------:R-:W-:Y:S02]  /*17080*/  FADD.FTZ R108, R108, R9 ;  /* 0x000000096c6c7221 */ /* 0x000fe40000010000 */
[C---:B------:R-:W-:Y:S01]  /*17090*/  HMMA.16816.F32.BF16 R16, R20.reuse, R10, R16 ;  /* 0x0000000a1410723c */ /* 0x040fe20000041810 */
[----:B------:R-:W-:Y:S02]  /*170a0*/  FADD.FTZ R131, R131, R8 ;  /* 0x0000000883837221 */ /* 0x000fe40000010000 */
[----:B------:R-:W2:Y:S01]  /*170b0*/  LDSM.16.MT88.4 R8, [R0+0x2800] ;  /* 0x002800000008783b */ /* 0x000ea20000004200 */
[-C--:B------:R-:W-:Y:S01]  /*170c0*/  FFMA.FTZ R151, R153, R72.reuse, -R34 ;  /* 0x0000004899977223 */ /* 0x080fe20000010822 */
[----:B------:R-:W-:Y:S01]  /*170d0*/  FADD.FTZ R153, R129, R108 ;  /* 0x0000006c81997221 */ /* 0x000fe20000010000 */
[-CC-:B------:R-:W-:Y:S01]  /*170e0*/  FFMA.FTZ R163, R163, R72.reuse, -R34.reuse ;  /* 0x00000048a3a37223 */ /* 0x180fe20000010822 */
[-CC-:B------:R-:W-:Y:S01]  /*170f0*/  FFMA.FTZ R161, R161, R72.reuse, -R34.reuse ;  /* 0x00000048a1a17223 */ /* 0x180fe20000010822 */
[----:B------:R-:W-:Y:S01]  /*17100*/  FFMA.FTZ R157, R157, R72, -R34 ;  /* 0x000000489d9d7223 */ /* 0x000fe20000010822 */
[----:B------:R-:W-:Y:S01]  /*17110*/  FADD.FTZ R100, R100, R153 ;  /* 0x0000009964647221 */ /* 0x000fe20000010000 */
[----:B----4-:R-:W-:Y:S01]  /*17120*/  HMMA.16816.F32.BF16 R136, R20, R4, R136 ;  /* 0x000000041488723c */ /* 0x010fe20000041888 */
[----:B------:R-:W-:Y:S02]  /*17130*/  MUFU.EX2 R47, R47 ;  /* 0x0000002f002f7308 */ /* 0x000fe40000000800 */
[----:B------:R-:W-:Y:S01]  /*17140*/  FADD.FTZ R5, R125, R100 ;  /* 0x000000647d057221 */ /* 0x000fe20000010000 */
[----:B------:R-:W-:-:S05]  /*17150*/  FADD.FTZ R131, R98, R131 ;  /* 0x0000008362837221 */ /* 0x000fca0000010000 */
[----:B------:R-:W3:Y:S01]  /*17160*/  MUFU.EX2 R46, R46 ;  /* 0x0000002e002e7308 */ /* 0x000ee20000000800 */
[----:B------:R-:W-:-:S07]  /*17170*/  FADD.FTZ R96, R96, R5 ;  /* 0x0000000560607221 */ /* 0x000fce0000010000 */
[----:B------:R-:W-:Y:S01]  /*17180*/  MUFU.EX2 R45, R45 ;  /* 0x0000002d002d7308 */ /* 0x000fe20000000800 */
[----:B------:R-:W-:-:S07]  /*17190*/  FADD.FTZ R104, R104, R131 ;  /* 0x0000008368687221 */ /* 0x000fce0000010000 */
[----:B------:R-:W-:Y:S01]  /*171a0*/  MUFU.EX2 R44, R44 ;  /* 0x0000002c002c7308 */ /* 0x000fe20000000800 */
[----:B------:R-:W-:Y:S07]  /*171b0*/  HMMA.16816.F32.BF16 R24, R20, R6, R24 ;  /* 0x000000061418723c */ /* 0x000fee0000041818 */
[----:B------:R-:W-:Y:S01]  /*171c0*/  MUFU.EX2 R163, R163 ;  /* 0x000000a300a37308 */ /* 0x000fe20000000800 */
[----:B------:R-:W-:Y:S01]  /*171d0*/  FADD.FTZ R121, R121, R96 ;  /* 0x0000006079797221 */ /* 0x000fe20000010000 */
[----:B------:R-:W4:Y:S06]  /*171e0*/  LDSM.16.MT88.4 R20, [R73+0x7c00] ;  /* 0x007c00004914783b */ /* 0x000f2c0000004200 */
[----:B------:R-:W5:Y:S08]  /*171f0*/  MUFU.EX2 R120, R161 ;  /* 0x000000a100787308 */ /* 0x000f700000000800 */
[----:B------:R-:W-:Y:S08]  /*17200*/  MUFU.EX2 R110, R157 ;  /* 0x0000009d006e7308 */ /* 0x000ff00000000800 */
[----:B------:R-:W1:Y:S01]  /*17210*/  MUFU.EX2 R151, R151 ;  /* 0x0000009700977308 */ /* 0x000e620000000800 */
[----:B------:R-:W-:Y:S01]  /*17220*/  FADD.FTZ R104, R141, R104 ;  /* 0x000000688d687221 */ /* 0x000fe20000010000 */
[----:B------:R-:W-:Y:S01]  /*17230*/  FADD.FTZ R92, R92, R121 ;  /* 0x000000795c5c7221 */ /* 0x000fe20000010000 */
[----:B---3--:R-:W-:-:S02]  /*17240*/  F2FP.BF16.F32.PACK_AB R4, R46, R47 ;  /* 0x0000002f2e04723e */ /* 0x008fc400000010ff */
[----:B------:R-:W-:Y:S01]  /*17250*/  FADD.FTZ R143, R143, R104 ;  /* 0x000000688f8f7221 */ /* 0x000fe20000010000 */
[----:B------:R-:W-:Y:S01]  /*17260*/  FADD.FTZ R117, R117, R92 ;  /* 0x0000005c75757221 */ /* 0x000fe20000010000 */
[----:B-----5:R-:W-:Y:S01]  /*17270*/  F2FP.BF16.F32.PACK_AB R5, R120, R163 ;  /* 0x000000a37805723e */ /* 0x020fe200000010ff */
[-CC-:B------:R-:W-:Y:S01]  /*17280*/  FFMA.FTZ R125, R127, R72.reuse, -R34.reuse ;  /* 0x000000487f7d7223 */ /* 0x180fe20000010822 */
[----:B------:R-:W-:Y:S01]  /*17290*/  F2FP.BF16.F32.PACK_AB R6, R44, R45 ;  /* 0x0000002d2c06723e */ /* 0x000fe200000010ff */
[----:B------:R-:W-:Y:S01]  /*172a0*/  FADD.FTZ R143, R118, R143 ;  /* 0x0000008f768f7221 */ /* 0x000fe20000010000 */
[----:B------:R-:W-:Y:S01]  /*172b0*/  FADD.FTZ R90, R90, R117 ;  /* 0x000000755a5a7221 */ /* 0x000fe20000010000 */
[-CC-:B------:R-:W-:Y:S01]  /*172c0*/  FFMA.FTZ R123, R123, R72.reuse, -R34.reuse ;  /* 0x000000487b7b7223 */ /* 0x180fe20000010822 */
[-CC-:B------:R-:W-:Y:S01]  /*172d0*/  FFMA.FTZ R119, R119, R72.reuse, -R34.reuse ;  /* 0x0000004877777223 */ /* 0x180fe20000010822 */
[----:B------:R-:W-:Y:S01]  /*172e0*/  FFMA.FTZ R98, R115, R72, -R34 ;  /* 0x0000004873627223 */ /* 0x000fe20000010822 */
[----:B-1----:R-:W-:Y:S01]  /*172f0*/  F2FP.BF16.F32.PACK_AB R7, R151, R110 ;  /* 0x0000006e9707723e */ /* 0x002fe200000010ff */
[----:B------:R-:W-:Y:S01]  /*17300*/  FADD.FTZ R122, R122, R143 ;  /* 0x0000008f7a7a7221 */ /* 0x000fe20000010000 */
[----:B------:R-:W-:Y:S01]  /*17310*/  FADD.FTZ R115, R113, R90 ;  /* 0x0000005a71737221 */ /* 0x000fe20000010000 */
[----:B------:R-:W-:Y:S04]  /*17320*/  MUFU.EX2 R42, R42 ;  /* 0x0000002a002a7308 */ /* 0x000fe80000000800 */
[----:B------:R-:W-:Y:S01]  /*17330*/  HMMA.16816.F32.BF16 R12, R4, R28, R12 ;  /* 0x0000001c040c723c */ /* 0x000fe2000004180c */
[----:B------:R-:W-:-:S03]  /*17340*/  FADD.FTZ R122, R135, R122 ;  /* 0x0000007a877a7221 */ /* 0x000fc60000010000 */
[----:B------:R-:W1:Y:S04]  /*17350*/  MUFU.EX2 R41, R41 ;  /* 0x0000002900297308 */ /* 0x000e680000000800 */
[----:B------:R-:W-:Y:S01]  /*17360*/  HMMA.16816.F32.BF16 R16, R4, R30, R16 ;  /* 0x0000001e0410723c */ /* 0x000fe20000041810 */
[----:B------:R-:W3:Y:S03]  /*17370*/  LDSM.16.MT88.4 R28, [R0+0x2c00] ;  /* 0x002c0000001c783b */ /* 0x000ee60000004200 */
[----:B------:R-:W-:Y:S01]  /*17380*/  MUFU.EX2 R39, R39 ;  /* 0x0000002700277308 */ /* 0x000fe20000000800 */
[----:B------:R-:W-:-:S03]  /*17390*/  FADD.FTZ R147, R147, R122 ;  /* 0x0000007a93937221 */ /* 0x000fc60000010000 */
[----:B--2---:R-:W-:Y:S04]  /*173a0*/  HMMA.16816.F32.BF16 R136, R4, R8, R136 ;  /* 0x000000080488723c */ /* 0x004fe80000041888 */
        /* <DEDUP_REMOVED lines=19> */
[----:B------:R-:W-:-:S06]  /*174e0*/  FADD.FTZ R179, R179, R128 ;  /* 0x00000080b3b37221 */ /* 0x000fcc0000010000 */
[----:B----4-:R-:W-:Y:S01]  /*174f0*/  HMMA.16816.F32.BF16 R12, R8, R20, R12 ;  /* 0x00000014080c723c */ /* 0x010fe2000004180c */
        /* <DEDUP_REMOVED lines=9> */
[----:B---3--:R-:W-:Y:S01]  /*17590*/  HMMA.16816.F32.BF16 R136, R8, R28, R136 ;  /* 0x0000001c0888723c */ /* 0x008fe20000041888 */
[-CC-:B------:R-:W-:Y:S01]  /*175a0*/  FFMA.FTZ R111, R111, R72.reuse, -R34.reuse ;  /* 0x000000486f6f7223 */ /* 0x180fe20000010822 */
[-CC-:B------:R-:W-:Y:S01]  /*175b0*/  FFMA.FTZ R109, R109, R72.reuse, -R34.reuse ;  /* 0x000000486d6d7223 */ /* 0x180fe20000010822 */
[----:B------:R-:W-:Y:S01]  /*175c0*/  FFMA.FTZ R105, R105, R72, -R34 ;  /* 0x0000004869697223 */ /* 0x000fe20000010822 */
[----:B------:R-:W-:Y:S01]  /*175d0*/  FADD.FTZ R28, R68, R21 ;  /* 0x00000015441c7221 */ /* 0x000fe20000010000 */
        /* <DEDUP_REMOVED lines=19> */
[----:B---3--:R-:W-:Y:S01]  /*17710*/  F2FP.BF16.F32.PACK_AB R8, R36, R37 ;  /* 0x000000252408723e */ /* 0x008fe200000010ff */
[----:B------:R-:W-:Y:S01]  /*17720*/  FFMA.FTZ R124, R124, R72, -R71 ;  /* 0x000000487c7c7223 */ /* 0x000fe20000010847 */
[----:B----4-:R-:W-:Y:S01]  /*17730*/  F2FP.BF16.F32.PACK_AB R9, R107, R88 ;  /* 0x000000586b09723e */ /* 0x010fe200000010ff */
[----:B------:R-:W-:Y:S01]  /*17740*/  FADD.FTZ R61, R61, R62 ;  /* 0x0000003e3d3d7221 */ /* 0x000fe20000010000 */
[----:B------:R-:W-:Y:S01]  /*17750*/  F2FP.BF16.F32.PACK_AB R10, R2, R35 ;  /* 0x00000023020a723e */ /* 0x000fe200000010ff */
[----:B------:R-:W-:Y:S01]  /*17760*/  FADD.FTZ R146, R146, R29 ;  /* 0x0000001d92927221 */ /* 0x000fe20000010000 */
[----:B------:R-:W-:Y:S01]  /*17770*/  FFMA.FTZ R63, R97, R72, -R34 ;  /* 0x00000048613f7223 */ /* 0x000fe20000010822 */
[----:B------:R-:W3:Y:S01]  /*17780*/  LDSM.16.MT88.4 R28, [R73+0x8400] ;  /* 0x00840000491c783b */ /* 0x000ee20000004200 */
[----:B-----5:R-:W-:Y:S01]  /*17790*/  F2FP.BF16.F32.PACK_AB R11, R99, R84 ;  /* 0x00000054630b723e */ /* 0x020fe200000010ff */
[----:B------:R-:W-:Y:S01]  /*177a0*/  FADD.FTZ R60, R60, R61 ;  /* 0x0000003d3c3c7221 */ /* 0x000fe20000010000 */
[----:B------:R-:W-:Y:S01]  /*177b0*/  FADD.FTZ R146, R223, R146 ;  /* 0x00000092df927221 */ /* 0x000fe20000010000 */
[-CC-:B------:R-:W-:Y:S01]  /*177c0*/  FFMA.FTZ R95, R95, R72.reuse, -R34.reuse ;  /* 0x000000485f5f7223 */ /* 0x180fe20000010822 */
[-CC-:B------:R-:W-:Y:S01]  /*177d0*/  FFMA.FTZ R93, R93, R72.reuse, -R34.reuse ;  /* 0x000000485d5d7223 */ /* 0x180fe20000010822 */
[----:B------:R-:W-:Y:S01]  /*177e0*/  FFMA.FTZ R91, R91, R72, -R34 ;  /* 0x000000485b5b7223 */ /* 0x000fe20000010822 */
[----:B------:R-:W-:Y:S01]  /*177f0*/  MUFU.EX2 R94, R94 ;  /* 0x0000005e005e7308 */ /* 0x000fe20000000800 */
[----:B-1----:R-:W-:Y:S01]  /*17800*/  HMMA.16816.F32.BF16 R12, R8, R4, R12 ;  /* 0x00000004080c723c */ /* 0x002fe2000004180c */
[----:B------:R-:W-:Y:S01]  /*17810*/  FADD.FTZ R5, R59, R60 ;  /* 0x0000003c3b057221 */ /* 0x000fe20000010000 */
[----:B------:R-:W-:-:S05]  /*17820*/  FADD.FTZ R227, R227, R146 ;  /* 0x00000092e3e37221 */ /* 0x000fca0000010000 */
[----:B------:R-:W1:Y:S01]  /*17830*/  MUFU.EX2 R133, R133 ;  /* 0x0000008500857308 */ /* 0x000e620000000800 */
[----:B------:R-:W-:Y:S01]  /*17840*/  FADD.FTZ R58, R58, R5 ;  /* 0x000000053a3a7221 */ /* 0x000fe20000010000 */
[----:B------:R-:W-:-:S06]  /*17850*/  FADD.FTZ R154, R154, R227 ;  /* 0x000000e39a9a7221 */ /* 0x000fcc0000010000 */
[----:B------:R-:W-:Y:S01]  /*17860*/  MUFU.EX2 R173, R173 ;  /* 0x000000ad00ad7308 */ /* 0x000fe20000000800 */
[----:B------:R-:W-:Y:S01]  /*17870*/  FADD.FTZ R57, R57, R58 ;  /* 0x0000003a39397221 */ /* 0x000fe20000010000 */
[----:B------:R-:W-:Y:S01]  /*17880*/  FADD.FTZ R221, R221, R154 ;  /* 0x0000009adddd7221 */ /* 0x000fe20000010000 */
[----:B--2---:R-:W-:Y:S01]  /*17890*/  HMMA.16816.F32.BF16 R136, R8, R20, R136 ;  /* 0x000000140888723c */ /* 0x004fe20000041888 */
[-C--:B------:R-:W-:Y:S01]  /*178a0*/  FFMA.FTZ R152, R152, R72.reuse, -R71 ;  /* 0x0000004898987223 */ /* 0x080fe20000010847 */
[----:B------:R-:W-:Y:S01]  /*178b0*/  FADD.FTZ R20, R56, R57 ;  /* 0x0000003938147221 */ /* 0x000fe20000010000 */
[-CC-:B------:R-:W-:Y:S01]  /*178c0*/  FFMA.FTZ R130, R130, R72.reuse, -R71.reuse ;  /* 0x0000004882827223 */ /* 0x180fe20000010847 */
[-C--:B------:R-:W-:Y:S01]  /*178d0*/  FFMA.FTZ R129, R102, R72.reuse, -R71 ;  /* 0x0000004866817223 */ /* 0x080fe20000010847 */
[----:B------:R-:W-:Y:S01]  /*178e0*/  MUFU.EX2 R124, R124 ;  /* 0x0000007c007c7308 */ /* 0x000fe20000000800 */
[----:B------:R-:W-:Y:S01]  /*178f0*/  FADD.FTZ R156, R156, R221 ;  /* 0x000000dd9c9c7221 */ /* 0x000fe20000010000 */
[-CC-:B------:R-:W-:Y:S01]  /*17900*/  FFMA.FTZ R89, R89, R72.reuse, -R34.reuse ;  /* 0x0000004859597223 */ /* 0x180fe20000010822 */
[----:B------:R-:W-:Y:S01]  /*17910*/  FFMA.FTZ R85, R85, R72, -R34 ;  /* 0x0000004855557223 */ /* 0x000fe20000010822 */
[----:B------:R-:W-:Y:S04]  /*17920*/  LDSM.16.MT88.4 R140, [R73+0x8c00] ;  /* 0x008c0000498c783b */ /* 0x000fe80000004200 */
[----:B------:R-:W-:Y:S01]  /*17930*/  MUFU.EX2 R63, R63 ;  /* 0x0000003f003f7308 */ /* 0x000fe20000000800 */
[----:B------:R-:W-:-:S07]  /*17940*/  FADD.FTZ R55, R55, R20 ;  /* 0x0000001437377221 */ /* 0x000fce0000010000 */
        /* <DEDUP_REMOVED lines=11> */
[----:B-1----:R-:W-:Y:S02]  /*17a00*/  F2FP.BF16.F32.PACK_AB R8, R133, R94 ;  /* 0x0000005e8508723e */ /* 0x002fe400000010ff */
[----:B--2---:R-:W-:Y:S02]  /*17a10*/  F2FP.BF16.F32.PACK_AB R9, R62, R63 ;  /* 0x0000003f3e09723e */ /* 0x004fe400000010ff */
[----:B------:R-:W-:Y:S02]  /*17a20*/  F2FP.BF16.F32.PACK_AB R10, R173, R124 ;  /* 0x0000007cad0a723e */ /* 0x000fe400000010ff */
[----:B----4-:R-:W-:Y:S01]  /*17a30*/  F2FP.BF16.F32.PACK_AB R11, R58, R59 ;  /* 0x0000003b3a0b723e */ /* 0x010fe200000010ff */
[----:B------:R-:W-:Y:S01]  /*17a40*/  FADD.FTZ R20, R175, R20 ;  /* 0x00000014af147221 */ /* 0x000fe20000010000 */
[----:B------:R-:W-:-:S04]  /*17a50*/  FADD.FTZ R52, R52, R21 ;  /* 0x0000001534347221 */ /* 0x000fc80000010000 */
[----:B------:R-:W-:Y:S01]  /*17a60*/  FADD.FTZ R51, R51, R52 ;  /* 0x0000003433337221 */ /* 0x000fe20000010000 */
[----:B---3--:R-:W-:Y:S01]  /*17a70*/  HMMA.16816.F32.BF16 R12, R8, R28, R12 ;  /* 0x0000001c080c723c */ /* 0x008fe2000004180c */
[----:B------:R-:W-:Y:S02]  /*17a80*/  FADD.FTZ R29, R171, R20 ;  /* 0x00000014ab1d7221 */ /* 0x000fe40000010000 */
[----:B------:R-:W1:Y:S01]  /*17a90*/  LDSM.16.MT88.4 R20, [R73+0x8800] ;  /* 0x008800004914783b */ /* 0x000e620000004200 */
[----:B------:R-:W-:Y:S01]  /*17aa0*/  FADD.FTZ R28, R50, R51 ;  /* 0x00000033321c7221 */ /* 0x000fe20000010000 */
[----:B------:R-:W-:-:S03]  /*17ab0*/  FADD.FTZ R29, R160, R29 ;  /* 0x0000001da01d7221 */ /* 0x000fc60000010000 */
[----:B------:R-:W-:Y:S01]  /*17ac0*/  HMMA.16816.F32.BF16 R16, R8, R30, R16 ;  /* 0x0000001e0810723c */ /* 0x000fe20000041810 */
        /* <DEDUP_REMOVED lines=8> */
[----:B------:R-:W-:-:S02]  /*17b50*/  FADD.FTZ R163, R163, R28 ;  /* 0x0000001ca3a37221 */ /* 0x000fc40000010000 */
[----:B------:R-:W2:Y:S03]  /*17b60*/  LDSM.16.MT88.4 R28, [R0+0x3800] ;  /* 0x00380000001c783b */ /* 0x000ea60000004200 */
        /* <DEDUP_REMOVED lines=12> */
[----:B------:R-:W-:-:S05]  /*17c30*/  FADD.FTZ R110, R151, R110 ;  /* 0x0000006e976e7221 */ /* 0x000fca0000010000 */
[----:B------:R-:W-:Y:S01]  /*17c40*/  HMMA.16816.F32.BF16 R24, R8, R6, R24 ;  /* 0x000000060818723c */ /* 0x000fe20000041818 */
[----:B------:R-:W-:Y:S01]  /*17c50*/  FADD.FTZ R9, R44, R45 ;  /* 0x0000002d2c097221 */ /* 0x000fe20000010000 */
[----:B------:R-:W-:Y:S01]  /*17c60*/  FADD.FTZ R125, R125, R110 ;  /* 0x0000006e7d7d7221 */ /* 0x000fe20000010000 */
[----:B---3--:R-:W-:Y:S02]  /*17c70*/  F2FP.BF16.F32.PACK_AB R4, R217, R152 ;  /* 0x00000098d904723e */ /* 0x008fe400000010ff */
[----:B------:R-:W-:Y:S01]  /*17c80*/  FADD.FTZ R8, R42, R9 ;  /* 0x000000092a087221 */ /* 0x000fe20000010000 */
[----:B----4-:R-:W-:Y:S02]  /*17c90*/  F2FP.BF16.F32.PACK_AB R5, R53, R54 ;  /* 0x000000363505723e */ /* 0x010fe400000010ff */
[----:B------:R-:W-:Y:S02]  /*17ca0*/  F2FP.BF16.F32.PACK_AB R6, R129, R130 ;  /* 0x000000828106723e */ /* 0x000fe400000010ff */
[----:B-1----:R-:W-:Y:S01]  /*17cb0*/  F2FP.BF16.F32.PACK_AB R7, R49, R50 ;  /* 0x000000323107723e */ /* 0x002fe200000010ff */
[----:B------:R-:W-:Y:S01]  /*17cc0*/  FADD.FTZ R8, R41, R8 ;  /* 0x0000000829087221 */ /* 0x000fe20000010000 */
[----:B------:R-:W-:Y:S01]  /*17cd0*/  FADD.FTZ R125, R96, R125 ;  /* 0x0000007d607d7221 */ /* 0x000fe20000010000 */
[-C--:B------:R-:W-:Y:S01]  /*17ce0*/  FFMA.FTZ R68, R78, R72.reuse, -R71 ;  /* 0x000000484e447223 */ /* 0x080fe20000010847 */
[-C--:B------:R-:W-:Y:S01]  /*17cf0*/  FFMA.FTZ R45, R79, R72.reuse, -R34 ;  /* 0x000000484f2d7223 */ /* 0x080fe20000010822 */
[----:B------:R-:W-:Y:S01]  /*17d00*/  FADD.FTZ R39, R39, R8 ;  /* 0x0000000827277221 */ /* 0x000fe20000010000 */
[----:B------:R-:W-:Y:S01]  /*17d10*/  FADD.FTZ R92, R92, R125 ;  /* 0x0000007d5c5c7221 */ /* 0x000fe20000010000 */
[C---:B------:R-:W-:Y:S01]  /*17d20*/  HMMA.16816.F32.BF16 R12, R4.reuse, R20, R12 ;  /* 0x00000014040c723c */ /* 0x040fe2000004180c */
[-CC-:B------:R-:W-:Y:S01]  /*17d30*/  FFMA.FTZ R20, R77, R72.reuse, -R34.reuse ;  /* 0x000000484d147223 */ /* 0x180fe20000010822 */
[-CC-:B------:R-:W-:Y:S01]  /*17d40*/  FFMA.FTZ R215, R75, R72.reuse, -R34.reuse ;  /* 0x000000484bd77223 */ /* 0x180fe20000010822 */
[-CC-:B------:R-:W-:Y:S01]  /*17d50*/  FFMA.FTZ R80, R80, R72.reuse, -R71.reuse ;  /* 0x0000004850507223 */ /* 0x180fe20000010847 */
[-CC-:B------:R-:W-:Y:S01]  /*17d60*/  FFMA.FTZ R76, R76, R72.reuse, -R71.reuse ;  /* 0x000000484c4c7223 */ /* 0x180fe20000010847 */
[-C--:B------:R-:W-:Y:S01]  /*17d70*/  FFMA.FTZ R71, R74, R72.reuse, -R71 ;  /* 0x000000484a477223 */ /* 0x080fe20000010847 */
[----:B------:R-:W-:Y:S01]  /*17d80*/  FFMA.FTZ R81, R81, R72, -R34 ;  /* 0x0000004851517223 */ /* 0x000fe20000010822 */
[----:B------:R-:W-:Y:S01]  /*17d90*/  FADD.FTZ R38, R38, R39 ;  /* 0x0000002726267221 */ /* 0x000fe20000010000 */
[----:B------:R-:W-:Y:S01]  /*17da0*/  FADD.FTZ R113, R113, R92 ;  /* 0x0000005c71717221 */ /* 0x000fe20000010000 */
[----:B------:R-:W-:Y:S01]  /*17db0*/  MUFU.EX2 R69, R80 ;  /* 0x0000005000457308 */ /* 0x000fe20000000800 */
[----:B------:R-:W-:Y:S01]  /*17dc0*/  HMMA.16816.F32.BF16 R16, R4, R22, R16 ;  /* 0x000000160410723c */ /* 0x000fe20000041810 */
[----:B------:R-:W-:Y:S01]  /*17dd0*/  FADD.FTZ R37, R37, R38 ;  /* 0x0000002625257221 */ /* 0x000fe20000010000 */
[----:B------:R-:W-:Y:S01]  /*17de0*/  FADD.FTZ R88, R88, R113 ;  /* 0x0000007158587221 */ /* 0x000fe20000010000 */
[----:B------:R1:W3:Y:S04]  /*17df0*/  LDSM.16.MT88.4 R8, [R0+0x3c00] ;  /* 0x003c00000008783b */ /* 0x0002e80000004200 */
        /* <DEDUP_REMOVED lines=17> */
[----:B----4-:R-:W-:Y:S02]  /*17f10*/  F2FP.BF16.F32.PACK_AB R4, R68, R69 ;  /* 0x000000454404723e */ /* 0x010fe400000010ff */
[----:B-----5:R-:W-:Y:S02]  /*17f20*/  F2FP.BF16.F32.PACK_AB R5, R45, R44 ;  /* 0x0000002c2d05723e */ /* 0x020fe400000010ff */
[----:B------:R-:W-:Y:S02]  /*17f30*/  F2FP.BF16.F32.PACK_AB R6, R47, R56 ;  /* 0x000000382f06723e */ /* 0x000fe400000010ff */
        /* <DEDUP_REMOVED lines=21> */
[C---:B------:R-:W-:Y:S02]  /*18090*/  HMMA.16816.F32.BF16 R140, R4.reuse, R142, R16 ;  /* 0x0000008e048c723c */ /* 0x040fe40000041810 */
[----:B------:R-:W-:Y:S01]  /*180a0*/  FADD.FTZ R20, R20, R45 ;  /* 0x0000002d14147221 */ /* 0x000fe20000010000 */
[----:B------:R-:W-:Y:S02]  /*180b0*/  IMAD.MOV.U32 R0, RZ, RZ, R3 ;  /* 0x000000ffff007224 */ /* 0x000fe400078e0003 */
[----:B------:R-:W-:Y:S01]  /*180c0*/  FADD.FTZ R216, R47, R56 ;  /* 0x000000382fd87221 */ /* 0x000fe20000010000 */
[----:B------:R-:W-:Y:S02]  /*180d0*/  IMAD.MOV.U32 R2, RZ, RZ, R33 ;  /* 0x000000ffff027224 */ /* 0x000fe400078e0021 */
[----:B---3--:R-:W-:Y:S01]  /*180e0*/  HMMA.16816.F32.BF16 R136, R4, R8, R136 ;  /* 0x000000080488723c */ /* 0x008fe20000041888 */
[----:B------:R-:W-:-:S02]  /*180f0*/  @P6 IMAD.MOV.U32 R0, RZ, RZ, R3 ;  /* 0x000000ffff006224 */ /* 0x000fc400078e0003 */
[----:B------:R-:W-:Y:S01]  /*18100*/  FADD.FTZ R215, R215, R20 ;  /* 0x00000014d7d77221 */ /* 0x000fe20000010000 */
[----:B------:R-:W-:Y:S02]  /*18110*/  @P6 IMAD.MOV.U32 R2, RZ, RZ, R33 ;  /* 0x000000ffff026224 */ /* 0x000fe400078e0021 */
[----:B------:R-:W-:Y:S02]  /*18120*/  @P6 VIADD R212, R66, 0xfffffffd ;  /* 0xfffffffd42d46836 */ /* 0x000fe40000000000 */
[----:B------:R-:W-:Y:S01]  /*18130*/  HMMA.16816.F32.BF16 R132, R4, R10, R24 ;  /* 0x0000000a0484723c */ /* 0x000fe20000041818 */
[----:B------:R-:W-:-:S04]  /*18140*/  NOP ;  /* 0x0000000000007918 */ /* 0x000fc80000000000 */
[----:B------:R-:W-:-:S15]  /*18150*/  @P6 BRA `(.L_x_5284) ;  /* 0x0000000000046947 */ /* 0x000fde0003800000 */
.L_x_5275:
[----:B------:R-:W-:-:S07]  /*18160*/  IADD3 R212, PT, PT, R32, -0x1, RZ ;  /* 0xffffffff20d47810 */ /* 0x000fce0007ffe0ff */
.L_x_5284:
[----:B------:R-:W-:Y:S05]  /*18170*/  BSYNC B2 ;  /* 0x0000000000027941 */ /* 0x000fea0003800000 */
.L_x_5274:
        /* <DEDUP_REMOVED lines=11> */
.L_x_5292:
        /* <DEDUP_REMOVED lines=79> */
.L_x_5287:
[----:B------:R-:W-:Y:S05]  /*18720*/  BSYNC.RECONVERGENT B0 ;  /* 0x0000000000007941 */ /* 0x000fea0003800200 */
.L_x_5286:
[----:B------:R-:W-:Y:S01]  /*18730*/  IADD3 R10, P0, PT, R213, R194, RZ ;  /* 0x000000c2d50a7210 */ /* 0x000fe20007f1e0ff */
[----:B------:R-:W2:Y:S01]  /*18740*/  S2UR UR6, SR_CgaCtaId ;  /* 0x00000000000679c3 */ /* 0x000ea20000008800 */
[----:B------:R-:W-:Y:S01]  /*18750*/  SHF.L.U32 R186, R184, 0x4, RZ ;  /* 0x00000004b8ba7819 */ /* 0x000fe200000006ff */
[----:B------:R-:W-:Y:S01]  /*18760*/  UMOV UR7, 0x400 ;  /* 0x0000040000077882 */ /* 0x000fe20000000000 */
[----:B------:R-:W-:Y:S01]  /*18770*/  IADD3.X R11, PT, PT, R214, R195, RZ, P0, !PT ;  /* 0x000000c3d60b7210 */ /* 0x000fe200007fe4ff */
[----:B------:R-:W-:Y:S01]  /*18780*/  BSSY.RECONVERGENT B1, `(.L_x_5288) ;  /* 0x0000201000017945 */ /* 0x000fe20003800200 */
[----:B------:R-:W-:Y:S02]  /*18790*/  LOP3.LUT R153, R186, 0x100, RZ, 0xc0, !PT ;  /* 0x00000100ba997812 */ /* 0x000fe400078ec0ff */
[-C--:B------:R-:W-:Y:S02]  /*187a0*/  IADD3 R8, P0, PT, R10, R213.reuse, RZ ;  /* 0x000000d50a087210 */ /* 0x080fe40007f1e0ff */
[----:B------:R-:W-:Y:S02]  /*187b0*/  SHF.L.U32 R188, R184, 0x5, RZ ;  /* 0x00000005b8bc7819 */ /* 0x000fe400000006ff */
[-C--:B------:R-:W-:Y:S02]  /*187c0*/  IADD3.X R9, PT, PT, R11, R214.reuse, RZ, P0, !PT ;  /* 0x000000d60b097210 */ /* 0x080fe400007fe4ff */
[----:B------:R-:W-:Y:S02]  /*187d0*/  LOP3.LUT R0, R153, 0x20, R188, 0xf8, !PT ;  /* 0x0000002099007812 */ /* 0x000fe400078ef8bc */
[-C--:B------:R-:W-:Y:S02]  /*187e0*/  IADD3 R6, P0, PT, R8, R213.reuse, RZ ;  /* 0x000000d508067210 */ /* 0x080fe40007f1e0ff */
[----:B------:R-:W-:Y:S02]  /*187f0*/  LOP3.LUT P2, RZ, R184, 0x4, RZ, 0xc0, !PT ;  /* 0x00000004b8ff7812 */ /* 0x000fe4000784c0ff */
[-C--:B------:R-:W-:Y:S02]  /*18800*/  IADD3.X R7, PT, PT, R9, R214.reuse, RZ, P0, !PT ;  /* 0x000000d609077210 */ /* 0x080fe400007fe4ff */
[----:B------:R-:W-:Y:S02]  /*18810*/  IADD3 R12, P0, PT, R6, R213, RZ ;  /* 0x000000d5060c7210 */ /* 0x000fe40007f1e0ff */
[----:B------:R-:W-:Y:S01]  /*18820*/  LOP3.LUT R5, R199, 0xc0, RZ, 0xc0, !PT ;  /* 0x000000c0c7057812 */ /* 0x000fe200078ec0ff */
[----:B--2---:R-:W-:Y:S01]  /*18830*/  ULEA UR6, UR6, UR7, 0x18 ;  /* 0x0000000706067291 */ /* 0x004fe2000f8ec0ff */
[-C--:B------:R-:W-:Y:S02]  /*18840*/  IADD3.X R13, PT, PT, R7, R214.reuse, RZ, P0, !PT ;  /* 0x000000d6070d7210 */ /* 0x080fe400007fe4ff */
[--C-:B------:R-:W-:Y:S02]  /*18850*/  LOP3.LUT R206, R5, 0x18, R184.reuse, 0xf8, !PT ;  /* 0x0000001805ce7812 */ /* 0x100fe400078ef8b8 */
[----:B------:R-:W-:Y:S02]  /*18860*/  SHF.L.U32 R187, R184, 0x2, RZ ;  /* 0x00000002b8bb7819 */ /* 0x000fe400000006ff */
[----:B------:R-:W-:Y:S02]  /*18870*/  LOP3.LUT R5, R206, 0x18, R199, 0x78, !PT ;  /* 0x00000018ce057812 */ /* 0x000fe400078e78c7 */
[----:B------:R-:W-:Y:S02]  /*18880*/  LOP3.LUT R187, R187, 0x18, RZ, 0xc0, !PT ;  /* 0x00000018bbbb7812 */ /* 0x000fe400078ec0ff */
[----:B------:R-:W-:Y:S02]  /*18890*/  LOP3.LUT R4, R198, R5, RZ, 0xfc, !PT ;  /* 0x00000005c6047212 */ /* 0x000fe400078efcff */
[----:B------:R-:W-:Y:S02]  /*188a0*/  LOP3.LUT R3, R188, 0xc0, RZ, 0xc0, !PT ;  /* 0x000000c0bc037812 */ /* 0x000fe400078ec0ff */
[----:B------:R-:W-:Y:S02]  /*188b0*/  LEA R217, R4, UR6, 0x1 ;  /* 0x0000000604d97c11 */ /* 0x000fe4000f8e08ff */
[-C--:B------:R-:W-:Y:S02]  /*188c0*/  IADD3 R4, P0, PT, R12, R213.reuse, RZ ;  /* 0x000000d50c047210 */ /* 0x080fe40007f1e0ff */
[----:B------:R-:W-:Y:S01]  /*188d0*/  LOP3.LUT R3, R3, 0x8, R184, 0xf8, !PT ;  /* 0x0000000803037812 */ /* 0x000fe200078ef8b8 */
[----:B------:R-:W-:Y:S01]  /*188e0*/  @!PT LDS RZ, [RZ] ;  /* 0x00000000fffff984 */ /* 0x000fe20000000800 */
[----:B------:R-:W-:Y:S01]  /*188f0*/  @!PT LDS RZ, [RZ] ;  /* 0x00000000fffff984 */ /* 0x000fe20000000800 */
[----:B------:R-:W-:Y:S01]  /*18900*/  @!PT LDS RZ, [RZ] ;  /* 0x00000000fffff984 */ /* 0x000fe20000000800 */
[----:B------:R-:W-:Y:S01]  /*18910*/  LDGSTS.E.BYPASS.LTC128B.128 [R217+0x5000], desc[UR4][R194.64] ;  /* 0x05000000c2d97fae */ /* 0x000fe2000b981a04 */
[-C--:B------:R-:W-:Y:S02]  /*18920*/  IADD3.X R5, PT, PT, R13, R214.reuse, RZ, P0, !PT ;  /* 0x000000d60d057210 */ /* 0x080fe400007fe4ff */
[----:B------:R-:W-:Y:S02]  /*18930*/  IADD3 R14, P0, PT, R4, R213, RZ ;  /* 0x000000d5040e7210 */ /* 0x000fe40007f1e0ff */
[----:B------:R-:W-:Y:S02]  /*18940*/  LOP3.LUT R0, R0, R3, R187, 0xf6, !PT ;  /* 0x0000000300007212 */ /* 0x000fe400078ef6bb */
[-C--:B------:R-:W-:Y:S01]  /*18950*/  IADD3.X R15, PT, PT, R5, R214.reuse, RZ, P0, !PT ;  /* 0x000000d6050f7210 */ /* 0x080fe200007fe4ff */
[----:B------:R-:W-:Y:S01]  /*18960*/  LDGSTS.E.BYPASS.LTC128B.128 [R217+0x5800], desc[UR4][R10.64] ;  /* 0x058000000ad97fae */ /* 0x000fe2000b981a04 */
[----:B------:R-:W-:Y:S02]  /*18970*/  LEA R2, R0, UR6, 0x1 ;  /* 0x0000000600027c11 */ /* 0x000fe4000f8e08ff */
[----:B------:R-:W-:Y:S02]  /*18980*/  IADD3 R16, P0, PT, R14, R213, RZ ;  /* 0x000000d50e107210 */ /* 0x000fe40007f1e0ff */
[----:B------:R-:W-:Y:S02]  /*18990*/  MOV R3, 0x20 ;  /* 0x0000002000037802 */ /* 0x000fe40000000f00 */
[----:B------:R-:W-:Y:S01]  /*189a0*/  IADD3.X R17, PT, PT, R15, R214, RZ, P0, !PT ;  /* 0x000000d60f117210 */ /* 0x000fe200007fe4ff */
[----:B------:R-:W-:Y:S01]  /*189b0*/  LDGSTS.E.BYPASS.LTC128B.128 [R217+0x6000], desc[UR4][R8.64] ;  /* 0x0600000008d97fae */ /* 0x000fe2000b981a04 */
[----:B------:R-:W-:Y:S02]  /*189c0*/  SEL R3, R3, 0xffffffe0, !P2 ;  /* 0xffffffe003037807 */ /* 0x000fe40005000000 */
[----:B------:R-:W-:Y:S02]  /*189d0*/  ISETP.GT.AND P0, PT, R212, R189, PT ;  /* 0x000000bdd400720c */ /* 0x000fe40003f04270 */
[-C--:B------:R-:W-:Y:S02]  /*189e0*/  IADD3 R176, PT, PT, R185, R3.reuse, RZ ;  /* 0x00000003b9b07210 */ /* 0x080fe40007ffe0ff */
[----:B------:R-:W-:Y:S01]  /*189f0*/  IADD3 R0, PT, PT, R2, R3, RZ ;  /* 0x0000000302007210 */ /* 0x000fe20007ffe0ff */
[----:B------:R-:W-:Y:S08]  /*18a00*/  LDGSTS.E.BYPASS.LTC128B.128 [R217+0x6800], desc[UR4][R6.64] ;  /* 0x0680000006d97fae */ /* 0x000ff0000b981a04 */
[----:B------:R-:W-:Y:S08]  /*18a10*/  LDGSTS.E.BYPASS.LTC128B.128 [R217+0x7000], desc[UR4][R12.64] ;  /* 0x070000000cd97fae */ /* 0x000ff0000b981a04 */
[----:B------:R2:W-:Y:S08]  /*18a20*/  LDGSTS.E.BYPASS.LTC128B.128 [R217+0x7800], desc[UR4][R4.64] ;  /* 0x0780000004d97fae */ /* 0x0005f0000b981a04 */
[----:B------:R3:W-:Y:S08]  /*18a30*/  LDGSTS.E.BYPASS.LTC128B.128 [R217+0x8000], desc[UR4][R14.64] ;  /* 0x080000000ed97fae */ /* 0x0007f0000b981a04 */
[----:B------:R4:W-:Y:S08]  /*18a40*/  LDGSTS.E.BYPASS.LTC128B.128 [R217+0x8800], desc[UR4][R16.64] ;  /* 0x0880000010d97fae */ /* 0x0009f0000b981a04 */
[----:B------:R-:W-:Y:S08]  /*18a50*/  LDSM.16.M88.4 R152, [R185] ;  /* 0x00000000b998783b */ /* 0x000ff00000000200 */
[----:B------:R-:W0:Y:S08]  /*18a60*/  LDGDEPBAR ;  /* 0x00000000000079af */ /* 0x000e300000000000 */
[----:B------:R-:W2:Y:S08]  /*18a70*/  LDSM.16.M88.4 R156, [R2+0x1000] ;  /* 0x00100000029c783b */ /* 0x000eb00000000200 */
[----:B------:R-:W3:Y:S08]  /*18a80*/  LDSM.16.M88.4 R160, [R2+0x1400] ;  /* 0x0014000002a0783b */ /* 0x000ef00000000200 */
        /* <DEDUP_REMOVED lines=374> */
[-C--:B-1----:R-:W-:Y:S02]  /*1a1f0*/  IABS R43, R153.reuse ;  /* 0x00000099002b7213 */ /* 0x082fe40000000000 */
        /* <DEDUP_REMOVED lines=59> */
.L_x_5291:
[----:B------:R-:W-:Y:S05]  /*1a5b0*/  BSYNC.RECONVERGENT B0 ;  /* 0x0000000000007941 */ /* 0x000fea0003800200 */
.L_x_5290:
        /* <DEDUP_REMOVED lines=16> */
[-C--:B-1----:R-:W-:Y:S02]  /*1a6c0*/  IADD3 R130, P0, PT, R152, R3.reuse, RZ ;  /* 0x0000000398827210 */ /* 0x082fe40007f1e0ff */
        /* <DEDUP_REMOVED lines=12> */
.L_x_5289:
[----:B------:R-:W-:Y:S05]  /*1a790*/  BSYNC.RECONVERGENT B1 ;  /* 0x0000000000017941 */ /* 0x000fea0003800200 */
.L_x_5288:
[----:B------:R-:W-:Y:S01]  /*1a7a0*/  LOP3.LUT R210, R210, 0xfffffffe, RZ, 0xc0, !PT ;  /* 0xfffffffed2d27812 */ /* 0x000fe200078ec0ff */
[----:B------:R-:W-:Y:S01]  /*1a7b0*/  IMAD.MOV.U32 R184, RZ, RZ, R211 ;  /* 0x000000ffffb87224 */ /* 0x000fe200078e00d3 */
[----:B------:R-:W-:Y:S03]  /*1a7c0*/  P2R R0, PR, RZ, 0x4 ;  /* 0x00000004ff007803 */ /* 0x000fe60000000000 */
[----:B-1----:R-:W-:Y:S05]  /*1a7d0*/  IMAD.SHL.U32 R43, R184, 0x2, RZ ;  /* 0x00000002b82b7824 */ /* 0x002fea00078e00ff */
[----:B------:R-:W-:Y:S05]  /*1a7e0*/  LOP3.LUT R43, R43, 0x6, RZ, 0xc0, !PT ;  /* 0x000000062b2b7812 */ /* 0x000fea00078ec0ff */
[----:B--2---:R-:W-:Y:S04]  /*1a7f0*/  IMAD R157, R212, 0x100, R43 ;  /* 0x00000100d49d7824 */ /* 0x004fe800078e022b */
        /* <DEDUP_REMOVED lines=8> */
[CC--:B------:R-:W-:Y:S01]  /*1a880*/  ISETP.GE.AND P1, PT, R2.reuse, R209.reuse, PT ;  /* 0x000000d10200720c */ /* 0x0c0fe20003f26270 */
        /* <DEDUP_REMOVED lines=22> */
[C---:B------:R-:W-:Y:S01]  /*1a9f0*/  VIADD R232, R157.reuse, 0x39 ;  /* 0x000000399de87836 */ /* 0x040fe20000000000 */
[----:B------:R-:W-:Y:S01]  /*1aa00*/  @P3 LOP3.LUT R210, R210, 0x1, RZ, 0xfc, !PT ;  /* 0x00000001d2d23812 */ /* 0x000fe200078efcff */
[----:B------:R-:W-:Y:S01]  /*1aa10*/  VIADD R230, R157, 0x40 ;  /* 0x000000409de67836 */ /* 0x000fe20000000000 */
        /* <DEDUP_REMOVED lines=16> */
[----:B------:R-:W-:Y:S01]  /*1ab20*/  ISETP.GE.AND P3, PT, R240, R209, PT ;  /* 0x000000d1f000720c */ /* 0x000fe20003f66270 */
[----:B------:R-:W-:Y:S01]  /*1ab30*/  VIADD R170, R157, 0x61 ;  /* 0x000000619daa7836 */ /* 0x000fe20000000000 */
[-C--:B------:R-:W-:Y:S01]  /*1ab40*/  ISETP.GE.AND P1, PT, R153, R207.reuse, PT ;  /* 0x000000cf9900720c */ /* 0x080fe20003f26270 */
[----:B------:R-:W-:Y:S01]  /*1ab50*/  VIADD R168, R157, 0x68 ;  /* 0x000000689da87836 */ /* 0x000fe20000000000 */
[----:B------:R-:W-:Y:S01]  /*1ab60*/  FSEL R21, R21, -INF , P0 ;  /* 0xff80000015157808 */ /* 0x000fe20000000000 */
[----:B------:R-:W-:Y:S01]  /*1ab70*/  VIADD R166, R157, 0x69 ;  /* 0x000000699da67836 */ /* 0x000fe20000000000 */
[----:B------:R-:W-:Y:S01]  /*1ab80*/  ISETP.GE.AND P0, PT, R131, R207, PT ;  /* 0x000000cf8300720c */ /* 0x000fe20003f06270 */
        /* <DEDUP_REMOVED lines=21> */
[C---:B------:R-:W-:Y:S01]  /*1ace0*/  ISETP.GE.AND P5, PT, R2.reuse, R207, PT ;  /* 0x000000cf0200720c */ /* 0x040fe20003fa6270 */
[C---:B------:R-:W-:Y:S01]  /*1acf0*/  VIADD R120, R157.reuse, 0xa0 ;  /* 0x000000a09d787836 */ /* 0x040fe20000000000 */
[----:B------:R-:W-:Y:S01]  /*1ad00*/  ISETP.GE.AND P2, PT, R2, R201, PT ;  /* 0x000000c90200720c */ /* 0x000fe20003f46270 */
[C---:B------:R-:W-:Y:S01]  /*1ad10*/  VIADD R118, R157.reuse, 0xa1 ;  /* 0x000000a19d767836 */ /* 0x040fe20000000000 */
[-C--:B------:R-:W-:Y:S01]  /*1ad20*/  ISETP.GE.AND P4, PT, R234, R209.reuse, PT ;  /* 0x000000d1ea00720c */ /* 0x080fe20003f86270 */
[C---:B------:R-:W-:Y:S01]  /*1ad30*/  VIADD R10, R157.reuse, 0xa8 ;  /* 0x000000a89d0a7836 */ /* 0x040fe20000000000 */
[----:B------:R-:W-:Y:S01]  /*1ad40*/  FSEL R14, R14, -INF , P1 ;  /* 0xff8000000e0e7808 */ /* 0x000fe20000800000 */
[C---:B------:R-:W-:Y:S01]  /*1ad50*/  VIADD R8, R157.reuse, 0xa9 ;  /* 0x000000a99d087836 */ /* 0x040fe20000000000 */
[----:B------:R-:W-:Y:S01]  /*1ad60*/  ISETP.GE.AND P3, PT, R232, R209, PT ;  /* 0x000000d1e800720c */ /* 0x000fe20003f66270 */
[----:B------:R-:W-:Y:S01]  /*1ad70*/  VIADD R2, R157, 0xb1 ;  /* 0x000000b19d027836 */ /* 0x000fe20000000000 */
[-C--:B------:R-:W-:Y:S02]  /*1ad80*/  ISETP.GE.AND P1, PT, R250, R207.reuse, PT ;  /* 0x000000cffa00720c */ /* 0x080fe40003f26270 */
[----:B------:R-:W-:Y:S02]  /*1ad90*/  FSEL R157, R15, -INF , P0 ;  /* 0xff8000000f9d7808 */ /* 0x000fe40000000000 */
[----:B------:R-:W-:Y:S02]  /*1ada0*/  ISETP.GE.AND P0, PT, R248, R207, PT ;  /* 0x000000cff800720c */ /* 0x000fe40003f06270 */
[----:B------:R-:W-:Y:S02]  /*1adb0*/  FSEL R32, R32, -INF , P4 ;  /* 0xff80000020207808 */ /* 0x000fe40002000000 */
[----:B------:R-:W-:Y:S02]  /*1adc0*/  FSEL R33, R33, -INF , P3 ;  /* 0xff80000021217808 */ /* 0x000fe40001800000 */
[-C--:B------:R-:W-:Y:S02]  /*1add0*/  ISETP.GE.AND P4, PT, R230, R209.reuse, PT ;  /* 0x000000d1e600720c */ /* 0x080fe40003f86270 */
        /* <DEDUP_REMOVED lines=11> */
[----:B------:R-:W-:Y:S01]  /*1ae90*/  FSEL R159, R23, -INF , P0 ;  /* 0xff800000179f7808 */ /* 0x000fe20000000000 */
[----:B------:R-:W-:Y:S01]  /*1aea0*/  IMAD.MOV.U32 R23, RZ, RZ, R241 ;  /* 0x000000ffff177224 */ /* 0x000fe200078e00f1 */
        /* <DEDUP_REMOVED lines=28> */
[----:B------:R-:W-:Y:S01]  /*1b070*/  FSEL R175, R38, -INF , P1 ;  /* 0xff80000026af7808 */ /* 0x000fe20000800000 */
[----:B------:R-:W-:Y:S01]  /*1b080*/  IMAD R38, R212, 0x100, R43 ;  /* 0x00000100d4267824 */ /* 0x000fe200078e022b */
[----:B------:R-:W-:Y:S02]  /*1b090*/  ISETP.GE.AND P3, PT, R166, R209, PT ;  /* 0x000000d1a600720c */ /* 0x000fe40003f66270 */
        /* <DEDUP_REMOVED lines=12> */
[----:B------:R-:W-:Y:S01]  /*1b160*/  FSEL R182, R42, -INF , P1 ;  /* 0xff8000002ab67808 */ /* 0x000fe20000800000 */
[----:B------:R-:W-:Y:S01]  /*1b170*/  VIADD R42, R38, 0xe8 ;  /* 0x000000e8262a7836 */ /* 0x000fe20000000000 */
[----:B------:R-:W-:Y:S02]  /*1b180*/  ISETP.GE.AND P3, PT, R162, R209, PT ;  /* 0x000000d1a200720c */ /* 0x000fe40003f66270 */
[-C--:B------:R-:W-:Y:S02]  /*1b190*/  ISETP.GE.AND P1, PT, R218, R207.reuse, PT ;  /* 0x000000cfda00720c */ /* 0x080fe40003f26270 */
[----:B------:R-:W-:Y:S02]  /*1b1a0*/  FSEL R223, R223, -INF , P0 ;  /* 0xff800000dfdf7808 */ /* 0x000fe40000000000 */
[----:B------:R-:W-:Y:S02]  /*1b1b0*/  ISETP.GE.AND P0, PT, R180, R207, PT ;  /* 0x000000cfb400720c */ /* 0x000fe40003f06270 */
[----:B------:R-:W-:Y:S01]  /*1b1c0*/  FSEL R217, R60, -INF , P4 ;  /* 0xff8000003cd97808 */ /* 0x000fe20002000000 */
[----:B------:R-:W-:Y:S01]  /*1b1d0*/  VIADD R60, R38, 0xc1 ;  /* 0x000000c1263c7836 */ /* 0x000fe20000000000 */
[----:B------:R-:W-:Y:S02]  /*1b1e0*/  FSEL R61, R61, -INF , P3 ;  /* 0xff8000003d3d7808 */ /* 0x000fe40001800000 */
[-C--:B------:R-:W-:Y:S02]  /*1b1f0*/  ISETP.GE.AND P4, PT, R160, R209.reuse, PT ;  /* 0x000000d1a000720c */ /* 0x080fe40003f86270 */
        /* <DEDUP_REMOVED lines=9> */
[----:B------:R-:W-:Y:S02]  /*1b290*/  ISETP.GE.AND P4, PT, R156, R209, PT ;  /* 0x000000d19c00720c */ /* 0x000fe40003f86270 */
        /* <DEDUP_REMOVED lines=38> */
[----:B------:R-:W-:Y:S01]  /*1b500*/  FSEL R245, R67, -INF , P0 ;  /* 0xff80000043f57808 */ /* 0x000fe20000000000 */
[----:B------:R-:W-:Y:S01]  /*1b510*/  IMAD.MOV.U32 R67, RZ, RZ, R80 ;  /* 0x000000ffff437224 */ /* 0x000fe200078e0050 */
[----:B------:R-:W-:Y:S02]  /*1b520*/  ISETP.GE.AND P0, PT, R154, R207, PT ;  /* 0x000000cf9a00720c */ /* 0x000fe40003f06270 */
[----:B------:R-:W-:Y:S02]  /*1b530*/  FSEL R26, R84, -INF , P4 ;  /* 0xff800000541a7808 */ /* 0x000fe40002000000 */
[-C--:B------:R-:W-:Y:S02]  /*1b540*/  ISETP.GE.AND P4, PT, R10, R209.reuse, PT ;  /* 0x000000d10a00720c */ /* 0x080fe40003f86270 */
[----:B------:R-:W-:Y:S02]  /*1b550*/  ISETP.GE.AND P3, PT, R118, R209, PT ;  /* 0x000000d17600720c */ /* 0x000fe40003f66270 */
[----:B------:R-:W-:Y:S02]  /*1b560*/  FSEL R183, R183, -INF , P5 ;  /* 0xff800000b7b77808 */ /* 0x000fe40002800000 */
[----:B------:R-:W-:Y:S02]  /*1b570*/  ISETP.GE.AND P5, PT, R38, R201, PT ;  /* 0x000000c92600720c */ /* 0x000fe40003fa6270 */
[----:B------:R-:W-:Y:S02]  /*1b580*/  FSEL R81, R85, -INF , P3 ;  /* 0xff80000055517808 */ /* 0x000fe40001800000 */
[-C--:B------:R-:W-:Y:S02]  /*1b590*/  ISETP.GE.AND P3, PT, R8, R209.reuse, PT ;  /* 0x000000d10800720c */ /* 0x080fe40003f66270 */
[----:B------:R-:W-:Y:S02]  /*1b5a0*/  FSEL R23, R23, -INF , !P5 ;  /* 0xff80000017177808 */ /* 0x000fe40006800000 */
[----:B------:R-:W-:Y:S02]  /*1b5b0*/  FSEL R40, R89, -INF , P3 ;  /* 0xff80000059287808 */ /* 0x000fe40001800000 */
[----:B------:R-:W-:Y:S02]  /*1b5c0*/  ISETP.GE.AND P3, PT, R12, R209, PT ;  /* 0x000000d10c00720c */ /* 0x000fe40003f66270 */
[----:B------:R-:W-:Y:S02]  /*1b5d0*/  ISETP.GE.AND P5, PT, R42, R207, PT ;  /* 0x000000cf2a00720c */ /* 0x000fe40003fa6270 */
[----:B------:R-:W-:Y:S02]  /*1b5e0*/  FSEL R89, R92, -INF , P3 ;  /* 0xff8000005c597808 */ /* 0x000fe40001800000 */
[----:B------:R-:W-:Y:S02]  /*1b5f0*/  ISETP.GE.AND P3, PT, R52, R209, PT ;  /* 0x000000d13400720c */ /* 0x000fe40003f66270 */
[----:B------:R-:W-:Y:S02]  /*1b600*/  FSEL R119, R119, -INF , P5 ;  /* 0xff80000077777808 */ /* 0x000fe40002800000 */
[----:B------:R-:W-:Y:S02]  /*1b610*/  LOP3.LUT P5, RZ, R210, 0x1, RZ, 0xc0, !PT ;  /* 0x00000001d2ff7812 */ /* 0x000fe400078ac0ff */
[----:B------:R-:W-:Y:S02]  /*1b620*/  ISETP.GE.AND P6, PT, R153, R201, PT ;  /* 0x000000c99900720c */ /* 0x000fe40003fc6270 */
[----:B------:R-:W-:Y:S02]  /*1b630*/  FSEL R109, R109, -INF , P3 ;  /* 0xff8000006d6d7808 */ /* 0x000fe40001800000 */
[----:B------:R-:W-:Y:S02]  /*1b640*/  ISETP.GE.AND P3, PT, R48, R209, PT ;  /* 0x000000d13000720c */ /* 0x000fe40003f66270 */
[-C--:B------:R-:W-:Y:S04]  /*1b650*/  ISETP.GE.AND P1, PT, R156, R207.reuse, PT ;  /* 0x000000cf9c00720c */ /* 0x080fe80003f26270 */
[----:B------:R-:W-:Y:S01]  /*1b660*/  FSEL R84, R70, -INF , P1 ;  /* 0xff80000046547808 */ /* 0x000fe20000800000 */
[----:B------:R-:W-:Y:S01]  /*1b670*/  IMAD.MOV.U32 R70, RZ, RZ, R243 ;  /* 0x000000ffff467224 */ /* 0x000fe200078e00f3 */
[----:B------:R-:W-:Y:S02]  /*1b680*/  FSEL R243, R71, -INF , P0 ;  /* 0xff80000047f37808 */ /* 0x000fe40000000000 */
[----:B------:R-:W-:Y:S02]  /*1b690*/  ISETP.GE.AND P0, PT, R152, R207, PT ;  /* 0x000000cf9800720c */ /* 0x000fe40003f06270 */
        /* <DEDUP_REMOVED lines=8> */
[----:B------:R-:W-:Y:S02]  /*1b720*/  ISETP.GE.AND P1, PT, R130, R207, PT ;  /* 0x000000cf8200720c */ /* 0x000fe40003f26270 */
[----:B------:R-:W-:Y:S01]  /*1b730*/  FSEL R88, R79, -INF , P0 ;  /* 0xff8000004f587808 */ /* 0x000fe20000000000 */
[----:B------:R-:W-:Y:S01]  /*1b740*/  IMAD.MOV.U32 R79, RZ, RZ, R26 ;  /* 0x000000ffff4f7224 */ /* 0x000fe200078e001a */
[----:B------:R-:W-:Y:S01]  /*1b750*/  FSEL R85, R74, -INF , P1 ;  /* 0xff8000004a557808 */ /* 0x000fe20000800000 */
[----:B------:R-:W-:Y:S01]  /*1b760*/  VIADD R26, R38, 0xf1 ;  /* 0x000000f1261a7836 */ /* 0x000fe20000000000 */
[----:B------:R-:W-:Y:S02]  /*1b770*/  ISETP.GE.AND P0, PT, R62, R209, PT ;  /* 0x000000d13e00720c */ /* 0x000fe40003f06270 */
        /* <DEDUP_REMOVED lines=18> */
[----:B------:R-:W-:Y:S04]  /*1b8a0*/  ISETP.GE.AND P0, PT, R60, R209, PT ;  /* 0x000000d13c00720c */ /* 0x000fe80003f06270 */
[----:B------:R-:W-:Y:S01]  /*1b8b0*/  FSEL R100, R101, -INF , P0 ;  /* 0xff80000065647808 */ /* 0x000fe20000000000 */
[----:B------:R-:W-:Y:S01]  /*1b8c0*/  IMAD.MOV.U32 R101, RZ, RZ, R40 ;  /* 0x000000ffff657224 */ /* 0x000fe200078e0028 */
[-C--:B------:R-:W-:Y:S01]  /*1b8d0*/  ISETP.GE.AND P0, PT, R118, R207.reuse, PT ;  /* 0x000000cf7600720c */ /* 0x080fe20003f06270 */
[C---:B------:R-:W-:Y:S02]  /*1b8e0*/  VIADD R40, R38.reuse, 0xf8 ;  /* 0x000000f826287836 */ /* 0x040fe40000000000 */
[----:B------:R-:W-:Y:S01]  /*1b8f0*/  VIADD R38, R38, 0xf9 ;  /* 0x000000f926267836 */ /* 0x000fe20000000000 */
        /* <DEDUP_REMOVED lines=36> */
[----:B------:R-:W-:Y:S02]  /*1bb40*/  FSEL R107, R107, -INF , P0 ;  /* 0xff8000006b6b7808 */ /* 0x000fe40000000000 */
[----:B------:R-:W-:Y:S02]  /*1bb50*/  ISETP.GE.AND P0, PT, R52, R207, PT ;  /* 0x000000cf3400720c */ /* 0x000fe40003f06270 */
[-C--:B------:R-:W-:Y:S02]  /*1bb60*/  ISETP.GE.AND P4, PT, R50, R209.reuse, PT ;  /* 0x000000d13200720c */ /* 0x080fe40003f86270 */
[----:B------:R-:W-:Y:S02]  /*1bb70*/  FSEL R70, R111, -INF , P0 ;  /* 0xff8000006f467808 */ /* 0x000fe40000000000 */
[----:B------:R-:W-:Y:S02]  /*1bb80*/  FSEL R75, R5, -INF , P4 ;  /* 0xff800000054b7808 */ /* 0x000fe40002000000 */
[----:B------:R-:W-:Y:S02]  /*1bb90*/  ISETP.GE.AND P4, PT, R46, R209, PT ;  /* 0x000000d12e00720c */ /* 0x000fe40003f86270 */
[----:B------:R-:W-:Y:S01]  /*1bba0*/  ISETP.GE.AND P0, PT, R50, R207, PT ;  /* 0x000000cf3200720c */ /* 0x000fe20003f06270 */
[----:B------:R-:W-:Y:S01]  /*1bbb0*/  IMAD.MOV.U32 R111, RZ, RZ, R75 ;  /* 0x000000ffff6f7224 */ /* 0x000fe200078e004b */
[----:B------:R-:W-:Y:S01]  /*1bbc0*/  FSEL R5, R6, -INF , P4 ;  /* 0xff80000006057808 */ /* 0x000fe20002000000 */
[----:B------:R-:W-:Y:S01]  /*1bbd0*/  IMAD.MOV.U32 R6, RZ, RZ, R101 ;  /* 0x000000ffff067224 */ /* 0x000fe200078e0065 */
[-C--:B------:R-:W-:Y:S02]  /*1bbe0*/  ISETP.GE.AND P4, PT, R42, R209.reuse, PT ;  /* 0x000000d12a00720c */ /* 0x080fe40003f86270 */
[----:B------:R-:W-:Y:S01]  /*1bbf0*/  FSEL R101, R181, -INF , !P5 ;  /* 0xff800000b5657808 */ /* 0x000fe20006800000 */
[----:B------:R-:W-:Y:S01]  /*1bc00*/  IMAD.MOV.U32 R181, RZ, RZ, R81 ;  /* 0x000000ffffb57224 */ /* 0x000fe200078e0051 */
[----:B------:R-:W-:Y:S01]  /*1bc10*/  FSEL R67, R9, -INF , P4 ;  /* 0xff80000009437808 */ /* 0x000fe20002000000 */
[----:B------:R-:W-:Y:S01]  /*1bc20*/  IMAD.MOV.U32 R9, RZ, RZ, R91 ;  /* 0x000000ffff097224 */ /* 0x000fe200078e005b */
[----:B------:R-:W-:Y:S02]  /*1bc30*/  ISETP.GE.AND P4, PT, R30, R209, PT ;  /* 0x000000d11e00720c */ /* 0x000fe40003f86270 */
[----:B------:R-:W-:Y:S02]  /*1bc40*/  ISETP.GE.AND P5, PT, R131, R201, PT ;  /* 0x000000c98300720c */ /* 0x000fe40003fa6270 */
[----:B------:R-:W-:Y:S02]  /*1bc50*/  FSEL R123, R123, -INF , P4 ;  /* 0xff8000007b7b7808 */ /* 0x000fe40002000000 */
[----:B------:R-:W-:Y:S02]  /*1bc60*/  ISETP.GE.AND P4, PT, R34, R207, PT ;  /* 0x000000cf2200720c */ /* 0x000fe40003f86270 */
[----:B------:R-:W-:Y:S02]  /*1bc70*/  FSEL R71, R117, -INF , P3 ;  /* 0xff80000075477808 */ /* 0x000fe40001800000 */
[----:B------:R-:W-:Y:S02]  /*1bc80*/  ISETP.GE.AND P3, PT, R26, R209, PT ;  /* 0x000000d11a00720c */ /* 0x000fe40003f66270 */
[----:B------:R-:W-:Y:S02]  /*1bc90*/  FSEL R117, R221, -INF , !P6 ;  /* 0xff800000dd757808 */ /* 0x000fe40007000000 */
[----:B------:R-:W-:Y:S02]  /*1bca0*/  ISETP.GE.AND P6, PT, R250, R201, PT ;  /* 0x000000c9fa00720c */ /* 0x000fe40003fc6270 */
[----:B------:R-:W-:Y:S01]  /*1bcb0*/  FSEL R93, R113, -INF , P0 ;  /* 0xff800000715d7808 */ /* 0x000fe20000000000 */
[----:B------:R-:W-:Y:S01]  /*1bcc0*/  IMAD.MOV.U32 R113, RZ, RZ, R95 ;  /* 0x000000ffff717224 */ /* 0x000fe200078e005f */
[-C--:B------:R-:W-:Y:S01]  /*1bcd0*/  ISETP.GE.AND P0, PT, R44, R207.reuse, PT ;  /* 0x000000cf2c00720c */ /* 0x080fe20003f06270 */
[----:B------:R-:W-:Y:S01]  /*1bce0*/  IMAD.MOV.U32 R95, RZ, RZ, R109 ;  /* 0x000000ffff5f7224 */ /* 0x000fe200078e006d */
[----:B------:R-:W-:Y:S02]  /*1bcf0*/  FSEL R109, R222, -INF , !P5 ;  /* 0xff800000de6d7808 */ /* 0x000fe40006800000 */
[----:B------:R-:W-:Y:S02]  /*1bd00*/  FSEL R116, R116, -INF , P0 ;  /* 0xff80000074747808 */ /* 0x000fe40000000000 */
[----:B------:R-:W-:Y:S02]  /*1bd10*/  ISETP.GE.AND P0, PT, R40, R207, PT ;  /* 0x000000cf2800720c */ /* 0x000fe40003f06270 */
[----:B------:R-:W-:Y:S02]  /*1bd20*/  ISETP.GE.AND P5, PT, R248, R201, PT ;  /* 0x000000c9f800720c */ /* 0x000fe40003fa6270 */
[----:B------:R-:W-:Y:S02]  /*1bd30*/  FSEL R177, R177, -INF , P0 ;  /* 0xff800000b1b17808 */ /* 0x000fe40000000000 */
        /* <DEDUP_REMOVED lines=8> */
[-C--:B------:R-:W-:Y:S02]  /*1bdc0*/  ISETP.GE.AND P3, PT, R48, R207.reuse, PT ;  /* 0x000000cf3000720c */ /* 0x080fe40003f66270 */
[----:B------:R-:W-:Y:S02]  /*1bdd0*/  FSEL R155, R155, -INF , !P0 ;  /* 0xff8000009b9b7808 */ /* 0x000fe40004000000 */
[----:B------:R-:W-:Y:S01]  /*1bde0*/  FSEL R85, R114, -INF , P3 ;  /* 0xff80000072557808 */ /* 0x000fe20001800000 */
[----:B------:R-:W-:Y:S01]  /*1bdf0*/  IMAD.MOV.U32 R114, RZ, RZ, R5 ;  /* 0x000000ffff727224 */ /* 0x000fe200078e0005 */
[----:B------:R-:W-:Y:S02]  /*1be00*/  ISETP.GE.AND P3, PT, R30, R207, PT ;  /* 0x000000cf1e00720c */ /* 0x000fe40003f66270 */
[----:B------:R-:W-:Y:S01]  /*1be10*/  FSEL R5, R121, -INF , P4 ;  /* 0xff80000079057808 */ /* 0x000fe20002000000 */
[----:B------:R-:W-:Y:S01]  /*1be20*/  IMAD.MOV.U32 R121, RZ, RZ, R97 ;  /* 0x000000ffff797224 */ /* 0x000fe200078e0061 */
[-C--:B------:R-:W-:Y:S02]  /*1be30*/  ISETP.GE.AND P4, PT, R252, R208.reuse, PT ;  /* 0x000000d0fc00720c */ /* 0x080fe40003f86270 */
[----:B------:R-:W-:Y:S02]  /*1be40*/  FSEL R125, R125, -INF , P3 ;  /* 0xff8000007d7d7808 */ /* 0x000fe40001800000 */
[----:B------:R-:W-:Y:S02]  /*1be50*/  FSEL R81, R13, -INF , !P4 ;  /* 0xff8000000d517808 */ /* 0x000fe40006000000 */
[-C--:B------:R-:W-:Y:S02]  /*1be60*/  ISETP.GE.AND P4, PT, R3, R201.reuse, PT ;  /* 0x000000c90300720c */ /* 0x080fe40003f86270 */
[----:B------:R-:W2:Y:S01]  /*1be70*/  LD.E R3, desc[UR4][R148.64+0xdc] ;  /* 0x0000dc0494037980 */ /* 0x000ea2000c101900 */
[----:B------:R-:W-:Y:S02]  /*1be80*/  FSEL R127, R127, -INF , P1 ;  /* 0xff8000007f7f7808 */ /* 0x000fe40000800000 */
        /* <DEDUP_REMOVED lines=34> */
[----:B------:R-:W-:Y:S01]  /*1c0b0*/  FSEL R97, R219, -INF , !P3 ;  /* 0xff800000db617808 */ /* 0x000fe20005800000 */
[----:B------:R-:W-:Y:S01]  /*1c0c0*/  IMAD.MOV.U32 R219, RZ, RZ, R77 ;  /* 0x000000ffffdb7224 */ /* 0x000fe200078e004d */
        /* <DEDUP_REMOVED lines=22> */
[----:B------:R-:W-:Y:S02]  /*1c230*/  FSEL R157, R157, -INF , !P3 ;  /* 0xff8000009d9d7808 */ /* 0x000fe40005800000 */
[-C--:B------:R-:W-:Y:S01]  /*1c240*/  ISETP.GE.AND P3, PT, R244, R201.reuse, PT ;  /* 0x000000c9f400720c */ /* 0x080fe20003f66270 */
[----:B------:R-:W-:Y:S01]  /*1c250*/  IMAD.MOV.U32 R244, RZ, RZ, R89 ;  /* 0x000000fffff47224 */ /* 0x000fe200078e0059 */
[----:B------:R-:W-:Y:S02]  /*1c260*/  FSEL R89, R36, -INF , !P1 ;  /* 0xff80000024597808 */ /* 0x000fe40004800000 */
[----:B------:R-:W-:Y:S01]  /*1c270*/  FSEL R36, R159, -INF , !P3 ;  /* 0xff8000009f247808 */ /* 0x000fe20005800000 */
[----:B------:R-:W-:Y:S01]  /*1c280*/  IMAD.MOV.U32 R159, RZ, RZ, R19 ;  /* 0x000000ffff9f7224 */ /* 0x000fe200078e0013 */
[-C--:B------:R-:W-:Y:S02]  /*1c290*/  ISETP.GE.AND P0, PT, R180, R208.reuse, PT ;  /* 0x000000d0b400720c */ /* 0x080fe40003f06270 */
[-C--:B------:R-:W-:Y:S02]  /*1c2a0*/  ISETP.GE.AND P3, PT, R236, R201.reuse, PT ;  /* 0x000000c9ec00720c */ /* 0x080fe40003f66270 */
[-C--:B------:R-:W-:Y:S01]  /*1c2b0*/  ISETP.GE.AND P6, PT, R242, R201.reuse, PT ;  /* 0x000000c9f200720c */ /* 0x080fe20003fc6270 */
[----:B------:R-:W-:Y:S01]  /*1c2c0*/  IMAD.MOV.U32 R242, RZ, RZ, R104 ;  /* 0x000000fffff27224 */ /* 0x000fe200078e0068 */
[-C--:B------:R-:W-:Y:S02]  /*1c2d0*/  ISETP.GE.AND P2, PT, R234, R201.reuse, PT ;  /* 0x000000c9ea00720c */ /* 0x080fe40003f46270 */
[----:B------:R-:W-:Y:S02]  /*1c2e0*/  FSEL R234, R163, -INF , !P6 ;  /* 0xff800000a3ea7808 */ /* 0x000fe40007000000 */
[-C--:B------:R-:W-:Y:S02]  /*1c2f0*/  ISETP.GE.AND P1, PT, R226, R208.reuse, PT ;  /* 0x000000d0e200720c */ /* 0x080fe40003f26270 */
        /* <DEDUP_REMOVED lines=89> */
[----:B------:R-:W-:Y:S02]  /*1c890*/  IMAD.MOV.U32 R21, RZ, RZ, R20 ;  /* 0x000000ffff157224 */ /* 0x000fe400078e0014 */
[----:B------:R-:W-:Y:S01]  /*1c8a0*/  IMAD.MOV.U32 R20, RZ, RZ, R219 ;  /* 0x000000ffff147224 */ /* 0x000fe200078e00db */
[----:B------:R-:W-:Y:S01]  /*1c8b0*/  FSEL R104, R239, -INF , !P1 ;  /* 0xff800000ef687808 */ /* 0x000fe20004800000 */
[----:B------:R-:W-:Y:S01]  /*1c8c0*/  IMAD.MOV.U32 R219, RZ, RZ, R9 ;  /* 0x000000ffffdb7224 */ /* 0x000fe200078e0009 */
[----:B------:R-:W-:Y:S02]  /*1c8d0*/  FSEL R9, R251, -INF , !P6 ;  /* 0xff800000fb097808 */ /* 0x000fe40007000000 */
[-C--:B------:R-:W-:Y:S02]  /*1c8e0*/  ISETP.GE.AND P1, PT, R124, R208.reuse, PT ;  /* 0x000000d07c00720c */ /* 0x080fe40003f26270 */
[----:B------:R-:W-:Y:S01]  /*1c8f0*/  FSEL R251, R246, -INF , !P0 ;  /* 0xff800000f6fb7808 */ /* 0x000fe20004000000 */
[----:B------:R-:W-:Y:S01]  /*1c900*/  IMAD.MOV.U32 R246, RZ, RZ, R113 ;  /* 0x000000fffff67224 */ /* 0x000fe200078e0071 */
        /* <DEDUP_REMOVED lines=26> */
[----:B------:R-:W-:Y:S02]  /*1cab0*/  P2R R10, PR, RZ, 0x4 ;  /* 0x00000004ff0a7803 */ /* 0x000fe40000000000 */
        /* <DEDUP_REMOVED lines=11> */
[----:B------:R-:W-:Y:S02]  /*1cb70*/  ISETP.NE.AND P2, PT, R0, RZ, PT ;  /* 0x000000ff0000720c */ /* 0x000fe40003f45270 */
        /* <DEDUP_REMOVED lines=10> */
[----:B------:R-:W-:Y:S02]  /*1cc20*/  FSEL R108, R92, -INF , !P4 ;  /* 0xff8000005c6c7808 */ /* 0x000fe40006000000 */
[----:B------:R-:W-:Y:S02]  /*1cc30*/  ISETP.GE.AND P4, PT, R120, R201, PT ;  /* 0x000000c97800720c */ /* 0x000fe40003f86270 */
[-C--:B------:R-:W-:Y:S02]  /*1cc40*/  ISETP.GE.AND P0, PT, R62, R208.reuse, PT ;  /* 0x000000d03e00720c */ /* 0x080fe40003f06270 */
[----:B------:R-:W-:Y:S02]  /*1cc50*/  FSEL R249, R249, -INF , !P4 ;  /* 0xff800000f9f97808 */ /* 0x000fe40006000000 */
[----:B------:R-:W-:Y:S01]  /*1cc60*/  FSEL R227, R250, -INF , !P0 ;  /* 0xff800000fae37808 */ /* 0x000fe20004000000 */
[----:B------:R-:W-:Y:S01]  /*1cc70*/  IMAD.MOV.U32 R250, RZ, RZ, R20 ;  /* 0x000000fffffa7224 */ /* 0x000fe200078e0014 */
[----:B------:R-:W-:Y:S02]  /*1cc80*/  FMNMX3.FTZ R20, R150, R15, R101, !PT ;  /* 0x0000000f96147276 */ /* 0x000fe40007810065 */
[-C--:B------:R-:W-:Y:S02]  /*1cc90*/  ISETP.GE.AND P0, PT, R60, R208.reuse, PT ;  /* 0x000000d03c00720c */ /* 0x080fe40003f06270 */
[----:B------:R-:W-:Y:S02]  /*1cca0*/  FMNMX3.FTZ R20, R20, R97, R91, !PT ;  /* 0x0000006114147276 */ /* 0x000fe4000781005b */
[----:B------:R-:W-:Y:S02]  /*1ccb0*/  ISETP.NE.AND P4, PT, R10, RZ, PT ;  /* 0x000000ff0a00720c */ /* 0x000fe40003f85270 */
        /* <DEDUP_REMOVED lines=24> */
[----:B------:R-:W-:Y:S02]  /*1ce40*/  FSEL R219, R219, -INF , !P0 ;  /* 0xff800000dbdb7808 */ /* 0x000fe40004000000 */
[----:B------:R-:W-:Y:S01]  /*1ce50*/  FSEL R159, R250, -INF , !P1 ;  /* 0xff800000fa9f7808 */ /* 0x000fe20004800000 */
[----:B------:R-:W-:Y:S01]  /*1ce60*/  IMAD.MOV.U32 R250, RZ, RZ, R21 ;  /* 0x000000fffffa7224 */ /* 0x000fe200078e0015 */
        /* <DEDUP_REMOVED lines=13> */
[----:B------:R-:W-:Y:S02]  /*1cf40*/  P2R R2, PR, RZ, 0x1 ;  /* 0x00000001ff027803 */ /* 0x000fe40000000000 */
[----:B------:R-:W-:Y:S02]  /*1cf50*/  ISETP.GE.AND P1, PT, R42, R208, PT ;  /* 0x000000d02a00720c */ /* 0x000fe40003f26270 */
[----:B------:R-:W-:Y:S02]  /*1cf60*/  ISETP.NE.AND P6, PT, R2, RZ, PT ;  /* 0x000000ff0200720c */ /* 0x000fe40003fc5270 */
[----:B------:R-:W-:Y:S02]  /*1cf70*/  FMNMX3.FTZ R2, R45, R28, R24, !PT ;  /* 0x0000001c2d027276 */ /* 0x000fe40007810018 */
[----:B------:R-:W-:Y:S02]  /*1cf80*/  FSEL R61, R252, -INF , !P1 ;  /* 0xff800000fc3d7808 */ /* 0x000fe40004800000 */
[-C--:B------:R-:W-:Y:S02]  /*1cf90*/  ISETP.GE.AND P1, PT, R30, R208.reuse, PT ;  /* 0x000000d01e00720c */ /* 0x080fe40003f26270 */
[----:B------:R-:W-:Y:S02]  /*1cfa0*/  FMNMX3.FTZ R8, R2, R25, R11, !PT ;  /* 0x0000001902087276 */ /* 0x000fe4000781000b */
[-C--:B------:R-:W-:Y:S02]  /*1cfb0*/  ISETP.GE.AND P0, PT, R44, R208.reuse, PT ;  /* 0x000000d02c00720c */ /* 0x080fe40003f06270 */
[----:B------:R-:W-:Y:S02]  /*1cfc0*/  FMNMX3.FTZ R8, R8, R17, R105, !PT ;  /* 0x0000001108087276 */ /* 0x000fe40007810069 */
[----:B------:R-:W-:Y:S02]  /*1cfd0*/  FSEL R69, R181, -INF , !P0 ;  /* 0xff800000b5457808 */ /* 0x000fe40004000000 */
[-C--:B------:R-:W-:Y:S02]  /*1cfe0*/  ISETP.GE.AND P0, PT, R54, R201.reuse, PT ;  /* 0x000000c93600720c */ /* 0x080fe40003f06270 */
[----:B------:R-:W-:Y:S02]  /*1cff0*/  FSEL R181, R103, -INF , !P3 ;  /* 0xff80000067b57808 */ /* 0x000fe40005800000 */
[----:B------:R-:W-:Y:S02]  /*1d000*/  P2R R2, PR, RZ, 0x1 ;  /* 0x00000001ff027803 */ /* 0x000fe40000000000 */
[-C--:B------:R-:W-:Y:S02]  /*1d010*/  ISETP.GE.AND P0, PT, R34, R208.reuse, PT ;  /* 0x000000d02200720c */ /* 0x080fe40003f06270 */
[----:B------:R-:W-:Y:S02]  /*1d020*/  ISETP.NE.AND P4, PT, R2, RZ, PT ;  /* 0x000000ff0200720c */ /* 0x000fe40003f85270 */
        /* <DEDUP_REMOVED lines=22> */
[----:B------:R-:W-:Y:S02]  /*1d190*/  SHF.R.U32.HI R40, RZ, 0x1, R184 ;  /* 0x00000001ff287819 */ /* 0x000fe400000116b8 */
        /* <DEDUP_REMOVED lines=9> */
[----:B------:R-:W-:Y:S02]  /*1d230*/  ISETP.GE.AND P0, PT, R38, R207, PT ;  /* 0x000000cf2600720c */ /* 0x000fe40003f06270 */
        /* <DEDUP_REMOVED lines=45> */
[----:B------:R-:W-:Y:S02]  /*1d510*/  LOP3.LUT R5, R40, 0x8, RZ, 0xc0, !PT ;  /* 0x0000000828057812 */ /* 0x000fe400078ec0ff */
[----:B------:R-:W-:Y:S01]  /*1d520*/  FSETP.NEU.FTZ.AND P0, PT, R0, -INF , PT ;  /* 0xff8000000000780b */ /* 0x000fe20003f1d000 */
[----:B--2---:R-:W-:Y:S01]  /*1d530*/  FMUL.FTZ R44, R3, R0 ;  /* 0x00000000032c7220 */ /* 0x004fe20000410000 */
[----:B------:R-:W-:Y:S02]  /*1d540*/  LOP3.LUT R4, R5, 0xc0, R188, 0xf8, !PT ;  /* 0x000000c005047812 */ /* 0x000fe400078ef8bc */
[----:B------:R-:W-:Y:S02]  /*1d550*/  LOP3.LUT R188, R188, 0x120, RZ, 0xc0, !PT ;  /* 0x00000120bcbc7812 */ /* 0x000fe400078ec0ff */
[----:B------:R-:W-:Y:S02]  /*1d560*/  FSEL R44, R44, RZ, P0 ;  /* 0x000000ff2c2c7208 */ /* 0x000fe40000000000 */
[----:B------:R-:W-:Y:S02]  /*1d570*/  LOP3.LUT R4, R188, R4, R187, 0xf6, !PT ;  /* 0x00000004bc047212 */ /* 0x000fe400078ef6bb */
[----:B---3--:R-:W-:Y:S01]  /*1d580*/  FMNMX.FTZ R2, R103, R2, !PT ;  /* 0x0000000267027209 */ /* 0x008fe20007810000 */
[-CC-:B------:R-:W-:Y:S01]  /*1d590*/  FFMA.FTZ R163, R32, R3.reuse, -R44.reuse ;  /* 0x0000000320a37223 */ /* 0x180fe2000001082c */
[----:B------:R-:W-:Y:S01]  /*1d5a0*/  LEA R42, R4, UR6, 0x1 ;  /* 0x00000006042a7c11 */ /* 0x000fe2000f8e08ff */
        /* <DEDUP_REMOVED lines=47> */
[----:B------:R-:W-:Y:S01]  /*1d8a0*/  FMUL.FTZ R48, R3, R2 ;  /* 0x0000000203307220 */ /* 0x000fe20000410000 */
[----:B------:R-:W-:Y:S02]  /*1d8b0*/  FSETP.NEU.FTZ.AND P1, PT, R2, -INF , PT ;  /* 0xff8000000200780b */ /* 0x000fe40003f3d000 */
[----:B------:R-:W-:Y:S04]  /*1d8c0*/  FSEL R4, R0, RZ, P0 ;  /* 0x000000ff00047208 */ /* 0x000fe80000000000 */
[----:B------:R-:W-:Y:S01]  /*1d8d0*/  MUFU.EX2 R116, R116 ;  /* 0x0000007400747308 */ /* 0x000fe20000000800 */
[----:B------:R-:W-:Y:S01]  /*1d8e0*/  FSEL R48, R48, RZ, P1 ;  /* 0x000000ff30307208 */ /* 0x000fe20000800000 */
[----:B------:R-:W-:Y:S01]  /*1d8f0*/  FADD.FTZ R4, -R4, R151 ;  /* 0x0000009704047221 */ /* 0x000fe20000010100 */
[-C--:B------:R-:W-:Y:S01]  /*1d900*/  FFMA.FTZ R151, R239, R3.reuse, -R44 ;  /* 0x00000003ef977223 */ /* 0x080fe2000001082c */
[----:B------:R-:W-:Y:S02]  /*1d910*/  FSEL R7, R2, RZ, P1 ;  /* 0x000000ff02077208 */ /* 0x000fe40000800000 */
[-CC-:B------:R-:W-:Y:S01]  /*1d920*/  FFMA.FTZ R152, R15, R3.reuse, -R48.reuse ;  /* 0x000000030f987223 */ /* 0x180fe20000010830 */
[-CC-:B------:R-:W-:Y:S03]  /*1d930*/  FFMA.FTZ R153, R13, R3.reuse, -R48.reuse ;  /* 0x000000030d997223 */ /* 0x180fe60000010830 */
[----:B------:R-:W-:Y:S01]  /*1d940*/  MUFU.EX2 R110, R110 ;  /* 0x0000006e006e7308 */ /* 0x000fe20000000800 */
[-CC-:B------:R-:W-:Y:S01]  /*1d950*/  FFMA.FTZ R68, R14, R3.reuse, -R48.reuse ;  /* 0x000000030e447223 */ /* 0x180fe20000010830 */
[-CC-:B------:R-:W-:Y:S01]  /*1d960*/  FFMA.FTZ R94, R29, R3.reuse, -R48.reuse ;  /* 0x000000031d5e7223 */ /* 0x180fe20000010830 */
[----:B------:R-:W1:Y:S01]  /*1d970*/  LDSM.16.MT88.4 R12, [R42+0x5000] ;  /* 0x005000002a0c783b */ /* 0x000e620000004200 */
        /* <DEDUP_REMOVED lines=14> */
[----:B------:R-:W-:Y:S02]  /*1da60*/  VIADD R41, R42, 0x5020 ;  /* 0x000050202a297836 */ /* 0x000fe40000000000 */
[-C--:B------:R-:W-:Y:S01]  /*1da70*/  FFMA.FTZ R128, R101, R3.reuse, -R48 ;  /* 0x0000000365807223 */ /* 0x080fe20000010830 */
[-C--:B------:R-:W-:Y:S01]  /*1da80*/  FFMA.FTZ R101, R182, R3.reuse, -R44 ;  /* 0x00000003b6657223 */ /* 0x080fe2000001082c */
[-C--:B------:R-:W-:Y:S01]  /*1da90*/  FFMA.FTZ R122, R91, R3.reuse, -R48 ;  /* 0x000000035b7a7223 */ /* 0x080fe20000010830 */
[-C--:B------:R-:W-:Y:S01]  /*1daa0*/  FFMA.FTZ R91, R19, R3.reuse, -R44 ;  /* 0x00000003135b7223 */ /* 0x080fe2000001082c */
[-CC-:B------:R-:W-:Y:S02]  /*1dab0*/  FFMA.FTZ R50, R24, R3.reuse, -R48.reuse ;  /* 0x0000000318327223 */ /* 0x180fe40000010830 */
[----:B------:R-:W-:Y:S01]  /*1dac0*/  MUFU.EX2 R118, R118 ;  /* 0x0000007600767308 */ /* 0x000fe20000000800 */
[-C--:B------:R-:W-:Y:S01]  /*1dad0*/  FFMA.FTZ R171, R155, R3.reuse, -R48 ;  /* 0x000000039bab7223 */ /* 0x080fe20000010830 */
[-C--:B------:R-:W-:Y:S01]  /*1dae0*/  FFMA.FTZ R155, R220, R3.reuse, -R44 ;  /* 0x00000003dc9b7223 */ /* 0x080fe2000001082c */
[-C--:B------:R-:W-:Y:S01]  /*1daf0*/  FFMA.FTZ R112, R75, R3.reuse, -R48 ;  /* 0x000000034b707223 */ /* 0x080fe20000010830 */
[-C--:B------:R-:W-:Y:S01]  /*1db00*/  FFMA.FTZ R75, R166, R3.reuse, -R44 ;  /* 0x00000003a64b7223 */ /* 0x080fe2000001082c */
[-CC-:B------:R-:W-:Y:S01]  /*1db10*/  FFMA.FTZ R62, R18, R3.reuse, -R48.reuse ;  /* 0x00000003123e7223 */ /* 0x180fe20000010830 */
[-CC-:B------:R-:W-:Y:S01]  /*1db20*/  FFMA.FTZ R74, R17, R3.reuse, -R48.reuse ;  /* 0x00000003114a7223 */ /* 0x180fe20000010830 */
[-C--:B------:R-:W-:Y:S03]  /*1db30*/  FFMA.FTZ R157, R71, R3.reuse, -R48 ;  /* 0x00000003479d7223 */ /* 0x080fe60000010830 */
        /* <DEDUP_REMOVED lines=11> */
[----:B------:R-:W-:Y:S01]  /*1dbf0*/  FADD.FTZ R6, -R7, R150 ;  /* 0x0000009607067221 */ /* 0x000fe20000010100 */
[-C--:B------:R-:W-:Y:S01]  /*1dc00*/  FFMA.FTZ R150, R217, R3.reuse, -R44 ;  /* 0x00000003d9967223 */ /* 0x080fe2000001082c */
[C---:B------:R-:W-:Y:S01]  /*1dc10*/  FMUL.FTZ R7, R3.reuse, R4 ;  /* 0x0000000403077220 */ /* 0x040fe20000410000 */
[----:B------:R-:W-:Y:S02]  /*1dc20*/  VIADD R4, R42, 0x5000 ;  /* 0x000050002a047836 */ /* 0x000fe40000000000 */
[----:B------:R-:W-:Y:S02]  /*1dc30*/  FMUL.FTZ R5, R3, R6 ;  /* 0x0000000603057220 */ /* 0x000fe40000410000 */
[----:B------:R-:W-:Y:S01]  /*1dc40*/  MUFU.EX2 R171, R171 ;  /* 0x000000ab00ab7308 */ /* 0x000fe20000000800 */
[----:B--2---:R-:W-:Y:S01]  /*1dc50*/  F2FP.BF16.F32.PACK_AB R24, R128, R152 ;  /* 0x000000988018723e */ /* 0x004fe200000010ff */
[----:B------:R-:W-:Y:S02]  /*1dc60*/  @P2 VIADD R41, R4, 0xffffffe0 ;  /* 0xffffffe004292836 */ /* 0x000fe40000000000 */
[-CC-:B------:R-:W-:Y:S01]  /*1dc70*/  FFMA.FTZ R177, R97, R3.reuse, -R48.reuse ;  /* 0x0000000361b17223 */ /* 0x180fe20000010830 */
[--C-:B------:R-:W-:Y:S01]  /*1dc80*/  FFMA.FTZ R97, R27, R3, -R48.reuse ;  /* 0x000000031b617223 */ /* 0x100fe20000010830 */
[----:B------:R-:W-:Y:S01]  /*1dc90*/  F2FP.BF16.F32.PACK_AB R27, R120, R175 ;  /* 0x000000af781b723e */ /* 0x000fe200000010ff */
[-CC-:B------:R-:W-:Y:S01]  /*1dca0*/  FFMA.FTZ R56, R22, R3.reuse, -R48.reuse ;  /* 0x0000000316387223 */ /* 0x180fe20000010830 */
[----:B------:R-:W2:Y:S02]  /*1dcb0*/  LDSM.16.MT88.4 R28, [R41] ;  /* 0x00000000291c783b */ /* 0x000ea40000004200 */
[----:B------:R-:W3:Y:S01]  /*1dcc0*/  MUFU.EX2 R23, R5 ;  /* 0x0000000500177308 */ /* 0x000ee20000000800 */
[-CC-:B------:R-:W-:Y:S01]  /*1dcd0*/  FFMA.FTZ R165, R77, R3.reuse, -R48.reuse ;  /* 0x000000034da57223 */ /* 0x180fe20000010830 */
[--C-:B------:R-:W-:Y:S01]  /*1dce0*/  FFMA.FTZ R77, R25, R3, -R48.reuse ;  /* 0x00000003194d7223 */ /* 0x100fe20000010830 */
[----:B------:R-:W-:Y:S01]  /*1dcf0*/  F2FP.BF16.F32.PACK_AB R25, R126, R179 ;  /* 0x000000b37e19723e */ /* 0x000fe200000010ff */
[-CC-:B------:R-:W-:Y:S01]  /*1dd00*/  FFMA.FTZ R58, R11, R3.reuse, -R48.reuse ;  /* 0x000000030b3a7223 */ /* 0x180fe20000010830 */
[-CC-:B------:R-:W-:Y:S01]  /*1dd10*/  FFMA.FTZ R105, R105, R3.reuse, -R48.reuse ;  /* 0x0000000369697223 */ /* 0x180fe20000010830 */
[-CC-:B------:R-:W-:Y:S01]  /*1dd20*/  FFMA.FTZ R86, R86, R3.reuse, -R48.reuse ;  /* 0x0000000356567223 */ /* 0x180fe20000010830 */
[----:B------:R-:W4:Y:S03]  /*1dd30*/  LDSM.16.MT88.4 R36, [R41+0x400] ;  /* 0x000400002924783b */ /* 0x000f260000004200 */
[----:B------:R-:W5:Y:S01]  /*1dd40*/  MUFU.EX2 R177, R177 ;  /* 0x000000b100b17308 */ /* 0x000f620000000800 */
[-CC-:B------:R-:W-:Y:S01]  /*1dd50*/  FFMA.FTZ R121, R121, R3.reuse, -R48.reuse ;  /* 0x0000000379797223 */ /* 0x180fe20000010830 */
        /* <DEDUP_REMOVED lines=12> */
[C---:B------:R-:W-:Y:S01]  /*1de20*/  FMUL.FTZ R17, R23.reuse, R133 ;  /* 0x0000008517117220 */ /* 0x040fe20000410000 */
[----:B------:R-:W-:Y:S03]  /*1de30*/  FFMA.FTZ R133, R162, R3, -R44 ;  /* 0x00000003a2857223 */ /* 0x000fe6000001082c */
[----:B------:R-:W-:Y:S01]  /*1de40*/  MUFU.EX2 R165, R165 ;  /* 0x000000a500a57308 */ /* 0x000fe20000000800 */
[----:B-----5:R-:W-:Y:S01]  /*1de50*/  F2FP.BF16.F32.PACK_AB R26, R122, R177 ;  /* 0x000000b17a1a723e */ /* 0x020fe200000010ff */
[----:B------:R-:W-:Y:S01]  /*1de60*/  FFMA.FTZ R152, R23, R216, R152 ;  /* 0x000000d817987223 */ /* 0x000fe20000010098 */
[-CC-:B------:R-:W-:Y:S01]  /*1de70*/  FFMA.FTZ R141, R154, R3.reuse, -R44.reuse ;  /* 0x000000039a8d7223 */ /* 0x180fe2000001082c */
[-CC-:B------:R-:W-:Y:S01]  /*1de80*/  FFMA.FTZ R132, R249, R3.reuse, -R44.reuse ;  /* 0x00000003f9847223 */ /* 0x180fe2000001082c */
[-CC-:B------:R-:W-:Y:S01]  /*1de90*/  FFMA.FTZ R145, R247, R3.reuse, -R44.reuse ;  /* 0x00000003f7917223 */ /* 0x180fe2000001082c */
[-CC-:B------:R-:W-:Y:S01]  /*1dea0*/  FFMA.FTZ R140, R233, R3.reuse, -R44.reuse ;  /* 0x00000003e98c7223 */ /* 0x180fe2000001082c */
[----:B------:R-:W-:Y:S03]  /*1deb0*/  FFMA.FTZ R144, R223, R3, -R44 ;  /* 0x00000003df907223 */ /* 0x000fe6000001082c */
[----:B------:R-:W3:Y:S01]  /*1dec0*/  MUFU.EX2 R112, R112 ;  /* 0x0000007000707308 */ /* 0x000ee20000000800 */
[C---:B-1----:R-:W-:Y:S01]  /*1ded0*/  FMUL.FTZ R18, R22.reuse, R134 ;  /* 0x0000008616127220 */ /* 0x042fe20000410000 */
[C---:B------:R-:W-:Y:S01]  /*1dee0*/  FMUL.FTZ R19, R22.reuse, R135 ;  /* 0x0000008716137220 */ /* 0x040fe20000410000 */
[C---:B------:R-:W-:Y:S01]  /*1def0*/  FMUL.FTZ R6, R22.reuse, R146 ;  /* 0x0000009216067220 */ /* 0x040fe20000410000 */
[C---:B------:R-:W-:Y:S01]  /*1df00*/  FMUL.FTZ R7, R22.reuse, R147 ;  /* 0x0000009316077220 */ /* 0x040fe20000410000 */
[C---:B------:R-:W-:Y:S01]  /*1df10*/  FMUL.FTZ R10, R22.reuse, R142 ;  /* 0x0000008e160a7220 */ /* 0x040fe20000410000 */
[----:B------:R-:W-:Y:S01]  /*1df20*/  FMUL.FTZ R11, R22, R143 ;  /* 0x0000008f160b7220 */ /* 0x000fe20000410000 */
[--C-:B------:R-:W-:Y:S03]  /*1df30*/  FFMA.FTZ R143, R130, R3, -R48.reuse ;  /* 0x00000003828f7223 */ /* 0x100fe60000010830 */
[----:B------:R-:W1:Y:S01]  /*1df40*/  MUFU.EX2 R157, R157 ;  /* 0x0000009d009d7308 */ /* 0x000e620000000800 */
[C---:B------:R-:W-:Y:S01]  /*1df50*/  FFMA.FTZ R179, R22.reuse, R215, R179 ;  /* 0x000000d716b37223 */ /* 0x040fe200000100b3 */
[----:B------:R-:W-:Y:S01]  /*1df60*/  FFMA.FTZ R130, R251, R3, -R48 ;  /* 0x00000003fb827223 */ /* 0x000fe20000010830 */
[C---:B------:R-:W-:Y:S07]  /*1df70*/  HMMA.16816.F32.BF16 R4, R24.reuse, R12, R4 ;  /* 0x0000000c1804723c */ /* 0x040fee0000041804 */
[----:B------:R-:W-:Y:S01]  /*1df80*/  MUFU.EX2 R155, R155 ;  /* 0x0000009b009b7308 */ /* 0x000fe20000000800 */
[C---:B------:R-:W-:Y:S01]  /*1df90*/  FMUL.FTZ R12, R23.reuse, R136 ;  /* 0x00000088170c7220 */ /* 0x040fe20000410000 */
[----:B------:R-:W-:Y:S01]  /*1dfa0*/  FMUL.FTZ R13, R23, R137 ;  /* 0x00000089170d7220 */ /* 0x000fe20000410000 */
[C---:B------:R-:W-:Y:S03]  /*1dfb0*/  HMMA.16816.F32.BF16 R8, R24.reuse, R14, R8 ;  /* 0x0000000e1808723c */ /* 0x040fe60000041808 */
[C---:B------:R-:W-:Y:S01]  /*1dfc0*/  FMUL.FTZ R14, R22.reuse, R138 ;  /* 0x0000008a160e7220 */ /* 0x040fe20000410000 */
[----:B------:R-:W-:Y:S03]  /*1dfd0*/  FMUL.FTZ R15, R22, R139 ;  /* 0x0000008b160f7220 */ /* 0x000fe60000410000 */
[----:B------:R-:W5:Y:S01]  /*1dfe0*/  MUFU.EX2 R102, R102 ;  /* 0x0000006600667308 */ /* 0x000f620000000800 */
[-CC-:B------:R-:W-:Y:S01]  /*1dff0*/  FFMA.FTZ R137, R158, R3.reuse, -R44.reuse ;  /* 0x000000039e897223 */ /* 0x180fe2000001082c */
[-CC-:B------:R-:W-:Y:S01]  /*1e000*/  FFMA.FTZ R136, R241, R3.reuse, -R44.reuse ;  /* 0x00000003f1887223 */ /* 0x180fe2000001082c */
[-C--:B------:R-:W-:Y:S01]  /*1e010*/  FFMA.FTZ R22, R167, R3.reuse, -R44 ;  /* 0x00000003a7167223 */ /* 0x080fe2000001082c */
[-CC-:B------:R-:W-:Y:S01]  /*1e020*/  FFMA.FTZ R139, R156, R3.reuse, -R48.reuse ;  /* 0x000000039c8b7223 */ /* 0x180fe20000010830 */
[-CC-:B------:R-:W-:Y:S01]  /*1e030*/  FFMA.FTZ R134, R245, R3.reuse, -R48.reuse ;  /* 0x00000003f5867223 */ /* 0x180fe20000010830 */
[C---:B--2---:R-:W-:Y:S04]  /*1e040*/  HMMA.16816.F32.BF16 R12, R24.reuse, R28, R12 ;  /* 0x0000001c180c723c */ /* 0x044fe8000004180c */
[----:B------:R-:W-:Y:S01]  /*1e050*/  MUFU.EX2 R153, R153 ;  /* 0x0000009900997308 */ /* 0x000fe20000000800 */
[-CC-:B------:R-:W-:Y:S01]  /*1e060*/  FFMA.FTZ R142, R231, R3.reuse, -R48.reuse ;  /* 0x00000003e78e7223 */ /* 0x180fe20000010830 */
[-CC-:B------:R-:W-:Y:S01]  /*1e070*/  FFMA.FTZ R135, R160, R3.reuse, -R48.reuse ;  /* 0x00000003a0877223 */ /* 0x180fe20000010830 */
[-CC-:B------:R-:W-:Y:S01]  /*1e080*/  FFMA.FTZ R147, R243, R3.reuse, -R48.reuse ;  /* 0x00000003f3937223 */ /* 0x180fe20000010830 */
[-CC-:B------:R-:W-:Y:S01]  /*1e090*/  FFMA.FTZ R138, R237, R3.reuse, -R48.reuse ;  /* 0x00000003ed8a7223 */ /* 0x180fe20000010830 */
[--C-:B------:R-:W-:Y:S01]  /*1e0a0*/  FFMA.FTZ R146, R221, R3, -R48.reuse ;  /* 0x00000003dd927223 */ /* 0x100fe20000010830 */
[----:B------:R-:W-:Y:S01]  /*1e0b0*/  HMMA.16816.F32.BF16 R16, R24, R30, R16 ;  /* 0x0000001e1810723c */ /* 0x000fe20000041810 */
[----:B------:R-:W2:Y:S03]  /*1e0c0*/  LDSM.16.MT88.4 R28, [R42+0x5800] ;  /* 0x005800002a1c783b */ /* 0x000ea60000004200 */
[----:B------:R-:W5:Y:S01]  /*1e0d0*/  MUFU.EX2 R98, R98 ;  /* 0x0000006200627308 */ /* 0x000f620000000800 */
[----:B------:R-:W-:Y:S01]  /*1e0e0*/  F2FP.BF16.F32.PACK_AB R24, R118, R171 ;  /* 0x000000ab7618723e */ /* 0x000fe200000010ff */
[--C-:B------:R-:W-:Y:S01]  /*1e0f0*/  FFMA.FTZ R154, R183, R3, -R48.reuse ;  /* 0x00000003b79a7223 */ /* 0x100fe20000010830 */
[----:B------:R-:W-:Y:S01]  /*1e100*/  F2FP.BF16.F32.PACK_AB R25, R116, R169 ;  /* 0x000000a97419723e */ /* 0x000fe200000010ff */
[--C-:B------:R-:W-:Y:S01]  /*1e110*/  FFMA.FTZ R99, R99, R3, -R48.reuse ;  /* 0x0000000363637223 */ /* 0x100fe20000010830 */
[----:B---3--:R-:W-:Y:S01]  /*1e120*/  F2FP.BF16.F32.PACK_AB R26, R112, R165 ;  /* 0x000000a5701a723e */ /* 0x008fe200000010ff */
[--C-:B------:R-:W-:Y:S01]  /*1e130*/  FFMA.FTZ R159, R159, R3, -R48.reuse ;  /* 0x000000039f9f7223 */ /* 0x100fe20000010830 */
[----:B------:R-:W-:Y:S03]  /*1e140*/  F2FP.BF16.F32.PACK_AB R27, R110, R163 ;  /* 0x000000a36e1b723e */ /* 0x000fe600000010ff */
[----:B------:R-:W-:Y:S01]  /*1e150*/  MUFU.EX2 R131, R131 ;  /* 0x0000008300837308 */ /* 0x000fe20000000800 */
[-C--:B------:R-:W-:Y:S01]  /*1e160*/  FFMA.FTZ R111, R111, R3.reuse, -R48 ;  /* 0x000000036f6f7223 */ /* 0x080fe20000010830 */
[----:B------:R-:W-:Y:S01]  /*1e170*/  FADD.FTZ R126, R126, R179 ;  /* 0x000000b37e7e7221 */ /* 0x000fe20000010000 */
[----:B------:R-:W-:Y:S01]  /*1e180*/  FADD.FTZ R152, R128, R152 ;  /* 0x0000009880987221 */ /* 0x000fe20000010000 */
[----:B------:R-:W-:Y:S01]  /*1e190*/  FFMA.FTZ R69, R69, R3, -R48 ;  /* 0x0000000345457223 */ /* 0x000fe20000010830 */
[C---:B------:R-:W-:Y:S01]  /*1e1a0*/  ISETP.GT.AND P0, PT, R212.reuse, R189, PT ;  /* 0x000000bdd400720c */ /* 0x040fe20003f04270 */
[C---:B------:R-:W-:Y:S04]  /*1e1b0*/  HMMA.16816.F32.BF16 R4, R24.reuse, R32, R4 ;  /* 0x000000201804723c */ /* 0x040fe80000041804 */
[----:B------:R-:W3:Y:S01]  /*1e1c0*/  MUFU.EX2 R96, R96 ;  /* 0x0000006000607308 */ /* 0x000ee20000000800 */
[----:B------:R-:W-:Y:S01]  /*1e1d0*/  FADD.FTZ R175, R175, R126 ;  /* 0x0000007eafaf7221 */ /* 0x000fe20000010000 */
[----:B------:R-:W-:Y:S01]  /*1e1e0*/  FADD.FTZ R177, R177, R152 ;  /* 0x00000098b1b17221 */ /* 0x000fe20000010000 */
[-C--:B------:R-:W-:Y:S01]  /*1e1f0*/  FFMA.FTZ R59, R59, R3.reuse, -R48 ;  /* 0x000000033b3b7223 */ /* 0x080fe20000010830 */
[----:B------:R-:W-:Y:S02]  /*1e200*/  VIADD R212, R212, 0xffffffff ;  /* 0xffffffffd4d47836 */ /* 0x000fe40000000000 */
[----:B------:R-:W-:Y:S01]  /*1e210*/  FADD.FTZ R120, R120, R175 ;  /* 0x000000af78787221 */ /* 0x000fe20000010000 */
[C---:B------:R-:W-:Y:S01]  /*1e220*/  HMMA.16816.F32.BF16 R8, R24.reuse, R34, R8 ;  /* 0x000000221808723c */ /* 0x040fe20000041808 */
[----:B------:R-:W2:Y:S02]  /*1e230*/  LDSM.16.MT88.4 R32, [R41+0x800] ;  /* 0x000800002920783b */ /* 0x000ea40000004200 */
[----:B------:R-:W-:Y:S01]  /*1e240*/  MUFU.EX2 R127, R127 ;  /* 0x0000007f007f7308 */ /* 0x000fe20000000800 */
[----:B------:R-:W-:Y:S01]  /*1e250*/  FADD.FTZ R169, R169, R120 ;  /* 0x00000078a9a97221 */ /* 0x000fe20000010000 */
[----:B------:R-:W-:Y:S01]  /*1e260*/  FADD.FTZ R122, R122, R177 ;  /* 0x000000b17a7a7221 */ /* 0x000fe20000010000 */
[-CC-:B------:R-:W-:Y:S01]  /*1e270*/  FFMA.FTZ R83, R83, R3.reuse, -R48.reuse ;  /* 0x0000000353537223 */ /* 0x180fe20000010830 */
[-C--:B------:R-:W-:Y:S01]  /*1e280*/  FFMA.FTZ R61, R61, R3.reuse, -R48 ;  /* 0x000000033d3d7223 */ /* 0x080fe20000010830 */
[----:B------:R-:W-:Y:S01]  /*1e290*/  FADD.FTZ R116, R116, R169 ;  /* 0x000000a974747221 */ /* 0x000fe20000010000 */
[C---:B----4-:R-:W-:Y:S04]  /*1e2a0*/  HMMA.16816.F32.BF16 R12, R24.reuse, R36, R12 ;  /* 0x00000024180c723c */ /* 0x050fe8000004180c */
[----:B------:R-:W4:Y:S01]  /*1e2b0*/  MUFU.EX2 R94, R94 ;  /* 0x0000005e005e7308 */ /* 0x000f220000000800 */
[----:B------:R-:W-:Y:S01]  /*1e2c0*/  FADD.FTZ R163, R163, R116 ;  /* 0x00000074a3a37221 */ /* 0x000fe20000010000 */
[----:B------:R-:W-:Y:S01]  /*1e2d0*/  FADD.FTZ R171, R171, R122 ;  /* 0x0000007aabab7221 */ /* 0x000fe20000010000 */
[----:B------:R-:W-:Y:S01]  /*1e2e0*/  FFMA.FTZ R53, R53, R3, -R48 ;  /* 0x0000000335357223 */ /* 0x000fe20000010830 */
[----:B------:R-:W-:Y:S01]  /*1e2f0*/  HMMA.16816.F32.BF16 R16, R24, R38, R16 ;  /* 0x000000261810723c */ /* 0x000fe20000041810 */
[----:B------:R-:W4:Y:S05]  /*1e300*/  LDSM.16.MT88.4 R36, [R42+0x5c00] ;  /* 0x005c00002a24783b */ /* 0x000f2a0000004200 */
[----:B------:R-:W-:Y:S01]  /*1e310*/  MUFU.EX2 R125, R125 ;  /* 0x0000007d007d7308 */ /* 0x000fe20000000800 */
[----:B-1----:R-:W-:Y:S01]  /*1e320*/  F2FP.BF16.F32.PACK_AB R24, R106, R157 ;  /* 0x0000009d6a18723e */ /* 0x002fe200000010ff */
[----:B------:R-:W-:Y:S01]  /*1e330*/  FADD.FTZ R118, R118, R171 ;  /* 0x000000ab76767221 */ /* 0x000fe20000010000 */
[----:B-----5:R-:W-:Y:S02]  /*1e340*/  F2FP.BF16.F32.PACK_AB R25, R102, R155 ;  /* 0x0000009b6619723e */ /* 0x020fe400000010ff */
[----:B------:R-:W-:Y:S01]  /*1e350*/  F2FP.BF16.F32.PACK_AB R26, R98, R153 ;  /* 0x00000099621a723e */ /* 0x000fe200000010ff */
[----:B------:R-:W-:Y:S01]  /*1e360*/  FADD.FTZ R165, R165, R118 ;  /* 0x00000076a5a57221 */ /* 0x000fe20000010000 */
[----:B---3--:R-:W-:Y:S03]  /*1e370*/  F2FP.BF16.F32.PACK_AB R27, R96, R131 ;  /* 0x00000083601b723e */ /* 0x008fe600000010ff */
[----:B------:R-:W1:Y:S01]  /*1e380*/  MUFU.EX2 R92, R92 ;  /* 0x0000005c005c7308 */ /* 0x000e620000000800 */
[----:B------:R-:W-:Y:S03]  /*1e390*/  FADD.FTZ R112, R112, R165 ;  /* 0x000000a570707221 */ /* 0x000fe60000010000 */
[C---:B--2---:R-:W-:Y:S06]  /*1e3a0*/  HMMA.16816.F32.BF16 R4, R24.reuse, R28, R4 ;  /* 0x0000001c1804723c */ /* 0x044fec0000041804 */
[----:B------:R-:W-:Y:S01]  /*1e3b0*/  MUFU.EX2 R119, R119 ;  /* 0x0000007700777308 */ /* 0x000fe20000000800 */
[----:B------:R-:W-:Y:S04]  /*1e3c0*/  FADD.FTZ R157, R157, R112 ;  /* 0x000000709d9d7221 */ /* 0x000fe80000010000 */
[----:B------:R-:W-:Y:S01]  /*1e3d0*/  FADD.FTZ R106, R106, R157 ;  /* 0x0000009d6a6a7221 */ /* 0x000fe20000010000 */
[C---:B------:R-:W-:Y:S01]  /*1e3e0*/  HMMA.16816.F32.BF16 R8, R24.reuse, R30, R8 ;  /* 0x0000001e1808723c */ /* 0x040fe20000041808 */
[----:B------:R-:W2:Y:S03]  /*1e3f0*/  LDSM.16.MT88.4 R28, [R41+0xc00] ;  /* 0x000c0000291c783b */ /* 0x000ea60000004200 */
[----:B------:R-:W3:Y:S01]  /*1e400*/  MUFU.EX2 R90, R90 ;  /* 0x0000005a005a7308 */ /* 0x000ee20000000800 */
[----:B------:R-:W-:Y:S04]  /*1e410*/  FADD.FTZ R153, R153, R106 ;  /* 0x0000006a99997221 */ /* 0x000fe80000010000 */
[----:B------:R-:W-:Y:S01]  /*1e420*/  FADD.FTZ R98, R98, R153 ;  /* 0x0000009962627221 */ /* 0x000fe20000010000 */
[C---:B------:R-:W-:Y:S04]  /*1e430*/  HMMA.16816.F32.BF16 R12, R24.reuse, R32, R12 ;  /* 0x00000020180c723c */ /* 0x040fe8000004180c */
[----:B------:R-:W-:Y:S04]  /*1e440*/  MUFU.EX2 R117, R117 ;  /* 0x0000007500757308 */ /* 0x000fe80000000800 */
[----:B------:R-:W-:Y:S01]  /*1e450*/  HMMA.16816.F32.BF16 R16, R24, R34, R16 ;  /* 0x000000221810723c */ /* 0x000fe20000041810 */
[----:B------:R-:W5:Y:S05]  /*1e460*/  LDSM.16.MT88.4 R32, [R42+0x6000] ;  /* 0x006000002a20783b */ /* 0x000f6a0000004200 */
[----:B------:R-:W2:Y:S01]  /*1e470*/  MUFU.EX2 R88, R88 ;  /* 0x0000005800587308 */ /* 0x000ea20000000800 */
[----:B----4-:R-:W-:Y:S01]  /*1e480*/  F2FP.BF16.F32.PACK_AB R24, R94, R127 ;  /* 0x0000007f5e18723e */ /* 0x010fe200000010ff */
[----:B------:R-:W-:Y:S01]  /*1e490*/  FADD.FTZ R127, R127, R98 ;  /* 0x000000627f7f7221 */ /* 0x000fe20000010000 */
[----:B-1----:R-:W-:Y:S02]  /*1e4a0*/  F2FP.BF16.F32.PACK_AB R25, R92, R125 ;  /* 0x0000007d5c19723e */ /* 0x002fe400000010ff */
[----:B---3--:R-:W-:Y:S01]  /*1e4b0*/  F2FP.BF16.F32.PACK_AB R26, R90, R119 ;  /* 0x000000775a1a723e */ /* 0x008fe200000010ff */
[----:B------:R-:W-:Y:S04]  /*1e4c0*/  FADD.FTZ R94, R94, R127 ;  /* 0x0000007f5e5e7221 */ /* 0x000fe80000010000 */
[----:B------:R-:W-:Y:S01]  /*1e4d0*/  MUFU.EX2 R109, R109 ;  /* 0x0000006d006d7308 */ /* 0x000fe20000000800 */
[----:B------:R-:W-:Y:S04]  /*1e4e0*/  FADD.FTZ R119, R119, R94 ;  /* 0x0000005e77777221 */ /* 0x000fe80000010000 */
[----:B------:R-:W-:Y:S05]  /*1e4f0*/  FADD.FTZ R90, R90, R119 ;  /* 0x000000775a5a7221 */ /* 0x000fea0000010000 */
[----:B------:R-:W1:Y:S01]  /*1e500*/  MUFU.EX2 R82, R82 ;  /* 0x0000005200527308 */ /* 0x000e620000000800 */
[----:B--2---:R-:W-:Y:S09]  /*1e510*/  F2FP.BF16.F32.PACK_AB R27, R88, R117 ;  /* 0x00000075581b723e */ /* 0x004ff200000010ff */
[----:B------:R-:W-:Y:S01]  /*1e520*/  MUFU.EX2 R107, R107 ;  /* 0x0000006b006b7308 */ /* 0x000fe20000000800 */
[C---:B------:R-:W-:Y:S09]  /*1e530*/  HMMA.16816.F32.BF16 R4, R24.reuse, R36, R4 ;  /* 0x000000241804723c */ /* 0x040ff20000041804 */
        /* <DEDUP_REMOVED lines=141> */
[----:B------:R-:W3:Y:S02]  /*1ee10*/  LDSM.16.MT88.4 R28, [R42+0x7c00] ;  /* 0x007c00002a1c783b */ /* 0x000ee40000004200 */
        /* <DEDUP_REMOVED lines=118> */
[C---:B------:R-:W-:Y:S03]  /*1f580*/  HMMA.16816.F32.BF16 R4, R24.reuse, R32, R4 ;  /* 0x000000201804723c */ /* 0x040fe60000041804 */
        /* <DEDUP_REMOVED lines=69> */
.L_x_5285:
        /* <DEDUP_REMOVED lines=10> */
.L_x_5300:
[----:B------:R-:W-:Y:S01]  /*1fa80*/  FSETP.NE.FTZ.AND P1, PT, R11, RZ, PT ;  /* 0x000000ff0b00720b */ /* 0x000fe20003f35000 */
[----:B----4-:R-:W-:Y:S01]  /*1fa90*/  FADD.FTZ R8, R9, R10 ;  /* 0x0000000a09087221 */ /* 0x010fe20000010000 */
[----:B------:R-:W2:Y:S01]  /*1faa0*/  S2R R3, SR_TID.X ;  /* 0x0000000000037919 */ /* 0x000ea20000002100 */
[----:B------:R-:W-:Y:S01]  /*1fab0*/  MOV R20, 0xff800000 ;  /* 0xff80000000147802 */ /* 0x000fe20000000f00 */
[----:B------:R-:W4:Y:S01]  /*1fac0*/  MUFU.RCP R7, R11 ;  /* 0x0000000b00077308 */ /* 0x000f220000001000 */
[----:B------:R-:W-:Y:S01]  /*1fad0*/  LOP3.LUT R43, R43, 0x3e00, R186, 0xf8, !PT ;  /* 0x00003e002b2b7812 */ /* 0x000fe200078ef8ba */
        /* <DEDUP_REMOVED lines=22> */
[----:B------:R2:W1:Y:S01]  /*1fc40*/  @P0 MUFU.LG2 R6, R8 ;  /* 0x0000000800060308 */ /* 0x0004620000000c00 */
[C---:B------:R-:W-:Y:S01]  /*1fc50*/  FMUL.FTZ R139, R4.reuse, R139 ;  /* 0x0000008b048b7220 */ /* 0x040fe20000410000 */
[C---:B------:R-:W-:Y:S01]  /*1fc60*/  FMUL.FTZ R134, R4.reuse, R134 ;  /* 0x0000008604867220 */ /* 0x040fe20000410000 */
[----:B------:R-:W-:Y:S01]  /*1fc70*/  FMUL.FTZ R135, R4, R135 ;  /* 0x0000008704877220 */ /* 0x000fe20000410000 */
[----:B--2---:R-:W-:Y:S01]  /*1fc80*/  SHF.L.U32 R8, R3, 0x3, RZ ;  /* 0x0000000303087819 */ /* 0x004fe200000006ff */
[----:B-1----:R-:W-:-:S03]  /*1fc90*/  @P0 FMUL.FTZ R6, R6, 0.69314718246459960938 ;  /* 0x3f31721806060820 */ /* 0x002fc60000410000 */
[----:B------:R-:W-:Y:S01]  /*1fca0*/  LOP3.LUT R43, R43, 0x20, R8, 0xf8, !PT ;  /* 0x000000202b2b7812 */ /* 0x000fe200078ef808 */
[----:B------:R-:W-:Y:S01]  /*1fcb0*/  @P0 FFMA.FTZ R2, R5, R0, R6 ;  /* 0x0000000005020223 */ /* 0x000fe20000010006 */
[----:B------:R-:W-:Y:S02]  /*1fcc0*/  SHF.R.U32.HI R0, RZ, 0x2, R3 ;  /* 0x00000002ff007819 */ /* 0x000fe40000011603 */
        /* <DEDUP_REMOVED lines=69> */
.L_x_5295:
[----:B------:R-:W-:Y:S05]  /*20120*/  BSYNC.RECONVERGENT B0 ;  /* 0x0000000000007941 */ /* 0x000fea0003800200 */
.L_x_5294:
[----:B------:R-:W-:Y:S01]  /*20130*/  MOV R197, 0x0 ;  /* 0x0000000000c57802 */ /* 0x000fe20000000f00 */
[----:B------:R-:W-:Y:S04]  /*20140*/  @!P6 ST.E.128 desc[UR4][R24.64], R12 ;  /* 0x0000000c1800e985 */ /* 0x000fe8000c101d04 */
[----:B------:R-:W-:Y:S04]  /*20150*/  @!P5 ST.E.128 desc[UR4][R24.64+0x800], R8 ;  /* 0x000800081800d985 */ /* 0x000fe8000c101d04 */
[----:B------:R1:W-:Y:S02]  /*20160*/  @!P4 ST.E.128 desc[UR4][R24.64+0x1000], R4 ;  /* 0x001000041800c985 */ /* 0x0003e4000c101d04 */
[----:B-1-3-5:R-:W-:Y:S05]  /*20170*/  @P3 RET.REL.NODEC R196 `(_ZN5flash24flash_fwd_splitkv_kernelI23Flash_fwd_kernel_traitsILi32ELi64ELi256ELi4ELb0ELb0EN7cutlass10bfloat16_tE19Flash_kernel_traitsILi32ELi64ELi256ELi4ES3_EELb0ELb1ELb0ELb0ELb1ELb1ELb1ELb1EEEvNS_16Flash_fwd_paramsE) ;  /* 0xfffffdfcc4a03950 */ /* 0x02afea0003c3ffff */
[----:B------:R-:W-:Y:S01]  /*20180*/  MOV R197, 0x0 ;  /* 0x0000000000c57802 */ /* 0x000fe20000000f00 */
[----:B------:R1:W-:Y:S03]  /*20190*/  ST.E.128 desc[UR4][R24.64+0x1800], R16 ;  /* 0x0018001018007985 */ /* 0x0003e6000c101d04 */
[----:B-1----:R-:W-:Y:S05]  /*201a0*/  RET.REL.NODEC R196 `(_ZN5flash24flash_fwd_splitkv_kernelI23Flash_fwd_kernel_traitsILi32ELi64ELi256ELi4ELb0ELb0EN7cutlass10bfloat16_tE19Flash_kernel_traitsILi32ELi64ELi256ELi4ES3_EELb0ELb1ELb0ELb0ELb1ELb1ELb1ELb1EEEvNS_16Flash_fwd_paramsE) ;  /* 0xfffffdfcc4947950 */ /* 0x002fea0003c3ffff */
.L_x_5293:
[----:B------:R-:W-:Y:S01]  /*201b0*/  MOV R4, 0x2 ;  /* 0x0000000200047802 */ /* 0x000fe20000000f00 */
[----:B------:R-:W-:Y:S01]  /*201c0*/  IMAD.MOV.U32 R3, RZ, RZ, 0x1f ;  /* 0x0000001fff037424 */ /* 0x000fe200078e00ff */
[----:B------:R-:W-:-:S07]  /*201d0*/  MOV R6, 0xffffffff ;  /* 0xffffffff00067802 */ /* 0x000fce0000000f00 */
[----:B-1---5:R-:W-:Y:S05]  /*201e0*/  WARPSYNC.COLLECTIVE R6, `(.L_x_5296) ;  /* 0x0000000006087348 */ /* 0x022fea0003c00000 */
[----:B------:R2:W3:Y:S02]  /*201f0*/  SHFL.BFLY P0, R10, R216, R4, R3 ;  /* 0x0c000004d80a7389 */ /* 0x0004e40000000003 */
[----:B-123-5:R-:W-:Y:S05]  /*20200*/  ENDCOLLECTIVE ;  /* 0x000000000000791b */ /* 0x02efea0003800000 */
.L_x_5296:
[----:B------:R-:W-:Y:S02]  /*20210*/  IMAD.MOV.U32 R7, RZ, RZ, R10 ;  /* 0x000000ffff077224 */ /* 0x000fe400078e000a */
[----:B------:R-:W-:Y:S02]  /*20220*/  IMAD.MOV.U32 R4, RZ, RZ, 0x1 ;  /* 0x00000001ff047424 */ /* 0x000fe400078e00ff */
[----:B------:R-:W-:-:S05]  /*20230*/  FADD.FTZ R8, R7, R216 ;  /* 0x000000d807087221 */ /* 0x000fca0000010000 */
[----:B------:R-:W-:-:S07]  /*20240*/  MOV R216, R8 ;  /* 0x0000000800d87202 */ /* 0x000fce0000000f00 */
[----:B------:R-:W-:Y:S05]  /*20250*/  WARPSYNC.COLLECTIVE R6, `(.L_x_5297) ;  /* 0x0000000006087348 */ /* 0x000fea0003c00000 */
[----:B------:R1:W2:Y:S02]  /*20260*/  SHFL.BFLY P0, R10, R216, R4, R3 ;  /* 0x0c000004d80a7389 */ /* 0x0002a40000000003 */
[----:B-12---:R-:W-:Y:S05]  /*20270*/  ENDCOLLECTIVE ;  /* 0x000000000000791b */ /* 0x006fea0003800000 */
.L_x_5297:
[----:B------:R-:W-:Y:S01]  /*20280*/  MOV R216, R215 ;  /* 0x000000d700d87202 */ /* 0x000fe20000000f00 */
[----:B------:R-:W-:Y:S01]  /*20290*/  IMAD.MOV.U32 R4, RZ, RZ, 0x2 ;  /* 0x00000002ff047424 */ /* 0x000fe200078e00ff */
[----:B------:R-:W-:-:S07]  /*202a0*/  MOV R7, R10 ;  /* 0x0000000a00077202 */ /* 0x000fce0000000f00 */
[----:B------:R-:W-:Y:S05]  /*202b0*/  WARPSYNC.COLLECTIVE R6, `(.L_x_5298) ;  /* 0x0000000006087348 */ /* 0x000fea0003c00000 */
[----:B------:R1:W2:Y:S02]  /*202c0*/  SHFL.BFLY P0, R10, R216, R4, R3 ;  /* 0x0c000004d80a7389 */ /* 0x0002a40000000003 */
[----:B-12---:R-:W-:Y:S05]  /*202d0*/  ENDCOLLECTIVE ;  /* 0x000000000000791b */ /* 0x006fea0003800000 */
.L_x_5298:
[----:B------:R-:W-:Y:S01]  /*202e0*/  FADD.FTZ R11, R8, R7 ;  /* 0x00000007080b7221 */ /* 0x000fe20000010000 */
[----:B------:R-:W-:Y:S01]  /*202f0*/  FADD.FTZ R9, R10, R215 ;  /* 0x000000d70a097221 */ /* 0x000fe20000010000 */
[----:B------:R-:W-:-:S04]  /*20300*/  MOV R4, 0x1 ;  /* 0x0000000100047802 */ /* 0x000fc80000000f00 */
[----:B------:R-:W-:-:S07]  /*20310*/  MOV R216, R9 ;  /* 0x0000000900d87202 */ /* 0x000fce0000000f00 */
[----:B------:R-:W-:Y:S05]  /*20320*/  WARPSYNC.COLLECTIVE R6, `(.L_x_5299) ;  /* 0x0000000006087348 */ /* 0x000fea0003c00000 */
[----:B------:R1:W2:Y:S02]  /*20330*/  SHFL.BFLY P0, R10, R216, R4, R3 ;  /* 0x0c000004d80a7389 */ /* 0x0002a40000000003 */
[----:B-12---:R-:W-:Y:S05]  /*20340*/  ENDCOLLECTIVE ;  /* 0x000000000000791b */ /* 0x006fea0003800000 */
.L_x_5299:
[----:B------:R-:W-:Y:S05]  /*20350*/  BRA `(.L_x_5300) ;  /* 0xfffffff400c87947 */ /* 0x000fea000383ffff */
.L_x_5301:
        /* <DEDUP_REMOVED lines=10> */
.L_x_10271:


//--------------------- .text._ZN5flash24flash_fwd_splitkv_kernelI23Flash_fwd_kernel_traitsILi32ELi64ELi256ELi4ELb0ELb0EN7cutlass10bfloat16_tE19Flash_kernel_traitsILi32ELi64ELi256ELi4ES3_EELb0ELb1ELb1ELb0ELb0ELb0ELb1ELb1EEEvNS_16Flash_fwd_paramsE --------------------------
	.section	.text._ZN5flash24flash_fwd_splitkv_kernelI23Flash_fwd_kernel_traitsILi32ELi64ELi256ELi4ELb0ELb0EN7cutlass10bfloat16_tE19Flash_kernel_traitsILi32ELi64ELi256ELi4ES3_EELb0ELb1ELb1ELb0ELb0ELb0ELb1ELb1EEEvNS_16Flash_fwd_paramsE,"ax",@progbits
	.align	128
        .global         _ZN5flash24flash_fwd_splitkv_kernelI23Flash_fwd_kernel_traitsILi32ELi64ELi256ELi4ELb0ELb0EN7cutlass10bfloat16_tE19Flash_kernel_traitsILi32ELi64ELi256ELi4ES3_EELb0ELb1ELb1ELb0ELb0ELb0ELb1ELb1EEEvNS_16Flash_fwd_paramsE
        .type           _ZN5flash24flash_fwd_splitkv_kernelI23Flash_fwd_kernel_traitsILi32ELi64ELi256ELi4ELb0ELb0EN7cutlass10bfloat16_tE19Flash_kernel_traitsILi32ELi64ELi256ELi4ES3_EELb0ELb1ELb1ELb0ELb0ELb0ELb1ELb1EEEvNS_16Flash_fwd_paramsE,@function
        .size           _ZN5flash24flash_fwd_splitkv_kernelI23Flash_fwd_kernel_traitsILi32ELi64ELi256ELi4ELb0ELb0EN7cutlass10bfloat16_tE19Flash_kernel_traitsILi32ELi64ELi256ELi4ES3_EELb0ELb1ELb1ELb0ELb0ELb0ELb1ELb1EEEvNS_16Flash_fwd_paramsE,(.L_x_10272 - _ZN5flash24flash_fwd_splitkv_kernelI23Flash_fwd_kernel_traitsILi32ELi64ELi256ELi4ELb0ELb0EN7cutlass10bfloat16_tE19Flash_kernel_traitsILi32ELi64ELi256ELi4ES3_EELb0ELb1ELb1ELb0ELb0ELb0ELb1ELb1EEEvNS_16Flash_fwd_paramsE)
        .other          _ZN5flash24flash_fwd_splitkv_kernelI23Flash_fwd_kernel_traitsILi32ELi64ELi256ELi4ELb0ELb0EN7cutlass10bfloat16_tE19Flash_kernel_traitsILi32ELi64ELi256ELi4ES3_EELb0ELb1ELb1ELb0ELb0ELb0ELb1ELb1EEEvNS_16Flash_fwd_paramsE,@"STO_CUDA_ENTRY STV_DEFAULT"
_ZN5flash24flash_fwd_splitkv_kernelI23Flash_fwd_kernel_traitsILi32ELi64ELi256ELi4ELb0ELb0EN7cutlass10bfloat16_tE19Flash_kernel_traitsILi32ELi64ELi256ELi4ES3_EELb0ELb1ELb1ELb0ELb0ELb0ELb1ELb1EEEvNS_16Flash_fwd_paramsE:
.text._ZN5flash24flash_fwd_splitkv_kernelI23Flash_fwd_kernel_traitsILi32ELi64ELi256ELi4ELb0ELb0EN7cutlass10bfloat16_tE19Flash_kernel_traitsILi32ELi64ELi256ELi4ES3_EELb0ELb1ELb1ELb0ELb0ELb0ELb1ELb1EEEvNS_16Flash_fwd_paramsE:
        /* <DEDUP_REMOVED lines=30> */
[----:B------:R-:W-:Y:S05]  /*01e0*/  CALL.REL.NOINC `($_ZN5flash24flash_fwd_splitkv_kernelI23Flash_fwd_kernel_traitsILi32ELi64ELi256ELi4ELb0ELb0EN7cutlass10bfloat16_tE19Flash_kernel_traitsILi32ELi64ELi256ELi4ES3_EELb0ELb1ELb1ELb0ELb0ELb0ELb1ELb1EEEvNS_16Flash_fwd_paramsE$_ZN5flash30compute_attn_1rowblock_splitkvI23Flash_fwd_kernel_traitsILi32ELi64ELi256ELi4ELb0ELb0EN7cutlass10bfloat16_tE19Flash_kernel_traitsILi32ELi64ELi256ELi4ES3_EELb0ELb1ELb1ELb0ELb0ELb0ELb1ELb1ENS_16Flash_fwd_paramsEEEvRKT8_iiiii) ;  /* 0x0000000000087944 */ /* 0x000fea0003c00000 */
[----:B------:R-:W-:Y:S05]  /*01f0*/  BSYNC.RECONVERGENT B3 ;  /* 0x0000000000037941 */ /* 0x000fea0003800200 */
.L_x_5302:
[----:B------:R-:W-:Y:S05]  /*0200*/  EXIT ;  /* 0x000000000000794d */ /* 0x000fea0003800000 */
        .type           $_ZN5flash24flash_fwd_splitkv_kernelI23Flash_fwd_kernel_traitsILi32ELi64ELi256ELi4ELb0ELb0EN7cutlass10bfloat16_tE19Flash_kernel_traitsILi32ELi64ELi256ELi4ES3_EELb0ELb1ELb1ELb0ELb0ELb0ELb1ELb1EEEvNS_16Flash_fwd_paramsE$_ZN5flash30compute_attn_1rowblock_splitkvI23Flash_fwd_kernel_traitsILi32ELi64ELi256ELi4ELb0ELb0EN7cutlass10bfloat16_tE19Flash_kernel_traitsILi32ELi64ELi256ELi4ES3_EELb0ELb1ELb1ELb0ELb0ELb0ELb1ELb1ENS_16Flash_fwd_paramsEEEvRKT8_iiiii,@function
        .size           $_ZN5flash24flash_fwd_splitkv_kernelI23Flash_fwd_kernel_traitsILi32ELi64ELi256ELi4ELb0ELb0EN7cutlass10bfloat16_tE19Flash_kernel_traitsILi32ELi64ELi256ELi4ES3_EELb0ELb1ELb1ELb0ELb0ELb0ELb1ELb1EEEvNS_16Flash_fwd_paramsE$_ZN5flash30compute_attn_1rowblock_splitkvI23Flash_fwd_kernel_traitsILi32ELi64ELi256ELi4ELb0ELb0EN7cutlass10bfloat16_tE19Flash_kernel_traitsILi32ELi64ELi256ELi4ES3_EELb0ELb1ELb1ELb0ELb0ELb0ELb1ELb1ENS_16Flash_fwd_paramsEEEvRKT8_iiiii,(.L_x_10272 - $_ZN5flash24flash_fwd_splitkv_kernelI23Flash_fwd_kernel_traitsILi32ELi64ELi256ELi4ELb0ELb0EN7cutlass10bfloat16_tE19Flash_kernel_traitsILi32ELi64ELi256ELi4ES3_EELb0ELb1ELb1ELb0ELb0ELb0ELb1ELb1EEEvNS_16Flash_fwd_paramsE$_ZN5flash30compute_attn_1rowblock_splitkvI23Flash_fwd_kernel_traitsILi32ELi64ELi256ELi4ELb0ELb0EN7cutlass10bfloat16_tE19Flash_kernel_traitsILi32ELi64ELi256ELi4ES3_EELb0ELb1ELb1ELb0ELb0ELb0ELb1ELb1ENS_16Flash_fwd_paramsEEEvRKT8_iiiii)
$_ZN5flash24flash_fwd_splitkv_kernelI23Flash_fwd_kernel_traitsILi32ELi64ELi256ELi4ELb0ELb0EN7cutlass10bfloat16_tE19Flash_kernel_traitsILi32ELi64ELi256ELi4ES3_EELb0ELb1ELb1ELb0ELb0ELb0ELb1ELb1EEEvNS_16Flash_fwd_paramsE$_ZN5flash30compute_attn_1rowblock_splitkvI23Flash_fwd_kernel_traitsILi32ELi64ELi256ELi4ELb0ELb0EN7cutlass10bfloat16_tE19Flash_kernel_traitsILi32ELi64ELi256ELi4ES3_EELb0ELb1ELb1ELb0ELb0ELb0ELb1ELb1ENS_16Flash_fwd_paramsEEEvRKT8_iiiii:
        /* <DEDUP_REMOVED lines=8> */
[----:B------:R-:W-:Y:S01]  /*0290*/  IMAD.MOV.U32 R7, RZ, RZ, -0x1 ;  /* 0xffffffffff077424 */ /* 0x000fe200078e00ff */
[----:B--2---:R-:W-:-:S02]  /*02a0*/  ISETP.NE.U32.AND P5, PT, R12, RZ, PT ;  /* 0x000000ff0c00720c */ /* 0x004fc40003fa5070 */
[----:B------:R-:W-:Y:S02]  /*02b0*/  ISETP.NE.U32.AND P1, PT, R12, RZ, PT ;  /* 0x000000ff0c00720c */ /* 0x000fe40003f25070 */
[----:B---3--:R-:W-:Y:S02]  /*02c0*/  ISETP.NE.U32.AND P3, PT, R2, RZ, PT ;  /* 0x000000ff0200720c */ /* 0x008fe40003f65070 */
[----:B------:R-:W-:Y:S02]  /*02d0*/  ISETP.NE.AND.EX P5, PT, R13, RZ, PT, P5 ;  /* 0x000000ff0d00720c */ /* 0x000fe40003fa5350 */
[----:B----4-:R-:W-:Y:S02]  /*02e0*/  ISETP.NE.U32.AND P4, PT, R10, RZ, PT ;  /* 0x000000ff0a00720c */ /* 0x010fe40003f85070 */
[----:B------:R-:W-:Y:S02]  /*02f0*/  ISETP.NE.AND.EX P3, PT, R3, RZ, PT, P3 ;  /* 0x000000ff0300720c */ /* 0x000fe40003f65330 */
[----:B------:R-:W-:-:S02]  /*0300*/  ISETP.NE.AND.EX P4, PT, R11, RZ, PT, P4 ;  /* 0x000000ff0b00720c */ /* 0x000fc40003f85340 */
[----:B------:R-:W-:Y:S01]  /*0310*/  IADD3 R20, P0, PT, R10, UR9, RZ ;  /* 0x000000090a147c10 */ /* 0x000fe2000ff1e0ff */
[----:B------:R-:W-:Y:S01]  /*0320*/  IMAD.MOV.U32 R10, RZ, RZ, RZ ;  /* 0x000000ffff0a7224 */ /* 0x000fe200078e00ff */
[----:B------:R-:W-:Y:S02]  /*0330*/  ISETP.NE.U32.AND P2, PT, R2, RZ, PT ;  /* 0x000000ff0200720c */ /* 0x000fe40003f45070 */
[----:B------:R-:W-:Y:S01]  /*0340*/  IADD3.X R21, PT, PT, R11, UR8, RZ, P0, !PT ;  /* 0x000000080b157c10 */ /* 0x000fe200087fe4ff */
[----:B------:R-:W5:Y:S01]  /*0350*/  @!P5 LD.E R227, desc[UR4][R148.64+0xb4] ;  /* 0x0000b40494e3d980 */ /* 0x000f62000c101900 */
[----:B------:R-:W-:Y:S01]  /*0360*/  ISETP.NE.AND.EX P1, PT, R13, RZ, PT, P1 ;  /* 0x000000ff0d00720c */ /* 0x000fe20003f25310 */
[----:B------:R-:W-:Y:S02]  /*0370*/  IMAD.WIDE.U32 R12, R0, 0x4, R12 ;  /* 0x00000004000c7825 */ /* 0x000fe400078e000c */
[----:B------:R-:W5:Y:S04]  /*0380*/  @!P3 LD.E R58, desc[UR4][R148.64+0xb8] ;  /* 0x0000b804943ab980 */ /* 0x000f68000c101900 */
[----:B------:R-:W5:Y:S01]  /*0390*/  @P4 LD.E R10, desc[UR4][R20.64] ;  /* 0x00000004140a4980 */ /* 0x000f62000c101900 */
[----:B------:R-:W-:Y:S01]  /*03a0*/  ISETP.NE.AND.EX P2, PT, R3, RZ, PT, P2 ;  /* 0x000000ff0300720c */ /* 0x000fe20003f45320 */
[----:B------:R-:W-:Y:S01]  /*03b0*/  BSSY.RECONVERGENT B0, `(.L_x_5303) ;  /* 0x000000d000007945 */ /* 0x000fe20003800200 */
[----:B------:R-:W-:Y:S01]  /*03c0*/  ISETP.NE.U32.AND P0, PT, R8, RZ, PT ;  /* 0x000000ff0800720c */ /* 0x000fe20003f05070 */
[----:B------:R-:W5:Y:S04]  /*03d0*/  @P5 LD.E R0, desc[UR4][R12.64+0x4] ;  /* 0x000004040c005980 */ /* 0x000f68000c101900 */
[----:B------:R1:W5:Y:S01]  /*03e0*/  @P1 LD.E R7, desc[UR4][R12.64] ;  /* 0x000000040c071980 */ /* 0x000362000c101900 */
[----:B------:R-:W-:Y:S01]  /*03f0*/  ISETP.NE.AND.EX P0, PT, R9, RZ, PT, P0 ;  /* 0x000000ff0900720c */ /* 0x000fe20003f05300 */
[----:B------:R-:W-:Y:S01]  /*0400*/  IMAD.MOV.U32 R11, RZ, RZ, -0x1 ;  /* 0xffffffffff0b7424 */ /* 0x000fe200078e00ff */
[----:B-1----:R-:W-:-:S04]  /*0410*/  IADD3 R12, P1, PT, R2, UR9, RZ ;  /* 0x00000009020c7c10 */ /* 0x002fc8000ff3e0ff */
[----:B------:R-:W-:Y:S01]  /*0420*/  IADD3.X R13, PT, PT, R3, UR8, RZ, P1, !PT ;  /* 0x00000008030d7c10 */ /* 0x000fe20008ffe4ff */
[----:B------:R-:W-:Y:S08]  /*0430*/  @!P2 BRA `(.L_x_5304) ;  /* 0x000000000010a947 */ /* 0x000ff00003800000 */
[----:B------:R-:W2:Y:S02]  /*0440*/  LD.E.U8 R2, desc[UR4][R148.64+0x1b2] ;  /* 0x0001b20494027980 */ /* 0x000ea4000c101100 */
[----:B--2---:R-:W-:-:S13]  /*0450*/  ISETP.NE.AND P1, PT, R2, RZ, PT ;  /* 0x000000ff0200720c */ /* 0x004fda0003f25270 */
[----:B------:R-:W-:Y:S05]  /*0460*/  @!P1 BRA `(.L_x_5304) ;  /* 0x0000000000049947 */ /* 0x000fea0003800000 */
[----:B------:R1:W5:Y:S02]  /*0470*/  LD.E R11, desc[UR4][R12.64] ;  /* 0x000000040c0b7980 */ /* 0x000364000c101900 */
.L_x_5304:
[----:B------:R-:W-:Y:S05]  /*0480*/  BSYNC.RECONVERGENT B0 ;  /* 0x0000000000007941 */ /* 0x000fea0003800200 */
.L_x_5303:
[----:B------:R-:W-:Y:S04]  /*0490*/  BSSY.RECONVERGENT B0, `(.L_x_5305) ;  /* 0x0000007000007945 */ /* 0x000fe80003800200 */
[----:B------:R-:W-:Y:S05]  /*04a0*/  @!P3 BRA `(.L_x_5306) ;  /* 0x000000000014b947 */ /* 0x000fea0003800000 */
[----:B------:R-:W2:Y:S02]  /*04b0*/  LD.E.U8 R2, desc[UR4][R148.64+0x1b2] ;  /* 0x0001b20494027980 */ /* 0x000ea4000c101100 */
[----:B--2---:R-:W-:-:S13]  /*04c0*/  ISETP.NE.AND P1, PT, R2, RZ, PT ;  /* 0x000000ff0200720c */ /* 0x004fda0003f25270 */
[----:B-----5:R-:W2:Y:S02]  /*04d0*/  @P1 LD.E R58, desc[UR4][R12.64+0x4] ;  /* 0x000004040c3a1980 */ /* 0x020ea4000c101900 */
[----:B--2---:R-:W-:-:S06]  /*04e0*/  @P1 IADD3 R58, PT, PT, R58, -R11, RZ ;  /* 0x8000000b3a3a1210 */ /* 0x004fcc0007ffe0ff */
[----:B------:R2:W5:Y:S02]  /*04f0*/  @!P1 LD.E R58, desc[UR4][R12.64] ;  /* 0x000000040c3a9980 */ /* 0x000564000c101900 */
.L_x_5306:
[----:B------:R-:W-:Y:S05]  /*0500*/  BSYNC.RECONVERGENT B0 ;  /* 0x0000000000007941 */ /* 0x000fea0003800200 */
.L_x_5305:
[----:B------:R-:W-:Y:S01]  /*0510*/  BSSY.RECONVERGENT B1, `(.L_x_5307) ;  /* 0x0000012000017945 */ /* 0x000fe20003800200 */
[----:B-----5:R-:W-:Y:S02]  /*0520*/  @P5 IADD3 R227, PT, PT, R0, -R7, RZ ;  /* 0x8000000700e35210 */ /* 0x020fe40007ffe0ff */
[----:B------:R-:W-:Y:S01]  /*0530*/  IADD3 R58, PT, PT, R58, -R10, RZ ;  /* 0x8000000a3a3a7210 */ /* 0x000fe20007ffe0ff */
[----:B------:R-:W-:Y:S05]  /*0540*/  @!P0 BRA `(.L_x_5308) ;  /* 0x0000000000148947 */ /* 0x000fea0003800000 */
[----:B------:R-:W-:-:S04]  /*0550*/  IADD3 R46, P0, PT, R8, UR9, RZ ;  /* 0x00000009082e7c10 */ /* 0x000fc8000ff1e0ff */
[----:B------:R-:W-:-:S05]  /*0560*/  IADD3.X R47, PT, PT, R9, UR8, RZ, P0, !PT ;  /* 0x00000008092f7c10 */ /* 0x000fca00087fe4ff */
[----:B------:R-:W3:Y:S02]  /*0570*/  LD.E R46, desc[UR4][R46.64] ;  /* 0x000000042e2e7980 */ /* 0x000ee4000c101900 */
[----:B---3--:R-:W-:Y:S01]  /*0580*/  IMAD.IADD R46, R46, 0x1, -R10 ;  /* 0x000000012e2e7824 */ /* 0x008fe200078e0a0a */
[----:B------:R-:W-:Y:S05]  /*0590*/  BRA `(.L_x_5309) ;  /* 0x0000000000247947 */ /* 0x000fea0003800000 */
.L_x_5308:
[----:B------:R-:W3:Y:S01]  /*05a0*/  LD.E.64 R2, desc[UR4][R148.64+0x108] ;  /* 0x0001080494027980 */ /* 0x000ee2000c101b00 */
[----:B------:R-:W-:Y:S01]  /*05b0*/  BSSY.RECONVERGENT B0, `(.L_x_5310) ;  /* 0x0000006000007945 */ /* 0x000fe20003800200 */
[----:B------:R-:W-:Y:S01]  /*05c0*/  IMAD.MOV.U32 R46, RZ, RZ, RZ ;  /* 0x000000ffff2e7224 */ /* 0x000fe200078e00ff */
[----:B---3--:R-:W-:-:S04]  /*05d0*/  ISETP.NE.U32.AND P0, PT, R2, RZ, PT ;  /* 0x000000ff0200720c */ /* 0x008fc80003f05070 */
[----:B------:R-:W-:-:S13]  /*05e0*/  ISETP.NE.AND.EX P0, PT, R3, RZ, PT, P0 ;  /* 0x000000ff0300720c */ /* 0x000fda0003f05300 */
[----:B------:R-:W-:Y:S05]  /*05f0*/  @!P0 BRA `(.L_x_5311) ;  /* 0x0000000000048947 */ /* 0x000fea0003800000 */
[----:B------:R3:W5:Y:S02]  /*0600*/  LD.E R46, desc[UR4][R148.64+0xbc] ;  /* 0x0000bc04942e7980 */ /* 0x000764000c101900 */
.L_x_5311:
[----:B------:R-:W-:Y:S05]  /*0610*/  BSYNC.RECONVERGENT B0 ;  /* 0x0000000000007941 */ /* 0x000fea0003800200 */
.L_x_5310:
[----:B-----5:R-:W-:Y:S02]  /*0620*/  IADD3 R46, PT, PT, R58, R46, RZ ;  /* 0x0000002e3a2e7210 */ /* 0x020fe40007ffe0ff */
.L_x_5309:
[----:B------:R-:W-:Y:S05]  /*0630*/  BSYNC.RECONVERGENT B1 ;  /* 0x0000000000017941 */ /* 0x000fea0003800200 */
.L_x_5307:
[----:B------:R-:W-:Y:S01]  /*0640*/  IMAD.SHL.U32 R60, R225, 0x40, RZ ;  /* 0x00000040e13c7824 */ /* 0x000fe200078e00ff */
[----:B------:R-:W-:Y:S01]  /*0650*/  MOV R2, R224 ;  /* 0x000000e000027202 */ /* 0x000fe20000000f00 */
[----:B------:R-:W-:-:S03]  /*0660*/  IMAD.MOV.U32 R3, RZ, RZ, 0x0 ;  /* 0x00000000ff037424 */ /* 0x000fc600078e00ff */
[----:B------:R-:W-:-:S13]  /*0670*/  ISETP.GT.AND P0, PT, R227, R60, PT ;  /* 0x0000003ce300720c */ /* 0x000fda0003f04270 */
[----:B-123--:R-:W-:Y:S05]  /*0680*/  @!P0 RET.REL.NODEC R2 `(_ZN5flash24flash_fwd_splitkv_kernelI23Flash_fwd_kernel_traitsILi32ELi64ELi256ELi4ELb0ELb0EN7cutlass10bfloat16_tE19Flash_kernel_traitsILi32ELi64ELi256ELi4ES3_EELb0ELb1ELb1ELb0ELb0ELb0ELb1ELb1EEEvNS_16Flash_fwd_paramsE) ;  /* 0xfffffff8025c8950 */ /* 0x00efea0003c3ffff */
        /* <DEDUP_REMOVED lines=76> */
[C---:B------:R-:W-:Y:S02]  /*0b50*/  LEA R6, P1, R2.reuse, R8, 0x2 ;  /* 0x0000000802067211 */ /* 0x040fe400078210ff */
[----:B------:R-:W-:Y:S02]  /*0b60*/  ISETP.NE.AND P4, PT, R5, RZ, PT ;  /* 0x000000ff0500720c */ /* 0x000fe40003f85270 */
[----:B------:R-:W-:Y:S01]  /*0b70*/  LEA.HI.X R7, R2, R9, R4, 0x2, P1 ;  /* 0x0000000902077211 */ /* 0x000fe200008f1404 */
[----:B------:R-:W-:Y:S01]  /*0b80*/  VIADD R2, R48, 0x20 ;  /* 0x0000002030027836 */ /* 0x000fe20000000000 */
        /* <DEDUP_REMOVED lines=8> */
[----:B------:R-:W-:Y:S02]  /*0c10*/  ISETP.GE.OR P5, PT, R0, R60, P5 ;  /* 0x0000003c0000720c */ /* 0x000fe40002fa6670 */
[----:B------:R-:W-:Y:S02]  /*0c20*/  LEA.HI.X.SX32 R3, R3, RZ, 0x1, P0 ;  /* 0x000000ff03037211 */ /* 0x000fe400000f0eff */
[----:B------:R-:W-:Y:S01]  /*0c30*/  LEA R8, P0, R48, R148, 0x2 ;  /* 0x0000009430087211 */ /* 0x000fe200078010ff */
        /* <DEDUP_REMOVED lines=12> */
[----:B---3--:R-:W-:Y:S05]  /*0d00*/  @P4 RET.REL.NODEC R2 `(_ZN5flash24flash_fwd_splitkv_kernelI23Flash_fwd_kernel_traitsILi32ELi64ELi256ELi4ELb0ELb0EN7cutlass10bfloat16_tE19Flash_kernel_traitsILi32ELi64ELi256ELi4ES3_EELb0ELb1ELb1ELb0ELb0ELb0ELb1ELb1EEEvNS_16Flash_fwd_paramsE) ;  /* 0xfffffff002bc4950 */ /* 0x008fea0003c3ffff */
[----:B------:R-:W-:Y:S02]  /*0d10*/  MOV R0, 0xff800000 ;  /* 0xff80000000007802 */ /* 0x000fe40000000f00 */
[----:B------:R-:W-:-:S03]  /*0d20*/  MOV R225, 0x0 ;  /* 0x0000000000e17802 */ /* 0x000fc60000000f00 */
[----:B------:R1:W-:Y:S02]  /*0d30*/  ST.E desc[UR4][R8.64+0xc0], R0 ;  /* 0x0000c00008007985 */ /* 0x0003e4000c101904 */
[----:B-1----:R-:W-:Y:S05]  /*0d40*/  RET.REL.NODEC R224 `(_ZN5flash24flash_fwd_splitkv_kernelI23Flash_fwd_kernel_traitsILi32ELi64ELi256ELi4ELb0ELb0EN7cutlass10bfloat16_tE19Flash_kernel_traitsILi32ELi64ELi256ELi4ES3_EELb0ELb1ELb1ELb0ELb0ELb0ELb1ELb1EEEvNS_16Flash_fwd_paramsE) ;  /* 0xfffffff0e0ac7950 */ /* 0x002fea0003c3ffff */
.L_x_5312:
        /* <DEDUP_REMOVED lines=105> */
.L_x_5314:
        /* <DEDUP_REMOVED lines=10> */
[----:B------:R-:W-:Y:S02]  /*1480*/  @!P2 SHF.R.S32.HI R5, RZ, 0x1f, R10 ;  /* 0x0000001fff05a819 */ /* 0x000fe4000001140a */
        /* <DEDUP_REMOVED lines=18> */
[-C--:B---3-5:R-:W-:Y:S02]  /*15b0*/  @!P2 IMAD R5, R13, R9.reuse, RZ ;  /* 0x000000090d05a224 */ /* 0x0a8fe400078e02ff */
[----:B------:R-:W-:Y:S02]  /*15c0*/  @!P2 IMAD.IADD R17, R17, 0x1, R2 ;  /* 0x000000011111a824 */ /* 0x000fe400078e0202 */
[----:B------:R-:W-:Y:S01]  /*15d0*/  @!P1 IMAD.IADD R4, R4, 0x1, -R3 ;  /* 0x0000000104049824 */ /* 0x000fe200078e0a03 */
[----:B------:R-:W-:Y:S01]  /*15e0*/  @!P2 SHF.R.S32.HI R2, RZ, 0x1f, R9 ;  /* 0x0000001fff02a819 */ /* 0x000fe20000011409 */
[----:B------:R-:W-:-:S03]  /*15f0*/  @!P2 IMAD.WIDE.U32 R16, R12, R9, R16 ;  /* 0x000000090c10a225 */ /* 0x000fc600078e0010 */
[----:B------:R-:W-:Y:S02]  /*1600*/  ISETP.GE.U32.AND P5, PT, R4, R3, PT ;  /* 0x000000030400720c */ /* 0x000fe40003fa6070 */
[----:B------:R-:W-:Y:S01]  /*1610*/  LOP3.LUT R3, R0, UR11, RZ, 0x3c, !PT ;  /* 0x0000000b00037c12 */ /* 0x000fe2000f8e3cff */
[----:B------:R-:W-:Y:S01]  /*1620*/  @!P2 IMAD R5, R12, R2, R5 ;  /* 0x000000020c05a224 */ /* 0x000fe200078e0205 */
[----:B------:R-:W-:Y:S01]  /*1630*/  ISETP.NE.AND P3, PT, R0, RZ, PT ;  /* 0x000000ff0000720c */ /* 0x000fe20003f65270 */
[-C--:B------:R-:W-:Y:S01]  /*1640*/  @P2 IMAD R2, R215, R6.reuse, RZ ;  /* 0x00000006d7022224 */ /* 0x080fe200078e02ff */
[----:B------:R-:W-:Y:S01]  /*1650*/  ISETP.GE.AND P0, PT, R3, RZ, PT ;  /* 0x000000ff0300720c */ /* 0x000fe20003f06270 */
[----:B------:R-:W-:Y:S01]  /*1660*/  @P2 IMAD.WIDE.U32 R12, R214, R6, RZ ;  /* 0x00000006d60c2225 */ /* 0x000fe200078e00ff */
[----:B------:R-:W-:Y:S02]  /*1670*/  @!P2 IADD3 R5, PT, PT, R17, R5, RZ ;  /* 0x000000051105a210 */ /* 0x000fe40007ffe0ff */
[----:B------:R-:W-:Y:S01]  /*1680*/  @!P2 MOV R6, R16 ;  /* 0x000000100006a202 */ /* 0x000fe20000000f00 */
[----:B------:R-:W-:Y:S01]  /*1690*/  @P2 IMAD.IADD R5, R13, 0x1, R2 ;  /* 0x000000010d052824 */ /* 0x000fe200078e0202 */
[----:B------:R-:W-:-:S02]  /*16a0*/  LEA R16, R33, 0xffffff00, 0x8 ;  /* 0xffffff0021107811 */ /* 0x000fc400078e40ff */
[----:B------:R-:W-:Y:S02]  /*16b0*/  @P2 MOV R6, R12 ;  /* 0x0000000c00062202 */ /* 0x000fe40000000f00 */
[----:B------:R-:W-:Y:S01]  /*16c0*/  @!P1 IADD3 R8, PT, PT, R8, 0x1, RZ ;  /* 0x0000000108089810 */ /* 0x000fe20007ffe0ff */
[----:B------:R-:W-:Y:S01]  /*16d0*/  @!P2 IMAD R3, R217, R10, RZ ;  /* 0x0000000ad903a224 */ /* 0x000fe200078e02ff */
[----:B------:R-:W-:Y:S01]  /*16e0*/  @!P2 SHF.R.S32.HI R2, RZ, 0x1f, R10 ;  /* 0x0000001fff02a819 */ /* 0x000fe2000001140a */
[----:B------:R-:W-:Y:S01]  /*16f0*/  IMAD R4, R215, R16, RZ ;  /* 0x00000010d7047224 */ /* 0x000fe200078e02ff */
[----:B------:R-:W-:Y:S01]  /*1700*/  SHF.R.S32.HI R13, RZ, 0x1f, R16 ;  /* 0x0000001fff0d7819 */ /* 0x000fe20000011410 */
[----:B------:R-:W-:Y:S01]  /*1710*/  IMAD.MOV.U32 R22, RZ, RZ, R6 ;  /* 0x000000ffff167224 */ /* 0x000fe200078e0006 */
[----:B------:R-:W-:Y:S02]  /*1720*/  MOV R23, R5 ;  /* 0x0000000500177202 */ /* 0x000fe40000000f00 */
[----:B------:R-:W-:Y:S01]  /*1730*/  @P5 IADD3 R8, PT, PT, R8, 0x1, RZ ;  /* 0x0000000108085810 */ /* 0x000fe20007ffe0ff */
[----:B------:R-:W-:-:S02]  /*1740*/  @!P2 IMAD R2, R2, R216, R3 ;  /* 0x000000d80202a224 */ /* 0x000fc400078e0203 */
[----:B------:R-:W-:Y:S01]  /*1750*/  @!P2 IMAD.WIDE.U32 R24, R216, R10, RZ ;  /* 0x0000000ad818a225 */ /* 0x000fe200078e00ff */
[----:B------:R-:W-:Y:S02]  /*1760*/  @!P0 IADD3 R8, PT, PT, -R8, RZ, RZ ;  /* 0x000000ff08088210 */ /* 0x000fe40007ffe1ff */
[----:B------:R-:W-:Y:S01]  /*1770*/  @!P3 LOP3.LUT R8, RZ, R0, RZ, 0x33, !PT ;  /* 0x00000000ff08b212 */ /* 0x000fe200078e33ff */
[----:B------:R-:W-:Y:S02]  /*1780*/  IMAD R4, R13, R214, R4 ;  /* 0x000000d60d047224 */ /* 0x000fe400078e0204 */
[----:B------:R-:W-:Y:S01]  /*1790*/  IMAD.WIDE.U32 R22, R214, R16, R22 ;  /* 0x00000010d6167225 */ /* 0x000fe200078e0016 */
[----:B------:R-:W-:-:S03]  /*17a0*/  SHF.R.S32.HI R5, RZ, 0x1f, R8 ;  /* 0x0000001fff057819 */ /* 0x000fc60000011408 */
[----:B------:R-:W-:Y:S01]  /*17b0*/  @!P2 IMAD.IADD R25, R25, 0x1, R2 ;  /* 0x000000011919a824 */ /* 0x000fe200078e0202 */
[----:B------:R-:W-:Y:S01]  /*17c0*/  @!P2 SHF.R.S32.HI R2, RZ, 0x1f, R9 ;  /* 0x0000001fff02a819 */ /* 0x000fe20000011409 */
[----:B------:R-:W-:Y:S01]  /*17d0*/  IMAD.IADD R23, R23, 0x1, R4 ;  /* 0x0000000117177824 */ /* 0x000fe200078e0204 */
[----:B------:R-:W-:Y:S01]  /*17e0*/  @P2 IADD3 R10, PT, PT, R10, R11, RZ ;  /* 0x0000000b0a0a2210 */ /* 0x000fe20007ffe0ff */
[----:B----4-:R-:W-:Y:S02]  /*17f0*/  @!P2 IMAD R3, R19, R9, RZ ;  /* 0x000000091303a224 */ /* 0x010fe400078e02ff */
[----:B------:R-:W-:Y:S02]  /*1800*/  IMAD R4, R15, R8, RZ ;  /* 0x000000080f047224 */ /* 0x000fe400078e02ff */
[----:B------:R-:W-:Y:S02]  /*1810*/  @!P2 IMAD R2, R18, R2, R3 ;  /* 0x000000021202a224 */ /* 0x000fe400078e0203 */
[----:B------:R-:W-:-:S02]  /*1820*/  IMAD R5, R14, R5, R4 ;  /* 0x000000050e057224 */ /* 0x000fc400078e0204 */
[----:B------:R-:W-:-:S04]  /*1830*/  @!P2 IMAD.WIDE.U32 R18, R18, R9, R24 ;  /* 0x000000091212a225 */ /* 0x000fc800078e0018 */
[----:B------:R-:W-:Y:S02]  /*1840*/  @P2 IMAD R4, R217, R10, RZ ;  /* 0x0000000ad9042224 */ /* 0x000fe400078e02ff */
[----:B------:R-:W-:-:S04]  /*1850*/  IMAD.WIDE.U32 R8, R14, R8, R22 ;  /* 0x000000080e087225 */ /* 0x000fc800078e0016 */
[----:B------:R-:W-:Y:S01]  /*1860*/  @P2 IMAD.WIDE.U32 R10, R216, R10, RZ ;  /* 0x0000000ad80a2225 */ /* 0x000fe200078e00ff */
[----:B------:R-:W-:Y:S02]  /*1870*/  @!P2 IADD3 R17, PT, PT, R19, R2, RZ ;  /* 0x000000021311a210 */ /* 0x000fe40007ffe0ff */
[----:B------:R-:W-:Y:S01]  /*1880*/  MOV R3, R8 ;  /* 0x0000000800037202 */ /* 0x000fe20000000f00 */
[----:B------:R-:W-:Y:S01]  /*1890*/  IMAD.IADD R2, R9, 0x1, R5 ;  /* 0x0000000109027824 */ /* 0x000fe200078e0205 */
[----:B------:R-:W-:Y:S02]  /*18a0*/  @P2 IADD3 R17, PT, PT, R11, R4, RZ ;  /* 0x000000040b112210 */ /* 0x000fe40007ffe0ff */
[----:B------:R-:W-:Y:S02]  /*18b0*/  @P2 MOV R18, R10 ;  /* 0x0000000a00122202 */ /* 0x000fe40000000f00 */
.L_x_5315:
[----:B------:R-:W-:Y:S05]  /*18c0*/  BSYNC.RECONVERGENT B0 ;  /* 0x0000000000007941 */ /* 0x000fea0003800200 */
.L_x_5313:
        /* <DEDUP_REMOVED lines=11> */
[----:B-1----:R-:W1:Y:S01]  /*1980*/  MUFU.RCP R12, R12 ;  /* 0x0000000c000c7308 */ /* 0x002e620000001000 */
[----:B------:R-:W-:Y:S01]  /*1990*/  IMAD.MOV.U32 R10, RZ, RZ, RZ ;  /* 0x000000ffff0a7224 */ /* 0x000fe200078e00ff */
[----:B------:R-:W-:-:S05]  /*19a0*/  MOV R30, RZ ;  /* 0x000000ff001e7202 */ /* 0x000fca0000000f00 */
[----:B------:R1:W5:Y:S02]  /*19b0*/  @P4 LD.E R10, desc[UR4][R20.64] ;  /* 0x00000004140a4980 */ /* 0x000364000c101900 */
[----:B-1----:R-:W-:-:S04]  /*19c0*/  VIADD R12, R12, 0xffffffe ;  /* 0x0ffffffe0c0c7836 */ /* 0x002fc80000000000 */
[----:B------:R-:W1:Y:S01]  /*19d0*/  F2I.FTZ.U32.TRUNC.NTZ R31, R12 ;  /* 0x0000000c001f7305 */ /* 0x000e62000021f000 */
        /* <DEDUP_REMOVED lines=11> */
[----:B------:R-:W-:Y:S01]  /*1a90*/  @!P2 IMAD.IADD R19, R19, 0x1, -R6 ;  /* 0x000000011313a824 */ /* 0x000fe200078e0a06 */
[----:B------:R-:W-:-:S04]  /*1aa0*/  IADD3 R30, P1, PT, R12, R18, RZ ;  /* 0x000000120c1e7210 */ /* 0x000fc80007f3e0ff */
[----:B------:R-:W-:Y:S01]  /*1ab0*/  ISETP.GE.U32.AND P3, PT, R19, R6, PT ;  /* 0x000000061300720c */ /* 0x000fe20003f66070 */
[-C--:B-----5:R-:W-:Y:S01]  /*1ac0*/  IMAD R18, R13, R216.reuse, RZ ;  /* 0x000000d80d127224 */ /* 0x0a0fe200078e02ff */
[----:B------:R-:W-:Y:S01]  /*1ad0*/  IADD3.X R31, PT, PT, RZ, R17, RZ, P1, !PT ;  /* 0x00000011ff1f7210 */ /* 0x000fe20000ffe4ff */
[----:B------:R-:W-:Y:S01]  /*1ae0*/  @!P2 VIADD R20, R20, 0x1 ;  /* 0x000000011414a836 */ /* 0x000fe20000000000 */
[----:B------:R-:W-:Y:S01]  /*1af0*/  LOP3.LUT R6, R0, UR11, RZ, 0x3c, !PT ;  /* 0x0000000b00067c12 */ /* 0x000fe2000f8e3cff */
[----:B------:R-:W-:Y:S01]  /*1b00*/  IMAD R18, R16, R217, R18 ;  /* 0x000000d910127224 */ /* 0x000fe200078e0212 */
[----:B------:R-:W-:Y:S01]  /*1b10*/  ISETP.NE.AND P2, PT, R0, RZ, PT ;  /* 0x000000ff0000720c */ /* 0x000fe20003f45270 */
[----:B------:R-:W-:Y:S01]  /*1b20*/  IMAD.WIDE.U32 R30, R16, R216, R30 ;  /* 0x000000d8101e7225 */ /* 0x000fe200078e001e */
[----:B------:R-:W-:-:S05]  /*1b30*/  ISETP.GE.AND P1, PT, R6, RZ, PT ;  /* 0x000000ff0600720c */ /* 0x000fca0003f26270 */
[----:B------:R-:W-:Y:S02]  /*1b40*/  @P3 VIADD R20, R20, 0x1 ;  /* 0x0000000114143836 */ /* 0x000fe40000000000 */
[----:B------:R-:W-:-:S03]  /*1b50*/  IMAD.IADD R31, R31, 0x1, R18 ;  /* 0x000000011f1f7824 */ /* 0x000fc600078e0212 */
[----:B------:R-:W-:-:S05]  /*1b60*/  MOV R6, R20 ;  /* 0x0000001400067202 */ /* 0x000fca0000000f00 */
[----:B------:R-:W-:Y:S01]  /*1b70*/  @!P1 IMAD.MOV R6, RZ, RZ, -R6 ;  /* 0x000000ffff069224 */ /* 0x000fe200078e0a06 */
[----:B------:R-:W-:-:S04]  /*1b80*/  @!P2 LOP3.LUT R6, RZ, R0, RZ, 0x33, !PT ;  /* 0x00000000ff06a212 */ /* 0x000fc800078e33ff */
[----:B------:R-:W-:Y:S01]  /*1b90*/  SHF.R.S32.HI R0, RZ, 0x1f, R6 ;  /* 0x0000001fff007819 */ /* 0x000fe20000011406 */
[----:B------:R-:W-:Y:S01]  /*1ba0*/  IMAD.WIDE.U32 R30, R6, R26, R30 ;  /* 0x0000001a061e7225 */ /* 0x000fe200078e001e */
[----:B------:R-:W1:Y:S01]  /*1bb0*/  S2R R49, SR_CgaCtaId ;  /* 0x0000000000317919 */ /* 0x000e620000008800 */
[----:B------:R-:W-:Y:S02]  /*1bc0*/  MOV R108, UR11 ;  /* 0x0000000b006c7c02 */ /* 0x000fe40008000f00 */
[----:B------:R-:W-:Y:S02]  /*1bd0*/  SHF.R.U32.HI R106, RZ, 0x2, R48 ;  /* 0x00000002ff6a7819 */ /* 0x000fe40000011630 */
[----:B------:R-:W-:-:S03]  /*1be0*/  SHF.R.S32.HI R109, RZ, 0x1f, R108 ;  /* 0x0000001fff6d7819 */ /* 0x000fc6000001146c */
[----:B------:R-:W-:Y:S02]  /*1bf0*/  IMAD R222, R217, R106, RZ ;  /* 0x0000006ad9de7224 */ /* 0x000fe400078e02ff */
[----:B------:R-:W-:Y:S01]  /*1c00*/  IMAD.MOV.U32 R107, RZ, RZ, RZ ;  /* 0x000000ffff6b7224 */ /* 0x000fe200078e00ff */
[----:B------:R-:W-:Y:S01]  /*1c10*/  LOP3.LUT R229, R229, R228, RZ, 0x3c, !PT ;  /* 0x000000e4e5e57212 */ /* 0x000fe200078e3cff */
[----:B------:R-:W-:Y:S01]  /*1c20*/  IMAD R219, R215, R106, RZ ;  /* 0x0000006ad7db7224 */ /* 0x000fe200078e02ff */
[----:B------:R-:W-:Y:S01]  /*1c30*/  SHF.L.U32 R47, R48, 0x2, RZ ;  /* 0x00000002302f7819 */ /* 0x000fe200000006ff */
[----:B------:R-:W-:Y:S01]  /*1c40*/  IMAD.SHL.U32 R44, R33, 0x100, RZ ;  /* 0x00000100212c7824 */ /* 0x000fe200078e00ff */
[----:B------:R-:W-:Y:S01]  /*1c50*/  LOP3.LUT R228, R229, R228, RZ, 0x3c, !PT ;  /* 0x000000e4e5e47212 */ /* 0x000fe200078e3cff */
[C---:B------:R-:W-:Y:S01]  /*1c60*/  IMAD.SHL.U32 R50, R216.reuse, 0x20, RZ ;  /* 0x00000020d8327824 */ /* 0x040fe200078e00ff */
[----:B------:R-:W-:Y:S01]  /*1c70*/  SHF.L.U64.HI R51, R216, 0x5, R217 ;  /* 0x00000005d8337819 */ /* 0x000fe200000102d9 */
[C---:B------:R-:W-:Y:S01]  /*1c80*/  IMAD.SHL.U32 R52, R214.reuse, 0x20, RZ ;  /* 0x00000020d6347824 */ /* 0x040fe200078e00ff */
[----:B------:R-:W-:-:S02]  /*1c90*/  SHF.L.U64.HI R53, R214, 0x5, R215 ;  /* 0x00000005d6357819 */ /* 0x000fc400000102d7 */
[----:B------:R-:W-:Y:S02]  /*1ca0*/  IADD3 R55, PT, PT, R44, -0x100, RZ ;  /* 0xffffff002c377810 */ /* 0x000fe40007ffe0ff */
[----:B------:R-:W-:Y:S02]  /*1cb0*/  LOP3.LUT R59, R47, 0xc, RZ, 0xc0, !PT ;  /* 0x0000000c2f3b7812 */ /* 0x000fe400078ec0ff */
[----:B------:R-:W-:Y:S01]  /*1cc0*/  LOP3.LUT R229, R229, R228, RZ, 0x3c, !PT ;  /* 0x000000e4e5e57212 */ /* 0x000fe200078e3cff */
[----:B--2---:R-:W-:-:S04]  /*1cd0*/  @P0 IMAD.WIDE.U32 R20, R22, R7, RZ ;  /* 0x0000000716140225 */ /* 0x004fc800078e00ff */
[----:B------:R-:W-:Y:S02]  /*1ce0*/  @P0 IMAD R17, R23, R7, RZ ;  /* 0x0000000717110224 */ /* 0x000fe400078e02ff */
[----:B---3--:R-:W-:-:S04]  /*1cf0*/  @!P0 IMAD.WIDE.U32 R18, R28, UR13, RZ ;  /* 0x0000000d1c128c25 */ /* 0x008fc8000f8e00ff */
[----:B------:R-:W-:Y:S02]  /*1d00*/  @!P0 IMAD R28, R29, UR13, RZ ;  /* 0x0000000d1d1c8c24 */ /* 0x000fe4000f8e02ff */
[----:B------:R-:W-:Y:S02]  /*1d10*/  @!P0 IMAD.MOV.U32 R16, RZ, RZ, R18 ;  /* 0x000000ffff108224 */ /* 0x000fe400078e0012 */
[----:B------:R-:W-:Y:S02]  /*1d20*/  @P0 IMAD.MOV.U32 R16, RZ, RZ, R20 ;  /* 0x000000ffff100224 */ /* 0x000fe400078e0014 */
[----:B------:R-:W-:Y:S02]  /*1d30*/  @!P0 IMAD.IADD R7, R19, 0x1, R28 ;  /* 0x0000000113078824 */ /* 0x000fe400078e021c */
[----:B------:R-:W-:Y:S01]  /*1d40*/  @P0 IMAD.IADD R7, R21, 0x1, R17 ;  /* 0x0000000115070824 */ /* 0x000fe200078e0211 */
[----:B------:R-:W-:Y:S01]  /*1d50*/  IADD3 R20, P1, PT, R12, R16, RZ ;  /* 0x000000100c147210 */ /* 0x000fe20007f3e0ff */
[----:B------:R-:W-:Y:S01]  /*1d60*/  IMAD R16, R27, R6, RZ ;  /* 0x000000061b107224 */ /* 0x000fe200078e02ff */
[----:B------:R-:W-:-:S02]  /*1d70*/  LOP3.LUT R18, R45, 0xc0, RZ, 0xc0, !PT ;  /* 0x000000c02d127812 */ /* 0x000fc400078ec0ff */
[----:B------:R-:W-:Y:S01]  /*1d80*/  IADD3.X R21, PT, PT, RZ, R7, RZ, P1, !PT ;  /* 0x00000007ff157210 */ /* 0x000fe20000ffe4ff */
[----:B------:R-:W-:Y:S01]  /*1d90*/  IMAD R16, R0, R26, R16 ;  /* 0x0000001a00107224 */ /* 0x000fe200078e0210 */
[----:B------:R-:W-:Y:S01]  /*1da0*/  LOP3.LUT R18, R18, 0x18, R48, 0xf8, !PT ;  /* 0x0000001812127812 */ /* 0x000fe200078ef830 */
[----:B------:R-:W-:-:S03]  /*1db0*/  IMAD.WIDE.U32 R20, R24, UR11, R20 ;  /* 0x0000000b18147c25 */ /* 0x000fc6000f8e0014 */
[--C-:B------:R-:W-:Y:S01]  /*1dc0*/  LOP3.LUT R18, R18, 0x18, R45.reuse, 0x78, !PT ;  /* 0x0000001812127812 */ /* 0x100fe200078e782d */
[----:B------:R-:W-:Y:S02]  /*1dd0*/  IMAD.IADD R19, R31, 0x1, R16 ;  /* 0x000000011f137824 */ /* 0x000fe400078e0210 */
[----:B------:R-:W-:Y:S01]  /*1de0*/  IMAD.MOV.U32 R16, RZ, RZ, R20 ;  /* 0x000000ffff107224 */ /* 0x000fe200078e0014 */
[----:B------:R-:W-:Y:S01]  /*1df0*/  IADD3 R20, P0, PT, R12, R3, RZ ;  /* 0x000000030c147210 */ /* 0x000fe20007f1e0ff */
[----:B------:R-:W-:Y:S01]  /*1e00*/  IMAD R17, R25, UR11, RZ ;  /* 0x0000000b19117c24 */ /* 0x000fe2000f8e02ff */
[----:B------:R-:W-:Y:S02]  /*1e10*/  LOP3.LUT R45, R18, 0x1f20, R45, 0xf8, !PT ;  /* 0x00001f20122d7812 */ /* 0x000fe400078ef82d */
[----:B------:R-:W-:Y:S02]  /*1e20*/  SHF.R.S32.HI R3, RZ, 0x1f, R58 ;  /* 0x0000001fff037819 */ /* 0x000fe4000001143a */
[----:B------:R-:W-:Y:S01]  /*1e30*/  MOV R18, R30 ;  /* 0x0000001e00127202 */ /* 0x000fe20000000f00 */
[----:B------:R-:W-:Y:S01]  /*1e40*/  IMAD R17, R24, R109, R17 ;  /* 0x0000006d18117224 */ /* 0x000fe200078e0211 */
[----:B------:R-:W-:-:S03]  /*1e50*/  LEA.HI R3, R3, R58, RZ, 0x8 ;  /* 0x0000003a03037211 */ /* 0x000fc600078f40ff */
[----:B------:R-:W-:Y:S01]  /*1e60*/  IMAD.WIDE.U32 R18, R106, R216, R18 ;  /* 0x000000d86a127225 */ /* 0x000fe200078e0012 */
[----:B------:R-:W-:-:S03]  /*1e70*/  SHF.R.S32.HI R3, RZ, 0x8, R3 ;  /* 0x00000008ff037819 */ /* 0x000fc60000011403 */
[----:B------:R-:W-:Y:S01]  /*1e80*/  IMAD.IADD R17, R21, 0x1, R17 ;  /* 0x0000000115117824 */ /* 0x000fe200078e0211 */
[----:B------:R-:W-:Y:S01]  /*1e90*/  IADD3.X R21, PT, PT, RZ, R2, RZ, P0, !PT ;  /* 0x00000002ff157210 */ /* 0x000fe200007fe4ff */
[----:B------:R-:W-:Y:S01]  /*1ea0*/  IMAD.IADD R222, R19, 0x1, R222 ;  /* 0x0000000113de7824 */ /* 0x000fe200078e02de */
[----:B----4-:R-:W-:Y:S02]  /*1eb0*/  LEA R223, P0, R18, R8, 0x1 ;  /* 0x0000000812df7211 */ /* 0x010fe400078008ff */
[----:B------:R-:W-:Y:S01]  /*1ec0*/  VIMNMX R54, PT, PT, R218, R3, !PT ;  /* 0x00000003da367248 */ /* 0x000fe20007fe0100 */
[----:B------:R-:W-:Y:S01]  /*1ed0*/  IMAD.WIDE.U32 R24, R225, 0x40, R106 ;  /* 0x00000040e1187825 */ /* 0x000fe200078e006a */
[----:B------:R-:W-:Y:S02]  /*1ee0*/  LEA.HI.X R222, R18, R9, R222, 0x1, P0 ;  /* 0x0000000912de7211 */ /* 0x000fe400000f0cde */
[----:B------:R-:W-:Y:S01]  /*1ef0*/  ISETP.GT.AND P0, PT, R33, R54, PT ;  /* 0x000000362100720c */ /* 0x000fe20003f04270 */
[----:B------:R-:W-:Y:S01]  /*1f00*/  IMAD R2, R25, R22, RZ ;  /* 0x0000001619027224 */ /* 0x000fe200078e02ff */
[----:B------:R-:W-:Y:S01]  /*1f10*/  MOV R7, 0x400 ;  /* 0x0000040000077802 */ /* 0x000fe20000000f00 */
[----:B------:R-:W-:-:S04]  /*1f20*/  IMAD.WIDE.U32 R20, R106, R214, R20 ;  /* 0x000000d66a147225 */ /* 0x000fc800078e0014 */
[C---:B------:R-:W-:Y:S02]  /*1f30*/  IMAD R2, R24.reuse, R23, R2 ;  /* 0x0000001718027224 */ /* 0x040fe400078e0202 */
[----:B------:R-:W-:Y:S01]  /*1f40*/  IMAD.WIDE.U32 R16, R24, R22, R16 ;  /* 0x0000001618107225 */ /* 0x000fe200078e0010 */
[----:B-1----:R-:W-:Y:S02]  /*1f50*/  LEA R49, R49, R7, 0x18 ;  /* 0x0000000731317211 */ /* 0x002fe400078ec0ff */
[----:B------:R-:W-:Y:S01]  /*1f60*/  LEA R220, P1, R20, R14, 0x1 ;  /* 0x0000000e14dc7211 */ /* 0x000fe200078208ff */
[----:B------:R-:W-:Y:S01]  /*1f70*/  IMAD.IADD R219, R21, 0x1, R219 ;  /* 0x0000000115db7824 */ /* 0x000fe200078e02db */
[----:B------:R-:W-:Y:S02]  /*1f80*/  IADD3 R2, PT, PT, R17, R2, RZ ;  /* 0x0000000211027210 */ /* 0x000fe40007ffe0ff */
[----:B------:R-:W-:Y:S01]  /*1f90*/  LEA R110, P2, R16, R4, 0x1 ;  /* 0x00000004106e7211 */ /* 0x000fe200078408ff */
[C---:B------:R-:W-:Y:S01]  /*1fa0*/  IMAD.SHL.U32 R56, R22.reuse, 0x20, RZ ;  /* 0x0000002016387824 */ /* 0x040fe200078e00ff */
[----:B------:R-:W-:Y:S01]  /*1fb0*/  SHF.L.U64.HI R57, R22, 0x5, R23 ;  /* 0x0000000516397819 */ /* 0x000fe20000010217 */
[----:B------:R-:W-:Y:S01]  /*1fc0*/  IMAD R45, R45, 0x2, R49 ;  /* 0x000000022d2d7824 */ /* 0x000fe200078e0231 */
        /* <DEDUP_REMOVED lines=14> */
[----:B------:R-:W-:Y:S01]  /*20b0*/  MOV R13, RZ ;  /* 0x000000ff000d7202 */ /* 0x000fe20000000f00 */
[C---:B------:R-:W-:Y:S01]  /*20c0*/  VIADD R103, R106.reuse, 0x20 ;  /* 0x000000206a677836 */ /* 0x040fe20000000000 */
[----:B------:R-:W-:Y:S01]  /*20d0*/  IADD3 R10, PT, PT, R55, R10, RZ ;  /* 0x0000000a370a7210 */ /* 0x000fe20007ffe0ff */
[C---:B------:R-:W-:Y:S01]  /*20e0*/  VIADD R101, R106.reuse, 0x60 ;  /* 0x000000606a657836 */ /* 0x040fe20000000000 */
[----:B------:R-:W-:Y:S01]  /*20f0*/  SHF.R.S32.HI R11, RZ, 0x1, R11 ;  /* 0x00000001ff0b7819 */ /* 0x000fe2000001140b */
[C---:B------:R-:W-:Y:S01]  /*2100*/  VIADD R99, R106.reuse, 0xa0 ;  /* 0x000000a06a637836 */ /* 0x040fe20000000000 */
[C---:B------:R-:W-:Y:S01]  /*2110*/  IADD3 R102, PT, PT, R106.reuse, 0x40, RZ ;  /* 0x000000406a667810 */ /* 0x040fe20007ffe0ff */
[----:B------:R-:W-:Y:S01]  /*2120*/  VIADD R97, R106, 0xe0 ;  /* 0x000000e06a617836 */ /* 0x000fe20000000000 */
[C---:B------:R-:W-:Y:S01]  /*2130*/  SHF.L.U32 R104, R11.reuse, 0x5, RZ ;  /* 0x000000050b687819 */ /* 0x040fe200000006ff */
[----:B------:R-:W-:Y:S01]  /*2140*/  IMAD R73, R10, R11, RZ ;  /* 0x0000000b0a497224 */ /* 0x000fe200078e02ff */
[C---:B------:R-:W-:Y:S01]  /*2150*/  SHF.L.U32 R91, R11.reuse, 0x7, RZ ;  /* 0x000000070b5b7819 */ /* 0x040fe200000006ff */
[C---:B------:R-:W-:Y:S01]  /*2160*/  IMAD R96, R11.reuse, 0x60, RZ ;  /* 0x000000600b607824 */ /* 0x040fe200078e02ff */
[C---:B------:R-:W-:Y:S01]  /*2170*/  IADD3 R100, PT, PT, R106.reuse, 0x80, RZ ;  /* 0x000000806a647810 */ /* 0x040fe20007ffe0ff */
[C---:B------:R-:W-:Y:S01]  /*2180*/  IMAD R95, R11.reuse, 0xa0, RZ ;  /* 0x000000a00b5f7824 */ /* 0x040fe200078e02ff */
[----:B------:R-:W-:Y:S01]  /*2190*/  SHF.R.S32.HI R72, RZ, 0x1f, R73 ;  /* 0x0000001fff487819 */ /* 0x000fe20000011449 */
[C---:B------:R-:W-:Y:S01]  /*21a0*/  IMAD R94, R11.reuse, 0xc0, RZ ;  /* 0x000000c00b5e7824 */ /* 0x040fe200078e02ff */
[----:B------:R-:W-:Y:S01]  /*21b0*/  IADD3 R98, PT, PT, R106, 0xc0, RZ ;  /* 0x000000c06a627810 */ /* 0x000fe20007ffe0ff */
[C---:B------:R-:W-:Y:S01]  /*21c0*/  IMAD R93, R11.reuse, 0xe0, RZ ;  /* 0x000000e00b5d7824 */ /* 0x040fe200078e02ff */
[----:B------:R-:W-:Y:S01]  /*21d0*/  MOV R88, R55 ;  /* 0x0000003700587202 */ /* 0x000fe20000000f00 */
[----:B------:R-:W-:Y:S01]  /*21e0*/  IMAD.SHL.U32 R92, R11, 0x40, RZ ;  /* 0x000000400b5c7824 */ /* 0x000fe200078e00ff */
        /* <DEDUP_REMOVED lines=14> */
[----:B--2---:R-:W-:Y:S02]  /*22d0*/  IMAD R7, R25, UR13, RZ ;  /* 0x0000000d19077c24 */ /* 0x004fe4000f8e02ff */
[----:B------:R-:W-:-:S04]  /*22e0*/  IMAD.WIDE.U32 R24, R24, UR13, R12 ;  /* 0x0000000d18187c25 */ /* 0x000fc8000f8e000c */
[----:B---3--:R-:W-:Y:S01]  /*22f0*/  IMAD.WIDE.U32 R22, R8, UR13, R12 ;  /* 0x0000000d08167c25 */ /* 0x008fe2000f8e000c */
[----:B------:R-:W-:Y:S02]  /*2300*/  IADD3 R25, PT, PT, R25, R7, RZ ;  /* 0x0000000719197210 */ /* 0x000fe40007ffe0ff */
[----:B----4-:R-:W-:Y:S01]  /*2310*/  SHF.L.U64.HI R61, R112, 0x6, R113 ;  /* 0x00000006703d7819 */ /* 0x010fe20000010271 */
[----:B------:R-:W-:Y:S01]  /*2320*/  IMAD R7, R9, UR13, RZ ;  /* 0x0000000d09077c24 */ /* 0x000fe2000f8e02ff */
[----:B------:R-:W-:Y:S01]  /*2330*/  SHF.R.S32.HI R9, RZ, 0x1f, R55 ;  /* 0x0000001fff097819 */ /* 0x000fe20000011437 */
[-C--:B------:R-:W-:Y:S01]  /*2340*/  IMAD R8, R113, R55.reuse, RZ ;  /* 0x0000003771087224 */ /* 0x080fe200078e02ff */
[C---:B-----5:R-:W-:Y:S01]  /*2350*/  SHF.L.U64.HI R64, R114.reuse, 0x6, R115 ;  /* 0x0000000672407819 */ /* 0x060fe20000010273 */
[----:B------:R-:W-:Y:S01]  /*2360*/  IMAD.IADD R23, R23, 0x1, R7 ;  /* 0x0000000117177824 */ /* 0x000fe200078e0207 */
[C---:B------:R-:W-:Y:S01]  /*2370*/  SHF.L.U32 R65, R114.reuse, 0x6, RZ ;  /* 0x0000000672417819 */ /* 0x040fe200000006ff */
[----:B------:R-:W-:Y:S01]  /*2380*/  IMAD R7, R115, R55, RZ ;  /* 0x0000003773077224 */ /* 0x000fe200078e02ff */
[--C-:B------:R-:W-:Y:S01]  /*2390*/  SHF.L.U64.HI R66, R114, 0x7, R115.reuse ;  /* 0x0000000772427819 */ /* 0x100fe20000010273 */
[----:B------:R-:W-:Y:S01]  /*23a0*/  IMAD R8, R112, R9, R8 ;  /* 0x0000000970087224 */ /* 0x000fe200078e0208 */
[C---:B------:R-:W-:Y:S01]  /*23b0*/  SHF.L.U64.HI R78, R114.reuse, 0x5, R115 ;  /* 0x00000005724e7819 */ /* 0x040fe20000010273 */
[----:B------:R-:W-:Y:S01]  /*23c0*/  IMAD.WIDE.U32 R24, R55, R112, R24 ;  /* 0x0000007037187225 */ /* 0x000fe200078e0018 */
[----:B------:R-:W-:-:S03]  /*23d0*/  SHF.L.U32 R79, R114, 0x5, RZ ;  /* 0x00000005724f7819 */ /* 0x000fc600000006ff */
[----:B------:R-:W-:Y:S01]  /*23e0*/  IMAD R7, R114, R9, R7 ;  /* 0x0000000972077224 */ /* 0x000fe200078e0207 */
[----:B------:R-:W-:Y:S01]  /*23f0*/  IADD3 R25, PT, PT, R25, R8, RZ ;  /* 0x0000000819197210 */ /* 0x000fe20007ffe0ff */
[----:B------:R-:W-:-:S04]  /*2400*/  IMAD.WIDE.U32 R22, R55, R114, R22 ;  /* 0x0000007237167225 */ /* 0x000fc800078e0016 */
[-C--:B------:R-:W-:Y:S02]  /*2410*/  IMAD R9, R21, R6.reuse, RZ ;  /* 0x0000000615097224 */ /* 0x080fe400078e02ff */
[----:B------:R-:W-:Y:S02]  /*2420*/  IMAD R8, R15, R6, RZ ;  /* 0x000000060f087224 */ /* 0x000fe400078e02ff */
[----:B------:R-:W-:Y:S02]  /*2430*/  IMAD.IADD R23, R23, 0x1, R7 ;  /* 0x0000000117177824 */ /* 0x000fe400078e0207 */
[-C--:B------:R-:W-:Y:S01]  /*2440*/  IMAD R7, R20, R0.reuse, R9 ;  /* 0x0000000014077224 */ /* 0x080fe200078e0209 */
[----:B------:R-:W-:Y:S01]  /*2450*/  SHF.R.S32.HI R9, RZ, 0x1f, R58 ;  /* 0x0000001fff097819 */ /* 0x000fe2000001143a */
[----:B------:R-:W-:Y:S02]  /*2460*/  IMAD R0, R14, R0, R8 ;  /* 0x000000000e007224 */ /* 0x000fe400078e0208 */
[----:B------:R-:W-:-:S04]  /*2470*/  IMAD.WIDE.U32 R20, R6, R20, R24 ;  /* 0x0000001406147225 */ /* 0x000fc800078e0018 */
[----:B------:R-:W-:Y:S01]  /*2480*/  IMAD.WIDE.U32 R14, R6, R14, R22 ;  /* 0x0000000e060e7225 */ /* 0x000fe200078e0016 */
[----:B------:R-:W-:-:S03]  /*2490*/  IADD3 R6, P0, PT, -R58, R106, RZ ;  /* 0x0000006a3a067210 */ /* 0x000fc60007f1e1ff */
[----:B------:R-:W-:Y:S01]  /*24a0*/  IMAD.IADD R23, R21, 0x1, R7 ;  /* 0x0000000115177824 */ /* 0x000fe200078e0207 */
[----:B------:R-:W-:Y:S01]  /*24b0*/  IADD3 R21, PT, PT, R15, R0, RZ ;  /* 0x000000000f157210 */ /* 0x000fe20007ffe0ff */
[----:B------:R-:W-:Y:S01]  /*24c0*/  IMAD R0, R106, R11, R59 ;  /* 0x0000000b6a007224 */ /* 0x000fe200078e023b */
[----:B------:R-:W-:Y:S01]  /*24d0*/  IADD3.X R9, PT, PT, RZ, ~R9, RZ, P0, !PT ;  /* 0x80000009ff097210 */ /* 0x000fe200007fe4ff */
[----:B------:R-:W-:Y:S02]  /*24e0*/  IMAD.MOV.U32 R22, RZ, RZ, R20 ;  /* 0x000000ffff167224 */ /* 0x000fe400078e0014 */
[----:B------:R-:W-:Y:S01]  /*24f0*/  IMAD.MOV.U32 R20, RZ, RZ, R14 ;  /* 0x000000ffff147224 */ /* 0x000fe200078e000e */
[----:B------:R-:W-:Y:S01]  /*2500*/  IADD3 R14, P0, PT, R73, R0, RZ ;  /* 0x00000000490e7210 */ /* 0x000fe20007f1e0ff */
[----:B------:R-:W-:Y:S01]  /*2510*/  IMAD R68, R9, R112, RZ ;  /* 0x0000007009447224 */ /* 0x000fe200078e02ff */
[----:B------:R-:W-:Y:S01]  /*2520*/  IADD3 R7, PT, PT, R59, R0, RZ ;  /* 0x000000003b077210 */ /* 0x000fe20007ffe0ff */
[----:B------:R-:W-:Y:S01]  /*2530*/  IMAD R9, R9, R114, RZ ;  /* 0x0000007209097224 */ /* 0x000fe200078e02ff */
[----:B------:R-:W-:Y:S01]  /*2540*/  LEA.HI.X.SX32 R0, R0, R72, 0x1, P0 ;  /* 0x0000004800007211 */ /* 0x000fe200000f0eff */
[-C--:B------:R-:W-:Y:S01]  /*2550*/  IMAD R68, R113, R6.reuse, R68 ;  /* 0x0000000671447224 */ /* 0x080fe200078e0244 */
[----:B------:R-:W-:Y:S01]  /*2560*/  IADD3 R73, P0, PT, R73, R7, RZ ;  /* 0x0000000749497210 */ /* 0x000fe20007f1e0ff */
[----:B------:R-:W-:Y:S01]  /*2570*/  IMAD.WIDE.U32 R22, R112, R6, R22 ;  /* 0x0000000670167225 */ /* 0x000fe200078e0016 */
[----:B------:R-:W-:-:S02]  /*2580*/  SHF.L.U64.HI R0, R14, 0x1, R0 ;  /* 0x000000010e007819 */ /* 0x000fc40000010200 */
[----:B------:R-:W-:Y:S01]  /*2590*/  LEA.HI.X.SX32 R72, R7, R72, 0x1, P0 ;  /* 0x0000004807487211 */ /* 0x000fe200000f0eff */
[----:B------:R-:W-:Y:S01]  /*25a0*/  IMAD R9, R115, R6, R9 ;  /* 0x0000000673097224 */ /* 0x000fe200078e0209 */
        /* <DEDUP_REMOVED lines=12> */
[-C--:B------:R-:W-:Y:S01]  /*2670*/  IADD3 R34, P1, PT, R4, R14.reuse, RZ ;  /* 0x0000000e04227210 */ /* 0x080fe20007f3e0ff */
[----:B------:R-:W-:Y:S01]  /*2680*/  IMAD.SHL.U32 R62, R112, 0x40, RZ ;  /* 0x00000040703e7824 */ /* 0x000fe200078e00ff */
[-C--:B------:R-:W-:Y:S01]  /*2690*/  IADD3 R71, P3, PT, R4, R73.reuse, RZ ;  /* 0x0000004904477210 */ /* 0x080fe20007f7e0ff */
        /* <DEDUP_REMOVED lines=9> */
.L_x_5355:
        /* <DEDUP_REMOVED lines=160> */
.L_x_5318:
        /* <DEDUP_REMOVED lines=72> */
.L_x_5322:
[----:B------:R-:W-:Y:S05]  /*35b0*/  BSYNC.RECONVERGENT B0 ;  /* 0x0000000000007941 */ /* 0x000fea0003800200 */
.L_x_5321:
        /* <DEDUP_REMOVED lines=53> */
.L_x_5324:
[----:B------:R-:W-:Y:S05]  /*3910*/  BSYNC.RECONVERGENT B0 ;  /* 0x0000000000007941 */ /* 0x000fea0003800200 */
.L_x_5323:
        /* <DEDUP_REMOVED lines=53> */
.L_x_5326:
[----:B------:R-:W-:Y:S05]  /*3c70*/  BSYNC.RECONVERGENT B0 ;  /* 0x0000000000007941 */ /* 0x000fea0003800200 */
.L_x_5325:
        /* <DEDUP_REMOVED lines=54> */
.L_x_5328:
[----:B------:R-:W-:Y:S05]  /*3fe0*/  BSYNC.RECONVERGENT B0 ;  /* 0x0000000000007941 */ /* 0x000fea0003800200 */
.L_x_5327:
        /* <DEDUP_REMOVED lines=60> */
.L_x_5330:
[----:B------:R-:W-:Y:S05]  /*43b0*/  BSYNC.RECONVERGENT B0 ;  /* 0x0000000000007941 */ /* 0x000fea0003800200 */
.L_x_5329:
        /* <DEDUP_REMOVED lines=53> */
.L_x_5332:
[----:B------:R-:W-:Y:S05]  /*4710*/  BSYNC.RECONVERGENT B0 ;  /* 0x0000000000007941 */ /* 0x000fea0003800200 */
.L_x_5331:
        /* <DEDUP_REMOVED lines=55> */
.L_x_5334:
[----:B------:R-:W-:Y:S05]  /*4a90*/  BSYNC.RECONVERGENT B0 ;  /* 0x0000000000007941 */ /* 0x000fea0003800200 */
.L_x_5333:
        /* <DEDUP_REMOVED lines=55> */
.L_x_5336:
[----:B------:R-:W-:Y:S05]  /*4e10*/  BSYNC.RECONVERGENT B0 ;  /* 0x0000000000007941 */ /* 0x000fea0003800200 */
.L_x_5335:
[----:B------:R-:W5:Y:S02]  /*4e20*/  LD.E R0, desc[UR4][R148.64+0xd0] ;  /* 0x0000d00494007980 */ /* 0x000f64000c101900 */
[----:B-----5:R-:W-:Y:S05]  /*4e30*/  IMAD.U32 R0, R0, -0x80, RZ ;  /* 0xffffff8000007824 */ /* 0x020fea00078e00ff */
[C---:B------:R-:W-:Y:S02]  /*4e40*/  LEA R14, P1, R0.reuse, R14, 0x1 ;  /* 0x0000000e000e7211 */ /* 0x040fe400078208ff */
[C---:B------:R-:W-:Y:S02]  /*4e50*/  LEA R34, P0, R0.reuse, R34, 0x1 ;  /* 0x0000002200227211 */ /* 0x040fe400078008ff */
[C---:B------:R-:W-:Y:S02]  /*4e60*/  LEA.HI.X.SX32 R15, R0.reuse, R15, 0x1, P1 ;  /* 0x0000000f000f7211 */ /* 0x040fe400008f0eff */
[----:B------:R-:W-:Y:S01]  /*4e70*/  LEA.HI.X.SX32 R35, R0, R35, 0x1, P0 ;  /* 0x0000002300237211 */ /* 0x000fe200000f0eff */
[----:B------:R-:W-:Y:S05]  /*4e80*/  BRA `(.L_x_5319) ;  /* 0x0000002c00e87947 */ /* 0x000fea0003800000 */
.L_x_5320:
        /* <DEDUP_REMOVED lines=97> */
.L_x_5338:
[----:B------:R-:W-:Y:S05]  /*54a0*/  BSYNC.RECONVERGENT B0 ;  /* 0x0000000000007941 */ /* 0x000fea0003800200 */
.L_x_5337:
        /* <DEDUP_REMOVED lines=92> */
.L_x_5340:
[----:B------:R-:W-:Y:S05]  /*5a70*/  BSYNC.RECONVERGENT B0 ;  /* 0x0000000000007941 */ /* 0x000fea0003800200 */
.L_x_5339:
        /* <DEDUP_REMOVED lines=94> */
.L_x_5342:
[----:B------:R-:W-:Y:S05]  /*6060*/  BSYNC.RECONVERGENT B0 ;  /* 0x0000000000007941 */ /* 0x000fea0003800200 */
.L_x_5341:
        /* <DEDUP_REMOVED lines=93> */
.L_x_5344:
[----:B------:R-:W-:Y:S05]  /*6640*/  BSYNC.RECONVERGENT B0 ;  /* 0x0000000000007941 */ /* 0x000fea0003800200 */
.L_x_5343:
        /* <DEDUP_REMOVED lines=90> */
.L_x_5346:
[----:B------:R-:W-:Y:S05]  /*6bf0*/  BSYNC.RECONVERGENT B0 ;  /* 0x0000000000007941 */ /* 0x000fea0003800200 */
.L_x_5345:
        /* <DEDUP_REMOVED lines=96> */
.L_x_5348:
[----:B------:R-:W-:Y:S05]  /*7200*/  BSYNC.RECONVERGENT B0 ;  /* 0x0000000000007941 */ /* 0x000fea0003800200 */
.L_x_5347:
        /* <DEDUP_REMOVED lines=91> */
.L_x_5350:
[----:B------:R-:W-:Y:S05]  /*77c0*/  BSYNC.RECONVERGENT B0 ;  /* 0x0000000000007941 */ /* 0x000fea0003800200 */
.L_x_5349:
        /* <DEDUP_REMOVED lines=91> */
.L_x_5352:
[----:B------:R-:W-:Y:S05]  /*7d80*/  BSYNC.RECONVERGENT B0 ;  /* 0x0000000000007941 */ /* 0x000fea0003800200 */
.L_x_5351:
        /* <DEDUP_REMOVED lines=10> */
.L_x_5319:
[----:B------:R-:W-:Y:S05]  /*7e30*/  BSYNC.RECONVERGENT B1 ;  /* 0x0000000000017941 */ /* 0x000fea0003800200 */
.L_x_5317:
        /* <DEDUP_REMOVED lines=48> */
[----:B------:R-:W-:Y:S01]  /*8140*/  ISETP.GT.U32.AND P4, PT, R7, R3, PT ;  /* 0x000000030700720c */ /* 0x000fe20003f84070 */
        /* <DEDUP_REMOVED lines=52> */
.L_x_5354:
[----:B------:R-:W-:Y:S05]  /*8490*/  BSYNC.RECONVERGENT B0 ;  /* 0x0000000000007941 */ /* 0x000fea0003800200 */
.L_x_5353:
[----:B------:R-:W-:Y:S05]  /*84a0*/  @P2 BRA `(.L_x_5355) ;  /* 0xffffffa000a02947 */ /* 0x000fea000383ffff */
.L_x_5316:
        /* <DEDUP_REMOVED lines=17> */
.L_x_5360:
[----:B------:R2:W-:Y:S02]  /*85c0*/  STS.128 [R45], RZ ;  /* 0x000000ff2d007388 */ /* 0x0005e40000000c00 */
.L_x_5359:
[----:B------:R-:W-:Y:S05]  /*85d0*/  BSYNC.RECONVERGENT B0 ;  /* 0x0000000000007941 */ /* 0x000fea0003800200 */
.L_x_5358:
        /* <DEDUP_REMOVED lines=13> */
.L_x_5357:
[----:B------:R-:W2:Y:S04]  /*86b0*/  LD.E.64 R2, desc[UR4][R148.64+0xf0] ;  /* 0x0000f00494027980 */ /* 0x000ea8000c101b00 */
[----:B----4-:R1:W5:Y:S04]  /*86c0*/  LD.E.64 R38, desc[UR4][R148.64+0x148] ;  /* 0x0001480494267980 */ /* 0x010368000c101b00 */
[----:B------:R1:W5:Y:S01]  /*86d0*/  LD.E.64 R34, desc[UR4][R148.64+0x150] ;  /* 0x0001500494227980 */ /* 0x000362000c101b00 */
[----:B--2---:R-:W-:-:S04]  /*86e0*/  ISETP.NE.U32.AND P1, PT, R2, RZ, PT ;  /* 0x000000ff0200720c */ /* 0x004fc80003f25070 */
[----:B------:R-:W-:-:S13]  /*86f0*/  ISETP.NE.AND.EX P1, PT, R3, RZ, PT, P1 ;  /* 0x000000ff0300720c */ /* 0x000fda0003f25310 */
[----:B------:R-:W-:Y:S02]  /*8700*/  @P1 IADD3 R4, P0, PT, R2, UR9, RZ ;  /* 0x0000000902041c10 */ /* 0x000fe4000ff1e0ff */
[----:B------:R-:W2:Y:S02]  /*8710*/  LD.E.U8 R2, desc[UR4][R148.64+0x1b3] ;  /* 0x0001b30494027980 */ /* 0x000ea4000c101100 */
[----:B------:R-:W-:Y:S01]  /*8720*/  @P1 IADD3.X R5, PT, PT, R3, UR8, RZ, P0, !PT ;  /* 0x0000000803051c10 */ /* 0x000fe200087fe4ff */
        /* <DEDUP_REMOVED lines=36> */
[----:B------:R-:W4:Y:S01]  /*8970*/  LD.E.64 R4, desc[UR4][R4.64] ;  /* 0x0000000404047980 */ /* 0x000f22000c101b00 */
[C---:B-----5:R-:W-:Y:S01]  /*8980*/  SHF.L.U32 R22, R11.reuse, 0x10, RZ ;  /* 0x000000100b167819 */ /* 0x060fe200000006ff */
        /* <DEDUP_REMOVED lines=9> */
[----:B----4-:R-:W-:Y:S01]  /*8a20*/  LOP3.LUT R19, R5, 0xffff0000, RZ, 0xc0, !PT ;  /* 0xffff000005137812 */ /* 0x010fe200078ec0ff */
        /* <DEDUP_REMOVED lines=29> */
.L_x_5367:
[----:B------:R-:W-:Y:S05]  /*8c00*/  BSYNC.RECONVERGENT B0 ;  /* 0x0000000000007941 */ /* 0x000fea0003800200 */
.L_x_5366:
[----:B-----5:R3:W-:Y:S01]  /*8c10*/  STS.128 [R45], R8 ;  /* 0x000000082d007388 */ /* 0x0207e20000000c00 */
[----:B------:R-:W-:Y:S05]  /*8c20*/  BRA `(.L_x_5364) ;  /* 0x0000000000047947 */ /* 0x000fea0003800000 */
.L_x_5365:
[----:B------:R2:W-:Y:S02]  /*8c30*/  STS.128 [R45], RZ ;  /* 0x000000ff2d007388 */ /* 0x0005e40000000c00 */
.L_x_5364:
[----:B------:R-:W-:Y:S05]  /*8c40*/  BSYNC.RECONVERGENT B1 ;  /* 0x0000000000017941 */ /* 0x000fea0003800200 */
.L_x_5363:
        /* <DEDUP_REMOVED lines=22> */
[C---:B-----5:R-:W-:Y:S01]  /*8db0*/  SHF.L.U32 R7, R8.reuse, 0x10, RZ ;  /* 0x0000001008077819 */ /* 0x060fe200000006ff */
[----:B------:R-:W-:Y:S01]  /*8dc0*/  IMAD.U32 R17, R9, 0x10000, RZ ;  /* 0x0001000009117824 */ /* 0x000fe200078e00ff */
[----:B------:R-:W-:Y:S01]  /*8dd0*/  LOP3.LUT R6, R8, 0xffff0000, RZ, 0xc0, !PT ;  /* 0xffff000008067812 */ /* 0x000fe200078ec0ff */
[----:B------:R-:W-:Y:S01]  /*8de0*/  IMAD.U32 R19, R11, 0x10000, RZ ;  /* 0x000100000b137824 */ /* 0x000fe200078e00ff */
[----:B------:R-:W-:Y:S02]  /*8df0*/  LOP3.LUT R0, R9, 0xffff0000, RZ, 0xc0, !PT ;  /* 0xffff000009007812 */ /* 0x000fe400078ec0ff */
[----:B------:R-:W-:-:S02]  /*8e00*/  SHF.L.U32 R15, R10, 0x10, RZ ;  /* 0x000000100a0f7819 */ /* 0x000fc400000006ff */
[----:B------:R-:W-:Y:S02]  /*8e10*/  LOP3.LUT R14, R10, 0xffff0000, RZ, 0xc0, !PT ;  /* 0xffff00000a0e7812 */ /* 0x000fe400078ec0ff */
        /* <DEDUP_REMOVED lines=20> */
[----:B------:R-:W-:Y:S01]  /*8f60*/  FMUL.FTZ R10, R10, R5 ;  /* 0x000000050a0a7220 */ /* 0x000fe20000410000 */
        /* <DEDUP_REMOVED lines=9> */
[----:B------:R-:W-:Y:S01]  /*9000*/  MOV R11, R10 ;  /* 0x0000000a000b7202 */ /* 0x000fe20000000f00 */
[----:B------:R-:W-:Y:S01]  /*9010*/  IMAD.MOV.U32 R10, RZ, RZ, R0 ;  /* 0x000000ffff0a7224 */ /* 0x000fe200078e0000 */
[----:B------:R-:W-:Y:S02]  /*9020*/  MOV R8, R4 ;  /* 0x0000000400087202 */ /* 0x000fe40000000f00 */
.L_x_5369:
[----:B------:R-:W-:Y:S05]  /*9030*/  BSYNC.RECONVERGENT B0 ;  /* 0x0000000000007941 */ /* 0x000fea0003800200 */
.L_x_5368:
[----:B-----5:R3:W-:Y:S01]  /*9040*/  STS.128 [R45+0x800], R8 ;  /* 0x000800082d007388 */ /* 0x0207e20000000c00 */
[----:B------:R-:W-:Y:S05]  /*9050*/  BRA `(.L_x_5361) ;  /* 0x0000000c00047947 */ /* 0x000fea0003800000 */
.L_x_5362:
        /* <DEDUP_REMOVED lines=95> */
.L_x_5374:
[----:B------:R-:W-:Y:S05]  /*9650*/  BSYNC.RECONVERGENT B0 ;  /* 0x0000000000007941 */ /* 0x000fea0003800200 */
.L_x_5373:
[----:B-----5:R3:W-:Y:S01]  /*9660*/  STS.128 [R45], R20 ;  /* 0x000000142d007388 */ /* 0x0207e20000000c00 */
[----:B------:R-:W-:Y:S05]  /*9670*/  BRA `(.L_x_5371) ;  /* 0x0000000000047947 */ /* 0x000fea0003800000 */
.L_x_5372:
[----:B------:R4:W-:Y:S02]  /*9680*/  STS.128 [R45], RZ ;  /* 0x000000ff2d007388 */ /* 0x0009e40000000c00 */
.L_x_5371:
[----:B------:R-:W-:Y:S05]  /*9690*/  BSYNC.RECONVERGENT B1 ;  /* 0x0000000000017941 */ /* 0x000fea0003800200 */
.L_x_5370:
        /* <DEDUP_REMOVED lines=15> */
[--C-:B------:R-:W-:Y:S02]  /*9790*/  SHF.R.S32.HI R0, RZ, 0x1f, R14.reuse ;  /* 0x0000001fff007819 */ /* 0x100fe4000001140e */
[----:B------:R-:W-:Y:S01]  /*97a0*/  IADD3 R15, P1, P0, R15, R3, R14 ;  /* 0x000000030f0f7210 */ /* 0x000fe2000783e00e */
[----:B--2---:R-:W2:Y:S03]  /*97b0*/  LD.E.128 R8, desc[UR4][R8.64] ;  /* 0x0000000408087980 */ /* 0x004ea6000c101d00 */
        /* <DEDUP_REMOVED lines=23> */
[C---:B------:R-:W-:Y:S02]  /*9930*/  SHF.L.U32 R8, R11.reuse, 0x10, RZ ;  /* 0x000000100b087819 */ /* 0x040fe400000006ff */
        /* <DEDUP_REMOVED lines=21> */
[----:B------:R-:W-:Y:S01]  /*9a90*/  FMUL.FTZ R9, R9, R21 ;  /* 0x0000001509097220 */ /* 0x000fe20000410000 */
[C---:B----4-:R-:W-:Y:S01]  /*9aa0*/  IMAD.U32 R20, R24.reuse, 0x10000, RZ ;  /* 0x0001000018147824 */ /* 0x050fe200078e00ff */
[----:B------:R-:W-:Y:S01]  /*9ab0*/  LOP3.LUT R11, R24, 0xffff0000, RZ, 0xc0, !PT ;  /* 0xffff0000180b7812 */ /* 0x000fe200078ec0ff */
[C---:B------:R-:W-:Y:S01]  /*9ac0*/  IMAD.U32 R23, R26.reuse, 0x10000, RZ ;  /* 0x000100001a177824 */ /* 0x040fe200078e00ff */
[----:B------:R-:W-:Y:S01]  /*9ad0*/  LOP3.LUT R22, R26, 0xffff0000, RZ, 0xc0, !PT ;  /* 0xffff00001a167812 */ /* 0x000fe200078ec0ff */
[----:B------:R-:W-:Y:S01]  /*9ae0*/  FMUL.FTZ R17, R17, R29 ;  /* 0x0000001d11117220 */ /* 0x000fe20000410000 */
[----:B------:R-:W-:Y:S01]  /*9af0*/  FMUL.FTZ R19, R19, R31 ;  /* 0x0000001f13137220 */ /* 0x000fe20000410000 */
[C---:B------:R-:W-:Y:S01]  /*9b00*/  SHF.L.U32 R10, R25.reuse, 0x10, RZ ;  /* 0x00000010190a7819 */ /* 0x040fe200000006ff */
[----:B------:R-:W-:Y:S01]  /*9b10*/  FMUL.FTZ R28, R28, R32 ;  /* 0x000000201c1c7220 */ /* 0x000fe20000410000 */
[----:B------:R-:W-:-:S02]  /*9b20*/  LOP3.LUT R24, R25, 0xffff0000, RZ, 0xc0, !PT ;  /* 0xffff000019187812 */ /* 0x000fc400078ec0ff */
[C---:B------:R-:W-:Y:S02]  /*9b30*/  SHF.L.U32 R21, R27.reuse, 0x10, RZ ;  /* 0x000000101b157819 */ /* 0x040fe400000006ff */
        /* <DEDUP_REMOVED lines=17> */
.L_x_5376:
[----:B------:R-:W-:Y:S05]  /*9c50*/  BSYNC.RECONVERGENT B0 ;  /* 0x0000000000007941 */ /* 0x000fea0003800200 */
.L_x_5375:
[----:B-----5:R1:W-:Y:S02]  /*9c60*/  STS.128 [R45+0x800], R4 ;  /* 0x000800042d007388 */ /* 0x0203e40000000c00 */
.L_x_5361:
[----:B------:R-:W-:Y:S05]  /*9c70*/  BSYNC.RECONVERGENT B2 ;  /* 0x0000000000027941 */ /* 0x000fea0003800200 */
.L_x_5356:
        /* <DEDUP_REMOVED lines=13> */
.L_x_5379:
[----:B------:R1:W-:Y:S02]  /*9d50*/  STS.128 [R45+0x1000], RZ ;  /* 0x001000ff2d007388 */ /* 0x0003e40000000c00 */
.L_x_5378:
[----:B------:R-:W-:Y:S05]  /*9d60*/  BSYNC.RECONVERGENT B0 ;  /* 0x0000000000007941 */ /* 0x000fea0003800200 */
.L_x_5377:
[----:B------:R-:W-:Y:S01]  /*9d70*/  ISETP.GE.AND P1, PT, R16, R55, PT ;  /* 0x000000371000720c */ /* 0x000fe20003f26270 */
[----:B------:R-:W-:Y:S01]  /*9d80*/  BSSY.RECONVERGENT B0, `(.L_x_5380) ;  /* 0x000000c000007945 */ /* 0x000fe20003800200 */
[----:B--23--:R-:W-:-:S04]  /*9d90*/  LEA R10, P0, R52, R220, 0x1 ;  /* 0x000000dc340a7211 */ /* 0x00cfc800078008ff */
        /* <DEDUP_REMOVED lines=9> */
.L_x_5382:
[----:B------:R3:W-:Y:S02]  /*9e30*/  STS.128 [R45+0x1800], RZ ;  /* 0x001800ff2d007388 */ /* 0x0007e40000000c00 */
.L_x_5381:
[----:B------:R-:W-:Y:S05]  /*9e40*/  BSYNC.RECONVERGENT B0 ;  /* 0x0000000000007941 */ /* 0x000fea0003800200 */
.L_x_5380:
        /* <DEDUP_REMOVED lines=13> */
.L_x_5385:
[----:B------:R1:W-:Y:S02]  /*9f20*/  STS.128 [R45+0x2000], RZ ;  /* 0x002000ff2d007388 */ /* 0x0003e40000000c00 */
.L_x_5384:
[----:B------:R-:W-:Y:S05]  /*9f30*/  BSYNC.RECONVERGENT B0 ;  /* 0x0000000000007941 */ /* 0x000fea0003800200 */
.L_x_5383:
        /* <DEDUP_REMOVED lines=13> */
.L_x_5388:
[----:B------:R1:W-:Y:S02]  /*a010*/  STS.128 [R45+0x2800], RZ ;  /* 0x002800ff2d007388 */ /* 0x0003e40000000c00 */
.L_x_5387:
[----:B------:R-:W-:Y:S05]  /*a020*/  BSYNC.RECONVERGENT B0 ;  /* 0x0000000000007941 */ /* 0x000fea0003800200 */
.L_x_5386:
        /* <DEDUP_REMOVED lines=16> */
.L_x_5391:
[----:B------:R1:W-:Y:S02]  /*a130*/  STS.128 [R45+0x3000], RZ ;  /* 0x003000ff2d007388 */ /* 0x0003e40000000c00 */
.L_x_5390:
[----:B------:R-:W-:Y:S05]  /*a140*/  BSYNC.RECONVERGENT B0 ;  /* 0x0000000000007941 */ /* 0x000fea0003800200 */
.L_x_5389:
        /* <DEDUP_REMOVED lines=13> */
.L_x_5394:
[----:B------:R1:W-:Y:S02]  /*a220*/  STS.128 [R45+0x3800], RZ ;  /* 0x003800ff2d007388 */ /* 0x0003e40000000c00 */
.L_x_5393:
[----:B------:R-:W-:Y:S05]  /*a230*/  BSYNC.RECONVERGENT B0 ;  /* 0x0000000000007941 */ /* 0x000fea0003800200 */
.L_x_5392:
        /* <DEDUP_REMOVED lines=16> */
.L_x_5397:
[----:B------:R1:W-:Y:S02]  /*a340*/  STS.128 [R45+0x4000], RZ ;  /* 0x004000ff2d007388 */ /* 0x0003e40000000c00 */
.L_x_5396:
[----:B------:R-:W-:Y:S05]  /*a350*/  BSYNC.RECONVERGENT B0 ;  /* 0x0000000000007941 */ /* 0x000fea0003800200 */
.L_x_5395:
[----:B-1----:R-:W-:Y:S01]  /*a360*/  IADD3 R3, PT, PT, R106, 0xe0, RZ ;  /* 0x000000e06a037810 */ /* 0x002fe20007ffe0ff */
        /* <DEDUP_REMOVED lines=13> */
.L_x_5400:
[----:B------:R1:W-:Y:S02]  /*a440*/  STS.128 [R45+0x4800], RZ ;  /* 0x004800ff2d007388 */ /* 0x0003e40000000c00 */
.L_x_5399:
[----:B------:R-:W-:Y:S05]  /*a450*/  BSYNC.RECONVERGENT B0 ;  /* 0x0000000000007941 */ /* 0x000fea0003800200 */
.L_x_5398:
[----:B-----5:R-:W3:Y:S04]  /*a460*/  LD.E.64 R14, desc[UR4][R148.64+0x1c0] ;  /* 0x0001c004940e7980 */ /* 0x020ee8000c101b00 */
[----:B-12---:R-:W2:Y:S01]  /*a470*/  LD.E.64 R10, desc[UR4][R148.64+0x1b8] ;  /* 0x0001b804940a7980 */ /* 0x006ea2000c101b00 */
[----:B------:R-:W-:-:S03]  /*a480*/  MOV R108, UR11 ;  /* 0x0000000b006c7c02 */ /* 0x000fc60008000f00 */
[----:B------:R-:W4:Y:S04]  /*a490*/  LD.E R9, desc[UR4][R148.64+0xd8] ;  /* 0x0000d80494097980 */ /* 0x000f28000c101900 */
[----:B------:R-:W0:Y:S04]  /*a4a0*/  LDGDEPBAR ;  /* 0x00000000000079af */ /* 0x000e280000000000 */
[----:B------:R1:W5:Y:S01]  /*a4b0*/  LD.E R2, desc[UR4][R148.64+0x188] ;  /* 0x0001880494027980 */ /* 0x000362000c101900 */
[----:B---3--:R-:W-:Y:S02]  /*a4c0*/  IMAD R0, R15, UR13, RZ ;  /* 0x0000000d0f007c24 */ /* 0x008fe4000f8e02ff */
[----:B------:R-:W-:-:S05]  /*a4d0*/  IMAD.WIDE.U32 R108, R14, UR13, R108 ;  /* 0x0000000d0e6c7c25 */ /* 0x000fca000f8e006c */
[----:B------:R-:W-:Y:S02]  /*a4e0*/  IADD3 R0, PT, PT, R109, R0, RZ ;  /* 0x000000006d007210 */ /* 0x000fe40007ffe0ff */
[----:B--2---:R-:W-:-:S04]  /*a4f0*/  LEA R238, P0, R108, R10, 0x2 ;  /* 0x0000000a6cee7211 */ /* 0x004fc800078010ff */
        /* <DEDUP_REMOVED lines=18> */
.L_x_5403:
[----:B------:R2:W-:Y:S01]  /*a620*/  STS.128 [R45+0x5000], RZ ;  /* 0x005000ff2d007388 */ /* 0x0005e20000000c00 */
[----:B------:R-:W-:Y:S05]  /*a630*/  BRA `(.L_x_5404) ;  /* 0x0000000000047947 */ /* 0x000fea0003800000 */
.L_x_5402:
[----:B------:R1:W-:Y:S02]  /*a640*/  STS.128 [R45+0x5000], RZ ;  /* 0x005000ff2d007388 */ /* 0x0003e40000000c00 */
.L_x_5404:
[----:B------:R-:W-:Y:S05]  /*a650*/  BSYNC.RECONVERGENT B0 ;  /* 0x0000000000007941 */ /* 0x000fea0003800200 */
.L_x_5401:
        /* <DEDUP_REMOVED lines=13> */
.L_x_5407:
[----:B------:R4:W-:Y:S02]  /*a730*/  STS.128 [R45+0x5800], RZ ;  /* 0x005800ff2d007388 */ /* 0x0009e40000000c00 */
.L_x_5406:
[----:B------:R-:W-:Y:S05]  /*a740*/  BSYNC.RECONVERGENT B0 ;  /* 0x0000000000007941 */ /* 0x000fea0003800200 */
.L_x_5405:
        /* <DEDUP_REMOVED lines=13> */
.L_x_5410:
[----:B------:R1:W-:Y:S02]  /*a820*/  STS.128 [R45+0x6000], RZ ;  /* 0x006000ff2d007388 */ /* 0x0003e40000000c00 */
.L_x_5409:
[----:B------:R-:W-:Y:S05]  /*a830*/  BSYNC.RECONVERGENT B0 ;  /* 0x0000000000007941 */ /* 0x000fea0003800200 */
.L_x_5408:
        /* <DEDUP_REMOVED lines=13> */
.L_x_5413:
[----:B------:R1:W-:Y:S02]  /*a910*/  STS.128 [R45+0x6800], RZ ;  /* 0x006800ff2d007388 */ /* 0x0003e40000000c00 */
.L_x_5412:
[----:B------:R-:W-:Y:S05]  /*a920*/  BSYNC.RECONVERGENT B0 ;  /* 0x0000000000007941 */ /* 0x000fea0003800200 */
.L_x_5411:
        /* <DEDUP_REMOVED lines=17> */
.L_x_5416:
[----:B------:R1:W-:Y:S02]  /*aa40*/  STS.128 [R45+0x7000], RZ ;  /* 0x007000ff2d007388 */ /* 0x0003e40000000c00 */
.L_x_5415:
[----:B------:R-:W-:Y:S05]  /*aa50*/  BSYNC.RECONVERGENT B0 ;  /* 0x0000000000007941 */ /* 0x000fea0003800200 */
.L_x_5414:
        /* <DEDUP_REMOVED lines=13> */
.L_x_5419:
[----:B------:R1:W-:Y:S02]  /*ab30*/  STS.128 [R45+0x7800], RZ ;  /* 0x007800ff2d007388 */ /* 0x0003e40000000c00 */
.L_x_5418:
[----:B------:R-:W-:Y:S05]  /*ab40*/  BSYNC.RECONVERGENT B0 ;  /* 0x0000000000007941 */ /* 0x000fea0003800200 */
.L_x_5417:
        /* <DEDUP_REMOVED lines=17> */
.L_x_5422:
[----:B------:R1:W-:Y:S02]  /*ac60*/  STS.128 [R45+0x8000], RZ ;  /* 0x008000ff2d007388 */ /* 0x0003e40000000c00 */
.L_x_5421:
[----:B------:R-:W-:Y:S05]  /*ac70*/  BSYNC.RECONVERGENT B0 ;  /* 0x0000000000007941 */ /* 0x000fea0003800200 */
.L_x_5420:
        /* <DEDUP_REMOVED lines=14> */
.L_x_5425:
[----:B------:R1:W-:Y:S02]  /*ad60*/  STS.128 [R45+0x8800], RZ ;  /* 0x008800ff2d007388 */ /* 0x0003e40000000c00 */
.L_x_5424:
[----:B------:R-:W-:Y:S05]  /*ad70*/  BSYNC.RECONVERGENT B0 ;  /* 0x0000000000007941 */ /* 0x000fea0003800200 */
.L_x_5423:
[C---:B------:R-:W-:Y:S01]  /*ad80*/  IMAD.SHL.U32 R32, R48.reuse, 0x20, RZ ;  /* 0x0000002030207824 */ /* 0x040fe200078e00ff */
[----:B------:R-:W-:Y:S01]  /*ad90*/  SHF.R.U32.HI R208, RZ, 0x1, R48 ;  /* 0x00000001ffd07819 */ /* 0x000fe20000011630 */
[C---:B-1----:R-:W-:Y:S01]  /*ada0*/  IMAD.SHL.U32 R5, R48.reuse, 0x10, RZ ;  /* 0x0000001030057824 */ /* 0x042fe200078e00ff */
[----:B------:R-:W-:Y:S01]  /*adb0*/  LOP3.LUT P0, RZ, R48, 0x4, RZ, 0xc0, !PT ;  /* 0x0000000430ff7812 */ /* 0x000fe2000780c0ff */
[----:B------:R-:W-:Y:S01]  /*adc0*/  IMAD.MOV.U32 R34, RZ, RZ, 0x20 ;  /* 0x00000020ff227424 */ /* 0x000fe200078e00ff */
[----:B------:R-:W-:Y:S01]  /*add0*/  LOP3.LUT R3, R208, 0x8, RZ, 0xc0, !PT ;  /* 0x00000008d0037812 */ /* 0x000fe200078ec0ff */
[----:B------:R-:W0:Y:S01]  /*ade0*/  LDGDEPBAR ;  /* 0x00000000000079af */ /* 0x000e220000000000 */
[----:B------:R-:W-:Y:S01]  /*adf0*/  LOP3.LUT R4, R32, 0xc0, RZ, 0xc0, !PT ;  /* 0x000000c020047812 */ /* 0x000fe200078ec0ff */
[----:B------:R-:W-:Y:S01]  /*ae00*/  IMAD R234, R225, 0x40, R46 ;  /* 0x00000040e1ea7824 */ /* 0x000fe200078e022e */
[----:B------:R-:W-:Y:S01]  /*ae10*/  LOP3.LUT R209, R5, 0x3e00, RZ, 0xc0, !PT ;  /* 0x00003e0005d17812 */ /* 0x000fe200078ec0ff */
[----:B------:R-:W-:Y:S01]  /*ae20*/  BSSY.RECONVERGENT B1, `(.L_x_5426) ;  /* 0x000010c000017945 */ /* 0x000fe20003800200 */
[----:B------:R-:W-:-:S02]  /*ae30*/  LOP3.LUT R3, R3, 0xc0, R32, 0xf8, !PT ;  /* 0x000000c003037812 */ /* 0x000fc400078ef820 */
[----:B------:R-:W-:Y:S02]  /*ae40*/  LOP3.LUT R4, R4, 0x8, R48, 0xf8, !PT ;  /* 0x0000000804047812 */ /* 0x000fe400078ef830 */
[--C-:B------:R-:W-:Y:S02]  /*ae50*/  LOP3.LUT R6, R209, 0x20, R32.reuse, 0xf8, !PT ;  /* 0x00000020d1067812 */ /* 0x100fe400078ef820 */
        /* <DEDUP_REMOVED lines=8> */
[----:B------:R-:W-:Y:S01]  /*aee0*/  IMAD R15, R6, 0x2, R49 ;  /* 0x00000002060f7824 */ /* 0x000fe200078e0231 */
[----:B-----5:R-:W-:Y:S01]  /*aef0*/  IADD3 R2, PT, PT, R2, R46, -R227 ;  /* 0x0000002e02027210 */ /* 0x020fe20007ffe8e3 */
[----:B------:R-:W-:Y:S01]  /*af00*/  IMAD R14, R4, 0x2, R49 ;  /* 0x00000002040e7824 */ /* 0x000fe200078e0231 */
[----:B------:R-:W-:Y:S01]  /*af10*/  IADD3 R0, PT, PT, R46, -R227, -R0 ;  /* 0x800000e32e007210 */ /* 0x000fe20007ffe800 */
[----:B------:R-:W-:Y:S01]  /*af20*/  IMAD.IADD R200, R15, 0x1, R35 ;  /* 0x000000010fc87824 */ /* 0x000fe200078e0223 */
[----:B------:R-:W-:Y:S01]  /*af30*/  LDSM.16.M88.4 R164, [R15] ;  /* 0x000000000fa4783b */ /* 0x000fe20000000200 */
[----:B------:R-:W-:-:S03]  /*af40*/  IMAD.IADD R35, R35, 0x1, R14 ;  /* 0x0000000123237824 */ /* 0x000fc600078e020e */
[----:B------:R-:W1:Y:S04]  /*af50*/  LDSM.16.M88.4 R36, [R14+0x1000] ;  /* 0x001000000e24783b */ /* 0x000e680000000200 */
[----:B------:R-:W2:Y:S04]  /*af60*/  LDSM.16.M88.4 R24, [R14+0x1400] ;  /* 0x001400000e18783b */ /* 0x000ea80000000200 */
[----:B------:R-:W3:Y:S04]  /*af70*/  LDSM.16.M88.4 R16, [R14+0x1800] ;  /* 0x001800000e10783b */ /* 0x000ee80000000200 */
        /* <DEDUP_REMOVED lines=11> */
[C---:B--2---:R-:W-:Y:S03]  /*b030*/  HMMA.16816.F32.BF16 R28, R164.reuse, R24, RZ ;  /* 0x00000018a41c723c */ /* 0x044fe600000418ff */
        /* <DEDUP_REMOVED lines=55> */
[----:B------:R4:W3:Y:S01]  /*b3b0*/  LDSM.16.M88.4 R152, [R35+0x4c00] ;  /* 0x004c00002398783b */ /* 0x0008e20000000200 */
[----:B------:R-:W-:-:S06]  /*b3c0*/  DEPBAR.LE SB0, 0x0 ;  /* 0x000080000000791a */ /* 0x000fcc0000000000 */
[C---:B------:R-:W-:Y:S08]  /*b3d0*/  HMMA.16816.F32.BF16 R8, R200.reuse, R204, R8 ;  /* 0x000000ccc808723c */ /* 0x040ff00000041808 */
[----:B------:R-:W-:Y:S03]  /*b3e0*/  HMMA.16816.F32.BF16 R4, R200, R206, R4 ;  /* 0x000000cec804723c */ /* 0x000fe60000041804 */
[----:B----4-:R-:W-:-:S05]  /*b3f0*/  LOP3.LUT R35, R208, 0x1f0, RZ, 0xc0, !PT ;  /* 0x000001f0d0237812 */ /* 0x010fca00078ec0ff */
[----:B------:R-:W-:Y:S03]  /*b400*/  HMMA.16816.F32.BF16 R60, R200, R196, R60 ;  /* 0x000000c4c83c723c */ /* 0x000fe6000004183c */
[----:B------:R-:W-:Y:S01]  /*b410*/  LOP3.LUT R106, R35, 0x7, R106, 0xf8, !PT ;  /* 0x00000007236a7812 */ /* 0x000fe200078ef86a */
[----:B------:R-:W-:-:S04]  /*b420*/  VIADD R35, R33, 0xffffffff ;  /* 0xffffffff21237836 */ /* 0x000fc80000000000 */
[----:B------:R-:W-:Y:S01]  /*b430*/  IMAD R233, R225, 0x40, R106 ;  /* 0x00000040e1e97824 */ /* 0x000fe200078e026a */
[----:B------:R-:W-:Y:S01]  /*b440*/  ISETP.GT.AND P0, PT, R35, R218, PT ;  /* 0x000000da2300720c */ /* 0x000fe20003f04270 */
[C---:B------:R-:W-:Y:S03]  /*b450*/  HMMA.16816.F32.BF16 R56, R200.reuse, R198, R56 ;  /* 0x000000c6c838723c */ /* 0x040fe60000041838 */
[----:B------:R-:W-:Y:S02]  /*b460*/  IMAD.IADD R234, R106, 0x1, R234 ;  /* 0x000000016aea7824 */ /* 0x000fe400078e02ea */
[C---:B------:R-:W-:Y:S02]  /*b470*/  IMAD.IADD R232, R233.reuse, 0x1, R2 ;  /* 0x00000001e9e87824 */ /* 0x040fe400078e0202 */
[----:B------:R-:W-:Y:S01]  /*b480*/  IMAD.IADD R233, R233, 0x1, R0 ;  /* 0x00000001e9e97824 */ /* 0x000fe200078e0200 */
[----:B------:R-:W-:Y:S03]  /*b490*/  HMMA.16816.F32.BF16 R52, R200, R192, R52 ;  /* 0x000000c0c834723c */ /* 0x000fe60000041834 */
[----:B------:R-:W-:-:S02]  /*b4a0*/  VIADDMNMX R235, R232, 0x1, R46, PT ;  /* 0x00000001e8eb7846 */ /* 0x000fc4000380012e */
[----:B------:R-:W-:Y:S02]  /*b4b0*/  VIMNMX R236, PT, PT, RZ, R233, !PT ;  /* 0x000000e9ffec7248 */ /* 0x000fe40007fe0100 */
[----:B------:R-:W-:Y:S02]  /*b4c0*/  VIADDMNMX R232, R232, 0x9, R46, PT ;  /* 0x00000009e8e87846 */ /* 0x000fe4000380012e */
[----:B------:R-:W-:Y:S01]  /*b4d0*/  VIADDMNMX R233, R233, 0x8, RZ, !PT ;  /* 0x00000008e9e97846 */ /* 0x000fe200078001ff */
        /* <DEDUP_REMOVED lines=21> */
[----:B------:R-:W-:Y:S07]  /*b630*/  BAR.SYNC.DEFER_BLOCKING 0x0 ;  /* 0x0000000000007b1d */ /* 0x000fee0000010000 */
[----:B------:R-:W-:-:S12]  /*b640*/  @!P0 BRA `(.L_x_5427) ;  /* 0x0000000800248947 */ /* 0x000fd80003800000 */
[----:B------:R-:W-:Y:S01]  /*b650*/  ISETP.NE.U32.AND P0, PT, R230, RZ, PT ;  /* 0x000000ffe600720c */ /* 0x000fe20003f05070 */
[----:B------:R-:W-:Y:S01]  /*b660*/  BSSY.RECONVERGENT B0, `(.L_x_5428) ;  /* 0x000004b000007945 */ /* 0x000fe20003800200 */
[----:B------:R-:W-:Y:S02]  /*b670*/  VIADD R0, R44, 0xffffff00 ;  /* 0xffffff002c007836 */ /* 0x000fe40000000000 */
        /* <DEDUP_REMOVED lines=11> */
.L_x_5429:
        /* <DEDUP_REMOVED lines=62> */
.L_x_5430:
[----:B------:R-:W-:Y:S05]  /*bb10*/  BSYNC.RECONVERGENT B0 ;  /* 0x0000000000007941 */ /* 0x000fea0003800200 */
.L_x_5428:
        /* <DEDUP_REMOVED lines=60> */
.L_x_5427:
[----:B------:R-:W-:Y:S05]  /*bee0*/  BSYNC.RECONVERGENT B1 ;  /* 0x0000000000017941 */ /* 0x000fea0003800200 */
.L_x_5426:
[----:B------:R-:W1:Y:S01]  /*bef0*/  S2R R211, SR_TID.X ;  /* 0x0000000000d37919 */ /* 0x000e620000002100 */
[----:B------:R-:W-:Y:S02]  /*bf00*/  VIADD R44, R234, 0x8 ;  /* 0x00000008ea2c7836 */ /* 0x000fe40000000000 */
[----:B-1----:R-:W-:-:S05]  /*bf10*/  IMAD.SHL.U32 R152, R211, 0x2, RZ ;  /* 0x00000002d3987824 */ /* 0x002fca00078e00ff */
[----:B------:R-:W-:-:S05]  /*bf20*/  LOP3.LUT R152, R152, 0x6, RZ, 0xc0, !PT ;  /* 0x0000000698987812 */ /* 0x000fca00078ec0ff */
[----:B------:R-:W-:-:S04]  /*bf30*/  IMAD R0, R35, 0x100, R152 ;  /* 0x0000010023007824 */ /* 0x000fc800078e0298 */
[C---:B------:R-:W-:Y:S01]  /*bf40*/  IMAD.IADD R183, R0.reuse, 0x1, R227 ;  /* 0x0000000100b77824 */ /* 0x040fe200078e02e3 */
[C---:B------:R-:W-:Y:S01]  /*bf50*/  ISETP.GE.AND P5, PT, R0.reuse, R233, PT ;  /* 0x000000e90000720c */ /* 0x040fe20003fa6270 */
[C---:B--2---:R-:W-:Y:S01]  /*bf60*/  VIADD R12, R0.reuse, 0x1 ;  /* 0x00000001000c7836 */ /* 0x044fe20000000000 */
        /* <DEDUP_REMOVED lines=8> */
[----:B------:R-:W-:Y:S01]  /*bff0*/  ISETP.GE.AND P2, PT, R12, R235, PT ;  /* 0x000000eb0c00720c */ /* 0x000fe20003f46270 */
[----:B------:R-:W-:Y:S01]  /*c000*/  FFMA.FTZ R104, -R238, R104, R42 ;  /* 0x00000068ee687223 */ /* 0x000fe2000001012a */
[----:B------:R-:W-:Y:S01]  /*c010*/  ISETP.GE.AND P4, PT, R12, R233, PT ;  /* 0x000000e90c00720c */ /* 0x000fe20003f86270 */
[----:B------:R-:W-:Y:S01]  /*c020*/  FFMA.FTZ R42, -R238, R2, R41 ;  /* 0x00000002ee2a7223 */ /* 0x000fe20000010129 */
[--C-:B------:R-:W-:Y:S01]  /*c030*/  IMAD.IADD R2, R234, 0x1, -R183.reuse ;  /* 0x00000001ea027824 */ /* 0x100fe200078e0ab7 */
[----:B------:R-:W-:Y:S01]  /*c040*/  ISETP.GE.AND P1, PT, R12, R232, PT ;  /* 0x000000e80c00720c */ /* 0x000fe20003f26270 */
[----:B------:R-:W-:Y:S01]  /*c050*/  VIADD R41, R0, 0x8 ;  /* 0x0000000800297836 */ /* 0x000fe20000000000 */
[----:B------:R-:W-:Y:S01]  /*c060*/  IADD3 R12, PT, PT, R44, -0x1, -R183 ;  /* 0xffffffff2c0c7810 */ /* 0x000fe20007ffe8b7 */
[----:B------:R-:W-:Y:S01]  /*c070*/  VIADD R13, R2, 0xfffffff8 ;  /* 0xfffffff8020d7836 */ /* 0x000fe20000000000 */
[----:B------:R-:W-:-:S02]  /*c080*/  IABS R2, R2 ;  /* 0x0000000200027213 */ /* 0x000fc40000000000 */
[----:B------:R-:W-:Y:S02]  /*c090*/  IABS R12, R12 ;  /* 0x0000000c000c7213 */ /* 0x000fe40000000000 */
[----:B------:R-:W-:Y:S02]  /*c0a0*/  IABS R13, R13 ;  /* 0x0000000d000d7213 */ /* 0x000fe40000000000 */
[----:B------:R-:W-:Y:S02]  /*c0b0*/  I2FP.F32.S32 R12, R12 ;  /* 0x0000000c000c7245 */ /* 0x000fe40000201400 */
[----:B------:R-:W-:Y:S02]  /*c0c0*/  I2FP.F32.S32 R13, R13 ;  /* 0x0000000d000d7245 */ /* 0x000fe40000201400 */
[----:B------:R-:W-:Y:S01]  /*c0d0*/  I2FP.F32.S32 R2, R2 ;  /* 0x0000000200027245 */ /* 0x000fe20000201400 */
[C---:B------:R-:W-:Y:S01]  /*c0e0*/  FFMA.FTZ R43, -R238.reuse, R12, R43 ;  /* 0x0000000cee2b7223 */ /* 0x040fe2000001012b */
[----:B------:R-:W-:Y:S01]  /*c0f0*/  ISETP.GE.AND P6, PT, R41, R236, PT ;  /* 0x000000ec2900720c */ /* 0x000fe20003fc6270 */
[----:B------:R-:W-:Y:S01]  /*c100*/  FFMA.FTZ R36, -R238, R13, R36 ;  /* 0x0000000dee247223 */ /* 0x000fe20000010124 */
[----:B------:R-:W-:Y:S01]  /*c110*/  IADD3 R13, PT, PT, R234, -0x9, -R183 ;  /* 0xfffffff7ea0d7810 */ /* 0x000fe20007ffe8b7 */
[----:B------:R-:W-:Y:S01]  /*c120*/  VIADD R12, R0, 0x9 ;  /* 0x00000009000c7836 */ /* 0x000fe20000000000 */
[----:B------:R-:W-:Y:S01]  /*c130*/  FSEL R104, R104, -INF , P5 ;  /* 0xff80000068687808 */ /* 0x000fe20002800000 */
[----:B------:R-:W-:Y:S01]  /*c140*/  FFMA.FTZ R38, -R238, R2, R38 ;  /* 0x00000002ee267223 */ /* 0x000fe20000010126 */
[----:B------:R-:W-:-:S02]  /*c150*/  FSEL R42, R42, -INF , P0 ;  /* 0xff8000002a2a7808 */ /* 0x000fc40000000000 */
[----:B------:R-:W-:Y:S02]  /*c160*/  FSEL R43, R43, -INF , P4 ;  /* 0xff8000002b2b7808 */ /* 0x000fe40002000000 */
[----:B------:R-:W-:Y:S02]  /*c170*/  IABS R13, R13 ;  /* 0x0000000d000d7213 */ /* 0x000fe40000000000 */
[----:B------:R-:W-:Y:S02]  /*c180*/  FSEL R104, R104, -INF , !P3 ;  /* 0xff80000068687808 */ /* 0x000fe40005800000 */
[----:B------:R-:W-:Y:S02]  /*c190*/  FSEL R42, R42, -INF , !P2 ;  /* 0xff8000002a2a7808 */ /* 0x000fe40005000000 */
[----:B------:R-:W-:Y:S02]  /*c1a0*/  FSEL R43, R43, -INF , !P1 ;  /* 0xff8000002b2b7808 */ /* 0x000fe40004800000 */
[----:B------:R-:W-:-:S02]  /*c1b0*/  FSEL R47, R36, -INF , P6 ;  /* 0xff800000242f7808 */ /* 0x000fc40003000000 */
[----:B------:R-:W-:Y:S02]  /*c1c0*/  ISETP.GE.AND P3, PT, R41, R233, PT ;  /* 0x000000e92900720c */ /* 0x000fe40003f66270 */
[C---:B------:R-:W-:Y:S02]  /*c1d0*/  ISETP.GE.AND P2, PT, R12.reuse, R236, PT ;  /* 0x000000ec0c00720c */ /* 0x040fe40003f46270 */
[C---:B------:R-:W-:Y:S02]  /*c1e0*/  ISETP.GE.AND P4, PT, R12.reuse, R235, PT ;  /* 0x000000eb0c00720c */ /* 0x040fe40003f86270 */
[C---:B------:R-:W-:Y:S02]  /*c1f0*/  ISETP.GE.AND P1, PT, R12.reuse, R233, PT ;  /* 0x000000e90c00720c */ /* 0x040fe40003f26270 */
[----:B------:R-:W-:Y:S02]  /*c200*/  I2FP.F32.S32 R13, R13 ;  /* 0x0000000d000d7245 */ /* 0x000fe40000201400 */
[----:B------:R-:W-:-:S02]  /*c210*/  ISETP.GE.AND P6, PT, R12, R232, PT ;  /* 0x000000e80c00720c */ /* 0x000fc40003fc6270 */
[----:B------:R-:W-:Y:S01]  /*c220*/  IADD3 R12, PT, PT, R44, -0x9, -R183 ;  /* 0xfffffff72c0c7810 */ /* 0x000fe20007ffe8b7 */
[----:B------:R-:W-:Y:S01]  /*c230*/  FFMA.FTZ R37, -R238, R13, R37 ;  /* 0x0000000dee257223 */ /* 0x000fe20000010125 */
[----:B------:R-:W-:Y:S01]  /*c240*/  ISETP.GE.AND P0, PT, R41, R232, PT ;  /* 0x000000e82900720c */ /* 0x000fe20003f06270 */
[----:B------:R-:W-:Y:S01]  /*c250*/  VIADD R13, R0, 0x10 ;  /* 0x00000010000d7836 */ /* 0x000fe20000000000 */
[----:B------:R-:W-:Y:S02]  /*c260*/  FSEL R38, R38, -INF , P3 ;  /* 0xff80000026267808 */ /* 0x000fe40001800000 */
[----:B------:R-:W-:Y:S02]  /*c270*/  IABS R12, R12 ;  /* 0x0000000c000c7213 */ /* 0x000fe40000000000 */
[----:B------:R-:W-:Y:S02]  /*c280*/  IADD3 R36, PT, PT, R234, -0x10, -R183 ;  /* 0xfffffff0ea247810 */ /* 0x000fe40007ffe8b7 */
[----:B------:R-:W-:-:S02]  /*c290*/  FSEL R105, R38, -INF , !P0 ;  /* 0xff80000026697808 */ /* 0x000fc40004000000 */
[----:B------:R-:W-:Y:S02]  /*c2a0*/  I2FP.F32.S32 R38, R12 ;  /* 0x0000000c00267245 */ /* 0x000fe40000201400 */
[----:B------:R-:W-:Y:S02]  /*c2b0*/  IABS R36, R36 ;  /* 0x0000002400247213 */ /* 0x000fe40000000000 */
[----:B------:R-:W-:Y:S01]  /*c2c0*/  FSEL R37, R37, -INF , P2 ;  /* 0xff80000025257808 */ /* 0x000fe20001000000 */
[C---:B------:R-:W-:Y:S01]  /*c2d0*/  FFMA.FTZ R39, -R238.reuse, R38, R39 ;  /* 0x00000026ee277223 */ /* 0x040fe20000010127 */
[----:B------:R-:W-:Y:S02]  /*c2e0*/  I2FP.F32.S32 R12, R36 ;  /* 0x00000024000c7245 */ /* 0x000fe40000201400 */
[----:B------:R-:W-:Y:S02]  /*c2f0*/  FSEL R37, R37, -INF , !P4 ;  /* 0xff80000025257808 */ /* 0x000fe40006000000 */
[C---:B------:R-:W-:Y:S01]  /*c300*/  ISETP.GE.AND P3, PT, R13.reuse, R236, PT ;  /* 0x000000ec0d00720c */ /* 0x040fe20003f66270 */
[----:B------:R-:W-:Y:S01]  /*c310*/  FFMA.FTZ R28, -R238, R12, R28 ;  /* 0x0000000cee1c7223 */ /* 0x000fe2000001011c */
[C---:B------:R-:W-:Y:S01]  /*c320*/  ISETP.GE.AND P0, PT, R13.reuse, R235, PT ;  /* 0x000000eb0d00720c */ /* 0x040fe20003f06270 */
[----:B------:R-:W-:Y:S01]  /*c330*/  VIADD R12, R0, 0x11 ;  /* 0x00000011000c7836 */ /* 0x000fe20000000000 */
[----:B------:R-:W-:-:S02]  /*c340*/  ISETP.GE.AND P2, PT, R13, R233, PT ;  /* 0x000000e90d00720c */ /* 0x000fc40003f46270 */
[----:B------:R-:W-:Y:S02]  /*c350*/  ISETP.GE.AND P4, PT, R13, R232, PT ;  /* 0x000000e80d00720c */ /* 0x000fe40003f86270 */
[--C-:B------:R-:W-:Y:S02]  /*c360*/  IADD3 R38, PT, PT, R44, -0x10, -R183.reuse ;  /* 0xfffffff02c267810 */ /* 0x100fe40007ffe8b7 */
[----:B------:R-:W-:Y:S02]  /*c370*/  IADD3 R13, PT, PT, R234, -0x11, -R183 ;  /* 0xffffffefea0d7810 */ /* 0x000fe40007ffe8b7 */
[----:B------:R-:W-:Y:S02]  /*c380*/  IABS R38, R38 ;  /* 0x0000002600267213 */ /* 0x000fe40000000000 */
[----:B------:R-:W-:Y:S02]  /*c390*/  IABS R13, R13 ;  /* 0x0000000d000d7213 */ /* 0x000fe40000000000 */
[----:B------:R-:W-:-:S02]  /*c3a0*/  I2FP.F32.S32 R38, R38 ;  /* 0x0000002600267245 */ /* 0x000fc40000201400 */
[----:B------:R-:W-:Y:S02]  /*c3b0*/  FSEL R39, R39, -INF , P1 ;  /* 0xff80000027277808 */ /* 0x000fe40000800000 */
[----:B------:R-:W-:Y:S01]  /*c3c0*/  FSEL R36, R28, -INF , P3 ;  /* 0xff8000001c247808 */ /* 0x000fe20001800000 */
[----:B------:R-:W-:Y:S01]  /*c3d0*/  FFMA.FTZ R38, -R238, R38, R30 ;  /* 0x00000026ee267223 */ /* 0x000fe2000001011e */
[----:B------:R-:W-:Y:S02]  /*c3e0*/  I2FP.F32.S32 R13, R13 ;  /* 0x0000000d000d7245 */ /* 0x000fe40000201400 */
[----:B------:R-:W-:Y:S02]  /*c3f0*/  FSEL R39, R39, -INF , !P6 ;  /* 0xff80000027277808 */ /* 0x000fe40007000000 */
[----:B------:R-:W-:Y:S01]  /*c400*/  FSEL R36, R36, -INF , !P0 ;  /* 0xff80000024247808 */ /* 0x000fe20004000000 */
[----:B------:R-:W-:Y:S01]  /*c410*/  FFMA.FTZ R30, -R238, R13, R29 ;  /* 0x0000000dee1e7223 */ /* 0x000fe2000001011d */
[----:B------:R-:W-:Y:S01]  /*c420*/  ISETP.GE.AND P1, PT, R12, R236, PT ;  /* 0x000000ec0c00720c */ /* 0x000fe20003f26270 */
[----:B------:R-:W-:Y:S01]  /*c430*/  VIADD R13, R0, 0x18 ;  /* 0x00000018000d7836 */ /* 0x000fe20000000000 */
[----:B------:R-:W-:-:S02]  /*c440*/  ISETP.GE.AND P6, PT, R12, R235, PT ;  /* 0x000000eb0c00720c */ /* 0x000fc40003fc6270 */
[C---:B------:R-:W-:Y:S02]  /*c450*/  ISETP.GE.AND P3, PT, R12.reuse, R233, PT ;  /* 0x000000e90c00720c */ /* 0x040fe40003f66270 */
[----:B------:R-:W-:Y:S02]  /*c460*/  ISETP.GE.AND P0, PT, R12, R232, PT ;  /* 0x000000e80c00720c */ /* 0x000fe40003f06270 */
[--C-:B------:R-:W-:Y:S02]  /*c470*/  IADD3 R12, PT, PT, R44, -0x11, -R183.reuse ;  /* 0xffffffef2c0c7810 */ /* 0x100fe40007ffe8b7 */
[----:B------:R-:W-:Y:S02]  /*c480*/  IADD3 R29, PT, PT, R234, -0x18, -R183 ;  /* 0xffffffe8ea1d7810 */ /* 0x000fe40007ffe8b7 */
[----:B------:R-:W-:Y:S02]  /*c490*/  IABS R12, R12 ;  /* 0x0000000c000c7213 */ /* 0x000fe40000000000 */
[----:B------:R-:W-:-:S02]  /*c4a0*/  IABS R29, R29 ;  /* 0x0000001d001d7213 */ /* 0x000fc40000000000 */
[----:B------:R-:W-:Y:S02]  /*c4b0*/  I2FP.F32.S32 R12, R12 ;  /* 0x0000000c000c7245 */ /* 0x000fe40000201400 */
[----:B------:R-:W-:Y:S02]  /*c4c0*/  I2FP.F32.S32 R29, R29 ;  /* 0x0000001d001d7245 */ /* 0x000fe40000201400 */
[----:B------:R-:W-:Y:S01]  /*c4d0*/  FSEL R38, R38, -INF , P2 ;  /* 0xff80000026267808 */ /* 0x000fe20001000000 */
[----:B------:R-:W-:Y:S01]  /*c4e0*/  FFMA.FTZ R31, -R238, R12, R31 ;  /* 0x0000000cee1f7223 */ /* 0x000fe2000001011f */
[----:B------:R-:W-:Y:S01]  /*c4f0*/  FSEL R30, R30, -INF , P1 ;  /* 0xff8000001e1e7808 */ /* 0x000fe20000800000 */
[----:B------:R-:W-:Y:S01]  /*c500*/  FFMA.FTZ R29, -R238, R29, R24 ;  /* 0x0000001dee1d7223 */ /* 0x000fe20000010118 */
[----:B------:R-:W-:Y:S01]  /*c510*/  ISETP.GE.AND P2, PT, R13, R236, PT ;  /* 0x000000ec0d00720c */ /* 0x000fe20003f46270 */
[----:B------:R-:W-:Y:S01]  /*c520*/  VIADD R12, R0, 0x19 ;  /* 0x00000019000c7836 */ /* 0x000fe20000000000 */
[----:B------:R-:W-:-:S02]  /*c530*/  FSEL R38, R38, -INF , !P4 ;  /* 0xff80000026267808 */ /* 0x000fc40006000000 */
[----:B------:R-:W-:Y:S02]  /*c540*/  FSEL R30, R30, -INF , !P6 ;  /* 0xff8000001e1e7808 */ /* 0x000fe40007000000 */
[C---:B------:R-:W-:Y:S02]  /*c550*/  ISETP.GE.AND P4, PT, R13.reuse, R235, PT ;  /* 0x000000eb0d00720c */ /* 0x040fe40003f86270 */
[C---:B------:R-:W-:Y:S02]  /*c560*/  ISETP.GE.AND P1, PT, R13.reuse, R233, PT ;  /* 0x000000e90d00720c */ /* 0x040fe40003f26270 */
[----:B------:R-:W-:Y:S02]  /*c570*/  ISETP.GE.AND P6, PT, R13, R232, PT ;  /* 0x000000e80d00720c */ /* 0x000fe40003fc6270 */
[--C-:B------:R-:W-:Y:S02]  /*c580*/  IADD3 R28, PT, PT, R44, -0x18, -R183.reuse ;  /* 0xffffffe82c1c7810 */ /* 0x100fe40007ffe8b7 */
[----:B------:R-:W-:-:S02]  /*c590*/  IADD3 R13, PT, PT, R234, -0x19, -R183 ;  /* 0xffffffe7ea0d7810 */ /* 0x000fc40007ffe8b7 */
[----:B------:R-:W-:Y:S02]  /*c5a0*/  FSEL R106, R31, -INF , P3 ;  /* 0xff8000001f6a7808 */ /* 0x000fe40001800000 */
[----:B------:R-:W-:Y:S02]  /*c5b0*/  FSEL R29, R29, -INF , P2 ;  /* 0xff8000001d1d7808 */ /* 0x000fe40001000000 */
[----:B------:R-:W-:Y:S02]  /*c5c0*/  IABS R24, R28 ;  /* 0x0000001c00187213 */ /* 0x000fe40000000000 */
[----:B------:R-:W-:Y:S02]  /*c5d0*/  IABS R13, R13 ;  /* 0x0000000d000d7213 */ /* 0x000fe40000000000 */
[----:B------:R-:W-:Y:S02]  /*c5e0*/  FSEL R106, R106, -INF , !P0 ;  /* 0xff8000006a6a7808 */ /* 0x000fe40004000000 */
[----:B------:R-:W-:-:S02]  /*c5f0*/  FSEL R29, R29, -INF , !P4 ;  /* 0xff8000001d1d7808 */ /* 0x000fc40006000000 */
[-C--:B------:R-:W-:Y:S02]  /*c600*/  ISETP.GE.AND P5, PT, R41, R235.reuse, PT ;  /* 0x000000eb2900720c */ /* 0x080fe40003fa6270 */
[C---:B------:R-:W-:Y:S02]  /*c610*/  ISETP.GE.AND P3, PT, R12.reuse, R236, PT ;  /* 0x000000ec0c00720c */ /* 0x040fe40003f66270 */
[C---:B------:R-:W-:Y:S02]  /*c620*/  ISETP.GE.AND P0, PT, R12.reuse, R235, PT ;  /* 0x000000eb0c00720c */ /* 0x040fe40003f06270 */
[C---:B------:R-:W-:Y:S02]  /*c630*/  ISETP.GE.AND P2, PT, R12.reuse, R233, PT ;  /* 0x000000e90c00720c */ /* 0x040fe40003f46270 */
[----:B------:R-:W-:Y:S02]  /*c640*/  ISETP.GE.AND P4, PT, R12, R232, PT ;  /* 0x000000e80c00720c */ /* 0x000fe40003f86270 */
[----:B------:R-:W-:-:S02]  /*c650*/  IADD3 R12, PT, PT, R44, -0x19, -R183 ;  /* 0xffffffe72c0c7810 */ /* 0x000fc40007ffe8b7 */
[----:B------:R-:W-:Y:S02]  /*c660*/  IADD3 R41, PT, PT, R234, -0x20, -R183 ;  /* 0xffffffe0ea297810 */ /* 0x000fe40007ffe8b7 */
[----:B------:R-:W-:Y:S02]  /*c670*/  I2FP.F32.S32 R24, R24 ;  /* 0x0000001800187245 */ /* 0x000fe40000201400 */
[----:B------:R-:W-:Y:S02]  /*c680*/  I2FP.F32.S32 R13, R13 ;  /* 0x0000000d000d7245 */ /* 0x000fe40000201400 */
[----:B------:R-:W-:Y:S01]  /*c690*/  IABS R12, R12 ;  /* 0x0000000c000c7213 */ /* 0x000fe20000000000 */
[C---:B------:R-:W-:Y:S01]  /*c6a0*/  FFMA.FTZ R24, -R238.reuse, R24, R26 ;  /* 0x00000018ee187223 */ /* 0x040fe2000001011a */
[----:B------:R-:W-:Y:S01]  /*c6b0*/  IABS R41, R41 ;  /* 0x0000002900297213 */ /* 0x000fe20000000000 */
[----:B------:R-:W-:Y:S01]  /*c6c0*/  FFMA.FTZ R25, -R238, R13, R25 ;  /* 0x0000000dee197223 */ /* 0x000fe20000010119 */
[----:B------:R-:W-:Y:S01]  /*c6d0*/  I2FP.F32.S32 R12, R12 ;  /* 0x0000000c000c7245 */ /* 0x000fe20000201400 */
[----:B------:R-:W-:Y:S01]  /*c6e0*/  VIADD R13, R0, 0x20 ;  /* 0x00000020000d7836 */ /* 0x000fe20000000000 */
[----:B------:R-:W-:-:S02]  /*c6f0*/  I2FP.F32.S32 R41, R41 ;  /* 0x0000002900297245 */ /* 0x000fc40000201400 */
[----:B------:R-:W-:Y:S01]  /*c700*/  FSEL R24, R24, -INF , P1 ;  /* 0xff80000018187808 */ /* 0x000fe20000800000 */
[C---:B------:R-:W-:Y:S01]  /*c710*/  FFMA.FTZ R27, -R238.reuse, R12, R27 ;  /* 0x0000000cee1b7223 */ /* 0x040fe2000001011b */
[----:B------:R-:W-:Y:S01]  /*c720*/  FSEL R28, R25, -INF , P3 ;  /* 0xff800000191c7808 */ /* 0x000fe20001800000 */
[----:B------:R-:W-:Y:S01]  /*c730*/  FFMA.FTZ R41, -R238, R41, R20 ;  /* 0x00000029ee297223 */ /* 0x000fe20000010114 */
[----:B------:R-:W-:Y:S02]  /*c740*/  ISETP.GE.AND P1, PT, R13, R236, PT ;  /* 0x000000ec0d00720c */ /* 0x000fe40003f26270 */
[----:B------:R-:W-:Y:S02]  /*c750*/  IADD3 R181, PT, PT, R234, -0x21, -R183 ;  /* 0xffffffdfeab57810 */ /* 0x000fe40007ffe8b7 */
[----:B------:R-:W-:Y:S02]  /*c760*/  FSEL R24, R24, -INF , !P6 ;  /* 0xff80000018187808 */ /* 0x000fe40007000000 */
[----:B------:R-:W-:-:S02]  /*c770*/  FSEL R28, R28, -INF , !P0 ;  /* 0xff8000001c1c7808 */ /* 0x000fc40004000000 */
[C---:B------:R-:W-:Y:S02]  /*c780*/  ISETP.GE.AND P6, PT, R13.reuse, R235, PT ;  /* 0x000000eb0d00720c */ /* 0x040fe40003fc6270 */
[C---:B------:R-:W-:Y:S02]  /*c790*/  ISETP.GE.AND P3, PT, R13.reuse, R233, PT ;  /* 0x000000e90d00720c */ /* 0x040fe40003f66270 */
[----:B------:R-:W-:Y:S01]  /*c7a0*/  ISETP.GE.AND P0, PT, R13, R232, PT ;  /* 0x000000e80d00720c */ /* 0x000fe20003f06270 */
[----:B------:R-:W-:Y:S01]  /*c7b0*/  VIADD R13, R0, 0x21 ;  /* 0x00000021000d7836 */ /* 0x000fe20000000000 */
[----:B------:R-:W-:Y:S02]  /*c7c0*/  IADD3 R12, PT, PT, R44, -0x20, -R183 ;  /* 0xffffffe02c0c7810 */ /* 0x000fe40007ffe8b7 */
[----:B------:R-:W-:Y:S02]  /*c7d0*/  FSEL R20, R27, -INF , P2 ;  /* 0xff8000001b147808 */ /* 0x000fe40001000000 */
[----:B------:R-:W-:-:S02]  /*c7e0*/  IABS R181, R181 ;  /* 0x000000b500b57213 */ /* 0x000fc40000000000 */
[----:B------:R-:W-:Y:S02]  /*c7f0*/  FSEL R41, R41, -INF , P1 ;  /* 0xff80000029297808 */ /* 0x000fe40000800000 */
[----:B------:R-:W-:Y:S02]  /*c800*/  IABS R12, R12 ;  /* 0x0000000c000c7213 */ /* 0x000fe40000000000 */
[----:B------:R-:W-:Y:S02]  /*c810*/  FSEL R20, R20, -INF , !P4 ;  /* 0xff80000014147808 */ /* 0x000fe40006000000 */
[----:B------:R-:W-:Y:S02]  /*c820*/  I2FP.F32.S32 R181, R181 ;  /* 0x000000b500b57245 */ /* 0x000fe40000201400 */
[----:B------:R-:W-:Y:S02]  /*c830*/  FSEL R41, R41, -INF , !P6 ;  /* 0xff80000029297808 */ /* 0x000fe40007000000 */
[C---:B------:R-:W-:Y:S01]  /*c840*/  ISETP.GE.AND P2, PT, R13.reuse, R236, PT ;  /* 0x000000ec0d00720c */ /* 0x040fe20003f46270 */
[----:B------:R-:W-:Y:S01]  /*c850*/  FFMA.FTZ R181, -R238, R181, R21 ;  /* 0x000000b5eeb57223 */ /* 0x000fe20000010115 */
[----:B------:R-:W-:-:S02]  /*c860*/  ISETP.GE.AND P4, PT, R13, R235, PT ;  /* 0x000000eb0d00720c */ /* 0x000fc40003f86270 */
[C---:B------:R-:W-:Y:S02]  /*c870*/  ISETP.GE.AND P1, PT, R13.reuse, R233, PT ;  /* 0x000000e90d00720c */ /* 0x040fe40003f26270 */
[----:B------:R-:W-:Y:S02]  /*c880*/  ISETP.GE.AND P6, PT, R13, R232, PT ;  /* 0x000000e80d00720c */ /* 0x000fe40003fc6270 */
[--C-:B------:R-:W-:Y:S02]  /*c890*/  IADD3 R180, PT, PT, R234, -0x28, -R183.reuse ;  /* 0xffffffd8eab47810 */ /* 0x100fe40007ffe8b7 */
[----:B------:R-:W-:Y:S02]  /*c8a0*/  IADD3 R13, PT, PT, R44, -0x21, -R183 ;  /* 0xffffffdf2c0d7810 */ /* 0x000fe40007ffe8b7 */
[----:B------:R-:W-:Y:S02]  /*c8b0*/  I2FP.F32.S32 R12, R12 ;  /* 0x0000000c000c7245 */ /* 0x000fe40000201400 */
[----:B------:R-:W-:-:S02]  /*c8c0*/  IABS R180, R180 ;  /* 0x000000b400b47213 */ /* 0x000fc40000000000 */
[----:B------:R-:W-:Y:S01]  /*c8d0*/  IABS R21, R13 ;  /* 0x0000000d00157213 */ /* 0x000fe20000000000 */
[----:B------:R-:W-:Y:S01]  /*c8e0*/  FFMA.FTZ R22, -R238, R12, R22 ;  /* 0x0000000cee167223 */ /* 0x000fe20000010116 */
[--C-:B------:R-:W-:Y:S01]  /*c8f0*/  IADD3 R179, PT, PT, R234, -0x29, -R183.reuse ;  /* 0xffffffd7eab37810 */ /* 0x100fe20007ffe8b7 */
[----:B------:R-:W-:Y:S01]  /*c900*/  VIADD R12, R0, 0x28 ;  /* 0x00000028000c7836 */ /* 0x000fe20000000000 */
[----:B------:R-:W-:Y:S02]  /*c910*/  I2FP.F32.S32 R180, R180 ;  /* 0x000000b400b47245 */ /* 0x000fe40000201400 */
[----:B------:R-:W-:Y:S02]  /*c920*/  I2FP.F32.S32 R21, R21 ;  /* 0x0000001500157245 */ /* 0x000fe40000201400 */
[----:B------:R-:W-:Y:S01]  /*c930*/  IADD3 R13, PT, PT, R44, -0x28, -R183 ;  /* 0xffffffd82c0d7810 */ /* 0x000fe20007ffe8b7 */
[C---:B------:R-:W-:Y:S01]  /*c940*/  FFMA.FTZ R180, -R238.reuse, R180, R16 ;  /* 0x000000b4eeb47223 */ /* 0x040fe20000010110 */
[----:B------:R-:W-:Y:S01]  /*c950*/  IABS R179, R179 ;  /* 0x000000b300b37213 */ /* 0x000fe20000000000 */
[----:B------:R-:W-:Y:S01]  /*c960*/  FFMA.FTZ R21, -R238, R21, R23 ;  /* 0x00000015ee157223 */ /* 0x000fe20000010117 */
[----:B------:R-:W-:-:S02]  /*c970*/  FSEL R22, R22, -INF , P3 ;  /* 0xff80000016167808 */ /* 0x000fc40001800000 */
[----:B------:R-:W-:Y:S02]  /*c980*/  FSEL R181, R181, -INF , P2 ;  /* 0xff800000b5b57808 */ /* 0x000fe40001000000 */
[----:B------:R-:W-:Y:S02]  /*c990*/  IABS R16, R13 ;  /* 0x0000000d00107213 */ /* 0x000fe40000000000 */
[----:B------:R-:W-:Y:S02]  /*c9a0*/  I2FP.F32.S32 R179, R179 ;  /* 0x000000b300b37245 */ /* 0x000fe40000201400 */
[----:B------:R-:W-:Y:S02]  /*c9b0*/  ISETP.GE.AND P3, PT, R12, R236, PT ;  /* 0x000000ec0c00720c */ /* 0x000fe40003f66270 */
[----:B------:R-:W-:Y:S01]  /*c9c0*/  IADD3 R13, PT, PT, R44, -0x29, -R183 ;  /* 0xffffffd72c0d7810 */ /* 0x000fe20007ffe8b7 */
[----:B------:R-:W-:Y:S01]  /*c9d0*/  FFMA.FTZ R179, -R238, R179, R17 ;  /* 0x000000b3eeb37223 */ /* 0x000fe20000010111 */
[----:B------:R-:W-:-:S02]  /*c9e0*/  IADD3 R151, PT, PT, R234, -0x30, -R183 ;  /* 0xffffffd0ea977810 */ /* 0x000fc40007ffe8b7 */
[----:B------:R-:W-:Y:S02]  /*c9f0*/  FSEL R22, R22, -INF , !P0 ;  /* 0xff80000016167808 */ /* 0x000fe40004000000 */
[----:B------:R-:W-:Y:S02]  /*ca00*/  FSEL R181, R181, -INF , !P4 ;  /* 0xff800000b5b57808 */ /* 0x000fe40006000000 */
[C---:B------:R-:W-:Y:S02]  /*ca10*/  ISETP.GE.AND P0, PT, R12.reuse, R235, PT ;  /* 0x000000eb0c00720c */ /* 0x040fe40003f06270 */
[C---:B------:R-:W-:Y:S02]  /*ca20*/  ISETP.GE.AND P2, PT, R12.reuse, R233, PT ;  /* 0x000000e90c00720c */ /* 0x040fe40003f46270 */
[----:B------:R-:W-:Y:S01]  /*ca30*/  ISETP.GE.AND P4, PT, R12, R232, PT ;  /* 0x000000e80c00720c */ /* 0x000fe20003f86270 */
[----:B------:R-:W-:Y:S01]  /*ca40*/  VIADD R12, R0, 0x29 ;  /* 0x00000029000c7836 */ /* 0x000fe20000000000 */
[----:B------:R-:W-:-:S02]  /*ca50*/  I2FP.F32.S32 R16, R16 ;  /* 0x0000001000107245 */ /* 0x000fc40000201400 */
[----:B------:R-:W-:Y:S02]  /*ca60*/  FSEL R21, R21, -INF , P1 ;  /* 0xff80000015157808 */ /* 0x000fe40000800000 */
[----:B------:R-:W-:Y:S01]  /*ca70*/  FSEL R180, R180, -INF , P3 ;  /* 0xff800000b4b47808 */ /* 0x000fe20001800000 */
[----:B------:R-:W-:Y:S01]  /*ca80*/  FFMA.FTZ R16, -R238, R16, R18 ;  /* 0x00000010ee107223 */ /* 0x000fe20000010112 */
[----:B------:R-:W-:Y:S02]  /*ca90*/  IABS R17, R13 ;  /* 0x0000000d00117213 */ /* 0x000fe40000000000 */
[----:B------:R-:W-:Y:S02]  /*caa0*/  IABS R151, R151 ;  /* 0x0000009700977213 */ /* 0x000fe40000000000 */
[----:B------:R-:W-:Y:S02]  /*cab0*/  FSEL R21, R21, -INF , !P6 ;  /* 0xff80000015157808 */ /* 0x000fe40007000000 */
[----:B------:R-:W-:-:S02]  /*cac0*/  FSEL R180, R180, -INF , !P0 ;  /* 0xff800000b4b47808 */ /* 0x000fc40004000000 */
[C---:B------:R-:W-:Y:S02]  /*cad0*/  ISETP.GE.AND P1, PT, R12.reuse, R236, PT ;  /* 0x000000ec0c00720c */ /* 0x040fe40003f26270 */
[C---:B------:R-:W-:Y:S02]  /*cae0*/  ISETP.GE.AND P6, PT, R12.reuse, R235, PT ;  /* 0x000000eb0c00720c */ /* 0x040fe40003fc6270 */
[C---:B------:R-:W-:Y:S02]  /*caf0*/  ISETP.GE.AND P3, PT, R12.reuse, R233, PT ;  /* 0x000000e90c00720c */ /* 0x040fe40003f66270 */
[----:B------:R-:W-:Y:S01]  /*cb00*/  ISETP.GE.AND P0, PT, R12, R232, PT ;  /* 0x000000e80c00720c */ /* 0x000fe20003f06270 */
[----:B------:R-:W-:Y:S01]  /*cb10*/  VIADD R12, R0, 0x30 ;  /* 0x00000030000c7836 */ /* 0x000fe20000000000 */
[----:B------:R-:W-:Y:S02]  /*cb20*/  I2FP.F32.S32 R17, R17 ;  /* 0x0000001100117245 */ /* 0x000fe40000201400 */
        /* <DEDUP_REMOVED lines=13> */
[----:B------:R-:W-:Y:S02]  /*cc00*/  FSEL R17, R17, -INF , P3 ;  /* 0xff80000011117808 */ /* 0x000fe40001800000 */
[----:B------:R-:W-:Y:S02]  /*cc10*/  IABS R150, R150 ;  /* 0x0000009600967213 */ /* 0x000fe40000000000 */
[----:B------:R-:W-:-:S02]  /*cc20*/  FSEL R151, R151, -INF , P2 ;  /* 0xff80000097977808 */ /* 0x000fc40001000000 */
[----:B------:R-:W-:Y:S02]  /*cc30*/  FSEL R17, R17, -INF , !P0 ;  /* 0xff80000011117808 */ /* 0x000fe40004000000 */
[----:B------:R-:W-:Y:S02]  /*cc40*/  I2FP.F32.S32 R150, R150 ;  /* 0x0000009600967245 */ /* 0x000fe40000201400 */
[----:B------:R-:W-:Y:S02]  /*cc50*/  FSEL R151, R151, -INF , !P4 ;  /* 0xff80000097977808 */ /* 0x000fe40006000000 */
[----:B------:R-:W-:Y:S01]  /*cc60*/  ISETP.GE.AND P3, PT, R12, R236, PT ;  /* 0x000000ec0c00720c */ /* 0x000fe20003f66270 */
[----:B------:R-:W-:Y:S01]  /*cc70*/  FFMA.FTZ R150, -R238, R150, R9 ;  /* 0x00000096ee967223 */ /* 0x000fe20000010109 */
[C---:B------:R-:W-:Y:S02]  /*cc80*/  ISETP.GE.AND P0, PT, R12.reuse, R235, PT ;  /* 0x000000eb0c00720c */ /* 0x040fe40003f06270 */
[----:B------:R-:W-:-:S02]  /*cc90*/  ISETP.GE.AND P2, PT, R12, R233, PT ;  /* 0x000000e90c00720c */ /* 0x000fc40003f46270 */
[----:B------:R-:W-:Y:S02]  /*cca0*/  ISETP.GE.AND P4, PT, R12, R232, PT ;  /* 0x000000e80c00720c */ /* 0x000fe40003f86270 */
[C-C-:B------:R-:W-:Y:S02]  /*ccb0*/  IADD3 R12, PT, PT, R44.reuse, -0x31, -R183.reuse ;  /* 0xffffffcf2c0c7810 */ /* 0x140fe40007ffe8b7 */
[--C-:B------:R-:W-:Y:S02]  /*ccc0*/  IADD3 R13, PT, PT, R44, -0x30, -R183.reuse ;  /* 0xffffffd02c0d7810 */ /* 0x100fe40007ffe8b7 */
[----:B------:R-:W-:Y:S02]  /*ccd0*/  IABS R9, R12 ;  /* 0x0000000c00097213 */ /* 0x000fe40000000000 */
[----:B------:R-:W-:Y:S02]  /*cce0*/  IADD3 R12, PT, PT, R234, -0x49, -R183 ;  /* 0xffffffb7ea0c7810 */ /* 0x000fe40007ffe8b7 */
[----:B------:R-:W-:-:S02]  /*ccf0*/  I2FP.F32.S32 R9, R9 ;  /* 0x0000000900097245 */ /* 0x000fc40000201400 */
[----:B------:R-:W-:Y:S02]  /*cd00*/  IABS R12, R12 ;  /* 0x0000000c000c7213 */ /* 0x000fe40000000000 */
[----:B------:R-:W-:Y:S01]  /*cd10*/  IABS R8, R13 ;  /* 0x0000000d00087213 */ /* 0x000fe20000000000 */
[----:B------:R-:W-:Y:S01]  /*cd20*/  FFMA.FTZ R11, -R238, R9, R11 ;  /* 0x00000009ee0b7223 */ /* 0x000fe2000001010b */
[----:B------:R-:W-:Y:S01]  /*cd30*/  I2FP.F32.S32 R12, R12 ;  /* 0x0000000c000c7245 */ /* 0x000fe20000201400 */
[----:B------:R-:W-:Y:S01]  /*cd40*/  VIADD R13, R0, 0x50 ;  /* 0x00000050000d7836 */ /* 0x000fe20000000000 */
[--C-:B------:R-:W-:Y:S02]  /*cd50*/  IADD3 R9, PT, PT, R44, -0x38, -R183.reuse ;  /* 0xffffffc82c097810 */ /* 0x100fe40007ffe8b7 */
[----:B------:R-:W-:Y:S01]  /*cd60*/  IADD3 R175, PT, PT, R234, -0x38, -R183 ;  /* 0xffffffc8eaaf7810 */ /* 0x000fe20007ffe8b7 */
[----:B------:R-:W-:Y:S01]  /*cd70*/  FFMA.FTZ R57, -R238, R12, R57 ;  /* 0x0000000cee397223 */ /* 0x000fe20000010139 */
[----:B------:R-:W-:-:S02]  /*cd80*/  IADD3 R12, PT, PT, R234, -0x50, -R183 ;  /* 0xffffffb0ea0c7810 */ /* 0x000fc40007ffe8b7 */
        /* <DEDUP_REMOVED lines=12> */
[----:B------:R-:W-:-:S02]  /*ce50*/  IADD3 R154, PT, PT, R234, -0x39, -R183 ;  /* 0xffffffc7ea9a7810 */ /* 0x000fc40007ffe8b7 */
[----:B------:R-:W-:Y:S01]  /*ce60*/  IADD3 R6, PT, PT, R44, -0x39, -R183 ;  /* 0xffffffc72c067810 */ /* 0x000fe20007ffe8b7 */
[----:B------:R-:W-:Y:S01]  /*ce70*/  FFMA.FTZ R175, -R238, R175, R4 ;  /* 0x000000afeeaf7223 */ /* 0x000fe20000010104 */
[----:B------:R-:W-:Y:S02]  /*ce80*/  IABS R12, R12 ;  /* 0x0000000c000c7213 */ /* 0x000fe40000000000 */
[----:B------:R-:W-:Y:S02]  /*ce90*/  FSEL R8, R8, -INF , P1 ;  /* 0xff80000008087808 */ /* 0x000fe40000800000 */
[----:B------:R-:W-:Y:S02]  /*cea0*/  FSEL R150, R150, -INF , P3 ;  /* 0xff80000096967808 */ /* 0x000fe40001800000 */
[----:B------:R-:W-:Y:S02]  /*ceb0*/  IABS R154, R154 ;  /* 0x0000009a009a7213 */ /* 0x000fe40000000000 */
[----:B------:R-:W-:-:S02]  /*cec0*/  ISETP.GE.AND P1, PT, R10, R236, PT ;  /* 0x000000ec0a00720c */ /* 0x000fc40003f26270 */
[----:B------:R-:W-:Y:S02]  /*ced0*/  IABS R6, R6 ;  /* 0x0000000600067213 */ /* 0x000fe40000000000 */
[----:B------:R-:W-:Y:S02]  /*cee0*/  I2FP.F32.S32 R12, R12 ;  /* 0x0000000c000c7245 */ /* 0x000fe40000201400 */
[----:B------:R-:W-:Y:S02]  /*cef0*/  FSEL R8, R8, -INF , !P6 ;  /* 0xff80000008087808 */ /* 0x000fe40007000000 */
[----:B------:R-:W-:Y:S01]  /*cf00*/  FSEL R150, R150, -INF , !P0 ;  /* 0xff80000096967808 */ /* 0x000fe20004000000 */
[----:B------:R-:W-:Y:S01]  /*cf10*/  FFMA.FTZ R53, -R238, R12, R53 ;  /* 0x0000000cee357223 */ /* 0x000fe20000010135 */
[C---:B------:R-:W-:Y:S02]  /*cf20*/  ISETP.GE.AND P6, PT, R10.reuse, R235, PT ;  /* 0x000000eb0a00720c */ /* 0x040fe40003fc6270 */
[----:B------:R-:W-:-:S02]  /*cf30*/  ISETP.GE.AND P3, PT, R10, R233, PT ;  /* 0x000000e90a00720c */ /* 0x000fc40003f66270 */
[----:B------:R-:W-:Y:S01]  /*cf40*/  ISETP.GE.AND P0, PT, R10, R232, PT ;  /* 0x000000e80a00720c */ /* 0x000fe20003f06270 */
[----:B------:R-:W-:Y:S01]  /*cf50*/  VIADD R10, R0, 0x39 ;  /* 0x00000039000a7836 */ /* 0x000fe20000000000 */
[----:B------:R-:W-:Y:S02]  /*cf60*/  I2FP.F32.S32 R154, R154 ;  /* 0x0000009a009a7245 */ /* 0x000fe40000201400 */
[----:B------:R-:W-:Y:S02]  /*cf70*/  FSEL R4, R11, -INF , P2 ;  /* 0xff8000000b047808 */ /* 0x000fe40001000000 */
[----:B------:R-:W-:Y:S01]  /*cf80*/  FSEL R175, R175, -INF , P1 ;  /* 0xff800000afaf7808 */ /* 0x000fe20000800000 */
[----:B------:R-:W-:Y:S01]  /*cf90*/  FFMA.FTZ R154, -R238, R154, R5 ;  /* 0x0000009aee9a7223 */ /* 0x000fe20000010105 */
[----:B------:R-:W-:Y:S01]  /*cfa0*/  I2FP.F32.S32 R6, R6 ;  /* 0x0000000600067245 */ /* 0x000fe20000201400 */
[----:B------:R-:W-:Y:S01]  /*cfb0*/  VIADD R5, R0, 0x40 ;  /* 0x0000004000057836 */ /* 0x000fe20000000000 */
[----:B------:R-:W-:-:S02]  /*cfc0*/  IADD3 R12, PT, PT, R234, -0x58, -R183 ;  /* 0xffffffa8ea0c7810 */ /* 0x000fc40007ffe8b7 */
[----:B------:R-:W-:Y:S01]  /*cfd0*/  FSEL R4, R4, -INF , !P4 ;  /* 0xff80000004047808 */ /* 0x000fe20006000000 */
[----:B------:R-:W-:Y:S01]  /*cfe0*/  FFMA.FTZ R6, -R238, R6, R7 ;  /* 0x00000006ee067223 */ /* 0x000fe20000010107 */
[----:B------:R-:W-:Y:S02]  /*cff0*/  FSEL R175, R175, -INF , !P6 ;  /* 0xff800000afaf7808 */ /* 0x000fe40007000000 */
[C---:B------:R-:W-:Y:S02]  /*d000*/  ISETP.GE.AND P2, PT, R10.reuse, R236, PT ;  /* 0x000000ec0a00720c */ /* 0x040fe40003f46270 */
[C---:B------:R-:W-:Y:S02]  /*d010*/  ISETP.GE.AND P4, PT, R10.reuse, R235, PT ;  /* 0x000000eb0a00720c */ /* 0x040fe40003f86270 */
[C---:B------:R-:W-:Y:S02]  /*d020*/  ISETP.GE.AND P1, PT, R10.reuse, R233, PT ;  /* 0x000000e90a00720c */ /* 0x040fe40003f26270 */
[----:B------:R-:W-:-:S02]  /*d030*/  ISETP.GE.AND P6, PT, R10, R232, PT ;  /* 0x000000e80a00720c */ /* 0x000fc40003fc6270 */
[C-C-:B------:R-:W-:Y:S02]  /*d040*/  IADD3 R10, PT, PT, R234.reuse, -0x40, -R183.reuse ;  /* 0xffffffc0ea0a7810 */ /* 0x140fe40007ffe8b7 */
[----:B------:R-:W-:Y:S02]  /*d050*/  IADD3 R7, PT, PT, R234, -0x41, -R183 ;  /* 0xffffffbfea077810 */ /* 0x000fe40007ffe8b7 */
[----:B------:R-:W-:Y:S02]  /*d060*/  IABS R12, R12 ;  /* 0x0000000c000c7213 */ /* 0x000fe40000000000 */
[----:B------:R-:W-:Y:S02]  /*d070*/  FSEL R9, R9, -INF , P3 ;  /* 0xff80000009097808 */ /* 0x000fe40001800000 */
[----:B------:R-:W-:Y:S02]  /*d080*/  FSEL R154, R154, -INF , P2 ;  /* 0xff8000009a9a7808 */ /* 0x000fe40001000000 */
[----:B------:R-:W-:-:S02]  /*d090*/  IABS R10, R10 ;  /* 0x0000000a000a7213 */ /* 0x000fc40000000000 */
[----:B------:R-:W-:Y:S02]  /*d0a0*/  IABS R7, R7 ;  /* 0x0000000700077213 */ /* 0x000fe40000000000 */
[----:B------:R-:W-:Y:S02]  /*d0b0*/  I2FP.F32.S32 R12, R12 ;  /* 0x0000000c000c7245 */ /* 0x000fe40000201400 */
[----:B------:R-:W-:Y:S02]  /*d0c0*/  FSEL R9, R9, -INF , !P0 ;  /* 0xff80000009097808 */ /* 0x000fe40004000000 */
[----:B------:R-:W-:Y:S01]  /*d0d0*/  FSEL R154, R154, -INF , !P4 ;  /* 0xff8000009a9a7808 */ /* 0x000fe20006000000 */
[----:B------:R-:W-:Y:S01]  /*d0e0*/  FFMA.FTZ R144, -R238, R12, R144 ;  /* 0x0000000cee907223 */ /* 0x000fe20000010190 */
[C---:B------:R-:W-:Y:S02]  /*d0f0*/  ISETP.GE.AND P3, PT, R5.reuse, R236, PT ;  /* 0x000000ec0500720c */ /* 0x040fe40003f66270 */
[----:B------:R-:W-:-:S02]  /*d100*/  ISETP.GE.AND P0, PT, R5, R235, PT ;  /* 0x000000eb0500720c */ /* 0x000fc40003f06270 */
[C---:B------:R-:W-:Y:S02]  /*d110*/  ISETP.GE.AND P2, PT, R5.reuse, R233, PT ;  /* 0x000000e90500720c */ /* 0x040fe40003f46270 */
[----:B------:R-:W-:Y:S02]  /*d120*/  I2FP.F32.S32 R10, R10 ;  /* 0x0000000a000a7245 */ /* 0x000fe40000201400 */
[----:B------:R-:W-:Y:S02]  /*d130*/  ISETP.GE.AND P4, PT, R5, R232, PT ;  /* 0x000000e80500720c */ /* 0x000fe40003f86270 */
[--C-:B------:R-:W-:Y:S01]  /*d140*/  IADD3 R5, PT, PT, R44, -0x40, -R183.reuse ;  /* 0xffffffc02c057810 */ /* 0x100fe20007ffe8b7 */
[----:B------:R-:W-:Y:S01]  /*d150*/  FFMA.FTZ R60, -R238, R10, R60 ;  /* 0x0000000aee3c7223 */ /* 0x000fe2000001013c */
[----:B------:R-:W-:Y:S01]  /*d160*/  I2FP.F32.S32 R7, R7 ;  /* 0x0000000700077245 */ /* 0x000fe20000201400 */
[----:B------:R-:W-:Y:S01]  /*d170*/  VIADD R10, R0, 0x41 ;  /* 0x00000041000a7836 */ /* 0x000fe20000000000 */
[----:B------:R-:W-:-:S02]  /*d180*/  IADD3 R12, PT, PT, R234, -0x59, -R183 ;  /* 0xffffffa7ea0c7810 */ /* 0x000fc40007ffe8b7 */
[----:B------:R-:W-:Y:S01]  /*d190*/  IABS R5, R5 ;  /* 0x0000000500057213 */ /* 0x000fe20000000000 */
[----:B------:R-:W-:Y:S01]  /*d1a0*/  FFMA.FTZ R61, -R238, R7, R61 ;  /* 0x00000007ee3d7223 */ /* 0x000fe2000001013d */
[--C-:B------:R-:W-:Y:S02]  /*d1b0*/  IADD3 R11, PT, PT, R44, -0x41, -R183.reuse ;  /* 0xffffffbf2c0b7810 */ /* 0x100fe40007ffe8b7 */
[----:B------:R-:W-:Y:S02]  /*d1c0*/  IADD3 R7, PT, PT, R234, -0x48, -R183 ;  /* 0xffffffb8ea077810 */ /* 0x000fe40007ffe8b7 */
[----:B------:R-:W-:Y:S02]  /*d1d0*/  IABS R12, R12 ;  /* 0x0000000c000c7213 */ /* 0x000fe40000000000 */
[----:B------:R-:W-:Y:S02]  /*d1e0*/  I2FP.F32.S32 R5, R5 ;  /* 0x0000000500057245 */ /* 0x000fe40000201400 */
[----:B------:R-:W-:-:S02]  /*d1f0*/  FSEL R6, R6, -INF , P1 ;  /* 0xff80000006067808 */ /* 0x000fc40000800000 */
[----:B------:R-:W-:Y:S01]  /*d200*/  FSEL R164, R60, -INF , P3 ;  /* 0xff8000003ca47808 */ /* 0x000fe20001800000 */
[----:B------:R-:W-:Y:S01]  /*d210*/  FFMA.FTZ R5, -R238, R5, R62 ;  /* 0x00000005ee057223 */ /* 0x000fe2000001013e */
[----:B------:R-:W-:Y:S02]  /*d220*/  IABS R11, R11 ;  /* 0x0000000b000b7213 */ /* 0x000fe40000000000 */
[----:B------:R-:W-:Y:S02]  /*d230*/  IABS R7, R7 ;  /* 0x0000000700077213 */ /* 0x000fe40000000000 */
[----:B------:R-:W-:Y:S02]  /*d240*/  I2FP.F32.S32 R12, R12 ;  /* 0x0000000c000c7245 */ /* 0x000fe40000201400 */
[----:B------:R-:W-:Y:S02]  /*d250*/  FSEL R6, R6, -INF , !P6 ;  /* 0xff80000006067808 */ /* 0x000fe40007000000 */
[----:B------:R-:W-:Y:S01]  /*d260*/  FSEL R164, R164, -INF , !P0 ;  /* 0xff800000a4a47808 */ /* 0x000fe20004000000 */
[----:B------:R-:W-:Y:S01]  /*d270*/  FFMA.FTZ R145, -R238, R12, R145 ;  /* 0x0000000cee917223 */ /* 0x000fe20000010191 */
[----:B------:R-:W-:-:S02]  /*d280*/  ISETP.GE.AND P1, PT, R10, R236, PT ;  /* 0x000000ec0a00720c */ /* 0x000fc40003f26270 */
[C---:B------:R-:W-:Y:S02]  /*d290*/  ISETP.GE.AND P6, PT, R10.reuse, R235, PT ;  /* 0x000000eb0a00720c */ /* 0x040fe40003fc6270 */
[C---:B------:R-:W-:Y:S02]  /*d2a0*/  ISETP.GE.AND P3, PT, R10.reuse, R233, PT ;  /* 0x000000e90a00720c */ /* 0x040fe40003f66270 */
[----:B------:R-:W-:Y:S01]  /*d2b0*/  ISETP.GE.AND P0, PT, R10, R232, PT ;  /* 0x000000e80a00720c */ /* 0x000fe20003f06270 */
[----:B------:R-:W-:Y:S01]  /*d2c0*/  VIADD R10, R0, 0x48 ;  /* 0x00000048000a7836 */ /* 0x000fe20000000000 */
[----:B------:R-:W-:Y:S02]  /*d2d0*/  I2FP.F32.S32 R11, R11 ;  /* 0x0000000b000b7245 */ /* 0x000fe40000201400 */
[----:B------:R-:W-:Y:S02]  /*d2e0*/  I2FP.F32.S32 R7, R7 ;  /* 0x0000000700077245 */ /* 0x000fe40000201400 */
[----:B------:R-:W-:Y:S01]  /*d2f0*/  IADD3 R12, PT, PT, R234, -0x60, -R183 ;  /* 0xffffffa0ea0c7810 */ /* 0x000fe20007ffe8b7 */
[C---:B------:R-:W-:Y:S01]  /*d300*/  FFMA.FTZ R11, -R238.reuse, R11, R63 ;  /* 0x0000000bee0b7223 */ /* 0x040fe2000001013f */
[----:B------:R-:W-:Y:S01]  /*d310*/  FSEL R5, R5, -INF , P2 ;  /* 0xff80000005057808 */ /* 0x000fe20001000000 */
[----:B------:R-:W-:Y:S01]  /*d320*/  FFMA.FTZ R56, -R238, R7, R56 ;  /* 0x00000007ee387223 */ /* 0x000fe20000010138 */
[----:B------:R-:W-:Y:S01]  /*d330*/  FSEL R161, R61, -INF , P1 ;  /* 0xff8000003da17808 */ /* 0x000fe20000800000 */
[----:B------:R-:W-:Y:S01]  /*d340*/  VIADD R7, R0, 0x49 ;  /* 0x0000004900077836 */ /* 0x000fe20000000000 */
[----:B------:R-:W-:-:S02]  /*d350*/  ISETP.GE.AND P2, PT, R10, R236, PT ;  /* 0x000000ec0a00720c */ /* 0x000fc40003f46270 */
[----:B------:R-:W-:Y:S02]  /*d360*/  IABS R12, R12 ;  /* 0x0000000c000c7213 */ /* 0x000fe40000000000 */
[----:B------:R-:W-:Y:S02]  /*d370*/  FSEL R5, R5, -INF , !P4 ;  /* 0xff80000005057808 */ /* 0x000fe40006000000 */
[----:B------:R-:W-:Y:S02]  /*d380*/  FSEL R161, R161, -INF , !P6 ;  /* 0xff800000a1a17808 */ /* 0x000fe40007000000 */
[C---:B------:R-:W-:Y:S02]  /*d390*/  ISETP.GE.AND P4, PT, R10.reuse, R235, PT ;  /* 0x000000eb0a00720c */ /* 0x040fe40003f86270 */
[C---:B------:R-:W-:Y:S02]  /*d3a0*/  ISETP.GE.AND P1, PT, R10.reuse, R233, PT ;  /* 0x000000e90a00720c */ /* 0x040fe40003f26270 */
[----:B------:R-:W-:-:S02]  /*d3b0*/  ISETP.GE.AND P6, PT, R10, R232, PT ;  /* 0x000000e80a00720c */ /* 0x000fc40003fc6270 */
[----:B------:R-:W-:Y:S02]  /*d3c0*/  IADD3 R10, PT, PT, R44, -0x48, -R183 ;  /* 0xffffffb82c0a7810 */ /* 0x000fe40007ffe8b7 */
[----:B------:R-:W-:Y:S02]  /*d3d0*/  FSEL R11, R11, -INF , P3 ;  /* 0xff8000000b0b7808 */ /* 0x000fe40001800000 */
[----:B------:R-:W-:Y:S02]  /*d3e0*/  FSEL R160, R56, -INF , P2 ;  /* 0xff80000038a07808 */ /* 0x000fe40001000000 */
[----:B------:R-:W-:Y:S02]  /*d3f0*/  I2FP.F32.S32 R12, R12 ;  /* 0x0000000c000c7245 */ /* 0x000fe40000201400 */
[----:B------:R-:W-:Y:S02]  /*d400*/  IABS R10, R10 ;  /* 0x0000000a000a7213 */ /* 0x000fe40000000000 */
[----:B------:R-:W-:Y:S01]  /*d410*/  FSEL R11, R11, -INF , !P0 ;  /* 0xff8000000b0b7808 */ /* 0x000fe20004000000 */
[----:B------:R-:W-:Y:S01]  /*d420*/  FFMA.FTZ R140, -R238, R12, R140 ;  /* 0x0000000cee8c7223 */ /* 0x000fe2000001018c */
[----:B------:R-:W-:-:S02]  /*d430*/  FSEL R160, R160, -INF , !P4 ;  /* 0xff800000a0a07808 */ /* 0x000fc40006000000 */
[C---:B------:R-:W-:Y:S02]  /*d440*/  ISETP.GE.AND P3, PT, R7.reuse, R236, PT ;  /* 0x000000ec0700720c */ /* 0x040fe40003f66270 */
[C---:B------:R-:W-:Y:S02]  /*d450*/  ISETP.GE.AND P0, PT, R7.reuse, R235, PT ;  /* 0x000000eb0700720c */ /* 0x040fe40003f06270 */
[C---:B------:R-:W-:Y:S02]  /*d460*/  ISETP.GE.AND P2, PT, R7.reuse, R233, PT ;  /* 0x000000e90700720c */ /* 0x040fe40003f46270 */
[----:B------:R-:W-:Y:S02]  /*d470*/  ISETP.GE.AND P4, PT, R7, R232, PT ;  /* 0x000000e80700720c */ /* 0x000fe40003f86270 */
[--C-:B------:R-:W-:Y:S02]  /*d480*/  IADD3 R7, PT, PT, R44, -0x49, -R183.reuse ;  /* 0xffffffb72c077810 */ /* 0x100fe40007ffe8b7 */
[----:B------:R-:W-:-:S02]  /*d490*/  IADD3 R12, PT, PT, R234, -0x61, -R183 ;  /* 0xffffff9fea0c7810 */ /* 0x000fc40007ffe8b7 */
[----:B------:R-:W-:Y:S02]  /*d4a0*/  I2FP.F32.S32 R10, R10 ;  /* 0x0000000a000a7245 */ /* 0x000fe40000201400 */
[----:B------:R-:W-:Y:S02]  /*d4b0*/  IABS R7, R7 ;  /* 0x0000000700077213 */ /* 0x000fe40000000000 */
[----:B------:R-:W-:Y:S01]  /*d4c0*/  IABS R12, R12 ;  /* 0x0000000c000c7213 */ /* 0x000fe20000000000 */
[----:B------:R-:W-:Y:S01]  /*d4d0*/  FFMA.FTZ R10, -R238, R10, R58 ;  /* 0x0000000aee0a7223 */ /* 0x000fe2000001013a */
[----:B------:R-:W-:Y:S02]  /*d4e0*/  I2FP.F32.S32 R7, R7 ;  /* 0x0000000700077245 */ /* 0x000fe40000201400 */
[----:B------:R-:W-:Y:S02]  /*d4f0*/  I2FP.F32.S32 R12, R12 ;  /* 0x0000000c000c7245 */ /* 0x000fe40000201400 */
[----:B------:R-:W-:Y:S01]  /*d500*/  IADD3 R19, PT, PT, R44, -0x50, -R183 ;  /* 0xffffffb02c137810 */ /* 0x000fe20007ffe8b7 */
[----:B------:R-:W-:Y:S01]  /*d510*/  FFMA.FTZ R7, -R238, R7, R59 ;  /* 0x00000007ee077223 */ /* 0x000fe2000001013b */
[----:B------:R-:W-:Y:S01]  /*d520*/  FSEL R10, R10, -INF , P1 ;  /* 0xff8000000a0a7808 */ /* 0x000fe20000800000 */
[----:B------:R-:W-:Y:S01]  /*d530*/  FFMA.FTZ R141, -R238, R12, R141 ;  /* 0x0000000cee8d7223 */ /* 0x000fe2000001018d */
[----:B------:R-:W-:-:S02]  /*d540*/  FSEL R163, R57, -INF , P3 ;  /* 0xff80000039a37808 */ /* 0x000fc40001800000 */
[----:B------:R-:W-:Y:S02]  /*d550*/  IABS R19, R19 ;  /* 0x0000001300137213 */ /* 0x000fe40000000000 */
[----:B------:R-:W-:Y:S02]  /*d560*/  ISETP.GE.AND P1, PT, R13, R236, PT ;  /* 0x000000ec0d00720c */ /* 0x000fe40003f26270 */
[--C-:B------:R-:W-:Y:S02]  /*d570*/  IADD3 R12, PT, PT, R234, -0x68, -R183.reuse ;  /* 0xffffff98ea0c7810 */ /* 0x100fe40007ffe8b7 */
[----:B------:R-:W-:Y:S02]  /*d580*/  IADD3 R18, PT, PT, R44, -0x51, -R183 ;  /* 0xffffffaf2c127810 */ /* 0x000fe40007ffe8b7 */
[----:B------:R-:W-:Y:S02]  /*d590*/  FSEL R10, R10, -INF , !P6 ;  /* 0xff8000000a0a7808 */ /* 0x000fe40007000000 */
[----:B------:R-:W-:-:S02]  /*d5a0*/  FSEL R163, R163, -INF , !P0 ;  /* 0xff800000a3a37808 */ /* 0x000fc40004000000 */
[C---:B------:R-:W-:Y:S02]  /*d5b0*/  ISETP.GE.AND P6, PT, R13.reuse, R235, PT ;  /* 0x000000eb0d00720c */ /* 0x040fe40003fc6270 */
[C---:B------:R-:W-:Y:S02]  /*d5c0*/  ISETP.GE.AND P3, PT, R13.reuse, R233, PT ;  /* 0x000000e90d00720c */ /* 0x040fe40003f66270 */
[----:B------:R-:W-:Y:S01]  /*d5d0*/  ISETP.GE.AND P0, PT, R13, R232, PT ;  /* 0x000000e80d00720c */ /* 0x000fe20003f06270 */
[----:B------:R-:W-:Y:S01]  /*d5e0*/  VIADD R13, R0, 0x51 ;  /* 0x00000051000d7836 */ /* 0x000fe20000000000 */
[----:B------:R-:W-:Y:S02]  /*d5f0*/  I2FP.F32.S32 R19, R19 ;  /* 0x0000001300137245 */ /* 0x000fe40000201400 */
[----:B------:R-:W-:Y:S02]  /*d600*/  FSEL R7, R7, -INF , P2 ;  /* 0xff80000007077808 */ /* 0x000fe40001000000 */
[----:B------:R-:W-:Y:S01]  /*d610*/  FSEL R171, R52, -INF , P1 ;  /* 0xff80000034ab7808 */ /* 0x000fe20000800000 */
[----:B------:R-:W-:Y:S01]  /*d620*/  FFMA.FTZ R19, -R238, R19, R54 ;  /* 0x00000013ee137223 */ /* 0x000fe20000010136 */
[----:B------:R-:W-:-:S02]  /*d630*/  IABS R12, R12 ;  /* 0x0000000c000c7213 */ /* 0x000fc40000000000 */
[----:B------:R-:W-:Y:S02]  /*d640*/  IABS R18, R18 ;  /* 0x0000001200127213 */ /* 0x000fe40000000000 */
[----:B------:R-:W-:Y:S02]  /*d650*/  FSEL R7, R7, -INF , !P4 ;  /* 0xff80000007077808 */ /* 0x000fe40006000000 */
[----:B------:R-:W-:Y:S02]  /*d660*/  FSEL R171, R171, -INF , !P6 ;  /* 0xff800000abab7808 */ /* 0x000fe40007000000 */
[----:B------:R-:W-:Y:S02]  /*d670*/  I2FP.F32.S32 R12, R12 ;  /* 0x0000000c000c7245 */ /* 0x000fe40000201400 */
[C---:B------:R-:W-:Y:S02]  /*d680*/  ISETP.GE.AND P2, PT, R13.reuse, R236, PT ;  /* 0x000000ec0d00720c */ /* 0x040fe40003f46270 */
[C---:B------:R-:W-:Y:S01]  /*d690*/  ISETP.GE.AND P4, PT, R13.reuse, R235, PT ;  /* 0x000000eb0d00720c */ /* 0x040fe20003f86270 */
[----:B------:R-:W-:Y:S01]  /*d6a0*/  FFMA.FTZ R136, -R238, R12, R136 ;  /* 0x0000000cee887223 */ /* 0x000fe20000010188 */
[----:B------:R-:W-:-:S02]  /*d6b0*/  ISETP.GE.AND P1, PT, R13, R233, PT ;  /* 0x000000e90d00720c */ /* 0x000fc40003f26270 */
[----:B------:R-:W-:Y:S01]  /*d6c0*/  ISETP.GE.AND P6, PT, R13, R232, PT ;  /* 0x000000e80d00720c */ /* 0x000fe20003fc6270 */
[----:B------:R-:W-:Y:S01]  /*d6d0*/  VIADD R13, R0, 0x58 ;  /* 0x00000058000d7836 */ /* 0x000fe20000000000 */
[----:B------:R-:W-:Y:S02]  /*d6e0*/  I2FP.F32.S32 R18, R18 ;  /* 0x0000001200127245 */ /* 0x000fe40000201400 */
[----:B------:R-:W-:Y:S02]  /*d6f0*/  IADD3 R25, PT, PT, R44, -0x58, -R183 ;  /* 0xffffffa82c197810 */ /* 0x000fe40007ffe8b7 */
[----:B------:R-:W-:Y:S01]  /*d700*/  FSEL R19, R19, -INF , P3 ;  /* 0xff80000013137808 */ /* 0x000fe20001800000 */
[----:B------:R-:W-:Y:S01]  /*d710*/  FFMA.FTZ R18, -R238, R18, R55 ;  /* 0x00000012ee127223 */ /* 0x000fe20000010137 */
[----:B------:R-:W-:Y:S02]  /*d720*/  FSEL R170, R53, -INF , P2 ;  /* 0xff80000035aa7808 */ /* 0x000fe40001000000 */
[----:B------:R-:W-:-:S02]  /*d730*/  IABS R25, R25 ;  /* 0x0000001900197213 */ /* 0x000fc40000000000 */
[--C-:B------:R-:W-:Y:S02]  /*d740*/  IADD3 R12, PT, PT, R234, -0x69, -R183.reuse ;  /* 0xffffff97ea0c7810 */ /* 0x100fe40007ffe8b7 */
[----:B------:R-:W-:Y:S02]  /*d750*/  ISETP.GE.AND P3, PT, R13, R236, PT ;  /* 0x000000ec0d00720c */ /* 0x000fe40003f66270 */
[----:B------:R-:W-:Y:S02]  /*d760*/  IADD3 R23, PT, PT, R44, -0x59, -R183 ;  /* 0xffffffa72c177810 */ /* 0x000fe40007ffe8b7 */
[----:B------:R-:W-:Y:S02]  /*d770*/  FSEL R19, R19, -INF , !P0 ;  /* 0xff80000013137808 */ /* 0x000fe40004000000 */
[----:B------:R-:W-:Y:S02]  /*d780*/  FSEL R170, R170, -INF , !P4 ;  /* 0xff800000aaaa7808 */ /* 0x000fe40006000000 */
[----:B------:R-:W-:-:S02]  /*d790*/  ISETP.GE.AND P0, PT, R13, R235, PT ;  /* 0x000000eb0d00720c */ /* 0x000fc40003f06270 */
[C---:B------:R-:W-:Y:S02]  /*d7a0*/  ISETP.GE.AND P2, PT, R13.reuse, R233, PT ;  /* 0x000000e90d00720c */ /* 0x040fe40003f46270 */
[----:B------:R-:W-:Y:S01]  /*d7b0*/  ISETP.GE.AND P4, PT, R13, R232, PT ;  /* 0x000000e80d00720c */ /* 0x000fe20003f86270 */
[----:B------:R-:W-:Y:S01]  /*d7c0*/  VIADD R13, R0, 0x59 ;  /* 0x00000059000d7836 */ /* 0x000fe20000000000 */
[----:B------:R-:W-:Y:S02]  /*d7d0*/  I2FP.F32.S32 R25, R25 ;  /* 0x0000001900197245 */ /* 0x000fe40000201400 */
[----:B------:R-:W-:Y:S02]  /*d7e0*/  IABS R12, R12 ;  /* 0x0000000c000c7213 */ /* 0x000fe40000000000 */
[----:B------:R-:W-:Y:S01]  /*d7f0*/  FSEL R18, R18, -INF , P1 ;  /* 0xff80000012127808 */ /* 0x000fe20000800000 */
[----:B------:R-:W-:Y:S01]  /*d800*/  FFMA.FTZ R25, -R238, R25, R146 ;  /* 0x00000019ee197223 */ /* 0x000fe20000010192 */
[----:B------:R-:W-:-:S02]  /*d810*/  FSEL R173, R144, -INF , P3 ;  /* 0xff80000090ad7808 */ /* 0x000fc40001800000 */
        /* <DEDUP_REMOVED lines=8> */
[----:B------:R-:W-:Y:S01]  /*d8a0*/  ISETP.GE.AND P0, PT, R13, R232, PT ;  /* 0x000000e80d00720c */ /* 0x000fe20003f06270 */
[----:B------:R-:W-:Y:S01]  /*d8b0*/  VIADD R13, R0, 0x60 ;  /* 0x00000060000d7836 */ /* 0x000fe20000000000 */
[----:B------:R-:W-:Y:S02]  /*d8c0*/  I2FP.F32.S32 R23, R23 ;  /* 0x0000001700177245 */ /* 0x000fe40000201400 */
[----:B------:R-:W-:Y:S02]  /*d8d0*/  IADD3 R27, PT, PT, R44, -0x60, -R183 ;  /* 0xffffffa02c1b7810 */ /* 0x000fe40007ffe8b7 */
[----:B------:R-:W-:Y:S01]  /*d8e0*/  FSEL R25, R25, -INF , P2 ;  /* 0xff80000019197808 */ /* 0x000fe20001000000 */
[----:B------:R-:W-:Y:S01]  /*d8f0*/  FFMA.FTZ R23, -R238, R23, R147 ;  /* 0x00000017ee177223 */ /* 0x000fe20000010193 */
[----:B------:R-:W-:-:S02]  /*d900*/  FSEL R156, R145, -INF , P1 ;  /* 0xff800000919c7808 */ /* 0x000fc40000800000 */
[--C-:B------:R-:W-:Y:S02]  /*d910*/  IADD3 R12, PT, PT, R234, -0x70, -R183.reuse ;  /* 0xffffff90ea0c7810 */ /* 0x100fe40007ffe8b7 */
[----:B------:R-:W-:Y:S02]  /*d920*/  IABS R27, R27 ;  /* 0x0000001b001b7213 */ /* 0x000fe40000000000 */
[----:B------:R-:W-:Y:S02]  /*d930*/  ISETP.GE.AND P2, PT, R13, R236, PT ;  /* 0x000000ec0d00720c */ /* 0x000fe40003f46270 */
[----:B------:R-:W-:Y:S02]  /*d940*/  IADD3 R26, PT, PT, R44, -0x61, -R183 ;  /* 0xffffff9f2c1a7810 */ /* 0x000fe40007ffe8b7 */
[----:B------:R-:W-:Y:S02]  /*d950*/  FSEL R25, R25, -INF , !P4 ;  /* 0xff80000019197808 */ /* 0x000fe40006000000 */
[----:B------:R-:W-:-:S02]  /*d960*/  FSEL R156, R156, -INF , !P6 ;  /* 0xff8000009c9c7808 */ /* 0x000fc40007000000 */
[----:B------:R-:W-:Y:S02]  /*d970*/  IABS R12, R12 ;  /* 0x0000000c000c7213 */ /* 0x000fe40000000000 */
[C---:B------:R-:W-:Y:S02]  /*d980*/  ISETP.GE.AND P4, PT, R13.reuse, R235, PT ;  /* 0x000000eb0d00720c */ /* 0x040fe40003f86270 */
[C---:B------:R-:W-:Y:S02]  /*d990*/  ISETP.GE.AND P1, PT, R13.reuse, R233, PT ;  /* 0x000000e90d00720c */ /* 0x040fe40003f26270 */
[----:B------:R-:W-:Y:S01]  /*d9a0*/  ISETP.GE.AND P6, PT, R13, R232, PT ;  /* 0x000000e80d00720c */ /* 0x000fe20003fc6270 */
[----:B------:R-:W-:Y:S01]  /*d9b0*/  VIADD R13, R0, 0x61 ;  /* 0x00000061000d7836 */ /* 0x000fe20000000000 */
[----:B------:R-:W-:Y:S02]  /*d9c0*/  I2FP.F32.S32 R27, R27 ;  /* 0x0000001b001b7245 */ /* 0x000fe40000201400 */
[----:B------:R-:W-:-:S02]  /*d9d0*/  FSEL R23, R23, -INF , P3 ;  /* 0xff80000017177808 */ /* 0x000fc40001800000 */
[----:B------:R-:W-:Y:S01]  /*d9e0*/  FSEL R176, R140, -INF , P2 ;  /* 0xff8000008cb07808 */ /* 0x000fe20001000000 */
[----:B------:R-:W-:Y:S01]  /*d9f0*/  FFMA.FTZ R27, -R238, R27, R142 ;  /* 0x0000001bee1b7223 */ /* 0x000fe2000001018e */
        /* <DEDUP_REMOVED lines=11> */
[--C-:B------:R-:W-:Y:S02]  /*dab0*/  IADD3 R54, PT, PT, R44, -0x68, -R183.reuse ;  /* 0xffffff982c367810 */ /* 0x100fe40007ffe8b7 */
[----:B------:R-:W-:Y:S01]  /*dac0*/  IADD3 R12, PT, PT, R234, -0x71, -R183 ;  /* 0xffffff8fea0c7810 */ /* 0x000fe20007ffe8b7 */
[----:B------:R-:W-:Y:S01]  /*dad0*/  FFMA.FTZ R26, -R238, R26, R143 ;  /* 0x0000001aee1a7223 */ /* 0x000fe2000001018f */
[----:B------:R-:W-:-:S02]  /*dae0*/  FSEL R27, R27, -INF , P1 ;  /* 0xff8000001b1b7808 */ /* 0x000fc40000800000 */
[----:B------:R-:W-:Y:S02]  /*daf0*/  FSEL R172, R141, -INF , P3 ;  /* 0xff8000008dac7808 */ /* 0x000fe40001800000 */
[----:B------:R-:W-:Y:S02]  /*db00*/  IABS R54, R54 ;  /* 0x0000003600367213 */ /* 0x000fe40000000000 */
[----:B------:R-:W-:Y:S02]  /*db10*/  ISETP.GE.AND P1, PT, R13, R236, PT ;  /* 0x000000ec0d00720c */ /* 0x000fe40003f26270 */
[----:B------:R-:W-:Y:S02]  /*db20*/  IADD3 R56, PT, PT, R44, -0x69, -R183 ;  /* 0xffffff972c387810 */ /* 0x000fe40007ffe8b7 */
[----:B------:R-:W-:Y:S02]  /*db30*/  IABS R12, R12 ;  /* 0x0000000c000c7213 */ /* 0x000fe40000000000 */
[----:B------:R-:W-:-:S02]  /*db40*/  FSEL R27, R27, -INF , !P6 ;  /* 0xff8000001b1b7808 */ /* 0x000fc40007000000 */
[----:B------:R-:W-:Y:S02]  /*db50*/  FSEL R172, R172, -INF , !P0 ;  /* 0xff800000acac7808 */ /* 0x000fe40004000000 */
        /* <DEDUP_REMOVED lines=26> */
[----:B------:R-:W-:Y:S02]  /*dd00*/  IABS R12, R12 ;  /* 0x0000000c000c7213 */ /* 0x000fe40000000000 */
[----:B------:R-:W-:Y:S02]  /*dd10*/  IADD3 R57, PT, PT, R44, -0x71, -R183 ;  /* 0xffffff8f2c397810 */ /* 0x000fe40007ffe8b7 */
        /* <DEDUP_REMOVED lines=10> */
[----:B------:R-:W-:Y:S02]  /*ddc0*/  I2FP.F32.S32 R12, R12 ;  /* 0x0000000c000c7245 */ /* 0x000fe40000201400 */
[----:B------:R-:W-:Y:S02]  /*ddd0*/  IABS R57, R57 ;  /* 0x0000003900397213 */ /* 0x000fe40000000000 */
[----:B------:R-:W-:Y:S01]  /*dde0*/  FSEL R56, R56, -INF , !P6 ;  /* 0xff80000038387808 */ /* 0x000fe20007000000 */
[----:B------:R-:W-:Y:S01]  /*ddf0*/  FFMA.FTZ R128, -R238, R12, R128 ;  /* 0x0000000cee807223 */ /* 0x000fe20000010180 */
[----:B------:R-:W-:Y:S02]  /*de00*/  FSEL R166, R166, -INF , !P0 ;  /* 0xff800000a6a67808 */ /* 0x000fe40004000000 */
        /* <DEDUP_REMOVED lines=12> */
[----:B------:R-:W-:Y:S02]  /*ded0*/  IABS R12, R12 ;  /* 0x0000000c000c7213 */ /* 0x000fe40000000000 */
[----:B------:R-:W-:Y:S02]  /*dee0*/  ISETP.GE.AND P2, PT, R13, R236, PT ;  /* 0x000000ec0d00720c */ /* 0x000fe40003f46270 */
[--C-:B------:R-:W-:Y:S02]  /*def0*/  IADD3 R145, PT, PT, R234, -0x80, -R183.reuse ;  /* 0xffffff80ea917810 */ /* 0x100fe40007ffe8b7 */
        /* <DEDUP_REMOVED lines=11> */
[----:B------:R-:W-:Y:S01]  /*dfb0*/  FSEL R158, R128, -INF , P2 ;  /* 0xff800000809e7808 */ /* 0x000fe20001000000 */
[----:B------:R-:W-:Y:S01]  /*dfc0*/  FFMA.FTZ R129, -R238, R12, R129 ;  /* 0x0000000cee817223 */ /* 0x000fe20000010181 */
[----:B------:R-:W-:Y:S01]  /*dfd0*/  IABS R145, R145 ;  /* 0x0000009100917213 */ /* 0x000fe20000000000 */
[----:B------:R-:W-:Y:S01]  /*dfe0*/  VIADD R12, R0, 0x80 ;  /* 0x00000080000c7836 */ /* 0x000fe20000000000 */
[----:B------:R-:W-:Y:S02]  /*dff0*/  IABS R61, R61 ;  /* 0x0000003d003d7213 */ /* 0x000fe40000000000 */
[----:B------:R-:W-:-:S02]  /*e000*/  FSEL R57, R57, -INF , !P0 ;  /* 0xff80000039397808 */ /* 0x000fc40004000000 */
[----:B------:R-:W-:Y:S02]  /*e010*/  FSEL R158, R158, -INF , !P4 ;  /* 0xff8000009e9e7808 */ /* 0x000fe40006000000 */
[----:B------:R-:W-:Y:S02]  /*e020*/  I2FP.F32.S32 R145, R145 ;  /* 0x0000009100917245 */ /* 0x000fe40000201400 */
[C---:B------:R-:W-:Y:S02]  /*e030*/  ISETP.GE.AND P3, PT, R13.reuse, R236, PT ;  /* 0x000000ec0d00720c */ /* 0x040fe40003f66270 */
[C---:B------:R-:W-:Y:S01]  /*e040*/  ISETP.GE.AND P0, PT, R13.reuse, R235, PT ;  /* 0x000000eb0d00720c */ /* 0x040fe20003f06270 */
[----:B------:R-:W-:Y:S01]  /*e050*/  FFMA.FTZ R145, -R238, R145, R124 ;  /* 0x00000091ee917223 */ /* 0x000fe2000001017c */
[C---:B------:R-:W-:Y:S02]  /*e060*/  ISETP.GE.AND P2, PT, R13.reuse, R233, PT ;  /* 0x000000e90d00720c */ /* 0x040fe40003f46270 */
[----:B------:R-:W-:-:S02]  /*e070*/  ISETP.GE.AND P4, PT, R13, R232, PT ;  /* 0x000000e80d00720c */ /* 0x000fc40003f86270 */
[----:B------:R-:W-:Y:S02]  /*e080*/  I2FP.F32.S32 R61, R61 ;  /* 0x0000003d003d7245 */ /* 0x000fe40000201400 */
[----:B------:R-:W-:Y:S02]  /*e090*/  IADD3 R13, PT, PT, R44, -0x80, -R183 ;  /* 0xffffff802c0d7810 */ /* 0x000fe40007ffe8b7 */
[----:B------:R-:W-:Y:S01]  /*e0a0*/  FSEL R60, R60, -INF , P1 ;  /* 0xff8000003c3c7808 */ /* 0x000fe20000800000 */
[----:B------:R-:W-:Y:S01]  /*e0b0*/  FFMA.FTZ R61, -R238, R61, R131 ;  /* 0x0000003dee3d7223 */ /* 0x000fe20000010183 */
[----:B------:R-:W-:Y:S02]  /*e0c0*/  FSEL R155, R129, -INF , P3 ;  /* 0xff800000819b7808 */ /* 0x000fe40001800000 */
[----:B------:R-:W-:Y:S02]  /*e0d0*/  IABS R124, R13 ;  /* 0x0000000d007c7213 */ /* 0x000fe40000000000 */
[----:B------:R-:W-:-:S02]  /*e0e0*/  ISETP.GE.AND P1, PT, R12, R236, PT ;  /* 0x000000ec0c00720c */ /* 0x000fc40003f26270 */
        /* <DEDUP_REMOVED lines=10> */
[----:B------:R-:W-:Y:S02]  /*e190*/  FSEL R61, R61, -INF , !P4 ;  /* 0xff8000003d3d7808 */ /* 0x000fe40006000000 */
[----:B------:R-:W-:Y:S02]  /*e1a0*/  FSEL R145, R145, -INF , !P6 ;  /* 0xff80000091917808 */ /* 0x000fe40007000000 */
[C---:B------:R-:W-:Y:S02]  /*e1b0*/  ISETP.GE.AND P2, PT, R12.reuse, R236, PT ;  /* 0x000000ec0c00720c */ /* 0x040fe40003f46270 */
[----:B------:R-:W-:-:S02]  /*e1c0*/  ISETP.GE.AND P4, PT, R12, R235, PT ;  /* 0x000000eb0c00720c */ /* 0x000fc40003f86270 */
[C---:B------:R-:W-:Y:S02]  /*e1d0*/  ISETP.GE.AND P1, PT, R12.reuse, R233, PT ;  /* 0x000000e90c00720c */ /* 0x040fe40003f26270 */
[----:B------:R-:W-:Y:S02]  /*e1e0*/  ISETP.GE.AND P6, PT, R12, R232, PT ;  /* 0x000000e80c00720c */ /* 0x000fe40003fc6270 */
[C-C-:B------:R-:W-:Y:S02]  /*e1f0*/  IADD3 R126, PT, PT, R44.reuse, -0x90, -R183.reuse ;  /* 0xffffff702c7e7810 */ /* 0x140fe40007ffe8b7 */
[C-C-:B------:R-:W-:Y:S02]  /*e200*/  IADD3 R13, PT, PT, R44.reuse, -0x91, -R183.reuse ;  /* 0xffffff6f2c0d7810 */ /* 0x140fe40007ffe8b7 */
[----:B------:R-:W-:Y:S02]  /*e210*/  IADD3 R12, PT, PT, R44, -0x98, -R183 ;  /* 0xffffff682c0c7810 */ /* 0x000fe40007ffe8b7 */
[----:B------:R-:W-:-:S02]  /*e220*/  IABS R126, R126 ;  /* 0x0000007e007e7213 */ /* 0x000fc40000000000 */
[----:B------:R-:W-:Y:S02]  /*e230*/  IABS R13, R13 ;  /* 0x0000000d000d7213 */ /* 0x000fe40000000000 */
[----:B------:R-:W-:Y:S02]  /*e240*/  IABS R12, R12 ;  /* 0x0000000c000c7213 */ /* 0x000fe40000000000 */
[----:B------:R-:W-:Y:S02]  /*e250*/  I2FP.F32.S32 R126, R126 ;  /* 0x0000007e007e7245 */ /* 0x000fe40000201400 */
[----:B------:R-:W-:Y:S02]  /*e260*/  I2FP.F32.S32 R13, R13 ;  /* 0x0000000d000d7245 */ /* 0x000fe40000201400 */
[----:B------:R-:W-:Y:S01]  /*e270*/  I2FP.F32.S32 R12, R12 ;  /* 0x0000000c000c7245 */ /* 0x000fe20000201400 */
[----:B------:R-:W-:Y:S01]  /*e280*/  FFMA.FTZ R126, -R238, R126, R118 ;  /* 0x0000007eee7e7223 */ /* 0x000fe20000010176 */
[----:B------:R-:W-:Y:S01]  /*e290*/  IADD3 R107, PT, PT, R44, -0xa9, -R183 ;  /* 0xffffff572c6b7810 */ /* 0x000fe20007ffe8b7 */
        /* <DEDUP_REMOVED lines=8> */
[----:B------:R-:W-:Y:S02]  /*e320*/  IABS R12, R12 ;  /* 0x0000000c000c7213 */ /* 0x000fe40000000000 */
[----:B------:R-:W-:-:S02]  /*e330*/  I2FP.F32.S32 R107, R107 ;  /* 0x0000006b006b7245 */ /* 0x000fc40000201400 */
[----:B------:R-:W-:Y:S02]  /*e340*/  I2FP.F32.S32 R114, R114 ;  /* 0x0000007200727245 */ /* 0x000fe40000201400 */
[----:B------:R-:W-:Y:S01]  /*e350*/  I2FP.F32.S32 R13, R13 ;  /* 0x0000000d000d7245 */ /* 0x000fe20000201400 */
        /* <DEDUP_REMOVED lines=8> */
[----:B------:R-:W-:Y:S02]  /*e3e0*/  IABS R103, R103 ;  /* 0x0000006700677213 */ /* 0x000fe40000000000 */
        /* <DEDUP_REMOVED lines=13> */
[----:B------:R-:W-:Y:S02]  /*e4c0*/  I2FP.F32.S32 R131, R131 ;  /* 0x0000008300837245 */ /* 0x000fe40000201400 */
[----:B------:R-:W-:Y:S02]  /*e4d0*/  I2FP.F32.S32 R12, R12 ;  /* 0x0000000c000c7245 */ /* 0x000fe40000201400 */
[----:B------:R-:W-:Y:S01]  /*e4e0*/  IABS R31, R31 ;  /* 0x0000001f001f7213 */ /* 0x000fe20000000000 */
[----:B------:R-:W-:Y:S01]  /*e4f0*/  FFMA.FTZ R131, -R238, R131, R127 ;  /* 0x00000083ee837223 */ /* 0x000fe2000001017f */
[----:B------:R-:W-:Y:S01]  /*e500*/  IADD3 R127, PT, PT, R44, -0x88, -R183 ;  /* 0xffffff782c7f7810 */ /* 0x000fe20007ffe8b7 */
[----:B------:R-:W-:Y:S01]  /*e510*/  FFMA.FTZ R83, -R238, R12, R83 ;  /* 0x0000000cee537223 */ /* 0x000fe20000010153 */
[----:B------:R-:W-:Y:S01]  /*e520*/  I2FP.F32.S32 R31, R31 ;  /* 0x0000001f001f7245 */ /* 0x000fe20000201400 */
[----:B------:R-:W2:Y:S01]  /*e530*/  LD.E R12, desc[UR4][R148.64+0xdc] ;  /* 0x0000dc04940c7980 */ /* 0x000ea2000c101900 */
[----:B------:R-:W-:-:S02]  /*e540*/  IABS R127, R127 ;  /* 0x0000007f007f7213 */ /* 0x000fc40000000000 */
[C-C-:B------:R-:W-:Y:S02]  /*e550*/  IADD3 R102, PT, PT, R44.reuse, -0xb1, -R183.reuse ;  /* 0xffffff4f2c667810 */ /* 0x140fe40007ffe8b7 */
[----:B------:R-:W-:Y:S02]  /*e560*/  I2FP.F32.S32 R127, R127 ;  /* 0x0000007f007f7245 */ /* 0x000fe40000201400 */
[----:B------:R-:W-:Y:S02]  /*e570*/  IABS R102, R102 ;  /* 0x0000006600667213 */ /* 0x000fe40000000000 */
[----:B------:R-:W-:Y:S01]  /*e580*/  IADD3 R13, PT, PT, R44, -0xc8, -R183 ;  /* 0xffffff382c0d7810 */ /* 0x000fe20007ffe8b7 */
[C---:B------:R-:W-:Y:S01]  /*e590*/  FFMA.FTZ R127, -R238.reuse, R127, R122 ;  /* 0x0000007fee7f7223 */ /* 0x040fe2000001017a */
[----:B------:R-:W-:Y:S01]  /*e5a0*/  FFMA.FTZ R122, -R238, R31, R123 ;  /* 0x0000001fee7a7223 */ /* 0x000fe2000001017b */
[----:B------:R-:W-:Y:S02]  /*e5b0*/  IADD3 R31, PT, PT, R44, -0x99, -R183 ;  /* 0xffffff672c1f7810 */ /* 0x000fe40007ffe8b7 */
[----:B------:R-:W-:-:S02]  /*e5c0*/  I2FP.F32.S32 R102, R102 ;  /* 0x0000006600667245 */ /* 0x000fc40000201400 */
[----:B------:R-:W-:Y:S02]  /*e5d0*/  IABS R31, R31 ;  /* 0x0000001f001f7213 */ /* 0x000fe40000000000 */
[----:B------:R-:W-:Y:S01]  /*e5e0*/  IADD3 R63, PT, PT, R44, -0xd9, -R183 ;  /* 0xffffff272c3f7810 */ /* 0x000fe20007ffe8b7 */
[----:B------:R-:W-:Y:S01]  /*e5f0*/  FFMA.FTZ R102, -R238, R102, R99 ;  /* 0x00000066ee667223 */ /* 0x000fe20000010163 */
[----:B------:R-:W-:Y:S02]  /*e600*/  I2FP.F32.S32 R31, R31 ;  /* 0x0000001f001f7245 */ /* 0x000fe40000201400 */
[----:B------:R-:W-:Y:S01]  /*e610*/  IABS R13, R13 ;  /* 0x0000000d000d7213 */ /* 0x000fe20000000000 */
[----:B------:R-:W-:Y:S01]  /*e620*/  VIADD R137, R0, 0x88 ;  /* 0x0000008800897836 */ /* 0x000fe20000000000 */
[----:B------:R-:W-:Y:S01]  /*e630*/  IABS R63, R63 ;  /* 0x0000003f003f7213 */ /* 0x000fe20000000000 */
[----:B------:R-:W-:Y:S01]  /*e640*/  FFMA.FTZ R115, -R238, R31, R115 ;  /* 0x0000001fee737223 */ /* 0x000fe20000010173 */
[----:B------:R-:W-:-:S02]  /*e650*/  IADD3 R31, PT, PT, R44, -0xb8, -R183 ;  /* 0xffffff482c1f7810 */ /* 0x000fc40007ffe8b7 */
[----:B------:R-:W-:Y:S02]  /*e660*/  FSEL R140, R124, -INF , P3 ;  /* 0xff8000007c8c7808 */ /* 0x000fe40001800000 */
[----:B------:R-:W-:Y:S02]  /*e670*/  IABS R31, R31 ;  /* 0x0000001f001f7213 */ /* 0x000fe40000000000 */
[----:B------:R-:W-:Y:S02]  /*e680*/  I2FP.F32.S32 R13, R13 ;  /* 0x0000000d000d7245 */ /* 0x000fe40000201400 */
[----:B------:R-:W-:Y:S02]  /*e690*/  I2FP.F32.S32 R31, R31 ;  /* 0x0000001f001f7245 */ /* 0x000fe40000201400 */
[--C-:B------:R-:W-:Y:S02]  /*e6a0*/  IADD3 R52, PT, PT, R44, -0xd8, -R183.reuse ;  /* 0xffffff282c347810 */ /* 0x100fe40007ffe8b7 */
[----:B------:R-:W-:Y:S01]  /*e6b0*/  I2FP.F32.S32 R63, R63 ;  /* 0x0000003f003f7245 */ /* 0x000fe20000201400 */
[----:B------:R-:W-:Y:S01]  /*e6c0*/  FFMA.FTZ R99, -R238, R31, R94 ;  /* 0x0000001fee637223 */ /* 0x000fe2000001015e */
[----:B------:R-:W-:-:S02]  /*e6d0*/  IADD3 R94, PT, PT, R44, -0xc1, -R183 ;  /* 0xffffff3f2c5e7810 */ /* 0x000fc40007ffe8b7 */
[----:B------:R-:W-:Y:S01]  /*e6e0*/  IADD3 R90, PT, PT, R44, -0xd0, -R183 ;  /* 0xffffff302c5a7810 */ /* 0x000fe20007ffe8b7 */
[----:B------:R-:W-:Y:S01]  /*e6f0*/  FFMA.FTZ R63, -R238, R63, R79 ;  /* 0x0000003fee3f7223 */ /* 0x000fe2000001014f */
[----:B------:R-:W-:Y:S02]  /*e700*/  IABS R94, R94 ;  /* 0x0000005e005e7213 */ /* 0x000fe40000000000 */
[----:B------:R-:W-:Y:S02]  /*e710*/  FSEL R140, R140, -INF , !P0 ;  /* 0xff8000008c8c7808 */ /* 0x000fe40004000000 */
[----:B------:R-:W-:Y:S02]  /*e720*/  I2FP.F32.S32 R94, R94 ;  /* 0x0000005e005e7245 */ /* 0x000fe40000201400 */
[----:B------:R-:W-:Y:S01]  /*e730*/  ISETP.GE.AND P0, PT, R137, R233, PT ;  /* 0x000000e98900720c */ /* 0x000fe20003f06270 */
[----:B------:R-:W-:Y:S01]  /*e740*/  VIADD R133, R0, 0x89 ;  /* 0x0000008900857836 */ /* 0x000fe20000000000 */
[----:B------:R-:W-:Y:S01]  /*e750*/  IABS R52, R52 ;  /* 0x0000003400347213 */ /* 0x000fe20000000000 */
[C---:B------:R-:W-:Y:S01]  /*e760*/  FFMA.FTZ R94, -R238.reuse, R94, R91 ;  /* 0x0000005eee5e7223 */ /* 0x040fe2000001015b */
[----:B------:R-:W-:Y:S01]  /*e770*/  FFMA.FTZ R91, -R238, R13, R86 ;  /* 0x0000000dee5b7223 */ /* 0x000fe20000010156 */
[----:B------:R-:W-:Y:S01]  /*e780*/  IABS R90, R90 ;  /* 0x0000005a005a7213 */ /* 0x000fe20000000000 */
[----:B------:R-:W-:Y:S01]  /*e790*/  VIADD R130, R0, 0x90 ;  /* 0x0000009000827836 */ /* 0x000fe20000000000 */
[----:B------:R-:W-:-:S02]  /*e7a0*/  FSEL R86, R131, -INF , P1 ;  /* 0xff80000083567808 */ /* 0x000fc40000800000 */
[----:B------:R-:W-:Y:S02]  /*e7b0*/  ISETP.GE.AND P1, PT, R137, R232, PT ;  /* 0x000000e88900720c */ /* 0x000fe40003f26270 */
[----:B------:R-:W-:Y:S02]  /*e7c0*/  FSEL R79, R127, -INF , P0 ;  /* 0xff8000007f4f7808 */ /* 0x000fe40000000000 */
[----:B------:R-:W-:Y:S02]  /*e7d0*/  I2FP.F32.S32 R52, R52 ;  /* 0x0000003400347245 */ /* 0x000fe40000201400 */
[----:B------:R-:W-:Y:S02]  /*e7e0*/  I2FP.F32.S32 R90, R90 ;  /* 0x0000005a005a7245 */ /* 0x000fe40000201400 */
[----:B------:R-:W-:Y:S01]  /*e7f0*/  IADD3 R55, PT, PT, R44, -0xe1, -R183 ;  /* 0xffffff1f2c377810 */ /* 0x000fe20007ffe8b7 */
[C---:B------:R-:W-:Y:S01]  /*e800*/  FFMA.FTZ R52, -R238.reuse, R52, R78 ;  /* 0x00000034ee347223 */ /* 0x040fe2000001014e */
[----:B------:R-:W-:Y:S01]  /*e810*/  ISETP.GE.AND P0, PT, R133, R233, PT ;  /* 0x000000e98500720c */ /* 0x000fe20003f06270 */
[----:B------:R-:W-:Y:S01]  /*e820*/  FFMA.FTZ R90, -R238, R90, R82 ;  /* 0x0000005aee5a7223 */ /* 0x000fe20000010152 */
[----:B------:R-:W-:-:S02]  /*e830*/  FSEL R79, R79, -INF , !P1 ;  /* 0xff8000004f4f7808 */ /* 0x000fc40004800000 */
[----:B------:R-:W-:Y:S01]  /*e840*/  ISETP.GE.AND P1, PT, R130, R233, PT ;  /* 0x000000e98200720c */ /* 0x000fe20003f26270 */
[C---:B------:R-:W-:Y:S01]  /*e850*/  VIADD R129, R0.reuse, 0x91 ;  /* 0x0000009100817836 */ /* 0x040fe20000000000 */
[----:B------:R-:W-:Y:S01]  /*e860*/  IABS R55, R55 ;  /* 0x0000003700377213 */ /* 0x000fe20000000000 */
[----:B------:R-:W-:Y:S01]  /*e870*/  VIADD R128, R0, 0x98 ;  /* 0x0000009800807836 */ /* 0x000fe20000000000 */
[----:B------:R-:W-:Y:S02]  /*e880*/  FSEL R78, R122, -INF , P0 ;  /* 0xff8000007a4e7808 */ /* 0x000fe40000000000 */
[----:B------:R-:W-:Y:S02]  /*e890*/  ISETP.GE.AND P0, PT, R130, R232, PT ;  /* 0x000000e88200720c */ /* 0x000fe40003f06270 */
[----:B------:R-:W-:Y:S02]  /*e8a0*/  FSEL R82, R126, -INF , P1 ;  /* 0xff8000007e527808 */ /* 0x000fe40000800000 */
[----:B------:R-:W-:-:S02]  /*e8b0*/  IADD3 R31, PT, PT, R44, -0xc9, -R183 ;  /* 0xffffff372c1f7810 */ /* 0x000fc40007ffe8b7 */
[----:B------:R-:W-:Y:S02]  /*e8c0*/  IADD3 R53, PT, PT, R44, -0xe0, -R183 ;  /* 0xffffff202c357810 */ /* 0x000fe40007ffe8b7 */
[----:B------:R-:W-:Y:S02]  /*e8d0*/  I2FP.F32.S32 R55, R55 ;  /* 0x0000003700377245 */ /* 0x000fe40000201400 */
[-C--:B------:R-:W-:Y:S02]  /*e8e0*/  ISETP.GE.AND P1, PT, R129, R233.reuse, PT ;  /* 0x000000e98100720c */ /* 0x080fe40003f26270 */
[----:B------:R-:W-:Y:S02]  /*e8f0*/  FSEL R82, R82, -INF , !P0 ;  /* 0xff80000052527808 */ /* 0x000fe40004000000 */
[----:B------:R-:W-:Y:S01]  /*e900*/  ISETP.GE.AND P0, PT, R128, R233, PT ;  /* 0x000000e98000720c */ /* 0x000fe20003f06270 */
[----:B------:R-:W-:Y:S01]  /*e910*/  FFMA.FTZ R55, -R238, R55, R75 ;  /* 0x00000037ee377223 */ /* 0x000fe2000001014b */
[----:B------:R-:W-:Y:S01]  /*e920*/  IABS R31, R31 ;  /* 0x0000001f001f7213 */ /* 0x000fe20000000000 */
[C---:B------:R-:W-:Y:S01]  /*e930*/  VIADD R124, R0.reuse, 0x99 ;  /* 0x00000099007c7836 */ /* 0x040fe20000000000 */
        /* <DEDUP_REMOVED lines=8> */
[----:B------:R-:W-:Y:S01]  /*e9c0*/  FFMA.FTZ R31, -R238, R31, R87 ;  /* 0x0000001fee1f7223 */ /* 0x000fe20000010157 */
[----:B------:R-:W-:Y:S01]  /*e9d0*/  ISETP.GE.AND P0, PT, R124, R233, PT ;  /* 0x000000e97c00720c */ /* 0x000fe20003f06270 */
[----:B------:R-:W-:Y:S01]  /*e9e0*/  FFMA.FTZ R53, -R238, R53, R74 ;  /* 0x00000035ee357223 */ /* 0x000fe2000001014a */
[----:B------:R-:W-:-:S02]  /*e9f0*/  FSEL R75, R75, -INF , !P1 ;  /* 0xff8000004b4b7808 */ /* 0x000fc40004800000 */
[----:B------:R-:W-:Y:S02]  /*ea00*/  ISETP.GE.AND P1, PT, R123, R233, PT ;  /* 0x000000e97b00720c */ /* 0x000fe40003f26270 */
[----:B------:R-:W-:Y:S01]  /*ea10*/  FSEL R86, R86, -INF , !P6 ;  /* 0xff80000056567808 */ /* 0x000fe20007000000 */
[----:B------:R-:W-:Y:S01]  /*ea20*/  VIADD R87, R0, 0xa1 ;  /* 0x000000a100577836 */ /* 0x000fe20000000000 */
[----:B------:R-:W-:Y:S02]  /*ea30*/  IADD3 R59, PT, PT, R44, -0xe8, -R183 ;  /* 0xffffff182c3b7810 */ /* 0x000fe40007ffe8b7 */
[----:B------:R-:W-:Y:S01]  /*ea40*/  ISETP.GE.AND P6, PT, R133, R232, PT ;  /* 0x000000e88500720c */ /* 0x000fe20003fc6270 */
[----:B------:R-:W-:Y:S01]  /*ea50*/  VIADD R122, R0, 0xa8 ;  /* 0x000000a8007a7836 */ /* 0x000fe20000000000 */
[----:B------:R-:W-:Y:S02]  /*ea60*/  IABS R62, R62 ;  /* 0x0000003e003e7213 */ /* 0x000fe40000000000 */
[----:B------:R-:W-:-:S02]  /*ea70*/  FSEL R74, R115, -INF , P0 ;  /* 0xff800000734a7808 */ /* 0x000fc40000000000 */
[----:B------:R-:W-:Y:S02]  /*ea80*/  ISETP.GE.AND P0, PT, R123, R232, PT ;  /* 0x000000e87b00720c */ /* 0x000fe40003f06270 */
[----:B------:R-:W-:Y:S02]  /*ea90*/  FSEL R114, R114, -INF , P1 ;  /* 0xff80000072727808 */ /* 0x000fe40000800000 */
[----:B------:R-:W-:Y:S02]  /*eaa0*/  IABS R59, R59 ;  /* 0x0000003b003b7213 */ /* 0x000fe40000000000 */
[----:B------:R-:W-:Y:S02]  /*eab0*/  FSEL R78, R78, -INF , !P6 ;  /* 0xff8000004e4e7808 */ /* 0x000fe40007000000 */
[----:B------:R-:W-:Y:S02]  /*eac0*/  FMNMX3.FTZ R141, R104, R43, R105, !PT ;  /* 0x0000002b688d7276 */ /* 0x000fe40007810069 */
[----:B------:R-:W-:-:S02]  /*ead0*/  I2FP.F32.S32 R62, R62 ;  /* 0x0000003e003e7245 */ /* 0x000fc40000201400 */
[----:B------:R-:W-:Y:S02]  /*eae0*/  ISETP.GE.AND P6, PT, R129, R232, PT ;  /* 0x000000e88100720c */ /* 0x000fe40003fc6270 */
[-C--:B------:R-:W-:Y:S02]  /*eaf0*/  ISETP.GE.AND P1, PT, R87, R233.reuse, PT ;  /* 0x000000e95700720c */ /* 0x080fe40003f26270 */
[----:B------:R-:W-:Y:S02]  /*eb00*/  FSEL R138, R114, -INF , !P0 ;  /* 0xff800000728a7808 */ /* 0x000fe40004000000 */
[----:B------:R-:W-:Y:S02]  /*eb10*/  ISETP.GE.AND P0, PT, R122, R233, PT ;  /* 0x000000e97a00720c */ /* 0x000fe40003f06270 */
[----:B------:R-:W-:Y:S02]  /*eb20*/  I2FP.F32.S32 R59, R59 ;  /* 0x0000003b003b7245 */ /* 0x000fe40000201400 */
[----:B------:R-:W-:Y:S01]  /*eb30*/  FMNMX3.FTZ R141, R141, R39, R38, !PT ;  /* 0x000000278d8d7276 */ /* 0x000fe20007810026 */
[----:B------:R-:W-:Y:S01]  /*eb40*/  FFMA.FTZ R62, -R238, R62, R71 ;  /* 0x0000003eee3e7223 */ /* 0x000fe20000010147 */
[----:B------:R-:W-:Y:S01]  /*eb50*/  FSEL R139, R139, -INF , !P6 ;  /* 0xff8000008b8b7808 */ /* 0x000fe20007000000 */
[----:B------:R-:W-:Y:S01]  /*eb60*/  VIADD R119, R0, 0xa9 ;  /* 0x000000a900777836 */ /* 0x000fe20000000000 */
[----:B------:R-:W-:Y:S01]  /*eb70*/  ISETP.GE.AND P6, PT, R124, R232, PT ;  /* 0x000000e87c00720c */ /* 0x000fe20003fc6270 */
[----:B------:R-:W-:Y:S01]  /*eb80*/  VIADD R118, R0, 0xb0 ;  /* 0x000000b000767836 */ /* 0x000fe20000000000 */
[----:B------:R-:W-:-:S02]  /*eb90*/  FSEL R111, R111, -INF , P1 ;  /* 0xff8000006f6f7808 */ /* 0x000fc40000800000 */
[----:B------:R-:W-:Y:S02]  /*eba0*/  ISETP.GE.AND P1, PT, R122, R232, PT ;  /* 0x000000e87a00720c */ /* 0x000fe40003f26270 */
[----:B------:R-:W-:Y:S01]  /*ebb0*/  FSEL R71, R110, -INF , P0 ;  /* 0xff8000006e477808 */ /* 0x000fe20000000000 */
[----:B------:R-:W-:Y:S01]  /*ebc0*/  FFMA.FTZ R59, -R238, R59, R70 ;  /* 0x0000003bee3b7223 */ /* 0x000fe20000010146 */
[----:B------:R-:W-:Y:S02]  /*ebd0*/  FMNMX3.FTZ R141, R141, R106, R24, !PT ;  /* 0x0000006a8d8d7276 */ /* 0x000fe40007810018 */
[--C-:B------:R-:W-:Y:S02]  /*ebe0*/  IADD3 R70, PT, PT, R44, -0xf8, -R183.reuse ;  /* 0xffffff082c467810 */ /* 0x100fe40007ffe8b7 */
[----:B------:R-:W-:Y:S01]  /*ebf0*/  FSEL R74, R74, -INF , !P6 ;  /* 0xff8000004a4a7808 */ /* 0x000fe20007000000 */
[----:B------:R-:W-:Y:S01]  /*ec00*/  VIADD R115, R0, 0xb1 ;  /* 0x000000b100737836 */ /* 0x000fe20000000000 */
[----:B------:R-:W-:-:S02]  /*ec10*/  IADD3 R45, PT, PT, R44, -0xf1, -R183 ;  /* 0xffffff0f2c2d7810 */ /* 0x000fc40007ffe8b7 */
[----:B------:R-:W-:Y:S02]  /*ec20*/  ISETP.GE.AND P6, PT, R87, R232, PT ;  /* 0x000000e85700720c */ /* 0x000fe40003fc6270 */
[-C--:B------:R-:W-:Y:S02]  /*ec30*/  ISETP.GE.AND P0, PT, R119, R233.reuse, PT ;  /* 0x000000e97700720c */ /* 0x080fe40003f06270 */
[----:B------:R-:W-:Y:S02]  /*ec40*/  FSEL R71, R71, -INF , !P1 ;  /* 0xff80000047477808 */ /* 0x000fe40004800000 */
[----:B------:R-:W-:Y:S02]  /*ec50*/  ISETP.GE.AND P1, PT, R118, R233, PT ;  /* 0x000000e97600720c */ /* 0x000fe40003f26270 */
[----:B------:R-:W-:Y:S02]  /*ec60*/  FMNMX3.FTZ R141, R141, R20, R22, !PT ;  /* 0x000000148d8d7276 */ /* 0x000fe40007810016 */
[----:B------:R-:W-:-:S02]  /*ec70*/  IADD3 R46, PT, PT, R44, -0xf0, -R183 ;  /* 0xffffff102c2e7810 */ /* 0x000fc40007ffe8b7 */
[----:B------:R-:W-:Y:S02]  /*ec80*/  IADD3 R13, PT, PT, R44, -0xf9, -R183 ;  /* 0xffffff072c0d7810 */ /* 0x000fe40007ffe8b7 */
[----:B------:R-:W-:Y:S01]  /*ec90*/  IABS R44, R70 ;  /* 0x00000046002c7213 */ /* 0x000fe20000000000 */
[----:B------:R-:W-:Y:S01]  /*eca0*/  VIADD R110, R0, 0xb8 ;  /* 0x000000b8006e7836 */ /* 0x000fe20000000000 */
[----:B------:R-:W-:Y:S02]  /*ecb0*/  IABS R45, R45 ;  /* 0x0000002d002d7213 */ /* 0x000fe40000000000 */
[----:B------:R-:W-:Y:S02]  /*ecc0*/  FSEL R136, R111, -INF , !P6 ;  /* 0xff8000006f887808 */ /* 0x000fe40007000000 */
[----:B------:R-:W-:Y:S02]  /*ecd0*/  FSEL R70, R107, -INF , P0 ;  /* 0xff8000006b467808 */ /* 0x000fe40000000000 */
[----:B------:R-:W-:-:S02]  /*ece0*/  ISETP.GE.AND P6, PT, R119, R232, PT ;  /* 0x000000e87700720c */ /* 0x000fc40003fc6270 */
[----:B------:R-:W-:Y:S02]  /*ecf0*/  ISETP.GE.AND P0, PT, R118, R232, PT ;  /* 0x000000e87600720c */ /* 0x000fe40003f06270 */
[----:B------:R-:W-:Y:S02]  /*ed00*/  FSEL R103, R103, -INF , P1 ;  /* 0xff80000067677808 */ /* 0x000fe40000800000 */
[----:B------:R-:W-:Y:S02]  /*ed10*/  FMNMX3.FTZ R141, R141, R21, R16, !PT ;  /* 0x000000158d8d7276 */ /* 0x000fe40007810010 */
[----:B------:R-:W-:Y:S02]  /*ed20*/  ISETP.GE.AND P1, PT, R115, R233, PT ;  /* 0x000000e97300720c */ /* 0x000fe40003f26270 */
[----:B------:R-:W-:Y:S01]  /*ed30*/  I2FP.F32.S32 R45, R45 ;  /* 0x0000002d002d7245 */ /* 0x000fe20000201400 */
[----:B------:R-:W-:Y:S01]  /*ed40*/  VIADD R107, R0, 0xb9 ;  /* 0x000000b9006b7836 */ /* 0x000fe20000000000 */
[----:B------:R-:W-:-:S02]  /*ed50*/  IABS R46, R46 ;  /* 0x0000002e002e7213 */ /* 0x000fc40000000000 */
[----:B------:R-:W-:Y:S02]  /*ed60*/  FSEL R70, R70, -INF , !P6 ;  /* 0xff80000046467808 */ /* 0x000fe40007000000 */
[----:B------:R-:W-:Y:S02]  /*ed70*/  FSEL R135, R103, -INF , !P0 ;  /* 0xff80000067877808 */ /* 0x000fe40004000000 */
[----:B------:R-:W-:Y:S02]  /*ed80*/  FMNMX3.FTZ R141, R141, R17, R8, !PT ;  /* 0x000000118d8d7276 */ /* 0x000fe40007810008 */
[----:B------:R-:W-:Y:S02]  /*ed90*/  ISETP.GE.AND P6, PT, R115, R232, PT ;  /* 0x000000e87300720c */ /* 0x000fe40003fc6270 */
[----:B------:R-:W-:Y:S02]  /*eda0*/  ISETP.GE.AND P0, PT, R110, R233, PT ;  /* 0x000000e96e00720c */ /* 0x000fe40003f06270 */
[----:B------:R-:W-:Y:S01]  /*edb0*/  FSEL R102, R102, -INF , P1 ;  /* 0xff80000066667808 */ /* 0x000fe20000800000 */
[----:B------:R-:W-:Y:S01]  /*edc0*/  FFMA.FTZ R45, -R238, R45, R67 ;  /* 0x0000002dee2d7223 */ /* 0x000fe20000010143 */
[----:B------:R-:W-:-:S02]  /*edd0*/  I2FP.F32.S32 R46, R46 ;  /* 0x0000002e002e7245 */ /* 0x000fc40000201400 */
[----:B------:R-:W-:Y:S02]  /*ede0*/  FMNMX3.FTZ R141, R141, R4, R9, !PT ;  /* 0x000000048d8d7276 */ /* 0x000fe40007810009 */
[----:B------:R-:W-:Y:S02]  /*edf0*/  FSEL R67, R99, -INF , P0 ;  /* 0xff80000063437808 */ /* 0x000fe40000000000 */
[----:B------:R-:W-:Y:S01]  /*ee00*/  FSEL R134, R102, -INF , !P6 ;  /* 0xff80000066867808 */ /* 0x000fe20007000000 */
[----:B------:R-:W-:Y:S01]  /*ee10*/  VIADD R102, R0, 0xc0 ;  /* 0x000000c000667836 */ /* 0x000fe20000000000 */
[----:B------:R-:W-:Y:S02]  /*ee20*/  ISETP.GE.AND P1, PT, R110, R232, PT ;  /* 0x000000e86e00720c */ /* 0x000fe40003f26270 */
[----:B------:R-:W-:Y:S01]  /*ee30*/  ISETP.GE.AND P0, PT, R107, R233, PT ;  /* 0x000000e96b00720c */ /* 0x000fe20003f06270 */
[----:B------:R-:W-:Y:S01]  /*ee40*/  FFMA.FTZ R46, -R238, R46, R66 ;  /* 0x0000002eee2e7223 */ /* 0x000fe20000010142 */
[----:B------:R-:W-:Y:S01]  /*ee50*/  FMNMX3.FTZ R141, R141, R6, R5, !PT ;  /* 0x000000068d8d7276 */ /* 0x000fe20007810005 */
[----:B------:R-:W-:Y:S01]  /*ee60*/  VIADD R99, R0, 0xc1 ;  /* 0x000000c100637836 */ /* 0x000fe20000000000 */
[----:B------:R-:W-:-:S02]  /*ee70*/  FSEL R67, R67, -INF , !P1 ;  /* 0xff80000043437808 */ /* 0x000fc40004800000 */
[----:B------:R-:W-:Y:S02]  /*ee80*/  FSEL R66, R98, -INF , P0 ;  /* 0xff80000062427808 */ /* 0x000fe40000000000 */
[----:B------:R-:W-:Y:S02]  /*ee90*/  ISETP.GE.AND P1, PT, R107, R232, PT ;  /* 0x000000e86b00720c */ /* 0x000fe40003f26270 */
[----:B------:R-:W-:Y:S02]  /*eea0*/  ISETP.GE.AND P0, PT, R102, R233, PT ;  /* 0x000000e96600720c */ /* 0x000fe40003f06270 */
[----:B------:R-:W-:Y:S01]  /*eeb0*/  FMNMX3.FTZ R141, R141, R11, R10, !PT ;  /* 0x0000000b8d8d7276 */ /* 0x000fe2000781000a */
[----:B------:R-:W-:Y:S01]  /*eec0*/  VIADD R98, R0, 0xc8 ;  /* 0x000000c800627836 */ /* 0x000fe20000000000 */
[----:B------:R-:W-:Y:S02]  /*eed0*/  FSEL R66, R66, -INF , !P1 ;  /* 0xff80000042427808 */ /* 0x000fe40004800000 */
[----:B------:R-:W-:-:S02]  /*eee0*/  FSEL R95, R95, -INF , P0 ;  /* 0xff8000005f5f7808 */ /* 0x000fc40000000000 */
[----:B------:R-:W-:Y:S02]  /*eef0*/  ISETP.GE.AND P1, PT, R102, R232, PT ;  /* 0x000000e86600720c */ /* 0x000fe40003f26270 */
[----:B------:R-:W-:Y:S02]  /*ef00*/  ISETP.GE.AND P0, PT, R99, R233, PT ;  /* 0x000000e96300720c */ /* 0x000fe40003f06270 */
[----:B------:R-:W-:Y:S02]  /*ef10*/  FMNMX3.FTZ R141, R141, R7, R19, !PT ;  /* 0x000000078d8d7276 */ /* 0x000fe40007810013 */
[----:B------:R-:W-:Y:S01]  /*ef20*/  FSEL R132, R95, -INF , !P1 ;  /* 0xff8000005f847808 */ /* 0x000fe20004800000 */
[----:B------:R-:W-:Y:S01]  /*ef30*/  VIADD R95, R0, 0xc9 ;  /* 0x000000c9005f7836 */ /* 0x000fe20000000000 */
[----:B------:R-:W-:Y:S02]  /*ef40*/  FSEL R94, R94, -INF , P0 ;  /* 0xff8000005e5e7808 */ /* 0x000fe40000000000 */
[----:B------:R-:W-:-:S02]  /*ef50*/  FMNMX3.FTZ R141, R141, R18, R25, !PT ;  /* 0x000000128d8d7276 */ /* 0x000fc40007810019 */
[-C--:B------:R-:W-:Y:S02]  /*ef60*/  ISETP.GE.AND P1, PT, R99, R232.reuse, PT ;  /* 0x000000e86300720c */ /* 0x080fe40003f26270 */
[----:B------:R-:W-:Y:S02]  /*ef70*/  ISETP.GE.AND P0, PT, R98, R233, PT ;  /* 0x000000e96200720c */ /* 0x000fe40003f06270 */
[----:B------:R-:W-:Y:S02]  /*ef80*/  FMNMX3.FTZ R141, R141, R23, R27, !PT ;  /* 0x000000178d8d7276 */ /* 0x000fe4000781001b */
[----:B------:R-:W-:Y:S01]  /*ef90*/  FSEL R131, R94, -INF , !P1 ;  /* 0xff8000005e837808 */ /* 0x000fe20004800000 */
[----:B------:R-:W-:Y:S01]  /*efa0*/  VIADD R94, R0, 0xd0 ;  /* 0x000000d0005e7836 */ /* 0x000fe20000000000 */
[----:B------:R-:W-:Y:S02]  /*efb0*/  FSEL R91, R91, -INF , P0 ;  /* 0xff8000005b5b7808 */ /* 0x000fe40000000000 */
[----:B------:R-:W-:-:S02]  /*efc0*/  ISETP.GE.AND P1, PT, R98, R232, PT ;  /* 0x000000e86200720c */ /* 0x000fc40003f26270 */
[----:B------:R-:W-:Y:S02]  /*efd0*/  ISETP.GE.AND P0, PT, R95, R233, PT ;  /* 0x000000e95f00720c */ /* 0x000fe40003f06270 */
[----:B------:R-:W-:Y:S02]  /*efe0*/  FMNMX3.FTZ R141, R141, R26, R54, !PT ;  /* 0x0000001a8d8d7276 */ /* 0x000fe40007810036 */
[----:B------:R-:W-:Y:S02]  /*eff0*/  I2FP.F32.S32 R44, R44 ;  /* 0x0000002c002c7245 */ /* 0x000fe40000201400 */
[----:B------:R-:W-:Y:S01]  /*f000*/  FSEL R127, R91, -INF , !P1 ;  /* 0xff8000005b7f7808 */ /* 0x000fe20004800000 */
[----:B------:R-:W-:Y:S01]  /*f010*/  VIADD R91, R0, 0xd1 ;  /* 0x000000d1005b7836 */ /* 0x000fe20000000000 */
[----:B------:R-:W-:Y:S02]  /*f020*/  FSEL R31, R31, -INF , P0 ;  /* 0xff8000001f1f7808 */ /* 0x000fe40000000000 */
[----:B------:R-:W-:-:S02]  /*f030*/  IABS R13, R13 ;  /* 0x0000000d000d7213 */ /* 0x000fc40000000000 */
[----:B------:R-:W-:Y:S02]  /*f040*/  ISETP.GE.AND P1, PT, R95, R232, PT ;  /* 0x000000e85f00720c */ /* 0x000fe40003f26270 */
[----:B------:R-:W-:Y:S02]  /*f050*/  ISETP.GE.AND P0, PT, R94, R233, PT ;  /* 0x000000e95e00720c */ /* 0x000fe40003f06270 */
[----:B------:R-:W-:Y:S01]  /*f060*/  FMNMX3.FTZ R141, R141, R56, R58, !PT ;  /* 0x000000388d8d7276 */ /* 0x000fe2000781003a */
[----:B------:R-:W-:Y:S01]  /*f070*/  FFMA.FTZ R44, -R238, R44, R50 ;  /* 0x0000002cee2c7223 */ /* 0x000fe20000010132 */
[----:B------:R-:W-:Y:S01]  /*f080*/  I2FP.F32.S32 R13, R13 ;  /* 0x0000000d000d7245 */ /* 0x000fe20000201400 */
[----:B------:R-:W-:Y:S01]  /*f090*/  VIADD R50, R0, 0xd8 ;  /* 0x000000d800327836 */ /* 0x000fe20000000000 */
[----:B------:R-:W-:Y:S02]  /*f0a0*/  FSEL R31, R31, -INF , !P1 ;  /* 0xff8000001f1f7808 */ /* 0x000fe40004800000 */
[----:B------:R-:W-:-:S02]  /*f0b0*/  FSEL R90, R90, -INF , P0 ;  /* 0xff8000005a5a7808 */ /* 0x000fc40000000000 */
[----:B------:R-:W-:Y:S02]  /*f0c0*/  ISETP.GE.AND P1, PT, R94, R232, PT ;  /* 0x000000e85e00720c */ /* 0x000fe40003f26270 */
[----:B------:R-:W-:Y:S02]  /*f0d0*/  ISETP.GE.AND P0, PT, R91, R233, PT ;  /* 0x000000e95b00720c */ /* 0x000fe40003f06270 */
[----:B------:R-:W-:Y:S01]  /*f0e0*/  FMNMX3.FTZ R141, R141, R57, R60, !PT ;  /* 0x000000398d8d7276 */ /* 0x000fe2000781003c */
[----:B------:R-:W-:Y:S01]  /*f0f0*/  FFMA.FTZ R13, -R238, R13, R51 ;  /* 0x0000000dee0d7223 */ /* 0x000fe20000010133 */
[----:B------:R-:W-:Y:S01]  /*f100*/  FSEL R103, R90, -INF , !P1 ;  /* 0xff8000005a677808 */ /* 0x000fe20004800000 */
[----:B------:R-:W-:Y:S01]  /*f110*/  VIADD R51, R0, 0xd9 ;  /* 0x000000d900337836 */ /* 0x000fe20000000000 */
[----:B------:R-:W-:Y:S02]  /*f120*/  FSEL R83, R83, -INF , P0 ;  /* 0xff80000053537808 */ /* 0x000fe40000000000 */
[----:B------:R-:W-:-:S02]  /*f130*/  FMNMX3.FTZ R141, R141, R61, R140, !PT ;  /* 0x0000003d8d8d7276 */ /* 0x000fc4000781008c */
[----:B------:R-:W-:Y:S02]  /*f140*/  ISETP.GE.AND P1, PT, R91, R232, PT ;  /* 0x000000e85b00720c */ /* 0x000fe40003f26270 */
[----:B------:R-:W-:Y:S02]  /*f150*/  ISETP.GE.AND P0, PT, R50, R233, PT ;  /* 0x000000e93200720c */ /* 0x000fe40003f06270 */
[----:B------:R-:W-:Y:S02]  /*f160*/  FMNMX3.FTZ R141, R141, R86, R79, !PT ;  /* 0x000000568d8d7276 */ /* 0x000fe4000781004f */
[----:B------:R-:W-:Y:S02]  /*f170*/  FSEL R114, R83, -INF , !P1 ;  /* 0xff80000053727808 */ /* 0x000fe40004800000 */
[----:B------:R-:W-:Y:S01]  /*f180*/  FSEL R126, R52, -INF , P0 ;  /* 0xff800000347e7808 */ /* 0x000fe20000000000 */
[----:B------:R-:W-:Y:S01]  /*f190*/  VIADD R52, R0, 0xe0 ;  /* 0x000000e000347836 */ /* 0x000fe20000000000 */
        /* <DEDUP_REMOVED lines=10> */
[----:B------:R-:W-:Y:S01]  /*f240*/  FSEL R178, R53, -INF , P0 ;  /* 0xff80000035b27808 */ /* 0x000fe20000000000 */
[----:B------:R-:W-:Y:S01]  /*f250*/  VIADD R53, R0, 0xe8 ;  /* 0x000000e800357836 */ /* 0x000fe20000000000 */
[----:B------:R-:W-:Y:S02]  /*f260*/  ISETP.GE.AND P1, PT, R52, R232, PT ;  /* 0x000000e83400720c */ /* 0x000fe40003f26270 */
[----:B------:R-:W-:Y:S02]  /*f270*/  ISETP.GE.AND P0, PT, R90, R233, PT ;  /* 0x000000e95a00720c */ /* 0x000fe40003f06270 */
[----:B------:R-:W-:-:S02]  /*f280*/  FMNMX3.FTZ R141, R141, R74, R138, !PT ;  /* 0x0000004a8d8d7276 */ /* 0x000fc4000781008a */
[----:B------:R-:W-:Y:S02]  /*f290*/  FSEL R178, R178, -INF , !P1 ;  /* 0xff800000b2b27808 */ /* 0x000fe40004800000 */
[----:B------:R-:W-:Y:S01]  /*f2a0*/  FSEL R174, R55, -INF , P0 ;  /* 0xff80000037ae7808 */ /* 0x000fe20000000000 */
[----:B------:R-:W-:Y:S01]  /*f2b0*/  VIADD R55, R0, 0xe9 ;  /* 0x000000e900377836 */ /* 0x000fe20000000000 */
[----:B------:R-:W-:Y:S02]  /*f2c0*/  FMNMX3.FTZ R141, R141, R136, R71, !PT ;  /* 0x000000888d8d7276 */ /* 0x000fe40007810047 */
[----:B------:R-:W-:Y:S02]  /*f2d0*/  ISETP.GE.AND P1, PT, R90, R232, PT ;  /* 0x000000e85a00720c */ /* 0x000fe40003f26270 */
[----:B------:R-:W-:Y:S02]  /*f2e0*/  ISETP.GE.AND P0, PT, R53, R233, PT ;  /* 0x000000e93500720c */ /* 0x000fe40003f06270 */
[----:B------:R-:W-:-:S02]  /*f2f0*/  FMNMX3.FTZ R141, R141, R70, R135, !PT ;  /* 0x000000468d8d7276 */ /* 0x000fc40007810087 */
[----:B------:R-:W-:Y:S02]  /*f300*/  FSEL R174, R174, -INF , !P1 ;  /* 0xff800000aeae7808 */ /* 0x000fe40004800000 */
[----:B------:R-:W-:Y:S01]  /*f310*/  FSEL R153, R59, -INF , P0 ;  /* 0xff8000003b997808 */ /* 0x000fe20000000000 */
[C---:B------:R-:W-:Y:S01]  /*f320*/  VIADD R59, R0.reuse, 0xf0 ;  /* 0x000000f0003b7836 */ /* 0x040fe20000000000 */
[----:B------:R-:W-:Y:S02]  /*f330*/  ISETP.GE.AND P1, PT, R53, R232, PT ;  /* 0x000000e83500720c */ /* 0x000fe40003f26270 */
[----:B------:R-:W-:Y:S02]  /*f340*/  ISETP.GE.AND P0, PT, R55, R233, PT ;  /* 0x000000e93700720c */ /* 0x000fe40003f06270 */
[----:B------:R-:W-:Y:S01]  /*f350*/  FMNMX3.FTZ R141, R141, R134, R67, !PT ;  /* 0x000000868d8d7276 */ /* 0x000fe20007810043 */
[----:B------:R-:W-:Y:S01]  /*f360*/  VIADD R63, R0, 0xf1 ;  /* 0x000000f1003f7836 */ /* 0x000fe20000000000 */
[----:B------:R-:W-:-:S02]  /*f370*/  FSEL R153, R153, -INF , !P1 ;  /* 0xff80000099997808 */ /* 0x000fc40004800000 */
[----:B------:R-:W-:Y:S02]  /*f380*/  FSEL R62, R62, -INF , P0 ;  /* 0xff8000003e3e7808 */ /* 0x000fe40000000000 */
[----:B------:R-:W-:Y:S02]  /*f390*/  ISETP.GE.AND P1, PT, R55, R232, PT ;  /* 0x000000e83700720c */ /* 0x000fe40003f26270 */
[----:B------:R-:W-:Y:S02]  /*f3a0*/  ISETP.GE.AND P0, PT, R59, R233, PT ;  /* 0x000000e93b00720c */ /* 0x000fe40003f06270 */
[----:B------:R-:W-:Y:S02]  /*f3b0*/  FMNMX3.FTZ R141, R141, R66, R132, !PT ;  /* 0x000000428d8d7276 */ /* 0x000fe40007810084 */
[----:B------:R-:W-:Y:S01]  /*f3c0*/  FSEL R111, R62, -INF , !P1 ;  /* 0xff8000003e6f7808 */ /* 0x000fe20004800000 */
[----:B------:R-:W-:Y:S01]  /*f3d0*/  VIADD R62, R0, 0xf8 ;  /* 0x000000f8003e7836 */ /* 0x000fe20000000000 */
[----:B------:R-:W-:-:S02]  /*f3e0*/  FSEL R46, R46, -INF , P0 ;  /* 0xff8000002e2e7808 */ /* 0x000fc40000000000 */
[----:B------:R-:W-:Y:S02]  /*f3f0*/  ISETP.GE.AND P0, PT, R63, R233, PT ;  /* 0x000000e93f00720c */ /* 0x000fe40003f06270 */
[----:B------:R-:W-:Y:S01]  /*f400*/  FMNMX3.FTZ R141, R141, R131, R127, !PT ;  /* 0x000000838d8d7276 */ /* 0x000fe2000781007f */
[C---:B------:R-:W-:Y:S01]  /*f410*/  VIADD R83, R0.reuse, 0xf9 ;  /* 0x000000f900537836 */ /* 0x040fe20000000000 */
[C---:B------:R-:W-:Y:S02]  /*f420*/  ISETP.GE.AND P3, PT, R0.reuse, R236, PT ;  /* 0x000000ec0000720c */ /* 0x040fe40003f66270 */
[----:B------:R-:W-:Y:S02]  /*f430*/  ISETP.GE.AND P6, PT, R0, R235, PT ;  /* 0x000000eb0000720c */ /* 0x000fe40003fc6270 */
[----:B------:R-:W-:Y:S02]  /*f440*/  FSEL R45, R45, -INF , P0 ;  /* 0xff8000002d2d7808 */ /* 0x000fe40000000000 */
[----:B------:R-:W-:-:S02]  /*f450*/  FMNMX3.FTZ R0, R141, R31, R103, !PT ;  /* 0x0000001f8d007276 */ /* 0x000fc40007810067 */
[----:B------:R-:W-:Y:S02]  /*f460*/  ISETP.GE.AND P0, PT, R62, R233, PT ;  /* 0x000000e93e00720c */ /* 0x000fe40003f06270 */
[----:B------:R-:W-:Y:S02]  /*f470*/  FMNMX3.FTZ R0, R0, R114, R126, !PT ;  /* 0x0000007200007276 */ /* 0x000fe4000781007e */
[----:B------:R-:W-:Y:S02]  /*f480*/  FSEL R44, R44, -INF , P0 ;  /* 0xff8000002c2c7808 */ /* 0x000fe40000000000 */
[-C--:B------:R-:W-:Y:S02]  /*f490*/  ISETP.GE.AND P0, PT, R62, R232.reuse, PT ;  /* 0x000000e83e00720c */ /* 0x080fe40003f06270 */
[----:B------:R-:W-:Y:S02]  /*f4a0*/  ISETP.GE.AND P1, PT, R59, R232, PT ;  /* 0x000000e83b00720c */ /* 0x000fe40003f26270 */
[----:B------:R-:W-:-:S02]  /*f4b0*/  FMNMX3.FTZ R0, R0, R177, R178, !PT ;  /* 0x000000b100007276 */ /* 0x000fc400078100b2 */
[----:B------:R-:W-:Y:S02]  /*f4c0*/  FSEL R44, R44, -INF , !P0 ;  /* 0xff8000002c2c7808 */ /* 0x000fe40004000000 */
[----:B------:R-:W-:Y:S02]  /*f4d0*/  FSEL R46, R46, -INF , !P1 ;  /* 0xff8000002e2e7808 */ /* 0x000fe40004800000 */
[----:B------:R-:W-:Y:S02]  /*f4e0*/  ISETP.GE.AND P0, PT, R83, R233, PT ;  /* 0x000000e95300720c */ /* 0x000fe40003f06270 */
[----:B------:R-:W-:Y:S02]  /*f4f0*/  ISETP.GE.AND P1, PT, R63, R232, PT ;  /* 0x000000e83f00720c */ /* 0x000fe40003f26270 */
[----:B------:R-:W-:Y:S02]  /*f500*/  FMNMX3.FTZ R0, R0, R174, R153, !PT ;  /* 0x000000ae00007276 */ /* 0x000fe40007810099 */
[----:B------:R-:W-:-:S02]  /*f510*/  IADD3 R141, PT, PT, R234, -0x88, -R183 ;  /* 0xffffff78ea8d7810 */ /* 0x000fc40007ffe8b7 */
[----:B------:R-:W-:Y:S02]  /*f520*/  FSEL R13, R13, -INF , P0 ;  /* 0xff8000000d0d7808 */ /* 0x000fe40000000000 */
[----:B------:R-:W-:Y:S02]  /*f530*/  FSEL R45, R45, -INF , !P1 ;  /* 0xff8000002d2d7808 */ /* 0x000fe40004800000 */
[----:B------:R-:W-:Y:S02]  /*f540*/  ISETP.GE.AND P0, PT, R83, R232, PT ;  /* 0x000000e85300720c */ /* 0x000fe40003f06270 */
[----:B------:R-:W-:Y:S02]  /*f550*/  FMNMX3.FTZ R0, R0, R111, R46, !PT ;  /* 0x0000006f00007276 */ /* 0x000fe4000781002e */
[----:B------:R-:W-:Y:S02]  /*f560*/  IABS R141, R141 ;  /* 0x0000008d008d7213 */ /* 0x000fe40000000000 */
[----:B------:R-:W-:-:S02]  /*f570*/  FSEL R13, R13, -INF , !P0 ;  /* 0xff8000000d0d7808 */ /* 0x000fc40004000000 */
[----:B------:R-:W-:Y:S02]  /*f580*/  FMNMX3.FTZ R0, R0, R45, R44, !PT ;  /* 0x0000002d00007276 */ /* 0x000fe4000781002c */
[----:B------:R-:W-:Y:S02]  /*f590*/  IADD3 R142, PT, PT, R234, -0x81, -R183 ;  /* 0xffffff7fea8e7810 */ /* 0x000fe40007ffe8b7 */
[----:B------:R-:W-:Y:S02]  /*f5a0*/  I2FP.F32.S32 R141, R141 ;  /* 0x0000008d008d7245 */ /* 0x000fe40000201400 */
[----:B------:R-:W-:Y:S02]  /*f5b0*/  FMNMX.FTZ R0, R13, R0, !PT ;  /* 0x000000000d007209 */ /* 0x000fe40007810000 */
[----:B------:R-:W-:Y:S01]  /*f5c0*/  IABS R142, R142 ;  /* 0x0000008e008e7213 */ /* 0x000fe20000000000 */
[----:B------:R-:W-:Y:S02]  /*f5d0*/  FFMA.FTZ R141, -R238, R141, R120 ;  /* 0x0000008dee8d7223 */ /* 0x000fe40000010178 */
[----:B------:R-:W1:Y:S01]  /*f5e0*/  SHFL.BFLY PT, R120, R0, 0x2, 0x1f ;  /* 0x0c401f0000787f89 */ /* 0x000e6200000e0000 */
[----:B------:R-:W-:-:S02]  /*f5f0*/  I2FP.F32.S32 R142, R142 ;  /* 0x0000008e008e7245 */ /* 0x000fc40000201400 */
[C---:B------:R-:W-:Y:S02]  /*f600*/  ISETP.GE.AND P1, PT, R137.reuse, R236, PT ;  /* 0x000000ec8900720c */ /* 0x040fe40003f26270 */
[----:B------:R-:W-:Y:S02]  /*f610*/  ISETP.GE.AND P0, PT, R137, R235, PT ;  /* 0x000000eb8900720c */ /* 0x000fe40003f06270 */
[C-C-:B------:R-:W-:Y:S02]  /*f620*/  IADD3 R143, PT, PT, R234.reuse, -0x89, -R183.reuse ;  /* 0xffffff77ea8f7810 */ /* 0x140fe40007ffe8b7 */
[----:B------:R-:W-:Y:S01]  /*f630*/  IADD3 R137, PT, PT, R234, -0x90, -R183 ;  /* 0xffffff70ea897810 */ /* 0x000fe20007ffe8b7 */
[----:B------:R-:W-:Y:S01]  /*f640*/  FFMA.FTZ R142, -R238, R142, R125 ;  /* 0x0000008eee8e7223 */ /* 0x000fe2000001017d */
        /* <DEDUP_REMOVED lines=8> */
[----:B------:R-:W-:Y:S02]  /*f6d0*/  FSEL R165, R141, -INF , !P0 ;  /* 0xff8000008da57808 */ /* 0x000fe40004000000 */
[----:B------:R-:W-:-:S02]  /*f6e0*/  ISETP.GE.AND P2, PT, R133, R236, PT ;  /* 0x000000ec8500720c */ /* 0x000fc40003f46270 */
[C---:B------:R-:W-:Y:S02]  /*f6f0*/  ISETP.GE.AND P1, PT, R130.reuse, R236, PT ;  /* 0x000000ec8200720c */ /* 0x040fe40003f26270 */
[----:B------:R-:W-:Y:S02]  /*f700*/  ISETP.GE.AND P0, PT, R130, R235, PT ;  /* 0x000000eb8200720c */ /* 0x000fe40003f06270 */
[C-C-:B------:R-:W-:Y:S02]  /*f710*/  IADD3 R130, PT, PT, R234.reuse, -0x98, -R183.reuse ;  /* 0xffffff68ea827810 */ /* 0x140fe40007ffe8b7 */
[----:B------:R-:W-:Y:S02]  /*f720*/  IADD3 R125, PT, PT, R234, -0x91, -R183 ;  /* 0xffffff6fea7d7810 */ /* 0x000fe40007ffe8b7 */
[----:B------:R-:W-:Y:S02]  /*f730*/  FSEL R162, R121, -INF , P2 ;  /* 0xff80000079a27808 */ /* 0x000fe40001000000 */
[----:B------:R-:W-:-:S02]  /*f740*/  FSEL R157, R116, -INF , P1 ;  /* 0xff800000749d7808 */ /* 0x000fc40000800000 */
[----:B------:R-:W-:Y:S02]  /*f750*/  IABS R121, R130 ;  /* 0x0000008200797213 */ /* 0x000fe40000000000 */
[----:B------:R-:W-:Y:S02]  /*f760*/  IADD3 R116, PT, PT, R234, -0x99, -R183 ;  /* 0xffffff67ea747810 */ /* 0x000fe40007ffe8b7 */
[----:B-1----:R-:W-:Y:S02]  /*f770*/  FMNMX.FTZ R0, R0, R120, !PT ;  /* 0x0000007800007209 */ /* 0x002fe40007810000 */
[----:B------:R-:W-:Y:S02]  /*f780*/  IABS R125, R125 ;  /* 0x0000007d007d7213 */ /* 0x000fe40000000000 */
[----:B------:R-:W-:Y:S02]  /*f790*/  I2FP.F32.S32 R121, R121 ;  /* 0x0000007900797245 */ /* 0x000fe40000201400 */
[----:B------:R-:W-:-:S02]  /*f7a0*/  IABS R120, R116 ;  /* 0x0000007400787213 */ /* 0x000fc40000000000 */
[----:B------:R-:W1:Y:S01]  /*f7b0*/  SHFL.BFLY PT, R116, R0, 0x1, 0x1f ;  /* 0x0c201f0000747f89 */ /* 0x000e6200000e0000 */
[----:B------:R-:W-:Y:S01]  /*f7c0*/  I2FP.F32.S32 R125, R125 ;  /* 0x0000007d007d7245 */ /* 0x000fe20000201400 */
[----:B------:R-:W-:Y:S01]  /*f7d0*/  FFMA.FTZ R112, -R238, R121, R112 ;  /* 0x00000079ee707223 */ /* 0x000fe20000010170 */
[----:B------:R-:W-:Y:S02]  /*f7e0*/  ISETP.GE.AND P1, PT, R128, R236, PT ;  /* 0x000000ec8000720c */ /* 0x000fe40003f26270 */
[----:B------:R-:W-:Y:S01]  /*f7f0*/  FSEL R167, R142, -INF , !P4 ;  /* 0xff8000008ea77808 */ /* 0x000fe20006000000 */
[----:B------:R-:W-:Y:S01]  /*f800*/  FFMA.FTZ R117, -R238, R125, R117 ;  /* 0x0000007dee757223 */ /* 0x000fe20000010175 */
[----:B------:R-:W-:Y:S02]  /*f810*/  ISETP.GE.AND P4, PT, R133, R235, PT ;  /* 0x000000eb8500720c */ /* 0x000fe40003f86270 */
[----:B------:R-:W-:Y:S02]  /*f820*/  I2FP.F32.S32 R120, R120 ;  /* 0x0000007800787245 */ /* 0x000fe40000201400 */
[----:B------:R-:W-:-:S02]  /*f830*/  ISETP.GE.AND P2, PT, R129, R236, PT ;  /* 0x000000ec8100720c */ /* 0x000fc40003f46270 */
[----:B------:R-:W-:Y:S02]  /*f840*/  FSEL R157, R157, -INF , !P0 ;  /* 0xff8000009d9d7808 */ /* 0x000fe40004000000 */
[----:B------:R-:W-:Y:S02]  /*f850*/  IADD3 R121, PT, PT, R234, -0xa0, -R183 ;  /* 0xffffff60ea797810 */ /* 0x000fe40007ffe8b7 */
[-C--:B------:R-:W-:Y:S02]  /*f860*/  ISETP.GE.AND P0, PT, R128, R235.reuse, PT ;  /* 0x000000eb8000720c */ /* 0x080fe40003f06270 */
[----:B------:R-:W-:Y:S01]  /*f870*/  FSEL R112, R112, -INF , P1 ;  /* 0xff80000070707808 */ /* 0x000fe20000800000 */
[----:B------:R-:W-:Y:S01]  /*f880*/  FFMA.FTZ R113, -R238, R120, R113 ;  /* 0x00000078ee717223 */ /* 0x000fe20000010171 */
[----:B------:R-:W-:Y:S02]  /*f890*/  FSEL R162, R162, -INF , !P4 ;  /* 0xff800000a2a27808 */ /* 0x000fe40006000000 */
[----:B------:R-:W-:-:S02]  /*f8a0*/  ISETP.GE.AND P4, PT, R129, R235, PT ;  /* 0x000000eb8100720c */ /* 0x000fc40003f86270 */
[----:B------:R-:W-:Y:S02]  /*f8b0*/  FSEL R117, R117, -INF , P2 ;  /* 0xff80000075757808 */ /* 0x000fe40001000000 */
[----:B------:R-:W-:Y:S02]  /*f8c0*/  IABS R121, R121 ;  /* 0x0000007900797213 */ /* 0x000fe40000000000 */
[----:B------:R-:W-:Y:S02]  /*f8d0*/  ISETP.GE.AND P2, PT, R124, R236, PT ;  /* 0x000000ec7c00720c */ /* 0x000fe40003f46270 */
[----:B------:R-:W-:Y:S02]  /*f8e0*/  FSEL R141, R112, -INF , !P0 ;  /* 0xff800000708d7808 */ /* 0x000fe40004000000 */
[----:B------:R-:W-:Y:S02]  /*f8f0*/  IADD3 R112, PT, PT, R234, -0xa1, -R183 ;  /* 0xffffff5fea707810 */ /* 0x000fe40007ffe8b7 */
[----:B------:R-:W-:-:S02]  /*f900*/  FSEL R143, R117, -INF , !P4 ;  /* 0xff800000758f7808 */ /* 0x000fc40006000000 */
[----:B------:R-:W-:Y:S02]  /*f910*/  I2FP.F32.S32 R121, R121 ;  /* 0x0000007900797245 */ /* 0x000fe40000201400 */
[----:B------:R-:W-:Y:S02]  /*f920*/  ISETP.GE.AND P4, PT, R124, R235, PT ;  /* 0x000000eb7c00720c */ /* 0x000fe40003f86270 */
[----:B------:R-:W-:Y:S02]  /*f930*/  FSEL R113, R113, -INF , P2 ;  /* 0xff80000071717808 */ /* 0x000fe40001000000 */
[----:B------:R-:W-:Y:S01]  /*f940*/  IABS R112, R112 ;  /* 0x0000007000707213 */ /* 0x000fe20000000000 */
[----:B------:R-:W-:Y:S01]  /*f950*/  FFMA.FTZ R108, -R238, R121, R108 ;  /* 0x00000079ee6c7223 */ /* 0x000fe2000001016c */
[----:B------:R-:W-:Y:S02]  /*f960*/  FSEL R137, R113, -INF , !P4 ;  /* 0xff80000071897808 */ /* 0x000fe40006000000 */
[----:B------:R-:W-:-:S02]  /*f970*/  ISETP.GE.AND P1, PT, R123, R236, PT ;  /* 0x000000ec7b00720c */ /* 0x000fc40003f26270 */
[C---:B------:R-:W-:Y:S02]  /*f980*/  ISETP.GE.AND P2, PT, R87.reuse, R236, PT ;  /* 0x000000ec5700720c */ /* 0x040fe40003f46270 */
[-C--:B------:R-:W-:Y:S01]  /*f990*/  ISETP.GE.AND P4, PT, R87, R235.reuse, PT ;  /* 0x000000eb5700720c */ /* 0x080fe20003f86270 */
[----:B------:R-:W-:Y:S01]  /*f9a0*/  IMAD.MOV.U32 R87, RZ, RZ, R112 ;  /* 0x000000ffff577224 */ /* 0x000fe200078e0070 */
[----:B-1----:R-:W-:Y:S02]  /*f9b0*/  FMNMX.FTZ R0, R0, R116, !PT ;  /* 0x0000007400007209 */ /* 0x002fe40007810000 */
[----:B------:R-:W-:Y:S02]  /*f9c0*/  ISETP.GE.AND P0, PT, R123, R235, PT ;  /* 0x000000eb7b00720c */ /* 0x000fe40003f06270 */
[----:B------:R-:W-:Y:S02]  /*f9d0*/  FSEL R128, R108, -INF , P1 ;  /* 0xff8000006c807808 */ /* 0x000fe40000800000 */
[----:B------:R-:W-:-:S02]  /*f9e0*/  I2FP.F32.S32 R108, R87 ;  /* 0x00000057006c7245 */ /* 0x000fc40000201400 */
[--C-:B------:R-:W-:Y:S02]  /*f9f0*/  IADD3 R113, PT, PT, R234, -0xa8, -R183.reuse ;  /* 0xffffff58ea717810 */ /* 0x100fe40007ffe8b7 */
[----:B------:R-:W-:Y:S01]  /*fa00*/  FSEL R87, R47, -INF , !P5 ;  /* 0xff8000002f577808 */ /* 0x000fe20006800000 */
[----:B--2---:R-:W-:Y:S01]  /*fa10*/  FMUL.FTZ R47, R12, R0 ;  /* 0x000000000c2f7220 */ /* 0x004fe20000410000 */
[----:B------:R-:W-:Y:S02]  /*fa20*/  FSEL R128, R128, -INF , !P0 ;  /* 0xff80000080807808 */ /* 0x000fe40004000000 */
[----:B------:R-:W-:Y:S02]  /*fa30*/  FSETP.NEU.FTZ.AND P0, PT, R0, -INF , PT ;  /* 0xff8000000000780b */ /* 0x000fe40003f1d000 */
[----:B------:R-:W-:Y:S02]  /*fa40*/  IABS R112, R113 ;  /* 0x0000007100707213 */ /* 0x000fe40000000000 */
[----:B------:R-:W-:-:S02]  /*fa50*/  IADD3 R113, PT, PT, R234, -0xa9, -R183 ;  /* 0xffffff57ea717810 */ /* 0x000fc40007ffe8b7 */
[----:B------:R-:W-:Y:S02]  /*fa60*/  FSEL R47, R47, RZ, P0 ;  /* 0x000000ff2f2f7208 */ /* 0x000fe40000000000 */
[----:B------:R-:W-:Y:S01]  /*fa70*/  IABS R113, R113 ;  /* 0x0000007100717213 */ /* 0x000fe20000000000 */
[----:B------:R-:W-:Y:S01]  /*fa80*/  FFMA.FTZ R108, -R238, R108, R109 ;  /* 0x0000006cee6c7223 */ /* 0x000fe2000001016d */
[----:B------:R-:W-:Y:S01]  /*fa90*/  I2FP.F32.S32 R112, R112 ;  /* 0x0000007000707245 */ /* 0x000fe20000201400 */
[-CC-:B------:R-:W-:Y:S01]  /*faa0*/  FFMA.FTZ R130, R104, R12.reuse, -R47.reuse ;  /* 0x0000000c68827223 */ /* 0x180fe2000001082f */
[-C--:B------:R-:W-:Y:S01]  /*fab0*/  FFMA.FTZ R129, R43, R12.reuse, -R47 ;  /* 0x0000000c2b817223 */ /* 0x080fe2000001082f */
[----:B------:R-:W-:Y:S01]  /*fac0*/  IADD3 R43, PT, PT, R234, -0xb0, -R183 ;  /* 0xffffff50ea2b7810 */ /* 0x000fe20007ffe8b7 */
[----:B------:R-:W-:Y:S01]  /*fad0*/  FFMA.FTZ R120, R38, R12, -R47 ;  /* 0x0000000c26787223 */ /* 0x000fe2000001082f */
[--C-:B------:R-:W-:Y:S02]  /*fae0*/  IADD3 R104, PT, PT, R234, -0xb1, -R183.reuse ;  /* 0xffffff4fea687810 */ /* 0x100fe40007ffe8b7 */
[----:B------:R-:W-:Y:S01]  /*faf0*/  I2FP.F32.S32 R113, R113 ;  /* 0x0000007100717245 */ /* 0x000fe20000201400 */
[----:B------:R-:W-:Y:S01]  /*fb00*/  FFMA.FTZ R100, -R238, R112, R100 ;  /* 0x00000070ee647223 */ /* 0x000fe20000010164 */
[----:B------:R-:W-:-:S02]  /*fb10*/  IADD3 R38, PT, PT, R234, -0xb8, -R183 ;  /* 0xffffff48ea267810 */ /* 0x000fc40007ffe8b7 */
[----:B------:R-:W-:Y:S02]  /*fb20*/  ISETP.GE.AND P1, PT, R122, R236, PT ;  /* 0x000000ec7a00720c */ /* 0x000fe40003f26270 */
[----:B------:R-:W-:Y:S02]  /*fb30*/  FSEL R108, R108, -INF , P2 ;  /* 0xff8000006c6c7808 */ /* 0x000fe40001000000 */
[----:B------:R-:W-:Y:S02]  /*fb40*/  IABS R43, R43 ;  /* 0x0000002b002b7213 */ /* 0x000fe40000000000 */
[----:B------:R-:W-:Y:S01]  /*fb50*/  IABS R104, R104 ;  /* 0x0000006800687213 */ /* 0x000fe20000000000 */
[----:B------:R-:W-:Y:S01]  /*fb60*/  FFMA.FTZ R101, -R238, R113, R101 ;  /* 0x00000071ee657223 */ /* 0x000fe20000010165 */
[----:B------:R-:W-:Y:S01]  /*fb70*/  IABS R38, R38 ;  /* 0x0000002600267213 */ /* 0x000fe20000000000 */
[--C-:B------:R-:W-:Y:S01]  /*fb80*/  FFMA.FTZ R117, R20, R12, -R47.reuse ;  /* 0x0000000c14757223 */ /* 0x100fe2000001082f */
[----:B------:R-:W-:Y:S01]  /*fb90*/  ISETP.GE.AND P0, PT, R119, R236, PT ;  /* 0x000000ec7700720c */ /* 0x000fe20003f06270 */
[----:B------:R-:W-:Y:S01]  /*fba0*/  FFMA.FTZ R124, R39, R12, -R47 ;  /* 0x0000000c277c7223 */ /* 0x000fe2000001082f */
[----:B------:R-:W-:-:S02]  /*fbb0*/  FSEL R133, R108, -INF , !P4 ;  /* 0xff8000006c857808 */ /* 0x000fc40006000000 */
[----:B------:R-:W-:Y:S02]  /*fbc0*/  FSEL R100, R100, -INF , P1 ;  /* 0xff80000064647808 */ /* 0x000fe40000800000 */
[----:B------:R-:W-:Y:S02]  /*fbd0*/  I2FP.F32.S32 R43, R43 ;  /* 0x0000002b002b7245 */ /* 0x000fe40000201400 */
[----:B------:R-:W-:Y:S02]  /*fbe0*/  I2FP.F32.S32 R104, R104 ;  /* 0x0000006800687245 */ /* 0x000fe40000201400 */
[-C--:B------:R-:W-:Y:S02]  /*fbf0*/  ISETP.GE.AND P5, PT, R122, R235.reuse, PT ;  /* 0x000000eb7a00720c */ /* 0x080fe40003fa6270 */
[C---:B------:R-:W-:Y:S02]  /*fc00*/  ISETP.GE.AND P4, PT, R118.reuse, R236, PT ;  /* 0x000000ec7600720c */ /* 0x040fe40003f86270 */
[----:B------:R-:W-:Y:S01]  /*fc10*/  ISETP.GE.AND P1, PT, R118, R235, PT ;  /* 0x000000eb7600720c */ /* 0x000fe20003f26270 */
[----:B------:R-:W-:Y:S01]  /*fc20*/  FFMA.FTZ R118, R22, R12, -R47 ;  /* 0x0000000c16767223 */ /* 0x000fe2000001082f */
[----:B------:R-:W-:-:S02]  /*fc30*/  IADD3 R20, PT, PT, R234, -0xc0, -R183 ;  /* 0xffffff40ea147810 */ /* 0x000fc40007ffe8b7 */
[C-C-:B------:R-:W-:Y:S02]  /*fc40*/  IADD3 R39, PT, PT, R234.reuse, -0xb9, -R183.reuse ;  /* 0xffffff47ea277810 */ /* 0x140fe40007ffe8b7 */
[----:B------:R-:W-:Y:S02]  /*fc50*/  I2FP.F32.S32 R38, R38 ;  /* 0x0000002600267245 */ /* 0x000fe40000201400 */
[----:B------:R-:W-:Y:S02]  /*fc60*/  ISETP.GE.AND P2, PT, R119, R235, PT ;  /* 0x000000eb7700720c */ /* 0x000fe40003f46270 */
[----:B------:R-:W-:Y:S02]  /*fc70*/  FSEL R101, R101, -INF , P0 ;  /* 0xff80000065657808 */ /* 0x000fe40000000000 */
[----:B------:R-:W-:Y:S01]  /*fc80*/  IADD3 R22, PT, PT, R234, -0xc1, -R183 ;  /* 0xffffff3fea167810 */ /* 0x000fe20007ffe8b7 */
[----:B------:R-:W-:Y:S01]  /*fc90*/  FFMA.FTZ R43, -R238, R43, R96 ;  /* 0x0000002bee2b7223 */ /* 0x000fe20000010160 */
[----:B------:R-:W-:Y:S01]  /*fca0*/  FSEL R123, R100, -INF , !P5 ;  /* 0xff800000647b7808 */ /* 0x000fe20006800000 */
[C---:B------:R-:W-:Y:S01]  /*fcb0*/  FFMA.FTZ R97, -R238.reuse, R104, R97 ;  /* 0x00000068ee617223 */ /* 0x040fe20000010161 */
[----:B------:R-:W-:Y:S01]  /*fcc0*/  IABS R20, R20 ;  /* 0x0000001400147213 */ /* 0x000fe20000000000 */
[----:B------:R-:W-:Y:S01]  /*fcd0*/  FFMA.FTZ R38, -R238, R38, R92 ;  /* 0x00000026ee267223 */ /* 0x000fe2000001015c */
[----:B------:R-:W-:-:S02]  /*fce0*/  ISETP.GE.AND P5, PT, R115, R236, PT ;  /* 0x000000ec7300720c */ /* 0x000fc40003fa6270 */
[----:B------:R-:W-:Y:S02]  /*fcf0*/  IABS R39, R39 ;  /* 0x0000002700277213 */ /* 0x000fe40000000000 */
[----:B------:R-:W-:Y:S02]  /*fd00*/  FSEL R121, R101, -INF , !P2 ;  /* 0xff80000065797808 */ /* 0x000fe40005000000 */
[----:B------:R-:W-:Y:S01]  /*fd10*/  IABS R22, R22 ;  /* 0x0000001600167213 */ /* 0x000fe20000000000 */
[--C-:B------:R-:W-:Y:S01]  /*fd20*/  FFMA.FTZ R109, R17, R12, -R47.reuse ;  /* 0x0000000c116d7223 */ /* 0x100fe2000001082f */
[----:B------:R-:W-:Y:S01]  /*fd30*/  ISETP.GE.AND P2, PT, R110, R236, PT ;  /* 0x000000ec6e00720c */ /* 0x000fe20003f46270 */
[--C-:B------:R-:W-:Y:S01]  /*fd40*/  FFMA.FTZ R122, R106, R12, -R47.reuse ;  /* 0x0000000c6a7a7223 */ /* 0x100fe2000001082f */
[----:B------:R-:W-:Y:S01]  /*fd50*/  I2FP.F32.S32 R20, R20 ;  /* 0x0000001400147245 */ /* 0x000fe20000201400 */
[-CC-:B------:R-:W-:Y:S01]  /*fd60*/  FFMA.FTZ R112, R16, R12.reuse, -R47.reuse ;  /* 0x0000000c10707223 */ /* 0x180fe2000001082f */
[----:B------:R-:W-:Y:S01]  /*fd70*/  ISETP.GE.AND P0, PT, R115, R235, PT ;  /* 0x000000eb7300720c */ /* 0x000fe20003f06270 */
[----:B------:R-:W-:Y:S01]  /*fd80*/  FFMA.FTZ R106, R4, R12, -R47 ;  /* 0x0000000c046a7223 */ /* 0x000fe2000001082f */
[----:B------:R-:W-:-:S02]  /*fd90*/  FSEL R43, R43, -INF , P4 ;  /* 0xff8000002b2b7808 */ /* 0x000fc40002000000 */
[----:B------:R-:W-:Y:S02]  /*fda0*/  FSEL R97, R97, -INF , P5 ;  /* 0xff80000061617808 */ /* 0x000fe40002800000 */
[----:B------:R-:W-:Y:S02]  /*fdb0*/  I2FP.F32.S32 R39, R39 ;  /* 0x0000002700277245 */ /* 0x000fe40000201400 */
[C-C-:B------:R-:W-:Y:S02]  /*fdc0*/  IADD3 R17, PT, PT, R234.reuse, -0xc9, -R183.reuse ;  /* 0xffffff37ea117810 */ /* 0x140fe40007ffe8b7 */
[----:B------:R-:W-:Y:S02]  /*fdd0*/  IADD3 R16, PT, PT, R234, -0xc8, -R183 ;  /* 0xffffff38ea107810 */ /* 0x000fe40007ffe8b7 */
[----:B------:R-:W-:Y:S02]  /*fde0*/  I2FP.F32.S32 R22, R22 ;  /* 0x0000001600167245 */ /* 0x000fe40000201400 */
[----:B------:R-:W-:-:S02]  /*fdf0*/  ISETP.GE.AND P4, PT, R110, R235, PT ;  /* 0x000000eb6e00720c */ /* 0x000fc40003f86270 */
[----:B------:R-:W-:Y:S02]  /*fe00*/  FSEL R38, R38, -INF , P2 ;  /* 0xff80000026267808 */ /* 0x000fe40001000000 */
[----:B------:R-:W-:Y:S01]  /*fe10*/  IADD3 R4, PT, PT, R234, -0xd0, -R183 ;  /* 0xffffff30ea047810 */ /* 0x000fe20007ffe8b7 */
[C---:B------:R-:W-:Y:S01]  /*fe20*/  FFMA.FTZ R20, -R238.reuse, R20, R88 ;  /* 0x00000014ee147223 */ /* 0x040fe20000010158 */
[----:B------:R-:W-:Y:S01]  /*fe30*/  FSEL R116, R43, -INF , !P1 ;  /* 0xff8000002b747808 */ /* 0x000fe20004800000 */
[C---:B------:R-:W-:Y:S01]  /*fe40*/  FFMA.FTZ R39, -R238.reuse, R39, R93 ;  /* 0x00000027ee277223 */ /* 0x040fe2000001015d */
[----:B------:R-:W-:Y:S02]  /*fe50*/  FSEL R115, R97, -INF , !P0 ;  /* 0xff80000061737808 */ /* 0x000fe40004000000 */
[----:B------:R-:W-:Y:S01]  /*fe60*/  IABS R17, R17 ;  /* 0x0000001100117213 */ /* 0x000fe20000000000 */
[----:B------:R-:W-:Y:S01]  /*fe70*/  FFMA.FTZ R22, -R238, R22, R89 ;  /* 0x00000016ee167223 */ /* 0x000fe20000010159 */
[----:B------:R-:W-:-:S02]  /*fe80*/  ISETP.GE.AND P1, PT, R107, R236, PT ;  /* 0x000000ec6b00720c */ /* 0x000fc40003f26270 */
[----:B------:R-:W-:Y:S02]  /*fe90*/  ISETP.GE.AND P5, PT, R107, R235, PT ;  /* 0x000000eb6b00720c */ /* 0x000fe40003fa6270 */
[----:B------:R-:W-:Y:S02]  /*fea0*/  ISETP.GE.AND P0, PT, R102, R236, PT ;  /* 0x000000ec6600720c */ /* 0x000fe40003f06270 */
[----:B------:R-:W-:Y:S02]  /*feb0*/  IABS R16, R16 ;  /* 0x0000001000107213 */ /* 0x000fe40000000000 */
[----:B------:R-:W-:Y:S02]  /*fec0*/  FSEL R107, R38, -INF , !P4 ;  /* 0xff800000266b7808 */ /* 0x000fe40006000000 */
[----:B------:R-:W-:Y:S02]  /*fed0*/  IABS R4, R4 ;  /* 0x0000000400047213 */ /* 0x000fe40000000000 */
[----:B------:R-:W-:-:S02]  /*fee0*/  ISETP.GE.AND P4, PT, R99, R236, PT ;  /* 0x000000ec6300720c */ /* 0x000fc40003f86270 */
[----:B------:R-:W-:Y:S02]  /*fef0*/  I2FP.F32.S32 R17, R17 ;  /* 0x0000001100117245 */ /* 0x000fe40000201400 */
[----:B------:R-:W-:Y:S02]  /*ff00*/  ISETP.GE.AND P2, PT, R102, R235, PT ;  /* 0x000000eb6600720c */ /* 0x000fe40003f46270 */
[----:B------:R-:W-:Y:S02]  /*ff10*/  FSEL R20, R20, -INF , P0 ;  /* 0xff80000014147808 */ /* 0x000fe40000000000 */
[----:B------:R-:W-:Y:S02]  /*ff20*/  I2FP.F32.S32 R16, R16 ;  /* 0x0000001000107245 */ /* 0x000fe40000201400 */
[----:B------:R-:W-:Y:S02]  /*ff30*/  FSEL R39, R39, -INF , P1 ;  /* 0xff80000027277808 */ /* 0x000fe40000800000 */
[----:B------:R-:W-:-:S02]  /*ff40*/  I2FP.F32.S32 R4, R4 ;  /* 0x0000000400047245 */ /* 0x000fc40000201400 */
[----:B------:R-:W-:Y:S02]  /*ff50*/  ISETP.GE.AND P1, PT, R99, R235, PT ;  /* 0x000000eb6300720c */ /* 0x000fe40003f26270 */
[----:B------:R-:W-:Y:S01]  /*ff60*/  FSEL R22, R22, -INF , P4 ;  /* 0xff80000016167808 */ /* 0x000fe20002000000 */
[----:B------:R-:W-:Y:S01]  /*ff70*/  FFMA.FTZ R125, R105, R12, -R47 ;  /* 0x0000000c697d7223 */ /* 0x000fe2000001082f */
[----:B------:R-:W-:Y:S01]  /*ff80*/  FSEL R100, R20, -INF , !P2 ;  /* 0xff80000014647808 */ /* 0x000fe20005000000 */
[C---:B------:R-:W-:Y:S01]  /*ff90*/  FFMA.FTZ R17, -R238.reuse, R17, R85 ;  /* 0x00000011ee117223 */ /* 0x040fe20000010155 */
[----:B------:R-:W-:Y:S01]  /*ffa0*/  FSEL R105, R39, -INF , !P5 ;  /* 0xff80000027697808 */ /* 0x000fe20006800000 */
[C---:B------:R-:W-:Y:S01]  /*ffb0*/  FFMA.FTZ R16, -R238.reuse, R16, R84 ;  /* 0x00000010ee107223 */ /* 0x040fe20000010154 */
[----:B------:R-:W-:Y:S01]  /*ffc0*/  ISETP.GE.AND P2, PT, R95, R236, PT ;  /* 0x000000ec5f00720c */ /* 0x000fe20003f46270 */
[----:B------:R-:W-:Y:S01]  /*ffd0*/  FFMA.FTZ R4, -R238, R4, R80 ;  /* 0x00000004ee047223 */ /* 0x000fe20000010150 */
[----:B------:R-:W-:-:S02]  /*ffe0*/  ISETP.GE.AND P5, PT, R98, R236, PT ;  /* 0x000000ec6200720c */ /* 0x000fc40003fa6270 */
[----:B------:R-:W-:Y:S02]  /*fff0*/  FSEL R101, R22, -INF , !P1 ;  /* 0xff80000016657808 */ /* 0x000fe40004800000 */
[----:B------:R-:W-:Y:S01]  /*10000*/  ISETP.GE.AND P1, PT, R94, R236, PT ;  /* 0x000000ec5e00720c */ /* 0x000fe20003f26270 */
[-C--:B------:R-:W-:Y:S01]  /*10010*/  FFMA.FTZ R104, R6, R12.reuse, -R47 ;  /* 0x0000000c06687223 */ /* 0x080fe2000001082f */
[-C--:B------:R-:W-:Y:S02]  /*10020*/  ISETP.GE.AND P4, PT, R95, R235.reuse, PT ;  /* 0x000000eb5f00720c */ /* 0x080fe40003f86270 */
[----:B------:R-:W-:Y:S02]  /*10030*/  FSEL R17, R17, -INF , P2 ;  /* 0xff80000011117808 */ /* 0x000fe40001000000 */
[----:B------:R-:W-:Y:S02]  /*10040*/  FSEL R16, R16, -INF , P5 ;  /* 0xff80000010107808 */ /* 0x000fe40002800000 */
[----:B------:R-:W-:Y:S01]  /*10050*/  IADD3 R6, PT, PT, R234, -0xd9, -R183 ;  /* 0xffffff27ea067810 */ /* 0x000fe20007ffe8b7 */
[----:B------:R-:W-:Y:S01]  /*10060*/  FFMA.FTZ R110, R8, R12, -R47 ;  /* 0x0000000c086e7223 */ /* 0x000fe2000001082f */
[----:B------:R-:W-:-:S02]  /*10070*/  ISETP.GE.AND P5, PT, R94, R235, PT ;  /* 0x000000eb5e00720c */ /* 0x000fc40003fa6270 */
[----:B------:R-:W-:Y:S02]  /*10080*/  FSEL R4, R4, -INF , P1 ;  /* 0xff80000004047808 */ /* 0x000fe40000800000 */
[----:B------:R-:W-:Y:S02]  /*10090*/  IADD3 R8, PT, PT, R234, -0xd1, -R183 ;  /* 0xffffff2fea087810 */ /* 0x000fe40007ffe8b7 */
[----:B------:R-:W-:Y:S02]  /*100a0*/  FSEL R92, R17, -INF , !P4 ;  /* 0xff800000115c7808 */ /* 0x000fe40006000000 */
[C---:B------:R-:W-:Y:S02]  /*100b0*/  ISETP.GE.AND P4, PT, R50.reuse, R236, PT ;  /* 0x000000ec3200720c */ /* 0x040fe40003f86270 */
[----:B------:R-:W-:Y:S02]  /*100c0*/  ISETP.GE.AND P1, PT, R50, R235, PT ;  /* 0x000000eb3200720c */ /* 0x000fe40003f26270 */
[----:B------:R-:W-:Y:S01]  /*100d0*/  IABS R6, R6 ;  /* 0x0000000600067213 */ /* 0x000fe20000000000 */
[----:B------:R-:W-:Y:S01]  /*100e0*/  FFMA.FTZ R40, -R238, R2, R40 ;  /* 0x00000002ee287223 */ /* 0x000fe20000010128 */
[----:B------:R-:W-:-:S02]  /*100f0*/  FSEL R50, R4, -INF , !P5 ;  /* 0xff80000004327808 */ /* 0x000fc40006800000 */
[C---:B------:R-:W-:Y:S02]  /*10100*/  IADD3 R4, PT, PT, R234.reuse, -0xe0, -R183 ;  /* 0xffffff20ea047810 */ /* 0x040fe40007ffe8b7 */
[----:B------:R-:W-:Y:S02]  /*10110*/  IABS R8, R8 ;  /* 0x0000000800087213 */ /* 0x000fe40000000000 */
[----:B------:R-:W-:Y:S01]  /*10120*/  I2FP.F32.S32 R6, R6 ;  /* 0x0000000600067245 */ /* 0x000fe20000201400 */
[----:B------:R-:W-:Y:S01]  /*10130*/  FFMA.FTZ R99, R5, R12, -R47 ;  /* 0x0000000c05637223 */ /* 0x000fe2000001082f */
[----:B------:R-:W-:Y:S02]  /*10140*/  IABS R4, R4 ;  /* 0x0000000400047213 */ /* 0x000fe40000000000 */
[----:B------:R-:W-:Y:S02]  /*10150*/  IADD3 R5, PT, PT, R234, -0xd8, -R183 ;  /* 0xffffff28ea057810 */ /* 0x000fe40007ffe8b7 */
[----:B------:R-:W-:-:S02]  /*10160*/  I2FP.F32.S32 R8, R8 ;  /* 0x0000000800087245 */ /* 0x000fc40000201400 */
[----:B------:R-:W-:Y:S01]  /*10170*/  FSEL R40, R40, -INF , P3 ;  /* 0xff80000028287808 */ /* 0x000fe20001800000 */
[----:B------:R-:W-:Y:S01]  /*10180*/  FFMA.FTZ R2, -R238, R6, R77 ;  /* 0x00000006ee027223 */ /* 0x000fe2000001014d */
[----:B------:R-:W-:Y:S02]  /*10190*/  ISETP.GE.AND P0, PT, R98, R235, PT ;  /* 0x000000eb6200720c */ /* 0x000fe40003f06270 */
[----:B------:R-:W-:Y:S01]  /*101a0*/  I2FP.F32.S32 R6, R4 ;  /* 0x0000000400067245 */ /* 0x000fe20000201400 */
[----:B------:R-:W-:Y:S01]  /*101b0*/  FFMA.FTZ R8, -R238, R8, R81 ;  /* 0x00000008ee087223 */ /* 0x000fe20000010151 */
[----:B------:R-:W-:Y:S02]  /*101c0*/  IABS R5, R5 ;  /* 0x0000000500057213 */ /* 0x000fe40000000000 */
[----:B------:R-:W-:Y:S02]  /*101d0*/  FSEL R4, R40, -INF , !P6 ;  /* 0xff80000028047808 */ /* 0x000fe40007000000 */
[----:B------:R-:W-:Y:S01]  /*101e0*/  FSEL R96, R16, -INF , !P0 ;  /* 0xff80000010607808 */ /* 0x000fe20004000000 */
[----:B------:R-:W-:Y:S01]  /*101f0*/  FFMA.FTZ R94, R7, R12, -R47 ;  /* 0x0000000c075e7223 */ /* 0x000fe2000001082f */
[----:B------:R-:W-:-:S02]  /*10200*/  ISETP.GE.AND P0, PT, R91, R236, PT ;  /* 0x000000ec5b00720c */ /* 0x000fc40003f06270 */
[----:B------:R-:W-:Y:S02]  /*10210*/  I2FP.F32.S32 R5, R5 ;  /* 0x0000000500057245 */ /* 0x000fe40000201400 */
[----:B------:R-:W-:Y:S02]  /*10220*/  FMNMX3.FTZ R7, R4, R42, R87, !PT ;  /* 0x0000002a04077276 */ /* 0x000fe40007810057 */
[----:B------:R-:W-:Y:S02]  /*10230*/  ISETP.GE.AND P2, PT, R91, R235, PT ;  /* 0x000000eb5b00720c */ /* 0x000fe40003f46270 */
[----:B------:R-:W-:Y:S01]  /*10240*/  FSEL R8, R8, -INF , P0 ;  /* 0xff80000008087808 */ /* 0x000fe20000000000 */
[C---:B------:R-:W-:Y:S01]  /*10250*/  FFMA.FTZ R5, -R238.reuse, R5, R76 ;  /* 0x00000005ee057223 */ /* 0x040fe2000001014c */
[----:B------:R-:W-:Y:S01]  /*10260*/  FMNMX3.FTZ R7, R7, R37, R36, !PT ;  /* 0x0000002507077276 */ /* 0x000fe20007810024 */
[----:B------:R-:W-:Y:S01]  /*10270*/  FFMA.FTZ R6, -R238, R6, R72 ;  /* 0x00000006ee067223 */ /* 0x000fe20000010148 */
[----:B------:R-:W-:-:S02]  /*10280*/  ISETP.GE.AND P5, PT, R51, R236, PT ;  /* 0x000000ec3300720c */ /* 0x000fc40003fa6270 */
[----:B------:R-:W-:Y:S02]  /*10290*/  ISETP.GE.AND P0, PT, R51, R235, PT ;  /* 0x000000eb3300720c */ /* 0x000fe40003f06270 */
[----:B------:R-:W-:Y:S02]  /*102a0*/  FSEL R51, R8, -INF , !P2 ;  /* 0xff80000008337808 */ /* 0x000fe40005000000 */
[----:B------:R-:W-:Y:S02]  /*102b0*/  ISETP.GE.AND P2, PT, R52, R236, PT ;  /* 0x000000ec3400720c */ /* 0x000fe40003f46270 */
[----:B------:R-:W-:Y:S02]  /*102c0*/  FMNMX3.FTZ R7, R7, R30, R29, !PT ;  /* 0x0000001e07077276 */ /* 0x000fe4000781001d */
[----:B------:R-:W-:Y:S02]  /*102d0*/  FSEL R2, R2, -INF , P5 ;  /* 0xff80000002027808 */ /* 0x000fe40002800000 */
[----:B------:R-:W-:-:S02]  /*102e0*/  FSEL R5, R5, -INF , P4 ;  /* 0xff80000005057808 */ /* 0x000fc40002000000 */
[-C--:B------:R-:W-:Y:S02]  /*102f0*/  ISETP.GE.AND P4, PT, R52, R235.reuse, PT ;  /* 0x000000eb3400720c */ /* 0x080fe40003f86270 */
[----:B------:R-:W-:Y:S02]  /*10300*/  FSEL R6, R6, -INF , P2 ;  /* 0xff80000006067808 */ /* 0x000fe40001000000 */
[C---:B------:R-:W-:Y:S02]  /*10310*/  ISETP.GE.AND P3, PT, R53.reuse, R236, PT ;  /* 0x000000ec3500720c */ /* 0x040fe40003f66270 */
[----:B------:R-:W-:Y:S02]  /*10320*/  ISETP.GE.AND P6, PT, R53, R235, PT ;  /* 0x000000eb3500720c */ /* 0x000fe40003fc6270 */
[----:B------:R-:W-:Y:S02]  /*10330*/  FMNMX3.FTZ R7, R7, R28, R41, !PT ;  /* 0x0000001c07077276 */ /* 0x000fe40007810029 */
[----:B------:R-:W-:-:S02]  /*10340*/  FSEL R53, R2, -INF , !P0 ;  /* 0xff80000002357808 */ /* 0x000fc40004000000 */
        /* <DEDUP_REMOVED lines=17> */
[----:B------:R-:W-:Y:S01]  /*10460*/  FFMA.FTZ R7, -R238, R7, R69 ;  /* 0x00000007ee077223 */ /* 0x000fe20000010145 */
[----:B------:R-:W-:Y:S02]  /*10470*/  FSEL R52, R5, -INF , !P1 ;  /* 0xff80000005347808 */ /* 0x000fe40004800000 */
[----:B------:R-:W-:Y:S02]  /*10480*/  IADD3 R5, PT, PT, R234, -0xe1, -R183 ;  /* 0xffffff1fea057810 */ /* 0x000fe40007ffe8b7 */
[----:B------:R-:W-:Y:S02]  /*10490*/  FMNMX3.FTZ R6, R6, R155, R145, !PT ;  /* 0x0000009b06067276 */ /* 0x000fe40007810091 */
[----:B------:R-:W-:Y:S02]  /*104a0*/  FSEL R85, R7, -INF , P0 ;  /* 0xff80000007557808 */ /* 0x000fe40000000000 */
[----:B------:R-:W-:-:S02]  /*104b0*/  IABS R5, R5 ;  /* 0x0000000500057213 */ /* 0x000fc40000000000 */
[----:B------:R-:W-:Y:S02]  /*104c0*/  FMNMX3.FTZ R7, R6, R167, R165, !PT ;  /* 0x000000a706077276 */ /* 0x000fe400078100a5 */
[----:B------:R-:W-:Y:S02]  /*104d0*/  I2FP.F32.S32 R5, R5 ;  /* 0x0000000500057245 */ /* 0x000fe40000201400 */
[----:B------:R-:W-:-:S03]  /*104e0*/  FMNMX3.FTZ R7, R7, R162, R157, !PT ;  /* 0x000000a207077276 */ /* 0x000fc6000781009d */
[----:B------:R-:W-:Y:S01]  /*104f0*/  FFMA.FTZ R2, -R238, R5, R73 ;  /* 0x00000005ee027223 */ /* 0x000fe20000010149 */
[----:B------:R-:W-:Y:S02]  /*10500*/  FMNMX3.FTZ R7, R7, R143, R141, !PT ;  /* 0x0000008f07077276 */ /* 0x000fe4000781008d */
[----:B------:R-:W-:Y:S02]  /*10510*/  IADD3 R5, PT, PT, R234, -0xf0, -R183 ;  /* 0xffffff10ea057810 */ /* 0x000fe40007ffe8b7 */
[----:B------:R-:W-:Y:S02]  /*10520*/  FMNMX3.FTZ R7, R7, R137, R128, !PT ;  /* 0x0000008907077276 */ /* 0x000fe40007810080 */
[----:B------:R-:W-:Y:S02]  /*10530*/  IABS R5, R5 ;  /* 0x0000000500057213 */ /* 0x000fe40000000000 */
[----:B------:R-:W-:Y:S02]  /*10540*/  FMNMX3.FTZ R7, R7, R133, R123, !PT ;  /* 0x0000008507077276 */ /* 0x000fe4000781007b */
[----:B------:R-:W-:-:S02]  /*10550*/  I2FP.F32.S32 R5, R5 ;  /* 0x0000000500057245 */ /* 0x000fc40000201400 */
[----:B------:R-:W-:Y:S02]  /*10560*/  FMNMX3.FTZ R7, R7, R121, R116, !PT ;  /* 0x0000007907077276 */ /* 0x000fe40007810074 */
[----:B------:R-:W-:Y:S01]  /*10570*/  IADD3 R8, PT, PT, R234, -0xe8, -R183 ;  /* 0xffffff18ea087810 */ /* 0x000fe20007ffe8b7 */
[----:B------:R-:W-:Y:S01]  /*10580*/  FFMA.FTZ R5, -R238, R5, R64 ;  /* 0x00000005ee057223 */ /* 0x000fe20000010140 */
[----:B------:R-:W-:Y:S02]  /*10590*/  ISETP.GE.AND P4, PT, R59, R236, PT ;  /* 0x000000ec3b00720c */ /* 0x000fe40003f86270 */
[----:B------:R-:W-:Y:S02]  /*105a0*/  FMNMX3.FTZ R7, R7, R115, R107, !PT ;  /* 0x0000007307077276 */ /* 0x000fe4000781006b */
[----:B------:R-:W-:Y:S02]  /*105b0*/  IABS R8, R8 ;  /* 0x0000000800087213 */ /* 0x000fe40000000000 */
[----:B------:R-:W-:-:S02]  /*105c0*/  FSEL R84, R5, -INF , P4 ;  /* 0xff80000005547808 */ /* 0x000fc40002000000 */
[----:B------:R-:W-:Y:S02]  /*105d0*/  FMNMX3.FTZ R7, R7, R105, R100, !PT ;  /* 0x0000006907077276 */ /* 0x000fe40007810064 */
[----:B------:R-:W-:Y:S02]  /*105e0*/  I2FP.F32.S32 R8, R8 ;  /* 0x0000000800087245 */ /* 0x000fe40000201400 */
[--C-:B------:R-:W-:Y:S02]  /*105f0*/  IADD3 R5, PT, PT, R234, -0xf1, -R183.reuse ;  /* 0xffffff0fea057810 */ /* 0x100fe40007ffe8b7 */
[----:B------:R-:W-:Y:S02]  /*10600*/  ISETP.GE.AND P1, PT, R90, R236, PT ;  /* 0x000000ec5a00720c */ /* 0x000fe40003f26270 */
[----:B------:R-:W-:Y:S02]  /*10610*/  IADD3 R6, PT, PT, R234, -0xf8, -R183 ;  /* 0xffffff08ea067810 */ /* 0x000fe40007ffe8b7 */
[----:B------:R-:W-:Y:S01]  /*10620*/  FMNMX3.FTZ R7, R7, R101, R96, !PT ;  /* 0x0000006507077276 */ /* 0x000fe20007810060 */
[----:B------:R-:W-:Y:S01]  /*10630*/  FFMA.FTZ R68, -R238, R8, R68 ;  /* 0x00000008ee447223 */ /* 0x000fe20000010144 */
[----:B------:R-:W-:-:S02]  /*10640*/  IABS R5, R5 ;  /* 0x0000000500057213 */ /* 0x000fc40000000000 */
[-C--:B------:R-:W-:Y:S02]  /*10650*/  ISETP.GE.AND P5, PT, R90, R235.reuse, PT ;  /* 0x000000eb5a00720c */ /* 0x080fe40003fa6270 */
[----:B------:R-:W-:Y:S02]  /*10660*/  FSEL R2, R2, -INF , P1 ;  /* 0xff80000002027808 */ /* 0x000fe40000800000 */
[----:B------:R-:W-:Y:S02]  /*10670*/  IADD3 R183, PT, PT, R234, -0xf9, -R183 ;  /* 0xffffff07eab77810 */ /* 0x000fe40007ffe8b7 */
[----:B------:R-:W-:Y:S02]  /*10680*/  IABS R6, R6 ;  /* 0x0000000600067213 */ /* 0x000fe40000000000 */
[----:B------:R-:W-:Y:S02]  /*10690*/  FMNMX3.FTZ R7, R7, R92, R50, !PT ;  /* 0x0000005c07077276 */ /* 0x000fe40007810032 */
[----:B------:R-:W-:-:S02]  /*106a0*/  ISETP.GE.AND P1, PT, R59, R235, PT ;  /* 0x000000eb3b00720c */ /* 0x000fc40003f26270 */
[----:B------:R-:W-:Y:S02]  /*106b0*/  I2FP.F32.S32 R5, R5 ;  /* 0x0000000500057245 */ /* 0x000fe40000201400 */
[----:B------:R-:W-:Y:S02]  /*106c0*/  FSEL R59, R2, -INF , !P5 ;  /* 0xff800000023b7808 */ /* 0x000fe40006800000 */
[----:B------:R-:W-:Y:S02]  /*106d0*/  IABS R183, R183 ;  /* 0x000000b700b77213 */ /* 0x000fe40000000000 */
[----:B------:R-:W-:Y:S02]  /*106e0*/  I2FP.F32.S32 R6, R6 ;  /* 0x0000000600067245 */ /* 0x000fe40000201400 */
[----:B------:R-:W-:Y:S02]  /*106f0*/  FSEL R2, R68, -INF , P3 ;  /* 0xff80000044027808 */ /* 0x000fe40001800000 */
[----:B------:R-:W-:-:S02]  /*10700*/  ISETP.GE.AND P5, PT, R63, R236, PT ;  /* 0x000000ec3f00720c */ /* 0x000fc40003fa6270 */
[----:B------:R-:W-:Y:S01]  /*10710*/  ISETP.GE.AND P3, PT, R63, R235, PT ;  /* 0x000000eb3f00720c */ /* 0x000fe20003f66270 */
[-CC-:B------:R-:W-:Y:S01]  /*10720*/  FFMA.FTZ R63, R60, R12.reuse, -R47.reuse ;  /* 0x0000000c3c3f7223 */ /* 0x180fe2000001082f */
[----:B------:R-:W-:Y:S01]  /*10730*/  FMNMX3.FTZ R7, R7, R51, R52, !PT ;  /* 0x0000003307077276 */ /* 0x000fe20007810034 */
[----:B------:R-:W-:Y:S01]  /*10740*/  FFMA.FTZ R60, R86, R12, -R47 ;  /* 0x0000000c563c7223 */ /* 0x000fe2000001082f */
[----:B------:R-:W-:Y:S01]  /*10750*/  I2FP.F32.S32 R183, R183 ;  /* 0x000000b700b77245 */ /* 0x000fe20000201400 */
[C---:B------:R-:W-:Y:S01]  /*10760*/  FFMA.FTZ R5, -R238.reuse, R5, R65 ;  /* 0x00000005ee057223 */ /* 0x040fe20000010141 */
[----:B------:R-:W-:Y:S01]  /*10770*/  FFMA.FTZ R48, -R238, R6, R48 ;  /* 0x00000006ee307223 */ /* 0x000fe20000010130 */
[----:B------:R-:W-:Y:S02]  /*10780*/  FSEL R86, R2, -INF , !P6 ;  /* 0xff80000002567808 */ /* 0x000fe40007000000 */
[----:B------:R-:W-:Y:S02]  /*10790*/  ISETP.GE.AND P0, PT, R62, R236, PT ;  /* 0x000000ec3e00720c */ /* 0x000fe40003f06270 */
[----:B------:R-:W-:Y:S01]  /*107a0*/  FMNMX3.FTZ R2, R7, R53, R55, !PT ;  /* 0x0000003507027276 */ /* 0x000fe20007810037 */
[----:B------:R-:W-:Y:S01]  /*107b0*/  FFMA.FTZ R49, -R238, R183, R49 ;  /* 0x000000b7ee317223 */ /* 0x000fe20000010131 */
[----:B------:R-:W-:-:S02]  /*107c0*/  FSEL R6, R5, -INF , P5 ;  /* 0xff80000005067808 */ /* 0x000fc40002800000 */
        /* <DEDUP_REMOVED lines=16> */
[----:B------:R-:W2:Y:S01]  /*108d0*/  S2UR UR6, SR_CgaCtaId ;  /* 0x00000000000679c3 */ /* 0x000ea20000008800 */
[----:B-1----:R-:W-:-:S05]  /*108e0*/  FMNMX.FTZ R2, R2, R5, !PT ;  /* 0x0000000502027209 */ /* 0x002fca0007810000 */
[----:B------:R-:W1:Y:S01]  /*108f0*/  SHFL.BFLY PT, R5, R2, 0x1, 0x1f ;  /* 0x0c201f0002057f89 */ /* 0x000e6200000e0000 */
[----:B------:R-:W-:Y:S02]  /*10900*/  UMOV UR7, 0x400 ;  /* 0x0000040000077882 */ /* 0x000fe40000000000 */
[----:B--2---:R-:W-:Y:S01]  /*10910*/  ULEA UR6, UR6, UR7, 0x18 ;  /* 0x0000000706067291 */ /* 0x004fe2000f8ec0ff */
[----:B------:R-:W-:-:S05]  /*10920*/  LOP3.LUT R32, R3, 0x120, R32, 0xf8, !PT ;  /* 0x0000012003207812 */ /* 0x000fca00078ef820 */
[----:B------:R-:W-:Y:S02]  /*10930*/  LEA R32, R32, UR6, 0x1 ;  /* 0x0000000620207c11 */ /* 0x000fe4000f8e08ff */
[----:B-1----:R-:W-:-:S04]  /*10940*/  FMNMX.FTZ R2, R2, R5, !PT ;  /* 0x0000000502027209 */ /* 0x002fc80007810000 */
[----:B------:R-:W-:Y:S01]  /*10950*/  FSETP.NEU.FTZ.AND P0, PT, R2, -INF , PT ;  /* 0xff8000000200780b */ /* 0x000fe20003f1d000 */
[----:B------:R-:W-:-:S05]  /*10960*/  FMUL.FTZ R81, R12, R2 ;  /* 0x000000020c517220 */ /* 0x000fca0000410000 */
[----:B------:R-:W-:Y:S02]  /*10970*/  FSEL R81, R81, RZ, P0 ;  /* 0x000000ff51517208 */ /* 0x000fe40000000000 */
[----:B------:R-:W-:-:S03]  /*10980*/  LOP3.LUT P0, R108, R211, 0x4, RZ, 0xc0, !PT ;  /* 0x00000004d36c7812 */ /* 0x000fc6000780c0ff */
[-C--:B------:R-:W-:Y:S01]  /*10990*/  FFMA.FTZ R147, R4, R12.reuse, -R81 ;  /* 0x0000000c04937223 */ /* 0x080fe20000010851 */
[----:B------:R-:W-:Y:S01]  /*109a0*/  SEL R48, R34, 0xffffffe0, !P0 ;  /* 0xffffffe022307807 */ /* 0x000fe20004000000 */
[----:B------:R-:W1:Y:S04]  /*109b0*/  LDSM.16.MT88.4 R4, [R32+0x5000] ;  /* 0x005000002004783b */ /* 0x000e680000004200 */
[----:B------:R-:W-:Y:S02]  /*109c0*/  IMAD.IADD R34, R32, 0x1, R48 ;  /* 0x0000000120227824 */ /* 0x000fe400078e0230 */
[-CC-:B------:R-:W-:Y:S01]  /*109d0*/  FFMA.FTZ R95, R19, R12.reuse, -R47.reuse ;  /* 0x0000000c135f7223 */ /* 0x180fe2000001082f */
[-CC-:B------:R-:W-:Y:S01]  /*109e0*/  FFMA.FTZ R91, R18, R12.reuse, -R47.reuse ;  /* 0x0000000c125b7223 */ /* 0x180fe2000001082f */
[-CC-:B------:R-:W-:Y:S01]  /*109f0*/  FFMA.FTZ R62, R61, R12.reuse, -R47.reuse ;  /* 0x0000000c3d3e7223 */ /* 0x180fe2000001082f */
[-C--:B------:R-:W-:Y:S01]  /*10a00*/  FFMA.FTZ R61, R140, R12.reuse, -R47 ;  /* 0x0000000c8c3d7223 */ /* 0x080fe2000001082f */
[----:B------:R-:W2:Y:S01]  /*10a10*/  LDSM.16.MT88.4 R16, [R34+0x5000] ;  /* 0x005000002210783b */ /* 0x000ea20000004200 */
[-CC-:B------:R-:W-:Y:S01]  /*10a20*/  FFMA.FTZ R146, R42, R12.reuse, -R81.reuse ;  /* 0x0000000c2a927223 */ /* 0x180fe20000010851 */
[-CC-:B------:R-:W-:Y:S01]  /*10a30*/  FFMA.FTZ R142, R87, R12.reuse, -R81.reuse ;  /* 0x0000000c578e7223 */ /* 0x180fe20000010851 */
[-C--:B------:R-:W-:Y:S01]  /*10a40*/  FFMA.FTZ R140, R37, R12.reuse, -R81 ;  /* 0x0000000c258c7223 */ /* 0x080fe20000010851 */
[----:B------:R-:W-:Y:S01]  /*10a50*/  MUFU.EX2 R130, R130 ;  /* 0x0000008200827308 */ /* 0x000fe20000000800 */
[-CC-:B------:R-:W-:Y:S01]  /*10a60*/  FFMA.FTZ R113, R21, R12.reuse, -R47.reuse ;  /* 0x0000000c15717223 */ /* 0x180fe2000001082f */
        /* <DEDUP_REMOVED lines=31> */
[----:B------:R-:W-:Y:S03]  /*10c60*/  HMMA.16816.F32.BF16 R8, R24, R4, RZ ;  /* 0x000000041808723c */ /* 0x000fe600000418ff */
[----:B------:R-:W-:-:S04]  /*10c70*/  FFMA.FTZ R73, R138, R12, -R47 ;  /* 0x0000000c8a497223 */ /* 0x000fc8000001082f */
[----:B------:R-:W-:Y:S01]  /*10c80*/  MUFU.EX2 R119, R119 ;  /* 0x0000007700777308 */ /* 0x000fe20000000800 */
[----:B------:R-:W-:Y:S07]  /*10c90*/  HMMA.16816.F32.BF16 R4, R24, R6, RZ ;  /* 0x000000061804723c */ /* 0x000fee00000418ff */
[----:B------:R-:W2:Y:S01]  /*10ca0*/  MUFU.EX2 R117, R117 ;  /* 0x0000007500757308 */ /* 0x000ea20000000800 */
[-C--:B------:R-:W-:Y:S02]  /*10cb0*/  FFMA.FTZ R138, R41, R12.reuse, -R81 ;  /* 0x0000000c298a7223 */ /* 0x080fe40000010851 */
[----:B------:R-:W4:Y:S05]  /*10cc0*/  LDSM.16.MT88.4 R40, [R32+0x5800] ;  /* 0x005800002028783b */ /* 0x000f2a0000004200 */
[----:B------:R-:W-:Y:S08]  /*10cd0*/  MUFU.EX2 R139, R139 ;  /* 0x0000008b008b7308 */ /* 0x000ff00000000800 */
[----:B------:R-:W5:Y:S08]  /*10ce0*/  MUFU.EX2 R136, R136 ;  /* 0x0000008800887308 */ /* 0x000f700000000800 */
[----:B------:R-:W-:Y:S08]  /*10cf0*/  MUFU.EX2 R134, R134 ;  /* 0x0000008600867308 */ /* 0x000ff00000000800 */
[----:B------:R-:W3:Y:S01]  /*10d00*/  MUFU.EX2 R132, R132 ;  /* 0x0000008400847308 */ /* 0x000ee20000000800 */
[----:B------:R-:W-:-:S02]  /*10d10*/  FFMA.FTZ R87, R31, R12, -R47 ;  /* 0x0000000c1f577223 */ /* 0x000fc4000001082f */
[----:B------:R-:W-:Y:S01]  /*10d20*/  HMMA.16816.F32.BF16 R28, R24, R16, RZ ;  /* 0x00000010181c723c */ /* 0x000fe200000418ff */
[-CC-:B------:R-:W-:Y:S01]  /*10d30*/  FFMA.FTZ R69, R135, R12.reuse, -R47.reuse ;  /* 0x0000000c87457223 */ /* 0x180fe2000001082f */
[-CC-:B------:R-:W-:Y:S01]  /*10d40*/  FFMA.FTZ R64, R131, R12.reuse, -R47.reuse ;  /* 0x0000000c83407223 */ /* 0x180fe2000001082f */
[----:B------:R-:W-:-:S05]  /*10d50*/  FFMA.FTZ R49, R127, R12, -R47 ;  /* 0x0000000c7f317223 */ /* 0x000fca000001082f */
[----:B------:R-:W-:Y:S01]  /*10d60*/  HMMA.16816.F32.BF16 R24, R24, R18, RZ ;  /* 0x000000121818723c */ /* 0x000fe200000418ff */
[----:B-1----:R-:W-:Y:S01]  /*10d70*/  F2FP.BF16.F32.PACK_AB R17, R122, R120 ;  /* 0x000000787a11723e */ /* 0x002fe200000010ff */
[-CC-:B------:R-:W-:Y:S01]  /*10d80*/  FFMA.FTZ R131, R181, R12.reuse, -R81.reuse ;  /* 0x0000000cb5837223 */ /* 0x180fe20000010851 */
[----:B--2---:R-:W-:Y:S01]  /*10d90*/  F2FP.BF16.F32.PACK_AB R19, R117, R119 ;  /* 0x000000777513723e */ /* 0x004fe200000010ff */
[-CC-:B------:R-:W-:Y:S01]  /*10da0*/  FFMA.FTZ R127, R180, R12.reuse, -R81.reuse ;  /* 0x0000000cb47f7223 */ /* 0x180fe20000010851 */
[----:B-----5:R-:W-:Y:S01]  /*10db0*/  F2FP.BF16.F32.PACK_AB R16, R136, R139 ;  /* 0x0000008b8810723e */ /* 0x020fe200000010ff */
        /* <DEDUP_REMOVED lines=61> */
[--C-:B------:R-:W-:Y:S01]  /*11190*/  FFMA.FTZ R171, R171, R12, -R81.reuse ;  /* 0x0000000cabab7223 */ /* 0x100fe20000010851 */
[----:B-----5:R-:W-:Y:S01]  /*111a0*/  F2FP.BF16.F32.PACK_AB R19, R94, R98 ;  /* 0x000000625e13723e */ /* 0x020fe200000010ff */
[--C-:B------:R-:W-:Y:S01]  /*111b0*/  FFMA.FTZ R170, R170, R12, -R81.reuse ;  /* 0x0000000caaaa7223 */ /* 0x100fe20000010851 */
[----:B-1----:R-:W-:Y:S01]  /*111c0*/  F2FP.BF16.F32.PACK_AB R16, R161, R164 ;  /* 0x000000a4a110723e */ /* 0x002fe200000010ff */
        /* <DEDUP_REMOVED lines=75> */
[----:B-1----:R-:W-:Y:S01]  /*11680*/  F2FP.BF16.F32.PACK_AB R16, R159, R166 ;  /* 0x000000a69f10723e */ /* 0x002fe200000010ff */
[----:B------:R-:W-:Y:S01]  /*11690*/  FADD.FTZ R142, R140, R142 ;  /* 0x0000008e8c8e7221 */ /* 0x000fe20000010000 */
[-C--:B------:R-:W-:Y:S01]  /*116a0*/  FFMA.FTZ R78, R78, R12.reuse, -R47 ;  /* 0x0000000c4e4e7223 */ /* 0x080fe2000001082f */
[-CC-:B------:R-:W-:Y:S01]  /*116b0*/  FFMA.FTZ R145, R145, R12.reuse, -R81.reuse ;  /* 0x0000000c91917223 */ /* 0x180fe20000010851 */
[-CC-:B------:R-:W-:Y:S01]  /*116c0*/  FFMA.FTZ R167, R167, R12.reuse, -R81.reuse ;  /* 0x0000000ca7a77223 */ /* 0x180fe20000010851 */
[--C-:B------:R-:W-:Y:S01]  /*116d0*/  FFMA.FTZ R165, R165, R12, -R81.reuse ;  /* 0x0000000ca5a57223 */ /* 0x100fe20000010851 */
[----:B--2---:R-:W-:Y:S01]  /*116e0*/  F2FP.BF16.F32.PACK_AB R18, R178, R158 ;  /* 0x0000009eb212723e */ /* 0x004fe200000010ff */
[----:B------:R-:W-:Y:S01]  /*116f0*/  FFMA.FTZ R162, R162, R12, -R81 ;  /* 0x0000000ca2a27223 */ /* 0x000fe20000010851 */
[----:B------:R-:W-:Y:S01]  /*11700*/  FADD.FTZ R124, R120, R124 ;  /* 0x0000007c787c7221 */ /* 0x000fe20000010000 */
[----:B------:R-:W-:Y:S01]  /*11710*/  FADD.FTZ R139, R139, R142 ;  /* 0x0000008e8b8b7221 */ /* 0x000fe20000010000 */
[----:B------:R-:W-:Y:S02]  /*11720*/  MUFU.EX2 R61, R61 ;  /* 0x0000003d003d7308 */ /* 0x000fe40000000800 */
[----:B------:R-:W-:Y:S01]  /*11730*/  FADD.FTZ R122, R122, R124 ;  /* 0x0000007c7a7a7221 */ /* 0x000fe20000010000 */
[----:B------:R-:W-:Y:S03]  /*11740*/  HMMA.16816.F32.BF16 R8, R16, R20, R8 ;  /* 0x000000141008723c */ /* 0x000fe60000041808 */
[----:B------:R-:W-:-:S02]  /*11750*/  FADD.FTZ R139, R136, R139 ;  /* 0x0000008b888b7221 */ /* 0x000fc40000010000 */
[----:B------:R-:W1:Y:S03]  /*11760*/  MUFU.EX2 R60, R60 ;  /* 0x0000003c003c7308 */ /* 0x000e660000000800 */
[----:B------:R-:W-:Y:S01]  /*11770*/  HMMA.16816.F32.BF16 R4, R16, R22, R4 ;  /* 0x000000161004723c */ /* 0x000fe20000041804 */
[----:B------:R-:W2:Y:S04]  /*11780*/  LDSM.16.MT88.4 R20, [R34+0x7000] ;  /* 0x007000002214783b */ /* 0x000ea80000004200 */
[----:B------:R-:W-:Y:S01]  /*11790*/  MUFU.EX2 R79, R79 ;  /* 0x0000004f004f7308 */ /* 0x000fe20000000800 */
[----:B------:R-:W-:Y:S01]  /*117a0*/  FADD.FTZ R122, R119, R122 ;  /* 0x0000007a777a7221 */ /* 0x000fe20000010000 */
[----:B------:R-:W-:-:S06]  /*117b0*/  FADD.FTZ R134, R134, R139 ;  /* 0x0000008b86867221 */ /* 0x000fcc0000010000 */
[----:B------:R-:W3:Y:S08]  /*117c0*/  MUFU.EX2 R78, R78 ;  /* 0x0000004e004e7308 */ /* 0x000ef00000000800 */
[----:B------:R-:W-:Y:S08]  /*117d0*/  MUFU.EX2 R145, R145 ;  /* 0x0000009100917308 */ /* 0x000ff00000000800 */
[----:B------:R-:W5:Y:S08]  /*117e0*/  MUFU.EX2 R167, R167 ;  /* 0x000000a700a77308 */ /* 0x000f700000000800 */
[----:B------:R-:W-:Y:S08]  /*117f0*/  MUFU.EX2 R165, R165 ;  /* 0x000000a500a57308 */ /* 0x000ff00000000800 */
[----:B------:R-:W4:Y:S01]  /*11800*/  MUFU.EX2 R162, R162 ;  /* 0x000000a200a27308 */ /* 0x000f220000000800 */
[----:B------:R-:W-:Y:S03]  /*11810*/  HMMA.16816.F32.BF16 R28, R16, R36, R28 ;  /* 0x00000024101c723c */ /* 0x000fe6000004181c */
[----:B------:R-:W-:Y:S01]  /*11820*/  FADD.FTZ R122, R117, R122 ;  /* 0x0000007a757a7221 */ /* 0x000fe20000010000 */
[----:B------:R-:W-:-:S04]  /*11830*/  FADD.FTZ R134, R132, R134 ;  /* 0x0000008684867221 */ /* 0x000fc80000010000 */
[----:B------:R-:W-:Y:S01]  /*11840*/  HMMA.16816.F32.BF16 R24, R16, R38, R24 ;  /* 0x000000261018723c */ /* 0x000fe20000041818 */
[----:B------:R-:W2:Y:S02]  /*11850*/  LDSM.16.MT88.4 R36, [R32+0x7400] ;  /* 0x007400002024783b */ /* 0x000ea40000004200 */
[----:B------:R-:W-:Y:S01]  /*11860*/  FADD.FTZ R118, R118, R122 ;  /* 0x0000007a76767221 */ /* 0x000fe20000010000 */
[----:B------:R-:W-:Y:S01]  /*11870*/  FADD.FTZ R138, R138, R134 ;  /* 0x000000868a8a7221 */ /* 0x000fe20000010000 */
[----:B-1----:R-:W-:Y:S02]  /*11880*/  F2FP.BF16.F32.PACK_AB R17, R60, R61 ;  /* 0x0000003d3c11723e */ /* 0x002fe400000010ff */
[----:B---3--:R-:W-:Y:S01]  /*11890*/  F2FP.BF16.F32.PACK_AB R19, R78, R79 ;  /* 0x0000004f4e13723e */ /* 0x008fe200000010ff */
[----:B------:R-:W-:Y:S01]  /*118a0*/  FADD.FTZ R118, R113, R118 ;  /* 0x0000007671767221 */ /* 0x000fe20000010000 */
[----:B-----5:R-:W-:Y:S01]  /*118b0*/  F2FP.BF16.F32.PACK_AB R16, R167, R145 ;  /* 0x00000091a710723e */ /* 0x020fe200000010ff */
[----:B------:R-:W-:Y:S01]  /*118c0*/  FADD.FTZ R138, R131, R138 ;  /* 0x0000008a838a7221 */ /* 0x000fe20000010000 */
[----:B----4-:R-:W-:Y:S01]  /*118d0*/  F2FP.BF16.F32.PACK_AB R18, R162, R165 ;  /* 0x000000a5a212723e */ /* 0x010fe200000010ff */
        /* <DEDUP_REMOVED lines=10> */
[----:B------:R-:W-:Y:S01]  /*11980*/  FADD.FTZ R112, R109, R112 ;  /* 0x000000706d707221 */ /* 0x000fe20000010000 */
[----:B------:R-:W-:-:S04]  /*11990*/  FADD.FTZ R135, R135, R138 ;  /* 0x0000008a87877221 */ /* 0x000fc80000010000 */
[----:B------:R-:W-:Y:S01]  /*119a0*/  HMMA.16816.F32.BF16 R4, R16, R42, R4 ;  /* 0x0000002a1004723c */ /* 0x000fe20000041804 */
[----:B------:R-:W1:Y:S01]  /*119b0*/  MUFU.EX2 R76, R76 ;  /* 0x0000004c004c7308 */ /* 0x000e620000000800 */
[----:B------:R-:W3:Y:S01]  /*119c0*/  LDSM.16.MT88.4 R40, [R34+0x7400] ;  /* 0x007400002228783b */ /* 0x000ee20000004200 */
[----:B------:R-:W-:Y:S01]  /*119d0*/  FADD.FTZ R110, R110, R112 ;  /* 0x000000706e6e7221 */ /* 0x000fe20000010000 */
[----:B------:R-:W-:-:S05]  /*119e0*/  FADD.FTZ R135, R151, R135 ;  /* 0x0000008797877221 */ /* 0x000fca0000010000 */
        /* <DEDUP_REMOVED lines=10> */
[C---:B--2---:R-:W-:Y:S03]  /*11a90*/  HMMA.16816.F32.BF16 R28, R16.reuse, R20, R28 ;  /* 0x00000014101c723c */ /* 0x044fe6000004181c */
[----:B-1----:R-:W-:Y:S01]  /*11aa0*/  F2FP.BF16.F32.PACK_AB R21, R76, R77 ;  /* 0x0000004d4c15723e */ /* 0x002fe200000010ff */
[----:B------:R-:W-:Y:S01]  /*11ab0*/  FADD.FTZ R104, R104, R110 ;  /* 0x0000006e68687221 */ /* 0x000fe20000010000 */
[----:B------:R-:W-:Y:S01]  /*11ac0*/  FADD.FTZ R154, R154, R150 ;  /* 0x000000969a9a7221 */ /* 0x000fe20000010000 */
[----:B----4-:R-:W-:Y:S02]  /*11ad0*/  F2FP.BF16.F32.PACK_AB R20, R143, R157 ;  /* 0x0000009d8f14723e */ /* 0x010fe400000010ff */
[----:B------:R-:W-:Y:S03]  /*11ae0*/  HMMA.16816.F32.BF16 R24, R16, R22, R24 ;  /* 0x000000161018723c */ /* 0x000fe60000041818 */
[----:B------:R-:W-:Y:S01]  /*11af0*/  F2FP.BF16.F32.PACK_AB R23, R74, R75 ;  /* 0x0000004b4a17723e */ /* 0x000fe200000010ff */
[----:B------:R-:W1:Y:S01]  /*11b00*/  LDSM.16.MT88.4 R16, [R32+0x7800] ;  /* 0x007800002010783b */ /* 0x000e620000004200 */
[----:B-----5:R-:W-:Y:S01]  /*11b10*/  F2FP.BF16.F32.PACK_AB R22, R137, R141 ;  /* 0x0000008d8916723e */ /* 0x020fe200000010ff */
[----:B------:R-:W-:Y:S01]  /*11b20*/  FADD.FTZ R104, R99, R104 ;  /* 0x0000006863687221 */ /* 0x000fe20000010000 */
[----:B------:R-:W-:-:S03]  /*11b30*/  FADD.FTZ R154, R164, R154 ;  /* 0x0000009aa49a7221 */ /* 0x000fc60000010000 */
[----:B------:R-:W-:Y:S01]  /*11b40*/  FADD.FTZ R104, R97, R104 ;  /* 0x0000006861687221 */ /* 0x000fe20000010000 */
[----:B------:R-:W-:Y:S01]  /*11b50*/  FADD.FTZ R161, R161, R154 ;  /* 0x0000009aa1a17221 */ /* 0x000fe20000010000 */
[C---:B------:R-:W-:Y:S05]  /*11b60*/  HMMA.16816.F32.BF16 R8, R20.reuse, R36, R8 ;  /* 0x000000241408723c */ /* 0x040fea0000041808 */
[-CC-:B------:R-:W-:Y:S01]  /*11b70*/  FFMA.FTZ R71, R71, R12.reuse, -R47.reuse ;  /* 0x0000000c47477223 */ /* 0x180fe2000001082f */
[-C--:B------:R-:W-:Y:S01]  /*11b80*/  FFMA.FTZ R70, R70, R12.reuse, -R47 ;  /* 0x0000000c46467223 */ /* 0x080fe2000001082f */
[-CC-:B------:R-:W-:Y:S01]  /*11b90*/  FFMA.FTZ R128, R128, R12.reuse, -R81.reuse ;  /* 0x0000000c80807223 */ /* 0x180fe20000010851 */
[-CC-:B------:R-:W-:Y:S01]  /*11ba0*/  FFMA.FTZ R123, R123, R12.reuse, -R81.reuse ;  /* 0x0000000c7b7b7223 */ /* 0x180fe20000010851 */
[----:B------:R-:W-:Y:S01]  /*11bb0*/  HMMA.16816.F32.BF16 R4, R20, R38, R4 ;  /* 0x000000261404723c */ /* 0x000fe20000041804 */
[----:B------:R-:W2:Y:S02]  /*11bc0*/  LDSM.16.MT88.4 R36, [R34+0x7800] ;  /* 0x007800002224783b */ /* 0x000ea40000004200 */
[-C--:B------:R-:W-:Y:S01]  /*11bd0*/  FFMA.FTZ R120, R121, R12.reuse, -R81 ;  /* 0x0000000c79787223 */ /* 0x080fe20000010851 */
[----:B------:R-:W-:Y:S01]  /*11be0*/  FADD.FTZ R98, R98, R104 ;  /* 0x0000006862627221 */ /* 0x000fe20000010000 */
[----:B------:R-:W-:Y:S01]  /*11bf0*/  FADD.FTZ R161, R160, R161 ;  /* 0x000000a1a0a17221 */ /* 0x000fe20000010000 */
[----:B------:R-:W-:-:S02]  /*11c00*/  FFMA.FTZ R133, R133, R12, -R81 ;  /* 0x0000000c85857223 */ /* 0x000fc40000010851 */
[----:B------:R-:W-:Y:S01]  /*11c10*/  FADD.FTZ R98, R94, R98 ;  /* 0x000000625e627221 */ /* 0x000fe20000010000 */
[----:B------:R-:W-:Y:S01]  /*11c20*/  FADD.FTZ R163, R163, R161 ;  /* 0x000000a1a3a37221 */ /* 0x000fe20000010000 */
[----:B------:R-:W-:Y:S02]  /*11c30*/  MUFU.EX2 R73, R73 ;  /* 0x0000004900497308 */ /* 0x000fe40000000800 */
[----:B------:R-:W-:Y:S01]  /*11c40*/  FADD.FTZ R95, R95, R98 ;  /* 0x000000625f5f7221 */ /* 0x000fe20000010000 */
[----:B------:R-:W-:-:S05]  /*11c50*/  FADD.FTZ R163, R171, R163 ;  /* 0x000000a3aba37221 */ /* 0x000fca0000010000 */
[----:B------:R-:W4:Y:S01]  /*11c60*/  MUFU.EX2 R72, R72 ;  /* 0x0000004800487308 */ /* 0x000f220000000800 */
[----:B---3--:R-:W-:Y:S03]  /*11c70*/  HMMA.16816.F32.BF16 R28, R20, R40, R28 ;  /* 0x00000028141c723c */ /* 0x008fe6000004181c */
[----:B------:R-:W-:-:S04]  /*11c80*/  FADD.FTZ R95, R91, R95 ;  /* 0x0000005f5b5f7221 */ /* 0x000fc80000010000 */
[----:B------:R-:W-:Y:S01]  /*11c90*/  MUFU.EX2 R71, R71 ;  /* 0x0000004700477308 */ /* 0x000fe20000000800 */
[----:B------:R-:W-:Y:S03]  /*11ca0*/  HMMA.16816.F32.BF16 R24, R20, R42, R24 ;  /* 0x0000002a1418723c */ /* 0x000fe60000041818 */
[----:B------:R-:W-:-:S04]  /*11cb0*/  FADD.FTZ R170, R170, R163 ;  /* 0x000000a3aaaa7221 */ /* 0x000fc80000010000 */
[----:B------:R-:W3:Y:S01]  /*11cc0*/  MUFU.EX2 R70, R70 ;  /* 0x0000004600467308 */ /* 0x000ee20000000800 */
[----:B------:R-:W-:-:S07]  /*11cd0*/  FFMA.FTZ R20, R115, R12, -R81 ;  /* 0x0000000c73147223 */ /* 0x000fce0000010851 */
[----:B------:R-:W-:Y:S08]  /*11ce0*/  MUFU.EX2 R128, R128 ;  /* 0x0000008000807308 */ /* 0x000ff00000000800 */
[----:B------:R-:W5:Y:S08]  /*11cf0*/  MUFU.EX2 R129, R133 ;  /* 0x0000008500817308 */ /* 0x000f700000000800 */
[----:B------:R-:W-:Y:S08]  /*11d00*/  MUFU.EX2 R123, R123 ;  /* 0x0000007b007b7308 */ /* 0x000ff00000000800 */
[----:B------:R-:W1:Y:S01]  /*11d10*/  MUFU.EX2 R120, R120 ;  /* 0x0000007800787308 */ /* 0x000e620000000800 */
[----:B------:R-:W-:Y:S01]  /*11d20*/  FADD.FTZ R93, R93, R95 ;  /* 0x0000005f5d5d7221 */ /* 0x000fe20000010000 */
[----:B------:R-:W-:Y:S01]  /*11d30*/  FADD.FTZ R170, R173, R170 ;  /* 0x000000aaadaa7221 */ /* 0x000fe20000010000 */
[----:B----4-:R-:W-:Y:S01]  /*11d40*/  F2FP.BF16.F32.PACK_AB R41, R72, R73 ;  /* 0x000000494829723e */ /* 0x010fe200000010ff */
[----:B------:R-:W-:Y:S01]  /*11d50*/  FFMA.FTZ R67, R67, R12, -R47 ;  /* 0x0000000c43437223 */ /* 0x000fe2000001082f */
[----:B------:R-:W-:Y:S01]  /*11d60*/  FADD.FTZ R93, R90, R93 ;  /* 0x0000005d5a5d7221 */ /* 0x000fe20000010000 */
[----:B------:R-:W-:-:S02]  /*11d70*/  FADD.FTZ R175, R175, R170 ;  /* 0x000000aaafaf7221 */ /* 0x000fc40000010000 */
[----:B------:R4:W-:Y:S01]  /*11d80*/  MUFU.EX2 R113, R20 ;  /* 0x0000001400717308 */ /* 0x0009e20000000800 */
[----:B---3--:R-:W-:Y:S01]  /*11d90*/  F2FP.BF16.F32.PACK_AB R43, R70, R71 ;  /* 0x00000047462b723e */ /* 0x008fe200000010ff */
[----:B------:R-:W-:Y:S01]  /*11da0*/  FADD.FTZ R89, R89, R93 ;  /* 0x0000005d59597221 */ /* 0x000fe20000010000 */
[----:B-----5:R-:W-:Y:S01]  /*11db0*/  F2FP.BF16.F32.PACK_AB R40, R129, R128 ;  /* 0x000000808128723e */ /* 0x020fe200000010ff */
[----:B------:R-:W-:Y:S01]  /*11dc0*/  FADD.FTZ R175, R176, R175 ;  /* 0x000000afb0af7221 */ /* 0x000fe20000010000 */
[-C--:B------:R-:W-:Y:S01]  /*11dd0*/  FFMA.FTZ R66, R66, R12.reuse, -R47 ;  /* 0x0000000c42427223 */ /* 0x080fe2000001082f */
[-CC-:B------:R-:W-:Y:S01]  /*11de0*/  FFMA.FTZ R107, R107, R12.reuse, -R81.reuse ;  /* 0x0000000c6b6b7223 */ /* 0x180fe20000010851 */
[-CC-:B------:R-:W-:Y:S01]  /*11df0*/  FFMA.FTZ R105, R105, R12.reuse, -R81.reuse ;  /* 0x0000000c69697223 */ /* 0x180fe20000010851 */
[-C--:B------:R-:W-:Y:S01]  /*11e00*/  FFMA.FTZ R116, R116, R12.reuse, -R81 ;  /* 0x0000000c74747223 */ /* 0x080fe20000010851 */
[----:B-1----:R-:W-:Y:S01]  /*11e10*/  F2FP.BF16.F32.PACK_AB R42, R120, R123 ;  /* 0x0000007b782a723e */ /* 0x002fe200000010ff */
[----:B------:R-:W-:Y:S08]  /*11e20*/  MUFU.EX2 R69, R69 ;  /* 0x0000004500457308 */ /* 0x000ff00000000800 */
[----:B------:R-:W1:Y:S01]  /*11e30*/  MUFU.EX2 R68, R68 ;  /* 0x0000004400447308 */ /* 0x000e620000000800 */
[----:B----4-:R-:W3:Y:S01]  /*11e40*/  LDSM.16.MT88.4 R20, [R32+0x7c00] ;  /* 0x007c00002014783b */ /* 0x010ee20000004200 */
[----:B------:R-:W-:Y:S01]  /*11e50*/  FADD.FTZ R89, R88, R89 ;  /* 0x0000005958597221 */ /* 0x000fe20000010000 */
[----:B------:R-:W-:Y:S01]  /*11e60*/  FADD.FTZ R175, R172, R175 ;  /* 0x000000afacaf7221 */ /* 0x000fe20000010000 */
[C---:B------:R-:W-:Y:S05]  /*11e70*/  HMMA.16816.F32.BF16 R8, R40.reuse, R16, R8 ;  /* 0x000000102808723c */ /* 0x040fea0000041808 */
[-C--:B------:R-:W-:Y:S01]  /*11e80*/  FFMA.FTZ R100, R100, R12.reuse, -R81 ;  /* 0x0000000c64647223 */ /* 0x080fe20000010851 */
[----:B------:R-:W-:Y:S01]  /*11e90*/  FADD.FTZ R54, R54, R89 ;  /* 0x0000005936367221 */ /* 0x000fe20000010000 */
[----:B------:R-:W-:Y:S01]  /*11ea0*/  FADD.FTZ R169, R169, R175 ;  /* 0x000000afa9a97221 */ /* 0x000fe20000010000 */
[-CC-:B------:R-:W-:Y:S01]  /*11eb0*/  FFMA.FTZ R96, R96, R12.reuse, -R81.reuse ;  /* 0x0000000c60607223 */ /* 0x180fe20000010851 */
[-CC-:B------:R-:W-:Y:S01]  /*11ec0*/  FFMA.FTZ R92, R92, R12.reuse, -R81.reuse ;  /* 0x0000000c5c5c7223 */ /* 0x180fe20000010851 */
[----:B------:R-:W-:Y:S01]  /*11ed0*/  FFMA.FTZ R101, R101, R12, -R81 ;  /* 0x0000000c65657223 */ /* 0x000fe20000010851 */
[----:B------:R-:W-:Y:S01]  /*11ee0*/  MUFU.EX2 R65, R65 ;  /* 0x0000004100417308 */ /* 0x000fe20000000800 */
[----:B------:R-:W-:Y:S01]  /*11ef0*/  HMMA.16816.F32.BF16 R4, R40, R18, R4 ;  /* 0x000000122804723c */ /* 0x000fe20000041804 */
[----:B------:R-:W4:Y:S02]  /*11f00*/  LDSM.16.MT88.4 R16, [R34+0x7c00] ;  /* 0x007c00002210783b */ /* 0x000f240000004200 */
[----:B------:R-:W-:Y:S01]  /*11f10*/  FADD.FTZ R54, R56, R54 ;  /* 0x0000003638367221 */ /* 0x000fe20000010000 */
[----:B------:R-:W-:-:S03]  /*11f20*/  FADD.FTZ R169, R177, R169 ;  /* 0x000000a9b1a97221 */ /* 0x000fc60000010000 */
[----:B------:R-:W-:Y:S01]  /*11f30*/  MUFU.EX2 R64, R64 ;  /* 0x0000004000407308 */ /* 0x000fe20000000800 */
[----:B--2---:R-:W-:Y:S03]  /*11f40*/  HMMA.16816.F32.BF16 R28, R40, R36, R28 ;  /* 0x00000024281c723c */ /* 0x004fe6000004181c */
[----:B------:R-:W-:Y:S01]  /*11f50*/  FADD.FTZ R54, R58, R54 ;  /* 0x000000363a367221 */ /* 0x000fe20000010000 */
[----:B------:R-:W-:-:S03]  /*11f60*/  FADD.FTZ R169, R166, R169 ;  /* 0x000000a9a6a97221 */ /* 0x000fc60000010000 */
[----:B------:R-:W-:Y:S01]  /*11f70*/  MUFU.EX2 R49, R49 ;  /* 0x0000003100317308 */ /* 0x000fe20000000800 */
[----:B------:R-:W-:Y:S01]  /*11f80*/  HMMA.16816.F32.BF16 R36, R40, R38, R24 ;  /* 0x000000262824723c */ /* 0x000fe20000041818 */
[----:B------:R-:W2:Y:S06]  /*11f90*/  LDSM.16.MT88.4 R24, [R32+0x8000] ;  /* 0x008000002018783b */ /* 0x000eac0000004200 */
[----:B------:R-:W-:Y:S01]  /*11fa0*/  MUFU.EX2 R87, R87 ;  /* 0x0000005700577308 */ /* 0x000fe20000000800 */
[-CC-:B------:R-:W-:Y:S01]  /*11fb0*/  FFMA.FTZ R103, R103, R12.reuse, -R47.reuse ;  /* 0x0000000c67677223 */ /* 0x180fe2000001082f */
[-CC-:B------:R-:W-:Y:S01]  /*11fc0*/  FFMA.FTZ R114, R114, R12.reuse, -R47.reuse ;  /* 0x0000000c72727223 */ /* 0x180fe2000001082f */
[-C--:B------:R-:W-:Y:S01]  /*11fd0*/  FFMA.FTZ R126, R126, R12.reuse, -R47 ;  /* 0x0000000c7e7e7223 */ /* 0x080fe2000001082f */
[-CC-:B------:R-:W-:Y:S01]  /*11fe0*/  FFMA.FTZ R50, R50, R12.reuse, -R81.reuse ;  /* 0x0000000c32327223 */ /* 0x180fe20000010851 */
[-CC-:B------:R-:W-:Y:S01]  /*11ff0*/  FFMA.FTZ R51, R51, R12.reuse, -R81.reuse ;  /* 0x0000000c33337223 */ /* 0x180fe20000010851 */
[-CC-:B------:R-:W-:Y:S01]  /*12000*/  FFMA.FTZ R52, R52, R12.reuse, -R81.reuse ;  /* 0x0000000c34347223 */ /* 0x180fe20000010851 */
[-C--:B------:R-:W-:Y:S01]  /*12010*/  FFMA.FTZ R53, R53, R12.reuse, -R81 ;  /* 0x0000000c35357223 */ /* 0x080fe20000010851 */
[----:B------:R-:W-:Y:S08]  /*12020*/  MUFU.EX2 R67, R67 ;  /* 0x0000004300437308 */ /* 0x000ff00000000800 */
[----:B------:R-:W-:Y:S01]  /*12030*/  MUFU.EX2 R156, R156 ;  /* 0x0000009c009c7308 */ /* 0x000fe20000000800 */
[-CC-:B------:R-:W-:Y:S01]  /*12040*/  FFMA.FTZ R155, R174, R12.reuse, -R47.reuse ;  /* 0x0000000cae9b7223 */ /* 0x180fe2000001082f */
[-CC-:B------:R-:W-:Y:S01]  /*12050*/  FFMA.FTZ R153, R153, R12.reuse, -R47.reuse ;  /* 0x0000000c99997223 */ /* 0x180fe2000001082f */
[-C--:B------:R-:W-:Y:S01]  /*12060*/  FFMA.FTZ R111, R111, R12.reuse, -R47 ;  /* 0x0000000c6f6f7223 */ /* 0x080fe2000001082f */
[----:B------:R-:W-:Y:S01]  /*12070*/  FFMA.FTZ R85, R85, R12, -R81 ;  /* 0x0000000c55557223 */ /* 0x000fe20000010851 */
[----:B------:R-:W-:Y:S03]  /*12080*/  LDSM.16.MT88.4 R132, [R34+0x8c00] ;  /* 0x008c00002284783b */ /* 0x000fe60000004200 */
[----:B------:R-:W5:Y:S08]  /*12090*/  MUFU.EX2 R66, R66 ;  /* 0x0000004200427308 */ /* 0x000f700000000800 */
        /* <DEDUP_REMOVED lines=8> */
[----:B-----5:R-:W-:Y:S01]  /*12120*/  F2FP.BF16.F32.PACK_AB R43, R66, R67 ;  /* 0x00000043422b723e */ /* 0x020fe200000010ff */
[----:B------:R-:W-:Y:S01]  /*12130*/  FADD.FTZ R62, R62, R57 ;  /* 0x000000393e3e7221 */ /* 0x000fe20000010000 */
[----:B---3--:R-:W-:Y:S01]  /*12140*/  F2FP.BF16.F32.PACK_AB R40, R113, R115 ;  /* 0x000000737128723e */ /* 0x008fe200000010ff */
[----:B------:R-:W-:Y:S01]  /*12150*/  FADD.FTZ R178, R178, R159 ;  /* 0x0000009fb2b27221 */ /* 0x000fe20000010000 */
[----:B------:R-:W-:Y:S01]  /*12160*/  MUFU.EX2 R100, R100 ;  /* 0x0000006400647308 */ /* 0x000fe20000000800 */
[----:B----4-:R-:W-:Y:S01]  /*12170*/  F2FP.BF16.F32.PACK_AB R42, R105, R107 ;  /* 0x0000006b692a723e */ /* 0x010fe200000010ff */
[----:B------:R-:W-:Y:S01]  /*12180*/  FADD.FTZ R62, R61, R62 ;  /* 0x0000003e3d3e7221 */ /* 0x000fe20000010000 */
[----:B------:R-:W-:-:S05]  /*12190*/  FADD.FTZ R178, R145, R178 ;  /* 0x000000b291b27221 */ /* 0x000fca0000010000 */
[----:B------:R-:W1:Y:S01]  /*121a0*/  MUFU.EX2 R99, R101 ;  /* 0x0000006500637308 */ /* 0x000e620000000800 */
[----:B------:R-:W-:Y:S01]  /*121b0*/  FADD.FTZ R60, R60, R62 ;  /* 0x0000003e3c3c7221 */ /* 0x000fe20000010000 */
[----:B------:R-:W-:Y:S01]  /*121c0*/  FADD.FTZ R167, R167, R178 ;  /* 0x000000b2a7a77221 */ /* 0x000fe20000010000 */
[C---:B------:R-:W-:Y:S05]  /*121d0*/  HMMA.16816.F32.BF16 R8, R40.reuse, R20, R8 ;  /* 0x000000142808723c */ /* 0x040fea0000041808 */
[----:B------:R-:W-:Y:S03]  /*121e0*/  MUFU.EX2 R96, R96 ;  /* 0x0000006000607308 */ /* 0x000fe60000000800 */
[----:B------:R-:W-:Y:S01]  /*121f0*/  HMMA.16816.F32.BF16 R4, R40, R22, R4 ;  /* 0x000000162804723c */ /* 0x000fe20000041804 */
[----:B------:R-:W3:Y:S04]  /*12200*/  LDSM.16.MT88.4 R20, [R34+0x8000] ;  /* 0x008000002214783b */ /* 0x000ee80000004200 */
[----:B------:R-:W4:Y:S01]  /*12210*/  MUFU.EX2 R92, R92 ;  /* 0x0000005c005c7308 */ /* 0x000f220000000800 */
[----:B------:R-:W-:Y:S01]  /*12220*/  FADD.FTZ R60, R79, R60 ;  /* 0x0000003c4f3c7221 */ /* 0x000fe20000010000 */
[----:B------:R-:W-:-:S03]  /*12230*/  FADD.FTZ R167, R165, R167 ;  /* 0x000000a7a5a77221 */ /* 0x000fc60000010000 */
[----:B------:R-:W-:Y:S01]  /*12240*/  FADD.FTZ R60, R78, R60 ;  /* 0x0000003c4e3c7221 */ /* 0x000fe20000010000 */
[----:B------:R-:W-:Y:S01]  /*12250*/  FADD.FTZ R167, R162, R167 ;  /* 0x000000a7a2a77221 */ /* 0x000fe20000010000 */
[C---:B------:R-:W-:Y:S03]  /*12260*/  HMMA.16816.F32.BF16 R28, R40.reuse, R16, R28 ;  /* 0x00000010281c723c */ /* 0x040fe6000004181c */
[----:B------:R-:W-:Y:S01]  /*12270*/  F2FP.BF16.F32.PACK_AB R17, R64, R65 ;  /* 0x000000414011723e */ /* 0x000fe200000010ff */
[----:B------:R-:W-:Y:S01]  /*12280*/  FADD.FTZ R77, R77, R60 ;  /* 0x0000003c4d4d7221 */ /* 0x000fe20000010000 */
[----:B-1----:R-:W-:Y:S01]  /*12290*/  F2FP.BF16.F32.PACK_AB R16, R99, R100 ;  /* 0x000000646310723e */ /* 0x002fe200000010ff */
[----:B------:R-:W-:Y:S02]  /*122a0*/  FADD.FTZ R157, R157, R167 ;  /* 0x000000a79d9d7221 */ /* 0x000fe40000010000 */
[----:B------:R-:W-:Y:S03]  /*122b0*/  HMMA.16816.F32.BF16 R36, R40, R18, R36 ;  /* 0x000000122824723c */ /* 0x000fe60000041824 */
[----:B------:R-:W-:Y:S01]  /*122c0*/  F2FP.BF16.F32.PACK_AB R19, R87, R49 ;  /* 0x000000315713723e */ /* 0x000fe200000010ff */
[----:B------:R-:W1:Y:S01]  /*122d0*/  LDSM.16.MT88.4 R40, [R32+0x8400] ;  /* 0x008400002028783b */ /* 0x000e620000004200 */
[----:B----4-:R-:W-:Y:S01]  /*122e0*/  F2FP.BF16.F32.PACK_AB R18, R92, R96 ;  /* 0x000000605c12723e */ /* 0x010fe200000010ff */
[----:B------:R-:W-:Y:S01]  /*122f0*/  FADD.FTZ R77, R76, R77 ;  /* 0x0000004d4c4d7221 */ /* 0x000fe20000010000 */
[----:B------:R-:W-:-:S03]  /*12300*/  FADD.FTZ R157, R143, R157 ;  /* 0x0000009d8f9d7221 */ /* 0x000fc60000010000 */
[----:B------:R-:W-:Y:S01]  /*12310*/  FADD.FTZ R75, R75, R77 ;  /* 0x0000004d4b4b7221 */ /* 0x000fe20000010000 */
[----:B------:R-:W-:Y:S01]  /*12320*/  FADD.FTZ R141, R141, R157 ;  /* 0x0000009d8d8d7221 */ /* 0x000fe20000010000 */
[C---:B--2---:R-:W-:Y:S05]  /*12330*/  HMMA.16816.F32.BF16 R8, R16.reuse, R24, R8 ;  /* 0x000000181008723c */ /* 0x044fea0000041808 */
[----:B------:R-:W-:Y:S01]  /*12340*/  FADD.FTZ R75, R74, R75 ;  /* 0x0000004b4a4b7221 */ /* 0x000fe20000010000 */
[----:B------:R-:W-:Y:S02]  /*12350*/  FADD.FTZ R141, R137, R141 ;  /* 0x0000008d898d7221 */ /* 0x000fe40000010000 */
[----:B------:R-:W-:Y:S01]  /*12360*/  HMMA.16816.F32.BF16 R4, R16, R26, R4 ;  /* 0x0000001a1004723c */ /* 0x000fe20000041804 */
[----:B------:R-:W2:Y:S02]  /*12370*/  LDSM.16.MT88.4 R24, [R34+0x8400] ;  /* 0x008400002218783b */ /* 0x000ea40000004200 */
[----:B------:R-:W-:Y:S01]  /*12380*/  FADD.FTZ R73, R73, R75 ;  /* 0x0000004b49497221 */ /* 0x000fe20000010000 */
[----:B------:R-:W-:Y:S01]  /*12390*/  FADD.FTZ R128, R128, R141 ;  /* 0x0000008d80807221 */ /* 0x000fe20000010000 */
[----:B------:R-:W-:Y:S08]  /*123a0*/  MUFU.EX2 R103, R103 ;  /* 0x0000006700677308 */ /* 0x000ff00000000800 */
[----:B------:R-:W4:Y:S01]  /*123b0*/  MUFU.EX2 R114, R114 ;  /* 0x0000007200727308 */ /* 0x000f220000000800 */
[----:B------:R-:W-:Y:S01]  /*123c0*/  FADD.FTZ R73, R72, R73 ;  /* 0x0000004948497221 */ /* 0x000fe20000010000 */
[----:B------:R-:W-:-:S06]  /*123d0*/  FADD.FTZ R128, R129, R128 ;  /* 0x0000008081807221 */ /* 0x000fcc0000010000 */
[----:B------:R-:W5:Y:S01]  /*123e0*/  MUFU.EX2 R126, R126 ;  /* 0x0000007e007e7308 */ /* 0x000f620000000800 */
[----:B------:R-:W-:Y:S01]  /*123f0*/  FADD.FTZ R73, R71, R73 ;  /* 0x0000004947497221 */ /* 0x000fe20000010000 */
[----:B------:R-:W-:-:S06]  /*12400*/  FADD.FTZ R128, R123, R128 ;  /* 0x000000807b807221 */ /* 0x000fcc0000010000 */
[----:B------:R-:W-:Y:S08]  /*12410*/  MUFU.EX2 R50, R50 ;  /* 0x0000003200327308 */ /* 0x000ff00000000800 */
[----:B------:R-:W1:Y:S08]  /*12420*/  MUFU.EX2 R51, R51 ;  /* 0x0000003300337308 */ /* 0x000e700000000800 */
[----:B------:R-:W-:Y:S08]  /*12430*/  MUFU.EX2 R52, R52 ;  /* 0x0000003400347308 */ /* 0x000ff00000000800 */
[----:B------:R-:W2:Y:S01]  /*12440*/  MUFU.EX2 R53, R53 ;  /* 0x0000003500357308 */ /* 0x000ea20000000800 */
[C---:B---3--:R-:W-:Y:S03]  /*12450*/  HMMA.16816.F32.BF16 R28, R16.reuse, R20, R28 ;  /* 0x00000014101c723c */ /* 0x048fe6000004181c */
        /* <DEDUP_REMOVED lines=8> */
[----:B------:R-:W3:Y:S02]  /*124e0*/  LDSM.16.MT88.4 R20, [R32+0x8800] ;  /* 0x008800002014783b */ /* 0x000ee40000004200 */
[----:B----4-:R-:W-:Y:S01]  /*124f0*/  F2FP.BF16.F32.PACK_AB R17, R114, R103 ;  /* 0x000000677211723e */ /* 0x010fe200000010ff */
[----:B------:R-:W-:Y:S01]  /*12500*/  FADD.FTZ R68, R68, R70 ;  /* 0x0000004644447221 */ /* 0x000fe20000010000 */
[----:B-----5:R-:W-:Y:S01]  /*12510*/  F2FP.BF16.F32.PACK_AB R19, R156, R126 ;  /* 0x0000007e9c13723e */ /* 0x020fe200000010ff */
[----:B------:R-:W-:Y:S01]  /*12520*/  FADD.FTZ R113, R113, R120 ;  /* 0x0000007871717221 */ /* 0x000fe20000010000 */
[----:B-1----:R-:W-:Y:S01]  /*12530*/  F2FP.BF16.F32.PACK_AB R16, R51, R50 ;  /* 0x000000323310723e */ /* 0x002fe200000010ff */
[----:B------:R-:W1:Y:S01]  /*12540*/  MUFU.EX2 R155, R155 ;  /* 0x0000009b009b7308 */ /* 0x000e620000000800 */
[----:B--2---:R-:W-:Y:S01]  /*12550*/  F2FP.BF16.F32.PACK_AB R18, R53, R52 ;  /* 0x000000343512723e */ /* 0x004fe200000010ff */
[----:B------:R-:W-:Y:S01]  /*12560*/  FADD.FTZ R67, R67, R68 ;  /* 0x0000004443437221 */ /* 0x000fe20000010000 */
[----:B------:R-:W-:Y:S01]  /*12570*/  FADD.FTZ R113, R107, R113 ;  /* 0x000000716b717221 */ /* 0x000fe20000010000 */
[----:B------:R-:W-:Y:S01]  /*12580*/  FFMA.FTZ R55, R59, R12, -R81 ;  /* 0x0000000c3b377223 */ /* 0x000fe20000010851 */
[----:B------:R-:W-:Y:S01]  /*12590*/  LDSM.16.MT88.4 R140, [R32+0x8c00] ;  /* 0x008c0000208c783b */ /* 0x000fe20000004200 */
[----:B------:R-:W-:Y:S01]  /*125a0*/  FADD.FTZ R67, R66, R67 ;  /* 0x0000004342437221 */ /* 0x000fe20000010000 */
[----:B------:R-:W-:Y:S01]  /*125b0*/  FADD.FTZ R113, R105, R113 ;  /* 0x0000007169717221 */ /* 0x000fe20000010000 */
[----:B------:R-:W-:Y:S01]  /*125c0*/  HMMA.16816.F32.BF16 R8, R16, R40, R8 ;  /* 0x000000281008723c */ /* 0x000fe20000041808 */
[----:B------:R-:W-:Y:S02]  /*125d0*/  MUFU.EX2 R153, R153 ;  /* 0x0000009900997308 */ /* 0x000fe40000000800 */
[----:B------:R-:W-:Y:S01]  /*125e0*/  FADD.FTZ R65, R65, R67 ;  /* 0x0000004341417221 */ /* 0x000fe20000010000 */
[----:B------:R-:W-:-:S04]  /*125f0*/  FADD.FTZ R100, R100, R113 ;  /* 0x0000007164647221 */ /* 0x000fc80000010000 */
[----:B------:R-:W-:Y:S01]  /*12600*/  HMMA.16816.F32.BF16 R4, R16, R42, R4 ;  /* 0x0000002a1004723c */ /* 0x000fe20000041804 */
[----:B------:R-:W2:Y:S01]  /*12610*/  LDSM.16.MT88.4 R40, [R34+0x8800] ;  /* 0x008800002228783b */ /* 0x000ea20000004200 */
[----:B------:R-:W4:Y:S01]  /*12620*/  MUFU.EX2 R111, R111 ;  /* 0x0000006f006f7308 */ /* 0x000f220000000800 */
[----:B------:R-:W-:Y:S01]  /*12630*/  FADD.FTZ R65, R64, R65 ;  /* 0x0000004140417221 */ /* 0x000fe20000010000 */
[----:B------:R-:W-:-:S04]  /*12640*/  FADD.FTZ R100, R99, R100 ;  /* 0x0000006463647221 */ /* 0x000fc80000010000 */
[----:B------:R-:W-:Y:S02]  /*12650*/  HMMA.16816.F32.BF16 R28, R16, R24, R28 ;  /* 0x00000018101c723c */ /* 0x000fe4000004181c */
[----:B------:R-:W-:Y:S01]  /*12660*/  MUFU.EX2 R54, R54 ;  /* 0x0000003600367308 */ /* 0x000fe20000000800 */
[----:B------:R-:W-:-:S07]  /*12670*/  FADD.FTZ R65, R49, R65 ;  /* 0x0000004131417221 */ /* 0x000fce0000010000 */
[----:B------:R-:W5:Y:S01]  /*12680*/  MUFU.EX2 R55, R55 ;  /* 0x0000003700377308 */ /* 0x000f620000000800 */
[----:B------:R-:W-:-:S07]  /*12690*/  FADD.FTZ R100, R96, R100 ;  /* 0x0000006460647221 */ /* 0x000fce0000010000 */
[----:B------:R-:W-:Y:S08]  /*126a0*/  MUFU.EX2 R56, R56 ;  /* 0x0000003800387308 */ /* 0x000ff00000000800 */
[----:B------:R-:W3:Y:S01]  /*126b0*/  MUFU.EX2 R24, R85 ;  /* 0x0000005500187308 */ /* 0x000ee20000000800 */
[----:B------:R-:W-:Y:S01]  /*126c0*/  FADD.FTZ R65, R87, R65 ;  /* 0x0000004157417221 */ /* 0x000fe20000010000 */
[----:B------:R-:W-:Y:S01]  /*126d0*/  FADD.FTZ R92, R92, R100 ;  /* 0x000000645c5c7221 */ /* 0x000fe20000010000 */
[----:B------:R-:W-:Y:S03]  /*126e0*/  HMMA.16816.F32.BF16 R36, R16, R26, R36 ;  /* 0x0000001a1024723c */ /* 0x000fe60000041824 */
[----:B------:R-:W-:Y:S01]  /*126f0*/  FADD.FTZ R103, R103, R65 ;  /* 0x0000004167677221 */ /* 0x000fe20000010000 */
[----:B------:R-:W-:Y:S01]  /*12700*/  FADD.FTZ R92, R50, R92 ;  /* 0x0000005c325c7221 */ /* 0x000fe20000010000 */
[----:B-1----:R-:W-:-:S02]  /*12710*/  F2FP.BF16.F32.PACK_AB R17, R155, R168 ;  /* 0x000000a89b11723e */ /* 0x002fc400000010ff */
[----:B----4-:R-:W-:Y:S02]  /*12720*/  F2FP.BF16.F32.PACK_AB R19, R111, R153 ;  /* 0x000000996f13723e */ /* 0x010fe400000010ff */
[----:B-----5:R-:W-:Y:S01]  /*12730*/  F2FP.BF16.F32.PACK_AB R16, R55, R54 ;  /* 0x000000363710723e */ /* 0x020fe200000010ff */
[----:B------:R-:W-:Y:S01]  /*12740*/  FADD.FTZ R103, R114, R103 ;  /* 0x0000006772677221 */ /* 0x000fe20000010000 */
[----:B------:R-:W-:Y:S01]  /*12750*/  FADD.FTZ R92, R51, R92 ;  /* 0x0000005c335c7221 */ /* 0x000fe20000010000 */
[----:B---3--:R-:W-:Y:S01]  /*12760*/  F2FP.BF16.F32.PACK_AB R18, R24, R56 ;  /* 0x000000381812723e */ /* 0x008fe200000010ff */
[-CC-:B------:R-:W-:Y:S01]  /*12770*/  FFMA.FTZ R241, R13, R12.reuse, -R47.reuse ;  /* 0x0000000c0df17223 */ /* 0x180fe2000001082f */
[-CC-:B------:R-:W-:Y:S01]  /*12780*/  FFMA.FTZ R46, R46, R12.reuse, -R47.reuse ;  /* 0x0000000c2e2e7223 */ /* 0x180fe2000001082f */
[-C--:B------:R-:W-:Y:S01]  /*12790*/  FFMA.FTZ R45, R45, R12.reuse, -R47 ;  /* 0x0000000c2d2d7223 */ /* 0x080fe2000001082f */
[-CC-:B------:R-:W-:Y:S01]  /*127a0*/  FFMA.FTZ R25, R84, R12.reuse, -R81.reuse ;  /* 0x0000000c54197223 */ /* 0x180fe20000010851 */
[-C--:B------:R-:W-:Y:S01]  /*127b0*/  FFMA.FTZ R13, R83, R12.reuse, -R81 ;  /* 0x0000000c530d7223 */ /* 0x080fe20000010851 */
[----:B------:R-:W-:Y:S01]  /*127c0*/  FADD.FTZ R126, R126, R103 ;  /* 0x000000677e7e7221 */ /* 0x000fe20000010000 */
[----:B------:R-:W-:Y:S01]  /*127d0*/  FADD.FTZ R52, R52, R92 ;  /* 0x0000005c34347221 */ /* 0x000fe20000010000 */
[----:B------:R-:W-:Y:S03]  /*127e0*/  HMMA.16816.F32.BF16 R8, R16, R20, R8 ;  /* 0x000000141008723c */ /* 0x000fe60000041808 */
        /* <DEDUP_REMOVED lines=9> */
[----:B--2---:R-:W-:Y:S03]  /*12880*/  HMMA.16816.F32.BF16 R28, R16, R40, R28 ;  /* 0x00000028101c723c */ /* 0x004fe6000004181c */
[----:B------:R-:W-:-:S04]  /*12890*/  FADD.FTZ R168, R155, R168 ;  /* 0x000000a89ba87221 */ /* 0x000fc80000010000 */
        /* <DEDUP_REMOVED lines=22> */
[----:B------:R-:W-:Y:S01]  /*12a00*/  FADD.FTZ R46, R44, R46 ;  /* 0x0000002e2c2e7221 */ /* 0x000fe20000010000 */
[----:B------:R-:W-:Y:S01]  /*12a10*/  BSSY B2, `(.L_x_5431) ;  /* 0x0000872000027945 */ /* 0x000fe20003800000 */
[----:B------:R-:W-:Y:S02]  /*12a20*/  FADD.FTZ R25, R20, R25 ;  /* 0x0000001914197221 */ /* 0x000fe40000010000 */
[----:B------:R-:W-:Y:S03]  /*12a30*/  HMMA.16816.F32.BF16 R144, R16, R140, R8 ;  /* 0x0000008c1090723c */ /* 0x000fe60000041808 */
[----:B------:R-:W-:Y:S01]  /*12a40*/  FADD.FTZ R241, R241, R46 ;  /* 0x0000002ef1f17221 */ /* 0x000fe20000010000 */
[----:B------:R-:W-:Y:S01]  /*12a50*/  FADD.FTZ R242, R242, R25 ;  /* 0x00000019f2f27221 */ /* 0x000fe20000010000 */
[----:B------:R-:W-:-:S03]  /*12a60*/  IMAD.MOV.U32 R32, RZ, RZ, R35 ;  /* 0x000000ffff207224 */ /* 0x000fc600078e0023 */
[----:B------:R-:W-:Y:S03]  /*12a70*/  HMMA.16816.F32.BF16 R136, R16, R132, R28 ;  /* 0x000000841088723c */ /* 0x000fe6000004181c */
[----:B------:R-:W-:-:S05]  /*12a80*/  IMAD.SHL.U32 R210, R211, 0x4, RZ ;  /* 0x00000004d3d27824 */ /* 0x000fca00078e00ff */
        /* <DEDUP_REMOVED lines=76> */
.L_x_5434:
        /* <DEDUP_REMOVED lines=8> */
.L_x_5435:
[----:B------:R-:W-:Y:S05]  /*12fd0*/  BSYNC.RECONVERGENT B0 ;  /* 0x0000000000007941 */ /* 0x000fea0003800200 */
.L_x_5433:
[C---:B------:R-:W-:Y:S01]  /*12fe0*/  IMAD.SHL.U32 R4, R216.reuse, 0x40, RZ ;  /* 0x00000040d8047824 */ /* 0x040fe200078e00ff */
[----:B------:R-:W-:Y:S01]  /*12ff0*/  SHF.L.U64.HI R5, R216, 0x6, R217 ;  /* 0x00000006d8057819 */ /* 0x000fe200000102d9 */
[----:B------:R-:W-:Y:S01]  /*13000*/  IMAD.SHL.U32 R8, R211, 0x8, RZ ;  /* 0x00000008d3087824 */ /* 0x000fe200078e00ff */
[----:B------:R-:W-:Y:S01]  /*13010*/  BSSY.RECONVERGENT B1, `(.L_x_5436) ;  /* 0x0000577000017945 */ /* 0x000fe20003800200 */
[----:B------:R-:W-:Y:S01]  /*13020*/  IMAD.SHL.U32 R38, R33, 0x100, RZ ;  /* 0x0000010021267824 */ /* 0x000fe200078e00ff */
[----:B------:R-:W-:Y:S01]  /*13030*/  IADD3 R10, P0, PT, R4, R223, RZ ;  /* 0x000000df040a7210 */ /* 0x000fe20007f1e0ff */
[----:B------:R-:W-:Y:S01]  /*13040*/  VIADD R42, R234, 0x8 ;  /* 0x00000008ea2a7836 */ /* 0x000fe20000000000 */
[C---:B------:R-:W-:Y:S02]  /*13050*/  LOP3.LUT R6, R8.reuse, 0x18, RZ, 0xc0, !PT ;  /* 0x0000001808067812 */ /* 0x040fe400078ec0ff */
[----:B------:R-:W-:Y:S01]  /*13060*/  LOP3.LUT R7, R8, 0xc0, RZ, 0xc0, !PT ;  /* 0x000000c008077812 */ /* 0x000fe200078ec0ff */
[----:B------:R-:W-:Y:S01]  /*13070*/  IMAD.X R11, R5, 0x1, R222, P0 ;  /* 0x00000001050b7824 */ /* 0x000fe200000e06de */
[----:B------:R-:W-:-:S02]  /*13080*/  IADD3 R12, P2, PT, R10, R4, RZ ;  /* 0x000000040a0c7210 */ /* 0x000fc40007f5e0ff */
[----:B------:R-:W-:Y:S02]  /*13090*/  ISETP.GE.AND P0, PT, R6, R226, PT ;  /* 0x000000e20600720c */ /* 0x000fe40003f06270 */
[----:B------:R-:W-:Y:S01]  /*130a0*/  LOP3.LUT R7, R7, 0x18, R211, 0xf8, !PT ;  /* 0x0000001807077812 */ /* 0x000fe200078ef8d3 */
[--C-:B------:R-:W-:Y:S01]  /*130b0*/  IMAD.X R13, R11, 0x1, R5.reuse, P2 ;  /* 0x000000010b0d7824 */ /* 0x100fe200010e0605 */
[----:B------:R-:W-:Y:S02]  /*130c0*/  IADD3 R16, P2, PT, R12, R4, RZ ;  /* 0x000000040c107210 */ /* 0x000fe40007f5e0ff */
[--C-:B------:R-:W-:Y:S02]  /*130d0*/  LOP3.LUT R7, R7, 0x18, R8.reuse, 0x78, !PT ;  /* 0x0000001807077812 */ /* 0x100fe400078e7808 */
[----:B------:R-:W-:Y:S01]  /*130e0*/  LOP3.LUT R38, R38, R152, RZ, 0xfc, !PT ;  /* 0x0000009826267212 */ /* 0x000fe200078efcff */
[----:B------:R-:W-:Y:S01]  /*130f0*/  IMAD.X R17, R13, 0x1, R5, P2 ;  /* 0x000000010d117824 */ /* 0x000fe200010e0605 */
[----:B------:R-:W-:-:S02]  /*13100*/  LOP3.LUT R7, R7, 0x1f20, R8, 0xf8, !PT ;  /* 0x00001f2007077812 */ /* 0x000fc400078ef808 */
[-C--:B------:R-:W-:Y:S01]  /*13110*/  IADD3 R6, P2, PT, R16, R4.reuse, RZ ;  /* 0x0000000410067210 */ /* 0x080fe20007f5e0ff */
[----:B------:R-:W-:Y:S01]  /*13120*/  @!P0 IMAD.MOV.U32 R8, RZ, RZ, R223 ;  /* 0x000000ffff088224 */ /* 0x000fe200078e00df */
[----:B------:R-:W-:Y:S01]  /*13130*/  LEA R34, R7, UR6, 0x1 ;  /* 0x0000000607227c11 */ /* 0x000fe2000f8e08ff */
[----:B------:R-:W-:Y:S02]  /*13140*/  @!P0 IMAD.MOV.U32 R9, RZ, RZ, R222 ;  /* 0x000000ffff098224 */ /* 0x000fe400078e00de */
[----:B------:R-:W-:Y:S01]  /*13150*/  IMAD.X R7, R17, 0x1, R5, P2 ;  /* 0x0000000111077824 */ /* 0x000fe200010e0605 */
[----:B------:R-:W-:Y:S01]  /*13160*/  IADD3 R18, P2, PT, R6, R4, RZ ;  /* 0x0000000406127210 */ /* 0x000fe20007f5e0ff */
[----:B------:R-:W-:Y:S01]  /*13170*/  IMAD.IADD R37, R38, 0x1, R227 ;  /* 0x0000000126257824 */ /* 0x000fe200078e02e3 */
[----:B------:R-:W-:Y:S01]  /*13180*/  @!PT LDS RZ, [RZ] ;  /* 0x00000000fffff984 */ /* 0x000fe20000000800 */
[----:B------:R-:W-:Y:S01]  /*13190*/  @!PT LDS RZ, [RZ] ;  /* 0x00000000fffff984 */ /* 0x000fe20000000800 */
[----:B------:R-:W-:Y:S01]  /*131a0*/  @!PT LDS RZ, [RZ] ;  /* 0x00000000fffff984 */ /* 0x000fe20000000800 */
[----:B------:R1:W-:Y:S03]  /*131b0*/  @!P0 LDGSTS.E.BYPASS.LTC128B.128 [R34+0x5000], desc[UR4][R8.64] ;  /* 0x0500000008228fae */ /* 0x0003e6000b981a04 */
[----:B------:R-:W-:Y:S01]  /*131c0*/  IMAD.X R19, R7, 0x1, R5, P2 ;  /* 0x0000000107137824 */ /* 0x000fe200010e0605 */
[----:B------:R-:W-:Y:S01]  /*131d0*/  @P0 STS.128 [R34+0x5000], RZ ;  /* 0x005000ff22000388 */ /* 0x000fe20000000c00 */
[----:B------:R-:W-:-:S02]  /*131e0*/  IADD3 R116, PT, PT, R234, 0x1e8, -R37 ;  /* 0x000001e8ea747810 */ /* 0x000fc40007ffe825 */
[C-C-:B------:R-:W-:Y:S01]  /*131f0*/  IADD3 R179, PT, PT, R234.reuse, 0x1c8, -R37.reuse ;  /* 0x000001c8eab37810 */ /* 0x140fe20007ffe825 */
[----:B------:R-:W-:Y:S01]  /*13200*/  @!PT LDS RZ, [RZ] ;  /* 0x00000000fffff984 */ /* 0x000fe20000000800 */
[----:B------:R-:W-:Y:S01]  /*13210*/  @!PT LDS RZ, [RZ] ;  /* 0x00000000fffff984 */ /* 0x000fe20000000800 */
[----:B------:R-:W-:Y:S01]  /*13220*/  @!PT LDS RZ, [RZ] ;  /* 0x00000000fffff984 */ /* 0x000fe20000000800 */
[----:B------:R-:W-:Y:S01]  /*13230*/  @!P0 LDGSTS.E.BYPASS.LTC128B.128 [R34+0x5800], desc[UR4][R10.64] ;  /* 0x058000000a228fae */ /* 0x000fe2000b981a04 */
[----:B------:R-:W-:Y:S02]  /*13240*/  IABS R116, R116 ;  /* 0x0000007400747213 */ /* 0x000fe40000000000 */
[----:B------:R-:W-:Y:S01]  /*13250*/  IABS R179, R179 ;  /* 0x000000b300b37213 */ /* 0x000fe20000000000 */
[----:B------:R-:W-:Y:S01]  /*13260*/  @P0 STS.128 [R34+0x5800], RZ ;  /* 0x005800ff22000388 */ /* 0x000fe20000000c00 */
[----:B------:R-:W-:Y:S02]  /*13270*/  I2FP.F32.S32 R116, R116 ;  /* 0x0000007400747245 */ /* 0x000fe40000201400 */
[----:B------:R-:W-:Y:S01]  /*13280*/  I2FP.F32.S32 R179, R179 ;  /* 0x000000b300b37245 */ /* 0x000fe20000201400 */
[----:B------:R-:W-:Y:S01]  /*13290*/  @!PT LDS RZ, [RZ] ;  /* 0x00000000fffff984 */ /* 0x000fe20000000800 */
[----:B------:R-:W-:Y:S01]  /*132a0*/  @!PT LDS RZ, [RZ] ;  /* 0x00000000fffff984 */ /* 0x000fe20000000800 */
[----:B------:R-:W-:Y:S01]  /*132b0*/  @!PT LDS RZ, [RZ] ;  /* 0x00000000fffff984 */ /* 0x000fe20000000800 */
[----:B------:R2:W-:Y:S01]  /*132c0*/  @!P0 LDGSTS.E.BYPASS.LTC128B.128 [R34+0x6000], desc[UR4][R12.64] ;  /* 0x060000000c228fae */ /* 0x0005e2000b981a04 */
[----:B------:R-:W-:-:S02]  /*132d0*/  IADD3 R171, PT, PT, R234, 0x1a8, -R37 ;  /* 0x000001a8eaab7810 */ /* 0x000fc40007ffe825 */
[----:B------:R-:W-:Y:S01]  /*132e0*/  IADD3 R162, PT, PT, R234, 0x188, -R37 ;  /* 0x00000188eaa27810 */ /* 0x000fe20007ffe825 */
[----:B------:R-:W-:Y:S01]  /*132f0*/  @P0 STS.128 [R34+0x6000], RZ ;  /* 0x006000ff22000388 */ /* 0x000fe20000000c00 */
[----:B------:R-:W-:Y:S02]  /*13300*/  IABS R171, R171 ;  /* 0x000000ab00ab7213 */ /* 0x000fe40000000000 */
[----:B------:R-:W-:Y:S01]  /*13310*/  IABS R162, R162 ;  /* 0x000000a200a27213 */ /* 0x000fe20000000000 */
[----:B------:R-:W-:Y:S01]  /*13320*/  @!PT LDS RZ, [RZ] ;  /* 0x00000000fffff984 */ /* 0x000fe20000000800 */
[----:B------:R-:W-:Y:S01]  /*13330*/  @!PT LDS RZ, [RZ] ;  /* 0x00000000fffff984 */ /* 0x000fe20000000800 */
[----:B------:R-:W-:Y:S01]  /*13340*/  @!PT LDS RZ, [RZ] ;  /* 0x00000000fffff984 */ /* 0x000fe20000000800 */
[----:B------:R-:W-:Y:S01]  /*13350*/  @!P0 LDGSTS.E.BYPASS.LTC128B.128 [R34+0x6800], desc[UR4][R16.64] ;  /* 0x0680000010228fae */ /* 0x000fe2000b981a04 */
[----:B------:R-:W-:Y:S02]  /*13360*/  I2FP.F32.S32 R171, R171 ;  /* 0x000000ab00ab7245 */ /* 0x000fe40000201400 */
[----:B-1----:R-:W-:Y:S01]  /*13370*/  IADD3 R8, P3, PT, R18, R4, RZ ;  /* 0x0000000412087210 */ /* 0x002fe20007f7e0ff */
[----:B------:R-:W-:Y:S01]  /*13380*/  @P0 STS.128 [R34+0x6800], RZ ;  /* 0x006800ff22000388 */ /* 0x000fe20000000c00 */
[----:B------:R-:W-:-:S02]  /*13390*/  I2FP.F32.S32 R162, R162 ;  /* 0x000000a200a27245 */ /* 0x000fc40000201400 */
[----:B------:R-:W-:Y:S01]  /*133a0*/  @!P0 IADD3 R4, P2, PT, R8, R4, RZ ;  /* 0x0000000408048210 */ /* 0x000fe20007f5e0ff */
[----:B------:R-:W-:Y:S01]  /*133b0*/  IMAD.X R9, R19, 0x1, R5, P3 ;  /* 0x0000000113097824 */ /* 0x000fe200018e0605 */
[----:B------:R-:W-:Y:S01]  /*133c0*/  @!PT LDS RZ, [RZ] ;  /* 0x00000000fffff984 */ /* 0x000fe20000000800 */
[----:B------:R-:W-:Y:S01]  /*133d0*/  @!PT LDS RZ, [RZ] ;  /* 0x00000000fffff984 */ /* 0x000fe20000000800 */
[----:B------:R-:W-:Y:S01]  /*133e0*/  @!PT LDS RZ, [RZ] ;  /* 0x00000000fffff984 */ /* 0x000fe20000000800 */
[----:B------:R-:W-:Y:S01]  /*133f0*/  @!P0 LDGSTS.E.BYPASS.LTC128B.128 [R34+0x7000], desc[UR4][R6.64] ;  /* 0x0700000006228fae */ /* 0x000fe2000b981a04 */
[C---:B------:R-:W-:Y:S02]  /*13400*/  IADD3 R154, PT, PT, R234.reuse, 0x168, -R37 ;  /* 0x00000168ea9a7810 */ /* 0x040fe40007ffe825 */
[----:B------:R-:W-:Y:S01]  /*13410*/  @!P0 IMAD.X R5, R9, 0x1, R5, P2 ;  /* 0x0000000109058824 */ /* 0x000fe200010e0605 */
[----:B------:R-:W-:Y:S01]  /*13420*/  @P0 STS.128 [R34+0x7000], RZ ;  /* 0x007000ff22000388 */ /* 0x000fe20000000c00 */
[----:B------:R-:W-:Y:S02]  /*13430*/  IABS R154, R154 ;  /* 0x0000009a009a7213 */ /* 0x000fe40000000000 */
[--C-:B------:R-:W-:Y:S01]  /*13440*/  IADD3 R100, PT, PT, R234, 0x148, -R37.reuse ;  /* 0x00000148ea647810 */ /* 0x100fe20007ffe825 */
[----:B------:R-:W-:Y:S01]  /*13450*/  @!PT LDS RZ, [RZ] ;  /* 0x00000000fffff984 */ /* 0x000fe20000000800 */
[----:B------:R-:W-:Y:S01]  /*13460*/  @!PT LDS RZ, [RZ] ;  /* 0x00000000fffff984 */ /* 0x000fe20000000800 */
[----:B------:R-:W-:Y:S01]  /*13470*/  @!PT LDS RZ, [RZ] ;  /* 0x00000000fffff984 */ /* 0x000fe20000000800 */
[----:B------:R-:W-:Y:S01]  /*13480*/  @!P0 LDGSTS.E.BYPASS.LTC128B.128 [R34+0x7800], desc[UR4][R18.64] ;  /* 0x0780000012228fae */ /* 0x000fe2000b981a04 */
[----:B------:R-:W-:Y:S01]  /*13490*/  I2FP.F32.S32 R154, R154 ;  /* 0x0000009a009a7245 */ /* 0x000fe20000201400 */
[----:B--2---:R-:W-:Y:S01]  /*134a0*/  IMAD.IADD R12, R14, 0x1, R48 ;  /* 0x000000010e0c7824 */ /* 0x004fe200078e0230 */
        /* <DEDUP_REMOVED lines=9> */
[----:B------:R-:W-:Y:S01]  /*13540*/  IADD3 R184, PT, PT, R42, 0x128, -R37 ;  /* 0x000001282ab87810 */ /* 0x000fe20007ffe825 */
[----:B------:R-:W-:Y:S03]  /*13550*/  @P0 STS.128 [R34+0x8000], RZ ;  /* 0x008000ff22000388 */ /* 0x000fe60000000c00 */
[----:B------:R-:W-:Y:S01]  /*13560*/  IABS R184, R184 ;  /* 0x000000b800b87213 */ /* 0x000fe20000000000 */
[----:B------:R-:W-:Y:S01]  /*13570*/  @!PT LDS RZ, [RZ] ;  /* 0x00000000fffff984 */ /* 0x000fe20000000800 */
[----:B------:R-:W-:Y:S01]  /*13580*/  @!PT LDS RZ, [RZ] ;  /* 0x00000000fffff984 */ /* 0x000fe20000000800 */
[----:B------:R-:W-:Y:S01]  /*13590*/  @!PT LDS RZ, [RZ] ;  /* 0x00000000fffff984 */ /* 0x000fe20000000800 */
[----:B------:R2:W-:Y:S03]  /*135a0*/  @!P0 LDGSTS.E.BYPASS.LTC128B.128 [R34+0x8800], desc[UR4][R4.64] ;  /* 0x0880000004228fae */ /* 0x0005e6000b981a04 */
[----:B------:R-:W-:Y:S01]  /*135b0*/  I2FP.F32.S32 R184, R184 ;  /* 0x000000b800b87245 */ /* 0x000fe20000201400 */
[----:B------:R-:W-:Y:S04]  /*135c0*/  @P0 STS.128 [R34+0x8800], RZ ;  /* 0x008800ff22000388 */ /* 0x000fe80000000c00 */
[----:B------:R-:W-:Y:S04]  /*135d0*/  LDSM.16.M88.4 R44, [R14+0x4c00] ;  /* 0x004c00000e2c783b */ /* 0x000fe80000000200 */
[----:B------:R-:W-:Y:S04]  /*135e0*/  LDSM.16.M88.4 R52, [R12+0x4c00] ;  /* 0x004c00000c34783b */ /* 0x000fe80000000200 */
[----:B------:R-:W-:Y:S04]  /*135f0*/  LDSM.16.M88.4 R20, [R14+0x1000] ;  /* 0x001000000e14783b */ /* 0x000fe80000000200 */
[----:B-1----:R1:W3:Y:S04]  /*13600*/  LDSM.16.M88.4 R8, [R15] ;  /* 0x000000000f08783b */ /* 0x0022e80000000200 */
[----:B------:R-:W-:Y:S01]  /*13610*/  LDSM.16.M88.4 R24, [R12+0x1000] ;  /* 0x001000000c18783b */ /* 0x000fe20000000200 */
[----:B--2---:R-:W-:-:S03]  /*13620*/  IMAD.IADD R4, R15, 0x1, R48 ;  /* 0x000000010f047824 */ /* 0x004fc600078e0230 */
[----:B------:R-:W-:Y:S04]  /*13630*/  LDSM.16.M88.4 R56, [R12+0x4400] ;  /* 0x004400000c38783b */ /* 0x000fe80000000200 */
[----:B------:R-:W0:Y:S04]  /*13640*/  LDGDEPBAR ;  /* 0x00000000000079af */ /* 0x000e280000000000 */
[----:B------:R-:W2:Y:S01]  /*13650*/  LDSM.16.M88.4 R4, [R4] ;  /* 0x000000000404783b */ /* 0x000ea20000000200 */
[----:B-1----:R-:W-:-:S04]  /*13660*/  IADD3 R15, PT, PT, R234, 0x107, -R37 ;  /* 0x00000107ea0f7810 */ /* 0x002fc80007ffe825 */
[----:B------:R-:W-:-:S04]  /*13670*/  IABS R15, R15 ;  /* 0x0000000f000f7213 */ /* 0x000fc80000000000 */
[----:B------:R-:W-:Y:S01]  /*13680*/  I2FP.F32.S32 R15, R15 ;  /* 0x0000000f000f7245 */ /* 0x000fe20000201400 */
[----:B---3--:R-:W-:Y:S03]  /*13690*/  HMMA.16816.F32.BF16 R28, R8, R46, RZ ;  /* 0x0000002e081c723c */ /* 0x008fe600000418ff */
[----:B------:R-:W-:-:S04]  /*136a0*/  IADD3 R47, PT, PT, R234, 0x120, -R37 ;  /* 0x00000120ea2f7810 */ /* 0x000fc80007ffe825 */
[----:B------:R-:W-:Y:S01]  /*136b0*/  IABS R47, R47 ;  /* 0x0000002f002f7213 */ /* 0x000fe20000000000 */
[C---:B------:R-:W-:Y:S01]  /*136c0*/  HMMA.16816.F32.BF16 R16, R8.reuse, R20, RZ ;  /* 0x000000140810723c */ /* 0x040fe200000418ff */
[C---:B------:R-:W-:Y:S01]  /*136d0*/  VIADD R20, R38.reuse, 0xfffffef9 ;  /* 0xfffffef926147836 */ /* 0x040fe20000000000 */
[----:B------:R-:W-:Y:S01]  /*136e0*/  I2FP.F32.S32 R21, R13 ;  /* 0x0000000d00157245 */ /* 0x000fe20000201400 */
[----:B------:R-:W-:Y:S01]  /*136f0*/  VIADD R13, R38, 0xfffffe00 ;  /* 0xfffffe00260d7836 */ /* 0x000fe20000000000 */
[----:B------:R-:W-:Y:S02]  /*13700*/  I2FP.F32.S32 R47, R47 ;  /* 0x0000002f002f7245 */ /* 0x000fe40000201400 */
[C---:B------:R-:W-:Y:S02]  /*13710*/  ISETP.GE.AND P6, PT, R20.reuse, R235, PT ;  /* 0x000000eb1400720c */ /* 0x040fe40003fc6270 */
[C---:B------:R-:W-:Y:S01]  /*13720*/  ISETP.GE.AND P5, PT, R20.reuse, R236, PT ;  /* 0x000000ec1400720c */ /* 0x040fe20003fa6270 */
[----:B------:R-:W-:Y:S01]  /*13730*/  HMMA.16816.F32.BF16 R48, R8, R22, RZ ;  /* 0x000000160830723c */ /* 0x000fe200000418ff */
[----:B------:R-:W-:-:S02]  /*13740*/  ISETP.GE.AND P4, PT, R20, R232, PT ;  /* 0x000000e81400720c */ /* 0x000fc40003f86270 */
[----:B------:R-:W-:Y:S02]  /*13750*/  ISETP.GE.AND P2, PT, R20, R233, PT ;  /* 0x000000e91400720c */ /* 0x000fe40003f46270 */
[----:B------:R-:W-:Y:S02]  /*13760*/  IADD3 R20, PT, PT, R42, 0x200, -R37 ;  /* 0x000002002a147810 */ /* 0x000fe40007ffe825 */
[----:B------:R-:W-:Y:S01]  /*13770*/  ISETP.GE.AND P3, PT, R13, R236, PT ;  /* 0x000000ec0d00720c */ /* 0x000fe20003f66270 */
[----:B--2---:R-:W-:Y:S05]  /*13780*/  HMMA.16816.F32.BF16 R28, R4, R54, R28 ;  /* 0x00000036041c723c */ /* 0x004fea000004181c */
[----:B------:R-:W-:-:S03]  /*13790*/  IABS R20, R20 ;  /* 0x0000001400147213 */ /* 0x000fc60000000000 */
[----:B------:R-:W-:Y:S03]  /*137a0*/  HMMA.16816.F32.BF16 R16, R4, R24, R16 ;  /* 0x000000180410723c */ /* 0x000fe60000041810 */
[----:B------:R-:W-:-:S04]  /*137b0*/  IADD3 R24, PT, PT, R234, 0x200, -R37 ;  /* 0x00000200ea187810 */ /* 0x000fc80007ffe825 */
[----:B------:R-:W-:-:S04]  /*137c0*/  IABS R24, R24 ;  /* 0x0000001800187213 */ /* 0x000fc80000000000 */
[----:B------:R-:W-:Y:S01]  /*137d0*/  I2FP.F32.S32 R123, R24 ;  /* 0x00000018007b7245 */ /* 0x000fe20000201400 */
[C---:B------:R-:W-:Y:S01]  /*137e0*/  FFMA.FTZ R15, -R238.reuse, R15, R29 ;  /* 0x0000000fee0f7223 */ /* 0x040fe2000001011d */
[C---:B------:R-:W-:Y:S01]  /*137f0*/  FFMA.FTZ R21, -R238.reuse, R21, R31 ;  /* 0x00000015ee157223 */ /* 0x040fe2000001011f */
[----:B------:R-:W-:Y:S01]  /*13800*/  HMMA.16816.F32.BF16 R24, R4, R26, R48 ;  /* 0x0000001a0418723c */ /* 0x000fe20000041830 */
[----:B------:R-:W-:Y:S02]  /*13810*/  LDSM.16.M88.4 R48, [R12+0x1400] ;  /* 0x001400000c30783b */ /* 0x000fe40000000200 */
[----:B------:R-:W-:Y:S02]  /*13820*/  FSEL R40, R15, -INF , P5 ;  /* 0xff8000000f287808 */ /* 0x000fe40002800000 */
[----:B------:R-:W-:Y:S01]  /*13830*/  I2FP.F32.S32 R15, R20 ;  /* 0x00000014000f7245 */ /* 0x000fe20000201400 */
[----:B------:R-:W-:Y:S01]  /*13840*/  FFMA.FTZ R123, -R238, R123, R16 ;  /* 0x0000007bee7b7223 */ /* 0x000fe20000010110 */
[----:B------:R-:W-:Y:S01]  /*13850*/  FSEL R36, R21, -INF , P2 ;  /* 0xff80000015247808 */ /* 0x000fe20001000000 */
[----:B------:R-:W-:Y:S01]  /*13860*/  VIADD R16, R38, 0xfffffe01 ;  /* 0xfffffe0126107836 */ /* 0x000fe20000000000 */
[----:B------:R-:W1:Y:S01]  /*13870*/  LDSM.16.M88.4 R20, [R14+0x1400] ;  /* 0x001400000e14783b */ /* 0x000e620000000200 */
[----:B------:R-:W-:Y:S01]  /*13880*/  FFMA.FTZ R18, -R238, R15, R18 ;  /* 0x0000000fee127223 */ /* 0x000fe20000010112 */
[----:B------:R-:W-:-:S02]  /*13890*/  IADD3 R15, PT, PT, R234, 0x1ff, -R37 ;  /* 0x000001ffea0f7810 */ /* 0x000fc40007ffe825 */
[----:B------:R-:W-:Y:S02]  /*138a0*/  FSEL R40, R40, -INF , !P6 ;  /* 0xff80000028287808 */ /* 0x000fe40007000000 */
[C---:B------:R-:W-:Y:S02]  /*138b0*/  ISETP.GE.AND P5, PT, R13.reuse, R235, PT ;  /* 0x000000eb0d00720c */ /* 0x040fe40003fa6270 */
[C---:B------:R-:W-:Y:S02]  /*138c0*/  ISETP.GE.AND P6, PT, R13.reuse, R232, PT ;  /* 0x000000e80d00720c */ /* 0x040fe40003fc6270 */
[----:B------:R-:W-:Y:S02]  /*138d0*/  ISETP.GE.AND P2, PT, R13, R233, PT ;  /* 0x000000e90d00720c */ /* 0x000fe40003f46270 */
[----:B------:R-:W-:Y:S02]  /*138e0*/  IADD3 R13, PT, PT, R42, 0x1ff, -R37 ;  /* 0x000001ff2a0d7810 */ /* 0x000fe40007ffe825 */
[----:B------:R-:W-:-:S02]  /*138f0*/  IABS R15, R15 ;  /* 0x0000000f000f7213 */ /* 0x000fc40000000000 */
[----:B------:R-:W-:Y:S02]  /*13900*/  IABS R13, R13 ;  /* 0x0000000d000d7213 */ /* 0x000fe40000000000 */
[----:B------:R-:W-:Y:S02]  /*13910*/  I2FP.F32.S32 R15, R15 ;  /* 0x0000000f000f7245 */ /* 0x000fe40000201400 */
[----:B------:R-:W-:Y:S02]  /*13920*/  FSEL R123, R123, -INF , P3 ;  /* 0xff8000007b7b7808 */ /* 0x000fe40001800000 */
[----:B------:R-:W-:Y:S01]  /*13930*/  I2FP.F32.S32 R13, R13 ;  /* 0x0000000d000d7245 */ /* 0x000fe20000201400 */
[----:B------:R-:W-:Y:S01]  /*13940*/  FFMA.FTZ R17, -R238, R15, R17 ;  /* 0x0000000fee117223 */ /* 0x000fe20000010111 */
[----:B------:R-:W-:Y:S02]  /*13950*/  FSEL R36, R36, -INF , !P4 ;  /* 0xff80000024247808 */ /* 0x000fe40006000000 */
        /* <DEDUP_REMOVED lines=16> */
[----:B-1----:R-:W-:Y:S03]  /*13a60*/  HMMA.16816.F32.BF16 R16, R8, R20, RZ ;  /* 0x000000140810723c */ /* 0x002fe600000418ff */
[--C-:B------:R-:W-:Y:S01]  /*13a70*/  IADD3 R13, PT, PT, R234, 0x1f8, -R37.reuse ;  /* 0x000001f8ea0d7810 */ /* 0x100fe20007ffe825 */
[----:B------:R-:W-:Y:S01]  /*13a80*/  VIADD R20, R38, 0xfffffe09 ;  /* 0xfffffe0926147836 */ /* 0x000fe20000000000 */
[----:B------:R-:W-:Y:S02]  /*13a90*/  IADD3 R15, PT, PT, R42, 0x1f8, -R37 ;  /* 0x000001f82a0f7810 */ /* 0x000fe40007ffe825 */
        /* <DEDUP_REMOVED lines=8> */
[----:B------:R-:W-:Y:S02]  /*13b20*/  IADD3 R15, PT, PT, R234, 0x1f7, -R37 ;  /* 0x000001f7ea0f7810 */ /* 0x000fe40007ffe825 */
[----:B------:R-:W-:Y:S01]  /*13b30*/  FSEL R117, R24, -INF , P6 ;  /* 0xff80000018757808 */ /* 0x000fe20003000000 */
[----:B------:R-:W-:Y:S05]  /*13b40*/  HMMA.16816.F32.BF16 R16, R4, R48, R16 ;  /* 0x000000300410723c */ /* 0x000fea0000041810 */
[----:B------:R-:W-:-:S02]  /*13b50*/  IABS R15, R15 ;  /* 0x0000000f000f7213 */ /* 0x000fc40000000000 */
[----:B------:R-:W-:Y:S02]  /*13b60*/  FSEL R117, R117, -INF , !P4 ;  /* 0xff80000075757808 */ /* 0x000fe40006000000 */
[----:B------:R-:W-:Y:S02]  /*13b70*/  FSEL R69, R26, -INF , P2 ;  /* 0xff8000001a457808 */ /* 0x000fe40001000000 */
[C---:B------:R-:W-:Y:S02]  /*13b80*/  ISETP.GE.AND P6, PT, R20.reuse, R235, PT ;  /* 0x000000eb1400720c */ /* 0x040fe40003fc6270 */
[C---:B------:R-:W-:Y:S02]  /*13b90*/  ISETP.GE.AND P4, PT, R20.reuse, R232, PT ;  /* 0x000000e81400720c */ /* 0x040fe40003f86270 */
[----:B------:R-:W-:Y:S02]  /*13ba0*/  I2FP.F32.S32 R15, R15 ;  /* 0x0000000f000f7245 */ /* 0x000fe40000201400 */
[----:B------:R-:W-:-:S02]  /*13bb0*/  ISETP.GE.AND P2, PT, R20, R233, PT ;  /* 0x000000e91400720c */ /* 0x000fc40003f46270 */
[----:B------:R-:W-:Y:S01]  /*13bc0*/  IADD3 R20, PT, PT, R42, 0x1f0, -R37 ;  /* 0x000001f02a147810 */ /* 0x000fe20007ffe825 */
[----:B------:R-:W-:Y:S01]  /*13bd0*/  FFMA.FTZ R25, -R238, R15, R25 ;  /* 0x0000000fee197223 */ /* 0x000fe20000010119 */
[--C-:B------:R-:W-:Y:S01]  /*13be0*/  IADD3 R13, PT, PT, R42, 0x1f7, -R37.reuse ;  /* 0x000001f72a0d7810 */ /* 0x100fe20007ffe825 */
[----:B------:R-:W-:Y:S01]  /*13bf0*/  VIADD R15, R38, 0xfffffe10 ;  /* 0xfffffe10260f7836 */ /* 0x000fe20000000000 */
[----:B------:R-:W-:Y:S02]  /*13c00*/  IABS R20, R20 ;  /* 0x0000001400147213 */ /* 0x000fe40000000000 */
[----:B------:R-:W-:Y:S02]  /*13c10*/  IABS R13, R13 ;  /* 0x0000000d000d7213 */ /* 0x000fe40000000000 */
[----:B------:R-:W-:Y:S02]  /*13c20*/  IADD3 R21, PT, PT, R234, 0x1f0, -R37 ;  /* 0x000001f0ea157810 */ /* 0x000fe40007ffe825 */
[----:B------:R-:W-:-:S02]  /*13c30*/  I2FP.F32.S32 R20, R20 ;  /* 0x0000001400147245 */ /* 0x000fc40000201400 */
[----:B------:R-:W-:Y:S02]  /*13c40*/  I2FP.F32.S32 R13, R13 ;  /* 0x0000000d000d7245 */ /* 0x000fe40000201400 */
[----:B------:R-:W-:Y:S01]  /*13c50*/  IABS R21, R21 ;  /* 0x0000001500157213 */ /* 0x000fe20000000000 */
[C---:B------:R-:W-:Y:S01]  /*13c60*/  FFMA.FTZ R18, -R238.reuse, R20, R18 ;  /* 0x00000014ee127223 */ /* 0x040fe20000010112 */
[----:B------:R-:W-:Y:S01]  /*13c70*/  FSEL R25, R25, -INF , P5 ;  /* 0xff80000019197808 */ /* 0x000fe20002800000 */
[C---:B------:R-:W-:Y:S01]  /*13c80*/  FFMA.FTZ R13, -R238.reuse, R13, R27 ;  /* 0x0000000dee0d7223 */ /* 0x040fe2000001011b */
[----:B------:R-:W-:Y:S02]  /*13c90*/  I2FP.F32.S32 R112, R21 ;  /* 0x0000001500707245 */ /* 0x000fe40000201400 */
[----:B------:R-:W-:Y:S01]  /*13ca0*/  FSEL R118, R25, -INF , !P6 ;  /* 0xff80000019767808 */ /* 0x000fe20007000000 */
[----:B------:R-:W-:Y:S01]  /*13cb0*/  HMMA.16816.F32.BF16 R20, R8, R22, RZ ;  /* 0x000000160814723c */ /* 0x000fe200000418ff */
[----:B------:R-:W1:Y:S02]  /*13cc0*/  LDSM.16.M88.4 R24, [R14+0x1800] ;  /* 0x001800000e18783b */ /* 0x000e640000000200 */
[----:B------:R-:W-:Y:S01]  /*13cd0*/  FSEL R69, R69, -INF , !P3 ;  /* 0xff80000045457808 */ /* 0x000fe20005800000 */
[----:B------:R-:W-:Y:S01]  /*13ce0*/  FFMA.FTZ R112, -R238, R112, R16 ;  /* 0x00000070ee707223 */ /* 0x000fe20000010110 */
[----:B------:R-:W-:Y:S01]  /*13cf0*/  FSEL R67, R13, -INF , P2 ;  /* 0xff8000000d437808 */ /* 0x000fe20001000000 */
[----:B------:R-:W-:Y:S01]  /*13d00*/  VIADD R16, R38, 0xfffffe11 ;  /* 0xfffffe1126107836 */ /* 0x000fe20000000000 */
[----:B------:R-:W-:-:S02]  /*13d10*/  ISETP.GE.AND P3, PT, R15, R236, PT ;  /* 0x000000ec0f00720c */ /* 0x000fc40003f66270 */
[C---:B------:R-:W-:Y:S02]  /*13d20*/  ISETP.GE.AND P5, PT, R15.reuse, R235, PT ;  /* 0x000000eb0f00720c */ /* 0x040fe40003fa6270 */
[C---:B------:R-:W-:Y:S02]  /*13d30*/  ISETP.GE.AND P6, PT, R15.reuse, R232, PT ;  /* 0x000000e80f00720c */ /* 0x040fe40003fc6270 */
[----:B------:R-:W-:Y:S02]  /*13d40*/  ISETP.GE.AND P2, PT, R15, R233, PT ;  /* 0x000000e90f00720c */ /* 0x000fe40003f46270 */
[--C-:B------:R-:W-:Y:S02]  /*13d50*/  IADD3 R13, PT, PT, R42, 0x1ef, -R37.reuse ;  /* 0x000001ef2a0d7810 */ /* 0x100fe40007ffe825 */
[----:B------:R-:W-:Y:S02]  /*13d60*/  IADD3 R15, PT, PT, R234, 0x1ef, -R37 ;  /* 0x000001efea0f7810 */ /* 0x000fe40007ffe825 */
[----:B------:R-:W-:Y:S01]  /*13d70*/  IABS R13, R13 ;  /* 0x0000000d000d7213 */ /* 0x000fe20000000000 */
[----:B------:R-:W-:Y:S01]  /*13d80*/  HMMA.16816.F32.BF16 R20, R4, R50, R20 ;  /* 0x000000320414723c */ /* 0x000fe20000041814 */
[----:B------:R-:W2:Y:S04]  /*13d90*/  LDSM.16.M88.4 R48, [R12+0x1800] ;  /* 0x001800000c30783b */ /* 0x000ea80000000200 */
[----:B------:R-:W-:-:S02]  /*13da0*/  IABS R15, R15 ;  /* 0x0000000f000f7213 */ /* 0x000fc40000000000 */
[----:B------:R-:W-:Y:S02]  /*13db0*/  I2FP.F32.S32 R13, R13 ;  /* 0x0000000d000d7245 */ /* 0x000fe40000201400 */
[----:B------:R-:W-:Y:S02]  /*13dc0*/  I2FP.F32.S32 R15, R15 ;  /* 0x0000000f000f7245 */ /* 0x000fe40000201400 */
[----:B------:R-:W-:Y:S01]  /*13dd0*/  FSEL R67, R67, -INF , !P4 ;  /* 0xff80000043437808 */ /* 0x000fe20006000000 */
[----:B------:R-:W-:Y:S01]  /*13de0*/  FFMA.FTZ R19, -R238, R13, R19 ;  /* 0x0000000dee137223 */ /* 0x000fe20000010113 */
[----:B------:R-:W-:Y:S01]  /*13df0*/  FSEL R112, R112, -INF , P3 ;  /* 0xff80000070707808 */ /* 0x000fe20001800000 */
[----:B------:R-:W-:Y:S01]  /*13e00*/  FFMA.FTZ R17, -R238, R15, R17 ;  /* 0x0000000fee117223 */ /* 0x000fe20000010111 */
[----:B------:R-:W-:Y:S01]  /*13e10*/  FSEL R66, R18, -INF , P2 ;  /* 0xff80000012427808 */ /* 0x000fe20001000000 */
[----:B------:R-:W-:Y:S01]  /*13e20*/  VIADD R15, R38, 0xfffffe18 ;  /* 0xfffffe18260f7836 */ /* 0x000fe20000000000 */
[----:B------:R-:W-:-:S02]  /*13e30*/  ISETP.GE.AND P4, PT, R16, R236, PT ;  /* 0x000000ec1000720c */ /* 0x000fc40003f86270 */
[----:B------:R-:W-:Y:S02]  /*13e40*/  ISETP.GE.AND P2, PT, R16, R233, PT ;  /* 0x000000e91000720c */ /* 0x000fe40003f46270 */
[----:B------:R-:W-:Y:S01]  /*13e50*/  FSEL R112, R112, -INF , !P5 ;  /* 0xff80000070707808 */ /* 0x000fe20006800000 */
[----:B------:R-:W-:Y:S01]  /*13e60*/  FFMA.FTZ R116, -R238, R116, R20 ;  /* 0x00000074ee747223 */ /* 0x000fe20000010114 */
[----:B------:R-:W-:Y:S01]  /*13e70*/  ISETP.GE.AND P3, PT, R16, R235, PT ;  /* 0x000000eb1000720c */ /* 0x000fe20003f66270 */
[----:B------:R-:W-:Y:S01]  /*13e80*/  VIADD R20, R38, 0xfffffe19 ;  /* 0xfffffe1926147836 */ /* 0x000fe20000000000 */
[----:B------:R-:W-:Y:S02]  /*13e90*/  ISETP.GE.AND P5, PT, R16, R232, PT ;  /* 0x000000e81000720c */ /* 0x000fe40003fa6270 */
[----:B------:R-:W-:Y:S02]  /*13ea0*/  FSEL R125, R17, -INF , P4 ;  /* 0xff800000117d7808 */ /* 0x000fe40002000000 */
[----:B------:R-:W-:-:S02]  /*13eb0*/  FSEL R65, R19, -INF , P2 ;  /* 0xff80000013417808 */ /* 0x000fc40001000000 */
[C---:B-1----:R-:W-:Y:S03]  /*13ec0*/  HMMA.16816.F32.BF16 R16, R8.reuse, R24, RZ ;  /* 0x000000180810723c */ /* 0x042fe600000418ff */
[----:B------:R-:W-:Y:S02]  /*13ed0*/  IADD3 R13, PT, PT, R42, 0x1e8, -R37 ;  /* 0x000001e82a0d7810 */ /* 0x000fe40007ffe825 */
[----:B------:R-:W-:Y:S02]  /*13ee0*/  FSEL R66, R66, -INF , !P6 ;  /* 0xff80000042427808 */ /* 0x000fe40007000000 */
[----:B------:R-:W-:Y:S02]  /*13ef0*/  IABS R13, R13 ;  /* 0x0000000d000d7213 */ /* 0x000fe40000000000 */
[----:B------:R-:W-:Y:S01]  /*13f00*/  FSEL R125, R125, -INF , !P3 ;  /* 0xff8000007d7d7808 */ /* 0x000fe20005800000 */
[----:B------:R-:W-:Y:S01]  /*13f10*/  HMMA.16816.F32.BF16 R24, R8, R26, RZ ;  /* 0x0000001a0818723c */ /* 0x000fe200000418ff */
[----:B------:R-:W-:-:S02]  /*13f20*/  I2FP.F32.S32 R13, R13 ;  /* 0x0000000d000d7245 */ /* 0x000fc40000201400 */
[C---:B------:R-:W-:Y:S02]  /*13f30*/  ISETP.GE.AND P6, PT, R15.reuse, R236, PT ;  /* 0x000000ec0f00720c */ /* 0x040fe40003fc6270 */
[C---:B------:R-:W-:Y:S01]  /*13f40*/  ISETP.GE.AND P4, PT, R15.reuse, R235, PT ;  /* 0x000000eb0f00720c */ /* 0x040fe20003f86270 */
[----:B------:R-:W-:Y:S01]  /*13f50*/  FFMA.FTZ R22, -R238, R13, R22 ;  /* 0x0000000dee167223 */ /* 0x000fe20000010116 */
[C---:B------:R-:W-:Y:S02]  /*13f60*/  ISETP.GE.AND P3, PT, R15.reuse, R232, PT ;  /* 0x000000e80f00720c */ /* 0x040fe40003f66270 */
[----:B------:R-:W-:Y:S02]  /*13f70*/  ISETP.GE.AND P2, PT, R15, R233, PT ;  /* 0x000000e90f00720c */ /* 0x000fe40003f46270 */
[----:B------:R-:W-:Y:S01]  /*13f80*/  IADD3 R15, PT, PT, R234, 0x1e7, -R37 ;  /* 0x000001e7ea0f7810 */ /* 0x000fe20007ffe825 */
[----:B--2---:R-:W-:Y:S05]  /*13f90*/  HMMA.16816.F32.BF16 R16, R4, R48, R16 ;  /* 0x000000300410723c */ /* 0x004fea0000041810 */
[----:B------:R-:W-:-:S02]  /*13fa0*/  FSEL R116, R116, -INF , P6 ;  /* 0xff80000074747808 */ /* 0x000fc40003000000 */
[----:B------:R-:W-:Y:S02]  /*13fb0*/  IABS R15, R15 ;  /* 0x0000000f000f7213 */ /* 0x000fe40000000000 */
[----:B------:R-:W-:Y:S02]  /*13fc0*/  FSEL R65, R65, -INF , !P5 ;  /* 0xff80000041417808 */ /* 0x000fe40006800000 */
[----:B------:R-:W-:Y:S01]  /*13fd0*/  FSEL R116, R116, -INF , !P4 ;  /* 0xff80000074747808 */ /* 0x000fe20006000000 */
[----:B------:R-:W-:Y:S03]  /*13fe0*/  HMMA.16816.F32.BF16 R24, R4, R50, R24 ;  /* 0x000000320418723c */ /* 0x000fe60000041818 */
[----:B------:R-:W-:Y:S01]  /*13ff0*/  I2FP.F32.S32 R15, R15 ;  /* 0x0000000f000f7245 */ /* 0x000fe20000201400 */
[----:B------:R-:W-:Y:S01]  /*14000*/  LDSM.16.M88.4 R48, [R12+0x1c00] ;  /* 0x001c00000c30783b */ /* 0x000fe20000000200 */
[----:B------:R-:W-:-:S02]  /*14010*/  FSEL R64, R22, -INF , P2 ;  /* 0xff80000016407808 */ /* 0x000fc40001000000 */
[----:B------:R-:W-:Y:S01]  /*14020*/  ISETP.GE.AND P5, PT, R20, R236, PT ;  /* 0x000000ec1400720c */ /* 0x000fe20003fa6270 */
[----:B------:R-:W-:Y:S01]  /*14030*/  FFMA.FTZ R22, -R238, R15, R21 ;  /* 0x0000000fee167223 */ /* 0x000fe20000010115 */
[----:B------:R-:W-:Y:S01]  /*14040*/  ISETP.GE.AND P6, PT, R20, R235, PT ;  /* 0x000000eb1400720c */ /* 0x000fe20003fc6270 */
[----:B------:R-:W-:Y:S01]  /*14050*/  VIADD R15, R38, 0xfffffe20 ;  /* 0xfffffe20260f7836 */ /* 0x000fe20000000000 */
[C---:B------:R-:W-:Y:S02]  /*14060*/  ISETP.GE.AND P4, PT, R20.reuse, R232, PT ;  /* 0x000000e81400720c */ /* 0x040fe40003f86270 */
[----:B------:R-:W-:Y:S02]  /*14070*/  ISETP.GE.AND P2, PT, R20, R233, PT ;  /* 0x000000e91400720c */ /* 0x000fe40003f46270 */
[C-C-:B------:R-:W-:Y:S02]  /*14080*/  IADD3 R13, PT, PT, R42.reuse, 0x1e7, -R37.reuse ;  /* 0x000001e72a0d7810 */ /* 0x140fe40007ffe825 */
[----:B------:R-:W-:-:S02]  /*14090*/  IADD3 R20, PT, PT, R42, 0x1e0, -R37 ;  /* 0x000001e02a147810 */ /* 0x000fc40007ffe825 */
[----:B------:R-:W-:Y:S02]  /*140a0*/  IABS R13, R13 ;  /* 0x0000000d000d7213 */ /* 0x000fe40000000000 */
[----:B------:R-:W-:Y:S02]  /*140b0*/  IADD3 R21, PT, PT, R234, 0x1e0, -R37 ;  /* 0x000001e0ea157810 */ /* 0x000fe40007ffe825 */
[----:B------:R-:W-:Y:S02]  /*140c0*/  IABS R20, R20 ;  /* 0x0000001400147213 */ /* 0x000fe40000000000 */
[----:B------:R-:W-:Y:S02]  /*140d0*/  I2FP.F32.S32 R13, R13 ;  /* 0x0000000d000d7245 */ /* 0x000fe40000201400 */
[----:B------:R-:W-:Y:S02]  /*140e0*/  IABS R21, R21 ;  /* 0x0000001500157213 */ /* 0x000fe40000000000 */
[----:B------:R-:W-:Y:S01]  /*140f0*/  FSEL R22, R22, -INF , P5 ;  /* 0xff80000016167808 */ /* 0x000fe20002800000 */
[----:B------:R-:W-:Y:S01]  /*14100*/  FFMA.FTZ R13, -R238, R13, R23 ;  /* 0x0000000dee0d7223 */ /* 0x000fe20000010117 */
[----:B------:R-:W-:-:S02]  /*14110*/  I2FP.F32.S32 R20, R20 ;  /* 0x0000001400147245 */ /* 0x000fc40000201400 */
[----:B------:R-:W-:Y:S02]  /*14120*/  FSEL R119, R22, -INF , !P6 ;  /* 0xff80000016777808 */ /* 0x000fe40007000000 */
[----:B------:R-:W-:Y:S01]  /*14130*/  I2FP.F32.S32 R31, R21 ;  /* 0x00000015001f7245 */ /* 0x000fe20000201400 */
[----:B------:R-:W-:Y:S01]  /*14140*/  FFMA.FTZ R18, -R238, R20, R18 ;  /* 0x00000014ee127223 */ /* 0x000fe20000010112 */
[----:B------:R-:W-:Y:S01]  /*14150*/  FSEL R64, R64, -INF , !P3 ;  /* 0xff80000040407808 */ /* 0x000fe20005800000 */
[----:B------:R-:W1:Y:S01]  /*14160*/  LDSM.16.M88.4 R20, [R14+0x1c00] ;  /* 0x001c00000e14783b */ /* 0x000e620000000200 */
[----:B------:R-:W-:Y:S01]  /*14170*/  FSEL R63, R13, -INF , P2 ;  /* 0xff8000000d3f7808 */ /* 0x000fe20001000000 */
[----:B------:R-:W-:Y:S01]  /*14180*/  FFMA.FTZ R31, -R238, R31, R16 ;  /* 0x0000001fee1f7223 */ /* 0x000fe20000010110 */
[C---:B------:R-:W-:Y:S01]  /*14190*/  ISETP.GE.AND P3, PT, R15.reuse, R236, PT ;  /* 0x000000ec0f00720c */ /* 0x040fe20003f66270 */
[----:B------:R-:W-:Y:S01]  /*141a0*/  VIADD R16, R38, 0xfffffe21 ;  /* 0xfffffe2126107836 */ /* 0x000fe20000000000 */
[----:B------:R-:W-:-:S02]  /*141b0*/  ISETP.GE.AND P5, PT, R15, R235, PT ;  /* 0x000000eb0f00720c */ /* 0x000fc40003fa6270 */
[C---:B------:R-:W-:Y:S02]  /*141c0*/  ISETP.GE.AND P6, PT, R15.reuse, R232, PT ;  /* 0x000000e80f00720c */ /* 0x040fe40003fc6270 */
[----:B------:R-:W-:Y:S02]  /*141d0*/  ISETP.GE.AND P2, PT, R15, R233, PT ;  /* 0x000000e90f00720c */ /* 0x000fe40003f46270 */
[--C-:B------:R-:W-:Y:S02]  /*141e0*/  IADD3 R15, PT, PT, R234, 0x1df, -R37.reuse ;  /* 0x000001dfea0f7810 */ /* 0x100fe40007ffe825 */
[----:B------:R-:W-:Y:S02]  /*141f0*/  IADD3 R13, PT, PT, R42, 0x1df, -R37 ;  /* 0x000001df2a0d7810 */ /* 0x000fe40007ffe825 */
[----:B------:R-:W-:Y:S02]  /*14200*/  IABS R15, R15 ;  /* 0x0000000f000f7213 */ /* 0x000fe40000000000 */
[----:B------:R-:W-:-:S02]  /*14210*/  IABS R13, R13 ;  /* 0x0000000d000d7213 */ /* 0x000fc40000000000 */
        /* <DEDUP_REMOVED lines=55> */
[----:B------:R-:W-:Y:S01]  /*14590*/  FFMA.FTZ R13, -R238, R13, R27 ;  /* 0x0000000dee0d7223 */ /* 0x000fe2000001011b */
        /* <DEDUP_REMOVED lines=21> */
[C---:B------:R-:W-:Y:S01]  /*146f0*/  FFMA.FTZ R19, -R238.reuse, R13, R19 ;  /* 0x0000000dee137223 */ /* 0x040fe20000010113 */
        /* <DEDUP_REMOVED lines=198> */
[C---:B------:R-:W-:Y:S01]  /*15360*/  FFMA.FTZ R18, -R238.reuse, R20, R18 ;  /* 0x00000014ee127223 */ /* 0x040fe20000010112 */
        /* <DEDUP_REMOVED lines=413> */
[----:B------:R-:W-:Y:S02]  /*16d40*/  I2FP.F32.S32 R15, R15 ;  /* 0x0000000f000f7245 */ /* 0x000fe40000201400 */
        /* <DEDUP_REMOVED lines=42> */
[----:B------:R-:W-:Y:S02]  /*16ff0*/  IADD3 R15, PT, PT, R42, 0x138, -R37 ;  /* 0x000001382a0f7810 */ /* 0x000fe40007ffe825 */
[C---:B------:R-:W-:Y:S02]  /*17000*/  ISETP.GE.AND P3, PT, R16.reuse, R235, PT ;  /* 0x000000eb1000720c */ /* 0x040fe40003f66270 */
[C---:B------:R-:W-:Y:S02]  /*17010*/  ISETP.GE.AND P5, PT, R16.reuse, R232, PT ;  /* 0x000000e81000720c */ /* 0x040fe40003fa6270 */
[----:B------:R-:W-:Y:S01]  /*17020*/  ISETP.GE.AND P2, PT, R16, R233, PT ;  /* 0x000000e91000720c */ /* 0x000fe20003f46270 */
[----:B------:R-:W-:Y:S01]  /*17030*/  VIADD R16, R38, 0xfffffec8 ;  /* 0xfffffec826107836 */ /* 0x000fe20000000000 */
[----:B------:R-:W-:-:S02]  /*17040*/  FSEL R93, R17, -INF , P4 ;  /* 0xff800000115d7808 */ /* 0x000fc40002000000 */
        /* <DEDUP_REMOVED lines=16> */
[--C-:B------:R-:W-:Y:S02]  /*17150*/  IADD3 R15, PT, PT, R234, 0x137, -R37.reuse ;  /* 0x00000137ea0f7810 */ /* 0x100fe40007ffe825 */
        /* <DEDUP_REMOVED lines=9> */
[----:B------:R-:W-:Y:S05]  /*171f0*/  HMMA.16816.F32.BF16 R16, R4, R56, R16 ;  /* 0x000000380410723c */ /* 0x000fea0000041810 */
[----:B------:R-:W-:Y:S01]  /*17200*/  FSEL R89, R89, -INF , !P4 ;  /* 0xff80000059597808 */ /* 0x000fe20006000000 */
[----:B------:R-:W-:Y:S01]  /*17210*/  VIADD R15, R38, 0xfffffed0 ;  /* 0xfffffed0260f7836 */ /* 0x000fe20000000000 */
[----:B------:R-:W-:Y:S01]  /*17220*/  FSEL R237, R26, -INF , P2 ;  /* 0xff8000001aed7808 */ /* 0x000fe20001000000 */
[----:B------:R-:W-:Y:S01]  /*17230*/  FFMA.FTZ R27, -R238, R13, R27 ;  /* 0x0000000dee1b7223 */ /* 0x000fe2000001011b */
[----:B------:R-:W-:-:S02]  /*17240*/  FSEL R25, R25, -INF , P5 ;  /* 0xff80000019197808 */ /* 0x000fc40002800000 */
[C---:B------:R-:W-:Y:S02]  /*17250*/  ISETP.GE.AND P6, PT, R20.reuse, R235, PT ;  /* 0x000000eb1400720c */ /* 0x040fe40003fc6270 */
[C---:B------:R-:W-:Y:S02]  /*17260*/  ISETP.GE.AND P4, PT, R20.reuse, R232, PT ;  /* 0x000000e81400720c */ /* 0x040fe40003f86270 */
[----:B------:R-:W-:Y:S02]  /*17270*/  ISETP.GE.AND P2, PT, R20, R233, PT ;  /* 0x000000e91400720c */ /* 0x000fe40003f46270 */
[--C-:B------:R-:W-:Y:S02]  /*17280*/  IADD3 R13, PT, PT, R42, 0x130, -R37.reuse ;  /* 0x000001302a0d7810 */ /* 0x100fe40007ffe825 */
[----:B------:R-:W-:Y:S02]  /*17290*/  IADD3 R20, PT, PT, R234, 0x130, -R37 ;  /* 0x00000130ea147810 */ /* 0x000fe40007ffe825 */
[----:B------:R-:W-:-:S02]  /*172a0*/  IABS R13, R13 ;  /* 0x0000000d000d7213 */ /* 0x000fc40000000000 */
[----:B------:R-:W-:Y:S02]  /*172b0*/  FSEL R86, R25, -INF , !P6 ;  /* 0xff80000019567808 */ /* 0x000fe40007000000 */
[----:B------:R-:W-:Y:S02]  /*172c0*/  FSEL R194, R27, -INF , P2 ;  /* 0xff8000001bc27808 */ /* 0x000fe40001000000 */
[----:B------:R-:W-:Y:S01]  /*172d0*/  IABS R20, R20 ;  /* 0x0000001400147213 */ /* 0x000fe20000000000 */
[----:B------:R-:W1:Y:S01]  /*172e0*/  LDSM.16.M88.4 R24, [R14+0x4800] ;  /* 0x004800000e18783b */ /* 0x000e620000000200 */
[----:B------:R-:W-:Y:S02]  /*172f0*/  I2FP.F32.S32 R187, R13 ;  /* 0x0000000d00bb7245 */ /* 0x000fe40000201400 */
[----:B------:R-:W-:Y:S02]  /*17300*/  I2FP.F32.S32 R13, R20 ;  /* 0x00000014000d7245 */ /* 0x000fe40000201400 */
[----:B------:R-:W-:Y:S01]  /*17310*/  FSEL R237, R237, -INF , !P3 ;  /* 0xff800000eded7808 */ /* 0x000fe20005800000 */
[----:B------:R-:W-:Y:S03]  /*17320*/  HMMA.16816.F32.BF16 R20, R8, R22, RZ ;  /* 0x000000160814723c */ /* 0x000fe600000418ff */
[C---:B------:R-:W-:Y:S01]  /*17330*/  ISETP.GE.AND P3, PT, R15.reuse, R236, PT ;  /* 0x000000ec0f00720c */ /* 0x040fe20003f66270 */
[C---:B------:R-:W-:Y:S01]  /*17340*/  FFMA.FTZ R51, -R238.reuse, R13, R16 ;  /* 0x0000000dee337223 */ /* 0x040fe20000010110 */
[----:B------:R-:W-:Y:S01]  /*17350*/  FFMA.FTZ R187, -R238, R187, R18 ;  /* 0x000000bbeebb7223 */ /* 0x000fe20000010112 */
[C---:B------:R-:W-:Y:S01]  /*17360*/  ISETP.GE.AND P5, PT, R15.reuse, R235, PT ;  /* 0x000000eb0f00720c */ /* 0x040fe20003fa6270 */
[----:B------:R-:W-:Y:S01]  /*17370*/  VIADD R13, R38, 0xfffffed1 ;  /* 0xfffffed1260d7836 */ /* 0x000fe20000000000 */
[----:B------:R-:W-:-:S02]  /*17380*/  ISETP.GE.AND P2, PT, R15, R233, PT ;  /* 0x000000e90f00720c */ /* 0x000fc40003f46270 */
[----:B------:R-:W-:Y:S02]  /*17390*/  FSEL R51, R51, -INF , P3 ;  /* 0xff80000033337808 */ /* 0x000fe40001800000 */
[----:B------:R-:W-:Y:S02]  /*173a0*/  IADD3 R18, PT, PT, R234, 0x12f, -R37 ;  /* 0x0000012fea127810 */ /* 0x000fe40007ffe825 */
[----:B------:R-:W-:Y:S02]  /*173b0*/  FSEL R194, R194, -INF , !P4 ;  /* 0xff800000c2c27808 */ /* 0x000fe40006000000 */
[----:B------:R-:W-:Y:S02]  /*173c0*/  FSEL R51, R51, -INF , !P5 ;  /* 0xff80000033337808 */ /* 0x000fe40006800000 */
[----:B------:R-:W-:Y:S02]  /*173d0*/  FSEL R187, R187, -INF , P2 ;  /* 0xff800000bbbb7808 */ /* 0x000fe40001000000 */
[----:B------:R-:W-:-:S02]  /*173e0*/  ISETP.GE.AND P6, PT, R15, R232, PT ;  /* 0x000000e80f00720c */ /* 0x000fc40003fc6270 */
[C---:B------:R-:W-:Y:S01]  /*173f0*/  ISETP.GE.AND P4, PT, R13.reuse, R236, PT ;  /* 0x000000ec0d00720c */ /* 0x040fe20003f86270 */
[----:B------:R-:W-:Y:S05]  /*17400*/  HMMA.16816.F32.BF16 R20, R4, R58, R20 ;  /* 0x0000003a0414723c */ /* 0x000fea0000041814 */
[C---:B------:R-:W-:Y:S02]  /*17410*/  ISETP.GE.AND P3, PT, R13.reuse, R235, PT ;  /* 0x000000eb0d00720c */ /* 0x040fe40003f66270 */
[C---:B------:R-:W-:Y:S02]  /*17420*/  ISETP.GE.AND P5, PT, R13.reuse, R232, PT ;  /* 0x000000e80d00720c */ /* 0x040fe40003fa6270 */
[----:B------:R-:W-:-:S02]  /*17430*/  ISETP.GE.AND P2, PT, R13, R233, PT ;  /* 0x000000e90d00720c */ /* 0x000fc40003f46270 */
[----:B------:R-:W-:Y:S01]  /*17440*/  IADD3 R16, PT, PT, R42, 0x12f, -R37 ;  /* 0x0000012f2a107810 */ /* 0x000fe20007ffe825 */
[----:B------:R-:W2:Y:S01]  /*17450*/  LDSM.16.M88.4 R12, [R12+0x4800] ;  /* 0x004800000c0c783b */ /* 0x000ea20000000200 */
[----:B------:R-:W-:Y:S01]  /*17460*/  IABS R18, R18 ;  /* 0x0000001200127213 */ /* 0x000fe20000000000 */
[----:B------:R-:W-:-:S04]  /*17470*/  DEPBAR.LE SB0, 0x0 ;  /* 0x000080000000791a */ /* 0x000fc80000000000 */
[----:B------:R-:W-:Y:S02]  /*17480*/  IABS R16, R16 ;  /* 0x0000001000107213 */ /* 0x000fe40000000000 */
[----:B------:R-:W-:Y:S02]  /*17490*/  I2FP.F32.S32 R18, R18 ;  /* 0x0000001200127245 */ /* 0x000fe40000201400 */
[----:B------:R-:W-:Y:S01]  /*174a0*/  I2FP.F32.S32 R16, R16 ;  /* 0x0000001000107245 */ /* 0x000fe20000201400 */
[C---:B------:R-:W-:Y:S01]  /*174b0*/  FFMA.FTZ R184, -R238.reuse, R184, R22 ;  /* 0x000000b8eeb87223 */ /* 0x040fe20000010116 */
[----:B------:R-:W-:Y:S01]  /*174c0*/  FSEL R187, R187, -INF , !P6 ;  /* 0xff800000bbbb7808 */ /* 0x000fe20007000000 */
[----:B------:R-:W-:Y:S01]  /*174d0*/  FFMA.FTZ R18, -R238, R18, R17 ;  /* 0x00000012ee127223 */ /* 0x000fe20000010111 */
        /* <DEDUP_REMOVED lines=19> */
[----:B------:R-:W-:Y:S02]  /*17610*/  IADD3 R20, PT, PT, R42, 0x127, -R37 ;  /* 0x000001272a147810 */ /* 0x000fe40007ffe825 */
[----:B------:R-:W-:Y:S02]  /*17620*/  I2FP.F32.S32 R22, R22 ;  /* 0x0000001600167245 */ /* 0x000fe40000201400 */
[----:B------:R-:W-:Y:S02]  /*17630*/  FSEL R49, R49, -INF , P6 ;  /* 0xff80000031317808 */ /* 0x000fe40003000000 */
[----:B------:R-:W-:Y:S01]  /*17640*/  IABS R20, R20 ;  /* 0x0000001400147213 */ /* 0x000fe20000000000 */
[----:B------:R-:W-:Y:S01]  /*17650*/  FFMA.FTZ R21, -R238, R22, R21 ;  /* 0x00000016ee157223 */ /* 0x000fe20000010115 */
[----:B------:R-:W-:Y:S01]  /*17660*/  FSEL R49, R49, -INF , !P4 ;  /* 0xff80000031317808 */ /* 0x000fe20006000000 */
[----:B--2---:R-:W-:Y:S05]  /*17670*/  HMMA.16816.F32.BF16 R16, R4, R12, R16 ;  /* 0x0000000c0410723c */ /* 0x004fea0000041810 */
[----:B------:R-:W-:Y:S01]  /*17680*/  FSEL R184, R184, -INF , P2 ;  /* 0xff800000b8b87808 */ /* 0x000fe20001000000 */
[----:B------:R-:W-:Y:S01]  /*17690*/  VIADD R13, R38, 0xfffffee0 ;  /* 0xfffffee0260d7836 */ /* 0x000fe20000000000 */
[----:B------:R-:W-:-:S02]  /*176a0*/  ISETP.GE.AND P5, PT, R24, R236, PT ;  /* 0x000000ec1800720c */ /* 0x000fc40003fa6270 */
[C---:B------:R-:W-:Y:S02]  /*176b0*/  ISETP.GE.AND P6, PT, R24.reuse, R235, PT ;  /* 0x000000eb1800720c */ /* 0x040fe40003fc6270 */
[C---:B------:R-:W-:Y:S02]  /*176c0*/  ISETP.GE.AND P4, PT, R24.reuse, R232, PT ;  /* 0x000000e81800720c */ /* 0x040fe40003f86270 */
[----:B------:R-:W-:Y:S02]  /*176d0*/  ISETP.GE.AND P2, PT, R24, R233, PT ;  /* 0x000000e91800720c */ /* 0x000fe40003f46270 */
[----:B------:R-:W-:Y:S01]  /*176e0*/  I2FP.F32.S32 R20, R20 ;  /* 0x0000001400147245 */ /* 0x000fe20000201400 */
[----:B------:R-:W-:Y:S03]  /*176f0*/  HMMA.16816.F32.BF16 R24, R8, R26, RZ ;  /* 0x0000001a0818723c */ /* 0x000fe600000418ff */
[----:B------:R-:W-:-:S02]  /*17700*/  IADD3 R12, PT, PT, R42, 0x120, -R37 ;  /* 0x000001202a0c7810 */ /* 0x000fc40007ffe825 */
[----:B------:R-:W-:Y:S01]  /*17710*/  FSEL R48, R21, -INF , P5 ;  /* 0xff80000015307808 */ /* 0x000fe20002800000 */
[----:B------:R-:W-:Y:S01]  /*17720*/  FFMA.FTZ R20, -R238, R20, R23 ;  /* 0x00000014ee147223 */ /* 0x000fe20000010117 */
[----:B------:R-:W-:Y:S02]  /*17730*/  IABS R12, R12 ;  /* 0x0000000c000c7213 */ /* 0x000fe40000000000 */
[----:B------:R-:W-:Y:S01]  /*17740*/  FSEL R184, R184, -INF , !P3 ;  /* 0xff800000b8b87808 */ /* 0x000fe20005800000 */
[----:B------:R-:W-:Y:S01]  /*17750*/  HMMA.16816.F32.BF16 R8, R8, R44, RZ ;  /* 0x0000002c0808723c */ /* 0x000fe200000418ff */
[----:B------:R-:W-:Y:S01]  /*17760*/  FSEL R48, R48, -INF , !P6 ;  /* 0xff80000030307808 */ /* 0x000fe20007000000 */
[----:B------:R-:W-:Y:S01]  /*17770*/  FFMA.FTZ R47, -R238, R47, R16 ;  /* 0x0000002fee2f7223 */ /* 0x000fe20000010110 */
[----:B------:R-:W-:Y:S01]  /*17780*/  I2FP.F32.S32 R12, R12 ;  /* 0x0000000c000c7245 */ /* 0x000fe20000201400 */
[----:B------:R-:W-:Y:S01]  /*17790*/  VIADD R16, R38, 0xfffffee1 ;  /* 0xfffffee126107836 */ /* 0x000fe20000000000 */
[----:B------:R-:W-:-:S02]  /*177a0*/  FSEL R183, R20, -INF , P2 ;  /* 0xff80000014b77808 */ /* 0x000fc40001000000 */
[C---:B------:R-:W-:Y:S01]  /*177b0*/  ISETP.GE.AND P3, PT, R13.reuse, R236, PT ;  /* 0x000000ec0d00720c */ /* 0x040fe20003f66270 */
[----:B------:R-:W-:Y:S01]  /*177c0*/  FFMA.FTZ R18, -R238, R12, R18 ;  /* 0x0000000cee127223 */ /* 0x000fe20000010112 */
[C---:B------:R-:W-:Y:S02]  /*177d0*/  ISETP.GE.AND P5, PT, R13.reuse, R235, PT ;  /* 0x000000eb0d00720c */ /* 0x040fe40003fa6270 */
[C---:B------:R-:W-:Y:S01]  /*177e0*/  ISETP.GE.AND P6, PT, R13.reuse, R232, PT ;  /* 0x000000e80d00720c */ /* 0x040fe20003fc6270 */
[----:B------:R-:W-:Y:S05]  /*177f0*/  HMMA.16816.F32.BF16 R24, R4, R14, R24 ;  /* 0x0000000e0418723c */ /* 0x000fea0000041818 */
[----:B------:R-:W-:Y:S01]  /*17800*/  ISETP.GE.AND P2, PT, R13, R233, PT ;  /* 0x000000e90d00720c */ /* 0x000fe20003f46270 */
[----:B------:R-:W-:Y:S01]  /*17810*/  VIADD R14, R38, 0xfffffee8 ;  /* 0xfffffee8260e7836 */ /* 0x000fe20000000000 */
[----:B------:R-:W-:-:S02]  /*17820*/  IADD3 R13, PT, PT, R234, 0x11f, -R37 ;  /* 0x0000011fea0d7810 */ /* 0x000fc40007ffe825 */
[----:B------:R-:W-:Y:S02]  /*17830*/  IADD3 R12, PT, PT, R42, 0x11f, -R37 ;  /* 0x0000011f2a0c7810 */ /* 0x000fe40007ffe825 */
[----:B------:R-:W-:Y:S01]  /*17840*/  IABS R13, R13 ;  /* 0x0000000d000d7213 */ /* 0x000fe20000000000 */
[----:B------:R-:W-:Y:S03]  /*17850*/  HMMA.16816.F32.BF16 R8, R4, R52, R8 ;  /* 0x000000340408723c */ /* 0x000fe60000041808 */
[----:B------:R-:W-:Y:S01]  /*17860*/  IABS R12, R12 ;  /* 0x0000000c000c7213 */ /* 0x000fe20000000000 */
[----:B------:R-:W-:Y:S01]  /*17870*/  VIADD R6, R38, 0xfffffef0 ;  /* 0xfffffef026067836 */ /* 0x000fe20000000000 */
[----:B------:R-:W-:Y:S02]  /*17880*/  I2FP.F32.S32 R13, R13 ;  /* 0x0000000d000d7245 */ /* 0x000fe40000201400 */
[----:B------:R-:W-:-:S02]  /*17890*/  I2FP.F32.S32 R12, R12 ;  /* 0x0000000c000c7245 */ /* 0x000fc40000201400 */
[----:B------:R-:W-:Y:S01]  /*178a0*/  FSEL R183, R183, -INF , !P4 ;  /* 0xff800000b7b77808 */ /* 0x000fe20006000000 */
[----:B------:R-:W-:Y:S01]  /*178b0*/  FFMA.FTZ R17, -R238, R13, R17 ;  /* 0x0000000dee117223 */ /* 0x000fe20000010111 */
[----:B------:R-:W-:Y:S01]  /*178c0*/  IADD3 R13, PT, PT, R234, 0x118, -R37 ;  /* 0x00000118ea0d7810 */ /* 0x000fe20007ffe825 */
[----:B------:R-:W-:Y:S01]  /*178d0*/  FFMA.FTZ R19, -R238, R12, R19 ;  /* 0x0000000cee137223 */ /* 0x000fe20000010113 */
[----:B------:R-:W-:Y:S02]  /*178e0*/  IADD3 R12, PT, PT, R42, 0x118, -R37 ;  /* 0x000001182a0c7810 */ /* 0x000fe40007ffe825 */
[----:B------:R-:W-:Y:S02]  /*178f0*/  IABS R13, R13 ;  /* 0x0000000d000d7213 */ /* 0x000fe40000000000 */
[----:B------:R-:W-:Y:S02]  /*17900*/  IABS R12, R12 ;  /* 0x0000000c000c7213 */ /* 0x000fe40000000000 */
[----:B------:R-:W-:-:S02]  /*17910*/  I2FP.F32.S32 R13, R13 ;  /* 0x0000000d000d7245 */ /* 0x000fc40000201400 */
[----:B------:R-:W-:Y:S02]  /*17920*/  I2FP.F32.S32 R12, R12 ;  /* 0x0000000c000c7245 */ /* 0x000fe40000201400 */
[----:B------:R-:W-:Y:S01]  /*17930*/  ISETP.GE.AND P4, PT, R16, R236, PT ;  /* 0x000000ec1000720c */ /* 0x000fe20003f86270 */
[----:B------:R-:W-:Y:S01]  /*17940*/  FFMA.FTZ R24, -R238, R13, R24 ;  /* 0x0000000dee187223 */ /* 0x000fe20000010118 */
[----:B------:R-:W-:Y:S01]  /*17950*/  IADD3 R13, PT, PT, R234, 0x117, -R37 ;  /* 0x00000117ea0d7810 */ /* 0x000fe20007ffe825 */
[----:B------:R-:W-:Y:S01]  /*17960*/  FFMA.FTZ R26, -R238, R12, R26 ;  /* 0x0000000cee1a7223 */ /* 0x000fe2000001011a */
[----:B------:R-:W-:Y:S02]  /*17970*/  FSEL R47, R47, -INF , P3 ;  /* 0xff8000002f2f7808 */ /* 0x000fe40001800000 */
[----:B------:R-:W-:Y:S02]  /*17980*/  FSEL R178, R18, -INF , P2 ;  /* 0xff80000012b27808 */ /* 0x000fe40001000000 */
[----:B------:R-:W-:-:S02]  /*17990*/  ISETP.GE.AND P3, PT, R16, R235, PT ;  /* 0x000000eb1000720c */ /* 0x000fc40003f66270 */
[----:B------:R-:W-:Y:S02]  /*179a0*/  ISETP.GE.AND P2, PT, R16, R233, PT ;  /* 0x000000e91000720c */ /* 0x000fe40003f46270 */
[----:B------:R-:W-:Y:S02]  /*179b0*/  FSEL R46, R17, -INF , P4 ;  /* 0xff800000112e7808 */ /* 0x000fe40002000000 */
[--C-:B------:R-:W-:Y:S02]  /*179c0*/  IADD3 R12, PT, PT, R42, 0x117, -R37.reuse ;  /* 0x000001172a0c7810 */ /* 0x100fe40007ffe825 */
[----:B------:R-:W-:Y:S02]  /*179d0*/  IABS R13, R13 ;  /* 0x0000000d000d7213 */ /* 0x000fe40000000000 */
[----:B------:R-:W-:Y:S02]  /*179e0*/  IADD3 R5, PT, PT, R234, 0x110, -R37 ;  /* 0x00000110ea057810 */ /* 0x000fe40007ffe825 */
[----:B------:R-:W-:-:S02]  /*179f0*/  FSEL R178, R178, -INF , !P6 ;  /* 0xff800000b2b27808 */ /* 0x000fc40007000000 */
[----:B------:R-:W-:Y:S02]  /*17a00*/  FSEL R46, R46, -INF , !P3 ;  /* 0xff8000002e2e7808 */ /* 0x000fe40005800000 */
[----:B------:R-:W-:Y:S02]  /*17a10*/  FSEL R165, R19, -INF , P2 ;  /* 0xff80000013a57808 */ /* 0x000fe40001000000 */
[----:B------:R-:W-:Y:S02]  /*17a20*/  FSEL R47, R47, -INF , !P5 ;  /* 0xff8000002f2f7808 */ /* 0x000fe40006800000 */
[C---:B------:R-:W-:Y:S02]  /*17a30*/  ISETP.GE.AND P6, PT, R14.reuse, R236, PT ;  /* 0x000000ec0e00720c */ /* 0x040fe40003fc6270 */
[C---:B------:R-:W-:Y:S02]  /*17a40*/  ISETP.GE.AND P4, PT, R14.reuse, R235, PT ;  /* 0x000000eb0e00720c */ /* 0x040fe40003f86270 */
[----:B------:R-:W-:-:S02]  /*17a50*/  ISETP.GE.AND P3, PT, R14, R232, PT ;  /* 0x000000e80e00720c */ /* 0x000fc40003f66270 */
[----:B------:R-:W-:Y:S01]  /*17a60*/  ISETP.GE.AND P2, PT, R14, R233, PT ;  /* 0x000000e90e00720c */ /* 0x000fe20003f46270 */
[----:B------:R-:W-:Y:S01]  /*17a70*/  VIADD R14, R38, 0xfffffee9 ;  /* 0xfffffee9260e7836 */ /* 0x000fe20000000000 */
[----:B------:R-:W-:Y:S02]  /*17a80*/  IABS R12, R12 ;  /* 0x0000000c000c7213 */ /* 0x000fe40000000000 */
[----:B------:R-:W-:Y:S02]  /*17a90*/  I2FP.F32.S32 R13, R13 ;  /* 0x0000000d000d7245 */ /* 0x000fe40000201400 */
[----:B------:R-:W-:Y:S02]  /*17aa0*/  IABS R5, R5 ;  /* 0x0000000500057213 */ /* 0x000fe40000000000 */
[----:B------:R-:W-:Y:S01]  /*17ab0*/  ISETP.GE.AND P5, PT, R16, R232, PT ;  /* 0x000000e81000720c */ /* 0x000fe20003fa6270 */
[----:B------:R-:W-:Y:S01]  /*17ac0*/  FFMA.FTZ R13, -R238, R13, R25 ;  /* 0x0000000dee0d7223 */ /* 0x000fe20000010119 */
[----:B------:R-:W-:-:S02]  /*17ad0*/  I2FP.F32.S32 R12, R12 ;  /* 0x0000000c000c7245 */ /* 0x000fc40000201400 */
[----:B------:R-:W-:Y:S02]  /*17ae0*/  I2FP.F32.S32 R5, R5 ;  /* 0x0000000500057245 */ /* 0x000fe40000201400 */
[----:B------:R-:W-:Y:S01]  /*17af0*/  FSEL R165, R165, -INF , !P5 ;  /* 0xff800000a5a57808 */ /* 0x000fe20006800000 */
[----:B------:R-:W-:Y:S01]  /*17b00*/  FFMA.FTZ R12, -R238, R12, R27 ;  /* 0x0000000cee0c7223 */ /* 0x000fe2000001011b */
[----:B------:R-:W-:Y:S01]  /*17b10*/  ISETP.GE.AND P5, PT, R14, R236, PT ;  /* 0x000000ec0e00720c */ /* 0x000fe20003fa6270 */
[----:B------:R-:W-:Y:S01]  /*17b20*/  FFMA.FTZ R8, -R238, R5, R8 ;  /* 0x00000005ee087223 */ /* 0x000fe20000010108 */
[----:B------:R-:W-:Y:S02]  /*17b30*/  IADD3 R7, PT, PT, R234, 0x10f, -R37 ;  /* 0x0000010fea077810 */ /* 0x000fe40007ffe825 */
[----:B------:R-:W-:Y:S02]  /*17b40*/  FSEL R45, R24, -INF , P6 ;  /* 0xff800000182d7808 */ /* 0x000fe40003000000 */
[----:B------:R-:W-:-:S02]  /*17b50*/  FSEL R151, R26, -INF , P2 ;  /* 0xff8000001a977808 */ /* 0x000fc40001000000 */
[C---:B------:R-:W-:Y:S02]  /*17b60*/  ISETP.GE.AND P6, PT, R14.reuse, R235, PT ;  /* 0x000000eb0e00720c */ /* 0x040fe40003fc6270 */
[----:B------:R-:W-:Y:S02]  /*17b70*/  ISETP.GE.AND P2, PT, R14, R233, PT ;  /* 0x000000e90e00720c */ /* 0x000fe40003f46270 */
[C-C-:B------:R-:W-:Y:S02]  /*17b80*/  IADD3 R4, PT, PT, R42.reuse, 0x110, -R37.reuse ;  /* 0x000001102a047810 */ /* 0x140fe40007ffe825 */
[----:B------:R-:W-:Y:S02]  /*17b90*/  FSEL R13, R13, -INF , P5 ;  /* 0xff8000000d0d7808 */ /* 0x000fe40002800000 */
[C-C-:B------:R-:W-:Y:S02]  /*17ba0*/  IADD3 R5, PT, PT, R42.reuse, 0x10f, -R37.reuse ;  /* 0x0000010f2a057810 */ /* 0x140fe40007ffe825 */
[----:B------:R-:W-:-:S02]  /*17bb0*/  IADD3 R42, PT, PT, R42, 0x108, -R37 ;  /* 0x000001082a2a7810 */ /* 0x000fc40007ffe825 */
[----:B------:R-:W-:Y:S02]  /*17bc0*/  IABS R7, R7 ;  /* 0x0000000700077213 */ /* 0x000fe40000000000 */
[----:B------:R-:W-:Y:S02]  /*17bd0*/  IADD3 R37, PT, PT, R234, 0x108, -R37 ;  /* 0x00000108ea257810 */ /* 0x000fe40007ffe825 */
[----:B------:R-:W-:Y:S02]  /*17be0*/  FSEL R151, R151, -INF , !P3 ;  /* 0xff80000097977808 */ /* 0x000fe40005800000 */
[----:B------:R-:W-:Y:S02]  /*17bf0*/  FSEL R44, R13, -INF , !P6 ;  /* 0xff8000000d2c7808 */ /* 0x000fe40007000000 */
[----:B------:R-:W-:Y:S02]  /*17c00*/  FSEL R12, R12, -INF , P2 ;  /* 0xff8000000c0c7808 */ /* 0x000fe40001000000 */
[----:B------:R-:W-:-:S02]  /*17c10*/  FSEL R45, R45, -INF , !P4 ;  /* 0xff8000002d2d7808 */ /* 0x000fc40006000000 */
        /* <DEDUP_REMOVED lines=112> */
.L_x_5439:
        /* <DEDUP_REMOVED lines=8> */
.L_x_5440:
[----:B------:R-:W-:Y:S05]  /*183a0*/  BSYNC.RECONVERGENT B0 ;  /* 0x0000000000007941 */ /* 0x000fea0003800200 */
.L_x_5438:
[C---:B------:R-:W-:Y:S01]  /*183b0*/  IMAD.SHL.U32 R6, R214.reuse, 0x20, RZ ;  /* 0x00000020d6067824 */ /* 0x040fe200078e00ff */
[C---:B------:R-:W-:Y:S01]  /*183c0*/  SHF.L.U64.HI R7, R214.reuse, 0x5, R215 ;  /* 0x00000005d6077819 */ /* 0x040fe200000102d7 */
[----:B------:R-:W-:Y:S02]  /*183d0*/  IMAD.SHL.U32 R5, R214, 0x40, RZ ;  /* 0x00000040d6057824 */ /* 0x000fe400078e00ff */
[----:B------:R-:W-:Y:S01]  /*183e0*/  @!P0 IMAD.MOV.U32 R10, RZ, RZ, R220 ;  /* 0x000000ffff0a8224 */ /* 0x000fe200078e00dc */
[----:B------:R-:W-:Y:S01]  /*183f0*/  LEA R8, P1, R6, R220, 0x1 ;  /* 0x000000dc06087211 */ /* 0x000fe200078208ff */
[----:B------:R-:W-:-:S03]  /*18400*/  @!P0 IMAD.MOV.U32 R11, RZ, RZ, R219 ;  /* 0x000000ffff0b8224 */ /* 0x000fc600078e00db */
[----:B------:R-:W-:Y:S02]  /*18410*/  LEA.HI.X R9, R6, R219, R7, 0x1, P1 ;  /* 0x000000db06097211 */ /* 0x000fe400008f0c07 */
[CC--:B------:R-:W-:Y:S01]  /*18420*/  IADD3 R14, P3, P2, R5.reuse, R8.reuse, R5 ;  /* 0x00000008050e7210 */ /* 0x0c0fe20007a7e005 */
[----:B------:R-:W-:Y:S01]  /*18430*/  @!PT LDS RZ, [RZ] ;  /* 0x00000000fffff984 */ /* 0x000fe20000000800 */
[----:B------:R-:W-:Y:S01]  /*18440*/  @!PT LDS RZ, [RZ] ;  /* 0x00000000fffff984 */ /* 0x000fe20000000800 */
[----:B------:R-:W-:Y:S01]  /*18450*/  @!PT LDS RZ, [RZ] ;  /* 0x00000000fffff984 */ /* 0x000fe20000000800 */
[----:B------:R1:W-:Y:S01]  /*18460*/  @!P0 LDGSTS.E.BYPASS.LTC128B.128 [R34+0x1000], desc[UR4][R10.64] ;  /* 0x010000000a228fae */ /* 0x0003e2000b981a04 */
[----:B------:R-:W-:Y:S02]  /*18470*/  SHF.L.U64.HI R6, R214, 0x6, R215 ;  /* 0x00000006d6067819 */ /* 0x000fe400000102d7 */
[----:B------:R-:W-:Y:S01]  /*18480*/  IADD3 R12, P1, PT, R14, R5, RZ ;  /* 0x000000050e0c7210 */ /* 0x000fe20007f3e0ff */
[----:B------:R2:W-:Y:S01]  /*18490*/  @P0 STS.128 [R34+0x1000], RZ ;  /* 0x001000ff22000388 */ /* 0x0005e20000000c00 */
[--C-:B------:R-:W-:Y:S02]  /*184a0*/  IADD3.X R15, PT, PT, R6, R9, R6.reuse, P3, P2 ;  /* 0x00000009060f7210 */ /* 0x100fe40001fe4406 */
[----:B------:R-:W-:Y:S01]  /*184b0*/  @!P0 IADD3 R16, P5, PT, R5, R8, RZ ;  /* 0x0000000805108210 */ /* 0x000fe20007fbe0ff */
[----:B------:R-:W-:Y:S01]  /*184c0*/  @!PT LDS RZ, [RZ] ;  /* 0x00000000fffff984 */ /* 0x000fe20000000800 */
[----:B------:R-:W-:Y:S01]  /*184d0*/  @!PT LDS RZ, [RZ] ;  /* 0x00000000fffff984 */ /* 0x000fe20000000800 */
[----:B------:R-:W-:Y:S01]  /*184e0*/  @!PT LDS RZ, [RZ] ;  /* 0x00000000fffff984 */ /* 0x000fe20000000800 */
[----:B------:R3:W-:Y:S02]  /*184f0*/  @!P0 LDGSTS.E.BYPASS.LTC128B.128 [R34+0x1800], desc[UR4][R8.64] ;  /* 0x0180000008228fae */ /* 0x0007e4000b981a04 */
[----:B------:R-:W-:-:S02]  /*18500*/  IMAD.X R13, R15, 0x1, R6, P1 ;  /* 0x000000010f0d7824 */ /* 0x000fc400008e0606 */
        /* <DEDUP_REMOVED lines=39> */
.L_x_5437:
[----:B------:R-:W-:Y:S05]  /*18780*/  BSYNC.RECONVERGENT B1 ;  /* 0x0000000000017941 */ /* 0x000fea0003800200 */
.L_x_5436:
[----:B------:R-:W3:Y:S01]  /*18790*/  LD.E R85, desc[UR4][R148.64+0xdc] ;  /* 0x0000dc0494557980 */ /* 0x000ee2000c101900 */
[----:B------:R-:W-:Y:S02]  /*187a0*/  FMNMX3.FTZ R6, R0, R71, R70, !PT ;  /* 0x0000004700067276 */ /* 0x000fe40007810046 */
[----:B------:R-:W-:Y:S02]  /*187b0*/  SHF.L.U32 R4, R4, 0x8, RZ ;  /* 0x0000000804047819 */ /* 0x000fe400000006ff */
[----:B------:R-:W-:Y:S02]  /*187c0*/  FMNMX3.FTZ R6, R6, R69, R67, !PT ;  /* 0x0000004506067276 */ /* 0x000fe40007810043 */
[----:B------:R-:W-:Y:S02]  /*187d0*/  LOP3.LUT R4, R4, 0x100, RZ, 0xc0, !PT ;  /* 0x0000010004047812 */ /* 0x000fe400078ec0ff */
[----:B------:R-:W-:Y:S02]  /*187e0*/  FMNMX3.FTZ R6, R6, R66, R65, !PT ;  /* 0x0000004206067276 */ /* 0x000fe40007810041 */
[----:B------:R-:W-:-:S02]  /*187f0*/  @P4 IADD3 R240, PT, PT, R33, -0x3, RZ ;  /* 0xfffffffd21f04810 */ /* 0x000fc40007ffe0ff */
        /* <DEDUP_REMOVED lines=31> */
[----:B--2---:R-:W1:Y:S02]  /*189f0*/  SHFL.BFLY PT, R34, R5, 0x1, 0x1f ;  /* 0x0c201f0005227f89 */ /* 0x004e6400000e0000 */
        /* <DEDUP_REMOVED lines=9> */
[--C-:B------:R-:W-:Y:S01]  /*18a90*/  FFMA.FTZ R80, R79, R85, -R83.reuse ;  /* 0x000000554f507223 */ /* 0x100fe20000010853 */
        /* <DEDUP_REMOVED lines=11> */
[----:B------:R-:W-:Y:S01]  /*18b50*/  FFMA.FTZ R114, R67, R85, -R83 ;  /* 0x0000005543727223 */ /* 0x000fe20000010853 */
[----:B------:R-:W-:Y:S01]  /*18b60*/  FMNMX3.FTZ R35, R35, R31, R29, !PT ;  /* 0x0000001f23237276 */ /* 0x000fe2000781001d */
[----:B------:R-:W-:Y:S01]  /*18b70*/  FMUL.FTZ R150, R85, R150 ;  /* 0x0000009655967220 */ /* 0x000fe20000410000 */
        /* <DEDUP_REMOVED lines=38> */
[----:B------:R-:W-:Y:S01]  /*18de0*/  FFMA.FTZ R68, R195, R85, -R83 ;  /* 0x00000055c3447223 */ /* 0x000fe20000010853 */
[----:B------:R-:W-:Y:S01]  /*18df0*/  FMNMX3.FTZ R35, R35, R164, R163, !PT ;  /* 0x000000a423237276 */ /* 0x000fe200078100a3 */
[----:B------:R-:W3:Y:S01]  /*18e00*/  MUFU.EX2 R111, R111 ;  /* 0x0000006f006f7308 */ /* 0x000ee20000000800 */
[----:B--2---:R-:W-:Y:S01]  /*18e10*/  F2FP.BF16.F32.PACK_AB R15, R114, R115 ;  /* 0x00000073720f723e */ /* 0x004fe200000010ff */
[-C--:B------:R-:W-:Y:S01]  /*18e20*/  FFMA.FTZ R67, R196, R85.reuse, -R83 ;  /* 0x00000055c4437223 */ /* 0x080fe20000010853 */
[----:B------:R-:W-:Y:S01]  /*18e30*/  FMNMX3.FTZ R35, R35, R162, R161, !PT ;  /* 0x000000a223237276 */ /* 0x000fe200078100a1 */
[-CC-:B------:R-:W-:Y:S01]  /*18e40*/  FFMA.FTZ R66, R197, R85.reuse, -R83.reuse ;  /* 0x00000055c5427223 */ /* 0x180fe20000010853 */
[-CC-:B------:R-:W-:Y:S01]  /*18e50*/  FFMA.FTZ R65, R198, R85.reuse, -R83.reuse ;  /* 0x00000055c6417223 */ /* 0x180fe20000010853 */
[-C--:B------:R-:W-:Y:S01]  /*18e60*/  FFMA.FTZ R64, R199, R85.reuse, -R83 ;  /* 0x00000055c7407223 */ /* 0x080fe20000010853 */
[----:B------:R-:W-:Y:S01]  /*18e70*/  FMNMX3.FTZ R35, R35, R160, R159, !PT ;  /* 0x000000a023237276 */ /* 0x000fe2000781009f */
[----:B------:R-:W2:Y:S01]  /*18e80*/  MUFU.EX2 R109, R109 ;  /* 0x0000006d006d7308 */ /* 0x000ea20000000800 */
[-C--:B-1----:R-:W-:Y:S01]  /*18e90*/  FMUL.FTZ R18, R146, R150.reuse ;  /* 0x0000009692127220 */ /* 0x082fe20000410000 */
[----:B------:R-:W-:Y:S01]  /*18ea0*/  FMUL.FTZ R19, R147, R150 ;  /* 0x0000009693137220 */ /* 0x000fe20000410000 */
        /* <DEDUP_REMOVED lines=25> */
[-CC-:B------:R-:W-:Y:S01]  /*19040*/  FFMA.FTZ R58, R205, R85.reuse, -R83.reuse ;  /* 0x00000055cd3a7223 */ /* 0x180fe20000010853 */
[----:B---3--:R-:W-:Y:S01]  /*19050*/  FADD.FTZ R114, R111, R114 ;  /* 0x000000726f727221 */ /* 0x008fe20000010000 */
[-C--:B------:R-:W-:Y:S01]  /*19060*/  FFMA.FTZ R57, R206, R85.reuse, -R83 ;  /* 0x00000055ce397223 */ /* 0x080fe20000010853 */
        /* <DEDUP_REMOVED lines=21> */
[----:B------:R-:W-:-:S05]  /*191c0*/  FMNMX3.FTZ R35, R35, R41, R40, !PT ;  /* 0x0000002923237276 */ /* 0x000fca0007810028 */
[----:B------:R-:W3:Y:S01]  /*191d0*/  SHFL.BFLY PT, R5, R35, 0x2, 0x1f ;  /* 0x0c401f0023057f89 */ /* 0x000ee200000e0000 */
[----:B------:R-:W-:Y:S08]  /*191e0*/  MUFU.EX2 R96, R96 ;  /* 0x0000006000607308 */ /* 0x000ff00000000800 */
[----:B------:R-:W-:Y:S08]  /*191f0*/  MUFU.EX2 R95, R95 ;  /* 0x0000005f005f7308 */ /* 0x000ff00000000800 */
[----:B------:R-:W-:Y:S01]  /*19200*/  MUFU.EX2 R92, R92 ;  /* 0x0000005c005c7308 */ /* 0x000fe20000000800 */
[----:B---3--:R-:W-:-:S07]  /*19210*/  FMNMX.FTZ R35, R35, R5, !PT ;  /* 0x0000000523237209 */ /* 0x008fce0007810000 */
[----:B------:R-:W-:Y:S01]  /*19220*/  MUFU.EX2 R91, R91 ;  /* 0x0000005b005b7308 */ /* 0x000fe20000000800 */
[----:B------:R-:W3:Y:S01]  /*19230*/  S2R R5, SR_TID.X ;  /* 0x0000000000057919 */ /* 0x000ee20000002100 */
[----:B------:R-:W4:Y:S06]  /*19240*/  SHFL.BFLY PT, R6, R35, 0x1, 0x1f ;  /* 0x0c201f0023067f89 */ /* 0x000f2c00000e0000 */
[----:B------:R-:W-:Y:S08]  /*19250*/  MUFU.EX2 R90, R90 ;  /* 0x0000005a005a7308 */ /* 0x000ff00000000800 */
[----:B------:R-:W-:Y:S08]  /*19260*/  MUFU.EX2 R88, R88 ;  /* 0x0000005800587308 */ /* 0x000ff00000000800 */
[----:B------:R-:W-:Y:S01]  /*19270*/  MUFU.EX2 R87, R87 ;  /* 0x0000005700577308 */ /* 0x000fe20000000800 */
[----:B----4-:R-:W-:-:S07]  /*19280*/  FMNMX.FTZ R35, R35, R6, !PT ;  /* 0x0000000623237209 */ /* 0x010fce0007810000 */
[----:B------:R-:W-:Y:S01]  /*19290*/  MUFU.EX2 R82, R82 ;  /* 0x0000005200527308 */ /* 0x000fe20000000800 */
[----:B---3--:R-:W-:Y:S01]  /*192a0*/  SHF.L.U32 R5, R5, 0x5, RZ ;  /* 0x0000000505057819 */ /* 0x008fe200000006ff */
[----:B------:R-:W-:Y:S01]  /*192b0*/  FMUL.FTZ R84, R85, R35 ;  /* 0x0000002355547220 */ /* 0x000fe20000410000 */
[C---:B------:R-:W-:Y:S02]  /*192c0*/  FSETP.NEU.FTZ.AND P1, PT, R35.reuse, -INF , PT ;  /* 0xff8000002300780b */ /* 0x040fe40003f3d000 */
[----:B------:R-:W-:Y:S02]  /*192d0*/  LOP3.LUT R4, R4, 0x20, R5, 0xf8, !PT ;  /* 0x0000002004047812 */ /* 0x000fe400078ef805 */
[----:B------:R-:W-:Y:S01]  /*192e0*/  FSEL R0, R35, RZ, P1 ;  /* 0x000000ff23007208 */ /* 0x000fe20000800000 */
[----:B------:R-:W-:Y:S01]  /*192f0*/  MUFU.EX2 R81, R81 ;  /* 0x0000005100517308 */ /* 0x000fe20000000800 */
[----:B------:R-:W-:Y:S02]  /*19300*/  LOP3.LUT R3, R4, R3, RZ, 0xfc, !PT ;  /* 0x0000000304037212 */ /* 0x000fe400078efcff */
[----:B------:R-:W-:Y:S01]  /*19310*/  FSEL R84, R84, RZ, P1 ;  /* 0x000000ff54547208 */ /* 0x000fe20000800000 */
[----:B------:R-:W-:Y:S01]  /*19320*/  FADD.FTZ R0, R2, -R0 ;  /* 0x8000000002007221 */ /* 0x000fe20000010000 */
[----:B------:R-:W-:-:S03]  /*19330*/  LEA R3, R3, UR6, 0x1 ;  /* 0x0000000603037c11 */ /* 0x000fc6000f8e08ff */
[----:B------:R-:W-:Y:S01]  /*19340*/  FMUL.FTZ R0, R85, R0 ;  /* 0x0000000055007220 */ /* 0x000fe20000410000 */
[----:B------:R-:W-:Y:S01]  /*19350*/  IADD3 R2, PT, PT, R3, 0x5000, RZ ;  /* 0x0000500003027810 */ /* 0x000fe20007ffe0ff */
[----:B------:R-:W3:Y:S01]  /*19360*/  LDSM.16.MT88.4 R4, [R3+0x5000] ;  /* 0x005000000304783b */ /* 0x000ee20000004200 */
[-CC-:B------:R-:W-:Y:S01]  /*19370*/  FFMA.FTZ R123, R123, R85.reuse, -R84.reuse ;  /* 0x000000557b7b7223 */ /* 0x180fe20000010854 */
[----:B------:R4:W5:Y:S01]  /*19380*/  MUFU.EX2 R124, R0 ;  /* 0x00000000007c7308 */ /* 0x0009620000000800 */
[-CC-:B------:R-:W-:Y:S01]  /*19390*/  FFMA.FTZ R122, R122, R85.reuse, -R84.reuse ;  /* 0x000000557a7a7223 */ /* 0x180fe20000010854 */
[-CC-:B------:R-:W-:Y:S01]  /*193a0*/  FFMA.FTZ R117, R117, R85.reuse, -R84.reuse ;  /* 0x0000005575757223 */ /* 0x180fe20000010854 */
[-CC-:B------:R-:W-:Y:S01]  /*193b0*/  FFMA.FTZ R118, R118, R85.reuse, -R84.reuse ;  /* 0x0000005576767223 */ /* 0x180fe20000010854 */
[----:B------:R-:W-:Y:S01]  /*193c0*/  LDSM.16.MT88.4 R20, [R3+0x5400] ;  /* 0x005400000314783b */ /* 0x000fe20000004200 */
[-CC-:B------:R-:W-:Y:S01]  /*193d0*/  FFMA.FTZ R112, R112, R85.reuse, -R84.reuse ;  /* 0x0000005570707223 */ /* 0x180fe20000010854 */
[-CC-:B------:R-:W-:Y:S01]  /*193e0*/  FFMA.FTZ R108, R125, R85.reuse, -R84.reuse ;  /* 0x000000557d6c7223 */ /* 0x180fe20000010854 */
[-CC-:B------:R-:W-:Y:S01]  /*193f0*/  FFMA.FTZ R116, R116, R85.reuse, -R84.reuse ;  /* 0x0000005574747223 */ /* 0x180fe20000010854 */
[----:B------:R-:W-:Y:S01]  /*19400*/  MUFU.EX2 R123, R123 ;  /* 0x0000007b007b7308 */ /* 0x000fe20000000800 */
[-CC-:B------:R-:W-:Y:S01]  /*19410*/  FFMA.FTZ R119, R119, R85.reuse, -R84.reuse ;  /* 0x0000005577777223 */ /* 0x180fe20000010854 */
[-CC-:B------:R-:W-:Y:S01]  /*19420*/  FFMA.FTZ R125, R31, R85.reuse, -R84.reuse ;  /* 0x000000551f7d7223 */ /* 0x180fe20000010854 */
[--C-:B------:R-:W-:Y:S01]  /*19430*/  FFMA.FTZ R131, R29, R85, -R84.reuse ;  /* 0x000000551d837223 */ /* 0x100fe20000010854 */
[----:B--2---:R-:W-:Y:S01]  /*19440*/  F2FP.BF16.F32.PACK_AB R29, R109, R111 ;  /* 0x0000006f6d1d723e */ /* 0x004fe200000010ff */
[--C-:B------:R-:W-:Y:S01]  /*19450*/  FFMA.FTZ R130, R130, R85, -R84.reuse ;  /* 0x0000005582827223 */ /* 0x100fe20000010854 */
[----:B-1----:R-:W-:Y:S01]  /*19460*/  F2FP.BF16.F32.PACK_AB R31, R106, R107 ;  /* 0x0000006b6a1f723e */ /* 0x002fe200000010ff */
[-CC-:B------:R-:W-:Y:S01]  /*19470*/  FFMA.FTZ R147, R171, R85.reuse, -R84.reuse ;  /* 0x00000055ab937223 */ /* 0x180fe20000010854 */
[----:B------:R-:W1:Y:S01]  /*19480*/  MUFU.EX2 R122, R122 ;  /* 0x0000007a007a7308 */ /* 0x000e620000000800 */
[----:B----4-:R-:W-:Y:S01]  /*19490*/  IADD3 R0, PT, PT, R3, 0x5020, RZ ;  /* 0x0000502003007810 */ /* 0x010fe20007ffe0ff */
[-C--:B-----5:R-:W-:Y:S01]  /*194a0*/  FMUL.FTZ R16, R144, R124.reuse ;  /* 0x0000007c90107220 */ /* 0x0a0fe20000410000 */
        /* <DEDUP_REMOVED lines=9> */
[----:B------:R-:W4:Y:S01]  /*19540*/  LDSM.16.MT88.4 R24, [R0+0x400] ;  /* 0x000400000018783b */ /* 0x000f220000004200 */
[-C--:B------:R-:W-:Y:S01]  /*19550*/  FMUL.FTZ R133, R133, R124.reuse ;  /* 0x0000007c85857220 */ /* 0x080fe20000410000 */
[-CC-:B------:R-:W-:Y:S01]  /*19560*/  FFMA.FTZ R144, R175, R85.reuse, -R84.reuse ;  /* 0x00000055af907223 */ /* 0x180fe20000010854 */
[-CC-:B------:R-:W-:Y:S01]  /*19570*/  FFMA.FTZ R145, R174, R85.reuse, -R84.reuse ;  /* 0x00000055ae917223 */ /* 0x180fe20000010854 */
        /* <DEDUP_REMOVED lines=13> */
[-C--:B------:R-:W-:Y:S01]  /*19650*/  FFMA.FTZ R162, R161, R85.reuse, -R84 ;  /* 0x00000055a1a27223 */ /* 0x080fe20000010854 */
[----:B------:R-:W-:Y:S01]  /*19660*/  FFMA.FTZ R123, R242, R124, R123 ;  /* 0x0000007cf27b7223 */ /* 0x000fe2000001007b */
[----:B------:R-:W-:Y:S01]  /*19670*/  FFMA.FTZ R111, R110, R85, -R83 ;  /* 0x000000556e6f7223 */ /* 0x000fe20000010853 */
[----:B------:R-:W-:Y:S01]  /*19680*/  FADD.FTZ R110, R109, R114 ;  /* 0x000000726d6e7221 */ /* 0x000fe20000010000 */
[----:B------:R-:W2:Y:S01]  /*19690*/  MUFU.EX2 R108, R108 ;  /* 0x0000006c006c7308 */ /* 0x000ea20000000800 */
[----:B-----5:R-:W-:Y:S01]  /*196a0*/  F2FP.BF16.F32.PACK_AB R14, R118, R117 ;  /* 0x00000075760e723e */ /* 0x020fe200000010ff */
[----:B------:R-:W-:Y:S01]  /*196b0*/  FADD.FTZ R122, R122, R123 ;  /* 0x0000007b7a7a7221 */ /* 0x000fe20000010000 */
[----:B------:R-:W-:Y:S01]  /*196c0*/  FADD.FTZ R110, R107, R110 ;  /* 0x0000006e6b6e7221 */ /* 0x000fe20000010000 */
[-CC-:B------:R-:W-:Y:S01]  /*196d0*/  FFMA.FTZ R160, R160, R85.reuse, -R84.reuse ;  /* 0x00000055a0a07223 */ /* 0x180fe20000010854 */
[-C--:B------:R-:W-:Y:S01]  /*196e0*/  FFMA.FTZ R159, R159, R85.reuse, -R84 ;  /* 0x000000559f9f7223 */ /* 0x080fe20000010854 */
[----:B------:R-:W-:Y:S01]  /*196f0*/  FADD.FTZ R122, R117, R122 ;  /* 0x0000007a757a7221 */ /* 0x000fe20000010000 */
[-C--:B------:R-:W-:Y:S01]  /*19700*/  FFMA.FTZ R158, R158, R85.reuse, -R84 ;  /* 0x000000559e9e7223 */ /* 0x080fe20000010854 */
[----:B------:R-:W-:Y:S01]  /*19710*/  MUFU.EX2 R116, R116 ;  /* 0x0000007400747308 */ /* 0x000fe20000000800 */
[C---:B---3--:R-:W-:Y:S05]  /*19720*/  HMMA.16816.F32.BF16 R16, R12.reuse, R4, R16 ;  /* 0x000000040c10723c */ /* 0x048fea0000041810 */
[----:B------:R-:W-:Y:S01]  /*19730*/  FADD.FTZ R118, R118, R122 ;  /* 0x0000007a76767221 */ /* 0x000fe20000010000 */
[-C--:B------:R-:W-:Y:S01]  /*19740*/  FFMA.FTZ R175, R157, R85.reuse, -R84 ;  /* 0x000000559daf7223 */ /* 0x080fe20000010854 */
[----:B------:R-:W-:Y:S01]  /*19750*/  FADD.FTZ R106, R106, R110 ;  /* 0x0000006e6a6a7221 */ /* 0x000fe20000010000 */
[-C--:B------:R-:W-:Y:S01]  /*19760*/  FFMA.FTZ R156, R156, R85.reuse, -R84 ;  /* 0x000000559c9c7223 */ /* 0x080fe20000010854 */
[----:B-1----:R-:W-:Y:S01]  /*19770*/  FADD.FTZ R118, R112, R118 ;  /* 0x0000007670767221 */ /* 0x002fe20000010000 */
[-CC-:B------:R-:W-:Y:S01]  /*19780*/  FFMA.FTZ R155, R155, R85.reuse, -R84.reuse ;  /* 0x000000559b9b7223 */ /* 0x180fe20000010854 */
[----:B------:R-:W1:Y:S01]  /*19790*/  MUFU.EX2 R119, R119 ;  /* 0x0000007700777308 */ /* 0x000e620000000800 */
[C---:B------:R-:W-:Y:S03]  /*197a0*/  HMMA.16816.F32.BF16 R4, R12.reuse, R6, R140 ;  /* 0x000000060c04723c */ /* 0x040fe6000004188c */
[----:B--2---:R-:W-:Y:S01]  /*197b0*/  F2FP.BF16.F32.PACK_AB R28, R108, R112 ;  /* 0x000000706c1c723e */ /* 0x004fe200000010ff */
[-CC-:B------:R-:W-:Y:S01]  /*197c0*/  FFMA.FTZ R140, R129, R85.reuse, -R84.reuse ;  /* 0x00000055818c7223 */ /* 0x180fe20000010854 */
[-CC-:B------:R-:W-:Y:S01]  /*197d0*/  FFMA.FTZ R142, R177, R85.reuse, -R84.reuse ;  /* 0x00000055b18e7223 */ /* 0x180fe20000010854 */
[-C--:B------:R-:W-:Y:S01]  /*197e0*/  FFMA.FTZ R143, R176, R85.reuse, -R84 ;  /* 0x00000055b08f7223 */ /* 0x080fe20000010854 */
[----:B------:R-:W-:Y:S01]  /*197f0*/  FADD.FTZ R118, R108, R118 ;  /* 0x000000766c767221 */ /* 0x000fe20000010000 */
[----:B------:R-:W-:Y:S01]  /*19800*/  FADD.FTZ R106, R104, R106 ;  /* 0x0000006a686a7221 */ /* 0x000fe20000010000 */
[----:B------:R-:W-:Y:S01]  /*19810*/  MUFU.EX2 R125, R125 ;  /* 0x0000007d007d7308 */ /* 0x000fe20000000800 */
[C---:B------:R-:W-:Y:S03]  /*19820*/  HMMA.16816.F32.BF16 R136, R12.reuse, R8, R136 ;  /* 0x000000080c88723c */ /* 0x040fe60000041888 */
[-C--:B------:R-:W-:Y:S01]  /*19830*/  FFMA.FTZ R154, R154, R85.reuse, -R84 ;  /* 0x000000559a9a7223 */ /* 0x080fe20000010854 */
[----:B------:R-:W-:Y:S01]  /*19840*/  FADD.FTZ R106, R102, R106 ;  /* 0x0000006a666a7221 */ /* 0x000fe20000010000 */
[-CC-:B------:R-:W-:Y:S01]  /*19850*/  FFMA.FTZ R153, R153, R85.reuse, -R84.reuse ;  /* 0x0000005599997223 */ /* 0x180fe20000010854 */
[-CC-:B------:R-:W-:Y:S01]  /*19860*/  FFMA.FTZ R127, R127, R85.reuse, -R84.reuse ;  /* 0x000000557f7f7223 */ /* 0x180fe20000010854 */
[-CC-:B------:R-:W-:Y:S01]  /*19870*/  FFMA.FTZ R126, R126, R85.reuse, -R84.reuse ;  /* 0x000000557e7e7223 */ /* 0x180fe20000010854 */
[-CC-:B------:R-:W-:Y:S01]  /*19880*/  FFMA.FTZ R120, R120, R85.reuse, -R84.reuse ;  /* 0x0000005578787223 */ /* 0x180fe20000010854 */
[----:B------:R-:W2:Y:S01]  /*19890*/  MUFU.EX2 R131, R131 ;  /* 0x0000008300837308 */ /* 0x000ea20000000800 */
[----:B------:R-:W-:Y:S03]  /*198a0*/  HMMA.16816.F32.BF16 R12, R12, R10, R132 ;  /* 0x0000000a0c0c723c */ /* 0x000fe60000041884 */
[----:B-1----:R-:W-:Y:S01]  /*198b0*/  F2FP.BF16.F32.PACK_AB R30, R119, R116 ;  /* 0x00000074771e723e */ /* 0x002fe200000010ff */
[----:B------:R-:W1:Y:S01]  /*198c0*/  LDSM.16.MT88.4 R8, [R3+0x5800] ;  /* 0x005800000308783b */ /* 0x000e620000004200 */
[-CC-:B------:R-:W-:Y:S01]  /*198d0*/  FFMA.FTZ R132, R182, R85.reuse, -R84.reuse ;  /* 0x00000055b6847223 */ /* 0x180fe20000010854 */
[-CC-:B------:R-:W-:Y:S01]  /*198e0*/  FFMA.FTZ R133, R181, R85.reuse, -R84.reuse ;  /* 0x00000055b5857223 */ /* 0x180fe20000010854 */
[-CC-:B------:R-:W-:Y:S01]  /*198f0*/  FFMA.FTZ R135, R180, R85.reuse, -R84.reuse ;  /* 0x00000055b4877223 */ /* 0x180fe20000010854 */
[-C--:B------:R-:W-:Y:S01]  /*19900*/  FFMA.FTZ R134, R179, R85.reuse, -R84 ;  /* 0x00000055b3867223 */ /* 0x080fe20000010854 */
        /* <DEDUP_REMOVED lines=10> */
[----:B------:R-:W5:Y:S02]  /*199b0*/  LDSM.16.MT88.4 R20, [R0+0x800] ;  /* 0x000800000014783b */ /* 0x000f640000004200 */
[-CC-:B------:R-:W-:Y:S01]  /*199c0*/  FFMA.FTZ R97, R97, R85.reuse, -R84.reuse ;  /* 0x0000005561617223 */ /* 0x180fe20000010854 */
[-CC-:B------:R-:W-:Y:S01]  /*199d0*/  FFMA.FTZ R2, R194, R85.reuse, -R83.reuse ;  /* 0x00000055c2027223 */ /* 0x180fe20000010853 */
[-CC-:B------:R-:W-:Y:S01]  /*199e0*/  FFMA.FTZ R94, R94, R85.reuse, -R84.reuse ;  /* 0x000000555e5e7223 */ /* 0x180fe20000010854 */
[-CC-:B------:R-:W-:Y:S01]  /*199f0*/  FFMA.FTZ R89, R89, R85.reuse, -R84.reuse ;  /* 0x0000005559597223 */ /* 0x180fe20000010854 */
[-CC-:B------:R-:W-:Y:S01]  /*19a00*/  FFMA.FTZ R86, R86, R85.reuse, -R84.reuse ;  /* 0x0000005556567223 */ /* 0x180fe20000010854 */
[----:B------:R-:W-:Y:S01]  /*19a10*/  MUFU.EX2 R133, R133 ;  /* 0x0000008500857308 */ /* 0x000fe20000000800 */
[C---:B----4-:R-:W-:Y:S03]  /*19a20*/  HMMA.16816.F32.BF16 R136, R28.reuse, R24, R136 ;  /* 0x000000181c88723c */ /* 0x050fe60000041888 */
[-CC-:B------:R-:W-:Y:S01]  /*19a30*/  FFMA.FTZ R93, R93, R85.reuse, -R84.reuse ;  /* 0x000000555d5d7223 */ /* 0x180fe20000010854 */
[-CC-:B------:R-:W-:Y:S01]  /*19a40*/  FFMA.FTZ R129, R187, R85.reuse, -R83.reuse ;  /* 0x00000055bb817223 */ /* 0x180fe20000010853 */
[-CC-:B------:R-:W-:Y:S01]  /*19a50*/  FFMA.FTZ R141, R185, R85.reuse, -R83.reuse ;  /* 0x00000055b98d7223 */ /* 0x180fe20000010853 */
[-CC-:B------:R-:W-:Y:S01]  /*19a60*/  FFMA.FTZ R170, R184, R85.reuse, -R83.reuse ;  /* 0x00000055b8aa7223 */ /* 0x180fe20000010853 */
[-C--:B------:R-:W-:Y:S01]  /*19a70*/  FFMA.FTZ R166, R183, R85.reuse, -R83 ;  /* 0x00000055b7a67223 */ /* 0x080fe20000010853 */
[----:B------:R-:W-:Y:S01]  /*19a80*/  FFMA.FTZ R51, R51, R85, -R84 ;  /* 0x0000005533337223 */ /* 0x000fe20000010854 */
[----:B------:R-:W4:Y:S01]  /*19a90*/  MUFU.EX2 R135, R135 ;  /* 0x0000008700877308 */ /* 0x000f220000000800 */
[----:B------:R-:W-:Y:S01]  /*19aa0*/  HMMA.16816.F32.BF16 R24, R28, R26, R12 ;  /* 0x0000001a1c18723c */ /* 0x000fe2000004180c */
[----:B------:R-:W4:Y:S02]  /*19ab0*/  LDSM.16.MT88.4 R12, [R3+0x5c00] ;  /* 0x005c0000030c783b */ /* 0x000f240000004200 */
        /* <DEDUP_REMOVED lines=10> */
[-C--:B------:R-:W-:Y:S01]  /*19b60*/  FFMA.FTZ R48, R48, R85.reuse, -R84 ;  /* 0x0000005530307223 */ /* 0x080fe20000010854 */
[----:B------:R-:W-:Y:S01]  /*19b70*/  FADD.FTZ R130, R130, R125 ;  /* 0x0000007d82827221 */ /* 0x000fe20000010000 */
[----:B------:R-:W-:Y:S01]  /*19b80*/  FADD.FTZ R101, R99, R101 ;  /* 0x0000006563657221 */ /* 0x000fe20000010000 */
[----:B------:R-:W2:Y:S01]  /*19b90*/  MUFU.EX2 R140, R140 ;  /* 0x0000008c008c7308 */ /* 0x000ea20000000800 */
[C---:B-1----:R-:W-:Y:S03]  /*19ba0*/  HMMA.16816.F32.BF16 R16, R28.reuse, R8, R16 ;  /* 0x000000081c10723c */ /* 0x042fe60000041810 */
[----:B------:R-:W-:Y:S01]  /*19bb0*/  FADD.FTZ R130, R132, R130 ;  /* 0x0000008284827221 */ /* 0x000fe20000010000 */
[-CC-:B------:R-:W-:Y:S01]  /*19bc0*/  FFMA.FTZ R161, R178, R85.reuse, -R83.reuse ;  /* 0x00000055b2a17223 */ /* 0x180fe20000010853 */
[-C--:B------:R-:W-:Y:S01]  /*19bd0*/  FFMA.FTZ R157, R165, R85.reuse, -R83 ;  /* 0x00000055a59d7223 */ /* 0x080fe20000010853 */
[-CC-:B------:R-:W-:Y:S01]  /*19be0*/  FFMA.FTZ R47, R47, R85.reuse, -R84.reuse ;  /* 0x000000552f2f7223 */ /* 0x180fe20000010854 */
[-CC-:B------:R-:W-:Y:S01]  /*19bf0*/  FFMA.FTZ R46, R46, R85.reuse, -R84.reuse ;  /* 0x000000552e2e7223 */ /* 0x180fe20000010854 */
[-CC-:B------:R-:W-:Y:S01]  /*19c00*/  FFMA.FTZ R45, R45, R85.reuse, -R84.reuse ;  /* 0x000000552d2d7223 */ /* 0x180fe20000010854 */
[----:B------:R-:W-:Y:S01]  /*19c10*/  MUFU.EX2 R142, R142 ;  /* 0x0000008e008e7308 */ /* 0x000fe20000000800 */
[----:B------:R-:W-:Y:S01]  /*19c20*/  HMMA.16816.F32.BF16 R4, R28, R10, R4 ;  /* 0x0000000a1c04723c */ /* 0x000fe20000041804 */
[----:B------:R-:W1:Y:S02]  /*19c30*/  LDSM.16.MT88.4 R8, [R0+0xc00] ;  /* 0x000c00000008783b */ /* 0x000e640000004200 */
[-CC-:B------:R-:W-:Y:S01]  /*19c40*/  FFMA.FTZ R44, R44, R85.reuse, -R84.reuse ;  /* 0x000000552c2c7223 */ /* 0x180fe20000010854 */
[-CC-:B------:R-:W-:Y:S01]  /*19c50*/  FFMA.FTZ R43, R43, R85.reuse, -R84.reuse ;  /* 0x000000552b2b7223 */ /* 0x180fe20000010854 */
[----:B------:R-:W-:-:S02]  /*19c60*/  FFMA.FTZ R242, R40, R85, -R84 ;  /* 0x0000005528f27223 */ /* 0x000fc40000010854 */
[----:B------:R-:W3:Y:S01]  /*19c70*/  MUFU.EX2 R143, R143 ;  /* 0x0000008f008f7308 */ /* 0x000ee20000000800 */
[C---:B-----5:R-:W-:Y:S07]  /*19c80*/  HMMA.16816.F32.BF16 R136, R28.reuse, R20, R136 ;  /* 0x000000141c88723c */ /* 0x060fee0000041888 */
[----:B------:R-:W-:Y:S01]  /*19c90*/  MUFU.EX2 R144, R144 ;  /* 0x0000009000907308 */ /* 0x000fe20000000800 */
[----:B------:R-:W-:Y:S01]  /*19ca0*/  HMMA.16816.F32.BF16 R24, R28, R22, R24 ;  /* 0x000000161c18723c */ /* 0x000fe20000041818 */
[----:B------:R-:W5:Y:S02]  /*19cb0*/  LDSM.16.MT88.4 R20, [R3+0x6000] ;  /* 0x006000000314783b */ /* 0x000f640000004200 */
[----:B----4-:R-:W-:Y:S01]  /*19cc0*/  F2FP.BF16.F32.PACK_AB R28, R135, R133 ;  /* 0x00000085871c723e */ /* 0x010fe200000010ff */
        /* <DEDUP_REMOVED lines=16> */
[----:B------:R-:W4:Y:S01]  /*19dd0*/  LDSM.16.MT88.4 R12, [R0+0x1000] ;  /* 0x00100000000c783b */ /* 0x000f220000004200 */
[----:B------:R-:W-:Y:S06]  /*19de0*/  MUFU.EX2 R79, R79 ;  /* 0x0000004f004f7308 */ /* 0x000fec0000000800 */
[C---:B-1----:R-:W-:Y:S02]  /*19df0*/  HMMA.16816.F32.BF16 R136, R28.reuse, R8, R136 ;  /* 0x000000081c88723c */ /* 0x042fe40000041888 */
[----:B------:R-:W-:Y:S06]  /*19e00*/  MUFU.EX2 R146, R146 ;  /* 0x0000009200927308 */ /* 0x000fec0000000800 */
[----:B------:R-:W-:Y:S03]  /*19e10*/  HMMA.16816.F32.BF16 R24, R28, R10, R24 ;  /* 0x0000000a1c18723c */ /* 0x000fe60000041818 */
[----:B---3--:R-:W-:Y:S01]  /*19e20*/  F2FP.BF16.F32.PACK_AB R28, R143, R142 ;  /* 0x0000008e8f1c723e */ /* 0x008fe200000010ff */
[----:B------:R-:W1:Y:S01]  /*19e30*/  LDSM.16.MT88.4 R8, [R3+0x6400] ;  /* 0x006400000308783b */ /* 0x000e620000004200 */
[----:B------:R-:W-:Y:S01]  /*19e40*/  F2FP.BF16.F32.PACK_AB R29, R90, R91 ;  /* 0x0000005b5a1d723e */ /* 0x000fe200000010ff */
[----:B------:R-:W3:Y:S01]  /*19e50*/  MUFU.EX2 R172, R172 ;  /* 0x000000ac00ac7308 */ /* 0x000ee20000000800 */
        /* <DEDUP_REMOVED lines=8> */
[----:B-----5:R-:W-:Y:S03]  /*19ee0*/  HMMA.16816.F32.BF16 R16, R28, R20, R16 ;  /* 0x000000141c10723c */ /* 0x020fe60000041810 */
[----:B------:R-:W-:Y:S01]  /*19ef0*/  FADD.FTZ R144, R144, R142 ;  /* 0x0000008e90907221 */ /* 0x000fe20000010000 */
[----:B------:R-:W-:-:S03]  /*19f00*/  FADD.FTZ R87, R87, R90 ;  /* 0x0000005a57577221 */ /* 0x000fc60000010000 */
[----:B------:R-:W-:Y:S01]  /*19f10*/  FADD.FTZ R144, R145, R144 ;  /* 0x0000009091907221 */ /* 0x000fe20000010000 */
[----:B------:R-:W2:Y:S01]  /*19f20*/  MUFU.EX2 R171, R171 ;  /* 0x000000ab00ab7308 */ /* 0x000ea20000000800 */
[----:B------:R-:W-:Y:S01]  /*19f30*/  FADD.FTZ R87, R82, R87 ;  /* 0x0000005752577221 */ /* 0x000fe20000010000 */
[C---:B------:R-:W-:Y:S01]  /*19f40*/  HMMA.16816.F32.BF16 R4, R28.reuse, R22, R4 ;  /* 0x000000161c04723c */ /* 0x040fe20000041804 */
[----:B------:R-:W5:Y:S05]  /*19f50*/  LDSM.16.MT88.4 R20, [R0+0x1400] ;  /* 0x001400000014783b */ /* 0x000f6a0000004200 */
[----:B------:R-:W1:Y:S02]  /*19f60*/  MUFU.EX2 R78, R78 ;  /* 0x0000004e004e7308 */ /* 0x000e640000000800 */
[C---:B----4-:R-:W-:Y:S06]  /*19f70*/  HMMA.16816.F32.BF16 R136, R28.reuse, R12, R136 ;  /* 0x0000000c1c88723c */ /* 0x050fec0000041888 */
[----:B------:R-:W4:Y:S02]  /*19f80*/  MUFU.EX2 R77, R77 ;  /* 0x0000004d004d7308 */ /* 0x000f240000000800 */
[----:B------:R-:W-:Y:S01]  /*19f90*/  HMMA.16816.F32.BF16 R24, R28, R14, R24 ;  /* 0x0000000e1c18723c */ /* 0x000fe20000041818 */
[----:B------:R-:W4:Y:S02]  /*19fa0*/  LDSM.16.MT88.4 R12, [R3+0x6800] ;  /* 0x00680000030c783b */ /* 0x000f240000004200 */
[----:B---3--:R-:W-:Y:S01]  /*19fb0*/  F2FP.BF16.F32.PACK_AB R28, R172, R146 ;  /* 0x00000092ac1c723e */ /* 0x008fe200000010ff */
        /* <DEDUP_REMOVED lines=11> */
[----:B-1----:R-:W-:Y:S03]  /*1a070*/  HMMA.16816.F32.BF16 R16, R28, R8, R16 ;  /* 0x000000081c10723c */ /* 0x002fe60000041810 */
[----:B------:R-:W-:Y:S01]  /*1a080*/  FADD.FTZ R147, R171, R147 ;  /* 0x00000093ab937221 */ /* 0x000fe20000010000 */
[----:B------:R-:W-:-:S03]  /*1a090*/  FADD.FTZ R79, R78, R79 ;  /* 0x0000004f4e4f7221 */ /* 0x000fc60000010000 */
[----:B------:R-:W1:Y:S01]  /*1a0a0*/  MUFU.EX2 R169, R169 ;  /* 0x000000a900a97308 */ /* 0x000e620000000800 */
[C---:B------:R-:W-:Y:S01]  /*1a0b0*/  HMMA.16816.F32.BF16 R4, R28.reuse, R10, R4 ;  /* 0x0000000a1c04723c */ /* 0x040fe20000041804 */
[----:B------:R-:W2:Y:S06]  /*1a0c0*/  LDSM.16.MT88.4 R8, [R0+0x1800] ;  /* 0x001800000008783b */ /* 0x000eac0000004200 */
[----:B------:R-:W3:Y:S01]  /*1a0d0*/  MUFU.EX2 R173, R173 ;  /* 0x000000ad00ad7308 */ /* 0x000ee20000000800 */
[C---:B-----5:R-:W-:Y:S07]  /*1a0e0*/  HMMA.16816.F32.BF16 R136, R28.reuse, R20, R136 ;  /* 0x000000141c88723c */ /* 0x060fee0000041888 */
[----:B------:R-:W5:Y:S01]  /*1a0f0*/  MUFU.EX2 R167, R167 ;  /* 0x000000a700a77308 */ /* 0x000f620000000800 */
[----:B------:R-:W-:Y:S01]  /*1a100*/  HMMA.16816.F32.BF16 R24, R28, R22, R24 ;  /* 0x000000161c18723c */ /* 0x000fe20000041818 */
[----:B------:R-:W2:Y:S02]  /*1a110*/  LDSM.16.MT88.4 R20, [R3+0x6c00] ;  /* 0x006c00000314783b */ /* 0x000ea40000004200 */
[----:B----4-:R-:W-:Y:S01]  /*1a120*/  F2FP.BF16.F32.PACK_AB R29, R77, R78 ;  /* 0x0000004e4d1d723e */ /* 0x010fe200000010ff */
[----:B-1----:R-:W-:Y:S01]  /*1a130*/  FADD.FTZ R147, R169, R147 ;  /* 0x00000093a9937221 */ /* 0x002fe20000010000 */
[----:B------:R-:W-:Y:S01]  /*1a140*/  F2FP.BF16.F32.PACK_AB R31, R75, R76 ;  /* 0x0000004c4b1f723e */ /* 0x000fe200000010ff */
[----:B------:R-:W-:Y:S01]  /*1a150*/  FADD.FTZ R77, R77, R79 ;  /* 0x0000004f4d4d7221 */ /* 0x000fe20000010000 */
[----:B------:R-:W1:Y:S01]  /*1a160*/  MUFU.EX2 R168, R168 ;  /* 0x000000a800a87308 */ /* 0x000e620000000800 */
[C---:B---3--:R-:W-:Y:S01]  /*1a170*/  F2FP.BF16.F32.PACK_AB R28, R173.reuse, R169 ;  /* 0x000000a9ad1c723e */ /* 0x048fe200000010ff */
        /* <DEDUP_REMOVED lines=15> */
[----:B------:R-:W-:Y:S03]  /*1a270*/  HMMA.16816.F32.BF16 R24, R28, R10, R24 ;  /* 0x0000000a1c18723c */ /* 0x000fe60000041818 */
        /* <DEDUP_REMOVED lines=45> */
[----:B------:R-:W-:Y:S03]  /*1a550*/  HMMA.16816.F32.BF16 R16, R28, R8, R16 ;  /* 0x000000081c10723c */ /* 0x000fe60000041810 */
[----:B---3--:R-:W-:-:S04]  /*1a560*/  FADD.FTZ R67, R66, R67 ;  /* 0x0000004342437221 */ /* 0x008fc80000010000 */
[----:B------:R-:W3:Y:S01]  /*1a570*/  MUFU.EX2 R63, R63 ;  /* 0x0000003f003f7308 */ /* 0x000ee20000000800 */
[C---:B------:R-:W-:Y:S01]  /*1a580*/  HMMA.16816.F32.BF16 R4, R28.reuse, R10, R4 ;  /* 0x0000000a1c04723c */ /* 0x040fe20000041804 */
[----:B------:R-:W1:Y:S06]  /*1a590*/  LDSM.16.MT88.4 R8, [R0+0x2400] ;  /* 0x002400000008783b */ /* 0x000e6c0000004200 */
[----:B------:R-:W3:Y:S01]  /*1a5a0*/  MUFU.EX2 R156, R156 ;  /* 0x0000009c009c7308 */ /* 0x000ee20000000800 */
[----:B----4-:R-:W-:Y:S03]  /*1a5b0*/  HMMA.16816.F32.BF16 R136, R28, R20, R136 ;  /* 0x000000141c88723c */ /* 0x010fe60000041888 */
[C---:B--2---:R-:W-:Y:S01]  /*1a5c0*/  F2FP.BF16.F32.PACK_AB R21, R65.reuse, R66 ;  /* 0x000000424115723e */ /* 0x044fe200000010ff */
[----:B------:R-:W-:-:S04]  /*1a5d0*/  FADD.FTZ R65, R65, R67 ;  /* 0x0000004341417221 */ /* 0x000fc80000010000 */
[----:B-----5:R-:W-:Y:S01]  /*1a5e0*/  FADD.FTZ R65, R64, R65 ;  /* 0x0000004140417221 */ /* 0x020fe20000010000 */
[----:B------:R-:W2:Y:S01]  /*1a5f0*/  MUFU.EX2 R155, R155 ;  /* 0x0000009b009b7308 */ /* 0x000ea20000000800 */
[----:B------:R-:W-:Y:S01]  /*1a600*/  HMMA.16816.F32.BF16 R24, R28, R22, R24 ;  /* 0x000000161c18723c */ /* 0x000fe20000041818 */
[----:B------:R-:W4:Y:S02]  /*1a610*/  LDSM.16.MT88.4 R28, [R3+0x7800] ;  /* 0x00780000031c783b */ /* 0x000f240000004200 */
[C---:B---3--:R-:W-:Y:S01]  /*1a620*/  F2FP.BF16.F32.PACK_AB R23, R63.reuse, R64 ;  /* 0x000000403f17723e */ /* 0x048fe200000010ff */
[----:B------:R-:W-:-:S03]  /*1a630*/  FADD.FTZ R63, R63, R65 ;  /* 0x000000413f3f7221 */ /* 0x000fc60000010000 */
        /* <DEDUP_REMOVED lines=11> */
[----:B------:R-:W-:Y:S04]  /*1a6f0*/  MUFU.EX2 R60, R60 ;  /* 0x0000003c003c7308 */ /* 0x000fe80000000800 */
[----:B--2---:R-:W-:-:S03]  /*1a700*/  FADD.FTZ R63, R62, R63 ;  /* 0x0000003f3e3f7221 */ /* 0x004fc60000010000 */
        /* <DEDUP_REMOVED lines=143> */
[C---:B----4-:R-:W-:Y:S01]  /*1b000*/  FADD.FTZ R109, R38.reuse, R109 ;  /* 0x0000006d266d7221 */ /* 0x050fe20000010000 */
        /* <DEDUP_REMOVED lines=17> */
.L_x_5432:
[----:B------:R-:W-:-:S07]  /*1b120*/  IADD3 R240, PT, PT, R32, -0x1, RZ ;  /* 0xffffffff20f07810 */ /* 0x000fce0007ffe0ff */
.L_x_5441:
[----:B------:R-:W-:Y:S05]  /*1b130*/  BSYNC B2 ;  /* 0x0000000000027941 */ /* 0x000fea0003800000 */
.L_x_5431:
[----:B------:R-:W-:-:S13]  /*1b140*/  ISETP.GE.AND P0, PT, R240, R218, PT ;  /* 0x000000daf000720c */ /* 0x000fda0003f06270 */
[----:B------:R-:W-:Y:S05]  /*1b150*/  @!P0 BRA `(.L_x_5442) ;  /* 0x0000008800a48947 */ /* 0x000fea0003800000 */
[C---:B------:R-:W-:Y:S01]  /*1b160*/  IMAD.SHL.U32 R3, R211.reuse, 0x8, RZ ;  /* 0x00000008d3037824 */ /* 0x040fe200078e00ff */
[----:B------:R-:W-:Y:S01]  /*1b170*/  LOP3.LUT R221, R211, 0x18, RZ, 0xc0, !PT ;  /* 0x00000018d3dd7812 */ /* 0x000fe200078ec0ff */
[----:B------:R-:W-:Y:S01]  /*1b180*/  IMAD.MOV.U32 R151, RZ, RZ, R0 ;  /* 0x000000ffff977224 */ /* 0x000fe200078e0000 */
[----:B------:R-:W-:Y:S01]  /*1b190*/  ISETP.NE.U32.AND P3, PT, R230, RZ, PT ;  /* 0x000000ffe600720c */ /* 0x000fe20003f65070 */
[----:B------:R-:W-:Y:S01]  /*1b1a0*/  IMAD.MOV.U32 R150, RZ, RZ, R2 ;  /* 0x000000ffff967224 */ /* 0x000fe200078e0002 */
[----:B------:R-:W-:Y:S02]  /*1b1b0*/  LOP3.LUT R237, R221, 0xc0, R3, 0xf8, !PT ;  /* 0x000000c0dded7812 */ /* 0x000fe400078ef803 */
[----:B------:R-:W-:Y:S02]  /*1b1c0*/  LOP3.LUT R239, R3, 0x18, RZ, 0xc0, !PT ;  /* 0x0000001803ef7812 */ /* 0x000fe400078ec0ff */
[----:B------:R-:W-:Y:S02]  /*1b1d0*/  ISETP.NE.AND.EX P3, PT, R231, RZ, PT, P3 ;  /* 0x000000ffe700720c */ /* 0x000fe40003f65330 */
[----:B------:R-:W-:-:S04]  /*1b1e0*/  LOP3.LUT R237, R237, R239, RZ, 0x3c, !PT ;  /* 0x000000efeded7212 */ /* 0x000fc800078e3cff */
[----:B------:R-:W-:-:S04]  /*1b1f0*/  LOP3.LUT R237, R237, 0x1f20, R3, 0xf8, !PT ;  /* 0x00001f20eded7812 */ /* 0x000fc800078ef803 */
[----:B------:R-:W-:-:S07]  /*1b200*/  LEA R237, R237, UR6, 0x1 ;  /* 0x00000006eded7c11 */ /* 0x000fce000f8e08ff */
.L_x_5449:
[----:B------:R-:W-:Y:S01]  /*1b210*/  ISETP.GE.AND P0, PT, R239, R226, PT ;  /* 0x000000e2ef00720c */ /* 0x000fe20003f06270 */
[----:B------:R-:W-:Y:S04]  /*1b220*/  DEPBAR.LE SB0, 0x0 ;  /* 0x000080000000791a */ /* 0x000fe80000000000 */
[----:B------:R-:W-:Y:S05]  /*1b230*/  WARPSYNC.ALL ;  /* 0x0000000000007948 */ /* 0x000fea0003800000 */
[----:B------:R-:W-:Y:S01]  /*1b240*/  BAR.SYNC.DEFER_BLOCKING 0x0 ;  /* 0x0000000000007b1d */ /* 0x000fe20000010000 */
[----:B------:R-:W-:Y:S02]  /*1b250*/  IMAD.SHL.U32 R5, R211, 0x8, RZ ;  /* 0x00000008d3057824 */ /* 0x000fe400078e00ff */
[----:B------:R-:W-:Y:S03]  /*1b260*/  @!P3 IMAD.MOV.U32 R4, RZ, RZ, RZ ;  /* 0x000000ffff04b224 */ /* 0x000fe600078e00ff */
[--C-:B------:R-:W-:Y:S02]  /*1b270*/  LOP3.LUT R3, R221, 0xc0, R5.reuse, 0xf8, !PT ;  /* 0x000000c0dd037812 */ /* 0x100fe400078ef805 */
[----:B------:R-:W-:Y:S02]  /*1b280*/  @!P3 IADD3 R4, P1, PT, RZ, -R4, RZ ;  /* 0x80000004ff04b210 */ /* 0x000fe40007f3e0ff */
[----:B------:R-:W-:Y:S04]  /*1b290*/  LOP3.LUT R239, R5, 0x18, RZ, 0xc0, !PT ;  /* 0x0000001805ef7812 */ /* 0x000fe800078ec0ff */
[----:B------:R-:W-:Y:S04]  /*1b2a0*/  LOP3.LUT R3, R3, R239, RZ, 0x3c, !PT ;  /* 0x000000ef03037212 */ /* 0x000fe800078e3cff */
[----:B------:R-:W-:Y:S01]  /*1b2b0*/  LOP3.LUT R3, R3, 0x1f20, R5, 0xf8, !PT ;  /* 0x00001f2003037812 */ /* 0x000fe200078ef805 */
[----:B------:R-:W-:Y:S01]  /*1b2c0*/  IMAD.MOV.U32 R5, RZ, RZ, R223 ;  /* 0x000000ffff057224 */ /* 0x000fe200078e00df */
[----:B------:R-:W2:Y:S01]  /*1b2d0*/  @!P3 LD.E R6, desc[UR4][R148.64+0x40] ;  /* 0x000040049406b980 */ /* 0x000ea2000c101900 */
[----:B------:R-:W-:Y:S01]  /*1b2e0*/  BSSY.RECONVERGENT B0, `(.L_x_5443) ;  /* 0x0000053000007945 */ /* 0x000fe20003800200 */
[----:B------:R-:W1:Y:S02]  /*1b2f0*/  S2R R211, SR_TID.X ;  /* 0x0000000000d37919 */ /* 0x000e640000002100 */
[C---:B-1----:R-:W-:Y:S01]  /*1b300*/  LOP3.LUT R152, R211.reuse, 0x8, RZ, 0xc0, !PT ;  /* 0x00000008d3987812 */ /* 0x042fe200078ec0ff */
[C---:B------:R-:W-:Y:S01]  /*1b310*/  IMAD.SHL.U32 R209, R211.reuse, 0x10, RZ ;  /* 0x00000010d3d17824 */ /* 0x040fe200078e00ff */
[----:B------:R-:W-:Y:S01]  /*1b320*/  SHF.R.U32.HI R208, RZ, 0x1, R211 ;  /* 0x00000001ffd07819 */ /* 0x000fe200000116d3 */
[C---:B------:R-:W-:Y:S02]  /*1b330*/  IMAD.SHL.U32 R213, R211.reuse, 0x20, RZ ;  /* 0x00000020d3d57824 */ /* 0x040fe400078e00ff */
[----:B------:R-:W-:Y:S01]  /*1b340*/  IMAD.SHL.U32 R210, R211, 0x4, RZ ;  /* 0x00000004d3d27824 */ /* 0x000fe200078e00ff */
[----:B------:R-:W-:Y:S02]  /*1b350*/  LOP3.LUT R2, R209, 0x100, RZ, 0xc0, !PT ;  /* 0x00000100d1027812 */ /* 0x000fe400078ec0ff */
[--C-:B------:R-:W-:Y:S02]  /*1b360*/  LOP3.LUT R152, R152, 0xc0, R213.reuse, 0xf8, !PT ;  /* 0x000000c098987812 */ /* 0x100fe400078ef8d5 */
[----:B------:R-:W-:Y:S02]  /*1b370*/  LOP3.LUT R0, R210, 0x18, RZ, 0xc0, !PT ;  /* 0x00000018d2007812 */ /* 0x000fe400078ec0ff */
[----:B------:R-:W-:Y:S04]  /*1b380*/  LOP3.LUT R2, R2, 0x20, R213, 0xf8, !PT ;  /* 0x0000002002027812 */ /* 0x000fe800078ef8d5 */
[----:B------:R-:W-:Y:S01]  /*1b390*/  LOP3.LUT R152, R2, R152, R0, 0xf6, !PT ;  /* 0x0000009802987212 */ /* 0x000fe200078ef600 */
[----:B------:R-:W-:Y:S02]  /*1b3a0*/  IMAD.SHL.U32 R2, R216, 0x40, RZ ;  /* 0x00000040d8027824 */ /* 0x000fe400078e00ff */
[----:B--2---:R-:W-:Y:S04]  /*1b3b0*/  @!P3 IMAD.SHL.U32 R6, R6, 0x100, RZ ;  /* 0x000001000606b824 */ /* 0x004fe800078e00ff */
[----:B------:R-:W-:Y:S05]  /*1b3c0*/  @!P3 IMAD.X R6, RZ, RZ, ~R6, P1 ;  /* 0x000000ffff06b224 */ /* 0x000fea00008e0e06 */
[----:B------:R-:W-:Y:S04]  /*1b3d0*/  @!P3 SHF.R.S64 R4, R4, 0x1f, R6 ;  /* 0x0000001f0404b819 */ /* 0x000fe80000001006 */
[----:B------:R-:W-:Y:S01]  /*1b3e0*/  @!P3 IADD3 R223, P1, PT, R223, R4, RZ ;  /* 0x00000004dfdfb210 */ /* 0x000fe20007f3e0ff */
[----:B------:R-:W-:Y:S03]  /*1b3f0*/  IMAD.MOV.U32 R4, RZ, RZ, R222 ;  /* 0x000000ffff047224 */ /* 0x000fe600078e00de */
[----:B------:R-:W-:Y:S01]  /*1b400*/  @!P3 LEA.HI.X.SX32 R222, R6, R222, 0x1, P1 ;  /* 0x000000de06deb211 */ /* 0x000fe200008f0eff */
[----:B------:R-:W-:Y:S08]  /*1b410*/  @!P3 BRA `(.L_x_5444) ;  /* 0x0000000000fcb947 */ /* 0x000ff00003800000 */
        /* <DEDUP_REMOVED lines=10> */
[-C--:B------:R-:W-:Y:S04]  /*1b4c0*/  LOP3.LUT R6, R6, R13.reuse, RZ, 0x3c, !PT ;  /* 0x0000000d06067212 */ /* 0x080fe800078e3cff */
        /* <DEDUP_REMOVED lines=20> */
[----:B------:R-:W3:Y:S01]  /*1b610*/  LD.E.64 R14, desc[UR4][R148.64+0x40] ;  /* 0x00004004940e7980 */ /* 0x000ee2000c101b00 */
[-C--:B------:R-:W-:Y:S01]  /*1b620*/  @!P4 IADD3 R9, PT, PT, R9, -R10.reuse, RZ ;  /* 0x8000000a0909c210 */ /* 0x080fe20007ffe0ff */
[----:B------:R-:W-:Y:S01]  /*1b630*/  @!P4 VIADD R12, R12, 0x1 ;  /* 0x000000010c0cc836 */ /* 0x000fe20000000000 */
[----:B------:R-:W-:Y:S02]  /*1b640*/  ISETP.NE.AND P4, PT, R13, RZ, PT ;  /* 0x000000ff0d00720c */ /* 0x000fe40003f85270 */
        /* <DEDUP_REMOVED lines=28> */
.L_x_5444:
[----:B------:R-:W-:Y:S05]  /*1b810*/  BSYNC.RECONVERGENT B0 ;  /* 0x0000000000007941 */ /* 0x000fea0003800200 */
.L_x_5443:
[----:B------:R-:W-:Y:S01]  /*1b820*/  @!P0 IMAD.MOV.U32 R6, RZ, RZ, R223 ;  /* 0x000000ffff068224 */ /* 0x000fe200078e00df */
[----:B------:R-:W-:Y:S01]  /*1b830*/  IADD3 R8, P1, PT, R2, R223, RZ ;  /* 0x000000df02087210 */ /* 0x000fe20007f3e0ff */
[--C-:B------:R-:W-:Y:S01]  /*1b840*/  @!P0 IMAD.MOV.U32 R7, RZ, RZ, R222.reuse ;  /* 0x000000ffff078224 */ /* 0x100fe200078e00de */
[----:B------:R-:W-:Y:S01]  /*1b850*/  SHF.L.U64.HI R4, R216, 0x6, R217 ;  /* 0x00000006d8047819 */ /* 0x000fe200000102d9 */
[----:B------:R-:W-:Y:S01]  /*1b860*/  BSSY.RECONVERGENT B1, `(.L_x_5445) ;  /* 0x0000137000017945 */ /* 0x000fe20003800200 */
[----:B------:R-:W-:Y:S02]  /*1b870*/  LOP3.LUT R212, R208, 0x8, RZ, 0xc0, !PT ;  /* 0x00000008d0d47812 */ /* 0x000fe400078ec0ff */
[----:B------:R-:W-:Y:S01]  /*1b880*/  @!PT LDS RZ, [RZ] ;  /* 0x00000000fffff984 */ /* 0x000fe20000000800 */
[----:B------:R-:W-:Y:S01]  /*1b890*/  @!PT LDS RZ, [RZ] ;  /* 0x00000000fffff984 */ /* 0x000fe20000000800 */
[----:B------:R-:W-:Y:S01]  /*1b8a0*/  @!PT LDS RZ, [RZ] ;  /* 0x00000000fffff984 */ /* 0x000fe20000000800 */
[----:B------:R1:W-:Y:S01]  /*1b8b0*/  @!P0 LDGSTS.E.BYPASS.LTC128B.128 [R237+0x5000], desc[UR4][R6.64] ;  /* 0x0500000006ed8fae */ /* 0x0003e2000b981a04 */
[----:B------:R-:W-:Y:S01]  /*1b8c0*/  IMAD.X R9, R4, 0x1, R222, P1 ;  /* 0x0000000104097824 */ /* 0x000fe200008e06de */
[--C-:B------:R-:W-:Y:S03]  /*1b8d0*/  LOP3.LUT R212, R212, 0xc0, R213.reuse, 0xf8, !PT ;  /* 0x000000c0d4d47812 */ /* 0x100fe600078ef8d5 */
[----:B------:R1:W-:Y:S01]  /*1b8e0*/  @P0 STS.128 [R237+0x5000], RZ ;  /* 0x005000ffed000388 */ /* 0x0003e20000000c00 */
[----:B------:R-:W-:Y:S02]  /*1b8f0*/  LOP3.LUT R209, R209, 0x3e00, RZ, 0xc0, !PT ;  /* 0x00003e00d1d17812 */ /* 0x000fe400078ec0ff */
[----:B------:R-:W-:Y:S02]  /*1b900*/  LOP3.LUT R212, R212, R0, RZ, 0x3c, !PT ;  /* 0x00000000d4d47212 */ /* 0x000fe400078e3cff */
[--C-:B------:R-:W-:Y:S02]  /*1b910*/  LOP3.LUT R0, R209, 0x20, R213.reuse, 0xf8, !PT ;  /* 0x00000020d1007812 */ /* 0x100fe400078ef8d5 */
[----:B------:R-:W-:Y:S02]  /*1b920*/  LEA R152, R152, UR6, 0x1 ;  /* 0x0000000698987c11 */ /* 0x000fe4000f8e08ff */
[----:B------:R-:W-:Y:S02]  /*1b930*/  LOP3.LUT R0, R0, 0x100, R213, 0xf8, !PT ;  /* 0x0000010000007812 */ /* 0x000fe400078ef8d5 */
[----:B------:R-:W-:Y:S02]  /*1b940*/  LOP3.LUT P2, RZ, R211, 0x4, RZ, 0xc0, !PT ;  /* 0x00000004d3ff7812 */ /* 0x000fe4000784c0ff */
[----:B------:R-:W-:Y:S04]  /*1b950*/  LOP3.LUT R0, R0, R212, RZ, 0xfc, !PT ;  /* 0x000000d400007212 */ /* 0x000fe800078efcff */
[----:B------:R-:W-:Y:S02]  /*1b960*/  LEA R0, R0, UR6, 0x1 ;  /* 0x0000000600007c11 */ /* 0x000fe4000f8e08ff */
[----:B-1----:R-:W-:Y:S02]  /*1b970*/  LEA R237, R3, UR6, 0x1 ;  /* 0x0000000603ed7c11 */ /* 0x002fe4000f8e08ff */
[-C--:B------:R-:W-:Y:S03]  /*1b980*/  IADD3 R6, P1, PT, R8, R2.reuse, RZ ;  /* 0x0000000208067210 */ /* 0x080fe60007f3e0ff */
[----:B------:R-:W-:Y:S01]  /*1b990*/  @!PT LDS RZ, [RZ] ;  /* 0x00000000fffff984 */ /* 0x000fe20000000800 */
[----:B------:R-:W-:Y:S01]  /*1b9a0*/  @!PT LDS RZ, [RZ] ;  /* 0x00000000fffff984 */ /* 0x000fe20000000800 */
[----:B------:R-:W-:Y:S01]  /*1b9b0*/  @!PT LDS RZ, [RZ] ;  /* 0x00000000fffff984 */ /* 0x000fe20000000800 */
[----:B------:R1:W-:Y:S02]  /*1b9c0*/  @!P0 LDGSTS.E.BYPASS.LTC128B.128 [R237+0x5800], desc[UR4][R8.64] ;  /* 0x0580000008ed8fae */ /* 0x0003e4000b981a04 */
[--C-:B------:R-:W-:Y:S01]  /*1b9d0*/  IMAD.X R7, R9, 0x1, R4.reuse, P1 ;  /* 0x0000000109077824 */ /* 0x100fe200008e0604 */
[-C--:B------:R-:W-:Y:S02]  /*1b9e0*/  IADD3 R12, P1, PT, R6, R2.reuse, RZ ;  /* 0x00000002060c7210 */ /* 0x080fe40007f3e0ff */
[----:B------:R-:W-:Y:S05]  /*1b9f0*/  @P0 STS.128 [R237+0x5800], RZ ;  /* 0x005800ffed000388 */ /* 0x000fea0000000c00 */
[----:B------:R-:W-:Y:S01]  /*1ba00*/  @!PT LDS RZ, [RZ] ;  /* 0x00000000fffff984 */ /* 0x000fe20000000800 */
[----:B------:R-:W-:Y:S01]  /*1ba10*/  @!PT LDS RZ, [RZ] ;  /* 0x00000000fffff984 */ /* 0x000fe20000000800 */
[----:B------:R-:W-:Y:S01]  /*1ba20*/  @!PT LDS RZ, [RZ] ;  /* 0x00000000fffff984 */ /* 0x000fe20000000800 */
[----:B------:R2:W-:Y:S01]  /*1ba30*/  @!P0 LDGSTS.E.BYPASS.LTC128B.128 [R237+0x6000], desc[UR4][R6.64] ;  /* 0x0600000006ed8fae */ /* 0x0005e2000b981a04 */
[--C-:B------:R-:W-:Y:S01]  /*1ba40*/  IMAD.X R13, R7, 0x1, R4.reuse, P1 ;  /* 0x00000001070d7824 */ /* 0x100fe200008e0604 */
[-C--:B------:R-:W-:Y:S03]  /*1ba50*/  IADD3 R10, P1, PT, R12, R2.reuse, RZ ;  /* 0x000000020c0a7210 */ /* 0x080fe60007f3e0ff */
[----:B------:R-:W-:Y:S02]  /*1ba60*/  @P0 STS.128 [R237+0x6000], RZ ;  /* 0x006000ffed000388 */ /* 0x000fe40000000c00 */
[--C-:B------:R-:W-:Y:S03]  /*1ba70*/  IMAD.X R11, R13, 0x1, R4.reuse, P1 ;  /* 0x000000010d0b7824 */ /* 0x100fe600008e0604 */
        /* <DEDUP_REMOVED lines=10> */
[----:B------:R-:W-:Y:S01]  /*1bb20*/  @P0 STS.128 [R237+0x7000], RZ ;  /* 0x007000ffed000388 */ /* 0x000fe20000000c00 */
        /* <DEDUP_REMOVED lines=8> */
[----:B------:R-:W-:Y:S04]  /*1bbb0*/  @!P0 IADD3 R2, P1, PT, R6, R2, RZ ;  /* 0x0000000206028210 */ /* 0x000fe80007f3e0ff */
        /* <DEDUP_REMOVED lines=10> */
[----:B------:R2:W-:Y:S05]  /*1bc60*/  @!P0 LDGSTS.E.BYPASS.LTC128B.128 [R237+0x8800], desc[UR4][R2.64] ;  /* 0x0880000002ed8fae */ /* 0x0005ea000b981a04 */
[----:B------:R-:W-:Y:S05]  /*1bc70*/  @P0 STS.128 [R237+0x8800], RZ ;  /* 0x008800ffed000388 */ /* 0x000fea0000000c00 */
[----:B------:R3:W-:Y:S05]  /*1bc80*/  LDSM.16.M88.4 R128, [R0] ;  /* 0x000000000080783b */ /* 0x0007ea0000000200 */
[----:B-1----:R-:W1:Y:S05]  /*1bc90*/  LDSM.16.M88.4 R8, [R152+0x1000] ;  /* 0x001000009808783b */ /* 0x002e6a0000000200 */
[----:B------:R-:W4:Y:S05]  /*1bca0*/  LDSM.16.M88.4 R16, [R152+0x1400] ;  /* 0x001400009810783b */ /* 0x000f2a0000000200 */
[----:B------:R-:W5:Y:S01]  /*1bcb0*/  LDSM.16.M88.4 R24, [R152+0x1800] ;  /* 0x001800009818783b */ /* 0x000f620000000200 */
[----:B--2---:R-:W-:Y:S04]  /*1bcc0*/  IMAD.MOV.U32 R2, RZ, RZ, 0x20 ;  /* 0x00000020ff027424 */ /* 0x004fe800078e00ff */
[----:B------:R-:W0:Y:S05]  /*1bcd0*/  LDGDEPBAR ;  /* 0x00000000000079af */ /* 0x000e2a0000000000 */
[----:B------:R-:W2:Y:S01]  /*1bce0*/  LDSM.16.M88.4 R32, [R152+0x1c00] ;  /* 0x001c00009820783b */ /* 0x000ea20000000200 */
[----:B------:R-:W-:Y:S04]  /*1bcf0*/  SEL R2, R2, 0xffffffe0, !P2 ;  /* 0xffffffe002027807 */ /* 0x000fe80005000000 */
[----:B------:R-:W2:Y:S01]  /*1bd00*/  LDSM.16.M88.4 R40, [R152+0x2000] ;  /* 0x002000009828783b */ /* 0x000ea20000000200 */
[----:B------:R-:W-:Y:S02]  /*1bd10*/  IMAD.IADD R156, R0, 0x1, R2 ;  /* 0x00000001009c7824 */ /* 0x000fe400078e0202 */
[----:B---3--:R-:W-:Y:S02]  /*1bd20*/  IMAD.IADD R0, R2, 0x1, R152 ;  /* 0x0000000102007824 */ /* 0x008fe400078e0298 */
[----:B------:R-:W3:Y:S05]  /*1bd30*/  LDSM.16.M88.4 R48, [R152+0x2400] ;  /* 0x002400009830783b */ /* 0x000eea0000000200 */
[----:B------:R-:W3:Y:S05]  /*1bd40*/  LDSM.16.M88.4 R56, [R152+0x2800] ;  /* 0x002800009838783b */ /* 0x000eea0000000200 */
[----:B------:R-:W3:Y:S01]  /*1bd50*/  LDSM.16.M88.4 R64, [R152+0x2c00] ;  /* 0x002c00009840783b */ /* 0x000ee20000000200 */
[C---:B-1----:R-:W-:Y:S04]  /*1bd60*/  HMMA.16816.F32.BF16 R4, R128.reuse, R8, RZ ;  /* 0x000000088004723c */ /* 0x042fe800000418ff */
[----:B------:R-:W1:Y:S04]  /*1bd70*/  LDSM.16.M88.4 R72, [R152+0x3000] ;  /* 0x003000009848783b */ /* 0x000e680000000200 */
[C---:B------:R-:W-:Y:S01]  /*1bd80*/  HMMA.16816.F32.BF16 R8, R128.reuse, R10, RZ ;  /* 0x0000000a8008723c */ /* 0x040fe200000418ff */
[----:B------:R-:W1:Y:S05]  /*1bd90*/  LDSM.16.M88.4 R80, [R152+0x3400] ;  /* 0x003400009850783b */ /* 0x000e6a0000000200 */
[----:B------:R-:W1:Y:S02]  /*1bda0*/  LDSM.16.M88.4 R88, [R152+0x3800] ;  /* 0x003800009858783b */ /* 0x000e640000000200 */
[C---:B----4-:R-:W-:Y:S03]  /*1bdb0*/  HMMA.16816.F32.BF16 R12, R128.reuse, R16, RZ ;  /* 0x00000010800c723c */ /* 0x050fe600000418ff */
[----:B------:R-:W4:Y:S05]  /*1bdc0*/  LDSM.16.M88.4 R96, [R152+0x3c00] ;  /* 0x003c00009860783b */ /* 0x000f2a0000000200 */
        /* <DEDUP_REMOVED lines=11> */
[----:B------:R-:W2:Y:S05]  /*1be80*/  LDSM.16.M88.4 R164, [R0+0x1400] ;  /* 0x0014000000a4783b */ /* 0x000eaa0000000200 */
[----:B------:R-:W2:Y:S02]  /*1be90*/  LDSM.16.M88.4 R168, [R0+0x1800] ;  /* 0x0018000000a8783b */ /* 0x000ea40000000200 */
[C---:B------:R-:W-:Y:S03]  /*1bea0*/  HMMA.16816.F32.BF16 R36, R128.reuse, R40, RZ ;  /* 0x000000288024723c */ /* 0x040fe600000418ff */
[----:B------:R-:W-:Y:S05]  /*1beb0*/  LDSM.16.M88.4 R172, [R0+0x2000] ;  /* 0x0020000000ac783b */ /* 0x000fea0000000200 */
        /* <DEDUP_REMOVED lines=149> */
.L_x_5448:
[----:B------:R-:W-:Y:S05]  /*1c810*/  BSYNC.RECONVERGENT B0 ;  /* 0x0000000000007941 */ /* 0x000fea0003800200 */
.L_x_5447:
[----:B------:R-:W-:Y:S01]  /*1c820*/  @!P0 IMAD.MOV.U32 R221, RZ, RZ, R219 ;  /* 0x000000ffffdd8224 */ /* 0x000fe200078e00db */
[----:B------:R-:W-:Y:S02]  /*1c830*/  LEA R156, P1, R2, R220, 0x1 ;  /* 0x000000dc029c7211 */ /* 0x000fe400078208ff */
[--C-:B------:R-:W-:Y:S02]  /*1c840*/  SHF.L.U64.HI R152, R214, 0x5, R215.reuse ;  /* 0x00000005d6987819 */ /* 0x100fe400000102d7 */
        /* <DEDUP_REMOVED lines=56> */
.L_x_5446:
[----:B------:R-:W-:Y:S05]  /*1cbd0*/  BSYNC.RECONVERGENT B1 ;  /* 0x0000000000017941 */ /* 0x000fea0003800200 */
.L_x_5445:
        /* <DEDUP_REMOVED lines=13> */
[----:B-1----:R-:W-:Y:S01]  /*1ccb0*/  ULEA UR6, UR7, UR12, 0x18 ;  /* 0x0000000c07067291 */ /* 0x002fe2000f8ec0ff */
        /* <DEDUP_REMOVED lines=9> */
[----:B------:R-:W-:Y:S01]  /*1cd50*/  VIADD R197, R2, 0x41 ;  /* 0x0000004102c57836 */ /* 0x000fe20000000000 */
[--C-:B------:R-:W-:Y:S01]  /*1cd60*/  IADD3 R158, PT, PT, R234, -0x29, -R153.reuse ;  /* 0xffffffd7ea9e7810 */ /* 0x100fe20007ffe899 */
[----:B------:R-:W-:Y:S01]  /*1cd70*/  FFMA.FTZ R12, -R238, R155, R12 ;  /* 0x0000009bee0c7223 */ /* 0x000fe2000001010c */
[--C-:B------:R-:W-:Y:S01]  /*1cd80*/  IADD3 R154, PT, PT, R234, -0x11, -R153.reuse ;  /* 0xffffffefea9a7810 */ /* 0x100fe20007ffe899 */
[C---:B------:R-:W-:Y:S01]  /*1cd90*/  VIADD R193, R2.reuse, 0x51 ;  /* 0x0000005102c17836 */ /* 0x040fe20000000000 */
[----:B------:R-:W-:Y:S01]  /*1cda0*/  IABS R3, R3 ;  /* 0x0000000300037213 */ /* 0x000fe20000000000 */
[C---:B------:R-:W-:Y:S01]  /*1cdb0*/  VIADD R191, R2.reuse, 0x59 ;  /* 0x0000005902bf7836 */ /* 0x040fe20000000000 */
[----:B------:R-:W-:Y:S01]  /*1cdc0*/  IABS R158, R158 ;  /* 0x0000009e009e7213 */ /* 0x000fe20000000000 */
        /* <DEDUP_REMOVED lines=11> */
[----:B------:R-:W-:Y:S01]  /*1ce80*/  I2FP.F32.S32 R154, R154 ;  /* 0x0000009a009a7245 */ /* 0x000fe20000201400 */
[C---:B------:R-:W-:Y:S01]  /*1ce90*/  VIADD R167, R2.reuse, 0xb9 ;  /* 0x000000b902a77836 */ /* 0x040fe20000000000 */
[----:B------:R-:W-:Y:S01]  /*1cea0*/  I2FP.F32.S32 R156, R156 ;  /* 0x0000009c009c7245 */ /* 0x000fe20000201400 */
[----:B------:R-:W-:Y:S01]  /*1ceb0*/  VIADD R169, R2, 0xb8 ;  /* 0x000000b802a97836 */ /* 0x000fe20000000000 */
[----:B------:R-:W-:Y:S01]  /*1cec0*/  IADD3 R3, PT, PT, R234, -0x28, -R153 ;  /* 0xffffffd8ea037810 */ /* 0x000fe20007ffe899 */
[----:B------:R-:W-:Y:S01]  /*1ced0*/  FFMA.FTZ R13, -R238, R154, R13 ;  /* 0x0000009aee0d7223 */ /* 0x000fe2000001010d */
[----:B------:R-:W-:Y:S01]  /*1cee0*/  IADD3 R157, PT, PT, R234, -0x20, -R153 ;  /* 0xffffffe0ea9d7810 */ /* 0x000fe20007ffe899 */
        /* <DEDUP_REMOVED lines=8> */
[C---:B------:R-:W-:Y:S01]  /*1cf70*/  VIADD R161, R2.reuse, 0xd1 ;  /* 0x000000d102a17836 */ /* 0x040fe20000000000 */
[C---:B------:R-:W-:Y:S01]  /*1cf80*/  ISETP.GE.AND P5, PT, R2.reuse, R235, PT ;  /* 0x000000eb0200720c */ /* 0x040fe20003fa6270 */
[C---:B------:R-:W-:Y:S01]  /*1cf90*/  VIADD R162, R2.reuse, 0xd0 ;  /* 0x000000d002a27836 */ /* 0x040fe20000000000 */
[C---:B------:R-:W-:Y:S01]  /*1cfa0*/  ISETP.GE.AND P6, PT, R2.reuse, R232, PT ;  /* 0x000000e80200720c */ /* 0x040fe20003fc6270 */
[----:B------:R-:W-:Y:S02]  /*1cfb0*/  VIADD R160, R2, 0xd9 ;  /* 0x000000d902a07836 */ /* 0x000fe40000000000 */
[----:B------:R-:W-:Y:S01]  /*1cfc0*/  FFMA.FTZ R5, -R238, R0, R5 ;  /* 0x00000000ee057223 */ /* 0x000fe20000010105 */
[----:B------:R-:W-:Y:S01]  /*1cfd0*/  IADD3 R0, PT, PT, R234, -0x18, -R153 ;  /* 0xffffffe8ea007810 */ /* 0x000fe20007ffe899 */
[----:B------:R-:W-:Y:S02]  /*1cfe0*/  VIADD R159, R2, 0xe0 ;  /* 0x000000e0029f7836 */ /* 0x000fe40000000000 */
[C---:B------:R-:W-:Y:S01]  /*1cff0*/  FFMA.FTZ R25, -R238.reuse, R158, R25 ;  /* 0x0000009eee197223 */ /* 0x040fe20000010119 */
[C---:B------:R-:W-:Y:S01]  /*1d000*/  FFMA.FTZ R9, -R238.reuse, R156, R9 ;  /* 0x0000009cee097223 */ /* 0x040fe20000010109 */
[----:B------:R-:W-:Y:S01]  /*1d010*/  IABS R0, R0 ;  /* 0x0000000000007213 */ /* 0x000fe20000000000 */
[----:B------:R-:W-:Y:S01]  /*1d020*/  FFMA.FTZ R24, -R238, R3, R24 ;  /* 0x00000003ee187223 */ /* 0x000fe20000010118 */
[C-C-:B------:R-:W-:Y:S01]  /*1d030*/  IADD3 R156, PT, PT, R234.reuse, -0x21, -R153.reuse ;  /* 0xffffffdfea9c7810 */ /* 0x140fe20007ffe899 */
[--C-:B------:R-:W-:Y:S01]  /*1d040*/  IMAD.IADD R3, R234, 0x1, -R153.reuse ;  /* 0x00000001ea037824 */ /* 0x100fe200078e0a99 */
[----:B------:R-:W-:Y:S01]  /*1d050*/  I2FP.F32.S32 R0, R0 ;  /* 0x0000000000007245 */ /* 0x000fe20000201400 */
[----:B------:R-:W-:Y:S01]  /*1d060*/  FFMA.FTZ R20, -R238, R157, R20 ;  /* 0x0000009dee147223 */ /* 0x000fe20000010114 */
[----:B------:R-:W-:Y:S01]  /*1d070*/  IABS R156, R156 ;  /* 0x0000009c009c7213 */ /* 0x000fe20000000000 */
[----:B------:R-:W-:Y:S01]  /*1d080*/  VIADD R246, R2, 0x1 ;  /* 0x0000000102f67836 */ /* 0x000fe20000000000 */
[----:B------:R-:W-:Y:S01]  /*1d090*/  IABS R157, R3 ;  /* 0x00000003009d7213 */ /* 0x000fe20000000000 */
[----:B------:R-:W-:Y:S01]  /*1d0a0*/  FFMA.FTZ R16, -R238, R0, R16 ;  /* 0x00000000ee107223 */ /* 0x000fe20000010110 */
[----:B------:R-:W-:Y:S01]  /*1d0b0*/  I2FP.F32.S32 R156, R156 ;  /* 0x0000009c009c7245 */ /* 0x000fe20000201400 */
[----:B------:R-:W-:Y:S01]  /*1d0c0*/  VIADD R0, R234, 0x8 ;  /* 0x00000008ea007836 */ /* 0x000fe20000000000 */
[----:B------:R-:W-:Y:S01]  /*1d0d0*/  I2FP.F32.S32 R157, R157 ;  /* 0x0000009d009d7245 */ /* 0x000fe20000201400 */
[----:B------:R-:W-:Y:S01]  /*1d0e0*/  VIADD R244, R2, 0x10 ;  /* 0x0000001002f47836 */ /* 0x000fe20000000000 */
[----:B------:R-:W-:Y:S01]  /*1d0f0*/  ISETP.GE.AND P1, PT, R246, R236, PT ;  /* 0x000000ecf600720c */ /* 0x000fe20003f26270 */
[C-C-:B------:R-:W-:Y:S01]  /*1d100*/  IMAD.IADD R154, R0.reuse, 0x1, -R153.reuse ;  /* 0x00000001009a7824 */ /* 0x140fe200078e0a99 */
[----:B------:R-:W-:Y:S01]  /*1d110*/  IADD3 R155, PT, PT, R0, -0x1, -R153 ;  /* 0xffffffff009b7810 */ /* 0x000fe20007ffe899 */
[----:B------:R-:W-:Y:S01]  /*1d120*/  FFMA.FTZ R21, -R238, R156, R21 ;  /* 0x0000009cee157223 */ /* 0x000fe20000010115 */
[----:B------:R-:W-:Y:S01]  /*1d130*/  IADD3 R158, PT, PT, R0, -0x10, -R153 ;  /* 0xfffffff0009e7810 */ /* 0x000fe20007ffe899 */
[C---:B------:R-:W-:Y:S01]  /*1d140*/  FFMA.FTZ R4, -R238.reuse, R157, R4 ;  /* 0x0000009dee047223 */ /* 0x040fe20000010104 */
[----:B------:R-:W-:Y:S01]  /*1d150*/  IABS R155, R155 ;  /* 0x0000009b009b7213 */ /* 0x000fe20000000000 */
[----:B------:R-:W-:Y:S01]  /*1d160*/  FFMA.FTZ R10, -R238, R157, R10 ;  /* 0x0000009dee0a7223 */ /* 0x000fe2000001010a */
        /* <DEDUP_REMOVED lines=8> */
[--C-:B------:R-:W-:Y:S01]  /*1d1f0*/  IADD3 R155, PT, PT, R234, -0x30, -R153.reuse ;  /* 0xffffffd0ea9b7810 */ /* 0x100fe20007ffe899 */
[----:B------:R-:W-:Y:S01]  /*1d200*/  VIADD R202, R2, 0x29 ;  /* 0x0000002902ca7836 */ /* 0x000fe20000000000 */
[----:B------:R-:W-:Y:S01]  /*1d210*/  I2FP.F32.S32 R154, R154 ;  /* 0x0000009a009a7245 */ /* 0x000fe20000201400 */
[----:B------:R-:W-:Y:S01]  /*1d220*/  FFMA.FTZ R14, -R238, R158, R14 ;  /* 0x0000009eee0e7223 */ /* 0x000fe2000001010e */
[----:B------:R-:W-:Y:S01]  /*1d230*/  IABS R155, R155 ;  /* 0x0000009b009b7213 */ /* 0x000fe20000000000 */
[----:B------:R-:W-:Y:S01]  /*1d240*/  VIADD R203, R2, 0x28 ;  /* 0x0000002802cb7836 */ /* 0x000fe20000000000 */
[--C-:B------:R-:W-:Y:S01]  /*1d250*/  IADD3 R158, PT, PT, R0, -0x19, -R153.reuse ;  /* 0xffffffe7009e7810 */ /* 0x100fe20007ffe899 */
[----:B------:R-:W-:Y:S01]  /*1d260*/  FFMA.FTZ R6, -R238, R154, R6 ;  /* 0x0000009aee067223 */ /* 0x000fe20000010106 */
[----:B------:R-:W-:Y:S01]  /*1d270*/  I2FP.F32.S32 R155, R155 ;  /* 0x0000009b009b7245 */ /* 0x000fe20000201400 */
[----:B------:R-:W-:Y:S01]  /*1d280*/  VIADD R173, R2, 0x8 ;  /* 0x0000000802ad7836 */ /* 0x000fe20000000000 */
[--C-:B------:R-:W-:Y:S01]  /*1d290*/  IADD3 R154, PT, PT, R234, -0x31, -R153.reuse ;  /* 0xffffffcfea9a7810 */ /* 0x100fe20007ffe899 */
        /* <DEDUP_REMOVED lines=21> */
[----:B------:R-:W-:Y:S01]  /*1d3f0*/  IADD3 R157, PT, PT, R0, -0x11, -R153 ;  /* 0xffffffef009d7810 */ /* 0x000fe20007ffe899 */
[----:B------:R-:W-:Y:S01]  /*1d400*/  FFMA.FTZ R29, -R238, R154, R29 ;  /* 0x0000009aee1d7223 */ /* 0x000fe2000001011d */
[----:B------:R-:W-:Y:S01]  /*1d410*/  IADD3 R158, PT, PT, R234, -0x48, -R153 ;  /* 0xffffffb8ea9e7810 */ /* 0x000fe20007ffe899 */
[----:B------:R-:W-:Y:S01]  /*1d420*/  FFMA.FTZ R11, -R238, R156, R11 ;  /* 0x0000009cee0b7223 */ /* 0x000fe2000001010b */
[--C-:B------:R-:W-:Y:S01]  /*1d430*/  IADD3 R155, PT, PT, R0, -0x20, -R153.reuse ;  /* 0xffffffe0009b7810 */ /* 0x100fe20007ffe899 */
[----:B------:R-:W-:Y:S01]  /*1d440*/  VIADD R185, R2, 0x71 ;  /* 0x0000007102b97836 */ /* 0x000fe20000000000 */
        /* <DEDUP_REMOVED lines=24> */
[--C-:B------:R-:W-:Y:S01]  /*1d5d0*/  IADD3 R157, PT, PT, R234, -0x40, -R153.reuse ;  /* 0xffffffc0ea9d7810 */ /* 0x100fe20007ffe899 */
[----:B------:R-:W-:Y:S01]  /*1d5e0*/  FFMA.FTZ R18, -R238, R154, R18 ;  /* 0x0000009aee127223 */ /* 0x000fe20000010112 */
[--C-:B------:R-:W-:Y:S01]  /*1d5f0*/  IADD3 R158, PT, PT, R234, -0x51, -R153.reuse ;  /* 0xffffffafea9e7810 */ /* 0x100fe20007ffe899 */
[----:B------:R-:W-:Y:S01]  /*1d600*/  FFMA.FTZ R32, -R238, R156, R32 ;  /* 0x0000009cee207223 */ /* 0x000fe20000010120 */
[--C-:B------:R-:W-:Y:S01]  /*1d610*/  IADD3 R155, PT, PT, R0, -0x29, -R153.reuse ;  /* 0xffffffd7009b7810 */ /* 0x100fe20007ffe899 */
[----:B------:R-:W-:Y:S01]  /*1d620*/  VIADD R170, R2, 0xa8 ;  /* 0x000000a802aa7836 */ /* 0x000fe20000000000 */
[--C-:B------:R-:W-:Y:S01]  /*1d630*/  IADD3 R154, PT, PT, R0, -0x21, -R153.reuse ;  /* 0xffffffdf009a7810 */ /* 0x100fe20007ffe899 */
[C---:B------:R-:W-:Y:S01]  /*1d640*/  VIADD R172, R2.reuse, 0xa9 ;  /* 0x000000a902ac7836 */ /* 0x040fe20000000000 */
[----:B------:R-:W-:Y:S01]  /*1d650*/  IABS R157, R157 ;  /* 0x0000009d009d7213 */ /* 0x000fe20000000000 */
[----:B------:R-:W-:Y:S01]  /*1d660*/  VIADD R168, R2, 0xb0 ;  /* 0x000000b002a87836 */ /* 0x000fe20000000000 */
[----:B------:R-:W-:Y:S02]  /*1d670*/  IABS R158, R158 ;  /* 0x0000009e009e7213 */ /* 0x000fe40000000000 */
[----:B------:R-:W-:Y:S02]  /*1d680*/  IADD3 R156, PT, PT, R234, -0x41, -R153 ;  /* 0xffffffbfea9c7810 */ /* 0x000fe40007ffe899 */
[----:B------:R-:W-:Y:S02]  /*1d690*/  IABS R155, R155 ;  /* 0x0000009b009b7213 */ /* 0x000fe40000000000 */
        /* <DEDUP_REMOVED lines=8> */
[----:B------:R-:W-:Y:S01]  /*1d720*/  I2FP.F32.S32 R156, R156 ;  /* 0x0000009c009c7245 */ /* 0x000fe20000201400 */
[----:B------:R-:W-:Y:S01]  /*1d730*/  FFMA.FTZ R27, -R238, R155, R27 ;  /* 0x0000009bee1b7223 */ /* 0x000fe2000001011b */
[----:B------:R-:W-:Y:S01]  /*1d740*/  IADD3 R157, PT, PT, R234, -0x49, -R153 ;  /* 0xffffffb7ea9d7810 */ /* 0x000fe20007ffe899 */
[----:B------:R-:W-:Y:S01]  /*1d750*/  FFMA.FTZ R23, -R238, R154, R23 ;  /* 0x0000009aee177223 */ /* 0x000fe20000010117 */
[----:B------:R-:W-:Y:S01]  /*1d760*/  IADD3 R158, PT, PT, R0, -0x38, -R153 ;  /* 0xffffffc8009e7810 */ /* 0x000fe20007ffe899 */
[----:B------:R-:W-:Y:S01]  /*1d770*/  FFMA.FTZ R37, -R238, R156, R37 ;  /* 0x0000009cee257223 */ /* 0x000fe20000010125 */
[C-C-:B------:R-:W-:Y:S02]  /*1d780*/  IADD3 R155, PT, PT, R234.reuse, -0x58, -R153.reuse ;  /* 0xffffffa8ea9b7810 */ /* 0x140fe40007ffe899 */
[--C-:B------:R-:W-:Y:S02]  /*1d790*/  IADD3 R154, PT, PT, R234, -0x50, -R153.reuse ;  /* 0xffffffb0ea9a7810 */ /* 0x100fe40007ffe899 */
[----:B------:R-:W-:Y:S02]  /*1d7a0*/  IABS R157, R157 ;  /* 0x0000009d009d7213 */ /* 0x000fe40000000000 */
        /* <DEDUP_REMOVED lines=13> */
[--C-:B------:R-:W-:Y:S01]  /*1d880*/  IADD3 R157, PT, PT, R0, -0x30, -R153.reuse ;  /* 0xffffffd0009d7810 */ /* 0x100fe20007ffe899 */
[----:B------:R-:W-:Y:S01]  /*1d890*/  FFMA.FTZ R44, -R238, R154, R44 ;  /* 0x0000009aee2c7223 */ /* 0x000fe2000001012c */
[--C-:B------:R-:W-:Y:S01]  /*1d8a0*/  IADD3 R158, PT, PT, R0, -0x41, -R153.reuse ;  /* 0xffffffbf009e7810 */ /* 0x100fe20007ffe899 */
        /* <DEDUP_REMOVED lines=130> */
[----:B------:R-:W-:Y:S01]  /*1e0d0*/  FSEL R248, R4, -INF , P0 ;  /* 0xff80000004f87808 */ /* 0x000fe20000000000 */
[C---:B------:R-:W-:Y:S01]  /*1e0e0*/  FFMA.FTZ R76, -R238.reuse, R157, R76 ;  /* 0x0000009dee4c7223 */ /* 0x040fe2000001014c */
[----:B------:R-:W-:Y:S01]  /*1e0f0*/  IABS R156, R156 ;  /* 0x0000009c009c7213 */ /* 0x000fe20000000000 */
[----:B------:R-:W-:Y:S01]  /*1e100*/  FFMA.FTZ R85, -R238, R158, R85 ;  /* 0x0000009eee557223 */ /* 0x000fe20000010155 */
[----:B------:R-:W-:Y:S01]  /*1e110*/  I2FP.F32.S32 R155, R155 ;  /* 0x0000009b009b7245 */ /* 0x000fe20000201400 */
[C---:B------:R-:W-:Y:S01]  /*1e120*/  VIADD R4, R2.reuse, 0xf0 ;  /* 0x000000f002047836 */ /* 0x040fe20000000000 */
[----:B------:R-:W-:Y:S01]  /*1e130*/  FSEL R247, R5, -INF , P1 ;  /* 0xff80000005f77808 */ /* 0x000fe20000800000 */
[----:B------:R-:W-:Y:S01]  /*1e140*/  VIADD R5, R2, 0xf1 ;  /* 0x000000f102057836 */ /* 0x000fe20000000000 */
[----:B------:R-:W-:Y:S01]  /*1e150*/  ISETP.GE.AND P0, PT, R244, R236, PT ;  /* 0x000000ecf400720c */ /* 0x000fe20003f06270 */
[C---:B------:R-:W-:Y:S01]  /*1e160*/  FFMA.FTZ R67, -R238.reuse, R155, R67 ;  /* 0x0000009bee437223 */ /* 0x040fe20000010143 */
[----:B------:R-:W-:Y:S02]  /*1e170*/  I2FP.F32.S32 R154, R154 ;  /* 0x0000009a009a7245 */ /* 0x000fe40000201400 */
[----:B------:R-:W-:Y:S02]  /*1e180*/  ISETP.GE.AND P1, PT, R245, R236, PT ;  /* 0x000000ecf500720c */ /* 0x000fe40003f26270 */
[----:B------:R-:W-:Y:S01]  /*1e190*/  I2FP.F32.S32 R156, R156 ;  /* 0x0000009c009c7245 */ /* 0x000fe20000201400 */
[----:B------:R-:W-:Y:S01]  /*1e1a0*/  FFMA.FTZ R63, -R238, R154, R63 ;  /* 0x0000009aee3f7223 */ /* 0x000fe2000001013f */
[----:B------:R-:W-:Y:S02]  /*1e1b0*/  FSEL R12, R12, -INF , P0 ;  /* 0xff8000000c0c7808 */ /* 0x000fe40000000000 */
[----:B------:R-:W-:Y:S01]  /*1e1c0*/  IADD3 R157, PT, PT, R234, -0x99, -R153 ;  /* 0xffffff67ea9d7810 */ /* 0x000fe20007ffe899 */
[----:B------:R-:W-:Y:S01]  /*1e1d0*/  FFMA.FTZ R77, -R238, R156, R77 ;  /* 0x0000009cee4d7223 */ /* 0x000fe2000001014d */
[--C-:B------:R-:W-:Y:S02]  /*1e1e0*/  IADD3 R158, PT, PT, R0, -0x88, -R153.reuse ;  /* 0xffffff78009e7810 */ /* 0x100fe40007ffe899 */
[----:B------:R-:W-:Y:S01]  /*1e1f0*/  FSEL R249, R9, -INF , P1 ;  /* 0xff80000009f97808 */ /* 0x000fe20000800000 */
[----:B------:R-:W-:Y:S01]  /*1e200*/  VIADD R9, R2, 0xf8 ;  /* 0x000000f802097836 */ /* 0x000fe20000000000 */
[-C--:B------:R-:W-:Y:S02]  /*1e210*/  ISETP.GE.AND P0, PT, R207, R236.reuse, PT ;  /* 0x000000eccf00720c */ /* 0x080fe40003f06270 */
[C-C-:B------:R-:W-:Y:S02]  /*1e220*/  IADD3 R155, PT, PT, R234.reuse, -0xa8, -R153.reuse ;  /* 0xffffff58ea9b7810 */ /* 0x140fe40007ffe899 */
[----:B------:R-:W-:Y:S02]  /*1e230*/  ISETP.GE.AND P1, PT, R243, R236, PT ;  /* 0x000000ecf300720c */ /* 0x000fe40003f26270 */
[--C-:B------:R-:W-:Y:S02]  /*1e240*/  IADD3 R154, PT, PT, R234, -0xa0, -R153.reuse ;  /* 0xffffff60ea9a7810 */ /* 0x100fe40007ffe899 */
[----:B------:R-:W-:Y:S02]  /*1e250*/  IABS R157, R157 ;  /* 0x0000009d009d7213 */ /* 0x000fe40000000000 */
[----:B------:R-:W-:Y:S02]  /*1e260*/  IABS R158, R158 ;  /* 0x0000009e009e7213 */ /* 0x000fe40000000000 */
[----:B------:R-:W-:Y:S02]  /*1e270*/  FSEL R16, R16, -INF , P0 ;  /* 0xff80000010107808 */ /* 0x000fe40000000000 */
[----:B------:R-:W-:Y:S02]  /*1e280*/  IADD3 R156, PT, PT, R0, -0x78, -R153 ;  /* 0xffffff88009c7810 */ /* 0x000fe40007ffe899 */
[----:B------:R-:W-:Y:S02]  /*1e290*/  IABS R155, R155 ;  /* 0x0000009b009b7213 */ /* 0x000fe40000000000 */
[----:B------:R-:W-:Y:S02]  /*1e2a0*/  FSEL R13, R13, -INF , P1 ;  /* 0xff8000000d0d7808 */ /* 0x000fe40000800000 */
[----:B------:R-:W-:Y:S02]  /*1e2b0*/  ISETP.GE.AND P0, PT, R205, R236, PT ;  /* 0x000000eccd00720c */ /* 0x000fe40003f06270 */
[----:B------:R-:W-:Y:S02]  /*1e2c0*/  IABS R154, R154 ;  /* 0x0000009a009a7213 */ /* 0x000fe40000000000 */
[----:B------:R-:W-:Y:S02]  /*1e2d0*/  ISETP.GE.AND P1, PT, R206, R236, PT ;  /* 0x000000ecce00720c */ /* 0x000fe40003f26270 */
[----:B------:R-:W-:Y:S02]  /*1e2e0*/  I2FP.F32.S32 R157, R157 ;  /* 0x0000009d009d7245 */ /* 0x000fe40000201400 */
[----:B------:R-:W-:Y:S02]  /*1e2f0*/  I2FP.F32.S32 R158, R158 ;  /* 0x0000009e009e7245 */ /* 0x000fe40000201400 */
[----:B------:R-:W-:Y:S01]  /*1e300*/  IABS R156, R156 ;  /* 0x0000009c009c7213 */ /* 0x000fe20000000000 */
[C---:B------:R-:W-:Y:S01]  /*1e310*/  FFMA.FTZ R81, -R238.reuse, R157, R81 ;  /* 0x0000009dee517223 */ /* 0x040fe20000010151 */
[----:B------:R-:W-:Y:S01]  /*1e320*/  I2FP.F32.S32 R155, R155 ;  /* 0x0000009b009b7245 */ /* 0x000fe20000201400 */
[----:B------:R-:W-:Y:S01]  /*1e330*/  FFMA.FTZ R74, -R238, R158, R74 ;  /* 0x0000009eee4a7223 */ /* 0x000fe2000001014a */
[----:B------:R-:W-:Y:S02]  /*1e340*/  FSEL R20, R20, -INF , P0 ;  /* 0xff80000014147808 */ /* 0x000fe40000000000 */
[----:B------:R-:W-:Y:S01]  /*1e350*/  I2FP.F32.S32 R154, R154 ;  /* 0x0000009a009a7245 */ /* 0x000fe20000201400 */
[----:B------:R-:W-:Y:S01]  /*1e360*/  FFMA.FTZ R88, -R238, R155, R88 ;  /* 0x0000009bee587223 */ /* 0x000fe20000010158 */
[----:B------:R-:W-:Y:S02]  /*1e370*/  FSEL R17, R17, -INF , P1 ;  /* 0xff80000011117808 */ /* 0x000fe40000800000 */
[----:B------:R-:W-:Y:S01]  /*1e380*/  ISETP.GE.AND P0, PT, R246, R233, PT ;  /* 0x000000e9f600720c */ /* 0x000fe20003f06270 */
[----:B------:R-:W-:Y:S01]  /*1e390*/  FFMA.FTZ R84, -R238, R154, R84 ;  /* 0x0000009aee547223 */ /* 0x000fe20000010154 */
[----:B------:R-:W-:Y:S02]  /*1e3a0*/  ISETP.GE.AND P1, PT, R204, R236, PT ;  /* 0x000000eccc00720c */ /* 0x000fe40003f26270 */
[----:B------:R-:W-:Y:S02]  /*1e3b0*/  I2FP.F32.S32 R156, R156 ;  /* 0x0000009c009c7245 */ /* 0x000fe40000201400 */
[C-C-:B------:R-:W-:Y:S02]  /*1e3c0*/  IADD3 R157, PT, PT, R0.reuse, -0x80, -R153.reuse ;  /* 0xffffff80009d7810 */ /* 0x140fe40007ffe899 */
[--C-:B------:R-:W-:Y:S01]  /*1e3d0*/  IADD3 R158, PT, PT, R0, -0x91, -R153.reuse ;  /* 0xffffff6f009e7810 */ /* 0x100fe20007ffe899 */
[----:B------:R-:W-:Y:S01]  /*1e3e0*/  FFMA.FTZ R66, -R238, R156, R66 ;  /* 0x0000009cee427223 */ /* 0x000fe20000010142 */
[----:B------:R-:W-:Y:S02]  /*1e3f0*/  FSEL R7, R7, -INF , P0 ;  /* 0xff80000007077808 */ /* 0x000fe40000000000 */
[--C-:B------:R-:W-:Y:S02]  /*1e400*/  IADD3 R155, PT, PT, R234, -0xb1, -R153.reuse ;  /* 0xffffff4fea9b7810 */ /* 0x100fe40007ffe899 */
[----:B------:R-:W-:Y:S02]  /*1e410*/  FSEL R21, R21, -INF , P1 ;  /* 0xff80000015157808 */ /* 0x000fe40000800000 */
[-C--:B------:R-:W-:Y:S02]  /*1e420*/  ISETP.GE.AND P0, PT, R202, R236.reuse, PT ;  /* 0x000000ecca00720c */ /* 0x080fe40003f06270 */
[--C-:B------:R-:W-:Y:S02]  /*1e430*/  IADD3 R154, PT, PT, R234, -0xa9, -R153.reuse ;  /* 0xffffff57ea9a7810 */ /* 0x100fe40007ffe899 */
[----:B------:R-:W-:Y:S02]  /*1e440*/  ISETP.GE.AND P1, PT, R203, R236, PT ;  /* 0x000000eccb00720c */ /* 0x000fe40003f26270 */
[----:B------:R-:W-:Y:S02]  /*1e450*/  FSEL R6, R6, -INF , P4 ;  /* 0xff80000006067808 */ /* 0x000fe40002000000 */
[----:B------:R-:W-:Y:S02]  /*1e460*/  IABS R157, R157 ;  /* 0x0000009d009d7213 */ /* 0x000fe40000000000 */
[----:B------:R-:W-:Y:S02]  /*1e470*/  IABS R158, R158 ;  /* 0x0000009e009e7213 */ /* 0x000fe40000000000 */
[----:B------:R-:W-:Y:S02]  /*1e480*/  ISETP.GE.AND P4, PT, R173, R233, PT ;  /* 0x000000e9ad00720c */ /* 0x000fe40003f86270 */
[----:B------:R-:W-:Y:S02]  /*1e490*/  IADD3 R156, PT, PT, R0, -0x81, -R153 ;  /* 0xffffff7f009c7810 */ /* 0x000fe40007ffe899 */
[----:B------:R-:W-:Y:S02]  /*1e4a0*/  IABS R155, R155 ;  /* 0x0000009b009b7213 */ /* 0x000fe40000000000 */
[----:B------:R-:W-:Y:S02]  /*1e4b0*/  FSEL R25, R25, -INF , P0 ;  /* 0xff80000019197808 */ /* 0x000fe40000000000 */
[----:B------:R-:W-:Y:S02]  /*1e4c0*/  IABS R154, R154 ;  /* 0x0000009a009a7213 */ /* 0x000fe40000000000 */
[----:B------:R-:W-:Y:S02]  /*1e4d0*/  FSEL R24, R24, -INF , P1 ;  /* 0xff80000018187808 */ /* 0x000fe40000800000 */
[----:B------:R-:W-:Y:S02]  /*1e4e0*/  ISETP.GE.AND P0, PT, R201, R236, PT ;  /* 0x000000ecc900720c */ /* 0x000fe40003f06270 */
[----:B------:R-:W-:Y:S02]  /*1e4f0*/  IABS R3, R3 ;  /* 0x0000000300037213 */ /* 0x000fe40000000000 */
[----:B------:R-:W-:Y:S02]  /*1e500*/  ISETP.GE.AND P1, PT, R245, R233, PT ;  /* 0x000000e9f500720c */ /* 0x000fe40003f26270 */
[----:B------:R-:W-:Y:S02]  /*1e510*/  I2FP.F32.S32 R157, R157 ;  /* 0x0000009d009d7245 */ /* 0x000fe40000201400 */
[----:B------:R-:W-:Y:S02]  /*1e520*/  I2FP.F32.S32 R158, R158 ;  /* 0x0000009e009e7245 */ /* 0x000fe40000201400 */
[----:B------:R-:W-:Y:S01]  /*1e530*/  FSEL R10, R10, -INF , P4 ;  /* 0xff8000000a0a7808 */ /* 0x000fe20002000000 */
[C---:B------:R-:W-:Y:S01]  /*1e540*/  FFMA.FTZ R70, -R238.reuse, R157, R70 ;  /* 0x0000009dee467223 */ /* 0x040fe20000010146 */
[----:B------:R-:W-:Y:S01]  /*1e550*/  IABS R156, R156 ;  /* 0x0000009c009c7213 */ /* 0x000fe20000000000 */
[----:B------:R-:W-:Y:S01]  /*1e560*/  FFMA.FTZ R79, -R238, R158, R79 ;  /* 0x0000009eee4f7223 */ /* 0x000fe2000001014f */
[----:B------:R-:W-:Y:S02]  /*1e570*/  I2FP.F32.S32 R155, R155 ;  /* 0x0000009b009b7245 */ /* 0x000fe40000201400 */
[----:B------:R-:W-:Y:S02]  /*1e580*/  ISETP.GE.AND P4, PT, R200, R236, PT ;  /* 0x000000ecc800720c */ /* 0x000fe40003f86270 */
[----:B------:R-:W-:Y:S01]  /*1e590*/  I2FP.F32.S32 R154, R154 ;  /* 0x0000009a009a7245 */ /* 0x000fe20000201400 */
[----:B------:R-:W-:Y:S01]  /*1e5a0*/  FFMA.FTZ R93, -R238, R155, R93 ;  /* 0x0000009bee5d7223 */ /* 0x000fe2000001015d */
[----:B------:R-:W-:Y:S02]  /*1e5b0*/  FSEL R28, R28, -INF , P0 ;  /* 0xff8000001c1c7808 */ /* 0x000fe40000000000 */
[----:B------:R-:W-:Y:S01]  /*1e5c0*/  I2FP.F32.S32 R3, R3 ;  /* 0x0000000300037245 */ /* 0x000fe20000201400 */
[C---:B------:R-:W-:Y:S01]  /*1e5d0*/  FFMA.FTZ R89, -R238.reuse, R154, R89 ;  /* 0x0000009aee597223 */ /* 0x040fe20000010159 */
[----:B------:R-:W-:Y:S02]  /*1e5e0*/  FSEL R11, R11, -INF , P1 ;  /* 0xff8000000b0b7808 */ /* 0x000fe40000800000 */
[----:B------:R-:W-:Y:S01]  /*1e5f0*/  ISETP.GE.AND P0, PT, R243, R233, PT ;  /* 0x000000e9f300720c */ /* 0x000fe20003f06270 */
[----:B------:R-:W-:Y:S01]  /*1e600*/  FFMA.FTZ R8, -R238, R3, R8 ;  /* 0x00000003ee087223 */ /* 0x000fe20000010108 */
[-C--:B------:R-:W-:Y:S01]  /*1e610*/  ISETP.GE.AND P1, PT, R244, R233.reuse, PT ;  /* 0x000000e9f400720c */ /* 0x080fe20003f26270 */
[----:B------:R-:W-:Y:S01]  /*1e620*/  VIADD R3, R2, 0x40 ;  /* 0x0000004002037836 */ /* 0x000fe20000000000 */
[----:B------:R-:W-:Y:S02]  /*1e630*/  I2FP.F32.S32 R156, R156 ;  /* 0x0000009c009c7245 */ /* 0x000fe40000201400 */
[----:B------:R-:W-:Y:S02]  /*1e640*/  FSEL R29, R29, -INF , P4 ;  /* 0xff8000001d1d7808 */ /* 0x000fe40002000000 */
[----:B------:R-:W-:Y:S01]  /*1e650*/  IADD3 R157, PT, PT, R0, -0x89, -R153 ;  /* 0xffffff77009d7810 */ /* 0x000fe20007ffe899 */
[----:B------:R-:W-:Y:S01]  /*1e660*/  FFMA.FTZ R71, -R238, R156, R71 ;  /* 0x0000009cee477223 */ /* 0x000fe20000010147 */
[--C-:B------:R-:W-:Y:S02]  /*1e670*/  IADD3 R158, PT, PT, R234, -0xc0, -R153.reuse ;  /* 0xffffff40ea9e7810 */ /* 0x100fe40007ffe899 */
[-C--:B------:R-:W-:Y:S02]  /*1e680*/  ISETP.GE.AND P4, PT, R199, R236.reuse, PT ;  /* 0x000000ecc700720c */ /* 0x080fe40003f86270 */
[C-C-:B------:R-:W-:Y:S02]  /*1e690*/  IADD3 R155, PT, PT, R0.reuse, -0x98, -R153.reuse ;  /* 0xffffff68009b7810 */ /* 0x140fe40007ffe899 */
[----:B------:R-:W-:Y:S02]  /*1e6a0*/  FSEL R15, R15, -INF , P0 ;  /* 0xff8000000f0f7808 */ /* 0x000fe40000000000 */
[--C-:B------:R-:W-:Y:S02]  /*1e6b0*/  IADD3 R154, PT, PT, R0, -0x90, -R153.reuse ;  /* 0xffffff70009a7810 */ /* 0x100fe40007ffe899 */
[----:B------:R-:W-:Y:S02]  /*1e6c0*/  FSEL R14, R14, -INF , P1 ;  /* 0xff8000000e0e7808 */ /* 0x000fe40000800000 */
[----:B------:R-:W-:Y:S02]  /*1e6d0*/  ISETP.GE.AND P0, PT, R207, R233, PT ;  /* 0x000000e9cf00720c */ /* 0x000fe40003f06270 */
[----:B------:R-:W-:Y:S02]  /*1e6e0*/  ISETP.GE.AND P1, PT, R198, R236, PT ;  /* 0x000000ecc600720c */ /* 0x000fe40003f26270 */
[----:B------:R-:W-:Y:S02]  /*1e6f0*/  IABS R157, R157 ;  /* 0x0000009d009d7213 */ /* 0x000fe40000000000 */
[----:B------:R-:W-:Y:S02]  /*1e700*/  IABS R158, R158 ;  /* 0x0000009e009e7213 */ /* 0x000fe40000000000 */
[----:B------:R-:W-:Y:S02]  /*1e710*/  FSEL R32, R32, -INF , P4 ;  /* 0xff80000020207808 */ /* 0x000fe40002000000 */
[----:B------:R-:W-:Y:S02]  /*1e720*/  IADD3 R156, PT, PT, R234, -0xb0, -R153 ;  /* 0xffffff50ea9c7810 */ /* 0x000fe40007ffe899 */
[----:B------:R-:W-:Y:S02]  /*1e730*/  IABS R155, R155 ;  /* 0x0000009b009b7213 */ /* 0x000fe40000000000 */
[----:B------:R-:W-:Y:S02]  /*1e740*/  ISETP.GE.AND P4, PT, R206, R233, PT ;  /* 0x000000e9ce00720c */ /* 0x000fe40003f86270 */
[----:B------:R-:W-:Y:S02]  /*1e750*/  IABS R154, R154 ;  /* 0x0000009a009a7213 */ /* 0x000fe40000000000 */
[----:B------:R-:W-:Y:S02]  /*1e760*/  FSEL R18, R18, -INF , P0 ;  /* 0xff80000012127808 */ /* 0x000fe40000000000 */
[----:B------:R-:W-:Y:S02]  /*1e770*/  FSEL R33, R33, -INF , P1 ;  /* 0xff80000021217808 */ /* 0x000fe40000800000 */
[----:B------:R-:W-:Y:S02]  /*1e780*/  ISETP.GE.AND P0, PT, R197, R236, PT ;  /* 0x000000ecc500720c */ /* 0x000fe40003f06270 */
[----:B------:R-:W-:Y:S02]  /*1e790*/  I2FP.F32.S32 R157, R157 ;  /* 0x0000009d009d7245 */ /* 0x000fe40000201400 */
[----:B------:R-:W-:Y:S02]  /*1e7a0*/  I2FP.F32.S32 R158, R158 ;  /* 0x0000009e009e7245 */ /* 0x000fe40000201400 */
[----:B------:R-:W-:Y:S01]  /*1e7b0*/  ISETP.GE.AND P1, PT, R3, R236, PT ;  /* 0x000000ec0300720c */ /* 0x000fe20003f26270 */
[C---:B------:R-:W-:Y:S01]  /*1e7c0*/  FFMA.FTZ R75, -R238.reuse, R157, R75 ;  /* 0x0000009dee4b7223 */ /* 0x040fe2000001014b */
[----:B------:R-:W-:Y:S01]  /*1e7d0*/  IABS R156, R156 ;  /* 0x0000009c009c7213 */ /* 0x000fe20000000000 */
[C---:B------:R-:W-:Y:S01]  /*1e7e0*/  FFMA.FTZ R100, -R238.reuse, R158, R100 ;  /* 0x0000009eee647223 */ /* 0x040fe20000010164 */
[----:B------:R-:W-:Y:S02]  /*1e7f0*/  I2FP.F32.S32 R155, R155 ;  /* 0x0000009b009b7245 */ /* 0x000fe40000201400 */
[----:B------:R-:W-:Y:S02]  /*1e800*/  FSEL R19, R19, -INF , P4 ;  /* 0xff80000013137808 */ /* 0x000fe40002000000 */
[----:B------:R-:W-:Y:S01]  /*1e810*/  I2FP.F32.S32 R154, R154 ;  /* 0x0000009a009a7245 */ /* 0x000fe20000201400 */
[C---:B------:R-:W-:Y:S01]  /*1e820*/  FFMA.FTZ R82, -R238.reuse, R155, R82 ;  /* 0x0000009bee527223 */ /* 0x040fe20000010152 */
[-C--:B------:R-:W-:Y:S02]  /*1e830*/  ISETP.GE.AND P4, PT, R205, R233.reuse, PT ;  /* 0x000000e9cd00720c */ /* 0x080fe40003f86270 */
[----:B------:R-:W-:Y:S01]  /*1e840*/  FSEL R37, R37, -INF , P0 ;  /* 0xff80000025257808 */ /* 0x000fe20000000000 */
[----:B------:R-:W-:Y:S01]  /*1e850*/  FFMA.FTZ R78, -R238, R154, R78 ;  /* 0x0000009aee4e7223 */ /* 0x000fe2000001014e */
[----:B------:R-:W-:Y:S02]  /*1e860*/  FSEL R36, R36, -INF , P1 ;  /* 0xff80000024247808 */ /* 0x000fe40000800000 */
[----:B------:R-:W-:Y:S02]  /*1e870*/  ISETP.GE.AND P0, PT, R196, R236, PT ;  /* 0x000000ecc400720c */ /* 0x000fe40003f06270 */
[----:B------:R-:W-:Y:S02]  /*1e880*/  I2FP.F32.S32 R156, R156 ;  /* 0x0000009c009c7245 */ /* 0x000fe40000201400 */
[-C--:B------:R-:W-:Y:S02]  /*1e890*/  ISETP.GE.AND P1, PT, R204, R233.reuse, PT ;  /* 0x000000e9cc00720c */ /* 0x080fe40003f26270 */
[--C-:B------:R-:W-:Y:S01]  /*1e8a0*/  IADD3 R157, PT, PT, R234, -0xb8, -R153.reuse ;  /* 0xffffff48ea9d7810 */ /* 0x100fe20007ffe899 */
[----:B------:R-:W-:Y:S01]  /*1e8b0*/  FFMA.FTZ R92, -R238, R156, R92 ;  /* 0x0000009cee5c7223 */ /* 0x000fe2000001015c */
[--C-:B------:R-:W-:Y:S02]  /*1e8c0*/  IADD3 R158, PT, PT, R234, -0xc9, -R153.reuse ;  /* 0xffffff37ea9e7810 */ /* 0x100fe40007ffe899 */
[----:B------:R-:W-:Y:S02]  /*1e8d0*/  FSEL R22, R22, -INF , P4 ;  /* 0xff80000016167808 */ /* 0x000fe40002000000 */
[C-C-:B------:R-:W-:Y:S02]  /*1e8e0*/  IADD3 R155, PT, PT, R0.reuse, -0xa1, -R153.reuse ;  /* 0xffffff5f009b7810 */ /* 0x140fe40007ffe899 */
[----:B------:R-:W-:Y:S02]  /*1e8f0*/  ISETP.GE.AND P4, PT, R195, R236, PT ;  /* 0x000000ecc300720c */ /* 0x000fe40003f86270 */
[--C-:B------:R-:W-:Y:S02]  /*1e900*/  IADD3 R154, PT, PT, R0, -0x99, -R153.reuse ;  /* 0xffffff67009a7810 */ /* 0x100fe40007ffe899 */
[----:B------:R-:W-:Y:S02]  /*1e910*/  FSEL R40, R40, -INF , P0 ;  /* 0xff80000028287808 */ /* 0x000fe40000000000 */
[----:B------:R-:W-:Y:S02]  /*1e920*/  FSEL R23, R23, -INF , P1 ;  /* 0xff80000017177808 */ /* 0x000fe40000800000 */
[----:B------:R-:W-:Y:S02]  /*1e930*/  ISETP.GE.AND P0, PT, R202, R233, PT ;  /* 0x000000e9ca00720c */ /* 0x000fe40003f06270 */
[----:B------:R-:W-:Y:S02]  /*1e940*/  IABS R157, R157 ;  /* 0x0000009d009d7213 */ /* 0x000fe40000000000 */
[----:B------:R-:W-:Y:S02]  /*1e950*/  IABS R158, R158 ;  /* 0x0000009e009e7213 */ /* 0x000fe40000000000 */
[----:B------:R-:W-:Y:S02]  /*1e960*/  ISETP.GE.AND P1, PT, R203, R233, PT ;  /* 0x000000e9cb00720c */ /* 0x000fe40003f26270 */
[----:B------:R-:W-:Y:S02]  /*1e970*/  IADD3 R156, PT, PT, R234, -0xb9, -R153 ;  /* 0xffffff47ea9c7810 */ /* 0x000fe40007ffe899 */
[----:B------:R-:W-:Y:S02]  /*1e980*/  IABS R155, R155 ;  /* 0x0000009b009b7213 */ /* 0x000fe40000000000 */
[----:B------:R-:W-:Y:S02]  /*1e990*/  FSEL R41, R41, -INF , P4 ;  /* 0xff80000029297808 */ /* 0x000fe40002000000 */
[----:B------:R-:W-:Y:S02]  /*1e9a0*/  IABS R154, R154 ;  /* 0x0000009a009a7213 */ /* 0x000fe40000000000 */
[----:B------:R-:W-:Y:S02]  /*1e9b0*/  ISETP.GE.AND P4, PT, R194, R236, PT ;  /* 0x000000ecc200720c */ /* 0x000fe40003f86270 */
[----:B------:R-:W-:Y:S02]  /*1e9c0*/  FSEL R27, R27, -INF , P0 ;  /* 0xff8000001b1b7808 */ /* 0x000fe40000000000 */
[----:B------:R-:W-:Y:S02]  /*1e9d0*/  I2FP.F32.S32 R157, R157 ;  /* 0x0000009d009d7245 */ /* 0x000fe40000201400 */
[----:B------:R-:W-:Y:S02]  /*1e9e0*/  I2FP.F32.S32 R158, R158 ;  /* 0x0000009e009e7245 */ /* 0x000fe40000201400 */
[----:B------:R-:W-:Y:S01]  /*1e9f0*/  FSEL R26, R26, -INF , P1 ;  /* 0xff8000001a1a7808 */ /* 0x000fe20000800000 */
[C---:B------:R-:W-:Y:S01]  /*1ea00*/  FFMA.FTZ R96, -R238.reuse, R157, R96 ;  /* 0x0000009dee607223 */ /* 0x040fe20000010160 */
[----:B------:R-:W-:Y:S01]  /*1ea10*/  ISETP.GE.AND P0, PT, R201, R233, PT ;  /* 0x000000e9c900720c */ /* 0x000fe20003f06270 */
[C---:B------:R-:W-:Y:S01]  /*1ea20*/  FFMA.FTZ R105, -R238.reuse, R158, R105 ;  /* 0x0000009eee697223 */ /* 0x040fe20000010169 */
[----:B------:R-:W-:Y:S02]  /*1ea30*/  IABS R156, R156 ;  /* 0x0000009c009c7213 */ /* 0x000fe40000000000 */
[----:B------:R-:W-:Y:S02]  /*1ea40*/  I2FP.F32.S32 R155, R155 ;  /* 0x0000009b009b7245 */ /* 0x000fe40000201400 */
[----:B------:R-:W-:Y:S02]  /*1ea50*/  ISETP.GE.AND P1, PT, R193, R236, PT ;  /* 0x000000ecc100720c */ /* 0x000fe40003f26270 */
[----:B------:R-:W-:Y:S01]  /*1ea60*/  I2FP.F32.S32 R154, R154 ;  /* 0x0000009a009a7245 */ /* 0x000fe20000201400 */
[----:B------:R-:W-:Y:S01]  /*1ea70*/  FFMA.FTZ R87, -R238, R155, R87 ;  /* 0x0000009bee577223 */ /* 0x000fe20000010157 */
[----:B------:R-:W-:Y:S02]  /*1ea80*/  FSEL R44, R44, -INF , P4 ;  /* 0xff8000002c2c7808 */ /* 0x000fe40002000000 */
[-C--:B------:R-:W-:Y:S01]  /*1ea90*/  ISETP.GE.AND P4, PT, R200, R233.reuse, PT ;  /* 0x000000e9c800720c */ /* 0x080fe20003f86270 */
[----:B------:R-:W-:Y:S01]  /*1eaa0*/  FFMA.FTZ R83, -R238, R154, R83 ;  /* 0x0000009aee537223 */ /* 0x000fe20000010153 */
[----:B------:R-:W-:Y:S02]  /*1eab0*/  FSEL R30, R30, -INF , P0 ;  /* 0xff8000001e1e7808 */ /* 0x000fe40000000000 */
[----:B------:R-:W-:Y:S02]  /*1eac0*/  I2FP.F32.S32 R156, R156 ;  /* 0x0000009c009c7245 */ /* 0x000fe40000201400 */
[----:B------:R-:W-:Y:S02]  /*1ead0*/  FSEL R45, R45, -INF , P1 ;  /* 0xff8000002d2d7808 */ /* 0x000fe40000800000 */
[----:B------:R-:W-:Y:S01]  /*1eae0*/  ISETP.GE.AND P0, PT, R191, R236, PT ;  /* 0x000000ecbf00720c */ /* 0x000fe20003f06270 */
[----:B------:R-:W-:Y:S01]  /*1eaf0*/  FFMA.FTZ R97, -R238, R156, R97 ;  /* 0x0000009cee617223 */ /* 0x000fe20000010161 */
[--C-:B------:R-:W-:Y:S02]  /*1eb00*/  IADD3 R157, PT, PT, R234, -0xc1, -R153.reuse ;  /* 0xffffff3fea9d7810 */ /* 0x100fe40007ffe899 */
[--C-:B------:R-:W-:Y:S02]  /*1eb10*/  IADD3 R158, PT, PT, R0, -0xb0, -R153.reuse ;  /* 0xffffff50009e7810 */ /* 0x100fe40007ffe899 */
[----:B------:R-:W-:Y:S02]  /*1eb20*/  ISETP.GE.AND P1, PT, R192, R236, PT ;  /* 0x000000ecc000720c */ /* 0x000fe40003f26270 */
[C-C-:B------:R-:W-:Y:S02]  /*1eb30*/  IADD3 R155, PT, PT, R234.reuse, -0xd0, -R153.reuse ;  /* 0xffffff30ea9b7810 */ /* 0x140fe40007ffe899 */
[----:B------:R-:W-:Y:S02]  /*1eb40*/  FSEL R31, R31, -INF , P4 ;  /* 0xff8000001f1f7808 */ /* 0x000fe40002000000 */
[--C-:B------:R-:W-:Y:S02]  /*1eb50*/  IADD3 R154, PT, PT, R234, -0xc8, -R153.reuse ;  /* 0xffffff38ea9a7810 */ /* 0x100fe40007ffe899 */
[----:B------:R-:W-:Y:S02]  /*1eb60*/  ISETP.GE.AND P4, PT, R199, R233, PT ;  /* 0x000000e9c700720c */ /* 0x000fe40003f86270 */
[----:B------:R-:W-:Y:S02]  /*1eb70*/  FSEL R49, R49, -INF , P0 ;  /* 0xff80000031317808 */ /* 0x000fe40000000000 */
[----:B------:R-:W-:Y:S02]  /*1eb80*/  IABS R157, R157 ;  /* 0x0000009d009d7213 */ /* 0x000fe40000000000 */
[----:B------:R-:W-:Y:S02]  /*1eb90*/  IABS R158, R158 ;  /* 0x0000009e009e7213 */ /* 0x000fe40000000000 */
[----:B------:R-:W-:Y:S02]  /*1eba0*/  FSEL R48, R48, -INF , P1 ;  /* 0xff80000030307808 */ /* 0x000fe40000800000 */
[----:B------:R-:W-:Y:S02]  /*1ebb0*/  ISETP.GE.AND P0, PT, R190, R236, PT ;  /* 0x000000ecbe00720c */ /* 0x000fe40003f06270 */
[----:B------:R-:W-:Y:S02]  /*1ebc0*/  IADD3 R156, PT, PT, R0, -0xa0, -R153 ;  /* 0xffffff60009c7810 */ /* 0x000fe40007ffe899 */
[----:B------:R-:W-:Y:S02]  /*1ebd0*/  IABS R155, R155 ;  /* 0x0000009b009b7213 */ /* 0x000fe40000000000 */
[----:B------:R-:W-:Y:S02]  /*1ebe0*/  ISETP.GE.AND P1, PT, R198, R233, PT ;  /* 0x000000e9c600720c */ /* 0x000fe40003f26270 */
        /* <DEDUP_REMOVED lines=8> */
[C---:B------:R-:W-:Y:S01]  /*1ec70*/  FFMA.FTZ R94, -R238.reuse, R158, R94 ;  /* 0x0000009eee5e7223 */ /* 0x040fe2000001015e */
[----:B------:R-:W-:Y:S02]  /*1ec80*/  I2FP.F32.S32 R155, R155 ;  /* 0x0000009b009b7245 */ /* 0x000fe40000201400 */
[----:B------:R-:W-:Y:S02]  /*1ec90*/  FSEL R35, R35, -INF , P1 ;  /* 0xff80000023237808 */ /* 0x000fe40000800000 */
[----:B------:R-:W-:Y:S01]  /*1eca0*/  ISETP.GE.AND P0, PT, R197, R233, PT ;  /* 0x000000e9c500720c */ /* 0x000fe20003f06270 */
[C---:B------:R-:W-:Y:S01]  /*1ecb0*/  FFMA.FTZ R108, -R238.reuse, R155, R108 ;  /* 0x0000009bee6c7223 */ /* 0x040fe2000001016c */
[----:B------:R-:W-:Y:S02]  /*1ecc0*/  I2FP.F32.S32 R154, R154 ;  /* 0x0000009a009a7245 */ /* 0x000fe40000201400 */
[-C--:B------:R-:W-:Y:S02]  /*1ecd0*/  ISETP.GE.AND P1, PT, R3, R233.reuse, PT ;  /* 0x000000e90300720c */ /* 0x080fe40003f26270 */
[----:B------:R-:W-:Y:S01]  /*1ece0*/  FSEL R53, R53, -INF , P4 ;  /* 0xff80000035357808 */ /* 0x000fe20002000000 */
[----:B------:R-:W-:Y:S01]  /*1ecf0*/  FFMA.FTZ R104, -R238, R154, R104 ;  /* 0x0000009aee687223 */ /* 0x000fe20000010168 */
[----:B------:R-:W-:Y:S02]  /*1ed00*/  ISETP.GE.AND P4, PT, R188, R236, PT ;  /* 0x000000ecbc00720c */ /* 0x000fe40003f86270 */
[----:B------:R-:W-:Y:S02]  /*1ed10*/  I2FP.F32.S32 R156, R156 ;  /* 0x0000009c009c7245 */ /* 0x000fe40000201400 */
[----:B------:R-:W-:Y:S02]  /*1ed20*/  FSEL R39, R39, -INF , P0 ;  /* 0xff80000027277808 */ /* 0x000fe40000000000 */
[--C-:B------:R-:W-:Y:S01]  /*1ed30*/  IADD3 R157, PT, PT, R0, -0xa8, -R153.reuse ;  /* 0xffffff58009d7810 */ /* 0x100fe20007ffe899 */
[----:B------:R-:W-:Y:S01]  /*1ed40*/  FFMA.FTZ R86, -R238, R156, R86 ;  /* 0x0000009cee567223 */ /* 0x000fe20000010156 */
[--C-:B------:R-:W-:Y:S02]  /*1ed50*/  IADD3 R158, PT, PT, R0, -0xb9, -R153.reuse ;  /* 0xffffff47009e7810 */ /* 0x100fe40007ffe899 */
[----:B------:R-:W-:Y:S02]  /*1ed60*/  FSEL R38, R38, -INF , P1 ;  /* 0xff80000026267808 */ /* 0x000fe40000800000 */
[-C--:B------:R-:W-:Y:S02]  /*1ed70*/  ISETP.GE.AND P0, PT, R196, R233.reuse, PT ;  /* 0x000000e9c400720c */ /* 0x080fe40003f06270 */
[C-C-:B------:R-:W-:Y:S02]  /*1ed80*/  IADD3 R155, PT, PT, R234.reuse, -0xd9, -R153.reuse ;  /* 0xffffff27ea9b7810 */ /* 0x140fe40007ffe899 */
[----:B------:R-:W-:Y:S02]  /*1ed90*/  ISETP.GE.AND P1, PT, R187, R236, PT ;  /* 0x000000ecbb00720c */ /* 0x000fe40003f26270 */
[--C-:B------:R-:W-:Y:S02]  /*1eda0*/  IADD3 R154, PT, PT, R234, -0xd1, -R153.reuse ;  /* 0xffffff2fea9a7810 */ /* 0x100fe40007ffe899 */
[----:B------:R-:W-:Y:S02]  /*1edb0*/  FSEL R56, R56, -INF , P4 ;  /* 0xff80000038387808 */ /* 0x000fe40002000000 */
[----:B------:R-:W-:Y:S02]  /*1edc0*/  ISETP.GE.AND P4, PT, R195, R233, PT ;  /* 0x000000e9c300720c */ /* 0x000fe40003f86270 */
        /* <DEDUP_REMOVED lines=19> */
[----:B------:R-:W-:Y:S01]  /*1ef00*/  FFMA.FTZ R113, -R238, R155, R113 ;  /* 0x0000009bee717223 */ /* 0x000fe20000010171 */
[----:B------:R-:W-:Y:S02]  /*1ef10*/  FSEL R60, R60, -INF , P1 ;  /* 0xff8000003c3c7808 */ /* 0x000fe40000800000 */
[----:B------:R-:W-:Y:S01]  /*1ef20*/  ISETP.GE.AND P0, PT, R184, R236, PT ;  /* 0x000000ecb800720c */ /* 0x000fe20003f06270 */
[----:B------:R-:W-:Y:S01]  /*1ef30*/  FFMA.FTZ R109, -R238, R154, R109 ;  /* 0x0000009aee6d7223 */ /* 0x000fe2000001016d */
[-C--:B------:R-:W-:Y:S02]  /*1ef40*/  ISETP.GE.AND P1, PT, R193, R233.reuse, PT ;  /* 0x000000e9c100720c */ /* 0x080fe40003f26270 */
[----:B------:R-:W-:Y:S02]  /*1ef50*/  FSEL R46, R46, -INF , P4 ;  /* 0xff8000002e2e7808 */ /* 0x000fe40002000000 */
[----:B------:R-:W-:Y:S02]  /*1ef60*/  I2FP.F32.S32 R156, R156 ;  /* 0x0000009c009c7245 */ /* 0x000fe40000201400 */
[----:B------:R-:W-:Y:S02]  /*1ef70*/  ISETP.GE.AND P4, PT, R183, R236, PT ;  /* 0x000000ecb700720c */ /* 0x000fe40003f86270 */
[----:B------:R-:W-:Y:S01]  /*1ef80*/  IADD3 R157, PT, PT, R0, -0xb1, -R153 ;  /* 0xffffff4f009d7810 */ /* 0x000fe20007ffe899 */
[----:B------:R-:W-:Y:S01]  /*1ef90*/  FFMA.FTZ R91, -R238, R156, R91 ;  /* 0x0000009cee5b7223 */ /* 0x000fe2000001015b */
[--C-:B------:R-:W-:Y:S02]  /*1efa0*/  IADD3 R158, PT, PT, R234, -0xe8, -R153.reuse ;  /* 0xffffff18ea9e7810 */ /* 0x100fe40007ffe899 */
[----:B------:R-:W-:Y:S02]  /*1efb0*/  FSEL R64, R64, -INF , P0 ;  /* 0xff80000040407808 */ /* 0x000fe40000000000 */
[C-C-:B------:R-:W-:Y:S02]  /*1efc0*/  IADD3 R155, PT, PT, R0.reuse, -0xc0, -R153.reuse ;  /* 0xffffff40009b7810 */ /* 0x140fe40007ffe899 */
        /* <DEDUP_REMOVED lines=22> */
[----:B------:R-:W-:Y:S02]  /*1f130*/  ISETP.GE.AND P4, PT, R189, R233, PT ;  /* 0x000000e9bd00720c */ /* 0x000fe40003f86270 */
[----:B------:R-:W-:Y:S01]  /*1f140*/  I2FP.F32.S32 R154, R154 ;  /* 0x0000009a009a7245 */ /* 0x000fe20000201400 */
[----:B------:R-:W-:Y:S01]  /*1f150*/  FFMA.FTZ R102, -R238, R155, R102 ;  /* 0x0000009bee667223 */ /* 0x000fe20000010166 */
[----:B------:R-:W-:Y:S02]  /*1f160*/  FSEL R54, R54, -INF , P0 ;  /* 0xff80000036367808 */ /* 0x000fe40000000000 */
[----:B------:R-:W-:Y:S01]  /*1f170*/  FSEL R69, R69, -INF , P1 ;  /* 0xff80000045457808 */ /* 0x000fe20000800000 */
[----:B------:R-:W-:Y:S01]  /*1f180*/  FFMA.FTZ R98, -R238, R154, R98 ;  /* 0x0000009aee627223 */ /* 0x000fe20000010162 */
[-C--:B------:R-:W-:Y:S02]  /*1f190*/  ISETP.GE.AND P0, PT, R179, R236.reuse, PT ;  /* 0x000000ecb300720c */ /* 0x080fe40003f06270 */
[----:B------:R-:W-:Y:S02]  /*1f1a0*/  ISETP.GE.AND P1, PT, R180, R236, PT ;  /* 0x000000ecb400720c */ /* 0x000fe40003f26270 */
[----:B------:R-:W-:Y:S02]  /*1f1b0*/  I2FP.F32.S32 R156, R156 ;  /* 0x0000009c009c7245 */ /* 0x000fe40000201400 */
[----:B------:R-:W-:Y:S02]  /*1f1c0*/  FSEL R250, R55, -INF , P4 ;  /* 0xff80000037fa7808 */ /* 0x000fe40002000000 */
[--C-:B------:R-:W-:Y:S01]  /*1f1d0*/  IADD3 R157, PT, PT, R234, -0xe0, -R153.reuse ;  /* 0xffffff20ea9d7810 */ /* 0x100fe20007ffe899 */
        /* <DEDUP_REMOVED lines=29> */
[----:B------:R-:W-:Y:S02]  /*1f3b0*/  ISETP.GE.AND P4, PT, R176, R236, PT ;  /* 0x000000ecb000720c */ /* 0x000fe40003f86270 */
[----:B------:R-:W-:Y:S01]  /*1f3c0*/  FSEL R63, R63, -INF , P0 ;  /* 0xff8000003f3f7808 */ /* 0x000fe20000000000 */
[----:B------:R-:W-:Y:S01]  /*1f3d0*/  FFMA.FTZ R103, -R238, R154, R103 ;  /* 0x0000009aee677223 */ /* 0x000fe20000010167 */
[----:B------:R-:W-:Y:S02]  /*1f3e0*/  FSEL R62, R62, -INF , P1 ;  /* 0xff8000003e3e7808 */ /* 0x000fe40000800000 */
[-C--:B------:R-:W-:Y:S02]  /*1f3f0*/  ISETP.GE.AND P0, PT, R184, R233.reuse, PT ;  /* 0x000000e9b800720c */ /* 0x080fe40003f06270 */
[----:B------:R-:W-:Y:S02]  /*1f400*/  I2FP.F32.S32 R156, R156 ;  /* 0x0000009c009c7245 */ /* 0x000fe40000201400 */
[----:B------:R-:W-:Y:S02]  /*1f410*/  ISETP.GE.AND P1, PT, R175, R236, PT ;  /* 0x000000ecaf00720c */ /* 0x000fe40003f26270 */
[----:B------:R-:W-:Y:S01]  /*1f420*/  IADD3 R157, PT, PT, R234, -0xe9, -R153 ;  /* 0xffffff17ea9d7810 */ /* 0x000fe20007ffe899 */
        /* <DEDUP_REMOVED lines=22> */
[----:B------:R-:W-:Y:S01]  /*1f590*/  FFMA.FTZ R121, -R238, R157, R121 ;  /* 0x0000009dee797223 */ /* 0x000fe20000010179 */
[----:B------:R-:W-:Y:S01]  /*1f5a0*/  ISETP.GE.AND P0, PT, R170, R236, PT ;  /* 0x000000ecaa00720c */ /* 0x000fe20003f06270 */
[----:B------:R-:W-:Y:S01]  /*1f5b0*/  FFMA.FTZ R114, -R238, R158, R114 ;  /* 0x0000009eee727223 */ /* 0x000fe20000010172 */
[----:B------:R-:W-:Y:S01]  /*1f5c0*/  IABS R156, R156 ;  /* 0x0000009c009c7213 */ /* 0x000fe20000000000 */
[----:B------:R-:W-:Y:S01]  /*1f5d0*/  VIADD R158, R2, 0xb1 ;  /* 0x000000b1029e7836 */ /* 0x000fe20000000000 */
[----:B------:R-:W-:Y:S02]  /*1f5e0*/  I2FP.F32.S32 R155, R155 ;  /* 0x0000009b009b7245 */ /* 0x000fe40000201400 */
[----:B------:R-:W-:Y:S02]  /*1f5f0*/  ISETP.GE.AND P1, PT, R181, R233, PT ;  /* 0x000000e9b500720c */ /* 0x000fe40003f26270 */
[----:B------:R-:W-:Y:S01]  /*1f600*/  I2FP.F32.S32 R154, R154 ;  /* 0x0000009a009a7245 */ /* 0x000fe20000201400 */
[----:B------:R-:W-:Y:S01]  /*1f610*/  FFMA.FTZ R128, -R238, R155, R128 ;  /* 0x0000009bee807223 */ /* 0x000fe20000010180 */
[----:B------:R-:W-:Y:S02]  /*1f620*/  FSEL R59, R70, -INF , P4 ;  /* 0xff800000463b7808 */ /* 0x000fe40002000000 */
[----:B------:R-:W-:Y:S01]  /*1f630*/  ISETP.GE.AND P4, PT, R172, R236, PT ;  /* 0x000000ecac00720c */ /* 0x000fe20003f86270 */
[----:B------:R-:W-:Y:S01]  /*1f640*/  FFMA.FTZ R124, -R238, R154, R124 ;  /* 0x0000009aee7c7223 */ /* 0x000fe2000001017c */
[----:B------:R-:W-:Y:S02]  /*1f650*/  FSEL R66, R88, -INF , P0 ;  /* 0xff80000058427808 */ /* 0x000fe40000000000 */
[----:B------:R-:W-:Y:S02]  /*1f660*/  I2FP.F32.S32 R156, R156 ;  /* 0x0000009c009c7245 */ /* 0x000fe40000201400 */
[----:B------:R-:W-:Y:S02]  /*1f670*/  FSEL R71, R71, -INF , P1 ;  /* 0xff80000047477808 */ /* 0x000fe40000800000 */
[-C--:B------:R-:W-:Y:S01]  /*1f680*/  ISETP.GE.AND P0, PT, R179, R233.reuse, PT ;  /* 0x000000e9b300720c */ /* 0x080fe20003f06270 */
[----:B------:R-:W-:Y:S01]  /*1f690*/  FFMA.FTZ R106, -R238, R156, R106 ;  /* 0x0000009cee6a7223 */ /* 0x000fe2000001016a */
[--C-:B------:R-:W-:Y:S02]  /*1f6a0*/  IADD3 R157, PT, PT, R0, -0xd0, -R153.reuse ;  /* 0xffffff30009d7810 */ /* 0x100fe40007ffe899 */
[----:B------:R-:W-:Y:S02]  /*1f6b0*/  ISETP.GE.AND P1, PT, R180, R233, PT ;  /* 0x000000e9b400720c */ /* 0x000fe40003f26270 */
[--C-:B------:R-:W-:Y:S02]  /*1f6c0*/  IADD3 R155, PT, PT, R0, -0xe1, -R153.reuse ;  /* 0xffffff1f009b7810 */ /* 0x100fe40007ffe899 */
[----:B------:R-:W-:Y:S02]  /*1f6d0*/  FSEL R84, R89, -INF , P4 ;  /* 0xff80000059547808 */ /* 0x000fe40002000000 */
[----:B------:R-:W-:Y:S02]  /*1f6e0*/  IADD3 R154, PT, PT, R234, -0xf9, -R153 ;  /* 0xffffff07ea9a7810 */ /* 0x000fe40007ffe899 */
[-C--:B------:R-:W-:Y:S02]  /*1f6f0*/  ISETP.GE.AND P4, PT, R168, R236.reuse, PT ;  /* 0x000000eca800720c */ /* 0x080fe40003f86270 */
[----:B------:R-:W-:Y:S01]  /*1f700*/  FSEL R89, R75, -INF , P0 ;  /* 0xff8000004b597808 */ /* 0x000fe20000000000 */
[----:B------:R-:W-:Y:S01]  /*1f710*/  IMAD.MOV.U32 R75, RZ, RZ, R84 ;  /* 0x000000ffff4b7224 */ /* 0x000fe200078e0054 */
[----:B------:R-:W-:Y:S02]  /*1f720*/  IABS R157, R157 ;  /* 0x0000009d009d7213 */ /* 0x000fe40000000000 */
[----:B------:R-:W-:Y:S01]  /*1f730*/  FSEL R70, R74, -INF , P1 ;  /* 0xff8000004a467808 */ /* 0x000fe20000800000 */
[----:B------:R-:W-:Y:S01]  /*1f740*/  IMAD.MOV.U32 R74, RZ, RZ, R59 ;  /* 0x000000ffff4a7224 */ /* 0x000fe200078e003b */
[----:B------:R-:W-:Y:S02]  /*1f750*/  ISETP.GE.AND P0, PT, R178, R233, PT ;  /* 0x000000e9b200720c */ /* 0x000fe40003f06270 */
[----:B------:R-:W-:Y:S02]  /*1f760*/  IADD3 R156, PT, PT, R0, -0xd1, -R153 ;  /* 0xffffff2f009c7810 */ /* 0x000fe40007ffe899 */
[----:B------:R-:W-:Y:S02]  /*1f770*/  IABS R155, R155 ;  /* 0x0000009b009b7213 */ /* 0x000fe40000000000 */
[----:B------:R-:W-:Y:S02]  /*1f780*/  ISETP.GE.AND P1, PT, R158, R236, PT ;  /* 0x000000ec9e00720c */ /* 0x000fe40003f26270 */
[----:B------:R-:W-:Y:S01]  /*1f790*/  FSEL R59, R92, -INF , P4 ;  /* 0xff8000005c3b7808 */ /* 0x000fe20002000000 */
[----:B------:R-:W-:Y:S01]  /*1f7a0*/  IMAD.MOV.U32 R92, RZ, RZ, R71 ;  /* 0x000000ffff5c7224 */ /* 0x000fe200078e0047 */
[----:B------:R-:W-:Y:S02]  /*1f7b0*/  IABS R154, R154 ;  /* 0x0000009a009a7213 */ /* 0x000fe40000000000 */
[----:B------:R-:W-:Y:S02]  /*1f7c0*/  ISETP.GE.AND P4, PT, R177, R233, PT ;  /* 0x000000e9b100720c */ /* 0x000fe40003f86270 */
[----:B------:R-:W-:Y:S01]  /*1f7d0*/  FSEL R88, R78, -INF , P0 ;  /* 0xff8000004e587808 */ /* 0x000fe20000000000 */
[----:B------:R-:W-:Y:S01]  /*1f7e0*/  IMAD.MOV.U32 R78, RZ, RZ, R67 ;  /* 0x000000ffff4e7224 */ /* 0x000fe200078e0043 */
[----:B------:R-:W-:Y:S02]  /*1f7f0*/  I2FP.F32.S32 R157, R157 ;  /* 0x0000009d009d7245 */ /* 0x000fe40000201400 */
[----:B------:R-:W-:Y:S02]  /*1f800*/  ISETP.GE.AND P0, PT, R167, R236, PT ;  /* 0x000000eca700720c */ /* 0x000fe40003f06270 */
[----:B------:R-:W-:Y:S01]  /*1f810*/  I2FP.F32.S32 R155, R155 ;  /* 0x0000009b009b7245 */ /* 0x000fe20000201400 */
[C---:B------:R-:W-:Y:S01]  /*1f820*/  FFMA.FTZ R110, -R238.reuse, R157, R110 ;  /* 0x0000009dee6e7223 */ /* 0x040fe2000001016e */
[----:B------:R-:W-:Y:S01]  /*1f830*/  FSEL R71, R93, -INF , P1 ;  /* 0xff8000005d477808 */ /* 0x000fe20000800000 */
[----:B------:R-:W-:Y:S01]  /*1f840*/  IMAD.MOV.U32 R93, RZ, RZ, R85 ;  /* 0x000000ffff5d7224 */ /* 0x000fe200078e0055 */
[----:B------:R-:W-:Y:S01]  /*1f850*/  IABS R156, R156 ;  /* 0x0000009c009c7213 */ /* 0x000fe20000000000 */
[----:B------:R-:W-:Y:S01]  /*1f860*/  FFMA.FTZ R119, -R238, R155, R119 ;  /* 0x0000009bee777223 */ /* 0x000fe20000010177 */
[----:B------:R-:W-:Y:S02]  /*1f870*/  ISETP.GE.AND P1, PT, R169, R236, PT ;  /* 0x000000eca900720c */ /* 0x000fe40003f26270 */
[C-C-:B------:R-:W-:Y:S02]  /*1f880*/  IADD3 R157, PT, PT, R0.reuse, -0xd9, -R153.reuse ;  /* 0xffffff27009d7810 */ /* 0x140fe40007ffe899 */
[----:B------:R-:W-:Y:S02]  /*1f890*/  IADD3 R155, PT, PT, R0, -0xf1, -R153 ;  /* 0xffffff0f009b7810 */ /* 0x000fe40007ffe899 */
[----:B------:R-:W-:Y:S02]  /*1f8a0*/  FSEL R248, R248, -INF , !P5 ;  /* 0xff800000f8f87808 */ /* 0x000fe40006800000 */
[----:B------:R-:W-:Y:S02]  /*1f8b0*/  ISETP.GE.AND P5, PT, R243, R235, PT ;  /* 0x000000ebf300720c */ /* 0x000fe40003fa6270 */
[----:B------:R-:W-:Y:S02]  /*1f8c0*/  I2FP.F32.S32 R154, R154 ;  /* 0x0000009a009a7245 */ /* 0x000fe40000201400 */
[----:B------:R-:W-:Y:S01]  /*1f8d0*/  FSEL R85, R79, -INF , P4 ;  /* 0xff8000004f557808 */ /* 0x000fe20002000000 */
[----:B------:R-:W-:Y:S01]  /*1f8e0*/  IMAD.MOV.U32 R79, RZ, RZ, R59 ;  /* 0x000000ffff4f7224 */ /* 0x000fe200078e003b */
[----:B------:R-:W-:Y:S01]  /*1f8f0*/  FSEL R59, R97, -INF , P0 ;  /* 0xff800000613b7808 */ /* 0x000fe20000000000 */
[----:B------:R-:W-:Y:S01]  /*1f900*/  FFMA.FTZ R129, -R238, R154, R129 ;  /* 0x0000009aee817223 */ /* 0x000fe20000010181 */
[-C--:B------:R-:W-:Y:S02]  /*1f910*/  ISETP.GE.AND P0, PT, R166, R236.reuse, PT ;  /* 0x000000eca600720c */ /* 0x080fe40003f06270 */
[-C--:B------:R-:W-:Y:S02]  /*1f920*/  ISETP.GE.AND P4, PT, R176, R233.reuse, PT ;  /* 0x000000e9b000720c */ /* 0x080fe40003f86270 */
[----:B------:R-:W-:Y:S02]  /*1f930*/  IADD3 R154, PT, PT, R0, -0xe8, -R153 ;  /* 0xffffff18009a7810 */ /* 0x000fe40007ffe899 */
[----:B------:R-:W-:Y:S02]  /*1f940*/  FSEL R100, R100, -INF , P0 ;  /* 0xff80000064647808 */ /* 0x000fe40000000000 */
[----:B------:R-:W-:Y:S02]  /*1f950*/  FSEL R84, R82, -INF , P4 ;  /* 0xff80000052547808 */ /* 0x000fe40002000000 */
[----:B------:R-:W-:Y:S02]  /*1f960*/  ISETP.GE.AND P4, PT, R165, R236, PT ;  /* 0x000000eca500720c */ /* 0x000fe40003f86270 */
[----:B------:R-:W-:Y:S02]  /*1f970*/  I2FP.F32.S32 R156, R156 ;  /* 0x0000009c009c7245 */ /* 0x000fe40000201400 */
[----:B------:R-:W-:Y:S02]  /*1f980*/  FSEL R67, R96, -INF , P1 ;  /* 0xff80000060437808 */ /* 0x000fe40000800000 */
[-C--:B------:R-:W-:Y:S01]  /*1f990*/  ISETP.GE.AND P1, PT, R175, R233.reuse, PT ;  /* 0x000000e9af00720c */ /* 0x080fe20003f26270 */
[----:B------:R-:W-:Y:S01]  /*1f9a0*/  FFMA.FTZ R111, -R238, R156, R111 ;  /* 0x0000009cee6f7223 */ /* 0x000fe2000001016f */
[----:B------:R-:W-:Y:S02]  /*1f9b0*/  IADD3 R156, PT, PT, R0, -0xe0, -R153 ;  /* 0xffffff20009c7810 */ /* 0x000fe40007ffe899 */
[----:B------:R-:W-:Y:S02]  /*1f9c0*/  FSEL R83, R83, -INF , P1 ;  /* 0xff80000053537808 */ /* 0x000fe40000800000 */
[-C--:B------:R-:W-:Y:S02]  /*1f9d0*/  ISETP.GE.AND P0, PT, R171, R233.reuse, PT ;  /* 0x000000e9ab00720c */ /* 0x080fe40003f06270 */
[-C--:B------:R-:W-:Y:S02]  /*1f9e0*/  ISETP.GE.AND P1, PT, R174, R233.reuse, PT ;  /* 0x000000e9ae00720c */ /* 0x080fe40003f26270 */
[----:B------:R-:W-:Y:S02]  /*1f9f0*/  FSEL R87, R87, -INF , P0 ;  /* 0xff80000057577808 */ /* 0x000fe40000000000 */
[----:B------:R-:W-:Y:S02]  /*1fa00*/  FSEL R86, R86, -INF , P1 ;  /* 0xff80000056567808 */ /* 0x000fe40000800000 */
        /* <DEDUP_REMOVED lines=44> */
[----:B------:R-:W-:Y:S02]  /*1fcd0*/  VIADD R155, R2, 0xd8 ;  /* 0x000000d8029b7836 */ /* 0x000fe40000000000 */
[----:B------:R-:W-:Y:S01]  /*1fce0*/  FFMA.FTZ R122, -R238, R154, R122 ;  /* 0x0000009aee7a7223 */ /* 0x000fe2000001017a */
[--C-:B------:R-:W-:Y:S02]  /*1fcf0*/  IADD3 R154, PT, PT, R0, -0xf8, -R153.reuse ;  /* 0xffffff08009a7810 */ /* 0x100fe40007ffe899 */
[----:B------:R-:W-:Y:S02]  /*1fd00*/  I2FP.F32.S32 R156, R156 ;  /* 0x0000009c009c7245 */ /* 0x000fe40000201400 */
[----:B------:R-:W-:Y:S02]  /*1fd10*/  ISETP.GE.AND P0, PT, R155, R236, PT ;  /* 0x000000ec9b00720c */ /* 0x000fe40003f06270 */
[----:B------:R-:W-:Y:S01]  /*1fd20*/  IABS R157, R157 ;  /* 0x0000009d009d7213 */ /* 0x000fe20000000000 */
[----:B------:R-:W-:Y:S01]  /*1fd30*/  FFMA.FTZ R118, -R238, R156, R118 ;  /* 0x0000009cee767223 */ /* 0x000fe20000010176 */
[C-C-:B------:R-:W-:Y:S02]  /*1fd40*/  IADD3 R156, PT, PT, R0.reuse, -0xf0, -R153.reuse ;  /* 0xffffff10009c7810 */ /* 0x140fe40007ffe899 */
[----:B------:R-:W-:Y:S02]  /*1fd50*/  IADD3 R0, PT, PT, R0, -0xf9, -R153 ;  /* 0xffffff0700007810 */ /* 0x000fe40007ffe899 */
[----:B------:R-:W-:Y:S02]  /*1fd60*/  I2FP.F32.S32 R157, R157 ;  /* 0x0000009d009d7245 */ /* 0x000fe40000201400 */
[----:B------:R-:W-:Y:S01]  /*1fd70*/  FSEL R97, R112, -INF , P0 ;  /* 0xff80000070617808 */ /* 0x000fe20000000000 */
[----:B------:R-:W-:Y:S01]  /*1fd80*/  IMAD.MOV.U32 R112, RZ, RZ, R75 ;  /* 0x000000ffff707224 */ /* 0x000fe200078e004b */
[----:B------:R-:W-:Y:S01]  /*1fd90*/  ISETP.GE.AND P0, PT, R167, R233, PT ;  /* 0x000000e9a700720c */ /* 0x000fe20003f06270 */
[----:B------:R-:W-:Y:S01]  /*1fda0*/  FFMA.FTZ R123, -R238, R157, R123 ;  /* 0x0000009dee7b7223 */ /* 0x000fe2000001017b */
[----:B------:R-:W-:Y:S01]  /*1fdb0*/  VIADD R157, R2, 0xe1 ;  /* 0x000000e1029d7836 */ /* 0x000fe20000000000 */
[----:B------:R-:W-:Y:S02]  /*1fdc0*/  IABS R154, R154 ;  /* 0x0000009a009a7213 */ /* 0x000fe40000000000 */
[----:B------:R-:W-:Y:S02]  /*1fdd0*/  FSEL R75, R99, -INF , P0 ;  /* 0xff800000634b7808 */ /* 0x000fe40000000000 */
[-C--:B------:R-:W-:Y:S02]  /*1fde0*/  ISETP.GE.AND P0, PT, R166, R233.reuse, PT ;  /* 0x000000e9a600720c */ /* 0x080fe40003f06270 */
[----:B------:R-:W-:Y:S02]  /*1fdf0*/  ISETP.GE.AND P1, PT, R157, R236, PT ;  /* 0x000000ec9d00720c */ /* 0x000fe40003f26270 */
[----:B------:R-:W-:Y:S02]  /*1fe00*/  FSEL R102, R102, -INF , P0 ;  /* 0xff80000066667808 */ /* 0x000fe40000000000 */
[----:B------:R-:W-:Y:S01]  /*1fe10*/  FSEL R105, R117, -INF , P1 ;  /* 0xff80000075697808 */ /* 0x000fe20000800000 */
[----:B------:R-:W-:Y:S01]  /*1fe20*/  IMAD.MOV.U32 R117, RZ, RZ, R90 ;  /* 0x000000ffff757224 */ /* 0x000fe200078e005a */
[----:B------:R-:W-:Y:S01]  /*1fe30*/  I2FP.F32.S32 R154, R154 ;  /* 0x0000009a009a7245 */ /* 0x000fe20000201400 */
[----:B------:R-:W-:Y:S01]  /*1fe40*/  IMAD.MOV.U32 R90, RZ, RZ, R101 ;  /* 0x000000ffff5a7224 */ /* 0x000fe200078e0065 */
[----:B------:R-:W-:Y:S02]  /*1fe50*/  IABS R156, R156 ;  /* 0x0000009c009c7213 */ /* 0x000fe40000000000 */
[----:B------:R-:W-:Y:S01]  /*1fe60*/  IABS R0, R0 ;  /* 0x0000000000007213 */ /* 0x000fe20000000000 */
[----:B------:R-:W-:Y:S01]  /*1fe70*/  FFMA.FTZ R130, -R238, R154, R130 ;  /* 0x0000009aee827223 */ /* 0x000fe20000010182 */
[----:B------:R-:W-:Y:S01]  /*1fe80*/  VIADD R154, R2, 0xe9 ;  /* 0x000000e9029a7836 */ /* 0x000fe20000000000 */
[----:B------:R-:W-:Y:S02]  /*1fe90*/  I2FP.F32.S32 R156, R156 ;  /* 0x0000009c009c7245 */ /* 0x000fe40000201400 */
[----:B------:R-:W-:Y:S02]  /*1fea0*/  I2FP.F32.S32 R0, R0 ;  /* 0x0000000000007245 */ /* 0x000fe40000201400 */
[----:B------:R-:W-:Y:S01]  /*1feb0*/  ISETP.GE.AND P0, PT, R154, R236, PT ;  /* 0x000000ec9a00720c */ /* 0x000fe20003f06270 */
[----:B------:R-:W-:Y:S01]  /*1fec0*/  FFMA.FTZ R126, -R238, R156, R126 ;  /* 0x0000009cee7e7223 */ /* 0x000fe2000001017e */
[----:B------:R-:W-:Y:S02]  /*1fed0*/  VIADD R156, R2, 0xe8 ;  /* 0x000000e8029c7836 */ /* 0x000fe40000000000 */
[----:B------:R-:W-:Y:S01]  /*1fee0*/  FFMA.FTZ R131, -R238, R0, R131 ;  /* 0x00000000ee837223 */ /* 0x000fe20000010183 */
[----:B------:R-:W-:Y:S01]  /*1fef0*/  FSEL R121, R121, -INF , P0 ;  /* 0xff80000079797808 */ /* 0x000fe20000000000 */
[----:B------:R-:W-:Y:S01]  /*1ff00*/  VIADD R2, R2, 0xf9 ;  /* 0x000000f902027836 */ /* 0x000fe20000000000 */
[-C--:B------:R-:W-:Y:S02]  /*1ff10*/  ISETP.GE.AND P0, PT, R4, R236.reuse, PT ;  /* 0x000000ec0400720c */ /* 0x080fe40003f06270 */
        /* <DEDUP_REMOVED lines=36> */
[----:B------:R-:W-:Y:S02]  /*20160*/  FSEL R127, R127, -INF , P4 ;  /* 0xff8000007f7f7808 */ /* 0x000fe40002000000 */
[----:B------:R-:W-:Y:S02]  /*20170*/  ISETP.GE.AND P0, PT, R4, R233, PT ;  /* 0x000000e90400720c */ /* 0x000fe40003f06270 */
[-C--:B------:R-:W-:Y:S02]  /*20180*/  ISETP.GE.AND P4, PT, R246, R235.reuse, PT ;  /* 0x000000ebf600720c */ /* 0x080fe40003f86270 */
[----:B------:R-:W-:Y:S01]  /*20190*/  FSEL R67, R126, -INF , P0 ;  /* 0xff8000007e437808 */ /* 0x000fe20000000000 */
[----:B------:R-:W-:Y:S01]  /*201a0*/  IMAD.MOV.U32 R126, RZ, RZ, R58 ;  /* 0x000000ffff7e7224 */ /* 0x000fe200078e003a */
[----:B------:R-:W-:Y:S02]  /*201b0*/  FSEL R58, R13, -INF , !P5 ;  /* 0xff8000000d3a7808 */ /* 0x000fe40006800000 */
[----:B------:R-:W-:Y:S02]  /*201c0*/  FSEL R247, R247, -INF , !P4 ;  /* 0xff800000f7f77808 */ /* 0x000fe40006000000 */
[-C--:B------:R-:W-:Y:S02]  /*201d0*/  ISETP.GE.AND P4, PT, R244, R235.reuse, PT ;  /* 0x000000ebf400720c */ /* 0x080fe40003f86270 */
[-C--:B------:R-:W-:Y:S02]  /*201e0*/  ISETP.GE.AND P5, PT, R205, R235.reuse, PT ;  /* 0x000000ebcd00720c */ /* 0x080fe40003fa6270 */
[----:B------:R-:W-:Y:S02]  /*201f0*/  FSEL R59, R12, -INF , !P4 ;  /* 0xff8000000c3b7808 */ /* 0x000fe40006000000 */
[-C--:B------:R-:W-:Y:S02]  /*20200*/  ISETP.GE.AND P4, PT, R206, R235.reuse, PT ;  /* 0x000000ebce00720c */ /* 0x080fe40003f86270 */
[----:B------:R-:W-:Y:S02]  /*20210*/  ISETP.GE.AND P0, PT, R173, R236, PT ;  /* 0x000000ecad00720c */ /* 0x000fe40003f06270 */
[----:B------:R-:W-:Y:S01]  /*20220*/  FSEL R13, R17, -INF , !P4 ;  /* 0xff800000110d7808 */ /* 0x000fe20006000000 */
[----:B------:R-:W-:Y:S01]  /*20230*/  IMAD.MOV.U32 R17, RZ, RZ, R114 ;  /* 0x000000ffff117224 */ /* 0x000fe200078e0072 */
[----:B------:R-:W-:Y:S02]  /*20240*/  FSEL R110, R8, -INF , P0 ;  /* 0xff800000086e7808 */ /* 0x000fe40000000000 */
[----:B------:R-:W-:Y:S01]  /*20250*/  FSEL R8, R20, -INF , !P5 ;  /* 0xff80000014087808 */ /* 0x000fe20006800000 */
[----:B------:R-:W-:Y:S01]  /*20260*/  IMAD.MOV.U32 R20, RZ, RZ, R118 ;  /* 0x000000ffff147224 */ /* 0x000fe200078e0076 */
[-C--:B------:R-:W-:Y:S01]  /*20270*/  ISETP.GE.AND P5, PT, R244, R232.reuse, PT ;  /* 0x000000e8f400720c */ /* 0x080fe20003fa6270 */
[----:B------:R-:W-:Y:S01]  /*20280*/  IMAD.MOV.U32 R244, RZ, RZ, R124 ;  /* 0x000000fffff47224 */ /* 0x000fe200078e007c */
[----:B------:R-:W-:Y:S01]  /*20290*/  ISETP.GE.AND P0, PT, R245, R235, PT ;  /* 0x000000ebf500720c */ /* 0x000fe20003f06270 */
[----:B------:R-:W-:Y:S01]  /*202a0*/  IMAD.MOV.U32 R124, RZ, RZ, R98 ;  /* 0x000000ffff7c7224 */ /* 0x000fe200078e0062 */
[----:B------:R-:W-:Y:S02]  /*202b0*/  ISETP.GE.AND P1, PT, R9, R233, PT ;  /* 0x000000e90900720c */ /* 0x000fe40003f26270 */
[----:B------:R-:W-:Y:S02]  /*202c0*/  FSEL R249, R249, -INF , !P0 ;  /* 0xff800000f9f97808 */ /* 0x000fe40004000000 */
[-C--:B------:R-:W-:Y:S02]  /*202d0*/  ISETP.GE.AND P0, PT, R207, R235.reuse, PT ;  /* 0x000000ebcf00720c */ /* 0x080fe40003f06270 */
[----:B------:R-:W-:Y:S02]  /*202e0*/  FSEL R130, R130, -INF , P1 ;  /* 0xff80000082827808 */ /* 0x000fe40000800000 */
[-C--:B------:R-:W-:Y:S01]  /*202f0*/  ISETP.GE.AND P1, PT, R246, R232.reuse, PT ;  /* 0x000000e8f600720c */ /* 0x080fe20003f26270 */
        /* <DEDUP_REMOVED lines=324> */
[----:B------:R-:W-:Y:S02]  /*21740*/  FMNMX3.FTZ R0, R0, R21, R20, !PT ;  /* 0x0000001500007276 */ /* 0x000fe40007810014 */
[----:B------:R-:W-:Y:S01]  /*21750*/  FSEL R46, R46, RZ, P1 ;  /* 0x000000ff2e2e7208 */ /* 0x000fe20000800000 */
[----:B------:R-:W-:Y:S02]  /*21760*/  FADD.FTZ R5, -R5, R150 ;  /* 0x0000009605057221 */ /* 0x000fe40000010100 */
[----:B------:R-:W1:Y:S02]  /*21770*/  SHFL.BFLY PT, R4, R0, 0x2, 0x1f ;  /* 0x0c401f0000047f89 */ /* 0x000e6400000e0000 */
        /* <DEDUP_REMOVED lines=12> */
[----:B------:R-:W-:Y:S01]  /*21840*/  LOP3.LUT R41, R212, 0x120, R213, 0xf8, !PT ;  /* 0x00000120d4297812 */ /* 0x000fe200078ef8d5 */
[-CC-:B------:R-:W-:Y:S03]  /*21850*/  FFMA.FTZ R89, R40, R3.reuse, -R46.reuse ;  /* 0x0000000328597223 */ /* 0x180fe6000001082e */
[----:B------:R-:W-:Y:S01]  /*21860*/  MUFU.EX2 R120, R120 ;  /* 0x0000007800787308 */ /* 0x000fe20000000800 */
[-CC-:B------:R-:W-:Y:S01]  /*21870*/  FFMA.FTZ R165, R248, R3.reuse, -R46.reuse ;  /* 0x00000003f8a57223 */ /* 0x180fe2000001082e */
[----:B------:R-:W-:Y:S01]  /*21880*/  LEA R41, R41, UR6, 0x1 ;  /* 0x0000000629297c11 */ /* 0x000fe2000f8e08ff */
[-CC-:B------:R-:W-:Y:S01]  /*21890*/  FFMA.FTZ R164, R247, R3.reuse, -R46.reuse ;  /* 0x00000003f7a47223 */ /* 0x180fe2000001082e */
[--C-:B------:R-:W-:Y:S01]  /*218a0*/  FFMA.FTZ R161, R249, R3, -R46.reuse ;  /* 0x00000003f9a17223 */ /* 0x100fe2000001082e */
[----:B------:R-:W-:Y:S01]  /*218b0*/  FMUL.FTZ R5, R3, R5 ;  /* 0x0000000503057220 */ /* 0x000fe20000410000 */
[-CC-:B------:R-:W-:Y:S01]  /*218c0*/  FFMA.FTZ R154, R58, R3.reuse, -R46.reuse ;  /* 0x000000033a9a7223 */ /* 0x180fe2000001082e */
[----:B------:R-:W-:Y:S03]  /*218d0*/  LDSM.16.MT88.4 R12, [R41+0x5000] ;  /* 0x00500000290c783b */ /* 0x000fe60000004200 */
[----:B------:R-:W-:Y:S01]  /*218e0*/  MUFU.EX2 R165, R165 ;  /* 0x000000a500a57308 */ /* 0x000fe20000000800 */
[----:B------:R-:W-:Y:S02]  /*218f0*/  VIADD R40, R41, 0x5020 ;  /* 0x0000502029287836 */ /* 0x000fe40000000000 */
[-CC-:B------:R-:W-:Y:S01]  /*21900*/  FFMA.FTZ R130, R55, R3.reuse, -R46.reuse ;  /* 0x0000000337827223 */ /* 0x180fe2000001082e */
[-CC-:B------:R-:W-:Y:S01]  /*21910*/  FFMA.FTZ R55, R61, R3.reuse, -R46.reuse ;  /* 0x000000033d377223 */ /* 0x180fe2000001082e */
[-CC-:B------:R-:W-:Y:S01]  /*21920*/  FFMA.FTZ R116, R24, R3.reuse, -R46.reuse ;  /* 0x0000000318747223 */ /* 0x180fe2000001082e */
[-CC-:B------:R-:W-:Y:S01]  /*21930*/  FFMA.FTZ R115, R25, R3.reuse, -R46.reuse ;  /* 0x0000000319737223 */ /* 0x180fe2000001082e */
[-CC-:B------:R-:W-:Y:S01]  /*21940*/  FFMA.FTZ R61, R6, R3.reuse, -R46.reuse ;  /* 0x00000003063d7223 */ /* 0x180fe2000001082e */
[-CC-:B------:R-:W-:Y:S02]  /*21950*/  FFMA.FTZ R122, R8, R3.reuse, -R46.reuse ;  /* 0x00000003087a7223 */ /* 0x180fe4000001082e */
        /* <DEDUP_REMOVED lines=162> */
[----:B------:R-:W-:Y:S01]  /*22380*/  MUFU.EX2 R103, R103 ;  /* 0x0000006700677308 */ /* 0x000fe20000000800 */
[C---:B------:R-:W-:Y:S01]  /*22390*/  FMUL.FTZ R12, R23.reuse, R136 ;  /* 0x00000088170c7220 */ /* 0x040fe20000410000 */
[----:B------:R-:W-:Y:S01]  /*223a0*/  FMUL.FTZ R13, R23, R137 ;  /* 0x00000089170d7220 */ /* 0x000fe20000410000 */
[----:B------:R-:W-:Y:S01]  /*223b0*/  FFMA.FTZ R136, R187, R3, -R46 ;  /* 0x00000003bb887223 */ /* 0x000fe2000001082e */
[C---:B------:R-:W-:Y:S03]  /*223c0*/  HMMA.16816.F32.BF16 R8, R24.reuse, R14, R8 ;  /* 0x0000000e1808723c */ /* 0x040fe60000041808 */
[C---:B------:R-:W-:Y:S03]  /*223d0*/  FMUL.FTZ R14, R22.reuse, R138 ;  /* 0x0000008a160e7220 */ /* 0x040fe60000410000 */
[----:B------:R-:W4:Y:S01]  /*223e0*/  MUFU.EX2 R102, R102 ;  /* 0x0000006600667308 */ /* 0x000f220000000800 */
[----:B------:R-:W-:Y:S01]  /*223f0*/  FMUL.FTZ R15, R22, R139 ;  /* 0x0000008b160f7220 */ /* 0x000fe20000410000 */
[-CC-:B------:R-:W-:Y:S01]  /*22400*/  FFMA.FTZ R137, R185, R3.reuse, -R42.reuse ;  /* 0x00000003b9897223 */ /* 0x180fe2000001082a */
[-C--:B------:R-:W-:Y:S01]  /*22410*/  FFMA.FTZ R138, R184, R3.reuse, -R42 ;  /* 0x00000003b88a7223 */ /* 0x080fe2000001082a */
[-CC-:B------:R-:W-:Y:S01]  /*22420*/  FFMA.FTZ R139, R183, R3.reuse, -R46.reuse ;  /* 0x00000003b78b7223 */ /* 0x180fe2000001082e */
[----:B------:R-:W-:Y:S01]  /*22430*/  FFMA.FTZ R143, R179, R3, -R46 ;  /* 0x00000003b38f7223 */ /* 0x000fe2000001082e */
[----:B------:R-:W-:Y:S01]  /*22440*/  FFMA.FTZ R166, R22, R241, R166 ;  /* 0x000000f116a67223 */ /* 0x000fe200000100a6 */
[-CC-:B------:R-:W-:Y:S03]  /*22450*/  FFMA.FTZ R22, R155, R3.reuse, -R42.reuse ;  /* 0x000000039b167223 */ /* 0x180fe6000001082a */
[----:B------:R-:W-:Y:S01]  /*22460*/  MUFU.EX2 R101, R101 ;  /* 0x0000006500657308 */ /* 0x000fe20000000800 */
[----:B------:R-:W-:Y:S01]  /*22470*/  FFMA.FTZ R42, R20, R3, -R42 ;  /* 0x00000003142a7223 */ /* 0x000fe2000001082a */
[----:B------:R-:W-:Y:S04]  /*22480*/  FADD.FTZ R166, R163, R166 ;  /* 0x000000a6a3a67221 */ /* 0x000fe80000010000 */
[----:B------:R-:W-:Y:S04]  /*22490*/  FADD.FTZ R166, R160, R166 ;  /* 0x000000a6a0a67221 */ /* 0x000fe80000010000 */
[----:B------:R-:W4:Y:S01]  /*224a0*/  MUFU.EX2 R100, R100 ;  /* 0x0000006400647308 */ /* 0x000f220000000800 */
        /* <DEDUP_REMOVED lines=9> */
[----:B------:R-:W-:Y:S01]  /*22540*/  MUFU.EX2 R92, R92 ;  /* 0x0000005c005c7308 */ /* 0x000fe20000000800 */
[----:B------:R-:W-:Y:S01]  /*22550*/  F2FP.BF16.F32.PACK_AB R26, R129, R130 ;  /* 0x00000082811a723e */ /* 0x000fe200000010ff */
[----:B------:R-:W-:Y:S01]  /*22560*/  FADD.FTZ R153, R153, R159 ;  /* 0x0000009f99997221 */ /* 0x000fe20000010000 */
[----:B------:R-:W-:Y:S01]  /*22570*/  F2FP.BF16.F32.PACK_AB R27, R127, R128 ;  /* 0x000000807f1b723e */ /* 0x000fe200000010ff */
[----:B------:R-:W-:Y:S02]  /*22580*/  FADD.FTZ R154, R130, R154 ;  /* 0x0000009a829a7221 */ /* 0x000fe40000010000 */
[----:B------:R-:W-:Y:S04]  /*22590*/  FADD.FTZ R153, R128, R153 ;  /* 0x0000009980997221 */ /* 0x000fe80000010000 */
[----:B------:R-:W2:Y:S01]  /*225a0*/  MUFU.EX2 R94, R94 ;  /* 0x0000005e005e7308 */ /* 0x000ea20000000800 */
        /* <DEDUP_REMOVED lines=8> */
[----:B------:R-:W-:Y:S01]  /*22630*/  MUFU.EX2 R89, R89 ;  /* 0x0000005900597308 */ /* 0x000fe20000000800 */
[C---:B-----5:R-:W-:Y:S09]  /*22640*/  HMMA.16816.F32.BF16 R12, R24.reuse, R36, R12 ;  /* 0x00000024180c723c */ /* 0x060ff2000004180c */
[----:B------:R-:W5:Y:S01]  /*22650*/  MUFU.EX2 R88, R88 ;  /* 0x0000005800587308 */ /* 0x000f620000000800 */
[----:B------:R-:W-:Y:S01]  /*22660*/  HMMA.16816.F32.BF16 R16, R24, R38, R16 ;  /* 0x000000261810723c */ /* 0x000fe20000041810 */
[----:B------:R-:W5:Y:S02]  /*22670*/  LDSM.16.MT88.4 R36, [R41+0x5c00] ;  /* 0x005c00002924783b */ /* 0x000f640000004200 */
[C---:B------:R-:W-:Y:S01]  /*22680*/  F2FP.BF16.F32.PACK_AB R24, R120.reuse, R122 ;  /* 0x0000007a7818723e */ /* 0x040fe200000010ff */
[----:B------:R-:W-:Y:S01]  /*22690*/  FADD.FTZ R120, R120, R129 ;  /* 0x0000008178787221 */ /* 0x000fe20000010000 */
[----:B---3--:R-:W-:Y:S04]  /*226a0*/  F2FP.BF16.F32.PACK_AB R25, R119, R121 ;  /* 0x000000797719723e */ /* 0x008fe800000010ff */
        /* <DEDUP_REMOVED lines=8> */
[C---:B----4-:R-:W-:Y:S03]  /*22730*/  HMMA.16816.F32.BF16 R4, R24.reuse, R28, R4 ;  /* 0x0000001c1804723c */ /* 0x050fe60000041804 */
[----:B------:R-:W-:Y:S01]  /*22740*/  FADD.FTZ R113, R113, R119 ;  /* 0x0000007771717221 */ /* 0x000fe20000010000 */
[----:B------:R-:W-:Y:S04]  /*22750*/  FADD.FTZ R115, R109, R115 ;  /* 0x000000736d737221 */ /* 0x000fe80000010000 */
[----:B------:R-:W3:Y:S01]  /*22760*/  MUFU.EX2 R84, R84 ;  /* 0x0000005400547308 */ /* 0x000ee20000000800 */
[----:B------:R-:W-:Y:S01]  /*22770*/  FADD.FTZ R113, R108, R113 ;  /* 0x000000716c717221 */ /* 0x000fe20000010000 */
[C---:B------:R-:W-:Y:S01]  /*22780*/  HMMA.16816.F32.BF16 R8, R24.reuse, R30, R8 ;  /* 0x0000001e1808723c */ /* 0x040fe20000041808 */
[----:B------:R-:W4:Y:S07]  /*22790*/  LDSM.16.MT88.4 R28, [R40+0xc00] ;  /* 0x000c0000281c783b */ /* 0x000f2e0000004200 */
[----:B------:R-:W-:Y:S01]  /*227a0*/  MUFU.EX2 R80, R80 ;  /* 0x0000005000507308 */ /* 0x000fe20000000800 */
[C---:B--2---:R-:W-:Y:S09]  /*227b0*/  HMMA.16816.F32.BF16 R12, R24.reuse, R32, R12 ;  /* 0x00000020180c723c */ /* 0x044ff2000004180c */
[----:B------:R-:W2:Y:S01]  /*227c0*/  MUFU.EX2 R83, R83 ;  /* 0x0000005300537308 */ /* 0x000ea20000000800 */
[----:B------:R-:W-:Y:S01]  /*227d0*/  HMMA.16816.F32.BF16 R16, R24, R34, R16 ;  /* 0x000000221810723c */ /* 0x000fe20000041810 */
[----:B------:R-:W3:Y:S02]  /*227e0*/  LDSM.16.MT88.4 R32, [R41+0x6000] ;  /* 0x006000002920783b */ /* 0x000ee40000004200 */
        /* <DEDUP_REMOVED lines=27> */
[----:B------:R-:W-:Y:S01]  /*229a0*/  F2FP.BF16.F32.PACK_AB R26, R88, R89 ;  /* 0x00000059581a723e */ /* 0x000fe200000010ff */
[----:B------:R-:W-:Y:S01]  /*229b0*/  FADD.FTZ R91, R91, R100 ;  /* 0x000000645b5b7221 */ /* 0x000fe20000010000 */
[----:B-1----:R-:W-:Y:S01]  /*229c0*/  F2FP.BF16.F32.PACK_AB R27, R86, R87 ;  /* 0x00000057561b723e */ /* 0x002fe200000010ff */
[----:B------:R-:W-:Y:S02]  /*229d0*/  FADD.FTZ R92, R89, R92 ;  /* 0x0000005c595c7221 */ /* 0x000fe40000010000 */
[----:B------:R-:W-:Y:S04]  /*229e0*/  FADD.FTZ R91, R87, R91 ;  /* 0x0000005b575b7221 */ /* 0x000fe80000010000 */
[----:B------:R-:W-:Y:S01]  /*229f0*/  MUFU.EX2 R68, R68 ;  /* 0x0000004400447308 */ /* 0x000fe20000000800 */
[----:B------:R-:W-:Y:S01]  /*22a00*/  FADD.FTZ R88, R88, R92 ;  /* 0x0000005c58587221 */ /* 0x000fe20000010000 */
[C---:B---3--:R-:W-:Y:S03]  /*22a10*/  HMMA.16816.F32.BF16 R4, R24.reuse, R32, R4 ;  /* 0x000000201804723c */ /* 0x048fe60000041804 */
[----:B------:R-:W-:Y:S01]  /*22a20*/  FADD.FTZ R86, R86, R91 ;  /* 0x0000005b56567221 */ /* 0x000fe20000010000 */
[----:B------:R-:W-:Y:S04]  /*22a30*/  FADD.FTZ R88, R84, R88 ;  /* 0x0000005854587221 */ /* 0x000fe80000010000 */
[----:B------:R-:W1:Y:S01]  /*22a40*/  MUFU.EX2 R69, R69 ;  /* 0x0000004500457308 */ /* 0x000e620000000800 */
[----:B--2---:R-:W-:Y:S01]  /*22a50*/  FADD.FTZ R86, R83, R86 ;  /* 0x0000005653567221 */ /* 0x004fe20000010000 */
        /* <DEDUP_REMOVED lines=281> */
.L_x_5442:
        /* <DEDUP_REMOVED lines=11> */
.L_x_5457:
[----:B------:R-:W-:Y:S01]  /*23ca0*/  FSETP.NE.FTZ.AND P1, PT, R8, RZ, PT ;  /* 0x000000ff0800720b */ /* 0x000fe20003f35000 */
[----:B----4-:R-:W-:Y:S01]  /*23cb0*/  FADD.FTZ R6, R241, R6 ;  /* 0x00000006f1067221 */ /* 0x010fe20000010000 */
[----:B------:R-:W2:Y:S01]  /*23cc0*/  MUFU.RCP R7, R8 ;  /* 0x0000000800077308 */ /* 0x000ea20000001000 */
[----:B------:R-:W-:Y:S01]  /*23cd0*/  MOV R3, 0xff800000 ;  /* 0xff80000000037802 */ /* 0x000fe20000000f00 */
[----:B------:R-:W-:Y:S05]  /*23ce0*/  WARPSYNC.ALL ;  /* 0x0000000000007948 */ /* 0x000fea0003800000 */
[----:B------:R-:W-:Y:S01]  /*23cf0*/  FSETP.NE.FTZ.AND P0, PT, R6, RZ, PT ;  /* 0x000000ff0600720b */ /* 0x000fe20003f15000 */
[----:B------:R-:W-:Y:S01]  /*23d00*/  MUFU.RCP R5, R6 ;  /* 0x0000000600057308 */ /* 0x000fe20000001000 */
[----:B------:R-:W-:-:S02]  /*23d10*/  LOP3.LUT R152, R152, R209, RZ, 0xfc, !PT ;  /* 0x000000d198987212 */ /* 0x000fc400078efcff */
[----:B------:R-:W-:-:S05]  /*23d20*/  SHF.R.U32.HI R22, RZ, 0x2, R211 ;  /* 0x00000002ff167819 */ /* 0x000fca00000116d3 */
[----:B------:R-:W4:Y:S01]  /*23d30*/  @P1 MUFU.LG2 R8, R8 ;  /* 0x0000000800081308 */ /* 0x000f220000000c00 */
[----:B--2---:R-:W-:-:S05]  /*23d40*/  FSEL R7, R7, 1, P1 ;  /* 0x3f80000007077808 */ /* 0x004fca0000800000 */
[C---:B------:R-:W-:Y:S01]  /*23d50*/  FMUL.FTZ R144, R7.reuse, R144 ;  /* 0x0000009007907220 */ /* 0x040fe20000410000 */
[C---:B------:R-:W-:Y:S01]  /*23d60*/  FMUL.FTZ R145, R7.reuse, R145 ;  /* 0x0000009107917220 */ /* 0x040fe20000410000 */
[----:B------:R-:W2:Y:S01]  /*23d70*/  @P0 MUFU.LG2 R6, R6 ;  /* 0x0000000600060308 */ /* 0x000ea20000000c00 */
[C---:B------:R-:W-:Y:S01]  /*23d80*/  FMUL.FTZ R140, R7.reuse, R140 ;  /* 0x0000008c078c7220 */ /* 0x040fe20000410000 */
[C---:B------:R-:W-:Y:S01]  /*23d90*/  FMUL.FTZ R141, R7.reuse, R141 ;  /* 0x0000008d078d7220 */ /* 0x040fe20000410000 */
[C---:B------:R-:W-:Y:S01]  /*23da0*/  FMUL.FTZ R136, R7.reuse, R136 ;  /* 0x0000008807887220 */ /* 0x040fe20000410000 */
[C---:B------:R-:W-:Y:S01]  /*23db0*/  FMUL.FTZ R137, R7.reuse, R137 ;  /* 0x0000008907897220 */ /* 0x040fe20000410000 */
[C---:B------:R-:W-:Y:S01]  /*23dc0*/  FMUL.FTZ R132, R7.reuse, R132 ;  /* 0x0000008407847220 */ /* 0x040fe20000410000 */
[----:B------:R-:W-:Y:S01]  /*23dd0*/  FMUL.FTZ R133, R7, R133 ;  /* 0x0000008507857220 */ /* 0x000fe20000410000 */
[----:B------:R-:W-:Y:S01]  /*23de0*/  SHF.L.U32 R7, R211, 0x3, RZ ;  /* 0x00000003d3077819 */ /* 0x000fe200000006ff */
[----:B----4-:R-:W-:Y:S01]  /*23df0*/  @P1 FMUL.FTZ R8, R8, 0.69314718246459960938 ;  /* 0x3f31721808081820 */ /* 0x010fe20000410000 */
[----:B------:R-:W-:-:S02]  /*23e00*/  FSEL R5, R5, 1, P0 ;  /* 0x3f80000005057808 */ /* 0x000fc40000000000 */
[----:B------:R-:W-:Y:S01]  /*23e10*/  LOP3.LUT R152, R152, 0x20, R7, 0xf8, !PT ;  /* 0x0000002098987812 */ /* 0x000fe200078ef807 */
[----:B-----5:R-:W-:Y:S01]  /*23e20*/  @P1 FFMA.FTZ R3, R4, R2, R8 ;  /* 0x0000000204031223 */ /* 0x020fe20000010008 */
[----:B------:R-:W-:Y:S01]  /*23e30*/  LOP3.LUT R8, R7, 0xc0, RZ, 0xc0, !PT ;  /* 0x000000c007087812 */ /* 0x000fe200078ec0ff */
[C---:B------:R-:W-:Y:S01]  /*23e40*/  FMUL.FTZ R146, R5.reuse, R146 ;  /* 0x0000009205927220 */ /* 0x040fe20000410000 */
[----:B------:R-:W-:Y:S01]  /*23e50*/  MOV R2, 0xff800000 ;  /* 0xff80000000027802 */ /* 0x000fe20000000f00 */
[----:B--2---:R-:W-:Y:S01]  /*23e60*/  @P0 FMUL.FTZ R6, R6, 0.69314718246459960938 ;  /* 0x3f31721806060820 */ /* 0x004fe20000410000 */
[----:B------:R-:W-:Y:S01]  /*23e70*/  LOP3.LUT R8, R8, 0x18, R211, 0xf8, !PT ;  /* 0x0000001808087812 */ /* 0x000fe200078ef8d3 */
        /* <DEDUP_REMOVED lines=9> */
[----:B------:R-:W-:Y:S02]  /*23f10*/  BAR.SYNC.DEFER_BLOCKING 0x0 ;  /* 0x0000000000007b1d */ /* 0x000fe40000010000 */
[----:B------:R-:W-:-:S02]  /*23f20*/  LEA R8, R8, UR6, 0x2 ;  /* 0x0000000608087c11 */ /* 0x000fc4000f8e10ff */
[C---:B------:R-:W-:Y:S02]  /*23f30*/  LOP3.LUT R0, R7.reuse, 0x80, RZ, 0xc0, !PT ;  /* 0x0000008007007812 */ /* 0x040fe400078ec0ff */
[----:B------:R-:W-:-:S03]  /*23f40*/  LOP3.LUT R7, R7, 0x40, RZ, 0xc0, !PT ;  /* 0x0000004007077812 */ /* 0x000fc600078ec0ff */
[C---:B------:R-:W-:Y:S02]  /*23f50*/  IMAD.IADD R0, R8.reuse, 0x1, -R0 ;  /* 0x0000000108007824 */ /* 0x040fe400078e0a00 */
[--C-:B------:R-:W-:Y:S02]  /*23f60*/  IMAD.IADD R4, R8, 0x1, -R7.reuse ;  /* 0x0000000108047824 */ /* 0x100fe400078e0a07 */
[----:B------:R-:W-:Y:S01]  /*23f70*/  IMAD.IADD R7, R0, 0x1, -R7 ;  /* 0x0000000100077824 */ /* 0x000fe200078e0a07 */
[----:B------:R-:W-:Y:S04]  /*23f80*/  STS.64 [R8], R144 ;  /* 0x0000009008007388 */ /* 0x000fe80000000a00 */
[----:B------:R-:W-:Y:S04]  /*23f90*/  STS.64 [R8+0x400], R146 ;  /* 0x0004009208007388 */ /* 0x000fe80000000a00 */
[----:B------:R-:W-:Y:S04]  /*23fa0*/  STS.64 [R4+0x20], R140 ;  /* 0x0000208c04007388 */ /* 0x000fe80000000a00 */
[----:B------:R2:W-:Y:S04]  /*23fb0*/  STS.64 [R4+0x420], R142 ;  /* 0x0004208e04007388 */ /* 0x0005e80000000a00 */
[----:B------:R-:W-:Y:S04]  /*23fc0*/  STS.64 [R0+0x40], R136 ;  /* 0x0000408800007388 */ /* 0x000fe80000000a00 */
[----:B------:R-:W-:Y:S04]  /*23fd0*/  STS.64 [R0+0x440], R138 ;  /* 0x0004408a00007388 */ /* 0x000fe80000000a00 */
[----:B------:R-:W-:Y:S04]  /*23fe0*/  STS.64 [R7+0x60], R132 ;  /* 0x0000608407007388 */ /* 0x000fe80000000a00 */
[----:B------:R4:W-:Y:S04]  /*23ff0*/  STS.64 [R7+0x460], R134 ;  /* 0x0004608607007388 */ /* 0x0009e80000000a00 */
[----:B------:R-:W3:Y:S04]  /*24000*/  LD.E R6, desc[UR4][R148.64+0x60] ;  /* 0x0000600494067980 */ /* 0x000ee8000c101900 */
[----:B------:R1:W5:Y:S04]  /*24010*/  LD.E R23, desc[UR4][R148.64+0xcc] ;  /* 0x0000cc0494177980 */ /* 0x000368000c101900 */
[----:B--2---:R-:W2:Y:S04]  /*24020*/  LD.E.64 R4, desc[UR4][R148.64+0xb0] ;  /* 0x0000b00494047980 */ /* 0x004ea8000c101b00 */
[----:B------:R1:W5:Y:S04]  /*24030*/  LD.E.64 R28, desc[UR4][R148.64+0x78] ;  /* 0x00007804941c7980 */ /* 0x000368000c101b00 */
[----:B------:R1:W5:Y:S01]  /*24040*/  LD.E.64 R26, desc[UR4][R148.64+0xa8] ;  /* 0x0000a804941a7980 */ /* 0x000362000c101b00 */
[----:B----4-:R-:W2:Y:S01]  /*24050*/  S2R R7, SR_CTAID.Y ;  /* 0x0000000000077919 */ /* 0x010ea20000002600 */
[----:B------:R-:W-:Y:S01]  /*24060*/  LOP3.LUT R0, R210, 0xd8, RZ, 0xc0, !PT ;  /* 0x000000d8d2007812 */ /* 0x000fe200078ec0ff */
[----:B------:R-:W-:-:S03]  /*24070*/  IMAD.SHL.U32 R225, R225, 0x40, RZ ;  /* 0x00000040e1e17824 */ /* 0x000fc600078e00ff */
[----:B------:R-:W-:-:S04]  /*24080*/  LOP3.LUT R0, R0, 0x18, R208, 0x78, !PT ;  /* 0x0000001800007812 */ /* 0x000fc800078e78d0 */
[----:B------:R-:W-:Y:S01]  /*24090*/  LOP3.LUT R0, R0, 0xf24, R210, 0xf8, !PT ;  /* 0x00000f2400007812 */ /* 0x000fe200078ef8d2 */
[----:B------:R-:W-:Y:S01]  /*240a0*/  BAR.SYNC.DEFER_BLOCKING 0x0 ;  /* 0x0000000000007b1d */ /* 0x000fe20000010000 */
[----:B------:R-:W-:Y:S02]  /*240b0*/  LOP3.LUT P0, RZ, R211, 0x3, RZ, 0xc0, !PT ;  /* 0x00000003d3ff7812 */ /* 0x000fe4000780c0ff */
[----:B------:R-:W-:-:S03]  /*240c0*/  LOP3.LUT R208, R208, 0x30, RZ, 0xc0, !PT ;  /* 0x00000030d0d07812 */ /* 0x000fc600078ec0ff */
[----:B------:R-:W-:Y:S01]  /*240d0*/  BSSY.RECONVERGENT B0, `(.L_x_5451) ;  /* 0x0000015000007945 */ /* 0x000fe20003800200 */
[----:B------:R-:W-:Y:S01]  /*240e0*/  LOP3.LUT R22, R208, 0x7, R22, 0xf8, !PT ;  /* 0x00000007d0167812 */ /* 0x000fe200078ef816 */
[----:B--2---:R-:W-:-:S04]  /*240f0*/  IMAD R4, R4, R7, UR13 ;  /* 0x0000000d04047e24 */ /* 0x004fc8000f8e0207 */
[----:B---3--:R-:W-:-:S04]  /*24100*/  IMAD R4, R4, R6, UR11 ;  /* 0x0000000b04047e24 */ /* 0x008fc8000f8e0206 */
[----:B------:R-:W-:Y:S01]  /*24110*/  IMAD R24, R5, R4, R225 ;  /* 0x0000000405187224 */ /* 0x000fe200078e02e1 */
[----:B------:R-:W-:-:S05]  /*24120*/  LEA R4, R0, UR6, 0x2 ;  /* 0x0000000600047c11 */ /* 0x000fca000f8e10ff */
[----:B------:R1:W2:Y:S04]  /*24130*/  LDS.128 R16, [R4] ;  /* 0x0000000004107984 */ /* 0x0002a80000000c00 */
[----:B------:R1:W3:Y:S04]  /*24140*/  LDS.128 R12, [R4+0x800] ;  /* 0x00080000040c7984 */ /* 0x0002e80000000c00 */
[----:B------:R1:W4:Y:S04]  /*24150*/  LDS.128 R8, [R4+0x1000] ;  /* 0x0010000004087984 */ /* 0x0003280000000c00 */
[----:B------:R-:W1:Y:S01]  /*24160*/  LDS.128 R4, [R4+0x1800] ;  /* 0x0018000004047984 */ /* 0x000e620000000c00 */
[----:B------:R-:W-:Y:S05]  /*24170*/  @P0 BRA `(.L_x_5452) ;  /* 0x0000000000280947 */ /* 0x000fea0003800000 */
        /* <DEDUP_REMOVED lines=10> */
.L_x_5452:
[----:B------:R-:W-:Y:S05]  /*24220*/  BSYNC.RECONVERGENT B0 ;  /* 0x0000000000007941 */ /* 0x000fea0003800200 */
.L_x_5451:
[----:B-1----:R-:W2:Y:S01]  /*24230*/  LD.E R148, desc[UR4][R148.64+0xc0] ;  /* 0x0000c00494947980 */ /* 0x002ea2000c101900 */
[----:B------:R-:W-:Y:S01]  /*24240*/  LOP3.LUT R0, R210, 0x1c, RZ, 0xc0, !PT ;  /* 0x0000001cd2007812 */ /* 0x000fe200078ec0ff */
[----:B------:R-:W-:Y:S01]  /*24250*/  IMAD.IADD R225, R227, 0x1, -R225 ;  /* 0x00000001e3e17824 */ /* 0x000fe200078e0ae1 */
[----:B------:R-:W-:Y:S01]  /*24260*/  SHF.R.U32.HI R211, RZ, 0x3, R211 ;  /* 0x00000003ffd37819 */ /* 0x000fe200000116d3 */
[----:B-----5:R-:W-:Y:S01]  /*24270*/  IMAD R23, R24, R23, RZ ;  /* 0x0000001718177224 */ /* 0x020fe200078e02ff */
[----:B------:R-:W-:-:S03]  /*24280*/  LOP3.LUT R210, R0, 0xfe0, R210, 0xf8, !PT ;  /* 0x00000fe000d27812 */ /* 0x000fc600078ef8d2 */
[----:B------:R-:W-:Y:S01]  /*24290*/  VIADD R2, R211, 0x10 ;  /* 0x00000010d3027836 */ /* 0x000fe20000000000 */
[----:B------:R-:W-:-:S04]  /*242a0*/  IADD3 R210, P0, PT, R23, R210, RZ ;  /* 0x000000d217d27210 */ /* 0x000fc80007f1e0ff */
[----:B------:R-:W-:Y:S02]  /*242b0*/  LEA.HI.X.SX32 R23, R23, RZ, 0x1, P0 ;  /* 0x000000ff17177211 */ /* 0x000fe400000f0eff */
[----:B--2---:R-:W-:Y:S01]  /*242c0*/  ISETP.GE.AND P4, PT, R0, R148, PT ;  /* 0x000000940000720c */ /* 0x004fe20003f86270 */
[----:B------:R-:W-:-:S03]  /*242d0*/  VIADD R0, R211, 0x20 ;  /* 0x00000020d3007836 */ /* 0x000fc60000000000 */
[CC--:B------:R-:W-:Y:S01]  /*242e0*/  ISETP.GE.OR P3, PT, R211.reuse, R225.reuse, P4 ;  /* 0x000000e1d300720c */ /* 0x0c0fe20002766670 */
[----:B------:R-:W-:Y:S01]  /*242f0*/  VIADD R211, R211, 0x30 ;  /* 0x00000030d3d37836 */ /* 0x000fe20000000000 */
[-C--:B------:R-:W-:Y:S02]  /*24300*/  ISETP.GE.OR P1, PT, R0, R225.reuse, P4 ;  /* 0x000000e10000720c */ /* 0x080fe40002726670 */
[-C--:B------:R-:W-:Y:S02]  /*24310*/  ISETP.GE.OR P2, PT, R2, R225.reuse, P4 ;  /* 0x000000e10200720c */ /* 0x080fe40002746670 */
[C---:B------:R-:W-:Y:S02]  /*24320*/  LEA R2, P0, R210.reuse, R28, 0x2 ;  /* 0x0000001cd2027211 */ /* 0x040fe400078010ff */
[----:B------:R-:W-:Y:S02]  /*24330*/  ISETP.GE.OR P4, PT, R211, R225, P4 ;  /* 0x000000e1d300720c */ /* 0x000fe40002786670 */
[----:B------:R-:W-:-:S05]  /*24340*/  LEA.HI.X R3, R210, R29, R23, 0x2, P0 ;  /* 0x0000001dd2037211 */ /* 0x000fca00000f1417 */
[----:B----4-:R1:W-:Y:S04]  /*24350*/  @!P1 ST.E.128 desc[UR4][R2.64+0x1000], R8 ;  /* 0x0010000802009985 */ /* 0x0103e8000c101d04 */
[----:B------:R-:W-:Y:S04]  /*24360*/  @!P3 ST.E.128 desc[UR4][R2.64], R16 ;  /* 0x000000100200b985 */ /* 0x000fe8000c101d04 */
[----:B---3--:R2:W-:Y:S01]  /*24370*/  @!P2 ST.E.128 desc[UR4][R2.64+0x800], R12 ;  /* 0x0008000c0200a985 */ /* 0x0085e2000c101d04 */
[----:B-1----:R-:W-:Y:S02]  /*24380*/  IMAD.MOV.U32 R8, RZ, RZ, R224 ;  /* 0x000000ffff087224 */ /* 0x002fe400078e00e0 */
[----:B------:R-:W-:-:S04]  /*24390*/  IMAD.MOV.U32 R9, RZ, RZ, 0x0 ;  /* 0x00000000ff097424 */ /* 0x000fc800078e00ff */
[----:B--2---:R-:W-:Y:S05]  /*243a0*/  @P4 RET.REL.NODEC R8 `(_ZN5flash24flash_fwd_splitkv_kernelI23Flash_fwd_kernel_traitsILi32ELi64ELi256ELi4ELb0ELb0EN7cutlass10bfloat16_tE19Flash_kernel_traitsILi32ELi64ELi256ELi4ES3_EELb0ELb1ELb1ELb0ELb0ELb0ELb1ELb1EEEvNS_16Flash_fwd_paramsE) ;  /* 0xfffffdbc08144950 */ /* 0x004fea0003c3ffff */
[----:B------:R-:W-:Y:S01]  /*243b0*/  MOV R225, 0x0 ;  /* 0x0000000000e17802 */ /* 0x000fe20000000f00 */
[----:B------:R1:W-:Y:S03]  /*243c0*/  ST.E.128 desc[UR4][R2.64+0x1800], R4 ;  /* 0x0018000402007985 */ /* 0x0003e6000c101d04 */
[----:B-1----:R-:W-:Y:S05]  /*243d0*/  RET.REL.NODEC R224 `(_ZN5flash24flash_fwd_splitkv_kernelI23Flash_fwd_kernel_traitsILi32ELi64ELi256ELi4ELb0ELb0EN7cutlass10bfloat16_tE19Flash_kernel_traitsILi32ELi64ELi256ELi4ES3_EELb0ELb1ELb1ELb0ELb0ELb0ELb1ELb1EEEvNS_16Flash_fwd_paramsE) ;  /* 0xfffffdbce0087950 */ /* 0x002fea0003c3ffff */
.L_x_5450:
[----:B------:R-:W-:Y:S01]  /*243e0*/  MOV R3, 0x1f ;  /* 0x0000001f00037802 */ /* 0x000fe20000000f00 */
[----:B------:R-:W-:Y:S01]  /*243f0*/  IMAD.MOV.U32 R5, RZ, RZ, 0x2 ;  /* 0x00000002ff057424 */ /* 0x000fe200078e00ff */
[----:B------:R-:W-:Y:S01]  /*24400*/  MOV R7, R242 ;  /* 0x000000f200077202 */ /* 0x000fe20000000f00 */
[----:B------:R-:W-:-:S07]  /*24410*/  IMAD.MOV.U32 R6, RZ, RZ, -0x1 ;  /* 0xffffffffff067424 */ /* 0x000fce00078e00ff */
[----:B-1---5:R-:W-:Y:S05]  /*24420*/  WARPSYNC.COLLECTIVE R6, `(.L_x_5453) ;  /* 0x0000000006087348 */ /* 0x022fea0003c00000 */
[----:B------:R2:W3:Y:S02]  /*24430*/  SHFL.BFLY P0, R3, R7, R5, R3 ;  /* 0x0c00000507037389 */ /* 0x0004e40000000003 */
[----:B-123-5:R-:W-:Y:S05]  /*24440*/  ENDCOLLECTIVE ;  /* 0x000000000000791b */ /* 0x02efea0003800000 */
.L_x_5453:
        /* <DEDUP_REMOVED lines=8> */
.L_x_5454:
[----:B------:R-:W-:Y:S01]  /*244d0*/  MOV R8, R3 ;  /* 0x0000000300087202 */ /* 0x000fe20000000f00 */
[----:B------:R-:W-:Y:S01]  /*244e0*/  IMAD.MOV.U32 R5, RZ, RZ, 0x2 ;  /* 0x00000002ff057424 */ /* 0x000fe200078e00ff */
[----:B------:R-:W-:Y:S02]  /*244f0*/  MOV R3, 0x1f ;  /* 0x0000001f00037802 */ /* 0x000fe40000000f00 */
[----:B------:R-:W-:Y:S01]  /*24500*/  MOV R7, R241 ;  /* 0x000000f100077202 */ /* 0x000fe20000000f00 */
[----:B------:R-:W-:-:S07]  /*24510*/  FADD.FTZ R8, R242, R8 ;  /* 0x00000008f2087221 */ /* 0x000fce0000010000 */
[----:B------:R-:W-:Y:S05]  /*24520*/  WARPSYNC.COLLECTIVE R6, `(.L_x_5455) ;  /* 0x0000000006087348 */ /* 0x000fea0003c00000 */
[----:B------:R1:W2:Y:S02]  /*24530*/  SHFL.BFLY P0, R3, R7, R5, R3 ;  /* 0x0c00000507037389 */ /* 0x0002a40000000003 */
[----:B-12---:R-:W-:Y:S05]  /*24540*/  ENDCOLLECTIVE ;  /* 0x000000000000791b */ /* 0x006fea0003800000 */
.L_x_5455:
[----:B------:R-:W-:Y:S01]  /*24550*/  FADD.FTZ R241, R3, R241 ;  /* 0x000000f103f17221 */ /* 0x000fe20000010000 */
[----:B------:R-:W-:Y:S01]  /*24560*/  MOV R3, 0x1f ;  /* 0x0000001f00037802 */ /* 0x000fe20000000f00 */
[----:B------:R-:W-:-:S03]  /*24570*/  IMAD.MOV.U32 R5, RZ, RZ, 0x1 ;  /* 0x00000001ff057424 */ /* 0x000fc600078e00ff */
[----:B------:R-:W-:-:S07]  /*24580*/  MOV R7, R241 ;  /* 0x000000f100077202 */ /* 0x000fce0000000f00 */
[----:B------:R-:W-:Y:S05]  /*24590*/  WARPSYNC.COLLECTIVE R6, `(.L_x_5456) ;  /* 0x0000000006087348 */ /* 0x000fea0003c00000 */
[----:B------:R1:W2:Y:S02]  /*245a0*/  SHFL.BFLY P0, R3, R7, R5, R3 ;  /* 0x0c00000507037389 */ /* 0x0002a40000000003 */
[----:B-12---:R-:W-:Y:S05]  /*245b0*/  ENDCOLLECTIVE ;  /* 0x000000000000791b */ /* 0x006fea0003800000 */
.L_x_5456:
[----:B------:R-:W-:Y:S01]  /*245c0*/  MOV R6, R3 ;  /* 0x0000000300067202 */ /* 0x000fe20000000f00 */
[----:B------:R-:W-:Y:S06]  /*245d0*/  BRA `(.L_x_5457) ;  /* 0xfffffff400b07947 */ /* 0x000fec000383ffff */
.L_x_5458:
        /* <DEDUP_REMOVED lines=10> */
.L_x_10272:


//--------------------- .text._ZN5flash24flash_fwd_splitkv_kernelI23Flash_fwd_kernel_traitsILi32ELi64ELi256ELi4ELb0ELb0EN7cutlass10bfloat16_tE19Flash_kernel_traitsILi32ELi64ELi256ELi4ES3_EELb0ELb1ELb1ELb0ELb0ELb1ELb1ELb1EEEvNS_16Flash_fwd_paramsE --------------------------
	.section	.text._ZN5flash24flash_fwd_splitkv_kernelI23Flash_fwd_kernel_traitsILi32ELi64ELi256ELi4ELb0ELb0EN7cutlass10bfloat16_tE19Flash_kernel_traitsILi32ELi64ELi256ELi4ES3_EELb0ELb1ELb1ELb0ELb0ELb1ELb1ELb1EEEvNS_16Flash_fwd_paramsE,"ax",@progbits
	.align	128
        .global         _ZN5flash24flash_fwd_splitkv_kernelI23Flash_fwd_kernel_traitsILi32ELi64ELi256ELi4ELb0ELb0EN7cutlass10bfloat16_tE19Flash_kernel_traitsILi32ELi64ELi256ELi4ES3_EELb0ELb1ELb1ELb0ELb0ELb1ELb1ELb1EEEvNS_16Flash_fwd_paramsE
        .type           _ZN5flash24flash_fwd_splitkv_kernelI23Flash_fwd_kernel_traitsILi32ELi64ELi256ELi4ELb0ELb0EN7cutlass10bfloat16_tE19Flash_kernel_traitsILi32ELi64ELi256ELi4ES3_EELb0ELb1ELb1ELb0ELb0ELb1ELb1ELb1EEEvNS_16Flash_fwd_paramsE,@function
        .size           _ZN5flash24flash_fwd_splitkv_kernelI23Flash_fwd_kernel_traitsILi32ELi64ELi256ELi4ELb0ELb0EN7cutlass10bfloat16_tE19Flash_kernel_traitsILi32ELi64ELi256ELi4ES3_EELb0ELb1ELb1ELb0ELb0ELb1ELb1ELb1EEEvNS_16Flash_fwd_paramsE,(.L_x_10273 - _ZN5flash24flash_fwd_splitkv_kernelI23Flash_fwd_kernel_traitsILi32ELi64ELi256ELi4ELb0ELb0EN7cutlass10bfloat16_tE19Flash_kernel_traitsILi32ELi64ELi256ELi4ES3_EELb0ELb1ELb1ELb0ELb0ELb1ELb1ELb1EEEvNS_16Flash_fwd_paramsE)
        .other          _ZN5flash24flash_fwd_splitkv_kernelI23Flash_fwd_kernel_traitsILi32ELi64ELi256ELi4ELb0ELb0EN7cutlass10bfloat16_tE19Flash_kernel_traitsILi32ELi64ELi256ELi4ES3_EELb0ELb1ELb1ELb0ELb0ELb1ELb1ELb1EEEvNS_16Flash_fwd_paramsE,@"STO_CUDA_ENTRY STV_DEFAULT"
_ZN5flash24flash_fwd_splitkv_kernelI23Flash_fwd_kernel_traitsILi32ELi64ELi256ELi4ELb0ELb0EN7cutlass10bfloat16_tE19Flash_kernel_traitsILi32ELi64ELi256ELi4ES3_EELb0ELb1ELb1ELb0ELb0ELb1ELb1ELb1EEEvNS_16Flash_fwd_paramsE:
.text._ZN5flash24flash_fwd_splitkv_kernelI23Flash_fwd_kernel_traitsILi32ELi64ELi256ELi4ELb0ELb0EN7cutlass10bfloat16_tE19Flash_kernel_traitsILi32ELi64ELi256ELi4ES3_EELb0ELb1ELb1ELb0ELb0ELb1ELb1ELb1EEEvNS_16Flash_fwd_paramsE:
        /* <DEDUP_REMOVED lines=31> */
[----:B------:R-:W-:Y:S05]  /*01f0*/  CALL.REL.NOINC `($_ZN5flash24flash_fwd_splitkv_kernelI23Flash_fwd_kernel_traitsILi32ELi64ELi256ELi4ELb0ELb0EN7cutlass10bfloat16_tE19Flash_kernel_traitsILi32ELi64ELi256ELi4ES3_EELb0ELb1ELb1ELb0ELb0ELb1ELb1ELb1EEEvNS_16Flash_fwd_paramsE$_ZN5flash30compute_attn_1rowblock_splitkvI23Flash_fwd_kernel_traitsILi32ELi64ELi256ELi4ELb0ELb0EN7cutlass10bfloat16_tE19Flash_kernel_traitsILi32ELi64ELi256ELi4ES3_EELb0ELb1ELb1ELb0ELb0ELb1ELb1ELb1ENS_16Flash_fwd_paramsEEEvRKT8_iiiii) ;  /* 0x0000000000087944 */ /* 0x000fea0003c00000 */
[----:B------:R-:W-:Y:S05]  /*0200*/  BSYNC.RECONVERGENT B3 ;  /* 0x0000000000037941 */ /* 0x000fea0003800200 */
.L_x_5459:
[----:B------:R-:W-:Y:S05]  /*0210*/  EXIT ;  /* 0x000000000000794d */ /* 0x000fea0003800000 */
        .type           $_ZN5flash24flash_fwd_splitkv_kernelI23Flash_fwd_kernel_traitsILi32ELi64ELi256ELi4ELb0ELb0EN7cutlass10bfloat16_tE19Flash_kernel_traitsILi32ELi64ELi256ELi4ES3_EELb0ELb1ELb1ELb0ELb0ELb1ELb1ELb1EEEvNS_16Flash_fwd_paramsE$_ZN5flash30compute_attn_1rowblock_splitkvI23Flash_fwd_kernel_traitsILi32ELi64ELi256ELi4ELb0ELb0EN7cutlass10bfloat16_tE19Flash_kernel_traitsILi32ELi64ELi256ELi4ES3_EELb0ELb1ELb1ELb0ELb0ELb1ELb1ELb1ENS_16Flash_fwd_paramsEEEvRKT8_iiiii,@function
        .size           $_ZN5flash24flash_fwd_splitkv_kernelI23Flash_fwd_kernel_traitsILi32ELi64ELi256ELi4ELb0ELb0EN7cutlass10bfloat16_tE19Flash_kernel_traitsILi32ELi64ELi256ELi4ES3_EELb0ELb1ELb1ELb0ELb0ELb1ELb1ELb1EEEvNS_16Flash_fwd_paramsE$_ZN5flash30compute_attn_1rowblock_splitkvI23Flash_fwd_kernel_traitsILi32ELi64ELi256ELi4ELb0ELb0EN7cutlass10bfloat16_tE19Flash_kernel_traitsILi32ELi64ELi256ELi4ES3_EELb0ELb1ELb1ELb0ELb0ELb1ELb1ELb1ENS_16Flash_fwd_paramsEEEvRKT8_iiiii,(.L_x_10273 - $_ZN5flash24flash_fwd_splitkv_kernelI23Flash_fwd_kernel_traitsILi32ELi64ELi256ELi4ELb0ELb0EN7cutlass10bfloat16_tE19Flash_kernel_traitsILi32ELi64ELi256ELi4ES3_EELb0ELb1ELb1ELb0ELb0ELb1ELb1ELb1EEEvNS_16Flash_fwd_paramsE$_ZN5flash30compute_attn_1rowblock_splitkvI23Flash_fwd_kernel_traitsILi32ELi64ELi256ELi4ELb0ELb0EN7cutlass10bfloat16_tE19Flash_kernel_traitsILi32ELi64ELi256ELi4ES3_EELb0ELb1ELb1ELb0ELb0ELb1ELb1ELb1ENS_16Flash_fwd_paramsEEEvRKT8_iiiii)
$_ZN5flash24flash_fwd_splitkv_kernelI23Flash_fwd_kernel_traitsILi32ELi64ELi256ELi4ELb0ELb0EN7cutlass10bfloat16_tE19Flash_kernel_traitsILi32ELi64ELi256ELi4ES3_EELb0ELb1ELb1ELb0ELb0ELb1ELb1ELb1EEEvNS_16Flash_fwd_paramsE$_ZN5flash30compute_attn_1rowblock_splitkvI23Flash_fwd_kernel_traitsILi32ELi64ELi256ELi4ELb0ELb0EN7cutlass10bfloat16_tE19Flash_kernel_traitsILi32ELi64ELi256ELi4ES3_EELb0ELb1ELb1ELb0ELb0ELb1ELb1ELb1ENS_16Flash_fwd_paramsEEEvRKT8_iiiii:
        /* <DEDUP_REMOVED lines=39> */
.L_x_5461:
[----:B------:R-:W-:Y:S05]  /*0490*/  BSYNC.RECONVERGENT B0 ;  /* 0x0000000000007941 */ /* 0x000fea0003800200 */
.L_x_5460:
[----:B------:R-:W-:Y:S04]  /*04a0*/  BSSY.RECONVERGENT B0, `(.L_x_5462) ;  /* 0x0000007000007945 */ /* 0x000fe80003800200 */
[----:B------:R-:W-:Y:S05]  /*04b0*/  @!P3 BRA `(.L_x_5463) ;  /* 0x000000000014b947 */ /* 0x000fea0003800000 */
[----:B------:R-:W3:Y:S02]  /*04c0*/  LD.E.U8 R2, desc[UR4][R148.64+0x1b2] ;  /* 0x0001b20494027980 */ /* 0x000ee4000c101100 */
[----:B---3--:R-:W-:-:S13]  /*04d0*/  ISETP.NE.AND P1, PT, R2, RZ, PT ;  /* 0x000000ff0200720c */ /* 0x008fda0003f25270 */
[----:B------:R-:W3:Y:S02]  /*04e0*/  @P1 LD.E R3, desc[UR4][R8.64+0x4] ;  /* 0x0000040408031980 */ /* 0x000ee4000c101900 */
[----:B---3-5:R-:W-:-:S06]  /*04f0*/  @P1 IADD3 R74, PT, PT, R3, -R12, RZ ;  /* 0x8000000c034a1210 */ /* 0x028fcc0007ffe0ff */
[----:B------:R3:W5:Y:S02]  /*0500*/  @!P1 LD.E R74, desc[UR4][R8.64] ;  /* 0x00000004084a9980 */ /* 0x000764000c101900 */
.L_x_5463:
[----:B------:R-:W-:Y:S05]  /*0510*/  BSYNC.RECONVERGENT B0 ;  /* 0x0000000000007941 */ /* 0x000fea0003800200 */
.L_x_5462:
[----:B------:R-:W-:Y:S01]  /*0520*/  BSSY.RECONVERGENT B1, `(.L_x_5464) ;  /* 0x0000012000017945 */ /* 0x000fe20003800200 */
[----:B-----5:R-:W-:Y:S02]  /*0530*/  @P5 IADD3 R194, PT, PT, R0, -R5, RZ ;  /* 0x8000000500c25210 */ /* 0x020fe40007ffe0ff */
[----:B------:R-:W-:Y:S01]  /*0540*/  IADD3 R74, PT, PT, R74, -R11, RZ ;  /* 0x8000000b4a4a7210 */ /* 0x000fe20007ffe0ff */
[----:B------:R-:W-:Y:S05]  /*0550*/  @!P0 BRA `(.L_x_5465) ;  /* 0x0000000000148947 */ /* 0x000fea0003800000 */
[----:B------:R-:W-:-:S04]  /*0560*/  IADD3 R2, P0, PT, R6, UR9, RZ ;  /* 0x0000000906027c10 */ /* 0x000fc8000ff1e0ff */
[----:B------:R-:W-:-:S05]  /*0570*/  IADD3.X R3, PT, PT, R7, UR8, RZ, P0, !PT ;  /* 0x0000000807037c10 */ /* 0x000fca00087fe4ff */
[----:B------:R-:W4:Y:S02]  /*0580*/  LD.E R62, desc[UR4][R2.64] ;  /* 0x00000004023e7980 */ /* 0x000f24000c101900 */
[----:B----4-:R-:W-:Y:S01]  /*0590*/  IMAD.IADD R62, R62, 0x1, -R11 ;  /* 0x000000013e3e7824 */ /* 0x010fe200078e0a0b */
[----:B------:R-:W-:Y:S05]  /*05a0*/  BRA `(.L_x_5466) ;  /* 0x0000000000247947 */ /* 0x000fea0003800000 */
.L_x_5465:
[----:B------:R-:W4:Y:S01]  /*05b0*/  LD.E.64 R2, desc[UR4][R148.64+0x108] ;  /* 0x0001080494027980 */ /* 0x000f22000c101b00 */
[----:B------:R-:W-:Y:S01]  /*05c0*/  BSSY.RECONVERGENT B0, `(.L_x_5467) ;  /* 0x0000006000007945 */ /* 0x000fe20003800200 */
[----:B----4-:R-:W-:-:S04]  /*05d0*/  ISETP.NE.U32.AND P0, PT, R2, RZ, PT ;  /* 0x000000ff0200720c */ /* 0x010fc80003f05070 */
[----:B------:R-:W-:Y:S01]  /*05e0*/  ISETP.NE.AND.EX P0, PT, R3, RZ, PT, P0 ;  /* 0x000000ff0300720c */ /* 0x000fe20003f05300 */
[----:B------:R-:W-:-:S12]  /*05f0*/  IMAD.MOV.U32 R3, RZ, RZ, RZ ;  /* 0x000000ffff037224 */ /* 0x000fd800078e00ff */
[----:B------:R-:W-:Y:S05]  /*0600*/  @!P0 BRA `(.L_x_5468) ;  /* 0x0000000000048947 */ /* 0x000fea0003800000 */
[----:B------:R4:W5:Y:S02]  /*0610*/  LD.E R3, desc[UR4][R148.64+0xbc] ;  /* 0x0000bc0494037980 */ /* 0x000964000c101900 */
.L_x_5468:
[----:B------:R-:W-:Y:S05]  /*0620*/  BSYNC.RECONVERGENT B0 ;  /* 0x0000000000007941 */ /* 0x000fea0003800200 */
.L_x_5467:
[----:B-----5:R-:W-:Y:S02]  /*0630*/  IADD3 R62, PT, PT, R74, R3, RZ ;  /* 0x000000034a3e7210 */ /* 0x020fe40007ffe0ff */
.L_x_5466:
[----:B------:R-:W-:Y:S05]  /*0640*/  BSYNC.RECONVERGENT B1 ;  /* 0x0000000000017941 */ /* 0x000fea0003800200 */
.L_x_5464:
[----:B------:R-:W-:Y:S01]  /*0650*/  IMAD.SHL.U32 R75, R193, 0x40, RZ ;  /* 0x00000040c14b7824 */ /* 0x000fe200078e00ff */
[----:B------:R-:W-:Y:S01]  /*0660*/  MOV R2, R192 ;  /* 0x000000c000027202 */ /* 0x000fe20000000f00 */
[----:B------:R-:W-:-:S03]  /*0670*/  IMAD.MOV.U32 R3, RZ, RZ, 0x0 ;  /* 0x00000000ff037424 */ /* 0x000fc600078e00ff */
[----:B------:R-:W-:-:S13]  /*0680*/  ISETP.GT.AND P0, PT, R194, R75, PT ;  /* 0x0000004bc200720c */ /* 0x000fda0003f04270 */
[----:B-1234-:R-:W-:Y:S05]  /*0690*/  @!P0 RET.REL.NODEC R2 `(_ZN5flash24flash_fwd_splitkv_kernelI23Flash_fwd_kernel_traitsILi32ELi64ELi256ELi4ELb0ELb0EN7cutlass10bfloat16_tE19Flash_kernel_traitsILi32ELi64ELi256ELi4ES3_EELb0ELb1ELb1ELb0ELb0ELb1ELb1ELb1EEEvNS_16Flash_fwd_paramsE) ;  /* 0xfffffff802588950 */ /* 0x01efea0003c3ffff */
        /* <DEDUP_REMOVED lines=30> */
[----:B------:R-:W-:Y:S02]  /*0880*/  VIADD R0, R62, 0xff ;  /* 0x000000ff3e007836 */ /* 0x000fe40000000000 */
[--C-:B------:R-:W-:Y:S02]  /*0890*/  IMAD R3, R193, 0x40, -R194.reuse ;  /* 0x00000040c1037824 */ /* 0x100fe400078e0ac2 */
[----:B----4-:R-:W-:-:S03]  /*08a0*/  IMAD.IADD R7, R7, 0x1, R194 ;  /* 0x0000000107077824 */ /* 0x010fc600078e02c2 */
[----:B---3--:R-:W-:-:S03]  /*08b0*/  IADD3 R2, PT, PT, R6, R3, R0 ;  /* 0x0000000306027210 */ /* 0x008fc60007ffe000 */
[----:B------:R-:W-:Y:S01]  /*08c0*/  @P2 VIADD R13, R13, 0x1 ;  /* 0x000000010d0d2836 */ /* 0x000fe20000000000 */
[----:B------:R-:W-:Y:S01]  /*08d0*/  IADD3 R3, PT, PT, -R7, R75, R62 ;  /* 0x0000004b07037210 */ /* 0x000fe20007ffe13e */
[----:B------:R-:W-:Y:S01]  /*08e0*/  VIADD R2, R2, 0x40 ;  /* 0x0000004002027836 */ /* 0x000fe20000000000 */
[----:B------:R-:W-:Y:S01]  /*08f0*/  SHF.R.S32.HI R9, RZ, 0x1f, R0 ;  /* 0x0000001fff097819 */ /* 0x000fe20000011400 */
        /* <DEDUP_REMOVED lines=64> */
[----:B-1----:R-:W-:Y:S05]  /*0d00*/  @P4 RET.REL.NODEC R192 `(_ZN5flash24flash_fwd_splitkv_kernelI23Flash_fwd_kernel_traitsILi32ELi64ELi256ELi4ELb0ELb0EN7cutlass10bfloat16_tE19Flash_kernel_traitsILi32ELi64ELi256ELi4ES3_EELb0ELb1ELb1ELb0ELb0ELb1ELb1ELb1EEEvNS_16Flash_fwd_paramsE) ;  /* 0xfffffff0c0bc4950 */ /* 0x002fea0003c3ffff */
[----:B------:R-:W-:Y:S02]  /*0d10*/  MOV R3, 0xff800000 ;  /* 0xff80000000037802 */ /* 0x000fe40000000f00 */
[----:B------:R-:W-:-:S03]  /*0d20*/  MOV R193, 0x0 ;  /* 0x0000000000c17802 */ /* 0x000fc60000000f00 */
[----:B------:R1:W-:Y:S02]  /*0d30*/  ST.E desc[UR4][R8.64+0xc0], R3 ;  /* 0x0000c00308007985 */ /* 0x0003e4000c101904 */
[----:B-1----:R-:W-:Y:S05]  /*0d40*/  RET.REL.NODEC R192 `(_ZN5flash24flash_fwd_splitkv_kernelI23Flash_fwd_kernel_traitsILi32ELi64ELi256ELi4ELb0ELb0EN7cutlass10bfloat16_tE19Flash_kernel_traitsILi32ELi64ELi256ELi4ES3_EELb0ELb1ELb1ELb0ELb0ELb1ELb1ELb1EEEvNS_16Flash_fwd_paramsE) ;  /* 0xfffffff0c0ac7950 */ /* 0x002fea0003c3ffff */
.L_x_5469:
        /* <DEDUP_REMOVED lines=25> */
[----:B------:R-:W2:Y:S01]  /*0ee0*/  F2I.FTZ.U32.TRUNC.NTZ R15, R14 ;  /* 0x0000000e000f7305 */ /* 0x000ea2000021f000 */
        /* <DEDUP_REMOVED lines=16> */
[----:B---3--:R-:W-:Y:S02]  /*0ff0*/  IMAD R2, R9, UR13, RZ ;  /* 0x0000000d09027c24 */ /* 0x008fe4000f8e02ff */
[----:B------:R-:W-:-:S04]  /*1000*/  IMAD.WIDE.U32 R14, R8, UR13, RZ ;  /* 0x0000000d080e7c25 */ /* 0x000fc8000f8e00ff */
[----:B------:R-:W-:Y:S01]  /*1010*/  @P0 VIADD R6, R6, 0x1 ;  /* 0x0000000106060836 */ /* 0x000fe20000000000 */
[----:B------:R-:W-:Y:S01]  /*1020*/  LEA R196, P0, R14, R198, 0x2 ;  /* 0x000000c60ec47211 */ /* 0x000fe200078010ff */
[----:B------:R-:W-:-:S03]  /*1030*/  IMAD.IADD R197, R15, 0x1, R2 ;  /* 0x000000010fc57824 */ /* 0x000fc600078e0202 */
[----:B------:R-:W-:Y:S02]  /*1040*/  MOV R8, R6 ;  /* 0x0000000600087202 */ /* 0x000fe40000000f00 */
[----:B------:R-:W-:Y:S02]  /*1050*/  LEA.HI.X R197, R14, R199, R197, 0x2, P0 ;  /* 0x000000c70ec57211 */ /* 0x000fe400000f14c5 */
[----:B------:R-:W-:Y:S01]  /*1060*/  @!P1 IADD3 R8, PT, PT, -R8, RZ, RZ ;  /* 0x000000ff08089210 */ /* 0x000fe20007ffe1ff */
[----:B------:R-:W2:Y:S01]  /*1070*/  LD.E.64 R14, desc[UR4][R148.64+0x28] ;  /* 0x00002804940e7980 */ /* 0x000ea2000c101b00 */
        /* <DEDUP_REMOVED lines=9> */
[----:B------:R-:W-:Y:S02]  /*1110*/  IABS R6, UR11 ;  /* 0x0000000b00067c13 */ /* 0x000fe40008000000 */
        /* <DEDUP_REMOVED lines=8> */
[----:B------:R-:W-:-:S11]  /*11a0*/  LOP3.LUT R6, R0, UR11, RZ, 0x3c, !PT ;  /* 0x0000000b00067c12 */ /* 0x000fd6000f8e3cff */
        /* <DEDUP_REMOVED lines=29> */
[----:B------:R-:W-:Y:S01]  /*1380*/  MOV R4, R16 ;  /* 0x0000001000047202 */ /* 0x000fe20000000f00 */
[----:B------:R-:W-:Y:S01]  /*1390*/  IMAD.IADD R18, R21, 0x1, R9 ;  /* 0x0000000115127824 */ /* 0x000fe200078e0209 */
[----:B------:R-:W-:Y:S05]  /*13a0*/  BRA `(.L_x_5472) ;  /* 0x0000000400347947 */ /* 0x000fea0003800000 */
.L_x_5471:
        /* <DEDUP_REMOVED lines=10> */
[----:B------:R-:W-:Y:S02]  /*1450*/  LEA R13, R49, 0xffffff00, 0x8 ;  /* 0xffffff00310d7811 */ /* 0x000fe400078e40ff */
        /* <DEDUP_REMOVED lines=34> */
[----:B------:R-:W-:-:S02]  /*1680*/  @P2 IADD3 R9, PT, PT, R19, R2, RZ ;  /* 0x0000000213092210 */ /* 0x000fc40007ffe0ff */
[----:B------:R-:W-:Y:S01]  /*1690*/  @P2 MOV R8, R18 ;  /* 0x0000001200082202 */ /* 0x000fe20000000f00 */
[----:B------:R-:W-:Y:S01]  /*16a0*/  @!P2 IMAD R2, R185, R11, RZ ;  /* 0x0000000bb902a224 */ /* 0x000fe200078e02ff */
[----:B------:R-:W-:Y:S01]  /*16b0*/  @!P2 SHF.R.S32.HI R3, RZ, 0x1f, R11 ;  /* 0x0000001fff03a819 */ /* 0x000fe2000001140b */
[-C--:B------:R-:W-:Y:S01]  /*16c0*/  IMAD R4, R183, R13.reuse, RZ ;  /* 0x0000000db7047224 */ /* 0x080fe200078e02ff */
[----:B------:R-:W-:Y:S01]  /*16d0*/  SHF.R.S32.HI R7, RZ, 0x1f, R13 ;  /* 0x0000001fff077819 */ /* 0x000fe2000001140d */
[----:B------:R-:W-:Y:S01]  /*16e0*/  IMAD.WIDE.U32 R18, R182, R13, R8 ;  /* 0x0000000db6127225 */ /* 0x000fe200078e0008 */
[----:B------:R-:W-:-:S03]  /*16f0*/  @P5 IADD3 R6, PT, PT, R6, 0x1, RZ ;  /* 0x0000000106065810 */ /* 0x000fc60007ffe0ff */
[----:B------:R-:W-:Y:S02]  /*1700*/  @!P2 IMAD R2, R3, R184, R2 ;  /* 0x000000b80302a224 */ /* 0x000fe400078e0202 */
[----:B------:R-:W-:-:S04]  /*1710*/  @!P2 IMAD.WIDE.U32 R8, R184, R11, RZ ;  /* 0x0000000bb808a225 */ /* 0x000fc800078e00ff */
[----:B------:R-:W-:Y:S01]  /*1720*/  IMAD R4, R7, R182, R4 ;  /* 0x000000b607047224 */ /* 0x000fe200078e0204 */
[----:B------:R-:W-:Y:S01]  /*1730*/  @!P2 IADD3 R21, PT, PT, R9, R2, RZ ;  /* 0x000000020915a210 */ /* 0x000fe20007ffe0ff */
[----:B------:R-:W-:Y:S01]  /*1740*/  @!P0 IMAD.MOV R6, RZ, RZ, -R6 ;  /* 0x000000ffff068224 */ /* 0x000fe200078e0a06 */
[----:B------:R-:W-:Y:S01]  /*1750*/  @!P3 LOP3.LUT R6, RZ, R0, RZ, 0x33, !PT ;  /* 0x00000000ff06b212 */ /* 0x000fe200078e33ff */
[----:B----4-:R-:W-:Y:S01]  /*1760*/  @!P2 IMAD R2, R17, R10, RZ ;  /* 0x0000000a1102a224 */ /* 0x010fe200078e02ff */
[----:B------:R-:W-:Y:S01]  /*1770*/  @!P2 SHF.R.S32.HI R3, RZ, 0x1f, R10 ;  /* 0x0000001fff03a819 */ /* 0x000fe2000001140a */
[----:B------:R-:W-:Y:S01]  /*1780*/  @!P2 IMAD.MOV.U32 R20, RZ, RZ, R8 ;  /* 0x000000ffff14a224 */ /* 0x000fe200078e0008 */
        /* <DEDUP_REMOVED lines=15> */
.L_x_5472:
[----:B------:R-:W-:Y:S05]  /*1880*/  BSYNC.RECONVERGENT B0 ;  /* 0x0000000000007941 */ /* 0x000fea0003800200 */
.L_x_5470:
        /* <DEDUP_REMOVED lines=18> */
[----:B-1----:R-:W-:-:S05]  /*19b0*/  IADD3 R2, PT, PT, RZ, -R33, RZ ;  /* 0x80000021ff027210 */ /* 0x002fca0007ffe0ff */
[----:B------:R-:W-:Y:S01]  /*19c0*/  IMAD R21, R2, R6, RZ ;  /* 0x0000000602157224 */ /* 0x000fe200078e02ff */
[----:B------:R-:W-:-:S03]  /*19d0*/  IABS R2, UR11 ;  /* 0x0000000b00027c13 */ /* 0x000fc60008000000 */
[----:B------:R-:W-:-:S04]  /*19e0*/  IMAD.HI.U32 R21, R33, R21, R32 ;  /* 0x0000001521157227 */ /* 0x000fc800078e0020 */
[----:B------:R-:W-:Y:S02]  /*19f0*/  IMAD.MOV R19, RZ, RZ, -R19 ;  /* 0x000000ffff137224 */ /* 0x000fe400078e0a13 */
[----:B------:R-:W-:-:S04]  /*1a00*/  IMAD.HI.U32 R21, R21, R2, RZ ;  /* 0x0000000215157227 */ /* 0x000fc800078e00ff */
[----:B------:R-:W-:-:S05]  /*1a10*/  IMAD R19, R21, R19, R2 ;  /* 0x0000001315137224 */ /* 0x000fca00078e0202 */
[----:B------:R-:W-:Y:S02]  /*1a20*/  ISETP.GT.U32.AND P2, PT, R6, R19, PT ;  /* 0x000000130600720c */ /* 0x000fe40003f44070 */
[----:B------:R-:W-:-:S04]  /*1a30*/  SHF.L.U32 R2, R64, 0x3, RZ ;  /* 0x0000000340027819 */ /* 0x000fc800000006ff */
[----:B------:R-:W-:-:S07]  /*1a40*/  LOP3.LUT R12, R2, 0x18, RZ, 0xc0, !PT ;  /* 0x00000018020c7812 */ /* 0x000fce00078ec0ff */
[----:B------:R-:W-:-:S05]  /*1a50*/  @!P2 IMAD.IADD R19, R19, 0x1, -R6 ;  /* 0x000000011313a824 */ /* 0x000fca00078e0a06 */
[----:B------:R-:W-:Y:S02]  /*1a60*/  ISETP.GE.U32.AND P3, PT, R19, R6, PT ;  /* 0x000000061300720c */ /* 0x000fe40003f66070 */
[----:B------:R-:W-:Y:S02]  /*1a70*/  IADD3 R30, P1, PT, R12, R20, RZ ;  /* 0x000000140c1e7210 */ /* 0x000fe40007f3e0ff */
[----:B------:R-:W-:Y:S01]  /*1a80*/  @!P2 IADD3 R21, PT, PT, R21, 0x1, RZ ;  /* 0x000000011515a810 */ /* 0x000fe20007ffe0ff */
[-C--:B-----5:R-:W-:Y:S01]  /*1a90*/  IMAD R20, R7, R184.reuse, RZ ;  /* 0x000000b807147224 */ /* 0x0a0fe200078e02ff */
[----:B------:R-:W-:Y:S01]  /*1aa0*/  LOP3.LUT R6, R0, UR11, RZ, 0x3c, !PT ;  /* 0x0000000b00067c12 */ /* 0x000fe2000f8e3cff */
[----:B------:R-:W-:Y:S01]  /*1ab0*/  IMAD.X R31, RZ, RZ, R18, P1 ;  /* 0x000000ffff1f7224 */ /* 0x000fe200008e0612 */
[----:B------:R-:W1:Y:S01]  /*1ac0*/  S2R R65, SR_CgaCtaId ;  /* 0x0000000000417919 */ /* 0x000e620000008800 */
[C---:B------:R-:W-:Y:S01]  /*1ad0*/  IMAD R20, R13.reuse, R185, R20 ;  /* 0x000000b90d147224 */ /* 0x040fe200078e0214 */
[----:B------:R-:W-:Y:S01]  /*1ae0*/  ISETP.GE.AND P1, PT, R6, RZ, PT ;  /* 0x000000ff0600720c */ /* 0x000fe20003f26270 */
[----:B------:R-:W-:-:S04]  /*1af0*/  IMAD.WIDE.U32 R30, R13, R184, R30 ;  /* 0x000000b80d1e7225 */ /* 0x000fc800078e001e */
[----:B------:R-:W-:Y:S02]  /*1b00*/  @P3 VIADD R21, R21, 0x1 ;  /* 0x0000000115153836 */ /* 0x000fe40000000000 */
[----:B------:R-:W-:-:S03]  /*1b10*/  IMAD.IADD R31, R31, 0x1, R20 ;  /* 0x000000011f1f7824 */ /* 0x000fc600078e0214 */
[----:B------:R-:W-:Y:S02]  /*1b20*/  MOV R6, R21 ;  /* 0x0000001500067202 */ /* 0x000fe40000000f00 */
[----:B------:R-:W-:Y:S01]  /*1b30*/  ISETP.NE.AND P2, PT, R0, RZ, PT ;  /* 0x000000ff0000720c */ /* 0x000fe20003f45270 */
[----:B------:R-:W-:Y:S02]  /*1b40*/  IMAD.U32 R124, RZ, RZ, UR11 ;  /* 0x0000000bff7c7e24 */ /* 0x000fe4000f8e00ff */
[----:B------:R-:W-:-:S03]  /*1b50*/  @!P1 IMAD.MOV R6, RZ, RZ, -R6 ;  /* 0x000000ffff069224 */ /* 0x000fc600078e0a06 */
[----:B------:R-:W-:Y:S02]  /*1b60*/  SHF.R.S32.HI R125, RZ, 0x1f, R124 ;  /* 0x0000001fff7d7819 */ /* 0x000fe4000001147c */
[----:B------:R-:W-:Y:S02]  /*1b70*/  SHF.R.U32.HI R122, RZ, 0x2, R64 ;  /* 0x00000002ff7a7819 */ /* 0x000fe40000011640 */
[----:B------:R-:W-:-:S03]  /*1b80*/  MOV R123, RZ ;  /* 0x000000ff007b7202 */ /* 0x000fc60000000f00 */
[----:B------:R-:W-:-:S04]  /*1b90*/  @!P2 LOP3.LUT R6, RZ, R0, RZ, 0x33, !PT ;  /* 0x00000000ff06a212 */ /* 0x000fc800078e33ff */
[----:B------:R-:W-:Y:S01]  /*1ba0*/  SHF.R.S32.HI R0, RZ, 0x1f, R6 ;  /* 0x0000001fff007819 */ /* 0x000fe20000011406 */
[----:B------:R-:W-:-:S04]  /*1bb0*/  IMAD.WIDE.U32 R30, R6, R26, R30 ;  /* 0x0000001a061e7225 */ /* 0x000fc800078e001e */
[-C--:B------:R-:W-:Y:S02]  /*1bc0*/  IMAD R191, R185, R122.reuse, RZ ;  /* 0x0000007ab9bf7224 */ /* 0x080fe400078e02ff */
        /* <DEDUP_REMOVED lines=9> */
[----:B--2---:R-:W-:-:S04]  /*1c60*/  @P0 IMAD.WIDE.U32 R20, R22, R5, RZ ;  /* 0x0000000516140225 */ /* 0x004fc800078e00ff */
[----:B------:R-:W-:Y:S02]  /*1c70*/  @P0 IMAD R18, R23, R5, RZ ;  /* 0x0000000517120224 */ /* 0x000fe400078e02ff */
[----:B---3--:R-:W-:-:S04]  /*1c80*/  @!P0 IMAD.WIDE.U32 R32, R28, UR13, RZ ;  /* 0x0000000d1c208c25 */ /* 0x008fc8000f8e00ff */
[----:B------:R-:W-:Y:S02]  /*1c90*/  @!P0 IMAD R28, R29, UR13, RZ ;  /* 0x0000000d1d1c8c24 */ /* 0x000fe4000f8e02ff */
[----:B------:R-:W-:Y:S02]  /*1ca0*/  @!P0 IMAD.MOV.U32 R7, RZ, RZ, R32 ;  /* 0x000000ffff078224 */ /* 0x000fe400078e0020 */
[----:B------:R-:W-:Y:S01]  /*1cb0*/  @P0 IMAD.MOV.U32 R7, RZ, RZ, R20 ;  /* 0x000000ffff070224 */ /* 0x000fe200078e0014 */
[----:B------:R-:W-:Y:S02]  /*1cc0*/  @!P0 IADD3 R5, PT, PT, R33, R28, RZ ;  /* 0x0000001c21058210 */ /* 0x000fe40007ffe0ff */
[----:B------:R-:W-:Y:S02]  /*1cd0*/  @P0 IADD3 R5, PT, PT, R21, R18, RZ ;  /* 0x0000001215050210 */ /* 0x000fe40007ffe0ff */
[----:B------:R-:W-:Y:S02]  /*1ce0*/  IADD3 R28, P1, PT, R12, R7, RZ ;  /* 0x000000070c1c7210 */ /* 0x000fe40007f3e0ff */
[----:B------:R-:W-:Y:S01]  /*1cf0*/  LOP3.LUT R21, R2, 0xc0, RZ, 0xc0, !PT ;  /* 0x000000c002157812 */ /* 0x000fe200078ec0ff */
[----:B------:R-:W-:-:S02]  /*1d00*/  IMAD R19, R25, UR11, RZ ;  /* 0x0000000b19137c24 */ /* 0x000fc4000f8e02ff */
[----:B------:R-:W-:Y:S01]  /*1d10*/  IMAD.X R29, RZ, RZ, R5, P1 ;  /* 0x000000ffff1d7224 */ /* 0x000fe200008e0605 */
[----:B------:R-:W-:Y:S01]  /*1d20*/  LOP3.LUT R21, R21, 0x18, R64, 0xf8, !PT ;  /* 0x0000001815157812 */ /* 0x000fe200078ef840 */
[C---:B------:R-:W-:Y:S02]  /*1d30*/  IMAD R19, R24.reuse, R125, R19 ;  /* 0x0000007d18137224 */ /* 0x040fe400078e0213 */
[----:B------:R-:W-:Y:S01]  /*1d40*/  IMAD.WIDE.U32 R28, R24, UR11, R28 ;  /* 0x0000000b181c7c25 */ /* 0x000fe2000f8e001c */
[----:B------:R-:W-:Y:S02]  /*1d50*/  LOP3.LUT R21, R21, 0x18, R2, 0x78, !PT ;  /* 0x0000001815157812 */ /* 0x000fe400078e7802 */
[-C--:B------:R-:W-:Y:S01]  /*1d60*/  @!P0 MOV R24, R22.reuse ;  /* 0x0000001600188202 */ /* 0x080fe20000000f00 */
[----:B------:R-:W-:Y:S01]  /*1d70*/  @!P0 IMAD.MOV.U32 R25, RZ, RZ, R23 ;  /* 0x000000ffff198224 */ /* 0x000fe200078e0017 */
[----:B------:R-:W-:Y:S01]  /*1d80*/  @P0 MOV R24, R22 ;  /* 0x0000001600180202 */ /* 0x000fe20000000f00 */
[----:B------:R-:W-:-:S02]  /*1d90*/  IMAD R7, R27, R6, RZ ;  /* 0x000000061b077224 */ /* 0x000fc400078e02ff */
[----:B------:R-:W-:Y:S01]  /*1da0*/  @P0 IMAD.MOV.U32 R25, RZ, RZ, R23 ;  /* 0x000000ffff190224 */ /* 0x000fe200078e0017 */
[----:B------:R-:W-:Y:S02]  /*1db0*/  IADD3 R22, P0, PT, R12, R4, RZ ;  /* 0x000000040c167210 */ /* 0x000fe40007f1e0ff */
[----:B------:R-:W-:Y:S02]  /*1dc0*/  MOV R18, 0x400 ;  /* 0x0000040000127802 */ /* 0x000fe40000000f00 */
[----:B------:R-:W-:Y:S01]  /*1dd0*/  LOP3.LUT R2, R21, 0x1f20, R2, 0xf8, !PT ;  /* 0x00001f2015027812 */ /* 0x000fe200078ef802 */
[----:B------:R-:W-:Y:S01]  /*1de0*/  IMAD.WIDE.U32 R20, R193, 0x40, R122 ;  /* 0x00000040c1147825 */ /* 0x000fe200078e007a */
[----:B-1----:R-:W-:-:S03]  /*1df0*/  LEA R65, R65, R18, 0x18 ;  /* 0x0000001241417211 */ /* 0x002fc600078ec0ff */
[----:B------:R-:W-:Y:S01]  /*1e00*/  IMAD R7, R0, R26, R7 ;  /* 0x0000001a00077224 */ /* 0x000fe200078e0207 */
[----:B------:R-:W-:Y:S01]  /*1e10*/  SHF.R.S32.HI R5, RZ, 0x1f, R74 ;  /* 0x0000001fff057819 */ /* 0x000fe2000001144a */
[----:B------:R-:W-:Y:S02]  /*1e20*/  IMAD.X R23, RZ, RZ, R3, P0 ;  /* 0x000000ffff177224 */ /* 0x000fe400000e0603 */
[----:B------:R-:W-:Y:S02]  /*1e30*/  IMAD.IADD R19, R29, 0x1, R19 ;  /* 0x000000011d137824 */ /* 0x000fe400078e0213 */
[----:B------:R-:W-:Y:S02]  /*1e40*/  IMAD.MOV.U32 R18, RZ, RZ, R28 ;  /* 0x000000ffff127224 */ /* 0x000fe400078e001c */
[----:B------:R-:W-:Y:S02]  /*1e50*/  IMAD R3, R21, R24, RZ ;  /* 0x0000001815037224 */ /* 0x000fe400078e02ff */
[----:B------:R-:W-:Y:S01]  /*1e60*/  IMAD.IADD R31, R31, 0x1, R7 ;  /* 0x000000011f1f7824 */ /* 0x000fe200078e0207 */
        /* <DEDUP_REMOVED lines=9> */
[----:B------:R-:W-:Y:S01]  /*1f00*/  ISETP.GT.AND P0, PT, R49, R70, PT ;  /* 0x000000463100720c */ /* 0x000fe20003f04270 */
[----:B------:R-:W-:Y:S01]  /*1f10*/  IMAD.WIDE.U32 R22, R122, R182, R22 ;  /* 0x000000b67a167225 */ /* 0x000fe200078e0016 */
[----:B------:R-:W-:-:S03]  /*1f20*/  LEA R126, P2, R18, R8, 0x1 ;  /* 0x00000008127e7211 */ /* 0x000fc600078408ff */
[----:B------:R-:W-:Y:S01]  /*1f30*/  IMAD.IADD R3, R19, 0x1, R3 ;  /* 0x0000000113037824 */ /* 0x000fe200078e0203 */
[----:B------:R-:W-:Y:S02]  /*1f40*/  IADD3 R187, PT, PT, R23, R187, RZ ;  /* 0x000000bb17bb7210 */ /* 0x000fe40007ffe0ff */
[----:B------:R-:W-:Y:S01]  /*1f50*/  LEA R188, P1, R22, R16, 0x1 ;  /* 0x0000001016bc7211 */ /* 0x000fe200078208ff */
[C---:B------:R-:W-:Y:S01]  /*1f60*/  IMAD.SHL.U32 R72, R24.reuse, 0x20, RZ ;  /* 0x0000002018487824 */ /* 0x040fe200078e00ff */
[----:B------:R-:W-:Y:S02]  /*1f70*/  SHF.L.U64.HI R73, R24, 0x5, R25 ;  /* 0x0000000518497819 */ /* 0x000fe40000010219 */
        /* <DEDUP_REMOVED lines=51> */
[----:B------:R-:W-:Y:S01]  /*22b0*/  SHF.R.S32.HI R8, RZ, 0x1f, R71 ;  /* 0x0000001fff087819 */ /* 0x000fe20000011447 */
[----:B------:R-:W-:Y:S01]  /*22c0*/  IMAD R7, R9, UR13, RZ ;  /* 0x0000000d09077c24 */ /* 0x000fe2000f8e02ff */
[----:B----4-:R-:W-:Y:S01]  /*22d0*/  SHF.L.U64.HI R77, R128, 0x6, R129 ;  /* 0x00000006804d7819 */ /* 0x010fe20000010281 */
[-C--:B------:R-:W-:Y:S01]  /*22e0*/  IMAD R9, R129, R71.reuse, RZ ;  /* 0x0000004781097224 */ /* 0x080fe200078e02ff */
[C---:B-----5:R-:W-:Y:S01]  /*22f0*/  SHF.L.U64.HI R81, R130.reuse, 0x6, R131 ;  /* 0x0000000682517819 */ /* 0x060fe20000010283 */
[----:B------:R-:W-:Y:S01]  /*2300*/  IMAD.IADD R23, R23, 0x1, R7 ;  /* 0x0000000117177824 */ /* 0x000fe200078e0207 */
[C---:B------:R-:W-:Y:S01]  /*2310*/  SHF.L.U32 R83, R130.reuse, 0x6, RZ ;  /* 0x0000000682537819 */ /* 0x040fe200000006ff */
[----:B------:R-:W-:Y:S01]  /*2320*/  IMAD R7, R131, R71, RZ ;  /* 0x0000004783077224 */ /* 0x000fe200078e02ff */
[----:B------:R-:W-:Y:S01]  /*2330*/  SHF.L.U64.HI R85, R130, 0x7, R131 ;  /* 0x0000000782557819 */ /* 0x000fe20000010283 */
        /* <DEDUP_REMOVED lines=10> */
[----:B------:R-:W-:Y:S01]  /*23e0*/  IMAD R7, R14, R0, R15 ;  /* 0x000000000e077224 */ /* 0x000fe200078e020f */
[----:B------:R-:W-:Y:S01]  /*23f0*/  IADD3 R15, P0, PT, -R74, R122, RZ ;  /* 0x0000007a4a0f7210 */ /* 0x000fe20007f1e1ff */
[----:B------:R-:W-:Y:S01]  /*2400*/  IMAD R0, R18, R0, R9 ;  /* 0x0000000012007224 */ /* 0x000fe200078e0209 */
[----:B------:R-:W-:Y:S01]  /*2410*/  SHF.R.S32.HI R9, RZ, 0x1f, R74 ;  /* 0x0000001fff097819 */ /* 0x000fe2000001144a */
[----:B------:R-:W-:-:S04]  /*2420*/  IMAD.WIDE.U32 R22, R6, R14, R26 ;  /* 0x0000000e06167225 */ /* 0x000fc800078e001a */
[----:B------:R-:W-:-:S04]  /*2430*/  IMAD.WIDE.U32 R24, R6, R18, R24 ;  /* 0x0000001206187225 */ /* 0x000fc800078e0018 */
[-C--:B------:R-:W-:Y:S01]  /*2440*/  IMAD R19, R10, R11.reuse, RZ ;  /* 0x0000000b0a137224 */ /* 0x080fe200078e02ff */
[----:B------:R-:W-:Y:S01]  /*2450*/  IADD3 R25, PT, PT, R25, R0, RZ ;  /* 0x0000000019197210 */ /* 0x000fe20007ffe0ff */
[----:B------:R-:W-:Y:S02]  /*2460*/  IMAD R6, R122, R11, R76 ;  /* 0x0000000b7a067224 */ /* 0x000fe400078e024c */
[----:B------:R-:W-:Y:S01]  /*2470*/  IMAD.X R9, RZ, RZ, ~R9, P0 ;  /* 0x000000ffff097224 */ /* 0x000fe200000e0e09 */
[----:B------:R-:W-:Y:S01]  /*2480*/  SHF.R.S32.HI R93, RZ, 0x1f, R19 ;  /* 0x0000001fff5d7819 */ /* 0x000fe20000011413 */
[----:B------:R-:W-:Y:S01]  /*2490*/  IMAD.IADD R23, R23, 0x1, R7 ;  /* 0x0000000117177824 */ /* 0x000fe200078e0207 */
[----:B------:R-:W-:Y:S01]  /*24a0*/  IADD3 R14, P0, PT, R19, R6, RZ ;  /* 0x00000006130e7210 */ /* 0x000fe20007f1e0ff */
[C---:B------:R-:W-:Y:S01]  /*24b0*/  IMAD R80, R9.reuse, R128, RZ ;  /* 0x0000008009507224 */ /* 0x040fe200078e02ff */
[----:B------:R-:W-:Y:S01]  /*24c0*/  IADD3 R0, PT, PT, R76, R6, RZ ;  /* 0x000000064c007210 */ /* 0x000fe20007ffe0ff */
[----:B------:R-:W-:Y:S01]  /*24d0*/  IMAD R9, R9, R130, RZ ;  /* 0x0000008209097224 */ /* 0x000fe200078e02ff */
[----:B------:R-:W-:Y:S01]  /*24e0*/  LEA.HI.X.SX32 R7, R6, R93, 0x1, P0 ;  /* 0x0000005d06077211 */ /* 0x000fe200000f0eff */
[-C--:B------:R-:W-:Y:S01]  /*24f0*/  IMAD R80, R129, R15.reuse, R80 ;  /* 0x0000000f81507224 */ /* 0x080fe200078e0250 */
[----:B------:R-:W-:Y:S01]  /*2500*/  IADD3 R92, P0, PT, R19, R0, RZ ;  /* 0x00000000135c7210 */ /* 0x000fe20007f1e0ff */
[----:B------:R-:W-:-:S03]  /*2510*/  IMAD.WIDE.U32 R22, R128, R15, R22 ;  /* 0x0000000f80167225 */ /* 0x000fc600078e0016 */
[----:B------:R-:W-:Y:S01]  /*2520*/  LEA.HI.X.SX32 R93, R0, R93, 0x1, P0 ;  /* 0x0000005d005d7211 */ /* 0x000fe200000f0eff */
[-C--:B------:R-:W-:Y:S01]  /*2530*/  IMAD R9, R131, R15.reuse, R9 ;  /* 0x0000000f83097224 */ /* 0x080fe200078e0209 */
[----:B------:R-:W-:Y:S01]  /*2540*/  SHF.L.U64.HI R0, R14, 0x1, R7 ;  /* 0x000000010e007819 */ /* 0x000fe20000010207 */
[----:B------:R-:W-:Y:S01]  /*2550*/  IMAD.WIDE.U32 R18, R130, R15, R24 ;  /* 0x0000000f82127225 */ /* 0x000fe200078e0018 */
[----:B------:R-:W-:Y:S02]  /*2560*/  IADD3 R80, PT, PT, R23, R80, RZ ;  /* 0x0000005017507210 */ /* 0x000fe40007ffe0ff */
[----:B------:R-:W-:Y:S01]  /*2570*/  LEA R89, P1, R22, R20, 0x1 ;  /* 0x0000001416597211 */ /* 0x000fe200078208ff */
[----:B------:R-:W-:Y:S01]  /*2580*/  IMAD.SHL.U32 R14, R14, 0x2, RZ ;  /* 0x000000020e0e7824 */ /* 0x000fe200078e00ff */
[----:B------:R-:W-:Y:S01]  /*2590*/  LEA R10, P0, R18, R16, 0x1 ;  /* 0x00000010120a7211 */ /* 0x000fe200078008ff */
[----:B------:R-:W-:Y:S01]  /*25a0*/  IMAD.IADD R9, R19, 0x1, R9 ;  /* 0x0000000113097824 */ /* 0x000fe200078e0209 */
[C---:B------:R-:W-:Y:S01]  /*25b0*/  SHF.L.U64.HI R93, R92.reuse, 0x1, R93 ;  /* 0x000000015c5d7819 */ /* 0x040fe2000001025d */
[----:B------:R-:W-:Y:S01]  /*25c0*/  IMAD R79, R131, 0xc0, RZ ;  /* 0x000000c0834f7824 */ /* 0x000fe200078e02ff */
[----:B------:R-:W-:Y:S01]  /*25d0*/  SHF.L.U32 R92, R92, 0x1, RZ ;  /* 0x000000015c5c7819 */ /* 0x000fe200000006ff */
[----:B------:R-:W-:Y:S01]  /*25e0*/  IMAD.WIDE.U32 R132, R130, 0xc0, RZ ;  /* 0x000000c082847825 */ /* 0x000fe200078e00ff */
[----:B------:R-:W-:-:S02]  /*25f0*/  LEA.HI.X R80, R22, R21, R80, 0x1, P1 ;  /* 0x0000001516507211 */ /* 0x000fc400008f0c50 */
[----:B------:R-:W-:Y:S01]  /*2600*/  LEA.HI.X R9, R18, R17, R9, 0x1, P0 ;  /* 0x0000001112097211 */ /* 0x000fe200000f0c09 */
[----:B------:R-:W-:Y:S01]  /*2610*/  IMAD.SHL.U32 R78, R128, 0x40, RZ ;  /* 0x00000040804e7824 */ /* 0x000fe200078e00ff */
[----:B------:R-:W-:Y:S01]  /*2620*/  IADD3 R50, P1, PT, R4, R14, RZ ;  /* 0x0000000e04327210 */ /* 0x000fe20007f3e0ff */
[----:B------:R-:W-:Y:S01]  /*2630*/  IMAD.SHL.U32 R87, R130, 0x80, RZ ;  /* 0x0000008082577824 */ /* 0x000fe200078e00ff */
[----:B------:R-:W-:Y:S01]  /*2640*/  IADD3 R90, P3, PT, R4, R92, RZ ;  /* 0x0000005c045a7210 */ /* 0x000fe20007f7e0ff */
[----:B------:R-:W-:Y:S01]  /*2650*/  IMAD.IADD R79, R133, 0x1, R79 ;  /* 0x00000001854f7824 */ /* 0x000fe200078e024f */
[C---:B------:R-:W-:Y:S01]  /*2660*/  IADD3 R14, P0, PT, R2.reuse, R14, RZ ;  /* 0x0000000e020e7210 */ /* 0x040fe20007f1e0ff */
[C-C-:B------:R-:W-:Y:S01]  /*2670*/  IMAD.X R51, R5.reuse, 0x1, R0.reuse, P1 ;  /* 0x0000000105337824 */ /* 0x140fe200008e0600 */
[----:B------:R-:W-:Y:S02]  /*2680*/  IADD3 R92, P2, PT, R2, R92, RZ ;  /* 0x0000005c025c7210 */ /* 0x000fe40007f5e0ff */
[-C--:B------:R-:W-:Y:S01]  /*2690*/  IADD3.X R91, PT, PT, R5, R93.reuse, RZ, P3, !PT ;  /* 0x0000005d055b7210 */ /* 0x080fe20001ffe4ff */
[C---:B------:R-:W-:Y:S01]  /*26a0*/  IMAD.X R15, R3.reuse, 0x1, R0, P0 ;  /* 0x00000001030f7824 */ /* 0x040fe200000e0600 */
[----:B------:R-:W-:-:S02]  /*26b0*/  IADD3.X R93, PT, PT, R3, R93, RZ, P2, !PT ;  /* 0x0000005d035d7210 */ /* 0x000fc400017fe4ff */
[----:B------:R-:W-:-:S13]  /*26c0*/  ISETP.GE.AND P3, PT, R12, R195, PT ;  /* 0x000000c30c00720c */ /* 0x000fda0003f66270 */
.L_x_5512:
        /* <DEDUP_REMOVED lines=48> */
[CC--:B------:R-:W-:Y:S04]  /*29d0*/  ISETP.GE.OR P0, PT, R116.reuse, R105.reuse, P3 ;  /* 0x000000697400720c */ /* 0x0c0fe80001f06670 */
[-C--:B------:R-:W-:Y:S02]  /*29e0*/  ISETP.LT.OR P1, PT, R116, R106.reuse, P0 ;  /* 0x0000006a7400720c */ /* 0x080fe40000721670 */
[CC--:B------:R-:W-:Y:S02]  /*29f0*/  ISETP.GE.OR P0, PT, R113.reuse, R105.reuse, P3 ;  /* 0x000000697100720c */ /* 0x0c0fe40001f06670 */
[----:B------:R-:W-:Y:S02]  /*2a00*/  P2R R8, PR, RZ, 0x2 ;  /* 0x00000002ff087803 */ /* 0x000fe40000000000 */
[-C--:B------:R-:W-:Y:S07]  /*2a10*/  ISETP.LT.OR P0, PT, R113, R106.reuse, P0 ;  /* 0x0000006a7100720c */ /* 0x080fee0000701670 */
        /* <DEDUP_REMOVED lines=103> */
.L_x_5475:
        /* <DEDUP_REMOVED lines=70> */
.L_x_5479:
[----:B------:R-:W-:Y:S05]  /*34f0*/  BSYNC.RECONVERGENT B0 ;  /* 0x0000000000007941 */ /* 0x000fea0003800200 */
.L_x_5478:
        /* <DEDUP_REMOVED lines=53> */
.L_x_5481:
[----:B------:R-:W-:Y:S05]  /*3850*/  BSYNC.RECONVERGENT B0 ;  /* 0x0000000000007941 */ /* 0x000fea0003800200 */
.L_x_5480:
        /* <DEDUP_REMOVED lines=53> */
.L_x_5483:
[----:B------:R-:W-:Y:S05]  /*3bb0*/  BSYNC.RECONVERGENT B0 ;  /* 0x0000000000007941 */ /* 0x000fea0003800200 */
.L_x_5482:
        /* <DEDUP_REMOVED lines=54> */
.L_x_5485:
[----:B------:R-:W-:Y:S05]  /*3f20*/  BSYNC.RECONVERGENT B0 ;  /* 0x0000000000007941 */ /* 0x000fea0003800200 */
.L_x_5484:
        /* <DEDUP_REMOVED lines=60> */
.L_x_5487:
[----:B------:R-:W-:Y:S05]  /*42f0*/  BSYNC.RECONVERGENT B0 ;  /* 0x0000000000007941 */ /* 0x000fea0003800200 */
.L_x_5486:
        /* <DEDUP_REMOVED lines=53> */
.L_x_5489:
[----:B------:R-:W-:Y:S05]  /*4650*/  BSYNC.RECONVERGENT B0 ;  /* 0x0000000000007941 */ /* 0x000fea0003800200 */
.L_x_5488:
        /* <DEDUP_REMOVED lines=55> */
.L_x_5491:
[----:B------:R-:W-:Y:S05]  /*49d0*/  BSYNC.RECONVERGENT B0 ;  /* 0x0000000000007941 */ /* 0x000fea0003800200 */
.L_x_5490:
        /* <DEDUP_REMOVED lines=55> */
.L_x_5493:
[----:B------:R-:W-:Y:S05]  /*4d50*/  BSYNC.RECONVERGENT B0 ;  /* 0x0000000000007941 */ /* 0x000fea0003800200 */
.L_x_5492:
[----:B------:R-:W5:Y:S02]  /*4d60*/  LD.E R3, desc[UR4][R148.64+0xd0] ;  /* 0x0000d00494037980 */ /* 0x000f64000c101900 */
[----:B-----5:R-:W-:Y:S05]  /*4d70*/  IMAD.U32 R3, R3, -0x80, RZ ;  /* 0xffffff8003037824 */ /* 0x020fea00078e00ff */
[C---:B------:R-:W-:Y:S02]  /*4d80*/  LEA R14, P1, R3.reuse, R14, 0x1 ;  /* 0x0000000e030e7211 */ /* 0x040fe400078208ff */
[C---:B------:R-:W-:Y:S02]  /*4d90*/  LEA R50, P0, R3.reuse, R50, 0x1 ;  /* 0x0000003203327211 */ /* 0x040fe400078008ff */
[C---:B------:R-:W-:Y:S02]  /*4da0*/  LEA.HI.X.SX32 R15, R3.reuse, R15, 0x1, P1 ;  /* 0x0000000f030f7211 */ /* 0x040fe400008f0eff */
[----:B------:R-:W-:Y:S01]  /*4db0*/  LEA.HI.X.SX32 R51, R3, R51, 0x1, P0 ;  /* 0x0000003303337211 */ /* 0x000fe200000f0eff */
[----:B------:R-:W-:Y:S05]  /*4dc0*/  BRA `(.L_x_5476) ;  /* 0x0000002c00d07947 */ /* 0x000fea0003800000 */
.L_x_5477:
        /* <DEDUP_REMOVED lines=95> */
.L_x_5495:
[----:B------:R-:W-:Y:S05]  /*53c0*/  BSYNC.RECONVERGENT B0 ;  /* 0x0000000000007941 */ /* 0x000fea0003800200 */
.L_x_5494:
        /* <DEDUP_REMOVED lines=92> */
.L_x_5497:
[----:B------:R-:W-:Y:S05]  /*5990*/  BSYNC.RECONVERGENT B0 ;  /* 0x0000000000007941 */ /* 0x000fea0003800200 */
.L_x_5496:
        /* <DEDUP_REMOVED lines=94> */
.L_x_5499:
[----:B------:R-:W-:Y:S05]  /*5f80*/  BSYNC.RECONVERGENT B0 ;  /* 0x0000000000007941 */ /* 0x000fea0003800200 */
.L_x_5498:
        /* <DEDUP_REMOVED lines=93> */
.L_x_5501:
[----:B------:R-:W-:Y:S05]  /*6560*/  BSYNC.RECONVERGENT B0 ;  /* 0x0000000000007941 */ /* 0x000fea0003800200 */
.L_x_5500:
        /* <DEDUP_REMOVED lines=90> */
.L_x_5503:
[----:B------:R-:W-:Y:S05]  /*6b10*/  BSYNC.RECONVERGENT B0 ;  /* 0x0000000000007941 */ /* 0x000fea0003800200 */
.L_x_5502:
        /* <DEDUP_REMOVED lines=96> */
.L_x_5505:
[----:B------:R-:W-:Y:S05]  /*7120*/  BSYNC.RECONVERGENT B0 ;  /* 0x0000000000007941 */ /* 0x000fea0003800200 */
.L_x_5504:
        /* <DEDUP_REMOVED lines=91> */
.L_x_5507:
[----:B------:R-:W-:Y:S05]  /*76e0*/  BSYNC.RECONVERGENT B0 ;  /* 0x0000000000007941 */ /* 0x000fea0003800200 */
.L_x_5506:
[----:B------:R-:W-:Y:S04]  /*76f0*/  BSSY.RECONVERGENT B0, `(.L_x_5508) ;  /* 0x000005b000007945 */ /* 0x000fe80003800200 */
[----:B------:R-:W-:Y:S05]  /*7700*/  @P4 BRA `(.L_x_5509) ;  /* 0x0000000400644947 */ /* 0x000fea0003800000 */
[----:B------:R-:W-:Y:S01]  /*7710*/  ISETP.GE.AND P0, PT, R12, R17, PT ;  /* 0x000000110c00720c */ /* 0x000fe20003f06270 */
[----:B------:R-:W-:Y:S04]  /*7720*/  IMAD.WIDE.U32 R20, R130, 0x180, R20 ;  /* 0x0000018082147825 */ /* 0x000fe800078e0014 */
[----:B------:R-:W-:Y:S02]  /*7730*/  IMAD R47, R131, 0x180, RZ ;  /* 0x00000180832f7824 */ /* 0x000fe400078e02ff */
[----:B--2---:R-:W-:Y:S04]  /*7740*/  IMAD.WIDE.U32 R136, R182, 0x180, R136 ;  /* 0x00000180b6887825 */ /* 0x004fe800078e0088 */
[----:B------:R-:W-:Y:S02]  /*7750*/  IMAD.IADD R21, R47, 0x1, R21 ;  /* 0x000000012f157824 */ /* 0x000fe400078e0215 */
[----:B------:R-:W-:Y:S02]  /*7760*/  @!P0 SEL R46, R16, RZ, P1 ;  /* 0x000000ff102e8207 */ /* 0x000fe40000800000 */
[----:B------:R-:W-:Y:S01]  /*7770*/  @!P0 SEL R47, R134, RZ, P1 ;  /* 0x000000ff862f8207 */ /* 0x000fe20000800000 */
[----:B-1-34-:R-:W2:Y:S01]  /*7780*/  LD.E.128 R52, desc[UR4][R20.64] ;  /* 0x0000000414347980 */ /* 0x01aea2000c101d00 */
        /* <DEDUP_REMOVED lines=50> */
[C---:B------:R-:W-:Y:S01]  /*7ab0*/  @!P0 LOP3.LUT R45, R43.reuse, 0xffff0000, RZ, 0xc0, !PT ;  /* 0xffff00002b2d8812 */ /* 0x040fe200078ec0ff */
[----:B------:R-:W-:Y:S01]  /*7ac0*/  @!P4 FADD.FTZ R24, -R24, -RZ ;  /* 0x800000ff1818c221 */ /* 0x000fe20000010100 */
[----:B------:R-:W-:Y:S01]  /*7ad0*/  @!P0 LOP3.LUT R42, R42, 0xffff0000, RZ, 0xc0, !PT ;  /* 0xffff00002a2a8812 */ /* 0x000fe200078ec0ff */
[----:B------:R-:W-:Y:S01]  /*7ae0*/  @!P4 FADD.FTZ R22, -R22, -RZ ;  /* 0x800000ff1616c221 */ /* 0x000fe20000010100 */
[----:B------:R-:W-:Y:S01]  /*7af0*/  @!P4 FADD.FTZ R18, -R18, -RZ ;  /* 0x800000ff1212c221 */ /* 0x000fe20000010100 */
[----:B------:R-:W-:Y:S01]  /*7b00*/  @!P0 IMAD.U32 R44, R43, 0x10000, RZ ;  /* 0x000100002b2c8824 */ /* 0x000fe200078e00ff */
[----:B------:R-:W-:Y:S01]  /*7b10*/  @!P0 LOP3.LUT R43, R54, 0xffff0000, RZ, 0xc0, !PT ;  /* 0xffff0000362b8812 */ /* 0x000fe200078ec0ff */
        /* <DEDUP_REMOVED lines=24> */
.L_x_5509:
[----:B------:R-:W-:Y:S05]  /*7ca0*/  BSYNC.RECONVERGENT B0 ;  /* 0x0000000000007941 */ /* 0x000fea0003800200 */
.L_x_5508:
[----:B------:R-:W5:Y:S02]  /*7cb0*/  LD.E R3, desc[UR4][R148.64+0xd0] ;  /* 0x0000d00494037980 */ /* 0x000f64000c101900 */
[----:B-----5:R-:W-:Y:S05]  /*7cc0*/  IMAD.U32 R3, R3, -0x80, RZ ;  /* 0xffffff8003037824 */ /* 0x020fea00078e00ff */
[C---:B------:R-:W-:Y:S02]  /*7cd0*/  LEA R92, P1, R3.reuse, R92, 0x1 ;  /* 0x0000005c035c7211 */ /* 0x040fe400078208ff */
[C---:B------:R-:W-:Y:S02]  /*7ce0*/  LEA R90, P0, R3.reuse, R90, 0x1 ;  /* 0x0000005a035a7211 */ /* 0x040fe400078008ff */
[C---:B------:R-:W-:Y:S02]  /*7cf0*/  LEA.HI.X.SX32 R93, R3.reuse, R93, 0x1, P1 ;  /* 0x0000005d035d7211 */ /* 0x040fe400008f0eff */
[----:B------:R-:W-:Y:S09]  /*7d00*/  LEA.HI.X.SX32 R91, R3, R91, 0x1, P0 ;  /* 0x0000005b035b7211 */ /* 0x000ff200000f0eff */
.L_x_5476:
[----:B------:R-:W-:Y:S05]  /*7d10*/  BSYNC.RECONVERGENT B1 ;  /* 0x0000000000017941 */ /* 0x000fea0003800200 */
.L_x_5474:
        /* <DEDUP_REMOVED lines=101> */
.L_x_5511:
[----:B------:R-:W-:Y:S05]  /*8370*/  BSYNC.RECONVERGENT B0 ;  /* 0x0000000000007941 */ /* 0x000fea0003800200 */
.L_x_5510:
[----:B------:R-:W-:Y:S05]  /*8380*/  @P2 BRA `(.L_x_5512) ;  /* 0xffffffa000d02947 */ /* 0x000fea000383ffff */
.L_x_5473:
        /* <DEDUP_REMOVED lines=17> */
.L_x_5517:
[----:B------:R2:W-:Y:S02]  /*84a0*/  STS.128 [R61], RZ ;  /* 0x000000ff3d007388 */ /* 0x0005e40000000c00 */
.L_x_5516:
[----:B------:R-:W-:Y:S05]  /*84b0*/  BSYNC.RECONVERGENT B0 ;  /* 0x0000000000007941 */ /* 0x000fea0003800200 */
.L_x_5515:
        /* <DEDUP_REMOVED lines=13> */
.L_x_5514:
        /* <DEDUP_REMOVED lines=45> */
[C---:B-----5:R-:W-:Y:S02]  /*8860*/  SHF.L.U32 R14, R9.reuse, 0x10, RZ ;  /* 0x00000010090e7819 */ /* 0x060fe400000006ff */
[----:B------:R-:W-:Y:S01]  /*8870*/  LOP3.LUT R9, R9, 0xffff0000, RZ, 0xc0, !PT ;  /* 0xffff000009097812 */ /* 0x000fe200078ec0ff */
[C---:B------:R-:W-:Y:S01]  /*8880*/  IMAD.U32 R16, R8.reuse, 0x10000, RZ ;  /* 0x0001000008107824 */ /* 0x040fe200078e00ff */
[----:B------:R-:W-:Y:S02]  /*8890*/  LOP3.LUT R24, R8, 0xffff0000, RZ, 0xc0, !PT ;  /* 0xffff000008187812 */ /* 0x000fe400078ec0ff */
[----:B----4-:R-:W-:-:S02]  /*88a0*/  LOP3.LUT R21, R11, 0xffff0000, RZ, 0xc0, !PT ;  /* 0xffff00000b157812 */ /* 0x010fc400078ec0ff */
[----:B------:R-:W-:Y:S01]  /*88b0*/  SHF.L.U32 R22, R11, 0x10, RZ ;  /* 0x000000100b167819 */ /* 0x000fe200000006ff */
[C---:B------:R-:W-:Y:S01]  /*88c0*/  IMAD.U32 R23, R10.reuse, 0x10000, RZ ;  /* 0x000100000a177824 */ /* 0x040fe200078e00ff */
[----:B------:R-:W-:Y:S02]  /*88d0*/  LOP3.LUT R10, R10, 0xffff0000, RZ, 0xc0, !PT ;  /* 0xffff00000a0a7812 */ /* 0x000fe400078ec0ff */
[----:B--2---:R-:W-:Y:S02]  /*88e0*/  LOP3.LUT R20, R4, 0xffff0000, RZ, 0xc0, !PT ;  /* 0xffff000004147812 */ /* 0x004fe400078ec0ff */
[----:B---3--:R-:W-:Y:S02]  /*88f0*/  LOP3.LUT R18, R2, 0xffff0000, RZ, 0xc0, !PT ;  /* 0xffff000002127812 */ /* 0x008fe400078ec0ff */
[----:B------:R-:W-:Y:S02]  /*8900*/  LOP3.LUT R8, R3, 0xffff0000, RZ, 0xc0, !PT ;  /* 0xffff000003087812 */ /* 0x000fe400078ec0ff */
[----:B------:R-:W-:Y:S01]  /*8910*/  LOP3.LUT R19, R5, 0xffff0000, RZ, 0xc0, !PT ;  /* 0xffff000005137812 */ /* 0x000fe200078ec0ff */
[C---:B------:R-:W-:Y:S01]  /*8920*/  FMUL.FTZ R11, R9.reuse, R18 ;  /* 0x00000012090b7220 */ /* 0x040fe20000410000 */
[----:B------:R-:W-:Y:S01]  /*8930*/  FMUL.FTZ R9, R9, R20 ;  /* 0x0000001409097220 */ /* 0x000fe20000410000 */
[----:B------:R-:W-:-:S02]  /*8940*/  FMUL.FTZ R25, R21, R8 ;  /* 0x0000000815197220 */ /* 0x000fc40000410000 */
[C---:B------:R-:W-:Y:S01]  /*8950*/  FFMA.FTZ R11, R14.reuse, R20, -R11 ;  /* 0x000000140e0b7223 */ /* 0x040fe2000001080b */
[----:B------:R-:W-:Y:S01]  /*8960*/  FFMA.FTZ R14, R14, R18, R9 ;  /* 0x000000120e0e7223 */ /* 0x000fe20000010009 */
[-C--:B------:R-:W-:Y:S01]  /*8970*/  FMUL.FTZ R21, R21, R19.reuse ;  /* 0x0000001315157220 */ /* 0x080fe20000410000 */
[----:B------:R-:W-:Y:S01]  /*8980*/  SHF.L.U32 R9, R2, 0x10, RZ ;  /* 0x0000001002097819 */ /* 0x000fe200000006ff */
[----:B------:R-:W-:Y:S01]  /*8990*/  FFMA.FTZ R25, R22, R19, -R25 ;  /* 0x0000001316197223 */ /* 0x000fe20000010819 */
[----:B------:R-:W-:Y:S01]  /*89a0*/  SHF.L.U32 R3, R3, 0x10, RZ ;  /* 0x0000001003037819 */ /* 0x000fe200000006ff */
[----:B------:R-:W-:Y:S02]  /*89b0*/  IMAD.U32 R19, R4, 0x10000, RZ ;  /* 0x0001000004137824 */ /* 0x000fe400078e00ff */
[----:B------:R-:W-:Y:S02]  /*89c0*/  IMAD.U32 R5, R5, 0x10000, RZ ;  /* 0x0001000005057824 */ /* 0x000fe400078e00ff */
[----:B------:R-:W-:Y:S01]  /*89d0*/  FFMA.FTZ R8, R22, R8, R21 ;  /* 0x0000000816087223 */ /* 0x000fe20000010015 */
[----:B------:R-:W-:Y:S01]  /*89e0*/  FMUL.FTZ R21, R24, R9 ;  /* 0x0000000918157220 */ /* 0x000fe20000410000 */
[----:B------:R-:W-:Y:S01]  /*89f0*/  FMUL.FTZ R2, R10, R3 ;  /* 0x000000030a027220 */ /* 0x000fe20000410000 */
[----:B------:R-:W-:Y:S01]  /*8a00*/  FMUL.FTZ R24, R24, R19 ;  /* 0x0000001318187220 */ /* 0x000fe20000410000 */
[----:B------:R-:W-:Y:S01]  /*8a10*/  FMUL.FTZ R10, R10, R5 ;  /* 0x000000050a0a7220 */ /* 0x000fe20000410000 */
        /* <DEDUP_REMOVED lines=8> */
.L_x_5524:
[----:B------:R-:W-:Y:S05]  /*8aa0*/  BSYNC.RECONVERGENT B0 ;  /* 0x0000000000007941 */ /* 0x000fea0003800200 */
.L_x_5523:
[----:B-----5:R3:W-:Y:S01]  /*8ab0*/  STS.128 [R61], R8 ;  /* 0x000000083d007388 */ /* 0x0207e20000000c00 */
[----:B------:R-:W-:Y:S05]  /*8ac0*/  BRA `(.L_x_5521) ;  /* 0x0000000000047947 */ /* 0x000fea0003800000 */
.L_x_5522:
[----:B------:R2:W-:Y:S02]  /*8ad0*/  STS.128 [R61], RZ ;  /* 0x000000ff3d007388 */ /* 0x0005e40000000c00 */
.L_x_5521:
[----:B------:R-:W-:Y:S05]  /*8ae0*/  BSYNC.RECONVERGENT B1 ;  /* 0x0000000000017941 */ /* 0x000fea0003800200 */
.L_x_5520:
        /* <DEDUP_REMOVED lines=22> */
[C---:B-----5:R-:W-:Y:S01]  /*8c50*/  LOP3.LUT R0, R9.reuse, 0xffff0000, RZ, 0xc0, !PT ;  /* 0xffff000009007812 */ /* 0x060fe200078ec0ff */
[----:B------:R-:W-:Y:S01]  /*8c60*/  IMAD.U32 R17, R9, 0x10000, RZ ;  /* 0x0001000009117824 */ /* 0x000fe200078e00ff */
[C---:B------:R-:W-:Y:S02]  /*8c70*/  SHF.L.U32 R7, R8.reuse, 0x10, RZ ;  /* 0x0000001008077819 */ /* 0x040fe400000006ff */
[----:B------:R-:W-:Y:S02]  /*8c80*/  LOP3.LUT R6, R8, 0xffff0000, RZ, 0xc0, !PT ;  /* 0xffff000008067812 */ /* 0x000fe400078ec0ff */
[----:B------:R-:W-:-:S02]  /*8c90*/  SHF.L.U32 R15, R10, 0x10, RZ ;  /* 0x000000100a0f7819 */ /* 0x000fc400000006ff */
[----:B------:R-:W-:Y:S02]  /*8ca0*/  LOP3.LUT R14, R10, 0xffff0000, RZ, 0xc0, !PT ;  /* 0xffff00000a0e7812 */ /* 0x000fe400078ec0ff */
        /* <DEDUP_REMOVED lines=30> */
.L_x_5526:
[----:B------:R-:W-:Y:S05]  /*8e90*/  BSYNC.RECONVERGENT B0 ;  /* 0x0000000000007941 */ /* 0x000fea0003800200 */
.L_x_5525:
[----:B-----5:R3:W-:Y:S01]  /*8ea0*/  STS.128 [R61+0x800], R8 ;  /* 0x000800083d007388 */ /* 0x0207e20000000c00 */
[----:B------:R-:W-:Y:S05]  /*8eb0*/  BRA `(.L_x_5518) ;  /* 0x0000000800ec7947 */ /* 0x000fea0003800000 */
.L_x_5519:
        /* <DEDUP_REMOVED lines=91> */
.L_x_5531:
[----:B------:R-:W-:Y:S05]  /*9470*/  BSYNC.RECONVERGENT B0 ;  /* 0x0000000000007941 */ /* 0x000fea0003800200 */
.L_x_5530:
[----:B-----5:R3:W-:Y:S01]  /*9480*/  STS.128 [R61], R20 ;  /* 0x000000143d007388 */ /* 0x0207e20000000c00 */
[----:B------:R-:W-:Y:S05]  /*9490*/  BRA `(.L_x_5528) ;  /* 0x0000000000047947 */ /* 0x000fea0003800000 */
.L_x_5529:
[----:B------:R2:W-:Y:S02]  /*94a0*/  STS.128 [R61], RZ ;  /* 0x000000ff3d007388 */ /* 0x0005e40000000c00 */
.L_x_5528:
[----:B------:R-:W-:Y:S05]  /*94b0*/  BSYNC.RECONVERGENT B1 ;  /* 0x0000000000017941 */ /* 0x000fea0003800200 */
.L_x_5527:
[----:B--2---:R-:W-:-:S04]  /*94c0*/  IADD3 R16, PT, PT, R122, 0x20, RZ ;  /* 0x000000207a107810 */ /* 0x004fc80007ffe0ff */
        /* <DEDUP_REMOVED lines=16> */
[----:B------:R-:W-:Y:S01]  /*95d0*/  IMAD.SHL.U32 R3, R14, 0x2, RZ ;  /* 0x000000020e037824 */ /* 0x000fe200078e00ff */
[----:B------:R-:W-:-:S04]  /*95e0*/  IADD3.X R9, PT, PT, R9, R2, R8, P1, P0 ;  /* 0x0000000209097210 */ /* 0x000fc80000fe0408 */
[----:B------:R-:W-:Y:S02]  /*95f0*/  SHF.L.U64.HI R15, R14, 0x1, R9 ;  /* 0x000000010e0f7819 */ /* 0x000fe40000010209 */
[-C--:B---34-:R-:W-:Y:S01]  /*9600*/  IADD3 R20, P0, PT, R34, R3.reuse, RZ ;  /* 0x0000000322147210 */ /* 0x098fe20007f1e0ff */
[----:B------:R-:W3:Y:S04]  /*9610*/  LD.E.128 R8, desc[UR4][R10.64] ;  /* 0x000000040a087980 */ /* 0x000ee8000c101d00 */
[----:B------:R-:W-:Y:S01]  /*9620*/  IMAD.X R21, R35, 0x1, R15, P0 ;  /* 0x0000000123157824 */ /* 0x000fe200000e060f */
[----:B------:R-:W-:-:S05]  /*9630*/  IADD3 R24, P0, PT, R38, R3, RZ ;  /* 0x0000000326187210 */ /* 0x000fca0007f1e0ff */
[----:B------:R-:W4:Y:S01]  /*9640*/  LD.E.128 R20, desc[UR4][R20.64] ;  /* 0x0000000414147980 */ /* 0x000f22000c101d00 */
[----:B------:R-:W-:-:S06]  /*9650*/  IADD3.X R25, PT, PT, R39, R15, RZ, P0, !PT ;  /* 0x0000000f27197210 */ /* 0x000fcc00007fe4ff */
[----:B------:R-:W2:Y:S01]  /*9660*/  LD.E.128 R24, desc[UR4][R24.64] ;  /* 0x0000000418187980 */ /* 0x000ea2000c101d00 */
        /* <DEDUP_REMOVED lines=16> */
[C---:B----4-:R-:W-:Y:S01]  /*9770*/  IMAD.U32 R30, R20.reuse, 0x10000, RZ ;  /* 0x00010000141e7824 */ /* 0x050fe200078e00ff */
[----:B------:R-:W-:Y:S01]  /*9780*/  LOP3.LUT R10, R20, 0xffff0000, RZ, 0xc0, !PT ;  /* 0xffff0000140a7812 */ /* 0x000fe200078ec0ff */
[----:B------:R-:W-:Y:S01]  /*9790*/  IMAD.U32 R32, R22, 0x10000, RZ ;  /* 0x0001000016207824 */ /* 0x000fe200078e00ff */
        /* <DEDUP_REMOVED lines=12> */
[----:B--2---:R-:W-:-:S02]  /*9860*/  IMAD.U32 R10, R24, 0x10000, RZ ;  /* 0x00010000180a7824 */ /* 0x004fc400078e00ff */
[----:B------:R-:W-:Y:S01]  /*9870*/  @!P2 FADD.FTZ R22, -R22, -RZ ;  /* 0x800000ff1616a221 */ /* 0x000fe20000010100 */
[----:B------:R-:W-:Y:S01]  /*9880*/  FMUL.FTZ R20, R9, R20 ;  /* 0x0000001409147220 */ /* 0x000fe20000410000 */
[----:B------:R-:W-:Y:S01]  /*9890*/  FMUL.FTZ R21, R8, R21 ;  /* 0x0000001508157220 */ /* 0x000fe20000410000 */
[----:B------:R-:W-:Y:S01]  /*98a0*/  LOP3.LUT R9, R24, 0xffff0000, RZ, 0xc0, !PT ;  /* 0xffff000018097812 */ /* 0x000fe200078ec0ff */
[----:B------:R-:W-:Y:S01]  /*98b0*/  FMUL.FTZ R30, R17, R30 ;  /* 0x0000001e111e7220 */ /* 0x000fe20000410000 */
[----:B------:R-:W-:Y:S01]  /*98c0*/  @!P2 FADD.FTZ R32, -R32, -RZ ;  /* 0x800000ff2020a221 */ /* 0x000fe20000010100 */
[C---:B------:R-:W-:Y:S01]  /*98d0*/  SHF.L.U32 R8, R25.reuse, 0x10, RZ ;  /* 0x0000001019087819 */ /* 0x040fe200000006ff */
[----:B------:R-:W-:Y:S01]  /*98e0*/  FMUL.FTZ R6, R6, R11 ;  /* 0x0000000b06067220 */ /* 0x000fe20000410000 */
[----:B------:R-:W-:Y:S01]  /*98f0*/  LOP3.LUT R24, R25, 0xffff0000, RZ, 0xc0, !PT ;  /* 0xffff000019187812 */ /* 0x000fe200078ec0ff */
[----:B------:R-:W-:Y:S01]  /*9900*/  FMUL.FTZ R31, R28, R31 ;  /* 0x0000001f1c1f7220 */ /* 0x000fe20000410000 */
        /* <DEDUP_REMOVED lines=19> */
[----:B------:R-:W-:Y:S02]  /*9a40*/  MOV R5, R3 ;  /* 0x0000000300057202 */ /* 0x000fe40000000f00 */
.L_x_5533:
[----:B------:R-:W-:Y:S05]  /*9a50*/  BSYNC.RECONVERGENT B0 ;  /* 0x0000000000007941 */ /* 0x000fea0003800200 */
.L_x_5532:
[----:B-----5:R1:W-:Y:S02]  /*9a60*/  STS.128 [R61+0x800], R4 ;  /* 0x000800043d007388 */ /* 0x0203e40000000c00 */
.L_x_5518:
[----:B------:R-:W-:Y:S05]  /*9a70*/  BSYNC.RECONVERGENT B2 ;  /* 0x0000000000027941 */ /* 0x000fea0003800200 */
.L_x_5513:
        /* <DEDUP_REMOVED lines=12> */
.L_x_5536:
[----:B------:R1:W-:Y:S02]  /*9b40*/  STS.128 [R61+0x1000], RZ ;  /* 0x001000ff3d007388 */ /* 0x0003e40000000c00 */
.L_x_5535:
[----:B------:R-:W-:Y:S05]  /*9b50*/  BSYNC.RECONVERGENT B0 ;  /* 0x0000000000007941 */ /* 0x000fea0003800200 */
.L_x_5534:
        /* <DEDUP_REMOVED lines=12> */
.L_x_5539:
[----:B------:R1:W-:Y:S02]  /*9c20*/  STS.128 [R61+0x1800], RZ ;  /* 0x001800ff3d007388 */ /* 0x0003e40000000c00 */
.L_x_5538:
[----:B------:R-:W-:Y:S05]  /*9c30*/  BSYNC.RECONVERGENT B0 ;  /* 0x0000000000007941 */ /* 0x000fea0003800200 */
.L_x_5537:
        /* <DEDUP_REMOVED lines=13> */
.L_x_5542:
[----:B------:R3:W-:Y:S02]  /*9d10*/  STS.128 [R61+0x2000], RZ ;  /* 0x002000ff3d007388 */ /* 0x0007e40000000c00 */
.L_x_5541:
[----:B------:R-:W-:Y:S05]  /*9d20*/  BSYNC.RECONVERGENT B0 ;  /* 0x0000000000007941 */ /* 0x000fea0003800200 */
.L_x_5540:
        /* <DEDUP_REMOVED lines=13> */
.L_x_5545:
[----:B------:R1:W-:Y:S02]  /*9e00*/  STS.128 [R61+0x2800], RZ ;  /* 0x002800ff3d007388 */ /* 0x0003e40000000c00 */
.L_x_5544:
[----:B------:R-:W-:Y:S05]  /*9e10*/  BSYNC.RECONVERGENT B0 ;  /* 0x0000000000007941 */ /* 0x000fea0003800200 */
.L_x_5543:
        /* <DEDUP_REMOVED lines=16> */
.L_x_5548:
[----:B------:R1:W-:Y:S02]  /*9f20*/  STS.128 [R61+0x3000], RZ ;  /* 0x003000ff3d007388 */ /* 0x0003e40000000c00 */
.L_x_5547:
[----:B------:R-:W-:Y:S05]  /*9f30*/  BSYNC.RECONVERGENT B0 ;  /* 0x0000000000007941 */ /* 0x000fea0003800200 */
.L_x_5546:
        /* <DEDUP_REMOVED lines=13> */
.L_x_5551:
[----:B------:R1:W-:Y:S02]  /*a010*/  STS.128 [R61+0x3800], RZ ;  /* 0x003800ff3d007388 */ /* 0x0003e40000000c00 */
.L_x_5550:
[----:B------:R-:W-:Y:S05]  /*a020*/  BSYNC.RECONVERGENT B0 ;  /* 0x0000000000007941 */ /* 0x000fea0003800200 */
.L_x_5549:
[----:B-1----:R-:W-:Y:S01]  /*a030*/  IADD3 R2, PT, PT, R122, 0xc0, RZ ;  /* 0x000000c07a027810 */ /* 0x002fe20007ffe0ff */
        /* <DEDUP_REMOVED lines=15> */
.L_x_5554:
[----:B------:R1:W-:Y:S02]  /*a130*/  STS.128 [R61+0x4000], RZ ;  /* 0x004000ff3d007388 */ /* 0x0003e40000000c00 */
.L_x_5553:
[----:B------:R-:W-:Y:S05]  /*a140*/  BSYNC.RECONVERGENT B0 ;  /* 0x0000000000007941 */ /* 0x000fea0003800200 */
.L_x_5552:
        /* <DEDUP_REMOVED lines=14> */
.L_x_5557:
[----:B------:R1:W-:Y:S02]  /*a230*/  STS.128 [R61+0x4800], RZ ;  /* 0x004800ff3d007388 */ /* 0x0003e40000000c00 */
.L_x_5556:
[----:B------:R-:W-:Y:S05]  /*a240*/  BSYNC.RECONVERGENT B0 ;  /* 0x0000000000007941 */ /* 0x000fea0003800200 */
.L_x_5555:
[----:B-1----:R-:W2:Y:S04]  /*a250*/  LD.E.64 R18, desc[UR4][R148.64+0x1c0] ;  /* 0x0001c00494127980 */ /* 0x002ea8000c101b00 */
[----:B------:R-:W3:Y:S01]  /*a260*/  LD.E.64 R14, desc[UR4][R148.64+0x1b8] ;  /* 0x0001b804940e7980 */ /* 0x000ee2000c101b00 */
[----:B------:R-:W-:-:S03]  /*a270*/  MOV R124, UR11 ;  /* 0x0000000b007c7c02 */ /* 0x000fc60008000f00 */
[----:B------:R-:W4:Y:S04]  /*a280*/  LD.E R5, desc[UR4][R148.64+0xd8] ;  /* 0x0000d80494057980 */ /* 0x000f28000c101900 */
[----:B------:R-:W0:Y:S04]  /*a290*/  LDGDEPBAR ;  /* 0x00000000000079af */ /* 0x000e280000000000 */
[----:B------:R1:W5:Y:S01]  /*a2a0*/  LD.E R41, desc[UR4][R148.64+0x184] ;  /* 0x0001840494297980 */ /* 0x000362000c101900 */
[----:B--2---:R-:W-:Y:S02]  /*a2b0*/  IMAD R3, R19, UR13, RZ ;  /* 0x0000000d13037c24 */ /* 0x004fe4000f8e02ff */
[----:B------:R-:W-:-:S05]  /*a2c0*/  IMAD.WIDE.U32 R124, R18, UR13, R124 ;  /* 0x0000000d127c7c25 */ /* 0x000fca000f8e007c */
[----:B------:R-:W-:Y:S02]  /*a2d0*/  IADD3 R3, PT, PT, R125, R3, RZ ;  /* 0x000000037d037210 */ /* 0x000fe40007ffe0ff */
[----:B---3--:R-:W-:-:S04]  /*a2e0*/  LEA R18, P0, R124, R14, 0x2 ;  /* 0x0000000e7c127211 */ /* 0x008fc800078010ff */
        /* <DEDUP_REMOVED lines=11> */
[----:B------:R-:W-:Y:S01]  /*a3a0*/  @!PT LDS RZ, [RZ] ;  /* 0x00000000fffff984 */ /* 0x000fe20000000800 */
[----:B------:R-:W-:Y:S01]  /*a3b0*/  @!PT LDS RZ, [RZ] ;  /* 0x00000000fffff984 */ /* 0x000fe20000000800 */
[----:B------:R-:W-:Y:S01]  /*a3c0*/  @!PT LDS RZ, [RZ] ;  /* 0x00000000fffff984 */ /* 0x000fe20000000800 */
[----:B------:R3:W-:Y:S01]  /*a3d0*/  LDGSTS.E.BYPASS.LTC128B.128 [R61+0x5000], desc[UR4][R190.64] ;  /* 0x05000000be3d7fae */ /* 0x0007e2000b981a04 */
[----:B------:R-:W-:Y:S05]  /*a3e0*/  BRA `(.L_x_5561) ;  /* 0x00000000000c7947 */ /* 0x000fea0003800000 */
.L_x_5560:
[----:B------:R2:W-:Y:S01]  /*a3f0*/  STS.128 [R61+0x5000], RZ ;  /* 0x005000ff3d007388 */ /* 0x0005e20000000c00 */
[----:B------:R-:W-:Y:S05]  /*a400*/  BRA `(.L_x_5561) ;  /* 0x0000000000047947 */ /* 0x000fea0003800000 */
.L_x_5559:
[----:B------:R1:W-:Y:S02]  /*a410*/  STS.128 [R61+0x5000], RZ ;  /* 0x005000ff3d007388 */ /* 0x0003e40000000c00 */
.L_x_5561:
[----:B------:R-:W-:Y:S05]  /*a420*/  BSYNC.RECONVERGENT B0 ;  /* 0x0000000000007941 */ /* 0x000fea0003800200 */
.L_x_5558:
        /* <DEDUP_REMOVED lines=13> */
.L_x_5564:
[----:B------:R1:W-:Y:S02]  /*a500*/  STS.128 [R61+0x5800], RZ ;  /* 0x005800ff3d007388 */ /* 0x0003e40000000c00 */
.L_x_5563:
[----:B------:R-:W-:Y:S05]  /*a510*/  BSYNC.RECONVERGENT B0 ;  /* 0x0000000000007941 */ /* 0x000fea0003800200 */
.L_x_5562:
        /* <DEDUP_REMOVED lines=13> */
.L_x_5567:
[----:B------:R1:W-:Y:S02]  /*a5f0*/  STS.128 [R61+0x6000], RZ ;  /* 0x006000ff3d007388 */ /* 0x0003e40000000c00 */
.L_x_5566:
[----:B------:R-:W-:Y:S05]  /*a600*/  BSYNC.RECONVERGENT B0 ;  /* 0x0000000000007941 */ /* 0x000fea0003800200 */
.L_x_5565:
        /* <DEDUP_REMOVED lines=13> */
.L_x_5570:
[----:B------:R1:W-:Y:S02]  /*a6e0*/  STS.128 [R61+0x6800], RZ ;  /* 0x006800ff3d007388 */ /* 0x0003e40000000c00 */
.L_x_5569:
[----:B------:R-:W-:Y:S05]  /*a6f0*/  BSYNC.RECONVERGENT B0 ;  /* 0x0000000000007941 */ /* 0x000fea0003800200 */
.L_x_5568:
        /* <DEDUP_REMOVED lines=16> */
.L_x_5573:
[----:B------:R1:W-:Y:S02]  /*a800*/  STS.128 [R61+0x7000], RZ ;  /* 0x007000ff3d007388 */ /* 0x0003e40000000c00 */
.L_x_5572:
[----:B------:R-:W-:Y:S05]  /*a810*/  BSYNC.RECONVERGENT B0 ;  /* 0x0000000000007941 */ /* 0x000fea0003800200 */
.L_x_5571:
        /* <DEDUP_REMOVED lines=13> */
.L_x_5576:
[----:B------:R1:W-:Y:S02]  /*a8f0*/  STS.128 [R61+0x7800], RZ ;  /* 0x007800ff3d007388 */ /* 0x0003e40000000c00 */
.L_x_5575:
[----:B------:R-:W-:Y:S05]  /*a900*/  BSYNC.RECONVERGENT B0 ;  /* 0x0000000000007941 */ /* 0x000fea0003800200 */
.L_x_5574:
        /* <DEDUP_REMOVED lines=16> */
.L_x_5579:
[----:B------:R1:W-:Y:S02]  /*aa10*/  STS.128 [R61+0x8000], RZ ;  /* 0x008000ff3d007388 */ /* 0x0003e40000000c00 */
.L_x_5578:
[----:B------:R-:W-:Y:S05]  /*aa20*/  BSYNC.RECONVERGENT B0 ;  /* 0x0000000000007941 */ /* 0x000fea0003800200 */
.L_x_5577:
        /* <DEDUP_REMOVED lines=14> */
.L_x_5582:
[----:B------:R1:W-:Y:S02]  /*ab10*/  STS.128 [R61+0x8800], RZ ;  /* 0x008800ff3d007388 */ /* 0x0003e40000000c00 */
.L_x_5581:
[----:B------:R-:W-:Y:S05]  /*ab20*/  BSYNC.RECONVERGENT B0 ;  /* 0x0000000000007941 */ /* 0x000fea0003800200 */
.L_x_5580:
        /* <DEDUP_REMOVED lines=23> */
[----:B------:R-:W-:-:S03]  /*aca0*/  MOV R14, 0x20 ;  /* 0x00000020000e7802 */ /* 0x000fc60000000f00 */
[----:B-----5:R-:W1:Y:S01]  /*acb0*/  LDSM.16.M88.4 R16, [R43+0x1000] ;  /* 0x001000002b10783b */ /* 0x020e620000000200 */
[----:B------:R-:W-:-:S03]  /*acc0*/  SEL R45, R14, 0xffffffe0, !P0 ;  /* 0xffffffe00e2d7807 */ /* 0x000fc60004000000 */
[----:B------:R-:W-:Y:S01]  /*acd0*/  LDSM.16.M88.4 R8, [R43+0x1400] ;  /* 0x001400002b08783b */ /* 0x000fe20000000200 */
[----:B------:R-:W-:Y:S02]  /*ace0*/  IADD3 R24, PT, PT, R44, R45, RZ ;  /* 0x0000002d2c187210 */ /* 0x000fe40007ffe0ff */
        /* <DEDUP_REMOVED lines=62> */
[----:B------:R-:W4:Y:S02]  /*b0d0*/  LDSM.16.M88.4 R36, [R43+0x2400] ;  /* 0x002400002b24783b */ /* 0x000f240000000200 */
[----:B------:R3:W1:Y:S08]  /*b0e0*/  MUFU.TANH R56, R30 ;  /* 0x0000001e00387308 */ /* 0x0006700000002400 */
[-C--:B------:R-:W-:Y:S01]  /*b0f0*/  FMUL.FTZ R20, R20, R42.reuse ;  /* 0x0000002a14147220 */ /* 0x080fe20000410000 */
[----:B------:R-:W1:Y:S01]  /*b100*/  MUFU.TANH R52, R32 ;  /* 0x0000002000347308 */ /* 0x000e620000002400 */
[-C--:B------:R-:W-:Y:S01]  /*b110*/  FMUL.FTZ R0, R21, R42.reuse ;  /* 0x0000002a15007220 */ /* 0x080fe20000410000 */
[-C--:B------:R-:W-:Y:S01]  /*b120*/  FMUL.FTZ R98, R22, R42.reuse ;  /* 0x0000002a16627220 */ /* 0x080fe20000410000 */
[----:B------:R-:W-:-:S04]  /*b130*/  FMUL.FTZ R100, R23, R42 ;  /* 0x0000002a17647220 */ /* 0x000fc80000410000 */
[-C--:B------:R-:W-:Y:S01]  /*b140*/  FMUL.FTZ R16, R16, R42.reuse ;  /* 0x0000002a10107220 */ /* 0x080fe20000410000 */
[----:B---3--:R-:W3:Y:S01]  /*b150*/  LDSM.16.M88.4 R28, [R45+0x2000] ;  /* 0x002000002d1c783b */ /* 0x008ee20000000200 */
[----:B------:R1:W1:Y:S01]  /*b160*/  MUFU.TANH R50, R33 ;  /* 0x0000002100327308 */ /* 0x0002620000002400 */
[-C--:B------:R-:W-:Y:S01]  /*b170*/  FMUL.FTZ R104, R17, R42.reuse ;  /* 0x0000002a11687220 */ /* 0x080fe20000410000 */
[-C--:B------:R-:W-:Y:S01]  /*b180*/  FMUL.FTZ R106, R18, R42.reuse ;  /* 0x0000002a126a7220 */ /* 0x080fe20000410000 */
[----:B------:R-:W-:-:S05]  /*b190*/  FMUL.FTZ R108, R19, R42 ;  /* 0x0000002a136c7220 */ /* 0x000fca0000410000 */
[----:B------:R2:W2:Y:S08]  /*b1a0*/  MUFU.TANH R40, R20 ;  /* 0x0000001400287308 */ /* 0x0004b00000002400 */
[----:B------:R4:W3:Y:S01]  /*b1b0*/  MUFU.TANH R102, R16 ;  /* 0x0000001000667308 */ /* 0x0008e20000002400 */
[C---:B-1----:R-:W-:Y:S07]  /*b1c0*/  HMMA.16816.F32.BF16 R32, R4.reuse, R8, RZ ;  /* 0x000000080420723c */ /* 0x042fee00000418ff */
[----:B------:R-:W1:Y:S01]  /*b1d0*/  MUFU.TANH R2, R2 ;  /* 0x0000000200027308 */ /* 0x000e620000002400 */
[----:B--2---:R-:W2:Y:S01]  /*b1e0*/  LDSM.16.M88.4 R20, [R45+0x2400] ;  /* 0x002400002d14783b */ /* 0x004ea20000000200 */
[C---:B------:R-:W-:Y:S06]  /*b1f0*/  HMMA.16816.F32.BF16 R8, R4.reuse, R10, RZ ;  /* 0x0000000a0408723c */ /* 0x040fec00000418ff */
[----:B------:R-:W1:Y:S02]  /*b200*/  MUFU.TANH R88, R88 ;  /* 0x0000005800587308 */ /* 0x000e640000002400 */
[----:B----4-:R-:W-:Y:S06]  /*b210*/  HMMA.16816.F32.BF16 R16, R4, R36, RZ ;  /* 0x000000240410723c */ /* 0x010fec00000418ff */
[----:B------:R-:W4:Y:S02]  /*b220*/  MUFU.TANH R84, R84 ;  /* 0x0000005400547308 */ /* 0x000f240000002400 */
[C---:B---3--:R-:W-:Y:S06]  /*b230*/  HMMA.16816.F32.BF16 R32, R24.reuse, R28, R32 ;  /* 0x0000001c1820723c */ /* 0x048fec0000041820 */
[----:B------:R-:W3:Y:S02]  /*b240*/  MUFU.TANH R82, R82 ;  /* 0x0000005200527308 */ /* 0x000ee40000002400 */
[----:B------:R-:W-:Y:S01]  /*b250*/  HMMA.16816.F32.BF16 R8, R24, R30, R8 ;  /* 0x0000001e1808723c */ /* 0x000fe20000041808 */
[----:B------:R-:W1:Y:S05]  /*b260*/  LDSM.16.M88.4 R28, [R43+0x2800] ;  /* 0x002800002b1c783b */ /* 0x000e6a0000000200 */
[----:B------:R-:W1:Y:S02]  /*b270*/  MUFU.TANH R66, R66 ;  /* 0x0000004200427308 */ /* 0x000e640000002400 */
[----:B------:R-:W-:Y:S03]  /*b280*/  HMMA.16816.F32.BF16 R36, R4, R38, RZ ;  /* 0x000000260424723c */ /* 0x000fe600000418ff */
[-C--:B------:R-:W-:Y:S01]  /*b290*/  FMUL.FTZ R32, R32, R42.reuse ;  /* 0x0000002a20207220 */ /* 0x080fe20000410000 */
[-C--:B------:R-:W-:Y:S01]  /*b2a0*/  FMUL.FTZ R112, R33, R42.reuse ;  /* 0x0000002a21707220 */ /* 0x080fe20000410000 */
[-C--:B------:R-:W-:Y:S01]  /*b2b0*/  FMUL.FTZ R114, R34, R42.reuse ;  /* 0x0000002a22727220 */ /* 0x080fe20000410000 */
[-C--:B------:R-:W-:Y:S01]  /*b2c0*/  FMUL.FTZ R116, R35, R42.reuse ;  /* 0x0000002a23747220 */ /* 0x080fe20000410000 */
[----:B------:R4:W1:Y:S01]  /*b2d0*/  MUFU.TANH R110, R32 ;  /* 0x00000020006e7308 */ /* 0x0008620000002400 */
[C---:B--2---:R-:W-:Y:S05]  /*b2e0*/  HMMA.16816.F32.BF16 R16, R24.reuse, R20, R16 ;  /* 0x000000141810723c */ /* 0x044fea0000041810 */
[-C--:B------:R-:W-:Y:S01]  /*b2f0*/  FMUL.FTZ R118, R8, R42.reuse ;  /* 0x0000002a08767220 */ /* 0x080fe20000410000 */
[-C--:B------:R-:W-:Y:S01]  /*b300*/  FMUL.FTZ R120, R9, R42.reuse ;  /* 0x0000002a09787220 */ /* 0x080fe20000410000 */
[-C--:B------:R-:W-:Y:S01]  /*b310*/  FMUL.FTZ R124, R10, R42.reuse ;  /* 0x0000002a0a7c7220 */ /* 0x080fe20000410000 */
[-C--:B------:R-:W-:Y:S01]  /*b320*/  FMUL.FTZ R126, R11, R42.reuse ;  /* 0x0000002a0b7e7220 */ /* 0x080fe20000410000 */
[----:B------:R-:W2:Y:S03]  /*b330*/  MUFU.TANH R54, R54 ;  /* 0x0000003600367308 */ /* 0x000ea60000002400 */
[----:B------:R-:W-:Y:S01]  /*b340*/  HMMA.16816.F32.BF16 R36, R24, R22, R36 ;  /* 0x000000161824723c */ /* 0x000fe20000041824 */
[----:B------:R-:W-:Y:S04]  /*b350*/  LDSM.16.M88.4 R20, [R43+0x2c00] ;  /* 0x002c00002b14783b */ /* 0x000fe80000000200 */
[----:B------:R-:W2:Y:S01]  /*b360*/  MUFU.TANH R48, R48 ;  /* 0x0000003000307308 */ /* 0x000ea20000002400 */
[----:B----4-:R-:W4:Y:S01]  /*b370*/  LDSM.16.M88.4 R32, [R45+0x2800] ;  /* 0x002800002d20783b */ /* 0x010f220000000200 */
[-C--:B------:R-:W-:Y:S01]  /*b380*/  FMUL.FTZ R16, R16, R42.reuse ;  /* 0x0000002a10107220 */ /* 0x080fe20000410000 */
[-C--:B------:R-:W-:Y:S01]  /*b390*/  FMUL.FTZ R17, R17, R42.reuse ;  /* 0x0000002a11117220 */ /* 0x080fe20000410000 */
[-C--:B------:R-:W-:Y:S01]  /*b3a0*/  FMUL.FTZ R18, R18, R42.reuse ;  /* 0x0000002a12127220 */ /* 0x080fe20000410000 */
[----:B------:R-:W-:-:S03]  /*b3b0*/  FMUL.FTZ R134, R19, R42 ;  /* 0x0000002a13867220 */ /* 0x000fc60000410000 */
[----:B------:R-:W2:Y:S01]  /*b3c0*/  MUFU.TANH R128, R16 ;  /* 0x0000001000807308 */ /* 0x000ea20000002400 */
[C---:B-1----:R-:W-:Y:S07]  /*b3d0*/  HMMA.16816.F32.BF16 R8, R4.reuse, R28, RZ ;  /* 0x0000001c0408723c */ /* 0x042fee00000418ff */
[----:B------:R-:W1:Y:S01]  /*b3e0*/  MUFU.TANH R130, R17 ;  /* 0x0000001100827308 */ /* 0x000e620000002400 */
[-C--:B------:R-:W-:Y:S01]  /*b3f0*/  FMUL.FTZ R36, R36, R42.reuse ;  /* 0x0000002a24247220 */ /* 0x080fe20000410000 */
[----:B------:R-:W-:Y:S01]  /*b400*/  HMMA.16816.F32.BF16 R28, R4, R30, RZ ;  /* 0x0000001e041c723c */ /* 0x000fe200000418ff */
[-C--:B------:R-:W-:Y:S01]  /*b410*/  FMUL.FTZ R37, R37, R42.reuse ;  /* 0x0000002a25257220 */ /* 0x080fe20000410000 */
[-C--:B------:R-:W-:Y:S01]  /*b420*/  FMUL.FTZ R140, R38, R42.reuse ;  /* 0x0000002a268c7220 */ /* 0x080fe20000410000 */
[----:B------:R-:W-:-:S03]  /*b430*/  FMUL.FTZ R142, R39, R42 ;  /* 0x0000002a278e7220 */ /* 0x000fc60000410000 */
[----:B------:R3:W1:Y:S08]  /*b440*/  MUFU.TANH R132, R18 ;  /* 0x0000001200847308 */ /* 0x0006700000002400 */
[----:B------:R-:W1:Y:S08]  /*b450*/  MUFU.TANH R136, R36 ;  /* 0x0000002400887308 */ /* 0x000e700000002400 */
[----:B------:R2:W1:Y:S01]  /*b460*/  MUFU.TANH R138, R37 ;  /* 0x00000025008a7308 */ /* 0x0004620000002400 */
[----:B---3--:R-:W3:Y:S01]  /*b470*/  LDSM.16.M88.4 R16, [R45+0x2c00] ;  /* 0x002c00002d10783b */ /* 0x008ee20000000200 */
[C---:B----4-:R-:W-:Y:S06]  /*b480*/  HMMA.16816.F32.BF16 R8, R24.reuse, R32, R8 ;  /* 0x000000201808723c */ /* 0x050fec0000041808 */
[----:B------:R-:W4:Y:S02]  /*b490*/  MUFU.TANH R46, R46 ;  /* 0x0000002e002e7308 */ /* 0x000f240000002400 */
[----:B------:R-:W-:Y:S06]  /*b4a0*/  HMMA.16816.F32.BF16 R28, R24, R34, R28 ;  /* 0x00000022181c723c */ /* 0x000fec000004181c */
[----:B------:R-:W1:Y:S01]  /*b4b0*/  MUFU.TANH R0, R0 ;  /* 0x0000000000007308 */ /* 0x000e620000002400 */
[----:B--2---:R-:W2:Y:S01]  /*b4c0*/  LDSM.16.M88.4 R36, [R43+0x3000] ;  /* 0x003000002b24783b */ /* 0x004ea20000000200 */
[C---:B------:R-:W-:Y:S03]  /*b4d0*/  HMMA.16816.F32.BF16 R32, R4.reuse, R20, RZ ;  /* 0x000000140420723c */ /* 0x040fe600000418ff */
        /* <DEDUP_REMOVED lines=10> */
[----:B------:R4:W1:Y:S05]  /*b580*/  MUFU.TANH R146, R9 ;  /* 0x0000000900927308 */ /* 0x00086a0000002400 */
[C---:B---3--:R-:W-:Y:S03]  /*b590*/  HMMA.16816.F32.BF16 R32, R24.reuse, R16, R32 ;  /* 0x000000101820723c */ /* 0x048fe60000041820 */
[----:B------:R3:W1:Y:S05]  /*b5a0*/  MUFU.TANH R154, R28 ;  /* 0x0000001c009a7308 */ /* 0x00066a0000002400 */
[----:B------:R-:W-:Y:S01]  /*b5b0*/  HMMA.16816.F32.BF16 R20, R24, R18, R20 ;  /* 0x000000121814723c */ /* 0x000fe20000041814 */
[----:B----4-:R-:W4:Y:S02]  /*b5c0*/  LDSM.16.M88.4 R8, [R45+0x3000] ;  /* 0x003000002d08783b */ /* 0x010f240000000200 */
[----:B------:R-:W1:Y:S05]  /*b5d0*/  MUFU.TANH R98, R98 ;  /* 0x0000006200627308 */ /* 0x000e6a0000002400 */
[C---:B--2---:R-:W-:Y:S01]  /*b5e0*/  HMMA.16816.F32.BF16 R16, R4.reuse, R36, RZ ;  /* 0x000000240410723c */ /* 0x044fe200000418ff */
[----:B---3--:R-:W2:Y:S02]  /*b5f0*/  LDSM.16.M88.4 R28, [R43+0x3400] ;  /* 0x003400002b1c783b */ /* 0x008ea40000000200 */
        /* <DEDUP_REMOVED lines=10> */
[----:B------:R-:W1:Y:S08]  /*b6a0*/  MUFU.TANH R100, R100 ;  /* 0x0000006400647308 */ /* 0x000e700000002400 */
[----:B------:R-:W1:Y:S01]  /*b6b0*/  MUFU.TANH R104, R104 ;  /* 0x0000006800687308 */ /* 0x000e620000002400 */
[----:B---3--:R-:W3:Y:S07]  /*b6c0*/  LDSM.16.M88.4 R32, [R45+0x3400] ;  /* 0x003400002d20783b */ /* 0x008eee0000000200 */
[----:B------:R-:W1:Y:S01]  /*b6d0*/  MUFU.TANH R106, R106 ;  /* 0x0000006a006a7308 */ /* 0x000e620000002400 */
[C---:B----4-:R-:W-:Y:S07]  /*b6e0*/  HMMA.16816.F32.BF16 R16, R24.reuse, R8, R16 ;  /* 0x000000081810723c */ /* 0x050fee0000041810 */
[----:B------:R-:W4:Y:S01]  /*b6f0*/  MUFU.TANH R108, R108 ;  /* 0x0000006c006c7308 */ /* 0x000f220000002400 */
[----:B------:R-:W-:Y:S01]  /*b700*/  HMMA.16816.F32.BF16 R36, R24, R10, R36 ;  /* 0x0000000a1824723c */ /* 0x000fe20000041824 */
[----:B------:R-:W1:Y:S06]  /*b710*/  LDSM.16.M88.4 R8, [R43+0x3800] ;  /* 0x003800002b08783b */ /* 0x000e6c0000000200 */
[----:B------:R-:W1:Y:S01]  /*b720*/  MUFU.TANH R112, R112 ;  /* 0x0000007000707308 */ /* 0x000e620000002400 */
        /* <DEDUP_REMOVED lines=11> */
[----:B------:R-:W1:Y:S05]  /*b7e0*/  MUFU.TANH R172, R17 ;  /* 0x0000001100ac7308 */ /* 0x000e6a0000002400 */
[C---:B---3--:R-:W-:Y:S03]  /*b7f0*/  HMMA.16816.F32.BF16 R20, R24.reuse, R32, R20 ;  /* 0x000000201814723c */ /* 0x048fe60000041814 */
[----:B------:R3:W2:Y:S05]  /*b800*/  MUFU.TANH R212, R18 ;  /* 0x0000001200d47308 */ /* 0x0006aa0000002400 */
[----:B------:R-:W-:Y:S03]  /*b810*/  HMMA.16816.F32.BF16 R28, R24, R34, R28 ;  /* 0x00000022181c723c */ /* 0x000fe6000004181c */
[----:B------:R-:W2:Y:S05]  /*b820*/  MUFU.TANH R208, R36 ;  /* 0x0000002400d07308 */ /* 0x000eaa0000002400 */
[C---:B-1----:R-:W-:Y:S03]  /*b830*/  HMMA.16816.F32.BF16 R32, R4.reuse, R8, RZ ;  /* 0x000000080420723c */ /* 0x042fe600000418ff */
[----:B------:R1:W1:Y:S01]  /*b840*/  MUFU.TANH R210, R37 ;  /* 0x0000002500d27308 */ /* 0x0002620000002400 */
[----:B---3--:R-:W3:Y:S01]  /*b850*/  LDSM.16.M88.4 R16, [R45+0x3800] ;  /* 0x003800002d10783b */ /* 0x008ee20000000200 */
[-C--:B------:R-:W-:Y:S01]  /*b860*/  FMUL.FTZ R20, R20, R42.reuse ;  /* 0x0000002a14147220 */ /* 0x080fe20000410000 */
[-C--:B------:R-:W-:Y:S01]  /*b870*/  FMUL.FTZ R21, R21, R42.reuse ;  /* 0x0000002a15157220 */ /* 0x080fe20000410000 */
[-C--:B------:R-:W-:Y:S01]  /*b880*/  FMUL.FTZ R228, R22, R42.reuse ;  /* 0x0000002a16e47220 */ /* 0x080fe20000410000 */
[-C--:B------:R-:W-:Y:S01]  /*b890*/  FMUL.FTZ R230, R23, R42.reuse ;  /* 0x0000002a17e67220 */ /* 0x080fe20000410000 */
[----:B------:R-:W-:Y:S02]  /*b8a0*/  HMMA.16816.F32.BF16 R8, R4, R10, RZ ;  /* 0x0000000a0408723c */ /* 0x000fe400000418ff */
[----:B------:R-:W2:Y:S01]  /*b8b0*/  MUFU.TANH R216, R20 ;  /* 0x0000001400d87308 */ /* 0x000ea20000002400 */
[-C--:B------:R-:W-:Y:S01]  /*b8c0*/  FMUL.FTZ R28, R28, R42.reuse ;  /* 0x0000002a1c1c7220 */ /* 0x080fe20000410000 */
[-C--:B------:R-:W-:Y:S01]  /*b8d0*/  FMUL.FTZ R226, R29, R42.reuse ;  /* 0x0000002a1de27220 */ /* 0x080fe20000410000 */
[-C--:B------:R-:W-:Y:S01]  /*b8e0*/  FMUL.FTZ R240, R30, R42.reuse ;  /* 0x0000002a1ef07220 */ /* 0x080fe20000410000 */
[----:B------:R-:W-:-:S04]  /*b8f0*/  FMUL.FTZ R246, R31, R42 ;  /* 0x0000002a1ff67220 */ /* 0x000fc80000410000 */
[----:B------:R4:W2:Y:S01]  /*b900*/  MUFU.TANH R218, R21 ;  /* 0x0000001500da7308 */ /* 0x0008a20000002400 */
[----:B-1----:R-:W1:Y:S07]  /*b910*/  LDSM.16.M88.4 R36, [R43+0x3c00] ;  /* 0x003c00002b24783b */ /* 0x002e6e0000000200 */
[----:B------:R2:W1:Y:S08]  /*b920*/  MUFU.TANH R224, R28 ;  /* 0x0000001c00e07308 */ /* 0x0004700000002400 */
[----:B------:R-:W1:Y:S01]  /*b930*/  MUFU.TANH R114, R114 ;  /* 0x0000007200727308 */ /* 0x000e620000002400 */
[----:B----4-:R-:W4:Y:S07]  /*b940*/  LDSM.16.M88.4 R20, [R45+0x3c00] ;  /* 0x003c00002d14783b */ /* 0x010f2e0000000200 */
[----:B------:R-:W1:Y:S01]  /*b950*/  MUFU.TANH R116, R116 ;  /* 0x0000007400747308 */ /* 0x000e620000002400 */
[C---:B---3--:R-:W-:Y:S01]  /*b960*/  HMMA.16816.F32.BF16 R32, R24.reuse, R16, R32 ;  /* 0x000000101820723c */ /* 0x048fe20000041820 */
[----:B--2---:R-:W2:Y:S06]  /*b970*/  LDSM.16.M88.4 R28, [R43+0x4000] ;  /* 0x004000002b1c783b */ /* 0x004eac0000000200 */
[----:B------:R-:W3:Y:S01]  /*b980*/  MUFU.TANH R118, R118 ;  /* 0x0000007600767308 */ /* 0x000ee20000002400 */
[----:B------:R-:W-:Y:S07]  /*b990*/  HMMA.16816.F32.BF16 R8, R24, R18, R8 ;  /* 0x000000121808723c */ /* 0x000fee0000041808 */
[----:B------:R-:W2:Y:S01]  /*b9a0*/  MUFU.TANH R120, R120 ;  /* 0x0000007800787308 */ /* 0x000ea20000002400 */
        /* <DEDUP_REMOVED lines=11> */
[----:B------:R-:W2:Y:S05]  /*ba60*/  MUFU.TANH R124, R124 ;  /* 0x0000007c007c7308 */ /* 0x000eaa0000002400 */
[C---:B----4-:R-:W-:Y:S03]  /*ba70*/  HMMA.16816.F32.BF16 R16, R24.reuse, R20, R16 ;  /* 0x000000141810723c */ /* 0x050fe60000041810 */
[----:B------:R-:W4:Y:S01]  /*ba80*/  MUFU.TANH R126, R126 ;  /* 0x0000007e007e7308 */ /* 0x000f220000002400 */
[----:B-1----:R-:W1:Y:S04]  /*ba90*/  LDSM.16.M88.4 R32, [R45+0x4000] ;  /* 0x004000002d20783b */ /* 0x002e680000000200 */
[----:B------:R-:W-:Y:S01]  /*baa0*/  HMMA.16816.F32.BF16 R36, R24, R22, R36 ;  /* 0x000000161824723c */ /* 0x000fe20000041824 */
[----:B------:R-:W3:Y:S02]  /*bab0*/  LDSM.16.M88.4 R20, [R43+0x4400] ;  /* 0x004400002b14783b */ /* 0x000ee40000000200 */
        /* <DEDUP_REMOVED lines=12> */
[----:B------:R-:W2:Y:S08]  /*bb80*/  MUFU.TANH R244, R17 ;  /* 0x0000001100f47308 */ /* 0x000eb00000002400 */
[----:B------:R4:W2:Y:S01]  /*bb90*/  MUFU.TANH R67, R18 ;  /* 0x0000001200437308 */ /* 0x0008a20000002400 */
[C---:B-1----:R-:W-:Y:S07]  /*bba0*/  HMMA.16816.F32.BF16 R8, R24.reuse, R32, R8 ;  /* 0x000000201808723c */ /* 0x042fee0000041808 */
[----:B------:R-:W1:Y:S01]  /*bbb0*/  MUFU.TANH R252, R36 ;  /* 0x0000002400fc7308 */ /* 0x000e620000002400 */
[----:B------:R-:W-:Y:S07]  /*bbc0*/  HMMA.16816.F32.BF16 R28, R24, R34, R28 ;  /* 0x00000022181c723c */ /* 0x000fee000004181c */
[----:B------:R-:W1:Y:S01]  /*bbd0*/  MUFU.TANH R250, R37 ;  /* 0x0000002500fa7308 */ /* 0x000e620000002400 */
[----:B----4-:R-:W4:Y:S01]  /*bbe0*/  LDSM.16.M88.4 R16, [R45+0x4400] ;  /* 0x004400002d10783b */ /* 0x010f220000000200 */
[C---:B---3--:R-:W-:Y:S06]  /*bbf0*/  HMMA.16816.F32.BF16 R32, R4.reuse, R20, RZ ;  /* 0x000000140420723c */ /* 0x048fec00000418ff */
        /* <DEDUP_REMOVED lines=11> */
[----:B---3--:R-:W3:Y:S05]  /*bcb0*/  LDSM.16.M88.4 R36, [R43+0x4800] ;  /* 0x004800002b24783b */ /* 0x008eea0000000200 */
[----:B------:R2:W1:Y:S08]  /*bcc0*/  MUFU.TANH R53, R9 ;  /* 0x0000000900357308 */ /* 0x0004700000002400 */
[----:B------:R-:W1:Y:S01]  /*bcd0*/  MUFU.TANH R55, R28 ;  /* 0x0000001c00377308 */ /* 0x000e620000002400 */
[C---:B----4-:R-:W-:Y:S07]  /*bce0*/  HMMA.16816.F32.BF16 R32, R24.reuse, R16, R32 ;  /* 0x000000101820723c */ /* 0x050fee0000041820 */
[----:B------:R4:W1:Y:S01]  /*bcf0*/  MUFU.TANH R63, R29 ;  /* 0x0000001d003f7308 */ /* 0x0008620000002400 */
[----:B--2---:R-:W2:Y:S01]  /*bd00*/  LDSM.16.M88.4 R8, [R45+0x4800] ;  /* 0x004800002d08783b */ /* 0x004ea20000000200 */
[----:B------:R-:W-:Y:S06]  /*bd10*/  HMMA.16816.F32.BF16 R20, R24, R18, R20 ;  /* 0x000000121814723c */ /* 0x000fec0000041814 */
[----:B------:R-:W1:Y:S08]  /*bd20*/  MUFU.TANH R140, R140 ;  /* 0x0000008c008c7308 */ /* 0x000e700000002400 */
[----:B------:R-:W1:Y:S01]  /*bd30*/  MUFU.TANH R142, R142 ;  /* 0x0000008e008e7308 */ /* 0x000e620000002400 */
[----:B----4-:R-:W4:Y:S01]  /*bd40*/  LDSM.16.M88.4 R28, [R43+0x4c00] ;  /* 0x004c00002b1c783b */ /* 0x010f220000000200 */
[-C--:B------:R-:W-:Y:S01]  /*bd50*/  FMUL.FTZ R32, R32, R42.reuse ;  /* 0x0000002a20207220 */ /* 0x080fe20000410000 */
[-C--:B------:R-:W-:Y:S01]  /*bd60*/  FMUL.FTZ R33, R33, R42.reuse ;  /* 0x0000002a21217220 */ /* 0x080fe20000410000 */
[-C--:B------:R-:W-:Y:S01]  /*bd70*/  FMUL.FTZ R85, R34, R42.reuse ;  /* 0x0000002a22557220 */ /* 0x080fe20000410000 */
[-C--:B------:R-:W-:Y:S01]  /*bd80*/  FMUL.FTZ R87, R35, R42.reuse ;  /* 0x0000002a23577220 */ /* 0x080fe20000410000 */
[----:B---3--:R-:W-:Y:S02]  /*bd90*/  HMMA.16816.F32.BF16 R16, R4, R36, RZ ;  /* 0x000000240410723c */ /* 0x008fe400000418ff */
[----:B------:R-:W3:Y:S01]  /*bda0*/  MUFU.TANH R71, R32 ;  /* 0x0000002000477308 */ /* 0x000ee20000002400 */
[-C--:B------:R-:W-:Y:S01]  /*bdb0*/  FMUL.FTZ R89, R22, R42.reuse ;  /* 0x0000002a16597220 */ /* 0x080fe20000410000 */
[-C--:B------:R-:W-:Y:S01]  /*bdc0*/  FMUL.FTZ R20, R20, R42.reuse ;  /* 0x0000002a14147220 */ /* 0x080fe20000410000 */
[-C--:B------:R-:W-:Y:S01]  /*bdd0*/  FMUL.FTZ R21, R21, R42.reuse ;  /* 0x0000002a15157220 */ /* 0x080fe20000410000 */
[----:B------:R-:W-:-:S02]  /*bde0*/  FMUL.FTZ R23, R23, R42 ;  /* 0x0000002a17177220 */ /* 0x000fc40000410000 */
[----:B------:R-:W-:Y:S02]  /*bdf0*/  HMMA.16816.F32.BF16 R36, R4, R38, RZ ;  /* 0x000000260424723c */ /* 0x000fe400000418ff */
[----:B------:R1:W1:Y:S08]  /*be00*/  MUFU.TANH R65, R33 ;  /* 0x0000002100417308 */ /* 0x0002700000002400 */
[----:B------:R-:W3:Y:S02]  /*be10*/  MUFU.TANH R152, R152 ;  /* 0x0000009800987308 */ /* 0x000ee40000002400 */
[----:B--2---:R-:W-:Y:S06]  /*be20*/  HMMA.16816.F32.BF16 R16, R24, R8, R16 ;  /* 0x000000081810723c */ /* 0x004fec0000041810 */
[----:B------:R-:W2:Y:S01]  /*be30*/  MUFU.TANH R150, R150 ;  /* 0x0000009600967308 */ /* 0x000ea20000002400 */
[----:B-1----:R-:W1:Y:S01]  /*be40*/  LDSM.16.M88.4 R32, [R45+0x4c00] ;  /* 0x004c00002d20783b */ /* 0x002e620000000200 */
[----:B------:R-:W-:-:S04]  /*be50*/  DEPBAR.LE SB0, 0x0 ;  /* 0x000080000000791a */ /* 0x000fc80000000000 */
[----:B------:R-:W-:Y:S02]  /*be60*/  HMMA.16816.F32.BF16 R36, R24, R10, R36 ;  /* 0x0000000a1824723c */ /* 0x000fe40000041824 */
[----:B------:R-:W1:Y:S06]  /*be70*/  MUFU.TANH R156, R156 ;  /* 0x0000009c009c7308 */ /* 0x000e6c0000002400 */
        /* <DEDUP_REMOVED lines=9> */
[----:B------:R-:W-:-:S02]  /*bf10*/  FMUL.FTZ R36, R39, R42 ;  /* 0x0000002a27247220 */ /* 0x000fc40000410000 */
[----:B------:R-:W2:Y:S08]  /*bf20*/  MUFU.TANH R160, R160 ;  /* 0x000000a000a07308 */ /* 0x000eb00000002400 */
[----:B------:R-:W2:Y:S01]  /*bf30*/  MUFU.TANH R162, R162 ;  /* 0x000000a200a27308 */ /* 0x000ea20000002400 */
[----:B-1----:R-:W-:Y:S05]  /*bf40*/  HMMA.16816.F32.BF16 R8, R24, R32, R8 ;  /* 0x000000201808723c */ /* 0x002fea0000041808 */
[----:B------:R-:W-:-:S02]  /*bf50*/  FMUL.FTZ R32, R38, R42 ;  /* 0x0000002a26207220 */ /* 0x000fc40000410000 */
[----:B------:R-:W1:Y:S01]  /*bf60*/  MUFU.TANH R168, R168 ;  /* 0x000000a800a87308 */ /* 0x000e620000002400 */
[----:B------:R-:W-:Y:S03]  /*bf70*/  HMMA.16816.F32.BF16 R4, R24, R34, R4 ;  /* 0x000000221804723c */ /* 0x000fe60000041804 */
[----:B------:R-:W-:-:S04]  /*bf80*/  IADD3 R34, PT, PT, R62, -R194, -R41 ;  /* 0x800000c23e227210 */ /* 0x000fc80007ffe829 */
[----:B------:R-:W1:Y:S04]  /*bf90*/  MUFU.TANH R166, R166 ;  /* 0x000000a600a67308 */ /* 0x000e680000002400 */
[-C--:B------:R-:W-:Y:S01]  /*bfa0*/  FMUL.FTZ R26, R10, R42.reuse ;  /* 0x0000002a0a1a7220 */ /* 0x080fe20000410000 */
[-C--:B------:R-:W-:Y:S01]  /*bfb0*/  FMUL.FTZ R17, R8, R42.reuse ;  /* 0x0000002a08117220 */ /* 0x080fe20000410000 */
[-C--:B------:R-:W-:Y:S01]  /*bfc0*/  FMUL.FTZ R8, R9, R42.reuse ;  /* 0x0000002a09087220 */ /* 0x080fe20000410000 */
[-C--:B------:R-:W-:Y:S01]  /*bfd0*/  FMUL.FTZ R11, R11, R42.reuse ;  /* 0x0000002a0b0b7220 */ /* 0x080fe20000410000 */
[----:B------:R-:W1:Y:S04]  /*bfe0*/  MUFU.TANH R170, R170 ;  /* 0x000000aa00aa7308 */ /* 0x000e680000002400 */
[-C--:B------:R-:W-:Y:S01]  /*bff0*/  FMUL.FTZ R10, R5, R42.reuse ;  /* 0x0000002a050a7220 */ /* 0x080fe20000410000 */
[----:B------:R-:W-:Y:S01]  /*c000*/  LOP3.LUT R5, R176, 0x1f0, RZ, 0xc0, !PT ;  /* 0x000001f0b0057812 */ /* 0x000fe200078ec0ff */
[----:B------:R-:W-:Y:S01]  /*c010*/  FMUL.FTZ R31, R6, R42 ;  /* 0x0000002a061f7220 */ /* 0x000fe20000410000 */
[----:B------:R-:W-:Y:S01]  /*c020*/  IADD3 R6, PT, PT, R3, R62, -R194 ;  /* 0x0000003e03067210 */ /* 0x000fe20007ffe8c2 */
[-C--:B------:R-:W-:Y:S01]  /*c030*/  FMUL.FTZ R4, R4, R42.reuse ;  /* 0x0000002a04047220 */ /* 0x080fe20000410000 */
[----:B------:R-:W-:Y:S01]  /*c040*/  LOP3.LUT R202, R5, 0x7, R122, 0xf8, !PT ;  /* 0x0000000705ca7812 */ /* 0x000fe200078ef87a */
[----:B------:R-:W-:Y:S01]  /*c050*/  FMUL.FTZ R122, R7, R42 ;  /* 0x0000002a077a7220 */ /* 0x000fe20000410000 */
[----:B------:R-:W-:Y:S01]  /*c060*/  IADD3 R3, PT, PT, R49, -0x1, RZ ;  /* 0xffffffff31037810 */ /* 0x000fe20007ffe0ff */
[----:B------:R-:W1:Y:S01]  /*c070*/  MUFU.TANH R174, R174 ;  /* 0x000000ae00ae7308 */ /* 0x000e620000002400 */
[----:B------:R-:W-:-:S02]  /*c080*/  LEA R201, R193, R202, 0x6 ;  /* 0x000000cac1c97211 */ /* 0x000fc400078e30ff */
[----:B------:R-:W-:Y:S02]  /*c090*/  ISETP.GT.AND P0, PT, R3, R186, PT ;  /* 0x000000ba0300720c */ /* 0x000fe40003f04270 */
[C---:B------:R-:W-:Y:S02]  /*c0a0*/  IADD3 R5, PT, PT, R201.reuse, R6, RZ ;  /* 0x00000006c9057210 */ /* 0x040fe40007ffe0ff */
[----:B------:R-:W-:Y:S01]  /*c0b0*/  IADD3 R201, PT, PT, R201, R34, RZ ;  /* 0x00000022c9c97210 */ /* 0x000fe20007ffe0ff */
[----:B------:R-:W1:Y:S01]  /*c0c0*/  MUFU.TANH R180, R180 ;  /* 0x000000b400b47308 */ /* 0x000e620000002400 */
[----:B------:R-:W-:Y:S02]  /*c0d0*/  LEA R7, R193, R62, 0x6 ;  /* 0x0000003ec1077211 */ /* 0x000fe400078e30ff */
[----:B------:R-:W-:Y:S02]  /*c0e0*/  VIMNMX R204, PT, PT, RZ, R201, !PT ;  /* 0x000000c9ffcc7248 */ /* 0x000fe40007fe0100 */
[----:B------:R-:W-:-:S02]  /*c0f0*/  IADD3 R202, PT, PT, R202, R7, RZ ;  /* 0x00000007caca7210 */ /* 0x000fc40007ffe0ff */
[C-C-:B------:R-:W-:Y:S01]  /*c100*/  VIADDMNMX R203, R5.reuse, 0x1, R62.reuse, PT ;  /* 0x0000000105cb7846 */ /* 0x140fe2000380013e */
[----:B------:R-:W1:Y:S01]  /*c110*/  MUFU.TANH R178, R178 ;  /* 0x000000b200b27308 */ /* 0x000e620000002400 */
[----:B------:R-:W-:Y:S02]  /*c120*/  VIADDMNMX R200, R5, 0x9, R62, PT ;  /* 0x0000000905c87846 */ /* 0x000fe4000380013e */
[----:B------:R-:W-:-:S05]  /*c130*/  VIADDMNMX R201, R201, 0x8, RZ, !PT ;  /* 0x00000008c9c97846 */ /* 0x000fca00078001ff */
        /* <DEDUP_REMOVED lines=42> */
[----:B------:R-:W1:Y:S01]  /*c3e0*/  MUFU.TANH R122, R122 ;  /* 0x0000007a007a7308 */ /* 0x000e620000002400 */
[----:B------:R-:W-:Y:S06]  /*c3f0*/  BAR.SYNC.DEFER_BLOCKING 0x0 ;  /* 0x0000000000007b1d */ /* 0x000fec0000010000 */
[----:B--234-:R-:W-:Y:S05]  /*c400*/  @!P0 BRA `(.L_x_5584) ;  /* 0x00000008004c8947 */ /* 0x01cfea0003800000 */
        /* <DEDUP_REMOVED lines=14> */
.L_x_5586:
[----:B------:R-:W2:Y:S04]  /*c4f0*/  LD.E R34, desc[UR4][R148.64+0x170] ;  /* 0x0001700494227980 */ /* 0x000ea8000c101900 */
[----:B------:R3:W-:Y:S01]  /*c500*/  STL.64 [R1+0x8], R12 ;  /* 0x0000080c01007387 */ /* 0x0007e20000100a00 */
[----:B-1----:R-:W-:Y:S02]  /*c510*/  IADD3 R17, PT, PT, R60, -0x200, RZ ;  /* 0xfffffe003c117810 */ /* 0x002fe40007ffe0ff */
[----:B------:R-:W-:Y:S01]  /*c520*/  IABS R9, R5 ;  /* 0x0000000500097213 */ /* 0x000fe20000000000 */
[----:B------:R1:W-:Y:S01]  /*c530*/  STL.64 [R1], R2 ;  /* 0x0000000201007387 */ /* 0x0003e20000100a00 */
[----:B---3--:R-:W-:Y:S01]  /*c540*/  IMAD.MOV.U32 R12, RZ, RZ, RZ ;  /* 0x000000ffff0c7224 */ /* 0x008fe200078e00ff */
[----:B--2---:R-:W-:-:S04]  /*c550*/  IABS R6, R34 ;  /* 0x0000002200067213 */ /* 0x004fc80000000000 */
[----:B------:R-:W2:Y:S08]  /*c560*/  I2F.RP R19, R6 ;  /* 0x0000000600137306 */ /* 0x000eb00000209400 */
[----:B--2---:R-:W2:Y:S02]  /*c570*/  MUFU.RCP R11, R19 ;  /* 0x00000013000b7308 */ /* 0x004ea40000001000 */
[----:B--2---:R-:W-:-:S06]  /*c580*/  VIADD R11, R11, 0xffffffe ;  /* 0x0ffffffe0b0b7836 */ /* 0x004fcc0000000000 */
        /* <DEDUP_REMOVED lines=9> */
[----:B------:R-:W-:-:S03]  /*c620*/  IMAD.HI.U32 R19, R42, R9, RZ ;  /* 0x000000092a137227 */ /* 0x000fc600078e00ff */
[C---:B------:R-:W-:Y:S01]  /*c630*/  ISETP.GT.U32.AND P1, PT, R6.reuse, R7, PT ;  /* 0x000000070600720c */ /* 0x040fe20003f24070 */
[----:B------:R-:W-:Y:S01]  /*c640*/  IMAD R9, R19, R38, R9 ;  /* 0x0000002613097224 */ /* 0x000fe200078e0209 */
[----:B------:R-:W-:Y:S01]  /*c650*/  LOP3.LUT R17, R17, R34, RZ, 0x3c, !PT ;  /* 0x0000002211117212 */ /* 0x000fe200078e3cff */
[----:B------:R-:W2:Y:S03]  /*c660*/  LD.E.64 R38, desc[UR4][R148.64+0x38] ;  /* 0x0000380494267980 */ /* 0x000ea6000c101b00 */
[----:B------:R-:W-:-:S07]  /*c670*/  ISETP.GT.U32.AND P3, PT, R6, R9, PT ;  /* 0x000000090600720c */ /* 0x000fce0003f64070 */
[----:B------:R-:W-:-:S04]  /*c680*/  @!P1 IADD3 R7, PT, PT, R7, -R6, RZ ;  /* 0x8000000607079210 */ /* 0x000fc80007ffe0ff */
[----:B------:R-:W-:Y:S02]  /*c690*/  ISETP.GE.U32.AND P4, PT, R7, R6, PT ;  /* 0x000000060700720c */ /* 0x000fe40003f86070 */
[----:B------:R-:W-:Y:S01]  /*c6a0*/  @!P3 IMAD.IADD R9, R9, 0x1, -R6 ;  /* 0x000000010909b824 */ /* 0x000fe200078e0a06 */
[----:B------:R-:W-:Y:S02]  /*c6b0*/  ISETP.GE.AND P0, PT, R17, RZ, PT ;  /* 0x000000ff1100720c */ /* 0x000fe40003f06270 */
[----:B------:R-:W-:Y:S02]  /*c6c0*/  LOP3.LUT R5, R5, R34, RZ, 0x3c, !PT ;  /* 0x0000002205057212 */ /* 0x000fe400078e3cff */
[----:B------:R-:W-:Y:S02]  /*c6d0*/  ISETP.GE.U32.AND P5, PT, R9, R6, PT ;  /* 0x000000060900720c */ /* 0x000fe40003fa6070 */
[----:B------:R-:W-:Y:S02]  /*c6e0*/  @!P1 IADD3 R11, PT, PT, R11, 0x1, RZ ;  /* 0x000000010b0b9810 */ /* 0x000fe40007ffe0ff */
[----:B------:R-:W-:-:S02]  /*c6f0*/  ISETP.GE.AND P2, PT, R5, RZ, PT ;  /* 0x000000ff0500720c */ /* 0x000fc40003f46270 */
[----:B------:R-:W-:Y:S01]  /*c700*/  @P4 IADD3 R11, PT, PT, R11, 0x1, RZ ;  /* 0x000000010b0b4810 */ /* 0x000fe20007ffe0ff */
[----:B------:R-:W-:Y:S01]  /*c710*/  @!P3 VIADD R19, R19, 0x1 ;  /* 0x000000011313b836 */ /* 0x000fe20000000000 */
[----:B------:R-:W-:Y:S02]  /*c720*/  ISETP.NE.AND P1, PT, R34, RZ, PT ;  /* 0x000000ff2200720c */ /* 0x000fe40003f25270 */
[----:B------:R-:W-:Y:S02]  /*c730*/  LOP3.LUT R6, RZ, R34, RZ, 0x33, !PT ;  /* 0x00000022ff067212 */ /* 0x000fe400078e33ff */
[----:B------:R-:W-:Y:S01]  /*c740*/  @!P0 IADD3 R11, PT, PT, -R11, RZ, RZ ;  /* 0x000000ff0b0b8210 */ /* 0x000fe20007ffe1ff */
[----:B------:R-:W-:-:S03]  /*c750*/  @P5 VIADD R19, R19, 0x1 ;  /* 0x0000000113135836 */ /* 0x000fc60000000000 */
[----:B------:R-:W-:Y:S01]  /*c760*/  SEL R9, R6, R11, !P1 ;  /* 0x0000000b06097207 */ /* 0x000fe20004800000 */
[----:B------:R-:W-:-:S04]  /*c770*/  @!P2 IMAD.MOV R19, RZ, RZ, -R19 ;  /* 0x000000ffff13a224 */ /* 0x000fc800078e0a13 */
[----:B------:R-:W-:Y:S01]  /*c780*/  IMAD.WIDE R12, R9, 0x4, R196 ;  /* 0x00000004090c7825 */ /* 0x000fe200078e02c4 */
[----:B------:R-:W-:-:S04]  /*c790*/  SEL R7, R6, R19, !P1 ;  /* 0x0000001306077207 */ /* 0x000fc80004800000 */
[----:B------:R-:W3:Y:S04]  /*c7a0*/  LD.E R6, desc[UR4][R12.64] ;  /* 0x000000040c067980 */ /* 0x000ee8000c101900 */
[----:B------:R-:W4:Y:S01]  /*c7b0*/  LD.E.64 R12, desc[UR4][R148.64+0x20] ;  /* 0x00002004940c7980 */ /* 0x000f22000c101b00 */
[C---:B-1----:R-:W-:Y:S01]  /*c7c0*/  IMAD.WIDE R2, R7.reuse, 0x4, R196 ;  /* 0x0000000407027825 */ /* 0x042fe200078e02c4 */
[----:B------:R-:W-:-:S04]  /*c7d0*/  IADD3 R9, PT, PT, R7, -R9, RZ ;  /* 0x8000000907097210 */ /* 0x000fc80007ffe0ff */
[----:B------:R1:W3:Y:S01]  /*c7e0*/  LD.E R5, desc[UR4][R2.64] ;  /* 0x0000000402057980 */ /* 0x0002e2000c101900 */
[----:B------:R-:W-:-:S05]  /*c7f0*/  IMAD R9, R34, R9, -0x100 ;  /* 0xffffff0022097424 */ /* 0x000fca00078e0209 */
[----:B------:R-:W-:Y:S01]  /*c800*/  SHF.R.S32.HI R34, RZ, 0x1f, R9 ;  /* 0x0000001fff227819 */ /* 0x000fe20000011409 */
[-C--:B--2---:R-:W-:Y:S02]  /*c810*/  IMAD R7, R39, R9.reuse, RZ ;  /* 0x0000000927077224 */ /* 0x084fe400078e02ff */
[----:B-1----:R-:W-:-:S04]  /*c820*/  IMAD.WIDE.U32 R2, R38, R9, RZ ;  /* 0x0000000926027225 */ /* 0x002fc800078e00ff */
[----:B------:R-:W-:Y:S02]  /*c830*/  IMAD R7, R38, R34, R7 ;  /* 0x0000002226077224 */ /* 0x000fe400078e0207 */
[----:B------:R-:W-:-:S03]  /*c840*/  IMAD.MOV.U32 R34, RZ, RZ, R2 ;  /* 0x000000ffff227224 */ /* 0x000fc600078e0002 */
[----:B------:R-:W-:Y:S01]  /*c850*/  IADD3 R35, PT, PT, R3, R7, RZ ;  /* 0x0000000703237210 */ /* 0x000fe20007ffe0ff */
[----:B----4-:R-:W-:Y:S01]  /*c860*/  IMAD.MOV.U32 R38, RZ, RZ, R12 ;  /* 0x000000ffff267224 */ /* 0x010fe200078e000c */
[----:B------:R-:W-:Y:S02]  /*c870*/  MOV R39, R13 ;  /* 0x0000000d00277202 */ /* 0x000fe40000000f00 */
[----:B------:R2:W5:Y:S04]  /*c880*/  LDL.LU.64 R12, [R1+0x8] ;  /* 0x00000800010c7983 */ /* 0x0005680000300a00 */
[----:B------:R2:W5:Y:S01]  /*c890*/  LDL.LU.64 R2, [R1] ;  /* 0x0000000001027983 */ /* 0x0005620000300a00 */
[----:B---3--:R-:W-:-:S04]  /*c8a0*/  IMAD.IADD R5, R6, 0x1, -R5 ;  /* 0x0000000106057824 */ /* 0x008fc800078e0a05 */
[----:B------:R-:W-:Y:S01]  /*c8b0*/  IMAD R6, R39, R5, RZ ;  /* 0x0000000527067224 */ /* 0x000fe200078e02ff */
[----:B------:R-:W-:Y:S01]  /*c8c0*/  SHF.R.S32.HI R7, RZ, 0x1f, R5 ;  /* 0x0000001fff077819 */ /* 0x000fe20000011405 */
[----:B------:R-:W-:-:S04]  /*c8d0*/  IMAD.WIDE.U32 R34, R5, R38, R34 ;  /* 0x0000002605227225 */ /* 0x000fc800078e0022 */
[----:B------:R-:W-:Y:S01]  /*c8e0*/  IMAD R6, R38, R7, R6 ;  /* 0x0000000726067224 */ /* 0x000fe200078e0206 */
[----:B------:R-:W-:-:S04]  /*c8f0*/  LEA R188, P0, R34, R188, 0x1 ;  /* 0x000000bc22bc7211 */ /* 0x000fc800078008ff */
[----:B------:R-:W-:-:S04]  /*c900*/  IADD3 R6, PT, PT, R35, R6, RZ ;  /* 0x0000000623067210 */ /* 0x000fc80007ffe0ff */
[----:B------:R-:W-:Y:S02]  /*c910*/  LEA.HI.X R187, R34, R187, R6, 0x1, P0 ;  /* 0x000000bb22bb7211 */ /* 0x000fe400000f0c06 */
.L_x_5587:
[----:B------:R-:W-:Y:S05]  /*c920*/  BSYNC.RECONVERGENT B0 ;  /* 0x0000000000007941 */ /* 0x000fea0003800200 */
.L_x_5585:
[----:B------:R-:W-:Y:S01]  /*c930*/  IMAD.SHL.U32 R5, R182, 0x40, RZ ;  /* 0x00000040b6057824 */ /* 0x000fe200078e00ff */
[----:B-----5:R-:W-:Y:S01]  /*c940*/  ISETP.GE.AND P0, PT, R12, R195, PT ;  /* 0x000000c30c00720c */ /* 0x020fe20003f06270 */
[----:B-1----:R-:W-:Y:S01]  /*c950*/  STL [R1+0x8], R8 ;  /* 0x0000080801007387 */ /* 0x002fe20000100800 */
[----:B------:R-:W-:Y:S02]  /*c960*/  SHF.L.U64.HI R6, R182, 0x6, R183 ;  /* 0x00000006b6067819 */ /* 0x000fe400000102b7 */
[----:B------:R-:W-:Y:S01]  /*c970*/  IADD3 R12, P1, PT, R5, R188, RZ ;  /* 0x000000bc050c7210 */ /* 0x000fe20007f3e0ff */
[----:B------:R1:W-:Y:S04]  /*c980*/  STL.64 [R1], R2 ;  /* 0x0000000201007387 */ /* 0x0003e80000100a00 */
[----:B------:R-:W-:-:S04]  /*c990*/  IMAD.X R13, R6, 0x1, R187, P1 ;  /* 0x00000001060d7824 */ /* 0x000fc800008e06bb */
[----:B------:R-:W-:-:S05]  /*c9a0*/  @!P0 IMAD.MOV.U32 R189, RZ, RZ, R187 ;  /* 0x000000ffffbd8224 */ /* 0x000fca00078e00bb */
        /* <DEDUP_REMOVED lines=9> */
[----:B------:R3:W-:Y:S01]  /*ca40*/  @P0 STS.128 [R61+0x1800], RZ ;  /* 0x001800ff3d000388 */ /* 0x0007e20000000c00 */
[----:B-1----:R-:W-:-:S04]  /*ca50*/  IADD3 R2, P2, PT, R12, R5, RZ ;  /* 0x000000050c027210 */ /* 0x002fc80007f5e0ff */
        /* <DEDUP_REMOVED lines=8> */
[-C--:B------:R-:W-:Y:S02]  /*cae0*/  IADD3 R34, P1, PT, R38, R5.reuse, RZ ;  /* 0x0000000526227210 */ /* 0x080fe40007f3e0ff */
[----:B------:R-:W-:Y:S01]  /*caf0*/  IADD3.X R39, PT, PT, R9, R6, RZ, P2, !PT ;  /* 0x0000000609277210 */ /* 0x000fe200017fe4ff */
[----:B------:R3:W-:Y:S04]  /*cb00*/  @P0 STS.128 [R61+0x2000], RZ ;  /* 0x002000ff3d000388 */ /* 0x0007e80000000c00 */
[----:B------:R-:W-:Y:S01]  /*cb10*/  IMAD.X R35, R39, 0x1, R6, P1 ;  /* 0x0000000127237824 */ /* 0x000fe200008e0606 */
[----:B------:R-:W-:Y:S01]  /*cb20*/  @!PT LDS RZ, [RZ] ;  /* 0x00000000fffff984 */ /* 0x000fe20000000800 */
[----:B------:R-:W-:Y:S01]  /*cb30*/  @!PT LDS RZ, [RZ] ;  /* 0x00000000fffff984 */ /* 0x000fe20000000800 */
[----:B------:R-:W-:Y:S01]  /*cb40*/  @!PT LDS RZ, [RZ] ;  /* 0x00000000fffff984 */ /* 0x000fe20000000800 */
[----:B------:R3:W-:Y:S01]  /*cb50*/  @!P0 LDGSTS.E.BYPASS.LTC128B.128 [R61+0x2800], desc[UR4][R8.64] ;  /* 0x02800000083d8fae */ /* 0x0007e2000b981a04 */
[----:B----4-:R-:W-:-:S05]  /*cb60*/  IADD3 R12, P2, PT, R34, R5, RZ ;  /* 0x00000005220c7210 */ /* 0x010fca0007f5e0ff */
[----:B------:R-:W-:Y:S01]  /*cb70*/  IMAD.X R13, R35, 0x1, R6, P2 ;  /* 0x00000001230d7824 */ /* 0x000fe200010e0606 */
[----:B-1----:R-:W-:-:S05]  /*cb80*/  @!P0 IADD3 R2, P1, PT, R12, R5, RZ ;  /* 0x000000050c028210 */ /* 0x002fca0007f3e0ff */
[----:B------:R-:W-:Y:S01]  /*cb90*/  @!P0 IMAD.X R3, R13, 0x1, R6, P1 ;  /* 0x000000010d038824 */ /* 0x000fe200008e0606 */
[----:B------:R-:W-:-:S03]  /*cba0*/  MOV R6, R2 ;  /* 0x0000000200067202 */ /* 0x000fc60000000f00 */
[----:B------:R-:W-:Y:S01]  /*cbb0*/  IMAD.MOV.U32 R7, RZ, RZ, R3 ;  /* 0x000000ffff077224 */ /* 0x000fe200078e0003 */
[----:B------:R3:W5:Y:S04]  /*cbc0*/  LDL.LU R8, [R1+0x8] ;  /* 0x0000080001087983 */ /* 0x0007680000300800 */
[----:B------:R3:W5:Y:S04]  /*cbd0*/  LDL.LU.64 R2, [R1] ;  /* 0x0000000001027983 */ /* 0x0007680000300a00 */
        /* <DEDUP_REMOVED lines=22> */
.L_x_5584:
[----:B------:R-:W-:Y:S05]  /*cd40*/  BSYNC.RECONVERGENT B1 ;  /* 0x0000000000017941 */ /* 0x000fea0003800200 */
.L_x_5583:
[----:B------:R-:W4:Y:S01]  /*cd50*/  S2R R179, SR_TID.X ;  /* 0x0000000000b37919 */ /* 0x000f220000002100 */
[----:B------:R-:W-:Y:S02]  /*cd60*/  VIADD R37, R202, 0x8 ;  /* 0x00000008ca257836 */ /* 0x000fe40000000000 */
[----:B----4-:R-:W-:-:S05]  /*cd70*/  IMAD.SHL.U32 R42, R179, 0x2, RZ ;  /* 0x00000002b32a7824 */ /* 0x010fca00078e00ff */
[----:B------:R-:W-:-:S05]  /*cd80*/  LOP3.LUT R42, R42, 0x6, RZ, 0xc0, !PT ;  /* 0x000000062a2a7812 */ /* 0x000fca00078ec0ff */
[----:B---3-5:R-:W-:-:S04]  /*cd90*/  IMAD R35, R3, 0x100, R42 ;  /* 0x0000010003237824 */ /* 0x028fc800078e022a */
[C---:B------:R-:W-:Y:S01]  /*cda0*/  IMAD.IADD R7, R35.reuse, 0x1, R194 ;  /* 0x0000000123077824 */ /* 0x040fe200078e02c2 */
[C---:B------:R-:W-:Y:S01]  /*cdb0*/  ISETP.GE.AND P5, PT, R35.reuse, R201, PT ;  /* 0x000000c92300720c */ /* 0x040fe20003fa6270 */
[C---:B------:R-:W-:Y:S01]  /*cdc0*/  VIADD R6, R35.reuse, 0x1 ;  /* 0x0000000123067836 */ /* 0x040fe20000000000 */
[----:B------:R-:W-:Y:S01]  /*cdd0*/  ISETP.GE.AND P3, PT, R35, R200, PT ;  /* 0x000000c82300720c */ /* 0x000fe20003f66270 */
[--C-:B------:R-:W-:Y:S01]  /*cde0*/  IMAD.IADD R34, R37, 0x1, -R7.reuse ;  /* 0x0000000125227824 */ /* 0x100fe200078e0a07 */
[----:B------:R-:W-:Y:S01]  /*cdf0*/  IADD3 R5, PT, PT, R202, -0x1, -R7 ;  /* 0xffffffffca057810 */ /* 0x000fe20007ffe807 */
[C---:B-1----:R-:W-:Y:S01]  /*ce00*/  VIADD R11, R35.reuse, 0x8 ;  /* 0x00000008230b7836 */ /* 0x042fe20000000000 */
[C---:B------:R-:W-:Y:S01]  /*ce10*/  ISETP.GE.AND P0, PT, R6.reuse, R204, PT ;  /* 0x000000cc0600720c */ /* 0x040fe20003f06270 */
[C---:B------:R-:W-:Y:S01]  /*ce20*/  VIADD R33, R35.reuse, 0x18 ;  /* 0x0000001823217836 */ /* 0x040fe20000000000 */
[----:B------:R-:W-:Y:S01]  /*ce30*/  IABS R34, R34 ;  /* 0x0000002200227213 */ /* 0x000fe20000000000 */
[C---:B------:R-:W-:Y:S01]  /*ce40*/  VIADD R39, R35.reuse, 0x19 ;  /* 0x0000001923277836 */ /* 0x040fe20000000000 */
[----:B------:R-:W-:Y:S01]  /*ce50*/  IABS R5, R5 ;  /* 0x0000000500057213 */ /* 0x000fe20000000000 */
[C---:B------:R-:W-:Y:S01]  /*ce60*/  VIADD R41, R35.reuse, 0x20 ;  /* 0x0000002023297836 */ /* 0x040fe20000000000 */
[----:B------:R-:W-:Y:S01]  /*ce70*/  I2FP.F32.S32 R34, R34 ;  /* 0x0000002200227245 */ /* 0x000fe20000201400 */
[----:B------:R-:W-:Y:S01]  /*ce80*/  VIADD R45, R35, 0x21 ;  /* 0x00000021232d7836 */ /* 0x000fe20000000000 */
[----:B------:R-:W-:-:S02]  /*ce90*/  ISETP.GE.AND P2, PT, R6, R203, PT ;  /* 0x000000cb0600720c */ /* 0x000fc40003f46270 */
[C---:B------:R-:W-:Y:S01]  /*cea0*/  ISETP.GE.AND P4, PT, R6.reuse, R201, PT ;  /* 0x000000c90600720c */ /* 0x040fe20003f86270 */
[----:B------:R-:W-:Y:S01]  /*ceb0*/  FFMA.FTZ R34, -R205, R34, R94 ;  /* 0x00000022cd227223 */ /* 0x000fe2000001015e */
[----:B------:R-:W-:Y:S01]  /*cec0*/  ISETP.GE.AND P1, PT, R6, R200, PT ;  /* 0x000000c80600720c */ /* 0x000fe20003f26270 */
[--C-:B------:R-:W-:Y:S01]  /*ced0*/  IMAD.IADD R6, R202, 0x1, -R7.reuse ;  /* 0x00000001ca067824 */ /* 0x100fe200078e0a07 */
[----:B------:R-:W-:Y:S02]  /*cee0*/  IADD3 R9, PT, PT, R37, -0x1, -R7 ;  /* 0xffffffff25097810 */ /* 0x000fe40007ffe807 */
[----:B------:R-:W-:Y:S01]  /*cef0*/  I2FP.F32.S32 R5, R5 ;  /* 0x0000000500057245 */ /* 0x000fe20000201400 */
[----:B------:R-:W-:Y:S01]  /*cf00*/  VIADD R19, R6, 0xfffffff8 ;  /* 0xfffffff806137836 */ /* 0x000fe20000000000 */
[----:B------:R-:W-:Y:S02]  /*cf10*/  IABS R9, R9 ;  /* 0x0000000900097213 */ /* 0x000fe40000000000 */
[----:B------:R-:W-:Y:S01]  /*cf20*/  FSEL R34, R34, -INF , P5 ;  /* 0xff80000022227808 */ /* 0x000fe20002800000 */
[----:B------:R-:W-:Y:S01]  /*cf30*/  FFMA.FTZ R5, -R205, R5, R96 ;  /* 0x00000005cd057223 */ /* 0x000fe20000010160 */
[----:B------:R-:W-:-:S02]  /*cf40*/  IABS R19, R19 ;  /* 0x0000001300137213 */ /* 0x000fc40000000000 */
[----:B------:R-:W-:Y:S02]  /*cf50*/  I2FP.F32.S32 R9, R9 ;  /* 0x0000000900097245 */ /* 0x000fe40000201400 */
[----:B------:R-:W-:Y:S02]  /*cf60*/  FSEL R34, R34, -INF , !P3 ;  /* 0xff80000022227808 */ /* 0x000fe40005800000 */
[----:B------:R-:W-:Y:S01]  /*cf70*/  I2FP.F32.S32 R19, R19 ;  /* 0x0000001300137245 */ /* 0x000fe20000201400 */
[----:B------:R-:W-:Y:S01]  /*cf80*/  FFMA.FTZ R92, -R205, R9, R92 ;  /* 0x00000009cd5c7223 */ /* 0x000fe2000001015c */
[----:B------:R-:W-:Y:S01]  /*cf90*/  FSEL R5, R5, -INF , P0 ;  /* 0xff80000005057808 */ /* 0x000fe20000000000 */
[----:B------:R-:W-:Y:S01]  /*cfa0*/  VIADD R9, R35, 0x9 ;  /* 0x0000000923097836 */ /* 0x000fe20000000000 */
[----:B------:R-:W-:Y:S01]  /*cfb0*/  ISETP.GE.AND P6, PT, R11, R204, PT ;  /* 0x000000cc0b00720c */ /* 0x000fe20003fc6270 */
[----:B------:R-:W-:Y:S01]  /*cfc0*/  FFMA.FTZ R19, -R205, R19, R90 ;  /* 0x00000013cd137223 */ /* 0x000fe2000001015a */
[----:B------:R-:W-:-:S02]  /*cfd0*/  ISETP.GE.AND P5, PT, R11, R203, PT ;  /* 0x000000cb0b00720c */ /* 0x000fc40003fa6270 */
[C---:B------:R-:W-:Y:S02]  /*cfe0*/  ISETP.GE.AND P3, PT, R11.reuse, R201, PT ;  /* 0x000000c90b00720c */ /* 0x040fe40003f66270 */
[----:B------:R-:W-:Y:S02]  /*cff0*/  ISETP.GE.AND P0, PT, R11, R200, PT ;  /* 0x000000c80b00720c */ /* 0x000fe40003f06270 */
[----:B------:R-:W-:Y:S02]  /*d000*/  IADD3 R11, PT, PT, R202, -0x9, -R7 ;  /* 0xfffffff7ca0b7810 */ /* 0x000fe40007ffe807 */
[----:B------:R-:W-:Y:S02]  /*d010*/  IABS R6, R6 ;  /* 0x0000000600067213 */ /* 0x000fe40000000000 */
[----:B------:R-:W-:Y:S02]  /*d020*/  IABS R11, R11 ;  /* 0x0000000b000b7213 */ /* 0x000fe40000000000 */
[----:B------:R-:W-:-:S02]  /*d030*/  FSEL R12, R92, -INF , P4 ;  /* 0xff8000005c0c7808 */ /* 0x000fc40002000000 */
[----:B------:R-:W-:Y:S02]  /*d040*/  FSEL R5, R5, -INF , !P2 ;  /* 0xff80000005057808 */ /* 0x000fe40005000000 */
[----:B------:R-:W-:Y:S02]  /*d050*/  FSEL R12, R12, -INF , !P1 ;  /* 0xff8000000c0c7808 */ /* 0x000fe40004800000 */
[----:B------:R-:W-:Y:S02]  /*d060*/  I2FP.F32.S32 R6, R6 ;  /* 0x0000000600067245 */ /* 0x000fe40000201400 */
[----:B------:R-:W-:Y:S02]  /*d070*/  I2FP.F32.S32 R11, R11 ;  /* 0x0000000b000b7245 */ /* 0x000fe40000201400 */
[----:B------:R-:W-:Y:S01]  /*d080*/  FSEL R19, R19, -INF , P6 ;  /* 0xff80000013137808 */ /* 0x000fe20003000000 */
[----:B------:R-:W-:Y:S01]  /*d090*/  FFMA.FTZ R84, -R205, R6, R84 ;  /* 0x00000006cd547223 */ /* 0x000fe20000010154 */
[----:B------:R-:W-:Y:S01]  /*d0a0*/  ISETP.GE.AND P2, PT, R9, R204, PT ;  /* 0x000000cc0900720c */ /* 0x000fe20003f46270 */
[----:B------:R-:W-:Y:S01]  /*d0b0*/  FFMA.FTZ R88, -R205, R11, R88 ;  /* 0x0000000bcd587223 */ /* 0x000fe20000010158 */
[----:B------:R-:W-:Y:S01]  /*d0c0*/  ISETP.GE.AND P4, PT, R9, R203, PT ;  /* 0x000000cb0900720c */ /* 0x000fe20003f86270 */
[----:B------:R-:W-:Y:S01]  /*d0d0*/  VIADD R11, R35, 0x10 ;  /* 0x00000010230b7836 */ /* 0x000fe20000000000 */
[----:B------:R-:W-:-:S02]  /*d0e0*/  ISETP.GE.AND P1, PT, R9, R201, PT ;  /* 0x000000c90900720c */ /* 0x000fc40003f26270 */
[----:B------:R-:W-:Y:S02]  /*d0f0*/  ISETP.GE.AND P6, PT, R9, R200, PT ;  /* 0x000000c80900720c */ /* 0x000fe40003fc6270 */
[--C-:B------:R-:W-:Y:S02]  /*d100*/  IADD3 R9, PT, PT, R37, -0x9, -R7.reuse ;  /* 0xfffffff725097810 */ /* 0x100fe40007ffe807 */
[----:B------:R-:W-:Y:S02]  /*d110*/  IADD3 R13, PT, PT, R202, -0x10, -R7 ;  /* 0xfffffff0ca0d7810 */ /* 0x000fe40007ffe807 */
[----:B------:R-:W-:Y:S02]  /*d120*/  IABS R9, R9 ;  /* 0x0000000900097213 */ /* 0x000fe40000000000 */
[----:B------:R-:W-:Y:S02]  /*d130*/  IABS R13, R13 ;  /* 0x0000000d000d7213 */ /* 0x000fe40000000000 */
[----:B------:R-:W-:-:S02]  /*d140*/  FSEL R62, R84, -INF , P3 ;  /* 0xff800000543e7808 */ /* 0x000fc40001800000 */
[----:B------:R-:W-:Y:S02]  /*d150*/  FSEL R88, R88, -INF , P2 ;  /* 0xff80000058587808 */ /* 0x000fe40001000000 */
[----:B------:R-:W-:Y:S02]  /*d160*/  I2FP.F32.S32 R60, R9 ;  /* 0x00000009003c7245 */ /* 0x000fe40000201400 */
[----:B------:R-:W-:Y:S02]  /*d170*/  I2FP.F32.S32 R9, R13 ;  /* 0x0000000d00097245 */ /* 0x000fe40000201400 */
[----:B------:R-:W-:Y:S01]  /*d180*/  FSEL R62, R62, -INF , !P0 ;  /* 0xff8000003e3e7808 */ /* 0x000fe20004000000 */
[----:B------:R-:W-:Y:S01]  /*d190*/  FFMA.FTZ R60, -R205, R60, R82 ;  /* 0x0000003ccd3c7223 */ /* 0x000fe20000010152 */
[----:B------:R-:W-:Y:S02]  /*d1a0*/  FSEL R13, R88, -INF , !P4 ;  /* 0xff800000580d7808 */ /* 0x000fe40006000000 */
[----:B------:R-:W-:-:S02]  /*d1b0*/  ISETP.GE.AND P3, PT, R11, R204, PT ;  /* 0x000000cc0b00720c */ /* 0x000fc40003f66270 */
[C---:B------:R-:W-:Y:S02]  /*d1c0*/  ISETP.GE.AND P0, PT, R11.reuse, R203, PT ;  /* 0x000000cb0b00720c */ /* 0x040fe40003f06270 */
[C---:B------:R-:W-:Y:S02]  /*d1d0*/  ISETP.GE.AND P2, PT, R11.reuse, R201, PT ;  /* 0x000000c90b00720c */ /* 0x040fe40003f46270 */
[----:B------:R-:W-:Y:S01]  /*d1e0*/  ISETP.GE.AND P4, PT, R11, R200, PT ;  /* 0x000000c80b00720c */ /* 0x000fe20003f86270 */
[----:B------:R-:W-:Y:S01]  /*d1f0*/  FFMA.FTZ R11, -R205, R9, R80 ;  /* 0x00000009cd0b7223 */ /* 0x000fe20000010150 */
[----:B------:R-:W-:Y:S01]  /*d200*/  VIADD R9, R35, 0x11 ;  /* 0x0000001123097836 */ /* 0x000fe20000000000 */
[----:B------:R-:W-:Y:S02]  /*d210*/  FSEL R60, R60, -INF , P1 ;  /* 0xff8000003c3c7808 */ /* 0x000fe40000800000 */
[----:B------:R-:W-:Y:S02]  /*d220*/  IADD3 R38, PT, PT, R37, -0x10, -R7 ;  /* 0xfffffff025267810 */ /* 0x000fe40007ffe807 */
[----:B------:R-:W-:-:S02]  /*d230*/  FSEL R11, R11, -INF , P3 ;  /* 0xff8000000b0b7808 */ /* 0x000fc40001800000 */
[----:B------:R-:W-:Y:S02]  /*d240*/  FSEL R60, R60, -INF , !P6 ;  /* 0xff8000003c3c7808 */ /* 0x000fe40007000000 */
[----:B------:R-:W-:Y:S02]  /*d250*/  FSEL R11, R11, -INF , !P0 ;  /* 0xff8000000b0b7808 */ /* 0x000fe40004000000 */
[----:B------:R-:W-:Y:S02]  /*d260*/  IABS R38, R38 ;  /* 0x0000002600267213 */ /* 0x000fe40000000000 */
[C---:B------:R-:W-:Y:S02]  /*d270*/  ISETP.GE.AND P1, PT, R9.reuse, R204, PT ;  /* 0x000000cc0900720c */ /* 0x040fe40003f26270 */
[C---:B------:R-:W-:Y:S02]  /*d280*/  ISETP.GE.AND P6, PT, R9.reuse, R203, PT ;  /* 0x000000cb0900720c */ /* 0x040fe40003fc6270 */
[----:B------:R-:W-:-:S02]  /*d290*/  ISETP.GE.AND P3, PT, R9, R201, PT ;  /* 0x000000c90900720c */ /* 0x000fc40003f66270 */
[----:B------:R-:W-:Y:S02]  /*d2a0*/  ISETP.GE.AND P0, PT, R9, R200, PT ;  /* 0x000000c80900720c */ /* 0x000fe40003f06270 */
[--C-:B------:R-:W-:Y:S02]  /*d2b0*/  IADD3 R25, PT, PT, R37, -0x11, -R7.reuse ;  /* 0xffffffef25197810 */ /* 0x100fe40007ffe807 */
[----:B------:R-:W-:Y:S02]  /*d2c0*/  IADD3 R9, PT, PT, R202, -0x18, -R7 ;  /* 0xffffffe8ca097810 */ /* 0x000fe40007ffe807 */
[----:B------:R-:W-:Y:S02]  /*d2d0*/  I2FP.F32.S32 R38, R38 ;  /* 0x0000002600267245 */ /* 0x000fe40000201400 */
[----:B------:R-:W-:Y:S02]  /*d2e0*/  IABS R25, R25 ;  /* 0x0000001900197213 */ /* 0x000fe40000000000 */
[----:B------:R-:W-:Y:S01]  /*d2f0*/  IABS R9, R9 ;  /* 0x0000000900097213 */ /* 0x000fe20000000000 */
[----:B------:R-:W-:Y:S01]  /*d300*/  FFMA.FTZ R38, -R205, R38, R76 ;  /* 0x00000026cd267223 */ /* 0x000fe2000001014c */
[----:B------:R-:W-:-:S02]  /*d310*/  I2FP.F32.S32 R25, R25 ;  /* 0x0000001900197245 */ /* 0x000fc40000201400 */
[----:B------:R-:W-:Y:S02]  /*d320*/  I2FP.F32.S32 R9, R9 ;  /* 0x0000000900097245 */ /* 0x000fe40000201400 */
[----:B------:R-:W-:Y:S01]  /*d330*/  IADD3 R17, PT, PT, R202, -0x11, -R7 ;  /* 0xffffffefca117810 */ /* 0x000fe20007ffe807 */
[C---:B------:R-:W-:Y:S01]  /*d340*/  FFMA.FTZ R74, -R205.reuse, R25, R74 ;  /* 0x00000019cd4a7223 */ /* 0x040fe2000001014a */
[----:B------:R-:W-:Y:S01]  /*d350*/  FSEL R38, R38, -INF , P2 ;  /* 0xff80000026267808 */ /* 0x000fe20001000000 */
[----:B------:R-:W-:Y:S01]  /*d360*/  FFMA.FTZ R9, -R205, R9, R72 ;  /* 0x00000009cd097223 */ /* 0x000fe20000010148 */
[----:B------:R-:W-:Y:S02]  /*d370*/  ISETP.GE.AND P2, PT, R33, R204, PT ;  /* 0x000000cc2100720c */ /* 0x000fe40003f46270 */
[----:B------:R-:W-:Y:S02]  /*d380*/  IABS R17, R17 ;  /* 0x0000001100117213 */ /* 0x000fe40000000000 */
[----:B------:R-:W-:-:S02]  /*d390*/  FSEL R38, R38, -INF , !P4 ;  /* 0xff80000026267808 */ /* 0x000fc40006000000 */
[----:B------:R-:W-:Y:S02]  /*d3a0*/  ISETP.GE.AND P4, PT, R33, R203, PT ;  /* 0x000000cb2100720c */ /* 0x000fe40003f86270 */
[----:B------:R-:W-:Y:S02]  /*d3b0*/  FSEL R74, R74, -INF , P3 ;  /* 0xff8000004a4a7808 */ /* 0x000fe40001800000 */
[----:B------:R-:W-:Y:S02]  /*d3c0*/  FSEL R9, R9, -INF , P2 ;  /* 0xff80000009097808 */ /* 0x000fe40001000000 */
[----:B------:R-:W-:Y:S02]  /*d3d0*/  I2FP.F32.S32 R17, R17 ;  /* 0x0000001100117245 */ /* 0x000fe40000201400 */
[----:B------:R-:W-:Y:S02]  /*d3e0*/  FSEL R74, R74, -INF , !P0 ;  /* 0xff8000004a4a7808 */ /* 0x000fe40004000000 */
[----:B------:R-:W-:Y:S01]  /*d3f0*/  FSEL R9, R9, -INF , !P4 ;  /* 0xff80000009097808 */ /* 0x000fe20006000000 */
[----:B------:R-:W-:Y:S01]  /*d400*/  FFMA.FTZ R17, -R205, R17, R78 ;  /* 0x00000011cd117223 */ /* 0x000fe2000001014e */
[----:B------:R-:W-:-:S02]  /*d410*/  ISETP.GE.AND P3, PT, R39, R204, PT ;  /* 0x000000cc2700720c */ /* 0x000fc40003f66270 */
[C---:B------:R-:W-:Y:S02]  /*d420*/  ISETP.GE.AND P0, PT, R39.reuse, R203, PT ;  /* 0x000000cb2700720c */ /* 0x040fe40003f06270 */
[C---:B------:R-:W-:Y:S02]  /*d430*/  ISETP.GE.AND P2, PT, R39.reuse, R201, PT ;  /* 0x000000c92700720c */ /* 0x040fe40003f46270 */
[----:B------:R-:W-:Y:S02]  /*d440*/  ISETP.GE.AND P4, PT, R39, R200, PT ;  /* 0x000000c82700720c */ /* 0x000fe40003f86270 */
[----:B------:R-:W-:Y:S02]  /*d450*/  IADD3 R39, PT, PT, R37, -0x19, -R7 ;  /* 0xffffffe725277810 */ /* 0x000fe40007ffe807 */
[----:B------:R-:W-:Y:S02]  /*d460*/  FSEL R17, R17, -INF , P1 ;  /* 0xff80000011117808 */ /* 0x000fe40000800000 */
[----:B------:R-:W-:-:S02]  /*d470*/  IABS R39, R39 ;  /* 0x0000002700277213 */ /* 0x000fc40000000000 */
[----:B------:R-:W-:Y:S02]  /*d480*/  FSEL R17, R17, -INF , !P6 ;  /* 0xff80000011117808 */ /* 0x000fe40007000000 */
[----:B------:R-:W-:Y:S02]  /*d490*/  I2FP.F32.S32 R39, R39 ;  /* 0x0000002700277245 */ /* 0x000fe40000201400 */
[C---:B------:R-:W-:Y:S02]  /*d4a0*/  ISETP.GE.AND P1, PT, R33.reuse, R201, PT ;  /* 0x000000c92100720c */ /* 0x040fe40003f26270 */
[----:B------:R-:W-:Y:S01]  /*d4b0*/  ISETP.GE.AND P6, PT, R33, R200, PT ;  /* 0x000000c82100720c */ /* 0x000fe20003fc6270 */
[----:B------:R-:W-:Y:S01]  /*d4c0*/  FFMA.FTZ R66, -R205, R39, R66 ;  /* 0x00000027cd427223 */ /* 0x000fe20000010142 */
[--C-:B------:R-:W-:Y:S02]  /*d4d0*/  IADD3 R33, PT, PT, R37, -0x18, -R7.reuse ;  /* 0xffffffe825217810 */ /* 0x100fe40007ffe807 */
        /* <DEDUP_REMOVED lines=9> */
[C-C-:B------:R-:W-:Y:S01]  /*d570*/  IADD3 R33, PT, PT, R202.reuse, -0x20, -R7.reuse ;  /* 0xffffffe0ca217810 */ /* 0x140fe20007ffe807 */
[C---:B------:R-:W-:Y:S01]  /*d580*/  FFMA.FTZ R25, -R205.reuse, R25, R70 ;  /* 0x00000019cd197223 */ /* 0x040fe20000010146 */
[--C-:B------:R-:W-:Y:S01]  /*d590*/  IADD3 R243, PT, PT, R202, -0x28, -R7.reuse ;  /* 0xffffffd8caf37810 */ /* 0x100fe20007ffe807 */
[----:B------:R-:W-:Y:S01]  /*d5a0*/  FFMA.FTZ R56, -R205, R39, R56 ;  /* 0x00000027cd387223 */ /* 0x000fe20000010138 */
[----:B------:R-:W-:Y:S02]  /*d5b0*/  IADD3 R39, PT, PT, R37, -0x21, -R7 ;  /* 0xffffffdf25277810 */ /* 0x000fe40007ffe807 */
[----:B------:R-:W-:Y:S02]  /*d5c0*/  FSEL R68, R68, -INF , P1 ;  /* 0xff80000044447808 */ /* 0x000fe40000800000 */
[----:B------:R-:W-:-:S02]  /*d5d0*/  FSEL R25, R25, -INF , P3 ;  /* 0xff80000019197808 */ /* 0x000fc40001800000 */
[----:B------:R-:W-:Y:S02]  /*d5e0*/  IABS R39, R39 ;  /* 0x0000002700277213 */ /* 0x000fe40000000000 */
[----:B------:R-:W-:Y:S02]  /*d5f0*/  FSEL R68, R68, -INF , !P6 ;  /* 0xff80000044447808 */ /* 0x000fe40007000000 */
[----:B------:R-:W-:Y:S02]  /*d600*/  FSEL R25, R25, -INF , !P0 ;  /* 0xff80000019197808 */ /* 0x000fe40004000000 */
[C---:B------:R-:W-:Y:S02]  /*d610*/  ISETP.GE.AND P1, PT, R41.reuse, R204, PT ;  /* 0x000000cc2900720c */ /* 0x040fe40003f26270 */
[C---:B------:R-:W-:Y:S02]  /*d620*/  ISETP.GE.AND P6, PT, R41.reuse, R203, PT ;  /* 0x000000cb2900720c */ /* 0x040fe40003fc6270 */
[----:B------:R-:W-:-:S02]  /*d630*/  ISETP.GE.AND P3, PT, R41, R201, PT ;  /* 0x000000c92900720c */ /* 0x000fc40003f66270 */
[----:B------:R-:W-:Y:S02]  /*d640*/  ISETP.GE.AND P0, PT, R41, R200, PT ;  /* 0x000000c82900720c */ /* 0x000fe40003f06270 */
[--C-:B------:R-:W-:Y:S02]  /*d650*/  IADD3 R41, PT, PT, R202, -0x21, -R7.reuse ;  /* 0xffffffdfca297810 */ /* 0x100fe40007ffe807 */
[----:B------:R-:W-:Y:S02]  /*d660*/  IABS R33, R33 ;  /* 0x0000002100217213 */ /* 0x000fe40000000000 */
[----:B------:R-:W-:Y:S02]  /*d670*/  I2FP.F32.S32 R39, R39 ;  /* 0x0000002700277245 */ /* 0x000fe40000201400 */
[----:B------:R-:W-:Y:S02]  /*d680*/  IABS R41, R41 ;  /* 0x0000002900297213 */ /* 0x000fe40000000000 */
[----:B------:R-:W-:Y:S01]  /*d690*/  I2FP.F32.S32 R33, R33 ;  /* 0x0000002100217245 */ /* 0x000fe20000201400 */
[----:B------:R-:W-:Y:S01]  /*d6a0*/  FFMA.FTZ R54, -R205, R39, R54 ;  /* 0x00000027cd367223 */ /* 0x000fe20000010136 */
[----:B------:R-:W-:-:S02]  /*d6b0*/  IADD3 R39, PT, PT, R37, -0x28, -R7 ;  /* 0xffffffd825277810 */ /* 0x000fc40007ffe807 */
[----:B------:R-:W-:Y:S01]  /*d6c0*/  I2FP.F32.S32 R41, R41 ;  /* 0x0000002900297245 */ /* 0x000fe20000201400 */
[C---:B------:R-:W-:Y:S01]  /*d6d0*/  FFMA.FTZ R33, -R205.reuse, R33, R64 ;  /* 0x00000021cd217223 */ /* 0x040fe20000010140 */
[----:B------:R-:W-:Y:S02]  /*d6e0*/  IABS R243, R243 ;  /* 0x000000f300f37213 */ /* 0x000fe40000000000 */
[----:B------:R-:W-:Y:S01]  /*d6f0*/  IADD3 R137, PT, PT, R202, -0x29, -R7 ;  /* 0xffffffd7ca897810 */ /* 0x000fe20007ffe807 */
[----:B------:R-:W-:Y:S01]  /*d700*/  FFMA.FTZ R58, -R205, R41, R58 ;  /* 0x00000029cd3a7223 */ /* 0x000fe2000001013a */
[----:B------:R-:W-:Y:S01]  /*d710*/  IABS R39, R39 ;  /* 0x0000002700277213 */ /* 0x000fe20000000000 */
[----:B------:R-:W-:Y:S01]  /*d720*/  VIADD R41, R35, 0x28 ;  /* 0x0000002823297836 */ /* 0x000fe20000000000 */
[----:B------:R-:W-:Y:S02]  /*d730*/  FSEL R64, R66, -INF , P2 ;  /* 0xff80000042407808 */ /* 0x000fe40001000000 */
[----:B------:R-:W-:-:S02]  /*d740*/  ISETP.GE.AND P2, PT, R45, R204, PT ;  /* 0x000000cc2d00720c */ /* 0x000fc40003f46270 */
[----:B------:R-:W-:Y:S02]  /*d750*/  I2FP.F32.S32 R243, R243 ;  /* 0x000000f300f37245 */ /* 0x000fe40000201400 */
[----:B------:R-:W-:Y:S02]  /*d760*/  FSEL R33, R33, -INF , P1 ;  /* 0xff80000021217808 */ /* 0x000fe40000800000 */
[----:B------:R-:W-:Y:S01]  /*d770*/  IABS R137, R137 ;  /* 0x0000008900897213 */ /* 0x000fe20000000000 */
[----:B------:R-:W-:Y:S01]  /*d780*/  FFMA.FTZ R243, -R205, R243, R52 ;  /* 0x000000f3cdf37223 */ /* 0x000fe20000010134 */
[----:B------:R-:W-:Y:S02]  /*d790*/  I2FP.F32.S32 R39, R39 ;  /* 0x0000002700277245 */ /* 0x000fe40000201400 */
[----:B------:R-:W-:Y:S02]  /*d7a0*/  FSEL R64, R64, -INF , !P4 ;  /* 0xff80000040407808 */ /* 0x000fe40006000000 */
[----:B------:R-:W-:Y:S01]  /*d7b0*/  ISETP.GE.AND P4, PT, R45, R203, PT ;  /* 0x000000cb2d00720c */ /* 0x000fe20003f86270 */
[----:B------:R-:W-:Y:S01]  /*d7c0*/  FFMA.FTZ R48, -R205, R39, R48 ;  /* 0x00000027cd307223 */ /* 0x000fe20000010130 */
[----:B------:R-:W-:-:S02]  /*d7d0*/  FSEL R56, R56, -INF , P3 ;  /* 0xff80000038387808 */ /* 0x000fc40001800000 */
[----:B------:R-:W-:Y:S02]  /*d7e0*/  FSEL R245, R58, -INF , P2 ;  /* 0xff8000003af57808 */ /* 0x000fe40001000000 */
[----:B------:R-:W-:Y:S02]  /*d7f0*/  FSEL R33, R33, -INF , !P6 ;  /* 0xff80000021217808 */ /* 0x000fe40007000000 */
[----:B------:R-:W-:Y:S02]  /*d800*/  I2FP.F32.S32 R137, R137 ;  /* 0x0000008900897245 */ /* 0x000fe40000201400 */
[C---:B------:R-:W-:Y:S02]  /*d810*/  ISETP.GE.AND P1, PT, R45.reuse, R201, PT ;  /* 0x000000c92d00720c */ /* 0x040fe40003f26270 */
[----:B------:R-:W-:Y:S01]  /*d820*/  ISETP.GE.AND P6, PT, R45, R200, PT ;  /* 0x000000c82d00720c */ /* 0x000fe20003fc6270 */
[----:B------:R-:W-:Y:S01]  /*d830*/  FFMA.FTZ R137, -R205, R137, R50 ;  /* 0x00000089cd897223 */ /* 0x000fe20000010132 */
[----:B------:R-:W-:-:S02]  /*d840*/  ISETP.GE.AND P3, PT, R41, R204, PT ;  /* 0x000000cc2900720c */ /* 0x000fc40003f66270 */
[--C-:B------:R-:W-:Y:S02]  /*d850*/  IADD3 R45, PT, PT, R37, -0x29, -R7.reuse ;  /* 0xffffffd7252d7810 */ /* 0x100fe40007ffe807 */
[----:B------:R-:W-:Y:S02]  /*d860*/  IADD3 R39, PT, PT, R202, -0x30, -R7 ;  /* 0xffffffd0ca277810 */ /* 0x000fe40007ffe807 */
[----:B------:R-:W-:Y:S02]  /*d870*/  FSEL R56, R56, -INF , !P0 ;  /* 0xff80000038387808 */ /* 0x000fe40004000000 */
[----:B------:R-:W-:Y:S02]  /*d880*/  FSEL R245, R245, -INF , !P4 ;  /* 0xff800000f5f57808 */ /* 0x000fe40006000000 */
[C---:B------:R-:W-:Y:S02]  /*d890*/  ISETP.GE.AND P0, PT, R41.reuse, R203, PT ;  /* 0x000000cb2900720c */ /* 0x040fe40003f06270 */
[----:B------:R-:W-:-:S02]  /*d8a0*/  ISETP.GE.AND P2, PT, R41, R201, PT ;  /* 0x000000c92900720c */ /* 0x000fc40003f46270 */
[----:B------:R-:W-:Y:S01]  /*d8b0*/  ISETP.GE.AND P4, PT, R41, R200, PT ;  /* 0x000000c82900720c */ /* 0x000fe20003f86270 */
[----:B------:R-:W-:Y:S01]  /*d8c0*/  VIADD R41, R35, 0x29 ;  /* 0x0000002923297836 */ /* 0x000fe20000000000 */
[----:B------:R-:W-:Y:S02]  /*d8d0*/  FSEL R52, R54, -INF , P1 ;  /* 0xff80000036347808 */ /* 0x000fe40000800000 */
[----:B------:R-:W-:Y:S02]  /*d8e0*/  FSEL R243, R243, -INF , P3 ;  /* 0xff800000f3f37808 */ /* 0x000fe40001800000 */
[----:B------:R-:W-:Y:S02]  /*d8f0*/  IABS R50, R45 ;  /* 0x0000002d00327213 */ /* 0x000fe40000000000 */
[----:B------:R-:W-:Y:S02]  /*d900*/  IABS R39, R39 ;  /* 0x0000002700277213 */ /* 0x000fe40000000000 */
[----:B------:R-:W-:-:S02]  /*d910*/  FSEL R52, R52, -INF , !P6 ;  /* 0xff80000034347808 */ /* 0x000fc40007000000 */
[----:B------:R-:W-:Y:S02]  /*d920*/  FSEL R243, R243, -INF , !P0 ;  /* 0xff800000f3f37808 */ /* 0x000fe40004000000 */
[C---:B------:R-:W-:Y:S02]  /*d930*/  ISETP.GE.AND P1, PT, R41.reuse, R204, PT ;  /* 0x000000cc2900720c */ /* 0x040fe40003f26270 */
        /* <DEDUP_REMOVED lines=8> */
[----:B------:R-:W-:Y:S01]  /*d9c0*/  ISETP.GE.AND P2, PT, R41, R204, PT ;  /* 0x000000cc2900720c */ /* 0x000fe20003f46270 */
[----:B------:R-:W-:Y:S01]  /*d9d0*/  FFMA.FTZ R40, -R205, R39, R40 ;  /* 0x00000027cd287223 */ /* 0x000fe20000010128 */
[----:B------:R-:W-:Y:S01]  /*d9e0*/  FSEL R48, R48, -INF , !P4 ;  /* 0xff80000030307808 */ /* 0x000fe20006000000 */
[----:B------:R-:W-:Y:S01]  /*d9f0*/  VIADD R39, R35, 0x31 ;  /* 0x0000003123277836 */ /* 0x000fe20000000000 */
[----:B------:R-:W-:Y:S02]  /*da00*/  ISETP.GE.AND P4, PT, R41, R203, PT ;  /* 0x000000cb2900720c */ /* 0x000fe40003f86270 */
[----:B------:R-:W-:-:S02]  /*da10*/  FSEL R50, R50, -INF , P3 ;  /* 0xff80000032327808 */ /* 0x000fc40001800000 */
[----:B------:R-:W-:Y:S02]  /*da20*/  FSEL R155, R40, -INF , P2 ;  /* 0xff800000289b7808 */ /* 0x000fe40001000000 */
[----:B------:R-:W-:Y:S02]  /*da30*/  FSEL R50, R50, -INF , !P0 ;  /* 0xff80000032327808 */ /* 0x000fe40004000000 */
[----:B------:R-:W-:Y:S02]  /*da40*/  FSEL R155, R155, -INF , !P4 ;  /* 0xff8000009b9b7808 */ /* 0x000fe40006000000 */
[C---:B------:R-:W-:Y:S02]  /*da50*/  ISETP.GE.AND P3, PT, R39.reuse, R204, PT ;  /* 0x000000cc2700720c */ /* 0x040fe40003f66270 */
        /* <DEDUP_REMOVED lines=10> */
[C---:B------:R-:W-:Y:S01]  /*db00*/  FFMA.FTZ R102, -R205.reuse, R39, R102 ;  /* 0x00000027cd667223 */ /* 0x040fe20000010166 */
[----:B------:R-:W-:Y:S02]  /*db10*/  IADD3 R39, PT, PT, R202, -0x39, -R7 ;  /* 0xffffffc7ca277810 */ /* 0x000fe40007ffe807 */
[----:B------:R-:W-:Y:S02]  /*db20*/  I2FP.F32.S32 R46, R46 ;  /* 0x0000002e002e7245 */ /* 0x000fe40000201400 */
[----:B------:R-:W-:Y:S02]  /*db30*/  IABS R39, R39 ;  /* 0x0000002700277213 */ /* 0x000fe40000000000 */
[----:B------:R-:W-:Y:S01]  /*db40*/  I2FP.F32.S32 R241, R241 ;  /* 0x000000f100f17245 */ /* 0x000fe20000201400 */
[----:B------:R-:W-:Y:S01]  /*db50*/  FFMA.FTZ R46, -R205, R46, R98 ;  /* 0x0000002ecd2e7223 */ /* 0x000fe20000010162 */
[----:B------:R-:W-:-:S02]  /*db60*/  I2FP.F32.S32 R39, R39 ;  /* 0x0000002700277245 */ /* 0x000fc40000201400 */
[--C-:B------:R-:W-:Y:S01]  /*db70*/  IADD3 R40, PT, PT, R37, -0x31, -R7.reuse ;  /* 0xffffffcf25287810 */ /* 0x100fe20007ffe807 */
[----:B------:R-:W-:Y:S01]  /*db80*/  FFMA.FTZ R241, -R205, R241, R0 ;  /* 0x000000f1cdf17223 */ /* 0x000fe20000010100 */
[----:B------:R-:W-:Y:S01]  /*db90*/  FSEL R137, R137, -INF , P1 ;  /* 0xff80000089897808 */ /* 0x000fe20000800000 */
[----:B------:R-:W-:Y:S01]  /*dba0*/  FFMA.FTZ R104, -R205, R39, R104 ;  /* 0x00000027cd687223 */ /* 0x000fe20000010168 */
[----:B------:R-:W-:Y:S01]  /*dbb0*/  IADD3 R39, PT, PT, R202, -0x40, -R7 ;  /* 0xffffffc0ca277810 */ /* 0x000fe20007ffe807 */
[----:B------:R-:W-:Y:S01]  /*dbc0*/  VIADD R0, R35, 0x38 ;  /* 0x0000003823007836 */ /* 0x000fe20000000000 */
[----:B------:R-:W-:Y:S02]  /*dbd0*/  IABS R40, R40 ;  /* 0x0000002800287213 */ /* 0x000fe40000000000 */
[----:B------:R-:W-:Y:S02]  /*dbe0*/  IABS R39, R39 ;  /* 0x0000002700277213 */ /* 0x000fe40000000000 */
[----:B------:R-:W-:-:S02]  /*dbf0*/  ISETP.GE.AND P1, PT, R41, R201, PT ;  /* 0x000000c92900720c */ /* 0x000fc40003f26270 */
[----:B------:R-:W-:Y:S02]  /*dc00*/  I2FP.F32.S32 R39, R39 ;  /* 0x0000002700277245 */ /* 0x000fe40000201400 */
[--C-:B------:R-:W-:Y:S02]  /*dc10*/  IADD3 R66, PT, PT, R37, -0x38, -R7.reuse ;  /* 0xffffffc825427810 */ /* 0x100fe40007ffe807 */
[----:B------:R-:W-:Y:S01]  /*dc20*/  FSEL R137, R137, -INF , !P6 ;  /* 0xff80000089897808 */ /* 0x000fe20007000000 */
[----:B------:R-:W-:Y:S01]  /*dc30*/  FFMA.FTZ R110, -R205, R39, R110 ;  /* 0x00000027cd6e7223 */ /* 0x000fe2000001016e */
[----:B------:R-:W-:Y:S02]  /*dc40*/  IADD3 R39, PT, PT, R202, -0x41, -R7 ;  /* 0xffffffbfca277810 */ /* 0x000fe40007ffe807 */
[----:B------:R-:W-:Y:S02]  /*dc50*/  I2FP.F32.S32 R40, R40 ;  /* 0x0000002800287245 */ /* 0x000fe40000201400 */
[----:B------:R-:W-:-:S02]  /*dc60*/  IABS R39, R39 ;  /* 0x0000002700277213 */ /* 0x000fc40000000000 */
[----:B------:R-:W-:Y:S01]  /*dc70*/  ISETP.GE.AND P6, PT, R41, R200, PT ;  /* 0x000000c82900720c */ /* 0x000fe20003fc6270 */
[----:B------:R-:W-:Y:S01]  /*dc80*/  FFMA.FTZ R40, -R205, R40, R100 ;  /* 0x00000028cd287223 */ /* 0x000fe20000010164 */
[----:B------:R-:W-:Y:S02]  /*dc90*/  I2FP.F32.S32 R39, R39 ;  /* 0x0000002700277245 */ /* 0x000fe40000201400 */
[----:B------:R-:W-:Y:S02]  /*dca0*/  FSEL R46, R46, -INF , P1 ;  /* 0xff8000002e2e7808 */ /* 0x000fe40000800000 */
[----:B------:R-:W-:Y:S01]  /*dcb0*/  FSEL R241, R241, -INF , P3 ;  /* 0xff800000f1f17808 */ /* 0x000fe20001800000 */
[----:B------:R-:W-:Y:S01]  /*dcc0*/  FFMA.FTZ R112, -R205, R39, R112 ;  /* 0x00000027cd707223 */ /* 0x000fe20000010170 */
[----:B------:R-:W-:Y:S02]  /*dcd0*/  IADD3 R39, PT, PT, R202, -0x48, -R7 ;  /* 0xffffffb8ca277810 */ /* 0x000fe40007ffe807 */
[----:B------:R-:W-:-:S02]  /*dce0*/  IABS R66, R66 ;  /* 0x0000004200427213 */ /* 0x000fc40000000000 */
[----:B------:R-:W-:Y:S02]  /*dcf0*/  IABS R39, R39 ;  /* 0x0000002700277213 */ /* 0x000fe40000000000 */
[----:B------:R-:W-:Y:S02]  /*dd00*/  FSEL R46, R46, -INF , !P6 ;  /* 0xff8000002e2e7808 */ /* 0x000fe40007000000 */
[----:B------:R-:W-:Y:S02]  /*dd10*/  I2FP.F32.S32 R39, R39 ;  /* 0x0000002700277245 */ /* 0x000fe40000201400 */
[----:B------:R-:W-:Y:S02]  /*dd20*/  FSEL R241, R241, -INF , !P0 ;  /* 0xff800000f1f17808 */ /* 0x000fe40004000000 */
        /* <DEDUP_REMOVED lines=12> */
[--C-:B------:R-:W-:Y:S01]  /*ddf0*/  IADD3 R58, PT, PT, R37, -0x39, -R7.reuse ;  /* 0xffffffc7253a7810 */ /* 0x100fe20007ffe807 */
[C---:B------:R-:W-:Y:S01]  /*de00*/  FFMA.FTZ R66, -R205.reuse, R66, R106 ;  /* 0x00000042cd427223 */ /* 0x040fe2000001016a */
[----:B------:R-:W-:Y:S02]  /*de10*/  IABS R39, R39 ;  /* 0x0000002700277213 */ /* 0x000fe40000000000 */
[----:B------:R-:W-:Y:S02]  /*de20*/  FSEL R40, R40, -INF , P2 ;  /* 0xff80000028287808 */ /* 0x000fe40001000000 */
[----:B------:R-:W-:Y:S02]  /*de30*/  I2FP.F32.S32 R39, R39 ;  /* 0x0000002700277245 */ /* 0x000fe40000201400 */
[----:B------:R-:W-:Y:S02]  /*de40*/  FSEL R161, R102, -INF , P1 ;  /* 0xff80000066a17808 */ /* 0x000fe40000800000 */
[----:B------:R-:W-:Y:S01]  /*de50*/  IABS R58, R58 ;  /* 0x0000003a003a7213 */ /* 0x000fe20000000000 */
[----:B------:R-:W-:Y:S01]  /*de60*/  FFMA.FTZ R128, -R205, R39, R128 ;  /* 0x00000027cd807223 */ /* 0x000fe20000010180 */
[----:B------:R-:W-:-:S02]  /*de70*/  IADD3 R39, PT, PT, R202, -0x51, -R7 ;  /* 0xffffffafca277810 */ /* 0x000fc40007ffe807 */
[----:B------:R-:W-:Y:S02]  /*de80*/  ISETP.GE.AND P2, PT, R0, R204, PT ;  /* 0x000000cc0000720c */ /* 0x000fe40003f46270 */
[----:B------:R-:W-:Y:S02]  /*de90*/  IABS R39, R39 ;  /* 0x0000002700277213 */ /* 0x000fe40000000000 */
[--C-:B------:R-:W-:Y:S02]  /*dea0*/  IADD3 R54, PT, PT, R37, -0x40, -R7.reuse ;  /* 0xffffffc025367810 */ /* 0x100fe40007ffe807 */
[----:B------:R-:W-:Y:S02]  /*deb0*/  I2FP.F32.S32 R39, R39 ;  /* 0x0000002700277245 */ /* 0x000fe40000201400 */
[----:B------:R-:W-:Y:S02]  /*dec0*/  FSEL R40, R40, -INF , !P4 ;  /* 0xff80000028287808 */ /* 0x000fe40006000000 */
[----:B------:R-:W-:Y:S01]  /*ded0*/  FSEL R161, R161, -INF , !P6 ;  /* 0xff800000a1a17808 */ /* 0x000fe20007000000 */
        /* <DEDUP_REMOVED lines=11> */
[----:B------:R-:W-:Y:S01]  /*df90*/  FSEL R66, R66, -INF , P3 ;  /* 0xff80000042427808 */ /* 0x000fe20001800000 */
[C---:B------:R-:W-:Y:S01]  /*dfa0*/  FFMA.FTZ R58, -R205.reuse, R58, R108 ;  /* 0x0000003acd3a7223 */ /* 0x040fe2000001016c */
[----:B------:R-:W-:Y:S02]  /*dfb0*/  IABS R39, R39 ;  /* 0x0000002700277213 */ /* 0x000fe40000000000 */
[----:B------:R-:W-:Y:S02]  /*dfc0*/  FSEL R117, R104, -INF , P2 ;  /* 0xff80000068757808 */ /* 0x000fe40001000000 */
[----:B------:R-:W-:Y:S02]  /*dfd0*/  I2FP.F32.S32 R39, R39 ;  /* 0x0000002700277245 */ /* 0x000fe40000201400 */
[----:B------:R-:W-:Y:S02]  /*dfe0*/  IABS R54, R54 ;  /* 0x0000003600367213 */ /* 0x000fe40000000000 */
[----:B------:R-:W-:Y:S01]  /*dff0*/  FSEL R66, R66, -INF , !P0 ;  /* 0xff80000042427808 */ /* 0x000fe20004000000 */
[----:B------:R-:W-:Y:S01]  /*e000*/  FFMA.FTZ R138, -R205, R39, R138 ;  /* 0x00000027cd8a7223 */ /* 0x000fe2000001018a */
[----:B------:R-:W-:-:S02]  /*e010*/  FSEL R117, R117, -INF , !P4 ;  /* 0xff80000075757808 */ /* 0x000fc40006000000 */
[----:B------:R-:W-:Y:S02]  /*e020*/  IADD3 R39, PT, PT, R202, -0x60, -R7 ;  /* 0xffffffa0ca277810 */ /* 0x000fe40007ffe807 */
[C---:B------:R-:W-:Y:S02]  /*e030*/  ISETP.GE.AND P3, PT, R0.reuse, R204, PT ;  /* 0x000000cc0000720c */ /* 0x040fe40003f66270 */
[C---:B------:R-:W-:Y:S02]  /*e040*/  ISETP.GE.AND P0, PT, R0.reuse, R203, PT ;  /* 0x000000cb0000720c */ /* 0x040fe40003f06270 */
[C---:B------:R-:W-:Y:S02]  /*e050*/  ISETP.GE.AND P2, PT, R0.reuse, R201, PT ;  /* 0x000000c90000720c */ /* 0x040fe40003f46270 */
[----:B------:R-:W-:Y:S01]  /*e060*/  ISETP.GE.AND P4, PT, R0, R200, PT ;  /* 0x000000c80000720c */ /* 0x000fe20003f86270 */
[----:B------:R-:W-:Y:S01]  /*e070*/  VIADD R0, R35, 0x41 ;  /* 0x0000004123007836 */ /* 0x000fe20000000000 */
[----:B------:R-:W-:-:S02]  /*e080*/  I2FP.F32.S32 R54, R54 ;  /* 0x0000003600367245 */ /* 0x000fc40000201400 */
[----:B------:R-:W-:Y:S02]  /*e090*/  IADD3 R84, PT, PT, R37, -0x41, -R7 ;  /* 0xffffffbf25547810 */ /* 0x000fe40007ffe807 */
[----:B------:R-:W-:Y:S01]  /*e0a0*/  IABS R39, R39 ;  /* 0x0000002700277213 */ /* 0x000fe20000000000 */
[----:B------:R-:W-:Y:S01]  /*e0b0*/  FFMA.FTZ R54, -R205, R54, R114 ;  /* 0x00000036cd367223 */ /* 0x000fe20000010172 */
[----:B------:R-:W-:Y:S02]  /*e0c0*/  FSEL R58, R58, -INF , P1 ;  /* 0xff8000003a3a7808 */ /* 0x000fe40000800000 */
[----:B------:R-:W-:Y:S02]  /*e0d0*/  FSEL R171, R110, -INF , P3 ;  /* 0xff8000006eab7808 */ /* 0x000fe40001800000 */
[----:B------:R-:W-:Y:S02]  /*e0e0*/  IABS R84, R84 ;  /* 0x0000005400547213 */ /* 0x000fe40000000000 */
[----:B------:R-:W-:-:S02]  /*e0f0*/  ISETP.GE.AND P1, PT, R0, R204, PT ;  /* 0x000000cc0000720c */ /* 0x000fc40003f26270 */
[----:B------:R-:W-:Y:S02]  /*e100*/  IADD3 R80, PT, PT, R37, -0x48, -R7 ;  /* 0xffffffb825507810 */ /* 0x000fe40007ffe807 */
        /* <DEDUP_REMOVED lines=12> */
[----:B------:R-:W-:Y:S02]  /*e1d0*/  IABS R80, R80 ;  /* 0x0000005000507213 */ /* 0x000fe40000000000 */
[----:B------:R-:W-:-:S02]  /*e1e0*/  IADD3 R39, PT, PT, R202, -0x61, -R7 ;  /* 0xffffff9fca277810 */ /* 0x000fc40007ffe807 */
[----:B------:R-:W-:Y:S02]  /*e1f0*/  FSEL R54, R54, -INF , !P4 ;  /* 0xff80000036367808 */ /* 0x000fe40006000000 */
[----:B------:R-:W-:Y:S02]  /*e200*/  FSEL R239, R239, -INF , !P6 ;  /* 0xff800000efef7808 */ /* 0x000fe40007000000 */
        /* <DEDUP_REMOVED lines=13> */
[----:B------:R-:W-:Y:S02]  /*e2e0*/  I2FP.F32.S32 R39, R39 ;  /* 0x0000002700277245 */ /* 0x000fe40000201400 */
[----:B------:R-:W-:Y:S02]  /*e2f0*/  IADD3 R108, PT, PT, R37, -0x50, -R7 ;  /* 0xffffffb0256c7810 */ /* 0x000fe40007ffe807 */
[----:B------:R-:W-:Y:S01]  /*e300*/  FSEL R84, R84, -INF , !P0 ;  /* 0xff80000054547808 */ /* 0x000fe20004000000 */
[----:B------:R-:W-:Y:S01]  /*e310*/  FFMA.FTZ R146, -R205, R39, R146 ;  /* 0x00000027cd927223 */ /* 0x000fe20000010192 */
[----:B------:R-:W-:Y:S02]  /*e320*/  FSEL R237, R237, -INF , !P4 ;  /* 0xff800000eded7808 */ /* 0x000fe40006000000 */
        /* <DEDUP_REMOVED lines=24> */
[----:B------:R-:W-:-:S02]  /*e4b0*/  I2FP.F32.S32 R39, R39 ;  /* 0x0000002700277245 */ /* 0x000fc40000201400 */
[----:B------:R-:W-:Y:S02]  /*e4c0*/  ISETP.GE.AND P2, PT, R0, R204, PT ;  /* 0x000000cc0000720c */ /* 0x000fe40003f46270 */
[----:B------:R-:W-:Y:S01]  /*e4d0*/  IADD3 R112, PT, PT, R37, -0x58, -R7 ;  /* 0xffffffa825707810 */ /* 0x000fe20007ffe807 */
[----:B------:R-:W-:Y:S01]  /*e4e0*/  FFMA.FTZ R154, -R205, R39, R154 ;  /* 0x00000027cd9a7223 */ /* 0x000fe2000001019a */
[----:B------:R-:W-:Y:S02]  /*e4f0*/  FSEL R76, R76, -INF , !P4 ;  /* 0xff8000004c4c7808 */ /* 0x000fe40006000000 */
        /* <DEDUP_REMOVED lines=19> */
[----:B------:R-:W-:Y:S02]  /*e630*/  IABS R39, R39 ;  /* 0x0000002700277213 */ /* 0x000fe40000000000 */
[----:B------:R-:W-:Y:S01]  /*e640*/  IADD3 R110, PT, PT, R37, -0x59, -R7 ;  /* 0xffffffa7256e7810 */ /* 0x000fe20007ffe807 */
[----:B------:R-:W-:Y:S01]  /*e650*/  FFMA.FTZ R112, -R205, R112, R140 ;  /* 0x00000070cd707223 */ /* 0x000fe2000001018c */
[----:B------:R-:W-:Y:S02]  /*e660*/  FSEL R106, R106, -INF , P1 ;  /* 0xff8000006a6a7808 */ /* 0x000fe40000800000 */
[----:B------:R-:W-:Y:S02]  /*e670*/  FSEL R207, R136, -INF , P3 ;  /* 0xff80000088cf7808 */ /* 0x000fe40001800000 */
[----:B------:R-:W-:Y:S02]  /*e680*/  I2FP.F32.S32 R39, R39 ;  /* 0x0000002700277245 */ /* 0x000fe40000201400 */
[----:B------:R-:W-:-:S02]  /*e690*/  IABS R110, R110 ;  /* 0x0000006e006e7213 */ /* 0x000fc40000000000 */
[----:B------:R-:W-:Y:S01]  /*e6a0*/  ISETP.GE.AND P1, PT, R0, R204, PT ;  /* 0x000000cc0000720c */ /* 0x000fe20003f26270 */
[----:B------:R-:W-:Y:S01]  /*e6b0*/  FFMA.FTZ R156, -R205, R39, R156 ;  /* 0x00000027cd9c7223 */ /* 0x000fe2000001019c */
[----:B------:R-:W-:Y:S02]  /*e6c0*/  IADD3 R120, PT, PT, R37, -0x60, -R7 ;  /* 0xffffffa025787810 */ /* 0x000fe40007ffe807 */
        /* <DEDUP_REMOVED lines=10> */
[----:B------:R-:W-:Y:S02]  /*e770*/  IADD3 R39, PT, PT, R202, -0x70, -R7 ;  /* 0xffffff90ca277810 */ /* 0x000fe40007ffe807 */
[----:B------:R-:W-:-:S02]  /*e780*/  IABS R120, R120 ;  /* 0x0000007800787213 */ /* 0x000fc40000000000 */
[----:B------:R-:W-:Y:S02]  /*e790*/  FSEL R112, R112, -INF , !P4 ;  /* 0xff80000070707808 */ /* 0x000fe40006000000 */
[----:B------:R-:W-:Y:S02]  /*e7a0*/  FSEL R159, R159, -INF , !P6 ;  /* 0xff8000009f9f7808 */ /* 0x000fe40007000000 */
[----:B------:R-:W-:Y:S02]  /*e7b0*/  IABS R39, R39 ;  /* 0x0000002700277213 */ /* 0x000fe40000000000 */
[C---:B------:R-:W-:Y:S02]  /*e7c0*/  ISETP.GE.AND P2, PT, R0.reuse, R204, PT ;  /* 0x000000cc0000720c */ /* 0x040fe40003f46270 */
[C---:B------:R-:W-:Y:S02]  /*e7d0*/  ISETP.GE.AND P4, PT, R0.reuse, R203, PT ;  /* 0x000000cb0000720c */ /* 0x040fe40003f86270 */
[----:B------:R-:W-:-:S02]  /*e7e0*/  ISETP.GE.AND P1, PT, R0, R201, PT ;  /* 0x000000c90000720c */ /* 0x000fc40003f26270 */
[----:B------:R-:W-:Y:S01]  /*e7f0*/  ISETP.GE.AND P6, PT, R0, R200, PT ;  /* 0x000000c80000720c */ /* 0x000fe20003fc6270 */
[----:B------:R-:W-:Y:S01]  /*e800*/  VIADD R0, R35, 0x61 ;  /* 0x0000006123007836 */ /* 0x000fe20000000000 */
[----:B------:R-:W-:Y:S02]  /*e810*/  I2FP.F32.S32 R120, R120 ;  /* 0x0000007800787245 */ /* 0x000fe40000201400 */
[----:B------:R-:W-:Y:S02]  /*e820*/  IADD3 R116, PT, PT, R37, -0x61, -R7 ;  /* 0xffffff9f25747810 */ /* 0x000fe40007ffe807 */
[----:B------:R-:W-:Y:S01]  /*e830*/  I2FP.F32.S32 R39, R39 ;  /* 0x0000002700277245 */ /* 0x000fe20000201400 */
[C---:B------:R-:W-:Y:S01]  /*e840*/  FFMA.FTZ R120, -R205.reuse, R120, R152 ;  /* 0x00000078cd787223 */ /* 0x040fe20000010198 */
[----:B------:R-:W-:Y:S02]  /*e850*/  FSEL R110, R110, -INF , P3 ;  /* 0xff8000006e6e7808 */ /* 0x000fe40001800000 */
[----:B------:R-:W-:Y:S01]  /*e860*/  FSEL R213, R144, -INF , P2 ;  /* 0xff80000090d57808 */ /* 0x000fe20001000000 */
[----:B------:R-:W-:Y:S01]  /*e870*/  FFMA.FTZ R164, -R205, R39, R164 ;  /* 0x00000027cda47223 */ /* 0x000fe200000101a4 */
[----:B------:R-:W-:-:S02]  /*e880*/  IABS R116, R116 ;  /* 0x0000007400747213 */ /* 0x000fc40000000000 */
[----:B------:R-:W-:Y:S02]  /*e890*/  ISETP.GE.AND P3, PT, R0, R204, PT ;  /* 0x000000cc0000720c */ /* 0x000fe40003f66270 */
        /* <DEDUP_REMOVED lines=13> */
[----:B------:R-:W-:Y:S02]  /*e970*/  IABS R39, R39 ;  /* 0x0000002700277213 */ /* 0x000fe40000000000 */
[----:B------:R-:W-:Y:S02]  /*e980*/  FSEL R120, R120, -INF , !P6 ;  /* 0xff80000078787808 */ /* 0x000fe40007000000 */
[----:B------:R-:W-:Y:S02]  /*e990*/  FSEL R233, R233, -INF , !P0 ;  /* 0xff800000e9e97808 */ /* 0x000fe40004000000 */
        /* <DEDUP_REMOVED lines=14> */
[--C-:B------:R-:W-:Y:S02]  /*ea80*/  IADD3 R134, PT, PT, R37, -0x70, -R7.reuse ;  /* 0xffffff9025867810 */ /* 0x100fe40007ffe807 */
[----:B------:R-:W-:Y:S02]  /*ea90*/  FSEL R116, R116, -INF , !P4 ;  /* 0xff80000074747808 */ /* 0x000fe40006000000 */
[----:B------:R-:W-:Y:S02]  /*eaa0*/  FSEL R231, R231, -INF , !P6 ;  /* 0xff800000e7e77808 */ /* 0x000fe40007000000 */
[----:B------:R-:W-:Y:S02]  /*eab0*/  IADD3 R39, PT, PT, R202, -0x78, -R7 ;  /* 0xffffff88ca277810 */ /* 0x000fe40007ffe807 */
[----:B------:R-:W-:-:S02]  /*eac0*/  ISETP.GE.AND P4, PT, R0, R203, PT ;  /* 0x000000cb0000720c */ /* 0x000fc40003f86270 */
        /* <DEDUP_REMOVED lines=17> */
[--C-:B------:R-:W-:Y:S02]  /*ebe0*/  IADD3 R128, PT, PT, R37, -0x71, -R7.reuse ;  /* 0xffffff8f25807810 */ /* 0x100fe40007ffe807 */
[----:B------:R-:W-:Y:S01]  /*ebf0*/  I2FP.F32.S32 R39, R39 ;  /* 0x0000002700277245 */ /* 0x000fe20000201400 */
[----:B------:R-:W-:Y:S01]  /*ec00*/  FFMA.FTZ R134, -R205, R134, R168 ;  /* 0x00000086cd867223 */ /* 0x000fe200000101a8 */
[----:B------:R-:W-:Y:S02]  /*ec10*/  IADD3 R72, PT, PT, R37, -0xb1, -R7 ;  /* 0xffffff4f25487810 */ /* 0x000fe40007ffe807 */
[----:B------:R-:W-:Y:S01]  /*ec20*/  FSEL R126, R126, -INF , P1 ;  /* 0xff8000007e7e7808 */ /* 0x000fe20000800000 */
[----:B------:R-:W-:Y:S01]  /*ec30*/  FFMA.FTZ R170, -R205, R39, R170 ;  /* 0x00000027cdaa7223 */ /* 0x000fe200000101aa */
[----:B------:R-:W-:-:S02]  /*ec40*/  FSEL R223, R164, -INF , P3 ;  /* 0xff800000a4df7808 */ /* 0x000fc40001800000 */
[----:B------:R-:W-:Y:S02]  /*ec50*/  IABS R128, R128 ;  /* 0x0000008000807213 */ /* 0x000fe40000000000 */
[----:B------:R-:W-:Y:S02]  /*ec60*/  ISETP.GE.AND P1, PT, R0, R204, PT ;  /* 0x000000cc0000720c */ /* 0x000fe40003f26270 */
[----:B------:R-:W-:Y:S02]  /*ec70*/  IABS R72, R72 ;  /* 0x0000004800487213 */ /* 0x000fe40000000000 */
[--C-:B------:R-:W-:Y:S02]  /*ec80*/  IADD3 R138, PT, PT, R37, -0x78, -R7.reuse ;  /* 0xffffff88258a7810 */ /* 0x100fe40007ffe807 */
        /* <DEDUP_REMOVED lines=10> */
[C---:B------:R-:W-:Y:S01]  /*ed30*/  FFMA.FTZ R128, -R205.reuse, R128, R166 ;  /* 0x00000080cd807223 */ /* 0x040fe200000101a6 */
[----:B------:R-:W-:Y:S02]  /*ed40*/  I2FP.F32.S32 R72, R72 ;  /* 0x0000004800487245 */ /* 0x000fe40000201400 */
[----:B------:R-:W-:Y:S02]  /*ed50*/  IABS R138, R138 ;  /* 0x0000008a008a7213 */ /* 0x000fe40000000000 */
[----:B------:R-:W-:Y:S01]  /*ed60*/  IABS R39, R39 ;  /* 0x0000002700277213 */ /* 0x000fe20000000000 */
[----:B------:R-:W-:Y:S01]  /*ed70*/  FFMA.FTZ R97, -R205, R72, R69 ;  /* 0x00000048cd617223 */ /* 0x000fe20000010145 */
[----:B------:R-:W-:Y:S01]  /*ed80*/  FSEL R134, R134, -INF , !P4 ;  /* 0xff80000086867808 */ /* 0x000fe20006000000 */
[----:B------:R-:W3:Y:S01]  /*ed90*/  LD.E R69, desc[UR4][R148.64+0xdc] ;  /* 0x0000dc0494457980 */ /* 0x000ee2000c101900 */
        /* <DEDUP_REMOVED lines=13> */
[----:B------:R-:W-:Y:S02]  /*ee70*/  FSEL R128, R128, -INF , !P0 ;  /* 0xff80000080807808 */ /* 0x000fe40004000000 */
[----:B------:R-:W-:Y:S02]  /*ee80*/  FSEL R227, R227, -INF , !P4 ;  /* 0xff800000e3e37808 */ /* 0x000fe40006000000 */
[----:B------:R-:W-:-:S02]  /*ee90*/  ISETP.GE.AND P0, PT, R0, R203, PT ;  /* 0x000000cb0000720c */ /* 0x000fc40003f06270 */
[C---:B------:R-:W-:Y:S02]  /*eea0*/  ISETP.GE.AND P2, PT, R0.reuse, R201, PT ;  /* 0x000000c90000720c */ /* 0x040fe40003f46270 */
[----:B------:R-:W-:Y:S01]  /*eeb0*/  ISETP.GE.AND P4, PT, R0, R200, PT ;  /* 0x000000c80000720c */ /* 0x000fe20003f86270 */
[----:B------:R-:W-:Y:S01]  /*eec0*/  VIADD R0, R35, 0x80 ;  /* 0x0000008023007836 */ /* 0x000fe20000000000 */
        /* <DEDUP_REMOVED lines=8> */
[C-C-:B------:R-:W-:Y:S02]  /*ef50*/  IADD3 R0, PT, PT, R37.reuse, -0x80, -R7.reuse ;  /* 0xffffff8025007810 */ /* 0x140fe40007ffe807 */
[----:B------:R-:W-:-:S02]  /*ef60*/  IADD3 R70, PT, PT, R37, -0xa1, -R7 ;  /* 0xffffff5f25467810 */ /* 0x000fc40007ffe807 */
[----:B------:R-:W-:Y:S02]  /*ef70*/  IABS R0, R0 ;  /* 0x0000000000007213 */ /* 0x000fe40000000000 */
[--C-:B------:R-:W-:Y:S02]  /*ef80*/  IADD3 R140, PT, PT, R37, -0x79, -R7.reuse ;  /* 0xffffff87258c7810 */ /* 0x100fe40007ffe807 */
[----:B------:R-:W-:Y:S02]  /*ef90*/  I2FP.F32.S32 R0, R0 ;  /* 0x0000000000007245 */ /* 0x000fe40000201400 */
[--C-:B------:R-:W-:Y:S02]  /*efa0*/  IADD3 R41, PT, PT, R202, -0x80, -R7.reuse ;  /* 0xffffff80ca297810 */ /* 0x100fe40007ffe807 */
[----:B------:R-:W-:Y:S01]  /*efb0*/  IABS R70, R70 ;  /* 0x0000004600467213 */ /* 0x000fe20000000000 */
        /* <DEDUP_REMOVED lines=10> */
[C---:B------:R-:W-:Y:S01]  /*f060*/  FFMA.FTZ R101, -R205.reuse, R70, R47 ;  /* 0x00000046cd657223 */ /* 0x040fe2000001012f */
[----:B------:R-:W-:Y:S01]  /*f070*/  I2FP.F32.S32 R41, R41 ;  /* 0x0000002900297245 */ /* 0x000fe20000201400 */
[----:B------:R-:W-:Y:S01]  /*f080*/  FFMA.FTZ R140, -R205, R140, R178 ;  /* 0x0000008ccd8c7223 */ /* 0x000fe200000101b2 */
[----:B------:R-:W-:-:S02]  /*f090*/  IABS R0, R0 ;  /* 0x0000000000007213 */ /* 0x000fc40000000000 */
[--C-:B------:R-:W-:Y:S01]  /*f0a0*/  IADD3 R70, PT, PT, R37, -0xb9, -R7.reuse ;  /* 0xffffff4725467810 */ /* 0x100fe20007ffe807 */
[----:B------:R-:W-:Y:S01]  /*f0b0*/  FFMA.FTZ R206, -R205, R41, R206 ;  /* 0x00000029cdce7223 */ /* 0x000fe200000101ce */
[----:B------:R-:W-:Y:S01]  /*f0c0*/  I2FP.F32.S32 R0, R0 ;  /* 0x0000000000007245 */ /* 0x000fe20000201400 */
[----:B------:R-:W-:Y:S01]  /*f0d0*/  VIADD R41, R35, 0x81 ;  /* 0x0000008123297836 */ /* 0x000fe20000000000 */
[C-C-:B------:R-:W-:Y:S02]  /*f0e0*/  IADD3 R39, PT, PT, R37.reuse, -0x81, -R7.reuse ;  /* 0xffffff7f25277810 */ /* 0x140fe40007ffe807 */
[----:B------:R-:W-:Y:S01]  /*f0f0*/  IADD3 R82, PT, PT, R37, -0xb8, -R7 ;  /* 0xffffff4825527810 */ /* 0x000fe20007ffe807 */
[----:B------:R-:W-:Y:S01]  /*f100*/  FFMA.FTZ R99, -R205, R0, R59 ;  /* 0x00000000cd637223 */ /* 0x000fe2000001013b */
[----:B------:R-:W-:Y:S02]  /*f110*/  IABS R70, R70 ;  /* 0x0000004600467213 */ /* 0x000fe40000000000 */
[----:B------:R-:W-:-:S02]  /*f120*/  IADD3 R0, PT, PT, R37, -0xc0, -R7 ;  /* 0xffffff4025007810 */ /* 0x000fc40007ffe807 */
[----:B------:R-:W-:Y:S02]  /*f130*/  FSEL R140, R140, -INF , P2 ;  /* 0xff8000008c8c7808 */ /* 0x000fe40001000000 */
[----:B------:R-:W-:Y:S02]  /*f140*/  FSEL R225, R206, -INF , P1 ;  /* 0xff800000cee17808 */ /* 0x000fe40000800000 */
[----:B------:R-:W-:Y:S02]  /*f150*/  IABS R39, R39 ;  /* 0x0000002700277213 */ /* 0x000fe40000000000 */
[----:B------:R-:W-:Y:S02]  /*f160*/  IABS R82, R82 ;  /* 0x0000005200527213 */ /* 0x000fe40000000000 */
[----:B------:R-:W-:Y:S02]  /*f170*/  I2FP.F32.S32 R70, R70 ;  /* 0x0000004600467245 */ /* 0x000fe40000201400 */
[----:B------:R-:W-:-:S02]  /*f180*/  IABS R0, R0 ;  /* 0x0000000000007213 */ /* 0x000fc40000000000 */
[----:B------:R-:W-:Y:S01]  /*f190*/  FSEL R140, R140, -INF , !P4 ;  /* 0xff8000008c8c7808 */ /* 0x000fe20006000000 */
[----:B------:R-:W-:Y:S01]  /*f1a0*/  FFMA.FTZ R75, -R205, R70, R75 ;  /* 0x00000046cd4b7223 */ /* 0x000fe2000001014b */
[----:B------:R-:W-:Y:S02]  /*f1b0*/  FSEL R225, R225, -INF , !P6 ;  /* 0xff800000e1e17808 */ /* 0x000fe40007000000 */
[C---:B------:R-:W-:Y:S02]  /*f1c0*/  ISETP.GE.AND P2, PT, R41.reuse, R204, PT ;  /* 0x000000cc2900720c */ /* 0x040fe40003f46270 */
[C---:B------:R-:W-:Y:S02]  /*f1d0*/  ISETP.GE.AND P4, PT, R41.reuse, R203, PT ;  /* 0x000000cb2900720c */ /* 0x040fe40003f86270 */
[----:B------:R-:W-:Y:S02]  /*f1e0*/  I2FP.F32.S32 R39, R39 ;  /* 0x0000002700277245 */ /* 0x000fe40000201400 */
[----:B------:R-:W-:-:S02]  /*f1f0*/  ISETP.GE.AND P1, PT, R41, R201, PT ;  /* 0x000000c92900720c */ /* 0x000fc40003f26270 */
[----:B------:R-:W-:Y:S01]  /*f200*/  ISETP.GE.AND P6, PT, R41, R200, PT ;  /* 0x000000c82900720c */ /* 0x000fe20003fc6270 */
[----:B------:R-:W-:Y:S01]  /*f210*/  VIADD R95, R35, 0x88 ;  /* 0x00000088235f7836 */ /* 0x000fe20000000000 */
[----:B------:R-:W-:Y:S01]  /*f220*/  I2FP.F32.S32 R82, R82 ;  /* 0x0000005200527245 */ /* 0x000fe20000201400 */
[----:B------:R-:W-:Y:S01]  /*f230*/  FFMA.FTZ R214, -R205, R39, R214 ;  /* 0x00000027cdd67223 */ /* 0x000fe200000101d6 */
[----:B------:R-:W-:Y:S02]  /*f240*/  IADD3 R41, PT, PT, R37, -0x91, -R7 ;  /* 0xffffff6f25297810 */ /* 0x000fe40007ffe807 */
[----:B------:R-:W-:Y:S01]  /*f250*/  I2FP.F32.S32 R0, R0 ;  /* 0x0000000000007245 */ /* 0x000fe20000201400 */
[----:B------:R-:W-:Y:S01]  /*f260*/  FFMA.FTZ R82, -R205, R82, R73 ;  /* 0x00000052cd527223 */ /* 0x000fe20000010149 */
[C-C-:B------:R-:W-:Y:S02]  /*f270*/  IADD3 R61, PT, PT, R37.reuse, -0x89, -R7.reuse ;  /* 0xffffff77253d7810 */ /* 0x140fe40007ffe807 */
[----:B------:R-:W-:Y:S01]  /*f280*/  IADD3 R70, PT, PT, R37, -0xd0, -R7 ;  /* 0xffffff3025467810 */ /* 0x000fe20007ffe807 */
[----:B------:R-:W-:Y:S01]  /*f290*/  FFMA.FTZ R73, -R205, R0, R77 ;  /* 0x00000000cd497223 */ /* 0x000fe2000001014d */
[----:B------:R-:W-:-:S02]  /*f2a0*/  IADD3 R45, PT, PT, R37, -0x90, -R7 ;  /* 0xffffff70252d7810 */ /* 0x000fc40007ffe807 */
[----:B------:R-:W-:Y:S02]  /*f2b0*/  FSEL R212, R212, -INF , P3 ;  /* 0xff800000d4d47808 */ /* 0x000fe40001800000 */
[----:B------:R-:W-:Y:S02]  /*f2c0*/  IABS R41, R41 ;  /* 0x0000002900297213 */ /* 0x000fe40000000000 */
[----:B------:R-:W-:Y:S02]  /*f2d0*/  IADD3 R39, PT, PT, R37, -0x98, -R7 ;  /* 0xffffff6825277810 */ /* 0x000fe40007ffe807 */
[----:B------:R-:W-:Y:S02]  /*f2e0*/  IABS R61, R61 ;  /* 0x0000003d003d7213 */ /* 0x000fe40000000000 */
[----:B------:R-:W-:Y:S02]  /*f2f0*/  IABS R70, R70 ;  /* 0x0000004600467213 */ /* 0x000fe40000000000 */
[----:B------:R-:W-:-:S02]  /*f300*/  IABS R45, R45 ;  /* 0x0000002d002d7213 */ /* 0x000fc40000000000 */
[----:B------:R-:W-:Y:S02]  /*f310*/  IADD3 R0, PT, PT, R37, -0xd1, -R7 ;  /* 0xffffff2f25007810 */ /* 0x000fe40007ffe807 */
[----:B------:R-:W-:Y:S02]  /*f320*/  FSEL R212, R212, -INF , !P0 ;  /* 0xff800000d4d47808 */ /* 0x000fe40004000000 */
[----:B------:R-:W-:Y:S02]  /*f330*/  ISETP.GE.AND P0, PT, R95, R201, PT ;  /* 0x000000c95f00720c */ /* 0x000fe40003f06270 */
[----:B------:R-:W-:Y:S01]  /*f340*/  I2FP.F32.S32 R41, R41 ;  /* 0x0000002900297245 */ /* 0x000fe20000201400 */
[C---:B------:R-:W-:Y:S01]  /*f350*/  VIADD R94, R35.reuse, 0x89 ;  /* 0x00000089235e7836 */ /* 0x040fe20000000000 */
[----:B------:R-:W-:Y:S02]  /*f360*/  IABS R39, R39 ;  /* 0x0000002700277213 */ /* 0x000fe40000000000 */
[----:B------:R-:W-:Y:S01]  /*f370*/  I2FP.F32.S32 R61, R61 ;  /* 0x0000003d003d7245 */ /* 0x000fe20000201400 */
[----:B------:R-:W-:Y:S01]  /*f380*/  VIADD R93, R35, 0x90 ;  /* 0x00000090235d7836 */ /* 0x000fe20000000000 */
[----:B------:R-:W-:Y:S01]  /*f390*/  I2FP.F32.S32 R70, R70 ;  /* 0x0000004600467245 */ /* 0x000fe20000201400 */
[C---:B------:R-:W-:Y:S01]  /*f3a0*/  FFMA.FTZ R230, -R205.reuse, R41, R230 ;  /* 0x00000029cde67223 */ /* 0x040fe200000101e6 */
[----:B------:R-:W-:Y:S01]  /*f3b0*/  I2FP.F32.S32 R45, R45 ;  /* 0x0000002d002d7245 */ /* 0x000fe20000201400 */
[C---:B------:R-:W-:Y:S01]  /*f3c0*/  FFMA.FTZ R222, -R205.reuse, R61, R222 ;  /* 0x0000003dcdde7223 */ /* 0x040fe200000101de */
[----:B------:R-:W-:Y:S01]  /*f3d0*/  IABS R0, R0 ;  /* 0x0000000000007213 */ /* 0x000fe20000000000 */
[C---:B------:R-:W-:Y:S01]  /*f3e0*/  FFMA.FTZ R47, -R205.reuse, R70, R85 ;  /* 0x00000046cd2f7223 */ /* 0x040fe20000010155 */
[----:B------:R-:W-:Y:S01]  /*f3f0*/  FSEL R206, R214, -INF , P1 ;  /* 0xff800000d6ce7808 */ /* 0x000fe20000800000 */
[----:B------:R-:W-:Y:S01]  /*f400*/  FFMA.FTZ R228, -R205, R45, R228 ;  /* 0x0000002dcde47223 */ /* 0x000fe200000101e4 */
[----:B------:R-:W-:-:S02]  /*f410*/  ISETP.GE.AND P1, PT, R95, R200, PT ;  /* 0x000000c85f00720c */ /* 0x000fc40003f26270 */
[----:B------:R-:W-:Y:S02]  /*f420*/  FSEL R180, R220, -INF , P0 ;  /* 0xff800000dcb47808 */ /* 0x000fe40000000000 */
[----:B------:R-:W-:Y:S02]  /*f430*/  I2FP.F32.S32 R39, R39 ;  /* 0x0000002700277245 */ /* 0x000fe40000201400 */
[--C-:B------:R-:W-:Y:S02]  /*f440*/  IADD3 R41, PT, PT, R37, -0x99, -R7.reuse ;  /* 0xffffff6725297810 */ /* 0x100fe40007ffe807 */
[----:B------:R-:W-:Y:S01]  /*f450*/  I2FP.F32.S32 R0, R0 ;  /* 0x0000000000007245 */ /* 0x000fe20000201400 */
[----:B------:R-:W-:Y:S01]  /*f460*/  FFMA.FTZ R240, -R205, R39, R240 ;  /* 0x00000027cdf07223 */ /* 0x000fe200000101f0 */
[----:B------:R-:W-:Y:S02]  /*f470*/  IADD3 R70, PT, PT, R37, -0xd8, -R7 ;  /* 0xffffff2825467810 */ /* 0x000fe40007ffe807 */
[----:B------:R-:W-:Y:S01]  /*f480*/  ISETP.GE.AND P0, PT, R94, R201, PT ;  /* 0x000000c95e00720c */ /* 0x000fe20003f06270 */
[----:B------:R-:W-:Y:S01]  /*f490*/  FFMA.FTZ R45, -R205, R0, R87 ;  /* 0x00000000cd2d7223 */ /* 0x000fe20000010157 */
[----:B------:R-:W-:-:S02]  /*f4a0*/  FSEL R180, R180, -INF , !P1 ;  /* 0xff800000b4b47808 */ /* 0x000fc40004800000 */
[----:B------:R-:W-:Y:S01]  /*f4b0*/  ISETP.GE.AND P1, PT, R93, R201, PT ;  /* 0x000000c95d00720c */ /* 0x000fe20003f26270 */
[----:B------:R-:W-:Y:S01]  /*f4c0*/  VIADD R92, R35, 0x91 ;  /* 0x00000091235c7836 */ /* 0x000fe20000000000 */
[----:B------:R-:W-:Y:S02]  /*f4d0*/  IABS R41, R41 ;  /* 0x0000002900297213 */ /* 0x000fe40000000000 */
[--C-:B------:R-:W-:Y:S01]  /*f4e0*/  IADD3 R98, PT, PT, R37, -0xb0, -R7.reuse ;  /* 0xffffff5025627810 */ /* 0x100fe20007ffe807 */
[----:B------:R-:W-:Y:S01]  /*f4f0*/  VIADD R91, R35, 0x98 ;  /* 0x00000098235b7836 */ /* 0x000fe20000000000 */
[----:B------:R-:W-:Y:S02]  /*f500*/  IADD3 R39, PT, PT, R37, -0xa0, -R7 ;  /* 0xffffff6025277810 */ /* 0x000fe40007ffe807 */
[----:B------:R-:W-:Y:S02]  /*f510*/  IABS R70, R70 ;  /* 0x0000004600467213 */ /* 0x000fe40000000000 */
[----:B------:R-:W-:-:S02]  /*f520*/  FSEL R178, R222, -INF , P0 ;  /* 0xff800000deb27808 */ /* 0x000fc40000000000 */
[----:B------:R-:W-:Y:S02]  /*f530*/  IADD3 R0, PT, PT, R37, -0xd9, -R7 ;  /* 0xffffff2725007810 */ /* 0x000fe40007ffe807 */
[----:B------:R-:W-:Y:S02]  /*f540*/  ISETP.GE.AND P0, PT, R93, R200, PT ;  /* 0x000000c85d00720c */ /* 0x000fe40003f06270 */
[----:B------:R-:W-:Y:S02]  /*f550*/  FSEL R174, R228, -INF , P1 ;  /* 0xff800000e4ae7808 */ /* 0x000fe40000800000 */
[----:B------:R-:W-:Y:S02]  /*f560*/  I2FP.F32.S32 R41, R41 ;  /* 0x0000002900297245 */ /* 0x000fe40000201400 */
[----:B------:R-:W-:Y:S02]  /*f570*/  IABS R98, R98 ;  /* 0x0000006200627213 */ /* 0x000fe40000000000 */
[----:B------:R-:W-:Y:S01]  /*f580*/  IABS R39, R39 ;  /* 0x0000002700277213 */ /* 0x000fe20000000000 */
[----:B------:R-:W-:Y:S01]  /*f590*/  FFMA.FTZ R246, -R205, R41, R246 ;  /* 0x00000029cdf67223 */ /* 0x000fe200000101f6 */
[----:B------:R-:W-:-:S02]  /*f5a0*/  I2FP.F32.S32 R70, R70 ;  /* 0x0000004600467245 */ /* 0x000fc40000201400 */
[----:B------:R-:W-:Y:S02]  /*f5b0*/  IABS R0, R0 ;  /* 0x0000000000007213 */ /* 0x000fe40000000000 */
[-C--:B------:R-:W-:Y:S01]  /*f5c0*/  ISETP.GE.AND P1, PT, R92, R201.reuse, PT ;  /* 0x000000c95c00720c */ /* 0x080fe20003f26270 */
[----:B------:R-:W-:Y:S01]  /*f5d0*/  FFMA.FTZ R41, -R205, R70, R89 ;  /* 0x00000046cd297223 */ /* 0x000fe20000010159 */
[----:B------:R-:W-:Y:S02]  /*f5e0*/  FSEL R174, R174, -INF , !P0 ;  /* 0xff800000aeae7808 */ /* 0x000fe40004000000 */
[----:B------:R-:W-:Y:S02]  /*f5f0*/  ISETP.GE.AND P0, PT, R91, R201, PT ;  /* 0x000000c95b00720c */ /* 0x000fe40003f06270 */
[----:B------:R-:W-:Y:S02]  /*f600*/  I2FP.F32.S32 R98, R98 ;  /* 0x0000006200627245 */ /* 0x000fe40000201400 */
[----:B------:R-:W-:-:S02]  /*f610*/  I2FP.F32.S32 R39, R39 ;  /* 0x0000002700277245 */ /* 0x000fc40000201400 */
[----:B------:R-:W-:Y:S01]  /*f620*/  FSEL R206, R206, -INF , !P6 ;  /* 0xff800000cece7808 */ /* 0x000fe20007000000 */
[C---:B------:R-:W-:Y:S01]  /*f630*/  VIADD R90, R35.reuse, 0x99 ;  /* 0x00000099235a7836 */ /* 0x040fe20000000000 */
[----:B------:R-:W-:Y:S01]  /*f640*/  I2FP.F32.S32 R0, R0 ;  /* 0x0000000000007245 */ /* 0x000fe20000201400 */
[----:B------:R-:W-:Y:S01]  /*f650*/  VIADD R89, R35, 0xa0 ;  /* 0x000000a023597836 */ /* 0x000fe20000000000 */
[----:B------:R-:W-:Y:S01]  /*f660*/  ISETP.GE.AND P6, PT, R94, R200, PT ;  /* 0x000000c85e00720c */ /* 0x000fe20003fc6270 */
[C---:B------:R-:W-:Y:S01]  /*f670*/  FFMA.FTZ R98, -R205.reuse, R98, R67 ;  /* 0x00000062cd627223 */ /* 0x040fe20000010143 */
[----:B------:R-:W-:Y:S01]  /*f680*/  FSEL R170, R230, -INF , P1 ;  /* 0xff800000e6aa7808 */ /* 0x000fe20000800000 */
[----:B------:R-:W-:Y:S01]  /*f690*/  FFMA.FTZ R248, -R205, R39, R248 ;  /* 0x00000027cdf87223 */ /* 0x000fe200000101f8 */
[----:B------:R-:W-:Y:S01]  /*f6a0*/  ISETP.GE.AND P1, PT, R91, R200, PT ;  /* 0x000000c85b00720c */ /* 0x000fe20003f26270 */
[----:B------:R-:W-:Y:S01]  /*f6b0*/  FFMA.FTZ R39, -R205, R0, R23 ;  /* 0x00000000cd277223 */ /* 0x000fe20000010117 */
[----:B------:R-:W-:-:S02]  /*f6c0*/  FSEL R168, R240, -INF , P0 ;  /* 0xff800000f0a87808 */ /* 0x000fc40000000000 */
[C-C-:B------:R-:W-:Y:S02]  /*f6d0*/  IADD3 R96, PT, PT, R37.reuse, -0xe0, -R7.reuse ;  /* 0xffffff2025607810 */ /* 0x140fe40007ffe807 */
[----:B------:R-:W-:Y:S02]  /*f6e0*/  IADD3 R67, PT, PT, R37, -0xe8, -R7 ;  /* 0xffffff1825437810 */ /* 0x000fe40007ffe807 */
[----:B------:R-:W-:Y:S01]  /*f6f0*/  FSEL R178, R178, -INF , !P6 ;  /* 0xff800000b2b27808 */ /* 0x000fe20007000000 */
[----:B------:R-:W-:Y:S01]  /*f700*/  VIADD R0, R35, 0xa1 ;  /* 0x000000a123007836 */ /* 0x000fe20000000000 */
[----:B------:R-:W-:Y:S02]  /*f710*/  ISETP.GE.AND P6, PT, R92, R200, PT ;  /* 0x000000c85c00720c */ /* 0x000fe40003fc6270 */
[----:B------:R-:W-:Y:S02]  /*f720*/  FSEL R168, R168, -INF , !P1 ;  /* 0xff800000a8a87808 */ /* 0x000fe40004800000 */
[----:B------:R-:W-:-:S02]  /*f730*/  ISETP.GE.AND P0, PT, R90, R201, PT ;  /* 0x000000c95a00720c */ /* 0x000fc40003f06270 */
[----:B------:R-:W-:Y:S02]  /*f740*/  ISETP.GE.AND P1, PT, R89, R201, PT ;  /* 0x000000c95900720c */ /* 0x000fe40003f26270 */
[----:B------:R-:W-:Y:S02]  /*f750*/  IABS R96, R96 ;  /* 0x0000006000607213 */ /* 0x000fe40000000000 */
[----:B------:R-:W-:Y:S02]  /*f760*/  IABS R67, R67 ;  /* 0x0000004300437213 */ /* 0x000fe40000000000 */
[----:B------:R-:W-:Y:S02]  /*f770*/  IADD3 R100, PT, PT, R37, -0xa8, -R7 ;  /* 0xffffff5825647810 */ /* 0x000fe40007ffe807 */
[----:B------:R-:W-:Y:S02]  /*f780*/  FSEL R170, R170, -INF , !P6 ;  /* 0xff800000aaaa7808 */ /* 0x000fe40007000000 */
[----:B------:R-:W-:-:S02]  /*f790*/  ISETP.GE.AND P6, PT, R90, R200, PT ;  /* 0x000000c85a00720c */ /* 0x000fc40003fc6270 */
[----:B------:R-:W-:Y:S02]  /*f7a0*/  FSEL R166, R246, -INF , P0 ;  /* 0xff800000f6a67808 */ /* 0x000fe40000000000 */
[----:B------:R-:W-:Y:S02]  /*f7b0*/  FSEL R164, R248, -INF , P1 ;  /* 0xff800000f8a47808 */ /* 0x000fe40000800000 */
[----:B------:R-:W-:Y:S02]  /*f7c0*/  I2FP.F32.S32 R96, R96 ;  /* 0x0000006000607245 */ /* 0x000fe40000201400 */
[----:B------:R-:W-:Y:S02]  /*f7d0*/  ISETP.GE.AND P1, PT, R0, R201, PT ;  /* 0x000000c90000720c */ /* 0x000fe40003f26270 */
[----:B------:R-:W-:Y:S01]  /*f7e0*/  I2FP.F32.S32 R67, R67 ;  /* 0x0000004300437245 */ /* 0x000fe20000201400 */
[----:B------:R-:W-:Y:S01]  /*f7f0*/  FFMA.FTZ R96, -R205, R96, R29 ;  /* 0x00000060cd607223 */ /* 0x000fe2000001011d */
[----:B------:R-:W-:-:S02]  /*f800*/  IABS R100, R100 ;  /* 0x0000006400647213 */ /* 0x000fc40000000000 */
[----:B------:R-:W-:Y:S02]  /*f810*/  FSEL R166, R166, -INF , !P6 ;  /* 0xff800000a6a67808 */ /* 0x000fe40007000000 */
[----:B------:R-:W-:Y:S02]  /*f820*/  ISETP.GE.AND P6, PT, R0, R200, PT ;  /* 0x000000c80000720c */ /* 0x000fe40003fc6270 */
[----:B------:R-:W-:Y:S01]  /*f830*/  FSEL R101, R101, -INF , P1 ;  /* 0xff80000065657808 */ /* 0x000fe20000800000 */
[----:B------:R-:W-:Y:S01]  /*f840*/  FFMA.FTZ R29, -R205, R67, R32 ;  /* 0x00000043cd1d7223 */ /* 0x000fe20000010120 */
[----:B------:R-:W-:Y:S01]  /*f850*/  I2FP.F32.S32 R100, R100 ;  /* 0x0000006400647245 */ /* 0x000fe20000201400 */
[----:B------:R-:W-:Y:S01]  /*f860*/  VIADD R67, R35, 0xa8 ;  /* 0x000000a823437836 */ /* 0x000fe20000000000 */
[----:B------:R-:W-:Y:S02]  /*f870*/  ISETP.GE.AND P0, PT, R89, R200, PT ;  /* 0x000000c85900720c */ /* 0x000fe40003f06270 */
[----:B------:R-:W-:Y:S01]  /*f880*/  FSEL R162, R101, -INF , !P6 ;  /* 0xff80000065a27808 */ /* 0x000fe20007000000 */
[----:B------:R-:W-:Y:S01]  /*f890*/  FFMA.FTZ R100, -R205, R100, R57 ;  /* 0x00000064cd647223 */ /* 0x000fe20000010139 */
[----:B------:R-:W-:-:S02]  /*f8a0*/  FMNMX3.FTZ R101, R34, R12, R62, !PT ;  /* 0x0000000c22657276 */ /* 0x000fc4000781003e */
[--C-:B------:R-:W-:Y:S02]  /*f8b0*/  IADD3 R78, PT, PT, R37, -0xc8, -R7.reuse ;  /* 0xffffff38254e7810 */ /* 0x100fe40007ffe807 */
[----:B------:R-:W-:Y:S02]  /*f8c0*/  FSEL R164, R164, -INF , !P0 ;  /* 0xff800000a4a47808 */ /* 0x000fe40004000000 */
[----:B------:R-:W-:Y:S02]  /*f8d0*/  ISETP.GE.AND P0, PT, R67, R201, PT ;  /* 0x000000c94300720c */ /* 0x000fe40003f06270 */
[----:B------:R-:W-:Y:S01]  /*f8e0*/  FMNMX3.FTZ R101, R101, R60, R38, !PT ;  /* 0x0000003c65657276 */ /* 0x000fe20007810026 */
[----:B------:R-:W-:Y:S01]  /*f8f0*/  VIADD R87, R35, 0xa9 ;  /* 0x000000a923577836 */ /* 0x000fe20000000000 */
[----:B------:R-:W-:Y:S01]  /*f900*/  IADD3 R72, PT, PT, R37, -0xc9, -R7 ;  /* 0xffffff3725487810 */ /* 0x000fe20007ffe807 */
[----:B------:R-:W-:Y:S01]  /*f910*/  VIADD R85, R35, 0xb0 ;  /* 0x000000b023557836 */ /* 0x000fe20000000000 */
[----:B------:R-:W-:-:S02]  /*f920*/  IABS R78, R78 ;  /* 0x0000004e004e7213 */ /* 0x000fc40000000000 */
[----:B------:R-:W-:Y:S02]  /*f930*/  IADD3 R88, PT, PT, R37, -0xc1, -R7 ;  /* 0xffffff3f25587810 */ /* 0x000fe40007ffe807 */
[----:B------:R-:W-:Y:S02]  /*f940*/  ISETP.GE.AND P1, PT, R67, R200, PT ;  /* 0x000000c84300720c */ /* 0x000fe40003f26270 */
[----:B------:R-:W-:Y:S02]  /*f950*/  FSEL R100, R100, -INF , P0 ;  /* 0xff80000064647808 */ /* 0x000fe40000000000 */
[----:B------:R-:W-:Y:S02]  /*f960*/  FMNMX3.FTZ R101, R101, R74, R68, !PT ;  /* 0x0000004a65657276 */ /* 0x000fe40007810044 */
[----:B------:R-:W-:Y:S02]  /*f970*/  IABS R72, R72 ;  /* 0x0000004800487213 */ /* 0x000fe40000000000 */
[----:B------:R-:W-:-:S02]  /*f980*/  I2FP.F32.S32 R78, R78 ;  /* 0x0000004e004e7245 */ /* 0x000fc40000201400 */
[----:B------:R-:W-:Y:S02]  /*f990*/  IABS R88, R88 ;  /* 0x0000005800587213 */ /* 0x000fe40000000000 */
[-C--:B------:R-:W-:Y:S01]  /*f9a0*/  ISETP.GE.AND P0, PT, R87, R201.reuse, PT ;  /* 0x000000c95700720c */ /* 0x080fe20003f06270 */
[----:B------:R-:W-:Y:S01]  /*f9b0*/  FFMA.FTZ R59, -R205, R78, R81 ;  /* 0x0000004ecd3b7223 */ /* 0x000fe20000010151 */
[----:B------:R-:W-:Y:S02]  /*f9c0*/  FSEL R160, R100, -INF , !P1 ;  /* 0xff80000064a07808 */ /* 0x000fe40004800000 */
[----:B------:R-:W-:Y:S02]  /*f9d0*/  IADD3 R77, PT, PT, R37, -0xe1, -R7 ;  /* 0xffffff1f254d7810 */ /* 0x000fe40007ffe807 */
[----:B------:R-:W-:Y:S02]  /*f9e0*/  ISETP.GE.AND P1, PT, R85, R201, PT ;  /* 0x000000c95500720c */ /* 0x000fe40003f26270 */
[----:B------:R-:W-:-:S02]  /*f9f0*/  FMNMX3.FTZ R101, R101, R64, R56, !PT ;  /* 0x0000004065657276 */ /* 0x000fc40007810038 */
[----:B------:R-:W-:Y:S01]  /*fa00*/  I2FP.F32.S32 R72, R72 ;  /* 0x0000004800487245 */ /* 0x000fe20000201400 */
[----:B------:R-:W-:Y:S01]  /*fa10*/  VIADD R81, R35, 0xb8 ;  /* 0x000000b823517836 */ /* 0x000fe20000000000 */
[----:B------:R-:W-:Y:S02]  /*fa20*/  I2FP.F32.S32 R88, R88 ;  /* 0x0000005800587245 */ /* 0x000fe40000201400 */
[----:B------:R-:W-:Y:S01]  /*fa30*/  FSEL R99, R99, -INF , P0 ;  /* 0xff80000063637808 */ /* 0x000fe20000000000 */
[C---:B------:R-:W-:Y:S01]  /*fa40*/  FFMA.FTZ R57, -R205.reuse, R72, R83 ;  /* 0x00000048cd397223 */ /* 0x040fe20000010153 */
[----:B------:R-:W-:Y:S01]  /*fa50*/  IABS R77, R77 ;  /* 0x0000004d004d7213 */ /* 0x000fe20000000000 */
[----:B------:R-:W-:Y:S01]  /*fa60*/  FFMA.FTZ R61, -R205, R88, R79 ;  /* 0x00000058cd3d7223 */ /* 0x000fe2000001014f */
[----:B------:R-:W-:Y:S02]  /*fa70*/  ISETP.GE.AND P0, PT, R85, R200, PT ;  /* 0x000000c85500720c */ /* 0x000fe40003f06270 */
[----:B------:R-:W-:-:S02]  /*fa80*/  FSEL R98, R98, -INF , P1 ;  /* 0xff80000062627808 */ /* 0x000fc40000800000 */
[----:B------:R-:W-:Y:S01]  /*fa90*/  FMNMX3.FTZ R101, R101, R52, R48, !PT ;  /* 0x0000003465657276 */ /* 0x000fe20007810030 */
[C---:B------:R-:W-:Y:S01]  /*faa0*/  VIADD R83, R35.reuse, 0xb1 ;  /* 0x000000b123537836 */ /* 0x040fe20000000000 */
[----:B------:R-:W-:Y:S01]  /*fab0*/  I2FP.F32.S32 R77, R77 ;  /* 0x0000004d004d7245 */ /* 0x000fe20000201400 */
[----:B------:R-:W-:Y:S01]  /*fac0*/  VIADD R79, R35, 0xb9 ;  /* 0x000000b9234f7836 */ /* 0x000fe20000000000 */
[----:B------:R-:W-:Y:S02]  /*fad0*/  FSEL R156, R98, -INF , !P0 ;  /* 0xff800000629c7808 */ /* 0x000fe40004000000 */
[----:B------:R-:W-:Y:S02]  /*fae0*/  FMNMX3.FTZ R101, R101, R50, R46, !PT ;  /* 0x0000003265657276 */ /* 0x000fe4000781002e */
[----:B------:R-:W-:Y:S02]  /*faf0*/  IADD3 R78, PT, PT, R37, -0xe9, -R7 ;  /* 0xffffff17254e7810 */ /* 0x000fe40007ffe807 */
[----:B------:R-:W-:Y:S01]  /*fb00*/  ISETP.GE.AND P0, PT, R81, R201, PT ;  /* 0x000000c95100720c */ /* 0x000fe20003f06270 */
[----:B------:R-:W-:Y:S01]  /*fb10*/  FFMA.FTZ R88, -R205, R77, R30 ;  /* 0x0000004dcd587223 */ /* 0x000fe2000001011e */
[----:B------:R-:W-:Y:S01]  /*fb20*/  FMNMX3.FTZ R101, R101, R40, R66, !PT ;  /* 0x0000002865657276 */ /* 0x000fe20007810042 */
[----:B------:R-:W-:Y:S01]  /*fb30*/  VIADD R77, R35, 0xc0 ;  /* 0x000000c0234d7836 */ /* 0x000fe20000000000 */
[----:B------:R-:W-:-:S02]  /*fb40*/  IABS R78, R78 ;  /* 0x0000004e004e7213 */ /* 0x000fc40000000000 */
[-C--:B------:R-:W-:Y:S02]  /*fb50*/  ISETP.GE.AND P1, PT, R83, R201.reuse, PT ;  /* 0x000000c95300720c */ /* 0x080fe40003f26270 */
[----:B------:R-:W-:Y:S02]  /*fb60*/  FSEL R82, R82, -INF , P0 ;  /* 0xff80000052527808 */ /* 0x000fe40000000000 */
[----:B------:R-:W-:Y:S02]  /*fb70*/  ISETP.GE.AND P0, PT, R79, R201, PT ;  /* 0x000000c94f00720c */ /* 0x000fe40003f06270 */
[----:B------:R-:W-:Y:S02]  /*fb80*/  FMNMX3.FTZ R101, R101, R58, R54, !PT ;  /* 0x0000003a65657276 */ /* 0x000fe40007810036 */
[----:B------:R-:W-:Y:S02]  /*fb90*/  I2FP.F32.S32 R78, R78 ;  /* 0x0000004e004e7245 */ /* 0x000fe40000201400 */
[----:B------:R-:W-:-:S02]  /*fba0*/  FSEL R97, R97, -INF , P1 ;  /* 0xff80000061617808 */ /* 0x000fc40000800000 */
[----:B------:R-:W-:Y:S02]  /*fbb0*/  ISETP.GE.AND P1, PT, R81, R200, PT ;  /* 0x000000c85100720c */ /* 0x000fe40003f26270 */
[----:B------:R-:W-:Y:S01]  /*fbc0*/  FSEL R146, R75, -INF , P0 ;  /* 0xff8000004b927808 */ /* 0x000fe20000000000 */
[----:B------:R-:W-:Y:S01]  /*fbd0*/  VIADD R75, R35, 0xc1 ;  /* 0x000000c1234b7836 */ /* 0x000fe20000000000 */
[----:B------:R-:W-:Y:S02]  /*fbe0*/  ISETP.GE.AND P0, PT, R77, R201, PT ;  /* 0x000000c94d00720c */ /* 0x000fe40003f06270 */
[----:B------:R-:W-:Y:S01]  /*fbf0*/  FMNMX3.FTZ R101, R101, R84, R80, !PT ;  /* 0x0000005465657276 */ /* 0x000fe20007810050 */
[----:B------:R-:W-:Y:S01]  /*fc00*/  FFMA.FTZ R78, -R205, R78, R36 ;  /* 0x0000004ecd4e7223 */ /* 0x000fe20000010124 */
[----:B------:R-:W-:Y:S02]  /*fc10*/  FSEL R150, R82, -INF , !P1 ;  /* 0xff80000052967808 */ /* 0x000fe40004800000 */
[----:B------:R-:W-:-:S02]  /*fc20*/  ISETP.GE.AND P1, PT, R79, R200, PT ;  /* 0x000000c84f00720c */ /* 0x000fc40003f26270 */
[----:B------:R-:W-:Y:S01]  /*fc30*/  FSEL R36, R73, -INF , P0 ;  /* 0xff80000049247808 */ /* 0x000fe20000000000 */
[----:B------:R-:W-:Y:S01]  /*fc40*/  VIADD R73, R35, 0xc8 ;  /* 0x000000c823497836 */ /* 0x000fe20000000000 */
[----:B------:R-:W-:Y:S02]  /*fc50*/  IADD3 R23, PT, PT, R37, -0xf0, -R7 ;  /* 0xffffff1025177810 */ /* 0x000fe40007ffe807 */
[----:B------:R-:W-:Y:S02]  /*fc60*/  ISETP.GE.AND P0, PT, R75, R201, PT ;  /* 0x000000c94b00720c */ /* 0x000fe40003f06270 */
[----:B------:R-:W-:Y:S02]  /*fc70*/  FMNMX3.FTZ R101, R101, R76, R108, !PT ;  /* 0x0000004c65657276 */ /* 0x000fe4000781006c */
[----:B------:R-:W-:Y:S02]  /*fc80*/  FSEL R146, R146, -INF , !P1 ;  /* 0xff80000092927808 */ /* 0x000fe40004800000 */
[----:B------:R-:W-:-:S02]  /*fc90*/  IABS R23, R23 ;  /* 0x0000001700177213 */ /* 0x000fc40000000000 */
[----:B------:R-:W-:Y:S02]  /*fca0*/  ISETP.GE.AND P1, PT, R77, R200, PT ;  /* 0x000000c84d00720c */ /* 0x000fe40003f26270 */
[----:B------:R-:W-:Y:S01]  /*fcb0*/  FSEL R32, R61, -INF , P0 ;  /* 0xff8000003d207808 */ /* 0x000fe20000000000 */
[----:B------:R-:W-:Y:S01]  /*fcc0*/  VIADD R61, R35, 0xc9 ;  /* 0x000000c9233d7836 */ /* 0x000fe20000000000 */
[----:B------:R-:W-:Y:S02]  /*fcd0*/  FMNMX3.FTZ R101, R101, R106, R112, !PT ;  /* 0x0000006a65657276 */ /* 0x000fe40007810070 */
[----:B------:R-:W-:Y:S02]  /*fce0*/  ISETP.GE.AND P0, PT, R73, R201, PT ;  /* 0x000000c94900720c */ /* 0x000fe40003f06270 */
[----:B------:R-:W-:Y:S02]  /*fcf0*/  I2FP.F32.S32 R23, R23 ;  /* 0x0000001700177245 */ /* 0x000fe40000201400 */
[----:B------:R-:W-:-:S02]  /*fd00*/  FSEL R36, R36, -INF , !P1 ;  /* 0xff80000024247808 */ /* 0x000fc40004800000 */
[----:B------:R-:W-:Y:S02]  /*fd10*/  FMNMX3.FTZ R101, R101, R110, R120, !PT ;  /* 0x0000006e65657276 */ /* 0x000fe40007810078 */
[----:B------:R-:W-:Y:S02]  /*fd20*/  ISETP.GE.AND P1, PT, R75, R200, PT ;  /* 0x000000c84b00720c */ /* 0x000fe40003f26270 */
[----:B------:R-:W-:Y:S01]  /*fd30*/  FSEL R30, R59, -INF , P0 ;  /* 0xff8000003b1e7808 */ /* 0x000fe20000000000 */
[----:B------:R-:W-:Y:S01]  /*fd40*/  VIADD R59, R35, 0xd0 ;  /* 0x000000d0233b7836 */ /* 0x000fe20000000000 */
[----:B------:R-:W-:Y:S01]  /*fd50*/  ISETP.GE.AND P0, PT, R61, R201, PT ;  /* 0x000000c93d00720c */ /* 0x000fe20003f06270 */
[----:B------:R-:W-:Y:S01]  /*fd60*/  FFMA.FTZ R23, -R205, R23, R26 ;  /* 0x00000017cd177223 */ /* 0x000fe2000001011a */
[----:B------:R-:W-:Y:S02]  /*fd70*/  FMNMX3.FTZ R101, R101, R116, R124, !PT ;  /* 0x0000007465657276 */ /* 0x000fe4000781007c */
[----:B------:R-:W-:-:S02]  /*fd80*/  FSEL R32, R32, -INF , !P1 ;  /* 0xff80000020207808 */ /* 0x000fc40004800000 */
[----:B------:R-:W-:Y:S02]  /*fd90*/  ISETP.GE.AND P1, PT, R73, R200, PT ;  /* 0x000000c84900720c */ /* 0x000fe40003f26270 */
[----:B------:R-:W-:Y:S01]  /*fda0*/  FSEL R26, R57, -INF , P0 ;  /* 0xff800000391a7808 */ /* 0x000fe20000000000 */
[----:B------:R-:W-:Y:S01]  /*fdb0*/  VIADD R57, R35, 0xd1 ;  /* 0x000000d123397836 */ /* 0x000fe20000000000 */
[----:B------:R-:W-:Y:S02]  /*fdc0*/  ISETP.GE.AND P0, PT, R59, R201, PT ;  /* 0x000000c93b00720c */ /* 0x000fe40003f06270 */
[----:B------:R-:W-:Y:S02]  /*fdd0*/  FMNMX3.FTZ R101, R101, R126, R134, !PT ;  /* 0x0000007e65657276 */ /* 0x000fe40007810086 */
[----:B------:R-:W-:Y:S02]  /*fde0*/  FSEL R30, R30, -INF , !P1 ;  /* 0xff8000001e1e7808 */ /* 0x000fe40004800000 */
[----:B------:R-:W-:-:S02]  /*fdf0*/  ISETP.GE.AND P1, PT, R61, R200, PT ;  /* 0x000000c83d00720c */ /* 0x000fc40003f26270 */
[----:B------:R-:W-:Y:S01]  /*fe00*/  FSEL R82, R47, -INF , P0 ;  /* 0xff8000002f527808 */ /* 0x000fe20000000000 */
[----:B------:R-:W-:Y:S01]  /*fe10*/  VIADD R47, R35, 0xd8 ;  /* 0x000000d8232f7836 */ /* 0x000fe20000000000 */
[----:B------:R-:W-:Y:S02]  /*fe20*/  ISETP.GE.AND P0, PT, R57, R201, PT ;  /* 0x000000c93900720c */ /* 0x000fe40003f06270 */
[----:B------:R-:W-:Y:S02]  /*fe30*/  FMNMX3.FTZ R101, R101, R128, R138, !PT ;  /* 0x0000008065657276 */ /* 0x000fe4000781008a */
[----:B------:R-:W-:Y:S02]  /*fe40*/  FSEL R26, R26, -INF , !P1 ;  /* 0xff8000001a1a7808 */ /* 0x000fe40004800000 */
[----:B------:R-:W-:Y:S02]  /*fe50*/  ISETP.GE.AND P1, PT, R59, R200, PT ;  /* 0x000000c83b00720c */ /* 0x000fe40003f26270 */
[----:B------:R-:W-:Y:S01]  /*fe60*/  FSEL R132, R45, -INF , P0 ;  /* 0xff8000002d847808 */ /* 0x000fe20000000000 */
[----:B------:R-:W-:Y:S01]  /*fe70*/  VIADD R45, R35, 0xd9 ;  /* 0x000000d9232d7836 */ /* 0x000fe20000000000 */
[----:B------:R-:W-:-:S02]  /*fe80*/  FMNMX3.FTZ R101, R101, R140, R212, !PT ;  /* 0x0000008c65657276 */ /* 0x000fc400078100d4 */
[C-C-:B------:R-:W-:Y:S02]  /*fe90*/  IADD3 R72, PT, PT, R37.reuse, -0xf1, -R7.reuse ;  /* 0xffffff0f25487810 */ /* 0x140fe40007ffe807 */
[--C-:B------:R-:W-:Y:S02]  /*fea0*/  IADD3 R70, PT, PT, R37, -0xf8, -R7.reuse ;  /* 0xffffff0825467810 */ /* 0x100fe40007ffe807 */
[----:B------:R-:W-:Y:S02]  /*feb0*/  ISETP.GE.AND P0, PT, R47, R201, PT ;  /* 0x000000c92f00720c */ /* 0x000fe40003f06270 */
[----:B------:R-:W-:Y:S02]  /*fec0*/  IADD3 R37, PT, PT, R37, -0xf9, -R7 ;  /* 0xffffff0725257810 */ /* 0x000fe40007ffe807 */
[----:B------:R-:W-:Y:S02]  /*fed0*/  FSEL R82, R82, -INF , !P1 ;  /* 0xff80000052527808 */ /* 0x000fe40004800000 */
[----:B------:R-:W-:-:S02]  /*fee0*/  FMNMX3.FTZ R101, R101, R206, R180, !PT ;  /* 0x000000ce65657276 */ /* 0x000fc400078100b4 */
[----:B------:R-:W-:Y:S02]  /*fef0*/  ISETP.GE.AND P1, PT, R57, R200, PT ;  /* 0x000000c83900720c */ /* 0x000fe40003f26270 */
[----:B------:R-:W-:Y:S01]  /*ff00*/  FSEL R104, R41, -INF , P0 ;  /* 0xff80000029687808 */ /* 0x000fe20000000000 */
[----:B------:R-:W-:Y:S01]  /*ff10*/  VIADD R41, R35, 0xe0 ;  /* 0x000000e023297836 */ /* 0x000fe20000000000 */
[----:B------:R-:W-:Y:S02]  /*ff20*/  IABS R37, R37 ;  /* 0x0000002500257213 */ /* 0x000fe40000000000 */
[----:B------:R-:W-:Y:S02]  /*ff30*/  ISETP.GE.AND P0, PT, R45, R201, PT ;  /* 0x000000c92d00720c */ /* 0x000fe40003f06270 */
[----:B------:R-:W-:Y:S02]  /*ff40*/  FMNMX3.FTZ R101, R101, R178, R174, !PT ;  /* 0x000000b265657276 */ /* 0x000fe400078100ae */
[----:B------:R-:W-:-:S02]  /*ff50*/  FSEL R132, R132, -INF , !P1 ;  /* 0xff80000084847808 */ /* 0x000fc40004800000 */
[----:B------:R-:W-:Y:S02]  /*ff60*/  I2FP.F32.S32 R37, R37 ;  /* 0x0000002500257245 */ /* 0x000fe40000201400 */
[----:B------:R-:W-:Y:S02]  /*ff70*/  ISETP.GE.AND P1, PT, R47, R200, PT ;  /* 0x000000c82f00720c */ /* 0x000fe40003f26270 */
[----:B------:R-:W-:Y:S01]  /*ff80*/  FSEL R144, R39, -INF , P0 ;  /* 0xff80000027907808 */ /* 0x000fe20000000000 */
[----:B------:R-:W-:Y:S01]  /*ff90*/  VIADD R39, R35, 0xe1 ;  /* 0x000000e123277836 */ /* 0x000fe20000000000 */
[----:B------:R-:W-:Y:S02]  /*ffa0*/  IABS R70, R70 ;  /* 0x0000004600467213 */ /* 0x000fe40000000000 */
[----:B------:R-:W-:Y:S02]  /*ffb0*/  ISETP.GE.AND P0, PT, R41, R201, PT ;  /* 0x000000c92900720c */ /* 0x000fe40003f06270 */
[----:B------:R-:W-:Y:S01]  /*ffc0*/  FMNMX3.FTZ R101, R101, R170, R168, !PT ;  /* 0x000000aa65657276 */ /* 0x000fe200078100a8 */
[----:B------:R-:W-:Y:S01]  /*ffd0*/  FFMA.FTZ R122, -R205, R37, R122 ;  /* 0x00000025cd7a7223 */ /* 0x000fe2000001017a */
[----:B------:R-:W-:Y:S01]  /*ffe0*/  FSEL R104, R104, -INF , !P1 ;  /* 0xff80000068687808 */ /* 0x000fe20004800000 */
[----:B------:R-:W-:Y:S01]  /*fff0*/  VIADD R37, R35, 0xe8 ;  /* 0x000000e823257836 */ /* 0x000fe20000000000 */
[----:B------:R-:W-:-:S02]  /*10000*/  I2FP.F32.S32 R70, R70 ;  /* 0x0000004600467245 */ /* 0x000fc40000201400 */
[-C--:B------:R-:W-:Y:S02]  /*10010*/  ISETP.GE.AND P6, PT, R87, R200.reuse, PT ;  /* 0x000000c85700720c */ /* 0x080fe40003fc6270 */
[----:B------:R-:W-:Y:S02]  /*10020*/  ISETP.GE.AND P1, PT, R45, R200, PT ;  /* 0x000000c82d00720c */ /* 0x000fe40003f26270 */
[----:B------:R-:W-:Y:S02]  /*10030*/  FSEL R96, R96, -INF , P0 ;  /* 0xff80000060607808 */ /* 0x000fe40000000000 */
[----:B------:R-:W-:Y:S02]  /*10040*/  ISETP.GE.AND P0, PT, R39, R201, PT ;  /* 0x000000c92700720c */ /* 0x000fe40003f06270 */
[----:B------:R-:W-:Y:S01]  /*10050*/  FMNMX3.FTZ R101, R101, R166, R164, !PT ;  /* 0x000000a665657276 */ /* 0x000fe200078100a4 */
[----:B------:R-:W-:Y:S01]  /*10060*/  FFMA.FTZ R70, -R205, R70, R31 ;  /* 0x00000046cd467223 */ /* 0x000fe2000001011f */
[----:B------:R-:W-:-:S02]  /*10070*/  FSEL R158, R99, -INF , !P6 ;  /* 0xff800000639e7808 */ /* 0x000fc40007000000 */
[----:B------:R-:W-:Y:S01]  /*10080*/  FSEL R144, R144, -INF , !P1 ;  /* 0xff80000090907808 */ /* 0x000fe20004800000 */
[----:B------:R-:W-:Y:S01]  /*10090*/  VIADD R31, R35, 0xe9 ;  /* 0x000000e9231f7836 */ /* 0x000fe20000000000 */
[-C--:B------:R-:W-:Y:S02]  /*100a0*/  ISETP.GE.AND P6, PT, R83, R200.reuse, PT ;  /* 0x000000c85300720c */ /* 0x080fe40003fc6270 */
[----:B------:R-:W-:Y:S02]  /*100b0*/  ISETP.GE.AND P1, PT, R41, R200, PT ;  /* 0x000000c82900720c */ /* 0x000fe40003f26270 */
[----:B------:R-:W-:Y:S02]  /*100c0*/  FSEL R88, R88, -INF , P0 ;  /* 0xff80000058587808 */ /* 0x000fe40000000000 */
[----:B------:R-:W-:Y:S02]  /*100d0*/  FMNMX3.FTZ R101, R101, R162, R160, !PT ;  /* 0x000000a265657276 */ /* 0x000fe400078100a0 */
[----:B------:R-:W-:-:S02]  /*100e0*/  IABS R72, R72 ;  /* 0x0000004800487213 */ /* 0x000fc40000000000 */
[----:B------:R-:W-:Y:S02]  /*100f0*/  ISETP.GE.AND P0, PT, R37, R201, PT ;  /* 0x000000c92500720c */ /* 0x000fe40003f06270 */
[----:B------:R-:W-:Y:S02]  /*10100*/  FSEL R154, R97, -INF , !P6 ;  /* 0xff800000619a7808 */ /* 0x000fe40007000000 */
[----:B------:R-:W-:Y:S02]  /*10110*/  FSEL R136, R96, -INF , !P1 ;  /* 0xff80000060887808 */ /* 0x000fe40004800000 */
[----:B------:R-:W-:Y:S02]  /*10120*/  FMNMX3.FTZ R101, R101, R158, R156, !PT ;  /* 0x0000009e65657276 */ /* 0x000fe4000781009c */
[----:B------:R-:W-:Y:S02]  /*10130*/  I2FP.F32.S32 R72, R72 ;  /* 0x0000004800487245 */ /* 0x000fe40000201400 */
[----:B------:R-:W-:-:S02]  /*10140*/  ISETP.GE.AND P1, PT, R39, R200, PT ;  /* 0x000000c82700720c */ /* 0x000fc40003f26270 */
[----:B------:R-:W-:Y:S01]  /*10150*/  FSEL R142, R29, -INF , P0 ;  /* 0xff8000001d8e7808 */ /* 0x000fe20000000000 */
[----:B------:R-:W-:Y:S01]  /*10160*/  VIADD R29, R35, 0xf0 ;  /* 0x000000f0231d7836 */ /* 0x000fe20000000000 */
[----:B------:R-:W-:Y:S02]  /*10170*/  ISETP.GE.AND P0, PT, R31, R201, PT ;  /* 0x000000c91f00720c */ /* 0x000fe40003f06270 */
[----:B------:R-:W-:Y:S01]  /*10180*/  FMNMX3.FTZ R101, R101, R154, R150, !PT ;  /* 0x0000009a65657276 */ /* 0x000fe20007810096 */
[----:B------:R-:W-:Y:S01]  /*10190*/  FFMA.FTZ R72, -R205, R72, R27 ;  /* 0x00000048cd487223 */ /* 0x000fe2000001011b */
[----:B------:R-:W-:Y:S01]  /*101a0*/  FSEL R152, R88, -INF , !P1 ;  /* 0xff80000058987808 */ /* 0x000fe20004800000 */
[----:B------:R-:W-:Y:S01]  /*101b0*/  VIADD R27, R35, 0xf1 ;  /* 0x000000f1231b7836 */ /* 0x000fe20000000000 */
[----:B------:R-:W-:Y:S02]  /*101c0*/  ISETP.GE.AND P1, PT, R37, R200, PT ;  /* 0x000000c82500720c */ /* 0x000fe40003f26270 */
[----:B------:R-:W-:-:S02]  /*101d0*/  FSEL R78, R78, -INF , P0 ;  /* 0xff8000004e4e7808 */ /* 0x000fc40000000000 */
        /* <DEDUP_REMOVED lines=10> */
[----:B------:R-:W-:Y:S02]  /*10280*/  FSEL R72, R72, -INF , P0 ;  /* 0xff80000048487808 */ /* 0x000fe40000000000 */
[----:B------:R-:W-:Y:S02]  /*10290*/  FMNMX3.FTZ R101, R101, R26, R82, !PT ;  /* 0x0000001a65657276 */ /* 0x000fe40007810052 */
[----:B------:R-:W-:-:S02]  /*102a0*/  ISETP.GE.AND P0, PT, R23, R201, PT ;  /* 0x000000c91700720c */ /* 0x000fc40003f06270 */
[----:B------:R-:W-:Y:S02]  /*102b0*/  FSEL R88, R88, -INF , !P1 ;  /* 0xff80000058587808 */ /* 0x000fe40004800000 */
[----:B------:R-:W-:Y:S02]  /*102c0*/  FMNMX3.FTZ R101, R101, R132, R104, !PT ;  /* 0x0000008465657276 */ /* 0x000fe40007810068 */
[C---:B------:R-:W-:Y:S02]  /*102d0*/  ISETP.GE.AND P3, PT, R35.reuse, R204, PT ;  /* 0x000000cc2300720c */ /* 0x040fe40003f66270 */
[C---:B------:R-:W-:Y:S01]  /*102e0*/  ISETP.GE.AND P6, PT, R35.reuse, R203, PT ;  /* 0x000000cb2300720c */ /* 0x040fe20003fc6270 */
[----:B------:R-:W-:Y:S01]  /*102f0*/  VIADD R35, R35, 0xf9 ;  /* 0x000000f923237836 */ /* 0x000fe20000000000 */
[----:B------:R-:W-:Y:S02]  /*10300*/  ISETP.GE.AND P1, PT, R27, R200, PT ;  /* 0x000000c81b00720c */ /* 0x000fe40003f26270 */
[----:B------:R-:W-:-:S02]  /*10310*/  FSEL R70, R70, -INF , P0 ;  /* 0xff80000046467808 */ /* 0x000fc40000000000 */
[----:B------:R-:W-:Y:S02]  /*10320*/  ISETP.GE.AND P0, PT, R23, R200, PT ;  /* 0x000000c81700720c */ /* 0x000fe40003f06270 */
[----:B------:R-:W-:Y:S02]  /*10330*/  FMNMX3.FTZ R101, R101, R144, R136, !PT ;  /* 0x0000009065657276 */ /* 0x000fe40007810088 */
[----:B------:R-:W-:Y:S02]  /*10340*/  FSEL R78, R72, -INF , !P1 ;  /* 0xff800000484e7808 */ /* 0x000fe40004800000 */
[----:B------:R-:W-:Y:S02]  /*10350*/  FSEL R72, R70, -INF , !P0 ;  /* 0xff80000046487808 */ /* 0x000fe40004000000 */
[----:B------:R-:W-:Y:S02]  /*10360*/  ISETP.GE.AND P0, PT, R35, R201, PT ;  /* 0x000000c92300720c */ /* 0x000fe40003f06270 */
[----:B------:R-:W-:-:S02]  /*10370*/  FMNMX3.FTZ R101, R101, R152, R142, !PT ;  /* 0x0000009865657276 */ /* 0x000fc4000781008e */
[----:B------:R-:W-:Y:S02]  /*10380*/  IADD3 R96, PT, PT, R202, -0x81, -R7 ;  /* 0xffffff7fca607810 */ /* 0x000fe40007ffe807 */
[----:B------:R-:W-:Y:S02]  /*10390*/  FSEL R70, R122, -INF , P0 ;  /* 0xff8000007a467808 */ /* 0x000fe40000000000 */
[----:B------:R-:W-:Y:S02]  /*103a0*/  ISETP.GE.AND P0, PT, R35, R200, PT ;  /* 0x000000c82300720c */ /* 0x000fe40003f06270 */
[----:B------:R-:W-:Y:S02]  /*103b0*/  FMNMX3.FTZ R101, R101, R114, R88, !PT ;  /* 0x0000007265657276 */ /* 0x000fe40007810058 */
[----:B------:R-:W-:Y:S02]  /*103c0*/  IABS R96, R96 ;  /* 0x0000006000607213 */ /* 0x000fe40000000000 */
[----:B------:R-:W-:-:S02]  /*103d0*/  FSEL R70, R70, -INF , !P0 ;  /* 0xff80000046467808 */ /* 0x000fc40004000000 */
[----:B------:R-:W-:Y:S02]  /*103e0*/  FMNMX3.FTZ R101, R101, R78, R72, !PT ;  /* 0x0000004e65657276 */ /* 0x000fe40007810048 */
[C---:B------:R-:W-:Y:S02]  /*103f0*/  ISETP.GE.AND P1, PT, R95.reuse, R204, PT ;  /* 0x000000cc5f00720c */ /* 0x040fe40003f26270 */
[----:B------:R-:W-:Y:S02]  /*10400*/  I2FP.F32.S32 R96, R96 ;  /* 0x0000006000607245 */ /* 0x000fe40000201400 */
[----:B------:R-:W-:Y:S02]  /*10410*/  ISETP.GE.AND P0, PT, R95, R203, PT ;  /* 0x000000cb5f00720c */ /* 0x000fe40003f06270 */
[----:B------:R-:W-:Y:S01]  /*10420*/  FMNMX.FTZ R95, R70, R101, !PT ;  /* 0x00000065465f7209 */ /* 0x000fe20007810000 */
[----:B------:R-:W-:Y:S01]  /*10430*/  FFMA.FTZ R172, -R205, R96, R172 ;  /* 0x00000060cdac7223 */ /* 0x000fe200000101ac */
[----:B------:R-:W-:-:S03]  /*10440*/  IADD3 R99, PT, PT, R202, -0x88, -R7 ;  /* 0xffffff78ca637810 */ /* 0x000fc60007ffe807 */
[----:B------:R-:W1:Y:S01]  /*10450*/  SHFL.BFLY PT, R96, R95, 0x2, 0x1f ;  /* 0x0c401f005f607f89 */ /* 0x000e6200000e0000 */
[----:B------:R-:W-:Y:S02]  /*10460*/  IABS R99, R99 ;  /* 0x0000006300637213 */ /* 0x000fe40000000000 */
[C-C-:B------:R-:W-:Y:S02]  /*10470*/  IADD3 R97, PT, PT, R202.reuse, -0x89, -R7.reuse ;  /* 0xffffff77ca617810 */ /* 0x140fe40007ffe807 */
[----:B------:R-:W-:Y:S02]  /*10480*/  IADD3 R98, PT, PT, R202, -0x90, -R7 ;  /* 0xffffff70ca627810 */ /* 0x000fe40007ffe807 */
[----:B------:R-:W-:Y:S02]  /*10490*/  I2FP.F32.S32 R99, R99 ;  /* 0x0000006300637245 */ /* 0x000fe40000201400 */
[----:B------:R-:W-:Y:S02]  /*104a0*/  IABS R97, R97 ;  /* 0x0000006100617213 */ /* 0x000fe40000000000 */
[----:B------:R-:W-:Y:S01]  /*104b0*/  IABS R98, R98 ;  /* 0x0000006200627213 */ /* 0x000fe20000000000 */
[----:B------:R-:W-:Y:S01]  /*104c0*/  FFMA.FTZ R99, -R205, R99, R208 ;  /* 0x00000063cd637223 */ /* 0x000fe200000101d0 */
[----:B------:R-:W-:-:S02]  /*104d0*/  I2FP.F32.S32 R97, R97 ;  /* 0x0000006100617245 */ /* 0x000fc40000201400 */
[----:B------:R-:W-:Y:S02]  /*104e0*/  I2FP.F32.S32 R98, R98 ;  /* 0x0000006200627245 */ /* 0x000fe40000201400 */
[----:B------:R-:W-:Y:S01]  /*104f0*/  FSEL R172, R172, -INF , P2 ;  /* 0xff800000acac7808 */ /* 0x000fe20001000000 */
[----:B------:R-:W-:Y:S01]  /*10500*/  FFMA.FTZ R97, -R205, R97, R210 ;  /* 0x00000061cd617223 */ /* 0x000fe200000101d2 */
[----:B------:R-:W-:Y:S01]  /*10510*/  FSEL R99, R99, -INF , P1 ;  /* 0xff80000063637808 */ /* 0x000fe20000800000 */
[----:B------:R-:W-:Y:S01]  /*10520*/  FFMA.FTZ R98, -R205, R98, R216 ;  /* 0x00000062cd627223 */ /* 0x000fe200000101d8 */
[-C--:B------:R-:W-:Y:S02]  /*10530*/  ISETP.GE.AND P2, PT, R94, R204.reuse, PT ;  /* 0x000000cc5e00720c */ /* 0x080fe40003f46270 */
[----:B------:R-:W-:Y:S02]  /*10540*/  ISETP.GE.AND P1, PT, R93, R204, PT ;  /* 0x000000cc5d00720c */ /* 0x000fe40003f26270 */
[----:B------:R-:W-:-:S02]  /*10550*/  FSEL R221, R172, -INF , !P4 ;  /* 0xff800000acdd7808 */ /* 0x000fc40006000000 */
[----:B------:R-:W-:Y:S02]  /*10560*/  FSEL R219, R99, -INF , !P0 ;  /* 0xff80000063db7808 */ /* 0x000fe40004000000 */
[-C--:B------:R-:W-:Y:S02]  /*10570*/  ISETP.GE.AND P4, PT, R94, R203.reuse, PT ;  /* 0x000000cb5e00720c */ /* 0x080fe40003f86270 */
[----:B------:R-:W-:Y:S02]  /*10580*/  ISETP.GE.AND P0, PT, R93, R203, PT ;  /* 0x000000cb5d00720c */ /* 0x000fe40003f06270 */
[----:B------:R-:W-:Y:S02]  /*10590*/  FSEL R97, R97, -INF , P2 ;  /* 0xff80000061617808 */ /* 0x000fe40001000000 */
[----:B------:R-:W-:Y:S02]  /*105a0*/  FSEL R98, R98, -INF , P1 ;  /* 0xff80000062627808 */ /* 0x000fe40000800000 */
[----:B------:R-:W-:-:S02]  /*105b0*/  IADD3 R94, PT, PT, R202, -0x91, -R7 ;  /* 0xffffff6fca5e7810 */ /* 0x000fc40007ffe807 */
[----:B-1----:R-:W-:Y:S02]  /*105c0*/  FMNMX.FTZ R96, R95, R96, !PT ;  /* 0x000000605f607209 */ /* 0x002fe40007810000 */
[----:B------:R-:W-:Y:S02]  /*105d0*/  FSEL R215, R97, -INF , !P4 ;  /* 0xff80000061d77808 */ /* 0x000fe40006000000 */
[----:B------:R-:W-:Y:S02]  /*105e0*/  FSEL R209, R98, -INF , !P0 ;  /* 0xff80000062d17808 */ /* 0x000fe40004000000 */
[C---:B------:R-:W-:Y:S02]  /*105f0*/  ISETP.GE.AND P2, PT, R92.reuse, R204, PT ;  /* 0x000000cc5c00720c */ /* 0x040fe40003f46270 */
[----:B------:R-:W-:Y:S02]  /*10600*/  IABS R94, R94 ;  /* 0x0000005e005e7213 */ /* 0x000fe40000000000 */
[----:B------:R-:W-:-:S02]  /*10610*/  ISETP.GE.AND P4, PT, R92, R203, PT ;  /* 0x000000cb5c00720c */ /* 0x000fc40003f86270 */
[C---:B------:R-:W-:Y:S02]  /*10620*/  ISETP.GE.AND P1, PT, R91.reuse, R204, PT ;  /* 0x000000cc5b00720c */ /* 0x040fe40003f26270 */
[----:B------:R-:W-:Y:S02]  /*10630*/  ISETP.GE.AND P0, PT, R91, R203, PT ;  /* 0x000000cb5b00720c */ /* 0x000fe40003f06270 */
[C-C-:B------:R-:W-:Y:S01]  /*10640*/  IADD3 R92, PT, PT, R202.reuse, -0x99, -R7.reuse ;  /* 0xffffff67ca5c7810 */ /* 0x140fe20007ffe807 */
[----:B------:R-:W1:Y:S01]  /*10650*/  SHFL.BFLY PT, R91, R96, 0x1, 0x1f ;  /* 0x0c201f00605b7f89 */ /* 0x000e6200000e0000 */
[----:B------:R-:W-:Y:S02]  /*10660*/  IADD3 R93, PT, PT, R202, -0x98, -R7 ;  /* 0xffffff68ca5d7810 */ /* 0x000fe40007ffe807 */
[----:B------:R-:W-:Y:S02]  /*10670*/  I2FP.F32.S32 R94, R94 ;  /* 0x0000005e005e7245 */ /* 0x000fe40000201400 */
[----:B------:R-:W-:-:S02]  /*10680*/  IABS R92, R92 ;  /* 0x0000005c005c7213 */ /* 0x000fc40000000000 */
[----:B------:R-:W-:Y:S01]  /*10690*/  IABS R93, R93 ;  /* 0x0000005d005d7213 */ /* 0x000fe20000000000 */
[C---:B------:R-:W-:Y:S01]  /*106a0*/  FFMA.FTZ R94, -R205.reuse, R94, R218 ;  /* 0x0000005ecd5e7223 */ /* 0x040fe200000101da */
[----:B------:R-:W-:Y:S02]  /*106b0*/  IADD3 R95, PT, PT, R202, -0xa0, -R7 ;  /* 0xffffff60ca5f7810 */ /* 0x000fe40007ffe807 */
[----:B------:R-:W-:Y:S02]  /*106c0*/  I2FP.F32.S32 R92, R92 ;  /* 0x0000005c005c7245 */ /* 0x000fe40000201400 */
[----:B------:R-:W-:Y:S02]  /*106d0*/  I2FP.F32.S32 R93, R93 ;  /* 0x0000005d005d7245 */ /* 0x000fe40000201400 */
[----:B------:R-:W-:Y:S01]  /*106e0*/  IABS R95, R95 ;  /* 0x0000005f005f7213 */ /* 0x000fe20000000000 */
[C---:B------:R-:W-:Y:S01]  /*106f0*/  FFMA.FTZ R92, -R205.reuse, R92, R226 ;  /* 0x0000005ccd5c7223 */ /* 0x040fe200000101e2 */
[----:B------:R-:W-:Y:S01]  /*10700*/  FSEL R94, R94, -INF , P2 ;  /* 0xff8000005e5e7808 */ /* 0x000fe20001000000 */
[----:B------:R-:W-:Y:S01]  /*10710*/  FFMA.FTZ R93, -R205, R93, R224 ;  /* 0x0000005dcd5d7223 */ /* 0x000fe200000101e0 */
[----:B------:R-:W-:-:S02]  /*10720*/  ISETP.GE.AND P2, PT, R90, R204, PT ;  /* 0x000000cc5a00720c */ /* 0x000fc40003f46270 */
[----:B------:R-:W-:Y:S02]  /*10730*/  I2FP.F32.S32 R95, R95 ;  /* 0x0000005f005f7245 */ /* 0x000fe40000201400 */
[----:B------:R-:W-:Y:S02]  /*10740*/  FSEL R181, R94, -INF , !P4 ;  /* 0xff8000005eb57808 */ /* 0x000fe40006000000 */
[----:B------:R-:W-:Y:S02]  /*10750*/  ISETP.GE.AND P4, PT, R90, R203, PT ;  /* 0x000000cb5a00720c */ /* 0x000fe40003f86270 */
[----:B------:R-:W-:Y:S01]  /*10760*/  FSEL R92, R92, -INF , P2 ;  /* 0xff8000005c5c7808 */ /* 0x000fe20001000000 */
[----:B------:R-:W-:Y:S01]  /*10770*/  FFMA.FTZ R95, -R205, R95, R234 ;  /* 0x0000005fcd5f7223 */ /* 0x000fe200000101ea */
[----:B------:R-:W-:Y:S02]  /*10780*/  FSEL R93, R93, -INF , P1 ;  /* 0xff8000005d5d7808 */ /* 0x000fe40000800000 */
[----:B------:R-:W-:-:S02]  /*10790*/  ISETP.GE.AND P1, PT, R89, R204, PT ;  /* 0x000000cc5900720c */ /* 0x000fc40003f26270 */
[----:B------:R-:W-:Y:S02]  /*107a0*/  FSEL R173, R92, -INF , !P4 ;  /* 0xff8000005cad7808 */ /* 0x000fe40006000000 */
[C---:B------:R-:W-:Y:S02]  /*107b0*/  ISETP.GE.AND P2, PT, R0.reuse, R204, PT ;  /* 0x000000cc0000720c */ /* 0x040fe40003f46270 */
[----:B------:R-:W-:Y:S02]  /*107c0*/  ISETP.GE.AND P4, PT, R0, R203, PT ;  /* 0x000000cb0000720c */ /* 0x000fe40003f86270 */
[----:B------:R-:W-:Y:S02]  /*107d0*/  FSEL R175, R93, -INF , !P0 ;  /* 0xff8000005daf7808 */ /* 0x000fe40004000000 */
[----:B-1----:R-:W-:Y:S02]  /*107e0*/  FMNMX.FTZ R0, R96, R91, !PT ;  /* 0x0000005b60007209 */ /* 0x002fe40007810000 */
[----:B------:R-:W-:-:S02]  /*107f0*/  ISETP.GE.AND P0, PT, R89, R203, PT ;  /* 0x000000cb5900720c */ /* 0x000fc40003f06270 */
[----:B------:R-:W-:Y:S01]  /*10800*/  FSEL R95, R95, -INF , P1 ;  /* 0xff8000005f5f7808 */ /* 0x000fe20000800000 */
[----:B---3--:R-:W-:Y:S01]  /*10810*/  FMUL.FTZ R91, R69, R0 ;  /* 0x00000000455b7220 */ /* 0x008fe20000410000 */
[--C-:B------:R-:W-:Y:S02]  /*10820*/  IADD3 R89, PT, PT, R202, -0xa1, -R7.reuse ;  /* 0xffffff5fca597810 */ /* 0x100fe40007ffe807 */
[----:B------:R-:W-:Y:S02]  /*10830*/  FSEL R167, R95, -INF , !P0 ;  /* 0xff8000005fa77808 */ /* 0x000fe40004000000 */
[----:B------:R-:W-:Y:S02]  /*10840*/  FSETP.NEU.FTZ.AND P0, PT, R0, -INF , PT ;  /* 0xff8000000000780b */ /* 0x000fe40003f1d000 */
[----:B------:R-:W-:Y:S02]  /*10850*/  FSEL R19, R19, -INF , !P5 ;  /* 0xff80000013137808 */ /* 0x000fe40006800000 */
[----:B------:R-:W-:-:S02]  /*10860*/  IADD3 R92, PT, PT, R202, -0xa9, -R7 ;  /* 0xffffff57ca5c7810 */ /* 0x000fc40007ffe807 */
[C---:B------:R-:W-:Y:S02]  /*10870*/  ISETP.GE.AND P1, PT, R67.reuse, R204, PT ;  /* 0x000000cc4300720c */ /* 0x040fe40003f26270 */
[----:B------:R-:W-:Y:S02]  /*10880*/  ISETP.GE.AND P5, PT, R67, R203, PT ;  /* 0x000000cb4300720c */ /* 0x000fe40003fa6270 */
[----:B------:R-:W-:Y:S02]  /*10890*/  FSEL R67, R91, RZ, P0 ;  /* 0x000000ff5b437208 */ /* 0x000fe40000000000 */
[----:B------:R-:W-:Y:S02]  /*108a0*/  IABS R89, R89 ;  /* 0x0000005900597213 */ /* 0x000fe40000000000 */
[----:B------:R-:W-:Y:S01]  /*108b0*/  IABS R92, R92 ;  /* 0x0000005c005c7213 */ /* 0x000fe20000000000 */
[-C--:B------:R-:W-:Y:S01]  /*108c0*/  FFMA.FTZ R130, R12, R69.reuse, -R67 ;  /* 0x000000450c827223 */ /* 0x080fe20000010843 */
[----:B------:R-:W-:Y:S01]  /*108d0*/  IADD3 R90, PT, PT, R202, -0xa8, -R7 ;  /* 0xffffff58ca5a7810 */ /* 0x000fe20007ffe807 */
[----:B------:R-:W-:Y:S01]  /*108e0*/  FFMA.FTZ R139, R38, R69, -R67 ;  /* 0x00000045268b7223 */ /* 0x000fe20000010843 */
[----:B------:R-:W-:-:S02]  /*108f0*/  I2FP.F32.S32 R89, R89 ;  /* 0x0000005900597245 */ /* 0x000fc40000201400 */
[C-C-:B------:R-:W-:Y:S02]  /*10900*/  IADD3 R12, PT, PT, R202.reuse, -0xb0, -R7.reuse ;  /* 0xffffff50ca0c7810 */ /* 0x140fe40007ffe807 */
[----:B------:R-:W-:Y:S02]  /*10910*/  I2FP.F32.S32 R92, R92 ;  /* 0x0000005c005c7245 */ /* 0x000fe40000201400 */
[----:B------:R-:W-:Y:S01]  /*10920*/  IADD3 R38, PT, PT, R202, -0xb8, -R7 ;  /* 0xffffff48ca267810 */ /* 0x000fe20007ffe807 */
[C---:B------:R-:W-:Y:S01]  /*10930*/  FFMA.FTZ R89, -R205.reuse, R89, R232 ;  /* 0x00000059cd597223 */ /* 0x040fe200000101e8 */
[----:B------:R-:W-:Y:S01]  /*10940*/  IABS R90, R90 ;  /* 0x0000005a005a7213 */ /* 0x000fe20000000000 */
[----:B------:R-:W-:Y:S01]  /*10950*/  FFMA.FTZ R92, -R205, R92, R236 ;  /* 0x0000005ccd5c7223 */ /* 0x000fe200000101ec */
[----:B------:R-:W-:Y:S02]  /*10960*/  IABS R12, R12 ;  /* 0x0000000c000c7213 */ /* 0x000fe40000000000 */
[----:B------:R-:W-:-:S02]  /*10970*/  IABS R38, R38 ;  /* 0x0000002600267213 */ /* 0x000fc40000000000 */
[----:B------:R-:W-:Y:S02]  /*10980*/  ISETP.GE.AND P0, PT, R87, R204, PT ;  /* 0x000000cc5700720c */ /* 0x000fe40003f06270 */
[----:B------:R-:W-:Y:S02]  /*10990*/  I2FP.F32.S32 R90, R90 ;  /* 0x0000005a005a7245 */ /* 0x000fe40000201400 */
[----:B------:R-:W-:Y:S02]  /*109a0*/  I2FP.F32.S32 R12, R12 ;  /* 0x0000000c000c7245 */ /* 0x000fe40000201400 */
[----:B------:R-:W-:Y:S02]  /*109b0*/  FSEL R89, R89, -INF , P2 ;  /* 0xff80000059597808 */ /* 0x000fe40001000000 */
[----:B------:R-:W-:Y:S02]  /*109c0*/  I2FP.F32.S32 R38, R38 ;  /* 0x0000002600267245 */ /* 0x000fe40000201400 */
[----:B------:R-:W-:-:S02]  /*109d0*/  ISETP.GE.AND P2, PT, R87, R203, PT ;  /* 0x000000cb5700720c */ /* 0x000fc40003f46270 */
[----:B------:R-:W-:Y:S01]  /*109e0*/  FSEL R92, R92, -INF , P0 ;  /* 0xff8000005c5c7808 */ /* 0x000fe20000000000 */
[----:B------:R-:W-:Y:S01]  /*109f0*/  FFMA.FTZ R90, -R205, R90, R238 ;  /* 0x0000005acd5a7223 */ /* 0x000fe200000101ee */
[-CC-:B------:R-:W-:Y:S01]  /*10a00*/  FFMA.FTZ R163, R34, R69.reuse, -R67.reuse ;  /* 0x0000004522a37223 */ /* 0x180fe20000010843 */
[----:B------:R-:W-:Y:S01]  /*10a10*/  FSEL R165, R89, -INF , !P4 ;  /* 0xff80000059a57808 */ /* 0x000fe20006000000 */
[----:B------:R-:W-:Y:S01]  /*10a20*/  FFMA.FTZ R12, -R205, R12, R242 ;  /* 0x0000000ccd0c7223 */ /* 0x000fe200000101f2 */
[----:B------:R-:W-:Y:S01]  /*10a30*/  ISETP.GE.AND P4, PT, R85, R204, PT ;  /* 0x000000cc5500720c */ /* 0x000fe20003f86270 */
[----:B------:R-:W-:Y:S01]  /*10a40*/  FFMA.FTZ R122, R60, R69, -R67 ;  /* 0x000000453c7a7223 */ /* 0x000fe20000010843 */
[----:B------:R-:W-:Y:S01]  /*10a50*/  IADD3 R34, PT, PT, R202, -0xb1, -R7 ;  /* 0xffffff4fca227810 */ /* 0x000fe20007ffe807 */
[----:B------:R-:W-:Y:S01]  /*10a60*/  FFMA.FTZ R38, -R205, R38, R252 ;  /* 0x00000026cd267223 */ /* 0x000fe200000101fc */
[----:B------:R-:W-:Y:S02]  /*10a70*/  FSEL R145, R92, -INF , !P2 ;  /* 0xff8000005c917808 */ /* 0x000fe40005000000 */
[----:B------:R-:W-:-:S02]  /*10a80*/  ISETP.GE.AND P2, PT, R81, R204, PT ;  /* 0x000000cc5100720c */ /* 0x000fc40003f46270 */
[----:B------:R-:W-:Y:S02]  /*10a90*/  IADD3 R60, PT, PT, R202, -0xb9, -R7 ;  /* 0xffffff47ca3c7810 */ /* 0x000fe40007ffe807 */
[----:B------:R-:W-:Y:S02]  /*10aa0*/  FSEL R90, R90, -INF , P1 ;  /* 0xff8000005a5a7808 */ /* 0x000fe40000800000 */
[-C--:B------:R-:W-:Y:S02]  /*10ab0*/  ISETP.GE.AND P1, PT, R85, R203.reuse, PT ;  /* 0x000000cb5500720c */ /* 0x080fe40003f26270 */
[----:B------:R-:W-:Y:S02]  /*10ac0*/  IABS R34, R34 ;  /* 0x0000002200227213 */ /* 0x000fe40000000000 */
[----:B------:R-:W-:Y:S02]  /*10ad0*/  FSEL R12, R12, -INF , P4 ;  /* 0xff8000000c0c7808 */ /* 0x000fe40002000000 */
[----:B------:R-:W-:-:S02]  /*10ae0*/  ISETP.GE.AND P4, PT, R81, R203, PT ;  /* 0x000000cb5100720c */ /* 0x000fc40003f86270 */
[----:B------:R-:W-:Y:S02]  /*10af0*/  IABS R60, R60 ;  /* 0x0000003c003c7213 */ /* 0x000fe40000000000 */
[----:B------:R-:W-:Y:S02]  /*10b00*/  FSEL R38, R38, -INF , P2 ;  /* 0xff80000026267808 */ /* 0x000fe40001000000 */
[----:B------:R-:W-:Y:S02]  /*10b10*/  I2FP.F32.S32 R34, R34 ;  /* 0x0000002200227245 */ /* 0x000fe40000201400 */
[----:B------:R-:W-:Y:S02]  /*10b20*/  FSEL R131, R12, -INF , !P1 ;  /* 0xff8000000c837808 */ /* 0x000fe40004800000 */
[----:B------:R-:W-:Y:S02]  /*10b30*/  IADD3 R12, PT, PT, R202, -0xc0, -R7 ;  /* 0xffffff40ca0c7810 */ /* 0x000fe40007ffe807 */
[----:B------:R-:W-:-:S02]  /*10b40*/  I2FP.F32.S32 R60, R60 ;  /* 0x0000003c003c7245 */ /* 0x000fc40000201400 */
[----:B------:R-:W-:Y:S02]  /*10b50*/  FSEL R123, R38, -INF , !P4 ;  /* 0xff800000267b7808 */ /* 0x000fe40006000000 */
[----:B------:R-:W-:Y:S01]  /*10b60*/  IADD3 R38, PT, PT, R202, -0xc8, -R7 ;  /* 0xffffff38ca267810 */ /* 0x000fe20007ffe807 */
[C---:B------:R-:W-:Y:S01]  /*10b70*/  FFMA.FTZ R34, -R205.reuse, R34, R244 ;  /* 0x00000022cd227223 */ /* 0x040fe200000101f4 */
[----:B------:R-:W-:Y:S01]  /*10b80*/  FSEL R151, R90, -INF , !P5 ;  /* 0xff8000005a977808 */ /* 0x000fe20006800000 */
[----:B------:R-:W-:Y:S01]  /*10b90*/  FFMA.FTZ R60, -R205, R60, R250 ;  /* 0x0000003ccd3c7223 */ /* 0x000fe200000101fa */
[----:B------:R-:W-:Y:S02]  /*10ba0*/  IABS R12, R12 ;  /* 0x0000000c000c7213 */ /* 0x000fe40000000000 */
[----:B------:R-:W-:Y:S02]  /*10bb0*/  ISETP.GE.AND P5, PT, R83, R204, PT ;  /* 0x000000cc5300720c */ /* 0x000fe40003fa6270 */
[----:B------:R-:W-:-:S02]  /*10bc0*/  IABS R38, R38 ;  /* 0x0000002600267213 */ /* 0x000fc40000000000 */
[----:B------:R-:W-:Y:S02]  /*10bd0*/  ISETP.GE.AND P1, PT, R79, R204, PT ;  /* 0x000000cc4f00720c */ /* 0x000fe40003f26270 */
[----:B------:R-:W-:Y:S02]  /*10be0*/  I2FP.F32.S32 R12, R12 ;  /* 0x0000000c000c7245 */ /* 0x000fe40000201400 */
[-C--:B------:R-:W-:Y:S02]  /*10bf0*/  ISETP.GE.AND P0, PT, R83, R203.reuse, PT ;  /* 0x000000cb5300720c */ /* 0x080fe40003f06270 */
[----:B------:R-:W-:Y:S02]  /*10c00*/  FSEL R34, R34, -INF , P5 ;  /* 0xff80000022227808 */ /* 0x000fe40002800000 */
[----:B------:R-:W-:Y:S02]  /*10c10*/  I2FP.F32.S32 R38, R38 ;  /* 0x0000002600267245 */ /* 0x000fe40000201400 */
[----:B------:R-:W-:-:S02]  /*10c20*/  ISETP.GE.AND P5, PT, R79, R203, PT ;  /* 0x000000cb4f00720c */ /* 0x000fc40003fa6270 */
[----:B------:R-:W-:Y:S01]  /*10c30*/  FSEL R60, R60, -INF , P1 ;  /* 0xff8000003c3c7808 */ /* 0x000fe20000800000 */
[----:B------:R-:W-:Y:S01]  /*10c40*/  FFMA.FTZ R12, -R205, R12, R51 ;  /* 0x0000000ccd0c7223 */ /* 0x000fe20000010133 */
[----:B------:R-:W-:Y:S01]  /*10c50*/  FSEL R127, R34, -INF , !P0 ;  /* 0xff800000227f7808 */ /* 0x000fe20004000000 */
[----:B------:R-:W-:Y:S01]  /*10c60*/  FFMA.FTZ R125, R48, R69, -R67 ;  /* 0x00000045307d7223 */ /* 0x000fe20000010843 */
[----:B------:R-:W-:Y:S01]  /*10c70*/  ISETP.GE.AND P0, PT, R77, R204, PT ;  /* 0x000000cc4d00720c */ /* 0x000fe20003f06270 */
[----:B------:R-:W-:Y:S01]  /*10c80*/  FFMA.FTZ R38, -R205, R38, R55 ;  /* 0x00000026cd267223 */ /* 0x000fe20000010137 */
[----:B------:R-:W-:Y:S02]  /*10c90*/  IADD3 R34, PT, PT, R202, -0xc1, -R7 ;  /* 0xffffff3fca227810 */ /* 0x000fe40007ffe807 */
[----:B------:R-:W-:Y:S02]  /*10ca0*/  FSEL R119, R60, -INF , !P5 ;  /* 0xff8000003c777808 */ /* 0x000fe40006800000 */
[----:B------:R-:W-:-:S02]  /*10cb0*/  ISETP.GE.AND P5, PT, R73, R204, PT ;  /* 0x000000cc4900720c */ /* 0x000fc40003fa6270 */
[----:B------:R-:W-:Y:S02]  /*10cc0*/  IADD3 R48, PT, PT, R202, -0xc9, -R7 ;  /* 0xffffff37ca307810 */ /* 0x000fe40007ffe807 */
[-C--:B------:R-:W-:Y:S02]  /*10cd0*/  ISETP.GE.AND P2, PT, R77, R203.reuse, PT ;  /* 0x000000cb4d00720c */ /* 0x080fe40003f46270 */
[----:B------:R-:W-:Y:S02]  /*10ce0*/  IABS R34, R34 ;  /* 0x0000002200227213 */ /* 0x000fe40000000000 */
[----:B------:R-:W-:Y:S02]  /*10cf0*/  FSEL R12, R12, -INF , P0 ;  /* 0xff8000000c0c7808 */ /* 0x000fe40000000000 */
[----:B------:R-:W-:Y:S02]  /*10d00*/  ISETP.GE.AND P0, PT, R73, R203, PT ;  /* 0x000000cb4900720c */ /* 0x000fe40003f06270 */
[----:B------:R-:W-:-:S02]  /*10d10*/  IABS R48, R48 ;  /* 0x0000003000307213 */ /* 0x000fc40000000000 */
[----:B------:R-:W-:Y:S02]  /*10d20*/  FSEL R38, R38, -INF , P5 ;  /* 0xff80000026267808 */ /* 0x000fe40002800000 */
[----:B------:R-:W-:Y:S02]  /*10d30*/  I2FP.F32.S32 R34, R34 ;  /* 0x0000002200227245 */ /* 0x000fe40000201400 */
[----:B------:R-:W-:Y:S02]  /*10d40*/  FSEL R115, R12, -INF , !P2 ;  /* 0xff8000000c737808 */ /* 0x000fe40005000000 */
[----:B------:R-:W-:Y:S02]  /*10d50*/  IADD3 R12, PT, PT, R202, -0xd0, -R7 ;  /* 0xffffff30ca0c7810 */ /* 0x000fe40007ffe807 */
[----:B------:R-:W-:Y:S02]  /*10d60*/  I2FP.F32.S32 R48, R48 ;  /* 0x0000003000307245 */ /* 0x000fe40000201400 */
[----:B------:R-:W-:-:S02]  /*10d70*/  FSEL R107, R38, -INF , !P0 ;  /* 0xff800000266b7808 */ /* 0x000fc40004000000 */
[----:B------:R-:W-:Y:S01]  /*10d80*/  IADD3 R38, PT, PT, R202, -0xd8, -R7 ;  /* 0xffffff28ca267810 */ /* 0x000fe20007ffe807 */
[C---:B------:R-:W-:Y:S01]  /*10d90*/  FFMA.FTZ R34, -R205.reuse, R34, R53 ;  /* 0x00000022cd227223 */ /* 0x040fe20000010135 */
[----:B------:R-:W-:Y:S01]  /*10da0*/  IABS R12, R12 ;  /* 0x0000000c000c7213 */ /* 0x000fe20000000000 */
[----:B------:R-:W-:Y:S01]  /*10db0*/  FFMA.FTZ R48, -R205, R48, R63 ;  /* 0x00000030cd307223 */ /* 0x000fe2000001013f */
[----:B------:R-:W-:Y:S02]  /*10dc0*/  ISETP.GE.AND P4, PT, R75, R204, PT ;  /* 0x000000cc4b00720c */ /* 0x000fe40003f86270 */
[----:B------:R-:W-:Y:S02]  /*10dd0*/  IABS R38, R38 ;  /* 0x0000002600267213 */ /* 0x000fe40000000000 */
[----:B------:R-:W-:Y:S02]  /*10de0*/  ISETP.GE.AND P2, PT, R61, R204, PT ;  /* 0x000000cc3d00720c */ /* 0x000fe40003f46270 */
[----:B------:R-:W-:-:S02]  /*10df0*/  I2FP.F32.S32 R12, R12 ;  /* 0x0000000c000c7245 */ /* 0x000fc40000201400 */
[-C--:B------:R-:W-:Y:S02]  /*10e00*/  ISETP.GE.AND P1, PT, R75, R203.reuse, PT ;  /* 0x000000cb4b00720c */ /* 0x080fe40003f26270 */
[----:B------:R-:W-:Y:S02]  /*10e10*/  FSEL R34, R34, -INF , P4 ;  /* 0xff80000022227808 */ /* 0x000fe40002000000 */
[----:B------:R-:W-:Y:S02]  /*10e20*/  I2FP.F32.S32 R38, R38 ;  /* 0x0000002600267245 */ /* 0x000fe40000201400 */
[----:B------:R-:W-:Y:S02]  /*10e30*/  ISETP.GE.AND P4, PT, R61, R203, PT ;  /* 0x000000cb3d00720c */ /* 0x000fe40003f86270 */
[----:B------:R-:W-:Y:S01]  /*10e40*/  FSEL R48, R48, -INF , P2 ;  /* 0xff80000030307808 */ /* 0x000fe20001000000 */
[C---:B------:R-:W-:Y:S01]  /*10e50*/  FFMA.FTZ R12, -R205.reuse, R12, R71 ;  /* 0x0000000ccd0c7223 */ /* 0x040fe20000010147 */
[----:B------:R-:W-:Y:S01]  /*10e60*/  FSEL R113, R34, -INF , !P1 ;  /* 0xff80000022717808 */ /* 0x000fe20004800000 */
[----:B------:R-:W-:Y:S01]  /*10e70*/  FFMA.FTZ R20, -R205, R38, R20 ;  /* 0x00000026cd147223 */ /* 0x000fe20000010114 */
[----:B------:R-:W-:Y:S01]  /*10e80*/  ISETP.GE.AND P1, PT, R59, R204, PT ;  /* 0x000000cc3b00720c */ /* 0x000fe20003f26270 */
[----:B------:R-:W-:Y:S01]  /*10e90*/  FFMA.FTZ R2, -R205, R6, R2 ;  /* 0x00000006cd027223 */ /* 0x000fe20000010102 */
[----:B------:R-:W-:-:S02]  /*10ea0*/  FSEL R103, R48, -INF , !P4 ;  /* 0xff80000030677808 */ /* 0x000fc40006000000 */
[C---:B------:R-:W-:Y:S02]  /*10eb0*/  ISETP.GE.AND P4, PT, R47.reuse, R204, PT ;  /* 0x000000cc2f00720c */ /* 0x040fe40003f86270 */
[----:B------:R-:W-:Y:S02]  /*10ec0*/  IADD3 R6, PT, PT, R202, -0xe0, -R7 ;  /* 0xffffff20ca067810 */ /* 0x000fe40007ffe807 */
[----:B------:R-:W-:Y:S02]  /*10ed0*/  FSEL R12, R12, -INF , P1 ;  /* 0xff8000000c0c7808 */ /* 0x000fe40000800000 */
[----:B------:R-:W-:Y:S02]  /*10ee0*/  ISETP.GE.AND P1, PT, R47, R203, PT ;  /* 0x000000cb2f00720c */ /* 0x000fe40003f26270 */
[----:B------:R-:W-:Y:S02]  /*10ef0*/  FSEL R20, R20, -INF , P4 ;  /* 0xff80000014147808 */ /* 0x000fe40002000000 */
[----:B------:R-:W-:-:S02]  /*10f00*/  IABS R6, R6 ;  /* 0x0000000600067213 */ /* 0x000fc40000000000 */
[----:B------:R-:W-:Y:S02]  /*10f10*/  FSEL R2, R2, -INF , P3 ;  /* 0xff80000002027808 */ /* 0x000fe40001800000 */
[----:B------:R-:W-:Y:S02]  /*10f20*/  FSEL R89, R20, -INF , !P1 ;  /* 0xff80000014597808 */ /* 0x000fe40004800000 */
[----:B------:R-:W-:Y:S02]  /*10f30*/  I2FP.F32.S32 R20, R6 ;  /* 0x0000000600147245 */ /* 0x000fe40000201400 */
[----:B------:R-:W-:Y:S02]  /*10f40*/  ISETP.GE.AND P5, PT, R59, R203, PT ;  /* 0x000000cb3b00720c */ /* 0x000fe40003fa6270 */
[----:B------:R-:W-:Y:S02]  /*10f50*/  FSEL R6, R2, -INF , !P6 ;  /* 0xff80000002067808 */ /* 0x000fe40007000000 */
[----:B------:R-:W-:-:S02]  /*10f60*/  FSEL R95, R12, -INF , !P5 ;  /* 0xff8000000c5f7808 */ /* 0x000fc40006800000 */
[----:B------:R-:W-:Y:S02]  /*10f70*/  FMNMX3.FTZ R2, R6, R5, R19, !PT ;  /* 0x0000000506027276 */ /* 0x000fe40007810013 */
[----:B------:R-:W-:Y:S02]  /*10f80*/  IADD3 R12, PT, PT, R202, -0xe1, -R7 ;  /* 0xffffff1fca0c7810 */ /* 0x000fe40007ffe807 */
[----:B------:R-:W-:Y:S02]  /*10f90*/  FMNMX3.FTZ R2, R2, R13, R11, !PT ;  /* 0x0000000d02027276 */ /* 0x000fe4000781000b */
[----:B------:R-:W-:Y:S02]  /*10fa0*/  IABS R12, R12 ;  /* 0x0000000c000c7213 */ /* 0x000fe40000000000 */
[----:B------:R-:W-:Y:S02]  /*10fb0*/  FMNMX3.FTZ R2, R2, R17, R9, !PT ;  /* 0x0000001102027276 */ /* 0x000fe40007810009 */
[----:B------:R-:W-:-:S02]  /*10fc0*/  I2FP.F32.S32 R12, R12 ;  /* 0x0000000c000c7245 */ /* 0x000fc40000201400 */
[----:B------:R-:W-:Y:S02]  /*10fd0*/  FMNMX3.FTZ R2, R2, R25, R33, !PT ;  /* 0x0000001902027276 */ /* 0x000fe40007810021 */
[----:B------:R-:W-:Y:S01]  /*10fe0*/  ISETP.GE.AND P1, PT, R39, R204, PT ;  /* 0x000000cc2700720c */ /* 0x000fe20003f26270 */
[----:B------:R-:W-:Y:S01]  /*10ff0*/  FFMA.FTZ R12, -R205, R12, R16 ;  /* 0x0000000ccd0c7223 */ /* 0x000fe20000010110 */
[----:B------:R-:W-:-:S04]  /*11000*/  FMNMX3.FTZ R2, R2, R245, R243, !PT ;  /* 0x000000f502027276 */ /* 0x000fc800078100f3 */
[----:B------:R-:W-:Y:S02]  /*11010*/  FSEL R83, R12, -INF , P1 ;  /* 0xff8000000c537808 */ /* 0x000fe40000800000 */
[----:B------:R-:W-:-:S04]  /*11020*/  FMNMX3.FTZ R12, R2, R137, R155, !PT ;  /* 0x00000089020c7276 */ /* 0x000fc8000781009b */
[----:B------:R-:W-:-:S04]  /*11030*/  FMNMX3.FTZ R12, R12, R241, R161, !PT ;  /* 0x000000f10c0c7276 */ /* 0x000fc800078100a1 */
[----:B------:R-:W-:Y:S01]  /*11040*/  FMNMX3.FTZ R12, R12, R117, R171, !PT ;  /* 0x000000750c0c7276 */ /* 0x000fe200078100ab */
[----:B------:R-:W-:-:S03]  /*11050*/  FFMA.FTZ R96, R40, R69, -R67 ;  /* 0x0000004528607223 */ /* 0x000fc60000010843 */
[----:B------:R-:W-:Y:S02]  /*11060*/  FMNMX3.FTZ R12, R12, R239, R237, !PT ;  /* 0x000000ef0c0c7276 */ /* 0x000fe400078100ed */
        /* <DEDUP_REMOVED lines=8> */
[----:B------:R-:W-:Y:S02]  /*110f0*/  FMNMX3.FTZ R12, R12, R159, R213, !PT ;  /* 0x0000009f0c0c7276 */ /* 0x000fe400078100d5 */
[----:B------:R-:W-:Y:S01]  /*11100*/  IADD3 R16, PT, PT, R202, -0xe9, -R7 ;  /* 0xffffff17ca107810 */ /* 0x000fe20007ffe807 */
[C---:B------:R-:W-:Y:S01]  /*11110*/  FFMA.FTZ R34, -R205.reuse, R34, R65 ;  /* 0x00000022cd227223 */ /* 0x040fe20000010141 */
[----:B------:R-:W-:Y:S01]  /*11120*/  FMNMX3.FTZ R12, R12, R233, R231, !PT ;  /* 0x000000e90c0c7276 */ /* 0x000fe200078100e7 */
[----:B------:R-:W-:Y:S01]  /*11130*/  FFMA.FTZ R21, -R205, R40, R21 ;  /* 0x00000028cd157223 */ /* 0x000fe20000010115 */
[----:B------:R-:W-:-:S02]  /*11140*/  ISETP.GE.AND P0, PT, R57, R204, PT ;  /* 0x000000cc3900720c */ /* 0x000fc40003f06270 */
[----:B------:R-:W-:Y:S02]  /*11150*/  IABS R16, R16 ;  /* 0x0000001000107213 */ /* 0x000fe40000000000 */
[C---:B------:R-:W-:Y:S02]  /*11160*/  ISETP.GE.AND P5, PT, R45.reuse, R204, PT ;  /* 0x000000cc2d00720c */ /* 0x040fe40003fa6270 */
[----:B------:R-:W-:Y:S02]  /*11170*/  FMNMX3.FTZ R12, R12, R217, R223, !PT ;  /* 0x000000d90c0c7276 */ /* 0x000fe400078100df */
[----:B------:R-:W-:Y:S02]  /*11180*/  FSEL R34, R34, -INF , P0 ;  /* 0xff80000022227808 */ /* 0x000fe40000000000 */
[----:B------:R-:W-:Y:S02]  /*11190*/  I2FP.F32.S32 R16, R16 ;  /* 0x0000001000107245 */ /* 0x000fe40000201400 */
[----:B------:R-:W-:-:S02]  /*111a0*/  ISETP.GE.AND P0, PT, R45, R203, PT ;  /* 0x000000cb2d00720c */ /* 0x000fc40003f06270 */
[----:B------:R-:W-:Y:S02]  /*111b0*/  FSEL R87, R21, -INF , P5 ;  /* 0xff80000015577808 */ /* 0x000fe40002800000 */
[----:B------:R-:W-:Y:S01]  /*111c0*/  FMNMX3.FTZ R12, R12, R229, R227, !PT ;  /* 0x000000e50c0c7276 */ /* 0x000fe200078100e3 */
[----:B------:R-:W-:Y:S01]  /*111d0*/  FFMA.FTZ R16, -R205, R16, R18 ;  /* 0x00000010cd107223 */ /* 0x000fe20000010112 */
[----:B------:R-:W-:Y:S02]  /*111e0*/  FSEL R87, R87, -INF , !P0 ;  /* 0xff80000057577808 */ /* 0x000fe40004000000 */
[----:B------:R-:W-:Y:S02]  /*111f0*/  ISETP.GE.AND P0, PT, R31, R204, PT ;  /* 0x000000cc1f00720c */ /* 0x000fe40003f06270 */
[----:B------:R-:W-:Y:S02]  /*11200*/  FMNMX3.FTZ R12, R12, R211, R225, !PT ;  /* 0x000000d30c0c7276 */ /* 0x000fe400078100e1 */
[----:B------:R-:W-:-:S02]  /*11210*/  ISETP.GE.AND P2, PT, R57, R203, PT ;  /* 0x000000cb3900720c */ /* 0x000fc40003f46270 */
[----:B------:R-:W-:Y:S02]  /*11220*/  IADD3 R2, PT, PT, R202, -0xf0, -R7 ;  /* 0xffffff10ca027810 */ /* 0x000fe40007ffe807 */
[----:B------:R-:W-:Y:S02]  /*11230*/  FSEL R79, R16, -INF , P0 ;  /* 0xff800000104f7808 */ /* 0x000fe40000000000 */
[----:B------:R-:W-:Y:S01]  /*11240*/  FMNMX3.FTZ R16, R12, R221, R219, !PT ;  /* 0x000000dd0c107276 */ /* 0x000fe200078100db */
[----:B------:R-:W-:Y:S01]  /*11250*/  FFMA.FTZ R20, -R205, R20, R22 ;  /* 0x00000014cd147223 */ /* 0x000fe20000010116 */
[----:B------:R-:W-:Y:S02]  /*11260*/  FSEL R93, R34, -INF , !P2 ;  /* 0xff800000225d7808 */ /* 0x000fe40005000000 */
[----:B------:R-:W-:Y:S02]  /*11270*/  IABS R2, R2 ;  /* 0x0000000200027213 */ /* 0x000fe40000000000 */
[----:B------:R-:W-:-:S02]  /*11280*/  ISETP.GE.AND P2, PT, R41, R204, PT ;  /* 0x000000cc2900720c */ /* 0x000fc40003f46270 */
[----:B------:R-:W-:Y:S02]  /*11290*/  FMNMX3.FTZ R16, R16, R215, R209, !PT ;  /* 0x000000d710107276 */ /* 0x000fe400078100d1 */
[----:B------:R-:W-:Y:S02]  /*112a0*/  I2FP.F32.S32 R2, R2 ;  /* 0x0000000200027245 */ /* 0x000fe40000201400 */
[----:B------:R-:W-:Y:S02]  /*112b0*/  ISETP.GE.AND P4, PT, R41, R203, PT ;  /* 0x000000cb2900720c */ /* 0x000fe40003f86270 */
[----:B------:R-:W-:Y:S02]  /*112c0*/  FSEL R20, R20, -INF , P2 ;  /* 0xff80000014147808 */ /* 0x000fe40001000000 */
[----:B------:R-:W-:Y:S01]  /*112d0*/  FMNMX3.FTZ R16, R16, R181, R175, !PT ;  /* 0x000000b510107276 */ /* 0x000fe200078100af */
[----:B------:R-:W-:Y:S01]  /*112e0*/  FFMA.FTZ R2, -R205, R2, R24 ;  /* 0x00000002cd027223 */ /* 0x000fe20000010118 */
[----:B------:R-:W-:-:S02]  /*112f0*/  FSEL R85, R20, -INF , !P4 ;  /* 0xff80000014557808 */ /* 0x000fc40006000000 */
[----:B------:R-:W-:Y:S02]  /*11300*/  ISETP.GE.AND P4, PT, R29, R204, PT ;  /* 0x000000cc1d00720c */ /* 0x000fe40003f86270 */
[----:B------:R-:W-:Y:S02]  /*11310*/  FMNMX3.FTZ R16, R16, R173, R167, !PT ;  /* 0x000000ad10107276 */ /* 0x000fe400078100a7 */
[----:B------:R-:W-:Y:S02]  /*11320*/  FSEL R77, R2, -INF , P4 ;  /* 0xff800000024d7808 */ /* 0x000fe40002000000 */
[----:B------:R-:W-:Y:S02]  /*11330*/  FMNMX3.FTZ R16, R16, R165, R151, !PT ;  /* 0x000000a510107276 */ /* 0x000fe40007810097 */
[----:B------:R-:W-:Y:S02]  /*11340*/  IADD3 R2, PT, PT, R202, -0xf1, -R7 ;  /* 0xffffff0fca027810 */ /* 0x000fe40007ffe807 */
[----:B------:R-:W-:-:S02]  /*11350*/  FMNMX3.FTZ R16, R16, R145, R131, !PT ;  /* 0x0000009110107276 */ /* 0x000fc40007810083 */
[----:B------:R-:W-:Y:S02]  /*11360*/  IABS R2, R2 ;  /* 0x0000000200027213 */ /* 0x000fe40000000000 */
[----:B------:R-:W-:Y:S02]  /*11370*/  IADD3 R20, PT, PT, R202, -0xe8, -R7 ;  /* 0xffffff18ca147810 */ /* 0x000fe40007ffe807 */
[----:B------:R-:W-:Y:S02]  /*11380*/  FMNMX3.FTZ R16, R16, R127, R123, !PT ;  /* 0x0000007f10107276 */ /* 0x000fe4000781007b */
[----:B------:R-:W-:Y:S02]  /*11390*/  I2FP.F32.S32 R2, R2 ;  /* 0x0000000200027245 */ /* 0x000fe40000201400 */
[----:B------:R-:W-:Y:S02]  /*113a0*/  ISETP.GE.AND P5, PT, R39, R203, PT ;  /* 0x000000cb2700720c */ /* 0x000fe40003fa6270 */
[----:B------:R-:W-:-:S02]  /*113b0*/  IABS R20, R20 ;  /* 0x0000001400147213 */ /* 0x000fc40000000000 */
[----:B------:R-:W-:Y:S01]  /*113c0*/  FMNMX3.FTZ R16, R16, R119, R115, !PT ;  /* 0x0000007710107276 */ /* 0x000fe20007810073 */
[----:B------:R-:W-:Y:S01]  /*113d0*/  FFMA.FTZ R2, -R205, R2, R8 ;  /* 0x00000002cd027223 */ /* 0x000fe20000010108 */
[----:B------:R-:W-:Y:S02]  /*113e0*/  I2FP.F32.S32 R20, R20 ;  /* 0x0000001400147245 */ /* 0x000fe40000201400 */
[----:B------:R-:W-:Y:S02]  /*113f0*/  FSEL R83, R83, -INF , !P5 ;  /* 0xff80000053537808 */ /* 0x000fe40006800000 */
[----:B------:R-:W-:Y:S02]  /*11400*/  IADD3 R12, PT, PT, R202, -0xf8, -R7 ;  /* 0xffffff08ca0c7810 */ /* 0x000fe40007ffe807 */
[----:B------:R-:W-:Y:S02]  /*11410*/  ISETP.GE.AND P5, PT, R27, R204, PT ;  /* 0x000000cc1b00720c */ /* 0x000fe40003fa6270 */
[----:B------:R-:W-:Y:S01]  /*11420*/  FMNMX3.FTZ R16, R16, R113, R107, !PT ;  /* 0x0000007110107276 */ /* 0x000fe2000781006b */
[----:B------:R-:W-:Y:S01]  /*11430*/  FFMA.FTZ R28, -R205, R20, R28 ;  /* 0x00000014cd1c7223 */ /* 0x000fe2000001011c */
[----:B------:R-:W-:-:S02]  /*11440*/  IADD3 R7, PT, PT, R202, -0xf9, -R7 ;  /* 0xffffff07ca077810 */ /* 0x000fc40007ffe807 */
[----:B------:R-:W-:Y:S02]  /*11450*/  IABS R12, R12 ;  /* 0x0000000c000c7213 */ /* 0x000fe40000000000 */
[----:B------:R-:W-:Y:S02]  /*11460*/  FSEL R75, R2, -INF , P5 ;  /* 0xff800000024b7808 */ /* 0x000fe40002800000 */
[----:B------:R-:W-:Y:S02]  /*11470*/  ISETP.GE.AND P3, PT, R37, R204, PT ;  /* 0x000000cc2500720c */ /* 0x000fe40003f66270 */
[----:B------:R-:W-:Y:S02]  /*11480*/  FMNMX3.FTZ R2, R16, R103, R95, !PT ;  /* 0x0000006710027276 */ /* 0x000fe4000781005f */
[----:B------:R-:W-:Y:S02]  /*11490*/  IABS R7, R7 ;  /* 0x0000000700077213 */ /* 0x000fe40000000000 */
[----:B------:R-:W-:-:S02]  /*114a0*/  I2FP.F32.S32 R21, R12 ;  /* 0x0000000c00157245 */ /* 0x000fc40000201400 */
[----:B------:R-:W-:Y:S02]  /*114b0*/  ISETP.GE.AND P6, PT, R37, R203, PT ;  /* 0x000000cb2500720c */ /* 0x000fe40003fc6270 */
[----:B------:R-:W-:Y:S02]  /*114c0*/  FSEL R81, R28, -INF , P3 ;  /* 0xff8000001c517808 */ /* 0x000fe40001800000 */
[----:B------:R-:W-:Y:S01]  /*114d0*/  FMNMX3.FTZ R2, R2, R93, R89, !PT ;  /* 0x0000005d02027276 */ /* 0x000fe20007810059 */
[----:B------:R-:W-:Y:S01]  /*114e0*/  FFMA.FTZ R4, -R205, R21, R4 ;  /* 0x00000015cd047223 */ /* 0x000fe20000010104 */
[----:B------:R-:W-:Y:S02]  /*114f0*/  I2FP.F32.S32 R7, R7 ;  /* 0x0000000700077245 */ /* 0x000fe40000201400 */
[-C--:B------:R-:W-:Y:S02]  /*11500*/  ISETP.GE.AND P2, PT, R31, R203.reuse, PT ;  /* 0x000000cb1f00720c */ /* 0x080fe40003f46270 */
[----:B------:R-:W-:-:S02]  /*11510*/  ISETP.GE.AND P1, PT, R29, R203, PT ;  /* 0x000000cb1d00720c */ /* 0x000fc40003f26270 */
[-C--:B------:R-:W-:Y:S02]  /*11520*/  ISETP.GE.AND P0, PT, R23, R204.reuse, PT ;  /* 0x000000cc1700720c */ /* 0x080fe40003f06270 */
[----:B------:R-:W-:Y:S02]  /*11530*/  FSEL R81, R81, -INF , !P6 ;  /* 0xff80000051517808 */ /* 0x000fe40007000000 */
[----:B------:R-:W-:Y:S01]  /*11540*/  FMNMX3.FTZ R2, R2, R87, R85, !PT ;  /* 0x0000005702027276 */ /* 0x000fe20007810055 */
[----:B------:R-:W-:Y:S01]  /*11550*/  FFMA.FTZ R7, -R205, R7, R10 ;  /* 0x00000007cd077223 */ /* 0x000fe2000001010a */
[-C--:B------:R-:W-:Y:S02]  /*11560*/  ISETP.GE.AND P3, PT, R27, R203.reuse, PT ;  /* 0x000000cb1b00720c */ /* 0x080fe40003f66270 */
        /* <DEDUP_REMOVED lines=15> */
[----:B------:R-:W3:Y:S01]  /*11660*/  S2UR UR6, SR_CgaCtaId ;  /* 0x00000000000679c3 */ /* 0x000ee20000008800 */
[----:B-1----:R-:W-:-:S05]  /*11670*/  FMNMX.FTZ R4, R2, R7, !PT ;  /* 0x0000000702047209 */ /* 0x002fca0007810000 */
[----:B------:R-:W1:Y:S01]  /*11680*/  SHFL.BFLY PT, R7, R4, 0x1, 0x1f ;  /* 0x0c201f0004077f89 */ /* 0x000e6200000e0000 */
[-C--:B------:R-:W-:Y:S01]  /*11690*/  FFMA.FTZ R135, R68, R69.reuse, -R67 ;  /* 0x0000004544877223 */ /* 0x080fe20000010843 */
[----:B------:R-:W-:Y:S02]  /*116a0*/  UMOV UR7, 0x400 ;  /* 0x0000040000077882 */ /* 0x000fe40000000000 */
[----:B---3--:R-:W-:Y:S01]  /*116b0*/  ULEA UR6, UR6, UR7, 0x18 ;  /* 0x0000000706067291 */ /* 0x008fe2000f8ec0ff */
[----:B------:R-:W-:Y:S01]  /*116c0*/  LOP3.LUT R38, R86, 0x120, R15, 0xf8, !PT ;  /* 0x0000012056267812 */ /* 0x000fe200078ef80f */
[-CC-:B------:R-:W-:Y:S01]  /*116d0*/  FFMA.FTZ R92, R84, R69.reuse, -R67.reuse ;  /* 0x00000045545c7223 */ /* 0x180fe20000010843 */
[----:B------:R-:W-:-:S03]  /*116e0*/  FFMA.FTZ R84, R106, R69, -R67 ;  /* 0x000000456a547223 */ /* 0x000fc60000010843 */
[----:B------:R-:W-:Y:S02]  /*116f0*/  LEA R38, R38, UR6, 0x1 ;  /* 0x0000000626267c11 */ /* 0x000fe4000f8e08ff */
[----:B-1----:R-:W-:-:S04]  /*11700*/  FMNMX.FTZ R2, R4, R7, !PT ;  /* 0x0000000704027209 */ /* 0x002fc80007810000 */
[----:B------:R-:W-:Y:S01]  /*11710*/  FSETP.NEU.FTZ.AND P0, PT, R2, -INF , PT ;  /* 0xff8000000200780b */ /* 0x000fe20003f1d000 */
[----:B------:R-:W-:-:S05]  /*11720*/  FMUL.FTZ R68, R69, R2 ;  /* 0x0000000245447220 */ /* 0x000fca0000410000 */
[----:B------:R-:W-:Y:S02]  /*11730*/  FSEL R68, R68, RZ, P0 ;  /* 0x000000ff44447208 */ /* 0x000fe40000000000 */
[----:B------:R-:W-:Y:S01]  /*11740*/  LOP3.LUT P0, R106, R179, 0x4, RZ, 0xc0, !PT ;  /* 0x00000004b36a7812 */ /* 0x000fe2000780c0ff */
[-CC-:B------:R-:W-:Y:S02]  /*11750*/  FFMA.FTZ R65, R128, R69.reuse, -R67.reuse ;  /* 0x0000004580417223 */ /* 0x180fe40000010843 */
[-CC-:B------:R-:W-:Y:S01]  /*11760*/  FFMA.FTZ R157, R6, R69.reuse, -R68.reuse ;  /* 0x00000045069d7223 */ /* 0x180fe20000010844 */
[----:B------:R-:W-:Y:S01]  /*11770*/  SEL R41, R14, 0xffffffe0, !P0 ;  /* 0xffffffe00e297807 */ /* 0x000fe20004000000 */
[-C--:B------:R-:W-:Y:S01]  /*11780*/  FFMA.FTZ R128, R5, R69.reuse, -R68 ;  /* 0x0000004505807223 */ /* 0x080fe20000010844 */
[-CC-:B------:R-:W-:Y:S01]  /*11790*/  FFMA.FTZ R121, R46, R69.reuse, -R67.reuse ;  /* 0x000000452e797223 */ /* 0x180fe20000010843 */
[----:B------:R-:W1:Y:S01]  /*117a0*/  LDSM.16.MT88.4 R4, [R38+0x5000] ;  /* 0x005000002604783b */ /* 0x000e620000004200 */
[----:B------:R-:W-:Y:S01]  /*117b0*/  FFMA.FTZ R46, R36, R69, -R67 ;  /* 0x00000045242e7223 */ /* 0x000fe20000010843 */
[----:B------:R-:W-:-:S02]  /*117c0*/  IMAD.IADD R36, R38, 0x1, R41 ;  /* 0x0000000126247824 */ /* 0x000fc400078e0229 */
[-CC-:B------:R-:W-:Y:S01]  /*117d0*/  FFMA.FTZ R97, R120, R69.reuse, -R67.reuse ;  /* 0x0000004578617223 */ /* 0x180fe20000010843 */
[-CC-:B------:R-:W-:Y:S01]  /*117e0*/  FFMA.FTZ R120, R13, R69.reuse, -R68.reuse ;  /* 0x000000450d787223 */ /* 0x180fe20000010844 */
[-CC-:B------:R-:W-:Y:S01]  /*117f0*/  FFMA.FTZ R153, R62, R69.reuse, -R67.reuse ;  /* 0x000000453e997223 */ /* 0x180fe20000010843 */
[----:B------:R-:W3:Y:S01]  /*11800*/  LDSM.16.MT88.4 R12, [R36+0x5000] ;  /* 0x00500000240c783b */ /* 0x000ee20000004200 */
[-CC-:B------:R-:W-:Y:S01]  /*11810*/  FFMA.FTZ R147, R19, R69.reuse, -R68.reuse ;  /* 0x0000004513937223 */ /* 0x180fe20000010844 */
[----:B------:R-:W-:Y:S01]  /*11820*/  MUFU.EX2 R163, R163 ;  /* 0x000000a300a37308 */ /* 0x000fe20000000800 */
[-CC-:B------:R-:W-:Y:S01]  /*11830*/  FFMA.FTZ R90, R76, R69.reuse, -R67.reuse ;  /* 0x000000454c5a7223 */ /* 0x180fe20000010843 */
[-CC-:B------:R-:W-:Y:S01]  /*11840*/  FFMA.FTZ R76, R116, R69.reuse, -R67.reuse ;  /* 0x00000045744c7223 */ /* 0x180fe20000010843 */
[-CC-:B------:R-:W-:Y:S02]  /*11850*/  FFMA.FTZ R116, R17, R69.reuse, -R68.reuse ;  /* 0x0000004511747223 */ /* 0x180fe40000010844 */
[----:B------:R-:W4:Y:S03]  /*11860*/  LDSM.16.MT88.4 R16, [R38+0x5400] ;  /* 0x005400002610783b */ /* 0x000f260000004200 */
[----:B------:R-:W2:Y:S08]  /*11870*/  MUFU.EX2 R130, R130 ;  /* 0x0000008200827308 */ /* 0x000eb00000000800 */
[----:B------:R-:W-:Y:S08]  /*11880*/  MUFU.EX2 R153, R153 ;  /* 0x0000009900997308 */ /* 0x000ff00000000800 */
[----:B------:R-:W1:Y:S08]  /*11890*/  MUFU.EX2 R122, R122 ;  /* 0x0000007a007a7308 */ /* 0x000e700000000800 */
[----:B------:R-:W-:Y:S08]  /*118a0*/  MUFU.EX2 R157, R157 ;  /* 0x0000009d009d7308 */ /* 0x000ff00000000800 */
[----:B------:R-:W3:Y:S08]  /*118b0*/  MUFU.EX2 R128, R128 ;  /* 0x0000008000807308 */ /* 0x000ef00000000800 */
[----:B------:R-:W-:Y:S08]  /*118c0*/  MUFU.EX2 R147, R147 ;  /* 0x0000009300937308 */ /* 0x000ff00000000800 */
[----:B------:R-:W4:Y:S01]  /*118d0*/  MUFU.EX2 R120, R120 ;  /* 0x0000007800787308 */ /* 0x000f220000000800 */
[-CC-:B------:R-:W-:Y:S01]  /*118e0*/  FFMA.FTZ R40, R30, R69.reuse, -R67.reuse ;  /* 0x000000451e287223 */ /* 0x180fe20000010843 */
[-CC-:B------:R-:W-:Y:S01]  /*118f0*/  FFMA.FTZ R99, R112, R69.reuse, -R67.reuse ;  /* 0x0000004570637223 */ /* 0x180fe20000010843 */
[----:B------:R-:W4:Y:S01]  /*11900*/  LDSM.16.MT88.4 R28, [R36+0x5400] ;  /* 0x00540000241c783b */ /* 0x000f220000004200 */
[-CC-:B------:R-:W-:Y:S01]  /*11910*/  FFMA.FTZ R118, R74, R69.reuse, -R67.reuse ;  /* 0x000000454a767223 */ /* 0x180fe20000010843 */
[-C--:B------:R-:W-:Y:S01]  /*11920*/  FFMA.FTZ R102, R64, R69.reuse, -R67 ;  /* 0x0000004540667223 */ /* 0x080fe20000010843 */
[-CC-:B------:R-:W-:Y:S01]  /*11930*/  FFMA.FTZ R143, R11, R69.reuse, -R68.reuse ;  /* 0x000000450b8f7223 */ /* 0x180fe20000010844 */
[-CC-:B------:R-:W-:Y:S01]  /*11940*/  FFMA.FTZ R133, R9, R69.reuse, -R68.reuse ;  /* 0x0000004509857223 */ /* 0x180fe20000010844 */
[----:B------:R-:W-:Y:S01]  /*11950*/  FFMA.FTZ R112, R25, R69, -R68 ;  /* 0x0000004519707223 */ /* 0x000fe20000010844 */
[----:B--2---:R-:W-:-:S02]  /*11960*/  F2FP.BF16.F32.PACK_AB R21, R130, R163 ;  /* 0x000000a38215723e */ /* 0x004fc400000010ff */
[----:B-1----:R-:W-:Y:S02]  /*11970*/  F2FP.BF16.F32.PACK_AB R23, R122, R153 ;  /* 0x000000997a17723e */ /* 0x002fe400000010ff */
[----:B---3--:R-:W-:Y:S02]  /*11980*/  F2FP.BF16.F32.PACK_AB R20, R128, R157 ;  /* 0x0000009d8014723e */ /* 0x008fe400000010ff */
[----:B----4-:R-:W-:Y:S01]  /*11990*/  F2FP.BF16.F32.PACK_AB R22, R120, R147 ;  /* 0x000000937816723e */ /* 0x010fe200000010ff */
[----:B------:R-:W-:Y:S08]  /*119a0*/  MUFU.EX2 R139, R139 ;  /* 0x0000008b008b7308 */ /* 0x000ff00000000800 */
        /* <DEDUP_REMOVED lines=8> */
[----:B------:R-:W4:Y:S01]  /*11a30*/  MUFU.EX2 R112, R112 ;  /* 0x0000007000707308 */ /* 0x000f220000000800 */
[-CC-:B------:R-:W-:Y:S01]  /*11a40*/  FFMA.FTZ R37, R26, R69.reuse, -R67.reuse ;  /* 0x000000451a257223 */ /* 0x180fe20000010843 */
[-C--:B------:R-:W-:Y:S01]  /*11a50*/  FFMA.FTZ R39, R32, R69.reuse, -R67 ;  /* 0x0000004520277223 */ /* 0x080fe20000010843 */
[----:B------:R-:W-:Y:S01]  /*11a60*/  HMMA.16816.F32.BF16 R24, R20, R12, RZ ;  /* 0x0000000c1418723c */ /* 0x000fe200000418ff */
[----:B------:R-:W-:-:S02]  /*11a70*/  FFMA.FTZ R141, R33, R69, -R68 ;  /* 0x00000045218d7223 */ /* 0x000fc40000010844 */
[----:B------:R-:W4:Y:S05]  /*11a80*/  LDSM.16.MT88.4 R32, [R38+0x5800] ;  /* 0x005800002620783b */ /* 0x000f2a0000004200 */
[----:B------:R-:W-:Y:S01]  /*11a90*/  HMMA.16816.F32.BF16 R20, R20, R14, RZ ;  /* 0x0000000e1414723c */ /* 0x000fe200000418ff */
[----:B-1----:R-:W-:Y:S02]  /*11aa0*/  F2FP.BF16.F32.PACK_AB R13, R118, R139 ;  /* 0x0000008b760d723e */ /* 0x002fe400000010ff */
[----:B--2---:R-:W-:Y:S02]  /*11ab0*/  F2FP.BF16.F32.PACK_AB R15, R102, R135 ;  /* 0x00000087660f723e */ /* 0x004fe400000010ff */
[----:B---3--:R-:W-:-:S02]  /*11ac0*/  F2FP.BF16.F32.PACK_AB R12, R116, R143 ;  /* 0x0000008f740c723e */ /* 0x008fc400000010ff */
        /* <DEDUP_REMOVED lines=21> */
[----:B------:R-:W1:Y:S08]  /*11c20*/  MUFU.EX2 R110, R110 ;  /* 0x0000006e006e7308 */ /* 0x000e700000000800 */
        /* <DEDUP_REMOVED lines=11> */
[----:B---3--:R-:W-:Y:S02]  /*11ce0*/  F2FP.BF16.F32.PACK_AB R15, R98, R125 ;  /* 0x0000007d620f723e */ /* 0x008fe400000010ff */
[----:B-1----:R-:W-:Y:S02]  /*11cf0*/  F2FP.BF16.F32.PACK_AB R12, R110, R141 ;  /* 0x0000008d6e0c723e */ /* 0x002fe400000010ff */
[----:B----4-:R-:W-:Y:S01]  /*11d00*/  F2FP.BF16.F32.PACK_AB R14, R137, R108 ;  /* 0x0000006c890e723e */ /* 0x010fe200000010ff */
        /* <DEDUP_REMOVED lines=10> */
[----:B------:R-:W2:Y:S01]  /*11db0*/  MUFU.EX2 R161, R161 ;  /* 0x000000a100a17308 */ /* 0x000ea20000000800 */
[C---:B------:R-:W-:Y:S08]  /*11dc0*/  HMMA.16816.F32.BF16 R24, R12.reuse, R16, R24 ;  /* 0x000000100c18723c */ /* 0x040ff00000041818 */
[----:B------:R-:W-:Y:S03]  /*11dd0*/  HMMA.16816.F32.BF16 R20, R12, R18, R20 ;  /* 0x000000120c14723c */ /* 0x000fe60000041814 */
[----:B-1----:R-:W-:Y:S01]  /*11de0*/  F2FP.BF16.F32.PACK_AB R13, R96, R121 ;  /* 0x00000079600d723e */ /* 0x002fe200000010ff */
[----:B------:R-:W1:Y:S01]  /*11df0*/  LDSM.16.MT88.4 R16, [R38+0x6000] ;  /* 0x006000002610783b */ /* 0x000e620000004200 */
[----:B---3--:R-:W-:-:S02]  /*11e00*/  F2FP.BF16.F32.PACK_AB R15, R94, R111 ;  /* 0x0000006f5e0f723e */ /* 0x008fc400000010ff */
[----:B----4-:R-:W-:Y:S02]  /*11e10*/  F2FP.BF16.F32.PACK_AB R12, R126, R155 ;  /* 0x0000009b7e0c723e */ /* 0x010fe400000010ff */
[----:B--2---:R-:W-:Y:S01]  /*11e20*/  F2FP.BF16.F32.PACK_AB R14, R161, R124 ;  /* 0x0000007ca10e723e */ /* 0x004fe200000010ff */
        /* <DEDUP_REMOVED lines=13> */
[----:B------:R-:W4:Y:S08]  /*11f00*/  MUFU.EX2 R90, R90 ;  /* 0x0000005a005a7308 */ /* 0x000f300000000800 */
[----:B------:R-:W-:Y:S08]  /*11f10*/  MUFU.EX2 R171, R171 ;  /* 0x000000ab00ab7308 */ /* 0x000ff00000000800 */
[----:B------:R-:W1:Y:S08]  /*11f20*/  MUFU.EX2 R134, R134 ;  /* 0x0000008600867308 */ /* 0x000e700000000800 */
[----:B------:R-:W-:Y:S08]  /*11f30*/  MUFU.EX2 R132, R132 ;  /* 0x0000008400847308 */ /* 0x000ff00000000800 */
[----:B------:R-:W2:Y:S01]  /*11f40*/  MUFU.EX2 R169, R169 ;  /* 0x000000a900a97308 */ /* 0x000ea20000000800 */
[C---:B------:R-:W-:Y:S08]  /*11f50*/  HMMA.16816.F32.BF16 R24, R12.reuse, R32, R24 ;  /* 0x000000200c18723c */ /* 0x040ff00000041818 */
[----:B------:R-:W-:Y:S01]  /*11f60*/  HMMA.16816.F32.BF16 R20, R12, R34, R20 ;  /* 0x000000220c14723c */ /* 0x000fe20000041814 */
[----:B------:R-:W2:Y:S02]  /*11f70*/  LDSM.16.MT88.4 R32, [R38+0x6400] ;  /* 0x006400002620783b */ /* 0x000ea40000004200 */
[----:B---3--:R-:W-:-:S02]  /*11f80*/  F2FP.BF16.F32.PACK_AB R13, R92, R109 ;  /* 0x0000006d5c0d723e */ /* 0x008fc400000010ff */
[----:B----4-:R-:W-:Y:S02]  /*11f90*/  F2FP.BF16.F32.PACK_AB R15, R90, R105 ;  /* 0x000000695a0f723e */ /* 0x010fe400000010ff */
[----:B-1----:R-:W-:Y:S02]  /*11fa0*/  F2FP.BF16.F32.PACK_AB R12, R134, R171 ;  /* 0x000000ab860c723e */ /* 0x002fe400000010ff */
[----:B--2---:R-:W-:Y:S01]  /*11fb0*/  F2FP.BF16.F32.PACK_AB R14, R169, R132 ;  /* 0x00000084a90e723e */ /* 0x004fe200000010ff */
        /* <DEDUP_REMOVED lines=28> */
[----:B-1----:R-:W-:Y:S01]  /*12180*/  F2FP.BF16.F32.PACK_AB R12, R138, R189 ;  /* 0x000000bd8a0c723e */ /* 0x002fe200000010ff */
[----:B------:R-:W-:Y:S01]  /*12190*/  MUFU.EX2 R97, R97 ;  /* 0x0000006100617308 */ /* 0x000fe20000000800 */
[----:B----4-:R-:W-:-:S07]  /*121a0*/  F2FP.BF16.F32.PACK_AB R14, R207, R140 ;  /* 0x0000008ccf0e723e */ /* 0x010fce00000010ff */
        /* <DEDUP_REMOVED lines=92> */
[----:B------:R-:W-:Y:S03]  /*12770*/  HMMA.16816.F32.BF16 R24, R12, R16, R24 ;  /* 0x000000100c18723c */ /* 0x000fe60000041818 */
[----:B------:R-:W-:Y:S01]  /*12780*/  FADD.FTZ R128, R157, R128 ;  /* 0x000000809d807221 */ /* 0x000fe20000010000 */
[----:B-1----:R-:W-:Y:S01]  /*12790*/  F2FP.BF16.F32.PACK_AB R17, R57, R58 ;  /* 0x0000003a3911723e */ /* 0x002fe200000010ff */
[----:B------:R-:W-:Y:S01]  /*127a0*/  FADD.FTZ R153, R153, R130 ;  /* 0x0000008299997221 */ /* 0x000fe20000010000 */
[----:B---3--:R-:W-:-:S02]  /*127b0*/  F2FP.BF16.F32.PACK_AB R16, R142, R209 ;  /* 0x000000d18e10723e */ /* 0x008fc400000010ff */
[----:B------:R-:W-:Y:S03]  /*127c0*/  HMMA.16816.F32.BF16 R20, R12, R18, R20 ;  /* 0x000000120c14723c */ /* 0x000fe60000041814 */
[----:B------:R-:W-:Y:S01]  /*127d0*/  F2FP.BF16.F32.PACK_AB R19, R55, R56 ;  /* 0x000000383713723e */ /* 0x000fe200000010ff */
[----:B------:R-:W1:Y:S01]  /*127e0*/  LDSM.16.MT88.4 R12, [R38+0x7800] ;  /* 0x00780000260c783b */ /* 0x000e620000004200 */
[----:B------:R-:W-:Y:S01]  /*127f0*/  FADD.FTZ R147, R147, R128 ;  /* 0x0000008093937221 */ /* 0x000fe20000010000 */
[----:B----4-:R-:W-:Y:S01]  /*12800*/  F2FP.BF16.F32.PACK_AB R18, R173, R160 ;  /* 0x000000a0ad12723e */ /* 0x010fe200000010ff */
[----:B------:R-:W-:Y:S01]  /*12810*/  FADD.FTZ R128, R122, R153 ;  /* 0x000000997a807221 */ /* 0x000fe20000010000 */
[-CC-:B------:R-:W-:Y:S01]  /*12820*/  FFMA.FTZ R53, R162, R69.reuse, -R67.reuse ;  /* 0x00000045a2357223 */ /* 0x180fe20000010843 */
[-C--:B------:R-:W-:Y:S01]  /*12830*/  FFMA.FTZ R54, R164, R69.reuse, -R67 ;  /* 0x00000045a4367223 */ /* 0x080fe20000010843 */
[----:B------:R-:W-:-:S03]  /*12840*/  FFMA.FTZ R162, R167, R69, -R68 ;  /* 0x00000045a7a27223 */ /* 0x000fc60000010844 */
[C---:B------:R-:W-:Y:S05]  /*12850*/  HMMA.16816.F32.BF16 R8, R16.reuse, R28, R8 ;  /* 0x0000001c1008723c */ /* 0x040fea0000041808 */
        /* <DEDUP_REMOVED lines=12> */
[----:B------:R-:W-:Y:S01]  /*12920*/  FADD.FTZ R102, R102, R135 ;  /* 0x0000008766667221 */ /* 0x000fe20000010000 */
[----:B------:R-:W-:-:S06]  /*12930*/  FADD.FTZ R116, R116, R143 ;  /* 0x0000008f74747221 */ /* 0x000fcc0000010000 */
[----:B------:R-:W-:Y:S08]  /*12940*/  MUFU.EX2 R52, R52 ;  /* 0x0000003400347308 */ /* 0x000ff00000000800 */
[----:B------:R-:W1:Y:S08]  /*12950*/  MUFU.EX2 R51, R51 ;  /* 0x0000003300337308 */ /* 0x000e700000000800 */
[----:B------:R-:W-:Y:S08]  /*12960*/  MUFU.EX2 R162, R162 ;  /* 0x000000a200a27308 */ /* 0x000ff00000000800 */
[----:B------:R-:W3:Y:S08]  /*12970*/  MUFU.EX2 R163, R165 ;  /* 0x000000a500a37308 */ /* 0x000ef00000000800 */
[----:B------:R-:W-:Y:S08]  /*12980*/  MUFU.EX2 R122, R151 ;  /* 0x00000097007a7308 */ /* 0x000ff00000000800 */
[----:B------:R-:W3:Y:S01]  /*12990*/  MUFU.EX2 R139, R139 ;  /* 0x0000008b008b7308 */ /* 0x000ee20000000800 */
[----:B------:R-:W-:Y:S01]  /*129a0*/  FADD.FTZ R129, R129, R102 ;  /* 0x0000006681817221 */ /* 0x000fe20000010000 */
[----:B------:R-:W-:Y:S01]  /*129b0*/  FADD.FTZ R133, R133, R116 ;  /* 0x0000007485857221 */ /* 0x000fe20000010000 */
[----:B--2---:R-:W-:Y:S03]  /*129c0*/  HMMA.16816.F32.BF16 R24, R16, R32, R24 ;  /* 0x000000201018723c */ /* 0x004fe60000041818 */
[----:B------:R-:W-:-:S05]  /*129d0*/  FADD.FTZ R112, R112, R133 ;  /* 0x0000008570707221 */ /* 0x000fca0000010000 */
[----:B------:R-:W-:Y:S03]  /*129e0*/  HMMA.16816.F32.BF16 R20, R16, R34, R20 ;  /* 0x000000221014723c */ /* 0x000fe60000041814 */
[----:B------:R-:W-:Y:S01]  /*129f0*/  FADD.FTZ R16, R100, R129 ;  /* 0x0000008164107221 */ /* 0x000fe20000010000 */
[----:B------:R-:W-:Y:S01]  /*12a00*/  FADD.FTZ R141, R141, R112 ;  /* 0x000000708d8d7221 */ /* 0x000fe20000010000 */
[----:B----4-:R-:W-:Y:S02]  /*12a10*/  F2FP.BF16.F32.PACK_AB R33, R53, R54 ;  /* 0x000000363521723e */ /* 0x010fe400000010ff */
[----:B-1----:R-:W-:Y:S01]  /*12a20*/  F2FP.BF16.F32.PACK_AB R35, R51, R52 ;  /* 0x000000343323723e */ /* 0x002fe200000010ff */
[----:B------:R-:W-:Y:S01]  /*12a30*/  FADD.FTZ R125, R125, R16 ;  /* 0x000000107d7d7221 */ /* 0x000fe20000010000 */
[----:B---3--:R-:W-:Y:S01]  /*12a40*/  F2FP.BF16.F32.PACK_AB R32, R163, R162 ;  /* 0x000000a2a320723e */ /* 0x008fe200000010ff */
[----:B------:R-:W1:Y:S01]  /*12a50*/  LDSM.16.MT88.4 R16, [R38+0x7c00] ;  /* 0x007c00002610783b */ /* 0x000e620000004200 */
[----:B------:R-:W-:Y:S01]  /*12a60*/  F2FP.BF16.F32.PACK_AB R34, R139, R122 ;  /* 0x0000007a8b22723e */ /* 0x000fe200000010ff */
[----:B------:R-:W-:Y:S01]  /*12a70*/  FADD.FTZ R141, R110, R141 ;  /* 0x0000008d6e8d7221 */ /* 0x000fe20000010000 */
[----:B------:R-:W-:-:S05]  /*12a80*/  FFMA.FTZ R119, R119, R69, -R68 ;  /* 0x0000004577777223 */ /* 0x000fca0000010844 */
[C---:B------:R-:W-:Y:S05]  /*12a90*/  HMMA.16816.F32.BF16 R8, R32.reuse, R12, R8 ;  /* 0x0000000c2008723c */ /* 0x040fea0000041808 */
[----:B------:R-:W-:Y:S01]  /*12aa0*/  FADD.FTZ R12, R108, R141 ;  /* 0x0000008d6c0c7221 */ /* 0x000fe20000010000 */
[----:B------:R-:W-:Y:S01]  /*12ab0*/  FADD.FTZ R108, R98, R125 ;  /* 0x0000007d626c7221 */ /* 0x000fe20000010000 */
[-CC-:B------:R-:W-:Y:S01]  /*12ac0*/  FFMA.FTZ R131, R131, R69.reuse, -R68.reuse ;  /* 0x0000004583837223 */ /* 0x180fe20000010844 */
[-C--:B------:R-:W-:Y:S01]  /*12ad0*/  FFMA.FTZ R102, R127, R69.reuse, -R68 ;  /* 0x000000457f667223 */ /* 0x080fe20000010844 */
[----:B------:R-:W-:Y:S01]  /*12ae0*/  FADD.FTZ R12, R137, R12 ;  /* 0x0000000c890c7221 */ /* 0x000fe20000010000 */
[----:B------:R-:W-:Y:S01]  /*12af0*/  FFMA.FTZ R123, R123, R69, -R68 ;  /* 0x000000457b7b7223 */ /* 0x000fe20000010844 */
[----:B------:R-:W-:Y:S01]  /*12b00*/  FADD.FTZ R121, R121, R108 ;  /* 0x0000006c79797221 */ /* 0x000fe20000010000 */
[----:B------:R-:W-:Y:S01]  /*12b10*/  MUFU.EX2 R50, R50 ;  /* 0x0000003200327308 */ /* 0x000fe20000000800 */
[----:B------:R-:W-:Y:S03]  /*12b20*/  HMMA.16816.F32.BF16 R4, R32, R14, R4 ;  /* 0x0000000e2004723c */ /* 0x000fe60000041804 */
[----:B------:R-:W-:Y:S01]  /*12b30*/  FADD.FTZ R155, R155, R12 ;  /* 0x0000000c9b9b7221 */ /* 0x000fe20000010000 */
[----:B------:R-:W-:Y:S01]  /*12b40*/  FADD.FTZ R96, R96, R121 ;  /* 0x0000007960607221 */ /* 0x000fe20000010000 */
[----:B------:R-:W2:Y:S02]  /*12b50*/  LDSM.16.MT88.4 R12, [R36+0x7c00] ;  /* 0x007c0000240c783b */ /* 0x000ea40000004200 */
[----:B------:R-:W3:Y:S01]  /*12b60*/  MUFU.EX2 R47, R47 ;  /* 0x0000002f002f7308 */ /* 0x000ee20000000800 */
[----:B------:R-:W-:Y:S01]  /*12b70*/  FADD.FTZ R121, R126, R155 ;  /* 0x0000009b7e797221 */ /* 0x000fe20000010000 */
[----:B------:R-:W-:-:S06]  /*12b80*/  FADD.FTZ R111, R111, R96 ;  /* 0x000000606f6f7221 */ /* 0x000fcc0000010000 */
[----:B------:R-:W-:Y:S08]  /*12b90*/  MUFU.EX2 R48, R48 ;  /* 0x0000003000307308 */ /* 0x000ff00000000800 */
[----:B------:R-:W4:Y:S08]  /*12ba0*/  MUFU.EX2 R45, R45 ;  /* 0x0000002d002d7308 */ /* 0x000f300000000800 */
[----:B------:R-:W-:Y:S08]  /*12bb0*/  MUFU.EX2 R127, R131 ;  /* 0x00000083007f7308 */ /* 0x000ff00000000800 */
[----:B------:R1:W2:Y:S08]  /*12bc0*/  MUFU.EX2 R100, R102 ;  /* 0x0000006600647308 */ /* 0x0002b00000000800 */
[----:B------:R-:W-:Y:S08]  /*12bd0*/  MUFU.EX2 R98, R123 ;  /* 0x0000007b00627308 */ /* 0x000ff00000000800 */
[----:B------:R-:W2:Y:S01]  /*12be0*/  MUFU.EX2 R119, R119 ;  /* 0x0000007700777308 */ /* 0x000ea20000000800 */
[----:B-1----:R-:W-:Y:S01]  /*12bf0*/  FADD.FTZ R102, R124, R121 ;  /* 0x000000797c667221 */ /* 0x002fe20000010000 */
[----:B------:R-:W-:Y:S01]  /*12c00*/  FADD.FTZ R94, R94, R111 ;  /* 0x0000006f5e5e7221 */ /* 0x000fe20000010000 */
[----:B------:R-:W-:Y:S03]  /*12c10*/  HMMA.16816.F32.BF16 R24, R32, R28, R24 ;  /* 0x0000001c2018723c */ /* 0x000fe60000041818 */
[----:B------:R-:W-:-:S05]  /*12c20*/  FADD.FTZ R102, R161, R102 ;  /* 0x00000066a1667221 */ /* 0x000fca0000010000 */
[----:B------:R-:W-:Y:S03]  /*12c30*/  HMMA.16816.F32.BF16 R28, R32, R30, R20 ;  /* 0x0000001e201c723c */ /* 0x000fe60000041814 */
[----:B------:R-:W-:Y:S01]  /*12c40*/  FADD.FTZ R21, R109, R94 ;  /* 0x0000005e6d157221 */ /* 0x000fe20000010000 */
[----:B------:R-:W-:Y:S01]  /*12c50*/  FADD.FTZ R111, R171, R102 ;  /* 0x00000066ab6f7221 */ /* 0x000fe20000010000 */
[----:B---3--:R-:W-:Y:S02]  /*12c60*/  F2FP.BF16.F32.PACK_AB R33, R47, R50 ;  /* 0x000000322f21723e */ /* 0x008fe400000010ff */
[----:B----4-:R-:W-:Y:S01]  /*12c70*/  F2FP.BF16.F32.PACK_AB R35, R45, R48 ;  /* 0x000000302d23723e */ /* 0x010fe200000010ff */
[----:B------:R-:W-:Y:S01]  /*12c80*/  FADD.FTZ R20, R92, R21 ;  /* 0x000000155c147221 */ /* 0x000fe20000010000 */
[----:B--2---:R-:W-:Y:S02]  /*12c90*/  F2FP.BF16.F32.PACK_AB R32, R100, R127 ;  /* 0x0000007f6420723e */ /* 0x004fe400000010ff */
[----:B------:R-:W-:Y:S01]  /*12ca0*/  F2FP.BF16.F32.PACK_AB R34, R119, R98 ;  /* 0x000000627722723e */ /* 0x000fe200000010ff */
[----:B------:R-:W-:Y:S01]  /*12cb0*/  FADD.FTZ R111, R134, R111 ;  /* 0x0000006f866f7221 */ /* 0x000fe20000010000 */
[----:B------:R-:W-:-:S02]  /*12cc0*/  FADD.FTZ R105, R105, R20 ;  /* 0x0000001469697221 */ /* 0x000fc40000010000 */
[----:B------:R-:W1:Y:S03]  /*12cd0*/  LDSM.16.MT88.4 R20, [R38+0x8000] ;  /* 0x008000002614783b */ /* 0x000e660000004200 */
[C---:B------:R-:W-:Y:S03]  /*12ce0*/  HMMA.16816.F32.BF16 R8, R32.reuse, R16, R8 ;  /* 0x000000102008723c */ /* 0x040fe60000041808 */
        /* <DEDUP_REMOVED lines=13> */
[----:B------:R-:W-:-:S03]  /*12dc0*/  FADD.FTZ R99, R99, R16 ;  /* 0x0000001063637221 */ /* 0x000fc60000010000 */
[----:B------:R-:W-:Y:S01]  /*12dd0*/  MUFU.EX2 R39, R39 ;  /* 0x0000002700277308 */ /* 0x000fe20000000800 */
[----:B------:R-:W-:Y:S03]  /*12de0*/  HMMA.16816.F32.BF16 R4, R32, R18, R4 ;  /* 0x000000122004723c */ /* 0x000fe60000041804 */
[----:B------:R-:W-:-:S04]  /*12df0*/  FADD.FTZ R12, R140, R17 ;  /* 0x000000118c0c7221 */ /* 0x000fc80000010000 */
[----:B------:R-:W-:Y:S01]  /*12e00*/  MUFU.EX2 R40, R40 ;  /* 0x0000002800287308 */ /* 0x000fe20000000800 */
[----:B------:R-:W2:Y:S07]  /*12e10*/  LDSM.16.MT88.4 R16, [R36+0x8000] ;  /* 0x008000002410783b */ /* 0x000eae0000004200 */
[----:B------:R-:W3:Y:S01]  /*12e20*/  MUFU.EX2 R37, R37 ;  /* 0x0000002500257308 */ /* 0x000ee20000000800 */
[----:B------:R-:W-:Y:S03]  /*12e30*/  HMMA.16816.F32.BF16 R28, R32, R14, R28 ;  /* 0x0000000e201c723c */ /* 0x000fe6000004181c */
[-CC-:B------:R-:W-:Y:S01]  /*12e40*/  FFMA.FTZ R82, R82, R69.reuse, -R67.reuse ;  /* 0x0000004552527223 */ /* 0x180fe20000010843 */
[-CC-:B------:R-:W-:Y:S01]  /*12e50*/  FFMA.FTZ R104, R104, R69.reuse, -R67.reuse ;  /* 0x0000004568687223 */ /* 0x180fe20000010843 */
[-CC-:B------:R-:W-:Y:S01]  /*12e60*/  FFMA.FTZ R93, R93, R69.reuse, -R68.reuse ;  /* 0x000000455d5d7223 */ /* 0x180fe20000010844 */
[-CC-:B------:R-:W-:Y:S01]  /*12e70*/  FFMA.FTZ R87, R87, R69.reuse, -R68.reuse ;  /* 0x0000004557577223 */ /* 0x180fe20000010844 */
[----:B------:R-:W-:Y:S08]  /*12e80*/  MUFU.EX2 R117, R117 ;  /* 0x0000007500757308 */ /* 0x000ff00000000800 */
[----:B------:R-:W-:Y:S01]  /*12e90*/  MUFU.EX2 R159, R159 ;  /* 0x0000009f009f7308 */ /* 0x000fe20000000800 */
[-CC-:B------:R-:W-:Y:S01]  /*12ea0*/  FFMA.FTZ R136, R136, R69.reuse, -R67.reuse ;  /* 0x0000004588887223 */ /* 0x180fe20000010843 */
[-C--:B------:R-:W-:Y:S01]  /*12eb0*/  FFMA.FTZ R151, R114, R69.reuse, -R67 ;  /* 0x0000004572977223 */ /* 0x080fe20000010843 */
[-CC-:B------:R-:W-:Y:S01]  /*12ec0*/  FFMA.FTZ R85, R85, R69.reuse, -R68.reuse ;  /* 0x0000004555557223 */ /* 0x180fe20000010844 */
[-CC-:B------:R-:W-:Y:S01]  /*12ed0*/  FFMA.FTZ R81, R81, R69.reuse, -R68.reuse ;  /* 0x0000004551517223 */ /* 0x180fe20000010844 */
[----:B------:R-:W-:Y:S01]  /*12ee0*/  FFMA.FTZ R79, R79, R69, -R68 ;  /* 0x000000454f4f7223 */ /* 0x000fe20000010844 */
[----:B------:R-:W-:Y:S02]  /*12ef0*/  LDSM.16.MT88.4 R132, [R36+0x8c00] ;  /* 0x008c00002484783b */ /* 0x000fe40000004200 */
[----:B------:R-:W-:Y:S08]  /*12f00*/  MUFU.EX2 R96, R115 ;  /* 0x0000007300607308 */ /* 0x000ff00000000800 */
[----:B------:R-:W4:Y:S08]  /*12f10*/  MUFU.EX2 R109, R113 ;  /* 0x00000071006d7308 */ /* 0x000f300000000800 */
        /* <DEDUP_REMOVED lines=8> */
[----:B------:R-:W-:Y:S01]  /*12fa0*/  F2FP.BF16.F32.PACK_AB R13, R39, R46 ;  /* 0x0000002e270d723e */ /* 0x000fe200000010ff */
[----:B------:R-:W-:Y:S01]  /*12fb0*/  FADD.FTZ R213, R144, R213 ;  /* 0x000000d590d57221 */ /* 0x000fe20000010000 */
[----:B----4-:R-:W-:Y:S01]  /*12fc0*/  F2FP.BF16.F32.PACK_AB R12, R109, R96 ;  /* 0x000000606d0c723e */ /* 0x010fe200000010ff */
[----:B------:R-:W-:Y:S01]  /*12fd0*/  FADD.FTZ R91, R91, R32 ;  /* 0x000000205b5b7221 */ /* 0x000fe20000010000 */
[----:B-1----:R-:W-:Y:S01]  /*12fe0*/  F2FP.BF16.F32.PACK_AB R14, R101, R92 ;  /* 0x0000005c650e723e */ /* 0x002fe200000010ff */
[----:B------:R-:W-:Y:S01]  /*12ff0*/  FADD.FTZ R146, R146, R213 ;  /* 0x000000d592927221 */ /* 0x000fe20000010000 */
[----:B------:R-:W1:Y:S03]  /*13000*/  LDSM.16.MT88.4 R32, [R38+0x8400] ;  /* 0x008400002620783b */ /* 0x000e660000004200 */
[----:B------:R-:W-:-:S02]  /*13010*/  FADD.FTZ R146, R217, R146 ;  /* 0x00000092d9927221 */ /* 0x000fc40000010000 */
[----:B------:R-:W-:Y:S05]  /*13020*/  HMMA.16816.F32.BF16 R8, R12, R20, R8 ;  /* 0x000000140c08723c */ /* 0x000fea0000041808 */
[----:B------:R-:W-:Y:S01]  /*13030*/  FADD.FTZ R21, R74, R91 ;  /* 0x0000005b4a157221 */ /* 0x000fe20000010000 */
[----:B------:R-:W-:Y:S01]  /*13040*/  FFMA.FTZ R74, R89, R69, -R68 ;  /* 0x00000045594a7223 */ /* 0x000fe20000010844 */
[----:B------:R-:W-:Y:S02]  /*13050*/  FADD.FTZ R89, R223, R146 ;  /* 0x00000092df597221 */ /* 0x000fe40000010000 */
[----:B------:R-:W-:Y:S02]  /*13060*/  FADD.FTZ R66, R66, R21 ;  /* 0x0000001542427221 */ /* 0x000fe40000010000 */
[----:B------:R-:W-:-:S02]  /*13070*/  FADD.FTZ R89, R150, R89 ;  /* 0x0000005996597221 */ /* 0x000fc40000010000 */
[----:B------:R-:W-:Y:S01]  /*13080*/  FADD.FTZ R21, R65, R66 ;  /* 0x0000004241157221 */ /* 0x000fe20000010000 */
[----:B------:R-:W-:Y:S01]  /*13090*/  FFMA.FTZ R76, R95, R69, -R68 ;  /* 0x000000455f4c7223 */ /* 0x000fe20000010844 */
[----:B------:R-:W-:Y:S02]  /*130a0*/  FADD.FTZ R154, R154, R89 ;  /* 0x000000599a9a7221 */ /* 0x000fe40000010000 */
[----:B------:R-:W-:Y:S02]  /*130b0*/  FADD.FTZ R64, R64, R21 ;  /* 0x0000001540407221 */ /* 0x000fe40000010000 */
[----:B------:R-:W-:Y:S02]  /*130c0*/  FADD.FTZ R227, R227, R154 ;  /* 0x0000009ae3e37221 */ /* 0x000fe40000010000 */
[----:B------:R-:W-:Y:S01]  /*130d0*/  FADD.FTZ R63, R63, R64 ;  /* 0x000000403f3f7221 */ /* 0x000fe20000010000 */
[----:B------:R-:W3:Y:S01]  /*130e0*/  MUFU.EX2 R82, R82 ;  /* 0x0000005200527308 */ /* 0x000ee20000000800 */
[----:B------:R-:W-:Y:S01]  /*130f0*/  HMMA.16816.F32.BF16 R4, R12, R22, R4 ;  /* 0x000000160c04723c */ /* 0x000fe20000041804 */
[----:B------:R-:W4:Y:S02]  /*13100*/  LDSM.16.MT88.4 R20, [R36+0x8400] ;  /* 0x008400002414783b */ /* 0x000f240000004200 */
[----:B------:R-:W-:-:S04]  /*13110*/  FADD.FTZ R156, R156, R227 ;  /* 0x000000e39c9c7221 */ /* 0x000fc80000010000 */
[----:B------:R-:W1:Y:S01]  /*13120*/  MUFU.EX2 R104, R104 ;  /* 0x0000006800687308 */ /* 0x000e620000000800 */
[----:B--2---:R-:W-:Y:S03]  /*13130*/  HMMA.16816.F32.BF16 R24, R12, R16, R24 ;  /* 0x000000100c18723c */ /* 0x004fe60000041818 */
[----:B------:R-:W-:-:S04]  /*13140*/  FADD.FTZ R16, R62, R63 ;  /* 0x0000003f3e107221 */ /* 0x000fc80000010000 */
[----:B------:R-:W-:Y:S01]  /*13150*/  MUFU.EX2 R76, R76 ;  /* 0x0000004c004c7308 */ /* 0x000fe20000000800 */
[----:B------:R-:W-:Y:S01]  /*13160*/  FADD.FTZ R61, R61, R16 ;  /* 0x000000103d3d7221 */ /* 0x000fe20000010000 */
[----:B------:R-:W-:-:S06]  /*13170*/  FADD.FTZ R221, R221, R156 ;  /* 0x0000009cdddd7221 */ /* 0x000fcc0000010000 */
[----:B------:R-:W2:Y:S08]  /*13180*/  MUFU.EX2 R91, R93 ;  /* 0x0000005d005b7308 */ /* 0x000eb00000000800 */
[----:B------:R-:W-:Y:S08]  /*13190*/  MUFU.EX2 R65, R74 ;  /* 0x0000004a00417308 */ /* 0x000ff00000000800 */
[----:B------:R-:W4:Y:S01]  /*131a0*/  MUFU.EX2 R64, R87 ;  /* 0x0000005700407308 */ /* 0x000f220000000800 */
[----:B------:R-:W-:Y:S01]  /*131b0*/  FADD.FTZ R16, R60, R61 ;  /* 0x0000003d3c107221 */ /* 0x000fe20000010000 */
[----:B------:R-:W-:-:S03]  /*131c0*/  FADD.FTZ R158, R158, R221 ;  /* 0x000000dd9e9e7221 */ /* 0x000fc60000010000 */
[----:B------:R-:W-:Y:S01]  /*131d0*/  FADD.FTZ R17, R59, R16 ;  /* 0x000000103b117221 */ /* 0x000fe20000010000 */
[----:B------:R-:W-:Y:S01]  /*131e0*/  FADD.FTZ R158, R215, R158 ;  /* 0x0000009ed79e7221 */ /* 0x000fe20000010000 */
[----:B------:R-:W-:Y:S03]  /*131f0*/  HMMA.16816.F32.BF16 R28, R12, R18, R28 ;  /* 0x000000120c1c723c */ /* 0x000fe6000004181c */
[----:B---3--:R-:W-:Y:S01]  /*13200*/  F2FP.BF16.F32.PACK_AB R13, R117, R82 ;  /* 0x00000052750d723e */ /* 0x008fe200000010ff */
[----:B------:R-:W-:Y:S01]  /*13210*/  FADD.FTZ R58, R58, R17 ;  /* 0x000000113a3a7221 */ /* 0x000fe20000010000 */
[----:B-1----:R-:W-:Y:S01]  /*13220*/  F2FP.BF16.F32.PACK_AB R15, R159, R104 ;  /* 0x000000689f0f723e */ /* 0x002fe200000010ff */
[----:B------:R-:W-:Y:S01]  /*13230*/  FADD.FTZ R209, R209, R158 ;  /* 0x0000009ed1d17221 */ /* 0x000fe20000010000 */
[----:B--2---:R-:W-:Y:S01]  /*13240*/  F2FP.BF16.F32.PACK_AB R12, R91, R76 ;  /* 0x0000004c5b0c723e */ /* 0x004fe200000010ff */
[----:B------:R-:W-:Y:S01]  /*13250*/  FADD.FTZ R57, R57, R58 ;  /* 0x0000003a39397221 */ /* 0x000fe20000010000 */
[----:B------:R-:W1:Y:S01]  /*13260*/  LDSM.16.MT88.4 R16, [R38+0x8800] ;  /* 0x008800002610783b */ /* 0x000e620000004200 */
[----:B----4-:R-:W-:Y:S01]  /*13270*/  F2FP.BF16.F32.PACK_AB R14, R64, R65 ;  /* 0x00000041400e723e */ /* 0x010fe200000010ff */
[----:B------:R-:W-:Y:S01]  /*13280*/  FADD.FTZ R209, R142, R209 ;  /* 0x000000d18ed17221 */ /* 0x000fe20000010000 */
[----:B------:R-:W-:Y:S01]  /*13290*/  FFMA.FTZ R59, R83, R69, -R68 ;  /* 0x00000045533b7223 */ /* 0x000fe20000010844 */
[----:B------:R-:W-:Y:S01]  /*132a0*/  MUFU.EX2 R136, R136 ;  /* 0x0000008800887308 */ /* 0x000fe20000000800 */
[----:B------:R-:W-:Y:S01]  /*132b0*/  LDSM.16.MT88.4 R140, [R38+0x8c00] ;  /* 0x008c0000268c783b */ /* 0x000fe20000004200 */
[----:B------:R-:W-:-:S02]  /*132c0*/  FADD.FTZ R160, R160, R209 ;  /* 0x000000d1a0a07221 */ /* 0x000fc40000010000 */
        /* <DEDUP_REMOVED lines=8> */
[----:B------:R-:W-:Y:S03]  /*13350*/  HMMA.16816.F32.BF16 R24, R12, R20, R24 ;  /* 0x000000140c18723c */ /* 0x000fe60000041818 */
[----:B------:R-:W-:Y:S01]  /*13360*/  FADD.FTZ R20, R122, R163 ;  /* 0x000000a37a147221 */ /* 0x000fe20000010000 */
[----:B------:R-:W-:-:S03]  /*13370*/  FADD.FTZ R52, R52, R53 ;  /* 0x0000003534347221 */ /* 0x000fc60000010000 */
[----:B------:R-:W-:Y:S01]  /*13380*/  FADD.FTZ R20, R139, R20 ;  /* 0x000000148b147221 */ /* 0x000fe20000010000 */
[----:B------:R-:W-:-:S04]  /*13390*/  FADD.FTZ R51, R51, R52 ;  /* 0x0000003433337221 */ /* 0x000fc80000010000 */
[----:B------:R-:W-:Y:S01]  /*133a0*/  FADD.FTZ R50, R50, R51 ;  /* 0x0000003332327221 */ /* 0x000fe20000010000 */
[----:B------:R-:W-:-:S03]  /*133b0*/  FADD.FTZ R51, R127, R20 ;  /* 0x000000147f337221 */ /* 0x000fc60000010000 */
[----:B------:R-:W-:Y:S01]  /*133c0*/  FADD.FTZ R47, R47, R50 ;  /* 0x000000322f2f7221 */ /* 0x000fe20000010000 */
[----:B------:R-:W-:-:S03]  /*133d0*/  FADD.FTZ R51, R100, R51 ;  /* 0x0000003364337221 */ /* 0x000fc60000010000 */
[----:B------:R-:W-:Y:S01]  /*133e0*/  FADD.FTZ R48, R48, R47 ;  /* 0x0000002f30307221 */ /* 0x000fe20000010000 */
[----:B------:R-:W-:Y:S01]  /*133f0*/  FADD.FTZ R98, R98, R51 ;  /* 0x0000003362627221 */ /* 0x000fe20000010000 */
[----:B------:R-:W-:Y:S01]  /*13400*/  HMMA.16816.F32.BF16 R4, R12, R34, R4 ;  /* 0x000000220c04723c */ /* 0x000fe20000041804 */
[----:B------:R-:W2:Y:S02]  /*13410*/  LDSM.16.MT88.4 R32, [R36+0x8800] ;  /* 0x008800002420783b */ /* 0x000ea40000004200 */
        /* <DEDUP_REMOVED lines=8> */
[----:B------:R-:W4:Y:S01]  /*134a0*/  MUFU.EX2 R151, R151 ;  /* 0x0000009700977308 */ /* 0x000f220000000800 */
        /* <DEDUP_REMOVED lines=8> */
[----:B------:R-:W-:Y:S03]  /*13530*/  HMMA.16816.F32.BF16 R28, R12, R22, R28 ;  /* 0x000000160c1c723c */ /* 0x000fe6000004181c */
[----:B------:R-:W-:Y:S01]  /*13540*/  FADD.FTZ R82, R82, R37 ;  /* 0x0000002552527221 */ /* 0x000fe20000010000 */
[----:B------:R-:W-:Y:S01]  /*13550*/  FADD.FTZ R76, R76, R101 ;  /* 0x000000654c4c7221 */ /* 0x000fe20000010000 */
[----:B---3--:R-:W-:-:S02]  /*13560*/  F2FP.BF16.F32.PACK_AB R13, R211, R136 ;  /* 0x00000088d30d723e */ /* 0x008fc400000010ff */
[----:B----4-:R-:W-:Y:S02]  /*13570*/  F2FP.BF16.F32.PACK_AB R15, R151, R152 ;  /* 0x00000098970f723e */ /* 0x010fe400000010ff */
[----:B-1----:R-:W-:Y:S01]  /*13580*/  F2FP.BF16.F32.PACK_AB R12, R59, R60 ;  /* 0x0000003c3b0c723e */ /* 0x002fe200000010ff */
[----:B------:R-:W-:Y:S01]  /*13590*/  FADD.FTZ R117, R117, R82 ;  /* 0x0000005275757221 */ /* 0x000fe20000010000 */
[----:B------:R-:W-:Y:S01]  /*135a0*/  FADD.FTZ R76, R91, R76 ;  /* 0x0000004c5b4c7221 */ /* 0x000fe20000010000 */
[----:B--2---:R-:W-:Y:S01]  /*135b0*/  F2FP.BF16.F32.PACK_AB R14, R21, R56 ;  /* 0x00000038150e723e */ /* 0x004fe200000010ff */
[-C--:B------:R-:W-:Y:S01]  /*135c0*/  FFMA.FTZ R84, R88, R69.reuse, -R67 ;  /* 0x0000004558547223 */ /* 0x080fe20000010843 */
[-CC-:B------:R-:W-:Y:S01]  /*135d0*/  FFMA.FTZ R23, R77, R69.reuse, -R68.reuse ;  /* 0x000000454d177223 */ /* 0x180fe20000010844 */
[-C--:B------:R-:W-:Y:S01]  /*135e0*/  FFMA.FTZ R20, R75, R69.reuse, -R68 ;  /* 0x000000454b147223 */ /* 0x080fe20000010844 */
[----:B------:R-:W-:Y:S01]  /*135f0*/  FADD.FTZ R104, R104, R117 ;  /* 0x0000007568687221 */ /* 0x000fe20000010000 */
[----:B------:R-:W-:Y:S01]  /*13600*/  FADD.FTZ R65, R65, R76 ;  /* 0x0000004c41417221 */ /* 0x000fe20000010000 */
[-CC-:B------:R-:W-:Y:S01]  /*13610*/  FFMA.FTZ R78, R78, R69.reuse, -R67.reuse ;  /* 0x000000454e4e7223 */ /* 0x180fe20000010843 */
[----:B------:R-:W-:Y:S03]  /*13620*/  HMMA.16816.F32.BF16 R8, R12, R16, R8 ;  /* 0x000000100c08723c */ /* 0x000fe60000041808 */
        /* <DEDUP_REMOVED lines=40> */
[----:B------:R-:W-:-:S03]  /*138b0*/  IMAD.SHL.U32 R178, R179, 0x4, RZ ;  /* 0x00000004b3b27824 */ /* 0x000fc600078e00ff */
        /* <DEDUP_REMOVED lines=75> */
.L_x_5591:
        /* <DEDUP_REMOVED lines=8> */
.L_x_5592:
[----:B------:R-:W-:Y:S05]  /*13df0*/  BSYNC.RECONVERGENT B0 ;  /* 0x0000000000007941 */ /* 0x000fea0003800200 */
.L_x_5590:
[----:B------:R-:W-:Y:S01]  /*13e00*/  IMAD.SHL.U32 R8, R179, 0x8, RZ ;  /* 0x00000008b3087824 */ /* 0x000fe200078e00ff */
[C---:B------:R-:W-:Y:S01]  /*13e10*/  SHF.L.U64.HI R4, R184.reuse, 0x6, R185 ;  /* 0x00000006b8047819 */ /* 0x040fe200000102b9 */
[----:B------:R-:W-:-:S03]  /*13e20*/  IMAD.SHL.U32 R5, R184, 0x40, RZ ;  /* 0x00000040b8057824 */ /* 0x000fc600078e00ff */
[----:B------:R-:W-:Y:S02]  /*13e30*/  LOP3.LUT R10, R8, 0xc0, RZ, 0xc0, !PT ;  /* 0x000000c0080a7812 */ /* 0x000fe400078ec0ff */
[----:B------:R-:W-:Y:S02]  /*13e40*/  IADD3 R12, P0, PT, R5, R190, RZ ;  /* 0x000000be050c7210 */ /* 0x000fe40007f1e0ff */
[----:B------:R-:W-:Y:S02]  /*13e50*/  LOP3.LUT R7, R10, 0x18, R179, 0xf8, !PT ;  /* 0x000000180a077812 */ /* 0x000fe400078ef8b3 */
[-C--:B------:R-:W-:Y:S01]  /*13e60*/  IADD3 R10, P2, PT, R12, R5.reuse, RZ ;  /* 0x000000050c0a7210 */ /* 0x080fe20007f5e0ff */
[----:B------:R-:W-:Y:S01]  /*13e70*/  IMAD.X R13, R4, 0x1, R191, P0 ;  /* 0x00000001040d7824 */ /* 0x000fe200000e06bf */
[----:B------:R-:W-:Y:S02]  /*13e80*/  LOP3.LUT R6, R8, 0x18, RZ, 0xc0, !PT ;  /* 0x0000001808067812 */ /* 0x000fe400078ec0ff */
[----:B------:R-:W-:Y:S01]  /*13e90*/  LOP3.LUT R7, R7, 0x18, R8, 0x78, !PT ;  /* 0x0000001807077812 */ /* 0x000fe200078e7808 */
[----:B------:R-:W-:Y:S01]  /*13ea0*/  IMAD.X R11, R13, 0x1, R4, P2 ;  /* 0x000000010d0b7824 */ /* 0x000fe200010e0604 */
[----:B------:R-:W-:-:S02]  /*13eb0*/  IADD3 R14, P2, PT, R10, R5, RZ ;  /* 0x000000050a0e7210 */ /* 0x000fc40007f5e0ff */
[----:B------:R-:W-:Y:S02]  /*13ec0*/  ISETP.GE.AND P0, PT, R6, R195, PT ;  /* 0x000000c30600720c */ /* 0x000fe40003f06270 */
[----:B------:R-:W-:Y:S01]  /*13ed0*/  LOP3.LUT R7, R7, 0x1f20, R8, 0xf8, !PT ;  /* 0x00001f2007077812 */ /* 0x000fe200078ef808 */
[----:B------:R-:W-:Y:S01]  /*13ee0*/  IMAD.X R15, R11, 0x1, R4, P2 ;  /* 0x000000010b0f7824 */ /* 0x000fe200010e0604 */
[----:B------:R-:W-:Y:S02]  /*13ef0*/  IADD3 R6, P2, PT, R14, R5, RZ ;  /* 0x000000050e067210 */ /* 0x000fe40007f5e0ff */
[----:B------:R-:W-:-:S03]  /*13f00*/  LEA R53, R7, UR6, 0x1 ;  /* 0x0000000607357c11 */ /* 0x000fc6000f8e08ff */
[----:B------:R-:W-:Y:S01]  /*13f10*/  IMAD.X R7, R15, 0x1, R4, P2 ;  /* 0x000000010f077824 */ /* 0x000fe200010e0604 */
[----:B------:R-:W-:-:S03]  /*13f20*/  IADD3 R16, P2, PT, R6, R5, RZ ;  /* 0x0000000506107210 */ /* 0x000fc60007f5e0ff */
[----:B------:R-:W-:Y:S01]  /*13f30*/  @!PT LDS RZ, [RZ] ;  /* 0x00000000fffff984 */ /* 0x000fe20000000800 */
[----:B------:R-:W-:Y:S01]  /*13f40*/  @!PT LDS RZ, [RZ] ;  /* 0x00000000fffff984 */ /* 0x000fe20000000800 */
[----:B------:R-:W-:Y:S01]  /*13f50*/  @!PT LDS RZ, [RZ] ;  /* 0x00000000fffff984 */ /* 0x000fe20000000800 */
[----:B------:R-:W-:Y:S01]  /*13f60*/  @!P0 LDGSTS.E.BYPASS.LTC128B.128 [R53+0x5000], desc[UR4][R190.64] ;  /* 0x05000000be358fae */ /* 0x000fe2000b981a04 */
[-C--:B------:R-:W-:Y:S01]  /*13f70*/  IADD3 R18, P3, PT, R16, R5.reuse, RZ ;  /* 0x0000000510127210 */ /* 0x080fe20007f7e0ff */
[--C-:B------:R-:W-:Y:S02]  /*13f80*/  IMAD.X R17, R7, 0x1, R4.reuse, P2 ;  /* 0x0000000107117824 */ /* 0x100fe400010e0604 */
[----:B------:R-:W-:Y:S01]  /*13f90*/  @P0 STS.128 [R53+0x5000], RZ ;  /* 0x005000ff35000388 */ /* 0x000fe20000000c00 */
[----:B------:R-:W-:Y:S01]  /*13fa0*/  @!P0 IADD3 R20, P2, PT, R18, R5, RZ ;  /* 0x0000000512148210 */ /* 0x000fe20007f5e0ff */
[--C-:B------:R-:W-:Y:S02]  /*13fb0*/  IMAD.X R19, R17, 0x1, R4.reuse, P3 ;  /* 0x0000000111137824 */ /* 0x100fe400018e0604 */
[----:B------:R-:W-:Y:S01]  /*13fc0*/  @!PT LDS RZ, [RZ] ;  /* 0x00000000fffff984 */ /* 0x000fe20000000800 */
[----:B------:R-:W-:Y:S01]  /*13fd0*/  @!PT LDS RZ, [RZ] ;  /* 0x00000000fffff984 */ /* 0x000fe20000000800 */
[----:B------:R-:W-:Y:S01]  /*13fe0*/  @!PT LDS RZ, [RZ] ;  /* 0x00000000fffff984 */ /* 0x000fe20000000800 */
[----:B------:R-:W-:Y:S02]  /*13ff0*/  @!P0 LDGSTS.E.BYPASS.LTC128B.128 [R53+0x5800], desc[UR4][R12.64] ;  /* 0x058000000c358fae */ /* 0x000fe4000b981a04 */
[----:B------:R-:W-:-:S02]  /*14000*/  @!P0 IMAD.X R21, R19, 0x1, R4, P2 ;  /* 0x0000000113158824 */ /* 0x000fc400010e0604 */
        /* <DEDUP_REMOVED lines=31> */
[----:B------:R-:W5:Y:S01]  /*14200*/  LD.E R40, desc[UR4][R148.64+0x18c] ;  /* 0x00018c0494287980 */ /* 0x000f62000c101900 */
[--C-:B------:R-:W-:Y:S01]  /*14210*/  IMAD.IADD R4, R44, 0x1, R41.reuse ;  /* 0x000000012c047824 */ /* 0x100fe200078e0229 */
[----:B------:R-:W-:Y:S01]  /*14220*/  BSSY.RECONVERGENT B1, `(.L_x_5593) ;  /* 0x0000644000017945 */ /* 0x000fe20003800200 */
[----:B------:R-:W-:Y:S01]  /*14230*/  IMAD.IADD R41, R43, 0x1, R41 ;  /* 0x000000012b297824 */ /* 0x000fe200078e0229 */
[----:B-1----:R-:W-:Y:S01]  /*14240*/  LDSM.16.M88.4 R8, [R44] ;  /* 0x000000002c08783b */ /* 0x002fe20000000200 */
[----:B------:R-:W-:-:S03]  /*14250*/  VIADD R82, R202, 0x8 ;  /* 0x00000008ca527836 */ /* 0x000fc60000000000 */
[----:B------:R-:W1:Y:S04]  /*14260*/  LDSM.16.M88.4 R36, [R43+0x4c00] ;  /* 0x004c00002b24783b */ /* 0x000e680000000200 */
[----:B--2---:R-:W-:Y:S04]  /*14270*/  LDSM.16.M88.4 R4, [R4] ;  /* 0x000000000404783b */ /* 0x004fe80000000200 */
[----:B------:R-:W-:Y:S04]  /*14280*/  LDSM.16.M88.4 R32, [R41+0x4c00] ;  /* 0x004c00002920783b */ /* 0x000fe80000000200 */
[----:B------:R-:W2:Y:S04]  /*14290*/  LDSM.16.M88.4 R12, [R43+0x1000] ;  /* 0x001000002b0c783b */ /* 0x000ea80000000200 */
[----:B---3--:R-:W3:Y:S04]  /*142a0*/  LDSM.16.M88.4 R16, [R41+0x1000] ;  /* 0x001000002910783b */ /* 0x008ee80000000200 */
[----:B----4-:R-:W4:Y:S04]  /*142b0*/  LDSM.16.M88.4 R20, [R43+0x1400] ;  /* 0x001400002b14783b */ /* 0x010f280000000200 */
[----:B------:R-:W0:Y:S01]  /*142c0*/  LDGDEPBAR ;  /* 0x00000000000079af */ /* 0x000e220000000000 */
[----:B-1----:R-:W-:Y:S03]  /*142d0*/  HMMA.16816.F32.BF16 R28, R8, R38, RZ ;  /* 0x00000026081c723c */ /* 0x002fe600000418ff */
[----:B------:R-:W-:-:S05]  /*142e0*/  IMAD.SHL.U32 R39, R49, 0x100, RZ ;  /* 0x0000010031277824 */ /* 0x000fca00078e00ff */
[----:B------:R-:W-:-:S05]  /*142f0*/  LOP3.LUT R39, R39, R42, RZ, 0xfc, !PT ;  /* 0x0000002a27277212 */ /* 0x000fca00078efcff */
[C---:B------:R-:W-:Y:S01]  /*14300*/  VIADD R44, R39.reuse, 0xfffffe28 ;  /* 0xfffffe28272c7836 */ /* 0x040fe20000000000 */
[----:B--2---:R-:W-:Y:S08]  /*14310*/  HMMA.16816.F32.BF16 R24, R8, R12, RZ ;  /* 0x0000000c0818723c */ /* 0x004ff000000418ff */
[----:B------:R-:W-:Y:S05]  /*14320*/  HMMA.16816.F32.BF16 R28, R4, R34, R28 ;  /* 0x00000022041c723c */ /* 0x000fea000004181c */
[----:B------:R-:W-:-:S05]  /*14330*/  IMAD.IADD R35, R39, 0x1, R194 ;  /* 0x0000000127237824 */ /* 0x000fca00078e02c2 */
[--C-:B------:R-:W-:Y:S02]  /*14340*/  IADD3 R12, PT, PT, R202, 0x107, -R35.reuse ;  /* 0x00000107ca0c7810 */ /* 0x100fe40007ffe823 */
[----:B------:R-:W-:Y:S02]  /*14350*/  IADD3 R34, PT, PT, R82, 0x107, -R35 ;  /* 0x0000010752227810 */ /* 0x000fe40007ffe823 */
[----:B------:R-:W-:Y:S01]  /*14360*/  IABS R12, R12 ;  /* 0x0000000c000c7213 */ /* 0x000fe20000000000 */
[----:B---3--:R-:W-:Y:S03]  /*14370*/  HMMA.16816.F32.BF16 R24, R4, R16, R24 ;  /* 0x000000100418723c */ /* 0x008fe60000041818 */
[----:B------:R-:W-:Y:S01]  /*14380*/  IABS R34, R34 ;  /* 0x0000002200227213 */ /* 0x000fe20000000000 */
[----:B------:R-:W-:Y:S01]  /*14390*/  VIADD R16, R39, 0xfffffef9 ;  /* 0xfffffef927107836 */ /* 0x000fe20000000000 */
[----:B------:R-:W-:-:S02]  /*143a0*/  I2FP.F32.S32 R12, R12 ;  /* 0x0000000c000c7245 */ /* 0x000fc40000201400 */
[----:B------:R-:W-:Y:S02]  /*143b0*/  I2FP.F32.S32 R34, R34 ;  /* 0x0000002200227245 */ /* 0x000fe40000201400 */
[----:B------:R-:W-:Y:S02]  /*143c0*/  ISETP.GE.AND P5, PT, R16, R204, PT ;  /* 0x000000cc1000720c */ /* 0x000fe40003fa6270 */
[----:B------:R-:W-:Y:S02]  /*143d0*/  IADD3 R17, PT, PT, R202, 0x200, -R35 ;  /* 0x00000200ca117810 */ /* 0x000fe40007ffe823 */
[C---:B------:R-:W-:Y:S02]  /*143e0*/  ISETP.GE.AND P6, PT, R16.reuse, R203, PT ;  /* 0x000000cb1000720c */ /* 0x040fe40003fc6270 */
[C---:B------:R-:W-:Y:S02]  /*143f0*/  ISETP.GE.AND P4, PT, R16.reuse, R200, PT ;  /* 0x000000c81000720c */ /* 0x040fe40003f86270 */
[----:B------:R-:W-:Y:S01]  /*14400*/  ISETP.GE.AND P2, PT, R16, R201, PT ;  /* 0x000000c91000720c */ /* 0x000fe20003f46270 */
[----:B------:R-:W-:Y:S01]  /*14410*/  VIADD R16, R39, 0xfffffe00 ;  /* 0xfffffe0027107836 */ /* 0x000fe20000000000 */
[----:B------:R-:W-:-:S04]  /*14420*/  IABS R17, R17 ;  /* 0x0000001100117213 */ /* 0x000fc80000000000 */
[----:B------:R-:W-:Y:S01]  /*14430*/  ISETP.GE.AND P3, PT, R16, R204, PT ;  /* 0x000000cc1000720c */ /* 0x000fe20003f66270 */
[-C--:B-----5:R-:W-:Y:S01]  /*14440*/  FMUL.FTZ R13, R31, R40.reuse ;  /* 0x000000281f0d7220 */ /* 0x0a0fe20000410000 */
[-C--:B------:R-:W-:Y:S01]  /*14450*/  FMUL.FTZ R29, R29, R40.reuse ;  /* 0x000000281d1d7220 */ /* 0x080fe20000410000 */
[-C--:B------:R-:W-:Y:S01]  /*14460*/  FMUL.FTZ R78, R26, R40.reuse ;  /* 0x000000281a4e7220 */ /* 0x080fe20000410000 */
[-C--:B------:R-:W-:Y:S01]  /*14470*/  FMUL.FTZ R24, R24, R40.reuse ;  /* 0x0000002818187220 */ /* 0x080fe20000410000 */
[----:B------:R-:W-:Y:S01]  /*14480*/  IADD3 R26, PT, PT, R82, 0x200, -R35 ;  /* 0x00000200521a7810 */ /* 0x000fe20007ffe823 */
[----:B------:R-:W1:Y:S01]  /*14490*/  MUFU.TANH R38, R29 ;  /* 0x0000001d00267308 */ /* 0x000e620000002400 */
[-C--:B------:R-:W-:Y:S01]  /*144a0*/  FMUL.FTZ R76, R27, R40.reuse ;  /* 0x000000281b4c7220 */ /* 0x080fe20000410000 */
[----:B------:R-:W-:Y:S01]  /*144b0*/  I2FP.F32.S32 R27, R17 ;  /* 0x00000011001b7245 */ /* 0x000fe20000201400 */
[----:B------:R-:W-:Y:S01]  /*144c0*/  FMUL.FTZ R28, R28, R40 ;  /* 0x000000281c1c7220 */ /* 0x000fe20000410000 */
[----:B------:R-:W-:Y:S01]  /*144d0*/  IABS R26, R26 ;  /* 0x0000001a001a7213 */ /* 0x000fe20000000000 */
[----:B------:R-:W-:-:S03]  /*144e0*/  FMUL.FTZ R30, R30, R40 ;  /* 0x000000281e1e7220 */ /* 0x000fc60000410000 */
[----:B------:R-:W2:Y:S01]  /*144f0*/  MUFU.TANH R13, R13 ;  /* 0x0000000d000d7308 */ /* 0x000ea20000002400 */
[----:B------:R-:W-:-:S07]  /*14500*/  I2FP.F32.S32 R26, R26 ;  /* 0x0000001a001a7245 */ /* 0x000fce0000201400 */
[----:B------:R-:W3:Y:S01]  /*14510*/  MUFU.TANH R78, R78 ;  /* 0x0000004e004e7308 */ /* 0x000ee20000002400 */
[----:B-1----:R-:W-:-:S05]  /*14520*/  FFMA.FTZ R38, -R205, R12, R38 ;  /* 0x0000000ccd267223 */ /* 0x002fca0000010126 */
[----:B------:R-:W-:Y:S02]  /*14530*/  FSEL R38, R38, -INF , P5 ;  /* 0xff80000026267808 */ /* 0x000fe40002800000 */
[----:B------:R-:W1:Y:S01]  /*14540*/  MUFU.TANH R24, R24 ;  /* 0x0000001800187308 */ /* 0x000e620000002400 */
[----:B--2---:R-:W-:Y:S01]  /*14550*/  FFMA.FTZ R34, -R205, R34, R13 ;  /* 0x00000022cd227223 */ /* 0x004fe2000001010d */
[----:B------:R-:W-:Y:S01]  /*14560*/  FSEL R38, R38, -INF , !P6 ;  /* 0xff80000026267808 */ /* 0x000fe20007000000 */
[----:B------:R-:W-:Y:S03]  /*14570*/  HMMA.16816.F32.BF16 R12, R8, R14, RZ ;  /* 0x0000000e080c723c */ /* 0x000fe600000418ff */
[----:B------:R-:W-:Y:S02]  /*14580*/  ISETP.GE.AND P5, PT, R16, R203, PT ;  /* 0x000000cb1000720c */ /* 0x000fe40003fa6270 */
[----:B------:R-:W-:-:S02]  /*14590*/  FSEL R34, R34, -INF , P2 ;  /* 0xff80000022227808 */ /* 0x000fc40001000000 */
[C---:B------:R-:W-:Y:S01]  /*145a0*/  ISETP.GE.AND P6, PT, R16.reuse, R200, PT ;  /* 0x000000c81000720c */ /* 0x040fe20003fc6270 */
[C---:B---3--:R-:W-:Y:S01]  /*145b0*/  FFMA.FTZ R78, -R205.reuse, R26, R78 ;  /* 0x0000001acd4e7223 */ /* 0x048fe2000001014e */
[----:B------:R-:W-:Y:S01]  /*145c0*/  ISETP.GE.AND P2, PT, R16, R201, PT ;  /* 0x000000c91000720c */ /* 0x000fe20003f46270 */
[----:B------:R-:W2:Y:S01]  /*145d0*/  MUFU.TANH R76, R76 ;  /* 0x0000004c004c7308 */ /* 0x000ea20000002400 */
[----:B------:R-:W-:Y:S02]  /*145e0*/  FSEL R34, R34, -INF , !P4 ;  /* 0xff80000022227808 */ /* 0x000fe40006000000 */
[----:B------:R-:W-:Y:S01]  /*145f0*/  FSEL R78, R78, -INF , P2 ;  /* 0xff8000004e4e7808 */ /* 0x000fe20001000000 */
[----:B-1----:R-:W-:-:S03]  /*14600*/  FFMA.FTZ R29, -R205, R27, R24 ;  /* 0x0000001bcd1d7223 */ /* 0x002fc60000010118 */
[----:B------:R-:W-:Y:S01]  /*14610*/  FSEL R78, R78, -INF , !P6 ;  /* 0xff8000004e4e7808 */ /* 0x000fe20007000000 */
[----:B------:R-:W-:Y:S01]  /*14620*/  MUFU.TANH R28, R28 ;  /* 0x0000001c001c7308 */ /* 0x000fe20000002400 */
[----:B------:R-:W-:Y:S01]  /*14630*/  FSEL R29, R29, -INF , P3 ;  /* 0xff8000001d1d7808 */ /* 0x000fe20001800000 */
[----:B------:R-:W-:Y:S05]  /*14640*/  HMMA.16816.F32.BF16 R16, R4, R18, R12 ;  /* 0x000000120410723c */ /* 0x000fea000004180c */
[----:B------:R-:W-:Y:S01]  /*14650*/  FMUL.FTZ R12, R25, R40 ;  /* 0x00000028190c7220 */ /* 0x000fe20000410000 */
[--C-:B------:R-:W-:Y:S01]  /*14660*/  IADD3 R14, PT, PT, R82, 0x1ff, -R35.reuse ;  /* 0x000001ff520e7810 */ /* 0x100fe20007ffe823 */
[----:B------:R-:W1:Y:S01]  /*14670*/  LDSM.16.M88.4 R24, [R41+0x1400] ;  /* 0x001400002918783b */ /* 0x000e620000000200 */
[----:B------:R-:W-:Y:S01]  /*14680*/  IADD3 R15, PT, PT, R202, 0x1ff, -R35 ;  /* 0x000001ffca0f7810 */ /* 0x000fe20007ffe823 */
[----:B------:R-:W-:Y:S01]  /*14690*/  VIADD R13, R39, 0xfffffe01 ;  /* 0xfffffe01270d7836 */ /* 0x000fe20000000000 */
[----:B------:R-:W-:Y:S01]  /*146a0*/  IABS R14, R14 ;  /* 0x0000000e000e7213 */ /* 0x000fe20000000000 */
[----:B------:R-:W3:Y:S01]  /*146b0*/  MUFU.TANH R12, R12 ;  /* 0x0000000c000c7308 */ /* 0x000ee20000002400 */
[----:B------:R-:W-:-:S02]  /*146c0*/  IABS R15, R15 ;  /* 0x0000000f000f7213 */ /* 0x000fc40000000000 */
[----:B------:R-:W-:Y:S02]  /*146d0*/  I2FP.F32.S32 R14, R14 ;  /* 0x0000000e000e7245 */ /* 0x000fe40000201400 */
[----:B------:R-:W-:Y:S02]  /*146e0*/  I2FP.F32.S32 R31, R15 ;  /* 0x0000000f001f7245 */ /* 0x000fe40000201400 */
[----:B------:R-:W-:Y:S01]  /*146f0*/  FSEL R151, R29, -INF , !P5 ;  /* 0xff8000001d977808 */ /* 0x000fe20006800000 */
[----:B--2---:R-:W-:Y:S01]  /*14700*/  FFMA.FTZ R76, -R205, R14, R76 ;  /* 0x0000000ecd4c7223 */ /* 0x004fe2000001014c */
[----:B------:R-:W-:Y:S01]  /*14710*/  ISETP.GE.AND P4, PT, R13, R204, PT ;  /* 0x000000cc0d00720c */ /* 0x000fe20003f86270 */
[----:B------:R-:W-:Y:S01]  /*14720*/  VIADD R29, R39, 0xfffffe08 ;  /* 0xfffffe08271d7836 */ /* 0x000fe20000000000 */
[C---:B------:R-:W-:Y:S01]  /*14730*/  ISETP.GE.AND P3, PT, R13.reuse, R203, PT ;  /* 0x000000cb0d00720c */ /* 0x040fe20003f66270 */
[----:B------:R-:W-:Y:S01]  /*14740*/  FMUL.FTZ R18, R18, R40 ;  /* 0x0000002812127220 */ /* 0x000fe20000410000 */
[C---:B------:R-:W-:Y:S01]  /*14750*/  ISETP.GE.AND P5, PT, R13.reuse, R200, PT ;  /* 0x000000c80d00720c */ /* 0x040fe20003fa6270 */
[-C--:B------:R-:W-:Y:S01]  /*14760*/  FMUL.FTZ R16, R16, R40.reuse ;  /* 0x0000002810107220 */ /* 0x080fe20000410000 */
[----:B------:R-:W-:Y:S01]  /*14770*/  ISETP.GE.AND P2, PT, R13, R201, PT ;  /* 0x000000c90d00720c */ /* 0x000fe20003f46270 */
[----:B------:R-:W-:Y:S01]  /*14780*/  FMUL.FTZ R70, R19, R40 ;  /* 0x0000002813467220 */ /* 0x000fe20000410000 */
[----:B---3--:R-:W-:Y:S01]  /*14790*/  FFMA.FTZ R31, -R205, R31, R12 ;  /* 0x0000001fcd1f7223 */ /* 0x008fe2000001010c */
[----:B------:R-:W2:Y:S01]  /*147a0*/  MUFU.TANH R18, R18 ;  /* 0x0000001200127308 */ /* 0x000ea20000002400 */
[----:B----4-:R-:W-:Y:S03]  /*147b0*/  HMMA.16816.F32.BF16 R12, R8, R20, RZ ;  /* 0x00000014080c723c */ /* 0x010fe600000418ff */
[----:B------:R-:W-:-:S02]  /*147c0*/  IADD3 R20, PT, PT, R82, 0x1f8, -R35 ;  /* 0x000001f852147810 */ /* 0x000fc40007ffe823 */
[C-C-:B------:R-:W-:Y:S02]  /*147d0*/  IADD3 R21, PT, PT, R202.reuse, 0x1f8, -R35.reuse ;  /* 0x000001f8ca157810 */ /* 0x140fe40007ffe823 */
[----:B------:R-:W-:Y:S01]  /*147e0*/  IABS R20, R20 ;  /* 0x0000001400147213 */ /* 0x000fe20000000000 */
[----:B------:R-:W3:Y:S01]  /*147f0*/  MUFU.TANH R16, R16 ;  /* 0x0000001000107308 */ /* 0x000ee20000002400 */
[----:B------:R-:W-:Y:S02]  /*14800*/  IABS R21, R21 ;  /* 0x0000001500157213 */ /* 0x000fe40000000000 */
[----:B------:R-:W-:Y:S01]  /*14810*/  I2FP.F32.S32 R19, R20 ;  /* 0x0000001400137245 */ /* 0x000fe20000201400 */
[----:B------:R-:W-:Y:S01]  /*14820*/  FMUL.FTZ R20, R17, R40 ;  /* 0x0000002811147220 */ /* 0x000fe20000410000 */
[----:B------:R-:W-:Y:S01]  /*14830*/  I2FP.F32.S32 R21, R21 ;  /* 0x0000001500157245 */ /* 0x000fe20000201400 */
[----:B------:R-:W-:Y:S01]  /*14840*/  VIADD R17, R39, 0xfffffe09 ;  /* 0xfffffe0927117836 */ /* 0x000fe20000000000 */
[----:B------:R-:W-:Y:S01]  /*14850*/  ISETP.GE.AND P6, PT, R29, R204, PT ;  /* 0x000000cc1d00720c */ /* 0x000fe20003fc6270 */
[----:B------:R-:W4:Y:S01]  /*14860*/  MUFU.TANH R70, R70 ;  /* 0x0000004600467308 */ /* 0x000f220000002400 */
[----:B--2---:R-:W-:Y:S01]  /*14870*/  FFMA.FTZ R18, -R205, R19, R18 ;  /* 0x00000013cd127223 */ /* 0x004fe20000010112 */
[----:B------:R-:W-:-:S02]  /*14880*/  IADD3 R19, PT, PT, R202, 0x1f7, -R35 ;  /* 0x000001f7ca137810 */ /* 0x000fc40007ffe823 */
[----:B------:R-:W-:Y:S01]  /*14890*/  FSEL R31, R31, -INF , P4 ;  /* 0xff8000001f1f7808 */ /* 0x000fe20002000000 */
[----:B-1----:R-:W-:Y:S05]  /*148a0*/  HMMA.16816.F32.BF16 R12, R4, R24, R12 ;  /* 0x00000018040c723c */ /* 0x002fea000004180c */
[----:B------:R-:W-:Y:S02]  /*148b0*/  IABS R19, R19 ;  /* 0x0000001300137213 */ /* 0x000fe40000000000 */
[----:B------:R-:W-:Y:S01]  /*148c0*/  IADD3 R24, PT, PT, R82, 0x1f7, -R35 ;  /* 0x000001f752187810 */ /* 0x000fe20007ffe823 */
[----:B---3--:R-:W-:Y:S01]  /*148d0*/  FFMA.FTZ R21, -R205, R21, R16 ;  /* 0x00000015cd157223 */ /* 0x008fe20000010110 */
[----:B------:R-:W-:Y:S01]  /*148e0*/  FSEL R76, R76, -INF , P2 ;  /* 0xff8000004c4c7808 */ /* 0x000fe20001000000 */
[----:B------:R-:W1:Y:S01]  /*148f0*/  MUFU.TANH R16, R20 ;  /* 0x0000001400107308 */ /* 0x000e620000002400 */
[----:B------:R-:W-:Y:S01]  /*14900*/  IMAD.MOV.U32 R247, RZ, RZ, R19 ;  /* 0x000000fffff77224 */ /* 0x000fe200078e0013 */
[----:B------:R-:W-:-:S02]  /*14910*/  IABS R24, R24 ;  /* 0x0000001800187213 */ /* 0x000fc40000000000 */
[C---:B------:R-:W-:Y:S02]  /*14920*/  ISETP.GE.AND P4, PT, R29.reuse, R203, PT ;  /* 0x000000cb1d00720c */ /* 0x040fe40003f86270 */
[----:B------:R-:W-:Y:S02]  /*14930*/  ISETP.GE.AND P2, PT, R29, R201, PT ;  /* 0x000000c91d00720c */ /* 0x000fe40003f46270 */
[----:B------:R-:W-:Y:S01]  /*14940*/  FSEL R21, R21, -INF , P6 ;  /* 0xff80000015157808 */ /* 0x000fe20003000000 */
[----:B------:R-:W-:Y:S01]  /*14950*/  MUFU.TANH R30, R30 ;  /* 0x0000001e001e7308 */ /* 0x000fe20000002400 */
[----:B------:R-:W-:Y:S02]  /*14960*/  I2FP.F32.S32 R19, R24 ;  /* 0x0000001800137245 */ /* 0x000fe40000201400 */
[----:B------:R-:W-:Y:S01]  /*14970*/  I2FP.F32.S32 R247, R247 ;  /* 0x000000f700f77245 */ /* 0x000fe20000201400 */
[-C--:B------:R-:W-:Y:S01]  /*14980*/  FMUL.FTZ R12, R12, R40.reuse ;  /* 0x000000280c0c7220 */ /* 0x080fe20000410000 */
[----:B------:R-:W-:Y:S01]  /*14990*/  FSEL R76, R76, -INF , !P5 ;  /* 0xff8000004c4c7808 */ /* 0x000fe20006800000 */
[----:B----4-:R-:W-:Y:S01]  /*149a0*/  FFMA.FTZ R70, -R205, R19, R70 ;  /* 0x00000013cd467223 */ /* 0x010fe20000010146 */
[----:B------:R-:W-:Y:S01]  /*149b0*/  FSEL R127, R21, -INF , !P4 ;  /* 0xff800000157f7808 */ /* 0x000fe20006000000 */
[----:B-1----:R-:W-:Y:S01]  /*149c0*/  FFMA.FTZ R247, -R205, R247, R16 ;  /* 0x000000f7cdf77223 */ /* 0x002fe20000010110 */
[----:B------:R-:W-:Y:S01]  /*149d0*/  FSEL R72, R18, -INF , P2 ;  /* 0xff80000012487808 */ /* 0x000fe20001000000 */
[----:B------:R-:W-:Y:S01]  /*149e0*/  FMUL.FTZ R68, R14, R40 ;  /* 0x000000280e447220 */ /* 0x000fe20000410000 */
[C---:B------:R-:W-:Y:S01]  /*149f0*/  ISETP.GE.AND P5, PT, R17.reuse, R204, PT ;  /* 0x000000cc1100720c */ /* 0x040fe20003fa6270 */
[----:B------:R-:W-:Y:S03]  /*14a00*/  HMMA.16816.F32.BF16 R20, R8, R22, RZ ;  /* 0x000000160814723c */ /* 0x000fe600000418ff */
[C---:B------:R-:W-:Y:S01]  /*14a10*/  ISETP.GE.AND P6, PT, R17.reuse, R203, PT ;  /* 0x000000cb1100720c */ /* 0x040fe20003fc6270 */
[----:B------:R-:W1:Y:S01]  /*14a20*/  MUFU.TANH R12, R12 ;  /* 0x0000000c000c7308 */ /* 0x000e620000002400 */
[----:B------:R-:W-:Y:S01]  /*14a30*/  ISETP.GE.AND P4, PT, R17, R200, PT ;  /* 0x000000c81100720c */ /* 0x000fe20003f86270 */
[----:B------:R-:W-:Y:S01]  /*14a40*/  VIADD R14, R39, 0xfffffe10 ;  /* 0xfffffe10270e7836 */ /* 0x000fe20000000000 */
[----:B------:R-:W-:Y:S01]  /*14a50*/  ISETP.GE.AND P2, PT, R17, R201, PT ;  /* 0x000000c91100720c */ /* 0x000fe20003f46270 */
[----:B------:R-:W-:Y:S01]  /*14a60*/  FMUL.FTZ R66, R15, R40 ;  /* 0x000000280f427220 */ /* 0x000fe20000410000 */
[----:B------:R-:W2:Y:S01]  /*14a70*/  LDSM.16.M88.4 R16, [R43+0x1800] ;  /* 0x001800002b10783b */ /* 0x000ea20000000200 */
[----:B------:R-:W-:-:S02]  /*14a80*/  IADD3 R24, PT, PT, R202, 0x1f0, -R35 ;  /* 0x000001f0ca187810 */ /* 0x000fc40007ffe823 */
[----:B------:R-:W3:Y:S01]  /*14a90*/  MUFU.TANH R68, R68 ;  /* 0x0000004400447308 */ /* 0x000ee20000002400 */
[----:B------:R-:W-:Y:S02]  /*14aa0*/  IADD3 R25, PT, PT, R82, 0x1f0, -R35 ;  /* 0x000001f052197810 */ /* 0x000fe40007ffe823 */
[----:B------:R-:W-:Y:S02]  /*14ab0*/  IABS R24, R24 ;  /* 0x0000001800187213 */ /* 0x000fe40000000000 */
[----:B------:R-:W-:Y:S02]  /*14ac0*/  FSEL R249, R31, -INF , !P3 ;  /* 0xff8000001ff97808 */ /* 0x000fe40005800000 */
[----:B------:R-:W-:Y:S01]  /*14ad0*/  ISETP.GE.AND P3, PT, R29, R200, PT ;  /* 0x000000c81d00720c */ /* 0x000fe20003f66270 */
[----:B------:R-:W-:Y:S01]  /*14ae0*/  FMUL.FTZ R29, R13, R40 ;  /* 0x000000280d1d7220 */ /* 0x000fe20000410000 */
[----:B------:R-:W-:Y:S01]  /*14af0*/  FSEL R247, R247, -INF , P5 ;  /* 0xff800000f7f77808 */ /* 0x000fe20002800000 */
[----:B------:R-:W-:Y:S05]  /*14b00*/  HMMA.16816.F32.BF16 R20, R4, R26, R20 ;  /* 0x0000001a0414723c */ /* 0x000fea0000041814 */
[----:B------:R-:W-:Y:S01]  /*14b10*/  IABS R25, R25 ;  /* 0x0000001900197213 */ /* 0x000fe20000000000 */
[----:B------:R-:W4:Y:S01]  /*14b20*/  MUFU.TANH R66, R66 ;  /* 0x0000004200427308 */ /* 0x000f220000002400 */
[----:B------:R-:W-:Y:S01]  /*14b30*/  I2FP.F32.S32 R15, R24 ;  /* 0x00000018000f7245 */ /* 0x000fe20000201400 */
[----:B------:R-:W-:Y:S01]  /*14b40*/  VIADD R13, R39, 0xfffffe11 ;  /* 0xfffffe11270d7836 */ /* 0x000fe20000000000 */
[----:B------:R-:W-:-:S02]  /*14b50*/  FSEL R72, R72, -INF , !P3 ;  /* 0xff80000048487808 */ /* 0x000fc40005800000 */
[----:B------:R-:W-:Y:S01]  /*14b60*/  FSEL R247, R247, -INF , !P6 ;  /* 0xff800000f7f77808 */ /* 0x000fe20007000000 */
[----:B-1----:R-:W-:Y:S01]  /*14b70*/  FFMA.FTZ R31, -R205, R15, R12 ;  /* 0x0000000fcd1f7223 */ /* 0x002fe2000001010c */
[----:B------:R-:W-:Y:S01]  /*14b80*/  FSEL R70, R70, -INF , P2 ;  /* 0xff80000046467808 */ /* 0x000fe20001000000 */
[----:B------:R1:W5:Y:S01]  /*14b90*/  MUFU.TANH R12, R29 ;  /* 0x0000001d000c7308 */ /* 0x0003620000002400 */
[C---:B------:R-:W-:Y:S02]  /*14ba0*/  ISETP.GE.AND P3, PT, R14.reuse, R204, PT ;  /* 0x000000cc0e00720c */ /* 0x040fe40003f66270 */
[C---:B------:R-:W-:Y:S02]  /*14bb0*/  ISETP.GE.AND P5, PT, R14.reuse, R203, PT ;  /* 0x000000cb0e00720c */ /* 0x040fe40003fa6270 */
[C---:B------:R-:W-:Y:S02]  /*14bc0*/  ISETP.GE.AND P6, PT, R14.reuse, R200, PT ;  /* 0x000000c80e00720c */ /* 0x040fe40003fc6270 */
[----:B------:R-:W-:-:S02]  /*14bd0*/  ISETP.GE.AND P2, PT, R14, R201, PT ;  /* 0x000000c90e00720c */ /* 0x000fc40003f46270 */
[----:B------:R-:W-:Y:S01]  /*14be0*/  I2FP.F32.S32 R14, R25 ;  /* 0x00000019000e7245 */ /* 0x000fe20000201400 */
[-C--:B------:R-:W-:Y:S01]  /*14bf0*/  FMUL.FTZ R20, R20, R40.reuse ;  /* 0x0000002814147220 */ /* 0x080fe20000410000 */
[----:B------:R-:W2:Y:S01]  /*14c00*/  LDSM.16.M88.4 R24, [R41+0x1800] ;  /* 0x001800002918783b */ /* 0x000ea20000000200 */
[--C-:B------:R-:W-:Y:S01]  /*14c10*/  IADD3 R15, PT, PT, R202, 0x1ef, -R35.reuse ;  /* 0x000001efca0f7810 */ /* 0x100fe20007ffe823 */
[----:B------:R-:W-:Y:S01]  /*14c20*/  FMUL.FTZ R62, R23, R40 ;  /* 0x00000028173e7220 */ /* 0x000fe20000410000 */
[----:B---3--:R-:W-:Y:S01]  /*14c30*/  FFMA.FTZ R68, -R205, R14, R68 ;  /* 0x0000000ecd447223 */ /* 0x008fe20000010144 */
[----:B------:R-:W-:Y:S01]  /*14c40*/  IADD3 R14, PT, PT, R82, 0x1ef, -R35 ;  /* 0x000001ef520e7810 */ /* 0x000fe20007ffe823 */
[----:B------:R-:W3:Y:S01]  /*14c50*/  MUFU.TANH R20, R20 ;  /* 0x0000001400147308 */ /* 0x000ee20000002400 */
[----:B------:R-:W-:Y:S01]  /*14c60*/  FSEL R31, R31, -INF , P3 ;  /* 0xff8000001f1f7808 */ /* 0x000fe20001800000 */
[----:B------:R-:W-:Y:S01]  /*14c70*/  FMUL.FTZ R21, R21, R40 ;  /* 0x0000002815157220 */ /* 0x000fe20000410000 */
[----:B------:R-:W-:Y:S01]  /*14c80*/  IABS R14, R14 ;  /* 0x0000000e000e7213 */ /* 0x000fe20000000000 */
[----:B-1----:R-:W-:Y:S01]  /*14c90*/  VIADD R29, R39, 0xfffffe18 ;  /* 0xfffffe18271d7836 */ /* 0x002fe20000000000 */
[----:B------:R-:W-:-:S02]  /*14ca0*/  IABS R15, R15 ;  /* 0x0000000f000f7213 */ /* 0x000fc40000000000 */
[----:B------:R-:W-:Y:S01]  /*14cb0*/  FSEL R121, R31, -INF , !P5 ;  /* 0xff8000001f797808 */ /* 0x000fe20006800000 */
[----:B------:R-:W-:Y:S01]  /*14cc0*/  MUFU.TANH R62, R62 ;  /* 0x0000003e003e7308 */ /* 0x000fe20000002400 */
[----:B------:R-:W-:Y:S02]  /*14cd0*/  I2FP.F32.S32 R14, R14 ;  /* 0x0000000e000e7245 */ /* 0x000fe40000201400 */
[----:B------:R-:W-:Y:S02]  /*14ce0*/  I2FP.F32.S32 R31, R15 ;  /* 0x0000000f001f7245 */ /* 0x000fe40000201400 */
[----:B------:R-:W-:Y:S01]  /*14cf0*/  FSEL R70, R70, -INF , !P4 ;  /* 0xff80000046467808 */ /* 0x000fe20006000000 */
[C---:B----4-:R-:W-:Y:S01]  /*14d00*/  FFMA.FTZ R66, -R205.reuse, R14, R66 ;  /* 0x0000000ecd427223 */ /* 0x050fe20000010142 */
[----:B------:R-:W-:Y:S01]  /*14d10*/  FSEL R68, R68, -INF , P2 ;  /* 0xff80000044447808 */ /* 0x000fe20001000000 */
[----:B-----5:R-:W-:Y:S01]  /*14d20*/  FFMA.FTZ R31, -R205, R31, R12 ;  /* 0x0000001fcd1f7223 */ /* 0x020fe2000001010c */
[----:B------:R-:W-:-:S02]  /*14d30*/  ISETP.GE.AND P4, PT, R13, R204, PT ;  /* 0x000000cc0d00720c */ /* 0x000fc40003f86270 */
[C---:B------:R-:W-:Y:S02]  /*14d40*/  ISETP.GE.AND P3, PT, R13.reuse, R203, PT ;  /* 0x000000cb0d00720c */ /* 0x040fe40003f66270 */
[C---:B------:R-:W-:Y:S02]  /*14d50*/  ISETP.GE.AND P5, PT, R13.reuse, R200, PT ;  /* 0x000000c80d00720c */ /* 0x040fe40003fa6270 */
[----:B------:R-:W-:Y:S02]  /*14d60*/  ISETP.GE.AND P2, PT, R13, R201, PT ;  /* 0x000000c90d00720c */ /* 0x000fe40003f46270 */
[----:B--2---:R-:W-:Y:S03]  /*14d70*/  HMMA.16816.F32.BF16 R12, R8, R16, RZ ;  /* 0x00000010080c723c */ /* 0x004fe600000418ff */
[----:B------:R-:W-:Y:S01]  /*14d80*/  FMUL.FTZ R16, R22, R40 ;  /* 0x0000002816107220 */ /* 0x000fe20000410000 */
[----:B------:R-:W-:-:S02]  /*14d90*/  IADD3 R17, PT, PT, R82, 0x1e8, -R35 ;  /* 0x000001e852117810 */ /* 0x000fc40007ffe823 */
[C-C-:B------:R-:W-:Y:S02]  /*14da0*/  IADD3 R22, PT, PT, R202.reuse, 0x1e8, -R35.reuse ;  /* 0x000001e8ca167810 */ /* 0x140fe40007ffe823 */
[----:B------:R-:W-:Y:S01]  /*14db0*/  IABS R17, R17 ;  /* 0x0000001100117213 */ /* 0x000fe20000000000 */
[----:B------:R-:W1:Y:S01]  /*14dc0*/  MUFU.TANH R16, R16 ;  /* 0x0000001000107308 */ /* 0x000e620000002400 */
[----:B------:R-:W-:Y:S02]  /*14dd0*/  IABS R22, R22 ;  /* 0x0000001600167213 */ /* 0x000fe40000000000 */
[----:B------:R-:W-:Y:S02]  /*14de0*/  I2FP.F32.S32 R17, R17 ;  /* 0x0000001100117245 */ /* 0x000fe40000201400 */
[----:B------:R-:W-:Y:S02]  /*14df0*/  I2FP.F32.S32 R23, R22 ;  /* 0x0000001600177245 */ /* 0x000fe40000201400 */
[----:B------:R-:W-:-:S02]  /*14e00*/  IADD3 R22, PT, PT, R202, 0x1e7, -R35 ;  /* 0x000001e7ca167810 */ /* 0x000fc40007ffe823 */
[----:B------:R-:W-:Y:S01]  /*14e10*/  FSEL R68, R68, -INF , !P6 ;  /* 0xff80000044447808 */ /* 0x000fe20007000000 */
[----:B---3--:R-:W-:Y:S01]  /*14e20*/  FFMA.FTZ R23, -R205, R23, R20 ;  /* 0x00000017cd177223 */ /* 0x008fe20000010114 */
[----:B------:R-:W-:Y:S01]  /*14e30*/  IABS R22, R22 ;  /* 0x0000001600167213 */ /* 0x000fe20000000000 */
[----:B------:R-:W-:Y:S01]  /*14e40*/  VIADD R20, R39, 0xfffffe19 ;  /* 0xfffffe1927147836 */ /* 0x000fe20000000000 */
[----:B------:R-:W-:Y:S05]  /*14e50*/  HMMA.16816.F32.BF16 R12, R4, R24, R12 ;  /* 0x00000018040c723c */ /* 0x000fea000004180c */
[----:B------:R-:W-:Y:S01]  /*14e60*/  IADD3 R24, PT, PT, R82, 0x1e7, -R35 ;  /* 0x000001e752187810 */ /* 0x000fe20007ffe823 */
[----:B------:R-:W-:-:S02]  /*14e70*/  IMAD.MOV.U32 R129, RZ, RZ, R22 ;  /* 0x000000ffff817224 */ /* 0x000fc400078e0016 */
[----:B-1----:R-:W-:Y:S01]  /*14e80*/  FFMA.FTZ R17, -R205, R17, R16 ;  /* 0x00000011cd117223 */ /* 0x002fe20000010110 */
[----:B------:R-:W-:Y:S01]  /*14e90*/  ISETP.GE.AND P6, PT, R29, R204, PT ;  /* 0x000000cc1d00720c */ /* 0x000fe20003fc6270 */
[----:B------:R-:W1:Y:S01]  /*14ea0*/  MUFU.TANH R16, R21 ;  /* 0x0000001500107308 */ /* 0x000e620000002400 */
[----:B------:R-:W-:Y:S02]  /*14eb0*/  IABS R24, R24 ;  /* 0x0000001800187213 */ /* 0x000fe40000000000 */
[----:B------:R-:W-:Y:S02]  /*14ec0*/  FSEL R66, R66, -INF , P2 ;  /* 0xff80000042427808 */ /* 0x000fe40001000000 */
[----:B------:R-:W-:Y:S02]  /*14ed0*/  I2FP.F32.S32 R129, R129 ;  /* 0x0000008100817245 */ /* 0x000fe40000201400 */
[----:B------:R-:W-:Y:S02]  /*14ee0*/  FSEL R31, R31, -INF , P4 ;  /* 0xff8000001f1f7808 */ /* 0x000fe40002000000 */
[----:B------:R-:W-:-:S02]  /*14ef0*/  ISETP.GE.AND P2, PT, R29, R201, PT ;  /* 0x000000c91d00720c */ /* 0x000fc40003f46270 */
[----:B------:R-:W-:Y:S02]  /*14f00*/  ISETP.GE.AND P4, PT, R29, R203, PT ;  /* 0x000000cb1d00720c */ /* 0x000fe40003f86270 */
[----:B------:R-:W-:Y:S01]  /*14f10*/  FSEL R23, R23, -INF , P6 ;  /* 0xff80000017177808 */ /* 0x000fe20003000000 */
[----:B------:R-:W-:Y:S01]  /*14f20*/  FMUL.FTZ R12, R12, R40 ;  /* 0x000000280c0c7220 */ /* 0x000fe20000410000 */
[----:B------:R-:W-:Y:S01]  /*14f30*/  I2FP.F32.S32 R22, R24 ;  /* 0x0000001800167245 */ /* 0x000fe20000201400 */
[----:B------:R-:W-:Y:S01]  /*14f40*/  FMUL.FTZ R60, R14, R40 ;  /* 0x000000280e3c7220 */ /* 0x000fe20000410000 */
[----:B------:R-:W-:Y:S01]  /*14f50*/  FSEL R64, R17, -INF , P2 ;  /* 0xff80000011407808 */ /* 0x000fe20001000000 */
[----:B-1----:R-:W-:Y:S01]  /*14f60*/  FFMA.FTZ R129, -R205, R129, R16 ;  /* 0x00000081cd817223 */ /* 0x002fe20000010110 */
[----:B------:R-:W-:Y:S01]  /*14f70*/  FSEL R66, R66, -INF , !P5 ;  /* 0xff80000042427808 */ /* 0x000fe20006800000 */
[----:B------:R-:W-:Y:S03]  /*14f80*/  HMMA.16816.F32.BF16 R16, R8, R18, RZ ;  /* 0x000000120810723c */ /* 0x000fe600000418ff */
[----:B------:R-:W-:Y:S01]  /*14f90*/  FSEL R243, R23, -INF , !P4 ;  /* 0xff80000017f37808 */ /* 0x000fe20006000000 */
[----:B------:R-:W-:Y:S01]  /*14fa0*/  FFMA.FTZ R62, -R205, R22, R62 ;  /* 0x00000016cd3e7223 */ /* 0x000fe2000001013e */
[C---:B------:R-:W-:Y:S01]  /*14fb0*/  ISETP.GE.AND P5, PT, R20.reuse, R204, PT ;  /* 0x000000cc1400720c */ /* 0x040fe20003fa6270 */
[----:B------:R-:W1:Y:S01]  /*14fc0*/  MUFU.TANH R12, R12 ;  /* 0x0000000c000c7308 */ /* 0x000e620000002400 */
[C---:B------:R-:W-:Y:S01]  /*14fd0*/  ISETP.GE.AND P6, PT, R20.reuse, R203, PT ;  /* 0x000000cb1400720c */ /* 0x040fe20003fc6270 */
[----:B------:R-:W-:Y:S01]  /*14fe0*/  VIADD R14, R39, 0xfffffe20 ;  /* 0xfffffe20270e7836 */ /* 0x000fe20000000000 */
[C---:B------:R-:W-:Y:S01]  /*14ff0*/  ISETP.GE.AND P4, PT, R20.reuse, R200, PT ;  /* 0x000000c81400720c */ /* 0x040fe20003f86270 */
[----:B------:R-:W-:Y:S01]  /*15000*/  FMUL.FTZ R58, R15, R40 ;  /* 0x000000280f3a7220 */ /* 0x000fe20000410000 */
[----:B------:R-:W-:-:S02]  /*15010*/  ISETP.GE.AND P2, PT, R20, R201, PT ;  /* 0x000000c91400720c */ /* 0x000fc40003f46270 */
[----:B------:R-:W2:Y:S01]  /*15020*/  LDSM.16.M88.4 R20, [R43+0x1c00] ;  /* 0x001c00002b14783b */ /* 0x000ea20000000200 */
[----:B------:R-:W3:Y:S01]  /*15030*/  MUFU.TANH R60, R60 ;  /* 0x0000003c003c7308 */ /* 0x000ee20000002400 */
[--C-:B------:R-:W-:Y:S02]  /*15040*/  IADD3 R24, PT, PT, R202, 0x1e0, -R35.reuse ;  /* 0x000001e0ca187810 */ /* 0x100fe40007ffe823 */
[----:B------:R-:W-:Y:S02]  /*15050*/  IADD3 R25, PT, PT, R82, 0x1e0, -R35 ;  /* 0x000001e052197810 */ /* 0x000fe40007ffe823 */
[----:B------:R-:W-:Y:S02]  /*15060*/  FSEL R245, R31, -INF , !P3 ;  /* 0xff8000001ff57808 */ /* 0x000fe40005800000 */
[----:B------:R-:W-:Y:S01]  /*15070*/  IABS R24, R24 ;  /* 0x0000001800187213 */ /* 0x000fe20000000000 */
[----:B------:R-:W-:Y:S05]  /*15080*/  HMMA.16816.F32.BF16 R16, R4, R26, R16 ;  /* 0x0000001a0410723c */ /* 0x000fea0000041810 */
[----:B------:R-:W-:Y:S01]  /*15090*/  ISETP.GE.AND P3, PT, R29, R200, PT ;  /* 0x000000c81d00720c */ /* 0x000fe20003f66270 */
[----:B------:R-:W-:Y:S01]  /*150a0*/  FMUL.FTZ R29, R13, R40 ;  /* 0x000000280d1d7220 */ /* 0x000fe20000410000 */
[----:B------:R-:W-:Y:S01]  /*150b0*/  FSEL R129, R129, -INF , P5 ;  /* 0xff80000081817808 */ /* 0x000fe20002800000 */
[----:B------:R-:W4:Y:S01]  /*150c0*/  MUFU.TANH R58, R58 ;  /* 0x0000003a003a7308 */ /* 0x000f220000002400 */
[----:B------:R-:W-:Y:S01]  /*150d0*/  IABS R25, R25 ;  /* 0x0000001900197213 */ /* 0x000fe20000000000 */
[----:B------:R-:W-:Y:S01]  /*150e0*/  VIADD R13, R39, 0xfffffe21 ;  /* 0xfffffe21270d7836 */ /* 0x000fe20000000000 */
[----:B------:R-:W-:-:S02]  /*150f0*/  I2FP.F32.S32 R15, R24 ;  /* 0x00000018000f7245 */ /* 0x000fc40000201400 */
[----:B------:R-:W-:Y:S02]  /*15100*/  FSEL R64, R64, -INF , !P3 ;  /* 0xff80000040407808 */ /* 0x000fe40005800000 */
[----:B------:R-:W-:Y:S01]  /*15110*/  FSEL R129, R129, -INF , !P6 ;  /* 0xff80000081817808 */ /* 0x000fe20007000000 */
[----:B-1----:R-:W-:Y:S01]  /*15120*/  FFMA.FTZ R31, -R205, R15, R12 ;  /* 0x0000000fcd1f7223 */ /* 0x002fe2000001010c */
[----:B------:R-:W-:Y:S01]  /*15130*/  FSEL R62, R62, -INF , P2 ;  /* 0xff8000003e3e7808 */ /* 0x000fe20001000000 */
[----:B------:R1:W5:Y:S01]  /*15140*/  MUFU.TANH R12, R29 ;  /* 0x0000001d000c7308 */ /* 0x0003620000002400 */
[C---:B------:R-:W-:Y:S02]  /*15150*/  ISETP.GE.AND P3, PT, R14.reuse, R204, PT ;  /* 0x000000cc0e00720c */ /* 0x040fe40003f66270 */
[C---:B------:R-:W-:Y:S02]  /*15160*/  ISETP.GE.AND P5, PT, R14.reuse, R203, PT ;  /* 0x000000cb0e00720c */ /* 0x040fe40003fa6270 */
[----:B------:R-:W-:Y:S01]  /*15170*/  ISETP.GE.AND P6, PT, R14, R200, PT ;  /* 0x000000c80e00720c */ /* 0x000fe20003fc6270 */
[-C--:B------:R-:W-:Y:S01]  /*15180*/  FMUL.FTZ R18, R18, R40.reuse ;  /* 0x0000002812127220 */ /* 0x080fe20000410000 */
[----:B------:R-:W-:Y:S01]  /*15190*/  ISETP.GE.AND P2, PT, R14, R201, PT ;  /* 0x000000c90e00720c */ /* 0x000fe20003f46270 */
[-C--:B------:R-:W-:Y:S01]  /*151a0*/  FMUL.FTZ R16, R16, R40.reuse ;  /* 0x0000002810107220 */ /* 0x080fe20000410000 */
[----:B------:R-:W-:Y:S01]  /*151b0*/  I2FP.F32.S32 R14, R25 ;  /* 0x00000019000e7245 */ /* 0x000fe20000201400 */
[----:B------:R-:W-:Y:S01]  /*151c0*/  FMUL.FTZ R54, R19, R40 ;  /* 0x0000002813367220 */ /* 0x000fe20000410000 */
[----:B------:R-:W2:Y:S01]  /*151d0*/  LDSM.16.M88.4 R24, [R41+0x1c00] ;  /* 0x001c00002918783b */ /* 0x000ea20000000200 */
[--C-:B------:R-:W-:Y:S01]  /*151e0*/  IADD3 R15, PT, PT, R202, 0x1df, -R35.reuse ;  /* 0x000001dfca0f7810 */ /* 0x100fe20007ffe823 */
[----:B------:R-:W2:Y:S01]  /*151f0*/  MUFU.TANH R18, R18 ;  /* 0x0000001200127308 */ /* 0x000ea20000002400 */
[----:B---3--:R-:W-:Y:S01]  /*15200*/  FFMA.FTZ R60, -R205, R14, R60 ;  /* 0x0000000ecd3c7223 */ /* 0x008fe2000001013c */
[----:B------:R-:W-:-:S02]  /*15210*/  IADD3 R14, PT, PT, R82, 0x1df, -R35 ;  /* 0x000001df520e7810 */ /* 0x000fc40007ffe823 */
[----:B------:R-:W-:Y:S02]  /*15220*/  IABS R15, R15 ;  /* 0x0000000f000f7213 */ /* 0x000fe40000000000 */
[----:B------:R-:W-:Y:S02]  /*15230*/  IABS R14, R14 ;  /* 0x0000000e000e7213 */ /* 0x000fe40000000000 */
[----:B------:R-:W-:Y:S01]  /*15240*/  FSEL R31, R31, -INF , P3 ;  /* 0xff8000001f1f7808 */ /* 0x000fe20001800000 */
[----:B------:R-:W3:Y:S01]  /*15250*/  MUFU.TANH R16, R16 ;  /* 0x0000001000107308 */ /* 0x000ee20000002400 */
[----:B------:R-:W-:Y:S02]  /*15260*/  I2FP.F32.S32 R14, R14 ;  /* 0x0000000e000e7245 */ /* 0x000fe40000201400 */
[----:B-1----:R-:W-:Y:S02]  /*15270*/  I2FP.F32.S32 R29, R15 ;  /* 0x0000000f001d7245 */ /* 0x002fe40000201400 */
[----:B------:R-:W-:Y:S01]  /*15280*/  FSEL R62, R62, -INF , !P4 ;  /* 0xff8000003e3e7808 */ /* 0x000fe20006000000 */
[----:B----4-:R-:W-:Y:S01]  /*15290*/  FFMA.FTZ R58, -R205, R14, R58 ;  /* 0x0000000ecd3a7223 */ /* 0x010fe2000001013a */
[----:B------:R-:W-:Y:S01]  /*152a0*/  FSEL R31, R31, -INF , !P5 ;  /* 0xff8000001f1f7808 */ /* 0x000fe20006800000 */
[----:B-----5:R-:W-:Y:S01]  /*152b0*/  FFMA.FTZ R29, -R205, R29, R12 ;  /* 0x0000001dcd1d7223 */ /* 0x020fe2000001010c */
[----:B------:R-:W-:Y:S01]  /*152c0*/  FSEL R60, R60, -INF , P2 ;  /* 0xff8000003c3c7808 */ /* 0x000fe20001000000 */
[----:B------:R-:W1:Y:S01]  /*152d0*/  MUFU.TANH R54, R54 ;  /* 0x0000003600367308 */ /* 0x000e620000002400 */
[----:B------:R-:W-:-:S02]  /*152e0*/  ISETP.GE.AND P4, PT, R13, R204, PT ;  /* 0x000000cc0d00720c */ /* 0x000fc40003f86270 */
[C---:B------:R-:W-:Y:S02]  /*152f0*/  ISETP.GE.AND P3, PT, R13.reuse, R203, PT ;  /* 0x000000cb0d00720c */ /* 0x040fe40003f66270 */
[C---:B------:R-:W-:Y:S02]  /*15300*/  ISETP.GE.AND P5, PT, R13.reuse, R200, PT ;  /* 0x000000c80d00720c */ /* 0x040fe40003fa6270 */
[----:B------:R-:W-:Y:S02]  /*15310*/  ISETP.GE.AND P2, PT, R13, R201, PT ;  /* 0x000000c90d00720c */ /* 0x000fe40003f46270 */
[----:B--2---:R-:W-:Y:S03]  /*15320*/  HMMA.16816.F32.BF16 R12, R8, R20, RZ ;  /* 0x00000014080c723c */ /* 0x004fe600000418ff */
[--C-:B------:R-:W-:Y:S02]  /*15330*/  IADD3 R20, PT, PT, R82, 0x1d8, -R35.reuse ;  /* 0x000001d852147810 */ /* 0x100fe40007ffe823 */
[----:B------:R-:W-:-:S02]  /*15340*/  IADD3 R21, PT, PT, R202, 0x1d8, -R35 ;  /* 0x000001d8ca157810 */ /* 0x000fc40007ffe823 */
[----:B------:R-:W-:Y:S02]  /*15350*/  IABS R20, R20 ;  /* 0x0000001400147213 */ /* 0x000fe40000000000 */
[----:B------:R-:W-:Y:S02]  /*15360*/  IABS R21, R21 ;  /* 0x0000001500157213 */ /* 0x000fe40000000000 */
[----:B------:R-:W-:Y:S01]  /*15370*/  I2FP.F32.S32 R19, R20 ;  /* 0x0000001400137245 */ /* 0x000fe20000201400 */
[----:B------:R-:W-:Y:S01]  /*15380*/  FMUL.FTZ R20, R17, R40 ;  /* 0x0000002811147220 */ /* 0x000fe20000410000 */
[----:B------:R-:W-:Y:S01]  /*15390*/  I2FP.F32.S32 R21, R21 ;  /* 0x0000001500157245 */ /* 0x000fe20000201400 */
[----:B------:R-:W-:Y:S01]  /*153a0*/  VIADD R17, R39, 0xfffffe29 ;  /* 0xfffffe2927117836 */ /* 0x000fe20000000000 */
[----:B------:R-:W-:Y:S01]  /*153b0*/  FSEL R60, R60, -INF , !P6 ;  /* 0xff8000003c3c7808 */ /* 0x000fe20007000000 */
[C---:B------:R-:W-:Y:S01]  /*153c0*/  FFMA.FTZ R18, -R205.reuse, R19, R18 ;  /* 0x00000013cd127223 */ /* 0x040fe20000010112 */
[--C-:B------:R-:W-:Y:S01]  /*153d0*/  IADD3 R19, PT, PT, R202, 0x1d7, -R35.reuse ;  /* 0x000001d7ca137810 */ /* 0x100fe20007ffe823 */
[----:B---3--:R-:W-:Y:S01]  /*153e0*/  FFMA.FTZ R21, -R205, R21, R16 ;  /* 0x00000015cd157223 */ /* 0x008fe20000010110 */
[----:B------:R-:W-:Y:S01]  /*153f0*/  ISETP.GE.AND P6, PT, R44, R204, PT ;  /* 0x000000cc2c00720c */ /* 0x000fe20003fc6270 */
[----:B------:R-:W2:Y:S01]  /*15400*/  MUFU.TANH R16, R20 ;  /* 0x0000001400107308 */ /* 0x000ea20000002400 */
[----:B------:R-:W-:Y:S01]  /*15410*/  IABS R19, R19 ;  /* 0x0000001300137213 */ /* 0x000fe20000000000 */
[----:B------:R-:W-:Y:S05]  /*15420*/  HMMA.16816.F32.BF16 R12, R4, R24, R12 ;  /* 0x00000018040c723c */ /* 0x000fea000004180c */
[----:B------:R-:W-:-:S02]  /*15430*/  IADD3 R24, PT, PT, R82, 0x1d7, -R35 ;  /* 0x000001d752187810 */ /* 0x000fc40007ffe823 */
[----:B------:R-:W-:Y:S01]  /*15440*/  FSEL R29, R29, -INF , P4 ;  /* 0xff8000001d1d7808 */ /* 0x000fe20002000000 */
[----:B------:R-:W-:Y:S01]  /*15450*/  IMAD.MOV.U32 R117, RZ, RZ, R19 ;  /* 0x000000ffff757224 */ /* 0x000fe200078e0013 */
[----:B------:R-:W-:Y:S02]  /*15460*/  IABS R24, R24 ;  /* 0x0000001800187213 */ /* 0x000fe40000000000 */
[----:B------:R-:W-:Y:S02]  /*15470*/  FSEL R58, R58, -INF , P2 ;  /* 0xff8000003a3a7808 */ /* 0x000fe40001000000 */
[C---:B------:R-:W-:Y:S02]  /*15480*/  ISETP.GE.AND P4, PT, R44.reuse, R203, PT ;  /* 0x000000cb2c00720c */ /* 0x040fe40003f86270 */
[----:B------:R-:W-:Y:S02]  /*15490*/  ISETP.GE.AND P2, PT, R44, R201, PT ;  /* 0x000000c92c00720c */ /* 0x000fe40003f46270 */
[----:B------:R-:W-:-:S02]  /*154a0*/  FSEL R21, R21, -INF , P6 ;  /* 0xff80000015157808 */ /* 0x000fc40003000000 */
[----:B------:R-:W-:Y:S02]  /*154b0*/  I2FP.F32.S32 R19, R24 ;  /* 0x0000001800137245 */ /* 0x000fe40000201400 */
[----:B------:R-:W-:Y:S02]  /*154c0*/  I2FP.F32.S32 R117, R117 ;  /* 0x0000007500757245 */ /* 0x000fe40000201400 */
[----:B------:R-:W-:Y:S01]  /*154d0*/  FSEL R58, R58, -INF , !P5 ;  /* 0xff8000003a3a7808 */ /* 0x000fe20006800000 */
[----:B------:R-:W-:Y:S01]  /*154e0*/  FMUL.FTZ R12, R12, R40 ;  /* 0x000000280c0c7220 */ /* 0x000fe20000410000 */
[----:B------:R-:W-:Y:S01]  /*154f0*/  FSEL R241, R21, -INF , !P4 ;  /* 0xff80000015f17808 */ /* 0x000fe20006000000 */
[C---:B-1----:R-:W-:Y:S01]  /*15500*/  FFMA.FTZ R54, -R205.reuse, R19, R54 ;  /* 0x00000013cd367223 */ /* 0x042fe20000010136 */
[----:B------:R-:W-:Y:S01]  /*15510*/  FSEL R56, R18, -INF , P2 ;  /* 0xff80000012387808 */ /* 0x000fe20001000000 */
[----:B--2---:R-:W-:Y:S01]  /*15520*/  FFMA.FTZ R117, -R205, R117, R16 ;  /* 0x00000075cd757223 */ /* 0x004fe20000010110 */
[C---:B------:R-:W-:Y:S01]  /*15530*/  ISETP.GE.AND P5, PT, R17.reuse, R204, PT ;  /* 0x000000cc1100720c */ /* 0x040fe20003fa6270 */
[----:B------:R-:W-:Y:S01]  /*15540*/  FMUL.FTZ R52, R14, R40 ;  /* 0x000000280e347220 */ /* 0x000fe20000410000 */
[C---:B------:R-:W-:Y:S01]  /*15550*/  ISETP.GE.AND P6, PT, R17.reuse, R203, PT ;  /* 0x000000cb1100720c */ /* 0x040fe20003fc6270 */
[----:B------:R-:W-:Y:S03]  /*15560*/  HMMA.16816.F32.BF16 R20, R8, R22, RZ ;  /* 0x000000160814723c */ /* 0x000fe600000418ff */
[C---:B------:R-:W-:Y:S01]  /*15570*/  ISETP.GE.AND P4, PT, R17.reuse, R200, PT ;  /* 0x000000c81100720c */ /* 0x040fe20003f86270 */
[----:B------:R-:W1:Y:S01]  /*15580*/  MUFU.TANH R12, R12 ;  /* 0x0000000c000c7308 */ /* 0x000e620000002400 */
[----:B------:R-:W-:Y:S01]  /*15590*/  ISETP.GE.AND P2, PT, R17, R201, PT ;  /* 0x000000c91100720c */ /* 0x000fe20003f46270 */
[----:B------:R-:W-:Y:S01]  /*155a0*/  VIADD R14, R39, 0xfffffe30 ;  /* 0xfffffe30270e7836 */ /* 0x000fe20000000000 */
[----:B------:R-:W2:Y:S01]  /*155b0*/  LDSM.16.M88.4 R16, [R43+0x2000] ;  /* 0x002000002b10783b */ /* 0x000ea20000000200 */
[--C-:B------:R-:W-:Y:S01]  /*155c0*/  IADD3 R24, PT, PT, R202, 0x1d0, -R35.reuse ;  /* 0x000001d0ca187810 */ /* 0x100fe20007ffe823 */
[----:B------:R-:W-:Y:S01]  /*155d0*/  FMUL.FTZ R74, R15, R40 ;  /* 0x000000280f4a7220 */ /* 0x000fe20000410000 */
[----:B------:R-:W-:-:S02]  /*155e0*/  IADD3 R25, PT, PT, R82, 0x1d0, -R35 ;  /* 0x000001d052197810 */ /* 0x000fc40007ffe823 */
[----:B------:R-:W3:Y:S01]  /*155f0*/  MUFU.TANH R52, R52 ;  /* 0x0000003400347308 */ /* 0x000ee20000002400 */
[----:B------:R-:W-:Y:S02]  /*15600*/  IABS R24, R24 ;  /* 0x0000001800187213 */ /* 0x000fe40000000000 */
[----:B------:R-:W-:Y:S02]  /*15610*/  FSEL R29, R29, -INF , !P3 ;  /* 0xff8000001d1d7808 */ /* 0x000fe40005800000 */
[----:B------:R-:W-:Y:S01]  /*15620*/  ISETP.GE.AND P3, PT, R44, R200, PT ;  /* 0x000000c82c00720c */ /* 0x000fe20003f66270 */
[----:B------:R-:W-:Y:S01]  /*15630*/  FMUL.FTZ R44, R13, R40 ;  /* 0x000000280d2c7220 */ /* 0x000fe20000410000 */
[----:B------:R-:W-:Y:S01]  /*15640*/  FSEL R117, R117, -INF , P5 ;  /* 0xff80000075757808 */ /* 0x000fe20002800000 */
[----:B------:R-:W4:Y:S01]  /*15650*/  MUFU.TANH R74, R74 ;  /* 0x0000004a004a7308 */ /* 0x000f220000002400 */
[----:B------:R-:W-:Y:S01]  /*15660*/  IABS R25, R25 ;  /* 0x0000001900197213 */ /* 0x000fe20000000000 */
[----:B------:R-:W-:Y:S05]  /*15670*/  HMMA.16816.F32.BF16 R20, R4, R26, R20 ;  /* 0x0000001a0414723c */ /* 0x000fea0000041814 */
        /* <DEDUP_REMOVED lines=11> */
[----:B------:R-:W-:Y:S02]  /*15730*/  I2FP.F32.S32 R14, R25 ;  /* 0x00000019000e7245 */ /* 0x000fe40000201400 */
[----:B------:R-:W2:Y:S01]  /*15740*/  LDSM.16.M88.4 R24, [R41+0x2000] ;  /* 0x002000002918783b */ /* 0x000ea20000000200 */
[--C-:B------:R-:W-:Y:S01]  /*15750*/  IADD3 R15, PT, PT, R202, 0x1cf, -R35.reuse ;  /* 0x000001cfca0f7810 */ /* 0x100fe20007ffe823 */
[----:B------:R-:W-:Y:S01]  /*15760*/  FMUL.FTZ R20, R20, R40 ;  /* 0x0000002814147220 */ /* 0x000fe20000410000 */
[----:B---3--:R-:W-:Y:S01]  /*15770*/  FFMA.FTZ R52, -R205, R14, R52 ;  /* 0x0000000ecd347223 */ /* 0x008fe20000010134 */
[----:B------:R-:W-:Y:S01]  /*15780*/  IADD3 R14, PT, PT, R82, 0x1cf, -R35 ;  /* 0x000001cf520e7810 */ /* 0x000fe20007ffe823 */
[-C--:B------:R-:W-:Y:S01]  /*15790*/  FMUL.FTZ R84, R23, R40.reuse ;  /* 0x0000002817547220 */ /* 0x080fe20000410000 */
[----:B------:R-:W-:Y:S01]  /*157a0*/  FSEL R45, R45, -INF , P3 ;  /* 0xff8000002d2d7808 */ /* 0x000fe20001800000 */
[----:B------:R-:W-:Y:S01]  /*157b0*/  FMUL.FTZ R21, R21, R40 ;  /* 0x0000002815157220 */ /* 0x000fe20000410000 */
[----:B------:R-:W-:Y:S01]  /*157c0*/  IABS R14, R14 ;  /* 0x0000000e000e7213 */ /* 0x000fe20000000000 */
[----:B------:R-:W3:Y:S01]  /*157d0*/  MUFU.TANH R20, R20 ;  /* 0x0000001400147308 */ /* 0x000ee20000002400 */
[----:B------:R-:W-:Y:S01]  /*157e0*/  IABS R15, R15 ;  /* 0x0000000f000f7213 */ /* 0x000fe20000000000 */
[----:B-1----:R-:W-:Y:S01]  /*157f0*/  VIADD R44, R39, 0xfffffe38 ;  /* 0xfffffe38272c7836 */ /* 0x002fe20000000000 */
[----:B------:R-:W-:-:S02]  /*15800*/  FSEL R239, R45, -INF , !P5 ;  /* 0xff8000002def7808 */ /* 0x000fc40006800000 */
[----:B------:R-:W-:Y:S02]  /*15810*/  I2FP.F32.S32 R14, R14 ;  /* 0x0000000e000e7245 */ /* 0x000fe40000201400 */
[----:B------:R-:W-:Y:S01]  /*15820*/  I2FP.F32.S32 R45, R15 ;  /* 0x0000000f002d7245 */ /* 0x000fe20000201400 */
[----:B------:R-:W-:Y:S01]  /*15830*/  MUFU.TANH R84, R84 ;  /* 0x0000005400547308 */ /* 0x000fe20000002400 */
[----:B------:R-:W-:Y:S01]  /*15840*/  FSEL R54, R54, -INF , !P4 ;  /* 0xff80000036367808 */ /* 0x000fe20006000000 */
[C---:B----4-:R-:W-:Y:S01]  /*15850*/  FFMA.FTZ R74, -R205.reuse, R14, R74 ;  /* 0x0000000ecd4a7223 */ /* 0x050fe2000001014a */
[----:B------:R-:W-:Y:S01]  /*15860*/  FSEL R52, R52, -INF , P2 ;  /* 0xff80000034347808 */ /* 0x000fe20001000000 */
[----:B-----5:R-:W-:Y:S01]  /*15870*/  FFMA.FTZ R45, -R205, R45, R12 ;  /* 0x0000002dcd2d7223 */ /* 0x020fe2000001010c */
[C---:B------:R-:W-:Y:S02]  /*15880*/  ISETP.GE.AND P4, PT, R13.reuse, R204, PT ;  /* 0x000000cc0d00720c */ /* 0x040fe40003f86270 */
[----:B------:R-:W-:-:S02]  /*15890*/  ISETP.GE.AND P3, PT, R13, R203, PT ;  /* 0x000000cb0d00720c */ /* 0x000fc40003f66270 */
[C---:B------:R-:W-:Y:S02]  /*158a0*/  ISETP.GE.AND P5, PT, R13.reuse, R200, PT ;  /* 0x000000c80d00720c */ /* 0x040fe40003fa6270 */
[----:B------:R-:W-:Y:S02]  /*158b0*/  ISETP.GE.AND P2, PT, R13, R201, PT ;  /* 0x000000c90d00720c */ /* 0x000fe40003f46270 */
[----:B--2---:R-:W-:Y:S03]  /*158c0*/  HMMA.16816.F32.BF16 R12, R8, R16, RZ ;  /* 0x00000010080c723c */ /* 0x004fe600000418ff */
[----:B------:R-:W-:Y:S01]  /*158d0*/  FMUL.FTZ R16, R22, R40 ;  /* 0x0000002816107220 */ /* 0x000fe20000410000 */
[--C-:B------:R-:W-:Y:S02]  /*158e0*/  IADD3 R17, PT, PT, R82, 0x1c8, -R35.reuse ;  /* 0x000001c852117810 */ /* 0x100fe40007ffe823 */
[----:B------:R-:W-:-:S02]  /*158f0*/  IADD3 R22, PT, PT, R202, 0x1c8, -R35 ;  /* 0x000001c8ca167810 */ /* 0x000fc40007ffe823 */
[----:B------:R-:W-:Y:S01]  /*15900*/  IABS R17, R17 ;  /* 0x0000001100117213 */ /* 0x000fe20000000000 */
[----:B------:R-:W1:Y:S01]  /*15910*/  MUFU.TANH R16, R16 ;  /* 0x0000001000107308 */ /* 0x000e620000002400 */
[----:B------:R-:W-:Y:S02]  /*15920*/  IABS R22, R22 ;  /* 0x0000001600167213 */ /* 0x000fe40000000000 */
[----:B------:R-:W-:Y:S02]  /*15930*/  I2FP.F32.S32 R17, R17 ;  /* 0x0000001100117245 */ /* 0x000fe40000201400 */
[----:B------:R-:W-:Y:S02]  /*15940*/  I2FP.F32.S32 R23, R22 ;  /* 0x0000001600177245 */ /* 0x000fe40000201400 */
[--C-:B------:R-:W-:Y:S02]  /*15950*/  IADD3 R22, PT, PT, R202, 0x1c7, -R35.reuse ;  /* 0x000001c7ca167810 */ /* 0x100fe40007ffe823 */
        /* <DEDUP_REMOVED lines=65> */
[----:B------:R-:W-:Y:S01]  /*15d70*/  FSEL R45, R45, -INF , P3 ;  /* 0xff8000002d2d7808 */ /* 0x000fe20001800000 */
[----:B-1----:R-:W-:Y:S01]  /*15d80*/  VIADD R44, R39, 0xfffffe48 ;  /* 0xfffffe48272c7836 */ /* 0x002fe20000000000 */
[----:B------:R-:W-:Y:S02]  /*15d90*/  IABS R14, R14 ;  /* 0x0000000e000e7213 */ /* 0x000fe40000000000 */
[----:B------:R-:W-:Y:S01]  /*15da0*/  IABS R15, R15 ;  /* 0x0000000f000f7213 */ /* 0x000fe20000000000 */
[----:B------:R-:W1:Y:S01]  /*15db0*/  MUFU.TANH R16, R16 ;  /* 0x0000001000107308 */ /* 0x000e620000002400 */
[----:B------:R-:W-:Y:S02]  /*15dc0*/  FSEL R231, R45, -INF , !P5 ;  /* 0xff8000002de77808 */ /* 0x000fe40006800000 */
[----:B------:R-:W-:Y:S02]  /*15dd0*/  I2FP.F32.S32 R14, R14 ;  /* 0x0000000e000e7245 */ /* 0x000fe40000201400 */
[----:B------:R-:W-:-:S02]  /*15de0*/  I2FP.F32.S32 R45, R15 ;  /* 0x0000000f002d7245 */ /* 0x000fc40000201400 */
[----:B------:R-:W-:Y:S01]  /*15df0*/  FSEL R84, R84, -INF , !P4 ;  /* 0xff80000054547808 */ /* 0x000fe20006000000 */
[C---:B----4-:R-:W-:Y:S01]  /*15e00*/  FFMA.FTZ R90, -R205.reuse, R14, R90 ;  /* 0x0000000ecd5a7223 */ /* 0x050fe2000001015a */
[----:B------:R-:W-:Y:S01]  /*15e10*/  FSEL R88, R88, -INF , P2 ;  /* 0xff80000058587808 */ /* 0x000fe20001000000 */
[----:B-----5:R-:W-:Y:S01]  /*15e20*/  FFMA.FTZ R45, -R205, R45, R12 ;  /* 0x0000002dcd2d7223 */ /* 0x020fe2000001010c */
[C---:B------:R-:W-:Y:S01]  /*15e30*/  ISETP.GE.AND P4, PT, R13.reuse, R204, PT ;  /* 0x000000cc0d00720c */ /* 0x040fe20003f86270 */
[----:B------:R-:W3:Y:S01]  /*15e40*/  MUFU.TANH R114, R114 ;  /* 0x0000007200727308 */ /* 0x000ee20000002400 */
[C---:B------:R-:W-:Y:S02]  /*15e50*/  ISETP.GE.AND P3, PT, R13.reuse, R203, PT ;  /* 0x000000cb0d00720c */ /* 0x040fe40003f66270 */
[C---:B------:R-:W-:Y:S02]  /*15e60*/  ISETP.GE.AND P5, PT, R13.reuse, R200, PT ;  /* 0x000000c80d00720c */ /* 0x040fe40003fa6270 */
[----:B------:R-:W-:-:S02]  /*15e70*/  ISETP.GE.AND P2, PT, R13, R201, PT ;  /* 0x000000c90d00720c */ /* 0x000fc40003f46270 */
[----:B--2---:R-:W-:Y:S03]  /*15e80*/  HMMA.16816.F32.BF16 R12, R8, R20, RZ ;  /* 0x00000014080c723c */ /* 0x004fe600000418ff */
[--C-:B------:R-:W-:Y:S02]  /*15e90*/  IADD3 R20, PT, PT, R82, 0x1b8, -R35.reuse ;  /* 0x000001b852147810 */ /* 0x100fe40007ffe823 */
[--C-:B------:R-:W-:Y:S02]  /*15ea0*/  IADD3 R21, PT, PT, R202, 0x1b8, -R35.reuse ;  /* 0x000001b8ca157810 */ /* 0x100fe40007ffe823 */
        /* <DEDUP_REMOVED lines=9> */
[----:B-1----:R-:W-:Y:S01]  /*15f40*/  FFMA.FTZ R21, -R205, R21, R16 ;  /* 0x00000015cd157223 */ /* 0x002fe20000010110 */
[----:B------:R-:W-:Y:S01]  /*15f50*/  ISETP.GE.AND P6, PT, R44, R204, PT ;  /* 0x000000cc2c00720c */ /* 0x000fe20003fc6270 */
[----:B------:R-:W1:Y:S01]  /*15f60*/  MUFU.TANH R16, R20 ;  /* 0x0000001400107308 */ /* 0x000e620000002400 */
        /* <DEDUP_REMOVED lines=15> */
[C---:B---3--:R-:W-:Y:S01]  /*16060*/  FFMA.FTZ R114, -R205.reuse, R19, R114 ;  /* 0x00000013cd727223 */ /* 0x048fe20000010172 */
[----:B------:R-:W-:Y:S01]  /*16070*/  FSEL R110, R18, -INF , P2 ;  /* 0xff800000126e7808 */ /* 0x000fe20001000000 */
[----:B-1----:R-:W-:Y:S01]  /*16080*/  FFMA.FTZ R225, -R205, R225, R16 ;  /* 0x000000e1cde17223 */ /* 0x002fe20000010110 */
        /* <DEDUP_REMOVED lines=625> */
[----:B------:R-:W-:Y:S02]  /*187a0*/  FSEL R232, R232, -INF , P2 ;  /* 0xff800000e8e87808 */ /* 0x000fe40001000000 */
[----:B------:R-:W-:Y:S02]  /*187b0*/  I2FP.F32.S32 R101, R101 ;  /* 0x0000006500657245 */ /* 0x000fe40000201400 */
[----:B------:R-:W-:-:S02]  /*187c0*/  ISETP.GE.AND P4, PT, R44, R203, PT ;  /* 0x000000cb2c00720c */ /* 0x000fc40003f86270 */
[----:B------:R-:W-:Y:S02]  /*187d0*/  ISETP.GE.AND P2, PT, R44, R201, PT ;  /* 0x000000c92c00720c */ /* 0x000fe40003f46270 */
[----:B------:R-:W-:Y:S01]  /*187e0*/  FSEL R23, R23, -INF , P6 ;  /* 0xff80000017177808 */ /* 0x000fe20003000000 */
[----:B------:R-:W-:Y:S01]  /*187f0*/  FMUL.FTZ R12, R12, R40 ;  /* 0x000000280c0c7220 */ /* 0x000fe20000410000 */
[----:B------:R-:W-:Y:S01]  /*18800*/  I2FP.F32.S32 R22, R24 ;  /* 0x0000001800167245 */ /* 0x000fe20000201400 */
[----:B------:R-:W-:Y:S01]  /*18810*/  FMUL.FTZ R238, R14, R40 ;  /* 0x000000280eee7220 */ /* 0x000fe20000410000 */
[----:B------:R-:W-:Y:S01]  /*18820*/  FSEL R232, R232, -INF , !P5 ;  /* 0xff800000e8e87808 */ /* 0x000fe20006800000 */
[----:B-1----:R-:W-:Y:S01]  /*18830*/  FFMA.FTZ R101, -R205, R101, R16 ;  /* 0x00000065cd657223 */ /* 0x002fe20000010110 */
[----:B------:R-:W-:Y:S01]  /*18840*/  FSEL R105, R23, -INF , !P4 ;  /* 0xff80000017697808 */ /* 0x000fe20006000000 */
[----:B------:R-:W-:Y:S01]  /*18850*/  FFMA.FTZ R236, -R205, R22, R236 ;  /* 0x00000016cdec7223 */ /* 0x000fe200000101ec */
[----:B------:R-:W-:Y:S01]  /*18860*/  FSEL R234, R17, -INF , P2 ;  /* 0xff80000011ea7808 */ /* 0x000fe20001000000 */
[----:B------:R-:W1:Y:S01]  /*18870*/  MUFU.TANH R12, R12 ;  /* 0x0000000c000c7308 */ /* 0x000e620000002400 */
[C---:B------:R-:W-:Y:S01]  /*18880*/  ISETP.GE.AND P5, PT, R20.reuse, R204, PT ;  /* 0x000000cc1400720c */ /* 0x040fe20003fa6270 */
[----:B------:R-:W-:Y:S03]  /*18890*/  HMMA.16816.F32.BF16 R16, R8, R18, RZ ;  /* 0x000000120810723c */ /* 0x000fe600000418ff */
[C---:B------:R-:W-:Y:S01]  /*188a0*/  ISETP.GE.AND P6, PT, R20.reuse, R203, PT ;  /* 0x000000cb1400720c */ /* 0x040fe20003fc6270 */
[----:B------:R-:W-:Y:S01]  /*188b0*/  VIADD R14, R39, 0xfffffec0 ;  /* 0xfffffec0270e7836 */ /* 0x000fe20000000000 */
[C---:B------:R-:W-:Y:S01]  /*188c0*/  ISETP.GE.AND P4, PT, R20.reuse, R200, PT ;  /* 0x000000c81400720c */ /* 0x040fe20003f86270 */
[----:B------:R-:W-:Y:S01]  /*188d0*/  FMUL.FTZ R240, R15, R40 ;  /* 0x000000280ff07220 */ /* 0x000fe20000410000 */
[----:B------:R-:W-:Y:S01]  /*188e0*/  ISETP.GE.AND P2, PT, R20, R201, PT ;  /* 0x000000c91400720c */ /* 0x000fe20003f46270 */
[----:B------:R-:W2:Y:S01]  /*188f0*/  MUFU.TANH R238, R238 ;  /* 0x000000ee00ee7308 */ /* 0x000ea20000002400 */
[----:B------:R-:W3:Y:S01]  /*18900*/  LDSM.16.M88.4 R20, [R43+0x4400] ;  /* 0x004400002b14783b */ /* 0x000ee20000000200 */
[----:B------:R-:W-:-:S02]  /*18910*/  IADD3 R24, PT, PT, R202, 0x140, -R35 ;  /* 0x00000140ca187810 */ /* 0x000fc40007ffe823 */
[----:B------:R-:W-:Y:S02]  /*18920*/  IADD3 R25, PT, PT, R82, 0x140, -R35 ;  /* 0x0000014052197810 */ /* 0x000fe40007ffe823 */
[----:B------:R-:W-:Y:S02]  /*18930*/  FSEL R109, R45, -INF , !P3 ;  /* 0xff8000002d6d7808 */ /* 0x000fe40005800000 */
[----:B------:R-:W-:Y:S01]  /*18940*/  IABS R24, R24 ;  /* 0x0000001800187213 */ /* 0x000fe20000000000 */
[----:B------:R-:W4:Y:S01]  /*18950*/  MUFU.TANH R240, R240 ;  /* 0x000000f000f07308 */ /* 0x000f220000002400 */
[----:B------:R-:W-:Y:S01]  /*18960*/  ISETP.GE.AND P3, PT, R44, R200, PT ;  /* 0x000000c82c00720c */ /* 0x000fe20003f66270 */
[----:B------:R-:W-:Y:S01]  /*18970*/  FMUL.FTZ R44, R13, R40 ;  /* 0x000000280d2c7220 */ /* 0x000fe20000410000 */
[----:B------:R-:W-:Y:S01]  /*18980*/  FSEL R101, R101, -INF , P5 ;  /* 0xff80000065657808 */ /* 0x000fe20002800000 */
[----:B------:R-:W-:Y:S01]  /*18990*/  VIADD R13, R39, 0xfffffec1 ;  /* 0xfffffec1270d7836 */ /* 0x000fe20000000000 */
[----:B------:R-:W-:Y:S01]  /*189a0*/  IABS R25, R25 ;  /* 0x0000001900197213 */ /* 0x000fe20000000000 */
[----:B------:R-:W-:Y:S05]  /*189b0*/  HMMA.16816.F32.BF16 R16, R4, R26, R16 ;  /* 0x0000001a0410723c */ /* 0x000fea0000041810 */
        /* <DEDUP_REMOVED lines=8> */
[----:B------:R-:W-:-:S02]  /*18a40*/  ISETP.GE.AND P6, PT, R14, R200, PT ;  /* 0x000000c80e00720c */ /* 0x000fc40003fc6270 */
[----:B------:R-:W-:Y:S02]  /*18a50*/  ISETP.GE.AND P2, PT, R14, R201, PT ;  /* 0x000000c90e00720c */ /* 0x000fe40003f46270 */
[----:B------:R-:W-:Y:S02]  /*18a60*/  I2FP.F32.S32 R14, R25 ;  /* 0x00000019000e7245 */ /* 0x000fe40000201400 */
[----:B------:R-:W3:Y:S01]  /*18a70*/  LDSM.16.M88.4 R24, [R41+0x4400] ;  /* 0x004400002918783b */ /* 0x000ee20000000200 */
[--C-:B------:R-:W-:Y:S01]  /*18a80*/  IADD3 R15, PT, PT, R202, 0x13f, -R35.reuse ;  /* 0x0000013fca0f7810 */ /* 0x100fe20007ffe823 */
[----:B------:R-:W-:Y:S01]  /*18a90*/  FMUL.FTZ R18, R18, R40 ;  /* 0x0000002812127220 */ /* 0x000fe20000410000 */
[----:B--2---:R-:W-:Y:S01]  /*18aa0*/  FFMA.FTZ R238, -R205, R14, R238 ;  /* 0x0000000ecdee7223 */ /* 0x004fe200000101ee */
[----:B------:R-:W-:Y:S01]  /*18ab0*/  IADD3 R14, PT, PT, R82, 0x13f, -R35 ;  /* 0x0000013f520e7810 */ /* 0x000fe20007ffe823 */
[-C--:B------:R-:W-:Y:S01]  /*18ac0*/  FMUL.FTZ R16, R16, R40.reuse ;  /* 0x0000002810107220 */ /* 0x080fe20000410000 */
[----:B------:R-:W-:Y:S01]  /*18ad0*/  FSEL R45, R45, -INF , P3 ;  /* 0xff8000002d2d7808 */ /* 0x000fe20001800000 */
[----:B------:R-:W-:Y:S01]  /*18ae0*/  FMUL.FTZ R206, R19, R40 ;  /* 0x0000002813ce7220 */ /* 0x000fe20000410000 */
[----:B------:R-:W-:Y:S01]  /*18af0*/  IABS R14, R14 ;  /* 0x0000000e000e7213 */ /* 0x000fe20000000000 */
[----:B------:R-:W2:Y:S01]  /*18b00*/  MUFU.TANH R18, R18 ;  /* 0x0000001200127308 */ /* 0x000ea20000002400 */
[----:B------:R-:W-:Y:S01]  /*18b10*/  IABS R15, R15 ;  /* 0x0000000f000f7213 */ /* 0x000fe20000000000 */
[----:B-1----:R-:W-:Y:S01]  /*18b20*/  VIADD R44, R39, 0xfffffec8 ;  /* 0xfffffec8272c7836 */ /* 0x002fe20000000000 */
[----:B------:R-:W-:-:S02]  /*18b30*/  FSEL R97, R45, -INF , !P5 ;  /* 0xff8000002d617808 */ /* 0x000fc40006800000 */
[----:B------:R-:W-:Y:S02]  /*18b40*/  I2FP.F32.S32 R14, R14 ;  /* 0x0000000e000e7245 */ /* 0x000fe40000201400 */
[----:B------:R-:W-:Y:S01]  /*18b50*/  I2FP.F32.S32 R45, R15 ;  /* 0x0000000f002d7245 */ /* 0x000fe20000201400 */
[----:B------:R-:W1:Y:S01]  /*18b60*/  MUFU.TANH R16, R16 ;  /* 0x0000001000107308 */ /* 0x000e620000002400 */
[----:B------:R-:W-:Y:S01]  /*18b70*/  FSEL R236, R236, -INF , !P4 ;  /* 0xff800000ecec7808 */ /* 0x000fe20006000000 */
[C---:B----4-:R-:W-:Y:S01]  /*18b80*/  FFMA.FTZ R240, -R205.reuse, R14, R240 ;  /* 0x0000000ecdf07223 */ /* 0x050fe200000101f0 */
[----:B------:R-:W-:Y:S01]  /*18b90*/  FSEL R238, R238, -INF , P2 ;  /* 0xff800000eeee7808 */ /* 0x000fe20001000000 */
[----:B-----5:R-:W-:Y:S01]  /*18ba0*/  FFMA.FTZ R45, -R205, R45, R12 ;  /* 0x0000002dcd2d7223 */ /* 0x020fe2000001010c */
[C---:B------:R-:W-:Y:S02]  /*18bb0*/  ISETP.GE.AND P4, PT, R13.reuse, R204, PT ;  /* 0x000000cc0d00720c */ /* 0x040fe40003f86270 */
[C---:B------:R-:W-:Y:S01]  /*18bc0*/  ISETP.GE.AND P3, PT, R13.reuse, R203, PT ;  /* 0x000000cb0d00720c */ /* 0x040fe20003f66270 */
[----:B------:R-:W4:Y:S01]  /*18bd0*/  MUFU.TANH R206, R206 ;  /* 0x000000ce00ce7308 */ /* 0x000f220000002400 */
[----:B------:R-:W-:-:S02]  /*18be0*/  ISETP.GE.AND P5, PT, R13, R200, PT ;  /* 0x000000c80d00720c */ /* 0x000fc40003fa6270 */
[----:B------:R-:W-:Y:S02]  /*18bf0*/  ISETP.GE.AND P2, PT, R13, R201, PT ;  /* 0x000000c90d00720c */ /* 0x000fe40003f46270 */
[----:B---3--:R-:W-:Y:S03]  /*18c00*/  HMMA.16816.F32.BF16 R12, R8, R20, RZ ;  /* 0x00000014080c723c */ /* 0x008fe600000418ff */
[--C-:B------:R-:W-:Y:S02]  /*18c10*/  IADD3 R20, PT, PT, R82, 0x138, -R35.reuse ;  /* 0x0000013852147810 */ /* 0x100fe40007ffe823 */
[----:B------:R-:W-:Y:S02]  /*18c20*/  IADD3 R21, PT, PT, R202, 0x138, -R35 ;  /* 0x00000138ca157810 */ /* 0x000fe40007ffe823 */
[----:B------:R-:W-:Y:S02]  /*18c30*/  IABS R20, R20 ;  /* 0x0000001400147213 */ /* 0x000fe40000000000 */
[----:B------:R-:W-:-:S02]  /*18c40*/  IABS R21, R21 ;  /* 0x0000001500157213 */ /* 0x000fc40000000000 */
[----:B------:R-:W-:Y:S01]  /*18c50*/  I2FP.F32.S32 R19, R20 ;  /* 0x0000001400137245 */ /* 0x000fe20000201400 */
[----:B------:R-:W-:Y:S01]  /*18c60*/  FMUL.FTZ R20, R17, R40 ;  /* 0x0000002811147220 */ /* 0x000fe20000410000 */
[----:B------:R-:W-:Y:S01]  /*18c70*/  I2FP.F32.S32 R21, R21 ;  /* 0x0000001500157245 */ /* 0x000fe20000201400 */
[----:B------:R-:W-:Y:S01]  /*18c80*/  VIADD R17, R39, 0xfffffec9 ;  /* 0xfffffec927117836 */ /* 0x000fe20000000000 */
[----:B------:R-:W-:Y:S01]  /*18c90*/  FSEL R238, R238, -INF , !P6 ;  /* 0xff800000eeee7808 */ /* 0x000fe20007000000 */
[C---:B--2---:R-:W-:Y:S01]  /*18ca0*/  FFMA.FTZ R18, -R205.reuse, R19, R18 ;  /* 0x00000013cd127223 */ /* 0x044fe20000010112 */
[--C-:B------:R-:W-:Y:S01]  /*18cb0*/  IADD3 R19, PT, PT, R202, 0x137, -R35.reuse ;  /* 0x00000137ca137810 */ /* 0x100fe20007ffe823 */
[----:B-1----:R-:W-:Y:S01]  /*18cc0*/  FFMA.FTZ R21, -R205, R21, R16 ;  /* 0x00000015cd157223 */ /* 0x002fe20000010110 */
[----:B------:R-:W-:Y:S01]  /*18cd0*/  ISETP.GE.AND P6, PT, R44, R204, PT ;  /* 0x000000cc2c00720c */ /* 0x000fe20003fc6270 */
[----:B------:R1:W2:Y:S01]  /*18ce0*/  MUFU.TANH R16, R20 ;  /* 0x0000001400107308 */ /* 0x0002a20000002400 */
[----:B------:R-:W-:Y:S01]  /*18cf0*/  IABS R19, R19 ;  /* 0x0000001300137213 */ /* 0x000fe20000000000 */
[----:B------:R-:W-:Y:S05]  /*18d00*/  HMMA.16816.F32.BF16 R12, R4, R24, R12 ;  /* 0x00000018040c723c */ /* 0x000fea000004180c */
[----:B------:R-:W-:-:S02]  /*18d10*/  IADD3 R24, PT, PT, R82, 0x137, -R35 ;  /* 0x0000013752187810 */ /* 0x000fc40007ffe823 */
[----:B------:R-:W-:Y:S01]  /*18d20*/  FSEL R45, R45, -INF , P4 ;  /* 0xff8000002d2d7808 */ /* 0x000fe20002000000 */
[----:B------:R-:W-:Y:S01]  /*18d30*/  IMAD.MOV.U32 R87, RZ, RZ, R19 ;  /* 0x000000ffff577224 */ /* 0x000fe200078e0013 */
[----:B------:R-:W-:Y:S02]  /*18d40*/  IABS R24, R24 ;  /* 0x0000001800187213 */ /* 0x000fe40000000000 */
[----:B------:R-:W-:Y:S02]  /*18d50*/  ISETP.GE.AND P4, PT, R44, R203, PT ;  /* 0x000000cb2c00720c */ /* 0x000fe40003f86270 */
[----:B------:R-:W-:Y:S02]  /*18d60*/  FSEL R240, R240, -INF , P2 ;  /* 0xff800000f0f07808 */ /* 0x000fe40001000000 */
[----:B------:R-:W-:Y:S02]  /*18d70*/  FSEL R21, R21, -INF , P6 ;  /* 0xff80000015157808 */ /* 0x000fe40003000000 */
[----:B------:R-:W-:-:S02]  /*18d80*/  ISETP.GE.AND P2, PT, R44, R201, PT ;  /* 0x000000c92c00720c */ /* 0x000fc40003f46270 */
[----:B------:R-:W-:Y:S01]  /*18d90*/  I2FP.F32.S32 R19, R24 ;  /* 0x0000001800137245 */ /* 0x000fe20000201400 */
[----:B------:R-:W-:Y:S01]  /*18da0*/  VIADD R24, R39, 0xfffffed0 ;  /* 0xfffffed027187836 */ /* 0x000fe20000000000 */
[----:B------:R-:W-:Y:S01]  /*18db0*/  I2FP.F32.S32 R87, R87 ;  /* 0x0000005700577245 */ /* 0x000fe20000201400 */
[-C--:B------:R-:W-:Y:S01]  /*18dc0*/  FMUL.FTZ R14, R14, R40.reuse ;  /* 0x000000280e0e7220 */ /* 0x080fe20000410000 */
[----:B------:R-:W-:Y:S01]  /*18dd0*/  FMUL.FTZ R12, R12, R40 ;  /* 0x000000280c0c7220 */ /* 0x000fe20000410000 */
[----:B------:R-:W-:Y:S01]  /*18de0*/  FSEL R91, R21, -INF , !P4 ;  /* 0xff800000155b7808 */ /* 0x000fe20006000000 */
[C---:B----4-:R-:W-:Y:S01]  /*18df0*/  FFMA.FTZ R206, -R205.reuse, R19, R206 ;  /* 0x00000013cdce7223 */ /* 0x050fe200000101ce */
[----:B------:R-:W-:Y:S01]  /*18e00*/  FSEL R240, R240, -INF , !P5 ;  /* 0xff800000f0f07808 */ /* 0x000fe20006800000 */
[----:B-1----:R-:W-:Y:S03]  /*18e10*/  HMMA.16816.F32.BF16 R20, R8, R22, RZ ;  /* 0x000000160814723c */ /* 0x002fe600000418ff */
[----:B------:R-:W-:Y:S01]  /*18e20*/  FSEL R242, R18, -INF , P2 ;  /* 0xff80000012f27808 */ /* 0x000fe20001000000 */
[----:B--2---:R-:W-:Y:S01]  /*18e30*/  FFMA.FTZ R87, -R205, R87, R16 ;  /* 0x00000057cd577223 */ /* 0x004fe20000010110 */
[C---:B------:R-:W-:Y:S01]  /*18e40*/  ISETP.GE.AND P5, PT, R17.reuse, R204, PT ;  /* 0x000000cc1100720c */ /* 0x040fe20003fa6270 */
[----:B------:R-:W1:Y:S01]  /*18e50*/  MUFU.TANH R14, R14 ;  /* 0x0000000e000e7308 */ /* 0x000e620000002400 */
[----:B------:R-:W-:Y:S01]  /*18e60*/  ISETP.GE.AND P6, PT, R17, R203, PT ;  /* 0x000000cb1100720c */ /* 0x000fe20003fc6270 */
[----:B------:R-:W-:Y:S01]  /*18e70*/  FMUL.FTZ R158, R15, R40 ;  /* 0x000000280f9e7220 */ /* 0x000fe20000410000 */
[----:B------:R-:W-:-:S02]  /*18e80*/  ISETP.GE.AND P4, PT, R17, R200, PT ;  /* 0x000000c81100720c */ /* 0x000fc40003f86270 */
[----:B------:R-:W-:Y:S02]  /*18e90*/  ISETP.GE.AND P2, PT, R17, R201, PT ;  /* 0x000000c91100720c */ /* 0x000fe40003f46270 */
[----:B------:R2:W3:Y:S01]  /*18ea0*/  LDSM.16.M88.4 R16, [R43+0x4800] ;  /* 0x004800002b10783b */ /* 0x0004e20000000200 */
[----:B------:R-:W4:Y:S01]  /*18eb0*/  MUFU.TANH R12, R12 ;  /* 0x0000000c000c7308 */ /* 0x000f220000002400 */
[----:B------:R-:W-:Y:S02]  /*18ec0*/  FSEL R95, R45, -INF , !P3 ;  /* 0xff8000002d5f7808 */ /* 0x000fe40005800000 */
[----:B------:R-:W-:Y:S02]  /*18ed0*/  ISETP.GE.AND P3, PT, R44, R200, PT ;  /* 0x000000c82c00720c */ /* 0x000fe40003f66270 */
[--C-:B------:R-:W-:Y:S02]  /*18ee0*/  IADD3 R44, PT, PT, R82, 0x130, -R35.reuse ;  /* 0x00000130522c7810 */ /* 0x100fe40007ffe823 */
[----:B------:R-:W-:Y:S01]  /*18ef0*/  IADD3 R25, PT, PT, R202, 0x130, -R35 ;  /* 0x00000130ca197810 */ /* 0x000fe20007ffe823 */
[----:B------:R-:W-:Y:S05]  /*18f00*/  HMMA.16816.F32.BF16 R20, R4, R26, R20 ;  /* 0x0000001a0414723c */ /* 0x000fea0000041814 */
[----:B------:R-:W-:Y:S01]  /*18f10*/  FSEL R87, R87, -INF , P5 ;  /* 0xff80000057577808 */ /* 0x000fe20002800000 */
[----:B------:R-:W5:Y:S01]  /*18f20*/  MUFU.TANH R158, R158 ;  /* 0x0000009e009e7308 */ /* 0x000f620000002400 */
[----:B------:R-:W-:-:S02]  /*18f30*/  IABS R44, R44 ;  /* 0x0000002c002c7213 */ /* 0x000fc40000000000 */
[----:B------:R-:W-:Y:S02]  /*18f40*/  IABS R25, R25 ;  /* 0x0000001900197213 */ /* 0x000fe40000000000 */
[----:B------:R-:W-:Y:S02]  /*18f50*/  FSEL R242, R242, -INF , !P3 ;  /* 0xff800000f2f27808 */ /* 0x000fe40005800000 */
[----:B------:R-:W-:Y:S02]  /*18f60*/  FSEL R87, R87, -INF , !P6 ;  /* 0xff80000057577808 */ /* 0x000fe40007000000 */
[----:B------:R-:W-:Y:S02]  /*18f70*/  FSEL R206, R206, -INF , P2 ;  /* 0xff800000cece7808 */ /* 0x000fe40001000000 */
[----:B------:R-:W-:Y:S02]  /*18f80*/  I2FP.F32.S32 R15, R44 ;  /* 0x0000002c000f7245 */ /* 0x000fe40000201400 */
[----:B------:R-:W-:-:S02]  /*18f90*/  I2FP.F32.S32 R25, R25 ;  /* 0x0000001900197245 */ /* 0x000fc40000201400 */
[C---:B------:R-:W-:Y:S01]  /*18fa0*/  ISETP.GE.AND P3, PT, R24.reuse, R204, PT ;  /* 0x000000cc1800720c */ /* 0x040fe20003f66270 */
[C---:B-1----:R-:W-:Y:S01]  /*18fb0*/  FFMA.FTZ R164, -R205.reuse, R15, R14 ;  /* 0x0000000fcda47223 */ /* 0x042fe2000001010e */
[C---:B------:R-:W-:Y:S01]  /*18fc0*/  ISETP.GE.AND P5, PT, R24.reuse, R203, PT ;  /* 0x000000cb1800720c */ /* 0x040fe20003fa6270 */
[----:B----4-:R-:W-:Y:S01]  /*18fd0*/  FFMA.FTZ R27, -R205, R25, R12 ;  /* 0x00000019cd1b7223 */ /* 0x010fe2000001010c */
[C---:B------:R-:W-:Y:S01]  /*18fe0*/  ISETP.GE.AND P6, PT, R24.reuse, R200, PT ;  /* 0x000000c81800720c */ /* 0x040fe20003fc6270 */
[----:B------:R-:W-:Y:S01]  /*18ff0*/  VIADD R25, R39, 0xfffffed1 ;  /* 0xfffffed127197836 */ /* 0x000fe20000000000 */
[----:B------:R-:W-:Y:S01]  /*19000*/  ISETP.GE.AND P2, PT, R24, R201, PT ;  /* 0x000000c91800720c */ /* 0x000fe20003f46270 */
[-C--:B------:R-:W-:Y:S01]  /*19010*/  FMUL.FTZ R24, R13, R40.reuse ;  /* 0x000000280d187220 */ /* 0x080fe20000410000 */
[--C-:B------:R-:W-:Y:S01]  /*19020*/  IADD3 R26, PT, PT, R202, 0x12f, -R35.reuse ;  /* 0x0000012fca1a7810 */ /* 0x100fe20007ffe823 */
[----:B------:R1:W4:Y:S01]  /*19030*/  LDSM.16.M88.4 R12, [R41+0x4800] ;  /* 0x00480000290c783b */ /* 0x0003220000000200 */
[----:B--2---:R-:W-:Y:S01]  /*19040*/  IADD3 R43, PT, PT, R82, 0x12f, -R35 ;  /* 0x0000012f522b7810 */ /* 0x004fe20007ffe823 */
[----:B------:R-:W-:Y:S01]  /*19050*/  FMUL.FTZ R44, R22, R40 ;  /* 0x00000028162c7220 */ /* 0x000fe20000410000 */
[----:B------:R-:W-:Y:S01]  /*19060*/  IABS R26, R26 ;  /* 0x0000001a001a7213 */ /* 0x000fe20000000000 */
[----:B------:R-:W2:Y:S01]  /*19070*/  MUFU.TANH R24, R24 ;  /* 0x0000001800187308 */ /* 0x000ea20000002400 */
[----:B------:R-:W-:Y:S01]  /*19080*/  FSEL R51, R27, -INF , P3 ;  /* 0xff8000001b337808 */ /* 0x000fe20001800000 */
[-C--:B------:R-:W-:Y:S01]  /*19090*/  FMUL.FTZ R20, R20, R40.reuse ;  /* 0x0000002814147220 */ /* 0x080fe20000410000 */
[----:B------:R-:W-:Y:S01]  /*190a0*/  IABS R43, R43 ;  /* 0x0000002b002b7213 */ /* 0x000fe20000000000 */
[----:B------:R-:W-:Y:S01]  /*190b0*/  IMAD.MOV.U32 R27, RZ, RZ, R26 ;  /* 0x000000ffff1b7224 */ /* 0x000fe200078e001a */
[----:B------:R-:W-:Y:S01]  /*190c0*/  FSEL R206, R206, -INF , !P4 ;  /* 0xff800000cece7808 */ /* 0x000fe20006000000 */
[----:B------:R-:W-:Y:S01]  /*190d0*/  VIADD R22, R39, 0xfffffed8 ;  /* 0xfffffed827167836 */ /* 0x000fe20000000000 */
[----:B------:R-:W-:Y:S01]  /*190e0*/  I2FP.F32.S32 R26, R43 ;  /* 0x0000002b001a7245 */ /* 0x000fe20000201400 */
[----:B------:R-:W-:Y:S01]  /*190f0*/  MUFU.TANH R20, R20 ;  /* 0x0000001400147308 */ /* 0x000fe20000002400 */
[----:B------:R-:W-:Y:S01]  /*19100*/  FSEL R51, R51, -INF , !P5 ;  /* 0xff80000033337808 */ /* 0x000fe20006800000 */
[----:B------:R-:W-:Y:S01]  /*19110*/  FMUL.FTZ R23, R23, R40 ;  /* 0x0000002817177220 */ /* 0x000fe20000410000 */
[----:B------:R-:W-:Y:S01]  /*19120*/  FSEL R164, R164, -INF , P2 ;  /* 0xff800000a4a47808 */ /* 0x000fe20001000000 */
[----:B-----5:R-:W-:Y:S01]  /*19130*/  FFMA.FTZ R158, -R205, R26, R158 ;  /* 0x0000001acd9e7223 */ /* 0x020fe2000001019e */
[----:B------:R-:W-:Y:S01]  /*19140*/  ISETP.GE.AND P4, PT, R25, R204, PT ;  /* 0x000000cc1900720c */ /* 0x000fe20003f86270 */
[----:B------:R-:W-:-:S04]  /*19150*/  DEPBAR.LE SB0, 0x0 ;  /* 0x000080000000791a */ /* 0x000fc80000000000 */
[----:B------:R-:W-:Y:S01]  /*19160*/  BAR.SYNC.DEFER_BLOCKING 0x0 ;  /* 0x0000000000007b1d */ /* 0x000fe20000010000 */
[----:B-1----:R-:W-:Y:S02]  /*19170*/  I2FP.F32.S32 R41, R27 ;  /* 0x0000001b00297245 */ /* 0x002fe40000201400 */
[C---:B------:R-:W-:Y:S02]  /*19180*/  ISETP.GE.AND P3, PT, R25.reuse, R203, PT ;  /* 0x000000cb1900720c */ /* 0x040fe40003f66270 */
[----:B------:R-:W-:Y:S01]  /*19190*/  ISETP.GE.AND P5, PT, R25, R200, PT ;  /* 0x000000c81900720c */ /* 0x000fe20003fa6270 */
[----:B--2---:R-:W-:Y:S01]  /*191a0*/  FFMA.FTZ R41, -R205, R41, R24 ;  /* 0x00000029cd297223 */ /* 0x004fe20000010118 */
[----:B------:R-:W-:Y:S01]  /*191b0*/  ISETP.GE.AND P2, PT, R25, R201, PT ;  /* 0x000000c91900720c */ /* 0x000fe20003f46270 */
[----:B------:R-:W-:Y:S01]  /*191c0*/  MUFU.TANH R154, R23 ;  /* 0x00000017009a7308 */ /* 0x000fe20000002400 */
[----:B---3--:R-:W-:Y:S03]  /*191d0*/  HMMA.16816.F32.BF16 R24, R8, R16, RZ ;  /* 0x000000100818723c */ /* 0x008fe600000418ff */
[----:B------:R-:W-:-:S02]  /*191e0*/  IADD3 R17, PT, PT, R82, 0x128, -R35 ;  /* 0x0000012852117810 */ /* 0x000fc40007ffe823 */
[----:B------:R-:W-:Y:S02]  /*191f0*/  FSEL R50, R41, -INF , P4 ;  /* 0xff80000029327808 */ /* 0x000fe40002000000 */
[----:B------:R-:W-:Y:S01]  /*19200*/  IADD3 R43, PT, PT, R202, 0x128, -R35 ;  /* 0x00000128ca2b7810 */ /* 0x000fe20007ffe823 */
[----:B------:R-:W1:Y:S01]  /*19210*/  MUFU.TANH R16, R44 ;  /* 0x0000002c00107308 */ /* 0x000e620000002400 */
[----:B------:R-:W-:Y:S02]  /*19220*/  IABS R41, R17 ;  /* 0x0000001100297213 */ /* 0x000fe40000000000 */
[----:B------:R-:W-:Y:S02]  /*19230*/  FSEL R164, R164, -INF , !P6 ;  /* 0xff800000a4a47808 */ /* 0x000fe40007000000 */
[----:B------:R-:W-:Y:S02]  /*19240*/  FSEL R50, R50, -INF , !P3 ;  /* 0xff80000032327808 */ /* 0x000fe40005800000 */
[----:B------:R-:W-:-:S02]  /*19250*/  FSEL R158, R158, -INF , P2 ;  /* 0xff8000009e9e7808 */ /* 0x000fc40001000000 */
[C---:B------:R-:W-:Y:S02]  /*19260*/  ISETP.GE.AND P6, PT, R22.reuse, R204, PT ;  /* 0x000000cc1600720c */ /* 0x040fe40003fc6270 */
[C---:B------:R-:W-:Y:S02]  /*19270*/  ISETP.GE.AND P4, PT, R22.reuse, R203, PT ;  /* 0x000000cb1600720c */ /* 0x040fe40003f86270 */
[C---:B------:R-:W-:Y:S01]  /*19280*/  ISETP.GE.AND P3, PT, R22.reuse, R200, PT ;  /* 0x000000c81600720c */ /* 0x040fe20003f66270 */
[----:B----4-:R-:W-:Y:S05]  /*19290*/  HMMA.16816.F32.BF16 R24, R4, R12, R24 ;  /* 0x0000000c0418723c */ /* 0x010fea0000041818 */
[----:B------:R-:W-:Y:S01]  /*192a0*/  ISETP.GE.AND P2, PT, R22, R201, PT ;  /* 0x000000c91600720c */ /* 0x000fe20003f46270 */
[----:B------:R-:W-:Y:S01]  /*192b0*/  FMUL.FTZ R12, R21, R40 ;  /* 0x00000028150c7220 */ /* 0x000fe20000410000 */
[----:B------:R-:W-:Y:S01]  /*192c0*/  IABS R17, R43 ;  /* 0x0000002b00117213 */ /* 0x000fe20000000000 */
[----:B------:R-:W-:Y:S01]  /*192d0*/  VIADD R13, R39, 0xfffffed9 ;  /* 0xfffffed9270d7836 */ /* 0x000fe20000000000 */
[----:B------:R-:W-:-:S02]  /*192e0*/  I2FP.F32.S32 R22, R41 ;  /* 0x0000002900167245 */ /* 0x000fc40000201400 */
[----:B------:R-:W-:Y:S01]  /*192f0*/  I2FP.F32.S32 R17, R17 ;  /* 0x0000001100117245 */ /* 0x000fe20000201400 */
[----:B------:R-:W2:Y:S01]  /*19300*/  MUFU.TANH R12, R12 ;  /* 0x0000000c000c7308 */ /* 0x000ea20000002400 */
[----:B------:R-:W-:Y:S01]  /*19310*/  FSEL R158, R158, -INF , !P5 ;  /* 0xff8000009e9e7808 */ /* 0x000fe20006800000 */
[C---:B-1----:R-:W-:Y:S01]  /*19320*/  FFMA.FTZ R16, -R205.reuse, R22, R16 ;  /* 0x00000016cd107223 */ /* 0x042fe20000010110 */
[--C-:B------:R-:W-:Y:S01]  /*19330*/  IADD3 R22, PT, PT, R82, 0x127, -R35.reuse ;  /* 0x0000012752167810 */ /* 0x100fe20007ffe823 */
[----:B------:R-:W-:Y:S01]  /*19340*/  FFMA.FTZ R21, -R205, R17, R20 ;  /* 0x00000011cd157223 */ /* 0x000fe20000010114 */
[----:B------:R-:W-:Y:S02]  /*19350*/  IADD3 R20, PT, PT, R202, 0x127, -R35 ;  /* 0x00000127ca147810 */ /* 0x000fe40007ffe823 */
[----:B------:R-:W-:Y:S02]  /*19360*/  IABS R17, R22 ;  /* 0x0000001600117213 */ /* 0x000fe40000000000 */
[----:B------:R-:W-:-:S02]  /*19370*/  IABS R20, R20 ;  /* 0x0000001400147213 */ /* 0x000fc40000000000 */
[----:B------:R-:W-:Y:S01]  /*19380*/  I2FP.F32.S32 R17, R17 ;  /* 0x0000001100117245 */ /* 0x000fe20000201400 */
[-C--:B------:R-:W-:Y:S01]  /*19390*/  FMUL.FTZ R22, R24, R40.reuse ;  /* 0x0000002818167220 */ /* 0x080fe20000410000 */
[----:B------:R-:W-:Y:S01]  /*193a0*/  FSEL R156, R16, -INF , P2 ;  /* 0xff800000109c7808 */ /* 0x000fe20001000000 */
[----:B------:R-:W-:Y:S01]  /*193b0*/  FMUL.FTZ R26, R26, R40 ;  /* 0x000000281a1a7220 */ /* 0x000fe20000410000 */
[----:B------:R-:W-:Y:S01]  /*193c0*/  I2FP.F32.S32 R20, R20 ;  /* 0x0000001400147245 */ /* 0x000fe20000201400 */
[----:B------:R-:W-:Y:S01]  /*193d0*/  FFMA.FTZ R154, -R205, R17, R154 ;  /* 0x00000011cd9a7223 */ /* 0x000fe2000001019a */
[----:B------:R-:W-:Y:S01]  /*193e0*/  FSEL R21, R21, -INF , P6 ;  /* 0xff80000015157808 */ /* 0x000fe20003000000 */
[C---:B------:R-:W-:Y:S03]  /*193f0*/  HMMA.16816.F32.BF16 R16, R8.reuse, R18, RZ ;  /* 0x000000120810723c */ /* 0x040fe600000418ff */
[----:B------:R-:W-:Y:S01]  /*19400*/  ISETP.GE.AND P5, PT, R13, R204, PT ;  /* 0x000000cc0d00720c */ /* 0x000fe20003fa6270 */
[----:B--2---:R-:W-:Y:S01]  /*19410*/  FFMA.FTZ R47, -R205, R20, R12 ;  /* 0x00000014cd2f7223 */ /* 0x004fe2000001010c */
[----:B------:R-:W-:Y:S01]  /*19420*/  FSEL R48, R21, -INF , !P4 ;  /* 0xff80000015307808 */ /* 0x000fe20006000000 */
[----:B------:R-:W1:Y:S01]  /*19430*/  MUFU.TANH R22, R22 ;  /* 0x0000001600167308 */ /* 0x000e620000002400 */
[----:B------:R-:W-:Y:S01]  /*19440*/  IADD3 R21, PT, PT, R202, 0x120, -R35 ;  /* 0x00000120ca157810 */ /* 0x000fe20007ffe823 */
[----:B------:R-:W-:Y:S01]  /*19450*/  FMUL.FTZ R27, R27, R40 ;  /* 0x000000281b1b7220 */ /* 0x000fe20000410000 */
[C---:B------:R-:W-:Y:S01]  /*19460*/  ISETP.GE.AND P6, PT, R13.reuse, R203, PT ;  /* 0x000000cb0d00720c */ /* 0x040fe20003fc6270 */
[----:B------:R-:W-:Y:S01]  /*19470*/  HMMA.16816.F32.BF16 R8, R8, R36, RZ ;  /* 0x000000240808723c */ /* 0x000fe200000418ff */
[----:B------:R-:W-:-:S02]  /*19480*/  ISETP.GE.AND P4, PT, R13, R200, PT ;  /* 0x000000c80d00720c */ /* 0x000fc40003f86270 */
[----:B------:R-:W-:Y:S01]  /*19490*/  ISETP.GE.AND P2, PT, R13, R201, PT ;  /* 0x000000c90d00720c */ /* 0x000fe20003f46270 */
[----:B------:R-:W-:Y:S01]  /*194a0*/  VIADD R13, R39, 0xfffffee0 ;  /* 0xfffffee0270d7836 */ /* 0x000fe20000000000 */
[----:B------:R-:W-:Y:S01]  /*194b0*/  FSEL R47, R47, -INF , P5 ;  /* 0xff8000002f2f7808 */ /* 0x000fe20002800000 */
[----:B------:R-:W2:Y:S01]  /*194c0*/  MUFU.TANH R12, R26 ;  /* 0x0000001a000c7308 */ /* 0x000ea20000002400 */
[----:B------:R-:W-:Y:S02]  /*194d0*/  IABS R21, R21 ;  /* 0x0000001500157213 */ /* 0x000fe40000000000 */
[----:B------:R-:W-:Y:S02]  /*194e0*/  FSEL R156, R156, -INF , !P3 ;  /* 0xff8000009c9c7808 */ /* 0x000fe40005800000 */
[----:B------:R-:W-:Y:S01]  /*194f0*/  FSEL R47, R47, -INF , !P6 ;  /* 0xff8000002f2f7808 */ /* 0x000fe20007000000 */
[----:B------:R-:W-:Y:S05]  /*19500*/  HMMA.16816.F32.BF16 R16, R4, R14, R16 ;  /* 0x0000000e0410723c */ /* 0x000fea0000041810 */
[----:B------:R-:W-:Y:S01]  /*19510*/  FSEL R154, R154, -INF , P2 ;  /* 0xff8000009a9a7808 */ /* 0x000fe20001000000 */
[----:B------:R-:W-:Y:S01]  /*19520*/  FMUL.FTZ R14, R25, R40 ;  /* 0x00000028190e7220 */ /* 0x000fe20000410000 */
[----:B------:R-:W-:Y:S01]  /*19530*/  ISETP.GE.AND P3, PT, R13, R204, PT ;  /* 0x000000cc0d00720c */ /* 0x000fe20003f66270 */
[----:B------:R-:W-:Y:S01]  /*19540*/  VIADD R15, R39, 0xfffffee1 ;  /* 0xfffffee1270f7836 */ /* 0x000fe20000000000 */
[----:B------:R-:W-:-:S02]  /*19550*/  IADD3 R20, PT, PT, R82, 0x120, -R35 ;  /* 0x0000012052147810 */ /* 0x000fc40007ffe823 */
[C---:B------:R-:W-:Y:S01]  /*19560*/  ISETP.GE.AND P5, PT, R13.reuse, R203, PT ;  /* 0x000000cb0d00720c */ /* 0x040fe20003fa6270 */
[----:B------:R-:W3:Y:S01]  /*19570*/  MUFU.TANH R14, R14 ;  /* 0x0000000e000e7308 */ /* 0x000ee20000002400 */
[C---:B------:R-:W-:Y:S01]  /*19580*/  ISETP.GE.AND P6, PT, R13.reuse, R200, PT ;  /* 0x000000c80d00720c */ /* 0x040fe20003fc6270 */
[----:B------:R-:W-:Y:S03]  /*19590*/  HMMA.16816.F32.BF16 R8, R4, R32, R8 ;  /* 0x000000200408723c */ /* 0x000fe60000041808 */
[----:B------:R-:W-:Y:S01]  /*195a0*/  ISETP.GE.AND P2, PT, R13, R201, PT ;  /* 0x000000c90d00720c */ /* 0x000fe20003f46270 */
[----:B------:R-:W-:Y:S01]  /*195b0*/  IMAD.MOV.U32 R13, RZ, RZ, R21 ;  /* 0x000000ffff0d7224 */ /* 0x000fe200078e0015 */
[----:B------:R-:W-:Y:S01]  /*195c0*/  IABS R20, R20 ;  /* 0x0000001400147213 */ /* 0x000fe20000000000 */
[----:B------:R-:W-:Y:S01]  /*195d0*/  VIADD R4, R39, 0xfffffee9 ;  /* 0xfffffee927047836 */ /* 0x000fe20000000000 */
[----:B------:R-:W-:-:S02]  /*195e0*/  FSEL R154, R154, -INF , !P4 ;  /* 0xff8000009a9a7808 */ /* 0x000fc40006000000 */
[----:B------:R-:W-:Y:S02]  /*195f0*/  I2FP.F32.S32 R13, R13 ;  /* 0x0000000d000d7245 */ /* 0x000fe40000201400 */
[----:B------:R-:W-:Y:S01]  /*19600*/  I2FP.F32.S32 R20, R20 ;  /* 0x0000001400147245 */ /* 0x000fe20000201400 */
[----:B------:R-:W-:Y:S01]  /*19610*/  FMUL.FTZ R16, R16, R40 ;  /* 0x0000002810107220 */ /* 0x000fe20000410000 */
[----:B------:R-:W-:Y:S01]  /*19620*/  ISETP.GE.AND P4, PT, R15, R204, PT ;  /* 0x000000cc0f00720c */ /* 0x000fe20003f86270 */
[C---:B-1----:R-:W-:Y:S01]  /*19630*/  FFMA.FTZ R22, -R205.reuse, R13, R22 ;  /* 0x0000000dcd167223 */ /* 0x042fe20000010116 */
[--C-:B------:R-:W-:Y:S01]  /*19640*/  IADD3 R13, PT, PT, R82, 0x11f, -R35.reuse ;  /* 0x0000011f520d7810 */ /* 0x100fe20007ffe823 */
[----:B--2---:R-:W-:Y:S01]  /*19650*/  FFMA.FTZ R152, -R205, R20, R12 ;  /* 0x00000014cd987223 */ /* 0x004fe2000001010c */
[----:B------:R-:W-:Y:S01]  /*19660*/  IADD3 R20, PT, PT, R202, 0x11f, -R35 ;  /* 0x0000011fca147810 */ /* 0x000fe20007ffe823 */
[----:B------:R-:W1:Y:S01]  /*19670*/  MUFU.TANH R12, R27 ;  /* 0x0000001b000c7308 */ /* 0x000e620000002400 */
[----:B------:R-:W-:Y:S01]  /*19680*/  FSEL R46, R22, -INF , P3 ;  /* 0xff800000162e7808 */ /* 0x000fe20001800000 */
[----:B------:R-:W-:Y:S01]  /*19690*/  FMUL.FTZ R17, R17, R40 ;  /* 0x0000002811117220 */ /* 0x000fe20000410000 */
[----:B------:R-:W-:Y:S01]  /*196a0*/  IABS R20, R20 ;  /* 0x0000001400147213 */ /* 0x000fe20000000000 */
[-C--:B------:R-:W-:Y:S01]  /*196b0*/  FMUL.FTZ R19, R19, R40.reuse ;  /* 0x0000002813137220 */ /* 0x080fe20000410000 */
[----:B------:R-:W-:Y:S01]  /*196c0*/  FSEL R46, R46, -INF , !P5 ;  /* 0xff8000002e2e7808 */ /* 0x000fe20006800000 */
[-C--:B------:R-:W-:Y:S01]  /*196d0*/  FMUL.FTZ R9, R9, R40.reuse ;  /* 0x0000002809097220 */ /* 0x080fe20000410000 */
[----:B------:R-:W-:Y:S01]  /*196e0*/  FSEL R152, R152, -INF , P2 ;  /* 0xff80000098987808 */ /* 0x000fe20001000000 */
[----:B------:R-:W-:Y:S01]  /*196f0*/  MUFU.TANH R16, R16 ;  /* 0x0000001000107308 */ /* 0x000fe20000002400 */
[----:B------:R-:W-:Y:S01]  /*19700*/  ISETP.GE.AND P3, PT, R15, R203, PT ;  /* 0x000000cb0f00720c */ /* 0x000fe20003f66270 */
[----:B------:R-:W-:Y:S01]  /*19710*/  FMUL.FTZ R11, R11, R40 ;  /* 0x000000280b0b7220 */ /* 0x000fe20000410000 */
[----:B------:R-:W-:-:S02]  /*19720*/  ISETP.GE.AND P5, PT, R15, R200, PT ;  /* 0x000000c80f00720c */ /* 0x000fc40003fa6270 */
[----:B------:R-:W-:Y:S02]  /*19730*/  ISETP.GE.AND P2, PT, R15, R201, PT ;  /* 0x000000c90f00720c */ /* 0x000fe40003f46270 */
[----:B------:R-:W-:Y:S02]  /*19740*/  I2FP.F32.S32 R15, R20 ;  /* 0x00000014000f7245 */ /* 0x000fe40000201400 */
[----:B------:R-:W-:Y:S02]  /*19750*/  IABS R13, R13 ;  /* 0x0000000d000d7213 */ /* 0x000fe40000000000 */
[--C-:B------:R-:W-:Y:S01]  /*19760*/  IADD3 R6, PT, PT, R202, 0x117, -R35.reuse ;  /* 0x00000117ca067810 */ /* 0x100fe20007ffe823 */
[----:B---3--:R-:W-:Y:S01]  /*19770*/  FFMA.FTZ R45, -R205, R15, R14 ;  /* 0x0000000fcd2d7223 */ /* 0x008fe2000001010e */
[----:B------:R-:W-:Y:S01]  /*19780*/  FMUL.FTZ R14, R18, R40 ;  /* 0x00000028120e7220 */ /* 0x000fe20000410000 */
[----:B------:R-:W-:Y:S02]  /*19790*/  I2FP.F32.S32 R13, R13 ;  /* 0x0000000d000d7245 */ /* 0x000fe40000201400 */
[----:B------:R-:W-:-:S02]  /*197a0*/  IADD3 R18, PT, PT, R82, 0x118, -R35 ;  /* 0x0000011852127810 */ /* 0x000fc40007ffe823 */
[----:B------:R-:W-:Y:S01]  /*197b0*/  FSEL R45, R45, -INF , P4 ;  /* 0xff8000002d2d7808 */ /* 0x000fe20002000000 */
[----:B------:R-:W2:Y:S01]  /*197c0*/  MUFU.TANH R14, R14 ;  /* 0x0000000e000e7308 */ /* 0x000ea20000002400 */
[----:B-1----:R-:W-:Y:S01]  /*197d0*/  FFMA.FTZ R12, -R205, R13, R12 ;  /* 0x0000000dcd0c7223 */ /* 0x002fe2000001010c */
[----:B------:R-:W-:Y:S01]  /*197e0*/  VIADD R13, R39, 0xfffffee8 ;  /* 0xfffffee8270d7836 */ /* 0x000fe20000000000 */
[----:B------:R-:W-:Y:S02]  /*197f0*/  IABS R18, R18 ;  /* 0x0000001200127213 */ /* 0x000fe40000000000 */
[----:B------:R-:W-:Y:S02]  /*19800*/  IABS R6, R6 ;  /* 0x0000000600067213 */ /* 0x000fe40000000000 */
[----:B------:R-:W-:Y:S02]  /*19810*/  IADD3 R15, PT, PT, R202, 0x118, -R35 ;  /* 0x00000118ca0f7810 */ /* 0x000fe40007ffe823 */
[----:B------:R-:W-:-:S02]  /*19820*/  FSEL R152, R152, -INF , !P6 ;  /* 0xff80000098987808 */ /* 0x000fc40007000000 */
[----:B------:R-:W-:Y:S02]  /*19830*/  FSEL R45, R45, -INF , !P3 ;  /* 0xff8000002d2d7808 */ /* 0x000fe40005800000 */
[----:B------:R-:W-:Y:S02]  /*19840*/  FSEL R150, R12, -INF , P2 ;  /* 0xff8000000c967808 */ /* 0x000fe40001000000 */
[C---:B------:R-:W-:Y:S01]  /*19850*/  ISETP.GE.AND P6, PT, R13.reuse, R204, PT ;  /* 0x000000cc0d00720c */ /* 0x040fe20003fc6270 */
[----:B------:R-:W-:Y:S01]  /*19860*/  MUFU.TANH R12, R19 ;  /* 0x00000013000c7308 */ /* 0x000fe20000002400 */
[C---:B------:R-:W-:Y:S02]  /*19870*/  ISETP.GE.AND P4, PT, R13.reuse, R203, PT ;  /* 0x000000cb0d00720c */ /* 0x040fe40003f86270 */
[C---:B------:R-:W-:Y:S02]  /*19880*/  ISETP.GE.AND P3, PT, R13.reuse, R200, PT ;  /* 0x000000c80d00720c */ /* 0x040fe40003f66270 */
[----:B------:R-:W-:-:S02]  /*19890*/  ISETP.GE.AND P2, PT, R13, R201, PT ;  /* 0x000000c90d00720c */ /* 0x000fc40003f46270 */
[----:B------:R-:W-:Y:S02]  /*198a0*/  I2FP.F32.S32 R13, R18 ;  /* 0x00000012000d7245 */ /* 0x000fe40000201400 */
[----:B------:R-:W-:Y:S01]  /*198b0*/  I2FP.F32.S32 R7, R6 ;  /* 0x0000000600077245 */ /* 0x000fe20000201400 */
[-C--:B------:R-:W-:Y:S01]  /*198c0*/  FMUL.FTZ R6, R10, R40.reuse ;  /* 0x000000280a067220 */ /* 0x080fe20000410000 */
[----:B------:R-:W-:Y:S01]  /*198d0*/  IABS R15, R15 ;  /* 0x0000000f000f7213 */ /* 0x000fe20000000000 */
[----:B------:R-:W-:Y:S01]  /*198e0*/  FMUL.FTZ R10, R8, R40 ;  /* 0x00000028080a7220 */ /* 0x000fe20000410000 */
[----:B--2---:R-:W-:Y:S01]  /*198f0*/  FFMA.FTZ R13, -R205, R13, R14 ;  /* 0x0000000dcd0d7223 */ /* 0x004fe2000001010e */
[----:B------:R-:W-:Y:S01]  /*19900*/  IADD3 R8, PT, PT, R202, 0x110, -R35 ;  /* 0x00000110ca087810 */ /* 0x000fe20007ffe823 */
[----:B------:R-:W1:Y:S01]  /*19910*/  MUFU.TANH R14, R17 ;  /* 0x00000011000e7308 */ /* 0x000e620000002400 */
[----:B------:R-:W-:Y:S02]  /*19920*/  I2FP.F32.S32 R15, R15 ;  /* 0x0000000f000f7245 */ /* 0x000fe40000201400 */
[----:B------:R-:W-:-:S02]  /*19930*/  FSEL R13, R13, -INF , P2 ;  /* 0xff8000000d0d7808 */ /* 0x000fc40001000000 */
[----:B------:R-:W-:Y:S01]  /*19940*/  IABS R8, R8 ;  /* 0x0000000800087213 */ /* 0x000fe20000000000 */
[----:B------:R-:W-:Y:S01]  /*19950*/  FFMA.FTZ R15, -R205, R15, R16 ;  /* 0x0000000fcd0f7223 */ /* 0x000fe20000010110 */
[----:B------:R-:W-:Y:S01]  /*19960*/  IADD3 R5, PT, PT, R82, 0x117, -R35 ;  /* 0x0000011752057810 */ /* 0x000fe20007ffe823 */
[----:B------:R-:W2:Y:S01]  /*19970*/  MUFU.TANH R10, R10 ;  /* 0x0000000a000a7308 */ /* 0x000ea20000002400 */
[----:B------:R-:W-:Y:S02]  /*19980*/  FSEL R150, R150, -INF , !P5 ;  /* 0xff80000096967808 */ /* 0x000fe40006800000 */
[----:B------:R-:W-:Y:S02]  /*19990*/  FSEL R15, R15, -INF , P6 ;  /* 0xff8000000f0f7808 */ /* 0x000fe40003000000 */
[----:B------:R-:W-:Y:S02]  /*199a0*/  FSEL R128, R13, -INF , !P3 ;  /* 0xff8000000d807808 */ /* 0x000fe40005800000 */
[----:B------:R-:W-:Y:S01]  /*199b0*/  FSEL R44, R15, -INF , !P4 ;  /* 0xff8000000f2c7808 */ /* 0x000fe20006000000 */
[----:B------:R-:W3:Y:S01]  /*199c0*/  MUFU.TANH R6, R6 ;  /* 0x0000000600067308 */ /* 0x000ee20000002400 */
[C---:B------:R-:W-:Y:S01]  /*199d0*/  ISETP.GE.AND P5, PT, R4.reuse, R204, PT ;  /* 0x000000cc0400720c */ /* 0x040fe20003fa6270 */
[----:B-1----:R-:W-:Y:S01]  /*199e0*/  FFMA.FTZ R7, -R205, R7, R14 ;  /* 0x00000007cd077223 */ /* 0x002fe2000001010e */
[----:B------:R-:W-:-:S02]  /*199f0*/  ISETP.GE.AND P6, PT, R4, R203, PT ;  /* 0x000000cb0400720c */ /* 0x000fc40003fc6270 */
[C---:B------:R-:W-:Y:S02]  /*19a00*/  ISETP.GE.AND P4, PT, R4.reuse, R200, PT ;  /* 0x000000c80400720c */ /* 0x040fe40003f86270 */
[----:B------:R-:W-:Y:S01]  /*19a10*/  ISETP.GE.AND P2, PT, R4, R201, PT ;  /* 0x000000c90400720c */ /* 0x000fe20003f46270 */
[C---:B------:R-:W-:Y:S01]  /*19a20*/  VIADD R4, R39.reuse, 0xfffffef0 ;  /* 0xfffffef027047836 */ /* 0x040fe20000000000 */
[----:B------:R-:W-:Y:S01]  /*19a30*/  I2FP.F32.S32 R13, R8 ;  /* 0x00000008000d7245 */ /* 0x000fe20000201400 */
[C---:B------:R-:W-:Y:S01]  /*19a40*/  VIADD R8, R39.reuse, 0xfffffef1 ;  /* 0xfffffef127087836 */ /* 0x040fe20000000000 */
[----:B------:R-:W-:Y:S01]  /*19a50*/  IABS R5, R5 ;  /* 0x0000000500057213 */ /* 0x000fe20000000000 */
[----:B------:R-:W-:Y:S01]  /*19a60*/  VIADD R39, R39, 0xfffffef8 ;  /* 0xfffffef827277836 */ /* 0x000fe20000000000 */
[----:B------:R-:W-:Y:S01]  /*19a70*/  ISETP.GE.AND P3, PT, R4, R204, PT ;  /* 0x000000cc0400720c */ /* 0x000fe20003f66270 */
[----:B--2---:R-:W-:Y:S01]  /*19a80*/  FFMA.FTZ R10, -R205, R13, R10 ;  /* 0x0000000dcd0a7223 */ /* 0x004fe2000001010a */
[----:B------:R-:W-:-:S02]  /*19a90*/  I2FP.F32.S32 R5, R5 ;  /* 0x0000000500057245 */ /* 0x000fc40000201400 */
[----:B------:R-:W-:Y:S02]  /*19aa0*/  FSEL R43, R7, -INF , P5 ;  /* 0xff800000072b7808 */ /* 0x000fe40002800000 */
[----:B------:R-:W-:Y:S01]  /*19ab0*/  IADD3 R7, PT, PT, R82, 0x110, -R35 ;  /* 0x0000011052077810 */ /* 0x000fe20007ffe823 */
[----:B------:R-:W-:Y:S01]  /*19ac0*/  FFMA.FTZ R5, -R205, R5, R12 ;  /* 0x00000005cd057223 */ /* 0x000fe2000001010c */
[----:B------:R-:W-:Y:S02]  /*19ad0*/  FSEL R10, R10, -INF , P3 ;  /* 0xff8000000a0a7808 */ /* 0x000fe40001800000 */
[----:B------:R-:W-:Y:S02]  /*19ae0*/  ISETP.GE.AND P5, PT, R4, R203, PT ;  /* 0x000000cb0400720c */ /* 0x000fe40003fa6270 */
[----:B------:R-:W-:Y:S02]  /*19af0*/  IABS R7, R7 ;  /* 0x0000000700077213 */ /* 0x000fe40000000000 */
[----:B------:R-:W-:-:S02]  /*19b00*/  FSEL R5, R5, -INF , P2 ;  /* 0xff80000005057808 */ /* 0x000fc40001000000 */
[----:B------:R-:W-:Y:S02]  /*19b10*/  FSEL R41, R10, -INF , !P5 ;  /* 0xff8000000a297808 */ /* 0x000fe40006800000 */
[----:B------:R-:W1:Y:S01]  /*19b20*/  MUFU.TANH R10, R9 ;  /* 0x00000009000a7308 */ /* 0x000e620000002400 */
[----:B------:R-:W-:Y:S02]  /*19b30*/  I2FP.F32.S32 R7, R7 ;  /* 0x0000000700077245 */ /* 0x000fe40000201400 */
[----:B------:R-:W-:Y:S02]  /*19b40*/  FSEL R104, R5, -INF , !P4 ;  /* 0xff80000005687808 */ /* 0x000fe40006000000 */
[--C-:B------:R-:W-:Y:S01]  /*19b50*/  IADD3 R5, PT, PT, R202, 0x10f, -R35.reuse ;  /* 0x0000010fca057810 */ /* 0x100fe20007ffe823 */
[----:B---3--:R-:W-:Y:S01]  /*19b60*/  FFMA.FTZ R6, -R205, R7, R6 ;  /* 0x00000007cd067223 */ /* 0x008fe20000010106 */
[C-C-:B------:R-:W-:Y:S02]  /*19b70*/  IADD3 R7, PT, PT, R82.reuse, 0x10f, -R35.reuse ;  /* 0x0000010f52077810 */ /* 0x140fe40007ffe823 */
[----:B------:R-:W-:-:S02]  /*19b80*/  IADD3 R82, PT, PT, R82, 0x108, -R35 ;  /* 0x0000010852527810 */ /* 0x000fc40007ffe823 */
[----:B------:R-:W-:Y:S02]  /*19b90*/  IABS R5, R5 ;  /* 0x0000000500057213 */ /* 0x000fe40000000000 */
[----:B------:R-:W-:Y:S02]  /*19ba0*/  IADD3 R35, PT, PT, R202, 0x108, -R35 ;  /* 0x00000108ca237810 */ /* 0x000fe40007ffe823 */
[----:B------:R-:W-:Y:S02]  /*19bb0*/  FSEL R43, R43, -INF , !P6 ;  /* 0xff8000002b2b7808 */ /* 0x000fe40007000000 */
[C---:B------:R-:W-:Y:S02]  /*19bc0*/  ISETP.GE.AND P6, PT, R4.reuse, R200, PT ;  /* 0x000000c80400720c */ /* 0x040fe40003fc6270 */
[----:B------:R-:W-:Y:S02]  /*19bd0*/  ISETP.GE.AND P2, PT, R4, R201, PT ;  /* 0x000000c90400720c */ /* 0x000fe40003f46270 */
[----:B------:R-:W2:Y:S01]  /*19be0*/  MUFU.TANH R4, R11 ;  /* 0x0000000b00047308 */ /* 0x000ea20000002400 */
[----:B------:R-:W-:-:S02]  /*19bf0*/  I2FP.F32.S32 R5, R5 ;  /* 0x0000000500057245 */ /* 0x000fc40000201400 */
[----:B------:R-:W-:Y:S02]  /*19c00*/  IABS R35, R35 ;  /* 0x0000002300237213 */ /* 0x000fe40000000000 */
[-C--:B------:R-:W-:Y:S01]  /*19c10*/  ISETP.GE.AND P4, PT, R8, R204.reuse, PT ;  /* 0x000000cc0800720c */ /* 0x080fe20003f86270 */
[----:B-1----:R-:W-:Y:S01]  /*19c20*/  FFMA.FTZ R5, -R205, R5, R10 ;  /* 0x00000005cd057223 */ /* 0x002fe2000001010a */
[----:B------:R-:W-:Y:S02]  /*19c30*/  I2FP.F32.S32 R35, R35 ;  /* 0x0000002300237245 */ /* 0x000fe40000201400 */
[----:B------:R-:W-:Y:S02]  /*19c40*/  IABS R7, R7 ;  /* 0x0000000700077213 */ /* 0x000fe40000000000 */
[----:B------:R-:W-:Y:S01]  /*19c50*/  FSEL R5, R5, -INF , P4 ;  /* 0xff80000005057808 */ /* 0x000fe20002000000 */
[----:B------:R-:W-:Y:S01]  /*19c60*/  FFMA.FTZ R28, -R205, R35, R28 ;  /* 0x00000023cd1c7223 */ /* 0x000fe2000001011c */
[----:B------:R-:W-:-:S02]  /*19c70*/  ISETP.GE.AND P4, PT, R39, R204, PT ;  /* 0x000000cc2700720c */ /* 0x000fc40003f86270 */
[----:B------:R-:W-:Y:S02]  /*19c80*/  I2FP.F32.S32 R7, R7 ;  /* 0x0000000700077245 */ /* 0x000fe40000201400 */
[----:B------:R-:W-:Y:S02]  /*19c90*/  IABS R82, R82 ;  /* 0x0000005200527213 */ /* 0x000fe40000000000 */
[----:B------:R-:W-:Y:S01]  /*19ca0*/  FSEL R28, R28, -INF , P4 ;  /* 0xff8000001c1c7808 */ /* 0x000fe20002000000 */
[----:B--2---:R-:W-:Y:S01]  /*19cb0*/  FFMA.FTZ R4, -R205, R7, R4 ;  /* 0x00000007cd047223 */ /* 0x004fe20000010104 */
        /* <DEDUP_REMOVED lines=14> */
[----:B------:R-:W-:Y:S02]  /*19da0*/  SHF.R.U32.HI R4, RZ, 0x3, R179 ;  /* 0x00000003ff047819 */ /* 0x000fe400000116b3 */
[----:B------:R-:W-:-:S02]  /*19db0*/  FSEL R36, R36, -INF , !P5 ;  /* 0xff80000024247808 */ /* 0x000fc40006800000 */
        /* <DEDUP_REMOVED lines=10> */
[-C--:B--2---:R-:W-:Y:S02]  /*19e60*/  IABS R9, R13.reuse ;  /* 0x0000000d00097213 */ /* 0x084fe40000000000 */
[-C--:B------:R-:W-:Y:S02]  /*19e70*/  IABS R8, R13.reuse ;  /* 0x0000000d00087213 */ /* 0x080fe40000000000 */
[----:B------:R-:W1:Y:S01]  /*19e80*/  I2F.RP R7, R9 ;  /* 0x0000000900077306 */ /* 0x000e620000209400 */
[----:B------:R-:W-:Y:S02]  /*19e90*/  LOP3.LUT R6, R6, R13, RZ, 0x3c, !PT ;  /* 0x0000000d06067212 */ /* 0x000fe400078e3cff */
[----:B------:R-:W-:Y:S02]  /*19ea0*/  IMAD.MOV R8, RZ, RZ, -R8 ;  /* 0x000000ffff087224 */ /* 0x000fe400078e0a08 */
[----:B------:R-:W-:-:S03]  /*19eb0*/  ISETP.GE.AND P3, PT, R6, RZ, PT ;  /* 0x000000ff0600720c */ /* 0x000fc60003f66270 */
[----:B-1----:R-:W1:Y:S02]  /*19ec0*/  MUFU.RCP R14, R7 ;  /* 0x00000007000e7308 */ /* 0x002e640000001000 */
[----:B-1----:R-:W-:Y:S01]  /*19ed0*/  VIADD R14, R14, 0xffffffe ;  /* 0x0ffffffe0e0e7836 */ /* 0x002fe20000000000 */
[----:B------:R-:W-:Y:S02]  /*19ee0*/  IABS R7, R11 ;  /* 0x0000000b00077213 */ /* 0x000fe40000000000 */
[----:B------:R-:W-:-:S03]  /*19ef0*/  LOP3.LUT R11, R11, R13, RZ, 0x3c, !PT ;  /* 0x0000000d0b0b7212 */ /* 0x000fc600078e3cff */
[----:B------:R-:W1:Y:S02]  /*19f00*/  F2I.FTZ.U32.TRUNC.NTZ R15, R14 ;  /* 0x0000000e000f7305 */ /* 0x000e64000021f000 */
[----:B-1----:R-:W-:Y:S01]  /*19f10*/  IMAD.MOV R12, RZ, RZ, -R15 ;  /* 0x000000ffff0c7224 */ /* 0x002fe200078e0a0f */
[----:B------:R-:W-:-:S03]  /*19f20*/  MOV R14, RZ ;  /* 0x000000ff000e7202 */ /* 0x000fc60000000f00 */
        /* <DEDUP_REMOVED lines=45> */
.L_x_5596:
        /* <DEDUP_REMOVED lines=8> */
.L_x_5597:
[----:B------:R-:W-:Y:S05]  /*1a280*/  BSYNC.RECONVERGENT B0 ;  /* 0x0000000000007941 */ /* 0x000fea0003800200 */
.L_x_5595:
        /* <DEDUP_REMOVED lines=20> */
[----:B------:R2:W-:Y:S01]  /*1a3d0*/  @!P0 LDGSTS.E.BYPASS.LTC128B.128 [R53+0x1800], desc[UR4][R8.64] ;  /* 0x0180000008358fae */ /* 0x0005e2000b981a04 */
[----:B------:R-:W-:Y:S01]  /*1a3e0*/  IADD3 R10, P2, PT, R12, R5, RZ ;  /* 0x000000050c0a7210 */ /* 0x000fe20007f5e0ff */
[----:B------:R-:W-:-:S02]  /*1a3f0*/  IMAD.X R13, R15, 0x1, R6, P1 ;  /* 0x000000010f0d7824 */ /* 0x000fc400008e0606 */
[----:B------:R-:W-:Y:S01]  /*1a400*/  @!P0 IMAD.X R17, R6, 0x1, R9, P5 ;  /* 0x0000000106118824 */ /* 0x000fe200028e0609 */
        /* <DEDUP_REMOVED lines=37> */
.L_x_5594:
[----:B------:R-:W-:Y:S05]  /*1a660*/  BSYNC.RECONVERGENT B1 ;  /* 0x0000000000017941 */ /* 0x000fea0003800200 */
.L_x_5593:
[----:B------:R-:W-:Y:S01]  /*1a670*/  FMNMX3.FTZ R5, R0, R78, R76, !PT ;  /* 0x0000004e00057276 */ /* 0x000fe2000781004c */
[----:B------:R-:W3:Y:S01]  /*1a680*/  LD.E R85, desc[UR4][R148.64+0xdc] ;  /* 0x0000dc0494557980 */ /* 0x000ee2000c101900 */
[----:B------:R-:W-:Y:S02]  /*1a690*/  SHF.L.U32 R4, R4, 0x8, RZ ;  /* 0x0000000804047819 */ /* 0x000fe400000006ff */
[----:B------:R-:W-:Y:S02]  /*1a6a0*/  FMNMX3.FTZ R5, R5, R72, R70, !PT ;  /* 0x0000004805057276 */ /* 0x000fe40007810046 */
[----:B------:R-:W-:Y:S02]  /*1a6b0*/  LOP3.LUT R4, R4, 0x100, RZ, 0xc0, !PT ;  /* 0x0000010004047812 */ /* 0x000fe400078ec0ff */
        /* <DEDUP_REMOVED lines=67> */
[----:B------:R-:W1:Y:S01]  /*1aaf0*/  SHFL.BFLY PT, R6, R5, 0x2, 0x1f ;  /* 0x0c401f0005067f89 */ /* 0x000e6200000e0000 */
[----:B---3--:R-:W-:-:S05]  /*1ab00*/  FMUL.FTZ R83, R85, R32 ;  /* 0x0000002055537220 */ /* 0x008fca0000410000 */
[----:B------:R-:W-:Y:S02]  /*1ab10*/  FSEL R83, R83, RZ, P0 ;  /* 0x000000ff53537208 */ /* 0x000fe40000000000 */
[----:B-1----:R-:W-:Y:S02]  /*1ab20*/  FMNMX.FTZ R33, R5, R6, !PT ;  /* 0x0000000605217209 */ /* 0x002fe40007810000 */
[----:B------:R-:W1:Y:S01]  /*1ab30*/  S2R R5, SR_TID.X ;  /* 0x0000000000057919 */ /* 0x000e620000002100 */
[-CC-:B------:R-:W-:Y:S01]  /*1ab40*/  FFMA.FTZ R120, R78, R85.reuse, -R83.reuse ;  /* 0x000000554e787223 */ /* 0x180fe20000010853 */
[-CC-:B------:R-:W-:Y:S01]  /*1ab50*/  FFMA.FTZ R78, R126, R85.reuse, -R83.reuse ;  /* 0x000000557e4e7223 */ /* 0x180fe20000010853 */
[-CC-:B------:R-:W-:Y:S01]  /*1ab60*/  FFMA.FTZ R92, R84, R85.reuse, -R83.reuse ;  /* 0x00000055545c7223 */ /* 0x180fe20000010853 */
[----:B------:R-:W3:Y:S01]  /*1ab70*/  SHFL.BFLY PT, R6, R33, 0x1, 0x1f ;  /* 0x0c201f0021067f89 */ /* 0x000ee200000e0000 */
        /* <DEDUP_REMOVED lines=23> */
[----:B---3--:R-:W-:Y:S01]  /*1acf0*/  FMNMX.FTZ R33, R33, R6, !PT ;  /* 0x0000000621217209 */ /* 0x008fe20007810000 */
[----:B------:R-:W-:Y:S01]  /*1ad00*/  MUFU.EX2 R125, R125 ;  /* 0x0000007d007d7308 */ /* 0x000fe20000000800 */
[-CC-:B------:R-:W-:Y:S01]  /*1ad10*/  FFMA.FTZ R94, R74, R85.reuse, -R83.reuse ;  /* 0x000000554a5e7223 */ /* 0x180fe20000010853 */
[--C-:B------:R-:W-:Y:S01]  /*1ad20*/  FFMA.FTZ R90, R90, R85, -R83.reuse ;  /* 0x000000555a5a7223 */ /* 0x100fe20000010853 */
[----:B-1----:R-:W-:Y:S01]  /*1ad30*/  SHF.L.U32 R5, R5, 0x5, RZ ;  /* 0x0000000505057819 */ /* 0x002fe200000006ff */
[----:B------:R-:W-:Y:S01]  /*1ad40*/  FMUL.FTZ R84, R85, R33 ;  /* 0x0000002155547220 */ /* 0x000fe20000410000 */
[C---:B------:R-:W-:Y:S01]  /*1ad50*/  FSETP.NEU.FTZ.AND P1, PT, R33.reuse, -INF , PT ;  /* 0xff8000002100780b */ /* 0x040fe20003f3d000 */
[-C--:B------:R-:W-:Y:S01]  /*1ad60*/  FFMA.FTZ R76, R160, R85.reuse, -R83 ;  /* 0x00000055a04c7223 */ /* 0x080fe20000010853 */
[----:B------:R-:W-:Y:S01]  /*1ad70*/  LOP3.LUT R5, R4, 0x20, R5, 0xf8, !PT ;  /* 0x0000002004057812 */ /* 0x000fe200078ef805 */
[----:B------:R-:W1:Y:S01]  /*1ad80*/  MUFU.EX2 R108, R108 ;  /* 0x0000006c006c7308 */ /* 0x000e620000000800 */
[----:B--2---:R-:W-:Y:S01]  /*1ad90*/  FSEL R9, R33, RZ, P1 ;  /* 0x000000ff21097208 */ /* 0x004fe20000800000 */
[-CC-:B------:R-:W-:Y:S01]  /*1ada0*/  FFMA.FTZ R75, R162, R85.reuse, -R83.reuse ;  /* 0x00000055a24b7223 */ /* 0x180fe20000010853 */
[----:B------:R-:W-:Y:S01]  /*1adb0*/  LOP3.LUT R86, R5, R86, RZ, 0xfc, !PT ;  /* 0x0000005605567212 */ /* 0x000fe200078efcff */
[-CC-:B------:R-:W-:Y:S01]  /*1adc0*/  FFMA.FTZ R74, R166, R85.reuse, -R83.reuse ;  /* 0x00000055a64a7223 */ /* 0x180fe20000010853 */
[----:B------:R-:W-:Y:S01]  /*1add0*/  FSEL R5, R32, RZ, P0 ;  /* 0x000000ff20057208 */ /* 0x000fe20000000000 */
[-C--:B------:R-:W-:Y:S01]  /*1ade0*/  FFMA.FTZ R73, R168, R85.reuse, -R83 ;  /* 0x00000055a8497223 */ /* 0x080fe20000010853 */
[----:B------:R-:W-:Y:S01]  /*1adf0*/  ISETP.NE.AND P0, PT, R106, RZ, PT ;  /* 0x000000ff6a00720c */ /* 0x000fe20003f05270 */
[----:B------:R-:W-:Y:S01]  /*1ae00*/  MUFU.EX2 R119, R119 ;  /* 0x0000007700777308 */ /* 0x000fe20000000800 */
[----:B------:R-:W-:Y:S01]  /*1ae10*/  LEA R86, R86, UR6, 0x1 ;  /* 0x0000000656567c11 */ /* 0x000fe2000f8e08ff */
[----:B------:R-:W-:Y:S01]  /*1ae20*/  FADD.FTZ R126, R0, -R5 ;  /* 0x80000005007e7221 */ /* 0x000fe20000010000 */
[----:B------:R-:W-:Y:S01]  /*1ae30*/  FADD.FTZ R0, R2, -R9 ;  /* 0x8000000902007221 */ /* 0x000fe20000010000 */
[----:B------:R-:W-:Y:S01]  /*1ae40*/  FSEL R84, R84, RZ, P1 ;  /* 0x000000ff54547208 */ /* 0x000fe20000800000 */
[-CC-:B------:R-:W-:Y:S01]  /*1ae50*/  FFMA.FTZ R72, R170, R85.reuse, -R83.reuse ;  /* 0x00000055aa487223 */ /* 0x180fe20000010853 */
[C---:B------:R-:W-:Y:S01]  /*1ae60*/  IADD3 R2, PT, PT, R86.reuse, 0x5000, RZ ;  /* 0x0000500056027810 */ /* 0x040fe20007ffe0ff */
[----:B------:R-:W2:Y:S01]  /*1ae70*/  LDSM.16.MT88.4 R4, [R86+0x5000] ;  /* 0x005000005604783b */ /* 0x000ea20000004200 */
[----:B------:R-:W-:Y:S01]  /*1ae80*/  FMUL.FTZ R116, R85, R0 ;  /* 0x0000000055747220 */ /* 0x000fe20000410000 */
[----:B------:R-:W-:Y:S01]  /*1ae90*/  IADD3 R0, PT, PT, R86, 0x5020, RZ ;  /* 0x0000502056007810 */ /* 0x000fe20007ffe0ff */
[-CC-:B------:R-:W-:Y:S01]  /*1aea0*/  FFMA.FTZ R151, R151, R85.reuse, -R84.reuse ;  /* 0x0000005597977223 */ /* 0x180fe20000010854 */
[-CC-:B------:R-:W-:Y:S01]  /*1aeb0*/  FFMA.FTZ R114, R249, R85.reuse, -R84.reuse ;  /* 0x00000055f9727223 */ /* 0x180fe20000010854 */
[----:B------:R-:W-:Y:S01]  /*1aec0*/  @P0 IADD3 R0, PT, PT, R2, -0x20, RZ ;  /* 0xffffffe002000810 */ /* 0x000fe20007ffe0ff */
[-CC-:B------:R-:W-:Y:S01]  /*1aed0*/  FFMA.FTZ R127, R127, R85.reuse, -R84.reuse ;  /* 0x000000557f7f7223 */ /* 0x180fe20000010854 */
[-CC-:B------:R-:W-:Y:S01]  /*1aee0*/  FFMA.FTZ R110, R247, R85.reuse, -R84.reuse ;  /* 0x00000055f76e7223 */ /* 0x180fe20000010854 */
[----:B------:R-:W-:Y:S01]  /*1aef0*/  FMUL.FTZ R126, R85, R126 ;  /* 0x0000007e557e7220 */ /* 0x000fe20000410000 */
[----:B------:R-:W-:Y:S01]  /*1af00*/  MUFU.EX2 R151, R151 ;  /* 0x0000009700977308 */ /* 0x000fe20000000800 */
[----:B------:R-:W3:Y:S01]  /*1af10*/  LDSM.16.MT88.4 R8, [R0] ;  /* 0x000000000008783b */ /* 0x000ee20000004200 */
[-CC-:B------:R-:W-:Y:S01]  /*1af20*/  FFMA.FTZ R121, R121, R85.reuse, -R84.reuse ;  /* 0x0000005579797223 */ /* 0x180fe20000010854 */
[-CC-:B------:R-:W-:Y:S01]  /*1af30*/  FFMA.FTZ R2, R245, R85.reuse, -R84.reuse ;  /* 0x00000055f5027223 */ /* 0x180fe20000010854 */
[-CC-:B------:R-:W-:Y:S01]  /*1af40*/  FFMA.FTZ R106, R243, R85.reuse, -R84.reuse ;  /* 0x00000055f36a7223 */ /* 0x180fe20000010854 */
[----:B------:R-:W5:Y:S01]  /*1af50*/  LDSM.16.MT88.4 R20, [R86+0x5400] ;  /* 0x005400005614783b */ /* 0x000f620000004200 */
[--C-:B------:R-:W-:Y:S01]  /*1af60*/  FFMA.FTZ R129, R129, R85, -R84.reuse ;  /* 0x0000005581817223 */ /* 0x100fe20000010854 */
[----:B----4-:R-:W-:Y:S01]  /*1af70*/  F2FP.BF16.F32.PACK_AB R13, R112, R120 ;  /* 0x00000078700d723e */ /* 0x010fe200000010ff */
[----:B------:R-:W4:Y:S01]  /*1af80*/  MUFU.EX2 R114, R114 ;  /* 0x0000007200727308 */ /* 0x000f220000000800 */
[----:B------:R-:W5:Y:S01]  /*1af90*/  LDSM.16.MT88.4 R24, [R0+0x400] ;  /* 0x000400000018783b */ /* 0x000f620000004200 */
        /* <DEDUP_REMOVED lines=30> */
[----:B------:R-:W2:Y:S01]  /*1b180*/  MUFU.EX2 R116, R116 ;  /* 0x0000007400747308 */ /* 0x000ea20000000800 */
[----:B-1----:R-:W-:Y:S01]  /*1b190*/  F2FP.BF16.F32.PACK_AB R14, R110, R127 ;  /* 0x0000007f6e0e723e */ /* 0x002fe200000010ff */
[-CC-:B------:R-:W-:Y:S01]  /*1b1a0*/  FFMA.FTZ R62, R222, R85.reuse, -R83.reuse ;  /* 0x00000055de3e7223 */ /* 0x180fe20000010853 */
[-CC-:B------:R-:W-:Y:S01]  /*1b1b0*/  FFMA.FTZ R61, R224, R85.reuse, -R83.reuse ;  /* 0x00000055e03d7223 */ /* 0x180fe20000010853 */
[-CC-:B------:R-:W-:Y:S01]  /*1b1c0*/  FFMA.FTZ R60, R226, R85.reuse, -R83.reuse ;  /* 0x00000055e23c7223 */ /* 0x180fe20000010853 */
[-CC-:B------:R-:W-:Y:S01]  /*1b1d0*/  FFMA.FTZ R59, R228, R85.reuse, -R83.reuse ;  /* 0x00000055e43b7223 */ /* 0x180fe20000010853 */
[-CC-:B------:R-:W-:Y:S01]  /*1b1e0*/  FFMA.FTZ R155, R155, R85.reuse, -R84.reuse ;  /* 0x000000559b9b7223 */ /* 0x180fe20000010854 */
[--C-:B------:R-:W-:Y:S01]  /*1b1f0*/  FFMA.FTZ R123, R123, R85, -R84.reuse ;  /* 0x000000557b7b7223 */ /* 0x100fe20000010854 */
[----:B------:R-:W1:Y:S01]  /*1b200*/  MUFU.EX2 R102, R102 ;  /* 0x0000006600667308 */ /* 0x000e620000000800 */
[-C--:B----4-:R-:W-:Y:S01]  /*1b210*/  FMUL.FTZ R18, R146, R126.reuse ;  /* 0x0000007e92127220 */ /* 0x090fe20000410000 */
[-C--:B------:R-:W-:Y:S01]  /*1b220*/  FMUL.FTZ R19, R147, R126.reuse ;  /* 0x0000007e93137220 */ /* 0x080fe20000410000 */
[-C--:B------:R-:W-:Y:S01]  /*1b230*/  FMUL.FTZ R142, R142, R126.reuse ;  /* 0x0000007e8e8e7220 */ /* 0x080fe20000410000 */
[-C--:B------:R-:W-:Y:S01]  /*1b240*/  FMUL.FTZ R143, R143, R126.reuse ;  /* 0x0000007e8f8f7220 */ /* 0x080fe20000410000 */
[-C--:B------:R-:W-:Y:S01]  /*1b250*/  FMUL.FTZ R138, R138, R126.reuse ;  /* 0x0000007e8a8a7220 */ /* 0x080fe20000410000 */
[-C--:B------:R-:W-:Y:S01]  /*1b260*/  FMUL.FTZ R139, R139, R126.reuse ;  /* 0x0000007e8b8b7220 */ /* 0x080fe20000410000 */
[----:B------:R-:W-:Y:S01]  /*1b270*/  FMUL.FTZ R134, R134, R126 ;  /* 0x0000007e86867220 */ /* 0x000fe20000410000 */
[----:B------:R-:W-:Y:S01]  /*1b280*/  MUFU.EX2 R115, R115 ;  /* 0x0000007300737308 */ /* 0x000fe20000000800 */
[-C--:B--2---:R-:W-:Y:S01]  /*1b290*/  FMUL.FTZ R16, R144, R116.reuse ;  /* 0x0000007490107220 */ /* 0x084fe20000410000 */
[-C--:B------:R-:W-:Y:S01]  /*1b2a0*/  FMUL.FTZ R17, R145, R116.reuse ;  /* 0x0000007491117220 */ /* 0x080fe20000410000 */
[-C--:B------:R-:W-:Y:S01]  /*1b2b0*/  FMUL.FTZ R140, R140, R116.reuse ;  /* 0x000000748c8c7220 */ /* 0x080fe20000410000 */
[-C--:B------:R-:W-:Y:S01]  /*1b2c0*/  FMUL.FTZ R141, R141, R116.reuse ;  /* 0x000000748d8d7220 */ /* 0x080fe20000410000 */
[-C--:B------:R-:W-:Y:S01]  /*1b2d0*/  FMUL.FTZ R136, R136, R116.reuse ;  /* 0x0000007488887220 */ /* 0x080fe20000410000 */
[----:B------:R-:W-:Y:S01]  /*1b2e0*/  FMUL.FTZ R137, R137, R116 ;  /* 0x0000007489897220 */ /* 0x000fe20000410000 */
[----:B------:R-:W-:Y:S01]  /*1b2f0*/  FMUL.FTZ R135, R135, R126 ;  /* 0x0000007e87877220 */ /* 0x000fe20000410000 */
[----:B------:R-:W2:Y:S01]  /*1b300*/  MUFU.EX2 R100, R100 ;  /* 0x0000006400647308 */ /* 0x000ea20000000800 */
[C---:B------:R-:W-:Y:S05]  /*1b310*/  HMMA.16816.F32.BF16 R16, R12.reuse, R4, R16 ;  /* 0x000000040c10723c */ /* 0x040fea0000041810 */
[-C--:B------:R-:W-:Y:S01]  /*1b320*/  FMUL.FTZ R132, R132, R116.reuse ;  /* 0x0000007484847220 */ /* 0x080fe20000410000 */
[----:B------:R-:W-:Y:S01]  /*1b330*/  FMUL.FTZ R133, R133, R116 ;  /* 0x0000007485857220 */ /* 0x000fe20000410000 */
[----:B-1----:R-:W-:Y:S01]  /*1b340*/  F2FP.BF16.F32.PACK_AB R29, R102, R119 ;  /* 0x00000077661d723e */ /* 0x002fe200000010ff */
[-CC-:B------:R-:W-:Y:S01]  /*1b350*/  FFMA.FTZ R147, R229, R85.reuse, -R84.reuse ;  /* 0x00000055e5937223 */ /* 0x180fe20000010854 */
[-CC-:B------:R-:W-:Y:S01]  /*1b360*/  FFMA.FTZ R144, R223, R85.reuse, -R84.reuse ;  /* 0x00000055df907223 */ /* 0x180fe20000010854 */
[-CC-:B------:R-:W-:Y:S01]  /*1b370*/  FFMA.FTZ R146, R219, R85.reuse, -R84.reuse ;  /* 0x00000055db927223 */ /* 0x180fe20000010854 */
[----:B------:R-:W-:Y:S01]  /*1b380*/  MUFU.EX2 R121, R121 ;  /* 0x0000007900797308 */ /* 0x000fe20000000800 */
[C---:B------:R-:W-:Y:S03]  /*1b390*/  HMMA.16816.F32.BF16 R4, R12.reuse, R6, R140 ;  /* 0x000000060c04723c */ /* 0x040fe6000004188c */
[-CC-:B------:R-:W-:Y:S01]  /*1b3a0*/  FFMA.FTZ R141, R237, R85.reuse, -R84.reuse ;  /* 0x00000055ed8d7223 */ /* 0x180fe20000010854 */
[-CC-:B------:R-:W-:Y:S01]  /*1b3b0*/  FFMA.FTZ R143, R233, R85.reuse, -R84.reuse ;  /* 0x00000055e98f7223 */ /* 0x180fe20000010854 */
[-CC-:B------:R-:W-:Y:S01]  /*1b3c0*/  FFMA.FTZ R140, R227, R85.reuse, -R84.reuse ;  /* 0x00000055e38c7223 */ /* 0x180fe20000010854 */
[-CC-:B------:R-:W-:Y:S01]  /*1b3d0*/  FFMA.FTZ R145, R158, R85.reuse, -R83.reuse ;  /* 0x000000559e917223 */ /* 0x180fe20000010853 */
[-CC-:B------:R-:W-:Y:S01]  /*1b3e0*/  FFMA.FTZ R142, R156, R85.reuse, -R83.reuse ;  /* 0x000000559c8e7223 */ /* 0x180fe20000010853 */
[--C-:B------:R-:W-:Y:S01]  /*1b3f0*/  FFMA.FTZ R158, R209, R85, -R84.reuse ;  /* 0x00000055d19e7223 */ /* 0x100fe20000010854 */
[----:B------:R-:W1:Y:S01]  /*1b400*/  MUFU.EX2 R2, R2 ;  /* 0x0000000200027308 */ /* 0x000e620000000800 */
[C---:B---3--:R-:W-:Y:S03]  /*1b410*/  HMMA.16816.F32.BF16 R136, R12.reuse, R8, R136 ;  /* 0x000000080c88723c */ /* 0x048fe60000041888 */
[----:B--2---:R-:W-:Y:S01]  /*1b420*/  F2FP.BF16.F32.PACK_AB R31, R100, R115 ;  /* 0x00000073641f723e */ /* 0x004fe200000010ff */
[-CC-:B------:R-:W-:Y:S01]  /*1b430*/  FFMA.FTZ R156, R215, R85.reuse, -R84.reuse ;  /* 0x00000055d79c7223 */ /* 0x180fe20000010854 */
[-CC-:B------:R-:W-:Y:S01]  /*1b440*/  FFMA.FTZ R209, R207, R85.reuse, -R84.reuse ;  /* 0x00000055cfd17223 */ /* 0x180fe20000010854 */
[-C--:B------:R-:W-:Y:S01]  /*1b450*/  FFMA.FTZ R207, R154, R85.reuse, -R83 ;  /* 0x000000559acf7223 */ /* 0x080fe20000010853 */
[-C--:B------:R-:W-:Y:S01]  /*1b460*/  FFMA.FTZ R154, R189, R85.reuse, -R84 ;  /* 0x00000055bd9a7223 */ /* 0x080fe20000010854 */
[----:B------:R-:W-:Y:S01]  /*1b470*/  FFMA.FTZ R211, R211, R126, R120 ;  /* 0x0000007ed3d37223 */ /* 0x000fe20000010078 */
[----:B------:R-:W-:Y:S01]  /*1b480*/  MUFU.EX2 R106, R106 ;  /* 0x0000006a006a7308 */ /* 0x000fe20000000800 */
[----:B------:R-:W-:Y:S01]  /*1b490*/  HMMA.16816.F32.BF16 R12, R12, R10, R132 ;  /* 0x0000000a0c0c723c */ /* 0x000fe20000041884 */
[----:B------:R-:W2:Y:S02]  /*1b4a0*/  LDSM.16.MT88.4 R8, [R86+0x5800] ;  /* 0x005800005608783b */ /* 0x000ea40000004200 */
[-CC-:B------:R-:W-:Y:S01]  /*1b4b0*/  FFMA.FTZ R135, R117, R85.reuse, -R84.reuse ;  /* 0x0000005575877223 */ /* 0x180fe20000010854 */
[-CC-:B------:R-:W-:Y:S01]  /*1b4c0*/  FFMA.FTZ R132, R235, R85.reuse, -R84.reuse ;  /* 0x00000055eb847223 */ /* 0x180fe20000010854 */
[----:B------:R-:W-:Y:S01]  /*1b4d0*/  FFMA.FTZ R134, R231, R85, -R84 ;  /* 0x00000055e7867223 */ /* 0x000fe20000010854 */
[----:B------:R-:W-:Y:S01]  /*1b4e0*/  FFMA.FTZ R151, R208, R116, R151 ;  /* 0x00000074d0977223 */ /* 0x000fe20000010097 */
        /* <DEDUP_REMOVED lines=18> */
[----:B---3--:R-:W-:Y:S01]  /*1b610*/  F2FP.BF16.F32.PACK_AB R30, R129, R106 ;  /* 0x0000006a811e723e */ /* 0x008fe200000010ff */
[----:B------:R-:W-:Y:S01]  /*1b620*/  FADD.FTZ R121, R2, R121 ;  /* 0x0000007902797221 */ /* 0x000fe20000010000 */
[----:B------:R-:W-:Y:S01]  /*1b630*/  FADD.FTZ R115, R115, R102 ;  /* 0x0000006673737221 */ /* 0x000fe20000010000 */
[-C--:B------:R-:W-:Y:S01]  /*1b640*/  FFMA.FTZ R55, R236, R85.reuse, -R83 ;  /* 0x00000055ec377223 */ /* 0x080fe20000010853 */
[-C--:B------:R-:W-:Y:S01]  /*1b650*/  FFMA.FTZ R113, R113, R85.reuse, -R84 ;  /* 0x0000005571717223 */ /* 0x080fe20000010854 */
[----:B------:R-:W-:Y:S01]  /*1b660*/  FADD.FTZ R106, R106, R121 ;  /* 0x000000796a6a7221 */ /* 0x000fe20000010000 */
[----:B------:R-:W-:Y:S01]  /*1b670*/  FADD.FTZ R100, R100, R115 ;  /* 0x0000007364647221 */ /* 0x000fe20000010000 */
[C---:B-----5:R-:W-:Y:S01]  /*1b680*/  HMMA.16816.F32.BF16 R16, R28.reuse, R20, R16 ;  /* 0x000000141c10723c */ /* 0x060fe20000041810 */
[----:B------:R-:W-:Y:S04]  /*1b690*/  MUFU.EX2 R107, R107 ;  /* 0x0000006b006b7308 */ /* 0x000fe80000000800 */
[----:B------:R-:W-:Y:S01]  /*1b6a0*/  FADD.FTZ R129, R129, R106 ;  /* 0x0000006a81817221 */ /* 0x000fe20000010000 */
[-CC-:B------:R-:W-:Y:S01]  /*1b6b0*/  FFMA.FTZ R2, R109, R85.reuse, -R84.reuse ;  /* 0x000000556d027223 */ /* 0x180fe20000010854 */
[-CC-:B------:R-:W-:Y:S01]  /*1b6c0*/  FFMA.FTZ R101, R101, R85.reuse, -R84.reuse ;  /* 0x0000005565657223 */ /* 0x180fe20000010854 */
[-CC-:B------:R-:W-:Y:S01]  /*1b6d0*/  FFMA.FTZ R105, R105, R85.reuse, -R84.reuse ;  /* 0x0000005569697223 */ /* 0x180fe20000010854 */
[-CC-:B------:R-:W-:Y:S01]  /*1b6e0*/  FFMA.FTZ R54, R238, R85.reuse, -R83.reuse ;  /* 0x00000055ee367223 */ /* 0x180fe20000010853 */
[-CC-:B------:R-:W-:Y:S01]  /*1b6f0*/  FFMA.FTZ R53, R240, R85.reuse, -R83.reuse ;  /* 0x00000055f0357223 */ /* 0x180fe20000010853 */
[C---:B------:R-:W-:Y:S01]  /*1b700*/  HMMA.16816.F32.BF16 R4, R28.reuse, R22, R4 ;  /* 0x000000161c04723c */ /* 0x040fe20000041804 */
[----:B------:R-:W3:Y:S01]  /*1b710*/  LDSM.16.MT88.4 R20, [R0+0x800] ;  /* 0x000800000014783b */ /* 0x000ee20000004200 */
[----:B------:R-:W4:Y:S01]  /*1b720*/  MUFU.EX2 R96, R96 ;  /* 0x0000006000607308 */ /* 0x000f220000000800 */
[-CC-:B------:R-:W-:Y:S01]  /*1b730*/  FFMA.FTZ R52, R242, R85.reuse, -R83.reuse ;  /* 0x00000055f2347223 */ /* 0x180fe20000010853 */
[-CC-:B------:R-:W-:Y:S01]  /*1b740*/  FFMA.FTZ R117, R206, R85.reuse, -R83.reuse ;  /* 0x00000055ce757223 */ /* 0x180fe20000010853 */
[-CC-:B------:R-:W-:Y:S01]  /*1b750*/  FFMA.FTZ R95, R95, R85.reuse, -R84.reuse ;  /* 0x000000555f5f7223 */ /* 0x180fe20000010854 */
[-CC-:B------:R-:W-:Y:S01]  /*1b760*/  FFMA.FTZ R87, R87, R85.reuse, -R84.reuse ;  /* 0x0000005557577223 */ /* 0x180fe20000010854 */
[-CC-:B------:R-:W-:Y:S01]  /*1b770*/  FFMA.FTZ R97, R97, R85.reuse, -R84.reuse ;  /* 0x0000005561617223 */ /* 0x180fe20000010854 */
[C---:B------:R-:W-:Y:S03]  /*1b780*/  HMMA.16816.F32.BF16 R136, R28.reuse, R24, R136 ;  /* 0x000000181c88723c */ /* 0x040fe60000041888 */
[-CC-:B------:R-:W-:Y:S01]  /*1b790*/  FFMA.FTZ R91, R91, R85.reuse, -R84.reuse ;  /* 0x000000555b5b7223 */ /* 0x180fe20000010854 */
[----:B------:R-:W-:Y:S01]  /*1b7a0*/  MUFU.EX2 R118, R118 ;  /* 0x0000007600767308 */ /* 0x000fe20000000800 */
[-CC-:B------:R-:W-:Y:S01]  /*1b7b0*/  FFMA.FTZ R51, R51, R85.reuse, -R84.reuse ;  /* 0x0000005533337223 */ /* 0x180fe20000010854 */
[-CC-:B------:R-:W-:Y:S01]  /*1b7c0*/  FFMA.FTZ R50, R50, R85.reuse, -R84.reuse ;  /* 0x0000005532327223 */ /* 0x180fe20000010854 */
[-CC-:B------:R-:W-:Y:S01]  /*1b7d0*/  FFMA.FTZ R48, R48, R85.reuse, -R84.reuse ;  /* 0x0000005530307223 */ /* 0x180fe20000010854 */
[-C--:B------:R-:W-:Y:S01]  /*1b7e0*/  FFMA.FTZ R47, R47, R85.reuse, -R84 ;  /* 0x000000552f2f7223 */ /* 0x080fe20000010854 */
[--C-:B------:R-:W-:Y:S01]  /*1b7f0*/  FFMA.FTZ R152, R152, R85, -R83.reuse ;  /* 0x0000005598987223 */ /* 0x100fe20000010853 */
[----:B------:R-:W-:Y:S01]  /*1b800*/  HMMA.16816.F32.BF16 R24, R28, R26, R12 ;  /* 0x0000001a1c18723c */ /* 0x000fe2000004180c */
[----:B------:R-:W5:Y:S01]  /*1b810*/  LDSM.16.MT88.4 R12, [R86+0x5c00] ;  /* 0x005c0000560c783b */ /* 0x000f620000004200 */
[----:B------:R-:W2:Y:S01]  /*1b820*/  MUFU.EX2 R133, R122 ;  /* 0x0000007a00857308 */ /* 0x000ea20000000800 */
[----:B-1----:R-:W-:Y:S01]  /*1b830*/  F2FP.BF16.F32.PACK_AB R29, R98, R111 ;  /* 0x0000006f621d723e */ /* 0x002fe200000010ff */
[----:B------:R-:W-:Y:S01]  /*1b840*/  FADD.FTZ R111, R111, R100 ;  /* 0x000000646f6f7221 */ /* 0x000fe20000010000 */
[----:B----4-:R-:W-:Y:S01]  /*1b850*/  F2FP.BF16.F32.PACK_AB R31, R96, R107 ;  /* 0x0000006b601f723e */ /* 0x010fe200000010ff */
[-CC-:B------:R-:W-:Y:S01]  /*1b860*/  FFMA.FTZ R128, R128, R85.reuse, -R83.reuse ;  /* 0x0000005580807223 */ /* 0x180fe20000010853 */
[-C--:B------:R-:W-:Y:S01]  /*1b870*/  FFMA.FTZ R119, R104, R85.reuse, -R83 ;  /* 0x0000005568777223 */ /* 0x080fe20000010853 */
[----:B------:R-:W-:Y:S01]  /*1b880*/  FADD.FTZ R98, R98, R111 ;  /* 0x0000006f62627221 */ /* 0x000fe20000010000 */
[-CC-:B------:R-:W-:Y:S01]  /*1b890*/  FFMA.FTZ R46, R46, R85.reuse, -R84.reuse ;  /* 0x000000552e2e7223 */ /* 0x180fe20000010854 */
[----:B------:R-:W-:Y:S01]  /*1b8a0*/  MUFU.EX2 R124, R124 ;  /* 0x0000007c007c7308 */ /* 0x000fe20000000800 */
[-C--:B------:R-:W-:Y:S01]  /*1b8b0*/  FFMA.FTZ R45, R45, R85.reuse, -R84 ;  /* 0x000000552d2d7223 */ /* 0x080fe20000010854 */
[----:B------:R-:W-:Y:S01]  /*1b8c0*/  FADD.FTZ R107, R107, R98 ;  /* 0x000000626b6b7221 */ /* 0x000fe20000010000 */
[-CC-:B------:R-:W-:Y:S01]  /*1b8d0*/  FFMA.FTZ R44, R44, R85.reuse, -R84.reuse ;  /* 0x000000552c2c7223 */ /* 0x180fe20000010854 */
[-CC-:B------:R-:W-:Y:S01]  /*1b8e0*/  FFMA.FTZ R43, R43, R85.reuse, -R84.reuse ;  /* 0x000000552b2b7223 */ /* 0x180fe20000010854 */
[-C--:B------:R-:W-:Y:S01]  /*1b8f0*/  FFMA.FTZ R37, R37, R85.reuse, -R83 ;  /* 0x0000005525257223 */ /* 0x080fe20000010853 */
[----:B------:R-:W-:Y:S01]  /*1b900*/  FADD.FTZ R96, R96, R107 ;  /* 0x0000006b60607221 */ /* 0x000fe20000010000 */
[-CC-:B------:R-:W-:Y:S01]  /*1b910*/  FFMA.FTZ R36, R36, R85.reuse, -R83.reuse ;  /* 0x0000005524247223 */ /* 0x180fe20000010853 */
[----:B------:R-:W1:Y:S01]  /*1b920*/  MUFU.EX2 R135, R135 ;  /* 0x0000008700877308 */ /* 0x000e620000000800 */
[----:B--2---:R-:W-:Y:S01]  /*1b930*/  F2FP.BF16.F32.PACK_AB R28, R133, R118 ;  /* 0x00000076851c723e */ /* 0x004fe200000010ff */
[-CC-:B------:R-:W-:Y:S01]  /*1b940*/  FFMA.FTZ R122, R164, R85.reuse, -R83.reuse ;  /* 0x00000055a47a7223 */ /* 0x180fe20000010853 */
[-CC-:B------:R-:W-:Y:S01]  /*1b950*/  FFMA.FTZ R164, R167, R85.reuse, -R84.reuse ;  /* 0x00000055a7a47223 */ /* 0x180fe20000010854 */
[-CC-:B------:R-:W-:Y:S01]  /*1b960*/  FFMA.FTZ R167, R165, R85.reuse, -R84.reuse ;  /* 0x00000055a5a77223 */ /* 0x180fe20000010854 */
[-C--:B------:R-:W-:Y:S01]  /*1b970*/  FFMA.FTZ R165, R150, R85.reuse, -R83 ;  /* 0x0000005596a57223 */ /* 0x080fe20000010853 */
[-CC-:B------:R-:W-:Y:S01]  /*1b980*/  FFMA.FTZ R150, R163, R85.reuse, -R84.reuse ;  /* 0x00000055a3967223 */ /* 0x180fe20000010854 */
[----:B------:R-:W-:Y:S01]  /*1b990*/  FADD.FTZ R118, R118, R129 ;  /* 0x0000008176767221 */ /* 0x000fe20000010000 */
[----:B------:R-:W-:Y:S01]  /*1b9a0*/  MUFU.EX2 R103, R103 ;  /* 0x0000006700677308 */ /* 0x000fe20000000800 */
[-CC-:B------:R-:W-:Y:S01]  /*1b9b0*/  FFMA.FTZ R41, R41, R85.reuse, -R84.reuse ;  /* 0x0000005529297223 */ /* 0x180fe20000010854 */
[-C--:B------:R-:W-:Y:S01]  /*1b9c0*/  FFMA.FTZ R40, R40, R85.reuse, -R84 ;  /* 0x0000005528287223 */ /* 0x080fe20000010854 */
[----:B------:R-:W-:Y:S01]  /*1b9d0*/  FADD.FTZ R133, R133, R118 ;  /* 0x0000007685857221 */ /* 0x000fe20000010000 */
[-C--:B------:R-:W-:Y:S01]  /*1b9e0*/  FFMA.FTZ R35, R35, R85.reuse, -R83 ;  /* 0x0000005523237223 */ /* 0x080fe20000010853 */
[-CC-:B------:R-:W-:Y:S01]  /*1b9f0*/  FFMA.FTZ R39, R39, R85.reuse, -R84.reuse ;  /* 0x0000005527277223 */ /* 0x180fe20000010854 */
[----:B------:R-:W-:-:S02]  /*1ba00*/  FFMA.FTZ R208, R38, R85, -R84 ;  /* 0x0000005526d07223 */ /* 0x000fc40000010854 */
[----:B------:R-:W2:Y:S01]  /*1ba10*/  MUFU.EX2 R94, R94 ;  /* 0x0000005e005e7308 */ /* 0x000ea20000000800 */
[----:B-1----:R-:W-:Y:S01]  /*1ba20*/  F2FP.BF16.F32.PACK_AB R30, R135, R124 ;  /* 0x0000007c871e723e */ /* 0x002fe200000010ff */
[----:B------:R-:W-:-:S04]  /*1ba30*/  FADD.FTZ R124, R124, R133 ;  /* 0x000000857c7c7221 */ /* 0x000fc80000010000 */
[----:B------:R-:W-:Y:S02]  /*1ba40*/  FADD.FTZ R135, R135, R124 ;  /* 0x0000007c87877221 */ /* 0x000fe40000010000 */
        /* <DEDUP_REMOVED lines=8> */
[----:B------:R-:W-:Y:S03]  /*1bad0*/  HMMA.16816.F32.BF16 R24, R28, R22, R24 ;  /* 0x000000161c18723c */ /* 0x000fe60000041818 */
[----:B--2---:R-:W-:Y:S01]  /*1bae0*/  F2FP.BF16.F32.PACK_AB R29, R94, R103 ;  /* 0x000000675e1d723e */ /* 0x004fe200000010ff */
[----:B------:R-:W2:Y:S01]  /*1baf0*/  LDSM.16.MT88.4 R20, [R86+0x6000] ;  /* 0x006000005614783b */ /* 0x000ea20000004200 */
[----:B-1----:R-:W-:Y:S01]  /*1bb00*/  F2FP.BF16.F32.PACK_AB R31, R92, R99 ;  /* 0x000000635c1f723e */ /* 0x002fe200000010ff */
[----:B------:R-:W-:Y:S01]  /*1bb10*/  FADD.FTZ R103, R103, R96 ;  /* 0x0000006067677221 */ /* 0x000fe20000010000 */
[----:B------:R-:W-:Y:S08]  /*1bb20*/  MUFU.EX2 R132, R132 ;  /* 0x0000008400847308 */ /* 0x000ff00000000800 */
[----:B------:R-:W1:Y:S01]  /*1bb30*/  MUFU.EX2 R143, R143 ;  /* 0x0000008f008f7308 */ /* 0x000e620000000800 */
[----:B---3--:R-:W-:Y:S01]  /*1bb40*/  F2FP.BF16.F32.PACK_AB R28, R141, R130 ;  /* 0x000000828d1c723e */ /* 0x008fe200000010ff */
[----:B------:R-:W-:-:S04]  /*1bb50*/  FADD.FTZ R130, R130, R135 ;  /* 0x0000008782827221 */ /* 0x000fc80000010000 */
[----:B------:R-:W-:Y:S02]  /*1bb60*/  FADD.FTZ R141, R141, R130 ;  /* 0x000000828d8d7221 */ /* 0x000fe40000010000 */
[----:B------:R-:W-:Y:S08]  /*1bb70*/  MUFU.EX2 R93, R93 ;  /* 0x0000005d005d7308 */ /* 0x000ff00000000800 */
[----:B------:R-:W3:Y:S01]  /*1bb80*/  MUFU.EX2 R90, R90 ;  /* 0x0000005a005a7308 */ /* 0x000ee20000000800 */
[----:B-1----:R-:W-:Y:S01]  /*1bb90*/  F2FP.BF16.F32.PACK_AB R30, R143, R132 ;  /* 0x000000848f1e723e */ /* 0x002fe200000010ff */
[----:B------:R-:W-:-:S04]  /*1bba0*/  FADD.FTZ R132, R132, R141 ;  /* 0x0000008d84847221 */ /* 0x000fc80000010000 */
[----:B------:R-:W-:Y:S02]  /*1bbb0*/  FADD.FTZ R143, R143, R132 ;  /* 0x000000848f8f7221 */ /* 0x000fe40000010000 */
        /* <DEDUP_REMOVED lines=14> */
[----:B--2---:R-:W-:Y:S01]  /*1bca0*/  F2FP.BF16.F32.PACK_AB R28, R147, R134 ;  /* 0x00000086931c723e */ /* 0x004fe200000010ff */
[----:B------:R-:W-:-:S04]  /*1bcb0*/  FADD.FTZ R134, R134, R143 ;  /* 0x0000008f86867221 */ /* 0x000fc80000010000 */
[----:B------:R-:W-:Y:S02]  /*1bcc0*/  FADD.FTZ R147, R147, R134 ;  /* 0x0000008693937221 */ /* 0x000fe40000010000 */
[----:B------:R-:W-:Y:S01]  /*1bcd0*/  MUFU.EX2 R82, R82 ;  /* 0x0000005200527308 */ /* 0x000fe20000000800 */
[----:B------:R-:W-:Y:S07]  /*1bce0*/  LDSM.16.MT88.4 R132, [R0+0x3c00] ;  /* 0x003c00000084783b */ /* 0x000fee0000004200 */
[----:B------:R-:W2:Y:S01]  /*1bcf0*/  MUFU.EX2 R81, R81 ;  /* 0x0000005100517308 */ /* 0x000ea20000000800 */
        /* <DEDUP_REMOVED lines=33> */
[----:B------:R-:W-:Y:S03]  /*1bf10*/  HMMA.16816.F32.BF16 R24, R28, R22, R24 ;  /* 0x000000161c18723c */ /* 0x000fe60000041818 */
[----:B----4-:R-:W-:Y:S01]  /*1bf20*/  F2FP.BF16.F32.PACK_AB R29, R77, R78 ;  /* 0x0000004e4d1d723e */ /* 0x010fe200000010ff */
[----:B------:R-:W4:Y:S01]  /*1bf30*/  LDSM.16.MT88.4 R20, [R86+0x6c00] ;  /* 0x006c00005614783b */ /* 0x000f220000004200 */
[----:B--2---:R-:W-:-:S02]  /*1bf40*/  F2FP.BF16.F32.PACK_AB R31, R75, R76 ;  /* 0x0000004c4b1f723e */ /* 0x004fc400000010ff */
        /* <DEDUP_REMOVED lines=24> */
[----:B----4-:R-:W-:Y:S01]  /*1c0d0*/  F2FP.BF16.F32.PACK_AB R28, R181, R154 ;  /* 0x0000009ab51c723e */ /* 0x010fe200000010ff */
[----:B------:R-:W-:Y:S01]  /*1c0e0*/  FADD.FTZ R154, R154, R209 ;  /* 0x000000d19a9a7221 */ /* 0x000fe20000010000 */
[----:B------:R-:W-:-:S03]  /*1c0f0*/  @P4 IADD3 R209, PT, PT, R49, -0x3, RZ ;  /* 0xfffffffd31d14810 */ /* 0x000fc60007ffe0ff */
        /* <DEDUP_REMOVED lines=34> */
[----:B--2---:R-:W-:Y:S03]  /*1c320*/  HMMA.16816.F32.BF16 R136, R28, R20, R136 ;  /* 0x000000141c88723c */ /* 0x004fe60000041888 */
[----:B----4-:R-:W-:-:S04]  /*1c330*/  F2FP.BF16.F32.PACK_AB R21, R65, R66 ;  /* 0x000000424115723e */ /* 0x010fc800000010ff */
[----:B------:R-:W2:Y:S01]  /*1c340*/  MUFU.EX2 R161, R161 ;  /* 0x000000a100a17308 */ /* 0x000ea20000000800 */
[----:B------:R-:W-:Y:S03]  /*1c350*/  HMMA.16816.F32.BF16 R24, R28, R22, R24 ;  /* 0x000000161c18723c */ /* 0x000fe60000041818 */
[----:B---3--:R-:W-:Y:S01]  /*1c360*/  F2FP.BF16.F32.PACK_AB R23, R63, R64 ;  /* 0x000000403f17723e */ /* 0x008fe200000010ff */
[----:B------:R-:W3:Y:S03]  /*1c370*/  LDSM.16.MT88.4 R28, [R86+0x7800] ;  /* 0x00780000561c783b */ /* 0x000ee60000004200 */
        /* <DEDUP_REMOVED lines=11> */
[C---:B-----5:R-:W-:Y:S03]  /*1c430*/  HMMA.16816.F32.BF16 R136, R20.reuse, R8, R136 ;  /* 0x000000081488723c */ /* 0x060fe60000041888 */
[----:B--2---:R-:W-:Y:S01]  /*1c440*/  F2FP.BF16.F32.PACK_AB R9, R61, R62 ;  /* 0x0000003e3d09723e */ /* 0x004fe200000010ff */
[----:B------:R-:W-:Y:S04]  /*1c450*/  MUFU.EX2 R155, R155 ;  /* 0x0000009b009b7308 */ /* 0x000fe80000000800 */
[----:B------:R-:W-:Y:S01]  /*1c460*/  HMMA.16816.F32.BF16 R24, R20, R10, R24 ;  /* 0x0000000a1418723c */ /* 0x000fe20000041818 */
[----:B------:R-:W2:Y:S03]  /*1c470*/  LDSM.16.MT88.4 R20, [R86+0x7c00] ;  /* 0x007c00005614783b */ /* 0x000ea60000004200 */
        /* <DEDUP_REMOVED lines=8> */
[----:B------:R-:W-:Y:S01]  /*1c500*/  MUFU.EX2 R56, R56 ;  /* 0x0000003800387308 */ /* 0x000fe20000000800 */
[C---:B---3--:R-:W-:Y:S07]  /*1c510*/  HMMA.16816.F32.BF16 R16, R8.reuse, R28, R16 ;  /* 0x0000001c0810723c */ /* 0x048fee0000041810 */
[----:B------:R-:W3:Y:S01]  /*1c520*/  MUFU.EX2 R55, R55 ;  /* 0x0000003700377308 */ /* 0x000ee20000000800 */
[----:B-1----:R-:W-:Y:S03]  /*1c530*/  HMMA.16816.F32.BF16 R136, R8, R12, R136 ;  /* 0x0000000c0888723c */ /* 0x002fe60000041888 */
[----:B------:R-:W-:Y:S01]  /*1c540*/  FADD.FTZ R12, R94, R103 ;  /* 0x000000675e0c7221 */ /* 0x000fe20000010000 */
[----:B-----5:R-:W-:-:S03]  /*1c550*/  F2FP.BF16.F32.PACK_AB R13, R57, R58 ;  /* 0x0000003a390d723e */ /* 0x020fc600000010ff */
[----:B------:R-:W-:Y:S01]  /*1c560*/  FADD.FTZ R99, R99, R12 ;  /* 0x0000000c63637221 */ /* 0x000fe20000010000 */
[----:B------:R-:W-:Y:S01]  /*1c570*/  MUFU.EX2 R113, R113 ;  /* 0x0000007100717308 */ /* 0x000fe20000000800 */
[C---:B------:R-:W-:Y:S03]  /*1c580*/  HMMA.16816.F32.BF16 R4, R8.reuse, R30, R4 ;  /* 0x0000001e0804723c */ /* 0x040fe60000041804 */
[----:B------:R-:W-:Y:S01]  /*1c590*/  FADD.FTZ R92, R92, R99 ;  /* 0x000000635c5c7221 */ /* 0x000fe20000010000 */
[----:B------:R-:W1:Y:S03]  /*1c5a0*/  LDSM.16.MT88.4 R28, [R0+0x2c00] ;  /* 0x002c0000001c783b */ /* 0x000e660000004200 */
[----:B------:R-:W-:Y:S01]  /*1c5b0*/  FADD.FTZ R93, R93, R92 ;  /* 0x0000005c5d5d7221 */ /* 0x000fe20000010000 */
[----:B------:R-:W4:Y:S01]  /*1c5c0*/  MUFU.EX2 R2, R2 ;  /* 0x0000000200027308 */ /* 0x000f220000000800 */
[----:B------:R-:W-:Y:S03]  /*1c5d0*/  HMMA.16816.F32.BF16 R24, R8, R14, R24 ;  /* 0x0000000e0818723c */ /* 0x000fe60000041818 */
[----:B---3--:R-:W-:Y:S01]  /*1c5e0*/  F2FP.BF16.F32.PACK_AB R15, R55, R56 ;  /* 0x00000038370f723e */ /* 0x008fe200000010ff */
[----:B------:R-:W-:Y:S01]  /*1c5f0*/  FADD.FTZ R92, R90, R93 ;  /* 0x0000005d5a5c7221 */ /* 0x000fe20000010000 */
[----:B------:R-:W3:Y:S02]  /*1c600*/  LDSM.16.MT88.4 R8, [R86+0x8000] ;  /* 0x008000005608783b */ /* 0x000ee40000004200 */
[----:B------:R-:W-:Y:S08]  /*1c610*/  MUFU.EX2 R98, R105 ;  /* 0x0000006900627308 */ /* 0x000ff00000000800 */
[----:B------:R-:W5:Y:S01]  /*1c620*/  MUFU.EX2 R101, R101 ;  /* 0x0000006500657308 */ /* 0x000f620000000800 */
[----:B----4-:R-:W-:-:S07]  /*1c630*/  F2FP.BF16.F32.PACK_AB R12, R2, R113 ;  /* 0x00000071020c723e */ /* 0x010fce00000010ff */
[----:B------:R-:W-:Y:S08]  /*1c640*/  MUFU.EX2 R54, R54 ;  /* 0x0000003600367308 */ /* 0x000ff00000000800 */
[----:B------:R-:W4:Y:S01]  /*1c650*/  MUFU.EX2 R53, R53 ;  /* 0x0000003500357308 */ /* 0x000f220000000800 */
[----:B-----5:R-:W-:-:S07]  /*1c660*/  F2FP.BF16.F32.PACK_AB R14, R101, R98 ;  /* 0x00000062650e723e */ /* 0x020fce00000010ff */
[C---:B--2---:R-:W-:Y:S05]  /*1c670*/  HMMA.16816.F32.BF16 R16, R12.reuse, R20, R16 ;  /* 0x000000140c10723c */ /* 0x044fea0000041810 */
[----:B------:R-:W-:Y:S01]  /*1c680*/  FADD.FTZ R21, R89, R92 ;  /* 0x0000005c59157221 */ /* 0x000fe20000010000 */
[----:B------:R-:W-:Y:S03]  /*1c690*/  MUFU.EX2 R52, R52 ;  /* 0x0000003400347308 */ /* 0x000fe60000000800 */
[----:B------:R-:W-:Y:S01]  /*1c6a0*/  FADD.FTZ R21, R88, R21 ;  /* 0x0000001558157221 */ /* 0x000fe20000010000 */
[C---:B------:R-:W-:Y:S03]  /*1c6b0*/  HMMA.16816.F32.BF16 R4, R12.reuse, R22, R4 ;  /* 0x000000160c04723c */ /* 0x040fe60000041804 */
[----:B------:R-:W-:Y:S01]  /*1c6c0*/  FADD.FTZ R82, R82, R21 ;  /* 0x0000001552527221 */ /* 0x000fe20000010000 */
[----:B------:R-:W2:Y:S01]  /*1c6d0*/  MUFU.EX2 R117, R117 ;  /* 0x0000007500757308 */ /* 0x000ea20000000800 */
[----:B------:R-:W5:Y:S02]  /*1c6e0*/  LDSM.16.MT88.4 R20, [R0+0x3000] ;  /* 0x003000000014783b */ /* 0x000f640000004200 */
[----:B------:R-:W-:Y:S01]  /*1c6f0*/  FADD.FTZ R81, R81, R82 ;  /* 0x0000005251517221 */ /* 0x000fe20000010000 */
[C---:B-1----:R-:W-:Y:S03]  /*1c700*/  HMMA.16816.F32.BF16 R136, R12.reuse, R28, R136 ;  /* 0x0000001c0c88723c */ /* 0x042fe60000041888 */
[----:B------:R-:W-:Y:S01]  /*1c710*/  FADD.FTZ R80, R80, R81 ;  /* 0x0000005150507221 */ /* 0x000fe20000010000 */
[----:B------:R-:W-:Y:S03]  /*1c720*/  MUFU.EX2 R94, R97 ;  /* 0x00000061005e7308 */ /* 0x000fe60000000800 */
[----:B------:R-:W-:Y:S01]  /*1c730*/  FADD.FTZ R79, R79, R80 ;  /* 0x000000504f4f7221 */ /* 0x000fe20000010000 */
[----:B------:R-:W-:Y:S03]  /*1c740*/  HMMA.16816.F32.BF16 R24, R12, R30, R24 ;  /* 0x0000001e0c18723c */ /* 0x000fe60000041818 */
[----:B------:R-:W-:Y:S01]  /*1c750*/  FADD.FTZ R78, R78, R79 ;  /* 0x0000004f4e4e7221 */ /* 0x000fe20000010000 */
[----:B------:R-:W1:Y:S01]  /*1c760*/  MUFU.EX2 R95, R95 ;  /* 0x0000005f005f7308 */ /* 0x000e620000000800 */
[----:B------:R-:W5:Y:S01]  /*1c770*/  LDSM.16.MT88.4 R28, [R86+0x8400] ;  /* 0x00840000561c783b */ /* 0x000f620000004200 */
[----:B----4-:R-:W-:Y:S01]  /*1c780*/  F2FP.BF16.F32.PACK_AB R13, R53, R54 ;  /* 0x00000036350d723e */ /* 0x010fe200000010ff */
[----:B------:R-:W-:Y:S01]  /*1c790*/  FADD.FTZ R77, R77, R78 ;  /* 0x0000004e4d4d7221 */ /* 0x000fe20000010000 */
[----:B--2---:R-:W-:-:S03]  /*1c7a0*/  F2FP.BF16.F32.PACK_AB R15, R117, R52 ;  /* 0x00000034750f723e */ /* 0x004fc600000010ff */
        /* <DEDUP_REMOVED lines=15> */
[----:B------:R-:W-:Y:S01]  /*1c8a0*/  MUFU.EX2 R142, R142 ;  /* 0x0000008e008e7308 */ /* 0x000fe20000000800 */
[----:B---3--:R-:W-:Y:S03]  /*1c8b0*/  HMMA.16816.F32.BF16 R16, R12, R8, R16 ;  /* 0x000000080c10723c */ /* 0x008fe60000041810 */
[----:B------:R-:W-:-:S04]  /*1c8c0*/  FADD.FTZ R67, R67, R68 ;  /* 0x0000004443437221 */ /* 0x000fc80000010000 */
[----:B------:R-:W-:Y:S01]  /*1c8d0*/  FADD.FTZ R66, R66, R67 ;  /* 0x0000004342427221 */ /* 0x000fe20000010000 */
[----:B------:R-:W2:Y:S01]  /*1c8e0*/  MUFU.EX2 R207, R207 ;  /* 0x000000cf00cf7308 */ /* 0x000ea20000000800 */
[----:B------:R-:W-:Y:S01]  /*1c8f0*/  HMMA.16816.F32.BF16 R4, R12, R10, R4 ;  /* 0x0000000a0c04723c */ /* 0x000fe20000041804 */
[----:B------:R-:W3:Y:S02]  /*1c900*/  LDSM.16.MT88.4 R8, [R0+0x3400] ;  /* 0x003400000008783b */ /* 0x000ee40000004200 */
[----:B------:R-:W-:-:S04]  /*1c910*/  FADD.FTZ R65, R65, R66 ;  /* 0x0000004241417221 */ /* 0x000fc80000010000 */
[----:B------:R-:W-:Y:S01]  /*1c920*/  FADD.FTZ R64, R64, R65 ;  /* 0x0000004140407221 */ /* 0x000fe20000010000 */
[----:B------:R-:W-:Y:S01]  /*1c930*/  MUFU.EX2 R51, R51 ;  /* 0x0000003300337308 */ /* 0x000fe20000000800 */
[----:B-----5:R-:W-:Y:S03]  /*1c940*/  HMMA.16816.F32.BF16 R136, R12, R20, R136 ;  /* 0x000000140c88723c */ /* 0x020fe60000041888 */
[----:B------:R-:W-:-:S04]  /*1c950*/  FADD.FTZ R63, R63, R64 ;  /* 0x000000403f3f7221 */ /* 0x000fc80000010000 */
[----:B------:R-:W-:Y:S01]  /*1c960*/  FADD.FTZ R62, R62, R63 ;  /* 0x0000003f3e3e7221 */ /* 0x000fe20000010000 */
[----:B------:R-:W4:Y:S01]  /*1c970*/  MUFU.EX2 R50, R50 ;  /* 0x0000003200327308 */ /* 0x000f220000000800 */
[----:B------:R-:W-:Y:S03]  /*1c980*/  HMMA.16816.F32.BF16 R24, R12, R22, R24 ;  /* 0x000000160c18723c */ /* 0x000fe60000041818 */
[----:B-1----:R-:W-:Y:S01]  /*1c990*/  F2FP.BF16.F32.PACK_AB R13, R145, R122 ;  /* 0x0000007a910d723e */ /* 0x002fe200000010ff */
[----:B------:R-:W-:Y:S01]  /*1c9a0*/  FADD.FTZ R61, R61, R62 ;  /* 0x0000003e3d3d7221 */ /* 0x000fe20000010000 */
[----:B--2---:R-:W-:Y:S01]  /*1c9b0*/  F2FP.BF16.F32.PACK_AB R15, R207, R142 ;  /* 0x0000008ecf0f723e */ /* 0x004fe200000010ff */
[----:B------:R-:W1:Y:S02]  /*1c9c0*/  LDSM.16.MT88.4 R20, [R86+0x8800] ;  /* 0x008800005614783b */ /* 0x000e640000004200 */
[----:B------:R-:W-:Y:S01]  /*1c9d0*/  FADD.FTZ R60, R60, R61 ;  /* 0x0000003d3c3c7221 */ /* 0x000fe20000010000 */
[----:B------:R-:W-:Y:S03]  /*1c9e0*/  MUFU.EX2 R48, R48 ;  /* 0x0000003000307308 */ /* 0x000fe60000000800 */
        /* <DEDUP_REMOVED lines=13> */
[C---:B------:R-:W-:Y:S03]  /*1cac0*/  HMMA.16816.F32.BF16 R16, R12.reuse, R28, R16 ;  /* 0x0000001c0c10723c */ /* 0x040fe60000041810 */
[----:B------:R-:W-:Y:S01]  /*1cad0*/  FADD.FTZ R28, R150, R167 ;  /* 0x000000a7961c7221 */ /* 0x000fe20000010000 */
[----:B------:R-:W-:Y:S01]  /*1cae0*/  MUFU.EX2 R128, R128 ;  /* 0x0000008000807308 */ /* 0x000fe20000000800 */
[----:B------:R-:W-:Y:S02]  /*1caf0*/  FADD.FTZ R117, R117, R52 ;  /* 0x0000003475757221 */ /* 0x000fe40000010000 */
[----:B------:R-:W-:Y:S02]  /*1cb00*/  FADD.FTZ R28, R161, R28 ;  /* 0x0000001ca11c7221 */ /* 0x000fe40000010000 */
[----:B------:R-:W-:Y:S01]  /*1cb10*/  FADD.FTZ R122, R122, R117 ;  /* 0x000000757a7a7221 */ /* 0x000fe20000010000 */
[C---:B------:R-:W-:Y:S03]  /*1cb20*/  HMMA.16816.F32.BF16 R4, R12.reuse, R30, R4 ;  /* 0x0000001e0c04723c */ /* 0x040fe60000041804 */
[----:B------:R-:W-:Y:S01]  /*1cb30*/  FADD.FTZ R159, R159, R28 ;  /* 0x0000001c9f9f7221 */ /* 0x000fe20000010000 */
[----:B------:R-:W2:Y:S01]  /*1cb40*/  MUFU.EX2 R119, R119 ;  /* 0x0000007700777308 */ /* 0x000ea20000000800 */
[----:B------:R-:W5:Y:S02]  /*1cb50*/  LDSM.16.MT88.4 R28, [R0+0x3800] ;  /* 0x00380000001c783b */ /* 0x000f640000004200 */
[----:B------:R-:W-:Y:S01]  /*1cb60*/  FADD.FTZ R166, R166, R159 ;  /* 0x0000009fa6a67221 */ /* 0x000fe20000010000 */
[C---:B---3--:R-:W-:Y:S03]  /*1cb70*/  HMMA.16816.F32.BF16 R136, R12.reuse, R8, R136 ;  /* 0x000000080c88723c */ /* 0x048fe60000041888 */
[----:B------:R-:W-:Y:S01]  /*1cb80*/  FADD.FTZ R155, R155, R166 ;  /* 0x000000a69b9b7221 */ /* 0x000fe20000010000 */
[----:B------:R-:W-:Y:S03]  /*1cb90*/  MUFU.EX2 R46, R46 ;  /* 0x0000002e002e7308 */ /* 0x000fe60000000800 */
[----:B------:R-:W-:Y:S01]  /*1cba0*/  FADD.FTZ R155, R120, R155 ;  /* 0x0000009b789b7221 */ /* 0x000fe20000010000 */
[----:B------:R-:W-:Y:S03]  /*1cbb0*/  HMMA.16816.F32.BF16 R24, R12, R10, R24 ;  /* 0x0000000a0c18723c */ /* 0x000fe60000041818 */
[----:B------:R-:W-:Y:S01]  /*1cbc0*/  FADD.FTZ R112, R112, R155 ;  /* 0x0000009b70707221 */ /* 0x000fe20000010000 */
[----:B------:R-:W3:Y:S01]  /*1cbd0*/  MUFU.EX2 R45, R45 ;  /* 0x0000002d002d7308 */ /* 0x000ee20000000800 */
[----:B----4-:R-:W-:Y:S01]  /*1cbe0*/  F2FP.BF16.F32.PACK_AB R13, R165, R152 ;  /* 0x00000098a50d723e */ /* 0x010fe200000010ff */
[----:B------:R-:W4:Y:S01]  /*1cbf0*/  LDSM.16.MT88.4 R8, [R86+0x8c00] ;  /* 0x008c00005608783b */ /* 0x000f220000004200 */
[----:B------:R-:W-:Y:S01]  /*1cc00*/  FADD.FTZ R112, R123, R112 ;  /* 0x000000707b707221 */ /* 0x000fe20000010000 */
[----:B--2---:R-:W-:-:S03]  /*1cc10*/  F2FP.BF16.F32.PACK_AB R15, R119, R128 ;  /* 0x00000080770f723e */ /* 0x004fc600000010ff */
        /* <DEDUP_REMOVED lines=13> */
[----:B------:R-:W-:-:S05]  /*1ccf0*/  FADD.FTZ R90, R87, R90 ;  /* 0x0000005a575a7221 */ /* 0x000fca0000010000 */
[C---:B-1----:R-:W-:Y:S03]  /*1cd00*/  HMMA.16816.F32.BF16 R4, R12.reuse, R22, R4 ;  /* 0x000000160c04723c */ /* 0x042fe60000041804 */
[----:B------:R-:W-:Y:S01]  /*1cd10*/  FADD.FTZ R23, R51, R90 ;  /* 0x0000005a33177221 */ /* 0x000fe20000010000 */
[----:B------:R-:W-:Y:S03]  /*1cd20*/  MUFU.EX2 R41, R41 ;  /* 0x0000002900297308 */ /* 0x000fe60000000800 */
[----:B------:R-:W-:Y:S01]  /*1cd30*/  FADD.FTZ R23, R50, R23 ;  /* 0x0000001732177221 */ /* 0x000fe20000010000 */
[C---:B------:R-:W-:Y:S03]  /*1cd40*/  HMMA.16816.F32.BF16 R16, R12.reuse, R20, R16 ;  /* 0x000000140c10723c */ /* 0x040fe60000041810 */
[----:B------:R-:W-:Y:S01]  /*1cd50*/  FADD.FTZ R21, R145, R122 ;  /* 0x0000007a91157221 */ /* 0x000fe20000010000 */
[----:B------:R-:W-:Y:S01]  /*1cd60*/  FADD.FTZ R48, R48, R23 ;  /* 0x0000001730307221 */ /* 0x000fe20000010000 */
[----:B------:R-:W-:Y:S01]  /*1cd70*/  FFMA.FTZ R20, R34, R85, -R83 ;  /* 0x0000005522147223 */ /* 0x000fe20000010853 */
[----:B------:R-:W1:Y:S01]  /*1cd80*/  MUFU.EX2 R40, R40 ;  /* 0x0000002800287308 */ /* 0x000e620000000800 */
[----:B------:R-:W-:Y:S01]  /*1cd90*/  FADD.FTZ R142, R142, R21 ;  /* 0x000000158e8e7221 */ /* 0x000fe20000010000 */
[----:B------:R-:W-:Y:S01]  /*1cda0*/  FADD.FTZ R47, R47, R48 ;  /* 0x000000302f2f7221 */ /* 0x000fe20000010000 */
[C---:B-----5:R-:W-:Y:S03]  /*1cdb0*/  HMMA.16816.F32.BF16 R136, R12.reuse, R28, R136 ;  /* 0x0000001c0c88723c */ /* 0x060fe60000041888 */
[----:B------:R-:W-:Y:S01]  /*1cdc0*/  FADD.FTZ R207, R207, R142 ;  /* 0x0000008ecfcf7221 */ /* 0x000fe20000010000 */
[----:B------:R-:W-:Y:S01]  /*1cdd0*/  FADD.FTZ R46, R46, R47 ;  /* 0x0000002f2e2e7221 */ /* 0x000fe20000010000 */
[----:B------:R-:W-:Y:S02]  /*1cde0*/  MUFU.EX2 R35, R35 ;  /* 0x0000002300237308 */ /* 0x000fe40000000800 */
[----:B------:R-:W-:Y:S01]  /*1cdf0*/  FADD.FTZ R152, R152, R207 ;  /* 0x000000cf98987221 */ /* 0x000fe20000010000 */
[----:B------:R-:W-:Y:S01]  /*1ce00*/  FADD.FTZ R45, R45, R46 ;  /* 0x0000002e2d2d7221 */ /* 0x000fe20000010000 */
[----:B------:R-:W-:Y:S03]  /*1ce10*/  HMMA.16816.F32.BF16 R24, R12, R30, R24 ;  /* 0x0000001e0c18723c */ /* 0x000fe60000041818 */
[----:B------:R-:W-:Y:S01]  /*1ce20*/  FADD.FTZ R165, R165, R152 ;  /* 0x00000098a5a57221 */ /* 0x000fe20000010000 */
[----:B------:R-:W-:Y:S01]  /*1ce30*/  FADD.FTZ R2, R44, R45 ;  /* 0x0000002d2c027221 */ /* 0x000fe20000010000 */
[----:B---3--:R-:W-:Y:S01]  /*1ce40*/  F2FP.BF16.F32.PACK_AB R13, R36, R37 ;  /* 0x00000025240d723e */ /* 0x008fe200000010ff */
[----:B------:R-:W-:Y:S01]  /*1ce50*/  MUFU.EX2 R39, R39 ;  /* 0x0000002700277308 */ /* 0x000fe20000000800 */
[----:B------:R-:W-:Y:S01]  /*1ce60*/  FADD.FTZ R0, R128, R165 ;  /* 0x000000a580007221 */ /* 0x000fe20000010000 */
[----:B------:R-:W-:Y:S01]  /*1ce70*/  FADD.FTZ R2, R43, R2 ;  /* 0x000000022b027221 */ /* 0x000fe20000010000 */
[----:B-1----:R-:W-:-:S02]  /*1ce80*/  F2FP.BF16.F32.PACK_AB R12, R40, R41 ;  /* 0x00000029280c723e */ /* 0x002fc400000010ff */
[----:B------:R-:W-:Y:S01]  /*1ce90*/  FADD.FTZ R0, R119, R0 ;  /* 0x0000000077007221 */ /* 0x000fe20000010000 */
[----:B------:R-:W-:Y:S01]  /*1cea0*/  FADD.FTZ R41, R41, R2 ;  /* 0x0000000229297221 */ /* 0x000fe20000010000 */
[-C--:B------:R-:W-:Y:S01]  /*1ceb0*/  MOV R2, R33.reuse ;  /* 0x0000002100027202 */ /* 0x080fe20000000f00 */
[----:B------:R-:W1:Y:S01]  /*1cec0*/  MUFU.EX2 R208, R208 ;  /* 0x000000d000d07308 */ /* 0x000e620000000800 */
[----:B------:R-:W-:Y:S01]  /*1ced0*/  FADD.FTZ R37, R37, R0 ;  /* 0x0000000025257221 */ /* 0x000fe20000010000 */
[----:B------:R-:W-:Y:S01]  /*1cee0*/  FADD.FTZ R40, R40, R41 ;  /* 0x0000002928287221 */ /* 0x000fe20000010000 */
[-C--:B------:R-:W-:Y:S02]  /*1cef0*/  MOV R0, R32.reuse ;  /* 0x0000002000007202 */ /* 0x080fe40000000f00 */
[----:B------:R-:W-:Y:S01]  /*1cf00*/  FADD.FTZ R36, R36, R37 ;  /* 0x0000002524247221 */ /* 0x000fe20000010000 */
[----:B------:R-:W-:Y:S02]  /*1cf10*/  @P4 MOV R0, R32 ;  /* 0x0000002000004202 */ /* 0x000fe40000000f00 */
[----:B------:R-:W2:Y:S01]  /*1cf20*/  MUFU.EX2 R20, R20 ;  /* 0x0000001400147308 */ /* 0x000ea20000000800 */
[----:B------:R-:W-:-:S02]  /*1cf30*/  @P4 MOV R2, R33 ;  /* 0x0000002100024202 */ /* 0x000fc40000000f00 */
        /* <DEDUP_REMOVED lines=11> */
[----:B------:R-:W-:-:S15]  /*1cff0*/  @P4 BRA `(.L_x_5598) ;  /* 0x0000000000044947 */ /* 0x000fde0003800000 */
.L_x_5589:
[----:B------:R-:W-:-:S07]  /*1d000*/  IADD3 R209, PT, PT, R3, -0x1, RZ ;  /* 0xffffffff03d17810 */ /* 0x000fce0007ffe0ff */
.L_x_5598:
[----:B------:R-:W-:Y:S05]  /*1d010*/  BSYNC B2 ;  /* 0x0000000000027941 */ /* 0x000fea0003800000 */
.L_x_5588:
        /* <DEDUP_REMOVED lines=13> */
.L_x_5606:
[----:B------:R-:W-:Y:S04]  /*1d0f0*/  DEPBAR.LE SB0, 0x0 ;  /* 0x000080000000791a */ /* 0x000fe80000000000 */
[----:B------:R-:W-:Y:S05]  /*1d100*/  WARPSYNC.ALL ;  /* 0x0000000000007948 */ /* 0x000fea0003800000 */
[----:B------:R-:W-:Y:S01]  /*1d110*/  BAR.SYNC.DEFER_BLOCKING 0x0 ;  /* 0x0000000000007b1d */ /* 0x000fe20000010000 */
[----:B------:R-:W-:Y:S02]  /*1d120*/  @!P3 IMAD.MOV.U32 R3, RZ, RZ, RZ ;  /* 0x000000ffff03b224 */ /* 0x000fe400078e00ff */
[----:B------:R-:W-:Y:S02]  /*1d130*/  IMAD.SHL.U32 R4, R179, 0x8, RZ ;  /* 0x00000008b3047824 */ /* 0x000fe400078e00ff */
[----:B------:R-:W-:Y:S01]  /*1d140*/  IMAD.MOV.U32 R2, RZ, RZ, R190 ;  /* 0x000000ffff027224 */ /* 0x000fe200078e00be */
[----:B------:R-:W-:Y:S01]  /*1d150*/  @!P3 IADD3 R3, P0, PT, RZ, -R3, RZ ;  /* 0x80000003ff03b210 */ /* 0x000fe20007f1e0ff */
[----:B------:R-:W-:Y:S01]  /*1d160*/  IMAD.MOV.U32 R0, RZ, RZ, R191 ;  /* 0x000000ffff007224 */ /* 0x000fe200078e00bf */
[----:B------:R-:W-:Y:S01]  /*1d170*/  LOP3.LUT R7, R189, 0xc0, R4, 0xf8, !PT ;  /* 0x000000c0bd077812 */ /* 0x000fe200078ef804 */
[----:B------:R-:W-:Y:S01]  /*1d180*/  IMAD.SHL.U32 R5, R184, 0x40, RZ ;  /* 0x00000040b8057824 */ /* 0x000fe200078e00ff */
[----:B------:R-:W2:Y:S01]  /*1d190*/  @!P3 LD.E R6, desc[UR4][R148.64+0x40] ;  /* 0x000040049406b980 */ /* 0x000ea2000c101900 */
[----:B------:R-:W-:Y:S01]  /*1d1a0*/  BSSY.RECONVERGENT B0, `(.L_x_5600) ;  /* 0x0000048000007945 */ /* 0x000fe20003800200 */
[----:B--2---:R-:W-:Y:S04]  /*1d1b0*/  @!P3 IMAD.SHL.U32 R6, R6, 0x100, RZ ;  /* 0x000001000606b824 */ /* 0x004fe800078e00ff */
[----:B------:R-:W-:Y:S01]  /*1d1c0*/  @!P3 IMAD.X R6, RZ, RZ, ~R6, P0 ;  /* 0x000000ffff06b224 */ /* 0x000fe200000e0e06 */
[----:B------:R-:W-:Y:S02]  /*1d1d0*/  ISETP.GE.AND P0, PT, R206, R195, PT ;  /* 0x000000c3ce00720c */ /* 0x000fe40003f06270 */
[----:B------:R-:W-:Y:S02]  /*1d1e0*/  LOP3.LUT R206, R4, 0x18, RZ, 0xc0, !PT ;  /* 0x0000001804ce7812 */ /* 0x000fe400078ec0ff */
        /* <DEDUP_REMOVED lines=16> */
[----:B------:R-:W-:Y:S01]  /*1d2f0*/  ISETP.GE.AND P1, PT, R3, RZ, PT ;  /* 0x000000ff0300720c */ /* 0x000fe20003f26270 */
        /* <DEDUP_REMOVED lines=50> */
.L_x_5601:
[----:B------:R-:W-:Y:S05]  /*1d620*/  BSYNC.RECONVERGENT B0 ;  /* 0x0000000000007941 */ /* 0x000fea0003800200 */
.L_x_5600:
[----:B------:R-:W-:Y:S01]  /*1d630*/  @!PT LDS RZ, [RZ] ;  /* 0x00000000fffff984 */ /* 0x000fe20000000800 */
[----:B------:R-:W-:Y:S01]  /*1d640*/  @!PT LDS RZ, [RZ] ;  /* 0x00000000fffff984 */ /* 0x000fe20000000800 */
[----:B------:R-:W-:Y:S01]  /*1d650*/  @!PT LDS RZ, [RZ] ;  /* 0x00000000fffff984 */ /* 0x000fe20000000800 */
[----:B------:R1:W-:Y:S01]  /*1d660*/  @!P0 LDGSTS.E.BYPASS.LTC128B.128 [R207+0x5000], desc[UR4][R190.64] ;  /* 0x05000000becf8fae */ /* 0x0003e2000b981a04 */
[----:B------:R-:W-:Y:S01]  /*1d670*/  IADD3 R8, P1, PT, R5, R190, RZ ;  /* 0x000000be05087210 */ /* 0x000fe20007f3e0ff */
[----:B------:R-:W-:Y:S01]  /*1d680*/  BSSY.RECONVERGENT B1, `(.L_x_5602) ;  /* 0x0000241000017945 */ /* 0x000fe20003800200 */
[----:B------:R-:W-:Y:S02]  /*1d690*/  SHF.L.U64.HI R6, R184, 0x6, R185 ;  /* 0x00000006b8067819 */ /* 0x000fe400000102b9 */
[----:B------:R-:W-:Y:S02]  /*1d6a0*/  IADD3 R10, P2, PT, R8, R5, RZ ;  /* 0x00000005080a7210 */ /* 0x000fe40007f5e0ff */
[----:B------:R-:W-:Y:S01]  /*1d6b0*/  IADD3.X R9, PT, PT, R6, R191, RZ, P1, !PT ;  /* 0x000000bf06097210 */ /* 0x000fe20000ffe4ff */
[----:B------:R1:W-:Y:S01]  /*1d6c0*/  @P0 STS.128 [R207+0x5000], RZ ;  /* 0x005000ffcf000388 */ /* 0x0003e20000000c00 */
[-C--:B------:R-:W-:Y:S02]  /*1d6d0*/  IADD3 R12, P1, PT, R10, R5.reuse, RZ ;  /* 0x000000050a0c7210 */ /* 0x080fe40007f3e0ff */
[-C--:B------:R-:W-:Y:S02]  /*1d6e0*/  IADD3.X R11, PT, PT, R9, R6.reuse, RZ, P2, !PT ;  /* 0x00000006090b7210 */ /* 0x080fe400017fe4ff */
[-C--:B------:R-:W-:Y:S02]  /*1d6f0*/  IADD3 R14, P2, PT, R12, R5.reuse, RZ ;  /* 0x000000050c0e7210 */ /* 0x080fe40007f5e0ff */
[-C--:B------:R-:W-:Y:S01]  /*1d700*/  IADD3.X R13, PT, PT, R11, R6.reuse, RZ, P1, !PT ;  /* 0x000000060b0d7210 */ /* 0x080fe20000ffe4ff */
[----:B------:R-:W2:Y:S01]  /*1d710*/  S2R R179, SR_TID.X ;  /* 0x0000000000b37919 */ /* 0x000ea20000002100 */
[-C--:B------:R-:W-:Y:S02]  /*1d720*/  IADD3 R16, P1, PT, R14, R5.reuse, RZ ;  /* 0x000000050e107210 */ /* 0x080fe40007f3e0ff */
[----:B------:R-:W-:Y:S02]  /*1d730*/  IADD3.X R15, PT, PT, R13, R6, RZ, P2, !PT ;  /* 0x000000060d0f7210 */ /* 0x000fe400017fe4ff */
[----:B------:R-:W-:Y:S02]  /*1d740*/  LOP3.LUT R7, R7, R206, RZ, 0x3c, !PT ;  /* 0x000000ce07077212 */ /* 0x000fe400078e3cff */
[-C--:B------:R-:W-:Y:S02]  /*1d750*/  IADD3.X R17, PT, PT, R15, R6.reuse, RZ, P1, !PT ;  /* 0x000000060f117210 */ /* 0x080fe40000ffe4ff */
[----:B------:R-:W-:Y:S02]  /*1d760*/  LOP3.LUT R7, R7, 0x1f20, R4, 0xf8, !PT ;  /* 0x00001f2007077812 */ /* 0x000fe400078ef804 */
[-C--:B------:R-:W-:Y:S02]  /*1d770*/  IADD3 R4, P2, PT, R16, R5.reuse, RZ ;  /* 0x0000000510047210 */ /* 0x080fe40007f5e0ff */
[----:B-1----:R-:W-:Y:S02]  /*1d780*/  LEA R207, R7, UR6, 0x1 ;  /* 0x0000000607cf7c11 */ /* 0x002fe4000f8e08ff */
[----:B------:R-:W-:Y:S02]  /*1d790*/  @!P0 IADD3 R18, P1, PT, R4, R5, RZ ;  /* 0x0000000504128210 */ /* 0x000fe40007f3e0ff */
[-C--:B------:R-:W-:Y:S01]  /*1d7a0*/  IADD3.X R5, PT, PT, R17, R6.reuse, RZ, P2, !PT ;  /* 0x0000000611057210 */ /* 0x080fe200017fe4ff */
[----:B------:R-:W-:Y:S01]  /*1d7b0*/  @!PT LDS RZ, [RZ] ;  /* 0x00000000fffff984 */ /* 0x000fe20000000800 */
[----:B------:R-:W-:Y:S01]  /*1d7c0*/  @!PT LDS RZ, [RZ] ;  /* 0x00000000fffff984 */ /* 0x000fe20000000800 */
[----:B------:R-:W-:Y:S01]  /*1d7d0*/  @!PT LDS RZ, [RZ] ;  /* 0x00000000fffff984 */ /* 0x000fe20000000800 */
[----:B------:R-:W-:Y:S03]  /*1d7e0*/  @!P0 LDGSTS.E.BYPASS.LTC128B.128 [R207+0x5800], desc[UR4][R8.64] ;  /* 0x0580000008cf8fae */ /* 0x000fe6000b981a04 */
[----:B------:R-:W-:Y:S02]  /*1d7f0*/  @!P0 IADD3.X R19, PT, PT, R5, R6, RZ, P1, !PT ;  /* 0x0000000605138210 */ /* 0x000fe40000ffe4ff */
[----:B------:R-:W-:Y:S03]  /*1d800*/  ISETP.GT.AND P1, PT, R209, R186, PT ;  /* 0x000000bad100720c */ /* 0x000fe60003f24270 */
[----:B------:R-:W-:Y:S01]  /*1d810*/  @P0 STS.128 [R207+0x5800], RZ ;  /* 0x005800ffcf000388 */ /* 0x000fe20000000c00 */
[C---:B--2---:R-:W-:Y:S02]  /*1d820*/  LOP3.LUT R154, R179.reuse, 0x8, RZ, 0xc0, !PT ;  /* 0x00000008b39a7812 */ /* 0x044fe400078ec0ff */
[C---:B------:R-:W-:Y:S05]  /*1d830*/  SHF.L.U32 R181, R179.reuse, 0x5, RZ ;  /* 0x00000005b3b57819 */ /* 0x040fea00000006ff */
[----:B------:R-:W-:Y:S01]  /*1d840*/  @!PT LDS RZ, [RZ] ;  /* 0x00000000fffff984 */ /* 0x000fe20000000800 */
[----:B------:R-:W-:Y:S01]  /*1d850*/  @!PT LDS RZ, [RZ] ;  /* 0x00000000fffff984 */ /* 0x000fe20000000800 */
[----:B------:R-:W-:Y:S01]  /*1d860*/  @!PT LDS RZ, [RZ] ;  /* 0x00000000fffff984 */ /* 0x000fe20000000800 */
[----:B------:R-:W-:Y:S01]  /*1d870*/  @!P0 LDGSTS.E.BYPASS.LTC128B.128 [R207+0x6000], desc[UR4][R10.64] ;  /* 0x060000000acf8fae */ /* 0x000fe2000b981a04 */
[C---:B------:R-:W-:Y:S02]  /*1d880*/  SHF.L.U32 R152, R179.reuse, 0x4, RZ ;  /* 0x00000004b3987819 */ /* 0x040fe400000006ff */
[--C-:B------:R-:W-:Y:S02]  /*1d890*/  LOP3.LUT R3, R154, 0xc0, R181.reuse, 0xf8, !PT ;  /* 0x000000c09a037812 */ /* 0x100fe400078ef8b5 */
[C---:B------:R-:W-:Y:S02]  /*1d8a0*/  SHF.L.U32 R178, R179.reuse, 0x2, RZ ;  /* 0x00000002b3b27819 */ /* 0x040fe400000006ff */
[----:B------:R-:W-:Y:S01]  /*1d8b0*/  LOP3.LUT R177, R152, 0x3e00, RZ, 0xc0, !PT ;  /* 0x00003e0098b17812 */ /* 0x000fe200078ec0ff */
[----:B------:R-:W-:Y:S01]  /*1d8c0*/  @P0 STS.128 [R207+0x6000], RZ ;  /* 0x006000ffcf000388 */ /* 0x000fe20000000c00 */
[----:B------:R-:W-:Y:S02]  /*1d8d0*/  LOP3.LUT R2, R178, 0x18, RZ, 0xc0, !PT ;  /* 0x00000018b2027812 */ /* 0x000fe400078ec0ff */
[----:B------:R-:W-:Y:S02]  /*1d8e0*/  LOP3.LUT R152, R152, 0x100, RZ, 0xc0, !PT ;  /* 0x0000010098987812 */ /* 0x000fe400078ec0ff */
[----:B------:R-:W-:Y:S02]  /*1d8f0*/  LOP3.LUT P2, RZ, R179, 0x4, RZ, 0xc0, !PT ;  /* 0x00000004b3ff7812 */ /* 0x000fe4000784c0ff */
[----:B------:R-:W-:Y:S01]  /*1d900*/  LOP3.LUT R152, R152, 0x20, R181, 0xf8, !PT ;  /* 0x0000002098987812 */ /* 0x000fe200078ef8b5 */
[----:B------:R-:W-:Y:S01]  /*1d910*/  @!PT LDS RZ, [RZ] ;  /* 0x00000000fffff984 */ /* 0x000fe20000000800 */
[----:B------:R-:W-:Y:S01]  /*1d920*/  @!PT LDS RZ, [RZ] ;  /* 0x00000000fffff984 */ /* 0x000fe20000000800 */
[----:B------:R-:W-:Y:S01]  /*1d930*/  @!PT LDS RZ, [RZ] ;  /* 0x00000000fffff984 */ /* 0x000fe20000000800 */
[----:B------:R-:W-:Y:S01]  /*1d940*/  @!P0 LDGSTS.E.BYPASS.LTC128B.128 [R207+0x6800], desc[UR4][R12.64] ;  /* 0x068000000ccf8fae */ /* 0x000fe2000b981a04 */
[----:B------:R-:W-:Y:S02]  /*1d950*/  SHF.R.U32.HI R176, RZ, 0x1, R179 ;  /* 0x00000001ffb07819 */ /* 0x000fe400000116b3 */
[----:B------:R-:W-:Y:S02]  /*1d960*/  LOP3.LUT R3, R152, R3, R2, 0xf6, !PT ;  /* 0x0000000398037212 */ /* 0x000fe400078ef602 */
[----:B------:R-:W-:Y:S03]  /*1d970*/  LOP3.LUT R0, R176, 0x8, RZ, 0xc0, !PT ;  /* 0x00000008b0007812 */ /* 0x000fe600078ec0ff */
[----:B------:R-:W-:Y:S01]  /*1d980*/  @P0 STS.128 [R207+0x6800], RZ ;  /* 0x006800ffcf000388 */ /* 0x000fe20000000c00 */
[--C-:B------:R-:W-:Y:S02]  /*1d990*/  LOP3.LUT R153, R0, 0xc0, R181.reuse, 0xf8, !PT ;  /* 0x000000c000997812 */ /* 0x100fe400078ef8b5 */
[--C-:B------:R-:W-:Y:S02]  /*1d9a0*/  LOP3.LUT R0, R177, 0x20, R181.reuse, 0xf8, !PT ;  /* 0x00000020b1007812 */ /* 0x100fe400078ef8b5 */
[----:B------:R-:W-:Y:S02]  /*1d9b0*/  LOP3.LUT R180, R153, R2, RZ, 0x3c, !PT ;  /* 0x0000000299b47212 */ /* 0x000fe400078e3cff */
[----:B------:R-:W-:Y:S01]  /*1d9c0*/  LOP3.LUT R153, R0, 0x100, R181, 0xf8, !PT ;  /* 0x0000010000997812 */ /* 0x000fe200078ef8b5 */
[----:B------:R-:W-:Y:S01]  /*1d9d0*/  @!PT LDS RZ, [RZ] ;  /* 0x00000000fffff984 */ /* 0x000fe20000000800 */
[----:B------:R-:W-:Y:S01]  /*1d9e0*/  @!PT LDS RZ, [RZ] ;  /* 0x00000000fffff984 */ /* 0x000fe20000000800 */
[----:B------:R-:W-:Y:S01]  /*1d9f0*/  @!PT LDS RZ, [RZ] ;  /* 0x00000000fffff984 */ /* 0x000fe20000000800 */
[----:B------:R-:W-:Y:S01]  /*1da00*/  @!P0 LDGSTS.E.BYPASS.LTC128B.128 [R207+0x7000], desc[UR4][R14.64] ;  /* 0x070000000ecf8fae */ /* 0x000fe2000b981a04 */
[----:B------:R-:W-:Y:S02]  /*1da10*/  LEA R2, R3, UR6, 0x1 ;  /* 0x0000000603027c11 */ /* 0x000fe4000f8e08ff */
[----:B------:R-:W-:Y:S02]  /*1da20*/  LOP3.LUT R0, R153, R180, RZ, 0xfc, !PT ;  /* 0x000000b499007212 */ /* 0x000fe400078efcff */
[----:B------:R-:W-:Y:S02]  /*1da30*/  MOV R3, 0x20 ;  /* 0x0000002000037802 */ /* 0x000fe40000000f00 */
[----:B------:R-:W-:Y:S01]  /*1da40*/  LEA R168, R0, UR6, 0x1 ;  /* 0x0000000600a87c11 */ /* 0x000fe2000f8e08ff */
[----:B------:R-:W-:Y:S01]  /*1da50*/  @P0 STS.128 [R207+0x7000], RZ ;  /* 0x007000ffcf000388 */ /* 0x000fe20000000c00 */
[----:B------:R-:W-:Y:S04]  /*1da60*/  SEL R3, R3, 0xffffffe0, !P2 ;  /* 0xffffffe003037807 */ /* 0x000fe80005000000 */
        /* <DEDUP_REMOVED lines=18> */
[----:B------:R-:W1:Y:S08]  /*1db90*/  LDSM.16.M88.4 R156, [R2+0x1000] ;  /* 0x00100000029c783b */ /* 0x000e700000000200 */
[----:B------:R-:W4:Y:S01]  /*1dba0*/  LDSM.16.M88.4 R160, [R2+0x1400] ;  /* 0x0014000002a0783b */ /* 0x000f220000000200 */
[----:B---3--:R-:W-:Y:S07]  /*1dbb0*/  IADD3 R168, PT, PT, R168, R3, RZ ;  /* 0x00000003a8a87210 */ /* 0x008fee0007ffe0ff */
[----:B------:R-:W3:Y:S04]  /*1dbc0*/  LD.E R210, desc[UR4][R148.64+0x18c] ;  /* 0x00018c0494d27980 */ /* 0x000ee8000c101900 */
[----:B------:R-:W5:Y:S08]  /*1dbd0*/  LDSM.16.M88.4 R164, [R2+0x1800] ;  /* 0x0018000002a4783b */ /* 0x000f700000000200 */
[----:B------:R-:W5:Y:S08]  /*1dbe0*/  LDSM.16.M88.4 R32, [R2+0x1c00] ;  /* 0x001c00000220783b */ /* 0x000f700000000200 */
[----:B------:R-:W5:Y:S01]  /*1dbf0*/  LDSM.16.M88.4 R40, [R2+0x2000] ;  /* 0x002000000228783b */ /* 0x000f620000000200 */
[C---:B-1----:R-:W-:Y:S07]  /*1dc00*/  HMMA.16816.F32.BF16 R4, R152.reuse, R156, RZ ;  /* 0x0000009c9804723c */ /* 0x042fee00000418ff */
[----:B------:R-:W1:Y:S01]  /*1dc10*/  LDSM.16.M88.4 R48, [R2+0x2400] ;  /* 0x002400000230783b */ /* 0x000e620000000200 */
[C---:B------:R-:W-:Y:S07]  /*1dc20*/  HMMA.16816.F32.BF16 R8, R152.reuse, R158, RZ ;  /* 0x0000009e9808723c */ /* 0x040fee00000418ff */
[----:B------:R-:W1:Y:S01]  /*1dc30*/  LDSM.16.M88.4 R56, [R2+0x2800] ;  /* 0x002800000238783b */ /* 0x000e620000000200 */
[C---:B----4-:R-:W-:Y:S07]  /*1dc40*/  HMMA.16816.F32.BF16 R12, R152.reuse, R160, RZ ;  /* 0x000000a0980c723c */ /* 0x050fee00000418ff */
[----:B------:R-:W4:Y:S01]  /*1dc50*/  LDSM.16.M88.4 R64, [R2+0x2c00] ;  /* 0x002c00000240783b */ /* 0x000f220000000200 */
        /* <DEDUP_REMOVED lines=21> */
[C---:B----4-:R-:W-:Y:S08]  /*1ddb0*/  HMMA.16816.F32.BF16 R60, R152.reuse, R64, RZ ;  /* 0x00000040983c723c */ /* 0x050ff000000418ff */
        /* <DEDUP_REMOVED lines=97> */
[-C--:B---3--:R-:W-:Y:S01]  /*1e3d0*/  FMUL.FTZ R17, R47, R210.reuse ;  /* 0x000000d22f117220 */ /* 0x088fe20000410000 */
[-C--:B------:R-:W-:Y:S04]  /*1e3e0*/  FMUL.FTZ R44, R44, R210.reuse ;  /* 0x000000d22c2c7220 */ /* 0x080fe80000410000 */
[----:B------:R-:W3:Y:S01]  /*1e3f0*/  MUFU.TANH R244, R33 ;  /* 0x0000002100f47308 */ /* 0x000ee20000002400 */
        /* <DEDUP_REMOVED lines=17> */
[C---:B-----5:R-:W-:Y:S08]  /*1e510*/  HMMA.16816.F32.BF16 R60, R168.reuse, R8, R60 ;  /* 0x00000008a83c723c */ /* 0x060ff0000004183c */
[----:B------:R5:W1:Y:S01]  /*1e520*/  MUFU.TANH R56, R29 ;  /* 0x0000001d00387308 */ /* 0x000a620000002400 */
[-C--:B--2---:R-:W-:Y:S01]  /*1e530*/  FMUL.FTZ R23, R53, R210.reuse ;  /* 0x000000d235177220 */ /* 0x084fe20000410000 */
[C---:B------:R-:W-:Y:S01]  /*1e540*/  HMMA.16816.F32.BF16 R64, R168.reuse, R10, R64 ;  /* 0x0000000aa840723c */ /* 0x040fe20000041840 */
[----:B------:R-:W2:Y:S07]  /*1e550*/  LDSM.16.M88.4 R8, [R0+0x3400] ;  /* 0x003400000008783b */ /* 0x000eae0000000200 */
[----:B------:R-:W1:Y:S01]  /*1e560*/  MUFU.TANH R158, R45 ;  /* 0x0000002d009e7308 */ /* 0x000e620000002400 */
[C---:B----4-:R-:W-:Y:S03]  /*1e570*/  HMMA.16816.F32.BF16 R68, R168.reuse, R4, R68 ;  /* 0x00000004a844723c */ /* 0x050fe60000041844 */
[-C--:B------:R-:W-:Y:S01]  /*1e580*/  FMUL.FTZ R31, R63, R210.reuse ;  /* 0x000000d23f1f7220 */ /* 0x080fe20000410000 */
[-C--:B------:R-:W-:Y:S05]  /*1e590*/  FMUL.FTZ R60, R60, R210.reuse ;  /* 0x000000d23c3c7220 */ /* 0x080fea0000410000 */
[----:B------:R-:W4:Y:S01]  /*1e5a0*/  MUFU.TANH R162, R59 ;  /* 0x0000003b00a27308 */ /* 0x000f220000002400 */
[-C--:B-----5:R-:W-:Y:S01]  /*1e5b0*/  FMUL.FTZ R29, R61, R210.reuse ;  /* 0x000000d23d1d7220 */ /* 0x0a0fe20000410000 */
[-C--:B------:R-:W-:Y:S01]  /*1e5c0*/  FMUL.FTZ R62, R62, R210.reuse ;  /* 0x000000d23e3e7220 */ /* 0x080fe20000410000 */
[C---:B------:R-:W-:Y:S01]  /*1e5d0*/  HMMA.16816.F32.BF16 R72, R168.reuse, R6, R72 ;  /* 0x00000006a848723c */ /* 0x040fe20000041848 */
[----:B------:R-:W5:Y:S02]  /*1e5e0*/  LDSM.16.M88.4 R4, [R0+0x3800] ;  /* 0x003800000004783b */ /* 0x000f640000000200 */
        /* <DEDUP_REMOVED lines=13> */
[-C--:B------:R-:W-:Y:S01]  /*1e6c0*/  FMUL.FTZ R41, R75, R210.reuse ;  /* 0x000000d24b297220 */ /* 0x080fe20000410000 */
[C---:B--2---:R-:W-:Y:S07]  /*1e6d0*/  HMMA.16816.F32.BF16 R76, R168.reuse, R8, R76 ;  /* 0x00000008a84c723c */ /* 0x044fee000004184c */
[----:B------:R2:W1:Y:S01]  /*1e6e0*/  MUFU.TANH R72, R42 ;  /* 0x0000002a00487308 */ /* 0x0004620000002400 */
[-C--:B---3--:R-:W-:Y:S01]  /*1e6f0*/  FMUL.FTZ R35, R69, R210.reuse ;  /* 0x000000d245237220 */ /* 0x088fe20000410000 */
[C---:B------:R-:W-:Y:S01]  /*1e700*/  HMMA.16816.F32.BF16 R80, R168.reuse, R10, R80 ;  /* 0x0000000aa850723c */ /* 0x040fe20000041850 */
[----:B------:R-:W3:Y:S07]  /*1e710*/  LDSM.16.M88.4 R8, [R0+0x3c00] ;  /* 0x003c00000008783b */ /* 0x000eee0000000200 */
[----:B------:R-:W1:Y:S01]  /*1e720*/  MUFU.TANH R212, R212 ;  /* 0x000000d400d47308 */ /* 0x000e620000002400 */
[C---:B-----5:R-:W-:Y:S03]  /*1e730*/  HMMA.16816.F32.BF16 R84, R168.reuse, R4, R84 ;  /* 0x00000004a854723c */ /* 0x060fe60000041854 */
[-C--:B------:R-:W-:Y:S06]  /*1e740*/  FMUL.FTZ R76, R76, R210.reuse ;  /* 0x000000d24c4c7220 */ /* 0x080fec0000410000 */
[----:B------:R-:W1:Y:S01]  /*1e750*/  MUFU.TANH R214, R214 ;  /* 0x000000d600d67308 */ /* 0x000e620000002400 */
[-C--:B------:R-:W-:Y:S01]  /*1e760*/  FMUL.FTZ R43, R77, R210.reuse ;  /* 0x000000d24d2b7220 */ /* 0x080fe20000410000 */
[-C--:B------:R-:W-:Y:S01]  /*1e770*/  FMUL.FTZ R78, R78, R210.reuse ;  /* 0x000000d24e4e7220 */ /* 0x080fe20000410000 */
[-C--:B------:R-:W-:Y:S01]  /*1e780*/  FMUL.FTZ R45, R79, R210.reuse ;  /* 0x000000d24f2d7220 */ /* 0x080fe20000410000 */
[C---:B------:R-:W-:Y:S01]  /*1e790*/  HMMA.16816.F32.BF16 R88, R168.reuse, R6, R88 ;  /* 0x00000006a858723c */ /* 0x040fe20000041858 */
[----:B------:R-:W5:Y:S02]  /*1e7a0*/  LDSM.16.M88.4 R4, [R0+0x4000] ;  /* 0x004000000004783b */ /* 0x000f640000000200 */
[-C--:B------:R-:W-:Y:S03]  /*1e7b0*/  FMUL.FTZ R51, R80, R210.reuse ;  /* 0x000000d250337220 */ /* 0x080fe60000410000 */
[----:B------:R-:W1:Y:S01]  /*1e7c0*/  MUFU.TANH R216, R216 ;  /* 0x000000d800d87308 */ /* 0x000e620000002400 */
[-C--:B------:R-:W-:Y:S01]  /*1e7d0*/  FMUL.FTZ R47, R81, R210.reuse ;  /* 0x000000d2512f7220 */ /* 0x080fe20000410000 */
[-C--:B------:R-:W-:Y:S01]  /*1e7e0*/  FMUL.FTZ R49, R83, R210.reuse ;  /* 0x000000d253317220 */ /* 0x080fe20000410000 */
[-C--:B------:R-:W-:Y:S01]  /*1e7f0*/  FMUL.FTZ R82, R82, R210.reuse ;  /* 0x000000d252527220 */ /* 0x080fe20000410000 */
[-C--:B--2---:R-:W-:Y:S06]  /*1e800*/  FMUL.FTZ R42, R84, R210.reuse ;  /* 0x000000d2542a7220 */ /* 0x084fec0000410000 */
        /* <DEDUP_REMOVED lines=10> */
[----:B------:R-:W3:Y:S02]  /*1e8b0*/  MUFU.TANH R245, R90 ;  /* 0x0000005a00f57308 */ /* 0x000ee40000002400 */
[C---:B------:R-:W-:Y:S01]  /*1e8c0*/  HMMA.16816.F32.BF16 R96, R168.reuse, R10, R96 ;  /* 0x0000000aa860723c */ /* 0x040fe20000041860 */
[----:B------:R-:W4:Y:S07]  /*1e8d0*/  LDSM.16.M88.4 R8, [R0+0x4400] ;  /* 0x004400000008783b */ /* 0x000f2e0000000200 */
        /* <DEDUP_REMOVED lines=24> */
[C---:B----4-:R-:W-:Y:S05]  /*1ea60*/  HMMA.16816.F32.BF16 R108, R168.reuse, R8, R108 ;  /* 0x00000008a86c723c */ /* 0x050fea000004186c */
[----:B------:R-:W4:Y:S03]  /*1ea70*/  MUFU.TANH R224, R224 ;  /* 0x000000e000e07308 */ /* 0x000f260000002400 */
[C---:B------:R-:W-:Y:S01]  /*1ea80*/  HMMA.16816.F32.BF16 R112, R168.reuse, R10, R112 ;  /* 0x0000000aa870723c */ /* 0x040fe20000041870 */
[----:B------:R-:W1:Y:S06]  /*1ea90*/  LDSM.16.M88.4 R8, [R0+0x4c00] ;  /* 0x004c00000008783b */ /* 0x000e6c0000000200 */
[----:B------:R-:W1:Y:S01]  /*1eaa0*/  MUFU.TANH R14, R14 ;  /* 0x0000000e000e7308 */ /* 0x000e620000002400 */
[----:B------:R-:W-:Y:S04]  /*1eab0*/  DEPBAR.LE SB0, 0x0 ;  /* 0x000080000000791a */ /* 0x000fe80000000000 */
[C---:B-----5:R-:W-:Y:S05]  /*1eac0*/  HMMA.16816.F32.BF16 R116, R168.reuse, R4, R116 ;  /* 0x00000004a874723c */ /* 0x060fea0000041874 */
[----:B------:R-:W1:Y:S01]  /*1ead0*/  MUFU.TANH R18, R18 ;  /* 0x0000001200127308 */ /* 0x000e620000002400 */
[----:B------:R-:W-:Y:S01]  /*1eae0*/  BAR.SYNC.DEFER_BLOCKING 0x0 ;  /* 0x0000000000007b1d */ /* 0x000fe20000010000 */
[-C--:B------:R-:W-:Y:S01]  /*1eaf0*/  FMUL.FTZ R88, R111, R210.reuse ;  /* 0x000000d26f587220 */ /* 0x080fe20000410000 */
[-C--:B--2---:R-:W-:Y:S01]  /*1eb00*/  FMUL.FTZ R92, R109, R210.reuse ;  /* 0x000000d26d5c7220 */ /* 0x084fe20000410000 */
[-C--:B------:R-:W-:Y:S01]  /*1eb10*/  FMUL.FTZ R90, R110, R210.reuse ;  /* 0x000000d26e5a7220 */ /* 0x080fe20000410000 */
[C---:B------:R-:W-:Y:S05]  /*1eb20*/  HMMA.16816.F32.BF16 R120, R168.reuse, R6, R120 ;  /* 0x00000006a878723c */ /* 0x040fea0000041878 */
[----:B------:R-:W2:Y:S01]  /*1eb30*/  MUFU.TANH R20, R20 ;  /* 0x0000001400147308 */ /* 0x000ea20000002400 */
[-C--:B------:R-:W-:Y:S01]  /*1eb40*/  FMUL.FTZ R111, R112, R210.reuse ;  /* 0x000000d2706f7220 */ /* 0x080fe20000410000 */
[-C--:B---3--:R-:W-:Y:S01]  /*1eb50*/  FMUL.FTZ R97, R113, R210.reuse ;  /* 0x000000d271617220 */ /* 0x088fe20000410000 */
        /* <DEDUP_REMOVED lines=111> */
[----:B-1----:R-:W2:Y:S01]  /*1f250*/  @!P3 LD.E R42, desc[UR4][R148.64+0x38] ;  /* 0x00003804942ab980 */ /* 0x002ea2000c101900 */
        /* <DEDUP_REMOVED lines=71> */
.L_x_5605:
[----:B------:R-:W-:Y:S05]  /*1f6d0*/  BSYNC.RECONVERGENT B0 ;  /* 0x0000000000007941 */ /* 0x000fea0003800200 */
.L_x_5604:
[----:B------:R-:W-:Y:S01]  /*1f6e0*/  @!P0 IMAD.MOV.U32 R189, RZ, RZ, R187 ;  /* 0x000000ffffbd8224 */ /* 0x000fe200078e00bb */
[----:B------:R-:W-:Y:S02]  /*1f6f0*/  LEA R100, P1, R2, R188, 0x1 ;  /* 0x000000bc02647211 */ /* 0x000fe400078208ff */
        /* <DEDUP_REMOVED lines=32> */
[--C-:B------:R-:W-:Y:S01]  /*1f900*/  IMAD.X R107, R109, 0x1, R3.reuse, P4 ;  /* 0x000000016d6b7824 */ /* 0x100fe200020e0603 */
[----:B-1----:R-:W-:Y:S01]  /*1f910*/  LOP3.LUT R189, R179, 0x18, RZ, 0xc0, !PT ;  /* 0x00000018b3bd7812 */ /* 0x002fe200078ec0ff */
        /* <DEDUP_REMOVED lines=23> */
.L_x_5603:
[----:B------:R-:W-:Y:S05]  /*1fa90*/  BSYNC.RECONVERGENT B1 ;  /* 0x0000000000017941 */ /* 0x000fea0003800200 */
.L_x_5602:
[----:B------:R-:W-:Y:S01]  /*1faa0*/  LOP3.LUT R180, R180, 0x120, R181, 0xf8, !PT ;  /* 0x00000120b4b47812 */ /* 0x000fe200078ef8b5 */
[----:B------:R-:W3:Y:S01]  /*1fab0*/  S2UR UR7, SR_CgaCtaId ;  /* 0x00000000000779c3 */ /* 0x000ee20000008800 */
[----:B------:R-:W-:Y:S01]  /*1fac0*/  UMOV UR12, 0x400 ;  /* 0x00000400000c7882 */ /* 0x000fe20000000000 */
[----:B-1----:R-:W-:Y:S05]  /*1fad0*/  IMAD.SHL.U32 R42, R179, 0x2, RZ ;  /* 0x00000002b32a7824 */ /* 0x002fea00078e00ff */
[----:B------:R-:W-:Y:S05]  /*1fae0*/  LOP3.LUT R42, R42, 0x6, RZ, 0xc0, !PT ;  /* 0x000000062a2a7812 */ /* 0x000fea00078ec0ff */
[----:B------:R-:W-:Y:S04]  /*1faf0*/  IMAD R9, R209, 0x100, R42 ;  /* 0x00000100d1097824 */ /* 0x000fe800078e022a */
        /* <DEDUP_REMOVED lines=8> */
[C---:B------:R-:W-:Y:S01]  /*1fb80*/  VIADD R116, R9.reuse, 0xc9 ;  /* 0x000000c909747836 */ /* 0x040fe20000000000 */
[----:B---3--:R-:W-:Y:S01]  /*1fb90*/  ULEA UR6, UR7, UR12, 0x18 ;  /* 0x0000000c07067291 */ /* 0x008fe2000f8ec0ff */
        /* <DEDUP_REMOVED lines=8> */
[----:B------:R-:W-:Y:S01]  /*1fc20*/  VIADD R123, R9, 0x11 ;  /* 0x00000011097b7836 */ /* 0x000fe20000000000 */
[----:B------:R-:W-:Y:S01]  /*1fc30*/  ISETP.GE.AND P1, PT, R125, R204, PT ;  /* 0x000000cc7d00720c */ /* 0x000fe20003f26270 */
        /* <DEDUP_REMOVED lines=29> */
[----:B------:R-:W-:Y:S01]  /*1fe10*/  VIADD R168, R9, 0xb0 ;  /* 0x000000b009a87836 */ /* 0x000fe20000000000 */
[----:B------:R-:W-:Y:S02]  /*1fe20*/  IABS R0, R0 ;  /* 0x0000000000007213 */ /* 0x000fe40000000000 */
[----:B------:R-:W-:Y:S02]  /*1fe30*/  I2FP.F32.S32 R3, R3 ;  /* 0x0000000300037245 */ /* 0x000fe40000201400 */
[----:B------:R-:W-:Y:S02]  /*1fe40*/  I2FP.F32.S32 R2, R0 ;  /* 0x0000000000027245 */ /* 0x000fe40000201400 */
[C-C-:B------:R-:W-:Y:S01]  /*1fe50*/  IADD3 R0, PT, PT, R202.reuse, -0x9, -R5.reuse ;  /* 0xfffffff7ca007810 */ /* 0x140fe20007ffe805 */
[C---:B------:R-:W-:Y:S01]  /*1fe60*/  FFMA.FTZ R228, -R205.reuse, R3, R228 ;  /* 0x00000003cde47223 */ /* 0x040fe200000101e4 */
[C-C-:B------:R-:W-:Y:S01]  /*1fe70*/  IADD3 R3, PT, PT, R202.reuse, -0x28, -R5.reuse ;  /* 0xffffffd8ca037810 */ /* 0x140fe20007ffe805 */
[C---:B------:R-:W-:Y:S01]  /*1fe80*/  FFMA.FTZ R174, -R205.reuse, R2, R174 ;  /* 0x00000002cdae7223 */ /* 0x040fe200000101ae */
[----:B------:R-:W-:Y:S02]  /*1fe90*/  IABS R0, R0 ;  /* 0x0000000000007213 */ /* 0x000fe40000000000 */
[----:B------:R-:W-:Y:S02]  /*1fea0*/  IABS R3, R3 ;  /* 0x0000000300037213 */ /* 0x000fe40000000000 */
[----:B------:R-:W-:Y:S02]  /*1feb0*/  I2FP.F32.S32 R0, R0 ;  /* 0x0000000000007245 */ /* 0x000fe40000201400 */
[----:B------:R-:W-:Y:S02]  /*1fec0*/  I2FP.F32.S32 R3, R3 ;  /* 0x0000000300037245 */ /* 0x000fe40000201400 */
[C-C-:B------:R-:W-:Y:S01]  /*1fed0*/  IADD3 R7, PT, PT, R202.reuse, -0x18, -R5.reuse ;  /* 0xffffffe8ca077810 */ /* 0x140fe20007ffe805 */
[C---:B------:R-:W-:Y:S01]  /*1fee0*/  FFMA.FTZ R218, -R205.reuse, R0, R218 ;  /* 0x00000000cdda7223 */ /* 0x040fe200000101da */
[C-C-:B------:R-:W-:Y:S01]  /*1fef0*/  IADD3 R11, PT, PT, R202.reuse, -0x11, -R5.reuse ;  /* 0xffffffefca0b7810 */ /* 0x140fe20007ffe805 */
[C---:B------:R-:W-:Y:S01]  /*1ff00*/  FFMA.FTZ R24, -R205.reuse, R3, R24 ;  /* 0x00000003cd187223 */ /* 0x040fe20000010118 */
[C-C-:B------:R-:W-:Y:S01]  /*1ff10*/  IADD3 R3, PT, PT, R202.reuse, -0x31, -R5.reuse ;  /* 0xffffffcfca037810 */ /* 0x140fe20007ffe805 */
[C---:B------:R-:W-:Y:S01]  /*1ff20*/  VIADD R0, R202.reuse, 0x8 ;  /* 0x00000008ca007836 */ /* 0x040fe20000000000 */
[----:B------:R-:W-:Y:S02]  /*1ff30*/  IABS R7, R7 ;  /* 0x0000000700077213 */ /* 0x000fe40000000000 */
[----:B------:R-:W-:Y:S02]  /*1ff40*/  IABS R3, R3 ;  /* 0x0000000300037213 */ /* 0x000fe40000000000 */
[----:B------:R-:W-:Y:S02]  /*1ff50*/  I2FP.F32.S32 R7, R7 ;  /* 0x0000000700077245 */ /* 0x000fe40000201400 */
[----:B------:R-:W-:Y:S02]  /*1ff60*/  I2FP.F32.S32 R3, R3 ;  /* 0x0000000300037245 */ /* 0x000fe40000201400 */
[----:B------:R-:W-:Y:S01]  /*1ff70*/  IABS R11, R11 ;  /* 0x0000000b000b7213 */ /* 0x000fe20000000000 */
[C---:B------:R-:W-:Y:S01]  /*1ff80*/  FFMA.FTZ R16, -R205.reuse, R7, R16 ;  /* 0x00000007cd107223 */ /* 0x040fe20000010110 */
[--C-:B------:R-:W-:Y:S01]  /*1ff90*/  IADD3 R98, PT, PT, R202, -0x59, -R5.reuse ;  /* 0xffffffa7ca627810 */ /* 0x100fe20007ffe805 */
[C---:B------:R-:W-:Y:S01]  /*1ffa0*/  FFMA.FTZ R240, -R205.reuse, R3, R240 ;  /* 0x00000003cdf07223 */ /* 0x040fe200000101f0 */
[C-C-:B------:R-:W-:Y:S01]  /*1ffb0*/  IADD3 R3, PT, PT, R0.reuse, -0x18, -R5.reuse ;  /* 0xffffffe800037810 */ /* 0x140fe20007ffe805 */
[C-C-:B------:R-:W-:Y:S01]  /*1ffc0*/  IMAD.IADD R7, R0.reuse, 0x1, -R5.reuse ;  /* 0x0000000100077824 */ /* 0x140fe200078e0a05 */
[----:B------:R-:W-:Y:S02]  /*1ffd0*/  I2FP.F32.S32 R11, R11 ;  /* 0x0000000b000b7245 */ /* 0x000fe40000201400 */
[----:B------:R-:W-:Y:S02]  /*1ffe0*/  IABS R3, R3 ;  /* 0x0000000300037213 */ /* 0x000fe40000000000 */
[----:B------:R-:W-:Y:S01]  /*1fff0*/  IABS R7, R7 ;  /* 0x0000000700077213 */ /* 0x000fe20000000000 */
[C---:B------:R-:W-:Y:S01]  /*20000*/  FFMA.FTZ R224, -R205.reuse, R11, R224 ;  /* 0x0000000bcde07223 */ /* 0x040fe200000101e0 */
[----:B------:R-:W-:Y:S02]  /*20010*/  I2FP.F32.S32 R3, R3 ;  /* 0x0000000300037245 */ /* 0x000fe40000201400 */
[----:B------:R-:W-:Y:S02]  /*20020*/  I2FP.F32.S32 R7, R7 ;  /* 0x0000000700077245 */ /* 0x000fe40000201400 */
[C-C-:B------:R-:W-:Y:S01]  /*20030*/  IADD3 R11, PT, PT, R0.reuse, -0x1, -R5.reuse ;  /* 0xffffffff000b7810 */ /* 0x140fe20007ffe805 */
[C---:B------:R-:W-:Y:S01]  /*20040*/  FFMA.FTZ R18, -R205.reuse, R3, R18 ;  /* 0x00000003cd127223 */ /* 0x040fe20000010112 */
[--C-:B------:R-:W-:Y:S01]  /*20050*/  IADD3 R3, PT, PT, R0, -0x21, -R5.reuse ;  /* 0xffffffdf00037810 */ /* 0x100fe20007ffe805 */
[C---:B------:R-:W-:Y:S01]  /*20060*/  FFMA.FTZ R212, -R205.reuse, R7, R212 ;  /* 0x00000007cdd47223 */ /* 0x040fe200000101d4 */
[C-C-:B------:R-:W-:Y:S02]  /*20070*/  IADD3 R7, PT, PT, R202.reuse, -0x30, -R5.reuse ;  /* 0xffffffd0ca077810 */ /* 0x140fe40007ffe805 */
        /* <DEDUP_REMOVED lines=10> */
[----:B------:R-:W-:Y:S02]  /*20120*/  IABS R7, R7 ;  /* 0x0000000700077213 */ /* 0x000fe40000000000 */
[----:B------:R-:W-:Y:S02]  /*20130*/  I2FP.F32.S32 R3, R3 ;  /* 0x0000000300037245 */ /* 0x000fe40000201400 */
[----:B------:R-:W-:Y:S02]  /*20140*/  I2FP.F32.S32 R7, R7 ;  /* 0x0000000700077245 */ /* 0x000fe40000201400 */
[----:B------:R-:W-:Y:S01]  /*20150*/  I2FP.F32.S32 R11, R11 ;  /* 0x0000000b000b7245 */ /* 0x000fe20000201400 */
[C---:B------:R-:W-:Y:S01]  /*20160*/  FFMA.FTZ R44, -R205.reuse, R3, R44 ;  /* 0x00000003cd2c7223 */ /* 0x040fe2000001012c */
[--C-:B------:R-:W-:Y:S01]  /*20170*/  IADD3 R3, PT, PT, R202, -0x58, -R5.reuse ;  /* 0xffffffa8ca037810 */ /* 0x100fe20007ffe805 */
        /* <DEDUP_REMOVED lines=20> */
[--C-:B------:R-:W-:Y:S02]  /*202c0*/  IADD3 R7, PT, PT, R0, -0x31, -R5.reuse ;  /* 0xffffffcf00077810 */ /* 0x100fe40007ffe805 */
[----:B------:R-:W-:Y:S02]  /*202d0*/  IABS R3, R3 ;  /* 0x0000000300037213 */ /* 0x000fe40000000000 */
[----:B------:R-:W-:Y:S02]  /*202e0*/  IABS R7, R7 ;  /* 0x0000000700077213 */ /* 0x000fe40000000000 */
[----:B------:R-:W-:Y:S02]  /*202f0*/  I2FP.F32.S32 R3, R3 ;  /* 0x0000000300037245 */ /* 0x000fe40000201400 */
[----:B------:R-:W-:Y:S02]  /*20300*/  I2FP.F32.S32 R7, R7 ;  /* 0x0000000700077245 */ /* 0x000fe40000201400 */
[----:B------:R-:W-:Y:S01]  /*20310*/  I2FP.F32.S32 R11, R11 ;  /* 0x0000000b000b7245 */ /* 0x000fe20000201400 */
[C---:B------:R-:W-:Y:S01]  /*20320*/  FFMA.FTZ R56, -R205.reuse, R3, R56 ;  /* 0x00000003cd387223 */ /* 0x040fe20000010138 */
        /* <DEDUP_REMOVED lines=10> */
[--C-:B------:R-:W-:Y:S01]  /*203d0*/  IADD3 R3, PT, PT, R202, -0x80, -R5.reuse ;  /* 0xffffff80ca037810 */ /* 0x100fe20007ffe805 */
[C---:B------:R-:W-:Y:S01]  /*203e0*/  FFMA.FTZ R52, -R205.reuse, R7, R52 ;  /* 0x00000007cd347223 */ /* 0x040fe20000010134 */
[----:B------:R-:W-:Y:S02]  /*203f0*/  IABS R98, R98 ;  /* 0x0000006200627213 */ /* 0x000fe40000000000 */
[----:B------:R-:W-:Y:S02]  /*20400*/  IABS R3, R3 ;  /* 0x0000000300037213 */ /* 0x000fe40000000000 */
[----:B------:R-:W-:Y:S02]  /*20410*/  IABS R11, R11 ;  /* 0x0000000b000b7213 */ /* 0x000fe40000000000 */
[----:B------:R-:W-:Y:S02]  /*20420*/  I2FP.F32.S32 R3, R3 ;  /* 0x0000000300037245 */ /* 0x000fe40000201400 */
[C-C-:B------:R-:W-:Y:S02]  /*20430*/  IADD3 R7, PT, PT, R0.reuse, -0x41, -R5.reuse ;  /* 0xffffffbf00077810 */ /* 0x140fe40007ffe805 */
[----:B------:R-:W-:Y:S01]  /*20440*/  I2FP.F32.S32 R98, R98 ;  /* 0x0000006200627245 */ /* 0x000fe20000201400 */
[C---:B------:R-:W-:Y:S01]  /*20450*/  FFMA.FTZ R68, -R205.reuse, R3, R68 ;  /* 0x00000003cd447223 */ /* 0x040fe20000010144 */
[----:B------:R-:W-:Y:S02]  /*20460*/  IADD3 R3, PT, PT, R0, -0x68, -R5 ;  /* 0xffffff9800037810 */ /* 0x000fe40007ffe805 */
[----:B------:R-:W-:Y:S01]  /*20470*/  I2FP.F32.S32 R11, R11 ;  /* 0x0000000b000b7245 */ /* 0x000fe20000201400 */
[C---:B------:R-:W-:Y:S01]  /*20480*/  FFMA.FTZ R19, -R205.reuse, R98, R19 ;  /* 0x00000062cd137223 */ /* 0x040fe20000010113 */
[----:B------:R-:W-:Y:S02]  /*20490*/  IABS R3, R3 ;  /* 0x0000000300037213 */ /* 0x000fe40000000000 */
[----:B------:R-:W-:Y:S01]  /*204a0*/  IABS R7, R7 ;  /* 0x0000000700077213 */ /* 0x000fe20000000000 */
[C---:B------:R-:W-:Y:S01]  /*204b0*/  FFMA.FTZ R32, -R205.reuse, R11, R32 ;  /* 0x0000000bcd207223 */ /* 0x040fe20000010120 */
[----:B------:R-:W-:Y:S02]  /*204c0*/  I2FP.F32.S32 R3, R3 ;  /* 0x0000000300037245 */ /* 0x000fe40000201400 */
[----:B------:R-:W-:Y:S02]  /*204d0*/  I2FP.F32.S32 R7, R7 ;  /* 0x0000000700077245 */ /* 0x000fe40000201400 */
[--C-:B------:R-:W-:Y:S01]  /*204e0*/  IADD3 R98, PT, PT, R202, -0x61, -R5.reuse ;  /* 0xffffff9fca627810 */ /* 0x100fe20007ffe805 */
[C---:B------:R-:W-:Y:S01]  /*204f0*/  FFMA.FTZ R58, -R205.reuse, R3, R58 ;  /* 0x00000003cd3a7223 */ /* 0x040fe2000001013a */
[--C-:B------:R-:W-:Y:S01]  /*20500*/  IADD3 R3, PT, PT, R0, -0x70, -R5.reuse ;  /* 0xffffff9000037810 */ /* 0x100fe20007ffe805 */
[C---:B------:R-:W-:Y:S01]  /*20510*/  FFMA.FTZ R250, -R205.reuse, R7, R250 ;  /* 0x00000007cdfa7223 */ /* 0x040fe200000101fa */
[--C-:B------:R-:W-:Y:S02]  /*20520*/  IADD3 R11, PT, PT, R202, -0x41, -R5.reuse ;  /* 0xffffffbfca0b7810 */ /* 0x100fe40007ffe805 */
[----:B------:R-:W-:Y:S02]  /*20530*/  IABS R3, R3 ;  /* 0x0000000300037213 */ /* 0x000fe40000000000 */
[----:B------:R-:W-:Y:S02]  /*20540*/  IABS R98, R98 ;  /* 0x0000006200627213 */ /* 0x000fe40000000000 */
[----:B------:R-:W-:Y:S02]  /*20550*/  IABS R11, R11 ;  /* 0x0000000b000b7213 */ /* 0x000fe40000000000 */
[----:B------:R-:W-:Y:S02]  /*20560*/  IADD3 R7, PT, PT, R0, -0x50, -R5 ;  /* 0xffffffb000077810 */ /* 0x000fe40007ffe805 */
[----:B------:R-:W-:Y:S02]  /*20570*/  I2FP.F32.S32 R3, R3 ;  /* 0x0000000300037245 */ /* 0x000fe40000201400 */
[----:B------:R-:W-:Y:S02]  /*20580*/  I2FP.F32.S32 R98, R98 ;  /* 0x0000006200627245 */ /* 0x000fe40000201400 */
[----:B------:R-:W-:Y:S01]  /*20590*/  I2FP.F32.S32 R11, R11 ;  /* 0x0000000b000b7245 */ /* 0x000fe20000201400 */
[C---:B------:R-:W-:Y:S01]  /*205a0*/  FFMA.FTZ R62, -R205.reuse, R3, R62 ;  /* 0x00000003cd3e7223 */ /* 0x040fe2000001013e */
[----:B------:R-:W-:Y:S01]  /*205b0*/  IABS R7, R7 ;  /* 0x0000000700077213 */ /* 0x000fe20000000000 */
[C---:B------:R-:W-:Y:S01]  /*205c0*/  FFMA.FTZ R23, -R205.reuse, R98, R23 ;  /* 0x00000062cd177223 */ /* 0x040fe20000010117 */
[C-C-:B------:R-:W-:Y:S01]  /*205d0*/  IADD3 R3, PT, PT, R202.reuse, -0xa0, -R5.reuse ;  /* 0xffffff60ca037810 */ /* 0x140fe20007ffe805 */
[C---:B------:R-:W-:Y:S01]  /*205e0*/  FFMA.FTZ R248, -R205.reuse, R11, R248 ;  /* 0x0000000bcdf87223 */ /* 0x040fe200000101f8 */
[----:B------:R-:W-:Y:S02]  /*205f0*/  I2FP.F32.S32 R7, R7 ;  /* 0x0000000700077245 */ /* 0x000fe40000201400 */
[--C-:B------:R-:W-:Y:S02]  /*20600*/  IADD3 R67, PT, PT, R202, -0x10, -R5.reuse ;  /* 0xfffffff0ca437810 */ /* 0x100fe40007ffe805 */
[C-C-:B------:R-:W-:Y:S01]  /*20610*/  IADD3 R100, PT, PT, R0.reuse, -0x48, -R5.reuse ;  /* 0xffffffb800647810 */ /* 0x140fe20007ffe805 */
[C---:B------:R-:W-:Y:S01]  /*20620*/  FFMA.FTZ R46, -R205.reuse, R7, R46 ;  /* 0x00000007cd2e7223 */ /* 0x040fe2000001012e */
[C-C-:B------:R-:W-:Y:S02]  /*20630*/  IADD3 R98, PT, PT, R0.reuse, -0x49, -R5.reuse ;  /* 0xffffffb700627810 */ /* 0x140fe40007ffe805 */
[C-C-:B------:R-:W-:Y:S02]  /*20640*/  IADD3 R11, PT, PT, R0.reuse, -0x28, -R5.reuse ;  /* 0xffffffd8000b7810 */ /* 0x140fe40007ffe805 */
[----:B------:R-:W-:Y:S02]  /*20650*/  IABS R3, R3 ;  /* 0x0000000300037213 */ /* 0x000fe40000000000 */
[----:B------:R-:W-:Y:S02]  /*20660*/  IABS R67, R67 ;  /* 0x0000004300437213 */ /* 0x000fe40000000000 */
[----:B------:R-:W-:Y:S02]  /*20670*/  IABS R100, R100 ;  /* 0x0000006400647213 */ /* 0x000fe40000000000 */
[----:B------:R-:W-:Y:S02]  /*20680*/  IABS R98, R98 ;  /* 0x0000006200627213 */ /* 0x000fe40000000000 */
[----:B------:R-:W-:Y:S02]  /*20690*/  IABS R11, R11 ;  /* 0x0000000b000b7213 */ /* 0x000fe40000000000 */
[--C-:B------:R-:W-:Y:S02]  /*206a0*/  IADD3 R7, PT, PT, R0, -0x58, -R5.reuse ;  /* 0xffffffa800077810 */ /* 0x100fe40007ffe805 */
[----:B------:R-:W-:Y:S02]  /*206b0*/  I2FP.F32.S32 R3, R3 ;  /* 0x0000000300037245 */ /* 0x000fe40000201400 */
[----:B------:R-:W-:Y:S02]  /*206c0*/  I2FP.F32.S32 R67, R67 ;  /* 0x0000004300437245 */ /* 0x000fe40000201400 */
[----:B------:R-:W-:Y:S01]  /*206d0*/  I2FP.F32.S32 R100, R100 ;  /* 0x0000006400647245 */ /* 0x000fe20000201400 */
[C---:B------:R-:W-:Y:S01]  /*206e0*/  FFMA.FTZ R156, -R205.reuse, R3, R156 ;  /* 0x00000003cd9c7223 */ /* 0x040fe2000001019c */
[----:B------:R-:W-:Y:S01]  /*206f0*/  I2FP.F32.S32 R98, R98 ;  /* 0x0000006200627245 */ /* 0x000fe20000201400 */
[C---:B------:R-:W-:Y:S01]  /*20700*/  FFMA.FTZ R12, -R205.reuse, R67, R12 ;  /* 0x00000043cd0c7223 */ /* 0x040fe2000001010c */
[----:B------:R-:W-:Y:S01]  /*20710*/  IADD3 R2, PT, PT, R202, -0x20, -R5 ;  /* 0xffffffe0ca027810 */ /* 0x000fe20007ffe805 */
[C---:B------:R-:W-:Y:S01]  /*20720*/  FFMA.FTZ R13, -R205.reuse, R100, R13 ;  /* 0x00000064cd0d7223 */ /* 0x040fe2000001010d */
[----:B------:R-:W-:Y:S01]  /*20730*/  I2FP.F32.S32 R11, R11 ;  /* 0x0000000b000b7245 */ /* 0x000fe20000201400 */
[C---:B------:R-:W-:Y:S01]  /*20740*/  FFMA.FTZ R15, -R205.reuse, R98, R15 ;  /* 0x00000062cd0f7223 */ /* 0x040fe2000001010f */
[----:B------:R-:W-:Y:S02]  /*20750*/  IABS R7, R7 ;  /* 0x0000000700077213 */ /* 0x000fe40000000000 */
[--C-:B------:R-:W-:Y:S01]  /*20760*/  IADD3 R3, PT, PT, R0, -0x80, -R5.reuse ;  /* 0xffffff8000037810 */ /* 0x100fe20007ffe805 */
[C---:B------:R-:W-:Y:S01]  /*20770*/  FFMA.FTZ R26, -R205.reuse, R11, R26 ;  /* 0x0000000bcd1a7223 */ /* 0x040fe2000001011a */
[----:B------:R-:W-:Y:S02]  /*20780*/  IABS R2, R2 ;  /* 0x0000000200027213 */ /* 0x000fe40000000000 */
[----:B------:R-:W-:Y:S02]  /*20790*/  I2FP.F32.S32 R7, R7 ;  /* 0x0000000700077245 */ /* 0x000fe40000201400 */
[C-C-:B------:R-:W-:Y:S02]  /*207a0*/  IADD3 R67, PT, PT, R202.reuse, -0x21, -R5.reuse ;  /* 0xffffffdfca437810 */ /* 0x140fe40007ffe805 */
[--C-:B------:R-:W-:Y:S01]  /*207b0*/  IADD3 R100, PT, PT, R202, -0x71, -R5.reuse ;  /* 0xffffff8fca647810 */ /* 0x100fe20007ffe805 */
[C---:B------:R-:W-:Y:S01]  /*207c0*/  FFMA.FTZ R50, -R205.reuse, R7, R50 ;  /* 0x00000007cd327223 */ /* 0x040fe20000010132 */
[C-C-:B------:R-:W-:Y:S02]  /*207d0*/  IADD3 R98, PT, PT, R0.reuse, -0x51, -R5.reuse ;  /* 0xffffffaf00627810 */ /* 0x140fe40007ffe805 */
[--C-:B------:R-:W-:Y:S02]  /*207e0*/  IADD3 R11, PT, PT, R0, -0x30, -R5.reuse ;  /* 0xffffffd0000b7810 */ /* 0x100fe40007ffe805 */
[----:B------:R-:W-:Y:S02]  /*207f0*/  IABS R3, R3 ;  /* 0x0000000300037213 */ /* 0x000fe40000000000 */
[----:B------:R-:W-:Y:S02]  /*20800*/  I2FP.F32.S32 R2, R2 ;  /* 0x0000000200027245 */ /* 0x000fe40000201400 */
[----:B------:R-:W-:Y:S02]  /*20810*/  IABS R67, R67 ;  /* 0x0000004300437213 */ /* 0x000fe40000000000 */
[----:B------:R-:W-:Y:S01]  /*20820*/  IABS R100, R100 ;  /* 0x0000006400647213 */ /* 0x000fe20000000000 */
[C---:B------:R-:W-:Y:S01]  /*20830*/  FFMA.FTZ R20, -R205.reuse, R2, R20 ;  /* 0x00000002cd147223 */ /* 0x040fe20000010114 */
[----:B------:R-:W-:Y:S01]  /*20840*/  IABS R98, R98 ;  /* 0x0000006200627213 */ /* 0x000fe20000000000 */
[C-C-:B------:R-:W-:Y:S01]  /*20850*/  IMAD.IADD R2, R202.reuse, 0x1, -R5.reuse ;  /* 0x00000001ca027824 */ /* 0x140fe200078e0a05 */
[----:B------:R-:W-:Y:S02]  /*20860*/  IABS R11, R11 ;  /* 0x0000000b000b7213 */ /* 0x000fe40000000000 */
[----:B------:R-:W-:Y:S02]  /*20870*/  IADD3 R7, PT, PT, R202, -0x88, -R5 ;  /* 0xffffff78ca077810 */ /* 0x000fe40007ffe805 */
        /* <DEDUP_REMOVED lines=8> */
[----:B------:R-:W-:Y:S01]  /*20900*/  IABS R7, R7 ;  /* 0x0000000700077213 */ /* 0x000fe20000000000 */
[C---:B------:R-:W-:Y:S01]  /*20910*/  FFMA.FTZ R17, -R205.reuse, R98, R17 ;  /* 0x00000062cd117223 */ /* 0x040fe20000010111 */
[C-C-:B------:R-:W-:Y:S01]  /*20920*/  IADD3 R3, PT, PT, R0.reuse, -0x90, -R5.reuse ;  /* 0xffffff7000037810 */ /* 0x140fe20007ffe805 */
[C---:B------:R-:W-:Y:S01]  /*20930*/  FFMA.FTZ R30, -R205.reuse, R11, R30 ;  /* 0x0000000bcd1e7223 */ /* 0x040fe2000001011e */
[----:B------:R-:W-:Y:S02]  /*20940*/  I2FP.F32.S32 R7, R7 ;  /* 0x0000000700077245 */ /* 0x000fe40000201400 */
[----:B------:R-:W-:Y:S02]  /*20950*/  IABS R67, R2 ;  /* 0x0000000200437213 */ /* 0x000fe40000000000 */
[--C-:B------:R-:W-:Y:S01]  /*20960*/  IADD3 R100, PT, PT, R0, -0x59, -R5.reuse ;  /* 0xffffffa700647810 */ /* 0x100fe20007ffe805 */
[C---:B------:R-:W-:Y:S01]  /*20970*/  FFMA.FTZ R72, -R205.reuse, R7, R72 ;  /* 0x00000007cd487223 */ /* 0x040fe20000010148 */
[--C-:B------:R-:W-:Y:S02]  /*20980*/  IADD3 R98, PT, PT, R202, -0x81, -R5.reuse ;  /* 0xffffff7fca627810 */ /* 0x100fe40007ffe805 */
[--C-:B------:R-:W-:Y:S02]  /*20990*/  IADD3 R11, PT, PT, R0, -0x39, -R5.reuse ;  /* 0xffffffc7000b7810 */ /* 0x100fe40007ffe805 */
[----:B------:R-:W-:Y:S02]  /*209a0*/  IABS R3, R3 ;  /* 0x0000000300037213 */ /* 0x000fe40000000000 */
[----:B------:R-:W-:Y:S02]  /*209b0*/  I2FP.F32.S32 R67, R67 ;  /* 0x0000004300437245 */ /* 0x000fe40000201400 */
[C-C-:B------:R-:W-:Y:S02]  /*209c0*/  IADD3 R102, PT, PT, R202.reuse, -0x69, -R5.reuse ;  /* 0xffffff97ca667810 */ /* 0x140fe40007ffe805 */
[----:B------:R-:W-:Y:S01]  /*209d0*/  IABS R100, R100 ;  /* 0x0000006400647213 */ /* 0x000fe20000000000 */
[CC--:B------:R-:W-:Y:S01]  /*209e0*/  FFMA.FTZ R220, -R205.reuse, R67.reuse, R220 ;  /* 0x00000043cddc7223 */ /* 0x0c0fe200000101dc */
[----:B------:R-:W-:Y:S01]  /*209f0*/  IABS R98, R98 ;  /* 0x0000006200627213 */ /* 0x000fe20000000000 */
[C---:B------:R-:W-:Y:S01]  /*20a00*/  FFMA.FTZ R172, -R205.reuse, R67, R172 ;  /* 0x00000043cdac7223 */ /* 0x040fe200000101ac */
[----:B------:R-:W-:Y:S02]  /*20a10*/  IABS R11, R11 ;  /* 0x0000000b000b7213 */ /* 0x000fe40000000000 */
[----:B------:R-:W-:Y:S02]  /*20a20*/  IADD3 R7, PT, PT, R202, -0x90, -R5 ;  /* 0xffffff70ca077810 */ /* 0x000fe40007ffe805 */
        /* <DEDUP_REMOVED lines=12> */
[C---:B------:R-:W-:Y:S02]  /*20af0*/  IADD3 R3, PT, PT, R0.reuse, -0x98, -R5 ;  /* 0xffffff6800037810 */ /* 0x040fe40007ffe805 */
[----:B------:R-:W-:Y:S01]  /*20b00*/  I2FP.F32.S32 R7, R7 ;  /* 0x0000000700077245 */ /* 0x000fe20000201400 */
[C---:B------:R-:W-:Y:S01]  /*20b10*/  FFMA.FTZ R27, -R205.reuse, R102, R27 ;  /* 0x00000066cd1b7223 */ /* 0x040fe2000001011b */
[----:B------:R-:W-:Y:S02]  /*20b20*/  IABS R67, R67 ;  /* 0x0000004300437213 */ /* 0x000fe40000000000 */
        /* <DEDUP_REMOVED lines=9> */
[C-C-:B------:R-:W-:Y:S02]  /*20bc0*/  IADD3 R102, PT, PT, R0.reuse, -0x81, -R5.reuse ;  /* 0xffffff7f00667810 */ /* 0x140fe40007ffe805 */
        /* <DEDUP_REMOVED lines=8> */
[----:B------:R-:W-:Y:S01]  /*20c50*/  I2FP.F32.S32 R11, R11 ;  /* 0x0000000b000b7245 */ /* 0x000fe20000201400 */
[C---:B------:R-:W-:Y:S01]  /*20c60*/  FFMA.FTZ R39, -R205.reuse, R98, R39 ;  /* 0x00000062cd277223 */ /* 0x040fe20000010127 */
[----:B------:R-:W-:Y:S02]  /*20c70*/  IABS R7, R7 ;  /* 0x0000000700077213 */ /* 0x000fe40000000000 */
[--C-:B------:R-:W-:Y:S01]  /*20c80*/  IADD3 R67, PT, PT, R202, -0x40, -R5.reuse ;  /* 0xffffffc0ca437810 */ /* 0x100fe20007ffe805 */
[C---:B------:R-:W-:Y:S01]  /*20c90*/  FFMA.FTZ R60, -R205.reuse, R11, R60 ;  /* 0x0000000bcd3c7223 */ /* 0x040fe2000001013c */
[----:B------:R-:W-:Y:S02]  /*20ca0*/  I2FP.F32.S32 R102, R102 ;  /* 0x0000006600667245 */ /* 0x000fe40000201400 */
[----:B------:R-:W-:Y:S02]  /*20cb0*/  IADD3 R3, PT, PT, R0, -0xa1, -R5 ;  /* 0xffffff5f00037810 */ /* 0x000fe40007ffe805 */
[----:B------:R-:W-:Y:S01]  /*20cc0*/  I2FP.F32.S32 R7, R7 ;  /* 0x0000000700077245 */ /* 0x000fe20000201400 */
[C---:B------:R-:W-:Y:S01]  /*20cd0*/  FFMA.FTZ R37, -R205.reuse, R102, R37 ;  /* 0x00000066cd257223 */ /* 0x040fe20000010125 */
[----:B------:R-:W-:Y:S02]  /*20ce0*/  FSEL R174, R174, -INF , P1 ;  /* 0xff800000aeae7808 */ /* 0x000fe40000800000 */
[----:B------:R-:W-:Y:S01]  /*20cf0*/  IABS R67, R67 ;  /* 0x0000004300437213 */ /* 0x000fe20000000000 */
[----:B------:R-:W-:Y:S01]  /*20d00*/  FFMA.FTZ R66, -R205, R7, R66 ;  /* 0x00000007cd427223 */ /* 0x000fe20000010142 */
[--C-:B------:R-:W-:Y:S02]  /*20d10*/  IADD3 R100, PT, PT, R202, -0x91, -R5.reuse ;  /* 0xffffff6fca647810 */ /* 0x100fe40007ffe805 */
[--C-:B------:R-:W-:Y:S02]  /*20d20*/  IADD3 R98, PT, PT, R0, -0x71, -R5.reuse ;  /* 0xffffff8f00627810 */ /* 0x100fe40007ffe805 */
[----:B------:R-:W-:Y:S02]  /*20d30*/  ISETP.GE.AND P1, PT, R153, R204, PT ;  /* 0x000000cc9900720c */ /* 0x000fe40003f26270 */
[--C-:B------:R-:W-:Y:S02]  /*20d40*/  IADD3 R11, PT, PT, R202, -0x79, -R5.reuse ;  /* 0xffffff87ca0b7810 */ /* 0x100fe40007ffe805 */
[----:B------:R-:W-:Y:S02]  /*20d50*/  IABS R3, R3 ;  /* 0x0000000300037213 */ /* 0x000fe40000000000 */
[----:B------:R-:W-:Y:S02]  /*20d60*/  I2FP.F32.S32 R67, R67 ;  /* 0x0000004300437245 */ /* 0x000fe40000201400 */
[----:B------:R-:W-:Y:S02]  /*20d70*/  IABS R100, R100 ;  /* 0x0000006400647213 */ /* 0x000fe40000000000 */
[----:B------:R-:W-:Y:S01]  /*20d80*/  IABS R98, R98 ;  /* 0x0000006200627213 */ /* 0x000fe20000000000 */
[----:B------:R-:W-:Y:S01]  /*20d90*/  FFMA.FTZ R36, -R205, R67, R36 ;  /* 0x00000043cd247223 */ /* 0x000fe20000010124 */
[--C-:B------:R-:W-:Y:S02]  /*20da0*/  IADD3 R102, PT, PT, R0, -0x89, -R5.reuse ;  /* 0xffffff7700667810 */ /* 0x100fe40007ffe805 */
[----:B------:R-:W-:Y:S02]  /*20db0*/  FSEL R218, R218, -INF , P1 ;  /* 0xff800000dada7808 */ /* 0x000fe40000800000 */
[----:B------:R-:W-:Y:S02]  /*20dc0*/  IABS R11, R11 ;  /* 0x0000000b000b7213 */ /* 0x000fe40000000000 */
[--C-:B------:R-:W-:Y:S02]  /*20dd0*/  IADD3 R7, PT, PT, R0, -0x88, -R5.reuse ;  /* 0xffffff7800077810 */ /* 0x100fe40007ffe805 */
[----:B------:R-:W-:Y:S02]  /*20de0*/  ISETP.GE.AND P1, PT, R123, R204, PT ;  /* 0x000000cc7b00720c */ /* 0x000fe40003f26270 */
        /* <DEDUP_REMOVED lines=10> */
[----:B------:R-:W-:Y:S01]  /*20e90*/  FSEL R224, R224, -INF , P1 ;  /* 0xff800000e0e07808 */ /* 0x000fe20000800000 */
[----:B------:R-:W-:Y:S01]  /*20ea0*/  FFMA.FTZ R166, -R205, R11, R166 ;  /* 0x0000000bcda67223 */ /* 0x000fe200000101a6 */
[----:B------:R-:W-:Y:S02]  /*20eb0*/  IABS R69, R69 ;  /* 0x0000004500457213 */ /* 0x000fe40000000000 */
[C-C-:B------:R-:W-:Y:S02]  /*20ec0*/  IADD3 R67, PT, PT, R202.reuse, -0x49, -R5.reuse ;  /* 0xffffffb7ca437810 */ /* 0x140fe40007ffe805 */
[----:B------:R-:W-:Y:S02]  /*20ed0*/  ISETP.GE.AND P1, PT, R131, R204, PT ;  /* 0x000000cc8300720c */ /* 0x000fe40003f26270 */
[----:B------:R-:W-:Y:S02]  /*20ee0*/  I2FP.F32.S32 R102, R102 ;  /* 0x0000006600667245 */ /* 0x000fe40000201400 */
[C---:B------:R-:W-:Y:S02]  /*20ef0*/  IADD3 R3, PT, PT, R202.reuse, -0xf9, -R5 ;  /* 0xffffff07ca037810 */ /* 0x040fe40007ffe805 */
[----:B------:R-:W-:Y:S01]  /*20f00*/  I2FP.F32.S32 R7, R7 ;  /* 0x0000000700077245 */ /* 0x000fe20000201400 */
[C---:B------:R-:W-:Y:S01]  /*20f10*/  FFMA.FTZ R41, -R205.reuse, R102, R41 ;  /* 0x00000066cd297223 */ /* 0x040fe20000010129 */
[----:B------:R-:W-:Y:S02]  /*20f20*/  I2FP.F32.S32 R69, R69 ;  /* 0x0000004500457245 */ /* 0x000fe40000201400 */
[----:B------:R-:W-:Y:S01]  /*20f30*/  IABS R67, R67 ;  /* 0x0000004300437213 */ /* 0x000fe20000000000 */
[C---:B------:R-:W-:Y:S01]  /*20f40*/  FFMA.FTZ R74, -R205.reuse, R7, R74 ;  /* 0x00000007cd4a7223 */ /* 0x040fe2000001014a */
[--C-:B------:R-:W-:Y:S01]  /*20f50*/  IADD3 R100, PT, PT, R202, -0x99, -R5.reuse ;  /* 0xffffff67ca647810 */ /* 0x100fe20007ffe805 */
[----:B------:R-:W-:Y:S01]  /*20f60*/  FFMA.FTZ R236, -R205, R69, R236 ;  /* 0x00000045cdec7223 */ /* 0x000fe200000101ec */
[--C-:B------:R-:W-:Y:S02]  /*20f70*/  IADD3 R98, PT, PT, R0, -0x79, -R5.reuse ;  /* 0xffffff8700627810 */ /* 0x100fe40007ffe805 */
[----:B------:R-:W-:Y:S02]  /*20f80*/  FSEL R228, R228, -INF , P1 ;  /* 0xff800000e4e47808 */ /* 0x000fe40000800000 */
[--C-:B------:R-:W-:Y:S02]  /*20f90*/  IADD3 R11, PT, PT, R0, -0x60, -R5.reuse ;  /* 0xffffffa0000b7810 */ /* 0x100fe40007ffe805 */
[----:B------:R-:W-:Y:S02]  /*20fa0*/  FSEL R172, R172, -INF , P0 ;  /* 0xff800000acac7808 */ /* 0x000fe40000000000 */
[-C--:B------:R-:W-:Y:S02]  /*20fb0*/  ISETP.GE.AND P1, PT, R115, R204.reuse, PT ;  /* 0x000000cc7300720c */ /* 0x080fe40003f26270 */
[----:B------:R-:W-:Y:S02]  /*20fc0*/  IABS R3, R3 ;  /* 0x0000000300037213 */ /* 0x000fe40000000000 */
[----:B------:R-:W-:Y:S02]  /*20fd0*/  ISETP.GE.AND P0, PT, R215, R204, PT ;  /* 0x000000ccd700720c */ /* 0x000fe40003f06270 */
[----:B------:R-:W-:Y:S02]  /*20fe0*/  I2FP.F32.S32 R67, R67 ;  /* 0x0000004300437245 */ /* 0x000fe40000201400 */
[----:B------:R-:W-:Y:S02]  /*20ff0*/  IABS R100, R100 ;  /* 0x0000006400647213 */ /* 0x000fe40000000000 */
[----:B------:R-:W-:Y:S01]  /*21000*/  IABS R98, R98 ;  /* 0x0000006200627213 */ /* 0x000fe20000000000 */
[----:B------:R-:W-:Y:S01]  /*21010*/  FFMA.FTZ R252, -R205, R67, R252 ;  /* 0x00000043cdfc7223 */ /* 0x000fe200000101fc */
[--C-:B------:R-:W-:Y:S02]  /*21020*/  IADD3 R102, PT, PT, R202, -0xb8, -R5.reuse ;  /* 0xffffff48ca667810 */ /* 0x100fe40007ffe805 */
[----:B------:R-:W-:Y:S02]  /*21030*/  IABS R11, R11 ;  /* 0x0000000b000b7213 */ /* 0x000fe40000000000 */
[--C-:B------:R-:W-:Y:S02]  /*21040*/  IADD3 R7, PT, PT, R0, -0xa0, -R5.reuse ;  /* 0xffffff6000077810 */ /* 0x100fe40007ffe805 */
[----:B------:R-:W-:Y:S02]  /*21050*/  FSEL R232, R232, -INF , P1 ;  /* 0xff800000e8e87808 */ /* 0x000fe40000800000 */
[--C-:B------:R-:W-:Y:S02]  /*21060*/  IADD3 R69, PT, PT, R0, -0x10, -R5.reuse ;  /* 0xfffffff000457810 */ /* 0x100fe40007ffe805 */
[----:B------:R-:W-:Y:S02]  /*21070*/  I2FP.F32.S32 R3, R3 ;  /* 0x0000000300037245 */ /* 0x000fe40000201400 */
[----:B------:R-:W-:Y:S02]  /*21080*/  FSEL R171, R12, -INF , P0 ;  /* 0xff8000000cab7808 */ /* 0x000fe40000000000 */
[-C--:B------:R-:W-:Y:S01]  /*21090*/  ISETP.GE.AND P1, PT, R99, R204.reuse, PT ;  /* 0x000000cc6300720c */ /* 0x080fe20003f26270 */
[----:B------:R-:W-:Y:S01]  /*210a0*/  FFMA.FTZ R109, -R205, R3, R10 ;  /* 0x00000003cd6d7223 */ /* 0x000fe2000001010a */
[C---:B------:R-:W-:Y:S02]  /*210b0*/  IADD3 R126, PT, PT, R202.reuse, -0xa1, -R5 ;  /* 0xffffff5fca7e7810 */ /* 0x040fe40007ffe805 */
[----:B------:R-:W-:Y:S02]  /*210c0*/  ISETP.GE.AND P0, PT, R117, R204, PT ;  /* 0x000000cc7500720c */ /* 0x000fe40003f06270 */
[----:B------:R-:W-:Y:S02]  /*210d0*/  I2FP.F32.S32 R100, R100 ;  /* 0x0000006400647245 */ /* 0x000fe40000201400 */
[----:B------:R-:W-:Y:S02]  /*210e0*/  I2FP.F32.S32 R98, R98 ;  /* 0x0000006200627245 */ /* 0x000fe40000201400 */
[----:B------:R-:W-:Y:S01]  /*210f0*/  IABS R102, R102 ;  /* 0x0000006600667213 */ /* 0x000fe20000000000 */
[C---:B------:R-:W-:Y:S01]  /*21100*/  FFMA.FTZ R47, -R205.reuse, R100, R47 ;  /* 0x00000064cd2f7223 */ /* 0x040fe2000001012f */
[----:B------:R-:W-:Y:S01]  /*21110*/  I2FP.F32.S32 R11, R11 ;  /* 0x0000000b000b7245 */ /* 0x000fe20000201400 */
[C---:B------:R-:W-:Y:S01]  /*21120*/  FFMA.FTZ R33, -R205.reuse, R98, R33 ;  /* 0x00000062cd217223 */ /* 0x040fe20000010121 */
[----:B------:R-:W-:Y:S02]  /*21130*/  IABS R7, R7 ;  /* 0x0000000700077213 */ /* 0x000fe40000000000 */
[----:B------:R-:W-:Y:S01]  /*21140*/  IABS R69, R69 ;  /* 0x0000004500457213 */ /* 0x000fe20000000000 */
[----:B------:R-:W-:Y:S01]  /*21150*/  FFMA.FTZ R54, -R205, R11, R54 ;  /* 0x0000000bcd367223 */ /* 0x000fe20000010136 */
[--C-:B------:R-:W-:Y:S02]  /*21160*/  IADD3 R67, PT, PT, R202, -0x51, -R5.reuse ;  /* 0xffffffafca437810 */ /* 0x100fe40007ffe805 */
[----:B------:R-:W-:Y:S01]  /*21170*/  FSEL R153, R24, -INF , P1 ;  /* 0xff80000018997808 */ /* 0x000fe20000800000 */
[----:B------:R-:W-:Y:S01]  /*21180*/  IMAD R24, R209, 0x100, R42 ;  /* 0x00000100d1187824 */ /* 0x000fe200078e022a */
[----:B------:R-:W-:Y:S02]  /*21190*/  IABS R126, R126 ;  /* 0x0000007e007e7213 */ /* 0x000fe40000000000 */
[----:B------:R-:W-:Y:S01]  /*211a0*/  FSEL R165, R16, -INF , P0 ;  /* 0xff80000010a57808 */ /* 0x000fe20000000000 */
[----:B------:R-:W-:Y:S01]  /*211b0*/  VIADD R24, R24, 0x9 ;  /* 0x0000000918187836 */ /* 0x000fe20000000000 */
[----:B------:R-:W-:Y:S02]  /*211c0*/  I2FP.F32.S32 R102, R102 ;  /* 0x0000006600667245 */ /* 0x000fe40000201400 */
[----:B------:R-:W-:Y:S02]  /*211d0*/  IADD3 R10, PT, PT, R0, -0xe8, -R5 ;  /* 0xffffff18000a7810 */ /* 0x000fe40007ffe805 */
[----:B------:R-:W-:Y:S01]  /*211e0*/  ISETP.GE.AND P0, PT, R107, R204, PT ;  /* 0x000000cc6b00720c */ /* 0x000fe20003f06270 */
[C---:B------:R-:W-:Y:S01]  /*211f0*/  FFMA.FTZ R233, -R205.reuse, R102, R233 ;  /* 0x00000066cde97223 */ /* 0x040fe200000101e9 */
[----:B------:R-:W-:Y:S02]  /*21200*/  I2FP.F32.S32 R7, R7 ;  /* 0x0000000700077245 */ /* 0x000fe40000201400 */
[----:B------:R-:W-:Y:S02]  /*21210*/  I2FP.F32.S32 R69, R69 ;  /* 0x0000004500457245 */ /* 0x000fe40000201400 */
[----:B------:R-:W-:Y:S01]  /*21220*/  IABS R67, R67 ;  /* 0x0000004300437213 */ /* 0x000fe20000000000 */
[C---:B------:R-:W-:Y:S01]  /*21230*/  FFMA.FTZ R84, -R205.reuse, R7, R84 ;  /* 0x00000007cd547223 */ /* 0x040fe20000010154 */
[C-C-:B------:R-:W-:Y:S01]  /*21240*/  IADD3 R100, PT, PT, R202.reuse, -0xa8, -R5.reuse ;  /* 0xffffff58ca647810 */ /* 0x140fe20007ffe805 */
[C---:B------:R-:W-:Y:S01]  /*21250*/  FFMA.FTZ R14, -R205.reuse, R69, R14 ;  /* 0x00000045cd0e7223 */ /* 0x040fe2000001010e */
[--C-:B------:R-:W-:Y:S02]  /*21260*/  IADD3 R98, PT, PT, R202, -0xa9, -R5.reuse ;  /* 0xffffff57ca627810 */ /* 0x100fe40007ffe805 */
[----:B------:R-:W-:Y:S02]  /*21270*/  IADD3 R11, PT, PT, R0, -0x69, -R5 ;  /* 0xffffff97000b7810 */ /* 0x000fe40007ffe805 */
[----:B------:R-:W-:Y:S02]  /*21280*/  I2FP.F32.S32 R126, R126 ;  /* 0x0000007e007e7245 */ /* 0x000fe40000201400 */
[----:B------:R-:W-:Y:S02]  /*21290*/  IABS R10, R10 ;  /* 0x0000000a000a7213 */ /* 0x000fe40000000000 */
[----:B------:R-:W-:Y:S01]  /*212a0*/  FSEL R157, R20, -INF , P0 ;  /* 0xff800000149d7808 */ /* 0x000fe20000000000 */
[----:B------:R-:W-:Y:S01]  /*212b0*/  FFMA.FTZ R126, -R205, R126, R65 ;  /* 0x0000007ecd7e7223 */ /* 0x000fe20000010141 */
[----:B------:R-:W-:Y:S01]  /*212c0*/  ISETP.GE.AND P0, PT, R125, R201, PT ;  /* 0x000000c97d00720c */ /* 0x000fe20003f06270 */
[----:B------:R-:W-:Y:S01]  /*212d0*/  VIADD R65, R2, 0xfffffff8 ;  /* 0xfffffff802417836 */ /* 0x000fe20000000000 */
[----:B------:R-:W-:Y:S02]  /*212e0*/  I2FP.F32.S32 R67, R67 ;  /* 0x0000004300437245 */ /* 0x000fe40000201400 */
[----:B------:R-:W-:Y:S02]  /*212f0*/  IABS R100, R100 ;  /* 0x0000006400647213 */ /* 0x000fe40000000000 */
[----:B------:R-:W-:Y:S01]  /*21300*/  IABS R98, R98 ;  /* 0x0000006200627213 */ /* 0x000fe20000000000 */
[C---:B------:R-:W-:Y:S01]  /*21310*/  FFMA.FTZ R158, -R205.reuse, R67, R158 ;  /* 0x00000043cd9e7223 */ /* 0x040fe2000001019e */
[C-C-:B------:R-:W-:Y:S02]  /*21320*/  IADD3 R102, PT, PT, R202.reuse, -0xc0, -R5.reuse ;  /* 0xffffff40ca667810 */ /* 0x140fe40007ffe805 */
[----:B------:R-:W-:Y:S02]  /*21330*/  IABS R11, R11 ;  /* 0x0000000b000b7213 */ /* 0x000fe40000000000 */
[--C-:B------:R-:W-:Y:S02]  /*21340*/  IADD3 R7, PT, PT, R202, -0xf8, -R5.reuse ;  /* 0xffffff08ca077810 */ /* 0x100fe40007ffe805 */
[--C-:B------:R-:W-:Y:S02]  /*21350*/  IADD3 R69, PT, PT, R0, -0x19, -R5.reuse ;  /* 0xffffffe700457810 */ /* 0x100fe40007ffe805 */
[----:B------:R-:W-:Y:S02]  /*21360*/  I2FP.F32.S32 R10, R10 ;  /* 0x0000000a000a7245 */ /* 0x000fe40000201400 */
[----:B------:R-:W-:Y:S02]  /*21370*/  ISETP.GE.AND P1, PT, R24, R201, PT ;  /* 0x000000c91800720c */ /* 0x000fe40003f26270 */
[----:B------:R-:W-:Y:S01]  /*21380*/  IADD3 R3, PT, PT, R0, -0xf8, -R5 ;  /* 0xffffff0800037810 */ /* 0x000fe20007ffe805 */
[C---:B------:R-:W-:Y:S01]  /*21390*/  FFMA.FTZ R55, -R205.reuse, R10, R55 ;  /* 0x0000000acd377223 */ /* 0x040fe20000010137 */
[----:B------:R-:W-:Y:S02]  /*213a0*/  FSEL R214, R214, -INF , P0 ;  /* 0xff800000d6d67808 */ /* 0x000fe40000000000 */
[----:B------:R-:W-:Y:S02]  /*213b0*/  I2FP.F32.S32 R100, R100 ;  /* 0x0000006400647245 */ /* 0x000fe40000201400 */
[----:B------:R-:W-:Y:S02]  /*213c0*/  I2FP.F32.S32 R98, R98 ;  /* 0x0000006200627245 */ /* 0x000fe40000201400 */
[----:B------:R-:W-:Y:S01]  /*213d0*/  IABS R102, R102 ;  /* 0x0000006600667213 */ /* 0x000fe20000000000 */
[----:B------:R-:W-:Y:S01]  /*213e0*/  FFMA.FTZ R249, -R205, R100, R249 ;  /* 0x00000064cdf97223 */ /* 0x000fe200000101f9 */
[----:B------:R-:W-:Y:S01]  /*213f0*/  ISETP.GE.AND P0, PT, R95, R204, PT ;  /* 0x000000cc5f00720c */ /* 0x000fe20003f06270 */
[C---:B------:R-:W-:Y:S01]  /*21400*/  FFMA.FTZ R247, -R205.reuse, R98, R247 ;  /* 0x00000062cdf77223 */ /* 0x040fe200000101f7 */
[----:B------:R-:W-:Y:S02]  /*21410*/  I2FP.F32.S32 R11, R11 ;  /* 0x0000000b000b7245 */ /* 0x000fe40000201400 */
[----:B------:R-:W-:Y:S02]  /*21420*/  IABS R7, R7 ;  /* 0x0000000700077213 */ /* 0x000fe40000000000 */
[----:B------:R-:W-:Y:S01]  /*21430*/  FSEL R212, R212, -INF , P4 ;  /* 0xff800000d4d47808 */ /* 0x000fe20002000000 */
[----:B------:R-:W-:Y:S01]  /*21440*/  FFMA.FTZ R162, -R205, R11, R162 ;  /* 0x0000000bcda27223 */ /* 0x000fe200000101a2 */
[----:B------:R-:W-:Y:S02]  /*21450*/  IABS R69, R69 ;  /* 0x0000004500457213 */ /* 0x000fe40000000000 */
[--C-:B------:R-:W-:Y:S02]  /*21460*/  IADD3 R67, PT, PT, R0, -0x38, -R5.reuse ;  /* 0xffffffc800437810 */ /* 0x100fe40007ffe805 */
[----:B------:R-:W-:Y:S02]  /*21470*/  ISETP.GE.AND P4, PT, R120, R201, PT ;  /* 0x000000c97800720c */ /* 0x000fe40003f86270 */
[----:B------:R-:W-:Y:S02]  /*21480*/  FSEL R222, R222, -INF , P1 ;  /* 0xff800000dede7808 */ /* 0x000fe40000800000 */
[----:B------:R-:W-:Y:S02]  /*21490*/  IABS R2, R3 ;  /* 0x0000000300027213 */ /* 0x000fe40000000000 */
[----:B------:R-:W-:Y:S02]  /*214a0*/  ISETP.GE.AND P1, PT, R215, R201, PT ;  /* 0x000000c9d700720c */ /* 0x000fe40003f26270 */
[----:B------:R-:W-:Y:S02]  /*214b0*/  I2FP.F32.S32 R102, R102 ;  /* 0x0000006600667245 */ /* 0x000fe40000201400 */
[----:B------:R-:W-:Y:S02]  /*214c0*/  IADD3 R10, PT, PT, R0, -0xe9, -R5 ;  /* 0xffffff17000a7810 */ /* 0x000fe40007ffe805 */
[----:B------:R-:W-:Y:S01]  /*214d0*/  IABS R3, R65 ;  /* 0x0000004100037213 */ /* 0x000fe20000000000 */
[----:B------:R-:W-:Y:S01]  /*214e0*/  VIADD R65, R9, 0x48 ;  /* 0x0000004809417836 */ /* 0x000fe20000000000 */
[----:B------:R-:W-:Y:S01]  /*214f0*/  FSEL R236, R236, -INF , P0 ;  /* 0xff800000ecec7808 */ /* 0x000fe20000000000 */
[----:B------:R-:W-:Y:S01]  /*21500*/  FFMA.FTZ R225, -R205, R102, R225 ;  /* 0x00000066cde17223 */ /* 0x000fe200000101e1 */
[----:B------:R-:W-:Y:S02]  /*21510*/  I2FP.F32.S32 R7, R7 ;  /* 0x0000000700077245 */ /* 0x000fe40000201400 */
[-C--:B------:R-:W-:Y:S02]  /*21520*/  ISETP.GE.AND P0, PT, R87, R204.reuse, PT ;  /* 0x000000cc5700720c */ /* 0x080fe40003f06270 */
[----:B------:R-:W-:Y:S01]  /*21530*/  I2FP.F32.S32 R69, R69 ;  /* 0x0000004500457245 */ /* 0x000fe20000201400 */
[C---:B------:R-:W-:Y:S01]  /*21540*/  FFMA.FTZ R103, -R205.reuse, R7, R94 ;  /* 0x00000007cd677223 */ /* 0x040fe2000001015e */
[----:B------:R-:W-:Y:S02]  /*21550*/  IABS R67, R67 ;  /* 0x0000004300437213 */ /* 0x000fe40000000000 */
[C-C-:B------:R-:W-:Y:S01]  /*21560*/  IADD3 R100, PT, PT, R202.reuse, -0xb0, -R5.reuse ;  /* 0xffffff50ca647810 */ /* 0x140fe20007ffe805 */
[----:B------:R-:W-:Y:S01]  /*21570*/  FFMA.FTZ R230, -R205, R69, R230 ;  /* 0x00000045cde67223 */ /* 0x000fe200000101e6 */
[--C-:B------:R-:W-:Y:S02]  /*21580*/  IADD3 R98, PT, PT, R202, -0xb1, -R5.reuse ;  /* 0xffffff4fca627810 */ /* 0x100fe40007ffe805 */
[----:B------:R-:W-:Y:S01]  /*21590*/  FSEL R175, R220, -INF , P4 ;  /* 0xff800000dcaf7808 */ /* 0x000fe20002000000 */
[--C-:B------:R-:W-:Y:S01]  /*215a0*/  IMAD R220, R209, 0x100, R42.reuse ;  /* 0x00000100d1dc7824 */ /* 0x100fe200078e022a */
[----:B------:R-:W-:Y:S02]  /*215b0*/  IADD3 R11, PT, PT, R202, -0x98, -R5 ;  /* 0xffffff68ca0b7810 */ /* 0x000fe40007ffe805 */
[----:B------:R-:W-:Y:S01]  /*215c0*/  ISETP.GE.AND P4, PT, R85, R204, PT ;  /* 0x000000cc5500720c */ /* 0x000fe20003f86270 */
[----:B------:R-:W-:Y:S01]  /*215d0*/  VIADD R220, R220, 0xa1 ;  /* 0x000000a1dcdc7836 */ /* 0x000fe20000000000 */
[----:B------:R-:W-:Y:S01]  /*215e0*/  FSEL R169, R14, -INF , P1 ;  /* 0xff8000000ea97808 */ /* 0x000fe20000800000 */
[----:B------:R-:W-:Y:S01]  /*215f0*/  IMAD R14, R209, 0x100, R42 ;  /* 0x00000100d10e7824 */ /* 0x000fe200078e022a */
[----:B------:R-:W-:Y:S02]  /*21600*/  IABS R10, R10 ;  /* 0x0000000a000a7213 */ /* 0x000fe40000000000 */
[----:B------:R-:W-:Y:S01]  /*21610*/  I2FP.F32.S32 R3, R3 ;  /* 0x0000000300037245 */ /* 0x000fe20000201400 */
[----:B------:R-:W-:Y:S01]  /*21620*/  VIADD R14, R14, 0x19 ;  /* 0x000000190e0e7836 */ /* 0x000fe20000000000 */
[----:B------:R-:W-:Y:S01]  /*21630*/  FSEL R125, R28, -INF , P0 ;  /* 0xff8000001c7d7808 */ /* 0x000fe20000000000 */
[----:B------:R-:W-:Y:S01]  /*21640*/  IMAD.MOV.U32 R28, RZ, RZ, R109 ;  /* 0x000000ffff1c7224 */ /* 0x000fe200078e006d */
[----:B------:R-:W-:Y:S01]  /*21650*/  I2FP.F32.S32 R67, R67 ;  /* 0x0000004300437245 */ /* 0x000fe20000201400 */
[----:B------:R-:W-:Y:S01]  /*21660*/  FFMA.FTZ R216, -R205, R3, R216 ;  /* 0x00000003cdd87223 */ /* 0x000fe200000101d8 */
[----:B------:R-:W-:Y:S01]  /*21670*/  IABS R100, R100 ;  /* 0x0000006400647213 */ /* 0x000fe20000000000 */
[----:B------:R-:W-:Y:S01]  /*21680*/  VIADD R3, R9, 0x40 ;  /* 0x0000004009037836 */ /* 0x000fe20000000000 */
[----:B------:R-:W-:Y:S01]  /*21690*/  IABS R98, R98 ;  /* 0x0000006200627213 */ /* 0x000fe20000000000 */
[----:B------:R-:W-:Y:S01]  /*216a0*/  FFMA.FTZ R34, -R205, R67, R34 ;  /* 0x00000043cd227223 */ /* 0x000fe20000010122 */
[C-C-:B------:R-:W-:Y:S01]  /*216b0*/  IADD3 R102, PT, PT, R0.reuse, -0xa8, -R5.reuse ;  /* 0xffffff5800667810 */ /* 0x140fe20007ffe805 */
[----:B------:R-:W-:Y:S01]  /*216c0*/  VIADD R67, R9, 0x41 ;  /* 0x0000004109437836 */ /* 0x000fe20000000000 */
[----:B------:R-:W-:Y:S02]  /*216d0*/  ISETP.GE.AND P0, PT, R123, R201, PT ;  /* 0x000000c97b00720c */ /* 0x000fe40003f06270 */
[----:B------:R-:W-:Y:S02]  /*216e0*/  IABS R11, R11 ;  /* 0x0000000b000b7213 */ /* 0x000fe40000000000 */
[--C-:B------:R-:W-:Y:S02]  /*216f0*/  IADD3 R7, PT, PT, R0, -0xf1, -R5.reuse ;  /* 0xffffff0f00077810 */ /* 0x100fe40007ffe805 */
[----:B------:R-:W-:Y:S02]  /*21700*/  FSEL R240, R240, -INF , P4 ;  /* 0xff800000f0f07808 */ /* 0x000fe40002000000 */
[----:B------:R-:W-:Y:S02]  /*21710*/  IADD3 R69, PT, PT, R202, -0x48, -R5 ;  /* 0xffffffb8ca457810 */ /* 0x000fe40007ffe805 */
[----:B------:R-:W-:Y:S02]  /*21720*/  I2FP.F32.S32 R10, R10 ;  /* 0x0000000a000a7245 */ /* 0x000fe40000201400 */
[----:B------:R-:W-:Y:S02]  /*21730*/  ISETP.GE.AND P4, PT, R75, R204, PT ;  /* 0x000000cc4b00720c */ /* 0x000fe40003f86270 */
[----:B------:R-:W-:Y:S01]  /*21740*/  I2FP.F32.S32 R100, R100 ;  /* 0x0000006400647245 */ /* 0x000fe20000201400 */
[C---:B------:R-:W-:Y:S01]  /*21750*/  FFMA.FTZ R53, -R205.reuse, R10, R53 ;  /* 0x0000000acd357223 */ /* 0x040fe20000010135 */
[----:B------:R-:W-:Y:S02]  /*21760*/  I2FP.F32.S32 R98, R98 ;  /* 0x0000006200627245 */ /* 0x000fe40000201400 */
[----:B------:R-:W-:Y:S01]  /*21770*/  IABS R102, R102 ;  /* 0x0000006600667213 */ /* 0x000fe20000000000 */
[----:B------:R-:W-:Y:S01]  /*21780*/  FFMA.FTZ R241, -R205, R100, R241 ;  /* 0x00000064cdf17223 */ /* 0x000fe200000101f1 */
[----:B------:R-:W-:Y:S01]  /*21790*/  ISETP.GE.AND P1, PT, R73, R204, PT ;  /* 0x000000cc4900720c */ /* 0x000fe20003f26270 */
[----:B------:R-:W-:Y:S01]  /*217a0*/  FFMA.FTZ R239, -R205, R98, R239 ;  /* 0x00000062cdef7223 */ /* 0x000fe200000101ef */
[----:B------:R-:W-:Y:S02]  /*217b0*/  FSEL R226, R226, -INF , P0 ;  /* 0xff800000e2e27808 */ /* 0x000fe40000000000 */
[----:B------:R-:W-:Y:S02]  /*217c0*/  I2FP.F32.S32 R11, R11 ;  /* 0x0000000b000b7245 */ /* 0x000fe40000201400 */
[----:B------:R-:W-:Y:S02]  /*217d0*/  IABS R7, R7 ;  /* 0x0000000700077213 */ /* 0x000fe40000000000 */
[----:B------:R-:W-:Y:S01]  /*217e0*/  ISETP.GE.AND P0, PT, R117, R201, PT ;  /* 0x000000c97500720c */ /* 0x000fe20003f06270 */
[----:B------:R-:W-:Y:S01]  /*217f0*/  FFMA.FTZ R80, -R205, R11, R80 ;  /* 0x0000000bcd507223 */ /* 0x000fe20000010150 */
[----:B------:R-:W-:Y:S02]  /*21800*/  IABS R69, R69 ;  /* 0x0000004500457213 */ /* 0x000fe40000000000 */
[----:B------:R-:W-:Y:S02]  /*21810*/  FSEL R117, R32, -INF , P4 ;  /* 0xff80000020757808 */ /* 0x000fe40002000000 */
[----:B------:R-:W-:Y:S02]  /*21820*/  ISETP.GE.AND P4, PT, R14, R201, PT ;  /* 0x000000c90e00720c */ /* 0x000fe40003f86270 */
[----:B------:R-:W-:Y:S02]  /*21830*/  I2FP.F32.S32 R102, R102 ;  /* 0x0000006600667245 */ /* 0x000fe40000201400 */
[----:B------:R-:W-:Y:S01]  /*21840*/  FSEL R10, R244, -INF , P1 ;  /* 0xff800000f40a7808 */ /* 0x000fe20000800000 */
[----:B------:R-:W-:Y:S01]  /*21850*/  IMAD R244, R209, 0x100, R42 ;  /* 0x00000100d1f47824 */ /* 0x000fe200078e022a */
[----:B------:R-:W-:Y:S01]  /*21860*/  I2FP.F32.S32 R7, R7 ;  /* 0x0000000700077245 */ /* 0x000fe20000201400 */
[----:B------:R-:W-:Y:S01]  /*21870*/  FFMA.FTZ R245, -R205, R102, R245 ;  /* 0x00000066cdf57223 */ /* 0x000fe200000101f5 */
[-C--:B------:R-:W-:Y:S01]  /*21880*/  ISETP.GE.AND P1, PT, R3, R204.reuse, PT ;  /* 0x000000cc0300720c */ /* 0x080fe20003f26270 */
[----:B------:R-:W-:Y:S01]  /*21890*/  VIADD R244, R244, 0xa0 ;  /* 0x000000a0f4f47836 */ /* 0x000fe20000000000 */
[----:B------:R-:W-:Y:S01]  /*218a0*/  I2FP.F32.S32 R69, R69 ;  /* 0x0000004500457245 */ /* 0x000fe20000201400 */
[----:B------:R-:W-:Y:S01]  /*218b0*/  FFMA.FTZ R154, -R205, R7, R6 ;  /* 0x00000007cd9a7223 */ /* 0x000fe20000010106 */
[--C-:B------:R-:W-:Y:S01]  /*218c0*/  IADD3 R100, PT, PT, R202, -0xb9, -R5.reuse ;  /* 0xffffff47ca647810 */ /* 0x100fe20007ffe805 */
[----:B------:R-:W-:Y:S01]  /*218d0*/  VIADD R7, R9, 0xf8 ;  /* 0x000000f809077836 */ /* 0x000fe20000000000 */
[--C-:B------:R-:W-:Y:S01]  /*218e0*/  IADD3 R98, PT, PT, R0, -0x99, -R5.reuse ;  /* 0xffffff6700627810 */ /* 0x100fe20007ffe805 */
[----:B------:R-:W-:Y:S01]  /*218f0*/  IMAD.MOV.U32 R32, RZ, RZ, R154 ;  /* 0x000000ffff207224 */ /* 0x000fe200078e009a */
[----:B------:R-:W-:Y:S01]  /*21900*/  FSEL R163, R18, -INF , P0 ;  /* 0xff80000012a37808 */ /* 0x000fe20000000000 */
[----:B------:R-:W-:Y:S01]  /*21910*/  FFMA.FTZ R40, -R205, R69, R40 ;  /* 0x00000045cd287223 */ /* 0x000fe20000010128 */
[----:B------:R-:W-:Y:S01]  /*21920*/  IADD3 R11, PT, PT, R202, -0xf1, -R5 ;  /* 0xffffff0fca0b7810 */ /* 0x000fe20007ffe805 */
[----:B------:R-:W-:Y:S01]  /*21930*/  VIADD R69, R9, 0x61 ;  /* 0x0000006109457836 */ /* 0x000fe20000000000 */
[----:B------:R-:W-:Y:S02]  /*21940*/  ISETP.GE.AND P0, PT, R67, R204, PT ;  /* 0x000000cc4300720c */ /* 0x000fe40003f06270 */
[----:B------:R-:W-:Y:S02]  /*21950*/  FSEL R230, R230, -INF , P4 ;  /* 0xff800000e6e67808 */ /* 0x000fe40002000000 */
[-C--:B------:R-:W-:Y:S02]  /*21960*/  ISETP.GE.AND P4, PT, R107, R201.reuse, PT ;  /* 0x000000c96b00720c */ /* 0x080fe40003f86270 */
[----:B------:R-:W-:Y:S01]  /*21970*/  FSEL R107, R36, -INF , P1 ;  /* 0xff800000246b7808 */ /* 0x000fe20000800000 */
[----:B------:R-:W-:Y:S01]  /*21980*/  IMAD.MOV.U32 R36, RZ, RZ, R103 ;  /* 0x000000ffff247224 */ /* 0x000fe200078e0067 */
[----:B------:R-:W-:Y:S02]  /*21990*/  IABS R100, R100 ;  /* 0x0000006400647213 */ /* 0x000fe40000000000 */
[----:B------:R-:W-:Y:S02]  /*219a0*/  IABS R98, R98 ;  /* 0x0000006200627213 */ /* 0x000fe40000000000 */
[----:B------:R-:W-:Y:S02]  /*219b0*/  IADD3 R102, PT, PT, R0, -0xb1, -R5 ;  /* 0xffffff4f00667810 */ /* 0x000fe40007ffe805 */
[----:B------:R-:W-:Y:S02]  /*219c0*/  ISETP.GE.AND P1, PT, R115, R201, PT ;  /* 0x000000c97300720c */ /* 0x000fe40003f26270 */
[----:B------:R-:W-:Y:S02]  /*219d0*/  IABS R11, R11 ;  /* 0x0000000b000b7213 */ /* 0x000fe40000000000 */
[----:B------:R-:W-:Y:S01]  /*219e0*/  FSEL R6, R248, -INF , P0 ;  /* 0xff800000f8067808 */ /* 0x000fe20000000000 */
[--C-:B------:R-:W-:Y:S01]  /*219f0*/  IMAD R248, R209, 0x100, R42.reuse ;  /* 0x00000100d1f87824 */ /* 0x100fe200078e022a */
[----:B------:R-:W-:Y:S02]  /*21a00*/  ISETP.GE.AND P0, PT, R65, R204, PT ;  /* 0x000000cc4100720c */ /* 0x000fe40003f06270 */
[----:B------:R-:W-:Y:S01]  /*21a10*/  FSEL R155, R22, -INF , P4 ;  /* 0xff800000169b7808 */ /* 0x000fe20002000000 */
[----:B------:R-:W-:Y:S01]  /*21a20*/  VIADD R248, R248, 0x98 ;  /* 0x00000098f8f87836 */ /* 0x000fe20000000000 */
[----:B------:R-:W-:Y:S02]  /*21a30*/  I2FP.F32.S32 R100, R100 ;  /* 0x0000006400647245 */ /* 0x000fe40000201400 */
[----:B------:R-:W-:Y:S02]  /*21a40*/  I2FP.F32.S32 R98, R98 ;  /* 0x0000006200627245 */ /* 0x000fe40000201400 */
[----:B------:R-:W-:Y:S01]  /*21a50*/  IABS R102, R102 ;  /* 0x0000006600667213 */ /* 0x000fe20000000000 */
[----:B------:R-:W-:Y:S01]  /*21a60*/  FFMA.FTZ R231, -R205, R100, R231 ;  /* 0x00000064cde77223 */ /* 0x000fe200000101e7 */
[----:B------:R-:W-:Y:S01]  /*21a70*/  ISETP.GE.AND P4, PT, R93, R204, PT ;  /* 0x000000cc5d00720c */ /* 0x000fe20003f86270 */
[----:B------:R-:W-:Y:S01]  /*21a80*/  FFMA.FTZ R49, -R205, R98, R49 ;  /* 0x00000062cd317223 */ /* 0x000fe20000010131 */
[----:B------:R-:W-:Y:S01]  /*21a90*/  FSEL R22, R234, -INF , P1 ;  /* 0xff800000ea167808 */ /* 0x000fe20000800000 */
[----:B------:R-:W-:Y:S01]  /*21aa0*/  IMAD R234, R209, 0x100, R42 ;  /* 0x00000100d1ea7824 */ /* 0x000fe200078e022a */
[----:B------:R-:W-:Y:S02]  /*21ab0*/  I2FP.F32.S32 R11, R11 ;  /* 0x0000000b000b7245 */ /* 0x000fe40000201400 */
[----:B------:R-:W-:Y:S01]  /*21ac0*/  ISETP.GE.AND P1, PT, R99, R201, PT ;  /* 0x000000c96300720c */ /* 0x000fe20003f26270 */
[----:B------:R-:W-:Y:S01]  /*21ad0*/  VIADD R234, R234, 0x90 ;  /* 0x00000090eaea7836 */ /* 0x000fe20000000000 */
[----:B------:R-:W-:Y:S01]  /*21ae0*/  FSEL R99, R40, -INF , P0 ;  /* 0xff80000028637808 */ /* 0x000fe20000000000 */
[----:B------:R-:W-:Y:S01]  /*21af0*/  FFMA.FTZ R96, -R205, R11, R96 ;  /* 0x0000000bcd607223 */ /* 0x000fe20000010160 */
[-C--:B------:R-:W-:Y:S02]  /*21b00*/  ISETP.GE.AND P0, PT, R95, R201.reuse, PT ;  /* 0x000000c95f00720c */ /* 0x080fe40003f06270 */
[----:B------:R-:W-:Y:S01]  /*21b10*/  I2FP.F32.S32 R102, R102 ;  /* 0x0000006600667245 */ /* 0x000fe20000201400 */
[----:B------:R-:W-:Y:S01]  /*21b20*/  IMAD.MOV.U32 R40, RZ, RZ, R96 ;  /* 0x000000ffff287224 */ /* 0x000fe200078e0060 */
[----:B------:R-:W-:Y:S01]  /*21b30*/  FSEL R95, R252, -INF , P4 ;  /* 0xff800000fc5f7808 */ /* 0x000fe20002000000 */
[--C-:B------:R-:W-:Y:S01]  /*21b40*/  IMAD R252, R209, 0x100, R42.reuse ;  /* 0x00000100d1fc7824 */ /* 0x100fe200078e022a */
[----:B------:R-:W-:Y:S01]  /*21b50*/  ISETP.GE.AND P4, PT, R79, R204, PT ;  /* 0x000000cc4f00720c */ /* 0x000fe20003f86270 */
[----:B------:R-:W-:Y:S01]  /*21b60*/  FFMA.FTZ R235, -R205, R102, R235 ;  /* 0x00000066cdeb7223 */ /* 0x000fe200000101eb */
[--C-:B------:R-:W-:Y:S01]  /*21b70*/  IADD3 R104, PT, PT, R0, -0x91, -R5.reuse ;  /* 0xffffff6f00687810 */ /* 0x100fe20007ffe805 */
[----:B------:R-:W-:Y:S01]  /*21b80*/  VIADD R252, R252, 0x89 ;  /* 0x00000089fcfc7836 */ /* 0x000fe20000000000 */
[C-C-:B------:R-:W-:Y:S02]  /*21b90*/  IADD3 R100, PT, PT, R202.reuse, -0xc1, -R5.reuse ;  /* 0xffffff3fca647810 */ /* 0x140fe40007ffe805 */
[C-C-:B------:R-:W-:Y:S02]  /*21ba0*/  IADD3 R98, PT, PT, R202.reuse, -0xc8, -R5.reuse ;  /* 0xffffff38ca627810 */ /* 0x140fe40007ffe805 */
[--C-:B------:R-:W-:Y:S02]  /*21bb0*/  IADD3 R129, PT, PT, R202, -0xd1, -R5.reuse ;  /* 0xffffff2fca817810 */ /* 0x100fe40007ffe805 */
[----:B------:R-:W-:Y:S01]  /*21bc0*/  FSEL R131, R26, -INF , P1 ;  /* 0xff8000001a837808 */ /* 0x000fe20000800000 */
[--C-:B------:R-:W-:Y:S01]  /*21bd0*/  IMAD R26, R209, 0x100, R42.reuse ;  /* 0x00000100d11a7824 */ /* 0x100fe200078e022a */
[--C-:B------:R-:W-:Y:S02]  /*21be0*/  IADD3 R11, PT, PT, R0, -0xf0, -R5.reuse ;  /* 0xffffff10000b7810 */ /* 0x100fe40007ffe805 */
[----:B------:R-:W-:Y:S01]  /*21bf0*/  ISETP.GE.AND P1, PT, R77, R204, PT ;  /* 0x000000cc4d00720c */ /* 0x000fe20003f26270 */
[----:B------:R-:W-:Y:S01]  /*21c00*/  VIADD R26, R26, 0x21 ;  /* 0x000000211a1a7836 */ /* 0x000fe20000000000 */
[----:B------:R-:W-:Y:S01]  /*21c10*/  FSEL R16, R238, -INF , P0 ;  /* 0xff800000ee107808 */ /* 0x000fe20000000000 */
[--C-:B------:R-:W-:Y:S01]  /*21c20*/  IMAD R238, R209, 0x100, R42.reuse ;  /* 0x00000100d1ee7824 */ /* 0x100fe200078e022a */
[----:B------:R-:W-:Y:S02]  /*21c30*/  ISETP.GE.AND P0, PT, R87, R201, PT ;  /* 0x000000c95700720c */ /* 0x000fe40003f06270 */
[----:B------:R-:W-:Y:S01]  /*21c40*/  FSEL R87, R44, -INF , P4 ;  /* 0xff8000002c577808 */ /* 0x000fe20002000000 */
[----:B------:R-:W-:Y:S01]  /*21c50*/  VIADD R238, R238, 0x88 ;  /* 0x00000088eeee7836 */ /* 0x000fe20000000000 */
[----:B------:R-:W-:Y:S02]  /*21c60*/  IABS R104, R104 ;  /* 0x0000006800687213 */ /* 0x000fe40000000000 */
[----:B------:R-:W-:Y:S02]  /*21c70*/  IABS R100, R100 ;  /* 0x0000006400647213 */ /* 0x000fe40000000000 */
[----:B------:R-:W-:Y:S02]  /*21c80*/  IABS R98, R98 ;  /* 0x0000006200627213 */ /* 0x000fe40000000000 */
[----:B------:R-:W-:Y:S02]  /*21c90*/  IABS R129, R129 ;  /* 0x0000008100817213 */ /* 0x000fe40000000000 */
[----:B------:R-:W-:Y:S02]  /*21ca0*/  IADD3 R102, PT, PT, R202, -0xe0, -R5 ;  /* 0xffffff20ca667810 */ /* 0x000fe40007ffe805 */
[----:B------:R-:W-:Y:S02]  /*21cb0*/  ISETP.GE.AND P4, PT, R85, R201, PT ;  /* 0x000000c95500720c */ /* 0x000fe40003f86270 */
[----:B------:R-:W-:Y:S02]  /*21cc0*/  IABS R11, R11 ;  /* 0x0000000b000b7213 */ /* 0x000fe40000000000 */
[----:B------:R-:W-:Y:S02]  /*21cd0*/  FSEL R85, R158, -INF , P1 ;  /* 0xff8000009e557808 */ /* 0x000fe40000800000 */
[----:B------:R-:W-:Y:S02]  /*21ce0*/  ISETP.GE.AND P1, PT, R251, R204, PT ;  /* 0x000000ccfb00720c */ /* 0x000fe40003f26270 */
[----:B------:R-:W-:Y:S01]  /*21cf0*/  FSEL R123, R30, -INF , P0 ;  /* 0xff8000001e7b7808 */ /* 0x000fe20000000000 */
[----:B------:R-:W-:Y:S01]  /*21d00*/  IMAD R30, R209, 0x100, R42 ;  /* 0x00000100d11e7824 */ /* 0x000fe200078e022a */
[----:B------:R-:W-:Y:S02]  /*21d10*/  I2FP.F32.S32 R104, R104 ;  /* 0x0000006800687245 */ /* 0x000fe40000201400 */
        /* <DEDUP_REMOVED lines=20> */
[----:B------:R-:W-:Y:S02]  /*21e60*/  FSEL R73, R19, -INF , P0 ;  /* 0xff80000013497808 */ /* 0x000fe40000000000 */
[----:B------:R-:W-:Y:S01]  /*21e70*/  ISETP.GE.AND P0, PT, R160, R204, PT ;  /* 0x000000cca000720c */ /* 0x000fe20003f06270 */
[----:B------:R-:W-:Y:S01]  /*21e80*/  FFMA.FTZ R81, -R205, R102, R81 ;  /* 0x00000066cd517223 */ /* 0x000fe20000010151 */
[----:B------:R-:W-:Y:S02]  /*21e90*/  FSEL R115, R34, -INF , P4 ;  /* 0xff80000022737808 */ /* 0x000fe40002000000 */
[--C-:B------:R-:W-:Y:S02]  /*21ea0*/  IADD3 R104, PT, PT, R202, -0xc9, -R5.reuse ;  /* 0xffffff37ca687810 */ /* 0x100fe40007ffe805 */
[--C-:B------:R-:W-:Y:S02]  /*21eb0*/  IADD3 R100, PT, PT, R0, -0xa9, -R5.reuse ;  /* 0xffffff5700647810 */ /* 0x100fe40007ffe805 */
[--C-:B------:R-:W-:Y:S02]  /*21ec0*/  IADD3 R98, PT, PT, R202, -0xd0, -R5.reuse ;  /* 0xffffff30ca627810 */ /* 0x100fe40007ffe805 */
[--C-:B------:R-:W-:Y:S02]  /*21ed0*/  IADD3 R92, PT, PT, R0, -0xb8, -R5.reuse ;  /* 0xffffff48005c7810 */ /* 0x100fe40007ffe805 */
[----:B------:R-:W-:Y:S02]  /*21ee0*/  ISETP.GE.AND P4, PT, R69, R204, PT ;  /* 0x000000cc4500720c */ /* 0x000fe40003f86270 */
[----:B------:R-:W-:Y:S01]  /*21ef0*/  FSEL R8, R246, -INF , P1 ;  /* 0xff800000f6087808 */ /* 0x000fe20000800000 */
[--C-:B------:R-:W-:Y:S01]  /*21f00*/  IMAD R246, R209, 0x100, R42.reuse ;  /* 0x00000100d1f67824 */ /* 0x100fe200078e022a */
[-C--:B------:R-:W-:Y:S02]  /*21f10*/  ISETP.GE.AND P1, PT, R3, R201.reuse, PT ;  /* 0x000000c90300720c */ /* 0x080fe40003f26270 */
[----:B------:R-:W-:Y:S01]  /*21f20*/  FSEL R52, R52, -INF , P0 ;  /* 0xff80000034347808 */ /* 0x000fe20000000000 */
[----:B------:R-:W-:Y:S01]  /*21f30*/  VIADD R246, R246, 0x79 ;  /* 0x00000079f6f67836 */ /* 0x000fe20000000000 */
[----:B------:R-:W-:Y:S02]  /*21f40*/  IABS R104, R104 ;  /* 0x0000006800687213 */ /* 0x000fe40000000000 */
[----:B------:R-:W-:Y:S02]  /*21f50*/  IABS R100, R100 ;  /* 0x0000006400647213 */ /* 0x000fe40000000000 */
[----:B------:R-:W-:Y:S02]  /*21f60*/  IABS R98, R98 ;  /* 0x0000006200627213 */ /* 0x000fe40000000000 */
[----:B------:R-:W-:Y:S02]  /*21f70*/  IABS R92, R92 ;  /* 0x0000005c005c7213 */ /* 0x000fe40000000000 */
[----:B------:R-:W-:Y:S02]  /*21f80*/  IADD3 R102, PT, PT, R202, -0xe9, -R5 ;  /* 0xffffff17ca667810 */ /* 0x000fe40007ffe805 */
[-C--:B------:R-:W-:Y:S02]  /*21f90*/  ISETP.GE.AND P0, PT, R67, R201.reuse, PT ;  /* 0x000000c94300720c */ /* 0x080fe40003f06270 */
[----:B------:R-:W-:Y:S02]  /*21fa0*/  FSEL R48, R23, -INF , P4 ;  /* 0xff80000017307808 */ /* 0x000fe40002000000 */
[-C--:B------:R-:W-:Y:S02]  /*21fb0*/  ISETP.GE.AND P4, PT, R105, R204.reuse, PT ;  /* 0x000000cc6900720c */ /* 0x080fe40003f86270 */
[----:B------:R-:W-:Y:S02]  /*21fc0*/  FSEL R105, R38, -INF , P1 ;  /* 0xff80000026697808 */ /* 0x000fe40000800000 */
[----:B------:R-:W-:Y:S02]  /*21fd0*/  ISETP.GE.AND P1, PT, R101, R204, PT ;  /* 0x000000cc6500720c */ /* 0x000fe40003f26270 */
        /* <DEDUP_REMOVED lines=8> */
[----:B------:R-:W-:Y:S01]  /*22060*/  FSEL R101, R250, -INF , P0 ;  /* 0xff800000fa657808 */ /* 0x000fe20000000000 */
[--C-:B------:R-:W-:Y:S01]  /*22070*/  IMAD R250, R209, 0x100, R42.reuse ;  /* 0x00000100d1fa7824 */ /* 0x100fe200078e022a */
[----:B------:R-:W-:Y:S01]  /*22080*/  FSEL R56, R56, -INF , P4 ;  /* 0xff80000038387808 */ /* 0x000fe20002000000 */
[----:B------:R-:W-:Y:S01]  /*22090*/  FFMA.FTZ R229, -R205, R92, R229 ;  /* 0x0000005ccde57223 */ /* 0x000fe200000101e5 */
[----:B------:R-:W-:Y:S01]  /*220a0*/  I2FP.F32.S32 R102, R102 ;  /* 0x0000006600667245 */ /* 0x000fe20000201400 */
[----:B------:R-:W-:Y:S01]  /*220b0*/  VIADD R250, R250, 0x71 ;  /* 0x00000071fafa7836 */ /* 0x000fe20000000000 */
[-C--:B------:R-:W-:Y:S02]  /*220c0*/  ISETP.GE.AND P4, PT, R93, R201.reuse, PT ;  /* 0x000000c95d00720c */ /* 0x080fe40003f86270 */
[-C--:B------:R-:W-:Y:S01]  /*220d0*/  ISETP.GE.AND P0, PT, R65, R201.reuse, PT ;  /* 0x000000c94100720c */ /* 0x080fe20003f06270 */
[----:B------:R-:W-:Y:S01]  /*220e0*/  FFMA.FTZ R57, -R205, R102, R57 ;  /* 0x00000066cd397223 */ /* 0x000fe20000010139 */
[--C-:B------:R-:W-:Y:S01]  /*220f0*/  IADD3 R104, PT, PT, R0, -0xb0, -R5.reuse ;  /* 0xffffff5000687810 */ /* 0x100fe20007ffe805 */
[----:B------:R-:W-:Y:S01]  /*22100*/  VIADD R102, R9, 0x78 ;  /* 0x0000007809667836 */ /* 0x000fe20000000000 */
[C-C-:B------:R-:W-:Y:S02]  /*22110*/  IADD3 R100, PT, PT, R202.reuse, -0xd8, -R5.reuse ;  /* 0xffffff28ca647810 */ /* 0x140fe40007ffe805 */
[--C-:B------:R-:W-:Y:S02]  /*22120*/  IADD3 R98, PT, PT, R202, -0xd9, -R5.reuse ;  /* 0xffffff27ca627810 */ /* 0x100fe40007ffe805 */
[----:B------:R-:W-:Y:S02]  /*22130*/  IADD3 R92, PT, PT, R0, -0xc1, -R5 ;  /* 0xffffff3f005c7810 */ /* 0x000fe40007ffe805 */
[----:B------:R-:W-:Y:S02]  /*22140*/  FSEL R44, R27, -INF , P1 ;  /* 0xff8000001b2c7808 */ /* 0x000fe40000800000 */
[----:B------:R-:W-:Y:S02]  /*22150*/  ISETP.GE.AND P1, PT, R89, R204, PT ;  /* 0x000000cc5900720c */ /* 0x000fe40003f26270 */
[----:B------:R-:W-:Y:S02]  /*22160*/  FSEL R89, R15, -INF , P4 ;  /* 0xff8000000f597808 */ /* 0x000fe40002000000 */
[----:B------:R-:W-:Y:S02]  /*22170*/  FSEL R93, R13, -INF , P0 ;  /* 0xff8000000d5d7808 */ /* 0x000fe40000000000 */
[-C--:B------:R-:W-:Y:S02]  /*22180*/  ISETP.GE.AND P4, PT, R79, R201.reuse, PT ;  /* 0x000000c94f00720c */ /* 0x080fe40003f86270 */
[----:B------:R-:W-:Y:S02]  /*22190*/  IABS R104, R104 ;  /* 0x0000006800687213 */ /* 0x000fe40000000000 */
[----:B------:R-:W-:Y:S02]  /*221a0*/  IABS R100, R100 ;  /* 0x0000006400647213 */ /* 0x000fe40000000000 */
[----:B------:R-:W-:Y:S02]  /*221b0*/  IABS R98, R98 ;  /* 0x0000006200627213 */ /* 0x000fe40000000000 */
[----:B------:R-:W-:Y:S02]  /*221c0*/  IABS R92, R92 ;  /* 0x0000005c005c7213 */ /* 0x000fe40000000000 */
[----:B------:R-:W-:Y:S02]  /*221d0*/  ISETP.GE.AND P0, PT, R250, R204, PT ;  /* 0x000000ccfa00720c */ /* 0x000fe40003f06270 */
[----:B------:R-:W-:Y:S02]  /*221e0*/  FSEL R79, R46, -INF , P4 ;  /* 0xff8000002e4f7808 */ /* 0x000fe40002000000 */
[----:B------:R-:W-:Y:S02]  /*221f0*/  I2FP.F32.S32 R104, R104 ;  /* 0x0000006800687245 */ /* 0x000fe40000201400 */
[----:B------:R-:W-:Y:S02]  /*22200*/  I2FP.F32.S32 R100, R100 ;  /* 0x0000006400647245 */ /* 0x000fe40000201400 */
[----:B------:R-:W-:Y:S01]  /*22210*/  I2FP.F32.S32 R98, R98 ;  /* 0x0000006200627245 */ /* 0x000fe20000201400 */
[C---:B------:R-:W-:Y:S01]  /*22220*/  FFMA.FTZ R237, -R205.reuse, R104, R237 ;  /* 0x00000068cded7223 */ /* 0x040fe200000101ed */
[----:B------:R-:W-:Y:S01]  /*22230*/  I2FP.F32.S32 R92, R92 ;  /* 0x0000005c005c7245 */ /* 0x000fe20000201400 */
[----:B------:R-:W-:Y:S01]  /*22240*/  FFMA.FTZ R111, -R205, R100, R111 ;  /* 0x00000064cd6f7223 */ /* 0x000fe2000001016f */
[----:B------:R-:W-:Y:S01]  /*22250*/  FSEL R23, R29, -INF , P0 ;  /* 0xff8000001d177808 */ /* 0x000fe20000000000 */
[C---:B------:R-:W-:Y:S01]  /*22260*/  FFMA.FTZ R97, -R205.reuse, R98, R97 ;  /* 0x00000062cd617223 */ /* 0x040fe20000010161 */
[----:B------:R-:W-:Y:S01]  /*22270*/  ISETP.GE.AND P4, PT, R246, R204, PT ;  /* 0x000000ccf600720c */ /* 0x000fe20003f86270 */
[----:B------:R-:W-:Y:S01]  /*22280*/  FFMA.FTZ R217, -R205, R92, R217 ;  /* 0x0000005ccdd97223 */ /* 0x000fe200000101d9 */
[-C--:B------:R-:W-:Y:S02]  /*22290*/  ISETP.GE.AND P0, PT, R102, R204.reuse, PT ;  /* 0x000000cc6600720c */ /* 0x080fe40003f06270 */
[----:B------:R-:W-:Y:S01]  /*222a0*/  FSEL R27, R60, -INF , P1 ;  /* 0xff8000003c1b7808 */ /* 0x000fe20000800000 */
[--C-:B------:R-:W-:Y:S01]  /*222b0*/  IMAD R60, R209, 0x100, R42.reuse ;  /* 0x00000100d13c7824 */ /* 0x100fe200078e022a */
[-C--:B------:R-:W-:Y:S02]  /*222c0*/  ISETP.GE.AND P1, PT, R77, R201.reuse, PT ;  /* 0x000000c94d00720c */ /* 0x080fe40003f26270 */
[----:B------:R-:W-:Y:S01]  /*222d0*/  FSEL R11, R166, -INF , P4 ;  /* 0xff800000a60b7808 */ /* 0x000fe20002000000 */
[----:B------:R-:W-:Y:S01]  /*222e0*/  VIADD R60, R60, 0x70 ;  /* 0x000000703c3c7836 */ /* 0x000fe20000000000 */
[----:B------:R-:W-:Y:S01]  /*222f0*/  FSEL R64, R64, -INF , P0 ;  /* 0xff80000040407808 */ /* 0x000fe20000000000 */
[--C-:B------:R-:W-:Y:S01]  /*22300*/  IMAD R166, R209, 0x100, R42.reuse ;  /* 0x00000100d1a67824 */ /* 0x100fe200078e022a */
[----:B------:R-:W-:Y:S02]  /*22310*/  ISETP.GE.AND P4, PT, R110, R204, PT ;  /* 0x000000cc6e00720c */ /* 0x000fe40003f86270 */
[--C-:B------:R-:W-:Y:S01]  /*22320*/  IADD3 R104, PT, PT, R0, -0xb9, -R5.reuse ;  /* 0xffffff4700687810 */ /* 0x100fe20007ffe805 */
[----:B------:R-:W-:Y:S01]  /*22330*/  VIADD R166, R166, 0x69 ;  /* 0x00000069a6a67836 */ /* 0x000fe20000000000 */
[--C-:B------:R-:W-:Y:S02]  /*22340*/  IADD3 R100, PT, PT, R202, -0xe1, -R5.reuse ;  /* 0xffffff1fca647810 */ /* 0x100fe40007ffe805 */
[--C-:B------:R-:W-:Y:S02]  /*22350*/  IADD3 R98, PT, PT, R0, -0xc0, -R5.reuse ;  /* 0xffffff4000627810 */ /* 0x100fe40007ffe805 */
[--C-:B------:R-:W-:Y:S02]  /*22360*/  IADD3 R92, PT, PT, R202, -0xf0, -R5.reuse ;  /* 0xffffff10ca5c7810 */ /* 0x100fe40007ffe805 */
[C-C-:B------:R-:W-:Y:S02]  /*22370*/  IADD3 R121, PT, PT, R0.reuse, -0xd0, -R5.reuse ;  /* 0xffffff3000797810 */ /* 0x140fe40007ffe805 */
[----:B------:R-:W-:Y:S02]  /*22380*/  IADD3 R113, PT, PT, R0, -0xd1, -R5 ;  /* 0xffffff2f00717810 */ /* 0x000fe40007ffe805 */
[-C--:B------:R-:W-:Y:S02]  /*22390*/  ISETP.GE.AND P0, PT, R164, R201.reuse, PT ;  /* 0x000000c9a400720c */ /* 0x080fe40003f06270 */
[----:B------:R-:W-:Y:S02]  /*223a0*/  FSEL R77, R17, -INF , P1 ;  /* 0xff800000114d7808 */ /* 0x000fe40000800000 */
[----:B------:R-:W-:Y:S02]  /*223b0*/  ISETP.GE.AND P1, PT, R251, R201, PT ;  /* 0x000000c9fb00720c */ /* 0x000fe40003f26270 */
[----:B------:R-:W-:Y:S01]  /*223c0*/  FSEL R17, R68, -INF , P4 ;  /* 0xff80000044117808 */ /* 0x000fe20002000000 */
[----:B------:R-:W-:Y:S01]  /*223d0*/  IMAD R68, R209, 0x100, R42 ;  /* 0x00000100d1447824 */ /* 0x000fe200078e022a */
[----:B------:R-:W-:Y:S02]  /*223e0*/  IABS R104, R104 ;  /* 0x0000006800687213 */ /* 0x000fe40000000000 */
[----:B------:R-:W-:Y:S01]  /*223f0*/  IABS R100, R100 ;  /* 0x0000006400647213 */ /* 0x000fe20000000000 */
[----:B------:R-:W-:Y:S01]  /*22400*/  VIADD R68, R68, 0x68 ;  /* 0x0000006844447836 */ /* 0x000fe20000000000 */
[----:B------:R-:W-:Y:S02]  /*22410*/  IABS R98, R98 ;  /* 0x0000006200627213 */ /* 0x000fe40000000000 */
[----:B------:R-:W-:Y:S02]  /*22420*/  IABS R92, R92 ;  /* 0x0000005c005c7213 */ /* 0x000fe40000000000 */
[----:B------:R-:W-:Y:S02]  /*22430*/  IABS R121, R121 ;  /* 0x0000007900797213 */ /* 0x000fe40000000000 */
[----:B------:R-:W-:Y:S02]  /*22440*/  IABS R113, R113 ;  /* 0x0000007100717213 */ /* 0x000fe40000000000 */
[----:B------:R-:W-:Y:S02]  /*22450*/  FSEL R67, R21, -INF , P0 ;  /* 0xff80000015437808 */ /* 0x000fe40000000000 */
[----:B------:R-:W-:Y:S02]  /*22460*/  ISETP.GE.AND P0, PT, R160, R201, PT ;  /* 0x000000c9a000720c */ /* 0x000fe40003f06270 */
        /* <DEDUP_REMOVED lines=12> */
[----:B------:R-:W-:Y:S01]  /*22530*/  ISETP.GE.AND P4, PT, R69, R201, PT ;  /* 0x000000c94500720c */ /* 0x000fe20003f86270 */
[C---:B------:R-:W-:Y:S01]  /*22540*/  FFMA.FTZ R121, -R205.reuse, R121, R90 ;  /* 0x00000079cd797223 */ /* 0x040fe2000001015a */
[----:B------:R-:W-:Y:S01]  /*22550*/  FSEL R54, R54, -INF , P0 ;  /* 0xff80000036367808 */ /* 0x000fe20000000000 */
[----:B------:R-:W-:Y:S01]  /*22560*/  FFMA.FTZ R113, -R205, R113, R88 ;  /* 0x00000071cd717223 */ /* 0x000fe20000010158 */
[-C--:B------:R-:W-:Y:S02]  /*22570*/  ISETP.GE.AND P0, PT, R252, R204.reuse, PT ;  /* 0x000000ccfc00720c */ /* 0x080fe40003f06270 */
[----:B------:R-:W-:Y:S01]  /*22580*/  FSEL R103, R35, -INF , P1 ;  /* 0xff80000023677808 */ /* 0x000fe20000800000 */
[--C-:B------:R-:W-:Y:S01]  /*22590*/  IMAD R35, R209, 0x100, R42.reuse ;  /* 0x00000100d1237824 */ /* 0x100fe200078e022a */
[-C--:B------:R-:W-:Y:S02]  /*225a0*/  ISETP.GE.AND P1, PT, R238, R204.reuse, PT ;  /* 0x000000ccee00720c */ /* 0x080fe40003f26270 */
[----:B------:R-:W-:Y:S01]  /*225b0*/  FSEL R20, R25, -INF , P4 ;  /* 0xff80000019147808 */ /* 0x000fe20002000000 */
[----:B------:R-:W-:Y:S01]  /*225c0*/  VIADD R35, R35, 0x31 ;  /* 0x0000003123237836 */ /* 0x000fe20000000000 */
[-C--:B------:R-:W-:Y:S01]  /*225d0*/  ISETP.GE.AND P4, PT, R68, R201.reuse, PT ;  /* 0x000000c94400720c */ /* 0x080fe20003f86270 */
[--C-:B------:R-:W-:Y:S01]  /*225e0*/  IMAD R25, R209, 0x100, R42.reuse ;  /* 0x00000100d1197824 */ /* 0x100fe200078e022a */
[--C-:B------:R-:W-:Y:S02]  /*225f0*/  IADD3 R104, PT, PT, R202, -0xe8, -R5.reuse ;  /* 0xffffff18ca687810 */ /* 0x100fe40007ffe805 */
[C-C-:B------:R-:W-:Y:S01]  /*22600*/  IADD3 R100, PT, PT, R0.reuse, -0xc8, -R5.reuse ;  /* 0xffffff3800647810 */ /* 0x140fe20007ffe805 */
[----:B------:R-:W-:Y:S01]  /*22610*/  VIADD R25, R25, 0x39 ;  /* 0x0000003919197836 */ /* 0x000fe20000000000 */
[C-C-:B------:R-:W-:Y:S02]  /*22620*/  IADD3 R98, PT, PT, R0.reuse, -0xc9, -R5.reuse ;  /* 0xffffff3700627810 */ /* 0x140fe40007ffe805 */
[C-C-:B------:R-:W-:Y:S02]  /*22630*/  IADD3 R94, PT, PT, R0.reuse, -0xd8, -R5.reuse ;  /* 0xffffff28005e7810 */ /* 0x140fe40007ffe805 */
[C-C-:B------:R-:W-:Y:S02]  /*22640*/  IADD3 R92, PT, PT, R0.reuse, -0xd9, -R5.reuse ;  /* 0xffffff27005c7810 */ /* 0x140fe40007ffe805 */
[C-C-:B------:R-:W-:Y:S02]  /*22650*/  IADD3 R90, PT, PT, R0.reuse, -0xe0, -R5.reuse ;  /* 0xffffff20005a7810 */ /* 0x140fe40007ffe805 */
[----:B------:R-:W-:Y:S02]  /*22660*/  IADD3 R88, PT, PT, R0, -0xe1, -R5 ;  /* 0xffffff1f00587810 */ /* 0x000fe40007ffe805 */
[----:B------:R-:W-:Y:S01]  /*22670*/  FSEL R119, R39, -INF , P0 ;  /* 0xff80000027777808 */ /* 0x000fe20000000000 */
[--C-:B------:R-:W-:Y:S01]  /*22680*/  IMAD R39, R209, 0x100, R42.reuse ;  /* 0x00000100d1277824 */ /* 0x100fe200078e022a */
[----:B------:R-:W-:Y:S02]  /*22690*/  ISETP.GE.AND P0, PT, R234, R204, PT ;  /* 0x000000ccea00720c */ /* 0x000fe40003f06270 */
[----:B------:R-:W-:Y:S01]  /*226a0*/  FSEL R72, R72, -INF , P1 ;  /* 0xff80000048487808 */ /* 0x000fe20000800000 */
[----:B------:R-:W-:Y:S01]  /*226b0*/  VIADD R39, R39, 0x38 ;  /* 0x0000003827277836 */ /* 0x000fe20000000000 */
[-C--:B------:R-:W-:Y:S02]  /*226c0*/  ISETP.GE.AND P1, PT, R166, R201.reuse, PT ;  /* 0x000000c9a600720c */ /* 0x080fe40003f26270 */
[----:B------:R-:W-:Y:S02]  /*226d0*/  FSEL R58, R58, -INF , P4 ;  /* 0xff8000003a3a7808 */ /* 0x000fe40002000000 */
[----:B------:R-:W-:Y:S02]  /*226e0*/  IABS R104, R104 ;  /* 0x0000006800687213 */ /* 0x000fe40000000000 */
[----:B------:R-:W-:Y:S02]  /*226f0*/  IABS R100, R100 ;  /* 0x0000006400647213 */ /* 0x000fe40000000000 */
[----:B------:R-:W-:Y:S02]  /*22700*/  IABS R98, R98 ;  /* 0x0000006200627213 */ /* 0x000fe40000000000 */
[----:B------:R-:W-:Y:S02]  /*22710*/  IABS R94, R94 ;  /* 0x0000005e005e7213 */ /* 0x000fe40000000000 */
[----:B------:R-:W-:Y:S02]  /*22720*/  IABS R92, R92 ;  /* 0x0000005c005c7213 */ /* 0x000fe40000000000 */
[----:B------:R-:W-:Y:S02]  /*22730*/  IABS R90, R90 ;  /* 0x0000005a005a7213 */ /* 0x000fe40000000000 */
[----:B------:R-:W-:Y:S02]  /*22740*/  IABS R88, R88 ;  /* 0x0000005800587213 */ /* 0x000fe40000000000 */
[----:B------:R-:W-:Y:S02]  /*22750*/  ISETP.GE.AND P4, PT, R127, R204, PT ;  /* 0x000000cc7f00720c */ /* 0x000fe40003f86270 */
[----:B------:R-:W-:Y:S02]  /*22760*/  FSEL R76, R76, -INF , P0 ;  /* 0xff8000004c4c7808 */ /* 0x000fe40000000000 */
[-C--:B------:R-:W-:Y:S02]  /*22770*/  ISETP.GE.AND P0, PT, R250, R201.reuse, PT ;  /* 0x000000c9fa00720c */ /* 0x080fe40003f06270 */
[----:B------:R-:W-:Y:S02]  /*22780*/  FSEL R29, R162, -INF , P1 ;  /* 0xff800000a21d7808 */ /* 0x000fe40000800000 */
[----:B------:R-:W-:Y:S02]  /*22790*/  I2FP.F32.S32 R104, R104 ;  /* 0x0000006800687245 */ /* 0x000fe40000201400 */
[----:B------:R-:W-:Y:S02]  /*227a0*/  I2FP.F32.S32 R100, R100 ;  /* 0x0000006400647245 */ /* 0x000fe40000201400 */
[----:B------:R-:W-:Y:S01]  /*227b0*/  I2FP.F32.S32 R98, R98 ;  /* 0x0000006200627245 */ /* 0x000fe20000201400 */
[----:B------:R-:W-:Y:S01]  /*227c0*/  FFMA.FTZ R59, -R205, R104, R59 ;  /* 0x00000068cd3b7223 */ /* 0x000fe2000001013b */
[----:B------:R-:W-:Y:S01]  /*227d0*/  I2FP.F32.S32 R94, R94 ;  /* 0x0000005e005e7245 */ /* 0x000fe20000201400 */
[----:B------:R-:W-:Y:S01]  /*227e0*/  VIADD R104, R9, 0xd9 ;  /* 0x000000d909687836 */ /* 0x000fe20000000000 */
[----:B------:R-:W-:Y:S01]  /*227f0*/  I2FP.F32.S32 R92, R92 ;  /* 0x0000005c005c7245 */ /* 0x000fe20000201400 */
[C---:B------:R-:W-:Y:S01]  /*22800*/  FFMA.FTZ R161, -R205.reuse, R98, R161 ;  /* 0x00000062cda17223 */ /* 0x040fe200000101a1 */
[----:B------:R-:W-:Y:S01]  /*22810*/  I2FP.F32.S32 R90, R90 ;  /* 0x0000005a005a7245 */ /* 0x000fe20000201400 */
[----:B------:R-:W-:Y:S01]  /*22820*/  FFMA.FTZ R91, -R205, R94, R91 ;  /* 0x0000005ecd5b7223 */ /* 0x000fe2000001015b */
[----:B------:R-:W-:Y:S01]  /*22830*/  I2FP.F32.S32 R88, R88 ;  /* 0x0000005800587245 */ /* 0x000fe20000201400 */
[----:B------:R-:W-:Y:S01]  /*22840*/  VIADD R94, R9, 0xe8 ;  /* 0x000000e8095e7836 */ /* 0x000fe20000000000 */
[----:B------:R-:W-:Y:S01]  /*22850*/  I2FP.F32.S32 R2, R2 ;  /* 0x0000000200027245 */ /* 0x000fe20000201400 */
[----:B------:R-:W-:Y:S01]  /*22860*/  FFMA.FTZ R83, -R205, R92, R83 ;  /* 0x0000005ccd537223 */ /* 0x000fe20000010153 */
[-C--:B------:R-:W-:Y:S01]  /*22870*/  ISETP.GE.AND P1, PT, R60, R201.reuse, PT ;  /* 0x000000c93c00720c */ /* 0x080fe20003f26270 */
[----:B------:R-:W-:Y:S01]  /*22880*/  VIADD R92, R9, 0xe9 ;  /* 0x000000e9095c7836 */ /* 0x000fe20000000000 */
[----:B------:R-:W-:Y:S01]  /*22890*/  FSEL R164, R43, -INF , P4 ;  /* 0xff8000002ba47808 */ /* 0x000fe20002000000 */
[----:B------:R-:W-:Y:S01]  /*228a0*/  FFMA.FTZ R213, -R205, R2, R213 ;  /* 0x00000002cdd57223 */ /* 0x000fe200000101d5 */
[----:B------:R-:W-:Y:S01]  /*228b0*/  ISETP.GE.AND P4, PT, R248, R204, PT ;  /* 0x000000ccf800720c */ /* 0x000fe20003f86270 */
[----:B------:R-:W-:Y:S01]  /*228c0*/  VIADD R98, R9, 0xe1 ;  /* 0x000000e109627836 */ /* 0x000fe20000000000 */
[----:B------:R-:W-:Y:S01]  /*228d0*/  FSEL R13, R31, -INF , P0 ;  /* 0xff8000001f0d7808 */ /* 0x000fe20000000000 */
[----:B------:R-:W-:Y:S01]  /*228e0*/  VIADD R2, R9, 0xf9 ;  /* 0x000000f909027836 */ /* 0x000fe20000000000 */
[-C--:B------:R-:W-:Y:S01]  /*228f0*/  ISETP.GE.AND P0, PT, R102, R201.reuse, PT ;  /* 0x000000c96600720c */ /* 0x080fe20003f06270 */
[C---:B------:R-:W-:Y:S01]  /*22900*/  FFMA.FTZ R63, -R205.reuse, R90, R63 ;  /* 0x0000005acd3f7223 */ /* 0x040fe2000001013f */
[----:B------:R-:W-:Y:S01]  /*22910*/  FSEL R15, R62, -INF , P1 ;  /* 0xff8000003e0f7808 */ /* 0x000fe20000800000 */
[----:B------:R-:W-:Y:S01]  /*22920*/  FFMA.FTZ R61, -R205, R88, R61 ;  /* 0x00000058cd3d7223 */ /* 0x000fe2000001013d */
[----:B------:R-:W-:Y:S01]  /*22930*/  FSEL R80, R80, -INF , P4 ;  /* 0xff80000050507808 */ /* 0x000fe20002000000 */
[C---:B------:R-:W-:Y:S01]  /*22940*/  VIADD R88, R9.reuse, 0xf1 ;  /* 0x000000f109587836 */ /* 0x040fe20000000000 */
[----:B------:R-:W-:Y:S01]  /*22950*/  ISETP.GE.AND P1, PT, R108, R204, PT ;  /* 0x000000cc6c00720c */ /* 0x000fe20003f26270 */
[----:B------:R-:W-:Y:S02]  /*22960*/  VIADD R90, R9, 0xf0 ;  /* 0x000000f0095a7836 */ /* 0x000fe40000000000 */
[----:B------:R-:W-:Y:S01]  /*22970*/  FFMA.FTZ R167, -R205, R100, R167 ;  /* 0x00000064cda77223 */ /* 0x000fe200000101a7 */
[----:B------:R-:W-:Y:S01]  /*22980*/  VIADD R100, R9, 0xe0 ;  /* 0x000000e009647836 */ /* 0x000fe20000000000 */
[----:B------:R-:W-:Y:S01]  /*22990*/  FSEL R9, R66, -INF , P0 ;  /* 0xff80000042097808 */ /* 0x000fe20000000000 */
[C-C-:B------:R-:W-:Y:S01]  /*229a0*/  IMAD R66, R209.reuse, 0x100, R42.reuse ;  /* 0x00000100d1427824 */ /* 0x140fe200078e022a */
[-C--:B------:R-:W-:Y:S01]  /*229b0*/  ISETP.GE.AND P4, PT, R246, R201.reuse, PT ;  /* 0x000000c9f600720c */ /* 0x080fe20003f86270 */
[--C-:B------:R-:W-:Y:S01]  /*229c0*/  IMAD R31, R209, 0x100, R42.reuse ;  /* 0x00000100d11f7824 */ /* 0x100fe200078e022a */
[----:B------:R-:W-:Y:S01]  /*229d0*/  FSEL R160, R47, -INF , P1 ;  /* 0xff8000002fa07808 */ /* 0x000fe20000800000 */
[----:B------:R-:W-:Y:S01]  /*229e0*/  VIADD R66, R66, 0x28 ;  /* 0x0000002842427836 */ /* 0x000fe20000000000 */
[-C--:B------:R-:W-:Y:S01]  /*229f0*/  ISETP.GE.AND P1, PT, R244, R204.reuse, PT ;  /* 0x000000ccf400720c */ /* 0x080fe20003f26270 */
[----:B------:R-:W-:Y:S01]  /*22a00*/  VIADD R31, R31, 0x29 ;  /* 0x000000291f1f7836 */ /* 0x000fe20000000000 */
[----:B------:R-:W-:Y:S01]  /*22a10*/  FSEL R19, R33, -INF , P4 ;  /* 0xff80000021137808 */ /* 0x000fe20002000000 */
[C-C-:B------:R-:W-:Y:S01]  /*22a20*/  IMAD R33, R209.reuse, 0x100, R42.reuse ;  /* 0x00000100d1217824 */ /* 0x140fe200078e022a */
[-C--:B------:R-:W-:Y:S01]  /*22a30*/  ISETP.GE.AND P4, PT, R110, R201.reuse, PT ;  /* 0x000000c96e00720c */ /* 0x080fe20003f86270 */
[----:B------:R-:W-:Y:S01]  /*22a40*/  IMAD R62, R209, 0x100, R42 ;  /* 0x00000100d13e7824 */ /* 0x000fe200078e022a */
[----:B------:R-:W-:Y:S01]  /*22a50*/  FSEL R156, R156, -INF , P1 ;  /* 0xff8000009c9c7808 */ /* 0x000fe20000800000 */
[----:B------:R-:W-:Y:S01]  /*22a60*/  VIADD R33, R33, 0x20 ;  /* 0x0000002021217836 */ /* 0x000fe20000000000 */
[-C--:B------:R-:W-:Y:S01]  /*22a70*/  ISETP.GE.AND P1, PT, R242, R201.reuse, PT ;  /* 0x000000c9f200720c */ /* 0x080fe20003f26270 */
[----:B------:R-:W-:Y:S01]  /*22a80*/  VIADD R62, R62, 0x30 ;  /* 0x000000303e3e7836 */ /* 0x000fe20000000000 */
[----:B------:R-:W-:Y:S02]  /*22a90*/  FSEL R70, R70, -INF , P4 ;  /* 0xff80000046467808 */ /* 0x000fe40002000000 */
[----:B------:R-:W-:Y:S02]  /*22aa0*/  FSEL R109, R37, -INF , P1 ;  /* 0xff800000256d7808 */ /* 0x000fe40000800000 */
[-C--:B------:R-:W-:Y:S02]  /*22ab0*/  ISETP.GE.AND P1, PT, R238, R201.reuse, PT ;  /* 0x000000c9ee00720c */ /* 0x080fe40003f26270 */
[----:B------:R-:W-:Y:S02]  /*22ac0*/  IADD3 R0, PT, PT, R0, -0xf9, -R5 ;  /* 0xffffff0700007810 */ /* 0x000fe40007ffe805 */
        /* <DEDUP_REMOVED lines=51> */
[--C-:B------:R-:W-:Y:S01]  /*22e00*/  IMAD R28, R209, 0x100, R42.reuse ;  /* 0x00000100d11c7824 */ /* 0x100fe200078e022a */
[----:B------:R-:W-:Y:S02]  /*22e10*/  FSEL R227, R227, -INF , P0 ;  /* 0xff800000e3e37808 */ /* 0x000fe40000000000 */
[-C--:B------:R-:W-:Y:S01]  /*22e20*/  ISETP.GE.AND P0, PT, R124, R201.reuse, PT ;  /* 0x000000c97c00720c */ /* 0x080fe20003f06270 */
[----:B------:R-:W-:Y:S01]  /*22e30*/  VIADD R28, R28, 0x1 ;  /* 0x000000011c1c7836 */ /* 0x000fe20000000000 */
[-C--:B------:R-:W-:Y:S02]  /*22e40*/  ISETP.GE.AND P1, PT, R100, R201.reuse, PT ;  /* 0x000000c96400720c */ /* 0x080fe40003f26270 */
[----:B------:R-:W-:Y:S02]  /*22e50*/  FSEL R221, R221, -INF , P0 ;  /* 0xff800000dddd7808 */ /* 0x000fe40000000000 */
[CC--:B------:R-:W-:Y:S02]  /*22e60*/  ISETP.GE.AND P0, PT, R92.reuse, R204.reuse, PT ;  /* 0x000000cc5c00720c */ /* 0x0c0fe40003f06270 */
        /* <DEDUP_REMOVED lines=22> */
[--C-:B------:R-:W-:Y:S01]  /*22fd0*/  IMAD R18, R209, 0x100, R42.reuse ;  /* 0x00000100d1127824 */ /* 0x100fe200078e022a */
[----:B------:R-:W-:Y:S02]  /*22fe0*/  FSEL R162, R45, -INF , P4 ;  /* 0xff8000002da27808 */ /* 0x000fe40002000000 */
[----:B------:R-:W-:Y:S01]  /*22ff0*/  ISETP.GE.AND P4, PT, R248, R201, PT ;  /* 0x000000c9f800720c */ /* 0x000fe20003f86270 */
[----:B------:R-:W-:Y:S01]  /*23000*/  VIADD R18, R18, 0x11 ;  /* 0x0000001112127836 */ /* 0x000fe20000000000 */
        /* <DEDUP_REMOVED lines=8> */
[-C--:B------:R-:W-:Y:S02]  /*23090*/  ISETP.GE.AND P0, PT, R30, R203.reuse, PT ;  /* 0x000000cb1e00720c */ /* 0x080fe40003f06270 */
[----:B------:R-:W-:Y:S02]  /*230a0*/  FSEL R219, R219, -INF , P4 ;  /* 0xff800000dbdb7808 */ /* 0x000fe40002000000 */
[----:B------:R-:W-:Y:S02]  /*230b0*/  FSEL R165, R165, -INF , !P0 ;  /* 0xff800000a5a57808 */ /* 0x000fe40004000000 */
[----:B------:R-:W-:Y:S02]  /*230c0*/  ISETP.GE.AND P0, PT, R26, R203, PT ;  /* 0x000000cb1a00720c */ /* 0x000fe40003f06270 */
        /* <DEDUP_REMOVED lines=11> */
[----:B------:R-:W-:Y:S02]  /*23180*/  FSEL R167, R167, -INF , P4 ;  /* 0xff800000a7a77808 */ /* 0x000fe40002000000 */
[-C--:B------:R-:W-:Y:S04]  /*23190*/  ISETP.GE.AND P4, PT, R88, R204.reuse, PT ;  /* 0x000000cc5800720c */ /* 0x080fe80003f86270 */
[----:B------:R-:W-:Y:S02]  /*231a0*/  FSEL R49, R40, -INF , P4 ;  /* 0xff80000028317808 */ /* 0x000fe40002000000 */
[----:B------:R-:W-:Y:S02]  /*231b0*/  ISETP.GE.AND P4, PT, R7, R204, PT ;  /* 0x000000cc0700720c */ /* 0x000fe40003f86270 */
[----:B------:R-:W-:Y:S02]  /*231c0*/  FSEL R40, R172, -INF , !P5 ;  /* 0xff800000ac287808 */ /* 0x000fe40006800000 */
[----:B------:R-:W-:Y:S02]  /*231d0*/  FSEL R43, R36, -INF , P4 ;  /* 0xff800000242b7808 */ /* 0x000fe40002000000 */
[----:B------:R-:W-:Y:S02]  /*231e0*/  FSEL R36, R214, -INF , !P1 ;  /* 0xff800000d6247808 */ /* 0x000fe40004800000 */
[----:B------:R-:W-:Y:S02]  /*231f0*/  ISETP.GE.AND P5, PT, R18, R203, PT ;  /* 0x000000cb1200720c */ /* 0x000fe40003fa6270 */
[----:B------:R-:W-:Y:S02]  /*23200*/  ISETP.GE.AND P4, PT, R104, R201, PT ;  /* 0x000000c96800720c */ /* 0x000fe40003f86270 */
[----:B------:R-:W-:Y:S02]  /*23210*/  ISETP.GE.AND P1, PT, R31, R203, PT ;  /* 0x000000cb1f00720c */ /* 0x000fe40003f26270 */
[----:B------:R-:W-:Y:S02]  /*23220*/  FSEL R83, R83, -INF , P4 ;  /* 0xff80000053537808 */ /* 0x000fe40002000000 */
[-C--:B------:R-:W-:Y:S04]  /*23230*/  ISETP.GE.AND P4, PT, R94, R201.reuse, PT ;  /* 0x000000c95e00720c */ /* 0x080fe80003f86270 */
[----:B------:R-:W-:Y:S02]  /*23240*/  FSEL R55, R55, -INF , P4 ;  /* 0xff80000037377808 */ /* 0x000fe40002000000 */
[----:B------:R-:W-:Y:S04]  /*23250*/  ISETP.GE.AND P4, PT, R88, R201, PT ;  /* 0x000000c95800720c */ /* 0x000fe80003f86270 */
        /* <DEDUP_REMOVED lines=35> */
[-C--:B------:R-:W-:Y:S01]  /*23490*/  ISETP.GE.AND P5, PT, R31, R200.reuse, PT ;  /* 0x000000c81f00720c */ /* 0x080fe20003fa6270 */
[--C-:B------:R-:W-:Y:S01]  /*234a0*/  IMAD R31, R209, 0x100, R42.reuse ;  /* 0x00000100d11f7824 */ /* 0x100fe200078e022a */
[----:B------:R-:W-:Y:S02]  /*234b0*/  FSEL R117, R117, -INF , !P6 ;  /* 0xff80000075757808 */ /* 0x000fe40007000000 */
[----:B------:R-:W-:Y:S01]  /*234c0*/  FSEL R16, R16, -INF , !P5 ;  /* 0xff80000010107808 */ /* 0x000fe20006800000 */
[----:B------:R-:W-:Y:S01]  /*234d0*/  VIADD R31, R31, 0x51 ;  /* 0x000000511f1f7836 */ /* 0x000fe20000000000 */
        /* <DEDUP_REMOVED lines=8> */
[-C--:B------:R-:W-:Y:S01]  /*23560*/  ISETP.GE.AND P6, PT, R62, R200.reuse, PT ;  /* 0x000000c83e00720c */ /* 0x080fe20003fc6270 */
[--C-:B------:R-:W-:Y:S01]  /*23570*/  IMAD R62, R209, 0x100, R42.reuse ;  /* 0x00000100d13e7824 */ /* 0x100fe200078e022a */
[----:B------:R-:W-:Y:S02]  /*23580*/  FSEL R85, R85, -INF , !P1 ;  /* 0xff80000055557808 */ /* 0x000fe40004800000 */
[-C--:B------:R-:W-:Y:S01]  /*23590*/  ISETP.GE.AND P1, PT, R3, R200.reuse, PT ;  /* 0x000000c80300720c */ /* 0x080fe20003f26270 */
[----:B------:R-:W-:Y:S01]  /*235a0*/  VIADD R62, R62, 0x58 ;  /* 0x000000583e3e7836 */ /* 0x000fe20000000000 */
[----:B------:R-:W2:Y:S01]  /*235b0*/  LD.E R3, desc[UR4][R148.64+0xdc] ;  /* 0x0000dc0494037980 */ /* 0x000ea2000c101900 */
[----:B------:R-:W-:Y:S02]  /*235c0*/  FSEL R123, R123, -INF , !P6 ;  /* 0xff8000007b7b7808 */ /* 0x000fe40007000000 */
[----:B------:R-:W-:Y:S02]  /*235d0*/  FSEL R105, R105, -INF , !P1 ;  /* 0xff80000069697808 */ /* 0x000fe40004800000 */
[-C--:B------:R-:W-:Y:S02]  /*235e0*/  ISETP.GE.AND P1, PT, R166, R203.reuse, PT ;  /* 0x000000cba600720c */ /* 0x080fe40003f26270 */
[-C--:B------:R-:W-:Y:S02]  /*235f0*/  ISETP.GE.AND P6, PT, R62, R203.reuse, PT ;  /* 0x000000cb3e00720c */ /* 0x080fe40003fc6270 */
[-C--:B------:R-:W-:Y:S01]  /*23600*/  ISETP.GE.AND P0, PT, R33, R200.reuse, PT ;  /* 0x000000c82100720c */ /* 0x080fe20003f06270 */
[--C-:B------:R-:W-:Y:S01]  /*23610*/  IMAD R33, R209, 0x100, R42.reuse ;  /* 0x00000100d1217824 */ /* 0x100fe200078e022a */
[----:B------:R-:W-:Y:S02]  /*23620*/  FSEL R75, R75, -INF , !P6 ;  /* 0xff8000004b4b7808 */ /* 0x000fe40007000000 */
[----:B------:R-:W-:Y:S01]  /*23630*/  FSEL R155, R155, -INF , !P0 ;  /* 0xff8000009b9b7808 */ /* 0x000fe20004000000 */
[----:B------:R-:W-:Y:S01]  /*23640*/  VIADD R33, R33, 0x41 ;  /* 0x0000004121217836 */ /* 0x000fe20000000000 */
[-C--:B------:R-:W-:Y:S02]  /*23650*/  ISETP.GE.AND P0, PT, R66, R203.reuse, PT ;  /* 0x000000cb4200720c */ /* 0x080fe40003f06270 */
[-C--:B------:R-:W-:Y:S01]  /*23660*/  ISETP.GE.AND P5, PT, R39, R200.reuse, PT ;  /* 0x000000c82700720c */ /* 0x080fe20003fa6270 */
[----:B------:R-:W-:Y:S01]  /*23670*/  IMAD R39, R209, 0x100, R42 ;  /* 0x00000100d1277824 */ /* 0x000fe200078e022a */
[C---:B------:R-:W-:Y:S02]  /*23680*/  ISETP.GE.AND P4, PT, R33.reuse, R203, PT ;  /* 0x000000cb2100720c */ /* 0x040fe40003f86270 */
[-C--:B------:R-:W-:Y:S01]  /*23690*/  ISETP.GE.AND P6, PT, R33, R200.reuse, PT ;  /* 0x000000c82100720c */ /* 0x080fe20003fc6270 */
[----:B------:R-:W-:Y:S01]  /*236a0*/  VIADD R39, R39, 0x59 ;  /* 0x0000005927277836 */ /* 0x000fe20000000000 */
[----:B------:R-:W-:Y:S02]  /*236b0*/  FSEL R33, R44, -INF , !P1 ;  /* 0xff8000002c217808 */ /* 0x000fe40004800000 */
[----:B------:R-:W-:Y:S02]  /*236c0*/  FMNMX3.FTZ R44, R151, R215, R36, !PT ;  /* 0x000000d7972c7276 */ /* 0x000fe40007810024 */
[----:B------:R-:W-:Y:S02]  /*236d0*/  ISETP.GE.AND P1, PT, R60, R203, PT ;  /* 0x000000cb3c00720c */ /* 0x000fe40003f26270 */
[----:B------:R-:W-:Y:S02]  /*236e0*/  FMNMX3.FTZ R44, R44, R175, R34, !PT ;  /* 0x000000af2c2c7276 */ /* 0x000fe40007810022 */
[----:B------:R-:W-:Y:S02]  /*236f0*/  FSEL R95, R95, -INF , !P0 ;  /* 0xff8000005f5f7808 */ /* 0x000fe40004000000 */
[----:B------:R-:W-:Y:S02]  /*23700*/  FMNMX3.FTZ R44, R44, R169, R30, !PT ;  /* 0x000000a92c2c7276 */ /* 0x000fe4000781001e */
[----:B------:R-:W-:Y:S02]  /*23710*/  FSEL R115, R115, -INF , !P5 ;  /* 0xff80000073737808 */ /* 0x000fe40006800000 */
[-C--:B------:R-:W-:Y:S02]  /*23720*/  ISETP.GE.AND P5, PT, R69, R203.reuse, PT ;  /* 0x000000cb4500720c */ /* 0x080fe40003fa6270 */
[----:B------:R-:W-:Y:S02]  /*23730*/  FSEL R101, R101, -INF , !P6 ;  /* 0xff80000065657808 */ /* 0x000fe40007000000 */
[----:B------:R-:W-:Y:S02]  /*23740*/  FSEL R41, R48, -INF , !P5 ;  /* 0xff80000030297808 */ /* 0x000fe40006800000 */
[----:B------:R-:W-:Y:S02]  /*23750*/  ISETP.GE.AND P5, PT, R68, R203, PT ;  /* 0x000000cb4400720c */ /* 0x000fe40003fa6270 */
        /* <DEDUP_REMOVED lines=8> */
[-C--:B------:R-:W-:Y:S04]  /*237e0*/  ISETP.GE.AND P4, PT, R65, R203.reuse, PT ;  /* 0x000000cb4100720c */ /* 0x080fe80003f86270 */
[----:B------:R-:W-:Y:S02]  /*237f0*/  FSEL R99, R99, -INF , !P4 ;  /* 0xff80000063637808 */ /* 0x000fe40006000000 */
[-C--:B------:R-:W-:Y:S01]  /*23800*/  ISETP.GE.AND P4, PT, R35, R200.reuse, PT ;  /* 0x000000c82300720c */ /* 0x080fe20003f86270 */
[----:B------:R-:W-:Y:S03]  /*23810*/  IMAD R35, R209, 0x100, R42 ;  /* 0x00000100d1237824 */ /* 0x000fe600078e022a */
[----:B------:R-:W-:Y:S01]  /*23820*/  FSEL R12, R12, -INF , !P4 ;  /* 0xff8000000c0c7808 */ /* 0x000fe20006000000 */
[----:B------:R-:W-:Y:S01]  /*23830*/  VIADD R35, R35, 0x50 ;  /* 0x0000005023237836 */ /* 0x000fe20000000000 */
[----:B------:R-:W-:Y:S02]  /*23840*/  ISETP.GE.AND P4, PT, R39, R203, PT ;  /* 0x000000cb2700720c */ /* 0x000fe40003f86270 */
[----:B------:R-:W-:Y:S02]  /*23850*/  FMNMX3.FTZ R44, R44, R123, R12, !PT ;  /* 0x0000007b2c2c7276 */ /* 0x000fe4000781000c */
[CC--:B------:R-:W-:Y:S02]  /*23860*/  ISETP.GE.AND P0, PT, R35.reuse, R203.reuse, PT ;  /* 0x000000cb2300720c */ /* 0x0c0fe40003f06270 */
[-C--:B------:R-:W-:Y:S02]  /*23870*/  ISETP.GE.AND P6, PT, R35, R200.reuse, PT ;  /* 0x000000c82300720c */ /* 0x080fe40003fc6270 */
[----:B------:R-:W-:Y:S02]  /*23880*/  FSEL R35, R56, -INF , !P5 ;  /* 0xff80000038237808 */ /* 0x000fe40006800000 */
[-C--:B------:R-:W-:Y:S02]  /*23890*/  ISETP.GE.AND P5, PT, R31, R200.reuse, PT ;  /* 0x000000c81f00720c */ /* 0x080fe40003fa6270 */
[----:B------:R-:W-:Y:S02]  /*238a0*/  FSEL R31, R58, -INF , !P1 ;  /* 0xff8000003a1f7808 */ /* 0x000fe40004800000 */
[----:B------:R-:W-:Y:S02]  /*238b0*/  FSEL R77, R77, -INF , !P5 ;  /* 0xff8000004d4d7808 */ /* 0x000fe40006800000 */
[----:B------:R-:W-:Y:S02]  /*238c0*/  FSEL R73, R73, -INF , !P4 ;  /* 0xff80000049497808 */ /* 0x000fe40006000000 */
[----:B------:R-:W-:Y:S02]  /*238d0*/  FSEL R87, R87, -INF , !P0 ;  /* 0xff80000057577808 */ /* 0x000fe40004000000 */
[----:B------:R-:W-:Y:S02]  /*238e0*/  FSEL R79, R79, -INF , !P6 ;  /* 0xff8000004f4f7808 */ /* 0x000fe40007000000 */
[-C--:B------:R-:W-:Y:S01]  /*238f0*/  ISETP.GE.AND P0, PT, R25, R200.reuse, PT ;  /* 0x000000c81900720c */ /* 0x080fe20003f06270 */
[----:B------:R-:W-:Y:S01]  /*23900*/  IMAD R25, R209, 0x100, R42 ;  /* 0x00000100d1197824 */ /* 0x000fe200078e022a */
[----:B------:R-:W-:Y:S02]  /*23910*/  ISETP.GE.AND P6, PT, R246, R203, PT ;  /* 0x000000cbf600720c */ /* 0x000fe40003fc6270 */
[----:B------:R-:W-:Y:S01]  /*23920*/  FSEL R8, R8, -INF , !P0 ;  /* 0xff80000008087808 */ /* 0x000fe20004000000 */
[----:B------:R-:W-:Y:S01]  /*23930*/  VIADD R25, R25, 0x60 ;  /* 0x0000006019197836 */ /* 0x000fe20000000000 */
[-C--:B------:R-:W-:Y:S02]  /*23940*/  ISETP.GE.AND P0, PT, R65, R200.reuse, PT ;  /* 0x000000c84100720c */ /* 0x080fe40003f06270 */
[----:B------:R-:W-:Y:S02]  /*23950*/  FMNMX3.FTZ R44, R44, R115, R8, !PT ;  /* 0x000000732c2c7276 */ /* 0x000fe40007810008 */
        /* <DEDUP_REMOVED lines=14> */
[----:B------:R-:W-:Y:S02]  /*23a40*/  FMNMX3.FTZ R44, R44, R93, R89, !PT ;  /* 0x0000005d2c2c7276 */ /* 0x000fe40007810059 */
[----:B------:R-:W-:Y:S02]  /*23a50*/  ISETP.GE.AND P0, PT, R250, R203, PT ;  /* 0x000000cbfa00720c */ /* 0x000fe40003f06270 */
[----:B------:R-:W-:Y:S02]  /*23a60*/  FMNMX3.FTZ R44, R44, R79, R77, !PT ;  /* 0x0000004f2c2c7276 */ /* 0x000fe4000781004d */
[----:B------:R-:W-:Y:S02]  /*23a70*/  FSEL R23, R23, -INF , !P0 ;  /* 0xff80000017177808 */ /* 0x000fe40004000000 */
[C---:B------:R-:W-:Y:S02]  /*23a80*/  ISETP.GE.AND P0, PT, R102.reuse, R203, PT ;  /* 0x000000cb6600720c */ /* 0x040fe40003f06270 */
[-C--:B------:R-:W-:Y:S02]  /*23a90*/  ISETP.GE.AND P6, PT, R102, R200.reuse, PT ;  /* 0x000000c86600720c */ /* 0x080fe40003fc6270 */
[----:B------:R-:W-:Y:S02]  /*23aa0*/  FSEL R25, R64, -INF , !P0 ;  /* 0xff80000040197808 */ /* 0x000fe40004000000 */
        /* <DEDUP_REMOVED lines=8> */
[----:B------:R-:W-:Y:S02]  /*23b30*/  ISETP.GE.AND P1, PT, R127, R203, PT ;  /* 0x000000cb7f00720c */ /* 0x000fe40003f26270 */
        /* <DEDUP_REMOVED lines=111> */
[C---:B------:R-:W-:Y:S02]  /*24230*/  ISETP.GE.AND P0, PT, R2.reuse, R201, PT ;  /* 0x000000c90200720c */ /* 0x040fe40003f06270 */
[----:B------:R-:W-:Y:S02]  /*24240*/  FSEL R53, R53, -INF , !P6 ;  /* 0xff80000035357808 */ /* 0x000fe40007000000 */
[-C--:B------:R-:W-:Y:S02]  /*24250*/  ISETP.GE.AND P6, PT, R2, R200.reuse, PT ;  /* 0x000000c80200720c */ /* 0x080fe40003fc6270 */
[----:B------:R-:W-:Y:S02]  /*24260*/  FSEL R4, R4, -INF , P0 ;  /* 0xff80000004047808 */ /* 0x000fe40000000000 */
        /* <DEDUP_REMOVED lines=66> */
[----:B------:R-:W-:Y:S02]  /*24690*/  FMNMX3.FTZ R5, R20, R43, R46, !PT ;  /* 0x0000002b14057276 */ /* 0x000fe4000781002e */
[----:B------:R-:W-:Y:S03]  /*246a0*/  FSEL R20, R4, -INF , !P6 ;  /* 0xff80000004147808 */ /* 0x000fe60007000000 */
[----:B------:R-:W1:Y:S01]  /*246b0*/  SHFL.BFLY PT, R44, R5, 0x2, 0x1f ;  /* 0x0c401f00052c7f89 */ /* 0x000e6200000e0000 */
[----:B------:R-:W-:Y:S07]  /*246c0*/  FMNMX3.FTZ R7, R0, R21, R20, !PT ;  /* 0x0000001500077276 */ /* 0x000fee0007810014 */
[----:B------:R-:W3:Y:S01]  /*246d0*/  SHFL.BFLY PT, R0, R7, 0x2, 0x1f ;  /* 0x0c401f0007007f89 */ /* 0x000ee200000e0000 */
[----:B-1----:R-:W-:Y:S07]  /*246e0*/  FMNMX.FTZ R44, R5, R44, !PT ;  /* 0x0000002c052c7209 */ /* 0x002fee0007810000 */
[----:B------:R-:W1:Y:S01]  /*246f0*/  SHFL.BFLY PT, R2, R44, 0x1, 0x1f ;  /* 0x0c201f002c027f89 */ /* 0x000e6200000e0000 */
[----:B---3--:R-:W-:Y:S07]  /*24700*/  FMNMX.FTZ R5, R7, R0, !PT ;  /* 0x0000000007057209 */ /* 0x008fee0007810000 */
        /* <DEDUP_REMOVED lines=14> */
[----:B------:R-:W-:Y:S01]  /*247f0*/  FSEL R44, R44, RZ, P0 ;  /* 0x000000ff2c2c7208 */ /* 0x000fe20000000000 */
[----:B------:R-:W-:Y:S01]  /*24800*/  MUFU.EX2 R94, R94 ;  /* 0x0000005e005e7308 */ /* 0x000fe20000000800 */
[-CC-:B------:R-:W-:Y:S01]  /*24810*/  FFMA.FTZ R62, R41, R3.reuse, -R48.reuse ;  /* 0x00000003293e7223 */ /* 0x180fe20000010830 */
[----:B------:R-:W-:Y:S01]  /*24820*/  LEA R41, R180, UR6, 0x1 ;  /* 0x00000006b4297c11 */ /* 0x000fe2000f8e08ff */
        /* <DEDUP_REMOVED lines=58> */
[----:B------:R-:W-:Y:S01]  /*24bd0*/  FADD.FTZ R6, -R7, R150 ;  /* 0x0000009607067221 */ /* 0x000fe20000010100 */
[-C--:B------:R-:W-:Y:S01]  /*24be0*/  FFMA.FTZ R150, R221, R3.reuse, -R44 ;  /* 0x00000003dd967223 */ /* 0x080fe2000001082c */
[-CC-:B------:R-:W-:Y:S03]  /*24bf0*/  FFMA.FTZ R152, R40, R3.reuse, -R48.reuse ;  /* 0x0000000328987223 */ /* 0x180fe60000010830 */
[----:B------:R-:W-:Y:S01]  /*24c00*/  MUFU.EX2 R116, R116 ;  /* 0x0000007400747308 */ /* 0x000fe20000000800 */
[----:B------:R-:W-:Y:S02]  /*24c10*/  VIADD R40, R41, 0x5020 ;  /* 0x0000502029287836 */ /* 0x000fe40000000000 */
[-CC-:B------:R-:W-:Y:S01]  /*24c20*/  FFMA.FTZ R130, R213, R3.reuse, -R48.reuse ;  /* 0x00000003d5827223 */ /* 0x180fe20000010830 */
[-CC-:B------:R-:W-:Y:S01]  /*24c30*/  FFMA.FTZ R213, R216, R3.reuse, -R48.reuse ;  /* 0x00000003d8d57223 */ /* 0x180fe20000010830 */
[----:B------:R-:W-:Y:S01]  /*24c40*/  FMUL.FTZ R5, R3, R6 ;  /* 0x0000000603057220 */ /* 0x000fe20000410000 */
[-CC-:B------:R-:W-:Y:S01]  /*24c50*/  FFMA.FTZ R50, R23, R3.reuse, -R48.reuse ;  /* 0x0000000317327223 */ /* 0x180fe20000010830 */
[-C--:B------:R-:W-:Y:S01]  /*24c60*/  FFMA.FTZ R101, R99, R3.reuse, -R48 ;  /* 0x0000000363657223 */ /* 0x080fe20000010830 */
[-CC-:B------:R-:W-:Y:S02]  /*24c70*/  FFMA.FTZ R99, R93, R3.reuse, -R44.reuse ;  /* 0x000000035d637223 */ /* 0x180fe4000001082c */
[----:B------:R-:W-:Y:S01]  /*24c80*/  MUFU.EX2 R152, R152 ;  /* 0x0000009800987308 */ /* 0x000fe20000000800 */
[-C--:B------:R-:W-:Y:S01]  /*24c90*/  FFMA.FTZ R93, R79, R3.reuse, -R44 ;  /* 0x000000034f5d7223 */ /* 0x080fe2000001082c */
[-CC-:B------:R-:W-:Y:S01]  /*24ca0*/  FFMA.FTZ R78, R95, R3.reuse, -R48.reuse ;  /* 0x000000035f4e7223 */ /* 0x180fe20000010830 */
[-CC-:B------:R-:W-:Y:S01]  /*24cb0*/  FFMA.FTZ R95, R87, R3.reuse, -R48.reuse ;  /* 0x00000003575f7223 */ /* 0x180fe20000010830 */
[-CC-:B------:R-:W-:Y:S01]  /*24cc0*/  FFMA.FTZ R87, R75, R3.reuse, -R48.reuse ;  /* 0x000000034b577223 */ /* 0x180fe20000010830 */
[-CC-:B------:R-:W-:Y:S01]  /*24cd0*/  FFMA.FTZ R75, R35, R3.reuse, -R48.reuse ;  /* 0x00000003234b7223 */ /* 0x180fe20000010830 */
[-C--:B------:R-:W-:Y:S01]  /*24ce0*/  FFMA.FTZ R72, R85, R3.reuse, -R48 ;  /* 0x0000000355487223 */ /* 0x080fe20000010830 */
[----:B------:R-:W-:Y:S03]  /*24cf0*/  LDSM.16.MT88.4 R32, [R41+0x5400] ;  /* 0x005400002920783b */ /* 0x000fe60000004200 */
[----:B------:R-:W3:Y:S01]  /*24d00*/  MUFU.EX2 R130, R130 ;  /* 0x0000008200827308 */ /* 0x000ee20000000800 */
[-C--:B------:R-:W-:Y:S01]  /*24d10*/  FFMA.FTZ R85, R69, R3.reuse, -R44 ;  /* 0x0000000345557223 */ /* 0x080fe2000001082c */
[-CC-:B------:R-:W-:Y:S01]  /*24d20*/  FFMA.FTZ R79, R65, R3.reuse, -R48.reuse ;  /* 0x00000003414f7223 */ /* 0x180fe20000010830 */
[-CC-:B------:R-:W-:Y:S01]  /*24d30*/  FFMA.FTZ R106, R24, R3.reuse, -R48.reuse ;  /* 0x00000003186a7223 */ /* 0x180fe20000010830 */
[--C-:B------:R-:W-:Y:S01]  /*24d40*/  FFMA.FTZ R65, R27, R3, -R48.reuse ;  /* 0x000000031b417223 */ /* 0x100fe20000010830 */
[----:B--2---:R-:W-:Y:S01]  /*24d50*/  F2FP.BF16.F32.PACK_AB R27, R122, R175 ;  /* 0x000000af7a1b723e */ /* 0x004fe200000010ff */
[--C-:B------:R-:W-:Y:S01]  /*24d60*/  FFMA.FTZ R69, R25, R3, -R48.reuse ;  /* 0x0000000319457223 */ /* 0x100fe20000010830 */
[----:B------:R-:W-:Y:S03]  /*24d70*/  F2FP.BF16.F32.PACK_AB R25, R128, R215 ;  /* 0x000000d78019723e */ /* 0x000fe600000010ff */
        /* <DEDUP_REMOVED lines=9> */
[----:B---3--:R-:W-:Y:S01]  /*24e10*/  F2FP.BF16.F32.PACK_AB R24, R130, R152 ;  /* 0x000000988218723e */ /* 0x008fe200000010ff */
        /* <DEDUP_REMOVED lines=15> */
[C---:B----4-:R-:W-:Y:S01]  /*24f10*/  FMUL.FTZ R5, R23.reuse, R145 ;  /* 0x0000009117057220 */ /* 0x050fe20000410000 */
[C---:B------:R-:W-:Y:S01]  /*24f20*/  FMUL.FTZ R8, R23.reuse, R140 ;  /* 0x0000008c17087220 */ /* 0x040fe20000410000 */
[C---:B------:R-:W-:Y:S01]  /*24f30*/  FMUL.FTZ R9, R23.reuse, R141 ;  /* 0x0000008d17097220 */ /* 0x040fe20000410000 */
[C---:B------:R-:W-:Y:S01]  /*24f40*/  FMUL.FTZ R16, R23.reuse, R132 ;  /* 0x0000008417107220 */ /* 0x040fe20000410000 */
[C---:B------:R-:W-:Y:S01]  /*24f50*/  FMUL.FTZ R17, R23.reuse, R133 ;  /* 0x0000008517117220 */ /* 0x040fe20000410000 */
[----:B------:R-:W-:Y:S01]  /*24f60*/  FFMA.FTZ R152, R23, R208, R152 ;  /* 0x000000d017987223 */ /* 0x000fe20000010098 */
        /* <DEDUP_REMOVED lines=19> */
[----:B------:R-:W-:Y:S01]  /*250a0*/  FSEL R4, R0, RZ, P0 ;  /* 0x000000ff00047208 */ /* 0x000fe20000000000 */
[----:B------:R-:W-:Y:S01]  /*250b0*/  FADD.FTZ R152, R130, R152 ;  /* 0x0000009882987221 */ /* 0x000fe20000010000 */
[C---:B------:R-:W-:Y:S01]  /*250c0*/  ISETP.GT.AND P0, PT, R209.reuse, R186, PT ;  /* 0x000000bad100720c */ /* 0x040fe20003f04270 */
[----:B------:R-:W-:Y:S02]  /*250d0*/  VIADD R209, R209, 0xffffffff ;  /* 0xffffffffd1d17836 */ /* 0x000fe40000000000 */
[----:B------:R-:W-:Y:S03]  /*250e0*/  FADD.FTZ R4, -R4, R151 ;  /* 0x0000009704047221 */ /* 0x000fe60000010100 */
[----:B------:R-:W-:Y:S01]  /*250f0*/  MUFU.EX2 R157, R157 ;  /* 0x0000009d009d7308 */ /* 0x000fe20000000800 */
[-C--:B------:R-:W-:Y:S01]  /*25100*/  FFMA.FTZ R151, R239, R3.reuse, -R48 ;  /* 0x00000003ef977223 */ /* 0x080fe20000010830 */
[----:B------:R-:W-:Y:S01]  /*25110*/  FADD.FTZ R213, R213, R152 ;  /* 0x00000098d5d57221 */ /* 0x000fe20000010000 */
[----:B------:R-:W-:Y:S01]  /*25120*/  FMUL.FTZ R7, R3, R4 ;  /* 0x0000000403077220 */ /* 0x000fe20000410000 */
[----:B------:R-:W-:Y:S02]  /*25130*/  VIADD R4, R41, 0x5000 ;  /* 0x0000500029047836 */ /* 0x000fe40000000000 */
[----:B------:R-:W-:Y:S04]  /*25140*/  FADD.FTZ R124, R124, R213 ;  /* 0x000000d57c7c7221 */ /* 0x000fe80000010000 */
[----:B------:R-:W2:Y:S01]  /*25150*/  MUFU.EX2 R22, R7 ;  /* 0x0000000700167308 */ /* 0x000ea20000000800 */
[----:B------:R-:W-:Y:S02]  /*25160*/  @P2 VIADD R40, R4, 0xffffffe0 ;  /* 0xffffffe004282836 */ /* 0x000fe40000000000 */
[----:B------:R-:W-:Y:S01]  /*25170*/  FMUL.FTZ R4, R23, R144 ;  /* 0x0000009017047220 */ /* 0x000fe20000410000 */
[--C-:B------:R-:W-:Y:S02]  /*25180*/  FFMA.FTZ R144, R227, R3, -R44.reuse ;  /* 0x00000003e3907223 */ /* 0x100fe4000001082c */
[----:B------:R-:W3:Y:S04]  /*25190*/  LDSM.16.MT88.4 R28, [R40] ;  /* 0x00000000281c783b */ /* 0x000ee80000004200 */
[----:B------:R-:W4:Y:S04]  /*251a0*/  MUFU.EX2 R106, R106 ;  /* 0x0000006a006a7308 */ /* 0x000f280000000800 */
[----:B------:R-:W5:Y:S06]  /*251b0*/  LDSM.16.MT88.4 R36, [R40+0x400] ;  /* 0x000400002824783b */ /* 0x000f6c0000004200 */
[----:B------:R-:W-:Y:S01]  /*251c0*/  MUFU.EX2 R155, R155 ;  /* 0x0000009b009b7308 */ /* 0x000fe20000000800 */
[C---:B--2---:R-:W-:Y:S01]  /*251d0*/  FMUL.FTZ R18, R22.reuse, R134 ;  /* 0x0000008616127220 */ /* 0x044fe20000410000 */
[----:B------:R-:W-:Y:S01]  /*251e0*/  FMUL.FTZ R19, R22, R135 ;  /* 0x0000008716137220 */ /* 0x000fe20000410000 */
[--C-:B------:R-:W-:Y:S01]  /*251f0*/  FFMA.FTZ R135, R162, R3, -R44.reuse ;  /* 0x00000003a2877223 */ /* 0x100fe2000001082c */
[C---:B------:R-:W-:Y:S01]  /*25200*/  FMUL.FTZ R6, R22.reuse, R146 ;  /* 0x0000009216067220 */ /* 0x040fe20000410000 */
[C---:B------:R-:W-:Y:S01]  /*25210*/  FMUL.FTZ R7, R22.reuse, R147 ;  /* 0x0000009316077220 */ /* 0x040fe20000410000 */
[--C-:B------:R-:W-:Y:S01]  /*25220*/  FFMA.FTZ R147, R243, R3, -R44.reuse ;  /* 0x00000003f3937223 */ /* 0x100fe2000001082c */
[C---:B------:R-:W-:Y:S03]  /*25230*/  FMUL.FTZ R10, R22.reuse, R142 ;  /* 0x0000008e160a7220 */ /* 0x040fe60000410000 */
[----:B------:R-:W2:Y:S01]  /*25240*/  MUFU.EX2 R104, R104 ;  /* 0x0000006800687308 */ /* 0x000ea20000000800 */
[C---:B------:R-:W-:Y:S01]  /*25250*/  FMUL.FTZ R11, R22.reuse, R143 ;  /* 0x0000008f160b7220 */ /* 0x040fe20000410000 */
[--C-:B------:R-:W-:Y:S01]  /*25260*/  FFMA.FTZ R143, R251, R3, -R44.reuse ;  /* 0x00000003fb8f7223 */ /* 0x100fe2000001082c */
[C---:B------:R-:W-:Y:S01]  /*25270*/  FFMA.FTZ R215, R22.reuse, R211, R215 ;  /* 0x000000d316d77223 */ /* 0x040fe200000100d7 */
[C---:B-1----:R-:W-:Y:S06]  /*25280*/  HMMA.16816.F32.BF16 R4, R24.reuse, R12, R4 ;  /* 0x0000000c1804723c */ /* 0x042fec0000041804 */
[----:B------:R-:W-:Y:S01]  /*25290*/  MUFU.EX2 R153, R153 ;  /* 0x0000009900997308 */ /* 0x000fe20000000800 */
[C---:B------:R-:W-:Y:S01]  /*252a0*/  FMUL.FTZ R12, R23.reuse, R136 ;  /* 0x00000088170c7220 */ /* 0x040fe20000410000 */
[----:B------:R-:W-:Y:S01]  /*252b0*/  FMUL.FTZ R13, R23, R137 ;  /* 0x00000089170d7220 */ /* 0x000fe20000410000 */
[--C-:B------:R-:W-:Y:S01]  /*252c0*/  FFMA.FTZ R136, R245, R3, -R44.reuse ;  /* 0x00000003f5887223 */ /* 0x100fe2000001082c */
[C---:B------:R-:W-:Y:S03]  /*252d0*/  HMMA.16816.F32.BF16 R8, R24.reuse, R14, R8 ;  /* 0x0000000e1808723c */ /* 0x040fe60000041808 */
[C---:B------:R-:W-:Y:S03]  /*252e0*/  FMUL.FTZ R14, R22.reuse, R138 ;  /* 0x0000008a160e7220 */ /* 0x040fe60000410000 */
[----:B------:R-:W1:Y:S01]  /*252f0*/  MUFU.EX2 R100, R100 ;  /* 0x0000006400647308 */ /* 0x000e620000000800 */
        /* <DEDUP_REMOVED lines=8> */
[C---:B---3--:R-:W-:Y:S03]  /*25380*/  HMMA.16816.F32.BF16 R12, R24.reuse, R28, R12 ;  /* 0x0000001c180c723c */ /* 0x048fe6000004180c */
[----:B------:R-:W-:Y:S01]  /*25390*/  FFMA.FTZ R146, R225, R3, -R48 ;  /* 0x00000003e1927223 */ /* 0x000fe20000010830 */
[----:B------:R-:W-:Y:S05]  /*253a0*/  FADD.FTZ R128, R128, R215 ;  /* 0x000000d780807221 */ /* 0x000fea0000010000 */
[----:B------:R-:W3:Y:S01]  /*253b0*/  MUFU.EX2 R98, R98 ;  /* 0x0000006200627308 */ /* 0x000ee20000000800 */
[----:B------:R-:W-:Y:S01]  /*253c0*/  HMMA.16816.F32.BF16 R16, R24, R30, R16 ;  /* 0x0000001e1810723c */ /* 0x000fe20000041810 */
[----:B------:R-:W3:Y:S02]  /*253d0*/  LDSM.16.MT88.4 R28, [R41+0x5800] ;  /* 0x00580000291c783b */ /* 0x000ee40000004200 */
[----:B------:R-:W-:Y:S01]  /*253e0*/  F2FP.BF16.F32.PACK_AB R24, R118, R171 ;  /* 0x000000ab7618723e */ /* 0x000fe200000010ff */
[----:B------:R-:W-:Y:S01]  /*253f0*/  FADD.FTZ R175, R175, R128 ;  /* 0x00000080afaf7221 */ /* 0x000fe20000010000 */
[----:B------:R-:W-:Y:S01]  /*25400*/  F2FP.BF16.F32.PACK_AB R25, R116, R169 ;  /* 0x000000a97419723e */ /* 0x000fe200000010ff */
[----:B------:R-:W-:Y:S03]  /*25410*/  FADD.FTZ R171, R171, R124 ;  /* 0x0000007cabab7221 */ /* 0x000fe60000010000 */
        /* <DEDUP_REMOVED lines=11> */
[----:B------:R-:W3:Y:S01]  /*254d0*/  MUFU.EX2 R92, R92 ;  /* 0x0000005c005c7308 */ /* 0x000ee20000000800 */
[----:B------:R-:W-:Y:S01]  /*254e0*/  FADD.FTZ R163, R163, R116 ;  /* 0x00000074a3a37221 */ /* 0x000fe20000010000 */
[C---:B------:R-:W-:Y:S01]  /*254f0*/  HMMA.16816.F32.BF16 R8, R24.reuse, R34, R8 ;  /* 0x000000221808723c */ /* 0x040fe20000041808 */
[----:B------:R-:W3:Y:S07]  /*25500*/  LDSM.16.MT88.4 R32, [R40+0x800] ;  /* 0x000800002820783b */ /* 0x000eee0000004200 */
[----:B------:R-:W-:Y:S01]  /*25510*/  MUFU.EX2 R117, R117 ;  /* 0x0000007500757308 */ /* 0x000fe20000000800 */
[C---:B-----5:R-:W-:Y:S09]  /*25520*/  HMMA.16816.F32.BF16 R12, R24.reuse, R36, R12 ;  /* 0x00000024180c723c */ /* 0x060ff2000004180c */
[----:B------:R-:W5:Y:S01]  /*25530*/  MUFU.EX2 R90, R90 ;  /* 0x0000005a005a7308 */ /* 0x000f620000000800 */
[----:B------:R-:W-:Y:S01]  /*25540*/  HMMA.16816.F32.BF16 R16, R24, R38, R16 ;  /* 0x000000261810723c */ /* 0x000fe20000041810 */
[----:B------:R-:W5:Y:S02]  /*25550*/  LDSM.16.MT88.4 R36, [R41+0x5c00] ;  /* 0x005c00002924783b */ /* 0x000f640000004200 */
[----:B----4-:R-:W-:Y:S01]  /*25560*/  F2FP.BF16.F32.PACK_AB R24, R106, R157 ;  /* 0x0000009d6a18723e */ /* 0x010fe200000010ff */
[----:B------:R-:W-:Y:S01]  /*25570*/  FADD.FTZ R157, R157, R114 ;  /* 0x000000729d9d7221 */ /* 0x000fe20000010000 */
[----:B--2---:R-:W-:Y:S04]  /*25580*/  F2FP.BF16.F32.PACK_AB R25, R104, R155 ;  /* 0x0000009b6819723e */ /* 0x004fe800000010ff */
[----:B------:R-:W-:Y:S01]  /*25590*/  MUFU.EX2 R115, R115 ;  /* 0x0000007300737308 */ /* 0x000fe20000000800 */
[----:B-1----:R-:W-:Y:S01]  /*255a0*/  F2FP.BF16.F32.PACK_AB R26, R100, R153 ;  /* 0x00000099641a723e */ /* 0x002fe200000010ff */
[----:B------:R-:W-:Y:S01]  /*255b0*/  FADD.FTZ R106, R106, R157 ;  /* 0x0000009d6a6a7221 */ /* 0x000fe20000010000 */
[----:B---3--:R-:W-:Y:S03]  /*255c0*/  F2FP.BF16.F32.PACK_AB R27, R98, R131 ;  /* 0x00000083621b723e */ /* 0x008fe600000010ff */
        /* <DEDUP_REMOVED lines=351> */
.L_x_5599:
        /* <DEDUP_REMOVED lines=10> */
.L_x_5614:
[----:B------:R-:W-:Y:S01]  /*26c60*/  FSETP.NE.FTZ.AND P1, PT, R11, RZ, PT ;  /* 0x000000ff0b00720b */ /* 0x000fe20003f35000 */
[----:B---34-:R-:W-:Y:S01]  /*26c70*/  FADD.FTZ R9, R9, R10 ;  /* 0x0000000a09097221 */ /* 0x018fe20000010000 */
[----:B------:R-:W2:Y:S01]  /*26c80*/  MUFU.RCP R7, R11 ;  /* 0x0000000b00077308 */ /* 0x000ea20000001000 */
[----:B------:R-:W-:Y:S01]  /*26c90*/  MOV R3, 0xff800000 ;  /* 0xff80000000037802 */ /* 0x000fe20000000f00 */
[----:B------:R-:W-:Y:S05]  /*26ca0*/  WARPSYNC.ALL ;  /* 0x0000000000007948 */ /* 0x000fea0003800000 */
[----:B------:R-:W-:Y:S01]  /*26cb0*/  FSETP.NE.FTZ.AND P0, PT, R9, RZ, PT ;  /* 0x000000ff0900720b */ /* 0x000fe20003f15000 */
[----:B------:R-:W3:Y:S01]  /*26cc0*/  MUFU.RCP R4, R9 ;  /* 0x0000000900047308 */ /* 0x000ee20000001000 */
[----:B------:R-:W-:-:S02]  /*26cd0*/  LOP3.LUT R42, R42, R177, RZ, 0xfc, !PT ;  /* 0x000000b12a2a7212 */ /* 0x000fc400078efcff */
[----:B------:R-:W-:-:S05]  /*26ce0*/  SHF.R.U32.HI R23, RZ, 0x2, R179 ;  /* 0x00000002ff177819 */ /* 0x000fca00000116b3 */
[----:B------:R-:W4:Y:S01]  /*26cf0*/  @P1 MUFU.LG2 R6, R11 ;  /* 0x0000000b00061308 */ /* 0x000f220000000c00 */
        /* <DEDUP_REMOVED lines=10> */
[----:B---3--:R-:W-:Y:S01]  /*26da0*/  FSEL R4, R4, 1, P0 ;  /* 0x3f80000004047808 */ /* 0x008fe20000000000 */
[----:B----4-:R-:W-:Y:S01]  /*26db0*/  @P1 FMUL.FTZ R6, R6, 0.69314718246459960938 ;  /* 0x3f31721806061820 */ /* 0x010fe20000410000 */
[----:B------:R-:W-:-:S02]  /*26dc0*/  LOP3.LUT R8, R7, 0xc0, RZ, 0xc0, !PT ;  /* 0x000000c007087812 */ /* 0x000fc400078ec0ff */
[----:B------:R-:W-:Y:S01]  /*26dd0*/  LOP3.LUT R42, R42, 0x20, R7, 0xf8, !PT ;  /* 0x000000202a2a7812 */ /* 0x000fe200078ef807 */
[----:B-----5:R-:W-:Y:S01]  /*26de0*/  @P1 FFMA.FTZ R3, R5, R2, R6 ;  /* 0x0000000205031223 */ /* 0x020fe20000010006 */
[----:B------:R-:W-:Y:S01]  /*26df0*/  MOV R2, 0xff800000 ;  /* 0xff80000000027802 */ /* 0x000fe20000000f00 */
[----:B------:R2:W3:Y:S01]  /*26e00*/  @P0 MUFU.LG2 R6, R9 ;  /* 0x0000000900060308 */ /* 0x0004e20000000c00 */
        /* <DEDUP_REMOVED lines=8> */
[----:B--2---:R-:W-:Y:S01]  /*26e90*/  LOP3.LUT R9, R8, 0x18, R179, 0xf8, !PT ;  /* 0x0000001808097812 */ /* 0x004fe200078ef8b3 */
[----:B---3--:R-:W-:-:S03]  /*26ea0*/  @P0 FMUL.FTZ R6, R6, 0.69314718246459960938 ;  /* 0x3f31721806060820 */ /* 0x008fc60000410000 */
[----:B------:R-:W-:Y:S01]  /*26eb0*/  LOP3.LUT R9, R42, R9, RZ, 0xfc, !PT ;  /* 0x000000092a097212 */ /* 0x000fe200078efcff */
[----:B------:R-:W-:Y:S01]  /*26ec0*/  @P0 FFMA.FTZ R2, R5, R0, R6 ;  /* 0x0000000005020223 */ /* 0x000fe20000010006 */
[----:B------:R-:W-:Y:S02]  /*26ed0*/  BAR.SYNC.DEFER_BLOCKING 0x0 ;  /* 0x0000000000007b1d */ /* 0x000fe40000010000 */
        /* <DEDUP_REMOVED lines=15> */
[----:B------:R-:W4:Y:S01]  /*26fd0*/  LD.E R8, desc[UR4][R148.64+0x60] ;  /* 0x0000600494087980 */ /* 0x000f22000c101900 */
[----:B--2---:R-:W-:Y:S01]  /*26fe0*/  LOP3.LUT R9, R178, 0xd8, RZ, 0xc0, !PT ;  /* 0x000000d8b2097812 */ /* 0x004fe200078ec0ff */
[----:B------:R-:W-:Y:S01]  /*26ff0*/  IMAD.SHL.U32 R193, R193, 0x40, RZ ;  /* 0x00000040c1c17824 */ /* 0x000fe200078e00ff */
[----:B------:R-:W-:Y:S01]  /*27000*/  LOP3.LUT P0, RZ, R179, 0x3, RZ, 0xc0, !PT ;  /* 0x00000003b3ff7812 */ /* 0x000fe2000780c0ff */
[----:B------:R-:W4:Y:S01]  /*27010*/  S2R R11, SR_CTAID.Y ;  /* 0x00000000000b7919 */ /* 0x000f220000002600 */
[----:B------:R-:W-:Y:S01]  /*27020*/  LOP3.LUT R9, R9, 0x18, R176, 0x78, !PT ;  /* 0x0000001809097812 */ /* 0x000fe200078e78b0 */
[----:B------:R-:W-:Y:S01]  /*27030*/  BSSY.RECONVERGENT B0, `(.L_x_5608) ;  /* 0x000001b000007945 */ /* 0x000fe20003800200 */
[----:B------:R-:W-:Y:S01]  /*27040*/  LOP3.LUT R176, R176, 0x30, RZ, 0xc0, !PT ;  /* 0x00000030b0b07812 */ /* 0x000fe200078ec0ff */
[----:B------:R2:W5:Y:S01]  /*27050*/  LD.E R22, desc[UR4][R148.64+0xcc] ;  /* 0x0000cc0494167980 */ /* 0x000562000c101900 */
[----:B---3--:R-:W-:-:S02]  /*27060*/  LOP3.LUT R0, R9, 0xf24, R178, 0xf8, !PT ;  /* 0x00000f2409007812 */ /* 0x008fc400078ef8b2 */
[----:B------:R-:W-:Y:S01]  /*27070*/  LOP3.LUT R23, R176, 0x7, R23, 0xf8, !PT ;  /* 0x00000007b0177812 */ /* 0x000fe200078ef817 */
[----:B------:R2:W5:Y:S01]  /*27080*/  LD.E.64 R28, desc[UR4][R148.64+0x78] ;  /* 0x00007804941c7980 */ /* 0x000562000c101b00 */
[----:B------:R-:W-:-:S03]  /*27090*/  LEA R0, R0, UR6, 0x2 ;  /* 0x0000000600007c11 */ /* 0x000fc6000f8e10ff */
[----:B------:R2:W5:Y:S01]  /*270a0*/  LD.E.64 R26, desc[UR4][R148.64+0xa8] ;  /* 0x0000a804941a7980 */ /* 0x000562000c101b00 */
[----:B------:R-:W-:Y:S06]  /*270b0*/  BAR.SYNC.DEFER_BLOCKING 0x0 ;  /* 0x0000000000007b1d */ /* 0x000fec0000010000 */
[----:B------:R2:W3:Y:S04]  /*270c0*/  LDS.128 R16, [R0] ;  /* 0x0000000000107984 */ /* 0x0004e80000000c00 */
[----:B------:R2:W1:Y:S01]  /*270d0*/  LDS.128 R12, [R0+0x800] ;  /* 0x00080000000c7984 */ /* 0x0004620000000c00 */
[----:B----4-:R-:W-:-:S04]  /*270e0*/  IMAD R11, R6, R11, UR13 ;  /* 0x0000000d060b7e24 */ /* 0x010fc8000f8e020b */
[----:B------:R-:W-:-:S04]  /*270f0*/  IMAD R8, R11, R8, UR11 ;  /* 0x0000000b0b087e24 */ /* 0x000fc8000f8e0208 */
[----:B------:R-:W-:Y:S02]  /*27100*/  IMAD R24, R7, R8, R193 ;  /* 0x0000000807187224 */ /* 0x000fe400078e02c1 */
[----:B------:R2:W4:Y:S04]  /*27110*/  LDS.128 R8, [R0+0x1000] ;  /* 0x0010000000087984 */ /* 0x0005280000000c00 */
[----:B------:R2:W1:Y:S01]  /*27120*/  LDS.128 R4, [R0+0x1800] ;  /* 0x0018000000047984 */ /* 0x0004620000000c00 */
[----:B---3--:R-:W-:Y:S05]  /*27130*/  @P0 BRA `(.L_x_5609) ;  /* 0x0000000000280947 */ /* 0x008fea0003800000 */
        /* <DEDUP_REMOVED lines=10> */
.L_x_5609:
[----:B------:R-:W-:Y:S05]  /*271e0*/  BSYNC.RECONVERGENT B0 ;  /* 0x0000000000007941 */ /* 0x000fea0003800200 */
.L_x_5608:
[----:B-12---:R-:W2:Y:S01]  /*271f0*/  LD.E R148, desc[UR4][R148.64+0xc0] ;  /* 0x0000c00494947980 */ /* 0x006ea2000c101900 */
[----:B---3--:R-:W-:Y:S01]  /*27200*/  LOP3.LUT R3, R178, 0x1c, RZ, 0xc0, !PT ;  /* 0x0000001cb2037812 */ /* 0x008fe200078ec0ff */
[----:B------:R-:W-:Y:S01]  /*27210*/  IMAD.IADD R193, R194, 0x1, -R193 ;  /* 0x00000001c2c17824 */ /* 0x000fe200078e0ac1 */
[----:B------:R-:W-:Y:S01]  /*27220*/  SHF.R.U32.HI R0, RZ, 0x3, R179 ;  /* 0x00000003ff007819 */ /* 0x000fe200000116b3 */
[----:B-----5:R-:W-:Y:S01]  /*27230*/  IMAD R22, R24, R22, RZ ;  /* 0x0000001618167224 */ /* 0x020fe200078e02ff */
[----:B------:R-:W-:-:S03]  /*27240*/  LOP3.LUT R21, R3, 0xfe0, R178, 0xf8, !PT ;  /* 0x00000fe003157812 */ /* 0x000fc600078ef8b2 */
[----:B------:R-:W-:Y:S01]  /*27250*/  VIADD R20, R0, 0x10 ;  /* 0x0000001000147836 */ /* 0x000fe20000000000 */
[----:B------:R-:W-:Y:S01]  /*27260*/  IADD3 R21, P0, PT, R22, R21, RZ ;  /* 0x0000001516157210 */ /* 0x000fe20007f1e0ff */
[----:B------:R-:W-:-:S03]  /*27270*/  VIADD R2, R0, 0x20 ;  /* 0x0000002000027836 */ /* 0x000fc60000000000 */
        /* <DEDUP_REMOVED lines=13> */
[----:B-1----:R-:W-:Y:S05]  /*27350*/  @P4 RET.REL.NODEC R192 `(_ZN5flash24flash_fwd_splitkv_kernelI23Flash_fwd_kernel_traitsILi32ELi64ELi256ELi4ELb0ELb0EN7cutlass10bfloat16_tE19Flash_kernel_traitsILi32ELi64ELi256ELi4ES3_EELb0ELb1ELb1ELb0ELb0ELb1ELb1ELb1EEEvNS_16Flash_fwd_paramsE) ;  /* 0xfffffd8cc0284950 */ /* 0x002fea0003c3ffff */
[----:B------:R-:W-:Y:S01]  /*27360*/  MOV R193, 0x0 ;  /* 0x0000000000c17802 */ /* 0x000fe20000000f00 */
[----:B------:R1:W-:Y:S03]  /*27370*/  ST.E.128 desc[UR4][R2.64+0x1800], R4 ;  /* 0x0018000402007985 */ /* 0x0003e6000c101d04 */
[----:B-1----:R-:W-:Y:S05]  /*27380*/  RET.REL.NODEC R192 `(_ZN5flash24flash_fwd_splitkv_kernelI23Flash_fwd_kernel_traitsILi32ELi64ELi256ELi4ELb0ELb0EN7cutlass10bfloat16_tE19Flash_kernel_traitsILi32ELi64ELi256ELi4ES3_EELb0ELb1ELb1ELb0ELb0ELb1ELb1ELb1EEEvNS_16Flash_fwd_paramsE) ;  /* 0xfffffd8cc01c7950 */ /* 0x002fea0003c3ffff */
.L_x_5607:
[----:B------:R-:W-:Y:S01]  /*27390*/  MOV R4, 0x2 ;  /* 0x0000000200047802 */ /* 0x000fe20000000f00 */
[----:B------:R-:W-:Y:S01]  /*273a0*/  IMAD.MOV.U32 R3, RZ, RZ, 0x1f ;  /* 0x0000001fff037424 */ /* 0x000fe200078e00ff */
[----:B------:R-:W-:-:S07]  /*273b0*/  MOV R6, 0xffffffff ;  /* 0xffffffff00067802 */ /* 0x000fce0000000f00 */
[----:B-1---5:R-:W-:Y:S05]  /*273c0*/  WARPSYNC.COLLECTIVE R6, `(.L_x_5610) ;  /* 0x0000000006087348 */ /* 0x022fea0003c00000 */
[----:B------:R2:W3:Y:S02]  /*273d0*/  SHFL.BFLY P0, R10, R208, R4, R3 ;  /* 0x0c000004d00a7389 */ /* 0x0004e40000000003 */
[----:B-123-5:R-:W-:Y:S05]  /*273e0*/  ENDCOLLECTIVE ;  /* 0x000000000000791b */ /* 0x02efea0003800000 */
.L_x_5610:
[----:B------:R-:W-:Y:S02]  /*273f0*/  IMAD.MOV.U32 R7, RZ, RZ, R10 ;  /* 0x000000ffff077224 */ /* 0x000fe400078e000a */
[----:B------:R-:W-:Y:S02]  /*27400*/  IMAD.MOV.U32 R4, RZ, RZ, 0x1 ;  /* 0x00000001ff047424 */ /* 0x000fe400078e00ff */
[----:B------:R-:W-:-:S05]  /*27410*/  FADD.FTZ R8, R7, R208 ;  /* 0x000000d007087221 */ /* 0x000fca0000010000 */
[----:B------:R-:W-:-:S07]  /*27420*/  MOV R208, R8 ;  /* 0x0000000800d07202 */ /* 0x000fce0000000f00 */
[----:B------:R-:W-:Y:S05]  /*27430*/  WARPSYNC.COLLECTIVE R6, `(.L_x_5611) ;  /* 0x0000000006087348 */ /* 0x000fea0003c00000 */
[----:B------:R1:W2:Y:S02]  /*27440*/  SHFL.BFLY P0, R10, R208, R4, R3 ;  /* 0x0c000004d00a7389 */ /* 0x0002a40000000003 */
[----:B-12---:R-:W-:Y:S05]  /*27450*/  ENDCOLLECTIVE ;  /* 0x000000000000791b */ /* 0x006fea0003800000 */
.L_x_5611:
[----:B------:R-:W-:Y:S01]  /*27460*/  MOV R208, R211 ;  /* 0x000000d300d07202 */ /* 0x000fe20000000f00 */
[----:B------:R-:W-:Y:S01]  /*27470*/  IMAD.MOV.U32 R4, RZ, RZ, 0x2 ;  /* 0x00000002ff047424 */ /* 0x000fe200078e00ff */
[----:B------:R-:W-:-:S07]  /*27480*/  MOV R7, R10 ;  /* 0x0000000a00077202 */ /* 0x000fce0000000f00 */
[----:B------:R-:W-:Y:S05]  /*27490*/  WARPSYNC.COLLECTIVE R6, `(.L_x_5612) ;  /* 0x0000000006087348 */ /* 0x000fea0003c00000 */
[----:B------:R1:W2:Y:S02]  /*274a0*/  SHFL.BFLY P0, R10, R208, R4, R3 ;  /* 0x0c000004d00a7389 */ /* 0x0002a40000000003 */
[----:B-12---:R-:W-:Y:S05]  /*274b0*/  ENDCOLLECTIVE ;  /* 0x000000000000791b */ /* 0x006fea0003800000 */
.L_x_5612:
[----:B------:R-:W-:Y:S01]  /*274c0*/  FADD.FTZ R11, R8, R7 ;  /* 0x00000007080b7221 */ /* 0x000fe20000010000 */
[----:B------:R-:W-:Y:S01]  /*274d0*/  FADD.FTZ R9, R10, R211 ;  /* 0x000000d30a097221 */ /* 0x000fe20000010000 */
[----:B------:R-:W-:-:S04]  /*274e0*/  MOV R4, 0x1 ;  /* 0x0000000100047802 */ /* 0x000fc80000000f00 */
[----:B------:R-:W-:-:S07]  /*274f0*/  MOV R208, R9 ;  /* 0x0000000900d07202 */ /* 0x000fce0000000f00 */
[----:B------:R-:W-:Y:S05]  /*27500*/  WARPSYNC.COLLECTIVE R6, `(.L_x_5613) ;  /* 0x0000000006087348 */ /* 0x000fea0003c00000 */
[----:B------:R1:W2:Y:S02]  /*27510*/  SHFL.BFLY P0, R10, R208, R4, R3 ;  /* 0x0c000004d00a7389 */ /* 0x0002a40000000003 */
[----:B-12---:R-:W-:Y:S05]  /*27520*/  ENDCOLLECTIVE ;  /* 0x000000000000791b */ /* 0x006fea0003800000 */
.L_x_5613:
[----:B------:R-:W-:Y:S05]  /*27530*/  BRA `(.L_x_5614) ;  /* 0xfffffff400c87947 */ /* 0x000fea000383ffff */
.L_x_5615:
        /* <DEDUP_REMOVED lines=12> */
.L_x_10273:


//--------------------- .text._ZN5flash32flash_fwd_splitkv_combine_kernelI23Flash_fwd_kernel_traitsILi32ELi64ELi128ELi4ELb0ELb0EN7cutlass10bfloat16_tE19Flash_kernel_traitsILi32ELi64ELi128ELi4ES3_EELi16ELi7ELb0EEEvNS_16Flash_fwd_paramsE --------------------------
	.section	.text._ZN5flash32flash_fwd_splitkv_combine_kernelI23Flash_fwd_kernel_traitsILi32ELi64ELi128ELi4ELb0ELb0EN7cutlass10bfloat16_tE19Flash_kernel_traitsILi32ELi64ELi128ELi4ES3_EELi16ELi7ELb0EEEvNS_16Flash_fwd_paramsE,"ax",@progbits
	.align	128
        .global         _ZN5flash32flash_fwd_splitkv_combine_kernelI23Flash_fwd_kernel_traitsILi32ELi64ELi128ELi4ELb0ELb0EN7cutlass10bfloat16_tE19Flash_kernel_traitsILi32ELi64ELi128ELi4ES3_EELi16ELi7ELb0EEEvNS_16Flash_fwd_paramsE
        .type           _ZN5flash32flash_fwd_splitkv_combine_kernelI23Flash_fwd_kernel_traitsILi32ELi64ELi128ELi4ELb0ELb0EN7cutlass10bfloat16_tE19Flash_kernel_traitsILi32ELi64ELi128ELi4ES3_EELi16ELi7ELb0EEEvNS_16Flash_fwd_paramsE,@function
        .size           _ZN5flash32flash_fwd_splitkv_combine_kernelI23Flash_fwd_kernel_traitsILi32ELi64ELi128ELi4ELb0ELb0EN7cutlass10bfloat16_tE19Flash_kernel_traitsILi32ELi64ELi128ELi4ES3_EELi16ELi7ELb0EEEvNS_16Flash_fwd_paramsE,(.L_x_10274 - _ZN5flash32flash_fwd_splitkv_combine_kernelI23Flash_fwd_kernel_traitsILi32ELi64ELi128ELi4ELb0ELb0EN7cutlass10bfloat16_tE19Flash_kernel_traitsILi32ELi64ELi128ELi4ES3_EELi16ELi7ELb0EEEvNS_16Flash_fwd_paramsE)
        .other          _ZN5flash32flash_fwd_splitkv_combine_kernelI23Flash_fwd_kernel_traitsILi32ELi64ELi128ELi4ELb0ELb0EN7cutlass10bfloat16_tE19Flash_kernel_traitsILi32ELi64ELi128ELi4ES3_EELi16ELi7ELb0EEEvNS_16Flash_fwd_paramsE,@"STO_CUDA_ENTRY STV_DEFAULT"
_ZN5flash32flash_fwd_splitkv_combine_kernelI23Flash_fwd_kernel_traitsILi32ELi64ELi128ELi4ELb0ELb0EN7cutlass10bfloat16_tE19Flash_kernel_traitsILi32ELi64ELi128ELi4ES3_EELi16ELi7ELb0EEEvNS_16Flash_fwd_paramsE:
.text._ZN5flash32flash_fwd_splitkv_combine_kernelI23Flash_fwd_kernel_traitsILi32ELi64ELi128ELi4ELb0ELb0EN7cutlass10bfloat16_tE19Flash_kernel_traitsILi32ELi64ELi128ELi4ES3_EELi16ELi7ELb0EEEvNS_16Flash_fwd_paramsE:
        /* <DEDUP_REMOVED lines=38> */
.L_x_5616:
[----:B------:R-:W-:Y:S01]  /*0260*/  IMAD.U32 R39, RZ, RZ, UR20 ;  /* 0x00000014ff277e24 */ /* 0x000fe2000f8e00ff */
[----:B------:R-:W-:Y:S01]  /*0270*/  MOV R18, UR18 ;  /* 0x0000001200127c02 */ /* 0x000fe20008000f00 */
[----:B------:R-:W-:Y:S01]  /*0280*/  IMAD.U32 R17, RZ, RZ, UR14 ;  /* 0x0000000eff117e24 */ /* 0x000fe2000f8e00ff */
[----:B------:R-:W-:Y:S02]  /*0290*/  MOV R15, UR5 ;  /* 0x00000005000f7c02 */ /* 0x000fe40008000f00 */
[----:B------:R-:W-:Y:S02]  /*02a0*/  MOV R16, 0x2c0 ;  /* 0x000002c000107802 */ /* 0x000fe40000000f00 */
[----:B------:R-:W-:Y:S05]  /*02b0*/  CALL.REL.NOINC `($__internal_14_$__cuda_sm20_div_s64) ;  /* 0x0000005400447944 */ /* 0x000fea0003c00000 */
[----:B------:R-:W-:-:S07]  /*02c0*/  MOV R10, R0 ;  /* 0x00000000000a7202 */ /* 0x000fce0000000f00 */
.L_x_5617:
        /* <DEDUP_REMOVED lines=30> */
.L_x_5619:
[----:B------:R-:W-:Y:S01]  /*04b0*/  IMAD.MOV.U32 R39, RZ, RZ, R10 ;  /* 0x000000ffff277224 */ /* 0x000fe200078e000a */
[----:B------:R-:W-:Y:S02]  /*04c0*/  MOV R17, R11 ;  /* 0x0000000b00117202 */ /* 0x000fe40000000f00 */
[----:B------:R-:W-:Y:S02]  /*04d0*/  MOV R16, 0x4f0 ;  /* 0x000004f000107802 */ /* 0x000fe40000000f00 */
[----:B------:R-:W-:Y:S05]  /*04e0*/  CALL.REL.NOINC `($__internal_14_$__cuda_sm20_div_s64) ;  /* 0x0000005000b87944 */ /* 0x000fea0003c00000 */
[----:B------:R-:W-:Y:S02]  /*04f0*/  MOV R6, R0 ;  /* 0x0000000000067202 */ /* 0x000fe40000000f00 */
[----:B------:R-:W-:Y:S02]  /*0500*/  MOV R7, R11 ;  /* 0x0000000b00077202 */ /* 0x000fe40000000f00 */
.L_x_5620:
[----:B------:R-:W-:Y:S05]  /*0510*/  BSYNC.RECONVERGENT B0 ;  /* 0x0000000000007941 */ /* 0x000fea0003800200 */
.L_x_5618:
        /* <DEDUP_REMOVED lines=58> */
.L_x_5622:
[----:B------:R-:W-:Y:S01]  /*08c0*/  IMAD.MOV.U32 R39, RZ, RZ, R18 ;  /* 0x000000ffff277224 */ /* 0x000fe200078e0012 */
[----:B------:R-:W-:Y:S01]  /*08d0*/  MOV R18, R10 ;  /* 0x0000000a00127202 */ /* 0x000fe20000000f00 */
[----:B------:R-:W-:Y:S01]  /*08e0*/  IMAD.MOV.U32 R17, RZ, RZ, R15 ;  /* 0x000000ffff117224 */ /* 0x000fe200078e000f */
[----:B------:R-:W-:Y:S02]  /*08f0*/  MOV R15, R2 ;  /* 0x00000002000f7202 */ /* 0x000fe40000000f00 */
[----:B------:R-:W-:Y:S02]  /*0900*/  MOV R16, 0x920 ;  /* 0x0000092000107802 */ /* 0x000fe40000000f00 */
[----:B------:R-:W-:Y:S05]  /*0910*/  CALL.REL.NOINC `($__internal_14_$__cuda_sm20_div_s64) ;  /* 0x0000004c00ac7944 */ /* 0x000fea0003c00000 */
[----:B------:R-:W-:Y:S02]  /*0920*/  MOV R16, R0 ;  /* 0x0000000000107202 */ /* 0x000fe40000000f00 */
[----:B------:R-:W-:Y:S02]  /*0930*/  MOV R17, R11 ;  /* 0x0000000b00117202 */ /* 0x000fe40000000f00 */
.L_x_5623:
[----:B------:R-:W-:Y:S05]  /*0940*/  BSYNC.RECONVERGENT B0 ;  /* 0x0000000000007941 */ /* 0x000fea0003800200 */
.L_x_5621:
        /* <DEDUP_REMOVED lines=125> */
.L_x_5625:
[----:B------:R-:W-:Y:S01]  /*1120*/  IMAD.MOV.U32 R39, RZ, RZ, R16 ;  /* 0x000000ffff277224 */ /* 0x000fe200078e0010 */
[----:B------:R-:W-:Y:S01]  /*1130*/  MOV R18, R9 ;  /* 0x0000000900127202 */ /* 0x000fe20000000f00 */
[----:B------:R-:W-:Y:S01]  /*1140*/  IMAD.MOV.U32 R15, RZ, RZ, R3 ;  /* 0x000000ffff0f7224 */ /* 0x000fe200078e0003 */
[----:B------:R-:W-:Y:S02]  /*1150*/  MOV R16, 0x1170 ;  /* 0x0000117000107802 */ /* 0x000fe40000000f00 */
[----:B------:R-:W-:Y:S05]  /*1160*/  CALL.REL.NOINC `($__internal_14_$__cuda_sm20_div_s64) ;  /* 0x0000004400987944 */ /* 0x000fea0003c00000 */
[----:B------:R-:W-:Y:S02]  /*1170*/  MOV R44, R0 ;  /* 0x00000000002c7202 */ /* 0x000fe40000000f00 */
[----:B------:R-:W-:Y:S02]  /*1180*/  MOV R45, R11 ;  /* 0x0000000b002d7202 */ /* 0x000fe40000000f00 */
.L_x_5626:
[----:B------:R-:W-:Y:S05]  /*1190*/  BSYNC.RECONVERGENT B0 ;  /* 0x0000000000007941 */ /* 0x000fea0003800200 */
.L_x_5624:
        /* <DEDUP_REMOVED lines=57> */
.L_x_5628:
[----:B------:R-:W-:Y:S01]  /*1530*/  IMAD.MOV.U32 R39, RZ, RZ, R6 ;  /* 0x000000ffff277224 */ /* 0x000fe200078e0006 */
[----:B------:R-:W-:Y:S01]  /*1540*/  MOV R17, R7 ;  /* 0x0000000700117202 */ /* 0x000fe20000000f00 */
[----:B------:R-:W-:Y:S01]  /*1550*/  IMAD.MOV.U32 R18, RZ, RZ, R8 ;  /* 0x000000ffff127224 */ /* 0x000fe200078e0008 */
[----:B------:R-:W-:Y:S02]  /*1560*/  MOV R16, 0x1580 ;  /* 0x0000158000107802 */ /* 0x000fe40000000f00 */
[----:B------:R-:W-:Y:S05]  /*1570*/  CALL.REL.NOINC `($__internal_14_$__cuda_sm20_div_s64) ;  /* 0x0000004000947944 */ /* 0x000fea0003c00000 */
[----:B------:R-:W-:Y:S02]  /*1580*/  MOV R16, R0 ;  /* 0x0000000000107202 */ /* 0x000fe40000000f00 */
[----:B------:R-:W-:Y:S02]  /*1590*/  MOV R17, R11 ;  /* 0x0000000b00117202 */ /* 0x000fe40000000f00 */
.L_x_5629:
[----:B------:R-:W-:Y:S05]  /*15a0*/  BSYNC.RECONVERGENT B0 ;  /* 0x0000000000007941 */ /* 0x000fea0003800200 */
.L_x_5627:
        /* <DEDUP_REMOVED lines=484> */
.L_x_5633:
[----:B------:R-:W0:Y:S01]  /*33f0*/  S2R R0, SR_CTAID.X ;  /* 0x0000000000007919 */ /* 0x000e220000002500 */
[----:B------:R-:W-:Y:S01]  /*3400*/  MOV R17, RZ ;  /* 0x000000ff00117202 */ /* 0x000fe20000000f00 */
[----:B------:R-:W-:Y:S01]  /*3410*/  IMAD.MOV.U32 R18, RZ, RZ, R42 ;  /* 0x000000ffff127224 */ /* 0x000fe200078e002a */
[----:B------:R-:W-:Y:S01]  /*3420*/  MOV R16, 0x3450 ;  /* 0x0000345000107802 */ /* 0x000fe20000000f00 */
[----:B0-----:R-:W-:Y:S02]  /*3430*/  IMAD R39, R0, 0x10, R13 ;  /* 0x0000001000277824 */ /* 0x001fe400078e020d */
[----:B------:R-:W-:Y:S05]  /*3440*/  CALL.REL.NOINC `($__internal_14_$__cuda_sm20_div_s64) ;  /* 0x0000002000e07944 */ /* 0x000fea0003c00000 */
[----:B------:R-:W-:Y:S02]  /*3450*/  IADD3 R12, PT, PT, -R0, RZ, RZ ;  /* 0x000000ff000c7210 */ /* 0x000fe40007ffe1ff */
[----:B------:R-:W-:-:S03]  /*3460*/  MOV R43, R11 ;  /* 0x0000000b002b7202 */ /* 0x000fc60000000f00 */
[----:B------:R-:W-:Y:S01]  /*3470*/  IMAD R39, R42, R12, R39 ;  /* 0x0000000c2a277224 */ /* 0x000fe200078e0227 */
[----:B------:R-:W-:-:S07]  /*3480*/  MOV R42, R0 ;  /* 0x00000000002a7202 */ /* 0x000fce0000000f00 */
.L_x_5634:
        /* <DEDUP_REMOVED lines=60> */
.L_x_5636:
[----:B------:R-:W-:Y:S01]  /*3850*/  IMAD.MOV.U32 R39, RZ, RZ, R42 ;  /* 0x000000ffff277224 */ /* 0x000fe200078e002a */
[----:B------:R-:W-:Y:S01]  /*3860*/  MOV R17, R43 ;  /* 0x0000002b00117202 */ /* 0x000fe20000000f00 */
[----:B------:R-:W-:Y:S01]  /*3870*/  IMAD.MOV.U32 R18, RZ, RZ, R46 ;  /* 0x000000ffff127224 */ /* 0x000fe200078e002e */
[----:B------:R-:W-:Y:S02]  /*3880*/  MOV R16, 0x38a0 ;  /* 0x000038a000107802 */ /* 0x000fe40000000f00 */
[----:B------:R-:W-:Y:S05]  /*3890*/  CALL.REL.NOINC `($__internal_14_$__cuda_sm20_div_s64) ;  /* 0x0000001c00cc7944 */ /* 0x000fea0003c00000 */
[----:B------:R-:W-:-:S05]  /*38a0*/  IADD3 R43, PT, PT, -R0, RZ, RZ ;  /* 0x000000ff002b7210 */ /* 0x000fca0007ffe1ff */
[----:B------:R-:W-:Y:S02]  /*38b0*/  IMAD R43, R43, R46, R42 ;  /* 0x0000002e2b2b7224 */ /* 0x000fe400078e022a */
.L_x_5637:
[----:B------:R-:W-:Y:S05]  /*38c0*/  BSYNC.RECONVERGENT B0 ;  /* 0x0000000000007941 */ /* 0x000fea0003800200 */
.L_x_5635:
        /* <DEDUP_REMOVED lines=162> */
.L_x_5632:
[----:B------:R-:W0:Y:S01]  /*42f0*/  LDC.64 R2, c[0x0][0x420] ;  /* 0x00010800ff027b82 */ /* 0x000e220000000a00 */
[----:B------:R-:W-:-:S05]  /*4300*/  IADD3 R0, PT, PT, R13, UR19, RZ ;  /* 0x000000130d007c10 */ /* 0x000fca000fffe0ff */
[----:B0-----:R-:W-:-:S05]  /*4310*/  IMAD.WIDE.U32 R2, R0, 0x4, R2 ;  /* 0x0000000400027825 */ /* 0x001fca00078e0002 */
[----:B------:R1:W-:Y:S02]  /*4320*/  STG.E desc[UR8][R2.64], R21 ;  /* 0x0000001502007986 */ /* 0x0003e4000c101908 */
.L_x_5631:
[----:B------:R-:W-:Y:S05]  /*4330*/  BSYNC.RECONVERGENT B1 ;  /* 0x0000000000017941 */ /* 0x000fea0003800200 */
.L_x_5630:
        /* <DEDUP_REMOVED lines=159> */
.L_x_5648:
        /* <DEDUP_REMOVED lines=9> */
.L_x_5641:
[----:B0-----:R-:W-:Y:S05]  /*4dc0*/  BSYNC.RECONVERGENT B0 ;  /* 0x0000000000007941 */ /* 0x001fea0003800200 */
.L_x_5640:
        /* <DEDUP_REMOVED lines=13> */
.L_x_5643:
[----:B------:R-:W-:Y:S05]  /*4ea0*/  BSYNC.RECONVERGENT B0 ;  /* 0x0000000000007941 */ /* 0x000fea0003800200 */
.L_x_5642:
        /* <DEDUP_REMOVED lines=12> */
.L_x_5645:
[----:B------:R-:W-:Y:S05]  /*4f70*/  BSYNC.RECONVERGENT B0 ;  /* 0x0000000000007941 */ /* 0x000fea0003800200 */
.L_x_5644:
        /* <DEDUP_REMOVED lines=12> */
.L_x_5647:
[----:B------:R-:W-:Y:S05]  /*5040*/  BSYNC.RECONVERGENT B0 ;  /* 0x0000000000007941 */ /* 0x000fea0003800200 */
.L_x_5646:
        /* <DEDUP_REMOVED lines=11> */
.L_x_5639:
        /* <DEDUP_REMOVED lines=8> */
.L_x_5651:
        /* <DEDUP_REMOVED lines=8> */
.L_x_5650:
[----:B-1----:R-:W-:Y:S05]  /*5200*/  BSYNC.RECONVERGENT B0 ;  /* 0x0000000000007941 */ /* 0x002fea0003800200 */
.L_x_5649:
        /* <DEDUP_REMOVED lines=9> */
.L_x_5638:
        /* <DEDUP_REMOVED lines=83> */
        .weak           $__internal_14_$__cuda_sm20_div_s64
        .type           $__internal_14_$__cuda_sm20_div_s64,@function
        .size           $__internal_14_$__cuda_sm20_div_s64,(.L_x_10274 - $__internal_14_$__cuda_sm20_div_s64)
$__internal_14_$__cuda_sm20_div_s64:
        /* <DEDUP_REMOVED lines=82> */
[----:B------:R-:W-:Y:S06]  /*5cf0*/  RET.REL.NODEC R16 `(_ZN5flash32flash_fwd_splitkv_combine_kernelI23Flash_fwd_kernel_traitsILi32ELi64ELi128ELi4ELb0ELb0EN7cutlass10bfloat16_tE19Flash_kernel_traitsILi32ELi64ELi128ELi4ES3_EELi16ELi7ELb0EEEvNS_16Flash_fwd_paramsE) ;  /* 0xffffffa010c07950 */ /* 0x000fec0003c3ffff */
.L_x_5652:
        /* <DEDUP_REMOVED lines=16> */
.L_x_10274:


//--------------------- .text._ZN5flash32flash_fwd_splitkv_combine_kernelI23Flash_fwd_kernel_traitsILi32ELi64ELi128ELi4ELb0ELb0EN7cutlass10bfloat16_tE19Flash_kernel_traitsILi32ELi64ELi128ELi4ES3_EELi16ELi6ELb0EEEvNS_16Flash_fwd_paramsE --------------------------
	.section	.text._ZN5flash32flash_fwd_splitkv_combine_kernelI23Flash_fwd_kernel_traitsILi32ELi64ELi128ELi4ELb0ELb0EN7cutlass10bfloat16_tE19Flash_kernel_traitsILi32ELi64ELi128ELi4ES3_EELi16ELi6ELb0EEEvNS_16Flash_fwd_paramsE,"ax",@progbits
	.align	128
        .global         _ZN5flash32flash_fwd_splitkv_combine_kernelI23Flash_fwd_kernel_traitsILi32ELi64ELi128ELi4ELb0ELb0EN7cutlass10bfloat16_tE19Flash_kernel_traitsILi32ELi64ELi128ELi4ES3_EELi16ELi6ELb0EEEvNS_16Flash_fwd_paramsE
        .type           _ZN5flash32flash_fwd_splitkv_combine_kernelI23Flash_fwd_kernel_traitsILi32ELi64ELi128ELi4ELb0ELb0EN7cutlass10bfloat16_tE19Flash_kernel_traitsILi32ELi64ELi128ELi4ES3_EELi16ELi6ELb0EEEvNS_16Flash_fwd_paramsE,@function
        .size           _ZN5flash32flash_fwd_splitkv_combine_kernelI23Flash_fwd_kernel_traitsILi32ELi64ELi128ELi4ELb0ELb0EN7cutlass10bfloat16_tE19Flash_kernel_traitsILi32ELi64ELi128ELi4ES3_EELi16ELi6ELb0EEEvNS_16Flash_fwd_paramsE,(.L_x_10275 - _ZN5flash32flash_fwd_splitkv_combine_kernelI23Flash_fwd_kernel_traitsILi32ELi64ELi128ELi4ELb0ELb0EN7cutlass10bfloat16_tE19Flash_kernel_traitsILi32ELi64ELi128ELi4ES3_EELi16ELi6ELb0EEEvNS_16Flash_fwd_paramsE)
        .other          _ZN5flash32flash_fwd_splitkv_combine_kernelI23Flash_fwd_kernel_traitsILi32ELi64ELi128ELi4ELb0ELb0EN7cutlass10bfloat16_tE19Flash_kernel_traitsILi32ELi64ELi128ELi4ES3_EELi16ELi6ELb0EEEvNS_16Flash_fwd_paramsE,@"STO_CUDA_ENTRY STV_DEFAULT"
_ZN5flash32flash_fwd_splitkv_combine_kernelI23Flash_fwd_kernel_traitsILi32ELi64ELi128ELi4ELb0ELb0EN7cutlass10bfloat16_tE19Flash_kernel_traitsILi32ELi64ELi128ELi4ES3_EELi16ELi6ELb0EEEvNS_16Flash_fwd_paramsE:
.text._ZN5flash32flash_fwd_splitkv_combine_kernelI23Flash_fwd_kernel_traitsILi32ELi64ELi128ELi4ELb0ELb0EN7cutlass10bfloat16_tE19Flash_kernel_traitsILi32ELi64ELi128ELi4ES3_EELi16ELi6ELb0EEEvNS_16Flash_fwd_paramsE:
        /* <DEDUP_REMOVED lines=38> */
.L_x_5653:
[----:B------:R-:W-:Y:S01]  /*0260*/  IMAD.U32 R22, RZ, RZ, UR21 ;  /* 0x00000015ff167e24 */ /* 0x000fe2000f8e00ff */
[----:B------:R-:W-:Y:S01]  /*0270*/  MOV R20, UR19 ;  /* 0x0000001300147c02 */ /* 0x000fe20008000f00 */
[----:B------:R-:W-:Y:S01]  /*0280*/  IMAD.U32 R21, RZ, RZ, UR15 ;  /* 0x0000000fff157e24 */ /* 0x000fe2000f8e00ff */
[----:B------:R-:W-:Y:S02]  /*0290*/  MOV R19, UR14 ;  /* 0x0000000e00137c02 */ /* 0x000fe40008000f00 */
[----:B------:R-:W-:Y:S02]  /*02a0*/  MOV R18, 0x2c0 ;  /* 0x000002c000127802 */ /* 0x000fe40000000f00 */
[----:B------:R-:W-:Y:S05]  /*02b0*/  CALL.REL.NOINC `($__internal_15_$__cuda_sm20_div_s64) ;  /* 0x0000004400dc7944 */ /* 0x000fea0003c00000 */
[----:B------:R-:W-:-:S07]  /*02c0*/  MOV R13, R11 ;  /* 0x0000000b000d7202 */ /* 0x000fce0000000f00 */
.L_x_5654:
        /* <DEDUP_REMOVED lines=30> */
.L_x_5656:
[----:B------:R-:W-:Y:S01]  /*04b0*/  IMAD.MOV.U32 R22, RZ, RZ, R12 ;  /* 0x000000ffff167224 */ /* 0x000fe200078e000c */
[----:B------:R-:W-:Y:S02]  /*04c0*/  MOV R21, R13 ;  /* 0x0000000d00157202 */ /* 0x000fe40000000f00 */
[----:B------:R-:W-:Y:S02]  /*04d0*/  MOV R18, 0x4f0 ;  /* 0x000004f000127802 */ /* 0x000fe40000000f00 */
[----:B------:R-:W-:Y:S05]  /*04e0*/  CALL.REL.NOINC `($__internal_15_$__cuda_sm20_div_s64) ;  /* 0x0000004400507944 */ /* 0x000fea0003c00000 */
[----:B------:R-:W-:Y:S02]  /*04f0*/  MOV R4, R12 ;  /* 0x0000000c00047202 */ /* 0x000fe40000000f00 */
[----:B------:R-:W-:Y:S02]  /*0500*/  MOV R5, R11 ;  /* 0x0000000b00057202 */ /* 0x000fe40000000f00 */
.L_x_5657:
[----:B------:R-:W-:Y:S05]  /*0510*/  BSYNC.RECONVERGENT B0 ;  /* 0x0000000000007941 */ /* 0x000fea0003800200 */
.L_x_5655:
        /* <DEDUP_REMOVED lines=58> */
.L_x_5659:
[----:B------:R-:W-:Y:S01]  /*08c0*/  IMAD.MOV.U32 R22, RZ, RZ, R20 ;  /* 0x000000ffff167224 */ /* 0x000fe200078e0014 */
[----:B------:R-:W-:Y:S01]  /*08d0*/  MOV R20, R10 ;  /* 0x0000000a00147202 */ /* 0x000fe20000000f00 */
[----:B------:R-:W-:Y:S01]  /*08e0*/  IMAD.MOV.U32 R21, RZ, RZ, R19 ;  /* 0x000000ffff157224 */ /* 0x000fe200078e0013 */
[----:B------:R-:W-:Y:S02]  /*08f0*/  MOV R19, R0 ;  /* 0x0000000000137202 */ /* 0x000fe40000000f00 */
[----:B------:R-:W-:Y:S02]  /*0900*/  MOV R18, 0x920 ;  /* 0x0000092000127802 */ /* 0x000fe40000000f00 */
[----:B------:R-:W-:Y:S05]  /*0910*/  CALL.REL.NOINC `($__internal_15_$__cuda_sm20_div_s64) ;  /* 0x0000004000447944 */ /* 0x000fea0003c00000 */
[----:B------:R-:W-:Y:S02]  /*0920*/  MOV R13, R11 ;  /* 0x0000000b000d7202 */ /* 0x000fe40000000f00 */
.L_x_5660:
[----:B------:R-:W-:Y:S05]  /*0930*/  BSYNC.RECONVERGENT B0 ;  /* 0x0000000000007941 */ /* 0x000fea0003800200 */
.L_x_5658:
        /* <DEDUP_REMOVED lines=124> */
.L_x_5662:
[----:B------:R-:W-:Y:S01]  /*1100*/  IMAD.MOV.U32 R22, RZ, RZ, R12 ;  /* 0x000000ffff167224 */ /* 0x000fe200078e000c */
[----:B------:R-:W-:Y:S01]  /*1110*/  MOV R20, R9 ;  /* 0x0000000900147202 */ /* 0x000fe20000000f00 */
[----:B------:R-:W-:Y:S01]  /*1120*/  IMAD.MOV.U32 R21, RZ, RZ, R13 ;  /* 0x000000ffff157224 */ /* 0x000fe200078e000d */
[----:B------:R-:W-:Y:S02]  /*1130*/  MOV R19, R37 ;  /* 0x0000002500137202 */ /* 0x000fe40000000f00 */
[----:B------:R-:W-:Y:S02]  /*1140*/  MOV R18, 0x1160 ;  /* 0x0000116000127802 */ /* 0x000fe40000000f00 */
[----:B------:R-:W-:Y:S05]  /*1150*/  CALL.REL.NOINC `($__internal_15_$__cuda_sm20_div_s64) ;  /* 0x0000003800347944 */ /* 0x000fea0003c00000 */
[----:B------:R-:W-:Y:S02]  /*1160*/  MOV R42, R12 ;  /* 0x0000000c002a7202 */ /* 0x000fe40000000f00 */
[----:B------:R-:W-:Y:S02]  /*1170*/  MOV R43, R11 ;  /* 0x0000000b002b7202 */ /* 0x000fe40000000f00 */
.L_x_5663:
[----:B------:R-:W-:Y:S05]  /*1180*/  BSYNC.RECONVERGENT B0 ;  /* 0x0000000000007941 */ /* 0x000fea0003800200 */
.L_x_5661:
        /* <DEDUP_REMOVED lines=57> */
.L_x_5665:
[----:B------:R-:W-:Y:S01]  /*1520*/  IMAD.MOV.U32 R22, RZ, RZ, R4 ;  /* 0x000000ffff167224 */ /* 0x000fe200078e0004 */
[----:B------:R-:W-:Y:S01]  /*1530*/  MOV R21, R5 ;  /* 0x0000000500157202 */ /* 0x000fe20000000f00 */
[----:B------:R-:W-:Y:S01]  /*1540*/  IMAD.MOV.U32 R20, RZ, RZ, R8 ;  /* 0x000000ffff147224 */ /* 0x000fe200078e0008 */
[----:B------:R-:W-:Y:S02]  /*1550*/  MOV R18, 0x1570 ;  /* 0x0000157000127802 */ /* 0x000fe40000000f00 */
[----:B------:R-:W-:Y:S05]  /*1560*/  CALL.REL.NOINC `($__internal_15_$__cuda_sm20_div_s64) ;  /* 0x0000003400307944 */ /* 0x000fea0003c00000 */
[----:B------:R-:W-:Y:S02]  /*1570*/  MOV R18, R12 ;  /* 0x0000000c00127202 */ /* 0x000fe40000000f00 */
[----:B------:R-:W-:Y:S02]  /*1580*/  MOV R19, R11 ;  /* 0x0000000b00137202 */ /* 0x000fe40000000f00 */
.L_x_5666:
[----:B------:R-:W-:Y:S05]  /*1590*/  BSYNC.RECONVERGENT B0 ;  /* 0x0000000000007941 */ /* 0x000fea0003800200 */
.L_x_5664:
        /* <DEDUP_REMOVED lines=330> */
.L_x_5670:
[----:B------:R-:W-:Y:S01]  /*2a40*/  IMAD.MOV.U32 R22, RZ, RZ, R2 ;  /* 0x000000ffff167224 */ /* 0x000fe200078e0002 */
[----:B------:R-:W-:Y:S01]  /*2a50*/  MOV R21, RZ ;  /* 0x000000ff00157202 */ /* 0x000fe20000000f00 */
[----:B------:R-:W-:Y:S01]  /*2a60*/  IMAD.MOV.U32 R20, RZ, RZ, R40 ;  /* 0x000000ffff147224 */ /* 0x000fe200078e0028 */
[----:B------:R-:W-:Y:S02]  /*2a70*/  MOV R18, 0x2a90 ;  /* 0x00002a9000127802 */ /* 0x000fe40000000f00 */
[----:B------:R-:W-:Y:S05]  /*2a80*/  CALL.REL.NOINC `($__internal_15_$__cuda_sm20_div_s64) ;  /* 0x0000001c00e87944 */ /* 0x000fea0003c00000 */
[----:B------:R-:W-:Y:S02]  /*2a90*/  IADD3 R15, PT, PT, -R12, RZ, RZ ;  /* 0x000000ff0c0f7210 */ /* 0x000fe40007ffe1ff */
[----:B------:R-:W-:-:S03]  /*2aa0*/  MOV R41, R11 ;  /* 0x0000000b00297202 */ /* 0x000fc60000000f00 */
[----:B------:R-:W-:Y:S01]  /*2ab0*/  IMAD R14, R40, R15, R2 ;  /* 0x0000000f280e7224 */ /* 0x000fe200078e0202 */
[----:B------:R-:W-:-:S07]  /*2ac0*/  MOV R40, R12 ;  /* 0x0000000c00287202 */ /* 0x000fce0000000f00 */
.L_x_5671:
        /* <DEDUP_REMOVED lines=59> */
.L_x_5673:
[----:B------:R-:W-:Y:S01]  /*2e80*/  IMAD.MOV.U32 R22, RZ, RZ, R40 ;  /* 0x000000ffff167224 */ /* 0x000fe200078e0028 */
[----:B------:R-:W-:Y:S01]  /*2e90*/  MOV R21, R41 ;  /* 0x0000002900157202 */ /* 0x000fe20000000f00 */
[----:B------:R-:W-:Y:S01]  /*2ea0*/  IMAD.MOV.U32 R20, RZ, RZ, R36 ;  /* 0x000000ffff147224 */ /* 0x000fe200078e0024 */
[----:B------:R-:W-:Y:S02]  /*2eb0*/  MOV R18, 0x2ed0 ;  /* 0x00002ed000127802 */ /* 0x000fe40000000f00 */
[----:B------:R-:W-:Y:S05]  /*2ec0*/  CALL.REL.NOINC `($__internal_15_$__cuda_sm20_div_s64) ;  /* 0x0000001800d87944 */ /* 0x000fea0003c00000 */
[----:B------:R-:W-:-:S05]  /*2ed0*/  IADD3 R37, PT, PT, -R12, RZ, RZ ;  /* 0x000000ff0c257210 */ /* 0x000fca0007ffe1ff */
[----:B------:R-:W-:Y:S02]  /*2ee0*/  IMAD R37, R37, R36, R40 ;  /* 0x0000002425257224 */ /* 0x000fe400078e0228 */
.L_x_5674:
[----:B------:R-:W-:Y:S05]  /*2ef0*/  BSYNC.RECONVERGENT B0 ;  /* 0x0000000000007941 */ /* 0x000fea0003800200 */
.L_x_5672:
        /* <DEDUP_REMOVED lines=160> */
.L_x_5669:
[----:B------:R-:W0:Y:S01]  /*3900*/  LDC.64 R2, c[0x0][0x420] ;  /* 0x00010800ff027b82 */ /* 0x000e220000000a00 */
[----:B------:R-:W-:-:S05]  /*3910*/  IADD3 R0, PT, PT, R13, UR20, RZ ;  /* 0x000000140d007c10 */ /* 0x000fca000fffe0ff */
[----:B0-----:R-:W-:-:S05]  /*3920*/  IMAD.WIDE.U32 R2, R0, 0x4, R2 ;  /* 0x0000000400027825 */ /* 0x001fca00078e0002 */
[----:B------:R1:W-:Y:S02]  /*3930*/  STG.E desc[UR10][R2.64], R24 ;  /* 0x0000001802007986 */ /* 0x0003e4000c10190a */
.L_x_5668:
[----:B------:R-:W-:Y:S05]  /*3940*/  BSYNC.RECONVERGENT B1 ;  /* 0x0000000000017941 */ /* 0x000fea0003800200 */
.L_x_5667:
        /* <DEDUP_REMOVED lines=98> */
.L_x_5685:
        /* <DEDUP_REMOVED lines=9> */
.L_x_5678:
[----:B------:R-:W-:Y:S05]  /*4000*/  BSYNC.RECONVERGENT B0 ;  /* 0x0000000000007941 */ /* 0x000fea0003800200 */
.L_x_5677:
        /* <DEDUP_REMOVED lines=12> */
.L_x_5680:
[----:B------:R-:W-:Y:S05]  /*40d0*/  BSYNC.RECONVERGENT B0 ;  /* 0x0000000000007941 */ /* 0x000fea0003800200 */
.L_x_5679:
        /* <DEDUP_REMOVED lines=12> */
.L_x_5682:
[----:B------:R-:W-:Y:S05]  /*41a0*/  BSYNC.RECONVERGENT B0 ;  /* 0x0000000000007941 */ /* 0x000fea0003800200 */
.L_x_5681:
        /* <DEDUP_REMOVED lines=12> */
.L_x_5684:
[----:B------:R-:W-:Y:S05]  /*4270*/  BSYNC.RECONVERGENT B0 ;  /* 0x0000000000007941 */ /* 0x000fea0003800200 */
.L_x_5683:
        /* <DEDUP_REMOVED lines=11> */
.L_x_5676:
        /* <DEDUP_REMOVED lines=11> */
.L_x_5688:
        /* <DEDUP_REMOVED lines=8> */
.L_x_5687:
[----:B------:R-:W-:Y:S05]  /*4460*/  BSYNC.RECONVERGENT B0 ;  /* 0x0000000000007941 */ /* 0x000fea0003800200 */
.L_x_5686:
        /* <DEDUP_REMOVED lines=9> */
.L_x_5675:
        /* <DEDUP_REMOVED lines=83> */
        .weak           $__internal_15_$__cuda_sm20_div_s64
        .type           $__internal_15_$__cuda_sm20_div_s64,@function
        .size           $__internal_15_$__cuda_sm20_div_s64,(.L_x_10275 - $__internal_15_$__cuda_sm20_div_s64)
$__internal_15_$__cuda_sm20_div_s64:
        /* <DEDUP_REMOVED lines=83> */
[----:B------:R-:W-:Y:S05]  /*4f60*/  RET.REL.NODEC R14 `(_ZN5flash32flash_fwd_splitkv_combine_kernelI23Flash_fwd_kernel_traitsILi32ELi64ELi128ELi4ELb0ELb0EN7cutlass10bfloat16_tE19Flash_kernel_traitsILi32ELi64ELi128ELi4ES3_EELi16ELi6ELb0EEEvNS_16Flash_fwd_paramsE) ;  /* 0xffffffb00e247950 */ /* 0x000fea0003c3ffff */
.L_x_5689:
        /* <DEDUP_REMOVED lines=9> */
.L_x_10275:


//--------------------- .text._ZN5flash32flash_fwd_splitkv_combine_kernelI23Flash_fwd_kernel_traitsILi32ELi64ELi128ELi4ELb0ELb0EN7cutlass10bfloat16_tE19Flash_kernel_traitsILi32ELi64ELi128ELi4ES3_EELi16ELi5ELb0EEEvNS_16Flash_fwd_paramsE --------------------------
	.section	.text._ZN5flash32flash_fwd_splitkv_combine_kernelI23Flash_fwd_kernel_traitsILi32ELi64ELi128ELi4ELb0ELb0EN7cutlass10bfloat16_tE19Flash_kernel_traitsILi32ELi64ELi128ELi4ES3_EELi16ELi5ELb0EEEvNS_16Flash_fwd_paramsE,"ax",@progbits
	.align	128
        .global         _ZN5flash32flash_fwd_splitkv_combine_kernelI23Flash_fwd_kernel_traitsILi32ELi64ELi128ELi4ELb0ELb0EN7cutlass10bfloat16_tE19Flash_kernel_traitsILi32ELi64ELi128ELi4ES3_EELi16ELi5ELb0EEEvNS_16Flash_fwd_paramsE
        .type           _ZN5flash32flash_fwd_splitkv_combine_kernelI23Flash_fwd_kernel_traitsILi32ELi64ELi128ELi4ELb0ELb0EN7cutlass10bfloat16_tE19Flash_kernel_traitsILi32ELi64ELi128ELi4ES3_EELi16ELi5ELb0EEEvNS_16Flash_fwd_paramsE,@function
        .size           _ZN5flash32flash_fwd_splitkv_combine_kernelI23Flash_fwd_kernel_traitsILi32ELi64ELi128ELi4ELb0ELb0EN7cutlass10bfloat16_tE19Flash_kernel_traitsILi32ELi64ELi128ELi4ES3_EELi16ELi5ELb0EEEvNS_16Flash_fwd_paramsE,(.L_x_10276 - _ZN5flash32flash_fwd_splitkv_combine_kernelI23Flash_fwd_kernel_traitsILi32ELi64ELi128ELi4ELb0ELb0EN7cutlass10bfloat16_tE19Flash_kernel_traitsILi32ELi64ELi128ELi4ES3_EELi16ELi5ELb0EEEvNS_16Flash_fwd_paramsE)
        .other          _ZN5flash32flash_fwd_splitkv_combine_kernelI23Flash_fwd_kernel_traitsILi32ELi64ELi128ELi4ELb0ELb0EN7cutlass10bfloat16_tE19Flash_kernel_traitsILi32ELi64ELi128ELi4ES3_EELi16ELi5ELb0EEEvNS_16Flash_fwd_paramsE,@"STO_CUDA_ENTRY STV_DEFAULT"
_ZN5flash32flash_fwd_splitkv_combine_kernelI23Flash_fwd_kernel_traitsILi32ELi64ELi128ELi4ELb0ELb0EN7cutlass10bfloat16_tE19Flash_kernel_traitsILi32ELi64ELi128ELi4ES3_EELi16ELi5ELb0EEEvNS_16Flash_fwd_paramsE:
.text._ZN5flash32flash_fwd_splitkv_combine_kernelI23Flash_fwd_kernel_traitsILi32ELi64ELi128ELi4ELb0ELb0EN7cutlass10bfloat16_tE19Flash_kernel_traitsILi32ELi64ELi128ELi4ES3_EELi16ELi5ELb0EEEvNS_16Flash_fwd_paramsE:
        /* <DEDUP_REMOVED lines=38> */
.L_x_5690:
[----:B------:R-:W-:Y:S01]  /*0260*/  IMAD.U32 R26, RZ, RZ, UR21 ;  /* 0x00000015ff1a7e24 */ /* 0x000fe2000f8e00ff */
[----:B------:R-:W-:Y:S01]  /*0270*/  MOV R18, UR19 ;  /* 0x0000001300127c02 */ /* 0x000fe20008000f00 */
[----:B------:R-:W-:Y:S01]  /*0280*/  IMAD.U32 R19, RZ, RZ, UR15 ;  /* 0x0000000fff137e24 */ /* 0x000fe2000f8e00ff */
[----:B------:R-:W-:Y:S02]  /*0290*/  MOV R16, UR14 ;  /* 0x0000000e00107c02 */ /* 0x000fe40008000f00 */
[----:B------:R-:W-:Y:S02]  /*02a0*/  MOV R14, 0x2c0 ;  /* 0x000002c0000e7802 */ /* 0x000fe40000000f00 */
[----:B------:R-:W-:Y:S05]  /*02b0*/  CALL.REL.NOINC `($__internal_16_$__cuda_sm20_div_s64) ;  /* 0x0000004000b47944 */ /* 0x000fea0003c00000 */
[----:B------:R-:W-:-:S07]  /*02c0*/  MOV R13, R11 ;  /* 0x0000000b000d7202 */ /* 0x000fce0000000f00 */
.L_x_5691:
        /* <DEDUP_REMOVED lines=30> */
.L_x_5693:
[----:B------:R-:W-:Y:S01]  /*04b0*/  IMAD.MOV.U32 R26, RZ, RZ, R12 ;  /* 0x000000ffff1a7224 */ /* 0x000fe200078e000c */
[----:B------:R-:W-:Y:S02]  /*04c0*/  MOV R19, R13 ;  /* 0x0000000d00137202 */ /* 0x000fe40000000f00 */
[----:B------:R-:W-:Y:S02]  /*04d0*/  MOV R14, 0x4f0 ;  /* 0x000004f0000e7802 */ /* 0x000fe40000000f00 */
[----:B------:R-:W-:Y:S05]  /*04e0*/  CALL.REL.NOINC `($__internal_16_$__cuda_sm20_div_s64) ;  /* 0x0000004000287944 */ /* 0x000fea0003c00000 */
[----:B------:R-:W-:Y:S02]  /*04f0*/  MOV R4, R12 ;  /* 0x0000000c00047202 */ /* 0x000fe40000000f00 */
[----:B------:R-:W-:Y:S02]  /*0500*/  MOV R5, R11 ;  /* 0x0000000b00057202 */ /* 0x000fe40000000f00 */
.L_x_5694:
[----:B------:R-:W-:Y:S05]  /*0510*/  BSYNC.RECONVERGENT B0 ;  /* 0x0000000000007941 */ /* 0x000fea0003800200 */
.L_x_5692:
        /* <DEDUP_REMOVED lines=58> */
.L_x_5696:
[----:B------:R-:W-:Y:S01]  /*08c0*/  IMAD.MOV.U32 R26, RZ, RZ, R18 ;  /* 0x000000ffff1a7224 */ /* 0x000fe200078e0012 */
[----:B------:R-:W-:Y:S01]  /*08d0*/  MOV R18, R10 ;  /* 0x0000000a00127202 */ /* 0x000fe20000000f00 */
[----:B------:R-:W-:Y:S01]  /*08e0*/  IMAD.MOV.U32 R19, RZ, RZ, R16 ;  /* 0x000000ffff137224 */ /* 0x000fe200078e0010 */
[----:B------:R-:W-:Y:S02]  /*08f0*/  MOV R16, R0 ;  /* 0x0000000000107202 */ /* 0x000fe40000000f00 */
[----:B------:R-:W-:Y:S02]  /*0900*/  MOV R14, 0x920 ;  /* 0x00000920000e7802 */ /* 0x000fe40000000f00 */
[----:B------:R-:W-:Y:S05]  /*0910*/  CALL.REL.NOINC `($__internal_16_$__cuda_sm20_div_s64) ;  /* 0x0000003c001c7944 */ /* 0x000fea0003c00000 */
[----:B------:R-:W-:Y:S02]  /*0920*/  MOV R13, R11 ;  /* 0x0000000b000d7202 */ /* 0x000fe40000000f00 */
.L_x_5697:
[----:B------:R-:W-:Y:S05]  /*0930*/  BSYNC.RECONVERGENT B0 ;  /* 0x0000000000007941 */ /* 0x000fea0003800200 */
.L_x_5695:
        /* <DEDUP_REMOVED lines=124> */
.L_x_5699:
[----:B------:R-:W-:Y:S01]  /*1100*/  IMAD.MOV.U32 R26, RZ, RZ, R12 ;  /* 0x000000ffff1a7224 */ /* 0x000fe200078e000c */
[----:B------:R-:W-:Y:S01]  /*1110*/  MOV R18, R9 ;  /* 0x0000000900127202 */ /* 0x000fe20000000f00 */
[----:B------:R-:W-:Y:S01]  /*1120*/  IMAD.MOV.U32 R19, RZ, RZ, R13 ;  /* 0x000000ffff137224 */ /* 0x000fe200078e000d */
[----:B------:R-:W-:Y:S02]  /*1130*/  MOV R16, R31 ;  /* 0x0000001f00107202 */ /* 0x000fe40000000f00 */
[----:B------:R-:W-:Y:S02]  /*1140*/  MOV R14, 0x1160 ;  /* 0x00001160000e7802 */ /* 0x000fe40000000f00 */
[----:B------:R-:W-:Y:S05]  /*1150*/  CALL.REL.NOINC `($__internal_16_$__cuda_sm20_div_s64) ;  /* 0x00000034000c7944 */ /* 0x000fea0003c00000 */
[----:B------:R-:W-:Y:S02]  /*1160*/  MOV R34, R12 ;  /* 0x0000000c00227202 */ /* 0x000fe40000000f00 */
[----:B------:R-:W-:Y:S02]  /*1170*/  MOV R35, R11 ;  /* 0x0000000b00237202 */ /* 0x000fe40000000f00 */
.L_x_5700:
[----:B------:R-:W-:Y:S05]  /*1180*/  BSYNC.RECONVERGENT B0 ;  /* 0x0000000000007941 */ /* 0x000fea0003800200 */
.L_x_5698:
        /* <DEDUP_REMOVED lines=57> */
.L_x_5702:
[----:B------:R-:W-:Y:S01]  /*1520*/  IMAD.MOV.U32 R26, RZ, RZ, R4 ;  /* 0x000000ffff1a7224 */ /* 0x000fe200078e0004 */
[----:B------:R-:W-:Y:S01]  /*1530*/  MOV R19, R5 ;  /* 0x0000000500137202 */ /* 0x000fe20000000f00 */
[----:B------:R-:W-:Y:S01]  /*1540*/  IMAD.MOV.U32 R18, RZ, RZ, R8 ;  /* 0x000000ffff127224 */ /* 0x000fe200078e0008 */
[----:B------:R-:W-:Y:S02]  /*1550*/  MOV R14, 0x1570 ;  /* 0x00001570000e7802 */ /* 0x000fe40000000f00 */
[----:B------:R-:W-:Y:S05]  /*1560*/  CALL.REL.NOINC `($__internal_16_$__cuda_sm20_div_s64) ;  /* 0x0000003000087944 */ /* 0x000fea0003c00000 */
[----:B------:R-:W-:Y:S02]  /*1570*/  MOV R18, R12 ;  /* 0x0000000c00127202 */ /* 0x000fe40000000f00 */
[----:B------:R-:W-:Y:S02]  /*1580*/  MOV R19, R11 ;  /* 0x0000000b00137202 */ /* 0x000fe40000000f00 */
.L_x_5703:
[----:B------:R-:W-:Y:S05]  /*1590*/  BSYNC.RECONVERGENT B0 ;  /* 0x0000000000007941 */ /* 0x000fea0003800200 */
.L_x_5701:
        /* <DEDUP_REMOVED lines=282> */
.L_x_5707:
[----:B------:R-:W-:Y:S01]  /*2740*/  IMAD.MOV.U32 R26, RZ, RZ, R2 ;  /* 0x000000ffff1a7224 */ /* 0x000fe200078e0002 */
[----:B------:R-:W-:Y:S01]  /*2750*/  MOV R19, RZ ;  /* 0x000000ff00137202 */ /* 0x000fe20000000f00 */
[----:B------:R-:W-:Y:S01]  /*2760*/  IMAD.MOV.U32 R18, RZ, RZ, R32 ;  /* 0x000000ffff127224 */ /* 0x000fe200078e0020 */
[----:B------:R-:W-:Y:S02]  /*2770*/  MOV R14, 0x2790 ;  /* 0x00002790000e7802 */ /* 0x000fe40000000f00 */
[----:B------:R-:W-:Y:S05]  /*2780*/  CALL.REL.NOINC `($__internal_16_$__cuda_sm20_div_s64) ;  /* 0x0000001c00807944 */ /* 0x000fea0003c00000 */
[----:B------:R-:W-:Y:S02]  /*2790*/  IADD3 R15, PT, PT, -R12, RZ, RZ ;  /* 0x000000ff0c0f7210 */ /* 0x000fe40007ffe1ff */
[----:B------:R-:W-:-:S03]  /*27a0*/  MOV R33, R11 ;  /* 0x0000000b00217202 */ /* 0x000fc60000000f00 */
[----:B------:R-:W-:Y:S01]  /*27b0*/  IMAD R14, R32, R15, R2 ;  /* 0x0000000f200e7224 */ /* 0x000fe200078e0202 */
[----:B------:R-:W-:-:S07]  /*27c0*/  MOV R32, R12 ;  /* 0x0000000c00207202 */ /* 0x000fce0000000f00 */
.L_x_5708:
        /* <DEDUP_REMOVED lines=59> */
.L_x_5710:
[----:B------:R-:W-:Y:S01]  /*2b80*/  IMAD.MOV.U32 R26, RZ, RZ, R32 ;  /* 0x000000ffff1a7224 */ /* 0x000fe200078e0020 */
[----:B------:R-:W-:Y:S01]  /*2b90*/  MOV R19, R33 ;  /* 0x0000002100137202 */ /* 0x000fe20000000f00 */
[----:B------:R-:W-:Y:S01]  /*2ba0*/  IMAD.MOV.U32 R18, RZ, RZ, R30 ;  /* 0x000000ffff127224 */ /* 0x000fe200078e001e */
[----:B------:R-:W-:Y:S02]  /*2bb0*/  MOV R14, 0x2bd0 ;  /* 0x00002bd0000e7802 */ /* 0x000fe40000000f00 */
[----:B------:R-:W-:Y:S05]  /*2bc0*/  CALL.REL.NOINC `($__internal_16_$__cuda_sm20_div_s64) ;  /* 0x0000001800707944 */ /* 0x000fea0003c00000 */
[----:B------:R-:W-:-:S05]  /*2bd0*/  IADD3 R31, PT, PT, -R12, RZ, RZ ;  /* 0x000000ff0c1f7210 */ /* 0x000fca0007ffe1ff */
[----:B------:R-:W-:Y:S02]  /*2be0*/  IMAD R31, R31, R30, R32 ;  /* 0x0000001e1f1f7224 */ /* 0x000fe400078e0220 */
.L_x_5711:
[----:B------:R-:W-:Y:S05]  /*2bf0*/  BSYNC.RECONVERGENT B0 ;  /* 0x0000000000007941 */ /* 0x000fea0003800200 */
.L_x_5709:
        /* <DEDUP_REMOVED lines=161> */
.L_x_5706:
[----:B------:R-:W0:Y:S01]  /*3610*/  LDC.64 R2, c[0x0][0x420] ;  /* 0x00010800ff027b82 */ /* 0x000e220000000a00 */
[----:B------:R-:W-:-:S05]  /*3620*/  IADD3 R0, PT, PT, R13, UR20, RZ ;  /* 0x000000140d007c10 */ /* 0x000fca000fffe0ff */
[----:B0-----:R-:W-:-:S05]  /*3630*/  IMAD.WIDE.U32 R2, R0, 0x4, R2 ;  /* 0x0000000400027825 */ /* 0x001fca00078e0002 */
[----:B------:R1:W-:Y:S02]  /*3640*/  STG.E desc[UR8][R2.64], R22 ;  /* 0x0000001602007986 */ /* 0x0003e4000c101908 */
.L_x_5705:
[----:B------:R-:W-:Y:S05]  /*3650*/  BSYNC.RECONVERGENT B1 ;  /* 0x0000000000017941 */ /* 0x000fea0003800200 */
.L_x_5704:
        /* <DEDUP_REMOVED lines=74> */
.L_x_5722:
        /* <DEDUP_REMOVED lines=9> */
.L_x_5715:
[----:B0-----:R-:W-:Y:S05]  /*3b90*/  BSYNC.RECONVERGENT B0 ;  /* 0x0000000000007941 */ /* 0x001fea0003800200 */
.L_x_5714:
        /* <DEDUP_REMOVED lines=12> */
.L_x_5717:
[----:B------:R-:W-:Y:S05]  /*3c60*/  BSYNC.RECONVERGENT B0 ;  /* 0x0000000000007941 */ /* 0x000fea0003800200 */
.L_x_5716:
        /* <DEDUP_REMOVED lines=12> */
.L_x_5719:
[----:B------:R-:W-:Y:S05]  /*3d30*/  BSYNC.RECONVERGENT B0 ;  /* 0x0000000000007941 */ /* 0x000fea0003800200 */
.L_x_5718:
        /* <DEDUP_REMOVED lines=12> */
.L_x_5721:
[----:B------:R-:W-:Y:S05]  /*3e00*/  BSYNC.RECONVERGENT B0 ;  /* 0x0000000000007941 */ /* 0x000fea0003800200 */
.L_x_5720:
        /* <DEDUP_REMOVED lines=11> */
.L_x_5713:
        /* <DEDUP_REMOVED lines=8> */
.L_x_5725:
        /* <DEDUP_REMOVED lines=8> */
.L_x_5724:
[----:B-1----:R-:W-:Y:S05]  /*3fc0*/  BSYNC.RECONVERGENT B0 ;  /* 0x0000000000007941 */ /* 0x002fea0003800200 */
.L_x_5723:
        /* <DEDUP_REMOVED lines=9> */
.L_x_5712:
        /* <DEDUP_REMOVED lines=83> */
        .weak           $__internal_16_$__cuda_sm20_div_s64
        .type           $__internal_16_$__cuda_sm20_div_s64,@function
        .size           $__internal_16_$__cuda_sm20_div_s64,(.L_x_10276 - $__internal_16_$__cuda_sm20_div_s64)
$__internal_16_$__cuda_sm20_div_s64:
        /* <DEDUP_REMOVED lines=82> */
[----:B------:R-:W-:Y:S06]  /*4ab0*/  RET.REL.NODEC R14 `(_ZN5flash32flash_fwd_splitkv_combine_kernelI23Flash_fwd_kernel_traitsILi32ELi64ELi128ELi4ELb0ELb0EN7cutlass10bfloat16_tE19Flash_kernel_traitsILi32ELi64ELi128ELi4ES3_EELi16ELi5ELb0EEEvNS_16Flash_fwd_paramsE) ;  /* 0xffffffb40e507950 */ /* 0x000fec0003c3ffff */
.L_x_5726:
        /* <DEDUP_REMOVED lines=12> */
.L_x_10276:


//--------------------- .text._ZN5flash32flash_fwd_splitkv_combine_kernelI23Flash_fwd_kernel_traitsILi32ELi64ELi128ELi4ELb0ELb0EN7cutlass10bfloat16_tE19Flash_kernel_traitsILi32ELi64ELi128ELi4ES3_EELi16ELi4ELb0EEEvNS_16Flash_fwd_paramsE --------------------------
	.section	.text._ZN5flash32flash_fwd_splitkv_combine_kernelI23Flash_fwd_kernel_traitsILi32ELi64ELi128ELi4ELb0ELb0EN7cutlass10bfloat16_tE19Flash_kernel_traitsILi32ELi64ELi128ELi4ES3_EELi16ELi4ELb0EEEvNS_16Flash_fwd_paramsE,"ax",@progbits
	.align	128
        .global         _ZN5flash32flash_fwd_splitkv_combine_kernelI23Flash_fwd_kernel_traitsILi32ELi64ELi128ELi4ELb0ELb0EN7cutlass10bfloat16_tE19Flash_kernel_traitsILi32ELi64ELi128ELi4ES3_EELi16ELi4ELb0EEEvNS_16Flash_fwd_paramsE
        .type           _ZN5flash32flash_fwd_splitkv_combine_kernelI23Flash_fwd_kernel_traitsILi32ELi64ELi128ELi4ELb0ELb0EN7cutlass10bfloat16_tE19Flash_kernel_traitsILi32ELi64ELi128ELi4ES3_EELi16ELi4ELb0EEEvNS_16Flash_fwd_paramsE,@function
        .size           _ZN5flash32flash_fwd_splitkv_combine_kernelI23Flash_fwd_kernel_traitsILi32ELi64ELi128ELi4ELb0ELb0EN7cutlass10bfloat16_tE19Flash_kernel_traitsILi32ELi64ELi128ELi4ES3_EELi16ELi4ELb0EEEvNS_16Flash_fwd_paramsE,(.L_x_10277 - _ZN5flash32flash_fwd_splitkv_combine_kernelI23Flash_fwd_kernel_traitsILi32ELi64ELi128ELi4ELb0ELb0EN7cutlass10bfloat16_tE19Flash_kernel_traitsILi32ELi64ELi128ELi4ES3_EELi16ELi4ELb0EEEvNS_16Flash_fwd_paramsE)
        .other          _ZN5flash32flash_fwd_splitkv_combine_kernelI23Flash_fwd_kernel_traitsILi32ELi64ELi128ELi4ELb0ELb0EN7cutlass10bfloat16_tE19Flash_kernel_traitsILi32ELi64ELi128ELi4ES3_EELi16ELi4ELb0EEEvNS_16Flash_fwd_paramsE,@"STO_CUDA_ENTRY STV_DEFAULT"
_ZN5flash32flash_fwd_splitkv_combine_kernelI23Flash_fwd_kernel_traitsILi32ELi64ELi128ELi4ELb0ELb0EN7cutlass10bfloat16_tE19Flash_kernel_traitsILi32ELi64ELi128ELi4ES3_EELi16ELi4ELb0EEEvNS_16Flash_fwd_paramsE:
.text._ZN5flash32flash_fwd_splitkv_combine_kernelI23Flash_fwd_kernel_traitsILi32ELi64ELi128ELi4ELb0ELb0EN7cutlass10bfloat16_tE19Flash_kernel_traitsILi32ELi64ELi128ELi4ES3_EELi16ELi4ELb0EEEvNS_16Flash_fwd_paramsE:
        /* <DEDUP_REMOVED lines=38> */
.L_x_5727:
[----:B------:R-:W-:Y:S01]  /*0260*/  IMAD.U32 R14, RZ, RZ, UR21 ;  /* 0x00000015ff0e7e24 */ /* 0x000fe2000f8e00ff */
[----:B------:R-:W-:Y:S01]  /*0270*/  MOV R20, UR19 ;  /* 0x0000001300147c02 */ /* 0x000fe20008000f00 */
[----:B------:R-:W-:Y:S01]  /*0280*/  IMAD.U32 R19, RZ, RZ, UR15 ;  /* 0x0000000fff137e24 */ /* 0x000fe2000f8e00ff */
[----:B------:R-:W-:Y:S02]  /*0290*/  MOV R18, UR14 ;  /* 0x0000000e00127c02 */ /* 0x000fe40008000f00 */
[----:B------:R-:W-:Y:S02]  /*02a0*/  MOV R16, 0x2c0 ;  /* 0x000002c000107802 */ /* 0x000fe40000000f00 */
[----:B------:R-:W-:Y:S05]  /*02b0*/  CALL.REL.NOINC `($__internal_17_$__cuda_sm20_div_s64) ;  /* 0x0000003c00ac7944 */ /* 0x000fea0003c00000 */
[----:B------:R-:W-:-:S07]  /*02c0*/  MOV R13, R11 ;  /* 0x0000000b000d7202 */ /* 0x000fce0000000f00 */
.L_x_5728:
        /* <DEDUP_REMOVED lines=30> */
.L_x_5730:
[----:B------:R-:W-:Y:S01]  /*04b0*/  IMAD.MOV.U32 R14, RZ, RZ, R12 ;  /* 0x000000ffff0e7224 */ /* 0x000fe200078e000c */
[----:B------:R-:W-:Y:S02]  /*04c0*/  MOV R19, R13 ;  /* 0x0000000d00137202 */ /* 0x000fe40000000f00 */
[----:B------:R-:W-:Y:S02]  /*04d0*/  MOV R16, 0x4f0 ;  /* 0x000004f000107802 */ /* 0x000fe40000000f00 */
[----:B------:R-:W-:Y:S05]  /*04e0*/  CALL.REL.NOINC `($__internal_17_$__cuda_sm20_div_s64) ;  /* 0x0000003c00207944 */ /* 0x000fea0003c00000 */
[----:B------:R-:W-:Y:S02]  /*04f0*/  MOV R4, R12 ;  /* 0x0000000c00047202 */ /* 0x000fe40000000f00 */
[----:B------:R-:W-:Y:S02]  /*0500*/  MOV R5, R11 ;  /* 0x0000000b00057202 */ /* 0x000fe40000000f00 */
.L_x_5731:
[----:B------:R-:W-:Y:S05]  /*0510*/  BSYNC.RECONVERGENT B0 ;  /* 0x0000000000007941 */ /* 0x000fea0003800200 */
.L_x_5729:
        /* <DEDUP_REMOVED lines=57> */
.L_x_5733:
[----:B------:R-:W-:Y:S01]  /*08b0*/  IMAD.MOV.U32 R14, RZ, RZ, R20 ;  /* 0x000000ffff0e7224 */ /* 0x000fe200078e0014 */
[----:B------:R-:W-:Y:S01]  /*08c0*/  MOV R20, R9 ;  /* 0x0000000900147202 */ /* 0x000fe20000000f00 */
[----:B------:R-:W-:Y:S01]  /*08d0*/  IMAD.MOV.U32 R19, RZ, RZ, R18 ;  /* 0x000000ffff137224 */ /* 0x000fe200078e0012 */
[----:B------:R-:W-:Y:S02]  /*08e0*/  MOV R18, R29 ;  /* 0x0000001d00127202 */ /* 0x000fe40000000f00 */
[----:B------:R-:W-:Y:S02]  /*08f0*/  MOV R16, 0x910 ;  /* 0x0000091000107802 */ /* 0x000fe40000000f00 */
[----:B------:R-:W-:Y:S05]  /*0900*/  CALL.REL.NOINC `($__internal_17_$__cuda_sm20_div_s64) ;  /* 0x0000003800187944 */ /* 0x000fea0003c00000 */
[----:B------:R-:W-:Y:S02]  /*0910*/  MOV R10, R12 ;  /* 0x0000000c000a7202 */ /* 0x000fe40000000f00 */
.L_x_5734:
[----:B------:R-:W-:Y:S05]  /*0920*/  BSYNC.RECONVERGENT B0 ;  /* 0x0000000000007941 */ /* 0x000fea0003800200 */
.L_x_5732:
        /* <DEDUP_REMOVED lines=124> */
.L_x_5736:
[----:B------:R-:W-:Y:S01]  /*10f0*/  IMAD.MOV.U32 R14, RZ, RZ, R10 ;  /* 0x000000ffff0e7224 */ /* 0x000fe200078e000a */
[----:B------:R-:W-:Y:S01]  /*1100*/  MOV R20, R8 ;  /* 0x0000000800147202 */ /* 0x000fe20000000f00 */
[----:B------:R-:W-:Y:S01]  /*1110*/  IMAD.MOV.U32 R19, RZ, RZ, R11 ;  /* 0x000000ffff137224 */ /* 0x000fe200078e000b */
[----:B------:R-:W-:Y:S02]  /*1120*/  MOV R18, R0 ;  /* 0x0000000000127202 */ /* 0x000fe40000000f00 */
[----:B------:R-:W-:Y:S02]  /*1130*/  MOV R16, 0x1150 ;  /* 0x0000115000107802 */ /* 0x000fe40000000f00 */
[----:B------:R-:W-:Y:S05]  /*1140*/  CALL.REL.NOINC `($__internal_17_$__cuda_sm20_div_s64) ;  /* 0x0000003000087944 */ /* 0x000fea0003c00000 */
[----:B------:R-:W-:Y:S02]  /*1150*/  MOV R32, R12 ;  /* 0x0000000c00207202 */ /* 0x000fe40000000f00 */
[----:B------:R-:W-:Y:S02]  /*1160*/  MOV R33, R11 ;  /* 0x0000000b00217202 */ /* 0x000fe40000000f00 */
.L_x_5737:
[----:B------:R-:W-:Y:S05]  /*1170*/  BSYNC.RECONVERGENT B0 ;  /* 0x0000000000007941 */ /* 0x000fea0003800200 */
.L_x_5735:
        /* <DEDUP_REMOVED lines=57> */
.L_x_5739:
[----:B------:R-:W-:Y:S01]  /*1510*/  IMAD.MOV.U32 R14, RZ, RZ, R4 ;  /* 0x000000ffff0e7224 */ /* 0x000fe200078e0004 */
[----:B------:R-:W-:Y:S01]  /*1520*/  MOV R19, R5 ;  /* 0x0000000500137202 */ /* 0x000fe20000000f00 */
[----:B------:R-:W-:Y:S01]  /*1530*/  IMAD.MOV.U32 R20, RZ, RZ, R7 ;  /* 0x000000ffff147224 */ /* 0x000fe200078e0007 */
[----:B------:R-:W-:Y:S02]  /*1540*/  MOV R16, 0x1560 ;  /* 0x0000156000107802 */ /* 0x000fe40000000f00 */
[----:B------:R-:W-:Y:S05]  /*1550*/  CALL.REL.NOINC `($__internal_17_$__cuda_sm20_div_s64) ;  /* 0x0000002c00047944 */ /* 0x000fea0003c00000 */
[----:B------:R-:W-:Y:S02]  /*1560*/  MOV R14, R12 ;  /* 0x0000000c000e7202 */ /* 0x000fe40000000f00 */
[----:B------:R-:W-:Y:S02]  /*1570*/  MOV R15, R11 ;  /* 0x0000000b000f7202 */ /* 0x000fe40000000f00 */
.L_x_5740:
[----:B------:R-:W-:Y:S05]  /*1580*/  BSYNC.RECONVERGENT B0 ;  /* 0x0000000000007941 */ /* 0x000fea0003800200 */
.L_x_5738:
        /* <DEDUP_REMOVED lines=229> */
.L_x_5744:
[----:B------:R-:W-:Y:S01]  /*23e0*/  IMAD.MOV.U32 R14, RZ, RZ, R2 ;  /* 0x000000ffff0e7224 */ /* 0x000fe200078e0002 */
[----:B------:R-:W-:Y:S01]  /*23f0*/  MOV R19, RZ ;  /* 0x000000ff00137202 */ /* 0x000fe20000000f00 */
[----:B------:R-:W-:Y:S01]  /*2400*/  IMAD.MOV.U32 R20, RZ, RZ, R30 ;  /* 0x000000ffff147224 */ /* 0x000fe200078e001e */
[----:B------:R-:W-:Y:S02]  /*2410*/  MOV R16, 0x2430 ;  /* 0x0000243000107802 */ /* 0x000fe40000000f00 */
[----:B------:R-:W-:Y:S05]  /*2420*/  CALL.REL.NOINC `($__internal_17_$__cuda_sm20_div_s64) ;  /* 0x0000001c00507944 */ /* 0x000fea0003c00000 */
[----:B------:R-:W-:Y:S02]  /*2430*/  IADD3 R15, PT, PT, -R12, RZ, RZ ;  /* 0x000000ff0c0f7210 */ /* 0x000fe40007ffe1ff */
[----:B------:R-:W-:-:S03]  /*2440*/  MOV R31, R11 ;  /* 0x0000000b001f7202 */ /* 0x000fc60000000f00 */
[----:B------:R-:W-:Y:S01]  /*2450*/  IMAD R10, R30, R15, R2 ;  /* 0x0000000f1e0a7224 */ /* 0x000fe200078e0202 */
[----:B------:R-:W-:-:S07]  /*2460*/  MOV R30, R12 ;  /* 0x0000000c001e7202 */ /* 0x000fce0000000f00 */
.L_x_5745:
        /* <DEDUP_REMOVED lines=59> */
.L_x_5747:
[----:B------:R-:W-:Y:S01]  /*2820*/  IMAD.MOV.U32 R14, RZ, RZ, R30 ;  /* 0x000000ffff0e7224 */ /* 0x000fe200078e001e */
[----:B------:R-:W-:Y:S01]  /*2830*/  MOV R19, R31 ;  /* 0x0000001f00137202 */ /* 0x000fe20000000f00 */
[----:B------:R-:W-:Y:S01]  /*2840*/  IMAD.MOV.U32 R20, RZ, RZ, R28 ;  /* 0x000000ffff147224 */ /* 0x000fe200078e001c */
[----:B------:R-:W-:Y:S02]  /*2850*/  MOV R16, 0x2870 ;  /* 0x0000287000107802 */ /* 0x000fe40000000f00 */
[----:B------:R-:W-:Y:S05]  /*2860*/  CALL.REL.NOINC `($__internal_17_$__cuda_sm20_div_s64) ;  /* 0x0000001800407944 */ /* 0x000fea0003c00000 */
[----:B------:R-:W-:-:S05]  /*2870*/  IADD3 R11, PT, PT, -R12, RZ, RZ ;  /* 0x000000ff0c0b7210 */ /* 0x000fca0007ffe1ff */
[----:B------:R-:W-:Y:S02]  /*2880*/  IMAD R28, R11, R28, R30 ;  /* 0x0000001c0b1c7224 */ /* 0x000fe400078e021e */
.L_x_5748:
[----:B------:R-:W-:Y:S05]  /*2890*/  BSYNC.RECONVERGENT B0 ;  /* 0x0000000000007941 */ /* 0x000fea0003800200 */
.L_x_5746:
        /* <DEDUP_REMOVED lines=160> */
.L_x_5743:
[----:B------:R-:W0:Y:S01]  /*32a0*/  LDC.64 R2, c[0x0][0x420] ;  /* 0x00010800ff027b82 */ /* 0x000e220000000a00 */
[----:B------:R-:W-:-:S05]  /*32b0*/  IADD3 R0, PT, PT, R13, UR20, RZ ;  /* 0x000000140d007c10 */ /* 0x000fca000fffe0ff */
[----:B0-----:R-:W-:-:S05]  /*32c0*/  IMAD.WIDE.U32 R2, R0, 0x4, R2 ;  /* 0x0000000400027825 */ /* 0x001fca00078e0002 */
[----:B------:R1:W-:Y:S02]  /*32d0*/  STG.E desc[UR10][R2.64], R22 ;  /* 0x0000001602007986 */ /* 0x0003e4000c10190a */
.L_x_5742:
[----:B------:R-:W-:Y:S05]  /*32e0*/  BSYNC.RECONVERGENT B1 ;  /* 0x0000000000017941 */ /* 0x000fea0003800200 */
.L_x_5741:
        /* <DEDUP_REMOVED lines=60> */
.L_x_5759:
        /* <DEDUP_REMOVED lines=9> */
.L_x_5752:
[----:B0-----:R-:W-:Y:S05]  /*3740*/  BSYNC.RECONVERGENT B0 ;  /* 0x0000000000007941 */ /* 0x001fea0003800200 */
.L_x_5751:
        /* <DEDUP_REMOVED lines=12> */
.L_x_5754:
[----:B------:R-:W-:Y:S05]  /*3810*/  BSYNC.RECONVERGENT B0 ;  /* 0x0000000000007941 */ /* 0x000fea0003800200 */
.L_x_5753:
        /* <DEDUP_REMOVED lines=12> */
.L_x_5756:
[----:B------:R-:W-:Y:S05]  /*38e0*/  BSYNC.RECONVERGENT B0 ;  /* 0x0000000000007941 */ /* 0x000fea0003800200 */
.L_x_5755:
        /* <DEDUP_REMOVED lines=12> */
.L_x_5758:
[----:B------:R-:W-:Y:S05]  /*39b0*/  BSYNC.RECONVERGENT B0 ;  /* 0x0000000000007941 */ /* 0x000fea0003800200 */
.L_x_5757:
        /* <DEDUP_REMOVED lines=11> */
.L_x_5750:
        /* <DEDUP_REMOVED lines=11> */
.L_x_5762:
        /* <DEDUP_REMOVED lines=8> */
.L_x_5761:
[----:B------:R-:W-:Y:S05]  /*3ba0*/  BSYNC.RECONVERGENT B0 ;  /* 0x0000000000007941 */ /* 0x000fea0003800200 */
.L_x_5760:
        /* <DEDUP_REMOVED lines=9> */
.L_x_5749:
        /* <DEDUP_REMOVED lines=83> */
        .weak           $__internal_17_$__cuda_sm20_div_s64
        .type           $__internal_17_$__cuda_sm20_div_s64,@function
        .size           $__internal_17_$__cuda_sm20_div_s64,(.L_x_10277 - $__internal_17_$__cuda_sm20_div_s64)
$__internal_17_$__cuda_sm20_div_s64:
        /* <DEDUP_REMOVED lines=83> */
[----:B------:R-:W-:Y:S06]  /*46a0*/  RET.REL.NODEC R14 `(_ZN5flash32flash_fwd_splitkv_combine_kernelI23Flash_fwd_kernel_traitsILi32ELi64ELi128ELi4ELb0ELb0EN7cutlass10bfloat16_tE19Flash_kernel_traitsILi32ELi64ELi128ELi4ES3_EELi16ELi4ELb0EEEvNS_16Flash_fwd_paramsE) ;  /* 0xffffffb80e547950 */ /* 0x000fec0003c3ffff */
.L_x_5763:
        /* <DEDUP_REMOVED lines=13> */
.L_x_10277:


//--------------------- .text._ZN5flash32flash_fwd_splitkv_combine_kernelI23Flash_fwd_kernel_traitsILi32ELi64ELi128ELi4ELb0ELb0EN7cutlass10bfloat16_tE19Flash_kernel_traitsILi32ELi64ELi128ELi4ES3_EELi16ELi3ELb0EEEvNS_16Flash_fwd_paramsE --------------------------
	.section	.text._ZN5flash32flash_fwd_splitkv_combine_kernelI23Flash_fwd_kernel_traitsILi32ELi64ELi128ELi4ELb0ELb0EN7cutlass10bfloat16_tE19Flash_kernel_traitsILi32ELi64ELi128ELi4ES3_EELi16ELi3ELb0EEEvNS_16Flash_fwd_paramsE,"ax",@progbits
	.align	128
        .global         _ZN5flash32flash_fwd_splitkv_combine_kernelI23Flash_fwd_kernel_traitsILi32ELi64ELi128ELi4ELb0ELb0EN7cutlass10bfloat16_tE19Flash_kernel_traitsILi32ELi64ELi128ELi4ES3_EELi16ELi3ELb0EEEvNS_16Flash_fwd_paramsE
        .type           _ZN5flash32flash_fwd_splitkv_combine_kernelI23Flash_fwd_kernel_traitsILi32ELi64ELi128ELi4ELb0ELb0EN7cutlass10bfloat16_tE19Flash_kernel_traitsILi32ELi64ELi128ELi4ES3_EELi16ELi3ELb0EEEvNS_16Flash_fwd_paramsE,@function
        .size           _ZN5flash32flash_fwd_splitkv_combine_kernelI23Flash_fwd_kernel_traitsILi32ELi64ELi128ELi4ELb0ELb0EN7cutlass10bfloat16_tE19Flash_kernel_traitsILi32ELi64ELi128ELi4ES3_EELi16ELi3ELb0EEEvNS_16Flash_fwd_paramsE,(.L_x_10278 - _ZN5flash32flash_fwd_splitkv_combine_kernelI23Flash_fwd_kernel_traitsILi32ELi64ELi128ELi4ELb0ELb0EN7cutlass10bfloat16_tE19Flash_kernel_traitsILi32ELi64ELi128ELi4ES3_EELi16ELi3ELb0EEEvNS_16Flash_fwd_paramsE)
        .other          _ZN5flash32flash_fwd_splitkv_combine_kernelI23Flash_fwd_kernel_traitsILi32ELi64ELi128ELi4ELb0ELb0EN7cutlass10bfloat16_tE19Flash_kernel_traitsILi32ELi64ELi128ELi4ES3_EELi16ELi3ELb0EEEvNS_16Flash_fwd_paramsE,@"STO_CUDA_ENTRY STV_DEFAULT"
_ZN5flash32flash_fwd_splitkv_combine_kernelI23Flash_fwd_kernel_traitsILi32ELi64ELi128ELi4ELb0ELb0EN7cutlass10bfloat16_tE19Flash_kernel_traitsILi32ELi64ELi128ELi4ES3_EELi16ELi3ELb0EEEvNS_16Flash_fwd_paramsE:
.text._ZN5flash32flash_fwd_splitkv_combine_kernelI23Flash_fwd_kernel_traitsILi32ELi64ELi128ELi4ELb0ELb0EN7cutlass10bfloat16_tE19Flash_kernel_traitsILi32ELi64ELi128ELi4ES3_EELi16ELi3ELb0EEEvNS_16Flash_fwd_paramsE:
        /* <DEDUP_REMOVED lines=38> */
.L_x_5764:
[----:B------:R-:W-:Y:S01]  /*0260*/  IMAD.U32 R22, RZ, RZ, UR13 ;  /* 0x0000000dff167e24 */ /* 0x000fe2000f8e00ff */
[----:B------:R-:W-:Y:S01]  /*0270*/  MOV R20, UR11 ;  /* 0x0000000b00147c02 */ /* 0x000fe20008000f00 */
[----:B------:R-:W-:Y:S01]  /*0280*/  IMAD.U32 R21, RZ, RZ, UR15 ;  /* 0x0000000fff157e24 */ /* 0x000fe2000f8e00ff */
[----:B------:R-:W-:Y:S02]  /*0290*/  MOV R19, UR7 ;  /* 0x0000000700137c02 */ /* 0x000fe40008000f00 */
[----:B------:R-:W-:Y:S02]  /*02a0*/  MOV R18, 0x2c0 ;  /* 0x000002c000127802 */ /* 0x000fe40000000f00 */
[----:B------:R-:W-:Y:S05]  /*02b0*/  CALL.REL.NOINC `($__internal_18_$__cuda_sm20_div_s64) ;  /* 0x0000003c00547944 */ /* 0x000fea0003c00000 */
[----:B------:R-:W-:-:S07]  /*02c0*/  MOV R13, R11 ;  /* 0x0000000b000d7202 */ /* 0x000fce0000000f00 */
.L_x_5765:
        /* <DEDUP_REMOVED lines=30> */
.L_x_5767:
[----:B------:R-:W-:Y:S01]  /*04b0*/  IMAD.MOV.U32 R22, RZ, RZ, R12 ;  /* 0x000000ffff167224 */ /* 0x000fe200078e000c */
[----:B------:R-:W-:Y:S02]  /*04c0*/  MOV R21, R13 ;  /* 0x0000000d00157202 */ /* 0x000fe40000000f00 */
[----:B------:R-:W-:Y:S02]  /*04d0*/  MOV R18, 0x4f0 ;  /* 0x000004f000127802 */ /* 0x000fe40000000f00 */
[----:B------:R-:W-:Y:S05]  /*04e0*/  CALL.REL.NOINC `($__internal_18_$__cuda_sm20_div_s64) ;  /* 0x0000003800c87944 */ /* 0x000fea0003c00000 */
[----:B------:R-:W-:Y:S02]  /*04f0*/  MOV R4, R12 ;  /* 0x0000000c00047202 */ /* 0x000fe40000000f00 */
[----:B------:R-:W-:Y:S02]  /*0500*/  MOV R5, R11 ;  /* 0x0000000b00057202 */ /* 0x000fe40000000f00 */
.L_x_5768:
[----:B------:R-:W-:Y:S05]  /*0510*/  BSYNC.RECONVERGENT B0 ;  /* 0x0000000000007941 */ /* 0x000fea0003800200 */
.L_x_5766:
        /* <DEDUP_REMOVED lines=58> */
.L_x_5770:
[----:B------:R-:W-:Y:S01]  /*08c0*/  IMAD.MOV.U32 R22, RZ, RZ, R20 ;  /* 0x000000ffff167224 */ /* 0x000fe200078e0014 */
[----:B------:R-:W-:Y:S01]  /*08d0*/  MOV R20, R10 ;  /* 0x0000000a00147202 */ /* 0x000fe20000000f00 */
[----:B------:R-:W-:Y:S01]  /*08e0*/  IMAD.MOV.U32 R21, RZ, RZ, R19 ;  /* 0x000000ffff157224 */ /* 0x000fe200078e0013 */
[----:B------:R-:W-:Y:S02]  /*08f0*/  MOV R19, R0 ;  /* 0x0000000000137202 */ /* 0x000fe40000000f00 */
[----:B------:R-:W-:Y:S02]  /*0900*/  MOV R18, 0x920 ;  /* 0x0000092000127802 */ /* 0x000fe40000000f00 */
[----:B------:R-:W-:Y:S05]  /*0910*/  CALL.REL.NOINC `($__internal_18_$__cuda_sm20_div_s64) ;  /* 0x0000003400bc7944 */ /* 0x000fea0003c00000 */
[----:B------:R-:W-:Y:S02]  /*0920*/  MOV R13, R11 ;  /* 0x0000000b000d7202 */ /* 0x000fe40000000f00 */
.L_x_5771:
[----:B------:R-:W-:Y:S05]  /*0930*/  BSYNC.RECONVERGENT B0 ;  /* 0x0000000000007941 */ /* 0x000fea0003800200 */
.L_x_5769:
        /* <DEDUP_REMOVED lines=124> */
.L_x_5773:
[----:B------:R-:W-:Y:S01]  /*1100*/  IMAD.MOV.U32 R22, RZ, RZ, R12 ;  /* 0x000000ffff167224 */ /* 0x000fe200078e000c */
[----:B------:R-:W-:Y:S01]  /*1110*/  MOV R20, R9 ;  /* 0x0000000900147202 */ /* 0x000fe20000000f00 */
[----:B------:R-:W-:Y:S01]  /*1120*/  IMAD.MOV.U32 R21, RZ, RZ, R13 ;  /* 0x000000ffff157224 */ /* 0x000fe200078e000d */
[----:B------:R-:W-:Y:S02]  /*1130*/  MOV R19, R29 ;  /* 0x0000001d00137202 */ /* 0x000fe40000000f00 */
[----:B------:R-:W-:Y:S02]  /*1140*/  MOV R18, 0x1160 ;  /* 0x0000116000127802 */ /* 0x000fe40000000f00 */
[----:B------:R-:W-:Y:S05]  /*1150*/  CALL.REL.NOINC `($__internal_18_$__cuda_sm20_div_s64) ;  /* 0x0000002c00ac7944 */ /* 0x000fea0003c00000 */
[----:B------:R-:W-:Y:S02]  /*1160*/  MOV R34, R12 ;  /* 0x0000000c00227202 */ /* 0x000fe40000000f00 */
[----:B------:R-:W-:Y:S02]  /*1170*/  MOV R35, R11 ;  /* 0x0000000b00237202 */ /* 0x000fe40000000f00 */
.L_x_5774:
[----:B------:R-:W-:Y:S05]  /*1180*/  BSYNC.RECONVERGENT B0 ;  /* 0x0000000000007941 */ /* 0x000fea0003800200 */
.L_x_5772:
        /* <DEDUP_REMOVED lines=57> */
.L_x_5776:
[----:B------:R-:W-:Y:S01]  /*1520*/  IMAD.MOV.U32 R22, RZ, RZ, R4 ;  /* 0x000000ffff167224 */ /* 0x000fe200078e0004 */
[----:B------:R-:W-:Y:S01]  /*1530*/  MOV R21, R5 ;  /* 0x0000000500157202 */ /* 0x000fe20000000f00 */
[----:B------:R-:W-:Y:S01]  /*1540*/  IMAD.MOV.U32 R20, RZ, RZ, R8 ;  /* 0x000000ffff147224 */ /* 0x000fe200078e0008 */
[----:B------:R-:W-:Y:S02]  /*1550*/  MOV R18, 0x1570 ;  /* 0x0000157000127802 */ /* 0x000fe40000000f00 */
[----:B------:R-:W-:Y:S05]  /*1560*/  CALL.REL.NOINC `($__internal_18_$__cuda_sm20_div_s64) ;  /* 0x0000002800a87944 */ /* 0x000fea0003c00000 */
[----:B------:R-:W-:Y:S02]  /*1570*/  MOV R14, R12 ;  /* 0x0000000c000e7202 */ /* 0x000fe40000000f00 */
[----:B------:R-:W-:Y:S02]  /*1580*/  MOV R15, R11 ;  /* 0x0000000b000f7202 */ /* 0x000fe40000000f00 */
.L_x_5777:
[----:B------:R-:W-:Y:S05]  /*1590*/  BSYNC.RECONVERGENT B0 ;  /* 0x0000000000007941 */ /* 0x000fea0003800200 */
.L_x_5775:
        /* <DEDUP_REMOVED lines=71> */
.L_x_5779:
[----:B0-----:R-:W-:Y:S05]  /*1a10*/  BSYNC.RECONVERGENT B0 ;  /* 0x0000000000007941 */ /* 0x001fea0003800200 */
.L_x_5778:
        /* <DEDUP_REMOVED lines=136> */
.L_x_5783:
[----:B------:R-:W-:Y:S01]  /*22a0*/  IMAD.MOV.U32 R22, RZ, RZ, R2 ;  /* 0x000000ffff167224 */ /* 0x000fe200078e0002 */
[----:B------:R-:W-:Y:S01]  /*22b0*/  MOV R21, RZ ;  /* 0x000000ff00157202 */ /* 0x000fe20000000f00 */
[----:B------:R-:W-:Y:S01]  /*22c0*/  IMAD.MOV.U32 R20, RZ, RZ, R32 ;  /* 0x000000ffff147224 */ /* 0x000fe200078e0020 */
[----:B------:R-:W-:Y:S02]  /*22d0*/  MOV R18, 0x22f0 ;  /* 0x000022f000127802 */ /* 0x000fe40000000f00 */
[----:B------:R-:W-:Y:S05]  /*22e0*/  CALL.REL.NOINC `($__internal_18_$__cuda_sm20_div_s64) ;  /* 0x0000001c00487944 */ /* 0x000fea0003c00000 */
[----:B------:R-:W-:Y:S02]  /*22f0*/  IADD3 R15, PT, PT, -R12, RZ, RZ ;  /* 0x000000ff0c0f7210 */ /* 0x000fe40007ffe1ff */
[----:B------:R-:W-:-:S03]  /*2300*/  MOV R33, R11 ;  /* 0x0000000b00217202 */ /* 0x000fc60000000f00 */
[----:B------:R-:W-:Y:S01]  /*2310*/  IMAD R14, R32, R15, R2 ;  /* 0x0000000f200e7224 */ /* 0x000fe200078e0202 */
[----:B------:R-:W-:-:S07]  /*2320*/  MOV R32, R12 ;  /* 0x0000000c00207202 */ /* 0x000fce0000000f00 */
.L_x_5784:
        /* <DEDUP_REMOVED lines=59> */
.L_x_5786:
[----:B------:R-:W-:Y:S01]  /*26e0*/  IMAD.MOV.U32 R22, RZ, RZ, R32 ;  /* 0x000000ffff167224 */ /* 0x000fe200078e0020 */
[----:B------:R-:W-:Y:S01]  /*26f0*/  MOV R21, R33 ;  /* 0x0000002100157202 */ /* 0x000fe20000000f00 */
[----:B------:R-:W-:Y:S01]  /*2700*/  IMAD.MOV.U32 R20, RZ, RZ, R28 ;  /* 0x000000ffff147224 */ /* 0x000fe200078e001c */
[----:B------:R-:W-:Y:S02]  /*2710*/  MOV R18, 0x2730 ;  /* 0x0000273000127802 */ /* 0x000fe40000000f00 */
[----:B------:R-:W-:Y:S05]  /*2720*/  CALL.REL.NOINC `($__internal_18_$__cuda_sm20_div_s64) ;  /* 0x0000001800387944 */ /* 0x000fea0003c00000 */
[----:B------:R-:W-:-:S05]  /*2730*/  IADD3 R29, PT, PT, -R12, RZ, RZ ;  /* 0x000000ff0c1d7210 */ /* 0x000fca0007ffe1ff */
[----:B------:R-:W-:Y:S02]  /*2740*/  IMAD R29, R29, R28, R32 ;  /* 0x0000001c1d1d7224 */ /* 0x000fe400078e0220 */
.L_x_5787:
[----:B------:R-:W-:Y:S05]  /*2750*/  BSYNC.RECONVERGENT B0 ;  /* 0x0000000000007941 */ /* 0x000fea0003800200 */
.L_x_5785:
        /* <DEDUP_REMOVED lines=160> */
.L_x_5782:
[----:B------:R-:W0:Y:S01]  /*3160*/  LDC.64 R2, c[0x0][0x420] ;  /* 0x00010800ff027b82 */ /* 0x000e220000000a00 */
[----:B------:R-:W-:-:S05]  /*3170*/  IADD3 R0, PT, PT, R13, UR12, RZ ;  /* 0x0000000c0d007c10 */ /* 0x000fca000fffe0ff */
[----:B0-----:R-:W-:-:S05]  /*3180*/  IMAD.WIDE.U32 R2, R0, 0x4, R2 ;  /* 0x0000000400027825 */ /* 0x001fca00078e0002 */
[----:B------:R1:W-:Y:S02]  /*3190*/  STG.E desc[UR8][R2.64], R24 ;  /* 0x0000001802007986 */ /* 0x0003e4000c101908 */
.L_x_5781:
[----:B------:R-:W-:Y:S05]  /*31a0*/  BSYNC.RECONVERGENT B1 ;  /* 0x0000000000017941 */ /* 0x000fea0003800200 */
.L_x_5780:
        /* <DEDUP_REMOVED lines=14> */
.L_x_5789:
[----:B------:R-:W-:Y:S05]  /*3290*/  BSYNC.RECONVERGENT B0 ;  /* 0x0000000000007941 */ /* 0x000fea0003800200 */
.L_x_5788:
        /* <DEDUP_REMOVED lines=43> */
.L_x_5800:
        /* <DEDUP_REMOVED lines=9> */
.L_x_5793:
[----:B------:R-:W-:Y:S05]  /*35e0*/  BSYNC.RECONVERGENT B0 ;  /* 0x0000000000007941 */ /* 0x000fea0003800200 */
.L_x_5792:
        /* <DEDUP_REMOVED lines=12> */
.L_x_5795:
[----:B------:R-:W-:Y:S05]  /*36b0*/  BSYNC.RECONVERGENT B0 ;  /* 0x0000000000007941 */ /* 0x000fea0003800200 */
.L_x_5794:
        /* <DEDUP_REMOVED lines=12> */
.L_x_5797:
[----:B------:R-:W-:Y:S05]  /*3780*/  BSYNC.RECONVERGENT B0 ;  /* 0x0000000000007941 */ /* 0x000fea0003800200 */
.L_x_5796:
        /* <DEDUP_REMOVED lines=12> */
.L_x_5799:
[----:B------:R-:W-:Y:S05]  /*3850*/  BSYNC.RECONVERGENT B0 ;  /* 0x0000000000007941 */ /* 0x000fea0003800200 */
.L_x_5798:
        /* <DEDUP_REMOVED lines=11> */
.L_x_5791:
        /* <DEDUP_REMOVED lines=11> */
.L_x_5803:
        /* <DEDUP_REMOVED lines=8> */
.L_x_5802:
[----:B------:R-:W-:Y:S05]  /*3a40*/  BSYNC.RECONVERGENT B0 ;  /* 0x0000000000007941 */ /* 0x000fea0003800200 */
.L_x_5801:
        /* <DEDUP_REMOVED lines=9> */
.L_x_5790:
        /* <DEDUP_REMOVED lines=83> */
        .weak           $__internal_18_$__cuda_sm20_div_s64
        .type           $__internal_18_$__cuda_sm20_div_s64,@function
        .size           $__internal_18_$__cuda_sm20_div_s64,(.L_x_10278 - $__internal_18_$__cuda_sm20_div_s64)
$__internal_18_$__cuda_sm20_div_s64:
        /* <DEDUP_REMOVED lines=83> */
[----:B------:R-:W-:Y:S05]  /*4540*/  RET.REL.NODEC R14 `(_ZN5flash32flash_fwd_splitkv_combine_kernelI23Flash_fwd_kernel_traitsILi32ELi64ELi128ELi4ELb0ELb0EN7cutlass10bfloat16_tE19Flash_kernel_traitsILi32ELi64ELi128ELi4ES3_EELi16ELi3ELb0EEEvNS_16Flash_fwd_paramsE) ;  /* 0xffffffb80eac7950 */ /* 0x000fea0003c3ffff */
.L_x_5804:
        /* <DEDUP_REMOVED lines=11> */
.L_x_10278:


//--------------------- .text._ZN5flash32flash_fwd_splitkv_combine_kernelI23Flash_fwd_kernel_traitsILi32ELi64ELi128ELi4ELb0ELb0EN7cutlass10bfloat16_tE19Flash_kernel_traitsILi32ELi64ELi128ELi4ES3_EELi16ELi2ELb0EEEvNS_16Flash_fwd_paramsE --------------------------
	.section	.text._ZN5flash32flash_fwd_splitkv_combine_kernelI23Flash_fwd_kernel_traitsILi32ELi64ELi128ELi4ELb0ELb0EN7cutlass10bfloat16_tE19Flash_kernel_traitsILi32ELi64ELi128ELi4ES3_EELi16ELi2ELb0EEEvNS_16Flash_fwd_paramsE,"ax",@progbits
	.align	128
        .global         _ZN5flash32flash_fwd_splitkv_combine_kernelI23Flash_fwd_kernel_traitsILi32ELi64ELi128ELi4ELb0ELb0EN7cutlass10bfloat16_tE19Flash_kernel_traitsILi32ELi64ELi128ELi4ES3_EELi16ELi2ELb0EEEvNS_16Flash_fwd_paramsE
        .type           _ZN5flash32flash_fwd_splitkv_combine_kernelI23Flash_fwd_kernel_traitsILi32ELi64ELi128ELi4ELb0ELb0EN7cutlass10bfloat16_tE19Flash_kernel_traitsILi32ELi64ELi128ELi4ES3_EELi16ELi2ELb0EEEvNS_16Flash_fwd_paramsE,@function
        .size           _ZN5flash32flash_fwd_splitkv_combine_kernelI23Flash_fwd_kernel_traitsILi32ELi64ELi128ELi4ELb0ELb0EN7cutlass10bfloat16_tE19Flash_kernel_traitsILi32ELi64ELi128ELi4ES3_EELi16ELi2ELb0EEEvNS_16Flash_fwd_paramsE,(.L_x_10279 - _ZN5flash32flash_fwd_splitkv_combine_kernelI23Flash_fwd_kernel_traitsILi32ELi64ELi128ELi4ELb0ELb0EN7cutlass10bfloat16_tE19Flash_kernel_traitsILi32ELi64ELi128ELi4ES3_EELi16ELi2ELb0EEEvNS_16Flash_fwd_paramsE)
        .other          _ZN5flash32flash_fwd_splitkv_combine_kernelI23Flash_fwd_kernel_traitsILi32ELi64ELi128ELi4ELb0ELb0EN7cutlass10bfloat16_tE19Flash_kernel_traitsILi32ELi64ELi128ELi4ES3_EELi16ELi2ELb0EEEvNS_16Flash_fwd_paramsE,@"STO_CUDA_ENTRY STV_DEFAULT"
_ZN5flash32flash_fwd_splitkv_combine_kernelI23Flash_fwd_kernel_traitsILi32ELi64ELi128ELi4ELb0ELb0EN7cutlass10bfloat16_tE19Flash_kernel_traitsILi32ELi64ELi128ELi4ES3_EELi16ELi2ELb0EEEvNS_16Flash_fwd_paramsE:
.text._ZN5flash32flash_fwd_splitkv_combine_kernelI23Flash_fwd_kernel_traitsILi32ELi64ELi128ELi4ELb0ELb0EN7cutlass10bfloat16_tE19Flash_kernel_traitsILi32ELi64ELi128ELi4ES3_EELi16ELi2ELb0EEEvNS_16Flash_fwd_paramsE:
        /* <DEDUP_REMOVED lines=38> */
.L_x_5805:
[----:B------:R-:W-:Y:S01]  /*0260*/  IMAD.U32 R22, RZ, RZ, UR15 ;  /* 0x0000000fff167e24 */ /* 0x000fe2000f8e00ff */
[----:B------:R-:W-:Y:S01]  /*0270*/  MOV R18, UR13 ;  /* 0x0000000d00127c02 */ /* 0x000fe20008000f00 */
[----:B------:R-:W-:Y:S01]  /*0280*/  IMAD.U32 R17, RZ, RZ, UR17 ;  /* 0x00000011ff117e24 */ /* 0x000fe2000f8e00ff */
[----:B------:R-:W-:Y:S02]  /*0290*/  MOV R16, UR10 ;  /* 0x0000000a00107c02 */ /* 0x000fe40008000f00 */
[----:B------:R-:W-:Y:S02]  /*02a0*/  MOV R14, 0x2c0 ;  /* 0x000002c0000e7802 */ /* 0x000fe40000000f00 */
[----:B------:R-:W-:Y:S05]  /*02b0*/  CALL.REL.NOINC `($__internal_19_$__cuda_sm20_div_s64) ;  /* 0x0000003c00407944 */ /* 0x000fea0003c00000 */
.L_x_5806:
        /* <DEDUP_REMOVED lines=30> */
.L_x_5808:
[----:B------:R-:W-:Y:S01]  /*04a0*/  IMAD.MOV.U32 R22, RZ, RZ, R10 ;  /* 0x000000ffff167224 */ /* 0x000fe200078e000a */
[----:B------:R-:W-:Y:S02]  /*04b0*/  MOV R17, R11 ;  /* 0x0000000b00117202 */ /* 0x000fe40000000f00 */
[----:B------:R-:W-:Y:S02]  /*04c0*/  MOV R14, 0x4e0 ;  /* 0x000004e0000e7802 */ /* 0x000fe40000000f00 */
[----:B------:R-:W-:Y:S05]  /*04d0*/  CALL.REL.NOINC `($__internal_19_$__cuda_sm20_div_s64) ;  /* 0x0000003800b87944 */ /* 0x000fea0003c00000 */
[----:B------:R-:W-:Y:S02]  /*04e0*/  MOV R4, R10 ;  /* 0x0000000a00047202 */ /* 0x000fe40000000f00 */
[----:B------:R-:W-:Y:S02]  /*04f0*/  MOV R5, R11 ;  /* 0x0000000b00057202 */ /* 0x000fe40000000f00 */
.L_x_5809:
[----:B------:R-:W-:Y:S05]  /*0500*/  BSYNC.RECONVERGENT B0 ;  /* 0x0000000000007941 */ /* 0x000fea0003800200 */
.L_x_5807:
        /* <DEDUP_REMOVED lines=58> */
.L_x_5811:
[----:B------:R-:W-:Y:S01]  /*08b0*/  IMAD.MOV.U32 R22, RZ, RZ, R18 ;  /* 0x000000ffff167224 */ /* 0x000fe200078e0012 */
[----:B------:R-:W-:Y:S01]  /*08c0*/  MOV R18, R8 ;  /* 0x0000000800127202 */ /* 0x000fe20000000f00 */
[----:B------:R-:W-:Y:S01]  /*08d0*/  IMAD.MOV.U32 R17, RZ, RZ, R16 ;  /* 0x000000ffff117224 */ /* 0x000fe200078e0010 */
[----:B------:R-:W-:Y:S02]  /*08e0*/  MOV R16, R0 ;  /* 0x0000000000107202 */ /* 0x000fe40000000f00 */
[----:B------:R-:W-:Y:S02]  /*08f0*/  MOV R14, 0x910 ;  /* 0x00000910000e7802 */ /* 0x000fe40000000f00 */
[----:B------:R-:W-:Y:S05]  /*0900*/  CALL.REL.NOINC `($__internal_19_$__cuda_sm20_div_s64) ;  /* 0x0000003400ac7944 */ /* 0x000fea0003c00000 */
.L_x_5812:
[----:B------:R-:W-:Y:S05]  /*0910*/  BSYNC.RECONVERGENT B0 ;  /* 0x0000000000007941 */ /* 0x000fea0003800200 */
.L_x_5810:
        /* <DEDUP_REMOVED lines=124> */
.L_x_5814:
[----:B------:R-:W-:Y:S01]  /*10e0*/  IMAD.MOV.U32 R22, RZ, RZ, R10 ;  /* 0x000000ffff167224 */ /* 0x000fe200078e000a */
[----:B------:R-:W-:Y:S01]  /*10f0*/  MOV R18, R7 ;  /* 0x0000000700127202 */ /* 0x000fe20000000f00 */
[----:B------:R-:W-:Y:S01]  /*1100*/  IMAD.MOV.U32 R17, RZ, RZ, R11 ;  /* 0x000000ffff117224 */ /* 0x000fe200078e000b */
[----:B------:R-:W-:Y:S02]  /*1110*/  MOV R16, R25 ;  /* 0x0000001900107202 */ /* 0x000fe40000000f00 */
[----:B------:R-:W-:Y:S02]  /*1120*/  MOV R14, 0x1140 ;  /* 0x00001140000e7802 */ /* 0x000fe40000000f00 */
[----:B------:R-:W-:Y:S05]  /*1130*/  CALL.REL.NOINC `($__internal_19_$__cuda_sm20_div_s64) ;  /* 0x0000002c00a07944 */ /* 0x000fea0003c00000 */
[----:B------:R-:W-:Y:S02]  /*1140*/  MOV R32, R10 ;  /* 0x0000000a00207202 */ /* 0x000fe40000000f00 */
[----:B------:R-:W-:Y:S02]  /*1150*/  MOV R33, R11 ;  /* 0x0000000b00217202 */ /* 0x000fe40000000f00 */
.L_x_5815:
[----:B------:R-:W-:Y:S05]  /*1160*/  BSYNC.RECONVERGENT B0 ;  /* 0x0000000000007941 */ /* 0x000fea0003800200 */
.L_x_5813:
        /* <DEDUP_REMOVED lines=57> */
.L_x_5817:
[----:B------:R-:W-:Y:S01]  /*1500*/  IMAD.MOV.U32 R22, RZ, RZ, R4 ;  /* 0x000000ffff167224 */ /* 0x000fe200078e0004 */
[----:B------:R-:W-:Y:S01]  /*1510*/  MOV R17, R5 ;  /* 0x0000000500117202 */ /* 0x000fe20000000f00 */
[----:B------:R-:W-:Y:S01]  /*1520*/  IMAD.MOV.U32 R18, RZ, RZ, R6 ;  /* 0x000000ffff127224 */ /* 0x000fe200078e0006 */
[----:B------:R-:W-:Y:S02]  /*1530*/  MOV R14, 0x1550 ;  /* 0x00001550000e7802 */ /* 0x000fe40000000f00 */
[----:B------:R-:W-:Y:S05]  /*1540*/  CALL.REL.NOINC `($__internal_19_$__cuda_sm20_div_s64) ;  /* 0x00000028009c7944 */ /* 0x000fea0003c00000 */
[----:B------:R-:W-:Y:S02]  /*1550*/  MOV R26, R10 ;  /* 0x0000000a001a7202 */ /* 0x000fe40000000f00 */
[----:B------:R-:W-:Y:S02]  /*1560*/  MOV R27, R11 ;  /* 0x0000000b001b7202 */ /* 0x000fe40000000f00 */
.L_x_5818:
[----:B------:R-:W-:Y:S05]  /*1570*/  BSYNC.RECONVERGENT B0 ;  /* 0x0000000000007941 */ /* 0x000fea0003800200 */
.L_x_5816:
        /* <DEDUP_REMOVED lines=72> */
.L_x_5820:
[----:B0-----:R-:W-:Y:S05]  /*1a00*/  BSYNC.RECONVERGENT B0 ;  /* 0x0000000000007941 */ /* 0x001fea0003800200 */
.L_x_5819:
        /* <DEDUP_REMOVED lines=132> */
.L_x_5824:
[----:B------:R-:W-:Y:S01]  /*2250*/  LEA.HI R2, R19, UR14, RZ, 0x1e ;  /* 0x0000000e13027c11 */ /* 0x000fe2000f8ff0ff */
[----:B------:R-:W-:Y:S01]  /*2260*/  IMAD.MOV.U32 R17, RZ, RZ, RZ ;  /* 0x000000ffff117224 */ /* 0x000fe200078e00ff */
[----:B------:R-:W-:Y:S02]  /*2270*/  MOV R18, R30 ;  /* 0x0000001e00127202 */ /* 0x000fe40000000f00 */
[----:B------:R-:W-:Y:S01]  /*2280*/  MOV R14, 0x22b0 ;  /* 0x000022b0000e7802 */ /* 0x000fe20000000f00 */
[----:B------:R-:W-:Y:S02]  /*2290*/  IMAD.MOV.U32 R22, RZ, RZ, R2 ;  /* 0x000000ffff167224 */ /* 0x000fe400078e0002 */
[----:B------:R-:W-:Y:S05]  /*22a0*/  CALL.REL.NOINC `($__internal_19_$__cuda_sm20_div_s64) ;  /* 0x0000001c00447944 */ /* 0x000fea0003c00000 */
[----:B------:R-:W-:Y:S02]  /*22b0*/  IADD3 R9, PT, PT, -R10, RZ, RZ ;  /* 0x000000ff0a097210 */ /* 0x000fe40007ffe1ff */
[----:B------:R-:W-:-:S03]  /*22c0*/  MOV R31, R11 ;  /* 0x0000000b001f7202 */ /* 0x000fc60000000f00 */
[----:B------:R-:W-:Y:S01]  /*22d0*/  IMAD R9, R30, R9, R2 ;  /* 0x000000091e097224 */ /* 0x000fe200078e0202 */
[----:B------:R-:W-:-:S07]  /*22e0*/  MOV R30, R10 ;  /* 0x0000000a001e7202 */ /* 0x000fce0000000f00 */
.L_x_5825:
        /* <DEDUP_REMOVED lines=59> */
.L_x_5827:
[----:B------:R-:W-:Y:S01]  /*26a0*/  IMAD.MOV.U32 R22, RZ, RZ, R30 ;  /* 0x000000ffff167224 */ /* 0x000fe200078e001e */
[----:B------:R-:W-:Y:S01]  /*26b0*/  MOV R17, R31 ;  /* 0x0000001f00117202 */ /* 0x000fe20000000f00 */
[----:B------:R-:W-:Y:S01]  /*26c0*/  IMAD.MOV.U32 R18, RZ, RZ, R34 ;  /* 0x000000ffff127224 */ /* 0x000fe200078e0022 */
[----:B------:R-:W-:Y:S02]  /*26d0*/  MOV R14, 0x26f0 ;  /* 0x000026f0000e7802 */ /* 0x000fe40000000f00 */
[----:B------:R-:W-:Y:S05]  /*26e0*/  CALL.REL.NOINC `($__internal_19_$__cuda_sm20_div_s64) ;  /* 0x0000001800347944 */ /* 0x000fea0003c00000 */
[----:B------:R-:W-:-:S05]  /*26f0*/  IADD3 R31, PT, PT, -R10, RZ, RZ ;  /* 0x000000ff0a1f7210 */ /* 0x000fca0007ffe1ff */
[----:B------:R-:W-:Y:S02]  /*2700*/  IMAD R31, R31, R34, R30 ;  /* 0x000000221f1f7224 */ /* 0x000fe400078e021e */
.L_x_5828:
[----:B------:R-:W-:Y:S05]  /*2710*/  BSYNC.RECONVERGENT B0 ;  /* 0x0000000000007941 */ /* 0x000fea0003800200 */
.L_x_5826:
        /* <DEDUP_REMOVED lines=157> */
.L_x_5823:
[----:B------:R-:W0:Y:S01]  /*30f0*/  LDC.64 R4, c[0x0][0x420] ;  /* 0x00010800ff047b82 */ /* 0x000e220000000a00 */
[----:B------:R-:W-:-:S05]  /*3100*/  IADD3 R2, PT, PT, R2, UR14, RZ ;  /* 0x0000000e02027c10 */ /* 0x000fca000fffe0ff */
[----:B0-----:R-:W-:-:S05]  /*3110*/  IMAD.WIDE.U32 R2, R2, 0x4, R4 ;  /* 0x0000000402027825 */ /* 0x001fca00078e0004 */
[----:B------:R1:W-:Y:S02]  /*3120*/  STG.E desc[UR8][R2.64], R21 ;  /* 0x0000001502007986 */ /* 0x0003e4000c101908 */
.L_x_5822:
[----:B------:R-:W-:Y:S05]  /*3130*/  BSYNC.RECONVERGENT B1 ;  /* 0x0000000000017941 */ /* 0x000fea0003800200 */
.L_x_5821:
        /* <DEDUP_REMOVED lines=16> */
.L_x_5830:
[----:B------:R-:W-:Y:S05]  /*3240*/  BSYNC.RECONVERGENT B0 ;  /* 0x0000000000007941 */ /* 0x000fea0003800200 */
.L_x_5829:
        /* <DEDUP_REMOVED lines=43> */
.L_x_5841:
        /* <DEDUP_REMOVED lines=9> */
.L_x_5834:
[----:B------:R-:W-:Y:S05]  /*3590*/  BSYNC.RECONVERGENT B0 ;  /* 0x0000000000007941 */ /* 0x000fea0003800200 */
.L_x_5833:
        /* <DEDUP_REMOVED lines=12> */
.L_x_5836:
[----:B------:R-:W-:Y:S05]  /*3660*/  BSYNC.RECONVERGENT B0 ;  /* 0x0000000000007941 */ /* 0x000fea0003800200 */
.L_x_5835:
        /* <DEDUP_REMOVED lines=12> */
.L_x_5838:
[----:B------:R-:W-:Y:S05]  /*3730*/  BSYNC.RECONVERGENT B0 ;  /* 0x0000000000007941 */ /* 0x000fea0003800200 */
.L_x_5837:
        /* <DEDUP_REMOVED lines=12> */
.L_x_5840:
[----:B------:R-:W-:Y:S05]  /*3800*/  BSYNC.RECONVERGENT B0 ;  /* 0x0000000000007941 */ /* 0x000fea0003800200 */
.L_x_5839:
        /* <DEDUP_REMOVED lines=11> */
.L_x_5832:
        /* <DEDUP_REMOVED lines=11> */
.L_x_5844:
        /* <DEDUP_REMOVED lines=8> */
.L_x_5843:
[----:B------:R-:W-:Y:S05]  /*39f0*/  BSYNC.RECONVERGENT B0 ;  /* 0x0000000000007941 */ /* 0x000fea0003800200 */
.L_x_5842:
        /* <DEDUP_REMOVED lines=9> */
.L_x_5831:
        /* <DEDUP_REMOVED lines=83> */
        .weak           $__internal_19_$__cuda_sm20_div_s64
        .type           $__internal_19_$__cuda_sm20_div_s64,@function
        .size           $__internal_19_$__cuda_sm20_div_s64,(.L_x_10279 - $__internal_19_$__cuda_sm20_div_s64)
$__internal_19_$__cuda_sm20_div_s64:
        /* <DEDUP_REMOVED lines=83> */
[----:B------:R-:W-:Y:S06]  /*44f0*/  RET.REL.NODEC R12 `(_ZN5flash32flash_fwd_splitkv_combine_kernelI23Flash_fwd_kernel_traitsILi32ELi64ELi128ELi4ELb0ELb0EN7cutlass10bfloat16_tE19Flash_kernel_traitsILi32ELi64ELi128ELi4ES3_EELi16ELi2ELb0EEEvNS_16Flash_fwd_paramsE) ;  /* 0xffffffb80cc07950 */ /* 0x000fec0003c3ffff */
.L_x_5845:
        /* <DEDUP_REMOVED lines=16> */
.L_x_10279:


//--------------------- .text._ZN5flash32flash_fwd_splitkv_combine_kernelI23Flash_fwd_kernel_traitsILi32ELi64ELi128ELi4ELb0ELb0EN7cutlass10bfloat16_tE19Flash_kernel_traitsILi32ELi64ELi128ELi4ES3_EELi16ELi1ELb0EEEvNS_16Flash_fwd_paramsE --------------------------
	.section	.text._ZN5flash32flash_fwd_splitkv_combine_kernelI23Flash_fwd_kernel_traitsILi32ELi64ELi128ELi4ELb0ELb0EN7cutlass10bfloat16_tE19Flash_kernel_traitsILi32ELi64ELi128ELi4ES3_EELi16ELi1ELb0EEEvNS_16Flash_fwd_paramsE,"ax",@progbits
	.align	128
        .global         _ZN5flash32flash_fwd_splitkv_combine_kernelI23Flash_fwd_kernel_traitsILi32ELi64ELi128ELi4ELb0ELb0EN7cutlass10bfloat16_tE19Flash_kernel_traitsILi32ELi64ELi128ELi4ES3_EELi16ELi1ELb0EEEvNS_16Flash_fwd_paramsE
        .type           _ZN5flash32flash_fwd_splitkv_combine_kernelI23Flash_fwd_kernel_traitsILi32ELi64ELi128ELi4ELb0ELb0EN7cutlass10bfloat16_tE19Flash_kernel_traitsILi32ELi64ELi128ELi4ES3_EELi16ELi1ELb0EEEvNS_16Flash_fwd_paramsE,@function
        .size           _ZN5flash32flash_fwd_splitkv_combine_kernelI23Flash_fwd_kernel_traitsILi32ELi64ELi128ELi4ELb0ELb0EN7cutlass10bfloat16_tE19Flash_kernel_traitsILi32ELi64ELi128ELi4ES3_EELi16ELi1ELb0EEEvNS_16Flash_fwd_paramsE,(.L_x_10280 - _ZN5flash32flash_fwd_splitkv_combine_kernelI23Flash_fwd_kernel_traitsILi32ELi64ELi128ELi4ELb0ELb0EN7cutlass10bfloat16_tE19Flash_kernel_traitsILi32ELi64ELi128ELi4ES3_EELi16ELi1ELb0EEEvNS_16Flash_fwd_paramsE)
        .other          _ZN5flash32flash_fwd_splitkv_combine_kernelI23Flash_fwd_kernel_traitsILi32ELi64ELi128ELi4ELb0ELb0EN7cutlass10bfloat16_tE19Flash_kernel_traitsILi32ELi64ELi128ELi4ES3_EELi16ELi1ELb0EEEvNS_16Flash_fwd_paramsE,@"STO_CUDA_ENTRY STV_DEFAULT"
_ZN5flash32flash_fwd_splitkv_combine_kernelI23Flash_fwd_kernel_traitsILi32ELi64ELi128ELi4ELb0ELb0EN7cutlass10bfloat16_tE19Flash_kernel_traitsILi32ELi64ELi128ELi4ES3_EELi16ELi1ELb0EEEvNS_16Flash_fwd_paramsE:
.text._ZN5flash32flash_fwd_splitkv_combine_kernelI23Flash_fwd_kernel_traitsILi32ELi64ELi128ELi4ELb0ELb0EN7cutlass10bfloat16_tE19Flash_kernel_traitsILi32ELi64ELi128ELi4ES3_EELi16ELi1ELb0EEEvNS_16Flash_fwd_paramsE:
        /* <DEDUP_REMOVED lines=38> */
.L_x_5846:
[----:B------:R-:W-:Y:S01]  /*0260*/  IMAD.U32 R22, RZ, RZ, UR15 ;  /* 0x0000000fff167e24 */ /* 0x000fe2000f8e00ff */
[----:B------:R-:W-:Y:S01]  /*0270*/  MOV R18, UR13 ;  /* 0x0000000d00127c02 */ /* 0x000fe20008000f00 */
[----:B------:R-:W-:Y:S01]  /*0280*/  IMAD.U32 R17, RZ, RZ, UR17 ;  /* 0x00000011ff117e24 */ /* 0x000fe2000f8e00ff */
[----:B------:R-:W-:Y:S02]  /*0290*/  MOV R16, UR10 ;  /* 0x0000000a00107c02 */ /* 0x000fe40008000f00 */
[----:B------:R-:W-:Y:S02]  /*02a0*/  MOV R14, 0x2c0 ;  /* 0x000002c0000e7802 */ /* 0x000fe40000000f00 */
[----:B------:R-:W-:Y:S05]  /*02b0*/  CALL.REL.NOINC `($__internal_20_$__cuda_sm20_div_s64) ;  /* 0x0000003c00307944 */ /* 0x000fea0003c00000 */
.L_x_5847:
        /* <DEDUP_REMOVED lines=30> */
.L_x_5849:
[----:B------:R-:W-:Y:S01]  /*04a0*/  IMAD.MOV.U32 R22, RZ, RZ, R10 ;  /* 0x000000ffff167224 */ /* 0x000fe200078e000a */
[----:B------:R-:W-:Y:S02]  /*04b0*/  MOV R17, R11 ;  /* 0x0000000b00117202 */ /* 0x000fe40000000f00 */
[----:B------:R-:W-:Y:S02]  /*04c0*/  MOV R14, 0x4e0 ;  /* 0x000004e0000e7802 */ /* 0x000fe40000000f00 */
[----:B------:R-:W-:Y:S05]  /*04d0*/  CALL.REL.NOINC `($__internal_20_$__cuda_sm20_div_s64) ;  /* 0x0000003800a87944 */ /* 0x000fea0003c00000 */
[----:B------:R-:W-:Y:S02]  /*04e0*/  MOV R4, R10 ;  /* 0x0000000a00047202 */ /* 0x000fe40000000f00 */
[----:B------:R-:W-:Y:S02]  /*04f0*/  MOV R5, R11 ;  /* 0x0000000b00057202 */ /* 0x000fe40000000f00 */
.L_x_5850:
[----:B------:R-:W-:Y:S05]  /*0500*/  BSYNC.RECONVERGENT B0 ;  /* 0x0000000000007941 */ /* 0x000fea0003800200 */
.L_x_5848:
        /* <DEDUP_REMOVED lines=58> */
.L_x_5852:
[----:B------:R-:W-:Y:S01]  /*08b0*/  IMAD.MOV.U32 R22, RZ, RZ, R18 ;  /* 0x000000ffff167224 */ /* 0x000fe200078e0012 */
[----:B------:R-:W-:Y:S01]  /*08c0*/  MOV R18, R8 ;  /* 0x0000000800127202 */ /* 0x000fe20000000f00 */
[----:B------:R-:W-:Y:S01]  /*08d0*/  IMAD.MOV.U32 R17, RZ, RZ, R16 ;  /* 0x000000ffff117224 */ /* 0x000fe200078e0010 */
[----:B------:R-:W-:Y:S02]  /*08e0*/  MOV R16, R0 ;  /* 0x0000000000107202 */ /* 0x000fe40000000f00 */
[----:B------:R-:W-:Y:S02]  /*08f0*/  MOV R14, 0x910 ;  /* 0x00000910000e7802 */ /* 0x000fe40000000f00 */
[----:B------:R-:W-:Y:S05]  /*0900*/  CALL.REL.NOINC `($__internal_20_$__cuda_sm20_div_s64) ;  /* 0x00000034009c7944 */ /* 0x000fea0003c00000 */
.L_x_5853:
[----:B------:R-:W-:Y:S05]  /*0910*/  BSYNC.RECONVERGENT B0 ;  /* 0x0000000000007941 */ /* 0x000fea0003800200 */
.L_x_5851:
        /* <DEDUP_REMOVED lines=124> */
.L_x_5855:
[----:B------:R-:W-:Y:S01]  /*10e0*/  IMAD.MOV.U32 R22, RZ, RZ, R10 ;  /* 0x000000ffff167224 */ /* 0x000fe200078e000a */
[----:B------:R-:W-:Y:S01]  /*10f0*/  MOV R18, R7 ;  /* 0x0000000700127202 */ /* 0x000fe20000000f00 */
[----:B------:R-:W-:Y:S01]  /*1100*/  IMAD.MOV.U32 R17, RZ, RZ, R11 ;  /* 0x000000ffff117224 */ /* 0x000fe200078e000b */
[----:B------:R-:W-:Y:S02]  /*1110*/  MOV R16, R25 ;  /* 0x0000001900107202 */ /* 0x000fe40000000f00 */
[----:B------:R-:W-:Y:S02]  /*1120*/  MOV R14, 0x1140 ;  /* 0x00001140000e7802 */ /* 0x000fe40000000f00 */
[----:B------:R-:W-:Y:S05]  /*1130*/  CALL.REL.NOINC `($__internal_20_$__cuda_sm20_div_s64) ;  /* 0x0000002c00907944 */ /* 0x000fea0003c00000 */
[----:B------:R-:W-:Y:S02]  /*1140*/  MOV R32, R10 ;  /* 0x0000000a00207202 */ /* 0x000fe40000000f00 */
[----:B------:R-:W-:Y:S02]  /*1150*/  MOV R33, R11 ;  /* 0x0000000b00217202 */ /* 0x000fe40000000f00 */
.L_x_5856:
[----:B------:R-:W-:Y:S05]  /*1160*/  BSYNC.RECONVERGENT B0 ;  /* 0x0000000000007941 */ /* 0x000fea0003800200 */
.L_x_5854:
        /* <DEDUP_REMOVED lines=57> */
.L_x_5858:
[----:B------:R-:W-:Y:S01]  /*1500*/  IMAD.MOV.U32 R22, RZ, RZ, R4 ;  /* 0x000000ffff167224 */ /* 0x000fe200078e0004 */
[----:B------:R-:W-:Y:S01]  /*1510*/  MOV R17, R5 ;  /* 0x0000000500117202 */ /* 0x000fe20000000f00 */
[----:B------:R-:W-:Y:S01]  /*1520*/  IMAD.MOV.U32 R18, RZ, RZ, R6 ;  /* 0x000000ffff127224 */ /* 0x000fe200078e0006 */
[----:B------:R-:W-:Y:S02]  /*1530*/  MOV R14, 0x1550 ;  /* 0x00001550000e7802 */ /* 0x000fe40000000f00 */
[----:B------:R-:W-:Y:S05]  /*1540*/  CALL.REL.NOINC `($__internal_20_$__cuda_sm20_div_s64) ;  /* 0x00000028008c7944 */ /* 0x000fea0003c00000 */
[----:B------:R-:W-:Y:S02]  /*1550*/  MOV R26, R10 ;  /* 0x0000000a001a7202 */ /* 0x000fe40000000f00 */
[----:B------:R-:W-:Y:S02]  /*1560*/  MOV R27, R11 ;  /* 0x0000000b001b7202 */ /* 0x000fe40000000f00 */
.L_x_5859:
[----:B------:R-:W-:Y:S05]  /*1570*/  BSYNC.RECONVERGENT B0 ;  /* 0x0000000000007941 */ /* 0x000fea0003800200 */
.L_x_5857:
        /* <DEDUP_REMOVED lines=73> */
.L_x_5861:
[----:B0-----:R-:W-:Y:S05]  /*1a10*/  BSYNC.RECONVERGENT B0 ;  /* 0x0000000000007941 */ /* 0x001fea0003800200 */
.L_x_5860:
        /* <DEDUP_REMOVED lines=126> */
.L_x_5865:
[----:B------:R-:W-:Y:S01]  /*2200*/  LEA.HI R2, R19, UR14, RZ, 0x1f ;  /* 0x0000000e13027c11 */ /* 0x000fe2000f8ff8ff */
[----:B------:R-:W-:Y:S01]  /*2210*/  IMAD.MOV.U32 R17, RZ, RZ, RZ ;  /* 0x000000ffff117224 */ /* 0x000fe200078e00ff */
[----:B------:R-:W-:Y:S02]  /*2220*/  MOV R18, R30 ;  /* 0x0000001e00127202 */ /* 0x000fe40000000f00 */
[----:B------:R-:W-:Y:S01]  /*2230*/  MOV R14, 0x2260 ;  /* 0x00002260000e7802 */ /* 0x000fe20000000f00 */
[----:B------:R-:W-:Y:S02]  /*2240*/  IMAD.MOV.U32 R22, RZ, RZ, R2 ;  /* 0x000000ffff167224 */ /* 0x000fe400078e0002 */
[----:B------:R-:W-:Y:S05]  /*2250*/  CALL.REL.NOINC `($__internal_20_$__cuda_sm20_div_s64) ;  /* 0x0000001c00487944 */ /* 0x000fea0003c00000 */
[----:B------:R-:W-:Y:S02]  /*2260*/  IADD3 R9, PT, PT, -R10, RZ, RZ ;  /* 0x000000ff0a097210 */ /* 0x000fe40007ffe1ff */
[----:B------:R-:W-:-:S03]  /*2270*/  MOV R31, R11 ;  /* 0x0000000b001f7202 */ /* 0x000fc60000000f00 */
[----:B------:R-:W-:Y:S01]  /*2280*/  IMAD R9, R30, R9, R2 ;  /* 0x000000091e097224 */ /* 0x000fe200078e0202 */
[----:B------:R-:W-:-:S07]  /*2290*/  MOV R30, R10 ;  /* 0x0000000a001e7202 */ /* 0x000fce0000000f00 */
.L_x_5866:
        /* <DEDUP_REMOVED lines=59> */
.L_x_5868:
[----:B------:R-:W-:Y:S01]  /*2650*/  IMAD.MOV.U32 R22, RZ, RZ, R30 ;  /* 0x000000ffff167224 */ /* 0x000fe200078e001e */
[----:B------:R-:W-:Y:S01]  /*2660*/  MOV R17, R31 ;  /* 0x0000001f00117202 */ /* 0x000fe20000000f00 */
[----:B------:R-:W-:Y:S01]  /*2670*/  IMAD.MOV.U32 R18, RZ, RZ, R34 ;  /* 0x000000ffff127224 */ /* 0x000fe200078e0022 */
[----:B------:R-:W-:Y:S02]  /*2680*/  MOV R14, 0x26a0 ;  /* 0x000026a0000e7802 */ /* 0x000fe40000000f00 */
[----:B------:R-:W-:Y:S05]  /*2690*/  CALL.REL.NOINC `($__internal_20_$__cuda_sm20_div_s64) ;  /* 0x0000001800387944 */ /* 0x000fea0003c00000 */
[----:B------:R-:W-:-:S05]  /*26a0*/  IADD3 R31, PT, PT, -R10, RZ, RZ ;  /* 0x000000ff0a1f7210 */ /* 0x000fca0007ffe1ff */
[----:B------:R-:W-:Y:S02]  /*26b0*/  IMAD R31, R31, R34, R30 ;  /* 0x000000221f1f7224 */ /* 0x000fe400078e021e */
.L_x_5869:
[----:B------:R-:W-:Y:S05]  /*26c0*/  BSYNC.RECONVERGENT B0 ;  /* 0x0000000000007941 */ /* 0x000fea0003800200 */
.L_x_5867:
        /* <DEDUP_REMOVED lines=157> */
.L_x_5864:
[----:B------:R-:W0:Y:S01]  /*30a0*/  LDC.64 R4, c[0x0][0x420] ;  /* 0x00010800ff047b82 */ /* 0x000e220000000a00 */
[----:B------:R-:W-:-:S05]  /*30b0*/  IADD3 R2, PT, PT, R2, UR14, RZ ;  /* 0x0000000e02027c10 */ /* 0x000fca000fffe0ff */
[----:B0-----:R-:W-:-:S05]  /*30c0*/  IMAD.WIDE.U32 R2, R2, 0x4, R4 ;  /* 0x0000000402027825 */ /* 0x001fca00078e0004 */
[----:B------:R1:W-:Y:S02]  /*30d0*/  STG.E desc[UR8][R2.64], R21 ;  /* 0x0000001502007986 */ /* 0x0003e4000c101908 */
.L_x_5863:
[----:B------:R-:W-:Y:S05]  /*30e0*/  BSYNC.RECONVERGENT B1 ;  /* 0x0000000000017941 */ /* 0x000fea0003800200 */
.L_x_5862:
        /* <DEDUP_REMOVED lines=17> */
.L_x_5871:
[----:B------:R-:W-:Y:S05]  /*3200*/  BSYNC.RECONVERGENT B0 ;  /* 0x0000000000007941 */ /* 0x000fea0003800200 */
.L_x_5870:
        /* <DEDUP_REMOVED lines=43> */
.L_x_5882:
        /* <DEDUP_REMOVED lines=9> */
.L_x_5875:
[----:B------:R-:W-:Y:S05]  /*3550*/  BSYNC.RECONVERGENT B0 ;  /* 0x0000000000007941 */ /* 0x000fea0003800200 */
.L_x_5874:
        /* <DEDUP_REMOVED lines=12> */
.L_x_5877:
[----:B------:R-:W-:Y:S05]  /*3620*/  BSYNC.RECONVERGENT B0 ;  /* 0x0000000000007941 */ /* 0x000fea0003800200 */
.L_x_5876:
        /* <DEDUP_REMOVED lines=12> */
.L_x_5879:
[----:B------:R-:W-:Y:S05]  /*36f0*/  BSYNC.RECONVERGENT B0 ;  /* 0x0000000000007941 */ /* 0x000fea0003800200 */
.L_x_5878:
        /* <DEDUP_REMOVED lines=12> */
.L_x_5881:
[----:B------:R-:W-:Y:S05]  /*37c0*/  BSYNC.RECONVERGENT B0 ;  /* 0x0000000000007941 */ /* 0x000fea0003800200 */
.L_x_5880:
        /* <DEDUP_REMOVED lines=11> */
.L_x_5873:
        /* <DEDUP_REMOVED lines=11> */
.L_x_5885:
        /* <DEDUP_REMOVED lines=8> */
.L_x_5884:
[----:B------:R-:W-:Y:S05]  /*39b0*/  BSYNC.RECONVERGENT B0 ;  /* 0x0000000000007941 */ /* 0x000fea0003800200 */
.L_x_5883:
        /* <DEDUP_REMOVED lines=9> */
.L_x_5872:
        /* <DEDUP_REMOVED lines=83> */
        .weak           $__internal_20_$__cuda_sm20_div_s64
        .type           $__internal_20_$__cuda_sm20_div_s64,@function
        .size           $__internal_20_$__cuda_sm20_div_s64,(.L_x_10280 - $__internal_20_$__cuda_sm20_div_s64)
$__internal_20_$__cuda_sm20_div_s64:
        /* <DEDUP_REMOVED lines=83> */
[----:B------:R-:W-:Y:S06]  /*44b0*/  RET.REL.NODEC R12 `(_ZN5flash32flash_fwd_splitkv_combine_kernelI23Flash_fwd_kernel_traitsILi32ELi64ELi128ELi4ELb0ELb0EN7cutlass10bfloat16_tE19Flash_kernel_traitsILi32ELi64ELi128ELi4ES3_EELi16ELi1ELb0EEEvNS_16Flash_fwd_paramsE) ;  /* 0xffffffb80cd07950 */ /* 0x000fec0003c3ffff */
.L_x_5886:
        /* <DEDUP_REMOVED lines=12> */
.L_x_10280:


//--------------------- .text._ZN5flash32flash_fwd_splitkv_combine_kernelI23Flash_fwd_kernel_traitsILi32ELi64ELi128ELi4ELb0ELb0EN7cutlass10bfloat16_tE19Flash_kernel_traitsILi32ELi64ELi128ELi4ES3_EELi16ELi7ELb1EEEvNS_16Flash_fwd_paramsE --------------------------
	.section	.text._ZN5flash32flash_fwd_splitkv_combine_kernelI23Flash_fwd_kernel_traitsILi32ELi64ELi128ELi4ELb0ELb0EN7cutlass10bfloat16_tE19Flash_kernel_traitsILi32ELi64ELi128ELi4ES3_EELi16ELi7ELb1EEEvNS_16Flash_fwd_paramsE,"ax",@progbits
	.align	128
        .global         _ZN5flash32flash_fwd_splitkv_combine_kernelI23Flash_fwd_kernel_traitsILi32ELi64ELi128ELi4ELb0ELb0EN7cutlass10bfloat16_tE19Flash_kernel_traitsILi32ELi64ELi128ELi4ES3_EELi16ELi7ELb1EEEvNS_16Flash_fwd_paramsE
        .type           _ZN5flash32flash_fwd_splitkv_combine_kernelI23Flash_fwd_kernel_traitsILi32ELi64ELi128ELi4ELb0ELb0EN7cutlass10bfloat16_tE19Flash_kernel_traitsILi32ELi64ELi128ELi4ES3_EELi16ELi7ELb1EEEvNS_16Flash_fwd_paramsE,@function
        .size           _ZN5flash32flash_fwd_splitkv_combine_kernelI23Flash_fwd_kernel_traitsILi32ELi64ELi128ELi4ELb0ELb0EN7cutlass10bfloat16_tE19Flash_kernel_traitsILi32ELi64ELi128ELi4ES3_EELi16ELi7ELb1EEEvNS_16Flash_fwd_paramsE,(.L_x_10281 - _ZN5flash32flash_fwd_splitkv_combine_kernelI23Flash_fwd_kernel_traitsILi32ELi64ELi128ELi4ELb0ELb0EN7cutlass10bfloat16_tE19Flash_kernel_traitsILi32ELi64ELi128ELi4ES3_EELi16ELi7ELb1EEEvNS_16Flash_fwd_paramsE)
        .other          _ZN5flash32flash_fwd_splitkv_combine_kernelI23Flash_fwd_kernel_traitsILi32ELi64ELi128ELi4ELb0ELb0EN7cutlass10bfloat16_tE19Flash_kernel_traitsILi32ELi64ELi128ELi4ES3_EELi16ELi7ELb1EEEvNS_16Flash_fwd_paramsE,@"STO_CUDA_ENTRY STV_DEFAULT"
_ZN5flash32flash_fwd_splitkv_combine_kernelI23Flash_fwd_kernel_traitsILi32ELi64ELi128ELi4ELb0ELb0EN7cutlass10bfloat16_tE19Flash_kernel_traitsILi32ELi64ELi128ELi4ES3_EELi16ELi7ELb1EEEvNS_16Flash_fwd_paramsE:
.text._ZN5flash32flash_fwd_splitkv_combine_kernelI23Flash_fwd_kernel_traitsILi32ELi64ELi128ELi4ELb0ELb0EN7cutlass10bfloat16_tE19Flash_kernel_traitsILi32ELi64ELi128ELi4ES3_EELi16ELi7ELb1EEEvNS_16Flash_fwd_paramsE:
        /* <DEDUP_REMOVED lines=38> */
.L_x_5887:
[----:B------:R-:W-:Y:S01]  /*0260*/  IMAD.U32 R40, RZ, RZ, UR20 ;  /* 0x00000014ff287e24 */ /* 0x000fe2000f8e00ff */
[----:B------:R-:W-:Y:S01]  /*0270*/  MOV R32, UR18 ;  /* 0x0000001200207c02 */ /* 0x000fe20008000f00 */
[----:B------:R-:W-:Y:S01]  /*0280*/  IMAD.U32 R31, RZ, RZ, UR14 ;  /* 0x0000000eff1f7e24 */ /* 0x000fe2000f8e00ff */
[----:B------:R-:W-:Y:S02]  /*0290*/  MOV R30, UR5 ;  /* 0x00000005001e7c02 */ /* 0x000fe40008000f00 */
[----:B------:R-:W-:Y:S02]  /*02a0*/  MOV R28, 0x2c0 ;  /* 0x000002c0001c7802 */ /* 0x000fe40000000f00 */
[----:B------:R-:W-:Y:S05]  /*02b0*/  CALL.REL.NOINC `($__internal_21_$__cuda_sm20_div_s64) ;  /* 0x00000060002c7944 */ /* 0x000fea0003c00000 */
[----:B------:R-:W-:-:S07]  /*02c0*/  MOV R15, R27 ;  /* 0x0000001b000f7202 */ /* 0x000fce0000000f00 */
.L_x_5888:
        /* <DEDUP_REMOVED lines=30> */
.L_x_5890:
[----:B------:R-:W-:Y:S01]  /*04b0*/  IMAD.MOV.U32 R40, RZ, RZ, R14 ;  /* 0x000000ffff287224 */ /* 0x000fe200078e000e */
[----:B------:R-:W-:Y:S02]  /*04c0*/  MOV R31, R15 ;  /* 0x0000000f001f7202 */ /* 0x000fe40000000f00 */
[----:B------:R-:W-:Y:S02]  /*04d0*/  MOV R28, 0x4f0 ;  /* 0x000004f0001c7802 */ /* 0x000fe40000000f00 */
[----:B------:R-:W-:Y:S05]  /*04e0*/  CALL.REL.NOINC `($__internal_21_$__cuda_sm20_div_s64) ;  /* 0x0000005c00a07944 */ /* 0x000fea0003c00000 */
[----:B------:R-:W-:Y:S02]  /*04f0*/  MOV R2, R14 ;  /* 0x0000000e00027202 */ /* 0x000fe40000000f00 */
[----:B------:R-:W-:Y:S02]  /*0500*/  MOV R3, R27 ;  /* 0x0000001b00037202 */ /* 0x000fe40000000f00 */
.L_x_5891:
[----:B------:R-:W-:Y:S05]  /*0510*/  BSYNC.RECONVERGENT B0 ;  /* 0x0000000000007941 */ /* 0x000fea0003800200 */
.L_x_5889:
        /* <DEDUP_REMOVED lines=57> */
.L_x_5893:
[----:B------:R-:W-:Y:S01]  /*08b0*/  IMAD.MOV.U32 R40, RZ, RZ, R32 ;  /* 0x000000ffff287224 */ /* 0x000fe200078e0020 */
[----:B------:R-:W-:Y:S01]  /*08c0*/  MOV R32, R25 ;  /* 0x0000001900207202 */ /* 0x000fe20000000f00 */
[----:B------:R-:W-:Y:S01]  /*08d0*/  IMAD.MOV.U32 R31, RZ, RZ, R30 ;  /* 0x000000ffff1f7224 */ /* 0x000fe200078e001e */
[----:B------:R-:W-:Y:S02]  /*08e0*/  MOV R30, R17 ;  /* 0x00000011001e7202 */ /* 0x000fe40000000f00 */
[----:B------:R-:W-:Y:S02]  /*08f0*/  MOV R28, 0x910 ;  /* 0x00000910001c7802 */ /* 0x000fe40000000f00 */
[----:B------:R-:W-:Y:S05]  /*0900*/  CALL.REL.NOINC `($__internal_21_$__cuda_sm20_div_s64) ;  /* 0x0000005800987944 */ /* 0x000fea0003c00000 */
[----:B------:R-:W-:Y:S02]  /*0910*/  MOV R15, R27 ;  /* 0x0000001b000f7202 */ /* 0x000fe40000000f00 */
.L_x_5894:
[----:B------:R-:W-:Y:S05]  /*0920*/  BSYNC.RECONVERGENT B0 ;  /* 0x0000000000007941 */ /* 0x000fea0003800200 */
.L_x_5892:
        /* <DEDUP_REMOVED lines=125> */
.L_x_5896:
[----:B------:R-:W-:Y:S01]  /*1100*/  IMAD.MOV.U32 R40, RZ, RZ, R14 ;  /* 0x000000ffff287224 */ /* 0x000fe200078e000e */
[----:B------:R-:W-:Y:S01]  /*1110*/  MOV R32, R24 ;  /* 0x0000001800207202 */ /* 0x000fe20000000f00 */
[----:B------:R-:W-:Y:S01]  /*1120*/  IMAD.MOV.U32 R31, RZ, RZ, R15 ;  /* 0x000000ffff1f7224 */ /* 0x000fe200078e000f */
[----:B------:R-:W-:Y:S02]  /*1130*/  MOV R30, R18 ;  /* 0x00000012001e7202 */ /* 0x000fe40000000f00 */
[----:B------:R-:W-:Y:S02]  /*1140*/  MOV R28, 0x1160 ;  /* 0x00001160001c7802 */ /* 0x000fe40000000f00 */
[----:B------:R-:W-:Y:S05]  /*1150*/  CALL.REL.NOINC `($__internal_21_$__cuda_sm20_div_s64) ;  /* 0x0000005000847944 */ /* 0x000fea0003c00000 */
[----:B------:R-:W-:Y:S02]  /*1160*/  MOV R44, R14 ;  /* 0x0000000e002c7202 */ /* 0x000fe40000000f00 */
[----:B------:R-:W-:Y:S02]  /*1170*/  MOV R45, R27 ;  /* 0x0000001b002d7202 */ /* 0x000fe40000000f00 */
.L_x_5897:
[----:B------:R-:W-:Y:S05]  /*1180*/  BSYNC.RECONVERGENT B0 ;  /* 0x0000000000007941 */ /* 0x000fea0003800200 */
.L_x_5895:
        /* <DEDUP_REMOVED lines=57> */
.L_x_5899:
[----:B------:R-:W-:Y:S01]  /*1520*/  IMAD.MOV.U32 R40, RZ, RZ, R2 ;  /* 0x000000ffff287224 */ /* 0x000fe200078e0002 */
[----:B------:R-:W-:Y:S01]  /*1530*/  MOV R31, R3 ;  /* 0x00000003001f7202 */ /* 0x000fe20000000f00 */
[----:B------:R-:W-:Y:S01]  /*1540*/  IMAD.MOV.U32 R32, RZ, RZ, R23 ;  /* 0x000000ffff207224 */ /* 0x000fe200078e0017 */
[----:B------:R-:W-:Y:S02]  /*1550*/  MOV R28, 0x1570 ;  /* 0x00001570001c7802 */ /* 0x000fe40000000f00 */
[----:B------:R-:W-:Y:S05]  /*1560*/  CALL.REL.NOINC `($__internal_21_$__cuda_sm20_div_s64) ;  /* 0x0000004c00807944 */ /* 0x000fea0003c00000 */
[----:B------:R-:W-:Y:S02]  /*1570*/  MOV R26, R14 ;  /* 0x0000000e001a7202 */ /* 0x000fe40000000f00 */
.L_x_5900:
[----:B------:R-:W-:Y:S05]  /*1580*/  BSYNC.RECONVERGENT B0 ;  /* 0x0000000000007941 */ /* 0x000fea0003800200 */
.L_x_5898:
        /* <DEDUP_REMOVED lines=483> */
.L_x_5904:
[----:B------:R-:W0:Y:S01]  /*33c0*/  S2R R27, SR_CTAID.X ;  /* 0x00000000001b7919 */ /* 0x000e220000002500 */
[----:B------:R-:W-:Y:S01]  /*33d0*/  MOV R31, RZ ;  /* 0x000000ff001f7202 */ /* 0x000fe20000000f00 */
[----:B------:R-:W-:Y:S01]  /*33e0*/  IMAD.MOV.U32 R32, RZ, RZ, R42 ;  /* 0x000000ffff207224 */ /* 0x000fe200078e002a */
[----:B------:R-:W-:Y:S01]  /*33f0*/  MOV R28, 0x3420 ;  /* 0x00003420001c7802 */ /* 0x000fe20000000f00 */
[----:B0-----:R-:W-:Y:S02]  /*3400*/  IMAD R40, R27, 0x10, R12 ;  /* 0x000000101b287824 */ /* 0x001fe400078e020c */
[----:B------:R-:W-:Y:S05]  /*3410*/  CALL.REL.NOINC `($__internal_21_$__cuda_sm20_div_s64) ;  /* 0x0000002c00d47944 */ /* 0x000fea0003c00000 */
[----:B------:R-:W-:Y:S02]  /*3420*/  IADD3 R31, PT, PT, -R14, RZ, RZ ;  /* 0x000000ff0e1f7210 */ /* 0x000fe40007ffe1ff */
[----:B------:R-:W-:-:S03]  /*3430*/  MOV R43, R27 ;  /* 0x0000001b002b7202 */ /* 0x000fc60000000f00 */
[----:B------:R-:W-:Y:S01]  /*3440*/  IMAD R40, R42, R31, R40 ;  /* 0x0000001f2a287224 */ /* 0x000fe200078e0228 */
[----:B------:R-:W-:-:S07]  /*3450*/  MOV R42, R14 ;  /* 0x0000000e002a7202 */ /* 0x000fce0000000f00 */
.L_x_5905:
        /* <DEDUP_REMOVED lines=60> */
.L_x_5907:
[----:B------:R-:W-:Y:S01]  /*3820*/  IMAD.MOV.U32 R40, RZ, RZ, R42 ;  /* 0x000000ffff287224 */ /* 0x000fe200078e002a */
[----:B------:R-:W-:Y:S01]  /*3830*/  MOV R31, R43 ;  /* 0x0000002b001f7202 */ /* 0x000fe20000000f00 */
[----:B------:R-:W-:Y:S01]  /*3840*/  IMAD.MOV.U32 R32, RZ, RZ, R46 ;  /* 0x000000ffff207224 */ /* 0x000fe200078e002e */
[----:B------:R-:W-:Y:S02]  /*3850*/  MOV R28, 0x3870 ;  /* 0x00003870001c7802 */ /* 0x000fe40000000f00 */
[----:B------:R-:W-:Y:S05]  /*3860*/  CALL.REL.NOINC `($__internal_21_$__cuda_sm20_div_s64) ;  /* 0x0000002800c07944 */ /* 0x000fea0003c00000 */
[----:B------:R-:W-:-:S05]  /*3870*/  IADD3 R27, PT, PT, -R14, RZ, RZ ;  /* 0x000000ff0e1b7210 */ /* 0x000fca0007ffe1ff */
[----:B------:R-:W-:Y:S02]  /*3880*/  IMAD R42, R27, R46, R42 ;  /* 0x0000002e1b2a7224 */ /* 0x000fe400078e022a */
.L_x_5908:
[----:B------:R-:W-:Y:S05]  /*3890*/  BSYNC.RECONVERGENT B0 ;  /* 0x0000000000007941 */ /* 0x000fea0003800200 */
.L_x_5906:
        /* <DEDUP_REMOVED lines=162> */
.L_x_5903:
[----:B------:R-:W0:Y:S01]  /*42c0*/  LDC.64 R20, c[0x0][0x420] ;  /* 0x00010800ff147b82 */ /* 0x000e220000000a00 */
[----:B------:R-:W-:-:S05]  /*42d0*/  IADD3 R14, PT, PT, R12, UR19, RZ ;  /* 0x000000130c0e7c10 */ /* 0x000fca000fffe0ff */
[----:B0-----:R-:W-:-:S05]  /*42e0*/  IMAD.WIDE.U32 R20, R14, 0x4, R20 ;  /* 0x000000040e147825 */ /* 0x001fca00078e0014 */
[----:B------:R1:W-:Y:S02]  /*42f0*/  STG.E desc[UR10][R20.64], R0 ;  /* 0x0000000014007986 */ /* 0x0003e4000c10190a */
.L_x_5902:
[----:B------:R-:W-:Y:S05]  /*4300*/  BSYNC.RECONVERGENT B1 ;  /* 0x0000000000017941 */ /* 0x000fea0003800200 */
.L_x_5901:
        /* <DEDUP_REMOVED lines=165> */
.L_x_5913:
        /* <DEDUP_REMOVED lines=135> */
.L_x_5912:
        /* <DEDUP_REMOVED lines=74> */
.L_x_5914:
[----:B------:R-:W-:-:S09]  /*5a70*/  UISETP.NE.OR UP1, UPT, UR7, URZ, UP1 ;  /* 0x000000ff0700728c */ /* 0x000fd20008f25670 */
[----:B------:R-:W-:Y:S05]  /*5a80*/  BRA.U !UP1, `(.L_x_5910) ;  /* 0x0000000109a47547 */ /* 0x000fea000b800000 */
.L_x_5911:
[C---:B------:R-:W-:Y:S02]  /*5a90*/  ISETP.GE.AND P1, PT, R12.reuse, UR8, PT ;  /* 0x000000080c007c0c */ /* 0x040fe4000bf26270 */
[----:B------:R-:W-:-:S13]  /*5aa0*/  ISETP.GE.AND P0, PT, R12, UR8, PT ;  /* 0x000000080c007c0c */ /* 0x000fda000bf06270 */
.L_x_5915:
        /* <DEDUP_REMOVED lines=39> */
.L_x_5910:
[----:B------:R-:W-:-:S09]  /*5d20*/  UISETP.NE.AND UP0, UPT, UR4, URZ, UPT ;  /* 0x000000ff0400728c */ /* 0x000fd2000bf05270 */
[----:B------:R-:W-:Y:S05]  /*5d30*/  BRA.U !UP0, `(.L_x_5909) ;  /* 0x0000000108487547 */ /* 0x000fea000b800000 */
[----:B------:R-:W-:Y:S01]  /*5d40*/  IMAD R15, R15, 0x44, R17 ;  /* 0x000000440f0f7824 */ /* 0x000fe200078e0211 */
[----:B------:R-:W-:Y:S01]  /*5d50*/  ISETP.GE.AND P0, PT, R12, UR8, PT ;  /* 0x000000080c007c0c */ /* 0x000fe2000bf06270 */
[----:B------:R-:W-:-:S03]  /*5d60*/  UIADD3 UR4, UPT, UPT, -UR4, URZ, URZ ;  /* 0x000000ff04047290 */ /* 0x000fc6000fffe1ff */
[----:B------:R-:W-:Y:S01]  /*5d70*/  IADD3 R6, PT, PT, R14, R15, RZ ;  /* 0x0000000f0e067210 */ /* 0x000fe20007ffe0ff */
[----:B------:R-:W-:-:S08]  /*5d80*/  IMAD.WIDE R14, R13, 0x4, RZ ;  /* 0x000000040d0e7825 */ /* 0x000fd000078e02ff */
.L_x_5916:
        /* <DEDUP_REMOVED lines=13> */
.L_x_5909:
        /* <DEDUP_REMOVED lines=81> */
        .weak           $__internal_21_$__cuda_sm20_div_s64
        .type           $__internal_21_$__cuda_sm20_div_s64,@function
        .size           $__internal_21_$__cuda_sm20_div_s64,(.L_x_10281 - $__internal_21_$__cuda_sm20_div_s64)
$__internal_21_$__cuda_sm20_div_s64:
        /* <DEDUP_REMOVED lines=83> */
[----:B------:R-:W-:Y:S06]  /*68a0*/  RET.REL.NODEC R38 `(_ZN5flash32flash_fwd_splitkv_combine_kernelI23Flash_fwd_kernel_traitsILi32ELi64ELi128ELi4ELb0ELb0EN7cutlass10bfloat16_tE19Flash_kernel_traitsILi32ELi64ELi128ELi4ES3_EELi16ELi7ELb1EEEvNS_16Flash_fwd_paramsE) ;  /* 0xffffff9426d47950 */ /* 0x000fec0003c3ffff */
.L_x_5917:
        /* <DEDUP_REMOVED lines=13> */
.L_x_10281:


//--------------------- .text._ZN5flash32flash_fwd_splitkv_combine_kernelI23Flash_fwd_kernel_traitsILi32ELi64ELi128ELi4ELb0ELb0EN7cutlass10bfloat16_tE19Flash_kernel_traitsILi32ELi64ELi128ELi4ES3_EELi16ELi6ELb1EEEvNS_16Flash_fwd_paramsE --------------------------
	.section	.text._ZN5flash32flash_fwd_splitkv_combine_kernelI23Flash_fwd_kernel_traitsILi32ELi64ELi128ELi4ELb0ELb0EN7cutlass10bfloat16_tE19Flash_kernel_traitsILi32ELi64ELi128ELi4ES3_EELi16ELi6ELb1EEEvNS_16Flash_fwd_paramsE,"ax",@progbits
	.align	128
        .global         _ZN5flash32flash_fwd_splitkv_combine_kernelI23Flash_fwd_kernel_traitsILi32ELi64ELi128ELi4ELb0ELb0EN7cutlass10bfloat16_tE19Flash_kernel_traitsILi32ELi64ELi128ELi4ES3_EELi16ELi6ELb1EEEvNS_16Flash_fwd_paramsE
        .type           _ZN5flash32flash_fwd_splitkv_combine_kernelI23Flash_fwd_kernel_traitsILi32ELi64ELi128ELi4ELb0ELb0EN7cutlass10bfloat16_tE19Flash_kernel_traitsILi32ELi64ELi128ELi4ES3_EELi16ELi6ELb1EEEvNS_16Flash_fwd_paramsE,@function
        .size           _ZN5flash32flash_fwd_splitkv_combine_kernelI23Flash_fwd_kernel_traitsILi32ELi64ELi128ELi4ELb0ELb0EN7cutlass10bfloat16_tE19Flash_kernel_traitsILi32ELi64ELi128ELi4ES3_EELi16ELi6ELb1EEEvNS_16Flash_fwd_paramsE,(.L_x_10282 - _ZN5flash32flash_fwd_splitkv_combine_kernelI23Flash_fwd_kernel_traitsILi32ELi64ELi128ELi4ELb0ELb0EN7cutlass10bfloat16_tE19Flash_kernel_traitsILi32ELi64ELi128ELi4ES3_EELi16ELi6ELb1EEEvNS_16Flash_fwd_paramsE)
        .other          _ZN5flash32flash_fwd_splitkv_combine_kernelI23Flash_fwd_kernel_traitsILi32ELi64ELi128ELi4ELb0ELb0EN7cutlass10bfloat16_tE19Flash_kernel_traitsILi32ELi64ELi128ELi4ES3_EELi16ELi6ELb1EEEvNS_16Flash_fwd_paramsE,@"STO_CUDA_ENTRY STV_DEFAULT"
_ZN5flash32flash_fwd_splitkv_combine_kernelI23Flash_fwd_kernel_traitsILi32ELi64ELi128ELi4ELb0ELb0EN7cutlass10bfloat16_tE19Flash_kernel_traitsILi32ELi64ELi128ELi4ES3_EELi16ELi6ELb1EEEvNS_16Flash_fwd_paramsE:
.text._ZN5flash32flash_fwd_splitkv_combine_kernelI23Flash_fwd_kernel_traitsILi32ELi64ELi128ELi4ELb0ELb0EN7cutlass10bfloat16_tE19Flash_kernel_traitsILi32ELi64ELi128ELi4ES3_EELi16ELi6ELb1EEEvNS_16Flash_fwd_paramsE:
        /* <DEDUP_REMOVED lines=38> */
.L_x_5918:
[----:B------:R-:W-:Y:S01]  /*0260*/  IMAD.U32 R16, RZ, RZ, UR21 ;  /* 0x00000015ff107e24 */ /* 0x000fe2000f8e00ff */
[----:B------:R-:W-:Y:S01]  /*0270*/  MOV R20, UR19 ;  /* 0x0000001300147c02 */ /* 0x000fe20008000f00 */
[----:B------:R-:W-:Y:S01]  /*0280*/  IMAD.U32 R21, RZ, RZ, UR15 ;  /* 0x0000000fff157e24 */ /* 0x000fe2000f8e00ff */
[----:B------:R-:W-:Y:S02]  /*0290*/  MOV R19, UR14 ;  /* 0x0000000e00137c02 */ /* 0x000fe40008000f00 */
[----:B------:R-:W-:Y:S02]  /*02a0*/  MOV R18, 0x2c0 ;  /* 0x000002c000127802 */ /* 0x000fe40000000f00 */
[----:B------:R-:W-:Y:S05]  /*02b0*/  CALL.REL.NOINC `($__internal_22_$__cuda_sm20_div_s64) ;  /* 0x0000005000e87944 */ /* 0x000fea0003c00000 */
[----:B------:R-:W-:-:S07]  /*02c0*/  MOV R11, R13 ;  /* 0x0000000d000b7202 */ /* 0x000fce0000000f00 */
.L_x_5919:
        /* <DEDUP_REMOVED lines=30> */
.L_x_5921:
[----:B------:R-:W-:Y:S01]  /*04b0*/  IMAD.MOV.U32 R16, RZ, RZ, R10 ;  /* 0x000000ffff107224 */ /* 0x000fe200078e000a */
[----:B------:R-:W-:Y:S02]  /*04c0*/  MOV R21, R11 ;  /* 0x0000000b00157202 */ /* 0x000fe40000000f00 */
[----:B------:R-:W-:Y:S02]  /*04d0*/  MOV R18, 0x4f0 ;  /* 0x000004f000127802 */ /* 0x000fe40000000f00 */
[----:B------:R-:W-:Y:S05]  /*04e0*/  CALL.REL.NOINC `($__internal_22_$__cuda_sm20_div_s64) ;  /* 0x00000050005c7944 */ /* 0x000fea0003c00000 */
[----:B------:R-:W-:Y:S02]  /*04f0*/  MOV R4, R10 ;  /* 0x0000000a00047202 */ /* 0x000fe40000000f00 */
[----:B------:R-:W-:Y:S02]  /*0500*/  MOV R5, R13 ;  /* 0x0000000d00057202 */ /* 0x000fe40000000f00 */
.L_x_5922:
[----:B------:R-:W-:Y:S05]  /*0510*/  BSYNC.RECONVERGENT B0 ;  /* 0x0000000000007941 */ /* 0x000fea0003800200 */
.L_x_5920:
        /* <DEDUP_REMOVED lines=57> */
.L_x_5924:
[----:B------:R-:W-:Y:S01]  /*08b0*/  IMAD.MOV.U32 R16, RZ, RZ, R20 ;  /* 0x000000ffff107224 */ /* 0x000fe200078e0014 */
[----:B------:R-:W-:Y:S01]  /*08c0*/  MOV R20, R11 ;  /* 0x0000000b00147202 */ /* 0x000fe20000000f00 */
[----:B------:R-:W-:Y:S01]  /*08d0*/  IMAD.MOV.U32 R21, RZ, RZ, R19 ;  /* 0x000000ffff157224 */ /* 0x000fe200078e0013 */
[----:B------:R-:W-:Y:S02]  /*08e0*/  MOV R19, R37 ;  /* 0x0000002500137202 */ /* 0x000fe40000000f00 */
[----:B------:R-:W-:Y:S02]  /*08f0*/  MOV R18, 0x910 ;  /* 0x0000091000127802 */ /* 0x000fe40000000f00 */
[----:B------:R-:W-:Y:S05]  /*0900*/  CALL.REL.NOINC `($__internal_22_$__cuda_sm20_div_s64) ;  /* 0x0000004c00547944 */ /* 0x000fea0003c00000 */
[----:B------:R-:W-:Y:S02]  /*0910*/  MOV R12, R10 ;  /* 0x0000000a000c7202 */ /* 0x000fe40000000f00 */
.L_x_5925:
[----:B------:R-:W-:Y:S05]  /*0920*/  BSYNC.RECONVERGENT B0 ;  /* 0x0000000000007941 */ /* 0x000fea0003800200 */
.L_x_5923:
        /* <DEDUP_REMOVED lines=124> */
.L_x_5927:
[----:B------:R-:W-:Y:S01]  /*10f0*/  IMAD.MOV.U32 R16, RZ, RZ, R12 ;  /* 0x000000ffff107224 */ /* 0x000fe200078e000c */
[----:B------:R-:W-:Y:S01]  /*1100*/  MOV R20, R8 ;  /* 0x0000000800147202 */ /* 0x000fe20000000f00 */
[----:B------:R-:W-:Y:S01]  /*1110*/  IMAD.MOV.U32 R21, RZ, RZ, R13 ;  /* 0x000000ffff157224 */ /* 0x000fe200078e000d */
[----:B------:R-:W-:Y:S02]  /*1120*/  MOV R19, R0 ;  /* 0x0000000000137202 */ /* 0x000fe40000000f00 */
[----:B------:R-:W-:Y:S02]  /*1130*/  MOV R18, 0x1150 ;  /* 0x0000115000127802 */ /* 0x000fe40000000f00 */
[----:B------:R-:W-:Y:S05]  /*1140*/  CALL.REL.NOINC `($__internal_22_$__cuda_sm20_div_s64) ;  /* 0x0000004400447944 */ /* 0x000fea0003c00000 */
[----:B------:R-:W-:Y:S02]  /*1150*/  MOV R42, R10 ;  /* 0x0000000a002a7202 */ /* 0x000fe40000000f00 */
[----:B------:R-:W-:Y:S02]  /*1160*/  MOV R43, R13 ;  /* 0x0000000d002b7202 */ /* 0x000fe40000000f00 */
.L_x_5928:
[----:B------:R-:W-:Y:S05]  /*1170*/  BSYNC.RECONVERGENT B0 ;  /* 0x0000000000007941 */ /* 0x000fea0003800200 */
.L_x_5926:
        /* <DEDUP_REMOVED lines=57> */
.L_x_5930:
[----:B------:R-:W-:Y:S01]  /*1510*/  IMAD.MOV.U32 R16, RZ, RZ, R4 ;  /* 0x000000ffff107224 */ /* 0x000fe200078e0004 */
[----:B------:R-:W-:Y:S01]  /*1520*/  MOV R21, R5 ;  /* 0x0000000500157202 */ /* 0x000fe20000000f00 */
[----:B------:R-:W-:Y:S01]  /*1530*/  IMAD.MOV.U32 R20, RZ, RZ, R7 ;  /* 0x000000ffff147224 */ /* 0x000fe200078e0007 */
[----:B------:R-:W-:Y:S02]  /*1540*/  MOV R18, 0x1560 ;  /* 0x0000156000127802 */ /* 0x000fe40000000f00 */
[----:B------:R-:W-:Y:S05]  /*1550*/  CALL.REL.NOINC `($__internal_22_$__cuda_sm20_div_s64) ;  /* 0x0000004000407944 */ /* 0x000fea0003c00000 */
[----:B------:R-:W-:Y:S02]  /*1560*/  MOV R20, R10 ;  /* 0x0000000a00147202 */ /* 0x000fe40000000f00 */
[----:B------:R-:W-:Y:S02]  /*1570*/  MOV R21, R13 ;  /* 0x0000000d00157202 */ /* 0x000fe40000000f00 */
.L_x_5931:
[----:B------:R-:W-:Y:S05]  /*1580*/  BSYNC.RECONVERGENT B0 ;  /* 0x0000000000007941 */ /* 0x000fea0003800200 */
.L_x_5929:
        /* <DEDUP_REMOVED lines=330> */
.L_x_5935:
[----:B------:R-:W-:Y:S01]  /*2a30*/  IMAD.MOV.U32 R16, RZ, RZ, R2 ;  /* 0x000000ffff107224 */ /* 0x000fe200078e0002 */
[----:B------:R-:W-:Y:S01]  /*2a40*/  MOV R21, RZ ;  /* 0x000000ff00157202 */ /* 0x000fe20000000f00 */
[----:B------:R-:W-:Y:S01]  /*2a50*/  IMAD.MOV.U32 R20, RZ, RZ, R40 ;  /* 0x000000ffff147224 */ /* 0x000fe200078e0028 */
[----:B------:R-:W-:Y:S02]  /*2a60*/  MOV R18, 0x2a80 ;  /* 0x00002a8000127802 */ /* 0x000fe40000000f00 */
[----:B------:R-:W-:Y:S05]  /*2a70*/  CALL.REL.NOINC `($__internal_22_$__cuda_sm20_div_s64) ;  /* 0x0000002800f87944 */ /* 0x000fea0003c00000 */
[----:B------:R-:W-:Y:S02]  /*2a80*/  IADD3 R15, PT, PT, -R10, RZ, RZ ;  /* 0x000000ff0a0f7210 */ /* 0x000fe40007ffe1ff */
[----:B------:R-:W-:-:S03]  /*2a90*/  MOV R41, R13 ;  /* 0x0000000d00297202 */ /* 0x000fc60000000f00 */
[----:B------:R-:W-:Y:S01]  /*2aa0*/  IMAD R14, R40, R15, R2 ;  /* 0x0000000f280e7224 */ /* 0x000fe200078e0202 */
[----:B------:R-:W-:-:S07]  /*2ab0*/  MOV R40, R10 ;  /* 0x0000000a00287202 */ /* 0x000fce0000000f00 */
.L_x_5936:
        /* <DEDUP_REMOVED lines=59> */
.L_x_5938:
[----:B------:R-:W-:Y:S01]  /*2e70*/  IMAD.MOV.U32 R16, RZ, RZ, R40 ;  /* 0x000000ffff107224 */ /* 0x000fe200078e0028 */
[----:B------:R-:W-:Y:S01]  /*2e80*/  MOV R21, R41 ;  /* 0x0000002900157202 */ /* 0x000fe20000000f00 */
[----:B------:R-:W-:Y:S01]  /*2e90*/  IMAD.MOV.U32 R20, RZ, RZ, R36 ;  /* 0x000000ffff147224 */ /* 0x000fe200078e0024 */
[----:B------:R-:W-:Y:S02]  /*2ea0*/  MOV R18, 0x2ec0 ;  /* 0x00002ec000127802 */ /* 0x000fe40000000f00 */
[----:B------:R-:W-:Y:S05]  /*2eb0*/  CALL.REL.NOINC `($__internal_22_$__cuda_sm20_div_s64) ;  /* 0x0000002400e87944 */ /* 0x000fea0003c00000 */
[----:B------:R-:W-:-:S05]  /*2ec0*/  IADD3 R13, PT, PT, -R10, RZ, RZ ;  /* 0x000000ff0a0d7210 */ /* 0x000fca0007ffe1ff */
[----:B------:R-:W-:Y:S02]  /*2ed0*/  IMAD R36, R13, R36, R40 ;  /* 0x000000240d247224 */ /* 0x000fe400078e0228 */
.L_x_5939:
[----:B------:R-:W-:Y:S05]  /*2ee0*/  BSYNC.RECONVERGENT B0 ;  /* 0x0000000000007941 */ /* 0x000fea0003800200 */
.L_x_5937:
        /* <DEDUP_REMOVED lines=160> */
.L_x_5934:
[----:B------:R-:W0:Y:S01]  /*38f0*/  LDC.64 R2, c[0x0][0x420] ;  /* 0x00010800ff027b82 */ /* 0x000e220000000a00 */
[----:B------:R-:W-:-:S05]  /*3900*/  IADD3 R0, PT, PT, R12, UR20, RZ ;  /* 0x000000140c007c10 */ /* 0x000fca000fffe0ff */
[----:B0-----:R-:W-:-:S05]  /*3910*/  IMAD.WIDE.U32 R2, R0, 0x4, R2 ;  /* 0x0000000400027825 */ /* 0x001fca00078e0002 */
[----:B------:R1:W-:Y:S02]  /*3920*/  STG.E desc[UR10][R2.64], R24 ;  /* 0x0000001802007986 */ /* 0x0003e4000c10190a */
.L_x_5933:
[----:B------:R-:W-:Y:S05]  /*3930*/  BSYNC.RECONVERGENT B1 ;  /* 0x0000000000017941 */ /* 0x000fea0003800200 */
.L_x_5932:
        /* <DEDUP_REMOVED lines=104> */
.L_x_5944:
        /* <DEDUP_REMOVED lines=144> */
.L_x_5943:
        /* <DEDUP_REMOVED lines=74> */
.L_x_5945:
[----:B------:R-:W-:-:S09]  /*4d60*/  UISETP.NE.OR UP1, UPT, UR6, URZ, UP1 ;  /* 0x000000ff0600728c */ /* 0x000fd20008f25670 */
[----:B------:R-:W-:Y:S05]  /*4d70*/  BRA.U !UP1, `(.L_x_5941) ;  /* 0x0000000109987547 */ /* 0x000fea000b800000 */
.L_x_5942:
[----:B------:R-:W-:-:S13]  /*4d80*/  ISETP.GE.AND P0, PT, R12, UR7, PT ;  /* 0x000000070c007c0c */ /* 0x000fda000bf06270 */
.L_x_5946:
        /* <DEDUP_REMOVED lines=37> */
.L_x_5941:
        /* <DEDUP_REMOVED lines=10> */
.L_x_5947:
        /* <DEDUP_REMOVED lines=13> */
.L_x_5940:
        /* <DEDUP_REMOVED lines=81> */
        .weak           $__internal_22_$__cuda_sm20_div_s64
        .type           $__internal_22_$__cuda_sm20_div_s64,@function
        .size           $__internal_22_$__cuda_sm20_div_s64,(.L_x_10282 - $__internal_22_$__cuda_sm20_div_s64)
$__internal_22_$__cuda_sm20_div_s64:
        /* <DEDUP_REMOVED lines=83> */
[----:B------:R-:W-:Y:S05]  /*5b90*/  RET.REL.NODEC R14 `(_ZN5flash32flash_fwd_splitkv_combine_kernelI23Flash_fwd_kernel_traitsILi32ELi64ELi128ELi4ELb0ELb0EN7cutlass10bfloat16_tE19Flash_kernel_traitsILi32ELi64ELi128ELi4ES3_EELi16ELi6ELb1EEEvNS_16Flash_fwd_paramsE) ;  /* 0xffffffa40e187950 */ /* 0x000fea0003c3ffff */
.L_x_5948:
        /* <DEDUP_REMOVED lines=14> */
.L_x_10282:


//--------------------- .text._ZN5flash32flash_fwd_splitkv_combine_kernelI23Flash_fwd_kernel_traitsILi32ELi64ELi128ELi4ELb0ELb0EN7cutlass10bfloat16_tE19Flash_kernel_traitsILi32ELi64ELi128ELi4ES3_EELi16ELi5ELb1EEEvNS_16Flash_fwd_paramsE --------------------------
	.section	.text._ZN5flash32flash_fwd_splitkv_combine_kernelI23Flash_fwd_kernel_traitsILi32ELi64ELi128ELi4ELb0ELb0EN7cutlass10bfloat16_tE19Flash_kernel_traitsILi32ELi64ELi128ELi4ES3_EELi16ELi5ELb1EEEvNS_16Flash_fwd_paramsE,"ax",@progbits
	.align	128
        .global         _ZN5flash32flash_fwd_splitkv_combine_kernelI23Flash_fwd_kernel_traitsILi32ELi64ELi128ELi4ELb0ELb0EN7cutlass10bfloat16_tE19Flash_kernel_traitsILi32ELi64ELi128ELi4ES3_EELi16ELi5ELb1EEEvNS_16Flash_fwd_paramsE
        .type           _ZN5flash32flash_fwd_splitkv_combine_kernelI23Flash_fwd_kernel_traitsILi32ELi64ELi128ELi4ELb0ELb0EN7cutlass10bfloat16_tE19Flash_kernel_traitsILi32ELi64ELi128ELi4ES3_EELi16ELi5ELb1EEEvNS_16Flash_fwd_paramsE,@function
        .size           _ZN5flash32flash_fwd_splitkv_combine_kernelI23Flash_fwd_kernel_traitsILi32ELi64ELi128ELi4ELb0ELb0EN7cutlass10bfloat16_tE19Flash_kernel_traitsILi32ELi64ELi128ELi4ES3_EELi16ELi5ELb1EEEvNS_16Flash_fwd_paramsE,(.L_x_10283 - _ZN5flash32flash_fwd_splitkv_combine_kernelI23Flash_fwd_kernel_traitsILi32ELi64ELi128ELi4ELb0ELb0EN7cutlass10bfloat16_tE19Flash_kernel_traitsILi32ELi64ELi128ELi4ES3_EELi16ELi5ELb1EEEvNS_16Flash_fwd_paramsE)
        .other          _ZN5flash32flash_fwd_splitkv_combine_kernelI23Flash_fwd_kernel_traitsILi32ELi64ELi128ELi4ELb0ELb0EN7cutlass10bfloat16_tE19Flash_kernel_traitsILi32ELi64ELi128ELi4ES3_EELi16ELi5ELb1EEEvNS_16Flash_fwd_paramsE,@"STO_CUDA_ENTRY STV_DEFAULT"
_ZN5flash32flash_fwd_splitkv_combine_kernelI23Flash_fwd_kernel_traitsILi32ELi64ELi128ELi4ELb0ELb0EN7cutlass10bfloat16_tE19Flash_kernel_traitsILi32ELi64ELi128ELi4ES3_EELi16ELi5ELb1EEEvNS_16Flash_fwd_paramsE:
.text._ZN5flash32flash_fwd_splitkv_combine_kernelI23Flash_fwd_kernel_traitsILi32ELi64ELi128ELi4ELb0ELb0EN7cutlass10bfloat16_tE19Flash_kernel_traitsILi32ELi64ELi128ELi4ES3_EELi16ELi5ELb1EEEvNS_16Flash_fwd_paramsE:
        /* <DEDUP_REMOVED lines=38> */
.L_x_5949:
[----:B------:R-:W-:Y:S01]  /*0260*/  IMAD.U32 R20, RZ, RZ, UR21 ;  /* 0x00000015ff147e24 */ /* 0x000fe2000f8e00ff */
[----:B------:R-:W-:Y:S01]  /*0270*/  MOV R18, UR19 ;  /* 0x0000001300127c02 */ /* 0x000fe20008000f00 */
[----:B------:R-:W-:Y:S01]  /*0280*/  IMAD.U32 R19, RZ, RZ, UR15 ;  /* 0x0000000fff137e24 */ /* 0x000fe2000f8e00ff */
[----:B------:R-:W-:Y:S02]  /*0290*/  MOV R17, UR14 ;  /* 0x0000000e00117c02 */ /* 0x000fe40008000f00 */
[----:B------:R-:W-:Y:S02]  /*02a0*/  MOV R16, 0x2c0 ;  /* 0x000002c000107802 */ /* 0x000fe40000000f00 */
[----:B------:R-:W-:Y:S05]  /*02b0*/  CALL.REL.NOINC `($__internal_23_$__cuda_sm20_div_s64) ;  /* 0x0000004c005c7944 */ /* 0x000fea0003c00000 */
[----:B------:R-:W-:-:S07]  /*02c0*/  MOV R11, R13 ;  /* 0x0000000d000b7202 */ /* 0x000fce0000000f00 */
.L_x_5950:
        /* <DEDUP_REMOVED lines=30> */
.L_x_5952:
[----:B------:R-:W-:Y:S01]  /*04b0*/  IMAD.MOV.U32 R20, RZ, RZ, R10 ;  /* 0x000000ffff147224 */ /* 0x000fe200078e000a */
[----:B------:R-:W-:Y:S02]  /*04c0*/  MOV R19, R11 ;  /* 0x0000000b00137202 */ /* 0x000fe40000000f00 */
[----:B------:R-:W-:Y:S02]  /*04d0*/  MOV R16, 0x4f0 ;  /* 0x000004f000107802 */ /* 0x000fe40000000f00 */
[----:B------:R-:W-:Y:S05]  /*04e0*/  CALL.REL.NOINC `($__internal_23_$__cuda_sm20_div_s64) ;  /* 0x0000004800d07944 */ /* 0x000fea0003c00000 */
[----:B------:R-:W-:Y:S02]  /*04f0*/  MOV R4, R10 ;  /* 0x0000000a00047202 */ /* 0x000fe40000000f00 */
[----:B------:R-:W-:Y:S02]  /*0500*/  MOV R5, R13 ;  /* 0x0000000d00057202 */ /* 0x000fe40000000f00 */
.L_x_5953:
[----:B------:R-:W-:Y:S05]  /*0510*/  BSYNC.RECONVERGENT B0 ;  /* 0x0000000000007941 */ /* 0x000fea0003800200 */
.L_x_5951:
        /* <DEDUP_REMOVED lines=57> */
.L_x_5955:
[----:B------:R-:W-:Y:S01]  /*08b0*/  IMAD.MOV.U32 R20, RZ, RZ, R18 ;  /* 0x000000ffff147224 */ /* 0x000fe200078e0012 */
[----:B------:R-:W-:Y:S01]  /*08c0*/  MOV R18, R11 ;  /* 0x0000000b00127202 */ /* 0x000fe20000000f00 */
[----:B------:R-:W-:Y:S01]  /*08d0*/  IMAD.MOV.U32 R19, RZ, RZ, R17 ;  /* 0x000000ffff137224 */ /* 0x000fe200078e0011 */
[----:B------:R-:W-:Y:S02]  /*08e0*/  MOV R17, R31 ;  /* 0x0000001f00117202 */ /* 0x000fe40000000f00 */
[----:B------:R-:W-:Y:S02]  /*08f0*/  MOV R16, 0x910 ;  /* 0x0000091000107802 */ /* 0x000fe40000000f00 */
[----:B------:R-:W-:Y:S05]  /*0900*/  CALL.REL.NOINC `($__internal_23_$__cuda_sm20_div_s64) ;  /* 0x0000004400c87944 */ /* 0x000fea0003c00000 */
[----:B------:R-:W-:Y:S02]  /*0910*/  MOV R12, R10 ;  /* 0x0000000a000c7202 */ /* 0x000fe40000000f00 */
.L_x_5956:
[----:B------:R-:W-:Y:S05]  /*0920*/  BSYNC.RECONVERGENT B0 ;  /* 0x0000000000007941 */ /* 0x000fea0003800200 */
.L_x_5954:
        /* <DEDUP_REMOVED lines=124> */
.L_x_5958:
[----:B------:R-:W-:Y:S01]  /*10f0*/  IMAD.MOV.U32 R20, RZ, RZ, R12 ;  /* 0x000000ffff147224 */ /* 0x000fe200078e000c */
[----:B------:R-:W-:Y:S01]  /*1100*/  MOV R18, R8 ;  /* 0x0000000800127202 */ /* 0x000fe20000000f00 */
[----:B------:R-:W-:Y:S01]  /*1110*/  IMAD.MOV.U32 R19, RZ, RZ, R13 ;  /* 0x000000ffff137224 */ /* 0x000fe200078e000d */
[----:B------:R-:W-:Y:S02]  /*1120*/  MOV R17, R0 ;  /* 0x0000000000117202 */ /* 0x000fe40000000f00 */
[----:B------:R-:W-:Y:S02]  /*1130*/  MOV R16, 0x1150 ;  /* 0x0000115000107802 */ /* 0x000fe40000000f00 */
[----:B------:R-:W-:Y:S05]  /*1140*/  CALL.REL.NOINC `($__internal_23_$__cuda_sm20_div_s64) ;  /* 0x0000003c00b87944 */ /* 0x000fea0003c00000 */
[----:B------:R-:W-:Y:S02]  /*1150*/  MOV R34, R10 ;  /* 0x0000000a00227202 */ /* 0x000fe40000000f00 */
[----:B------:R-:W-:Y:S02]  /*1160*/  MOV R35, R13 ;  /* 0x0000000d00237202 */ /* 0x000fe40000000f00 */
.L_x_5959:
[----:B------:R-:W-:Y:S05]  /*1170*/  BSYNC.RECONVERGENT B0 ;  /* 0x0000000000007941 */ /* 0x000fea0003800200 */
.L_x_5957:
        /* <DEDUP_REMOVED lines=57> */
.L_x_5961:
[----:B------:R-:W-:Y:S01]  /*1510*/  IMAD.MOV.U32 R20, RZ, RZ, R4 ;  /* 0x000000ffff147224 */ /* 0x000fe200078e0004 */
[----:B------:R-:W-:Y:S01]  /*1520*/  MOV R19, R5 ;  /* 0x0000000500137202 */ /* 0x000fe20000000f00 */
[----:B------:R-:W-:Y:S01]  /*1530*/  IMAD.MOV.U32 R18, RZ, RZ, R7 ;  /* 0x000000ffff127224 */ /* 0x000fe200078e0007 */
[----:B------:R-:W-:Y:S02]  /*1540*/  MOV R16, 0x1560 ;  /* 0x0000156000107802 */ /* 0x000fe40000000f00 */
[----:B------:R-:W-:Y:S05]  /*1550*/  CALL.REL.NOINC `($__internal_23_$__cuda_sm20_div_s64) ;  /* 0x0000003800b47944 */ /* 0x000fea0003c00000 */
[----:B------:R-:W-:Y:S02]  /*1560*/  MOV R20, R10 ;  /* 0x0000000a00147202 */ /* 0x000fe40000000f00 */
[----:B------:R-:W-:Y:S02]  /*1570*/  MOV R21, R13 ;  /* 0x0000000d00157202 */ /* 0x000fe40000000f00 */
.L_x_5962:
[----:B------:R-:W-:Y:S05]  /*1580*/  BSYNC.RECONVERGENT B0 ;  /* 0x0000000000007941 */ /* 0x000fea0003800200 */
.L_x_5960:
        /* <DEDUP_REMOVED lines=270> */
.L_x_5966:
[----:B------:R-:W-:Y:S01]  /*2670*/  IMAD.MOV.U32 R20, RZ, RZ, R2 ;  /* 0x000000ffff147224 */ /* 0x000fe200078e0002 */
[----:B------:R-:W-:Y:S01]  /*2680*/  MOV R19, RZ ;  /* 0x000000ff00137202 */ /* 0x000fe20000000f00 */
[----:B------:R-:W-:Y:S01]  /*2690*/  IMAD.MOV.U32 R18, RZ, RZ, R32 ;  /* 0x000000ffff127224 */ /* 0x000fe200078e0020 */
[----:B------:R-:W-:Y:S02]  /*26a0*/  MOV R16, 0x26c0 ;  /* 0x000026c000107802 */ /* 0x000fe40000000f00 */
[----:B------:R-:W-:Y:S05]  /*26b0*/  CALL.REL.NOINC `($__internal_23_$__cuda_sm20_div_s64) ;  /* 0x00000028005c7944 */ /* 0x000fea0003c00000 */
[----:B------:R-:W-:Y:S02]  /*26c0*/  IADD3 R17, PT, PT, -R10, RZ, RZ ;  /* 0x000000ff0a117210 */ /* 0x000fe40007ffe1ff */
[----:B------:R-:W-:-:S03]  /*26d0*/  MOV R33, R13 ;  /* 0x0000000d00217202 */ /* 0x000fc60000000f00 */
[----:B------:R-:W-:Y:S01]  /*26e0*/  IMAD R14, R32, R17, R2 ;  /* 0x00000011200e7224 */ /* 0x000fe200078e0202 */
[----:B------:R-:W-:-:S07]  /*26f0*/  MOV R32, R10 ;  /* 0x0000000a00207202 */ /* 0x000fce0000000f00 */
.L_x_5967:
        /* <DEDUP_REMOVED lines=59> */
.L_x_5969:
[----:B------:R-:W-:Y:S01]  /*2ab0*/  IMAD.MOV.U32 R20, RZ, RZ, R32 ;  /* 0x000000ffff147224 */ /* 0x000fe200078e0020 */
[----:B------:R-:W-:Y:S01]  /*2ac0*/  MOV R19, R33 ;  /* 0x0000002100137202 */ /* 0x000fe20000000f00 */
[----:B------:R-:W-:Y:S01]  /*2ad0*/  IMAD.MOV.U32 R18, RZ, RZ, R30 ;  /* 0x000000ffff127224 */ /* 0x000fe200078e001e */
[----:B------:R-:W-:Y:S02]  /*2ae0*/  MOV R16, 0x2b00 ;  /* 0x00002b0000107802 */ /* 0x000fe40000000f00 */
[----:B------:R-:W-:Y:S05]  /*2af0*/  CALL.REL.NOINC `($__internal_23_$__cuda_sm20_div_s64) ;  /* 0x00000024004c7944 */ /* 0x000fea0003c00000 */
[----:B------:R-:W-:-:S05]  /*2b00*/  IADD3 R13, PT, PT, -R10, RZ, RZ ;  /* 0x000000ff0a0d7210 */ /* 0x000fca0007ffe1ff */
[----:B------:R-:W-:Y:S02]  /*2b10*/  IMAD R30, R13, R30, R32 ;  /* 0x0000001e0d1e7224 */ /* 0x000fe400078e0220 */
.L_x_5970:
[----:B------:R-:W-:Y:S05]  /*2b20*/  BSYNC.RECONVERGENT B0 ;  /* 0x0000000000007941 */ /* 0x000fea0003800200 */
.L_x_5968:
        /* <DEDUP_REMOVED lines=162> */
.L_x_5965:
[----:B------:R-:W0:Y:S01]  /*3550*/  LDC.64 R2, c[0x0][0x420] ;  /* 0x00010800ff027b82 */ /* 0x000e220000000a00 */
[----:B------:R-:W-:-:S05]  /*3560*/  IADD3 R0, PT, PT, R12, UR20, RZ ;  /* 0x000000140c007c10 */ /* 0x000fca000fffe0ff */
[----:B0-----:R-:W-:-:S05]  /*3570*/  IMAD.WIDE.U32 R2, R0, 0x4, R2 ;  /* 0x0000000400027825 */ /* 0x001fca00078e0002 */
[----:B------:R1:W-:Y:S02]  /*3580*/  STG.E desc[UR8][R2.64], R22 ;  /* 0x0000001602007986 */ /* 0x0003e4000c101908 */
.L_x_5964:
[----:B------:R-:W-:Y:S05]  /*3590*/  BSYNC.RECONVERGENT B1 ;  /* 0x0000000000017941 */ /* 0x000fea0003800200 */
.L_x_5963:
        /* <DEDUP_REMOVED lines=80> */
.L_x_5975:
        /* <DEDUP_REMOVED lines=133> */
.L_x_5974:
        /* <DEDUP_REMOVED lines=73> */
.L_x_5976:
[----:B------:R-:W-:-:S09]  /*4780*/  UISETP.NE.OR UP1, UPT, UR10, URZ, UP1 ;  /* 0x000000ff0a00728c */ /* 0x000fd20008f25670 */
[----:B------:R-:W-:Y:S05]  /*4790*/  BRA.U !UP1, `(.L_x_5972) ;  /* 0x0000000109947547 */ /* 0x000fea000b800000 */
.L_x_5973:
[----:B------:R-:W-:-:S13]  /*47a0*/  ISETP.GE.AND P0, PT, R12, UR7, PT ;  /* 0x000000070c007c0c */ /* 0x000fda000bf06270 */
.L_x_5977:
        /* <DEDUP_REMOVED lines=36> */
.L_x_5972:
[----:B------:R-:W-:-:S09]  /*49f0*/  UISETP.NE.AND UP0, UPT, UR4, URZ, UPT ;  /* 0x000000ff0400728c */ /* 0x000fd2000bf05270 */
[----:B------:R-:W-:Y:S05]  /*4a00*/  BRA.U !UP0, `(.L_x_5971) ;  /* 0x0000000108447547 */ /* 0x000fea000b800000 */
[----:B------:R-:W-:Y:S01]  /*4a10*/  IMAD R13, R13, 0x44, R14 ;  /* 0x000000440d0d7824 */ /* 0x000fe200078e020e */
[----:B------:R-:W-:Y:S01]  /*4a20*/  ISETP.GE.AND P0, PT, R12, UR7, PT ;  /* 0x000000070c007c0c */ /* 0x000fe2000bf06270 */
[----:B------:R-:W-:Y:S02]  /*4a30*/  UIMAD.WIDE UR10, UR11, 0x4, URZ ;  /* 0x000000040b0a78a5 */ /* 0x000fe4000f8e02ff */
[----:B------:R-:W-:Y:S01]  /*4a40*/  UIADD3 UR4, UPT, UPT, -UR4, URZ, URZ ;  /* 0x000000ff04047290 */ /* 0x000fe2000fffe1ff */
[----:B------:R-:W-:-:S11]  /*4a50*/  IADD3 R6, PT, PT, R13, UR6, RZ ;  /* 0x000000060d067c10 */ /* 0x000fd6000fffe0ff */
.L_x_5978:
        /* <DEDUP_REMOVED lines=12> */
.L_x_5971:
        /* <DEDUP_REMOVED lines=81> */
        .weak           $__internal_23_$__cuda_sm20_div_s64
        .type           $__internal_23_$__cuda_sm20_div_s64,@function
        .size           $__internal_23_$__cuda_sm20_div_s64,(.L_x_10283 - $__internal_23_$__cuda_sm20_div_s64)
$__internal_23_$__cuda_sm20_div_s64:
        /* <DEDUP_REMOVED lines=83> */
[----:B------:R-:W-:Y:S06]  /*5560*/  RET.REL.NODEC R20 `(_ZN5flash32flash_fwd_splitkv_combine_kernelI23Flash_fwd_kernel_traitsILi32ELi64ELi128ELi4ELb0ELb0EN7cutlass10bfloat16_tE19Flash_kernel_traitsILi32ELi64ELi128ELi4ES3_EELi16ELi5ELb1EEEvNS_16Flash_fwd_paramsE) ;  /* 0xffffffa814a47950 */ /* 0x000fec0003c3ffff */
.L_x_5979:
        /* <DEDUP_REMOVED lines=9> */
.L_x_10283:


//--------------------- .text._ZN5flash32flash_fwd_splitkv_combine_kernelI23Flash_fwd_kernel_traitsILi32ELi64ELi128ELi4ELb0ELb0EN7cutlass10bfloat16_tE19Flash_kernel_traitsILi32ELi64ELi128ELi4ES3_EELi16ELi4ELb1EEEvNS_16Flash_fwd_paramsE --------------------------
	.section	.text._ZN5flash32flash_fwd_splitkv_combine_kernelI23Flash_fwd_kernel_traitsILi32ELi64ELi128ELi4ELb0ELb0EN7cutlass10bfloat16_tE19Flash_kernel_traitsILi32ELi64ELi128ELi4ES3_EELi16ELi4ELb1EEEvNS_16Flash_fwd_paramsE,"ax",@progbits
	.align	128
        .global         _ZN5flash32flash_fwd_splitkv_combine_kernelI23Flash_fwd_kernel_traitsILi32ELi64ELi128ELi4ELb0ELb0EN7cutlass10bfloat16_tE19Flash_kernel_traitsILi32ELi64ELi128ELi4ES3_EELi16ELi4ELb1EEEvNS_16Flash_fwd_paramsE
        .type           _ZN5flash32flash_fwd_splitkv_combine_kernelI23Flash_fwd_kernel_traitsILi32ELi64ELi128ELi4ELb0ELb0EN7cutlass10bfloat16_tE19Flash_kernel_traitsILi32ELi64ELi128ELi4ES3_EELi16ELi4ELb1EEEvNS_16Flash_fwd_paramsE,@function
        .size           _ZN5flash32flash_fwd_splitkv_combine_kernelI23Flash_fwd_kernel_traitsILi32ELi64ELi128ELi4ELb0ELb0EN7cutlass10bfloat16_tE19Flash_kernel_traitsILi32ELi64ELi128ELi4ES3_EELi16ELi4ELb1EEEvNS_16Flash_fwd_paramsE,(.L_x_10284 - _ZN5flash32flash_fwd_splitkv_combine_kernelI23Flash_fwd_kernel_traitsILi32ELi64ELi128ELi4ELb0ELb0EN7cutlass10bfloat16_tE19Flash_kernel_traitsILi32ELi64ELi128ELi4ES3_EELi16ELi4ELb1EEEvNS_16Flash_fwd_paramsE)
        .other          _ZN5flash32flash_fwd_splitkv_combine_kernelI23Flash_fwd_kernel_traitsILi32ELi64ELi128ELi4ELb0ELb0EN7cutlass10bfloat16_tE19Flash_kernel_traitsILi32ELi64ELi128ELi4ES3_EELi16ELi4ELb1EEEvNS_16Flash_fwd_paramsE,@"STO_CUDA_ENTRY STV_DEFAULT"
_ZN5flash32flash_fwd_splitkv_combine_kernelI23Flash_fwd_kernel_traitsILi32ELi64ELi128ELi4ELb0ELb0EN7cutlass10bfloat16_tE19Flash_kernel_traitsILi32ELi64ELi128ELi4ES3_EELi16ELi4ELb1EEEvNS_16Flash_fwd_paramsE:
.text._ZN5flash32flash_fwd_splitkv_combine_kernelI23Flash_fwd_kernel_traitsILi32ELi64ELi128ELi4ELb0ELb0EN7cutlass10bfloat16_tE19Flash_kernel_traitsILi32ELi64ELi128ELi4ES3_EELi16ELi4ELb1EEEvNS_16Flash_fwd_paramsE:
        /* <DEDUP_REMOVED lines=38> */
.L_x_5980:
[----:B------:R-:W-:Y:S01]  /*0260*/  IMAD.U32 R22, RZ, RZ, UR21 ;  /* 0x00000015ff167e24 */ /* 0x000fe2000f8e00ff */
[----:B------:R-:W-:Y:S01]  /*0270*/  MOV R20, UR19 ;  /* 0x0000001300147c02 */ /* 0x000fe20008000f00 */
[----:B------:R-:W-:Y:S01]  /*0280*/  IMAD.U32 R19, RZ, RZ, UR15 ;  /* 0x0000000fff137e24 */ /* 0x000fe2000f8e00ff */
[----:B------:R-:W-:Y:S02]  /*0290*/  MOV R18, UR14 ;  /* 0x0000000e00127c02 */ /* 0x000fe40008000f00 */
[----:B------:R-:W-:Y:S02]  /*02a0*/  MOV R16, 0x2c0 ;  /* 0x000002c000107802 */ /* 0x000fe40000000f00 */
[----:B------:R-:W-:Y:S05]  /*02b0*/  CALL.REL.NOINC `($__internal_24_$__cuda_sm20_div_s64) ;  /* 0x0000004800807944 */ /* 0x000fea0003c00000 */
.L_x_5981:
        /* <DEDUP_REMOVED lines=30> */
.L_x_5983:
[----:B------:R-:W-:Y:S01]  /*04a0*/  IMAD.MOV.U32 R22, RZ, RZ, R10 ;  /* 0x000000ffff167224 */ /* 0x000fe200078e000a */
[----:B------:R-:W-:Y:S02]  /*04b0*/  MOV R19, R11 ;  /* 0x0000000b00137202 */ /* 0x000fe40000000f00 */
[----:B------:R-:W-:Y:S02]  /*04c0*/  MOV R16, 0x4e0 ;  /* 0x000004e000107802 */ /* 0x000fe40000000f00 */
[----:B------:R-:W-:Y:S05]  /*04d0*/  CALL.REL.NOINC `($__internal_24_$__cuda_sm20_div_s64) ;  /* 0x0000004400f87944 */ /* 0x000fea0003c00000 */
[----:B------:R-:W-:Y:S02]  /*04e0*/  MOV R4, R10 ;  /* 0x0000000a00047202 */ /* 0x000fe40000000f00 */
[----:B------:R-:W-:Y:S02]  /*04f0*/  MOV R5, R11 ;  /* 0x0000000b00057202 */ /* 0x000fe40000000f00 */
.L_x_5984:
[----:B------:R-:W-:Y:S05]  /*0500*/  BSYNC.RECONVERGENT B0 ;  /* 0x0000000000007941 */ /* 0x000fea0003800200 */
.L_x_5982:
        /* <DEDUP_REMOVED lines=57> */
.L_x_5986:
[----:B------:R-:W-:Y:S01]  /*08a0*/  IMAD.MOV.U32 R22, RZ, RZ, R20 ;  /* 0x000000ffff167224 */ /* 0x000fe200078e0014 */
[----:B------:R-:W-:Y:S01]  /*08b0*/  MOV R20, R9 ;  /* 0x0000000900147202 */ /* 0x000fe20000000f00 */
[----:B------:R-:W-:Y:S01]  /*08c0*/  IMAD.MOV.U32 R19, RZ, RZ, R18 ;  /* 0x000000ffff137224 */ /* 0x000fe200078e0012 */
[----:B------:R-:W-:Y:S02]  /*08d0*/  MOV R18, R29 ;  /* 0x0000001d00127202 */ /* 0x000fe40000000f00 */
[----:B------:R-:W-:Y:S02]  /*08e0*/  MOV R16, 0x900 ;  /* 0x0000090000107802 */ /* 0x000fe40000000f00 */
[----:B------:R-:W-:Y:S05]  /*08f0*/  CALL.REL.NOINC `($__internal_24_$__cuda_sm20_div_s64) ;  /* 0x0000004000f07944 */ /* 0x000fea0003c00000 */
.L_x_5987:
[----:B------:R-:W-:Y:S05]  /*0900*/  BSYNC.RECONVERGENT B0 ;  /* 0x0000000000007941 */ /* 0x000fea0003800200 */
.L_x_5985:
        /* <DEDUP_REMOVED lines=124> */
.L_x_5989:
[----:B------:R-:W-:Y:S01]  /*10d0*/  IMAD.MOV.U32 R22, RZ, RZ, R10 ;  /* 0x000000ffff167224 */ /* 0x000fe200078e000a */
[----:B------:R-:W-:Y:S01]  /*10e0*/  MOV R20, R8 ;  /* 0x0000000800147202 */ /* 0x000fe20000000f00 */
[----:B------:R-:W-:Y:S01]  /*10f0*/  IMAD.MOV.U32 R19, RZ, RZ, R11 ;  /* 0x000000ffff137224 */ /* 0x000fe200078e000b */
[----:B------:R-:W-:Y:S02]  /*1100*/  MOV R18, R0 ;  /* 0x0000000000127202 */ /* 0x000fe40000000f00 */
[----:B------:R-:W-:Y:S02]  /*1110*/  MOV R16, 0x1130 ;  /* 0x0000113000107802 */ /* 0x000fe40000000f00 */
[----:B------:R-:W-:Y:S05]  /*1120*/  CALL.REL.NOINC `($__internal_24_$__cuda_sm20_div_s64) ;  /* 0x0000003800e47944 */ /* 0x000fea0003c00000 */
[----:B------:R-:W-:Y:S02]  /*1130*/  MOV R32, R10 ;  /* 0x0000000a00207202 */ /* 0x000fe40000000f00 */
[----:B------:R-:W-:Y:S02]  /*1140*/  MOV R33, R11 ;  /* 0x0000000b00217202 */ /* 0x000fe40000000f00 */
.L_x_5990:
[----:B------:R-:W-:Y:S05]  /*1150*/  BSYNC.RECONVERGENT B0 ;  /* 0x0000000000007941 */ /* 0x000fea0003800200 */
.L_x_5988:
        /* <DEDUP_REMOVED lines=57> */
.L_x_5992:
[----:B------:R-:W-:Y:S01]  /*14f0*/  IMAD.MOV.U32 R22, RZ, RZ, R4 ;  /* 0x000000ffff167224 */ /* 0x000fe200078e0004 */
[----:B------:R-:W-:Y:S01]  /*1500*/  MOV R19, R5 ;  /* 0x0000000500137202 */ /* 0x000fe20000000f00 */
[----:B------:R-:W-:Y:S01]  /*1510*/  IMAD.MOV.U32 R20, RZ, RZ, R7 ;  /* 0x000000ffff147224 */ /* 0x000fe200078e0007 */
[----:B------:R-:W-:Y:S02]  /*1520*/  MOV R16, 0x1540 ;  /* 0x0000154000107802 */ /* 0x000fe40000000f00 */
[----:B------:R-:W-:Y:S05]  /*1530*/  CALL.REL.NOINC `($__internal_24_$__cuda_sm20_div_s64) ;  /* 0x0000003400e07944 */ /* 0x000fea0003c00000 */
[----:B------:R-:W-:Y:S02]  /*1540*/  MOV R14, R10 ;  /* 0x0000000a000e7202 */ /* 0x000fe40000000f00 */
[----:B------:R-:W-:Y:S02]  /*1550*/  MOV R15, R11 ;  /* 0x0000000b000f7202 */ /* 0x000fe40000000f00 */
.L_x_5993:
[----:B------:R-:W-:Y:S05]  /*1560*/  BSYNC.RECONVERGENT B0 ;  /* 0x0000000000007941 */ /* 0x000fea0003800200 */
.L_x_5991:
        /* <DEDUP_REMOVED lines=230> */
.L_x_5997:
[----:B------:R-:W-:Y:S01]  /*23d0*/  IMAD.MOV.U32 R22, RZ, RZ, R2 ;  /* 0x000000ffff167224 */ /* 0x000fe200078e0002 */
[----:B------:R-:W-:Y:S01]  /*23e0*/  MOV R19, RZ ;  /* 0x000000ff00137202 */ /* 0x000fe20000000f00 */
[----:B------:R-:W-:Y:S01]  /*23f0*/  IMAD.MOV.U32 R20, RZ, RZ, R30 ;  /* 0x000000ffff147224 */ /* 0x000fe200078e001e */
[----:B------:R-:W-:Y:S02]  /*2400*/  MOV R16, 0x2420 ;  /* 0x0000242000107802 */ /* 0x000fe40000000f00 */
[----:B------:R-:W-:Y:S05]  /*2410*/  CALL.REL.NOINC `($__internal_24_$__cuda_sm20_div_s64) ;  /* 0x0000002800287944 */ /* 0x000fea0003c00000 */
[----:B------:R-:W-:Y:S02]  /*2420*/  IADD3 R13, PT, PT, -R10, RZ, RZ ;  /* 0x000000ff0a0d7210 */ /* 0x000fe40007ffe1ff */
[----:B------:R-:W-:-:S03]  /*2430*/  MOV R31, R11 ;  /* 0x0000000b001f7202 */ /* 0x000fc60000000f00 */
[----:B------:R-:W-:Y:S01]  /*2440*/  IMAD R13, R30, R13, R2 ;  /* 0x0000000d1e0d7224 */ /* 0x000fe200078e0202 */
[----:B------:R-:W-:-:S07]  /*2450*/  MOV R30, R10 ;  /* 0x0000000a001e7202 */ /* 0x000fce0000000f00 */
.L_x_5998:
        /* <DEDUP_REMOVED lines=59> */
.L_x_6000:
[----:B------:R-:W-:Y:S01]  /*2810*/  IMAD.MOV.U32 R22, RZ, RZ, R30 ;  /* 0x000000ffff167224 */ /* 0x000fe200078e001e */
[----:B------:R-:W-:Y:S01]  /*2820*/  MOV R19, R31 ;  /* 0x0000001f00137202 */ /* 0x000fe20000000f00 */
[----:B------:R-:W-:Y:S01]  /*2830*/  IMAD.MOV.U32 R20, RZ, RZ, R28 ;  /* 0x000000ffff147224 */ /* 0x000fe200078e001c */
[----:B------:R-:W-:Y:S02]  /*2840*/  MOV R16, 0x2860 ;  /* 0x0000286000107802 */ /* 0x000fe40000000f00 */
[----:B------:R-:W-:Y:S05]  /*2850*/  CALL.REL.NOINC `($__internal_24_$__cuda_sm20_div_s64) ;  /* 0x0000002400187944 */ /* 0x000fea0003c00000 */
[----:B------:R-:W-:-:S05]  /*2860*/  IADD3 R11, PT, PT, -R10, RZ, RZ ;  /* 0x000000ff0a0b7210 */ /* 0x000fca0007ffe1ff */
[----:B------:R-:W-:Y:S02]  /*2870*/  IMAD R28, R11, R28, R30 ;  /* 0x0000001c0b1c7224 */ /* 0x000fe400078e021e */
.L_x_6001:
[----:B------:R-:W-:Y:S05]  /*2880*/  BSYNC.RECONVERGENT B0 ;  /* 0x0000000000007941 */ /* 0x000fea0003800200 */
.L_x_5999:
        /* <DEDUP_REMOVED lines=160> */
.L_x_5996:
[----:B------:R-:W0:Y:S01]  /*3290*/  LDC.64 R2, c[0x0][0x420] ;  /* 0x00010800ff027b82 */ /* 0x000e220000000a00 */
[----:B------:R-:W-:-:S05]  /*32a0*/  IADD3 R0, PT, PT, R12, UR20, RZ ;  /* 0x000000140c007c10 */ /* 0x000fca000fffe0ff */
[----:B0-----:R-:W-:-:S05]  /*32b0*/  IMAD.WIDE.U32 R2, R0, 0x4, R2 ;  /* 0x0000000400027825 */ /* 0x001fca00078e0002 */
[----:B------:R0:W-:Y:S02]  /*32c0*/  STG.E desc[UR10][R2.64], R23 ;  /* 0x0000001702007986 */ /* 0x0001e4000c10190a */
.L_x_5995:
[----:B------:R-:W-:Y:S05]  /*32d0*/  BSYNC.RECONVERGENT B1 ;  /* 0x0000000000017941 */ /* 0x000fea0003800200 */
.L_x_5994:
        /* <DEDUP_REMOVED lines=66> */
.L_x_6006:
        /* <DEDUP_REMOVED lines=133> */
.L_x_6005:
        /* <DEDUP_REMOVED lines=73> */
.L_x_6007:
[----:B------:R-:W-:-:S09]  /*43e0*/  UISETP.NE.OR UP1, UPT, UR5, URZ, UP1 ;  /* 0x000000ff0500728c */ /* 0x000fd20008f25670 */
[----:B------:R-:W-:Y:S05]  /*43f0*/  BRA.U !UP1, `(.L_x_6003) ;  /* 0x0000000109947547 */ /* 0x000fea000b800000 */
.L_x_6004:
[----:B------:R-:W-:-:S13]  /*4400*/  ISETP.GE.AND P0, PT, R12, UR8, PT ;  /* 0x000000080c007c0c */ /* 0x000fda000bf06270 */
.L_x_6008:
        /* <DEDUP_REMOVED lines=36> */
.L_x_6003:
        /* <DEDUP_REMOVED lines=10> */
.L_x_6009:
        /* <DEDUP_REMOVED lines=12> */
.L_x_6002:
        /* <DEDUP_REMOVED lines=81> */
        .weak           $__internal_24_$__cuda_sm20_div_s64
        .type           $__internal_24_$__cuda_sm20_div_s64,@function
        .size           $__internal_24_$__cuda_sm20_div_s64,(.L_x_10284 - $__internal_24_$__cuda_sm20_div_s64)
$__internal_24_$__cuda_sm20_div_s64:
        /* <DEDUP_REMOVED lines=83> */
[----:B------:R-:W-:Y:S06]  /*51f0*/  RET.REL.NODEC R14 `(_ZN5flash32flash_fwd_splitkv_combine_kernelI23Flash_fwd_kernel_traitsILi32ELi64ELi128ELi4ELb0ELb0EN7cutlass10bfloat16_tE19Flash_kernel_traitsILi32ELi64ELi128ELi4ES3_EELi16ELi4ELb1EEEvNS_16Flash_fwd_paramsE) ;  /* 0xffffffac0e807950 */ /* 0x000fec0003c3ffff */
.L_x_6010:
        /* <DEDUP_REMOVED lines=16> */
.L_x_10284:


//--------------------- .text._ZN5flash32flash_fwd_splitkv_combine_kernelI23Flash_fwd_kernel_traitsILi32ELi64ELi128ELi4ELb0ELb0EN7cutlass10bfloat16_tE19Flash_kernel_traitsILi32ELi64ELi128ELi4ES3_EELi16ELi3ELb1EEEvNS_16Flash_fwd_paramsE --------------------------
	.section	.text._ZN5flash32flash_fwd_splitkv_combine_kernelI23Flash_fwd_kernel_traitsILi32ELi64ELi128ELi4ELb0ELb0EN7cutlass10bfloat16_tE19Flash_kernel_traitsILi32ELi64ELi128ELi4ES3_EELi16ELi3ELb1EEEvNS_16Flash_fwd_paramsE,"ax",@progbits
	.align	128
        .global         _ZN5flash32flash_fwd_splitkv_combine_kernelI23Flash_fwd_kernel_traitsILi32ELi64ELi128ELi4ELb0ELb0EN7cutlass10bfloat16_tE19Flash_kernel_traitsILi32ELi64ELi128ELi4ES3_EELi16ELi3ELb1EEEvNS_16Flash_fwd_paramsE
        .type           _ZN5flash32flash_fwd_splitkv_combine_kernelI23Flash_fwd_kernel_traitsILi32ELi64ELi128ELi4ELb0ELb0EN7cutlass10bfloat16_tE19Flash_kernel_traitsILi32ELi64ELi128ELi4ES3_EELi16ELi3ELb1EEEvNS_16Flash_fwd_paramsE,@function
        .size           _ZN5flash32flash_fwd_splitkv_combine_kernelI23Flash_fwd_kernel_traitsILi32ELi64ELi128ELi4ELb0ELb0EN7cutlass10bfloat16_tE19Flash_kernel_traitsILi32ELi64ELi128ELi4ES3_EELi16ELi3ELb1EEEvNS_16Flash_fwd_paramsE,(.L_x_10285 - _ZN5flash32flash_fwd_splitkv_combine_kernelI23Flash_fwd_kernel_traitsILi32ELi64ELi128ELi4ELb0ELb0EN7cutlass10bfloat16_tE19Flash_kernel_traitsILi32ELi64ELi128ELi4ES3_EELi16ELi3ELb1EEEvNS_16Flash_fwd_paramsE)
        .other          _ZN5flash32flash_fwd_splitkv_combine_kernelI23Flash_fwd_kernel_traitsILi32ELi64ELi128ELi4ELb0ELb0EN7cutlass10bfloat16_tE19Flash_kernel_traitsILi32ELi64ELi128ELi4ES3_EELi16ELi3ELb1EEEvNS_16Flash_fwd_paramsE,@"STO_CUDA_ENTRY STV_DEFAULT"
_ZN5flash32flash_fwd_splitkv_combine_kernelI23Flash_fwd_kernel_traitsILi32ELi64ELi128ELi4ELb0ELb0EN7cutlass10bfloat16_tE19Flash_kernel_traitsILi32ELi64ELi128ELi4ES3_EELi16ELi3ELb1EEEvNS_16Flash_fwd_paramsE:
.text._ZN5flash32flash_fwd_splitkv_combine_kernelI23Flash_fwd_kernel_traitsILi32ELi64ELi128ELi4ELb0ELb0EN7cutlass10bfloat16_tE19Flash_kernel_traitsILi32ELi64ELi128ELi4ES3_EELi16ELi3ELb1EEEvNS_16Flash_fwd_paramsE:
        /* <DEDUP_REMOVED lines=38> */
.L_x_6011:
[----:B------:R-:W-:Y:S01]  /*0260*/  IMAD.U32 R16, RZ, RZ, UR14 ;  /* 0x0000000eff107e24 */ /* 0x000fe2000f8e00ff */
[----:B------:R-:W-:Y:S01]  /*0270*/  MOV R20, UR12 ;  /* 0x0000000c00147c02 */ /* 0x000fe20008000f00 */
[----:B------:R-:W-:Y:S01]  /*0280*/  IMAD.U32 R21, RZ, RZ, UR15 ;  /* 0x0000000fff157e24 */ /* 0x000fe2000f8e00ff */
[----:B------:R-:W-:Y:S02]  /*0290*/  MOV R19, UR7 ;  /* 0x0000000700137c02 */ /* 0x000fe40008000f00 */
[----:B------:R-:W-:Y:S02]  /*02a0*/  MOV R18, 0x2c0 ;  /* 0x000002c000127802 */ /* 0x000fe40000000f00 */
[----:B------:R-:W-:Y:S05]  /*02b0*/  CALL.REL.NOINC `($__internal_25_$__cuda_sm20_div_s64) ;  /* 0x0000004800207944 */ /* 0x000fea0003c00000 */
[----:B------:R-:W-:-:S07]  /*02c0*/  MOV R11, R13 ;  /* 0x0000000d000b7202 */ /* 0x000fce0000000f00 */
.L_x_6012:
        /* <DEDUP_REMOVED lines=30> */
.L_x_6014:
[----:B------:R-:W-:Y:S01]  /*04b0*/  IMAD.MOV.U32 R16, RZ, RZ, R10 ;  /* 0x000000ffff107224 */ /* 0x000fe200078e000a */
[----:B------:R-:W-:Y:S02]  /*04c0*/  MOV R21, R11 ;  /* 0x0000000b00157202 */ /* 0x000fe40000000f00 */
[----:B------:R-:W-:Y:S02]  /*04d0*/  MOV R18, 0x4f0 ;  /* 0x000004f000127802 */ /* 0x000fe40000000f00 */
[----:B------:R-:W-:Y:S05]  /*04e0*/  CALL.REL.NOINC `($__internal_25_$__cuda_sm20_div_s64) ;  /* 0x0000004400947944 */ /* 0x000fea0003c00000 */
[----:B------:R-:W-:Y:S02]  /*04f0*/  MOV R4, R10 ;  /* 0x0000000a00047202 */ /* 0x000fe40000000f00 */
[----:B------:R-:W-:Y:S02]  /*0500*/  MOV R5, R13 ;  /* 0x0000000d00057202 */ /* 0x000fe40000000f00 */
.L_x_6015:
[----:B------:R-:W-:Y:S05]  /*0510*/  BSYNC.RECONVERGENT B0 ;  /* 0x0000000000007941 */ /* 0x000fea0003800200 */
.L_x_6013:
        /* <DEDUP_REMOVED lines=57> */
.L_x_6017:
[----:B------:R-:W-:Y:S01]  /*08b0*/  IMAD.MOV.U32 R16, RZ, RZ, R20 ;  /* 0x000000ffff107224 */ /* 0x000fe200078e0014 */
[----:B------:R-:W-:Y:S01]  /*08c0*/  MOV R20, R11 ;  /* 0x0000000b00147202 */ /* 0x000fe20000000f00 */
[----:B------:R-:W-:Y:S01]  /*08d0*/  IMAD.MOV.U32 R21, RZ, RZ, R19 ;  /* 0x000000ffff157224 */ /* 0x000fe200078e0013 */
[----:B------:R-:W-:Y:S02]  /*08e0*/  MOV R19, R29 ;  /* 0x0000001d00137202 */ /* 0x000fe40000000f00 */
[----:B------:R-:W-:Y:S02]  /*08f0*/  MOV R18, 0x910 ;  /* 0x0000091000127802 */ /* 0x000fe40000000f00 */
[----:B------:R-:W-:Y:S05]  /*0900*/  CALL.REL.NOINC `($__internal_25_$__cuda_sm20_div_s64) ;  /* 0x00000040008c7944 */ /* 0x000fea0003c00000 */
[----:B------:R-:W-:Y:S02]  /*0910*/  MOV R12, R10 ;  /* 0x0000000a000c7202 */ /* 0x000fe40000000f00 */
.L_x_6018:
[----:B------:R-:W-:Y:S05]  /*0920*/  BSYNC.RECONVERGENT B0 ;  /* 0x0000000000007941 */ /* 0x000fea0003800200 */
.L_x_6016:
        /* <DEDUP_REMOVED lines=124> */
.L_x_6020:
[----:B------:R-:W-:Y:S01]  /*10f0*/  IMAD.MOV.U32 R16, RZ, RZ, R12 ;  /* 0x000000ffff107224 */ /* 0x000fe200078e000c */
[----:B------:R-:W-:Y:S01]  /*1100*/  MOV R20, R8 ;  /* 0x0000000800147202 */ /* 0x000fe20000000f00 */
[----:B------:R-:W-:Y:S01]  /*1110*/  IMAD.MOV.U32 R21, RZ, RZ, R13 ;  /* 0x000000ffff157224 */ /* 0x000fe200078e000d */
[----:B------:R-:W-:Y:S02]  /*1120*/  MOV R19, R0 ;  /* 0x0000000000137202 */ /* 0x000fe40000000f00 */
[----:B------:R-:W-:Y:S02]  /*1130*/  MOV R18, 0x1150 ;  /* 0x0000115000127802 */ /* 0x000fe40000000f00 */
[----:B------:R-:W-:Y:S05]  /*1140*/  CALL.REL.NOINC `($__internal_25_$__cuda_sm20_div_s64) ;  /* 0x00000038007c7944 */ /* 0x000fea0003c00000 */
[----:B------:R-:W-:Y:S02]  /*1150*/  MOV R34, R10 ;  /* 0x0000000a00227202 */ /* 0x000fe40000000f00 */
[----:B------:R-:W-:Y:S02]  /*1160*/  MOV R35, R13 ;  /* 0x0000000d00237202 */ /* 0x000fe40000000f00 */
.L_x_6021:
[----:B------:R-:W-:Y:S05]  /*1170*/  BSYNC.RECONVERGENT B0 ;  /* 0x0000000000007941 */ /* 0x000fea0003800200 */
.L_x_6019:
        /* <DEDUP_REMOVED lines=57> */
.L_x_6023:
[----:B------:R-:W-:Y:S01]  /*1510*/  IMAD.MOV.U32 R16, RZ, RZ, R4 ;  /* 0x000000ffff107224 */ /* 0x000fe200078e0004 */
[----:B------:R-:W-:Y:S01]  /*1520*/  MOV R21, R5 ;  /* 0x0000000500157202 */ /* 0x000fe20000000f00 */
[----:B------:R-:W-:Y:S01]  /*1530*/  IMAD.MOV.U32 R20, RZ, RZ, R7 ;  /* 0x000000ffff147224 */ /* 0x000fe200078e0007 */
[----:B------:R-:W-:Y:S02]  /*1540*/  MOV R18, 0x1560 ;  /* 0x0000156000127802 */ /* 0x000fe40000000f00 */
[----:B------:R-:W-:Y:S05]  /*1550*/  CALL.REL.NOINC `($__internal_25_$__cuda_sm20_div_s64) ;  /* 0x0000003400787944 */ /* 0x000fea0003c00000 */
[----:B------:R-:W-:Y:S02]  /*1560*/  MOV R14, R10 ;  /* 0x0000000a000e7202 */ /* 0x000fe40000000f00 */
[----:B------:R-:W-:Y:S02]  /*1570*/  MOV R15, R13 ;  /* 0x0000000d000f7202 */ /* 0x000fe40000000f00 */
.L_x_6024:
[----:B------:R-:W-:Y:S05]  /*1580*/  BSYNC.RECONVERGENT B0 ;  /* 0x0000000000007941 */ /* 0x000fea0003800200 */
.L_x_6022:
        /* <DEDUP_REMOVED lines=70> */
.L_x_6026:
[----:B0-----:R-:W-:Y:S05]  /*19f0*/  BSYNC.RECONVERGENT B0 ;  /* 0x0000000000007941 */ /* 0x001fea0003800200 */
.L_x_6025:
        /* <DEDUP_REMOVED lines=135> */
.L_x_6030:
[----:B------:R-:W-:Y:S01]  /*2270*/  IMAD.MOV.U32 R16, RZ, RZ, R2 ;  /* 0x000000ffff107224 */ /* 0x000fe200078e0002 */
[----:B------:R-:W-:Y:S01]  /*2280*/  MOV R21, RZ ;  /* 0x000000ff00157202 */ /* 0x000fe20000000f00 */
[----:B------:R-:W-:Y:S01]  /*2290*/  IMAD.MOV.U32 R20, RZ, RZ, R32 ;  /* 0x000000ffff147224 */ /* 0x000fe200078e0020 */
[----:B------:R-:W-:Y:S02]  /*22a0*/  MOV R18, 0x22c0 ;  /* 0x000022c000127802 */ /* 0x000fe40000000f00 */
[----:B------:R-:W-:Y:S05]  /*22b0*/  CALL.REL.NOINC `($__internal_25_$__cuda_sm20_div_s64) ;  /* 0x0000002800207944 */ /* 0x000fea0003c00000 */
[----:B------:R-:W-:Y:S02]  /*22c0*/  IADD3 R15, PT, PT, -R10, RZ, RZ ;  /* 0x000000ff0a0f7210 */ /* 0x000fe40007ffe1ff */
[----:B------:R-:W-:-:S03]  /*22d0*/  MOV R33, R13 ;  /* 0x0000000d00217202 */ /* 0x000fc60000000f00 */
[----:B------:R-:W-:Y:S01]  /*22e0*/  IMAD R14, R32, R15, R2 ;  /* 0x0000000f200e7224 */ /* 0x000fe200078e0202 */
[----:B------:R-:W-:-:S07]  /*22f0*/  MOV R32, R10 ;  /* 0x0000000a00207202 */ /* 0x000fce0000000f00 */
.L_x_6031:
        /* <DEDUP_REMOVED lines=59> */
.L_x_6033:
[----:B------:R-:W-:Y:S01]  /*26b0*/  IMAD.MOV.U32 R16, RZ, RZ, R32 ;  /* 0x000000ffff107224 */ /* 0x000fe200078e0020 */
[----:B------:R-:W-:Y:S01]  /*26c0*/  MOV R21, R33 ;  /* 0x0000002100157202 */ /* 0x000fe20000000f00 */
[----:B------:R-:W-:Y:S01]  /*26d0*/  IMAD.MOV.U32 R20, RZ, RZ, R28 ;  /* 0x000000ffff147224 */ /* 0x000fe200078e001c */
[----:B------:R-:W-:Y:S02]  /*26e0*/  MOV R18, 0x2700 ;  /* 0x0000270000127802 */ /* 0x000fe40000000f00 */
[----:B------:R-:W-:Y:S05]  /*26f0*/  CALL.REL.NOINC `($__internal_25_$__cuda_sm20_div_s64) ;  /* 0x0000002400107944 */ /* 0x000fea0003c00000 */
[----:B------:R-:W-:-:S05]  /*2700*/  IADD3 R13, PT, PT, -R10, RZ, RZ ;  /* 0x000000ff0a0d7210 */ /* 0x000fca0007ffe1ff */
[----:B------:R-:W-:Y:S02]  /*2710*/  IMAD R28, R13, R28, R32 ;  /* 0x0000001c0d1c7224 */ /* 0x000fe400078e0220 */
.L_x_6034:
[----:B------:R-:W-:Y:S05]  /*2720*/  BSYNC.RECONVERGENT B0 ;  /* 0x0000000000007941 */ /* 0x000fea0003800200 */
.L_x_6032:
        /* <DEDUP_REMOVED lines=160> */
.L_x_6029:
[----:B------:R-:W0:Y:S01]  /*3130*/  LDC.64 R2, c[0x0][0x420] ;  /* 0x00010800ff027b82 */ /* 0x000e220000000a00 */
[----:B------:R-:W-:-:S05]  /*3140*/  IADD3 R0, PT, PT, R12, UR13, RZ ;  /* 0x0000000d0c007c10 */ /* 0x000fca000fffe0ff */
[----:B0-----:R-:W-:-:S05]  /*3150*/  IMAD.WIDE.U32 R2, R0, 0x4, R2 ;  /* 0x0000000400027825 */ /* 0x001fca00078e0002 */
[----:B------:R1:W-:Y:S02]  /*3160*/  STG.E desc[UR10][R2.64], R24 ;  /* 0x0000001802007986 */ /* 0x0003e4000c10190a */
.L_x_6028:
[----:B------:R-:W-:Y:S05]  /*3170*/  BSYNC.RECONVERGENT B1 ;  /* 0x0000000000017941 */ /* 0x000fea0003800200 */
.L_x_6027:
        /* <DEDUP_REMOVED lines=14> */
.L_x_6036:
[----:B------:R-:W-:Y:S05]  /*3260*/  BSYNC.RECONVERGENT B0 ;  /* 0x0000000000007941 */ /* 0x000fea0003800200 */
.L_x_6035:
        /* <DEDUP_REMOVED lines=49> */
.L_x_6041:
        /* <DEDUP_REMOVED lines=133> */
.L_x_6040:
        /* <DEDUP_REMOVED lines=73> */
.L_x_6042:
[----:B------:R-:W-:-:S09]  /*4260*/  UISETP.NE.OR UP1, UPT, UR5, URZ, UP1 ;  /* 0x000000ff0500728c */ /* 0x000fd20008f25670 */
[----:B------:R-:W-:Y:S05]  /*4270*/  BRA.U !UP1, `(.L_x_6038) ;  /* 0x0000000109947547 */ /* 0x000fea000b800000 */
.L_x_6039:
[----:B------:R-:W-:-:S13]  /*4280*/  ISETP.GE.AND P0, PT, R12, UR15, PT ;  /* 0x0000000f0c007c0c */ /* 0x000fda000bf06270 */
.L_x_6043:
        /* <DEDUP_REMOVED lines=36> */
.L_x_6038:
        /* <DEDUP_REMOVED lines=10> */
.L_x_6044:
        /* <DEDUP_REMOVED lines=12> */
.L_x_6037:
        /* <DEDUP_REMOVED lines=81> */
        .weak           $__internal_25_$__cuda_sm20_div_s64
        .type           $__internal_25_$__cuda_sm20_div_s64,@function
        .size           $__internal_25_$__cuda_sm20_div_s64,(.L_x_10285 - $__internal_25_$__cuda_sm20_div_s64)
$__internal_25_$__cuda_sm20_div_s64:
        /* <DEDUP_REMOVED lines=83> */
[----:B------:R-:W-:Y:S05]  /*5070*/  RET.REL.NODEC R14 `(_ZN5flash32flash_fwd_splitkv_combine_kernelI23Flash_fwd_kernel_traitsILi32ELi64ELi128ELi4ELb0ELb0EN7cutlass10bfloat16_tE19Flash_kernel_traitsILi32ELi64ELi128ELi4ES3_EELi16ELi3ELb1EEEvNS_16Flash_fwd_paramsE) ;  /* 0xffffffac0ee07950 */ /* 0x000fea0003c3ffff */
.L_x_6045:
        /* <DEDUP_REMOVED lines=16> */
.L_x_10285:


//--------------------- .text._ZN5flash32flash_fwd_splitkv_combine_kernelI23Flash_fwd_kernel_traitsILi32ELi64ELi128ELi4ELb0ELb0EN7cutlass10bfloat16_tE19Flash_kernel_traitsILi32ELi64ELi128ELi4ES3_EELi16ELi2ELb1EEEvNS_16Flash_fwd_paramsE --------------------------
	.section	.text._ZN5flash32flash_fwd_splitkv_combine_kernelI23Flash_fwd_kernel_traitsILi32ELi64ELi128ELi4ELb0ELb0EN7cutlass10bfloat16_tE19Flash_kernel_traitsILi32ELi64ELi128ELi4ES3_EELi16ELi2ELb1EEEvNS_16Flash_fwd_paramsE,"ax",@progbits
	.align	128
        .global         _ZN5flash32flash_fwd_splitkv_combine_kernelI23Flash_fwd_kernel_traitsILi32ELi64ELi128ELi4ELb0ELb0EN7cutlass10bfloat16_tE19Flash_kernel_traitsILi32ELi64ELi128ELi4ES3_EELi16ELi2ELb1EEEvNS_16Flash_fwd_paramsE
        .type           _ZN5flash32flash_fwd_splitkv_combine_kernelI23Flash_fwd_kernel_traitsILi32ELi64ELi128ELi4ELb0ELb0EN7cutlass10bfloat16_tE19Flash_kernel_traitsILi32ELi64ELi128ELi4ES3_EELi16ELi2ELb1EEEvNS_16Flash_fwd_paramsE,@function
        .size           _ZN5flash32flash_fwd_splitkv_combine_kernelI23Flash_fwd_kernel_traitsILi32ELi64ELi128ELi4ELb0ELb0EN7cutlass10bfloat16_tE19Flash_kernel_traitsILi32ELi64ELi128ELi4ES3_EELi16ELi2ELb1EEEvNS_16Flash_fwd_paramsE,(.L_x_10286 - _ZN5flash32flash_fwd_splitkv_combine_kernelI23Flash_fwd_kernel_traitsILi32ELi64ELi128ELi4ELb0ELb0EN7cutlass10bfloat16_tE19Flash_kernel_traitsILi32ELi64ELi128ELi4ES3_EELi16ELi2ELb1EEEvNS_16Flash_fwd_paramsE)
        .other          _ZN5flash32flash_fwd_splitkv_combine_kernelI23Flash_fwd_kernel_traitsILi32ELi64ELi128ELi4ELb0ELb0EN7cutlass10bfloat16_tE19Flash_kernel_traitsILi32ELi64ELi128ELi4ES3_EELi16ELi2ELb1EEEvNS_16Flash_fwd_paramsE,@"STO_CUDA_ENTRY STV_DEFAULT"
_ZN5flash32flash_fwd_splitkv_combine_kernelI23Flash_fwd_kernel_traitsILi32ELi64ELi128ELi4ELb0ELb0EN7cutlass10bfloat16_tE19Flash_kernel_traitsILi32ELi64ELi128ELi4ES3_EELi16ELi2ELb1EEEvNS_16Flash_fwd_paramsE:
.text._ZN5flash32flash_fwd_splitkv_combine_kernelI23Flash_fwd_kernel_traitsILi32ELi64ELi128ELi4ELb0ELb0EN7cutlass10bfloat16_tE19Flash_kernel_traitsILi32ELi64ELi128ELi4ES3_EELi16ELi2ELb1EEEvNS_16Flash_fwd_paramsE:
        /* <DEDUP_REMOVED lines=38> */
.L_x_6046:
[----:B------:R-:W-:Y:S01]  /*0260*/  IMAD.U32 R14, RZ, RZ, UR16 ;  /* 0x00000010ff0e7e24 */ /* 0x000fe2000f8e00ff */
[----:B------:R-:W-:Y:S01]  /*0270*/  MOV R18, UR14 ;  /* 0x0000000e00127c02 */ /* 0x000fe20008000f00 */
[----:B------:R-:W-:Y:S01]  /*0280*/  IMAD.U32 R19, RZ, RZ, UR17 ;  /* 0x00000011ff137e24 */ /* 0x000fe2000f8e00ff */
[----:B------:R-:W-:Y:S02]  /*0290*/  MOV R17, UR9 ;  /* 0x0000000900117c02 */ /* 0x000fe40008000f00 */
[----:B------:R-:W-:Y:S02]  /*02a0*/  MOV R16, 0x2c0 ;  /* 0x000002c000107802 */ /* 0x000fe40000000f00 */
[----:B------:R-:W-:Y:S05]  /*02b0*/  CALL.REL.NOINC `($__internal_26_$__cuda_sm20_div_s64) ;  /* 0x0000004800187944 */ /* 0x000fea0003c00000 */
.L_x_6047:
        /* <DEDUP_REMOVED lines=30> */
.L_x_6049:
[----:B------:R-:W-:Y:S01]  /*04a0*/  IMAD.MOV.U32 R14, RZ, RZ, R10 ;  /* 0x000000ffff0e7224 */ /* 0x000fe200078e000a */
[----:B------:R-:W-:Y:S02]  /*04b0*/  MOV R19, R11 ;  /* 0x0000000b00137202 */ /* 0x000fe40000000f00 */
[----:B------:R-:W-:Y:S02]  /*04c0*/  MOV R16, 0x4e0 ;  /* 0x000004e000107802 */ /* 0x000fe40000000f00 */
[----:B------:R-:W-:Y:S05]  /*04d0*/  CALL.REL.NOINC `($__internal_26_$__cuda_sm20_div_s64) ;  /* 0x0000004400907944 */ /* 0x000fea0003c00000 */
[----:B------:R-:W-:Y:S02]  /*04e0*/  MOV R4, R10 ;  /* 0x0000000a00047202 */ /* 0x000fe40000000f00 */
[----:B------:R-:W-:Y:S02]  /*04f0*/  MOV R5, R11 ;  /* 0x0000000b00057202 */ /* 0x000fe40000000f00 */
.L_x_6050:
[----:B------:R-:W-:Y:S05]  /*0500*/  BSYNC.RECONVERGENT B0 ;  /* 0x0000000000007941 */ /* 0x000fea0003800200 */
.L_x_6048:
        /* <DEDUP_REMOVED lines=57> */
.L_x_6052:
[----:B------:R-:W-:Y:S01]  /*08a0*/  IMAD.MOV.U32 R14, RZ, RZ, R18 ;  /* 0x000000ffff0e7224 */ /* 0x000fe200078e0012 */
[----:B------:R-:W-:Y:S01]  /*08b0*/  MOV R18, R9 ;  /* 0x0000000900127202 */ /* 0x000fe20000000f00 */
[----:B------:R-:W-:Y:S01]  /*08c0*/  IMAD.MOV.U32 R19, RZ, RZ, R17 ;  /* 0x000000ffff137224 */ /* 0x000fe200078e0011 */
[----:B------:R-:W-:Y:S02]  /*08d0*/  MOV R17, R25 ;  /* 0x0000001900117202 */ /* 0x000fe40000000f00 */
[----:B------:R-:W-:Y:S02]  /*08e0*/  MOV R16, 0x900 ;  /* 0x0000090000107802 */ /* 0x000fe40000000f00 */
[----:B------:R-:W-:Y:S05]  /*08f0*/  CALL.REL.NOINC `($__internal_26_$__cuda_sm20_div_s64) ;  /* 0x0000004000887944 */ /* 0x000fea0003c00000 */
.L_x_6053:
[----:B------:R-:W-:Y:S05]  /*0900*/  BSYNC.RECONVERGENT B0 ;  /* 0x0000000000007941 */ /* 0x000fea0003800200 */
.L_x_6051:
        /* <DEDUP_REMOVED lines=123> */
.L_x_6055:
[----:B------:R-:W-:Y:S01]  /*10c0*/  IMAD.MOV.U32 R14, RZ, RZ, R10 ;  /* 0x000000ffff0e7224 */ /* 0x000fe200078e000a */
[----:B------:R-:W-:Y:S01]  /*10d0*/  MOV R18, R8 ;  /* 0x0000000800127202 */ /* 0x000fe20000000f00 */
[----:B------:R-:W-:Y:S01]  /*10e0*/  IMAD.MOV.U32 R19, RZ, RZ, R11 ;  /* 0x000000ffff137224 */ /* 0x000fe200078e000b */
[----:B------:R-:W-:Y:S02]  /*10f0*/  MOV R17, R0 ;  /* 0x0000000000117202 */ /* 0x000fe40000000f00 */
[----:B------:R-:W-:Y:S02]  /*1100*/  MOV R16, 0x1120 ;  /* 0x0000112000107802 */ /* 0x000fe40000000f00 */
[----:B------:R-:W-:Y:S05]  /*1110*/  CALL.REL.NOINC `($__internal_26_$__cuda_sm20_div_s64) ;  /* 0x0000003800807944 */ /* 0x000fea0003c00000 */
[----:B------:R-:W-:Y:S02]  /*1120*/  MOV R32, R10 ;  /* 0x0000000a00207202 */ /* 0x000fe40000000f00 */
[----:B------:R-:W-:Y:S02]  /*1130*/  MOV R33, R11 ;  /* 0x0000000b00217202 */ /* 0x000fe40000000f00 */
.L_x_6056:
[----:B------:R-:W-:Y:S05]  /*1140*/  BSYNC.RECONVERGENT B0 ;  /* 0x0000000000007941 */ /* 0x000fea0003800200 */
.L_x_6054:
        /* <DEDUP_REMOVED lines=57> */
.L_x_6058:
[----:B------:R-:W-:Y:S01]  /*14e0*/  IMAD.MOV.U32 R14, RZ, RZ, R4 ;  /* 0x000000ffff0e7224 */ /* 0x000fe200078e0004 */
[----:B------:R-:W-:Y:S01]  /*14f0*/  MOV R19, R5 ;  /* 0x0000000500137202 */ /* 0x000fe20000000f00 */
[----:B------:R-:W-:Y:S01]  /*1500*/  IMAD.MOV.U32 R18, RZ, RZ, R6 ;  /* 0x000000ffff127224 */ /* 0x000fe200078e0006 */
[----:B------:R-:W-:Y:S02]  /*1510*/  MOV R16, 0x1530 ;  /* 0x0000153000107802 */ /* 0x000fe40000000f00 */
[----:B------:R-:W-:Y:S05]  /*1520*/  CALL.REL.NOINC `($__internal_26_$__cuda_sm20_div_s64) ;  /* 0x00000034007c7944 */ /* 0x000fea0003c00000 */
[----:B------:R-:W-:Y:S02]  /*1530*/  MOV R20, R10 ;  /* 0x0000000a00147202 */ /* 0x000fe40000000f00 */
[----:B------:R-:W-:Y:S02]  /*1540*/  MOV R21, R11 ;  /* 0x0000000b00157202 */ /* 0x000fe40000000f00 */
.L_x_6059:
[----:B------:R-:W-:Y:S05]  /*1550*/  BSYNC.RECONVERGENT B0 ;  /* 0x0000000000007941 */ /* 0x000fea0003800200 */
.L_x_6057:
        /* <DEDUP_REMOVED lines=72> */
.L_x_6061:
[----:B0-----:R-:W-:Y:S05]  /*19e0*/  BSYNC.RECONVERGENT B0 ;  /* 0x0000000000007941 */ /* 0x001fea0003800200 */
.L_x_6060:
        /* <DEDUP_REMOVED lines=132> */
.L_x_6065:
[----:B------:R-:W-:Y:S01]  /*2230*/  LEA.HI R2, R7, UR15, RZ, 0x1e ;  /* 0x0000000f07027c11 */ /* 0x000fe2000f8ff0ff */
[----:B------:R-:W-:Y:S01]  /*2240*/  IMAD.MOV.U32 R19, RZ, RZ, RZ ;  /* 0x000000ffff137224 */ /* 0x000fe200078e00ff */
[----:B------:R-:W-:Y:S02]  /*2250*/  MOV R18, R30 ;  /* 0x0000001e00127202 */ /* 0x000fe40000000f00 */
[----:B------:R-:W-:Y:S01]  /*2260*/  MOV R16, 0x2290 ;  /* 0x0000229000107802 */ /* 0x000fe20000000f00 */
[----:B------:R-:W-:Y:S02]  /*2270*/  IMAD.MOV.U32 R14, RZ, RZ, R2 ;  /* 0x000000ffff0e7224 */ /* 0x000fe400078e0002 */
[----:B------:R-:W-:Y:S05]  /*2280*/  CALL.REL.NOINC `($__internal_26_$__cuda_sm20_div_s64) ;  /* 0x0000002800247944 */ /* 0x000fea0003c00000 */
[----:B------:R-:W-:Y:S02]  /*2290*/  IADD3 R13, PT, PT, -R10, RZ, RZ ;  /* 0x000000ff0a0d7210 */ /* 0x000fe40007ffe1ff */
[----:B------:R-:W-:-:S03]  /*22a0*/  MOV R31, R11 ;  /* 0x0000000b001f7202 */ /* 0x000fc60000000f00 */
[----:B------:R-:W-:Y:S01]  /*22b0*/  IMAD R12, R30, R13, R2 ;  /* 0x0000000d1e0c7224 */ /* 0x000fe200078e0202 */
[----:B------:R-:W-:-:S07]  /*22c0*/  MOV R30, R10 ;  /* 0x0000000a001e7202 */ /* 0x000fce0000000f00 */
.L_x_6066:
        /* <DEDUP_REMOVED lines=59> */
.L_x_6068:
[----:B------:R-:W-:Y:S01]  /*2680*/  IMAD.MOV.U32 R14, RZ, RZ, R30 ;  /* 0x000000ffff0e7224 */ /* 0x000fe200078e001e */
[----:B------:R-:W-:Y:S01]  /*2690*/  MOV R19, R31 ;  /* 0x0000001f00137202 */ /* 0x000fe20000000f00 */
[----:B------:R-:W-:Y:S01]  /*26a0*/  IMAD.MOV.U32 R18, RZ, RZ, R34 ;  /* 0x000000ffff127224 */ /* 0x000fe200078e0022 */
[----:B------:R-:W-:Y:S02]  /*26b0*/  MOV R16, 0x26d0 ;  /* 0x000026d000107802 */ /* 0x000fe40000000f00 */
[----:B------:R-:W-:Y:S05]  /*26c0*/  CALL.REL.NOINC `($__internal_26_$__cuda_sm20_div_s64) ;  /* 0x0000002400147944 */ /* 0x000fea0003c00000 */
[----:B------:R-:W-:-:S05]  /*26d0*/  IADD3 R11, PT, PT, -R10, RZ, RZ ;  /* 0x000000ff0a0b7210 */ /* 0x000fca0007ffe1ff */
[----:B------:R-:W-:Y:S02]  /*26e0*/  IMAD R30, R11, R34, R30 ;  /* 0x000000220b1e7224 */ /* 0x000fe400078e021e */
.L_x_6069:
[----:B------:R-:W-:Y:S05]  /*26f0*/  BSYNC.RECONVERGENT B0 ;  /* 0x0000000000007941 */ /* 0x000fea0003800200 */
.L_x_6067:
        /* <DEDUP_REMOVED lines=159> */
.L_x_6064:
[----:B------:R-:W0:Y:S01]  /*30f0*/  LDC.64 R4, c[0x0][0x420] ;  /* 0x00010800ff047b82 */ /* 0x000e220000000a00 */
[----:B------:R-:W-:-:S05]  /*3100*/  IADD3 R2, PT, PT, R2, UR15, RZ ;  /* 0x0000000f02027c10 */ /* 0x000fca000fffe0ff */
[----:B0-----:R-:W-:-:S05]  /*3110*/  IMAD.WIDE.U32 R2, R2, 0x4, R4 ;  /* 0x0000000402027825 */ /* 0x001fca00078e0004 */
[----:B------:R1:W-:Y:S02]  /*3120*/  STG.E desc[UR10][R2.64], R22 ;  /* 0x0000001602007986 */ /* 0x0003e4000c10190a */
.L_x_6063:
[----:B------:R-:W-:Y:S05]  /*3130*/  BSYNC.RECONVERGENT B1 ;  /* 0x0000000000017941 */ /* 0x000fea0003800200 */
.L_x_6062:
        /* <DEDUP_REMOVED lines=16> */
.L_x_6071:
[----:B------:R-:W-:Y:S05]  /*3240*/  BSYNC.RECONVERGENT B0 ;  /* 0x0000000000007941 */ /* 0x000fea0003800200 */
.L_x_6070:
        /* <DEDUP_REMOVED lines=49> */
.L_x_6076:
        /* <DEDUP_REMOVED lines=133> */
.L_x_6075:
        /* <DEDUP_REMOVED lines=73> */
.L_x_6077:
[----:B------:R-:W-:-:S09]  /*4240*/  UISETP.NE.OR UP1, UPT, UR5, URZ, UP1 ;  /* 0x000000ff0500728c */ /* 0x000fd20008f25670 */
[----:B------:R-:W-:Y:S05]  /*4250*/  BRA.U !UP1, `(.L_x_6073) ;  /* 0x0000000109947547 */ /* 0x000fea000b800000 */
.L_x_6074:
[----:B------:R-:W-:-:S13]  /*4260*/  ISETP.GE.AND P0, PT, R12, UR13, PT ;  /* 0x0000000d0c007c0c */ /* 0x000fda000bf06270 */
.L_x_6078:
        /* <DEDUP_REMOVED lines=36> */
.L_x_6073:
        /* <DEDUP_REMOVED lines=10> */
.L_x_6079:
        /* <DEDUP_REMOVED lines=12> */
.L_x_6072:
        /* <DEDUP_REMOVED lines=81> */
        .weak           $__internal_26_$__cuda_sm20_div_s64
        .type           $__internal_26_$__cuda_sm20_div_s64,@function
        .size           $__internal_26_$__cuda_sm20_div_s64,(.L_x_10286 - $__internal_26_$__cuda_sm20_div_s64)
$__internal_26_$__cuda_sm20_div_s64:
        /* <DEDUP_REMOVED lines=83> */
[----:B------:R-:W-:Y:S05]  /*5050*/  RET.REL.NODEC R12 `(_ZN5flash32flash_fwd_splitkv_combine_kernelI23Flash_fwd_kernel_traitsILi32ELi64ELi128ELi4ELb0ELb0EN7cutlass10bfloat16_tE19Flash_kernel_traitsILi32ELi64ELi128ELi4ES3_EELi16ELi2ELb1EEEvNS_16Flash_fwd_paramsE) ;  /* 0xffffffac0ce87950 */ /* 0x000fea0003c3ffff */
.L_x_6080:
        /* <DEDUP_REMOVED lines=10> */
.L_x_10286:


//--------------------- .text._ZN5flash32flash_fwd_splitkv_combine_kernelI23Flash_fwd_kernel_traitsILi32ELi64ELi128ELi4ELb0ELb0EN7cutlass10bfloat16_tE19Flash_kernel_traitsILi32ELi64ELi128ELi4ES3_EELi16ELi1ELb1EEEvNS_16Flash_fwd_paramsE --------------------------
	.section	.text._ZN5flash32flash_fwd_splitkv_combine_kernelI23Flash_fwd_kernel_traitsILi32ELi64ELi128ELi4ELb0ELb0EN7cutlass10bfloat16_tE19Flash_kernel_traitsILi32ELi64ELi128ELi4ES3_EELi16ELi1ELb1EEEvNS_16Flash_fwd_paramsE,"ax",@progbits
	.align	128
        .global         _ZN5flash32flash_fwd_splitkv_combine_kernelI23Flash_fwd_kernel_traitsILi32ELi64ELi128ELi4ELb0ELb0EN7cutlass10bfloat16_tE19Flash_kernel_traitsILi32ELi64ELi128ELi4ES3_EELi16ELi1ELb1EEEvNS_16Flash_fwd_paramsE
        .type           _ZN5flash32flash_fwd_splitkv_combine_kernelI23Flash_fwd_kernel_traitsILi32ELi64ELi128ELi4ELb0ELb0EN7cutlass10bfloat16_tE19Flash_kernel_traitsILi32ELi64ELi128ELi4ES3_EELi16ELi1ELb1EEEvNS_16Flash_fwd_paramsE,@function
        .size           _ZN5flash32flash_fwd_splitkv_combine_kernelI23Flash_fwd_kernel_traitsILi32ELi64ELi128ELi4ELb0ELb0EN7cutlass10bfloat16_tE19Flash_kernel_traitsILi32ELi64ELi128ELi4ES3_EELi16ELi1ELb1EEEvNS_16Flash_fwd_paramsE,(.L_x_10287 - _ZN5flash32flash_fwd_splitkv_combine_kernelI23Flash_fwd_kernel_traitsILi32ELi64ELi128ELi4ELb0ELb0EN7cutlass10bfloat16_tE19Flash_kernel_traitsILi32ELi64ELi128ELi4ES3_EELi16ELi1ELb1EEEvNS_16Flash_fwd_paramsE)
        .other          _ZN5flash32flash_fwd_splitkv_combine_kernelI23Flash_fwd_kernel_traitsILi32ELi64ELi128ELi4ELb0ELb0EN7cutlass10bfloat16_tE19Flash_kernel_traitsILi32ELi64ELi128ELi4ES3_EELi16ELi1ELb1EEEvNS_16Flash_fwd_paramsE,@"STO_CUDA_ENTRY STV_DEFAULT"
_ZN5flash32flash_fwd_splitkv_combine_kernelI23Flash_fwd_kernel_traitsILi32ELi64ELi128ELi4ELb0ELb0EN7cutlass10bfloat16_tE19Flash_kernel_traitsILi32ELi64ELi128ELi4ES3_EELi16ELi1ELb1EEEvNS_16Flash_fwd_paramsE:
.text._ZN5flash32flash_fwd_splitkv_combine_kernelI23Flash_fwd_kernel_traitsILi32ELi64ELi128ELi4ELb0ELb0EN7cutlass10bfloat16_tE19Flash_kernel_traitsILi32ELi64ELi128ELi4ES3_EELi16ELi1ELb1EEEvNS_16Flash_fwd_paramsE:
        /* <DEDUP_REMOVED lines=38> */
.L_x_6081:
[----:B------:R-:W-:Y:S01]  /*0260*/  IMAD.U32 R14, RZ, RZ, UR16 ;  /* 0x00000010ff0e7e24 */ /* 0x000fe2000f8e00ff */
[----:B------:R-:W-:Y:S01]  /*0270*/  MOV R18, UR14 ;  /* 0x0000000e00127c02 */ /* 0x000fe20008000f00 */
[----:B------:R-:W-:Y:S01]  /*0280*/  IMAD.U32 R19, RZ, RZ, UR17 ;  /* 0x00000011ff137e24 */ /* 0x000fe2000f8e00ff */
[----:B------:R-:W-:Y:S02]  /*0290*/  MOV R17, UR9 ;  /* 0x0000000900117c02 */ /* 0x000fe40008000f00 */
[----:B------:R-:W-:Y:S02]  /*02a0*/  MOV R16, 0x2c0 ;  /* 0x000002c000107802 */ /* 0x000fe40000000f00 */
[----:B------:R-:W-:Y:S05]  /*02b0*/  CALL.REL.NOINC `($__internal_27_$__cuda_sm20_div_s64) ;  /* 0x00000048000c7944 */ /* 0x000fea0003c00000 */
.L_x_6082:
        /* <DEDUP_REMOVED lines=30> */
.L_x_6084:
[----:B------:R-:W-:Y:S01]  /*04a0*/  IMAD.MOV.U32 R14, RZ, RZ, R10 ;  /* 0x000000ffff0e7224 */ /* 0x000fe200078e000a */
[----:B------:R-:W-:Y:S02]  /*04b0*/  MOV R19, R11 ;  /* 0x0000000b00137202 */ /* 0x000fe40000000f00 */
[----:B------:R-:W-:Y:S02]  /*04c0*/  MOV R16, 0x4e0 ;  /* 0x000004e000107802 */ /* 0x000fe40000000f00 */
[----:B------:R-:W-:Y:S05]  /*04d0*/  CALL.REL.NOINC `($__internal_27_$__cuda_sm20_div_s64) ;  /* 0x0000004400847944 */ /* 0x000fea0003c00000 */
[----:B------:R-:W-:Y:S02]  /*04e0*/  MOV R4, R10 ;  /* 0x0000000a00047202 */ /* 0x000fe40000000f00 */
[----:B------:R-:W-:Y:S02]  /*04f0*/  MOV R5, R11 ;  /* 0x0000000b00057202 */ /* 0x000fe40000000f00 */
.L_x_6085:
[----:B------:R-:W-:Y:S05]  /*0500*/  BSYNC.RECONVERGENT B0 ;  /* 0x0000000000007941 */ /* 0x000fea0003800200 */
.L_x_6083:
        /* <DEDUP_REMOVED lines=57> */
.L_x_6087:
[----:B------:R-:W-:Y:S01]  /*08a0*/  IMAD.MOV.U32 R14, RZ, RZ, R18 ;  /* 0x000000ffff0e7224 */ /* 0x000fe200078e0012 */
[----:B------:R-:W-:Y:S01]  /*08b0*/  MOV R18, R9 ;  /* 0x0000000900127202 */ /* 0x000fe20000000f00 */
[----:B------:R-:W-:Y:S01]  /*08c0*/  IMAD.MOV.U32 R19, RZ, RZ, R17 ;  /* 0x000000ffff137224 */ /* 0x000fe200078e0011 */
[----:B------:R-:W-:Y:S02]  /*08d0*/  MOV R17, R25 ;  /* 0x0000001900117202 */ /* 0x000fe40000000f00 */
[----:B------:R-:W-:Y:S02]  /*08e0*/  MOV R16, 0x900 ;  /* 0x0000090000107802 */ /* 0x000fe40000000f00 */
[----:B------:R-:W-:Y:S05]  /*08f0*/  CALL.REL.NOINC `($__internal_27_$__cuda_sm20_div_s64) ;  /* 0x00000040007c7944 */ /* 0x000fea0003c00000 */
.L_x_6088:
[----:B------:R-:W-:Y:S05]  /*0900*/  BSYNC.RECONVERGENT B0 ;  /* 0x0000000000007941 */ /* 0x000fea0003800200 */
.L_x_6086:
        /* <DEDUP_REMOVED lines=123> */
.L_x_6090:
[----:B------:R-:W-:Y:S01]  /*10c0*/  IMAD.MOV.U32 R14, RZ, RZ, R10 ;  /* 0x000000ffff0e7224 */ /* 0x000fe200078e000a */
[----:B------:R-:W-:Y:S01]  /*10d0*/  MOV R18, R8 ;  /* 0x0000000800127202 */ /* 0x000fe20000000f00 */
[----:B------:R-:W-:Y:S01]  /*10e0*/  IMAD.MOV.U32 R19, RZ, RZ, R11 ;  /* 0x000000ffff137224 */ /* 0x000fe200078e000b */
[----:B------:R-:W-:Y:S02]  /*10f0*/  MOV R17, R0 ;  /* 0x0000000000117202 */ /* 0x000fe40000000f00 */
[----:B------:R-:W-:Y:S02]  /*1100*/  MOV R16, 0x1120 ;  /* 0x0000112000107802 */ /* 0x000fe40000000f00 */
[----:B------:R-:W-:Y:S05]  /*1110*/  CALL.REL.NOINC `($__internal_27_$__cuda_sm20_div_s64) ;  /* 0x0000003800747944 */ /* 0x000fea0003c00000 */
[----:B------:R-:W-:Y:S02]  /*1120*/  MOV R32, R10 ;  /* 0x0000000a00207202 */ /* 0x000fe40000000f00 */
[----:B------:R-:W-:Y:S02]  /*1130*/  MOV R33, R11 ;  /* 0x0000000b00217202 */ /* 0x000fe40000000f00 */
.L_x_6091:
[----:B------:R-:W-:Y:S05]  /*1140*/  BSYNC.RECONVERGENT B0 ;  /* 0x0000000000007941 */ /* 0x000fea0003800200 */
.L_x_6089:
        /* <DEDUP_REMOVED lines=57> */
.L_x_6093:
[----:B------:R-:W-:Y:S01]  /*14e0*/  IMAD.MOV.U32 R14, RZ, RZ, R4 ;  /* 0x000000ffff0e7224 */ /* 0x000fe200078e0004 */
[----:B------:R-:W-:Y:S01]  /*14f0*/  MOV R19, R5 ;  /* 0x0000000500137202 */ /* 0x000fe20000000f00 */
[----:B------:R-:W-:Y:S01]  /*1500*/  IMAD.MOV.U32 R18, RZ, RZ, R6 ;  /* 0x000000ffff127224 */ /* 0x000fe200078e0006 */
[----:B------:R-:W-:Y:S02]  /*1510*/  MOV R16, 0x1530 ;  /* 0x0000153000107802 */ /* 0x000fe40000000f00 */
[----:B------:R-:W-:Y:S05]  /*1520*/  CALL.REL.NOINC `($__internal_27_$__cuda_sm20_div_s64) ;  /* 0x0000003400707944 */ /* 0x000fea0003c00000 */
[----:B------:R-:W-:Y:S02]  /*1530*/  MOV R26, R10 ;  /* 0x0000000a001a7202 */ /* 0x000fe40000000f00 */
[----:B------:R-:W-:Y:S02]  /*1540*/  MOV R27, R11 ;  /* 0x0000000b001b7202 */ /* 0x000fe40000000f00 */
.L_x_6094:
[----:B------:R-:W-:Y:S05]  /*1550*/  BSYNC.RECONVERGENT B0 ;  /* 0x0000000000007941 */ /* 0x000fea0003800200 */
.L_x_6092:
        /* <DEDUP_REMOVED lines=73> */
.L_x_6096:
[----:B0-----:R-:W-:Y:S05]  /*19f0*/  BSYNC.RECONVERGENT B0 ;  /* 0x0000000000007941 */ /* 0x001fea0003800200 */
.L_x_6095:
        /* <DEDUP_REMOVED lines=127> */
.L_x_6100:
[----:B------:R-:W-:Y:S01]  /*21f0*/  LEA.HI R2, R7, UR15, RZ, 0x1f ;  /* 0x0000000f07027c11 */ /* 0x000fe2000f8ff8ff */
[----:B------:R-:W-:Y:S01]  /*2200*/  IMAD.MOV.U32 R19, RZ, RZ, RZ ;  /* 0x000000ffff137224 */ /* 0x000fe200078e00ff */
[----:B------:R-:W-:Y:S02]  /*2210*/  MOV R18, R30 ;  /* 0x0000001e00127202 */ /* 0x000fe40000000f00 */
[----:B------:R-:W-:Y:S01]  /*2220*/  MOV R16, 0x2250 ;  /* 0x0000225000107802 */ /* 0x000fe20000000f00 */
[----:B------:R-:W-:Y:S02]  /*2230*/  IMAD.MOV.U32 R14, RZ, RZ, R2 ;  /* 0x000000ffff0e7224 */ /* 0x000fe400078e0002 */
[----:B------:R-:W-:Y:S05]  /*2240*/  CALL.REL.NOINC `($__internal_27_$__cuda_sm20_div_s64) ;  /* 0x0000002800287944 */ /* 0x000fea0003c00000 */
[----:B------:R-:W-:Y:S02]  /*2250*/  IADD3 R13, PT, PT, -R10, RZ, RZ ;  /* 0x000000ff0a0d7210 */ /* 0x000fe40007ffe1ff */
[----:B------:R-:W-:-:S03]  /*2260*/  MOV R31, R11 ;  /* 0x0000000b001f7202 */ /* 0x000fc60000000f00 */
[----:B------:R-:W-:Y:S01]  /*2270*/  IMAD R12, R30, R13, R2 ;  /* 0x0000000d1e0c7224 */ /* 0x000fe200078e0202 */
[----:B------:R-:W-:-:S07]  /*2280*/  MOV R30, R10 ;  /* 0x0000000a001e7202 */ /* 0x000fce0000000f00 */
.L_x_6101:
        /* <DEDUP_REMOVED lines=59> */
.L_x_6103:
[----:B------:R-:W-:Y:S01]  /*2640*/  IMAD.MOV.U32 R14, RZ, RZ, R30 ;  /* 0x000000ffff0e7224 */ /* 0x000fe200078e001e */
[----:B------:R-:W-:Y:S01]  /*2650*/  MOV R19, R31 ;  /* 0x0000001f00137202 */ /* 0x000fe20000000f00 */
[----:B------:R-:W-:Y:S01]  /*2660*/  IMAD.MOV.U32 R18, RZ, RZ, R34 ;  /* 0x000000ffff127224 */ /* 0x000fe200078e0022 */
[----:B------:R-:W-:Y:S02]  /*2670*/  MOV R16, 0x2690 ;  /* 0x0000269000107802 */ /* 0x000fe40000000f00 */
[----:B------:R-:W-:Y:S05]  /*2680*/  CALL.REL.NOINC `($__internal_27_$__cuda_sm20_div_s64) ;  /* 0x0000002400187944 */ /* 0x000fea0003c00000 */
[----:B------:R-:W-:-:S05]  /*2690*/  IADD3 R11, PT, PT, -R10, RZ, RZ ;  /* 0x000000ff0a0b7210 */ /* 0x000fca0007ffe1ff */
[----:B------:R-:W-:Y:S02]  /*26a0*/  IMAD R30, R11, R34, R30 ;  /* 0x000000220b1e7224 */ /* 0x000fe400078e021e */
.L_x_6104:
[----:B------:R-:W-:Y:S05]  /*26b0*/  BSYNC.RECONVERGENT B0 ;  /* 0x0000000000007941 */ /* 0x000fea0003800200 */
.L_x_6102:
        /* <DEDUP_REMOVED lines=159> */
.L_x_6099:
[----:B------:R-:W0:Y:S01]  /*30b0*/  LDC.64 R4, c[0x0][0x420] ;  /* 0x00010800ff047b82 */ /* 0x000e220000000a00 */
[----:B------:R-:W-:-:S05]  /*30c0*/  IADD3 R2, PT, PT, R2, UR15, RZ ;  /* 0x0000000f02027c10 */ /* 0x000fca000fffe0ff */
[----:B0-----:R-:W-:-:S05]  /*30d0*/  IMAD.WIDE.U32 R2, R2, 0x4, R4 ;  /* 0x0000000402027825 */ /* 0x001fca00078e0004 */
[----:B------:R1:W-:Y:S02]  /*30e0*/  STG.E desc[UR10][R2.64], R22 ;  /* 0x0000001602007986 */ /* 0x0003e4000c10190a */
.L_x_6098:
[----:B------:R-:W-:Y:S05]  /*30f0*/  BSYNC.RECONVERGENT B1 ;  /* 0x0000000000017941 */ /* 0x000fea0003800200 */
.L_x_6097:
        /* <DEDUP_REMOVED lines=17> */
.L_x_6106:
[----:B------:R-:W-:Y:S05]  /*3210*/  BSYNC.RECONVERGENT B0 ;  /* 0x0000000000007941 */ /* 0x000fea0003800200 */
.L_x_6105:
        /* <DEDUP_REMOVED lines=49> */
.L_x_6111:
        /* <DEDUP_REMOVED lines=133> */
.L_x_6110:
        /* <DEDUP_REMOVED lines=73> */
.L_x_6112:
[----:B------:R-:W-:-:S09]  /*4210*/  UISETP.NE.OR UP1, UPT, UR5, URZ, UP1 ;  /* 0x000000ff0500728c */ /* 0x000fd20008f25670 */
[----:B------:R-:W-:Y:S05]  /*4220*/  BRA.U !UP1, `(.L_x_6108) ;  /* 0x0000000109947547 */ /* 0x000fea000b800000 */
.L_x_6109:
[----:B------:R-:W-:-:S13]  /*4230*/  ISETP.GE.AND P0, PT, R12, UR13, PT ;  /* 0x0000000d0c007c0c */ /* 0x000fda000bf06270 */
.L_x_6113:
        /* <DEDUP_REMOVED lines=36> */
.L_x_6108:
        /* <DEDUP_REMOVED lines=10> */
.L_x_6114:
        /* <DEDUP_REMOVED lines=12> */
.L_x_6107:
        /* <DEDUP_REMOVED lines=81> */
        .weak           $__internal_27_$__cuda_sm20_div_s64
        .type           $__internal_27_$__cuda_sm20_div_s64,@function
        .size           $__internal_27_$__cuda_sm20_div_s64,(.L_x_10287 - $__internal_27_$__cuda_sm20_div_s64)
$__internal_27_$__cuda_sm20_div_s64:
        /* <DEDUP_REMOVED lines=83> */
[----:B------:R-:W-:Y:S05]  /*5020*/  RET.REL.NODEC R12 `(_ZN5flash32flash_fwd_splitkv_combine_kernelI23Flash_fwd_kernel_traitsILi32ELi64ELi128ELi4ELb0ELb0EN7cutlass10bfloat16_tE19Flash_kernel_traitsILi32ELi64ELi128ELi4ES3_EELi16ELi1ELb1EEEvNS_16Flash_fwd_paramsE) ;  /* 0xffffffac0cf47950 */ /* 0x000fea0003c3ffff */
.L_x_6115:
        /* <DEDUP_REMOVED lines=13> */
.L_x_10287:


//--------------------- .text._ZN5flash24flash_fwd_splitkv_kernelI23Flash_fwd_kernel_traitsILi32ELi64ELi128ELi4ELb0ELb0EN7cutlass10bfloat16_tE19Flash_kernel_traitsILi32ELi64ELi128ELi4ES3_EELb0ELb0ELb0ELb0ELb1ELb0ELb0ELb0EEEvNS_16Flash_fwd_paramsE --------------------------
	.section	.text._ZN5flash24flash_fwd_splitkv_kernelI23Flash_fwd_kernel_traitsILi32ELi64ELi128ELi4ELb0ELb0EN7cutlass10bfloat16_tE19Flash_kernel_traitsILi32ELi64ELi128ELi4ES3_EELb0ELb0ELb0ELb0ELb1ELb0ELb0ELb0EEEvNS_16Flash_fwd_paramsE,"ax",@progbits
	.align	128
        .global         _ZN5flash24flash_fwd_splitkv_kernelI23Flash_fwd_kernel_traitsILi32ELi64ELi128ELi4ELb0ELb0EN7cutlass10bfloat16_tE19Flash_kernel_traitsILi32ELi64ELi128ELi4ES3_EELb0ELb0ELb0ELb0ELb1ELb0ELb0ELb0EEEvNS_16Flash_fwd_paramsE
        .type           _ZN5flash24flash_fwd_splitkv_kernelI23Flash_fwd_kernel_traitsILi32ELi64ELi128ELi4ELb0ELb0EN7cutlass10bfloat16_tE19Flash_kernel_traitsILi32ELi64ELi128ELi4ES3_EELb0ELb0ELb0ELb0ELb1ELb0ELb0ELb0EEEvNS_16Flash_fwd_paramsE,@function
        .size           _ZN5flash24flash_fwd_splitkv_kernelI23Flash_fwd_kernel_traitsILi32ELi64ELi128ELi4ELb0ELb0EN7cutlass10bfloat16_tE19Flash_kernel_traitsILi32ELi64ELi128ELi4ES3_EELb0ELb0ELb0ELb0ELb1ELb0ELb0ELb0EEEvNS_16Flash_fwd_paramsE,(.L_x_10288 - _ZN5flash24flash_fwd_splitkv_kernelI23Flash_fwd_kernel_traitsILi32ELi64ELi128ELi4ELb0ELb0EN7cutlass10bfloat16_tE19Flash_kernel_traitsILi32ELi64ELi128ELi4ES3_EELb0ELb0ELb0ELb0ELb1ELb0ELb0ELb0EEEvNS_16Flash_fwd_paramsE)
        .other          _ZN5flash24flash_fwd_splitkv_kernelI23Flash_fwd_kernel_traitsILi32ELi64ELi128ELi4ELb0ELb0EN7cutlass10bfloat16_tE19Flash_kernel_traitsILi32ELi64ELi128ELi4ES3_EELb0ELb0ELb0ELb0ELb1ELb0ELb0ELb0EEEvNS_16Flash_fwd_paramsE,@"STO_CUDA_ENTRY STV_DEFAULT"
_ZN5flash24flash_fwd_splitkv_kernelI23Flash_fwd_kernel_traitsILi32ELi64ELi128ELi4ELb0ELb0EN7cutlass10bfloat16_tE19Flash_kernel_traitsILi32ELi64ELi128ELi4ES3_EELb0ELb0ELb0ELb0ELb1ELb0ELb0ELb0EEEvNS_16Flash_fwd_paramsE:
.text._ZN5flash24flash_fwd_splitkv_kernelI23Flash_fwd_kernel_traitsILi32ELi64ELi128ELi4ELb0ELb0EN7cutlass10bfloat16_tE19Flash_kernel_traitsILi32ELi64ELi128ELi4ES3_EELb0ELb0ELb0ELb0ELb1ELb0ELb0ELb0EEEvNS_16Flash_fwd_paramsE:
[----:B------:R-:W-:Y:S01]  /*0000*/  LDC R1, c[0x0][0x37c] ;  /* 0x0000df00ff017b82 */ /* 0x000fe20000000800 */
[----:B------:R-:W1:Y:S07]  /*0010*/  S2R R149, SR_CTAID.X ;  /* 0x0000000000957919 */ /* 0x000e6e0000002500 */
[----:B------:R-:W2:Y:S01]  /*0020*/  LDC.64 R2, c[0x0][0x348] ;  /* 0x0000d200ff027b82 */ /* 0x000ea20000000a00 */
[----:B------:R-:W-:Y:S01]  /*0030*/  BSSY.RECONVERGENT B2, `(.L_x_6116) ;  /* 0x0000005000027945 */ /* 0x000fe20003800200 */
[----:B------:R-:W-:Y:S01]  /*0040*/  MOV R146, 0x80 ;  /* 0x0000008000927802 */ /* 0x000fe20000000f00 */
[----:B------:R-:W3:Y:S01]  /*0050*/  S2R R148, SR_CTAID.Y ;  /* 0x0000000000947919 */ /* 0x000ee20000002600 */
[----:B------:R-:W4:Y:S05]  /*0060*/  S2R R147, SR_CTAID.Z ;  /* 0x0000000000937919 */ /* 0x000f2a0000002700 */
[----:B-1234-:R-:W-:Y:S05]  /*0070*/  CALL.REL.NOINC `($_ZN5flash24flash_fwd_splitkv_kernelI23Flash_fwd_kernel_traitsILi32ELi64ELi128ELi4ELb0ELb0EN7cutlass10bfloat16_tE19Flash_kernel_traitsILi32ELi64ELi128ELi4ES3_EELb0ELb0ELb0ELb0ELb1ELb0ELb0ELb0EEEvNS_16Flash_fwd_paramsE$_ZN5flash30compute_attn_1rowblock_splitkvI23Flash_fwd_kernel_traitsILi32ELi64ELi128ELi4ELb0ELb0EN7cutlass10bfloat16_tE19Flash_kernel_traitsILi32ELi64ELi128ELi4ES3_EELb0ELb0ELb0ELb0ELb1ELb0ELb0ELb0ENS_16Flash_fwd_paramsEEEvRKT8_iiiii) ;  /* 0x0000000000087944 */ /* 0x01efea0003c00000 */
[----:B------:R-:W-:Y:S05]  /*0080*/  BSYNC.RECONVERGENT B2 ;  /* 0x0000000000027941 */ /* 0x000fea0003800200 */
.L_x_6116:
[----:B------:R-:W-:Y:S05]  /*0090*/  EXIT ;  /* 0x000000000000794d */ /* 0x000fea0003800000 */
        .type           $_ZN5flash24flash_fwd_splitkv_kernelI23Flash_fwd_kernel_traitsILi32ELi64ELi128ELi4ELb0ELb0EN7cutlass10bfloat16_tE19Flash_kernel_traitsILi32ELi64ELi128ELi4ES3_EELb0ELb0ELb0ELb0ELb1ELb0ELb0ELb0EEEvNS_16Flash_fwd_paramsE$_ZN5flash30compute_attn_1rowblock_splitkvI23Flash_fwd_kernel_traitsILi32ELi64ELi128ELi4ELb0ELb0EN7cutlass10bfloat16_tE19Flash_kernel_traitsILi32ELi64ELi128ELi4ES3_EELb0ELb0ELb0ELb0ELb1ELb0ELb0ELb0ENS_16Flash_fwd_paramsEEEvRKT8_iiiii,@function
        .size           $_ZN5flash24flash_fwd_splitkv_kernelI23Flash_fwd_kernel_traitsILi32ELi64ELi128ELi4ELb0ELb0EN7cutlass10bfloat16_tE19Flash_kernel_traitsILi32ELi64ELi128ELi4ES3_EELb0ELb0ELb0ELb0ELb1ELb0ELb0ELb0EEEvNS_16Flash_fwd_paramsE$_ZN5flash30compute_attn_1rowblock_splitkvI23Flash_fwd_kernel_traitsILi32ELi64ELi128ELi4ELb0ELb0EN7cutlass10bfloat16_tE19Flash_kernel_traitsILi32ELi64ELi128ELi4ES3_EELb0ELb0ELb0ELb0ELb1ELb0ELb0ELb0ENS_16Flash_fwd_paramsEEEvRKT8_iiiii,(.L_x_10288 - $_ZN5flash24flash_fwd_splitkv_kernelI23Flash_fwd_kernel_traitsILi32ELi64ELi128ELi4ELb0ELb0EN7cutlass10bfloat16_tE19Flash_kernel_traitsILi32ELi64ELi128ELi4ES3_EELb0ELb0ELb0ELb0ELb1ELb0ELb0ELb0EEEvNS_16Flash_fwd_paramsE$_ZN5flash30compute_attn_1rowblock_splitkvI23Flash_fwd_kernel_traitsILi32ELi64ELi128ELi4ELb0ELb0EN7cutlass10bfloat16_tE19Flash_kernel_traitsILi32ELi64ELi128ELi4ES3_EELb0ELb0ELb0ELb0ELb1ELb0ELb0ELb0ENS_16Flash_fwd_paramsEEEvRKT8_iiiii)
$_ZN5flash24flash_fwd_splitkv_kernelI23Flash_fwd_kernel_traitsILi32ELi64ELi128ELi4ELb0ELb0EN7cutlass10bfloat16_tE19Flash_kernel_traitsILi32ELi64ELi128ELi4ES3_EELb0ELb0ELb0ELb0ELb1ELb0ELb0ELb0EEEvNS_16Flash_fwd_paramsE$_ZN5flash30compute_attn_1rowblock_splitkvI23Flash_fwd_kernel_traitsILi32ELi64ELi128ELi4ELb0ELb0EN7cutlass10bfloat16_tE19Flash_kernel_traitsILi32ELi64ELi128ELi4ES3_EELb0ELb0ELb0ELb0ELb1ELb0ELb0ELb0ENS_16Flash_fwd_paramsEEEvRKT8_iiiii:
        /* <DEDUP_REMOVED lines=13> */
[----:B------:R-:W5:Y:S04]  /*0170*/  @P2 LD.E R154, desc[UR4][R14.64] ;  /* 0x000000040e9a2980 */ /* 0x000f68000c101900 */
[----:B------:R-:W5:Y:S04]  /*0180*/  @P4 LD.E R5, desc[UR4][R14.64+0x4] ;  /* 0x000004040e054980 */ /* 0x000f68000c101900 */
[----:B------:R-:W5:Y:S04]  /*0190*/  @!P3 LD.E R92, desc[UR4][R2.64+0xb8] ;  /* 0x0000b804025cb980 */ /* 0x000f68000c101900 */
[----:B------:R-:W5:Y:S01]  /*01a0*/  @!P4 LD.E R14, desc[UR4][R2.64+0xb4] ;  /* 0x0000b404020ec980 */ /* 0x000f62000c101900 */
[----:B----4-:R-:W-:-:S04]  /*01b0*/  ISETP.NE.U32.AND P1, PT, R10, RZ, PT ;  /* 0x000000ff0a00720c */ /* 0x010fc80003f25070 */
[----:B------:R-:W-:Y:S01]  /*01c0*/  ISETP.NE.AND.EX P1, PT, R11, RZ, PT, P1 ;  /* 0x000000ff0b00720c */ /* 0x000fe20003f25310 */
[----:B------:R-:W-:Y:S01]  /*01d0*/  IMAD.SHL.U32 R4, R148, 0x4, RZ ;  /* 0x0000000494047824 */ /* 0x000fe200078e00ff */
[----:B------:R-:W-:Y:S02]  /*01e0*/  ISETP.NE.U32.AND P2, PT, R6, RZ, PT ;  /* 0x000000ff0600720c */ /* 0x000fe40003f45070 */
[----:B------:R-:W-:Y:S02]  /*01f0*/  SHF.R.U32.HI R0, RZ, 0x1e, R148 ;  /* 0x0000001eff007819 */ /* 0x000fe40000011694 */
[----:B------:R-:W-:-:S07]  /*0200*/  ISETP.NE.AND.EX P2, PT, R7, RZ, PT, P2 ;  /* 0x000000ff0700720c */ /* 0x000fce0003f45320 */
[----:B------:R-:W-:-:S05]  /*0210*/  @P1 IADD3 R12, P0, PT, R10, R4, RZ ;  /* 0x000000040a0c1210 */ /* 0x000fca0007f1e0ff */
[----:B------:R-:W-:Y:S02]  /*0220*/  @P1 IMAD.X R13, R11, 0x1, R0, P0 ;  /* 0x000000010b0d1824 */ /* 0x000fe400000e0600 */
[----:B------:R-:W-:Y:S01]  /*0230*/  IMAD.MOV.U32 R11, RZ, RZ, RZ ;  /* 0x000000ffff0b7224 */ /* 0x000fe200078e00ff */
[----:B------:R-:W-:Y:S01]  /*0240*/  ISETP.NE.U32.AND P0, PT, R8, RZ, PT ;  /* 0x000000ff0800720c */ /* 0x000fe20003f05070 */
[----:B------:R-:W-:Y:S04]  /*0250*/  BSSY.RECONVERGENT B0, `(.L_x_6117) ;  /* 0x000000b000007945 */ /* 0x000fe80003800200 */
[----:B------:R1:W5:Y:S01]  /*0260*/  @P1 LD.E R11, desc[UR4][R12.64] ;  /* 0x000000040c0b1980 */ /* 0x000362000c101900 */
[----:B------:R-:W-:Y:S02]  /*0270*/  IADD3 R16, P1, PT, R6, R4, RZ ;  /* 0x0000000406107210 */ /* 0x000fe40007f3e0ff */
[----:B------:R-:W-:-:S03]  /*0280*/  ISETP.NE.AND.EX P0, PT, R9, RZ, PT, P0 ;  /* 0x000000ff0900720c */ /* 0x000fc60003f05300 */
[----:B------:R-:W-:Y:S02]  /*0290*/  IMAD.X R17, R7, 0x1, R0, P1 ;  /* 0x0000000107117824 */ /* 0x000fe400008e0600 */
[----:B-1----:R-:W-:Y:S01]  /*02a0*/  IMAD.MOV.U32 R12, RZ, RZ, -0x1 ;  /* 0xffffffffff0c7424 */ /* 0x002fe200078e00ff */
[----:B------:R-:W-:Y:S07]  /*02b0*/  @!P2 BRA `(.L_x_6118) ;  /* 0x000000000010a947 */ /* 0x000fee0003800000 */
[----:B------:R-:W2:Y:S02]  /*02c0*/  LD.E.U8 R6, desc[UR4][R2.64+0x1b2] ;  /* 0x0001b20402067980 */ /* 0x000ea4000c101100 */
[----:B--2---:R-:W-:-:S13]  /*02d0*/  ISETP.NE.AND P1, PT, R6, RZ, PT ;  /* 0x000000ff0600720c */ /* 0x004fda0003f25270 */
[----:B------:R-:W-:Y:S05]  /*02e0*/  @!P1 BRA `(.L_x_6118) ;  /* 0x0000000000049947 */ /* 0x000fea0003800000 */
[----:B------:R1:W5:Y:S02]  /*02f0*/  LD.E R12, desc[UR4][R16.64] ;  /* 0x00000004100c7980 */ /* 0x000364000c101900 */
.L_x_6118:
[----:B------:R-:W-:Y:S05]  /*0300*/  BSYNC.RECONVERGENT B0 ;  /* 0x0000000000007941 */ /* 0x000fea0003800200 */
.L_x_6117:
[----:B------:R-:W-:Y:S04]  /*0310*/  BSSY.RECONVERGENT B0, `(.L_x_6119) ;  /* 0x0000007000007945 */ /* 0x000fe80003800200 */
[----:B------:R-:W-:Y:S05]  /*0320*/  @!P3 BRA `(.L_x_6120) ;  /* 0x000000000014b947 */ /* 0x000fea0003800000 */
[----:B------:R-:W2:Y:S02]  /*0330*/  LD.E.U8 R6, desc[UR4][R2.64+0x1b2] ;  /* 0x0001b20402067980 */ /* 0x000ea4000c101100 */
[----:B--2---:R-:W-:-:S13]  /*0340*/  ISETP.NE.AND P1, PT, R6, RZ, PT ;  /* 0x000000ff0600720c */ /* 0x004fda0003f25270 */
[----:B-----5:R-:W2:Y:S02]  /*0350*/  @P1 LD.E R92, desc[UR4][R16.64+0x4] ;  /* 0x00000404105c1980 */ /* 0x020ea4000c101900 */
[----:B--2---:R-:W-:-:S06]  /*0360*/  @P1 IADD3 R92, PT, PT, R92, -R12, RZ ;  /* 0x8000000c5c5c1210 */ /* 0x004fcc0007ffe0ff */
[----:B------:R2:W5:Y:S02]  /*0370*/  @!P1 LD.E R92, desc[UR4][R16.64] ;  /* 0x00000004105c9980 */ /* 0x000564000c101900 */
.L_x_6120:
[----:B------:R-:W-:Y:S05]  /*0380*/  BSYNC.RECONVERGENT B0 ;  /* 0x0000000000007941 */ /* 0x000fea0003800200 */
.L_x_6119:
        /* <DEDUP_REMOVED lines=8> */
.L_x_6122:
[----:B------:R-:W3:Y:S01]  /*0410*/  LD.E.64 R6, desc[UR4][R2.64+0x108] ;  /* 0x0001080402067980 */ /* 0x000ee2000c101b00 */
[----:B------:R-:W-:Y:S01]  /*0420*/  BSSY.RECONVERGENT B0, `(.L_x_6124) ;  /* 0x0000006000007945 */ /* 0x000fe20003800200 */
[----:B------:R-:W-:Y:S01]  /*0430*/  IMAD.MOV.U32 R5, RZ, RZ, RZ ;  /* 0x000000ffff057224 */ /* 0x000fe200078e00ff */
[----:B---3--:R-:W-:-:S04]  /*0440*/  ISETP.NE.U32.AND P0, PT, R6, RZ, PT ;  /* 0x000000ff0600720c */ /* 0x008fc80003f05070 */
[----:B------:R-:W-:-:S13]  /*0450*/  ISETP.NE.AND.EX P0, PT, R7, RZ, PT, P0 ;  /* 0x000000ff0700720c */ /* 0x000fda0003f05300 */
[----:B------:R-:W-:Y:S05]  /*0460*/  @!P0 BRA `(.L_x_6125) ;  /* 0x0000000000048947 */ /* 0x000fea0003800000 */
[----:B------:R3:W5:Y:S02]  /*0470*/  LD.E R5, desc[UR4][R2.64+0xbc] ;  /* 0x0000bc0402057980 */ /* 0x000764000c101900 */
.L_x_6125:
[----:B------:R-:W-:Y:S05]  /*0480*/  BSYNC.RECONVERGENT B0 ;  /* 0x0000000000007941 */ /* 0x000fea0003800200 */
.L_x_6124:
[----:B-----5:R-:W-:Y:S02]  /*0490*/  IADD3 R92, PT, PT, R5, R92, -R11 ;  /* 0x0000005c055c7210 */ /* 0x020fe40007ffe80b */
.L_x_6123:
[----:B------:R-:W-:Y:S05]  /*04a0*/  BSYNC.RECONVERGENT B1 ;  /* 0x0000000000017941 */ /* 0x000fea0003800200 */
.L_x_6121:
[----:B------:R-:W-:Y:S01]  /*04b0*/  IMAD.SHL.U32 R135, R149, 0x40, RZ ;  /* 0x0000004095877824 */ /* 0x000fe200078e00ff */
[----:B------:R-:W-:Y:S01]  /*04c0*/  MOV R6, R146 ;  /* 0x0000009200067202 */ /* 0x000fe20000000f00 */
[----:B------:R-:W-:-:S03]  /*04d0*/  IMAD.MOV.U32 R7, RZ, RZ, 0x0 ;  /* 0x00000000ff077424 */ /* 0x000fc600078e00ff */
[----:B------:R-:W-:-:S13]  /*04e0*/  ISETP.GT.AND P0, PT, R14, R135, PT ;  /* 0x000000870e00720c */ /* 0x000fda0003f04270 */
[----:B-123--:R-:W-:Y:S05]  /*04f0*/  @!P0 RET.REL.NODEC R6 `(_ZN5flash24flash_fwd_splitkv_kernelI23Flash_fwd_kernel_traitsILi32ELi64ELi128ELi4ELb0ELb0EN7cutlass10bfloat16_tE19Flash_kernel_traitsILi32ELi64ELi128ELi4ES3_EELb0ELb0ELb0ELb0ELb1ELb0ELb0ELb0EEEvNS_16Flash_fwd_paramsE) ;  /* 0xfffffff806c08950 */ /* 0x00efea0003c3ffff */
        /* <DEDUP_REMOVED lines=41> */
[----:B------:R-:W-:-:S04]  /*0790*/  IMAD.WIDE.U32 R16, R8, R147, R16 ;  /* 0x0000009308107225 */ /* 0x000fc800078e0010 */
[----:B----4-:R-:W-:Y:S01]  /*07a0*/  IMAD R4, R4, R148, R147 ;  /* 0x0000009404047224 */ /* 0x010fe200078e0293 */
[----:B------:R-:W-:-:S03]  /*07b0*/  IADD3 R9, PT, PT, R17, R2, RZ ;  /* 0x0000000211097210 */ /* 0x000fc60007ffe0ff */
        /* <DEDUP_REMOVED lines=30> */
.L_x_6128:
[----:B------:R-:W-:Y:S05]  /*09a0*/  BSYNC.RECONVERGENT B0 ;  /* 0x0000000000007941 */ /* 0x000fea0003800200 */
.L_x_6127:
[----:B------:R-:W-:Y:S01]  /*09b0*/  MOV R2, R146 ;  /* 0x0000009200027202 */ /* 0x000fe20000000f00 */
[----:B------:R1:W-:Y:S01]  /*09c0*/  @!P5 ST.E desc[UR4][R12.64], R0 ;  /* 0x000000000c00d985 */ /* 0x0003e2000c101904 */
[----:B------:R-:W-:-:S04]  /*09d0*/  MOV R3, 0x0 ;  /* 0x0000000000037802 */ /* 0x000fc80000000f00 */
[----:B-12---:R-:W-:Y:S05]  /*09e0*/  @P4 RET.REL.NODEC R2 `(_ZN5flash24flash_fwd_splitkv_kernelI23Flash_fwd_kernel_traitsILi32ELi64ELi128ELi4ELb0ELb0EN7cutlass10bfloat16_tE19Flash_kernel_traitsILi32ELi64ELi128ELi4ES3_EELb0ELb0ELb0ELb0ELb1ELb0ELb0ELb0EEEvNS_16Flash_fwd_paramsE) ;  /* 0xfffffff402844950 */ /* 0x006fea0003c3ffff */
[----:B------:R-:W-:Y:S02]  /*09f0*/  MOV R0, 0x7f800000 ;  /* 0x7f80000000007802 */ /* 0x000fe40000000f00 */
[----:B------:R-:W-:-:S03]  /*0a00*/  MOV R147, 0x0 ;  /* 0x0000000000937802 */ /* 0x000fc60000000f00 */
[----:B------:R1:W-:Y:S02]  /*0a10*/  ST.E desc[UR4][R12.64+0x80], R0 ;  /* 0x000080000c007985 */ /* 0x0003e4000c101904 */
[----:B-1----:R-:W-:Y:S05]  /*0a20*/  RET.REL.NODEC R146 `(_ZN5flash24flash_fwd_splitkv_kernelI23Flash_fwd_kernel_traitsILi32ELi64ELi128ELi4ELb0ELb0EN7cutlass10bfloat16_tE19Flash_kernel_traitsILi32ELi64ELi128ELi4ES3_EELb0ELb0ELb0ELb0ELb1ELb0ELb0ELb0EEEvNS_16Flash_fwd_paramsE) ;  /* 0xfffffff492747950 */ /* 0x002fea0003c3ffff */
.L_x_6126:
        /* <DEDUP_REMOVED lines=13> */
[----:B-----5:R-:W3:Y:S04]  /*0b00*/  LD.E.64 R10, desc[UR4][R2.64+0x168] ;  /* 0x00016804020a7980 */ /* 0x020ee8000c101b00 */
        /* <DEDUP_REMOVED lines=72> */
[----:B---3--:R-:W-:Y:S01]  /*0f90*/  SHF.R.S32.HI R6, RZ, 0x1f, R4 ;  /* 0x0000001fff067819 */ /* 0x008fe20000011404 */
        /* <DEDUP_REMOVED lines=18> */
.L_x_6130:
        /* <DEDUP_REMOVED lines=9> */
[----:B------:R-:W-:Y:S01]  /*1150*/  LEA R91, R85, 0xffffff80, 0x7 ;  /* 0xffffff80555b7811 */ /* 0x000fe200078e38ff */
[----:B------:R-:W-:-:S03]  /*1160*/  IMAD.MOV.U32 R84, RZ, RZ, RZ ;  /* 0x000000ffff547224 */ /* 0x000fc600078e00ff */
[----:B------:R-:W-:Y:S02]  /*1170*/  MOV R15, R91 ;  /* 0x0000005b000f7202 */ /* 0x000fe40000000f00 */
        /* <DEDUP_REMOVED lines=40> */
[----:B------:R-:W-:Y:S02]  /*1400*/  LOP3.LUT R7, R7, R6, RZ, 0x3c, !PT ;  /* 0x0000000607077212 */ /* 0x000fe400078e3cff */
[----:B------:R-:W-:Y:S01]  /*1410*/  @P3 IADD3 R8, PT, PT, R8, 0x1, RZ ;  /* 0x0000000108083810 */ /* 0x000fe20007ffe0ff */
[----:B------:R-:W-:Y:S02]  /*1420*/  @!P2 IMAD R0, R0, R86, R4 ;  /* 0x000000560000a224 */ /* 0x000fe400078e0204 */
[----:B------:R-:W-:Y:S02]  /*1430*/  @!P2 IMAD.WIDE.U32 R20, R86, R11, RZ ;  /* 0x0000000b5614a225 */ /* 0x000fe400078e00ff */
[----:B------:R-:W-:Y:S02]  /*1440*/  @!P0 IADD3 R8, PT, PT, -R8, RZ, RZ ;  /* 0x000000ff08088210 */ /* 0x000fe40007ffe1ff */
        /* <DEDUP_REMOVED lines=15> */
[-C--:B------:R-:W-:Y:S02]  /*1540*/  @P2 IMAD R4, R87, R11.reuse, RZ ;  /* 0x0000000b57042224 */ /* 0x080fe400078e02ff */
[----:B------:R-:W-:Y:S01]  /*1550*/  @P2 IMAD.WIDE.U32 R10, R86, R11, RZ ;  /* 0x0000000b560a2225 */ /* 0x000fe200078e00ff */
[----:B------:R-:W-:Y:S02]  /*1560*/  @!P2 IADD3 R8, PT, PT, R19, R0, RZ ;  /* 0x000000001308a210 */ /* 0x000fe40007ffe0ff */
[----:B------:R-:W-:Y:S01]  /*1570*/  IADD3 R6, PT, PT, R21, R6, RZ ;  /* 0x0000000615067210 */ /* 0x000fe20007ffe0ff */
[----:B------:R-:W-:Y:S01]  /*1580*/  @!P2 IMAD.MOV.U32 R12, RZ, RZ, R18 ;  /* 0x000000ffff0ca224 */ /* 0x000fe200078e0012 */
[----:B------:R-:W-:Y:S01]  /*1590*/  MOV R7, R20 ;  /* 0x0000001400077202 */ /* 0x000fe20000000f00 */
[----:B------:R-:W-:Y:S01]  /*15a0*/  @P2 IMAD.IADD R8, R11, 0x1, R4 ;  /* 0x000000010b082824 */ /* 0x000fe200078e0204 */
[----:B------:R-:W-:-:S02]  /*15b0*/  @P2 MOV R12, R10 ;  /* 0x0000000a000c2202 */ /* 0x000fc40000000f00 */
[----:B------:R-:W-:Y:S02]  /*15c0*/  MOV R21, RZ ;  /* 0x000000ff00157202 */ /* 0x000fe40000000f00 */
[----:B------:R-:W-:Y:S02]  /*15d0*/  MOV R0, RZ ;  /* 0x000000ff00007202 */ /* 0x000fe40000000f00 */
.L_x_6131:
[----:B------:R-:W-:Y:S05]  /*15e0*/  BSYNC.RECONVERGENT B0 ;  /* 0x0000000000007941 */ /* 0x000fea0003800200 */
.L_x_6129:
[----:B------:R-:W-:Y:S01]  /*15f0*/  ISETP.NE.AND P0, PT, R154, -0x1, PT ;  /* 0xffffffff9a00780c */ /* 0x000fe20003f05270 */
[----:B------:R-:W2:Y:S04]  /*1600*/  LD.E.64 R24, desc[UR4][R2.64+0x30] ;  /* 0x0000300402187980 */ /* 0x000ea8000c101b00 */
[----:B------:R-:W3:Y:S04]  /*1610*/  LD.E.64 R22, desc[UR4][R2.64+0x48] ;  /* 0x0000480402167980 */ /* 0x000ee8000c101b00 */
[----:B------:R-:W4:Y:S04]  /*1620*/  LD.E.64 R10, desc[UR4][R2.64] ;  /* 0x00000004020a7980 */ /* 0x000f28000c101b00 */
[----:B------:R-:W2:Y:S04]  /*1630*/  @!P0 LD.E.64 R26, desc[UR4][R2.64+0x18] ;  /* 0x00001804021a8980 */ /* 0x000ea8000c101b00 */
        /* <DEDUP_REMOVED lines=17> */
[----:B------:R-:W-:-:S11]  /*1750*/  ISETP.NE.AND P4, PT, R9, RZ, PT ;  /* 0x000000ff0900720c */ /* 0x000fd60003f85270 */
[----:B------:R-:W-:-:S05]  /*1760*/  @!P2 IMAD.IADD R18, R18, 0x1, -R20 ;  /* 0x000000011212a824 */ /* 0x000fca00078e0a14 */
[----:B------:R-:W-:Y:S02]  /*1770*/  ISETP.GE.U32.AND P1, PT, R18, R20, PT ;  /* 0x000000141200720c */ /* 0x000fe40003f26070 */
[----:B------:R-:W-:-:S04]  /*1780*/  LOP3.LUT R18, R147, R9, RZ, 0x3c, !PT ;  /* 0x0000000993127212 */ /* 0x000fc800078e3cff */
[----:B------:R-:W-:Y:S01]  /*1790*/  ISETP.GE.AND P3, PT, R18, RZ, PT ;  /* 0x000000ff1200720c */ /* 0x000fe20003f66270 */
[----:B------:R-:W-:Y:S02]  /*17a0*/  @!P2 VIADD R13, R13, 0x1 ;  /* 0x000000010d0da836 */ /* 0x000fe40000000000 */
[----:B------:R-:W-:Y:S02]  /*17b0*/  IMAD.SHL.U32 R138, R128, 0x8, RZ ;  /* 0x00000008808a7824 */ /* 0x000fe400078e00ff */
[-C--:B-----5:R-:W-:Y:S02]  /*17c0*/  IMAD R18, R21, R86.reuse, RZ ;  /* 0x0000005615127224 */ /* 0x0a0fe400078e02ff */
[----:B------:R-:W-:Y:S01]  /*17d0*/  @P1 VIADD R13, R13, 0x1 ;  /* 0x000000010d0d1836 */ /* 0x000fe20000000000 */
[----:B------:R-:W-:Y:S01]  /*17e0*/  LOP3.LUT R155, R138, 0x18, RZ, 0xc0, !PT ;  /* 0x000000188a9b7812 */ /* 0x000fe200078ec0ff */
[----:B------:R-:W-:-:S04]  /*17f0*/  IMAD.WIDE.U32 R20, R15, R86, RZ ;  /* 0x000000560f147225 */ /* 0x000fc800078e00ff */
[----:B------:R-:W-:Y:S01]  /*1800*/  IMAD R18, R15, R87, R18 ;  /* 0x000000570f127224 */ /* 0x000fe200078e0212 */
[----:B------:R-:W-:Y:S01]  /*1810*/  IADD3 R12, P2, P1, R20, R12, R155 ;  /* 0x0000000c140c7210 */ /* 0x000fe2000795e09b */
[----:B------:R-:W-:Y:S01]  /*1820*/  @!P3 IMAD.MOV R13, RZ, RZ, -R13 ;  /* 0x000000ffff0db224 */ /* 0x000fe200078e0a0d */
[----:B------:R-:W-:Y:S01]  /*1830*/  @!P4 LOP3.LUT R13, RZ, R9, RZ, 0x33, !PT ;  /* 0x00000009ff0dc212 */ /* 0x000fe200078e33ff */
[----:B------:R-:W-:Y:S01]  /*1840*/  IMAD.IADD R18, R21, 0x1, R18 ;  /* 0x0000000115127824 */ /* 0x000fe200078e0212 */
[----:B------:R-:W-:Y:S01]  /*1850*/  LOP3.LUT R153, R138, 0xc0, RZ, 0xc0, !PT ;  /* 0x000000c08a997812 */ /* 0x000fe200078ec0ff */
[----:B------:R-:W-:Y:S02]  /*1860*/  IMAD.IADD R135, R14, 0x1, -R135 ;  /* 0x000000010e877824 */ /* 0x000fe400078e0a87 */
[----:B------:R-:W-:Y:S01]  /*1870*/  IMAD R15, R29, R13, RZ ;  /* 0x0000000d1d0f7224 */ /* 0x000fe200078e02ff */
[----:B------:R-:W-:Y:S02]  /*1880*/  IADD3.X R8, PT, PT, R18, R8, RZ, P2, P1 ;  /* 0x0000000812087210 */ /* 0x000fe400017e24ff */
[----:B------:R-:W-:-:S02]  /*1890*/  SHF.R.S32.HI R18, RZ, 0x1f, R13 ;  /* 0x0000001fff127819 */ /* 0x000fc4000001140d */
[----:B------:R-:W-:-:S03]  /*18a0*/  LOP3.LUT R153, R153, 0x18, R128, 0xf8, !PT ;  /* 0x0000001899997812 */ /* 0x000fc600078ef880 */
[----:B------:R-:W-:Y:S01]  /*18b0*/  IMAD R15, R18, R28, R15 ;  /* 0x0000001c120f7224 */ /* 0x000fe200078e020f */
[----:B------:R-:W-:Y:S01]  /*18c0*/  LOP3.LUT R18, R138, 0x1f20, RZ, 0xc0, !PT ;  /* 0x00001f208a127812 */ /* 0x000fe200078ec0ff */
[----:B------:R-:W1:Y:S01]  /*18d0*/  S2UR UR6, SR_CgaCtaId ;  /* 0x00000000000679c3 */ /* 0x000e620000008800 */
[----:B------:R-:W-:Y:S02]  /*18e0*/  UMOV UR7, 0x400 ;  /* 0x0000040000077882 */ /* 0x000fe40000000000 */
[----:B-1----:R-:W-:-:S06]  /*18f0*/  ULEA UR6, UR6, UR7, 0x18 ;  /* 0x0000000706067291 */ /* 0x002fcc000f8ec0ff */
[----:B------:R-:W-:Y:S02]  /*1900*/  IMAD.U32 R132, RZ, RZ, UR6 ;  /* 0x00000006ff847e24 */ /* 0x000fe4000f8e00ff */
[C---:B------:R-:W-:Y:S02]  /*1910*/  IMAD.SHL.U32 R131, R128.reuse, 0x10, RZ ;  /* 0x0000001080837824 */ /* 0x040fe400078e00ff */
[C---:B------:R-:W-:Y:S01]  /*1920*/  IMAD.SHL.U32 R90, R128.reuse, 0x20, RZ ;  /* 0x00000020805a7824 */ /* 0x040fe200078e00ff */
[----:B------:R-:W-:Y:S01]  /*1930*/  SHF.R.U32.HI R130, RZ, 0x1, R128 ;  /* 0x00000001ff827819 */ /* 0x000fe20000011680 */
[----:B------:R-:W-:Y:S02]  /*1940*/  IMAD.SHL.U32 R129, R128, 0x4, RZ ;  /* 0x0000000480817824 */ /* 0x000fe400078e00ff */
[-C--:B--2---:R-:W-:Y:S02]  /*1950*/  @!P0 IMAD R9, R27, R148.reuse, RZ ;  /* 0x000000941b098224 */ /* 0x084fe400078e02ff */
[----:B------:R-:W-:-:S04]  /*1960*/  @!P0 IMAD.WIDE.U32 R20, R26, R148, RZ ;  /* 0x000000941a148225 */ /* 0x000fc800078e00ff */
[----:B------:R-:W-:-:S04]  /*1970*/  @P0 IMAD.WIDE.U32 R26, R24, R154, RZ ;  /* 0x0000009a181a0225 */ /* 0x000fc800078e00ff */
[----:B------:R-:W-:Y:S02]  /*1980*/  @!P0 IMAD.MOV.U32 R19, RZ, RZ, R20 ;  /* 0x000000ffff138224 */ /* 0x000fe400078e0014 */
[----:B------:R-:W-:Y:S01]  /*1990*/  @P0 IMAD.MOV.U32 R19, RZ, RZ, R26 ;  /* 0x000000ffff130224 */ /* 0x000fe200078e001a */
[----:B------:R-:W-:Y:S01]  /*19a0*/  SHF.R.U32.HI R26, RZ, 0x2, R128 ;  /* 0x00000002ff1a7819 */ /* 0x000fe20000011680 */
[----:B------:R-:W-:Y:S02]  /*19b0*/  @!P0 IMAD.IADD R9, R21, 0x1, R9 ;  /* 0x0000000115098824 */ /* 0x000fe400078e0209 */
[----:B------:R-:W-:-:S04]  /*19c0*/  IMAD.WIDE.U32 R20, R28, R13, RZ ;  /* 0x0000000d1c147225 */ /* 0x000fc800078e00ff */
[C---:B------:R-:W-:Y:S02]  /*19d0*/  VIADD R13, R26.reuse, 0x20 ;  /* 0x000000201a0d7836 */ /* 0x040fe40000000000 */
[----:B------:R-:W-:Y:S01]  /*19e0*/  @P0 IMAD R14, R25, R154, RZ ;  /* 0x0000009a190e0224 */ /* 0x000fe200078e02ff */
[----:B------:R-:W-:Y:S02]  /*19f0*/  IADD3 R28, P1, PT, R155, R19, RZ ;  /* 0x000000139b1c7210 */ /* 0x000fe40007f3e0ff */
[----:B------:R-:W-:Y:S01]  /*1a00*/  ISETP.GE.AND P2, PT, R13, R135, PT ;  /* 0x000000870d00720c */ /* 0x000fe20003f46270 */
[----:B------:R-:W-:Y:S01]  /*1a10*/  @P0 IMAD.IADD R9, R27, 0x1, R14 ;  /* 0x000000011b090824 */ /* 0x000fe200078e020e */
[----:B------:R-:W-:Y:S01]  /*1a20*/  LOP3.LUT R14, R153, R155, RZ, 0x3c, !PT ;  /* 0x0000009b990e7212 */ /* 0x000fe200078e3cff */
[----:B------:R-:W-:Y:S01]  /*1a30*/  IMAD.MOV.U32 R27, RZ, RZ, RZ ;  /* 0x000000ffff1b7224 */ /* 0x000fe200078e00ff */
[----:B------:R-:W-:Y:S01]  /*1a40*/  ISETP.GE.AND P3, PT, R26, R135, PT ;  /* 0x000000871a00720c */ /* 0x000fe20003f66270 */
[----:B------:R-:W-:Y:S01]  /*1a50*/  IMAD.X R29, RZ, RZ, R9, P1 ;  /* 0x000000ffff1d7224 */ /* 0x000fe200008e0609 */
[----:B------:R-:W-:Y:S01]  /*1a60*/  IADD3 R20, P1, PT, R12, R20, RZ ;  /* 0x000000140c147210 */ /* 0x000fe20007f3e0ff */
[----:B------:R-:W-:Y:S01]  /*1a70*/  IMAD.IADD R15, R21, 0x1, R15 ;  /* 0x00000001150f7824 */ /* 0x000fe200078e020f */
[----:B------:R-:W-:Y:S01]  /*1a80*/  LOP3.LUT R14, R18, R14, RZ, 0xfc, !PT ;  /* 0x0000000e120e7212 */ /* 0x000fe200078efcff */
[----:B------:R-:W-:-:S04]  /*1a90*/  IMAD.WIDE.U32 R18, R149, 0x40, R26 ;  /* 0x0000004095127825 */ /* 0x000fc800078e001a */
[----:B---3--:R-:W-:-:S04]  /*1aa0*/  IMAD.WIDE.U32 R28, R22, R147, R28 ;  /* 0x00000093161c7225 */ /* 0x008fc800078e001c */
[----:B------:R-:W-:Y:S02]  /*1ab0*/  IMAD R9, R23, R147, RZ ;  /* 0x0000009317097224 */ /* 0x000fe400078e02ff */
[--C-:B------:R-:W-:Y:S02]  /*1ac0*/  @!P0 IMAD.MOV.U32 R22, RZ, RZ, R24.reuse ;  /* 0x000000ffff168224 */ /* 0x100fe400078e0018 */
[----:B------:R-:W-:Y:S02]  /*1ad0*/  @!P0 IMAD.MOV.U32 R23, RZ, RZ, R25 ;  /* 0x000000ffff178224 */ /* 0x000fe400078e0019 */
[----:B------:R-:W-:Y:S02]  /*1ae0*/  IMAD.X R21, R8, 0x1, R15, P1 ;  /* 0x0000000108157824 */ /* 0x000fe400008e060f */
[----:B------:R-:W-:Y:S01]  /*1af0*/  @P0 IMAD.MOV.U32 R22, RZ, RZ, R24 ;  /* 0x000000ffff160224 */ /* 0x000fe200078e0018 */
[----:B------:R-:W-:Y:S01]  /*1b00*/  IADD3 R24, P1, PT, R155, R7, RZ ;  /* 0x000000079b187210 */ /* 0x000fe20007f3e0ff */
[----:B------:R-:W-:Y:S01]  /*1b10*/  @P0 IMAD.MOV.U32 R23, RZ, RZ, R25 ;  /* 0x000000ffff170224 */ /* 0x000fe200078e0019 */
[----:B------:R-:W-:Y:S01]  /*1b20*/  @!P2 IADD3 R7, P0, PT, R18, 0x20, RZ ;  /* 0x000000201207a810 */ /* 0x000fe20007f1e0ff */
[----:B------:R-:W-:-:S02]  /*1b30*/  IMAD.IADD R31, R29, 0x1, R9 ;  /* 0x000000011d1f7824 */ /* 0x000fc400078e0209 */
[----:B------:R-:W-:Y:S02]  /*1b40*/  @!P3 IMAD.MOV.U32 R30, RZ, RZ, R28 ;  /* 0x000000ffff1eb224 */ /* 0x000fe400078e001c */
[----:B------:R-:W-:Y:S02]  /*1b50*/  @!P3 IMAD R8, R19, R22, RZ ;  /* 0x000000161308b224 */ /* 0x000fe400078e02ff */
[----:B------:R-:W-:Y:S02]  /*1b60*/  IMAD.X R25, RZ, RZ, R6, P1 ;  /* 0x000000ffff197224 */ /* 0x000fe400008e0606 */
[----:B------:R-:W-:Y:S02]  /*1b70*/  @!P2 IMAD.X R6, RZ, RZ, R19, P0 ;  /* 0x000000ffff06a224 */ /* 0x000fe400000e0613 */
[----:B------:R-:W-:Y:S02]  /*1b80*/  @!P2 IMAD.MOV.U32 R29, RZ, RZ, R31 ;  /* 0x000000ffff1da224 */ /* 0x000fe400078e001f */
[----:B------:R-:W-:-:S02]  /*1b90*/  @!P3 IMAD R8, R18, R23, R8 ;  /* 0x000000171208b224 */ /* 0x000fc400078e0208 */
[----:B------:R-:W-:-:S04]  /*1ba0*/  @!P3 IMAD.WIDE.U32 R30, R18, R22, R30 ;  /* 0x00000016121eb225 */ /* 0x000fc800078e001e */
[----:B------:R-:W-:Y:S01]  /*1bb0*/  @!P2 IMAD R6, R6, R22, RZ ;  /* 0x000000160606a224 */ /* 0x000fe200078e02ff */
[----:B----4-:R-:W-:Y:S01]  /*1bc0*/  @!P3 LEA R18, P0, R30, R10, 0x1 ;  /* 0x0000000a1e12b211 */ /* 0x010fe200078008ff */
[----:B------:R-:W-:Y:S02]  /*1bd0*/  @!P3 IMAD.IADD R8, R31, 0x1, R8 ;  /* 0x000000011f08b824 */ /* 0x000fe400078e0208 */
[-C--:B------:R-:W-:Y:S02]  /*1be0*/  @!P2 IMAD R6, R23, R7.reuse, R6 ;  /* 0x000000071706a224 */ /* 0x080fe400078e0206 */
[----:B------:R-:W-:Y:S01]  /*1bf0*/  @!P2 IMAD.WIDE.U32 R28, R22, R7, R28 ;  /* 0x00000007161ca225 */ /* 0x000fe200078e001c */
[----:B------:R-:W-:-:S03]  /*1c00*/  @!P3 LEA.HI.X R19, R30, R11, R8, 0x1, P0 ;  /* 0x0000000b1e13b211 */ /* 0x000fc600000f0c08 */
[----:B------:R-:W-:Y:S01]  /*1c10*/  IMAD R7, R85, -0x80, R92 ;  /* 0xffffff8055077824 */ /* 0x000fe200078e025c */
[----:B------:R-:W-:Y:S01]  /*1c20*/  @!P2 LEA R10, P0, R28, R10, 0x1 ;  /* 0x0000000a1c0aa211 */ /* 0x000fe200078008ff */
[----:B------:R-:W-:Y:S02]  /*1c30*/  @!P2 IMAD.IADD R6, R29, 0x1, R6 ;  /* 0x000000011d06a824 */ /* 0x000fe400078e0206 */
[----:B------:R-:W-:Y:S02]  /*1c40*/  VIADD R8, R7, 0x80 ;  /* 0x0000008007087836 */ /* 0x000fe40000000000 */
[----:B------:R-:W-:Y:S02]  /*1c50*/  IMAD R141, R137, R26, RZ ;  /* 0x0000001a898d7224 */ /* 0x000fe400078e02ff */
[C---:B------:R-:W-:Y:S01]  /*1c60*/  IMAD.WIDE.U32 R24, R26.reuse, R136, R24 ;  /* 0x000000881a187225 */ /* 0x040fe200078e0018 */
[----:B------:R-:W-:Y:S02]  /*1c70*/  ISETP.GE.AND P6, PT, R26, R8, PT ;  /* 0x000000081a00720c */ /* 0x000fe40003fc6270 */
[----:B------:R-:W-:Y:S01]  /*1c80*/  @!P2 LEA.HI.X R11, R28, R11, R6, 0x1, P0 ;  /* 0x0000000b1c0ba211 */ /* 0x000fe200000f0c06 */
[----:B------:R-:W-:Y:S01]  /*1c90*/  VIADD R12, R26, 0x40 ;  /* 0x000000401a0c7836 */ /* 0x000fe20000000000 */
[----:B------:R-:W-:Y:S01]  /*1ca0*/  LEA R142, P1, R24, R16, 0x1 ;  /* 0x00000010188e7211 */ /* 0x000fe200078208ff */
[----:B------:R-:W-:-:S02]  /*1cb0*/  IMAD.IADD R141, R25, 0x1, R141 ;  /* 0x00000001198d7824 */ /* 0x000fc400078e028d */
[----:B------:R-:W-:Y:S02]  /*1cc0*/  VIADD R9, R26, 0x60 ;  /* 0x000000601a097836 */ /* 0x000fe40000000000 */
[----:B------:R-:W-:Y:S01]  /*1cd0*/  IMAD.SHL.U32 R6, R136, 0x20, RZ ;  /* 0x0000002088067824 */ /* 0x000fe200078e00ff */
[-C--:B------:R-:W-:Y:S01]  /*1ce0*/  ISETP.GE.AND P5, PT, R12, R8.reuse, PT ;  /* 0x000000080c00720c */ /* 0x080fe20003fa6270 */
[----:B------:R-:W-:Y:S01]  /*1cf0*/  IMAD R160, R14, 0x2, R132 ;  /* 0x000000020ea07824 */ /* 0x000fe200078e0284 */
[-C--:B------:R-:W-:Y:S02]  /*1d00*/  ISETP.GE.AND P0, PT, R13, R8.reuse, PT ;  /* 0x000000080d00720c */ /* 0x080fe40003f06270 */
[----:B------:R-:W-:Y:S02]  /*1d10*/  LEA.HI.X R141, R24, R17, R141, 0x1, P1 ;  /* 0x00000011188d7211 */ /* 0x000fe400008f0c8d */
[----:B------:R-:W-:Y:S01]  /*1d20*/  ISETP.GE.AND P4, PT, R9, R8, PT ;  /* 0x000000080900720c */ /* 0x000fe20003f86270 */
[----:B------:R-:W-:Y:S01]  /*1d30*/  @!PT LDS RZ, [RZ] ;  /* 0x00000000fffff984 */ /* 0x000fe20000000800 */
[----:B------:R-:W-:Y:S01]  /*1d40*/  @!PT LDS RZ, [RZ] ;  /* 0x00000000fffff984 */ /* 0x000fe20000000800 */
[----:B------:R-:W-:Y:S01]  /*1d50*/  @!PT LDS RZ, [RZ] ;  /* 0x00000000fffff984 */ /* 0x000fe20000000800 */
[----:B------:R-:W-:Y:S01]  /*1d60*/  @!P3 LDGSTS.E.BYPASS.LTC128B.128 [R160], desc[UR4][R18.64] ;  /* 0x0000000012a0bfae */ /* 0x000fe2000b981a04 */
[----:B------:R-:W-:-:S02]  /*1d70*/  SHF.L.U64.HI R7, R136, 0x5, R137 ;  /* 0x0000000588077819 */ /* 0x000fc40000010289 */
[C---:B------:R-:W-:Y:S01]  /*1d80*/  LEA R14, P1, R6.reuse, R142, 0x1 ;  /* 0x0000008e060e7211 */ /* 0x040fe200078208ff */
[----:B------:R1:W-:Y:S03]  /*1d90*/  @!P2 LDGSTS.E.BYPASS.LTC128B.128 [R160+0x800], desc[UR4][R10.64] ;  /* 0x008000000aa0afae */ /* 0x0003e6000b981a04 */
[----:B------:R-:W-:Y:S01]  /*1da0*/  LEA.HI.X R15, R6, R141, R7, 0x1, P1 ;  /* 0x0000008d060f7211 */ /* 0x000fe200008f0c07 */
[----:B------:R-:W-:Y:S02]  /*1db0*/  @!P6 IMAD.MOV.U32 R6, RZ, RZ, R142 ;  /* 0x000000ffff06e224 */ /* 0x000fe400078e008e */
[----:B------:R-:W-:-:S05]  /*1dc0*/  @!P6 IMAD.MOV.U32 R7, RZ, RZ, R141 ;  /* 0x000000ffff07e224 */ /* 0x000fca00078e008d */
[----:B------:R2:W-:Y:S04]  /*1dd0*/  @!P6 LDGSTS.E.BYPASS.LTC128B.128 [R160+0x1000], desc[UR4][R6.64] ;  /* 0x0100000006a0efae */ /* 0x0005e8000b981a04 */
[----:B------:R3:W-:Y:S01]  /*1de0*/  @!P0 LDGSTS.E.BYPASS.LTC128B.128 [R160+0x1800], desc[UR4][R14.64] ;  /* 0x018000000ea08fae */ /* 0x0007e2000b981a04 */
[----:B-1----:R-:W-:-:S04]  /*1df0*/  @!P5 LEA R10, P1, R136, R14, 0x6 ;  /* 0x0000000e880ad211 */ /* 0x002fc800078230ff */
[----:B------:R-:W-:-:S05]  /*1e00*/  @!P5 LEA.HI.X R11, R136, R15, R137, 0x6, P1 ;  /* 0x0000000f880bd211 */ /* 0x000fca00008f3489 */
[----:B------:R3:W-:Y:S01]  /*1e10*/  @!P5 LDGSTS.E.BYPASS.LTC128B.128 [R160+0x2000], desc[UR4][R10.64] ;  /* 0x020000000aa0dfae */ /* 0x0007e2000b981a04 */
[----:B--2---:R-:W-:-:S04]  /*1e20*/  @!P4 LEA R6, P0, R136, R14, 0x7 ;  /* 0x0000000e8806c211 */ /* 0x004fc800078038ff */
[----:B------:R-:W-:-:S05]  /*1e30*/  @!P4 LEA.HI.X R7, R136, R15, R137, 0x7, P0 ;  /* 0x0000000f8807c211 */ /* 0x000fca00000f3c89 */
[----:B------:R3:W-:Y:S04]  /*1e40*/  @!P4 LDGSTS.E.BYPASS.LTC128B.128 [R160+0x2800], desc[UR4][R6.64] ;  /* 0x0280000006a0cfae */ /* 0x0007e8000b981a04 */
[----:B------:R-:W0:Y:S01]  /*1e50*/  LDGDEPBAR ;  /* 0x00000000000079af */ /* 0x000e220000000000 */
[----:B------:R-:W-:-:S04]  /*1e60*/  IMAD.WIDE.U32 R20, R26, R86, R20 ;  /* 0x000000561a147225 */ /* 0x000fc800078e0014 */
[----:B------:R-:W-:Y:S01]  /*1e70*/  IMAD R26, R87, R26, RZ ;  /* 0x0000001a571a7224 */ /* 0x000fe200078e02ff */
[----:B------:R-:W-:Y:S01]  /*1e80*/  LEA R145, P0, R20, R4, 0x1 ;  /* 0x0000000414917211 */ /* 0x000fe200078008ff */
[----:B------:R-:W-:Y:S02]  /*1e90*/  IMAD.SHL.U32 R4, R86, 0x20, RZ ;  /* 0x0000002056047824 */ /* 0x000fe400078e00ff */
[----:B------:R-:W-:Y:S01]  /*1ea0*/  IMAD.IADD R26, R21, 0x1, R26 ;  /* 0x00000001151a7824 */ /* 0x000fe200078e021a */
[----:B------:R-:W-:Y:S01]  /*1eb0*/  ISETP.GE.AND P2, PT, R12, R8, PT ;  /* 0x000000080c00720c */ /* 0x000fe20003f46270 */
[----:B------:R-:W-:-:S12]  /*1ec0*/  DEPBAR.LE SB0, 0x0 ;  /* 0x000080000000791a */ /* 0x000fd80000000000 */
[----:B------:R-:W-:Y:S05]  /*1ed0*/  WARPSYNC.ALL ;  /* 0x0000000000007948 */ /* 0x000fea0003800000 */
[-C--:B------:R-:W-:Y:S02]  /*1ee0*/  ISETP.GE.AND P1, PT, R9, R8.reuse, PT ;  /* 0x000000080900720c */ /* 0x080fe40003f26270 */
[----:B---3--:R-:W-:Y:S02]  /*1ef0*/  LOP3.LUT R7, R131, 0x100, RZ, 0xc0, !PT ;  /* 0x0000010083077812 */ /* 0x008fe400078ec0ff */
[----:B------:R-:W-:Y:S02]  /*1f00*/  LOP3.LUT R93, R90, 0xc0, RZ, 0xc0, !PT ;  /* 0x000000c05a5d7812 */ /* 0x000fe400078ec0ff */
[----:B------:R-:W-:-:S02]  /*1f10*/  ISETP.GE.AND P3, PT, R13, R8, PT ;  /* 0x000000080d00720c */ /* 0x000fc40003f66270 */
[----:B------:R-:W-:Y:S02]  /*1f20*/  LEA.HI.X R144, R20, R5, R26, 0x1, P0 ;  /* 0x0000000514907211 */ /* 0x000fe400000f0c1a */
[----:B------:R-:W-:Y:S02]  /*1f30*/  LOP3.LUT R6, R130, 0x8, RZ, 0xc0, !PT ;  /* 0x0000000882067812 */ /* 0x000fe400078ec0ff */
[----:B------:R-:W-:Y:S02]  /*1f40*/  LOP3.LUT R131, R131, 0x3e00, RZ, 0xc0, !PT ;  /* 0x00003e0083837812 */ /* 0x000fe400078ec0ff */
[----:B------:R-:W-:Y:S02]  /*1f50*/  SHF.L.U64.HI R5, R86, 0x5, R87 ;  /* 0x0000000556057819 */ /* 0x000fe40000010257 */
[----:B------:R-:W-:Y:S02]  /*1f60*/  LEA R8, P0, R4, R145, 0x1 ;  /* 0x0000009104087211 */ /* 0x000fe400078008ff */
[----:B------:R-:W-:-:S02]  /*1f70*/  LOP3.LUT R89, R129, 0x18, RZ, 0xc0, !PT ;  /* 0x0000001881597812 */ /* 0x000fc400078ec0ff */
[----:B------:R-:W-:Y:S02]  /*1f80*/  LOP3.LUT R7, R7, 0x20, R90, 0xf8, !PT ;  /* 0x0000002007077812 */ /* 0x000fe400078ef85a */
[----:B------:R-:W-:Y:S02]  /*1f90*/  LOP3.LUT R93, R93, 0x8, R128, 0xf8, !PT ;  /* 0x000000085d5d7812 */ /* 0x000fe400078ef880 */
[--C-:B------:R-:W-:Y:S02]  /*1fa0*/  LOP3.LUT R6, R6, 0xc0, R90.reuse, 0xf8, !PT ;  /* 0x000000c006067812 */ /* 0x100fe400078ef85a */
[----:B------:R-:W-:Y:S02]  /*1fb0*/  LOP3.LUT R80, R131, 0x20, R90, 0xf8, !PT ;  /* 0x0000002083507812 */ /* 0x000fe400078ef85a */
[----:B------:R-:W-:Y:S01]  /*1fc0*/  LEA.HI.X R9, R4, R144, R5, 0x1, P0 ;  /* 0x0000009004097211 */ /* 0x000fe200000f0c05 */
[----:B------:R-:W-:Y:S01]  /*1fd0*/  @!P6 IMAD.MOV.U32 R4, RZ, RZ, R145 ;  /* 0x000000ffff04e224 */ /* 0x000fe200078e0091 */
[----:B------:R-:W-:Y:S01]  /*1fe0*/  LOP3.LUT R93, R7, R93, R89, 0xf6, !PT ;  /* 0x0000005d075d7212 */ /* 0x000fe200078ef659 */
[----:B------:R-:W-:Y:S01]  /*1ff0*/  @!P6 IMAD.MOV.U32 R5, RZ, RZ, R144 ;  /* 0x000000ffff05e224 */ /* 0x000fe200078e0090 */
[----:B------:R-:W-:Y:S01]  /*2000*/  BAR.SYNC.DEFER_BLOCKING 0x0 ;  /* 0x0000000000007b1d */ /* 0x000fe20000010000 */
[----:B------:R-:W-:-:S02]  /*2010*/  LOP3.LUT R89, R6, R89, RZ, 0x3c, !PT ;  /* 0x0000005906597212 */ /* 0x000fc400078e3cff */
[----:B------:R-:W-:Y:S02]  /*2020*/  LOP3.LUT R80, R80, 0x100, R90, 0xf8, !PT ;  /* 0x0000010050507812 */ /* 0x000fe400078ef85a */
[-C--:B------:R-:W-:Y:S02]  /*2030*/  @!P2 LEA R6, P4, R86, R8.reuse, 0x6 ;  /* 0x000000085606a211 */ /* 0x080fe400078830ff */
[----:B------:R-:W-:Y:S02]  /*2040*/  LOP3.LUT R80, R80, R89, RZ, 0xfc, !PT ;  /* 0x0000005950507212 */ /* 0x000fe400078efcff */
[----:B------:R-:W-:Y:S01]  /*2050*/  @!P2 LEA.HI.X R7, R86, R9, R87, 0x6, P4 ;  /* 0x000000095607a211 */ /* 0x000fe200020f3457 */
[--C-:B------:R-:W-:Y:S02]  /*2060*/  IMAD R93, R93, 0x2, R132.reuse ;  /* 0x000000025d5d7824 */ /* 0x100fe400078e0284 */
[----:B------:R-:W-:Y:S01]  /*2070*/  IMAD R80, R80, 0x2, R132 ;  /* 0x0000000250507824 */ /* 0x000fe200078e0284 */
[----:B------:R-:W-:Y:S01]  /*2080*/  @!PT LDS RZ, [RZ] ;  /* 0x00000000fffff984 */ /* 0x000fe20000000800 */
[----:B------:R-:W-:Y:S01]  /*2090*/  @!PT LDS RZ, [RZ] ;  /* 0x00000000fffff984 */ /* 0x000fe20000000800 */
[----:B------:R-:W-:Y:S01]  /*20a0*/  @!PT LDS RZ, [RZ] ;  /* 0x00000000fffff984 */ /* 0x000fe20000000800 */
[----:B------:R1:W-:Y:S04]  /*20b0*/  @!P6 LDGSTS.E.BYPASS.LTC128B.128 [R160+0x3000], desc[UR4][R4.64] ;  /* 0x0300000004a0efae */ /* 0x0003e8000b981a04 */
[----:B------:R-:W-:Y:S04]  /*20c0*/  @P6 STS.128 [R160+0x3000], RZ ;  /* 0x003000ffa0006388 */ /* 0x000fe80000000c00 */
        /* <DEDUP_REMOVED lines=10> */
[----:B-1----:R-:W-:-:S04]  /*2170*/  @!P1 LEA R4, P0, R86, R8, 0x7 ;  /* 0x0000000856049211 */ /* 0x002fc800078038ff */
[----:B------:R-:W-:Y:S01]  /*2180*/  @!P1 LEA.HI.X R5, R86, R9, R87, 0x7, P0 ;  /* 0x0000000956059211 */ /* 0x000fe200000f3c57 */
[----:B------:R-:W-:Y:S04]  /*2190*/  @P1 STS.128 [R160+0x4800], RZ ;  /* 0x004800ffa0001388 */ /* 0x000fe80000000c00 */
[----:B------:R-:W-:Y:S01]  /*21a0*/  @!PT LDS RZ, [RZ] ;  /* 0x00000000fffff984 */ /* 0x000fe20000000800 */
[----:B------:R-:W-:Y:S01]  /*21b0*/  @!PT LDS RZ, [RZ] ;  /* 0x00000000fffff984 */ /* 0x000fe20000000800 */
[----:B------:R-:W-:Y:S01]  /*21c0*/  @!PT LDS RZ, [RZ] ;  /* 0x00000000fffff984 */ /* 0x000fe20000000800 */
[----:B------:R1:W-:Y:S04]  /*21d0*/  @!P1 LDGSTS.E.BYPASS.LTC128B.128 [R160+0x4800], desc[UR4][R4.64] ;  /* 0x0480000004a09fae */ /* 0x0003e8000b981a04 */
[----:B------:R-:W-:Y:S01]  /*21e0*/  LDSM.16.M88.4 R60, [R93+0x1000] ;  /* 0x001000005d3c783b */ /* 0x000fe20000000200 */
[----:B------:R-:W-:Y:S01]  /*21f0*/  IMAD.MOV.U32 R88, RZ, RZ, 0x20 ;  /* 0x00000020ff587424 */ /* 0x000fe200078e00ff */
[----:B------:R-:W-:-:S02]  /*2200*/  LOP3.LUT P0, RZ, R128, 0x4, RZ, 0xc0, !PT ;  /* 0x0000000480ff7812 */ /* 0x000fc4000780c0ff */
[----:B------:R-:W-:Y:S02]  /*2210*/  LDSM.16.M88.4 R52, [R93+0x1400] ;  /* 0x001400005d34783b */ /* 0x000fe40000000200 */
[----:B------:R-:W-:Y:S02]  /*2220*/  SEL R88, R88, 0xffffffe0, !P0 ;  /* 0xffffffe058587807 */ /* 0x000fe40004000000 */
[----:B------:R-:W-:Y:S04]  /*2230*/  LDSM.16.M88.4 R44, [R93+0x1800] ;  /* 0x001800005d2c783b */ /* 0x000fe80000000200 */
[----:B------:R-:W-:Y:S04]  /*2240*/  LDSM.16.M88.4 R36, [R93+0x1c00] ;  /* 0x001c00005d24783b */ /* 0x000fe80000000200 */
[----:B------:R-:W-:Y:S04]  /*2250*/  LDSM.16.M88.4 R28, [R93+0x2000] ;  /* 0x002000005d1c783b */ /* 0x000fe80000000200 */
[----:B------:R-:W-:Y:S04]  /*2260*/  LDSM.16.M88.4 R20, [R93+0x2400] ;  /* 0x002400005d14783b */ /* 0x000fe80000000200 */
[----:B-1----:R1:W2:Y:S04]  /*2270*/  LDSM.16.M88.4 R4, [R80] ;  /* 0x000000005004783b */ /* 0x0022a80000000200 */
[----:B------:R-:W3:Y:S04]  /*2280*/  LDSM.16.M88.4 R12, [R93+0x2800] ;  /* 0x002800005d0c783b */ /* 0x000ee80000000200 */
[----:B------:R4:W5:Y:S01]  /*2290*/  LDSM.16.M88.4 R68, [R93+0x2c00] ;  /* 0x002c00005d44783b */ /* 0x0009620000000200 */
[----:B------:R-:W-:-:S03]  /*22a0*/  IMAD.SHL.U32 R95, R128, 0x2, RZ ;  /* 0x00000002805f7824 */ /* 0x000fc600078e00ff */
[----:B------:R-:W0:Y:S01]  /*22b0*/  LDGDEPBAR ;  /* 0x00000000000079af */ /* 0x000e220000000000 */
[----:B-1----:R-:W-:-:S06]  /*22c0*/  IMAD.IADD R80, R80, 0x1, R88 ;  /* 0x0000000150507824 */ /* 0x002fcc00078e0258 */
[----:B------:R-:W-:Y:S01]  /*22d0*/  LDSM.16.M88.4 R80, [R80] ;  /* 0x000000005050783b */ /* 0x000fe20000000200 */
[----:B----4-:R-:W-:-:S05]  /*22e0*/  IMAD.IADD R93, R93, 0x1, R88 ;  /* 0x000000015d5d7824 */ /* 0x010fca00078e0258 */
[----:B------:R-:W1:Y:S04]  /*22f0*/  LDSM.16.M88.4 R76, [R93+0x1000] ;  /* 0x001000005d4c783b */ /* 0x000e680000000200 */
[----:B------:R-:W4:Y:S01]  /*2300*/  LDSM.16.M88.4 R72, [R93+0x1400] ;  /* 0x001400005d48783b */ /* 0x000f220000000200 */
[C---:B--2---:R-:W-:Y:S08]  /*2310*/  HMMA.16816.F32.BF16 R64, R4.reuse, R60, RZ ;  /* 0x0000003c0440723c */ /* 0x044ff000000418ff */
        /* <DEDUP_REMOVED lines=13> */
[----:B-----5:R-:W-:Y:S01]  /*23f0*/  HMMA.16816.F32.BF16 R8, R4, R68, RZ ;  /* 0x000000440408723c */ /* 0x020fe200000418ff */
[----:B------:R-:W-:-:S07]  /*2400*/  LOP3.LUT R95, R91, 0x6, R95, 0xf8, !PT ;  /* 0x000000065b5f7812 */ /* 0x000fce00078ef85f */
[----:B------:R-:W-:Y:S01]  /*2410*/  HMMA.16816.F32.BF16 R4, R4, R70, RZ ;  /* 0x000000460404723c */ /* 0x000fe200000418ff */
[----:B------:R-:W2:Y:S07]  /*2420*/  LDSM.16.M88.4 R68, [R93+0x1800] ;  /* 0x001800005d44783b */ /* 0x000eae0000000200 */
[----:B-1----:R-:W-:Y:S01]  /*2430*/  HMMA.16816.F32.BF16 R64, R80, R76, R64 ;  /* 0x0000004c5040723c */ /* 0x002fe20000041840 */
[C---:B------:R-:W-:Y:S02]  /*2440*/  LOP3.LUT R77, R95.reuse, 0x1, RZ, 0xfc, !PT ;  /* 0x000000015f4d7812 */ /* 0x040fe400078efcff */
[----:B------:R-:W-:-:S02]  /*2450*/  LOP3.LUT R76, R95, 0x8, RZ, 0xfc, !PT ;  /* 0x000000085f4c7812 */ /* 0x000fc400078efcff */
[-C--:B------:R-:W-:Y:S02]  /*2460*/  ISETP.GE.AND P2, PT, R77, R92.reuse, PT ;  /* 0x0000005c4d00720c */ /* 0x080fe40003f46270 */
[-C--:B------:R-:W-:Y:S01]  /*2470*/  ISETP.GE.AND P1, PT, R76, R92.reuse, PT ;  /* 0x0000005c4c00720c */ /* 0x080fe20003f26270 */
[----:B------:R-:W-:Y:S01]  /*2480*/  HMMA.16816.F32.BF16 R60, R80, R78, R60 ;  /* 0x0000004e503c723c */ /* 0x000fe2000004183c */
[----:B------:R-:W1:Y:S01]  /*2490*/  LDSM.16.M88.4 R76, [R93+0x1c00] ;  /* 0x001c00005d4c783b */ /* 0x000e620000000200 */
[----:B------:R-:W-:-:S06]  /*24a0*/  ISETP.GE.AND P3, PT, R95, R92, PT ;  /* 0x0000005c5f00720c */ /* 0x000fcc0003f66270 */
[C---:B----4-:R-:W-:Y:S01]  /*24b0*/  HMMA.16816.F32.BF16 R56, R80.reuse, R72, R56 ;  /* 0x000000485038723c */ /* 0x050fe20000041838 */
[C---:B------:R-:W-:Y:S02]  /*24c0*/  LOP3.LUT R72, R95.reuse, 0x11, RZ, 0xfc, !PT ;  /* 0x000000115f487812 */ /* 0x040fe400078efcff */
[C---:B------:R-:W-:Y:S02]  /*24d0*/  LOP3.LUT R73, R95.reuse, 0x10, RZ, 0xfc, !PT ;  /* 0x000000105f497812 */ /* 0x040fe400078efcff */
[-C--:B------:R-:W-:Y:S02]  /*24e0*/  ISETP.GE.AND P5, PT, R72, R92.reuse, PT ;  /* 0x0000005c4800720c */ /* 0x080fe40003fa6270 */
[----:B------:R-:W-:Y:S01]  /*24f0*/  LOP3.LUT R72, R95, 0x19, RZ, 0xfc, !PT ;  /* 0x000000195f487812 */ /* 0x000fe200078efcff */
[----:B------:R-:W-:Y:S01]  /*2500*/  HMMA.16816.F32.BF16 R52, R80, R74, R52 ;  /* 0x0000004a5034723c */ /* 0x000fe20000041834 */
[----:B------:R-:W-:Y:S02]  /*2510*/  ISETP.GE.AND P6, PT, R73, R92, PT ;  /* 0x0000005c4900720c */ /* 0x000fe40003fc6270 */
[----:B------:R-:W-:-:S02]  /*2520*/  FSEL R75, R66, -INF , !P3 ;  /* 0xff800000424b7808 */ /* 0x000fc40005800000 */
[----:B------:R-:W-:Y:S02]  /*2530*/  FSEL R73, R64, -INF , !P3 ;  /* 0xff80000040497808 */ /* 0x000fe40005800000 */
[----:B------:R-:W-:Y:S02]  /*2540*/  ISETP.GE.AND P3, PT, R72, R92, PT ;  /* 0x0000005c4800720c */ /* 0x000fe40003f66270 */
[----:B------:R-:W-:Y:S02]  /*2550*/  FSEL R97, R67, -INF , !P2 ;  /* 0xff80000043617808 */ /* 0x000fe40005000000 */
[----:B------:R-:W-:Y:S02]  /*2560*/  FSEL R72, R65, -INF , !P2 ;  /* 0xff80000041487808 */ /* 0x000fe40005000000 */
[----:B------:R-:W3:Y:S01]  /*2570*/  LDSM.16.M88.4 R64, [R93+0x2000] ;  /* 0x002000005d40783b */ /* 0x000ee20000000200 */
[C---:B------:R-:W-:Y:S01]  /*2580*/  LOP3.LUT R94, R95.reuse, 0x9, RZ, 0xfc, !PT ;  /* 0x000000095f5e7812 */ /* 0x040fe200078efcff */
[----:B--2---:R-:W-:Y:S01]  /*2590*/  HMMA.16816.F32.BF16 R48, R80, R68, R48 ;  /* 0x000000445030723c */ /* 0x004fe20000041830 */
[----:B------:R-:W-:-:S02]  /*25a0*/  LOP3.LUT R69, R95, 0x28, RZ, 0xfc, !PT ;  /* 0x000000285f457812 */ /* 0x000fc400078efcff */
[----:B------:R-:W-:Y:S02]  /*25b0*/  ISETP.GE.AND P0, PT, R94, R92, PT ;  /* 0x0000005c5e00720c */ /* 0x000fe40003f06270 */
[----:B------:R-:W-:Y:S02]  /*25c0*/  FSEL R68, R60, -INF , !P1 ;  /* 0xff8000003c447808 */ /* 0x000fe40004800000 */
[----:B------:R-:W-:Y:S02]  /*25d0*/  LOP3.LUT R60, R95, 0x29, RZ, 0xfc, !PT ;  /* 0x000000295f3c7812 */ /* 0x000fe400078efcff */
[----:B------:R-:W-:Y:S02]  /*25e0*/  FSEL R104, R63, -INF , !P0 ;  /* 0xff8000003f687808 */ /* 0x000fe40004000000 */
[----:B------:R-:W-:Y:S02]  /*25f0*/  FSEL R61, R61, -INF , !P0 ;  /* 0xff8000003d3d7808 */ /* 0x000fe40004000000 */
[----:B------:R-:W-:-:S02]  /*2600*/  LOP3.LUT R94, R95, 0x18, RZ, 0xfc, !PT ;  /* 0x000000185f5e7812 */ /* 0x000fc400078efcff */
[-C--:B------:R-:W-:Y:S02]  /*2610*/  ISETP.GE.AND P0, PT, R69, R92.reuse, PT ;  /* 0x0000005c4500720c */ /* 0x080fe40003f06270 */
[C---:B------:R-:W-:Y:S02]  /*2620*/  LOP3.LUT R74, R95.reuse, 0x20, RZ, 0xfc, !PT ;  /* 0x000000205f4a7812 */ /* 0x040fe400078efcff */
[----:B------:R-:W-:Y:S02]  /*2630*/  FSEL R105, R58, -INF , !P6 ;  /* 0xff8000003a697808 */ /* 0x000fe40007000000 */
[----:B------:R-:W-:Y:S02]  /*2640*/  FSEL R69, R56, -INF , !P6 ;  /* 0xff80000038457808 */ /* 0x000fe40007000000 */
[-C--:B------:R-:W-:Y:S02]  /*2650*/  ISETP.GE.AND P6, PT, R60, R92.reuse, PT ;  /* 0x0000005c3c00720c */ /* 0x080fe40003fc6270 */
[----:B------:R-:W-:Y:S01]  /*2660*/  LOP3.LUT R60, R95, 0x30, RZ, 0xfc, !PT ;  /* 0x000000305f3c7812 */ /* 0x000fe200078efcff */
[----:B------:R-:W-:Y:S01]  /*2670*/  HMMA.16816.F32.BF16 R44, R80, R70, R44 ;  /* 0x00000046502c723c */ /* 0x000fe2000004182c */
[----:B------:R-:W-:-:S02]  /*2680*/  ISETP.GE.AND P4, PT, R94, R92, PT ;  /* 0x0000005c5e00720c */ /* 0x000fc40003f86270 */
[-C--:B------:R-:W-:Y:S02]  /*2690*/  ISETP.GE.AND P2, PT, R74, R92.reuse, PT ;  /* 0x0000005c4a00720c */ /* 0x080fe40003f46270 */
[----:B------:R-:W-:Y:S02]  /*26a0*/  LOP3.LUT R74, R95, 0x21, RZ, 0xfc, !PT ;  /* 0x000000215f4a7812 */ /* 0x000fe400078efcff */
[----:B------:R-:W-:Y:S02]  /*26b0*/  FSEL R111, R59, -INF , !P5 ;  /* 0xff8000003b6f7808 */ /* 0x000fe40006800000 */
[----:B------:R-:W-:Y:S02]  /*26c0*/  FSEL R70, R57, -INF , !P5 ;  /* 0xff80000039467808 */ /* 0x000fe40006800000 */
[----:B------:R-:W-:Y:S01]  /*26d0*/  ISETP.GE.AND P5, PT, R60, R92, PT ;  /* 0x0000005c3c00720c */ /* 0x000fe20003fa6270 */
[----:B------:R-:W2:Y:S01]  /*26e0*/  LDSM.16.M88.4 R56, [R93+0x2400] ;  /* 0x002400005d38783b */ /* 0x000ea20000000200 */
[----:B------:R-:W-:-:S02]  /*26f0*/  LOP3.LUT R60, R95, 0x38, RZ, 0xfc, !PT ;  /* 0x000000385f3c7812 */ /* 0x000fc400078efcff */
[----:B------:R-:W-:Y:S01]  /*2700*/  FSEL R71, R52, -INF , !P4 ;  /* 0xff80000034477808 */ /* 0x000fe20006000000 */
[C---:B-1----:R-:W-:Y:S01]  /*2710*/  HMMA.16816.F32.BF16 R40, R80.reuse, R76, R40 ;  /* 0x0000004c5028723c */ /* 0x042fe20000041828 */
[----:B------:R-:W-:Y:S02]  /*2720*/  FSEL R98, R62, -INF , !P1 ;  /* 0xff8000003e627808 */ /* 0x000fe40004800000 */
[----:B------:R-:W-:Y:S02]  /*2730*/  LOP3.LUT R52, R95, 0x39, RZ, 0xfc, !PT ;  /* 0x000000395f347812 */ /* 0x000fe400078efcff */
[----:B------:R-:W-:Y:S02]  /*2740*/  ISETP.GE.AND P1, PT, R74, R92, PT ;  /* 0x0000005c4a00720c */ /* 0x000fe40003f26270 */
[----:B------:R-:W-:Y:S01]  /*2750*/  FSEL R77, R55, -INF , !P3 ;  /* 0xff800000374d7808 */ /* 0x000fe20005800000 */
[----:B------:R-:W-:Y:S01]  /*2760*/  HMMA.16816.F32.BF16 R36, R80, R78, R36 ;  /* 0x0000004e5024723c */ /* 0x000fe20000041824 */
[----:B------:R-:W-:-:S02]  /*2770*/  FSEL R74, R53, -INF , !P3 ;  /* 0xff800000354a7808 */ /* 0x000fc40005800000 */
[-C--:B------:R-:W-:Y:S02]  /*2780*/  ISETP.GE.AND P3, PT, R60, R92.reuse, PT ;  /* 0x0000005c3c00720c */ /* 0x080fe40003f66270 */
[----:B------:R-:W-:Y:S02]  /*2790*/  FSEL R78, R50, -INF , !P2 ;  /* 0xff800000324e7808 */ /* 0x000fe40005000000 */
[----:B------:R-:W-:Y:S02]  /*27a0*/  FSEL R60, R48, -INF , !P2 ;  /* 0xff800000303c7808 */ /* 0x000fe40005000000 */
[----:B------:R-:W-:Y:S02]  /*27b0*/  FSEL R76, R54, -INF , !P4 ;  /* 0xff800000364c7808 */ /* 0x000fe40006000000 */
[----:B------:R-:W-:Y:S02]  /*27c0*/  ISETP.GE.AND P2, PT, R52, R92, PT ;  /* 0x0000005c3400720c */ /* 0x000fe40003f46270 */
[----:B------:R-:W1:Y:S01]  /*27d0*/  LDSM.16.M88.4 R52, [R93+0x2800] ;  /* 0x002800005d34783b */ /* 0x000e620000000200 */
[----:B------:R-:W-:-:S02]  /*27e0*/  FSEL R63, R44, -INF , !P0 ;  /* 0xff8000002c3f7808 */ /* 0x000fc40004000000 */
[----:B------:R-:W-:Y:S01]  /*27f0*/  LOP3.LUT R44, R95, 0x49, RZ, 0xfc, !PT ;  /* 0x000000495f2c7812 */ /* 0x000fe200078efcff */
[----:B---3--:R-:W-:Y:S01]  /*2800*/  HMMA.16816.F32.BF16 R32, R80, R64, R32 ;  /* 0x000000405020723c */ /* 0x008fe20000041820 */
[----:B------:R-:W-:Y:S02]  /*2810*/  FSEL R112, R42, -INF , !P5 ;  /* 0xff8000002a707808 */ /* 0x000fe40006800000 */
[----:B------:R-:W-:Y:S02]  /*2820*/  FSEL R99, R40, -INF , !P5 ;  /* 0xff80000028637808 */ /* 0x000fe40006800000 */
[----:B------:R-:W-:Y:S02]  /*2830*/  FSEL R64, R46, -INF , !P0 ;  /* 0xff8000002e407808 */ /* 0x000fe40004000000 */
[----:B------:R-:W-:Y:S02]  /*2840*/  FSEL R65, R47, -INF , !P6 ;  /* 0xff8000002f417808 */ /* 0x000fe40007000000 */
[----:B------:R-:W-:-:S02]  /*2850*/  FSEL R107, R45, -INF , !P6 ;  /* 0xff8000002d6b7808 */ /* 0x000fc40007000000 */
[----:B------:R-:W-:Y:S02]  /*2860*/  ISETP.GE.AND P5, PT, R44, R92, PT ;  /* 0x0000005c2c00720c */ /* 0x000fe40003fa6270 */
[----:B------:R-:W3:Y:S01]  /*2870*/  LDSM.16.M88.4 R44, [R93+0x2c00] ;  /* 0x002c00005d2c783b */ /* 0x000ee20000000200 */
[----:B------:R-:W-:Y:S01]  /*2880*/  HMMA.16816.F32.BF16 R28, R80, R66, R28 ;  /* 0x00000042501c723c */ /* 0x000fe2000004181c */
[----:B------:R-:W-:Y:S01]  /*2890*/  LOP3.LUT R62, R95, 0x31, RZ, 0xfc, !PT ;  /* 0x000000315f3e7812 */ /* 0x000fe200078efcff */
[----:B------:R-:W-:-:S06]  /*28a0*/  DEPBAR.LE SB0, 0x0 ;  /* 0x000080000000791a */ /* 0x000fcc0000000000 */
[----:B--2---:R-:W-:Y:S01]  /*28b0*/  HMMA.16816.F32.BF16 R24, R80, R56, R24 ;  /* 0x000000385018723c */ /* 0x004fe20000041818 */
[----:B------:R-:W-:Y:S02]  /*28c0*/  ISETP.GE.AND P4, PT, R62, R92, PT ;  /* 0x0000005c3e00720c */ /* 0x000fe40003f86270 */
[----:B------:R-:W-:Y:S02]  /*28d0*/  LOP3.LUT R42, R95, 0x50, RZ, 0xfc, !PT ;  /* 0x000000505f2a7812 */ /* 0x000fe400078efcff */
[----:B------:R-:W-:-:S03]  /*28e0*/  FSEL R40, R43, -INF , !P4 ;  /* 0xff8000002b287808 */ /* 0x000fc60006000000 */
[C---:B-1----:R-:W-:Y:S01]  /*28f0*/  HMMA.16816.F32.BF16 R12, R80.reuse, R54, R12 ;  /* 0x00000036500c723c */ /* 0x042fe2000004180c */
[----:B------:R-:W-:Y:S02]  /*2900*/  FSEL R106, R41, -INF , !P4 ;  /* 0xff800000296a7808 */ /* 0x000fe40006000000 */
[----:B------:R-:W-:Y:S02]  /*2910*/  ISETP.GE.AND P4, PT, R42, R92, PT ;  /* 0x0000005c2a00720c */ /* 0x000fe40003f86270 */
[----:B------:R-:W-:Y:S02]  /*2920*/  FSEL R66, R29, -INF , !P5 ;  /* 0xff8000001d427808 */ /* 0x000fe40006800000 */
[C---:B------:R-:W-:Y:S01]  /*2930*/  LOP3.LUT R29, R95.reuse, 0x69, RZ, 0xfc, !PT ;  /* 0x000000695f1d7812 */ /* 0x040fe200078efcff */
[----:B------:R-:W-:Y:S01]  /*2940*/  HMMA.16816.F32.BF16 R20, R80, R58, R20 ;  /* 0x0000003a5014723c */ /* 0x000fe20000041814 */
[----:B------:R-:W-:Y:S02]  /*2950*/  LOP3.LUT R48, R95, 0x40, RZ, 0xfc, !PT ;  /* 0x000000405f307812 */ /* 0x000fe400078efcff */
[----:B------:R-:W-:-:S02]  /*2960*/  FSEL R117, R26, -INF , !P4 ;  /* 0xff8000001a757808 */ /* 0x000fc40006000000 */
[----:B------:R-:W-:-:S03]  /*2970*/  FSEL R58, R24, -INF , !P4 ;  /* 0xff800000183a7808 */ /* 0x000fc60006000000 */
[C---:B------:R-:W-:Y:S01]  /*2980*/  HMMA.16816.F32.BF16 R16, R80.reuse, R52, R16 ;  /* 0x000000345010723c */ /* 0x040fe20000041810 */
[----:B------:R-:W-:Y:S02]  /*2990*/  FSEL R79, R51, -INF , !P1 ;  /* 0xff800000334f7808 */ /* 0x000fe40004800000 */
[----:B------:R-:W-:Y:S02]  /*29a0*/  FSEL R108, R49, -INF , !P1 ;  /* 0xff800000316c7808 */ /* 0x000fe40004800000 */
[-C--:B------:R-:W-:Y:S02]  /*29b0*/  ISETP.GE.AND P4, PT, R29, R92.reuse, PT ;  /* 0x0000005c1d00720c */ /* 0x080fe40003f86270 */
[----:B------:R-:W-:Y:S01]  /*29c0*/  ISETP.GE.AND P1, PT, R48, R92, PT ;  /* 0x0000005c3000720c */ /* 0x000fe20003f26270 */
[----:B---3--:R-:W-:Y:S01]  /*29d0*/  HMMA.16816.F32.BF16 R8, R80, R44, R8 ;  /* 0x0000002c5008723c */ /* 0x008fe20000041808 */
[C---:B------:R-:W-:Y:S02]  /*29e0*/  LOP3.LUT R49, R95.reuse, 0x41, RZ, 0xfc, !PT ;  /* 0x000000415f317812 */ /* 0x040fe400078efcff */
[----:B------:R-:W-:-:S02]  /*29f0*/  LOP3.LUT R48, R95, 0x48, RZ, 0xfc, !PT ;  /* 0x000000485f307812 */ /* 0x000fc400078efcff */
[----:B------:R-:W-:-:S03]  /*2a00*/  LOP3.LUT R42, R95, 0x51, RZ, 0xfc, !PT ;  /* 0x000000515f2a7812 */ /* 0x000fc600078efcff */
[----:B------:R-:W-:Y:S01]  /*2a10*/  HMMA.16816.F32.BF16 R4, R80, R46, R4 ;  /* 0x0000002e5004723c */ /* 0x000fe20000041804 */
[----:B------:R-:W-:Y:S02]  /*2a20*/  FSEL R110, R15, -INF , !P4 ;  /* 0xff8000000f6e7808 */ /* 0x000fe40006000000 */
[----:B------:R-:W-:Y:S02]  /*2a30*/  FSEL R47, R13, -INF , !P4 ;  /* 0xff8000000d2f7808 */ /* 0x000fe40006000000 */
[----:B------:R-:W-:Y:S02]  /*2a40*/  FSEL R57, R38, -INF , !P3 ;  /* 0xff80000026397808 */ /* 0x000fe40005800000 */
[----:B------:R-:W-:Y:S02]  /*2a50*/  FSEL R101, R36, -INF , !P3 ;  /* 0xff80000024657808 */ /* 0x000fe40005800000 */
[----:B------:R-:W-:Y:S02]  /*2a60*/  ISETP.NE.AND P4, PT, R85, 0x1, PT ;  /* 0x000000015500780c */ /* 0x000fe40003f85270 */
[----:B------:R-:W-:-:S02]  /*2a70*/  ISETP.GE.AND P0, PT, R49, R92, PT ;  /* 0x0000005c3100720c */ /* 0x000fc40003f06270 */
[-C--:B------:R-:W-:Y:S02]  /*2a80*/  ISETP.GE.AND P6, PT, R48, R92.reuse, PT ;  /* 0x0000005c3000720c */ /* 0x080fe40003fc6270 */
[C---:B------:R-:W-:Y:S02]  /*2a90*/  LOP3.LUT R41, R95.reuse, 0x58, RZ, 0xfc, !PT ;  /* 0x000000585f297812 */ /* 0x040fe400078efcff */
[----:B------:R-:W-:Y:S02]  /*2aa0*/  ISETP.GE.AND P3, PT, R42, R92, PT ;  /* 0x0000005c2a00720c */ /* 0x000fe40003f66270 */
[C---:B------:R-:W-:Y:S02]  /*2ab0*/  LOP3.LUT R38, R95.reuse, 0x59, RZ, 0xfc, !PT ;  /* 0x000000595f267812 */ /* 0x040fe400078efcff */
[----:B------:R-:W-:Y:S02]  /*2ac0*/  LOP3.LUT R36, R95, 0x60, RZ, 0xfc, !PT ;  /* 0x000000605f247812 */ /* 0x000fe400078efcff */
[----:B------:R-:W-:-:S02]  /*2ad0*/  FSEL R113, R39, -INF , !P2 ;  /* 0xff80000027717808 */ /* 0x000fc40005000000 */
[----:B------:R-:W-:Y:S02]  /*2ae0*/  FSEL R51, R37, -INF , !P2 ;  /* 0xff80000025337808 */ /* 0x000fe40005000000 */
[----:B------:R-:W-:Y:S02]  /*2af0*/  ISETP.GE.AND P2, PT, R41, R92, PT ;  /* 0x0000005c2900720c */ /* 0x000fe40003f46270 */
[----:B------:R-:W-:Y:S02]  /*2b00*/  FSEL R37, R34, -INF , !P1 ;  /* 0xff80000022257808 */ /* 0x000fe40004800000 */
[----:B------:R-:W-:Y:S02]  /*2b10*/  FSEL R94, R32, -INF , !P1 ;  /* 0xff800000205e7808 */ /* 0x000fe40004800000 */
[----:B------:R-:W-:Y:S02]  /*2b20*/  FSEL R114, R35, -INF , !P0 ;  /* 0xff80000023727808 */ /* 0x000fe40004000000 */
[----:B------:R-:W-:-:S02]  /*2b30*/  FSEL R96, R33, -INF , !P0 ;  /* 0xff80000021607808 */ /* 0x000fc40004000000 */
[----:B------:R-:W-:Y:S02]  /*2b40*/  FSEL R93, R28, -INF , !P6 ;  /* 0xff8000001c5d7808 */ /* 0x000fe40007000000 */
[----:B------:R-:W-:Y:S02]  /*2b50*/  FSEL R62, R25, -INF , !P3 ;  /* 0xff800000193e7808 */ /* 0x000fe40005800000 */
[-C--:B------:R-:W-:Y:S02]  /*2b60*/  ISETP.GE.AND P1, PT, R38, R92.reuse, PT ;  /* 0x0000005c2600720c */ /* 0x080fe40003f26270 */
[----:B------:R-:W-:Y:S02]  /*2b70*/  ISETP.GE.AND P0, PT, R36, R92, PT ;  /* 0x0000005c2400720c */ /* 0x000fe40003f06270 */
[C---:B------:R-:W-:Y:S02]  /*2b80*/  LOP3.LUT R33, R95.reuse, 0x61, RZ, 0xfc, !PT ;  /* 0x000000615f217812 */ /* 0x040fe400078efcff */
[----:B------:R-:W-:-:S02]  /*2b90*/  LOP3.LUT R32, R95, 0x68, RZ, 0xfc, !PT ;  /* 0x000000685f207812 */ /* 0x000fc400078efcff */
[C---:B------:R-:W-:Y:S02]  /*2ba0*/  LOP3.LUT R28, R95.reuse, 0x70, RZ, 0xfc, !PT ;  /* 0x000000705f1c7812 */ /* 0x040fe400078efcff */
        /* <DEDUP_REMOVED lines=11> */
[----:B------:R-:W-:Y:S01]  /*2c60*/  FSEL R52, R16, -INF , !P0 ;  /* 0xff80000010347808 */ /* 0x000fe20004000000 */
[----:B------:R-:W-:Y:S01]  /*2c70*/  BSSY.RECONVERGENT B1, `(.L_x_6132) ;  /* 0x0000076000017945 */ /* 0x000fe20003800200 */
[-C--:B------:R-:W-:Y:S02]  /*2c80*/  ISETP.GE.AND P6, PT, R33, R92.reuse, PT ;  /* 0x0000005c2100720c */ /* 0x080fe40003fc6270 */
[-C--:B------:R-:W-:Y:S02]  /*2c90*/  ISETP.GE.AND P5, PT, R32, R92.reuse, PT ;  /* 0x0000005c2000720c */ /* 0x080fe40003fa6270 */
[-C--:B------:R-:W-:Y:S02]  /*2ca0*/  ISETP.GE.AND P3, PT, R28, R92.reuse, PT ;  /* 0x0000005c1c00720c */ /* 0x080fe40003f66270 */
[-C--:B------:R-:W-:Y:S02]  /*2cb0*/  ISETP.GE.AND P2, PT, R26, R92.reuse, PT ;  /* 0x0000005c1a00720c */ /* 0x080fe40003f46270 */
[----:B------:R-:W-:-:S02]  /*2cc0*/  ISETP.GE.AND P1, PT, R25, R92, PT ;  /* 0x0000005c1900720c */ /* 0x000fc40003f26270 */
[----:B------:R-:W-:Y:S01]  /*2cd0*/  ISETP.GE.AND P0, PT, R95, R92, PT ;  /* 0x0000005c5f00720c */ /* 0x000fe20003f06270 */
[----:B------:R-:W-:Y:S01]  /*2ce0*/  IMAD.MOV.U32 R152, RZ, RZ, R91 ;  /* 0x000000ffff987224 */ /* 0x000fe200078e005b */
[----:B------:R-:W-:Y:S01]  /*2cf0*/  FSEL R19, R19, -INF , !P6 ;  /* 0xff80000013137808 */ /* 0x000fe20007000000 */
[----:B------:R-:W-:Y:S01]  /*2d00*/  IMAD.MOV.U32 R156, RZ, RZ, R84 ;  /* 0x000000ffff9c7224 */ /* 0x000fe200078e0054 */
[----:B------:R-:W-:Y:S01]  /*2d10*/  FSEL R50, R17, -INF , !P6 ;  /* 0xff80000011327808 */ /* 0x000fe20007000000 */
[----:B------:R-:W-:Y:S01]  /*2d20*/  IMAD.MOV.U32 R157, RZ, RZ, R0 ;  /* 0x000000ffff9d7224 */ /* 0x000fe200078e0000 */
        /* <DEDUP_REMOVED lines=25> */
.L_x_6135:
        /* <DEDUP_REMOVED lines=28> */
[----:B------:R-:W-:Y:S02]  /*3080*/  @!P3 IADD3 R4, PT, PT, R4, -R6, RZ ;  /* 0x800000060404b210 */ /* 0x000fe40007ffe0ff */
        /* <DEDUP_REMOVED lines=33> */
.L_x_6136:
[----:B------:R-:W-:Y:S05]  /*32a0*/  BSYNC.RECONVERGENT B0 ;  /* 0x0000000000007941 */ /* 0x000fea0003800200 */
.L_x_6134:
[C---:B------:R-:W-:Y:S01]  /*32b0*/  IMAD.SHL.U32 R4, R136.reuse, 0x40, RZ ;  /* 0x0000004088047824 */ /* 0x040fe200078e00ff */
[----:B------:R-:W-:Y:S01]  /*32c0*/  SHF.L.U64.HI R0, R136, 0x6, R137 ;  /* 0x0000000688007819 */ /* 0x000fe20000010289 */
[----:B------:R-:W-:-:S03]  /*32d0*/  IMAD.MOV.U32 R5, RZ, RZ, R141 ;  /* 0x000000ffff057224 */ /* 0x000fc600078e008d */
[----:B------:R-:W-:-:S04]  /*32e0*/  IADD3 R8, P0, PT, R4, R142, RZ ;  /* 0x0000008e04087210 */ /* 0x000fc80007f1e0ff */
[----:B------:R-:W-:Y:S01]  /*32f0*/  IADD3 R6, P1, PT, R8, R4, RZ ;  /* 0x0000000408067210 */ /* 0x000fe20007f3e0ff */
[----:B------:R-:W-:-:S03]  /*3300*/  IMAD.X R9, R0, 0x1, R141, P0 ;  /* 0x0000000100097824 */ /* 0x000fc600000e068d */
[----:B------:R-:W-:Y:S01]  /*3310*/  IADD3 R10, P0, PT, R6, R4, RZ ;  /* 0x00000004060a7210 */ /* 0x000fe20007f1e0ff */
[----:B------:R-:W-:Y:S01]  /*3320*/  IMAD.X R7, R9, 0x1, R0, P1 ;  /* 0x0000000109077824 */ /* 0x000fe200008e0600 */
[----:B------:R-:W-:-:S04]  /*3330*/  MOV R4, R142 ;  /* 0x0000008e00047202 */ /* 0x000fc80000000f00 */
[----:B------:R-:W-:Y:S01]  /*3340*/  IADD3.X R11, PT, PT, R7, R0, RZ, P0, !PT ;  /* 0x00000000070b7210 */ /* 0x000fe200007fe4ff */
[----:B------:R-:W-:Y:S01]  /*3350*/  @!PT LDS RZ, [RZ] ;  /* 0x00000000fffff984 */ /* 0x000fe20000000800 */
[----:B------:R-:W-:Y:S01]  /*3360*/  @!PT LDS RZ, [RZ] ;  /* 0x00000000fffff984 */ /* 0x000fe20000000800 */
[----:B------:R-:W-:Y:S01]  /*3370*/  @!PT LDS RZ, [RZ] ;  /* 0x00000000fffff984 */ /* 0x000fe20000000800 */
[----:B------:R1:W-:Y:S04]  /*3380*/  LDGSTS.E.BYPASS.LTC128B.128 [R160+0x1000], desc[UR4][R4.64] ;  /* 0x0100000004a07fae */ /* 0x0003e8000b981a04 */
[----:B------:R1:W-:Y:S04]  /*3390*/  LDGSTS.E.BYPASS.LTC128B.128 [R160+0x1800], desc[UR4][R8.64] ;  /* 0x0180000008a07fae */ /* 0x0003e8000b981a04 */
[----:B------:R1:W-:Y:S04]  /*33a0*/  LDGSTS.E.BYPASS.LTC128B.128 [R160+0x2000], desc[UR4][R6.64] ;  /* 0x0200000006a07fae */ /* 0x0003e8000b981a04 */
[----:B------:R1:W-:Y:S04]  /*33b0*/  LDGSTS.E.BYPASS.LTC128B.128 [R160+0x2800], desc[UR4][R10.64] ;  /* 0x028000000aa07fae */ /* 0x0003e8000b981a04 */
[----:B------:R-:W0:Y:S02]  /*33c0*/  LDGDEPBAR ;  /* 0x00000000000079af */ /* 0x000e240000000000 */
.L_x_6133:
[----:B------:R-:W-:Y:S05]  /*33d0*/  BSYNC.RECONVERGENT B1 ;  /* 0x0000000000017941 */ /* 0x000fea0003800200 */
.L_x_6132:
        /* <DEDUP_REMOVED lines=31> */
[----:B------:R-:W-:Y:S02]  /*35d0*/  FMNMX.FTZ R0, R30, R0, !PT ;  /* 0x000000001e007209 */ /* 0x000fe40007810000 */
[----:B------:R-:W-:-:S03]  /*35e0*/  FMNMX.FTZ R84, R34, R84, !PT ;  /* 0x0000005422547209 */ /* 0x000fc60007810000 */
[----:B-1----:R-:W1:Y:S02]  /*35f0*/  SHFL.BFLY PT, R4, R0, 0x2, 0x1f ;  /* 0x0c401f0000047f89 */ /* 0x002e6400000e0000 */
[----:B-1----:R-:W-:-:S05]  /*3600*/  FMNMX.FTZ R4, R0, R4, !PT ;  /* 0x0000000400047209 */ /* 0x002fca0007810000 */
[----:B------:R-:W1:Y:S02]  /*3610*/  SHFL.BFLY PT, R0, R4, 0x1, 0x1f ;  /* 0x0c201f0004007f89 */ /* 0x000e6400000e0000 */
[----:B-1----:R-:W-:Y:S02]  /*3620*/  FMNMX.FTZ R0, R4, R0, !PT ;  /* 0x0000000004007209 */ /* 0x002fe40007810000 */
[----:B------:R-:W1:Y:S02]  /*3630*/  SHFL.BFLY PT, R4, R84, 0x2, 0x1f ;  /* 0x0c401f0054047f89 */ /* 0x000e6400000e0000 */
[----:B------:R-:W-:Y:S02]  /*3640*/  FSETP.NEU.FTZ.AND P0, PT, R0, -INF , PT ;  /* 0xff8000000000780b */ /* 0x000fe40003f1d000 */
[----:B-1----:R-:W-:-:S05]  /*3650*/  FMNMX.FTZ R84, R84, R4, !PT ;  /* 0x0000000454547209 */ /* 0x002fca0007810000 */
[----:B------:R-:W1:Y:S02]  /*3660*/  SHFL.BFLY PT, R4, R84, 0x1, 0x1f ;  /* 0x0c201f0054047f89 */ /* 0x000e6400000e0000 */
[----:B-1----:R-:W-:Y:S01]  /*3670*/  FMNMX.FTZ R84, R84, R4, !PT ;  /* 0x0000000454547209 */ /* 0x002fe20007810000 */
[----:B--2---:R-:W-:-:S05]  /*3680*/  FMUL.FTZ R32, R33, R0 ;  /* 0x0000000021207220 */ /* 0x004fca0000410000 */
[----:B------:R-:W-:Y:S02]  /*3690*/  FSEL R32, R32, RZ, P0 ;  /* 0x000000ff20207208 */ /* 0x000fe40000000000 */
[----:B------:R-:W-:-:S03]  /*36a0*/  FSETP.NEU.FTZ.AND P0, PT, R84, -INF , PT ;  /* 0xff8000005400780b */ /* 0x000fc60003f1d000 */
[-C--:B------:R-:W-:Y:S01]  /*36b0*/  FFMA.FTZ R38, R40, R33.reuse, -R32 ;  /* 0x0000002128267223 */ /* 0x080fe20000010820 */
[----:B------:R-:W-:Y:S01]  /*36c0*/  LOP3.LUT R40, R89, 0x120, R90, 0xf8, !PT ;  /* 0x0000012059287812 */ /* 0x000fe200078ef85a */
[-CC-:B------:R-:W-:Y:S01]  /*36d0*/  FFMA.FTZ R55, R76, R33.reuse, -R32.reuse ;  /* 0x000000214c377223 */ /* 0x180fe20000010820 */
[-CC-:B------:R-:W-:Y:S01]  /*36e0*/  FFMA.FTZ R54, R77, R33.reuse, -R32.reuse ;  /* 0x000000214d367223 */ /* 0x180fe20000010820 */
[-CC-:B------:R-:W-:Y:S01]  /*36f0*/  FFMA.FTZ R49, R78, R33.reuse, -R32.reuse ;  /* 0x000000214e317223 */ /* 0x180fe20000010820 */
[----:B------:R-:W-:Y:S01]  /*3700*/  LEA R40, R40, R132, 0x1 ;  /* 0x0000008428287211 */ /* 0x000fe200078e08ff */
[-CC-:B------:R-:W-:Y:S01]  /*3710*/  FFMA.FTZ R46, R79, R33.reuse, -R32.reuse ;  /* 0x000000214f2e7223 */ /* 0x180fe20000010820 */
[-CC-:B------:R-:W-:Y:S01]  /*3720*/  FFMA.FTZ R31, R37, R33.reuse, -R32.reuse ;  /* 0x00000021251f7223 */ /* 0x180fe20000010820 */
[----:B------:R-:W-:Y:S01]  /*3730*/  FMUL.FTZ R37, R33, R84 ;  /* 0x0000005421257220 */ /* 0x000fe20000410000 */
[----:B------:R-:W-:Y:S01]  /*3740*/  IADD3 R88, PT, PT, R88, R40, RZ ;  /* 0x0000002858587210 */ /* 0x000fe20007ffe0ff */
[----:B------:R-:W1:Y:S01]  /*3750*/  LDSM.16.MT88.4 R76, [R40+0x3000] ;  /* 0x00300000284c783b */ /* 0x000e620000004200 */
[-CC-:B------:R-:W-:Y:S01]  /*3760*/  FFMA.FTZ R102, R97, R33.reuse, -R32.reuse ;  /* 0x0000002161667223 */ /* 0x180fe20000010820 */
[-CC-:B------:R-:W-:Y:S01]  /*3770*/  FFMA.FTZ R95, R98, R33.reuse, -R32.reuse ;  /* 0x00000021625f7223 */ /* 0x180fe20000010820 */
        /* <DEDUP_REMOVED lines=8> */
[-CC-:B------:R-:W-:Y:S01]  /*3800*/  FFMA.FTZ R98, R61, R33.reuse, -R37.reuse ;  /* 0x000000213d627223 */ /* 0x180fe20000010825 */
[----:B------:R-:W-:Y:S01]  /*3810*/  MUFU.EX2 R103, R103 ;  /* 0x0000006700677308 */ /* 0x000fe20000000800 */
[----:B------:R-:W3:Y:S01]  /*3820*/  LDSM.16.MT88.4 R12, [R40+0x3400] ;  /* 0x00340000280c783b */ /* 0x000ee20000004200 */
        /* <DEDUP_REMOVED lines=8> */
[----:B------:R-:W5:Y:S01]  /*38b0*/  LDSM.16.MT88.4 R8, [R88+0x3400] ;  /* 0x003400005808783b */ /* 0x000f620000004200 */
[-CC-:B------:R-:W-:Y:S01]  /*38c0*/  FFMA.FTZ R23, R22, R33.reuse, -R32.reuse ;  /* 0x0000002116177223 */ /* 0x180fe20000010820 */
[-CC-:B------:R-:W-:Y:S01]  /*38d0*/  FFMA.FTZ R22, R20, R33.reuse, -R32.reuse ;  /* 0x0000002114167223 */ /* 0x180fe20000010820 */
[-CC-:B------:R-:W-:Y:S01]  /*38e0*/  FFMA.FTZ R21, R18, R33.reuse, -R32.reuse ;  /* 0x0000002112157223 */ /* 0x180fe20000010820 */
[-CC-:B------:R-:W-:Y:S01]  /*38f0*/  FFMA.FTZ R20, R19, R33.reuse, -R32.reuse ;  /* 0x0000002113147223 */ /* 0x180fe20000010820 */
[-CC-:B------:R-:W-:Y:S01]  /*3900*/  FFMA.FTZ R45, R64, R33.reuse, -R32.reuse ;  /* 0x00000021402d7223 */ /* 0x180fe20000010820 */
[----:B------:R-:W-:Y:S01]  /*3910*/  MUFU.EX2 R95, R95 ;  /* 0x0000005f005f7308 */ /* 0x000fe20000000800 */
[----:B------:R-:W5:Y:S01]  /*3920*/  LDSM.16.MT88.4 R16, [R40+0x3800] ;  /* 0x003800002810783b */ /* 0x000f620000004200 */
        /* <DEDUP_REMOVED lines=15> */
[-C--:B------:R-:W-:Y:S01]  /*3a20*/  FFMA.FTZ R26, R116, R33.reuse, -R32 ;  /* 0x00000021741a7223 */ /* 0x080fe20000010820 */
[-CC-:B------:R-:W-:Y:S01]  /*3a30*/  FFMA.FTZ R94, R94, R33.reuse, -R37.reuse ;  /* 0x000000215e5e7223 */ /* 0x180fe20000010825 */
[-CC-:B------:R-:W-:Y:S01]  /*3a40*/  FFMA.FTZ R96, R96, R33.reuse, -R37.reuse ;  /* 0x0000002160607223 */ /* 0x180fe20000010825 */
[-CC-:B------:R-:W-:Y:S01]  /*3a50*/  FFMA.FTZ R93, R93, R33.reuse, -R37.reuse ;  /* 0x000000215d5d7223 */ /* 0x180fe20000010825 */
[-CC-:B------:R-:W-:Y:S01]  /*3a60*/  FFMA.FTZ R108, R66, R33.reuse, -R37.reuse ;  /* 0x00000021426c7223 */ /* 0x180fe20000010825 */
[----:B------:R-:W-:Y:S01]  /*3a70*/  FADD.FTZ R102, R103, R102 ;  /* 0x0000006667667221 */ /* 0x000fe20000010000 */
[----:B------:R-:W-:Y:S01]  /*3a80*/  FFMA.FTZ R66, R109, R33, -R32 ;  /* 0x000000216d427223 */ /* 0x000fe20000010820 */
[----:B------:R-:W4:Y:S01]  /*3a90*/  MUFU.EX2 R104, R104 ;  /* 0x0000006800687308 */ /* 0x000f220000000800 */
[----:B-1----:R-:W-:Y:S01]  /*3aa0*/  F2FP.BF16.F32.PACK_AB R71, R91, R95 ;  /* 0x0000005f5b47723e */ /* 0x002fe200000010ff */
[----:B------:R-:W-:Y:S01]  /*3ab0*/  FADD.FTZ R102, R95, R102 ;  /* 0x000000665f667221 */ /* 0x000fe20000010000 */
[-CC-:B------:R-:W-:Y:S01]  /*3ac0*/  FFMA.FTZ R25, R117, R33.reuse, -R32.reuse ;  /* 0x0000002175197223 */ /* 0x180fe20000010820 */
[-C--:B------:R-:W-:Y:S01]  /*3ad0*/  FFMA.FTZ R24, R24, R33.reuse, -R32 ;  /* 0x0000002118187223 */ /* 0x080fe20000010820 */
[-CC-:B------:R-:W-:Y:S01]  /*3ae0*/  FFMA.FTZ R58, R58, R33.reuse, -R37.reuse ;  /* 0x000000213a3a7223 */ /* 0x180fe20000010825 */
[-CC-:B------:R-:W-:Y:S01]  /*3af0*/  FFMA.FTZ R62, R62, R33.reuse, -R37.reuse ;  /* 0x000000213e3e7223 */ /* 0x180fe20000010825 */
[-CC-:B------:R-:W-:Y:S01]  /*3b00*/  FFMA.FTZ R56, R56, R33.reuse, -R37.reuse ;  /* 0x0000002138387223 */ /* 0x180fe20000010825 */
[----:B------:R-:W1:Y:S01]  /*3b10*/  MUFU.EX2 R97, R97 ;  /* 0x0000006100617308 */ /* 0x000e620000000800 */
[-CC-:B------:R-:W-:Y:S01]  /*3b20*/  FFMA.FTZ R109, R53, R33.reuse, -R37.reuse ;  /* 0x00000021356d7223 */ /* 0x180fe20000010825 */
[----:B------:R-:W-:Y:S01]  /*3b30*/  FADD.FTZ R91, R91, R102 ;  /* 0x000000665b5b7221 */ /* 0x000fe20000010000 */
[-CC-:B------:R-:W-:Y:S01]  /*3b40*/  FFMA.FTZ R28, R28, R33.reuse, -R32.reuse ;  /* 0x000000211c1c7223 */ /* 0x180fe20000010820 */
[-C--:B------:R-:W-:Y:S01]  /*3b50*/  FFMA.FTZ R51, R110, R33.reuse, -R32 ;  /* 0x000000216e337223 */ /* 0x080fe20000010820 */
[-CC-:B------:R-:W-:Y:S01]  /*3b60*/  FFMA.FTZ R52, R52, R33.reuse, -R37.reuse ;  /* 0x0000002134347223 */ /* 0x180fe20000010825 */
[-CC-:B------:R-:W-:Y:S01]  /*3b70*/  FFMA.FTZ R50, R50, R33.reuse, -R37.reuse ;  /* 0x0000002132327223 */ /* 0x180fe20000010825 */
[--C-:B------:R-:W-:Y:S01]  /*3b80*/  FFMA.FTZ R48, R48, R33, -R37.reuse ;  /* 0x0000002130307223 */ /* 0x100fe20000010825 */
[----:B------:R-:W2:Y:S01]  /*3b90*/  MUFU.EX2 R98, R98 ;  /* 0x0000006200627308 */ /* 0x000ea20000000800 */
[----:B----4-:R-:W-:Y:S01]  /*3ba0*/  F2FP.BF16.F32.PACK_AB R68, R104, R105 ;  /* 0x000000696844723e */ /* 0x010fe200000010ff */
[----:B------:R-:W-:Y:S01]  /*3bb0*/  FADD.FTZ R104, R105, R104 ;  /* 0x0000006869687221 */ /* 0x000fe20000010000 */
[-CC-:B------:R-:W-:Y:S01]  /*3bc0*/  FFMA.FTZ R47, R47, R33.reuse, -R37.reuse ;  /* 0x000000212f2f7223 */ /* 0x180fe20000010825 */
[-CC-:B------:R-:W-:Y:S01]  /*3bd0*/  FFMA.FTZ R44, R44, R33.reuse, -R37.reuse ;  /* 0x000000212c2c7223 */ /* 0x180fe20000010825 */
[-CC-:B------:R-:W-:Y:S01]  /*3be0*/  FFMA.FTZ R53, R100, R33.reuse, -R32.reuse ;  /* 0x0000002164357223 */ /* 0x180fe20000010820 */
[-C--:B------:R-:W-:Y:S01]  /*3bf0*/  FFMA.FTZ R92, R92, R33.reuse, -R32 ;  /* 0x000000215c5c7223 */ /* 0x080fe20000010820 */
[-C--:B------:R-:W-:Y:S01]  /*3c00*/  FFMA.FTZ R162, R34, R33.reuse, -R37 ;  /* 0x0000002122a27223 */ /* 0x080fe20000010825 */
[----:B------:R-:W4:Y:S01]  /*3c10*/  MUFU.EX2 R67, R67 ;  /* 0x0000004300437308 */ /* 0x000f220000000800 */
[----:B-1----:R-:W-:Y:S01]  /*3c20*/  FADD.FTZ R104, R97, R104 ;  /* 0x0000006861687221 */ /* 0x002fe20000010000 */
[----:B------:R-:W-:-:S06]  /*3c30*/  FFMA.FTZ R161, R30, R33, -R32 ;  /* 0x000000211ea17223 */ /* 0x000fcc0000010820 */
[----:B------:R-:W1:Y:S01]  /*3c40*/  MUFU.EX2 R59, R59 ;  /* 0x0000003b003b7308 */ /* 0x000e620000000800 */
[C---:B--2---:R-:W-:Y:S01]  /*3c50*/  F2FP.BF16.F32.PACK_AB R70, R98.reuse, R97 ;  /* 0x000000616246723e */ /* 0x044fe200000010ff */
[----:B------:R-:W-:-:S06]  /*3c60*/  FADD.FTZ R98, R98, R104 ;  /* 0x0000006862627221 */ /* 0x000fcc0000010000 */
[----:B------:R-:W2:Y:S01]  /*3c70*/  MUFU.EX2 R55, R55 ;  /* 0x0000003700377308 */ /* 0x000ea20000000800 */
[----:B------:R-:W-:Y:S01]  /*3c80*/  HMMA.16816.F32.BF16 R80, R68, R76, RZ ;  /* 0x0000004c4450723c */ /* 0x000fe200000418ff */
[----:B----4-:R-:W-:-:S06]  /*3c90*/  FADD.FTZ R91, R67, R91 ;  /* 0x0000005b435b7221 */ /* 0x010fcc0000010000 */
[----:B------:R-:W4:Y:S01]  /*3ca0*/  MUFU.EX2 R54, R54 ;  /* 0x0000003600367308 */ /* 0x000f220000000800 */
[C---:B------:R-:W-:Y:S07]  /*3cb0*/  HMMA.16816.F32.BF16 R76, R68.reuse, R78, RZ ;  /* 0x0000004e444c723c */ /* 0x040fee00000418ff */
[----:B------:R-:W3:Y:S01]  /*3cc0*/  MUFU.EX2 R90, R90 ;  /* 0x0000005a005a7308 */ /* 0x000ee20000000800 */
[----:B------:R-:W-:Y:S01]  /*3cd0*/  HMMA.16816.F32.BF16 R72, R68, R4, RZ ;  /* 0x000000044448723c */ /* 0x000fe200000418ff */
[C---:B-1----:R-:W-:Y:S01]  /*3ce0*/  F2FP.BF16.F32.PACK_AB R5, R59.reuse, R67 ;  /* 0x000000433b05723e */ /* 0x042fe200000010ff */
[----:B------:R-:W-:-:S04]  /*3cf0*/  FADD.FTZ R59, R59, R91 ;  /* 0x0000005b3b3b7221 */ /* 0x000fc80000010000 */
[----:B--2---:R-:W-:Y:S01]  /*3d00*/  FADD.FTZ R59, R55, R59 ;  /* 0x0000003b373b7221 */ /* 0x004fe20000010000 */
[----:B------:R-:W1:Y:S01]  /*3d10*/  MUFU.EX2 R65, R65 ;  /* 0x0000004100417308 */ /* 0x000e620000000800 */
[----:B------:R-:W-:Y:S01]  /*3d20*/  HMMA.16816.F32.BF16 R68, R68, R6, RZ ;  /* 0x000000064444723c */ /* 0x000fe200000418ff */
[C---:B----4-:R-:W-:Y:S01]  /*3d30*/  F2FP.BF16.F32.PACK_AB R7, R54.reuse, R55 ;  /* 0x000000373607723e */ /* 0x050fe200000010ff */
[----:B------:R-:W-:-:S05]  /*3d40*/  FADD.FTZ R54, R54, R59 ;  /* 0x0000003b36367221 */ /* 0x000fca0000010000 */
[----:B------:R-:W2:Y:S01]  /*3d50*/  MUFU.EX2 R57, R57 ;  /* 0x0000003900397308 */ /* 0x000ea20000000800 */
[----:B---3--:R-:W-:-:S07]  /*3d60*/  FADD.FTZ R98, R90, R98 ;  /* 0x000000625a627221 */ /* 0x008fce0000010000 */
        /* <DEDUP_REMOVED lines=9> */
[----:B------:R-:W-:Y:S01]  /*3e00*/  MUFU.EX2 R45, R45 ;  /* 0x0000002d002d7308 */ /* 0x000fe20000000800 */
[----:B-1----:R-:W-:-:S06]  /*3e10*/  FADD.FTZ R54, R49, R54 ;  /* 0x0000003631367221 */ /* 0x002fcc0000010000 */
[----:B------:R-:W-:Y:S01]  /*3e20*/  HMMA.16816.F32.BF16 R76, R4, R14, R76 ;  /* 0x0000000e044c723c */ /* 0x000fe2000004184c */
[----:B------:R-:W1:Y:S01]  /*3e30*/  LDSM.16.MT88.4 R12, [R88+0x3800] ;  /* 0x00380000580c783b */ /* 0x000e620000004200 */
[----:B------:R-:W3:Y:S01]  /*3e40*/  MUFU.EX2 R43, R43 ;  /* 0x0000002b002b7308 */ /* 0x000ee20000000800 */
[----:B--2---:R-:W-:-:S05]  /*3e50*/  FADD.FTZ R54, R46, R54 ;  /* 0x000000362e367221 */ /* 0x004fca0000010000 */
[C---:B-----5:R-:W-:Y:S02]  /*3e60*/  HMMA.16816.F32.BF16 R72, R4.reuse, R8, R72 ;  /* 0x000000080448723c */ /* 0x060fe40000041848 */
[----:B------:R-:W2:Y:S06]  /*3e70*/  MUFU.EX2 R60, R60 ;  /* 0x0000003c003c7308 */ /* 0x000eac0000000800 */
[----:B------:R-:W-:Y:S01]  /*3e80*/  HMMA.16816.F32.BF16 R68, R4, R10, R68 ;  /* 0x0000000a0444723c */ /* 0x000fe20000041844 */
[----:B------:R-:W4:Y:S01]  /*3e90*/  LDSM.16.MT88.4 R8, [R40+0x3c00] ;  /* 0x003c00002808783b */ /* 0x000f220000004200 */
[----:B------:R-:W5:Y:S01]  /*3ea0*/  MUFU.EX2 R64, R64 ;  /* 0x0000004000407308 */ /* 0x000f620000000800 */
[----:B------:R-:W-:-:S02]  /*3eb0*/  F2FP.BF16.F32.PACK_AB R5, R46, R49 ;  /* 0x000000312e05723e */ /* 0x000fc400000010ff */
[----:B---3--:R-:W-:Y:S01]  /*3ec0*/  F2FP.BF16.F32.PACK_AB R7, R43, R45 ;  /* 0x0000002d2b07723e */ /* 0x008fe200000010ff */
[----:B------:R-:W-:-:S04]  /*3ed0*/  FADD.FTZ R45, R45, R54 ;  /* 0x000000362d2d7221 */ /* 0x000fc80000010000 */
[----:B------:R-:W-:Y:S01]  /*3ee0*/  MUFU.EX2 R63, R63 ;  /* 0x0000003f003f7308 */ /* 0x000fe20000000800 */
[----:B--2---:R-:W-:-:S07]  /*3ef0*/  FADD.FTZ R61, R60, R61 ;  /* 0x0000003d3c3d7221 */ /* 0x004fce0000010000 */
[----:B------:R-:W2:Y:S01]  /*3f00*/  MUFU.EX2 R89, R89 ;  /* 0x0000005900597308 */ /* 0x000ea20000000800 */
[C---:B-----5:R-:W-:Y:S01]  /*3f10*/  F2FP.BF16.F32.PACK_AB R4, R64.reuse, R60 ;  /* 0x0000003c4004723e */ /* 0x060fe200000010ff */
        /* <DEDUP_REMOVED lines=18> */
[----:B------:R-:W3:Y:S08]  /*4040*/  MUFU.EX2 R101, R101 ;  /* 0x0000006500657308 */ /* 0x000ef00000000800 */
[----:B------:R-:W5:Y:S01]  /*4050*/  MUFU.EX2 R107, R107 ;  /* 0x0000006b006b7308 */ /* 0x000f620000000800 */
[----:B----4-:R-:W-:Y:S01]  /*4060*/  F2FP.BF16.F32.PACK_AB R4, R106, R99 ;  /* 0x000000636a04723e */ /* 0x010fe200000010ff */
[----:B------:R-:W-:-:S04]  /*4070*/  FADD.FTZ R99, R99, R63 ;  /* 0x0000003f63637221 */ /* 0x000fc80000010000 */
[----:B------:R-:W-:Y:S02]  /*4080*/  FADD.FTZ R99, R106, R99 ;  /* 0x000000636a637221 */ /* 0x000fe40000010000 */
[----:B------:R-:W-:Y:S02]  /*4090*/  MUFU.EX2 R31, R31 ;  /* 0x0000001f001f7308 */ /* 0x000fe40000000800 */
[----:B---3--:R-:W-:-:S06]  /*40a0*/  FADD.FTZ R99, R101, R99 ;  /* 0x0000006365637221 */ /* 0x008fcc0000010000 */
[----:B------:R-:W3:Y:S01]  /*40b0*/  MUFU.EX2 R29, R29 ;  /* 0x0000001d001d7308 */ /* 0x000ee20000000800 */
[C---:B-----5:R-:W-:Y:S01]  /*40c0*/  F2FP.BF16.F32.PACK_AB R6, R107.reuse, R101 ;  /* 0x000000656b06723e */ /* 0x060fe200000010ff */
[----:B------:R-:W-:-:S06]  /*40d0*/  FADD.FTZ R107, R107, R99 ;  /* 0x000000636b6b7221 */ /* 0x000fcc0000010000 */
[----:B------:R-:W-:Y:S01]  /*40e0*/  MUFU.EX2 R27, R27 ;  /* 0x0000001b001b7308 */ /* 0x000fe20000000800 */
[C---:B------:R-:W-:Y:S07]  /*40f0*/  HMMA.16816.F32.BF16 R80, R4.reuse, R8, R80 ;  /* 0x000000080450723c */ /* 0x040fee0000041850 */
[----:B------:R-:W4:Y:S01]  /*4100*/  MUFU.EX2 R26, R26 ;  /* 0x0000001a001a7308 */ /* 0x000f220000000800 */
[C---:B------:R-:W-:Y:S01]  /*4110*/  HMMA.16816.F32.BF16 R76, R4.reuse, R10, R76 ;  /* 0x0000000a044c723c */ /* 0x040fe2000004184c */
[----:B------:R-:W5:Y:S06]  /*4120*/  LDSM.16.MT88.4 R8, [R88+0x4000] ;  /* 0x004000005808783b */ /* 0x000f6c0000004200 */
[----:B------:R-:W1:Y:S01]  /*4130*/  MUFU.EX2 R94, R94 ;  /* 0x0000005e005e7308 */ /* 0x000e620000000800 */
[C---:B--2---:R-:W-:Y:S07]  /*4140*/  HMMA.16816.F32.BF16 R72, R4.reuse, R16, R72 ;  /* 0x000000100448723c */ /* 0x044fee0000041848 */
[----:B------:R-:W2:Y:S01]  /*4150*/  MUFU.EX2 R96, R96 ;  /* 0x0000006000607308 */ /* 0x000ea20000000800 */
[----:B------:R-:W-:Y:S01]  /*4160*/  HMMA.16816.F32.BF16 R68, R4, R18, R68 ;  /* 0x000000120444723c */ /* 0x000fe20000041844 */
[----:B---3--:R-:W-:Y:S01]  /*4170*/  F2FP.BF16.F32.PACK_AB R5, R29, R31 ;  /* 0x0000001f1d05723e */ /* 0x008fe200000010ff */
[----:B------:R-:W3:Y:S01]  /*4180*/  LDSM.16.MT88.4 R16, [R40+0x4400] ;  /* 0x004400002810783b */ /* 0x000ee20000004200 */
[----:B----4-:R-:W-:-:S04]  /*4190*/  F2FP.BF16.F32.PACK_AB R7, R26, R27 ;  /* 0x0000001b1a07723e */ /* 0x010fc800000010ff */
[----:B------:R-:W-:Y:S01]  /*41a0*/  MUFU.EX2 R93, R93 ;  /* 0x0000005d005d7308 */ /* 0x000fe20000000800 */
[----:B-1----:R-:W-:-:S07]  /*41b0*/  FADD.FTZ R107, R94, R107 ;  /* 0x0000006b5e6b7221 */ /* 0x002fce0000010000 */
[----:B------:R-:W1:Y:S01]  /*41c0*/  MUFU.EX2 R108, R108 ;  /* 0x0000006c006c7308 */ /* 0x000e620000000800 */
[C---:B--2---:R-:W-:Y:S01]  /*41d0*/  F2FP.BF16.F32.PACK_AB R4, R96.reuse, R94 ;  /* 0x0000005e6004723e */ /* 0x044fe200000010ff */
[----:B------:R-:W-:-:S06]  /*41e0*/  FADD.FTZ R107, R96, R107 ;  /* 0x0000006b606b7221 */ /* 0x000fcc0000010000 */
[----:B------:R-:W-:Y:S08]  /*41f0*/  MUFU.EX2 R25, R25 ;  /* 0x0000001900197308 */ /* 0x000ff00000000800 */
[----:B------:R-:W2:Y:S01]  /*4200*/  MUFU.EX2 R24, R24 ;  /* 0x0000001800187308 */ /* 0x000ea20000000800 */
[----:B-1----:R-:W-:Y:S01]  /*4210*/  F2FP.BF16.F32.PACK_AB R6, R108, R93 ;  /* 0x0000005d6c06723e */ /* 0x002fe200000010ff */
[----:B------:R-:W-:-:S04]  /*4220*/  FADD.FTZ R93, R93, R107 ;  /* 0x0000006b5d5d7221 */ /* 0x000fc80000010000 */
[----:B------:R-:W-:Y:S02]  /*4230*/  FADD.FTZ R93, R108, R93 ;  /* 0x0000005d6c5d7221 */ /* 0x000fe40000010000 */
[C---:B------:R-:W-:Y:S01]  /*4240*/  HMMA.16816.F32.BF16 R80, R4.reuse, R12, R80 ;  /* 0x0000000c0450723c */ /* 0x040fe20000041850 */
[----:B------:R-:W-:Y:S07]  /*4250*/  MUFU.EX2 R23, R23 ;  /* 0x0000001700177308 */ /* 0x000fee0000000800 */
[C---:B------:R-:W-:Y:S01]  /*4260*/  HMMA.16816.F32.BF16 R76, R4.reuse, R14, R76 ;  /* 0x0000000e044c723c */ /* 0x040fe2000004184c */
[----:B------:R-:W1:Y:S01]  /*4270*/  LDSM.16.MT88.4 R12, [R88+0x4400] ;  /* 0x00440000580c783b */ /* 0x000e620000004200 */
[----:B------:R-:W4:Y:S06]  /*4280*/  MUFU.EX2 R22, R22 ;  /* 0x0000001600167308 */ /* 0x000f2c0000000800 */
[C---:B-----5:R-:W-:Y:S02]  /*4290*/  HMMA.16816.F32.BF16 R72, R4.reuse, R8, R72 ;  /* 0x000000080448723c */ /* 0x060fe40000041848 */
[----:B------:R-:W5:Y:S06]  /*42a0*/  MUFU.EX2 R58, R58 ;  /* 0x0000003a003a7308 */ /* 0x000f6c0000000800 */
[----:B------:R-:W-:Y:S01]  /*42b0*/  HMMA.16816.F32.BF16 R68, R4, R10, R68 ;  /* 0x0000000a0444723c */ /* 0x000fe20000041844 */
[----:B--2---:R-:W-:Y:S01]  /*42c0*/  F2FP.BF16.F32.PACK_AB R5, R24, R25 ;  /* 0x000000191805723e */ /* 0x004fe200000010ff */
[----:B------:R-:W2:Y:S01]  /*42d0*/  MUFU.EX2 R62, R62 ;  /* 0x0000003e003e7308 */ /* 0x000ea20000000800 */
[----:B----4-:R-:W-:Y:S01]  /*42e0*/  F2FP.BF16.F32.PACK_AB R7, R22, R23 ;  /* 0x000000171607723e */ /* 0x010fe200000010ff */
[----:B------:R-:W4:Y:S06]  /*42f0*/  LDSM.16.MT88.4 R8, [R40+0x4800] ;  /* 0x004800002808783b */ /* 0x000f2c0000004200 */
[----:B------:R-:W3:Y:S01]  /*4300*/  MUFU.EX2 R56, R56 ;  /* 0x0000003800387308 */ /* 0x000ee20000000800 */
[----:B-----5:R-:W-:-:S07]  /*4310*/  FADD.FTZ R93, R58, R93 ;  /* 0x0000005d3a5d7221 */ /* 0x020fce0000010000 */
[----:B------:R-:W5:Y:S01]  /*4320*/  MUFU.EX2 R109, R109 ;  /* 0x0000006d006d7308 */ /* 0x000f620000000800 */
[C---:B--2---:R-:W-:Y:S01]  /*4330*/  F2FP.BF16.F32.PACK_AB R4, R62.reuse, R58 ;  /* 0x0000003a3e04723e */ /* 0x044fe200000010ff */
[----:B------:R-:W-:-:S06]  /*4340*/  FADD.FTZ R62, R62, R93 ;  /* 0x0000005d3e3e7221 */ /* 0x000fcc0000010000 */
[----:B------:R-:W-:Y:S01]  /*4350*/  MUFU.EX2 R21, R21 ;  /* 0x0000001500157308 */ /* 0x000fe20000000800 */
[----:B---3--:R-:W-:-:S07]  /*4360*/  FADD.FTZ R62, R56, R62 ;  /* 0x0000003e383e7221 */ /* 0x008fce0000010000 */
[----:B------:R-:W2:Y:S01]  /*4370*/  MUFU.EX2 R20, R20 ;  /* 0x0000001400147308 */ /* 0x000ea20000000800 */
[C---:B-----5:R-:W-:Y:S01]  /*4380*/  F2FP.BF16.F32.PACK_AB R6, R109.reuse, R56 ;  /* 0x000000386d06723e */ /* 0x060fe200000010ff */
[----:B------:R-:W-:-:S06]  /*4390*/  FADD.FTZ R109, R109, R62 ;  /* 0x0000003e6d6d7221 */ /* 0x000fcc0000010000 */
[C---:B------:R-:W-:Y:S01]  /*43a0*/  HMMA.16816.F32.BF16 R80, R4.reuse, R16, R80 ;  /* 0x000000100450723c */ /* 0x040fe20000041850 */
[----:B------:R-:W-:Y:S07]  /*43b0*/  MUFU.EX2 R28, R28 ;  /* 0x0000001c001c7308 */ /* 0x000fee0000000800 */
[C---:B------:R-:W-:Y:S01]  /*43c0*/  HMMA.16816.F32.BF16 R76, R4.reuse, R18, R76 ;  /* 0x00000012044c723c */ /* 0x040fe2000004184c */
[----:B------:R-:W3:Y:S01]  /*43d0*/  MUFU.EX2 R51, R51 ;  /* 0x0000003300337308 */ /* 0x000ee20000000800 */
[----:B------:R-:W5:Y:S06]  /*43e0*/  LDSM.16.MT88.4 R16, [R88+0x4800] ;  /* 0x004800005810783b */ /* 0x000f6c0000004200 */
[C---:B-1----:R-:W-:Y:S01]  /*43f0*/  HMMA.16816.F32.BF16 R72, R4.reuse, R12, R72 ;  /* 0x0000000c0448723c */ /* 0x042fe20000041848 */
[----:B------:R-:W1:Y:S07]  /*4400*/  MUFU.EX2 R52, R52 ;  /* 0x0000003400347308 */ /* 0x000e6e0000000800 */
[----:B------:R-:W-:Y:S01]  /*4410*/  HMMA.16816.F32.BF16 R68, R4, R14, R68 ;  /* 0x0000000e0444723c */ /* 0x000fe20000041844 */
[-C--:B------:R-:W-:Y:S01]  /*4420*/  FFMA.FTZ R4, R42, R33.reuse, -R37 ;  /* 0x000000212a047223 */ /* 0x080fe20000010825 */
[----:B------:R-:W-:Y:S01]  /*4430*/  FADD.FTZ R42, R43, R45 ;  /* 0x0000002d2b2a7221 */ /* 0x000fe20000010000 */
[----:B------:R-:W-:Y:S01]  /*4440*/  MUFU.EX2 R50, R50 ;  /* 0x0000003200327308 */ /* 0x000fe20000000800 */
[----:B------:R-:W-:Y:S01]  /*4450*/  FFMA.FTZ R43, R41, R33, -R37 ;  /* 0x00000021292b7223 */ /* 0x000fe20000010825 */
[----:B--2---:R-:W-:Y:S01]  /*4460*/  F2FP.BF16.F32.PACK_AB R5, R20, R21 ;  /* 0x000000151405723e */ /* 0x004fe200000010ff */
[----:B------:R-:W-:Y:S01]  /*4470*/  FADD.FTZ R42, R39, R42 ;  /* 0x0000002a272a7221 */ /* 0x000fe20000010000 */
[----:B---3--:R-:W-:Y:S01]  /*4480*/  F2FP.BF16.F32.PACK_AB R7, R51, R28 ;  /* 0x0000001c3307723e */ /* 0x008fe200000010ff */
[----:B------:R-:W2:Y:S02]  /*4490*/  LDSM.16.MT88.4 R12, [R40+0x4c00] ;  /* 0x004c0000280c783b */ /* 0x000ea40000004200 */
[----:B------:R-:W-:Y:S01]  /*44a0*/  FADD.FTZ R38, R38, R42 ;  /* 0x0000002a26267221 */ /* 0x000fe20000010000 */
[----:B------:R-:W-:Y:S01]  /*44b0*/  MUFU.EX2 R48, R48 ;  /* 0x0000003000307308 */ /* 0x000fe20000000800 */
[----:B-1----:R-:W-:-:S02]  /*44c0*/  FADD.FTZ R109, R52, R109 ;  /* 0x0000006d346d7221 */ /* 0x002fc40000010000 */
[----:B------:R-:W-:-:S04]  /*44d0*/  FADD.FTZ R38, R36, R38 ;  /* 0x0000002624267221 */ /* 0x000fc80000010000 */
[----:B------:R-:W-:Y:S01]  /*44e0*/  FADD.FTZ R35, R35, R38 ;  /* 0x0000002623237221 */ /* 0x000fe20000010000 */
[----:B------:R-:W1:Y:S03]  /*44f0*/  MUFU.EX2 R47, R47 ;  /* 0x0000002f002f7308 */ /* 0x000e660000000800 */
[----:B------:R-:W-:-:S04]  /*4500*/  FADD.FTZ R35, R31, R35 ;  /* 0x000000231f237221 */ /* 0x000fc80000010000 */
[----:B------:R-:W-:Y:S01]  /*4510*/  FADD.FTZ R35, R29, R35 ;  /* 0x000000231d237221 */ /* 0x000fe20000010000 */
[----:B------:R3:W-:Y:S03]  /*4520*/  MUFU.EX2 R41, R4 ;  /* 0x0000000400297308 */ /* 0x0007e60000000800 */
[----:B------:R-:W-:-:S04]  /*4530*/  FADD.FTZ R35, R27, R35 ;  /* 0x000000231b237221 */ /* 0x000fc80000010000 */
[----:B------:R-:W-:Y:S01]  /*4540*/  FADD.FTZ R26, R26, R35 ;  /* 0x000000231a1a7221 */ /* 0x000fe20000010000 */
[----:B------:R-:W-:Y:S01]  /*4550*/  MUFU.EX2 R66, R66 ;  /* 0x0000004200427308 */ /* 0x000fe20000000800 */
[----:B-1----:R-:W-:Y:S02]  /*4560*/  F2FP.BF16.F32.PACK_AB R6, R47, R48 ;  /* 0x000000302f06723e */ /* 0x002fe400000010ff */
[----:B------:R-:W-:-:S04]  /*4570*/  FADD.FTZ R26, R25, R26 ;  /* 0x0000001a191a7221 */ /* 0x000fc80000010000 */
[----:B------:R-:W-:Y:S01]  /*4580*/  FADD.FTZ R24, R24, R26 ;  /* 0x0000001a18187221 */ /* 0x000fe20000010000 */
[----:B------:R-:W1:Y:S01]  /*4590*/  MUFU.EX2 R44, R44 ;  /* 0x0000002c002c7308 */ /* 0x000e620000000800 */
[C---:B---3--:R-:W-:Y:S01]  /*45a0*/  F2FP.BF16.F32.PACK_AB R4, R50.reuse, R52 ;  /* 0x000000343204723e */ /* 0x048fe200000010ff */
[----:B------:R-:W-:Y:S01]  /*45b0*/  FADD.FTZ R50, R50, R109 ;  /* 0x0000006d32327221 */ /* 0x000fe20000010000 */
[----:B------:R-:W-:-:S03]  /*45c0*/  FADD.FTZ R24, R23, R24 ;  /* 0x0000001817187221 */ /* 0x000fc60000010000 */
[----:B------:R-:W-:Y:S01]  /*45d0*/  FADD.FTZ R50, R48, R50 ;  /* 0x0000003230327221 */ /* 0x000fe20000010000 */
[----:B------:R-:W-:Y:S01]  /*45e0*/  FADD.FTZ R22, R22, R24 ;  /* 0x0000001816167221 */ /* 0x000fe20000010000 */
[----:B----4-:R-:W-:Y:S01]  /*45f0*/  HMMA.16816.F32.BF16 R80, R4, R8, R80 ;  /* 0x000000080450723c */ /* 0x010fe20000041850 */
[----:B------:R-:W3:Y:S01]  /*4600*/  MUFU.EX2 R53, R53 ;  /* 0x0000003500357308 */ /* 0x000ee20000000800 */
[----:B------:R-:W-:Y:S01]  /*4610*/  FADD.FTZ R47, R47, R50 ;  /* 0x000000322f2f7221 */ /* 0x000fe20000010000 */
[----:B------:R-:W-:-:S04]  /*4620*/  FADD.FTZ R22, R21, R22 ;  /* 0x0000001615167221 */ /* 0x000fc80000010000 */
[----:B------:R-:W-:Y:S01]  /*4630*/  FADD.FTZ R20, R20, R22 ;  /* 0x0000001614147221 */ /* 0x000fe20000010000 */
[----:B------:R-:W-:Y:S01]  /*4640*/  HMMA.16816.F32.BF16 R76, R4, R10, R76 ;  /* 0x0000000a044c723c */ /* 0x000fe2000004184c */
[----:B------:R-:W4:Y:S01]  /*4650*/  LDSM.16.MT88.4 R8, [R88+0x4c00] ;  /* 0x004c00005808783b */ /* 0x000f220000004200 */
[----:B------:R-:W2:Y:S01]  /*4660*/  MUFU.EX2 R92, R92 ;  /* 0x0000005c005c7308 */ /* 0x000ea20000000800 */
[----:B------:R-:W-:Y:S01]  /*4670*/  FADD.FTZ R20, R28, R20 ;  /* 0x000000141c147221 */ /* 0x000fe20000010000 */
[----:B-1----:R-:W-:-:S03]  /*4680*/  FADD.FTZ R47, R44, R47 ;  /* 0x0000002f2c2f7221 */ /* 0x002fc60000010000 */
[----:B------:R-:W-:Y:S01]  /*4690*/  FADD.FTZ R51, R51, R20 ;  /* 0x0000001433337221 */ /* 0x000fe20000010000 */
[----:B-----5:R-:W-:Y:S01]  /*46a0*/  HMMA.16816.F32.BF16 R72, R4, R16, R72 ;  /* 0x000000100448723c */ /* 0x020fe20000041848 */
[----:B------:R-:W-:Y:S01]  /*46b0*/  FADD.FTZ R47, R41, R47 ;  /* 0x0000002f292f7221 */ /* 0x000fe20000010000 */
[----:B------:R-:W1:Y:S01]  /*46c0*/  MUFU.EX2 R39, R43 ;  /* 0x0000002b00277308 */ /* 0x000e620000000800 */
[----:B------:R-:W-:-:S04]  /*46d0*/  FADD.FTZ R51, R66, R51 ;  /* 0x0000003342337221 */ /* 0x000fc80000010000 */
[----:B---3--:R-:W-:Y:S01]  /*46e0*/  FADD.FTZ R51, R53, R51 ;  /* 0x0000003335337221 */ /* 0x008fe20000010000 */
[----:B------:R-:W-:Y:S01]  /*46f0*/  HMMA.16816.F32.BF16 R68, R4, R18, R68 ;  /* 0x000000120444723c */ /* 0x000fe20000041844 */
[----:B------:R-:W-:Y:S01]  /*4700*/  F2FP.BF16.F32.PACK_AB R4, R41, R44 ;  /* 0x0000002c2904723e */ /* 0x000fe200000010ff */
[----:B------:R-:W3:Y:S01]  /*4710*/  MUFU.EX2 R162, R162 ;  /* 0x000000a200a27308 */ /* 0x000ee20000000800 */
[----:B------:R-:W-:Y:S01]  /*4720*/  F2FP.BF16.F32.PACK_AB R5, R53, R66 ;  /* 0x000000423505723e */ /* 0x000fe200000010ff */
[----:B--2---:R-:W-:-:S06]  /*4730*/  FADD.FTZ R51, R92, R51 ;  /* 0x000000335c337221 */ /* 0x004fcc0000010000 */
[----:B------:R-:W2:Y:S01]  /*4740*/  MUFU.EX2 R161, R161 ;  /* 0x000000a100a17308 */ /* 0x000ea20000000800 */
[----:B-1----:R-:W-:Y:S01]  /*4750*/  FADD.FTZ R47, R39, R47 ;  /* 0x0000002f272f7221 */ /* 0x002fe20000010000 */
[----:B---3--:R-:W-:-:S03]  /*4760*/  F2FP.BF16.F32.PACK_AB R6, R162, R39 ;  /* 0x00000027a206723e */ /* 0x008fc600000010ff */
[----:B------:R-:W-:Y:S01]  /*4770*/  FADD.FTZ R162, R162, R47 ;  /* 0x0000002fa2a27221 */ /* 0x000fe20000010000 */
[C---:B--2---:R-:W-:Y:S01]  /*4780*/  F2FP.BF16.F32.PACK_AB R7, R161.reuse, R92 ;  /* 0x0000005ca107723e */ /* 0x044fe200000010ff */
[----:B------:R-:W-:-:S06]  /*4790*/  FADD.FTZ R161, R161, R51 ;  /* 0x00000033a1a17221 */ /* 0x000fcc0000010000 */
[C---:B------:R-:W-:Y:S08]  /*47a0*/  HMMA.16816.F32.BF16 R80, R4.reuse, R12, R80 ;  /* 0x0000000c0450723c */ /* 0x040ff00000041850 */
[C---:B------:R-:W-:Y:S08]  /*47b0*/  HMMA.16816.F32.BF16 R76, R4.reuse, R14, R76 ;  /* 0x0000000e044c723c */ /* 0x040ff0000004184c */
[C---:B----4-:R-:W-:Y:S08]  /*47c0*/  HMMA.16816.F32.BF16 R72, R4.reuse, R8, R72 ;  /* 0x000000080448723c */ /* 0x050ff00000041848 */
        /* <DEDUP_REMOVED lines=11> */
.L_x_6144:
        /* <DEDUP_REMOVED lines=56> */
[CC--:B------:R-:W-:Y:S02]  /*4c00*/  LEA R8, P2, R6.reuse, R156.reuse, 0x2 ;  /* 0x0000009c06087211 */ /* 0x0c0fe400078410ff */
[C---:B------:R-:W-:Y:S02]  /*4c10*/  LEA R12, P0, R5.reuse, R156, 0x2 ;  /* 0x0000009c050c7211 */ /* 0x040fe400078010ff */
[-C--:B------:R-:W-:Y:S02]  /*4c20*/  LEA.HI.X.SX32 R9, R6, R157.reuse, 0x2, P2 ;  /* 0x0000009d06097211 */ /* 0x080fe400010f16ff */
[C---:B------:R-:W-:Y:S01]  /*4c30*/  LEA.HI.X.SX32 R13, R5.reuse, R157, 0x2, P0 ;  /* 0x0000009d050d7211 */ /* 0x040fe200000f16ff */
[----:B------:R-:W-:Y:S03]  /*4c40*/  IMAD.IADD R5, R5, 0x1, -R6 ;  /* 0x0000000105057824 */ /* 0x000fe600078e0a06 */
[----:B------:R-:W3:Y:S01]  /*4c50*/  LD.E R9, desc[UR4][R8.64] ;  /* 0x0000000408097980 */ /* 0x000ee2000c101900 */
[----:B------:R-:W-:Y:S05]  /*4c60*/  IMAD R7, R7, R5, -0x80 ;  /* 0xffffff8007077424 */ /* 0x000fea00078e0205 */
[----:B------:R-:W-:Y:S01]  /*4c70*/  SHF.R.S32.HI R6, RZ, 0x1f, R7 ;  /* 0x0000001fff067819 */ /* 0x000fe20000011407 */
[----:B------:R-:W3:Y:S04]  /*4c80*/  LD.E R8, desc[UR4][R12.64] ;  /* 0x000000040c087980 */ /* 0x000ee8000c101900 */
        /* <DEDUP_REMOVED lines=13> */
.L_x_6139:
[----:B------:R-:W-:Y:S05]  /*4d60*/  BSYNC.RECONVERGENT B0 ;  /* 0x0000000000007941 */ /* 0x000fea0003800200 */
.L_x_6138:
[----:B------:R-:W1:Y:S01]  /*4d70*/  S2UR UR6, SR_CgaCtaId ;  /* 0x00000000000679c3 */ /* 0x000e620000008800 */
[C---:B------:R-:W-:Y:S01]  /*4d80*/  IMAD.SHL.U32 R138, R128.reuse, 0x8, RZ ;  /* 0x00000008808a7824 */ /* 0x040fe200078e00ff */
[C---:B------:R-:W-:Y:S01]  /*4d90*/  LOP3.LUT R153, R128.reuse, 0x18, RZ, 0xc0, !PT ;  /* 0x0000001880997812 */ /* 0x040fe200078ec0ff */
[----:B------:R-:W-:Y:S01]  /*4da0*/  UMOV UR7, 0x400 ;  /* 0x0000040000077882 */ /* 0x000fe20000000000 */
[----:B------:R-:W-:Y:S01]  /*4db0*/  IMAD.MOV.U32 R8, RZ, RZ, R145 ;  /* 0x000000ffff087224 */ /* 0x000fe200078e0091 */
[----:B------:R-:W-:Y:S01]  /*4dc0*/  LOP3.LUT R88, R128, 0x8, RZ, 0xc0, !PT ;  /* 0x0000000880587812 */ /* 0x000fe200078ec0ff */
[----:B------:R-:W-:Y:S01]  /*4dd0*/  IMAD.MOV.U32 R9, RZ, RZ, R144 ;  /* 0x000000ffff097224 */ /* 0x000fe200078e0090 */
[----:B------:R-:W-:Y:S01]  /*4de0*/  LOP3.LUT R0, R138, 0xc0, RZ, 0xc0, !PT ;  /* 0x000000c08a007812 */ /* 0x000fe200078ec0ff */
[----:B------:R-:W-:Y:S01]  /*4df0*/  IMAD.SHL.U32 R131, R128, 0x10, RZ ;  /* 0x0000001080837824 */ /* 0x000fe200078e00ff */
[----:B------:R-:W-:Y:S01]  /*4e00*/  LOP3.LUT R155, R138, 0x18, RZ, 0xc0, !PT ;  /* 0x000000188a9b7812 */ /* 0x000fe200078ec0ff */
[----:B------:R-:W-:Y:S01]  /*4e10*/  IMAD.SHL.U32 R134, R128, 0x20, RZ ;  /* 0x0000002080867824 */ /* 0x000fe200078e00ff */
[----:B------:R-:W-:Y:S01]  /*4e20*/  LOP3.LUT R153, R0, R153, RZ, 0xfc, !PT ;  /* 0x0000009900997212 */ /* 0x000fe200078efcff */
[----:B------:R-:W-:Y:S01]  /*4e30*/  IMAD.SHL.U32 R129, R128, 0x4, RZ ;  /* 0x0000000480817824 */ /* 0x000fe200078e00ff */
[----:B------:R-:W-:Y:S01]  /*4e40*/  LOP3.LUT R160, R138, 0x1f20, RZ, 0xc0, !PT ;  /* 0x00001f208aa07812 */ /* 0x000fe200078ec0ff */
[----:B------:R-:W-:Y:S01]  /*4e50*/  IMAD.MOV.U32 R124, RZ, RZ, 0x20 ;  /* 0x00000020ff7c7424 */ /* 0x000fe200078e00ff */
[----:B------:R-:W-:Y:S01]  /*4e60*/  LOP3.LUT R5, R153, R155, RZ, 0x3c, !PT ;  /* 0x0000009b99057212 */ /* 0x000fe200078e3cff */
[----:B------:R-:W-:Y:S01]  /*4e70*/  VIADD R150, R150, 0x1 ;  /* 0x0000000196967836 */ /* 0x000fe20000000000 */
[----:B------:R-:W-:Y:S01]  /*4e80*/  LOP3.LUT R4, R131, 0x100, RZ, 0xc0, !PT ;  /* 0x0000010083047812 */ /* 0x000fe200078ec0ff */
[----:B------:R-:W-:Y:S01]  /*4e90*/  BSSY.RECONVERGENT B1, `(.L_x_6140) ;  /* 0x00000ba000017945 */ /* 0x000fe20003800200 */
[----:B------:R-:W-:Y:S02]  /*4ea0*/  LOP3.LUT R160, R160, R5, RZ, 0xfc, !PT ;  /* 0x00000005a0a07212 */ /* 0x000fe400078efcff */
[--C-:B------:R-:W-:Y:S02]  /*4eb0*/  LOP3.LUT R4, R4, 0x20, R134.reuse, 0xf8, !PT ;  /* 0x0000002004047812 */ /* 0x100fe400078ef886 */
[----:B------:R-:W-:Y:S01]  /*4ec0*/  LOP3.LUT R88, R88, 0xc0, R134, 0xf8, !PT ;  /* 0x000000c058587812 */ /* 0x000fe200078ef886 */
[----:B-1----:R-:W-:Y:S01]  /*4ed0*/  ULEA UR6, UR6, UR7, 0x18 ;  /* 0x0000000706067291 */ /* 0x002fe2000f8ec0ff */
[----:B------:R-:W-:Y:S02]  /*4ee0*/  LOP3.LUT R0, R129, 0x18, RZ, 0xc0, !PT ;  /* 0x0000001881007812 */ /* 0x000fe400078ec0ff */
[----:B------:R-:W-:Y:S02]  /*4ef0*/  SHF.R.U32.HI R130, RZ, 0x1, R128 ;  /* 0x00000001ff827819 */ /* 0x000fe40000011680 */
[----:B------:R-:W-:Y:S01]  /*4f00*/  LOP3.LUT R88, R4, R88, R0, 0xf6, !PT ;  /* 0x0000005804587212 */ /* 0x000fe200078ef600 */
[----:B------:R-:W-:Y:S01]  /*4f10*/  IMAD.U32 R132, RZ, RZ, UR6 ;  /* 0x00000006ff847e24 */ /* 0x000fe2000f8e00ff */
[----:B------:R-:W-:Y:S02]  /*4f20*/  IADD3 R4, P0, PT, R139, R145, RZ ;  /* 0x000000918b047210 */ /* 0x000fe40007f1e0ff */
[----:B------:R-:W-:Y:S01]  /*4f30*/  LOP3.LUT R133, R130, 0x8, RZ, 0xc0, !PT ;  /* 0x0000000882857812 */ /* 0x000fe200078ec0ff */
[----:B------:R-:W-:Y:S01]  /*4f40*/  IMAD R160, R160, 0x2, R132 ;  /* 0x00000002a0a07824 */ /* 0x000fe200078e0284 */
[----:B------:R-:W-:Y:S01]  /*4f50*/  LOP3.LUT R131, R131, 0x3e00, RZ, 0xc0, !PT ;  /* 0x00003e0083837812 */ /* 0x000fe200078ec0ff */
[----:B------:R-:W-:Y:S01]  /*4f60*/  IMAD.X R5, R140, 0x1, R144, P0 ;  /* 0x000000018c057824 */ /* 0x000fe200000e0690 */
[----:B------:R-:W-:Y:S01]  /*4f70*/  IADD3 R6, P0, PT, R4, R139, RZ ;  /* 0x0000008b04067210 */ /* 0x000fe20007f1e0ff */
[----:B------:R-:W-:Y:S01]  /*4f80*/  IMAD R88, R88, 0x2, R132 ;  /* 0x0000000258587824 */ /* 0x000fe200078e0284 */
[----:B------:R-:W-:Y:S01]  /*4f90*/  @!PT LDS RZ, [RZ] ;  /* 0x00000000fffff984 */ /* 0x000fe20000000800 */
[----:B------:R-:W-:Y:S01]  /*4fa0*/  @!PT LDS RZ, [RZ] ;  /* 0x00000000fffff984 */ /* 0x000fe20000000800 */
[----:B------:R-:W-:Y:S01]  /*4fb0*/  @!PT LDS RZ, [RZ] ;  /* 0x00000000fffff984 */ /* 0x000fe20000000800 */
[----:B------:R1:W-:Y:S01]  /*4fc0*/  LDGSTS.E.BYPASS.LTC128B.128 [R160+0x3000], desc[UR4][R8.64] ;  /* 0x0300000008a07fae */ /* 0x0003e2000b981a04 */
[----:B------:R-:W-:Y:S02]  /*4fd0*/  LOP3.LUT R133, R133, 0xc0, R134, 0xf8, !PT ;  /* 0x000000c085857812 */ /* 0x000fe400078ef886 */
[----:B------:R-:W-:Y:S03]  /*4fe0*/  IMAD.X R7, R5, 0x1, R140, P0 ;  /* 0x0000000105077824 */ /* 0x000fe600000e068c */
[----:B------:R-:W-:Y:S01]  /*4ff0*/  LDGSTS.E.BYPASS.LTC128B.128 [R160+0x3800], desc[UR4][R4.64] ;  /* 0x0380000004a07fae */ /* 0x000fe2000b981a04 */
[--C-:B------:R-:W-:Y:S02]  /*5000*/  LOP3.LUT R92, R131, 0x20, R134.reuse, 0xf8, !PT ;  /* 0x00000020835c7812 */ /* 0x100fe400078ef886 */
[----:B------:R-:W-:Y:S03]  /*5010*/  LOP3.LUT R133, R133, R0, RZ, 0x3c, !PT ;  /* 0x0000000085857212 */ /* 0x000fe600078e3cff */
[----:B------:R-:W-:Y:S01]  /*5020*/  LDGSTS.E.BYPASS.LTC128B.128 [R160+0x4000], desc[UR4][R6.64] ;  /* 0x0400000006a07fae */ /* 0x000fe2000b981a04 */
[----:B------:R-:W-:Y:S02]  /*5030*/  LOP3.LUT R92, R92, 0x100, R134, 0xf8, !PT ;  /* 0x000001005c5c7812 */ /* 0x000fe400078ef886 */
[----:B------:R-:W-:Y:S02]  /*5040*/  ISETP.NE.AND P2, PT, R150, RZ, PT ;  /* 0x000000ff9600720c */ /* 0x000fe40003f45270 */
[----:B------:R-:W-:Y:S05]  /*5050*/  LOP3.LUT R92, R92, R133, RZ, 0xfc, !PT ;  /* 0x000000855c5c7212 */ /* 0x000fea00078efcff */
[----:B------:R-:W-:Y:S01]  /*5060*/  IMAD R92, R92, 0x2, R132 ;  /* 0x000000025c5c7824 */ /* 0x000fe200078e0284 */
[----:B-1----:R-:W-:Y:S05]  /*5070*/  IADD3 R8, P0, PT, R6, R139, RZ ;  /* 0x0000008b06087210 */ /* 0x002fea0007f1e0ff */
[----:B------:R-:W-:Y:S01]  /*5080*/  IMAD.X R9, R7, 0x1, R140, P0 ;  /* 0x0000000107097824 */ /* 0x000fe200000e068c */
[----:B------:R-:W-:Y:S04]  /*5090*/  LOP3.LUT P0, RZ, R128, 0x4, RZ, 0xc0, !PT ;  /* 0x0000000480ff7812 */ /* 0x000fe8000780c0ff */
[----:B------:R1:W-:Y:S01]  /*50a0*/  LDGSTS.E.BYPASS.LTC128B.128 [R160+0x4800], desc[UR4][R8.64] ;  /* 0x0480000008a07fae */ /* 0x0003e2000b981a04 */
[----:B------:R-:W-:Y:S05]  /*50b0*/  SEL R124, R124, 0xffffffe0, !P0 ;  /* 0xffffffe07c7c7807 */ /* 0x000fea0004000000 */
[----:B------:R2:W-:Y:S06]  /*50c0*/  LDSM.16.M88.4 R64, [R92] ;  /* 0x000000005c40783b */ /* 0x0005ec0000000200 */
[----:B------:R-:W-:Y:S06]  /*50d0*/  LDSM.16.M88.4 R16, [R88+0x1400] ;  /* 0x001400005810783b */ /* 0x000fec0000000200 */
[----:B------:R-:W-:Y:S06]  /*50e0*/  LDSM.16.M88.4 R24, [R88+0x1800] ;  /* 0x001800005818783b */ /* 0x000fec0000000200 */
[----:B------:R-:W-:Y:S01]  /*50f0*/  LDSM.16.M88.4 R32, [R88+0x1c00] ;  /* 0x001c00005820783b */ /* 0x000fe20000000200 */
[--C-:B--2---:R-:W-:Y:S05]  /*5100*/  IMAD.IADD R92, R92, 0x1, R124.reuse ;  /* 0x000000015c5c7824 */ /* 0x104fea00078e027c */
[----:B-1----:R-:W1:Y:S01]  /*5110*/  LDSM.16.M88.4 R8, [R88+0x1000] ;  /* 0x001000005808783b */ /* 0x002e620000000200 */
[----:B------:R-:W-:Y:S05]  /*5120*/  IMAD.IADD R124, R88, 0x1, R124 ;  /* 0x00000001587c7824 */ /* 0x000fea00078e027c */
[----:B------:R-:W0:Y:S06]  /*5130*/  LDGDEPBAR ;  /* 0x00000000000079af */ /* 0x000e2c0000000000 */
[----:B------:R-:W2:Y:S06]  /*5140*/  LDSM.16.M88.4 R40, [R88+0x2000] ;  /* 0x002000005828783b */ /* 0x000eac0000000200 */
[----:B------:R-:W3:Y:S06]  /*5150*/  LDSM.16.M88.4 R48, [R88+0x2400] ;  /* 0x002400005830783b */ /* 0x000eec0000000200 */
[----:B------:R-:W4:Y:S06]  /*5160*/  LDSM.16.M88.4 R56, [R88+0x2800] ;  /* 0x002800005838783b */ /* 0x000f2c0000000200 */
[----:B------:R-:W5:Y:S06]  /*5170*/  LDSM.16.M88.4 R88, [R88+0x2c00] ;  /* 0x002c00005858783b */ /* 0x000f6c0000000200 */
[----:B------:R-:W-:Y:S01]  /*5180*/  LDSM.16.M88.4 R92, [R92] ;  /* 0x000000005c5c783b */ /* 0x000fe20000000200 */
[C---:B-1----:R-:W-:Y:S05]  /*5190*/  HMMA.16816.F32.BF16 R4, R64.reuse, R8, RZ ;  /* 0x000000084004723c */ /* 0x042fea00000418ff */
[----:B------:R-:W1:Y:S06]  /*51a0*/  LDSM.16.M88.4 R96, [R124+0x1000] ;  /* 0x001000007c60783b */ /* 0x000e6c0000000200 */
[----:B------:R-:W1:Y:S01]  /*51b0*/  LDSM.16.M88.4 R100, [R124+0x1400] ;  /* 0x001400007c64783b */ /* 0x000e620000000200 */
[C---:B------:R-:W-:Y:S05]  /*51c0*/  HMMA.16816.F32.BF16 R8, R64.reuse, R10, RZ ;  /* 0x0000000a4008723c */ /* 0x040fea00000418ff */
[----:B------:R-:W1:Y:S03]  /*51d0*/  LDSM.16.M88.4 R104, [R124+0x1800] ;  /* 0x001800007c68783b */ /* 0x000e660000000200 */
[C---:B------:R-:W-:Y:S03]  /*51e0*/  HMMA.16816.F32.BF16 R12, R64.reuse, R16, RZ ;  /* 0x00000010400c723c */ /* 0x040fe600000418ff */
[----:B------:R-:W1:Y:S05]  /*51f0*/  LDSM.16.M88.4 R108, [R124+0x1c00] ;  /* 0x001c00007c6c783b */ /* 0x000e6a0000000200 */
[C---:B------:R-:W-:Y:S01]  /*5200*/  HMMA.16816.F32.BF16 R16, R64.reuse, R18, RZ ;  /* 0x000000124010723c */ /* 0x040fe200000418ff */
[----:B------:R-:W1:Y:S06]  /*5210*/  LDSM.16.M88.4 R112, [R124+0x2000] ;  /* 0x002000007c70783b */ /* 0x000e6c0000000200 */
[----:B------:R-:W1:Y:S01]  /*5220*/  LDSM.16.M88.4 R116, [R124+0x2400] ;  /* 0x002400007c74783b */ /* 0x000e620000000200 */
[C---:B------:R-:W-:Y:S05]  /*5230*/  HMMA.16816.F32.BF16 R20, R64.reuse, R24, RZ ;  /* 0x000000184014723c */ /* 0x040fea00000418ff */
[----:B------:R-:W1:Y:S03]  /*5240*/  LDSM.16.M88.4 R120, [R124+0x2800] ;  /* 0x002800007c78783b */ /* 0x000e660000000200 */
[C---:B------:R-:W-:Y:S03]  /*5250*/  HMMA.16816.F32.BF16 R24, R64.reuse, R26, RZ ;  /* 0x0000001a4018723c */ /* 0x040fe600000418ff */
[----:B------:R-:W1:Y:S01]  /*5260*/  LDSM.16.M88.4 R124, [R124+0x2c00] ;  /* 0x002c00007c7c783b */ /* 0x000e620000000200 */
[----:B------:R-:W-:Y:S04]  /*5270*/  DEPBAR.LE SB0, 0x0 ;  /* 0x000080000000791a */ /* 0x000fe80000000000 */
[C---:B------:R-:W-:Y:S01]  /*5280*/  HMMA.16816.F32.BF16 R28, R64.reuse, R32, RZ ;  /* 0x00000020401c723c */ /* 0x040fe200000418ff */
[----:B------:R-:W-:Y:S07]  /*5290*/  BAR.SYNC.DEFER_BLOCKING 0x0 ;  /* 0x0000000000007b1d */ /* 0x000fee0000010000 */
[C---:B------:R-:W-:Y:S08]  /*52a0*/  HMMA.16816.F32.BF16 R32, R64.reuse, R34, RZ ;  /* 0x000000224020723c */ /* 0x040ff000000418ff */
[C---:B--2---:R-:W-:Y:S08]  /*52b0*/  HMMA.16816.F32.BF16 R36, R64.reuse, R40, RZ ;  /* 0x000000284024723c */ /* 0x044ff000000418ff */
[C---:B------:R-:W-:Y:S08]  /*52c0*/  HMMA.16816.F32.BF16 R40, R64.reuse, R42, RZ ;  /* 0x0000002a4028723c */ /* 0x040ff000000418ff */
[C---:B---3--:R-:W-:Y:S08]  /*52d0*/  HMMA.16816.F32.BF16 R44, R64.reuse, R48, RZ ;  /* 0x00000030402c723c */ /* 0x048ff000000418ff */
[C---:B------:R-:W-:Y:S08]  /*52e0*/  HMMA.16816.F32.BF16 R48, R64.reuse, R50, RZ ;  /* 0x000000324030723c */ /* 0x040ff000000418ff */
[C---:B----4-:R-:W-:Y:S08]  /*52f0*/  HMMA.16816.F32.BF16 R52, R64.reuse, R56, RZ ;  /* 0x000000384034723c */ /* 0x050ff000000418ff */
[C---:B------:R-:W-:Y:S08]  /*5300*/  HMMA.16816.F32.BF16 R56, R64.reuse, R58, RZ ;  /* 0x0000003a4038723c */ /* 0x040ff000000418ff */
[C---:B-----5:R-:W-:Y:S08]  /*5310*/  HMMA.16816.F32.BF16 R60, R64.reuse, R88, RZ ;  /* 0x00000058403c723c */ /* 0x060ff000000418ff */
[----:B------:R-:W-:Y:S08]  /*5320*/  HMMA.16816.F32.BF16 R64, R64, R90, RZ ;  /* 0x0000005a4040723c */ /* 0x000ff000000418ff */
        /* <DEDUP_REMOVED lines=34> */
[----:B------:R-:W-:Y:S03]  /*5550*/  IADD3 R84, PT, PT, R152, -0x80, RZ ;  /* 0xffffff8098547810 */ /* 0x000fe60007ffe0ff */
[----:B------:R-:W-:Y:S01]  /*5560*/  IABS R85, R92 ;  /* 0x0000005c00557213 */ /* 0x000fe20000000000 */
[----:B------:R-:W3:Y:S01]  /*5570*/  LD.E.64 R98, desc[UR4][R2.64+0x20] ;  /* 0x0000200402627980 */ /* 0x000ee2000c101b00 */
        /* <DEDUP_REMOVED lines=58> */
.L_x_6143:
[----:B------:R-:W-:Y:S05]  /*5920*/  BSYNC.RECONVERGENT B0 ;  /* 0x0000000000007941 */ /* 0x000fea0003800200 */
.L_x_6142:
        /* <DEDUP_REMOVED lines=9> */
[----:B------:R-:W-:Y:S03]  /*59c0*/  IADD3 R92, P2, PT, R88, R0, RZ ;  /* 0x00000000585c7210 */ /* 0x000fe60007f5e0ff */
[--C-:B------:R-:W-:Y:S01]  /*59d0*/  IMAD.X R89, R91, 0x1, R84.reuse, P3 ;  /* 0x000000015b597824 */ /* 0x100fe200018e0654 */
[----:B------:R1:W-:Y:S03]  /*59e0*/  LDGSTS.E.BYPASS.LTC128B.128 [R160+0x1800], desc[UR4][R90.64] ;  /* 0x018000005aa07fae */ /* 0x0003e6000b981a04 */
[----:B------:R-:W-:Y:S01]  /*59f0*/  IMAD.X R93, R89, 0x1, R84, P2 ;  /* 0x00000001595d7824 */ /* 0x000fe200010e0654 */
[----:B------:R1:W-:Y:S04]  /*5a00*/  LDGSTS.E.BYPASS.LTC128B.128 [R160+0x2000], desc[UR4][R88.64] ;  /* 0x0200000058a07fae */ /* 0x0003e8000b981a04 */
[----:B------:R1:W-:Y:S04]  /*5a10*/  LDGSTS.E.BYPASS.LTC128B.128 [R160+0x2800], desc[UR4][R92.64] ;  /* 0x028000005ca07fae */ /* 0x0003e8000b981a04 */
[----:B------:R-:W0:Y:S02]  /*5a20*/  LDGDEPBAR ;  /* 0x00000000000079af */ /* 0x000e240000000000 */
.L_x_6141:
[----:B------:R-:W-:Y:S05]  /*5a30*/  BSYNC.RECONVERGENT B1 ;  /* 0x0000000000017941 */ /* 0x000fea0003800200 */
.L_x_6140:
[----:B------:R-:W2:Y:S01]  /*5a40*/  LD.E R85, desc[UR4][R2.64+0xdc] ;  /* 0x0000dc0402557980 */ /* 0x000ea2000c101900 */
[----:B------:R-:W-:Y:S02]  /*5a50*/  FMNMX3.FTZ R0, R87, R6, R7, !PT ;  /* 0x0000000657007276 */ /* 0x000fe40007810007 */
        /* <DEDUP_REMOVED lines=42> */
[----:B------:R-:W-:Y:S02]  /*5d00*/  LOP3.LUT R89, R133, 0x120, R134, 0xf8, !PT ;  /* 0x0000012085597812 */ /* 0x000fe400078ef886 */
[C---:B------:R-:W-:Y:S01]  /*5d10*/  FSETP.NEU.FTZ.AND P2, PT, R84.reuse, -INF , PT ;  /* 0xff8000005400780b */ /* 0x040fe20003f5d000 */
[----:B------:R-:W-:Y:S01]  /*5d20*/  FADD.FTZ R88, -R84, R86 ;  /* 0x0000005654587221 */ /* 0x000fe20000010100 */
[----:B------:R-:W-:Y:S01]  /*5d30*/  LEA R89, R89, R132, 0x1 ;  /* 0x0000008459597211 */ /* 0x000fe200078e08ff */
[C---:B--2---:R-:W-:Y:S01]  /*5d40*/  FMUL.FTZ R92, R85.reuse, R84 ;  /* 0x00000054555c7220 */ /* 0x044fe20000410000 */
[C---:B------:R-:W-:Y:S01]  /*5d50*/  FMUL.FTZ R87, R85.reuse, R87 ;  /* 0x0000005755577220 */ /* 0x040fe20000410000 */
[----:B------:R-:W-:Y:S03]  /*5d60*/  FMUL.FTZ R90, R85, R0 ;  /* 0x00000000555a7220 */ /* 0x000fe60000410000 */
[----:B------:R-:W1:Y:S01]  /*5d70*/  MUFU.EX2 R86, R87 ;  /* 0x0000005700567308 */ /* 0x000e620000000800 */
[----:B------:R-:W-:Y:S02]  /*5d80*/  FSEL R92, R92, RZ, P2 ;  /* 0x000000ff5c5c7208 */ /* 0x000fe40001000000 */
        /* <DEDUP_REMOVED lines=13> */
[-C--:B------:R-:W-:Y:S01]  /*5e60*/  FFMA.FTZ R120, R4, R85.reuse, -R92 ;  /* 0x0000005504787223 */ /* 0x080fe2000001085c */
[----:B------:R-:W-:Y:S03]  /*5e70*/  IADD3 R4, PT, PT, R89, 0x3000, RZ ;  /* 0x0000300059047810 */ /* 0x000fe60007ffe0ff */
[----:B------:R-:W-:Y:S01]  /*5e80*/  MUFU.EX2 R108, R108 ;  /* 0x0000006c006c7308 */ /* 0x000fe20000000800 */
[-CC-:B------:R-:W-:Y:S01]  /*5e90*/  FFMA.FTZ R116, R14, R85.reuse, -R90.reuse ;  /* 0x000000550e747223 */ /* 0x180fe2000001085a */
[-CC-:B------:R-:W-:Y:S01]  /*5ea0*/  FFMA.FTZ R111, R15, R85.reuse, -R90.reuse ;  /* 0x000000550f6f7223 */ /* 0x180fe2000001085a */
[-CC-:B------:R-:W-:Y:S01]  /*5eb0*/  FFMA.FTZ R101, R26, R85.reuse, -R90.reuse ;  /* 0x000000551a657223 */ /* 0x180fe2000001085a */
[----:B------:R-:W2:Y:S01]  /*5ec0*/  LDSM.16.MT88.4 R12, [R89+0x3000] ;  /* 0x00300000590c783b */ /* 0x000ea20000004200 */
[-CC-:B------:R-:W-:Y:S01]  /*5ed0*/  FFMA.FTZ R102, R27, R85.reuse, -R90.reuse ;  /* 0x000000551b667223 */ /* 0x180fe2000001085a */
[-CC-:B------:R-:W-:Y:S01]  /*5ee0*/  FFMA.FTZ R34, R34, R85.reuse, -R90.reuse ;  /* 0x0000005522227223 */ /* 0x180fe2000001085a */
[-CC-:B------:R-:W-:Y:S03]  /*5ef0*/  FFMA.FTZ R104, R30, R85.reuse, -R90.reuse ;  /* 0x000000551e687223 */ /* 0x180fe6000001085a */
[----:B------:R-:W-:Y:S01]  /*5f00*/  MUFU.EX2 R120, R120 ;  /* 0x0000007800787308 */ /* 0x000fe20000000800 */
[-CC-:B------:R-:W-:Y:S01]  /*5f10*/  FFMA.FTZ R100, R31, R85.reuse, -R90.reuse ;  /* 0x000000551f647223 */ /* 0x180fe2000001085a */
[-CC-:B------:R-:W-:Y:S01]  /*5f20*/  FFMA.FTZ R117, R10, R85.reuse, -R90.reuse ;  /* 0x000000550a757223 */ /* 0x180fe2000001085a */
[C---:B-1----:R-:W-:Y:S01]  /*5f30*/  FMUL.FTZ R10, R86.reuse, R78 ;  /* 0x0000004e560a7220 */ /* 0x042fe20000410000 */
[----:B------:R-:W-:Y:S01]  /*5f40*/  LDSM.16.MT88.4 R28, [R89+0x3400] ;  /* 0x00340000591c783b */ /* 0x000fe20000004200 */
[----:B------:R-:W-:Y:S01]  /*5f50*/  FFMA.FTZ R118, R11, R85, -R90 ;  /* 0x000000550b767223 */ /* 0x000fe2000001085a */
[----:B------:R-:W-:Y:S01]  /*5f60*/  FMUL.FTZ R11, R86, R79 ;  /* 0x0000004f560b7220 */ /* 0x000fe20000410000 */
[----:B------:R-:W-:Y:S03]  /*5f70*/  FMUL.FTZ R87, R85, R88 ;  /* 0x0000005855577220 */ /* 0x000fe60000410000 */
[----:B------:R-:W-:Y:S01]  /*5f80*/  MUFU.EX2 R113, R113 ;  /* 0x0000007100717308 */ /* 0x000fe20000000800 */
[----:B------:R-:W-:Y:S01]  /*5f90*/  IADD3 R88, PT, PT, R89, 0x3020, RZ ;  /* 0x0000302059587810 */ /* 0x000fe20007ffe0ff */
[-CC-:B------:R-:W-:Y:S01]  /*5fa0*/  FFMA.FTZ R115, R5, R85.reuse, -R92.reuse ;  /* 0x0000005505737223 */ /* 0x180fe2000001085c */
[----:B------:R-:W-:Y:S01]  /*5fb0*/  @P0 IADD3 R88, PT, PT, R4, -0x20, RZ ;  /* 0xffffffe004580810 */ /* 0x000fe20007ffe0ff */
[-CC-:B------:R-:W-:Y:S01]  /*5fc0*/  FFMA.FTZ R99, R20, R85.reuse, -R92.reuse ;  /* 0x0000005514637223 */ /* 0x180fe2000001085c */
[-C--:B------:R-:W-:Y:S01]  /*5fd0*/  FFMA.FTZ R95, R21, R85.reuse, -R92 ;  /* 0x00000055155f7223 */ /* 0x080fe2000001085c */
[-CC-:B------:R-:W-:Y:S01]  /*5fe0*/  FFMA.FTZ R105, R22, R85.reuse, -R90.reuse ;  /* 0x0000005516697223 */ /* 0x180fe2000001085a */
[-C--:B------:R-:W-:Y:S03]  /*5ff0*/  FFMA.FTZ R103, R23, R85.reuse, -R90 ;  /* 0x0000005517677223 */ /* 0x080fe6000001085a */
[----:B------:R-:W1:Y:S01]  /*6000*/  MUFU.EX2 R87, R87 ;  /* 0x0000005700577308 */ /* 0x000e620000000800 */
[----:B------:R-:W3:Y:S01]  /*6010*/  LDSM.16.MT88.4 R24, [R88] ;  /* 0x000000005818783b */ /* 0x000ee20000004200 */
[-CC-:B------:R-:W-:Y:S01]  /*6020*/  FFMA.FTZ R106, R16, R85.reuse, -R92.reuse ;  /* 0x00000055106a7223 */ /* 0x180fe2000001085c */
[-C--:B------:R-:W-:Y:S01]  /*6030*/  FFMA.FTZ R107, R17, R85.reuse, -R92 ;  /* 0x00000055116b7223 */ /* 0x080fe2000001085c */
[-CC-:B------:R-:W-:Y:S01]  /*6040*/  FFMA.FTZ R109, R18, R85.reuse, -R90.reuse ;  /* 0x00000055126d7223 */ /* 0x180fe2000001085a */
[C---:B------:R-:W-:Y:S01]  /*6050*/  FMUL.FTZ R18, R86.reuse, R70 ;  /* 0x0000004656127220 */ /* 0x040fe20000410000 */
[--C-:B------:R-:W-:Y:S01]  /*6060*/  FFMA.FTZ R110, R19, R85, -R90.reuse ;  /* 0x00000055136e7223 */ /* 0x100fe2000001085a */
[----:B------:R-:W-:Y:S03]  /*6070*/  FMUL.FTZ R19, R86, R71 ;  /* 0x0000004756137220 */ /* 0x000fe60000410000 */
[----:B------:R-:W4:Y:S01]  /*6080*/  MUFU.EX2 R115, R115 ;  /* 0x0000007300737308 */ /* 0x000f220000000800 */
[-CC-:B------:R-:W-:Y:S01]  /*6090*/  FFMA.FTZ R121, R6, R85.reuse, -R90.reuse ;  /* 0x0000005506797223 */ /* 0x180fe2000001085a */
[C---:B------:R-:W-:Y:S01]  /*60a0*/  FMUL.FTZ R6, R86.reuse, R82 ;  /* 0x0000005256067220 */ /* 0x040fe20000410000 */
[----:B------:R-:W-:Y:S01]  /*60b0*/  FFMA.FTZ R119, R7, R85, -R90 ;  /* 0x0000005507777223 */ /* 0x000fe2000001085a */
[----:B------:R-:W-:Y:S01]  /*60c0*/  FMUL.FTZ R7, R86, R83 ;  /* 0x0000005356077220 */ /* 0x000fe20000410000 */
[-CC-:B------:R-:W-:Y:S01]  /*60d0*/  FFMA.FTZ R36, R36, R85.reuse, -R92.reuse ;  /* 0x0000005524247223 */ /* 0x180fe2000001085c */
[-C--:B------:R-:W-:Y:S01]  /*60e0*/  FFMA.FTZ R37, R37, R85.reuse, -R92 ;  /* 0x0000005525257223 */ /* 0x080fe2000001085c */
[--C-:B------:R-:W-:Y:S03]  /*60f0*/  FFMA.FTZ R38, R38, R85, -R90.reuse ;  /* 0x0000005526267223 */ /* 0x100fe6000001085a */
[----:B------:R-:W-:Y:S01]  /*6100*/  MUFU.EX2 R121, R121 ;  /* 0x0000007900797308 */ /* 0x000fe20000000800 */
[C---:B-1----:R-:W-:Y:S01]  /*6110*/  FMUL.FTZ R8, R87.reuse, R76 ;  /* 0x0000004c57087220 */ /* 0x042fe20000410000 */
[C---:B------:R-:W-:Y:S01]  /*6120*/  FMUL.FTZ R9, R87.reuse, R77 ;  /* 0x0000004d57097220 */ /* 0x040fe20000410000 */
[C---:B------:R-:W-:Y:S01]  /*6130*/  FMUL.FTZ R4, R87.reuse, R80 ;  /* 0x0000005057047220 */ /* 0x040fe20000410000 */
[----:B------:R-:W-:Y:S01]  /*6140*/  LDSM.16.MT88.4 R76, [R89+0x4c00] ;  /* 0x004c0000594c783b */ /* 0x000fe20000004200 */
[----:B------:R-:W-:Y:S01]  /*6150*/  FMUL.FTZ R5, R87, R81 ;  /* 0x0000005157057220 */ /* 0x000fe20000410000 */
[--C-:B------:R-:W-:Y:S01]  /*6160*/  FFMA.FTZ R81, R35, R85, -R90.reuse ;  /* 0x0000005523517223 */ /* 0x100fe2000001085a */
[----:B------:R-:W-:Y:S03]  /*6170*/  FMUL.FTZ R16, R87, R68 ;  /* 0x0000004457107220 */ /* 0x000fe60000410000 */
[----:B------:R-:W1:Y:S01]  /*6180*/  MUFU.EX2 R119, R119 ;  /* 0x0000007700777308 */ /* 0x000e620000000800 */
[----:B----4-:R-:W-:Y:S01]  /*6190*/  F2FP.BF16.F32.PACK_AB R20, R115, R120 ;  /* 0x000000787314723e */ /* 0x010fe200000010ff */
[----:B------:R-:W-:Y:S01]  /*61a0*/  FMUL.FTZ R17, R87, R69 ;  /* 0x0000004557117220 */ /* 0x000fe20000410000 */
[-CC-:B------:R-:W-:Y:S01]  /*61b0*/  FFMA.FTZ R68, R42, R85.reuse, -R90.reuse ;  /* 0x000000552a447223 */ /* 0x180fe2000001085a */
[-C--:B------:R-:W-:Y:S01]  /*61c0*/  FFMA.FTZ R39, R39, R85.reuse, -R90 ;  /* 0x0000005527277223 */ /* 0x080fe2000001085a */
[-CC-:B------:R-:W-:Y:S01]  /*61d0*/  FFMA.FTZ R40, R40, R85.reuse, -R92.reuse ;  /* 0x0000005528287223 */ /* 0x180fe2000001085c */
[-C--:B------:R-:W-:Y:S01]  /*61e0*/  FFMA.FTZ R41, R41, R85.reuse, -R92 ;  /* 0x0000005529297223 */ /* 0x080fe2000001085c */
[-C--:B------:R-:W-:Y:S03]  /*61f0*/  FFMA.FTZ R42, R43, R85.reuse, -R90 ;  /* 0x000000552b2a7223 */ /* 0x080fe6000001085a */
[----:B------:R-:W4:Y:S01]  /*6200*/  MUFU.EX2 R114, R114 ;  /* 0x0000007200727308 */ /* 0x000f220000000800 */
[-CC-:B------:R-:W-:Y:S01]  /*6210*/  FFMA.FTZ R43, R44, R85.reuse, -R92.reuse ;  /* 0x000000552c2b7223 */ /* 0x180fe2000001085c */
[-C--:B------:R-:W-:Y:S01]  /*6220*/  FFMA.FTZ R44, R45, R85.reuse, -R92 ;  /* 0x000000552d2c7223 */ /* 0x080fe2000001085c */
[-C--:B------:R-:W-:Y:S01]  /*6230*/  FFMA.FTZ R45, R46, R85.reuse, -R90 ;  /* 0x000000552e2d7223 */ /* 0x080fe2000001085a */
[-CC-:B------:R-:W-:Y:S01]  /*6240*/  FFMA.FTZ R46, R48, R85.reuse, -R92.reuse ;  /* 0x00000055302e7223 */ /* 0x180fe2000001085c */
[-C--:B------:R-:W-:Y:S01]  /*6250*/  FFMA.FTZ R48, R49, R85.reuse, -R92 ;  /* 0x0000005531307223 */ /* 0x080fe2000001085c */
[-CC-:B------:R-:W-:Y:S01]  /*6260*/  FFMA.FTZ R47, R47, R85.reuse, -R90.reuse ;  /* 0x000000552f2f7223 */ /* 0x180fe2000001085a */
[--C-:B------:R-:W-:Y:S03]  /*6270*/  FFMA.FTZ R49, R50, R85, -R90.reuse ;  /* 0x0000005532317223 */ /* 0x100fe6000001085a */
[----:B------:R-:W5:Y:S01]  /*6280*/  MUFU.EX2 R117, R117 ;  /* 0x0000007500757308 */ /* 0x000f620000000800 */
[----:B-1----:R-:W-:Y:S01]  /*6290*/  F2FP.BF16.F32.PACK_AB R21, R119, R121 ;  /* 0x000000797715723e */ /* 0x002fe200000010ff */
[----:B------:R-:W-:Y:S01]  /*62a0*/  FFMA.FTZ R51, R51, R85, -R90 ;  /* 0x0000005533337223 */ /* 0x000fe2000001085a */
[----:B------:R-:W-:Y:S01]  /*62b0*/  FFMA.FTZ R121, R86, R161, R121 ;  /* 0x000000a156797223 */ /* 0x000fe20000010079 */
[----:B------:R-:W-:Y:S01]  /*62c0*/  ISETP.NE.AND P0, PT, R151, -0x1, PT ;  /* 0xffffffff9700780c */ /* 0x000fe20003f05270 */
[----:B------:R-:W-:Y:S01]  /*62d0*/  FFMA.FTZ R120, R87, R162, R120 ;  /* 0x000000a257787223 */ /* 0x000fe20000010078 */
[----:B------:R-:W-:Y:S01]  /*62e0*/  FFMA.FTZ R50, R52, R85, -R92 ;  /* 0x0000005534327223 */ /* 0x000fe2000001085c */
[----:B------:R-:W-:Y:S03]  /*62f0*/  FADD.FTZ R121, R119, R121 ;  /* 0x0000007977797221 */ /* 0x000fe60000010000 */
[----:B------:R-:W1:Y:S01]  /*6300*/  MUFU.EX2 R118, R118 ;  /* 0x0000007600767308 */ /* 0x000e620000000800 */
[----:B----4-:R-:W-:Y:S01]  /*6310*/  F2FP.BF16.F32.PACK_AB R22, R114, R113 ;  /* 0x000000717216723e */ /* 0x010fe200000010ff */
[----:B------:R-:W-:Y:S01]  /*6320*/  FADD.FTZ R120, R115, R120 ;  /* 0x0000007873787221 */ /* 0x000fe20000010000 */
[-C--:B------:R-:W-:Y:S01]  /*6330*/  FFMA.FTZ R52, R53, R85.reuse, -R92 ;  /* 0x0000005535347223 */ /* 0x080fe2000001085c */
[-CC-:B------:R-:W-:Y:S01]  /*6340*/  FFMA.FTZ R53, R54, R85.reuse, -R90.reuse ;  /* 0x0000005536357223 */ /* 0x180fe2000001085a */
[-C--:B------:R-:W-:Y:S01]  /*6350*/  FFMA.FTZ R54, R55, R85.reuse, -R90 ;  /* 0x0000005537367223 */ /* 0x080fe2000001085a */
[----:B------:R-:W-:Y:S01]  /*6360*/  FADD.FTZ R120, R113, R120 ;  /* 0x0000007871787221 */ /* 0x000fe20000010000 */
[-C--:B------:R-:W-:Y:S03]  /*6370*/  FFMA.FTZ R55, R56, R85.reuse, -R92 ;  /* 0x0000005538377223 */ /* 0x080fe6000001085c */
[----:B------:R4:W-:Y:S01]  /*6380*/  MUFU.EX2 R80, R34 ;  /* 0x0000002200507308 */ /* 0x0009e20000000800 */
[----:B-----5:R-:W-:Y:S01]  /*6390*/  FADD.FTZ R121, R117, R121 ;  /* 0x0000007975797221 */ /* 0x020fe20000010000 */
[----:B------:R-:W-:Y:S01]  /*63a0*/  FADD.FTZ R114, R114, R120 ;  /* 0x0000007872727221 */ /* 0x000fe20000010000 */
[-C--:B------:R-:W-:Y:S01]  /*63b0*/  FFMA.FTZ R56, R57, R85.reuse, -R92 ;  /* 0x0000005539387223 */ /* 0x080fe2000001085c */
[-CC-:B------:R-:W-:Y:S01]  /*63c0*/  FFMA.FTZ R57, R58, R85.reuse, -R90.reuse ;  /* 0x000000553a397223 */ /* 0x180fe2000001085a */
[-C--:B------:R-:W-:Y:S01]  /*63d0*/  FFMA.FTZ R58, R59, R85.reuse, -R90 ;  /* 0x000000553b3a7223 */ /* 0x080fe2000001085a */
[----:B------:R-:W-:Y:S01]  /*63e0*/  FADD.FTZ R114, R112, R114 ;  /* 0x0000007270727221 */ /* 0x000fe20000010000 */
[----:B------:R-:W-:Y:S03]  /*63f0*/  FFMA.FTZ R59, R61, R85, -R92 ;  /* 0x000000553d3b7223 */ /* 0x000fe6000001085c */
[----:B------:R-:W5:Y:S01]  /*6400*/  MUFU.EX2 R116, R116 ;  /* 0x0000007400747308 */ /* 0x000f620000000800 */
[C---:B-1----:R-:W-:Y:S01]  /*6410*/  F2FP.BF16.F32.PACK_AB R23, R118.reuse, R117 ;  /* 0x000000757617723e */ /* 0x042fe200000010ff */
[----:B------:R-:W-:Y:S01]  /*6420*/  FADD.FTZ R118, R118, R121 ;  /* 0x0000007976767221 */ /* 0x000fe20000010000 */
[-CC-:B------:R-:W-:Y:S01]  /*6430*/  FFMA.FTZ R61, R62, R85.reuse, -R90.reuse ;  /* 0x000000553e3d7223 */ /* 0x180fe2000001085a */
[-C--:B------:R-:W-:Y:S01]  /*6440*/  FFMA.FTZ R62, R63, R85.reuse, -R90 ;  /* 0x000000553f3e7223 */ /* 0x080fe2000001085a */
[-CC-:B------:R-:W-:Y:S01]  /*6450*/  FFMA.FTZ R60, R60, R85.reuse, -R92.reuse ;  /* 0x000000553c3c7223 */ /* 0x180fe2000001085c */
[-C--:B------:R-:W-:Y:S01]  /*6460*/  FFMA.FTZ R63, R64, R85.reuse, -R92 ;  /* 0x00000055403f7223 */ /* 0x080fe2000001085c */
[----:B------:R-:W-:Y:S03]  /*6470*/  FFMA.FTZ R66, R66, R85, -R90 ;  /* 0x0000005542427223 */ /* 0x000fe6000001085a */
[----:B------:R-:W1:Y:S01]  /*6480*/  MUFU.EX2 R111, R111 ;  /* 0x0000006f006f7308 */ /* 0x000e620000000800 */
[----:B----4-:R-:W4:Y:S01]  /*6490*/  LDSM.16.MT88.4 R32, [R88+0x400] ;  /* 0x000400005820783b */ /* 0x010f220000004200 */
[C---:B--2---:R-:W-:Y:S05]  /*64a0*/  HMMA.16816.F32.BF16 R4, R20.reuse, R12, R4 ;  /* 0x0000000c1404723c */ /* 0x044fea0000041804 */
[C---:B------:R-:W-:Y:S03]  /*64b0*/  FMUL.FTZ R12, R87.reuse, R72 ;  /* 0x00000048570c7220 */ /* 0x040fe60000410000 */
[----:B------:R-:W-:Y:S01]  /*64c0*/  MUFU.EX2 R106, R106 ;  /* 0x0000006a006a7308 */ /* 0x000fe20000000800 */
[----:B------:R-:W-:Y:S01]  /*64d0*/  FMUL.FTZ R13, R87, R73 ;  /* 0x00000049570d7220 */ /* 0x000fe20000410000 */
[C---:B------:R-:W-:Y:S03]  /*64e0*/  HMMA.16816.F32.BF16 R8, R20.reuse, R14, R8 ;  /* 0x0000000e1408723c */ /* 0x040fe60000041808 */
[C---:B------:R-:W-:Y:S01]  /*64f0*/  FMUL.FTZ R14, R86.reuse, R74 ;  /* 0x0000004a560e7220 */ /* 0x040fe20000410000 */
[----:B------:R-:W-:Y:S01]  /*6500*/  FMUL.FTZ R15, R86, R75 ;  /* 0x0000004b560f7220 */ /* 0x000fe20000410000 */
[----:B-----5:R-:W-:Y:S03]  /*6510*/  FADD.FTZ R118, R116, R118 ;  /* 0x0000007674767221 */ /* 0x020fe60000010000 */
[----:B------:R-:W2:Y:S01]  /*6520*/  MUFU.EX2 R107, R107 ;  /* 0x0000006b006b7308 */ /* 0x000ea20000000800 */
[----:B------:R-:W-:Y:S01]  /*6530*/  MOV R87, R0 ;  /* 0x0000000000577202 */ /* 0x000fe20000000f00 */
[-C--:B------:R-:W-:Y:S01]  /*6540*/  FFMA.FTZ R92, R65, R85.reuse, -R92 ;  /* 0x00000055415c7223 */ /* 0x080fe2000001085c */
[----:B------:R-:W-:Y:S01]  /*6550*/  FFMA.FTZ R90, R67, R85, -R90 ;  /* 0x00000055435a7223 */ /* 0x000fe2000001085a */
[----:B------:R-:W-:Y:S01]  /*6560*/  MOV R86, R84 ;  /* 0x0000005400567202 */ /* 0x000fe20000000f00 */
[C---:B---3--:R-:W-:Y:S05]  /*6570*/  HMMA.16816.F32.BF16 R12, R20.reuse, R24, R12 ;  /* 0x00000018140c723c */ /* 0x048fea000004180c */
[----:B------:R-:W3:Y:S03]  /*6580*/  MUFU.EX2 R109, R109 ;  /* 0x0000006d006d7308 */ /* 0x000ee60000000800 */
[----:B------:R-:W-:Y:S01]  /*6590*/  HMMA.16816.F32.BF16 R16, R20, R26, R16 ;  /* 0x0000001a1410723c */ /* 0x000fe20000041810 */
[----:B------:R-:W5:Y:S06]  /*65a0*/  LDSM.16.MT88.4 R24, [R89+0x3800] ;  /* 0x003800005918783b */ /* 0x000f6c0000004200 */
[----:B------:R-:W4:Y:S01]  /*65b0*/  MUFU.EX2 R110, R110 ;  /* 0x0000006e006e7308 */ /* 0x000f220000000800 */
[C---:B------:R-:W-:Y:S01]  /*65c0*/  F2FP.BF16.F32.PACK_AB R20, R108.reuse, R112 ;  /* 0x000000706c14723e */ /* 0x040fe200000010ff */
[----:B------:R-:W-:Y:S01]  /*65d0*/  FADD.FTZ R108, R108, R114 ;  /* 0x000000726c6c7221 */ /* 0x000fe20000010000 */
[C---:B-1----:R-:W-:Y:S01]  /*65e0*/  F2FP.BF16.F32.PACK_AB R21, R111.reuse, R116 ;  /* 0x000000746f15723e */ /* 0x042fe200000010ff */
[----:B------:R-:W-:Y:S01]  /*65f0*/  FADD.FTZ R111, R111, R118 ;  /* 0x000000766f6f7221 */ /* 0x000fe20000010000 */
[----:B--2---:R-:W-:Y:S01]  /*6600*/  F2FP.BF16.F32.PACK_AB R22, R107, R106 ;  /* 0x0000006a6b16723e */ /* 0x004fe200000010ff */
[----:B------:R-:W-:Y:S04]  /*6610*/  FADD.FTZ R108, R106, R108 ;  /* 0x0000006c6a6c7221 */ /* 0x000fe80000010000 */
[----:B------:R-:W1:Y:S01]  /*6620*/  MUFU.EX2 R99, R99 ;  /* 0x0000006300637308 */ /* 0x000e620000000800 */
[----:B---3--:R-:W-:Y:S01]  /*6630*/  FADD.FTZ R111, R109, R111 ;  /* 0x0000006f6d6f7221 */ /* 0x008fe20000010000 */
[----:B------:R-:W-:Y:S08]  /*6640*/  FADD.FTZ R107, R107, R108 ;  /* 0x0000006c6b6b7221 */ /* 0x000ff00000010000 */
[----:B------:R-:W2:Y:S01]  /*6650*/  MUFU.EX2 R95, R95 ;  /* 0x0000005f005f7308 */ /* 0x000ea20000000800 */
[C---:B----4-:R-:W-:Y:S01]  /*6660*/  F2FP.BF16.F32.PACK_AB R23, R110.reuse, R109 ;  /* 0x0000006d6e17723e */ /* 0x050fe200000010ff */
[----:B------:R-:W-:Y:S08]  /*6670*/  FADD.FTZ R110, R110, R111 ;  /* 0x0000006f6e6e7221 */ /* 0x000ff00000010000 */
[----:B------:R-:W3:Y:S01]  /*6680*/  MUFU.EX2 R105, R105 ;  /* 0x0000006900697308 */ /* 0x000ee20000000800 */
[C---:B------:R-:W-:Y:S03]  /*6690*/  HMMA.16816.F32.BF16 R4, R20.reuse, R28, R4 ;  /* 0x0000001c1404723c */ /* 0x040fe60000041804 */
[----:B-1----:R-:W-:Y:S06]  /*66a0*/  FADD.FTZ R107, R99, R107 ;  /* 0x0000006b636b7221 */ /* 0x002fec0000010000 */
[----:B------:R-:W1:Y:S01]  /*66b0*/  MUFU.EX2 R103, R103 ;  /* 0x0000006700677308 */ /* 0x000e620000000800 */
[C---:B------:R-:W-:Y:S01]  /*66c0*/  HMMA.16816.F32.BF16 R8, R20.reuse, R30, R8 ;  /* 0x0000001e1408723c */ /* 0x040fe20000041808 */
[----:B------:R-:W4:Y:S02]  /*66d0*/  LDSM.16.MT88.4 R28, [R88+0x800] ;  /* 0x00080000581c783b */ /* 0x000f240000004200 */
[----:B--2---:R-:W-:Y:S06]  /*66e0*/  FADD.FTZ R107, R95, R107 ;  /* 0x0000006b5f6b7221 */ /* 0x004fec0000010000 */
[----:B------:R-:W-:Y:S01]  /*66f0*/  MUFU.EX2 R98, R98 ;  /* 0x0000006200627308 */ /* 0x000fe20000000800 */
[C---:B------:R-:W-:Y:S03]  /*6700*/  HMMA.16816.F32.BF16 R12, R20.reuse, R32, R12 ;  /* 0x00000020140c723c */ /* 0x040fe6000004180c */
[----:B---3--:R-:W-:Y:S06]  /*6710*/  FADD.FTZ R110, R105, R110 ;  /* 0x0000006e696e7221 */ /* 0x008fec0000010000 */
[----:B------:R-:W2:Y:S01]  /*6720*/  MUFU.EX2 R94, R94 ;  /* 0x0000005e005e7308 */ /* 0x000ea20000000800 */
[----:B------:R-:W-:Y:S01]  /*6730*/  HMMA.16816.F32.BF16 R16, R20, R34, R16 ;  /* 0x000000221410723c */ /* 0x000fe20000041810 */
[----:B------:R-:W3:Y:S02]  /*6740*/  LDSM.16.MT88.4 R32, [R89+0x3c00] ;  /* 0x003c00005920783b */ /* 0x000ee40000004200 */
[----:B------:R-:W-:Y:S02]  /*6750*/  F2FP.BF16.F32.PACK_AB R20, R95, R99 ;  /* 0x000000635f14723e */ /* 0x000fe400000010ff */
[C---:B-1----:R-:W-:Y:S01]  /*6760*/  F2FP.BF16.F32.PACK_AB R21, R103.reuse, R105 ;  /* 0x000000696715723e */ /* 0x042fe200000010ff */
[----:B------:R-:W-:Y:S03]  /*6770*/  FADD.FTZ R103, R103, R110 ;  /* 0x0000006e67677221 */ /* 0x000fe60000010000 */
[----:B------:R-:W1:Y:S10]  /*6780*/  MUFU.EX2 R101, R101 ;  /* 0x0000006500657308 */ /* 0x000e740000000800 */
[----:B------:R-:W5:Y:S01]  /*6790*/  MUFU.EX2 R102, R102 ;  /* 0x0000006600667308 */ /* 0x000f620000000800 */
[----:B--2---:R-:W-:Y:S01]  /*67a0*/  F2FP.BF16.F32.PACK_AB R22, R94, R98 ;  /* 0x000000625e16723e */ /* 0x004fe200000010ff */
        /* <DEDUP_REMOVED lines=9> */
[----:B------:R-:W2:Y:S01]  /*6840*/  MUFU.EX2 R100, R100 ;  /* 0x0000006400647308 */ /* 0x000ea20000000800 */
[C---:B------:R-:W-:Y:S01]  /*6850*/  HMMA.16816.F32.BF16 R8, R20.reuse, R26, R8 ;  /* 0x0000001a1408723c */ /* 0x040fe20000041808 */
[----:B------:R-:W5:Y:S08]  /*6860*/  LDSM.16.MT88.4 R24, [R88+0xc00] ;  /* 0x000c00005818783b */ /* 0x000f700000004200 */
[----:B------:R-:W-:Y:S01]  /*6870*/  MUFU.EX2 R97, R97 ;  /* 0x0000006100617308 */ /* 0x000fe20000000800 */
        /* <DEDUP_REMOVED lines=10> */
[----:B------:R-:W-:Y:S01]  /*6920*/  FADD.FTZ R96, R93, R96 ;  /* 0x000000605d607221 */ /* 0x000fe20000010000 */
[----:B------:R-:W-:Y:S08]  /*6930*/  FADD.FTZ R100, R80, R100 ;  /* 0x0000006450647221 */ /* 0x000ff00000010000 */
[----:B------:R-:W-:Y:S01]  /*6940*/  MUFU.EX2 R36, R36 ;  /* 0x0000002400247308 */ /* 0x000fe20000000800 */
[----:B-1----:R-:W-:Y:S01]  /*6950*/  F2FP.BF16.F32.PACK_AB R22, R91, R97 ;  /* 0x000000615b16723e */ /* 0x002fe200000010ff */
[----:B------:R-:W-:Y:S04]  /*6960*/  FADD.FTZ R97, R97, R96 ;  /* 0x0000006061617221 */ /* 0x000fe80000010000 */
[----:B------:R-:W-:Y:S04]  /*6970*/  FADD.FTZ R97, R91, R97 ;  /* 0x000000615b617221 */ /* 0x000fe80000010000 */
[----:B------:R-:W-:Y:S01]  /*6980*/  MUFU.EX2 R37, R37 ;  /* 0x0000002500257308 */ /* 0x000fe20000000800 */
[C---:B--2---:R-:W-:Y:S01]  /*6990*/  F2FP.BF16.F32.PACK_AB R23, R81.reuse, R80 ;  /* 0x000000505117723e */ /* 0x044fe200000010ff */
[----:B------:R-:W-:Y:S08]  /*69a0*/  FADD.FTZ R81, R81, R100 ;  /* 0x0000006451517221 */ /* 0x000ff00000010000 */
[----:B------:R-:W1:Y:S01]  /*69b0*/  MUFU.EX2 R38, R38 ;  /* 0x0000002600267308 */ /* 0x000e620000000800 */
[C---:B---3--:R-:W-:Y:S09]  /*69c0*/  HMMA.16816.F32.BF16 R4, R20.reuse, R32, R4 ;  /* 0x000000201404723c */ /* 0x048ff20000041804 */
[----:B------:R-:W2:Y:S01]  /*69d0*/  MUFU.EX2 R39, R39 ;  /* 0x0000002700277308 */ /* 0x000ea20000000800 */
[C---:B------:R-:W-:Y:S01]  /*69e0*/  HMMA.16816.F32.BF16 R8, R20.reuse, R34, R8 ;  /* 0x000000221408723c */ /* 0x040fe20000041808 */
[----:B------:R-:W3:Y:S08]  /*69f0*/  LDSM.16.MT88.4 R32, [R88+0x1000] ;  /* 0x001000005820783b */ /* 0x000ef00000004200 */
[----:B------:R-:W-:Y:S01]  /*6a00*/  MUFU.EX2 R40, R40 ;  /* 0x0000002800287308 */ /* 0x000fe20000000800 */
        /* <DEDUP_REMOVED lines=10> */
[----:B------:R-:W-:Y:S09]  /*6ab0*/  FADD.FTZ R36, R37, R36 ;  /* 0x0000002425247221 */ /* 0x000ff20000010000 */
[----:B------:R-:W2:Y:S01]  /*6ac0*/  MUFU.EX2 R42, R42 ;  /* 0x0000002a002a7308 */ /* 0x000ea20000000800 */
[C---:B-1----:R-:W-:Y:S01]  /*6ad0*/  F2FP.BF16.F32.PACK_AB R22, R41.reuse, R40 ;  /* 0x000000282916723e */ /* 0x042fe200000010ff */
[----:B------:R-:W-:Y:S04]  /*6ae0*/  FADD.FTZ R40, R40, R36 ;  /* 0x0000002428287221 */ /* 0x000fe80000010000 */
[----:B------:R-:W-:Y:S04]  /*6af0*/  FADD.FTZ R40, R41, R40 ;  /* 0x0000002829287221 */ /* 0x000fe80000010000 */
[----:B------:R-:W1:Y:S10]  /*6b00*/  MUFU.EX2 R43, R43 ;  /* 0x0000002b002b7308 */ /* 0x000e740000000800 */
[----:B------:R-:W-:Y:S01]  /*6b10*/  MUFU.EX2 R44, R44 ;  /* 0x0000002c002c7308 */ /* 0x000fe20000000800 */
[----:B--2---:R-:W-:Y:S01]  /*6b20*/  F2FP.BF16.F32.PACK_AB R23, R42, R68 ;  /* 0x000000442a17723e */ /* 0x004fe200000010ff */
[----:B------:R-:W-:Y:S04]  /*6b30*/  FADD.FTZ R68, R68, R81 ;  /* 0x0000005144447221 */ /* 0x000fe80000010000 */
[----:B------:R-:W-:Y:S04]  /*6b40*/  FADD.FTZ R68, R42, R68 ;  /* 0x000000442a447221 */ /* 0x000fe80000010000 */
[----:B------:R-:W2:Y:S01]  /*6b50*/  MUFU.EX2 R45, R45 ;  /* 0x0000002d002d7308 */ /* 0x000ea20000000800 */
[C---:B----4-:R-:W-:Y:S03]  /*6b60*/  HMMA.16816.F32.BF16 R4, R20.reuse, R28, R4 ;  /* 0x0000001c1404723c */ /* 0x050fe60000041804 */
[----:B-1----:R-:W-:Y:S06]  /*6b70*/  FADD.FTZ R40, R43, R40 ;  /* 0x000000282b287221 */ /* 0x002fec0000010000 */
[----:B------:R-:W1:Y:S01]  /*6b80*/  MUFU.EX2 R47, R47 ;  /* 0x0000002f002f7308 */ /* 0x000e620000000800 */
[C---:B------:R-:W-:Y:S01]  /*6b90*/  HMMA.16816.F32.BF16 R8, R20.reuse, R30, R8 ;  /* 0x0000001e1408723c */ /* 0x040fe20000041808 */
[----:B------:R-:W4:Y:S08]  /*6ba0*/  LDSM.16.MT88.4 R28, [R88+0x1400] ;  /* 0x00140000581c783b */ /* 0x000f300000004200 */
[----:B------:R-:W5:Y:S01]  /*6bb0*/  MUFU.EX2 R46, R46 ;  /* 0x0000002e002e7308 */ /* 0x000f620000000800 */
[C---:B---3--:R-:W-:Y:S03]  /*6bc0*/  HMMA.16816.F32.BF16 R12, R20.reuse, R32, R12 ;  /* 0x00000020140c723c */ /* 0x048fe6000004180c */
        /* <DEDUP_REMOVED lines=9> */
[----:B-----5:R-:W-:Y:S09]  /*6c60*/  FADD.FTZ R44, R46, R44 ;  /* 0x0000002c2e2c7221 */ /* 0x020ff20000010000 */
[----:B------:R-:W5:Y:S01]  /*6c70*/  MUFU.EX2 R51, R51 ;  /* 0x0000003300337308 */ /* 0x000f620000000800 */
[C---:B--2---:R-:W-:Y:S01]  /*6c80*/  F2FP.BF16.F32.PACK_AB R22, R48.reuse, R46 ;  /* 0x0000002e3016723e */ /* 0x044fe200000010ff */
[----:B------:R-:W-:Y:S08]  /*6c90*/  FADD.FTZ R44, R48, R44 ;  /* 0x0000002c302c7221 */ /* 0x000ff00000010000 */
        /* <DEDUP_REMOVED lines=16> */
[----:B------:R-:W-:Y:S01]  /*6da0*/  F2FP.BF16.F32.PACK_AB R20, R52, R50 ;  /* 0x000000323414723e */ /* 0x000fe200000010ff */
[----:B------:R-:W-:Y:S01]  /*6db0*/  FADD.FTZ R50, R50, R44 ;  /* 0x0000002c32327221 */ /* 0x000fe20000010000 */
[C---:B--2---:R-:W-:Y:S01]  /*6dc0*/  F2FP.BF16.F32.PACK_AB R21, R54.reuse, R53 ;  /* 0x000000353615723e */ /* 0x044fe200000010ff */
[----:B------:R-:W-:Y:S03]  /*6dd0*/  FADD.FTZ R54, R54, R51 ;  /* 0x0000003336367221 */ /* 0x000fe60000010000 */
[----:B------:R-:W2:Y:S01]  /*6de0*/  MUFU.EX2 R57, R57 ;  /* 0x0000003900397308 */ /* 0x000ea20000000800 */
[----:B------:R-:W-:Y:S09]  /*6df0*/  FADD.FTZ R50, R52, R50 ;  /* 0x0000003234327221 */ /* 0x000ff20000010000 */
[----:B------:R-:W3:Y:S01]  /*6e00*/  MUFU.EX2 R58, R58 ;  /* 0x0000003a003a7308 */ /* 0x000ee20000000800 */
[C---:B-1----:R-:W-:Y:S01]  /*6e10*/  F2FP.BF16.F32.PACK_AB R22, R56.reuse, R55 ;  /* 0x000000373816723e */ /* 0x042fe200000010ff */
[----:B------:R-:W-:Y:S04]  /*6e20*/  FADD.FTZ R55, R55, R50 ;  /* 0x0000003237377221 */ /* 0x000fe80000010000 */
[----:B------:R-:W-:Y:S04]  /*6e30*/  FADD.FTZ R55, R56, R55 ;  /* 0x0000003738377221 */ /* 0x000fe80000010000 */
[----:B------:R-:W-:Y:S01]  /*6e40*/  MUFU.EX2 R60, R60 ;  /* 0x0000003c003c7308 */ /* 0x000fe20000000800 */
[----:B--2---:R-:W-:Y:S09]  /*6e50*/  FADD.FTZ R54, R57, R54 ;  /* 0x0000003639367221 */ /* 0x004ff20000010000 */
[----:B------:R-:W1:Y:S01]  /*6e60*/  MUFU.EX2 R59, R59 ;  /* 0x0000003b003b7308 */ /* 0x000e620000000800 */
[C---:B---3--:R-:W-:Y:S01]  /*6e70*/  F2FP.BF16.F32.PACK_AB R23, R58.reuse, R57 ;  /* 0x000000393a17723e */ /* 0x048fe200000010ff */
[----:B------:R-:W-:Y:S06]  /*6e80*/  FADD.FTZ R58, R58, R54 ;  /* 0x000000363a3a7221 */ /* 0x000fec0000010000 */
[C---:B------:R-:W-:Y:S02]  /*6e90*/  HMMA.16816.F32.BF16 R4, R20.reuse, R32, R4 ;  /* 0x000000201404723c */ /* 0x040fe40000041804 */
[----:B------:R-:W2:Y:S06]  /*6ea0*/  MUFU.EX2 R61, R61 ;  /* 0x0000003d003d7308 */ /* 0x000eac0000000800 */
[C---:B------:R-:W-:Y:S04]  /*6eb0*/  HMMA.16816.F32.BF16 R8, R20.reuse, R34, R8 ;  /* 0x000000221408723c */ /* 0x040fe80000041808 */
[----:B------:R-:W3:Y:S01]  /*6ec0*/  MUFU.EX2 R62, R62 ;  /* 0x0000003e003e7308 */ /* 0x000ee20000000800 */
[----:B-1----:R-:W-:Y:S01]  /*6ed0*/  F2FP.BF16.F32.PACK_AB R68, R59, R60 ;  /* 0x0000003c3b44723e */ /* 0x002fe200000010ff */
[----:B------:R-:W-:Y:S02]  /*6ee0*/  FADD.FTZ R60, R60, R55 ;  /* 0x000000373c3c7221 */ /* 0x000fe40000010000 */
[C---:B-----5:R-:W-:Y:S06]  /*6ef0*/  HMMA.16816.F32.BF16 R12, R20.reuse, R24, R12 ;  /* 0x00000018140c723c */ /* 0x060fec000004180c */
[----:B------:R-:W1:Y:S01]  /*6f00*/  MUFU.EX2 R63, R63 ;  /* 0x0000003f003f7308 */ /* 0x000e620000000800 */
[----:B--2---:R-:W-:Y:S01]  /*6f10*/  FADD.FTZ R58, R61, R58 ;  /* 0x0000003a3d3a7221 */ /* 0x004fe20000010000 */
[----:B------:R-:W-:Y:S01]  /*6f20*/  FADD.FTZ R60, R59, R60 ;  /* 0x0000003c3b3c7221 */ /* 0x000fe20000010000 */
[----:B------:R-:W-:Y:S07]  /*6f30*/  HMMA.16816.F32.BF16 R16, R20, R26, R16 ;  /* 0x0000001a1410723c */ /* 0x000fee0000041810 */
[----:B------:R-:W2:Y:S01]  /*6f40*/  MUFU.EX2 R92, R92 ;  /* 0x0000005c005c7308 */ /* 0x000ea20000000800 */
[C---:B---3--:R-:W-:Y:S01]  /*6f50*/  F2FP.BF16.F32.PACK_AB R69, R62.reuse, R61 ;  /* 0x0000003d3e45723e */ /* 0x048fe200000010ff */
[----:B------:R-:W-:Y:S08]  /*6f60*/  FADD.FTZ R62, R62, R58 ;  /* 0x0000003a3e3e7221 */ /* 0x000ff00000010000 */
[----:B------:R-:W3:Y:S01]  /*6f70*/  MUFU.EX2 R32, R66 ;  /* 0x0000004200207308 */ /* 0x000ee20000000800 */
[----:B-1----:R-:W-:Y:S09]  /*6f80*/  FADD.FTZ R60, R63, R60 ;  /* 0x0000003c3f3c7221 */ /* 0x002ff20000010000 */
[----:B------:R-:W1:Y:S01]  /*6f90*/  MUFU.EX2 R90, R90 ;  /* 0x0000005a005a7308 */ /* 0x000e620000000800 */
[C---:B--2---:R-:W-:Y:S01]  /*6fa0*/  F2FP.BF16.F32.PACK_AB R70, R92.reuse, R63 ;  /* 0x0000003f5c46723e */ /* 0x044fe200000010ff */
[----:B------:R-:W-:Y:S01]  /*6fb0*/  FADD.FTZ R162, R92, R60 ;  /* 0x0000003c5ca27221 */ /* 0x000fe20000010000 */
[----:B---3--:R-:W-:Y:S01]  /*6fc0*/  FADD.FTZ R62, R32, R62 ;  /* 0x0000003e203e7221 */ /* 0x008fe20000010000 */
[C---:B-1----:R-:W-:Y:S03]  /*6fd0*/  F2FP.BF16.F32.PACK_AB R71, R90.reuse, R32 ;  /* 0x000000205a47723e */ /* 0x042fe600000010ff */
[----:B------:R-:W-:Y:S04]  /*6fe0*/  FADD.FTZ R161, R90, R62 ;  /* 0x0000003e5aa17221 */ /* 0x000fe80000010000 */
[C---:B------:R-:W-:Y:S08]  /*6ff0*/  HMMA.16816.F32.BF16 R80, R68.reuse, R76, R4 ;  /* 0x0000004c4450723c */ /* 0x040ff00000041804 */
[C---:B------:R-:W-:Y:S08]  /*7000*/  HMMA.16816.F32.BF16 R76, R68.reuse, R78, R8 ;  /* 0x0000004e444c723c */ /* 0x040ff00000041808 */
[C---:B----4-:R-:W-:Y:S08]  /*7010*/  HMMA.16816.F32.BF16 R72, R68.reuse, R28, R12 ;  /* 0x0000001c4448723c */ /* 0x050ff0000004180c */
[----:B------:R-:W-:Y:S01]  /*7020*/  HMMA.16816.F32.BF16 R68, R68, R30, R16 ;  /* 0x0000001e4444723c */ /* 0x000fe20000041810 */
[----:B------:R-:W-:Y:S08]  /*7030*/  @!UPT UIADD3 URZ, UPT, UPT, URZ, URZ, URZ ;  /* 0x000000fffffff290 */ /* 0x000ff0000fffe0ff */
[----:B------:R-:W-:Y:S11]  /*7040*/  @P0 BRA `(.L_x_6144) ;  /* 0xffffffd8000c0947 */ /* 0x000ff6000383ffff */
.L_x_6137:
        /* <DEDUP_REMOVED lines=11> */
.L_x_6153:
        /* <DEDUP_REMOVED lines=47> */
[----:B------:R-:W-:Y:S04]  /*73f0*/  STS [R129+0x30], R6 ;  /* 0x0000300681007388 */ /* 0x000fe80000000800 */
[----:B------:R4:W-:Y:S01]  /*7400*/  STS [R129+0x230], R9 ;  /* 0x0002300981007388 */ /* 0x0009e20000000800 */
[----:B------:R-:W-:-:S03]  /*7410*/  ISETP.NE.AND P0, PT, R154, -0x1, PT ;  /* 0xffffffff9a00780c */ /* 0x000fc60003f05270 */
[----:B------:R-:W3:Y:S04]  /*7420*/  LD.E.64 R24, desc[UR4][R2.64+0x90] ;  /* 0x0000900402187980 */ /* 0x000ee8000c101b00 */
[----:B------:R-:W3:Y:S04]  /*7430*/  LD.E.64 R22, desc[UR4][R2.64+0x88] ;  /* 0x0000880402167980 */ /* 0x000ee8000c101b00 */
[----:B------:R1:W5:Y:S04]  /*7440*/  LD.E.64 R20, desc[UR4][R2.64+0x70] ;  /* 0x0000700402147980 */ /* 0x000368000c101b00 */
[----:B------:R-:W3:Y:S04]  /*7450*/  @!P0 LD.E.64 R12, desc[UR4][R2.64+0x80] ;  /* 0x00008004020c8980 */ /* 0x000ee8000c101b00 */
[----:B--2---:R-:W2:Y:S04]  /*7460*/  LD.E.U8 R4, desc[UR4][R2.64+0x1c8] ;  /* 0x0001c80402047980 */ /* 0x004ea8000c101100 */
[----:B------:R1:W5:Y:S01]  /*7470*/  LD.E.64 R18, desc[UR4][R2.64+0xa0] ;  /* 0x0000a00402127980 */ /* 0x000362000c101b00 */
[----:B--2---:R-:W-:-:S13]  /*7480*/  ISETP.NE.AND P1, PT, R4, RZ, PT ;  /* 0x000000ff0400720c */ /* 0x004fda0003f25270 */
[----:B------:R-:W2:Y:S04]  /*7490*/  @!P1 LD.E R10, desc[UR4][R2.64+0x60] ;  /* 0x00006004020a9980 */ /* 0x000ea8000c101900 */
[----:B----4-:R-:W4:Y:S01]  /*74a0*/  @!P1 LD.E R9, desc[UR4][R2.64+0xb4] ;  /* 0x0000b40402099980 */ /* 0x010f22000c101900 */
[-C--:B---3--:R-:W-:Y:S02]  /*74b0*/  @!P0 IMAD R4, R13, R148.reuse, RZ ;  /* 0x000000940d048224 */ /* 0x088fe400078e02ff */
[----:B------:R-:W-:-:S04]  /*74c0*/  @!P0 IMAD.WIDE.U32 R12, R12, R148, RZ ;  /* 0x000000940c0c8225 */ /* 0x000fc800078e00ff */
[-C--:B------:R-:W-:Y:S01]  /*74d0*/  IMAD R11, R25, R147.reuse, RZ ;  /* 0x00000093190b7224 */ /* 0x080fe200078e02ff */
[----:B------:R-:W-:Y:S01]  /*74e0*/  @!P0 IADD3 R4, PT, PT, R13, R4, RZ ;  /* 0x000000040d048210 */ /* 0x000fe20007ffe0ff */
[----:B------:R-:W-:Y:S01]  /*74f0*/  @P0 IMAD R16, R23, R154, RZ ;  /* 0x0000009a17100224 */ /* 0x000fe200078e02ff */
[----:B------:R-:W-:Y:S01]  /*7500*/  @!P0 MOV R6, R12 ;  /* 0x0000000c00068202 */ /* 0x000fe20000000f00 */
[----:B------:R-:W-:-:S04]  /*7510*/  IMAD.WIDE.U32 R24, R24, R147, RZ ;  /* 0x0000009318187225 */ /* 0x000fc800078e00ff */
[----:B------:R-:W-:-:S04]  /*7520*/  @P0 IMAD.WIDE.U32 R26, R22, R154, RZ ;  /* 0x0000009a161a0225 */ /* 0x000fc800078e00ff */
[----:B--2---:R-:W-:-:S04]  /*7530*/  @!P1 IMAD R10, R10, R148, R147 ;  /* 0x000000940a0a9224 */ /* 0x004fc800078e0293 */
[----:B----4-:R-:W-:Y:S01]  /*7540*/  @!P1 IMAD R9, R10, R9, RZ ;  /* 0x000000090a099224 */ /* 0x010fe200078e02ff */
[----:B------:R-:W-:Y:S01]  /*7550*/  SHF.L.U32 R10, R149, 0x6, RZ ;  /* 0x00000006950a7819 */ /* 0x000fe200000006ff */
[----:B-1----:R-:W-:Y:S06]  /*7560*/  @!P1 BRA `(.L_x_6146) ;  /* 0x0000000000149947 */ /* 0x002fec0003800000 */
[----:B------:R-:W2:Y:S04]  /*7570*/  @!P0 LD.E R9, desc[UR4][R2.64+0xb4] ;  /* 0x0000b40402098980 */ /* 0x000ea8000c101900 */
[----:B------:R-:W3:Y:S01]  /*7580*/  LD.E R2, desc[UR4][R2.64+0xd4] ;  /* 0x0000d40402027980 */ /* 0x000ee2000c101900 */
[----:B--2---:R-:W-:Y:S02]  /*7590*/  @!P0 IMAD R154, R9, R148, RZ ;  /* 0x00000094099a8224 */ /* 0x004fe400078e02ff */
[----:B---3--:R-:W-:-:S05]  /*75a0*/  IMAD R2, R2, R147, RZ ;  /* 0x0000009302027224 */ /* 0x008fca00078e02ff */
[----:B------:R-:W-:-:S07]  /*75b0*/  IADD3 R9, PT, PT, R2, R154, RZ ;  /* 0x0000009a02097210 */ /* 0x000fce0007ffe0ff */
.L_x_6146:
[----:B------:R-:W-:Y:S05]  /*75c0*/  WARPSYNC.ALL ;  /* 0x0000000000007948 */ /* 0x000fea0003800000 */
[----:B------:R-:W-:Y:S01]  /*75d0*/  BAR.SYNC.DEFER_BLOCKING 0x0 ;  /* 0x0000000000007b1d */ /* 0x000fe20000010000 */
[----:B------:R-:W-:Y:S01]  /*75e0*/  IMAD.MOV.U32 R28, RZ, RZ, R155 ;  /* 0x000000ffff1c7224 */ /* 0x000fe200078e009b */
[----:B------:R-:W-:Y:S01]  /*75f0*/  SHF.R.U32.HI R2, RZ, 0x2, R128 ;  /* 0x00000002ff027819 */ /* 0x000fe20000011680 */
[----:B------:R-:W-:Y:S01]  /*7600*/  IMAD.MOV.U32 R29, RZ, RZ, RZ ;  /* 0x000000ffff1d7224 */ /* 0x000fe200078e00ff */
[----:B------:R-:W-:Y:S01]  /*7610*/  @P0 MOV R6, R26 ;  /* 0x0000001a00060202 */ /* 0x000fe20000000f00 */
[----:B------:R-:W-:Y:S01]  /*7620*/  IMAD R3, R23, R10, RZ ;  /* 0x0000000a17037224 */ /* 0x000fe200078e02ff */
[----:B------:R-:W-:Y:S01]  /*7630*/  ISETP.GE.AND P1, PT, R2, R135, PT ;  /* 0x000000870200720c */ /* 0x000fe20003f26270 */
[----:B------:R-:W-:Y:S01]  /*7640*/  IMAD.WIDE.U32 R28, R10, R22, R28 ;  /* 0x000000160a1c7225 */ /* 0x000fe200078e001c */
[----:B------:R-:W1:Y:S01]  /*7650*/  @P4 MUFU.LG2 R5, R5 ;  /* 0x0000000500054308 */ /* 0x000e620000000c00 */
[----:B------:R-:W-:Y:S01]  /*7660*/  LOP3.LUT P5, RZ, R128, 0x3, RZ, 0xc0, !PT ;  /* 0x0000000380ff7812 */ /* 0x000fe200078ac0ff */
[----:B------:R-:W-:Y:S01]  /*7670*/  BSSY.RECONVERGENT B0, `(.L_x_6147) ;  /* 0x0000023000007945 */ /* 0x000fe20003800200 */
[----:B------:R-:W-:Y:S01]  /*7680*/  @P0 IMAD.IADD R4, R27, 0x1, R16 ;  /* 0x000000011b040824 */ /* 0x000fe200078e0210 */
[----:B------:R-:W-:Y:S01]  /*7690*/  IADD3 R3, PT, PT, R29, R3, RZ ;  /* 0x000000031d037210 */ /* 0x000fe20007ffe0ff */
[----:B------:R-:W-:Y:S01]  /*76a0*/  IMAD.IADD R11, R25, 0x1, R11 ;  /* 0x00000001190b7824 */ /* 0x000fe200078e020b */
[----:B------:R-:W-:-:S02]  /*76b0*/  IADD3 R24, P2, P0, R24, R28, R6 ;  /* 0x0000001c18187210 */ /* 0x000fc4000785e006 */
[----:B------:R-:W2:Y:S02]  /*76c0*/  @P3 MUFU.LG2 R8, R8 ;  /* 0x0000000800083308 */ /* 0x000ea40000000c00 */
[----:B------:R-:W-:Y:S01]  /*76d0*/  IADD3.X R25, PT, PT, R11, R3, R4, P2, P0 ;  /* 0x000000030b197210 */ /* 0x000fe200017e0404 */
[----:B------:R-:W-:Y:S01]  /*76e0*/  @!P1 IMAD R3, R23, R2, RZ ;  /* 0x0000000217039224 */ /* 0x000fe200078e02ff */
[C---:B------:R-:W-:Y:S01]  /*76f0*/  IADD3 R4, PT, PT, R2.reuse, 0x20, RZ ;  /* 0x0000002002047810 */ /* 0x040fe20007ffe0ff */
[----:B------:R-:W-:Y:S01]  /*7700*/  @!P1 IMAD.WIDE.U32 R16, R2, R22, R24 ;  /* 0x0000001602109225 */ /* 0x000fe200078e0018 */
[----:B------:R3:W4:Y:S03]  /*7710*/  LDS.128 R12, [R160] ;  /* 0x00000000a00c7984 */ /* 0x0007260000000c00 */
[----:B-1----:R-:W-:Y:S01]  /*7720*/  @P4 FMUL.FTZ R5, R5, 0.69314718246459960938 ;  /* 0x3f31721805054820 */ /* 0x002fe20000410000 */
[----:B------:R-:W-:Y:S01]  /*7730*/  ISETP.GE.AND P0, PT, R4, R135, PT ;  /* 0x000000870400720c */ /* 0x000fe20003f06270 */
[----:B------:R-:W-:Y:S01]  /*7740*/  IMAD.MOV.U32 R4, RZ, RZ, 0x7f800000 ;  /* 0x7f800000ff047424 */ /* 0x000fe200078e00ff */
[----:B------:R-:W1:Y:S01]  /*7750*/  LDS.128 R160, [R160+0x800] ;  /* 0x00080000a0a07984 */ /* 0x000e620000000c00 */
[----:B------:R-:W-:Y:S01]  /*7760*/  @!P1 IADD3 R6, PT, PT, R17, R3, RZ ;  /* 0x0000000311069210 */ /* 0x000fe20007ffe0ff */
[----:B-----5:R-:W-:Y:S01]  /*7770*/  @P4 FFMA.FTZ R4, R7, R84, R5 ;  /* 0x0000005407044223 */ /* 0x020fe20000010005 */
[----:B------:R-:W-:Y:S01]  /*7780*/  @!P1 LEA R26, P2, R16, R20, 0x1 ;  /* 0x00000014101a9211 */ /* 0x000fe200078408ff */
[----:B--2---:R-:W-:Y:S01]  /*7790*/  @P3 FMUL.FTZ R8, R8, 0.69314718246459960938 ;  /* 0x3f31721808083820 */ /* 0x004fe20000410000 */
[----:B------:R-:W-:-:S02]  /*77a0*/  MOV R3, 0x7f800000 ;  /* 0x7f80000000037802 */ /* 0x000fc40000000f00 */
[----:B------:R-:W-:Y:S01]  /*77b0*/  @!P1 LEA.HI.X R27, R16, R21, R6, 0x1, P2 ;  /* 0x00000015101b9211 */ /* 0x000fe200010f0c06 */
[----:B------:R-:W-:Y:S01]  /*77c0*/  @P3 FFMA.FTZ R3, R7, R0, R8 ;  /* 0x0000000007033223 */ /* 0x000fe20000010008 */
[----:B------:R-:W-:Y:S07]  /*77d0*/  @P5 BRA `(.L_x_6148) ;  /* 0x0000000000305947 */ /* 0x000fee0003800000 */
        /* <DEDUP_REMOVED lines=12> */
.L_x_6148:
[----:B------:R-:W-:Y:S05]  /*78a0*/  BSYNC.RECONVERGENT B0 ;  /* 0x0000000000007941 */ /* 0x000fea0003800200 */
.L_x_6147:
[----:B--2---:R-:W-:Y:S01]  /*78b0*/  MOV R4, R146 ;  /* 0x0000009200047202 */ /* 0x004fe20000000f00 */
[----:B----4-:R1:W-:Y:S01]  /*78c0*/  @!P1 ST.E.128 desc[UR4][R26.64], R12 ;  /* 0x0000000c1a009985 */ /* 0x0103e2000c101d04 */
[----:B------:R-:W-:-:S04]  /*78d0*/  MOV R5, 0x0 ;  /* 0x0000000000057802 */ /* 0x000fc80000000f00 */
[----:B-1-3--:R-:W-:Y:S05]  /*78e0*/  @P0 RET.REL.NODEC R4 `(_ZN5flash24flash_fwd_splitkv_kernelI23Flash_fwd_kernel_traitsILi32ELi64ELi128ELi4ELb0ELb0EN7cutlass10bfloat16_tE19Flash_kernel_traitsILi32ELi64ELi128ELi4ES3_EELb0ELb0ELb0ELb0ELb1ELb0ELb0ELb0EEEvNS_16Flash_fwd_paramsE) ;  /* 0xffffff8404c40950 */ /* 0x00afea0003c3ffff */
        /* <DEDUP_REMOVED lines=12> */
[----:B-1----:R-:W-:Y:S05]  /*79b0*/  RET.REL.NODEC R146 `(_ZN5flash24flash_fwd_splitkv_kernelI23Flash_fwd_kernel_traitsILi32ELi64ELi128ELi4ELb0ELb0EN7cutlass10bfloat16_tE19Flash_kernel_traitsILi32ELi64ELi128ELi4ES3_EELb0ELb0ELb0ELb0ELb1ELb0ELb0ELb0EEEvNS_16Flash_fwd_paramsE) ;  /* 0xffffff8492907950 */ /* 0x002fea0003c3ffff */
.L_x_6145:
[----:B------:R-:W-:Y:S01]  /*79c0*/  MOV R4, 0x1f ;  /* 0x0000001f00047802 */ /* 0x000fe20000000f00 */
[----:B------:R-:W-:Y:S01]  /*79d0*/  IMAD.MOV.U32 R5, RZ, RZ, 0x2 ;  /* 0x00000002ff057424 */ /* 0x000fe200078e00ff */
[----:B------:R-:W-:Y:S01]  /*79e0*/  MOV R8, R162 ;  /* 0x000000a200087202 */ /* 0x000fe20000000f00 */
[----:B------:R-:W-:-:S07]  /*79f0*/  IMAD.MOV.U32 R6, RZ, RZ, -0x1 ;  /* 0xffffffffff067424 */ /* 0x000fce00078e00ff */
[----:B-1---5:R-:W-:Y:S05]  /*7a00*/  WARPSYNC.COLLECTIVE R6, `(.L_x_6149) ;  /* 0x0000000006087348 */ /* 0x022fea0003c00000 */
[----:B------:R2:W3:Y:S02]  /*7a10*/  SHFL.BFLY P0, R4, R8, R5, R4 ;  /* 0x0c00000508047389 */ /* 0x0004e40000000004 */
[----:B-123-5:R-:W-:Y:S05]  /*7a20*/  ENDCOLLECTIVE ;  /* 0x000000000000791b */ /* 0x02efea0003800000 */
.L_x_6149:
        /* <DEDUP_REMOVED lines=8> */
.L_x_6150:
[----:B------:R-:W-:Y:S01]  /*7ab0*/  MOV R9, R4 ;  /* 0x0000000400097202 */ /* 0x000fe20000000f00 */
[----:B------:R-:W-:Y:S01]  /*7ac0*/  IMAD.MOV.U32 R8, RZ, RZ, R161 ;  /* 0x000000ffff087224 */ /* 0x000fe200078e00a1 */
[----:B------:R-:W-:Y:S02]  /*7ad0*/  MOV R4, 0x1f ;  /* 0x0000001f00047802 */ /* 0x000fe40000000f00 */
[----:B------:R-:W-:-:S07]  /*7ae0*/  MOV R5, 0x2 ;  /* 0x0000000200057802 */ /* 0x000fce0000000f00 */
[----:B------:R-:W-:Y:S05]  /*7af0*/  WARPSYNC.COLLECTIVE R6, `(.L_x_6151) ;  /* 0x0000000006087348 */ /* 0x000fea0003c00000 */
[----:B------:R1:W2:Y:S02]  /*7b00*/  SHFL.BFLY P0, R4, R8, R5, R4 ;  /* 0x0c00000508047389 */ /* 0x0002a40000000004 */
[----:B-12---:R-:W-:Y:S05]  /*7b10*/  ENDCOLLECTIVE ;  /* 0x000000000000791b */ /* 0x006fea0003800000 */
.L_x_6151:
[----:B------:R-:W-:Y:S01]  /*7b20*/  FADD.FTZ R161, R4, R161 ;  /* 0x000000a104a17221 */ /* 0x000fe20000010000 */
[----:B------:R-:W-:Y:S02]  /*7b30*/  MOV R4, 0x1f ;  /* 0x0000001f00047802 */ /* 0x000fe40000000f00 */
[----:B------:R-:W-:Y:S01]  /*7b40*/  MOV R5, 0x1 ;  /* 0x0000000100057802 */ /* 0x000fe20000000f00 */
[----:B------:R-:W-:-:S07]  /*7b50*/  IMAD.MOV.U32 R8, RZ, RZ, R161 ;  /* 0x000000ffff087224 */ /* 0x000fce00078e00a1 */
[----:B------:R-:W-:Y:S05]  /*7b60*/  WARPSYNC.COLLECTIVE R6, `(.L_x_6152) ;  /* 0x0000000006087348 */ /* 0x000fea0003c00000 */
[----:B------:R1:W2:Y:S02]  /*7b70*/  SHFL.BFLY P0, R4, R8, R5, R4 ;  /* 0x0c00000508047389 */ /* 0x0002a40000000004 */
[----:B-12---:R-:W-:Y:S05]  /*7b80*/  ENDCOLLECTIVE ;  /* 0x000000000000791b */ /* 0x006fea0003800000 */
.L_x_6152:
[----:B------:R-:W-:Y:S01]  /*7b90*/  FADD.FTZ R5, R162, R9 ;  /* 0x00000009a2057221 */ /* 0x000fe20000010000 */
[----:B------:R-:W-:Y:S06]  /*7ba0*/  BRA `(.L_x_6153) ;  /* 0xfffffff400547947 */ /* 0x000fec000383ffff */
.L_x_6154:
        /* <DEDUP_REMOVED lines=13> */
.L_x_10288:


//--------------------- .text._ZN5flash24flash_fwd_splitkv_kernelI23Flash_fwd_kernel_traitsILi32ELi64ELi128ELi4ELb0ELb0EN7cutlass10bfloat16_tE19Flash_kernel_traitsILi32ELi64ELi128ELi4ES3_EELb0ELb0ELb0ELb0ELb1ELb1ELb0ELb0EEEvNS_16Flash_fwd_paramsE --------------------------
	.section	.text._ZN5flash24flash_fwd_splitkv_kernelI23Flash_fwd_kernel_traitsILi32ELi64ELi128ELi4ELb0ELb0EN7cutlass10bfloat16_tE19Flash_kernel_traitsILi32ELi64ELi128ELi4ES3_EELb0ELb0ELb0ELb0ELb1ELb1ELb0ELb0EEEvNS_16Flash_fwd_paramsE,"ax",@progbits
	.align	128
        .global         _ZN5flash24flash_fwd_splitkv_kernelI23Flash_fwd_kernel_traitsILi32ELi64ELi128ELi4ELb0ELb0EN7cutlass10bfloat16_tE19Flash_kernel_traitsILi32ELi64ELi128ELi4ES3_EELb0ELb0ELb0ELb0ELb1ELb1ELb0ELb0EEEvNS_16Flash_fwd_paramsE
        .type           _ZN5flash24flash_fwd_splitkv_kernelI23Flash_fwd_kernel_traitsILi32ELi64ELi128ELi4ELb0ELb0EN7cutlass10bfloat16_tE19Flash_kernel_traitsILi32ELi64ELi128ELi4ES3_EELb0ELb0ELb0ELb0ELb1ELb1ELb0ELb0EEEvNS_16Flash_fwd_paramsE,@function
        .size           _ZN5flash24flash_fwd_splitkv_kernelI23Flash_fwd_kernel_traitsILi32ELi64ELi128ELi4ELb0ELb0EN7cutlass10bfloat16_tE19Flash_kernel_traitsILi32ELi64ELi128ELi4ES3_EELb0ELb0ELb0ELb0ELb1ELb1ELb0ELb0EEEvNS_16Flash_fwd_paramsE,(.L_x_10289 - _ZN5flash24flash_fwd_splitkv_kernelI23Flash_fwd_kernel_traitsILi32ELi64ELi128ELi4ELb0ELb0EN7cutlass10bfloat16_tE19Flash_kernel_traitsILi32ELi64ELi128ELi4ES3_EELb0ELb0ELb0ELb0ELb1ELb1ELb0ELb0EEEvNS_16Flash_fwd_paramsE)
        .other          _ZN5flash24flash_fwd_splitkv_kernelI23Flash_fwd_kernel_traitsILi32ELi64ELi128ELi4ELb0ELb0EN7cutlass10bfloat16_tE19Flash_kernel_traitsILi32ELi64ELi128ELi4ES3_EELb0ELb0ELb0ELb0ELb1ELb1ELb0ELb0EEEvNS_16Flash_fwd_paramsE,@"STO_CUDA_ENTRY STV_DEFAULT"
_ZN5flash24flash_fwd_splitkv_kernelI23Flash_fwd_kernel_traitsILi32ELi64ELi128ELi4ELb0ELb0EN7cutlass10bfloat16_tE19Flash_kernel_traitsILi32ELi64ELi128ELi4ES3_EELb0ELb0ELb0ELb0ELb1ELb1ELb0ELb0EEEvNS_16Flash_fwd_paramsE:
.text._ZN5flash24flash_fwd_splitkv_kernelI23Flash_fwd_kernel_traitsILi32ELi64ELi128ELi4ELb0ELb0EN7cutlass10bfloat16_tE19Flash_kernel_traitsILi32ELi64ELi128ELi4ES3_EELb0ELb0ELb0ELb0ELb1ELb1ELb0ELb0EEEvNS_16Flash_fwd_paramsE:
[----:B------:R-:W-:Y:S01]  /*0000*/  LDC R1, c[0x0][0x37c] ;  /* 0x0000df00ff017b82 */ /* 0x000fe20000000800 */
[----:B------:R-:W1:Y:S07]  /*0010*/  S2R R157, SR_CTAID.X ;  /* 0x00000000009d7919 */ /* 0x000e6e0000002500 */
[----:B------:R-:W2:Y:S01]  /*0020*/  LDC.64 R2, c[0x0][0x348] ;  /* 0x0000d200ff027b82 */ /* 0x000ea20000000a00 */
[----:B------:R-:W-:Y:S01]  /*0030*/  BSSY.RECONVERGENT B2, `(.L_x_6155) ;  /* 0x0000005000027945 */ /* 0x000fe20003800200 */
[----:B------:R-:W-:Y:S01]  /*0040*/  MOV R154, 0x80 ;  /* 0x00000080009a7802 */ /* 0x000fe20000000f00 */
[----:B------:R-:W3:Y:S01]  /*0050*/  S2R R156, SR_CTAID.Y ;  /* 0x00000000009c7919 */ /* 0x000ee20000002600 */
[----:B------:R-:W4:Y:S05]  /*0060*/  S2R R155, SR_CTAID.Z ;  /* 0x00000000009b7919 */ /* 0x000f2a0000002700 */
[----:B-1234-:R-:W-:Y:S05]  /*0070*/  CALL.REL.NOINC `($_ZN5flash24flash_fwd_splitkv_kernelI23Flash_fwd_kernel_traitsILi32ELi64ELi128ELi4ELb0ELb0EN7cutlass10bfloat16_tE19Flash_kernel_traitsILi32ELi64ELi128ELi4ES3_EELb0ELb0ELb0ELb0ELb1ELb1ELb0ELb0EEEvNS_16Flash_fwd_paramsE$_ZN5flash30compute_attn_1rowblock_splitkvI23Flash_fwd_kernel_traitsILi32ELi64ELi128ELi4ELb0ELb0EN7cutlass10bfloat16_tE19Flash_kernel_traitsILi32ELi64ELi128ELi4ES3_EELb0ELb0ELb0ELb0ELb1ELb1ELb0ELb0ENS_16Flash_fwd_paramsEEEvRKT8_iiiii) ;  /* 0x0000000000087944 */ /* 0x01efea0003c00000 */
[----:B------:R-:W-:Y:S05]  /*0080*/  BSYNC.RECONVERGENT B2 ;  /* 0x0000000000027941 */ /* 0x000fea0003800200 */
.L_x_6155:
[----:B------:R-:W-:Y:S05]  /*0090*/  EXIT ;  /* 0x000000000000794d */ /* 0x000fea0003800000 */
        .type           $_ZN5flash24flash_fwd_splitkv_kernelI23Flash_fwd_kernel_traitsILi32ELi64ELi128ELi4ELb0ELb0EN7cutlass10bfloat16_tE19Flash_kernel_traitsILi32ELi64ELi128ELi4ES3_EELb0ELb0ELb0ELb0ELb1ELb1ELb0ELb0EEEvNS_16Flash_fwd_paramsE$_ZN5flash30compute_attn_1rowblock_splitkvI23Flash_fwd_kernel_traitsILi32ELi64ELi128ELi4ELb0ELb0EN7cutlass10bfloat16_tE19Flash_kernel_traitsILi32ELi64ELi128ELi4ES3_EELb0ELb0ELb0ELb0ELb1ELb1ELb0ELb0ENS_16Flash_fwd_paramsEEEvRKT8_iiiii,@function
        .size           $_ZN5flash24flash_fwd_splitkv_kernelI23Flash_fwd_kernel_traitsILi32ELi64ELi128ELi4ELb0ELb0EN7cutlass10bfloat16_tE19Flash_kernel_traitsILi32ELi64ELi128ELi4ES3_EELb0ELb0ELb0ELb0ELb1ELb1ELb0ELb0EEEvNS_16Flash_fwd_paramsE$_ZN5flash30compute_attn_1rowblock_splitkvI23Flash_fwd_kernel_traitsILi32ELi64ELi128ELi4ELb0ELb0EN7cutlass10bfloat16_tE19Flash_kernel_traitsILi32ELi64ELi128ELi4ES3_EELb0ELb0ELb0ELb0ELb1ELb1ELb0ELb0ENS_16Flash_fwd_paramsEEEvRKT8_iiiii,(.L_x_10289 - $_ZN5flash24flash_fwd_splitkv_kernelI23Flash_fwd_kernel_traitsILi32ELi64ELi128ELi4ELb0ELb0EN7cutlass10bfloat16_tE19Flash_kernel_traitsILi32ELi64ELi128ELi4ES3_EELb0ELb0ELb0ELb0ELb1ELb1ELb0ELb0EEEvNS_16Flash_fwd_paramsE$_ZN5flash30compute_attn_1rowblock_splitkvI23Flash_fwd_kernel_traitsILi32ELi64ELi128ELi4ELb0ELb0EN7cutlass10bfloat16_tE19Flash_kernel_traitsILi32ELi64ELi128ELi4ES3_EELb0ELb0ELb0ELb0ELb1ELb1ELb0ELb0ENS_16Flash_fwd_paramsEEEvRKT8_iiiii)
$_ZN5flash24flash_fwd_splitkv_kernelI23Flash_fwd_kernel_traitsILi32ELi64ELi128ELi4ELb0ELb0EN7cutlass10bfloat16_tE19Flash_kernel_traitsILi32ELi64ELi128ELi4ES3_EELb0ELb0ELb0ELb0ELb1ELb1ELb0ELb0EEEvNS_16Flash_fwd_paramsE$_ZN5flash30compute_attn_1rowblock_splitkvI23Flash_fwd_kernel_traitsILi32ELi64ELi128ELi4ELb0ELb0EN7cutlass10bfloat16_tE19Flash_kernel_traitsILi32ELi64ELi128ELi4ES3_EELb0ELb0ELb0ELb0ELb1ELb1ELb0ELb0ENS_16Flash_fwd_paramsEEEvRKT8_iiiii:
        /* <DEDUP_REMOVED lines=38> */
.L_x_6157:
[----:B------:R-:W-:Y:S05]  /*0300*/  BSYNC.RECONVERGENT B0 ;  /* 0x0000000000007941 */ /* 0x000fea0003800200 */
.L_x_6156:
[----:B------:R-:W-:Y:S04]  /*0310*/  BSSY.RECONVERGENT B0, `(.L_x_6158) ;  /* 0x0000007000007945 */ /* 0x000fe80003800200 */
[----:B------:R-:W-:Y:S05]  /*0320*/  @!P3 BRA `(.L_x_6159) ;  /* 0x000000000014b947 */ /* 0x000fea0003800000 */
[----:B------:R-:W3:Y:S02]  /*0330*/  LD.E.U8 R0, desc[UR4][R2.64+0x1b2] ;  /* 0x0001b20402007980 */ /* 0x000ee4000c101100 */
[----:B---3--:R-:W-:-:S13]  /*0340*/  ISETP.NE.AND P1, PT, R0, RZ, PT ;  /* 0x000000ff0000720c */ /* 0x008fda0003f25270 */
[----:B------:R-:W3:Y:S02]  /*0350*/  @P1 LD.E R0, desc[UR4][R14.64+0x4] ;  /* 0x000004040e001980 */ /* 0x000ee4000c101900 */
[----:B---3-5:R-:W-:-:S06]  /*0360*/  @P1 IADD3 R7, PT, PT, R0, -R13, RZ ;  /* 0x8000000d00071210 */ /* 0x028fcc0007ffe0ff */
[----:B------:R3:W5:Y:S02]  /*0370*/  @!P1 LD.E R7, desc[UR4][R14.64] ;  /* 0x000000040e079980 */ /* 0x000764000c101900 */
.L_x_6159:
[----:B------:R-:W-:Y:S05]  /*0380*/  BSYNC.RECONVERGENT B0 ;  /* 0x0000000000007941 */ /* 0x000fea0003800200 */
.L_x_6158:
        /* <DEDUP_REMOVED lines=8> */
.L_x_6161:
[----:B------:R-:W4:Y:S01]  /*0410*/  LD.E.64 R8, desc[UR4][R2.64+0x108] ;  /* 0x0001080402087980 */ /* 0x000f22000c101b00 */
[----:B------:R-:W-:Y:S01]  /*0420*/  BSSY.RECONVERGENT B0, `(.L_x_6163) ;  /* 0x0000006000007945 */ /* 0x000fe20003800200 */
[----:B------:R-:W-:Y:S01]  /*0430*/  IMAD.MOV.U32 R0, RZ, RZ, RZ ;  /* 0x000000ffff007224 */ /* 0x000fe200078e00ff */
[----:B----4-:R-:W-:-:S04]  /*0440*/  ISETP.NE.U32.AND P0, PT, R8, RZ, PT ;  /* 0x000000ff0800720c */ /* 0x010fc80003f05070 */
[----:B------:R-:W-:-:S13]  /*0450*/  ISETP.NE.AND.EX P0, PT, R9, RZ, PT, P0 ;  /* 0x000000ff0900720c */ /* 0x000fda0003f05300 */
[----:B------:R-:W-:Y:S05]  /*0460*/  @!P0 BRA `(.L_x_6164) ;  /* 0x0000000000048947 */ /* 0x000fea0003800000 */
[----:B------:R4:W5:Y:S02]  /*0470*/  LD.E R0, desc[UR4][R2.64+0xbc] ;  /* 0x0000bc0402007980 */ /* 0x000964000c101900 */
.L_x_6164:
[----:B------:R-:W-:Y:S05]  /*0480*/  BSYNC.RECONVERGENT B0 ;  /* 0x0000000000007941 */ /* 0x000fea0003800200 */
.L_x_6163:
[----:B-----5:R-:W-:Y:S02]  /*0490*/  IADD3 R0, PT, PT, R0, R7, -R12 ;  /* 0x0000000700007210 */ /* 0x020fe40007ffe80c */
.L_x_6162:
[----:B------:R-:W-:Y:S05]  /*04a0*/  BSYNC.RECONVERGENT B1 ;  /* 0x0000000000017941 */ /* 0x000fea0003800200 */
.L_x_6160:
[----:B------:R-:W-:Y:S01]  /*04b0*/  IMAD.SHL.U32 R144, R157, 0x40, RZ ;  /* 0x000000409d907824 */ /* 0x000fe200078e00ff */
[----:B------:R-:W-:Y:S01]  /*04c0*/  MOV R6, R154 ;  /* 0x0000009a00067202 */ /* 0x000fe20000000f00 */
[----:B------:R-:W-:-:S03]  /*04d0*/  IMAD.MOV.U32 R7, RZ, RZ, 0x0 ;  /* 0x00000000ff077424 */ /* 0x000fc600078e00ff */
[----:B------:R-:W-:-:S13]  /*04e0*/  ISETP.GT.AND P0, PT, R17, R144, PT ;  /* 0x000000901100720c */ /* 0x000fda0003f04270 */
[----:B-1234-:R-:W-:Y:S05]  /*04f0*/  @!P0 RET.REL.NODEC R6 `(_ZN5flash24flash_fwd_splitkv_kernelI23Flash_fwd_kernel_traitsILi32ELi64ELi128ELi4ELb0ELb0EN7cutlass10bfloat16_tE19Flash_kernel_traitsILi32ELi64ELi128ELi4ES3_EELb0ELb0ELb0ELb0ELb1ELb1ELb0ELb0EEEvNS_16Flash_fwd_paramsE) ;  /* 0xfffffff806c08950 */ /* 0x01efea0003c3ffff */
        /* <DEDUP_REMOVED lines=46> */
[----:B------:R-:W-:Y:S02]  /*07e0*/  VIADD R4, R2, 0x20 ;  /* 0x0000002002047836 */ /* 0x000fe40000000000 */
[----:B------:R-:W-:Y:S02]  /*07f0*/  IMAD R5, R5, R0, R144 ;  /* 0x0000000005057224 */ /* 0x000fe400078e0290 */
[-C--:B------:R-:W-:Y:S02]  /*0800*/  @!P3 IMAD R0, R13, R2.reuse, RZ ;  /* 0x000000020d00b224 */ /* 0x080fe400078e02ff */
[----:B------:R-:W-:Y:S01]  /*0810*/  @!P3 IMAD.WIDE.U32 R18, R12, R2, R10 ;  /* 0x000000020c12b225 */ /* 0x000fe200078e000a */
[----:B------:R-:W-:-:S03]  /*0820*/  ISETP.GE.AND P2, PT, R4, R17, PT ;  /* 0x000000110400720c */ /* 0x000fc60003f46270 */
[----:B------:R-:W-:Y:S01]  /*0830*/  @!P3 IMAD.IADD R17, R19, 0x1, R0 ;  /* 0x000000011311b824 */ /* 0x000fe200078e0200 */
[----:B------:R-:W-:-:S04]  /*0840*/  @!P3 LEA R16, P1, R18, R8, 0x1 ;  /* 0x000000081210b211 */ /* 0x000fc800078208ff */
[----:B------:R-:W-:-:S05]  /*0850*/  @!P3 LEA.HI.X R17, R18, R9, R17, 0x1, P1 ;  /* 0x000000091211b211 */ /* 0x000fca00008f0c11 */
[----:B------:R1:W-:Y:S01]  /*0860*/  @!P3 ST.E.128 desc[UR4][R16.64], RZ ;  /* 0x000000ff1000b985 */ /* 0x0003e2000c101d04 */
        /* <DEDUP_REMOVED lines=17> */
.L_x_6167:
[----:B------:R-:W-:Y:S05]  /*0980*/  BSYNC.RECONVERGENT B0 ;  /* 0x0000000000007941 */ /* 0x000fea0003800200 */
.L_x_6166:
[----:B------:R-:W-:Y:S01]  /*0990*/  MOV R155, 0x0 ;  /* 0x00000000009b7802 */ /* 0x000fe20000000f00 */
[----:B------:R1:W-:Y:S03]  /*09a0*/  @!P5 ST.E desc[UR4][R4.64], R0 ;  /* 0x000000000400d985 */ /* 0x0003e6000c101904 */
[----:B-12---:R-:W-:Y:S05]  /*09b0*/  @P4 RET.REL.NODEC R154 `(_ZN5flash24flash_fwd_splitkv_kernelI23Flash_fwd_kernel_traitsILi32ELi64ELi128ELi4ELb0ELb0EN7cutlass10bfloat16_tE19Flash_kernel_traitsILi32ELi64ELi128ELi4ES3_EELb0ELb0ELb0ELb0ELb1ELb1ELb0ELb0EEEvNS_16Flash_fwd_paramsE) ;  /* 0xfffffff49a904950 */ /* 0x006fea0003c3ffff */
[----:B------:R-:W-:Y:S02]  /*09c0*/  MOV R3, 0x7f800000 ;  /* 0x7f80000000037802 */ /* 0x000fe40000000f00 */
[----:B------:R-:W-:-:S03]  /*09d0*/  MOV R155, 0x0 ;  /* 0x00000000009b7802 */ /* 0x000fc60000000f00 */
[----:B------:R1:W-:Y:S02]  /*09e0*/  ST.E desc[UR4][R4.64+0x80], R3 ;  /* 0x0000800304007985 */ /* 0x0003e4000c101904 */
[----:B-1----:R-:W-:Y:S05]  /*09f0*/  RET.REL.NODEC R154 `(_ZN5flash24flash_fwd_splitkv_kernelI23Flash_fwd_kernel_traitsILi32ELi64ELi128ELi4ELb0ELb0EN7cutlass10bfloat16_tE19Flash_kernel_traitsILi32ELi64ELi128ELi4ES3_EELb0ELb0ELb0ELb0ELb1ELb1ELb0ELb0EEEvNS_16Flash_fwd_paramsE) ;  /* 0xfffffff49a807950 */ /* 0x002fea0003c3ffff */
.L_x_6165:
        /* <DEDUP_REMOVED lines=70> */
[----:B------:R-:W-:Y:S01]  /*0e60*/  IMAD.MOV R6, RZ, RZ, -R9 ;  /* 0x000000ffff067224 */ /* 0x000fe200078e0a09 */
[----:B------:R-:W-:-:S11]  /*0e70*/  LOP3.LUT R9, R155, R10, RZ, 0x3c, !PT ;  /* 0x0000000a9b097212 */ /* 0x000fd600078e3cff */
[----:B------:R-:W-:-:S04]  /*0e80*/  @!P1 IADD3 R7, PT, PT, R7, -R8, RZ ;  /* 0x8000000807079210 */ /* 0x000fc80007ffe0ff */
[----:B------:R-:W-:Y:S02]  /*0e90*/  ISETP.GE.U32.AND P2, PT, R7, R8, PT ;  /* 0x000000080700720c */ /* 0x000fe40003f46070 */
[----:B------:R-:W-:Y:S02]  /*0ea0*/  @!P1 IADD3 R5, PT, PT, R5, 0x1, RZ ;  /* 0x0000000105059810 */ /* 0x000fe40007ffe0ff */
[----:B------:R-:W-:Y:S02]  /*0eb0*/  ISETP.GE.AND P0, PT, R9, RZ, PT ;  /* 0x000000ff0900720c */ /* 0x000fe40003f06270 */
[----:B------:R-:W-:Y:S01]  /*0ec0*/  ISETP.NE.AND P1, PT, R10, RZ, PT ;  /* 0x000000ff0a00720c */ /* 0x000fe20003f25270 */
[----:B------:R-:W-:-:S06]  /*0ed0*/  IMAD R6, R11, R6, R160 ;  /* 0x000000060b067224 */ /* 0x000fcc00078e02a0 */
[----:B------:R-:W-:-:S04]  /*0ee0*/  @P2 VIADD R5, R5, 0x1 ;  /* 0x0000000105052836 */ /* 0x000fc80000000000 */
[----:B------:R-:W-:Y:S02]  /*0ef0*/  IMAD.MOV.U32 R9, RZ, RZ, R5 ;  /* 0x000000ffff097224 */ /* 0x000fe400078e0005 */
[----:B----4-:R-:W-:-:S03]  /*0f00*/  IMAD R5, R143, R6, RZ ;  /* 0x000000068f057224 */ /* 0x010fc600078e02ff */
        /* <DEDUP_REMOVED lines=23> */
.L_x_6169:
        /* <DEDUP_REMOVED lines=49> */
[----:B------:R-:W-:Y:S01]  /*1390*/  @P3 VIADD R9, R9, 0x1 ;  /* 0x0000000109093836 */ /* 0x000fe20000000000 */
[----:B------:R-:W-:Y:S02]  /*13a0*/  MOV R25, R7 ;  /* 0x0000000700197202 */ /* 0x000fe40000000f00 */
[----:B------:R-:W-:Y:S01]  /*13b0*/  MOV R24, R8 ;  /* 0x0000000800187202 */ /* 0x000fe20000000f00 */
        /* <DEDUP_REMOVED lines=9> */
[----:B------:R-:W-:Y:S01]  /*1450*/  @!P2 SHF.R.S32.HI R5, RZ, 0x1f, R11 ;  /* 0x0000001fff05a819 */ /* 0x000fe2000001140b */
[----:B------:R-:W-:Y:S01]  /*1460*/  IMAD R7, R15, R9, RZ ;  /* 0x000000090f077224 */ /* 0x000fe200078e02ff */
[----:B------:R-:W-:Y:S01]  /*1470*/  @!P2 IADD3 R27, PT, PT, R27, R4, RZ ;  /* 0x000000041b1ba210 */ /* 0x000fe20007ffe0ff */
[----:B------:R-:W-:Y:S01]  /*1480*/  @!P2 IMAD R4, R19, R11, RZ ;  /* 0x0000000b1304a224 */ /* 0x000fe200078e02ff */
[----:B------:R-:W-:Y:S01]  /*1490*/  SHF.R.S32.HI R6, RZ, 0x1f, R9 ;  /* 0x0000001fff067819 */ /* 0x000fe20000011409 */
[----:B------:R-:W-:-:S02]  /*14a0*/  @P2 IMAD.IADD R12, R12, 0x1, R13 ;  /* 0x000000010c0c2824 */ /* 0x000fc400078e020d */
[----:B------:R-:W-:Y:S02]  /*14b0*/  @!P2 IMAD R5, R18, R5, R4 ;  /* 0x000000051205a224 */ /* 0x000fe400078e0204 */
[----:B------:R-:W-:Y:S02]  /*14c0*/  IMAD R7, R14, R6, R7 ;  /* 0x000000060e077224 */ /* 0x000fe400078e0207 */
[----:B------:R-:W-:-:S04]  /*14d0*/  @!P2 IMAD.WIDE.U32 R18, R18, R11, R26 ;  /* 0x0000000b1212a225 */ /* 0x000fc800078e001a */
[-C--:B------:R-:W-:Y:S02]  /*14e0*/  @P2 IMAD R6, R23, R12.reuse, RZ ;  /* 0x0000000c17062224 */ /* 0x080fe400078e02ff */
[----:B------:R-:W-:Y:S01]  /*14f0*/  @P2 IMAD.WIDE.U32 R12, R22, R12, RZ ;  /* 0x0000000c160c2225 */ /* 0x000fe200078e00ff */
[----:B------:R-:W-:-:S03]  /*1500*/  @!P2 IADD3 R5, PT, PT, R19, R5, RZ ;  /* 0x000000051305a210 */ /* 0x000fc60007ffe0ff */
[----:B------:R-:W-:Y:S01]  /*1510*/  IMAD.WIDE.U32 R8, R14, R9, R24 ;  /* 0x000000090e087225 */ /* 0x000fe200078e0018 */
[----:B------:R-:W-:Y:S02]  /*1520*/  @P2 IADD3 R5, PT, PT, R13, R6, RZ ;  /* 0x000000060d052210 */ /* 0x000fe40007ffe0ff */
[----:B------:R-:W-:Y:S01]  /*1530*/  MOV R15, RZ ;  /* 0x000000ff000f7202 */ /* 0x000fe20000000f00 */
[----:B------:R-:W-:Y:S01]  /*1540*/  @!P2 IMAD.MOV.U32 R16, RZ, RZ, R18 ;  /* 0x000000ffff10a224 */ /* 0x000fe200078e0012 */
[----:B------:R-:W-:Y:S01]  /*1550*/  IADD3 R4, PT, PT, R9, R7, RZ ;  /* 0x0000000709047210 */ /* 0x000fe20007ffe0ff */
[----:B------:R-:W-:Y:S01]  /*1560*/  @P2 IMAD.MOV.U32 R16, RZ, RZ, R12 ;  /* 0x000000ffff102224 */ /* 0x000fe200078e000c */
[----:B------:R-:W-:Y:S02]  /*1570*/  MOV R6, R160 ;  /* 0x000000a000067202 */ /* 0x000fe40000000f00 */
.L_x_6170:
[----:B------:R-:W-:Y:S05]  /*1580*/  BSYNC.RECONVERGENT B0 ;  /* 0x0000000000007941 */ /* 0x000fea0003800200 */
.L_x_6168:
[----:B------:R-:W-:Y:S01]  /*1590*/  ISETP.NE.AND P0, PT, R162, -0x1, PT ;  /* 0xffffffffa200780c */ /* 0x000fe20003f05270 */
[----:B------:R-:W2:Y:S04]  /*15a0*/  LD.E.64 R26, desc[UR4][R2.64+0x30] ;  /* 0x00003004021a7980 */ /* 0x000ea8000c101b00 */
[----:B------:R-:W3:Y:S04]  /*15b0*/  LD.E.64 R24, desc[UR4][R2.64+0x48] ;  /* 0x0000480402187980 */ /* 0x000ee8000c101b00 */
[----:B------:R-:W4:Y:S04]  /*15c0*/  LD.E.64 R30, desc[UR4][R2.64+0x8] ;  /* 0x00000804021e7980 */ /* 0x000f28000c101b00 */
[----:B------:R-:W3:Y:S04]  /*15d0*/  @!P0 LD.E.64 R28, desc[UR4][R2.64+0x18] ;  /* 0x00001804021c8980 */ /* 0x000ee8000c101b00 */
[----:B------:R-:W4:Y:S04]  /*15e0*/  LD.E.64 R18, desc[UR4][R40.64] ;  /* 0x0000000428127980 */ /* 0x000f28000c101b00 */
[----:B------:R1:W5:Y:S01]  /*15f0*/  LD.E.64 R12, desc[UR4][R2.64+0x10] ;  /* 0x00001004020c7980 */ /* 0x000362000c101b00 */
        /* <DEDUP_REMOVED lines=18> */
[----:B------:R-:W-:Y:S02]  /*1720*/  ISETP.GE.U32.AND P1, PT, R20, R11, PT ;  /* 0x0000000b1400720c */ /* 0x000fe40003f26070 */
[----:B------:R-:W-:Y:S02]  /*1730*/  ISETP.GE.AND P3, PT, R7, RZ, PT ;  /* 0x000000ff0700720c */ /* 0x000fe40003f66270 */
[C---:B------:R-:W-:Y:S01]  /*1740*/  LOP3.LUT R163, R145.reuse, 0xc0, RZ, 0xc0, !PT ;  /* 0x000000c091a37812 */ /* 0x040fe200078ec0ff */
[----:B------:R-:W-:Y:S01]  /*1750*/  @!P2 VIADD R14, R14, 0x1 ;  /* 0x000000010e0ea836 */ /* 0x000fe20000000000 */
[----:B------:R-:W-:Y:S01]  /*1760*/  ISETP.NE.AND P4, PT, R10, RZ, PT ;  /* 0x000000ff0a00720c */ /* 0x000fe20003f85270 */
[-C--:B-----5:R-:W-:Y:S01]  /*1770*/  IMAD.WIDE.U32 R34, R6, R22.reuse, RZ ;  /* 0x0000001606227225 */ /* 0x0a0fe200078e00ff */
[----:B------:R-:W-:Y:S02]  /*1780*/  LOP3.LUT R146, R145, 0x18, RZ, 0xc0, !PT ;  /* 0x0000001891927812 */ /* 0x000fe400078ec0ff */
[----:B------:R-:W-:Y:S01]  /*1790*/  LOP3.LUT R163, R163, 0x18, R88, 0xf8, !PT ;  /* 0x00000018a3a37812 */ /* 0x000fe200078ef858 */
[----:B------:R-:W-:-:S02]  /*17a0*/  IMAD R15, R15, R22, RZ ;  /* 0x000000160f0f7224 */ /* 0x000fc400078e02ff */
[----:B------:R-:W-:Y:S01]  /*17b0*/  @P1 VIADD R14, R14, 0x1 ;  /* 0x000000010e0e1836 */ /* 0x000fe20000000000 */
[----:B------:R-:W-:Y:S01]  /*17c0*/  IADD3 R7, P2, P1, R34, R16, R146 ;  /* 0x0000001022077210 */ /* 0x000fe2000795e092 */
[----:B------:R-:W-:Y:S01]  /*17d0*/  IMAD R15, R6, R23, R15 ;  /* 0x00000017060f7224 */ /* 0x000fe200078e020f */
[----:B------:R-:W-:Y:S02]  /*17e0*/  LOP3.LUT R16, R145, 0x1f20, RZ, 0xc0, !PT ;  /* 0x00001f2091107812 */ /* 0x000fe400078ec0ff */
[----:B------:R-:W-:Y:S01]  /*17f0*/  LOP3.LUT R161, R163, R146, RZ, 0x3c, !PT ;  /* 0x00000092a3a17212 */ /* 0x000fe200078e3cff */
[----:B------:R-:W-:Y:S02]  /*1800*/  IMAD.IADD R6, R35, 0x1, R15 ;  /* 0x0000000123067824 */ /* 0x000fe400078e020f */
[----:B------:R-:W-:Y:S01]  /*1810*/  @!P3 IMAD.MOV R14, RZ, RZ, -R14 ;  /* 0x000000ffff0eb224 */ /* 0x000fe200078e0a0e */
[----:B------:R-:W-:Y:S02]  /*1820*/  LOP3.LUT R161, R16, R161, RZ, 0xfc, !PT ;  /* 0x000000a110a17212 */ /* 0x000fe400078efcff */
[----:B------:R-:W-:-:S02]  /*1830*/  SHF.R.U32.HI R16, RZ, 0x2, R88 ;  /* 0x00000002ff107819 */ /* 0x000fc40000011658 */
[----:B------:R-:W-:Y:S01]  /*1840*/  @!P4 LOP3.LUT R14, RZ, R10, RZ, 0x33, !PT ;  /* 0x0000000aff0ec212 */ /* 0x000fe200078e33ff */
[----:B------:R-:W-:Y:S01]  /*1850*/  IMAD.IADD R144, R17, 0x1, -R144 ;  /* 0x0000000111907824 */ /* 0x000fe200078e0a90 */
[----:B------:R-:W-:Y:S01]  /*1860*/  IADD3.X R6, PT, PT, R6, R5, RZ, P2, P1 ;  /* 0x0000000506067210 */ /* 0x000fe200017e24ff */
[----:B------:R-:W-:-:S03]  /*1870*/  VIADD R5, R16, 0x20 ;  /* 0x0000002010057836 */ /* 0x000fc60000000000 */
[-C--:B------:R-:W-:Y:S02]  /*1880*/  ISETP.GE.AND P6, PT, R16, R144.reuse, PT ;  /* 0x000000901000720c */ /* 0x080fe40003fc6270 */
[----:B------:R-:W-:Y:S01]  /*1890*/  ISETP.GE.AND P5, PT, R5, R144, PT ;  /* 0x000000900500720c */ /* 0x000fe20003fa6270 */
[----:B------:R-:W-:Y:S01]  /*18a0*/  IMAD.MOV.U32 R17, RZ, RZ, RZ ;  /* 0x000000ffff117224 */ /* 0x000fe200078e00ff */
[----:B------:R-:W1:Y:S01]  /*18b0*/  S2UR UR6, SR_CgaCtaId ;  /* 0x00000000000679c3 */ /* 0x000e620000008800 */
[----:B------:R-:W-:Y:S01]  /*18c0*/  IMAD R149, R143, R16, RZ ;  /* 0x000000108f957224 */ /* 0x000fe200078e02ff */
[----:B------:R-:W-:Y:S01]  /*18d0*/  UMOV UR7, 0x400 ;  /* 0x0000040000077882 */ /* 0x000fe20000000000 */
[----:B------:R-:W-:Y:S01]  /*18e0*/  SHF.L.U64.HI R20, R142, 0x5, R143 ;  /* 0x000000058e147819 */ /* 0x000fe2000001028f */
[----:B-1----:R-:W-:-:S06]  /*18f0*/  ULEA UR6, UR6, UR7, 0x18 ;  /* 0x0000000706067291 */ /* 0x002fcc000f8ec0ff */
[----:B------:R-:W-:-:S04]  /*1900*/  IMAD.U32 R138, RZ, RZ, UR6 ;  /* 0x00000006ff8a7e24 */ /* 0x000fc8000f8e00ff */
[----:B------:R-:W-:Y:S02]  /*1910*/  IMAD R161, R161, 0x2, R138 ;  /* 0x00000002a1a17824 */ /* 0x000fe400078e028a */
[----:B--2---:R-:W-:Y:S02]  /*1920*/  @P0 IMAD R9, R27, R162, RZ ;  /* 0x000000a21b090224 */ /* 0x004fe400078e02ff */
[----:B---3--:R-:W-:-:S04]  /*1930*/  @!P0 IMAD.WIDE.U32 R34, R28, R156, RZ ;  /* 0x0000009c1c228225 */ /* 0x008fc800078e00ff */
[----:B------:R-:W-:Y:S02]  /*1940*/  @!P0 IMAD R10, R29, R156, RZ ;  /* 0x0000009c1d0a8224 */ /* 0x000fe400078e02ff */
[----:B------:R-:W-:-:S04]  /*1950*/  @P0 IMAD.WIDE.U32 R28, R26, R162, RZ ;  /* 0x000000a21a1c0225 */ /* 0x000fc800078e00ff */
[----:B------:R-:W-:Y:S02]  /*1960*/  @!P0 IMAD.MOV.U32 R11, RZ, RZ, R34 ;  /* 0x000000ffff0b8224 */ /* 0x000fe400078e0022 */
[----:B------:R-:W-:Y:S02]  /*1970*/  @P0 IMAD.MOV.U32 R11, RZ, RZ, R28 ;  /* 0x000000ffff0b0224 */ /* 0x000fe400078e001c */
[----:B------:R-:W-:Y:S02]  /*1980*/  @!P0 IMAD.IADD R10, R35, 0x1, R10 ;  /* 0x00000001230a8824 */ /* 0x000fe400078e020a */
[----:B------:R-:W-:Y:S01]  /*1990*/  @P0 IMAD.IADD R10, R29, 0x1, R9 ;  /* 0x000000011d0a0824 */ /* 0x000fe200078e0209 */
[C---:B------:R-:W-:Y:S02]  /*19a0*/  IADD3 R36, P1, PT, R146.reuse, R11, RZ ;  /* 0x0000000b92247210 */ /* 0x040fe40007f3e0ff */
[----:B------:R-:W-:Y:S01]  /*19b0*/  IADD3 R34, P0, PT, R146, R8, RZ ;  /* 0x0000000892227210 */ /* 0x000fe20007f1e0ff */
[----:B------:R-:W-:-:S04]  /*19c0*/  IMAD.WIDE.U32 R28, R157, 0x40, R16 ;  /* 0x000000409d1c7825 */ /* 0x000fc800078e0010 */
[----:B------:R-:W-:Y:S02]  /*19d0*/  IMAD.X R37, RZ, RZ, R10, P1 ;  /* 0x000000ffff257224 */ /* 0x000fe400008e060a */
[-C--:B------:R-:W-:Y:S02]  /*19e0*/  IMAD R9, R25, R155.reuse, RZ ;  /* 0x0000009b19097224 */ /* 0x080fe400078e02ff */
[----:B------:R-:W-:Y:S02]  /*19f0*/  IMAD.X R35, RZ, RZ, R4, P0 ;  /* 0x000000ffff237224 */ /* 0x000fe400000e0604 */
[----:B------:R-:W-:Y:S01]  /*1a00*/  IMAD.WIDE.U32 R24, R24, R155, R36 ;  /* 0x0000009b18187225 */ /* 0x000fe200078e0024 */
[----:B------:R-:W-:-:S03]  /*1a10*/  @!P5 IADD3 R10, P0, PT, R28, 0x20, RZ ;  /* 0x000000201c0ad810 */ /* 0x000fc60007f1e0ff */
[----:B------:R-:W-:-:S04]  /*1a20*/  IMAD.WIDE.U32 R34, R16, R142, R34 ;  /* 0x0000008e10227225 */ /* 0x000fc800078e0022 */
[----:B------:R-:W-:Y:S02]  /*1a30*/  @!P6 IMAD R8, R29, R26, RZ ;  /* 0x0000001a1d08e224 */ /* 0x000fe400078e02ff */
[----:B------:R-:W-:Y:S01]  /*1a40*/  IMAD.IADD R25, R25, 0x1, R9 ;  /* 0x0000000119197824 */ /* 0x000fe200078e0209 */
[----:B------:R-:W-:Y:S01]  /*1a50*/  SHF.R.S32.HI R11, RZ, 0x1f, R14 ;  /* 0x0000001fff0b7819 */ /* 0x000fe2000001140e */
[----:B------:R-:W-:Y:S01]  /*1a60*/  @!P5 IMAD.X R9, RZ, RZ, R29, P0 ;  /* 0x000000ffff09d224 */ /* 0x000fe200000e061d */
[----:B----4-:R-:W-:Y:S01]  /*1a70*/  LEA R150, P0, R34, R30, 0x1 ;  /* 0x0000001e22967211 */ /* 0x010fe200078008ff */
[----:B------:R-:W-:Y:S02]  /*1a80*/  IMAD.IADD R149, R35, 0x1, R149 ;  /* 0x0000000123957824 */ /* 0x000fe400078e0295 */
[C---:B------:R-:W-:Y:S02]  /*1a90*/  @!P6 IMAD R8, R28.reuse, R27, R8 ;  /* 0x0000001b1c08e224 */ /* 0x040fe400078e0208 */
[----:B------:R-:W-:Y:S01]  /*1aa0*/  @!P6 IMAD.WIDE.U32 R28, R28, R26, R24 ;  /* 0x0000001a1c1ce225 */ /* 0x000fe200078e0018 */
[----:B------:R-:W-:-:S03]  /*1ab0*/  LEA.HI.X R149, R34, R31, R149, 0x1, P0 ;  /* 0x0000001f22957211 */ /* 0x000fc600000f0c95 */
[----:B------:R-:W-:Y:S02]  /*1ac0*/  IMAD R4, R33, R14, RZ ;  /* 0x0000000e21047224 */ /* 0x000fe400078e02ff */
[----:B------:R-:W-:Y:S01]  /*1ad0*/  @!P5 IMAD.MOV.U32 R30, RZ, RZ, R24 ;  /* 0x000000ffff1ed224 */ /* 0x000fe200078e0018 */
[----:B------:R-:W-:Y:S01]  /*1ae0*/  @!P6 LEA R24, P0, R28, R18, 0x1 ;  /* 0x000000121c18e211 */ /* 0x000fe200078008ff */
[----:B------:R-:W-:Y:S02]  /*1af0*/  @!P6 IMAD.IADD R17, R29, 0x1, R8 ;  /* 0x000000011d11e824 */ /* 0x000fe400078e0208 */
[----:B------:R-:W-:Y:S02]  /*1b00*/  IMAD R4, R11, R32, R4 ;  /* 0x000000200b047224 */ /* 0x000fe400078e0204 */
[----:B------:R-:W-:Y:S02]  /*1b10*/  IMAD R11, R21, -0x80, R0 ;  /* 0xffffff80150b7824 */ /* 0x000fe400078e0200 */
[----:B------:R-:W-:-:S02]  /*1b20*/  @!P5 IMAD R9, R9, R26, RZ ;  /* 0x0000001a0909d224 */ /* 0x000fc400078e02ff */
[----:B------:R-:W-:Y:S01]  /*1b30*/  @!P5 IMAD.MOV.U32 R31, RZ, RZ, R25 ;  /* 0x000000ffff1fd224 */ /* 0x000fe200078e0019 */
[----:B------:R-:W-:Y:S01]  /*1b40*/  @!P6 LEA.HI.X R25, R28, R19, R17, 0x1, P0 ;  /* 0x000000131c19e211 */ /* 0x000fe200000f0c11 */
[----:B------:R-:W-:Y:S02]  /*1b50*/  VIADD R8, R11, 0x80 ;  /* 0x000000800b087836 */ /* 0x000fe40000000000 */
[C---:B------:R-:W-:Y:S02]  /*1b60*/  VIADD R17, R16.reuse, 0x40 ;  /* 0x0000004010117836 */ /* 0x040fe40000000000 */
[-C--:B------:R-:W-:Y:S01]  /*1b70*/  @!P5 IMAD R9, R27, R10.reuse, R9 ;  /* 0x0000000a1b09d224 */ /* 0x080fe200078e0209 */
[----:B------:R-:W-:Y:S01]  /*1b80*/  @!PT LDS RZ, [RZ] ;  /* 0x00000000fffff984 */ /* 0x000fe20000000800 */
[----:B------:R-:W-:Y:S01]  /*1b90*/  @!PT LDS RZ, [RZ] ;  /* 0x00000000fffff984 */ /* 0x000fe20000000800 */
[----:B------:R-:W-:Y:S01]  /*1ba0*/  @!PT LDS RZ, [RZ] ;  /* 0x00000000fffff984 */ /* 0x000fe20000000800 */
[----:B------:R1:W-:Y:S01]  /*1bb0*/  @!P6 LDGSTS.E.BYPASS.LTC128B.128 [R161], desc[UR4][R24.64] ;  /* 0x0000000018a1efae */ /* 0x0003e2000b981a04 */
[----:B------:R-:W-:Y:S02]  /*1bc0*/  VIADD R11, R16, 0x60 ;  /* 0x00000060100b7836 */ /* 0x000fe40000000000 */
[----:B------:R-:W-:Y:S01]  /*1bd0*/  @!P5 IMAD.WIDE.U32 R26, R26, R10, R30 ;  /* 0x0000000a1a1ad225 */ /* 0x000fe200078e001e */
[----:B------:R-:W-:-:S03]  /*1be0*/  ISETP.GE.AND P3, PT, R17, R8, PT ;  /* 0x000000081100720c */ /* 0x000fc60003f66270 */
[----:B------:R-:W-:Y:S01]  /*1bf0*/  IMAD.SHL.U32 R10, R142, 0x20, RZ ;  /* 0x000000208e0a7824 */ /* 0x000fe200078e00ff */
[----:B------:R-:W-:Y:S01]  /*1c00*/  ISETP.GE.AND P2, PT, R11, R8, PT ;  /* 0x000000080b00720c */ /* 0x000fe20003f46270 */
[----:B------:R-:W-:Y:S01]  /*1c10*/  @!P5 IMAD.IADD R9, R27, 0x1, R9 ;  /* 0x000000011b09d824 */ /* 0x000fe200078e0209 */
[----:B------:R-:W-:Y:S02]  /*1c20*/  @!P5 LEA R28, P1, R26, R18, 0x1 ;  /* 0x000000121a1cd211 */ /* 0x000fe400078208ff */
[----:B------:R-:W-:Y:S02]  /*1c30*/  ISETP.GE.AND P4, PT, R16, R8, PT ;  /* 0x000000081000720c */ /* 0x000fe40003f86270 */
[----:B------:R-:W-:Y:S02]  /*1c40*/  LEA R18, P0, R10, R150, 0x1 ;  /* 0x000000960a127211 */ /* 0x000fe400078008ff */
[----:B------:R-:W-:Y:S02]  /*1c50*/  @!P5 LEA.HI.X R29, R26, R19, R9, 0x1, P1 ;  /* 0x000000131a1dd211 */ /* 0x000fe400008f0c09 */
[----:B------:R-:W-:-:S02]  /*1c60*/  LEA.HI.X R19, R10, R149, R20, 0x1, P0 ;  /* 0x000000950a137211 */ /* 0x000fc400000f0c14 */
[----:B------:R-:W-:Y:S01]  /*1c70*/  ISETP.GE.AND P0, PT, R5, R8, PT ;  /* 0x000000080500720c */ /* 0x000fe20003f06270 */
[----:B------:R1:W-:Y:S01]  /*1c80*/  @!P5 LDGSTS.E.BYPASS.LTC128B.128 [R161+0x800], desc[UR4][R28.64] ;  /* 0x008000001ca1dfae */ /* 0x0003e2000b981a04 */
[CC--:B------:R-:W-:Y:S02]  /*1c90*/  @!P3 LEA R26, P5, R142.reuse, R18.reuse, 0x6 ;  /* 0x000000128e1ab211 */ /* 0x0c0fe400078a30ff */
[C---:B------:R-:W-:Y:S01]  /*1ca0*/  @!P2 LEA R30, P1, R142.reuse, R18, 0x7 ;  /* 0x000000128e1ea211 */ /* 0x040fe200078238ff */
[----:B------:R-:W-:Y:S01]  /*1cb0*/  @!P4 IMAD.MOV.U32 R148, RZ, RZ, R150 ;  /* 0x000000ffff94c224 */ /* 0x000fe200078e0096 */
[CCC-:B------:R-:W-:Y:S02]  /*1cc0*/  @!P3 LEA.HI.X R27, R142.reuse, R19.reuse, R143.reuse, 0x6, P5 ;  /* 0x000000138e1bb211 */ /* 0x1c0fe400028f348f */
[----:B------:R-:W-:Y:S02]  /*1cd0*/  @!P2 LEA.HI.X R31, R142, R19, R143, 0x7, P1 ;  /* 0x000000138e1fa211 */ /* 0x000fe400008f3c8f */
[----:B------:R1:W-:Y:S04]  /*1ce0*/  @!P4 LDGSTS.E.BYPASS.LTC128B.128 [R161+0x1000], desc[UR4][R148.64] ;  /* 0x0100000094a1cfae */ /* 0x0003e8000b981a04 */
[----:B------:R1:W-:Y:S04]  /*1cf0*/  @!P0 LDGSTS.E.BYPASS.LTC128B.128 [R161+0x1800], desc[UR4][R18.64] ;  /* 0x0180000012a18fae */ /* 0x0003e8000b981a04 */
[----:B------:R1:W-:Y:S04]  /*1d00*/  @!P3 LDGSTS.E.BYPASS.LTC128B.128 [R161+0x2000], desc[UR4][R26.64] ;  /* 0x020000001aa1bfae */ /* 0x0003e8000b981a04 */
[----:B------:R1:W-:Y:S04]  /*1d10*/  @!P2 LDGSTS.E.BYPASS.LTC128B.128 [R161+0x2800], desc[UR4][R30.64] ;  /* 0x028000001ea1afae */ /* 0x0003e8000b981a04 */
[----:B------:R-:W0:Y:S01]  /*1d20*/  LDGDEPBAR ;  /* 0x00000000000079af */ /* 0x000e220000000000 */
[----:B------:R-:W-:-:S04]  /*1d30*/  IMAD.WIDE.U32 R14, R32, R14, RZ ;  /* 0x0000000e200e7225 */ /* 0x000fc800078e00ff */
[----:B------:R-:W-:Y:S01]  /*1d40*/  IMAD.IADD R15, R15, 0x1, R4 ;  /* 0x000000010f0f7824 */ /* 0x000fe200078e0204 */
[----:B------:R-:W-:Y:S01]  /*1d50*/  IADD3 R14, P6, PT, R7, R14, RZ ;  /* 0x0000000e070e7210 */ /* 0x000fe20007fde0ff */
[----:B------:R-:W-:-:S04]  /*1d60*/  IMAD R4, R23, R16, RZ ;  /* 0x0000001017047224 */ /* 0x000fc800078e02ff */
[----:B------:R-:W-:Y:S01]  /*1d70*/  IMAD.X R15, R6, 0x1, R15, P6 ;  /* 0x00000001060f7824 */ /* 0x000fe200030e060f */
[----:B------:R-:W-:Y:S01]  /*1d80*/  ISETP.GE.AND P3, PT, R17, R8, PT ;  /* 0x000000081100720c */ /* 0x000fe20003f66270 */
[----:B------:R-:W-:Y:S01]  /*1d90*/  IMAD.WIDE.U32 R14, R16, R22, R14 ;  /* 0x00000016100e7225 */ /* 0x000fe200078e000e */
[----:B------:R-:W-:-:S11]  /*1da0*/  DEPBAR.LE SB0, 0x0 ;  /* 0x000080000000791a */ /* 0x000fd60000000000 */
[----:B------:R-:W-:Y:S05]  /*1db0*/  WARPSYNC.ALL ;  /* 0x0000000000007948 */ /* 0x000fea0003800000 */
[----:B------:R-:W-:Y:S01]  /*1dc0*/  IMAD.IADD R153, R15, 0x1, R4 ;  /* 0x000000010f997824 */ /* 0x000fe200078e0204 */
[----:B------:R-:W-:Y:S01]  /*1dd0*/  ISETP.GE.AND P2, PT, R11, R8, PT ;  /* 0x000000080b00720c */ /* 0x000fe20003f46270 */
[----:B------:R-:W-:Y:S01]  /*1de0*/  IMAD.SHL.U32 R4, R22, 0x20, RZ ;  /* 0x0000002016047824 */ /* 0x000fe200078e00ff */
[----:B------:R-:W-:Y:S02]  /*1df0*/  LEA R152, P0, R14, R12, 0x1 ;  /* 0x0000000c0e987211 */ /* 0x000fe400078008ff */
[----:B------:R-:W-:-:S02]  /*1e00*/  ISETP.GE.AND P5, PT, R5, R8, PT ;  /* 0x000000080500720c */ /* 0x000fc40003fa6270 */
[----:B------:R-:W-:Y:S01]  /*1e10*/  LEA.HI.X R153, R14, R13, R153, 0x1, P0 ;  /* 0x0000000d0e997211 */ /* 0x000fe200000f0c99 */
[----:B------:R-:W-:Y:S01]  /*1e20*/  BAR.SYNC.DEFER_BLOCKING 0x0 ;  /* 0x0000000000007b1d */ /* 0x000fe20000010000 */
[----:B------:R-:W-:Y:S02]  /*1e30*/  SHF.L.U64.HI R6, R22, 0x5, R23 ;  /* 0x0000000516067819 */ /* 0x000fe40000010217 */
[----:B------:R-:W-:-:S04]  /*1e40*/  LEA R10, P0, R4, R152, 0x1 ;  /* 0x00000098040a7211 */ /* 0x000fc800078008ff */
[----:B------:R-:W-:Y:S02]  /*1e50*/  LEA.HI.X R11, R4, R153, R6, 0x1, P0 ;  /* 0x00000099040b7211 */ /* 0x000fe400000f0c06 */
[CC--:B------:R-:W-:Y:S02]  /*1e60*/  @!P3 LEA R6, P1, R22.reuse, R10.reuse, 0x6 ;  /* 0x0000000a1606b211 */ /* 0x0c0fe400078230ff */
[C---:B------:R-:W-:Y:S02]  /*1e70*/  @!P2 LEA R12, P0, R22.reuse, R10, 0x7 ;  /* 0x0000000a160ca211 */ /* 0x040fe400078038ff */
[CCC-:B------:R-:W-:Y:S02]  /*1e80*/  @!P3 LEA.HI.X R7, R22.reuse, R11.reuse, R23.reuse, 0x6, P1 ;  /* 0x0000000b1607b211 */ /* 0x1c0fe400008f3417 */
[----:B------:R-:W-:Y:S01]  /*1e90*/  @!P2 LEA.HI.X R13, R22, R11, R23, 0x7, P0 ;  /* 0x0000000b160da211 */ /* 0x000fe200000f3c17 */
[----:B------:R-:W-:Y:S01]  /*1ea0*/  @!PT LDS RZ, [RZ] ;  /* 0x00000000fffff984 */ /* 0x000fe20000000800 */
[----:B------:R-:W-:Y:S01]  /*1eb0*/  @!PT LDS RZ, [RZ] ;  /* 0x00000000fffff984 */ /* 0x000fe20000000800 */
[----:B------:R-:W-:Y:S01]  /*1ec0*/  @!PT LDS RZ, [RZ] ;  /* 0x00000000fffff984 */ /* 0x000fe20000000800 */
[----:B------:R-:W-:Y:S04]  /*1ed0*/  @!P4 LDGSTS.E.BYPASS.LTC128B.128 [R161+0x3000], desc[UR4][R152.64] ;  /* 0x0300000098a1cfae */ /* 0x000fe8000b981a04 */
        /* <DEDUP_REMOVED lines=16> */
[----:B------:R-:W4:Y:S01]  /*1fe0*/  LD.E R20, desc[UR4][R2.64+0x18c] ;  /* 0x00018c0402147980 */ /* 0x000f22000c101900 */
[----:B------:R-:W-:Y:S01]  /*1ff0*/  SHF.R.U32.HI R136, RZ, 0x1, R88 ;  /* 0x00000001ff887819 */ /* 0x000fe20000011658 */
[----:B------:R-:W-:-:S02]  /*2000*/  IMAD.SHL.U32 R8, R88, 0x10, RZ ;  /* 0x0000001058087824 */ /* 0x000fc400078e00ff */
[----:B------:R-:W-:Y:S01]  /*2010*/  IMAD.SHL.U32 R55, R88, 0x20, RZ ;  /* 0x0000002058377824 */ /* 0x000fe200078e00ff */
[----:B------:R-:W-:Y:S01]  /*2020*/  LOP3.LUT R4, R136, 0x8, RZ, 0xc0, !PT ;  /* 0x0000000888047812 */ /* 0x000fe200078ec0ff */
[----:B------:R-:W-:Y:S01]  /*2030*/  IMAD.SHL.U32 R90, R88, 0x4, RZ ;  /* 0x00000004585a7824 */ /* 0x000fe200078e00ff */
[C---:B------:R-:W-:Y:S01]  /*2040*/  LOP3.LUT R137, R8.reuse, 0x3e00, RZ, 0xc0, !PT ;  /* 0x00003e0008897812 */ /* 0x040fe200078ec0ff */
[----:B------:R-:W-:Y:S01]  /*2050*/  IMAD.MOV.U32 R51, RZ, RZ, 0x20 ;  /* 0x00000020ff337424 */ /* 0x000fe200078e00ff */
[----:B------:R-:W-:Y:S01]  /*2060*/  LOP3.LUT R8, R8, 0x100, RZ, 0xc0, !PT ;  /* 0x0000010008087812 */ /* 0x000fe200078ec0ff */
[----:B------:R-:W0:Y:S01]  /*2070*/  LDGDEPBAR ;  /* 0x00000000000079af */ /* 0x000e220000000000 */
[----:B------:R-:W-:Y:S02]  /*2080*/  LOP3.LUT R9, R55, 0xc0, RZ, 0xc0, !PT ;  /* 0x000000c037097812 */ /* 0x000fe400078ec0ff */
[----:B--2---:R-:W-:Y:S02]  /*2090*/  LOP3.LUT R6, R90, 0x18, RZ, 0xc0, !PT ;  /* 0x000000185a067812 */ /* 0x004fe400078ec0ff */
[----:B------:R-:W-:-:S02]  /*20a0*/  LOP3.LUT R7, R4, 0xc0, R55, 0xf8, !PT ;  /* 0x000000c004077812 */ /* 0x000fc400078ef837 */
[--C-:B------:R-:W-:Y:S02]  /*20b0*/  LOP3.LUT R4, R137, 0x20, R55.reuse, 0xf8, !PT ;  /* 0x0000002089047812 */ /* 0x100fe400078ef837 */
[----:B------:R-:W-:Y:S02]  /*20c0*/  LOP3.LUT R44, R7, R6, RZ, 0x3c, !PT ;  /* 0x00000006072c7212 */ /* 0x000fe400078e3cff */
[--C-:B------:R-:W-:Y:S02]  /*20d0*/  LOP3.LUT R7, R4, 0x100, R55.reuse, 0xf8, !PT ;  /* 0x0000010004077812 */ /* 0x100fe400078ef837 */
[----:B------:R-:W-:Y:S02]  /*20e0*/  LOP3.LUT R5, R8, 0x20, R55, 0xf8, !PT ;  /* 0x0000002008057812 */ /* 0x000fe400078ef837 */
[----:B------:R-:W-:Y:S02]  /*20f0*/  LOP3.LUT R4, R9, 0x8, R88, 0xf8, !PT ;  /* 0x0000000809047812 */ /* 0x000fe400078ef858 */
[----:B------:R-:W-:-:S02]  /*2100*/  LOP3.LUT R7, R7, R44, RZ, 0xfc, !PT ;  /* 0x0000002c07077212 */ /* 0x000fc400078efcff */
[----:B------:R-:W-:-:S03]  /*2110*/  LOP3.LUT R5, R5, R4, R6, 0xf6, !PT ;  /* 0x0000000405057212 */ /* 0x000fc600078ef606 */
[--C-:B---3--:R-:W-:Y:S02]  /*2120*/  IMAD R12, R7, 0x2, R138.reuse ;  /* 0x00000002070c7824 */ /* 0x108fe400078e028a */
[----:B------:R-:W-:-:S03]  /*2130*/  IMAD R46, R5, 0x2, R138 ;  /* 0x00000002052e7824 */ /* 0x000fc600078e028a */
[----:B-1----:R-:W-:Y:S04]  /*2140*/  LDSM.16.M88.4 R28, [R12] ;  /* 0x000000000c1c783b */ /* 0x002fe80000000200 */
[----:B------:R-:W1:Y:S01]  /*2150*/  LDSM.16.M88.4 R4, [R46+0x1000] ;  /* 0x001000002e04783b */ /* 0x000e620000000200 */
[----:B------:R-:W-:-:S03]  /*2160*/  LOP3.LUT P0, RZ, R88, 0x4, RZ, 0xc0, !PT ;  /* 0x0000000458ff7812 */ /* 0x000fc6000780c0ff */
[----:B------:R-:W-:Y:S01]  /*2170*/  LDSM.16.M88.4 R36, [R46+0x1400] ;  /* 0x001400002e24783b */ /* 0x000fe20000000200 */
[----:B------:R-:W-:-:S03]  /*2180*/  SEL R51, R51, 0xffffffe0, !P0 ;  /* 0xffffffe033337807 */ /* 0x000fc60004000000 */
[----:B------:R-:W-:Y:S02]  /*2190*/  LDSM.16.M88.4 R24, [R46+0x1800] ;  /* 0x001800002e18783b */ /* 0x000fe40000000200 */
[--C-:B------:R-:W-:Y:S02]  /*21a0*/  IMAD.IADD R16, R12, 0x1, R51.reuse ;  /* 0x000000010c107824 */ /* 0x100fe400078e0233 */
[----:B------:R-:W-:-:S04]  /*21b0*/  IMAD.IADD R42, R46, 0x1, R51 ;  /* 0x000000012e2a7824 */ /* 0x000fc800078e0233 */
[----:B------:R-:W-:Y:S04]  /*21c0*/  LDSM.16.M88.4 R16, [R16] ;  /* 0x000000001010783b */ /* 0x000fe80000000200 */
[----:B------:R-:W2:Y:S04]  /*21d0*/  LDSM.16.M88.4 R8, [R42+0x1000] ;  /* 0x001000002a08783b */ /* 0x000ea80000000200 */
[----:B------:R-:W3:Y:S01]  /*21e0*/  LDSM.16.M88.4 R12, [R42+0x1400] ;  /* 0x001400002a0c783b */ /* 0x000ee20000000200 */
[C---:B-1----:R-:W-:Y:S08]  /*21f0*/  HMMA.16816.F32.BF16 R32, R28.reuse, R4, RZ ;  /* 0x000000041c20723c */ /* 0x042ff000000418ff */
[----:B------:R-:W-:-:S12]  /*2200*/  HMMA.16816.F32.BF16 R4, R28, R6, RZ ;  /* 0x000000061c04723c */ /* 0x000fd800000418ff */
[C---:B--2---:R-:W-:Y:S08]  /*2210*/  HMMA.16816.F32.BF16 R32, R16.reuse, R8, R32 ;  /* 0x000000081020723c */ /* 0x044ff00000041820 */
[----:B------:R-:W-:Y:S08]  /*2220*/  HMMA.16816.F32.BF16 R4, R16, R10, R4 ;  /* 0x0000000a1004723c */ /* 0x000ff00000041804 */
[C---:B------:R-:W-:Y:S08]  /*2230*/  HMMA.16816.F32.BF16 R8, R28.reuse, R36, RZ ;  /* 0x000000241c08723c */ /* 0x040ff000000418ff */
[----:B------:R-:W-:-:S12]  /*2240*/  HMMA.16816.F32.BF16 R36, R28, R38, RZ ;  /* 0x000000261c24723c */ /* 0x000fd800000418ff */
[C---:B---3--:R-:W-:Y:S08]  /*2250*/  HMMA.16816.F32.BF16 R8, R16.reuse, R12, R8 ;  /* 0x0000000c1008723c */ /* 0x048ff00000041808 */
[----:B------:R-:W-:Y:S01]  /*2260*/  HMMA.16816.F32.BF16 R36, R16, R14, R36 ;  /* 0x0000000e1024723c */ /* 0x000fe20000041824 */
[----:B------:R-:W-:Y:S01]  /*2270*/  LDSM.16.M88.4 R12, [R46+0x1c00] ;  /* 0x001c00002e0c783b */ /* 0x000fe20000000200 */
[-C--:B----4-:R-:W-:Y:S01]  /*2280*/  FMUL.FTZ R32, R32, R20.reuse ;  /* 0x0000001420207220 */ /* 0x090fe20000410000 */
[-C--:B------:R-:W-:Y:S01]  /*2290*/  FMUL.FTZ R45, R33, R20.reuse ;  /* 0x00000014212d7220 */ /* 0x080fe20000410000 */
[-C--:B------:R-:W-:Y:S01]  /*22a0*/  FMUL.FTZ R47, R34, R20.reuse ;  /* 0x00000014222f7220 */ /* 0x080fe20000410000 */
[-C--:B------:R-:W-:Y:S01]  /*22b0*/  FMUL.FTZ R48, R35, R20.reuse ;  /* 0x0000001423307220 */ /* 0x080fe20000410000 */
[----:B------:R1:W-:Y:S02]  /*22c0*/  MUFU.TANH R43, R32 ;  /* 0x00000020002b7308 */ /* 0x0003e40000002400 */
[----:B-1----:R-:W1:Y:S01]  /*22d0*/  LDSM.16.M88.4 R32, [R42+0x1800] ;  /* 0x001800002a20783b */ /* 0x002e620000000200 */
[-C--:B------:R-:W-:Y:S01]  /*22e0*/  FMUL.FTZ R49, R4, R20.reuse ;  /* 0x0000001404317220 */ /* 0x080fe20000410000 */
[-C--:B------:R-:W-:Y:S01]  /*22f0*/  FMUL.FTZ R50, R5, R20.reuse ;  /* 0x0000001405327220 */ /* 0x080fe20000410000 */
[-C--:B------:R-:W-:Y:S01]  /*2300*/  FMUL.FTZ R53, R6, R20.reuse ;  /* 0x0000001406357220 */ /* 0x080fe20000410000 */
[----:B------:R-:W-:-:S02]  /*2310*/  FMUL.FTZ R54, R7, R20 ;  /* 0x0000001407367220 */ /* 0x000fc40000410000 */
[C---:B------:R-:W-:Y:S01]  /*2320*/  HMMA.16816.F32.BF16 R4, R28.reuse, R24, RZ ;  /* 0x000000181c04723c */ /* 0x040fe200000418ff */
[-C--:B------:R-:W-:Y:S01]  /*2330*/  FMUL.FTZ R8, R8, R20.reuse ;  /* 0x0000001408087220 */ /* 0x080fe20000410000 */
[-C--:B------:R-:W-:Y:S01]  /*2340*/  FMUL.FTZ R9, R9, R20.reuse ;  /* 0x0000001409097220 */ /* 0x080fe20000410000 */
[-C--:B------:R-:W-:Y:S02]  /*2350*/  FMUL.FTZ R10, R10, R20.reuse ;  /* 0x000000140a0a7220 */ /* 0x080fe40000410000 */
[-C--:B------:R-:W-:Y:S01]  /*2360*/  FMUL.FTZ R36, R36, R20.reuse ;  /* 0x0000001424247220 */ /* 0x080fe20000410000 */
[-C--:B------:R-:W-:Y:S01]  /*2370*/  FMUL.FTZ R37, R37, R20.reuse ;  /* 0x0000001425257220 */ /* 0x080fe20000410000 */
[-C--:B------:R-:W-:Y:S01]  /*2380*/  FMUL.FTZ R38, R38, R20.reuse ;  /* 0x0000001426267220 */ /* 0x080fe20000410000 */
[----:B------:R-:W-:Y:S01]  /*2390*/  MUFU.TANH R52, R8 ;  /* 0x0000000800347308 */ /* 0x000fe20000002400 */
[----:B------:R-:W-:Y:S01]  /*23a0*/  HMMA.16816.F32.BF16 R24, R28, R26, RZ ;  /* 0x0000001a1c18723c */ /* 0x000fe200000418ff */
[-C--:B------:R-:W-:Y:S01]  /*23b0*/  FMUL.FTZ R57, R11, R20.reuse ;  /* 0x000000140b397220 */ /* 0x080fe20000410000 */
[----:B------:R-:W-:-:S05]  /*23c0*/  FMUL.FTZ R62, R39, R20 ;  /* 0x00000014273e7220 */ /* 0x000fca0000410000 */
[----:B------:R-:W-:Y:S08]  /*23d0*/  MUFU.TANH R56, R9 ;  /* 0x0000000900387308 */ /* 0x000ff00000002400 */
[----:B------:R2:W-:Y:S01]  /*23e0*/  MUFU.TANH R58, R10 ;  /* 0x0000000a003a7308 */ /* 0x0005e20000002400 */
[C---:B-1----:R-:W-:Y:S07]  /*23f0*/  HMMA.16816.F32.BF16 R4, R16.reuse, R32, R4 ;  /* 0x000000201004723c */ /* 0x042fee0000041804 */
[----:B------:R-:W-:Y:S01]  /*2400*/  MUFU.TANH R59, R36 ;  /* 0x00000024003b7308 */ /* 0x000fe20000002400 */
[----:B--2---:R-:W1:Y:S07]  /*2410*/  LDSM.16.M88.4 R8, [R42+0x1c00] ;  /* 0x001c00002a08783b */ /* 0x004e6e0000000200 */
[----:B------:R-:W-:Y:S08]  /*2420*/  MUFU.TANH R60, R37 ;  /* 0x00000025003c7308 */ /* 0x000ff00000002400 */
[----:B------:R2:W-:Y:S01]  /*2430*/  MUFU.TANH R61, R38 ;  /* 0x00000026003d7308 */ /* 0x0005e20000002400 */
[-C--:B------:R-:W-:Y:S01]  /*2440*/  FMUL.FTZ R4, R4, R20.reuse ;  /* 0x0000001404047220 */ /* 0x080fe20000410000 */
[-C--:B------:R-:W-:Y:S01]  /*2450*/  FMUL.FTZ R5, R5, R20.reuse ;  /* 0x0000001405057220 */ /* 0x080fe20000410000 */
[----:B--2---:R-:W2:Y:S01]  /*2460*/  LDSM.16.M88.4 R36, [R46+0x2000] ;  /* 0x002000002e24783b */ /* 0x004ea20000000200 */
[----:B------:R-:W-:Y:S04]  /*2470*/  HMMA.16816.F32.BF16 R24, R16, R34, R24 ;  /* 0x000000221018723c */ /* 0x000fe80000041818 */
[----:B------:R-:W-:Y:S01]  /*2480*/  MUFU.TANH R63, R4 ;  /* 0x00000004003f7308 */ /* 0x000fe20000002400 */
[-C--:B------:R-:W-:Y:S01]  /*2490*/  FMUL.FTZ R67, R6, R20.reuse ;  /* 0x0000001406437220 */ /* 0x080fe20000410000 */
[----:B------:R-:W-:-:S02]  /*24a0*/  FMUL.FTZ R65, R7, R20 ;  /* 0x0000001407417220 */ /* 0x000fc40000410000 */
[C---:B------:R-:W-:Y:S04]  /*24b0*/  HMMA.16816.F32.BF16 R32, R28.reuse, R12, RZ ;  /* 0x0000000c1c20723c */ /* 0x040fe800000418ff */
[----:B------:R3:W-:Y:S04]  /*24c0*/  MUFU.TANH R64, R5 ;  /* 0x0000000500407308 */ /* 0x0007e80000002400 */
[----:B------:R-:W-:Y:S01]  /*24d0*/  HMMA.16816.F32.BF16 R12, R28, R14, RZ ;  /* 0x0000000e1c0c723c */ /* 0x000fe200000418ff */
[----:B---3--:R-:W3:Y:S02]  /*24e0*/  LDSM.16.M88.4 R4, [R42+0x2000] ;  /* 0x002000002a04783b */ /* 0x008ee40000000200 */
[----:B------:R-:W-:-:S09]  /*24f0*/  FMUL.FTZ R24, R24, R20 ;  /* 0x0000001418187220 */ /* 0x000fd20000410000 */
[C---:B-1----:R-:W-:Y:S01]  /*2500*/  HMMA.16816.F32.BF16 R32, R16.reuse, R8, R32 ;  /* 0x000000081020723c */ /* 0x042fe20000041820 */
[-C--:B------:R-:W-:Y:S01]  /*2510*/  FMUL.FTZ R25, R25, R20.reuse ;  /* 0x0000001419197220 */ /* 0x080fe20000410000 */
[-C--:B------:R-:W-:Y:S01]  /*2520*/  FMUL.FTZ R70, R26, R20.reuse ;  /* 0x000000141a467220 */ /* 0x080fe20000410000 */
[----:B------:R-:W-:Y:S05]  /*2530*/  MUFU.TANH R66, R24 ;  /* 0x0000001800427308 */ /* 0x000fea0000002400 */
[----:B------:R-:W-:Y:S01]  /*2540*/  HMMA.16816.F32.BF16 R12, R16, R10, R12 ;  /* 0x0000000a100c723c */ /* 0x000fe2000004180c */
[-C--:B------:R-:W-:Y:S02]  /*2550*/  FMUL.FTZ R69, R27, R20.reuse ;  /* 0x000000141b457220 */ /* 0x080fe40000410000 */
[----:B------:R1:W-:Y:S05]  /*2560*/  MUFU.TANH R68, R25 ;  /* 0x0000001900447308 */ /* 0x0003ea0000002400 */
[C---:B--2---:R-:W-:Y:S01]  /*2570*/  HMMA.16816.F32.BF16 R8, R28.reuse, R36, RZ ;  /* 0x000000241c08723c */ /* 0x044fe200000418ff */
[----:B-1----:R-:W1:Y:S02]  /*2580*/  LDSM.16.M88.4 R24, [R46+0x2400] ;  /* 0x002400002e18783b */ /* 0x002e640000000200 */
[-C--:B------:R-:W-:Y:S01]  /*2590*/  FMUL.FTZ R32, R32, R20.reuse ;  /* 0x0000001420207220 */ /* 0x080fe20000410000 */
[-C--:B------:R-:W-:Y:S01]  /*25a0*/  FMUL.FTZ R33, R33, R20.reuse ;  /* 0x0000001421217220 */ /* 0x080fe20000410000 */
[-C--:B------:R-:W-:Y:S01]  /*25b0*/  FMUL.FTZ R73, R34, R20.reuse ;  /* 0x0000001422497220 */ /* 0x080fe20000410000 */
[----:B------:R-:W-:Y:S01]  /*25c0*/  FMUL.FTZ R71, R35, R20 ;  /* 0x0000001423477220 */ /* 0x000fe20000410000 */
[----:B------:R-:W-:Y:S01]  /*25d0*/  MUFU.TANH R134, R32 ;  /* 0x0000002000867308 */ /* 0x000fe20000002400 */
[----:B------:R-:W-:-:S12]  /*25e0*/  HMMA.16816.F32.BF16 R36, R28, R38, RZ ;  /* 0x000000261c24723c */ /* 0x000fd800000418ff */
[----:B---3--:R-:W-:Y:S01]  /*25f0*/  HMMA.16816.F32.BF16 R8, R16, R4, R8 ;  /* 0x000000041008723c */ /* 0x008fe20000041808 */
[----:B------:R2:W-:Y:S02]  /*2600*/  MUFU.TANH R104, R33 ;  /* 0x0000002100687308 */ /* 0x0005e40000002400 */
[----:B--2---:R-:W2:-:S15]  /*2610*/  LDSM.16.M88.4 R32, [R42+0x2400] ;  /* 0x002400002a20783b */ /* 0x004e9e0000000200 */
[----:B------:R-:W-:-:S01]  /*2620*/  NOP ;  /* 0x0000000000007918 */ /* 0x000fc20000000000 */
[-C--:B------:R-:W-:Y:S01]  /*2630*/  FMUL.FTZ R8, R8, R20.reuse ;  /* 0x0000001408087220 */ /* 0x080fe20000410000 */
[----:B------:R-:W-:Y:S01]  /*2640*/  HMMA.16816.F32.BF16 R36, R16, R6, R36 ;  /* 0x000000061024723c */ /* 0x000fe20000041824 */
[-C--:B------:R-:W-:Y:S01]  /*2650*/  FMUL.FTZ R114, R9, R20.reuse ;  /* 0x0000001409727220 */ /* 0x080fe20000410000 */
[-C--:B------:R-:W-:Y:S01]  /*2660*/  FMUL.FTZ R79, R10, R20.reuse ;  /* 0x000000140a4f7220 */ /* 0x080fe20000410000 */
[----:B------:R3:W-:Y:S01]  /*2670*/  MUFU.TANH R128, R8 ;  /* 0x0000000800807308 */ /* 0x0007e20000002400 */
[----:B------:R-:W-:-:S04]  /*2680*/  FMUL.FTZ R78, R11, R20 ;  /* 0x000000140b4e7220 */ /* 0x000fc80000410000 */
[C---:B-1----:R-:W-:Y:S01]  /*2690*/  HMMA.16816.F32.BF16 R4, R28.reuse, R24, RZ ;  /* 0x000000181c04723c */ /* 0x042fe200000418ff */
[----:B---3--:R-:W1:Y:S01]  /*26a0*/  LDSM.16.M88.4 R8, [R46+0x2800] ;  /* 0x002800002e08783b */ /* 0x008e620000000200 */
[-C--:B------:R-:W-:Y:S01]  /*26b0*/  FMUL.FTZ R12, R12, R20.reuse ;  /* 0x000000140c0c7220 */ /* 0x080fe20000410000 */
[-C--:B------:R-:W-:Y:S01]  /*26c0*/  FMUL.FTZ R13, R13, R20.reuse ;  /* 0x000000140d0d7220 */ /* 0x080fe20000410000 */
[-C--:B------:R-:W-:Y:S01]  /*26d0*/  FMUL.FTZ R14, R14, R20.reuse ;  /* 0x000000140e0e7220 */ /* 0x080fe20000410000 */
[-C--:B------:R-:W-:Y:S01]  /*26e0*/  FMUL.FTZ R15, R15, R20.reuse ;  /* 0x000000140f0f7220 */ /* 0x080fe20000410000 */
[----:B------:R-:W-:Y:S02]  /*26f0*/  MUFU.TANH R108, R12 ;  /* 0x0000000c006c7308 */ /* 0x000fe40000002400 */
[----:B------:R-:W-:Y:S06]  /*2700*/  HMMA.16816.F32.BF16 R24, R28, R26, RZ ;  /* 0x0000001a1c18723c */ /* 0x000fec00000418ff */
[----:B------:R-:W-:Y:S06]  /*2710*/  MUFU.TANH R132, R13 ;  /* 0x0000000d00847308 */ /* 0x000fec0000002400 */
[----:B--2---:R-:W-:Y:S02]  /*2720*/  HMMA.16816.F32.BF16 R4, R16, R32, R4 ;  /* 0x000000201004723c */ /* 0x004fe40000041804 */
[----:B------:R-:W-:Y:S08]  /*2730*/  MUFU.TANH R77, R14 ;  /* 0x0000000e004d7308 */ /* 0x000ff00000002400 */
[----:B------:R2:W-:Y:S01]  /*2740*/  MUFU.TANH R75, R15 ;  /* 0x0000000f004b7308 */ /* 0x0005e20000002400 */
[-C--:B------:R-:W-:Y:S01]  /*2750*/  FMUL.FTZ R126, R36, R20.reuse ;  /* 0x00000014247e7220 */ /* 0x080fe20000410000 */
[----:B--2---:R-:W2:Y:S01]  /*2760*/  LDSM.16.M88.4 R12, [R42+0x2800] ;  /* 0x002800002a0c783b */ /* 0x004ea20000000200 */
[-C--:B------:R-:W-:Y:S01]  /*2770*/  FMUL.FTZ R116, R37, R20.reuse ;  /* 0x0000001425747220 */ /* 0x080fe20000410000 */
[-C--:B------:R-:W-:Y:S01]  /*2780*/  FMUL.FTZ R36, R39, R20.reuse ;  /* 0x0000001427247220 */ /* 0x080fe20000410000 */
[----:B------:R-:W-:Y:S01]  /*2790*/  FMUL.FTZ R37, R38, R20 ;  /* 0x0000001426257220 */ /* 0x000fe20000410000 */
[----:B------:R-:W-:-:S03]  /*27a0*/  IMAD.SHL.U32 R39, R88, 0x2, RZ ;  /* 0x0000000258277824 */ /* 0x000fc600078e00ff */
[-C--:B------:R-:W-:Y:S01]  /*27b0*/  FMUL.FTZ R122, R4, R20.reuse ;  /* 0x00000014047a7220 */ /* 0x080fe20000410000 */
[-C--:B------:R-:W-:Y:S01]  /*27c0*/  FMUL.FTZ R120, R5, R20.reuse ;  /* 0x0000001405787220 */ /* 0x080fe20000410000 */
[-C--:B------:R-:W-:Y:S01]  /*27d0*/  FMUL.FTZ R38, R6, R20.reuse ;  /* 0x0000001406267220 */ /* 0x080fe20000410000 */
[----:B------:R-:W-:Y:S02]  /*27e0*/  FMUL.FTZ R81, R7, R20 ;  /* 0x0000001407517220 */ /* 0x000fe40000410000 */
[----:B-1----:R-:W-:Y:S01]  /*27f0*/  HMMA.16816.F32.BF16 R4, R28, R8, RZ ;  /* 0x000000081c04723c */ /* 0x002fe200000418ff */
[----:B------:R-:W-:-:S07]  /*2800*/  LOP3.LUT R39, R160, 0x6, R39, 0xf8, !PT ;  /* 0x00000006a0277812 */ /* 0x000fce00078ef827 */
[----:B------:R-:W-:Y:S01]  /*2810*/  HMMA.16816.F32.BF16 R24, R16, R34, R24 ;  /* 0x000000221018723c */ /* 0x000fe20000041818 */
[C---:B------:R-:W-:Y:S02]  /*2820*/  LOP3.LUT R35, R39.reuse, 0x1, RZ, 0xfc, !PT ;  /* 0x0000000127237812 */ /* 0x040fe400078efcff */
[----:B------:R-:W-:Y:S01]  /*2830*/  LOP3.LUT R33, R39, 0x8, RZ, 0xfc, !PT ;  /* 0x0000000827217812 */ /* 0x000fe200078efcff */
[----:B------:R-:W1:Y:S01]  /*2840*/  MUFU.TANH R47, R47 ;  /* 0x0000002f002f7308 */ /* 0x000e620000002400 */
[-C--:B------:R-:W-:Y:S02]  /*2850*/  ISETP.GE.AND P3, PT, R35, R0.reuse, PT ;  /* 0x000000002300720c */ /* 0x080fe40003f66270 */
[----:B------:R-:W-:Y:S02]  /*2860*/  ISETP.GE.AND P2, PT, R33, R0, PT ;  /* 0x000000002100720c */ /* 0x000fe40003f46270 */
[----:B------:R-:W3:Y:S03]  /*2870*/  LDSM.16.M88.4 R32, [R46+0x2c00] ;  /* 0x002c00002e20783b */ /* 0x000ee60000000200 */
[----:B------:R-:W-:Y:S01]  /*2880*/  MUFU.TANH R45, R45 ;  /* 0x0000002d002d7308 */ /* 0x000fe20000002400 */
[----:B------:R-:W-:-:S07]  /*2890*/  LOP3.LUT R9, R39, 0x9, RZ, 0xfc, !PT ;  /* 0x0000000927097812 */ /* 0x000fce00078efcff */
[----:B------:R-:W4:Y:S01]  /*28a0*/  MUFU.TANH R48, R48 ;  /* 0x0000003000307308 */ /* 0x000f220000002400 */
[----:B------:R-:W-:Y:S01]  /*28b0*/  FMUL.FTZ R112, R25, R20 ;  /* 0x0000001419707220 */ /* 0x000fe20000410000 */
[----:B--2---:R-:W-:Y:S01]  /*28c0*/  HMMA.16816.F32.BF16 R4, R16, R12, R4 ;  /* 0x0000000c1004723c */ /* 0x004fe20000041804 */
[C---:B------:R-:W-:Y:S02]  /*28d0*/  LOP3.LUT R13, R39.reuse, 0x11, RZ, 0xfc, !PT ;  /* 0x00000011270d7812 */ /* 0x040fe400078efcff */
[----:B------:R-:W-:Y:S02]  /*28e0*/  LOP3.LUT R25, R39, 0x18, RZ, 0xfc, !PT ;  /* 0x0000001827197812 */ /* 0x000fe400078efcff */
[-C--:B------:R-:W-:Y:S02]  /*28f0*/  ISETP.GE.AND P1, PT, R9, R0.reuse, PT ;  /* 0x000000000900720c */ /* 0x080fe40003f26270 */
[----:B------:R-:W-:Y:S02]  /*2900*/  LOP3.LUT R9, R39, 0x10, RZ, 0xfc, !PT ;  /* 0x0000001027097812 */ /* 0x000fe400078efcff */
[----:B------:R-:W-:-:S02]  /*2910*/  ISETP.GE.AND P6, PT, R13, R0, PT ;  /* 0x000000000d00720c */ /* 0x000fc40003fc6270 */
[----:B------:R-:W-:Y:S01]  /*2920*/  ISETP.GE.AND P4, PT, R39, R0, PT ;  /* 0x000000002700720c */ /* 0x000fe20003f86270 */
[----:B------:R-:W-:Y:S01]  /*2930*/  FMUL.FTZ R24, R24, R20 ;  /* 0x0000001418187220 */ /* 0x000fe20000410000 */
[----:B------:R-:W-:Y:S01]  /*2940*/  ISETP.GE.AND P5, PT, R25, R0, PT ;  /* 0x000000001900720c */ /* 0x000fe20003fa6270 */
[----:B------:R-:W-:Y:S01]  /*2950*/  FMUL.FTZ R26, R26, R20 ;  /* 0x000000141a1a7220 */ /* 0x000fe20000410000 */
[C---:B------:R-:W-:Y:S02]  /*2960*/  LOP3.LUT R13, R39.reuse, 0x19, RZ, 0xfc, !PT ;  /* 0x00000019270d7812 */ /* 0x040fe400078efcff */
[----:B------:R-:W-:Y:S01]  /*2970*/  LOP3.LUT R25, R39, 0x20, RZ, 0xfc, !PT ;  /* 0x0000002027197812 */ /* 0x000fe200078efcff */
[----:B------:R-:W-:Y:S01]  /*2980*/  MUFU.TANH R50, R50 ;  /* 0x0000003200327308 */ /* 0x000fe20000002400 */
[----:B------:R-:W-:Y:S02]  /*2990*/  ISETP.GE.AND P0, PT, R9, R0, PT ;  /* 0x000000000900720c */ /* 0x000fe40003f06270 */
[----:B-1----:R-:W-:Y:S01]  /*29a0*/  FSEL R84, R47, -INF , !P4 ;  /* 0xff8000002f547808 */ /* 0x002fe20006000000 */
[----:B------:R-:W-:Y:S01]  /*29b0*/  HMMA.16816.F32.BF16 R8, R28, R10, RZ ;  /* 0x0000000a1c08723c */ /* 0x000fe200000418ff */
[----:B------:R-:W-:-:S02]  /*29c0*/  FSEL R76, R43, -INF , !P4 ;  /* 0xff8000002b4c7808 */ /* 0x000fc40006000000 */
[----:B------:R-:W-:Y:S01]  /*29d0*/  ISETP.GE.AND P4, PT, R13, R0, PT ;  /* 0x000000000d00720c */ /* 0x000fe20003f86270 */
[----:B------:R-:W1:Y:S01]  /*29e0*/  MUFU.TANH R54, R54 ;  /* 0x0000003600367308 */ /* 0x000e620000002400 */
[----:B----4-:R-:W-:Y:S01]  /*29f0*/  FSEL R86, R48, -INF , !P3 ;  /* 0xff80000030567808 */ /* 0x010fe20005800000 */
[----:B------:R-:W-:Y:S01]  /*2a00*/  FMUL.FTZ R85, R27, R20 ;  /* 0x000000141b557220 */ /* 0x000fe20000410000 */
[----:B------:R-:W-:Y:S02]  /*2a10*/  FSEL R13, R45, -INF , !P3 ;  /* 0xff8000002d0d7808 */ /* 0x000fe40005800000 */
[----:B------:R-:W-:-:S03]  /*2a20*/  ISETP.GE.AND P3, PT, R25, R0, PT ;  /* 0x000000001900720c */ /* 0x000fc60003f66270 */
[----:B------:R-:W-:Y:S08]  /*2a30*/  MUFU.TANH R118, R24 ;  /* 0x0000001800767308 */ /* 0x000ff00000002400 */
[----:B------:R2:W-:Y:S01]  /*2a40*/  MUFU.TANH R83, R26 ;  /* 0x0000001a00537308 */ /* 0x0005e20000002400 */
[----:B------:R-:W-:Y:S01]  /*2a50*/  FMUL.FTZ R92, R5, R20 ;  /* 0x00000014055c7220 */ /* 0x000fe20000410000 */
[----:B------:R-:W-:-:S02]  /*2a60*/  LOP3.LUT R5, R39, 0x28, RZ, 0xfc, !PT ;  /* 0x0000002827057812 */ /* 0x000fc400078efcff */
[----:B-1----:R-:W-:Y:S01]  /*2a70*/  FSEL R54, R54, -INF , !P1 ;  /* 0xff80000036367808 */ /* 0x002fe20004800000 */
[----:B--2---:R-:W1:Y:S01]  /*2a80*/  LDSM.16.M88.4 R24, [R42+0x2c00] ;  /* 0x002c00002a18783b */ /* 0x004e620000000200 */
[----:B------:R-:W-:Y:S01]  /*2a90*/  FSEL R12, R50, -INF , !P1 ;  /* 0xff800000320c7808 */ /* 0x000fe20004800000 */
[----:B------:R-:W-:Y:S01]  /*2aa0*/  FMUL.FTZ R4, R4, R20 ;  /* 0x0000001404047220 */ /* 0x000fe20000410000 */
[----:B------:R-:W-:Y:S01]  /*2ab0*/  ISETP.GE.AND P1, PT, R5, R0, PT ;  /* 0x000000000500720c */ /* 0x000fe20003f26270 */
[----:B------:R-:W-:Y:S01]  /*2ac0*/  HMMA.16816.F32.BF16 R8, R16, R14, R8 ;  /* 0x0000000e1008723c */ /* 0x000fe20000041808 */
[----:B------:R-:W-:Y:S01]  /*2ad0*/  LOP3.LUT R5, R39, 0x29, RZ, 0xfc, !PT ;  /* 0x0000002927057812 */ /* 0x000fe200078efcff */
[----:B------:R3:W-:Y:S01]  /*2ae0*/  MUFU.TANH R100, R4 ;  /* 0x0000000400647308 */ /* 0x0007e20000002400 */
[----:B------:R-:W-:Y:S01]  /*2af0*/  FSEL R58, R58, -INF , !P0 ;  /* 0xff8000003a3a7808 */ /* 0x000fe20004000000 */
[-C--:B------:R-:W-:Y:S01]  /*2b00*/  FMUL.FTZ R15, R6, R20.reuse ;  /* 0x00000014060f7220 */ /* 0x080fe20000410000 */
[----:B------:R-:W-:Y:S01]  /*2b10*/  FSEL R14, R52, -INF , !P0 ;  /* 0xff800000340e7808 */ /* 0x000fe20004000000 */
[----:B------:R-:W-:Y:S01]  /*2b20*/  FMUL.FTZ R45, R7, R20 ;  /* 0x00000014072d7220 */ /* 0x000fe20000410000 */
[----:B------:R-:W-:Y:S01]  /*2b30*/  ISETP.GE.AND P0, PT, R5, R0, PT ;  /* 0x000000000500720c */ /* 0x000fe20003f06270 */
[----:B------:R-:W-:-:S04]  /*2b40*/  DEPBAR.LE SB0, 0x0 ;  /* 0x000080000000791a */ /* 0x000fc80000000000 */
[C---:B---3--:R-:W-:Y:S01]  /*2b50*/  HMMA.16816.F32.BF16 R4, R28.reuse, R32, RZ ;  /* 0x000000201c04723c */ /* 0x048fe200000418ff */
[----:B------:R-:W-:Y:S08]  /*2b60*/  MUFU.TANH R49, R49 ;  /* 0x0000003100317308 */ /* 0x000ff00000002400 */
[----:B------:R-:W2:Y:S01]  /*2b70*/  MUFU.TANH R53, R53 ;  /* 0x0000003500357308 */ /* 0x000ea20000002400 */
[----:B------:R-:W-:Y:S07]  /*2b80*/  HMMA.16816.F32.BF16 R28, R28, R34, RZ ;  /* 0x000000221c1c723c */ /* 0x000fee00000418ff */
[----:B------:R-:W3:Y:S03]  /*2b90*/  MUFU.TANH R65, R65 ;  /* 0x0000004100417308 */ /* 0x000ee60000002400 */
[----:B-1----:R-:W-:Y:S01]  /*2ba0*/  HMMA.16816.F32.BF16 R4, R16, R24, R4 ;  /* 0x000000181004723c */ /* 0x002fe20000041804 */
[----:B------:R-:W-:-:S04]  /*2bb0*/  LOP3.LUT R43, R39, 0x21, RZ, 0xfc, !PT ;  /* 0x00000021272b7812 */ /* 0x000fc800078efcff */
[----:B------:R-:W1:Y:S01]  /*2bc0*/  MUFU.TANH R70, R70 ;  /* 0x0000004600467308 */ /* 0x000e620000002400 */
[----:B--2---:R-:W-:Y:S02]  /*2bd0*/  FSEL R53, R53, -INF , !P2 ;  /* 0xff80000035357808 */ /* 0x004fe40005000000 */
[----:B------:R-:W-:-:S05]  /*2be0*/  FSEL R74, R49, -INF , !P2 ;  /* 0xff800000314a7808 */ /* 0x000fca0005000000 */
[----:B------:R-:W2:Y:S01]  /*2bf0*/  MUFU.TANH R62, R62 ;  /* 0x0000003e003e7308 */ /* 0x000ea20000002400 */
[----:B------:R-:W-:Y:S02]  /*2c00*/  ISETP.GE.AND P2, PT, R43, R0, PT ;  /* 0x000000002b00720c */ /* 0x000fe40003f46270 */
[----:B------:R-:W-:-:S05]  /*2c10*/  LOP3.LUT R25, R39, 0x40, RZ, 0xfc, !PT ;  /* 0x0000004027197812 */ /* 0x000fca00078efcff */
[----:B------:R-:W4:Y:S01]  /*2c20*/  MUFU.TANH R57, R57 ;  /* 0x0000003900397308 */ /* 0x000f220000002400 */
[----:B---3--:R-:W-:-:S07]  /*2c30*/  FSEL R24, R65, -INF , !P2 ;  /* 0xff80000041187808 */ /* 0x008fce0005000000 */
[----:B------:R-:W3:Y:S01]  /*2c40*/  MUFU.TANH R69, R69 ;  /* 0x0000004500457308 */ /* 0x000ee20000002400 */
[----:B------:R-:W-:-:S07]  /*2c50*/  FSEL R64, R64, -INF , !P2 ;  /* 0xff80000040407808 */ /* 0x000fce0005000000 */
[----:B------:R-:W-:Y:S01]  /*2c60*/  MUFU.TANH R114, R114 ;  /* 0x0000007200727308 */ /* 0x000fe20000002400 */
[----:B------:R-:W-:Y:S07]  /*2c70*/  HMMA.16816.F32.BF16 R28, R16, R26, R28 ;  /* 0x0000001a101c723c */ /* 0x000fee000004181c */
[----:B------:R-:W5:Y:S01]  /*2c80*/  MUFU.TANH R78, R78 ;  /* 0x0000004e004e7308 */ /* 0x000f620000002400 */
[----:B------:R-:W-:Y:S01]  /*2c90*/  ISETP.GE.AND P2, PT, R25, R0, PT ;  /* 0x000000001900720c */ /* 0x000fe20003f46270 */
[----:B------:R-:W-:Y:S01]  /*2ca0*/  FMUL.FTZ R9, R9, R20 ;  /* 0x0000001409097220 */ /* 0x000fe20000410000 */
[----:B------:R-:W-:-:S05]  /*2cb0*/  LOP3.LUT R25, R39, 0x41, RZ, 0xfc, !PT ;  /* 0x0000004127197812 */ /* 0x000fca00078efcff */
[----:B------:R-:W5:Y:S01]  /*2cc0*/  MUFU.TANH R73, R73 ;  /* 0x0000004900497308 */ /* 0x000f620000002400 */
[----:B------:R-:W-:-:S07]  /*2cd0*/  FSEL R80, R56, -INF , !P6 ;  /* 0xff80000038507808 */ /* 0x000fce0007000000 */
[----:B------:R-:W-:Y:S01]  /*2ce0*/  MUFU.TANH R126, R126 ;  /* 0x0000007e007e7308 */ /* 0x000fe20000002400 */
[----:B------:R-:W-:-:S07]  /*2cf0*/  FMUL.FTZ R32, R8, R20 ;  /* 0x0000001408207220 */ /* 0x000fce0000410000 */
[----:B------:R-:W5:Y:S01]  /*2d00*/  MUFU.TANH R37, R37 ;  /* 0x0000002500257308 */ /* 0x000f620000002400 */
[----:B-1----:R-:W-:Y:S01]  /*2d10*/  FSEL R70, R70, -INF , !P1 ;  /* 0xff80000046467808 */ /* 0x002fe20004800000 */
[----:B------:R-:W-:Y:S01]  /*2d20*/  FMUL.FTZ R48, R5, R20 ;  /* 0x0000001405307220 */ /* 0x000fe20000410000 */
[----:B------:R-:W-:Y:S02]  /*2d30*/  FSEL R66, R66, -INF , !P1 ;  /* 0xff80000042427808 */ /* 0x000fe40004800000 */
[----:B------:R-:W-:-:S03]  /*2d40*/  ISETP.GE.AND P1, PT, R25, R0, PT ;  /* 0x000000001900720c */ /* 0x000fc60003f26270 */
[----:B------:R-:W1:Y:S01]  /*2d50*/  MUFU.TANH R71, R71 ;  /* 0x0000004700477308 */ /* 0x000e620000002400 */
[C---:B------:R-:W-:Y:S02]  /*2d60*/  LOP3.LUT R43, R39.reuse, 0x30, RZ, 0xfc, !PT ;  /* 0x00000030272b7812 */ /* 0x040fe400078efcff */
[----:B------:R-:W-:-:S05]  /*2d70*/  LOP3.LUT R5, R39, 0x60, RZ, 0xfc, !PT ;  /* 0x0000006027057812 */ /* 0x000fca00078efcff */
[----:B------:R-:W-:Y:S01]  /*2d80*/  MUFU.TANH R116, R116 ;  /* 0x0000007400747308 */ /* 0x000fe20000002400 */
[----:B--2---:R-:W-:Y:S01]  /*2d90*/  FSEL R8, R62, -INF , !P4 ;  /* 0xff8000003e087808 */ /* 0x004fe20006000000 */
[----:B------:R-:W-:-:S06]  /*2da0*/  FMUL.FTZ R140, R10, R20 ;  /* 0x000000140a8c7220 */ /* 0x000fcc0000410000 */
[----:B------:R-:W2:Y:S01]  /*2db0*/  MUFU.TANH R36, R36 ;  /* 0x0000002400247308 */ /* 0x000ea20000002400 */
[----:B----4-:R-:W-:Y:S02]  /*2dc0*/  FSEL R42, R57, -INF , !P6 ;  /* 0xff800000392a7808 */ /* 0x010fe40007000000 */
[----:B---3--:R-:W-:-:S05]  /*2dd0*/  FSEL R10, R69, -INF , !P0 ;  /* 0xff800000450a7808 */ /* 0x008fca0004000000 */
[----:B------:R3:W-:Y:S01]  /*2de0*/  MUFU.TANH R56, R9 ;  /* 0x0000000900387308 */ /* 0x0007e20000002400 */
[----:B-----5:R-:W-:Y:S02]  /*2df0*/  FSEL R78, R78, -INF , !P1 ;  /* 0xff8000004e4e7808 */ /* 0x020fe40004800000 */
[----:B------:R-:W-:Y:S02]  /*2e00*/  FSEL R114, R114, -INF , !P1 ;  /* 0xff80000072727808 */ /* 0x000fe40004800000 */
[----:B------:R-:W-:-:S03]  /*2e10*/  ISETP.GE.AND P6, PT, R43, R0, PT ;  /* 0x000000002b00720c */ /* 0x000fc60003fc6270 */
[----:B------:R-:W4:Y:S01]  /*2e20*/  MUFU.TANH R67, R67 ;  /* 0x0000004300437308 */ /* 0x000f220000002400 */
[----:B------:R-:W-:Y:S02]  /*2e30*/  ISETP.GE.AND P1, PT, R5, R0, PT ;  /* 0x000000000500720c */ /* 0x000fe40003f26270 */
[----:B------:R-:W-:-:S05]  /*2e40*/  LOP3.LUT R43, R39, 0x31, RZ, 0xfc, !PT ;  /* 0x00000031272b7812 */ /* 0x000fca00078efcff */
[----:B------:R-:W-:Y:S01]  /*2e50*/  MUFU.TANH R122, R122 ;  /* 0x0000007a007a7308 */ /* 0x000fe20000002400 */
[C---:B---3--:R-:W-:Y:S02]  /*2e60*/  LOP3.LUT R9, R39.reuse, 0x48, RZ, 0xfc, !PT ;  /* 0x0000004827097812 */ /* 0x048fe400078efcff */
[----:B------:R-:W-:-:S05]  /*2e70*/  LOP3.LUT R5, R39, 0x61, RZ, 0xfc, !PT ;  /* 0x0000006127057812 */ /* 0x000fca00078efcff */
[----:B------:R-:W3:Y:S01]  /*2e80*/  MUFU.TANH R38, R38 ;  /* 0x0000002600267308 */ /* 0x000ee20000002400 */
[----:B------:R-:W-:-:S07]  /*2e90*/  FSEL R52, R61, -INF , !P5 ;  /* 0xff8000003d347808 */ /* 0x000fce0006800000 */
[----:B------:R5:W-:Y:S01]  /*2ea0*/  MUFU.TANH R62, R32 ;  /* 0x00000020003e7308 */ /* 0x000be20000002400 */
[----:B------:R-:W-:Y:S02]  /*2eb0*/  FSEL R82, R59, -INF , !P5 ;  /* 0xff8000003b527808 */ /* 0x000fe40006800000 */
[----:B------:R-:W-:Y:S02]  /*2ec0*/  FSEL R134, R134, -INF , !P6 ;  /* 0xff80000086867808 */ /* 0x000fe40007000000 */
[----:B------:R-:W-:-:S03]  /*2ed0*/  ISETP.GE.AND P5, PT, R43, R0, PT ;  /* 0x000000002b00720c */ /* 0x000fc60003fa6270 */
[----:B------:R-:W-:Y:S01]  /*2ee0*/  MUFU.TANH R120, R120 ;  /* 0x0000007800787308 */ /* 0x000fe20000002400 */
[----:B------:R-:W-:Y:S02]  /*2ef0*/  LOP3.LUT R43, R39, 0x38, RZ, 0xfc, !PT ;  /* 0x00000038272b7812 */ /* 0x000fe400078efcff */
[----:B-----5:R-:W-:Y:S02]  /*2f00*/  FSEL R32, R68, -INF , !P0 ;  /* 0xff80000044207808 */ /* 0x020fe40004000000 */
[----:B------:R-:W-:-:S03]  /*2f10*/  ISETP.GE.AND P0, PT, R9, R0, PT ;  /* 0x000000000900720c */ /* 0x000fc60003f06270 */
[----:B------:R-:W5:Y:S01]  /*2f20*/  MUFU.TANH R81, R81 ;  /* 0x0000005100517308 */ /* 0x000f620000002400 */
[----:B------:R-:W-:Y:S02]  /*2f30*/  LOP3.LUT R9, R39, 0x49, RZ, 0xfc, !PT ;  /* 0x0000004927097812 */ /* 0x000fe400078efcff */
[----:B------:R-:W-:Y:S02]  /*2f40*/  FSEL R68, R73, -INF , !P6 ;  /* 0xff80000049447808 */ /* 0x000fe40007000000 */
[----:B------:R-:W-:Y:S02]  /*2f50*/  FSEL R106, R37, -INF , !P0 ;  /* 0xff800000256a7808 */ /* 0x000fe40004000000 */
[----:B------:R-:W-:Y:S02]  /*2f60*/  FSEL R126, R126, -INF , !P0 ;  /* 0xff8000007e7e7808 */ /* 0x000fe40004000000 */
[-C--:B------:R-:W-:Y:S02]  /*2f70*/  ISETP.GE.AND P6, PT, R9, R0.reuse, PT ;  /* 0x000000000900720c */ /* 0x080fe40003fc6270 */
[----:B------:R-:W-:-:S02]  /*2f80*/  ISETP.GE.AND P0, PT, R5, R0, PT ;  /* 0x000000000500720c */ /* 0x000fc40003f06270 */
[C---:B------:R-:W-:Y:S02]  /*2f90*/  LOP3.LUT R9, R39.reuse, 0x50, RZ, 0xfc, !PT ;  /* 0x0000005027097812 */ /* 0x040fe400078efcff */
[----:B------:R-:W-:Y:S01]  /*2fa0*/  LOP3.LUT R5, R39, 0x68, RZ, 0xfc, !PT ;  /* 0x0000006827057812 */ /* 0x000fe200078efcff */
[----:B------:R-:W5:Y:S01]  /*2fb0*/  MUFU.TANH R79, R79 ;  /* 0x0000004f004f7308 */ /* 0x000f620000002400 */
[-C--:B------:R-:W-:Y:S01]  /*2fc0*/  FMUL.FTZ R50, R4, R20.reuse ;  /* 0x0000001404327220 */ /* 0x080fe20000410000 */
[----:B------:R-:W-:Y:S01]  /*2fd0*/  FMUL.FTZ R46, R28, R20 ;  /* 0x000000141c2e7220 */ /* 0x000fe20000410000 */
[----:B------:R-:W-:Y:S02]  /*2fe0*/  FSEL R60, R60, -INF , !P4 ;  /* 0xff8000003c3c7808 */ /* 0x000fe40006000000 */
[----:B-1----:R-:W-:Y:S02]  /*2ff0*/  FSEL R4, R71, -INF , !P5 ;  /* 0xff80000047047808 */ /* 0x002fe40006800000 */
[----:B------:R-:W-:-:S02]  /*3000*/  FSEL R104, R104, -INF , !P5 ;  /* 0xff80000068687808 */ /* 0x000fc40006800000 */
[----:B--2---:R-:W-:Y:S02]  /*3010*/  FSEL R28, R36, -INF , !P6 ;  /* 0xff800000241c7808 */ /* 0x004fe40007000000 */
[----:B------:R-:W-:Y:S02]  /*3020*/  FSEL R116, R116, -INF , !P6 ;  /* 0xff80000074747808 */ /* 0x000fe40007000000 */
[-C--:B------:R-:W-:Y:S02]  /*3030*/  ISETP.GE.AND P4, PT, R43, R0.reuse, PT ;  /* 0x000000002b00720c */ /* 0x080fe40003f86270 */
[-C--:B------:R-:W-:Y:S02]  /*3040*/  ISETP.GE.AND P5, PT, R9, R0.reuse, PT ;  /* 0x000000000900720c */ /* 0x080fe40003fa6270 */
[----:B------:R-:W-:Y:S02]  /*3050*/  ISETP.GE.AND P6, PT, R5, R0, PT ;  /* 0x000000000500720c */ /* 0x000fe40003fc6270 */
[----:B------:R-:W-:-:S02]  /*3060*/  LOP3.LUT R43, R39, 0x39, RZ, 0xfc, !PT ;  /* 0x00000039272b7812 */ /* 0x000fc400078efcff */
[C---:B------:R-:W-:Y:S02]  /*3070*/  LOP3.LUT R9, R39.reuse, 0x51, RZ, 0xfc, !PT ;  /* 0x0000005127097812 */ /* 0x040fe400078efcff */
[----:B------:R-:W-:Y:S01]  /*3080*/  LOP3.LUT R5, R39, 0x69, RZ, 0xfc, !PT ;  /* 0x0000006927057812 */ /* 0x000fe200078efcff */
[----:B------:R-:W-:Y:S01]  /*3090*/  MUFU.TANH R112, R112 ;  /* 0x0000007000707308 */ /* 0x000fe20000002400 */
[----:B------:R-:W-:Y:S01]  /*30a0*/  FMUL.FTZ R124, R6, R20 ;  /* 0x00000014067c7220 */ /* 0x000fe20000410000 */
[----:B----4-:R-:W-:Y:S02]  /*30b0*/  FSEL R96, R67, -INF , !P3 ;  /* 0xff80000043607808 */ /* 0x010fe40005800000 */
[----:B------:R-:W-:Y:S02]  /*30c0*/  FSEL R72, R63, -INF , !P3 ;  /* 0xff8000003f487808 */ /* 0x000fe40005800000 */
[----:B------:R-:W-:Y:S02]  /*30d0*/  FSEL R6, R77, -INF , !P4 ;  /* 0xff8000004d067808 */ /* 0x000fe40006000000 */
[----:B------:R-:W1:Y:S01]  /*30e0*/  MUFU.TANH R85, R85 ;  /* 0x0000005500557308 */ /* 0x000e620000002400 */
[----:B------:R-:W-:-:S02]  /*30f0*/  FSEL R108, R108, -INF , !P4 ;  /* 0xff8000006c6c7808 */ /* 0x000fc40006000000 */
[----:B---3--:R-:W-:Y:S02]  /*3100*/  FSEL R148, R38, -INF , !P5 ;  /* 0xff80000026947808 */ /* 0x008fe40006800000 */
[----:B------:R-:W-:Y:S02]  /*3110*/  FSEL R122, R122, -INF , !P5 ;  /* 0xff8000007a7a7808 */ /* 0x000fe40006800000 */
[-C--:B------:R-:W-:Y:S01]  /*3120*/  ISETP.GE.AND P3, PT, R43, R0.reuse, PT ;  /* 0x000000002b00720c */ /* 0x080fe20003f66270 */
[----:B------:R-:W-:Y:S01]  /*3130*/  MUFU.TANH R92, R92 ;  /* 0x0000005c005c7308 */ /* 0x000fe20000002400 */
[-C--:B------:R-:W-:Y:S02]  /*3140*/  ISETP.GE.AND P4, PT, R9, R0.reuse, PT ;  /* 0x000000000900720c */ /* 0x080fe40003f86270 */
[----:B------:R-:W-:Y:S02]  /*3150*/  ISETP.GE.AND P5, PT, R5, R0, PT ;  /* 0x000000000500720c */ /* 0x000fe40003fa6270 */
[----:B------:R-:W-:-:S02]  /*3160*/  LOP3.LUT R9, R39, 0x58, RZ, 0xfc, !PT ;  /* 0x0000005827097812 */ /* 0x000fc400078efcff */
[----:B------:R-:W-:Y:S01]  /*3170*/  LOP3.LUT R5, R39, 0x70, RZ, 0xfc, !PT ;  /* 0x0000007027057812 */ /* 0x000fe200078efcff */
[----:B------:R-:W2:Y:S01]  /*3180*/  MUFU.TANH R33, R45 ;  /* 0x0000002d00217308 */ /* 0x000ea20000002400 */
[----:B------:R-:W-:Y:S02]  /*3190*/  FSEL R18, R75, -INF , !P3 ;  /* 0xff8000004b127808 */ /* 0x000fe40005800000 */
[----:B------:R-:W-:Y:S02]  /*31a0*/  FSEL R132, R132, -INF , !P3 ;  /* 0xff80000084847808 */ /* 0x000fe40005800000 */
[----:B-----5:R-:W-:Y:S02]  /*31b0*/  FSEL R168, R81, -INF , !P4 ;  /* 0xff80000051a87808 */ /* 0x020fe40006000000 */
        /* <DEDUP_REMOVED lines=9> */
[-C--:B------:R-:W-:Y:S01]  /*3250*/  ISETP.GE.AND P3, PT, R5, R0.reuse, PT ;  /* 0x000000000500720c */ /* 0x080fe20003f66270 */
[----:B------:R-:W3:Y:S01]  /*3260*/  MUFU.TANH R15, R15 ;  /* 0x0000000f000f7308 */ /* 0x000ee20000002400 */
[----:B------:R-:W-:Y:S02]  /*3270*/  ISETP.GE.AND P2, PT, R9, R0, PT ;  /* 0x000000000900720c */ /* 0x000fe40003f46270 */
[----:B------:R-:W-:Y:S01]  /*3280*/  LOP3.LUT R5, R39, 0x78, RZ, 0xfc, !PT ;  /* 0x0000007827057812 */ /* 0x000fe200078efcff */
[-C--:B------:R-:W-:Y:S01]  /*3290*/  FMUL.FTZ R11, R11, R20.reuse ;  /* 0x000000140b0b7220 */ /* 0x080fe20000410000 */
[-C--:B------:R-:W-:Y:S01]  /*32a0*/  FMUL.FTZ R7, R7, R20.reuse ;  /* 0x0000001407077220 */ /* 0x080fe20000410000 */
[-C--:B------:R-:W-:Y:S01]  /*32b0*/  FMUL.FTZ R30, R30, R20.reuse ;  /* 0x000000141e1e7220 */ /* 0x080fe20000410000 */
[-C--:B------:R-:W-:Y:S01]  /*32c0*/  FMUL.FTZ R29, R29, R20.reuse ;  /* 0x000000141d1d7220 */ /* 0x080fe20000410000 */
[----:B------:R-:W-:Y:S01]  /*32d0*/  FMUL.FTZ R31, R31, R20 ;  /* 0x000000141f1f7220 */ /* 0x000fe20000410000 */
[----:B-1----:R-:W-:-:S02]  /*32e0*/  FSEL R170, R85, -INF , !P2 ;  /* 0xff80000055aa7808 */ /* 0x002fc40005000000 */
[----:B------:R-:W-:Y:S01]  /*32f0*/  FSEL R112, R112, -INF , !P2 ;  /* 0xff80000070707808 */ /* 0x000fe20005000000 */
[----:B------:R-:W1:Y:S01]  /*3300*/  MUFU.TANH R140, R140 ;  /* 0x0000008c008c7308 */ /* 0x000e620000002400 */
[----:B------:R-:W-:Y:S02]  /*3310*/  ISETP.GE.AND P2, PT, R5, R0, PT ;  /* 0x000000000500720c */ /* 0x000fe40003f46270 */
[----:B--2---:R-:W-:Y:S02]  /*3320*/  FSEL R16, R33, -INF , !P0 ;  /* 0xff80000021107808 */ /* 0x004fe40004000000 */
[----:B------:R-:W-:-:S03]  /*3330*/  FSEL R92, R92, -INF , !P0 ;  /* 0xff8000005c5c7808 */ /* 0x000fc60004000000 */
[----:B------:R-:W2:Y:S01]  /*3340*/  MUFU.TANH R130, R11 ;  /* 0x0000000b00827308 */ /* 0x000ea20000002400 */
[----:B------:R-:W-:-:S07]  /*3350*/  ISETP.NE.AND P0, PT, R21, 0x1, PT ;  /* 0x000000011500780c */ /* 0x000fce0003f05270 */
[----:B------:R-:W-:Y:S08]  /*3360*/  MUFU.TANH R50, R50 ;  /* 0x0000003200327308 */ /* 0x000ff00000002400 */
[----:B------:R-:W4:Y:S08]  /*3370*/  MUFU.TANH R124, R124 ;  /* 0x0000007c007c7308 */ /* 0x000f300000002400 */
[----:B------:R-:W-:Y:S08]  /*3380*/  MUFU.TANH R48, R48 ;  /* 0x0000003000307308 */ /* 0x000ff00000002400 */
[----:B------:R-:W5:Y:S08]  /*3390*/  MUFU.TANH R110, R7 ;  /* 0x00000007006e7308 */ /* 0x000f700000002400 */
[----:B------:R-:W-:Y:S08]  /*33a0*/  MUFU.TANH R46, R46 ;  /* 0x0000002e002e7308 */ /* 0x000ff00000002400 */
[----:B------:R-:W5:Y:S08]  /*33b0*/  MUFU.TANH R98, R30 ;  /* 0x0000001e00627308 */ /* 0x000f700000002400 */
[----:B------:R-:W-:Y:S08]  /*33c0*/  MUFU.TANH R5, R29 ;  /* 0x0000001d00057308 */ /* 0x000ff00000002400 */
[----:B------:R-:W5:Y:S01]  /*33d0*/  MUFU.TANH R34, R31 ;  /* 0x0000001f00227308 */ /* 0x000f620000002400 */
[----:B------:R-:W-:-:S02]  /*33e0*/  LOP3.LUT R39, R39, 0x79, RZ, 0xfc, !PT ;  /* 0x0000007927277812 */ /* 0x000fc400078efcff */
[----:B---3--:R-:W-:Y:S02]  /*33f0*/  FSEL R172, R15, -INF , !P1 ;  /* 0xff8000000fac7808 */ /* 0x008fe40004800000 */
[----:B------:R-:W-:Y:S01]  /*3400*/  FSEL R100, R100, -INF , !P1 ;  /* 0xff80000064647808 */ /* 0x000fe20004800000 */
[----:B------:R-:W-:Y:S01]  /*3410*/  BSSY.RECONVERGENT B1, `(.L_x_6171) ;  /* 0x000006b000017945 */ /* 0x000fe20003800200 */
[----:B------:R-:W-:Y:S02]  /*3420*/  ISETP.GE.AND P1, PT, R39, R0, PT ;  /* 0x000000002700720c */ /* 0x000fe40003f26270 */
[----:B-1----:R-:W-:Y:S02]  /*3430*/  FSEL R140, R140, -INF , !P6 ;  /* 0xff8000008c8c7808 */ /* 0x002fe40007000000 */
[----:B------:R-:W-:Y:S02]  /*3440*/  FSEL R62, R62, -INF , !P6 ;  /* 0xff8000003e3e7808 */ /* 0x000fe40007000000 */
[----:B--2---:R-:W-:-:S02]  /*3450*/  FSEL R130, R130, -INF , !P5 ;  /* 0xff80000082827808 */ /* 0x004fc40006800000 */
[----:B------:R-:W-:Y:S02]  /*3460*/  FSEL R56, R56, -INF , !P5 ;  /* 0xff80000038387808 */ /* 0x000fe40006800000 */
[----:B----4-:R-:W-:Y:S02]  /*3470*/  FSEL R124, R124, -INF , !P4 ;  /* 0xff8000007c7c7808 */ /* 0x010fe40006000000 */
[----:B------:R-:W-:Y:S02]  /*3480*/  FSEL R50, R50, -INF , !P4 ;  /* 0xff80000032327808 */ /* 0x000fe40006000000 */
[----:B-----5:R-:W-:Y:S02]  /*3490*/  FSEL R110, R110, -INF , !P3 ;  /* 0xff8000006e6e7808 */ /* 0x020fe40005800000 */
        /* <DEDUP_REMOVED lines=20> */
.L_x_6174:
[----:B------:R-:W2:Y:S01]  /*35e0*/  LD.E R17, desc[UR4][R2.64+0x170] ;  /* 0x0001700402117980 */ /* 0x000ea2000c101900 */
[----:B------:R-:W-:Y:S02]  /*35f0*/  LEA R11, R21, 0xffffff00, 0x7 ;  /* 0xffffff00150b7811 */ /* 0x000fe400078e38ff */
[----:B------:R-:W-:Y:S01]  /*3600*/  IABS R20, R160 ;  /* 0x000000a000147213 */ /* 0x000fe20000000000 */
[----:B------:R-:W3:Y:S01]  /*3610*/  LD.E.64 R36, desc[UR4][R40.64+0x20] ;  /* 0x0000200428247980 */ /* 0x000ee2000c101b00 */
[-C--:B--2---:R-:W-:Y:S02]  /*3620*/  IABS R7, R17.reuse ;  /* 0x0000001100077213 */ /* 0x084fe40000000000 */
[----:B------:R-:W-:Y:S02]  /*3630*/  IABS R5, R17 ;  /* 0x0000001100057213 */ /* 0x000fe40000000000 */
[----:B------:R-:W1:Y:S03]  /*3640*/  I2F.RP R9, R7 ;  /* 0x0000000700097306 */ /* 0x000e660000209400 */
[----:B------:R-:W-:-:S05]  /*3650*/  IMAD.MOV R5, RZ, RZ, -R5 ;  /* 0x000000ffff057224 */ /* 0x000fca00078e0a05 */
[----:B-1----:R-:W1:Y:S02]  /*3660*/  MUFU.RCP R30, R9 ;  /* 0x00000009001e7308 */ /* 0x002e640000001000 */
[----:B-1----:R-:W-:-:S06]  /*3670*/  VIADD R30, R30, 0xffffffe ;  /* 0x0ffffffe1e1e7836 */ /* 0x002fcc0000000000 */
[----:B------:R-:W1:Y:S02]  /*3680*/  F2I.FTZ.U32.TRUNC.NTZ R31, R30 ;  /* 0x0000001e001f7305 */ /* 0x000e64000021f000 */
[----:B-1----:R-:W-:Y:S01]  /*3690*/  IMAD.MOV R0, RZ, RZ, -R31 ;  /* 0x000000ffff007224 */ /* 0x002fe200078e0a1f */
[----:B------:R-:W-:-:S03]  /*36a0*/  MOV R30, RZ ;  /* 0x000000ff001e7202 */ /* 0x000fc60000000f00 */
[----:B------:R-:W-:Y:S01]  /*36b0*/  IMAD R15, R0, R7, RZ ;  /* 0x00000007000f7224 */ /* 0x000fe200078e02ff */
[----:B------:R-:W-:Y:S02]  /*36c0*/  IABS R0, R11 ;  /* 0x0000000b00007213 */ /* 0x000fe40000000000 */
[----:B------:R-:W-:Y:S01]  /*36d0*/  LOP3.LUT R11, R11, R17, RZ, 0x3c, !PT ;  /* 0x000000110b0b7212 */ /* 0x000fe200078e3cff */
[----:B------:R-:W-:Y:S02]  /*36e0*/  IMAD.HI.U32 R15, R31, R15, R30 ;  /* 0x0000000f1f0f7227 */ /* 0x000fe400078e001e */
        /* <DEDUP_REMOVED lines=14> */
[----:B------:R-:W-:Y:S02]  /*37d0*/  ISETP.GE.U32.AND P6, PT, R20, R7, PT ;  /* 0x000000071400720c */ /* 0x000fe40003fc6070 */
[----:B------:R-:W-:-:S04]  /*37e0*/  LOP3.LUT R0, R160, R17, RZ, 0x3c, !PT ;  /* 0x00000011a0007212 */ /* 0x000fc800078e3cff */
[----:B------:R-:W-:Y:S02]  /*37f0*/  ISETP.GE.AND P3, PT, R0, RZ, PT ;  /* 0x000000ff0000720c */ /* 0x000fe40003f66270 */
[----:B------:R-:W-:-:S03]  /*3800*/  LOP3.LUT R0, RZ, R17, RZ, 0x33, !PT ;  /* 0x00000011ff007212 */ /* 0x000fc600078e33ff */
[----:B------:R-:W-:Y:S02]  /*3810*/  @P5 IADD3 R9, PT, PT, R9, 0x1, RZ ;  /* 0x0000000109095810 */ /* 0x000fe40007ffe0ff */
[----:B------:R-:W-:-:S03]  /*3820*/  @P6 VIADD R15, R15, 0x1 ;  /* 0x000000010f0f6836 */ /* 0x000fc60000000000 */
[----:B------:R-:W-:-:S03]  /*3830*/  @!P1 IMAD.MOV R9, RZ, RZ, -R9 ;  /* 0x000000ffff099224 */ /* 0x000fc600078e0a09 */
        /* <DEDUP_REMOVED lines=22> */
.L_x_6175:
[----:B------:R-:W-:Y:S05]  /*39a0*/  BSYNC.RECONVERGENT B0 ;  /* 0x0000000000007941 */ /* 0x000fea0003800200 */
.L_x_6173:
[C---:B------:R-:W-:Y:S01]  /*39b0*/  IMAD.SHL.U32 R5, R142.reuse, 0x40, RZ ;  /* 0x000000408e057824 */ /* 0x040fe200078e00ff */
[----:B------:R-:W-:Y:S01]  /*39c0*/  SHF.L.U64.HI R0, R142, 0x6, R143 ;  /* 0x000000068e007819 */ /* 0x000fe2000001028f */
[----:B------:R-:W-:-:S03]  /*39d0*/  IMAD.MOV.U32 R151, RZ, RZ, R149 ;  /* 0x000000ffff977224 */ /* 0x000fc600078e0095 */
[----:B------:R-:W-:Y:S02]  /*39e0*/  IADD3 R36, P1, PT, R5, R150, RZ ;  /* 0x0000009605247210 */ /* 0x000fe40007f3e0ff */
[----:B------:R-:W-:Y:S01]  /*39f0*/  @!PT LDS RZ, [RZ] ;  /* 0x00000000fffff984 */ /* 0x000fe20000000800 */
[----:B------:R-:W-:Y:S01]  /*3a00*/  @!PT LDS RZ, [RZ] ;  /* 0x00000000fffff984 */ /* 0x000fe20000000800 */
[----:B------:R-:W-:Y:S01]  /*3a10*/  @!PT LDS RZ, [RZ] ;  /* 0x00000000fffff984 */ /* 0x000fe20000000800 */
[----:B------:R1:W-:Y:S02]  /*3a20*/  LDGSTS.E.BYPASS.LTC128B.128 [R161+0x1000], desc[UR4][R150.64] ;  /* 0x0100000096a17fae */ /* 0x0003e4000b981a04 */
[----:B------:R-:W-:Y:S01]  /*3a30*/  IADD3 R30, P2, PT, R36, R5, RZ ;  /* 0x00000005241e7210 */ /* 0x000fe20007f5e0ff */
[----:B------:R-:W-:-:S03]  /*3a40*/  IMAD.X R37, R0, 0x1, R149, P1 ;  /* 0x0000000100257824 */ /* 0x000fc600008e0695 */
[----:B------:R-:W-:Y:S02]  /*3a50*/  IADD3 R40, P1, PT, R30, R5, RZ ;  /* 0x000000051e287210 */ /* 0x000fe40007f3e0ff */
[-C--:B------:R-:W-:Y:S01]  /*3a60*/  IADD3.X R31, PT, PT, R37, R0.reuse, RZ, P2, !PT ;  /* 0x00000000251f7210 */ /* 0x080fe200017fe4ff */
[----:B------:R1:W-:Y:S03]  /*3a70*/  LDGSTS.E.BYPASS.LTC128B.128 [R161+0x1800], desc[UR4][R36.64] ;  /* 0x0180000024a17fae */ /* 0x0003e6000b981a04 */
[----:B------:R-:W-:Y:S01]  /*3a80*/  IADD3.X R41, PT, PT, R31, R0, RZ, P1, !PT ;  /* 0x000000001f297210 */ /* 0x000fe20000ffe4ff */
[----:B------:R1:W-:Y:S04]  /*3a90*/  LDGSTS.E.BYPASS.LTC128B.128 [R161+0x2000], desc[UR4][R30.64] ;  /* 0x020000001ea17fae */ /* 0x0003e8000b981a04 */
[----:B------:R1:W-:Y:S04]  /*3aa0*/  LDGSTS.E.BYPASS.LTC128B.128 [R161+0x2800], desc[UR4][R40.64] ;  /* 0x0280000028a17fae */ /* 0x0003e8000b981a04 */
[----:B------:R-:W0:Y:S02]  /*3ab0*/  LDGDEPBAR ;  /* 0x00000000000079af */ /* 0x000e240000000000 */
.L_x_6172:
[----:B------:R-:W-:Y:S05]  /*3ac0*/  BSYNC.RECONVERGENT B1 ;  /* 0x0000000000017941 */ /* 0x000fea0003800200 */
.L_x_6171:
[----:B------:R-:W1:Y:S01]  /*3ad0*/  LD.E R38, desc[UR4][R2.64+0xdc] ;  /* 0x0000dc0402267980 */ /* 0x000e62000c101900 */
[----:B------:R-:W-:Y:S02]  /*3ae0*/  FMNMX3.FTZ R5, R84, R86, R53, !PT ;  /* 0x0000005654057276 */ /* 0x000fe40007810035 */
[----:B------:R-:W-:Y:S02]  /*3af0*/  LOP3.LUT R55, R44, 0x120, R55, 0xf8, !PT ;  /* 0x000001202c377812 */ /* 0x000fe400078ef837 */
[----:B------:R-:W-:Y:S02]  /*3b00*/  FMNMX3.FTZ R5, R5, R54, R58, !PT ;  /* 0x0000003605057276 */ /* 0x000fe4000781003a */
[----:B------:R-:W-:Y:S02]  /*3b10*/  LEA R44, R55, R138, 0x1 ;  /* 0x0000008a372c7211 */ /* 0x000fe400078e08ff */
[----:B------:R-:W-:Y:S02]  /*3b20*/  FMNMX3.FTZ R5, R5, R42, R52, !PT ;  /* 0x0000002a05057276 */ /* 0x000fe40007810034 */
[----:B------:R-:W-:-:S02]  /*3b30*/  IADD3 R35, PT, PT, R51, R44, RZ ;  /* 0x0000002c33237210 */ /* 0x000fc40007ffe0ff */
        /* <DEDUP_REMOVED lines=16> */
[----:B--2---:R-:W-:Y:S02]  /*3c40*/  FMNMX.FTZ R0, R5, R0, !PT ;  /* 0x0000000005007209 */ /* 0x004fe40007810000 */
        /* <DEDUP_REMOVED lines=15> */
[----:B-1----:R-:W-:-:S05]  /*3d40*/  FMUL.FTZ R37, R38, R0 ;  /* 0x0000000026257220 */ /* 0x002fca0000410000 */
[----:B------:R-:W-:-:S05]  /*3d50*/  FSEL R37, R37, RZ, P1 ;  /* 0x000000ff25257208 */ /* 0x000fca0000800000 */
[-CC-:B------:R-:W-:Y:S01]  /*3d60*/  FFMA.FTZ R94, R53, R38.reuse, -R37.reuse ;  /* 0x00000026355e7223 */ /* 0x180fe20000010825 */
[--C-:B------:R-:W-:Y:S01]  /*3d70*/  FFMA.FTZ R53, R8, R38, -R37.reuse ;  /* 0x0000002608357223 */ /* 0x100fe20000010825 */
[----:B------:R-:W-:Y:S01]  /*3d80*/  FMNMX3.FTZ R8, R5, R48, R46, !PT ;  /* 0x0000003005087276 */ /* 0x000fe2000781002e */
[-CC-:B------:R-:W-:Y:S01]  /*3d90*/  FFMA.FTZ R59, R42, R38.reuse, -R37.reuse ;  /* 0x000000262a3b7223 */ /* 0x180fe20000010825 */
[-CC-:B------:R-:W-:Y:S01]  /*3da0*/  FFMA.FTZ R42, R4, R38.reuse, -R37.reuse ;  /* 0x00000026042a7223 */ /* 0x180fe20000010825 */
[--C-:B------:R-:W-:Y:S01]  /*3db0*/  FFMA.FTZ R31, R106, R38, -R37.reuse ;  /* 0x000000266a1f7223 */ /* 0x100fe20000010825 */
        /* <DEDUP_REMOVED lines=19> */
[----:B------:R-:W-:Y:S01]  /*3ef0*/  LDSM.16.MT88.4 R16, [R44+0x3800] ;  /* 0x003800002c10783b */ /* 0x000fe20000004200 */
        /* <DEDUP_REMOVED lines=11> */
[----:B------:R-:W-:Y:S01]  /*3fb0*/  LDSM.16.MT88.4 R8, [R35+0x3400] ;  /* 0x003400002308783b */ /* 0x000fe20000004200 */
[----:B------:R-:W1:Y:S01]  /*3fc0*/  MUFU.EX2 R65, R65 ;  /* 0x0000004100417308 */ /* 0x000e620000000800 */
[-CC-:B------:R-:W-:Y:S01]  /*3fd0*/  FFMA.FTZ R98, R98, R38.reuse, -R37.reuse ;  /* 0x0000002662627223 */ /* 0x180fe20000010825 */
[----:B------:R-:W-:Y:S01]  /*3fe0*/  FFMA.FTZ R169, R34, R38, -R37 ;  /* 0x0000002622a97223 */ /* 0x000fe20000010825 */
[----:B------:R-:W3:Y:S05]  /*3ff0*/  SHFL.BFLY PT, R5, R4, 0x1, 0x1f ;  /* 0x0c201f0004057f89 */ /* 0x000eea00000e0000 */
[----:B------:R-:W-:Y:S01]  /*4000*/  MUFU.EX2 R84, R84 ;  /* 0x0000005400547308 */ /* 0x000fe20000000800 */
[----:B--2---:R-:W-:-:S07]  /*4010*/  F2FP.BF16.F32.PACK_AB R69, R91, R102 ;  /* 0x000000665b45723e */ /* 0x004fce00000010ff */
[----:B------:R-:W-:Y:S01]  /*4020*/  MUFU.EX2 R59, R59 ;  /* 0x0000003b003b7308 */ /* 0x000fe20000000800 */
[----:B-1----:R-:W-:-:S07]  /*4030*/  F2FP.BF16.F32.PACK_AB R71, R65, R94 ;  /* 0x0000005e4147723e */ /* 0x002fce00000010ff */
[----:B------:R-:W-:Y:S01]  /*4040*/  MUFU.EX2 R58, R58 ;  /* 0x0000003a003a7308 */ /* 0x000fe20000000800 */
[----:B---3--:R-:W-:Y:S02]  /*4050*/  FMNMX.FTZ R20, R4, R5, !PT ;  /* 0x0000000504147209 */ /* 0x008fe40007810000 */
[----:B------:R-:W-:Y:S02]  /*4060*/  LDSM.16.MT88.4 R4, [R35+0x3000] ;  /* 0x003000002304783b */ /* 0x000fe40000004200 */
[----:B------:R-:W-:Y:S01]  /*4070*/  FSETP.NEU.FTZ.AND P1, PT, R20, -INF , PT ;  /* 0xff8000001400780b */ /* 0x000fe20003f3d000 */
[----:B------:R-:W-:Y:S02]  /*4080*/  FMUL.FTZ R43, R38, R20 ;  /* 0x00000014262b7220 */ /* 0x000fe40000410000 */
[----:B------:R-:W-:Y:S03]  /*4090*/  MUFU.EX2 R53, R53 ;  /* 0x0000003500357308 */ /* 0x000fe60000000800 */
[----:B------:R-:W-:-:S05]  /*40a0*/  FSEL R43, R43, RZ, P1 ;  /* 0x000000ff2b2b7208 */ /* 0x000fca0000800000 */
        /* <DEDUP_REMOVED lines=30> */
[-C--:B------:R-:W-:Y:S01]  /*4290*/  FFMA.FTZ R32, R140, R38.reuse, -R37 ;  /* 0x000000268c207223 */ /* 0x080fe20000010825 */
[----:B------:R-:W-:Y:S01]  /*42a0*/  FFMA.FTZ R92, R92, R38, -R43 ;  /* 0x000000265c5c7223 */ /* 0x000fe2000001082b */
[----:B------:R-:W4:Y:S01]  /*42b0*/  MUFU.EX2 R67, R67 ;  /* 0x0000004300437308 */ /* 0x000f220000000800 */
[----:B---3--:R-:W-:Y:S01]  /*42c0*/  F2FP.BF16.F32.PACK_AB R68, R93, R106 ;  /* 0x0000006a5d44723e */ /* 0x008fe200000010ff */
[----:B------:R-:W-:Y:S01]  /*42d0*/  FADD.FTZ R93, R106, R93 ;  /* 0x0000005d6a5d7221 */ /* 0x000fe20000010000 */
[-CC-:B------:R-:W-:Y:S01]  /*42e0*/  FFMA.FTZ R56, R56, R38.reuse, -R43.reuse ;  /* 0x0000002638387223 */ /* 0x180fe2000001082b */
[-CC-:B------:R-:W-:Y:S01]  /*42f0*/  FFMA.FTZ R100, R100, R38.reuse, -R43.reuse ;  /* 0x0000002664647223 */ /* 0x180fe2000001082b */
[-CC-:B------:R-:W-:Y:S01]  /*4300*/  FFMA.FTZ R62, R62, R38.reuse, -R43.reuse ;  /* 0x000000263e3e7223 */ /* 0x180fe2000001082b */
[-CC-:B------:R-:W-:Y:S01]  /*4310*/  FFMA.FTZ R168, R39, R38.reuse, -R43.reuse ;  /* 0x0000002627a87223 */ /* 0x180fe2000001082b */
[----:B------:R-:W-:Y:S01]  /*4320*/  FFMA.FTZ R50, R50, R38, -R43 ;  /* 0x0000002632327223 */ /* 0x000fe2000001082b */
[----:B------:R-:W-:Y:S08]  /*4330*/  MUFU.EX2 R86, R86 ;  /* 0x0000005600567308 */ /* 0x000ff00000000800 */
[----:B------:R-:W3:Y:S01]  /*4340*/  MUFU.EX2 R63, R63 ;  /* 0x0000003f003f7308 */ /* 0x000ee20000000800 */
[----:B----4-:R-:W-:Y:S01]  /*4350*/  F2FP.BF16.F32.PACK_AB R70, R67, R96 ;  /* 0x000000604346723e */ /* 0x010fe200000010ff */
[----:B------:R-:W-:-:S04]  /*4360*/  FADD.FTZ R96, R96, R93 ;  /* 0x0000005d60607221 */ /* 0x000fc80000010000 */
[----:B------:R-:W-:Y:S02]  /*4370*/  FADD.FTZ R67, R67, R96 ;  /* 0x0000006043437221 */ /* 0x000fe40000010000 */
[----:B------:R-:W-:Y:S01]  /*4380*/  MUFU.EX2 R55, R55 ;  /* 0x0000003700377308 */ /* 0x000fe20000000800 */
[C---:B-1----:R-:W-:Y:S07]  /*4390*/  HMMA.16816.F32.BF16 R80, R68.reuse, R76, RZ ;  /* 0x0000004c4450723c */ /* 0x042fee00000418ff */
[----:B------:R-:W1:Y:S01]  /*43a0*/  MUFU.EX2 R60, R60 ;  /* 0x0000003c003c7308 */ /* 0x000e620000000800 */
[C---:B------:R-:W-:Y:S07]  /*43b0*/  HMMA.16816.F32.BF16 R76, R68.reuse, R78, RZ ;  /* 0x0000004e444c723c */ /* 0x040fee00000418ff */
[----:B------:R-:W4:Y:S01]  /*43c0*/  MUFU.EX2 R49, R49 ;  /* 0x0000003100317308 */ /* 0x000f220000000800 */
[----:B------:R-:W-:Y:S01]  /*43d0*/  HMMA.16816.F32.BF16 R72, R68, R4, RZ ;  /* 0x000000044448723c */ /* 0x000fe200000418ff */
[----:B---3--:R-:W-:-:S02]  /*43e0*/  F2FP.BF16.F32.PACK_AB R4, R63, R86 ;  /* 0x000000563f04723e */ /* 0x008fc400000010ff */
[----:B------:R-:W-:-:S04]  /*43f0*/  F2FP.BF16.F32.PACK_AB R5, R59, R84 ;  /* 0x000000543b05723e */ /* 0x000fc800000010ff */
[----:B------:R-:W-:Y:S01]  /*4400*/  MUFU.EX2 R52, R52 ;  /* 0x0000003400347308 */ /* 0x000fe20000000800 */
[----:B------:R-:W-:Y:S01]  /*4410*/  HMMA.16816.F32.BF16 R68, R68, R6, RZ ;  /* 0x000000064444723c */ /* 0x000fe200000418ff */
[----:B-1----:R-:W-:Y:S02]  /*4420*/  F2FP.BF16.F32.PACK_AB R6, R60, R55 ;  /* 0x000000373c06723e */ /* 0x002fe400000010ff */
[----:B------:R-:W-:-:S04]  /*4430*/  F2FP.BF16.F32.PACK_AB R7, R53, R58 ;  /* 0x0000003a3507723e */ /* 0x000fc800000010ff */
[----:B------:R-:W1:Y:S03]  /*4440*/  MUFU.EX2 R47, R47 ;  /* 0x0000002f002f7308 */ /* 0x000e660000000800 */
[C---:B--2---:R-:W-:Y:S05]  /*4450*/  HMMA.16816.F32.BF16 R80, R4.reuse, R12, R80 ;  /* 0x0000000c0450723c */ /* 0x044fea0000041850 */
[----:B------:R-:W-:Y:S03]  /*4460*/  MUFU.EX2 R57, R57 ;  /* 0x0000003900397308 */ /* 0x000fe60000000800 */
[C---:B------:R-:W-:Y:S01]  /*4470*/  HMMA.16816.F32.BF16 R76, R4.reuse, R14, R76 ;  /* 0x0000000e044c723c */ /* 0x040fe2000004184c */
[----:B------:R-:W2:Y:S04]  /*4480*/  LDSM.16.MT88.4 R12, [R35+0x3800] ;  /* 0x00380000230c783b */ /* 0x000ea80000004200 */
[----:B------:R-:W3:Y:S03]  /*4490*/  MUFU.EX2 R64, R64 ;  /* 0x0000004000407308 */ /* 0x000ee60000000800 */
[C---:B------:R-:W-:Y:S05]  /*44a0*/  HMMA.16816.F32.BF16 R72, R4.reuse, R8, R72 ;  /* 0x000000080448723c */ /* 0x040fea0000041848 */
[----:B------:R-:W-:Y:S03]  /*44b0*/  MUFU.EX2 R61, R61 ;  /* 0x0000003d003d7308 */ /* 0x000fe60000000800 */
[----:B------:R-:W-:Y:S01]  /*44c0*/  HMMA.16816.F32.BF16 R68, R4, R10, R68 ;  /* 0x0000000a0444723c */ /* 0x000fe20000041844 */
[----:B------:R-:W5:Y:S01]  /*44d0*/  LDSM.16.MT88.4 R8, [R44+0x3c00] ;  /* 0x003c00002c08783b */ /* 0x000f620000004200 */
[----:B----4-:R-:W-:-:S02]  /*44e0*/  F2FP.BF16.F32.PACK_AB R5, R49, R54 ;  /* 0x000000363105723e */ /* 0x010fc400000010ff */
[----:B-1----:R-:W-:Y:S01]  /*44f0*/  F2FP.BF16.F32.PACK_AB R7, R47, R52 ;  /* 0x000000342f07723e */ /* 0x002fe200000010ff */
        /* <DEDUP_REMOVED lines=47> */
[----:B---3--:R-:W-:Y:S01]  /*47f0*/  HMMA.16816.F32.BF16 R72, R4, R8, R72 ;  /* 0x000000080448723c */ /* 0x008fe20000041848 */
[----:B------:R-:W-:-:S04]  /*4800*/  FADD.FTZ R9, R102, R91 ;  /* 0x0000005b66097221 */ /* 0x000fc80000010000 */
[----:B------:R-:W-:Y:S02]  /*4810*/  FADD.FTZ R94, R94, R9 ;  /* 0x000000095e5e7221 */ /* 0x000fe40000010000 */
[----:B------:R-:W3:Y:S01]  /*4820*/  MUFU.EX2 R120, R120 ;  /* 0x0000007800787308 */ /* 0x000ee20000000800 */
[----:B------:R-:W-:Y:S01]  /*4830*/  HMMA.16816.F32.BF16 R68, R4, R10, R68 ;  /* 0x0000000a0444723c */ /* 0x000fe20000041844 */
[----:B--2---:R-:W-:Y:S01]  /*4840*/  F2FP.BF16.F32.PACK_AB R5, R28, R29 ;  /* 0x0000001d1c05723e */ /* 0x004fe200000010ff */
[----:B------:R-:W-:Y:S01]  /*4850*/  FADD.FTZ R65, R65, R94 ;  /* 0x0000005e41417221 */ /* 0x000fe20000010000 */
[----:B----4-:R-:W-:Y:S01]  /*4860*/  F2FP.BF16.F32.PACK_AB R7, R26, R27 ;  /* 0x0000001b1a07723e */ /* 0x010fe200000010ff */
[----:B------:R-:W2:Y:S02]  /*4870*/  LDSM.16.MT88.4 R8, [R44+0x4800] ;  /* 0x004800002c08783b */ /* 0x000ea40000004200 */
[----:B------:R-:W-:Y:S01]  /*4880*/  FADD.FTZ R84, R84, R65 ;  /* 0x0000004154547221 */ /* 0x000fe20000010000 */
[----:B------:R-:W-:Y:S08]  /*4890*/  MUFU.EX2 R101, R101 ;  /* 0x0000006500657308 */ /* 0x000ff00000000800 */
[----:B------:R-:W4:Y:S01]  /*48a0*/  MUFU.EX2 R112, R112 ;  /* 0x0000007000707308 */ /* 0x000f220000000800 */
[----:B---3--:R-:W-:-:S07]  /*48b0*/  F2FP.BF16.F32.PACK_AB R4, R120, R99 ;  /* 0x000000637804723e */ /* 0x008fce00000010ff */
[----:B------:R-:W-:Y:S08]  /*48c0*/  MUFU.EX2 R25, R25 ;  /* 0x0000001900197308 */ /* 0x000ff00000000800 */
[----:B------:R-:W3:Y:S01]  /*48d0*/  MUFU.EX2 R24, R24 ;  /* 0x0000001800187308 */ /* 0x000ee20000000800 */
[----:B----4-:R-:W-:-:S07]  /*48e0*/  F2FP.BF16.F32.PACK_AB R6, R112, R101 ;  /* 0x000000657006723e */ /* 0x010fce00000010ff */
[C---:B-1----:R-:W-:Y:S01]  /*48f0*/  HMMA.16816.F32.BF16 R80, R4.reuse, R16, R80 ;  /* 0x000000100450723c */ /* 0x042fe20000041850 */
[----:B------:R-:W-:Y:S01]  /*4900*/  FADD.FTZ R16, R86, R67 ;  /* 0x0000004356107221 */ /* 0x000fe20000010000 */
[----:B------:R-:W-:Y:S01]  /*4910*/  FADD.FTZ R17, R59, R84 ;  /* 0x000000543b117221 */ /* 0x000fe20000010000 */
[----:B------:R-:W-:Y:S02]  /*4920*/  MUFU.EX2 R32, R32 ;  /* 0x0000002000207308 */ /* 0x000fe40000000800 */
[----:B------:R-:W-:Y:S01]  /*4930*/  FADD.FTZ R16, R63, R16 ;  /* 0x000000103f107221 */ /* 0x000fe20000010000 */
[----:B------:R-:W-:Y:S02]  /*4940*/  FADD.FTZ R58, R58, R17 ;  /* 0x000000113a3a7221 */ /* 0x000fe40000010000 */
[C---:B-----5:R-:W-:Y:S01]  /*4950*/  HMMA.16816.F32.BF16 R72, R4.reuse, R12, R72 ;  /* 0x0000000c0448723c */ /* 0x060fe20000041848 */
[----:B------:R-:W-:Y:S01]  /*4960*/  FADD.FTZ R55, R55, R16 ;  /* 0x0000001037377221 */ /* 0x000fe20000010000 */
[----:B------:R-:W-:Y:S01]  /*4970*/  FADD.FTZ R53, R53, R58 ;  /* 0x0000003a35357221 */ /* 0x000fe20000010000 */
[----:B------:R-:W1:Y:S02]  /*4980*/  MUFU.EX2 R51, R51 ;  /* 0x0000003300337308 */ /* 0x000e640000000800 */
[----:B------:R-:W-:Y:S01]  /*4990*/  FADD.FTZ R60, R60, R55 ;  /* 0x000000373c3c7221 */ /* 0x000fe20000010000 */
[----:B------:R-:W-:Y:S01]  /*49a0*/  FADD.FTZ R54, R54, R53 ;  /* 0x0000003536367221 */ /* 0x000fe20000010000 */
[-C--:B------:R-:W-:Y:S01]  /*49b0*/  FFMA.FTZ R53, R48, R38.reuse, -R43 ;  /* 0x0000002630357223 */ /* 0x080fe2000001082b */
[C---:B------:R-:W-:Y:S01]  /*49c0*/  HMMA.16816.F32.BF16 R76, R4.reuse, R18, R76 ;  /* 0x00000012044c723c */ /* 0x040fe2000004184c */
[----:B------:R-:W-:Y:S01]  /*49d0*/  FADD.FTZ R57, R57, R60 ;  /* 0x0000003c39397221 */ /* 0x000fe20000010000 */
[----:B------:R-:W-:Y:S01]  /*49e0*/  FADD.FTZ R13, R49, R54 ;  /* 0x00000036310d7221 */ /* 0x000fe20000010000 */
[----:B------:R-:W-:Y:S01]  /*49f0*/  MUFU.EX2 R91, R100 ;  /* 0x00000064005b7308 */ /* 0x000fe20000000800 */
[----:B------:R-:W4:Y:S01]  /*4a00*/  LDSM.16.MT88.4 R16, [R35+0x4800] ;  /* 0x004800002310783b */ /* 0x000f220000004200 */
[----:B------:R-:W-:Y:S01]  /*4a10*/  FADD.FTZ R64, R64, R57 ;  /* 0x0000003940407221 */ /* 0x000fe20000010000 */
[----:B------:R-:W-:Y:S01]  /*4a20*/  FADD.FTZ R52, R52, R13 ;  /* 0x0000000d34347221 */ /* 0x000fe20000010000 */
[----:B------:R-:W-:Y:S01]  /*4a30*/  FFMA.FTZ R48, R46, R38, -R43 ;  /* 0x000000262e307223 */ /* 0x000fe2000001082b */
[----:B------:R-:W-:Y:S01]  /*4a40*/  HMMA.16816.F32.BF16 R68, R4, R14, R68 ;  /* 0x0000000e0444723c */ /* 0x000fe20000041844 */
[----:B------:R-:W-:Y:S01]  /*4a50*/  FADD.FTZ R61, R61, R64 ;  /* 0x000000403d3d7221 */ /* 0x000fe20000010000 */
[----:B------:R-:W-:Y:S01]  /*4a60*/  FADD.FTZ R52, R47, R52 ;  /* 0x000000342f347221 */ /* 0x000fe20000010000 */
[----:B------:R-:W5:Y:S01]  /*4a70*/  MUFU.EX2 R92, R92 ;  /* 0x0000005c005c7308 */ /* 0x000f620000000800 */
[----:B---3--:R-:W-:Y:S01]  /*4a80*/  F2FP.BF16.F32.PACK_AB R5, R24, R25 ;  /* 0x000000191805723e */ /* 0x008fe200000010ff */
[----:B------:R-:W-:Y:S01]  /*4a90*/  FADD.FTZ R66, R66, R61 ;  /* 0x0000003d42427221 */ /* 0x000fe20000010000 */
[----:B-1----:R-:W-:Y:S01]  /*4aa0*/  F2FP.BF16.F32.PACK_AB R7, R51, R32 ;  /* 0x000000203307723e */ /* 0x002fe200000010ff */
[----:B------:R-:W-:Y:S01]  /*4ab0*/  FADD.FTZ R47, R45, R52 ;  /* 0x000000342d2f7221 */ /* 0x000fe20000010000 */
[----:B------:R-:W1:Y:S01]  /*4ac0*/  LDSM.16.MT88.4 R12, [R44+0x4c00] ;  /* 0x004c00002c0c783b */ /* 0x000e620000004200 */
[----:B------:R-:W-:-:S02]  /*4ad0*/  FADD.FTZ R85, R85, R66 ;  /* 0x0000004255557221 */ /* 0x000fc40000010000 */
[----:B------:R-:W-:Y:S01]  /*4ae0*/  MUFU.EX2 R59, R62 ;  /* 0x0000003e003b7308 */ /* 0x000fe20000000800 */
[----:B------:R-:W-:Y:S01]  /*4af0*/  FADD.FTZ R42, R42, R47 ;  /* 0x0000002f2a2a7221 */ /* 0x000fe20000010000 */
[----:B------:R-:W-:-:S04]  /*4b00*/  FADD.FTZ R104, R104, R85 ;  /* 0x0000005568687221 */ /* 0x000fc80000010000 */
[----:B------:R-:W-:Y:S02]  /*4b10*/  FADD.FTZ R87, R87, R104 ;  /* 0x0000006857577221 */ /* 0x000fe40000010000 */
[----:B------:R-:W3:Y:S01]  /*4b20*/  MUFU.EX2 R56, R56 ;  /* 0x0000003800387308 */ /* 0x000ee20000000800 */
[----:B-----5:R-:W-:Y:S01]  /*4b30*/  F2FP.BF16.F32.PACK_AB R4, R92, R91 ;  /* 0x0000005b5c04723e */ /* 0x020fe200000010ff */
[----:B------:R-:W-:-:S04]  /*4b40*/  FADD.FTZ R108, R108, R87 ;  /* 0x000000576c6c7221 */ /* 0x000fc80000010000 */
[----:B------:R-:W-:Y:S02]  /*4b50*/  FADD.FTZ R95, R95, R108 ;  /* 0x0000006c5f5f7221 */ /* 0x000fe40000010000 */
[----:B------:R-:W-:Y:S02]  /*4b60*/  MUFU.EX2 R89, R89 ;  /* 0x0000005900597308 */ /* 0x000fe40000000800 */
[----:B------:R-:W-:-:S04]  /*4b70*/  FADD.FTZ R114, R114, R95 ;  /* 0x0000005f72727221 */ /* 0x000fc80000010000 */
[----:B------:R-:W-:Y:S02]  /*4b80*/  FADD.FTZ R97, R97, R114 ;  /* 0x0000007261617221 */ /* 0x000fe40000010000 */
[----:B------:R-:W5:Y:S01]  /*4b90*/  MUFU.EX2 R110, R110 ;  /* 0x0000006e006e7308 */ /* 0x000f620000000800 */
[----:B---3--:R-:W-:Y:S01]  /*4ba0*/  F2FP.BF16.F32.PACK_AB R6, R56, R59 ;  /* 0x0000003b3806723e */ /* 0x008fe200000010ff */
[----:B------:R-:W-:-:S04]  /*4bb0*/  FADD.FTZ R116, R116, R97 ;  /* 0x0000006174747221 */ /* 0x000fc80000010000 */
[----:B------:R-:W-:Y:S02]  /*4bc0*/  FADD.FTZ R99, R99, R116 ;  /* 0x0000007463637221 */ /* 0x000fe40000010000 */
        /* <DEDUP_REMOVED lines=9> */
[----:B------:R-:W2:Y:S01]  /*4c60*/  LDSM.16.MT88.4 R8, [R35+0x4c00] ;  /* 0x004c00002308783b */ /* 0x000ea20000004200 */
[----:B------:R-:W-:Y:S01]  /*4c70*/  FADD.FTZ R112, R112, R101 ;  /* 0x0000006570707221 */ /* 0x000fe20000010000 */
[----:B------:R-:W-:-:S03]  /*4c80*/  FADD.FTZ R36, R33, R36 ;  /* 0x0000002421247221 */ /* 0x000fc60000010000 */
[C---:B----4-:R-:W-:Y:S01]  /*4c90*/  HMMA.16816.F32.BF16 R72, R4.reuse, R16, R72 ;  /* 0x000000100448723c */ /* 0x050fe20000041848 */
[----:B------:R-:W-:Y:S01]  /*4ca0*/  FADD.FTZ R31, R31, R36 ;  /* 0x000000241f1f7221 */ /* 0x000fe20000010000 */
[----:B------:R-:W3:Y:S01]  /*4cb0*/  MUFU.EX2 R46, R53 ;  /* 0x00000035002e7308 */ /* 0x000ee20000000800 */
[----:B------:R-:W-:Y:S02]  /*4cc0*/  FADD.FTZ R91, R91, R112 ;  /* 0x000000705b5b7221 */ /* 0x000fe40000010000 */
[----:B------:R-:W-:Y:S02]  /*4cd0*/  FADD.FTZ R30, R30, R31 ;  /* 0x0000001f1e1e7221 */ /* 0x000fe40000010000 */
[----:B------:R-:W-:Y:S01]  /*4ce0*/  FADD.FTZ R92, R92, R91 ;  /* 0x0000005b5c5c7221 */ /* 0x000fe20000010000 */
[----:B------:R-:W-:Y:S01]  /*4cf0*/  HMMA.16816.F32.BF16 R68, R4, R18, R68 ;  /* 0x000000120444723c */ /* 0x000fe20000041844 */
[----:B------:R-:W-:Y:S01]  /*4d00*/  FADD.FTZ R29, R29, R30 ;  /* 0x0000001e1d1d7221 */ /* 0x000fe20000010000 */
[----:B------:R-:W-:Y:S01]  /*4d10*/  MUFU.EX2 R45, R48 ;  /* 0x00000030002d7308 */ /* 0x000fe20000000800 */
[----:B-----5:R-:W-:Y:S01]  /*4d20*/  F2FP.BF16.F32.PACK_AB R5, R110, R89 ;  /* 0x000000596e05723e */ /* 0x020fe200000010ff */
[----:B------:R-:W-:Y:S01]  /*4d30*/  FADD.FTZ R59, R59, R92 ;  /* 0x0000005c3b3b7221 */ /* 0x000fe20000010000 */
[----:B------:R-:W-:-:S03]  /*4d40*/  FADD.FTZ R28, R28, R29 ;  /* 0x0000001d1c1c7221 */ /* 0x000fc60000010000 */
[----:B------:R-:W-:Y:S01]  /*4d50*/  FADD.FTZ R56, R56, R59 ;  /* 0x0000003b38387221 */ /* 0x000fe20000010000 */
[----:B------:R-:W-:Y:S01]  /*4d60*/  FADD.FTZ R27, R27, R28 ;  /* 0x0000001c1b1b7221 */ /* 0x000fe20000010000 */
[----:B------:R-:W4:Y:S01]  /*4d70*/  MUFU.EX2 R168, R168 ;  /* 0x000000a800a87308 */ /* 0x000f220000000800 */
[----:B---3--:R-:W-:Y:S01]  /*4d80*/  F2FP.BF16.F32.PACK_AB R4, R46, R49 ;  /* 0x000000312e04723e */ /* 0x008fe200000010ff */
[----:B------:R-:W-:Y:S01]  /*4d90*/  FADD.FTZ R49, R49, R56 ;  /* 0x0000003831317221 */ /* 0x000fe20000010000 */
[----:B------:R-:W-:-:S03]  /*4da0*/  FADD.FTZ R26, R26, R27 ;  /* 0x0000001b1a1a7221 */ /* 0x000fc60000010000 */
[----:B------:R-:W-:Y:S02]  /*4db0*/  FADD.FTZ R46, R46, R49 ;  /* 0x000000312e2e7221 */ /* 0x000fe40000010000 */
[----:B------:R-:W3:Y:S01]  /*4dc0*/  MUFU.EX2 R169, R169 ;  /* 0x000000a900a97308 */ /* 0x000ee20000000800 */
[----:B----4-:R-:W-:Y:S01]  /*4dd0*/  F2FP.BF16.F32.PACK_AB R6, R168, R45 ;  /* 0x0000002da806723e */ /* 0x010fe200000010ff */
[----:B------:R-:W-:-:S04]  /*4de0*/  FADD.FTZ R45, R45, R46 ;  /* 0x0000002e2d2d7221 */ /* 0x000fc80000010000 */
[----:B------:R-:W-:Y:S01]  /*4df0*/  FADD.FTZ R168, R168, R45 ;  /* 0x0000002da8a87221 */ /* 0x000fe20000010000 */
[----:B---3--:R-:W-:-:S07]  /*4e00*/  F2FP.BF16.F32.PACK_AB R7, R169, R98 ;  /* 0x00000062a907723e */ /* 0x008fce00000010ff */
[----:B-1----:R-:W-:Y:S01]  /*4e10*/  HMMA.16816.F32.BF16 R80, R4, R12, R80 ;  /* 0x0000000c0450723c */ /* 0x002fe20000041850 */
[----:B------:R-:W-:-:S04]  /*4e20*/  FADD.FTZ R13, R25, R26 ;  /* 0x0000001a190d7221 */ /* 0x000fc80000010000 */
[----:B------:R-:W-:-:S03]  /*4e30*/  FADD.FTZ R13, R24, R13 ;  /* 0x0000000d180d7221 */ /* 0x000fc60000010000 */
[----:B--2---:R-:W-:Y:S01]  /*4e40*/  HMMA.16816.F32.BF16 R72, R4, R8, R72 ;  /* 0x000000080448723c */ /* 0x004fe20000041848 */
[----:B------:R-:W-:-:S04]  /*4e50*/  FADD.FTZ R8, R32, R13 ;  /* 0x0000000d20087221 */ /* 0x000fc80000010000 */
[----:B------:R-:W-:-:S03]  /*4e60*/  FADD.FTZ R8, R51, R8 ;  /* 0x0000000833087221 */ /* 0x000fc60000010000 */
[----:B------:R-:W-:Y:S01]  /*4e70*/  HMMA.16816.F32.BF16 R76, R4, R14, R76 ;  /* 0x0000000e044c723c */ /* 0x000fe2000004184c */
[----:B------:R-:W-:-:S04]  /*4e80*/  FADD.FTZ R89, R89, R8 ;  /* 0x0000000859597221 */ /* 0x000fc80000010000 */
[----:B------:R-:W-:-:S03]  /*4e90*/  FADD.FTZ R89, R110, R89 ;  /* 0x000000596e597221 */ /* 0x000fc60000010000 */
[----:B------:R-:W-:Y:S01]  /*4ea0*/  HMMA.16816.F32.BF16 R68, R4, R10, R68 ;  /* 0x0000000a0444723c */ /* 0x000fe20000041844 */
[----:B------:R-:W-:-:S04]  /*4eb0*/  FADD.FTZ R98, R98, R89 ;  /* 0x0000005962627221 */ /* 0x000fc80000010000 */
[----:B------:R-:W-:Y:S01]  /*4ec0*/  FADD.FTZ R169, R169, R98 ;  /* 0x00000062a9a97221 */ /* 0x000fe20000010000 */
[----:B------:R-:W-:-:S14]  /*4ed0*/  @!P0 BRA `(.L_x_6176) ;  /* 0x00000030000c8947 */ /* 0x000fdc0003800000 */
        /* <DEDUP_REMOVED lines=8> */
.L_x_6183:
        /* <DEDUP_REMOVED lines=78> */
.L_x_6178:
[----:B------:R-:W-:Y:S05]  /*5440*/  BSYNC.RECONVERGENT B0 ;  /* 0x0000000000007941 */ /* 0x000fea0003800200 */
.L_x_6177:
[----:B------:R-:W-:Y:S01]  /*5450*/  IADD3 R174, P0, PT, R147, R152, RZ ;  /* 0x0000009893ae7210 */ /* 0x000fe20007f1e0ff */
[----:B------:R-:W1:Y:S01]  /*5460*/  S2UR UR6, SR_CgaCtaId ;  /* 0x00000000000679c3 */ /* 0x000e620000008800 */
[----:B------:R-:W-:Y:S01]  /*5470*/  SHF.L.U32 R140, R88, 0x5, RZ ;  /* 0x00000005588c7819 */ /* 0x000fe200000006ff */
[----:B------:R-:W-:Y:S01]  /*5480*/  UMOV UR7, 0x400 ;  /* 0x0000040000077882 */ /* 0x000fe20000000000 */
[----:B------:R-:W-:Y:S01]  /*5490*/  IADD3.X R175, PT, PT, R148, R153, RZ, P0, !PT ;  /* 0x0000009994af7210 */ /* 0x000fe200007fe4ff */
[----:B------:R-:W-:Y:S01]  /*54a0*/  BSSY.RECONVERGENT B1, `(.L_x_6179) ;  /* 0x0000145000017945 */ /* 0x000fe20003800200 */
[----:B------:R-:W-:Y:S02]  /*54b0*/  IADD3 R172, P0, PT, R174, R147, RZ ;  /* 0x00000093aeac7210 */ /* 0x000fe40007f1e0ff */
[----:B------:R-:W-:Y:S02]  /*54c0*/  MOV R120, 0x20 ;  /* 0x0000002000787802 */ /* 0x000fe40000000f00 */
[----:B------:R-:W-:Y:S02]  /*54d0*/  IADD3.X R173, PT, PT, R175, R148, RZ, P0, !PT ;  /* 0x00000094afad7210 */ /* 0x000fe400007fe4ff */
[C---:B------:R-:W-:Y:S02]  /*54e0*/  SHF.L.U32 R93, R88.reuse, 0x4, RZ ;  /* 0x00000004585d7819 */ /* 0x040fe400000006ff */
[C---:B------:R-:W-:Y:S02]  /*54f0*/  SHF.L.U32 R145, R88.reuse, 0x3, RZ ;  /* 0x0000000358917819 */ /* 0x040fe400000006ff */
[C---:B------:R-:W-:Y:S02]  /*5500*/  LOP3.LUT R137, R93.reuse, 0x3e00, RZ, 0xc0, !PT ;  /* 0x00003e005d897812 */ /* 0x040fe400078ec0ff */
[----:B------:R-:W-:Y:S02]  /*5510*/  LOP3.LUT R93, R93, 0x100, RZ, 0xc0, !PT ;  /* 0x000001005d5d7812 */ /* 0x000fe400078ec0ff */
[--C-:B------:R-:W-:Y:S02]  /*5520*/  LOP3.LUT R97, R137, 0x20, R140.reuse, 0xf8, !PT ;  /* 0x0000002089617812 */ /* 0x100fe400078ef88c */
[--C-:B------:R-:W-:Y:S02]  /*5530*/  LOP3.LUT R92, R93, 0x20, R140.reuse, 0xf8, !PT ;  /* 0x000000205d5c7812 */ /* 0x100fe400078ef88c */
[--C-:B------:R-:W-:Y:S01]  /*5540*/  LOP3.LUT R94, R97, 0x100, R140.reuse, 0xf8, !PT ;  /* 0x00000100615e7812 */ /* 0x100fe200078ef88c */
[----:B-1----:R-:W-:Y:S01]  /*5550*/  ULEA UR6, UR6, UR7, 0x18 ;  /* 0x0000000706067291 */ /* 0x002fe2000f8ec0ff */
[C---:B------:R-:W-:Y:S02]  /*5560*/  LOP3.LUT R170, R145.reuse, 0xc0, RZ, 0xc0, !PT ;  /* 0x000000c091aa7812 */ /* 0x040fe400078ec0ff */
[----:B------:R-:W-:Y:S02]  /*5570*/  SHF.L.U32 R90, R88, 0x2, RZ ;  /* 0x00000002585a7819 */ /* 0x000fe400000006ff */
[----:B------:R-:W-:Y:S02]  /*5580*/  LOP3.LUT R146, R145, 0x18, RZ, 0xc0, !PT ;  /* 0x0000001891927812 */ /* 0x000fe400078ec0ff */
[----:B------:R-:W-:Y:S02]  /*5590*/  LOP3.LUT R0, R90, 0x18, RZ, 0xc0, !PT ;  /* 0x000000185a007812 */ /* 0x000fe400078ec0ff */
[----:B------:R-:W-:Y:S02]  /*55a0*/  MOV R138, UR6 ;  /* 0x00000006008a7c02 */ /* 0x000fe40008000f00 */
[C---:B------:R-:W-:Y:S02]  /*55b0*/  LOP3.LUT R95, R88.reuse, 0x8, RZ, 0xc0, !PT ;  /* 0x00000008585f7812 */ /* 0x040fe400078ec0ff */
[----:B------:R-:W-:Y:S02]  /*55c0*/  LOP3.LUT R163, R88, 0x18, RZ, 0xc0, !PT ;  /* 0x0000001858a37812 */ /* 0x000fe400078ec0ff */
[----:B------:R-:W-:Y:S02]  /*55d0*/  LOP3.LUT R95, R95, 0xc0, R140, 0xf8, !PT ;  /* 0x000000c05f5f7812 */ /* 0x000fe400078ef88c */
[----:B------:R-:W-:Y:S02]  /*55e0*/  LOP3.LUT R163, R170, R163, RZ, 0xfc, !PT ;  /* 0x000000a3aaa37212 */ /* 0x000fe400078efcff */
[----:B------:R-:W-:Y:S02]  /*55f0*/  LOP3.LUT R95, R92, R95, R0, 0xf6, !PT ;  /* 0x0000005f5c5f7212 */ /* 0x000fe400078ef600 */
[----:B------:R-:W-:Y:S02]  /*5600*/  LOP3.LUT R170, R145, 0x1f20, RZ, 0xc0, !PT ;  /* 0x00001f2091aa7812 */ /* 0x000fe400078ec0ff */
[----:B------:R-:W-:Y:S02]  /*5610*/  LEA R141, R95, R138, 0x1 ;  /* 0x0000008a5f8d7211 */ /* 0x000fe400078e08ff */
[----:B------:R-:W-:Y:S02]  /*5620*/  LOP3.LUT R151, R163, R146, RZ, 0x3c, !PT ;  /* 0x00000092a3977212 */ /* 0x000fe400078e3cff */
[----:B------:R-:W-:Y:S02]  /*5630*/  SHF.R.U32.HI R136, RZ, 0x1, R88 ;  /* 0x00000001ff887819 */ /* 0x000fe40000011658 */
[----:B------:R-:W-:Y:S02]  /*5640*/  LOP3.LUT R151, R170, R151, RZ, 0xfc, !PT ;  /* 0x00000097aa977212 */ /* 0x000fe400078efcff */
[----:B------:R-:W-:Y:S02]  /*5650*/  IADD3 R170, P0, PT, R172, R147, RZ ;  /* 0x00000093acaa7210 */ /* 0x000fe40007f1e0ff */
[----:B------:R-:W-:Y:S02]  /*5660*/  LEA R161, R151, R138, 0x1 ;  /* 0x0000008a97a17211 */ /* 0x000fe400078e08ff */
[----:B------:R-:W-:Y:S02]  /*5670*/  IADD3.X R171, PT, PT, R173, R148, RZ, P0, !PT ;  /* 0x00000094adab7210 */ /* 0x000fe400007fe4ff */
[----:B------:R-:W-:Y:S01]  /*5680*/  LOP3.LUT P0, RZ, R88, 0x4, RZ, 0xc0, !PT ;  /* 0x0000000458ff7812 */ /* 0x000fe2000780c0ff */
[----:B------:R-:W-:Y:S01]  /*5690*/  @!PT LDS RZ, [RZ] ;  /* 0x00000000fffff984 */ /* 0x000fe20000000800 */
[----:B------:R-:W-:Y:S01]  /*56a0*/  @!PT LDS RZ, [RZ] ;  /* 0x00000000fffff984 */ /* 0x000fe20000000800 */
[----:B------:R-:W-:Y:S01]  /*56b0*/  @!PT LDS RZ, [RZ] ;  /* 0x00000000fffff984 */ /* 0x000fe20000000800 */
[----:B------:R-:W-:Y:S01]  /*56c0*/  LDGSTS.E.BYPASS.LTC128B.128 [R161+0x3000], desc[UR4][R152.64] ;  /* 0x0300000098a17fae */ /* 0x000fe2000b981a04 */
[----:B------:R-:W-:Y:S02]  /*56d0*/  LOP3.LUT R139, R136, 0x8, RZ, 0xc0, !PT ;  /* 0x00000008888b7812 */ /* 0x000fe400078ec0ff */
[----:B------:R-:W-:Y:S02]  /*56e0*/  SEL R120, R120, 0xffffffe0, !P0 ;  /* 0xffffffe078787807 */ /* 0x000fe40004000000 */
[----:B------:R-:W-:Y:S02]  /*56f0*/  LOP3.LUT R139, R139, 0xc0, R140, 0xf8, !PT ;  /* 0x000000c08b8b7812 */ /* 0x000fe400078ef88c */
[----:B------:R-:W-:Y:S01]  /*5700*/  IADD3 R158, PT, PT, R158, 0x1, RZ ;  /* 0x000000019e9e7810 */ /* 0x000fe20007ffe0ff */
[----:B------:R1:W-:Y:S01]  /*5710*/  LDGSTS.E.BYPASS.LTC128B.128 [R161+0x3800], desc[UR4][R174.64] ;  /* 0x03800000aea17fae */ /* 0x0003e2000b981a04 */
[----:B------:R-:W-:Y:S02]  /*5720*/  LOP3.LUT R139, R139, R0, RZ, 0x3c, !PT ;  /* 0x000000008b8b7212 */ /* 0x000fe400078e3cff */
[----:B------:R-:W-:Y:S02]  /*5730*/  IADD3 R0, PT, PT, R141, R120, RZ ;  /* 0x000000788d007210 */ /* 0x000fe40007ffe0ff */
[----:B------:R-:W-:Y:S02]  /*5740*/  LOP3.LUT R93, R94, R139, RZ, 0xfc, !PT ;  /* 0x0000008b5e5d7212 */ /* 0x000fe400078efcff */
[----:B------:R-:W-:Y:S01]  /*5750*/  ISETP.NE.AND P2, PT, R158, RZ, PT ;  /* 0x000000ff9e00720c */ /* 0x000fe20003f45270 */
[----:B------:R2:W-:Y:S01]  /*5760*/  LDGSTS.E.BYPASS.LTC128B.128 [R161+0x4000], desc[UR4][R172.64] ;  /* 0x04000000aca17fae */ /* 0x0005e2000b981a04 */
[----:B------:R-:W-:Y:S04]  /*5770*/  LEA R121, R93, R138, 0x1 ;  /* 0x0000008a5d797211 */ /* 0x000fe800078e08ff */
[----:B------:R-:W-:Y:S03]  /*5780*/  IADD3 R128, PT, PT, R121, R120, RZ ;  /* 0x0000007879807210 */ /* 0x000fe60007ffe0ff */
[----:B------:R3:W-:Y:S08]  /*5790*/  LDGSTS.E.BYPASS.LTC128B.128 [R161+0x4800], desc[UR4][R170.64] ;  /* 0x04800000aaa17fae */ /* 0x0007f0000b981a04 */
[----:B------:R-:W-:Y:S08]  /*57a0*/  LDSM.16.M88.4 R92, [R121] ;  /* 0x00000000795c783b */ /* 0x000ff00000000200 */
[----:B------:R-:W4:Y:S04]  /*57b0*/  LD.E R151, desc[UR4][R2.64+0x18c] ;  /* 0x00018c0402977980 */ /* 0x000f28000c101900 */
[----:B------:R-:W5:Y:S08]  /*57c0*/  LDSM.16.M88.4 R96, [R141+0x1000] ;  /* 0x001000008d60783b */ /* 0x000f700000000200 */
[----:B------:R-:W0:Y:S08]  /*57d0*/  LDGDEPBAR ;  /* 0x00000000000079af */ /* 0x000e300000000000 */
[----:B------:R-:W1:Y:S08]  /*57e0*/  LDSM.16.M88.4 R100, [R141+0x1400] ;  /* 0x001400008d64783b */ /* 0x000e700000000200 */
[----:B------:R-:W2:Y:S08]  /*57f0*/  LDSM.16.M88.4 R104, [R141+0x1800] ;  /* 0x001800008d68783b */ /* 0x000eb00000000200 */
[----:B------:R-:W3:Y:S08]  /*5800*/  LDSM.16.M88.4 R108, [R141+0x1c00] ;  /* 0x001c00008d6c783b */ /* 0x000ef00000000200 */
[----:B------:R-:W3:Y:S01]  /*5810*/  LDSM.16.M88.4 R112, [R141+0x2000] ;  /* 0x002000008d70783b */ /* 0x000ee20000000200 */
        /* <DEDUP_REMOVED lines=8> */
[C---:B--2---:R-:W-:Y:S07]  /*58a0*/  HMMA.16816.F32.BF16 R20, R92.reuse, R104, RZ ;  /* 0x000000685c14723c */ /* 0x044fee00000418ff */
[----:B------:R-:W2:Y:S01]  /*58b0*/  LDSM.16.M88.4 R132, [R0+0x1000] ;  /* 0x001000000084783b */ /* 0x000ea20000000200 */
[C---:B------:R-:W-:Y:S07]  /*58c0*/  HMMA.16816.F32.BF16 R24, R92.reuse, R106, RZ ;  /* 0x0000006a5c18723c */ /* 0x040fee00000418ff */
[----:B------:R-:W-:Y:S01]  /*58d0*/  LDSM.16.M88.4 R96, [R0+0x1800] ;  /* 0x001800000060783b */ /* 0x000fe20000000200 */
        /* <DEDUP_REMOVED lines=11> */
[C---:B--2---:R-:W-:Y:S08]  /*5990*/  HMMA.16816.F32.BF16 R4, R128.reuse, R132, R4 ;  /* 0x000000848004723c */ /* 0x044ff00000041804 */
[C---:B------:R-:W-:Y:S08]  /*59a0*/  HMMA.16816.F32.BF16 R8, R128.reuse, R134, R8 ;  /* 0x000000868008723c */ /* 0x040ff00000041808 */
[C---:B-1----:R-:W-:Y:S08]  /*59b0*/  HMMA.16816.F32.BF16 R12, R128.reuse, R92, R12 ;  /* 0x0000005c800c723c */ /* 0x042ff0000004180c */
[C---:B------:R-:W-:Y:S01]  /*59c0*/  HMMA.16816.F32.BF16 R16, R128.reuse, R94, R16 ;  /* 0x0000005e8010723c */ /* 0x040fe20000041810 */
[----:B------:R-:W1:Y:S07]  /*59d0*/  LDSM.16.M88.4 R92, [R0+0x1c00] ;  /* 0x001c0000005c783b */ /* 0x000e6e0000000200 */
[C---:B------:R-:W-:Y:S08]  /*59e0*/  HMMA.16816.F32.BF16 R20, R128.reuse, R96, R20 ;  /* 0x000000608014723c */ /* 0x040ff00000041814 */
[C---:B------:R-:W-:Y:S01]  /*59f0*/  HMMA.16816.F32.BF16 R24, R128.reuse, R98, R24 ;  /* 0x000000628018723c */ /* 0x040fe20000041818 */
[----:B------:R-:W2:Y:S07]  /*5a00*/  LDSM.16.M88.4 R96, [R0+0x2000] ;  /* 0x002000000060783b */ /* 0x000eae0000000200 */
[C---:B-1----:R-:W-:Y:S08]  /*5a10*/  HMMA.16816.F32.BF16 R28, R128.reuse, R92, R28 ;  /* 0x0000005c801c723c */ /* 0x042ff0000004181c */
[C---:B------:R-:W-:Y:S01]  /*5a20*/  HMMA.16816.F32.BF16 R32, R128.reuse, R94, R32 ;  /* 0x0000005e8020723c */ /* 0x040fe20000041820 */
[----:B------:R-:W1:Y:S07]  /*5a30*/  LDSM.16.M88.4 R92, [R0+0x2400] ;  /* 0x00240000005c783b */ /* 0x000e6e0000000200 */
[C---:B--2---:R-:W-:Y:S08]  /*5a40*/  HMMA.16816.F32.BF16 R36, R128.reuse, R96, R36 ;  /* 0x000000608024723c */ /* 0x044ff00000041824 */
[C---:B------:R-:W-:Y:S01]  /*5a50*/  HMMA.16816.F32.BF16 R40, R128.reuse, R98, R40 ;  /* 0x000000628028723c */ /* 0x040fe20000041828 */
[----:B------:R-:W2:Y:S02]  /*5a60*/  LDSM.16.M88.4 R96, [R0+0x2800] ;  /* 0x002800000060783b */ /* 0x000ea40000000200 */
[-C--:B----4-:R-:W-:Y:S01]  /*5a70*/  FMUL.FTZ R176, R4, R151.reuse ;  /* 0x0000009704b07220 */ /* 0x090fe20000410000 */
[-C--:B------:R-:W-:Y:S01]  /*5a80*/  FMUL.FTZ R213, R5, R151.reuse ;  /* 0x0000009705d57220 */ /* 0x080fe20000410000 */
[-C--:B------:R-:W-:Y:S03]  /*5a90*/  FMUL.FTZ R174, R6, R151.reuse ;  /* 0x0000009706ae7220 */ /* 0x080fe60000410000 */
[C---:B-1----:R-:W-:Y:S01]  /*5aa0*/  HMMA.16816.F32.BF16 R44, R128.reuse, R92, R44 ;  /* 0x0000005c802c723c */ /* 0x042fe2000004182c */
[----:B------:R-:W1:Y:S02]  /*5ab0*/  MUFU.TANH R176, R176 ;  /* 0x000000b000b07308 */ /* 0x000e640000002400 */
[-C--:B------:R-:W-:Y:S01]  /*5ac0*/  FMUL.FTZ R211, R7, R151.reuse ;  /* 0x0000009707d37220 */ /* 0x080fe20000410000 */
[-C--:B------:R-:W-:Y:S01]  /*5ad0*/  FMUL.FTZ R223, R8, R151.reuse ;  /* 0x0000009708df7220 */ /* 0x080fe20000410000 */
[-C--:B------:R-:W-:Y:S01]  /*5ae0*/  FMUL.FTZ R221, R9, R151.reuse ;  /* 0x0000009709dd7220 */ /* 0x080fe20000410000 */
[-C--:B------:R-:W-:Y:S02]  /*5af0*/  FMUL.FTZ R219, R10, R151.reuse ;  /* 0x000000970adb7220 */ /* 0x080fe40000410000 */
[C---:B------:R-:W-:Y:S01]  /*5b00*/  HMMA.16816.F32.BF16 R48, R128.reuse, R94, R48 ;  /* 0x0000005e8030723c */ /* 0x040fe20000041830 */
[----:B------:R-:W3:Y:S01]  /*5b10*/  LDSM.16.M88.4 R92, [R0+0x2c00] ;  /* 0x002c0000005c783b */ /* 0x000ee20000000200 */
[----:B------:R-:W-:Y:S04]  /*5b20*/  DEPBAR.LE SB0, 0x0 ;  /* 0x000080000000791a */ /* 0x000fe80000000000 */
[----:B------:R-:W4:Y:S01]  /*5b30*/  MUFU.TANH R213, R213 ;  /* 0x000000d500d57308 */ /* 0x000f220000002400 */
[-C--:B------:R-:W-:Y:S01]  /*5b40*/  FMUL.FTZ R217, R11, R151.reuse ;  /* 0x000000970bd97220 */ /* 0x080fe20000410000 */
[C---:B--2---:R-:W-:Y:S05]  /*5b50*/  HMMA.16816.F32.BF16 R52, R128.reuse, R96, R52 ;  /* 0x000000608034723c */ /* 0x044fea0000041834 */
[-C--:B------:R-:W-:Y:S03]  /*5b60*/  FMUL.FTZ R235, R12, R151.reuse ;  /* 0x000000970ceb7220 */ /* 0x080fe60000410000 */
[----:B------:R-:W2:Y:S01]  /*5b70*/  MUFU.TANH R174, R174 ;  /* 0x000000ae00ae7308 */ /* 0x000ea20000002400 */
[----:B------:R-:W-:Y:S01]  /*5b80*/  BAR.SYNC.DEFER_BLOCKING 0x0 ;  /* 0x0000000000007b1d */ /* 0x000fe20000010000 */
        /* <DEDUP_REMOVED lines=23> */
[C---:B---3--:R-:W-:Y:S03]  /*5d00*/  HMMA.16816.F32.BF16 R60, R128.reuse, R92, R60 ;  /* 0x0000005c803c723c */ /* 0x048fe6000004183c */
[-C--:B------:R-:W-:Y:S01]  /*5d10*/  FMUL.FTZ R204, R32, R151.reuse ;  /* 0x0000009720cc7220 */ /* 0x080fe20000410000 */
[-C--:B------:R-:W-:Y:S03]  /*5d20*/  FMUL.FTZ R202, R33, R151.reuse ;  /* 0x0000009721ca7220 */ /* 0x080fe60000410000 */
[----:B------:R-:W3:Y:S01]  /*5d30*/  MUFU.TANH R219, R219 ;  /* 0x000000db00db7308 */ /* 0x000ee20000002400 */
[-C--:B------:R-:W-:Y:S01]  /*5d40*/  FMUL.FTZ R198, R34, R151.reuse ;  /* 0x0000009722c67220 */ /* 0x080fe20000410000 */
[-C--:B------:R-:W-:Y:S01]  /*5d50*/  FMUL.FTZ R249, R35, R151.reuse ;  /* 0x0000009723f97220 */ /* 0x080fe20000410000 */
[----:B------:R-:W-:Y:S03]  /*5d60*/  HMMA.16816.F32.BF16 R64, R128, R94, R64 ;  /* 0x0000005e8040723c */ /* 0x000fe60000041840 */
        /* <DEDUP_REMOVED lines=36> */
[----:B------:R-:W-:Y:S08]  /*5fb0*/  FMUL.FTZ R208, R63, R151 ;  /* 0x000000973fd07220 */ /* 0x000ff00000410000 */
        /* <DEDUP_REMOVED lines=73> */
[----:B------:R-:W2:Y:S01]  /*6450*/  I2F.RP R8, R9 ;  /* 0x0000000900087306 */ /* 0x000ea20000209400 */
[----:B------:R-:W-:Y:S02]  /*6460*/  LOP3.LUT R10, R10, R13, RZ, 0x3c, !PT ;  /* 0x0000000d0a0a7212 */ /* 0x000fe400078e3cff */
[----:B------:R-:W-:Y:S02]  /*6470*/  IMAD.MOV R7, RZ, RZ, -R7 ;  /* 0x000000ffff077224 */ /* 0x000fe400078e0a07 */
[----:B------:R-:W-:Y:S05]  /*6480*/  ISETP.GE.AND P2, PT, R10, RZ, PT ;  /* 0x000000ff0a00720c */ /* 0x000fea0003f46270 */
[----:B--2---:R-:W2:Y:S02]  /*6490*/  MUFU.RCP R0, R8 ;  /* 0x0000000800007308 */ /* 0x004ea40000001000 */
[----:B--2---:R-:W-:Y:S01]  /*64a0*/  VIADD R14, R0, 0xffffffe ;  /* 0x0ffffffe000e7836 */ /* 0x004fe20000000000 */
[----:B------:R-:W-:Y:S07]  /*64b0*/  IADD3 R0, PT, PT, R160, -0x80, RZ ;  /* 0xffffff80a0007810 */ /* 0x000fee0007ffe0ff */
[----:B------:R-:W2:Y:S02]  /*64c0*/  F2I.FTZ.U32.TRUNC.NTZ R15, R14 ;  /* 0x0000000e000f7305 */ /* 0x000ea4000021f000 */
[--C-:B--2---:R-:W-:Y:S02]  /*64d0*/  IMAD.MOV R6, RZ, RZ, -R15.reuse ;  /* 0x000000ffff067224 */ /* 0x104fe400078e0a0f */
        /* <DEDUP_REMOVED lines=48> */
.L_x_6182:
[----:B------:R-:W-:Y:S05]  /*67e0*/  BSYNC.RECONVERGENT B0 ;  /* 0x0000000000007941 */ /* 0x000fea0003800200 */
.L_x_6181:
        /* <DEDUP_REMOVED lines=16> */
.L_x_6180:
[----:B------:R-:W-:Y:S05]  /*68f0*/  BSYNC.RECONVERGENT B1 ;  /* 0x0000000000017941 */ /* 0x000fea0003800200 */
.L_x_6179:
[----:B------:R-:W3:Y:S01]  /*6900*/  LD.E R21, desc[UR4][R2.64+0xdc] ;  /* 0x0000dc0402157980 */ /* 0x000ee2000c101900 */
[----:B------:R-:W-:Y:S02]  /*6910*/  LOP3.LUT R139, R139, 0x120, R140, 0xf8, !PT ;  /* 0x000001208b8b7812 */ /* 0x000fe400078ef88c */
[----:B-1----:R-:W-:Y:S02]  /*6920*/  FMNMX3.FTZ R0, R89, R176, R213, !PT ;  /* 0x000000b059007276 */ /* 0x002fe400078100d5 */
[----:B------:R-:W-:Y:S02]  /*6930*/  LEA R41, R139, R138, 0x1 ;  /* 0x0000008a8b297211 */ /* 0x000fe400078e08ff */
[----:B--2---:R-:W-:Y:S02]  /*6940*/  FMNMX3.FTZ R4, R91, R174, R211, !PT ;  /* 0x000000ae5b047276 */ /* 0x004fe400078100d3 */
[----:B------:R-:W-:Y:S01]  /*6950*/  IADD3 R40, PT, PT, R41, 0x3020, RZ ;  /* 0x0000302029287810 */ /* 0x000fe20007ffe0ff */
[----:B------:R-:W-:Y:S01]  /*6960*/  LDSM.16.MT88.4 R12, [R41+0x3000] ;  /* 0x00300000290c783b */ /* 0x000fe20000004200 */
[----:B------:R-:W-:Y:S02]  /*6970*/  FMNMX3.FTZ R0, R0, R223, R221, !PT ;  /* 0x000000df00007276 */ /* 0x000fe400078100dd */
[----:B------:R-:W-:Y:S02]  /*6980*/  FMNMX3.FTZ R4, R4, R219, R217, !PT ;  /* 0x000000db04047276 */ /* 0x000fe400078100d9 */
[----:B------:R-:W-:Y:S02]  /*6990*/  FMNMX3.FTZ R0, R0, R235, R233, !PT ;  /* 0x000000eb00007276 */ /* 0x000fe400078100e9 */
[----:B------:R-:W-:Y:S01]  /*69a0*/  FMNMX3.FTZ R4, R4, R231, R229, !PT ;  /* 0x000000e704047276 */ /* 0x000fe200078100e5 */
[----:B------:R-:W-:Y:S01]  /*69b0*/  LDSM.16.MT88.4 R32, [R41+0x3400] ;  /* 0x003400002920783b */ /* 0x000fe20000004200 */
        /* <DEDUP_REMOVED lines=29> */
[----:B------:R-:W2:Y:S01]  /*6b90*/  SHFL.BFLY PT, R0, R7, 0x2, 0x1f ;  /* 0x0c401f0007007f89 */ /* 0x000ea200000e0000 */
[----:B-1----:R-:W-:Y:S02]  /*6ba0*/  FMNMX.FTZ R9, R11, R4, !PT ;  /* 0x000000040b097209 */ /* 0x002fe40007810000 */
[----:B--2---:R-:W-:Y:S05]  /*6bb0*/  FMNMX.FTZ R5, R7, R0, !PT ;  /* 0x0000000007057209 */ /* 0x004fea0007810000 */
[----:B------:R-:W1:Y:S08]  /*6bc0*/  SHFL.BFLY PT, R20, R9, 0x1, 0x1f ;  /* 0x0c201f0009147f89 */ /* 0x000e7000000e0000 */
[----:B------:R-:W2:Y:S01]  /*6bd0*/  SHFL.BFLY PT, R0, R5, 0x1, 0x1f ;  /* 0x0c201f0005007f89 */ /* 0x000ea200000e0000 */
[----:B-1----:R-:W-:Y:S02]  /*6be0*/  FMNMX.FTZ R20, R9, R20, !PT ;  /* 0x0000001409147209 */ /* 0x002fe40007810000 */
[----:B--2---:R-:W-:Y:S02]  /*6bf0*/  FMNMX.FTZ R0, R5, R0, !PT ;  /* 0x0000000005007209 */ /* 0x004fe40007810000 */
[----:B------:R-:W-:Y:S03]  /*6c00*/  FSETP.NEU.FTZ.AND P2, PT, R20, -INF , PT ;  /* 0xff8000001400780b */ /* 0x000fe60003f5d000 */
[----:B------:R-:W-:Y:S04]  /*6c10*/  FADD.FTZ R4, -R0, R91 ;  /* 0x0000005b00047221 */ /* 0x000fe80000010100 */
[C---:B---3--:R-:W-:Y:S01]  /*6c20*/  FMUL.FTZ R22, R21.reuse, R4 ;  /* 0x0000000415167220 */ /* 0x048fe20000410000 */
[----:B------:R-:W-:Y:S01]  /*6c30*/  FADD.FTZ R4, -R20, R89 ;  /* 0x0000005914047221 */ /* 0x000fe20000010100 */
[C---:B------:R-:W-:Y:S01]  /*6c40*/  FMUL.FTZ R42, R21.reuse, R0 ;  /* 0x00000000152a7220 */ /* 0x040fe20000410000 */
[C---:B------:R-:W-:Y:S02]  /*6c50*/  FMUL.FTZ R44, R21.reuse, R20 ;  /* 0x00000014152c7220 */ /* 0x040fe40000410000 */
[----:B------:R-:W-:Y:S01]  /*6c60*/  FMUL.FTZ R23, R21, R4 ;  /* 0x0000000415177220 */ /* 0x000fe20000410000 */
[----:B------:R-:W1:Y:S01]  /*6c70*/  MUFU.EX2 R22, R22 ;  /* 0x0000001600167308 */ /* 0x000e620000000800 */
[----:B------:R-:W-:Y:S02]  /*6c80*/  IADD3 R4, PT, PT, R41, 0x3000, RZ ;  /* 0x0000300029047810 */ /* 0x000fe40007ffe0ff */
[----:B------:R-:W-:Y:S02]  /*6c90*/  FSEL R44, R44, RZ, P2 ;  /* 0x000000ff2c2c7208 */ /* 0x000fe40001000000 */
[----:B------:R-:W-:Y:S02]  /*6ca0*/  @P0 IADD3 R40, PT, PT, R4, -0x20, RZ ;  /* 0xffffffe004280810 */ /* 0x000fe40007ffe0ff */
[----:B------:R-:W-:Y:S03]  /*6cb0*/  FSETP.NEU.FTZ.AND P2, PT, R0, -INF , PT ;  /* 0xff8000000000780b */ /* 0x000fe60003f5d000 */
[----:B------:R-:W2:Y:S01]  /*6cc0*/  MUFU.EX2 R23, R23 ;  /* 0x0000001700177308 */ /* 0x000ea20000000800 */
[-CC-:B------:R-:W-:Y:S01]  /*6cd0*/  FFMA.FTZ R104, R176, R21.reuse, -R44.reuse ;  /* 0x00000015b0687223 */ /* 0x180fe2000001082c */
[----:B------:R-:W3:Y:S01]  /*6ce0*/  LDSM.16.MT88.4 R28, [R40] ;  /* 0x00000000281c783b */ /* 0x000ee20000004200 */
[----:B------:R-:W-:Y:S01]  /*6cf0*/  FSEL R42, R42, RZ, P2 ;  /* 0x000000ff2a2a7208 */ /* 0x000fe20001000000 */
[-CC-:B------:R-:W-:Y:S01]  /*6d00*/  FFMA.FTZ R99, R213, R21.reuse, -R44.reuse ;  /* 0x00000015d5637223 */ /* 0x180fe2000001082c */
[-CC-:B------:R-:W-:Y:S01]  /*6d10*/  FFMA.FTZ R102, R223, R21.reuse, -R44.reuse ;  /* 0x00000015df667223 */ /* 0x180fe2000001082c */
[-CC-:B------:R-:W-:Y:S01]  /*6d20*/  FFMA.FTZ R95, R221, R21.reuse, -R44.reuse ;  /* 0x00000015dd5f7223 */ /* 0x180fe2000001082c */
[----:B------:R-:W-:Y:S03]  /*6d30*/  FFMA.FTZ R98, R235, R21, -R44 ;  /* 0x00000015eb627223 */ /* 0x000fe6000001082c */
[----:B------:R-:W-:Y:S01]  /*6d40*/  MUFU.EX2 R104, R104 ;  /* 0x0000006800687308 */ /* 0x000fe20000000800 */
[C---:B-1----:R-:W-:Y:S01]  /*6d50*/  FMUL.FTZ R10, R22.reuse, R78 ;  /* 0x0000004e160a7220 */ /* 0x042fe20000410000 */
[----:B------:R-:W1:Y:S01]  /*6d60*/  LDSM.16.MT88.4 R36, [R40+0x400] ;  /* 0x000400002824783b */ /* 0x000e620000004200 */
[C---:B------:R-:W-:Y:S01]  /*6d70*/  FMUL.FTZ R11, R22.reuse, R79 ;  /* 0x0000004f160b7220 */ /* 0x040fe20000410000 */
[C---:B------:R-:W-:Y:S01]  /*6d80*/  FMUL.FTZ R18, R22.reuse, R70 ;  /* 0x0000004616127220 */ /* 0x040fe20000410000 */
[C---:B------:R-:W-:Y:S01]  /*6d90*/  FMUL.FTZ R19, R22.reuse, R71 ;  /* 0x0000004716137220 */ /* 0x040fe20000410000 */
[C---:B------:R-:W-:Y:S01]  /*6da0*/  FMUL.FTZ R6, R22.reuse, R82 ;  /* 0x0000005216067220 */ /* 0x040fe20000410000 */
[----:B------:R-:W-:Y:S03]  /*6db0*/  FMUL.FTZ R7, R22, R83 ;  /* 0x0000005316077220 */ /* 0x000fe60000410000 */
[----:B------:R-:W4:Y:S01]  /*6dc0*/  MUFU.EX2 R99, R99 ;  /* 0x0000006300637308 */ /* 0x000f220000000800 */
[C---:B--2---:R-:W-:Y:S01]  /*6dd0*/  FMUL.FTZ R9, R23.reuse, R77 ;  /* 0x0000004d17097220 */ /* 0x044fe20000410000 */
[C---:B------:R-:W-:Y:S01]  /*6de0*/  FMUL.FTZ R8, R23.reuse, R76 ;  /* 0x0000004c17087220 */ /* 0x040fe20000410000 */
[C---:B------:R-:W-:Y:S01]  /*6df0*/  FMUL.FTZ R16, R23.reuse, R68 ;  /* 0x0000004417107220 */ /* 0x040fe20000410000 */
[C---:B------:R-:W-:Y:S01]  /*6e00*/  FMUL.FTZ R17, R23.reuse, R69 ;  /* 0x0000004517117220 */ /* 0x040fe20000410000 */
[C---:B------:R-:W-:Y:S01]  /*6e10*/  FMUL.FTZ R4, R23.reuse, R80 ;  /* 0x0000005017047220 */ /* 0x040fe20000410000 */
[----:B------:R-:W-:Y:S01]  /*6e20*/  FMUL.FTZ R5, R23, R81 ;  /* 0x0000005117057220 */ /* 0x000fe20000410000 */
        /* <DEDUP_REMOVED lines=10> */
[----:B----4-:R-:W-:Y:S01]  /*6ed0*/  F2FP.BF16.F32.PACK_AB R24, R99, R104 ;  /* 0x000000686318723e */ /* 0x010fe200000010ff */
[-CC-:B------:R-:W-:Y:S01]  /*6ee0*/  FFMA.FTZ R100, R219, R21.reuse, -R42.reuse ;  /* 0x00000015db647223 */ /* 0x180fe2000001082a */
[-C--:B------:R-:W-:Y:S01]  /*6ef0*/  FFMA.FTZ R93, R217, R21.reuse, -R42 ;  /* 0x00000015d95d7223 */ /* 0x080fe2000001082a */
[-CC-:B------:R-:W-:Y:S01]  /*6f00*/  FFMA.FTZ R91, R233, R21.reuse, -R44.reuse ;  /* 0x00000015e95b7223 */ /* 0x180fe2000001082c */
[-CC-:B------:R-:W-:Y:S01]  /*6f10*/  FFMA.FTZ R94, R245, R21.reuse, -R44.reuse ;  /* 0x00000015f55e7223 */ /* 0x180fe2000001082c */
[-C--:B------:R-:W-:Y:S01]  /*6f20*/  FFMA.FTZ R67, R243, R21.reuse, -R44 ;  /* 0x00000015f3437223 */ /* 0x080fe2000001082c */
[-C--:B------:R-:W-:Y:S03]  /*6f30*/  FFMA.FTZ R92, R241, R21.reuse, -R42 ;  /* 0x00000015f15c7223 */ /* 0x080fe6000001082a */
[----:B------:R-:W-:Y:S01]  /*6f40*/  MUFU.EX2 R101, R101 ;  /* 0x0000006500657308 */ /* 0x000fe20000000800 */
[-CC-:B------:R-:W-:Y:S01]  /*6f50*/  FFMA.FTZ R62, R182, R21.reuse, -R44.reuse ;  /* 0x00000015b63e7223 */ /* 0x180fe2000001082c */
[-C--:B------:R-:W-:Y:S01]  /*6f60*/  FFMA.FTZ R57, R180, R21.reuse, -R44 ;  /* 0x00000015b4397223 */ /* 0x080fe2000001082c */
[-C--:B------:R-:W-:Y:S01]  /*6f70*/  FFMA.FTZ R60, R251, R21.reuse, -R42 ;  /* 0x00000015fb3c7223 */ /* 0x080fe2000001082a */
[-CC-:B------:R-:W-:Y:S01]  /*6f80*/  FFMA.FTZ R56, R196, R21.reuse, -R44.reuse ;  /* 0x00000015c4387223 */ /* 0x180fe2000001082c */
[-CC-:B------:R-:W-:Y:S01]  /*6f90*/  FFMA.FTZ R51, R194, R21.reuse, -R44.reuse ;  /* 0x00000015c2337223 */ /* 0x180fe2000001082c */
[-CC-:B------:R-:W-:Y:S01]  /*6fa0*/  FFMA.FTZ R48, R206, R21.reuse, -R44.reuse ;  /* 0x00000015ce307223 */ /* 0x180fe2000001082c */
[-C--:B------:R-:W-:Y:S03]  /*6fb0*/  FFMA.FTZ R45, R200, R21.reuse, -R44 ;  /* 0x00000015c82d7223 */ /* 0x080fe6000001082c */
[----:B------:R-:W4:Y:S01]  /*6fc0*/  MUFU.EX2 R97, R97 ;  /* 0x0000006100617308 */ /* 0x000f220000000800 */
[----:B--2---:R-:W-:Y:S01]  /*6fd0*/  F2FP.BF16.F32.PACK_AB R26, R95, R102 ;  /* 0x000000665f1a723e */ /* 0x004fe200000010ff */
        /* <DEDUP_REMOVED lines=13> */
[--C-:B------:R-:W-:Y:S03]  /*70b0*/  FFMA.FTZ R69, R209, R21, -R42.reuse ;  /* 0x00000015d1457223 */ /* 0x100fe6000001082a */
[----:B------:R-:W2:Y:S01]  /*70c0*/  MUFU.EX2 R93, R93 ;  /* 0x0000005d005d7308 */ /* 0x000ea20000000800 */
[----:B----4-:R-:W-:Y:S01]  /*70d0*/  F2FP.BF16.F32.PACK_AB R25, R97, R101 ;  /* 0x000000656119723e */ /* 0x010fe200000010ff */
[-C--:B------:R-:W-:Y:S01]  /*70e0*/  FFMA.FTZ R68, R207, R21.reuse, -R42 ;  /* 0x00000015cf447223 */ /* 0x080fe2000001082a */
[-CC-:B------:R-:W-:Y:S01]  /*70f0*/  FFMA.FTZ R70, R201, R21.reuse, -R44.reuse ;  /* 0x00000015c9467223 */ /* 0x180fe2000001082c */
[-C--:B------:R-:W-:Y:S01]  /*7100*/  FFMA.FTZ R71, R205, R21.reuse, -R44 ;  /* 0x00000015cd477223 */ /* 0x080fe2000001082c */
[-CC-:B------:R-:W-:Y:S01]  /*7110*/  FFMA.FTZ R80, R191, R21.reuse, -R42.reuse ;  /* 0x00000015bf507223 */ /* 0x180fe2000001082a */
[----:B------:R-:W-:Y:S01]  /*7120*/  FFMA.FTZ R81, R193, R21, -R42 ;  /* 0x00000015c1517223 */ /* 0x000fe2000001082a */
[----:B------:R-:W-:Y:S03]  /*7130*/  FFMA.FTZ R101, R22, R169, R101 ;  /* 0x000000a916657223 */ /* 0x000fe60000010065 */
[----:B------:R-:W-:Y:S01]  /*7140*/  MUFU.EX2 R98, R98 ;  /* 0x0000006200627308 */ /* 0x000fe20000000800 */
[----:B------:R-:W-:Y:S01]  /*7150*/  FFMA.FTZ R104, R23, R168, R104 ;  /* 0x000000a817687223 */ /* 0x000fe20000010068 */
[----:B------:R-:W-:Y:S01]  /*7160*/  ISETP.NE.AND P0, PT, R159, -0x1, PT ;  /* 0xffffffff9f00780c */ /* 0x000fe20003f05270 */
[----:B------:R-:W-:Y:S01]  /*7170*/  FADD.FTZ R101, R97, R101 ;  /* 0x0000006561657221 */ /* 0x000fe20000010000 */
[-C--:B------:R-:W-:Y:S01]  /*7180*/  FFMA.FTZ R103, R189, R21.reuse, -R44 ;  /* 0x00000015bd677223 */ /* 0x080fe2000001082c */
[----:B------:R-:W-:Y:S01]  /*7190*/  FADD.FTZ R99, R99, R104 ;  /* 0x0000006863637221 */ /* 0x000fe20000010000 */
[-C--:B------:R-:W-:Y:S01]  /*71a0*/  FFMA.FTZ R106, R187, R21.reuse, -R44 ;  /* 0x00000015bb6a7223 */ /* 0x080fe2000001082c */
[-CC-:B------:R-:W-:Y:S03]  /*71b0*/  FFMA.FTZ R105, R185, R21.reuse, -R42.reuse ;  /* 0x00000015b9697223 */ /* 0x180fe6000001082a */
[----:B------:R-:W-:Y:S01]  /*71c0*/  MUFU.EX2 R91, R91 ;  /* 0x0000005b005b7308 */ /* 0x000fe20000000800 */
[----:B--2---:R-:W-:Y:S01]  /*71d0*/  F2FP.BF16.F32.PACK_AB R27, R93, R100 ;  /* 0x000000645d1b723e */ /* 0x004fe200000010ff */
[----:B------:R-:W-:Y:S01]  /*71e0*/  FADD.FTZ R100, R100, R101 ;  /* 0x0000006564647221 */ /* 0x000fe20000010000 */
[----:B------:R-:W-:Y:S01]  /*71f0*/  FADD.FTZ R102, R102, R99 ;  /* 0x0000006366667221 */ /* 0x000fe20000010000 */
[-C--:B------:R-:W-:Y:S01]  /*7200*/  FFMA.FTZ R108, R181, R21.reuse, -R42 ;  /* 0x00000015b56c7223 */ /* 0x080fe2000001082a */
[----:B------:R-:W-:Y:S01]  /*7210*/  FFMA.FTZ R107, R183, R21, -R44 ;  /* 0x00000015b76b7223 */ /* 0x000fe2000001082c */
[----:B------:R-:W-:Y:S01]  /*7220*/  FADD.FTZ R93, R93, R100 ;  /* 0x000000645d5d7221 */ /* 0x000fe20000010000 */
[----:B------:R-:W-:Y:S03]  /*7230*/  FADD.FTZ R95, R95, R102 ;  /* 0x000000665f5f7221 */ /* 0x000fe60000010000 */
[----:B------:R-:W2:Y:S01]  /*7240*/  MUFU.EX2 R96, R96 ;  /* 0x0000006000607308 */ /* 0x000ea20000000800 */
[C---:B------:R-:W-:Y:S05]  /*7250*/  HMMA.16816.F32.BF16 R4, R24.reuse, R12, R4 ;  /* 0x0000000c1804723c */ /* 0x040fea0000041804 */
[C---:B------:R-:W-:Y:S01]  /*7260*/  FMUL.FTZ R12, R23.reuse, R72 ;  /* 0x00000048170c7220 */ /* 0x040fe20000410000 */
[----:B------:R-:W-:Y:S03]  /*7270*/  FMUL.FTZ R13, R23, R73 ;  /* 0x00000049170d7220 */ /* 0x000fe60000410000 */
[----:B------:R-:W4:Y:S01]  /*7280*/  MUFU.EX2 R89, R89 ;  /* 0x0000005900597308 */ /* 0x000f220000000800 */
[C---:B------:R-:W-:Y:S03]  /*7290*/  HMMA.16816.F32.BF16 R8, R24.reuse, R14, R8 ;  /* 0x0000000e1808723c */ /* 0x040fe60000041808 */
[C---:B------:R-:W-:Y:S01]  /*72a0*/  FMUL.FTZ R14, R22.reuse, R74 ;  /* 0x0000004a160e7220 */ /* 0x040fe20000410000 */
[----:B------:R-:W-:Y:S01]  /*72b0*/  FMUL.FTZ R15, R22, R75 ;  /* 0x0000004b160f7220 */ /* 0x000fe20000410000 */
[-CC-:B------:R-:W-:Y:S01]  /*72c0*/  FFMA.FTZ R72, R203, R21.reuse, -R42.reuse ;  /* 0x00000015cb487223 */ /* 0x180fe2000001082a */
[-C--:B------:R-:W-:Y:S03]  /*72d0*/  FFMA.FTZ R75, R197, R21.reuse, -R42 ;  /* 0x00000015c54b7223 */ /* 0x080fe6000001082a */
[----:B------:R-:W-:Y:S01]  /*72e0*/  MUFU.EX2 R94, R94 ;  /* 0x0000005e005e7308 */ /* 0x000fe20000000800 */
[----:B--2---:R-:W-:Y:S01]  /*72f0*/  FADD.FTZ R76, R96, R93 ;  /* 0x0000005d604c7221 */ /* 0x004fe20000010000 */
[-CC-:B------:R-:W-:Y:S01]  /*7300*/  FFMA.FTZ R73, R199, R21.reuse, -R44.reuse ;  /* 0x00000015c7497223 */ /* 0x180fe2000001082c */
[-CC-:B------:R-:W-:Y:S01]  /*7310*/  FFMA.FTZ R74, R195, R21.reuse, -R44.reuse ;  /* 0x00000015c34a7223 */ /* 0x180fe2000001082c */
[C---:B---3--:R-:W-:Y:S03]  /*7320*/  HMMA.16816.F32.BF16 R12, R24.reuse, R28, R12 ;  /* 0x0000001c180c723c */ /* 0x048fe6000004180c */
[-C--:B------:R-:W-:Y:S03]  /*7330*/  FFMA.FTZ R22, R179, R21.reuse, -R44 ;  /* 0x00000015b3167223 */ /* 0x080fe6000001082c */
[----:B------:R-:W2:Y:S01]  /*7340*/  MUFU.EX2 R67, R67 ;  /* 0x0000004300437308 */ /* 0x000ea20000000800 */
[-C--:B------:R-:W-:Y:S01]  /*7350*/  FFMA.FTZ R23, R177, R21.reuse, -R42 ;  /* 0x00000015b1177223 */ /* 0x080fe2000001082a */
[-CC-:B------:R-:W-:Y:S01]  /*7360*/  FFMA.FTZ R173, R173, R21.reuse, -R44.reuse ;  /* 0x00000015adad7223 */ /* 0x180fe2000001082c */
[-C--:B------:R-:W-:Y:S01]  /*7370*/  FFMA.FTZ R170, R170, R21.reuse, -R44 ;  /* 0x00000015aaaa7223 */ /* 0x080fe2000001082c */
[----:B------:R-:W-:Y:S01]  /*7380*/  HMMA.16816.F32.BF16 R16, R24, R30, R16 ;  /* 0x0000001e1810723c */ /* 0x000fe20000041810 */
[----:B------:R-:W3:Y:S02]  /*7390*/  LDSM.16.MT88.4 R28, [R41+0x3800] ;  /* 0x00380000291c783b */ /* 0x000ee40000004200 */
[----:B------:R-:W-:Y:S03]  /*73a0*/  F2FP.BF16.F32.PACK_AB R24, R91, R98 ;  /* 0x000000625b18723e */ /* 0x000fe600000010ff */
[----:B------:R-:W-:Y:S01]  /*73b0*/  MUFU.EX2 R92, R92 ;  /* 0x0000005c005c7308 */ /* 0x000fe20000000800 */
[C---:B----4-:R-:W-:Y:S01]  /*73c0*/  F2FP.BF16.F32.PACK_AB R25, R89.reuse, R96 ;  /* 0x000000605919723e */ /* 0x050fe200000010ff */
[----:B------:R-:W-:Y:S01]  /*73d0*/  FADD.FTZ R89, R89, R76 ;  /* 0x0000004c59597221 */ /* 0x000fe20000010000 */
[----:B------:R-:W-:Y:S01]  /*73e0*/  FADD.FTZ R98, R98, R95 ;  /* 0x0000005f62627221 */ /* 0x000fe20000010000 */
[-CC-:B------:R-:W-:Y:S01]  /*73f0*/  FFMA.FTZ R96, R175, R21.reuse, -R42.reuse ;  /* 0x00000015af607223 */ /* 0x180fe2000001082a */
[----:B------:R-:W-:Y:S01]  /*7400*/  LDSM.16.MT88.4 R76, [R41+0x4c00] ;  /* 0x004c0000294c783b */ /* 0x000fe20000004200 */
[-C--:B------:R-:W-:Y:S01]  /*7410*/  FFMA.FTZ R87, R87, R21.reuse, -R42 ;  /* 0x0000001557577223 */ /* 0x080fe2000001082a */
[----:B------:R-:W-:Y:S03]  /*7420*/  FADD.FTZ R91, R91, R98 ;  /* 0x000000625b5b7221 */ /* 0x000fe60000010000 */
[----:B------:R-:W4:Y:S01]  /*7430*/  MUFU.EX2 R65, R65 ;  /* 0x0000004100417308 */ /* 0x000f220000000800 */
[----:B--2---:R-:W-:Y:S01]  /*7440*/  F2FP.BF16.F32.PACK_AB R26, R67, R94 ;  /* 0x0000005e431a723e */ /* 0x004fe200000010ff */
[-CC-:B------:R-:W-:Y:S01]  /*7450*/  FFMA.FTZ R86, R86, R21.reuse, -R42.reuse ;  /* 0x0000001556567223 */ /* 0x180fe2000001082a */
[----:B------:R-:W-:Y:S01]  /*7460*/  FADD.FTZ R94, R94, R91 ;  /* 0x0000005b5e5e7221 */ /* 0x000fe20000010000 */
[----:B------:R-:W-:Y:S01]  /*7470*/  MOV R91, R0 ;  /* 0x00000000005b7202 */ /* 0x000fe20000000f00 */
[-CC-:B------:R-:W-:Y:S01]  /*7480*/  FFMA.FTZ R85, R85, R21.reuse, -R42.reuse ;  /* 0x0000001555557223 */ /* 0x180fe2000001082a */
[----:B------:R-:W-:Y:S01]  /*7490*/  FFMA.FTZ R42, R84, R21, -R42 ;  /* 0x00000015542a7223 */ /* 0x000fe2000001082a */
[----:B------:R-:W-:Y:S03]  /*74a0*/  FADD.FTZ R67, R67, R94 ;  /* 0x0000005e43437221 */ /* 0x000fe60000010000 */
[----:B------:R-:W-:Y:S10]  /*74b0*/  MUFU.EX2 R62, R62 ;  /* 0x0000003e003e7308 */ /* 0x000ff40000000800 */
[----:B------:R-:W2:Y:S01]  /*74c0*/  MUFU.EX2 R57, R57 ;  /* 0x0000003900397308 */ /* 0x000ea20000000800 */
[----:B----4-:R-:W-:Y:S09]  /*74d0*/  F2FP.BF16.F32.PACK_AB R27, R65, R92 ;  /* 0x0000005c411b723e */ /* 0x010ff200000010ff */
[----:B------:R-:W-:Y:S01]  /*74e0*/  MUFU.EX2 R61, R61 ;  /* 0x0000003d003d7308 */ /* 0x000fe20000000800 */
[C---:B------:R-:W-:Y:S09]  /*74f0*/  HMMA.16816.F32.BF16 R4, R24.reuse, R32, R4 ;  /* 0x000000201804723c */ /* 0x040ff20000041804 */
[----:B------:R-:W4:Y:S01]  /*7500*/  MUFU.EX2 R60, R60 ;  /* 0x0000003c003c7308 */ /* 0x000f220000000800 */
[C---:B------:R-:W-:Y:S01]  /*7510*/  HMMA.16816.F32.BF16 R8, R24.reuse, R34, R8 ;  /* 0x000000221808723c */ /* 0x040fe20000041808 */
[----:B------:R-:W5:Y:S08]  /*7520*/  LDSM.16.MT88.4 R32, [R40+0x800] ;  /* 0x000800002820783b */ /* 0x000f700000004200 */
[----:B------:R-:W-:Y:S01]  /*7530*/  MUFU.EX2 R56, R56 ;  /* 0x0000003800387308 */ /* 0x000fe20000000800 */
[C---:B-1----:R-:W-:Y:S09]  /*7540*/  HMMA.16816.F32.BF16 R12, R24.reuse, R36, R12 ;  /* 0x00000024180c723c */ /* 0x042ff2000004180c */
[----:B------:R-:W1:Y:S01]  /*7550*/  MUFU.EX2 R51, R51 ;  /* 0x0000003300337308 */ /* 0x000e620000000800 */
[----:B------:R-:W-:Y:S01]  /*7560*/  HMMA.16816.F32.BF16 R16, R24, R38, R16 ;  /* 0x000000261810723c */ /* 0x000fe20000041810 */
[----:B------:R-:W5:Y:S02]  /*7570*/  LDSM.16.MT88.4 R36, [R41+0x3c00] ;  /* 0x003c00002924783b */ /* 0x000f640000004200 */
[C---:B--2---:R-:W-:Y:S01]  /*7580*/  F2FP.BF16.F32.PACK_AB R24, R57.reuse, R62 ;  /* 0x0000003e3918723e */ /* 0x044fe200000010ff */
[----:B------:R-:W-:Y:S01]  /*7590*/  FADD.FTZ R62, R62, R67 ;  /* 0x000000433e3e7221 */ /* 0x000fe20000010000 */
[----:B----4-:R-:W-:Y:S04]  /*75a0*/  F2FP.BF16.F32.PACK_AB R25, R60, R61 ;  /* 0x0000003d3c19723e */ /* 0x010fe800000010ff */
[----:B------:R-:W-:Y:S01]  /*75b0*/  MUFU.EX2 R55, R55 ;  /* 0x0000003700377308 */ /* 0x000fe20000000800 */
[----:B------:R-:W-:Y:S09]  /*75c0*/  FADD.FTZ R57, R57, R62 ;  /* 0x0000003e39397221 */ /* 0x000ff20000010000 */
[----:B------:R-:W2:Y:S01]  /*75d0*/  MUFU.EX2 R54, R54 ;  /* 0x0000003600367308 */ /* 0x000ea20000000800 */
[C---:B-1----:R-:W-:Y:S01]  /*75e0*/  F2FP.BF16.F32.PACK_AB R26, R51.reuse, R56 ;  /* 0x00000038331a723e */ /* 0x042fe200000010ff */
[----:B------:R-:W-:Y:S04]  /*75f0*/  FADD.FTZ R56, R56, R57 ;  /* 0x0000003938387221 */ /* 0x000fe80000010000 */
[----:B------:R-:W-:Y:S04]  /*7600*/  FADD.FTZ R51, R51, R56 ;  /* 0x0000003833337221 */ /* 0x000fe80000010000 */
[----:B------:R-:W-:Y:S10]  /*7610*/  MUFU.EX2 R48, R48 ;  /* 0x0000003000307308 */ /* 0x000ff40000000800 */
[----:B------:R-:W1:Y:S01]  /*7620*/  MUFU.EX2 R45, R45 ;  /* 0x0000002d002d7308 */ /* 0x000e620000000800 */
[----:B--2---:R-:W-:Y:S09]  /*7630*/  F2FP.BF16.F32.PACK_AB R27, R54, R55 ;  /* 0x00000037361b723e */ /* 0x004ff200000010ff */
[----:B------:R-:W-:Y:S01]  /*7640*/  MUFU.EX2 R53, R53 ;  /* 0x0000003500357308 */ /* 0x000fe20000000800 */
[C---:B---3--:R-:W-:Y:S09]  /*7650*/  HMMA.16816.F32.BF16 R4, R24.reuse, R28, R4 ;  /* 0x0000001c1804723c */ /* 0x048ff20000041804 */
        /* <DEDUP_REMOVED lines=8> */
[----:B-1----:R-:W-:Y:S02]  /*76e0*/  F2FP.BF16.F32.PACK_AB R24, R45, R48 ;  /* 0x000000302d18723e */ /* 0x002fe400000010ff */
[----:B--2---:R-:W-:Y:S04]  /*76f0*/  F2FP.BF16.F32.PACK_AB R25, R50, R53 ;  /* 0x000000353219723e */ /* 0x004fe800000010ff */
        /* <DEDUP_REMOVED lines=32> */
[-CC-:B------:R-:W-:Y:S01]  /*7900*/  FFMA.FTZ R92, R172, R21.reuse, -R44.reuse ;  /* 0x00000015ac5c7223 */ /* 0x180fe2000001082c */
[----:B------:R-:W-:Y:S01]  /*7910*/  MOV R89, R20 ;  /* 0x0000001400597202 */ /* 0x000fe20000000f00 */
[----:B------:R-:W-:Y:S03]  /*7920*/  FFMA.FTZ R44, R171, R21, -R44 ;  /* 0x00000015ab2c7223 */ /* 0x000fe6000001082c */
        /* <DEDUP_REMOVED lines=15> */
[C---:B------:R-:W-:Y:S03]  /*7a20*/  HMMA.16816.F32.BF16 R4, R24.reuse, R28, R4 ;  /* 0x0000001c1804723c */ /* 0x040fe60000041804 */
[----:B------:R-:W-:Y:S06]  /*7a30*/  FADD.FTZ R29, R55, R60 ;  /* 0x0000003c371d7221 */ /* 0x000fec0000010000 */
[----:B------:R-:W1:Y:S01]  /*7a40*/  MUFU.EX2 R108, R108 ;  /* 0x0000006c006c7308 */ /* 0x000e620000000800 */
[----:B------:R-:W-:Y:S01]  /*7a50*/  FADD.FTZ R54, R54, R29 ;  /* 0x0000001d36367221 */ /* 0x000fe20000010000 */
[C---:B------:R-:W-:Y:S01]  /*7a60*/  HMMA.16816.F32.BF16 R8, R24.reuse, R30, R8 ;  /* 0x0000001e1808723c */ /* 0x040fe20000041808 */
[----:B------:R-:W5:Y:S02]  /*7a70*/  LDSM.16.MT88.4 R28, [R40+0x1800] ;  /* 0x00180000281c783b */ /* 0x000f640000004200 */
[----:B------:R-:W-:Y:S01]  /*7a80*/  FADD.FTZ R53, R53, R54 ;  /* 0x0000003635357221 */ /* 0x000fe20000010000 */
        /* <DEDUP_REMOVED lines=26> */
[----:B------:R-:W-:Y:S04]  /*7c30*/  FADD.FTZ R72, R72, R69 ;  /* 0x0000004548487221 */ /* 0x000fe80000010000 */
[----:B------:R-:W-:Y:S04]  /*7c40*/  FADD.FTZ R75, R75, R72 ;  /* 0x000000484b4b7221 */ /* 0x000fe80000010000 */
[----:B------:R-:W3:Y:S01]  /*7c50*/  MUFU.EX2 R61, R173 ;  /* 0x000000ad003d7308 */ /* 0x000ee20000000800 */
[----:B-1----:R-:W-:Y:S07]  /*7c60*/  F2FP.BF16.F32.PACK_AB R27, R96, R23 ;  /* 0x00000017601b723e */ /* 0x002fee00000010ff */
[C---:B--2---:R-:W-:Y:S02]  /*7c70*/  HMMA.16816.F32.BF16 R4, R24.reuse, R36, R4 ;  /* 0x000000241804723c */ /* 0x044fe40000041804 */
[----:B------:R-:W-:Y:S06]  /*7c80*/  MUFU.EX2 R55, R87 ;  /* 0x0000005700377308 */ /* 0x000fec0000000800 */
[C---:B------:R-:W-:Y:S04]  /*7c90*/  HMMA.16816.F32.BF16 R8, R24.reuse, R38, R8 ;  /* 0x000000261808723c */ /* 0x040fe80000041808 */
[----:B------:R-:W1:Y:S01]  /*7ca0*/  MUFU.EX2 R48, R86 ;  /* 0x0000005600307308 */ /* 0x000e620000000800 */
[----:B---3--:R-:W-:Y:S03]  /*7cb0*/  F2FP.BF16.F32.PACK_AB R68, R61, R92 ;  /* 0x0000005c3d44723e */ /* 0x008fe600000010ff */
[C---:B-----5:R-:W-:Y:S06]  /*7cc0*/  HMMA.16816.F32.BF16 R12, R24.reuse, R28, R12 ;  /* 0x0000001c180c723c */ /* 0x060fec000004180c */
[----:B------:R-:W-:Y:S01]  /*7cd0*/  MUFU.EX2 R45, R170 ;  /* 0x000000aa002d7308 */ /* 0x000fe20000000800 */
[----:B------:R-:W-:Y:S04]  /*7ce0*/  FADD.FTZ R28, R70, R63 ;  /* 0x0000003f461c7221 */ /* 0x000fe80000010000 */
[----:B------:R-:W-:Y:S01]  /*7cf0*/  FADD.FTZ R28, R71, R28 ;  /* 0x0000001c471c7221 */ /* 0x000fe20000010000 */
[----:B------:R-:W-:Y:S04]  /*7d00*/  HMMA.16816.F32.BF16 R16, R24, R30, R16 ;  /* 0x0000001e1810723c */ /* 0x000fe80000041810 */
[----:B------:R-:W2:Y:S01]  /*7d10*/  MUFU.EX2 R44, R44 ;  /* 0x0000002c002c7308 */ /* 0x000ea20000000800 */
[----:B-1----:R-:W-:Y:S01]  /*7d20*/  F2FP.BF16.F32.PACK_AB R69, R48, R55 ;  /* 0x000000373045723e */ /* 0x002fe200000010ff */
[----:B------:R-:W-:Y:S01]  /*7d30*/  FADD.FTZ R24, R80, R75 ;  /* 0x0000004b50187221 */ /* 0x000fe20000010000 */
[----:B------:R-:W-:Y:S03]  /*7d40*/  FADD.FTZ R73, R73, R28 ;  /* 0x0000001c49497221 */ /* 0x000fe60000010000 */
[----:B------:R-:W-:Y:S04]  /*7d50*/  FADD.FTZ R24, R81, R24 ;  /* 0x0000001851187221 */ /* 0x000fe80000010000 */
        /* <DEDUP_REMOVED lines=10> */
[----:B------:R-:W-:Y:S03]  /*7e00*/  FADD.FTZ R96, R96, R23 ;  /* 0x0000001760607221 */ /* 0x000fe60000010000 */
[----:B------:R-:W-:Y:S04]  /*7e10*/  FADD.FTZ R107, R22, R107 ;  /* 0x0000006b166b7221 */ /* 0x000fe80000010000 */
[----:B------:R-:W-:Y:S01]  /*7e20*/  FADD.FTZ R92, R92, R107 ;  /* 0x0000006b5c5c7221 */ /* 0x000fe20000010000 */
[----:B-1----:R-:W-:Y:S03]  /*7e30*/  F2FP.BF16.F32.PACK_AB R71, R169, R36 ;  /* 0x00000024a947723e */ /* 0x002fe600000010ff */
[----:B------:R-:W-:Y:S04]  /*7e40*/  FADD.FTZ R92, R61, R92 ;  /* 0x0000005c3d5c7221 */ /* 0x000fe80000010000 */
[----:B------:R-:W-:Y:S01]  /*7e50*/  FADD.FTZ R45, R45, R92 ;  /* 0x0000005c2d2d7221 */ /* 0x000fe20000010000 */
[C---:B------:R-:W-:Y:S05]  /*7e60*/  HMMA.16816.F32.BF16 R80, R68.reuse, R76, R4 ;  /* 0x0000004c4450723c */ /* 0x040fea0000041804 */
[----:B------:R-:W-:Y:S01]  /*7e70*/  FADD.FTZ R5, R55, R96 ;  /* 0x0000006037057221 */ /* 0x000fe20000010000 */
[----:B------:R-:W-:Y:S02]  /*7e80*/  FADD.FTZ R168, R44, R45 ;  /* 0x0000002d2ca87221 */ /* 0x000fe40000010000 */
[C---:B------:R-:W-:Y:S03]  /*7e90*/  HMMA.16816.F32.BF16 R76, R68.reuse, R78, R8 ;  /* 0x0000004e444c723c */ /* 0x040fe60000041808 */
[----:B------:R-:W-:Y:S04]  /*7ea0*/  FADD.FTZ R5, R48, R5 ;  /* 0x0000000530057221 */ /* 0x000fe80000010000 */
[----:B------:R-:W-:Y:S01]  /*7eb0*/  FADD.FTZ R36, R36, R5 ;  /* 0x0000000524247221 */ /* 0x000fe20000010000 */
[C---:B------:R-:W-:Y:S03]  /*7ec0*/  HMMA.16816.F32.BF16 R72, R68.reuse, R32, R12 ;  /* 0x000000204448723c */ /* 0x040fe6000004180c */
[----:B------:R-:W-:Y:S05]  /*7ed0*/  FADD.FTZ R169, R169, R36 ;  /* 0x00000024a9a97221 */ /* 0x000fea0000010000 */
[----:B------:R-:W-:Y:S01]  /*7ee0*/  HMMA.16816.F32.BF16 R68, R68, R34, R16 ;  /* 0x000000224444723c */ /* 0x000fe20000041810 */
[----:B------:R-:W-:Y:S08]  /*7ef0*/  @!UPT UIADD3 URZ, UPT, UPT, URZ, URZ, URZ ;  /* 0x000000fffffff290 */ /* 0x000ff0000fffe0ff */
[----:B------:R-:W-:Y:S11]  /*7f00*/  @P0 BRA `(.L_x_6183) ;  /* 0xffffffd000140947 */ /* 0x000ff6000383ffff */
.L_x_6176:
        /* <DEDUP_REMOVED lines=11> */
.L_x_6192:
        /* <DEDUP_REMOVED lines=22> */
[C---:B------:R-:W-:Y:S01]  /*8120*/  LOP3.LUT R4, R90.reuse, 0x40, RZ, 0xc0, !PT ;  /* 0x000000405a047812 */ /* 0x040fe200078ec0ff */
[C---:B------:R-:W-:Y:S01]  /*8130*/  FMUL.FTZ R78, R9.reuse, R78 ;  /* 0x0000004e094e7220 */ /* 0x040fe20000410000 */
[C---:B------:R-:W-:Y:S01]  /*8140*/  FMUL.FTZ R79, R9.reuse, R79 ;  /* 0x0000004f094f7220 */ /* 0x040fe20000410000 */
[C---:B------:R-:W-:Y:S01]  /*8150*/  FMUL.FTZ R74, R9.reuse, R74 ;  /* 0x0000004a094a7220 */ /* 0x040fe20000410000 */
[C---:B------:R-:W-:Y:S01]  /*8160*/  FMUL.FTZ R75, R9.reuse, R75 ;  /* 0x0000004b094b7220 */ /* 0x040fe20000410000 */
[C---:B------:R-:W-:Y:S01]  /*8170*/  FMUL.FTZ R70, R9.reuse, R70 ;  /* 0x0000004609467220 */ /* 0x040fe20000410000 */
        /* <DEDUP_REMOVED lines=15> */
[----:B------:R2:W-:Y:S01]  /*8270*/  STS [R13+0x210], R78 ;  /* 0x0002104e0d007388 */ /* 0x0005e20000000800 */
[----:B------:R-:W-:-:S03]  /*8280*/  IADD3 R90, PT, PT, -R90, R11, RZ ;  /* 0x0000000b5a5a7210 */ /* 0x000fc60007ffe1ff */
[----:B------:R-:W-:Y:S04]  /*8290*/  STS [R11+0x20], R72 ;  /* 0x000020480b007388 */ /* 0x000fe80000000800 */
[----:B------:R4:W-:Y:S04]  /*82a0*/  STS [R11+0x220], R74 ;  /* 0x0002204a0b007388 */ /* 0x0009e80000000800 */
        /* <DEDUP_REMOVED lines=10> */
[----:B------:R-:W1:Y:S04]  /*8350*/  @!P1 LD.E R6, desc[UR4][R2.64+0x60] ;  /* 0x0000600402069980 */ /* 0x000e68000c101900 */
[----:B------:R-:W3:Y:S01]  /*8360*/  @!P1 LD.E R10, desc[UR4][R2.64+0xb4] ;  /* 0x0000b404020a9980 */ /* 0x000ee2000c101900 */
[-C--:B--2---:R-:W-:Y:S02]  /*8370*/  @!P0 IMAD R4, R15, R156.reuse, RZ ;  /* 0x0000009c0f048224 */ /* 0x084fe400078e02ff */
[----:B------:R-:W-:-:S04]  /*8380*/  @!P0 IMAD.WIDE.U32 R12, R14, R156, RZ ;  /* 0x0000009c0e0c8225 */ /* 0x000fc800078e00ff */
[-C--:B----4-:R-:W-:Y:S01]  /*8390*/  IMAD R11, R27, R155.reuse, RZ ;  /* 0x0000009b1b0b7224 */ /* 0x090fe200078e02ff */
[----:B------:R-:W-:Y:S01]  /*83a0*/  @!P0 IADD3 R4, PT, PT, R13, R4, RZ ;  /* 0x000000040d048210 */ /* 0x000fe20007ffe0ff */
[----:B------:R-:W-:Y:S02]  /*83b0*/  @P0 IMAD R16, R25, R162, RZ ;  /* 0x000000a219100224 */ /* 0x000fe400078e02ff */
[----:B------:R-:W-:-:S04]  /*83c0*/  IMAD.WIDE.U32 R26, R26, R155, RZ ;  /* 0x0000009b1a1a7225 */ /* 0x000fc800078e00ff */
[----:B------:R-:W-:-:S04]  /*83d0*/  @P0 IMAD.WIDE.U32 R28, R24, R162, RZ ;  /* 0x000000a2181c0225 */ /* 0x000fc800078e00ff */
[----:B-1----:R-:W-:Y:S01]  /*83e0*/  @!P1 IMAD R9, R6, R156, R155 ;  /* 0x0000009c06099224 */ /* 0x002fe200078e029b */
[----:B------:R-:W-:-:S03]  /*83f0*/  @!P0 MOV R6, R12 ;  /* 0x0000000c00068202 */ /* 0x000fc60000000f00 */
[----:B---3--:R-:W-:Y:S01]  /*8400*/  @!P1 IMAD R9, R9, R10, RZ ;  /* 0x0000000a09099224 */ /* 0x008fe200078e02ff */
[----:B------:R-:W-:Y:S01]  /*8410*/  SHF.L.U32 R10, R157, 0x6, RZ ;  /* 0x000000069d0a7819 */ /* 0x000fe200000006ff */
[----:B------:R-:W-:Y:S06]  /*8420*/  @!P1 BRA `(.L_x_6185) ;  /* 0x0000000000149947 */ /* 0x000fec0003800000 */
[----:B------:R-:W2:Y:S04]  /*8430*/  @!P0 LD.E R9, desc[UR4][R2.64+0xb4] ;  /* 0x0000b40402098980 */ /* 0x000ea8000c101900 */
[----:B------:R-:W3:Y:S01]  /*8440*/  LD.E R12, desc[UR4][R2.64+0xd4] ;  /* 0x0000d404020c7980 */ /* 0x000ee2000c101900 */
[----:B--2---:R-:W-:Y:S02]  /*8450*/  @!P0 IMAD R162, R9, R156, RZ ;  /* 0x0000009c09a28224 */ /* 0x004fe400078e02ff */
[----:B---3--:R-:W-:-:S05]  /*8460*/  IMAD R9, R12, R155, RZ ;  /* 0x0000009b0c097224 */ /* 0x008fca00078e02ff */
[----:B------:R-:W-:-:S07]  /*8470*/  IADD3 R9, PT, PT, R9, R162, RZ ;  /* 0x000000a209097210 */ /* 0x000fce0007ffe0ff */
.L_x_6185:
        /* <DEDUP_REMOVED lines=25> */
[----:B-----5:R-:W-:Y:S01]  /*8610*/  @P3 FFMA.FTZ R2, R7, R0, R5 ;  /* 0x0000000007023223 */ /* 0x020fe20000010005 */
[----:B------:R1:W3:Y:S01]  /*8620*/  LDS.128 R12, [R161] ;  /* 0x00000000a10c7984 */ /* 0x0002e20000000c00 */
        /* <DEDUP_REMOVED lines=18> */
.L_x_6187:
[----:B------:R-:W-:Y:S05]  /*8750*/  BSYNC.RECONVERGENT B0 ;  /* 0x0000000000007941 */ /* 0x000fea0003800200 */
.L_x_6186:
[----:B------:R-:W-:Y:S01]  /*8760*/  MOV R155, 0x0 ;  /* 0x00000000009b7802 */ /* 0x000fe20000000f00 */
[----:B---3--:R1:W-:Y:S03]  /*8770*/  @!P1 ST.E.128 desc[UR4][R28.64], R12 ;  /* 0x0000000c1c009985 */ /* 0x0083e6000c101d04 */
[----:B-12-4-:R-:W-:Y:S05]  /*8780*/  @P0 RET.REL.NODEC R154 `(_ZN5flash24flash_fwd_splitkv_kernelI23Flash_fwd_kernel_traitsILi32ELi64ELi128ELi4ELb0ELb0EN7cutlass10bfloat16_tE19Flash_kernel_traitsILi32ELi64ELi128ELi4ES3_EELb0ELb0ELb0ELb0ELb1ELb1ELb0ELb0EEEvNS_16Flash_fwd_paramsE) ;  /* 0xffffff789a1c0950 */ /* 0x016fea0003c3ffff */
        /* <DEDUP_REMOVED lines=12> */
[----:B-1----:R-:W-:Y:S05]  /*8850*/  RET.REL.NODEC R154 `(_ZN5flash24flash_fwd_splitkv_kernelI23Flash_fwd_kernel_traitsILi32ELi64ELi128ELi4ELb0ELb0EN7cutlass10bfloat16_tE19Flash_kernel_traitsILi32ELi64ELi128ELi4ES3_EELb0ELb0ELb0ELb0ELb1ELb1ELb0ELb0EEEvNS_16Flash_fwd_paramsE) ;  /* 0xffffff749ae87950 */ /* 0x002fea0003c3ffff */
.L_x_6184:
[----:B------:R-:W-:Y:S01]  /*8860*/  MOV R5, 0x2 ;  /* 0x0000000200057802 */ /* 0x000fe20000000f00 */
[----:B------:R-:W-:Y:S01]  /*8870*/  IMAD.MOV.U32 R4, RZ, RZ, 0x1f ;  /* 0x0000001fff047424 */ /* 0x000fe200078e00ff */
[----:B------:R-:W-:-:S07]  /*8880*/  MOV R6, 0xffffffff ;  /* 0xffffffff00067802 */ /* 0x000fce0000000f00 */
[----:B-1---5:R-:W-:Y:S05]  /*8890*/  WARPSYNC.COLLECTIVE R6, `(.L_x_6188) ;  /* 0x0000000006087348 */ /* 0x022fea0003c00000 */
[----:B------:R2:W3:Y:S02]  /*88a0*/  SHFL.BFLY P0, R11, R168, R5, R4 ;  /* 0x0c000005a80b7389 */ /* 0x0004e40000000004 */
[----:B-123-5:R-:W-:Y:S05]  /*88b0*/  ENDCOLLECTIVE ;  /* 0x000000000000791b */ /* 0x02efea0003800000 */
.L_x_6188:
[----:B------:R-:W-:Y:S02]  /*88c0*/  IMAD.MOV.U32 R9, RZ, RZ, R11 ;  /* 0x000000ffff097224 */ /* 0x000fe400078e000b */
[----:B------:R-:W-:Y:S02]  /*88d0*/  IMAD.MOV.U32 R5, RZ, RZ, 0x1 ;  /* 0x00000001ff057424 */ /* 0x000fe400078e00ff */
[----:B------:R-:W-:-:S05]  /*88e0*/  FADD.FTZ R9, R9, R168 ;  /* 0x000000a809097221 */ /* 0x000fca0000010000 */
[----:B------:R-:W-:-:S07]  /*88f0*/  MOV R168, R9 ;  /* 0x0000000900a87202 */ /* 0x000fce0000000f00 */
[----:B------:R-:W-:Y:S05]  /*8900*/  WARPSYNC.COLLECTIVE R6, `(.L_x_6189) ;  /* 0x0000000006087348 */ /* 0x000fea0003c00000 */
[----:B------:R1:W2:Y:S02]  /*8910*/  SHFL.BFLY P0, R11, R168, R5, R4 ;  /* 0x0c000005a80b7389 */ /* 0x0002a40000000004 */
[----:B-12---:R-:W-:Y:S05]  /*8920*/  ENDCOLLECTIVE ;  /* 0x000000000000791b */ /* 0x006fea0003800000 */
.L_x_6189:
[----:B------:R-:W-:Y:S01]  /*8930*/  MOV R168, R169 ;  /* 0x000000a900a87202 */ /* 0x000fe20000000f00 */
[----:B------:R-:W-:Y:S01]  /*8940*/  IMAD.MOV.U32 R5, RZ, RZ, 0x2 ;  /* 0x00000002ff057424 */ /* 0x000fe200078e00ff */
[----:B------:R-:W-:-:S07]  /*8950*/  MOV R8, R11 ;  /* 0x0000000b00087202 */ /* 0x000fce0000000f00 */
[----:B------:R-:W-:Y:S05]  /*8960*/  WARPSYNC.COLLECTIVE R6, `(.L_x_6190) ;  /* 0x0000000006087348 */ /* 0x000fea0003c00000 */
[----:B------:R1:W2:Y:S02]  /*8970*/  SHFL.BFLY P0, R11, R168, R5, R4 ;  /* 0x0c000005a80b7389 */ /* 0x0002a40000000004 */
[----:B-12---:R-:W-:Y:S05]  /*8980*/  ENDCOLLECTIVE ;  /* 0x000000000000791b */ /* 0x006fea0003800000 */
.L_x_6190:
[----:B------:R-:W-:Y:S01]  /*8990*/  FADD.FTZ R8, R9, R8 ;  /* 0x0000000809087221 */ /* 0x000fe20000010000 */
[----:B------:R-:W-:Y:S01]  /*89a0*/  FADD.FTZ R10, R11, R169 ;  /* 0x000000a90b0a7221 */ /* 0x000fe20000010000 */
[----:B------:R-:W-:-:S04]  /*89b0*/  MOV R5, 0x1 ;  /* 0x0000000100057802 */ /* 0x000fc80000000f00 */
[----:B------:R-:W-:-:S07]  /*89c0*/  MOV R168, R10 ;  /* 0x0000000a00a87202 */ /* 0x000fce0000000f00 */
[----:B------:R-:W-:Y:S05]  /*89d0*/  WARPSYNC.COLLECTIVE R6, `(.L_x_6191) ;  /* 0x0000000006087348 */ /* 0x000fea0003c00000 */
[----:B------:R1:W2:Y:S02]  /*89e0*/  SHFL.BFLY P0, R11, R168, R5, R4 ;  /* 0x0c000005a80b7389 */ /* 0x0002a40000000004 */
[----:B-12---:R-:W-:Y:S05]  /*89f0*/  ENDCOLLECTIVE ;  /* 0x000000000000791b */ /* 0x006fea0003800000 */
.L_x_6191:
[----:B------:R-:W-:Y:S05]  /*8a00*/  BRA `(.L_x_6192) ;  /* 0xfffffff4006c7947 */ /* 0x000fea000383ffff */
.L_x_6193:
        /* <DEDUP_REMOVED lines=15> */
.L_x_10289:


//--------------------- .text._ZN5flash24flash_fwd_splitkv_kernelI23Flash_fwd_kernel_traitsILi32ELi64ELi128ELi4ELb0ELb0EN7cutlass10bfloat16_tE19Flash_kernel_traitsILi32ELi64ELi128ELi4ES3_EELb0ELb0ELb0ELb0ELb1ELb0ELb1ELb0EEEvNS_16Flash_fwd_paramsE --------------------------
	.section	.text._ZN5flash24flash_fwd_splitkv_kernelI23Flash_fwd_kernel_traitsILi32ELi64ELi128ELi4ELb0ELb0EN7cutlass10bfloat16_tE19Flash_kernel_traitsILi32ELi64ELi128ELi4ES3_EELb0ELb0ELb0ELb0ELb1ELb0ELb1ELb0EEEvNS_16Flash_fwd_paramsE,"ax",@progbits
	.align	128
        .global         _ZN5flash24flash_fwd_splitkv_kernelI23Flash_fwd_kernel_traitsILi32ELi64ELi128ELi4ELb0ELb0EN7cutlass10bfloat16_tE19Flash_kernel_traitsILi32ELi64ELi128ELi4ES3_EELb0ELb0ELb0ELb0ELb1ELb0ELb1ELb0EEEvNS_16Flash_fwd_paramsE
        .type           _ZN5flash24flash_fwd_splitkv_kernelI23Flash_fwd_kernel_traitsILi32ELi64ELi128ELi4ELb0ELb0EN7cutlass10bfloat16_tE19Flash_kernel_traitsILi32ELi64ELi128ELi4ES3_EELb0ELb0ELb0ELb0ELb1ELb0ELb1ELb0EEEvNS_16Flash_fwd_paramsE,@function
        .size           _ZN5flash24flash_fwd_splitkv_kernelI23Flash_fwd_kernel_traitsILi32ELi64ELi128ELi4ELb0ELb0EN7cutlass10bfloat16_tE19Flash_kernel_traitsILi32ELi64ELi128ELi4ES3_EELb0ELb0ELb0ELb0ELb1ELb0ELb1ELb0EEEvNS_16Flash_fwd_paramsE,(.L_x_10290 - _ZN5flash24flash_fwd_splitkv_kernelI23Flash_fwd_kernel_traitsILi32ELi64ELi128ELi4ELb0ELb0EN7cutlass10bfloat16_tE19Flash_kernel_traitsILi32ELi64ELi128ELi4ES3_EELb0ELb0ELb0ELb0ELb1ELb0ELb1ELb0EEEvNS_16Flash_fwd_paramsE)
        .other          _ZN5flash24flash_fwd_splitkv_kernelI23Flash_fwd_kernel_traitsILi32ELi64ELi128ELi4ELb0ELb0EN7cutlass10bfloat16_tE19Flash_kernel_traitsILi32ELi64ELi128ELi4ES3_EELb0ELb0ELb0ELb0ELb1ELb0ELb1ELb0EEEvNS_16Flash_fwd_paramsE,@"STO_CUDA_ENTRY STV_DEFAULT"
_ZN5flash24flash_fwd_splitkv_kernelI23Flash_fwd_kernel_traitsILi32ELi64ELi128ELi4ELb0ELb0EN7cutlass10bfloat16_tE19Flash_kernel_traitsILi32ELi64ELi128ELi4ES3_EELb0ELb0ELb0ELb0ELb1ELb0ELb1ELb0EEEvNS_16Flash_fwd_paramsE:
.text._ZN5flash24flash_fwd_splitkv_kernelI23Flash_fwd_kernel_traitsILi32ELi64ELi128ELi4ELb0ELb0EN7cutlass10bfloat16_tE19Flash_kernel_traitsILi32ELi64ELi128ELi4ES3_EELb0ELb0ELb0ELb0ELb1ELb0ELb1ELb0EEEvNS_16Flash_fwd_paramsE:
        /* <DEDUP_REMOVED lines=29> */
[----:B------:R-:W-:Y:S05]  /*01d0*/  CALL.REL.NOINC `($_ZN5flash24flash_fwd_splitkv_kernelI23Flash_fwd_kernel_traitsILi32ELi64ELi128ELi4ELb0ELb0EN7cutlass10bfloat16_tE19Flash_kernel_traitsILi32ELi64ELi128ELi4ES3_EELb0ELb0ELb0ELb0ELb1ELb0ELb1ELb0EEEvNS_16Flash_fwd_paramsE$_ZN5flash30compute_attn_1rowblock_splitkvI23Flash_fwd_kernel_traitsILi32ELi64ELi128ELi4ELb0ELb0EN7cutlass10bfloat16_tE19Flash_kernel_traitsILi32ELi64ELi128ELi4ES3_EELb0ELb0ELb0ELb0ELb1ELb0ELb1ELb0ENS_16Flash_fwd_paramsEEEvRKT8_iiiii) ;  /* 0x0000000000087944 */ /* 0x000fea0003c00000 */
[----:B------:R-:W-:Y:S05]  /*01e0*/  BSYNC.RECONVERGENT B2 ;  /* 0x0000000000027941 */ /* 0x000fea0003800200 */
.L_x_6194:
[----:B------:R-:W-:Y:S05]  /*01f0*/  EXIT ;  /* 0x000000000000794d */ /* 0x000fea0003800000 */
        .type           $_ZN5flash24flash_fwd_splitkv_kernelI23Flash_fwd_kernel_traitsILi32ELi64ELi128ELi4ELb0ELb0EN7cutlass10bfloat16_tE19Flash_kernel_traitsILi32ELi64ELi128ELi4ES3_EELb0ELb0ELb0ELb0ELb1ELb0ELb1ELb0EEEvNS_16Flash_fwd_paramsE$_ZN5flash30compute_attn_1rowblock_splitkvI23Flash_fwd_kernel_traitsILi32ELi64ELi128ELi4ELb0ELb0EN7cutlass10bfloat16_tE19Flash_kernel_traitsILi32ELi64ELi128ELi4ES3_EELb0ELb0ELb0ELb0ELb1ELb0ELb1ELb0ENS_16Flash_fwd_paramsEEEvRKT8_iiiii,@function
        .size           $_ZN5flash24flash_fwd_splitkv_kernelI23Flash_fwd_kernel_traitsILi32ELi64ELi128ELi4ELb0ELb0EN7cutlass10bfloat16_tE19Flash_kernel_traitsILi32ELi64ELi128ELi4ES3_EELb0ELb0ELb0ELb0ELb1ELb0ELb1ELb0EEEvNS_16Flash_fwd_paramsE$_ZN5flash30compute_attn_1rowblock_splitkvI23Flash_fwd_kernel_traitsILi32ELi64ELi128ELi4ELb0ELb0EN7cutlass10bfloat16_tE19Flash_kernel_traitsILi32ELi64ELi128ELi4ES3_EELb0ELb0ELb0ELb0ELb1ELb0ELb1ELb0ENS_16Flash_fwd_paramsEEEvRKT8_iiiii,(.L_x_10290 - $_ZN5flash24flash_fwd_splitkv_kernelI23Flash_fwd_kernel_traitsILi32ELi64ELi128ELi4ELb0ELb0EN7cutlass10bfloat16_tE19Flash_kernel_traitsILi32ELi64ELi128ELi4ES3_EELb0ELb0ELb0ELb0ELb1ELb0ELb1ELb0EEEvNS_16Flash_fwd_paramsE$_ZN5flash30compute_attn_1rowblock_splitkvI23Flash_fwd_kernel_traitsILi32ELi64ELi128ELi4ELb0ELb0EN7cutlass10bfloat16_tE19Flash_kernel_traitsILi32ELi64ELi128ELi4ES3_EELb0ELb0ELb0ELb0ELb1ELb0ELb1ELb0ENS_16Flash_fwd_paramsEEEvRKT8_iiiii)
$_ZN5flash24flash_fwd_splitkv_kernelI23Flash_fwd_kernel_traitsILi32ELi64ELi128ELi4ELb0ELb0EN7cutlass10bfloat16_tE19Flash_kernel_traitsILi32ELi64ELi128ELi4ES3_EELb0ELb0ELb0ELb0ELb1ELb0ELb1ELb0EEEvNS_16Flash_fwd_paramsE$_ZN5flash30compute_attn_1rowblock_splitkvI23Flash_fwd_kernel_traitsILi32ELi64ELi128ELi4ELb0ELb0EN7cutlass10bfloat16_tE19Flash_kernel_traitsILi32ELi64ELi128ELi4ES3_EELb0ELb0ELb0ELb0ELb1ELb0ELb1ELb0ENS_16Flash_fwd_paramsEEEvRKT8_iiiii:
        /* <DEDUP_REMOVED lines=38> */
.L_x_6196:
[----:B------:R-:W-:Y:S05]  /*0460*/  BSYNC.RECONVERGENT B0 ;  /* 0x0000000000007941 */ /* 0x000fea0003800200 */
.L_x_6195:
[----:B------:R-:W-:Y:S04]  /*0470*/  BSSY.RECONVERGENT B0, `(.L_x_6197) ;  /* 0x0000007000007945 */ /* 0x000fe80003800200 */
[----:B------:R-:W-:Y:S05]  /*0480*/  @!P3 BRA `(.L_x_6198) ;  /* 0x000000000014b947 */ /* 0x000fea0003800000 */
[----:B-----5:R-:W3:Y:S02]  /*0490*/  LD.E.U8 R6, desc[UR4][R2.64+0x1b2] ;  /* 0x0001b20402067980 */ /* 0x020ee4000c101100 */
[----:B---3--:R-:W-:-:S13]  /*04a0*/  ISETP.NE.AND P1, PT, R6, RZ, PT ;  /* 0x000000ff0600720c */ /* 0x008fda0003f25270 */
[----:B------:R-:W3:Y:S02]  /*04b0*/  @P1 LD.E R7, desc[UR4][R18.64+0x4] ;  /* 0x0000040412071980 */ /* 0x000ee4000c101900 */
[----:B---3--:R-:W-:-:S06]  /*04c0*/  @P1 IADD3 R6, PT, PT, R7, -R14, RZ ;  /* 0x8000000e07061210 */ /* 0x008fcc0007ffe0ff */
[----:B------:R3:W5:Y:S02]  /*04d0*/  @!P1 LD.E R6, desc[UR4][R18.64] ;  /* 0x0000000412069980 */ /* 0x000764000c101900 */
.L_x_6198:
[----:B------:R-:W-:Y:S05]  /*04e0*/  BSYNC.RECONVERGENT B0 ;  /* 0x0000000000007941 */ /* 0x000fea0003800200 */
.L_x_6197:
        /* <DEDUP_REMOVED lines=8> */
.L_x_6200:
[----:B------:R-:W4:Y:S01]  /*0570*/  LD.E.64 R16, desc[UR4][R2.64+0x108] ;  /* 0x0001080402107980 */ /* 0x000f22000c101b00 */
[----:B------:R-:W-:Y:S01]  /*0580*/  BSSY.RECONVERGENT B0, `(.L_x_6202) ;  /* 0x0000006000007945 */ /* 0x000fe20003800200 */
[----:B------:R-:W-:Y:S01]  /*0590*/  IMAD.MOV.U32 R101, RZ, RZ, RZ ;  /* 0x000000ffff657224 */ /* 0x000fe200078e00ff */
[----:B----4-:R-:W-:-:S04]  /*05a0*/  ISETP.NE.U32.AND P0, PT, R16, RZ, PT ;  /* 0x000000ff1000720c */ /* 0x010fc80003f05070 */
[----:B------:R-:W-:-:S13]  /*05b0*/  ISETP.NE.AND.EX P0, PT, R17, RZ, PT, P0 ;  /* 0x000000ff1100720c */ /* 0x000fda0003f05300 */
[----:B------:R-:W-:Y:S05]  /*05c0*/  @!P0 BRA `(.L_x_6203) ;  /* 0x0000000000048947 */ /* 0x000fea0003800000 */
[----:B------:R4:W5:Y:S02]  /*05d0*/  LD.E R101, desc[UR4][R2.64+0xbc] ;  /* 0x0000bc0402657980 */ /* 0x000964000c101900 */
.L_x_6203:
[----:B------:R-:W-:Y:S05]  /*05e0*/  BSYNC.RECONVERGENT B0 ;  /* 0x0000000000007941 */ /* 0x000fea0003800200 */
.L_x_6202:
[----:B-----5:R-:W-:Y:S02]  /*05f0*/  IADD3 R101, PT, PT, R101, R6, -R13 ;  /* 0x0000000665657210 */ /* 0x020fe40007ffe80d */
.L_x_6201:
[----:B------:R-:W-:Y:S05]  /*0600*/  BSYNC.RECONVERGENT B1 ;  /* 0x0000000000017941 */ /* 0x000fea0003800200 */
.L_x_6199:
[----:B------:R-:W-:Y:S01]  /*0610*/  IMAD.SHL.U32 R136, R143, 0x40, RZ ;  /* 0x000000408f887824 */ /* 0x000fe200078e00ff */
[----:B------:R-:W-:Y:S01]  /*0620*/  MOV R6, R142 ;  /* 0x0000008e00067202 */ /* 0x000fe20000000f00 */
[----:B------:R-:W-:-:S03]  /*0630*/  IMAD.MOV.U32 R7, RZ, RZ, 0x0 ;  /* 0x00000000ff077424 */ /* 0x000fc600078e00ff */
[----:B------:R-:W-:-:S13]  /*0640*/  ISETP.GT.AND P0, PT, R15, R136, PT ;  /* 0x000000880f00720c */ /* 0x000fda0003f04270 */
[----:B-1234-:R-:W-:Y:S05]  /*0650*/  @!P0 RET.REL.NODEC R6 `(_ZN5flash24flash_fwd_splitkv_kernelI23Flash_fwd_kernel_traitsILi32ELi64ELi128ELi4ELb0ELb0EN7cutlass10bfloat16_tE19Flash_kernel_traitsILi32ELi64ELi128ELi4ES3_EELb0ELb0ELb0ELb0ELb1ELb0ELb1ELb0EEEvNS_16Flash_fwd_paramsE) ;  /* 0xfffffff806688950 */ /* 0x01efea0003c3ffff */
        /* <DEDUP_REMOVED lines=45> */
[----:B------:R-:W-:Y:S02]  /*0930*/  IMAD.MOV.U32 R143, RZ, RZ, 0x0 ;  /* 0x00000000ff8f7424 */ /* 0x000fe400078e00ff */
[----:B--2---:R-:W-:-:S04]  /*0940*/  IMAD R4, R4, UR8, R147 ;  /* 0x0000000804047c24 */ /* 0x004fc8000f8e0293 */
[----:B---3--:R-:W-:-:S04]  /*0950*/  IMAD R4, R4, R7, R146 ;  /* 0x0000000704047224 */ /* 0x008fc800078e0292 */
[----:B------:R-:W-:-:S04]  /*0960*/  IMAD R5, R5, R4, R136 ;  /* 0x0000000405057224 */ /* 0x000fc800078e0288 */
[----:B----4-:R-:W-:Y:S01]  /*0970*/  IMAD R13, R5, R0, RZ ;  /* 0x00000000050d7224 */ /* 0x010fe200078e02ff */
[----:B------:R-:W-:-:S04]  /*0980*/  SHF.R.U32.HI R0, RZ, 0x3, R128 ;  /* 0x00000003ff007819 */ /* 0x000fc80000011680 */
[----:B------:R-:W-:Y:S01]  /*0990*/  LEA R7, P0, R128, R13, 0x2 ;  /* 0x0000000d80077211 */ /* 0x000fe200078010ff */
[----:B------:R-:W-:Y:S01]  /*09a0*/  VIADD R6, R0, 0x10 ;  /* 0x0000001000067836 */ /* 0x000fe20000000000 */
[----:B------:R-:W-:Y:S01]  /*09b0*/  LOP3.LUT P6, R128, R128, 0x7, RZ, 0xc0, !PT ;  /* 0x0000000780807812 */ /* 0x000fe200078cc0ff */
[----:B------:R-:W-:Y:S01]  /*09c0*/  VIADD R4, R0, 0x20 ;  /* 0x0000002000047836 */ /* 0x000fe20000000000 */
[----:B------:R-:W-:Y:S02]  /*09d0*/  LEA.HI.X.SX32 R13, R13, RZ, 0x1, P0 ;  /* 0x000000ff0d0d7211 */ /* 0x000fe400000f0eff */
[C---:B-----5:R-:W-:Y:S02]  /*09e0*/  LEA R2, P0, R7.reuse, R8, 0x2 ;  /* 0x0000000807027211 */ /* 0x060fe400078010ff */
[----:B------:R-:W-:Y:S02]  /*09f0*/  ISETP.GE.AND P2, PT, R6, R15, PT ;  /* 0x0000000f0600720c */ /* 0x000fe40003f46270 */
[----:B------:R-:W-:-:S02]  /*0a00*/  LEA.HI.X R3, R7, R9, R13, 0x2, P0 ;  /* 0x0000000907037211 */ /* 0x000fc400000f140d */
[C---:B------:R-:W-:Y:S02]  /*0a10*/  IADD3 R7, P0, PT, R5.reuse, R0, RZ ;  /* 0x0000000005077210 */ /* 0x040fe40007f1e0ff */
[-C--:B------:R-:W-:Y:S01]  /*0a20*/  ISETP.GE.AND P1, PT, R4, R15.reuse, PT ;  /* 0x0000000f0400720c */ /* 0x080fe20003f26270 */
[C---:B------:R-:W-:Y:S01]  /*0a30*/  VIADD R4, R0.reuse, 0x30 ;  /* 0x0000003000047836 */ /* 0x040fe20000000000 */
[----:B------:R-:W-:Y:S02]  /*0a40*/  LEA.HI.X.SX32 R5, R5, RZ, 0x1, P0 ;  /* 0x000000ff05057211 */ /* 0x000fe400000f0eff */
[C---:B------:R-:W-:Y:S02]  /*0a50*/  LEA R6, P0, R7.reuse, R10, 0x2 ;  /* 0x0000000a07067211 */ /* 0x040fe400078010ff */
[----:B------:R-:W-:Y:S01]  /*0a60*/  ISETP.GE.OR P6, PT, R0, R15, P6 ;  /* 0x0000000f0000720c */ /* 0x000fe200037c6670 */
[----:B------:R-:W-:Y:S01]  /*0a70*/  @!P2 ST.E.128 desc[UR4][R2.64+0x800], RZ ;  /* 0x000800ff0200a985 */ /* 0x000fe2000c101d04 */
[----:B------:R-:W-:-:S02]  /*0a80*/  LEA.HI.X R7, R7, R11, R5, 0x2, P0 ;  /* 0x0000000b07077211 */ /* 0x000fc400000f1405 */
[-C--:B------:R-:W-:Y:S02]  /*0a90*/  ISETP.GE.AND P0, PT, R4, R15.reuse, PT ;  /* 0x0000000f0400720c */ /* 0x080fe40003f06270 */
        /* <DEDUP_REMOVED lines=13> */
[----:B-1----:R-:W-:Y:S05]  /*0b70*/  @P0 RET.REL.NODEC R142 `(_ZN5flash24flash_fwd_splitkv_kernelI23Flash_fwd_kernel_traitsILi32ELi64ELi128ELi4ELb0ELb0EN7cutlass10bfloat16_tE19Flash_kernel_traitsILi32ELi64ELi128ELi4ES3_EELb0ELb0ELb0ELb0ELb1ELb0ELb1ELb0EEEvNS_16Flash_fwd_paramsE) ;  /* 0xfffffff48e200950 */ /* 0x002fea0003c3ffff */
[----:B------:R-:W-:Y:S02]  /*0b80*/  MOV R3, 0xff800000 ;  /* 0xff80000000037802 */ /* 0x000fe40000000f00 */
[----:B------:R-:W-:-:S03]  /*0b90*/  MOV R143, 0x0 ;  /* 0x00000000008f7802 */ /* 0x000fc60000000f00 */
[----:B------:R1:W-:Y:S02]  /*0ba0*/  ST.E desc[UR4][R6.64+0xc0], R3 ;  /* 0x0000c00306007985 */ /* 0x0003e4000c101904 */
[----:B-1----:R-:W-:Y:S05]  /*0bb0*/  RET.REL.NODEC R142 `(_ZN5flash24flash_fwd_splitkv_kernelI23Flash_fwd_kernel_traitsILi32ELi64ELi128ELi4ELb0ELb0EN7cutlass10bfloat16_tE19Flash_kernel_traitsILi32ELi64ELi128ELi4ES3_EELb0ELb0ELb0ELb0ELb1ELb0ELb1ELb0EEEvNS_16Flash_fwd_paramsE) ;  /* 0xfffffff48e107950 */ /* 0x002fea0003c3ffff */
.L_x_6204:
        /* <DEDUP_REMOVED lines=47> */
[----:B------:R-:W-:Y:S02]  /*0eb0*/  IADD3 R157, PT, PT, R17, R0, RZ ;  /* 0x00000000119d7210 */ /* 0x000fe40007ffe0ff */
[C---:B------:R-:W-:Y:S01]  /*0ec0*/  LEA R156, P0, R16.reuse, R154, 0x2 ;  /* 0x0000009a109c7211 */ /* 0x040fe200078010ff */
[----:B------:R-:W-:Y:S02]  /*0ed0*/  @!P1 IMAD.MOV R8, RZ, RZ, -R8 ;  /* 0x000000ffff089224 */ /* 0x000fe400078e0a08 */
[----:B------:R-:W-:Y:S02]  /*0ee0*/  @!P2 LOP3.LUT R8, RZ, R9, RZ, 0x33, !PT ;  /* 0x00000009ff08a212 */ /* 0x000fe400078e33ff */
[----:B------:R-:W-:Y:S02]  /*0ef0*/  LEA.HI.X R157, R16, R155, R157, 0x2, P0 ;  /* 0x0000009b109d7211 */ /* 0x000fe400000f149d */
[----:B------:R-:W3:Y:S01]  /*0f00*/  LD.E.64 R16, desc[UR4][R102.64+0x28] ;  /* 0x0000280466107980 */ /* 0x000ee2000c101b00 */
[----:B------:R-:W-:-:S05]  /*0f10*/  IMAD.WIDE R4, R8, 0x4, R156 ;  /* 0x0000000408047825 */ /* 0x000fca00078e029c */
[----:B------:R1:W2:Y:S01]  /*0f20*/  LD.E R0, desc[UR4][R4.64] ;  /* 0x0000000404007980 */ /* 0x0002a2000c101900 */
        /* <DEDUP_REMOVED lines=21> */
[----:B------:R-:W-:-:S03]  /*1080*/  ISETP.NE.AND P1, PT, R11, RZ, PT ;  /* 0x000000ff0b00720c */ /* 0x000fc60003f25270 */
[----:B------:R-:W-:Y:S02]  /*1090*/  IMAD R12, R9, R8, R12 ;  /* 0x00000008090c7224 */ /* 0x000fe400078e020c */
[----:B------:R-:W-:-:S04]  /*10a0*/  @P2 VIADD R4, R4, 0x1 ;  /* 0x0000000104042836 */ /* 0x000fc80000000000 */
[----:B------:R-:W-:Y:S02]  /*10b0*/  IMAD.MOV.U32 R7, RZ, RZ, R4 ;  /* 0x000000ffff077224 */ /* 0x000fe400078e0004 */
[----:B------:R-:W-:-:S03]  /*10c0*/  IMAD R4, R135, R12, RZ ;  /* 0x0000000c87047224 */ /* 0x000fc600078e02ff */
        /* <DEDUP_REMOVED lines=13> */
[----:B---3--:R-:W-:Y:S02]  /*11a0*/  IMAD R4, R17, R0, RZ ;  /* 0x0000000011047224 */ /* 0x008fe400078e02ff */
        /* <DEDUP_REMOVED lines=9> */
.L_x_6206:
        /* <DEDUP_REMOVED lines=30> */
[----:B------:R-:W-:Y:S01]  /*1420*/  @P2 IADD3 R6, PT, PT, R13, R14, RZ ;  /* 0x0000000e0d062210 */ /* 0x000fe20007ffe0ff */
[----:B---3-5:R-:W-:-:S04]  /*1430*/  @!P2 IMAD R7, R19, R9, RZ ;  /* 0x000000091307a224 */ /* 0x028fc800078e02ff */
[----:B------:R-:W-:Y:S01]  /*1440*/  @!P1 IMAD.IADD R5, R5, 0x1, -R4 ;  /* 0x0000000105059824 */ /* 0x000fe200078e0a04 */
[----:B------:R-:W-:Y:S02]  /*1450*/  @!P2 IADD3 R23, PT, PT, R23, R0, RZ ;  /* 0x000000001717a210 */ /* 0x000fe40007ffe0ff */
[----:B------:R-:W-:Y:S02]  /*1460*/  @!P2 SHF.R.S32.HI R0, RZ, 0x1f, R9 ;  /* 0x0000001fff00a819 */ /* 0x000fe40000011409 */
[----:B------:R-:W-:Y:S02]  /*1470*/  ISETP.GE.U32.AND P4, PT, R5, R4, PT ;  /* 0x000000040500720c */ /* 0x000fe40003f86070 */
[----:B------:R-:W-:Y:S01]  /*1480*/  LOP3.LUT R4, R146, R11, RZ, 0x3c, !PT ;  /* 0x0000000b92047212 */ /* 0x000fe200078e3cff */
[C---:B------:R-:W-:Y:S02]  /*1490*/  @!P2 IMAD R7, R18.reuse, R0, R7 ;  /* 0x000000001207a224 */ /* 0x040fe400078e0207 */
[----:B------:R-:W-:Y:S01]  /*14a0*/  @!P2 IMAD.WIDE.U32 R22, R18, R9, R22 ;  /* 0x000000091216a225 */ /* 0x000fe200078e0016 */
[----:B------:R-:W-:-:S03]  /*14b0*/  ISETP.GE.AND P0, PT, R4, RZ, PT ;  /* 0x000000ff0400720c */ /* 0x000fc60003f06270 */
[----:B------:R-:W-:Y:S01]  /*14c0*/  @P2 IMAD.WIDE.U32 R18, R134, R6, RZ ;  /* 0x0000000686122225 */ /* 0x000fe200078e00ff */
[----:B------:R-:W-:-:S03]  /*14d0*/  ISETP.NE.AND P3, PT, R11, RZ, PT ;  /* 0x000000ff0b00720c */ /* 0x000fc60003f65270 */
[----:B------:R-:W-:Y:S01]  /*14e0*/  @P2 IMAD R0, R135, R6, RZ ;  /* 0x0000000687002224 */ /* 0x000fe200078e02ff */
[----:B------:R-:W-:Y:S02]  /*14f0*/  @!P2 MOV R6, R22 ;  /* 0x000000160006a202 */ /* 0x000fe40000000f00 */
[----:B------:R-:W-:Y:S02]  /*1500*/  LEA R12, R98, 0xffffff80, 0x7 ;  /* 0xffffff80620c7811 */ /* 0x000fe400078e38ff */
[----:B------:R-:W-:Y:S02]  /*1510*/  @!P1 IADD3 R8, PT, PT, R8, 0x1, RZ ;  /* 0x0000000108089810 */ /* 0x000fe40007ffe0ff */
[----:B------:R-:W-:Y:S01]  /*1520*/  @!P2 IADD3 R7, PT, PT, R23, R7, RZ ;  /* 0x000000071707a210 */ /* 0x000fe20007ffe0ff */
[----:B------:R-:W-:Y:S01]  /*1530*/  @P2 IMAD.IADD R7, R19, 0x1, R0 ;  /* 0x0000000113072824 */ /* 0x000fe200078e0200 */
[----:B------:R-:W-:Y:S01]  /*1540*/  @P2 MOV R6, R18 ;  /* 0x0000001200062202 */ /* 0x000fe20000000f00 */
[----:B----4-:R-:W-:Y:S01]  /*1550*/  @!P2 IMAD R0, R97, R13, RZ ;  /* 0x0000000d6100a224 */ /* 0x010fe200078e02ff */
        /* <DEDUP_REMOVED lines=9> */
[----:B------:R-:W-:Y:S02]  /*15f0*/  @!P3 LOP3.LUT R8, RZ, R11, RZ, 0x33, !PT ;  /* 0x0000000bff08b212 */ /* 0x000fe400078e33ff */
[----:B------:R-:W-:Y:S01]  /*1600*/  @!P2 IADD3 R25, PT, PT, R7, R0, RZ ;  /* 0x000000000719a210 */ /* 0x000fe20007ffe0ff */
        /* <DEDUP_REMOVED lines=19> */
.L_x_6207:
[----:B------:R-:W-:Y:S05]  /*1740*/  BSYNC.RECONVERGENT B0 ;  /* 0x0000000000007941 */ /* 0x000fea0003800200 */
.L_x_6205:
[----:B------:R-:W-:Y:S01]  /*1750*/  ISETP.NE.AND P4, PT, R10, -0x1, PT ;  /* 0xffffffff0a00780c */ /* 0x000fe20003f85270 */
[----:B------:R-:W2:Y:S04]  /*1760*/  LD.E.64 R24, desc[UR4][R2.64+0x30] ;  /* 0x0000300402187980 */ /* 0x000ea8000c101b00 */
[----:B------:R-:W3:Y:S04]  /*1770*/  LD.E.64 R22, desc[UR4][R2.64+0x48] ;  /* 0x0000480402167980 */ /* 0x000ee8000c101b00 */
[----:B------:R-:W4:Y:S04]  /*1780*/  LD.E.64 R8, desc[UR4][R102.64] ;  /* 0x0000000466087980 */ /* 0x000f28000c101b00 */
[----:B------:R-:W3:Y:S04]  /*1790*/  @!P4 LD.E.64 R28, desc[UR4][R2.64+0x18] ;  /* 0x00001804021cc980 */ /* 0x000ee8000c101b00 */
        /* <DEDUP_REMOVED lines=23> */
[-C--:B-----5:R-:W-:Y:S02]  /*1910*/  IMAD R16, R19, R96.reuse, RZ ;  /* 0x0000006013107224 */ /* 0x0a0fe400078e02ff */
[----:B------:R-:W-:Y:S02]  /*1920*/  IMAD.SHL.U32 R145, R128, 0x8, RZ ;  /* 0x0000000880917824 */ /* 0x000fe400078e00ff */
[----:B------:R-:W-:Y:S02]  /*1930*/  @P0 VIADD R13, R13, 0x1 ;  /* 0x000000010d0d0836 */ /* 0x000fe40000000000 */
[C---:B------:R-:W-:Y:S01]  /*1940*/  IMAD R16, R12.reuse, R97, R16 ;  /* 0x000000610c107224 */ /* 0x040fe200078e0210 */
[----:B------:R-:W-:Y:S01]  /*1950*/  LOP3.LUT R17, R145, 0x18, RZ, 0xc0, !PT ;  /* 0x0000001891117812 */ /* 0x000fe200078ec0ff */
[----:B------:R-:W-:-:S04]  /*1960*/  IMAD.WIDE.U32 R18, R12, R96, RZ ;  /* 0x000000600c127225 */ /* 0x000fc800078e00ff */
[----:B------:R-:W-:Y:S01]  /*1970*/  @!P2 IMAD.MOV R13, RZ, RZ, -R13 ;  /* 0x000000ffff0da224 */ /* 0x000fe200078e0a0d */
[----:B------:R-:W-:Y:S01]  /*1980*/  @!P3 LOP3.LUT R13, RZ, R11, RZ, 0x33, !PT ;  /* 0x0000000bff0db212 */ /* 0x000fe200078e33ff */
[----:B------:R-:W-:Y:S01]  /*1990*/  IMAD.IADD R12, R19, 0x1, R16 ;  /* 0x00000001130c7824 */ /* 0x000fe200078e0210 */
[----:B------:R-:W-:Y:S02]  /*19a0*/  IADD3 R14, P1, P0, R18, R14, R17 ;  /* 0x0000000e120e7210 */ /* 0x000fe4000783e011 */
[----:B------:R-:W-:Y:S01]  /*19b0*/  SHF.R.S32.HI R18, RZ, 0x1f, R13 ;  /* 0x0000001fff127819 */ /* 0x000fe2000001140d */
[----:B------:R-:W-:Y:S01]  /*19c0*/  IMAD R19, R27, R13, RZ ;  /* 0x0000000d1b137224 */ /* 0x000fe200078e02ff */
[----:B------:R-:W-:-:S03]  /*19d0*/  IADD3.X R7, PT, PT, R12, R7, RZ, P1, P0 ;  /* 0x000000070c077210 */ /* 0x000fc60000fe04ff */
[----:B------:R-:W-:Y:S02]  /*19e0*/  IMAD R18, R18, R26, R19 ;  /* 0x0000001a12127224 */ /* 0x000fe400078e0213 */
[----:B------:R-:W-:Y:S02]  /*19f0*/  IMAD.IADD R136, R15, 0x1, -R136 ;  /* 0x000000010f887824 */ /* 0x000fe400078e0a88 */
[----:B------:R-:W-:Y:S01]  /*1a00*/  IMAD.MOV.U32 R27, RZ, RZ, RZ ;  /* 0x000000ffff1b7224 */ /* 0x000fe200078e00ff */
[----:B------:R-:W1:Y:S01]  /*1a10*/  S2UR UR6, SR_CgaCtaId ;  /* 0x00000000000679c3 */ /* 0x000e620000008800 */
[----:B------:R-:W-:Y:S01]  /*1a20*/  IADD3 R6, P1, PT, R17, R6, RZ ;  /* 0x0000000611067210 */ /* 0x000fe20007f3e0ff */
[----:B------:R-:W-:Y:S02]  /*1a30*/  UMOV UR7, 0x400 ;  /* 0x0000040000077882 */ /* 0x000fe40000000000 */
[----:B-1----:R-:W-:-:S06]  /*1a40*/  ULEA UR6, UR6, UR7, 0x18 ;  /* 0x0000000706067291 */ /* 0x002fcc000f8ec0ff */
[----:B------:R-:W-:Y:S02]  /*1a50*/  IMAD.U32 R131, RZ, RZ, UR6 ;  /* 0x00000006ff837e24 */ /* 0x000fe4000f8e00ff */
[C---:B------:R-:W-:Y:S02]  /*1a60*/  IMAD.SHL.U32 R130, R128.reuse, 0x10, RZ ;  /* 0x0000001080827824 */ /* 0x040fe400078e00ff */
[C---:B------:R-:W-:Y:S01]  /*1a70*/  IMAD.SHL.U32 R91, R128.reuse, 0x20, RZ ;  /* 0x00000020805b7824 */ /* 0x040fe200078e00ff */
[----:B------:R-:W-:Y:S01]  /*1a80*/  SHF.R.U32.HI R88, RZ, 0x1, R128 ;  /* 0x00000001ff587819 */ /* 0x000fe20000011680 */
[----:B------:R-:W-:Y:S02]  /*1a90*/  IMAD.SHL.U32 R90, R128, 0x4, RZ ;  /* 0x00000004805a7824 */ /* 0x000fe400078e00ff */
[-C--:B--2---:R-:W-:Y:S02]  /*1aa0*/  @P4 IMAD R11, R25, R10.reuse, RZ ;  /* 0x0000000a190b4224 */ /* 0x084fe400078e02ff */
[----:B------:R-:W-:-:S04]  /*1ab0*/  @P4 IMAD.WIDE.U32 R30, R24, R10, RZ ;  /* 0x0000000a181e4225 */ /* 0x000fc800078e00ff */
[-C--:B---3--:R-:W-:Y:S02]  /*1ac0*/  @!P4 IMAD R16, R29, R147.reuse, RZ ;  /* 0x000000931d10c224 */ /* 0x088fe400078e02ff */
[----:B------:R-:W-:-:S04]  /*1ad0*/  @!P4 IMAD.WIDE.U32 R28, R28, R147, RZ ;  /* 0x000000931c1cc225 */ /* 0x000fc800078e00ff */
[----:B------:R-:W-:Y:S02]  /*1ae0*/  @!P4 IMAD.IADD R16, R29, 0x1, R16 ;  /* 0x000000011d10c824 */ /* 0x000fe400078e0210 */
[----:B------:R-:W-:Y:S02]  /*1af0*/  @!P4 IMAD.MOV.U32 R12, RZ, RZ, R28 ;  /* 0x000000ffff0cc224 */ /* 0x000fe400078e001c */
[----:B------:R-:W-:Y:S01]  /*1b00*/  IMAD.WIDE.U32 R28, R26, R13, RZ ;  /* 0x0000000d1a1c7225 */ /* 0x000fe200078e00ff */
[----:B------:R-:W-:-:S03]  /*1b10*/  SHF.R.U32.HI R26, RZ, 0x2, R128 ;  /* 0x00000002ff1a7819 */ /* 0x000fc60000011680 */
[----:B------:R-:W-:Y:S02]  /*1b20*/  @P4 IMAD.IADD R16, R31, 0x1, R11 ;  /* 0x000000011f104824 */ /* 0x000fe400078e020b */
[----:B------:R-:W-:Y:S02]  /*1b30*/  @P4 IMAD.MOV.U32 R12, RZ, RZ, R30 ;  /* 0x000000ffff0c4224 */ /* 0x000fe400078e001e */
[----:B------:R-:W-:-:S03]  /*1b40*/  VIADD R11, R26, 0x20 ;  /* 0x000000201a0b7836 */ /* 0x000fc60000000000 */
[----:B------:R-:W-:Y:S02]  /*1b50*/  IADD3 R30, P0, PT, R17, R12, RZ ;  /* 0x0000000c111e7210 */ /* 0x000fe40007f1e0ff */
[----:B------:R-:W-:Y:S01]  /*1b60*/  ISETP.GE.AND P2, PT, R11, R136, PT ;  /* 0x000000880b00720c */ /* 0x000fe20003f46270 */
[----:B------:R-:W-:Y:S01]  /*1b70*/  IMAD R15, R23, R146, RZ ;  /* 0x00000092170f7224 */ /* 0x000fe200078e02ff */
[----:B------:R-:W-:Y:S01]  /*1b80*/  SHF.R.S32.HI R10, RZ, 0x1f, R146 ;  /* 0x0000001fff0a7819 */ /* 0x000fe20000011492 */
[----:B------:R-:W-:Y:S01]  /*1b90*/  IMAD.X R31, RZ, RZ, R16, P0 ;  /* 0x000000ffff1f7224 */ /* 0x000fe200000e0610 */
[----:B------:R-:W-:Y:S02]  /*1ba0*/  ISETP.GE.AND P3, PT, R26, R136, PT ;  /* 0x000000881a00720c */ /* 0x000fe40003f66270 */
[----:B------:R-:W-:Y:S01]  /*1bb0*/  LOP3.LUT R13, R145, 0xc0, RZ, 0xc0, !PT ;  /* 0x000000c0910d7812 */ /* 0x000fe200078ec0ff */
[----:B------:R-:W-:Y:S01]  /*1bc0*/  IMAD R10, R22, R10, R15 ;  /* 0x0000000a160a7224 */ /* 0x000fe200078e020f */
[----:B------:R-:W-:Y:S01]  /*1bd0*/  IADD3 R14, P0, PT, R14, R28, RZ ;  /* 0x0000001c0e0e7210 */ /* 0x000fe20007f1e0ff */
[----:B------:R-:W-:Y:S01]  /*1be0*/  IMAD.IADD R18, R29, 0x1, R18 ;  /* 0x000000011d127824 */ /* 0x000fe200078e0212 */
[----:B------:R-:W-:Y:S01]  /*1bf0*/  LOP3.LUT R144, R13, 0x18, R128, 0xf8, !PT ;  /* 0x000000180d907812 */ /* 0x000fe200078ef880 */
[----:B------:R-:W-:-:S04]  /*1c00*/  IMAD.WIDE.U32 R22, R146, R22, R30 ;  /* 0x0000001692167225 */ /* 0x000fc800078e001e */
[----:B------:R-:W-:Y:S01]  /*1c10*/  IMAD.WIDE.U32 R28, R143, 0x40, R26 ;  /* 0x000000408f1c7825 */ /* 0x000fe200078e001a */
[----:B------:R-:W-:Y:S02]  /*1c20*/  LOP3.LUT R12, R145, 0x1f20, RZ, 0xc0, !PT ;  /* 0x00001f20910c7812 */ /* 0x000fe400078ec0ff */
[----:B------:R-:W-:Y:S01]  /*1c30*/  LOP3.LUT R17, R144, R17, RZ, 0x3c, !PT ;  /* 0x0000001190117212 */ /* 0x000fe200078e3cff */
[----:B------:R-:W-:Y:S02]  /*1c40*/  IMAD.IADD R19, R23, 0x1, R10 ;  /* 0x0000000117137824 */ /* 0x000fe400078e020a */
[----:B------:R-:W-:Y:S01]  /*1c50*/  IMAD.X R15, R7, 0x1, R18, P0 ;  /* 0x00000001070f7824 */ /* 0x000fe200000e0612 */
[----:B------:R-:W-:Y:S01]  /*1c60*/  @!P2 IADD3 R10, P0, PT, R28, 0x20, RZ ;  /* 0x000000201c0aa810 */ /* 0x000fe20007f1e0ff */
[----:B------:R-:W-:Y:S01]  /*1c70*/  @!P3 IMAD R13, R29, R24, RZ ;  /* 0x000000181d0db224 */ /* 0x000fe200078e02ff */
[----:B------:R-:W-:Y:S01]  /*1c80*/  LOP3.LUT R12, R12, R17, RZ, 0xfc, !PT ;  /* 0x000000110c0c7212 */ /* 0x000fe200078efcff */
[----:B------:R-:W-:-:S02]  /*1c90*/  @!P3 IMAD.MOV.U32 R18, RZ, RZ, R22 ;  /* 0x000000ffff12b224 */ /* 0x000fc400078e0016 */
[----:B------:R-:W-:Y:S02]  /*1ca0*/  @!P2 IMAD.X R17, RZ, RZ, R29, P0 ;  /* 0x000000ffff11a224 */ /* 0x000fe400000e061d */
[C---:B------:R-:W-:Y:S02]  /*1cb0*/  @!P3 IMAD R13, R28.reuse, R25, R13 ;  /* 0x000000191c0db224 */ /* 0x040fe400078e020d */
[----:B------:R-:W-:Y:S02]  /*1cc0*/  IMAD.X R7, RZ, RZ, R0, P1 ;  /* 0x000000ffff077224 */ /* 0x000fe400008e0600 */
[----:B------:R-:W-:-:S04]  /*1cd0*/  @!P3 IMAD.WIDE.U32 R28, R28, R24, R18 ;  /* 0x000000181c1cb225 */ /* 0x000fc800078e0012 */
[----:B------:R-:W-:Y:S02]  /*1ce0*/  @!P2 IMAD.MOV.U32 R23, RZ, RZ, R19 ;  /* 0x000000ffff17a224 */ /* 0x000fe400078e0013 */
[----:B------:R-:W-:Y:S01]  /*1cf0*/  @!P2 IMAD R17, R17, R24, RZ ;  /* 0x000000181111a224 */ /* 0x000fe200078e02ff */
[----:B----4-:R-:W-:Y:S01]  /*1d00*/  @!P3 LEA R16, P0, R28, R8, 0x1 ;  /* 0x000000081c10b211 */ /* 0x010fe200078008ff */
[----:B------:R-:W-:Y:S02]  /*1d10*/  IMAD R0, R135, R26, RZ ;  /* 0x0000001a87007224 */ /* 0x000fe400078e02ff */
[----:B------:R-:W-:Y:S02]  /*1d20*/  @!P3 IMAD.IADD R13, R29, 0x1, R13 ;  /* 0x000000011d0db824 */ /* 0x000fe400078e020d */
[----:B------:R-:W-:-:S04]  /*1d30*/  IMAD.WIDE.U32 R18, R26, R134, R6 ;  /* 0x000000861a127225 */ /* 0x000fc800078e0006 */
[-C--:B------:R-:W-:Y:S02]  /*1d40*/  @!P2 IMAD R6, R25, R10.reuse, R17 ;  /* 0x0000000a1906a224 */ /* 0x080fe400078e0211 */
[----:B------:R-:W-:Y:S01]  /*1d50*/  @!P2 IMAD.WIDE.U32 R22, R24, R10, R22 ;  /* 0x0000000a1816a225 */ /* 0x000fe200078e0016 */
[----:B------:R-:W-:Y:S02]  /*1d60*/  @!P3 LEA.HI.X R17, R28, R9, R13, 0x1, P0 ;  /* 0x000000091c11b211 */ /* 0x000fe400000f0c0d */
[----:B------:R-:W-:Y:S01]  /*1d70*/  LEA R138, P1, R18, R20, 0x1 ;  /* 0x00000014128a7211 */ /* 0x000fe200078208ff */
[----:B------:R-:W-:Y:S01]  /*1d80*/  IMAD.IADD R139, R19, 0x1, R0 ;  /* 0x00000001138b7824 */ /* 0x000fe200078e0200 */
[----:B------:R-:W-:Y:S01]  /*1d90*/  @!P2 LEA R20, P0, R22, R8, 0x1 ;  /* 0x000000081614a211 */ /* 0x000fe200078008ff */
[----:B------:R-:W-:Y:S02]  /*1da0*/  @!P2 IMAD.IADD R7, R23, 0x1, R6 ;  /* 0x000000011707a824 */ /* 0x000fe400078e0206 */
[----:B------:R-:W-:Y:S01]  /*1db0*/  IMAD R0, R98, -0x80, R101 ;  /* 0xffffff8062007824 */ /* 0x000fe200078e0265 */
[----:B------:R-:W-:-:S02]  /*1dc0*/  LEA.HI.X R139, R18, R21, R139, 0x1, P1 ;  /* 0x00000015128b7211 */ /* 0x000fc400008f0c8b */
[----:B------:R-:W-:Y:S01]  /*1dd0*/  @!P2 LEA.HI.X R21, R22, R9, R7, 0x1, P0 ;  /* 0x000000091615a211 */ /* 0x000fe200000f0c07 */
[----:B------:R-:W-:Y:S02]  /*1de0*/  VIADD R8, R0, 0x80 ;  /* 0x0000008000087836 */ /* 0x000fe40000000000 */
[C---:B------:R-:W-:Y:S02]  /*1df0*/  VIADD R9, R26.reuse, 0x40 ;  /* 0x000000401a097836 */ /* 0x040fe40000000000 */
[C---:B------:R-:W-:Y:S01]  /*1e00*/  VIADD R7, R26.reuse, 0x60 ;  /* 0x000000601a077836 */ /* 0x040fe20000000000 */
[-C--:B------:R-:W-:Y:S01]  /*1e10*/  ISETP.GE.AND P6, PT, R26, R8.reuse, PT ;  /* 0x000000081a00720c */ /* 0x080fe20003fc6270 */
[----:B------:R-:W-:Y:S01]  /*1e20*/  IMAD.SHL.U32 R0, R134, 0x20, RZ ;  /* 0x0000002086007824 */ /* 0x000fe200078e00ff */
[-C--:B------:R-:W-:Y:S01]  /*1e30*/  ISETP.GE.AND P5, PT, R9, R8.reuse, PT ;  /* 0x000000080900720c */ /* 0x080fe20003fa6270 */
[----:B------:R-:W-:Y:S01]  /*1e40*/  IMAD R99, R12, 0x2, R131 ;  /* 0x000000020c637824 */ /* 0x000fe200078e0283 */
[----:B------:R-:W-:-:S02]  /*1e50*/  ISETP.GE.AND P0, PT, R11, R8, PT ;  /* 0x000000080b00720c */ /* 0x000fc40003f06270 */
[----:B------:R-:W-:Y:S02]  /*1e60*/  ISETP.GE.AND P4, PT, R7, R8, PT ;  /* 0x000000080700720c */ /* 0x000fe40003f86270 */
[----:B------:R-:W-:Y:S01]  /*1e70*/  SHF.L.U64.HI R6, R134, 0x5, R135 ;  /* 0x0000000586067819 */ /* 0x000fe20000010287 */
[----:B------:R-:W-:Y:S01]  /*1e80*/  @!PT LDS RZ, [RZ] ;  /* 0x00000000fffff984 */ /* 0x000fe20000000800 */
[----:B------:R-:W-:Y:S01]  /*1e90*/  @!PT LDS RZ, [RZ] ;  /* 0x00000000fffff984 */ /* 0x000fe20000000800 */
[----:B------:R-:W-:Y:S01]  /*1ea0*/  @!PT LDS RZ, [RZ] ;  /* 0x00000000fffff984 */ /* 0x000fe20000000800 */
[----:B------:R1:W-:Y:S01]  /*1eb0*/  @!P3 LDGSTS.E.BYPASS.LTC128B.128 [R99], desc[UR4][R16.64] ;  /* 0x000000001063bfae */ /* 0x0003e2000b981a04 */
[C---:B------:R-:W-:Y:S02]  /*1ec0*/  LEA R10, P1, R0.reuse, R138, 0x1 ;  /* 0x0000008a000a7211 */ /* 0x040fe400078208ff */
[----:B------:R-:W-:Y:S01]  /*1ed0*/  ISETP.GE.AND P3, PT, R11, R8, PT ;  /* 0x000000080b00720c */ /* 0x000fe20003f66270 */
[----:B------:R1:W-:Y:S01]  /*1ee0*/  @!P2 LDGSTS.E.BYPASS.LTC128B.128 [R99+0x800], desc[UR4][R20.64] ;  /* 0x008000001463afae */ /* 0x0003e2000b981a04 */
[----:B------:R-:W-:Y:S02]  /*1ef0*/  LEA.HI.X R11, R0, R139, R6, 0x1, P1 ;  /* 0x0000008b000b7211 */ /* 0x000fe400008f0c06 */
[CC--:B------:R-:W-:Y:S01]  /*1f00*/  @!P5 LEA R12, P1, R134.reuse, R10.reuse, 0x6 ;  /* 0x0000000a860cd211 */ /* 0x0c0fe200078230ff */
[----:B------:R1:W-:Y:S04]  /*1f10*/  @!P6 LDGSTS.E.BYPASS.LTC128B.128 [R99+0x1000], desc[UR4][R138.64] ;  /* 0x010000008a63efae */ /* 0x0003e8000b981a04 */
[----:B------:R1:W-:Y:S01]  /*1f20*/  @!P0 LDGSTS.E.BYPASS.LTC128B.128 [R99+0x1800], desc[UR4][R10.64] ;  /* 0x018000000a638fae */ /* 0x0003e2000b981a04 */
[----:B------:R-:W-:-:S02]  /*1f30*/  @!P4 LEA R6, P0, R134, R10, 0x7 ;  /* 0x0000000a8606c211 */ /* 0x000fc400078038ff */
[CCC-:B------:R-:W-:Y:S02]  /*1f40*/  @!P5 LEA.HI.X R13, R134.reuse, R11.reuse, R135.reuse, 0x6, P1 ;  /* 0x0000000b860dd211 */ /* 0x1c0fe400008f3487 */
[----:B------:R-:W-:Y:S02]  /*1f50*/  ISETP.GE.AND P1, PT, R7, R8, PT ;  /* 0x000000080700720c */ /* 0x000fe40003f26270 */
[----:B------:R-:W-:Y:S01]  /*1f60*/  @!P4 LEA.HI.X R7, R134, R11, R135, 0x7, P0 ;  /* 0x0000000b8607c211 */ /* 0x000fe200000f3c87 */
[----:B------:R1:W-:Y:S04]  /*1f70*/  @!P5 LDGSTS.E.BYPASS.LTC128B.128 [R99+0x2000], desc[UR4][R12.64] ;  /* 0x020000000c63dfae */ /* 0x0003e8000b981a04 */
[----:B------:R1:W-:Y:S04]  /*1f80*/  @!P4 LDGSTS.E.BYPASS.LTC128B.128 [R99+0x2800], desc[UR4][R6.64] ;  /* 0x028000000663cfae */ /* 0x0003e8000b981a04 */
[----:B------:R-:W0:Y:S01]  /*1f90*/  LDGDEPBAR ;  /* 0x00000000000079af */ /* 0x000e220000000000 */
[----:B------:R-:W-:-:S04]  /*1fa0*/  IMAD.WIDE.U32 R14, R26, R96, R14 ;  /* 0x000000601a0e7225 */ /* 0x000fc800078e000e */
[----:B------:R-:W-:Y:S01]  /*1fb0*/  IMAD R26, R97, R26, RZ ;  /* 0x0000001a611a7224 */ /* 0x000fe200078e02ff */
[----:B------:R-:W-:Y:S01]  /*1fc0*/  LEA R140, P0, R14, R4, 0x1 ;  /* 0x000000040e8c7211 */ /* 0x000fe200078008ff */
[----:B------:R-:W-:Y:S02]  /*1fd0*/  IMAD.SHL.U32 R0, R96, 0x20, RZ ;  /* 0x0000002060007824 */ /* 0x000fe400078e00ff */
[----:B------:R-:W-:Y:S01]  /*1fe0*/  IMAD.IADD R141, R15, 0x1, R26 ;  /* 0x000000010f8d7824 */ /* 0x000fe200078e021a */
[----:B------:R-:W-:Y:S02]  /*1ff0*/  ISETP.GE.AND P2, PT, R9, R8, PT ;  /* 0x000000080900720c */ /* 0x000fe40003f46270 */
[----:B------:R-:W-:Y:S02]  /*2000*/  LOP3.LUT R4, R130, 0x100, RZ, 0xc0, !PT ;  /* 0x0000010082047812 */ /* 0x000fe400078ec0ff */
[----:B------:R-:W-:Y:S01]  /*2010*/  LEA.HI.X R141, R14, R5, R141, 0x1, P0 ;  /* 0x000000050e8d7211 */ /* 0x000fe200000f0c8d */
[----:B------:R-:W-:-:S08]  /*2020*/  DEPBAR.LE SB0, 0x0 ;  /* 0x000080000000791a */ /* 0x000fd00000000000 */
[----:B------:R-:W-:Y:S05]  /*2030*/  WARPSYNC.ALL ;  /* 0x0000000000007948 */ /* 0x000fea0003800000 */
[----:B------:R-:W-:Y:S01]  /*2040*/  BAR.SYNC.DEFER_BLOCKING 0x0 ;  /* 0x0000000000007b1d */ /* 0x000fe20000010000 */
[----:B------:R-:W-:Y:S02]  /*2050*/  SHF.L.U64.HI R5, R96, 0x5, R97 ;  /* 0x0000000560057819 */ /* 0x000fe40000010261 */
[----:B------:R-:W-:Y:S02]  /*2060*/  LOP3.LUT R9, R91, 0xc0, RZ, 0xc0, !PT ;  /* 0x000000c05b097812 */ /* 0x000fe400078ec0ff */
[----:B-1----:R-:W-:-:S02]  /*2070*/  LEA R12, P0, R0, R140, 0x1 ;  /* 0x0000008c000c7211 */ /* 0x002fc400078008ff */
[----:B------:R-:W-:Y:S02]  /*2080*/  LOP3.LUT R8, R88, 0x8, RZ, 0xc0, !PT ;  /* 0x0000000858087812 */ /* 0x000fe400078ec0ff */
[----:B------:R-:W-:Y:S02]  /*2090*/  LOP3.LUT R6, R130, 0x3e00, RZ, 0xc0, !PT ;  /* 0x00003e0082067812 */ /* 0x000fe400078ec0ff */
[----:B------:R-:W-:Y:S02]  /*20a0*/  LOP3.LUT R7, R4, 0x20, R91, 0xf8, !PT ;  /* 0x0000002004077812 */ /* 0x000fe400078ef85b */
[----:B------:R-:W-:Y:S02]  /*20b0*/  LOP3.LUT R89, R90, 0x18, RZ, 0xc0, !PT ;  /* 0x000000185a597812 */ /* 0x000fe400078ec0ff */
[----:B------:R-:W-:Y:S02]  /*20c0*/  LOP3.LUT R4, R9, 0x8, R128, 0xf8, !PT ;  /* 0x0000000809047812 */ /* 0x000fe400078ef880 */
[----:B------:R-:W-:-:S02]  /*20d0*/  LEA.HI.X R13, R0, R141, R5, 0x1, P0 ;  /* 0x0000008d000d7211 */ /* 0x000fc400000f0c05 */
[--C-:B------:R-:W-:Y:S02]  /*20e0*/  LOP3.LUT R8, R8, 0xc0, R91.reuse, 0xf8, !PT ;  /* 0x000000c008087812 */ /* 0x100fe400078ef85b */
[----:B------:R-:W-:Y:S02]  /*20f0*/  LOP3.LUT R0, R6, 0x20, R91, 0xf8, !PT ;  /* 0x0000002006007812 */ /* 0x000fe400078ef85b */
[----:B------:R-:W-:Y:S01]  /*2100*/  LOP3.LUT R4, R7, R4, R89, 0xf6, !PT ;  /* 0x0000000407047212 */ /* 0x000fe200078ef659 */
[----:B------:R-:W-:Y:S01]  /*2110*/  @!PT LDS RZ, [RZ] ;  /* 0x00000000fffff984 */ /* 0x000fe20000000800 */
[----:B------:R-:W-:Y:S01]  /*2120*/  @!PT LDS RZ, [RZ] ;  /* 0x00000000fffff984 */ /* 0x000fe20000000800 */
[----:B------:R-:W-:Y:S01]  /*2130*/  @!PT LDS RZ, [RZ] ;  /* 0x00000000fffff984 */ /* 0x000fe20000000800 */
[----:B------:R-:W-:Y:S01]  /*2140*/  @!P6 LDGSTS.E.BYPASS.LTC128B.128 [R99+0x3000], desc[UR4][R140.64] ;  /* 0x030000008c63efae */ /* 0x000fe2000b981a04 */
[----:B------:R-:W-:Y:S02]  /*2150*/  LOP3.LUT R89, R8, R89, RZ, 0x3c, !PT ;  /* 0x0000005908597212 */ /* 0x000fe400078e3cff */
[----:B------:R-:W-:Y:S02]  /*2160*/  LOP3.LUT R0, R0, 0x100, R91, 0xf8, !PT ;  /* 0x0000010000007812 */ /* 0x000fe400078ef85b */
[----:B------:R-:W-:-:S02]  /*2170*/  @!P2 LEA R14, P4, R96, R12, 0x6 ;  /* 0x0000000c600ea211 */ /* 0x000fc400078830ff */
[----:B------:R-:W-:Y:S02]  /*2180*/  @!P1 LEA R6, P0, R96, R12, 0x7 ;  /* 0x0000000c60069211 */ /* 0x000fe400078038ff */
[----:B------:R-:W-:Y:S02]  /*2190*/  LOP3.LUT R0, R0, R89, RZ, 0xfc, !PT ;  /* 0x0000005900007212 */ /* 0x000fe400078efcff */
[CCC-:B------:R-:W-:Y:S01]  /*21a0*/  @!P2 LEA.HI.X R15, R96.reuse, R13.reuse, R97.reuse, 0x6, P4 ;  /* 0x0000000d600fa211 */ /* 0x1c0fe200020f3461 */
[----:B------:R-:W-:Y:S01]  /*21b0*/  @P6 STS.128 [R99+0x3000], RZ ;  /* 0x003000ff63006388 */ /* 0x000fe20000000c00 */
[----:B------:R-:W-:Y:S01]  /*21c0*/  @!P1 LEA.HI.X R7, R96, R13, R97, 0x7, P0 ;  /* 0x0000000d60079211 */ /* 0x000fe200000f3c61 */
[--C-:B------:R-:W-:Y:S02]  /*21d0*/  IMAD R129, R0, 0x2, R131.reuse ;  /* 0x0000000200817824 */ /* 0x100fe400078e0283 */
[----:B------:R-:W-:Y:S01]  /*21e0*/  @P3 STS.128 [R99+0x3800], RZ ;  /* 0x003800ff63003388 */ /* 0x000fe20000000c00 */
[----:B------:R-:W-:-:S03]  /*21f0*/  IMAD R25, R4, 0x2, R131 ;  /* 0x0000000204197824 */ /* 0x000fc600078e0283 */
        /* <DEDUP_REMOVED lines=15> */
[----:B------:R-:W3:Y:S01]  /*22f0*/  LDSM.16.M88.4 R44, [R25+0x1c00] ;  /* 0x001c0000192c783b */ /* 0x000ee20000000200 */
[----:B------:R-:W-:-:S03]  /*2300*/  IMAD.MOV.U32 R100, RZ, RZ, 0x20 ;  /* 0x00000020ff647424 */ /* 0x000fc600078e00ff */
[----:B------:R-:W1:Y:S01]  /*2310*/  LDSM.16.M88.4 R8, [R25+0x1000] ;  /* 0x001000001908783b */ /* 0x000e620000000200 */
[----:B------:R-:W-:-:S03]  /*2320*/  LOP3.LUT P0, RZ, R128, 0x4, RZ, 0xc0, !PT ;  /* 0x0000000480ff7812 */ /* 0x000fc6000780c0ff */
[----:B------:R-:W2:Y:S01]  /*2330*/  LDSM.16.M88.4 R60, [R25+0x1400] ;  /* 0x00140000193c783b */ /* 0x000ea20000000200 */
[----:B------:R-:W-:-:S03]  /*2340*/  SEL R100, R100, 0xffffffe0, !P0 ;  /* 0xffffffe064647807 */ /* 0x000fc60004000000 */
[----:B------:R-:W-:Y:S02]  /*2350*/  LDSM.16.M88.4 R52, [R25+0x1800] ;  /* 0x001800001934783b */ /* 0x000fe40000000200 */
[--C-:B------:R-:W-:Y:S02]  /*2360*/  IMAD.IADD R76, R129, 0x1, R100.reuse ;  /* 0x00000001814c7824 */ /* 0x100fe400078e0264 */
[----:B------:R-:W-:Y:S01]  /*2370*/  IMAD.IADD R0, R25, 0x1, R100 ;  /* 0x0000000119007824 */ /* 0x000fe200078e0264 */
[----:B------:R-:W-:Y:S04]  /*2380*/  LDSM.16.M88.4 R36, [R25+0x2000] ;  /* 0x002000001924783b */ /* 0x000fe80000000200 */
[----:B------:R-:W-:Y:S04]  /*2390*/  LDSM.16.M88.4 R76, [R76] ;  /* 0x000000004c4c783b */ /* 0x000fe80000000200 */
[----:B------:R-:W4:Y:S04]  /*23a0*/  LDSM.16.M88.4 R68, [R0+0x1c00] ;  /* 0x001c00000044783b */ /* 0x000f280000000200 */
[----:B------:R-:W5:Y:S04]  /*23b0*/  LDSM.16.M88.4 R16, [R0+0x1000] ;  /* 0x001000000010783b */ /* 0x000f680000000200 */
[----:B------:R-:W5:Y:S04]  /*23c0*/  LDSM.16.M88.4 R28, [R25+0x2400] ;  /* 0x00240000191c783b */ /* 0x000f680000000200 */
[----:B------:R-:W5:Y:S04]  /*23d0*/  LDSM.16.M88.4 R20, [R25+0x2800] ;  /* 0x002800001914783b */ /* 0x000f680000000200 */
[----:B------:R5:W5:Y:S01]  /*23e0*/  LDSM.16.M88.4 R84, [R25+0x2c00] ;  /* 0x002c00001954783b */ /* 0x000b620000000200 */
[C---:B---3--:R-:W-:Y:S03]  /*23f0*/  HMMA.16816.F32.BF16 R48, R80.reuse, R44, RZ ;  /* 0x0000002c5030723c */ /* 0x048fe600000418ff */
[----:B------:R-:W3:Y:S04]  /*2400*/  LDSM.16.M88.4 R92, [R0+0x1400] ;  /* 0x00140000005c783b */ /* 0x000ee80000000200 */
[----:B------:R-:W3:Y:S01]  /*2410*/  LDSM.16.M88.4 R64, [R0+0x2000] ;  /* 0x002000000040783b */ /* 0x000ee20000000200 */
[----:B-1----:R-:W-:Y:S03]  /*2420*/  HMMA.16816.F32.BF16 R12, R80, R8, RZ ;  /* 0x00000008500c723c */ /* 0x002fe600000418ff */
[----:B------:R-:W1:Y:S01]  /*2430*/  LDSM.16.M88.4 R72, [R0+0x1800] ;  /* 0x001800000048783b */ /* 0x000e620000000200 */
[----:B------:R-:W-:-:S03]  /*2440*/  VIADD R152, R98, 0xffffffff ;  /* 0xffffffff62987836 */ /* 0x000fc60000000000 */
[----:B------:R-:W0:Y:S01]  /*2450*/  LDGDEPBAR ;  /* 0x00000000000079af */ /* 0x000e220000000000 */
[C---:B------:R-:W-:Y:S08]  /*2460*/  HMMA.16816.F32.BF16 R8, R80.reuse, R10, RZ ;  /* 0x0000000a5008723c */ /* 0x040ff000000418ff */
[----:B------:R-:W-:Y:S01]  /*2470*/  HMMA.16816.F32.BF16 R44, R80, R46, RZ ;  /* 0x0000002e502c723c */ /* 0x000fe200000418ff */
[----:B------:R-:W-:-:S07]  /*2480*/  IMAD.SHL.U32 R150, R152, 0x80, RZ ;  /* 0x0000008098967824 */ /* 0x000fce00078e00ff */
[----:B--2---:R-:W-:Y:S08]  /*2490*/  HMMA.16816.F32.BF16 R4, R80, R60, RZ ;  /* 0x0000003c5004723c */ /* 0x004ff000000418ff */
[----:B----4-:R-:W-:Y:S01]  /*24a0*/  HMMA.16816.F32.BF16 R48, R76, R68, R48 ;  /* 0x000000444c30723c */ /* 0x010fe20000041830 */
[----:B------:R-:W-:-:S07]  /*24b0*/  IMAD.SHL.U32 R69, R128, 0x2, RZ ;  /* 0x0000000280457824 */ /* 0x000fce00078e00ff */
[C---:B-----5:R-:W-:Y:S08]  /*24c0*/  HMMA.16816.F32.BF16 R12, R76.reuse, R16, R12 ;  /* 0x000000104c0c723c */ /* 0x060ff0000004180c */
[----:B------:R-:W-:Y:S08]  /*24d0*/  HMMA.16816.F32.BF16 R8, R76, R18, R8 ;  /* 0x000000124c08723c */ /* 0x000ff00000041808 */
        /* <DEDUP_REMOVED lines=11> */
[----:B------:R-:W-:-:S07]  /*2590*/  LOP3.LUT R86, R150, 0x6, R69, 0xf8, !PT ;  /* 0x0000000696567812 */ /* 0x000fce00078ef845 */
[C---:B------:R-:W-:Y:S01]  /*25a0*/  HMMA.16816.F32.BF16 R44, R76.reuse, R70, R44 ;  /* 0x000000464c2c723c */ /* 0x040fe2000004182c */
[----:B------:R-:W2:Y:S07]  /*25b0*/  LDSM.16.M88.4 R68, [R0+0x2400] ;  /* 0x002400000044783b */ /* 0x000eae0000000200 */
[C---:B---3--:R-:W-:Y:S08]  /*25c0*/  HMMA.16816.F32.BF16 R4, R76.reuse, R92, R4 ;  /* 0x0000005c4c04723c */ /* 0x048ff00000041804 */
[----:B------:R-:W-:Y:S01]  /*25d0*/  HMMA.16816.F32.BF16 R40, R76, R64, R40 ;  /* 0x000000404c28723c */ /* 0x000fe20000041828 */
[----:B------:R-:W-:-:S07]  /*25e0*/  LOP3.LUT R64, R86, 0x1, RZ, 0xfc, !PT ;  /* 0x0000000156407812 */ /* 0x000fce00078efcff */
[C---:B-1----:R-:W-:Y:S01]  /*25f0*/  HMMA.16816.F32.BF16 R56, R76.reuse, R72, R56 ;  /* 0x000000484c38723c */ /* 0x042fe20000041838 */
[----:B------:R-:W-:Y:S02]  /*2600*/  LOP3.LUT R72, R86, 0x8, RZ, 0xfc, !PT ;  /* 0x0000000856487812 */ /* 0x000fe400078efcff */
[-C--:B------:R-:W-:Y:S02]  /*2610*/  ISETP.GE.AND P2, PT, R64, R101.reuse, PT ;  /* 0x000000654000720c */ /* 0x080fe40003f46270 */
[----:B------:R-:W-:Y:S02]  /*2620*/  LOP3.LUT R64, R86, 0x9, RZ, 0xfc, !PT ;  /* 0x0000000956407812 */ /* 0x000fe400078efcff */
[-C--:B------:R-:W-:Y:S01]  /*2630*/  ISETP.GE.AND P1, PT, R72, R101.reuse, PT ;  /* 0x000000654800720c */ /* 0x080fe20003f26270 */
[----:B------:R-:W-:Y:S01]  /*2640*/  HMMA.16816.F32.BF16 R60, R76, R94, R60 ;  /* 0x0000005e4c3c723c */ /* 0x000fe2000004183c */
[----:B------:R-:W-:Y:S02]  /*2650*/  LOP3.LUT R72, R86, 0x10, RZ, 0xfc, !PT ;  /* 0x0000001056487812 */ /* 0x000fe400078efcff */
[----:B------:R-:W-:-:S02]  /*2660*/  ISETP.GE.AND P0, PT, R64, R101, PT ;  /* 0x000000654000720c */ /* 0x000fc40003f06270 */
[----:B------:R-:W-:Y:S02]  /*2670*/  LOP3.LUT R64, R86, 0x11, RZ, 0xfc, !PT ;  /* 0x0000001156407812 */ /* 0x000fe400078efcff */
[-C--:B------:R-:W-:Y:S02]  /*2680*/  ISETP.GE.AND P6, PT, R72, R101.reuse, PT ;  /* 0x000000654800720c */ /* 0x080fe40003fc6270 */
[----:B------:R-:W-:Y:S02]  /*2690*/  ISETP.GE.AND P5, PT, R64, R101, PT ;  /* 0x000000654000720c */ /* 0x000fe40003fa6270 */
[----:B------:R-:W-:Y:S02]  /*26a0*/  FSEL R148, R4, -INF , !P6 ;  /* 0xff80000004947808 */ /* 0x000fe40007000000 */
[C---:B------:R-:W-:Y:S02]  /*26b0*/  LOP3.LUT R64, R86.reuse, 0x18, RZ, 0xfc, !PT ;  /* 0x0000001856407812 */ /* 0x040fe400078efcff */
[----:B------:R-:W-:Y:S01]  /*26c0*/  LOP3.LUT R4, R86, 0x30, RZ, 0xfc, !PT ;  /* 0x0000003056047812 */ /* 0x000fe200078efcff */
[----:B------:R-:W-:Y:S01]  /*26d0*/  HMMA.16816.F32.BF16 R36, R76, R66, R36 ;  /* 0x000000424c24723c */ /* 0x000fe20000041824 */
[----:B------:R-:W-:-:S02]  /*26e0*/  FSEL R73, R7, -INF , !P5 ;  /* 0xff80000007497808 */ /* 0x000fc40006800000 */
[----:B------:R-:W-:Y:S02]  /*26f0*/  FSEL R67, R5, -INF , !P5 ;  /* 0xff80000005437808 */ /* 0x000fe40006800000 */
[-C--:B------:R-:W-:Y:S02]  /*2700*/  ISETP.GE.AND P3, PT, R86, R101.reuse, PT ;  /* 0x000000655600720c */ /* 0x080fe40003f66270 */
[-C--:B------:R-:W-:Y:S02]  /*2710*/  ISETP.GE.AND P4, PT, R64, R101.reuse, PT ;  /* 0x000000654000720c */ /* 0x080fe40003f86270 */
[----:B------:R-:W-:Y:S02]  /*2720*/  ISETP.GE.AND P5, PT, R4, R101, PT ;  /* 0x000000650400720c */ /* 0x000fe40003fa6270 */
[C---:B------:R-:W-:Y:S02]  /*2730*/  LOP3.LUT R64, R86.reuse, 0x19, RZ, 0xfc, !PT ;  /* 0x0000001956407812 */ /* 0x040fe400078efcff */
[----:B------:R-:W-:Y:S01]  /*2740*/  LOP3.LUT R4, R86, 0x31, RZ, 0xfc, !PT ;  /* 0x0000003156047812 */ /* 0x000fe200078efcff */
[----:B--2---:R-:W-:Y:S01]  /*2750*/  HMMA.16816.F32.BF16 R32, R76, R68, R32 ;  /* 0x000000444c20723c */ /* 0x004fe20000041820 */
[----:B------:R-:W-:-:S02]  /*2760*/  FSEL R84, R14, -INF , !P3 ;  /* 0xff8000000e547808 */ /* 0x000fc40005800000 */
[----:B------:R-:W-:Y:S02]  /*2770*/  FSEL R72, R12, -INF , !P3 ;  /* 0xff8000000c487808 */ /* 0x000fe40005800000 */
[----:B------:R-:W-:Y:S02]  /*2780*/  FSEL R85, R62, -INF , !P4 ;  /* 0xff8000003e557808 */ /* 0x000fe40006000000 */
[----:B------:R-:W-:Y:S01]  /*2790*/  FSEL R69, R60, -INF , !P4 ;  /* 0xff8000003c457808 */ /* 0x000fe20006000000 */
[----:B------:R-:W-:Y:S01]  /*27a0*/  HMMA.16816.F32.BF16 R52, R76, R74, R52 ;  /* 0x0000004a4c34723c */ /* 0x000fe20000041834 */
        /* <DEDUP_REMOVED lines=17> */
[-C--:B------:R-:W-:Y:S02]  /*28c0*/  ISETP.GE.AND P1, PT, R14, R101.reuse, PT ;  /* 0x000000650e00720c */ /* 0x080fe40003f26270 */
[----:B------:R-:W-:Y:S02]  /*28d0*/  FSEL R15, R11, -INF , !P0 ;  /* 0xff8000000b0f7808 */ /* 0x000fe40004000000 */
[----:B------:R-:W-:Y:S02]  /*28e0*/  FSEL R132, R9, -INF , !P0 ;  /* 0xff80000009847808 */ /* 0x000fe40004000000 */
[-C--:B------:R-:W-:Y:S01]  /*28f0*/  ISETP.GE.AND P2, PT, R4, R101.reuse, PT ;  /* 0x000000650400720c */ /* 0x080fe20003f46270 */
[----:B------:R-:W1:Y:S01]  /*2900*/  LDSM.16.M88.4 R8, [R0+0x2800] ;  /* 0x002800000008783b */ /* 0x000e620000000200 */
[----:B------:R-:W-:-:S02]  /*2910*/  ISETP.GE.AND P0, PT, R12, R101, PT ;  /* 0x000000650c00720c */ /* 0x000fc40003f06270 */
[C---:B------:R-:W-:Y:S02]  /*2920*/  LOP3.LUT R4, R86.reuse, 0x40, RZ, 0xfc, !PT ;  /* 0x0000004056047812 */ /* 0x040fe400078efcff */
[----:B------:R-:W-:Y:S02]  /*2930*/  LOP3.LUT R12, R86, 0x29, RZ, 0xfc, !PT ;  /* 0x00000029560c7812 */ /* 0x000fe400078efcff */
        /* <DEDUP_REMOVED lines=13> */
[----:B------:R2:W3:Y:S01]  /*2a10*/  LDSM.16.M88.4 R4, [R0+0x2c00] ;  /* 0x002c00000004783b */ /* 0x0004e20000000200 */
[----:B------:R-:W-:Y:S01]  /*2a20*/  HMMA.16816.F32.BF16 R28, R76, R70, R28 ;  /* 0x000000464c1c723c */ /* 0x000fe2000004181c */
[----:B------:R-:W-:Y:S01]  /*2a30*/  FSEL R110, R47, -INF , !P2 ;  /* 0xff8000002f6e7808 */ /* 0x000fe20005000000 */
[----:B------:R-:W-:-:S04]  /*2a40*/  DEPBAR.LE SB0, 0x0 ;  /* 0x000080000000791a */ /* 0x000fc80000000000 */
[----:B------:R-:W-:Y:S02]  /*2a50*/  FSEL R120, R45, -INF , !P2 ;  /* 0xff8000002d787808 */ /* 0x000fe40005000000 */
[----:B-1----:R-:W-:Y:S01]  /*2a60*/  HMMA.16816.F32.BF16 R24, R76, R8, R24 ;  /* 0x000000084c18723c */ /* 0x002fe20000041818 */
[----:B------:R-:W-:Y:S02]  /*2a70*/  LOP3.LUT R8, R86, 0x49, RZ, 0xfc, !PT ;  /* 0x0000004956087812 */ /* 0x000fe400078efcff */
[----:B------:R-:W-:Y:S02]  /*2a80*/  FSEL R106, R50, -INF , !P5 ;  /* 0xff800000326a7808 */ /* 0x000fe40006800000 */
[----:B------:R-:W-:Y:S02]  /*2a90*/  FSEL R108, R48, -INF , !P5 ;  /* 0xff800000306c7808 */ /* 0x000fe40006800000 */
[----:B--2---:R-:W-:-:S04]  /*2aa0*/  LOP3.LUT R0, R86, 0x58, RZ, 0xfc, !PT ;  /* 0x0000005856007812 */ /* 0x004fc800078efcff */
[-C--:B------:R-:W-:Y:S02]  /*2ab0*/  ISETP.GE.AND P2, PT, R0, R101.reuse, PT ;  /* 0x000000650000720c */ /* 0x080fe40003f46270 */
[C---:B------:R-:W-:Y:S02]  /*2ac0*/  LOP3.LUT R0, R86.reuse, 0x60, RZ, 0xfc, !PT ;  /* 0x0000006056007812 */ /* 0x040fe400078efcff */
[----:B------:R-:W-:Y:S02]  /*2ad0*/  FSEL R56, R43, -INF , !P0 ;  /* 0xff8000002b387808 */ /* 0x000fe40004000000 */
[----:B------:R-:W-:Y:S02]  /*2ae0*/  FSEL R62, R41, -INF , !P0 ;  /* 0xff800000293e7808 */ /* 0x000fe40004000000 */
[----:B------:R-:W-:Y:S01]  /*2af0*/  LOP3.LUT R12, R86, 0x50, RZ, 0xfc, !PT ;  /* 0x00000050560c7812 */ /* 0x000fe200078efcff */
[----:B---3--:R-:W-:Y:S01]  /*2b00*/  HMMA.16816.F32.BF16 R16, R76, R4, R16 ;  /* 0x000000044c10723c */ /* 0x008fe20000041810 */
[----:B------:R-:W-:-:S02]  /*2b10*/  ISETP.GE.AND P5, PT, R8, R101, PT ;  /* 0x000000650800720c */ /* 0x000fc40003fa6270 */
[-C--:B------:R-:W-:Y:S02]  /*2b20*/  ISETP.GE.AND P0, PT, R0, R101.reuse, PT ;  /* 0x000000650000720c */ /* 0x080fe40003f06270 */
[C---:B------:R-:W-:Y:S02]  /*2b30*/  LOP3.LUT R8, R86.reuse, 0x51, RZ, 0xfc, !PT ;  /* 0x0000005156087812 */ /* 0x040fe400078efcff */
[----:B------:R-:W-:Y:S02]  /*2b40*/  LOP3.LUT R0, R86, 0x68, RZ, 0xfc, !PT ;  /* 0x0000006856007812 */ /* 0x000fe400078efcff */
[----:B------:R-:W-:Y:S02]  /*2b50*/  FSEL R112, R51, -INF , !P4 ;  /* 0xff80000033707808 */ /* 0x000fe40006000000 */
[----:B------:R-:W-:Y:S02]  /*2b60*/  FSEL R114, R49, -INF , !P4 ;  /* 0xff80000031727808 */ /* 0x000fe40006000000 */
[----:B------:R-:W-:-:S02]  /*2b70*/  ISETP.GE.AND P4, PT, R12, R101, PT ;  /* 0x000000650c00720c */ /* 0x000fc40003f86270 */
        /* <DEDUP_REMOVED lines=11> */
[----:B------:R-:W-:Y:S01]  /*2c30*/  FSEL R34, R33, -INF , !P3 ;  /* 0xff80000021227808 */ /* 0x000fe20005800000 */
[----:B------:R-:W-:Y:S01]  /*2c40*/  HMMA.16816.F32.BF16 R20, R76, R10, R20 ;  /* 0x0000000a4c14723c */ /* 0x000fe20000041814 */
[----:B------:R-:W-:-:S02]  /*2c50*/  ISETP.GE.AND P3, PT, R0, R101, PT ;  /* 0x000000650000720c */ /* 0x000fc40003f66270 */
[----:B------:R-:W-:Y:S02]  /*2c60*/  FSEL R44, R30, -INF , !P2 ;  /* 0xff8000001e2c7808 */ /* 0x000fe40005000000 */
[----:B------:R-:W-:Y:S02]  /*2c70*/  FSEL R46, R28, -INF , !P2 ;  /* 0xff8000001c2e7808 */ /* 0x000fe40005000000 */
[----:B------:R-:W-:Y:S01]  /*2c80*/  ISETP.GE.AND P2, PT, R4, R101, PT ;  /* 0x000000650400720c */ /* 0x000fe20003f46270 */
[----:B------:R-:W-:Y:S01]  /*2c90*/  HMMA.16816.F32.BF16 R80, R76, R6, R80 ;  /* 0x000000064c50723c */ /* 0x000fe20000041850 */
[----:B------:R-:W-:Y:S02]  /*2ca0*/  LOP3.LUT R8, R86, 0x59, RZ, 0xfc, !PT ;  /* 0x0000005956087812 */ /* 0x000fe400078efcff */
[----:B------:R-:W-:Y:S02]  /*2cb0*/  FSEL R94, R26, -INF , !P0 ;  /* 0xff8000001a5e7808 */ /* 0x000fe40004000000 */
[----:B------:R-:W-:-:S02]  /*2cc0*/  FSEL R28, R16, -INF , !P3 ;  /* 0xff800000101c7808 */ /* 0x000fc40005800000 */
[----:B------:R-:W-:Y:S02]  /*2cd0*/  FSEL R50, R42, -INF , !P1 ;  /* 0xff8000002a327808 */ /* 0x000fe40004800000 */
[----:B------:R-:W-:Y:S02]  /*2ce0*/  FSEL R52, R40, -INF , !P1 ;  /* 0xff80000028347808 */ /* 0x000fe40004800000 */
[----:B------:R-:W-:Y:S02]  /*2cf0*/  FSEL R16, R19, -INF , !P2 ;  /* 0xff80000013107808 */ /* 0x000fe40005000000 */
[----:B------:R-:W-:Y:S02]  /*2d00*/  FSEL R26, R17, -INF , !P2 ;  /* 0xff800000111a7808 */ /* 0x000fe40005000000 */
[----:B------:R-:W-:Y:S02]  /*2d10*/  ISETP.GE.AND P1, PT, R8, R101, PT ;  /* 0x000000650800720c */ /* 0x000fe40003f26270 */
[----:B------:R-:W-:-:S02]  /*2d20*/  ISETP.GT.AND P2, PT, R152, R137, PT ;  /* 0x000000899800720c */ /* 0x000fc40003f44270 */
[----:B------:R-:W-:Y:S02]  /*2d30*/  LOP3.LUT R8, R86, 0x61, RZ, 0xfc, !PT ;  /* 0x0000006156087812 */ /* 0x000fe400078efcff */
[----:B------:R-:W-:Y:S02]  /*2d40*/  FSEL R64, R38, -INF , !P6 ;  /* 0xff80000026407808 */ /* 0x000fe40007000000 */
[----:B------:R-:W-:Y:S02]  /*2d50*/  FSEL R92, R36, -INF , !P6 ;  /* 0xff800000245c7808 */ /* 0x000fe40007000000 */
[----:B------:R-:W-:Y:S02]  /*2d60*/  ISETP.GE.AND P6, PT, R8, R101, PT ;  /* 0x000000650800720c */ /* 0x000fe40003fc6270 */
[C---:B------:R-:W-:Y:S02]  /*2d70*/  LOP3.LUT R8, R86.reuse, 0x69, RZ, 0xfc, !PT ;  /* 0x0000006956087812 */ /* 0x040fe400078efcff */
[----:B------:R-:W-:-:S02]  /*2d80*/  LOP3.LUT R0, R86, 0x78, RZ, 0xfc, !PT ;  /* 0x0000007856007812 */ /* 0x000fc400078efcff */
[----:B------:R-:W-:Y:S02]  /*2d90*/  LOP3.LUT R86, R86, 0x79, RZ, 0xfc, !PT ;  /* 0x0000007956567812 */ /* 0x000fe400078efcff */
[-C--:B------:R-:W-:Y:S02]  /*2da0*/  ISETP.GE.AND P4, PT, R8, R101.reuse, PT ;  /* 0x000000650800720c */ /* 0x080fe40003f86270 */
[----:B------:R-:W-:Y:S02]  /*2db0*/  FSEL R40, R31, -INF , !P1 ;  /* 0xff8000001f287808 */ /* 0x000fe40004800000 */
[----:B------:R-:W-:Y:S02]  /*2dc0*/  FSEL R48, R29, -INF , !P1 ;  /* 0xff8000001d307808 */ /* 0x000fe40004800000 */
[----:B------:R-:W-:Y:S01]  /*2dd0*/  FSEL R30, R24, -INF , !P0 ;  /* 0xff800000181e7808 */ /* 0x000fe20004000000 */
[----:B------:R-:W-:Y:S01]  /*2de0*/  BSSY.RECONVERGENT B1, `(.L_x_6208) ;  /* 0x000006b000017945 */ /* 0x000fe20003800200 */
        /* <DEDUP_REMOVED lines=29> */
.L_x_6211:
        /* <DEDUP_REMOVED lines=60> */
.L_x_6212:
[----:B------:R-:W-:Y:S05]  /*3380*/  BSYNC.RECONVERGENT B0 ;  /* 0x0000000000007941 */ /* 0x000fea0003800200 */
.L_x_6210:
        /* <DEDUP_REMOVED lines=9> */
[----:B------:R-:W-:Y:S01]  /*3420*/  IADD3 R10, P0, PT, R6, R5, RZ ;  /* 0x00000005060a7210 */ /* 0x000fe20007f1e0ff */
[--C-:B------:R-:W-:Y:S01]  /*3430*/  IMAD.X R7, R9, 0x1, R0.reuse, P1 ;  /* 0x0000000109077824 */ /* 0x100fe200008e0600 */
[----:B------:R1:W-:Y:S03]  /*3440*/  LDGSTS.E.BYPASS.LTC128B.128 [R99+0x1800], desc[UR4][R8.64] ;  /* 0x0180000008637fae */ /* 0x0003e6000b981a04 */
[----:B------:R-:W-:Y:S01]  /*3450*/  IMAD.X R11, R7, 0x1, R0, P0 ;  /* 0x00000001070b7824 */ /* 0x000fe200000e0600 */
[----:B------:R1:W-:Y:S04]  /*3460*/  LDGSTS.E.BYPASS.LTC128B.128 [R99+0x2000], desc[UR4][R6.64] ;  /* 0x0200000006637fae */ /* 0x0003e8000b981a04 */
[----:B------:R1:W-:Y:S04]  /*3470*/  LDGSTS.E.BYPASS.LTC128B.128 [R99+0x2800], desc[UR4][R10.64] ;  /* 0x028000000a637fae */ /* 0x0003e8000b981a04 */
[----:B------:R-:W0:Y:S02]  /*3480*/  LDGDEPBAR ;  /* 0x00000000000079af */ /* 0x000e240000000000 */
.L_x_6209:
[----:B------:R-:W-:Y:S05]  /*3490*/  BSYNC.RECONVERGENT B1 ;  /* 0x0000000000017941 */ /* 0x000fea0003800200 */
.L_x_6208:
[----:B------:R-:W2:Y:S01]  /*34a0*/  LD.E R22, desc[UR4][R2.64+0xdc] ;  /* 0x0000dc0402167980 */ /* 0x000ea2000c101900 */
[----:B------:R-:W-:Y:S02]  /*34b0*/  FMNMX3.FTZ R0, R84, R122, R13, !PT ;  /* 0x0000007a54007276 */ /* 0x000fe4000781000d */
[----:B------:R-:W-:Y:S02]  /*34c0*/  FMNMX3.FTZ R5, R72, R74, R65, !PT ;  /* 0x0000004a48057276 */ /* 0x000fe40007810041 */
[----:B------:R-:W-:Y:S02]  /*34d0*/  FMNMX3.FTZ R0, R0, R15, R75, !PT ;  /* 0x0000000f00007276 */ /* 0x000fe4000781004b */
[----:B------:R-:W-:Y:S02]  /*34e0*/  SHF.L.U32 R4, R4, 0x8, RZ ;  /* 0x0000000804047819 */ /* 0x000fe400000006ff */
[----:B-1----:R-:W-:Y:S02]  /*34f0*/  FMNMX3.FTZ R7, R0, R73, R85, !PT ;  /* 0x0000004900077276 */ /* 0x002fe40007810055 */
        /* <DEDUP_REMOVED lines=26> */
[----:B------:R-:W-:Y:S02]  /*36a0*/  FMNMX3.FTZ R8, R5, R26, R24, !PT ;  /* 0x0000001a05087276 */ /* 0x000fe40007810018 */
[----:B------:R-:W-:Y:S01]  /*36b0*/  LOP3.LUT R4, R4, 0x100, RZ, 0xc0, !PT ;  /* 0x0000010004047812 */ /* 0x000fe200078ec0ff */
[----:B------:R-:W1:Y:S01]  /*36c0*/  SHFL.BFLY PT, R7, R6, 0x2, 0x1f ;  /* 0x0c401f0006077f89 */ /* 0x000e6200000e0000 */
[----:B------:R-:W-:Y:S02]  /*36d0*/  IADD3 R98, PT, PT, R98, -0x2, RZ ;  /* 0xfffffffe62627810 */ /* 0x000fe40007ffe0ff */
[----:B------:R-:W-:-:S04]  /*36e0*/  LOP3.LUT R4, R4, 0x20, R91, 0xf8, !PT ;  /* 0x0000002004047812 */ /* 0x000fc800078ef85b */
[----:B------:R-:W-:-:S04]  /*36f0*/  LOP3.LUT R4, R4, R89, RZ, 0xfc, !PT ;  /* 0x0000005904047212 */ /* 0x000fc800078efcff */
[----:B------:R-:W-:-:S04]  /*3700*/  LEA R27, R4, R131, 0x1 ;  /* 0x00000083041b7211 */ /* 0x000fc800078e08ff */
[----:B------:R-:W-:Y:S02]  /*3710*/  IADD3 R100, PT, PT, R100, R27, RZ ;  /* 0x0000001b64647210 */ /* 0x000fe40007ffe0ff */
[----:B-1----:R-:W-:Y:S02]  /*3720*/  FMNMX.FTZ R7, R6, R7, !PT ;  /* 0x0000000706077209 */ /* 0x002fe40007810000 */
[----:B------:R-:W-:Y:S02]  /*3730*/  FMNMX.FTZ R6, R21, R8, !PT ;  /* 0x0000000815067209 */ /* 0x000fe40007810000 */
[----:B------:R-:W-:Y:S04]  /*3740*/  LDSM.16.MT88.4 R8, [R27+0x3400] ;  /* 0x003400001b08783b */ /* 0x000fe80000004200 */
[----:B------:R-:W1:Y:S04]  /*3750*/  SHFL.BFLY PT, R0, R7, 0x1, 0x1f ;  /* 0x0c201f0007007f89 */ /* 0x000e6800000e0000 */
[----:B------:R-:W3:Y:S01]  /*3760*/  SHFL.BFLY PT, R5, R6, 0x2, 0x1f ;  /* 0x0c401f0006057f89 */ /* 0x000ee200000e0000 */
[----:B-1----:R-:W-:-:S04]  /*3770*/  FMNMX.FTZ R0, R7, R0, !PT ;  /* 0x0000000007007209 */ /* 0x002fc80007810000 */
[----:B------:R-:W-:Y:S02]  /*3780*/  FSETP.NEU.FTZ.AND P0, PT, R0, -INF , PT ;  /* 0xff8000000000780b */ /* 0x000fe40003f1d000 */
[----:B---3--:R-:W-:Y:S01]  /*3790*/  FMNMX.FTZ R5, R6, R5, !PT ;  /* 0x0000000506057209 */ /* 0x008fe20007810000 */
[----:B--2---:R-:W-:-:S05]  /*37a0*/  FMUL.FTZ R23, R22, R0 ;  /* 0x0000000016177220 */ /* 0x004fca0000410000 */
[----:B------:R-:W-:-:S05]  /*37b0*/  FSEL R23, R23, RZ, P0 ;  /* 0x000000ff17177208 */ /* 0x000fca0000000000 */
[-CC-:B------:R-:W-:Y:S01]  /*37c0*/  FFMA.FTZ R47, R84, R22.reuse, -R23.reuse ;  /* 0x00000016542f7223 */ /* 0x180fe20000010817 */
[-CC-:B------:R-:W-:Y:S01]  /*37d0*/  FFMA.FTZ R45, R122, R22.reuse, -R23.reuse ;  /* 0x000000167a2d7223 */ /* 0x180fe20000010817 */
[----:B------:R-:W1:Y:S01]  /*37e0*/  SHFL.BFLY PT, R84, R5, 0x1, 0x1f ;  /* 0x0c201f0005547f89 */ /* 0x000e6200000e0000 */
        /* <DEDUP_REMOVED lines=14> */
[----:B------:R-:W-:-:S06]  /*38d0*/  FFMA.FTZ R94, R94, R22, -R23 ;  /* 0x000000165e5e7223 */ /* 0x000fcc0000010817 */
[----:B------:R-:W-:Y:S01]  /*38e0*/  MUFU.EX2 R43, R43 ;  /* 0x0000002b002b7308 */ /* 0x000fe20000000800 */
[----:B-1----:R-:W-:-:S04]  /*38f0*/  FMNMX.FTZ R84, R5, R84, !PT ;  /* 0x0000005405547209 */ /* 0x002fc80007810000 */
[----:B------:R-:W-:Y:S01]  /*3900*/  FSETP.NEU.FTZ.AND P0, PT, R84, -INF , PT ;  /* 0xff8000005400780b */ /* 0x000fe20003f1d000 */
[----:B------:R-:W-:Y:S02]  /*3910*/  FMUL.FTZ R25, R22, R84 ;  /* 0x0000005416197220 */ /* 0x000fe40000410000 */
[----:B------:R-:W1:Y:S01]  /*3920*/  MUFU.EX2 R15, R15 ;  /* 0x0000000f000f7308 */ /* 0x000e620000000800 */
[----:B--2---:R-:W-:Y:S02]  /*3930*/  F2FP.BF16.F32.PACK_AB R5, R45, R47 ;  /* 0x0000002f2d05723e */ /* 0x004fe400000010ff */
[----:B------:R-:W-:Y:S02]  /*3940*/  FSEL R25, R25, RZ, P0 ;  /* 0x000000ff19197208 */ /* 0x000fe40000000000 */
[----:B------:R-:W-:-:S03]  /*3950*/  ISETP.GE.AND P0, PT, R98, R137, PT ;  /* 0x000000896200720c */ /* 0x000fc60003f06270 */
        /* <DEDUP_REMOVED lines=10> */
[-CC-:B------:R-:W-:Y:S01]  /*3a00*/  FFMA.FTZ R17, R61, R22.reuse, -R25.reuse ;  /* 0x000000163d117223 */ /* 0x180fe20000010819 */
[----:B-1----:R-:W-:Y:S01]  /*3a10*/  F2FP.BF16.F32.PACK_AB R7, R15, R43 ;  /* 0x0000002b0f07723e */ /* 0x002fe200000010ff */
[-CC-:B------:R-:W-:Y:S01]  /*3a20*/  FFMA.FTZ R158, R126, R22.reuse, -R25.reuse ;  /* 0x000000167e9e7223 */ /* 0x180fe20000010819 */
[-CC-:B------:R-:W-:Y:S01]  /*3a30*/  FFMA.FTZ R37, R160, R22.reuse, -R25.reuse ;  /* 0x00000016a0257223 */ /* 0x180fe20000010819 */
[-CC-:B------:R-:W-:Y:S01]  /*3a40*/  FFMA.FTZ R126, R57, R22.reuse, -R25.reuse ;  /* 0x00000016397e7223 */ /* 0x180fe20000010819 */
[-C--:B------:R-:W-:Y:S01]  /*3a50*/  FFMA.FTZ R35, R53, R22.reuse, -R25 ;  /* 0x0000001635237223 */ /* 0x080fe20000010819 */
[----:B------:R-:W1:Y:S01]  /*3a60*/  MUFU.EX2 R55, R55 ;  /* 0x0000003700377308 */ /* 0x000e620000000800 */
[-CC-:B------:R-:W-:Y:S01]  /*3a70*/  FFMA.FTZ R57, R112, R22.reuse, -R23.reuse ;  /* 0x0000001670397223 */ /* 0x180fe20000010817 */
[-C--:B------:R-:W-:Y:S01]  /*3a80*/  FFMA.FTZ R160, R106, R22.reuse, -R23 ;  /* 0x000000166aa07223 */ /* 0x080fe20000010817 */
[-C--:B------:R-:W-:Y:S01]  /*3a90*/  FFMA.FTZ R112, R108, R22.reuse, -R25 ;  /* 0x000000166c707223 */ /* 0x080fe20000010819 */
[-C--:B------:R-:W-:Y:S01]  /*3aa0*/  FFMA.FTZ R53, R116, R22.reuse, -R23 ;  /* 0x0000001674357223 */ /* 0x080fe20000010817 */
[-CC-:B------:R-:W-:Y:S01]  /*3ab0*/  FFMA.FTZ R61, R114, R22.reuse, -R25.reuse ;  /* 0x00000016723d7223 */ /* 0x180fe20000010819 */
[-CC-:B------:R-:W-:Y:S01]  /*3ac0*/  FFMA.FTZ R106, R118, R22.reuse, -R25.reuse ;  /* 0x00000016766a7223 */ /* 0x180fe20000010819 */
[-C--:B------:R-:W-:Y:S01]  /*3ad0*/  FFMA.FTZ R59, R120, R22.reuse, -R25 ;  /* 0x00000016783b7223 */ /* 0x080fe20000010819 */
[----:B------:R-:W3:Y:S01]  /*3ae0*/  MUFU.EX2 R51, R51 ;  /* 0x0000003300337308 */ /* 0x000ee20000000800 */
[-CC-:B------:R-:W-:Y:S01]  /*3af0*/  FFMA.FTZ R108, R110, R22.reuse, -R23.reuse ;  /* 0x000000166e6c7223 */ /* 0x180fe20000010817 */
[-C--:B------:R-:W-:Y:S01]  /*3b00*/  FFMA.FTZ R110, R50, R22.reuse, -R23 ;  /* 0x00000016326e7223 */ /* 0x080fe20000010817 */
[-C--:B------:R-:W-:Y:S01]  /*3b10*/  FFMA.FTZ R85, R52, R22.reuse, -R25 ;  /* 0x0000001634557223 */ /* 0x080fe20000010819 */
[-C--:B------:R-:W-:Y:S01]  /*3b20*/  FFMA.FTZ R50, R64, R22.reuse, -R23 ;  /* 0x0000001640327223 */ /* 0x080fe20000010817 */
[-CC-:B------:R-:W-:Y:S01]  /*3b30*/  FFMA.FTZ R56, R62, R22.reuse, -R25.reuse ;  /* 0x000000163e387223 */ /* 0x180fe20000010819 */
[-CC-:B------:R-:W-:Y:S01]  /*3b40*/  FFMA.FTZ R65, R92, R22.reuse, -R25.reuse ;  /* 0x000000165c417223 */ /* 0x180fe20000010819 */
[-C--:B------:R-:W-:Y:S01]  /*3b50*/  FFMA.FTZ R52, R104, R22.reuse, -R25 ;  /* 0x0000001668347223 */ /* 0x080fe20000010819 */
[----:B------:R-:W4:Y:S01]  /*3b60*/  MUFU.EX2 R31, R31 ;  /* 0x0000001f001f7308 */ /* 0x000f220000000800 */
[----:B-1----:R-:W-:Y:S01]  /*3b70*/  F2FP.BF16.F32.PACK_AB R4, R55, R49 ;  /* 0x000000313704723e */ /* 0x002fe200000010ff */
[-C--:B------:R-:W-:Y:S01]  /*3b80*/  FFMA.FTZ R67, R54, R22.reuse, -R23 ;  /* 0x0000001636437223 */ /* 0x080fe20000010817 */
[----:B------:R-:W-:Y:S01]  /*3b90*/  FADD.FTZ R62, R47, R45 ;  /* 0x0000002d2f3e7221 */ /* 0x000fe20000010000 */
[----:B------:R-:W-:Y:S01]  /*3ba0*/  FADD.FTZ R64, R49, R55 ;  /* 0x0000003731407221 */ /* 0x000fe20000010000 */
[-C--:B------:R-:W-:Y:S01]  /*3bb0*/  FFMA.FTZ R47, R34, R22.reuse, -R25 ;  /* 0x00000016222f7223 */ /* 0x080fe20000010819 */
[-CC-:B------:R-:W-:Y:S01]  /*3bc0*/  FFMA.FTZ R54, R12, R22.reuse, -R23.reuse ;  /* 0x000000160c367223 */ /* 0x180fe20000010817 */
[----:B------:R-:W-:Y:S01]  /*3bd0*/  FADD.FTZ R62, R43, R62 ;  /* 0x0000003e2b3e7221 */ /* 0x000fe20000010000 */
[----:B------:R-:W1:Y:S01]  /*3be0*/  MUFU.EX2 R13, R13 ;  /* 0x0000000d000d7308 */ /* 0x000e620000000800 */
[-CC-:B------:R-:W-:Y:S01]  /*3bf0*/  FFMA.FTZ R43, R32, R22.reuse, -R23.reuse ;  /* 0x00000016202b7223 */ /* 0x180fe20000010817 */
[-C--:B------:R-:W-:Y:S01]  /*3c00*/  FFMA.FTZ R32, R44, R22.reuse, -R23 ;  /* 0x000000162c207223 */ /* 0x080fe20000010817 */
[----:B------:R-:W-:Y:S01]  /*3c10*/  FADD.FTZ R15, R15, R62 ;  /* 0x0000003e0f0f7221 */ /* 0x000fe20000010000 */
[-CC-:B------:R-:W-:Y:S01]  /*3c20*/  FFMA.FTZ R44, R14, R22.reuse, -R25.reuse ;  /* 0x000000160e2c7223 */ /* 0x180fe20000010819 */
[-CC-:B------:R-:W-:Y:S01]  /*3c30*/  FFMA.FTZ R45, R46, R22.reuse, -R25.reuse ;  /* 0x000000162e2d7223 */ /* 0x180fe20000010819 */
[-C--:B------:R-:W-:Y:S01]  /*3c40*/  FFMA.FTZ R34, R48, R22.reuse, -R25 ;  /* 0x0000001630227223 */ /* 0x080fe20000010819 */
[----:B---3--:R-:W-:Y:S01]  /*3c50*/  FADD.FTZ R64, R51, R64 ;  /* 0x0000004033407221 */ /* 0x008fe20000010000 */
[----:B------:R-:W-:Y:S01]  /*3c60*/  MUFU.EX2 R102, R102 ;  /* 0x0000006600667308 */ /* 0x000fe20000000800 */
[----:B----4-:R-:W-:Y:S01]  /*3c70*/  F2FP.BF16.F32.PACK_AB R6, R31, R51 ;  /* 0x000000331f06723e */ /* 0x010fe200000010ff */
[-CC-:B------:R-:W-:Y:S01]  /*3c80*/  FFMA.FTZ R49, R16, R22.reuse, -R23.reuse ;  /* 0x0000001610317223 */ /* 0x180fe20000010817 */
[-C--:B------:R-:W-:Y:S01]  /*3c90*/  FFMA.FTZ R51, R58, R22.reuse, -R23 ;  /* 0x000000163a337223 */ /* 0x080fe20000010817 */
[-C--:B------:R-:W-:Y:S01]  /*3ca0*/  FFMA.FTZ R58, R30, R22.reuse, -R25 ;  /* 0x000000161e3a7223 */ /* 0x080fe20000010819 */
[-CC-:B------:R-:W-:Y:S01]  /*3cb0*/  FFMA.FTZ R46, R60, R22.reuse, -R23.reuse ;  /* 0x000000163c2e7223 */ /* 0x180fe20000010817 */
[-C--:B------:R-:W-:Y:S01]  /*3cc0*/  FFMA.FTZ R55, R66, R22.reuse, -R23 ;  /* 0x0000001642377223 */ /* 0x080fe20000010817 */
[----:B------:R-:W-:Y:S01]  /*3cd0*/  FFMA.FTZ R87, R38, R22, -R25 ;  /* 0x0000001626577223 */ /* 0x000fe20000010819 */
[----:B------:R-:W-:Y:S01]  /*3ce0*/  MUFU.EX2 R148, R148 ;  /* 0x0000009400947308 */ /* 0x000fe20000000800 */
[C---:B--2---:R-:W-:Y:S01]  /*3cf0*/  HMMA.16816.F32.BF16 R68, R4.reuse, R72, RZ ;  /* 0x000000480444723c */ /* 0x044fe200000418ff */
[C---:B-1----:R-:W-:Y:S01]  /*3d00*/  F2FP.BF16.F32.PACK_AB R81, R13.reuse, R122 ;  /* 0x0000007a0d51723e */ /* 0x042fe200000010ff */
[----:B------:R-:W-:Y:S01]  /*3d10*/  FADD.FTZ R122, R122, R15 ;  /* 0x0000000f7a7a7221 */ /* 0x000fe20000010000 */
[-C--:B------:R-:W-:Y:S01]  /*3d20*/  FFMA.FTZ R30, R42, R22.reuse, -R25 ;  /* 0x000000162a1e7223 */ /* 0x080fe20000010819 */
[-C--:B------:R-:W-:Y:S01]  /*3d30*/  FFMA.FTZ R48, R18, R22.reuse, -R23 ;  /* 0x0000001612307223 */ /* 0x080fe20000010817 */
[-CC-:B------:R-:W-:Y:S01]  /*3d40*/  FFMA.FTZ R28, R28, R22.reuse, -R25.reuse ;  /* 0x000000161c1c7223 */ /* 0x180fe20000010819 */
[----:B------:R-:W-:Y:S01]  /*3d50*/  FADD.FTZ R13, R13, R122 ;  /* 0x0000007a0d0d7221 */ /* 0x000fe20000010000 */
[----:B------:R-:W1:Y:S01]  /*3d60*/  MUFU.EX2 R29, R29 ;  /* 0x0000001d001d7308 */ /* 0x000e620000000800 */
[----:B------:R-:W-:Y:S01]  /*3d70*/  HMMA.16816.F32.BF16 R72, R4, R74, RZ ;  /* 0x0000004a0448723c */ /* 0x000fe200000418ff */
[-CC-:B------:R-:W-:Y:S01]  /*3d80*/  FFMA.FTZ R24, R24, R22.reuse, -R25.reuse ;  /* 0x0000001618187223 */ /* 0x180fe20000010819 */
[----:B------:R-:W-:-:S05]  /*3d90*/  FFMA.FTZ R151, R21, R22, -R25 ;  /* 0x0000001615977223 */ /* 0x000fca0000010819 */
[----:B------:R-:W-:Y:S08]  /*3da0*/  MUFU.EX2 R132, R132 ;  /* 0x0000008400847308 */ /* 0x000ff00000000800 */
[----:B------:R-:W2:Y:S01]  /*3db0*/  MUFU.EX2 R17, R17 ;  /* 0x0000001100117308 */ /* 0x000ea20000000800 */
[----:B-1----:R-:W-:-:S07]  /*3dc0*/  F2FP.BF16.F32.PACK_AB R80, R29, R148 ;  /* 0x000000941d50723e */ /* 0x002fce00000010ff */
[----:B------:R-:W1:Y:S08]  /*3dd0*/  MUFU.EX2 R19, R19 ;  /* 0x0000001300137308 */ /* 0x000e700000000800 */
[----:B------:R-:W3:Y:S01]  /*3de0*/  MUFU.EX2 R41, R41 ;  /* 0x0000002900297308 */ /* 0x000ee20000000800 */
[----:B--2---:R-:W-:-:S07]  /*3df0*/  F2FP.BF16.F32.PACK_AB R82, R17, R132 ;  /* 0x000000841152723e */ /* 0x004fce00000010ff */
[----:B------:R-:W-:Y:S01]  /*3e00*/  MUFU.EX2 R39, R39 ;  /* 0x0000002700277308 */ /* 0x000fe20000000800 */
[C---:B-1----:R-:W-:Y:S01]  /*3e10*/  F2FP.BF16.F32.PACK_AB R83, R19.reuse, R102 ;  /* 0x000000661353723e */ /* 0x042fe200000010ff */
[----:B------:R-:W-:Y:S02]  /*3e20*/  FADD.FTZ R102, R102, R13 ;  /* 0x0000000d66667221 */ /* 0x000fe40000010000 */
[----:B------:R-:W-:Y:S02]  /*3e30*/  LDSM.16.MT88.4 R12, [R100+0x4400] ;  /* 0x00440000640c783b */ /* 0x000fe40000004200 */
[----:B------:R-:W-:Y:S02]  /*3e40*/  FADD.FTZ R16, R19, R102 ;  /* 0x0000006613107221 */ /* 0x000fe40000010000 */
[----:B------:R-:W-:Y:S01]  /*3e50*/  HMMA.16816.F32.BF16 R68, R80, R8, R68 ;  /* 0x000000085044723c */ /* 0x000fe20000041844 */
[----:B------:R-:W-:Y:S01]  /*3e60*/  MUFU.EX2 R33, R33 ;  /* 0x0000002100217308 */ /* 0x000fe20000000800 */
[----:B---3--:R-:W-:-:S06]  /*3e70*/  FADD.FTZ R16, R41, R16 ;  /* 0x0000001029107221 */ /* 0x008fcc0000010000 */
[----:B------:R-:W-:Y:S01]  /*3e80*/  HMMA.16816.F32.BF16 R72, R80, R10, R72 ;  /* 0x0000000a5048723c */ /* 0x000fe20000041848 */
[----:B------:R-:W1:Y:S01]  /*3e90*/  LDSM.16.MT88.4 R8, [R100+0x3000] ;  /* 0x003000006408783b */ /* 0x000e620000004200 */
[----:B------:R-:W-:Y:S08]  /*3ea0*/  MUFU.EX2 R158, R158 ;  /* 0x0000009e009e7308 */ /* 0x000ff00000000800 */
[----:B------:R-:W2:Y:S08]  /*3eb0*/  MUFU.EX2 R37, R37 ;  /* 0x0000002500257308 */ /* 0x000eb00000000800 */
[----:B------:R-:W-:Y:S08]  /*3ec0*/  MUFU.EX2 R126, R126 ;  /* 0x0000007e007e7308 */ /* 0x000ff00000000800 */
[----:B------:R-:W3:Y:S08]  /*3ed0*/  MUFU.EX2 R35, R35 ;  /* 0x0000002300237308 */ /* 0x000ef00000000800 */
[----:B------:R-:W4:Y:S01]  /*3ee0*/  MUFU.EX2 R124, R124 ;  /* 0x0000007c007c7308 */ /* 0x000f220000000800 */
[C---:B-1----:R-:W-:Y:S07]  /*3ef0*/  HMMA.16816.F32.BF16 R76, R4.reuse, R8, RZ ;  /* 0x00000008044c723c */ /* 0x042fee00000418ff */
[----:B------:R-:W-:Y:S01]  /*3f00*/  MUFU.EX2 R160, R160 ;  /* 0x000000a000a07308 */ /* 0x000fe20000000800 */
[----:B------:R-:W-:Y:S01]  /*3f10*/  HMMA.16816.F32.BF16 R4, R4, R10, RZ ;  /* 0x0000000a0404723c */ /* 0x000fe200000418ff */
[----:B------:R-:W1:Y:S06]  /*3f20*/  LDSM.16.MT88.4 R8, [R100+0x3400] ;  /* 0x003400006408783b */ /* 0x000e6c0000004200 */
[----:B------:R-:W-:Y:S08]  /*3f30*/  MUFU.EX2 R57, R57 ;  /* 0x0000003900397308 */ /* 0x000ff00000000800 */
[----:B------:R-:W-:Y:S08]  /*3f40*/  MUFU.EX2 R53, R53 ;  /* 0x0000003500357308 */ /* 0x000ff00000000800 */
[----:B------:R-:W-:Y:S08]  /*3f50*/  MUFU.EX2 R112, R112 ;  /* 0x0000007000707308 */ /* 0x000ff00000000800 */
[----:B------:R-:W5:Y:S08]  /*3f60*/  MUFU.EX2 R61, R61 ;  /* 0x0000003d003d7308 */ /* 0x000f700000000800 */
[----:B------:R-:W-:Y:S01]  /*3f70*/  MUFU.EX2 R106, R106 ;  /* 0x0000006a006a7308 */ /* 0x000fe20000000800 */
[C---:B-1----:R-:W-:Y:S07]  /*3f80*/  HMMA.16816.F32.BF16 R76, R80.reuse, R8, R76 ;  /* 0x00000008504c723c */ /* 0x042fee000004184c */
[----:B------:R-:W1:Y:S01]  /*3f90*/  MUFU.EX2 R59, R59 ;  /* 0x0000003b003b7308 */ /* 0x000e620000000800 */
[----:B------:R-:W-:Y:S01]  /*3fa0*/  HMMA.16816.F32.BF16 R80, R80, R10, R4 ;  /* 0x0000000a5050723c */ /* 0x000fe20000041804 */
[----:B------:R-:W5:Y:S01]  /*3fb0*/  LDSM.16.MT88.4 R8, [R27+0x3800] ;  /* 0x003800001b08783b */ /* 0x000f620000004200 */
[----:B--2---:R-:W-:-:S05]  /*3fc0*/  F2FP.BF16.F32.PACK_AB R4, R37, R158 ;  /* 0x0000009e2504723e */ /* 0x004fca00000010ff */
[----:B------:R-:W2:Y:S01]  /*3fd0*/  MUFU.EX2 R108, R108 ;  /* 0x0000006c006c7308 */ /* 0x000ea20000000800 */
[----:B------:R-:W-:Y:S01]  /*3fe0*/  F2FP.BF16.F32.PACK_AB R5, R39, R41 ;  /* 0x000000292705723e */ /* 0x000fe200000010ff */
[--C-:B------:R-:W-:Y:S01]  /*3ff0*/  FFMA.FTZ R41, R36, R22, -R25.reuse ;  /* 0x0000001624297223 */ /* 0x100fe20000010819 */
[----:B---3--:R-:W-:Y:S01]  /*4000*/  F2FP.BF16.F32.PACK_AB R6, R35, R126 ;  /* 0x0000007e2306723e */ /* 0x008fe200000010ff */
[----:B------:R-:W-:Y:S01]  /*4010*/  FFMA.FTZ R36, R26, R22, -R25 ;  /* 0x000000161a247223 */ /* 0x000fe20000010819 */
[----:B----4-:R-:W-:-:S03]  /*4020*/  F2FP.BF16.F32.PACK_AB R7, R124, R33 ;  /* 0x000000217c07723e */ /* 0x010fc600000010ff */
[----:B------:R-:W-:Y:S08]  /*4030*/  MUFU.EX2 R110, R110 ;  /* 0x0000006e006e7308 */ /* 0x000ff00000000800 */
[----:B------:R-:W-:Y:S08]  /*4040*/  MUFU.EX2 R63, R63 ;  /* 0x0000003f003f7308 */ /* 0x000ff00000000800 */
[----:B------:R-:W-:Y:S08]  /*4050*/  MUFU.EX2 R50, R50 ;  /* 0x0000003200327308 */ /* 0x000ff00000000800 */
[----:B------:R-:W-:Y:S01]  /*4060*/  MUFU.EX2 R85, R85 ;  /* 0x0000005500557308 */ /* 0x000fe20000000800 */
[C---:B-----5:R-:W-:Y:S07]  /*4070*/  HMMA.16816.F32.BF16 R68, R4.reuse, R8, R68 ;  /* 0x000000080444723c */ /* 0x060fee0000041844 */
[----:B------:R-:W3:Y:S01]  /*4080*/  MUFU.EX2 R56, R56 ;  /* 0x0000003800387308 */ /* 0x000ee20000000800 */
[C---:B------:R-:W-:Y:S01]  /*4090*/  HMMA.16816.F32.BF16 R72, R4.reuse, R10, R72 ;  /* 0x0000000a0448723c */ /* 0x040fe20000041848 */
[----:B------:R-:W4:Y:S06]  /*40a0*/  LDSM.16.MT88.4 R8, [R100+0x3800] ;  /* 0x003800006408783b */ /* 0x000f2c0000004200 */
[----:B------:R-:W-:Y:S08]  /*40b0*/  MUFU.EX2 R65, R65 ;  /* 0x0000004100417308 */ /* 0x000ff00000000800 */
[----:B------:R-:W5:Y:S08]  /*40c0*/  MUFU.EX2 R52, R52 ;  /* 0x0000003400347308 */ /* 0x000f700000000800 */
[----:B------:R-:W5:Y:S08]  /*40d0*/  MUFU.EX2 R67, R67 ;  /* 0x0000004300437308 */ /* 0x000f700000000800 */
[----:B------:R-:W-:Y:S08]  /*40e0*/  MUFU.EX2 R54, R54 ;  /* 0x0000003600367308 */ /* 0x000ff00000000800 */
[----:B------:R-:W-:Y:S01]  /*40f0*/  MUFU.EX2 R43, R43 ;  /* 0x0000002b002b7308 */ /* 0x000fe20000000800 */
[C---:B----4-:R-:W-:Y:S07]  /*4100*/  HMMA.16816.F32.BF16 R76, R4.reuse, R8, R76 ;  /* 0x00000008044c723c */ /* 0x050fee000004184c */
[----:B------:R-:W-:Y:S01]  /*4110*/  MUFU.EX2 R32, R32 ;  /* 0x0000002000207308 */ /* 0x000fe20000000800 */
[----:B------:R-:W-:Y:S01]  /*4120*/  HMMA.16816.F32.BF16 R80, R4, R10, R80 ;  /* 0x0000000a0450723c */ /* 0x000fe20000041850 */
[----:B------:R-:W4:Y:S01]  /*4130*/  LDSM.16.MT88.4 R8, [R27+0x3c00] ;  /* 0x003c00001b08783b */ /* 0x000f220000004200 */
[----:B------:R-:W-:-:S05]  /*4140*/  F2FP.BF16.F32.PACK_AB R4, R61, R112 ;  /* 0x000000703d04723e */ /* 0x000fca00000010ff */
[----:B------:R-:W-:Y:S01]  /*4150*/  MUFU.EX2 R44, R44 ;  /* 0x0000002c002c7308 */ /* 0x000fe20000000800 */
[----:B------:R-:W-:Y:S02]  /*4160*/  F2FP.BF16.F32.PACK_AB R5, R57, R160 ;  /* 0x000000a03905723e */ /* 0x000fe400000010ff */
[----:B-1----:R-:W-:Y:S02]  /*4170*/  F2FP.BF16.F32.PACK_AB R6, R59, R106 ;  /* 0x0000006a3b06723e */ /* 0x002fe400000010ff */
[----:B--2---:R-:W-:-:S03]  /*4180*/  F2FP.BF16.F32.PACK_AB R7, R108, R53 ;  /* 0x000000356c07723e */ /* 0x004fc600000010ff */
[----:B------:R-:W1:Y:S08]  /*4190*/  MUFU.EX2 R47, R47 ;  /* 0x0000002f002f7308 */ /* 0x000e700000000800 */
[----:B------:R-:W-:Y:S08]  /*41a0*/  MUFU.EX2 R45, R45 ;  /* 0x0000002d002d7308 */ /* 0x000ff00000000800 */
[----:B------:R-:W2:Y:S08]  /*41b0*/  MUFU.EX2 R34, R34 ;  /* 0x0000002200227308 */ /* 0x000eb00000000800 */
[----:B------:R-:W-:Y:S01]  /*41c0*/  MUFU.EX2 R46, R46 ;  /* 0x0000002e002e7308 */ /* 0x000fe20000000800 */
[C---:B----4-:R-:W-:Y:S07]  /*41d0*/  HMMA.16816.F32.BF16 R68, R4.reuse, R8, R68 ;  /* 0x000000080444723c */ /* 0x050fee0000041844 */
[----:B------:R-:W-:Y:S01]  /*41e0*/  MUFU.EX2 R55, R55 ;  /* 0x0000003700377308 */ /* 0x000fe20000000800 */
[C---:B------:R-:W-:Y:S01]  /*41f0*/  HMMA.16816.F32.BF16 R72, R4.reuse, R10, R72 ;  /* 0x0000000a0448723c */ /* 0x040fe20000041848 */
[----:B------:R-:W4:Y:S06]  /*4200*/  LDSM.16.MT88.4 R8, [R100+0x3c00] ;  /* 0x003c00006408783b */ /* 0x000f2c0000004200 */
[----:B------:R-:W-:Y:S08]  /*4210*/  MUFU.EX2 R58, R58 ;  /* 0x0000003a003a7308 */ /* 0x000ff00000000800 */
[----:B------:R-:W-:Y:S08]  /*4220*/  MUFU.EX2 R87, R87 ;  /* 0x0000005700577308 */ /* 0x000ff00000000800 */
[----:B------:R-:W-:Y:S08]  /*4230*/  MUFU.EX2 R30, R30 ;  /* 0x0000001e001e7308 */ /* 0x000ff00000000800 */
[----:B------:R-:W-:Y:S08]  /*4240*/  MUFU.EX2 R41, R41 ;  /* 0x0000002900297308 */ /* 0x000ff00000000800 */
[----:B------:R-:W-:Y:S01]  /*4250*/  MUFU.EX2 R48, R48 ;  /* 0x0000003000307308 */ /* 0x000fe20000000800 */
[C---:B----4-:R-:W-:Y:S07]  /*4260*/  HMMA.16816.F32.BF16 R76, R4.reuse, R8, R76 ;  /* 0x00000008044c723c */ /* 0x050fee000004184c */
[----:B------:R-:W-:Y:S01]  /*4270*/  MUFU.EX2 R49, R49 ;  /* 0x0000003100317308 */ /* 0x000fe20000000800 */
[----:B------:R-:W-:Y:S01]  /*4280*/  HMMA.16816.F32.BF16 R80, R4, R10, R80 ;  /* 0x0000000a0450723c */ /* 0x000fe20000041850 */
[----:B------:R-:W4:Y:S01]  /*4290*/  LDSM.16.MT88.4 R8, [R27+0x4000] ;  /* 0x004000001b08783b */ /* 0x000f220000004200 */
[----:B---3--:R-:W-:-:S05]  /*42a0*/  F2FP.BF16.F32.PACK_AB R4, R56, R85 ;  /* 0x000000553804723e */ /* 0x008fca00000010ff */
[----:B------:R-:W-:Y:S01]  /*42b0*/  MUFU.EX2 R51, R51 ;  /* 0x0000003300337308 */ /* 0x000fe20000000800 */
[----:B------:R-:W-:Y:S02]  /*42c0*/  F2FP.BF16.F32.PACK_AB R5, R63, R110 ;  /* 0x0000006e3f05723e */ /* 0x000fe400000010ff */
[----:B-----5:R-:W-:Y:S02]  /*42d0*/  F2FP.BF16.F32.PACK_AB R6, R52, R65 ;  /* 0x000000413406723e */ /* 0x020fe400000010ff */
[----:B------:R-:W-:-:S03]  /*42e0*/  F2FP.BF16.F32.PACK_AB R7, R67, R50 ;  /* 0x000000324307723e */ /* 0x000fc600000010ff */
[----:B------:R-:W-:Y:S08]  /*42f0*/  MUFU.EX2 R28, R28 ;  /* 0x0000001c001c7308 */ /* 0x000ff00000000800 */
[----:B------:R-:W-:Y:S08]  /*4300*/  MUFU.EX2 R24, R24 ;  /* 0x0000001800187308 */ /* 0x000ff00000000800 */
[----:B------:R-:W-:Y:S01]  /*4310*/  MUFU.EX2 R151, R151 ;  /* 0x0000009700977308 */ /* 0x000fe20000000800 */
[C---:B----4-:R-:W-:Y:S08]  /*4320*/  HMMA.16816.F32.BF16 R68, R4.reuse, R8, R68 ;  /* 0x000000080444723c */ /* 0x050ff00000041844 */
[C---:B------:R-:W-:Y:S01]  /*4330*/  HMMA.16816.F32.BF16 R72, R4.reuse, R10, R72 ;  /* 0x0000000a0448723c */ /* 0x040fe20000041848 */
[----:B------:R-:W3:Y:S07]  /*4340*/  LDSM.16.MT88.4 R8, [R100+0x4000] ;  /* 0x004000006408783b */ /* 0x000eee0000004200 */
[C---:B---3--:R-:W-:Y:S08]  /*4350*/  HMMA.16816.F32.BF16 R76, R4.reuse, R8, R76 ;  /* 0x00000008044c723c */ /* 0x048ff0000004184c */
[----:B------:R-:W-:Y:S01]  /*4360*/  HMMA.16816.F32.BF16 R80, R4, R10, R80 ;  /* 0x0000000a0450723c */ /* 0x000fe20000041850 */
[----:B------:R-:W3:Y:S01]  /*4370*/  LDSM.16.MT88.4 R8, [R27+0x4400] ;  /* 0x004400001b08783b */ /* 0x000ee20000004200 */
[----:B------:R-:W-:Y:S01]  /*4380*/  FADD.FTZ R5, R31, R64 ;  /* 0x000000401f057221 */ /* 0x000fe20000010000 */
[----:B-1----:R-:W-:Y:S01]  /*4390*/  F2FP.BF16.F32.PACK_AB R4, R47, R44 ;  /* 0x0000002c2f04723e */ /* 0x002fe200000010ff */
[----:B------:R-:W1:Y:S01]  /*43a0*/  MUFU.EX2 R31, R40 ;  /* 0x00000028001f7308 */ /* 0x000e620000000800 */
[----:B--2---:R-:W-:Y:S01]  /*43b0*/  F2FP.BF16.F32.PACK_AB R6, R34, R45 ;  /* 0x0000002d2206723e */ /* 0x004fe200000010ff */
[----:B------:R-:W-:Y:S01]  /*43c0*/  FADD.FTZ R148, R148, R5 ;  /* 0x0000000594947221 */ /* 0x000fe20000010000 */
[----:B------:R-:W-:-:S03]  /*43d0*/  F2FP.BF16.F32.PACK_AB R5, R43, R54 ;  /* 0x000000362b05723e */ /* 0x000fc600000010ff */
[----:B------:R-:W-:-:S04]  /*43e0*/  FADD.FTZ R29, R29, R148 ;  /* 0x000000941d1d7221 */ /* 0x000fc80000010000 */
[----:B------:R-:W-:Y:S02]  /*43f0*/  FADD.FTZ R132, R132, R29 ;  /* 0x0000001d84847221 */ /* 0x000fe40000010000 */
[----:B------:R-:W-:Y:S02]  /*4400*/  MUFU.EX2 R29, R94 ;  /* 0x0000005e001d7308 */ /* 0x000fe40000000800 */
[----:B------:R-:W-:Y:S01]  /*4410*/  FADD.FTZ R17, R17, R132 ;  /* 0x0000008411117221 */ /* 0x000fe20000010000 */
[----:B-1----:R-:W-:Y:S01]  /*4420*/  F2FP.BF16.F32.PACK_AB R7, R31, R32 ;  /* 0x000000201f07723e */ /* 0x002fe200000010ff */
[----:B------:R-:W-:Y:S02]  /*4430*/  FFMA.FTZ R40, R86, R22, -R23 ;  /* 0x0000001656287223 */ /* 0x000fe40000010817 */
[----:B------:R-:W-:-:S04]  /*4440*/  FADD.FTZ R158, R158, R17 ;  /* 0x000000119e9e7221 */ /* 0x000fc80000010000 */
[----:B------:R-:W-:Y:S01]  /*4450*/  FADD.FTZ R37, R37, R158 ;  /* 0x0000009e25257221 */ /* 0x000fe20000010000 */
[----:B------:R-:W1:Y:S01]  /*4460*/  MUFU.EX2 R40, R40 ;  /* 0x0000002800287308 */ /* 0x000e620000000800 */
[C---:B------:R-:W-:Y:S01]  /*4470*/  HMMA.16816.F32.BF16 R76, R4.reuse, R12, R76 ;  /* 0x0000000c044c723c */ /* 0x040fe2000004184c */
[----:B------:R-:W-:Y:S01]  /*4480*/  FADD.FTZ R12, R39, R16 ;  /* 0x00000010270c7221 */ /* 0x000fe20000010000 */
[----:B------:R-:W-:Y:S01]  /*4490*/  FADD.FTZ R126, R126, R37 ;  /* 0x000000257e7e7221 */ /* 0x000fe20000010000 */
[----:B------:R-:W2:Y:S01]  /*44a0*/  LDSM.16.MT88.4 R16, [R100+0x4800] ;  /* 0x004800006410783b */ /* 0x000ea20000004200 */
[----:B------:R-:W-:Y:S01]  /*44b0*/  FFMA.FTZ R158, R20, R22, -R23 ;  /* 0x00000016149e7223 */ /* 0x000fe20000010817 */
[----:B------:R-:W-:Y:S01]  /*44c0*/  FADD.FTZ R33, R33, R12 ;  /* 0x0000000c21217221 */ /* 0x000fe20000010000 */
[----:B------:R-:W-:Y:S02]  /*44d0*/  FADD.FTZ R35, R35, R126 ;  /* 0x0000007e23237221 */ /* 0x000fe40000010000 */
[C---:B------:R-:W-:Y:S01]  /*44e0*/  HMMA.16816.F32.BF16 R80, R4.reuse, R14, R80 ;  /* 0x0000000e0450723c */ /* 0x040fe20000041850 */
[----:B------:R-:W-:Y:S01]  /*44f0*/  FADD.FTZ R13, R124, R33 ;  /* 0x000000217c0d7221 */ /* 0x000fe20000010000 */
[----:B------:R-:W-:Y:S01]  /*4500*/  FADD.FTZ R112, R112, R35 ;  /* 0x0000002370707221 */ /* 0x000fe20000010000 */
[----:B------:R-:W4:Y:S02]  /*4510*/  MUFU.EX2 R33, R36 ;  /* 0x0000002400217308 */ /* 0x000f240000000800 */
[----:B------:R-:W-:Y:S01]  /*4520*/  FADD.FTZ R26, R160, R13 ;  /* 0x0000000da01a7221 */ /* 0x000fe20000010000 */
[----:B------:R-:W-:Y:S01]  /*4530*/  FADD.FTZ R61, R61, R112 ;  /* 0x000000703d3d7221 */ /* 0x000fe20000010000 */
[----:B------:R-:W-:Y:S01]  /*4540*/  LDSM.16.MT88.4 R12, [R27+0x4c00] ;  /* 0x004c00001b0c783b */ /* 0x000fe20000004200 */
[----:B---3--:R-:W-:Y:S01]  /*4550*/  HMMA.16816.F32.BF16 R68, R4, R8, R68 ;  /* 0x000000080444723c */ /* 0x008fe20000041844 */
[----:B------:R-:W-:-:S02]  /*4560*/  FADD.FTZ R26, R57, R26 ;  /* 0x0000001a391a7221 */ /* 0x000fc40000010000 */
[----:B------:R-:W3:Y:S05]  /*4570*/  MUFU.EX2 R158, R158 ;  /* 0x0000009e009e7308 */ /* 0x000eea0000000800 */
[----:B------:R-:W-:Y:S01]  /*4580*/  HMMA.16816.F32.BF16 R72, R4, R10, R72 ;  /* 0x0000000a0448723c */ /* 0x000fe20000041848 */
[----:B------:R-:W5:Y:S01]  /*4590*/  LDSM.16.MT88.4 R8, [R27+0x4800] ;  /* 0x004800001b08783b */ /* 0x000f620000004200 */
[----:B------:R-:W-:Y:S02]  /*45a0*/  F2FP.BF16.F32.PACK_AB R4, R87, R58 ;  /* 0x0000003a5704723e */ /* 0x000fe400000010ff */
[----:B-1----:R-:W-:Y:S02]  /*45b0*/  F2FP.BF16.F32.PACK_AB R5, R40, R29 ;  /* 0x0000001d2805723e */ /* 0x002fe400000010ff */
[----:B------:R-:W-:-:S02]  /*45c0*/  F2FP.BF16.F32.PACK_AB R6, R41, R30 ;  /* 0x0000001e2906723e */ /* 0x000fc400000010ff */
[----:B------:R-:W-:-:S07]  /*45d0*/  F2FP.BF16.F32.PACK_AB R7, R55, R46 ;  /* 0x0000002e3707723e */ /* 0x000fce00000010ff */
[C---:B--2---:R-:W-:Y:S08]  /*45e0*/  HMMA.16816.F32.BF16 R76, R4.reuse, R16, R76 ;  /* 0x00000010044c723c */ /* 0x044ff0000004184c */
[C---:B------:R-:W-:Y:S08]  /*45f0*/  HMMA.16816.F32.BF16 R80, R4.reuse, R18, R80 ;  /* 0x000000120450723c */ /* 0x040ff00000041850 */
[----:B-----5:R-:W-:Y:S01]  /*4600*/  HMMA.16816.F32.BF16 R68, R4, R8, R68 ;  /* 0x000000080444723c */ /* 0x020fe20000041844 */
[----:B------:R-:W-:Y:S01]  /*4610*/  FADD.FTZ R9, R53, R26 ;  /* 0x0000001a35097221 */ /* 0x000fe20000010000 */
[----:B------:R-:W-:-:S03]  /*4620*/  FADD.FTZ R8, R106, R61 ;  /* 0x0000003d6a087221 */ /* 0x000fc60000010000 */
[----:B------:R-:W-:Y:S01]  /*4630*/  FADD.FTZ R9, R108, R9 ;  /* 0x000000096c097221 */ /* 0x000fe20000010000 */
[----:B------:R-:W-:Y:S02]  /*4640*/  FADD.FTZ R8, R59, R8 ;  /* 0x000000083b087221 */ /* 0x000fe40000010000 */
[----:B------:R-:W-:Y:S01]  /*4650*/  HMMA.16816.F32.BF16 R72, R4, R10, R72 ;  /* 0x0000000a0448723c */ /* 0x000fe20000041848 */
[----:B------:R-:W-:Y:S01]  /*4660*/  FADD.FTZ R110, R110, R9 ;  /* 0x000000096e6e7221 */ /* 0x000fe20000010000 */
[----:B------:R-:W-:Y:S01]  /*4670*/  FADD.FTZ R85, R85, R8 ;  /* 0x0000000855557221 */ /* 0x000fe20000010000 */
[----:B----4-:R-:W-:Y:S01]  /*4680*/  F2FP.BF16.F32.PACK_AB R4, R33, R28 ;  /* 0x0000001c2104723e */ /* 0x010fe200000010ff */
[----:B------:R-:W1:Y:S01]  /*4690*/  LDSM.16.MT88.4 R8, [R100+0x4c00] ;  /* 0x004c00006408783b */ /* 0x000e620000004200 */
[----:B------:R-:W-:Y:S01]  /*46a0*/  FADD.FTZ R63, R63, R110 ;  /* 0x0000006e3f3f7221 */ /* 0x000fe20000010000 */
[----:B------:R-:W-:Y:S01]  /*46b0*/  FADD.FTZ R56, R56, R85 ;  /* 0x0000005538387221 */ /* 0x000fe20000010000 */
[----:B------:R-:W-:-:S02]  /*46c0*/  F2FP.BF16.F32.PACK_AB R5, R49, R48 ;  /* 0x000000303105723e */ /* 0x000fc400000010ff */
[----:B------:R-:W-:Y:S01]  /*46d0*/  FADD.FTZ R50, R50, R63 ;  /* 0x0000003f32327221 */ /* 0x000fe20000010000 */
[----:B------:R-:W-:Y:S01]  /*46e0*/  FADD.FTZ R65, R65, R56 ;  /* 0x0000003841417221 */ /* 0x000fe20000010000 */
[----:B------:R-:W-:Y:S02]  /*46f0*/  F2FP.BF16.F32.PACK_AB R6, R151, R24 ;  /* 0x000000189706723e */ /* 0x000fe400000010ff */
        /* <DEDUP_REMOVED lines=38> */
.L_x_6220:
        /* <DEDUP_REMOVED lines=78> */
.L_x_6215:
[----:B------:R-:W-:Y:S05]  /*4e40*/  BSYNC.RECONVERGENT B0 ;  /* 0x0000000000007941 */ /* 0x000fea0003800200 */
.L_x_6214:
[----:B------:R-:W1:Y:S01]  /*4e50*/  S2UR UR6, SR_CgaCtaId ;  /* 0x00000000000679c3 */ /* 0x000e620000008800 */
[C---:B------:R-:W-:Y:S01]  /*4e60*/  IMAD.SHL.U32 R145, R128.reuse, 0x8, RZ ;  /* 0x0000000880917824 */ /* 0x040fe200078e00ff */
[C---:B------:R-:W-:Y:S01]  /*4e70*/  LOP3.LUT R144, R128.reuse, 0x18, RZ, 0xc0, !PT ;  /* 0x0000001880907812 */ /* 0x040fe200078ec0ff */
[----:B------:R-:W-:Y:S01]  /*4e80*/  UMOV UR7, 0x400 ;  /* 0x0000040000077882 */ /* 0x000fe20000000000 */
[----:B------:R-:W-:Y:S01]  /*4e90*/  IADD3 R162, P0, PT, R149, R140, RZ ;  /* 0x0000008c95a27210 */ /* 0x000fe20007f1e0ff */
[C---:B------:R-:W-:Y:S01]  /*4ea0*/  IMAD.SHL.U32 R133, R128.reuse, 0x20, RZ ;  /* 0x0000002080857824 */ /* 0x040fe200078e00ff */
[C---:B------:R-:W-:Y:S01]  /*4eb0*/  LOP3.LUT R91, R145.reuse, 0xc0, RZ, 0xc0, !PT ;  /* 0x000000c0915b7812 */ /* 0x040fe200078ec0ff */
        /* <DEDUP_REMOVED lines=9> */
[----:B------:R-:W-:Y:S02]  /*4f50*/  LOP3.LUT R0, R128, 0x8, RZ, 0xc0, !PT ;  /* 0x0000000880007812 */ /* 0x000fe400078ec0ff */
[----:B------:R-:W-:Y:S02]  /*4f60*/  LOP3.LUT R86, R91, R86, RZ, 0xfc, !PT ;  /* 0x000000565b567212 */ /* 0x000fe400078efcff */
[-C--:B------:R-:W-:Y:S02]  /*4f70*/  IADD3 R160, P0, PT, R162, R149.reuse, RZ ;  /* 0x00000095a2a07210 */ /* 0x080fe40007f1e0ff */
[--C-:B------:R-:W-:Y:S01]  /*4f80*/  LOP3.LUT R85, R0, 0xc0, R133.reuse, 0xf8, !PT ;  /* 0x000000c000557812 */ /* 0x100fe200078ef885 */
[----:B-1----:R-:W-:Y:S01]  /*4f90*/  ULEA UR6, UR6, UR7, 0x18 ;  /* 0x0000000706067291 */ /* 0x002fe2000f8ec0ff */
[----:B------:R-:W-:Y:S01]  /*4fa0*/  LOP3.LUT R0, R130, 0x100, RZ, 0xc0, !PT ;  /* 0x0000010082007812 */ /* 0x000fe200078ec0ff */
[--C-:B------:R-:W-:Y:S01]  /*4fb0*/  IMAD.X R161, R163, 0x1, R148.reuse, P0 ;  /* 0x00000001a3a17824 */ /* 0x100fe200000e0694 */
[----:B------:R-:W-:Y:S02]  /*4fc0*/  IADD3 R164, P0, PT, R160, R149, RZ ;  /* 0x00000095a0a47210 */ /* 0x000fe40007f1e0ff */
[----:B------:R-:W-:Y:S01]  /*4fd0*/  LOP3.LUT R0, R0, 0x20, R133, 0xf8, !PT ;  /* 0x0000002000007812 */ /* 0x000fe200078ef885 */
[----:B------:R-:W-:Y:S01]  /*4fe0*/  IMAD.U32 R131, RZ, RZ, UR6 ;  /* 0x00000006ff837e24 */ /* 0x000fe2000f8e00ff */
[----:B------:R-:W-:Y:S01]  /*4ff0*/  LOP3.LUT R132, R90, 0x18, RZ, 0xc0, !PT ;  /* 0x000000185a847812 */ /* 0x000fe200078ec0ff */
[----:B------:R-:W-:Y:S01]  /*5000*/  IMAD.X R165, R161, 0x1, R148, P0 ;  /* 0x00000001a1a57824 */ /* 0x000fe200000e0694 */
[----:B------:R-:W-:Y:S01]  /*5010*/  LOP3.LUT P0, RZ, R128, 0x4, RZ, 0xc0, !PT ;  /* 0x0000000480ff7812 */ /* 0x000fe2000780c0ff */
[--C-:B------:R-:W-:Y:S01]  /*5020*/  IMAD R91, R86, 0x2, R131.reuse ;  /* 0x00000002565b7824 */ /* 0x100fe200078e0283 */
[----:B------:R-:W-:Y:S01]  /*5030*/  LOP3.LUT R84, R0, R85, R132, 0xf6, !PT ;  /* 0x0000005500547212 */ /* 0x000fe200078ef684 */
[----:B------:R-:W-:Y:S01]  /*5040*/  IMAD.MOV.U32 R85, RZ, RZ, 0x20 ;  /* 0x00000020ff557424 */ /* 0x000fe200078e00ff */
[----:B------:R-:W-:Y:S02]  /*5050*/  ISETP.GT.AND P2, PT, R152, R137, PT ;  /* 0x000000899800720c */ /* 0x000fe40003f44270 */
[----:B------:R-:W-:Y:S01]  /*5060*/  @!PT LDS RZ, [RZ] ;  /* 0x00000000fffff984 */ /* 0x000fe20000000800 */
[----:B------:R-:W-:Y:S01]  /*5070*/  @!PT LDS RZ, [RZ] ;  /* 0x00000000fffff984 */ /* 0x000fe20000000800 */
[----:B------:R-:W-:Y:S01]  /*5080*/  @!PT LDS RZ, [RZ] ;  /* 0x00000000fffff984 */ /* 0x000fe20000000800 */
[----:B------:R1:W-:Y:S01]  /*5090*/  LDGSTS.E.BYPASS.LTC128B.128 [R91+0x3000], desc[UR4][R140.64] ;  /* 0x030000008c5b7fae */ /* 0x0003e2000b981a04 */
[----:B------:R-:W-:Y:S01]  /*50a0*/  IMAD R0, R84, 0x2, R131 ;  /* 0x0000000254007824 */ /* 0x000fe200078e0283 */
[----:B------:R-:W-:Y:S03]  /*50b0*/  SEL R85, R85, 0xffffffe0, !P0 ;  /* 0xffffffe055557807 */ /* 0x000fe60004000000 */
[----:B------:R1:W-:Y:S02]  /*50c0*/  LDGSTS.E.BYPASS.LTC128B.128 [R91+0x3800], desc[UR4][R162.64] ;  /* 0x03800000a25b7fae */ /* 0x0003e4000b981a04 */
[--C-:B------:R-:W-:Y:S03]  /*50d0*/  IMAD.IADD R84, R129, 0x1, R85.reuse ;  /* 0x0000000181547824 */ /* 0x100fe600078e0255 */
[----:B------:R1:W-:Y:S05]  /*50e0*/  LDGSTS.E.BYPASS.LTC128B.128 [R91+0x4000], desc[UR4][R160.64] ;  /* 0x04000000a05b7fae */ /* 0x0003ea000b981a04 */
        /* <DEDUP_REMOVED lines=8> */
[----:B------:R-:W1:Y:S05]  /*5170*/  LDSM.16.M88.4 R116, [R0+0x2400] ;  /* 0x002400000074783b */ /* 0x000e6a0000000200 */
[----:B------:R-:W1:Y:S05]  /*5180*/  LDSM.16.M88.4 R120, [R0+0x2800] ;  /* 0x002800000078783b */ /* 0x000e6a0000000200 */
[----:B------:R4:W1:Y:S01]  /*5190*/  LDSM.16.M88.4 R124, [R0+0x2c00] ;  /* 0x002c0000007c783b */ /* 0x0008620000000200 */
[C---:B--2---:R-:W-:Y:S08]  /*51a0*/  HMMA.16816.F32.BF16 R4, R92.reuse, R96, RZ ;  /* 0x000000605c04723c */ /* 0x044ff000000418ff */
[C---:B------:R-:W-:Y:S08]  /*51b0*/  HMMA.16816.F32.BF16 R8, R92.reuse, R98, RZ ;  /* 0x000000625c08723c */ /* 0x040ff000000418ff */
[C---:B---3--:R-:W-:Y:S01]  /*51c0*/  HMMA.16816.F32.BF16 R12, R92.reuse, R100, RZ ;  /* 0x000000645c0c723c */ /* 0x048fe200000418ff */
[----:B----4-:R-:W-:Y:S07]  /*51d0*/  IMAD.IADD R0, R0, 0x1, R85 ;  /* 0x0000000100007824 */ /* 0x010fee00078e0255 */
[C---:B------:R-:W-:Y:S01]  /*51e0*/  HMMA.16816.F32.BF16 R16, R92.reuse, R102, RZ ;  /* 0x000000665c10723c */ /* 0x040fe200000418ff */
[----:B------:R-:W-:Y:S07]  /*51f0*/  LDSM.16.M88.4 R96, [R0+0x1000] ;  /* 0x001000000060783b */ /* 0x000fee0000000200 */
[C---:B------:R-:W-:Y:S08]  /*5200*/  HMMA.16816.F32.BF16 R20, R92.reuse, R104, RZ ;  /* 0x000000685c14723c */ /* 0x040ff000000418ff */
[C---:B------:R-:W-:Y:S08]  /*5210*/  HMMA.16816.F32.BF16 R24, R92.reuse, R106, RZ ;  /* 0x0000006a5c18723c */ /* 0x040ff000000418ff */
[C---:B-----5:R-:W-:Y:S08]  /*5220*/  HMMA.16816.F32.BF16 R28, R92.reuse, R108, RZ ;  /* 0x0000006c5c1c723c */ /* 0x060ff000000418ff */
        /* <DEDUP_REMOVED lines=9> */
[----:B------:R-:W1:Y:S07]  /*52c0*/  LDSM.16.M88.4 R92, [R84] ;  /* 0x00000000545c783b */ /* 0x000e6e0000000200 */
[C---:B-1----:R-:W-:Y:S08]  /*52d0*/  HMMA.16816.F32.BF16 R4, R92.reuse, R96, R4 ;  /* 0x000000605c04723c */ /* 0x042ff00000041804 */
[C---:B------:R-:W-:Y:S01]  /*52e0*/  HMMA.16816.F32.BF16 R8, R92.reuse, R98, R8 ;  /* 0x000000625c08723c */ /* 0x040fe20000041808 */
[----:B------:R-:W1:Y:S07]  /*52f0*/  LDSM.16.M88.4 R96, [R0+0x1400] ;  /* 0x001400000060783b */ /* 0x000e6e0000000200 */
        /* <DEDUP_REMOVED lines=17> */
[----:B------:R-:W1:Y:S01]  /*5410*/  LDSM.16.M88.4 R96, [R0+0x2c00] ;  /* 0x002c00000060783b */ /* 0x000e620000000200 */
[----:B------:R-:W-:Y:S04]  /*5420*/  DEPBAR.LE SB0, 0x0 ;  /* 0x000080000000791a */ /* 0x000fe80000000000 */
[----:B------:R-:W-:Y:S02]  /*5430*/  BAR.SYNC.DEFER_BLOCKING 0x0 ;  /* 0x0000000000007b1d */ /* 0x000fe40000010000 */
        /* <DEDUP_REMOVED lines=17> */
[----:B------:R-:W2:Y:S01]  /*5550*/  LD.E R97, desc[UR4][R2.64+0x170] ;  /* 0x0001700402617980 */ /* 0x000ea2000c101900 */
[----:B------:R-:W-:Y:S02]  /*5560*/  IADD3 R84, PT, PT, R150, -0x80, RZ ;  /* 0xffffff8096547810 */ /* 0x000fe40007ffe0ff */
[----:B--2---:R-:W-:Y:S04]  /*5570*/  IABS R93, R97 ;  /* 0x00000061005d7213 */ /* 0x004fe80000000000 */
[----:B------:R-:W1:Y:S10]  /*5580*/  I2F.RP R86, R93 ;  /* 0x0000005d00567306 */ /* 0x000e740000209400 */
        /* <DEDUP_REMOVED lines=8> */
[----:B------:R-:W-:Y:S01]  /*5610*/  IMAD.HI.U32 R95, R95, R85, R94 ;  /* 0x000000555f5f7227 */ /* 0x000fe200078e005e */
[----:B------:R-:W-:Y:S02]  /*5620*/  IABS R85, R97 ;  /* 0x0000006100557213 */ /* 0x000fe40000000000 */
[----:B------:R-:W-:Y:S01]  /*5630*/  ISETP.GE.AND P3, PT, R84, RZ, PT ;  /* 0x000000ff5400720c */ /* 0x000fe20003f66270 */
[----:B------:R-:W-:Y:S02]  /*5640*/  VIADD R84, R150, 0xffffff00 ;  /* 0xffffff0096547836 */ /* 0x000fe40000000000 */
[----:B------:R-:W-:Y:S02]  /*5650*/  IMAD.MOV R85, RZ, RZ, -R85 ;  /* 0x000000ffff557224 */ /* 0x000fe400078e0a55 */
[----:B------:R-:W-:Y:S04]  /*5660*/  IMAD.HI.U32 R86, R95, R0, RZ ;  /* 0x000000005f567227 */ /* 0x000fe800078e00ff */
[C---:B------:R-:W-:Y:S05]  /*5670*/  IMAD R0, R86.reuse, R85, R0 ;  /* 0x0000005556007224 */ /* 0x040fea00078e0200 */
[----:B------:R-:W-:Y:S11]  /*5680*/  ISETP.GT.U32.AND P4, PT, R93, R0, PT ;  /* 0x000000005d00720c */ /* 0x000ff60003f84070 */
[----:B------:R-:W-:Y:S02]  /*5690*/  @!UPT UIADD3 URZ, UPT, UPT, URZ, URZ, URZ ;  /* 0x000000fffffff290 */ /* 0x000fe4000fffe0ff */
[----:B------:R-:W-:Y:S01]  /*56a0*/  @!P4 IADD3 R86, PT, PT, R86, 0x1, RZ ;  /* 0x000000015656c810 */ /* 0x000fe20007ffe0ff */
[----:B------:R-:W-:Y:S01]  /*56b0*/  @!P4 IMAD.IADD R0, R0, 0x1, -R93 ;  /* 0x000000010000c824 */ /* 0x000fe200078e0a5d */
[----:B------:R-:W-:Y:S04]  /*56c0*/  ISETP.NE.AND P4, PT, R97, RZ, PT ;  /* 0x000000ff6100720c */ /* 0x000fe80003f85270 */
[----:B------:R-:W-:Y:S02]  /*56d0*/  ISETP.GE.U32.AND P6, PT, R0, R93, PT ;  /* 0x0000005d0000720c */ /* 0x000fe40003fc6070 */
[----:B------:R-:W-:Y:S02]  /*56e0*/  IABS R0, R84 ;  /* 0x0000005400007213 */ /* 0x000fe40000000000 */
[----:B------:R-:W-:Y:S03]  /*56f0*/  LOP3.LUT R84, R84, R97, RZ, 0x3c, !PT ;  /* 0x0000006154547212 */ /* 0x000fe600078e3cff */
[----:B------:R-:W-:Y:S04]  /*5700*/  IMAD.HI.U32 R95, R95, R0, RZ ;  /* 0x000000005f5f7227 */ /* 0x000fe800078e00ff */
[----:B------:R-:W-:Y:S02]  /*5710*/  IMAD R0, R95, R85, R0 ;  /* 0x000000555f007224 */ /* 0x000fe400078e0200 */
[----:B------:R-:W-:Y:S03]  /*5720*/  @P6 VIADD R86, R86, 0x1 ;  /* 0x0000000156566836 */ /* 0x000fe60000000000 */
[----:B------:R-:W-:Y:S02]  /*5730*/  ISETP.GT.U32.AND P2, PT, R93, R0, PT ;  /* 0x000000005d00720c */ /* 0x000fe40003f44070 */
[----:B------:R-:W-:Y:S11]  /*5740*/  @!P3 IADD3 R86, PT, PT, -R86, RZ, RZ ;  /* 0x000000ff5656b210 */ /* 0x000ff60007ffe1ff */
[-C--:B------:R-:W-:Y:S01]  /*5750*/  @!P2 IADD3 R0, PT, PT, R0, -R93.reuse, RZ ;  /* 0x8000005d0000a210 */ /* 0x080fe20007ffe0ff */
[----:B------:R-:W-:Y:S01]  /*5760*/  @!P2 VIADD R95, R95, 0x1 ;  /* 0x000000015f5fa836 */ /* 0x000fe20000000000 */
[----:B------:R-:W-:Y:S02]  /*5770*/  ISETP.GE.AND P2, PT, R84, RZ, PT ;  /* 0x000000ff5400720c */ /* 0x000fe40003f46270 */
[----:B------:R-:W-:Y:S02]  /*5780*/  ISETP.GE.U32.AND P5, PT, R0, R93, PT ;  /* 0x0000005d0000720c */ /* 0x000fe40003fa6070 */
[----:B------:R-:W-:Y:S11]  /*5790*/  LOP3.LUT R93, RZ, R97, RZ, 0x33, !PT ;  /* 0x00000061ff5d7212 */ /* 0x000ff600078e33ff */
[----:B------:R-:W-:Y:S04]  /*57a0*/  @P5 VIADD R95, R95, 0x1 ;  /* 0x000000015f5f5836 */ /* 0x000fe80000000000 */
[----:B------:R-:W-:Y:S05]  /*57b0*/  @!P2 IMAD.MOV R95, RZ, RZ, -R95 ;  /* 0x000000ffff5fa224 */ /* 0x000fea00078e0a5f */
[C---:B------:R-:W-:Y:S02]  /*57c0*/  SEL R95, R93.reuse, R95, !P4 ;  /* 0x0000005f5d5f7207 */ /* 0x040fe40006000000 */
[----:B------:R-:W-:Y:S02]  /*57d0*/  SEL R93, R93, R86, !P4 ;  /* 0x000000565d5d7207 */ /* 0x000fe40006000000 */
[-C--:B------:R-:W-:Y:S03]  /*57e0*/  LEA R98, P2, R95, R156.reuse, 0x2 ;  /* 0x0000009c5f627211 */ /* 0x080fe600078410ff */
[----:B------:R-:W-:Y:S01]  /*57f0*/  IMAD.IADD R0, R93, 0x1, -R95 ;  /* 0x000000015d007824 */ /* 0x000fe200078e0a5f */
[-C--:B------:R-:W-:Y:S02]  /*5800*/  LEA.HI.X.SX32 R99, R95, R157.reuse, 0x2, P2 ;  /* 0x0000009d5f637211 */ /* 0x080fe400010f16ff */
[----:B------:R-:W-:Y:S01]  /*5810*/  LEA R100, P2, R93, R156, 0x2 ;  /* 0x0000009c5d647211 */ /* 0x000fe200078410ff */
[----:B------:R-:W-:Y:S01]  /*5820*/  IMAD R0, R97, R0, -0x80 ;  /* 0xffffff8061007424 */ /* 0x000fe200078e0200 */
[----:B------:R-:W2:Y:S02]  /*5830*/  LD.E.64 R94, desc[UR4][R2.64+0x20] ;  /* 0x00002004025e7980 */ /* 0x000ea4000c101b00 */
[----:B------:R-:W-:Y:S04]  /*5840*/  LEA.HI.X.SX32 R101, R93, R157, 0x2, P2 ;  /* 0x0000009d5d657211 */ /* 0x000fe800010f16ff */
[----:B------:R-:W3:Y:S04]  /*5850*/  LD.E R85, desc[UR4][R98.64] ;  /* 0x0000000462557980 */ /* 0x000ee8000c101900 */
[----:B------:R-:W3:Y:S04]  /*5860*/  LD.E R84, desc[UR4][R100.64] ;  /* 0x0000000464547980 */ /* 0x000ee8000c101900 */
[----:B------:R-:W4:Y:S01]  /*5870*/  LD.E.64 R92, desc[UR4][R2.64+0x38] ;  /* 0x00003804025c7980 */ /* 0x000f22000c101b00 */
[----:B---3--:R-:W-:Y:S01]  /*5880*/  IMAD.IADD R86, R85, 0x1, -R84 ;  /* 0x0000000155567824 */ /* 0x008fe200078e0a54 */
[----:B------:R-:W-:Y:S01]  /*5890*/  SHF.R.S32.HI R85, RZ, 0x1f, R0 ;  /* 0x0000001fff557819 */ /* 0x000fe20000011400 */
[-C--:B----4-:R-:W-:Y:S02]  /*58a0*/  IMAD R84, R93, R0.reuse, RZ ;  /* 0x000000005d547224 */ /* 0x090fe400078e02ff */
[C---:B------:R-:W-:Y:S04]  /*58b0*/  IMAD.WIDE.U32 R96, R92.reuse, R0, RZ ;  /* 0x000000005c607225 */ /* 0x040fe800078e00ff */
[----:B------:R-:W-:Y:S01]  /*58c0*/  IMAD R84, R92, R85, R84 ;  /* 0x000000555c547224 */ /* 0x000fe200078e0254 */
[----:B------:R-:W-:Y:S04]  /*58d0*/  SHF.R.S32.HI R85, RZ, 0x1f, R86 ;  /* 0x0000001fff557819 */ /* 0x000fe80000011456 */
[----:B------:R-:W-:Y:S03]  /*58e0*/  IADD3 R97, PT, PT, R97, R84, RZ ;  /* 0x0000005461617210 */ /* 0x000fe60007ffe0ff */
[----:B--2---:R-:W-:Y:S04]  /*58f0*/  IMAD.WIDE.U32 R96, R86, R94, R96 ;  /* 0x0000005e56607225 */ /* 0x004fe800078e0060 */
[----:B------:R-:W-:Y:S01]  /*5900*/  IMAD R86, R95, R86, RZ ;  /* 0x000000565f567224 */ /* 0x000fe200078e02ff */
[----:B------:R-:W-:Y:S03]  /*5910*/  LEA R138, P2, R96, R138, 0x1 ;  /* 0x0000008a608a7211 */ /* 0x000fe600078408ff */
[----:B------:R-:W-:Y:S04]  /*5920*/  IMAD R86, R94, R85, R86 ;  /* 0x000000555e567224 */ /* 0x000fe800078e0256 */
[----:B------:R-:W-:Y:S05]  /*5930*/  IMAD.IADD R86, R97, 0x1, R86 ;  /* 0x0000000161567824 */ /* 0x000fea00078e0256 */
[----:B------:R-:W-:Y:S02]  /*5940*/  LEA.HI.X R139, R96, R139, R86, 0x1, P2 ;  /* 0x0000008b608b7211 */ /* 0x000fe400010f0c56 */
.L_x_6219:
[----:B------:R-:W-:Y:S05]  /*5950*/  BSYNC.RECONVERGENT B0 ;  /* 0x0000000000007941 */ /* 0x000fea0003800200 */
.L_x_6218:
[----:B------:R-:W-:Y:S01]  /*5960*/  @!PT LDS RZ, [RZ] ;  /* 0x00000000fffff984 */ /* 0x000fe20000000800 */
[----:B------:R-:W-:Y:S01]  /*5970*/  @!PT LDS RZ, [RZ] ;  /* 0x00000000fffff984 */ /* 0x000fe20000000800 */
[----:B------:R-:W-:Y:S01]  /*5980*/  @!PT LDS RZ, [RZ] ;  /* 0x00000000fffff984 */ /* 0x000fe20000000800 */
[----:B------:R1:W-:Y:S01]  /*5990*/  LDGSTS.E.BYPASS.LTC128B.128 [R91+0x1000], desc[UR4][R138.64] ;  /* 0x010000008a5b7fae */ /* 0x0003e2000b981a04 */
[C---:B------:R-:W-:Y:S01]  /*59a0*/  IMAD.SHL.U32 R85, R134.reuse, 0x40, RZ ;  /* 0x0000004086557824 */ /* 0x040fe200078e00ff */
[----:B------:R-:W-:Y:S04]  /*59b0*/  SHF.L.U64.HI R0, R134, 0x6, R135 ;  /* 0x0000000686007819 */ /* 0x000fe80000010287 */
[----:B------:R-:W-:Y:S04]  /*59c0*/  IADD3 R92, P2, PT, R85, R138, RZ ;  /* 0x0000008a555c7210 */ /* 0x000fe80007f5e0ff */
[-C--:B------:R-:W-:Y:S01]  /*59d0*/  IADD3 R84, P3, PT, R92, R85.reuse, RZ ;  /* 0x000000555c547210 */ /* 0x080fe20007f7e0ff */
[----:B------:R-:W-:Y:S03]  /*59e0*/  IMAD.X R93, R0, 0x1, R139, P2 ;  /* 0x00000001005d7824 */ /* 0x000fe600010e068b */
[----:B------:R-:W-:Y:S01]  /*59f0*/  IADD3 R94, P2, PT, R84, R85, RZ ;  /* 0x00000055545e7210 */ /* 0x000fe20007f5e0ff */
[--C-:B------:R-:W-:Y:S01]  /*5a00*/  IMAD.X R85, R93, 0x1, R0.reuse, P3 ;  /* 0x000000015d557824 */ /* 0x100fe200018e0600 */
[----:B------:R1:W-:Y:S03]  /*5a10*/  LDGSTS.E.BYPASS.LTC128B.128 [R91+0x1800], desc[UR4][R92.64] ;  /* 0x018000005c5b7fae */ /* 0x0003e6000b981a04 */
[----:B------:R-:W-:Y:S01]  /*5a20*/  IMAD.X R95, R85, 0x1, R0, P2 ;  /* 0x00000001555f7824 */ /* 0x000fe200010e0600 */
[----:B------:R1:W-:Y:S04]  /*5a30*/  LDGSTS.E.BYPASS.LTC128B.128 [R91+0x2000], desc[UR4][R84.64] ;  /* 0x02000000545b7fae */ /* 0x0003e8000b981a04 */
[----:B------:R1:W-:Y:S04]  /*5a40*/  LDGSTS.E.BYPASS.LTC128B.128 [R91+0x2800], desc[UR4][R94.64] ;  /* 0x028000005e5b7fae */ /* 0x0003e8000b981a04 */
[----:B------:R-:W0:Y:S02]  /*5a50*/  LDGDEPBAR ;  /* 0x00000000000079af */ /* 0x000e240000000000 */
.L_x_6217:
[----:B------:R-:W-:Y:S05]  /*5a60*/  BSYNC.RECONVERGENT B1 ;  /* 0x0000000000017941 */ /* 0x000fea0003800200 */
.L_x_6216:
        /* <DEDUP_REMOVED lines=42> */
[C---:B------:R-:W-:Y:S01]  /*5d10*/  FADD.FTZ R86, -R0.reuse, R89 ;  /* 0x0000005900567221 */ /* 0x040fe20000010100 */
[----:B------:R-:W-:Y:S02]  /*5d20*/  FSETP.NEU.FTZ.AND P2, PT, R0, -INF , PT ;  /* 0xff8000000000780b */ /* 0x000fe40003f5d000 */
[C---:B------:R-:W-:Y:S01]  /*5d30*/  FSETP.NEU.FTZ.AND P3, PT, R84.reuse, -INF , PT ;  /* 0xff8000005400780b */ /* 0x040fe20003f7d000 */
[C---:B--2---:R-:W-:Y:S01]  /*5d40*/  FMUL.FTZ R110, R85.reuse, R0 ;  /* 0x00000000556e7220 */ /* 0x044fe20000410000 */
[C---:B------:R-:W-:Y:S01]  /*5d50*/  FMUL.FTZ R88, R85.reuse, R86 ;  /* 0x0000005655587220 */ /* 0x040fe20000410000 */
[----:B------:R-:W-:Y:S01]  /*5d60*/  FADD.FTZ R86, -R84, R87 ;  /* 0x0000005754567221 */ /* 0x000fe20000010100 */
[C---:B------:R-:W-:Y:S02]  /*5d70*/  FMUL.FTZ R112, R85.reuse, R84 ;  /* 0x0000005455707220 */ /* 0x040fe40000410000 */
[----:B------:R-:W1:Y:S01]  /*5d80*/  MUFU.EX2 R87, R88 ;  /* 0x0000005800577308 */ /* 0x000e620000000800 */
[----:B------:R-:W-:Y:S01]  /*5d90*/  FSEL R110, R110, RZ, P2 ;  /* 0x000000ff6e6e7208 */ /* 0x000fe20001000000 */
[----:B------:R-:W-:Y:S01]  /*5da0*/  FMUL.FTZ R89, R85, R86 ;  /* 0x0000005655597220 */ /* 0x000fe20000410000 */
[----:B------:R-:W-:Y:S03]  /*5db0*/  FSEL R112, R112, RZ, P3 ;  /* 0x000000ff70707208 */ /* 0x000fe60001800000 */
[-CC-:B------:R-:W-:Y:S01]  /*5dc0*/  FFMA.FTZ R103, R7, R85.reuse, -R110.reuse ;  /* 0x0000005507677223 */ /* 0x180fe2000001086e */
[-C--:B------:R-:W-:Y:S03]  /*5dd0*/  FFMA.FTZ R100, R11, R85.reuse, -R110 ;  /* 0x000000550b647223 */ /* 0x080fe6000001086e */
[----:B------:R-:W2:Y:S01]  /*5de0*/  MUFU.EX2 R86, R89 ;  /* 0x0000005900567308 */ /* 0x000ea20000000800 */
[-CC-:B------:R-:W-:Y:S01]  /*5df0*/  FFMA.FTZ R101, R8, R85.reuse, -R112.reuse ;  /* 0x0000005508657223 */ /* 0x180fe20000010870 */
[-C--:B------:R-:W-:Y:S01]  /*5e00*/  FFMA.FTZ R104, R12, R85.reuse, -R112 ;  /* 0x000000550c687223 */ /* 0x080fe20000010870 */
[-CC-:B------:R-:W-:Y:S01]  /*5e10*/  FFMA.FTZ R105, R15, R85.reuse, -R110.reuse ;  /* 0x000000550f697223 */ /* 0x180fe2000001086e */
[-CC-:B------:R-:W-:Y:S01]  /*5e20*/  FFMA.FTZ R121, R26, R85.reuse, -R110.reuse ;  /* 0x000000551a797223 */ /* 0x180fe2000001086e */
[-C--:B------:R-:W-:Y:S01]  /*5e30*/  FFMA.FTZ R122, R30, R85.reuse, -R110 ;  /* 0x000000551e7a7223 */ /* 0x080fe2000001086e */
        /* <DEDUP_REMOVED lines=8> */
[C---:B------:R-:W-:Y:S01]  /*5ec0*/  FMUL.FTZ R79, R87.reuse, R79 ;  /* 0x0000004f574f7220 */ /* 0x040fe20000410000 */
[C---:B------:R-:W-:Y:S03]  /*5ed0*/  FMUL.FTZ R82, R87.reuse, R82 ;  /* 0x0000005257527220 */ /* 0x040fe60000410000 */
[----:B------:R-:W1:Y:S01]  /*5ee0*/  MUFU.EX2 R93, R93 ;  /* 0x0000005d005d7308 */ /* 0x000e620000000800 */
[C---:B--2---:R-:W-:Y:S01]  /*5ef0*/  FMUL.FTZ R68, R86.reuse, R68 ;  /* 0x0000004456447220 */ /* 0x044fe20000410000 */
[C---:B------:R-:W-:Y:S01]  /*5f00*/  FMUL.FTZ R69, R86.reuse, R69 ;  /* 0x0000004556457220 */ /* 0x040fe20000410000 */
[C---:B------:R-:W-:Y:S01]  /*5f10*/  FMUL.FTZ R72, R86.reuse, R72 ;  /* 0x0000004856487220 */ /* 0x040fe20000410000 */
[C---:B------:R-:W-:Y:S01]  /*5f20*/  FMUL.FTZ R73, R86.reuse, R73 ;  /* 0x0000004956497220 */ /* 0x040fe20000410000 */
[C---:B------:R-:W-:Y:S01]  /*5f30*/  FMUL.FTZ R76, R86.reuse, R76 ;  /* 0x0000004c564c7220 */ /* 0x040fe20000410000 */
[C---:B------:R-:W-:Y:S01]  /*5f40*/  FMUL.FTZ R77, R86.reuse, R77 ;  /* 0x0000004d564d7220 */ /* 0x040fe20000410000 */
[C---:B------:R-:W-:Y:S03]  /*5f50*/  FMUL.FTZ R80, R86.reuse, R80 ;  /* 0x0000005056507220 */ /* 0x040fe60000410000 */
[----:B------:R-:W2:Y:S01]  /*5f60*/  MUFU.EX2 R102, R102 ;  /* 0x0000006600667308 */ /* 0x000ea20000000800 */
[----:B------:R-:W-:Y:S01]  /*5f70*/  FMUL.FTZ R81, R86, R81 ;  /* 0x0000005156517220 */ /* 0x000fe20000410000 */
[----:B------:R-:W-:Y:S01]  /*5f80*/  FMUL.FTZ R83, R87, R83 ;  /* 0x0000005357537220 */ /* 0x000fe20000410000 */
[-C--:B------:R-:W-:Y:S01]  /*5f90*/  FFMA.FTZ R94, R6, R85.reuse, -R110 ;  /* 0x00000055065e7223 */ /* 0x080fe2000001086e */
[-C--:B------:R-:W-:Y:S01]  /*5fa0*/  FFMA.FTZ R106, R9, R85.reuse, -R112 ;  /* 0x00000055096a7223 */ /* 0x080fe20000010870 */
[-CC-:B------:R-:W-:Y:S01]  /*5fb0*/  FFMA.FTZ R107, R10, R85.reuse, -R110.reuse ;  /* 0x000000550a6b7223 */ /* 0x180fe2000001086e */
[-CC-:B------:R-:W-:Y:S01]  /*5fc0*/  FFMA.FTZ R124, R14, R85.reuse, -R110.reuse ;  /* 0x000000550e7c7223 */ /* 0x180fe2000001086e */
[----:B------:R-:W-:Y:S03]  /*5fd0*/  FFMA.FTZ R123, R22, R85, -R110 ;  /* 0x00000055167b7223 */ /* 0x000fe6000001086e */
[----:B------:R-:W3:Y:S01]  /*5fe0*/  MUFU.EX2 R101, R101 ;  /* 0x0000006500657308 */ /* 0x000ee20000000800 */
[----:B-1----:R-:W-:Y:S01]  /*5ff0*/  FFMA.FTZ R151, R86, R151, R93 ;  /* 0x0000009756977223 */ /* 0x002fe2000001005d */
[-CC-:B------:R-:W-:Y:S01]  /*6000*/  FFMA.FTZ R86, R13, R85.reuse, -R112.reuse ;  /* 0x000000550d567223 */ /* 0x180fe20000010870 */
[-CC-:B------:R-:W-:Y:S01]  /*6010*/  FFMA.FTZ R114, R24, R85.reuse, -R112.reuse ;  /* 0x0000005518727223 */ /* 0x180fe20000010870 */
[-C--:B------:R-:W-:Y:S01]  /*6020*/  FFMA.FTZ R115, R25, R85.reuse, -R112 ;  /* 0x0000005519737223 */ /* 0x080fe20000010870 */
[-C--:B------:R-:W-:Y:S01]  /*6030*/  FFMA.FTZ R126, R27, R85.reuse, -R110 ;  /* 0x000000551b7e7223 */ /* 0x080fe2000001086e */
[----:B------:R-:W-:Y:S01]  /*6040*/  SHF.R.U32.HI R88, RZ, 0x1, R128 ;  /* 0x00000001ff587819 */ /* 0x000fe20000011680 */
[-CC-:B------:R-:W-:Y:S03]  /*6050*/  FFMA.FTZ R163, R16, R85.reuse, -R112.reuse ;  /* 0x0000005510a37223 */ /* 0x180fe60000010870 */
[----:B------:R-:W1:Y:S01]  /*6060*/  MUFU.EX2 R94, R94 ;  /* 0x0000005e005e7308 */ /* 0x000e620000000800 */
[-CC-:B------:R-:W-:Y:S01]  /*6070*/  FFMA.FTZ R119, R20, R85.reuse, -R112.reuse ;  /* 0x0000005514777223 */ /* 0x180fe20000010870 */
[----:B------:R-:W-:Y:S01]  /*6080*/  LOP3.LUT R92, R88, 0x8, RZ, 0xc0, !PT ;  /* 0x00000008585c7812 */ /* 0x000fe200078ec0ff */
[-CC-:B------:R-:W-:Y:S01]  /*6090*/  FFMA.FTZ R120, R21, R85.reuse, -R112.reuse ;  /* 0x0000005515787223 */ /* 0x180fe20000010870 */
[-CC-:B------:R-:W-:Y:S01]  /*60a0*/  FFMA.FTZ R118, R28, R85.reuse, -R112.reuse ;  /* 0x000000551c767223 */ /* 0x180fe20000010870 */
[-C--:B------:R-:W-:Y:S01]  /*60b0*/  FFMA.FTZ R111, R29, R85.reuse, -R112 ;  /* 0x000000551d6f7223 */ /* 0x080fe20000010870 */
[----:B------:R-:W-:Y:S01]  /*60c0*/  LOP3.LUT R91, R92, 0xc0, R133, 0xf8, !PT ;  /* 0x000000c05c5b7812 */ /* 0x000fe200078ef885 */
[----:B------:R-:W-:Y:S03]  /*60d0*/  FFMA.FTZ R117, R31, R85, -R110 ;  /* 0x000000551f757223 */ /* 0x000fe6000001086e */
[----:B------:R-:W4:Y:S01]  /*60e0*/  MUFU.EX2 R106, R106 ;  /* 0x0000006a006a7308 */ /* 0x000f220000000800 */
[C---:B--2---:R-:W-:Y:S01]  /*60f0*/  F2FP.BF16.F32.PACK_AB R92, R102.reuse, R93 ;  /* 0x0000005d665c723e */ /* 0x044fe200000010ff */
[----:B------:R-:W-:Y:S01]  /*6100*/  FADD.FTZ R102, R102, R151 ;  /* 0x0000009766667221 */ /* 0x000fe20000010000 */
[----:B------:R-:W-:Y:S01]  /*6110*/  LOP3.LUT R133, R133, 0x120, RZ, 0xc0, !PT ;  /* 0x0000012085857812 */ /* 0x000fe200078ec0ff */
[-CC-:B------:R-:W-:Y:S01]  /*6120*/  FFMA.FTZ R116, R32, R85.reuse, -R112.reuse ;  /* 0x0000005520747223 */ /* 0x180fe20000010870 */
[----:B------:R-:W-:Y:S01]  /*6130*/  FFMA.FTZ R109, R33, R85, -R112 ;  /* 0x00000055216d7223 */ /* 0x000fe20000010870 */
[----:B---3--:R-:W-:Y:S01]  /*6140*/  FADD.FTZ R161, R101, R102 ;  /* 0x0000006665a17221 */ /* 0x008fe20000010000 */
[----:B------:R-:W-:Y:S03]  /*6150*/  LOP3.LUT R132, R133, R91, R132, 0xf6, !PT ;  /* 0x0000005b85847212 */ /* 0x000fe600078ef684 */
[----:B------:R-:W-:Y:S01]  /*6160*/  MUFU.EX2 R107, R107 ;  /* 0x0000006b006b7308 */ /* 0x000fe20000000800 */
[----:B-1----:R-:W-:Y:S01]  /*6170*/  F2FP.BF16.F32.PACK_AB R93, R103, R94 ;  /* 0x0000005e675d723e */ /* 0x002fe200000010ff */
[----:B------:R-:W-:Y:S01]  /*6180*/  FFMA.FTZ R158, R87, R158, R94 ;  /* 0x0000009e579e7223 */ /* 0x000fe2000001005e */
[----:B------:R-:W-:Y:S01]  /*6190*/  LEA R91, R132, R131, 0x1 ;  /* 0x00000083845b7211 */ /* 0x000fe200078e08ff */
[-CC-:B------:R-:W-:Y:S01]  /*61a0*/  FFMA.FTZ R132, R23, R85.reuse, -R110.reuse ;  /* 0x0000005517847223 */ /* 0x180fe2000001086e */
[----:B------:R-:W-:Y:S01]  /*61b0*/  FFMA.FTZ R133, R34, R85, -R110 ;  /* 0x0000005522857223 */ /* 0x000fe2000001086e */
[----:B------:R-:W-:Y:S01]  /*61c0*/  FADD.FTZ R158, R103, R158 ;  /* 0x0000009e679e7221 */ /* 0x000fe20000010000 */
[----:B------:R-:W-:Y:S03]  /*61d0*/  IADD3 R108, PT, PT, R91, 0x3020, RZ ;  /* 0x000030205b6c7810 */ /* 0x000fe60007ffe0ff */
[----:B------:R-:W1:Y:S01]  /*61e0*/  MUFU.EX2 R100, R100 ;  /* 0x0000006400647308 */ /* 0x000e620000000800 */
[----:B------:R-:W2:Y:S01]  /*61f0*/  LDSM.16.MT88.4 R96, [R91+0x3000] ;  /* 0x003000005b60783b */ /* 0x000ea20000004200 */
[C---:B----4-:R-:W-:Y:S01]  /*6200*/  F2FP.BF16.F32.PACK_AB R94, R106.reuse, R101 ;  /* 0x000000656a5e723e */ /* 0x050fe200000010ff */
[----:B------:R-:W-:Y:S01]  /*6210*/  FADD.FTZ R161, R106, R161 ;  /* 0x000000a16aa17221 */ /* 0x000fe20000010000 */
[-C--:B------:R-:W-:Y:S01]  /*6220*/  FFMA.FTZ R113, R36, R85.reuse, -R112 ;  /* 0x0000005524717223 */ /* 0x080fe20000010870 */
[-CC-:B------:R-:W-:Y:S01]  /*6230*/  FFMA.FTZ R160, R38, R85.reuse, -R110.reuse ;  /* 0x0000005526a07223 */ /* 0x180fe2000001086e */
[-C--:B------:R-:W-:Y:S01]  /*6240*/  FFMA.FTZ R125, R39, R85.reuse, -R110 ;  /* 0x00000055277d7223 */ /* 0x080fe2000001086e */
[-CC-:B------:R-:W-:Y:S03]  /*6250*/  FFMA.FTZ R162, R40, R85.reuse, -R112.reuse ;  /* 0x0000005528a27223 */ /* 0x180fe60000010870 */
[----:B------:R3:W-:Y:S01]  /*6260*/  MUFU.EX2 R5, R86 ;  /* 0x0000005600057308 */ /* 0x0007e20000000800 */
[-C--:B------:R-:W-:Y:S01]  /*6270*/  FFMA.FTZ R127, R41, R85.reuse, -R112 ;  /* 0x00000055297f7223 */ /* 0x080fe20000010870 */
[-CC-:B------:R-:W-:Y:S01]  /*6280*/  FFMA.FTZ R164, R42, R85.reuse, -R110.reuse ;  /* 0x000000552aa47223 */ /* 0x180fe2000001086e */
[-C--:B------:R-:W-:Y:S01]  /*6290*/  FFMA.FTZ R151, R43, R85.reuse, -R110 ;  /* 0x000000552b977223 */ /* 0x080fe2000001086e */
[-CC-:B------:R-:W-:Y:S01]  /*62a0*/  FFMA.FTZ R6, R44, R85.reuse, -R112.reuse ;  /* 0x000000552c067223 */ /* 0x180fe20000010870 */
[-C--:B------:R-:W-:Y:S01]  /*62b0*/  FFMA.FTZ R153, R45, R85.reuse, -R112 ;  /* 0x000000552d997223 */ /* 0x080fe20000010870 */
[-CC-:B------:R-:W-:Y:S01]  /*62c0*/  FFMA.FTZ R159, R46, R85.reuse, -R110.reuse ;  /* 0x000000552e9f7223 */ /* 0x180fe2000001086e */
[----:B------:R-:W-:Y:S03]  /*62d0*/  FFMA.FTZ R165, R47, R85, -R110 ;  /* 0x000000552fa57223 */ /* 0x000fe6000001086e */
[----:B------:R-:W4:Y:S01]  /*62e0*/  MUFU.EX2 R104, R104 ;  /* 0x0000006800687308 */ /* 0x000f220000000800 */
[----:B-1----:R-:W-:Y:S01]  /*62f0*/  F2FP.BF16.F32.PACK_AB R95, R100, R107 ;  /* 0x0000006b645f723e */ /* 0x002fe200000010ff */
[----:B------:R-:W-:Y:S01]  /*6300*/  FADD.FTZ R107, R107, R158 ;  /* 0x0000009e6b6b7221 */ /* 0x000fe20000010000 */
[-C--:B------:R-:W-:Y:S01]  /*6310*/  FFMA.FTZ R158, R35, R85.reuse, -R110 ;  /* 0x00000055239e7223 */ /* 0x080fe2000001086e */
[-CC-:B------:R-:W-:Y:S01]  /*6320*/  FFMA.FTZ R9, R52, R85.reuse, -R112.reuse ;  /* 0x0000005534097223 */ /* 0x180fe20000010870 */
[-C--:B------:R-:W-:Y:S01]  /*6330*/  FFMA.FTZ R22, R53, R85.reuse, -R112 ;  /* 0x0000005535167223 */ /* 0x080fe20000010870 */
[----:B------:R-:W-:Y:S01]  /*6340*/  FADD.FTZ R107, R100, R107 ;  /* 0x0000006b646b7221 */ /* 0x000fe20000010000 */
[-CC-:B------:R-:W-:Y:S03]  /*6350*/  FFMA.FTZ R55, R55, R85.reuse, -R110.reuse ;  /* 0x0000005537377223 */ /* 0x180fe6000001086e */
[----:B------:R-:W1:Y:S01]  /*6360*/  MUFU.EX2 R124, R124 ;  /* 0x0000007c007c7308 */ /* 0x000e620000000800 */
[----:B------:R-:W-:Y:S01]  /*6370*/  LDSM.16.MT88.4 R100, [R91+0x3800] ;  /* 0x003800005b64783b */ /* 0x000fe20000004200 */
[-C--:B---3--:R-:W-:Y:S01]  /*6380*/  FFMA.FTZ R86, R19, R85.reuse, -R110 ;  /* 0x0000005513567223 */ /* 0x088fe2000001086e */
[-C--:B------:R-:W-:Y:S01]  /*6390*/  FFMA.FTZ R61, R61, R85.reuse, -R112 ;  /* 0x000000553d3d7223 */ /* 0x080fe20000010870 */
[----:B------:R-:W-:Y:S01]  /*63a0*/  MOV R89, R0 ;  /* 0x0000000000597202 */ /* 0x000fe20000000f00 */
[-C--:B------:R-:W-:Y:S01]  /*63b0*/  FFMA.FTZ R13, R62, R85.reuse, -R110 ;  /* 0x000000553e0d7223 */ /* 0x080fe2000001086e */
[-C--:B------:R-:W-:Y:S01]  /*63c0*/  FFMA.FTZ R64, R64, R85.reuse, -R112 ;  /* 0x0000005540407223 */ /* 0x080fe20000010870 */
[-C--:B------:R-:W-:Y:S03]  /*63d0*/  FFMA.FTZ R66, R66, R85.reuse, -R110 ;  /* 0x0000005542427223 */ /* 0x080fe6000001086e */
[----:B------:R-:W3:Y:S01]  /*63e0*/  MUFU.EX2 R105, R105 ;  /* 0x0000006900697308 */ /* 0x000ee20000000800 */
[----:B----4-:R-:W-:Y:S01]  /*63f0*/  FADD.FTZ R30, R104, R161 ;  /* 0x000000a1681e7221 */ /* 0x010fe20000010000 */
[----:B------:R-:W-:Y:S01]  /*6400*/  FFMA.FTZ R161, R48, R85, -R112 ;  /* 0x0000005530a17223 */ /* 0x000fe20000010870 */
[----:B------:R-:W-:Y:S02]  /*6410*/  MOV R87, R84 ;  /* 0x0000005400577202 */ /* 0x000fe40000000f00 */
[----:B------:R-:W-:Y:S05]  /*6420*/  FADD.FTZ R30, R5, R30 ;  /* 0x0000001e051e7221 */ /* 0x000fea0000010000 */
[----:B------:R-:W-:Y:S01]  /*6430*/  MUFU.EX2 R163, R163 ;  /* 0x000000a300a37308 */ /* 0x000fe20000000800 */
[C---:B--2---:R-:W-:Y:S05]  /*6440*/  HMMA.16816.F32.BF16 R68, R92.reuse, R96, R68 ;  /* 0x000000605c44723c */ /* 0x044fea0000041844 */
[----:B------:R-:W-:Y:S01]  /*6450*/  IADD3 R96, PT, PT, R91, 0x3000, RZ ;  /* 0x000030005b607810 */ /* 0x000fe20007ffe0ff */
[----:B-1----:R-:W-:Y:S03]  /*6460*/  FADD.FTZ R106, R124, R107 ;  /* 0x0000006b7c6a7221 */ /* 0x002fe60000010000 */
[----:B------:R1:W-:Y:S01]  /*6470*/  MUFU.EX2 R14, R86 ;  /* 0x00000056000e7308 */ /* 0x0003e20000000800 */
[C---:B------:R-:W-:Y:S03]  /*6480*/  HMMA.16816.F32.BF16 R72, R92.reuse, R98, R72 ;  /* 0x000000625c48723c */ /* 0x040fe60000041848 */
[----:B------:R-:W-:Y:S01]  /*6490*/  @P0 IADD3 R108, PT, PT, R96, -0x20, RZ ;  /* 0xffffffe0606c0810 */ /* 0x000fe20007ffe0ff */
[----:B---3--:R-:W-:Y:S01]  /*64a0*/  FADD.FTZ R26, R105, R106 ;  /* 0x0000006a691a7221 */ /* 0x008fe20000010000 */
[----:B------:R-:W-:Y:S04]  /*64b0*/  ISETP.GT.AND P0, PT, R152, R137, PT ;  /* 0x000000899800720c */ /* 0x000fe80003f04270 */
[----:B------:R-:W-:Y:S01]  /*64c0*/  MUFU.EX2 R119, R119 ;  /* 0x0000007700777308 */ /* 0x000fe20000000800 */
[----:B------:R-:W2:Y:S09]  /*64d0*/  LDSM.16.MT88.4 R96, [R108] ;  /* 0x000000006c60783b */ /* 0x000eb20000004200 */
[----:B------:R-:W-:Y:S01]  /*64e0*/  MUFU.EX2 R120, R120 ;  /* 0x0000007800787308 */ /* 0x000fe20000000800 */
[-CC-:B-1----:R-:W-:Y:S09]  /*64f0*/  FFMA.FTZ R86, R37, R85.reuse, -R112.reuse ;  /* 0x0000005525567223 */ /* 0x182ff20000010870 */
[----:B------:R-:W-:Y:S10]  /*6500*/  MUFU.EX2 R123, R123 ;  /* 0x0000007b007b7308 */ /* 0x000ff40000000800 */
[----:B------:R-:W-:Y:S10]  /*6510*/  MUFU.EX2 R132, R132 ;  /* 0x0000008400847308 */ /* 0x000ff40000000800 */
[----:B------:R-:W-:Y:S10]  /*6520*/  MUFU.EX2 R114, R114 ;  /* 0x0000007200727308 */ /* 0x000ff40000000800 */
[----:B------:R-:W-:Y:S01]  /*6530*/  MUFU.EX2 R115, R115 ;  /* 0x0000007300737308 */ /* 0x000fe20000000800 */
[C---:B--2---:R-:W-:Y:S09]  /*6540*/  HMMA.16816.F32.BF16 R76, R92.reuse, R96, R76 ;  /* 0x000000605c4c723c */ /* 0x044ff2000004184c */
[----:B------:R-:W-:Y:S01]  /*6550*/  MUFU.EX2 R121, R121 ;  /* 0x0000007900797308 */ /* 0x000fe20000000800 */
[----:B------:R-:W-:Y:S01]  /*6560*/  HMMA.16816.F32.BF16 R80, R92, R98, R80 ;  /* 0x000000625c50723c */ /* 0x000fe20000041850 */
[----:B------:R-:W1:Y:S02]  /*6570*/  LDSM.16.MT88.4 R96, [R91+0x3400] ;  /* 0x003400005b60783b */ /* 0x000e640000004200 */
[-C--:B------:R-:W-:Y:S01]  /*6580*/  FFMA.FTZ R93, R17, R85.reuse, -R112 ;  /* 0x00000055115d7223 */ /* 0x080fe20000010870 */
[-CC-:B------:R-:W-:Y:S01]  /*6590*/  FFMA.FTZ R92, R18, R85.reuse, -R110.reuse ;  /* 0x00000055125c7223 */ /* 0x180fe2000001086e */
[----:B------:R-:W-:Y:S04]  /*65a0*/  FFMA.FTZ R18, R51, R85, -R110 ;  /* 0x0000005533127223 */ /* 0x000fe8000001086e */
[----:B------:R2:W3:Y:S10]  /*65b0*/  MUFU.EX2 R10, R93 ;  /* 0x0000005d000a7308 */ /* 0x0004f40000000800 */
[----:B------:R4:W5:Y:S10]  /*65c0*/  MUFU.EX2 R7, R92 ;  /* 0x0000005c00077308 */ /* 0x0009740000000800 */
[----:B------:R-:W1:Y:S01]  /*65d0*/  MUFU.EX2 R126, R126 ;  /* 0x0000007e007e7308 */ /* 0x000e620000000800 */
[----:B--2---:R-:W-:Y:S02]  /*65e0*/  F2FP.BF16.F32.PACK_AB R93, R105, R124 ;  /* 0x0000007c695d723e */ /* 0x004fe400000010ff */
[----:B---3--:R-:W-:Y:S01]  /*65f0*/  F2FP.BF16.F32.PACK_AB R94, R10, R163 ;  /* 0x000000a30a5e723e */ /* 0x008fe200000010ff */
[----:B------:R-:W-:Y:S06]  /*6600*/  FADD.FTZ R163, R163, R30 ;  /* 0x0000001ea3a37221 */ /* 0x000fec0000010000 */
[----:B------:R-:W-:Y:S01]  /*6610*/  MUFU.EX2 R118, R118 ;  /* 0x0000007600767308 */ /* 0x000fe20000000800 */
[----:B----4-:R-:W-:Y:S01]  /*6620*/  F2FP.BF16.F32.PACK_AB R92, R5, R104 ;  /* 0x00000068055c723e */ /* 0x010fe200000010ff */
[----:B------:R-:W-:Y:S01]  /*6630*/  FFMA.FTZ R5, R50, R85, -R110 ;  /* 0x0000005532057223 */ /* 0x000fe2000001086e */
[----:B-----5:R-:W-:Y:S01]  /*6640*/  F2FP.BF16.F32.PACK_AB R95, R14, R7 ;  /* 0x000000070e5f723e */ /* 0x020fe200000010ff */
[----:B------:R-:W-:Y:S01]  /*6650*/  LDSM.16.MT88.4 R104, [R108+0xc00] ;  /* 0x000c00006c68783b */ /* 0x000fe20000004200 */
[----:B------:R-:W-:Y:S01]  /*6660*/  FADD.FTZ R34, R10, R163 ;  /* 0x000000a30a227221 */ /* 0x000fe20000010000 */
[----:B------:R-:W-:Y:S04]  /*6670*/  FFMA.FTZ R163, R56, R85, -R112 ;  /* 0x0000005538a37223 */ /* 0x000fe80000010870 */
[----:B------:R-:W2:Y:S01]  /*6680*/  MUFU.EX2 R111, R111 ;  /* 0x0000006f006f7308 */ /* 0x000ea20000000800 */
[C---:B-1----:R-:W-:Y:S09]  /*6690*/  HMMA.16816.F32.BF16 R68, R92.reuse, R96, R68 ;  /* 0x000000605c44723c */ /* 0x042ff20000041844 */
[----:B------:R-:W-:Y:S01]  /*66a0*/  MUFU.EX2 R122, R122 ;  /* 0x0000007a007a7308 */ /* 0x000fe20000000800 */
[C---:B------:R-:W-:Y:S01]  /*66b0*/  HMMA.16816.F32.BF16 R72, R92.reuse, R98, R72 ;  /* 0x000000625c48723c */ /* 0x040fe20000041848 */
[----:B------:R-:W1:Y:S08]  /*66c0*/  LDSM.16.MT88.4 R96, [R108+0x400] ;  /* 0x000400006c60783b */ /* 0x000e700000004200 */
[----:B------:R-:W3:Y:S10]  /*66d0*/  MUFU.EX2 R117, R117 ;  /* 0x0000007500757308 */ /* 0x000ef40000000800 */
[----:B------:R-:W-:Y:S10]  /*66e0*/  MUFU.EX2 R116, R116 ;  /* 0x0000007400747308 */ /* 0x000ff40000000800 */
[----:B------:R-:W4:Y:S10]  /*66f0*/  MUFU.EX2 R109, R109 ;  /* 0x0000006d006d7308 */ /* 0x000f340000000800 */
[----:B------:R-:W-:Y:S10]  /*6700*/  MUFU.EX2 R133, R133 ;  /* 0x0000008500857308 */ /* 0x000ff40000000800 */
[----:B------:R-:W5:Y:S01]  /*6710*/  MUFU.EX2 R158, R158 ;  /* 0x0000009e009e7308 */ /* 0x000f620000000800 */
[C---:B-1----:R-:W-:Y:S09]  /*6720*/  HMMA.16816.F32.BF16 R76, R92.reuse, R96, R76 ;  /* 0x000000605c4c723c */ /* 0x042ff2000004184c */
[----:B------:R-:W-:Y:S01]  /*6730*/  MUFU.EX2 R113, R113 ;  /* 0x0000007100717308 */ /* 0x000fe20000000800 */
[----:B------:R-:W-:Y:S01]  /*6740*/  HMMA.16816.F32.BF16 R80, R92, R98, R80 ;  /* 0x000000625c50723c */ /* 0x000fe20000041850 */
[----:B------:R-:W1:Y:S02]  /*6750*/  LDSM.16.MT88.4 R96, [R108+0x800] ;  /* 0x000800006c60783b */ /* 0x000e640000004200 */
[----:B------:R-:W-:Y:S01]  /*6760*/  F2FP.BF16.F32.PACK_AB R92, R120, R119 ;  /* 0x00000077785c723e */ /* 0x000fe200000010ff */
[----:B------:R-:W-:Y:S05]  /*6770*/  FADD.FTZ R119, R119, R34 ;  /* 0x0000002277777221 */ /* 0x000fea0000010000 */
[----:B------:R-:W5:Y:S01]  /*6780*/  MUFU.EX2 R86, R86 ;  /* 0x0000005600567308 */ /* 0x000f620000000800 */
[----:B------:R-:W-:Y:S02]  /*6790*/  F2FP.BF16.F32.PACK_AB R93, R132, R123 ;  /* 0x0000007b845d723e */ /* 0x000fe400000010ff */
[----:B------:R-:W-:Y:S01]  /*67a0*/  F2FP.BF16.F32.PACK_AB R94, R115, R114 ;  /* 0x00000072735e723e */ /* 0x000fe200000010ff */
[----:B------:R-:W-:Y:S01]  /*67b0*/  FADD.FTZ R119, R120, R119 ;  /* 0x0000007778777221 */ /* 0x000fe20000010000 */
[----:B------:R-:W-:Y:S05]  /*67c0*/  F2FP.BF16.F32.PACK_AB R95, R126, R121 ;  /* 0x000000797e5f723e */ /* 0x000fea00000010ff */
[----:B------:R-:W-:Y:S02]  /*67d0*/  MUFU.EX2 R160, R160 ;  /* 0x000000a000a07308 */ /* 0x000fe40000000800 */
[C---:B------:R-:W-:Y:S08]  /*67e0*/  HMMA.16816.F32.BF16 R68, R92.reuse, R100, R68 ;  /* 0x000000645c44723c */ /* 0x040ff00000041844 */
[----:B------:R-:W5:Y:S01]  /*67f0*/  MUFU.EX2 R125, R125 ;  /* 0x0000007d007d7308 */ /* 0x000f620000000800 */
[C---:B------:R-:W-:Y:S01]  /*6800*/  HMMA.16816.F32.BF16 R72, R92.reuse, R102, R72 ;  /* 0x000000665c48723c */ /* 0x040fe20000041848 */
[----:B------:R-:W5:Y:S08]  /*6810*/  LDSM.16.MT88.4 R100, [R91+0x3c00] ;  /* 0x003c00005b64783b */ /* 0x000f700000004200 */
[----:B------:R-:W-:Y:S10]  /*6820*/  MUFU.EX2 R162, R162 ;  /* 0x000000a200a27308 */ /* 0x000ff40000000800 */
[----:B------:R-:W5:Y:S01]  /*6830*/  MUFU.EX2 R127, R127 ;  /* 0x0000007f007f7308 */ /* 0x000f620000000800 */
[C---:B-1----:R-:W-:Y:S09]  /*6840*/  HMMA.16816.F32.BF16 R76, R92.reuse, R96, R76 ;  /* 0x000000605c4c723c */ /* 0x042ff2000004184c */
[----:B------:R-:W-:Y:S01]  /*6850*/  MUFU.EX2 R164, R164 ;  /* 0x000000a400a47308 */ /* 0x000fe20000000800 */
[----:B------:R-:W-:Y:S01]  /*6860*/  HMMA.16816.F32.BF16 R80, R92, R98, R80 ;  /* 0x000000625c50723c */ /* 0x000fe20000041850 */
[----:B------:R-:W1:Y:S02]  /*6870*/  LDSM.16.MT88.4 R96, [R91+0x4000] ;  /* 0x004000005b60783b */ /* 0x000e640000004200 */
[----:B--2---:R-:W-:Y:S06]  /*6880*/  F2FP.BF16.F32.PACK_AB R92, R111, R118 ;  /* 0x000000766f5c723e */ /* 0x004fec00000010ff */
[----:B------:R-:W2:Y:S01]  /*6890*/  MUFU.EX2 R151, R151 ;  /* 0x0000009700977308 */ /* 0x000ea20000000800 */
[----:B---3--:R-:W-:Y:S02]  /*68a0*/  F2FP.BF16.F32.PACK_AB R93, R117, R122 ;  /* 0x0000007a755d723e */ /* 0x008fe400000010ff */
[----:B----4-:R-:W-:Y:S02]  /*68b0*/  F2FP.BF16.F32.PACK_AB R94, R109, R116 ;  /* 0x000000746d5e723e */ /* 0x010fe400000010ff */
[----:B-----5:R-:W-:Y:S05]  /*68c0*/  F2FP.BF16.F32.PACK_AB R95, R158, R133 ;  /* 0x000000859e5f723e */ /* 0x020fea00000010ff */
[----:B------:R3:W-:Y:S02]  /*68d0*/  MUFU.EX2 R124, R6 ;  /* 0x00000006007c7308 */ /* 0x0007e40000000800 */
[C---:B------:R-:W-:Y:S08]  /*68e0*/  HMMA.16816.F32.BF16 R68, R92.reuse, R100, R68 ;  /* 0x000000645c44723c */ /* 0x040ff00000041844 */
[----:B------:R-:W4:Y:S01]  /*68f0*/  MUFU.EX2 R153, R153 ;  /* 0x0000009900997308 */ /* 0x000f220000000800 */
[C---:B------:R-:W-:Y:S01]  /*6900*/  HMMA.16816.F32.BF16 R72, R92.reuse, R102, R72 ;  /* 0x000000665c48723c */ /* 0x040fe20000041848 */
[----:B------:R-:W5:Y:S08]  /*6910*/  LDSM.16.MT88.4 R100, [R108+0x1000] ;  /* 0x001000006c64783b */ /* 0x000f700000004200 */
[----:B------:R-:W-:Y:S01]  /*6920*/  MUFU.EX2 R159, R159 ;  /* 0x0000009f009f7308 */ /* 0x000fe20000000800 */
[-C--:B---3--:R-:W-:Y:S01]  /*6930*/  FFMA.FTZ R6, R49, R85.reuse, -R112 ;  /* 0x0000005531067223 */ /* 0x088fe20000010870 */
[C---:B------:R-:W-:Y:S08]  /*6940*/  HMMA.16816.F32.BF16 R76, R92.reuse, R104, R76 ;  /* 0x000000685c4c723c */ /* 0x040ff0000004184c */
[----:B------:R-:W3:Y:S01]  /*6950*/  MUFU.EX2 R165, R165 ;  /* 0x000000a500a57308 */ /* 0x000ee20000000800 */
[-C--:B------:R-:W-:Y:S01]  /*6960*/  FFMA.FTZ R104, R54, R85.reuse, -R110 ;  /* 0x0000005536687223 */ /* 0x080fe2000001086e */
[----:B------:R-:W-:Y:S01]  /*6970*/  FADD.FTZ R105, R7, R26 ;  /* 0x0000001a07697221 */ /* 0x000fe20000010000 */
[-CC-:B------:R-:W-:Y:S01]  /*6980*/  FFMA.FTZ R7, R58, R85.reuse, -R110.reuse ;  /* 0x000000553a077223 */ /* 0x180fe2000001086e */
[----:B------:R-:W-:Y:S01]  /*6990*/  FFMA.FTZ R26, R59, R85, -R110 ;  /* 0x000000553b1a7223 */ /* 0x000fe2000001086e */
[----:B------:R-:W-:Y:S05]  /*69a0*/  HMMA.16816.F32.BF16 R80, R92, R106, R80 ;  /* 0x0000006a5c50723c */ /* 0x000fea0000041850 */
[----:B------:R1:W-:Y:S01]  /*69b0*/  MUFU.EX2 R11, R104 ;  /* 0x00000068000b7308 */ /* 0x0003e20000000800 */
[----:B------:R-:W-:Y:S01]  /*69c0*/  FADD.FTZ R30, R14, R105 ;  /* 0x000000690e1e7221 */ /* 0x000fe20000010000 */
[----:B------:R-:W-:Y:S01]  /*69d0*/  F2FP.BF16.F32.PACK_AB R92, R86, R113 ;  /* 0x00000071565c723e */ /* 0x000fe200000010ff */
[-C--:B------:R-:W-:Y:S01]  /*69e0*/  FFMA.FTZ R14, R57, R85.reuse, -R112 ;  /* 0x00000055390e7223 */ /* 0x080fe20000010870 */
[----:B------:R-:W-:Y:S02]  /*69f0*/  F2FP.BF16.F32.PACK_AB R93, R125, R160 ;  /* 0x000000a07d5d723e */ /* 0x000fe400000010ff */
[----:B------:R-:W-:Y:S04]  /*6a00*/  F2FP.BF16.F32.PACK_AB R94, R127, R162 ;  /* 0x000000a27f5e723e */ /* 0x000fe800000010ff */
[----:B------:R-:W-:Y:S01]  /*6a10*/  MUFU.EX2 R161, R161 ;  /* 0x000000a100a17308 */ /* 0x000fe20000000800 */
[----:B--2---:R-:W-:Y:S09]  /*6a20*/  F2FP.BF16.F32.PACK_AB R95, R151, R164 ;  /* 0x000000a4975f723e */ /* 0x004ff200000010ff */
[----:B------:R-:W2:Y:S01]  /*6a30*/  MUFU.EX2 R6, R6 ;  /* 0x0000000600067308 */ /* 0x000ea20000000800 */
[----:B-1----:R-:W1:Y:S01]  /*6a40*/  LDSM.16.MT88.4 R104, [R91+0x4400] ;  /* 0x004400005b68783b */ /* 0x002e620000004200 */
[C---:B------:R-:W-:Y:S08]  /*6a50*/  HMMA.16816.F32.BF16 R68, R92.reuse, R96, R68 ;  /* 0x000000605c44723c */ /* 0x040ff00000041844 */
[----:B------:R-:W-:Y:S01]  /*6a60*/  MUFU.EX2 R5, R5 ;  /* 0x0000000500057308 */ /* 0x000fe20000000800 */
[C---:B------:R-:W-:Y:S01]  /*6a70*/  HMMA.16816.F32.BF16 R72, R92.reuse, R98, R72 ;  /* 0x000000625c48723c */ /* 0x040fe20000041848 */
[----:B------:R-:W1:Y:S08]  /*6a80*/  LDSM.16.MT88.4 R96, [R108+0x1400] ;  /* 0x001400006c60783b */ /* 0x000e700000004200 */
[----:B------:R-:W2:Y:S01]  /*6a90*/  MUFU.EX2 R18, R18 ;  /* 0x0000001200127308 */ /* 0x000ea20000000800 */
[C---:B-----5:R-:W-:Y:S03]  /*6aa0*/  HMMA.16816.F32.BF16 R76, R92.reuse, R100, R76 ;  /* 0x000000645c4c723c */ /* 0x060fe6000004184c */
[----:B------:R-:W-:Y:S01]  /*6ab0*/  FADD.FTZ R101, R123, R30 ;  /* 0x0000001e7b657221 */ /* 0x000fe20000010000 */
[-CC-:B------:R-:W-:Y:S01]  /*6ac0*/  FFMA.FTZ R123, R60, R85.reuse, -R112.reuse ;  /* 0x000000553c7b7223 */ /* 0x180fe20000010870 */
[----:B------:R-:W-:Y:S04]  /*6ad0*/  FFMA.FTZ R112, R65, R85, -R112 ;  /* 0x0000005541707223 */ /* 0x000fe80000010870 */
[----:B------:R-:W-:Y:S01]  /*6ae0*/  MUFU.EX2 R9, R9 ;  /* 0x0000000900097308 */ /* 0x000fe20000000800 */
[----:B------:R-:W-:Y:S01]  /*6af0*/  FADD.FTZ R132, R132, R101 ;  /* 0x0000006584847221 */ /* 0x000fe20000010000 */
[----:B------:R-:W-:Y:S01]  /*6b00*/  HMMA.16816.F32.BF16 R80, R92, R102, R80 ;  /* 0x000000665c50723c */ /* 0x000fe20000041850 */
[----:B------:R-:W5:Y:S02]  /*6b10*/  LDSM.16.MT88.4 R100, [R91+0x4800] ;  /* 0x004800005b64783b */ /* 0x000f640000004200 */
[----:B----4-:R-:W-:Y:S02]  /*6b20*/  F2FP.BF16.F32.PACK_AB R92, R153, R124 ;  /* 0x0000007c995c723e */ /* 0x010fe400000010ff */
[----:B---3--:R-:W-:Y:S03]  /*6b30*/  F2FP.BF16.F32.PACK_AB R93, R165, R159 ;  /* 0x0000009fa55d723e */ /* 0x008fe600000010ff */
[----:B------:R-:W3:Y:S01]  /*6b40*/  MUFU.EX2 R22, R22 ;  /* 0x0000001600167308 */ /* 0x000ee20000000800 */
[----:B--2---:R-:W-:Y:S02]  /*6b50*/  F2FP.BF16.F32.PACK_AB R94, R6, R161 ;  /* 0x000000a1065e723e */ /* 0x004fe400000010ff */
[----:B------:R-:W-:Y:S07]  /*6b60*/  F2FP.BF16.F32.PACK_AB R95, R18, R5 ;  /* 0x00000005125f723e */ /* 0x000fee00000010ff */
[----:B------:R-:W2:Y:S01]  /*6b70*/  MUFU.EX2 R10, R55 ;  /* 0x00000037000a7308 */ /* 0x000ea20000000800 */
[C---:B-1----:R-:W-:Y:S03]  /*6b80*/  HMMA.16816.F32.BF16 R68, R92.reuse, R104, R68 ;  /* 0x000000685c44723c */ /* 0x042fe60000041844 */
[----:B------:R-:W-:Y:S01]  /*6b90*/  FADD.FTZ R105, R121, R132 ;  /* 0x0000008479697221 */ /* 0x000fe20000010000 */
[----:B------:R-:W-:Y:S01]  /*6ba0*/  FADD.FTZ R104, R114, R119 ;  /* 0x0000007772687221 */ /* 0x000fe20000010000 */
[-C--:B------:R-:W-:Y:S04]  /*6bb0*/  FFMA.FTZ R119, R63, R85.reuse, -R110 ;  /* 0x000000553f777223 */ /* 0x080fe8000001086e */
[----:B------:R-:W-:Y:S01]  /*6bc0*/  MUFU.EX2 R163, R163 ;  /* 0x000000a300a37308 */ /* 0x000fe20000000800 */
[----:B------:R-:W-:Y:S01]  /*6bd0*/  FADD.FTZ R105, R126, R105 ;  /* 0x000000697e697221 */ /* 0x000fe20000010000 */
[C---:B------:R-:W-:Y:S03]  /*6be0*/  HMMA.16816.F32.BF16 R72, R92.reuse, R106, R72 ;  /* 0x0000006a5c48723c */ /* 0x040fe60000041848 */
[----:B------:R-:W-:Y:S01]  /*6bf0*/  FADD.FTZ R115, R115, R104 ;  /* 0x0000006873737221 */ /* 0x000fe20000010000 */
[----:B------:R-:W-:Y:S01]  /*6c00*/  FADD.FTZ R122, R122, R105 ;  /* 0x000000697a7a7221 */ /* 0x000fe20000010000 */
[----:B------:R-:W-:Y:S03]  /*6c10*/  FFMA.FTZ R110, R67, R85, -R110 ;  /* 0x00000055436e7223 */ /* 0x000fe6000001086e */
[----:B------:R-:W1:Y:S01]  /*6c20*/  MUFU.EX2 R14, R14 ;  /* 0x0000000e000e7308 */ /* 0x000e620000000800 */
[----:B------:R-:W4:Y:S01]  /*6c30*/  LDSM.16.MT88.4 R104, [R108+0x1800] ;  /* 0x001800006c68783b */ /* 0x000f220000004200 */
[C---:B------:R-:W-:Y:S03]  /*6c40*/  HMMA.16816.F32.BF16 R76, R92.reuse, R96, R76 ;  /* 0x000000605c4c723c */ /* 0x040fe6000004184c */
[----:B------:R-:W-:Y:S01]  /*6c50*/  FADD.FTZ R118, R118, R115 ;  /* 0x0000007376767221 */ /* 0x000fe20000010000 */
[----:B------:R-:W-:Y:S04]  /*6c60*/  FADD.FTZ R122, R117, R122 ;  /* 0x0000007a757a7221 */ /* 0x000fe80000010000 */
[----:B------:R-:W-:Y:S01]  /*6c70*/  MUFU.EX2 R7, R7 ;  /* 0x0000000700077308 */ /* 0x000fe20000000800 */
[----:B------:R-:W-:Y:S01]  /*6c80*/  FADD.FTZ R111, R111, R118 ;  /* 0x000000766f6f7221 */ /* 0x000fe20000010000 */
[----:B------:R-:W-:Y:S01]  /*6c90*/  HMMA.16816.F32.BF16 R80, R92, R98, R80 ;  /* 0x000000625c50723c */ /* 0x000fe20000041850 */
[----:B------:R4:W4:Y:S02]  /*6ca0*/  LDSM.16.MT88.4 R96, [R91+0x4c00] ;  /* 0x004c00005b60783b */ /* 0x0009240000004200 */
[----:B---3--:R-:W-:Y:S01]  /*6cb0*/  F2FP.BF16.F32.PACK_AB R92, R22, R9 ;  /* 0x00000009165c723e */ /* 0x008fe200000010ff */
[----:B------:R-:W-:Y:S01]  /*6cc0*/  FADD.FTZ R133, R133, R122 ;  /* 0x0000007a85857221 */ /* 0x000fe20000010000 */
[----:B--2---:R-:W-:Y:S03]  /*6cd0*/  F2FP.BF16.F32.PACK_AB R93, R10, R11 ;  /* 0x0000000b0a5d723e */ /* 0x004fe600000010ff */
        /* <DEDUP_REMOVED lines=17> */
[C---:B-----5:R-:W-:Y:S02]  /*6df0*/  HMMA.16816.F32.BF16 R68, R92.reuse, R100, R68 ;  /* 0x000000645c44723c */ /* 0x060fe40000041844 */
[----:B------:R-:W-:Y:S01]  /*6e00*/  MUFU.EX2 R114, R13 ;  /* 0x0000000d00727308 */ /* 0x000fe20000000800 */
[----:B------:R-:W-:Y:S05]  /*6e10*/  FADD.FTZ R86, R165, R86 ;  /* 0x00000056a5567221 */ /* 0x000fea0000010000 */
[C---:B------:R-:W-:Y:S01]  /*6e20*/  HMMA.16816.F32.BF16 R72, R92.reuse, R102, R72 ;  /* 0x000000665c48723c */ /* 0x040fe20000041848 */
[----:B------:R-:W1:Y:S03]  /*6e30*/  LDSM.16.MT88.4 R100, [R108+0x1c00] ;  /* 0x001c00006c64783b */ /* 0x000e660000004200 */
[----:B------:R-:W2:Y:S04]  /*6e40*/  MUFU.EX2 R115, R119 ;  /* 0x0000007700737308 */ /* 0x000ea80000000800 */
[C---:B----4-:R-:W-:Y:S06]  /*6e50*/  HMMA.16816.F32.BF16 R76, R92.reuse, R104, R76 ;  /* 0x000000685c4c723c */ /* 0x050fec000004184c */
[----:B------:R3:W-:Y:S01]  /*6e60*/  MUFU.EX2 R111, R64 ;  /* 0x00000040006f7308 */ /* 0x0007e20000000800 */
[----:B------:R-:W-:Y:S04]  /*6e70*/  FADD.FTZ R104, R124, R127 ;  /* 0x0000007f7c687221 */ /* 0x000fe80000010000 */
[----:B------:R-:W-:Y:S01]  /*6e80*/  FADD.FTZ R104, R153, R104 ;  /* 0x0000006899687221 */ /* 0x000fe20000010000 */
[----:B------:R-:W-:Y:S04]  /*6e90*/  HMMA.16816.F32.BF16 R80, R92, R106, R80 ;  /* 0x0000006a5c50723c */ /* 0x000fe80000041850 */
[----:B------:R-:W4:Y:S01]  /*6ea0*/  MUFU.EX2 R112, R112 ;  /* 0x0000007000707308 */ /* 0x000f220000000800 */
[----:B--2---:R-:W-:Y:S01]  /*6eb0*/  F2FP.BF16.F32.PACK_AB R65, R115, R114 ;  /* 0x000000727341723e */ /* 0x004fe200000010ff */
[----:B------:R-:W-:Y:S01]  /*6ec0*/  FADD.FTZ R93, R5, R86 ;  /* 0x00000056055d7221 */ /* 0x000fe20000010000 */
[----:B------:R-:W-:Y:S03]  /*6ed0*/  FADD.FTZ R161, R161, R104 ;  /* 0x00000068a1a17221 */ /* 0x000fe60000010000 */
[----:B------:R-:W-:Y:S01]  /*6ee0*/  FADD.FTZ R86, R18, R93 ;  /* 0x0000005d12567221 */ /* 0x000fe20000010000 */
[----:B------:R-:W-:Y:S03]  /*6ef0*/  FADD.FTZ R92, R6, R161 ;  /* 0x000000a1065c7221 */ /* 0x000fe60000010000 */
[----:B------:R4:W-:Y:S01]  /*6f00*/  MUFU.EX2 R91, R66 ;  /* 0x00000042005b7308 */ /* 0x0009e20000000800 */
[----:B---3--:R-:W-:Y:S01]  /*6f10*/  F2FP.BF16.F32.PACK_AB R64, R61, R120 ;  /* 0x000000783d40723e */ /* 0x008fe200000010ff */
[----:B------:R-:W-:Y:S01]  /*6f20*/  FADD.FTZ R95, R11, R86 ;  /* 0x000000560b5f7221 */ /* 0x000fe20000010000 */
[----:B------:R-:W-:Y:S03]  /*6f30*/  FADD.FTZ R93, R9, R92 ;  /* 0x0000005c095d7221 */ /* 0x000fe60000010000 */
[----:B------:R-:W-:Y:S01]  /*6f40*/  FADD.FTZ R86, R10, R95 ;  /* 0x0000005f0a567221 */ /* 0x000fe20000010000 */
[----:B------:R-:W-:Y:S03]  /*6f50*/  FADD.FTZ R92, R22, R93 ;  /* 0x0000005d165c7221 */ /* 0x000fe60000010000 */
[----:B------:R-:W2:Y:S01]  /*6f60*/  MUFU.EX2 R110, R110 ;  /* 0x0000006e006e7308 */ /* 0x000ea20000000800 */
[----:B------:R-:W-:Y:S01]  /*6f70*/  FADD.FTZ R93, R7, R86 ;  /* 0x00000056075d7221 */ /* 0x000fe20000010000 */
[----:B------:R-:W-:Y:S03]  /*6f80*/  FADD.FTZ R163, R163, R92 ;  /* 0x0000005ca3a37221 */ /* 0x000fe60000010000 */
[----:B------:R-:W-:Y:S01]  /*6f90*/  FADD.FTZ R93, R26, R93 ;  /* 0x0000005d1a5d7221 */ /* 0x000fe20000010000 */
[----:B------:R-:W-:Y:S01]  /*6fa0*/  FADD.FTZ R163, R14, R163 ;  /* 0x000000a30ea37221 */ /* 0x000fe20000010000 */
[----:B----4-:R-:W-:Y:S02]  /*6fb0*/  F2FP.BF16.F32.PACK_AB R66, R112, R111 ;  /* 0x0000006f7042723e */ /* 0x010fe400000010ff */
[----:B------:R-:W-:Y:S01]  /*6fc0*/  FADD.FTZ R86, R114, R93 ;  /* 0x0000005d72567221 */ /* 0x000fe20000010000 */
[----:B------:R-:W-:Y:S03]  /*6fd0*/  FADD.FTZ R120, R120, R163 ;  /* 0x000000a378787221 */ /* 0x000fe60000010000 */
[----:B------:R-:W-:Y:S01]  /*6fe0*/  FADD.FTZ R86, R115, R86 ;  /* 0x0000005673567221 */ /* 0x000fe20000010000 */
[----:B------:R-:W-:Y:S01]  /*6ff0*/  FADD.FTZ R120, R61, R120 ;  /* 0x000000783d787221 */ /* 0x000fe20000010000 */
[C---:B--2---:R-:W-:Y:S02]  /*7000*/  F2FP.BF16.F32.PACK_AB R67, R110.reuse, R91 ;  /* 0x0000005b6e43723e */ /* 0x044fe400000010ff */
[----:B------:R-:W-:Y:S01]  /*7010*/  FADD.FTZ R91, R91, R86 ;  /* 0x000000565b5b7221 */ /* 0x000fe20000010000 */
[----:B------:R-:W-:Y:S03]  /*7020*/  FADD.FTZ R111, R111, R120 ;  /* 0x000000786f6f7221 */ /* 0x000fe60000010000 */
[----:B------:R-:W-:Y:S01]  /*7030*/  FADD.FTZ R158, R110, R91 ;  /* 0x0000005b6e9e7221 */ /* 0x000fe20000010000 */
[----:B------:R-:W-:Y:S01]  /*7040*/  FADD.FTZ R151, R112, R111 ;  /* 0x0000006f70977221 */ /* 0x000fe20000010000 */
[C---:B------:R-:W-:Y:S08]  /*7050*/  HMMA.16816.F32.BF16 R68, R64.reuse, R96, R68 ;  /* 0x000000604044723c */ /* 0x040ff00000041844 */
[C---:B------:R-:W-:Y:S08]  /*7060*/  HMMA.16816.F32.BF16 R72, R64.reuse, R98, R72 ;  /* 0x000000624048723c */ /* 0x040ff00000041848 */
[C---:B-1----:R-:W-:Y:S08]  /*7070*/  HMMA.16816.F32.BF16 R76, R64.reuse, R100, R76 ;  /* 0x00000064404c723c */ /* 0x042ff0000004184c */
[----:B------:R-:W-:Y:S01]  /*7080*/  HMMA.16816.F32.BF16 R80, R64, R102, R80 ;  /* 0x000000664050723c */ /* 0x000fe20000041850 */
[----:B------:R-:W-:Y:S08]  /*7090*/  @!UPT UIADD3 URZ, UPT, UPT, URZ, URZ, URZ ;  /* 0x000000fffffff290 */ /* 0x000ff0000fffe0ff */
[----:B------:R-:W-:Y:S11]  /*70a0*/  @P0 BRA `(.L_x_6220) ;  /* 0xffffffd8002c0947 */ /* 0x000ff6000383ffff */
.L_x_6213:
        /* <DEDUP_REMOVED lines=11> */
.L_x_6228:
[----:B---34-:R-:W-:Y:S01]  /*7160*/  FADD.FTZ R20, R20, R8 ;  /* 0x0000000814147221 */ /* 0x018fe20000010000 */
[----:B------:R-:W-:Y:S01]  /*7170*/  IMAD.SHL.U32 R7, R128, 0x2, RZ ;  /* 0x0000000280077824 */ /* 0x000fe200078e00ff */
[----:B------:R-:W2:Y:S01]  /*7180*/  MUFU.RCP R5, R16 ;  /* 0x0000001000057308 */ /* 0x000ea20000001000 */
[----:B------:R-:W-:Y:S05]  /*7190*/  WARPSYNC.ALL ;  /* 0x0000000000007948 */ /* 0x000fea0003800000 */
[----:B------:R-:W-:Y:S01]  /*71a0*/  LOP3.LUT R7, R7, 0x6, RZ, 0xc0, !PT ;  /* 0x0000000607077812 */ /* 0x000fe200078ec0ff */
[----:B------:R-:W-:Y:S01]  /*71b0*/  BAR.SYNC.DEFER_BLOCKING 0x0 ;  /* 0x0000000000007b1d */ /* 0x000fe20000010000 */
[----:B------:R-:W-:-:S02]  /*71c0*/  FSETP.NE.FTZ.AND P5, PT, R20, RZ, PT ;  /* 0x000000ff1400720b */ /* 0x000fc40003fb5000 */
[----:B------:R-:W-:Y:S02]  /*71d0*/  LOP3.LUT R130, R7, 0x3e00, R130, 0xf8, !PT ;  /* 0x00003e0007827812 */ /* 0x000fe400078ef882 */
[----:B------:R-:W-:Y:S01]  /*71e0*/  FSETP.NE.FTZ.AND P0, PT, R16, RZ, PT ;  /* 0x000000ff1000720b */ /* 0x000fe20003f15000 */
[----:B------:R-:W3:Y:S01]  /*71f0*/  MUFU.RCP R4, R20 ;  /* 0x0000001400047308 */ /* 0x000ee20000001000 */
[----:B------:R-:W-:Y:S02]  /*7200*/  LOP3.LUT R7, R130, 0x20, R145, 0xf8, !PT ;  /* 0x0000002082077812 */ /* 0x000fe400078ef891 */
[----:B--2---:R-:W-:Y:S02]  /*7210*/  FSEL R5, R5, 1, P0 ;  /* 0x3f80000005057808 */ /* 0x004fe40000000000 */
[----:B------:R-:W-:-:S03]  /*7220*/  LOP3.LUT R144, R7, R144, RZ, 0xfc, !PT ;  /* 0x0000009007907212 */ /* 0x000fc600078efcff */
[C---:B------:R-:W-:Y:S01]  /*7230*/  FMUL.FTZ R68, R5.reuse, R68 ;  /* 0x0000004405447220 */ /* 0x040fe20000410000 */
[C---:B------:R-:W-:Y:S01]  /*7240*/  FMUL.FTZ R69, R5.reuse, R69 ;  /* 0x0000004505457220 */ /* 0x040fe20000410000 */
[----:B------:R-:W-:Y:S02]  /*7250*/  IMAD R144, R144, 0x4, R131 ;  /* 0x0000000490907824 */ /* 0x000fe400078e0283 */
[C---:B------:R-:W-:Y:S01]  /*7260*/  FMUL.FTZ R72, R5.reuse, R72 ;  /* 0x0000004805487220 */ /* 0x040fe20000410000 */
[C---:B------:R-:W-:Y:S01]  /*7270*/  FMUL.FTZ R73, R5.reuse, R73 ;  /* 0x0000004905497220 */ /* 0x040fe20000410000 */
[C---:B------:R-:W-:Y:S01]  /*7280*/  FMUL.FTZ R76, R5.reuse, R76 ;  /* 0x0000004c054c7220 */ /* 0x040fe20000410000 */
[C---:B------:R-:W-:Y:S01]  /*7290*/  FMUL.FTZ R77, R5.reuse, R77 ;  /* 0x0000004d054d7220 */ /* 0x040fe20000410000 */
[C---:B------:R-:W-:Y:S01]  /*72a0*/  FMUL.FTZ R80, R5.reuse, R80 ;  /* 0x0000005005507220 */ /* 0x040fe20000410000 */
[----:B---3--:R-:W-:Y:S01]  /*72b0*/  FSEL R4, R4, 1, P5 ;  /* 0x3f80000004047808 */ /* 0x008fe20002800000 */
        /* <DEDUP_REMOVED lines=12> */
[----:B------:R-:W-:-:S03]  /*7380*/  LOP3.LUT R145, R145, 0x80, RZ, 0xc0, !PT ;  /* 0x0000008091917812 */ /* 0x000fc600078ec0ff */
[C---:B------:R-:W-:Y:S01]  /*7390*/  IMAD.IADD R5, R144.reuse, 0x1, -R4 ;  /* 0x0000000190057824 */ /* 0x040fe200078e0a04 */
[----:B------:R-:W-:-:S04]  /*73a0*/  IADD3 R145, PT, PT, R144, -R145, RZ ;  /* 0x8000009190917210 */ /* 0x000fc80007ffe0ff */
[----:B------:R-:W-:Y:S01]  /*73b0*/  IADD3 R4, PT, PT, -R4, R145, RZ ;  /* 0x0000009104047210 */ /* 0x000fe20007ffe1ff */
        /* <DEDUP_REMOVED lines=9> */
[----:B------:R-:W3:Y:S04]  /*7450*/  LD.E.64 R26, desc[UR4][R2.64+0x78] ;  /* 0x00007804021a7980 */ /* 0x000ee8000c101b00 */
[----:B------:R1:W5:Y:S01]  /*7460*/  LD.E.64 R28, desc[UR4][R2.64+0xa8] ;  /* 0x0000a804021c7980 */ /* 0x000362000c101b00 */
[----:B------:R-:W-:Y:S01]  /*7470*/  LOP3.LUT R7, R90, 0xd8, RZ, 0xc0, !PT ;  /* 0x000000d85a077812 */ /* 0x000fe200078ec0ff */
[----:B------:R-:W1:Y:S01]  /*7480*/  @P0 MUFU.LG2 R30, R16 ;  /* 0x00000010001e0308 */ /* 0x000e620000000c00 */
[----:B------:R-:W-:Y:S01]  /*7490*/  SHF.R.U32.HI R25, RZ, 0x3, R128 ;  /* 0x00000003ff197819 */ /* 0x000fe20000011680 */
[----:B------:R-:W-:Y:S01]  /*74a0*/  BSSY.RECONVERGENT B0, `(.L_x_6222) ;  /* 0x000002f000007945 */ /* 0x000fe20003800200 */
[----:B--2---:R-:W-:-:S02]  /*74b0*/  LOP3.LUT R5, R7, 0x18, R88, 0x78, !PT ;  /* 0x0000001807057812 */ /* 0x004fc400078e7858 */
[----:B------:R-:W-:Y:S02]  /*74c0*/  IADD3 R19, PT, PT, R25, 0x10, RZ ;  /* 0x0000001019137810 */ /* 0x000fe40007ffe0ff */
[----:B------:R-:W-:Y:S01]  /*74d0*/  LOP3.LUT R6, R5, 0xf24, R90, 0xf8, !PT ;  /* 0x00000f2405067812 */ /* 0x000fe200078ef85a */
[----:B------:R-:W2:Y:S01]  /*74e0*/  @P5 MUFU.LG2 R20, R20 ;  /* 0x0000001400145308 */ /* 0x000ea20000000c00 */
[-C--:B------:R-:W-:Y:S02]  /*74f0*/  ISETP.GE.AND P3, PT, R19, R136.reuse, PT ;  /* 0x000000881300720c */ /* 0x080fe40003f66270 */
[----:B------:R-:W-:Y:S01]  /*7500*/  LOP3.LUT P6, RZ, R128, 0x3, RZ, 0xc0, !PT ;  /* 0x0000000380ff7812 */ /* 0x000fe200078cc0ff */
[----:B------:R-:W-:Y:S01]  /*7510*/  IMAD R131, R6, 0x4, R131 ;  /* 0x0000000406837824 */ /* 0x000fe200078e0283 */
[----:B------:R-:W-:Y:S01]  /*7520*/  BAR.SYNC.DEFER_BLOCKING 0x0 ;  /* 0x0000000000007b1d */ /* 0x000fe20000010000 */
[----:B------:R-:W-:Y:S02]  /*7530*/  ISETP.GE.AND P4, PT, R25, R136, PT ;  /* 0x000000881900720c */ /* 0x000fe40003f86270 */
[----:B------:R-:W-:Y:S01]  /*7540*/  LOP3.LUT R88, R88, 0x30, RZ, 0xc0, !PT ;  /* 0x0000003058587812 */ /* 0x000fe200078ec0ff */
[----:B-1----:R-:W-:Y:S01]  /*7550*/  @P0 FMUL.FTZ R30, R30, 0.69314718246459960938 ;  /* 0x3f3172181e1e0820 */ /* 0x002fe20000410000 */
[----:B------:R-:W-:Y:S01]  /*7560*/  SHF.L.U32 R2, R143, 0x6, RZ ;  /* 0x000000068f027819 */ /* 0x000fe200000006ff */
[C---:B------:R-:W-:Y:S01]  /*7570*/  VIADD R3, R25.reuse, 0x20 ;  /* 0x0000002019037836 */ /* 0x040fe20000000000 */
[----:B------:R-:W-:Y:S01]  /*7580*/  IADD3 R25, PT, PT, R25, 0x30, RZ ;  /* 0x0000003019197810 */ /* 0x000fe20007ffe0ff */
[----:B--2---:R-:W-:-:S03]  /*7590*/  @P5 FMUL.FTZ R20, R20, 0.69314718246459960938 ;  /* 0x3f31721814145820 */ /* 0x004fc60000410000 */
[-C--:B------:R-:W-:Y:S02]  /*75a0*/  ISETP.GE.AND P2, PT, R3, R136.reuse, PT ;  /* 0x000000880300720c */ /* 0x080fe40003f46270 */
[----:B------:R-:W-:Y:S02]  /*75b0*/  LOP3.LUT R3, R90, 0xffc, RZ, 0xc0, !PT ;  /* 0x00000ffc5a037812 */ /* 0x000fe400078ec0ff */
[----:B------:R-:W-:Y:S02]  /*75c0*/  ISETP.GE.AND P1, PT, R25, R136, PT ;  /* 0x000000881900720c */ /* 0x000fe40003f26270 */
[----:B------:R-:W-:Y:S01]  /*75d0*/  SHF.R.U32.HI R25, RZ, 0x2, R128 ;  /* 0x00000002ff197819 */ /* 0x000fe20000011680 */
[----:B------:R1:W2:Y:S03]  /*75e0*/  LDS.128 R12, [R131] ;  /* 0x00000000830c7984 */ /* 0x0002a60000000c00 */
[----:B------:R-:W-:Y:S01]  /*75f0*/  LOP3.LUT R25, R88, 0x7, R25, 0xf8, !PT ;  /* 0x0000000758197812 */ /* 0x000fe200078ef819 */
[----:B------:R1:W1:Y:S04]  /*7600*/  LDS.128 R8, [R131+0x800] ;  /* 0x0008000083087984 */ /* 0x0002680000000c00 */
[----:B------:R1:W1:Y:S01]  /*7610*/  LDS.128 R4, [R131+0x1000] ;  /* 0x0010000083047984 */ /* 0x0002620000000c00 */
[----:B----4-:R-:W-:-:S04]  /*7620*/  IMAD R22, R22, UR8, R147 ;  /* 0x0000000816167c24 */ /* 0x010fc8000f8e0293 */
[----:B---3--:R-:W-:Y:S02]  /*7630*/  IMAD R146, R22, R17, R146 ;  /* 0x0000001116927224 */ /* 0x008fe400078e0292 */
[----:B------:R3:W4:Y:S01]  /*7640*/  LDS.128 R16, [R131+0x1800] ;  /* 0x0018000083107984 */ /* 0x0007220000000c00 */
[----:B------:R-:W-:Y:S02]  /*7650*/  IMAD.MOV.U32 R22, RZ, RZ, -0x800000 ;  /* 0xff800000ff167424 */ /* 0x000fe400078e00ff */
[----:B-----5:R-:W-:Y:S01]  /*7660*/  @P5 FFMA.FTZ R22, R21, R0, R20 ;  /* 0x0000000015165223 */ /* 0x020fe20000010014 */
[----:B------:R-:W-:Y:S02]  /*7670*/  IMAD R23, R23, R146, R2 ;  /* 0x0000009217177224 */ /* 0x000fe400078e0202 */
[----:B------:R-:W-:Y:S02]  /*7680*/  IMAD.MOV.U32 R2, RZ, RZ, -0x800000 ;  /* 0xff800000ff027424 */ /* 0x000fe400078e00ff */
[----:B------:R-:W-:Y:S01]  /*7690*/  @P0 FFMA.FTZ R2, R21, R84, R30 ;  /* 0x0000005415020223 */ /* 0x000fe2000001001e */
[----:B------:R-:W-:-:S05]  /*76a0*/  IMAD R24, R23, R24, RZ ;  /* 0x0000001817187224 */ /* 0x000fca00078e02ff */
[----:B------:R-:W-:-:S04]  /*76b0*/  IADD3 R3, P0, PT, R24, R3, RZ ;  /* 0x0000000318037210 */ /* 0x000fc80007f1e0ff */
[----:B------:R-:W-:Y:S02]  /*76c0*/  LEA.HI.X.SX32 R24, R24, RZ, 0x1, P0 ;  /* 0x000000ff18187211 */ /* 0x000fe400000f0eff */
[----:B------:R-:W-:-:S04]  /*76d0*/  LEA R26, P0, R3, R26, 0x2 ;  /* 0x0000001a031a7211 */ /* 0x000fc800078010ff */
[----:B------:R-:W-:Y:S01]  /*76e0*/  LEA.HI.X R27, R3, R27, R24, 0x2, P0 ;  /* 0x0000001b031b7211 */ /* 0x000fe200000f1418 */
[----:B-123--:R-:W-:Y:S08]  /*76f0*/  @P6 BRA `(.L_x_6223) ;  /* 0x0000000000246947 */ /* 0x00eff00003800000 */
        /* <DEDUP_REMOVED lines=9> */
.L_x_6223:
[----:B------:R-:W-:Y:S05]  /*7790*/  BSYNC.RECONVERGENT B0 ;  /* 0x0000000000007941 */ /* 0x000fea0003800200 */
.L_x_6222:
[----:B------:R-:W-:Y:S01]  /*77a0*/  MOV R143, 0x0 ;  /* 0x00000000008f7802 */ /* 0x000fe20000000f00 */
[----:B------:R-:W-:Y:S04]  /*77b0*/  @!P4 ST.E.128 desc[UR4][R26.64], R12 ;  /* 0x0000000c1a00c985 */ /* 0x000fe8000c101d04 */
[----:B------:R-:W-:Y:S04]  /*77c0*/  @!P3 ST.E.128 desc[UR4][R26.64+0x800], R8 ;  /* 0x000800081a00b985 */ /* 0x000fe8000c101d04 */
[----:B------:R1:W-:Y:S02]  /*77d0*/  @!P2 ST.E.128 desc[UR4][R26.64+0x1000], R4 ;  /* 0x001000041a00a985 */ /* 0x0003e4000c101d04 */
[----:B-1--4-:R-:W-:Y:S05]  /*77e0*/  @P1 RET.REL.NODEC R142 `(_ZN5flash24flash_fwd_splitkv_kernelI23Flash_fwd_kernel_traitsILi32ELi64ELi128ELi4ELb0ELb0EN7cutlass10bfloat16_tE19Flash_kernel_traitsILi32ELi64ELi128ELi4ES3_EELb0ELb0ELb0ELb0ELb1ELb0ELb1ELb0EEEvNS_16Flash_fwd_paramsE) ;  /* 0xffffff888e041950 */ /* 0x012fea0003c3ffff */
[----:B------:R-:W-:Y:S01]  /*77f0*/  MOV R143, 0x0 ;  /* 0x00000000008f7802 */ /* 0x000fe20000000f00 */
[----:B------:R1:W-:Y:S03]  /*7800*/  ST.E.128 desc[UR4][R26.64+0x1800], R16 ;  /* 0x001800101a007985 */ /* 0x0003e6000c101d04 */
[----:B-1----:R-:W-:Y:S05]  /*7810*/  RET.REL.NODEC R142 `(_ZN5flash24flash_fwd_splitkv_kernelI23Flash_fwd_kernel_traitsILi32ELi64ELi128ELi4ELb0ELb0EN7cutlass10bfloat16_tE19Flash_kernel_traitsILi32ELi64ELi128ELi4ES3_EELb0ELb0ELb0ELb0ELb1ELb0ELb1ELb0EEEvNS_16Flash_fwd_paramsE) ;  /* 0xffffff848ef87950 */ /* 0x002fea0003c3ffff */
.L_x_6221:
[----:B------:R-:W-:Y:S01]  /*7820*/  MOV R5, 0x2 ;  /* 0x0000000200057802 */ /* 0x000fe20000000f00 */
[----:B------:R-:W-:Y:S01]  /*7830*/  IMAD.MOV.U32 R4, RZ, RZ, 0x1f ;  /* 0x0000001fff047424 */ /* 0x000fe200078e00ff */
[----:B------:R-:W-:-:S07]  /*7840*/  MOV R6, 0xffffffff ;  /* 0xffffffff00067802 */ /* 0x000fce0000000f00 */
[----:B-1---5:R-:W-:Y:S05]  /*7850*/  WARPSYNC.COLLECTIVE R6, `(.L_x_6224) ;  /* 0x0000000006087348 */ /* 0x022fea0003c00000 */
[----:B------:R2:W3:Y:S02]  /*7860*/  SHFL.BFLY P0, R8, R151, R5, R4 ;  /* 0x0c00000597087389 */ /* 0x0004e40000000004 */
[----:B-123-5:R-:W-:Y:S05]  /*7870*/  ENDCOLLECTIVE ;  /* 0x000000000000791b */ /* 0x02efea0003800000 */
.L_x_6224:
[----:B------:R-:W-:Y:S02]  /*7880*/  IMAD.MOV.U32 R10, RZ, RZ, R8 ;  /* 0x000000ffff0a7224 */ /* 0x000fe400078e0008 */
[----:B------:R-:W-:Y:S02]  /*7890*/  IMAD.MOV.U32 R5, RZ, RZ, 0x1 ;  /* 0x00000001ff057424 */ /* 0x000fe400078e00ff */
[----:B------:R-:W-:-:S05]  /*78a0*/  FADD.FTZ R7, R10, R151 ;  /* 0x000000970a077221 */ /* 0x000fca0000010000 */
[----:B------:R-:W-:-:S07]  /*78b0*/  MOV R151, R7 ;  /* 0x0000000700977202 */ /* 0x000fce0000000f00 */
[----:B------:R-:W-:Y:S05]  /*78c0*/  WARPSYNC.COLLECTIVE R6, `(.L_x_6225) ;  /* 0x0000000006087348 */ /* 0x000fea0003c00000 */
[----:B------:R1:W2:Y:S02]  /*78d0*/  SHFL.BFLY P0, R8, R151, R5, R4 ;  /* 0x0c00000597087389 */ /* 0x0002a40000000004 */
[----:B-12---:R-:W-:Y:S05]  /*78e0*/  ENDCOLLECTIVE ;  /* 0x000000000000791b */ /* 0x006fea0003800000 */
.L_x_6225:
[----:B------:R-:W-:Y:S01]  /*78f0*/  MOV R151, R158 ;  /* 0x0000009e00977202 */ /* 0x000fe20000000f00 */
[----:B------:R-:W-:Y:S01]  /*7900*/  IMAD.MOV.U32 R5, RZ, RZ, 0x2 ;  /* 0x00000002ff057424 */ /* 0x000fe200078e00ff */
[----:B------:R-:W-:-:S07]  /*7910*/  MOV R16, R8 ;  /* 0x0000000800107202 */ /* 0x000fce0000000f00 */
[----:B------:R-:W-:Y:S05]  /*7920*/  WARPSYNC.COLLECTIVE R6, `(.L_x_6226) ;  /* 0x0000000006087348 */ /* 0x000fea0003c00000 */
[----:B------:R1:W2:Y:S02]  /*7930*/  SHFL.BFLY P0, R8, R151, R5, R4 ;  /* 0x0c00000597087389 */ /* 0x0002a40000000004 */
[----:B-12---:R-:W-:Y:S05]  /*7940*/  ENDCOLLECTIVE ;  /* 0x000000000000791b */ /* 0x006fea0003800000 */
.L_x_6226:
[----:B------:R-:W-:Y:S01]  /*7950*/  FADD.FTZ R16, R7, R16 ;  /* 0x0000001007107221 */ /* 0x000fe20000010000 */
[----:B------:R-:W-:Y:S01]  /*7960*/  FADD.FTZ R20, R8, R158 ;  /* 0x0000009e08147221 */ /* 0x000fe20000010000 */
[----:B------:R-:W-:-:S04]  /*7970*/  MOV R5, 0x1 ;  /* 0x0000000100057802 */ /* 0x000fc80000000f00 */
[----:B------:R-:W-:-:S07]  /*7980*/  MOV R151, R20 ;  /* 0x0000001400977202 */ /* 0x000fce0000000f00 */
[----:B------:R-:W-:Y:S05]  /*7990*/  WARPSYNC.COLLECTIVE R6, `(.L_x_6227) ;  /* 0x0000000006087348 */ /* 0x000fea0003c00000 */
[----:B------:R1:W2:Y:S02]  /*79a0*/  SHFL.BFLY P0, R8, R151, R5, R4 ;  /* 0x0c00000597087389 */ /* 0x0002a40000000004 */
[----:B-12---:R-:W-:Y:S05]  /*79b0*/  ENDCOLLECTIVE ;  /* 0x000000000000791b */ /* 0x006fea0003800000 */
.L_x_6227:
[----:B------:R-:W-:Y:S05]  /*79c0*/  BRA `(.L_x_6228) ;  /* 0xfffffff400e47947 */ /* 0x000fea000383ffff */
.L_x_6229:
        /* <DEDUP_REMOVED lines=11> */
.L_x_10290:


//--------------------- .text._ZN5flash24flash_fwd_splitkv_kernelI23Flash_fwd_kernel_traitsILi32ELi64ELi128ELi4ELb0ELb0EN7cutlass10bfloat16_tE19Flash_kernel_traitsILi32ELi64ELi128ELi4ES3_EELb0ELb0ELb0ELb0ELb1ELb1ELb1ELb0EEEvNS_16Flash_fwd_paramsE --------------------------
	.section	.text._ZN5flash24flash_fwd_splitkv_kernelI23Flash_fwd_kernel_traitsILi32ELi64ELi128ELi4ELb0ELb0EN7cutlass10bfloat16_tE19Flash_kernel_traitsILi32ELi64ELi128ELi4ES3_EELb0ELb0ELb0ELb0ELb1ELb1ELb1ELb0EEEvNS_16Flash_fwd_paramsE,"ax",@progbits
	.align	128
        .global         _ZN5flash24flash_fwd_splitkv_kernelI23Flash_fwd_kernel_traitsILi32ELi64ELi128ELi4ELb0ELb0EN7cutlass10bfloat16_tE19Flash_kernel_traitsILi32ELi64ELi128ELi4ES3_EELb0ELb0ELb0ELb0ELb1ELb1ELb1ELb0EEEvNS_16Flash_fwd_paramsE
        .type           _ZN5flash24flash_fwd_splitkv_kernelI23Flash_fwd_kernel_traitsILi32ELi64ELi128ELi4ELb0ELb0EN7cutlass10bfloat16_tE19Flash_kernel_traitsILi32ELi64ELi128ELi4ES3_EELb0ELb0ELb0ELb0ELb1ELb1ELb1ELb0EEEvNS_16Flash_fwd_paramsE,@function
        .size           _ZN5flash24flash_fwd_splitkv_kernelI23Flash_fwd_kernel_traitsILi32ELi64ELi128ELi4ELb0ELb0EN7cutlass10bfloat16_tE19Flash_kernel_traitsILi32ELi64ELi128ELi4ES3_EELb0ELb0ELb0ELb0ELb1ELb1ELb1ELb0EEEvNS_16Flash_fwd_paramsE,(.L_x_10291 - _ZN5flash24flash_fwd_splitkv_kernelI23Flash_fwd_kernel_traitsILi32ELi64ELi128ELi4ELb0ELb0EN7cutlass10bfloat16_tE19Flash_kernel_traitsILi32ELi64ELi128ELi4ES3_EELb0ELb0ELb0ELb0ELb1ELb1ELb1ELb0EEEvNS_16Flash_fwd_paramsE)
        .other          _ZN5flash24flash_fwd_splitkv_kernelI23Flash_fwd_kernel_traitsILi32ELi64ELi128ELi4ELb0ELb0EN7cutlass10bfloat16_tE19Flash_kernel_traitsILi32ELi64ELi128ELi4ES3_EELb0ELb0ELb0ELb0ELb1ELb1ELb1ELb0EEEvNS_16Flash_fwd_paramsE,@"STO_CUDA_ENTRY STV_DEFAULT"
_ZN5flash24flash_fwd_splitkv_kernelI23Flash_fwd_kernel_traitsILi32ELi64ELi128ELi4ELb0ELb0EN7cutlass10bfloat16_tE19Flash_kernel_traitsILi32ELi64ELi128ELi4ES3_EELb0ELb0ELb0ELb0ELb1ELb1ELb1ELb0EEEvNS_16Flash_fwd_paramsE:
.text._ZN5flash24flash_fwd_splitkv_kernelI23Flash_fwd_kernel_traitsILi32ELi64ELi128ELi4ELb0ELb0EN7cutlass10bfloat16_tE19Flash_kernel_traitsILi32ELi64ELi128ELi4ES3_EELb0ELb0ELb0ELb0ELb1ELb1ELb1ELb0EEEvNS_16Flash_fwd_paramsE:
        /* <DEDUP_REMOVED lines=29> */
[----:B-1----:R-:W-:Y:S05]  /*01d0*/  CALL.REL.NOINC `($_ZN5flash24flash_fwd_splitkv_kernelI23Flash_fwd_kernel_traitsILi32ELi64ELi128ELi4ELb0ELb0EN7cutlass10bfloat16_tE19Flash_kernel_traitsILi32ELi64ELi128ELi4ES3_EELb0ELb0ELb0ELb0ELb1ELb1ELb1ELb0EEEvNS_16Flash_fwd_paramsE$_ZN5flash30compute_attn_1rowblock_splitkvI23Flash_fwd_kernel_traitsILi32ELi64ELi128ELi4ELb0ELb0EN7cutlass10bfloat16_tE19Flash_kernel_traitsILi32ELi64ELi128ELi4ES3_EELb0ELb0ELb0ELb0ELb1ELb1ELb1ELb0ENS_16Flash_fwd_paramsEEEvRKT8_iiiii) ;  /* 0x0000000000087944 */ /* 0x002fea0003c00000 */
[----:B------:R-:W-:Y:S05]  /*01e0*/  BSYNC.RECONVERGENT B2 ;  /* 0x0000000000027941 */ /* 0x000fea0003800200 */
.L_x_6230:
[----:B------:R-:W-:Y:S05]  /*01f0*/  EXIT ;  /* 0x000000000000794d */ /* 0x000fea0003800000 */
        .type           $_ZN5flash24flash_fwd_splitkv_kernelI23Flash_fwd_kernel_traitsILi32ELi64ELi128ELi4ELb0ELb0EN7cutlass10bfloat16_tE19Flash_kernel_traitsILi32ELi64ELi128ELi4ES3_EELb0ELb0ELb0ELb0ELb1ELb1ELb1ELb0EEEvNS_16Flash_fwd_paramsE$_ZN5flash30compute_attn_1rowblock_splitkvI23Flash_fwd_kernel_traitsILi32ELi64ELi128ELi4ELb0ELb0EN7cutlass10bfloat16_tE19Flash_kernel_traitsILi32ELi64ELi128ELi4ES3_EELb0ELb0ELb0ELb0ELb1ELb1ELb1ELb0ENS_16Flash_fwd_paramsEEEvRKT8_iiiii,@function
        .size           $_ZN5flash24flash_fwd_splitkv_kernelI23Flash_fwd_kernel_traitsILi32ELi64ELi128ELi4ELb0ELb0EN7cutlass10bfloat16_tE19Flash_kernel_traitsILi32ELi64ELi128ELi4ES3_EELb0ELb0ELb0ELb0ELb1ELb1ELb1ELb0EEEvNS_16Flash_fwd_paramsE$_ZN5flash30compute_attn_1rowblock_splitkvI23Flash_fwd_kernel_traitsILi32ELi64ELi128ELi4ELb0ELb0EN7cutlass10bfloat16_tE19Flash_kernel_traitsILi32ELi64ELi128ELi4ES3_EELb0ELb0ELb0ELb0ELb1ELb1ELb1ELb0ENS_16Flash_fwd_paramsEEEvRKT8_iiiii,(.L_x_10291 - $_ZN5flash24flash_fwd_splitkv_kernelI23Flash_fwd_kernel_traitsILi32ELi64ELi128ELi4ELb0ELb0EN7cutlass10bfloat16_tE19Flash_kernel_traitsILi32ELi64ELi128ELi4ES3_EELb0ELb0ELb0ELb0ELb1ELb1ELb1ELb0EEEvNS_16Flash_fwd_paramsE$_ZN5flash30compute_attn_1rowblock_splitkvI23Flash_fwd_kernel_traitsILi32ELi64ELi128ELi4ELb0ELb0EN7cutlass10bfloat16_tE19Flash_kernel_traitsILi32ELi64ELi128ELi4ES3_EELb0ELb0ELb0ELb0ELb1ELb1ELb1ELb0ENS_16Flash_fwd_paramsEEEvRKT8_iiiii)
$_ZN5flash24flash_fwd_splitkv_kernelI23Flash_fwd_kernel_traitsILi32ELi64ELi128ELi4ELb0ELb0EN7cutlass10bfloat16_tE19Flash_kernel_traitsILi32ELi64ELi128ELi4ES3_EELb0ELb0ELb0ELb0ELb1ELb1ELb1ELb0EEEvNS_16Flash_fwd_paramsE$_ZN5flash30compute_attn_1rowblock_splitkvI23Flash_fwd_kernel_traitsILi32ELi64ELi128ELi4ELb0ELb0EN7cutlass10bfloat16_tE19Flash_kernel_traitsILi32ELi64ELi128ELi4ES3_EELb0ELb0ELb0ELb0ELb1ELb1ELb1ELb0ENS_16Flash_fwd_paramsEEEvRKT8_iiiii:
[----:B------:R-:W1:Y:S02]  /*0200*/  LDCU.64 UR4, c[0x0][0x358] ;  /* 0x00006b00ff0477ac */ /* 0x000e640008000a00 */
[----:B-1----:R-:W2:Y:S04]  /*0210*/  LD.E.64 R12, desc[UR4][R2.64+0xf0] ;  /* 0x0000f004020c7980 */ /* 0x002ea8000c101b00 */
[----:B------:R-:W3:Y:S04]  /*0220*/  LD.E.64 R18, desc[UR4][R2.64+0xe0] ;  /* 0x0000e00402127980 */ /* 0x000ee8000c101b00 */
[----:B------:R-:W4:Y:S01]  /*0230*/  LD.E.64 R6, desc[UR4][R2.64+0xe8] ;  /* 0x0000e80402067980 */ /* 0x000f22000c101b00 */
[----:B------:R-:W-:-:S03]  /*0240*/  IMAD.SHL.U32 R4, R115, 0x4, RZ ;  /* 0x0000000473047824 */ /* 0x000fc600078e00ff */
        /* <DEDUP_REMOVED lines=9> */
[----:B------:R-:W-:Y:S01]  /*02e0*/  @P1 IADD3 R16, P0, PT, R12, R4, RZ ;  /* 0x000000040c101210 */ /* 0x000fe20007f1e0ff */
[----:B------:R-:W-:Y:S02]  /*02f0*/  IMAD.MOV.U32 R12, RZ, RZ, -0x1 ;  /* 0xffffffffff0c7424 */ /* 0x000fe400078e00ff */
[----:B------:R-:W-:-:S05]  /*0300*/  IMAD.WIDE.U32 R18, R115, 0x4, R18 ;  /* 0x0000000473127825 */ /* 0x000fca00078e0012 */
[----:B------:R-:W5:Y:S04]  /*0310*/  @P2 LD.E R12, desc[UR4][R18.64] ;  /* 0x00000004120c2980 */ /* 0x000f68000c101900 */
[----:B------:R-:W5:Y:S04]  /*0320*/  @P4 LD.E R5, desc[UR4][R18.64+0x4] ;  /* 0x0000040412054980 */ /* 0x000f68000c101900 */
[----:B------:R-:W5:Y:S04]  /*0330*/  @!P3 LD.E R27, desc[UR4][R2.64+0xb8] ;  /* 0x0000b804021bb980 */ /* 0x000f68000c101900 */
[----:B------:R-:W5:Y:S01]  /*0340*/  @!P4 LD.E R18, desc[UR4][R2.64+0xb4] ;  /* 0x0000b4040212c980 */ /* 0x000f62000c101900 */
[----:B------:R-:W-:-:S02]  /*0350*/  ISETP.NE.U32.AND P2, PT, R6, RZ, PT ;  /* 0x000000ff0600720c */ /* 0x000fc40003f45070 */
[----:B------:R-:W-:Y:S02]  /*0360*/  SHF.R.U32.HI R0, RZ, 0x1e, R115 ;  /* 0x0000001eff007819 */ /* 0x000fe40000011673 */
[----:B------:R-:W-:Y:S01]  /*0370*/  ISETP.NE.AND.EX P2, PT, R7, RZ, PT, P2 ;  /* 0x000000ff0700720c */ /* 0x000fe20003f45320 */
[----:B------:R-:W-:Y:S02]  /*0380*/  IMAD.MOV.U32 R14, RZ, RZ, RZ ;  /* 0x000000ffff0e7224 */ /* 0x000fe400078e00ff */
        /* <DEDUP_REMOVED lines=13> */
.L_x_6232:
[----:B------:R-:W-:Y:S05]  /*0460*/  BSYNC.RECONVERGENT B0 ;  /* 0x0000000000007941 */ /* 0x000fea0003800200 */
.L_x_6231:
[----:B------:R-:W-:Y:S04]  /*0470*/  BSSY.RECONVERGENT B0, `(.L_x_6233) ;  /* 0x0000007000007945 */ /* 0x000fe80003800200 */
[----:B------:R-:W-:Y:S05]  /*0480*/  @!P3 BRA `(.L_x_6234) ;  /* 0x000000000014b947 */ /* 0x000fea0003800000 */
[----:B------:R-:W2:Y:S02]  /*0490*/  LD.E.U8 R6, desc[UR4][R2.64+0x1b2] ;  /* 0x0001b20402067980 */ /* 0x000ea4000c101100 */
[----:B--2---:R-:W-:-:S13]  /*04a0*/  ISETP.NE.AND P1, PT, R6, RZ, PT ;  /* 0x000000ff0600720c */ /* 0x004fda0003f25270 */
[----:B-----5:R-:W2:Y:S02]  /*04b0*/  @P1 LD.E R27, desc[UR4][R16.64+0x4] ;  /* 0x00000404101b1980 */ /* 0x020ea4000c101900 */
[----:B--2---:R-:W-:-:S06]  /*04c0*/  @P1 IADD3 R27, PT, PT, R27, -R15, RZ ;  /* 0x8000000f1b1b1210 */ /* 0x004fcc0007ffe0ff */
[----:B------:R2:W5:Y:S02]  /*04d0*/  @!P1 LD.E R27, desc[UR4][R16.64] ;  /* 0x00000004101b9980 */ /* 0x000564000c101900 */
.L_x_6234:
[----:B------:R-:W-:Y:S05]  /*04e0*/  BSYNC.RECONVERGENT B0 ;  /* 0x0000000000007941 */ /* 0x000fea0003800200 */
.L_x_6233:
        /* <DEDUP_REMOVED lines=8> */
.L_x_6236:
[----:B------:R-:W3:Y:S01]  /*0570*/  LD.E.64 R6, desc[UR4][R2.64+0x108] ;  /* 0x0001080402067980 */ /* 0x000ee2000c101b00 */
[----:B------:R-:W-:Y:S01]  /*0580*/  BSSY.RECONVERGENT B0, `(.L_x_6238) ;  /* 0x0000006000007945 */ /* 0x000fe20003800200 */
[----:B------:R-:W-:Y:S01]  /*0590*/  IMAD.MOV.U32 R5, RZ, RZ, RZ ;  /* 0x000000ffff057224 */ /* 0x000fe200078e00ff */
[----:B---3--:R-:W-:-:S04]  /*05a0*/  ISETP.NE.U32.AND P0, PT, R6, RZ, PT ;  /* 0x000000ff0600720c */ /* 0x008fc80003f05070 */
[----:B------:R-:W-:-:S13]  /*05b0*/  ISETP.NE.AND.EX P0, PT, R7, RZ, PT, P0 ;  /* 0x000000ff0700720c */ /* 0x000fda0003f05300 */
[----:B------:R-:W-:Y:S05]  /*05c0*/  @!P0 BRA `(.L_x_6239) ;  /* 0x0000000000048947 */ /* 0x000fea0003800000 */
[----:B------:R3:W5:Y:S02]  /*05d0*/  LD.E R5, desc[UR4][R2.64+0xbc] ;  /* 0x0000bc0402057980 */ /* 0x000764000c101900 */
.L_x_6239:
[----:B------:R-:W-:Y:S05]  /*05e0*/  BSYNC.RECONVERGENT B0 ;  /* 0x0000000000007941 */ /* 0x000fea0003800200 */
.L_x_6238:
[----:B-----5:R-:W-:Y:S02]  /*05f0*/  IADD3 R27, PT, PT, R5, R27, -R14 ;  /* 0x0000001b051b7210 */ /* 0x020fe40007ffe80e */
.L_x_6237:
[----:B------:R-:W-:Y:S05]  /*0600*/  BSYNC.RECONVERGENT B1 ;  /* 0x0000000000017941 */ /* 0x000fea0003800200 */
.L_x_6235:
[----:B------:R-:W-:Y:S01]  /*0610*/  IMAD.SHL.U32 R101, R111, 0x40, RZ ;  /* 0x000000406f657824 */ /* 0x000fe200078e00ff */
[----:B------:R-:W-:Y:S01]  /*0620*/  MOV R6, R110 ;  /* 0x0000006e00067202 */ /* 0x000fe20000000f00 */
[----:B------:R-:W-:-:S03]  /*0630*/  IMAD.MOV.U32 R7, RZ, RZ, 0x0 ;  /* 0x00000000ff077424 */ /* 0x000fc600078e00ff */
[----:B------:R-:W-:-:S13]  /*0640*/  ISETP.GT.AND P0, PT, R18, R101, PT ;  /* 0x000000651200720c */ /* 0x000fda0003f04270 */
[----:B-123--:R-:W-:Y:S05]  /*0650*/  @!P0 RET.REL.NODEC R6 `(_ZN5flash24flash_fwd_splitkv_kernelI23Flash_fwd_kernel_traitsILi32ELi64ELi128ELi4ELb0ELb0EN7cutlass10bfloat16_tE19Flash_kernel_traitsILi32ELi64ELi128ELi4ES3_EELb0ELb0ELb0ELb0ELb1ELb1ELb1ELb0EEEvNS_16Flash_fwd_paramsE) ;  /* 0xfffffff806688950 */ /* 0x00efea0003c3ffff */
        /* <DEDUP_REMOVED lines=45> */
[----:B--2---:R-:W-:-:S04]  /*0930*/  IMAD R4, R4, UR8, R115 ;  /* 0x0000000804047c24 */ /* 0x004fc8000f8e0273 */
[----:B---3--:R-:W-:-:S04]  /*0940*/  IMAD R4, R4, R6, R114 ;  /* 0x0000000604047224 */ /* 0x008fc800078e0272 */
[----:B------:R-:W-:Y:S01]  /*0950*/  IMAD R5, R5, R4, R101 ;  /* 0x0000000405057224 */ /* 0x000fe200078e0265 */
[----:B------:R-:W-:-:S03]  /*0960*/  SHF.R.U32.HI R4, RZ, 0x3, R87 ;  /* 0x00000003ff047819 */ /* 0x000fc60000011657 */
[----:B----4-:R-:W-:Y:S01]  /*0970*/  IMAD R6, R5, R0, RZ ;  /* 0x0000000005067224 */ /* 0x010fe200078e02ff */
[C---:B------:R-:W-:Y:S01]  /*0980*/  ISETP.GE.AND P3, PT, R4.reuse, R18, PT ;  /* 0x000000120400720c */ /* 0x040fe20003f66270 */
[C---:B------:R-:W-:Y:S02]  /*0990*/  VIADD R7, R4.reuse, 0x20 ;  /* 0x0000002004077836 */ /* 0x040fe40000000000 */
[----:B------:R-:W-:Y:S01]  /*09a0*/  VIADD R10, R4, 0x10 ;  /* 0x00000010040a7836 */ /* 0x000fe20000000000 */
[----:B------:R-:W-:Y:S02]  /*09b0*/  LEA R0, P0, R87, R6, 0x2 ;  /* 0x0000000657007211 */ /* 0x000fe400078010ff */
[----:B------:R-:W-:Y:S02]  /*09c0*/  ISETP.GE.AND P1, PT, R7, R18, PT ;  /* 0x000000120700720c */ /* 0x000fe40003f26270 */
[----:B------:R-:W-:Y:S02]  /*09d0*/  LEA.HI.X.SX32 R6, R6, RZ, 0x1, P0 ;  /* 0x000000ff06067211 */ /* 0x000fe400000f0eff */
[----:B-----5:R-:W-:-:S02]  /*09e0*/  LEA R8, P0, R0, R8, 0x2 ;  /* 0x0000000800087211 */ /* 0x020fc400078010ff */
[----:B------:R-:W-:Y:S02]  /*09f0*/  ISETP.GE.AND P2, PT, R10, R18, PT ;  /* 0x000000120a00720c */ /* 0x000fe40003f46270 */
[----:B------:R-:W-:Y:S02]  /*0a00*/  LEA.HI.X R9, R0, R9, R6, 0x2, P0 ;  /* 0x0000000900097211 */ /* 0x000fe400000f1406 */
[----:B------:R-:W-:Y:S02]  /*0a10*/  IADD3 R0, P0, PT, R5, R4, RZ ;  /* 0x0000000405007210 */ /* 0x000fe40007f1e0ff */
[----:B------:R-:W-:Y:S01]  /*0a20*/  LOP3.LUT P6, R87, R87, 0x7, RZ, 0xc0, !PT ;  /* 0x0000000757577812 */ /* 0x000fe200078cc0ff */
[----:B------:R-:W-:Y:S01]  /*0a30*/  @!P3 ST.E.128 desc[UR4][R8.64], RZ ;  /* 0x000000ff0800b985 */ /* 0x000fe2000c101d04 */
[----:B------:R-:W-:Y:S02]  /*0a40*/  LEA.HI.X.SX32 R5, R5, RZ, 0x1, P0 ;  /* 0x000000ff05057211 */ /* 0x000fe400000f0eff */
[----:B------:R-:W-:Y:S01]  /*0a50*/  ISETP.GE.OR P6, PT, R4, R18, P6 ;  /* 0x000000120400720c */ /* 0x000fe200037c6670 */
[----:B------:R-:W-:Y:S01]  /*0a60*/  @!P1 ST.E.128 desc[UR4][R8.64+0x1000], RZ ;  /* 0x001000ff08009985 */ /* 0x000fe2000c101d04 */
[----:B------:R-:W-:Y:S01]  /*0a70*/  LEA R6, P0, R0, R2, 0x2 ;  /* 0x0000000200067211 */ /* 0x000fe200078010ff */
[----:B------:R-:W-:Y:S01]  /*0a80*/  VIADD R2, R4, 0x30 ;  /* 0x0000003004027836 */ /* 0x000fe20000000000 */
[----:B------:R-:W-:Y:S01]  /*0a90*/  ISETP.NE.OR P5, PT, R87, RZ, P2 ;  /* 0x000000ff5700720c */ /* 0x000fe200017a5670 */
[----:B------:R-:W-:Y:S01]  /*0aa0*/  @!P2 ST.E.128 desc[UR4][R8.64+0x800], RZ ;  /* 0x000800ff0800a985 */ /* 0x000fe2000c101d04 */
[----:B------:R-:W-:-:S02]  /*0ab0*/  LEA.HI.X R7, R0, R3, R5, 0x2, P0 ;  /* 0x0000000300077211 */ /* 0x000fc400000f1405 */
[----:B------:R-:W-:Y:S02]  /*0ac0*/  ISETP.GE.AND P0, PT, R2, R18, PT ;  /* 0x000000120200720c */ /* 0x000fe40003f06270 */
[----:B------:R-:W-:-:S03]  /*0ad0*/  ISETP.NE.OR P4, PT, R87, RZ, P1 ;  /* 0x000000ff5700720c */ /* 0x000fc60000f85670 */
[----:B------:R-:W-:-:S04]  /*0ae0*/  @!P6 IMAD.MOV.U32 R3, RZ, RZ, -0x800000 ;  /* 0xff800000ff03e424 */ /* 0x000fc800078e00ff */
[----:B------:R-:W-:-:S04]  /*0af0*/  @!P5 IMAD.MOV.U32 R2, RZ, RZ, -0x800000 ;  /* 0xff800000ff02d424 */ /* 0x000fc800078e00ff */
[----:B------:R-:W-:Y:S01]  /*0b00*/  @!P0 ST.E.128 desc[UR4][R8.64+0x1800], RZ ;  /* 0x001800ff08008985 */ /* 0x000fe2000c101d04 */
[----:B------:R-:W-:Y:S01]  /*0b10*/  ISETP.NE.OR P0, PT, R87, RZ, P0 ;  /* 0x000000ff5700720c */ /* 0x000fe20000705670 */
[----:B------:R-:W-:Y:S02]  /*0b20*/  @!P4 IMAD.MOV.U32 R0, RZ, RZ, -0x800000 ;  /* 0xff800000ff00c424 */ /* 0x000fe400078e00ff */
[----:B------:R1:W-:Y:S04]  /*0b30*/  @!P5 ST.E desc[UR4][R6.64+0x40], R2 ;  /* 0x000040020600d985 */ /* 0x0003e8000c101904 */
[----:B------:R2:W-:Y:S04]  /*0b40*/  @!P6 ST.E desc[UR4][R6.64], R3 ;  /* 0x000000030600e985 */ /* 0x0005e8000c101904 */
[----:B------:R3:W-:Y:S01]  /*0b50*/  @!P4 ST.E desc[UR4][R6.64+0x80], R0 ;  /* 0x000080000600c985 */ /* 0x0007e2000c101904 */
[----:B-1----:R-:W-:-:S02]  /*0b60*/  IMAD.MOV.U32 R2, RZ, RZ, R110 ;  /* 0x000000ffff027224 */ /* 0x002fc400078e006e */
[----:B--2---:R-:W-:-:S04]  /*0b70*/  IMAD.MOV.U32 R3, RZ, RZ, 0x0 ;  /* 0x00000000ff037424 */ /* 0x004fc800078e00ff */
[----:B---3--:R-:W-:Y:S05]  /*0b80*/  @P0 RET.REL.NODEC R2 `(_ZN5flash24flash_fwd_splitkv_kernelI23Flash_fwd_kernel_traitsILi32ELi64ELi128ELi4ELb0ELb0EN7cutlass10bfloat16_tE19Flash_kernel_traitsILi32ELi64ELi128ELi4ES3_EELb0ELb0ELb0ELb0ELb1ELb1ELb1ELb0EEEvNS_16Flash_fwd_paramsE) ;  /* 0xfffffff4021c0950 */ /* 0x008fea0003c3ffff */
[----:B------:R-:W-:Y:S02]  /*0b90*/  MOV R0, 0xff800000 ;  /* 0xff80000000007802 */ /* 0x000fe40000000f00 */
[----:B------:R-:W-:-:S03]  /*0ba0*/  MOV R111, 0x0 ;  /* 0x00000000006f7802 */ /* 0x000fc60000000f00 */
[----:B------:R1:W-:Y:S02]  /*0bb0*/  ST.E desc[UR4][R6.64+0xc0], R0 ;  /* 0x0000c00006007985 */ /* 0x0003e4000c101904 */
[----:B-1----:R-:W-:Y:S05]  /*0bc0*/  RET.REL.NODEC R110 `(_ZN5flash24flash_fwd_splitkv_kernelI23Flash_fwd_kernel_traitsILi32ELi64ELi128ELi4ELb0ELb0EN7cutlass10bfloat16_tE19Flash_kernel_traitsILi32ELi64ELi128ELi4ES3_EELb0ELb0ELb0ELb0ELb1ELb1ELb1ELb0EEEvNS_16Flash_fwd_paramsE) ;  /* 0xfffffff46e0c7950 */ /* 0x002fea0003c3ffff */
.L_x_6240:
        /* <DEDUP_REMOVED lines=74> */
[----:B------:R-:W-:Y:S01]  /*1070*/  IMAD.MOV R8, RZ, RZ, -R8 ;  /* 0x000000ffff087224 */ /* 0x000fe200078e0a08 */
[----:B------:R-:W-:Y:S02]  /*1080*/  @!P1 IADD3 R4, PT, PT, R4, 0x1, RZ ;  /* 0x0000000104049810 */ /* 0x000fe40007ffe0ff */
[----:B------:R-:W-:Y:S02]  /*1090*/  ISETP.GE.AND P0, PT, R7, RZ, PT ;  /* 0x000000ff0700720c */ /* 0x000fe40003f06270 */
[----:B------:R-:W-:Y:S01]  /*10a0*/  ISETP.NE.AND P1, PT, R11, RZ, PT ;  /* 0x000000ff0b00720c */ /* 0x000fe20003f25270 */
[----:B------:R-:W-:-:S04]  /*10b0*/  IMAD R9, R10, R8, R9 ;  /* 0x000000080a097224 */ /* 0x000fc800078e0209 */
[----:B------:R-:W-:-:S04]  /*10c0*/  @P2 VIADD R4, R4, 0x1 ;  /* 0x0000000104042836 */ /* 0x000fc80000000000 */
[----:B------:R-:W-:Y:S01]  /*10d0*/  IMAD.MOV.U32 R8, RZ, RZ, R4 ;  /* 0x000000ffff087224 */ /* 0x000fe200078e0004 */
[----:B------:R-:W-:-:S04]  /*10e0*/  SHF.R.S32.HI R4, RZ, 0x1f, R9 ;  /* 0x0000001fff047819 */ /* 0x000fc80000011409 */
[----:B------:R-:W-:Y:S02]  /*10f0*/  @!P0 IADD3 R8, PT, PT, -R8, RZ, RZ ;  /* 0x000000ff08088210 */ /* 0x000fe40007ffe1ff */
[----:B------:R-:W-:-:S05]  /*1100*/  @!P1 LOP3.LUT R8, RZ, R11, RZ, 0x33, !PT ;  /* 0x0000000bff089212 */ /* 0x000fca00078e33ff */
[----:B--2---:R-:W-:Y:S01]  /*1110*/  IMAD R7, R17, R8, RZ ;  /* 0x0000000811077224 */ /* 0x004fe200078e02ff */
[----:B---3--:R-:W-:Y:S01]  /*1120*/  SHF.R.S32.HI R5, RZ, 0x1f, R0 ;  /* 0x0000001fff057819 */ /* 0x008fe20000011400 */
[----:B------:R-:W-:-:S04]  /*1130*/  IMAD R6, R29, R0, RZ ;  /* 0x000000001d067224 */ /* 0x000fc800078e02ff */
[C---:B------:R-:W-:Y:S02]  /*1140*/  IMAD R6, R28.reuse, R5, R6 ;  /* 0x000000051c067224 */ /* 0x040fe400078e0206 */
[----:B------:R-:W-:-:S05]  /*1150*/  IMAD.WIDE.U32 R28, R28, R0, RZ ;  /* 0x000000001c1c7225 */ /* 0x000fca00078e00ff */
[----:B------:R-:W-:Y:S01]  /*1160*/  IADD3 R29, PT, PT, R29, R6, RZ ;  /* 0x000000061d1d7210 */ /* 0x000fe20007ffe0ff */
[----:B------:R-:W-:-:S04]  /*1170*/  IMAD R6, R103, R9, RZ ;  /* 0x0000000967067224 */ /* 0x000fc800078e02ff */
[----:B------:R-:W-:Y:S02]  /*1180*/  IMAD R6, R102, R4, R6 ;  /* 0x0000000466067224 */ /* 0x000fe400078e0206 */
        /* <DEDUP_REMOVED lines=13> */
.L_x_6242:
        /* <DEDUP_REMOVED lines=11> */
[----:B------:R-:W-:Y:S02]  /*1310*/  MOV R26, RZ ;  /* 0x000000ff001a7202 */ /* 0x000fe40000000f00 */
        /* <DEDUP_REMOVED lines=21> */
[----:B------:R-:W-:Y:S02]  /*1470*/  ISETP.GE.U32.AND P4, PT, R5, R4, PT ;  /* 0x000000040500720c */ /* 0x000fe40003f86070 */
[----:B------:R-:W-:Y:S01]  /*1480*/  LOP3.LUT R4, R114, R11, RZ, 0x3c, !PT ;  /* 0x0000000b72047212 */ /* 0x000fe200078e3cff */
[C---:B------:R-:W-:Y:S02]  /*1490*/  @!P2 IMAD R7, R8.reuse, R0, R7 ;  /* 0x000000000807a224 */ /* 0x040fe400078e0207 */
[----:B------:R-:W-:Y:S01]  /*14a0*/  @!P2 IMAD.WIDE.U32 R8, R8, R13, R28 ;  /* 0x0000000d0808a225 */ /* 0x000fe200078e001c */
[----:B------:R-:W-:-:S02]  /*14b0*/  ISETP.GE.AND P0, PT, R4, RZ, PT ;  /* 0x000000ff0400720c */ /* 0x000fc40003f06270 */
[----:B------:R-:W-:Y:S01]  /*14c0*/  ISETP.NE.AND P3, PT, R11, RZ, PT ;  /* 0x000000ff0b00720c */ /* 0x000fe20003f65270 */
[-C--:B------:R-:W-:Y:S02]  /*14d0*/  @P2 IMAD R0, R103, R6.reuse, RZ ;  /* 0x0000000667002224 */ /* 0x080fe400078e02ff */
[----:B------:R-:W-:Y:S01]  /*14e0*/  @P2 IMAD.WIDE.U32 R28, R102, R6, RZ ;  /* 0x00000006661c2225 */ /* 0x000fe200078e00ff */
[----:B------:R-:W-:Y:S02]  /*14f0*/  @!P2 IADD3 R7, PT, PT, R9, R7, RZ ;  /* 0x000000070907a210 */ /* 0x000fe40007ffe0ff */
[----:B------:R-:W-:Y:S01]  /*1500*/  LEA R9, R24, 0xffffff80, 0x7 ;  /* 0xffffff8018097811 */ /* 0x000fe200078e38ff */
[----:B------:R-:W-:Y:S01]  /*1510*/  @P2 IMAD.IADD R7, R29, 0x1, R0 ;  /* 0x000000011d072824 */ /* 0x000fe200078e0200 */
[----:B------:R-:W-:Y:S02]  /*1520*/  @P2 MOV R8, R28 ;  /* 0x0000001c00082202 */ /* 0x000fe40000000f00 */
[----:B------:R-:W-:Y:S01]  /*1530*/  @!P1 IADD3 R10, PT, PT, R10, 0x1, RZ ;  /* 0x000000010a0a9810 */ /* 0x000fe20007ffe0ff */
[----:B------:R-:W-:Y:S01]  /*1540*/  @!P2 IMAD R5, R23, R14, RZ ;  /* 0x0000000e1705a224 */ /* 0x000fe200078e02ff */
[----:B------:R-:W-:Y:S01]  /*1550*/  @!P2 SHF.R.S32.HI R0, RZ, 0x1f, R14 ;  /* 0x0000001fff00a819 */ /* 0x000fe2000001140e */
[----:B------:R-:W-:Y:S01]  /*1560*/  IMAD R6, R103, R9, RZ ;  /* 0x0000000967067224 */ /* 0x000fe200078e02ff */
[----:B------:R-:W-:Y:S01]  /*1570*/  SHF.R.S32.HI R4, RZ, 0x1f, R9 ;  /* 0x0000001fff047819 */ /* 0x000fe20000011409 */
[----:B------:R-:W-:Y:S01]  /*1580*/  IMAD.MOV.U32 R28, RZ, RZ, R8 ;  /* 0x000000ffff1c7224 */ /* 0x000fe200078e0008 */
[----:B------:R-:W-:-:S02]  /*1590*/  MOV R29, R7 ;  /* 0x00000007001d7202 */ /* 0x000fc40000000f00 */
[----:B------:R-:W-:Y:S01]  /*15a0*/  @P4 IADD3 R10, PT, PT, R10, 0x1, RZ ;  /* 0x000000010a0a4810 */ /* 0x000fe20007ffe0ff */
[----:B------:R-:W-:Y:S02]  /*15b0*/  @!P2 IMAD R0, R0, R22, R5 ;  /* 0x000000160000a224 */ /* 0x000fe400078e0205 */
        /* <DEDUP_REMOVED lines=19> */
[----:B------:R-:W-:Y:S01]  /*16f0*/  @!P2 MOV R5, R20 ;  /* 0x000000140005a202 */ /* 0x000fe20000000f00 */
[----:B------:R-:W-:Y:S01]  /*1700*/  IMAD.MOV.U32 R8, RZ, RZ, R28 ;  /* 0x000000ffff087224 */ /* 0x000fe200078e001c */
[----:B------:R-:W-:Y:S01]  /*1710*/  IADD3 R0, PT, PT, R29, R7, RZ ;  /* 0x000000071d007210 */ /* 0x000fe20007ffe0ff */
[----:B------:R-:W-:Y:S01]  /*1720*/  @P2 IMAD.MOV.U32 R5, RZ, RZ, R14 ;  /* 0x000000ffff052224 */ /* 0x000fe200078e000e */
[----:B------:R-:W-:Y:S02]  /*1730*/  @P2 IADD3 R17, PT, PT, R15, R6, RZ ;  /* 0x000000060f112210 */ /* 0x000fe40007ffe0ff */
[----:B------:R-:W-:Y:S02]  /*1740*/  MOV R20, RZ ;  /* 0x000000ff00147202 */ /* 0x000fe40000000f00 */
.L_x_6243:
[----:B------:R-:W-:Y:S05]  /*1750*/  BSYNC.RECONVERGENT B0 ;  /* 0x0000000000007941 */ /* 0x000fea0003800200 */
.L_x_6241:
[----:B------:R-:W-:Y:S01]  /*1760*/  ISETP.NE.AND P2, PT, R12, -0x1, PT ;  /* 0xffffffff0c00780c */ /* 0x000fe20003f45270 */
[----:B------:R-:W2:Y:S04]  /*1770*/  LD.E.64 R32, desc[UR4][R2.64+0x30] ;  /* 0x0000300402207980 */ /* 0x000ea8000c101b00 */
[----:B------:R-:W3:Y:S04]  /*1780*/  LD.E.64 R30, desc[UR4][R2.64+0x48] ;  /* 0x00004804021e7980 */ /* 0x000ee8000c101b00 */
[----:B------:R-:W4:Y:S04]  /*1790*/  LD.E.64 R28, desc[UR4][R2.64+0x8] ;  /* 0x00000804021c7980 */ /* 0x000f28000c101b00 */
[----:B------:R-:W3:Y:S04]  /*17a0*/  @!P2 LD.E.64 R34, desc[UR4][R2.64+0x18] ;  /* 0x000018040222a980 */ /* 0x000ee8000c101b00 */
[----:B------:R-:W4:Y:S04]  /*17b0*/  LD.E.64 R14, desc[UR4][R2.64] ;  /* 0x00000004020e7980 */ /* 0x000f28000c101b00 */
[----:B------:R-:W5:Y:S02]  /*17c0*/  LD.E.64 R6, desc[UR4][R2.64+0x10] ;  /* 0x0000100402067980 */ /* 0x000f64000c101b00 */
[----:B-----5:R-:W-:-:S04]  /*17d0*/  IABS R13, R11 ;  /* 0x0000000b000d7213 */ /* 0x020fc80000000000 */
        /* <DEDUP_REMOVED lines=14> */
[-C--:B------:R-:W-:Y:S02]  /*18c0*/  IMAD R4, R4, R22.reuse, RZ ;  /* 0x0000001604047224 */ /* 0x080fe400078e02ff */
[----:B------:R-:W-:Y:S02]  /*18d0*/  IMAD.SHL.U32 R113, R87, 0x8, RZ ;  /* 0x0000000857717824 */ /* 0x000fe400078e00ff */
[C---:B------:R-:W-:Y:S02]  /*18e0*/  IMAD R4, R9.reuse, R23, R4 ;  /* 0x0000001709047224 */ /* 0x040fe400078e0204 */
[----:B------:R-:W-:Y:S01]  /*18f0*/  IMAD.WIDE.U32 R38, R9, R22, RZ ;  /* 0x0000001609267225 */ /* 0x000fe200078e00ff */
[----:B------:R-:W-:-:S03]  /*1900*/  LOP3.LUT R9, R113, 0x18, RZ, 0xc0, !PT ;  /* 0x0000001871097812 */ /* 0x000fc600078ec0ff */
[----:B------:R-:W-:Y:S01]  /*1910*/  IMAD.IADD R4, R39, 0x1, R4 ;  /* 0x0000000127047824 */ /* 0x000fe200078e0204 */
[----:B------:R-:W-:Y:S01]  /*1920*/  IADD3 R5, P1, P0, R38, R5, R9 ;  /* 0x0000000526057210 */ /* 0x000fe2000783e009 */
[----:B------:R-:W-:Y:S01]  /*1930*/  @!P3 IMAD.IADD R16, R16, 0x1, -R13 ;  /* 0x000000011010b824 */ /* 0x000fe200078e0a0d */
[----:B------:R-:W-:Y:S01]  /*1940*/  LOP3.LUT R112, R113, 0xc0, RZ, 0xc0, !PT ;  /* 0x000000c071707812 */ /* 0x000fe200078ec0ff */
[----:B------:R-:W-:Y:S01]  /*1950*/  IMAD.IADD R101, R18, 0x1, -R101 ;  /* 0x0000000112657824 */ /* 0x000fe200078e0a65 */
[----:B------:R-:W-:Y:S02]  /*1960*/  IADD3.X R4, PT, PT, R4, R17, RZ, P1, P0 ;  /* 0x0000001104047210 */ /* 0x000fe40000fe04ff */
[----:B------:R-:W-:Y:S02]  /*1970*/  LOP3.LUT R18, R114, R11, RZ, 0x3c, !PT ;  /* 0x0000000b72127212 */ /* 0x000fe400078e3cff */
[----:B------:R-:W-:Y:S02]  /*1980*/  ISETP.GE.U32.AND P0, PT, R16, R13, PT ;  /* 0x0000000d1000720c */ /* 0x000fe40003f06070 */
[----:B------:R-:W-:-:S02]  /*1990*/  LOP3.LUT R112, R112, 0x18, R87, 0xf8, !PT ;  /* 0x0000001870707812 */ /* 0x000fc400078ef857 */
[----:B------:R-:W-:Y:S02]  /*19a0*/  ISETP.GE.AND P4, PT, R18, RZ, PT ;  /* 0x000000ff1200720c */ /* 0x000fe40003f86270 */
[----:B------:R-:W-:Y:S02]  /*19b0*/  LOP3.LUT R18, R113, 0x1f20, RZ, 0xc0, !PT ;  /* 0x00001f2071127812 */ /* 0x000fe400078ec0ff */
[----:B------:R-:W-:Y:S01]  /*19c0*/  LOP3.LUT R17, R112, R9, RZ, 0x3c, !PT ;  /* 0x0000000970117212 */ /* 0x000fe200078e3cff */
[----:B------:R-:W-:Y:S01]  /*19d0*/  @!P3 VIADD R10, R10, 0x1 ;  /* 0x000000010a0ab836 */ /* 0x000fe20000000000 */
[----:B------:R-:W-:-:S03]  /*19e0*/  ISETP.NE.AND P3, PT, R11, RZ, PT ;  /* 0x000000ff0b00720c */ /* 0x000fc60003f65270 */
[----:B------:R-:W-:Y:S02]  /*19f0*/  @P0 VIADD R10, R10, 0x1 ;  /* 0x000000010a0a0836 */ /* 0x000fe40000000000 */
[----:B------:R-:W-:Y:S02]  /*1a00*/  IMAD.MOV.U32 R19, RZ, RZ, RZ ;  /* 0x000000ffff137224 */ /* 0x000fe400078e00ff */
[----:B------:R-:W-:Y:S01]  /*1a10*/  @!P4 IMAD.MOV R10, RZ, RZ, -R10 ;  /* 0x000000ffff0ac224 */ /* 0x000fe200078e0a0a */
[----:B------:R-:W1:Y:S05]  /*1a20*/  S2UR UR6, SR_CgaCtaId ;  /* 0x00000000000679c3 */ /* 0x000e6a0000008800 */
[----:B------:R-:W-:Y:S01]  /*1a30*/  @!P3 LOP3.LUT R10, RZ, R11, RZ, 0x33, !PT ;  /* 0x0000000bff0ab212 */ /* 0x000fe200078e33ff */
[----:B------:R-:W-:-:S02]  /*1a40*/  UMOV UR7, 0x400 ;  /* 0x0000040000077882 */ /* 0x000fc40000000000 */
[----:B-1----:R-:W-:-:S06]  /*1a50*/  ULEA UR6, UR6, UR7, 0x18 ;  /* 0x0000000706067291 */ /* 0x002fcc000f8ec0ff */
[----:B------:R-:W-:Y:S02]  /*1a60*/  IMAD.U32 R98, RZ, RZ, UR6 ;  /* 0x00000006ff627e24 */ /* 0x000fe4000f8e00ff */
[----:B--2---:R-:W-:Y:S02]  /*1a70*/  @P2 IMAD R16, R33, R12, RZ ;  /* 0x0000000c21102224 */ /* 0x004fe400078e02ff */
[-C--:B---3--:R-:W-:Y:S02]  /*1a80*/  @!P2 IMAD R13, R35, R115.reuse, RZ ;  /* 0x00000073230da224 */ /* 0x088fe400078e02ff */
[----:B------:R-:W-:-:S04]  /*1a90*/  @!P2 IMAD.WIDE.U32 R38, R34, R115, RZ ;  /* 0x000000732226a225 */ /* 0x000fc800078e00ff */
[----:B------:R-:W-:Y:S01]  /*1aa0*/  @P2 IMAD.WIDE.U32 R34, R32, R12, RZ ;  /* 0x0000000c20222225 */ /* 0x000fe200078e00ff */
[----:B------:R-:W-:Y:S02]  /*1ab0*/  LOP3.LUT R12, R18, R17, RZ, 0xfc, !PT ;  /* 0x00000011120c7212 */ /* 0x000fe400078efcff */
[----:B------:R-:W-:Y:S01]  /*1ac0*/  SHF.R.U32.HI R18, RZ, 0x2, R87 ;  /* 0x00000002ff127819 */ /* 0x000fe20000011657 */
[----:B------:R-:W-:Y:S02]  /*1ad0*/  @!P2 IMAD.MOV.U32 R17, RZ, RZ, R38 ;  /* 0x000000ffff11a224 */ /* 0x000fe400078e0026 */
[----:B------:R-:W-:Y:S01]  /*1ae0*/  @P2 IMAD.MOV.U32 R17, RZ, RZ, R34 ;  /* 0x000000ffff112224 */ /* 0x000fe200078e0022 */
[----:B------:R-:W-:Y:S01]  /*1af0*/  IADD3 R34, P0, PT, R9, R8, RZ ;  /* 0x0000000809227210 */ /* 0x000fe20007f1e0ff */
[C---:B------:R-:W-:Y:S01]  /*1b00*/  VIADD R8, R18.reuse, 0x20 ;  /* 0x0000002012087836 */ /* 0x040fe20000000000 */
[----:B------:R-:W-:Y:S01]  /*1b10*/  ISETP.GE.AND P6, PT, R18, R101, PT ;  /* 0x000000651200720c */ /* 0x000fe20003fc6270 */
[----:B------:R-:W-:Y:S01]  /*1b20*/  @!P2 IMAD.IADD R13, R39, 0x1, R13 ;  /* 0x00000001270da824 */ /* 0x000fe200078e020d */
[----:B------:R-:W-:-:S02]  /*1b30*/  IADD3 R40, P1, PT, R9, R17, RZ ;  /* 0x0000001109287210 */ /* 0x000fc40007f3e0ff */
[----:B------:R-:W-:Y:S01]  /*1b40*/  ISETP.GE.AND P5, PT, R8, R101, PT ;  /* 0x000000650800720c */ /* 0x000fe20003fa6270 */
[----:B------:R-:W-:Y:S01]  /*1b50*/  @P2 IMAD.IADD R13, R35, 0x1, R16 ;  /* 0x00000001230d2824 */ /* 0x000fe200078e0210 */
[----:B------:R-:W-:Y:S01]  /*1b60*/  SHF.R.S32.HI R16, RZ, 0x1f, R114 ;  /* 0x0000001fff107819 */ /* 0x000fe20000011472 */
[----:B------:R-:W-:Y:S02]  /*1b70*/  IMAD R9, R31, R114, RZ ;  /* 0x000000721f097224 */ /* 0x000fe400078e02ff */
[----:B------:R-:W-:Y:S02]  /*1b80*/  IMAD.X R41, RZ, RZ, R13, P1 ;  /* 0x000000ffff297224 */ /* 0x000fe400008e060d */
[----:B------:R-:W-:Y:S01]  /*1b90*/  IMAD R9, R30, R16, R9 ;  /* 0x000000101e097224 */ /* 0x000fe200078e0209 */
[----:B------:R-:W-:Y:S01]  /*1ba0*/  SHF.R.S32.HI R16, RZ, 0x1f, R10 ;  /* 0x0000001fff107819 */ /* 0x000fe2000001140a */
[----:B------:R-:W-:-:S04]  /*1bb0*/  IMAD.WIDE.U32 R38, R111, 0x40, R18 ;  /* 0x000000406f267825 */ /* 0x000fc800078e0012 */
[----:B------:R-:W-:Y:S02]  /*1bc0*/  IMAD.X R35, RZ, RZ, R0, P0 ;  /* 0x000000ffff237224 */ /* 0x000fe400000e0600 */
[----:B------:R-:W-:Y:S02]  /*1bd0*/  IMAD R13, R37, R10, RZ ;  /* 0x0000000a250d7224 */ /* 0x000fe400078e02ff */
[----:B------:R-:W-:Y:S01]  /*1be0*/  IMAD.WIDE.U32 R30, R114, R30, R40 ;  /* 0x0000001e721e7225 */ /* 0x000fe200078e0028 */
[----:B------:R-:W-:-:S03]  /*1bf0*/  @!P5 IADD3 R0, P0, PT, R38, 0x20, RZ ;  /* 0x000000202600d810 */ /* 0x000fc60007f1e0ff */
[----:B------:R-:W-:-:S04]  /*1c00*/  IMAD.WIDE.U32 R40, R18, R102, R34 ;  /* 0x0000006612287225 */ /* 0x000fc800078e0022 */
[----:B------:R-:W-:-:S04]  /*1c10*/  IMAD.WIDE.U32 R34, R36, R10, RZ ;  /* 0x0000000a24227225 */ /* 0x000fc800078e00ff */
[----:B------:R-:W-:Y:S02]  /*1c20*/  IMAD R11, R103, R18, RZ ;  /* 0x00000012670b7224 */ /* 0x000fe400078e02ff */
[----:B------:R-:W-:Y:S02]  /*1c30*/  IMAD R13, R16, R36, R13 ;  /* 0x00000024100d7224 */ /* 0x000fe400078e020d */
[----:B------:R-:W-:Y:S02]  /*1c40*/  @!P6 IMAD R10, R39, R32, RZ ;  /* 0x00000020270ae224 */ /* 0x000fe400078e02ff */
[----:B------:R-:W-:Y:S02]  /*1c50*/  IMAD.IADD R17, R31, 0x1, R9 ;  /* 0x000000011f117824 */ /* 0x000fe400078e0209 */
[----:B------:R-:W-:Y:S02]  /*1c60*/  @!P6 IMAD.MOV.U32 R16, RZ, RZ, R30 ;  /* 0x000000ffff10e224 */ /* 0x000fe400078e001e */
[----:B------:R-:W-:Y:S01]  /*1c70*/  @!P5 IMAD.X R9, RZ, RZ, R39, P0 ;  /* 0x000000ffff09d224 */ /* 0x000fe200000e0627 */
[----:B----4-:R-:W-:Y:S01]  /*1c80*/  LEA R106, P0, R40, R28, 0x1 ;  /* 0x0000001c286a7211 */ /* 0x010fe200078008ff */
[----:B------:R-:W-:-:S02]  /*1c90*/  IMAD.IADD R11, R41, 0x1, R11 ;  /* 0x00000001290b7824 */ /* 0x000fc400078e020b */
[C---:B------:R-:W-:Y:S02]  /*1ca0*/  @!P6 IMAD R10, R38.reuse, R33, R10 ;  /* 0x00000021260ae224 */ /* 0x040fe400078e020a */
[----:B------:R-:W-:Y:S01]  /*1cb0*/  @!P6 IMAD.WIDE.U32 R38, R38, R32, R16 ;  /* 0x000000202626e225 */ /* 0x000fe200078e0010 */
[----:B------:R-:W-:-:S03]  /*1cc0*/  LEA.HI.X R105, R40, R29, R11, 0x1, P0 ;  /* 0x0000001d28697211 */ /* 0x000fc600000f0c0b */
[----:B------:R-:W-:Y:S01]  /*1cd0*/  @!P6 IMAD.IADD R16, R39, 0x1, R10 ;  /* 0x000000012710e824 */ /* 0x000fe200078e020a */
[----:B------:R-:W-:Y:S01]  /*1ce0*/  @!P6 LEA R28, P0, R38, R14, 0x1 ;  /* 0x0000000e261ce211 */ /* 0x000fe200078008ff */
[----:B------:R-:W-:Y:S02]  /*1cf0*/  @!P5 IMAD R11, R9, R32, RZ ;  /* 0x00000020090bd224 */ /* 0x000fe400078e02ff */
[----:B------:R-:W-:Y:S01]  /*1d00*/  IMAD R9, R24, -0x80, R27 ;  /* 0xffffff8018097824 */ /* 0x000fe200078e021b */
[----:B------:R-:W-:Y:S01]  /*1d10*/  @!P6 LEA.HI.X R29, R38, R15, R16, 0x1, P0 ;  /* 0x0000000f261de211 */ /* 0x000fe200000f0c10 */
[----:B------:R-:W-:Y:S02]  /*1d20*/  @!P5 IMAD.MOV.U32 R31, RZ, RZ, R17 ;  /* 0x000000ffff1fd224 */ /* 0x000fe400078e0011 */
[----:B------:R-:W-:Y:S02]  /*1d30*/  @!P5 IMAD R10, R33, R0, R11 ;  /* 0x00000000210ad224 */ /* 0x000fe400078e020b */
[----:B------:R-:W-:-:S02]  /*1d40*/  VIADD R9, R9, 0x80 ;  /* 0x0000008009097836 */ /* 0x000fc40000000000 */
[C---:B------:R-:W-:Y:S02]  /*1d50*/  VIADD R16, R18.reuse, 0x40 ;  /* 0x0000004012107836 */ /* 0x040fe40000000000 */
[----:B------:R-:W-:Y:S02]  /*1d60*/  VIADD R11, R18, 0x60 ;  /* 0x00000060120b7836 */ /* 0x000fe40000000000 */
[----:B------:R-:W-:Y:S01]  /*1d70*/  @!P5 IMAD.WIDE.U32 R32, R32, R0, R30 ;  /* 0x000000002020d225 */ /* 0x000fe200078e001e */
[----:B------:R-:W-:-:S03]  /*1d80*/  ISETP.GE.AND P3, PT, R16, R9, PT ;  /* 0x000000091000720c */ /* 0x000fc60003f66270 */
[----:B------:R-:W-:Y:S01]  /*1d90*/  IMAD.SHL.U32 R17, R102, 0x20, RZ ;  /* 0x0000002066117824 */ /* 0x000fe200078e00ff */
[-C--:B------:R-:W-:Y:S01]  /*1da0*/  ISETP.GE.AND P2, PT, R11, R9.reuse, PT ;  /* 0x000000090b00720c */ /* 0x080fe20003f46270 */
[----:B------:R-:W-:Y:S01]  /*1db0*/  @!P5 IMAD.IADD R10, R33, 0x1, R10 ;  /* 0x00000001210ad824 */ /* 0x000fe200078e020a */
[----:B------:R-:W-:Y:S02]  /*1dc0*/  @!P5 LEA R30, P1, R32, R14, 0x1 ;  /* 0x0000000e201ed211 */ /* 0x000fe400078208ff */
[----:B------:R-:W-:Y:S02]  /*1dd0*/  ISETP.GE.AND P4, PT, R18, R9, PT ;  /* 0x000000091200720c */ /* 0x000fe40003f86270 */
[----:B------:R-:W-:Y:S02]  /*1de0*/  SHF.L.U64.HI R19, R102, 0x5, R103 ;  /* 0x0000000566137819 */ /* 0x000fe40000010267 */
[----:B------:R-:W-:Y:S01]  /*1df0*/  LEA R14, P0, R17, R106, 0x1 ;  /* 0x0000006a110e7211 */ /* 0x000fe200078008ff */
[----:B------:R-:W-:Y:S01]  /*1e00*/  IMAD R0, R12, 0x2, R98 ;  /* 0x000000020c007824 */ /* 0x000fe200078e0262 */
[----:B------:R-:W-:-:S02]  /*1e10*/  @!P5 LEA.HI.X R31, R32, R15, R10, 0x1, P1 ;  /* 0x0000000f201fd211 */ /* 0x000fc400008f0c0a */
[----:B------:R-:W-:Y:S02]  /*1e20*/  LEA.HI.X R15, R17, R105, R19, 0x1, P0 ;  /* 0x00000069110f7211 */ /* 0x000fe400000f0c13 */
[----:B------:R-:W-:Y:S01]  /*1e30*/  ISETP.GE.AND P0, PT, R8, R9, PT ;  /* 0x000000090800720c */ /* 0x000fe20003f06270 */
[----:B------:R-:W-:Y:S01]  /*1e40*/  @!PT LDS RZ, [RZ] ;  /* 0x00000000fffff984 */ /* 0x000fe20000000800 */
[----:B------:R-:W-:Y:S01]  /*1e50*/  @!PT LDS RZ, [RZ] ;  /* 0x00000000fffff984 */ /* 0x000fe20000000800 */
[----:B------:R-:W-:Y:S01]  /*1e60*/  @!PT LDS RZ, [RZ] ;  /* 0x00000000fffff984 */ /* 0x000fe20000000800 */
[----:B------:R1:W-:Y:S04]  /*1e70*/  @!P6 LDGSTS.E.BYPASS.LTC128B.128 [R0], desc[UR4][R28.64] ;  /* 0x000000001c00efae */ /* 0x0003e8000b981a04 */
[----:B------:R2:W-:Y:S01]  /*1e80*/  @!P5 LDGSTS.E.BYPASS.LTC128B.128 [R0+0x800], desc[UR4][R30.64] ;  /* 0x008000001e00dfae */ /* 0x0005e2000b981a04 */
[----:B------:R-:W-:Y:S02]  /*1e90*/  @!P4 IMAD.MOV.U32 R32, RZ, RZ, R106 ;  /* 0x000000ffff20c224 */ /* 0x000fe400078e006a */
[----:B------:R-:W-:-:S05]  /*1ea0*/  @!P4 IMAD.MOV.U32 R33, RZ, RZ, R105 ;  /* 0x000000ffff21c224 */ /* 0x000fca00078e0069 */
[----:B------:R3:W-:Y:S04]  /*1eb0*/  @!P4 LDGSTS.E.BYPASS.LTC128B.128 [R0+0x1000], desc[UR4][R32.64] ;  /* 0x010000002000cfae */ /* 0x0007e8000b981a04 */
[----:B------:R3:W-:Y:S01]  /*1ec0*/  @!P0 LDGSTS.E.BYPASS.LTC128B.128 [R0+0x1800], desc[UR4][R14.64] ;  /* 0x018000000e008fae */ /* 0x0007e2000b981a04 */
[CC--:B-1----:R-:W-:Y:S02]  /*1ed0*/  @!P3 LEA R28, P5, R102.reuse, R14.reuse, 0x6 ;  /* 0x0000000e661cb211 */ /* 0x0c2fe400078a30ff */
[C---:B--2---:R-:W-:Y:S02]  /*1ee0*/  @!P2 LEA R30, P1, R102.reuse, R14, 0x7 ;  /* 0x0000000e661ea211 */ /* 0x044fe400078238ff */
[CCC-:B------:R-:W-:Y:S02]  /*1ef0*/  @!P3 LEA.HI.X R29, R102.reuse, R15.reuse, R103.reuse, 0x6, P5 ;  /* 0x0000000f661db211 */ /* 0x1c0fe400028f3467 */
[----:B------:R-:W-:-:S03]  /*1f00*/  @!P2 LEA.HI.X R31, R102, R15, R103, 0x7, P1 ;  /* 0x0000000f661fa211 */ /* 0x000fc600008f3c67 */
[----:B------:R3:W-:Y:S04]  /*1f10*/  @!P3 LDGSTS.E.BYPASS.LTC128B.128 [R0+0x2000], desc[UR4][R28.64] ;  /* 0x020000001c00bfae */ /* 0x0007e8000b981a04 */
[----:B------:R3:W-:Y:S04]  /*1f20*/  @!P2 LDGSTS.E.BYPASS.LTC128B.128 [R0+0x2800], desc[UR4][R30.64] ;  /* 0x028000001e00afae */ /* 0x0007e8000b981a04 */
[----:B------:R-:W0:Y:S01]  /*1f30*/  LDGDEPBAR ;  /* 0x00000000000079af */ /* 0x000e220000000000 */
[----:B------:R-:W-:Y:S01]  /*1f40*/  IADD3 R12, P6, PT, R5, R34, RZ ;  /* 0x00000022050c7210 */ /* 0x000fe20007fde0ff */
[----:B------:R-:W-:-:S04]  /*1f50*/  IMAD.IADD R13, R35, 0x1, R13 ;  /* 0x00000001230d7824 */ /* 0x000fc800078e020d */
[----:B------:R-:W-:Y:S01]  /*1f60*/  IMAD.X R13, R4, 0x1, R13, P6 ;  /* 0x00000001040d7824 */ /* 0x000fe200030e060d */
[-C--:B------:R-:W-:Y:S01]  /*1f70*/  ISETP.GE.AND P3, PT, R16, R9.reuse, PT ;  /* 0x000000091000720c */ /* 0x080fe20003f66270 */
[----:B------:R-:W-:Y:S02]  /*1f80*/  IMAD R4, R23, R18, RZ ;  /* 0x0000001217047224 */ /* 0x000fe400078e02ff */
[----:B------:R-:W-:Y:S01]  /*1f90*/  IMAD.WIDE.U32 R12, R18, R22, R12 ;  /* 0x00000016120c7225 */ /* 0x000fe200078e000c */
[----:B------:R-:W-:Y:S01]  /*1fa0*/  ISETP.GE.AND P2, PT, R11, R9, PT ;  /* 0x000000090b00720c */ /* 0x000fe20003f46270 */
[----:B------:R-:W-:-:S12]  /*1fb0*/  DEPBAR.LE SB0, 0x0 ;  /* 0x000080000000791a */ /* 0x000fd80000000000 */
[----:B------:R-:W-:Y:S05]  /*1fc0*/  WARPSYNC.ALL ;  /* 0x0000000000007948 */ /* 0x000fea0003800000 */
[----:B------:R-:W-:Y:S01]  /*1fd0*/  IMAD.IADD R108, R13, 0x1, R4 ;  /* 0x000000010d6c7824 */ /* 0x000fe200078e0204 */
[----:B------:R-:W-:Y:S01]  /*1fe0*/  LEA R109, P0, R12, R6, 0x1 ;  /* 0x000000060c6d7211 */ /* 0x000fe200078008ff */
[----:B------:R-:W-:Y:S01]  /*1ff0*/  IMAD.SHL.U32 R4, R22, 0x20, RZ ;  /* 0x0000002016047824 */ /* 0x000fe200078e00ff */
[----:B------:R-:W-:Y:S02]  /*2000*/  ISETP.GE.AND P5, PT, R8, R9, PT ;  /* 0x000000090800720c */ /* 0x000fe40003fa6270 */
[----:B------:R-:W-:-:S02]  /*2010*/  LEA.HI.X R108, R12, R7, R108, 0x1, P0 ;  /* 0x000000070c6c7211 */ /* 0x000fc400000f0c6c */
[----:B------:R-:W-:Y:S02]  /*2020*/  SHF.L.U64.HI R5, R22, 0x5, R23 ;  /* 0x0000000516057819 */ /* 0x000fe40000010217 */
[C---:B------:R-:W-:Y:S01]  /*2030*/  LEA R6, P0, R4.reuse, R109, 0x1 ;  /* 0x0000006d04067211 */ /* 0x040fe200078008ff */
[----:B------:R-:W-:Y:S02]  /*2040*/  @!P4 IMAD.MOV.U32 R10, RZ, RZ, R109 ;  /* 0x000000ffff0ac224 */ /* 0x000fe400078e006d */
[----:B------:R-:W-:Y:S01]  /*2050*/  @!P4 IMAD.MOV.U32 R11, RZ, RZ, R108 ;  /* 0x000000ffff0bc224 */ /* 0x000fe200078e006c */
[----:B------:R-:W-:Y:S01]  /*2060*/  BAR.SYNC.DEFER_BLOCKING 0x0 ;  /* 0x0000000000007b1d */ /* 0x000fe20000010000 */
[----:B------:R-:W-:Y:S02]  /*2070*/  LEA.HI.X R7, R4, R108, R5, 0x1, P0 ;  /* 0x0000006c04077211 */ /* 0x000fe400000f0c05 */
[CC--:B------:R-:W-:Y:S02]  /*2080*/  @!P3 LEA R8, P1, R22.reuse, R6.reuse, 0x6 ;  /* 0x000000061608b211 */ /* 0x0c0fe400078230ff */
[----:B------:R-:W-:-:S02]  /*2090*/  @!P2 LEA R4, P0, R22, R6, 0x7 ;  /* 0x000000061604a211 */ /* 0x000fc400078038ff */
        /* <DEDUP_REMOVED lines=23> */
[C---:B------:R-:W-:Y:S01]  /*2210*/  IMAD.SHL.U32 R97, R87.reuse, 0x10, RZ ;  /* 0x0000001057617824 */ /* 0x040fe200078e00ff */
[----:B------:R-:W-:Y:S01]  /*2220*/  SHF.R.U32.HI R44, RZ, 0x1, R87 ;  /* 0x00000001ff2c7819 */ /* 0x000fe20000011657 */
[----:B------:R-:W-:-:S02]  /*2230*/  IMAD.SHL.U32 R47, R87, 0x20, RZ ;  /* 0x00000020572f7824 */ /* 0x000fc400078e00ff */
[----:B------:R-:W-:Y:S01]  /*2240*/  IMAD.SHL.U32 R86, R87, 0x4, RZ ;  /* 0x0000000457567824 */ /* 0x000fe200078e00ff */
[----:B------:R-:W-:Y:S01]  /*2250*/  LOP3.LUT R46, R44, 0x8, RZ, 0xc0, !PT ;  /* 0x000000082c2e7812 */ /* 0x000fe200078ec0ff */
[----:B------:R-:W-:Y:S01]  /*2260*/  IMAD.MOV.U32 R45, RZ, RZ, 0x20 ;  /* 0x00000020ff2d7424 */ /* 0x000fe200078e00ff */
[----:B------:R-:W-:Y:S01]  /*2270*/  LOP3.LUT R96, R97, 0x3e00, RZ, 0xc0, !PT ;  /* 0x00003e0061607812 */ /* 0x000fe200078ec0ff */
[----:B------:R-:W-:Y:S01]  /*2280*/  VIADD R119, R24, 0xffffffff ;  /* 0xffffffff18777836 */ /* 0x000fe20000000000 */
[----:B-1----:R-:W-:Y:S01]  /*2290*/  LOP3.LUT R6, R86, 0x18, RZ, 0xc0, !PT ;  /* 0x0000001856067812 */ /* 0x002fe200078ec0ff */
[----:B------:R-:W-:Y:S01]  /*22a0*/  IMAD.SHL.U32 R75, R87, 0x2, RZ ;  /* 0x00000002574b7824 */ /* 0x000fe200078e00ff */
[--C-:B------:R-:W-:Y:S01]  /*22b0*/  LOP3.LUT R46, R46, 0xc0, R47.reuse, 0xf8, !PT ;  /* 0x000000c02e2e7812 */ /* 0x100fe200078ef82f */
[----:B------:R-:W0:Y:S01]  /*22c0*/  LDGDEPBAR ;  /* 0x00000000000079af */ /* 0x000e220000000000 */
[----:B------:R-:W-:Y:S02]  /*22d0*/  LOP3.LUT R96, R96, 0x20, R47, 0xf8, !PT ;  /* 0x0000002060607812 */ /* 0x000fe400078ef82f */
[----:B------:R-:W-:-:S02]  /*22e0*/  LOP3.LUT R46, R46, R6, RZ, 0x3c, !PT ;  /* 0x000000062e2e7212 */ /* 0x000fc400078e3cff */
[--C-:B------:R-:W-:Y:S02]  /*22f0*/  LOP3.LUT R96, R96, 0x100, R47.reuse, 0xf8, !PT ;  /* 0x0000010060607812 */ /* 0x100fe400078ef82f */
[----:B--2---:R-:W-:Y:S02]  /*2300*/  LOP3.LUT R5, R97, 0x100, RZ, 0xc0, !PT ;  /* 0x0000010061057812 */ /* 0x004fe400078ec0ff */
[----:B------:R-:W-:Y:S02]  /*2310*/  LOP3.LUT R4, R47, 0xc0, RZ, 0xc0, !PT ;  /* 0x000000c02f047812 */ /* 0x000fe400078ec0ff */
[----:B------:R-:W-:Y:S02]  /*2320*/  LOP3.LUT R5, R5, 0x20, R47, 0xf8, !PT ;  /* 0x0000002005057812 */ /* 0x000fe400078ef82f */
[----:B------:R-:W-:Y:S02]  /*2330*/  LOP3.LUT R4, R4, 0x8, R87, 0xf8, !PT ;  /* 0x0000000804047812 */ /* 0x000fe400078ef857 */
[----:B------:R-:W-:-:S02]  /*2340*/  LOP3.LUT R96, R96, R46, RZ, 0xfc, !PT ;  /* 0x0000002e60607212 */ /* 0x000fc400078efcff */
[----:B------:R-:W-:-:S03]  /*2350*/  LOP3.LUT R4, R5, R4, R6, 0xf6, !PT ;  /* 0x0000000405047212 */ /* 0x000fc600078ef606 */
[--C-:B------:R-:W-:Y:S02]  /*2360*/  IMAD R96, R96, 0x2, R98.reuse ;  /* 0x0000000260607824 */ /* 0x100fe400078e0262 */
[----:B------:R-:W-:-:S03]  /*2370*/  IMAD R53, R4, 0x2, R98 ;  /* 0x0000000204357824 */ /* 0x000fc600078e0262 */
[----:B------:R-:W-:Y:S04]  /*2380*/  LDSM.16.M88.4 R8, [R96] ;  /* 0x000000006008783b */ /* 0x000fe80000000200 */
[----:B---3--:R-:W1:Y:S01]  /*2390*/  LDSM.16.M88.4 R12, [R53+0x1000] ;  /* 0x00100000350c783b */ /* 0x008e620000000200 */
[----:B------:R-:W-:-:S03]  /*23a0*/  LOP3.LUT P0, RZ, R87, 0x4, RZ, 0xc0, !PT ;  /* 0x0000000457ff7812 */ /* 0x000fc6000780c0ff */
[----:B------:R-:W-:Y:S01]  /*23b0*/  LDSM.16.M88.4 R32, [R53+0x1400] ;  /* 0x001400003520783b */ /* 0x000fe20000000200 */
[----:B------:R-:W-:-:S05]  /*23c0*/  SEL R45, R45, 0xffffffe0, !P0 ;  /* 0xffffffe02d2d7807 */ /* 0x000fca0004000000 */
[--C-:B------:R-:W-:Y:S02]  /*23d0*/  IMAD.IADD R4, R96, 0x1, R45.reuse ;  /* 0x0000000160047824 */ /* 0x100fe400078e022d */
[----:B------:R-:W-:-:S04]  /*23e0*/  IMAD.IADD R52, R53, 0x1, R45 ;  /* 0x0000000135347824 */ /* 0x000fc800078e022d */
[----:B------:R-:W-:Y:S04]  /*23f0*/  LDSM.16.M88.4 R4, [R4] ;  /* 0x000000000404783b */ /* 0x000fe80000000200 */
[----:B------:R-:W2:Y:S04]  /*2400*/  LDSM.16.M88.4 R16, [R52+0x1000] ;  /* 0x001000003410783b */ /* 0x000ea80000000200 */
[----:B------:R-:W3:Y:S04]  /*2410*/  LDSM.16.M88.4 R28, [R52+0x1400] ;  /* 0x00140000341c783b */ /* 0x000ee80000000200 */
        /* <DEDUP_REMOVED lines=15> */
[----:B------:R-:W-:Y:S08]  /*2510*/  MUFU.TANH R54, R36 ;  /* 0x0000002400367308 */ /* 0x000ff00000002400 */
[----:B------:R-:W-:Y:S08]  /*2520*/  MUFU.TANH R55, R37 ;  /* 0x0000002500377308 */ /* 0x000ff00000002400 */
[----:B------:R-:W2:Y:S08]  /*2530*/  MUFU.TANH R56, R38 ;  /* 0x0000002600387308 */ /* 0x000eb00000002400 */
[----:B------:R3:W4:Y:S01]  /*2540*/  MUFU.TANH R57, R39 ;  /* 0x0000002700397308 */ /* 0x0007220000002400 */
[-C--:B------:R-:W-:Y:S01]  /*2550*/  FMUL.FTZ R12, R12, R25.reuse ;  /* 0x000000190c0c7220 */ /* 0x080fe20000410000 */
[-C--:B------:R-:W-:Y:S01]  /*2560*/  FMUL.FTZ R13, R13, R25.reuse ;  /* 0x000000190d0d7220 */ /* 0x080fe20000410000 */
[----:B---3--:R-:W3:Y:S01]  /*2570*/  LDSM.16.M88.4 R36, [R52+0x1800] ;  /* 0x001800003424783b */ /* 0x008ee20000000200 */
[-C--:B------:R-:W-:Y:S01]  /*2580*/  FMUL.FTZ R14, R14, R25.reuse ;  /* 0x000000190e0e7220 */ /* 0x080fe20000410000 */
[----:B------:R-:W-:-:S03]  /*2590*/  FMUL.FTZ R15, R15, R25 ;  /* 0x000000190f0f7220 */ /* 0x000fc60000410000 */
[----:B------:R-:W-:Y:S08]  /*25a0*/  MUFU.TANH R59, R12 ;  /* 0x0000000c003b7308 */ /* 0x000ff00000002400 */
[----:B------:R-:W-:Y:S08]  /*25b0*/  MUFU.TANH R58, R13 ;  /* 0x0000000d003a7308 */ /* 0x000ff00000002400 */
[----:B------:R-:W5:Y:S08]  /*25c0*/  MUFU.TANH R62, R14 ;  /* 0x0000000e003e7308 */ /* 0x000f700000002400 */
[----:B------:R1:W-:Y:S02]  /*25d0*/  MUFU.TANH R60, R15 ;  /* 0x0000000f003c7308 */ /* 0x0003e40000002400 */
[C---:B-1----:R-:W-:Y:S01]  /*25e0*/  HMMA.16816.F32.BF16 R12, R8.reuse, R16, RZ ;  /* 0x00000010080c723c */ /* 0x042fe200000418ff */
[-C--:B------:R-:W-:Y:S01]  /*25f0*/  FMUL.FTZ R40, R40, R25.reuse ;  /* 0x0000001928287220 */ /* 0x080fe20000410000 */
[-C--:B------:R-:W-:Y:S01]  /*2600*/  FMUL.FTZ R41, R41, R25.reuse ;  /* 0x0000001929297220 */ /* 0x080fe20000410000 */
[-C--:B------:R-:W-:Y:S01]  /*2610*/  FMUL.FTZ R42, R42, R25.reuse ;  /* 0x000000192a2a7220 */ /* 0x080fe20000410000 */
[-C--:B------:R-:W-:Y:S01]  /*2620*/  FMUL.FTZ R43, R43, R25.reuse ;  /* 0x000000192b2b7220 */ /* 0x080fe20000410000 */
[-C--:B------:R-:W-:Y:S01]  /*2630*/  FMUL.FTZ R32, R32, R25.reuse ;  /* 0x0000001920207220 */ /* 0x080fe20000410000 */
[-C--:B------:R-:W-:Y:S01]  /*2640*/  FMUL.FTZ R33, R33, R25.reuse ;  /* 0x0000001921217220 */ /* 0x080fe20000410000 */
[-C--:B------:R-:W-:Y:S01]  /*2650*/  FMUL.FTZ R34, R34, R25.reuse ;  /* 0x0000001922227220 */ /* 0x080fe20000410000 */
[-C--:B------:R-:W-:Y:S01]  /*2660*/  FMUL.FTZ R35, R35, R25.reuse ;  /* 0x0000001923237220 */ /* 0x080fe20000410000 */
[----:B------:R-:W-:Y:S01]  /*2670*/  HMMA.16816.F32.BF16 R16, R8, R18, RZ ;  /* 0x000000120810723c */ /* 0x000fe200000418ff */
[----:B------:R-:W-:Y:S10]  /*2680*/  MUFU.TANH R64, R32 ;  /* 0x0000002000407308 */ /* 0x000ff40000002400 */
[----:B---3--:R-:W-:Y:S01]  /*2690*/  HMMA.16816.F32.BF16 R12, R4, R36, R12 ;  /* 0x00000024040c723c */ /* 0x008fe2000004180c */
[----:B------:R-:W-:Y:S08]  /*26a0*/  MUFU.TANH R67, R33 ;  /* 0x0000002100437308 */ /* 0x000ff00000002400 */
[----:B------:R-:W-:Y:S08]  /*26b0*/  MUFU.TANH R68, R34 ;  /* 0x0000002200447308 */ /* 0x000ff00000002400 */
[----:B------:R1:W-:Y:S08]  /*26c0*/  MUFU.TANH R69, R35 ;  /* 0x0000002300457308 */ /* 0x0003f00000002400 */
[----:B------:R-:W-:Y:S08]  /*26d0*/  MUFU.TANH R61, R40 ;  /* 0x00000028003d7308 */ /* 0x000ff00000002400 */
[----:B------:R-:W-:Y:S01]  /*26e0*/  MUFU.TANH R63, R41 ;  /* 0x00000029003f7308 */ /* 0x000fe20000002400 */
[----:B-1----:R-:W-:Y:S07]  /*26f0*/  HMMA.16816.F32.BF16 R32, R8, R28, RZ ;  /* 0x0000001c0820723c */ /* 0x002fee00000418ff */
[----:B------:R-:W1:Y:S08]  /*2700*/  MUFU.TANH R65, R42 ;  /* 0x0000002a00417308 */ /* 0x000e700000002400 */
[----:B------:R3:W1:Y:S01]  /*2710*/  MUFU.TANH R66, R43 ;  /* 0x0000002b00427308 */ /* 0x0006620000002400 */
[-C--:B------:R-:W-:Y:S01]  /*2720*/  FMUL.FTZ R12, R12, R25.reuse ;  /* 0x000000190c0c7220 */ /* 0x080fe20000410000 */
[-C--:B------:R-:W-:Y:S01]  /*2730*/  FMUL.FTZ R13, R13, R25.reuse ;  /* 0x000000190d0d7220 */ /* 0x080fe20000410000 */
[-C--:B------:R-:W-:Y:S01]  /*2740*/  FMUL.FTZ R14, R14, R25.reuse ;  /* 0x000000190e0e7220 */ /* 0x080fe20000410000 */
[----:B---3--:R-:W3:Y:S01]  /*2750*/  LDSM.16.M88.4 R40, [R53+0x2000] ;  /* 0x002000003528783b */ /* 0x008ee20000000200 */
[-C--:B------:R-:W-:Y:S01]  /*2760*/  FMUL.FTZ R15, R15, R25.reuse ;  /* 0x000000190f0f7220 */ /* 0x080fe20000410000 */
[C---:B------:R-:W-:Y:S02]  /*2770*/  HMMA.16816.F32.BF16 R16, R4.reuse, R38, R16 ;  /* 0x000000260410723c */ /* 0x040fe40000041810 */
[----:B------:R-:W-:Y:S01]  /*2780*/  MUFU.TANH R70, R12 ;  /* 0x0000000c00467308 */ /* 0x000fe20000002400 */
[----:B------:R-:W-:Y:S07]  /*2790*/  LDSM.16.M88.4 R36, [R53+0x2400] ;  /* 0x002400003524783b */ /* 0x000fee0000000200 */
[----:B------:R-:W-:Y:S08]  /*27a0*/  MUFU.TANH R71, R13 ;  /* 0x0000000d00477308 */ /* 0x000ff00000002400 */
[----:B------:R-:W1:Y:S08]  /*27b0*/  MUFU.TANH R73, R14 ;  /* 0x0000000e00497308 */ /* 0x000e700000002400 */
[----:B------:R2:W1:Y:S01]  /*27c0*/  MUFU.TANH R72, R15 ;  /* 0x0000000f00487308 */ /* 0x0004620000002400 */
[-C--:B------:R-:W-:Y:S01]  /*27d0*/  FMUL.FTZ R16, R16, R25.reuse ;  /* 0x0000001910107220 */ /* 0x080fe20000410000 */
[----:B--2---:R-:W-:Y:S01]  /*27e0*/  HMMA.16816.F32.BF16 R12, R4, R48, R32 ;  /* 0x00000030040c723c */ /* 0x004fe20000041820 */
[----:B------:R-:W2:Y:S01]  /*27f0*/  LDSM.16.M88.4 R32, [R52+0x2000] ;  /* 0x002000003420783b */ /* 0x000ea20000000200 */
[-C--:B------:R-:W-:Y:S01]  /*2800*/  FMUL.FTZ R17, R17, R25.reuse ;  /* 0x0000001911117220 */ /* 0x080fe20000410000 */
[-C--:B------:R-:W-:Y:S01]  /*2810*/  FMUL.FTZ R18, R18, R25.reuse ;  /* 0x0000001912127220 */ /* 0x080fe20000410000 */
[----:B------:R-:W-:-:S02]  /*2820*/  FMUL.FTZ R19, R19, R25 ;  /* 0x0000001913137220 */ /* 0x000fc40000410000 */
[----:B------:R-:W-:Y:S08]  /*2830*/  MUFU.TANH R128, R16 ;  /* 0x0000001000807308 */ /* 0x000ff00000002400 */
[----:B------:R-:W-:Y:S08]  /*2840*/  MUFU.TANH R129, R17 ;  /* 0x0000001100817308 */ /* 0x000ff00000002400 */
[----:B------:R-:W1:Y:S08]  /*2850*/  MUFU.TANH R48, R18 ;  /* 0x0000001200307308 */ /* 0x000e700000002400 */
[----:B------:R3:W1:Y:S01]  /*2860*/  MUFU.TANH R127, R19 ;  /* 0x00000013007f7308 */ /* 0x0006620000002400 */
[C---:B------:R-:W-:Y:S08]  /*2870*/  HMMA.16816.F32.BF16 R28, R8.reuse, R30, RZ ;  /* 0x0000001e081c723c */ /* 0x040ff000000418ff */
[----:B---3--:R-:W-:Y:S01]  /*2880*/  HMMA.16816.F32.BF16 R16, R8, R40, RZ ;  /* 0x000000280810723c */ /* 0x008fe200000418ff */
[-C--:B------:R-:W-:Y:S01]  /*2890*/  FMUL.FTZ R12, R12, R25.reuse ;  /* 0x000000190c0c7220 */ /* 0x080fe20000410000 */
[-C--:B------:R-:W-:Y:S01]  /*28a0*/  FMUL.FTZ R13, R13, R25.reuse ;  /* 0x000000190d0d7220 */ /* 0x080fe20000410000 */
[-C--:B------:R-:W-:Y:S01]  /*28b0*/  FMUL.FTZ R14, R14, R25.reuse ;  /* 0x000000190e0e7220 */ /* 0x080fe20000410000 */
[----:B------:R-:W-:-:S15]  /*28c0*/  FMUL.FTZ R15, R15, R25 ;  /* 0x000000190f0f7220 */ /* 0x000fde0000410000 */
[----:B------:R-:W-:-:S01]  /*28d0*/  NOP ;  /* 0x0000000000007918 */ /* 0x000fc20000000000 */
[C---:B--2---:R-:W-:Y:S01]  /*28e0*/  HMMA.16816.F32.BF16 R16, R4.reuse, R32, R16 ;  /* 0x000000200410723c */ /* 0x044fe20000041810 */
[----:B------:R-:W-:Y:S07]  /*28f0*/  MUFU.TANH R126, R12 ;  /* 0x0000000c007e7308 */ /* 0x000fee0000002400 */
[----:B------:R-:W-:Y:S01]  /*2900*/  HMMA.16816.F32.BF16 R28, R4, R50, R28 ;  /* 0x00000032041c723c */ /* 0x000fe2000004181c */
[----:B------:R-:W-:Y:S08]  /*2910*/  MUFU.TANH R124, R13 ;  /* 0x0000000d007c7308 */ /* 0x000ff00000002400 */
[----:B------:R-:W2:Y:S02]  /*2920*/  MUFU.TANH R125, R14 ;  /* 0x0000000e007d7308 */ /* 0x000ea40000002400 */
[-C--:B------:R-:W-:Y:S01]  /*2930*/  FMUL.FTZ R16, R16, R25.reuse ;  /* 0x0000001910107220 */ /* 0x080fe20000410000 */
[-C--:B------:R-:W-:Y:S01]  /*2940*/  FMUL.FTZ R17, R17, R25.reuse ;  /* 0x0000001911117220 */ /* 0x080fe20000410000 */
[-C--:B------:R-:W-:Y:S01]  /*2950*/  FMUL.FTZ R18, R18, R25.reuse ;  /* 0x0000001912127220 */ /* 0x080fe20000410000 */
[----:B------:R-:W-:-:S03]  /*2960*/  FMUL.FTZ R19, R19, R25 ;  /* 0x0000001913137220 */ /* 0x000fc60000410000 */
[----:B------:R3:W-:Y:S01]  /*2970*/  MUFU.TANH R118, R15 ;  /* 0x0000000f00767308 */ /* 0x0007e20000002400 */
[----:B------:R-:W-:Y:S07]  /*2980*/  HMMA.16816.F32.BF16 R40, R8, R42, RZ ;  /* 0x0000002a0828723c */ /* 0x000fee00000418ff */
[----:B------:R-:W-:Y:S01]  /*2990*/  MUFU.TANH R49, R16 ;  /* 0x0000001000317308 */ /* 0x000fe20000002400 */
[----:B---3--:R-:W3:Y:S07]  /*29a0*/  LDSM.16.M88.4 R12, [R52+0x2400] ;  /* 0x00240000340c783b */ /* 0x008eee0000000200 */
[----:B------:R-:W-:Y:S08]  /*29b0*/  MUFU.TANH R50, R17 ;  /* 0x0000001100327308 */ /* 0x000ff00000002400 */
[----:B------:R-:W-:Y:S08]  /*29c0*/  MUFU.TANH R84, R18 ;  /* 0x0000001200547308 */ /* 0x000ff00000002400 */
[----:B------:R4:W-:Y:S01]  /*29d0*/  MUFU.TANH R74, R19 ;  /* 0x00000013004a7308 */ /* 0x0009e20000002400 */
[-C--:B------:R-:W-:Y:S01]  /*29e0*/  FMUL.FTZ R28, R28, R25.reuse ;  /* 0x000000191c1c7220 */ /* 0x080fe20000410000 */
[-C--:B------:R-:W-:Y:S01]  /*29f0*/  FMUL.FTZ R29, R29, R25.reuse ;  /* 0x000000191d1d7220 */ /* 0x080fe20000410000 */
[-C--:B------:R-:W-:Y:S01]  /*2a00*/  FMUL.FTZ R30, R30, R25.reuse ;  /* 0x000000191e1e7220 */ /* 0x080fe20000410000 */
[----:B------:R-:W-:Y:S01]  /*2a10*/  FMUL.FTZ R31, R31, R25 ;  /* 0x000000191f1f7220 */ /* 0x000fe20000410000 */
[----:B----4-:R-:W4:Y:S03]  /*2a20*/  LDSM.16.M88.4 R16, [R53+0x2800] ;  /* 0x002800003510783b */ /* 0x010f260000000200 */
[----:B------:R-:W-:Y:S01]  /*2a30*/  MUFU.TANH R93, R28 ;  /* 0x0000001c005d7308 */ /* 0x000fe20000002400 */
[----:B------:R-:W-:Y:S01]  /*2a40*/  HMMA.16816.F32.BF16 R40, R4, R34, R40 ;  /* 0x000000220428723c */ /* 0x000fe20000041828 */
[----:B------:R-:W5:Y:S06]  /*2a50*/  LDSM.16.M88.4 R32, [R52+0x2800] ;  /* 0x002800003420783b */ /* 0x000f6c0000000200 */
[----:B------:R-:W-:Y:S08]  /*2a60*/  MUFU.TANH R94, R29 ;  /* 0x0000001d005e7308 */ /* 0x000ff00000002400 */
[----:B------:R-:W-:Y:S08]  /*2a70*/  MUFU.TANH R92, R30 ;  /* 0x0000001e005c7308 */ /* 0x000ff00000002400 */
[----:B------:R1:W-:Y:S02]  /*2a80*/  MUFU.TANH R91, R31 ;  /* 0x0000001f005b7308 */ /* 0x0003e40000002400 */
[C---:B-1----:R-:W-:Y:S08]  /*2a90*/  HMMA.16816.F32.BF16 R28, R8.reuse, R36, RZ ;  /* 0x00000024081c723c */ /* 0x042ff000000418ff */
[----:B------:R-:W-:-:S12]  /*2aa0*/  HMMA.16816.F32.BF16 R36, R8, R38, RZ ;  /* 0x000000260824723c */ /* 0x000fd800000418ff */
[C---:B---3--:R-:W-:Y:S08]  /*2ab0*/  HMMA.16816.F32.BF16 R28, R4.reuse, R12, R28 ;  /* 0x0000000c041c723c */ /* 0x048ff0000004181c */
[----:B------:R-:W-:Y:S08]  /*2ac0*/  HMMA.16816.F32.BF16 R36, R4, R14, R36 ;  /* 0x0000000e0424723c */ /* 0x000ff00000041824 */
[----:B----4-:R-:W-:Y:S01]  /*2ad0*/  HMMA.16816.F32.BF16 R12, R8, R16, RZ ;  /* 0x00000010080c723c */ /* 0x010fe200000418ff */
[----:B------:R-:W-:-:S02]  /*2ae0*/  IMAD.SHL.U32 R21, R119, 0x80, RZ ;  /* 0x0000008077157824 */ /* 0x000fc400078e00ff */
[-C--:B------:R-:W-:Y:S01]  /*2af0*/  FMUL.FTZ R40, R40, R25.reuse ;  /* 0x0000001928287220 */ /* 0x080fe20000410000 */
[-C--:B------:R-:W-:Y:S02]  /*2b00*/  FMUL.FTZ R28, R28, R25.reuse ;  /* 0x000000191c1c7220 */ /* 0x080fe40000410000 */
[----:B------:R-:W-:Y:S01]  /*2b10*/  LOP3.LUT R75, R21, 0x6, R75, 0xf8, !PT ;  /* 0x00000006154b7812 */ /* 0x000fe200078ef84b */
[----:B------:R-:W-:Y:S01]  /*2b20*/  MUFU.TANH R88, R40 ;  /* 0x0000002800587308 */ /* 0x000fe20000002400 */
[-C--:B------:R-:W-:Y:S01]  /*2b30*/  FMUL.FTZ R41, R41, R25.reuse ;  /* 0x0000001929297220 */ /* 0x080fe20000410000 */
[-C--:B------:R-:W-:Y:S01]  /*2b40*/  FMUL.FTZ R42, R42, R25.reuse ;  /* 0x000000192a2a7220 */ /* 0x080fe20000410000 */
[-C--:B------:R-:W-:Y:S01]  /*2b50*/  FMUL.FTZ R29, R29, R25.reuse ;  /* 0x000000191d1d7220 */ /* 0x080fe20000410000 */
[-C--:B------:R-:W-:Y:S01]  /*2b60*/  FMUL.FTZ R30, R30, R25.reuse ;  /* 0x000000191e1e7220 */ /* 0x080fe20000410000 */
[----:B------:R-:W-:-:S03]  /*2b70*/  FMUL.FTZ R31, R31, R25 ;  /* 0x000000191f1f7220 */ /* 0x000fc60000410000 */
[----:B------:R1:W-:Y:S05]  /*2b80*/  MUFU.TANH R40, R28 ;  /* 0x0000001c00287308 */ /* 0x0003ea0000002400 */
[----:B-----5:R-:W-:Y:S03]  /*2b90*/  HMMA.16816.F32.BF16 R12, R4, R32, R12 ;  /* 0x00000020040c723c */ /* 0x020fe6000004180c */
[----:B------:R3:W-:Y:S01]  /*2ba0*/  MUFU.TANH R85, R41 ;  /* 0x0000002900557308 */ /* 0x0007e20000002400 */
[C---:B------:R-:W-:Y:S02]  /*2bb0*/  LOP3.LUT R17, R75.reuse, 0x1, RZ, 0xfc, !PT ;  /* 0x000000014b117812 */ /* 0x040fe400078efcff */
[----:B-1----:R-:W-:-:S05]  /*2bc0*/  LOP3.LUT R28, R75, 0x9, RZ, 0xfc, !PT ;  /* 0x000000094b1c7812 */ /* 0x002fca00078efcff */
[----:B------:R-:W-:Y:S01]  /*2bd0*/  MUFU.TANH R89, R42 ;  /* 0x0000002a00597308 */ /* 0x000fe20000002400 */
[----:B------:R-:W-:Y:S01]  /*2be0*/  ISETP.GE.AND P1, PT, R28, R27, PT ;  /* 0x0000001b1c00720c */ /* 0x000fe20003f26270 */
[----:B---3--:R-:W-:-:S06]  /*2bf0*/  FMUL.FTZ R41, R43, R25 ;  /* 0x000000192b297220 */ /* 0x008fcc0000410000 */
[----:B------:R-:W-:Y:S01]  /*2c00*/  MUFU.TANH R42, R30 ;  /* 0x0000001e002a7308 */ /* 0x000fe20000002400 */
[----:B------:R-:W-:-:S07]  /*2c10*/  LOP3.LUT R16, R75, 0x8, RZ, 0xfc, !PT ;  /* 0x000000084b107812 */ /* 0x000fce00078efcff */
[----:B------:R-:W-:Y:S01]  /*2c20*/  MUFU.TANH R43, R29 ;  /* 0x0000001d002b7308 */ /* 0x000fe20000002400 */
[----:B------:R-:W-:-:S07]  /*2c30*/  ISETP.GE.AND P3, PT, R17, R27, PT ;  /* 0x0000001b1100720c */ /* 0x000fce0003f66270 */
[----:B------:R1:W-:Y:S01]  /*2c40*/  MUFU.TANH R80, R31 ;  /* 0x0000001f00507308 */ /* 0x0003e20000002400 */
[----:B------:R-:W-:Y:S02]  /*2c50*/  ISETP.GE.AND P2, PT, R16, R27, PT ;  /* 0x0000001b1000720c */ /* 0x000fe40003f46270 */
[C---:B------:R-:W-:Y:S02]  /*2c60*/  LOP3.LUT R17, R75.reuse, 0x10, RZ, 0xfc, !PT ;  /* 0x000000104b117812 */ /* 0x040fe400078efcff */
[----:B------:R-:W-:Y:S01]  /*2c70*/  LOP3.LUT R16, R75, 0x11, RZ, 0xfc, !PT ;  /* 0x000000114b107812 */ /* 0x000fe200078efcff */
[----:B------:R-:W-:Y:S01]  /*2c80*/  FMUL.FTZ R36, R36, R25 ;  /* 0x0000001924247220 */ /* 0x000fe20000410000 */
[----:B-1----:R1:W3:Y:S01]  /*2c90*/  LDSM.16.M88.4 R28, [R53+0x2c00] ;  /* 0x002c0000351c783b */ /* 0x0022e20000000200 */
[-C--:B------:R-:W-:Y:S02]  /*2ca0*/  ISETP.GE.AND P0, PT, R17, R27.reuse, PT ;  /* 0x0000001b1100720c */ /* 0x080fe40003f06270 */
[----:B------:R-:W-:Y:S01]  /*2cb0*/  ISETP.GE.AND P6, PT, R16, R27, PT ;  /* 0x0000001b1000720c */ /* 0x000fe20003fc6270 */
[----:B------:R4:W-:Y:S01]  /*2cc0*/  MUFU.TANH R78, R36 ;  /* 0x00000024004e7308 */ /* 0x0009e20000002400 */
[----:B------:R-:W-:Y:S01]  /*2cd0*/  HMMA.16816.F32.BF16 R16, R8, R18, RZ ;  /* 0x000000120810723c */ /* 0x000fe200000418ff */
[----:B------:R-:W-:Y:S01]  /*2ce0*/  LOP3.LUT R32, R75, 0x18, RZ, 0xfc, !PT ;  /* 0x000000184b207812 */ /* 0x000fe200078efcff */
[-C--:B------:R-:W-:Y:S01]  /*2cf0*/  FMUL.FTZ R37, R37, R25.reuse ;  /* 0x0000001925257220 */ /* 0x080fe20000410000 */
[-C--:B------:R-:W-:Y:S01]  /*2d00*/  FMUL.FTZ R38, R38, R25.reuse ;  /* 0x0000001926267220 */ /* 0x080fe20000410000 */
[----:B------:R-:W-:Y:S01]  /*2d10*/  FMUL.FTZ R39, R39, R25 ;  /* 0x0000001927277220 */ /* 0x000fe20000410000 */
[C---:B------:R-:W-:Y:S01]  /*2d20*/  ISETP.GE.AND P4, PT, R75.reuse, R27, PT ;  /* 0x0000001b4b00720c */ /* 0x040fe20003f86270 */
[----:B------:R-:W-:Y:S01]  /*2d30*/  FMUL.FTZ R83, R12, R25 ;  /* 0x000000190c537220 */ /* 0x000fe20000410000 */
[----:B------:R-:W-:-:S02]  /*2d40*/  LOP3.LUT R12, R75, 0x20, RZ, 0xfc, !PT ;  /* 0x000000204b0c7812 */ /* 0x000fc400078efcff */
[----:B------:R-:W-:Y:S01]  /*2d50*/  ISETP.GE.AND P5, PT, R32, R27, PT ;  /* 0x0000001b2000720c */ /* 0x000fe20003fa6270 */
[----:B------:R-:W-:Y:S01]  /*2d60*/  MUFU.TANH R33, R37 ;  /* 0x0000002500217308 */ /* 0x000fe20000002400 */
[----:B------:R-:W-:Y:S02]  /*2d70*/  FSEL R51, R56, -INF , !P4 ;  /* 0xff80000038337808 */ /* 0x000fe40006000000 */
[----:B----4-:R-:W-:Y:S02]  /*2d80*/  LOP3.LUT R36, R75, 0x19, RZ, 0xfc, !PT ;  /* 0x000000194b247812 */ /* 0x010fe400078efcff */
[----:B------:R-:W-:-:S03]  /*2d90*/  FSEL R32, R54, -INF , !P4 ;  /* 0xff80000036207808 */ /* 0x000fc60006000000 */
[----:B------:R-:W-:Y:S01]  /*2da0*/  MUFU.TANH R82, R38 ;  /* 0x0000002600527308 */ /* 0x000fe20000002400 */
[----:B-1----:R-:W-:Y:S02]  /*2db0*/  FSEL R53, R57, -INF , !P3 ;  /* 0xff80000039357808 */ /* 0x002fe40005800000 */
[----:B------:R-:W-:Y:S02]  /*2dc0*/  FSEL R55, R55, -INF , !P3 ;  /* 0xff80000037377808 */ /* 0x000fe40005800000 */
[-C--:B------:R-:W-:Y:S02]  /*2dd0*/  ISETP.GE.AND P4, PT, R36, R27.reuse, PT ;  /* 0x0000001b2400720c */ /* 0x080fe40003f86270 */
[----:B------:R-:W-:Y:S01]  /*2de0*/  ISETP.GE.AND P3, PT, R12, R27, PT ;  /* 0x0000001b0c00720c */ /* 0x000fe20003f66270 */
[----:B------:R1:W-:Y:S01]  /*2df0*/  MUFU.TANH R90, R39 ;  /* 0x00000027005a7308 */ /* 0x0003e20000002400 */
[----:B------:R-:W-:Y:S02]  /*2e00*/  LOP3.LUT R12, R75, 0x21, RZ, 0xfc, !PT ;  /* 0x000000214b0c7812 */ /* 0x000fe400078efcff */
[----:B------:R-:W-:-:S02]  /*2e10*/  FSEL R54, R62, -INF , !P2 ;  /* 0xff8000003e367808 */ /* 0x000fc40005000000 */
[----:B------:R-:W-:Y:S02]  /*2e20*/  FSEL R56, R59, -INF , !P2 ;  /* 0xff8000003b387808 */ /* 0x000fe40005000000 */
[----:B------:R-:W-:Y:S02]  /*2e30*/  ISETP.GE.AND P2, PT, R12, R27, PT ;  /* 0x0000001b0c00720c */ /* 0x000fe40003f46270 */
[----:B------:R-:W-:Y:S01]  /*2e40*/  LOP3.LUT R12, R75, 0x28, RZ, 0xfc, !PT ;  /* 0x000000284b0c7812 */ /* 0x000fe200078efcff */
[----:B-1----:R1:W4:Y:S01]  /*2e50*/  LDSM.16.M88.4 R36, [R52+0x2c00] ;  /* 0x002c00003424783b */ /* 0x0023220000000200 */
[----:B------:R-:W-:Y:S01]  /*2e60*/  FSEL R62, R58, -INF , !P1 ;  /* 0xff8000003a3e7808 */ /* 0x000fe20004800000 */
[----:B------:R-:W-:Y:S01]  /*2e70*/  HMMA.16816.F32.BF16 R16, R4, R34, R16 ;  /* 0x000000220410723c */ /* 0x000fe20000041810 */
[----:B------:R-:W-:Y:S02]  /*2e80*/  FSEL R79, R65, -INF , !P0 ;  /* 0xff800000414f7808 */ /* 0x000fe40004000000 */
[----:B------:R-:W-:Y:S01]  /*2e90*/  FSEL R76, R61, -INF , !P0 ;  /* 0xff8000003d4c7808 */ /* 0x000fe20004000000 */
[-C--:B------:R-:W-:Y:S01]  /*2ea0*/  FMUL.FTZ R13, R13, R25.reuse ;  /* 0x000000190d0d7220 */ /* 0x080fe20000410000 */
[-C--:B------:R-:W-:Y:S01]  /*2eb0*/  FMUL.FTZ R14, R14, R25.reuse ;  /* 0x000000190e0e7220 */ /* 0x080fe20000410000 */
[----:B------:R-:W-:Y:S01]  /*2ec0*/  FMUL.FTZ R15, R15, R25 ;  /* 0x000000190f0f7220 */ /* 0x000fe20000410000 */
[----:B------:R-:W-:Y:S01]  /*2ed0*/  FSEL R81, R66, -INF , !P6 ;  /* 0xff80000042517808 */ /* 0x000fe20007000000 */
[----:B------:R-:W-:Y:S01]  /*2ee0*/  MUFU.TANH R95, R13 ;  /* 0x0000000d005f7308 */ /* 0x000fe20000002400 */
[----:B------:R-:W-:Y:S01]  /*2ef0*/  FSEL R63, R63, -INF , !P6 ;  /* 0xff8000003f3f7808 */ /* 0x000fe20007000000 */
[----:B------:R-:W-:-:S04]  /*2f00*/  DEPBAR.LE SB0, 0x0 ;  /* 0x000080000000791a */ /* 0x000fc80000000000 */
[----:B-1----:R-:W-:Y:S02]  /*2f10*/  FSEL R52, R60, -INF , !P1 ;  /* 0xff8000003c347808 */ /* 0x002fe40004800000 */
[----:B------:R-:W-:Y:S02]  /*2f20*/  ISETP.GE.AND P1, PT, R12, R27, PT ;  /* 0x0000001b0c00720c */ /* 0x000fe40003f26270 */
[----:B------:R-:W-:-:S04]  /*2f30*/  LOP3.LUT R12, R75, 0x29, RZ, 0xfc, !PT ;  /* 0x000000294b0c7812 */ /* 0x000fc800078efcff */
[-C--:B------:R-:W-:Y:S02]  /*2f40*/  ISETP.GE.AND P0, PT, R12, R27.reuse, PT ;  /* 0x0000001b0c00720c */ /* 0x080fe40003f06270 */
[----:B------:R-:W-:Y:S01]  /*2f50*/  LOP3.LUT R12, R75, 0x30, RZ, 0xfc, !PT ;  /* 0x000000304b0c7812 */ /* 0x000fe200078efcff */
[----:B------:R-:W-:Y:S03]  /*2f60*/  MUFU.TANH R34, R14 ;  /* 0x0000000e00227308 */ /* 0x000fe60000002400 */
[----:B------:R-:W-:-:S05]  /*2f70*/  ISETP.GE.AND P6, PT, R12, R27, PT ;  /* 0x0000001b0c00720c */ /* 0x000fca0003fc6270 */
[----:B------:R3:W-:Y:S01]  /*2f80*/  MUFU.TANH R35, R15 ;  /* 0x0000000f00237308 */ /* 0x0007e20000002400 */
[----:B------:R-:W-:Y:S02]  /*2f90*/  LOP3.LUT R57, R75, 0x31, RZ, 0xfc, !PT ;  /* 0x000000314b397812 */ /* 0x000fe400078efcff */
[----:B------:R-:W-:Y:S02]  /*2fa0*/  FSEL R69, R69, -INF , !P4 ;  /* 0xff80000045457808 */ /* 0x000fe40006000000 */
[----:B------:R-:W-:Y:S01]  /*2fb0*/  FSEL R77, R64, -INF , !P5 ;  /* 0xff800000404d7808 */ /* 0x000fe20006800000 */
[----:B---3--:R-:W-:Y:S01]  /*2fc0*/  HMMA.16816.F32.BF16 R12, R8, R28, RZ ;  /* 0x0000001c080c723c */ /* 0x008fe200000418ff */
[----:B------:R-:W-:Y:S02]  /*2fd0*/  LOP3.LUT R28, R75, 0x38, RZ, 0xfc, !PT ;  /* 0x000000384b1c7812 */ /* 0x000fe400078efcff */
[----:B------:R-:W-:-:S05]  /*2fe0*/  FSEL R29, R68, -INF , !P5 ;  /* 0xff800000441d7808 */ /* 0x000fca0006800000 */
[----:B------:R-:W-:Y:S01]  /*2ff0*/  HMMA.16816.F32.BF16 R8, R8, R30, RZ ;  /* 0x0000001e0808723c */ /* 0x000fe200000418ff */
[----:B------:R-:W-:Y:S02]  /*3000*/  FSEL R68, R67, -INF , !P4 ;  /* 0xff80000043447808 */ /* 0x000fe40006000000 */
[-C--:B------:R-:W-:Y:S02]  /*3010*/  ISETP.GE.AND P4, PT, R28, R27.reuse, PT ;  /* 0x0000001b1c00720c */ /* 0x080fe40003f86270 */
[----:B------:R-:W-:Y:S02]  /*3020*/  LOP3.LUT R28, R75, 0x39, RZ, 0xfc, !PT ;  /* 0x000000394b1c7812 */ /* 0x000fe400078efcff */
[----:B------:R-:W-:Y:S01]  /*3030*/  ISETP.GE.AND P5, PT, R57, R27, PT ;  /* 0x0000001b3900720c */ /* 0x000fe20003fa6270 */
[----:B------:R-:W-:Y:S01]  /*3040*/  FMUL.FTZ R57, R17, R25 ;  /* 0x0000001911397220 */ /* 0x000fe20000410000 */
[----:B------:R-:W-:Y:S02]  /*3050*/  FSEL R60, R73, -INF , !P3 ;  /* 0xff800000493c7808 */ /* 0x000fe40005800000 */
[----:B------:R-:W-:-:S02]  /*3060*/  FSEL R58, R70, -INF , !P3 ;  /* 0xff800000463a7808 */ /* 0x000fc40005800000 */
[----:B------:R-:W-:Y:S02]  /*3070*/  LOP3.LUT R17, R75, 0x40, RZ, 0xfc, !PT ;  /* 0x000000404b117812 */ /* 0x000fe400078efcff */
[----:B------:R-:W-:Y:S02]  /*3080*/  ISETP.GE.AND P3, PT, R28, R27, PT ;  /* 0x0000001b1c00720c */ /* 0x000fe40003f66270 */
[----:B------:R1:W-:Y:S01]  /*3090*/  MUFU.TANH R28, R57 ;  /* 0x00000039001c7308 */ /* 0x0003e20000002400 */
[----:B------:R-:W-:Y:S01]  /*30a0*/  FSEL R59, R72, -INF , !P2 ;  /* 0xff800000483b7808 */ /* 0x000fe20005000000 */
[----:B----4-:R-:W-:Y:S01]  /*30b0*/  HMMA.16816.F32.BF16 R12, R4, R36, R12 ;  /* 0x00000024040c723c */ /* 0x010fe2000004180c */
[----:B------:R-:W-:Y:S02]  /*30c0*/  FSEL R61, R48, -INF , !P1 ;  /* 0xff800000303d7808 */ /* 0x000fe40004800000 */
[----:B------:R-:W-:-:S03]  /*30d0*/  FSEL R128, R128, -INF , !P1 ;  /* 0xff80000080807808 */ /* 0x000fc60004800000 */
[----:B------:R-:W3:Y:S02]  /*30e0*/  MUFU.TANH R41, R41 ;  /* 0x0000002900297308 */ /* 0x000ee40000002400 */
[----:B------:R-:W-:Y:S01]  /*30f0*/  HMMA.16816.F32.BF16 R4, R4, R38, R8 ;  /* 0x000000260404723c */ /* 0x000fe20000041808 */
[----:B-1----:R-:W-:Y:S02]  /*3100*/  FSEL R57, R71, -INF , !P2 ;  /* 0xff80000047397808 */ /* 0x002fe40005000000 */
[----:B------:R-:W-:Y:S02]  /*3110*/  ISETP.GE.AND P2, PT, R17, R27, PT ;  /* 0x0000001b1100720c */ /* 0x000fe40003f46270 */
[----:B------:R-:W-:-:S04]  /*3120*/  LOP3.LUT R17, R75, 0x41, RZ, 0xfc, !PT ;  /* 0x000000414b117812 */ /* 0x000fc800078efcff */
[-C--:B------:R-:W-:Y:S02]  /*3130*/  ISETP.GE.AND P1, PT, R17, R27.reuse, PT ;  /* 0x0000001b1100720c */ /* 0x080fe40003f26270 */
[----:B------:R-:W-:Y:S02]  /*3140*/  LOP3.LUT R17, R75, 0x48, RZ, 0xfc, !PT ;  /* 0x000000484b117812 */ /* 0x000fe400078efcff */
[----:B------:R-:W-:Y:S02]  /*3150*/  FSEL R127, R127, -INF , !P0 ;  /* 0xff8000007f7f7808 */ /* 0x000fe40004000000 */
[----:B------:R-:W-:Y:S02]  /*3160*/  FSEL R129, R129, -INF , !P0 ;  /* 0xff80000081817808 */ /* 0x000fe40004000000 */
[----:B------:R-:W-:Y:S02]  /*3170*/  ISETP.GE.AND P0, PT, R17, R27, PT ;  /* 0x0000001b1100720c */ /* 0x000fe40003f06270 */
[----:B------:R-:W-:-:S02]  /*3180*/  LOP3.LUT R17, R75, 0x49, RZ, 0xfc, !PT ;  /* 0x000000494b117812 */ /* 0x000fc400078efcff */
[----:B--2---:R-:W-:Y:S02]  /*3190*/  FSEL R125, R125, -INF , !P6 ;  /* 0xff8000007d7d7808 */ /* 0x004fe40007000000 */
[----:B------:R-:W-:Y:S02]  /*31a0*/  FSEL R126, R126, -INF , !P6 ;  /* 0xff8000007e7e7808 */ /* 0x000fe40007000000 */
[----:B------:R-:W-:Y:S02]  /*31b0*/  ISETP.GE.AND P6, PT, R17, R27, PT ;  /* 0x0000001b1100720c */ /* 0x000fe40003fc6270 */
[C---:B------:R-:W-:Y:S02]  /*31c0*/  LOP3.LUT R10, R75.reuse, 0x68, RZ, 0xfc, !PT ;  /* 0x000000684b0a7812 */ /* 0x040fe400078efcff */
[C---:B------:R-:W-:Y:S02]  /*31d0*/  LOP3.LUT R17, R75.reuse, 0x50, RZ, 0xfc, !PT ;  /* 0x000000504b117812 */ /* 0x040fe400078efcff */
[----:B------:R-:W-:-:S02]  /*31e0*/  LOP3.LUT R9, R75, 0x60, RZ, 0xfc, !PT ;  /* 0x000000604b097812 */ /* 0x000fc400078efcff */
[----:B---3--:R-:W-:Y:S02]  /*31f0*/  FSEL R64, R41, -INF , !P6 ;  /* 0xff80000029407808 */ /* 0x008fe40007000000 */
[----:B------:R-:W-:Y:S02]  /*3200*/  FSEL R85, R85, -INF , !P6 ;  /* 0xff80000055557808 */ /* 0x000fe40007000000 */
[----:B------:R-:W-:Y:S02]  /*3210*/  FSEL R118, R118, -INF , !P5 ;  /* 0xff80000076767808 */ /* 0x000fe40006800000 */
[----:B------:R-:W-:Y:S02]  /*3220*/  FSEL R124, R124, -INF , !P5 ;  /* 0xff8000007c7c7808 */ /* 0x000fe40006800000 */
[----:B------:R-:W-:Y:S01]  /*3230*/  ISETP.GE.AND P6, PT, R10, R27, PT ;  /* 0x0000001b0a00720c */ /* 0x000fe20003fc6270 */
[----:B------:R-:W-:Y:S01]  /*3240*/  FMUL.FTZ R16, R16, R25 ;  /* 0x0000001910107220 */ /* 0x000fe20000410000 */
[----:B------:R-:W-:Y:S01]  /*3250*/  ISETP.GE.AND P5, PT, R17, R27, PT ;  /* 0x0000001b1100720c */ /* 0x000fe20003fa6270 */
[----:B------:R-:W-:Y:S01]  /*3260*/  FMUL.FTZ R30, R12, R25 ;  /* 0x000000190c1e7220 */ /* 0x000fe20000410000 */
[----:B------:R-:W-:-:S02]  /*3270*/  FSEL R66, R74, -INF , !P1 ;  /* 0xff8000004a427808 */ /* 0x000fc40004800000 */
[----:B------:R-:W-:Y:S02]  /*3280*/  FSEL R65, R50, -INF , !P1 ;  /* 0xff80000032417808 */ /* 0x000fe40004800000 */
[----:B------:R-:W-:Y:S01]  /*3290*/  LOP3.LUT R10, R75, 0x69, RZ, 0xfc, !PT ;  /* 0x000000694b0a7812 */ /* 0x000fe200078efcff */
[----:B------:R-:W-:Y:S01]  /*32a0*/  FMUL.FTZ R18, R18, R25 ;  /* 0x0000001912127220 */ /* 0x000fe20000410000 */
[----:B------:R-:W-:Y:S01]  /*32b0*/  ISETP.GE.AND P1, PT, R9, R27, PT ;  /* 0x0000001b0900720c */ /* 0x000fe20003f26270 */
[-C--:B------:R-:W-:Y:S01]  /*32c0*/  FMUL.FTZ R19, R19, R25.reuse ;  /* 0x0000001913137220 */ /* 0x080fe20000410000 */
[C---:B------:R-:W-:Y:S01]  /*32d0*/  LOP3.LUT R12, R75.reuse, 0x51, RZ, 0xfc, !PT ;  /* 0x000000514b0c7812 */ /* 0x040fe200078efcff */
[-C--:B------:R-:W-:Y:S01]  /*32e0*/  FMUL.FTZ R4, R4, R25.reuse ;  /* 0x0000001904047220 */ /* 0x080fe20000410000 */
[C---:B------:R-:W-:Y:S01]  /*32f0*/  LOP3.LUT R9, R75.reuse, 0x61, RZ, 0xfc, !PT ;  /* 0x000000614b097812 */ /* 0x040fe200078efcff */
[-C--:B------:R-:W-:Y:S01]  /*3300*/  FMUL.FTZ R6, R6, R25.reuse ;  /* 0x0000001906067220 */ /* 0x080fe20000410000 */
[----:B------:R-:W-:Y:S01]  /*3310*/  LOP3.LUT R8, R75, 0x59, RZ, 0xfc, !PT ;  /* 0x000000594b087812 */ /* 0x000fe200078efcff */
[-C--:B------:R-:W-:Y:S01]  /*3320*/  FMUL.FTZ R7, R7, R25.reuse ;  /* 0x0000001907077220 */ /* 0x080fe20000410000 */
[----:B------:R-:W-:Y:S01]  /*3330*/  FSEL R67, R49, -INF , !P2 ;  /* 0xff80000031437808 */ /* 0x000fe20005000000 */
        /* <DEDUP_REMOVED lines=8> */
[----:B------:R-:W-:-:S02]  /*33c0*/  FSEL R93, R93, -INF , !P4 ;  /* 0xff8000005d5d7808 */ /* 0x000fc40006000000 */
[----:B------:R-:W-:Y:S02]  /*33d0*/  FSEL R89, R89, -INF , !P0 ;  /* 0xff80000059597808 */ /* 0x000fe40004000000 */
[----:B------:R-:W-:Y:S02]  /*33e0*/  FSEL R88, R88, -INF , !P0 ;  /* 0xff80000058587808 */ /* 0x000fe40004000000 */
[-C--:B------:R-:W-:Y:S01]  /*33f0*/  ISETP.GE.AND P5, PT, R10, R27.reuse, PT ;  /* 0x0000001b0a00720c */ /* 0x080fe20003fa6270 */
[----:B------:R-:W2:Y:S01]  /*3400*/  MUFU.TANH R16, R16 ;  /* 0x0000001000107308 */ /* 0x000ea20000002400 */
[-C--:B------:R-:W-:Y:S02]  /*3410*/  ISETP.GE.AND P4, PT, R12, R27.reuse, PT ;  /* 0x0000001b0c00720c */ /* 0x080fe40003f86270 */
[----:B------:R-:W-:Y:S02]  /*3420*/  ISETP.GE.AND P0, PT, R9, R27, PT ;  /* 0x0000001b0900720c */ /* 0x000fe40003f06270 */
[----:B------:R-:W-:-:S02]  /*3430*/  LOP3.LUT R12, R75, 0x58, RZ, 0xfc, !PT ;  /* 0x000000584b0c7812 */ /* 0x000fc400078efcff */
[----:B------:R-:W-:Y:S01]  /*3440*/  FSEL R84, R84, -INF , !P2 ;  /* 0xff80000054547808 */ /* 0x000fe20005000000 */
[----:B------:R3:W-:Y:S01]  /*3450*/  MUFU.TANH R10, R4 ;  /* 0x00000004000a7308 */ /* 0x0007e20000002400 */
[----:B------:R-:W-:Y:S02]  /*3460*/  ISETP.GE.AND P2, PT, R8, R27, PT ;  /* 0x0000001b0800720c */ /* 0x000fe40003f46270 */
[----:B------:R-:W-:Y:S02]  /*3470*/  FSEL R91, R91, -INF , !P3 ;  /* 0xff8000005b5b7808 */ /* 0x000fe40005800000 */
[----:B------:R-:W-:-:S03]  /*3480*/  FSEL R94, R94, -INF , !P3 ;  /* 0xff8000005e5e7808 */ /* 0x000fc60005800000 */
[----:B------:R-:W4:Y:S01]  /*3490*/  MUFU.TANH R18, R18 ;  /* 0x0000001200127308 */ /* 0x000f220000002400 */
[----:B------:R-:W-:Y:S02]  /*34a0*/  FSEL R48, R80, -INF , !P4 ;  /* 0xff80000050307808 */ /* 0x000fe40006000000 */
[----:B------:R-:W-:Y:S02]  /*34b0*/  FSEL R43, R43, -INF , !P4 ;  /* 0xff8000002b2b7808 */ /* 0x000fe40006000000 */
[----:B------:R-:W-:-:S03]  /*34c0*/  FSEL R36, R95, -INF , !P0 ;  /* 0xff8000005f247808 */ /* 0x000fc60004000000 */
[----:B------:R-:W5:Y:S01]  /*34d0*/  MUFU.TANH R19, R19 ;  /* 0x0000001300137308 */ /* 0x000f620000002400 */
[----:B---3--:R-:W-:Y:S02]  /*34e0*/  LOP3.LUT R4, R75, 0x70, RZ, 0xfc, !PT ;  /* 0x000000704b047812 */ /* 0x008fe400078efcff */
[-C--:B------:R-:W-:Y:S02]  /*34f0*/  ISETP.GE.AND P3, PT, R12, R27.reuse, PT ;  /* 0x0000001b0c00720c */ /* 0x080fe40003f66270 */
[----:B------:R-:W-:-:S03]  /*3500*/  ISETP.GE.AND P4, PT, R4, R27, PT ;  /* 0x0000001b0400720c */ /* 0x000fc60003f86270 */
[----:B------:R-:W3:Y:S01]  /*3510*/  MUFU.TANH R30, R30 ;  /* 0x0000001e001e7308 */ /* 0x000ee20000002400 */
[----:B------:R-:W-:-:S07]  /*3520*/  LOP3.LUT R4, R75, 0x71, RZ, 0xfc, !PT ;  /* 0x000000714b047812 */ /* 0x000fce00078efcff */
[----:B------:R-:W-:Y:S01]  /*3530*/  MUFU.TANH R31, R13 ;  /* 0x0000000d001f7308 */ /* 0x000fe20000002400 */
[----:B------:R-:W-:-:S07]  /*3540*/  FSEL R42, R82, -INF , !P3 ;  /* 0xff800000522a7808 */ /* 0x000fce0005800000 */
[----:B------:R1:W3:Y:S01]  /*3550*/  MUFU.TANH R8, R14 ;  /* 0x0000000e00087308 */ /* 0x0002e20000002400 */
[----:B------:R-:W-:-:S07]  /*3560*/  FSEL R41, R78, -INF , !P3 ;  /* 0xff8000004e297808 */ /* 0x000fce0005800000 */
[----:B------:R2:W3:Y:S01]  /*3570*/  MUFU.TANH R9, R15 ;  /* 0x0000000f00097308 */ /* 0x0004e20000002400 */
[----:B------:R-:W-:-:S07]  /*3580*/  ISETP.GE.AND P3, PT, R4, R27, PT ;  /* 0x0000001b0400720c */ /* 0x000fce0003f66270 */
[----:B------:R-:W3:Y:S01]  /*3590*/  MUFU.TANH R6, R6 ;  /* 0x0000000600067308 */ /* 0x000ee20000002400 */
[----:B-1----:R-:W-:Y:S02]  /*35a0*/  FSEL R14, R35, -INF , !P0 ;  /* 0xff800000230e7808 */ /* 0x002fe40004000000 */
[----:B------:R-:W-:-:S05]  /*35b0*/  ISETP.GT.AND P0, PT, R119, R104, PT ;  /* 0x000000687700720c */ /* 0x000fca0003f04270 */
[----:B------:R-:W1:Y:S08]  /*35c0*/  MUFU.TANH R7, R7 ;  /* 0x0000000700077308 */ /* 0x000e700000002400 */
[----:B------:R-:W1:Y:S01]  /*35d0*/  MUFU.TANH R5, R5 ;  /* 0x0000000500057308 */ /* 0x000e620000002400 */
[C---:B------:R-:W-:Y:S02]  /*35e0*/  LOP3.LUT R4, R75.reuse, 0x78, RZ, 0xfc, !PT ;  /* 0x000000784b047812 */ /* 0x040fe400078efcff */
[----:B------:R-:W-:-:S02]  /*35f0*/  LOP3.LUT R75, R75, 0x79, RZ, 0xfc, !PT ;  /* 0x000000794b4b7812 */ /* 0x000fc400078efcff */
[----:B------:R-:W-:Y:S02]  /*3600*/  FSEL R39, R90, -INF , !P2 ;  /* 0xff8000005a277808 */ /* 0x000fe40005000000 */
[----:B------:R-:W-:Y:S02]  /*3610*/  FSEL R40, R33, -INF , !P2 ;  /* 0xff80000021287808 */ /* 0x000fe40005000000 */
[----:B--2---:R-:W-:Y:S02]  /*3620*/  FSEL R15, R34, -INF , !P1 ;  /* 0xff800000220f7808 */ /* 0x004fe40004800000 */
[----:B------:R-:W-:Y:S01]  /*3630*/  FSEL R17, R83, -INF , !P1 ;  /* 0xff80000053117808 */ /* 0x000fe20004800000 */
[----:B------:R-:W-:Y:S01]  /*3640*/  BSSY.RECONVERGENT B1, `(.L_x_6244) ;  /* 0x0000072000017945 */ /* 0x000fe20003800200 */
[-C--:B------:R-:W-:Y:S02]  /*3650*/  ISETP.GE.AND P2, PT, R4, R27.reuse, PT ;  /* 0x0000001b0400720c */ /* 0x080fe40003f46270 */
[----:B------:R-:W-:-:S02]  /*3660*/  ISETP.GE.AND P1, PT, R75, R27, PT ;  /* 0x0000001b4b00720c */ /* 0x000fc40003f26270 */
[----:B------:R-:W-:Y:S01]  /*3670*/  FSEL R35, R16, -INF , !P6 ;  /* 0xff80000010237808 */ /* 0x000fe20007000000 */
[----:B------:R-:W-:Y:S01]  /*3680*/  IMAD.MOV.U32 R122, RZ, RZ, R26 ;  /* 0x000000ffff7a7224 */ /* 0x000fe200078e001a */
[----:B----4-:R-:W-:Y:S01]  /*3690*/  FSEL R13, R18, -INF , !P6 ;  /* 0xff800000120d7808 */ /* 0x010fe20007000000 */
[----:B------:R-:W-:Y:S01]  /*36a0*/  IMAD.MOV.U32 R123, RZ, RZ, R20 ;  /* 0x000000ffff7b7224 */ /* 0x000fe200078e0014 */
[----:B-----5:R-:W-:Y:S02]  /*36b0*/  FSEL R12, R19, -INF , !P5 ;  /* 0xff800000130c7808 */ /* 0x020fe40006800000 */
[----:B------:R-:W-:Y:S02]  /*36c0*/  FSEL R16, R28, -INF , !P5 ;  /* 0xff8000001c107808 */ /* 0x000fe40006800000 */
[----:B---3--:R-:W-:Y:S02]  /*36d0*/  FSEL R33, R30, -INF , !P4 ;  /* 0xff8000001e217808 */ /* 0x008fe40006000000 */
[----:B------:R-:W-:-:S02]  /*36e0*/  SHF.R.U32.HI R4, RZ, 0x3, R87 ;  /* 0x00000003ff047819 */ /* 0x000fc40000011657 */
[----:B------:R-:W-:Y:S02]  /*36f0*/  FSEL R34, R8, -INF , !P4 ;  /* 0xff80000008227808 */ /* 0x000fe40006000000 */
[----:B------:R-:W-:Y:S02]  /*3700*/  FSEL R19, R9, -INF , !P3 ;  /* 0xff80000009137808 */ /* 0x000fe40005800000 */
[----:B------:R-:W-:Y:S02]  /*3710*/  FSEL R31, R31, -INF , !P3 ;  /* 0xff8000001f1f7808 */ /* 0x000fe40005800000 */
[----:B------:R-:W-:Y:S02]  /*3720*/  FSEL R18, R6, -INF , !P2 ;  /* 0xff80000006127808 */ /* 0x000fe40005000000 */
[----:B------:R-:W-:Y:S02]  /*3730*/  FSEL R30, R10, -INF , !P2 ;  /* 0xff8000000a1e7808 */ /* 0x000fe40005000000 */
[----:B-1----:R-:W-:-:S02]  /*3740*/  FSEL R25, R7, -INF , !P1 ;  /* 0xff80000007197808 */ /* 0x002fc40004800000 */
        /* <DEDUP_REMOVED lines=16> */
.L_x_6247:
        /* <DEDUP_REMOVED lines=34> */
[----:B------:R-:W-:Y:S01]  /*3a70*/  IMAD.MOV.U32 R8, RZ, RZ, R9 ;  /* 0x000000ffff087224 */ /* 0x000fe200078e0009 */
[----:B------:R-:W-:-:S04]  /*3a80*/  @P5 IADD3 R11, PT, PT, R11, 0x1, RZ ;  /* 0x000000010b0b5810 */ /* 0x000fc80007ffe0ff */
        /* <DEDUP_REMOVED lines=26> */
.L_x_6248:
[----:B------:R-:W-:Y:S05]  /*3c30*/  BSYNC.RECONVERGENT B0 ;  /* 0x0000000000007941 */ /* 0x000fea0003800200 */
.L_x_6246:
        /* <DEDUP_REMOVED lines=18> */
.L_x_6245:
[----:B------:R-:W-:Y:S05]  /*3d60*/  BSYNC.RECONVERGENT B1 ;  /* 0x0000000000017941 */ /* 0x000fea0003800200 */
.L_x_6244:
[----:B-1----:R-:W2:Y:S01]  /*3d70*/  LD.E R27, desc[UR4][R2.64+0xdc] ;  /* 0x0000dc04021b7980 */ /* 0x002ea2000c101900 */
        /* <DEDUP_REMOVED lines=27> */
[----:B------:R-:W-:Y:S02]  /*3f30*/  SHF.L.U32 R4, R4, 0x8, RZ ;  /* 0x0000000804047819 */ /* 0x000fe400000006ff */
[----:B------:R-:W-:Y:S02]  /*3f40*/  FMNMX3.FTZ R5, R5, R19, R18, !PT ;  /* 0x0000001305057276 */ /* 0x000fe40007810012 */
[----:B------:R-:W-:-:S02]  /*3f50*/  LOP3.LUT R4, R4, 0x100, RZ, 0xc0, !PT ;  /* 0x0000010004047812 */ /* 0x000fc400078ec0ff */
[----:B------:R-:W-:Y:S02]  /*3f60*/  FMNMX.FTZ R5, R25, R5, !PT ;  /* 0x0000000519057209 */ /* 0x000fe40007810000 */
[----:B------:R-:W-:Y:S02]  /*3f70*/  LOP3.LUT R4, R4, 0x20, R47, 0xf8, !PT ;  /* 0x0000002004047812 */ /* 0x000fe400078ef82f */
[----:B------:R-:W-:Y:S01]  /*3f80*/  IADD3 R24, PT, PT, R24, -0x2, RZ ;  /* 0xfffffffe18187810 */ /* 0x000fe20007ffe0ff */
[----:B------:R-:W1:Y:S01]  /*3f90*/  SHFL.BFLY PT, R6, R5, 0x2, 0x1f ;  /* 0x0c401f0005067f89 */ /* 0x000e6200000e0000 */
[----:B------:R-:W-:Y:S02]  /*3fa0*/  LOP3.LUT R4, R4, R46, RZ, 0xfc, !PT ;  /* 0x0000002e04047212 */ /* 0x000fe400078efcff */
[----:B-1----:R-:W-:Y:S02]  /*3fb0*/  FMNMX.FTZ R6, R5, R6, !PT ;  /* 0x0000000605067209 */ /* 0x002fe40007810000 */
[----:B------:R-:W-:-:S03]  /*3fc0*/  FMNMX3.FTZ R5, R0, R16, R33, !PT ;  /* 0x0000001000057276 */ /* 0x000fc60007810021 */
[----:B------:R-:W1:Y:S01]  /*3fd0*/  SHFL.BFLY PT, R0, R6, 0x1, 0x1f ;  /* 0x0c201f0006007f89 */ /* 0x000e6200000e0000 */
[----:B------:R-:W-:-:S04]  /*3fe0*/  FMNMX3.FTZ R5, R5, R31, R30, !PT ;  /* 0x0000001f05057276 */ /* 0x000fc8000781001e */
[----:B------:R-:W-:-:S05]  /*3ff0*/  FMNMX.FTZ R5, R28, R5, !PT ;  /* 0x000000051c057209 */ /* 0x000fca0007810000 */
[----:B------:R-:W3:Y:S01]  /*4000*/  SHFL.BFLY PT, R20, R5, 0x2, 0x1f ;  /* 0x0c401f0005147f89 */ /* 0x000ee200000e0000 */
[----:B-1----:R-:W-:-:S04]  /*4010*/  FMNMX.FTZ R0, R6, R0, !PT ;  /* 0x0000000006007209 */ /* 0x002fc80007810000 */
[----:B------:R-:W-:Y:S02]  /*4020*/  FSETP.NEU.FTZ.AND P0, PT, R0, -INF , PT ;  /* 0xff8000000000780b */ /* 0x000fe40003f1d000 */
[----:B---3--:R-:W-:-:S05]  /*4030*/  FMNMX.FTZ R20, R5, R20, !PT ;  /* 0x0000001405147209 */ /* 0x008fca0007810000 */
[----:B------:R-:W1:Y:S02]  /*4040*/  SHFL.BFLY PT, R5, R20, 0x1, 0x1f ;  /* 0x0c201f0014057f89 */ /* 0x000e6400000e0000 */
[----:B-1----:R-:W-:Y:S01]  /*4050*/  FMNMX.FTZ R20, R20, R5, !PT ;  /* 0x0000000514147209 */ /* 0x002fe20007810000 */
[----:B--2---:R-:W-:-:S04]  /*4060*/  FMUL.FTZ R26, R27, R0 ;  /* 0x000000001b1a7220 */ /* 0x004fc80000410000 */
[----:B------:R-:W-:Y:S01]  /*4070*/  FMUL.FTZ R5, R27, R20 ;  /* 0x000000141b057220 */ /* 0x000fe20000410000 */
[----:B------:R-:W-:Y:S02]  /*4080*/  FSEL R26, R26, RZ, P0 ;  /* 0x000000ff1a1a7208 */ /* 0x000fe40000000000 */
[----:B------:R-:W-:-:S03]  /*4090*/  FSETP.NEU.FTZ.AND P0, PT, R20, -INF , PT ;  /* 0xff8000001400780b */ /* 0x000fc60003f1d000 */
[-CC-:B------:R-:W-:Y:S01]  /*40a0*/  FFMA.FTZ R100, R51, R27.reuse, -R26.reuse ;  /* 0x0000001b33647223 */ /* 0x180fe2000001081a */
[-CC-:B------:R-:W-:Y:S01]  /*40b0*/  FFMA.FTZ R51, R29, R27.reuse, -R26.reuse ;  /* 0x0000001b1d337223 */ /* 0x180fe2000001081a */
[----:B------:R-:W-:Y:S01]  /*40c0*/  FSEL R29, R5, RZ, P0 ;  /* 0x000000ff051d7208 */ /* 0x000fe20000000000 */
[-CC-:B------:R-:W-:Y:S01]  /*40d0*/  FFMA.FTZ R95, R54, R27.reuse, -R26.reuse ;  /* 0x0000001b365f7223 */ /* 0x180fe2000001081a */
[-CC-:B------:R-:W-:Y:S01]  /*40e0*/  FFMA.FTZ R99, R53, R27.reuse, -R26.reuse ;  /* 0x0000001b35637223 */ /* 0x180fe2000001081a */
[-CC-:B------:R-:W-:Y:S01]  /*40f0*/  FFMA.FTZ R54, R52, R27.reuse, -R26.reuse ;  /* 0x0000001b34367223 */ /* 0x180fe2000001081a */
[----:B------:R-:W-:Y:S01]  /*4100*/  MUFU.EX2 R100, R100 ;  /* 0x0000006400647308 */ /* 0x000fe20000000800 */
[-CC-:B------:R-:W-:Y:S01]  /*4110*/  FFMA.FTZ R107, R32, R27.reuse, -R29.reuse ;  /* 0x0000001b206b7223 */ /* 0x180fe2000001081d */
[----:B------:R-:W-:Y:S01]  /*4120*/  LEA R32, R4, R98, 0x1 ;  /* 0x0000006204207211 */ /* 0x000fe200078e08ff */
[-CC-:B------:R-:W-:Y:S01]  /*4130*/  FFMA.FTZ R116, R56, R27.reuse, -R29.reuse ;  /* 0x0000001b38747223 */ /* 0x180fe2000001081d */
[-CC-:B------:R-:W-:Y:S01]  /*4140*/  FFMA.FTZ R117, R55, R27.reuse, -R29.reuse ;  /* 0x0000001b37757223 */ /* 0x180fe2000001081d */
[-CC-:B------:R-:W-:Y:S01]  /*4150*/  FFMA.FTZ R56, R62, R27.reuse, -R29.reuse ;  /* 0x0000001b3e387223 */ /* 0x180fe2000001081d */
[-CC-:B------:R-:W-:Y:S01]  /*4160*/  FFMA.FTZ R53, R79, R27.reuse, -R26.reuse ;  /* 0x0000001b4f357223 */ /* 0x180fe2000001081a */
[----:B------:R-:W1:Y:S01]  /*4170*/  LDSM.16.MT88.4 R72, [R32+0x3000] ;  /* 0x003000002048783b */ /* 0x000e620000004200 */
[----:B------:R-:W2:Y:S01]  /*4180*/  MUFU.EX2 R99, R99 ;  /* 0x0000006300637308 */ /* 0x000ea20000000800 */
[-CC-:B------:R-:W-:Y:S01]  /*4190*/  FFMA.FTZ R52, R81, R27.reuse, -R26.reuse ;  /* 0x0000001b51347223 */ /* 0x180fe2000001081a */
[-CC-:B------:R-:W-:Y:S01]  /*41a0*/  FFMA.FTZ R55, R76, R27.reuse, -R29.reuse ;  /* 0x0000001b4c377223 */ /* 0x180fe2000001081d */
[----:B------:R-:W3:Y:S01]  /*41b0*/  LDSM.16.MT88.4 R8, [R32+0x3400] ;  /* 0x003400002008783b */ /* 0x000ee20000004200 */
[-CC-:B------:R-:W-:Y:S01]  /*41c0*/  FFMA.FTZ R47, R63, R27.reuse, -R29.reuse ;  /* 0x0000001b3f2f7223 */ /* 0x180fe2000001081d */
[-CC-:B------:R-:W-:Y:S01]  /*41d0*/  FFMA.FTZ R46, R77, R27.reuse, -R29.reuse ;  /* 0x0000001b4d2e7223 */ /* 0x180fe2000001081d */
[-CC-:B------:R-:W-:Y:S01]  /*41e0*/  FFMA.FTZ R37, R68, R27.reuse, -R29.reuse ;  /* 0x0000001b44257223 */ /* 0x180fe2000001081d */
[-CC-:B------:R-:W-:Y:S01]  /*41f0*/  FFMA.FTZ R38, R69, R27.reuse, -R26.reuse ;  /* 0x0000001b45267223 */ /* 0x180fe2000001081a */
[----:B------:R-:W-:Y:S01]  /*4200*/  MUFU.EX2 R95, R95 ;  /* 0x0000005f005f7308 */ /* 0x000fe20000000800 */
[----:B------:R-:W-:Y:S01]  /*4210*/  IADD3 R45, PT, PT, R45, R32, RZ ;  /* 0x000000202d2d7210 */ /* 0x000fe20007ffe0ff */
[-CC-:B------:R-:W-:Y:S01]  /*4220*/  FFMA.FTZ R62, R59, R27.reuse, -R26.reuse ;  /* 0x0000001b3b3e7223 */ /* 0x180fe2000001081a */
[-CC-:B------:R-:W-:Y:S01]  /*4230*/  FFMA.FTZ R59, R61, R27.reuse, -R26.reuse ;  /* 0x0000001b3d3b7223 */ /* 0x180fe2000001081a */
[-CC-:B------:R-:W-:Y:S01]  /*4240*/  FFMA.FTZ R90, R60, R27.reuse, -R26.reuse ;  /* 0x0000001b3c5a7223 */ /* 0x180fe2000001081a */
[-CC-:B------:R-:W-:Y:S01]  /*4250*/  FFMA.FTZ R63, R58, R27.reuse, -R29.reuse ;  /* 0x0000001b3a3f7223 */ /* 0x180fe2000001081d */
[-CC-:B------:R-:W-:Y:S01]  /*4260*/  FFMA.FTZ R61, R57, R27.reuse, -R29.reuse ;  /* 0x0000001b393d7223 */ /* 0x180fe2000001081d */
[-CC-:B------:R-:W-:Y:S01]  /*4270*/  FFMA.FTZ R60, R128, R27.reuse, -R29.reuse ;  /* 0x0000001b803c7223 */ /* 0x180fe2000001081d */
[----:B------:R-:W4:Y:S01]  /*4280*/  MUFU.EX2 R54, R54 ;  /* 0x0000003600367308 */ /* 0x000f220000000800 */
        /* <DEDUP_REMOVED lines=16> */
[----:B----4-:R-:W-:Y:S01]  /*4390*/  F2FP.BF16.F32.PACK_AB R83, R54, R95 ;  /* 0x0000005f3653723e */ /* 0x010fe200000010ff */
[-CC-:B------:R-:W-:Y:S01]  /*43a0*/  FFMA.FTZ R65, R85, R27.reuse, -R29.reuse ;  /* 0x0000001b55417223 */ /* 0x180fe2000001081d */
[-CC-:B------:R-:W-:Y:S01]  /*43b0*/  FFMA.FTZ R64, R64, R27.reuse, -R26.reuse ;  /* 0x0000001b40407223 */ /* 0x180fe2000001081a */
[-C--:B------:R-:W-:Y:S01]  /*43c0*/  FFMA.FTZ R88, R88, R27.reuse, -R29 ;  /* 0x0000001b58587223 */ /* 0x080fe2000001081d */
[----:B------:R-:W-:Y:S01]  /*43d0*/  FADD.FTZ R99, R100, R99 ;  /* 0x0000006364637221 */ /* 0x000fe20000010000 */
        /* <DEDUP_REMOVED lines=8> */
[-C--:B------:R-:W-:Y:S01]  /*4460*/  FFMA.FTZ R40, R40, R27.reuse, -R29 ;  /* 0x0000001b28287223 */ /* 0x080fe2000001081d */
[--C-:B------:R-:W-:Y:S01]  /*4470*/  FFMA.FTZ R39, R39, R27, -R26.reuse ;  /* 0x0000001b27277223 */ /* 0x100fe2000001081a */
[----:B------:R-:W4:Y:S01]  /*4480*/  MUFU.EX2 R56, R56 ;  /* 0x0000003800387308 */ /* 0x000f220000000800 */
[----:B--2---:R-:W-:Y:S01]  /*4490*/  F2FP.BF16.F32.PACK_AB R80, R117, R107 ;  /* 0x0000006b7550723e */ /* 0x004fe200000010ff */
[----:B------:R-:W-:Y:S01]  /*44a0*/  FADD.FTZ R107, R107, R117 ;  /* 0x000000756b6b7221 */ /* 0x000fe20000010000 */
[----:B------:R-:W-:Y:S01]  /*44b0*/  FADD.FTZ R95, R54, R95 ;  /* 0x0000005f365f7221 */ /* 0x000fe20000010000 */
[-CC-:B------:R-:W-:Y:S01]  /*44c0*/  FFMA.FTZ R15, R15, R27.reuse, -R26.reuse ;  /* 0x0000001b0f0f7223 */ /* 0x180fe2000001081a */
[-CC-:B------:R-:W-:Y:S01]  /*44d0*/  FFMA.FTZ R54, R12, R27.reuse, -R26.reuse ;  /* 0x0000001b0c367223 */ /* 0x180fe2000001081a */
[-CC-:B------:R-:W-:Y:S01]  /*44e0*/  FFMA.FTZ R36, R36, R27.reuse, -R29.reuse ;  /* 0x0000001b24247223 */ /* 0x180fe2000001081d */
[-CC-:B------:R-:W-:Y:S01]  /*44f0*/  FFMA.FTZ R35, R35, R27.reuse, -R29.reuse ;  /* 0x0000001b23237223 */ /* 0x180fe2000001081d */
[----:B------:R-:W2:Y:S01]  /*4500*/  MUFU.EX2 R53, R53 ;  /* 0x0000003500357308 */ /* 0x000ea20000000800 */
[-C--:B------:R-:W-:Y:S01]  /*4510*/  FFMA.FTZ R34, R34, R27.reuse, -R26 ;  /* 0x0000001b22227223 */ /* 0x080fe2000001081a */
[----:B------:R-:W-:Y:S01]  /*4520*/  FFMA.FTZ R33, R33, R27, -R29 ;  /* 0x0000001b21217223 */ /* 0x000fe2000001081d */
[----:B------:R-:W-:-:S05]  /*4530*/  ISETP.GE.AND P0, PT, R24, R104, PT ;  /* 0x000000681800720c */ /* 0x000fca0003f06270 */
[----:B------:R-:W5:Y:S01]  /*4540*/  MUFU.EX2 R52, R52 ;  /* 0x0000003400347308 */ /* 0x000f620000000800 */
[----:B----4-:R-:W-:Y:S01]  /*4550*/  F2FP.BF16.F32.PACK_AB R82, R56, R116 ;  /* 0x000000743852723e */ /* 0x010fe200000010ff */
[----:B------:R-:W-:-:S04]  /*4560*/  FADD.FTZ R116, R116, R107 ;  /* 0x0000006b74747221 */ /* 0x000fc80000010000 */
[----:B------:R-:W-:Y:S02]  /*4570*/  FADD.FTZ R116, R56, R116 ;  /* 0x0000007438747221 */ /* 0x000fe40000010000 */
[----:B------:R-:W-:Y:S01]  /*4580*/  MUFU.EX2 R51, R51 ;  /* 0x0000003300337308 */ /* 0x000fe20000000800 */
[----:B-1----:R-:W-:Y:S01]  /*4590*/  HMMA.16816.F32.BF16 R76, R80, R72, RZ ;  /* 0x00000048504c723c */ /* 0x002fe200000418ff */
[----:B--2---:R-:W-:-:S06]  /*45a0*/  FADD.FTZ R95, R53, R95 ;  /* 0x0000005f355f7221 */ /* 0x004fcc0000010000 */
[----:B------:R-:W1:Y:S01]  /*45b0*/  MUFU.EX2 R55, R55 ;  /* 0x0000003700377308 */ /* 0x000e620000000800 */
[----:B------:R-:W-:Y:S01]  /*45c0*/  HMMA.16816.F32.BF16 R72, R80, R74, RZ ;  /* 0x0000004a5048723c */ /* 0x000fe200000418ff */
[----:B-----5:R-:W-:Y:S01]  /*45d0*/  F2FP.BF16.F32.PACK_AB R5, R52, R53 ;  /* 0x000000353405723e */ /* 0x020fe200000010ff */
[----:B------:R-:W-:-:S05]  /*45e0*/  FFMA.FTZ R53, R18, R27, -R26 ;  /* 0x0000001b12357223 */ /* 0x000fca000001081a */
[----:B------:R-:W2:Y:S08]  /*45f0*/  MUFU.EX2 R47, R47 ;  /* 0x0000002f002f7308 */ /* 0x000eb00000000800 */
[----:B------:R-:W4:Y:S01]  /*4600*/  MUFU.EX2 R46, R46 ;  /* 0x0000002e002e7308 */ /* 0x000f220000000800 */
[----:B-1----:R-:W-:-:S07]  /*4610*/  FADD.FTZ R116, R55, R116 ;  /* 0x0000007437747221 */ /* 0x002fce0000010000 */
[----:B------:R-:W1:Y:S01]  /*4620*/  MUFU.EX2 R37, R37 ;  /* 0x0000002500257308 */ /* 0x000e620000000800 */
[C---:B--2---:R-:W-:Y:S01]  /*4630*/  F2FP.BF16.F32.PACK_AB R4, R47.reuse, R55 ;  /* 0x000000372f04723e */ /* 0x044fe200000010ff */
[----:B------:R-:W-:Y:S01]  /*4640*/  FADD.FTZ R56, R47, R116 ;  /* 0x000000742f387221 */ /* 0x000fe20000010000 */
[-C--:B------:R-:W-:Y:S01]  /*4650*/  FFMA.FTZ R47, R14, R27.reuse, -R26 ;  /* 0x0000001b0e2f7223 */ /* 0x080fe2000001081a */
[----:B------:R-:W-:-:S04]  /*4660*/  FFMA.FTZ R55, R17, R27, -R29 ;  /* 0x0000001b11377223 */ /* 0x000fc8000001081d */
[----:B------:R-:W2:Y:S01]  /*4670*/  MUFU.EX2 R38, R38 ;  /* 0x0000002600267308 */ /* 0x000ea20000000800 */
[----:B----4-:R-:W-:-:S07]  /*4680*/  FADD.FTZ R56, R46, R56 ;  /* 0x000000382e387221 */ /* 0x010fce0000010000 */
[----:B------:R-:W-:Y:S01]  /*4690*/  MUFU.EX2 R90, R90 ;  /* 0x0000005a005a7308 */ /* 0x000fe20000000800 */
[C---:B-1----:R-:W-:Y:S01]  /*46a0*/  F2FP.BF16.F32.PACK_AB R6, R37.reuse, R46 ;  /* 0x0000002e2506723e */ /* 0x042fe200000010ff */
[----:B------:R-:W-:Y:S01]  /*46b0*/  FADD.FTZ R56, R37, R56 ;  /* 0x0000003825387221 */ /* 0x000fe20000010000 */
[----:B------:R-:W-:-:S05]  /*46c0*/  FFMA.FTZ R37, R16, R27, -R29 ;  /* 0x0000001b10257223 */ /* 0x000fca000001081d */
[----:B------:R-:W-:Y:S01]  /*46d0*/  MUFU.EX2 R62, R62 ;  /* 0x0000003e003e7308 */ /* 0x000fe20000000800 */
[----:B--2---:R-:W-:-:S07]  /*46e0*/  F2FP.BF16.F32.PACK_AB R7, R38, R51 ;  /* 0x000000332607723e */ /* 0x004fce00000010ff */
[C---:B---3--:R-:W-:Y:S01]  /*46f0*/  HMMA.16816.F32.BF16 R76, R4.reuse, R8, R76 ;  /* 0x00000008044c723c */ /* 0x048fe2000004184c */
[----:B------:R-:W-:Y:S07]  /*4700*/  MUFU.EX2 R59, R59 ;  /* 0x0000003b003b7308 */ /* 0x000fee0000000800 */
[----:B------:R-:W-:Y:S01]  /*4710*/  HMMA.16816.F32.BF16 R72, R4, R10, R72 ;  /* 0x0000000a0448723c */ /* 0x000fe20000041848 */
[----:B------:R-:W1:Y:S01]  /*4720*/  LDSM.16.MT88.4 R8, [R45+0x3000] ;  /* 0x003000002d08783b */ /* 0x000e620000004200 */
[----:B------:R-:W2:Y:S08]  /*4730*/  MUFU.EX2 R63, R63 ;  /* 0x0000003f003f7308 */ /* 0x000eb00000000800 */
[----:B------:R-:W3:Y:S08]  /*4740*/  MUFU.EX2 R61, R61 ;  /* 0x0000003d003d7308 */ /* 0x000ef00000000800 */
[----:B------:R-:W-:Y:S01]  /*4750*/  MUFU.EX2 R60, R60 ;  /* 0x0000003c003c7308 */ /* 0x000fe20000000800 */
[----:B--2---:R-:W-:-:S07]  /*4760*/  FADD.FTZ R56, R63, R56 ;  /* 0x000000383f387221 */ /* 0x004fce0000010000 */
[----:B------:R-:W2:Y:S01]  /*4770*/  MUFU.EX2 R58, R58 ;  /* 0x0000003a003a7308 */ /* 0x000ea20000000800 */
[----:B---3--:R-:W-:-:S07]  /*4780*/  FADD.FTZ R56, R61, R56 ;  /* 0x000000383d387221 */ /* 0x008fce0000010000 */
[----:B------:R-:W3:Y:S01]  /*4790*/  MUFU.EX2 R57, R57 ;  /* 0x0000003900397308 */ /* 0x000ee20000000800 */
[C---:B-1----:R-:W-:Y:S07]  /*47a0*/  HMMA.16816.F32.BF16 R68, R80.reuse, R8, RZ ;  /* 0x000000085044723c */ /* 0x042fee00000418ff */
[----:B------:R-:W-:Y:S01]  /*47b0*/  MUFU.EX2 R125, R125 ;  /* 0x0000007d007d7308 */ /* 0x000fe20000000800 */
[----:B------:R-:W-:Y:S01]  /*47c0*/  HMMA.16816.F32.BF16 R80, R80, R10, RZ ;  /* 0x0000000a5050723c */ /* 0x000fe200000418ff */
[----:B------:R-:W1:Y:S06]  /*47d0*/  LDSM.16.MT88.4 R8, [R45+0x3400] ;  /* 0x003400002d08783b */ /* 0x000e6c0000004200 */
[----:B------:R-:W4:Y:S08]  /*47e0*/  MUFU.EX2 R118, R118 ;  /* 0x0000007600767308 */ /* 0x000f300000000800 */
[----:B------:R-:W-:Y:S08]  /*47f0*/  MUFU.EX2 R92, R92 ;  /* 0x0000005c005c7308 */ /* 0x000ff00000000800 */
[----:B------:R-:W-:Y:S08]  /*4800*/  MUFU.EX2 R126, R126 ;  /* 0x0000007e007e7308 */ /* 0x000ff00000000800 */
[----:B------:R-:W-:Y:S08]  /*4810*/  MUFU.EX2 R124, R124 ;  /* 0x0000007c007c7308 */ /* 0x000ff00000000800 */
[----:B------:R-:W5:Y:S01]  /*4820*/  MUFU.EX2 R91, R91 ;  /* 0x0000005b005b7308 */ /* 0x000f620000000800 */
[C---:B-1----:R-:W-:Y:S07]  /*4830*/  HMMA.16816.F32.BF16 R68, R4.reuse, R8, R68 ;  /* 0x000000080444723c */ /* 0x042fee0000041844 */
[----:B------:R-:W1:Y:S01]  /*4840*/  MUFU.EX2 R127, R127 ;  /* 0x0000007f007f7308 */ /* 0x000e620000000800 */
[----:B------:R-:W-:Y:S01]  /*4850*/  HMMA.16816.F32.BF16 R80, R4, R10, R80 ;  /* 0x0000000a0450723c */ /* 0x000fe20000041850 */
[----:B------:R-:W4:Y:S01]  /*4860*/  LDSM.16.MT88.4 R8, [R32+0x3800] ;  /* 0x003800002008783b */ /* 0x000f220000004200 */
[----:B------:R-:W-:-:S05]  /*4870*/  F2FP.BF16.F32.PACK_AB R4, R61, R63 ;  /* 0x0000003f3d04723e */ /* 0x000fca00000010ff */
[----:B------:R-:W1:Y:S01]  /*4880*/  MUFU.EX2 R84, R84 ;  /* 0x0000005400547308 */ /* 0x000e620000000800 */
[----:B------:R-:W-:Y:S02]  /*4890*/  F2FP.BF16.F32.PACK_AB R5, R62, R90 ;  /* 0x0000005a3e05723e */ /* 0x000fe400000010ff */
[----:B--2---:R-:W-:Y:S01]  /*48a0*/  F2FP.BF16.F32.PACK_AB R6, R58, R60 ;  /* 0x0000003c3a06723e */ /* 0x004fe200000010ff */
[----:B------:R-:W-:Y:S01]  /*48b0*/  FADD.FTZ R60, R60, R56 ;  /* 0x000000383c3c7221 */ /* 0x000fe20000010000 */
[----:B---3--:R-:W-:-:S03]  /*48c0*/  F2FP.BF16.F32.PACK_AB R7, R57, R59 ;  /* 0x0000003b3907723e */ /* 0x008fc600000010ff */
[----:B------:R-:W2:Y:S01]  /*48d0*/  MUFU.EX2 R66, R66 ;  /* 0x0000004200427308 */ /* 0x000ea20000000800 */
[----:B------:R-:W-:-:S07]  /*48e0*/  FADD.FTZ R60, R58, R60 ;  /* 0x0000003c3a3c7221 */ /* 0x000fce0000010000 */
[----:B------:R-:W-:Y:S08]  /*48f0*/  MUFU.EX2 R89, R89 ;  /* 0x0000005900597308 */ /* 0x000ff00000000800 */
[----:B------:R-:W-:Y:S08]  /*4900*/  MUFU.EX2 R67, R67 ;  /* 0x0000004300437308 */ /* 0x000ff00000000800 */
[----:B------:R3:W-:Y:S01]  /*4910*/  MUFU.EX2 R85, R88 ;  /* 0x0000005800557308 */ /* 0x0007e20000000800 */
[C---:B----4-:R-:W-:Y:S07]  /*4920*/  HMMA.16816.F32.BF16 R76, R4.reuse, R8, R76 ;  /* 0x00000008044c723c */ /* 0x050fee000004184c */
[----:B------:R-:W-:Y:S01]  /*4930*/  MUFU.EX2 R65, R65 ;  /* 0x0000004100417308 */ /* 0x000fe20000000800 */
[----:B------:R-:W-:Y:S01]  /*4940*/  HMMA.16816.F32.BF16 R72, R4, R10, R72 ;  /* 0x0000000a0448723c */ /* 0x000fe20000041848 */
[----:B------:R-:W4:Y:S06]  /*4950*/  LDSM.16.MT88.4 R8, [R45+0x3800] ;  /* 0x003800002d08783b */ /* 0x000f2c0000004200 */
[----:B------:R-:W-:Y:S01]  /*4960*/  MUFU.EX2 R64, R64 ;  /* 0x0000004000407308 */ /* 0x000fe20000000800 */
[----:B---3--:R-:W-:Y:S01]  /*4970*/  FADD.FTZ R88, R52, R95 ;  /* 0x0000005f34587221 */ /* 0x008fe20000010000 */
[----:B------:R-:W-:-:S02]  /*4980*/  FFMA.FTZ R52, R19, R27, -R26 ;  /* 0x0000001b13347223 */ /* 0x000fc4000001081a */
[----:B------:R-:W-:Y:S01]  /*4990*/  LDSM.16.MT88.4 R16, [R45+0x4800] ;  /* 0x004800002d10783b */ /* 0x000fe20000004200 */
[----:B------:R-:W-:Y:S01]  /*49a0*/  FADD.FTZ R88, R51, R88 ;  /* 0x0000005833587221 */ /* 0x000fe20000010000 */
[----:B------:R-:W-:Y:S02]  /*49b0*/  FFMA.FTZ R51, R13, R27, -R26 ;  /* 0x0000001b0d337223 */ /* 0x000fe4000001081a */
[----:B------:R-:W-:Y:S01]  /*49c0*/  MUFU.EX2 R50, R50 ;  /* 0x0000003200327308 */ /* 0x000fe20000000800 */
[----:B------:R-:W-:-:S04]  /*49d0*/  FADD.FTZ R88, R38, R88 ;  /* 0x0000005826587221 */ /* 0x000fc80000010000 */
[----:B------:R-:W-:-:S03]  /*49e0*/  FADD.FTZ R90, R90, R88 ;  /* 0x000000585a5a7221 */ /* 0x000fc60000010000 */
[----:B------:R-:W-:Y:S01]  /*49f0*/  MUFU.EX2 R48, R48 ;  /* 0x0000003000307308 */ /* 0x000fe20000000800 */
[----:B------:R-:W-:-:S04]  /*4a00*/  FADD.FTZ R90, R62, R90 ;  /* 0x0000005a3e5a7221 */ /* 0x000fc80000010000 */
[----:B------:R-:W-:-:S03]  /*4a10*/  FADD.FTZ R59, R59, R90 ;  /* 0x0000005a3b3b7221 */ /* 0x000fc60000010000 */
[----:B------:R-:W-:Y:S01]  /*4a20*/  MUFU.EX2 R42, R42 ;  /* 0x0000002a002a7308 */ /* 0x000fe20000000800 */
[----:B------:R-:W-:-:S07]  /*4a30*/  FADD.FTZ R59, R57, R59 ;  /* 0x0000003b393b7221 */ /* 0x000fce0000010000 */
[----:B------:R-:W-:Y:S01]  /*4a40*/  MUFU.EX2 R49, R49 ;  /* 0x0000003100317308 */ /* 0x000fe20000000800 */
[C---:B----4-:R-:W-:Y:S07]  /*4a50*/  HMMA.16816.F32.BF16 R68, R4.reuse, R8, R68 ;  /* 0x000000080444723c */ /* 0x050fee0000041844 */
[----:B------:R-:W-:Y:S01]  /*4a60*/  MUFU.EX2 R43, R43 ;  /* 0x0000002b002b7308 */ /* 0x000fe20000000800 */
[----:B------:R-:W-:Y:S01]  /*4a70*/  HMMA.16816.F32.BF16 R80, R4, R10, R80 ;  /* 0x0000000a0450723c */ /* 0x000fe20000041850 */
[----:B------:R-:W3:Y:S01]  /*4a80*/  LDSM.16.MT88.4 R8, [R32+0x3c00] ;  /* 0x003c00002008783b */ /* 0x000ee20000004200 */
[-CC-:B------:R-:W-:Y:S01]  /*4a90*/  FFMA.FTZ R4, R93, R27.reuse, -R29.reuse ;  /* 0x0000001b5d047223 */ /* 0x180fe2000001081d */
[----:B------:R-:W-:Y:S01]  /*4aa0*/  FFMA.FTZ R93, R94, R27, -R29 ;  /* 0x0000001b5e5d7223 */ /* 0x000fe2000001081d */
[----:B------:R-:W-:-:S03]  /*4ab0*/  F2FP.BF16.F32.PACK_AB R5, R118, R125 ;  /* 0x0000007d7605723e */ /* 0x000fc600000010ff */
[----:B------:R-:W-:Y:S01]  /*4ac0*/  MUFU.EX2 R41, R41 ;  /* 0x0000002900297308 */ /* 0x000fe20000000800 */
[----:B-----5:R-:W-:Y:S01]  /*4ad0*/  F2FP.BF16.F32.PACK_AB R7, R91, R92 ;  /* 0x0000005c5b07723e */ /* 0x020fe200000010ff */
[----:B------:R-:W-:-:S04]  /*4ae0*/  FADD.FTZ R125, R125, R59 ;  /* 0x0000003b7d7d7221 */ /* 0x000fc80000010000 */
[----:B------:R-:W-:Y:S01]  /*4af0*/  FADD.FTZ R118, R118, R125 ;  /* 0x0000007d76767221 */ /* 0x000fe20000010000 */
[----:B------:R-:W-:Y:S01]  /*4b00*/  FFMA.FTZ R125, R25, R27, -R26 ;  /* 0x0000001b197d7223 */ /* 0x000fe2000001081a */
[----:B------:R4:W-:Y:S02]  /*4b10*/  MUFU.EX2 R94, R4 ;  /* 0x00000004005e7308 */ /* 0x0009e40000000800 */
[----:B------:R-:W-:-:S04]  /*4b20*/  FADD.FTZ R118, R92, R118 ;  /* 0x000000765c767221 */ /* 0x000fc80000010000 */
[----:B------:R-:W-:Y:S02]  /*4b30*/  FADD.FTZ R91, R91, R118 ;  /* 0x000000765b5b7221 */ /* 0x000fe40000010000 */
[----:B------:R-:W5:Y:S02]  /*4b40*/  MUFU.EX2 R93, R93 ;  /* 0x0000005d005d7308 */ /* 0x000f640000000800 */
[----:B-1----:R-:W-:-:S04]  /*4b50*/  FADD.FTZ R91, R127, R91 ;  /* 0x0000005b7f5b7221 */ /* 0x002fc80000010000 */
[----:B------:R-:W-:Y:S02]  /*4b60*/  FADD.FTZ R91, R84, R91 ;  /* 0x0000005b545b7221 */ /* 0x000fe40000010000 */
[----:B------:R-:W1:Y:S01]  /*4b70*/  MUFU.EX2 R40, R40 ;  /* 0x0000002800287308 */ /* 0x000e620000000800 */
[----:B----4-:R-:W-:Y:S01]  /*4b80*/  F2FP.BF16.F32.PACK_AB R4, R124, R126 ;  /* 0x0000007e7c04723e */ /* 0x010fe200000010ff */
[----:B------:R-:W-:Y:S01]  /*4b90*/  FADD.FTZ R126, R126, R60 ;  /* 0x0000003c7e7e7221 */ /* 0x000fe20000010000 */
[----:B--2---:R-:W-:-:S03]  /*4ba0*/  FADD.FTZ R91, R66, R91 ;  /* 0x0000005b425b7221 */ /* 0x004fc60000010000 */
[----:B------:R-:W-:Y:S01]  /*4bb0*/  FADD.FTZ R126, R124, R126 ;  /* 0x0000007e7c7e7221 */ /* 0x000fe20000010000 */
[----:B------:R-:W-:Y:S01]  /*4bc0*/  FFMA.FTZ R124, R28, R27, -R29 ;  /* 0x0000001b1c7c7223 */ /* 0x000fe2000001081d */
[----:B------:R-:W2:Y:S01]  /*4bd0*/  MUFU.EX2 R39, R39 ;  /* 0x0000002700277308 */ /* 0x000ea20000000800 */
[----:B-----5:R-:W-:Y:S01]  /*4be0*/  F2FP.BF16.F32.PACK_AB R6, R93, R94 ;  /* 0x0000005e5d06723e */ /* 0x020fe200000010ff */
[----:B------:R-:W-:-:S04]  /*4bf0*/  FADD.FTZ R126, R94, R126 ;  /* 0x0000007e5e7e7221 */ /* 0x000fc80000010000 */
[----:B------:R-:W-:Y:S02]  /*4c00*/  FADD.FTZ R93, R93, R126 ;  /* 0x0000007e5d5d7221 */ /* 0x000fe40000010000 */
[----:B---3--:R-:W-:Y:S01]  /*4c10*/  HMMA.16816.F32.BF16 R76, R4, R8, R76 ;  /* 0x00000008044c723c */ /* 0x008fe2000004184c */
[----:B------:R3:W-:Y:S01]  /*4c20*/  MUFU.EX2 R46, R15 ;  /* 0x0000000f002e7308 */ /* 0x0007e20000000800 */
[----:B------:R-:W-:-:S04]  /*4c30*/  FADD.FTZ R93, R89, R93 ;  /* 0x0000005d595d7221 */ /* 0x000fc80000010000 */
[C---:B------:R-:W-:Y:S02]  /*4c40*/  FADD.FTZ R93, R67.reuse, R93 ;  /* 0x0000005d435d7221 */ /* 0x040fe40000010000 */
[C---:B------:R-:W-:Y:S01]  /*4c50*/  HMMA.16816.F32.BF16 R72, R4.reuse, R10, R72 ;  /* 0x0000000a0448723c */ /* 0x040fe20000041848 */
[----:B------:R-:W4:Y:S01]  /*4c60*/  LDSM.16.MT88.4 R8, [R45+0x3c00] ;  /* 0x003c00002d08783b */ /* 0x000f220000004200 */
[----:B------:R-:W-:Y:S03]  /*4c70*/  MUFU.EX2 R47, R47 ;  /* 0x0000002f002f7308 */ /* 0x000fe60000000800 */
[----:B---3--:R-:W-:Y:S05]  /*4c80*/  LDSM.16.MT88.4 R12, [R45+0x4400] ;  /* 0x004400002d0c783b */ /* 0x008fea0000004200 */
[----:B------:R-:W-:Y:S08]  /*4c90*/  MUFU.EX2 R51, R51 ;  /* 0x0000003300337308 */ /* 0x000ff00000000800 */
[----:B------:R-:W-:Y:S08]  /*4ca0*/  MUFU.EX2 R54, R54 ;  /* 0x0000003600367308 */ /* 0x000ff00000000800 */
[----:B------:R-:W3:Y:S08]  /*4cb0*/  MUFU.EX2 R55, R55 ;  /* 0x0000003700377308 */ /* 0x000ef00000000800 */
[----:B------:R-:W-:Y:S01]  /*4cc0*/  MUFU.EX2 R36, R36 ;  /* 0x0000002400247308 */ /* 0x000fe20000000800 */
[C---:B----4-:R-:W-:Y:S07]  /*4cd0*/  HMMA.16816.F32.BF16 R68, R4.reuse, R8, R68 ;  /* 0x000000080444723c */ /* 0x050fee0000041844 */
[----:B------:R-:W-:Y:S01]  /*4ce0*/  MUFU.EX2 R35, R35 ;  /* 0x0000002300237308 */ /* 0x000fe20000000800 */
[----:B------:R-:W-:Y:S01]  /*4cf0*/  HMMA.16816.F32.BF16 R80, R4, R10, R80 ;  /* 0x0000000a0450723c */ /* 0x000fe20000041850 */
[----:B------:R-:W4:Y:S01]  /*4d00*/  LDSM.16.MT88.4 R8, [R32+0x4000] ;  /* 0x004000002008783b */ /* 0x000f220000004200 */
[----:B------:R-:W-:-:S05]  /*4d10*/  F2FP.BF16.F32.PACK_AB R4, R67, R89 ;  /* 0x000000594304723e */ /* 0x000fca00000010ff */
[----:B------:R-:W5:Y:S01]  /*4d20*/  MUFU.EX2 R37, R37 ;  /* 0x0000002500257308 */ /* 0x000f620000000800 */
[----:B------:R-:W-:Y:S02]  /*4d30*/  F2FP.BF16.F32.PACK_AB R5, R84, R127 ;  /* 0x0000007f5405723e */ /* 0x000fe400000010ff */
[----:B------:R-:W-:Y:S01]  /*4d40*/  F2FP.BF16.F32.PACK_AB R6, R65, R85 ;  /* 0x000000554106723e */ /* 0x000fe200000010ff */
[----:B------:R-:W-:Y:S01]  /*4d50*/  FADD.FTZ R85, R85, R93 ;  /* 0x0000005d55557221 */ /* 0x000fe20000010000 */
[C---:B------:R-:W-:Y:S01]  /*4d60*/  F2FP.BF16.F32.PACK_AB R7, R64.reuse, R66 ;  /* 0x000000424007723e */ /* 0x040fe200000010ff */
[----:B------:R-:W-:Y:S02]  /*4d70*/  FADD.FTZ R64, R64, R91 ;  /* 0x0000005b40407221 */ /* 0x000fe40000010000 */
[----:B------:R-:W-:Y:S01]  /*4d80*/  FADD.FTZ R85, R65, R85 ;  /* 0x0000005541557221 */ /* 0x000fe20000010000 */
[----:B------:R-:W5:Y:S01]  /*4d90*/  MUFU.EX2 R34, R34 ;  /* 0x0000002200227308 */ /* 0x000f620000000800 */
[----:B------:R-:W-:-:S02]  /*4da0*/  FADD.FTZ R64, R50, R64 ;  /* 0x0000004032407221 */ /* 0x000fc40000010000 */
[----:B------:R-:W-:-:S05]  /*4db0*/  FADD.FTZ R85, R49, R85 ;  /* 0x0000005531557221 */ /* 0x000fca0000010000 */
[----:B------:R-:W-:Y:S08]  /*4dc0*/  MUFU.EX2 R33, R33 ;  /* 0x0000002100217308 */ /* 0x000ff00000000800 */
[----:B------:R-:W5:Y:S08]  /*4dd0*/  MUFU.EX2 R52, R52 ;  /* 0x0000003400347308 */ /* 0x000f700000000800 */
[----:B------:R-:W5:Y:S01]  /*4de0*/  MUFU.EX2 R53, R53 ;  /* 0x0000003500357308 */ /* 0x000f620000000800 */
[C---:B----4-:R-:W-:Y:S07]  /*4df0*/  HMMA.16816.F32.BF16 R76, R4.reuse, R8, R76 ;  /* 0x00000008044c723c */ /* 0x050fee000004184c */
[----:B------:R-:W-:Y:S01]  /*4e00*/  MUFU.EX2 R124, R124 ;  /* 0x0000007c007c7308 */ /* 0x000fe20000000800 */
[C---:B------:R-:W-:Y:S01]  /*4e10*/  HMMA.16816.F32.BF16 R72, R4.reuse, R10, R72 ;  /* 0x0000000a0448723c */ /* 0x040fe20000041848 */
[----:B------:R-:W4:Y:S06]  /*4e20*/  LDSM.16.MT88.4 R8, [R45+0x4000] ;  /* 0x004000002d08783b */ /* 0x000f2c0000004200 */
[----:B------:R-:W-:Y:S01]  /*4e30*/  MUFU.EX2 R125, R125 ;  /* 0x0000007d007d7308 */ /* 0x000fe20000000800 */
[C---:B----4-:R-:W-:Y:S08]  /*4e40*/  HMMA.16816.F32.BF16 R68, R4.reuse, R8, R68 ;  /* 0x000000080444723c */ /* 0x050ff00000041844 */
[----:B------:R-:W-:Y:S01]  /*4e50*/  HMMA.16816.F32.BF16 R80, R4, R10, R80 ;  /* 0x0000000a0450723c */ /* 0x000fe20000041850 */
[----:B------:R-:W4:Y:S01]  /*4e60*/  LDSM.16.MT88.4 R8, [R32+0x4400] ;  /* 0x004400002008783b */ /* 0x000f220000004200 */
[C---:B------:R-:W-:Y:S01]  /*4e70*/  F2FP.BF16.F32.PACK_AB R4, R43.reuse, R49 ;  /* 0x000000312b04723e */ /* 0x040fe200000010ff */
[----:B------:R-:W-:Y:S01]  /*4e80*/  FADD.FTZ R43, R43, R85 ;  /* 0x000000552b2b7221 */ /* 0x000fe20000010000 */
[C---:B------:R-:W-:Y:S01]  /*4e90*/  F2FP.BF16.F32.PACK_AB R5, R48.reuse, R50 ;  /* 0x000000323005723e */ /* 0x040fe200000010ff */
        /* <DEDUP_REMOVED lines=8> */
[----:B---3--:R-:W-:Y:S01]  /*4f20*/  FADD.FTZ R40, R55, R40 ;  /* 0x0000002837287221 */ /* 0x008fe20000010000 */
[----:B------:R-:W-:-:S06]  /*4f30*/  FADD.FTZ R39, R46, R39 ;  /* 0x000000272e277221 */ /* 0x000fcc0000010000 */
[C---:B------:R-:W-:Y:S01]  /*4f40*/  HMMA.16816.F32.BF16 R80, R4.reuse, R14, R80 ;  /* 0x0000000e0450723c */ /* 0x040fe20000041850 */
[----:B------:R-:W-:Y:S07]  /*4f50*/  LDSM.16.MT88.4 R12, [R32+0x4c00] ;  /* 0x004c0000200c783b */ /* 0x000fee0000004200 */
[C---:B----4-:R-:W-:Y:S08]  /*4f60*/  HMMA.16816.F32.BF16 R76, R4.reuse, R8, R76 ;  /* 0x00000008044c723c */ /* 0x050ff0000004184c */
[----:B------:R-:W-:Y:S01]  /*4f70*/  HMMA.16816.F32.BF16 R72, R4, R10, R72 ;  /* 0x0000000a0448723c */ /* 0x000fe20000041848 */
[----:B------:R-:W1:Y:S01]  /*4f80*/  LDSM.16.MT88.4 R8, [R32+0x4800] ;  /* 0x004800002008783b */ /* 0x000e620000004200 */
[-CC-:B------:R-:W-:Y:S01]  /*4f90*/  FFMA.FTZ R4, R31, R27.reuse, -R29.reuse ;  /* 0x0000001b1f047223 */ /* 0x180fe2000001081d */
[----:B------:R-:W-:Y:S01]  /*4fa0*/  FFMA.FTZ R31, R30, R27, -R29 ;  /* 0x0000001b1e1f7223 */ /* 0x000fe2000001081d */
[C---:B------:R-:W-:Y:S01]  /*4fb0*/  F2FP.BF16.F32.PACK_AB R5, R47.reuse, R46 ;  /* 0x0000002e2f05723e */ /* 0x040fe200000010ff */
[----:B------:R-:W-:Y:S01]  /*4fc0*/  FADD.FTZ R47, R47, R39 ;  /* 0x000000272f2f7221 */ /* 0x000fe20000010000 */
[----:B------:R2:W3:Y:S01]  /*4fd0*/  MUFU.EX2 R30, R4 ;  /* 0x00000004001e7308 */ /* 0x0004e20000000800 */
[----:B-----5:R-:W-:-:S02]  /*4fe0*/  F2FP.BF16.F32.PACK_AB R6, R37, R35 ;  /* 0x000000232506723e */ /* 0x020fc400000010ff */
[----:B------:R-:W-:Y:S01]  /*4ff0*/  F2FP.BF16.F32.PACK_AB R7, R54, R51 ;  /* 0x000000333607723e */ /* 0x000fe200000010ff */
[----:B------:R-:W-:-:S04]  /*5000*/  FADD.FTZ R47, R51, R47 ;  /* 0x0000002f332f7221 */ /* 0x000fc80000010000 */
[----:B------:R-:W4:Y:S01]  /*5010*/  MUFU.EX2 R31, R31 ;  /* 0x0000001f001f7308 */ /* 0x000f220000000800 */
[----:B------:R-:W-:-:S04]  /*5020*/  FADD.FTZ R54, R54, R47 ;  /* 0x0000002f36367221 */ /* 0x000fc80000010000 */
[----:B------:R-:W-:Y:S01]  /*5030*/  FADD.FTZ R54, R34, R54 ;  /* 0x0000003622367221 */ /* 0x000fe20000010000 */
[C---:B--2---:R-:W-:Y:S01]  /*5040*/  F2FP.BF16.F32.PACK_AB R4, R36.reuse, R55 ;  /* 0x000000372404723e */ /* 0x044fe200000010ff */
[----:B------:R-:W-:Y:S02]  /*5050*/  FADD.FTZ R36, R36, R40 ;  /* 0x0000002824247221 */ /* 0x000fe40000010000 */
[----:B------:R-:W-:Y:S02]  /*5060*/  FADD.FTZ R54, R52, R54 ;  /* 0x0000003634367221 */ /* 0x000fe40000010000 */
[----:B------:R-:W-:Y:S02]  /*5070*/  FADD.FTZ R36, R35, R36 ;  /* 0x0000002423247221 */ /* 0x000fe40000010000 */
[----:B------:R-:W-:Y:S01]  /*5080*/  FADD.FTZ R54, R53, R54 ;  /* 0x0000003635367221 */ /* 0x000fe20000010000 */
[----:B------:R-:W-:Y:S01]  /*5090*/  HMMA.16816.F32.BF16 R68, R4, R16, R68 ;  /* 0x000000100444723c */ /* 0x000fe20000041844 */
[----:B------:R-:W-:-:S04]  /*50a0*/  FADD.FTZ R37, R37, R36 ;  /* 0x0000002425257221 */ /* 0x000fc80000010000 */
[----:B------:R-:W-:-:S03]  /*50b0*/  FADD.FTZ R37, R33, R37 ;  /* 0x0000002521257221 */ /* 0x000fc60000010000 */
[----:B------:R-:W-:Y:S01]  /*50c0*/  HMMA.16816.F32.BF16 R80, R4, R18, R80 ;  /* 0x000000120450723c */ /* 0x000fe20000041850 */
[----:B---3--:R-:W-:-:S04]  /*50d0*/  FADD.FTZ R37, R30, R37 ;  /* 0x000000251e257221 */ /* 0x008fc80000010000 */
[----:B----4-:R-:W-:-:S03]  /*50e0*/  FADD.FTZ R37, R31, R37 ;  /* 0x000000251f257221 */ /* 0x010fc60000010000 */
[C---:B-1----:R-:W-:Y:S08]  /*50f0*/  HMMA.16816.F32.BF16 R76, R4.reuse, R8, R76 ;  /* 0x00000008044c723c */ /* 0x042ff0000004184c */
[----:B------:R-:W-:Y:S01]  /*5100*/  HMMA.16816.F32.BF16 R72, R4, R10, R72 ;  /* 0x0000000a0448723c */ /* 0x000fe20000041848 */
[----:B------:R-:W1:Y:S01]  /*5110*/  LDSM.16.MT88.4 R8, [R45+0x4c00] ;  /* 0x004c00002d08783b */ /* 0x000e620000004200 */
[----:B------:R-:W-:-:S02]  /*5120*/  F2FP.BF16.F32.PACK_AB R4, R30, R33 ;  /* 0x000000211e04723e */ /* 0x000fc400000010ff */
[----:B------:R-:W-:Y:S02]  /*5130*/  F2FP.BF16.F32.PACK_AB R5, R52, R34 ;  /* 0x000000223405723e */ /* 0x000fe400000010ff */
[C---:B------:R-:W-:Y:S01]  /*5140*/  F2FP.BF16.F32.PACK_AB R6, R124.reuse, R31 ;  /* 0x0000001f7c06723e */ /* 0x040fe200000010ff */
[----:B------:R-:W-:Y:S01]  /*5150*/  FADD.FTZ R124, R124, R37 ;  /* 0x000000257c7c7221 */ /* 0x000fe20000010000 */
[C---:B------:R-:W-:Y:S01]  /*5160*/  F2FP.BF16.F32.PACK_AB R7, R125.reuse, R53 ;  /* 0x000000357d07723e */ /* 0x040fe200000010ff */
[----:B------:R-:W-:-:S06]  /*5170*/  FADD.FTZ R125, R125, R54 ;  /* 0x000000367d7d7221 */ /* 0x000fcc0000010000 */
[C---:B------:R-:W-:Y:S08]  /*5180*/  HMMA.16816.F32.BF16 R76, R4.reuse, R12, R76 ;  /* 0x0000000c044c723c */ /* 0x040ff0000004184c */
[C---:B------:R-:W-:Y:S08]  /*5190*/  HMMA.16816.F32.BF16 R72, R4.reuse, R14, R72 ;  /* 0x0000000e0448723c */ /* 0x040ff00000041848 */
[C---:B-1----:R-:W-:Y:S08]  /*51a0*/  HMMA.16816.F32.BF16 R68, R4.reuse, R8, R68 ;  /* 0x000000080444723c */ /* 0x042ff00000041844 */
        /* <DEDUP_REMOVED lines=9> */
[----:B------:R-:W-:-:S11]  /*5240*/  MOV R85, R0 ;  /* 0x0000000000557202 */ /* 0x000fd60000000f00 */
.L_x_6256:
        /* <DEDUP_REMOVED lines=78> */
.L_x_6251:
[----:B------:R-:W-:Y:S05]  /*5730*/  BSYNC.RECONVERGENT B0 ;  /* 0x0000000000007941 */ /* 0x000fea0003800200 */
.L_x_6250:
[----:B------:R-:W1:Y:S01]  /*5740*/  S2UR UR6, SR_CgaCtaId ;  /* 0x00000000000679c3 */ /* 0x000e620000008800 */
[C---:B------:R-:W-:Y:S01]  /*5750*/  SHF.L.U32 R113, R87.reuse, 0x3, RZ ;  /* 0x0000000357717819 */ /* 0x040fe200000006ff */
[----:B------:R-:W-:Y:S01]  /*5760*/  UMOV UR7, 0x400 ;  /* 0x0000040000077882 */ /* 0x000fe20000000000 */
[----:B------:R-:W-:Y:S01]  /*5770*/  LOP3.LUT R112, R87, 0x18, RZ, 0xc0, !PT ;  /* 0x0000001857707812 */ /* 0x000fe200078ec0ff */
[----:B------:R-:W-:Y:S01]  /*5780*/  BSSY.RECONVERGENT B1, `(.L_x_6252) ;  /* 0x0000140000017945 */ /* 0x000fe20003800200 */
[C---:B------:R-:W-:Y:S02]  /*5790*/  LOP3.LUT R0, R113.reuse, 0xc0, RZ, 0xc0, !PT ;  /* 0x000000c071007812 */ /* 0x040fe400078ec0ff */
[C---:B------:R-:W-:Y:S02]  /*57a0*/  LOP3.LUT R126, R113.reuse, 0x18, RZ, 0xc0, !PT ;  /* 0x00000018717e7812 */ /* 0x040fe400078ec0ff */
[----:B------:R-:W-:Y:S02]  /*57b0*/  LOP3.LUT R112, R0, R112, RZ, 0xfc, !PT ;  /* 0x0000007000707212 */ /* 0x000fe400078efcff */
[----:B------:R-:W-:Y:S02]  /*57c0*/  LOP3.LUT R0, R113, 0x1f20, RZ, 0xc0, !PT ;  /* 0x00001f2071007812 */ /* 0x000fe400078ec0ff */
[----:B------:R-:W-:Y:S02]  /*57d0*/  LOP3.LUT R126, R112, R126, RZ, 0x3c, !PT ;  /* 0x0000007e707e7212 */ /* 0x000fe400078e3cff */
[C---:B------:R-:W-:Y:S02]  /*57e0*/  SHF.L.U32 R97, R87.reuse, 0x4, RZ ;  /* 0x0000000457617819 */ /* 0x040fe400000006ff */
[----:B------:R-:W-:Y:S02]  /*57f0*/  LOP3.LUT R126, R0, R126, RZ, 0xfc, !PT ;  /* 0x0000007e007e7212 */ /* 0x000fe400078efcff */
[----:B------:R-:W-:Y:S02]  /*5800*/  SHF.L.U32 R100, R87, 0x5, RZ ;  /* 0x0000000557647819 */ /* 0x000fe400000006ff */
[----:B------:R-:W-:Y:S02]  /*5810*/  LOP3.LUT R4, R97, 0x100, RZ, 0xc0, !PT ;  /* 0x0000010061047812 */ /* 0x000fe400078ec0ff */
[C---:B------:R-:W-:Y:S01]  /*5820*/  LOP3.LUT R0, R87.reuse, 0x8, RZ, 0xc0, !PT ;  /* 0x0000000857007812 */ /* 0x040fe200078ec0ff */
[----:B-1----:R-:W-:Y:S01]  /*5830*/  ULEA UR6, UR6, UR7, 0x18 ;  /* 0x0000000706067291 */ /* 0x002fe2000f8ec0ff */
[----:B------:R-:W-:Y:S02]  /*5840*/  SHF.L.U32 R86, R87, 0x2, RZ ;  /* 0x0000000257567819 */ /* 0x000fe400000006ff */
[--C-:B------:R-:W-:Y:S02]  /*5850*/  LOP3.LUT R4, R4, 0x20, R100.reuse, 0xf8, !PT ;  /* 0x0000002004047812 */ /* 0x100fe400078ef864 */
[----:B------:R-:W-:Y:S02]  /*5860*/  LOP3.LUT R0, R0, 0xc0, R100, 0xf8, !PT ;  /* 0x000000c000007812 */ /* 0x000fe400078ef864 */
[----:B------:R-:W-:Y:S02]  /*5870*/  LOP3.LUT R99, R86, 0x18, RZ, 0xc0, !PT ;  /* 0x0000001856637812 */ /* 0x000fe400078ec0ff */
[----:B------:R-:W-:Y:S02]  /*5880*/  MOV R98, UR6 ;  /* 0x0000000600627c02 */ /* 0x000fe40008000f00 */
[----:B------:R-:W-:Y:S02]  /*5890*/  LOP3.LUT R0, R4, R0, R99, 0xf6, !PT ;  /* 0x0000000004007212 */ /* 0x000fe400078ef663 */
[-C--:B------:R-:W-:Y:S02]  /*58a0*/  MOV R4, R109.reuse ;  /* 0x0000006d00047202 */ /* 0x080fe40000000f00 */
[----:B------:R-:W-:Y:S02]  /*58b0*/  MOV R5, R108 ;  /* 0x0000006c00057202 */ /* 0x000fe40000000f00 */
[-C--:B------:R-:W-:Y:S02]  /*58c0*/  LEA R126, R126, R98.reuse, 0x1 ;  /* 0x000000627e7e7211 */ /* 0x080fe400078e08ff */
[----:B------:R-:W-:Y:S02]  /*58d0*/  IADD3 R8, P0, PT, R116, R109, RZ ;  /* 0x0000006d74087210 */ /* 0x000fe40007f1e0ff */
[----:B------:R-:W-:Y:S01]  /*58e0*/  LEA R0, R0, R98, 0x1 ;  /* 0x0000006200007211 */ /* 0x000fe200078e08ff */
[----:B------:R-:W-:Y:S01]  /*58f0*/  @!PT LDS RZ, [RZ] ;  /* 0x00000000fffff984 */ /* 0x000fe20000000800 */
[----:B------:R-:W-:Y:S01]  /*5900*/  @!PT LDS RZ, [RZ] ;  /* 0x00000000fffff984 */ /* 0x000fe20000000800 */
[----:B------:R-:W-:Y:S01]  /*5910*/  @!PT LDS RZ, [RZ] ;  /* 0x00000000fffff984 */ /* 0x000fe20000000800 */
[----:B------:R-:W-:Y:S01]  /*5920*/  LDGSTS.E.BYPASS.LTC128B.128 [R126+0x3000], desc[UR4][R4.64] ;  /* 0x03000000047e7fae */ /* 0x000fe2000b981a04 */
[----:B------:R-:W-:Y:S02]  /*5930*/  IADD3.X R9, PT, PT, R117, R108, RZ, P0, !PT ;  /* 0x0000006c75097210 */ /* 0x000fe400007fe4ff */
[-C--:B------:R-:W-:Y:S02]  /*5940*/  IADD3 R6, P0, PT, R8, R116.reuse, RZ ;  /* 0x0000007408067210 */ /* 0x080fe40007f1e0ff */
[----:B------:R-:W-:Y:S02]  /*5950*/  MOV R92, 0x20 ;  /* 0x00000020005c7802 */ /* 0x000fe40000000f00 */
[-C--:B------:R-:W-:Y:S01]  /*5960*/  IADD3.X R7, PT, PT, R9, R117.reuse, RZ, P0, !PT ;  /* 0x0000007509077210 */ /* 0x080fe200007fe4ff */
[----:B------:R-:W-:Y:S01]  /*5970*/  LDGSTS.E.BYPASS.LTC128B.128 [R126+0x3800], desc[UR4][R8.64] ;  /* 0x03800000087e7fae */ /* 0x000fe2000b981a04 */
[----:B------:R-:W-:Y:S02]  /*5980*/  IADD3 R10, P0, PT, R6, R116, RZ ;  /* 0x00000074060a7210 */ /* 0x000fe40007f1e0ff */
[----:B------:R-:W-:Y:S02]  /*5990*/  IADD3 R119, PT, PT, R119, -0x1, RZ ;  /* 0xffffffff77777810 */ /* 0x000fe40007ffe0ff */
[----:B------:R-:W-:Y:S02]  /*59a0*/  IADD3.X R11, PT, PT, R7, R117, RZ, P0, !PT ;  /* 0x00000075070b7210 */ /* 0x000fe400007fe4ff */
[----:B------:R-:W-:Y:S01]  /*59b0*/  LOP3.LUT P0, RZ, R87, 0x4, RZ, 0xc0, !PT ;  /* 0x0000000457ff7812 */ /* 0x000fe2000780c0ff */
[----:B------:R-:W-:Y:S01]  /*59c0*/  LDGSTS.E.BYPASS.LTC128B.128 [R126+0x4000], desc[UR4][R6.64] ;  /* 0x04000000067e7fae */ /* 0x000fe2000b981a04 */
[----:B------:R-:W-:Y:S02]  /*59d0*/  ISETP.GT.AND P2, PT, R119, R104, PT ;  /* 0x000000687700720c */ /* 0x000fe40003f44270 */
[----:B------:R-:W-:Y:S05]  /*59e0*/  SEL R92, R92, 0xffffffe0, !P0 ;  /* 0xffffffe05c5c7807 */ /* 0x000fea0004000000 */
[----:B------:R1:W-:Y:S08]  /*59f0*/  LDGSTS.E.BYPASS.LTC128B.128 [R126+0x4800], desc[UR4][R10.64] ;  /* 0x048000000a7e7fae */ /* 0x0003f0000b981a04 */
[----:B------:R-:W-:Y:S08]  /*5a00*/  LDSM.16.M88.4 R64, [R96] ;  /* 0x000000006040783b */ /* 0x000ff00000000200 */
[----:B------:R-:W-:Y:S08]  /*5a10*/  LDSM.16.M88.4 R16, [R0+0x1400] ;  /* 0x001400000010783b */ /* 0x000ff00000000200 */
[----:B------:R-:W-:Y:S08]  /*5a20*/  LDSM.16.M88.4 R24, [R0+0x1800] ;  /* 0x001800000018783b */ /* 0x000ff00000000200 */
[----:B-1----:R-:W1:Y:S08]  /*5a30*/  LDSM.16.M88.4 R8, [R0+0x1000] ;  /* 0x001000000008783b */ /* 0x002e700000000200 */
[----:B------:R-:W2:Y:S08]  /*5a40*/  LDSM.16.M88.4 R32, [R0+0x1c00] ;  /* 0x001c00000020783b */ /* 0x000eb00000000200 */
[----:B------:R-:W3:Y:S08]  /*5a50*/  LDSM.16.M88.4 R40, [R0+0x2000] ;  /* 0x002000000028783b */ /* 0x000ef00000000200 */
[----:B------:R-:W4:Y:S08]  /*5a60*/  LDSM.16.M88.4 R48, [R0+0x2400] ;  /* 0x002400000030783b */ /* 0x000f300000000200 */
[----:B------:R-:W5:Y:S01]  /*5a70*/  LDSM.16.M88.4 R56, [R0+0x2800] ;  /* 0x002800000038783b */ /* 0x000f620000000200 */
[C---:B-1----:R-:W-:Y:S07]  /*5a80*/  HMMA.16816.F32.BF16 R4, R64.reuse, R8, RZ ;  /* 0x000000084004723c */ /* 0x042fee00000418ff */
[----:B------:R1:W5:Y:S01]  /*5a90*/  LDSM.16.M88.4 R88, [R0+0x2c00] ;  /* 0x002c00000058783b */ /* 0x0003620000000200 */
[C---:B------:R-:W-:Y:S07]  /*5aa0*/  HMMA.16816.F32.BF16 R8, R64.reuse, R10, RZ ;  /* 0x0000000a4008723c */ /* 0x040fee00000418ff */
[----:B------:R-:W0:Y:S01]  /*5ab0*/  LDGDEPBAR ;  /* 0x00000000000079af */ /* 0x000e220000000000 */
[C---:B------:R-:W-:Y:S08]  /*5ac0*/  HMMA.16816.F32.BF16 R12, R64.reuse, R16, RZ ;  /* 0x00000010400c723c */ /* 0x040ff000000418ff */
[C---:B------:R-:W-:Y:S01]  /*5ad0*/  HMMA.16816.F32.BF16 R16, R64.reuse, R18, RZ ;  /* 0x000000124010723c */ /* 0x040fe200000418ff */
[-C--:B-1----:R-:W-:Y:S07]  /*5ae0*/  IADD3 R0, PT, PT, R0, R92.reuse, RZ ;  /* 0x0000005c00007210 */ /* 0x082fee0007ffe0ff */
[C---:B------:R-:W-:Y:S08]  /*5af0*/  HMMA.16816.F32.BF16 R20, R64.reuse, R24, RZ ;  /* 0x000000184014723c */ /* 0x040ff000000418ff */
        /* <DEDUP_REMOVED lines=8> */
[C---:B------:R-:W-:Y:S08]  /*5b80*/  HMMA.16816.F32.BF16 R56, R64.reuse, R58, RZ ;  /* 0x0000003a4038723c */ /* 0x040ff000000418ff */
[C---:B------:R-:W-:Y:S01]  /*5b90*/  HMMA.16816.F32.BF16 R60, R64.reuse, R88, RZ ;  /* 0x00000058403c723c */ /* 0x040fe200000418ff */
[----:B------:R-:W-:Y:S02]  /*5ba0*/  IADD3 R88, PT, PT, R96, R92, RZ ;  /* 0x0000005c60587210 */ /* 0x000fe40007ffe0ff */
[----:B------:R-:W-:Y:S05]  /*5bb0*/  LDSM.16.M88.4 R92, [R0+0x1000] ;  /* 0x00100000005c783b */ /* 0x000fea0000000200 */
[----:B------:R-:W-:Y:S03]  /*5bc0*/  HMMA.16816.F32.BF16 R64, R64, R90, RZ ;  /* 0x0000005a4040723c */ /* 0x000fe600000418ff */
[----:B------:R-:W1:Y:S05]  /*5bd0*/  LDSM.16.M88.4 R88, [R88] ;  /* 0x000000005858783b */ /* 0x000e6a0000000200 */
        /* <DEDUP_REMOVED lines=20> */
[----:B------:R1:W2:Y:S08]  /*5d20*/  LDSM.16.M88.4 R92, [R0+0x2c00] ;  /* 0x002c0000005c783b */ /* 0x0002b00000000200 */
[----:B-1----:R-:W3:Y:S01]  /*5d30*/  LD.E R0, desc[UR4][R2.64+0x18c] ;  /* 0x00018c0402007980 */ /* 0x002ee2000c101900 */
[----:B------:R-:W-:Y:S04]  /*5d40*/  DEPBAR.LE SB0, 0x0 ;  /* 0x000080000000791a */ /* 0x000fe80000000000 */
[----:B------:R-:W-:Y:S01]  /*5d50*/  BAR.SYNC.DEFER_BLOCKING 0x0 ;  /* 0x0000000000007b1d */ /* 0x000fe20000010000 */
[C---:B--2---:R-:W-:Y:S08]  /*5d60*/  HMMA.16816.F32.BF16 R60, R88.reuse, R92, R60 ;  /* 0x0000005c583c723c */ /* 0x044ff0000004183c */
        /* <DEDUP_REMOVED lines=12> */
[-C--:B------:R-:W-:Y:S03]  /*5e30*/  FMUL.FTZ R50, R50, R0.reuse ;  /* 0x0000000032327220 */ /* 0x080fe60000410000 */
[----:B------:R3:W4:Y:S01]  /*5e40*/  MUFU.TANH R127, R42 ;  /* 0x0000002a007f7308 */ /* 0x0007220000002400 */
[-C--:B------:R-:W-:Y:S01]  /*5e50*/  FMUL.FTZ R51, R51, R0.reuse ;  /* 0x0000000033337220 */ /* 0x080fe20000410000 */
[-C--:B------:R-:W-:Y:S01]  /*5e60*/  FMUL.FTZ R52, R52, R0.reuse ;  /* 0x0000000034347220 */ /* 0x080fe20000410000 */
[-C--:B------:R-:W-:Y:S01]  /*5e70*/  FMUL.FTZ R53, R53, R0.reuse ;  /* 0x0000000035357220 */ /* 0x080fe20000410000 */
[-C--:B------:R-:W-:Y:S01]  /*5e80*/  FMUL.FTZ R54, R54, R0.reuse ;  /* 0x0000000036367220 */ /* 0x080fe20000410000 */
[-C--:B------:R-:W-:Y:S01]  /*5e90*/  FMUL.FTZ R7, R7, R0.reuse ;  /* 0x0000000007077220 */ /* 0x080fe20000410000 */
[-C--:B------:R-:W-:Y:S01]  /*5ea0*/  FMUL.FTZ R43, R43, R0.reuse ;  /* 0x000000002b2b7220 */ /* 0x080fe20000410000 */
[-C--:B------:R-:W-:Y:S03]  /*5eb0*/  FMUL.FTZ R55, R55, R0.reuse ;  /* 0x0000000037377220 */ /* 0x080fe60000410000 */
[----:B------:R5:W2:Y:S01]  /*5ec0*/  MUFU.TANH R150, R22 ;  /* 0x0000001600967308 */ /* 0x000aa20000002400 */
[-C--:B-1----:R-:W-:Y:S01]  /*5ed0*/  FMUL.FTZ R6, R8, R0.reuse ;  /* 0x0000000008067220 */ /* 0x082fe20000410000 */
[-C--:B------:R-:W-:Y:S01]  /*5ee0*/  FMUL.FTZ R8, R9, R0.reuse ;  /* 0x0000000009087220 */ /* 0x080fe20000410000 */
[-C--:B------:R-:W-:Y:S01]  /*5ef0*/  FMUL.FTZ R9, R10, R0.reuse ;  /* 0x000000000a097220 */ /* 0x080fe20000410000 */
[-C--:B------:R-:W-:Y:S01]  /*5f00*/  FMUL.FTZ R4, R4, R0.reuse ;  /* 0x0000000004047220 */ /* 0x080fe20000410000 */
[-C--:B------:R-:W-:Y:S01]  /*5f10*/  FMUL.FTZ R5, R5, R0.reuse ;  /* 0x0000000005057220 */ /* 0x080fe20000410000 */
[-C--:B------:R-:W-:Y:S01]  /*5f20*/  FMUL.FTZ R11, R11, R0.reuse ;  /* 0x000000000b0b7220 */ /* 0x080fe20000410000 */
[-C--:B------:R-:W-:Y:S03]  /*5f30*/  FMUL.FTZ R12, R12, R0.reuse ;  /* 0x000000000c0c7220 */ /* 0x080fe60000410000 */
[----:B------:R1:W1:Y:S01]  /*5f40*/  MUFU.TANH R146, R23 ;  /* 0x0000001700927308 */ /* 0x0002620000002400 */
[-C--:B---3--:R-:W-:Y:S01]  /*5f50*/  FMUL.FTZ R42, R47, R0.reuse ;  /* 0x000000002f2a7220 */ /* 0x088fe20000410000 */
[-C--:B------:R-:W-:Y:S01]  /*5f60*/  FMUL.FTZ R47, R65, R0.reuse ;  /* 0x00000000412f7220 */ /* 0x080fe20000410000 */
[-C--:B------:R-:W-:Y:S01]  /*5f70*/  FMUL.FTZ R13, R13, R0.reuse ;  /* 0x000000000d0d7220 */ /* 0x080fe20000410000 */
[-C--:B------:R-:W-:Y:S01]  /*5f80*/  FMUL.FTZ R14, R14, R0.reuse ;  /* 0x000000000e0e7220 */ /* 0x080fe20000410000 */
[-C--:B------:R-:W-:Y:S01]  /*5f90*/  FMUL.FTZ R15, R15, R0.reuse ;  /* 0x000000000f0f7220 */ /* 0x080fe20000410000 */
[-C--:B------:R-:W-:Y:S01]  /*5fa0*/  FMUL.FTZ R16, R16, R0.reuse ;  /* 0x0000000010107220 */ /* 0x080fe20000410000 */
[-C--:B------:R-:W-:Y:S03]  /*5fb0*/  FMUL.FTZ R17, R17, R0.reuse ;  /* 0x0000000011117220 */ /* 0x080fe60000410000 */
[----:B------:R3:W2:Y:S01]  /*5fc0*/  MUFU.TANH R145, R24 ;  /* 0x0000001800917308 */ /* 0x0006a20000002400 */
[-C--:B-----5:R-:W-:Y:S01]  /*5fd0*/  FMUL.FTZ R22, R67, R0.reuse ;  /* 0x0000000043167220 */ /* 0x0a0fe20000410000 */
        /* <DEDUP_REMOVED lines=24> */
[-C--:B------:R-:W-:Y:S08]  /*6160*/  FMUL.FTZ R49, R49, R0.reuse ;  /* 0x0000000031317220 */ /* 0x080ff00000410000 */
[----:B------:R5:W2:Y:S01]  /*6170*/  MUFU.TANH R95, R41 ;  /* 0x00000029005f7308 */ /* 0x000aa20000002400 */
[-C--:B-1----:R-:W-:Y:S09]  /*6180*/  FMUL.FTZ R27, R64, R0.reuse ;  /* 0x00000000401b7220 */ /* 0x082ff20000410000 */
[----:B------:R1:W1:Y:S01]  /*6190*/  MUFU.TANH R93, R48 ;  /* 0x00000030005d7308 */ /* 0x0002620000002400 */
[-C--:B---3--:R-:W-:Y:S09]  /*61a0*/  FMUL.FTZ R40, R45, R0.reuse ;  /* 0x000000002d287220 */ /* 0x088ff20000410000 */
[----:B------:R3:W2:Y:S01]  /*61b0*/  MUFU.TANH R92, R50 ;  /* 0x00000032005c7308 */ /* 0x0006a20000002400 */
[-C--:B-----5:R-:W-:Y:S09]  /*61c0*/  FMUL.FTZ R41, R46, R0.reuse ;  /* 0x000000002e297220 */ /* 0x0a0ff20000410000 */
        /* <DEDUP_REMOVED lines=10> */
[----:B------:R3:W1:Y:S01]  /*6270*/  MUFU.TANH R159, R5 ;  /* 0x00000005009f7308 */ /* 0x0006620000002400 */
[----:B-----5:R-:W-:Y:S09]  /*6280*/  FMUL.FTZ R54, R56, R0 ;  /* 0x0000000038367220 */ /* 0x020ff20000410000 */
        /* <DEDUP_REMOVED lines=70> */
[--C-:B-1----:R-:W-:Y:S02]  /*66f0*/  IMAD.MOV R0, RZ, RZ, -R11.reuse ;  /* 0x000000ffff007224 */ /* 0x102fe400078e0a0b */
[----:B------:R-:W-:Y:S02]  /*6700*/  IMAD.MOV.U32 R10, RZ, RZ, RZ ;  /* 0x000000ffff0a7224 */ /* 0x000fe400078e00ff */
[----:B------:R-:W-:Y:S04]  /*6710*/  IMAD R0, R0, R5, RZ ;  /* 0x0000000500007224 */ /* 0x000fe800078e02ff */
[----:B------:R-:W-:Y:S01]  /*6720*/  IMAD.HI.U32 R12, R11, R0, R10 ;  /* 0x000000000b0c7227 */ /* 0x000fe200078e000a */
[----:B------:R-:W-:Y:S04]  /*6730*/  IADD3 R10, PT, PT, R118, -0x80, RZ ;  /* 0xffffff80760a7810 */ /* 0x000fe80007ffe0ff */
[----:B------:R-:W-:Y:S02]  /*6740*/  IABS R0, R10 ;  /* 0x0000000a00007213 */ /* 0x000fe40000000000 */
[----:B------:R-:W-:Y:S03]  /*6750*/  LOP3.LUT R10, R10, R13, RZ, 0x3c, !PT ;  /* 0x0000000d0a0a7212 */ /* 0x000fe600078e3cff */
[----:B------:R-:W-:Y:S01]  /*6760*/  IMAD.HI.U32 R11, R12, R0, RZ ;  /* 0x000000000c0b7227 */ /* 0x000fe200078e00ff */
[----:B------:R-:W-:Y:S03]  /*6770*/  ISETP.GE.AND P3, PT, R10, RZ, PT ;  /* 0x000000ff0a00720c */ /* 0x000fe60003f66270 */
[----:B------:R-:W-:Y:S02]  /*6780*/  IMAD R0, R11, R4, R0 ;  /* 0x000000040b007224 */ /* 0x000fe400078e0200 */
[----:B------:R-:W-:Y:S03]  /*6790*/  VIADD R10, R118, 0xffffff00 ;  /* 0xffffff00760a7836 */ /* 0x000fe60000000000 */
        /* <DEDUP_REMOVED lines=22> */
[CC--:B------:R-:W-:Y:S04]  /*6900*/  LEA R4, P2, R12.reuse, R122.reuse, 0x2 ;  /* 0x0000007a0c047211 */ /* 0x0c0fe800078410ff */
[-C--:B------:R-:W-:Y:S02]  /*6910*/  LEA.HI.X.SX32 R5, R12, R123.reuse, 0x2, P2 ;  /* 0x0000007b0c057211 */ /* 0x080fe400010f16ff */
[C---:B------:R-:W-:Y:S04]  /*6920*/  LEA R10, P2, R0.reuse, R122, 0x2 ;  /* 0x0000007a000a7211 */ /* 0x040fe800078410ff */
[----:B------:R-:W2:Y:S01]  /*6930*/  LD.E R5, desc[UR4][R4.64] ;  /* 0x0000000404057980 */ /* 0x000ea2000c101900 */
[C---:B------:R-:W-:Y:S01]  /*6940*/  LEA.HI.X.SX32 R11, R0.reuse, R123, 0x2, P2 ;  /* 0x0000007b000b7211 */ /* 0x040fe200010f16ff */
[----:B------:R-:W-:Y:S04]  /*6950*/  IMAD.IADD R0, R0, 0x1, -R12 ;  /* 0x0000000100007824 */ /* 0x000fe800078e0a0c */
[----:B------:R-:W-:Y:S01]  /*6960*/  IMAD R0, R13, R0, -0x80 ;  /* 0xffffff800d007424 */ /* 0x000fe200078e0200 */
[----:B------:R-:W2:Y:S04]  /*6970*/  LD.E R4, desc[UR4][R10.64] ;  /* 0x000000040a047980 */ /* 0x000ea8000c101900 */
[----:B------:R-:W4:Y:S01]  /*6980*/  LD.E.64 R10, desc[UR4][R2.64+0x38] ;  /* 0x00003804020a7980 */ /* 0x000f22000c101b00 */
[----:B--2---:R-:W-:Y:S01]  /*6990*/  IMAD.IADD R12, R5, 0x1, -R4 ;  /* 0x00000001050c7824 */ /* 0x004fe200078e0a04 */
[----:B------:R-:W-:Y:S01]  /*69a0*/  SHF.R.S32.HI R5, RZ, 0x1f, R0 ;  /* 0x0000001fff057819 */ /* 0x000fe20000011400 */
[-C--:B----4-:R-:W-:Y:S02]  /*69b0*/  IMAD R4, R11, R0.reuse, RZ ;  /* 0x000000000b047224 */ /* 0x090fe400078e02ff */
[C---:B------:R-:W-:Y:S01]  /*69c0*/  IMAD.WIDE.U32 R16, R10.reuse, R0, RZ ;  /* 0x000000000a107225 */ /* 0x040fe200078e00ff */
[----:B------:R-:W-:Y:S03]  /*69d0*/  SHF.R.S32.HI R0, RZ, 0x1f, R12 ;  /* 0x0000001fff007819 */ /* 0x000fe6000001140c */
[----:B------:R-:W-:Y:S05]  /*69e0*/  IMAD R4, R10, R5, R4 ;  /* 0x000000050a047224 */ /* 0x000fea00078e0204 */
[----:B------:R-:W-:Y:S03]  /*69f0*/  IADD3 R17, PT, PT, R17, R4, RZ ;  /* 0x0000000411117210 */ /* 0x000fe60007ffe0ff */
[----:B---3--:R-:W-:Y:S04]  /*6a00*/  IMAD.WIDE.U32 R16, R12, R14, R16 ;  /* 0x0000000e0c107225 */ /* 0x008fe800078e0010 */
[----:B------:R-:W-:Y:S01]  /*6a10*/  IMAD R12, R15, R12, RZ ;  /* 0x0000000c0f0c7224 */ /* 0x000fe200078e02ff */
[----:B------:R-:W-:Y:S03]  /*6a20*/  LEA R106, P2, R16, R106, 0x1 ;  /* 0x0000006a106a7211 */ /* 0x000fe600078408ff */
[----:B------:R-:W-:Y:S04]  /*6a30*/  IMAD R12, R14, R0, R12 ;  /* 0x000000000e0c7224 */ /* 0x000fe800078e020c */
[----:B------:R-:W-:Y:S05]  /*6a40*/  IMAD.IADD R12, R17, 0x1, R12 ;  /* 0x00000001110c7824 */ /* 0x000fea00078e020c */
[----:B------:R-:W-:Y:S02]  /*6a50*/  LEA.HI.X R105, R16, R105, R12, 0x1, P2 ;  /* 0x0000006910697211 */ /* 0x000fe400010f0c0c */
.L_x_6255:
[----:B------:R-:W-:Y:S05]  /*6a60*/  BSYNC.RECONVERGENT B0 ;  /* 0x0000000000007941 */ /* 0x000fea0003800200 */
.L_x_6254:
[C---:B------:R-:W-:Y:S01]  /*6a70*/  IMAD.SHL.U32 R0, R102.reuse, 0x40, RZ ;  /* 0x0000004066007824 */ /* 0x040fe200078e00ff */
[----:B------:R-:W-:Y:S01]  /*6a80*/  SHF.L.U64.HI R4, R102, 0x6, R103 ;  /* 0x0000000666047819 */ /* 0x000fe20000010267 */
[----:B------:R-:W-:Y:S03]  /*6a90*/  IMAD.MOV.U32 R107, RZ, RZ, R105 ;  /* 0x000000ffff6b7224 */ /* 0x000fe600078e0069 */
[----:B------:R-:W-:Y:S02]  /*6aa0*/  IADD3 R12, P2, PT, R0, R106, RZ ;  /* 0x0000006a000c7210 */ /* 0x000fe40007f5e0ff */
[----:B------:R-:W-:Y:S01]  /*6ab0*/  @!PT LDS RZ, [RZ] ;  /* 0x00000000fffff984 */ /* 0x000fe20000000800 */
[----:B------:R-:W-:Y:S01]  /*6ac0*/  @!PT LDS RZ, [RZ] ;  /* 0x00000000fffff984 */ /* 0x000fe20000000800 */
[----:B------:R-:W-:Y:S01]  /*6ad0*/  @!PT LDS RZ, [RZ] ;  /* 0x00000000fffff984 */ /* 0x000fe20000000800 */
[----:B------:R2:W-:Y:S02]  /*6ae0*/  LDGSTS.E.BYPASS.LTC128B.128 [R126+0x1000], desc[UR4][R106.64] ;  /* 0x010000006a7e7fae */ /* 0x0005e4000b981a04 */
[-C--:B------:R-:W-:Y:S02]  /*6af0*/  IADD3 R10, P3, PT, R12, R0.reuse, RZ ;  /* 0x000000000c0a7210 */ /* 0x080fe40007f7e0ff */
[----:B------:R-:W-:Y:S02]  /*6b00*/  IADD3.X R13, PT, PT, R4, R105, RZ, P2, !PT ;  /* 0x00000069040d7210 */ /* 0x000fe400017fe4ff */
[----:B------:R-:W-:Y:S03]  /*6b10*/  IADD3 R14, P2, PT, R10, R0, RZ ;  /* 0x000000000a0e7210 */ /* 0x000fe60007f5e0ff */
[----:B------:R2:W-:Y:S01]  /*6b20*/  LDGSTS.E.BYPASS.LTC128B.128 [R126+0x1800], desc[UR4][R12.64] ;  /* 0x018000000c7e7fae */ /* 0x0005e2000b981a04 */
[----:B------:R-:W-:Y:S05]  /*6b30*/  IMAD.X R11, R13, 0x1, R4, P3 ;  /* 0x000000010d0b7824 */ /* 0x000fea00018e0604 */
[----:B------:R2:W-:Y:S01]  /*6b40*/  LDGSTS.E.BYPASS.LTC128B.128 [R126+0x2000], desc[UR4][R10.64] ;  /* 0x020000000a7e7fae */ /* 0x0005e2000b981a04 */
[----:B------:R-:W-:Y:S05]  /*6b50*/  IADD3.X R15, PT, PT, R11, R4, RZ, P2, !PT ;  /* 0x000000040b0f7210 */ /* 0x000fea00017fe4ff */
[----:B------:R2:W-:Y:S04]  /*6b60*/  LDGSTS.E.BYPASS.LTC128B.128 [R126+0x2800], desc[UR4][R14.64] ;  /* 0x028000000e7e7fae */ /* 0x0005e8000b981a04 */
[----:B------:R-:W0:Y:S02]  /*6b70*/  LDGDEPBAR ;  /* 0x00000000000079af */ /* 0x000e240000000000 */
.L_x_6253:
[----:B------:R-:W-:Y:S05]  /*6b80*/  BSYNC.RECONVERGENT B1 ;  /* 0x0000000000017941 */ /* 0x000fea0003800200 */
.L_x_6252:
[----:B------:R-:W3:Y:S01]  /*6b90*/  LD.E R21, desc[UR4][R2.64+0xdc] ;  /* 0x0000dc0402157980 */ /* 0x000ee2000c101900 */
[----:B-12---:R-:W-:Y:S02]  /*6ba0*/  FMNMX3.FTZ R10, R84, R160, R159, !PT ;  /* 0x000000a0540a7276 */ /* 0x006fe4000781009f */
        /* <DEDUP_REMOVED lines=24> */
[----:B------:R-:W-:Y:S02]  /*6d30*/  SHF.R.U32.HI R44, RZ, 0x1, R87 ;  /* 0x00000001ff2c7819 */ /* 0x000fe40000011657 */
        /* <DEDUP_REMOVED lines=8> */
[----:B------:R-:W-:Y:S07]  /*6dc0*/  FMNMX3.FTZ R0, R0, R23, R22, !PT ;  /* 0x0000001700007276 */ /* 0x000fee0007810016 */
[----:B------:R-:W2:Y:S01]  /*6dd0*/  SHFL.BFLY PT, R4, R0, 0x2, 0x1f ;  /* 0x0c401f0000047f89 */ /* 0x000ea200000e0000 */
[----:B-1----:R-:W-:Y:S07]  /*6de0*/  FMNMX.FTZ R5, R10, R5, !PT ;  /* 0x000000050a057209 */ /* 0x002fee0007810000 */
[----:B------:R-:W1:Y:S01]  /*6df0*/  SHFL.BFLY PT, R20, R5, 0x1, 0x1f ;  /* 0x0c201f0005147f89 */ /* 0x000e6200000e0000 */
[----:B--2---:R-:W-:Y:S07]  /*6e00*/  FMNMX.FTZ R4, R0, R4, !PT ;  /* 0x0000000400047209 */ /* 0x004fee0007810000 */
[----:B------:R-:W2:Y:S01]  /*6e10*/  SHFL.BFLY PT, R0, R4, 0x1, 0x1f ;  /* 0x0c201f0004007f89 */ /* 0x000ea200000e0000 */
[----:B-1----:R-:W-:Y:S04]  /*6e20*/  FMNMX.FTZ R20, R5, R20, !PT ;  /* 0x0000001405147209 */ /* 0x002fe80007810000 */
[C---:B------:R-:W-:Y:S01]  /*6e30*/  FSETP.NEU.FTZ.AND P3, PT, R20.reuse, -INF , PT ;  /* 0xff8000001400780b */ /* 0x040fe20003f7d000 */
[----:B------:R-:W-:Y:S01]  /*6e40*/  FADD.FTZ R5, -R20, R84 ;  /* 0x0000005414057221 */ /* 0x000fe20000010100 */
[----:B--2---:R-:W-:Y:S04]  /*6e50*/  FMNMX.FTZ R0, R4, R0, !PT ;  /* 0x0000000004007209 */ /* 0x004fe80007810000 */
[C---:B------:R-:W-:Y:S01]  /*6e60*/  FSETP.NEU.FTZ.AND P2, PT, R0.reuse, -INF , PT ;  /* 0xff8000000000780b */ /* 0x040fe20003f5d000 */
[----:B------:R-:W-:Y:S01]  /*6e70*/  FADD.FTZ R4, -R0, R85 ;  /* 0x0000005500047221 */ /* 0x000fe20000010100 */
[C---:B---3--:R-:W-:Y:S01]  /*6e80*/  FMUL.FTZ R46, R21.reuse, R0 ;  /* 0x00000000152e7220 */ /* 0x048fe20000410000 */
[C---:B------:R-:W-:Y:S01]  /*6e90*/  FMUL.FTZ R49, R21.reuse, R20 ;  /* 0x0000001415317220 */ /* 0x040fe20000410000 */
[C---:B------:R-:W-:Y:S01]  /*6ea0*/  FMUL.FTZ R5, R21.reuse, R5 ;  /* 0x0000000515057220 */ /* 0x040fe20000410000 */
[----:B------:R-:W-:Y:S02]  /*6eb0*/  FMUL.FTZ R4, R21, R4 ;  /* 0x0000000415047220 */ /* 0x000fe40000410000 */
[----:B------:R-:W-:Y:S01]  /*6ec0*/  FSEL R46, R46, RZ, P2 ;  /* 0x000000ff2e2e7208 */ /* 0x000fe20001000000 */
[----:B------:R-:W1:Y:S01]  /*6ed0*/  MUFU.EX2 R17, R5 ;  /* 0x0000000500117308 */ /* 0x000e620000000800 */
[----:B------:R-:W-:Y:S03]  /*6ee0*/  FSEL R49, R49, RZ, P3 ;  /* 0x000000ff31317208 */ /* 0x000fe60001800000 */
        /* <DEDUP_REMOVED lines=13> */
[C---:B-1----:R-:W-:Y:S01]  /*6fc0*/  FMUL.FTZ R8, R17.reuse, R72 ;  /* 0x0000004811087220 */ /* 0x042fe20000410000 */
[C---:B------:R-:W-:Y:S01]  /*6fd0*/  FMUL.FTZ R9, R17.reuse, R73 ;  /* 0x0000004911097220 */ /* 0x040fe20000410000 */
[C---:B------:R-:W-:Y:S01]  /*6fe0*/  FMUL.FTZ R13, R17.reuse, R69 ;  /* 0x00000045110d7220 */ /* 0x040fe20000410000 */
[----:B------:R-:W-:Y:S01]  /*6ff0*/  FMUL.FTZ R16, R17, R80 ;  /* 0x0000005011107220 */ /* 0x000fe20000410000 */
[-CC-:B------:R-:W-:Y:S01]  /*7000*/  FFMA.FTZ R73, R144, R21.reuse, -R49.reuse ;  /* 0x0000001590497223 */ /* 0x180fe20000010831 */
[-CC-:B------:R-:W-:Y:S01]  /*7010*/  FFMA.FTZ R72, R139, R21.reuse, -R46.reuse ;  /* 0x000000158b487223 */ /* 0x180fe2000001082e */
[--C-:B------:R-:W-:Y:S03]  /*7020*/  FFMA.FTZ R61, R95, R21, -R49.reuse ;  /* 0x000000155f3d7223 */ /* 0x100fe60000010831 */
        /* <DEDUP_REMOVED lines=10> */
[-CC-:B------:R-:W-:Y:S01]  /*70d0*/  FFMA.FTZ R75, R143, R21.reuse, -R46.reuse ;  /* 0x000000158f4b7223 */ /* 0x180fe2000001082e */
[-CC-:B------:R-:W-:Y:S01]  /*70e0*/  FFMA.FTZ R71, R156, R21.reuse, -R46.reuse ;  /* 0x000000159c477223 */ /* 0x180fe2000001082e */
[-C--:B------:R-:W-:Y:S01]  /*70f0*/  FFMA.FTZ R70, R145, R21.reuse, -R49 ;  /* 0x0000001591467223 */ /* 0x080fe20000010831 */
[-CC-:B------:R-:W-:Y:S01]  /*7100*/  FFMA.FTZ R74, R142, R21.reuse, -R46.reuse ;  /* 0x000000158e4a7223 */ /* 0x180fe2000001082e */
[-CC-:B------:R-:W-:Y:S01]  /*7110*/  FFMA.FTZ R66, R138, R21.reuse, -R46.reuse ;  /* 0x000000158a427223 */ /* 0x180fe2000001082e */
[--C-:B------:R-:W-:Y:S03]  /*7120*/  FFMA.FTZ R92, R92, R21, -R46.reuse ;  /* 0x000000155c5c7223 */ /* 0x100fe6000001082e */
[----:B------:R-:W3:Y:S01]  /*7130*/  MUFU.EX2 R39, R39 ;  /* 0x0000002700277308 */ /* 0x000ee20000000800 */
[----:B-1----:R-:W-:Y:S01]  /*7140*/  FFMA.FTZ R125, R4, R125, R29 ;  /* 0x0000007d047d7223 */ /* 0x002fe2000001001d */
[----:B------:R-:W-:Y:S01]  /*7150*/  FMUL.FTZ R4, R17, R76 ;  /* 0x0000004c11047220 */ /* 0x000fe20000410000 */
[-CC-:B------:R-:W-:Y:S01]  /*7160*/  FFMA.FTZ R91, R91, R21.reuse, -R46.reuse ;  /* 0x000000155b5b7223 */ /* 0x180fe2000001082e */
[-CC-:B------:R-:W-:Y:S01]  /*7170*/  FFMA.FTZ R94, R94, R21.reuse, -R49.reuse ;  /* 0x000000155e5e7223 */ /* 0x180fe20000010831 */
[----:B------:R-:W-:Y:S01]  /*7180*/  LOP3.LUT R5, R44, 0x8, RZ, 0xc0, !PT ;  /* 0x000000082c057812 */ /* 0x000fe200078ec0ff */
[-C--:B------:R-:W-:Y:S01]  /*7190*/  FFMA.FTZ R85, R155, R21.reuse, -R49 ;  /* 0x000000159b557223 */ /* 0x080fe20000010831 */
[-C--:B------:R-:W-:Y:S03]  /*71a0*/  FFMA.FTZ R107, R148, R21.reuse, -R46 ;  /* 0x00000015946b7223 */ /* 0x080fe6000001082e */
[----:B------:R-:W1:Y:S01]  /*71b0*/  MUFU.EX2 R36, R36 ;  /* 0x0000002400247308 */ /* 0x000e620000000800 */
[----:B--2---:R-:W-:Y:S01]  /*71c0*/  FFMA.FTZ R57, R17, R124, R28 ;  /* 0x0000007c11397223 */ /* 0x004fe2000001001c */
[C---:B------:R-:W-:Y:S01]  /*71d0*/  F2FP.BF16.F32.PACK_AB R28, R38.reuse, R28 ;  /* 0x0000001c261c723e */ /* 0x040fe200000010ff */
[-C--:B------:R-:W-:Y:S01]  /*71e0*/  FFMA.FTZ R124, R149, R21.reuse, -R46 ;  /* 0x00000015957c7223 */ /* 0x080fe2000001082e */
[----:B------:R-:W-:Y:S01]  /*71f0*/  LOP3.LUT R5, R5, 0xc0, R100, 0xf8, !PT ;  /* 0x000000c005057812 */ /* 0x000fe200078ef864 */
[----:B------:R-:W-:Y:S01]  /*7200*/  FADD.FTZ R57, R38, R57 ;  /* 0x0000003926397221 */ /* 0x000fe20000010000 */
[----:B------:R-:W-:Y:S01]  /*7210*/  LOP3.LUT R100, R100, 0x120, RZ, 0xc0, !PT ;  /* 0x0000012064647812 */ /* 0x000fe200078ec0ff */
[----:B------:R-:W-:Y:S03]  /*7220*/  FFMA.FTZ R83, R152, R21, -R49 ;  /* 0x0000001598537223 */ /* 0x000fe60000010831 */
[----:B------:R-:W2:Y:S01]  /*7230*/  MUFU.EX2 R59, R59 ;  /* 0x0000003b003b7308 */ /* 0x000ea20000000800 */
[C---:B---3--:R-:W-:Y:S01]  /*7240*/  F2FP.BF16.F32.PACK_AB R29, R39.reuse, R29 ;  /* 0x0000001d271d723e */ /* 0x048fe200000010ff */
[----:B------:R-:W-:Y:S01]  /*7250*/  FADD.FTZ R76, R39, R125 ;  /* 0x0000007d274c7221 */ /* 0x000fe20000010000 */
[----:B------:R-:W-:Y:S01]  /*7260*/  LOP3.LUT R5, R100, R5, R99, 0xf6, !PT ;  /* 0x0000000564057212 */ /* 0x000fe200078ef663 */
[-CC-:B------:R-:W-:Y:S01]  /*7270*/  FFMA.FTZ R99, R153, R21.reuse, -R49.reuse ;  /* 0x0000001599637223 */ /* 0x180fe20000010831 */
[-CC-:B------:R-:W-:Y:S01]  /*7280*/  FFMA.FTZ R100, R147, R21.reuse, -R49.reuse ;  /* 0x0000001593647223 */ /* 0x180fe20000010831 */
[----:B------:R-:W-:Y:S01]  /*7290*/  FFMA.FTZ R82, R151, R21, -R49 ;  /* 0x0000001597527223 */ /* 0x000fe20000010831 */
[----:B------:R-:W-:Y:S03]  /*72a0*/  LEA R26, R5, R98, 0x1 ;  /* 0x00000062051a7211 */ /* 0x000fe600078e08ff */
[----:B------:R-:W3:Y:S01]  /*72b0*/  MUFU.EX2 R56, R56 ;  /* 0x0000003800387308 */ /* 0x000ee20000000800 */
[----:B-1----:R-:W-:Y:S01]  /*72c0*/  FADD.FTZ R125, R36, R57 ;  /* 0x00000039247d7221 */ /* 0x002fe20000010000 */
[----:B------:R-:W-:Y:S01]  /*72d0*/  FMUL.FTZ R5, R17, R77 ;  /* 0x0000004d11057220 */ /* 0x000fe20000410000 */
[C---:B------:R-:W-:Y:S01]  /*72e0*/  IADD3 R12, PT, PT, R26.reuse, 0x3000, RZ ;  /* 0x000030001a0c7810 */ /* 0x040fe20007ffe0ff */
[----:B------:R-:W1:Y:S01]  /*72f0*/  LDSM.16.MT88.4 R32, [R26+0x3000] ;  /* 0x003000001a20783b */ /* 0x000e620000004200 */
[----:B------:R-:W-:Y:S01]  /*7300*/  IADD3 R45, PT, PT, R26, 0x3020, RZ ;  /* 0x000030201a2d7810 */ /* 0x000fe20007ffe0ff */
[--C-:B------:R-:W-:Y:S01]  /*7310*/  FFMA.FTZ R77, R154, R21, -R49.reuse ;  /* 0x000000159a4d7223 */ /* 0x100fe20000010831 */
[----:B------:R-:W-:Y:S03]  /*7320*/  @P0 IADD3 R45, PT, PT, R12, -0x20, RZ ;  /* 0xffffffe00c2d0810 */ /* 0x000fe60007ffe0ff */
[----:B------:R-:W4:Y:S01]  /*7330*/  MUFU.EX2 R37, R37 ;  /* 0x0000002500257308 */ /* 0x000f220000000800 */
[----:B--2---:R-:W-:Y:S01]  /*7340*/  F2FP.BF16.F32.PACK_AB R30, R59, R36 ;  /* 0x000000243b1e723e */ /* 0x004fe200000010ff */
[C---:B------:R-:W-:Y:S01]  /*7350*/  FMUL.FTZ R12, R17.reuse, R68 ;  /* 0x00000044110c7220 */ /* 0x040fe20000410000 */
[----:B------:R-:W-:Y:S01]  /*7360*/  FMUL.FTZ R17, R17, R81 ;  /* 0x0000005111117220 */ /* 0x000fe20000410000 */
[-CC-:B------:R-:W-:Y:S01]  /*7370*/  FFMA.FTZ R81, R150, R21.reuse, -R46.reuse ;  /* 0x0000001596517223 */ /* 0x180fe2000001082e */
[-C--:B------:R-:W-:Y:S01]  /*7380*/  FFMA.FTZ R80, R146, R21.reuse, -R46 ;  /* 0x0000001592507223 */ /* 0x080fe2000001082e */
[-CC-:B------:R-:W-:Y:S01]  /*7390*/  FFMA.FTZ R67, R141, R21.reuse, -R49.reuse ;  /* 0x000000158d437223 */ /* 0x180fe20000010831 */
[-CC-:B------:R-:W-:Y:S03]  /*73a0*/  FFMA.FTZ R63, R140, R21.reuse, -R49.reuse ;  /* 0x000000158c3f7223 */ /* 0x180fe60000010831 */
[----:B------:R-:W2:Y:S01]  /*73b0*/  MUFU.EX2 R77, R77 ;  /* 0x0000004d004d7308 */ /* 0x000ea20000000800 */
[----:B---3--:R-:W-:Y:S01]  /*73c0*/  FADD.FTZ R76, R56, R76 ;  /* 0x0000004c384c7221 */ /* 0x008fe20000010000 */
[-CC-:B------:R-:W-:Y:S01]  /*73d0*/  FFMA.FTZ R62, R137, R21.reuse, -R49.reuse ;  /* 0x00000015893e7223 */ /* 0x180fe20000010831 */
[-CC-:B------:R-:W-:Y:S01]  /*73e0*/  FFMA.FTZ R58, R136, R21.reuse, -R49.reuse ;  /* 0x00000015883a7223 */ /* 0x180fe20000010831 */
[-CC-:B------:R-:W-:Y:S01]  /*73f0*/  FFMA.FTZ R69, R135, R21.reuse, -R46.reuse ;  /* 0x0000001587457223 */ /* 0x180fe2000001082e */
[-CC-:B------:R-:W-:Y:S01]  /*7400*/  FFMA.FTZ R68, R134, R21.reuse, -R46.reuse ;  /* 0x0000001586447223 */ /* 0x180fe2000001082e */
[-CC-:B------:R-:W-:Y:S01]  /*7410*/  FFMA.FTZ R57, R133, R21.reuse, -R49.reuse ;  /* 0x0000001585397223 */ /* 0x180fe20000010831 */
[-C--:B------:R-:W-:Y:S03]  /*7420*/  FFMA.FTZ R65, R131, R21.reuse, -R46 ;  /* 0x0000001583417223 */ /* 0x080fe6000001082e */
[----:B------:R-:W-:Y:S01]  /*7430*/  MUFU.EX2 R85, R85 ;  /* 0x0000005500557308 */ /* 0x000fe20000000800 */
[C---:B----4-:R-:W-:Y:S01]  /*7440*/  F2FP.BF16.F32.PACK_AB R31, R37.reuse, R56 ;  /* 0x00000038251f723e */ /* 0x050fe200000010ff */
[----:B------:R-:W-:Y:S01]  /*7450*/  FADD.FTZ R76, R37, R76 ;  /* 0x0000004c254c7221 */ /* 0x000fe20000010000 */
[-CC-:B------:R-:W-:Y:S01]  /*7460*/  FFMA.FTZ R56, R132, R21.reuse, -R49.reuse ;  /* 0x0000001584387223 */ /* 0x180fe20000010831 */
[----:B------:R-:W-:Y:S01]  /*7470*/  LDSM.16.MT88.4 R36, [R26+0x3800] ;  /* 0x003800001a24783b */ /* 0x000fe20000004200 */
[-CC-:B------:R-:W-:Y:S01]  /*7480*/  FFMA.FTZ R60, R130, R21.reuse, -R46.reuse ;  /* 0x00000015823c7223 */ /* 0x180fe2000001082e */
[-C--:B------:R-:W-:Y:S01]  /*7490*/  FFMA.FTZ R78, R129, R21.reuse, -R49 ;  /* 0x00000015814e7223 */ /* 0x080fe20000010831 */
[-CC-:B------:R-:W-:Y:S03]  /*74a0*/  FFMA.FTZ R79, R127, R21.reuse, -R46.reuse ;  /* 0x000000157f4f7223 */ /* 0x180fe6000001082e */
[----:B------:R-:W3:Y:S01]  /*74b0*/  MUFU.EX2 R71, R71 ;  /* 0x0000004700477308 */ /* 0x000ee20000000800 */
[----:B------:R-:W-:Y:S01]  /*74c0*/  FADD.FTZ R125, R59, R125 ;  /* 0x0000007d3b7d7221 */ /* 0x000fe20000010000 */
[-CC-:B------:R-:W-:Y:S01]  /*74d0*/  FFMA.FTZ R59, R128, R21.reuse, -R49.reuse ;  /* 0x00000015803b7223 */ /* 0x180fe20000010831 */
[-C--:B------:R-:W-:Y:S01]  /*74e0*/  FFMA.FTZ R90, R90, R21.reuse, -R49 ;  /* 0x000000155a5a7223 */ /* 0x080fe20000010831 */
[----:B------:R-:W-:Y:S01]  /*74f0*/  ISETP.GT.AND P0, PT, R119, R104, PT ;  /* 0x000000687700720c */ /* 0x000fe20003f04270 */
[----:B--2---:R-:W-:Y:S01]  /*7500*/  FADD.FTZ R125, R77, R125 ;  /* 0x0000007d4d7d7221 */ /* 0x004fe20000010000 */
[-CC-:B------:R-:W-:Y:S01]  /*7510*/  FFMA.FTZ R89, R89, R21.reuse, -R49.reuse ;  /* 0x0000001559597223 */ /* 0x180fe20000010831 */
[-CC-:B------:R-:W-:Y:S03]  /*7520*/  FFMA.FTZ R88, R88, R21.reuse, -R46.reuse ;  /* 0x0000001558587223 */ /* 0x180fe6000001082e */
[----:B------:R-:W2:Y:S01]  /*7530*/  MUFU.EX2 R84, R84 ;  /* 0x0000005400547308 */ /* 0x000ea20000000800 */
[-C--:B------:R-:W-:Y:S01]  /*7540*/  FFMA.FTZ R55, R55, R21.reuse, -R46 ;  /* 0x0000001537377223 */ /* 0x080fe2000001082e */
[-CC-:B------:R-:W-:Y:S01]  /*7550*/  FFMA.FTZ R54, R54, R21.reuse, -R49.reuse ;  /* 0x0000001536367223 */ /* 0x180fe20000010831 */
[-C--:B------:R-:W-:Y:S01]  /*7560*/  FFMA.FTZ R52, R52, R21.reuse, -R49 ;  /* 0x0000001534347223 */ /* 0x080fe20000010831 */
[C---:B-1----:R-:W-:Y:S06]  /*7570*/  HMMA.16816.F32.BF16 R4, R28.reuse, R32, R4 ;  /* 0x000000201c04723c */ /* 0x042fec0000041804 */
[----:B------:R-:W-:Y:S01]  /*7580*/  MUFU.EX2 R99, R99 ;  /* 0x0000006300637308 */ /* 0x000fe20000000800 */
[----:B---3--:R-:W-:Y:S01]  /*7590*/  FADD.FTZ R95, R71, R76 ;  /* 0x0000004c475f7221 */ /* 0x008fe20000010000 */
[-CC-:B------:R-:W-:Y:S01]  /*75a0*/  FFMA.FTZ R76, R41, R21.reuse, -R46.reuse ;  /* 0x00000015294c7223 */ /* 0x180fe2000001082e */
[-CC-:B------:R-:W-:Y:S01]  /*75b0*/  FFMA.FTZ R53, R53, R21.reuse, -R46.reuse ;  /* 0x0000001535357223 */ /* 0x180fe2000001082e */
[C---:B------:R-:W-:Y:S01]  /*75c0*/  HMMA.16816.F32.BF16 R8, R28.reuse, R34, R8 ;  /* 0x000000221c08723c */ /* 0x040fe20000041808 */
[----:B------:R-:W1:Y:S02]  /*75d0*/  LDSM.16.MT88.4 R32, [R45] ;  /* 0x000000002d20783b */ /* 0x000e640000004200 */
[-CC-:B------:R-:W-:Y:S03]  /*75e0*/  FFMA.FTZ R51, R51, R21.reuse, -R46.reuse ;  /* 0x0000001533337223 */ /* 0x180fe6000001082e */
[----:B------:R-:W-:Y:S01]  /*75f0*/  MUFU.EX2 R100, R100 ;  /* 0x0000006400647308 */ /* 0x000fe20000000800 */
[----:B--2---:R-:W-:Y:S01]  /*7600*/  FADD.FTZ R95, R84, R95 ;  /* 0x0000005f545f7221 */ /* 0x004fe20000010000 */
[-CC-:B------:R-:W-:Y:S01]  /*7610*/  FFMA.FTZ R50, R50, R21.reuse, -R49.reuse ;  /* 0x0000001532327223 */ /* 0x180fe20000010831 */
[-C--:B------:R-:W-:Y:S01]  /*7620*/  FFMA.FTZ R48, R48, R21.reuse, -R49 ;  /* 0x0000001530307223 */ /* 0x080fe20000010831 */
[----:B------:R-:W-:Y:S06]  /*7630*/  FFMA.FTZ R23, R23, R21, -R46 ;  /* 0x0000001517177223 */ /* 0x000fec000001082e */
[----:B------:R-:W2:Y:S10]  /*7640*/  MUFU.EX2 R107, R107 ;  /* 0x0000006b006b7308 */ /* 0x000eb40000000800 */
[----:B------:R-:W3:Y:S10]  /*7650*/  MUFU.EX2 R124, R124 ;  /* 0x0000007c007c7308 */ /* 0x000ef40000000800 */
[----:B------:R-:W-:Y:S01]  /*7660*/  MUFU.EX2 R83, R83 ;  /* 0x0000005300537308 */ /* 0x000fe20000000800 */
[----:B--2---:R-:W-:Y:S09]  /*7670*/  FADD.FTZ R95, R107, R95 ;  /* 0x0000005f6b5f7221 */ /* 0x004ff20000010000 */
[----:B------:R-:W-:Y:S01]  /*7680*/  MUFU.EX2 R82, R82 ;  /* 0x0000005200527308 */ /* 0x000fe20000000800 */
[C---:B-1----:R-:W-:Y:S09]  /*7690*/  HMMA.16816.F32.BF16 R12, R28.reuse, R32, R12 ;  /* 0x000000201c0c723c */ /* 0x042ff2000004180c */
[----:B------:R-:W1:Y:S01]  /*76a0*/  MUFU.EX2 R81, R81 ;  /* 0x0000005100517308 */ /* 0x000e620000000800 */
[----:B------:R-:W-:Y:S01]  /*76b0*/  HMMA.16816.F32.BF16 R16, R28, R34, R16 ;  /* 0x000000221c10723c */ /* 0x000fe20000041810 */
[----:B------:R-:W2:Y:S08]  /*76c0*/  LDSM.16.MT88.4 R32, [R26+0x3400] ;  /* 0x003400001a20783b */ /* 0x000eb00000004200 */
[----:B------:R-:W-:Y:S01]  /*76d0*/  MUFU.EX2 R80, R80 ;  /* 0x0000005000507308 */ /* 0x000fe20000000800 */
[----:B------:R-:W-:Y:S01]  /*76e0*/  F2FP.BF16.F32.PACK_AB R28, R85, R77 ;  /* 0x0000004d551c723e */ /* 0x000fe200000010ff */
[--C-:B------:R-:W-:Y:S01]  /*76f0*/  FFMA.FTZ R77, R93, R21, -R49.reuse ;  /* 0x000000155d4d7223 */ /* 0x100fe20000010831 */
[----:B------:R-:W-:Y:S01]  /*7700*/  F2FP.BF16.F32.PACK_AB R29, R84, R71 ;  /* 0x00000047541d723e */ /* 0x000fe200000010ff */
[----:B------:R-:W-:Y:S01]  /*7710*/  FFMA.FTZ R71, R40, R21, -R49 ;  /* 0x0000001528477223 */ /* 0x000fe20000010831 */
[----:B------:R-:W-:Y:S01]  /*7720*/  F2FP.BF16.F32.PACK_AB R30, R100, R99 ;  /* 0x00000063641e723e */ /* 0x000fe200000010ff */
[----:B------:R-:W-:Y:S01]  /*7730*/  FADD.FTZ R93, R85, R125 ;  /* 0x0000007d555d7221 */ /* 0x000fe20000010000 */
[C---:B---3--:R-:W-:Y:S03]  /*7740*/  F2FP.BF16.F32.PACK_AB R31, R124.reuse, R107 ;  /* 0x0000006b7c1f723e */ /* 0x048fe600000010ff */
[----:B------:R-:W-:Y:S01]  /*7750*/  MUFU.EX2 R70, R70 ;  /* 0x0000004600467308 */ /* 0x000fe20000000800 */
[----:B------:R-:W-:Y:S01]  /*7760*/  FADD.FTZ R124, R124, R95 ;  /* 0x0000005f7c7c7221 */ /* 0x000fe20000010000 */
[----:B------:R-:W-:Y:S03]  /*7770*/  FADD.FTZ R93, R99, R93 ;  /* 0x0000005d635d7221 */ /* 0x000fe60000010000 */
[----:B-1----:R-:W-:Y:S01]  /*7780*/  FADD.FTZ R124, R81, R124 ;  /* 0x0000007c517c7221 */ /* 0x002fe20000010000 */
[----:B------:R-:W-:Y:S01]  /*7790*/  FADD.FTZ R100, R100, R93 ;  /* 0x0000005d64647221 */ /* 0x000fe20000010000 */
[-CC-:B------:R-:W-:Y:S03]  /*77a0*/  FFMA.FTZ R93, R25, R21.reuse, -R46.reuse ;  /* 0x00000015195d7223 */ /* 0x180fe6000001082e */
[----:B------:R-:W1:Y:S01]  /*77b0*/  MUFU.EX2 R73, R73 ;  /* 0x0000004900497308 */ /* 0x000e620000000800 */
[-C--:B------:R-:W-:Y:S01]  /*77c0*/  FFMA.FTZ R25, R24, R21.reuse, -R46 ;  /* 0x0000001518197223 */ /* 0x080fe2000001082e */
[----:B------:R-:W-:Y:S01]  /*77d0*/  FADD.FTZ R100, R83, R100 ;  /* 0x0000006453647221 */ /* 0x000fe20000010000 */
[----:B------:R-:W-:Y:S07]  /*77e0*/  FFMA.FTZ R46, R22, R21, -R46 ;  /* 0x00000015162e7223 */ /* 0x000fee000001082e */
[----:B------:R-:W-:Y:S10]  /*77f0*/  MUFU.EX2 R75, R75 ;  /* 0x0000004b004b7308 */ /* 0x000ff40000000800 */
[----:B------:R-:W3:Y:S01]  /*7800*/  MUFU.EX2 R74, R74 ;  /* 0x0000004a004a7308 */ /* 0x000ee20000000800 */
[C---:B--2---:R-:W-:Y:S09]  /*7810*/  HMMA.16816.F32.BF16 R4, R28.reuse, R32, R4 ;  /* 0x000000201c04723c */ /* 0x044ff20000041804 */
[----:B------:R2:W-:Y:S01]  /*7820*/  MUFU.EX2 R84, R42 ;  /* 0x0000002a00547308 */ /* 0x0005e20000000800 */
[C---:B------:R-:W-:Y:S01]  /*7830*/  HMMA.16816.F32.BF16 R8, R28.reuse, R34, R8 ;  /* 0x000000221c08723c */ /* 0x040fe20000041808 */
[----:B------:R-:W4:Y:S08]  /*7840*/  LDSM.16.MT88.4 R32, [R45+0x400] ;  /* 0x000400002d20783b */ /* 0x000f300000004200 */
[----:B------:R-:W5:Y:S10]  /*7850*/  MUFU.EX2 R67, R67 ;  /* 0x0000004300437308 */ /* 0x000f740000000800 */
[----:B------:R-:W-:Y:S01]  /*7860*/  MUFU.EX2 R63, R63 ;  /* 0x0000003f003f7308 */ /* 0x000fe20000000800 */
[----:B--2---:R-:W-:Y:S09]  /*7870*/  LDSM.16.MT88.4 R40, [R45+0xc00] ;  /* 0x000c00002d28783b */ /* 0x004ff20000004200 */
[----:B------:R-:W2:Y:S10]  /*7880*/  MUFU.EX2 R72, R72 ;  /* 0x0000004800487308 */ /* 0x000eb40000000800 */
[----:B------:R-:W2:Y:S10]  /*7890*/  MUFU.EX2 R66, R66 ;  /* 0x0000004200427308 */ /* 0x000eb40000000800 */
[----:B------:R-:W-:Y:S01]  /*78a0*/  MUFU.EX2 R62, R62 ;  /* 0x0000003e003e7308 */ /* 0x000fe20000000800 */
[C---:B----4-:R-:W-:Y:S09]  /*78b0*/  HMMA.16816.F32.BF16 R12, R28.reuse, R32, R12 ;  /* 0x000000201c0c723c */ /* 0x050ff2000004180c */
[----:B------:R-:W4:Y:S01]  /*78c0*/  MUFU.EX2 R58, R58 ;  /* 0x0000003a003a7308 */ /* 0x000f220000000800 */
[----:B------:R-:W-:Y:S09]  /*78d0*/  HMMA.16816.F32.BF16 R16, R28, R34, R16 ;  /* 0x000000221c10723c */ /* 0x000ff20000041810 */
[----:B------:R-:W-:Y:S01]  /*78e0*/  MUFU.EX2 R69, R69 ;  /* 0x0000004500457308 */ /* 0x000fe20000000800 */
[----:B------:R-:W4:Y:S01]  /*78f0*/  LDSM.16.MT88.4 R32, [R45+0x800] ;  /* 0x000800002d20783b */ /* 0x000f220000004200 */
[----:B-1----:R-:W-:Y:S02]  /*7900*/  F2FP.BF16.F32.PACK_AB R30, R73, R70 ;  /* 0x00000046491e723e */ /* 0x002fe400000010ff */
[----:B---3--:R-:W-:Y:S02]  /*7910*/  F2FP.BF16.F32.PACK_AB R31, R74, R75 ;  /* 0x0000004b4a1f723e */ /* 0x008fe400000010ff */
[C---:B------:R-:W-:Y:S01]  /*7920*/  F2FP.BF16.F32.PACK_AB R28, R82.reuse, R83 ;  /* 0x00000053521c723e */ /* 0x040fe200000010ff */
[----:B------:R-:W-:Y:S03]  /*7930*/  FADD.FTZ R82, R82, R100 ;  /* 0x0000006452527221 */ /* 0x000fe60000010000 */
[----:B------:R-:W1:Y:S01]  /*7940*/  MUFU.EX2 R68, R68 ;  /* 0x0000004400447308 */ /* 0x000e620000000800 */
[C---:B------:R-:W-:Y:S01]  /*7950*/  F2FP.BF16.F32.PACK_AB R29, R80.reuse, R81 ;  /* 0x00000051501d723e */ /* 0x040fe200000010ff */
[----:B------:R-:W-:Y:S01]  /*7960*/  FADD.FTZ R80, R80, R124 ;  /* 0x0000007c50507221 */ /* 0x000fe20000010000 */
[----:B------:R-:W-:Y:S03]  /*7970*/  FADD.FTZ R82, R70, R82 ;  /* 0x0000005246527221 */ /* 0x000fe60000010000 */
[----:B------:R-:W-:Y:S01]  /*7980*/  FADD.FTZ R80, R75, R80 ;  /* 0x000000504b507221 */ /* 0x000fe20000010000 */
[----:B------:R-:W-:Y:S03]  /*7990*/  FADD.FTZ R82, R73, R82 ;  /* 0x0000005249527221 */ /* 0x000fe60000010000 */
[----:B------:R-:W-:Y:S01]  /*79a0*/  MUFU.EX2 R57, R57 ;  /* 0x0000003900397308 */ /* 0x000fe20000000800 */
[C---:B------:R-:W-:Y:S03]  /*79b0*/  HMMA.16816.F32.BF16 R4, R28.reuse, R36, R4 ;  /* 0x000000241c04723c */ /* 0x040fe60000041804 */
[----:B------:R-:W-:Y:S01]  /*79c0*/  FADD.FTZ R74, R74, R80 ;  /* 0x000000504a4a7221 */ /* 0x000fe20000010000 */
[----:B-----5:R-:W-:Y:S05]  /*79d0*/  FADD.FTZ R24, R67, R82 ;  /* 0x0000005243187221 */ /* 0x020fea0000010000 */
[----:B------:R-:W-:Y:S01]  /*79e0*/  MUFU.EX2 R56, R56 ;  /* 0x0000003800387308 */ /* 0x000fe20000000800 */
[----:B--2---:R-:W-:Y:S01]  /*79f0*/  FADD.FTZ R74, R72, R74 ;  /* 0x0000004a484a7221 */ /* 0x004fe20000010000 */
[C---:B------:R-:W-:Y:S01]  /*7a00*/  HMMA.16816.F32.BF16 R8, R28.reuse, R38, R8 ;  /* 0x000000261c08723c */ /* 0x040fe20000041808 */
[----:B------:R-:W2:Y:S02]  /*7a10*/  LDSM.16.MT88.4 R36, [R26+0x3c00] ;  /* 0x003c00001a24783b */ /* 0x000ea40000004200 */
[C---:B------:R-:W-:Y:S05]  /*7a20*/  FADD.FTZ R24, R63.reuse, R24 ;  /* 0x000000183f187221 */ /* 0x040fea0000010000 */
[----:B------:R-:W3:Y:S10]  /*7a30*/  MUFU.EX2 R65, R65 ;  /* 0x0000004100417308 */ /* 0x000ef40000000800 */
[----:B------:R-:W5:Y:S01]  /*7a40*/  MUFU.EX2 R60, R60 ;  /* 0x0000003c003c7308 */ /* 0x000f620000000800 */
[C---:B----4-:R-:W-:Y:S09]  /*7a50*/  HMMA.16816.F32.BF16 R12, R28.reuse, R32, R12 ;  /* 0x000000201c0c723c */ /* 0x050ff2000004180c */
[----:B------:R-:W-:Y:S01]  /*7a60*/  MUFU.EX2 R78, R78 ;  /* 0x0000004e004e7308 */ /* 0x000fe20000000800 */
[----:B------:R-:W-:Y:S01]  /*7a70*/  HMMA.16816.F32.BF16 R16, R28, R34, R16 ;  /* 0x000000221c10723c */ /* 0x000fe20000041810 */
[----:B------:R-:W4:Y:S02]  /*7a80*/  LDSM.16.MT88.4 R32, [R26+0x4000] ;  /* 0x004000001a20783b */ /* 0x000f240000004200 */
[C---:B------:R-:W-:Y:S01]  /*7a90*/  F2FP.BF16.F32.PACK_AB R29, R66.reuse, R72 ;  /* 0x00000048421d723e */ /* 0x040fe200000010ff */
[----:B------:R-:W-:Y:S01]  /*7aa0*/  FADD.FTZ R66, R66, R74 ;  /* 0x0000004a42427221 */ /* 0x000fe20000010000 */
[----:B------:R-:W-:Y:S04]  /*7ab0*/  F2FP.BF16.F32.PACK_AB R28, R63, R67 ;  /* 0x000000433f1c723e */ /* 0x000fe800000010ff */
[----:B------:R-:W4:Y:S01]  /*7ac0*/  MUFU.EX2 R61, R61 ;  /* 0x0000003d003d7308 */ /* 0x000f220000000800 */
[----:B------:R-:W-:Y:S01]  /*7ad0*/  F2FP.BF16.F32.PACK_AB R30, R58, R62 ;  /* 0x0000003e3a1e723e */ /* 0x000fe200000010ff */
[----:B------:R-:W-:Y:S01]  /*7ae0*/  LDSM.16.MT88.4 R72, [R26+0x4c00] ;  /* 0x004c00001a48783b */ /* 0x000fe20000004200 */
[----:B-1----:R-:W-:Y:S01]  /*7af0*/  F2FP.BF16.F32.PACK_AB R31, R68, R69 ;  /* 0x00000045441f723e */ /* 0x002fe200000010ff */
[----:B------:R-:W-:Y:S01]  /*7b00*/  FADD.FTZ R62, R62, R24 ;  /* 0x000000183e3e7221 */ /* 0x000fe20000010000 */
[----:B------:R-:W-:Y:S05]  /*7b10*/  FADD.FTZ R66, R69, R66 ;  /* 0x0000004245427221 */ /* 0x000fea0000010000 */
[----:B------:R-:W-:Y:S01]  /*7b20*/  MUFU.EX2 R79, R79 ;  /* 0x0000004f004f7308 */ /* 0x000fe20000000800 */
[----:B------:R-:W-:Y:S01]  /*7b30*/  FADD.FTZ R62, R58, R62 ;  /* 0x0000003e3a3e7221 */ /* 0x000fe20000010000 */
[----:B------:R-:W-:Y:S01]  /*7b40*/  FADD.FTZ R68, R68, R66 ;  /* 0x0000004244447221 */ /* 0x000fe20000010000 */
[C---:B--2---:R-:W-:Y:S03]  /*7b50*/  HMMA.16816.F32.BF16 R4, R28.reuse, R36, R4 ;  /* 0x000000241c04723c */ /* 0x044fe60000041804 */
[----:B---3--:R-:W-:Y:S04]  /*7b60*/  FADD.FTZ R68, R65, R68 ;  /* 0x0000004441447221 */ /* 0x008fe80000010000 */
[----:B------:R-:W1:Y:S01]  /*7b70*/  MUFU.EX2 R64, R64 ;  /* 0x0000004000407308 */ /* 0x000e620000000800 */
[----:B-----5:R-:W-:Y:S01]  /*7b80*/  FADD.FTZ R68, R60, R68 ;  /* 0x000000443c447221 */ /* 0x020fe20000010000 */
[C---:B------:R-:W-:Y:S01]  /*7b90*/  HMMA.16816.F32.BF16 R8, R28.reuse, R38, R8 ;  /* 0x000000261c08723c */ /* 0x040fe20000041808 */
[----:B------:R-:W2:Y:S07]  /*7ba0*/  LDSM.16.MT88.4 R36, [R45+0x1000] ;  /* 0x001000002d24783b */ /* 0x000eae0000004200 */
[----:B------:R-:W-:Y:S01]  /*7bb0*/  MUFU.EX2 R59, R59 ;  /* 0x0000003b003b7308 */ /* 0x000fe20000000800 */
[C---:B------:R-:W-:Y:S09]  /*7bc0*/  HMMA.16816.F32.BF16 R12, R28.reuse, R40, R12 ;  /* 0x000000281c0c723c */ /* 0x040ff2000004180c */
[----:B------:R-:W-:Y:S01]  /*7bd0*/  MUFU.EX2 R71, R71 ;  /* 0x0000004700477308 */ /* 0x000fe20000000800 */
[----:B------:R-:W-:Y:S01]  /*7be0*/  HMMA.16816.F32.BF16 R16, R28, R42, R16 ;  /* 0x0000002a1c10723c */ /* 0x000fe20000041810 */
[----:B------:R-:W3:Y:S02]  /*7bf0*/  LDSM.16.MT88.4 R40, [R26+0x4400] ;  /* 0x004400001a28783b */ /* 0x000ee40000004200 */
[----:B------:R-:W-:Y:S01]  /*7c00*/  F2FP.BF16.F32.PACK_AB R28, R56, R57 ;  /* 0x00000039381c723e */ /* 0x000fe200000010ff */
[----:B------:R-:W-:Y:S05]  /*7c10*/  FADD.FTZ R57, R57, R62 ;  /* 0x0000003e39397221 */ /* 0x000fea0000010000 */
[----:B------:R-:W5:Y:S01]  /*7c20*/  MUFU.EX2 R76, R76 ;  /* 0x0000004c004c7308 */ /* 0x000f620000000800 */
[----:B------:R-:W-:Y:S02]  /*7c30*/  F2FP.BF16.F32.PACK_AB R29, R60, R65 ;  /* 0x000000413c1d723e */ /* 0x000fe400000010ff */
[----:B----4-:R-:W-:Y:S01]  /*7c40*/  F2FP.BF16.F32.PACK_AB R30, R61, R78 ;  /* 0x0000004e3d1e723e */ /* 0x010fe200000010ff */
[----:B------:R-:W-:Y:S01]  /*7c50*/  FADD.FTZ R57, R56, R57 ;  /* 0x0000003938397221 */ /* 0x000fe20000010000 */
[----:B-1----:R-:W-:Y:S01]  /*7c60*/  F2FP.BF16.F32.PACK_AB R31, R64, R79 ;  /* 0x0000004f401f723e */ /* 0x002fe200000010ff */
[----:B------:R-:W-:Y:S04]  /*7c70*/  FADD.FTZ R79, R79, R68 ;  /* 0x000000444f4f7221 */ /* 0x000fe80000010000 */
[----:B------:R-:W-:Y:S01]  /*7c80*/  MUFU.EX2 R77, R77 ;  /* 0x0000004d004d7308 */ /* 0x000fe20000000800 */
[----:B------:R-:W-:Y:S01]  /*7c90*/  FADD.FTZ R78, R78, R57 ;  /* 0x000000394e4e7221 */ /* 0x000fe20000010000 */
[----:B------:R-:W-:Y:S01]  /*7ca0*/  FADD.FTZ R79, R64, R79 ;  /* 0x0000004f404f7221 */ /* 0x000fe20000010000 */
[C---:B------:R-:W-:Y:S03]  /*7cb0*/  HMMA.16816.F32.BF16 R4, R28.reuse, R32, R4 ;  /* 0x000000201c04723c */ /* 0x040fe60000041804 */
[----:B------:R-:W-:Y:S04]  /*7cc0*/  FADD.FTZ R78, R61, R78 ;  /* 0x0000004e3d4e7221 */ /* 0x000fe80000010000 */
[----:B------:R-:W1:Y:S01]  /*7cd0*/  MUFU.EX2 R85, R94 ;  /* 0x0000005e00557308 */ /* 0x000e620000000800 */
[----:B-----5:R-:W-:Y:S01]  /*7ce0*/  FADD.FTZ R79, R76, R79 ;  /* 0x0000004f4c4f7221 */ /* 0x020fe20000010000 */
[----:B------:R-:W-:Y:S01]  /*7cf0*/  FADD.FTZ R78, R59, R78 ;  /* 0x0000004e3b4e7221 */ /* 0x000fe20000010000 */
[C---:B------:R-:W-:Y:S01]  /*7d00*/  HMMA.16816.F32.BF16 R8, R28.reuse, R34, R8 ;  /* 0x000000221c08723c */ /* 0x040fe20000041808 */
[----:B------:R-:W4:Y:S06]  /*7d10*/  LDSM.16.MT88.4 R32, [R45+0x1400] ;  /* 0x001400002d20783b */ /* 0x000f2c0000004200 */
[----:B------:R-:W-:Y:S01]  /*7d20*/  MUFU.EX2 R92, R92 ;  /* 0x0000005c005c7308 */ /* 0x000fe20000000800 */
[C---:B--2---:R-:W-:Y:S09]  /*7d30*/  HMMA.16816.F32.BF16 R12, R28.reuse, R36, R12 ;  /* 0x000000241c0c723c */ /* 0x044ff2000004180c */
[----:B------:R-:W2:Y:S01]  /*7d40*/  MUFU.EX2 R91, R91 ;  /* 0x0000005b005b7308 */ /* 0x000ea20000000800 */
[----:B------:R-:W-:Y:S01]  /*7d50*/  HMMA.16816.F32.BF16 R16, R28, R38, R16 ;  /* 0x000000261c10723c */ /* 0x000fe20000041810 */
[----:B------:R5:W5:Y:S02]  /*7d60*/  LDSM.16.MT88.4 R36, [R26+0x4800] ;  /* 0x004800001a24783b */ /* 0x000b640000004200 */
[C---:B------:R-:W-:Y:S06]  /*7d70*/  F2FP.BF16.F32.PACK_AB R28, R71.reuse, R59 ;  /* 0x0000003b471c723e */ /* 0x040fec00000010ff */
[----:B------:R-:W-:Y:S01]  /*7d80*/  MUFU.EX2 R90, R90 ;  /* 0x0000005a005a7308 */ /* 0x000fe20000000800 */
[C---:B------:R-:W-:Y:S01]  /*7d90*/  F2FP.BF16.F32.PACK_AB R29, R84.reuse, R76 ;  /* 0x0000004c541d723e */ /* 0x040fe200000010ff */
[----:B------:R-:W-:Y:S01]  /*7da0*/  FADD.FTZ R71, R71, R78 ;  /* 0x0000004e47477221 */ /* 0x000fe20000010000 */
[----:B-1----:R-:W-:Y:S01]  /*7db0*/  F2FP.BF16.F32.PACK_AB R30, R85, R77 ;  /* 0x0000004d551e723e */ /* 0x002fe200000010ff */
[----:B------:R-:W-:Y:S02]  /*7dc0*/  FADD.FTZ R84, R84, R79 ;  /* 0x0000004f54547221 */ /* 0x000fe40000010000 */
[----:B------:R-:W-:Y:S04]  /*7dd0*/  FADD.FTZ R71, R77, R71 ;  /* 0x000000474d477221 */ /* 0x000fe80000010000 */
[----:B------:R-:W1:Y:S01]  /*7de0*/  MUFU.EX2 R89, R89 ;  /* 0x0000005900597308 */ /* 0x000e620000000800 */
[----:B--2---:R-:W-:Y:S01]  /*7df0*/  F2FP.BF16.F32.PACK_AB R31, R91, R92 ;  /* 0x0000005c5b1f723e */ /* 0x004fe200000010ff */
[----:B------:R-:W-:Y:S01]  /*7e00*/  FADD.FTZ R84, R92, R84 ;  /* 0x000000545c547221 */ /* 0x000fe20000010000 */
[----:B------:R-:W-:Y:S01]  /*7e10*/  FADD.FTZ R71, R85, R71 ;  /* 0x0000004755477221 */ /* 0x000fe20000010000 */
[----:B------:R-:W-:Y:S02]  /*7e20*/  MOV R85, R0 ;  /* 0x0000000000557202 */ /* 0x000fe40000000f00 */
[----:B------:R-:W-:Y:S01]  /*7e30*/  FADD.FTZ R91, R91, R84 ;  /* 0x000000545b5b7221 */ /* 0x000fe20000010000 */
[----:B------:R-:W-:Y:S03]  /*7e40*/  MOV R84, R20 ;  /* 0x0000001400547202 */ /* 0x000fe60000000f00 */
[----:B------:R-:W2:Y:S01]  /*7e50*/  MUFU.EX2 R88, R88 ;  /* 0x0000005800587308 */ /* 0x000ea20000000800 */
[C---:B---3--:R-:W-:Y:S09]  /*7e60*/  HMMA.16816.F32.BF16 R4, R28.reuse, R40, R4 ;  /* 0x000000281c04723c */ /* 0x048ff20000041804 */
[----:B------:R-:W-:Y:S01]  /*7e70*/  MUFU.EX2 R55, R55 ;  /* 0x0000003700377308 */ /* 0x000fe20000000800 */
[C---:B------:R-:W-:Y:S01]  /*7e80*/  HMMA.16816.F32.BF16 R8, R28.reuse, R42, R8 ;  /* 0x0000002a1c08723c */ /* 0x040fe20000041808 */
[----:B------:R-:W3:Y:S02]  /*7e90*/  LDSM.16.MT88.4 R40, [R45+0x1800] ;  /* 0x001800002d28783b */ /* 0x000ee40000004200 */
[----:B-1----:R-:W-:Y:S01]  /*7ea0*/  F2FP.BF16.F32.PACK_AB R24, R89, R90 ;  /* 0x0000005a5918723e */ /* 0x002fe200000010ff */
[----:B------:R-:W-:Y:S05]  /*7eb0*/  FADD.FTZ R90, R90, R71 ;  /* 0x000000475a5a7221 */ /* 0x000fea0000010000 */
[----:B------:R-:W-:Y:S01]  /*7ec0*/  MUFU.EX2 R54, R54 ;  /* 0x0000003600367308 */ /* 0x000fe20000000800 */
[C---:B----4-:R-:W-:Y:S03]  /*7ed0*/  HMMA.16816.F32.BF16 R12, R28.reuse, R32, R12 ;  /* 0x000000201c0c723c */ /* 0x050fe6000004180c */
[-CC-:B------:R-:W-:Y:S01]  /*7ee0*/  FFMA.FTZ R32, R27, R21.reuse, -R49.reuse ;  /* 0x000000151b207223 */ /* 0x180fe20000010831 */
[----:B------:R-:W-:Y:S01]  /*7ef0*/  FFMA.FTZ R49, R47, R21, -R49 ;  /* 0x000000152f317223 */ /* 0x000fe20000010831 */
[----:B--2---:R-:W-:Y:S01]  /*7f00*/  FADD.FTZ R91, R88, R91 ;  /* 0x0000005b585b7221 */ /* 0x004fe20000010000 */
[----:B------:R-:W-:Y:S03]  /*7f10*/  FADD.FTZ R90, R89, R90 ;  /* 0x0000005a595a7221 */ /* 0x000fe60000010000 */
[----:B------:R-:W5:Y:S01]  /*7f20*/  MUFU.EX2 R52, R52 ;  /* 0x0000003400347308 */ /* 0x000f620000000800 */
[----:B------:R-:W-:Y:S01]  /*7f30*/  HMMA.16816.F32.BF16 R16, R28, R34, R16 ;  /* 0x000000221c10723c */ /* 0x000fe20000041810 */
[----:B------:R-:W1:Y:S08]  /*7f40*/  LDSM.16.MT88.4 R28, [R45+0x1c00] ;  /* 0x001c00002d1c783b */ /* 0x000e700000004200 */
[----:B------:R-:W-:Y:S10]  /*7f50*/  MUFU.EX2 R53, R53 ;  /* 0x0000003500357308 */ /* 0x000ff40000000800 */
[----:B------:R-:W2:Y:S01]  /*7f60*/  MUFU.EX2 R51, R51 ;  /* 0x0000003300337308 */ /* 0x000ea20000000800 */
[----:B-----5:R-:W-:Y:S01]  /*7f70*/  F2FP.BF16.F32.PACK_AB R26, R52, R54 ;  /* 0x00000036341a723e */ /* 0x020fe200000010ff */
[----:B------:R-:W-:Y:S04]  /*7f80*/  FADD.FTZ R54, R54, R90 ;  /* 0x0000005a36367221 */ /* 0x000fe80000010000 */
[----:B------:R-:W-:Y:S04]  /*7f90*/  FADD.FTZ R54, R52, R54 ;  /* 0x0000003634367221 */ /* 0x000fe80000010000 */
[----:B------:R4:W-:Y:S10]  /*7fa0*/  MUFU.EX2 R67, R25 ;  /* 0x0000001900437308 */ /* 0x0009f40000000800 */
[----:B------:R-:W-:Y:S01]  /*7fb0*/  MUFU.EX2 R50, R50 ;  /* 0x0000003200327308 */ /* 0x000fe20000000800 */
[----:B--2---:R-:W-:Y:S09]  /*7fc0*/  F2FP.BF16.F32.PACK_AB R27, R51, R53 ;  /* 0x00000035331b723e */ /* 0x004ff200000010ff */
[----:B------:R-:W2:Y:S01]  /*7fd0*/  MUFU.EX2 R48, R48 ;  /* 0x0000003000307308 */ /* 0x000ea20000000800 */
[C---:B----4-:R-:W-:Y:S01]  /*7fe0*/  F2FP.BF16.F32.PACK_AB R25, R55.reuse, R88 ;  /* 0x000000583719723e */ /* 0x050fe200000010ff */
[----:B------:R-:W-:Y:S04]  /*7ff0*/  FADD.FTZ R55, R55, R91 ;  /* 0x0000005b37377221 */ /* 0x000fe80000010000 */
[----:B------:R-:W-:Y:S02]  /*8000*/  FADD.FTZ R55, R53, R55 ;  /* 0x0000003735377221 */ /* 0x000fe40000010000 */
[C---:B------:R-:W-:Y:S02]  /*8010*/  HMMA.16816.F32.BF16 R4, R24.reuse, R36, R4 ;  /* 0x000000241804723c */ /* 0x040fe40000041804 */
[----:B------:R-:W4:Y:S03]  /*8020*/  MUFU.EX2 R93, R93 ;  /* 0x0000005d005d7308 */ /* 0x000f260000000800 */
[----:B------:R-:W-:Y:S03]  /*8030*/  FADD.FTZ R51, R51, R55 ;  /* 0x0000003733337221 */ /* 0x000fe60000010000 */
[C---:B------:R-:W-:Y:S04]  /*8040*/  HMMA.16816.F32.BF16 R8, R24.reuse, R38, R8 ;  /* 0x000000261808723c */ /* 0x040fe80000041808 */
[----:B------:R-:W5:Y:S01]  /*8050*/  MUFU.EX2 R32, R32 ;  /* 0x0000002000207308 */ /* 0x000f620000000800 */
[----:B--2---:R-:W-:Y:S01]  /*8060*/  F2FP.BF16.F32.PACK_AB R80, R48, R50 ;  /* 0x000000323050723e */ /* 0x004fe200000010ff */
[----:B------:R-:W-:Y:S02]  /*8070*/  FADD.FTZ R50, R50, R54 ;  /* 0x0000003632327221 */ /* 0x000fe40000010000 */
[C---:B---3--:R-:W-:Y:S06]  /*8080*/  HMMA.16816.F32.BF16 R12, R24.reuse, R40, R12 ;  /* 0x00000028180c723c */ /* 0x048fec000004180c */
[----:B------:R-:W2:Y:S01]  /*8090*/  MUFU.EX2 R49, R49 ;  /* 0x0000003100317308 */ /* 0x000ea20000000800 */
[----:B----4-:R-:W-:Y:S01]  /*80a0*/  F2FP.BF16.F32.PACK_AB R81, R67, R93 ;  /* 0x0000005d4351723e */ /* 0x010fe200000010ff */
[----:B------:R-:W-:Y:S01]  /*80b0*/  FADD.FTZ R51, R93, R51 ;  /* 0x000000335d337221 */ /* 0x000fe20000010000 */
[----:B------:R-:W-:Y:S01]  /*80c0*/  FADD.FTZ R50, R48, R50 ;  /* 0x0000003230327221 */ /* 0x000fe20000010000 */
[----:B------:R-:W-:Y:S06]  /*80d0*/  HMMA.16816.F32.BF16 R16, R24, R42, R16 ;  /* 0x0000002a1810723c */ /* 0x000fec0000041810 */
[----:B------:R-:W3:Y:S01]  /*80e0*/  MUFU.EX2 R23, R23 ;  /* 0x0000001700177308 */ /* 0x000ee20000000800 */
[----:B------:R-:W-:Y:S01]  /*80f0*/  FADD.FTZ R67, R67, R51 ;  /* 0x0000003343437221 */ /* 0x000fe20000010000 */
[----:B-----5:R-:W-:Y:S08]  /*8100*/  FADD.FTZ R50, R32, R50 ;  /* 0x0000003220327221 */ /* 0x020ff00000010000 */
[----:B------:R-:W4:Y:S01]  /*8110*/  MUFU.EX2 R46, R46 ;  /* 0x0000002e002e7308 */ /* 0x000f220000000800 */
[C---:B--2---:R-:W-:Y:S01]  /*8120*/  F2FP.BF16.F32.PACK_AB R82, R49.reuse, R32 ;  /* 0x000000203152723e */ /* 0x044fe200000010ff */
[----:B------:R-:W-:Y:S01]  /*8130*/  FADD.FTZ R124, R49, R50 ;  /* 0x00000032317c7221 */ /* 0x000fe20000010000 */
[----:B---3--:R-:W-:Y:S01]  /*8140*/  FADD.FTZ R67, R23, R67 ;  /* 0x0000004317437221 */ /* 0x008fe20000010000 */
[C---:B----4-:R-:W-:Y:S03]  /*8150*/  F2FP.BF16.F32.PACK_AB R83, R46.reuse, R23 ;  /* 0x000000172e53723e */ /* 0x050fe600000010ff */
[----:B------:R-:W-:Y:S04]  /*8160*/  FADD.FTZ R125, R46, R67 ;  /* 0x000000432e7d7221 */ /* 0x000fe80000010000 */
[C---:B------:R-:W-:Y:S08]  /*8170*/  HMMA.16816.F32.BF16 R76, R80.reuse, R72, R4 ;  /* 0x00000048504c723c */ /* 0x040ff00000041804 */
[C---:B------:R-:W-:Y:S08]  /*8180*/  HMMA.16816.F32.BF16 R72, R80.reuse, R74, R8 ;  /* 0x0000004a5048723c */ /* 0x040ff00000041808 */
[C---:B-1----:R-:W-:Y:S08]  /*8190*/  HMMA.16816.F32.BF16 R68, R80.reuse, R28, R12 ;  /* 0x0000001c5044723c */ /* 0x042ff0000004180c */
[----:B------:R-:W-:Y:S01]  /*81a0*/  HMMA.16816.F32.BF16 R80, R80, R30, R16 ;  /* 0x0000001e5050723c */ /* 0x000fe20000041810 */
[----:B------:R-:W-:Y:S08]  /*81b0*/  @!UPT UIADD3 URZ, UPT, UPT, URZ, URZ, URZ ;  /* 0x000000fffffff290 */ /* 0x000ff0000fffe0ff */
[----:B------:R-:W-:Y:S11]  /*81c0*/  @P0 BRA `(.L_x_6256) ;  /* 0xffffffd000200947 */ /* 0x000ff6000383ffff */
.L_x_6249:
        /* <DEDUP_REMOVED lines=11> */
.L_x_6264:
[----:B----4-:R-:W-:Y:S01]  /*8280*/  FADD.FTZ R22, R125, R22 ;  /* 0x000000167d167221 */ /* 0x010fe20000010000 */
        /* <DEDUP_REMOVED lines=12> */
[C---:B------:R-:W-:Y:S01]  /*8350*/  FMUL.FTZ R76, R6.reuse, R76 ;  /* 0x0000004c064c7220 */ /* 0x040fe20000410000 */
[----:B------:R-:W-:Y:S01]  /*8360*/  FMUL.FTZ R77, R6, R77 ;  /* 0x0000004d064d7220 */ /* 0x000fe20000410000 */
[----:B------:R-:W-:Y:S02]  /*8370*/  IMAD R112, R112, 0x4, R98 ;  /* 0x0000000470707824 */ /* 0x000fe400078e0262 */
[C---:B------:R-:W-:Y:S01]  /*8380*/  FMUL.FTZ R72, R6.reuse, R72 ;  /* 0x0000004806487220 */ /* 0x040fe20000410000 */
[C---:B------:R-:W-:Y:S01]  /*8390*/  FMUL.FTZ R73, R6.reuse, R73 ;  /* 0x0000004906497220 */ /* 0x040fe20000410000 */
[C---:B------:R-:W-:Y:S01]  /*83a0*/  FMUL.FTZ R68, R6.reuse, R68 ;  /* 0x0000004406447220 */ /* 0x040fe20000410000 */
[C---:B------:R-:W-:Y:S01]  /*83b0*/  FMUL.FTZ R69, R6.reuse, R69 ;  /* 0x0000004506457220 */ /* 0x040fe20000410000 */
[C---:B------:R-:W-:Y:S01]  /*83c0*/  FMUL.FTZ R80, R6.reuse, R80 ;  /* 0x0000005006507220 */ /* 0x040fe20000410000 */
[----:B----4-:R-:W-:Y:S01]  /*83d0*/  FSEL R5, R5, 1, P5 ;  /* 0x3f80000005057808 */ /* 0x010fe20002800000 */
[----:B------:R-:W-:Y:S01]  /*83e0*/  FMUL.FTZ R81, R6, R81 ;  /* 0x0000005106517220 */ /* 0x000fe20000410000 */
[----:B------:R2:W-:Y:S03]  /*83f0*/  STS.64 [R112], R76 ;  /* 0x0000004c70007388 */ /* 0x0005e60000000a00 */
        /* <DEDUP_REMOVED lines=10> */
[----:B------:R-:W-:-:S03]  /*84a0*/  LOP3.LUT R113, R113, 0x80, RZ, 0xc0, !PT ;  /* 0x0000008071717812 */ /* 0x000fc600078ec0ff */
[C---:B------:R-:W-:Y:S01]  /*84b0*/  IMAD.IADD R6, R112.reuse, 0x1, -R5 ;  /* 0x0000000170067824 */ /* 0x040fe200078e0a05 */
[----:B------:R-:W-:-:S04]  /*84c0*/  IADD3 R113, PT, PT, R112, -R113, RZ ;  /* 0x8000007170717210 */ /* 0x000fc80007ffe0ff */
[----:B------:R-:W-:Y:S01]  /*84d0*/  IADD3 R5, PT, PT, -R5, R113, RZ ;  /* 0x0000007105057210 */ /* 0x000fe20007ffe1ff */
        /* <DEDUP_REMOVED lines=9> */
[----:B------:R-:W2:Y:S04]  /*8570*/  LD.E.64 R26, desc[UR4][R2.64+0x78] ;  /* 0x00007804021a7980 */ /* 0x000ea8000c101b00 */
[----:B------:R1:W5:Y:S01]  /*8580*/  LD.E.64 R28, desc[UR4][R2.64+0xa8] ;  /* 0x0000a804021c7980 */ /* 0x000362000c101b00 */
[----:B------:R-:W-:Y:S01]  /*8590*/  LOP3.LUT R17, R86, 0xd8, RZ, 0xc0, !PT ;  /* 0x000000d856117812 */ /* 0x000fe200078ec0ff */
[----:B------:R-:W1:Y:S01]  /*85a0*/  @P5 MUFU.LG2 R22, R22 ;  /* 0x0000001600165308 */ /* 0x000e620000000c00 */
[----:B------:R-:W-:Y:S01]  /*85b0*/  SHF.L.U32 R111, R111, 0x6, RZ ;  /* 0x000000066f6f7819 */ /* 0x000fe200000006ff */
[----:B------:R-:W-:Y:S01]  /*85c0*/  BSSY.RECONVERGENT B0, `(.L_x_6258) ;  /* 0x000002f000007945 */ /* 0x000fe20003800200 */
[----:B------:R-:W-:Y:S01]  /*85d0*/  LOP3.LUT R17, R17, 0x18, R44, 0x78, !PT ;  /* 0x0000001811117812 */ /* 0x000fe200078e782c */
[----:B------:R-:W-:Y:S01]  /*85e0*/  BAR.SYNC.DEFER_BLOCKING 0x0 ;  /* 0x0000000000007b1d */ /* 0x000fe20000010000 */
[----:B------:R-:W-:-:S02]  /*85f0*/  LOP3.LUT P6, RZ, R87, 0x3, RZ, 0xc0, !PT ;  /* 0x0000000357ff7812 */ /* 0x000fc400078cc0ff */
[----:B------:R-:W-:Y:S02]  /*8600*/  LOP3.LUT R17, R17, 0xf24, R86, 0xf8, !PT ;  /* 0x00000f2411117812 */ /* 0x000fe400078ef856 */
[----:B------:R-:W-:Y:S02]  /*8610*/  LOP3.LUT R86, R86, 0xffc, RZ, 0xc0, !PT ;  /* 0x00000ffc56567812 */ /* 0x000fe400078ec0ff */
[----:B------:R-:W-:Y:S01]  /*8620*/  LOP3.LUT R44, R44, 0x30, RZ, 0xc0, !PT ;  /* 0x000000302c2c7812 */ /* 0x000fe200078ec0ff */
[----:B------:R-:W-:Y:S02]  /*8630*/  IMAD R17, R17, 0x4, R98 ;  /* 0x0000000411117824 */ /* 0x000fe400078e0262 */
[----:B-1----:R-:W-:Y:S01]  /*8640*/  @P5 FMUL.FTZ R22, R22, 0.69314718246459960938 ;  /* 0x3f31721816165820 */ /* 0x002fe20000410000 */
[--C-:B------:R-:W-:Y:S01]  /*8650*/  SHF.R.U32.HI R2, RZ, 0x3, R87.reuse ;  /* 0x00000003ff027819 */ /* 0x100fe20000011657 */
[----:B------:R1:W1:Y:S01]  /*8660*/  @P0 MUFU.LG2 R3, R4 ;  /* 0x0000000400030308 */ /* 0x0002620000000c00 */
[----:B------:R-:W-:-:S02]  /*8670*/  SHF.R.U32.HI R87, RZ, 0x2, R87 ;  /* 0x00000002ff577819 */ /* 0x000fc40000011657 */
[C---:B------:R-:W-:Y:S01]  /*8680*/  IADD3 R18, PT, PT, R2.reuse, 0x10, RZ ;  /* 0x0000001002127810 */ /* 0x040fe20007ffe0ff */
[C---:B------:R-:W-:Y:S01]  /*8690*/  VIADD R19, R2.reuse, 0x20 ;  /* 0x0000002002137836 */ /* 0x040fe20000000000 */
[----:B------:R2:W2:Y:S01]  /*86a0*/  LDS.128 R12, [R17] ;  /* 0x00000000110c7984 */ /* 0x0004a20000000c00 */
[-C--:B------:R-:W-:Y:S02]  /*86b0*/  ISETP.GE.AND P4, PT, R2, R101.reuse, PT ;  /* 0x000000650200720c */ /* 0x080fe40003f86270 */
[-C--:B------:R-:W-:Y:S01]  /*86c0*/  ISETP.GE.AND P3, PT, R18, R101.reuse, PT ;  /* 0x000000651200720c */ /* 0x080fe20003f66270 */
[----:B------:R2:W2:Y:S01]  /*86d0*/  LDS.128 R8, [R17+0x800] ;  /* 0x0008000011087984 */ /* 0x0004a20000000c00 */
[----:B------:R-:W-:Y:S02]  /*86e0*/  ISETP.GE.AND P2, PT, R19, R101, PT ;  /* 0x000000651300720c */ /* 0x000fe40003f46270 */
[----:B------:R-:W-:Y:S02]  /*86f0*/  IADD3 R2, PT, PT, R2, 0x30, RZ ;  /* 0x0000003002027810 */ /* 0x000fe40007ffe0ff */
[----:B------:R-:W-:-:S02]  /*8700*/  LOP3.LUT R44, R44, 0x7, R87, 0xf8, !PT ;  /* 0x000000072c2c7812 */ /* 0x000fc400078ef857 */
[----:B------:R-:W-:Y:S01]  /*8710*/  ISETP.GE.AND P1, PT, R2, R101, PT ;  /* 0x000000650200720c */ /* 0x000fe20003f26270 */
[----:B-1----:R1:W1:Y:S01]  /*8720*/  LDS.128 R4, [R17+0x1000] ;  /* 0x0010000011047984 */ /* 0x0022620000000c00 */
[----:B------:R-:W-:Y:S01]  /*8730*/  @P0 FMUL.FTZ R3, R3, 0.69314718246459960938 ;  /* 0x3f31721803030820 */ /* 0x000fe20000410000 */
[----:B------:R-:W-:Y:S02]  /*8740*/  IMAD.MOV.U32 R2, RZ, RZ, -0x800000 ;  /* 0xff800000ff027424 */ /* 0x000fe400078e00ff */
[----:B-----5:R-:W-:Y:S01]  /*8750*/  @P5 FFMA.FTZ R2, R21, R0, R22 ;  /* 0x0000000015025223 */ /* 0x020fe20000010016 */
[----:B----4-:R-:W-:-:S04]  /*8760*/  IMAD R24, R24, UR8, R115 ;  /* 0x0000000818187c24 */ /* 0x010fc8000f8e0273 */
[----:B---3--:R-:W-:Y:S02]  /*8770*/  IMAD R114, R24, R16, R114 ;  /* 0x0000001018727224 */ /* 0x008fe400078e0272 */
[----:B------:R-:W3:Y:S01]  /*8780*/  LDS.128 R16, [R17+0x1800] ;  /* 0x0018000011107984 */ /* 0x000ee20000000c00 */
[----:B------:R-:W-:Y:S02]  /*8790*/  IMAD.MOV.U32 R24, RZ, RZ, -0x800000 ;  /* 0xff800000ff187424 */ /* 0x000fe400078e00ff */
[----:B------:R-:W-:Y:S01]  /*87a0*/  @P0 FFMA.FTZ R24, R21, R20, R3 ;  /* 0x0000001415180223 */ /* 0x000fe20000010003 */
[----:B------:R-:W-:-:S04]  /*87b0*/  IMAD R25, R25, R114, R111 ;  /* 0x0000007219197224 */ /* 0x000fc800078e026f */
[----:B--2---:R-:W-:-:S05]  /*87c0*/  IMAD R23, R25, R23, RZ ;  /* 0x0000001719177224 */ /* 0x004fca00078e02ff */
[----:B------:R-:W-:-:S04]  /*87d0*/  IADD3 R86, P0, PT, R23, R86, RZ ;  /* 0x0000005617567210 */ /* 0x000fc80007f1e0ff */
[----:B------:R-:W-:Y:S02]  /*87e0*/  LEA.HI.X.SX32 R23, R23, RZ, 0x1, P0 ;  /* 0x000000ff17177211 */ /* 0x000fe400000f0eff */
[----:B------:R-:W-:-:S04]  /*87f0*/  LEA R26, P0, R86, R26, 0x2 ;  /* 0x0000001a561a7211 */ /* 0x000fc800078010ff */
[----:B------:R-:W-:Y:S01]  /*8800*/  LEA.HI.X R27, R86, R27, R23, 0x2, P0 ;  /* 0x0000001b561b7211 */ /* 0x000fe200000f1417 */
[----:B-1----:R-:W-:Y:S08]  /*8810*/  @P6 BRA `(.L_x_6259) ;  /* 0x0000000000246947 */ /* 0x002ff00003800000 */
[C---:B------:R-:W-:Y:S01]  /*8820*/  VIADD R3, R44.reuse, 0x8 ;  /* 0x000000082c037836 */ /* 0x040fe20000000000 */
        /* <DEDUP_REMOVED lines=8> */
.L_x_6259:
[----:B------:R-:W-:Y:S05]  /*88b0*/  BSYNC.RECONVERGENT B0 ;  /* 0x0000000000007941 */ /* 0x000fea0003800200 */
.L_x_6258:
[----:B-1----:R-:W-:Y:S01]  /*88c0*/  MOV R2, R110 ;  /* 0x0000006e00027202 */ /* 0x002fe20000000f00 */
[----:B------:R-:W-:Y:S01]  /*88d0*/  @!P4 ST.E.128 desc[UR4][R26.64], R12 ;  /* 0x0000000c1a00c985 */ /* 0x000fe2000c101d04 */
[----:B------:R-:W-:-:S03]  /*88e0*/  MOV R3, 0x0 ;  /* 0x0000000000037802 */ /* 0x000fc60000000f00 */
[----:B------:R-:W-:Y:S04]  /*88f0*/  @!P3 ST.E.128 desc[UR4][R26.64+0x800], R8 ;  /* 0x000800081a00b985 */ /* 0x000fe8000c101d04 */
[----:B------:R3:W-:Y:S02]  /*8900*/  @!P2 ST.E.128 desc[UR4][R26.64+0x1000], R4 ;  /* 0x001000041a00a985 */ /* 0x0007e4000c101d04 */
[----:B---3--:R-:W-:Y:S05]  /*8910*/  @P1 RET.REL.NODEC R2 `(_ZN5flash24flash_fwd_splitkv_kernelI23Flash_fwd_kernel_traitsILi32ELi64ELi128ELi4ELb0ELb0EN7cutlass10bfloat16_tE19Flash_kernel_traitsILi32ELi64ELi128ELi4ES3_EELb0ELb0ELb0ELb0ELb1ELb1ELb1ELb0EEEvNS_16Flash_fwd_paramsE) ;  /* 0xffffff7402b81950 */ /* 0x008fea0003c3ffff */
[----:B------:R-:W-:Y:S01]  /*8920*/  MOV R111, 0x0 ;  /* 0x00000000006f7802 */ /* 0x000fe20000000f00 */
[----:B------:R1:W-:Y:S03]  /*8930*/  ST.E.128 desc[UR4][R26.64+0x1800], R16 ;  /* 0x001800101a007985 */ /* 0x0003e6000c101d04 */
[----:B-1----:R-:W-:Y:S05]  /*8940*/  RET.REL.NODEC R110 `(_ZN5flash24flash_fwd_splitkv_kernelI23Flash_fwd_kernel_traitsILi32ELi64ELi128ELi4ELb0ELb0EN7cutlass10bfloat16_tE19Flash_kernel_traitsILi32ELi64ELi128ELi4ES3_EELb0ELb0ELb0ELb0ELb1ELb1ELb1ELb0EEEvNS_16Flash_fwd_paramsE) ;  /* 0xffffff746eac7950 */ /* 0x002fea0003c3ffff */
.L_x_6257:
[----:B------:R-:W-:Y:S01]  /*8950*/  MOV R4, 0x1f ;  /* 0x0000001f00047802 */ /* 0x000fe20000000f00 */
[----:B------:R-:W-:Y:S01]  /*8960*/  IMAD.MOV.U32 R5, RZ, RZ, 0x2 ;  /* 0x00000002ff057424 */ /* 0x000fe200078e00ff */
[----:B------:R-:W-:Y:S01]  /*8970*/  MOV R7, R124 ;  /* 0x0000007c00077202 */ /* 0x000fe20000000f00 */
[----:B------:R-:W-:-:S07]  /*8980*/  IMAD.MOV.U32 R6, RZ, RZ, -0x1 ;  /* 0xffffffffff067424 */ /* 0x000fce00078e00ff */
[----:B-1---5:R-:W-:Y:S05]  /*8990*/  WARPSYNC.COLLECTIVE R6, `(.L_x_6260) ;  /* 0x0000000006087348 */ /* 0x022fea0003c00000 */
[----:B------:R2:W3:Y:S02]  /*89a0*/  SHFL.BFLY P0, R4, R7, R5, R4 ;  /* 0x0c00000507047389 */ /* 0x0004e40000000004 */
[----:B-123-5:R-:W-:Y:S05]  /*89b0*/  ENDCOLLECTIVE ;  /* 0x000000000000791b */ /* 0x02efea0003800000 */
.L_x_6260:
        /* <DEDUP_REMOVED lines=8> */
.L_x_6261:
[----:B------:R-:W-:Y:S01]  /*8a40*/  MOV R8, R4 ;  /* 0x0000000400087202 */ /* 0x000fe20000000f00 */
[----:B------:R-:W-:Y:S01]  /*8a50*/  IMAD.MOV.U32 R5, RZ, RZ, 0x2 ;  /* 0x00000002ff057424 */ /* 0x000fe200078e00ff */
[----:B------:R-:W-:Y:S02]  /*8a60*/  MOV R4, 0x1f ;  /* 0x0000001f00047802 */ /* 0x000fe40000000f00 */
[----:B------:R-:W-:-:S07]  /*8a70*/  MOV R7, R125 ;  /* 0x0000007d00077202 */ /* 0x000fce0000000f00 */
[----:B------:R-:W-:Y:S05]  /*8a80*/  WARPSYNC.COLLECTIVE R6, `(.L_x_6262) ;  /* 0x0000000006087348 */ /* 0x000fea0003c00000 */
[----:B------:R1:W2:Y:S02]  /*8a90*/  SHFL.BFLY P0, R4, R7, R5, R4 ;  /* 0x0c00000507047389 */ /* 0x0002a40000000004 */
[----:B-12---:R-:W-:Y:S05]  /*8aa0*/  ENDCOLLECTIVE ;  /* 0x000000000000791b */ /* 0x006fea0003800000 */
.L_x_6262:
[----:B------:R-:W-:Y:S01]  /*8ab0*/  FADD.FTZ R125, R4, R125 ;  /* 0x0000007d047d7221 */ /* 0x000fe20000010000 */
[----:B------:R-:W-:Y:S01]  /*8ac0*/  MOV R4, 0x1f ;  /* 0x0000001f00047802 */ /* 0x000fe20000000f00 */
[----:B------:R-:W-:-:S03]  /*8ad0*/  IMAD.MOV.U32 R5, RZ, RZ, 0x1 ;  /* 0x00000001ff057424 */ /* 0x000fc600078e00ff */
[----:B------:R-:W-:-:S07]  /*8ae0*/  MOV R7, R125 ;  /* 0x0000007d00077202 */ /* 0x000fce0000000f00 */
[----:B------:R-:W-:Y:S05]  /*8af0*/  WARPSYNC.COLLECTIVE R6, `(.L_x_6263) ;  /* 0x0000000006087348 */ /* 0x000fea0003c00000 */
[----:B------:R1:W2:Y:S02]  /*8b00*/  SHFL.BFLY P0, R4, R7, R5, R4 ;  /* 0x0c00000507047389 */ /* 0x0002a40000000004 */
[----:B-12---:R-:W-:Y:S05]  /*8b10*/  ENDCOLLECTIVE ;  /* 0x000000000000791b */ /* 0x006fea0003800000 */
.L_x_6263:
[----:B------:R-:W-:Y:S01]  /*8b20*/  MOV R22, R4 ;  /* 0x0000000400167202 */ /* 0x000fe20000000f00 */
[----:B------:R-:W-:Y:S01]  /*8b30*/  FADD.FTZ R4, R124, R8 ;  /* 0x000000087c047221 */ /* 0x000fe20000010000 */
[----:B------:R-:W-:Y:S06]  /*8b40*/  BRA `(.L_x_6264) ;  /* 0xfffffff400cc7947 */ /* 0x000fec000383ffff */
.L_x_6265:
        /* <DEDUP_REMOVED lines=11> */
.L_x_10291:


//--------------------- .text._ZN5flash24flash_fwd_splitkv_kernelI23Flash_fwd_kernel_traitsILi32ELi64ELi128ELi4ELb0ELb0EN7cutlass10bfloat16_tE19Flash_kernel_traitsILi32ELi64ELi128ELi4ES3_EELb0ELb0ELb0ELb0ELb0ELb0ELb0ELb0EEEvNS_16Flash_fwd_paramsE --------------------------
	.section	.text._ZN5flash24flash_fwd_splitkv_kernelI23Flash_fwd_kernel_traitsILi32ELi64ELi128ELi4ELb0ELb0EN7cutlass10bfloat16_tE19Flash_kernel_traitsILi32ELi64ELi128ELi4ES3_EELb0ELb0ELb0ELb0ELb0ELb0ELb0ELb0EEEvNS_16Flash_fwd_paramsE,"ax",@progbits
	.align	128
        .global         _ZN5flash24flash_fwd_splitkv_kernelI23Flash_fwd_kernel_traitsILi32ELi64ELi128ELi4ELb0ELb0EN7cutlass10bfloat16_tE19Flash_kernel_traitsILi32ELi64ELi128ELi4ES3_EELb0ELb0ELb0ELb0ELb0ELb0ELb0ELb0EEEvNS_16Flash_fwd_paramsE
        .type           _ZN5flash24flash_fwd_splitkv_kernelI23Flash_fwd_kernel_traitsILi32ELi64ELi128ELi4ELb0ELb0EN7cutlass10bfloat16_tE19Flash_kernel_traitsILi32ELi64ELi128ELi4ES3_EELb0ELb0ELb0ELb0ELb0ELb0ELb0ELb0EEEvNS_16Flash_fwd_paramsE,@function
        .size           _ZN5flash24flash_fwd_splitkv_kernelI23Flash_fwd_kernel_traitsILi32ELi64ELi128ELi4ELb0ELb0EN7cutlass10bfloat16_tE19Flash_kernel_traitsILi32ELi64ELi128ELi4ES3_EELb0ELb0ELb0ELb0ELb0ELb0ELb0ELb0EEEvNS_16Flash_fwd_paramsE,(.L_x_10292 - _ZN5flash24flash_fwd_splitkv_kernelI23Flash_fwd_kernel_traitsILi32ELi64ELi128ELi4ELb0ELb0EN7cutlass10bfloat16_tE19Flash_kernel_traitsILi32ELi64ELi128ELi4ES3_EELb0ELb0ELb0ELb0ELb0ELb0ELb0ELb0EEEvNS_16Flash_fwd_paramsE)
        .other          _ZN5flash24flash_fwd_splitkv_kernelI23Flash_fwd_kernel_traitsILi32ELi64ELi128ELi4ELb0ELb0EN7cutlass10bfloat16_tE19Flash_kernel_traitsILi32ELi64ELi128ELi4ES3_EELb0ELb0ELb0ELb0ELb0ELb0ELb0ELb0EEEvNS_16Flash_fwd_paramsE,@"STO_CUDA_ENTRY STV_DEFAULT"
_ZN5flash24flash_fwd_splitkv_kernelI23Flash_fwd_kernel_traitsILi32ELi64ELi128ELi4ELb0ELb0EN7cutlass10bfloat16_tE19Flash_kernel_traitsILi32ELi64ELi128ELi4ES3_EELb0ELb0ELb0ELb0ELb0ELb0ELb0ELb0EEEvNS_16Flash_fwd_paramsE:
.text._ZN5flash24flash_fwd_splitkv_kernelI23Flash_fwd_kernel_traitsILi32ELi64ELi128ELi4ELb0ELb0EN7cutlass10bfloat16_tE19Flash_kernel_traitsILi32ELi64ELi128ELi4ES3_EELb0ELb0ELb0ELb0ELb0ELb0ELb0ELb0EEEvNS_16Flash_fwd_paramsE:
[----:B------:R-:W-:Y:S01]  /*0000*/  LDC R1, c[0x0][0x37c] ;  /* 0x0000df00ff017b82 */ /* 0x000fe20000000800 */
[----:B------:R-:W1:Y:S07]  /*0010*/  S2R R149, SR_CTAID.X ;  /* 0x0000000000957919 */ /* 0x000e6e0000002500 */
[----:B------:R-:W2:Y:S01]  /*0020*/  LDC.64 R2, c[0x0][0x348] ;  /* 0x0000d200ff027b82 */ /* 0x000ea20000000a00 */
[----:B------:R-:W-:Y:S01]  /*0030*/  BSSY.RECONVERGENT B2, `(.L_x_6266) ;  /* 0x0000005000027945 */ /* 0x000fe20003800200 */
[----:B------:R-:W-:Y:S01]  /*0040*/  MOV R146, 0x80 ;  /* 0x0000008000927802 */ /* 0x000fe20000000f00 */
[----:B------:R-:W3:Y:S01]  /*0050*/  S2R R148, SR_CTAID.Y ;  /* 0x0000000000947919 */ /* 0x000ee20000002600 */
[----:B------:R-:W4:Y:S05]  /*0060*/  S2R R147, SR_CTAID.Z ;  /* 0x0000000000937919 */ /* 0x000f2a0000002700 */
[----:B-1234-:R-:W-:Y:S05]  /*0070*/  CALL.REL.NOINC `($_ZN5flash24flash_fwd_splitkv_kernelI23Flash_fwd_kernel_traitsILi32ELi64ELi128ELi4ELb0ELb0EN7cutlass10bfloat16_tE19Flash_kernel_traitsILi32ELi64ELi128ELi4ES3_EELb0ELb0ELb0ELb0ELb0ELb0ELb0ELb0EEEvNS_16Flash_fwd_paramsE$_ZN5flash30compute_attn_1rowblock_splitkvI23Flash_fwd_kernel_traitsILi32ELi64ELi128ELi4ELb0ELb0EN7cutlass10bfloat16_tE19Flash_kernel_traitsILi32ELi64ELi128ELi4ES3_EELb0ELb0ELb0ELb0ELb0ELb0ELb0ELb0ENS_16Flash_fwd_paramsEEEvRKT8_iiiii) ;  /* 0x0000000000087944 */ /* 0x01efea0003c00000 */
[----:B------:R-:W-:Y:S05]  /*0080*/  BSYNC.RECONVERGENT B2 ;  /* 0x0000000000027941 */ /* 0x000fea0003800200 */
.L_x_6266:
[----:B------:R-:W-:Y:S05]  /*0090*/  EXIT ;  /* 0x000000000000794d */ /* 0x000fea0003800000 */
        .type           $_ZN5flash24flash_fwd_splitkv_kernelI23Flash_fwd_kernel_traitsILi32ELi64ELi128ELi4ELb0ELb0EN7cutlass10bfloat16_tE19Flash_kernel_traitsILi32ELi64ELi128ELi4ES3_EELb0ELb0ELb0ELb0ELb0ELb0ELb0ELb0EEEvNS_16Flash_fwd_paramsE$_ZN5flash30compute_attn_1rowblock_splitkvI23Flash_fwd_kernel_traitsILi32ELi64ELi128ELi4ELb0ELb0EN7cutlass10bfloat16_tE19Flash_kernel_traitsILi32ELi64ELi128ELi4ES3_EELb0ELb0ELb0ELb0ELb0ELb0ELb0ELb0ENS_16Flash_fwd_paramsEEEvRKT8_iiiii,@function
        .size           $_ZN5flash24flash_fwd_splitkv_kernelI23Flash_fwd_kernel_traitsILi32ELi64ELi128ELi4ELb0ELb0EN7cutlass10bfloat16_tE19Flash_kernel_traitsILi32ELi64ELi128ELi4ES3_EELb0ELb0ELb0ELb0ELb0ELb0ELb0ELb0EEEvNS_16Flash_fwd_paramsE$_ZN5flash30compute_attn_1rowblock_splitkvI23Flash_fwd_kernel_traitsILi32ELi64ELi128ELi4ELb0ELb0EN7cutlass10bfloat16_tE19Flash_kernel_traitsILi32ELi64ELi128ELi4ES3_EELb0ELb0ELb0ELb0ELb0ELb0ELb0ELb0ENS_16Flash_fwd_paramsEEEvRKT8_iiiii,(.L_x_10292 - $_ZN5flash24flash_fwd_splitkv_kernelI23Flash_fwd_kernel_traitsILi32ELi64ELi128ELi4ELb0ELb0EN7cutlass10bfloat16_tE19Flash_kernel_traitsILi32ELi64ELi128ELi4ES3_EELb0ELb0ELb0ELb0ELb0ELb0ELb0ELb0EEEvNS_16Flash_fwd_paramsE$_ZN5flash30compute_attn_1rowblock_splitkvI23Flash_fwd_kernel_traitsILi32ELi64ELi128ELi4ELb0ELb0EN7cutlass10bfloat16_tE19Flash_kernel_traitsILi32ELi64ELi128ELi4ES3_EELb0ELb0ELb0ELb0ELb0ELb0ELb0ELb0ENS_16Flash_fwd_paramsEEEvRKT8_iiiii)
$_ZN5flash24flash_fwd_splitkv_kernelI23Flash_fwd_kernel_traitsILi32ELi64ELi128ELi4ELb0ELb0EN7cutlass10bfloat16_tE19Flash_kernel_traitsILi32ELi64ELi128ELi4ES3_EELb0ELb0ELb0ELb0ELb0ELb0ELb0ELb0EEEvNS_16Flash_fwd_paramsE$_ZN5flash30compute_attn_1rowblock_splitkvI23Flash_fwd_kernel_traitsILi32ELi64ELi128ELi4ELb0ELb0EN7cutlass10bfloat16_tE19Flash_kernel_traitsILi32ELi64ELi128ELi4ES3_EELb0ELb0ELb0ELb0ELb0ELb0ELb0ELb0ENS_16Flash_fwd_paramsEEEvRKT8_iiiii:
        /* <DEDUP_REMOVED lines=23> */
[----:B------:R-:W-:-:S03]  /*0210*/  ISETP.NE.AND.EX P2, PT, R7, RZ, PT, P2 ;  /* 0x000000ff0700720c */ /* 0x000fc60003f45320 */
        /* <DEDUP_REMOVED lines=14> */
.L_x_6268:
[----:B------:R-:W-:Y:S05]  /*0300*/  BSYNC.RECONVERGENT B0 ;  /* 0x0000000000007941 */ /* 0x000fea0003800200 */
.L_x_6267:
[----:B------:R-:W-:Y:S04]  /*0310*/  BSSY.RECONVERGENT B0, `(.L_x_6269) ;  /* 0x0000007000007945 */ /* 0x000fe80003800200 */
[----:B------:R-:W-:Y:S05]  /*0320*/  @!P3 BRA `(.L_x_6270) ;  /* 0x000000000014b947 */ /* 0x000fea0003800000 */
[----:B------:R-:W2:Y:S02]  /*0330*/  LD.E.U8 R6, desc[UR4][R2.64+0x1b2] ;  /* 0x0001b20402067980 */ /* 0x000ea4000c101100 */
[----:B--2---:R-:W-:-:S13]  /*0340*/  ISETP.NE.AND P1, PT, R6, RZ, PT ;  /* 0x000000ff0600720c */ /* 0x004fda0003f25270 */
[----:B-----5:R-:W2:Y:S02]  /*0350*/  @P1 LD.E R84, desc[UR4][R14.64+0x4] ;  /* 0x000004040e541980 */ /* 0x020ea4000c101900 */
[----:B--2---:R-:W-:-:S06]  /*0360*/  @P1 IADD3 R84, PT, PT, R84, -R12, RZ ;  /* 0x8000000c54541210 */ /* 0x004fcc0007ffe0ff */
[----:B------:R2:W5:Y:S02]  /*0370*/  @!P1 LD.E R84, desc[UR4][R14.64] ;  /* 0x000000040e549980 */ /* 0x000564000c101900 */
.L_x_6270:
[----:B------:R-:W-:Y:S05]  /*0380*/  BSYNC.RECONVERGENT B0 ;  /* 0x0000000000007941 */ /* 0x000fea0003800200 */
.L_x_6269:
        /* <DEDUP_REMOVED lines=8> */
.L_x_6272:
[----:B------:R-:W3:Y:S01]  /*0410*/  LD.E.64 R6, desc[UR4][R2.64+0x108] ;  /* 0x0001080402067980 */ /* 0x000ee2000c101b00 */
[----:B------:R-:W-:Y:S01]  /*0420*/  BSSY.RECONVERGENT B0, `(.L_x_6274) ;  /* 0x0000006000007945 */ /* 0x000fe20003800200 */
[----:B------:R-:W-:Y:S01]  /*0430*/  IMAD.MOV.U32 R5, RZ, RZ, RZ ;  /* 0x000000ffff057224 */ /* 0x000fe200078e00ff */
[----:B---3--:R-:W-:-:S04]  /*0440*/  ISETP.NE.U32.AND P0, PT, R6, RZ, PT ;  /* 0x000000ff0600720c */ /* 0x008fc80003f05070 */
[----:B------:R-:W-:-:S13]  /*0450*/  ISETP.NE.AND.EX P0, PT, R7, RZ, PT, P0 ;  /* 0x000000ff0700720c */ /* 0x000fda0003f05300 */
[----:B------:R-:W-:Y:S05]  /*0460*/  @!P0 BRA `(.L_x_6275) ;  /* 0x0000000000048947 */ /* 0x000fea0003800000 */
[----:B------:R3:W5:Y:S02]  /*0470*/  LD.E R5, desc[UR4][R2.64+0xbc] ;  /* 0x0000bc0402057980 */ /* 0x000764000c101900 */
.L_x_6275:
[----:B------:R-:W-:Y:S05]  /*0480*/  BSYNC.RECONVERGENT B0 ;  /* 0x0000000000007941 */ /* 0x000fea0003800200 */
.L_x_6274:
[----:B-----5:R-:W-:Y:S02]  /*0490*/  IADD3 R84, PT, PT, R5, R84, -R11 ;  /* 0x0000005405547210 */ /* 0x020fe40007ffe80b */
.L_x_6273:
[----:B------:R-:W-:Y:S05]  /*04a0*/  BSYNC.RECONVERGENT B1 ;  /* 0x0000000000017941 */ /* 0x000fea0003800200 */
.L_x_6271:
[----:B------:R-:W-:Y:S01]  /*04b0*/  IMAD.SHL.U32 R135, R149, 0x40, RZ ;  /* 0x0000004095877824 */ /* 0x000fe200078e00ff */
[----:B------:R-:W-:Y:S01]  /*04c0*/  MOV R6, R146 ;  /* 0x0000009200067202 */ /* 0x000fe20000000f00 */
[----:B------:R-:W-:-:S03]  /*04d0*/  IMAD.MOV.U32 R7, RZ, RZ, 0x0 ;  /* 0x00000000ff077424 */ /* 0x000fc600078e00ff */
[----:B------:R-:W-:-:S13]  /*04e0*/  ISETP.GT.AND P0, PT, R17, R135, PT ;  /* 0x000000871100720c */ /* 0x000fda0003f04270 */
[----:B-123--:R-:W-:Y:S05]  /*04f0*/  @!P0 RET.REL.NODEC R6 `(_ZN5flash24flash_fwd_splitkv_kernelI23Flash_fwd_kernel_traitsILi32ELi64ELi128ELi4ELb0ELb0EN7cutlass10bfloat16_tE19Flash_kernel_traitsILi32ELi64ELi128ELi4ES3_EELb0ELb0ELb0ELb0ELb0ELb0ELb0ELb0EEEvNS_16Flash_fwd_paramsE) ;  /* 0xfffffff806c08950 */ /* 0x00efea0003c3ffff */
        /* <DEDUP_REMOVED lines=74> */
.L_x_6278:
[----:B------:R-:W-:Y:S05]  /*09a0*/  BSYNC.RECONVERGENT B0 ;  /* 0x0000000000007941 */ /* 0x000fea0003800200 */
.L_x_6277:
[----:B------:R-:W-:Y:S01]  /*09b0*/  MOV R2, R146 ;  /* 0x0000009200027202 */ /* 0x000fe20000000f00 */
[----:B------:R1:W-:Y:S01]  /*09c0*/  @!P3 ST.E desc[UR4][R4.64], R0 ;  /* 0x000000000400b985 */ /* 0x0003e2000c101904 */
[----:B------:R-:W-:-:S04]  /*09d0*/  MOV R3, 0x0 ;  /* 0x0000000000037802 */ /* 0x000fc80000000f00 */
[----:B-12---:R-:W-:Y:S05]  /*09e0*/  @P2 RET.REL.NODEC R2 `(_ZN5flash24flash_fwd_splitkv_kernelI23Flash_fwd_kernel_traitsILi32ELi64ELi128ELi4ELb0ELb0EN7cutlass10bfloat16_tE19Flash_kernel_traitsILi32ELi64ELi128ELi4ES3_EELb0ELb0ELb0ELb0ELb0ELb0ELb0ELb0EEEvNS_16Flash_fwd_paramsE) ;  /* 0xfffffff402842950 */ /* 0x006fea0003c3ffff */
[----:B------:R-:W-:Y:S02]  /*09f0*/  MOV R0, 0x7f800000 ;  /* 0x7f80000000007802 */ /* 0x000fe40000000f00 */
[----:B------:R-:W-:-:S03]  /*0a00*/  MOV R147, 0x0 ;  /* 0x0000000000937802 */ /* 0x000fc60000000f00 */
[----:B------:R1:W-:Y:S02]  /*0a10*/  ST.E desc[UR4][R4.64+0x80], R0 ;  /* 0x0000800004007985 */ /* 0x0003e4000c101904 */
[----:B-1----:R-:W-:Y:S05]  /*0a20*/  RET.REL.NODEC R146 `(_ZN5flash24flash_fwd_splitkv_kernelI23Flash_fwd_kernel_traitsILi32ELi64ELi128ELi4ELb0ELb0EN7cutlass10bfloat16_tE19Flash_kernel_traitsILi32ELi64ELi128ELi4ES3_EELb0ELb0ELb0ELb0ELb0ELb0ELb0ELb0EEEvNS_16Flash_fwd_paramsE) ;  /* 0xfffffff492747950 */ /* 0x002fea0003c3ffff */
.L_x_6276:
        /* <DEDUP_REMOVED lines=79> */
[----:B------:R-:W-:-:S04]  /*0f20*/  @P2 VIADD R5, R5, 0x1 ;  /* 0x0000000105052836 */ /* 0x000fc80000000000 */
[----:B------:R-:W-:Y:S02]  /*0f30*/  IMAD.MOV.U32 R8, RZ, RZ, R5 ;  /* 0x000000ffff087224 */ /* 0x000fe400078e0005 */
[----:B------:R-:W-:-:S03]  /*0f40*/  IMAD R5, R137, R16, RZ ;  /* 0x0000001089057224 */ /* 0x000fc600078e02ff */
[----:B------:R-:W-:Y:S02]  /*0f50*/  @!P0 IADD3 R8, PT, PT, -R8, RZ, RZ ;  /* 0x000000ff08088210 */ /* 0x000fe40007ffe1ff */
[----:B------:R-:W-:Y:S02]  /*0f60*/  @!P1 LOP3.LUT R8, RZ, R13, RZ, 0x33, !PT ;  /* 0x0000000dff089212 */ /* 0x000fe400078e33ff */
[----:B---3--:R-:W-:Y:S01]  /*0f70*/  SHF.R.S32.HI R6, RZ, 0x1f, R4 ;  /* 0x0000001fff067819 */ /* 0x008fe20000011404 */
        /* <DEDUP_REMOVED lines=20> */
.L_x_6280:
        /* <DEDUP_REMOVED lines=9> */
[----:B------:R-:W-:-:S02]  /*1150*/  CS2R R156, SRZ ;  /* 0x00000000009c7805 */ /* 0x000fc4000001ff00 */
[----:B-1----:R-:W-:-:S04]  /*1160*/  IABS R4, R13 ;  /* 0x0000000d00047213 */ /* 0x002fc80000000000 */
[----:B------:R-:W1:Y:S08]  /*1170*/  I2F.RP R0, R4 ;  /* 0x0000000400007306 */ /* 0x000e700000209400 */
[----:B-1----:R-:W1:Y:S02]  /*1180*/  MUFU.RCP R0, R0 ;  /* 0x0000000000007308 */ /* 0x002e640000001000 */
[----:B-1----:R-:W-:-:S06]  /*1190*/  IADD3 R0, PT, PT, R0, 0xffffffe, RZ ;  /* 0x0ffffffe00007810 */ /* 0x002fcc0007ffe0ff */
        /* <DEDUP_REMOVED lines=16> */
[----:B------:R-:W-:Y:S02]  /*12a0*/  @!P1 IMAD.IADD R5, R5, 0x1, -R4 ;  /* 0x0000000105059824 */ /* 0x000fe400078e0a04 */
[----:B------:R-:W-:Y:S01]  /*12b0*/  @!P2 IMAD.IADD R23, R23, 0x1, R0 ;  /* 0x000000011717a824 */ /* 0x000fe200078e0200 */
[----:B------:R-:W-:Y:S02]  /*12c0*/  @P2 IADD3 R0, PT, PT, R11, R12, RZ ;  /* 0x0000000c0b002210 */ /* 0x000fe40007ffe0ff */
[----:B------:R-:W-:Y:S02]  /*12d0*/  ISETP.GE.U32.AND P3, PT, R5, R4, PT ;  /* 0x000000040500720c */ /* 0x000fe40003f66070 */
[----:B------:R-:W-:Y:S01]  /*12e0*/  LOP3.LUT R5, R147, R13, RZ, 0x3c, !PT ;  /* 0x0000000d93057212 */ /* 0x000fe200078e3cff */
[C---:B------:R-:W-:Y:S02]  /*12f0*/  @!P2 IMAD R7, R20.reuse, R6, R7 ;  /* 0x000000061407a224 */ /* 0x040fe400078e0207 */
[----:B------:R-:W-:Y:S01]  /*1300*/  @!P2 IMAD.WIDE.U32 R22, R20, R10, R22 ;  /* 0x0000000a1416a225 */ /* 0x000fe200078e0016 */
[----:B------:R-:W-:-:S02]  /*1310*/  ISETP.GE.AND P0, PT, R5, RZ, PT ;  /* 0x000000ff0500720c */ /* 0x000fc40003f06270 */
[----:B------:R-:W-:Y:S01]  /*1320*/  @!P1 IADD3 R9, PT, PT, R9, 0x1, RZ ;  /* 0x0000000109099810 */ /* 0x000fe20007ffe0ff */
[-C--:B------:R-:W-:Y:S01]  /*1330*/  @P2 IMAD R4, R137, R0.reuse, RZ ;  /* 0x0000000089042224 */ /* 0x080fe200078e02ff */
[----:B------:R-:W-:Y:S01]  /*1340*/  ISETP.NE.AND P1, PT, R13, RZ, PT ;  /* 0x000000ff0d00720c */ /* 0x000fe20003f25270 */
[----:B------:R-:W-:Y:S01]  /*1350*/  @P2 IMAD.WIDE.U32 R20, R136, R0, RZ ;  /* 0x0000000088142225 */ /* 0x000fe200078e00ff */
[----:B------:R-:W-:Y:S02]  /*1360*/  @!P2 IADD3 R7, PT, PT, R23, R7, RZ ;  /* 0x000000071707a210 */ /* 0x000fe40007ffe0ff */
[----:B------:R-:W-:Y:S01]  /*1370*/  @!P2 MOV R8, R22 ;  /* 0x000000160008a202 */ /* 0x000fe20000000f00 */
[----:B------:R-:W-:Y:S01]  /*1380*/  @P2 IMAD.IADD R7, R21, 0x1, R4 ;  /* 0x0000000115072824 */ /* 0x000fe200078e0204 */
[----:B------:R-:W-:Y:S01]  /*1390*/  @P2 MOV R8, R20 ;  /* 0x0000001400082202 */ /* 0x000fe20000000f00 */
[----:B------:R-:W-:Y:S01]  /*13a0*/  @!P2 IMAD R5, R139, R11, RZ ;  /* 0x0000000b8b05a224 */ /* 0x000fe200078e02ff */
[----:B------:R-:W-:-:S02]  /*13b0*/  @!P2 SHF.R.S32.HI R4, RZ, 0x1f, R11 ;  /* 0x0000001fff04a819 */ /* 0x000fc4000001140b */
[----:B------:R-:W-:Y:S01]  /*13c0*/  LEA R0, R85, 0xffffff80, 0x7 ;  /* 0xffffff8055007811 */ /* 0x000fe200078e38ff */
[----:B------:R-:W-:Y:S01]  /*13d0*/  IMAD.MOV.U32 R20, RZ, RZ, R8 ;  /* 0x000000ffff147224 */ /* 0x000fe200078e0008 */
[----:B------:R-:W-:Y:S02]  /*13e0*/  MOV R21, R7 ;  /* 0x0000000700157202 */ /* 0x000fe40000000f00 */
[----:B------:R-:W-:Y:S01]  /*13f0*/  @P3 IADD3 R9, PT, PT, R9, 0x1, RZ ;  /* 0x0000000109093810 */ /* 0x000fe20007ffe0ff */
[----:B------:R-:W-:Y:S02]  /*1400*/  @!P2 IMAD R4, R4, R138, R5 ;  /* 0x0000008a0404a224 */ /* 0x000fe400078e0205 */
[----:B------:R-:W-:Y:S01]  /*1410*/  @!P2 IMAD.WIDE.U32 R22, R138, R11, RZ ;  /* 0x0000000b8a16a225 */ /* 0x000fe200078e00ff */
[----:B------:R-:W-:Y:S02]  /*1420*/  @!P0 IADD3 R9, PT, PT, -R9, RZ, RZ ;  /* 0x000000ff09098210 */ /* 0x000fe40007ffe1ff */
[----:B------:R-:W-:Y:S01]  /*1430*/  @!P1 LOP3.LUT R9, RZ, R13, RZ, 0x33, !PT ;  /* 0x0000000dff099212 */ /* 0x000fe200078e33ff */
[----:B------:R-:W-:-:S02]  /*1440*/  IMAD R6, R137, R0, RZ ;  /* 0x0000000089067224 */ /* 0x000fc400078e02ff */
[----:B------:R-:W-:Y:S01]  /*1450*/  IMAD.WIDE.U32 R20, R136, R0, R20 ;  /* 0x0000000088147225 */ /* 0x000fe200078e0014 */
[----:B------:R-:W-:-:S03]  /*1460*/  @P2 IADD3 R11, PT, PT, R11, R12, RZ ;  /* 0x0000000c0b0b2210 */ /* 0x000fc60007ffe0ff */
[----:B------:R-:W-:Y:S01]  /*1470*/  @!P2 IMAD.IADD R23, R23, 0x1, R4 ;  /* 0x000000011717a824 */ /* 0x000fe200078e0204 */
[----:B------:R-:W-:Y:S01]  /*1480*/  @!P2 SHF.R.S32.HI R4, RZ, 0x1f, R10 ;  /* 0x0000001fff04a819 */ /* 0x000fe2000001140a */
[----:B----4-:R-:W-:Y:S01]  /*1490*/  @!P2 IMAD R5, R19, R10, RZ ;  /* 0x0000000a1305a224 */ /* 0x010fe200078e02ff */
[----:B------:R-:W-:Y:S01]  /*14a0*/  SHF.R.S32.HI R7, RZ, 0x1f, R9 ;  /* 0x0000001fff077819 */ /* 0x000fe20000011409 */
[----:B------:R-:W-:Y:S02]  /*14b0*/  IMAD.IADD R21, R21, 0x1, R6 ;  /* 0x0000000115157824 */ /* 0x000fe400078e0206 */
[----:B------:R-:W-:Y:S02]  /*14c0*/  IMAD R6, R15, R9, RZ ;  /* 0x000000090f067224 */ /* 0x000fe400078e02ff */
[C---:B------:R-:W-:Y:S02]  /*14d0*/  @!P2 IMAD R4, R18.reuse, R4, R5 ;  /* 0x000000041204a224 */ /* 0x040fe400078e0205 */
        /* <DEDUP_REMOVED lines=13> */
.L_x_6281:
[----:B------:R-:W-:Y:S05]  /*15b0*/  BSYNC.RECONVERGENT B0 ;  /* 0x0000000000007941 */ /* 0x000fea0003800200 */
.L_x_6279:
        /* <DEDUP_REMOVED lines=31> */
[-C--:B------:R-:W-:Y:S02]  /*17b0*/  IMAD R18, R18, R138.reuse, RZ ;  /* 0x0000008a12127224 */ /* 0x080fe400078e02ff */
[----:B------:R-:W-:Y:S01]  /*17c0*/  IMAD.MOV.U32 R9, RZ, RZ, R23 ;  /* 0x000000ffff097224 */ /* 0x000fe200078e0017 */
[C---:B------:R-:W-:Y:S01]  /*17d0*/  LOP3.LUT R140, R141.reuse, 0x18, RZ, 0xc0, !PT ;  /* 0x000000188d8c7812 */ /* 0x040fe200078ec0ff */
[C---:B------:R-:W-:Y:S02]  /*17e0*/  IMAD R18, R16.reuse, R139, R18 ;  /* 0x0000008b10127224 */ /* 0x040fe400078e0212 */
[----:B------:R-:W-:Y:S01]  /*17f0*/  @!P1 IMAD.MOV R9, RZ, RZ, -R9 ;  /* 0x000000ffff099224 */ /* 0x000fe200078e0a09 */
[----:B------:R-:W-:Y:S01]  /*1800*/  @!P2 LOP3.LUT R9, RZ, R13, RZ, 0x33, !PT ;  /* 0x0000000dff09a212 */ /* 0x000fe200078e33ff */
[----:B------:R-:W-:Y:S01]  /*1810*/  IMAD.WIDE.U32 R22, R16, R138, RZ ;  /* 0x0000008a10167225 */ /* 0x000fe200078e00ff */
[----:B------:R-:W-:-:S02]  /*1820*/  LOP3.LUT R154, R141, 0xc0, RZ, 0xc0, !PT ;  /* 0x000000c08d9a7812 */ /* 0x000fc400078ec0ff */
[----:B------:R-:W-:Y:S01]  /*1830*/  SHF.R.S32.HI R16, RZ, 0x1f, R9 ;  /* 0x0000001fff107819 */ /* 0x000fe20000011409 */
[-C--:B------:R-:W-:Y:S01]  /*1840*/  IMAD R13, R29, R9.reuse, RZ ;  /* 0x000000091d0d7224 */ /* 0x080fe200078e02ff */
[----:B------:R-:W-:Y:S02]  /*1850*/  IADD3 R18, PT, PT, R23, R18, RZ ;  /* 0x0000001217127210 */ /* 0x000fe40007ffe0ff */
[----:B------:R-:W-:Y:S01]  /*1860*/  IADD3 R12, P2, P1, R22, R12, R140 ;  /* 0x0000000c160c7210 */ /* 0x000fe2000795e08c */
[----:B------:R-:W-:Y:S01]  /*1870*/  IMAD.WIDE.U32 R22, R28, R9, RZ ;  /* 0x000000091c167225 */ /* 0x000fe200078e00ff */
[----:B------:R-:W-:-:S03]  /*1880*/  LOP3.LUT R154, R154, 0x18, R128, 0xf8, !PT ;  /* 0x000000189a9a7812 */ /* 0x000fc600078ef880 */
[----:B------:R-:W-:Y:S01]  /*1890*/  IMAD R13, R16, R28, R13 ;  /* 0x0000001c100d7224 */ /* 0x000fe200078e020d */
[----:B------:R-:W-:Y:S02]  /*18a0*/  IADD3.X R8, PT, PT, R18, R8, RZ, P2, P1 ;  /* 0x0000000812087210 */ /* 0x000fe400017e24ff */
[----:B------:R-:W-:Y:S01]  /*18b0*/  LOP3.LUT R9, R141, 0x1f20, RZ, 0xc0, !PT ;  /* 0x00001f208d097812 */ /* 0x000fe200078ec0ff */
[----:B------:R-:W-:Y:S01]  /*18c0*/  IMAD.IADD R13, R23, 0x1, R13 ;  /* 0x00000001170d7824 */ /* 0x000fe200078e020d */
[----:B------:R-:W-:Y:S02]  /*18d0*/  LOP3.LUT R160, R154, R140, RZ, 0x3c, !PT ;  /* 0x0000008c9aa07212 */ /* 0x000fe400078e3cff */
[----:B------:R-:W-:Y:S01]  /*18e0*/  IADD3 R16, P1, PT, R12, R22, RZ ;  /* 0x000000160c107210 */ /* 0x000fe20007f3e0ff */
[----:B------:R-:W1:Y:S01]  /*18f0*/  S2UR UR6, SR_CgaCtaId ;  /* 0x00000000000679c3 */ /* 0x000e620000008800 */
[----:B------:R-:W-:Y:S01]  /*1900*/  IMAD.IADD R135, R17, 0x1, -R135 ;  /* 0x0000000111877824 */ /* 0x000fe200078e0a87 */
[----:B------:R-:W-:-:S02]  /*1910*/  LOP3.LUT R160, R9, R160, RZ, 0xfc, !PT ;  /* 0x000000a009a07212 */ /* 0x000fc400078efcff */
[----:B------:R-:W-:Y:S01]  /*1920*/  IMAD.X R17, R8, 0x1, R13, P1 ;  /* 0x0000000108117824 */ /* 0x000fe200008e060d */
[----:B------:R-:W-:-:S05]  /*1930*/  IADD3 R142, P1, PT, R140, R7, RZ ;  /* 0x000000078c8e7210 */ /* 0x000fca0007f3e0ff */
[----:B------:R-:W-:Y:S01]  /*1940*/  IMAD.X R143, RZ, RZ, R6, P1 ;  /* 0x000000ffff8f7224 */ /* 0x000fe200008e0606 */
[----:B------:R-:W-:Y:S01]  /*1950*/  SHF.R.U32.HI R12, RZ, 0x2, R128 ;  /* 0x00000002ff0c7819 */ /* 0x000fe20000011680 */
[----:B------:R-:W-:-:S04]  /*1960*/  UMOV UR7, 0x400 ;  /* 0x0000040000077882 */ /* 0x000fc80000000000 */
[----:B------:R-:W-:Y:S02]  /*1970*/  IMAD R13, R139, R12, RZ ;  /* 0x0000000c8b0d7224 */ /* 0x000fe400078e02ff */
[----:B------:R-:W-:Y:S01]  /*1980*/  IMAD.WIDE.U32 R16, R12, R138, R16 ;  /* 0x0000008a0c107225 */ /* 0x000fe200078e0010 */
[----:B------:R-:W-:-:S03]  /*1990*/  LOP3.LUT R157, R157, R156, RZ, 0x3c, !PT ;  /* 0x0000009c9d9d7212 */ /* 0x000fc600078e3cff */
[----:B------:R-:W-:Y:S02]  /*19a0*/  IMAD.IADD R13, R17, 0x1, R13 ;  /* 0x00000001110d7824 */ /* 0x000fe400078e020d */
[----:B------:R-:W-:Y:S01]  /*19b0*/  IMAD R7, R137, R12, RZ ;  /* 0x0000000c89077224 */ /* 0x000fe200078e02ff */
[----:B-1----:R-:W-:Y:S01]  /*19c0*/  ULEA UR6, UR6, UR7, 0x18 ;  /* 0x0000000706067291 */ /* 0x002fe2000f8ec0ff */
[----:B------:R-:W-:Y:S01]  /*19d0*/  IMAD.WIDE.U32 R142, R12, R136, R142 ;  /* 0x000000880c8e7225 */ /* 0x000fe200078e008e */
[----:B------:R-:W-:Y:S01]  /*19e0*/  LOP3.LUT R156, R157, R156, RZ, 0x3c, !PT ;  /* 0x0000009c9d9c7212 */ /* 0x000fe200078e3cff */
[----:B------:R-:W-:Y:S03]  /*19f0*/  BSSY.RECONVERGENT B0, `(.L_x_6282) ;  /* 0x0000029000007945 */ /* 0x000fe60003800200 */
[----:B------:R-:W-:Y:S01]  /*1a00*/  IADD3 R7, PT, PT, R143, R7, RZ ;  /* 0x000000078f077210 */ /* 0x000fe20007ffe0ff */
[----:B------:R-:W-:Y:S01]  /*1a10*/  IMAD.U32 R132, RZ, RZ, UR6 ;  /* 0x00000006ff847e24 */ /* 0x000fe2000f8e00ff */
[----:B------:R-:W-:-:S03]  /*1a20*/  LOP3.LUT R157, R157, R156, RZ, 0x3c, !PT ;  /* 0x0000009c9d9d7212 */ /* 0x000fc600078e3cff */
[----:B------:R-:W-:Y:S02]  /*1a30*/  IMAD R160, R160, 0x2, R132 ;  /* 0x00000002a0a07824 */ /* 0x000fe400078e0284 */
[----:B--2---:R-:W-:-:S04]  /*1a40*/  @P0 IMAD.WIDE.U32 R18, R10, R155, RZ ;  /* 0x0000009b0a120225 */ /* 0x004fc800078e00ff */
[----:B------:R-:W-:Y:S02]  /*1a50*/  @P0 IMAD R6, R11, R155, RZ ;  /* 0x0000009b0b060224 */ /* 0x000fe400078e02ff */
[-C--:B---3--:R-:W-:Y:S02]  /*1a60*/  @!P0 IMAD R9, R27, R148.reuse, RZ ;  /* 0x000000941b098224 */ /* 0x088fe400078e02ff */
[----:B------:R-:W-:-:S04]  /*1a70*/  @!P0 IMAD.WIDE.U32 R26, R26, R148, RZ ;  /* 0x000000941a1a8225 */ /* 0x000fc800078e00ff */
[----:B------:R-:W-:Y:S01]  /*1a80*/  @!P0 IMAD.MOV.U32 R8, RZ, RZ, R26 ;  /* 0x000000ffff088224 */ /* 0x000fe200078e001a */
[----:B------:R-:W-:Y:S02]  /*1a90*/  @P0 MOV R8, R18 ;  /* 0x0000001200080202 */ /* 0x000fe40000000f00 */
[----:B------:R-:W-:Y:S01]  /*1aa0*/  @!P0 IADD3 R9, PT, PT, R27, R9, RZ ;  /* 0x000000091b098210 */ /* 0x000fe20007ffe0ff */
[----:B------:R-:W-:Y:S01]  /*1ab0*/  @P0 IMAD.IADD R9, R19, 0x1, R6 ;  /* 0x0000000113090824 */ /* 0x000fe200078e0206 */
[----:B------:R-:W-:-:S05]  /*1ac0*/  IADD3 R8, P1, PT, R140, R8, RZ ;  /* 0x000000088c087210 */ /* 0x000fca0007f3e0ff */
[----:B------:R-:W-:Y:S01]  /*1ad0*/  IMAD.X R9, RZ, RZ, R9, P1 ;  /* 0x000000ffff097224 */ /* 0x000fe200008e0609 */
[----:B------:R-:W-:Y:S02]  /*1ae0*/  ISETP.GE.AND P1, PT, R12, R135, PT ;  /* 0x000000870c00720c */ /* 0x000fe40003f26270 */
[----:B------:R-:W-:Y:S01]  /*1af0*/  LEA R145, P2, R16, R24, 0x1 ;  /* 0x0000001810917211 */ /* 0x000fe200078408ff */
[-C--:B----4-:R-:W-:Y:S01]  /*1b00*/  IMAD R6, R15, R147.reuse, RZ ;  /* 0x000000930f067224 */ /* 0x090fe200078e02ff */
[----:B------:R-:W-:Y:S01]  /*1b10*/  LEA R143, P3, R142, R20, 0x1 ;  /* 0x000000148e8f7211 */ /* 0x000fe200078608ff */
[----:B------:R-:W-:Y:S01]  /*1b20*/  IMAD.WIDE.U32 R14, R14, R147, R8 ;  /* 0x000000930e0e7225 */ /* 0x000fe200078e0008 */
[----:B------:R-:W-:Y:S02]  /*1b30*/  LEA.HI.X R144, R16, R25, R13, 0x1, P2 ;  /* 0x0000001910907211 */ /* 0x000fe400010f0c0d */
[----:B------:R-:W-:Y:S02]  /*1b40*/  MOV R13, RZ ;  /* 0x000000ff000d7202 */ /* 0x000fe40000000f00 */
[----:B------:R-:W-:-:S02]  /*1b50*/  LEA.HI.X R142, R142, R21, R7, 0x1, P3 ;  /* 0x000000158e8e7211 */ /* 0x000fc400018f0c07 */
[----:B------:R-:W-:Y:S01]  /*1b60*/  IADD3 R17, PT, PT, R15, R6, RZ ;  /* 0x000000060f117210 */ /* 0x000fe20007ffe0ff */
[----:B------:R-:W-:Y:S01]  /*1b70*/  IMAD.WIDE.U32 R18, R149, 0x40, R12 ;  /* 0x0000004095127825 */ /* 0x000fe200078e000c */
        /* <DEDUP_REMOVED lines=15> */
.L_x_6284:
[----:B------:R1:W-:Y:S02]  /*1c70*/  STS.128 [R160], RZ ;  /* 0x000000ffa0007388 */ /* 0x0003e40000000c00 */
.L_x_6283:
[----:B------:R-:W-:Y:S05]  /*1c80*/  BSYNC.RECONVERGENT B0 ;  /* 0x0000000000007941 */ /* 0x000fea0003800200 */
.L_x_6282:
[----:B------:R-:W-:Y:S01]  /*1c90*/  VIADD R6, R12, 0x20 ;  /* 0x000000200c067836 */ /* 0x000fe20000000000 */
        /* <DEDUP_REMOVED lines=22> */
.L_x_6286:
[----:B------:R-:W-:Y:S05]  /*1e00*/  BSYNC.RECONVERGENT B0 ;  /* 0x0000000000007941 */ /* 0x000fea0003800200 */
.L_x_6285:
[----:B------:R-:W-:Y:S01]  /*1e10*/  BSSY.RECONVERGENT B0, `(.L_x_6287) ;  /* 0x000000e000007945 */ /* 0x000fe20003800200 */
[C---:B----45:R-:W-:Y:S02]  /*1e20*/  SHF.L.U64.HI R5, R136.reuse, 0x5, R137 ;  /* 0x0000000588057819 */ /* 0x070fe40000010289 */
        /* <DEDUP_REMOVED lines=11> */
.L_x_6289:
[----:B------:R4:W-:Y:S02]  /*1ee0*/  STS.128 [R160+0x1000], RZ ;  /* 0x001000ffa0007388 */ /* 0x0009e40000000c00 */
.L_x_6288:
[----:B------:R-:W-:Y:S05]  /*1ef0*/  BSYNC.RECONVERGENT B0 ;  /* 0x0000000000007941 */ /* 0x000fea0003800200 */
.L_x_6287:
[----:B------:R-:W-:Y:S01]  /*1f00*/  ISETP.GE.AND P3, PT, R6, R7, PT ;  /* 0x000000070600720c */ /* 0x000fe20003f66270 */
[----:B----4-:R-:W-:Y:S01]  /*1f10*/  VIADD R8, R12, 0x40 ;  /* 0x000000400c087836 */ /* 0x010fe20000000000 */
[----:B------:R-:W-:Y:S01]  /*1f20*/  LEA R10, P0, R4, R143, 0x1 ;  /* 0x0000008f040a7211 */ /* 0x000fe200078008ff */
[----:B------:R-:W-:Y:S01]  /*1f30*/  VIADD R12, R12, 0x60 ;  /* 0x000000600c0c7836 */ /* 0x000fe20000000000 */
[----:B------:R-:W-:Y:S02]  /*1f40*/  BSSY.RECONVERGENT B0, `(.L_x_6290) ;  /* 0x000000c000007945 */ /* 0x000fe40003800200 */
[-C--:B------:R-:W-:Y:S02]  /*1f50*/  ISETP.GE.AND P2, PT, R8, R7.reuse, PT ;  /* 0x000000070800720c */ /* 0x080fe40003f46270 */
[----:B------:R-:W-:Y:S02]  /*1f60*/  ISETP.GE.AND P1, PT, R12, R7, PT ;  /* 0x000000070c00720c */ /* 0x000fe40003f26270 */
[----:B------:R-:W-:-:S03]  /*1f70*/  LEA.HI.X R11, R4, R142, R5, 0x1, P0 ;  /* 0x0000008e040b7211 */ /* 0x000fc600000f0c05 */
[----:B------:R-:W-:Y:S08]  /*1f80*/  @P3 BRA `(.L_x_6291) ;  /* 0x00000000001c3947 */ /* 0x000ff00003800000 */
[----:B------:R-:W-:-:S13]  /*1f90*/  ISETP.GE.AND P0, PT, R140, R153, PT ;  /* 0x000000998c00720c */ /* 0x000fda0003f06270 */
[----:B------:R4:W-:Y:S01]  /*1fa0*/  @P0 STS.128 [R160+0x1800], RZ ;  /* 0x001800ffa0000388 */ /* 0x0009e20000000c00 */
[----:B------:R-:W-:Y:S05]  /*1fb0*/  @P0 BRA `(.L_x_6291) ;  /* 0x0000000000100947 */ /* 0x000fea0003800000 */
[----:B------:R-:W-:Y:S01]  /*1fc0*/  @!PT LDS RZ, [RZ] ;  /* 0x00000000fffff984 */ /* 0x000fe20000000800 */
[----:B------:R-:W-:Y:S01]  /*1fd0*/  @!PT LDS RZ, [RZ] ;  /* 0x00000000fffff984 */ /* 0x000fe20000000800 */
[----:B------:R-:W-:Y:S01]  /*1fe0*/  @!PT LDS RZ, [RZ] ;  /* 0x00000000fffff984 */ /* 0x000fe20000000800 */
[----:B------:R1:W-:Y:S02]  /*1ff0*/  LDGSTS.E.BYPASS.LTC128B.128 [R160+0x1800], desc[UR4][R10.64] ;  /* 0x018000000aa07fae */ /* 0x0003e4000b981a04 */
.L_x_6291:
[----:B------:R-:W-:Y:S05]  /*2000*/  BSYNC.RECONVERGENT B0 ;  /* 0x0000000000007941 */ /* 0x000fea0003800200 */
.L_x_6290:
        /* <DEDUP_REMOVED lines=11> */
.L_x_6293:
[----:B------:R-:W-:Y:S05]  /*20c0*/  BSYNC.RECONVERGENT B0 ;  /* 0x0000000000007941 */ /* 0x000fea0003800200 */
.L_x_6292:
        /* <DEDUP_REMOVED lines=11> */
.L_x_6295:
[----:B------:R-:W-:Y:S05]  /*2180*/  BSYNC.RECONVERGENT B0 ;  /* 0x0000000000007941 */ /* 0x000fea0003800200 */
.L_x_6294:
        /* <DEDUP_REMOVED lines=17> */
.L_x_6298:
[----:B------:R1:W-:Y:S01]  /*22a0*/  STS.128 [R160+0x3000], RZ ;  /* 0x003000ffa0007388 */ /* 0x0003e20000000c00 */
[----:B------:R-:W-:Y:S05]  /*22b0*/  BRA `(.L_x_6299) ;  /* 0x0000000000047947 */ /* 0x000fea0003800000 */
.L_x_6297:
[----:B------:R1:W-:Y:S02]  /*22c0*/  STS.128 [R160+0x3000], RZ ;  /* 0x003000ffa0007388 */ /* 0x0003e40000000c00 */
.L_x_6299:
[----:B------:R-:W-:Y:S05]  /*22d0*/  BSYNC.RECONVERGENT B0 ;  /* 0x0000000000007941 */ /* 0x000fea0003800200 */
.L_x_6296:
[-C--:B------:R-:W-:Y:S01]  /*22e0*/  ISETP.GE.AND P3, PT, R6, R7.reuse, PT ;  /* 0x000000070600720c */ /* 0x080fe20003f66270 */
[----:B------:R-:W-:Y:S01]  /*22f0*/  IMAD.SHL.U32 R88, R128, 0x20, RZ ;  /* 0x0000002080587824 */ /* 0x000fe200078e00ff */
[-C--:B------:R-:W-:Y:S01]  /*2300*/  ISETP.GE.AND P2, PT, R8, R7.reuse, PT ;  /* 0x000000070800720c */ /* 0x080fe20003f46270 */
[----:B------:R-:W-:Y:S01]  /*2310*/  IMAD.SHL.U32 R129, R128, 0x4, RZ ;  /* 0x0000000480817824 */ /* 0x000fe200078e00ff */
[----:B------:R-:W-:Y:S01]  /*2320*/  ISETP.GE.AND P1, PT, R12, R7, PT ;  /* 0x000000070c00720c */ /* 0x000fe20003f26270 */
[----:B------:R-:W-:Y:S01]  /*2330*/  IMAD.SHL.U32 R7, R128, 0x10, RZ ;  /* 0x0000001080077824 */ /* 0x000fe200078e00ff */
[----:B------:R-:W-:Y:S01]  /*2340*/  SHF.R.U32.HI R130, RZ, 0x1, R128 ;  /* 0x00000001ff827819 */ /* 0x000fe20000011680 */
[----:B------:R-:W-:Y:S01]  /*2350*/  BSSY.RECONVERGENT B0, `(.L_x_6300) ;  /* 0x0000019000007945 */ /* 0x000fe20003800200 */
[----:B------:R-:W-:Y:S02]  /*2360*/  LOP3.LUT R6, R88, 0xc0, RZ, 0xc0, !PT ;  /* 0x000000c058067812 */ /* 0x000fe400078ec0ff */
[----:B------:R-:W-:-:S02]  /*2370*/  LOP3.LUT R131, R7, 0x3e00, RZ, 0xc0, !PT ;  /* 0x00003e0007837812 */ /* 0x000fc400078ec0ff */
[----:B------:R-:W-:Y:S01]  /*2380*/  LOP3.LUT R87, R130, 0x8, RZ, 0xc0, !PT ;  /* 0x0000000882577812 */ /* 0x000fe200078ec0ff */
[----:B------:R2:W-:Y:S01]  /*2390*/  @P3 STS.128 [R160+0x3800], RZ ;  /* 0x003800ffa0003388 */ /* 0x0005e20000000c00 */
[----:B------:R-:W-:Y:S02]  /*23a0*/  LOP3.LUT R7, R7, 0x100, RZ, 0xc0, !PT ;  /* 0x0000010007077812 */ /* 0x000fe400078ec0ff */
[----:B------:R-:W-:Y:S02]  /*23b0*/  LOP3.LUT R8, R129, 0x18, RZ, 0xc0, !PT ;  /* 0x0000001881087812 */ /* 0x000fe400078ec0ff */
[--C-:B------:R-:W-:Y:S02]  /*23c0*/  LOP3.LUT R87, R87, 0xc0, R88.reuse, 0xf8, !PT ;  /* 0x000000c057577812 */ /* 0x100fe400078ef858 */
[----:B------:R-:W-:Y:S02]  /*23d0*/  LOP3.LUT R9, R131, 0x20, R88, 0xf8, !PT ;  /* 0x0000002083097812 */ /* 0x000fe400078ef858 */
[----:B-1----:R-:W-:-:S02]  /*23e0*/  LEA R10, P0, R4, R145, 0x1 ;  /* 0x00000091040a7211 */ /* 0x002fc400078008ff */
[----:B------:R-:W-:Y:S02]  /*23f0*/  LOP3.LUT R7, R7, 0x20, R88, 0xf8, !PT ;  /* 0x0000002007077812 */ /* 0x000fe400078ef858 */
[----:B------:R-:W-:Y:S02]  /*2400*/  LOP3.LUT R6, R6, 0x8, R128, 0xf8, !PT ;  /* 0x0000000806067812 */ /* 0x000fe400078ef880 */
[----:B------:R-:W-:Y:S02]  /*2410*/  LOP3.LUT R87, R87, R8, RZ, 0x3c, !PT ;  /* 0x0000000857577212 */ /* 0x000fe400078e3cff */
[----:B------:R-:W-:Y:S02]  /*2420*/  LOP3.LUT R9, R9, 0x100, R88, 0xf8, !PT ;  /* 0x0000010009097812 */ /* 0x000fe400078ef858 */
[----:B------:R-:W-:Y:S02]  /*2430*/  LEA.HI.X R11, R4, R144, R5, 0x1, P0 ;  /* 0x00000090040b7211 */ /* 0x000fe400000f0c05 */
[----:B------:R-:W-:-:S02]  /*2440*/  LOP3.LUT R6, R7, R6, R8, 0xf6, !PT ;  /* 0x0000000607067212 */ /* 0x000fc400078ef608 */
        /* <DEDUP_REMOVED lines=9> */
.L_x_6301:
[----:B------:R-:W-:Y:S05]  /*24e0*/  BSYNC.RECONVERGENT B0 ;  /* 0x0000000000007941 */ /* 0x000fea0003800200 */
.L_x_6300:
        /* <DEDUP_REMOVED lines=14> */
.L_x_6303:
[----:B------:R-:W-:Y:S05]  /*25d0*/  BSYNC.RECONVERGENT B0 ;  /* 0x0000000000007941 */ /* 0x000fea0003800200 */
.L_x_6302:
        /* <DEDUP_REMOVED lines=12> */
.L_x_6305:
[----:B------:R-:W-:Y:S05]  /*26a0*/  BSYNC.RECONVERGENT B0 ;  /* 0x0000000000007941 */ /* 0x000fea0003800200 */
.L_x_6304:
[----:B-1----:R1:W-:Y:S01]  /*26b0*/  LDSM.16.M88.4 R4, [R80] ;  /* 0x000000005004783b */ /* 0x0023e20000000200 */
[----:B------:R-:W-:Y:S01]  /*26c0*/  IMAD.MOV.U32 R86, RZ, RZ, 0x20 ;  /* 0x00000020ff567424 */ /* 0x000fe200078e00ff */
[C---:B------:R-:W-:Y:S01]  /*26d0*/  LOP3.LUT P0, RZ, R128.reuse, 0x4, RZ, 0xc0, !PT ;  /* 0x0000000480ff7812 */ /* 0x040fe2000780c0ff */
[----:B------:R-:W-:Y:S01]  /*26e0*/  IMAD.SHL.U32 R91, R128, 0x2, RZ ;  /* 0x00000002805b7824 */ /* 0x000fe200078e00ff */
[----:B------:R-:W5:Y:S01]  /*26f0*/  LDSM.16.M88.4 R60, [R89+0x1000] ;  /* 0x00100000593c783b */ /* 0x000f620000000200 */
[----:B------:R-:W-:Y:S01]  /*2700*/  BSSY.RECONVERGENT B1, `(.L_x_6306) ;  /* 0x000012c000017945 */ /* 0x000fe20003800200 */
[----:B------:R-:W-:Y:S01]  /*2710*/  SEL R86, R86, 0xffffffe0, !P0 ;  /* 0xffffffe056567807 */ /* 0x000fe20004000000 */
[----:B------:R-:W-:Y:S01]  /*2720*/  IMAD.MOV.U32 R152, RZ, RZ, R0 ;  /* 0x000000ffff987224 */ /* 0x000fe200078e0000 */
[----:B------:R-:W2:Y:S01]  /*2730*/  LDSM.16.M88.4 R52, [R89+0x1400] ;  /* 0x001400005934783b */ /* 0x000ea20000000200 */
[----:B------:R-:W-:-:S03]  /*2740*/  LOP3.LUT R91, R0, 0x6, R91, 0xf8, !PT ;  /* 0x00000006005b7812 */ /* 0x000fc600078ef85b */
[----:B------:R-:W3:Y:S01]  /*2750*/  LDSM.16.M88.4 R44, [R89+0x1800] ;  /* 0x00180000592c783b */ /* 0x000ee20000000200 */
[CC--:B------:R-:W-:Y:S02]  /*2760*/  ISETP.GE.AND P3, PT, R91.reuse, R84.reuse, PT ;  /* 0x000000545b00720c */ /* 0x0c0fe40003f66270 */
[C---:B------:R-:W-:Y:S01]  /*2770*/  LOP3.LUT R90, R91.reuse, 0x9, RZ, 0xfc, !PT ;  /* 0x000000095b5a7812 */ /* 0x040fe200078efcff */
[----:B------:R-:W4:Y:S03]  /*2780*/  LDSM.16.M88.4 R36, [R89+0x1c00] ;  /* 0x001c00005924783b */ /* 0x000f260000000200 */
[----:B------:R-:W-:Y:S01]  /*2790*/  ISETP.GE.AND P0, PT, R90, R84, PT ;  /* 0x000000545a00720c */ /* 0x000fe20003f06270 */
[----:B------:R-:W4:Y:S01]  /*27a0*/  LDSM.16.M88.4 R28, [R89+0x2000] ;  /* 0x00200000591c783b */ /* 0x000f220000000200 */
[----:B------:R-:W-:Y:S01]  /*27b0*/  LOP3.LUT R90, R91, 0x18, RZ, 0xfc, !PT ;  /* 0x000000185b5a7812 */ /* 0x000fe200078efcff */
[----:B-1----:R-:W-:-:S02]  /*27c0*/  IMAD.IADD R80, R80, 0x1, R86 ;  /* 0x0000000150507824 */ /* 0x002fc400078e0256 */
[----:B------:R-:W1:Y:S01]  /*27d0*/  LDSM.16.M88.4 R20, [R89+0x2400] ;  /* 0x002400005914783b */ /* 0x000e620000000200 */
[----:B------:R-:W-:-:S03]  /*27e0*/  ISETP.GE.AND P4, PT, R90, R84, PT ;  /* 0x000000545a00720c */ /* 0x000fc60003f86270 */
[----:B------:R-:W1:Y:S04]  /*27f0*/  LDSM.16.M88.4 R12, [R89+0x2800] ;  /* 0x00280000590c783b */ /* 0x000e680000000200 */
[----:B------:R2:W1:Y:S04]  /*2800*/  LDSM.16.M88.4 R68, [R89+0x2c00] ;  /* 0x002c00005944783b */ /* 0x0004680000000200 */
[----:B------:R-:W-:Y:S04]  /*2810*/  LDSM.16.M88.4 R80, [R80] ;  /* 0x000000005050783b */ /* 0x000fe80000000200 */
[----:B------:R-:W0:Y:S01]  /*2820*/  LDGDEPBAR ;  /* 0x00000000000079af */ /* 0x000e220000000000 */
[C---:B-----5:R-:W-:Y:S08]  /*2830*/  HMMA.16816.F32.BF16 R64, R4.reuse, R60, RZ ;  /* 0x0000003c0440723c */ /* 0x060ff000000418ff */
[----:B------:R-:W-:Y:S01]  /*2840*/  HMMA.16816.F32.BF16 R60, R4, R62, RZ ;  /* 0x0000003e043c723c */ /* 0x000fe200000418ff */
[----:B--2---:R-:W-:-:S05]  /*2850*/  IMAD.IADD R89, R89, 0x1, R86 ;  /* 0x0000000159597824 */ /* 0x004fca00078e0256 */
[----:B------:R-:W2:Y:S02]  /*2860*/  LDSM.16.M88.4 R76, [R89+0x1000] ;  /* 0x00100000594c783b */ /* 0x000ea40000000200 */
[C---:B------:R-:W-:Y:S02]  /*2870*/  HMMA.16816.F32.BF16 R56, R4.reuse, R52, RZ ;  /* 0x000000340438723c */ /* 0x040fe400000418ff */
[----:B------:R-:W5:Y:S06]  /*2880*/  LDSM.16.M88.4 R72, [R89+0x1400] ;  /* 0x001400005948783b */ /* 0x000f6c0000000200 */
[C---:B---3--:R-:W-:Y:S08]  /*2890*/  HMMA.16816.F32.BF16 R48, R4.reuse, R44, RZ ;  /* 0x0000002c0430723c */ /* 0x048ff000000418ff */
        /* <DEDUP_REMOVED lines=13> */
[----:B--2---:R-:W-:Y:S01]  /*2970*/  HMMA.16816.F32.BF16 R64, R80, R76, R64 ;  /* 0x0000004c5040723c */ /* 0x004fe20000041840 */
[----:B------:R-:W-:-:S02]  /*2980*/  LOP3.LUT R77, R91, 0x1, RZ, 0xfc, !PT ;  /* 0x000000015b4d7812 */ /* 0x000fc400078efcff */
[----:B------:R-:W-:Y:S02]  /*2990*/  LOP3.LUT R76, R91, 0x8, RZ, 0xfc, !PT ;  /* 0x000000085b4c7812 */ /* 0x000fe400078efcff */
[-C--:B------:R-:W-:Y:S02]  /*29a0*/  ISETP.GE.AND P2, PT, R77, R84.reuse, PT ;  /* 0x000000544d00720c */ /* 0x080fe40003f46270 */
[----:B------:R-:W-:Y:S01]  /*29b0*/  ISETP.GE.AND P1, PT, R76, R84, PT ;  /* 0x000000544c00720c */ /* 0x000fe20003f26270 */
[C---:B------:R-:W-:Y:S01]  /*29c0*/  HMMA.16816.F32.BF16 R60, R80.reuse, R78, R60 ;  /* 0x0000004e503c723c */ /* 0x040fe2000004183c */
[----:B------:R-:W2:Y:S07]  /*29d0*/  LDSM.16.M88.4 R76, [R89+0x1c00] ;  /* 0x001c0000594c783b */ /* 0x000eae0000000200 */
[----:B-----5:R-:W-:Y:S01]  /*29e0*/  HMMA.16816.F32.BF16 R56, R80, R72, R56 ;  /* 0x000000485038723c */ /* 0x020fe20000041838 */
[----:B------:R-:W-:-:S02]  /*29f0*/  LOP3.LUT R72, R91, 0x11, RZ, 0xfc, !PT ;  /* 0x000000115b487812 */ /* 0x000fc400078efcff */
[C---:B------:R-:W-:Y:S02]  /*2a00*/  LOP3.LUT R73, R91.reuse, 0x10, RZ, 0xfc, !PT ;  /* 0x000000105b497812 */ /* 0x040fe400078efcff */
[-C--:B------:R-:W-:Y:S02]  /*2a10*/  ISETP.GE.AND P5, PT, R72, R84.reuse, PT ;  /* 0x000000544800720c */ /* 0x080fe40003fa6270 */
[----:B------:R-:W-:Y:S01]  /*2a20*/  LOP3.LUT R72, R91, 0x19, RZ, 0xfc, !PT ;  /* 0x000000195b487812 */ /* 0x000fe200078efcff */
[----:B------:R-:W-:Y:S01]  /*2a30*/  HMMA.16816.F32.BF16 R52, R80, R74, R52 ;  /* 0x0000004a5034723c */ /* 0x000fe20000041834 */
[----:B------:R-:W-:Y:S02]  /*2a40*/  ISETP.GE.AND P6, PT, R73, R84, PT ;  /* 0x000000544900720c */ /* 0x000fe40003fc6270 */
[----:B------:R-:W-:Y:S02]  /*2a50*/  FSEL R92, R66, -INF , !P3 ;  /* 0xff800000425c7808 */ /* 0x000fe40005800000 */
[----:B------:R-:W-:-:S02]  /*2a60*/  FSEL R73, R64, -INF , !P3 ;  /* 0xff80000040497808 */ /* 0x000fc40005800000 */
[----:B------:R-:W-:Y:S02]  /*2a70*/  ISETP.GE.AND P3, PT, R72, R84, PT ;  /* 0x000000544800720c */ /* 0x000fe40003f66270 */
[----:B------:R-:W-:Y:S01]  /*2a80*/  FSEL R95, R67, -INF , !P2 ;  /* 0xff800000435f7808 */ /* 0x000fe20005000000 */
[C---:B-1----:R-:W-:Y:S01]  /*2a90*/  HMMA.16816.F32.BF16 R48, R80.reuse, R68, R48 ;  /* 0x000000445030723c */ /* 0x042fe20000041830 */
[----:B------:R-:W-:Y:S02]  /*2aa0*/  FSEL R72, R65, -INF , !P2 ;  /* 0xff80000041487808 */ /* 0x000fe40005000000 */
[----:B------:R-:W1:Y:S01]  /*2ab0*/  LDSM.16.M88.4 R64, [R89+0x2000] ;  /* 0x002000005940783b */ /* 0x000e620000000200 */
[C---:B------:R-:W-:Y:S02]  /*2ac0*/  LOP3.LUT R74, R91.reuse, 0x20, RZ, 0xfc, !PT ;  /* 0x000000205b4a7812 */ /* 0x040fe400078efcff */
[----:B------:R-:W-:Y:S02]  /*2ad0*/  LOP3.LUT R69, R91, 0x28, RZ, 0xfc, !PT ;  /* 0x000000285b457812 */ /* 0x000fe400078efcff */
[----:B------:R-:W-:Y:S01]  /*2ae0*/  HMMA.16816.F32.BF16 R44, R80, R70, R44 ;  /* 0x00000046502c723c */ /* 0x000fe2000004182c */
[----:B------:R-:W-:-:S02]  /*2af0*/  FSEL R68, R60, -INF , !P1 ;  /* 0xff8000003c447808 */ /* 0x000fc40004800000 */
[-C--:B------:R-:W-:Y:S02]  /*2b00*/  ISETP.GE.AND P2, PT, R74, R84.reuse, PT ;  /* 0x000000544a00720c */ /* 0x080fe40003f46270 */
[----:B------:R-:W-:Y:S02]  /*2b10*/  FSEL R103, R63, -INF , !P0 ;  /* 0xff8000003f677808 */ /* 0x000fe40004000000 */
[----:B------:R-:W-:Y:S01]  /*2b20*/  FSEL R60, R61, -INF , !P0 ;  /* 0xff8000003d3c7808 */ /* 0x000fe20004000000 */
[----:B--2---:R-:W-:Y:S01]  /*2b30*/  HMMA.16816.F32.BF16 R40, R80, R76, R40 ;  /* 0x0000004c5028723c */ /* 0x004fe20000041828 */
[----:B------:R-:W-:Y:S02]  /*2b40*/  LOP3.LUT R74, R91, 0x21, RZ, 0xfc, !PT ;  /* 0x000000215b4a7812 */ /* 0x000fe400078efcff */
[----:B------:R-:W-:Y:S02]  /*2b50*/  ISETP.GE.AND P0, PT, R69, R84, PT ;  /* 0x000000544500720c */ /* 0x000fe40003f06270 */
[----:B------:R-:W-:-:S02]  /*2b60*/  FSEL R71, R52, -INF , !P4 ;  /* 0xff80000034477808 */ /* 0x000fc40006000000 */
[----:B------:R-:W-:Y:S01]  /*2b70*/  FSEL R108, R58, -INF , !P6 ;  /* 0xff8000003a6c7808 */ /* 0x000fe20007000000 */
[----:B------:R-:W-:Y:S01]  /*2b80*/  HMMA.16816.F32.BF16 R36, R80, R78, R36 ;  /* 0x0000004e5024723c */ /* 0x000fe20000041824 */
[----:B------:R-:W-:Y:S02]  /*2b90*/  FSEL R69, R56, -INF , !P6 ;  /* 0xff80000038457808 */ /* 0x000fe40007000000 */
[----:B------:R-:W-:Y:S02]  /*2ba0*/  FSEL R109, R59, -INF , !P5 ;  /* 0xff8000003b6d7808 */ /* 0x000fe40006800000 */
[----:B------:R-:W-:Y:S02]  /*2bb0*/  FSEL R70, R57, -INF , !P5 ;  /* 0xff80000039467808 */ /* 0x000fe40006800000 */
[----:B------:R-:W-:Y:S01]  /*2bc0*/  LOP3.LUT R52, R91, 0x39, RZ, 0xfc, !PT ;  /* 0x000000395b347812 */ /* 0x000fe200078efcff */
[----:B------:R-:W2:Y:S01]  /*2bd0*/  LDSM.16.M88.4 R56, [R89+0x2400] ;  /* 0x002400005938783b */ /* 0x000ea20000000200 */
[----:B------:R-:W-:-:S02]  /*2be0*/  FSEL R102, R62, -INF , !P1 ;  /* 0xff8000003e667808 */ /* 0x000fc40004800000 */
[----:B------:R-:W-:Y:S02]  /*2bf0*/  ISETP.GE.AND P1, PT, R74, R84, PT ;  /* 0x000000544a00720c */ /* 0x000fe40003f26270 */
[----:B------:R-:W-:Y:S02]  /*2c00*/  FSEL R78, R50, -INF , !P2 ;  /* 0xff800000324e7808 */ /* 0x000fe40005000000 */
[----:B------:R-:W-:Y:S02]  /*2c10*/  FSEL R74, R48, -INF , !P2 ;  /* 0xff800000304a7808 */ /* 0x000fe40005000000 */
[----:B------:R-:W-:Y:S02]  /*2c20*/  FSEL R76, R54, -INF , !P4 ;  /* 0xff800000364c7808 */ /* 0x000fe40006000000 */
[----:B------:R-:W-:Y:S01]  /*2c30*/  FSEL R77, R55, -INF , !P3 ;  /* 0xff800000374d7808 */ /* 0x000fe20005800000 */
[----:B-1----:R-:W-:Y:S01]  /*2c40*/  HMMA.16816.F32.BF16 R28, R80, R66, R28 ;  /* 0x00000042501c723c */ /* 0x002fe2000004181c */
[----:B------:R-:W-:-:S02]  /*2c50*/  FSEL R75, R53, -INF , !P3 ;  /* 0xff800000354b7808 */ /* 0x000fc40005800000 */
[-C--:B------:R-:W-:Y:S02]  /*2c60*/  ISETP.GE.AND P2, PT, R52, R84.reuse, PT ;  /* 0x000000543400720c */ /* 0x080fe40003f46270 */
[----:B------:R-:W1:Y:S01]  /*2c70*/  LDSM.16.M88.4 R52, [R89+0x2800] ;  /* 0x002800005934783b */ /* 0x000e620000000200 */
[C---:B------:R-:W-:Y:S02]  /*2c80*/  LOP3.LUT R61, R91.reuse, 0x29, RZ, 0xfc, !PT ;  /* 0x000000295b3d7812 */ /* 0x040fe400078efcff */
[----:B------:R-:W-:Y:S01]  /*2c90*/  LOP3.LUT R62, R91, 0x31, RZ, 0xfc, !PT ;  /* 0x000000315b3e7812 */ /* 0x000fe200078efcff */
[----:B------:R-:W-:Y:S01]  /*2ca0*/  HMMA.16816.F32.BF16 R32, R80, R64, R32 ;  /* 0x000000405020723c */ /* 0x000fe20000041820 */
[-C--:B------:R-:W-:Y:S02]  /*2cb0*/  ISETP.GE.AND P6, PT, R61, R84.reuse, PT ;  /* 0x000000543d00720c */ /* 0x080fe40003fc6270 */
[----:B------:R-:W-:Y:S02]  /*2cc0*/  LOP3.LUT R61, R91, 0x30, RZ, 0xfc, !PT ;  /* 0x000000305b3d7812 */ /* 0x000fe400078efcff */
[----:B------:R-:W-:-:S02]  /*2cd0*/  ISETP.GE.AND P4, PT, R62, R84, PT ;  /* 0x000000543e00720c */ /* 0x000fc40003f86270 */
[----:B------:R-:W-:Y:S02]  /*2ce0*/  FSEL R62, R44, -INF , !P0 ;  /* 0xff8000002c3e7808 */ /* 0x000fe40004000000 */
[----:B------:R-:W-:Y:S02]  /*2cf0*/  ISETP.GE.AND P5, PT, R61, R84, PT ;  /* 0x000000543d00720c */ /* 0x000fe40003fa6270 */
[----:B------:R-:W-:Y:S02]  /*2d00*/  LOP3.LUT R44, R91, 0x49, RZ, 0xfc, !PT ;  /* 0x000000495b2c7812 */ /* 0x000fe400078efcff */
[----:B------:R-:W-:Y:S02]  /*2d10*/  FSEL R67, R42, -INF , !P5 ;  /* 0xff8000002a437808 */ /* 0x000fe40006800000 */
[----:B------:R-:W-:Y:S02]  /*2d20*/  FSEL R97, R40, -INF , !P5 ;  /* 0xff80000028617808 */ /* 0x000fe40006800000 */
[----:B------:R-:W-:-:S02]  /*2d30*/  FSEL R64, R46, -INF , !P0 ;  /* 0xff8000002e407808 */ /* 0x000fc40004000000 */
[----:B------:R-:W-:Y:S01]  /*2d40*/  FSEL R110, R47, -INF , !P6 ;  /* 0xff8000002f6e7808 */ /* 0x000fe20007000000 */
[----:B--2---:R-:W-:Y:S01]  /*2d50*/  HMMA.16816.F32.BF16 R24, R80, R56, R24 ;  /* 0x000000385018723c */ /* 0x004fe20000041818 */
[----:B------:R-:W-:Y:S02]  /*2d60*/  FSEL R105, R45, -INF , !P6 ;  /* 0xff8000002d697808 */ /* 0x000fe40007000000 */
[----:B------:R-:W-:Y:S02]  /*2d70*/  ISETP.GE.AND P5, PT, R44, R84, PT ;  /* 0x000000542c00720c */ /* 0x000fe40003fa6270 */
[----:B------:R2:W3:Y:S01]  /*2d80*/  LDSM.16.M88.4 R44, [R89+0x2c00] ;  /* 0x002c0000592c783b */ /* 0x0004e20000000200 */
[----:B------:R-:W-:Y:S01]  /*2d90*/  LOP3.LUT R42, R91, 0x50, RZ, 0xfc, !PT ;  /* 0x000000505b2a7812 */ /* 0x000fe200078efcff */
[----:B------:R-:W-:-:S04]  /*2da0*/  DEPBAR.LE SB0, 0x0 ;  /* 0x000080000000791a */ /* 0x000fc80000000000 */
[----:B------:R-:W-:Y:S01]  /*2db0*/  LOP3.LUT R61, R91, 0x38, RZ, 0xfc, !PT ;  /* 0x000000385b3d7812 */ /* 0x000fe200078efcff */
[C---:B------:R-:W-:Y:S01]  /*2dc0*/  HMMA.16816.F32.BF16 R20, R80.reuse, R58, R20 ;  /* 0x0000003a5014723c */ /* 0x040fe20000041814 */
[----:B------:R-:W-:Y:S02]  /*2dd0*/  FSEL R40, R43, -INF , !P4 ;  /* 0xff8000002b287808 */ /* 0x000fe40006000000 */
[----:B------:R-:W-:Y:S02]  /*2de0*/  FSEL R104, R41, -INF , !P4 ;  /* 0xff80000029687808 */ /* 0x000fe40006000000 */
[-C--:B------:R-:W-:Y:S02]  /*2df0*/  ISETP.GE.AND P4, PT, R42, R84.reuse, PT ;  /* 0x000000542a00720c */ /* 0x080fe40003f86270 */
[----:B------:R-:W-:Y:S01]  /*2e00*/  LOP3.LUT R48, R91, 0x40, RZ, 0xfc, !PT ;  /* 0x000000405b307812 */ /* 0x000fe200078efcff */
[----:B-1----:R-:W-:Y:S01]  /*2e10*/  HMMA.16816.F32.BF16 R12, R80, R54, R12 ;  /* 0x00000036500c723c */ /* 0x002fe2000004180c */
[----:B------:R-:W-:-:S02]  /*2e20*/  ISETP.GE.AND P3, PT, R61, R84, PT ;  /* 0x000000543d00720c */ /* 0x000fc40003f66270 */
[----:B------:R-:W-:Y:S02]  /*2e30*/  FSEL R114, R26, -INF , !P4 ;  /* 0xff8000001a727808 */ /* 0x000fe40006000000 */
[----:B------:R-:W-:Y:S02]  /*2e40*/  FSEL R61, R24, -INF , !P4 ;  /* 0xff800000183d7808 */ /* 0x000fe40006000000 */
[----:B------:R-:W-:Y:S01]  /*2e50*/  FSEL R79, R51, -INF , !P1 ;  /* 0xff800000334f7808 */ /* 0x000fe20004800000 */
[----:B------:R-:W-:Y:S01]  /*2e60*/  HMMA.16816.F32.BF16 R16, R80, R52, R16 ;  /* 0x000000345010723c */ /* 0x000fe20000041810 */
[----:B--2---:R-:W-:Y:S02]  /*2e70*/  FSEL R89, R29, -INF , !P5 ;  /* 0xff8000001d597808 */ /* 0x004fe40006800000 */
[----:B------:R-:W-:Y:S02]  /*2e80*/  LOP3.LUT R29, R91, 0x69, RZ, 0xfc, !PT ;  /* 0x000000695b1d7812 */ /* 0x000fe400078efcff */
[----:B------:R-:W-:-:S02]  /*2e90*/  FSEL R63, R49, -INF , !P1 ;  /* 0xff800000313f7808 */ /* 0x000fc40004800000 */
[-C--:B------:R-:W-:Y:S02]  /*2ea0*/  ISETP.GE.AND P4, PT, R29, R84.reuse, PT ;  /* 0x000000541d00720c */ /* 0x080fe40003f86270 */
[----:B------:R-:W-:Y:S02]  /*2eb0*/  ISETP.GE.AND P1, PT, R48, R84, PT ;  /* 0x000000543000720c */ /* 0x000fe40003f26270 */
[C---:B------:R-:W-:Y:S02]  /*2ec0*/  LOP3.LUT R49, R91.reuse, 0x41, RZ, 0xfc, !PT ;  /* 0x000000415b317812 */ /* 0x040fe400078efcff */
[C---:B------:R-:W-:Y:S02]  /*2ed0*/  LOP3.LUT R48, R91.reuse, 0x48, RZ, 0xfc, !PT ;  /* 0x000000485b307812 */ /* 0x040fe400078efcff */
[----:B------:R-:W-:Y:S01]  /*2ee0*/  LOP3.LUT R42, R91, 0x51, RZ, 0xfc, !PT ;  /* 0x000000515b2a7812 */ /* 0x000fe200078efcff */
[----:B---3--:R-:W-:Y:S01]  /*2ef0*/  HMMA.16816.F32.BF16 R8, R80, R44, R8 ;  /* 0x0000002c5008723c */ /* 0x008fe20000041808 */
[----:B------:R-:W-:-:S02]  /*2f00*/  FSEL R107, R15, -INF , !P4 ;  /* 0xff8000000f6b7808 */ /* 0x000fc40006000000 */
[----:B------:R-:W-:Y:S02]  /*2f10*/  FSEL R56, R38, -INF , !P3 ;  /* 0xff80000026387808 */ /* 0x000fe40005800000 */
[----:B------:R-:W-:Y:S02]  /*2f20*/  FSEL R98, R36, -INF , !P3 ;  /* 0xff80000024627808 */ /* 0x000fe40005800000 */
[-C--:B------:R-:W-:Y:S01]  /*2f30*/  ISETP.GE.AND P0, PT, R49, R84.reuse, PT ;  /* 0x000000543100720c */ /* 0x080fe20003f06270 */
[----:B------:R-:W-:Y:S01]  /*2f40*/  HMMA.16816.F32.BF16 R4, R80, R46, R4 ;  /* 0x0000002e5004723c */ /* 0x000fe20000041804 */
[----:B------:R-:W-:Y:S02]  /*2f50*/  FSEL R47, R13, -INF , !P4 ;  /* 0xff8000000d2f7808 */ /* 0x000fe40006000000 */
[----:B------:R-:W-:Y:S02]  /*2f60*/  ISETP.NE.AND P4, PT, R85, 0x1, PT ;  /* 0x000000015500780c */ /* 0x000fe40003f85270 */
[----:B------:R-:W-:-:S02]  /*2f70*/  ISETP.GE.AND P6, PT, R48, R84, PT ;  /* 0x000000543000720c */ /* 0x000fc40003fc6270 */
[C---:B------:R-:W-:Y:S02]  /*2f80*/  LOP3.LUT R41, R91.reuse, 0x58, RZ, 0xfc, !PT ;  /* 0x000000585b297812 */ /* 0x040fe400078efcff */
[----:B------:R-:W-:Y:S02]  /*2f90*/  ISETP.GE.AND P3, PT, R42, R84, PT ;  /* 0x000000542a00720c */ /* 0x000fe40003f66270 */
[C---:B------:R-:W-:Y:S02]  /*2fa0*/  LOP3.LUT R38, R91.reuse, 0x59, RZ, 0xfc, !PT ;  /* 0x000000595b267812 */ /* 0x040fe400078efcff */
[----:B------:R-:W-:Y:S02]  /*2fb0*/  LOP3.LUT R36, R91, 0x60, RZ, 0xfc, !PT ;  /* 0x000000605b247812 */ /* 0x000fe400078efcff */
        /* <DEDUP_REMOVED lines=14> */
[C---:B------:R-:W-:Y:S02]  /*30a0*/  LOP3.LUT R26, R91.reuse, 0x71, RZ, 0xfc, !PT ;  /* 0x000000715b1a7812 */ /* 0x040fe400078efcff */
[C---:B------:R-:W-:Y:S02]  /*30b0*/  LOP3.LUT R25, R91.reuse, 0x78, RZ, 0xfc, !PT ;  /* 0x000000785b197812 */ /* 0x040fe400078efcff */
[----:B------:R-:W-:Y:S02]  /*30c0*/  LOP3.LUT R91, R91, 0x79, RZ, 0xfc, !PT ;  /* 0x000000795b5b7812 */ /* 0x000fe400078efcff */
        /* <DEDUP_REMOVED lines=9> */
[----:B------:R-:W-:Y:S01]  /*3160*/  BAR.SYNC.DEFER_BLOCKING 0x0 ;  /* 0x0000000000007b1d */ /* 0x000fe20000010000 */
[----:B------:R-:W-:-:S02]  /*3170*/  ISETP.GE.AND P6, PT, R33, R84, PT ;  /* 0x000000542100720c */ /* 0x000fc40003fc6270 */
[-C--:B------:R-:W-:Y:S02]  /*3180*/  ISETP.GE.AND P5, PT, R32, R84.reuse, PT ;  /* 0x000000542000720c */ /* 0x080fe40003fa6270 */
[-C--:B------:R-:W-:Y:S02]  /*3190*/  ISETP.GE.AND P3, PT, R28, R84.reuse, PT ;  /* 0x000000541c00720c */ /* 0x080fe40003f66270 */
        /* <DEDUP_REMOVED lines=29> */
.L_x_6309:
        /* <DEDUP_REMOVED lines=62> */
.L_x_6310:
[----:B------:R-:W-:Y:S05]  /*3750*/  BSYNC.RECONVERGENT B0 ;  /* 0x0000000000007941 */ /* 0x000fea0003800200 */
.L_x_6308:
[CC--:B------:R-:W-:Y:S01]  /*3760*/  ISETP.GE.AND P0, PT, R140.reuse, R153.reuse, PT ;  /* 0x000000998c00720c */ /* 0x0c0fe20003f06270 */
[----:B------:R-:W-:Y:S01]  /*3770*/  BSSY.RECONVERGENT B0, `(.L_x_6311) ;  /* 0x0000023000007945 */ /* 0x000fe20003800200 */
[----:B------:R-:W-:-:S11]  /*3780*/  ISETP.GE.AND P1, PT, R140, R153, PT ;  /* 0x000000998c00720c */ /* 0x000fd60003f26270 */
[C---:B------:R-:W-:Y:S01]  /*3790*/  @!P0 IMAD.SHL.U32 R4, R136.reuse, 0x40, RZ ;  /* 0x0000004088048824 */ /* 0x040fe200078e00ff */
[CC--:B------:R-:W-:Y:S01]  /*37a0*/  @!P0 LEA R6, P5, R136.reuse, R143.reuse, 0x6 ;  /* 0x0000008f88068211 */ /* 0x0c0fe200078a30ff */
[----:B------:R-:W-:Y:S01]  /*37b0*/  @!P1 IMAD.MOV.U32 R5, RZ, RZ, R142 ;  /* 0x000000ffff059224 */ /* 0x000fe200078e008e */
[----:B------:R-:W-:Y:S02]  /*37c0*/  @!P0 SHF.L.U64.HI R0, R136, 0x6, R137 ;  /* 0x0000000688008819 */ /* 0x000fe40000010289 */
[----:B------:R-:W-:Y:S01]  /*37d0*/  @!P0 IADD3 R8, P3, P2, R4, R143, R4 ;  /* 0x0000008f04088210 */ /* 0x000fe20007a7e004 */
[----:B------:R-:W-:Y:S01]  /*37e0*/  @!P1 IMAD.MOV.U32 R4, RZ, RZ, R143 ;  /* 0x000000ffff049224 */ /* 0x000fe200078e008f */
[-C--:B------:R-:W-:Y:S02]  /*37f0*/  @!P0 LEA.HI.X R7, R136, R142.reuse, R137, 0x6, P5 ;  /* 0x0000008e88078211 */ /* 0x080fe400028f3489 */
[----:B------:R-:W-:Y:S02]  /*3800*/  @!P0 IADD3.X R9, PT, PT, R0, R142, R0, P3, P2 ;  /* 0x0000008e00098210 */ /* 0x000fe40001fe4400 */
[----:B------:R-:W-:Y:S01]  /*3810*/  @!PT LDS RZ, [RZ] ;  /* 0x00000000fffff984 */ /* 0x000fe20000000800 */
[----:B------:R-:W-:Y:S01]  /*3820*/  @!PT LDS RZ, [RZ] ;  /* 0x00000000fffff984 */ /* 0x000fe20000000800 */
[----:B------:R-:W-:Y:S01]  /*3830*/  @!PT LDS RZ, [RZ] ;  /* 0x00000000fffff984 */ /* 0x000fe20000000800 */
[----:B------:R1:W-:Y:S04]  /*3840*/  @!P1 LDGSTS.E.BYPASS.LTC128B.128 [R160+0x1000], desc[UR4][R4.64] ;  /* 0x0100000004a09fae */ /* 0x0003e8000b981a04 */
[----:B------:R1:W-:Y:S04]  /*3850*/  @P1 STS.128 [R160+0x1000], RZ ;  /* 0x001000ffa0001388 */ /* 0x0003e80000000c00 */
        /* <DEDUP_REMOVED lines=12> */
[----:B------:R-:W-:-:S04]  /*3920*/  LEA R0, P0, R136, R143, 0x6 ;  /* 0x0000008f88007211 */ /* 0x000fc800078030ff */
[C---:B-1----:R-:W-:Y:S02]  /*3930*/  LEA R4, P1, R136.reuse, R0, 0x7 ;  /* 0x0000000088047211 */ /* 0x042fe400078238ff */
[----:B------:R-:W-:-:S04]  /*3940*/  LEA.HI.X R0, R136, R142, R137, 0x6, P0 ;  /* 0x0000008e88007211 */ /* 0x000fc800000f3489 */
[----:B------:R-:W-:-:S05]  /*3950*/  LEA.HI.X R5, R136, R0, R137, 0x7, P1 ;  /* 0x0000000088057211 */ /* 0x000fca00008f3c89 */
[----:B------:R-:W-:Y:S01]  /*3960*/  @!PT LDS RZ, [RZ] ;  /* 0x00000000fffff984 */ /* 0x000fe20000000800 */
[----:B------:R-:W-:Y:S01]  /*3970*/  @!PT LDS RZ, [RZ] ;  /* 0x00000000fffff984 */ /* 0x000fe20000000800 */
[----:B------:R-:W-:Y:S01]  /*3980*/  @!PT LDS RZ, [RZ] ;  /* 0x00000000fffff984 */ /* 0x000fe20000000800 */
[----:B------:R2:W-:Y:S02]  /*3990*/  LDGSTS.E.BYPASS.LTC128B.128 [R160+0x2800], desc[UR4][R4.64] ;  /* 0x0280000004a07fae */ /* 0x0005e4000b981a04 */
.L_x_6312:
[----:B------:R-:W-:Y:S05]  /*39a0*/  BSYNC.RECONVERGENT B0 ;  /* 0x0000000000007941 */ /* 0x000fea0003800200 */
.L_x_6311:
[----:B------:R-:W0:Y:S02]  /*39b0*/  LDGDEPBAR ;  /* 0x00000000000079af */ /* 0x000e240000000000 */
.L_x_6307:
[----:B------:R-:W-:Y:S05]  /*39c0*/  BSYNC.RECONVERGENT B1 ;  /* 0x0000000000017941 */ /* 0x000fea0003800200 */
.L_x_6306:
        /* <DEDUP_REMOVED lines=33> */
[----:B-12---:R-:W1:Y:S02]  /*3be0*/  SHFL.BFLY PT, R4, R0, 0x2, 0x1f ;  /* 0x0c401f0000047f89 */ /* 0x006e6400000e0000 */
        /* <DEDUP_REMOVED lines=8> */
[----:B---3--:R-:W-:-:S05]  /*3c70*/  FMUL.FTZ R32, R33, R0 ;  /* 0x0000000021207220 */ /* 0x008fca0000410000 */
        /* <DEDUP_REMOVED lines=18> */
[----:B------:R-:W2:Y:S01]  /*3da0*/  LDSM.16.MT88.4 R4, [R86+0x3000] ;  /* 0x003000005604783b */ /* 0x000ea20000004200 */
[----:B------:R-:W-:Y:S01]  /*3db0*/  MUFU.EX2 R101, R101 ;  /* 0x0000006500657308 */ /* 0x000fe20000000800 */
[-CC-:B------:R-:W-:Y:S01]  /*3dc0*/  FFMA.FTZ R103, R73, R33.reuse, -R37.reuse ;  /* 0x0000002149677223 */ /* 0x180fe20000010825 */
        /* <DEDUP_REMOVED lines=24> */
[----:B------:R-:W4:Y:S01]  /*3f50*/  LDSM.16.MT88.4 R16, [R40+0x3800] ;  /* 0x003800002810783b */ /* 0x000f220000004200 */
        /* <DEDUP_REMOVED lines=15> */
[-CC-:B------:R-:W-:Y:S01]  /*4050*/  FFMA.FTZ R94, R94, R33.reuse, -R37.reuse ;  /* 0x000000215e5e7223 */ /* 0x180fe20000010825 */
[-CC-:B------:R-:W-:Y:S01]  /*4060*/  FFMA.FTZ R96, R96, R33.reuse, -R37.reuse ;  /* 0x0000002160607223 */ /* 0x180fe20000010825 */
[-CC-:B------:R-:W-:Y:S01]  /*4070*/  FFMA.FTZ R90, R90, R33.reuse, -R37.reuse ;  /* 0x000000215a5a7223 */ /* 0x180fe20000010825 */
[-CC-:B------:R-:W-:Y:S01]  /*4080*/  FFMA.FTZ R107, R89, R33.reuse, -R37.reuse ;  /* 0x00000021596b7223 */ /* 0x180fe20000010825 */
[----:B------:R-:W-:Y:S01]  /*4090*/  FADD.FTZ R100, R101, R100 ;  /* 0x0000006465647221 */ /* 0x000fe20000010000 */
[-CC-:B------:R-:W-:Y:S01]  /*40a0*/  FFMA.FTZ R89, R106, R33.reuse, -R32.reuse ;  /* 0x000000216a597223 */ /* 0x180fe20000010820 */
[----:B------:R-:W1:Y:S01]  /*40b0*/  MUFU.EX2 R88, R88 ;  /* 0x0000005800587308 */ /* 0x000e620000000800 */
[-C--:B------:R-:W-:Y:S01]  /*40c0*/  FFMA.FTZ R25, R114, R33.reuse, -R32 ;  /* 0x0000002172197223 */ /* 0x080fe20000010820 */
[----:B------:R-:W-:Y:S01]  /*40d0*/  FADD.FTZ R100, R92, R100 ;  /* 0x000000645c647221 */ /* 0x000fe20000010000 */
[-C--:B------:R-:W-:Y:S01]  /*40e0*/  FFMA.FTZ R24, R24, R33.reuse, -R32 ;  /* 0x0000002118187223 */ /* 0x080fe20000010820 */
[-CC-:B------:R-:W-:Y:S01]  /*40f0*/  FFMA.FTZ R61, R61, R33.reuse, -R37.reuse ;  /* 0x000000213d3d7223 */ /* 0x180fe20000010825 */
[-CC-:B------:R-:W-:Y:S01]  /*4100*/  FFMA.FTZ R65, R65, R33.reuse, -R37.reuse ;  /* 0x0000002141417223 */ /* 0x180fe20000010825 */
[-CC-:B------:R-:W-:Y:S01]  /*4110*/  FFMA.FTZ R57, R57, R33.reuse, -R37.reuse ;  /* 0x0000002139397223 */ /* 0x180fe20000010825 */
[--C-:B------:R-:W-:Y:S01]  /*4120*/  FFMA.FTZ R106, R55, R33, -R37.reuse ;  /* 0x00000021376a7223 */ /* 0x100fe20000010825 */
[----:B------:R-:W3:Y:S01]  /*4130*/  MUFU.EX2 R95, R95 ;  /* 0x0000005f005f7308 */ /* 0x000ee20000000800 */
[----:B--2---:R-:W-:Y:S01]  /*4140*/  F2FP.BF16.F32.PACK_AB R68, R102, R103 ;  /* 0x000000676644723e */ /* 0x004fe200000010ff */
[----:B------:R-:W-:Y:S01]  /*4150*/  FADD.FTZ R102, R103, R102 ;  /* 0x0000006667667221 */ /* 0x000fe20000010000 */
[----:B------:R-:W-:Y:S01]  /*4160*/  FADD.FTZ R91, R91, R100 ;  /* 0x000000645b5b7221 */ /* 0x000fe20000010000 */
[-C--:B------:R-:W-:Y:S01]  /*4170*/  FFMA.FTZ R28, R28, R33.reuse, -R32 ;  /* 0x000000211c1c7223 */ /* 0x080fe20000010820 */
[-CC-:B------:R-:W-:Y:S01]  /*4180*/  FFMA.FTZ R54, R54, R33.reuse, -R37.reuse ;  /* 0x0000002136367223 */ /* 0x180fe20000010825 */
[-CC-:B------:R-:W-:Y:S01]  /*4190*/  FFMA.FTZ R50, R50, R33.reuse, -R37.reuse ;  /* 0x0000002132327223 */ /* 0x180fe20000010825 */
[-CC-:B------:R-:W-:Y:S01]  /*41a0*/  FFMA.FTZ R49, R49, R33.reuse, -R37.reuse ;  /* 0x0000002131317223 */ /* 0x180fe20000010825 */
[----:B------:R-:W2:Y:S01]  /*41b0*/  MUFU.EX2 R66, R66 ;  /* 0x0000004200427308 */ /* 0x000ea20000000800 */
[----:B-1----:R-:W-:Y:S01]  /*41c0*/  FADD.FTZ R102, R88, R102 ;  /* 0x0000006658667221 */ /* 0x002fe20000010000 */
[-CC-:B------:R-:W-:Y:S01]  /*41d0*/  FFMA.FTZ R47, R47, R33.reuse, -R37.reuse ;  /* 0x000000212f2f7223 */ /* 0x180fe20000010825 */
[-CC-:B------:R-:W-:Y:S01]  /*41e0*/  FFMA.FTZ R44, R44, R33.reuse, -R37.reuse ;  /* 0x000000212c2c7223 */ /* 0x180fe20000010825 */
[-CC-:B------:R-:W-:Y:S01]  /*41f0*/  FFMA.FTZ R55, R99, R33.reuse, -R32.reuse ;  /* 0x0000002163377223 */ /* 0x180fe20000010820 */
[-CC-:B------:R-:W-:Y:S01]  /*4200*/  FFMA.FTZ R93, R93, R33.reuse, -R32.reuse ;  /* 0x000000215d5d7223 */ /* 0x180fe20000010820 */
[-C--:B------:R-:W-:Y:S01]  /*4210*/  FFMA.FTZ R162, R34, R33.reuse, -R37 ;  /* 0x0000002122a27223 */ /* 0x080fe20000010825 */
[----:B------:R-:W-:Y:S01]  /*4220*/  FFMA.FTZ R161, R30, R33, -R32 ;  /* 0x000000211ea17223 */ /* 0x000fe20000010820 */
[----:B------:R-:W1:Y:S01]  /*4230*/  MUFU.EX2 R58, R58 ;  /* 0x0000003a003a7308 */ /* 0x000e620000000800 */
[C---:B---3--:R-:W-:Y:S01]  /*4240*/  F2FP.BF16.F32.PACK_AB R70, R95.reuse, R88 ;  /* 0x000000585f46723e */ /* 0x048fe200000010ff */
[----:B------:R-:W-:-:S06]  /*4250*/  FADD.FTZ R95, R95, R102 ;  /* 0x000000665f5f7221 */ /* 0x000fcc0000010000 */
[----:B------:R-:W3:Y:S01]  /*4260*/  MUFU.EX2 R53, R53 ;  /* 0x0000003500357308 */ /* 0x000ee20000000800 */
[----:B------:R-:W-:Y:S01]  /*4270*/  HMMA.16816.F32.BF16 R80, R68, R76, RZ ;  /* 0x0000004c4450723c */ /* 0x000fe200000418ff */
[----:B--2---:R-:W-:-:S06]  /*4280*/  FADD.FTZ R91, R66, R91 ;  /* 0x0000005b425b7221 */ /* 0x004fcc0000010000 */
[----:B------:R-:W2:Y:S01]  /*4290*/  MUFU.EX2 R52, R52 ;  /* 0x0000003400347308 */ /* 0x000ea20000000800 */
[C---:B------:R-:W-:Y:S07]  /*42a0*/  HMMA.16816.F32.BF16 R76, R68.reuse, R78, RZ ;  /* 0x0000004e444c723c */ /* 0x040fee00000418ff */
[----:B------:R-:W5:Y:S01]  /*42b0*/  MUFU.EX2 R87, R87 ;  /* 0x0000005700577308 */ /* 0x000f620000000800 */
[----:B------:R-:W-:Y:S01]  /*42c0*/  HMMA.16816.F32.BF16 R72, R68, R4, RZ ;  /* 0x000000044448723c */ /* 0x000fe200000418ff */
[C---:B-1----:R-:W-:Y:S01]  /*42d0*/  F2FP.BF16.F32.PACK_AB R5, R58.reuse, R66 ;  /* 0x000000423a05723e */ /* 0x042fe200000010ff */
[----:B------:R-:W-:-:S04]  /*42e0*/  FADD.FTZ R58, R58, R91 ;  /* 0x0000005b3a3a7221 */ /* 0x000fc80000010000 */
[----:B---3--:R-:W-:Y:S01]  /*42f0*/  FADD.FTZ R58, R53, R58 ;  /* 0x0000003a353a7221 */ /* 0x008fe20000010000 */
[----:B------:R-:W1:Y:S01]  /*4300*/  MUFU.EX2 R64, R64 ;  /* 0x0000004000407308 */ /* 0x000e620000000800 */
[----:B------:R-:W-:Y:S01]  /*4310*/  HMMA.16816.F32.BF16 R68, R68, R6, RZ ;  /* 0x000000064444723c */ /* 0x000fe200000418ff */
[C---:B--2---:R-:W-:Y:S01]  /*4320*/  F2FP.BF16.F32.PACK_AB R7, R52.reuse, R53 ;  /* 0x000000353407723e */ /* 0x044fe200000010ff */
[----:B------:R-:W-:-:S05]  /*4330*/  FADD.FTZ R52, R52, R58 ;  /* 0x0000003a34347221 */ /* 0x000fca0000010000 */
[----:B------:R-:W2:Y:S01]  /*4340*/  MUFU.EX2 R56, R56 ;  /* 0x0000003800387308 */ /* 0x000ea20000000800 */
[----:B-----5:R-:W-:-:S07]  /*4350*/  FADD.FTZ R95, R87, R95 ;  /* 0x0000005f575f7221 */ /* 0x020fce0000010000 */
        /* <DEDUP_REMOVED lines=15> */
[C---:B------:R-:W-:Y:S02]  /*4450*/  HMMA.16816.F32.BF16 R72, R4.reuse, R8, R72 ;  /* 0x000000080448723c */ /* 0x040fe40000041848 */
[----:B------:R-:W2:Y:S06]  /*4460*/  MUFU.EX2 R59, R59 ;  /* 0x0000003b003b7308 */ /* 0x000eac0000000800 */
[----:B------:R-:W-:Y:S01]  /*4470*/  HMMA.16816.F32.BF16 R68, R4, R10, R68 ;  /* 0x0000000a0444723c */ /* 0x000fe20000041844 */
[----:B------:R-:W5:Y:S01]  /*4480*/  LDSM.16.MT88.4 R8, [R40+0x3c00] ;  /* 0x003c00002808783b */ /* 0x000f620000004200 */
[----:B------:R-:W4:Y:S01]  /*4490*/  MUFU.EX2 R63, R63 ;  /* 0x0000003f003f7308 */ /* 0x000f220000000800 */
[----:B------:R-:W-:-:S02]  /*44a0*/  F2FP.BF16.F32.PACK_AB R5, R46, R48 ;  /* 0x000000302e05723e */ /* 0x000fc400000010ff */
[----:B---3--:R-:W-:Y:S01]  /*44b0*/  F2FP.BF16.F32.PACK_AB R7, R43, R45 ;  /* 0x0000002d2b07723e */ /* 0x008fe200000010ff */
[----:B------:R-:W-:-:S04]  /*44c0*/  FADD.FTZ R45, R45, R52 ;  /* 0x000000342d2d7221 */ /* 0x000fc80000010000 */
        /* <DEDUP_REMOVED lines=22> */
[----:B------:R-:W3:Y:S08]  /*4630*/  MUFU.EX2 R98, R98 ;  /* 0x0000006200627308 */ /* 0x000ef00000000800 */
[----:B------:R-:W4:Y:S01]  /*4640*/  MUFU.EX2 R105, R105 ;  /* 0x0000006900697308 */ /* 0x000f220000000800 */
[----:B-----5:R-:W-:Y:S01]  /*4650*/  F2FP.BF16.F32.PACK_AB R4, R104, R97 ;  /* 0x000000616804723e */ /* 0x020fe200000010ff */
[----:B------:R-:W-:-:S04]  /*4660*/  FADD.FTZ R97, R97, R62 ;  /* 0x0000003e61617221 */ /* 0x000fc80000010000 */
[----:B------:R-:W-:Y:S02]  /*4670*/  FADD.FTZ R97, R104, R97 ;  /* 0x0000006168617221 */ /* 0x000fe40000010000 */
[----:B------:R-:W-:Y:S02]  /*4680*/  MUFU.EX2 R31, R31 ;  /* 0x0000001f001f7308 */ /* 0x000fe40000000800 */
[----:B---3--:R-:W-:-:S06]  /*4690*/  FADD.FTZ R97, R98, R97 ;  /* 0x0000006162617221 */ /* 0x008fcc0000010000 */
[----:B------:R-:W3:Y:S01]  /*46a0*/  MUFU.EX2 R29, R29 ;  /* 0x0000001d001d7308 */ /* 0x000ee20000000800 */
[C---:B----4-:R-:W-:Y:S01]  /*46b0*/  F2FP.BF16.F32.PACK_AB R6, R105.reuse, R98 ;  /* 0x000000626906723e */ /* 0x050fe200000010ff */
        /* <DEDUP_REMOVED lines=116> */
[----:B------:R-:W-:Y:S01]  /*4e00*/  IMAD.MOV.U32 R87, RZ, RZ, R0 ;  /* 0x000000ffff577224 */ /* 0x000fe200078e0000 */
[----:B------:R-:W-:Y:S01]  /*4e10*/  IADD3 R150, PT, PT, -R85, 0x1, RZ ;  /* 0x0000000155967810 */ /* 0x000fe20007ffe1ff */
[----:B------:R-:W-:Y:S01]  /*4e20*/  IMAD.MOV.U32 R86, RZ, RZ, R84 ;  /* 0x000000ffff567224 */ /* 0x000fe200078e0054 */
[----:B------:R-:W-:Y:S01]  /*4e30*/  ISETP.NE.AND.EX P6, PT, R159, RZ, PT, P6 ;  /* 0x000000ff9f00720c */ /* 0x000fe20003fc5360 */
[----:B------:R-:W-:-:S12]  /*4e40*/  VIADD R151, R85, 0xfffffffe ;  /* 0xfffffffe55977836 */ /* 0x000fd80000000000 */
.L_x_6320:
[----:B------:R-:W1:Y:S01]  /*4e50*/  S2R R128, SR_TID.X ;  /* 0x0000000000807919 */ /* 0x000e620000002100 */
[----:B------:R-:W-:Y:S04]  /*4e60*/  DEPBAR.LE SB0, 0x0 ;  /* 0x000080000000791a */ /* 0x000fe80000000000 */
[----:B------:R-:W-:Y:S05]  /*4e70*/  WARPSYNC.ALL ;  /* 0x0000000000007948 */ /* 0x000fea0003800000 */
[----:B------:R-:W-:Y:S01]  /*4e80*/  BAR.SYNC.DEFER_BLOCKING 0x0 ;  /* 0x0000000000007b1d */ /* 0x000fe20000010000 */
[----:B------:R-:W-:Y:S01]  /*4e90*/  MOV R4, R145 ;  /* 0x0000009100047202 */ /* 0x000fe20000000f00 */
[----:B------:R-:W-:Y:S05]  /*4ea0*/  @!P6 IMAD.MOV.U32 R0, RZ, RZ, RZ ;  /* 0x000000ffff00e224 */ /* 0x000fea00078e00ff */
[----:B------:R-:W-:Y:S02]  /*4eb0*/  @!P6 IADD3 R0, P0, PT, RZ, -R0, RZ ;  /* 0x80000000ff00e210 */ /* 0x000fe40007f1e0ff */
[----:B-1----:R-:W-:Y:S01]  /*4ec0*/  SHF.L.U32 R141, R128, 0x3, RZ ;  /* 0x00000003808d7819 */ /* 0x002fe200000006ff */
[----:B------:R-:W2:Y:S01]  /*4ed0*/  @!P6 LD.E R5, desc[UR4][R2.64+0x40] ;  /* 0x000040040205e980 */ /* 0x000ea2000c101900 */
[----:B------:R-:W-:Y:S01]  /*4ee0*/  BSSY.RECONVERGENT B0, `(.L_x_6314) ;  /* 0x0000046000007945 */ /* 0x000fe20003800200 */
[----:B--2---:R-:W-:Y:S04]  /*4ef0*/  @!P6 IMAD.SHL.U32 R5, R5, 0x80, RZ ;  /* 0x000000800505e824 */ /* 0x004fe800078e00ff */
[----:B------:R-:W-:Y:S05]  /*4f00*/  @!P6 IMAD.X R5, RZ, RZ, ~R5, P0 ;  /* 0x000000ffff05e224 */ /* 0x000fea00000e0e05 */
[----:B------:R-:W-:Y:S04]  /*4f10*/  @!P6 SHF.R.S64 R0, R0, 0x1f, R5 ;  /* 0x0000001f0000e819 */ /* 0x000fe80000001005 */
[----:B------:R-:W-:Y:S01]  /*4f20*/  @!P6 IADD3 R145, P0, PT, R145, R0, RZ ;  /* 0x000000009191e210 */ /* 0x000fe20007f1e0ff */
[----:B------:R-:W-:Y:S03]  /*4f30*/  IMAD.MOV.U32 R0, RZ, RZ, R144 ;  /* 0x000000ffff007224 */ /* 0x000fe600078e0090 */
        /* <DEDUP_REMOVED lines=64> */
.L_x_6315:
[----:B------:R-:W-:Y:S05]  /*5340*/  BSYNC.RECONVERGENT B0 ;  /* 0x0000000000007941 */ /* 0x000fea0003800200 */
.L_x_6314:
[----:B------:R-:W1:Y:S01]  /*5350*/  S2UR UR6, SR_CgaCtaId ;  /* 0x00000000000679c3 */ /* 0x000e620000008800 */
[C---:B------:R-:W-:Y:S01]  /*5360*/  LOP3.LUT R140, R141.reuse, 0x18, RZ, 0xc0, !PT ;  /* 0x000000188d8c7812 */ /* 0x040fe200078ec0ff */
[----:B------:R-:W-:Y:S01]  /*5370*/  UMOV UR7, 0x400 ;  /* 0x0000040000077882 */ /* 0x000fe20000000000 */
[C---:B------:R-:W-:Y:S01]  /*5380*/  LOP3.LUT R154, R128.reuse, 0x18, RZ, 0xc0, !PT ;  /* 0x00000018809a7812 */ /* 0x040fe200078ec0ff */
[C---:B------:R-:W-:Y:S01]  /*5390*/  IMAD.SHL.U32 R134, R128.reuse, 0x20, RZ ;  /* 0x0000002080867824 */ /* 0x040fe200078e00ff */
[C---:B------:R-:W-:Y:S01]  /*53a0*/  LOP3.LUT R0, R141.reuse, 0xc0, RZ, 0xc0, !PT ;  /* 0x000000c08d007812 */ /* 0x040fe200078ec0ff */
[----:B------:R-:W-:Y:S01]  /*53b0*/  IMAD.SHL.U32 R131, R128, 0x10, RZ ;  /* 0x0000001080837824 */ /* 0x000fe200078e00ff */
[-C--:B------:R-:W-:Y:S01]  /*53c0*/  ISETP.GE.AND P5, PT, R140, R153.reuse, PT ;  /* 0x000000998c00720c */ /* 0x080fe20003fa6270 */
[----:B------:R-:W-:Y:S01]  /*53d0*/  IMAD.SHL.U32 R129, R128, 0x4, RZ ;  /* 0x0000000480817824 */ /* 0x000fe200078e00ff */
[----:B------:R-:W-:Y:S01]  /*53e0*/  LOP3.LUT R154, R0, R154, RZ, 0xfc, !PT ;  /* 0x0000009a009a7212 */ /* 0x000fe200078efcff */
[----:B------:R-:W-:Y:S01]  /*53f0*/  IMAD.MOV.U32 R124, RZ, RZ, 0x20 ;  /* 0x00000020ff7c7424 */ /* 0x000fe200078e00ff */
[----:B------:R-:W-:Y:S01]  /*5400*/  LOP3.LUT R5, R141, 0x1f20, RZ, 0xc0, !PT ;  /* 0x00001f208d057812 */ /* 0x000fe200078ec0ff */
[----:B------:R-:W-:Y:S01]  /*5410*/  VIADD R150, R150, 0x1 ;  /* 0x0000000196967836 */ /* 0x000fe20000000000 */
[----:B------:R-:W-:Y:S01]  /*5420*/  LOP3.LUT R6, R154, R140, RZ, 0x3c, !PT ;  /* 0x0000008c9a067212 */ /* 0x000fe200078e3cff */
[----:B------:R-:W-:Y:S01]  /*5430*/  BSSY.RECONVERGENT B1, `(.L_x_6316) ;  /* 0x00000de000017945 */ /* 0x000fe20003800200 */
[----:B------:R-:W-:Y:S02]  /*5440*/  SHF.R.U32.HI R130, RZ, 0x1, R128 ;  /* 0x00000001ff827819 */ /* 0x000fe40000011680 */
[----:B------:R-:W-:Y:S02]  /*5450*/  LOP3.LUT R5, R5, R6, RZ, 0xfc, !PT ;  /* 0x0000000605057212 */ /* 0x000fe400078efcff */
[----:B------:R-:W-:Y:S01]  /*5460*/  LOP3.LUT R88, R134, 0xc0, RZ, 0xc0, !PT ;  /* 0x000000c086587812 */ /* 0x000fe200078ec0ff */
[----:B------:R-:W-:Y:S01]  /*5470*/  @!P5 IMAD.MOV.U32 R8, RZ, RZ, R145 ;  /* 0x000000ffff08d224 */ /* 0x000fe200078e0091 */
[----:B------:R-:W-:Y:S01]  /*5480*/  LOP3.LUT R4, R131, 0x100, RZ, 0xc0, !PT ;  /* 0x0000010083047812 */ /* 0x000fe200078ec0ff */
[----:B------:R-:W-:Y:S01]  /*5490*/  @!P5 IMAD.MOV.U32 R9, RZ, RZ, R144 ;  /* 0x000000ffff09d224 */ /* 0x000fe200078e0090 */
[----:B------:R-:W-:Y:S01]  /*54a0*/  LOP3.LUT R133, R130, 0x8, RZ, 0xc0, !PT ;  /* 0x0000000882857812 */ /* 0x000fe200078ec0ff */
[----:B-1----:R-:W-:Y:S01]  /*54b0*/  ULEA UR6, UR6, UR7, 0x18 ;  /* 0x0000000706067291 */ /* 0x002fe2000f8ec0ff */
[----:B------:R-:W-:Y:S02]  /*54c0*/  LOP3.LUT R88, R88, 0x8, R128, 0xf8, !PT ;  /* 0x0000000858587812 */ /* 0x000fe400078ef880 */
[----:B------:R-:W-:Y:S02]  /*54d0*/  LOP3.LUT R0, R129, 0x18, RZ, 0xc0, !PT ;  /* 0x0000001881007812 */ /* 0x000fe400078ec0ff */
[--C-:B------:R-:W-:Y:S01]  /*54e0*/  LOP3.LUT R4, R4, 0x20, R134.reuse, 0xf8, !PT ;  /* 0x0000002004047812 */ /* 0x100fe200078ef886 */
[----:B------:R-:W-:Y:S01]  /*54f0*/  IMAD.U32 R132, RZ, RZ, UR6 ;  /* 0x00000006ff847e24 */ /* 0x000fe2000f8e00ff */
[----:B------:R-:W-:Y:S02]  /*5500*/  LOP3.LUT R133, R133, 0xc0, R134, 0xf8, !PT ;  /* 0x000000c085857812 */ /* 0x000fe400078ef886 */
[----:B------:R-:W-:Y:S01]  /*5510*/  ISETP.GE.AND P4, PT, R140, R153, PT ;  /* 0x000000998c00720c */ /* 0x000fe20003f86270 */
[----:B------:R-:W-:Y:S01]  /*5520*/  IMAD R160, R5, 0x2, R132 ;  /* 0x0000000205a07824 */ /* 0x000fe200078e0284 */
[----:B------:R-:W-:Y:S02]  /*5530*/  LOP3.LUT R88, R4, R88, R0, 0xf6, !PT ;  /* 0x0000005804587212 */ /* 0x000fe400078ef600 */
[----:B------:R-:W-:Y:S01]  /*5540*/  LOP3.LUT R133, R133, R0, RZ, 0x3c, !PT ;  /* 0x0000000085857212 */ /* 0x000fe200078e3cff */
[C---:B------:R-:W-:Y:S01]  /*5550*/  IMAD.SHL.U32 R0, R138.reuse, 0x40, RZ ;  /* 0x000000408a007824 */ /* 0x040fe200078e00ff */
[----:B------:R-:W-:Y:S01]  /*5560*/  @!PT LDS RZ, [RZ] ;  /* 0x00000000fffff984 */ /* 0x000fe20000000800 */
[----:B------:R-:W-:Y:S01]  /*5570*/  @!PT LDS RZ, [RZ] ;  /* 0x00000000fffff984 */ /* 0x000fe20000000800 */
[----:B------:R-:W-:Y:S01]  /*5580*/  @!PT LDS RZ, [RZ] ;  /* 0x00000000fffff984 */ /* 0x000fe20000000800 */
[----:B------:R1:W-:Y:S01]  /*5590*/  @!P5 LDGSTS.E.BYPASS.LTC128B.128 [R160+0x3000], desc[UR4][R8.64] ;  /* 0x0300000008a0dfae */ /* 0x0003e2000b981a04 */
[--C-:B------:R-:W-:Y:S01]  /*55a0*/  SHF.L.U64.HI R4, R138, 0x6, R139.reuse ;  /* 0x000000068a047819 */ /* 0x100fe2000001028b */
[----:B------:R-:W-:Y:S01]  /*55b0*/  IMAD R88, R88, 0x2, R132 ;  /* 0x0000000258587824 */ /* 0x000fe200078e0284 */
[----:B------:R-:W-:Y:S02]  /*55c0*/  LOP3.LUT R131, R131, 0x3e00, RZ, 0xc0, !PT ;  /* 0x00003e0083837812 */ /* 0x000fe400078ec0ff */
[----:B------:R-:W-:Y:S01]  /*55d0*/  @P5 STS.128 [R160+0x3000], RZ ;  /* 0x003000ffa0005388 */ /* 0x000fe20000000c00 */
[----:B------:R-:W-:Y:S02]  /*55e0*/  IADD3 R6, P0, PT, R0, R145, RZ ;  /* 0x0000009100067210 */ /* 0x000fe40007f1e0ff */
[----:B------:R-:W-:Y:S02]  /*55f0*/  LOP3.LUT R92, R131, 0x20, R134, 0xf8, !PT ;  /* 0x00000020835c7812 */ /* 0x000fe400078ef886 */
[----:B------:R-:W-:Y:S01]  /*5600*/  @P4 STS.128 [R160+0x3800], RZ ;  /* 0x003800ffa0004388 */ /* 0x000fe20000000c00 */
[----:B------:R-:W-:Y:S01]  /*5610*/  @!P4 IADD3 R10, P1, PT, R6, R0, RZ ;  /* 0x00000000060ac210 */ /* 0x000fe20007f3e0ff */
[----:B------:R-:W-:Y:S01]  /*5620*/  IMAD.X R7, R4, 0x1, R144, P0 ;  /* 0x0000000104077824 */ /* 0x000fe200000e0690 */
[----:B------:R-:W-:Y:S03]  /*5630*/  LOP3.LUT R92, R92, 0x100, R134, 0xf8, !PT ;  /* 0x000001005c5c7812 */ /* 0x000fe600078ef886 */
[----:B------:R-:W-:Y:S01]  /*5640*/  @!P4 IMAD.X R11, R7, 0x1, R4, P1 ;  /* 0x00000001070bc824 */ /* 0x000fe200008e0604 */
[----:B------:R-:W-:Y:S01]  /*5650*/  @!PT LDS RZ, [RZ] ;  /* 0x00000000fffff984 */ /* 0x000fe20000000800 */
[----:B------:R-:W-:Y:S01]  /*5660*/  @!PT LDS RZ, [RZ] ;  /* 0x00000000fffff984 */ /* 0x000fe20000000800 */
[----:B------:R-:W-:Y:S01]  /*5670*/  @!PT LDS RZ, [RZ] ;  /* 0x00000000fffff984 */ /* 0x000fe20000000800 */
[----:B------:R-:W-:Y:S01]  /*5680*/  @!P4 LDGSTS.E.BYPASS.LTC128B.128 [R160+0x3800], desc[UR4][R6.64] ;  /* 0x0380000006a0cfae */ /* 0x000fe2000b981a04 */
[----:B------:R-:W-:Y:S02]  /*5690*/  LOP3.LUT R92, R92, R133, RZ, 0xfc, !PT ;  /* 0x000000855c5c7212 */ /* 0x000fe400078efcff */
[----:B------:R-:W-:Y:S02]  /*56a0*/  ISETP.NE.AND P1, PT, R150, RZ, PT ;  /* 0x000000ff9600720c */ /* 0x000fe40003f25270 */
[----:B------:R-:W-:Y:S01]  /*56b0*/  @P4 STS.128 [R160+0x4000], RZ ;  /* 0x004000ffa0004388 */ /* 0x000fe20000000c00 */
[----:B------:R-:W-:Y:S04]  /*56c0*/  IMAD R92, R92, 0x2, R132 ;  /* 0x000000025c5c7824 */ /* 0x000fe800078e0284 */
[----:B------:R-:W-:Y:S01]  /*56d0*/  @!PT LDS RZ, [RZ] ;  /* 0x00000000fffff984 */ /* 0x000fe20000000800 */
[----:B------:R-:W-:Y:S01]  /*56e0*/  @!PT LDS RZ, [RZ] ;  /* 0x00000000fffff984 */ /* 0x000fe20000000800 */
[----:B------:R-:W-:Y:S01]  /*56f0*/  @!PT LDS RZ, [RZ] ;  /* 0x00000000fffff984 */ /* 0x000fe20000000800 */
[----:B------:R-:W-:Y:S01]  /*5700*/  @!P4 LDGSTS.E.BYPASS.LTC128B.128 [R160+0x4000], desc[UR4][R10.64] ;  /* 0x040000000aa0cfae */ /* 0x000fe2000b981a04 */
[C---:B-1----:R-:W-:Y:S04]  /*5710*/  @!P4 LEA R8, P0, R138.reuse, R6, 0x7 ;  /* 0x000000068a08c211 */ /* 0x042fe800078038ff */
[----:B------:R-:W-:Y:S01]  /*5720*/  @P4 STS.128 [R160+0x4800], RZ ;  /* 0x004800ffa0004388 */ /* 0x000fe20000000c00 */
[----:B------:R-:W-:Y:S02]  /*5730*/  @!P4 LEA.HI.X R9, R138, R7, R139, 0x7, P0 ;  /* 0x000000078a09c211 */ /* 0x000fe400000f3c8b */
[----:B------:R-:W-:Y:S03]  /*5740*/  LOP3.LUT P0, RZ, R128, 0x4, RZ, 0xc0, !PT ;  /* 0x0000000480ff7812 */ /* 0x000fe6000780c0ff */
[----:B------:R-:W-:Y:S01]  /*5750*/  @!PT LDS RZ, [RZ] ;  /* 0x00000000fffff984 */ /* 0x000fe20000000800 */
[----:B------:R-:W-:Y:S01]  /*5760*/  @!PT LDS RZ, [RZ] ;  /* 0x00000000fffff984 */ /* 0x000fe20000000800 */
[----:B------:R-:W-:Y:S01]  /*5770*/  @!PT LDS RZ, [RZ] ;  /* 0x00000000fffff984 */ /* 0x000fe20000000800 */
[----:B------:R1:W-:Y:S01]  /*5780*/  @!P4 LDGSTS.E.BYPASS.LTC128B.128 [R160+0x4800], desc[UR4][R8.64] ;  /* 0x0480000008a0cfae */ /* 0x0003e2000b981a04 */
[----:B------:R-:W-:Y:S04]  /*5790*/  SEL R124, R124, 0xffffffe0, !P0 ;  /* 0xffffffe07c7c7807 */ /* 0x000fe80004000000 */
[----:B------:R2:W-:Y:S05]  /*57a0*/  LDSM.16.M88.4 R64, [R92] ;  /* 0x000000005c40783b */ /* 0x0005ea0000000200 */
[----:B------:R-:W-:Y:S05]  /*57b0*/  LDSM.16.M88.4 R16, [R88+0x1400] ;  /* 0x001400005810783b */ /* 0x000fea0000000200 */
[----:B------:R-:W-:Y:S05]  /*57c0*/  LDSM.16.M88.4 R24, [R88+0x1800] ;  /* 0x001800005818783b */ /* 0x000fea0000000200 */
[----:B------:R-:W-:Y:S05]  /*57d0*/  LDSM.16.M88.4 R32, [R88+0x1c00] ;  /* 0x001c00005820783b */ /* 0x000fea0000000200 */
[----:B------:R-:W0:Y:S01]  /*57e0*/  LDGDEPBAR ;  /* 0x00000000000079af */ /* 0x000e220000000000 */
[--C-:B--2---:R-:W-:Y:S04]  /*57f0*/  IMAD.IADD R92, R92, 0x1, R124.reuse ;  /* 0x000000015c5c7824 */ /* 0x104fe800078e027c */
[----:B-1----:R-:W1:Y:S01]  /*5800*/  LDSM.16.M88.4 R8, [R88+0x1000] ;  /* 0x001000005808783b */ /* 0x002e620000000200 */
[----:B------:R-:W-:Y:S04]  /*5810*/  IMAD.IADD R124, R88, 0x1, R124 ;  /* 0x00000001587c7824 */ /* 0x000fe800078e027c */
[----:B------:R-:W2:Y:S05]  /*5820*/  LDSM.16.M88.4 R40, [R88+0x2000] ;  /* 0x002000005828783b */ /* 0x000eaa0000000200 */
[----:B------:R-:W3:Y:S05]  /*5830*/  LDSM.16.M88.4 R48, [R88+0x2400] ;  /* 0x002400005830783b */ /* 0x000eea0000000200 */
[----:B------:R-:W4:Y:S05]  /*5840*/  LDSM.16.M88.4 R56, [R88+0x2800] ;  /* 0x002800005838783b */ /* 0x000f2a0000000200 */
[----:B------:R-:W5:Y:S05]  /*5850*/  LDSM.16.M88.4 R88, [R88+0x2c00] ;  /* 0x002c00005858783b */ /* 0x000f6a0000000200 */
[----:B------:R-:W-:Y:S05]  /*5860*/  LDSM.16.M88.4 R92, [R92] ;  /* 0x000000005c5c783b */ /* 0x000fea0000000200 */
[----:B------:R-:W5:Y:S05]  /*5870*/  LDSM.16.M88.4 R96, [R124+0x1000] ;  /* 0x001000007c60783b */ /* 0x000f6a0000000200 */
[----:B------:R-:W5:Y:S01]  /*5880*/  LDSM.16.M88.4 R100, [R124+0x1400] ;  /* 0x001400007c64783b */ /* 0x000f620000000200 */
[C---:B-1----:R-:W-:Y:S04]  /*5890*/  HMMA.16816.F32.BF16 R4, R64.reuse, R8, RZ ;  /* 0x000000084004723c */ /* 0x042fe800000418ff */
[----:B------:R-:W1:Y:S05]  /*58a0*/  LDSM.16.M88.4 R104, [R124+0x1800] ;  /* 0x001800007c68783b */ /* 0x000e6a0000000200 */
[----:B------:R-:W1:Y:S01]  /*58b0*/  LDSM.16.M88.4 R108, [R124+0x1c00] ;  /* 0x001c00007c6c783b */ /* 0x000e620000000200 */
[C---:B------:R-:W-:Y:S04]  /*58c0*/  HMMA.16816.F32.BF16 R8, R64.reuse, R10, RZ ;  /* 0x0000000a4008723c */ /* 0x040fe800000418ff */
[----:B------:R-:W1:Y:S04]  /*58d0*/  LDSM.16.M88.4 R112, [R124+0x2000] ;  /* 0x002000007c70783b */ /* 0x000e680000000200 */
[C---:B------:R-:W-:Y:S01]  /*58e0*/  HMMA.16816.F32.BF16 R12, R64.reuse, R16, RZ ;  /* 0x00000010400c723c */ /* 0x040fe200000418ff */
[----:B------:R-:W1:Y:S05]  /*58f0*/  LDSM.16.M88.4 R116, [R124+0x2400] ;  /* 0x002400007c74783b */ /* 0x000e6a0000000200 */
[----:B------:R-:W1:Y:S02]  /*5900*/  LDSM.16.M88.4 R120, [R124+0x2800] ;  /* 0x002800007c78783b */ /* 0x000e640000000200 */
[C---:B------:R-:W-:Y:S03]  /*5910*/  HMMA.16816.F32.BF16 R16, R64.reuse, R18, RZ ;  /* 0x000000124010723c */ /* 0x040fe600000418ff */
[----:B------:R-:W1:Y:S01]  /*5920*/  LDSM.16.M88.4 R124, [R124+0x2c00] ;  /* 0x002c00007c7c783b */ /* 0x000e620000000200 */
[----:B------:R-:W-:Y:S04]  /*5930*/  DEPBAR.LE SB0, 0x0 ;  /* 0x000080000000791a */ /* 0x000fe80000000000 */
[C---:B------:R-:W-:Y:S01]  /*5940*/  HMMA.16816.F32.BF16 R20, R64.reuse, R24, RZ ;  /* 0x000000184014723c */ /* 0x040fe200000418ff */
[----:B------:R-:W-:Y:S07]  /*5950*/  BAR.SYNC.DEFER_BLOCKING 0x0 ;  /* 0x0000000000007b1d */ /* 0x000fee0000010000 */
[C---:B------:R-:W-:Y:S08]  /*5960*/  HMMA.16816.F32.BF16 R24, R64.reuse, R26, RZ ;  /* 0x0000001a4018723c */ /* 0x040ff000000418ff */
        /* <DEDUP_REMOVED lines=29> */
[----:B------:R-:W-:Y:S01]  /*5b40*/  BSSY.RECONVERGENT B0, `(.L_x_6318) ;  /* 0x000004d000007945 */ /* 0x000fe20003800200 */
[----:B------:R-:W-:Y:S02]  /*5b50*/  @!P4 SHF.L.U64.HI R85, R136, 0x6, R137 ;  /* 0x000000068855c819 */ /* 0x000fe40000010289 */
        /* <DEDUP_REMOVED lines=9> */
[----:B------:R-:W-:Y:S03]  /*5bf0*/  @!P4 IMAD.SHL.U32 R84, R136, 0x40, RZ ;  /* 0x000000408854c824 */ /* 0x000fe600078e00ff */
[----:B------:R-:W-:Y:S01]  /*5c00*/  @!P6 LEA.HI.X.SX32 R142, R0, R142, 0x1, P1 ;  /* 0x0000008e008ee211 */ /* 0x000fe200008f0eff */
[----:B------:R-:W-:Y:S08]  /*5c10*/  @!P6 BRA `(.L_x_6319) ;  /* 0x0000000000fce947 */ /* 0x000ff00003800000 */
[C---:B------:R-:W-:Y:S01]  /*5c20*/  VIADD R93, R152.reuse, 0xffffff00 ;  /* 0xffffff00985d7836 */ /* 0x040fe20000000000 */
[----:B------:R-:W2:Y:S01]  /*5c30*/  LD.E R95, desc[UR4][R2.64+0x170] ;  /* 0x00017004025f7980 */ /* 0x000ea2000c101900 */
[----:B------:R-:W-:Y:S03]  /*5c40*/  VIADD R88, R152, 0xffffff80 ;  /* 0xffffff8098587836 */ /* 0x000fe60000000000 */
        /* <DEDUP_REMOVED lines=60> */
.L_x_6319:
[----:B------:R-:W-:Y:S05]  /*6010*/  BSYNC.RECONVERGENT B0 ;  /* 0x0000000000007941 */ /* 0x000fea0003800200 */
.L_x_6318:
[----:B------:R-:W-:Y:S01]  /*6020*/  @!P5 IMAD.MOV.U32 R92, RZ, RZ, R143 ;  /* 0x000000ffff5cd224 */ /* 0x000fe200078e008f */
[-C--:B------:R-:W-:Y:S01]  /*6030*/  @!P4 LEA R88, P3, R136, R143.reuse, 0x6 ;  /* 0x0000008f8858c211 */ /* 0x080fe200078630ff */
[----:B------:R-:W-:Y:S01]  /*6040*/  @!P5 IMAD.MOV.U32 R93, RZ, RZ, R142 ;  /* 0x000000ffff5dd224 */ /* 0x000fe200078e008e */
[-C--:B------:R-:W-:Y:S02]  /*6050*/  @!P4 IADD3 R84, P2, P1, R84, R143.reuse, R84 ;  /* 0x0000008f5454c210 */ /* 0x080fe4000795e054 */
[CC--:B------:R-:W-:Y:S02]  /*6060*/  @!P4 LEA.HI.X R89, R136.reuse, R142.reuse, R137, 0x6, P3 ;  /* 0x0000008e8859c211 */ /* 0x0c0fe400018f3489 */
[----:B------:R-:W-:Y:S01]  /*6070*/  @!PT LDS RZ, [RZ] ;  /* 0x00000000fffff984 */ /* 0x000fe20000000800 */
[----:B------:R-:W-:Y:S01]  /*6080*/  @!PT LDS RZ, [RZ] ;  /* 0x00000000fffff984 */ /* 0x000fe20000000800 */
[----:B------:R-:W-:Y:S01]  /*6090*/  @!PT LDS RZ, [RZ] ;  /* 0x00000000fffff984 */ /* 0x000fe20000000800 */
[----:B------:R1:W-:Y:S01]  /*60a0*/  @!P5 LDGSTS.E.BYPASS.LTC128B.128 [R160+0x1000], desc[UR4][R92.64] ;  /* 0x010000005ca0dfae */ /* 0x0003e2000b981a04 */
[----:B------:R-:W-:Y:S02]  /*60b0*/  @!P4 IADD3.X R85, PT, PT, R85, R142, R85, P2, P1 ;  /* 0x0000008e5555c210 */ /* 0x000fe400017e2455 */
[C---:B------:R-:W-:Y:S01]  /*60c0*/  @!P4 LEA R0, P1, R136.reuse, R143, 0x6 ;  /* 0x0000008f8800c211 */ /* 0x040fe200078230ff */
[----:B------:R1:W-:Y:S03]  /*60d0*/  @P5 STS.128 [R160+0x1000], RZ ;  /* 0x001000ffa0005388 */ /* 0x0003e60000000c00 */
[C---:B------:R-:W-:Y:S01]  /*60e0*/  @!P4 LEA R90, P2, R136.reuse, R0, 0x7 ;  /* 0x00000000885ac211 */ /* 0x040fe200078438ff */
[----:B------:R1:W-:Y:S01]  /*60f0*/  @P4 STS.128 [R160+0x1800], RZ ;  /* 0x001800ffa0004388 */ /* 0x0003e20000000c00 */
[C-C-:B------:R-:W-:Y:S03]  /*6100*/  @!P4 LEA.HI.X R0, R136.reuse, R142, R137.reuse, 0x6, P1 ;  /* 0x0000008e8800c211 */ /* 0x140fe600008f3489 */
[----:B------:R-:W-:Y:S01]  /*6110*/  @!PT LDS RZ, [RZ] ;  /* 0x00000000fffff984 */ /* 0x000fe20000000800 */
[----:B------:R-:W-:Y:S01]  /*6120*/  @!PT LDS RZ, [RZ] ;  /* 0x00000000fffff984 */ /* 0x000fe20000000800 */
[----:B------:R-:W-:Y:S01]  /*6130*/  @!PT LDS RZ, [RZ] ;  /* 0x00000000fffff984 */ /* 0x000fe20000000800 */
[----:B------:R1:W-:Y:S01]  /*6140*/  @!P4 LDGSTS.E.BYPASS.LTC128B.128 [R160+0x1800], desc[UR4][R88.64] ;  /* 0x0180000058a0cfae */ /* 0x0003e2000b981a04 */
[----:B------:R-:W-:Y:S03]  /*6150*/  @!P4 LEA.HI.X R91, R136, R0, R137, 0x7, P2 ;  /* 0x00000000885bc211 */ /* 0x000fe600010f3c89 */
        /* <DEDUP_REMOVED lines=11> */
.L_x_6317:
[----:B------:R-:W-:Y:S05]  /*6210*/  BSYNC.RECONVERGENT B1 ;  /* 0x0000000000017941 */ /* 0x000fea0003800200 */
.L_x_6316:
        /* <DEDUP_REMOVED lines=353> */
.L_x_6313:
        /* <DEDUP_REMOVED lines=11> */
.L_x_6330:
        /* <DEDUP_REMOVED lines=53> */
[----:B------:R-:W2:Y:S04]  /*7c30*/  @!P1 LD.E R4, desc[UR4][R2.64+0x60] ;  /* 0x0000600402049980 */ /* 0x000ea8000c101900 */
[----:B------:R-:W2:Y:S01]  /*7c40*/  @!P1 LD.E R10, desc[UR4][R2.64+0xb4] ;  /* 0x0000b404020a9980 */ /* 0x000ea2000c101900 */
[----:B---3--:R-:W3:Y:S01]  /*7c50*/  @P3 MUFU.LG2 R5, R9 ;  /* 0x0000000900053308 */ /* 0x008ee20000000c00 */
[----:B------:R-:W-:Y:S01]  /*7c60*/  ISETP.NE.AND P0, PT, R155, -0x1, PT ;  /* 0xffffffff9b00780c */ /* 0x000fe20003f05270 */
[----:B-1----:R-:W-:Y:S01]  /*7c70*/  @P2 FMUL.FTZ R161, R161, 0.69314718246459960938 ;  /* 0x3f317218a1a12820 */ /* 0x002fe20000410000 */
[----:B------:R-:W-:Y:S01]  /*7c80*/  BSSY.RECONVERGENT B0, `(.L_x_6322) ;  /* 0x0000010000007945 */ /* 0x000fe20003800200 */
[----:B------:R-:W-:Y:S02]  /*7c90*/  MOV R8, 0x7f800000 ;  /* 0x7f80000000087802 */ /* 0x000fe40000000f00 */
[----:B-----5:R-:W-:Y:S01]  /*7ca0*/  @P2 FFMA.FTZ R8, R7, R0, R161 ;  /* 0x0000000007082223 */ /* 0x020fe200000100a1 */
[----:B---3--:R-:W-:Y:S01]  /*7cb0*/  @P3 FMUL.FTZ R5, R5, 0.69314718246459960938 ;  /* 0x3f31721805053820 */ /* 0x008fe20000410000 */
[----:B------:R-:W-:-:S06]  /*7cc0*/  MOV R9, 0x7f800000 ;  /* 0x7f80000000097802 */ /* 0x000fcc0000000f00 */
[-C--:B----4-:R-:W-:Y:S02]  /*7cd0*/  @P0 IMAD R0, R13, R155.reuse, RZ ;  /* 0x0000009b0d000224 */ /* 0x090fe400078e02ff */
        /* <DEDUP_REMOVED lines=10> */
.L_x_6323:
[----:B------:R-:W-:Y:S05]  /*7d80*/  BSYNC.RECONVERGENT B0 ;  /* 0x0000000000007941 */ /* 0x000fea0003800200 */
.L_x_6322:
        /* <DEDUP_REMOVED lines=25> */
.L_x_6325:
[----:B------:R-:W-:Y:S05]  /*7f20*/  BSYNC.RECONVERGENT B0 ;  /* 0x0000000000007941 */ /* 0x000fea0003800200 */
.L_x_6324:
        /* <DEDUP_REMOVED lines=28> */
[----:B---3--:R-:W-:Y:S05]  /*80f0*/  @P3 RET.REL.NODEC R2 `(_ZN5flash24flash_fwd_splitkv_kernelI23Flash_fwd_kernel_traitsILi32ELi64ELi128ELi4ELb0ELb0EN7cutlass10bfloat16_tE19Flash_kernel_traitsILi32ELi64ELi128ELi4ES3_EELb0ELb0ELb0ELb0ELb0ELb0ELb0ELb0EEEvNS_16Flash_fwd_paramsE) ;  /* 0xffffff7c02c03950 */ /* 0x008fea0003c3ffff */
        /* <DEDUP_REMOVED lines=12> */
[----:B-1----:R-:W-:Y:S05]  /*81c0*/  RET.REL.NODEC R146 `(_ZN5flash24flash_fwd_splitkv_kernelI23Flash_fwd_kernel_traitsILi32ELi64ELi128ELi4ELb0ELb0EN7cutlass10bfloat16_tE19Flash_kernel_traitsILi32ELi64ELi128ELi4ES3_EELb0ELb0ELb0ELb0ELb0ELb0ELb0ELb0EEEvNS_16Flash_fwd_paramsE) ;  /* 0xffffff7c928c7950 */ /* 0x002fea0003c3ffff */
.L_x_6321:
[----:B------:R-:W-:Y:S01]  /*81d0*/  MOV R4, 0x1f ;  /* 0x0000001f00047802 */ /* 0x000fe20000000f00 */
[----:B------:R-:W-:Y:S01]  /*81e0*/  IMAD.MOV.U32 R5, RZ, RZ, 0x2 ;  /* 0x00000002ff057424 */ /* 0x000fe200078e00ff */
[----:B------:R-:W-:Y:S01]  /*81f0*/  MOV R8, R162 ;  /* 0x000000a200087202 */ /* 0x000fe20000000f00 */
[----:B------:R-:W-:-:S07]  /*8200*/  IMAD.MOV.U32 R6, RZ, RZ, -0x1 ;  /* 0xffffffffff067424 */ /* 0x000fce00078e00ff */
[----:B-1---5:R-:W-:Y:S05]  /*8210*/  WARPSYNC.COLLECTIVE R6, `(.L_x_6326) ;  /* 0x0000000006087348 */ /* 0x022fea0003c00000 */
[----:B------:R2:W3:Y:S02]  /*8220*/  SHFL.BFLY P0, R4, R8, R5, R4 ;  /* 0x0c00000508047389 */ /* 0x0004e40000000004 */
[----:B-123-5:R-:W-:Y:S05]  /*8230*/  ENDCOLLECTIVE ;  /* 0x000000000000791b */ /* 0x02efea0003800000 */
.L_x_6326:
        /* <DEDUP_REMOVED lines=8> */
.L_x_6327:
        /* <DEDUP_REMOVED lines=8> */
.L_x_6328:
[----:B------:R-:W-:Y:S01]  /*8340*/  FADD.FTZ R161, R4, R161 ;  /* 0x000000a104a17221 */ /* 0x000fe20000010000 */
[----:B------:R-:W-:Y:S02]  /*8350*/  MOV R4, 0x1f ;  /* 0x0000001f00047802 */ /* 0x000fe40000000f00 */
[----:B------:R-:W-:Y:S01]  /*8360*/  MOV R5, 0x1 ;  /* 0x0000000100057802 */ /* 0x000fe20000000f00 */
[----:B------:R-:W-:-:S07]  /*8370*/  IMAD.MOV.U32 R8, RZ, RZ, R161 ;  /* 0x000000ffff087224 */ /* 0x000fce00078e00a1 */
[----:B------:R-:W-:Y:S05]  /*8380*/  WARPSYNC.COLLECTIVE R6, `(.L_x_6329) ;  /* 0x0000000006087348 */ /* 0x000fea0003c00000 */
[----:B------:R1:W2:Y:S02]  /*8390*/  SHFL.BFLY P0, R4, R8, R5, R4 ;  /* 0x0c00000508047389 */ /* 0x0002a40000000004 */
[----:B-12---:R-:W-:Y:S05]  /*83a0*/  ENDCOLLECTIVE ;  /* 0x000000000000791b */ /* 0x006fea0003800000 */
.L_x_6329:
[----:B------:R-:W-:Y:S05]  /*83b0*/  BRA `(.L_x_6330) ;  /* 0xfffffff400487947 */ /* 0x000fea000383ffff */
.L_x_6331:
        /* <DEDUP_REMOVED lines=12> */
.L_x_10292:


//--------------------- .text._ZN5flash24flash_fwd_splitkv_kernelI23Flash_fwd_kernel_traitsILi32ELi64ELi128ELi4ELb0ELb0EN7cutlass10bfloat16_tE19Flash_kernel_traitsILi32ELi64ELi128ELi4ES3_EELb0ELb0ELb0ELb0ELb0ELb1ELb0ELb0EEEvNS_16Flash_fwd_paramsE --------------------------
	.section	.text._ZN5flash24flash_fwd_splitkv_kernelI23Flash_fwd_kernel_traitsILi32ELi64ELi128ELi4ELb0ELb0EN7cutlass10bfloat16_tE19Flash_kernel_traitsILi32ELi64ELi128ELi4ES3_EELb0ELb0ELb0ELb0ELb0ELb1ELb0ELb0EEEvNS_16Flash_fwd_paramsE,"ax",@progbits
	.align	128
        .global         _ZN5flash24flash_fwd_splitkv_kernelI23Flash_fwd_kernel_traitsILi32ELi64ELi128ELi4ELb0ELb0EN7cutlass10bfloat16_tE19Flash_kernel_traitsILi32ELi64ELi128ELi4ES3_EELb0ELb0ELb0ELb0ELb0ELb1ELb0ELb0EEEvNS_16Flash_fwd_paramsE
        .type           _ZN5flash24flash_fwd_splitkv_kernelI23Flash_fwd_kernel_traitsILi32ELi64ELi128ELi4ELb0ELb0EN7cutlass10bfloat16_tE19Flash_kernel_traitsILi32ELi64ELi128ELi4ES3_EELb0ELb0ELb0ELb0ELb0ELb1ELb0ELb0EEEvNS_16Flash_fwd_paramsE,@function
        .size           _ZN5flash24flash_fwd_splitkv_kernelI23Flash_fwd_kernel_traitsILi32ELi64ELi128ELi4ELb0ELb0EN7cutlass10bfloat16_tE19Flash_kernel_traitsILi32ELi64ELi128ELi4ES3_EELb0ELb0ELb0ELb0ELb0ELb1ELb0ELb0EEEvNS_16Flash_fwd_paramsE,(.L_x_10293 - _ZN5flash24flash_fwd_splitkv_kernelI23Flash_fwd_kernel_traitsILi32ELi64ELi128ELi4ELb0ELb0EN7cutlass10bfloat16_tE19Flash_kernel_traitsILi32ELi64ELi128ELi4ES3_EELb0ELb0ELb0ELb0ELb0ELb1ELb0ELb0EEEvNS_16Flash_fwd_paramsE)
        .other          _ZN5flash24flash_fwd_splitkv_kernelI23Flash_fwd_kernel_traitsILi32ELi64ELi128ELi4ELb0ELb0EN7cutlass10bfloat16_tE19Flash_kernel_traitsILi32ELi64ELi128ELi4ES3_EELb0ELb0ELb0ELb0ELb0ELb1ELb0ELb0EEEvNS_16Flash_fwd_paramsE,@"STO_CUDA_ENTRY STV_DEFAULT"
_ZN5flash24flash_fwd_splitkv_kernelI23Flash_fwd_kernel_traitsILi32ELi64ELi128ELi4ELb0ELb0EN7cutlass10bfloat16_tE19Flash_kernel_traitsILi32ELi64ELi128ELi4ES3_EELb0ELb0ELb0ELb0ELb0ELb1ELb0ELb0EEEvNS_16Flash_fwd_paramsE:
.text._ZN5flash24flash_fwd_splitkv_kernelI23Flash_fwd_kernel_traitsILi32ELi64ELi128ELi4ELb0ELb0EN7cutlass10bfloat16_tE19Flash_kernel_traitsILi32ELi64ELi128ELi4ES3_EELb0ELb0ELb0ELb0ELb0ELb1ELb0ELb0EEEvNS_16Flash_fwd_paramsE:
[----:B------:R-:W-:Y:S01]  /*0000*/  LDC R1, c[0x0][0x37c] ;  /* 0x0000df00ff017b82 */ /* 0x000fe20000000800 */
[----:B------:R-:W1:Y:S07]  /*0010*/  S2R R157, SR_CTAID.X ;  /* 0x00000000009d7919 */ /* 0x000e6e0000002500 */
[----:B------:R-:W2:Y:S01]  /*0020*/  LDC.64 R2, c[0x0][0x348] ;  /* 0x0000d200ff027b82 */ /* 0x000ea20000000a00 */
[----:B------:R-:W-:Y:S01]  /*0030*/  BSSY.RECONVERGENT B2, `(.L_x_6332) ;  /* 0x0000005000027945 */ /* 0x000fe20003800200 */
[----:B------:R-:W-:Y:S01]  /*0040*/  MOV R154, 0x80 ;  /* 0x00000080009a7802 */ /* 0x000fe20000000f00 */
[----:B------:R-:W3:Y:S01]  /*0050*/  S2R R156, SR_CTAID.Y ;  /* 0x00000000009c7919 */ /* 0x000ee20000002600 */
[----:B------:R-:W4:Y:S05]  /*0060*/  S2R R155, SR_CTAID.Z ;  /* 0x00000000009b7919 */ /* 0x000f2a0000002700 */
[----:B-1234-:R-:W-:Y:S05]  /*0070*/  CALL.REL.NOINC `($_ZN5flash24flash_fwd_splitkv_kernelI23Flash_fwd_kernel_traitsILi32ELi64ELi128ELi4ELb0ELb0EN7cutlass10bfloat16_tE19Flash_kernel_traitsILi32ELi64ELi128ELi4ES3_EELb0ELb0ELb0ELb0ELb0ELb1ELb0ELb0EEEvNS_16Flash_fwd_paramsE$_ZN5flash30compute_attn_1rowblock_splitkvI23Flash_fwd_kernel_traitsILi32ELi64ELi128ELi4ELb0ELb0EN7cutlass10bfloat16_tE19Flash_kernel_traitsILi32ELi64ELi128ELi4ES3_EELb0ELb0ELb0ELb0ELb0ELb1ELb0ELb0ENS_16Flash_fwd_paramsEEEvRKT8_iiiii) ;  /* 0x0000000000087944 */ /* 0x01efea0003c00000 */
[----:B------:R-:W-:Y:S05]  /*0080*/  BSYNC.RECONVERGENT B2 ;  /* 0x0000000000027941 */ /* 0x000fea0003800200 */
.L_x_6332:
[----:B------:R-:W-:Y:S05]  /*0090*/  EXIT ;  /* 0x000000000000794d */ /* 0x000fea0003800000 */
        .type           $_ZN5flash24flash_fwd_splitkv_kernelI23Flash_fwd_kernel_traitsILi32ELi64ELi128ELi4ELb0ELb0EN7cutlass10bfloat16_tE19Flash_kernel_traitsILi32ELi64ELi128ELi4ES3_EELb0ELb0ELb0ELb0ELb0ELb1ELb0ELb0EEEvNS_16Flash_fwd_paramsE$_ZN5flash30compute_attn_1rowblock_splitkvI23Flash_fwd_kernel_traitsILi32ELi64ELi128ELi4ELb0ELb0EN7cutlass10bfloat16_tE19Flash_kernel_traitsILi32ELi64ELi128ELi4ES3_EELb0ELb0ELb0ELb0ELb0ELb1ELb0ELb0ENS_16Flash_fwd_paramsEEEvRKT8_iiiii,@function
        .size           $_ZN5flash24flash_fwd_splitkv_kernelI23Flash_fwd_kernel_traitsILi32ELi64ELi128ELi4ELb0ELb0EN7cutlass10bfloat16_tE19Flash_kernel_traitsILi32ELi64ELi128ELi4ES3_EELb0ELb0ELb0ELb0ELb0ELb1ELb0ELb0EEEvNS_16Flash_fwd_paramsE$_ZN5flash30compute_attn_1rowblock_splitkvI23Flash_fwd_kernel_traitsILi32ELi64ELi128ELi4ELb0ELb0EN7cutlass10bfloat16_tE19Flash_kernel_traitsILi32ELi64ELi128ELi4ES3_EELb0ELb0ELb0ELb0ELb0ELb1ELb0ELb0ENS_16Flash_fwd_paramsEEEvRKT8_iiiii,(.L_x_10293 - $_ZN5flash24flash_fwd_splitkv_kernelI23Flash_fwd_kernel_traitsILi32ELi64ELi128ELi4ELb0ELb0EN7cutlass10bfloat16_tE19Flash_kernel_traitsILi32ELi64ELi128ELi4ES3_EELb0ELb0ELb0ELb0ELb0ELb1ELb0ELb0EEEvNS_16Flash_fwd_paramsE$_ZN5flash30compute_attn_1rowblock_splitkvI23Flash_fwd_kernel_traitsILi32ELi64ELi128ELi4ELb0ELb0EN7cutlass10bfloat16_tE19Flash_kernel_traitsILi32ELi64ELi128ELi4ES3_EELb0ELb0ELb0ELb0ELb0ELb1ELb0ELb0ENS_16Flash_fwd_paramsEEEvRKT8_iiiii)
$_ZN5flash24flash_fwd_splitkv_kernelI23Flash_fwd_kernel_traitsILi32ELi64ELi128ELi4ELb0ELb0EN7cutlass10bfloat16_tE19Flash_kernel_traitsILi32ELi64ELi128ELi4ES3_EELb0ELb0ELb0ELb0ELb0ELb1ELb0ELb0EEEvNS_16Flash_fwd_paramsE$_ZN5flash30compute_attn_1rowblock_splitkvI23Flash_fwd_kernel_traitsILi32ELi64ELi128ELi4ELb0ELb0EN7cutlass10bfloat16_tE19Flash_kernel_traitsILi32ELi64ELi128ELi4ES3_EELb0ELb0ELb0ELb0ELb0ELb1ELb0ELb0ENS_16Flash_fwd_paramsEEEvRKT8_iiiii:
        /* <DEDUP_REMOVED lines=38> */
.L_x_6334:
[----:B------:R-:W-:Y:S05]  /*0300*/  BSYNC.RECONVERGENT B0 ;  /* 0x0000000000007941 */ /* 0x000fea0003800200 */
.L_x_6333:
[----:B------:R-:W-:Y:S04]  /*0310*/  BSSY.RECONVERGENT B0, `(.L_x_6335) ;  /* 0x0000007000007945 */ /* 0x000fe80003800200 */
[----:B------:R-:W-:Y:S05]  /*0320*/  @!P3 BRA `(.L_x_6336) ;  /* 0x000000000014b947 */ /* 0x000fea0003800000 */
[----:B-----5:R-:W3:Y:S02]  /*0330*/  LD.E.U8 R0, desc[UR4][R2.64+0x1b2] ;  /* 0x0001b20402007980 */ /* 0x020ee4000c101100 */
[----:B---3--:R-:W-:-:S13]  /*0340*/  ISETP.NE.AND P1, PT, R0, RZ, PT ;  /* 0x000000ff0000720c */ /* 0x008fda0003f25270 */
[----:B------:R-:W3:Y:S02]  /*0350*/  @P1 LD.E R13, desc[UR4][R14.64+0x4] ;  /* 0x000004040e0d1980 */ /* 0x000ee4000c101900 */
[----:B---3--:R-:W-:-:S06]  /*0360*/  @P1 IADD3 R0, PT, PT, R13, -R12, RZ ;  /* 0x8000000c0d001210 */ /* 0x008fcc0007ffe0ff */
[----:B------:R3:W5:Y:S02]  /*0370*/  @!P1 LD.E R0, desc[UR4][R14.64] ;  /* 0x000000040e009980 */ /* 0x000764000c101900 */
.L_x_6336:
[----:B------:R-:W-:Y:S05]  /*0380*/  BSYNC.RECONVERGENT B0 ;  /* 0x0000000000007941 */ /* 0x000fea0003800200 */
.L_x_6335:
        /* <DEDUP_REMOVED lines=8> */
.L_x_6338:
[----:B------:R-:W4:Y:S01]  /*0410*/  LD.E.64 R6, desc[UR4][R2.64+0x108] ;  /* 0x0001080402067980 */ /* 0x000f22000c101b00 */
[----:B------:R-:W-:Y:S01]  /*0420*/  BSSY.RECONVERGENT B0, `(.L_x_6340) ;  /* 0x0000006000007945 */ /* 0x000fe20003800200 */
[----:B----4-:R-:W-:Y:S01]  /*0430*/  ISETP.NE.U32.AND P0, PT, R6, RZ, PT ;  /* 0x000000ff0600720c */ /* 0x010fe20003f05070 */
[----:B------:R-:W-:-:S03]  /*0440*/  IMAD.MOV.U32 R6, RZ, RZ, RZ ;  /* 0x000000ffff067224 */ /* 0x000fc600078e00ff */
[----:B------:R-:W-:-:S13]  /*0450*/  ISETP.NE.AND.EX P0, PT, R7, RZ, PT, P0 ;  /* 0x000000ff0700720c */ /* 0x000fda0003f05300 */
[----:B------:R-:W-:Y:S05]  /*0460*/  @!P0 BRA `(.L_x_6341) ;  /* 0x0000000000048947 */ /* 0x000fea0003800000 */
[----:B------:R4:W5:Y:S02]  /*0470*/  LD.E R6, desc[UR4][R2.64+0xbc] ;  /* 0x0000bc0402067980 */ /* 0x000964000c101900 */
.L_x_6341:
[----:B------:R-:W-:Y:S05]  /*0480*/  BSYNC.RECONVERGENT B0 ;  /* 0x0000000000007941 */ /* 0x000fea0003800200 */
.L_x_6340:
[----:B-----5:R-:W-:Y:S02]  /*0490*/  IADD3 R0, PT, PT, R6, R0, -R11 ;  /* 0x0000000006007210 */ /* 0x020fe40007ffe80b */
.L_x_6339:
[----:B------:R-:W-:Y:S05]  /*04a0*/  BSYNC.RECONVERGENT B1 ;  /* 0x0000000000017941 */ /* 0x000fea0003800200 */
.L_x_6337:
[----:B------:R-:W-:Y:S01]  /*04b0*/  IMAD.SHL.U32 R146, R157, 0x40, RZ ;  /* 0x000000409d927824 */ /* 0x000fe200078e00ff */
[----:B------:R-:W-:Y:S01]  /*04c0*/  MOV R6, R154 ;  /* 0x0000009a00067202 */ /* 0x000fe20000000f00 */
[----:B------:R-:W-:-:S03]  /*04d0*/  IMAD.MOV.U32 R7, RZ, RZ, 0x0 ;  /* 0x00000000ff077424 */ /* 0x000fc600078e00ff */
[----:B------:R-:W-:-:S13]  /*04e0*/  ISETP.GT.AND P0, PT, R17, R146, PT ;  /* 0x000000921100720c */ /* 0x000fda0003f04270 */
[----:B-1234-:R-:W-:Y:S05]  /*04f0*/  @!P0 RET.REL.NODEC R6 `(_ZN5flash24flash_fwd_splitkv_kernelI23Flash_fwd_kernel_traitsILi32ELi64ELi128ELi4ELb0ELb0EN7cutlass10bfloat16_tE19Flash_kernel_traitsILi32ELi64ELi128ELi4ES3_EELb0ELb0ELb0ELb0ELb0ELb1ELb0ELb0EEEvNS_16Flash_fwd_paramsE) ;  /* 0xfffffff806c08950 */ /* 0x01efea0003c3ffff */
        /* <DEDUP_REMOVED lines=28> */
[C---:B------:R-:W-:Y:S01]  /*06c0*/  ISETP.GE.OR P3, PT, R88.reuse, R17, P2 ;  /* 0x000000115800720c */ /* 0x040fe20001766670 */
[----:B-1----:R-:W-:-:S05]  /*06d0*/  VIADD R2, R88, 0x20 ;  /* 0x0000002058027836 */ /* 0x002fca0000000000 */
        /* <DEDUP_REMOVED lines=22> */
[----:B------:R-:W-:Y:S02]  /*0840*/  @!P5 LEA R16, P1, R6, R8, 0x1 ;  /* 0x000000080610d211 */ /* 0x000fe400078208ff */
        /* <DEDUP_REMOVED lines=21> */
.L_x_6344:
[----:B------:R-:W-:Y:S05]  /*09a0*/  BSYNC.RECONVERGENT B0 ;  /* 0x0000000000007941 */ /* 0x000fea0003800200 */
.L_x_6343:
[----:B------:R-:W-:Y:S01]  /*09b0*/  MOV R155, 0x0 ;  /* 0x00000000009b7802 */ /* 0x000fe20000000f00 */
[----:B------:R1:W-:Y:S03]  /*09c0*/  @!P3 ST.E desc[UR4][R2.64], R0 ;  /* 0x000000000200b985 */ /* 0x0003e6000c101904 */
[----:B-12---:R-:W-:Y:S05]  /*09d0*/  @P2 RET.REL.NODEC R154 `(_ZN5flash24flash_fwd_splitkv_kernelI23Flash_fwd_kernel_traitsILi32ELi64ELi128ELi4ELb0ELb0EN7cutlass10bfloat16_tE19Flash_kernel_traitsILi32ELi64ELi128ELi4ES3_EELb0ELb0ELb0ELb0ELb0ELb1ELb0ELb0EEEvNS_16Flash_fwd_paramsE) ;  /* 0xfffffff49a882950 */ /* 0x006fea0003c3ffff */
[----:B------:R-:W-:Y:S02]  /*09e0*/  MOV R5, 0x7f800000 ;  /* 0x7f80000000057802 */ /* 0x000fe40000000f00 */
[----:B------:R-:W-:-:S03]  /*09f0*/  MOV R155, 0x0 ;  /* 0x00000000009b7802 */ /* 0x000fc60000000f00 */
[----:B------:R1:W-:Y:S02]  /*0a00*/  ST.E desc[UR4][R2.64+0x80], R5 ;  /* 0x0000800502007985 */ /* 0x0003e4000c101904 */
[----:B-1----:R-:W-:Y:S05]  /*0a10*/  RET.REL.NODEC R154 `(_ZN5flash24flash_fwd_splitkv_kernelI23Flash_fwd_kernel_traitsILi32ELi64ELi128ELi4ELb0ELb0EN7cutlass10bfloat16_tE19Flash_kernel_traitsILi32ELi64ELi128ELi4ES3_EELb0ELb0ELb0ELb0ELb0ELb1ELb0ELb0EEEvNS_16Flash_fwd_paramsE) ;  /* 0xfffffff49a787950 */ /* 0x002fea0003c3ffff */
.L_x_6342:
        /* <DEDUP_REMOVED lines=13> */
[----:B-----5:R-:W2:Y:S01]  /*0af0*/  LD.E.64 R10, desc[UR4][R2.64+0x168] ;  /* 0x00016804020a7980 */ /* 0x020ea2000c101b00 */
[----:B------:R-:W-:Y:S02]  /*0b00*/  IMAD.MOV.U32 R40, RZ, RZ, R2 ;  /* 0x000000ffff287224 */ /* 0x000fe400078e0002 */
[----:B------:R-:W-:-:S05]  /*0b10*/  IMAD.MOV.U32 R41, RZ, RZ, R3 ;  /* 0x000000ffff297224 */ /* 0x000fca00078e0003 */
        /* <DEDUP_REMOVED lines=17> */
[----:B------:R-:W-:Y:S02]  /*0c30*/  IMAD.HI.U32 R8, R15, R8, R14 ;  /* 0x000000080f087227 */ /* 0x000fe400078e000e */
[----:B------:R-:W4:Y:S02]  /*0c40*/  LD.E.64 R14, desc[UR4][R40.64+0x28] ;  /* 0x00002804280e7980 */ /* 0x000f24000c101b00 */
        /* <DEDUP_REMOVED lines=11> */
[----:B------:R-:W-:-:S04]  /*0d00*/  IMAD.WIDE.U32 R10, R10, R156, RZ ;  /* 0x0000009c0a0a7225 */ /* 0x000fc800078e00ff */
[----:B------:R-:W-:Y:S02]  /*0d10*/  IMAD.IADD R167, R11, 0x1, R4 ;  /* 0x000000010ba77824 */ /* 0x000fe400078e0204 */
[----:B------:R-:W-:Y:S02]  /*0d20*/  @P0 IADD3 R9, PT, PT, R9, 0x1, RZ ;  /* 0x0000000109090810 */ /* 0x000fe40007ffe0ff */
[C---:B------:R-:W-:Y:S02]  /*0d30*/  LEA R166, P0, R10.reuse, R168, 0x2 ;  /* 0x000000a80aa67211 */ /* 0x040fe400078010ff */
[----:B------:R-:W-:Y:S02]  /*0d40*/  @!P1 IADD3 R9, PT, PT, -R9, RZ, RZ ;  /* 0x000000ff09099210 */ /* 0x000fe40007ffe1ff */
[----:B------:R-:W-:Y:S02]  /*0d50*/  LEA.HI.X R167, R10, R169, R167, 0x2, P0 ;  /* 0x000000a90aa77211 */ /* 0x000fe400000f14a7 */
[----:B------:R-:W-:-:S05]  /*0d60*/  @!P2 LOP3.LUT R9, RZ, R13, RZ, 0x33, !PT ;  /* 0x0000000dff09a212 */ /* 0x000fca00078e33ff */
[----:B------:R-:W-:-:S06]  /*0d70*/  IMAD.WIDE R4, R9, 0x4, R166 ;  /* 0x0000000409047825 */ /* 0x000fcc00078e02a6 */
[----:B------:R1:W2:Y:S01]  /*0d80*/  LD.E R4, desc[UR4][R4.64] ;  /* 0x0000000404047980 */ /* 0x0002a2000c101900 */
[----:B---3--:R-:W-:-:S04]  /*0d90*/  IABS R8, R16 ;  /* 0x0000001000087213 */ /* 0x008fc80000000000 */
[----:B------:R-:W3:Y:S08]  /*0da0*/  I2F.RP R12, R8 ;  /* 0x00000008000c7306 */ /* 0x000ef00000209400 */
[----:B---3--:R-:W3:Y:S02]  /*0db0*/  MUFU.RCP R11, R12 ;  /* 0x0000000c000b7308 */ /* 0x008ee40000001000 */
[----:B---3--:R-:W-:-:S06]  /*0dc0*/  VIADD R11, R11, 0xffffffe ;  /* 0x0ffffffe0b0b7836 */ /* 0x008fcc0000000000 */
        /* <DEDUP_REMOVED lines=23> */
[----:B------:R-:W-:Y:S02]  /*0f40*/  @!P1 LOP3.LUT R9, RZ, R16, RZ, 0x33, !PT ;  /* 0x00000010ff099212 */ /* 0x000fe400078e33ff */
        /* <DEDUP_REMOVED lines=20> */
.L_x_6346:
        /* <DEDUP_REMOVED lines=45> */
[----:B------:R-:W-:Y:S01]  /*1360*/  @!P2 IADD3 R7, PT, PT, R25, R7, RZ ;  /* 0x000000071907a210 */ /* 0x000fe20007ffe0ff */
[----:B------:R-:W-:Y:S01]  /*1370*/  @P2 IMAD.IADD R7, R23, 0x1, R4 ;  /* 0x0000000117072824 */ /* 0x000fe200078e0204 */
[----:B------:R-:W-:-:S02]  /*1380*/  @!P2 MOV R8, R24 ;  /* 0x000000180008a202 */ /* 0x000fc40000000f00 */
[----:B------:R-:W-:Y:S01]  /*1390*/  @P2 MOV R8, R22 ;  /* 0x0000001600082202 */ /* 0x000fe20000000f00 */
[----:B------:R-:W-:Y:S01]  /*13a0*/  @!P2 IMAD R4, R145, R11, RZ ;  /* 0x0000000b9104a224 */ /* 0x000fe200078e02ff */
[----:B------:R-:W-:Y:S02]  /*13b0*/  @!P2 SHF.R.S32.HI R5, RZ, 0x1f, R11 ;  /* 0x0000001fff05a819 */ /* 0x000fe4000001140b */
[----:B------:R-:W-:Y:S01]  /*13c0*/  MOV R23, R7 ;  /* 0x0000000700177202 */ /* 0x000fe20000000f00 */
[----:B------:R-:W-:Y:S01]  /*13d0*/  IMAD.MOV.U32 R22, RZ, RZ, R8 ;  /* 0x000000ffff167224 */ /* 0x000fe200078e0008 */
[----:B------:R-:W-:Y:S01]  /*13e0*/  @P3 IADD3 R9, PT, PT, R9, 0x1, RZ ;  /* 0x0000000109093810 */ /* 0x000fe20007ffe0ff */
[----:B------:R-:W-:Y:S02]  /*13f0*/  @!P2 IMAD R4, R5, R144, R4 ;  /* 0x000000900504a224 */ /* 0x000fe400078e0204 */
[----:B------:R-:W-:Y:S01]  /*1400*/  @!P2 IMAD.WIDE.U32 R24, R144, R11, RZ ;  /* 0x0000000b9018a225 */ /* 0x000fe200078e00ff */
[----:B------:R-:W-:-:S02]  /*1410*/  @!P0 IADD3 R9, PT, PT, -R9, RZ, RZ ;  /* 0x000000ff09098210 */ /* 0x000fc40007ffe1ff */
[----:B------:R-:W-:Y:S01]  /*1420*/  @!P1 LOP3.LUT R9, RZ, R16, RZ, 0x33, !PT ;  /* 0x00000010ff099212 */ /* 0x000fe200078e33ff */
[-C--:B------:R-:W-:Y:S02]  /*1430*/  IMAD R6, R143, R160.reuse, RZ ;  /* 0x000000a08f067224 */ /* 0x080fe400078e02ff */
[----:B------:R-:W-:Y:S01]  /*1440*/  IMAD.WIDE.U32 R22, R142, R160, R22 ;  /* 0x000000a08e167225 */ /* 0x000fe200078e0016 */
[----:B------:R-:W-:Y:S02]  /*1450*/  @!P2 SHF.R.S32.HI R5, RZ, 0x1f, R10 ;  /* 0x0000001fff05a819 */ /* 0x000fe4000001140a */
[----:B------:R-:W-:Y:S01]  /*1460*/  @P2 IADD3 R11, PT, PT, R11, R12, RZ ;  /* 0x0000000c0b0b2210 */ /* 0x000fe20007ffe0ff */
[----:B------:R-:W-:Y:S01]  /*1470*/  @!P2 IMAD.IADD R25, R25, 0x1, R4 ;  /* 0x000000011919a824 */ /* 0x000fe200078e0204 */
[----:B------:R-:W-:Y:S01]  /*1480*/  MOV R12, R22 ;  /* 0x00000016000c7202 */ /* 0x000fe20000000f00 */
[----:B------:R-:W-:Y:S01]  /*1490*/  IMAD.IADD R13, R23, 0x1, R6 ;  /* 0x00000001170d7824 */ /* 0x000fe200078e0206 */
[----:B------:R-:W-:Y:S01]  /*14a0*/  SHF.R.S32.HI R6, RZ, 0x1f, R9 ;  /* 0x0000001fff067819 */ /* 0x000fe20000011409 */
[----:B------:R-:W-:-:S02]  /*14b0*/  @!P2 IMAD R4, R19, R10, RZ ;  /* 0x0000000a1304a224 */ /* 0x000fc400078e02ff */
        /* <DEDUP_REMOVED lines=8> */
[----:B------:R-:W-:Y:S01]  /*1540*/  IADD3 R6, PT, PT, R9, R6, RZ ;  /* 0x0000000609067210 */ /* 0x000fe20007ffe0ff */
[----:B------:R-:W-:Y:S01]  /*1550*/  @!P2 IMAD.MOV.U32 R12, RZ, RZ, R18 ;  /* 0x000000ffff0ca224 */ /* 0x000fe200078e0012 */
[----:B------:R-:W-:Y:S01]  /*1560*/  @P2 IADD3 R7, PT, PT, R11, R5, RZ ;  /* 0x000000050b072210 */ /* 0x000fe20007ffe0ff */
[----:B------:R-:W-:Y:S01]  /*1570*/  @P2 IMAD.MOV.U32 R12, RZ, RZ, R10 ;  /* 0x000000ffff0c2224 */ /* 0x000fe200078e000a */
[----:B------:R-:W-:Y:S02]  /*1580*/  MOV R19, RZ ;  /* 0x000000ff00137202 */ /* 0x000fe40000000f00 */
[----:B------:R-:W-:-:S02]  /*1590*/  MOV R13, R160 ;  /* 0x000000a0000d7202 */ /* 0x000fc40000000f00 */
.L_x_6347:
[----:B------:R-:W-:Y:S05]  /*15a0*/  BSYNC.RECONVERGENT B0 ;  /* 0x0000000000007941 */ /* 0x000fea0003800200 */
.L_x_6345:
        /* <DEDUP_REMOVED lines=31> */
[----:B-----5:R-:W-:Y:S02]  /*17a0*/  IMAD R18, R19, R144, RZ ;  /* 0x0000009013127224 */ /* 0x020fe400078e02ff */
[----:B------:R-:W-:Y:S01]  /*17b0*/  IMAD.MOV.U32 R9, RZ, RZ, R25 ;  /* 0x000000ffff097224 */ /* 0x000fe200078e0019 */
[----:B------:R-:W-:Y:S01]  /*17c0*/  LOP3.LUT R148, R147, 0x18, RZ, 0xc0, !PT ;  /* 0x0000001893947812 */ /* 0x000fe200078ec0ff */
        /* <DEDUP_REMOVED lines=13> */
[----:B------:R-:W-:Y:S01]  /*18a0*/  IADD3 R18, P1, PT, R12, R24, RZ ;  /* 0x000000180c127210 */ /* 0x000fe20007f3e0ff */
[----:B------:R-:W-:Y:S01]  /*18b0*/  IMAD.IADD R12, R25, 0x1, R13 ;  /* 0x00000001190c7824 */ /* 0x000fe200078e020d */
[----:B------:R-:W-:Y:S02]  /*18c0*/  LOP3.LUT R16, R147, 0x1f20, RZ, 0xc0, !PT ;  /* 0x00001f2093107812 */ /* 0x000fe400078ec0ff */
[----:B------:R-:W-:Y:S01]  /*18d0*/  LOP3.LUT R163, R165, R148, RZ, 0x3c, !PT ;  /* 0x00000094a5a37212 */ /* 0x000fe200078e3cff */
[----:B------:R-:W1:Y:S01]  /*18e0*/  S2UR UR6, SR_CgaCtaId ;  /* 0x00000000000679c3 */ /* 0x000e620000008800 */
[----:B------:R-:W-:Y:S02]  /*18f0*/  IADD3.X R19, PT, PT, R7, R12, RZ, P1, !PT ;  /* 0x0000000c07137210 */ /* 0x000fe40000ffe4ff */
[----:B------:R-:W-:-:S02]  /*1900*/  LOP3.LUT R163, R16, R163, RZ, 0xfc, !PT ;  /* 0x000000a310a37212 */ /* 0x000fc400078efcff */
[----:B------:R-:W-:Y:S01]  /*1910*/  IADD3 R16, P1, PT, R148, R8, RZ ;  /* 0x0000000894107210 */ /* 0x000fe20007f3e0ff */
[----:B------:R-:W-:-:S04]  /*1920*/  IMAD.IADD R146, R17, 0x1, -R146 ;  /* 0x0000000111927824 */ /* 0x000fc800078e0a92 */
[----:B------:R-:W-:Y:S01]  /*1930*/  IMAD.X R17, RZ, RZ, R6, P1 ;  /* 0x000000ffff117224 */ /* 0x000fe200008e0606 */
[----:B------:R-:W-:Y:S01]  /*1940*/  SHF.R.U32.HI R12, RZ, 0x2, R88 ;  /* 0x00000002ff0c7819 */ /* 0x000fe20000011658 */
[----:B------:R-:W-:-:S04]  /*1950*/  UMOV UR7, 0x400 ;  /* 0x0000040000077882 */ /* 0x000fc80000000000 */
[----:B------:R-:W-:Y:S02]  /*1960*/  IMAD R13, R145, R12, RZ ;  /* 0x0000000c910d7224 */ /* 0x000fe400078e02ff */
[----:B------:R-:W-:-:S04]  /*1970*/  IMAD.WIDE.U32 R18, R12, R144, R18 ;  /* 0x000000900c127225 */ /* 0x000fc800078e0012 */
[----:B------:R-:W-:Y:S01]  /*1980*/  IMAD R7, R143, R12, RZ ;  /* 0x0000000c8f077224 */ /* 0x000fe200078e02ff */
[----:B------:R-:W-:Y:S01]  /*1990*/  IADD3 R13, PT, PT, R19, R13, RZ ;  /* 0x0000000d130d7210 */ /* 0x000fe20007ffe0ff */
[----:B-1----:R-:W-:Y:S01]  /*19a0*/  ULEA UR6, UR6, UR7, 0x18 ;  /* 0x0000000706067291 */ /* 0x002fe2000f8ec0ff */
[----:B------:R-:W-:Y:S01]  /*19b0*/  IMAD.WIDE.U32 R16, R12, R142, R16 ;  /* 0x0000008e0c107225 */ /* 0x000fe200078e0010 */
[----:B------:R-:W-:Y:S03]  /*19c0*/  BSSY.RECONVERGENT B0, `(.L_x_6348) ;  /* 0x0000028000007945 */ /* 0x000fe60003800200 */
[----:B------:R-:W-:Y:S02]  /*19d0*/  IMAD.IADD R7, R17, 0x1, R7 ;  /* 0x0000000111077824 */ /* 0x000fe400078e0207 */
        /* <DEDUP_REMOVED lines=12> */
[----:B------:R-:W-:Y:S02]  /*1aa0*/  ISETP.GE.AND P1, PT, R12, R146, PT ;  /* 0x000000920c00720c */ /* 0x000fe40003f26270 */
[----:B------:R-:W-:Y:S01]  /*1ab0*/  LEA R152, P2, R18, R26, 0x1 ;  /* 0x0000001a12987211 */ /* 0x000fe200078408ff */
[-C--:B----4-:R-:W-:Y:S01]  /*1ac0*/  IMAD R6, R15, R155.reuse, RZ ;  /* 0x0000009b0f067224 */ /* 0x090fe200078e02ff */
[----:B------:R-:W-:Y:S01]  /*1ad0*/  LEA R150, P3, R16, R22, 0x1 ;  /* 0x0000001610967211 */ /* 0x000fe200078608ff */
[----:B------:R-:W-:Y:S01]  /*1ae0*/  IMAD.WIDE.U32 R14, R14, R155, R8 ;  /* 0x0000009b0e0e7225 */ /* 0x000fe200078e0008 */
[----:B------:R-:W-:Y:S02]  /*1af0*/  LEA.HI.X R153, R18, R27, R13, 0x1, P2 ;  /* 0x0000001b12997211 */ /* 0x000fe400010f0c0d */
[----:B------:R-:W-:-:S02]  /*1b00*/  MOV R13, RZ ;  /* 0x000000ff000d7202 */ /* 0x000fc40000000f00 */
[----:B------:R-:W-:Y:S02]  /*1b10*/  LEA.HI.X R149, R16, R23, R7, 0x1, P3 ;  /* 0x0000001710957211 */ /* 0x000fe400018f0c07 */
        /* <DEDUP_REMOVED lines=17> */
.L_x_6350:
[----:B------:R1:W-:Y:S02]  /*1c30*/  STS.128 [R163], RZ ;  /* 0x000000ffa3007388 */ /* 0x0003e40000000c00 */
.L_x_6349:
[----:B------:R-:W-:Y:S05]  /*1c40*/  BSYNC.RECONVERGENT B0 ;  /* 0x0000000000007941 */ /* 0x000fea0003800200 */
.L_x_6348:
        /* <DEDUP_REMOVED lines=23> */
.L_x_6352:
[----:B------:R-:W-:Y:S05]  /*1dc0*/  BSYNC.RECONVERGENT B0 ;  /* 0x0000000000007941 */ /* 0x000fea0003800200 */
.L_x_6351:
        /* <DEDUP_REMOVED lines=12> */
.L_x_6355:
[----:B------:R4:W-:Y:S02]  /*1e90*/  STS.128 [R163+0x1000], RZ ;  /* 0x001000ffa3007388 */ /* 0x0009e40000000c00 */
.L_x_6354:
[----:B------:R-:W-:Y:S05]  /*1ea0*/  BSYNC.RECONVERGENT B0 ;  /* 0x0000000000007941 */ /* 0x000fea0003800200 */
.L_x_6353:
[----:B------:R-:W-:Y:S01]  /*1eb0*/  ISETP.GE.AND P3, PT, R7, R6, PT ;  /* 0x000000060700720c */ /* 0x000fe20003f66270 */
[----:B------:R-:W-:Y:S01]  /*1ec0*/  VIADD R9, R12, 0x40 ;  /* 0x000000400c097836 */ /* 0x000fe20000000000 */
[----:B---3--:R-:W-:Y:S01]  /*1ed0*/  LEA R10, P0, R4, R150, 0x1 ;  /* 0x00000096040a7211 */ /* 0x008fe200078008ff */
        /* <DEDUP_REMOVED lines=13> */
.L_x_6357:
[----:B------:R-:W-:Y:S05]  /*1fb0*/  BSYNC.RECONVERGENT B0 ;  /* 0x0000000000007941 */ /* 0x000fea0003800200 */
.L_x_6356:
        /* <DEDUP_REMOVED lines=11> */
.L_x_6359:
[----:B------:R-:W-:Y:S05]  /*2070*/  BSYNC.RECONVERGENT B0 ;  /* 0x0000000000007941 */ /* 0x000fea0003800200 */
.L_x_6358:
        /* <DEDUP_REMOVED lines=11> */
.L_x_6361:
[----:B------:R-:W-:Y:S05]  /*2130*/  BSYNC.RECONVERGENT B0 ;  /* 0x0000000000007941 */ /* 0x000fea0003800200 */
.L_x_6360:
        /* <DEDUP_REMOVED lines=15> */
.L_x_6364:
[----:B------:R1:W-:Y:S01]  /*2230*/  STS.128 [R163+0x3000], RZ ;  /* 0x003000ffa3007388 */ /* 0x0003e20000000c00 */
[----:B------:R-:W-:Y:S05]  /*2240*/  BRA `(.L_x_6365) ;  /* 0x0000000000047947 */ /* 0x000fea0003800000 */
.L_x_6363:
[----:B------:R1:W-:Y:S02]  /*2250*/  STS.128 [R163+0x3000], RZ ;  /* 0x003000ffa3007388 */ /* 0x0003e40000000c00 */
.L_x_6365:
[----:B------:R-:W-:Y:S05]  /*2260*/  BSYNC.RECONVERGENT B0 ;  /* 0x0000000000007941 */ /* 0x000fea0003800200 */
.L_x_6362:
[-C--:B------:R-:W-:Y:S01]  /*2270*/  ISETP.GE.AND P3, PT, R7, R6.reuse, PT ;  /* 0x000000060700720c */ /* 0x080fe20003f66270 */
[----:B------:R-:W-:Y:S01]  /*2280*/  BSSY.RECONVERGENT B0, `(.L_x_6366) ;  /* 0x000000e000007945 */ /* 0x000fe20003800200 */
[-C--:B------:R-:W-:Y:S02]  /*2290*/  ISETP.GE.AND P2, PT, R9, R6.reuse, PT ;  /* 0x000000060900720c */ /* 0x080fe40003f46270 */
[----:B------:R-:W-:Y:S02]  /*22a0*/  ISETP.GE.AND P1, PT, R13, R6, PT ;  /* 0x000000060d00720c */ /* 0x000fe40003f26270 */
[----:B------:R-:W-:-:S04]  /*22b0*/  LEA R6, P0, R4, R152, 0x1 ;  /* 0x0000009804067211 */ /* 0x000fc800078008ff */
[----:B------:R-:W-:-:S03]  /*22c0*/  LEA.HI.X R7, R4, R153, R5, 0x1, P0 ;  /* 0x0000009904077211 */ /* 0x000fc600000f0c05 */
[----:B------:R1:W-:Y:S01]  /*22d0*/  @P3 STS.128 [R163+0x3800], RZ ;  /* 0x003800ffa3003388 */ /* 0x0003e20000000c00 */
[----:B------:R-:W-:Y:S05]  /*22e0*/  @P3 BRA `(.L_x_6367) ;  /* 0x00000000001c3947 */ /* 0x000fea0003800000 */
[----:B------:R-:W-:-:S13]  /*22f0*/  ISETP.GE.AND P0, PT, R148, R161, PT ;  /* 0x000000a19400720c */ /* 0x000fda0003f06270 */
[----:B------:R1:W-:Y:S01]  /*2300*/  @P0 STS.128 [R163+0x3800], RZ ;  /* 0x003800ffa3000388 */ /* 0x0003e20000000c00 */
[----:B------:R-:W-:Y:S05]  /*2310*/  @P0 BRA `(.L_x_6367) ;  /* 0x0000000000100947 */ /* 0x000fea0003800000 */
[----:B------:R-:W-:Y:S01]  /*2320*/  @!PT LDS RZ, [RZ] ;  /* 0x00000000fffff984 */ /* 0x000fe20000000800 */
[----:B------:R-:W-:Y:S01]  /*2330*/  @!PT LDS RZ, [RZ] ;  /* 0x00000000fffff984 */ /* 0x000fe20000000800 */
[----:B------:R-:W-:Y:S01]  /*2340*/  @!PT LDS RZ, [RZ] ;  /* 0x00000000fffff984 */ /* 0x000fe20000000800 */
[----:B------:R1:W-:Y:S02]  /*2350*/  LDGSTS.E.BYPASS.LTC128B.128 [R163+0x3800], desc[UR4][R6.64] ;  /* 0x0380000006a37fae */ /* 0x0003e4000b981a04 */
.L_x_6367:
[----:B------:R-:W-:Y:S05]  /*2360*/  BSYNC.RECONVERGENT B0 ;  /* 0x0000000000007941 */ /* 0x000fea0003800200 */
.L_x_6366:
        /* <DEDUP_REMOVED lines=12> */
.L_x_6369:
[----:B------:R-:W-:Y:S05]  /*2430*/  BSYNC.RECONVERGENT B0 ;  /* 0x0000000000007941 */ /* 0x000fea0003800200 */
.L_x_6368:
        /* <DEDUP_REMOVED lines=12> */
.L_x_6371:
[----:B------:R-:W-:Y:S05]  /*2500*/  BSYNC.RECONVERGENT B0 ;  /* 0x0000000000007941 */ /* 0x000fea0003800200 */
.L_x_6370:
[----:B------:R-:W5:Y:S01]  /*2510*/  LD.E R20, desc[UR4][R2.64+0x18c] ;  /* 0x00018c0402147980 */ /* 0x000f62000c101900 */
[C---:B-1----:R-:W-:Y:S01]  /*2520*/  IMAD.SHL.U32 R5, R88.reuse, 0x10, RZ ;  /* 0x0000001058057824 */ /* 0x042fe200078e00ff */
[----:B------:R-:W-:Y:S01]  /*2530*/  SHF.R.U32.HI R136, RZ, 0x1, R88 ;  /* 0x00000001ff887819 */ /* 0x000fe20000011658 */
[C---:B------:R-:W-:Y:S01]  /*2540*/  IMAD.SHL.U32 R42, R88.reuse, 0x20, RZ ;  /* 0x00000020582a7824 */ /* 0x040fe200078e00ff */
[C---:B------:R-:W-:Y:S01]  /*2550*/  LOP3.LUT P0, RZ, R88.reuse, 0x4, RZ, 0xc0, !PT ;  /* 0x0000000458ff7812 */ /* 0x040fe2000780c0ff */
[----:B------:R-:W-:Y:S01]  /*2560*/  IMAD.SHL.U32 R90, R88, 0x4, RZ ;  /* 0x00000004585a7824 */ /* 0x000fe200078e00ff */
[----:B------:R-:W-:Y:S01]  /*2570*/  LOP3.LUT R11, R136, 0x8, RZ, 0xc0, !PT ;  /* 0x00000008880b7812 */ /* 0x000fe200078ec0ff */
[----:B------:R-:W-:Y:S01]  /*2580*/  IMAD.MOV.U32 R49, RZ, RZ, 0x20 ;  /* 0x00000020ff317424 */ /* 0x000fe200078e00ff */
[C---:B------:R-:W-:Y:S01]  /*2590*/  LOP3.LUT R137, R5.reuse, 0x3e00, RZ, 0xc0, !PT ;  /* 0x00003e0005897812 */ /* 0x040fe200078ec0ff */
[----:B------:R-:W0:Y:S01]  /*25a0*/  LDGDEPBAR ;  /* 0x00000000000079af */ /* 0x000e220000000000 */
[----:B------:R-:W-:Y:S01]  /*25b0*/  LOP3.LUT R5, R5, 0x100, RZ, 0xc0, !PT ;  /* 0x0000010005057812 */ /* 0x000fe200078ec0ff */
[----:B------:R-:W-:Y:S01]  /*25c0*/  BSSY.RECONVERGENT B1, `(.L_x_6372) ;  /* 0x00001b6000017945 */ /* 0x000fe20003800200 */
        /* <DEDUP_REMOVED lines=17> */
[----:B------:R-:W-:Y:S04]  /*26e0*/  LDSM.16.M88.4 R16, [R16] ;  /* 0x000000001010783b */ /* 0x000fe80000000200 */
[----:B------:R-:W2:Y:S04]  /*26f0*/  LDSM.16.M88.4 R8, [R23+0x1000] ;  /* 0x001000001708783b */ /* 0x000ea80000000200 */
[----:B------:R-:W3:Y:S04]  /*2700*/  LDSM.16.M88.4 R36, [R44+0x1400] ;  /* 0x001400002c24783b */ /* 0x000ee80000000200 */
[----:B------:R-:W4:Y:S04]  /*2710*/  LDSM.16.M88.4 R12, [R23+0x1400] ;  /* 0x00140000170c783b */ /* 0x000f280000000200 */
[----:B------:R-:W5:Y:S01]  /*2720*/  LDSM.16.M88.4 R24, [R44+0x1800] ;  /* 0x001800002c18783b */ /* 0x000f620000000200 */
        /* <DEDUP_REMOVED lines=8> */
[----:B------:R-:W-:Y:S01]  /*27b0*/  LDSM.16.M88.4 R12, [R44+0x1c00] ;  /* 0x001c00002c0c783b */ /* 0x000fe20000000200 */
[-C--:B-----5:R-:W-:Y:S01]  /*27c0*/  FMUL.FTZ R32, R32, R20.reuse ;  /* 0x0000001420207220 */ /* 0x0a0fe20000410000 */
        /* <DEDUP_REMOVED lines=9> */
[----:B------:R-:W-:Y:S01]  /*2860*/  HMMA.16816.F32.BF16 R4, R28, R24, RZ ;  /* 0x000000181c04723c */ /* 0x000fe200000418ff */
[-C--:B------:R-:W-:Y:S01]  /*2870*/  FMUL.FTZ R9, R9, R20.reuse ;  /* 0x0000001409097220 */ /* 0x080fe20000410000 */
[----:B------:R-:W-:-:S05]  /*2880*/  FMUL.FTZ R10, R10, R20 ;  /* 0x000000140a0a7220 */ /* 0x000fca0000410000 */
[-C--:B------:R-:W-:Y:S01]  /*2890*/  FMUL.FTZ R36, R36, R20.reuse ;  /* 0x0000001424247220 */ /* 0x080fe20000410000 */
[-C--:B------:R-:W-:Y:S01]  /*28a0*/  FMUL.FTZ R37, R37, R20.reuse ;  /* 0x0000001425257220 */ /* 0x080fe20000410000 */
[-C--:B------:R-:W-:Y:S01]  /*28b0*/  FMUL.FTZ R38, R38, R20.reuse ;  /* 0x0000001426267220 */ /* 0x080fe20000410000 */
[----:B------:R-:W-:Y:S01]  /*28c0*/  MUFU.TANH R51, R8 ;  /* 0x0000000800337308 */ /* 0x000fe20000002400 */
[-C--:B------:R-:W-:Y:S01]  /*28d0*/  FMUL.FTZ R55, R11, R20.reuse ;  /* 0x000000140b377220 */ /* 0x080fe20000410000 */
[----:B------:R-:W-:Y:S01]  /*28e0*/  HMMA.16816.F32.BF16 R24, R28, R26, RZ ;  /* 0x0000001a1c18723c */ /* 0x000fe200000418ff */
[-C--:B------:R-:W-:Y:S01]  /*28f0*/  FMUL.FTZ R60, R39, R20.reuse ;  /* 0x00000014273c7220 */ /* 0x080fe20000410000 */
[----:B-1----:R-:W1:Y:S04]  /*2900*/  LDSM.16.M88.4 R32, [R23+0x1800] ;  /* 0x001800001720783b */ /* 0x002e680000000200 */
[----:B------:R-:W-:Y:S08]  /*2910*/  MUFU.TANH R54, R9 ;  /* 0x0000000900367308 */ /* 0x000ff00000002400 */
[----:B------:R2:W-:Y:S08]  /*2920*/  MUFU.TANH R56, R10 ;  /* 0x0000000a00387308 */ /* 0x0005f00000002400 */
[----:B------:R-:W-:Y:S08]  /*2930*/  MUFU.TANH R57, R36 ;  /* 0x0000002400397308 */ /* 0x000ff00000002400 */
[----:B------:R-:W-:Y:S01]  /*2940*/  MUFU.TANH R58, R37 ;  /* 0x00000025003a7308 */ /* 0x000fe20000002400 */
[----:B--2---:R-:W2:Y:S07]  /*2950*/  LDSM.16.M88.4 R8, [R23+0x1c00] ;  /* 0x001c00001708783b */ /* 0x004eae0000000200 */
[----:B------:R3:W-:Y:S01]  /*2960*/  MUFU.TANH R59, R38 ;  /* 0x00000026003b7308 */ /* 0x0007e20000002400 */
[C---:B-1----:R-:W-:Y:S07]  /*2970*/  HMMA.16816.F32.BF16 R4, R16.reuse, R32, R4 ;  /* 0x000000201004723c */ /* 0x042fee0000041804 */
[----:B------:R-:W1:Y:S01]  /*2980*/  MUFU.TANH R46, R46 ;  /* 0x0000002e002e7308 */ /* 0x000e620000002400 */
[----:B------:R-:W-:Y:S07]  /*2990*/  HMMA.16816.F32.BF16 R24, R16, R34, R24 ;  /* 0x000000221018723c */ /* 0x000fee0000041818 */
[----:B------:R-:W-:Y:S01]  /*29a0*/  MUFU.TANH R45, R45 ;  /* 0x0000002d002d7308 */ /* 0x000fe20000002400 */
[----:B---3--:R-:W3:Y:S01]  /*29b0*/  LDSM.16.M88.4 R36, [R44+0x2000] ;  /* 0x002000002c24783b */ /* 0x008ee20000000200 */
[C---:B------:R-:W-:Y:S02]  /*29c0*/  HMMA.16816.F32.BF16 R32, R28.reuse, R12, RZ ;  /* 0x0000000c1c20723c */ /* 0x040fe400000418ff */
[-C--:B------:R-:W-:Y:S01]  /*29d0*/  FMUL.FTZ R4, R4, R20.reuse ;  /* 0x0000001404047220 */ /* 0x080fe20000410000 */
[-C--:B------:R-:W-:Y:S01]  /*29e0*/  FMUL.FTZ R5, R5, R20.reuse ;  /* 0x0000001405057220 */ /* 0x080fe20000410000 */
[-C--:B------:R-:W-:Y:S01]  /*29f0*/  FMUL.FTZ R65, R6, R20.reuse ;  /* 0x0000001406417220 */ /* 0x080fe20000410000 */
[-C--:B------:R-:W-:Y:S01]  /*2a00*/  FMUL.FTZ R63, R7, R20.reuse ;  /* 0x00000014073f7220 */ /* 0x080fe20000410000 */
[----:B------:R-:W-:Y:S02]  /*2a10*/  MUFU.TANH R61, R4 ;  /* 0x00000004003d7308 */ /* 0x000fe40000002400 */
[----:B------:R-:W-:Y:S02]  /*2a20*/  HMMA.16816.F32.BF16 R12, R28, R14, RZ ;  /* 0x0000000e1c0c723c */ /* 0x000fe400000418ff */
[-C--:B------:R-:W-:Y:S01]  /*2a30*/  FMUL.FTZ R24, R24, R20.reuse ;  /* 0x0000001418187220 */ /* 0x080fe20000410000 */
[-C--:B------:R-:W-:Y:S01]  /*2a40*/  FMUL.FTZ R25, R25, R20.reuse ;  /* 0x0000001419197220 */ /* 0x080fe20000410000 */
[-C--:B------:R-:W-:Y:S01]  /*2a50*/  FMUL.FTZ R68, R26, R20.reuse ;  /* 0x000000141a447220 */ /* 0x080fe20000410000 */
[-C--:B------:R-:W-:Y:S01]  /*2a60*/  FMUL.FTZ R67, R27, R20.reuse ;  /* 0x000000141b437220 */ /* 0x080fe20000410000 */
[----:B------:R4:W-:Y:S06]  /*2a70*/  MUFU.TANH R62, R5 ;  /* 0x00000005003e7308 */ /* 0x0009ec0000002400 */
[C---:B--2---:R-:W-:Y:S02]  /*2a80*/  HMMA.16816.F32.BF16 R32, R16.reuse, R8, R32 ;  /* 0x000000081020723c */ /* 0x044fe40000041820 */
[----:B------:R-:W-:Y:S06]  /*2a90*/  MUFU.TANH R64, R24 ;  /* 0x0000001800407308 */ /* 0x000fec0000002400 */
[----:B------:R-:W-:Y:S02]  /*2aa0*/  HMMA.16816.F32.BF16 R12, R16, R10, R12 ;  /* 0x0000000a100c723c */ /* 0x000fe4000004180c */
[----:B------:R2:W-:Y:S01]  /*2ab0*/  MUFU.TANH R66, R25 ;  /* 0x0000001900427308 */ /* 0x0005e20000002400 */
[----:B----4-:R-:W4:Y:S05]  /*2ac0*/  LDSM.16.M88.4 R4, [R23+0x2000] ;  /* 0x002000001704783b */ /* 0x010f2a0000000200 */
[C---:B---3--:R-:W-:Y:S03]  /*2ad0*/  HMMA.16816.F32.BF16 R8, R28.reuse, R36, RZ ;  /* 0x000000241c08723c */ /* 0x048fe600000418ff */
[-C--:B------:R-:W-:Y:S01]  /*2ae0*/  FMUL.FTZ R32, R32, R20.reuse ;  /* 0x0000001420207220 */ /* 0x080fe20000410000 */
[-C--:B------:R-:W-:Y:S01]  /*2af0*/  FMUL.FTZ R33, R33, R20.reuse ;  /* 0x0000001421217220 */ /* 0x080fe20000410000 */
[-C--:B------:R-:W-:Y:S01]  /*2b00*/  FMUL.FTZ R70, R34, R20.reuse ;  /* 0x0000001422467220 */ /* 0x080fe20000410000 */
[-C--:B------:R-:W-:Y:S01]  /*2b10*/  FMUL.FTZ R69, R35, R20.reuse ;  /* 0x0000001423457220 */ /* 0x080fe20000410000 */
[----:B------:R-:W-:Y:S01]  /*2b20*/  MUFU.TANH R132, R32 ;  /* 0x0000002000847308 */ /* 0x000fe20000002400 */
[----:B------:R-:W-:Y:S03]  /*2b30*/  HMMA.16816.F32.BF16 R36, R28, R38, RZ ;  /* 0x000000261c24723c */ /* 0x000fe600000418ff */
[-C--:B------:R-:W-:Y:S01]  /*2b40*/  FMUL.FTZ R12, R12, R20.reuse ;  /* 0x000000140c0c7220 */ /* 0x080fe20000410000 */
[----:B--2---:R-:W2:Y:S01]  /*2b50*/  LDSM.16.M88.4 R24, [R44+0x2400] ;  /* 0x002400002c18783b */ /* 0x004ea20000000200 */
[-C--:B------:R-:W-:Y:S01]  /*2b60*/  FMUL.FTZ R13, R13, R20.reuse ;  /* 0x000000140d0d7220 */ /* 0x080fe20000410000 */
[-C--:B------:R-:W-:Y:S01]  /*2b70*/  FMUL.FTZ R14, R14, R20.reuse ;  /* 0x000000140e0e7220 */ /* 0x080fe20000410000 */
[----:B------:R3:W-:Y:S01]  /*2b80*/  MUFU.TANH R102, R33 ;  /* 0x0000002100667308 */ /* 0x0007e20000002400 */
[----:B------:R-:W-:-:S07]  /*2b90*/  FMUL.FTZ R15, R15, R20 ;  /* 0x000000140f0f7220 */ /* 0x000fce0000410000 */
[----:B------:R-:W-:Y:S08]  /*2ba0*/  MUFU.TANH R106, R12 ;  /* 0x0000000c006a7308 */ /* 0x000ff00000002400 */
[----:B------:R-:W-:Y:S01]  /*2bb0*/  MUFU.TANH R130, R13 ;  /* 0x0000000d00827308 */ /* 0x000fe20000002400 */
[----:B---3--:R-:W3:Y:S01]  /*2bc0*/  LDSM.16.M88.4 R32, [R23+0x2400] ;  /* 0x002400001720783b */ /* 0x008ee20000000200 */
[C---:B----4-:R-:W-:Y:S06]  /*2bd0*/  HMMA.16816.F32.BF16 R8, R16.reuse, R4, R8 ;  /* 0x000000041008723c */ /* 0x050fec0000041808 */
[----:B------:R-:W-:Y:S02]  /*2be0*/  MUFU.TANH R73, R14 ;  /* 0x0000000e00497308 */ /* 0x000fe40000002400 */
[----:B------:R-:W-:Y:S06]  /*2bf0*/  HMMA.16816.F32.BF16 R36, R16, R6, R36 ;  /* 0x000000061024723c */ /* 0x000fec0000041824 */
[----:B------:R4:W-:Y:S02]  /*2c00*/  MUFU.TANH R71, R15 ;  /* 0x0000000f00477308 */ /* 0x0009e40000002400 */
[C---:B--2---:R-:W-:Y:S03]  /*2c10*/  HMMA.16816.F32.BF16 R4, R28.reuse, R24, RZ ;  /* 0x000000181c04723c */ /* 0x044fe600000418ff */
[-C--:B------:R-:W-:Y:S01]  /*2c20*/  FMUL.FTZ R8, R8, R20.reuse ;  /* 0x0000001408087220 */ /* 0x080fe20000410000 */
[-C--:B------:R-:W-:Y:S01]  /*2c30*/  FMUL.FTZ R112, R9, R20.reuse ;  /* 0x0000001409707220 */ /* 0x080fe20000410000 */
[-C--:B------:R-:W-:Y:S01]  /*2c40*/  FMUL.FTZ R77, R10, R20.reuse ;  /* 0x000000140a4d7220 */ /* 0x080fe20000410000 */
[-C--:B------:R-:W-:Y:S01]  /*2c50*/  FMUL.FTZ R75, R11, R20.reuse ;  /* 0x000000140b4b7220 */ /* 0x080fe20000410000 */
[----:B------:R2:W-:Y:S01]  /*2c60*/  MUFU.TANH R126, R8 ;  /* 0x00000008007e7308 */ /* 0x0005e20000002400 */
[----:B------:R-:W-:Y:S03]  /*2c70*/  HMMA.16816.F32.BF16 R24, R28, R26, RZ ;  /* 0x0000001a1c18723c */ /* 0x000fe600000418ff */
[-C--:B------:R-:W-:Y:S01]  /*2c80*/  FMUL.FTZ R124, R36, R20.reuse ;  /* 0x00000014247c7220 */ /* 0x080fe20000410000 */
[----:B----4-:R-:W-:Y:S01]  /*2c90*/  LDSM.16.M88.4 R12, [R23+0x2800] ;  /* 0x00280000170c783b */ /* 0x010fe20000000200 */
[-C--:B------:R-:W-:Y:S01]  /*2ca0*/  FMUL.FTZ R36, R39, R20.reuse ;  /* 0x0000001427247220 */ /* 0x080fe20000410000 */
[----:B------:R-:W-:Y:S01]  /*2cb0*/  IMAD.SHL.U32 R39, R88, 0x2, RZ ;  /* 0x0000000258277824 */ /* 0x000fe200078e00ff */
[----:B------:R-:W4:Y:S01]  /*2cc0*/  MUFU.TANH R47, R47 ;  /* 0x0000002f002f7308 */ /* 0x000f220000002400 */
[-C--:B------:R-:W-:Y:S01]  /*2cd0*/  FMUL.FTZ R116, R37, R20.reuse ;  /* 0x0000001425747220 */ /* 0x080fe20000410000 */
[----:B------:R-:W-:-:S02]  /*2ce0*/  FMUL.FTZ R37, R38, R20 ;  /* 0x0000001426257220 */ /* 0x000fc40000410000 */
[----:B------:R-:W-:Y:S01]  /*2cf0*/  LOP3.LUT R39, R160, 0x6, R39, 0xf8, !PT ;  /* 0x00000006a0277812 */ /* 0x000fe200078ef827 */
[C---:B---3--:R-:W-:Y:S03]  /*2d00*/  HMMA.16816.F32.BF16 R4, R16.reuse, R32, R4 ;  /* 0x000000201004723c */ /* 0x048fe60000041804 */
[C---:B------:R-:W-:Y:S01]  /*2d10*/  LOP3.LUT R33, R39.reuse, 0x8, RZ, 0xfc, !PT ;  /* 0x0000000827217812 */ /* 0x040fe200078efcff */
[----:B--2---:R-:W2:Y:S01]  /*2d20*/  LDSM.16.M88.4 R8, [R44+0x2800] ;  /* 0x002800002c08783b */ /* 0x004ea20000000200 */
[-C--:B------:R-:W-:Y:S01]  /*2d30*/  ISETP.GE.AND P4, PT, R39, R0.reuse, PT ;  /* 0x000000002700720c */ /* 0x080fe20003f86270 */
[----:B------:R-:W-:Y:S01]  /*2d40*/  MUFU.TANH R50, R50 ;  /* 0x0000003200327308 */ /* 0x000fe20000002400 */
[----:B------:R-:W-:Y:S01]  /*2d50*/  ISETP.GE.AND P2, PT, R33, R0, PT ;  /* 0x000000002100720c */ /* 0x000fe20003f46270 */
[----:B------:R-:W-:Y:S01]  /*2d60*/  HMMA.16816.F32.BF16 R24, R16, R34, R24 ;  /* 0x000000221018723c */ /* 0x000fe20000041818 */
[----:B------:R-:W-:-:S02]  /*2d70*/  LOP3.LUT R35, R39, 0x1, RZ, 0xfc, !PT ;  /* 0x0000000127237812 */ /* 0x000fc400078efcff */
[----:B-1----:R-:W-:Y:S02]  /*2d80*/  FSEL R38, R46, -INF , !P4 ;  /* 0xff8000002e267808 */ /* 0x002fe40006000000 */
[----:B------:R-:W-:Y:S01]  /*2d90*/  ISETP.GE.AND P3, PT, R35, R0, PT ;  /* 0x000000002300720c */ /* 0x000fe20003f66270 */
[----:B------:R-:W-:Y:S01]  /*2da0*/  MUFU.TANH R53, R53 ;  /* 0x0000003500357308 */ /* 0x000fe20000002400 */
[----:B------:R-:W1:Y:S01]  /*2db0*/  LDSM.16.M88.4 R32, [R44+0x2c00] ;  /* 0x002c00002c20783b */ /* 0x000e620000000200 */
[----:B------:R-:W-:Y:S02]  /*2dc0*/  FSEL R76, R43, -INF , !P4 ;  /* 0xff8000002b4c7808 */ /* 0x000fe40006000000 */
[----:B----4-:R-:W-:Y:S01]  /*2dd0*/  FSEL R78, R47, -INF , !P3 ;  /* 0xff8000002f4e7808 */ /* 0x010fe20005800000 */
[-C--:B------:R-:W-:Y:S01]  /*2de0*/  FMUL.FTZ R120, R4, R20.reuse ;  /* 0x0000001404787220 */ /* 0x080fe20000410000 */
[-C--:B------:R-:W-:Y:S01]  /*2df0*/  FMUL.FTZ R118, R5, R20.reuse ;  /* 0x0000001405767220 */ /* 0x080fe20000410000 */
[-C--:B------:R-:W-:Y:S01]  /*2e00*/  FMUL.FTZ R79, R6, R20.reuse ;  /* 0x00000014064f7220 */ /* 0x080fe20000410000 */
[----:B------:R-:W-:Y:S01]  /*2e10*/  FMUL.FTZ R81, R7, R20 ;  /* 0x0000001407517220 */ /* 0x000fe20000410000 */
[----:B------:R-:W3:Y:S01]  /*2e20*/  MUFU.TANH R48, R48 ;  /* 0x0000003000307308 */ /* 0x000ee20000002400 */
[----:B------:R-:W-:-:S03]  /*2e30*/  LOP3.LUT R43, R39, 0x21, RZ, 0xfc, !PT ;  /* 0x00000021272b7812 */ /* 0x000fc600078efcff */
[-C--:B------:R-:W-:Y:S01]  /*2e40*/  FMUL.FTZ R110, R25, R20.reuse ;  /* 0x00000014196e7220 */ /* 0x080fe20000410000 */
[----:B------:R-:W-:Y:S01]  /*2e50*/  LOP3.LUT R25, R39, 0x18, RZ, 0xfc, !PT ;  /* 0x0000001827197812 */ /* 0x000fe200078efcff */
[-C--:B------:R-:W-:Y:S01]  /*2e60*/  FMUL.FTZ R24, R24, R20.reuse ;  /* 0x0000001418187220 */ /* 0x080fe20000410000 */
[-C--:B------:R-:W-:Y:S01]  /*2e70*/  FMUL.FTZ R26, R26, R20.reuse ;  /* 0x000000141a1a7220 */ /* 0x080fe20000410000 */
[----:B------:R-:W-:Y:S01]  /*2e80*/  FMUL.FTZ R85, R27, R20 ;  /* 0x000000141b557220 */ /* 0x000fe20000410000 */
[----:B------:R-:W-:Y:S01]  /*2e90*/  ISETP.GE.AND P5, PT, R25, R0, PT ;  /* 0x000000001900720c */ /* 0x000fe20003fa6270 */
[----:B------:R-:W-:Y:S01]  /*2ea0*/  MUFU.TANH R114, R24 ;  /* 0x0000001800727308 */ /* 0x000fe20000002400 */
[----:B------:R-:W-:Y:S02]  /*2eb0*/  LOP3.LUT R25, R39, 0x20, RZ, 0xfc, !PT ;  /* 0x0000002027197812 */ /* 0x000fe400078efcff */
[----:B------:R-:W-:Y:S02]  /*2ec0*/  FSEL R94, R59, -INF , !P5 ;  /* 0xff8000003b5e7808 */ /* 0x000fe40006800000 */
[----:B------:R-:W-:-:S02]  /*2ed0*/  FSEL R82, R57, -INF , !P5 ;  /* 0xff80000039527808 */ /* 0x000fc40006800000 */
[----:B---3--:R-:W-:Y:S01]  /*2ee0*/  FSEL R74, R48, -INF , !P2 ;  /* 0xff800000304a7808 */ /* 0x008fe20005000000 */
[----:B------:R-:W-:Y:S01]  /*2ef0*/  MUFU.TANH R83, R26 ;  /* 0x0000001a00537308 */ /* 0x000fe20000002400 */
[----:B--2---:R-:W-:Y:S01]  /*2f00*/  HMMA.16816.F32.BF16 R4, R28, R8, RZ ;  /* 0x000000081c04723c */ /* 0x004fe200000418ff */
[----:B------:R-:W-:-:S04]  /*2f10*/  LOP3.LUT R9, R39, 0x9, RZ, 0xfc, !PT ;  /* 0x0000000927097812 */ /* 0x000fc800078efcff */
[-C--:B------:R-:W-:Y:S02]  /*2f20*/  ISETP.GE.AND P1, PT, R9, R0.reuse, PT ;  /* 0x000000000900720c */ /* 0x080fe40003f26270 */
[----:B------:R-:W2:Y:S01]  /*2f30*/  MUFU.TANH R52, R52 ;  /* 0x0000003400347308 */ /* 0x000ea20000002400 */
[----:B------:R-:W-:Y:S02]  /*2f40*/  LOP3.LUT R9, R39, 0x10, RZ, 0xfc, !PT ;  /* 0x0000001027097812 */ /* 0x000fe400078efcff */
[----:B------:R-:W-:Y:S02]  /*2f50*/  FSEL R84, R53, -INF , !P1 ;  /* 0xff80000035547808 */ /* 0x000fe40004800000 */
[----:B------:R-:W-:Y:S02]  /*2f60*/  ISETP.GE.AND P0, PT, R9, R0, PT ;  /* 0x000000000900720c */ /* 0x000fe40003f06270 */
[----:B------:R-:W-:Y:S01]  /*2f70*/  HMMA.16816.F32.BF16 R8, R28, R10, RZ ;  /* 0x0000000a1c08723c */ /* 0x000fe200000418ff */
[----:B------:R-:W3:Y:S01]  /*2f80*/  MUFU.TANH R60, R60 ;  /* 0x0000003c003c7308 */ /* 0x000ee20000002400 */
[----:B------:R-:W-:-:S06]  /*2f90*/  FSEL R56, R56, -INF , !P0 ;  /* 0xff80000038387808 */ /* 0x000fcc0004000000 */
[C---:B------:R-:W-:Y:S01]  /*2fa0*/  HMMA.16816.F32.BF16 R4, R16.reuse, R12, R4 ;  /* 0x0000000c1004723c */ /* 0x040fe20000041804 */
[----:B------:R-:W-:Y:S01]  /*2fb0*/  LOP3.LUT R13, R39, 0x11, RZ, 0xfc, !PT ;  /* 0x00000011270d7812 */ /* 0x000fe200078efcff */
[----:B------:R-:W-:Y:S01]  /*2fc0*/  MUFU.TANH R63, R63 ;  /* 0x0000003f003f7308 */ /* 0x000fe20000002400 */
[----:B------:R-:W-:Y:S02]  /*2fd0*/  FSEL R12, R50, -INF , !P1 ;  /* 0xff800000320c7808 */ /* 0x000fe40004800000 */
[-C--:B------:R-:W-:Y:S02]  /*2fe0*/  ISETP.GE.AND P6, PT, R13, R0.reuse, PT ;  /* 0x000000000d00720c */ /* 0x080fe40003fc6270 */
[----:B------:R-:W-:Y:S02]  /*2ff0*/  LOP3.LUT R13, R39, 0x19, RZ, 0xfc, !PT ;  /* 0x00000019270d7812 */ /* 0x000fe400078efcff */
[----:B--2---:R-:W-:Y:S01]  /*3000*/  FSEL R52, R52, -INF , !P2 ;  /* 0xff80000034347808 */ /* 0x004fe20005000000 */
[----:B------:R-:W2:Y:S01]  /*3010*/  MUFU.TANH R65, R65 ;  /* 0x0000004100417308 */ /* 0x000ea20000002400 */
[----:B------:R-:W-:Y:S01]  /*3020*/  ISETP.GE.AND P4, PT, R13, R0, PT ;  /* 0x000000000d00720c */ /* 0x000fe20003f86270 */
[----:B------:R-:W-:Y:S01]  /*3030*/  HMMA.16816.F32.BF16 R8, R16, R14, R8 ;  /* 0x0000000e1008723c */ /* 0x000fe20000041808 */
[----:B------:R-:W-:-:S02]  /*3040*/  FSEL R13, R45, -INF , !P3 ;  /* 0xff8000002d0d7808 */ /* 0x000fc40005800000 */
[-C--:B------:R-:W-:Y:S02]  /*3050*/  ISETP.GE.AND P3, PT, R25, R0.reuse, PT ;  /* 0x000000001900720c */ /* 0x080fe40003f66270 */
[----:B------:R-:W4:Y:S01]  /*3060*/  LDSM.16.M88.4 R24, [R23+0x2c00] ;  /* 0x002c00001718783b */ /* 0x000f220000000200 */
[----:B------:R-:W-:Y:S01]  /*3070*/  ISETP.GE.AND P2, PT, R43, R0, PT ;  /* 0x000000002b00720c */ /* 0x000fe20003f46270 */
[-C--:B------:R-:W-:Y:S01]  /*3080*/  FMUL.FTZ R86, R5, R20.reuse ;  /* 0x0000001405567220 */ /* 0x080fe20000410000 */
[----:B------:R-:W-:Y:S01]  /*3090*/  LOP3.LUT R5, R39, 0x28, RZ, 0xfc, !PT ;  /* 0x0000002827057812 */ /* 0x000fe200078efcff */
[-C--:B------:R-:W-:Y:S01]  /*30a0*/  FMUL.FTZ R4, R4, R20.reuse ;  /* 0x0000001404047220 */ /* 0x080fe20000410000 */
[----:B------:R-:W-:Y:S01]  /*30b0*/  FSEL R14, R51, -INF , !P0 ;  /* 0xff800000330e7808 */ /* 0x000fe20004000000 */
[----:B------:R-:W-:Y:S01]  /*30c0*/  FMUL.FTZ R15, R6, R20 ;  /* 0x00000014060f7220 */ /* 0x000fe20000410000 */
[----:B------:R-:W-:Y:S01]  /*30d0*/  ISETP.GE.AND P1, PT, R5, R0, PT ;  /* 0x000000000500720c */ /* 0x000fe20003f26270 */
[----:B------:R1:W-:Y:S01]  /*30e0*/  MUFU.TANH R98, R4 ;  /* 0x0000000400627308 */ /* 0x0003e20000002400 */
[----:B------:R-:W-:Y:S01]  /*30f0*/  LOP3.LUT R5, R39, 0x29, RZ, 0xfc, !PT ;  /* 0x0000002927057812 */ /* 0x000fe200078efcff */
[----:B------:R-:W-:Y:S01]  /*3100*/  FMUL.FTZ R43, R7, R20 ;  /* 0x00000014072b7220 */ /* 0x000fe20000410000 */
[----:B------:R-:W-:Y:S01]  /*3110*/  FSEL R80, R54, -INF , !P6 ;  /* 0xff80000036507808 */ /* 0x000fe20007000000 */
[----:B------:R-:W-:-:S04]  /*3120*/  DEPBAR.LE SB0, 0x0 ;  /* 0x000080000000791a */ /* 0x000fc80000000000 */
[----:B------:R-:W-:Y:S01]  /*3130*/  ISETP.GE.AND P0, PT, R5, R0, PT ;  /* 0x000000000500720c */ /* 0x000fe20003f06270 */
[----:B------:R-:W5:Y:S01]  /*3140*/  MUFU.TANH R68, R68 ;  /* 0x0000004400447308 */ /* 0x000f620000002400 */
[-C--:B------:R-:W-:Y:S01]  /*3150*/  FMUL.FTZ R54, R9, R20.reuse ;  /* 0x0000001409367220 */ /* 0x080fe20000410000 */
[----:B------:R-:W-:Y:S01]  /*3160*/  LOP3.LUT R9, R39, 0x40, RZ, 0xfc, !PT ;  /* 0x0000004027097812 */ /* 0x000fe200078efcff */
[-C--:B------:R-:W-:Y:S01]  /*3170*/  FMUL.FTZ R128, R11, R20.reuse ;  /* 0x000000140b807220 */ /* 0x080fe20000410000 */
[----:B------:R-:W-:Y:S02]  /*3180*/  FSEL R58, R58, -INF , !P4 ;  /* 0xff8000003a3a7808 */ /* 0x000fe40006000000 */
[----:B------:R-:W-:Y:S01]  /*3190*/  FSEL R62, R62, -INF , !P2 ;  /* 0xff8000003e3e7808 */ /* 0x000fe20005000000 */
[----:B-1----:R-:W-:Y:S01]  /*31a0*/  HMMA.16816.F32.BF16 R4, R28, R32, RZ ;  /* 0x000000201c04723c */ /* 0x002fe200000418ff */
[----:B------:R-:W-:Y:S01]  /*31b0*/  LOP3.LUT R33, R39, 0x31, RZ, 0xfc, !PT ;  /* 0x0000003127217812 */ /* 0x000fe200078efcff */
[----:B------:R-:W1:Y:S01]  /*31c0*/  MUFU.TANH R55, R55 ;  /* 0x0000003700377308 */ /* 0x000e620000002400 */
[----:B------:R-:W-:Y:S01]  /*31d0*/  FMUL.FTZ R32, R8, R20 ;  /* 0x0000001408207220 */ /* 0x000fe20000410000 */
[----:B---3--:R-:W-:-:S02]  /*31e0*/  FSEL R8, R60, -INF , !P4 ;  /* 0xff8000003c087808 */ /* 0x008fc40006000000 */
[-C--:B------:R-:W-:Y:S02]  /*31f0*/  ISETP.GE.AND P5, PT, R33, R0.reuse, PT ;  /* 0x000000002100720c */ /* 0x080fe40003fa6270 */
[----:B------:R-:W-:Y:S01]  /*3200*/  HMMA.16816.F32.BF16 R28, R28, R34, RZ ;  /* 0x000000221c1c723c */ /* 0x000fe200000418ff */
[----:B------:R-:W-:Y:S01]  /*3210*/  LOP3.LUT R33, R39, 0x38, RZ, 0xfc, !PT ;  /* 0x0000003827217812 */ /* 0x000fe200078efcff */
[----:B------:R-:W3:Y:S01]  /*3220*/  MUFU.TANH R67, R67 ;  /* 0x0000004300437308 */ /* 0x000ee20000002400 */
[----:B--2---:R-:W-:Y:S02]  /*3230*/  FSEL R104, R65, -INF , !P3 ;  /* 0xff80000041687808 */ /* 0x004fe40005800000 */
[----:B------:R-:W-:Y:S02]  /*3240*/  ISETP.GE.AND P4, PT, R33, R0, PT ;  /* 0x000000002100720c */ /* 0x000fe40003f86270 */
[----:B------:R-:W-:Y:S02]  /*3250*/  LOP3.LUT R33, R39, 0x39, RZ, 0xfc, !PT ;  /* 0x0000003927217812 */ /* 0x000fe400078efcff */
[----:B------:R-:W-:Y:S01]  /*3260*/  FSEL R72, R61, -INF , !P3 ;  /* 0xff8000003d487808 */ /* 0x000fe20005800000 */
[----:B------:R-:W-:Y:S01]  /*3270*/  MUFU.TANH R112, R112 ;  /* 0x0000007000707308 */ /* 0x000fe20000002400 */
[----:B-----5:R-:W-:Y:S01]  /*3280*/  FSEL R68, R68, -INF , !P1 ;  /* 0xff80000044447808 */ /* 0x020fe20004800000 */
[----:B----4-:R-:W-:Y:S01]  /*3290*/  HMMA.16816.F32.BF16 R4, R16, R24, R4 ;  /* 0x000000181004723c */ /* 0x010fe20000041804 */
[----:B------:R-:W-:Y:S01]  /*32a0*/  FSEL R24, R63, -INF , !P2 ;  /* 0xff8000003f187808 */ /* 0x000fe20005000000 */
[----:B------:R-:W-:Y:S01]  /*32b0*/  FMUL.FTZ R25, R10, R20 ;  /* 0x000000140a197220 */ /* 0x000fe20000410000 */
[----:B------:R-:W-:-:S02]  /*32c0*/  ISETP.GE.AND P2, PT, R9, R0, PT ;  /* 0x000000000900720c */ /* 0x000fc40003f46270 */
[----:B------:R-:W-:Y:S01]  /*32d0*/  LOP3.LUT R9, R39, 0x41, RZ, 0xfc, !PT ;  /* 0x0000004127097812 */ /* 0x000fe200078efcff */
[----:B------:R-:W2:Y:S01]  /*32e0*/  MUFU.TANH R75, R75 ;  /* 0x0000004b004b7308 */ /* 0x000ea20000002400 */
[----:B------:R-:W-:Y:S01]  /*32f0*/  FSEL R64, R64, -INF , !P1 ;  /* 0xff80000040407808 */ /* 0x000fe20004800000 */
[----:B------:R-:W-:Y:S01]  /*3300*/  HMMA.16816.F32.BF16 R28, R16, R26, R28 ;  /* 0x0000001a101c723c */ /* 0x000fe2000004181c */
[-C--:B------:R-:W-:Y:S02]  /*3310*/  ISETP.GE.AND P3, PT, R33, R0.reuse, PT ;  /* 0x000000002100720c */ /* 0x080fe40003f66270 */
[----:B------:R-:W-:Y:S02]  /*3320*/  ISETP.GE.AND P1, PT, R9, R0, PT ;  /* 0x000000000900720c */ /* 0x000fe40003f26270 */
[C---:B------:R-:W-:Y:S01]  /*3330*/  LOP3.LUT R23, R39.reuse, 0x30, RZ, 0xfc, !PT ;  /* 0x0000003027177812 */ /* 0x040fe200078efcff */
[----:B------:R-:W4:Y:S01]  /*3340*/  MUFU.TANH R70, R70 ;  /* 0x0000004600467308 */ /* 0x000f220000002400 */
[----:B------:R-:W-:-:S02]  /*3350*/  LOP3.LUT R33, R39, 0x48, RZ, 0xfc, !PT ;  /* 0x0000004827217812 */ /* 0x000fc400078efcff */
[----:B-1----:R-:W-:Y:S02]  /*3360*/  FSEL R50, R55, -INF , !P6 ;  /* 0xff80000037327808 */ /* 0x002fe40007000000 */
[-C--:B------:R-:W-:Y:S01]  /*3370*/  FMUL.FTZ R46, R5, R20.reuse ;  /* 0x00000014052e7220 */ /* 0x080fe20000410000 */
[----:B------:R-:W-:Y:S01]  /*3380*/  LOP3.LUT R5, R39, 0x60, RZ, 0xfc, !PT ;  /* 0x0000006027057812 */ /* 0x000fe200078efcff */
[-C--:B------:R-:W-:Y:S01]  /*3390*/  FMUL.FTZ R48, R4, R20.reuse ;  /* 0x0000001404307220 */ /* 0x080fe20000410000 */
[----:B------:R-:W1:Y:S01]  /*33a0*/  MUFU.TANH R124, R124 ;  /* 0x0000007c007c7308 */ /* 0x000e620000002400 */
[----:B---3--:R-:W-:Y:S01]  /*33b0*/  FSEL R10, R67, -INF , !P0 ;  /* 0xff800000430a7808 */ /* 0x008fe20004000000 */
[-C--:B------:R-:W-:Y:S01]  /*33c0*/  FMUL.FTZ R122, R6, R20.reuse ;  /* 0x00000014067a7220 */ /* 0x080fe20000410000 */
[----:B------:R-:W-:Y:S01]  /*33d0*/  FSEL R134, R66, -INF , !P0 ;  /* 0xff80000042867808 */ /* 0x000fe20004000000 */
[-C--:B------:R-:W-:Y:S01]  /*33e0*/  FMUL.FTZ R7, R7, R20.reuse ;  /* 0x0000001407077220 */ /* 0x080fe20000410000 */
[----:B--2---:R-:W-:Y:S01]  /*33f0*/  FSEL R140, R75, -INF , !P1 ;  /* 0xff8000004b8c7808 */ /* 0x004fe20004800000 */
[----:B------:R-:W-:Y:S01]  /*3400*/  FMUL.FTZ R44, R28, R20 ;  /* 0x000000141c2c7220 */ /* 0x000fe20000410000 */
[----:B------:R-:W-:Y:S01]  /*3410*/  FSEL R112, R112, -INF , !P1 ;  /* 0xff80000070707808 */ /* 0x000fe20004800000 */
[----:B------:R-:W2:Y:S01]  /*3420*/  MUFU.TANH R37, R37 ;  /* 0x0000002500257308 */ /* 0x000ea20000002400 */
[----:B------:R-:W-:Y:S01]  /*3430*/  ISETP.GE.AND P6, PT, R23, R0, PT ;  /* 0x000000001700720c */ /* 0x000fe20003fc6270 */
[----:B------:R-:W-:Y:S01]  /*3440*/  FMUL.FTZ R30, R30, R20 ;  /* 0x000000141e1e7220 */ /* 0x000fe20000410000 */
[----:B------:R-:W-:Y:S01]  /*3450*/  ISETP.GE.AND P0, PT, R33, R0, PT ;  /* 0x000000002100720c */ /* 0x000fe20003f06270 */
[----:B------:R-:W-:Y:S01]  /*3460*/  FMUL.FTZ R29, R29, R20 ;  /* 0x000000141d1d7220 */ /* 0x000fe20000410000 */
[----:B------:R-:W-:Y:S01]  /*3470*/  ISETP.GE.AND P1, PT, R5, R0, PT ;  /* 0x000000000500720c */ /* 0x000fe20003f26270 */
[----:B------:R-:W-:Y:S01]  /*3480*/  FMUL.FTZ R31, R31, R20 ;  /* 0x000000141f1f7220 */ /* 0x000fe20000410000 */
[C---:B------:R-:W-:Y:S01]  /*3490*/  LOP3.LUT R11, R39.reuse, 0x49, RZ, 0xfc, !PT ;  /* 0x00000049270b7812 */ /* 0x040fe200078efcff */
[----:B------:R-:W3:Y:S01]  /*34a0*/  MUFU.TANH R69, R69 ;  /* 0x0000004500457308 */ /* 0x000ee20000002400 */
[----:B------:R-:W-:-:S02]  /*34b0*/  LOP3.LUT R5, R39, 0x61, RZ, 0xfc, !PT ;  /* 0x0000006127057812 */ /* 0x000fc400078efcff */
[----:B----4-:R-:W-:Y:S02]  /*34c0*/  FSEL R70, R70, -INF , !P6 ;  /* 0xff80000046467808 */ /* 0x010fe40007000000 */
[----:B------:R-:W-:Y:S02]  /*34d0*/  FSEL R132, R132, -INF , !P6 ;  /* 0xff80000084847808 */ /* 0x000fe40007000000 */
[----:B-1----:R-:W-:Y:S01]  /*34e0*/  FSEL R124, R124, -INF , !P0 ;  /* 0xff8000007c7c7808 */ /* 0x002fe20004000000 */
[----:B------:R-:W1:Y:S01]  /*34f0*/  MUFU.TANH R116, R116 ;  /* 0x0000007400747308 */ /* 0x000e620000002400 */
[----:B--2---:R-:W-:Y:S02]  /*3500*/  FSEL R158, R37, -INF , !P0 ;  /* 0xff800000259e7808 */ /* 0x004fe40004000000 */
[-C--:B------:R-:W-:Y:S02]  /*3510*/  ISETP.GE.AND P6, PT, R11, R0.reuse, PT ;  /* 0x000000000b00720c */ /* 0x080fe40003fc6270 */
[----:B------:R-:W-:-:S02]  /*3520*/  ISETP.GE.AND P0, PT, R5, R0, PT ;  /* 0x000000000500720c */ /* 0x000fc40003f06270 */
[C---:B------:R-:W-:Y:S01]  /*3530*/  LOP3.LUT R11, R39.reuse, 0x50, RZ, 0xfc, !PT ;  /* 0x00000050270b7812 */ /* 0x040fe200078efcff */
[----:B------:R-:W2:Y:S01]  /*3540*/  MUFU.TANH R36, R36 ;  /* 0x0000002400247308 */ /* 0x000ea20000002400 */
[----:B------:R-:W-:Y:S02]  /*3550*/  LOP3.LUT R5, R39, 0x68, RZ, 0xfc, !PT ;  /* 0x0000006827057812 */ /* 0x000fe400078efcff */
[----:B---3--:R-:W-:Y:S02]  /*3560*/  FSEL R4, R69, -INF , !P5 ;  /* 0xff80000045047808 */ /* 0x008fe40006800000 */
[----:B------:R-:W-:Y:S02]  /*3570*/  FSEL R102, R102, -INF , !P5 ;  /* 0xff80000066667808 */ /* 0x000fe40006800000 */
[----:B------:R-:W-:Y:S01]  /*3580*/  ISETP.GE.AND P5, PT, R11, R0, PT ;  /* 0x000000000b00720c */ /* 0x000fe20003fa6270 */
[----:B------:R-:W3:Y:S01]  /*3590*/  MUFU.TANH R120, R120 ;  /* 0x0000007800787308 */ /* 0x000ee20000002400 */
[----:B-1----:R-:W-:-:S02]  /*35a0*/  FSEL R116, R116, -INF , !P6 ;  /* 0xff80000074747808 */ /* 0x002fc40007000000 */
[----:B------:R-:W-:Y:S02]  /*35b0*/  LOP3.LUT R11, R39, 0x51, RZ, 0xfc, !PT ;  /* 0x00000051270b7812 */ /* 0x000fe400078efcff */
[----:B------:R-:W-:Y:S02]  /*35c0*/  FSEL R6, R73, -INF , !P4 ;  /* 0xff80000049067808 */ /* 0x000fe40006000000 */
[----:B------:R-:W-:Y:S01]  /*35d0*/  FSEL R106, R106, -INF , !P4 ;  /* 0xff8000006a6a7808 */ /* 0x000fe20006000000 */
[----:B------:R-:W1:Y:S01]  /*35e0*/  MUFU.TANH R79, R79 ;  /* 0x0000004f004f7308 */ /* 0x000e620000002400 */
[----:B--2---:R-:W-:Y:S02]  /*35f0*/  FSEL R28, R36, -INF , !P6 ;  /* 0xff800000241c7808 */ /* 0x004fe40007000000 */
[----:B------:R-:W-:Y:S02]  /*3600*/  ISETP.GE.AND P6, PT, R5, R0, PT ;  /* 0x000000000500720c */ /* 0x000fe40003fc6270 */
[----:B------:R-:W-:-:S02]  /*3610*/  LOP3.LUT R5, R39, 0x69, RZ, 0xfc, !PT ;  /* 0x0000006927057812 */ /* 0x000fc400078efcff */
[----:B------:R-:W-:Y:S01]  /*3620*/  ISETP.GE.AND P4, PT, R11, R0, PT ;  /* 0x000000000b00720c */ /* 0x000fe20003f86270 */
[----:B------:R-:W2:Y:S01]  /*3630*/  MUFU.TANH R118, R118 ;  /* 0x0000007600767308 */ /* 0x000ea20000002400 */
[----:B---3--:R-:W-:Y:S02]  /*3640*/  FSEL R120, R120, -INF , !P5 ;  /* 0xff80000078787808 */ /* 0x008fe40006800000 */
[----:B------:R-:W-:Y:S02]  /*3650*/  LOP3.LUT R11, R39, 0x58, RZ, 0xfc, !PT ;  /* 0x00000058270b7812 */ /* 0x000fe400078efcff */
[----:B------:R-:W-:Y:S02]  /*3660*/  FSEL R18, R71, -INF , !P3 ;  /* 0xff80000047127808 */ /* 0x000fe40005800000 */
[----:B------:R-:W-:Y:S01]  /*3670*/  FSEL R130, R130, -INF , !P3 ;  /* 0xff80000082827808 */ /* 0x000fe20005800000 */
[----:B------:R-:W3:Y:S01]  /*3680*/  MUFU.TANH R81, R81 ;  /* 0x0000005100517308 */ /* 0x000ee20000002400 */
[----:B-1----:R-:W-:-:S02]  /*3690*/  FSEL R164, R79, -INF , !P5 ;  /* 0xff8000004fa47808 */ /* 0x002fc40006800000 */
[-C--:B------:R-:W-:Y:S02]  /*36a0*/  ISETP.GE.AND P5, PT, R5, R0.reuse, PT ;  /* 0x000000000500720c */ /* 0x080fe40003fa6270 */
[----:B------:R-:W-:Y:S02]  /*36b0*/  LOP3.LUT R5, R39, 0x70, RZ, 0xfc, !PT ;  /* 0x0000007027057812 */ /* 0x000fe400078efcff */
[----:B------:R-:W-:Y:S01]  /*36c0*/  ISETP.GE.AND P3, PT, R11, R0, PT ;  /* 0x000000000b00720c */ /* 0x000fe20003f66270 */
[----:B------:R-:W1:Y:S01]  /*36d0*/  MUFU.TANH R86, R86 ;  /* 0x0000005600567308 */ /* 0x000e620000002400 */
[----:B--2---:R-:W-:Y:S02]  /*36e0*/  FSEL R118, R118, -INF , !P4 ;  /* 0xff80000076767808 */ /* 0x004fe40006000000 */
[----:B------:R-:W-:Y:S02]  /*36f0*/  LOP3.LUT R11, R39, 0x59, RZ, 0xfc, !PT ;  /* 0x00000059270b7812 */ /* 0x000fe400078efcff */
[----:B------:R-:W-:-:S02]  /*3700*/  FSEL R170, R83, -INF , !P3 ;  /* 0xff80000053aa7808 */ /* 0x000fc40005800000 */
[----:B------:R-:W-:Y:S01]  /*3710*/  FSEL R114, R114, -INF , !P3 ;  /* 0xff80000072727808 */ /* 0x000fe20005800000 */
[----:B------:R-:W2:Y:S01]  /*3720*/  MUFU.TANH R23, R43 ;  /* 0x0000002b00177308 */ /* 0x000ea20000002400 */
[----:B---3--:R-:W-:Y:S02]  /*3730*/  FSEL R172, R81, -INF , !P4 ;  /* 0xff80000051ac7808 */ /* 0x008fe40006000000 */
[----:B------:R-:W-:Y:S02]  /*3740*/  ISETP.GE.AND P4, PT, R5, R0, PT ;  /* 0x000000000500720c */ /* 0x000fe40003f86270 */
[----:B------:R-:W-:Y:S02]  /*3750*/  LOP3.LUT R5, R39, 0x71, RZ, 0xfc, !PT ;  /* 0x0000007127057812 */ /* 0x000fe400078efcff */
[----:B------:R-:W-:Y:S01]  /*3760*/  FSEL R126, R126, -INF , !P2 ;  /* 0xff8000007e7e7808 */ /* 0x000fe20005000000 */
[----:B------:R-:W3:Y:S01]  /*3770*/  MUFU.TANH R77, R77 ;  /* 0x0000004d004d7308 */ /* 0x000ee20000002400 */
[----:B-1----:R-:W-:-:S02]  /*3780*/  FSEL R86, R86, -INF , !P0 ;  /* 0xff80000056567808 */ /* 0x002fc40004000000 */
[----:B------:R-:W-:Y:S02]  /*3790*/  ISETP.GE.AND P3, PT, R5, R0, PT ;  /* 0x000000000500720c */ /* 0x000fe40003f66270 */
[C---:B------:R-:W-:Y:S02]  /*37a0*/  LOP3.LUT R5, R39.reuse, 0x78, RZ, 0xfc, !PT ;  /* 0x0000007827057812 */ /* 0x040fe400078efcff */
[----:B------:R-:W-:Y:S01]  /*37b0*/  LOP3.LUT R39, R39, 0x79, RZ, 0xfc, !PT ;  /* 0x0000007927277812 */ /* 0x000fe200078efcff */
[----:B------:R-:W1:Y:S01]  /*37c0*/  MUFU.TANH R110, R110 ;  /* 0x0000006e006e7308 */ /* 0x000e620000002400 */
[----:B--2---:R-:W-:Y:S02]  /*37d0*/  FSEL R16, R23, -INF , !P0 ;  /* 0xff80000017107808 */ /* 0x004fe40004000000 */
[----:B------:R-:W-:Y:S02]  /*37e0*/  ISETP.NE.AND P0, PT, R21, 0x1, PT ;  /* 0x000000011500780c */ /* 0x000fe40003f05270 */
[----:B------:R-:W-:-:S03]  /*37f0*/  FSEL R98, R98, -INF , !P1 ;  /* 0xff80000062627808 */ /* 0x000fc60004800000 */
[----:B------:R-:W2:Y:S01]  /*3800*/  MUFU.TANH R85, R85 ;  /* 0x0000005500557308 */ /* 0x000ea20000002400 */
[----:B---3--:R-:W-:Y:S02]  /*3810*/  FSEL R26, R77, -INF , !P2 ;  /* 0xff8000004d1a7808 */ /* 0x008fe40005000000 */
[----:B------:R-:W-:-:S05]  /*3820*/  ISETP.GE.AND P2, PT, R11, R0, PT ;  /* 0x000000000b00720c */ /* 0x000fca0003f46270 */
[----:B------:R-:W3:Y:S01]  /*3830*/  MUFU.TANH R15, R15 ;  /* 0x0000000f000f7308 */ /* 0x000ee20000002400 */
[----:B-1----:R-:W-:-:S07]  /*3840*/  FSEL R110, R110, -INF , !P2 ;  /* 0xff8000006e6e7808 */ /* 0x002fce0005000000 */
[----:B------:R-:W1:Y:S01]  /*3850*/  MUFU.TANH R60, R32 ;  /* 0x00000020003c7308 */ /* 0x000e620000002400 */
[----:B--2---:R-:W-:Y:S02]  /*3860*/  FSEL R174, R85, -INF , !P2 ;  /* 0xff80000055ae7808 */ /* 0x004fe40005000000 */
[----:B------:R-:W-:-:S05]  /*3870*/  ISETP.GE.AND P2, PT, R5, R0, PT ;  /* 0x000000000500720c */ /* 0x000fca0003f46270 */
[----:B------:R-:W2:Y:S01]  /*3880*/  MUFU.TANH R54, R54 ;  /* 0x0000003600367308 */ /* 0x000ea20000002400 */
[----:B---3--:R-:W-:Y:S02]  /*3890*/  FSEL R176, R15, -INF , !P1 ;  /* 0xff8000000fb07808 */ /* 0x008fe40004800000 */
[----:B------:R-:W-:-:S05]  /*38a0*/  ISETP.GE.AND P1, PT, R39, R0, PT ;  /* 0x000000002700720c */ /* 0x000fca0003f26270 */
[----:B------:R-:W-:Y:S01]  /*38b0*/  MUFU.TANH R9, R25 ;  /* 0x0000001900097308 */ /* 0x000fe20000002400 */
[----:B-1----:R-:W-:-:S07]  /*38c0*/  FSEL R60, R60, -INF , !P6 ;  /* 0xff8000003c3c7808 */ /* 0x002fce0007000000 */
[----:B------:R-:W1:Y:S01]  /*38d0*/  MUFU.TANH R128, R128 ;  /* 0x0000008000807308 */ /* 0x000e620000002400 */
[----:B--2---:R-:W-:-:S07]  /*38e0*/  FSEL R54, R54, -INF , !P5 ;  /* 0xff80000036367808 */ /* 0x004fce0006800000 */
[----:B------:R-:W2:Y:S08]  /*38f0*/  MUFU.TANH R48, R48 ;  /* 0x0000003000307308 */ /* 0x000eb00000002400 */
[----:B------:R-:W3:Y:S01]  /*3900*/  MUFU.TANH R122, R122 ;  /* 0x0000007a007a7308 */ /* 0x000ee20000002400 */
[----:B-1----:R-:W-:-:S07]  /*3910*/  FSEL R128, R128, -INF , !P5 ;  /* 0xff80000080807808 */ /* 0x002fce0006800000 */
[----:B------:R-:W1:Y:S01]  /*3920*/  MUFU.TANH R46, R46 ;  /* 0x0000002e002e7308 */ /* 0x000e620000002400 */
[----:B--2---:R-:W-:-:S07]  /*3930*/  FSEL R48, R48, -INF , !P4 ;  /* 0xff80000030307808 */ /* 0x004fce0006000000 */
[----:B------:R-:W2:Y:S01]  /*3940*/  MUFU.TANH R108, R7 ;  /* 0x00000007006c7308 */ /* 0x000ea20000002400 */
[----:B---3--:R-:W-:-:S07]  /*3950*/  FSEL R122, R122, -INF , !P4 ;  /* 0xff8000007a7a7808 */ /* 0x008fce0006000000 */
[----:B------:R-:W3:Y:S01]  /*3960*/  MUFU.TANH R44, R44 ;  /* 0x0000002c002c7308 */ /* 0x000ee20000002400 */
[----:B-1----:R-:W-:-:S07]  /*3970*/  FSEL R46, R46, -INF , !P3 ;  /* 0xff8000002e2e7808 */ /* 0x002fce0005800000 */
[----:B------:R1:W4:Y:S01]  /*3980*/  MUFU.TANH R96, R30 ;  /* 0x0000001e00607308 */ /* 0x0003220000002400 */
[----:B--2---:R-:W-:-:S07]  /*3990*/  FSEL R108, R108, -INF , !P3 ;  /* 0xff8000006c6c7808 */ /* 0x004fce0005800000 */
[----:B------:R-:W2:Y:S01]  /*39a0*/  MUFU.TANH R37, R29 ;  /* 0x0000001d00257308 */ /* 0x000ea20000002400 */
[----:B---3--:R-:W-:-:S07]  /*39b0*/  FSEL R44, R44, -INF , !P2 ;  /* 0xff8000002c2c7808 */ /* 0x008fce0005000000 */
[----:B------:R-:W3:Y:S01]  /*39c0*/  MUFU.TANH R32, R31 ;  /* 0x0000001f00207308 */ /* 0x000ee20000002400 */
[----:B-1----:R-:W-:Y:S02]  /*39d0*/  FSEL R30, R9, -INF , !P6 ;  /* 0xff800000091e7808 */ /* 0x002fe40007000000 */
[----:B----4-:R-:W-:Y:S02]  /*39e0*/  FSEL R96, R96, -INF , !P2 ;  /* 0xff80000060607808 */ /* 0x010fe40005000000 */
[----:B--2---:R-:W-:Y:S02]  /*39f0*/  FSEL R37, R37, -INF , !P1 ;  /* 0xff80000025257808 */ /* 0x004fe40004800000 */
        /* <DEDUP_REMOVED lines=16> */
.L_x_6375:
        /* <DEDUP_REMOVED lines=60> */
.L_x_6376:
[----:B------:R-:W-:Y:S05]  /*3ec0*/  BSYNC.RECONVERGENT B0 ;  /* 0x0000000000007941 */ /* 0x000fea0003800200 */
.L_x_6374:
[CC--:B------:R-:W-:Y:S01]  /*3ed0*/  ISETP.GE.AND P1, PT, R148.reuse, R161.reuse, PT ;  /* 0x000000a19400720c */ /* 0x0c0fe20003f26270 */
[----:B------:R-:W-:Y:S01]  /*3ee0*/  BSSY.RECONVERGENT B0, `(.L_x_6377) ;  /* 0x0000022000007945 */ /* 0x000fe20003800200 */
[----:B------:R-:W-:-:S11]  /*3ef0*/  ISETP.GE.AND P2, PT, R148, R161, PT ;  /* 0x000000a19400720c */ /* 0x000fd60003f46270 */
[C---:B------:R-:W-:Y:S01]  /*3f00*/  @!P1 IMAD.SHL.U32 R5, R142.reuse, 0x40, RZ ;  /* 0x000000408e059824 */ /* 0x040fe200078e00ff */
[CC--:B------:R-:W-:Y:S01]  /*3f10*/  @!P1 LEA R34, P5, R142.reuse, R150.reuse, 0x6 ;  /* 0x000000968e229211 */ /* 0x0c0fe200078a30ff */
[----:B------:R-:W-:Y:S01]  /*3f20*/  @!P2 IMAD.MOV.U32 R151, RZ, RZ, R149 ;  /* 0x000000ffff97a224 */ /* 0x000fe200078e0095 */
[C---:B------:R-:W-:Y:S02]  /*3f30*/  @!P1 SHF.L.U64.HI R0, R142.reuse, 0x6, R143 ;  /* 0x000000068e009819 */ /* 0x040fe4000001028f */
[----:B------:R-:W-:Y:S02]  /*3f40*/  @!P1 IADD3 R40, P4, P3, R5, R150, R5 ;  /* 0x0000009605289210 */ /* 0x000fe40007b9e005 */
[-C--:B------:R-:W-:Y:S01]  /*3f50*/  @!P1 LEA.HI.X R35, R142, R149.reuse, R143, 0x6, P5 ;  /* 0x000000958e239211 */ /* 0x080fe200028f348f */
[----:B------:R-:W-:Y:S01]  /*3f60*/  @!PT LDS RZ, [RZ] ;  /* 0x00000000fffff984 */ /* 0x000fe20000000800 */
[----:B------:R-:W-:Y:S01]  /*3f70*/  @!PT LDS RZ, [RZ] ;  /* 0x00000000fffff984 */ /* 0x000fe20000000800 */
[----:B------:R-:W-:Y:S01]  /*3f80*/  @!PT LDS RZ, [RZ] ;  /* 0x00000000fffff984 */ /* 0x000fe20000000800 */
[----:B------:R1:W-:Y:S01]  /*3f90*/  @!P2 LDGSTS.E.BYPASS.LTC128B.128 [R163+0x1000], desc[UR4][R150.64] ;  /* 0x0100000096a3afae */ /* 0x0003e2000b981a04 */
[----:B------:R-:W-:-:S03]  /*3fa0*/  @!P1 IADD3.X R41, PT, PT, R0, R149, R0, P4, P3 ;  /* 0x0000009500299210 */ /* 0x000fc600027e6400 */
        /* <DEDUP_REMOVED lines=21> */
.L_x_6378:
[----:B------:R-:W-:Y:S05]  /*4100*/  BSYNC.RECONVERGENT B0 ;  /* 0x0000000000007941 */ /* 0x000fea0003800200 */
.L_x_6377:
[----:B------:R-:W0:Y:S02]  /*4110*/  LDGDEPBAR ;  /* 0x00000000000079af */ /* 0x000e240000000000 */
.L_x_6373:
[----:B------:R-:W-:Y:S05]  /*4120*/  BSYNC.RECONVERGENT B1 ;  /* 0x0000000000017941 */ /* 0x000fea0003800200 */
.L_x_6372:
[----:B------:R-:W1:Y:S01]  /*4130*/  LD.E R36, desc[UR4][R2.64+0xdc] ;  /* 0x0000dc0402247980 */ /* 0x000e62000c101900 */
        /* <DEDUP_REMOVED lines=35> */
[----:B-12---:R-:W-:-:S05]  /*4370*/  FMUL.FTZ R35, R36, R0 ;  /* 0x0000000024237220 */ /* 0x006fca0000410000 */
[----:B------:R-:W-:-:S05]  /*4380*/  FSEL R35, R35, RZ, P1 ;  /* 0x000000ff23237208 */ /* 0x000fca0000800000 */
        /* <DEDUP_REMOVED lines=33> */
[--C-:B------:R-:W-:Y:S01]  /*45a0*/  FFMA.FTZ R108, R108, R36, -R35.reuse ;  /* 0x000000246c6c7223 */ /* 0x100fe20000010823 */
[----:B-1----:R-:W-:Y:S01]  /*45b0*/  FMNMX.FTZ R4, R5, R8, !PT ;  /* 0x0000000805047209 */ /* 0x002fe20007810000 */
[-CC-:B------:R-:W-:Y:S01]  /*45c0*/  FFMA.FTZ R96, R96, R36.reuse, -R35.reuse ;  /* 0x0000002460607223 */ /* 0x180fe20000010823 */
[----:B------:R-:W-:Y:S01]  /*45d0*/  FFMA.FTZ R171, R32, R36, -R35 ;  /* 0x0000002420ab7223 */ /* 0x000fe20000010823 */
[----:B------:R-:W1:Y:S01]  /*45e0*/  MUFU.EX2 R63, R63 ;  /* 0x0000003f003f7308 */ /* 0x000e620000000800 */
[----:B--2---:R-:W-:Y:S01]  /*45f0*/  F2FP.BF16.F32.PACK_AB R69, R89, R100 ;  /* 0x000000645945723e */ /* 0x004fe200000010ff */
[----:B------:R-:W2:Y:S06]  /*4600*/  SHFL.BFLY PT, R5, R4, 0x1, 0x1f ;  /* 0x0c201f0004057f89 */ /* 0x000eac00000e0000 */
[----:B------:R-:W-:Y:S08]  /*4610*/  MUFU.EX2 R66, R66 ;  /* 0x0000004200427308 */ /* 0x000ff00000000800 */
[----:B------:R-:W-:Y:S01]  /*4620*/  MUFU.EX2 R57, R57 ;  /* 0x0000003900397308 */ /* 0x000fe20000000800 */
[----:B-1----:R-:W-:-:S07]  /*4630*/  F2FP.BF16.F32.PACK_AB R71, R63, R92 ;  /* 0x0000005c3f47723e */ /* 0x002fce00000010ff */
[----:B------:R-:W-:Y:S01]  /*4640*/  MUFU.EX2 R56, R56 ;  /* 0x0000003800387308 */ /* 0x000fe20000000800 */
[----:B--2---:R-:W-:Y:S02]  /*4650*/  FMNMX.FTZ R20, R4, R5, !PT ;  /* 0x0000000504147209 */ /* 0x004fe40007810000 */
[----:B------:R-:W-:Y:S01]  /*4660*/  LOP3.LUT R5, R22, 0x120, R42, 0xf8, !PT ;  /* 0x0000012016057812 */ /* 0x000fe200078ef82a */
[--C-:B------:R-:W-:Y:S01]  /*4670*/  FFMA.FTZ R22, R16, R36, -R35.reuse ;  /* 0x0000002410167223 */ /* 0x100fe20000010823 */
[----:B------:R-:W-:Y:S01]  /*4680*/  FSETP.NEU.FTZ.AND P1, PT, R20, -INF , PT ;  /* 0xff8000001400780b */ /* 0x000fe20003f3d000 */
[----:B------:R-:W-:Y:S01]  /*4690*/  FMUL.FTZ R41, R36, R20 ;  /* 0x0000001424297220 */ /* 0x000fe20000410000 */
[----:B------:R-:W-:Y:S01]  /*46a0*/  LEA R42, R5, R138, 0x1 ;  /* 0x0000008a052a7211 */ /* 0x000fe200078e08ff */
[----:B------:R-:W-:Y:S03]  /*46b0*/  MUFU.EX2 R51, R51 ;  /* 0x0000003300337308 */ /* 0x000fe60000000800 */
[----:B------:R-:W-:Y:S01]  /*46c0*/  FSEL R41, R41, RZ, P1 ;  /* 0x000000ff29297208 */ /* 0x000fe20000800000 */
[----:B------:R-:W-:Y:S01]  /*46d0*/  LDSM.16.MT88.4 R16, [R42+0x3800] ;  /* 0x003800002a10783b */ /* 0x000fe20000004200 */
[----:B------:R-:W-:Y:S01]  /*46e0*/  IADD3 R33, PT, PT, R49, R42, RZ ;  /* 0x0000002a31217210 */ /* 0x000fe20007ffe0ff */
[----:B------:R-:W-:-:S02]  /*46f0*/  FFMA.FTZ R49, R128, R36, -R35 ;  /* 0x0000002480317223 */ /* 0x000fc40000010823 */
[-CC-:B------:R-:W-:Y:S01]  /*4700*/  FFMA.FTZ R104, R76, R36.reuse, -R41.reuse ;  /* 0x000000244c687223 */ /* 0x180fe20000010829 */
[-CC-:B------:R-:W-:Y:S01]  /*4710*/  FFMA.FTZ R91, R13, R36.reuse, -R41.reuse ;  /* 0x000000240d5b7223 */ /* 0x180fe20000010829 */
        /* <DEDUP_REMOVED lines=28> */
[----:B------:R-:W-:Y:S01]  /*48e0*/  FFMA.FTZ R110, R110, R36, -R41 ;  /* 0x000000246e6e7223 */ /* 0x000fe20000010829 */
[----:B------:R-:W1:Y:S01]  /*48f0*/  MUFU.EX2 R65, R65 ;  /* 0x0000004100417308 */ /* 0x000e620000000800 */
[----:B-----5:R-:W-:Y:S01]  /*4900*/  F2FP.BF16.F32.PACK_AB R68, R91, R104 ;  /* 0x000000685b44723e */ /* 0x020fe200000010ff */
[----:B------:R-:W-:Y:S01]  /*4910*/  FADD.FTZ R91, R104, R91 ;  /* 0x0000005b685b7221 */ /* 0x000fe20000010000 */
[-CC-:B------:R-:W-:Y:S01]  /*4920*/  FFMA.FTZ R86, R86, R36.reuse, -R41.reuse ;  /* 0x0000002456567223 */ /* 0x180fe20000010829 */
[-CC-:B------:R-:W-:Y:S01]  /*4930*/  FFMA.FTZ R54, R54, R36.reuse, -R41.reuse ;  /* 0x0000002436367223 */ /* 0x180fe20000010829 */
[-CC-:B------:R-:W-:Y:S01]  /*4940*/  FFMA.FTZ R98, R98, R36.reuse, -R41.reuse ;  /* 0x0000002462627223 */ /* 0x180fe20000010829 */
[-CC-:B------:R-:W-:Y:S01]  /*4950*/  FFMA.FTZ R60, R60, R36.reuse, -R41.reuse ;  /* 0x000000243c3c7223 */ /* 0x180fe20000010829 */
[-CC-:B------:R-:W-:Y:S01]  /*4960*/  FFMA.FTZ R164, R37, R36.reuse, -R41.reuse ;  /* 0x0000002425a47223 */ /* 0x180fe20000010829 */
[----:B------:R-:W-:Y:S01]  /*4970*/  MUFU.EX2 R84, R84 ;  /* 0x0000005400547308 */ /* 0x000fe20000000800 */
[----:B------:R-:W-:-:S07]  /*4980*/  FFMA.FTZ R48, R48, R36, -R41 ;  /* 0x0000002430307223 */ /* 0x000fce0000010829 */
[----:B------:R-:W5:Y:S01]  /*4990*/  MUFU.EX2 R61, R61 ;  /* 0x0000003d003d7308 */ /* 0x000f620000000800 */
[----:B-1----:R-:W-:Y:S01]  /*49a0*/  F2FP.BF16.F32.PACK_AB R70, R65, R94 ;  /* 0x0000005e4146723e */ /* 0x002fe200000010ff */
[----:B------:R-:W-:-:S04]  /*49b0*/  FADD.FTZ R94, R94, R91 ;  /* 0x0000005b5e5e7221 */ /* 0x000fc80000010000 */
[----:B------:R-:W-:Y:S02]  /*49c0*/  FADD.FTZ R65, R65, R94 ;  /* 0x0000005e41417221 */ /* 0x000fe40000010000 */
[----:B------:R-:W-:Y:S01]  /*49d0*/  MUFU.EX2 R53, R53 ;  /* 0x0000003500357308 */ /* 0x000fe20000000800 */
[C---:B------:R-:W-:Y:S07]  /*49e0*/  HMMA.16816.F32.BF16 R80, R68.reuse, R76, RZ ;  /* 0x0000004c4450723c */ /* 0x040fee00000418ff */
[----:B------:R-:W1:Y:S01]  /*49f0*/  MUFU.EX2 R58, R58 ;  /* 0x0000003a003a7308 */ /* 0x000e620000000800 */
[C---:B------:R-:W-:Y:S07]  /*4a00*/  HMMA.16816.F32.BF16 R76, R68.reuse, R78, RZ ;  /* 0x0000004e444c723c */ /* 0x040fee00000418ff */
[----:B------:R-:W-:Y:S01]  /*4a10*/  MUFU.EX2 R52, R52 ;  /* 0x0000003400347308 */ /* 0x000fe20000000800 */
[----:B--2---:R-:W-:Y:S01]  /*4a20*/  HMMA.16816.F32.BF16 R72, R68, R4, RZ ;  /* 0x000000044448723c */ /* 0x004fe200000418ff */
[----:B-----5:R-:W-:-:S02]  /*4a30*/  F2FP.BF16.F32.PACK_AB R4, R61, R84 ;  /* 0x000000543d04723e */ /* 0x020fc400000010ff */
[----:B------:R-:W-:-:S04]  /*4a40*/  F2FP.BF16.F32.PACK_AB R5, R57, R66 ;  /* 0x000000423905723e */ /* 0x000fc800000010ff */
[----:B------:R-:W2:Y:S01]  /*4a50*/  MUFU.EX2 R47, R47 ;  /* 0x0000002f002f7308 */ /* 0x000ea20000000800 */
[----:B------:R-:W-:Y:S01]  /*4a60*/  HMMA.16816.F32.BF16 R68, R68, R6, RZ ;  /* 0x000000064444723c */ /* 0x000fe200000418ff */
[----:B-1----:R-:W-:Y:S02]  /*4a70*/  F2FP.BF16.F32.PACK_AB R6, R58, R53 ;  /* 0x000000353a06723e */ /* 0x002fe400000010ff */
[----:B------:R-:W-:-:S04]  /*4a80*/  F2FP.BF16.F32.PACK_AB R7, R51, R56 ;  /* 0x000000383307723e */ /* 0x000fc800000010ff */
[----:B------:R-:W-:Y:S03]  /*4a90*/  MUFU.EX2 R50, R50 ;  /* 0x0000003200327308 */ /* 0x000fe60000000800 */
[C---:B---3--:R-:W-:Y:S05]  /*4aa0*/  HMMA.16816.F32.BF16 R80, R4.reuse, R12, R80 ;  /* 0x0000000c0450723c */ /* 0x048fea0000041850 */
[----:B------:R-:W1:Y:S03]  /*4ab0*/  MUFU.EX2 R45, R45 ;  /* 0x0000002d002d7308 */ /* 0x000e660000000800 */
        /* <DEDUP_REMOVED lines=25> */
[----:B--2---:R-:W-:-:S02]  /*4c50*/  F2FP.BF16.F32.PACK_AB R5, R40, R43 ;  /* 0x0000002b2805723e */ /* 0x004fc400000010ff */
        /* <DEDUP_REMOVED lines=31> */
[----:B--2---:R-:W-:Y:S01]  /*4e50*/  HMMA.16816.F32.BF16 R72, R4, R8, R72 ;  /* 0x000000080448723c */ /* 0x004fe20000041848 */
[----:B------:R-:W-:-:S04]  /*4e60*/  FADD.FTZ R9, R100, R89 ;  /* 0x0000005964097221 */ /* 0x000fc80000010000 */
[----:B------:R-:W-:Y:S02]  /*4e70*/  FADD.FTZ R92, R92, R9 ;  /* 0x000000095c5c7221 */ /* 0x000fe40000010000 */
[----:B------:R-:W2:Y:S01]  /*4e80*/  MUFU.EX2 R118, R118 ;  /* 0x0000007600767308 */ /* 0x000ea20000000800 */
[----:B------:R-:W-:Y:S01]  /*4e90*/  HMMA.16816.F32.BF16 R68, R4, R10, R68 ;  /* 0x0000000a0444723c */ /* 0x000fe20000041844 */
[----:B---3--:R-:W-:Y:S01]  /*4ea0*/  F2FP.BF16.F32.PACK_AB R5, R26, R27 ;  /* 0x0000001b1a05723e */ /* 0x008fe200000010ff */
[----:B------:R-:W-:Y:S01]  /*4eb0*/  FADD.FTZ R63, R63, R92 ;  /* 0x0000005c3f3f7221 */ /* 0x000fe20000010000 */
[----:B----4-:R-:W-:Y:S01]  /*4ec0*/  F2FP.BF16.F32.PACK_AB R7, R24, R25 ;  /* 0x000000191807723e */ /* 0x010fe200000010ff */
[----:B------:R-:W3:Y:S02]  /*4ed0*/  LDSM.16.MT88.4 R8, [R42+0x4800] ;  /* 0x004800002a08783b */ /* 0x000ee40000004200 */
[----:B------:R-:W-:Y:S01]  /*4ee0*/  FADD.FTZ R66, R66, R63 ;  /* 0x0000003f42427221 */ /* 0x000fe20000010000 */
        /* <DEDUP_REMOVED lines=31> */
[----:B--2---:R-:W-:Y:S01]  /*50e0*/  F2FP.BF16.F32.PACK_AB R5, R22, R23 ;  /* 0x000000171605723e */ /* 0x004fe200000010ff */
        /* <DEDUP_REMOVED lines=70> */
[----:B------:R-:W-:Y:S01]  /*5550*/  IMAD.MOV.U32 R91, RZ, RZ, R0 ;  /* 0x000000ffff5b7224 */ /* 0x000fe200078e0000 */
[----:B------:R-:W-:Y:S01]  /*5560*/  IADD3 R158, PT, PT, -R21, 0x1, RZ ;  /* 0x00000001159e7810 */ /* 0x000fe20007ffe1ff */
[----:B------:R-:W-:Y:S01]  /*5570*/  IMAD.MOV.U32 R89, RZ, RZ, R20 ;  /* 0x000000ffff597224 */ /* 0x000fe200078e0014 */
[----:B------:R-:W-:Y:S01]  /*5580*/  ISETP.NE.AND.EX P6, PT, R169, RZ, PT, P6 ;  /* 0x000000ffa900720c */ /* 0x000fe20003fc5360 */
[----:B------:R-:W-:-:S12]  /*5590*/  VIADD R159, R21, 0xfffffffe ;  /* 0xfffffffe159f7836 */ /* 0x000fd80000000000 */
.L_x_6386:
        /* <DEDUP_REMOVED lines=78> */
.L_x_6381:
[----:B------:R-:W-:Y:S05]  /*5a80*/  BSYNC.RECONVERGENT B0 ;  /* 0x0000000000007941 */ /* 0x000fea0003800200 */
.L_x_6380:
[----:B------:R-:W-:Y:S01]  /*5a90*/  SHF.L.U32 R151, R144, 0x6, RZ ;  /* 0x0000000690977819 */ /* 0x000fe200000006ff */
[----:B------:R-:W1:Y:S01]  /*5aa0*/  S2UR UR6, SR_CgaCtaId ;  /* 0x00000000000679c3 */ /* 0x000e620000008800 */
[C---:B------:R-:W-:Y:S01]  /*5ab0*/  SHF.L.U32 R97, R88.reuse, 0x4, RZ ;  /* 0x0000000458617819 */ /* 0x040fe200000006ff */
[----:B------:R-:W-:Y:S01]  /*5ac0*/  UMOV UR7, 0x400 ;  /* 0x0000040000077882 */ /* 0x000fe20000000000 */
[----:B------:R-:W-:Y:S01]  /*5ad0*/  IADD3 R172, P0, PT, R151, R152, RZ ;  /* 0x0000009897ac7210 */ /* 0x000fe20007f1e0ff */
[----:B------:R-:W-:Y:S01]  /*5ae0*/  BSSY.RECONVERGENT B1, `(.L_x_6382) ;  /* 0x0000165000017945 */ /* 0x000fe20003800200 */
[C---:B------:R-:W-:Y:S02]  /*5af0*/  SHF.L.U32 R140, R88.reuse, 0x5, RZ ;  /* 0x00000005588c7819 */ /* 0x040fe400000006ff */
[C---:B------:R-:W-:Y:S02]  /*5b00*/  LOP3.LUT R137, R97.reuse, 0x3e00, RZ, 0xc0, !PT ;  /* 0x00003e0061897812 */ /* 0x040fe400078ec0ff */
[----:B------:R-:W-:Y:S02]  /*5b10*/  LOP3.LUT R97, R97, 0x100, RZ, 0xc0, !PT ;  /* 0x0000010061617812 */ /* 0x000fe400078ec0ff */
[--C-:B------:R-:W-:Y:S02]  /*5b20*/  LOP3.LUT R93, R137, 0x20, R140.reuse, 0xf8, !PT ;  /* 0x00000020895d7812 */ /* 0x100fe400078ef88c */
[--C-:B------:R-:W-:Y:S02]  /*5b30*/  LOP3.LUT R92, R97, 0x20, R140.reuse, 0xf8, !PT ;  /* 0x00000020615c7812 */ /* 0x100fe400078ef88c */
[----:B------:R-:W-:Y:S02]  /*5b40*/  LOP3.LUT R94, R93, 0x100, R140, 0xf8, !PT ;  /* 0x000001005d5e7812 */ /* 0x000fe400078ef88c */
[----:B------:R-:W-:Y:S02]  /*5b50*/  MOV R120, 0x20 ;  /* 0x0000002000787802 */ /* 0x000fe40000000f00 */
[C---:B------:R-:W-:Y:S02]  /*5b60*/  SHF.L.U32 R147, R88.reuse, 0x3, RZ ;  /* 0x0000000358937819 */ /* 0x040fe400000006ff */
[----:B------:R-:W-:Y:S02]  /*5b70*/  SHF.L.U32 R90, R88, 0x2, RZ ;  /* 0x00000002585a7819 */ /* 0x000fe400000006ff */
[C---:B------:R-:W-:Y:S01]  /*5b80*/  LOP3.LUT R84, R147.reuse, 0xc0, RZ, 0xc0, !PT ;  /* 0x000000c093547812 */ /* 0x040fe200078ec0ff */
[----:B-1----:R-:W-:Y:S01]  /*5b90*/  ULEA UR6, UR6, UR7, 0x18 ;  /* 0x0000000706067291 */ /* 0x002fe2000f8ec0ff */
[----:B------:R-:W-:Y:S02]  /*5ba0*/  LOP3.LUT R0, R90, 0x18, RZ, 0xc0, !PT ;  /* 0x000000185a007812 */ /* 0x000fe400078ec0ff */
[----:B------:R-:W-:Y:S02]  /*5bb0*/  LOP3.LUT R148, R147, 0x18, RZ, 0xc0, !PT ;  /* 0x0000001893947812 */ /* 0x000fe400078ec0ff */
[----:B------:R-:W-:Y:S02]  /*5bc0*/  LOP3.LUT R95, R140, 0xc0, RZ, 0xc0, !PT ;  /* 0x000000c08c5f7812 */ /* 0x000fe400078ec0ff */
[CC--:B------:R-:W-:Y:S02]  /*5bd0*/  ISETP.GE.AND P4, PT, R148.reuse, R161.reuse, PT ;  /* 0x000000a19400720c */ /* 0x0c0fe40003f86270 */
[----:B------:R-:W-:Y:S02]  /*5be0*/  ISETP.GE.AND P5, PT, R148, R161, PT ;  /* 0x000000a19400720c */ /* 0x000fe40003fa6270 */
[----:B------:R-:W-:Y:S02]  /*5bf0*/  LOP3.LUT R95, R95, 0x8, R88, 0xf8, !PT ;  /* 0x000000085f5f7812 */ /* 0x000fe400078ef858 */
[----:B------:R-:W-:Y:S02]  /*5c00*/  MOV R138, UR6 ;  /* 0x00000006008a7c02 */ /* 0x000fe40008000f00 */
[----:B------:R-:W-:Y:S02]  /*5c10*/  LOP3.LUT R95, R92, R95, R0, 0xf6, !PT ;  /* 0x0000005f5c5f7212 */ /* 0x000fe400078ef600 */
[----:B------:R-:W-:Y:S02]  /*5c20*/  LOP3.LUT R165, R88, 0x18, RZ, 0xc0, !PT ;  /* 0x0000001858a57812 */ /* 0x000fe400078ec0ff */
[----:B------:R-:W-:Y:S02]  /*5c30*/  LEA R141, R95, R138, 0x1 ;  /* 0x0000008a5f8d7211 */ /* 0x000fe400078e08ff */
[----:B------:R-:W-:Y:S02]  /*5c40*/  @!P4 IADD3 R176, P1, PT, R172, R151, RZ ;  /* 0x00000097acb0c210 */ /* 0x000fe40007f3e0ff */
[----:B------:R-:W-:Y:S02]  /*5c50*/  LOP3.LUT R165, R84, R165, RZ, 0xfc, !PT ;  /* 0x000000a554a57212 */ /* 0x000fe400078efcff */
[--C-:B------:R-:W-:Y:S02]  /*5c60*/  SHF.L.U64.HI R84, R144, 0x6, R145.reuse ;  /* 0x0000000690547819 */ /* 0x100fe40000010291 */
[----:B------:R-:W-:Y:S02]  /*5c70*/  LOP3.LUT R86, R147, 0x1f20, RZ, 0xc0, !PT ;  /* 0x00001f2093567812 */ /* 0x000fe400078ec0ff */
[----:B------:R-:W-:Y:S02]  /*5c80*/  IADD3.X R173, PT, PT, R84, R153, RZ, P0, !PT ;  /* 0x0000009954ad7210 */ /* 0x000fe400007fe4ff */
[C---:B------:R-:W-:Y:S02]  /*5c90*/  @!P4 LEA R174, P0, R144.reuse, R172, 0x7 ;  /* 0x000000ac90aec211 */ /* 0x040fe400078038ff */
[----:B------:R-:W-:Y:S02]  /*5ca0*/  @!P4 IADD3.X R177, PT, PT, R173, R84, RZ, P1, !PT ;  /* 0x00000054adb1c210 */ /* 0x000fe40000ffe4ff */
[----:B------:R-:W-:Y:S02]  /*5cb0*/  @!P4 LEA.HI.X R175, R144, R173, R145, 0x7, P0 ;  /* 0x000000ad90afc211 */ /* 0x000fe400000f3c91 */
[----:B------:R-:W-:Y:S02]  /*5cc0*/  LOP3.LUT P0, RZ, R88, 0x4, RZ, 0xc0, !PT ;  /* 0x0000000458ff7812 */ /* 0x000fe4000780c0ff */
[----:B------:R-:W-:Y:S02]  /*5cd0*/  LOP3.LUT R85, R165, R148, RZ, 0x3c, !PT ;  /* 0x00000094a5557212 */ /* 0x000fe400078e3cff */
[----:B------:R-:W-:Y:S02]  /*5ce0*/  SEL R120, R120, 0xffffffe0, !P0 ;  /* 0xffffffe078787807 */ /* 0x000fe40004000000 */
[----:B------:R-:W-:Y:S02]  /*5cf0*/  LOP3.LUT R85, R86, R85, RZ, 0xfc, !PT ;  /* 0x0000005556557212 */ /* 0x000fe400078efcff */
[----:B------:R-:W-:Y:S02]  /*5d00*/  SHF.R.U32.HI R136, RZ, 0x1, R88 ;  /* 0x00000001ff887819 */ /* 0x000fe40000011658 */
[----:B------:R-:W-:Y:S02]  /*5d10*/  LEA R163, R85, R138, 0x1 ;  /* 0x0000008a55a37211 */ /* 0x000fe400078e08ff */
[----:B------:R-:W-:Y:S02]  /*5d20*/  LOP3.LUT R139, R136, 0x8, RZ, 0xc0, !PT ;  /* 0x00000008888b7812 */ /* 0x000fe400078ec0ff */
[----:B------:R-:W-:Y:S01]  /*5d30*/  IADD3 R158, PT, PT, R158, 0x1, RZ ;  /* 0x000000019e9e7810 */ /* 0x000fe20007ffe0ff */
[----:B------:R-:W-:Y:S01]  /*5d40*/  @!PT LDS RZ, [RZ] ;  /* 0x00000000fffff984 */ /* 0x000fe20000000800 */
[----:B------:R-:W-:Y:S01]  /*5d50*/  @!PT LDS RZ, [RZ] ;  /* 0x00000000fffff984 */ /* 0x000fe20000000800 */
[----:B------:R-:W-:Y:S01]  /*5d60*/  @!PT LDS RZ, [RZ] ;  /* 0x00000000fffff984 */ /* 0x000fe20000000800 */
[----:B------:R-:W-:Y:S01]  /*5d70*/  @!P5 LDGSTS.E.BYPASS.LTC128B.128 [R163+0x3000], desc[UR4][R152.64] ;  /* 0x0300000098a3dfae */ /* 0x000fe2000b981a04 */
[----:B------:R-:W-:Y:S02]  /*5d80*/  LOP3.LUT R139, R139, 0xc0, R140, 0xf8, !PT ;  /* 0x000000c08b8b7812 */ /* 0x000fe400078ef88c */
[----:B------:R-:W-:Y:S02]  /*5d90*/  ISETP.NE.AND P1, PT, R158, RZ, PT ;  /* 0x000000ff9e00720c */ /* 0x000fe40003f25270 */
[----:B------:R-:W-:Y:S02]  /*5da0*/  LOP3.LUT R139, R139, R0, RZ, 0x3c, !PT ;  /* 0x000000008b8b7212 */ /* 0x000fe400078e3cff */
[----:B------:R-:W-:Y:S01]  /*5db0*/  IADD3 R0, PT, PT, R141, R120, RZ ;  /* 0x000000788d007210 */ /* 0x000fe20007ffe0ff */
[----:B------:R-:W-:Y:S01]  /*5dc0*/  @P5 STS.128 [R163+0x3000], RZ ;  /* 0x003000ffa3005388 */ /* 0x000fe20000000c00 */
[----:B------:R-:W-:Y:S04]  /*5dd0*/  LOP3.LUT R93, R94, R139, RZ, 0xfc, !PT ;  /* 0x0000008b5e5d7212 */ /* 0x000fe800078efcff */
[----:B------:R-:W-:Y:S03]  /*5de0*/  LEA R121, R93, R138, 0x1 ;  /* 0x0000008a5d797211 */ /* 0x000fe600078e08ff */
        /* <DEDUP_REMOVED lines=16> */
[----:B------:R-:W-:Y:S08]  /*5ef0*/  LDSM.16.M88.4 R92, [R121] ;  /* 0x00000000795c783b */ /* 0x000ff00000000200 */
[----:B------:R-:W3:Y:S04]  /*5f00*/  LD.E R84, desc[UR4][R2.64+0x18c] ;  /* 0x00018c0402547980 */ /* 0x000ee8000c101900 */
[----:B------:R-:W4:Y:S08]  /*5f10*/  LDSM.16.M88.4 R96, [R141+0x1000] ;  /* 0x001000008d60783b */ /* 0x000f300000000200 */
[----:B------:R-:W0:Y:S08]  /*5f20*/  LDGDEPBAR ;  /* 0x00000000000079af */ /* 0x000e300000000000 */
[----:B------:R-:W5:Y:S08]  /*5f30*/  LDSM.16.M88.4 R100, [R141+0x1400] ;  /* 0x001400008d64783b */ /* 0x000f700000000200 */
[----:B------:R-:W1:Y:S08]  /*5f40*/  LDSM.16.M88.4 R104, [R141+0x1800] ;  /* 0x001800008d68783b */ /* 0x000e700000000200 */
[----:B------:R-:W2:Y:S08]  /*5f50*/  LDSM.16.M88.4 R108, [R141+0x1c00] ;  /* 0x001c00008d6c783b */ /* 0x000eb00000000200 */
        /* <DEDUP_REMOVED lines=9> */
[C---:B-1----:R-:W-:Y:S07]  /*5ff0*/  HMMA.16816.F32.BF16 R20, R92.reuse, R104, RZ ;  /* 0x000000685c14723c */ /* 0x042fee00000418ff */
[----:B------:R-:W1:Y:S01]  /*6000*/  LDSM.16.M88.4 R132, [R0+0x1000] ;  /* 0x001000000084783b */ /* 0x000e620000000200 */
[C---:B------:R-:W-:Y:S07]  /*6010*/  HMMA.16816.F32.BF16 R24, R92.reuse, R106, RZ ;  /* 0x0000006a5c18723c */ /* 0x040fee00000418ff */
[----:B------:R-:W-:Y:S01]  /*6020*/  LDSM.16.M88.4 R96, [R0+0x1800] ;  /* 0x001800000060783b */ /* 0x000fe20000000200 */
        /* <DEDUP_REMOVED lines=10> */
[----:B------:R-:W2:Y:S07]  /*60d0*/  LDSM.16.M88.4 R92, [R0+0x1400] ;  /* 0x00140000005c783b */ /* 0x000eae0000000200 */
[C---:B-1----:R-:W-:Y:S08]  /*60e0*/  HMMA.16816.F32.BF16 R4, R128.reuse, R132, R4 ;  /* 0x000000848004723c */ /* 0x042ff00000041804 */
[C---:B------:R-:W-:Y:S08]  /*60f0*/  HMMA.16816.F32.BF16 R8, R128.reuse, R134, R8 ;  /* 0x000000868008723c */ /* 0x040ff00000041808 */
[C---:B--2---:R-:W-:Y:S08]  /*6100*/  HMMA.16816.F32.BF16 R12, R128.reuse, R92, R12 ;  /* 0x0000005c800c723c */ /* 0x044ff0000004180c */
        /* <DEDUP_REMOVED lines=11> */
[-C--:B---3--:R-:W-:Y:S01]  /*61c0*/  FMUL.FTZ R178, R4, R84.reuse ;  /* 0x0000005404b27220 */ /* 0x088fe20000410000 */
        /* <DEDUP_REMOVED lines=159> */
[----:B------:R-:W2:Y:S01]  /*6bc0*/  I2F.RP R0, R9 ;  /* 0x0000000900007306 */ /* 0x000ea20000209400 */
[-C--:B------:R-:W-:Y:S02]  /*6bd0*/  LOP3.LUT R11, R11, R13.reuse, RZ, 0x3c, !PT ;  /* 0x0000000d0b0b7212 */ /* 0x080fe400078e3cff */
[----:B------:R-:W-:Y:S07]  /*6be0*/  IMAD.MOV R8, RZ, RZ, -R8 ;  /* 0x000000ffff087224 */ /* 0x000fee00078e0a08 */
[----:B--2---:R-:W2:Y:S02]  /*6bf0*/  MUFU.RCP R0, R0 ;  /* 0x0000000000007308 */ /* 0x004ea40000001000 */
[----:B--2---:R-:W-:Y:S01]  /*6c00*/  VIADD R14, R0, 0xffffffe ;  /* 0x0ffffffe000e7836 */ /* 0x004fe20000000000 */
[----:B------:R-:W-:Y:S02]  /*6c10*/  IABS R0, R6 ;  /* 0x0000000600007213 */ /* 0x000fe40000000000 */
[----:B------:R-:W-:Y:S05]  /*6c20*/  LOP3.LUT R6, R6, R13, RZ, 0x3c, !PT ;  /* 0x0000000d06067212 */ /* 0x000fea00078e3cff */
[----:B------:R-:W2:Y:S02]  /*6c30*/  F2I.FTZ.U32.TRUNC.NTZ R15, R14 ;  /* 0x0000000e000f7305 */ /* 0x000ea4000021f000 */
[--C-:B--2---:R-:W-:Y:S01]  /*6c40*/  IMAD.MOV R12, RZ, RZ, -R15.reuse ;  /* 0x000000ffff0c7224 */ /* 0x104fe200078e0a0f */
        /* <DEDUP_REMOVED lines=47> */
.L_x_6385:
[----:B------:R-:W-:Y:S05]  /*6f40*/  BSYNC.RECONVERGENT B0 ;  /* 0x0000000000007941 */ /* 0x000fea0003800200 */
.L_x_6384:
[----:B-1----:R-:W-:Y:S01]  /*6f50*/  @!P5 IMAD.MOV.U32 R151, RZ, RZ, R149 ;  /* 0x000000ffff97d224 */ /* 0x002fe200078e0095 */
[CC--:B------:R-:W-:Y:S02]  /*6f60*/  @!P4 LEA R8, P3, R142.reuse, R150.reuse, 0x6 ;  /* 0x000000968e08c211 */ /* 0x0c0fe400078630ff */
[-C--:B------:R-:W-:Y:S02]  /*6f70*/  @!P4 IADD3 R6, P2, P1, R5, R150.reuse, R5 ;  /* 0x000000960506c210 */ /* 0x080fe4000795e005 */
[----:B------:R-:W-:Y:S01]  /*6f80*/  @!PT LDS RZ, [RZ] ;  /* 0x00000000fffff984 */ /* 0x000fe20000000800 */
[----:B------:R-:W-:Y:S01]  /*6f90*/  @!PT LDS RZ, [RZ] ;  /* 0x00000000fffff984 */ /* 0x000fe20000000800 */
[----:B------:R-:W-:Y:S01]  /*6fa0*/  @!PT LDS RZ, [RZ] ;  /* 0x00000000fffff984 */ /* 0x000fe20000000800 */
[----:B------:R2:W-:Y:S01]  /*6fb0*/  @!P5 LDGSTS.E.BYPASS.LTC128B.128 [R163+0x1000], desc[UR4][R150.64] ;  /* 0x0100000096a3dfae */ /* 0x0005e2000b981a04 */
[-CC-:B------:R-:W-:Y:S02]  /*6fc0*/  @!P4 LEA.HI.X R9, R142, R149.reuse, R143.reuse, 0x6, P3 ;  /* 0x000000958e09c211 */ /* 0x180fe400018f348f */
[----:B------:R-:W-:Y:S01]  /*6fd0*/  @!P4 IADD3.X R7, PT, PT, R4, R149, R4, P2, P1 ;  /* 0x000000950407c210 */ /* 0x000fe200017e2404 */
[----:B------:R2:W-:Y:S01]  /*6fe0*/  @P5 STS.128 [R163+0x1000], RZ ;  /* 0x001000ffa3005388 */ /* 0x0005e20000000c00 */
[C---:B------:R-:W-:Y:S03]  /*6ff0*/  @!P4 LEA R5, P1, R142.reuse, R150, 0x6 ;  /* 0x000000968e05c211 */ /* 0x040fe600078230ff */
[----:B------:R2:W-:Y:S01]  /*7000*/  @P4 STS.128 [R163+0x1800], RZ ;  /* 0x001800ffa3004388 */ /* 0x0005e20000000c00 */
[C---:B------:R-:W-:Y:S02]  /*7010*/  @!P4 LEA R4, P2, R142.reuse, R5, 0x7 ;  /* 0x000000058e04c211 */ /* 0x040fe400078438ff */
[C-C-:B------:R-:W-:Y:S01]  /*7020*/  @!P4 LEA.HI.X R0, R142.reuse, R149, R143.reuse, 0x6, P1 ;  /* 0x000000958e00c211 */ /* 0x140fe200008f348f */
[----:B------:R-:W-:Y:S01]  /*7030*/  @!PT LDS RZ, [RZ] ;  /* 0x00000000fffff984 */ /* 0x000fe20000000800 */
[----:B------:R-:W-:Y:S01]  /*7040*/  @!PT LDS RZ, [RZ] ;  /* 0x00000000fffff984 */ /* 0x000fe20000000800 */
[----:B------:R-:W-:Y:S01]  /*7050*/  @!PT LDS RZ, [RZ] ;  /* 0x00000000fffff984 */ /* 0x000fe20000000800 */
[----:B------:R2:W-:Y:S03]  /*7060*/  @!P4 LDGSTS.E.BYPASS.LTC128B.128 [R163+0x1800], desc[UR4][R8.64] ;  /* 0x0180000008a3cfae */ /* 0x0005e6000b981a04 */
[----:B------:R-:W-:Y:S01]  /*7070*/  @!P4 LEA.HI.X R5, R142, R0, R143, 0x7, P2 ;  /* 0x000000008e05c211 */ /* 0x000fe200010f3c8f */
        /* <DEDUP_REMOVED lines=11> */
.L_x_6383:
[----:B------:R-:W-:Y:S05]  /*7130*/  BSYNC.RECONVERGENT B1 ;  /* 0x0000000000017941 */ /* 0x000fea0003800200 */
.L_x_6382:
        /* <DEDUP_REMOVED lines=36> */
[----:B------:R-:W-:Y:S01]  /*7380*/  LDSM.16.MT88.4 R12, [R41+0x3000] ;  /* 0x00300000290c783b */ /* 0x000fe20000004200 */
[----:B------:R-:W-:Y:S02]  /*7390*/  FMNMX3.FTZ R7, R0, R85, R84, !PT ;  /* 0x0000005500077276 */ /* 0x000fe40007810054 */
[----:B------:R-:W-:Y:S02]  /*73a0*/  IADD3 R159, PT, PT, R159, -0x1, RZ ;  /* 0xffffffff9f9f7810 */ /* 0x000fe40007ffe0ff */
[----:B------:R-:W-:Y:S03]  /*73b0*/  IADD3 R160, PT, PT, R160, -0x80, RZ ;  /* 0xffffff80a0a07810 */ /* 0x000fe60007ffe0ff */
[----:B------:R-:W1:Y:S08]  /*73c0*/  SHFL.BFLY PT, R4, R11, 0x2, 0x1f ;  /* 0x0c401f000b047f89 */ /* 0x000e7000000e0000 */
        /* <DEDUP_REMOVED lines=312> */
.L_x_6379:
        /* <DEDUP_REMOVED lines=11> */
.L_x_6396:
        /* <DEDUP_REMOVED lines=74> */
.L_x_6389:
[----:B------:R-:W-:Y:S05]  /*8ca0*/  BSYNC.RECONVERGENT B0 ;  /* 0x0000000000007941 */ /* 0x000fea0003800200 */
.L_x_6388:
        /* <DEDUP_REMOVED lines=25> */
.L_x_6391:
[----:B------:R-:W-:Y:S05]  /*8e40*/  BSYNC.RECONVERGENT B0 ;  /* 0x0000000000007941 */ /* 0x000fea0003800200 */
.L_x_6390:
        /* <DEDUP_REMOVED lines=27> */
[----:B---3--:R-:W-:Y:S05]  /*9000*/  @P3 RET.REL.NODEC R154 `(_ZN5flash24flash_fwd_splitkv_kernelI23Flash_fwd_kernel_traitsILi32ELi64ELi128ELi4ELb0ELb0EN7cutlass10bfloat16_tE19Flash_kernel_traitsILi32ELi64ELi128ELi4ES3_EELb0ELb0ELb0ELb0ELb0ELb1ELb0ELb0EEEvNS_16Flash_fwd_paramsE) ;  /* 0xffffff6c9afc3950 */ /* 0x008fea0003c3ffff */
        /* <DEDUP_REMOVED lines=12> */
[----:B-1----:R-:W-:Y:S05]  /*90d0*/  RET.REL.NODEC R154 `(_ZN5flash24flash_fwd_splitkv_kernelI23Flash_fwd_kernel_traitsILi32ELi64ELi128ELi4ELb0ELb0EN7cutlass10bfloat16_tE19Flash_kernel_traitsILi32ELi64ELi128ELi4ES3_EELb0ELb0ELb0ELb0ELb0ELb1ELb0ELb0EEEvNS_16Flash_fwd_paramsE) ;  /* 0xffffff6c9ac87950 */ /* 0x002fea0003c3ffff */
.L_x_6387:
[----:B------:R-:W-:Y:S01]  /*90e0*/  MOV R5, 0x2 ;  /* 0x0000000200057802 */ /* 0x000fe20000000f00 */
[----:B------:R-:W-:Y:S01]  /*90f0*/  IMAD.MOV.U32 R4, RZ, RZ, 0x1f ;  /* 0x0000001fff047424 */ /* 0x000fe200078e00ff */
[----:B------:R-:W-:-:S07]  /*9100*/  MOV R6, 0xffffffff ;  /* 0xffffffff00067802 */ /* 0x000fce0000000f00 */
[----:B-1---5:R-:W-:Y:S05]  /*9110*/  WARPSYNC.COLLECTIVE R6, `(.L_x_6392) ;  /* 0x0000000006087348 */ /* 0x022fea0003c00000 */
[----:B------:R2:W3:Y:S02]  /*9120*/  SHFL.BFLY P0, R11, R164, R5, R4 ;  /* 0x0c000005a40b7389 */ /* 0x0004e40000000004 */
[----:B-123-5:R-:W-:Y:S05]  /*9130*/  ENDCOLLECTIVE ;  /* 0x000000000000791b */ /* 0x02efea0003800000 */
.L_x_6392:
[----:B------:R-:W-:Y:S02]  /*9140*/  IMAD.MOV.U32 R9, RZ, RZ, R11 ;  /* 0x000000ffff097224 */ /* 0x000fe400078e000b */
[----:B------:R-:W-:Y:S02]  /*9150*/  IMAD.MOV.U32 R5, RZ, RZ, 0x1 ;  /* 0x00000001ff057424 */ /* 0x000fe400078e00ff */
[----:B------:R-:W-:-:S05]  /*9160*/  FADD.FTZ R9, R9, R164 ;  /* 0x000000a409097221 */ /* 0x000fca0000010000 */
[----:B------:R-:W-:-:S07]  /*9170*/  MOV R164, R9 ;  /* 0x0000000900a47202 */ /* 0x000fce0000000f00 */
[----:B------:R-:W-:Y:S05]  /*9180*/  WARPSYNC.COLLECTIVE R6, `(.L_x_6393) ;  /* 0x0000000006087348 */ /* 0x000fea0003c00000 */
[----:B------:R1:W2:Y:S02]  /*9190*/  SHFL.BFLY P0, R11, R164, R5, R4 ;  /* 0x0c000005a40b7389 */ /* 0x0002a40000000004 */
[----:B-12---:R-:W-:Y:S05]  /*91a0*/  ENDCOLLECTIVE ;  /* 0x000000000000791b */ /* 0x006fea0003800000 */
.L_x_6393:
[----:B------:R-:W-:Y:S01]  /*91b0*/  MOV R164, R171 ;  /* 0x000000ab00a47202 */ /* 0x000fe20000000f00 */
[----:B------:R-:W-:Y:S01]  /*91c0*/  IMAD.MOV.U32 R5, RZ, RZ, 0x2 ;  /* 0x00000002ff057424 */ /* 0x000fe200078e00ff */
[----:B------:R-:W-:-:S07]  /*91d0*/  MOV R8, R11 ;  /* 0x0000000b00087202 */ /* 0x000fce0000000f00 */
[----:B------:R-:W-:Y:S05]  /*91e0*/  WARPSYNC.COLLECTIVE R6, `(.L_x_6394) ;  /* 0x0000000006087348 */ /* 0x000fea0003c00000 */
[----:B------:R1:W2:Y:S02]  /*91f0*/  SHFL.BFLY P0, R11, R164, R5, R4 ;  /* 0x0c000005a40b7389 */ /* 0x0002a40000000004 */
[----:B-12---:R-:W-:Y:S05]  /*9200*/  ENDCOLLECTIVE ;  /* 0x000000000000791b */ /* 0x006fea0003800000 */
.L_x_6394:
[----:B------:R-:W-:Y:S01]  /*9210*/  FADD.FTZ R8, R9, R8 ;  /* 0x0000000809087221 */ /* 0x000fe20000010000 */
[----:B------:R-:W-:Y:S01]  /*9220*/  FADD.FTZ R10, R11, R171 ;  /* 0x000000ab0b0a7221 */ /* 0x000fe20000010000 */
[----:B------:R-:W-:-:S04]  /*9230*/  MOV R5, 0x1 ;  /* 0x0000000100057802 */ /* 0x000fc80000000f00 */
[----:B------:R-:W-:-:S07]  /*9240*/  MOV R164, R10 ;  /* 0x0000000a00a47202 */ /* 0x000fce0000000f00 */
[----:B------:R-:W-:Y:S05]  /*9250*/  WARPSYNC.COLLECTIVE R6, `(.L_x_6395) ;  /* 0x0000000006087348 */ /* 0x000fea0003c00000 */
[----:B------:R1:W2:Y:S02]  /*9260*/  SHFL.BFLY P0, R11, R164, R5, R4 ;  /* 0x0c000005a40b7389 */ /* 0x0002a40000000004 */
[----:B-12---:R-:W-:Y:S05]  /*9270*/  ENDCOLLECTIVE ;  /* 0x000000000000791b */ /* 0x006fea0003800000 */
.L_x_6395:
[----:B------:R-:W-:Y:S05]  /*9280*/  BRA `(.L_x_6396) ;  /* 0xfffffff4005c7947 */ /* 0x000fea000383ffff */
.L_x_6397:
        /* <DEDUP_REMOVED lines=15> */
.L_x_10293:


//--------------------- .text._ZN5flash24flash_fwd_splitkv_kernelI23Flash_fwd_kernel_traitsILi32ELi64ELi128ELi4ELb0ELb0EN7cutlass10bfloat16_tE19Flash_kernel_traitsILi32ELi64ELi128ELi4ES3_EELb0ELb0ELb0ELb0ELb0ELb0ELb0ELb1EEEvNS_16Flash_fwd_paramsE --------------------------
	.section	.text._ZN5flash24flash_fwd_splitkv_kernelI23Flash_fwd_kernel_traitsILi32ELi64ELi128ELi4ELb0ELb0EN7cutlass10bfloat16_tE19Flash_kernel_traitsILi32ELi64ELi128ELi4ES3_EELb0ELb0ELb0ELb0ELb0ELb0ELb0ELb1EEEvNS_16Flash_fwd_paramsE,"ax",@progbits
	.align	128
        .global         _ZN5flash24flash_fwd_splitkv_kernelI23Flash_fwd_kernel_traitsILi32ELi64ELi128ELi4ELb0ELb0EN7cutlass10bfloat16_tE19Flash_kernel_traitsILi32ELi64ELi128ELi4ES3_EELb0ELb0ELb0ELb0ELb0ELb0ELb0ELb1EEEvNS_16Flash_fwd_paramsE
        .type           _ZN5flash24flash_fwd_splitkv_kernelI23Flash_fwd_kernel_traitsILi32ELi64ELi128ELi4ELb0ELb0EN7cutlass10bfloat16_tE19Flash_kernel_traitsILi32ELi64ELi128ELi4ES3_EELb0ELb0ELb0ELb0ELb0ELb0ELb0ELb1EEEvNS_16Flash_fwd_paramsE,@function
        .size           _ZN5flash24flash_fwd_splitkv_kernelI23Flash_fwd_kernel_traitsILi32ELi64ELi128ELi4ELb0ELb0EN7cutlass10bfloat16_tE19Flash_kernel_traitsILi32ELi64ELi128ELi4ES3_EELb0ELb0ELb0ELb0ELb0ELb0ELb0ELb1EEEvNS_16Flash_fwd_paramsE,(.L_x_10294 - _ZN5flash24flash_fwd_splitkv_kernelI23Flash_fwd_kernel_traitsILi32ELi64ELi128ELi4ELb0ELb0EN7cutlass10bfloat16_tE19Flash_kernel_traitsILi32ELi64ELi128ELi4ES3_EELb0ELb0ELb0ELb0ELb0ELb0ELb0ELb1EEEvNS_16Flash_fwd_paramsE)
        .other          _ZN5flash24flash_fwd_splitkv_kernelI23Flash_fwd_kernel_traitsILi32ELi64ELi128ELi4ELb0ELb0EN7cutlass10bfloat16_tE19Flash_kernel_traitsILi32ELi64ELi128ELi4ES3_EELb0ELb0ELb0ELb0ELb0ELb0ELb0ELb1EEEvNS_16Flash_fwd_paramsE,@"STO_CUDA_ENTRY STV_DEFAULT"
_ZN5flash24flash_fwd_splitkv_kernelI23Flash_fwd_kernel_traitsILi32ELi64ELi128ELi4ELb0ELb0EN7cutlass10bfloat16_tE19Flash_kernel_traitsILi32ELi64ELi128ELi4ES3_EELb0ELb0ELb0ELb0ELb0ELb0ELb0ELb1EEEvNS_16Flash_fwd_paramsE:
.text._ZN5flash24flash_fwd_splitkv_kernelI23Flash_fwd_kernel_traitsILi32ELi64ELi128ELi4ELb0ELb0EN7cutlass10bfloat16_tE19Flash_kernel_traitsILi32ELi64ELi128ELi4ES3_EELb0ELb0ELb0ELb0ELb0ELb0ELb0ELb1EEEvNS_16Flash_fwd_paramsE:
[----:B------:R-:W-:Y:S01]  /*0000*/  LDC R1, c[0x0][0x37c] ;  /* 0x0000df00ff017b82 */ /* 0x000fe20000000800 */
[----:B------:R-:W1:Y:S07]  /*0010*/  S2R R145, SR_CTAID.X ;  /* 0x0000000000917919 */ /* 0x000e6e0000002500 */
[----:B------:R-:W2:Y:S01]  /*0020*/  LDC.64 R84, c[0x0][0x348] ;  /* 0x0000d200ff547b82 */ /* 0x000ea20000000a00 */
[----:B------:R-:W-:Y:S01]  /*0030*/  BSSY.RECONVERGENT B3, `(.L_x_6398) ;  /* 0x0000005000037945 */ /* 0x000fe20003800200 */
[----:B------:R-:W-:Y:S01]  /*0040*/  MOV R142, 0x80 ;  /* 0x00000080008e7802 */ /* 0x000fe20000000f00 */
[----:B------:R-:W3:Y:S01]  /*0050*/  S2R R144, SR_CTAID.Y ;  /* 0x0000000000907919 */ /* 0x000ee20000002600 */
[----:B------:R-:W4:Y:S05]  /*0060*/  S2R R143, SR_CTAID.Z ;  /* 0x00000000008f7919 */ /* 0x000f2a0000002700 */
[----:B-1234-:R-:W-:Y:S05]  /*0070*/  CALL.REL.NOINC `($_ZN5flash24flash_fwd_splitkv_kernelI23Flash_fwd_kernel_traitsILi32ELi64ELi128ELi4ELb0ELb0EN7cutlass10bfloat16_tE19Flash_kernel_traitsILi32ELi64ELi128ELi4ES3_EELb0ELb0ELb0ELb0ELb0ELb0ELb0ELb1EEEvNS_16Flash_fwd_paramsE$_ZN5flash30compute_attn_1rowblock_splitkvI23Flash_fwd_kernel_traitsILi32ELi64ELi128ELi4ELb0ELb0EN7cutlass10bfloat16_tE19Flash_kernel_traitsILi32ELi64ELi128ELi4ES3_EELb0ELb0ELb0ELb0ELb0ELb0ELb0ELb1ENS_16Flash_fwd_paramsEEEvRKT8_iiiii) ;  /* 0x0000000000087944 */ /* 0x01efea0003c00000 */
[----:B------:R-:W-:Y:S05]  /*0080*/  BSYNC.RECONVERGENT B3 ;  /* 0x0000000000037941 */ /* 0x000fea0003800200 */
.L_x_6398:
[----:B------:R-:W-:Y:S05]  /*0090*/  EXIT ;  /* 0x000000000000794d */ /* 0x000fea0003800000 */
        .type           $_ZN5flash24flash_fwd_splitkv_kernelI23Flash_fwd_kernel_traitsILi32ELi64ELi128ELi4ELb0ELb0EN7cutlass10bfloat16_tE19Flash_kernel_traitsILi32ELi64ELi128ELi4ES3_EELb0ELb0ELb0ELb0ELb0ELb0ELb0ELb1EEEvNS_16Flash_fwd_paramsE$_ZN5flash30compute_attn_1rowblock_splitkvI23Flash_fwd_kernel_traitsILi32ELi64ELi128ELi4ELb0ELb0EN7cutlass10bfloat16_tE19Flash_kernel_traitsILi32ELi64ELi128ELi4ES3_EELb0ELb0ELb0ELb0ELb0ELb0ELb0ELb1ENS_16Flash_fwd_paramsEEEvRKT8_iiiii,@function
        .size           $_ZN5flash24flash_fwd_splitkv_kernelI23Flash_fwd_kernel_traitsILi32ELi64ELi128ELi4ELb0ELb0EN7cutlass10bfloat16_tE19Flash_kernel_traitsILi32ELi64ELi128ELi4ES3_EELb0ELb0ELb0ELb0ELb0ELb0ELb0ELb1EEEvNS_16Flash_fwd_paramsE$_ZN5flash30compute_attn_1rowblock_splitkvI23Flash_fwd_kernel_traitsILi32ELi64ELi128ELi4ELb0ELb0EN7cutlass10bfloat16_tE19Flash_kernel_traitsILi32ELi64ELi128ELi4ES3_EELb0ELb0ELb0ELb0ELb0ELb0ELb0ELb1ENS_16Flash_fwd_paramsEEEvRKT8_iiiii,(.L_x_10294 - $_ZN5flash24flash_fwd_splitkv_kernelI23Flash_fwd_kernel_traitsILi32ELi64ELi128ELi4ELb0ELb0EN7cutlass10bfloat16_tE19Flash_kernel_traitsILi32ELi64ELi128ELi4ES3_EELb0ELb0ELb0ELb0ELb0ELb0ELb0ELb1EEEvNS_16Flash_fwd_paramsE$_ZN5flash30compute_attn_1rowblock_splitkvI23Flash_fwd_kernel_traitsILi32ELi64ELi128ELi4ELb0ELb0EN7cutlass10bfloat16_tE19Flash_kernel_traitsILi32ELi64ELi128ELi4ES3_EELb0ELb0ELb0ELb0ELb0ELb0ELb0ELb1ENS_16Flash_fwd_paramsEEEvRKT8_iiiii)
$_ZN5flash24flash_fwd_splitkv_kernelI23Flash_fwd_kernel_traitsILi32ELi64ELi128ELi4ELb0ELb0EN7cutlass10bfloat16_tE19Flash_kernel_traitsILi32ELi64ELi128ELi4ES3_EELb0ELb0ELb0ELb0ELb0ELb0ELb0ELb1EEEvNS_16Flash_fwd_paramsE$_ZN5flash30compute_attn_1rowblock_splitkvI23Flash_fwd_kernel_traitsILi32ELi64ELi128ELi4ELb0ELb0EN7cutlass10bfloat16_tE19Flash_kernel_traitsILi32ELi64ELi128ELi4ES3_EELb0ELb0ELb0ELb0ELb0ELb0ELb0ELb1ENS_16Flash_fwd_paramsEEEvRKT8_iiiii:
        /* <DEDUP_REMOVED lines=38> */
.L_x_6400:
[----:B------:R-:W-:Y:S05]  /*0300*/  BSYNC.RECONVERGENT B0 ;  /* 0x0000000000007941 */ /* 0x000fea0003800200 */
.L_x_6399:
[----:B------:R-:W-:Y:S04]  /*0310*/  BSSY.RECONVERGENT B0, `(.L_x_6401) ;  /* 0x0000007000007945 */ /* 0x000fe80003800200 */
[----:B------:R-:W-:Y:S05]  /*0320*/  @!P4 BRA `(.L_x_6402) ;  /* 0x000000000014c947 */ /* 0x000fea0003800000 */
[----:B-----5:R-:W3:Y:S02]  /*0330*/  LD.E.U8 R4, desc[UR4][R84.64+0x1b2] ;  /* 0x0001b20454047980 */ /* 0x020ee4000c101100 */
[----:B---3--:R-:W-:-:S13]  /*0340*/  ISETP.NE.AND P0, PT, R4, RZ, PT ;  /* 0x000000ff0400720c */ /* 0x008fda0003f05270 */
[----:B------:R-:W3:Y:S02]  /*0350*/  @P0 LD.E R5, desc[UR4][R8.64+0x4] ;  /* 0x0000040408050980 */ /* 0x000ee4000c101900 */
[----:B---3--:R-:W-:-:S06]  /*0360*/  @P0 IADD3 R4, PT, PT, R5, -R12, RZ ;  /* 0x8000000c05040210 */ /* 0x008fcc0007ffe0ff */
[----:B------:R3:W5:Y:S02]  /*0370*/  @!P0 LD.E R4, desc[UR4][R8.64] ;  /* 0x0000000408048980 */ /* 0x000764000c101900 */
.L_x_6402:
[----:B------:R-:W-:Y:S05]  /*0380*/  BSYNC.RECONVERGENT B0 ;  /* 0x0000000000007941 */ /* 0x000fea0003800200 */
.L_x_6401:
        /* <DEDUP_REMOVED lines=9> */
.L_x_6404:
[----:B------:R-:W4:Y:S01]  /*0420*/  LD.E.64 R4, desc[UR4][R84.64+0x108] ;  /* 0x0001080454047980 */ /* 0x000f22000c101b00 */
[----:B------:R-:W-:Y:S01]  /*0430*/  BSSY.RECONVERGENT B0, `(.L_x_6406) ;  /* 0x0000006000007945 */ /* 0x000fe20003800200 */
[----:B----4-:R-:W-:Y:S01]  /*0440*/  ISETP.NE.U32.AND P0, PT, R4, RZ, PT ;  /* 0x000000ff0400720c */ /* 0x010fe20003f05070 */
[----:B------:R-:W-:-:S03]  /*0450*/  IMAD.MOV.U32 R4, RZ, RZ, RZ ;  /* 0x000000ffff047224 */ /* 0x000fc600078e00ff */
[----:B------:R-:W-:-:S13]  /*0460*/  ISETP.NE.AND.EX P0, PT, R5, RZ, PT, P0 ;  /* 0x000000ff0500720c */ /* 0x000fda0003f05300 */
[----:B------:R-:W-:Y:S05]  /*0470*/  @!P0 BRA `(.L_x_6407) ;  /* 0x0000000000048947 */ /* 0x000fea0003800000 */
[----:B------:R4:W5:Y:S02]  /*0480*/  LD.E R4, desc[UR4][R84.64+0xbc] ;  /* 0x0000bc0454047980 */ /* 0x000964000c101900 */
.L_x_6407:
[----:B------:R-:W-:Y:S05]  /*0490*/  BSYNC.RECONVERGENT B0 ;  /* 0x0000000000007941 */ /* 0x000fea0003800200 */
.L_x_6406:
[----:B-----5:R-:W-:Y:S02]  /*04a0*/  IADD3 R61, PT, PT, R65, R4, RZ ;  /* 0x00000004413d7210 */ /* 0x020fe40007ffe0ff */
.L_x_6405:
[----:B------:R-:W-:Y:S05]  /*04b0*/  BSYNC.RECONVERGENT B1 ;  /* 0x0000000000017941 */ /* 0x000fea0003800200 */
.L_x_6403:
[----:B------:R-:W-:Y:S01]  /*04c0*/  IMAD.SHL.U32 R69, R145, 0x40, RZ ;  /* 0x0000004091457824 */ /* 0x000fe200078e00ff */
[----:B------:R-:W-:Y:S01]  /*04d0*/  MOV R4, R142 ;  /* 0x0000008e00047202 */ /* 0x000fe20000000f00 */
[----:B------:R-:W-:-:S03]  /*04e0*/  IMAD.MOV.U32 R5, RZ, RZ, 0x0 ;  /* 0x00000000ff057424 */ /* 0x000fc600078e00ff */
[----:B------:R-:W-:-:S13]  /*04f0*/  ISETP.GT.AND P0, PT, R146, R69, PT ;  /* 0x000000459200720c */ /* 0x000fda0003f04270 */
[----:B-1234-:R-:W-:Y:S05]  /*0500*/  @!P0 RET.REL.NODEC R4 `(_ZN5flash24flash_fwd_splitkv_kernelI23Flash_fwd_kernel_traitsILi32ELi64ELi128ELi4ELb0ELb0EN7cutlass10bfloat16_tE19Flash_kernel_traitsILi32ELi64ELi128ELi4ES3_EELb0ELb0ELb0ELb0ELb0ELb0ELb0ELb1EEEvNS_16Flash_fwd_paramsE) ;  /* 0xfffffff804bc8950 */ /* 0x01efea0003c3ffff */
        /* <DEDUP_REMOVED lines=75> */
.L_x_6410:
[----:B------:R-:W-:Y:S05]  /*09c0*/  BSYNC.RECONVERGENT B0 ;  /* 0x0000000000007941 */ /* 0x000fea0003800200 */
.L_x_6409:
[----:B------:R-:W-:Y:S01]  /*09d0*/  MOV R143, 0x0 ;  /* 0x00000000008f7802 */ /* 0x000fe20000000f00 */
[----:B------:R1:W-:Y:S03]  /*09e0*/  @!P4 ST.E desc[UR4][R18.64], R0 ;  /* 0x000000001200c985 */ /* 0x0003e6000c101904 */
[----:B-12---:R-:W-:Y:S05]  /*09f0*/  @P5 RET.REL.NODEC R142 `(_ZN5flash24flash_fwd_splitkv_kernelI23Flash_fwd_kernel_traitsILi32ELi64ELi128ELi4ELb0ELb0EN7cutlass10bfloat16_tE19Flash_kernel_traitsILi32ELi64ELi128ELi4ES3_EELb0ELb0ELb0ELb0ELb0ELb0ELb0ELb1EEEvNS_16Flash_fwd_paramsE) ;  /* 0xfffffff48e805950 */ /* 0x006fea0003c3ffff */
[----:B------:R-:W-:Y:S02]  /*0a00*/  MOV R3, 0x7f800000 ;  /* 0x7f80000000037802 */ /* 0x000fe40000000f00 */
[----:B------:R-:W-:-:S03]  /*0a10*/  MOV R143, 0x0 ;  /* 0x00000000008f7802 */ /* 0x000fc60000000f00 */
[----:B------:R1:W-:Y:S02]  /*0a20*/  ST.E desc[UR4][R18.64+0x80], R3 ;  /* 0x0000800312007985 */ /* 0x0003e4000c101904 */
[----:B-1----:R-:W-:Y:S05]  /*0a30*/  RET.REL.NODEC R142 `(_ZN5flash24flash_fwd_splitkv_kernelI23Flash_fwd_kernel_traitsILi32ELi64ELi128ELi4ELb0ELb0EN7cutlass10bfloat16_tE19Flash_kernel_traitsILi32ELi64ELi128ELi4ES3_EELb0ELb0ELb0ELb0ELb0ELb0ELb0ELb1EEEvNS_16Flash_fwd_paramsE) ;  /* 0xfffffff48e707950 */ /* 0x002fea0003c3ffff */
.L_x_6408:
        /* <DEDUP_REMOVED lines=103> */
.L_x_6412:
        /* <DEDUP_REMOVED lines=29> */
[----:B------:R-:W-:Y:S01]  /*1280*/  @!P0 IMAD R0, R0, R134, R5 ;  /* 0x0000008600008224 */ /* 0x000fe200078e0205 */
[----:B-----5:R-:W-:-:S05]  /*1290*/  @!P0 SHF.R.S32.HI R6, RZ, 0x1f, R10 ;  /* 0x0000001fff068819 */ /* 0x020fca000001140a */
[----:B------:R-:W-:Y:S01]  /*12a0*/  @!P1 IMAD.IADD R4, R4, 0x1, -R3 ;  /* 0x0000000104049824 */ /* 0x000fe200078e0a03 */
[----:B------:R-:W-:Y:S01]  /*12b0*/  @!P0 IADD3 R23, PT, PT, R23, R0, RZ ;  /* 0x0000000017178210 */ /* 0x000fe20007ffe0ff */
[----:B----4-:R-:W-:Y:S01]  /*12c0*/  @!P0 IMAD R7, R21, R10, RZ ;  /* 0x0000000a15078224 */ /* 0x010fe200078e02ff */
        /* <DEDUP_REMOVED lines=10> */
[----:B------:R-:W-:Y:S02]  /*1370*/  @!P0 IADD3 R7, PT, PT, R23, R7, RZ ;  /* 0x0000000717078210 */ /* 0x000fe40007ffe0ff */
[----:B------:R-:W-:Y:S01]  /*1380*/  @!P0 MOV R6, R22 ;  /* 0x0000001600068202 */ /* 0x000fe20000000f00 */
[----:B------:R-:W-:Y:S01]  /*1390*/  @P0 IMAD.IADD R7, R21, 0x1, R3 ;  /* 0x0000000115070824 */ /* 0x000fe200078e0203 */
[----:B------:R-:W-:Y:S01]  /*13a0*/  LEA R0, R60, 0xffffff80, 0x7 ;  /* 0xffffff803c007811 */ /* 0x000fe200078e38ff */
[-C--:B------:R-:W-:Y:S01]  /*13b0*/  @!P0 IMAD R4, R137, R11.reuse, RZ ;  /* 0x0000000b89048224 */ /* 0x080fe200078e02ff */
[----:B------:R-:W-:Y:S01]  /*13c0*/  @P0 MOV R6, R20 ;  /* 0x0000001400060202 */ /* 0x000fe20000000f00 */
[----:B------:R-:W-:Y:S01]  /*13d0*/  @P3 VIADD R9, R9, 0x1 ;  /* 0x0000000109093836 */ /* 0x000fe20000000000 */
[----:B------:R-:W-:Y:S01]  /*13e0*/  @!P0 SHF.R.S32.HI R3, RZ, 0x1f, R11 ;  /* 0x0000001fff038819 */ /* 0x000fe2000001140b */
[----:B------:R-:W-:-:S03]  /*13f0*/  @!P0 IMAD.WIDE.U32 R20, R136, R11, RZ ;  /* 0x0000000b88148225 */ /* 0x000fc600078e00ff */
[----:B------:R-:W-:Y:S01]  /*1400*/  @!P2 IADD3 R9, PT, PT, -R9, RZ, RZ ;  /* 0x000000ff0909a210 */ /* 0x000fe20007ffe1ff */
[----:B------:R-:W-:Y:S01]  /*1410*/  IMAD.WIDE.U32 R6, R134, R0, R6 ;  /* 0x0000000086067225 */ /* 0x000fe200078e0006 */
[----:B------:R-:W-:-:S03]  /*1420*/  @!P1 LOP3.LUT R9, RZ, R2, RZ, 0x33, !PT ;  /* 0x00000002ff099212 */ /* 0x000fc600078e33ff */
[----:B------:R-:W-:Y:S02]  /*1430*/  @!P0 IMAD R3, R3, R136, R4 ;  /* 0x0000008803038224 */ /* 0x000fe400078e0204 */
[----:B------:R-:W-:Y:S02]  /*1440*/  IMAD R5, R135, R0, RZ ;  /* 0x0000000087057224 */ /* 0x000fe400078e02ff */
[----:B------:R-:W-:Y:S01]  /*1450*/  @P0 IMAD.IADD R11, R11, 0x1, R12 ;  /* 0x000000010b0b0824 */ /* 0x000fe200078e020c */
[----:B------:R-:W-:Y:S02]  /*1460*/  @!P0 IADD3 R21, PT, PT, R21, R3, RZ ;  /* 0x0000000315158210 */ /* 0x000fe40007ffe0ff */
[----:B------:R-:W-:Y:S01]  /*1470*/  MOV R12, R6 ;  /* 0x00000006000c7202 */ /* 0x000fe20000000f00 */
[----:B------:R-:W-:Y:S01]  /*1480*/  @!P0 IMAD R4, R19, R10, RZ ;  /* 0x0000000a13048224 */ /* 0x000fe200078e02ff */
[----:B------:R-:W-:Y:S01]  /*1490*/  IADD3 R13, PT, PT, R7, R5, RZ ;  /* 0x00000005070d7210 */ /* 0x000fe20007ffe0ff */
[----:B------:R-:W-:Y:S01]  /*14a0*/  IMAD R5, R15, R9, RZ ;  /* 0x000000090f057224 */ /* 0x000fe200078e02ff */
[----:B------:R-:W-:-:S02]  /*14b0*/  @!P0 SHF.R.S32.HI R3, RZ, 0x1f, R10 ;  /* 0x0000001fff038819 */ /* 0x000fc4000001140a */
[----:B------:R-:W-:Y:S01]  /*14c0*/  SHF.R.S32.HI R6, RZ, 0x1f, R9 ;  /* 0x0000001fff067819 */ /* 0x000fe20000011409 */
[----:B------:R-:W-:-:S04]  /*14d0*/  IMAD.WIDE.U32 R12, R14, R9, R12 ;  /* 0x000000090e0c7225 */ /* 0x000fc800078e000c */
[----:B------:R-:W-:Y:S02]  /*14e0*/  @!P0 IMAD R3, R18, R3, R4 ;  /* 0x0000000312038224 */ /* 0x000fe400078e0204 */
[----:B------:R-:W-:Y:S02]  /*14f0*/  IMAD R5, R14, R6, R5 ;  /* 0x000000060e057224 */ /* 0x000fe400078e0205 */
[----:B------:R-:W-:-:S04]  /*1500*/  @!P0 IMAD.WIDE.U32 R18, R18, R10, R20 ;  /* 0x0000000a12128225 */ /* 0x000fc800078e0014 */
[----:B------:R-:W-:-:S04]  /*1510*/  @P0 IMAD.WIDE.U32 R14, R136, R11, RZ ;  /* 0x0000000b880e0225 */ /* 0x000fc800078e00ff */
[----:B------:R-:W-:Y:S01]  /*1520*/  @P0 IMAD R4, R137, R11, RZ ;  /* 0x0000000b89040224 */ /* 0x000fe200078e02ff */
[----:B------:R-:W-:Y:S01]  /*1530*/  MOV R6, R12 ;  /* 0x0000000c00067202 */ /* 0x000fe20000000f00 */
[----:B------:R-:W-:Y:S01]  /*1540*/  @!P0 IMAD.IADD R10, R19, 0x1, R3 ;  /* 0x00000001130a8824 */ /* 0x000fe200078e0203 */
[----:B------:R-:W-:Y:S01]  /*1550*/  IADD3 R3, PT, PT, R13, R5, RZ ;  /* 0x000000050d037210 */ /* 0x000fe20007ffe0ff */
[----:B------:R-:W-:Y:S01]  /*1560*/  @P0 IMAD.IADD R10, R15, 0x1, R4 ;  /* 0x000000010f0a0824 */ /* 0x000fe200078e0204 */
[----:B------:R-:W-:Y:S02]  /*1570*/  @P0 MOV R18, R14 ;  /* 0x0000000e00120202 */ /* 0x000fe40000000f00 */
[----:B-1----:R-:W-:Y:S02]  /*1580*/  MOV R9, RZ ;  /* 0x000000ff00097202 */ /* 0x002fe40000000f00 */
.L_x_6413:
[----:B------:R-:W-:Y:S05]  /*1590*/  BSYNC.RECONVERGENT B0 ;  /* 0x0000000000007941 */ /* 0x000fea0003800200 */
.L_x_6411:
[----:B------:R-:W-:Y:S01]  /*15a0*/  ISETP.NE.AND P0, PT, R148, -0x1, PT ;  /* 0xffffffff9400780c */ /* 0x000fe20003f05270 */
[----:B------:R-:W2:Y:S04]  /*15b0*/  LD.E.64 R22, desc[UR4][R84.64+0x30] ;  /* 0x0000300454167980 */ /* 0x000ea8000c101b00 */
[----:B------:R-:W3:Y:S01]  /*15c0*/  LD.E.64 R24, desc[UR4][R84.64+0x48] ;  /* 0x0000480454187980 */ /* 0x000ee2000c101b00 */
[----:B------:R-:W-:-:S03]  /*15d0*/  IMAD.MOV.U32 R7, RZ, RZ, RZ ;  /* 0x000000ffff077224 */ /* 0x000fc600078e00ff */
[----:B------:R-:W4:Y:S04]  /*15e0*/  LD.E.64 R14, desc[UR4][R84.64+0x8] ;  /* 0x00000804540e7980 */ /* 0x000f28000c101b00 */
[----:B------:R-:W3:Y:S04]  /*15f0*/  @!P0 LD.E.64 R28, desc[UR4][R84.64+0x18] ;  /* 0x00001804541c8980 */ /* 0x000ee8000c101b00 */
        /* <DEDUP_REMOVED lines=22> */
[----:B------:R-:W-:-:S04]  /*1760*/  @!P1 IADD3 R13, PT, PT, R13, -R12, RZ ;  /* 0x8000000c0d0d9210 */ /* 0x000fc80007ffe0ff */
[----:B------:R-:W-:Y:S02]  /*1770*/  ISETP.GE.U32.AND P4, PT, R13, R12, PT ;  /* 0x0000000c0d00720c */ /* 0x000fe40003f86070 */
[----:B------:R-:W-:Y:S01]  /*1780*/  LOP3.LUT R12, R67, 0x18, RZ, 0xc0, !PT ;  /* 0x00000018430c7812 */ /* 0x000fe200078ec0ff */
[----:B------:R-:W-:-:S03]  /*1790*/  @!P1 VIADD R20, R20, 0x1 ;  /* 0x0000000114149836 */ /* 0x000fc60000000000 */
[----:B------:R-:W-:Y:S01]  /*17a0*/  IADD3 R30, P2, PT, R12, R18, RZ ;  /* 0x000000120c1e7210 */ /* 0x000fe20007f5e0ff */
[----:B------:R-:W-:Y:S01]  /*17b0*/  IMAD R9, R9, R136, RZ ;  /* 0x0000008809097224 */ /* 0x000fe200078e02ff */
[----:B------:R-:W-:Y:S02]  /*17c0*/  ISETP.GE.AND P3, PT, R19, RZ, PT ;  /* 0x000000ff1300720c */ /* 0x000fe40003f66270 */
[----:B------:R-:W-:Y:S02]  /*17d0*/  IADD3.X R31, PT, PT, RZ, R10, RZ, P2, !PT ;  /* 0x0000000aff1f7210 */ /* 0x000fe400017fe4ff */
[----:B------:R-:W-:Y:S01]  /*17e0*/  ISETP.NE.AND P1, PT, R2, RZ, PT ;  /* 0x000000ff0200720c */ /* 0x000fe20003f25270 */
        /* <DEDUP_REMOVED lines=9> */
[----:B------:R-:W1:Y:S01]  /*1880*/  S2UR UR6, SR_CgaCtaId ;  /* 0x00000000000679c3 */ /* 0x000e620000008800 */
[----:B------:R-:W-:Y:S02]  /*1890*/  SHF.R.U32.HI R94, RZ, 0x2, R8 ;  /* 0x00000002ff5e7819 */ /* 0x000fe40000011608 */
[----:B------:R-:W-:Y:S01]  /*18a0*/  MOV R95, RZ ;  /* 0x000000ff005f7202 */ /* 0x000fe20000000f00 */
[----:B------:R-:W-:Y:S02]  /*18b0*/  UMOV UR7, 0x400 ;  /* 0x0000040000077882 */ /* 0x000fe40000000000 */
[-C--:B------:R-:W-:Y:S02]  /*18c0*/  IMAD R133, R135, R94.reuse, RZ ;  /* 0x0000005e87857224 */ /* 0x080fe400078e02ff */
[----:B------:R-:W-:-:S02]  /*18d0*/  IMAD R141, R137, R94, RZ ;  /* 0x0000005e898d7224 */ /* 0x000fc400078e02ff */
[----:B------:R-:W-:-:S05]  /*18e0*/  IMAD.SHL.U32 R64, R8, 0x4, RZ ;  /* 0x0000000408407824 */ /* 0x000fca00078e00ff */
[----:B------:R-:W-:Y:S01]  /*18f0*/  LOP3.LUT R64, R64, 0xc, RZ, 0xc0, !PT ;  /* 0x0000000c40407812 */ /* 0x000fe200078ec0ff */
[----:B-1----:R-:W-:Y:S01]  /*1900*/  ULEA UR6, UR6, UR7, 0x18 ;  /* 0x0000000706067291 */ /* 0x002fe2000f8ec0ff */
[----:B--2---:R-:W-:-:S04]  /*1910*/  @P0 IMAD.WIDE.U32 R20, R22, R148, RZ ;  /* 0x0000009416140225 */ /* 0x004fc800078e00ff */
[----:B------:R-:W-:Y:S02]  /*1920*/  @P0 IMAD R18, R23, R148, RZ ;  /* 0x0000009417120224 */ /* 0x000fe400078e02ff */
[----:B---3--:R-:W-:-:S04]  /*1930*/  @!P0 IMAD.WIDE.U32 R32, R28, R144, RZ ;  /* 0x000000901c208225 */ /* 0x008fc800078e00ff */
[----:B------:R-:W-:Y:S01]  /*1940*/  @!P0 IMAD R10, R29, R144, RZ ;  /* 0x000000901d0a8224 */ /* 0x000fe200078e02ff */
[----:B------:R-:W-:Y:S02]  /*1950*/  @!P0 MOV R19, R32 ;  /* 0x0000002000138202 */ /* 0x000fe40000000f00 */
[----:B------:R-:W-:Y:S01]  /*1960*/  @P0 MOV R19, R20 ;  /* 0x0000001400130202 */ /* 0x000fe20000000f00 */
[----:B------:R-:W-:Y:S02]  /*1970*/  @!P0 IMAD.IADD R10, R33, 0x1, R10 ;  /* 0x00000001210a8824 */ /* 0x000fe400078e020a */
[----:B------:R-:W-:Y:S01]  /*1980*/  @P0 IMAD.IADD R10, R21, 0x1, R18 ;  /* 0x00000001150a0824 */ /* 0x000fe200078e0212 */
[----:B------:R-:W-:Y:S01]  /*1990*/  IADD3 R28, P1, PT, R12, R19, RZ ;  /* 0x000000130c1c7210 */ /* 0x000fe20007f3e0ff */
[----:B------:R-:W-:-:S03]  /*19a0*/  IMAD R18, R2, R26, R9 ;  /* 0x0000001a02127224 */ /* 0x000fc600078e0209 */
[----:B------:R-:W-:Y:S01]  /*19b0*/  IADD3.X R29, PT, PT, RZ, R10, RZ, P1, !PT ;  /* 0x0000000aff1d7210 */ /* 0x000fe20000ffe4ff */
[----:B------:R-:W-:Y:S01]  /*19c0*/  IMAD.WIDE.U32 R20, R0, R26, R30 ;  /* 0x0000001a00147225 */ /* 0x000fe200078e001e */
[----:B------:R-:W-:-:S03]  /*19d0*/  LOP3.LUT R19, R67, 0xc0, RZ, 0xc0, !PT ;  /* 0x000000c043137812 */ /* 0x000fc600078ec0ff */
[-C--:B------:R-:W-:Y:S02]  /*19e0*/  IMAD R9, R25, R143.reuse, RZ ;  /* 0x0000008f19097224 */ /* 0x080fe400078e02ff */
[----:B------:R-:W-:Y:S01]  /*19f0*/  IMAD.WIDE.U32 R24, R24, R143, R28 ;  /* 0x0000008f18187225 */ /* 0x000fe200078e001c */
[----:B------:R-:W-:-:S03]  /*1a00*/  LOP3.LUT R10, R19, 0x18, R8, 0xf8, !PT ;  /* 0x00000018130a7812 */ /* 0x000fc600078ef808 */
[----:B------:R-:W-:Y:S02]  /*1a10*/  IMAD.IADD R19, R21, 0x1, R18 ;  /* 0x0000000115137824 */ /* 0x000fe400078e0212 */
[----:B------:R-:W-:Y:S01]  /*1a20*/  IMAD.MOV.U32 R18, RZ, RZ, R20 ;  /* 0x000000ffff127224 */ /* 0x000fe200078e0014 */
[----:B------:R-:W-:Y:S02]  /*1a30*/  MOV R20, R24 ;  /* 0x0000001800147202 */ /* 0x000fe40000000f00 */
[----:B------:R-:W-:Y:S02]  /*1a40*/  IADD3 R24, P0, PT, R12, R6, RZ ;  /* 0x000000060c187210 */ /* 0x000fe40007f1e0ff */
[----:B------:R-:W-:Y:S01]  /*1a50*/  SHF.R.S32.HI R6, RZ, 0x1f, R65 ;  /* 0x0000001fff067819 */ /* 0x000fe20000011441 */
[----:B------:R-:W-:Y:S01]  /*1a60*/  IMAD.IADD R21, R25, 0x1, R9 ;  /* 0x0000000119157824 */ /* 0x000fe200078e0209 */
[----:B------:R-:W-:Y:S02]  /*1a70*/  IADD3.X R25, PT, PT, RZ, R3, RZ, P0, !PT ;  /* 0x00000003ff197210 */ /* 0x000fe400007fe4ff */
[----:B------:R-:W-:Y:S01]  /*1a80*/  LEA.HI R3, R6, R65, RZ, 0x7 ;  /* 0x0000004106037211 */ /* 0x000fe200078f38ff */
[----:B------:R-:W-:-:S03]  /*1a90*/  IMAD.WIDE.U32 R26, R145, 0x40, R94 ;  /* 0x00000040911a7825 */ /* 0x000fc600078e005e */
[----:B------:R-:W-:Y:S01]  /*1aa0*/  SHF.R.S32.HI R3, RZ, 0x7, R3 ;  /* 0x00000007ff037819 */ /* 0x000fe20000011403 */
[----:B------:R-:W-:-:S03]  /*1ab0*/  IMAD R9, R27, R22, RZ ;  /* 0x000000161b097224 */ /* 0x000fc600078e02ff */
[----:B------:R-:W-:Y:S01]  /*1ac0*/  ISETP.GE.AND P3, PT, R3, R60, PT ;  /* 0x0000003c0300720c */ /* 0x000fe20003f66270 */
[----:B------:R-:W-:Y:S01]  /*1ad0*/  IMAD.SHL.U32 R62, R22, 0x20, RZ ;  /* 0x00000020163e7824 */ /* 0x000fe200078e00ff */
[----:B------:R-:W-:Y:S01]  /*1ae0*/  LOP3.LUT R10, R10, 0x18, R67, 0x78, !PT ;  /* 0x000000180a0a7812 */ /* 0x000fe200078e7843 */
[----:B------:R-:W-:Y:S01]  /*1af0*/  IMAD R9, R26, R23, R9 ;  /* 0x000000171a097224 */ /* 0x000fe200078e0209 */
[----:B------:R-:W-:Y:S01]  /*1b00*/  SHF.L.U64.HI R63, R22, 0x5, R23 ;  /* 0x00000005163f7819 */ /* 0x000fe20000010217 */
[----:B------:R-:W-:Y:S01]  /*1b10*/  IMAD.WIDE.U32 R20, R26, R22, R20 ;  /* 0x000000161a147225 */ /* 0x000fe200078e0014 */
[----:B------:R-:W-:-:S03]  /*1b20*/  LOP3.LUT R67, R10, 0x1f20, R67, 0xf8, !PT ;  /* 0x00001f200a437812 */ /* 0x000fc600078ef843 */
[----:B------:R-:W-:-:S04]  /*1b30*/  IMAD.WIDE.U32 R22, R94, R134, R24 ;  /* 0x000000865e167225 */ /* 0x000fc800078e0018 */
[----:B------:R-:W-:Y:S01]  /*1b40*/  IMAD.WIDE.U32 R18, R94, R136, R18 ;  /* 0x000000885e127225 */ /* 0x000fe200078e0012 */
[----:B------:R-:W-:Y:S02]  /*1b50*/  IADD3 R133, PT, PT, R23, R133, RZ ;  /* 0x0000008517857210 */ /* 0x000fe40007ffe0ff */
[----:B----4-:R-:W-:Y:S01]  /*1b60*/  LEA R138, P1, R22, R14, 0x1 ;  /* 0x0000000e168a7211 */ /* 0x010fe200078208ff */
[----:B------:R-:W-:Y:S01]  /*1b70*/  IMAD.IADD R9, R21, 0x1, R9 ;  /* 0x0000000115097824 */ /* 0x000fe200078e0209 */
[----:B------:R-:W-:Y:S02]  /*1b80*/  LEA R92, P2, R20, R16, 0x1 ;  /* 0x00000010145c7211 */ /* 0x000fe400078408ff */
[----:B------:R-:W-:Y:S02]  /*1b90*/  IADD3 R141, PT, PT, R19, R141, RZ ;  /* 0x0000008d138d7210 */ /* 0x000fe40007ffe0ff */
[----:B------:R-:W-:Y:S02]  /*1ba0*/  LEA R140, P0, R18, R4, 0x1 ;  /* 0x00000004128c7211 */ /* 0x000fe400078008ff */
[----:B------:R-:W-:-:S02]  /*1bb0*/  LEA R67, R67, UR6, 0x1 ;  /* 0x0000000643437c11 */ /* 0x000fc4000f8e08ff */
[----:B------:R-:W-:Y:S02]  /*1bc0*/  LEA.HI.X R93, R20, R17, R9, 0x1, P2 ;  /* 0x00000011145d7211 */ /* 0x000fe400010f0c09 */
[----:B------:R-:W-:Y:S02]  /*1bd0*/  LEA.HI.X R133, R22, R15, R133, 0x1, P1 ;  /* 0x0000000f16857211 */ /* 0x000fe400008f0c85 */
        /* <DEDUP_REMOVED lines=13> */
[----:B------:R-:W-:-:S02]  /*1cb0*/  MOV R13, RZ ;  /* 0x000000ff000d7202 */ /* 0x000fc40000000f00 */
[----:B------:R-:W-:Y:S02]  /*1cc0*/  LEA R66, R60, 0xffffff80, 0x7 ;  /* 0xffffff803c427811 */ /* 0x000fe400078e38ff */
[----:B------:R-:W-:Y:S02]  /*1cd0*/  SHF.R.S32.HI R11, RZ, 0x1, R11 ;  /* 0x00000001ff0b7819 */ /* 0x000fe4000001140b */
[----:B-----5:R-:W-:Y:S02]  /*1ce0*/  IADD3 R76, PT, PT, R66, R7, RZ ;  /* 0x00000007424c7210 */ /* 0x020fe40007ffe0ff */
[----:B------:R-:W-:Y:S01]  /*1cf0*/  LOP3.LUT R8, R8, 0x3, RZ, 0xc0, !PT ;  /* 0x0000000308087812 */ /* 0x000fe200078ec0ff */
[-C--:B------:R-:W-:Y:S02]  /*1d00*/  IMAD R7, R94, R11.reuse, RZ ;  /* 0x0000000b5e077224 */ /* 0x080fe400078e02ff */
[----:B------:R-:W-:Y:S01]  /*1d10*/  IMAD R76, R76, R11, RZ ;  /* 0x0000000b4c4c7224 */ /* 0x000fe200078e02ff */
[----:B------:R-:W-:Y:S01]  /*1d20*/  VIMNMX R70, PT, PT, RZ, R3, !PT ;  /* 0x00000003ff467248 */ /* 0x000fe20007fe0100 */
        /* <DEDUP_REMOVED lines=58> */
[----:B------:R-:W-:-:S03]  /*20d0*/  SHF.L.U32 R76, R76, 0x1, RZ ;  /* 0x000000014c4c7819 */ /* 0x000fc600000006ff */
[--C-:B------:R-:W-:Y:S01]  /*20e0*/  IMAD.X R15, R5, 0x1, R0.reuse, P0 ;  /* 0x00000001050f7824 */ /* 0x100fe200000e0600 */
[-C--:B------:R-:W-:Y:S02]  /*20f0*/  IADD3 R74, P3, PT, R16, R76.reuse, RZ ;  /* 0x0000004c104a7210 */ /* 0x080fe40007f7e0ff */
[----:B------:R-:W-:Y:S02]  /*2100*/  IADD3 R76, P2, PT, R4, R76, RZ ;  /* 0x0000004c044c7210 */ /* 0x000fe40007f5e0ff */
[----:B------:R-:W-:Y:S01]  /*2110*/  ISETP.GE.AND P0, PT, R12, R147, PT ;  /* 0x000000930c00720c */ /* 0x000fe20003f06270 */
[C---:B------:R-:W-:Y:S01]  /*2120*/  IMAD.X R51, R17.reuse, 0x1, R0, P1 ;  /* 0x0000000111337824 */ /* 0x040fe200008e0600 */
[-C--:B------:R-:W-:Y:S02]  /*2130*/  IADD3.X R75, PT, PT, R17, R77.reuse, RZ, P3, !PT ;  /* 0x0000004d114b7210 */ /* 0x080fe40001ffe4ff */
[----:B------:R-:W-:Y:S02]  /*2140*/  IADD3.X R77, PT, PT, R5, R77, RZ, P2, !PT ;  /* 0x0000004d054d7210 */ /* 0x000fe400017fe4ff */
[----:B------:R-:W-:-:S07]  /*2150*/  P2R R88, PR, RZ, 0x1 ;  /* 0x00000001ff587803 */ /* 0x000fce0000000000 */
.L_x_6437:
[----:B------:R-:W-:Y:S01]  /*2160*/  ISETP.NE.AND P1, PT, R88, RZ, PT ;  /* 0x000000ff5800720c */ /* 0x000fe20003f25270 */
[----:B------:R-:W-:Y:S01]  /*2170*/  VIADD R87, R87, 0x80 ;  /* 0x0000008057577836 */ /* 0x000fe20000000000 */
[----:B------:R-:W-:Y:S01]  /*2180*/  SHF.L.U64.HI R2, R96, 0x6, R97 ;  /* 0x0000000660027819 */ /* 0x000fe20000010261 */
[----:B------:R-:W-:Y:S01]  /*2190*/  VIADD R89, R89, 0x80 ;  /* 0x0000008059597836 */ /* 0x000fe20000000000 */
[----:B------:R-:W-:Y:S01]  /*21a0*/  SHF.L.U64.HI R0, R136, 0x6, R137 ;  /* 0x0000000688007819 */ /* 0x000fe20000010289 */
[----:B------:R-:W-:Y:S01]  /*21b0*/  IMAD.SHL.U32 R19, R96, 0x40, RZ ;  /* 0x0000004060137824 */ /* 0x000fe200078e00ff */
[-C--:B------:R-:W-:Y:S01]  /*21c0*/  ISETP.GE.OR P0, PT, R94, R87.reuse, P1 ;  /* 0x000000575e00720c */ /* 0x080fe20000f06670 */
[----:B------:R-:W-:Y:S01]  /*21d0*/  IMAD.SHL.U32 R3, R136, 0x40, RZ ;  /* 0x0000004088037824 */ /* 0x000fe200078e00ff */
[----:B------:R-:W-:Y:S01]  /*21e0*/  ISETP.GE.AND P5, PT, R82, R87, PT ;  /* 0x000000575200720c */ /* 0x000fe20003fa6270 */
[----:B------:R-:W-:Y:S01]  /*21f0*/  UMOV UR6, URZ ;  /* 0x000000ff00067c82 */ /* 0x000fe20008000000 */
[----:B------:R-:W-:Y:S01]  /*2200*/  ISETP.LT.OR P3, PT, R94, R89, P0 ;  /* 0x000000595e00720c */ /* 0x000fe20000761670 */
[----:B------:R-:W-:Y:S01]  /*2210*/  VIADD R83, R83, 0xffffffff ;  /* 0xffffffff53537836 */ /* 0x000fe20000000000 */
[C---:B------:R-:W-:Y:S01]  /*2220*/  ISETP.GE.OR P0, PT, R68.reuse, R87, P1 ;  /* 0x000000574400720c */ /* 0x040fe20000f06670 */
[----:B------:R-:W-:Y:S01]  /*2230*/  BSSY.RECONVERGENT B1, `(.L_x_6415) ;  /* 0x00002b6000017945 */ /* 0x000fe20003800200 */
[----:B------:R-:W-:Y:S01]  /*2240*/  IADD3 R18, P2, PT, R3, R80, RZ ;  /* 0x0000005003127210 */ /* 0x000fe20007f5e0ff */
[----:B------:R-:W-:Y:S01]  /*2250*/  IMAD.MOV.U32 R90, RZ, RZ, R66 ;  /* 0x000000ffff5a7224 */ /* 0x000fe200078e0042 */
[----:B------:R-:W-:Y:S01]  /*2260*/  ISETP.LT.OR P4, PT, R68, R89, P0 ;  /* 0x000000594400720c */ /* 0x000fe20000781670 */
[----:B------:R-:W-:Y:S01]  /*2270*/  IMAD.SHL.U32 R45, R98, 0x40, RZ ;  /* 0x00000040622d7824 */ /* 0x000fe200078e00ff */
[----:B------:R-:W-:Y:S02]  /*2280*/  IADD3 R28, P0, PT, R72, R19, RZ ;  /* 0x00000013481c7210 */ /* 0x000fe40007f1e0ff */
[----:B------:R-:W-:Y:S02]  /*2290*/  SHF.L.U64.HI R43, R98, 0x6, R99 ;  /* 0x00000006622b7819 */ /* 0x000fe40000010263 */
[----:B------:R-:W-:Y:S01]  /*22a0*/  ISETP.GE.AND P6, PT, R82, R89, PT ;  /* 0x000000595200720c */ /* 0x000fe20003fc6270 */
[----:B------:R-:W-:Y:S02]  /*22b0*/  @!P3 IMAD.MOV.U32 R73, RZ, RZ, R71 ;  /* 0x000000ffff49b224 */ /* 0x000fe400078e0047 */
[--C-:B------:R-:W-:Y:S01]  /*22c0*/  IMAD.X R29, R71, 0x1, R2.reuse, P0 ;  /* 0x00000001471d7824 */ /* 0x100fe200000e0602 */
[C---:B------:R-:W-:Y:S02]  /*22d0*/  ISETP.GE.OR P0, PT, R86.reuse, R87, P1 ;  /* 0x000000575600720c */ /* 0x040fe40000f06670 */
[----:B------:R-:W2:Y:S02]  /*22e0*/  @!P3 LD.E.128 R4, desc[UR4][R72.64] ;  /* 0x000000044804b980 */ /* 0x000ea4000c101d00 */
[----:B------:R-:W-:Y:S11]  /*22f0*/  ISETP.LT.OR P1, PT, R86, R89, P0 ;  /* 0x000000595600720c */ /* 0x000ff60000721670 */
[----:B------:R-:W-:Y:S02]  /*2300*/  @!UPT UIADD3 URZ, UPT, UPT, URZ, URZ, URZ ;  /* 0x000000fffffff290 */ /* 0x000fe4000fffe0ff */
[----:B------:R-:W-:Y:S01]  /*2310*/  @!P1 IADD3 R30, P0, PT, R28, R19, RZ ;  /* 0x000000131c1e9210 */ /* 0x000fe20007f1e0ff */
[----:B------:R-:W-:Y:S04]  /*2320*/  IMAD.X R19, R0, 0x1, R81, P2 ;  /* 0x0000000100137824 */ /* 0x000fe800010e0651 */
[----:B------:R-:W-:Y:S01]  /*2330*/  @!P1 IMAD.X R31, R29, 0x1, R2, P0 ;  /* 0x000000011d1f9824 */ /* 0x000fe200000e0602 */
[----:B------:R-:W-:Y:S02]  /*2340*/  ISETP.GE.OR P0, PT, R12, R147, P5 ;  /* 0x000000930c00720c */ /* 0x000fe40002f06670 */
[----:B------:R-:W-:Y:S02]  /*2350*/  SHF.L.U64.HI R2, R134, 0x5, R135 ;  /* 0x0000000586027819 */ /* 0x000fe40000010287 */
[----:B------:R-:W-:Y:S02]  /*2360*/  ISETP.LT.OR P2, PT, R82, R89, P0 ;  /* 0x000000595200720c */ /* 0x000fe40000741670 */
[----:B------:R-:W-:Y:S05]  /*2370*/  @!P1 IADD3 R32, P0, PT, R18, R3, RZ ;  /* 0x0000000312209210 */ /* 0x000fea0007f1e0ff */
[----:B------:R-:W-:Y:S01]  /*2380*/  @!P1 IMAD.X R33, R19, 0x1, R0, P0 ;  /* 0x0000000113219824 */ /* 0x000fe200000e0600 */
[----:B--2---:R-:W-:Y:S04]  /*2390*/  @!P3 ST.E.128 desc[UR4][R80.64], R4 ;  /* 0x000000045000b985 */ /* 0x004fe8000c101d04 */
[----:B------:R1:W2:Y:S02]  /*23a0*/  @!P4 LD.E.128 R24, desc[UR4][R28.64] ;  /* 0x000000041c18c980 */ /* 0x0002a4000c101d00 */
[C---:B-1----:R-:W-:Y:S04]  /*23b0*/  @!P2 LEA R28, P0, R96.reuse, R28, 0x7 ;  /* 0x0000001c601ca211 */ /* 0x042fe800078038ff */
[----:B------:R-:W-:Y:S01]  /*23c0*/  @!P2 LEA.HI.X R29, R96, R29, R97, 0x7, P0 ;  /* 0x0000001d601da211 */ /* 0x000fe200000f3c61 */
[----:B--2---:R1:W-:Y:S04]  /*23d0*/  @!P4 ST.E.128 desc[UR4][R18.64], R24 ;  /* 0x000000181200c985 */ /* 0x0043e8000c101d04 */
[----:B----4-:R-:W2:Y:S01]  /*23e0*/  @!P1 LD.E.128 R20, desc[UR4][R30.64] ;  /* 0x000000041e149980 */ /* 0x010ea2000c101d00 */
[C---:B-1----:R-:W-:Y:S04]  /*23f0*/  @!P2 LEA R18, P0, R136.reuse, R18, 0x7 ;  /* 0x000000128812a211 */ /* 0x042fe800078038ff */
[----:B------:R-:W-:Y:S02]  /*2400*/  @!P2 LEA.HI.X R19, R136, R19, R137, 0x7, P0 ;  /* 0x000000138813a211 */ /* 0x000fe400000f3c89 */
[----:B------:R-:W-:Y:S01]  /*2410*/  IADD3 R3, P0, PT, RZ, -UR6, RZ ;  /* 0x80000006ff037c10 */ /* 0x000fe2000ff1e0ff */
[----:B--2---:R-:W-:Y:S04]  /*2420*/  @!P1 ST.E.128 desc[UR4][R32.64], R20 ;  /* 0x0000001420009985 */ /* 0x004fe8000c101d04 */
[----:B------:R-:W2:Y:S04]  /*2430*/  @!P2 LD.E.128 R4, desc[UR4][R28.64] ;  /* 0x000000041c04a980 */ /* 0x000ea8000c101d00 */
[----:B--2---:R1:W-:Y:S04]  /*2440*/  @!P2 ST.E.128 desc[UR4][R18.64], R4 ;  /* 0x000000041200a985 */ /* 0x0043e8000c101d04 */
[----:B------:R-:W2:Y:S04]  /*2450*/  LD.E R0, desc[UR4][R84.64+0x130] ;  /* 0x0001300454007980 */ /* 0x000ea8000c101900 */
[----:B------:R-:W3:Y:S01]  /*2460*/  LD.E R17, desc[UR4][R84.64+0xd0] ;  /* 0x0000d00454117980 */ /* 0x000ee2000c101900 */
[----:B-1----:R-:W-:Y:S01]  /*2470*/  SHF.L.U64.HI R4, R98, 0x5, R99 ;  /* 0x0000000562047819 */ /* 0x002fe20000010263 */
[----:B--2---:R-:W-:Y:S04]  /*2480*/  IMAD.SHL.U32 R0, R0, 0x80, RZ ;  /* 0x0000008000007824 */ /* 0x004fe800078e00ff */
[----:B------:R-:W-:Y:S05]  /*2490*/  IMAD.X R0, RZ, RZ, ~R0, P0 ;  /* 0x000000ffff007224 */ /* 0x000fea00000e0e00 */
[----:B------:R-:W-:Y:S04]  /*24a0*/  SHF.R.S64 R3, R3, 0x1f, R0 ;  /* 0x0000001f03037819 */ /* 0x000fe80000001000 */
[----:B------:R-:W-:Y:S01]  /*24b0*/  IADD3 R72, P0, PT, R72, R3, RZ ;  /* 0x0000000348487210 */ /* 0x000fe20007f1e0ff */
[----:B------:R-:W-:Y:S03]  /*24c0*/  IMAD.SHL.U32 R3, R98, 0x20, RZ ;  /* 0x0000002062037824 */ /* 0x000fe600078e00ff */
[----:B------:R-:W-:Y:S01]  /*24d0*/  LEA.HI.X.SX32 R71, R0, R71, 0x1, P0 ;  /* 0x0000004700477211 */ /* 0x000fe200000f0eff */
[----:B------:R-:W-:Y:S01]  /*24e0*/  IMAD.SHL.U32 R0, R134, 0x20, RZ ;  /* 0x0000002086007824 */ /* 0x000fe200078e00ff */
[----:B------:R-:W-:Y:S04]  /*24f0*/  ISETP.GT.AND P0, PT, R83, R70, PT ;  /* 0x000000465300720c */ /* 0x000fe80003f04270 */
[----:B------:R-:W-:Y:S02]  /*2500*/  P2R R73, PR, RZ, 0x1 ;  /* 0x00000001ff497803 */ /* 0x000fe40000000000 */
[----:B---3--:R-:W-:Y:S11]  /*2510*/  ISETP.NE.AND P0, PT, R17, RZ, PT ;  /* 0x000000ff1100720c */ /* 0x008ff60003f05270 */
[----:B------:R-:W-:Y:S02]  /*2520*/  @!UPT UIADD3 URZ, UPT, UPT, URZ, URZ, URZ ;  /* 0x000000fffffff290 */ /* 0x000fe4000fffe0ff */
[----:B------:R-:W-:Y:S05]  /*2530*/  @P0 BRA `(.L_x_6416) ;  /* 0x00000000005c0947 */ /* 0x000fea0003800000 */
[----:B------:R-:W-:Y:S01]  /*2540*/  @!P3 IMAD.MOV.U32 R8, RZ, RZ, R10 ;  /* 0x000000ffff08b224 */ /* 0x000fe200078e000a */
[C---:B------:R-:W-:Y:S04]  /*2550*/  LEA R24, P0, R3.reuse, R10, 0x1 ;  /* 0x0000000a03187211 */ /* 0x040fe800078008ff */
[----:B------:R-:W2:Y:S01]  /*2560*/  @!P3 LD.E.128 R16, desc[UR4][R8.64] ;  /* 0x000000040810b980 */ /* 0x000ea2000c101d00 */
[----:B------:R-:W-:Y:S02]  /*2570*/  LEA.HI.X R25, R3, R9, R4, 0x1, P0 ;  /* 0x0000000903197211 */ /* 0x000fe400000f0c04 */
[----:B------:R-:W-:Y:S05]  /*2580*/  @!P1 IADD3 R28, P0, PT, R24, R45, RZ ;  /* 0x0000002d181c9210 */ /* 0x000fea0007f1e0ff */
[----:B------:R-:W-:Y:S01]  /*2590*/  @!P1 IMAD.X R29, R25, 0x1, R43, P0 ;  /* 0x00000001191d9824 */ /* 0x000fe200000e062b */
[----:B--2---:R1:W-:Y:S01]  /*25a0*/  @!P3 ST.E.128 desc[UR4][R78.64], R16 ;  /* 0x000000104e00b985 */ /* 0x0043e2000c101d04 */
[C---:B------:R-:W-:Y:S03]  /*25b0*/  LEA R26, P3, R0.reuse, R78, 0x1 ;  /* 0x0000004e001a7211 */ /* 0x040fe600078608ff */
[----:B------:R-:W2:Y:S01]  /*25c0*/  @!P4 LD.E.128 R4, desc[UR4][R24.64] ;  /* 0x000000041804c980 */ /* 0x000ea2000c101d00 */
[----:B------:R-:W-:Y:S02]  /*25d0*/  LEA.HI.X R27, R0, R79, R2, 0x1, P3 ;  /* 0x0000004f001b7211 */ /* 0x000fe400018f0c02 */
[C---:B------:R-:W-:Y:S04]  /*25e0*/  @!P1 LEA R2, P0, R134.reuse, R26, 0x6 ;  /* 0x0000001a86029211 */ /* 0x040fe800078030ff */
[----:B------:R-:W-:Y:S01]  /*25f0*/  @!P1 LEA.HI.X R3, R134, R27, R135, 0x6, P0 ;  /* 0x0000001b86039211 */ /* 0x000fe200000f3487 */
[----:B--2---:R1:W-:Y:S04]  /*2600*/  @!P4 ST.E.128 desc[UR4][R26.64], R4 ;  /* 0x000000041a00c985 */ /* 0x0043e8000c101d04 */
[----:B------:R-:W2:Y:S04]  /*2610*/  @!P1 LD.E.128 R20, desc[UR4][R28.64] ;  /* 0x000000041c149980 */ /* 0x000ea8000c101d00 */
[----:B--2---:R1:W-:Y:S01]  /*2620*/  @!P1 ST.E.128 desc[UR4][R2.64], R20 ;  /* 0x0000001402009985 */ /* 0x0043e2000c101d04 */
[----:B------:R-:W-:Y:S05]  /*2630*/  @P2 BRA `(.L_x_6417) ;  /* 0x0000002400d42947 */ /* 0x000fea0003800000 */
[C---:B-1----:R-:W-:Y:S04]  /*2640*/  LEA R16, P0, R98.reuse, R24, 0x7 ;  /* 0x0000001862107211 */ /* 0x042fe800078038ff */
[----:B------:R-:W-:Y:S02]  /*2650*/  LEA.HI.X R17, R98, R25, R99, 0x7, P0 ;  /* 0x0000001962117211 */ /* 0x000fe400000f3c63 */
[C---:B------:R-:W-:Y:S03]  /*2660*/  LEA R2, P0, R134.reuse, R26, 0x7 ;  /* 0x0000001a86027211 */ /* 0x040fe600078038ff */
[----:B------:R-:W2:Y:S01]  /*2670*/  LD.E.128 R4, desc[UR4][R16.64] ;  /* 0x0000000410047980 */ /* 0x000ea2000c101d00 */
[----:B------:R-:W-:Y:S05]  /*2680*/  LEA.HI.X R3, R134, R27, R135, 0x7, P0 ;  /* 0x0000001b86037211 */ /* 0x000fea00000f3c87 */
[----:B--2---:R1:W-:Y:S01]  /*2690*/  ST.E.128 desc[UR4][R2.64], R4 ;  /* 0x0000000402007985 */ /* 0x0043e2000c101d04 */
[----:B------:R-:W-:Y:S05]  /*26a0*/  BRA `(.L_x_6417) ;  /* 0x0000002400b87947 */ /* 0x000fea0003800000 */
.L_x_6416:
[----:B------:R-:W2:Y:S02]  /*26b0*/  LD.E.U8 R5, desc[UR4][R84.64+0x1b3] ;  /* 0x0001b30454057980 */ /* 0x000ea4000c101100 */
[----:B--2---:R-:W-:Y:S11]  /*26c0*/  ISETP.NE.AND P0, PT, R5, RZ, PT ;  /* 0x000000ff0500720c */ /* 0x004ff60003f05270 */
[----:B------:R-:W-:Y:S02]  /*26d0*/  @!UPT UIADD3 URZ, UPT, UPT, URZ, URZ, URZ ;  /* 0x000000fffffff290 */ /* 0x000fe4000fffe0ff */
[----:B------:R-:W-:Y:S05]  /*26e0*/  @!P0 BRA `(.L_x_6418) ;  /* 0x0000000c00a08947 */ /* 0x000fea0003800000 */
[----:B------:R-:W-:Y:S01]  /*26f0*/  LEA R40, P0, R3, R10, 0x1 ;  /* 0x0000000a03287211 */ /* 0x000fe200078008ff */
[----:B------:R-:W2:Y:S01]  /*2700*/  LD.E R7, desc[UR4][R84.64+0xc0] ;  /* 0x0000c00454077980 */ /* 0x000ea2000c101900 */
[----:B------:R-:W-:Y:S01]  /*2710*/  IMAD.SHL.U32 R5, R11, 0x20, RZ ;  /* 0x000000200b057824 */ /* 0x000fe200078e00ff */
[----:B------:R-:W-:Y:S01]  /*2720*/  BSSY.RECONVERGENT B0, `(.L_x_6419) ;  /* 0x0000040000007945 */ /* 0x000fe20003800200 */
[----:B------:R-:W-:Y:S03]  /*2730*/  LEA.HI.X R41, R3, R9, R4, 0x1, P0 ;  /* 0x0000000903297211 */ /* 0x000fe600000f0c04 */
[C---:B------:R-:W-:Y:S02]  /*2740*/  LEA R18, P2, R5.reuse, R14, 0x1 ;  /* 0x0000000e05127211 */ /* 0x040fe400078408ff */
[C---:B------:R-:W-:Y:S02]  /*2750*/  LEA R36, P1, R5.reuse, R50, 0x1 ;  /* 0x0000003205247211 */ /* 0x040fe400078208ff */
[C---:B------:R-:W-:Y:S02]  /*2760*/  LEA.HI.X.SX32 R19, R5.reuse, R15, 0x1, P2 ;  /* 0x0000000f05137211 */ /* 0x040fe400010f0eff */
[----:B------:R-:W-:Y:S02]  /*2770*/  LEA.HI.X.SX32 R37, R5, R51, 0x1, P1 ;  /* 0x0000003305257211 */ /* 0x000fe400008f0eff */
[CC--:B--2---:R-:W-:Y:S02]  /*2780*/  ISETP.GE.AND P0, PT, R12.reuse, R7.reuse, PT ;  /* 0x000000070c00720c */ /* 0x0c4fe40003f06270 */
[----:B------:R-:W-:Y:S02]  /*2790*/  ISETP.GE.OR P3, PT, R12, R7, P5 ;  /* 0x000000070c00720c */ /* 0x000fe40002f66670 */
[C---:B------:R-:W-:Y:S02]  /*27a0*/  ISETP.GE.OR P2, PT, R94.reuse, R87, P0 ;  /* 0x000000575e00720c */ /* 0x040fe40000746670 */
[----:B------:R-:W-:Y:S02]  /*27b0*/  PLOP3.LUT P4, PT, P3, P6, PT, 0xf2, 0x2f ;  /* 0x00000000002f781c */ /* 0x000fe40001f8de72 */
[----:B------:R-:W-:Y:S02]  /*27c0*/  ISETP.LT.OR P3, PT, R94, R89, P2 ;  /* 0x000000595e00720c */ /* 0x000fe40001761670 */
[-C--:B------:R-:W-:Y:S02]  /*27d0*/  ISETP.GE.OR P1, PT, R68, R87.reuse, P0 ;  /* 0x000000574400720c */ /* 0x080fe40000726670 */
[----:B------:R-:W-:Y:S02]  /*27e0*/  ISETP.GE.OR P0, PT, R86, R87, P0 ;  /* 0x000000575600720c */ /* 0x000fe40000706670 */
[-C--:B------:R-:W-:Y:S02]  /*27f0*/  ISETP.LT.OR P2, PT, R68, R89.reuse, P1 ;  /* 0x000000594400720c */ /* 0x080fe40000f41670 */
[----:B------:R-:W-:Y:S02]  /*2800*/  ISETP.LT.OR P1, PT, R86, R89, P0 ;  /* 0x000000595600720c */ /* 0x000fe40000721670 */
[C---:B------:R-:W-:Y:S04]  /*2810*/  LEA R38, P0, R0.reuse, R78, 0x1 ;  /* 0x0000004e00267211 */ /* 0x040fe800078008ff */
[----:B------:R-:W-:Y:S01]  /*2820*/  LEA.HI.X R39, R0, R79, R2, 0x1, P0 ;  /* 0x0000004f00277211 */ /* 0x000fe200000f0c02 */
[----:B------:R-:W-:Y:S08]  /*2830*/  @P3 BRA `(.L_x_6420) ;  /* 0x0000000000b83947 */ /* 0x000ff00003800000 */
        /* <DEDUP_REMOVED lines=46> */
.L_x_6420:
[----:B------:R-:W-:Y:S05]  /*2b20*/  BSYNC.RECONVERGENT B0 ;  /* 0x0000000000007941 */ /* 0x000fea0003800200 */
.L_x_6419:
[----:B------:R-:W-:Y:S04]  /*2b30*/  BSSY.RECONVERGENT B0, `(.L_x_6421) ;  /* 0x0000030000007945 */ /* 0x000fe80003800200 */
        /* <DEDUP_REMOVED lines=47> */
.L_x_6422:
[----:B------:R-:W-:Y:S05]  /*2e30*/  BSYNC.RECONVERGENT B0 ;  /* 0x0000000000007941 */ /* 0x000fea0003800200 */
.L_x_6421:
        /* <DEDUP_REMOVED lines=53> */
.L_x_6424:
[----:B------:R-:W-:Y:S05]  /*3190*/  BSYNC.RECONVERGENT B0 ;  /* 0x0000000000007941 */ /* 0x000fea0003800200 */
.L_x_6423:
[----:B------:R-:W-:Y:S04]  /*31a0*/  BSSY.RECONVERGENT B0, `(.L_x_6425) ;  /* 0x0000035000007945 */ /* 0x000fe80003800200 */
[----:B------:R-:W-:Y:S05]  /*31b0*/  @P4 BRA `(.L_x_6426) ;  /* 0x0000000000cc4947 */ /* 0x000fea0003800000 */
[----:B------:R-:W-:Y:S02]  /*31c0*/  ISETP.GE.AND P0, PT, R12, R17, PT ;  /* 0x000000110c00720c */ /* 0x000fe40003f06270 */
[C---:B------:R-:W-:Y:S04]  /*31d0*/  LEA R34, P1, R98.reuse, R40, 0x7 ;  /* 0x0000002862227211 */ /* 0x040fe800078238ff */
        /* <DEDUP_REMOVED lines=49> */
.L_x_6426:
[----:B------:R-:W-:Y:S05]  /*34f0*/  BSYNC.RECONVERGENT B0 ;  /* 0x0000000000007941 */ /* 0x000fea0003800200 */
.L_x_6425:
[----:B------:R-:W5:Y:S02]  /*3500*/  LD.E R3, desc[UR4][R84.64+0xd0] ;  /* 0x0000d00454037980 */ /* 0x000f64000c101900 */
[----:B-----5:R-:W-:Y:S05]  /*3510*/  IMAD.U32 R3, R3, -0x40, RZ ;  /* 0xffffffc003037824 */ /* 0x020fea00078e00ff */
[C---:B------:R-:W-:Y:S02]  /*3520*/  LEA R14, P1, R3.reuse, R14, 0x1 ;  /* 0x0000000e030e7211 */ /* 0x040fe400078208ff */
[C---:B------:R-:W-:Y:S02]  /*3530*/  LEA R50, P0, R3.reuse, R50, 0x1 ;  /* 0x0000003203327211 */ /* 0x040fe400078008ff */
[C---:B------:R-:W-:Y:S02]  /*3540*/  LEA.HI.X.SX32 R15, R3.reuse, R15, 0x1, P1 ;  /* 0x0000000f030f7211 */ /* 0x040fe400008f0eff */
[----:B------:R-:W-:Y:S01]  /*3550*/  LEA.HI.X.SX32 R51, R3, R51, 0x1, P0 ;  /* 0x0000003303337211 */ /* 0x000fe200000f0eff */
[----:B------:R-:W-:Y:S05]  /*3560*/  BRA `(.L_x_6417) ;  /* 0x0000001800087947 */ /* 0x000fea0003800000 */
.L_x_6418:
        /* <DEDUP_REMOVED lines=95> */
.L_x_6428:
[----:B------:R-:W-:Y:S05]  /*3b60*/  BSYNC.RECONVERGENT B0 ;  /* 0x0000000000007941 */ /* 0x000fea0003800200 */
.L_x_6427:
[C---:B------:R-:W-:Y:S01]  /*3b70*/  ISETP.GE.OR P0, PT, R68.reuse, R87, P3 ;  /* 0x000000574400720c */ /* 0x040fe20001f06670 */
[----:B------:R-:W-:Y:S03]  /*3b80*/  BSSY.RECONVERGENT B0, `(.L_x_6429) ;  /* 0x000005c000007945 */ /* 0x000fe60003800200 */
[----:B------:R-:W-:Y:S02]  /*3b90*/  ISETP.LT.OR P2, PT, R68, R89, P0 ;  /* 0x000000594400720c */ /* 0x000fe40000741670 */
[C---:B------:R-:W-:Y:S04]  /*3ba0*/  LEA R20, P0, R98.reuse, R10, 0x6 ;  /* 0x0000000a62147211 */ /* 0x040fe800078030ff */
[----:B------:R-:W-:Y:S07]  /*3bb0*/  LEA.HI.X R21, R98, R9, R99, 0x6, P0 ;  /* 0x0000000962157211 */ /* 0x000fee00000f3463 */
[----:B------:R-:W-:Y:S05]  /*3bc0*/  @P2 BRA `(.L_x_6430) ;  /* 0x00000004005c2947 */ /* 0x000fea0003800000 */
[----:B------:R-:W-:Y:S01]  /*3bd0*/  ISETP.GE.AND P0, PT, R12, R17, PT ;  /* 0x000000110c00720c */ /* 0x000fe20003f06270 */
[----:B-1----:R-:W2:Y:S11]  /*3be0*/  LD.E.128 R52, desc[UR4][R20.64] ;  /* 0x0000000414347980 */ /* 0x002eb6000c101d00 */
[----:B------:R-:W-:Y:S01]  /*3bf0*/  @!UPT UIADD3 URZ, UPT, UPT, URZ, URZ, URZ ;  /* 0x000000fffffff290 */ /* 0x000fe2000fffe0ff */
[----:B------:R-:W-:Y:S01]  /*3c00*/  @!P0 SEL R57, R16, RZ, P1 ;  /* 0x000000ff10398207 */ /* 0x000fe20000800000 */
[----:B------:R-:W-:Y:S01]  /*3c10*/  @!P0 IMAD.SHL.U32 R48, R11, 0x20, RZ ;  /* 0x000000200b308824 */ /* 0x000fe200078e00ff */
[----:B------:R-:W-:Y:S01]  /*3c20*/  @!P0 SEL R49, R91, RZ, P1 ;  /* 0x000000ff5b318207 */ /* 0x000fe20000800000 */
[----:B------:R-:W-:Y:S03]  /*3c30*/  @!P0 IMAD.WIDE R24, R19, 0x2, R20 ;  /* 0x0000000213188825 */ /* 0x000fe600078e0214 */
[C---:B------:R-:W-:Y:S03]  /*3c40*/  @!P0 IADD3 R57, P2, PT, R48.reuse, R57, RZ ;  /* 0x0000003930398210 */ /* 0x040fe60007f5e0ff */
[----:B------:R-:W3:Y:S01]  /*3c50*/  @!P0 LD.E.128 R24, desc[UR4][R24.64] ;  /* 0x0000000418188980 */ /* 0x000ee2000c101d00 */
[----:B------:R-:W-:Y:S01]  /*3c60*/  @!P0 LEA.HI.X.SX32 R48, R48, R49, 0x1, P2 ;  /* 0x0000003130308211 */ /* 0x000fe200010f0eff */
        /* <DEDUP_REMOVED lines=15> */
[----:B------:R-:W-:Y:S01]  /*3d60*/  @!P0 SHF.L.U32 R29, R25, 0x10, RZ ;  /* 0x00000010191d8819 */ /* 0x000fe200000006ff */
[----:B------:R-:W-:Y:S01]  /*3d70*/  @!P0 IMAD.U32 R28, R26, 0x10000, RZ ;  /* 0x000100001a1c8824 */ /* 0x000fe200078e00ff */
[----:B------:R-:W-:Y:S01]  /*3d80*/  @!P0 LOP3.LUT R23, R27, 0xffff0000, RZ, 0xc0, !PT ;  /* 0xffff00001b178812 */ /* 0x000fe200078ec0ff */
[----:B------:R-:W-:Y:S01]  /*3d90*/  @!P0 IMAD.U32 R32, R24, 0x10000, RZ ;  /* 0x0001000018208824 */ /* 0x000fe200078e00ff */
        /* <DEDUP_REMOVED lines=39> */
[----:B------:R-:W-:Y:S01]  /*4010*/  @!P0 SHF.L.U32 R46, R47, 0x10, RZ ;  /* 0x000000102f2e8819 */ /* 0x000fe200000006ff */
[----:B------:R-:W-:Y:S01]  /*4020*/  @!P0 FFMA.FTZ R4, R39, R43, R4 ;  /* 0x0000002b27048223 */ /* 0x000fe20000010004 */
[----:B------:R-:W-:Y:S01]  /*4030*/  @!P0 LOP3.LUT R47, R47, 0xffff0000, RZ, 0xc0, !PT ;  /* 0xffff00002f2f8812 */ /* 0x000fe200078ec0ff */
[----:B------:R-:W-:Y:S01]  /*4040*/  @!P0 FMUL.FTZ R6, R24, R27 ;  /* 0x0000001b18068220 */ /* 0x000fe20000410000 */
[----:B------:R-:W-:Y:S01]  /*4050*/  @!P0 LOP3.LUT R39, R55, 0xffff0000, RZ, 0xc0, !PT ;  /* 0xffff000037278812 */ /* 0x000fe200078ec0ff */
[----:B------:R-:W-:Y:S01]  /*4060*/  @!P0 FMUL.FTZ R7, R18, R25 ;  /* 0x0000001912078220 */ /* 0x000fe20000410000 */
[----:B------:R-:W-:Y:S01]  /*4070*/  @!P0 F2FP.BF16.F32.PACK_AB R49, R4, R3 ;  /* 0x000000030431823e */ /* 0x000fe200000010ff */
[----:B------:R-:W-:Y:S01]  /*4080*/  @!P0 FMUL.FTZ R8, R23, R22 ;  /* 0x0000001617088220 */ /* 0x000fe20000410000 */
        /* <DEDUP_REMOVED lines=11> */
.L_x_6430:
[----:B------:R-:W-:Y:S05]  /*4140*/  BSYNC.RECONVERGENT B0 ;  /* 0x0000000000007941 */ /* 0x000fea0003800200 */
.L_x_6429:
[-C--:B------:R-:W-:Y:S01]  /*4150*/  ISETP.GE.OR P0, PT, R86, R87.reuse, P3 ;  /* 0x000000575600720c */ /* 0x080fe20001f06670 */
[----:B------:R-:W-:Y:S01]  /*4160*/  BSSY.RECONVERGENT B0, `(.L_x_6431) ;  /* 0x000005f000007945 */ /* 0x000fe20003800200 */
[----:B------:R-:W-:Y:S02]  /*4170*/  ISETP.GE.OR P2, PT, R82, R87, P3 ;  /* 0x000000575200720c */ /* 0x000fe40001f46670 */
[-C--:B------:R-:W-:Y:S02]  /*4180*/  ISETP.LT.OR P0, PT, R86, R89.reuse, P0 ;  /* 0x000000595600720c */ /* 0x080fe40000701670 */
[----:B------:R-:W-:Y:S11]  /*4190*/  ISETP.LT.OR P4, PT, R82, R89, P2 ;  /* 0x000000595200720c */ /* 0x000ff60001781670 */
[----:B------:R-:W-:Y:S05]  /*41a0*/  @P0 BRA `(.L_x_6432) ;  /* 0x0000000400680947 */ /* 0x000fea0003800000 */
[----:B------:R-:W-:Y:S02]  /*41b0*/  ISETP.GE.AND P0, PT, R12, R17, PT ;  /* 0x000000110c00720c */ /* 0x000fe40003f06270 */
[C---:B------:R-:W-:Y:S04]  /*41c0*/  LEA R34, P3, R98.reuse, R20, 0x6 ;  /* 0x0000001462227211 */ /* 0x040fe800078630ff */
[----:B------:R-:W-:Y:S05]  /*41d0*/  LEA.HI.X R35, R98, R21, R99, 0x6, P3 ;  /* 0x0000001562237211 */ /* 0x000fea00018f3463 */
[----:B-12---:R-:W2:Y:S02]  /*41e0*/  LD.E.128 R52, desc[UR4][R34.64] ;  /* 0x0000000422347980 */ /* 0x006ea4000c101d00 */
[----:B------:R-:W-:Y:S01]  /*41f0*/  @!P0 SEL R104, R16, RZ, P1 ;  /* 0x000000ff10688207 */ /* 0x000fe20000800000 */
[----:B------:R-:W-:Y:S01]  /*4200*/  @!P0 IMAD.SHL.U32 R101, R11, 0x40, RZ ;  /* 0x000000400b658824 */ /* 0x000fe200078e00ff */
[----:B------:R-:W-:Y:S01]  /*4210*/  @!P0 SEL R100, R91, RZ, P1 ;  /* 0x000000ff5b648207 */ /* 0x000fe20000800000 */
[----:B------:R-:W-:Y:S03]  /*4220*/  @!P0 IMAD.WIDE R22, R19, 0x2, R34 ;  /* 0x0000000213168825 */ /* 0x000fe600078e0222 */
[C---:B------:R-:W-:Y:S02]  /*4230*/  @!P0 IADD3 R104, P2, PT, R101.reuse, R104, RZ ;  /* 0x0000006865688210 */ /* 0x040fe40007f5e0ff */
[----:B------:R-:W3:Y:S02]  /*4240*/  @!P0 LD.E.128 R24, desc[UR4][R22.64] ;  /* 0x0000000416188980 */ /* 0x000ee4000c101d00 */
        /* <DEDUP_REMOVED lines=11> */
[C---:B--2---:R-:W-:Y:S02]  /*4300*/  @!P0 SHF.L.U32 R39, R52.reuse, 0x10, RZ ;  /* 0x0000001034278819 */ /* 0x044fe400000006ff */
[----:B------:R-:W-:Y:S02]  /*4310*/  @!P0 LOP3.LUT R41, R52, 0xffff0000, RZ, 0xc0, !PT ;  /* 0xffff000034298812 */ /* 0x000fe400078ec0ff */
[C---:B------:R-:W-:Y:S02]  /*4320*/  @!P0 SHF.L.U32 R42, R53.reuse, 0x10, RZ ;  /* 0x00000010352a8819 */ /* 0x040fe400000006ff */
        /* <DEDUP_REMOVED lines=17> */
[C---:B------:R-:W-:Y:S01]  /*4440*/  @!P0 LOP3.LUT R18, R103.reuse, 0xffff0000, RZ, 0xc0, !PT ;  /* 0xffff000067128812 */ /* 0x040fe200078ec0ff */
[----:B------:R-:W-:Y:S01]  /*4450*/  @!P2 FADD.FTZ R30, -R30, -RZ ;  /* 0x800000ff1e1ea221 */ /* 0x000fe20000010100 */
[----:B-----5:R-:W-:Y:S01]  /*4460*/  @!P0 LOP3.LUT R40, R56, 0xffff0000, RZ, 0xc0, !PT ;  /* 0xffff000038288812 */ /* 0x020fe200078ec0ff */
[----:B------:R-:W-:Y:S01]  /*4470*/  @!P0 IMAD.U32 R22, R103, 0x10000, RZ ;  /* 0x0001000067168824 */ /* 0x000fe200078e00ff */
[----:B------:R-:W-:Y:S01]  /*4480*/  @!P0 LOP3.LUT R44, R57, 0xffff0000, RZ, 0xc0, !PT ;  /* 0xffff0000392c8812 */ /* 0x000fe200078ec0ff */
[----:B------:R-:W-:Y:S01]  /*4490*/  @!P2 FADD.FTZ R29, -R29, -RZ ;  /* 0x800000ff1d1da221 */ /* 0x000fe20000010100 */
[----:B------:R-:W-:Y:S01]  /*44a0*/  @!P0 LOP3.LUT R47, R58, 0xffff0000, RZ, 0xc0, !PT ;  /* 0xffff00003a2f8812 */ /* 0x000fe200078ec0ff */
[----:B------:R-:W-:Y:S01]  /*44b0*/  @!P0 IMAD.U32 R38, R56, 0x10000, RZ ;  /* 0x0001000038268824 */ /* 0x000fe200078e00ff */
[----:B------:R-:W-:Y:S01]  /*44c0*/  @!P0 LOP3.LUT R49, R59, 0xffff0000, RZ, 0xc0, !PT ;  /* 0xffff00003b318812 */ /* 0x000fe200078ec0ff */
[----:B------:R-:W-:Y:S01]  /*44d0*/  @!P0 FMUL.FTZ R0, R37, R36 ;  /* 0x0000002425008220 */ /* 0x000fe20000410000 */
[----:B------:R-:W-:Y:S01]  /*44e0*/  SHF.L.U32 R101, R134, 0x6, RZ ;  /* 0x0000000686657819 */ /* 0x000fe200000006ff */
[----:B------:R-:W-:Y:S01]  /*44f0*/  @!P2 FADD.FTZ R28, -R28, -RZ ;  /* 0x800000ff1c1ca221 */ /* 0x000fe20000010100 */
[----:B------:R-:W-:Y:S01]  /*4500*/  SHF.L.U64.HI R100, R134, 0x6, R135 ;  /* 0x0000000686647819 */ /* 0x000fe20000010287 */
[----:B------:R-:W-:Y:S01]  /*4510*/  @!P2 FADD.FTZ R23, -R23, -RZ ;  /* 0x800000ff1717a221 */ /* 0x000fe20000010100 */
[----:B------:R-:W-:Y:S01]  /*4520*/  @!P0 FMUL.FTZ R2, R35, R32 ;  /* 0x0000002023028220 */ /* 0x000fe20000410000 */
[----:B------:R-:W-:Y:S01]  /*4530*/  @!P2 FADD.FTZ R22, -R22, -RZ ;  /* 0x800000ff1616a221 */ /* 0x000fe20000010100 */
[----:B------:R-:W-:Y:S01]  /*4540*/  @!P0 FMUL.FTZ R3, R33, R30 ;  /* 0x0000001e21038220 */ /* 0x000fe20000410000 */
[----:B------:R-:W-:Y:S02]  /*4550*/  @!P0 IMAD.U32 R43, R57, 0x10000, RZ ;  /* 0x00010000392b8824 */ /* 0x000fe400078e00ff */
[----:B------:R-:W-:Y:S01]  /*4560*/  @!P2 FADD.FTZ R18, -R18, -RZ ;  /* 0x800000ff1212a221 */ /* 0x000fe20000010100 */
[----:B------:R-:W-:Y:S01]  /*4570*/  IADD3 R104, P3, P2, R101, R78, R101 ;  /* 0x0000004e65687210 */ /* 0x000fe20007a7e065 */
[----:B------:R-:W-:Y:S01]  /*4580*/  @!P0 FFMA.FTZ R0, R39, R38, R0 ;  /* 0x0000002627008223 */ /* 0x000fe20000010000 */
[----:B------:R-:W-:Y:S01]  /*4590*/  @!P0 LOP3.LUT R39, R54, 0xffff0000, RZ, 0xc0, !PT ;  /* 0xffff000036278812 */ /* 0x000fe200078ec0ff */
[----:B------:R-:W-:Y:S01]  /*45a0*/  @!P0 FMUL.FTZ R4, R34, R29 ;  /* 0x0000001d22048220 */ /* 0x000fe20000410000 */
[----:B------:R-:W-:Y:S01]  /*45b0*/  IADD3.X R105, PT, PT, R100, R79, R100, P3, P2 ;  /* 0x0000004f64697210 */ /* 0x000fe20001fe4464 */
[----:B------:R-:W-:Y:S02]  /*45c0*/  @!P0 IMAD.U32 R38, R54, 0x10000, RZ ;  /* 0x0001000036268824 */ /* 0x000fe400078e00ff */
[----:B------:R-:W-:Y:S01]  /*45d0*/  @!P0 FMUL.FTZ R5, R31, R28 ;  /* 0x0000001c1f058220 */ /* 0x000fe20000410000 */
[----:B------:R-:W-:Y:S02]  /*45e0*/  @!P0 IMAD.U32 R46, R58, 0x10000, RZ ;  /* 0x000100003a2e8824 */ /* 0x000fe400078e00ff */
        /* <DEDUP_REMOVED lines=22> */
.L_x_6432:
[----:B------:R-:W-:Y:S05]  /*4750*/  BSYNC.RECONVERGENT B0 ;  /* 0x0000000000007941 */ /* 0x000fea0003800200 */
.L_x_6431:
[----:B------:R-:W-:Y:S04]  /*4760*/  BSSY.RECONVERGENT B0, `(.L_x_6433) ;  /* 0x000005c000007945 */ /* 0x000fe80003800200 */
[----:B------:R-:W-:Y:S05]  /*4770*/  @P4 BRA `(.L_x_6434) ;  /* 0x0000000400684947 */ /* 0x000fea0003800000 */
[----:B------:R-:W-:Y:S02]  /*4780*/  ISETP.GE.AND P0, PT, R12, R17, PT ;  /* 0x000000110c00720c */ /* 0x000fe40003f06270 */
[C---:B------:R-:W-:Y:S04]  /*4790*/  LEA R28, P3, R98.reuse, R20, 0x7 ;  /* 0x00000014621c7211 */ /* 0x040fe800078638ff */
[----:B------:R-:W-:Y:S05]  /*47a0*/  LEA.HI.X R29, R98, R21, R99, 0x7, P3 ;  /* 0x00000015621d7211 */ /* 0x000fea00018f3c63 */
[----:B-123--:R-:W2:Y:S02]  /*47b0*/  LD.E.128 R52, desc[UR4][R28.64] ;  /* 0x000000041c347980 */ /* 0x00eea4000c101d00 */
[----:B------:R-:W-:Y:S01]  /*47c0*/  @!P0 SEL R49, R16, RZ, P1 ;  /* 0x000000ff10318207 */ /* 0x000fe20000800000 */
[----:B------:R-:W-:Y:S01]  /*47d0*/  @!P0 IMAD R48, R11, 0x60, RZ ;  /* 0x000000600b308824 */ /* 0x000fe200078e02ff */
[----:B------:R-:W-:Y:S01]  /*47e0*/  @!P0 SEL R91, R91, RZ, P1 ;  /* 0x000000ff5b5b8207 */ /* 0x000fe20000800000 */
[----:B------:R-:W-:Y:S03]  /*47f0*/  @!P0 IMAD.WIDE R16, R19, 0x2, R28 ;  /* 0x0000000213108825 */ /* 0x000fe600078e021c */
[C---:B------:R-:W-:Y:S02]  /*4800*/  @!P0 IADD3 R56, P2, PT, R48.reuse, R49, RZ ;  /* 0x0000003130388210 */ /* 0x040fe40007f5e0ff */
[----:B------:R-:W3:Y:S02]  /*4810*/  @!P0 LD.E.128 R20, desc[UR4][R16.64] ;  /* 0x0000000410148980 */ /* 0x000ee4000c101d00 */
[----:B------:R-:W-:Y:S01]  /*4820*/  @!P0 LEA.HI.X.SX32 R91, R48, R91, 0x1, P2 ;  /* 0x0000005b305b8211 */ /* 0x000fe200010f0eff */
[C---:B------:R-:W-:Y:S03]  /*4830*/  @!P0 IMAD.SHL.U32 R49, R56.reuse, 0x2, RZ ;  /* 0x0000000238318824 */ /* 0x040fe600078e00ff */
[----:B------:R-:W-:Y:S02]  /*4840*/  @!P0 SHF.L.U64.HI R48, R56, 0x1, R91 ;  /* 0x0000000138308819 */ /* 0x000fe4000001025b */
[C---:B------:R-:W-:Y:S05]  /*4850*/  @!P0 IADD3 R58, P2, PT, R49.reuse, R74, RZ ;  /* 0x0000004a313a8210 */ /* 0x040fea0007f5e0ff */
[C---:B------:R-:W-:Y:S01]  /*4860*/  @!P0 IMAD.X R59, R48.reuse, 0x1, R75, P2 ;  /* 0x00000001303b8824 */ /* 0x040fe200010e064b */
[----:B------:R-:W-:Y:S04]  /*4870*/  @!P0 IADD3 R34, P2, PT, R49, R76, RZ ;  /* 0x0000004c31228210 */ /* 0x000fe80007f5e0ff */
[----:B------:R-:W-:Y:S01]  /*4880*/  @!P0 IADD3.X R35, PT, PT, R48, R77, RZ, P2, !PT ;  /* 0x0000004d30238210 */ /* 0x000fe200017fe4ff */
[----:B------:R-:W4:Y:S01]  /*4890*/  @!P0 LD.E.128 R56, desc[UR4][R58.64] ;  /* 0x000000043a388980 */ /* 0x000f22000c101d00 */
[----:B------:R-:W-:Y:S02]  /*48a0*/  PLOP3.LUT P2, PT, PT, PT, PT, 0x80, 0x8 ;  /* 0x000000000008781c */ /* 0x000fe40003f4f070 */
[----:B------:R-:W-:Y:S02]  /*48b0*/  @!P0 PLOP3.LUT P2, PT, P1, PT, PT, 0x80, 0x8 ;  /* 0x000000000008881c */ /* 0x000fe40000f4f070 */
[C---:B------:R-:W-:Y:S03]  /*48c0*/  LEA R49, P1, R134.reuse, R78, 0x6 ;  /* 0x0000004e86317211 */ /* 0x040fe600078230ff */
[----:B------:R2:W5:Y:S01]  /*48d0*/  @!P0 LD.E.128 R44, desc[UR4][R34.64] ;  /* 0x00000004222c8980 */ /* 0x000562000c101d00 */
[--C-:B------:R-:W-:Y:S02]  /*48e0*/  LEA.HI.X R48, R134, R79, R135.reuse, 0x6, P1 ;  /* 0x0000004f86307211 */ /* 0x100fe400008f3487 */
[C---:B--2---:R-:W-:Y:S01]  /*48f0*/  @!P0 LOP3.LUT R35, R52.reuse, 0xffff0000, RZ, 0xc0, !PT ;  /* 0xffff000034238812 */ /* 0x044fe200078ec0ff */
[----:B------:R-:W-:Y:S01]  /*4900*/  @!P0 IMAD.U32 R33, R52, 0x10000, RZ ;  /* 0x0001000034218824 */ /* 0x000fe200078e00ff */
[C---:B------:R-:W-:Y:S01]  /*4910*/  @!P0 LOP3.LUT R39, R53.reuse, 0xffff0000, RZ, 0xc0, !PT ;  /* 0xffff000035278812 */ /* 0x040fe200078ec0ff */
[----:B------:R-:W-:Y:S01]  /*4920*/  @!P0 IMAD.U32 R38, R53, 0x10000, RZ ;  /* 0x0001000035268824 */ /* 0x000fe200078e00ff */
[C---:B---3--:R-:W-:Y:S01]  /*4930*/  @!P0 LOP3.LUT R30, R20.reuse, 0xffff0000, RZ, 0xc0, !PT ;  /* 0xffff0000141e8812 */ /* 0x048fe200078ec0ff */
[----:B------:R-:W-:Y:S01]  /*4940*/  @!P0 IMAD.U32 R32, R20, 0x10000, RZ ;  /* 0x0001000014208824 */ /* 0x000fe200078e00ff */
[C---:B------:R-:W-:Y:S01]  /*4950*/  @!P0 SHF.L.U32 R28, R21.reuse, 0x10, RZ ;  /* 0x00000010151c8819 */ /* 0x040fe200000006ff */
[C---:B------:R-:W-:Y:S01]  /*4960*/  @!P0 IMAD.U32 R26, R22.reuse, 0x10000, RZ ;  /* 0x00010000161a8824 */ /* 0x040fe200078e00ff */
[----:B------:R-:W-:Y:S01]  /*4970*/  @!P0 LOP3.LUT R29, R21, 0xffff0000, RZ, 0xc0, !PT ;  /* 0xffff0000151d8812 */ /* 0x000fe200078ec0ff */
[C---:B------:R-:W-:Y:S01]  /*4980*/  @!P0 IMAD.U32 R20, R23.reuse, 0x10000, RZ ;  /* 0x0001000017148824 */ /* 0x040fe200078e00ff */
[----:B------:R-:W-:Y:S02]  /*4990*/  @!P0 LOP3.LUT R21, R22, 0xffff0000, RZ, 0xc0, !PT ;  /* 0xffff000016158812 */ /* 0x000fe400078ec0ff */
[----:B------:R-:W-:Y:S02]  /*49a0*/  @!P0 LOP3.LUT R23, R23, 0xffff0000, RZ, 0xc0, !PT ;  /* 0xffff000017178812 */ /* 0x000fe400078ec0ff */
[C---:B----4-:R-:W-:Y:S01]  /*49b0*/  @!P0 LOP3.LUT R27, R56.reuse, 0xffff0000, RZ, 0xc0, !PT ;  /* 0xffff0000381b8812 */ /* 0x050fe200078ec0ff */
[----:B------:R-:W-:Y:S01]  /*49c0*/  @!P0 IMAD.U32 R31, R56, 0x10000, RZ ;  /* 0x00010000381f8824 */ /* 0x000fe200078e00ff */
[C---:B------:R-:W-:Y:S01]  /*49d0*/  @!P0 LOP3.LUT R24, R57.reuse, 0xffff0000, RZ, 0xc0, !PT ;  /* 0xffff000039188812 */ /* 0x040fe200078ec0ff */
[----:B------:R-:W-:Y:S01]  /*49e0*/  @!P0 IMAD.U32 R25, R57, 0x10000, RZ ;  /* 0x0001000039198824 */ /* 0x000fe200078e00ff */
[C---:B------:R-:W-:Y:S01]  /*49f0*/  @!P0 SHF.L.U32 R19, R58.reuse, 0x10, RZ ;  /* 0x000000103a138819 */ /* 0x040fe200000006ff */
[----:B------:R-:W-:Y:S01]  /*4a00*/  @!P2 FADD.FTZ R31, -R31, -RZ ;  /* 0x800000ff1f1fa221 */ /* 0x000fe20000010100 */
[----:B------:R-:W-:Y:S01]  /*4a10*/  @!P0 LOP3.LUT R18, R58, 0xffff0000, RZ, 0xc0, !PT ;  /* 0xffff00003a128812 */ /* 0x000fe200078ec0ff */
[----:B------:R-:W-:Y:S01]  /*4a20*/  @!P2 FADD.FTZ R27, -R27, -RZ ;  /* 0x800000ff1b1ba221 */ /* 0x000fe20000010100 */
[C---:B-----5:R-:W-:Y:S01]  /*4a30*/  @!P0 SHF.L.U32 R34, R44.reuse, 0x10, RZ ;  /* 0x000000102c228819 */ /* 0x060fe200000006ff */
[C---:B------:R-:W-:Y:S01]  /*4a40*/  @!P0 IMAD.U32 R17, R59.reuse, 0x10000, RZ ;  /* 0x000100003b118824 */ /* 0x040fe200078e00ff */
[----:B------:R-:W-:Y:S01]  /*4a50*/  @!P0 LOP3.LUT R16, R59, 0xffff0000, RZ, 0xc0, !PT ;  /* 0xffff00003b108812 */ /* 0x000fe200078ec0ff */
[----:B------:R-:W-:Y:S01]  /*4a60*/  @!P2 FADD.FTZ R25, -R25, -RZ ;  /* 0x800000ff1919a221 */ /* 0x000fe20000010100 */
[----:B------:R-:W-:Y:S01]  /*4a70*/  @!P0 LOP3.LUT R36, R44, 0xffff0000, RZ, 0xc0, !PT ;  /* 0xffff00002c248812 */ /* 0x000fe200078ec0ff */
[----:B------:R-:W-:Y:S01]  /*4a80*/  @!P0 FMUL.FTZ R0, R32, R31 ;  /* 0x0000001f20008220 */ /* 0x000fe20000410000 */
[----:B------:R-:W-:Y:S01]  /*4a90*/  @!P0 LOP3.LUT R40, R45, 0xffff0000, RZ, 0xc0, !PT ;  /* 0xffff00002d288812 */ /* 0x000fe200078ec0ff */
[----:B------:R-:W-:Y:S01]  /*4aa0*/  @!P2 FADD.FTZ R24, -R24, -RZ ;  /* 0x800000ff1818a221 */ /* 0x000fe20000010100 */
[C---:B------:R-:W-:Y:S01]  /*4ab0*/  @!P0 SHF.L.U32 R41, R46.reuse, 0x10, RZ ;  /* 0x000000102e298819 */ /* 0x040fe200000006ff */
[----:B------:R-:W-:Y:S01]  /*4ac0*/  @!P2 FADD.FTZ R19, -R19, -RZ ;  /* 0x800000ff1313a221 */ /* 0x000fe20000010100 */
[----:B------:R-:W-:Y:S01]  /*4ad0*/  @!P0 LOP3.LUT R42, R46, 0xffff0000, RZ, 0xc0, !PT ;  /* 0xffff00002e2a8812 */ /* 0x000fe200078ec0ff */
[----:B------:R-:W-:Y:S01]  /*4ae0*/  @!P2 FADD.FTZ R18, -R18, -RZ ;  /* 0x800000ff1212a221 */ /* 0x000fe20000010100 */
[----:B------:R-:W-:Y:S01]  /*4af0*/  @!P0 LOP3.LUT R44, R47, 0xffff0000, RZ, 0xc0, !PT ;  /* 0xffff00002f2c8812 */ /* 0x000fe200078ec0ff */
[----:B------:R-:W-:Y:S01]  /*4b00*/  @!P0 FMUL.FTZ R2, R30, R27 ;  /* 0x0000001b1e028220 */ /* 0x000fe20000410000 */
[----:B------:R-:W-:Y:S01]  /*4b10*/  @!P2 FADD.FTZ R17, -R17, -RZ ;  /* 0x800000ff1111a221 */ /* 0x000fe20000010100 */
[----:B------:R-:W-:Y:S01]  /*4b20*/  @!P0 FFMA.FTZ R0, R33, R34, R0 ;  /* 0x0000002221008223 */ /* 0x000fe20000010000 */
[----:B------:R-:W-:Y:S01]  /*4b30*/  @!P0 SHF.L.U32 R34, R54, 0x10, RZ ;  /* 0x0000001036228819 */ /* 0x000fe200000006ff */
[----:B------:R-:W-:Y:S01]  /*4b40*/  @!P0 FMUL.FTZ R3, R28, R25 ;  /* 0x000000191c038220 */ /* 0x000fe20000410000 */
[----:B------:R-:W-:Y:S01]  /*4b50*/  @!P0 LOP3.LUT R33, R54, 0xffff0000, RZ, 0xc0, !PT ;  /* 0xffff000036218812 */ /* 0x000fe200078ec0ff */
[----:B------:R-:W-:Y:S02]  /*4b60*/  @!P0 IMAD.U32 R37, R45, 0x10000, RZ ;  /* 0x000100002d258824 */ /* 0x000fe400078e00ff */
[----:B------:R-:W-:Y:S01]  /*4b70*/  @!P2 FADD.FTZ R16, -R16, -RZ ;  /* 0x800000ff1010a221 */ /* 0x000fe20000010100 */
[----:B------:R-:W-:Y:S01]  /*4b80*/  LEA R58, P2, R134, R49, 0x7 ;  /* 0x00000031863a7211 */ /* 0x000fe200078438ff */
[----:B------:R-:W-:Y:S01]  /*4b90*/  @!P0 FMUL.FTZ R4, R29, R24 ;  /* 0x000000181d048220 */ /* 0x000fe20000410000 */
[----:B------:R-:W-:Y:S01]  /*4ba0*/  @!P0 FMUL.FTZ R5, R26, R19 ;  /* 0x000000131a058220 */ /* 0x000fe20000410000 */
[----:B------:R-:W-:Y:S01]  /*4bb0*/  @!P0 FFMA.FTZ R2, R35, R36, R2 ;  /* 0x0000002423028223 */ /* 0x000fe20000010002 */
[----:B------:R-:W-:Y:S01]  /*4bc0*/  @!P0 LOP3.LUT R35, R55, 0xffff0000, RZ, 0xc0, !PT ;  /* 0xffff000037238812 */ /* 0x000fe200078ec0ff */
[----:B------:R-:W-:Y:S01]  /*4bd0*/  @!P0 FMUL.FTZ R6, R21, R18 ;  /* 0x0000001215068220 */ /* 0x000fe20000410000 */
[----:B------:R-:W-:Y:S01]  /*4be0*/  LEA.HI.X R59, R134, R48, R135, 0x7, P2 ;  /* 0x00000030863b7211 */ /* 0x000fe200010f3c87 */
[----:B------:R-:W-:Y:S01]  /*4bf0*/  @!P0 IMAD.U32 R36, R55, 0x10000, RZ ;  /* 0x0001000037248824 */ /* 0x000fe200078e00ff */
[----:B------:R-:W-:Y:S01]  /*4c00*/  @!P0 F2FP.BF16.F32.PACK_AB R49, R2, R0 ;  /* 0x000000000231823e */ /* 0x000fe200000010ff */
[----:B------:R-:W-:Y:S01]  /*4c10*/  @!P0 FFMA.FTZ R3, R38, R37, R3 ;  /* 0x0000002526038223 */ /* 0x000fe20000010003 */
        /* <DEDUP_REMOVED lines=16> */
.L_x_6434:
[----:B------:R-:W-:Y:S05]  /*4d20*/  BSYNC.RECONVERGENT B0 ;  /* 0x0000000000007941 */ /* 0x000fea0003800200 */
.L_x_6433:
[----:B------:R-:W5:Y:S02]  /*4d30*/  LD.E R3, desc[UR4][R84.64+0xd0] ;  /* 0x0000d00454037980 */ /* 0x000f64000c101900 */
[----:B-----5:R-:W-:Y:S05]  /*4d40*/  IMAD.U32 R3, R3, -0x40, RZ ;  /* 0xffffffc003037824 */ /* 0x020fea00078e00ff */
[C---:B------:R-:W-:Y:S02]  /*4d50*/  LEA R76, P1, R3.reuse, R76, 0x1 ;  /* 0x0000004c034c7211 */ /* 0x040fe400078208ff */
[C---:B------:R-:W-:Y:S02]  /*4d60*/  LEA R74, P0, R3.reuse, R74, 0x1 ;  /* 0x0000004a034a7211 */ /* 0x040fe400078008ff */
[C---:B------:R-:W-:Y:S02]  /*4d70*/  LEA.HI.X.SX32 R77, R3.reuse, R77, 0x1, P1 ;  /* 0x0000004d034d7211 */ /* 0x040fe400008f0eff */
[----:B------:R-:W-:Y:S09]  /*4d80*/  LEA.HI.X.SX32 R75, R3, R75, 0x1, P0 ;  /* 0x0000004b034b7211 */ /* 0x000ff200000f0eff */
.L_x_6417:
[----:B------:R-:W-:Y:S05]  /*4d90*/  BSYNC.RECONVERGENT B1 ;  /* 0x0000000000017941 */ /* 0x000fea0003800200 */
.L_x_6415:
[----:B------:R-:W-:Y:S01]  /*4da0*/  ISETP.NE.U32.AND P0, PT, R152, RZ, PT ;  /* 0x000000ff9800720c */ /* 0x000fe20003f05070 */
[----:B-1----:R-:W5:Y:S01]  /*4db0*/  LD.E R4, desc[UR4][R84.64+0x128] ;  /* 0x0001280454047980 */ /* 0x002f62000c101900 */
[----:B------:R-:W-:Y:S01]  /*4dc0*/  UMOV UR6, URZ ;  /* 0x000000ff00067c82 */ /* 0x000fe20008000000 */
[----:B------:R-:W-:Y:S01]  /*4dd0*/  BSSY.RECONVERGENT B0, `(.L_x_6435) ;  /* 0x0000063000007945 */ /* 0x000fe20003800200 */
[----:B------:R-:W-:Y:S01]  /*4de0*/  ISETP.NE.AND.EX P0, PT, R153, RZ, PT, P0 ;  /* 0x000000ff9900720c */ /* 0x000fe20003f05300 */
[----:B------:R-:W-:Y:S01]  /*4df0*/  VIADD R66, R66, 0xffffff80 ;  /* 0xffffff8042427836 */ /* 0x000fe20000000000 */
        /* <DEDUP_REMOVED lines=96> */
.L_x_6436:
[----:B------:R-:W-:Y:S05]  /*5400*/  BSYNC.RECONVERGENT B0 ;  /* 0x0000000000007941 */ /* 0x000fea0003800200 */
.L_x_6435:
[----:B------:R-:W-:Y:S11]  /*5410*/  ISETP.NE.AND P0, PT, R73, RZ, PT ;  /* 0x000000ff4900720c */ /* 0x000ff60003f05270 */
[----:B------:R-:W-:Y:S02]  /*5420*/  @!UPT UIADD3 URZ, UPT, UPT, URZ, URZ, URZ ;  /* 0x000000fffffff290 */ /* 0x000fe4000fffe0ff */
[----:B------:R-:W-:Y:S05]  /*5430*/  @P0 BRA `(.L_x_6437) ;  /* 0xffffffcc00480947 */ /* 0x000fea000383ffff */
.L_x_6414:
        /* <DEDUP_REMOVED lines=17> */
.L_x_6442:
[----:B------:R2:W-:Y:S02]  /*5550*/  STS.128 [R67], RZ ;  /* 0x000000ff43007388 */ /* 0x0005e40000000c00 */
.L_x_6441:
[----:B------:R-:W-:Y:S05]  /*5560*/  BSYNC.RECONVERGENT B0 ;  /* 0x0000000000007941 */ /* 0x000fea0003800200 */
.L_x_6440:
        /* <DEDUP_REMOVED lines=13> */
.L_x_6439:
        /* <DEDUP_REMOVED lines=77> */
.L_x_6449:
[----:B------:R-:W-:Y:S05]  /*5b10*/  BSYNC.RECONVERGENT B0 ;  /* 0x0000000000007941 */ /* 0x000fea0003800200 */
.L_x_6448:
[----:B-----5:R3:W-:Y:S01]  /*5b20*/  STS.128 [R67], R8 ;  /* 0x0000000843007388 */ /* 0x0207e20000000c00 */
[----:B------:R-:W-:Y:S05]  /*5b30*/  BRA `(.L_x_6446) ;  /* 0x0000000000047947 */ /* 0x000fea0003800000 */
.L_x_6447:
[----:B------:R2:W-:Y:S02]  /*5b40*/  STS.128 [R67], RZ ;  /* 0x000000ff43007388 */ /* 0x0005e40000000c00 */
.L_x_6446:
[----:B------:R-:W-:Y:S05]  /*5b50*/  BSYNC.RECONVERGENT B1 ;  /* 0x0000000000017941 */ /* 0x000fea0003800200 */
.L_x_6445:
        /* <DEDUP_REMOVED lines=14> */
[C---:B-----5:R-:W-:Y:S01]  /*5c40*/  IMAD.U32 R19, R11.reuse, 0x10000, RZ ;  /* 0x000100000b137824 */ /* 0x060fe200078e00ff */
[----:B------:R-:W-:Y:S02]  /*5c50*/  LOP3.LUT R17, R11, 0xffff0000, RZ, 0xc0, !PT ;  /* 0xffff00000b117812 */ /* 0x000fe400078ec0ff */
[C---:B------:R-:W-:Y:S02]  /*5c60*/  LOP3.LUT R0, R9.reuse, 0xffff0000, RZ, 0xc0, !PT ;  /* 0xffff000009007812 */ /* 0x040fe400078ec0ff */
[----:B------:R-:W-:-:S02]  /*5c70*/  SHF.L.U32 R6, R9, 0x10, RZ ;  /* 0x0000001009067819 */ /* 0x000fc400000006ff */
[C---:B------:R-:W-:Y:S02]  /*5c80*/  SHF.L.U32 R7, R8.reuse, 0x10, RZ ;  /* 0x0000001008077819 */ /* 0x040fe400000006ff */
[----:B----4-:R-:W-:Y:S02]  /*5c90*/  LOP3.LUT R20, R8, 0xffff0000, RZ, 0xc0, !PT ;  /* 0xffff000008147812 */ /* 0x010fe400078ec0ff */
[C---:B------:R-:W-:Y:S02]  /*5ca0*/  SHF.L.U32 R18, R10.reuse, 0x10, RZ ;  /* 0x000000100a127819 */ /* 0x040fe400000006ff */
[----:B------:R-:W-:Y:S02]  /*5cb0*/  LOP3.LUT R21, R10, 0xffff0000, RZ, 0xc0, !PT ;  /* 0xffff00000a157812 */ /* 0x000fe400078ec0ff */
[C---:B---3--:R-:W-:Y:S01]  /*5cc0*/  LOP3.LUT R11, R2.reuse, 0xffff0000, RZ, 0xc0, !PT ;  /* 0xffff0000020b7812 */ /* 0x048fe200078ec0ff */
[----:B------:R-:W-:Y:S01]  /*5cd0*/  IMAD.U32 R2, R2, 0x10000, RZ ;  /* 0x0001000002027824 */ /* 0x000fe200078e00ff */
[----:B------:R-:W-:-:S02]  /*5ce0*/  LOP3.LUT R8, R3, 0xffff0000, RZ, 0xc0, !PT ;  /* 0xffff000003087812 */ /* 0x000fc400078ec0ff */
[----:B--2---:R-:W-:Y:S01]  /*5cf0*/  LOP3.LUT R15, R4, 0xffff0000, RZ, 0xc0, !PT ;  /* 0xffff0000040f7812 */ /* 0x004fe200078ec0ff */
[----:B------:R-:W-:Y:S01]  /*5d00*/  FMUL.FTZ R9, R0, R11 ;  /* 0x0000000b00097220 */ /* 0x000fe20000410000 */
[----:B------:R-:W-:Y:S01]  /*5d10*/  LOP3.LUT R14, R5, 0xffff0000, RZ, 0xc0, !PT ;  /* 0xffff0000050e7812 */ /* 0x000fe200078ec0ff */
[----:B------:R-:W-:Y:S01]  /*5d20*/  FMUL.FTZ R10, R17, R8 ;  /* 0x00000008110a7220 */ /* 0x000fe20000410000 */
[----:B------:R-:W-:Y:S01]  /*5d30*/  SHF.L.U32 R4, R4, 0x10, RZ ;  /* 0x0000001004047819 */ /* 0x000fe200000006ff */
[-C--:B------:R-:W-:Y:S01]  /*5d40*/  FMUL.FTZ R0, R0, R15.reuse ;  /* 0x0000000f00007220 */ /* 0x080fe20000410000 */
[C---:B------:R-:W-:Y:S01]  /*5d50*/  FFMA.FTZ R9, R6.reuse, R15, -R9 ;  /* 0x0000000f06097223 */ /* 0x040fe20000010809 */
[-C--:B------:R-:W-:Y:S01]  /*5d60*/  FFMA.FTZ R10, R19, R14.reuse, -R10 ;  /* 0x0000000e130a7223 */ /* 0x080fe2000001080a */
[----:B------:R-:W-:Y:S01]  /*5d70*/  SHF.L.U32 R3, R3, 0x10, RZ ;  /* 0x0000001003037819 */ /* 0x000fe200000006ff */
[----:B------:R-:W-:Y:S01]  /*5d80*/  FFMA.FTZ R0, R6, R11, R0 ;  /* 0x0000000b06007223 */ /* 0x000fe20000010000 */
[----:B------:R-:W-:Y:S01]  /*5d90*/  FMUL.FTZ R6, R17, R14 ;  /* 0x0000000e11067220 */ /* 0x000fe20000410000 */
[----:B------:R-:W-:-:S02]  /*5da0*/  IMAD.U32 R5, R5, 0x10000, RZ ;  /* 0x0001000005057824 */ /* 0x000fc400078e00ff */
[C---:B------:R-:W-:Y:S01]  /*5db0*/  FMUL.FTZ R15, R20.reuse, R4 ;  /* 0x00000004140f7220 */ /* 0x040fe20000410000 */
[----:B------:R-:W-:Y:S01]  /*5dc0*/  FMUL.FTZ R11, R21, R3 ;  /* 0x00000003150b7220 */ /* 0x000fe20000410000 */
[----:B------:R-:W-:Y:S01]  /*5dd0*/  FFMA.FTZ R19, R19, R8, R6 ;  /* 0x0000000813137223 */ /* 0x000fe20000010006 */
[-C--:B------:R-:W-:Y:S01]  /*5de0*/  FMUL.FTZ R6, R20, R2.reuse ;  /* 0x0000000214067220 */ /* 0x080fe20000410000 */
[-C--:B------:R-:W-:Y:S01]  /*5df0*/  FMUL.FTZ R8, R21, R5.reuse ;  /* 0x0000000515087220 */ /* 0x080fe20000410000 */
[C---:B------:R-:W-:Y:S01]  /*5e00*/  FFMA.FTZ R15, R7.reuse, R2, R15 ;  /* 0x00000002070f7223 */ /* 0x040fe2000001000f */
[C---:B------:R-:W-:Y:S01]  /*5e10*/  FFMA.FTZ R11, R18.reuse, R5, -R11 ;  /* 0x00000005120b7223 */ /* 0x040fe2000001080b */
[----:B------:R-:W-:Y:S01]  /*5e20*/  FFMA.FTZ R6, R7, R4, -R6 ;  /* 0x0000000407067223 */ /* 0x000fe20000010806 */
[----:B------:R-:W-:Y:S01]  /*5e30*/  FFMA.FTZ R8, R18, R3, R8 ;  /* 0x0000000312087223 */ /* 0x000fe20000010008 */
[----:B------:R-:W-:Y:S02]  /*5e40*/  F2FP.BF16.F32.PACK_AB R19, R19, R10 ;  /* 0x0000000a1313723e */ /* 0x000fe400000010ff */
[----:B------:R-:W-:-:S02]  /*5e50*/  F2FP.BF16.F32.PACK_AB R9, R0, R9 ;  /* 0x000000090009723e */ /* 0x000fc400000010ff */
[----:B------:R-:W-:Y:S02]  /*5e60*/  F2FP.BF16.F32.PACK_AB R6, R15, R6 ;  /* 0x000000060f06723e */ /* 0x000fe400000010ff */
[----:B------:R-:W-:Y:S02]  /*5e70*/  F2FP.BF16.F32.PACK_AB R10, R8, R11 ;  /* 0x0000000b080a723e */ /* 0x000fe400000010ff */
[----:B------:R-:W-:Y:S02]  /*5e80*/  MOV R8, R6 ;  /* 0x0000000600087202 */ /* 0x000fe40000000f00 */
[----:B------:R-:W-:Y:S02]  /*5e90*/  MOV R11, R19 ;  /* 0x00000013000b7202 */ /* 0x000fe40000000f00 */
.L_x_6451:
[----:B------:R-:W-:Y:S05]  /*5ea0*/  BSYNC.RECONVERGENT B0 ;  /* 0x0000000000007941 */ /* 0x000fea0003800200 */
.L_x_6450:
[----:B-----5:R3:W-:Y:S01]  /*5eb0*/  STS.128 [R67+0x800], R8 ;  /* 0x0008000843007388 */ /* 0x0207e20000000c00 */
[----:B------:R-:W-:Y:S05]  /*5ec0*/  BRA `(.L_x_6443) ;  /* 0x0000000800f07947 */ /* 0x000fea0003800000 */
.L_x_6444:
        /* <DEDUP_REMOVED lines=93> */
.L_x_6456:
[----:B------:R-:W-:Y:S05]  /*64a0*/  BSYNC.RECONVERGENT B0 ;  /* 0x0000000000007941 */ /* 0x000fea0003800200 */
.L_x_6455:
[----:B-----5:R3:W-:Y:S01]  /*64b0*/  STS.128 [R67], R20 ;  /* 0x0000001443007388 */ /* 0x0207e20000000c00 */
[----:B------:R-:W-:Y:S05]  /*64c0*/  BRA `(.L_x_6453) ;  /* 0x0000000000047947 */ /* 0x000fea0003800000 */
.L_x_6454:
[----:B------:R2:W-:Y:S02]  /*64d0*/  STS.128 [R67], RZ ;  /* 0x000000ff43007388 */ /* 0x0005e40000000c00 */
.L_x_6453:
[----:B------:R-:W-:Y:S05]  /*64e0*/  BSYNC.RECONVERGENT B1 ;  /* 0x0000000000017941 */ /* 0x000fea0003800200 */
.L_x_6452:
        /* <DEDUP_REMOVED lines=19> */
[----:B---34-:R-:W-:Y:S01]  /*6620*/  IADD3 R20, P0, PT, R40, R3, RZ ;  /* 0x0000000328147210 */ /* 0x018fe20007f1e0ff */
[----:B------:R-:W3:Y:S03]  /*6630*/  LD.E.128 R8, desc[UR4][R10.64] ;  /* 0x000000040a087980 */ /* 0x000ee6000c101d00 */
[----:B------:R-:W-:Y:S02]  /*6640*/  IADD3.X R21, PT, PT, R41, R15, RZ, P0, !PT ;  /* 0x0000000f29157210 */ /* 0x000fe400007fe4ff */
[----:B------:R-:W-:-:S04]  /*6650*/  IADD3 R24, P0, PT, R42, R3, RZ ;  /* 0x000000032a187210 */ /* 0x000fc80007f1e0ff */
[----:B------:R-:W4:Y:S01]  /*6660*/  LD.E.128 R20, desc[UR4][R20.64] ;  /* 0x0000000414147980 */ /* 0x000f22000c101d00 */
[----:B------:R-:W-:-:S06]  /*6670*/  IMAD.X R25, R43, 0x1, R15, P0 ;  /* 0x000000012b197824 */ /* 0x000fcc00000e060f */
[----:B------:R-:W2:Y:S01]  /*6680*/  LD.E.128 R24, desc[UR4][R24.64] ;  /* 0x0000000418187980 */ /* 0x000ea2000c101d00 */
        /* <DEDUP_REMOVED lines=8> */
[C---:B---3--:R-:W-:Y:S01]  /*6710*/  IMAD.U32 R6, R9.reuse, 0x10000, RZ ;  /* 0x0001000009067824 */ /* 0x048fe200078e00ff */
[----:B------:R-:W-:-:S02]  /*6720*/  LOP3.LUT R28, R9, 0xffff0000, RZ, 0xc0, !PT ;  /* 0xffff0000091c7812 */ /* 0x000fc400078ec0ff */
[C---:B------:R-:W-:Y:S02]  /*6730*/  SHF.L.U32 R19, R10.reuse, 0x10, RZ ;  /* 0x000000100a137819 */ /* 0x040fe400000006ff */
[----:B------:R-:W-:Y:S02]  /*6740*/  LOP3.LUT R9, R10, 0xffff0000, RZ, 0xc0, !PT ;  /* 0xffff00000a097812 */ /* 0x000fe400078ec0ff */
[----:B------:R-:W-:Y:S02]  /*6750*/  SHF.L.U32 R17, R8, 0x10, RZ ;  /* 0x0000001008117819 */ /* 0x000fe400000006ff */
[C---:B----4-:R-:W-:Y:S02]  /*6760*/  SHF.L.U32 R30, R20.reuse, 0x10, RZ ;  /* 0x00000010141e7819 */ /* 0x050fe400000006ff */
        /* <DEDUP_REMOVED lines=19> */
[C---:B--2---:R-:W-:Y:S01]  /*68a0*/  SHF.L.U32 R10, R24.reuse, 0x10, RZ ;  /* 0x00000010180a7819 */ /* 0x044fe200000006ff */
        /* <DEDUP_REMOVED lines=28> */
.L_x_6458:
[----:B------:R-:W-:Y:S05]  /*6a70*/  BSYNC.RECONVERGENT B0 ;  /* 0x0000000000007941 */ /* 0x000fea0003800200 */
.L_x_6457:
[----:B-----5:R1:W-:Y:S02]  /*6a80*/  STS.128 [R67+0x800], R4 ;  /* 0x0008000443007388 */ /* 0x0203e40000000c00 */
.L_x_6443:
[----:B------:R-:W-:Y:S05]  /*6a90*/  BSYNC.RECONVERGENT B2 ;  /* 0x0000000000027941 */ /* 0x000fea0003800200 */
.L_x_6438:
[----:B-1---5:R-:W-:Y:S01]  /*6aa0*/  IMAD R3, R60, -0x80, R61 ;  /* 0xffffff803c037824 */ /* 0x022fe200078e023d */
[----:B------:R-:W-:Y:S04]  /*6ab0*/  BSSY.RECONVERGENT B0, `(.L_x_6459) ;  /* 0x000000d000007945 */ /* 0x000fe80003800200 */
[----:B------:R-:W-:-:S04]  /*6ac0*/  IADD3 R3, PT, PT, R3, 0x80, RZ ;  /* 0x0000008003037810 */ /* 0x000fc80007ffe0ff */
        /* <DEDUP_REMOVED lines=10> */
.L_x_6461:
[----:B------:R1:W-:Y:S02]  /*6b70*/  STS.128 [R67+0x1000], RZ ;  /* 0x001000ff43007388 */ /* 0x0003e40000000c00 */
.L_x_6460:
[----:B------:R-:W-:Y:S05]  /*6b80*/  BSYNC.RECONVERGENT B0 ;  /* 0x0000000000007941 */ /* 0x000fea0003800200 */
.L_x_6459:
        /* <DEDUP_REMOVED lines=14> */
.L_x_6464:
[----:B------:R1:W-:Y:S02]  /*6c70*/  STS.128 [R67+0x1800], RZ ;  /* 0x001800ff43007388 */ /* 0x0003e40000000c00 */
.L_x_6463:
[----:B------:R-:W-:Y:S05]  /*6c80*/  BSYNC.RECONVERGENT B0 ;  /* 0x0000000000007941 */ /* 0x000fea0003800200 */
.L_x_6462:
[----:B------:R-:W-:Y:S01]  /*6c90*/  IADD3 R2, PT, PT, R94, 0x40, RZ ;  /* 0x000000405e027810 */ /* 0x000fe20007ffe0ff */
[----:B------:R-:W-:Y:S03]  /*6ca0*/  BSSY.RECONVERGENT B0, `(.L_x_6465) ;  /* 0x000000d000007945 */ /* 0x000fe60003800200 */
[----:B------:R-:W-:-:S13]  /*6cb0*/  ISETP.GE.AND P0, PT, R2, R3, PT ;  /* 0x000000030200720c */ /* 0x000fda0003f06270 */
[----:B------:R-:W-:Y:S05]  /*6cc0*/  @P0 BRA `(.L_x_6466) ;  /* 0x0000000000280947 */ /* 0x000fea0003800000 */
[----:B------:R-:W-:-:S13]  /*6cd0*/  ISETP.GE.AND P0, PT, R12, R147, PT ;  /* 0x000000930c00720c */ /* 0x000fda0003f06270 */
[----:B------:R-:W-:Y:S05]  /*6ce0*/  @P0 BRA `(.L_x_6467) ;  /* 0x00000000001c0947 */ /* 0x000fea0003800000 */
[----:B------:R-:W-:-:S04]  /*6cf0*/  IADD3 R6, P0, PT, R4, R63, RZ ;  /* 0x0000003f04067210 */ /* 0x000fc80007f1e0ff */
[----:B------:R-:W-:-:S05]  /*6d00*/  IADD3.X R7, PT, PT, R5, R0, RZ, P0, !PT ;  /* 0x0000000005077210 */ /* 0x000fca00007fe4ff */
[----:B------:R-:W-:Y:S01]  /*6d10*/  @!PT LDS RZ, [RZ] ;  /* 0x00000000fffff984 */ /* 0x000fe20000000800 */
[----:B------:R-:W-:Y:S01]  /*6d20*/  @!PT LDS RZ, [RZ] ;  /* 0x00000000fffff984 */ /* 0x000fe20000000800 */
[----:B------:R-:W-:Y:S01]  /*6d30*/  @!PT LDS RZ, [RZ] ;  /* 0x00000000fffff984 */ /* 0x000fe20000000800 */
[----:B------:R1:W-:Y:S01]  /*6d40*/  LDGSTS.E.BYPASS.LTC128B.128 [R67+0x2000], desc[UR4][R6.64] ;  /* 0x0200000006437fae */ /* 0x0003e2000b981a04 */
[----:B------:R-:W-:Y:S05]  /*6d50*/  BRA `(.L_x_6466) ;  /* 0x0000000000047947 */ /* 0x000fea0003800000 */
.L_x_6467:
[----:B------:R1:W-:Y:S02]  /*6d60*/  STS.128 [R67+0x2000], RZ ;  /* 0x002000ff43007388 */ /* 0x0003e40000000c00 */
.L_x_6466:
[----:B------:R-:W-:Y:S05]  /*6d70*/  BSYNC.RECONVERGENT B0 ;  /* 0x0000000000007941 */ /* 0x000fea0003800200 */
.L_x_6465:
        /* <DEDUP_REMOVED lines=13> */
.L_x_6470:
[----:B------:R1:W-:Y:S02]  /*6e50*/  STS.128 [R67+0x2800], RZ ;  /* 0x002800ff43007388 */ /* 0x0003e40000000c00 */
.L_x_6469:
[----:B------:R-:W-:Y:S05]  /*6e60*/  BSYNC.RECONVERGENT B0 ;  /* 0x0000000000007941 */ /* 0x000fea0003800200 */
.L_x_6468:
        /* <DEDUP_REMOVED lines=12> */
.L_x_6473:
[----:B------:R1:W-:Y:S01]  /*6f30*/  STS.128 [R67+0x3000], RZ ;  /* 0x003000ff43007388 */ /* 0x0003e20000000c00 */
[----:B------:R-:W-:Y:S05]  /*6f40*/  BRA `(.L_x_6474) ;  /* 0x0000000000047947 */ /* 0x000fea0003800000 */
.L_x_6472:
[----:B------:R1:W-:Y:S02]  /*6f50*/  STS.128 [R67+0x3000], RZ ;  /* 0x003000ff43007388 */ /* 0x0003e40000000c00 */
.L_x_6474:
[----:B------:R-:W-:Y:S05]  /*6f60*/  BSYNC.RECONVERGENT B0 ;  /* 0x0000000000007941 */ /* 0x000fea0003800200 */
.L_x_6471:
[----:B------:R-:W-:Y:S01]  /*6f70*/  ISETP.GE.AND P0, PT, R16, R3, PT ;  /* 0x000000031000720c */ /* 0x000fe20003f06270 */
[C---:B-1----:R-:W-:Y:S01]  /*6f80*/  IMAD.SHL.U32 R5, R136.reuse, 0x40, RZ ;  /* 0x0000004088057824 */ /* 0x042fe200078e00ff */
[----:B------:R-:W-:Y:S01]  /*6f90*/  SHF.L.U64.HI R4, R136, 0x6, R137 ;  /* 0x0000000688047819 */ /* 0x000fe20000010289 */
[----:B------:R-:W-:Y:S03]  /*6fa0*/  BSSY.RECONVERGENT B0, `(.L_x_6475) ;  /* 0x000000d000007945 */ /* 0x000fe60003800200 */
[----:B------:R-:W-:-:S05]  /*6fb0*/  IADD3 R6, P1, PT, R5, R140, RZ ;  /* 0x0000008c05067210 */ /* 0x000fca0007f3e0ff */
[----:B------:R-:W-:Y:S02]  /*6fc0*/  IMAD.X R7, R4, 0x1, R141, P1 ;  /* 0x0000000104077824 */ /* 0x000fe400008e068d */
        /* <DEDUP_REMOVED lines=9> */
.L_x_6477:
[----:B------:R1:W-:Y:S02]  /*7060*/  STS.128 [R67+0x3800], RZ ;  /* 0x003800ff43007388 */ /* 0x0003e40000000c00 */
.L_x_6476:
[----:B------:R-:W-:Y:S05]  /*7070*/  BSYNC.RECONVERGENT B0 ;  /* 0x0000000000007941 */ /* 0x000fea0003800200 */
.L_x_6475:
[----:B------:R-:W-:Y:S01]  /*7080*/  ISETP.GE.AND P0, PT, R2, R3, PT ;  /* 0x000000030200720c */ /* 0x000fe20003f06270 */
[----:B------:R-:W-:-:S12]  /*7090*/  BSSY.RECONVERGENT B0, `(.L_x_6478) ;  /* 0x000000d000007945 */ /* 0x000fd80003800200 */
[----:B------:R1:W-:Y:S01]  /*70a0*/  @P0 STS.128 [R67+0x4000], RZ ;  /* 0x004000ff43000388 */ /* 0x0003e20000000c00 */
[----:B------:R-:W-:Y:S05]  /*70b0*/  @P0 BRA `(.L_x_6479) ;  /* 0x0000000000280947 */ /* 0x000fea0003800000 */
[----:B------:R-:W-:-:S13]  /*70c0*/  ISETP.GE.AND P0, PT, R12, R147, PT ;  /* 0x000000930c00720c */ /* 0x000fda0003f06270 */
[----:B------:R-:W-:Y:S05]  /*70d0*/  @P0 BRA `(.L_x_6480) ;  /* 0x00000000001c0947 */ /* 0x000fea0003800000 */
[----:B---3--:R-:W-:-:S04]  /*70e0*/  IADD3 R8, P0, PT, R6, R5, RZ ;  /* 0x0000000506087210 */ /* 0x008fc80007f1e0ff */
[----:B------:R-:W-:-:S05]  /*70f0*/  IADD3.X R9, PT, PT, R7, R4, RZ, P0, !PT ;  /* 0x0000000407097210 */ /* 0x000fca00007fe4ff */
[----:B------:R-:W-:Y:S01]  /*7100*/  @!PT LDS RZ, [RZ] ;  /* 0x00000000fffff984 */ /* 0x000fe20000000800 */
[----:B------:R-:W-:Y:S01]  /*7110*/  @!PT LDS RZ, [RZ] ;  /* 0x00000000fffff984 */ /* 0x000fe20000000800 */
[----:B------:R-:W-:Y:S01]  /*7120*/  @!PT LDS RZ, [RZ] ;  /* 0x00000000fffff984 */ /* 0x000fe20000000800 */
[----:B------:R3:W-:Y:S01]  /*7130*/  LDGSTS.E.BYPASS.LTC128B.128 [R67+0x4000], desc[UR4][R8.64] ;  /* 0x0400000008437fae */ /* 0x0007e2000b981a04 */
[----:B------:R-:W-:Y:S05]  /*7140*/  BRA `(.L_x_6479) ;  /* 0x0000000000047947 */ /* 0x000fea0003800000 */
.L_x_6480:
[----:B------:R1:W-:Y:S02]  /*7150*/  STS.128 [R67+0x4000], RZ ;  /* 0x004000ff43007388 */ /* 0x0003e40000000c00 */
.L_x_6479:
[----:B------:R-:W-:Y:S05]  /*7160*/  BSYNC.RECONVERGENT B0 ;  /* 0x0000000000007941 */ /* 0x000fea0003800200 */
.L_x_6478:
        /* <DEDUP_REMOVED lines=13> */
.L_x_6483:
[----:B------:R1:W-:Y:S02]  /*7240*/  STS.128 [R67+0x4800], RZ ;  /* 0x004800ff43007388 */ /* 0x0003e40000000c00 */
.L_x_6482:
[----:B------:R-:W-:Y:S05]  /*7250*/  BSYNC.RECONVERGENT B0 ;  /* 0x0000000000007941 */ /* 0x000fea0003800200 */
.L_x_6481:
[----:B------:R-:W3:Y:S01]  /*7260*/  S2R R128, SR_TID.X ;  /* 0x0000000000807919 */ /* 0x000ee20000002100 */
[----:B------:R-:W5:Y:S01]  /*7270*/  S2UR UR6, SR_CgaCtaId ;  /* 0x00000000000679c3 */ /* 0x000f620000008800 */
[----:B------:R-:W-:Y:S01]  /*7280*/  UMOV UR7, 0x400 ;  /* 0x0000040000077882 */ /* 0x000fe20000000000 */
[----:B------:R-:W-:Y:S01]  /*7290*/  IMAD.MOV.U32 R62, RZ, RZ, 0x20 ;  /* 0x00000020ff3e7424 */ /* 0x000fe200078e00ff */
[----:B------:R-:W0:Y:S01]  /*72a0*/  LDGDEPBAR ;  /* 0x00000000000079af */ /* 0x000e220000000000 */
[----:B------:R-:W-:Y:S01]  /*72b0*/  BSSY.RECONVERGENT B1, `(.L_x_6484) ;  /* 0x0000147000017945 */ /* 0x000fe20003800200 */
[----:B-----5:R-:W-:Y:S01]  /*72c0*/  ULEA UR6, UR6, UR7, 0x18 ;  /* 0x0000000706067291 */ /* 0x020fe2000f8ec0ff */
[C---:B---3--:R-:W-:Y:S01]  /*72d0*/  IMAD.SHL.U32 R8, R128.reuse, 0x10, RZ ;  /* 0x0000001080087824 */ /* 0x048fe200078e00ff */
[----:B------:R-:W-:Y:S01]  /*72e0*/  SHF.R.U32.HI R129, RZ, 0x1, R128 ;  /* 0x00000001ff817819 */ /* 0x000fe20000011680 */
[C---:B------:R-:W-:Y:S01]  /*72f0*/  IMAD.SHL.U32 R87, R128.reuse, 0x20, RZ ;  /* 0x0000002080577824 */ /* 0x040fe200078e00ff */
[C---:B-1----:R-:W-:Y:S01]  /*7300*/  LOP3.LUT R2, R128.reuse, 0x8, RZ, 0xc0, !PT ;  /* 0x0000000880027812 */ /* 0x042fe200078ec0ff */
[----:B------:R-:W-:Y:S01]  /*7310*/  IMAD.SHL.U32 R90, R128, 0x4, RZ ;  /* 0x00000004805a7824 */ /* 0x000fe200078e00ff */
[----:B------:R-:W-:-:S02]  /*7320*/  LOP3.LUT R6, R129, 0x8, RZ, 0xc0, !PT ;  /* 0x0000000881067812 */ /* 0x000fc400078ec0ff */
[----:B------:R-:W-:Y:S02]  /*7330*/  LOP3.LUT R130, R8, 0x3e00, RZ, 0xc0, !PT ;  /* 0x00003e0008827812 */ /* 0x000fe400078ec0ff */
[----:B------:R-:W-:Y:S02]  /*7340*/  LOP3.LUT R4, R90, 0x18, RZ, 0xc0, !PT ;  /* 0x000000185a047812 */ /* 0x000fe400078ec0ff */
[--C-:B------:R-:W-:Y:S02]  /*7350*/  LOP3.LUT R5, R6, 0xc0, R87.reuse, 0xf8, !PT ;  /* 0x000000c006057812 */ /* 0x100fe400078ef857 */
[----:B------:R-:W-:Y:S02]  /*7360*/  LOP3.LUT R8, R8, 0x100, RZ, 0xc0, !PT ;  /* 0x0000010008087812 */ /* 0x000fe400078ec0ff */
[----:B------:R-:W-:Y:S02]  /*7370*/  LOP3.LUT R6, R130, 0x20, R87, 0xf8, !PT ;  /* 0x0000002082067812 */ /* 0x000fe400078ef857 */
[----:B------:R-:W-:-:S02]  /*7380*/  LOP3.LUT R86, R5, R4, RZ, 0x3c, !PT ;  /* 0x0000000405567212 */ /* 0x000fc400078e3cff */
[--C-:B------:R-:W-:Y:S02]  /*7390*/  LOP3.LUT R2, R2, 0xc0, R87.reuse, 0xf8, !PT ;  /* 0x000000c002027812 */ /* 0x100fe400078ef857 */
[--C-:B------:R-:W-:Y:S02]  /*73a0*/  LOP3.LUT R3, R8, 0x20, R87.reuse, 0xf8, !PT ;  /* 0x0000002008037812 */ /* 0x100fe400078ef857 */
        /* <DEDUP_REMOVED lines=9> */
[----:B------:R-:W2:Y:S04]  /*7440*/  LDSM.16.M88.4 R92, [R5] ;  /* 0x00000000055c783b */ /* 0x000ea80000000200 */
[--C-:B------:R-:W-:Y:S01]  /*7450*/  IMAD.IADD R80, R5, 0x1, R62.reuse ;  /* 0x0000000105507824 */ /* 0x100fe200078e023e */
[----:B------:R-:W1:Y:S01]  /*7460*/  LDSM.16.M88.4 R48, [R3+0x1400] ;  /* 0x001400000330783b */ /* 0x000e620000000200 */
[----:B------:R-:W-:-:S03]  /*7470*/  IMAD.IADD R88, R3, 0x1, R62 ;  /* 0x0000000103587824 */ /* 0x000fc600078e023e */
[----:B------:R-:W-:Y:S04]  /*7480*/  LDSM.16.M88.4 R40, [R3+0x1800] ;  /* 0x001800000328783b */ /* 0x000fe80000000200 */
[----:B------:R-:W-:Y:S04]  /*7490*/  LDSM.16.M88.4 R76, [R88+0x1000] ;  /* 0x00100000584c783b */ /* 0x000fe80000000200 */
[----:B------:R-:W3:Y:S04]  /*74a0*/  LDSM.16.M88.4 R80, [R80] ;  /* 0x000000005050783b */ /* 0x000ee80000000200 */
[----:B------:R-:W4:Y:S04]  /*74b0*/  LDSM.16.M88.4 R72, [R88+0x1400] ;  /* 0x001400005848783b */ /* 0x000f280000000200 */
[----:B------:R-:W5:Y:S04]  /*74c0*/  LDSM.16.M88.4 R32, [R3+0x1c00] ;  /* 0x001c00000320783b */ /* 0x000f680000000200 */
[----:B------:R-:W5:Y:S04]  /*74d0*/  LDSM.16.M88.4 R24, [R3+0x2000] ;  /* 0x002000000318783b */ /* 0x000f680000000200 */
[----:B------:R-:W5:Y:S04]  /*74e0*/  LDSM.16.M88.4 R16, [R3+0x2400] ;  /* 0x002400000310783b */ /* 0x000f680000000200 */
[----:B------:R-:W5:Y:S01]  /*74f0*/  LDSM.16.M88.4 R8, [R3+0x2800] ;  /* 0x002800000308783b */ /* 0x000f620000000200 */
[C---:B--2---:R-:W-:Y:S03]  /*7500*/  HMMA.16816.F32.BF16 R64, R92.reuse, R56, RZ ;  /* 0x000000385c40723c */ /* 0x044fe600000418ff */
[----:B------:R2:W5:Y:S04]  /*7510*/  LDSM.16.M88.4 R96, [R3+0x2c00] ;  /* 0x002c00000360783b */ /* 0x0005680000000200 */
[----:B------:R-:W5:Y:S01]  /*7520*/  LDSM.16.M88.4 R68, [R88+0x1800] ;  /* 0x001800005844783b */ /* 0x000f620000000200 */
[C---:B------:R-:W-:Y:S08]  /*7530*/  HMMA.16816.F32.BF16 R56, R92.reuse, R58, RZ ;  /* 0x0000003a5c38723c */ /* 0x040ff000000418ff */
[----:B-1----:R-:W-:Y:S08]  /*7540*/  HMMA.16816.F32.BF16 R52, R92, R48, RZ ;  /* 0x000000305c34723c */ /* 0x002ff000000418ff */
[----:B---3--:R-:W-:Y:S01]  /*7550*/  HMMA.16816.F32.BF16 R64, R80, R76, R64 ;  /* 0x0000004c5040723c */ /* 0x008fe20000041840 */
[----:B--2---:R-:W-:-:S05]  /*7560*/  IMAD.SHL.U32 R3, R60, 0x80, RZ ;  /* 0x000000803c037824 */ /* 0x004fca00078e00ff */
[----:B------:R-:W-:Y:S02]  /*7570*/  LOP3.LUT R89, R3, 0x6, R2, 0xf8, !PT ;  /* 0x0000000603597812 */ /* 0x000fe400078ef802 */
[----:B------:R-:W-:Y:S01]  /*7580*/  HMMA.16816.F32.BF16 R56, R80, R78, R56 ;  /* 0x0000004e5038723c */ /* 0x000fe20000041838 */
[----:B------:R-:W1:Y:S02]  /*7590*/  LDSM.16.M88.4 R76, [R88+0x1c00] ;  /* 0x001c0000584c783b */ /* 0x000e640000000200 */
[C---:B------:R-:W-:Y:S02]  /*75a0*/  VIADD R2, R89.reuse, 0xffffff80 ;  /* 0xffffff8059027836 */ /* 0x040fe40000000000 */
[----:B------:R-:W-:-:S03]  /*75b0*/  VIADD R100, R89, 0xffffff99 ;  /* 0xffffff9959647836 */ /* 0x000fc60000000000 */
[----:B------:R-:W-:Y:S01]  /*75c0*/  HMMA.16816.F32.BF16 R48, R92, R50, RZ ;  /* 0x000000325c30723c */ /* 0x000fe200000418ff */
[-C--:B------:R-:W-:Y:S01]  /*75d0*/  ISETP.GE.AND P1, PT, R2, R61.reuse, PT ;  /* 0x0000003d0200720c */ /* 0x080fe20003f26270 */
[----:B------:R-:W-:Y:S01]  /*75e0*/  VIADD R2, R89, 0xffffff88 ;  /* 0xffffff8859027836 */ /* 0x000fe20000000000 */
[----:B------:R-:W-:-:S04]  /*75f0*/  ISETP.GE.AND P5, PT, R100, R61, PT ;  /* 0x0000003d6400720c */ /* 0x000fc80003fa6270 */
[-C--:B------:R-:W-:Y:S01]  /*7600*/  ISETP.GE.AND P3, PT, R2, R61.reuse, PT ;  /* 0x0000003d0200720c */ /* 0x080fe20003f66270 */
[C---:B------:R-:W-:Y:S01]  /*7610*/  HMMA.16816.F32.BF16 R44, R92.reuse, R40, RZ ;  /* 0x000000285c2c723c */ /* 0x040fe200000418ff */
[C---:B------:R-:W-:Y:S02]  /*7620*/  VIADD R2, R89.reuse, 0xffffff90 ;  /* 0xffffff9059027836 */ /* 0x040fe40000000000 */
[----:B------:R-:W-:Y:S01]  /*7630*/  FSEL R91, R58, -INF , !P3 ;  /* 0xff8000003a5b7808 */ /* 0x000fe20005800000 */
[C---:B------:R-:W-:Y:S02]  /*7640*/  VIADD R58, R89.reuse, 0xffffffa8 ;  /* 0xffffffa8593a7836 */ /* 0x040fe40000000000 */
[----:B------:R-:W-:Y:S02]  /*7650*/  ISETP.GE.AND P6, PT, R2, R61, PT ;  /* 0x0000003d0200720c */ /* 0x000fe40003fc6270 */
[----:B------:R-:W-:Y:S01]  /*7660*/  HMMA.16816.F32.BF16 R40, R92, R42, RZ ;  /* 0x0000002a5c28723c */ /* 0x000fe200000418ff */
[----:B------:R-:W-:Y:S01]  /*7670*/  FSEL R2, R66, -INF , !P1 ;  /* 0xff80000042027808 */ /* 0x000fe20004800000 */
[----:B------:R-:W-:-:S05]  /*7680*/  VIADD R66, R89, 0xffffffa0 ;  /* 0xffffffa059427836 */ /* 0x000fca0000000000 */
[----:B------:R-:W-:Y:S01]  /*7690*/  ISETP.GE.AND P2, PT, R66, R61, PT ;  /* 0x0000003d4200720c */ /* 0x000fe20003f46270 */
[----:B----4-:R-:W-:Y:S01]  /*76a0*/  HMMA.16816.F32.BF16 R52, R80, R72, R52 ;  /* 0x000000485034723c */ /* 0x010fe20000041834 */
[----:B------:R-:W-:-:S05]  /*76b0*/  VIADD R72, R89, 0xffffff81 ;  /* 0xffffff8159487836 */ /* 0x000fca0000000000 */
[-C--:B------:R-:W-:Y:S01]  /*76c0*/  ISETP.GE.AND P0, PT, R72, R61.reuse, PT ;  /* 0x0000003d4800720c */ /* 0x080fe20003f06270 */
[----:B------:R-:W-:Y:S01]  /*76d0*/  VIADD R72, R89, 0xffffff89 ;  /* 0xffffff8959487836 */ /* 0x000fe20000000000 */
[----:B-----5:R-:W-:Y:S02]  /*76e0*/  HMMA.16816.F32.BF16 R36, R92, R32, RZ ;  /* 0x000000205c24723c */ /* 0x020fe400000418ff */
[----:B------:R-:W-:Y:S02]  /*76f0*/  FSEL R162, R67, -INF , !P0 ;  /* 0xff80000043a27808 */ /* 0x000fe40004000000 */
[----:B------:R-:W-:Y:S02]  /*7700*/  FSEL R67, R65, -INF , !P0 ;  /* 0xff80000041437808 */ /* 0x000fe40004000000 */
[----:B------:R-:W-:Y:S01]  /*7710*/  FSEL R65, R56, -INF , !P3 ;  /* 0xff80000038417808 */ /* 0x000fe20005800000 */
[----:B------:R-:W-:Y:S01]  /*7720*/  VIADD R56, R89, 0xffffffa9 ;  /* 0xffffffa959387836 */ /* 0x000fe20000000000 */
[----:B------:R-:W-:Y:S01]  /*7730*/  HMMA.16816.F32.BF16 R48, R80, R74, R48 ;  /* 0x0000004a5030723c */ /* 0x000fe20000041830 */
[----:B------:R-:W-:-:S02]  /*7740*/  ISETP.GE.AND P4, PT, R72, R61, PT ;  /* 0x0000003d4800720c */ /* 0x000fc40003f86270 */
[----:B------:R-:W2:Y:S01]  /*7750*/  LDSM.16.M88.4 R72, [R88+0x2000] ;  /* 0x002000005848783b */ /* 0x000ea20000000200 */
[----:B------:R-:W-:-:S04]  /*7760*/  ISETP.GE.AND P0, PT, R58, R61, PT ;  /* 0x0000003d3a00720c */ /* 0x000fc80003f06270 */
        /* <DEDUP_REMOVED lines=8> */
[----:B------:R-:W-:Y:S01]  /*77f0*/  VIADD R96, R89, 0xffffff98 ;  /* 0xffffff9859607836 */ /* 0x000fe20000000000 */
[----:B------:R-:W-:-:S04]  /*7800*/  FSEL R97, R59, -INF , !P4 ;  /* 0xff8000003b617808 */ /* 0x000fc80006000000 */
[----:B------:R-:W-:Y:S02]  /*7810*/  ISETP.GE.AND P3, PT, R96, R61, PT ;  /* 0x0000003d6000720c */ /* 0x000fe40003f66270 */
[----:B------:R-:W-:Y:S01]  /*7820*/  HMMA.16816.F32.BF16 R92, R92, R98, RZ ;  /* 0x000000625c5c723c */ /* 0x000fe200000418ff */
[----:B------:R-:W-:-:S07]  /*7830*/  VIADD R98, R89, 0xffffff91 ;  /* 0xffffff9159627836 */ /* 0x000fce0000000000 */
[----:B------:R-:W-:Y:S01]  /*7840*/  HMMA.16816.F32.BF16 R40, R80, R70, R40 ;  /* 0x000000465028723c */ /* 0x000fe20000041828 */
[----:B------:R-:W-:Y:S01]  /*7850*/  FSEL R71, R54, -INF , !P6 ;  /* 0xff80000036477808 */ /* 0x000fe20007000000 */
[C---:B------:R-:W-:Y:S01]  /*7860*/  VIADD R54, R89.reuse, 0xffffffb0 ;  /* 0xffffffb059367836 */ /* 0x040fe20000000000 */
[----:B------:R-:W-:Y:S01]  /*7870*/  FSEL R70, R52, -INF , !P6 ;  /* 0xff80000034467808 */ /* 0x000fe20007000000 */
[----:B------:R-:W-:Y:S01]  /*7880*/  VIADD R52, R89, 0xffffffb1 ;  /* 0xffffffb159347836 */ /* 0x000fe20000000000 */
[----:B------:R-:W-:-:S03]  /*7890*/  ISETP.GE.AND P6, PT, R98, R61, PT ;  /* 0x0000003d6200720c */ /* 0x000fc60003fc6270 */
[C---:B------:R-:W-:Y:S01]  /*78a0*/  HMMA.16816.F32.BF16 R44, R80.reuse, R68, R44 ;  /* 0x00000044502c723c */ /* 0x040fe2000004182c */
[----:B------:R-:W-:Y:S02]  /*78b0*/  FSEL R99, R55, -INF , !P6 ;  /* 0xff80000037637808 */ /* 0x000fe40007000000 */
[----:B------:R-:W-:Y:S01]  /*78c0*/  FSEL R55, R48, -INF , !P3 ;  /* 0xff80000030377808 */ /* 0x000fe20005800000 */
[C---:B------:R-:W-:Y:S01]  /*78d0*/  VIADD R48, R89.reuse, 0xffffffb9 ;  /* 0xffffffb959307836 */ /* 0x040fe20000000000 */
[----:B------:R-:W-:Y:S01]  /*78e0*/  FSEL R68, R64, -INF , !P1 ;  /* 0xff80000040447808 */ /* 0x000fe20004800000 */
[----:B------:R-:W-:Y:S01]  /*78f0*/  VIADD R64, R89, 0xffffffa1 ;  /* 0xffffffa159407836 */ /* 0x000fe20000000000 */
[----:B------:R-:W-:Y:S01]  /*7900*/  FSEL R53, R53, -INF , !P6 ;  /* 0xff80000035357808 */ /* 0x000fe20007000000 */
[----:B-1----:R-:W-:Y:S01]  /*7910*/  HMMA.16816.F32.BF16 R36, R80, R76, R36 ;  /* 0x0000004c5024723c */ /* 0x002fe20000041824 */
[----:B------:R-:W-:Y:S01]  /*7920*/  FSEL R77, R50, -INF , !P3 ;  /* 0xff800000324d7808 */ /* 0x000fe20005800000 */
[----:B------:R-:W-:Y:S01]  /*7930*/  VIADD R50, R89, 0xffffffb8 ;  /* 0xffffffb859327836 */ /* 0x000fe20000000000 */
[----:B------:R-:W-:-:S02]  /*7940*/  FSEL R76, R51, -INF , !P5 ;  /* 0xff800000334c7808 */ /* 0x000fc40006800000 */
[----:B------:R-:W-:Y:S01]  /*7950*/  FSEL R160, R40, -INF , !P0 ;  /* 0xff80000028a07808 */ /* 0x000fe20004000000 */
[----:B------:R-:W-:Y:S01]  /*7960*/  VIADD R40, R89, 0xffffffc8 ;  /* 0xffffffc859287836 */ /* 0x000fe20000000000 */
[-C--:B------:R-:W-:Y:S01]  /*7970*/  ISETP.GE.AND P6, PT, R50, R61.reuse, PT ;  /* 0x0000003d3200720c */ /* 0x080fe20003fc6270 */
[C---:B------:R-:W-:Y:S01]  /*7980*/  HMMA.16816.F32.BF16 R32, R80.reuse, R78, R32 ;  /* 0x0000004e5020723c */ /* 0x040fe20000041820 */
[----:B------:R-:W-:Y:S02]  /*7990*/  FSEL R78, R49, -INF , !P5 ;  /* 0xff800000314e7808 */ /* 0x000fe40006800000 */
[-C--:B------:R-:W-:Y:S02]  /*79a0*/  ISETP.GE.AND P5, PT, R48, R61.reuse, PT ;  /* 0x0000003d3000720c */ /* 0x080fe40003fa6270 */
[----:B------:R-:W1:Y:S01]  /*79b0*/  LDSM.16.M88.4 R48, [R88+0x2800] ;  /* 0x002800005830783b */ /* 0x000e620000000200 */
[-C--:B------:R-:W-:Y:S02]  /*79c0*/  ISETP.GE.AND P1, PT, R64, R61.reuse, PT ;  /* 0x0000003d4000720c */ /* 0x080fe40003f26270 */
[----:B------:R-:W-:Y:S01]  /*79d0*/  FSEL R69, R57, -INF , !P4 ;  /* 0xff80000039457808 */ /* 0x000fe20006000000 */
[----:B--2---:R-:W-:Y:S01]  /*79e0*/  HMMA.16816.F32.BF16 R28, R80, R72, R28 ;  /* 0x00000048501c723c */ /* 0x004fe2000004181c */
[----:B------:R-:W-:-:S02]  /*79f0*/  ISETP.GE.AND P4, PT, R56, R61, PT ;  /* 0x0000003d3800720c */ /* 0x000fc40003f86270 */
[----:B------:R-:W2:Y:S01]  /*7a00*/  LDSM.16.M88.4 R56, [R88+0x2400] ;  /* 0x002400005838783b */ /* 0x000ea20000000200 */
[----:B------:R-:W-:Y:S02]  /*7a10*/  FSEL R132, R47, -INF , !P1 ;  /* 0xff8000002f847808 */ /* 0x000fe40004800000 */
[----:B------:R-:W-:Y:S02]  /*7a20*/  FSEL R156, R45, -INF , !P1 ;  /* 0xff8000002d9c7808 */ /* 0x000fe40004800000 */
[----:B------:R-:W-:Y:S01]  /*7a30*/  FSEL R158, R42, -INF , !P0 ;  /* 0xff8000002a9e7808 */ /* 0x000fe20004000000 */
[----:B------:R-:W-:Y:S01]  /*7a40*/  HMMA.16816.F32.BF16 R24, R80, R74, R24 ;  /* 0x0000004a5018723c */ /* 0x000fe20000041818 */
[-C--:B------:R-:W-:Y:S01]  /*7a50*/  ISETP.GE.AND P1, PT, R40, R61.reuse, PT ;  /* 0x0000003d2800720c */ /* 0x080fe20003f26270 */
[----:B------:R-:W-:Y:S01]  /*7a60*/  VIADD R40, R89, 0xffffffc9 ;  /* 0xffffffc959287836 */ /* 0x000fe20000000000 */
[----:B------:R-:W-:Y:S02]  /*7a70*/  ISETP.GE.AND P0, PT, R54, R61, PT ;  /* 0x0000003d3600720c */ /* 0x000fe40003f06270 */
[----:B------:R-:W-:-:S02]  /*7a80*/  FSEL R126, R43, -INF , !P4 ;  /* 0xff8000002b7e7808 */ /* 0x000fc40006000000 */
[----:B------:R-:W-:Y:S02]  /*7a90*/  FSEL R66, R38, -INF , !P0 ;  /* 0xff80000026427808 */ /* 0x000fe40004000000 */
[----:B------:R-:W-:Y:S01]  /*7aa0*/  FSEL R96, R36, -INF , !P0 ;  /* 0xff80000024607808 */ /* 0x000fe20004000000 */
[----:B------:R-:W-:Y:S01]  /*7ab0*/  VIADD R36, R89, 0xffffffd0 ;  /* 0xffffffd059247836 */ /* 0x000fe20000000000 */
[----:B------:R-:W-:Y:S02]  /*7ac0*/  FSEL R154, R41, -INF , !P4 ;  /* 0xff800000299a7808 */ /* 0x000fe40006000000 */
[----:B------:R-:W-:Y:S02]  /*7ad0*/  ISETP.GE.AND P0, PT, R40, R61, PT ;  /* 0x0000003d2800720c */ /* 0x000fe40003f06270 */
[----:B------:R-:W3:Y:S01]  /*7ae0*/  LDSM.16.M88.4 R40, [R88+0x2c00] ;  /* 0x002c00005828783b */ /* 0x000ee20000000200 */
[----:B------:R-:W-:Y:S01]  /*7af0*/  FSEL R116, R44, -INF , !P2 ;  /* 0xff8000002c747808 */ /* 0x000fe20005000000 */
[----:B------:R-:W-:Y:S01]  /*7b00*/  VIADD R44, R89, 0xffffffc0 ;  /* 0xffffffc0592c7836 */ /* 0x000fe20000000000 */
[----:B------:R-:W-:Y:S01]  /*7b10*/  FSEL R110, R46, -INF , !P2 ;  /* 0xff8000002e6e7808 */ /* 0x000fe20005000000 */
[----:B------:R-:W-:-:S04]  /*7b20*/  DEPBAR.LE SB0, 0x0 ;  /* 0x000080000000791a */ /* 0x000fc80000000000 */
[-C--:B------:R-:W-:Y:S01]  /*7b30*/  ISETP.GE.AND P3, PT, R44, R61.reuse, PT ;  /* 0x0000003d2c00720c */ /* 0x080fe20003f66270 */
[C---:B------:R-:W-:Y:S01]  /*7b40*/  VIADD R44, R89.reuse, 0xffffffc1 ;  /* 0xffffffc1592c7836 */ /* 0x040fe20000000000 */
[----:B------:R-:W-:Y:S01]  /*7b50*/  FSEL R124, R32, -INF , !P6 ;  /* 0xff800000207c7808 */ /* 0x000fe20007000000 */
[C---:B------:R-:W-:Y:S01]  /*7b60*/  VIADD R32, R89.reuse, 0xffffffe0 ;  /* 0xffffffe059207836 */ /* 0x040fe20000000000 */
[C---:B-1----:R-:W-:Y:S01]  /*7b70*/  HMMA.16816.F32.BF16 R12, R80.reuse, R48, R12 ;  /* 0x00000030500c723c */ /* 0x042fe2000004180c */
[-C--:B------:R-:W-:Y:S02]  /*7b80*/  ISETP.GE.AND P4, PT, R52, R61.reuse, PT ;  /* 0x0000003d3400720c */ /* 0x080fe40003f86270 */
[-C--:B------:R-:W-:Y:S02]  /*7b90*/  ISETP.GE.AND P2, PT, R44, R61.reuse, PT ;  /* 0x0000003d2c00720c */ /* 0x080fe40003f46270 */
[----:B------:R-:W-:Y:S01]  /*7ba0*/  FSEL R44, R30, -INF , !P3 ;  /* 0xff8000001e2c7808 */ /* 0x000fe20005800000 */
[----:B------:R-:W-:Y:S01]  /*7bb0*/  VIADD R30, R89, 0xffffffe1 ;  /* 0xffffffe1591e7836 */ /* 0x000fe20000000000 */
[----:B------:R-:W-:Y:S01]  /*7bc0*/  FSEL R52, R31, -INF , !P2 ;  /* 0xff8000001f347808 */ /* 0x000fe20005000000 */
[----:B--2---:R-:W-:Y:S01]  /*7bd0*/  HMMA.16816.F32.BF16 R20, R80, R56, R20 ;  /* 0x000000385014723c */ /* 0x004fe20000041814 */
[----:B------:R-:W-:Y:S01]  /*7be0*/  FSEL R54, R29, -INF , !P2 ;  /* 0xff8000001d367808 */ /* 0x000fe20005000000 */
[----:B------:R-:W-:Y:S01]  /*7bf0*/  VIADD R56, R89, 0xffffffd8 ;  /* 0xffffffd859387836 */ /* 0x000fe20000000000 */
[----:B------:R-:W-:-:S02]  /*7c00*/  ISETP.GE.AND P2, PT, R32, R61, PT ;  /* 0x0000003d2000720c */ /* 0x000fc40003f46270 */
[----:B------:R-:W-:Y:S01]  /*7c10*/  FSEL R118, R34, -INF , !P6 ;  /* 0xff80000022767808 */ /* 0x000fe20007000000 */
[----:B------:R-:W-:Y:S01]  /*7c20*/  VIADD R34, R89, 0xffffffd9 ;  /* 0xffffffd959227836 */ /* 0x000fe20000000000 */
[-C--:B------:R-:W-:Y:S01]  /*7c30*/  ISETP.GE.AND P6, PT, R30, R61.reuse, PT ;  /* 0x0000003d1e00720c */ /* 0x080fe20003fc6270 */
[C---:B------:R-:W-:Y:S01]  /*7c40*/  HMMA.16816.F32.BF16 R16, R80.reuse, R58, R16 ;  /* 0x0000003a5010723c */ /* 0x040fe20000041810 */
[----:B------:R-:W-:Y:S02]  /*7c50*/  P2R R29, PR, RZ, 0x4 ;  /* 0x00000004ff1d7803 */ /* 0x000fe40000000000 */
[----:B------:R-:W-:Y:S02]  /*7c60*/  ISETP.GE.AND P2, PT, R56, R61, PT ;  /* 0x0000003d3800720c */ /* 0x000fe40003f46270 */
[----:B------:R-:W-:Y:S02]  /*7c70*/  FSEL R100, R39, -INF , !P4 ;  /* 0xff80000027647808 */ /* 0x000fe40006000000 */
[----:B------:R-:W-:Y:S01]  /*7c80*/  FSEL R106, R37, -INF , !P4 ;  /* 0xff800000256a7808 */ /* 0x000fe20006000000 */
[----:B------:R-:W-:Y:S01]  /*7c90*/  HMMA.16816.F32.BF16 R8, R80, R50, R8 ;  /* 0x000000325008723c */ /* 0x000fe20000041808 */
[----:B------:R-:W-:-:S02]  /*7ca0*/  FSEL R122, R15, -INF , !P6 ;  /* 0xff8000000f7a7808 */ /* 0x000fc40007000000 */
[----:B------:R-:W-:Y:S02]  /*7cb0*/  FSEL R56, R13, -INF , !P6 ;  /* 0xff8000000d387808 */ /* 0x000fe40007000000 */
[----:B------:R-:W-:Y:S01]  /*7cc0*/  ISETP.GE.AND P4, PT, R36, R61, PT ;  /* 0x0000003d2400720c */ /* 0x000fe20003f86270 */
[C---:B------:R-:W-:Y:S01]  /*7cd0*/  VIADD R36, R89.reuse, 0xffffffd1 ;  /* 0xffffffd159247836 */ /* 0x040fe20000000000 */
[----:B------:R-:W-:Y:S01]  /*7ce0*/  ISETP.NE.AND P6, PT, R60, 0x1, PT ;  /* 0x000000013c00780c */ /* 0x000fe20003fc5270 */
[C---:B---3--:R-:W-:Y:S01]  /*7cf0*/  HMMA.16816.F32.BF16 R4, R80.reuse, R40, R4 ;  /* 0x000000285004723c */ /* 0x048fe20000041804 */
[----:B------:R-:W-:Y:S01]  /*7d00*/  FSEL R46, R28, -INF , !P3 ;  /* 0xff8000001c2e7808 */ /* 0x000fe20005800000 */
[C---:B------:R-:W-:Y:S01]  /*7d10*/  VIADD R28, R89.reuse, 0xffffffe8 ;  /* 0xffffffe8591c7836 */ /* 0x040fe20000000000 */
[----:B------:R-:W-:Y:S01]  /*7d20*/  FSEL R98, R26, -INF , !P1 ;  /* 0xff8000001a627808 */ /* 0x000fe20004800000 */
[C---:B------:R-:W-:Y:S01]  /*7d30*/  VIADD R26, R89.reuse, 0xffffffe9 ;  /* 0xffffffe9591a7836 */ /* 0x040fe20000000000 */
[----:B------:R-:W-:Y:S01]  /*7d40*/  FSEL R104, R24, -INF , !P1 ;  /* 0xff80000018687808 */ /* 0x000fe20004800000 */
[----:B------:R-:W-:Y:S01]  /*7d50*/  VIADD R24, R89, 0xfffffff0 ;  /* 0xfffffff059187836 */ /* 0x000fe20000000000 */
[----:B------:R-:W-:Y:S01]  /*7d60*/  FSEL R64, R27, -INF , !P0 ;  /* 0xff8000001b407808 */ /* 0x000fe20004000000 */
[----:B------:R-:W-:Y:S01]  /*7d70*/  HMMA.16816.F32.BF16 R92, R80, R42, R92 ;  /* 0x0000002a505c723c */ /* 0x000fe2000004185c */
[----:B------:R-:W-:-:S02]  /*7d80*/  FSEL R88, R25, -INF , !P0 ;  /* 0xff80000019587808 */ /* 0x000fc40004000000 */
[----:B------:R-:W-:Y:S01]  /*7d90*/  FSEL R30, R22, -INF , !P4 ;  /* 0xff800000161e7808 */ /* 0x000fe20006000000 */
[C---:B------:R-:W-:Y:S01]  /*7da0*/  VIADD R22, R89.reuse, 0xfffffff1 ;  /* 0xfffffff159167836 */ /* 0x040fe20000000000 */
[----:B------:R-:W-:Y:S01]  /*7db0*/  FSEL R32, R20, -INF , !P4 ;  /* 0xff80000014207808 */ /* 0x000fe20006000000 */
[C---:B------:R-:W-:Y:S01]  /*7dc0*/  VIADD R20, R89.reuse, 0xfffffff8 ;  /* 0xfffffff859147836 */ /* 0x040fe20000000000 */
[----:B------:R-:W-:Y:S01]  /*7dd0*/  FSEL R50, R16, -INF , !P2 ;  /* 0xff80000010327808 */ /* 0x000fe20005000000 */
[----:B------:R-:W-:Y:S01]  /*7de0*/  VIADD R16, R89, 0xfffffff9 ;  /* 0xfffffff959107836 */ /* 0x000fe20000000000 */
[----:B------:R-:W-:Y:S01]  /*7df0*/  BAR.SYNC.DEFER_BLOCKING 0x0 ;  /* 0x0000000000007b1d */ /* 0x000fe20000010000 */
[----:B------:R-:W-:Y:S02]  /*7e00*/  ISETP.NE.AND P0, PT, R29, RZ, PT ;  /* 0x000000ff1d00720c */ /* 0x000fe40003f05270 */
[-C--:B------:R-:W-:Y:S02]  /*7e10*/  ISETP.GE.AND P3, PT, R36, R61.reuse, PT ;  /* 0x0000003d2400720c */ /* 0x080fe40003f66270 */
[----:B------:R-:W-:-:S02]  /*7e20*/  ISETP.GE.AND P1, PT, R34, R61, PT ;  /* 0x0000003d2200720c */ /* 0x000fc40003f26270 */
        /* <DEDUP_REMOVED lines=41> */
.L_x_6487:
        /* <DEDUP_REMOVED lines=61> */
.L_x_6488:
[----:B------:R-:W-:Y:S05]  /*8490*/  BSYNC.RECONVERGENT B0 ;  /* 0x0000000000007941 */ /* 0x000fea0003800200 */
.L_x_6486:
[----:B------:R-:W-:-:S05]  /*84a0*/  IMAD.SHL.U32 R8, R128, 0x8, RZ ;  /* 0x0000000880087824 */ /* 0x000fca00078e00ff */
[C---:B------:R-:W-:Y:S02]  /*84b0*/  LOP3.LUT R4, R8.reuse, 0x18, RZ, 0xc0, !PT ;  /* 0x0000001808047812 */ /* 0x040fe400078ec0ff */
[----:B------:R-:W-:Y:S02]  /*84c0*/  LOP3.LUT R5, R8, 0xc0, RZ, 0xc0, !PT ;  /* 0x000000c008057812 */ /* 0x000fe400078ec0ff */
[----:B------:R-:W-:Y:S02]  /*84d0*/  ISETP.GE.AND P0, PT, R4, R147, PT ;  /* 0x000000930400720c */ /* 0x000fe40003f06270 */
[----:B------:R-:W-:-:S04]  /*84e0*/  LOP3.LUT R5, R5, 0x18, R128, 0xf8, !PT ;  /* 0x0000001805057812 */ /* 0x000fc800078ef880 */
[----:B------:R-:W-:-:S04]  /*84f0*/  LOP3.LUT R5, R5, 0x18, R8, 0x78, !PT ;  /* 0x0000001805057812 */ /* 0x000fc800078e7808 */
[----:B------:R-:W-:-:S03]  /*8500*/  LOP3.LUT R5, R5, 0x1f20, R8, 0xf8, !PT ;  /* 0x00001f2005057812 */ /* 0x000fc600078ef808 */
[CC--:B------:R-:W-:Y:S01]  /*8510*/  @!P0 LEA R6, P1, R134.reuse, R138.reuse, 0x6 ;  /* 0x0000008a86068211 */ /* 0x0c0fe200078230ff */
[----:B------:R-:W-:Y:S01]  /*8520*/  @!P0 IMAD.MOV.U32 R139, RZ, RZ, R133 ;  /* 0x000000ffff8b8224 */ /* 0x000fe200078e0085 */
[CC--:B------:R-:W-:Y:S02]  /*8530*/  @!P0 LEA R4, P3, R134.reuse, R138.reuse, 0x6 ;  /* 0x0000008a86048211 */ /* 0x0c0fe400078630ff */
[C---:B------:R-:W-:Y:S02]  /*8540*/  @!P0 LEA R10, P5, R134.reuse, R138, 0x6 ;  /* 0x0000008a860a8211 */ /* 0x040fe400078a30ff */
[----:B------:R-:W-:Y:S02]  /*8550*/  @!P0 IADD3 R6, P4, PT, R63, R6, RZ ;  /* 0x000000063f068210 */ /* 0x000fe40007f9e0ff */
[----:B------:R-:W-:Y:S02]  /*8560*/  @!P0 LEA.HI.X R7, R134, R133, R135, 0x6, P1 ;  /* 0x0000008586078211 */ /* 0x000fe400008f3487 */
[----:B------:R-:W-:-:S02]  /*8570*/  LEA R5, R5, UR6, 0x1 ;  /* 0x0000000605057c11 */ /* 0x000fc4000f8e08ff */
[----:B------:R-:W-:Y:S01]  /*8580*/  @!P0 IADD3 R8, P2, P1, R63, R4, R63 ;  /* 0x000000043f088210 */ /* 0x000fe2000795e03f */
[----:B------:R-:W-:Y:S01]  /*8590*/  @!P0 IMAD.X R7, R0, 0x1, R7, P4 ;  /* 0x0000000100078824 */ /* 0x000fe200020e0607 */
[CCC-:B------:R-:W-:Y:S01]  /*85a0*/  @!P0 LEA.HI.X R9, R134.reuse, R133.reuse, R135.reuse, 0x6, P3 ;  /* 0x0000008586098211 */ /* 0x1c0fe200018f3487 */
[----:B------:R-:W-:Y:S01]  /*85b0*/  @!PT LDS RZ, [RZ] ;  /* 0x00000000fffff984 */ /* 0x000fe20000000800 */
[----:B------:R-:W-:Y:S01]  /*85c0*/  @!PT LDS RZ, [RZ] ;  /* 0x00000000fffff984 */ /* 0x000fe20000000800 */
[----:B------:R-:W-:Y:S01]  /*85d0*/  @!PT LDS RZ, [RZ] ;  /* 0x00000000fffff984 */ /* 0x000fe20000000800 */
[----:B------:R1:W-:Y:S01]  /*85e0*/  @!P0 LDGSTS.E.BYPASS.LTC128B.128 [R5+0x1000], desc[UR4][R138.64] ;  /* 0x010000008a058fae */ /* 0x0003e2000b981a04 */
[----:B------:R-:W-:Y:S02]  /*85f0*/  @!P0 LEA.HI.X R11, R134, R133, R135, 0x6, P5 ;  /* 0x00000085860b8211 */ /* 0x000fe400028f3487 */
[----:B------:R-:W-:Y:S01]  /*8600*/  @!P0 IADD3.X R9, PT, PT, R0, R9, R0, P2, P1 ;  /* 0x0000000900098210 */ /* 0x000fe200017e2400 */
        /* <DEDUP_REMOVED lines=17> */
.L_x_6485:
[----:B------:R-:W-:Y:S05]  /*8720*/  BSYNC.RECONVERGENT B1 ;  /* 0x0000000000017941 */ /* 0x000fea0003800200 */
.L_x_6484:
[----:B------:R-:W2:Y:S01]  /*8730*/  LD.E R22, desc[UR4][R84.64+0xdc] ;  /* 0x0000dc0454167980 */ /* 0x000ea2000c101900 */
[----:B------:R-:W-:Y:S02]  /*8740*/  FMNMX3.FTZ R0, R2, R162, R91, !PT ;  /* 0x000000a202007276 */ /* 0x000fe4000781005b */
[----:B------:R-:W-:Y:S02]  /*8750*/  LOP3.LUT R27, R86, 0x120, R87, 0xf8, !PT ;  /* 0x00000120561b7812 */ /* 0x000fe400078ef857 */
[----:B------:R-:W-:Y:S02]  /*8760*/  FMNMX3.FTZ R0, R0, R97, R71, !PT ;  /* 0x0000006100007276 */ /* 0x000fe40007810047 */
[----:B------:R-:W-:Y:S02]  /*8770*/  LEA R27, R27, UR6, 0x1 ;  /* 0x000000061b1b7c11 */ /* 0x000fe4000f8e08ff */
[----:B-1----:R-:W-:Y:S02]  /*8780*/  FMNMX3.FTZ R7, R0, R99, R77, !PT ;  /* 0x0000006300077276 */ /* 0x002fe4000781004d */
[----:B------:R-:W-:Y:S01]  /*8790*/  FMNMX3.FTZ R0, R68, R67, R65, !PT ;  /* 0x0000004344007276 */ /* 0x000fe20007810041 */
[----:B------:R-:W-:Y:S01]  /*87a0*/  LDSM.16.MT88.4 R72, [R27+0x3000] ;  /* 0x003000001b48783b */ /* 0x000fe20000004200 */
[----:B------:R-:W-:-:S02]  /*87b0*/  FMNMX3.FTZ R7, R7, R76, R110, !PT ;  /* 0x0000004c07077276 */ /* 0x000fc4000781006e */
[----:B------:R-:W-:Y:S01]  /*87c0*/  FMNMX3.FTZ R0, R0, R69, R70, !PT ;  /* 0x0000004500007276 */ /* 0x000fe20007810046 */
[----:B------:R-:W-:Y:S01]  /*87d0*/  LDSM.16.MT88.4 R8, [R27+0x3400] ;  /* 0x003400001b08783b */ /* 0x000fe20000004200 */
        /* <DEDUP_REMOVED lines=22> */
[----:B------:R-:W-:-:S02]  /*8940*/  FMNMX.FTZ R4, R20, R7, !PT ;  /* 0x0000000714047209 */ /* 0x000fc40007810000 */
[----:B------:R-:W-:Y:S02]  /*8950*/  FMNMX3.FTZ R5, R5, R16, R34, !PT ;  /* 0x0000001005057276 */ /* 0x000fe40007810022 */
[----:B------:R-:W-:Y:S01]  /*8960*/  IADD3 R24, PT, PT, R62, R27, RZ ;  /* 0x0000001b3e187210 */ /* 0x000fe20007ffe0ff */
[----:B------:R-:W1:Y:S01]  /*8970*/  SHFL.BFLY PT, R7, R4, 0x2, 0x1f ;  /* 0x0c401f0004077f89 */ /* 0x000e6200000e0000 */
[----:B------:R-:W-:-:S04]  /*8980*/  FMNMX3.FTZ R6, R5, R28, R26, !PT ;  /* 0x0000001c05067276 */ /* 0x000fc8000781001a */
[----:B------:R-:W-:-:S05]  /*8990*/  FMNMX.FTZ R6, R23, R6, !PT ;  /* 0x0000000617067209 */ /* 0x000fca0007810000 */
[----:B------:R-:W3:Y:S01]  /*89a0*/  SHFL.BFLY PT, R5, R6, 0x2, 0x1f ;  /* 0x0c401f0006057f89 */ /* 0x000ee200000e0000 */
[----:B-1----:R-:W-:-:S05]  /*89b0*/  FMNMX.FTZ R7, R4, R7, !PT ;  /* 0x0000000704077209 */ /* 0x002fca0007810000 */
[----:B------:R-:W1:Y:S01]  /*89c0*/  SHFL.BFLY PT, R0, R7, 0x1, 0x1f ;  /* 0x0c201f0007007f89 */ /* 0x000e6200000e0000 */
[----:B---3--:R-:W-:-:S05]  /*89d0*/  FMNMX.FTZ R5, R6, R5, !PT ;  /* 0x0000000506057209 */ /* 0x008fca0007810000 */
[----:B------:R-:W3:Y:S01]  /*89e0*/  SHFL.BFLY PT, R4, R5, 0x1, 0x1f ;  /* 0x0c201f0005047f89 */ /* 0x000ee200000e0000 */
[----:B-1----:R-:W-:-:S04]  /*89f0*/  FMNMX.FTZ R0, R7, R0, !PT ;  /* 0x0000000007007209 */ /* 0x002fc80007810000 */
[----:B------:R-:W-:Y:S01]  /*8a00*/  FSETP.NEU.FTZ.AND P0, PT, R0, -INF , PT ;  /* 0xff8000000000780b */ /* 0x000fe20003f1d000 */
[----:B--2---:R-:W-:-:S05]  /*8a10*/  FMUL.FTZ R21, R22, R0 ;  /* 0x0000000016157220 */ /* 0x004fca0000410000 */
[----:B------:R-:W-:-:S05]  /*8a20*/  FSEL R21, R21, RZ, P0 ;  /* 0x000000ff15157208 */ /* 0x000fca0000000000 */
[--C-:B------:R-:W-:Y:S01]  /*8a30*/  FFMA.FTZ R164, R2, R22, -R21.reuse ;  /* 0x0000001602a47223 */ /* 0x100fe20000010815 */
[----:B---3--:R-:W-:Y:S01]  /*8a40*/  FMNMX.FTZ R2, R5, R4, !PT ;  /* 0x0000000405027209 */ /* 0x008fe20007810000 */
[-CC-:B------:R-:W-:Y:S01]  /*8a50*/  FFMA.FTZ R15, R162, R22.reuse, -R21.reuse ;  /* 0x00000016a20f7223 */ /* 0x180fe20000010815 */
[-CC-:B------:R-:W-:Y:S01]  /*8a60*/  FFMA.FTZ R162, R91, R22.reuse, -R21.reuse ;  /* 0x000000165ba27223 */ /* 0x180fe20000010815 */
[--C-:B------:R-:W-:Y:S01]  /*8a70*/  FFMA.FTZ R13, R97, R22, -R21.reuse ;  /* 0x00000016610d7223 */ /* 0x100fe20000010815 */
[----:B------:R-:W-:Y:S01]  /*8a80*/  FSETP.NEU.FTZ.AND P0, PT, R2, -INF , PT ;  /* 0xff8000000200780b */ /* 0x000fe20003f1d000 */
[----:B------:R-:W-:Y:S01]  /*8a90*/  FMUL.FTZ R25, R22, R2 ;  /* 0x0000000216197220 */ /* 0x000fe20000410000 */
[----:B------:R-:W1:Y:S01]  /*8aa0*/  LDSM.16.MT88.4 R4, [R24+0x3000] ;  /* 0x003000001804783b */ /* 0x000e620000004200 */
[----:B------:R-:W-:Y:S01]  /*8ab0*/  MUFU.EX2 R164, R164 ;  /* 0x000000a400a47308 */ /* 0x000fe20000000800 */
[-CC-:B------:R-:W-:Y:S01]  /*8ac0*/  FFMA.FTZ R92, R71, R22.reuse, -R21.reuse ;  /* 0x00000016475c7223 */ /* 0x180fe20000010815 */
[-CC-:B------:R-:W-:Y:S01]  /*8ad0*/  FFMA.FTZ R29, R99, R22.reuse, -R21.reuse ;  /* 0x00000016631d7223 */ /* 0x180fe20000010815 */
[----:B------:R-:W-:Y:S01]  /*8ae0*/  FSEL R25, R25, RZ, P0 ;  /* 0x000000ff19197208 */ /* 0x000fe20000000000 */
[-CC-:B------:R-:W-:Y:S01]  /*8af0*/  FFMA.FTZ R17, R77, R22.reuse, -R21.reuse ;  /* 0x000000164d117223 */ /* 0x180fe20000010815 */
[-CC-:B------:R-:W-:Y:S01]  /*8b00*/  FFMA.FTZ R86, R76, R22.reuse, -R21.reuse ;  /* 0x000000164c567223 */ /* 0x180fe20000010815 */
[-CC-:B------:R-:W-:Y:S01]  /*8b10*/  FFMA.FTZ R43, R132, R22.reuse, -R21.reuse ;  /* 0x00000016842b7223 */ /* 0x180fe20000010815 */
[-C--:B------:R-:W-:Y:S01]  /*8b20*/  FFMA.FTZ R49, R110, R22.reuse, -R21 ;  /* 0x000000166e317223 */ /* 0x080fe20000010815 */
        /* <DEDUP_REMOVED lines=14> */
[-C--:B------:R-:W-:Y:S01]  /*8c10*/  FFMA.FTZ R47, R154, R22.reuse, -R25 ;  /* 0x000000169a2f7223 */ /* 0x080fe20000010819 */
[-CC-:B------:R-:W-:Y:S01]  /*8c20*/  FFMA.FTZ R110, R126, R22.reuse, -R21.reuse ;  /* 0x000000167e6e7223 */ /* 0x180fe20000010815 */
[-CC-:B------:R-:W-:Y:S01]  /*8c30*/  FFMA.FTZ R55, R100, R22.reuse, -R21.reuse ;  /* 0x0000001664377223 */ /* 0x180fe20000010815 */
[-C--:B------:R-:W-:Y:S01]  /*8c40*/  FFMA.FTZ R126, R66, R22.reuse, -R21 ;  /* 0x00000016427e7223 */ /* 0x080fe20000010815 */
[-C--:B------:R-:W-:Y:S01]  /*8c50*/  FFMA.FTZ R100, R96, R22.reuse, -R25 ;  /* 0x0000001660647223 */ /* 0x080fe20000010819 */
[----:B------:R-:W-:Y:S01]  /*8c60*/  FFMA.FTZ R53, R118, R22, -R21 ;  /* 0x0000001676357223 */ /* 0x000fe20000010815 */
[----:B------:R-:W3:Y:S01]  /*8c70*/  MUFU.EX2 R13, R13 ;  /* 0x0000000d000d7308 */ /* 0x000ee20000000800 */
[----:B--2---:R-:W-:Y:S01]  /*8c80*/  F2FP.BF16.F32.PACK_AB R81, R15, R164 ;  /* 0x000000a40f51723e */ /* 0x004fe200000010ff */
[-CC-:B------:R-:W-:Y:S01]  /*8c90*/  FFMA.FTZ R59, R106, R22.reuse, -R25.reuse ;  /* 0x000000166a3b7223 */ /* 0x180fe20000010819 */
[-CC-:B------:R-:W-:Y:S01]  /*8ca0*/  FFMA.FTZ R57, R124, R22.reuse, -R25.reuse ;  /* 0x000000167c397223 */ /* 0x180fe20000010819 */
[-C--:B------:R-:W-:Y:S01]  /*8cb0*/  FFMA.FTZ R66, R114, R22.reuse, -R25 ;  /* 0x0000001672427223 */ /* 0x080fe20000010819 */
[-CC-:B------:R-:W-:Y:S01]  /*8cc0*/  FFMA.FTZ R96, R108, R22.reuse, -R21.reuse ;  /* 0x000000166c607223 */ /* 0x180fe20000010815 */
[-CC-:B------:R-:W-:Y:S01]  /*8cd0*/  FFMA.FTZ R106, R44, R22.reuse, -R21.reuse ;  /* 0x000000162c6a7223 */ /* 0x180fe20000010815 */
[-C--:B------:R-:W-:Y:S01]  /*8ce0*/  FFMA.FTZ R61, R52, R22.reuse, -R21 ;  /* 0x00000016343d7223 */ /* 0x080fe20000010815 */
[----:B------:R-:W-:Y:S01]  /*8cf0*/  MUFU.EX2 R33, R33 ;  /* 0x0000002100217308 */ /* 0x000fe20000000800 */
[-C--:B------:R-:W-:Y:S01]  /*8d00*/  FFMA.FTZ R67, R46, R22.reuse, -R25 ;  /* 0x000000162e437223 */ /* 0x080fe20000010819 */
[-C--:B------:R-:W-:Y:S01]  /*8d10*/  FFMA.FTZ R44, R98, R22.reuse, -R21 ;  /* 0x00000016622c7223 */ /* 0x080fe20000010815 */
[-CC-:B------:R-:W-:Y:S01]  /*8d20*/  FFMA.FTZ R52, R54, R22.reuse, -R25.reuse ;  /* 0x0000001636347223 */ /* 0x180fe20000010819 */
[-CC-:B------:R-:W-:Y:S01]  /*8d30*/  FFMA.FTZ R63, R104, R22.reuse, -R25.reuse ;  /* 0x00000016683f7223 */ /* 0x180fe20000010819 */
[-C--:B------:R-:W-:Y:S01]  /*8d40*/  FFMA.FTZ R46, R88, R22.reuse, -R25 ;  /* 0x00000016582e7223 */ /* 0x080fe20000010819 */
[-CC-:B------:R-:W-:Y:S01]  /*8d50*/  FFMA.FTZ R65, R64, R22.reuse, -R21.reuse ;  /* 0x0000001640417223 */ /* 0x180fe20000010815 */
[--C-:B------:R-:W-:Y:S01]  /*8d60*/  FFMA.FTZ R54, R36, R22, -R21.reuse ;  /* 0x0000001624367223 */ /* 0x100fe20000010815 */
[----:B------:R-:W2:Y:S01]  /*8d70*/  MUFU.EX2 R39, R39 ;  /* 0x0000002700277308 */ /* 0x000ea20000000800 */
[----:B---3--:R-:W-:Y:S01]  /*8d80*/  F2FP.BF16.F32.PACK_AB R83, R13, R162 ;  /* 0x000000a20d53723e */ /* 0x008fe200000010ff */
[-C--:B------:R-:W-:Y:S01]  /*8d90*/  FFMA.FTZ R36, R48, R22.reuse, -R21 ;  /* 0x0000001630247223 */ /* 0x080fe20000010815 */
[-C--:B------:R-:W-:Y:S01]  /*8da0*/  FFMA.FTZ R93, R38, R22.reuse, -R25 ;  /* 0x00000016265d7223 */ /* 0x080fe20000010819 */
[-CC-:B------:R-:W-:Y:S01]  /*8db0*/  FFMA.FTZ R91, R30, R22.reuse, -R21.reuse ;  /* 0x000000161e5b7223 */ /* 0x180fe20000010815 */
[-C--:B------:R-:W-:Y:S01]  /*8dc0*/  FFMA.FTZ R89, R58, R22.reuse, -R21 ;  /* 0x000000163a597223 */ /* 0x080fe20000010815 */
[-CC-:B------:R-:W-:Y:S01]  /*8dd0*/  FFMA.FTZ R48, R32, R22.reuse, -R25.reuse ;  /* 0x0000001620307223 */ /* 0x180fe20000010819 */
        /* <DEDUP_REMOVED lines=9> */
[----:B------:R-:W3:Y:S01]  /*8e70*/  MUFU.EX2 R35, R35 ;  /* 0x0000002300237308 */ /* 0x000ee20000000800 */
[----:B--2---:R-:W-:Y:S01]  /*8e80*/  F2FP.BF16.F32.PACK_AB R80, R39, R33 ;  /* 0x000000212750723e */ /* 0x004fe200000010ff */
[----:B------:R-:W-:Y:S01]  /*8e90*/  FADD.FTZ R13, R13, R162 ;  /* 0x000000a20d0d7221 */ /* 0x000fe20000010000 */
[-C--:B------:R-:W-:Y:S01]  /*8ea0*/  FFMA.FTZ R23, R23, R22.reuse, -R25 ;  /* 0x0000001617177223 */ /* 0x080fe20000010819 */
[----:B------:R-:W-:-:S04]  /*8eb0*/  FFMA.FTZ R20, R20, R22, -R21 ;  /* 0x0000001614147223 */ /* 0x000fc80000010815 */
[----:B------:R-:W-:Y:S08]  /*8ec0*/  MUFU.EX2 R92, R92 ;  /* 0x0000005c005c7308 */ /* 0x000ff00000000800 */
[----:B------:R-:W2:Y:S01]  /*8ed0*/  MUFU.EX2 R29, R29 ;  /* 0x0000001d001d7308 */ /* 0x000ea20000000800 */
[----:B---3--:R-:W-:-:S07]  /*8ee0*/  F2FP.BF16.F32.PACK_AB R82, R35, R37 ;  /* 0x000000252352723e */ /* 0x008fce00000010ff */
[----:B------:R-:W-:Y:S01]  /*8ef0*/  MUFU.EX2 R17, R17 ;  /* 0x0000001100117308 */ /* 0x000fe20000000800 */
[C---:B------:R-:W-:Y:S07]  /*8f00*/  HMMA.16816.F32.BF16 R68, R80.reuse, R72, RZ ;  /* 0x000000485044723c */ /* 0x040fee00000418ff */
[----:B------:R-:W-:Y:S01]  /*8f10*/  MUFU.EX2 R41, R41 ;  /* 0x0000002900297308 */ /* 0x000fe20000000800 */
[C---:B------:R-:W-:Y:S07]  /*8f20*/  HMMA.16816.F32.BF16 R72, R80.reuse, R74, RZ ;  /* 0x0000004a5048723c */ /* 0x040fee00000418ff */
[----:B------:R-:W3:Y:S01]  /*8f30*/  MUFU.EX2 R31, R31 ;  /* 0x0000001f001f7308 */ /* 0x000ee20000000800 */
[----:B-1----:R-:W-:Y:S01]  /*8f40*/  HMMA.16816.F32.BF16 R76, R80, R4, RZ ;  /* 0x00000004504c723c */ /* 0x002fe200000418ff */
[----:B--2---:R-:W-:Y:S01]  /*8f50*/  F2FP.BF16.F32.PACK_AB R5, R29, R92 ;  /* 0x0000005c1d05723e */ /* 0x004fe200000010ff */
[----:B------:R-:W-:-:S04]  /*8f60*/  FADD.FTZ R92, R92, R13 ;  /* 0x0000000d5c5c7221 */ /* 0x000fc80000010000 */
[----:B------:R-:W-:Y:S01]  /*8f70*/  FADD.FTZ R92, R29, R92 ;  /* 0x0000005c1d5c7221 */ /* 0x000fe20000010000 */
[----:B------:R-:W-:Y:S01]  /*8f80*/  MUFU.EX2 R62, R62 ;  /* 0x0000003e003e7308 */ /* 0x000fe20000000800 */
[----:B------:R-:W-:Y:S01]  /*8f90*/  HMMA.16816.F32.BF16 R80, R80, R6, RZ ;  /* 0x000000065050723c */ /* 0x000fe200000418ff */
[-CC-:B------:R-:W-:Y:S01]  /*8fa0*/  FFMA.FTZ R29, R42, R22.reuse, -R25.reuse ;  /* 0x000000162a1d7223 */ /* 0x180fe20000010819 */
[----:B------:R-:W-:-:S05]  /*8fb0*/  FFMA.FTZ R42, R16, R22, -R25 ;  /* 0x00000016102a7223 */ /* 0x000fca0000010819 */
[----:B------:R-:W1:Y:S01]  /*8fc0*/  MUFU.EX2 R19, R19 ;  /* 0x0000001300137308 */ /* 0x000e620000000800 */
[----:B---3--:R-:W-:-:S07]  /*8fd0*/  F2FP.BF16.F32.PACK_AB R4, R31, R41 ;  /* 0x000000291f04723e */ /* 0x008fce00000010ff */
[----:B------:R-:W2:Y:S08]  /*8fe0*/  MUFU.EX2 R86, R86 ;  /* 0x0000005600567308 */ /* 0x000eb00000000800 */
[----:B------:R-:W3:Y:S01]  /*8ff0*/  MUFU.EX2 R49, R49 ;  /* 0x0000003100317308 */ /* 0x000ee20000000800 */
[----:B-1----:R-:W-:-:S07]  /*9000*/  F2FP.BF16.F32.PACK_AB R6, R19, R62 ;  /* 0x0000003e1306723e */ /* 0x002fce00000010ff */
[----:B------:R-:W1:Y:S01]  /*9010*/  MUFU.EX2 R43, R43 ;  /* 0x0000002b002b7308 */ /* 0x000e620000000800 */
[----:B--2---:R-:W-:Y:S01]  /*9020*/  F2FP.BF16.F32.PACK_AB R7, R86, R17 ;  /* 0x000000115607723e */ /* 0x004fe200000010ff */
[----:B------:R-:W-:-:S04]  /*9030*/  FADD.FTZ R17, R17, R92 ;  /* 0x0000005c11117221 */ /* 0x000fc80000010000 */
[----:B------:R-:W-:Y:S02]  /*9040*/  FADD.FTZ R86, R86, R17 ;  /* 0x0000001156567221 */ /* 0x000fe40000010000 */
[----:B------:R-:W-:Y:S01]  /*9050*/  HMMA.16816.F32.BF16 R68, R4, R8, R68 ;  /* 0x000000080444723c */ /* 0x000fe20000041844 */
[----:B------:R-:W-:Y:S01]  /*9060*/  MUFU.EX2 R45, R45 ;  /* 0x0000002d002d7308 */ /* 0x000fe20000000800 */
[----:B---3--:R-:W-:-:S06]  /*9070*/  FADD.FTZ R86, R49, R86 ;  /* 0x0000005631567221 */ /* 0x008fcc0000010000 */
[----:B------:R-:W-:Y:S01]  /*9080*/  HMMA.16816.F32.BF16 R72, R4, R10, R72 ;  /* 0x0000000a0448723c */ /* 0x000fe20000041848 */
[----:B------:R-:W2:Y:S01]  /*9090*/  LDSM.16.MT88.4 R8, [R24+0x3400] ;  /* 0x003400001808783b */ /* 0x000ea20000004200 */
[----:B------:R-:W-:Y:S01]  /*90a0*/  MUFU.EX2 R132, R132 ;  /* 0x0000008400847308 */ /* 0x000fe20000000800 */
[----:B-1----:R-:W-:-:S07]  /*90b0*/  FADD.FTZ R86, R43, R86 ;  /* 0x000000562b567221 */ /* 0x002fce0000010000 */
[----:B------:R-:W1:Y:S08]  /*90c0*/  MUFU.EX2 R51, R51 ;  /* 0x0000003300337308 */ /* 0x000e700000000800 */
[----:B------:R-:W-:Y:S08]  /*90d0*/  MUFU.EX2 R116, R116 ;  /* 0x0000007400747308 */ /* 0x000ff00000000800 */
[----:B------:R-:W3:Y:S08]  /*90e0*/  MUFU.EX2 R47, R47 ;  /* 0x0000002f002f7308 */ /* 0x000ef00000000800 */
[----:B------:R-:W4:Y:S01]  /*90f0*/  MUFU.EX2 R110, R110 ;  /* 0x0000006e006e7308 */ /* 0x000f220000000800 */
[C---:B--2---:R-:W-:Y:S07]  /*9100*/  HMMA.16816.F32.BF16 R76, R4.reuse, R8, R76 ;  /* 0x00000008044c723c */ /* 0x044fee000004184c */
[----:B------:R-:W-:Y:S01]  /*9110*/  MUFU.EX2 R126, R126 ;  /* 0x0000007e007e7308 */ /* 0x000fe20000000800 */
[----:B------:R-:W-:Y:S01]  /*9120*/  HMMA.16816.F32.BF16 R80, R4, R10, R80 ;  /* 0x0000000a0450723c */ /* 0x000fe20000041850 */
[----:B------:R-:W2:Y:S01]  /*9130*/  LDSM.16.MT88.4 R8, [R27+0x3800] ;  /* 0x003800001b08783b */ /* 0x000ea20000004200 */
[----:B-1----:R-:W-:-:S05]  /*9140*/  F2FP.BF16.F32.PACK_AB R4, R51, R132 ;  /* 0x000000843304723e */ /* 0x002fca00000010ff */
[----:B------:R-:W-:Y:S01]  /*9150*/  MUFU.EX2 R55, R55 ;  /* 0x0000003700377308 */ /* 0x000fe20000000800 */
[----:B------:R-:W-:Y:S01]  /*9160*/  F2FP.BF16.F32.PACK_AB R5, R43, R49 ;  /* 0x000000312b05723e */ /* 0x000fe200000010ff */
[--C-:B------:R-:W-:Y:S01]  /*9170*/  FFMA.FTZ R43, R28, R22, -R25.reuse ;  /* 0x000000161c2b7223 */ /* 0x100fe20000010819 */
[----:B---3--:R-:W-:Y:S01]  /*9180*/  F2FP.BF16.F32.PACK_AB R6, R47, R116 ;  /* 0x000000742f06723e */ /* 0x008fe200000010ff */
[----:B------:R-:W-:Y:S01]  /*9190*/  FFMA.FTZ R28, R26, R22, -R25 ;  /* 0x000000161a1c7223 */ /* 0x000fe20000010819 */
[C---:B----4-:R-:W-:Y:S01]  /*91a0*/  F2FP.BF16.F32.PACK_AB R7, R110.reuse, R45 ;  /* 0x0000002d6e07723e */ /* 0x050fe200000010ff */
[----:B------:R-:W-:Y:S02]  /*91b0*/  FADD.FTZ R45, R45, R86 ;  /* 0x000000562d2d7221 */ /* 0x000fe40000010000 */
[----:B------:R-:W-:Y:S02]  /*91c0*/  MUFU.EX2 R53, R53 ;  /* 0x0000003500357308 */ /* 0x000fe40000000800 */
[----:B------:R-:W-:-:S06]  /*91d0*/  FADD.FTZ R45, R110, R45 ;  /* 0x0000002d6e2d7221 */ /* 0x000fcc0000010000 */
[----:B------:R-:W-:Y:S08]  /*91e0*/  MUFU.EX2 R100, R100 ;  /* 0x0000006400647308 */ /* 0x000ff00000000800 */
[----:B------:R-:W1:Y:S08]  /*91f0*/  MUFU.EX2 R59, R59 ;  /* 0x0000003b003b7308 */ /* 0x000e700000000800 */
[----:B------:R-:W-:Y:S01]  /*9200*/  MUFU.EX2 R57, R57 ;  /* 0x0000003900397308 */ /* 0x000fe20000000800 */
[C---:B--2---:R-:W-:Y:S07]  /*9210*/  HMMA.16816.F32.BF16 R68, R4.reuse, R8, R68 ;  /* 0x000000080444723c */ /* 0x044fee0000041844 */
[----:B------:R-:W2:Y:S01]  /*9220*/  MUFU.EX2 R66, R66 ;  /* 0x0000004200427308 */ /* 0x000ea20000000800 */
[C---:B------:R-:W-:Y:S01]  /*9230*/  HMMA.16816.F32.BF16 R72, R4.reuse, R10, R72 ;  /* 0x0000000a0448723c */ /* 0x040fe20000041848 */
[----:B------:R-:W3:Y:S06]  /*9240*/  LDSM.16.MT88.4 R8, [R24+0x3800] ;  /* 0x003800001808783b */ /* 0x000eec0000004200 */
[----:B------:R-:W4:Y:S08]  /*9250*/  MUFU.EX2 R96, R96 ;  /* 0x0000006000607308 */ /* 0x000f300000000800 */
[----:B------:R-:W-:Y:S08]  /*9260*/  MUFU.EX2 R106, R106 ;  /* 0x0000006a006a7308 */ /* 0x000ff00000000800 */
[----:B------:R-:W-:Y:S08]  /*9270*/  MUFU.EX2 R61, R61 ;  /* 0x0000003d003d7308 */ /* 0x000ff00000000800 */
[----:B------:R-:W-:Y:S08]  /*9280*/  MUFU.EX2 R44, R44 ;  /* 0x0000002c002c7308 */ /* 0x000ff00000000800 */
[----:B------:R-:W-:Y:S01]  /*9290*/  MUFU.EX2 R67, R67 ;  /* 0x0000004300437308 */ /* 0x000fe20000000800 */
[C---:B---3--:R-:W-:Y:S07]  /*92a0*/  HMMA.16816.F32.BF16 R76, R4.reuse, R8, R76 ;  /* 0x00000008044c723c */ /* 0x048fee000004184c */
[----:B------:R-:W3:Y:S01]  /*92b0*/  MUFU.EX2 R52, R52 ;  /* 0x0000003400347308 */ /* 0x000ee20000000800 */
[----:B------:R-:W-:Y:S01]  /*92c0*/  HMMA.16816.F32.BF16 R80, R4, R10, R80 ;  /* 0x0000000a0450723c */ /* 0x000fe20000041850 */
[----:B------:R-:W5:Y:S01]  /*92d0*/  LDSM.16.MT88.4 R8, [R27+0x3c00] ;  /* 0x003c00001b08783b */ /* 0x000f620000004200 */
[----:B-1----:R-:W-:-:S05]  /*92e0*/  F2FP.BF16.F32.PACK_AB R4, R59, R100 ;  /* 0x000000643b04723e */ /* 0x002fca00000010ff */
[----:B------:R-:W-:Y:S01]  /*92f0*/  MUFU.EX2 R63, R63 ;  /* 0x0000003f003f7308 */ /* 0x000fe20000000800 */
[----:B------:R-:W-:Y:S02]  /*9300*/  F2FP.BF16.F32.PACK_AB R5, R55, R126 ;  /* 0x0000007e3705723e */ /* 0x000fe400000010ff */
[----:B--2---:R-:W-:Y:S02]  /*9310*/  F2FP.BF16.F32.PACK_AB R6, R66, R57 ;  /* 0x000000394206723e */ /* 0x004fe400000010ff */
[----:B----4-:R-:W-:-:S03]  /*9320*/  F2FP.BF16.F32.PACK_AB R7, R96, R53 ;  /* 0x000000356007723e */ /* 0x010fc600000010ff */
[----:B------:R-:W1:Y:S08]  /*9330*/  MUFU.EX2 R46, R46 ;  /* 0x0000002e002e7308 */ /* 0x000e700000000800 */
[----:B------:R-:W2:Y:S08]  /*9340*/  MUFU.EX2 R65, R65 ;  /* 0x0000004100417308 */ /* 0x000eb00000000800 */
[----:B------:R-:W-:Y:S08]  /*9350*/  MUFU.EX2 R91, R91 ;  /* 0x0000005b005b7308 */ /* 0x000ff00000000800 */
[----:B------:R-:W4:Y:S01]  /*9360*/  MUFU.EX2 R54, R54 ;  /* 0x0000003600367308 */ /* 0x000f220000000800 */
[C---:B-----5:R-:W-:Y:S07]  /*9370*/  HMMA.16816.F32.BF16 R68, R4.reuse, R8, R68 ;  /* 0x000000080444723c */ /* 0x060fee0000041844 */
[----:B------:R-:W-:Y:S01]  /*9380*/  MUFU.EX2 R36, R36 ;  /* 0x0000002400247308 */ /* 0x000fe20000000800 */
[C---:B------:R-:W-:Y:S01]  /*9390*/  HMMA.16816.F32.BF16 R72, R4.reuse, R10, R72 ;  /* 0x0000000a0448723c */ /* 0x040fe20000041848 */
[----:B------:R-:W5:Y:S06]  /*93a0*/  LDSM.16.MT88.4 R8, [R24+0x3c00] ;  /* 0x003c00001808783b */ /* 0x000f6c0000004200 */
[----:B------:R-:W4:Y:S08]  /*93b0*/  MUFU.EX2 R89, R89 ;  /* 0x0000005900597308 */ /* 0x000f300000000800 */
[----:B------:R-:W-:Y:S08]  /*93c0*/  MUFU.EX2 R48, R48 ;  /* 0x0000003000307308 */ /* 0x000ff00000000800 */
[----:B------:R-:W4:Y:S08]  /*93d0*/  MUFU.EX2 R93, R93 ;  /* 0x0000005d005d7308 */ /* 0x000f300000000800 */
[----:B------:R-:W-:Y:S08]  /*93e0*/  MUFU.EX2 R38, R38 ;  /* 0x0000002600267308 */ /* 0x000ff00000000800 */
[----:B------:R-:W-:Y:S01]  /*93f0*/  MUFU.EX2 R30, R30 ;  /* 0x0000001e001e7308 */ /* 0x000fe20000000800 */
[C---:B-----5:R-:W-:Y:S07]  /*9400*/  HMMA.16816.F32.BF16 R76, R4.reuse, R8, R76 ;  /* 0x00000008044c723c */ /* 0x060fee000004184c */
[----:B------:R-:W-:Y:S01]  /*9410*/  MUFU.EX2 R87, R87 ;  /* 0x0000005700577308 */ /* 0x000fe20000000800 */
[----:B------:R-:W-:Y:S01]  /*9420*/  HMMA.16816.F32.BF16 R80, R4, R10, R80 ;  /* 0x0000000a0450723c */ /* 0x000fe20000041850 */
[----:B------:R-:W5:Y:S01]  /*9430*/  LDSM.16.MT88.4 R8, [R27+0x4000] ;  /* 0x004000001b08783b */ /* 0x000f620000004200 */
[----:B---3--:R-:W-:-:S05]  /*9440*/  F2FP.BF16.F32.PACK_AB R4, R52, R67 ;  /* 0x000000433404723e */ /* 0x008fca00000010ff */
[----:B------:R-:W-:Y:S01]  /*9450*/  MUFU.EX2 R32, R32 ;  /* 0x0000002000207308 */ /* 0x000fe20000000800 */
[----:B------:R-:W-:Y:S02]  /*9460*/  F2FP.BF16.F32.PACK_AB R5, R61, R106 ;  /* 0x0000006a3d05723e */ /* 0x000fe400000010ff */
[----:B-1----:R-:W-:Y:S02]  /*9470*/  F2FP.BF16.F32.PACK_AB R6, R46, R63 ;  /* 0x0000003f2e06723e */ /* 0x002fe400000010ff */
[----:B--2---:R-:W-:-:S03]  /*9480*/  F2FP.BF16.F32.PACK_AB R7, R65, R44 ;  /* 0x0000002c4107723e */ /* 0x004fc600000010ff */
[----:B------:R-:W-:Y:S08]  /*9490*/  MUFU.EX2 R29, R29 ;  /* 0x0000001d001d7308 */ /* 0x000ff00000000800 */
[----:B------:R-:W-:Y:S08]  /*94a0*/  MUFU.EX2 R42, R42 ;  /* 0x0000002a002a7308 */ /* 0x000ff00000000800 */
[----:B------:R-:W-:Y:S08]  /*94b0*/  MUFU.EX2 R26, R43 ;  /* 0x0000002b001a7308 */ /* 0x000ff00000000800 */
[----:B------:R-:W-:Y:S01]  /*94c0*/  MUFU.EX2 R28, R28 ;  /* 0x0000001c001c7308 */ /* 0x000fe20000000800 */
[C---:B-----5:R-:W-:Y:S07]  /*94d0*/  HMMA.16816.F32.BF16 R68, R4.reuse, R8, R68 ;  /* 0x000000080444723c */ /* 0x060fee0000041844 */
[----:B------:R-:W-:Y:S01]  /*94e0*/  MUFU.EX2 R23, R23 ;  /* 0x0000001700177308 */ /* 0x000fe20000000800 */
[C---:B------:R-:W-:Y:S01]  /*94f0*/  HMMA.16816.F32.BF16 R72, R4.reuse, R10, R72 ;  /* 0x0000000a0448723c */ /* 0x040fe20000041848 */
[----:B------:R-:W1:Y:S06]  /*9500*/  LDSM.16.MT88.4 R8, [R24+0x4000] ;  /* 0x004000001808783b */ /* 0x000e6c0000004200 */
[----:B------:R-:W-:Y:S01]  /*9510*/  MUFU.EX2 R20, R20 ;  /* 0x0000001400147308 */ /* 0x000fe20000000800 */
[C---:B-1----:R-:W-:Y:S08]  /*9520*/  HMMA.16816.F32.BF16 R76, R4.reuse, R8, R76 ;  /* 0x00000008044c723c */ /* 0x042ff0000004184c */
[----:B------:R-:W-:Y:S01]  /*9530*/  HMMA.16816.F32.BF16 R80, R4, R10, R80 ;  /* 0x0000000a0450723c */ /* 0x000fe20000041850 */
[----:B------:R-:W1:Y:S01]  /*9540*/  LDSM.16.MT88.4 R8, [R27+0x4400] ;  /* 0x004400001b08783b */ /* 0x000e620000004200 */
[----:B------:R-:W-:Y:S01]  /*9550*/  FADD.FTZ R4, R33, R39 ;  /* 0x0000002721047221 */ /* 0x000fe20000010000 */
[----:B----4-:R-:W-:Y:S01]  /*9560*/  F2FP.BF16.F32.PACK_AB R5, R54, R91 ;  /* 0x0000005b3605723e */ /* 0x010fe200000010ff */
[----:B------:R-:W2:Y:S01]  /*9570*/  MUFU.EX2 R39, R40 ;  /* 0x0000002800277308 */ /* 0x000ea20000000800 */
[----:B------:R-:W-:Y:S01]  /*9580*/  F2FP.BF16.F32.PACK_AB R7, R89, R36 ;  /* 0x000000245907723e */ /* 0x000fe200000010ff */
[----:B------:R-:W-:Y:S01]  /*9590*/  FADD.FTZ R4, R37, R4 ;  /* 0x0000000425047221 */ /* 0x000fe20000010000 */
[-CC-:B------:R-:W-:Y:S01]  /*95a0*/  FFMA.FTZ R33, R120, R22.reuse, -R21.reuse ;  /* 0x0000001678217223 */ /* 0x180fe20000010815 */
[----:B------:R-:W-:-:S02]  /*95b0*/  FFMA.FTZ R37, R94, R22, -R21 ;  /* 0x000000165e257223 */ /* 0x000fc40000010815 */
[----:B------:R-:W-:Y:S01]  /*95c0*/  FADD.FTZ R4, R35, R4 ;  /* 0x0000000423047221 */ /* 0x000fe20000010000 */
[----:B------:R-:W-:Y:S02]  /*95d0*/  FFMA.FTZ R35, R12, R22, -R21 ;  /* 0x000000160c237223 */ /* 0x000fe40000010815 */
[----:B------:R-:W3:Y:S01]  /*95e0*/  LDSM.16.MT88.4 R12, [R24+0x4400] ;  /* 0x00440000180c783b */ /* 0x000ee20000004200 */
[----:B------:R-:W-:Y:S01]  /*95f0*/  FADD.FTZ R50, R41, R4 ;  /* 0x0000000429327221 */ /* 0x000fe20000010000 */
[----:B------:R-:W-:Y:S01]  /*9600*/  F2FP.BF16.F32.PACK_AB R4, R93, R48 ;  /* 0x000000305d04723e */ /* 0x000fe200000010ff */
[----:B------:R-:W-:Y:S01]  /*9610*/  FFMA.FTZ R41, R18, R22, -R25 ;  /* 0x0000001612297223 */ /* 0x000fe20000010819 */
[----:B------:R-:W-:Y:S01]  /*9620*/  MUFU.EX2 R33, R33 ;  /* 0x0000002100217308 */ /* 0x000fe20000000800 */
[----:B------:R-:W-:Y:S01]  /*9630*/  FADD.FTZ R31, R31, R50 ;  /* 0x000000321f1f7221 */ /* 0x000fe20000010000 */
[----:B--2---:R-:W-:-:S03]  /*9640*/  F2FP.BF16.F32.PACK_AB R6, R39, R38 ;  /* 0x000000262706723e */ /* 0x004fc600000010ff */
[----:B------:R-:W-:Y:S01]  /*9650*/  FADD.FTZ R62, R62, R31 ;  /* 0x0000001f3e3e7221 */ /* 0x000fe20000010000 */
[-C--:B------:R-:W-:Y:S01]  /*9660*/  FFMA.FTZ R31, R34, R22.reuse, -R25 ;  /* 0x00000016221f7223 */ /* 0x080fe20000010819 */
[----:B------:R-:W-:Y:S01]  /*9670*/  FADD.FTZ R34, R126, R45 ;  /* 0x0000002d7e227221 */ /* 0x000fe20000010000 */
[----:B------:R-:W-:Y:S01]  /*9680*/  MUFU.EX2 R41, R41 ;  /* 0x0000002900297308 */ /* 0x000fe20000000800 */
[----:B------:R-:W-:Y:S01]  /*9690*/  FADD.FTZ R19, R19, R62 ;  /* 0x0000003e13137221 */ /* 0x000fe20000010000 */
[----:B------:R-:W-:Y:S01]  /*96a0*/  FFMA.FTZ R40, R102, R22, -R21 ;  /* 0x0000001666287223 */ /* 0x000fe20000010815 */
[----:B------:R-:W-:Y:S02]  /*96b0*/  FADD.FTZ R34, R55, R34 ;  /* 0x0000002237227221 */ /* 0x000fe40000010000 */
[----:B------:R-:W-:Y:S02]  /*96c0*/  FADD.FTZ R132, R132, R19 ;  /* 0x0000001384847221 */ /* 0x000fe40000010000 */
[----:B------:R-:W2:Y:S01]  /*96d0*/  LDSM.16.MT88.4 R16, [R24+0x4800] ;  /* 0x004800001810783b */ /* 0x000ea20000004200 */
[----:B------:R-:W4:Y:S01]  /*96e0*/  MUFU.EX2 R50, R56 ;  /* 0x0000003800327308 */ /* 0x000f220000000800 */
[----:B------:R-:W-:-:S04]  /*96f0*/  FADD.FTZ R51, R51, R132 ;  /* 0x0000008433337221 */ /* 0x000fc80000010000 */
[----:B------:R-:W-:Y:S01]  /*9700*/  FADD.FTZ R116, R116, R51 ;  /* 0x0000003374747221 */ /* 0x000fe20000010000 */
[C---:B-1----:R-:W-:Y:S03]  /*9710*/  HMMA.16816.F32.BF16 R68, R4.reuse, R8, R68 ;  /* 0x000000080444723c */ /* 0x042fe60000041844 */
[----:B------:R-:W-:Y:S01]  /*9720*/  FADD.FTZ R47, R47, R116 ;  /* 0x000000742f2f7221 */ /* 0x000fe20000010000 */
[----:B------:R-:W-:Y:S03]  /*9730*/  MUFU.EX2 R35, R35 ;  /* 0x0000002300237308 */ /* 0x000fe60000000800 */
[----:B------:R-:W-:Y:S01]  /*9740*/  FADD.FTZ R100, R100, R47 ;  /* 0x0000002f64647221 */ /* 0x000fe20000010000 */
[C---:B------:R-:W-:Y:S01]  /*9750*/  HMMA.16816.F32.BF16 R72, R4.reuse, R10, R72 ;  /* 0x0000000a0448723c */ /* 0x040fe20000041848 */
[----:B------:R-:W1:Y:S02]  /*9760*/  LDSM.16.MT88.4 R8, [R27+0x4800] ;  /* 0x004800001b08783b */ /* 0x000e640000004200 */
[----:B------:R-:W-:Y:S01]  /*9770*/  FADD.FTZ R100, R59, R100 ;  /* 0x000000643b647221 */ /* 0x000fe20000010000 */
[----:B------:R-:W-:Y:S03]  /*9780*/  MUFU.EX2 R40, R40 ;  /* 0x0000002800287308 */ /* 0x000fe60000000800 */
[----:B------:R-:W-:Y:S01]  /*9790*/  FADD.FTZ R57, R57, R100 ;  /* 0x0000006439397221 */ /* 0x000fe20000010000 */
[C---:B---3--:R-:W-:Y:S03]  /*97a0*/  HMMA.16816.F32.BF16 R76, R4.reuse, R12, R76 ;  /* 0x0000000c044c723c */ /* 0x048fe6000004184c */
[----:B------:R-:W-:Y:S01]  /*97b0*/  FADD.FTZ R66, R66, R57 ;  /* 0x0000003942427221 */ /* 0x000fe20000010000 */
[----:B------:R-:W-:Y:S03]  /*97c0*/  MUFU.EX2 R37, R37 ;  /* 0x0000002500257308 */ /* 0x000fe60000000800 */
[----:B------:R-:W-:Y:S01]  /*97d0*/  FADD.FTZ R67, R67, R66 ;  /* 0x0000004243437221 */ /* 0x000fe20000010000 */
[----:B------:R-:W-:Y:S01]  /*97e0*/  HMMA.16816.F32.BF16 R80, R4, R14, R80 ;  /* 0x0000000e0450723c */ /* 0x000fe20000041850 */
[----:B----4-:R-:W-:Y:S01]  /*97f0*/  F2FP.BF16.F32.PACK_AB R4, R50, R41 ;  /* 0x000000293204723e */ /* 0x010fe200000010ff */
[----:B------:R-:W3:Y:S01]  /*9800*/  LDSM.16.MT88.4 R12, [R27+0x4c00] ;  /* 0x004c00001b0c783b */ /* 0x000ee20000004200 */
[----:B------:R-:W-:Y:S01]  /*9810*/  F2FP.BF16.F32.PACK_AB R5, R87, R30 ;  /* 0x0000001e5705723e */ /* 0x000fe200000010ff */
[----:B------:R-:W4:Y:S01]  /*9820*/  MUFU.EX2 R31, R31 ;  /* 0x0000001f001f7308 */ /* 0x000f220000000800 */
[----:B------:R-:W-:Y:S01]  /*9830*/  F2FP.BF16.F32.PACK_AB R6, R42, R29 ;  /* 0x0000001d2a06723e */ /* 0x000fe200000010ff */
[----:B------:R-:W-:Y:S01]  /*9840*/  FADD.FTZ R52, R52, R67 ;  /* 0x0000004334347221 */ /* 0x000fe20000010000 */
[----:B------:R-:W-:-:S03]  /*9850*/  F2FP.BF16.F32.PACK_AB R7, R33, R32 ;  /* 0x000000202107723e */ /* 0x000fc600000010ff */
[----:B------:R-:W-:-:S04]  /*9860*/  FADD.FTZ R63, R63, R52 ;  /* 0x000000343f3f7221 */ /* 0x000fc80000010000 */
[----:B--2---:R-:W-:Y:S01]  /*9870*/  HMMA.16816.F32.BF16 R76, R4, R16, R76 ;  /* 0x00000010044c723c */ /* 0x004fe2000004184c */
[----:B------:R-:W-:-:S04]  /*9880*/  FADD.FTZ R63, R46, R63 ;  /* 0x0000003f2e3f7221 */ /* 0x000fc80000010000 */
[----:B------:R-:W-:-:S03]  /*9890*/  FADD.FTZ R48, R48, R63 ;  /* 0x0000003f30307221 */ /* 0x000fc60000010000 */
[----:B------:R-:W-:Y:S01]  /*98a0*/  HMMA.16816.F32.BF16 R80, R4, R18, R80 ;  /* 0x000000120450723c */ /* 0x000fe20000041850 */
[----:B------:R-:W-:-:S07]  /*98b0*/  FADD.FTZ R93, R93, R48 ;  /* 0x000000305d5d7221 */ /* 0x000fce0000010000 */
[----:B-1----:R-:W-:Y:S01]  /*98c0*/  HMMA.16816.F32.BF16 R68, R4, R8, R68 ;  /* 0x000000080444723c */ /* 0x002fe20000041844 */
[----:B------:R-:W-:-:S04]  /*98d0*/  FADD.FTZ R9, R53, R34 ;  /* 0x0000002235097221 */ /* 0x000fc80000010000 */
[----:B------:R-:W-:-:S03]  /*98e0*/  FADD.FTZ R9, R96, R9 ;  /* 0x0000000960097221 */ /* 0x000fc60000010000 */
[----:B------:R-:W-:Y:S01]  /*98f0*/  HMMA.16816.F32.BF16 R72, R4, R10, R72 ;  /* 0x0000000a0448723c */ /* 0x000fe20000041848 */
[----:B------:R-:W-:Y:S01]  /*9900*/  FADD.FTZ R106, R106, R9 ;  /* 0x000000096a6a7221 */ /* 0x000fe20000010000 */
[----:B----4-:R-:W-:Y:S01]  /*9910*/  F2FP.BF16.F32.PACK_AB R4, R26, R31 ;  /* 0x0000001f1a04723e */ /* 0x010fe200000010ff */
[----:B------:R-:W1:Y:S01]  /*9920*/  LDSM.16.MT88.4 R8, [R24+0x4c00] ;  /* 0x004c00001808783b */ /* 0x000e620000004200 */
[----:B------:R-:W-:Y:S01]  /*9930*/  F2FP.BF16.F32.PACK_AB R5, R40, R35 ;  /* 0x000000232805723e */ /* 0x000fe200000010ff */
[----:B------:R-:W-:Y:S01]  /*9940*/  FADD.FTZ R61, R61, R106 ;  /* 0x0000006a3d3d7221 */ /* 0x000fe20000010000 */
[----:B------:R-:W-:Y:S02]  /*9950*/  F2FP.BF16.F32.PACK_AB R6, R23, R28 ;  /* 0x0000001c1706723e */ /* 0x000fe400000010ff */
[----:B------:R-:W-:Y:S01]  /*9960*/  F2FP.BF16.F32.PACK_AB R7, R20, R37 ;  /* 0x000000251407723e */ /* 0x000fe200000010ff */
[----:B------:R-:W-:-:S04]  /*9970*/  FADD.FTZ R16, R44, R61 ;  /* 0x0000003d2c107221 */ /* 0x000fc80000010000 */
        /* <DEDUP_REMOVED lines=16> */
[C---:B-1----:R-:W-:Y:S01]  /*9a80*/  HMMA.16816.F32.BF16 R76, R4.reuse, R8, R76 ;  /* 0x00000008044c723c */ /* 0x042fe2000004184c */
[----:B------:R-:W-:Y:S02]  /*9a90*/  FADD.FTZ R8, R32, R87 ;  /* 0x0000005720087221 */ /* 0x000fe40000010000 */
[----:B------:R-:W-:Y:S02]  /*9aa0*/  FADD.FTZ R31, R26, R31 ;  /* 0x0000001f1a1f7221 */ /* 0x000fe40000010000 */
[----:B------:R-:W-:Y:S02]  /*9ab0*/  FADD.FTZ R8, R33, R8 ;  /* 0x0000000821087221 */ /* 0x000fe40000010000 */
[----:B------:R-:W-:Y:S01]  /*9ac0*/  FADD.FTZ R28, R28, R31 ;  /* 0x0000001f1c1c7221 */ /* 0x000fe20000010000 */
[----:B------:R-:W-:Y:S01]  /*9ad0*/  HMMA.16816.F32.BF16 R80, R4, R10, R80 ;  /* 0x0000000a0450723c */ /* 0x000fe20000041850 */
[----:B------:R-:W-:-:S02]  /*9ae0*/  FADD.FTZ R35, R35, R8 ;  /* 0x0000000823237221 */ /* 0x000fc40000010000 */
[----:B------:R-:W-:Y:S02]  /*9af0*/  FADD.FTZ R156, R23, R28 ;  /* 0x0000001c179c7221 */ /* 0x000fe40000010000 */
[----:B------:R-:W-:-:S04]  /*9b00*/  FADD.FTZ R40, R40, R35 ;  /* 0x0000002328287221 */ /* 0x000fc80000010000 */
[----:B------:R-:W-:-:S04]  /*9b10*/  FADD.FTZ R37, R37, R40 ;  /* 0x0000002825257221 */ /* 0x000fc80000010000 */
[----:B------:R-:W-:Y:S01]  /*9b20*/  FADD.FTZ R155, R20, R37 ;  /* 0x00000025149b7221 */ /* 0x000fe20000010000 */
[----:B------:R-:W-:Y:S06]  /*9b30*/  @!P6 BRA `(.L_x_6489) ;  /* 0x000000280080e947 */ /* 0x000fec0003800000 */
[----:B------:R-:W-:Y:S01]  /*9b40*/  ISETP.NE.U32.AND P0, PT, R152, RZ, PT ;  /* 0x000000ff9800720c */ /* 0x000fe20003f05070 */
[----:B------:R-:W-:Y:S01]  /*9b50*/  VIADD R154, R3, 0xffffff80 ;  /* 0xffffff80039a7836 */ /* 0x000fe20000000000 */
[----:B------:R-:W-:Y:S01]  /*9b60*/  MOV R89, R0 ;  /* 0x0000000000597202 */ /* 0x000fe20000000f00 */
[----:B------:R-:W-:Y:S01]  /*9b70*/  VIADD R149, R60, 0xfffffffe ;  /* 0xfffffffe3c957836 */ /* 0x000fe20000000000 */
[----:B------:R-:W-:Y:S01]  /*9b80*/  ISETP.NE.AND.EX P2, PT, R153, RZ, PT, P0 ;  /* 0x000000ff9900720c */ /* 0x000fe20003f45300 */
[----:B------:R-:W-:-:S12]  /*9b90*/  IMAD.MOV.U32 R87, RZ, RZ, R2 ;  /* 0x000000ffff577224 */ /* 0x000fd800078e0002 */
.L_x_6496:
        /* <DEDUP_REMOVED lines=78> */
.L_x_6491:
[----:B------:R-:W-:Y:S05]  /*a080*/  BSYNC.RECONVERGENT B0 ;  /* 0x0000000000007941 */ /* 0x000fea0003800200 */
.L_x_6490:
[----:B------:R-:W1:Y:S01]  /*a090*/  S2UR UR7, SR_CgaCtaId ;  /* 0x00000000000779c3 */ /* 0x000e620000008800 */
[C---:B------:R-:W-:Y:S01]  /*a0a0*/  IMAD.SHL.U32 R88, R128.reuse, 0x8, RZ ;  /* 0x0000000880587824 */ /* 0x040fe200078e00ff */
[----:B------:R-:W-:Y:S01]  /*a0b0*/  LOP3.LUT R157, R128, 0x18, RZ, 0xc0, !PT ;  /* 0x00000018809d7812 */ /* 0x000fe200078ec0ff */
[----:B------:R-:W-:Y:S01]  /*a0c0*/  UMOV UR8, 0x400 ;  /* 0x0000040000087882 */ /* 0x000fe20000000000 */
[----:B------:R-:W-:Y:S01]  /*a0d0*/  IMAD.SHL.U32 R139, R136, 0x40, RZ ;  /* 0x00000040888b7824 */ /* 0x000fe200078e00ff */
[----:B------:R-:W-:Y:S01]  /*a0e0*/  SHF.R.U32.HI R129, RZ, 0x1, R128 ;  /* 0x00000001ff817819 */ /* 0x000fe20000011680 */
[----:B------:R-:W-:Y:S01]  /*a0f0*/  IMAD.SHL.U32 R132, R128, 0x20, RZ ;  /* 0x0000002080847824 */ /* 0x000fe200078e00ff */
[----:B------:R-:W-:Y:S01]  /*a100*/  LOP3.LUT R86, R88, 0x18, RZ, 0xc0, !PT ;  /* 0x0000001858567812 */ /* 0x000fe200078ec0ff */
[C---:B------:R-:W-:Y:S01]  /*a110*/  IMAD.SHL.U32 R130, R128.reuse, 0x10, RZ ;  /* 0x0000001080827824 */ /* 0x040fe200078e00ff */
[--C-:B------:R-:W-:Y:S01]  /*a120*/  LOP3.LUT R157, R157, 0xc0, R88.reuse, 0xf8, !PT ;  /* 0x000000c09d9d7812 */ /* 0x100fe200078ef858 */
[----:B------:R-:W-:Y:S01]  /*a130*/  IMAD.SHL.U32 R90, R128, 0x4, RZ ;  /* 0x00000004805a7824 */ /* 0x000fe200078e00ff */
[----:B------:R-:W-:Y:S01]  /*a140*/  ISETP.GE.AND P1, PT, R86, R147, PT ;  /* 0x000000935600720c */ /* 0x000fe20003f26270 */
[----:B------:R-:W-:Y:S01]  /*a150*/  BSSY.RECONVERGENT B1, `(.L_x_6492) ;  /* 0x00000dd000017945 */ /* 0x000fe20003800200 */
[--C-:B------:R-:W-:Y:S02]  /*a160*/  LOP3.LUT R157, R157, 0x18, R88.reuse, 0x78, !PT ;  /* 0x000000189d9d7812 */ /* 0x100fe400078e7858 */
[----:B------:R-:W-:Y:S02]  /*a170*/  IADD3 R158, P0, PT, R139, R140, RZ ;  /* 0x0000008c8b9e7210 */ /* 0x000fe40007f1e0ff */
[----:B------:R-:W-:Y:S02]  /*a180*/  LOP3.LUT R157, R157, 0x1f20, R88, 0xf8, !PT ;  /* 0x00001f209d9d7812 */ /* 0x000fe400078ef858 */
[----:B------:R-:W-:Y:S02]  /*a190*/  SHF.L.U64.HI R86, R136, 0x6, R137 ;  /* 0x0000000688567819 */ /* 0x000fe40000010289 */
[----:B------:R-:W-:Y:S02]  /*a1a0*/  LOP3.LUT R91, R130, 0x100, RZ, 0xc0, !PT ;  /* 0x00000100825b7812 */ /* 0x000fe400078ec0ff */
[----:B------:R-:W-:Y:S01]  /*a1b0*/  LOP3.LUT R3, R132, 0xc0, RZ, 0xc0, !PT ;  /* 0x000000c084037812 */ /* 0x000fe200078ec0ff */
[----:B-1----:R-:W-:Y:S01]  /*a1c0*/  ULEA UR6, UR7, UR8, 0x18 ;  /* 0x0000000807067291 */ /* 0x002fe2000f8ec0ff */
[----:B------:R-:W-:Y:S01]  /*a1d0*/  IMAD.X R159, R86, 0x1, R141, P0 ;  /* 0x00000001569f7824 */ /* 0x000fe200000e068d */
[-C--:B------:R-:W-:Y:S02]  /*a1e0*/  IADD3 R162, P0, PT, R158, R139.reuse, RZ ;  /* 0x0000008b9ea27210 */ /* 0x080fe40007f1e0ff */
[----:B------:R-:W-:Y:S02]  /*a1f0*/  LOP3.LUT R0, R90, 0x18, RZ, 0xc0, !PT ;  /* 0x000000185a007812 */ /* 0x000fe400078ec0ff */
[----:B------:R-:W-:Y:S01]  /*a200*/  LEA R157, R157, UR6, 0x1 ;  /* 0x000000069d9d7c11 */ /* 0x000fe2000f8e08ff */
[----:B------:R-:W-:Y:S01]  /*a210*/  IMAD.X R163, R159, 0x1, R86, P0 ;  /* 0x000000019fa37824 */ /* 0x000fe200000e0656 */
[----:B------:R-:W-:Y:S02]  /*a220*/  LOP3.LUT R2, R91, 0x20, R132, 0xf8, !PT ;  /* 0x000000205b027812 */ /* 0x000fe400078ef884 */
[----:B------:R-:W-:Y:S01]  /*a230*/  LOP3.LUT R3, R3, 0x8, R128, 0xf8, !PT ;  /* 0x0000000803037812 */ /* 0x000fe200078ef880 */
[----:B------:R-:W-:Y:S01]  /*a240*/  @!PT LDS RZ, [RZ] ;  /* 0x00000000fffff984 */ /* 0x000fe20000000800 */
[----:B------:R-:W-:Y:S01]  /*a250*/  @!PT LDS RZ, [RZ] ;  /* 0x00000000fffff984 */ /* 0x000fe20000000800 */
[----:B------:R-:W-:Y:S01]  /*a260*/  @!PT LDS RZ, [RZ] ;  /* 0x00000000fffff984 */ /* 0x000fe20000000800 */
[----:B------:R1:W-:Y:S01]  /*a270*/  @!P1 LDGSTS.E.BYPASS.LTC128B.128 [R157+0x3000], desc[UR4][R140.64] ;  /* 0x030000008c9d9fae */ /* 0x0003e2000b981a04 */
[----:B------:R-:W-:Y:S02]  /*a280*/  LOP3.LUT R131, R129, 0x8, RZ, 0xc0, !PT ;  /* 0x0000000881837812 */ /* 0x000fe400078ec0ff */
[----:B------:R-:W-:Y:S02]  /*a290*/  LOP3.LUT R130, R130, 0x3e00, RZ, 0xc0, !PT ;  /* 0x00003e0082827812 */ /* 0x000fe400078ec0ff */
[----:B------:R-:W-:Y:S01]  /*a2a0*/  @P1 STS.128 [R157+0x3000], RZ ;  /* 0x003000ff9d001388 */ /* 0x000fe20000000c00 */
[----:B------:R-:W-:Y:S02]  /*a2b0*/  @!P1 IADD3 R160, P0, PT, R162, R139, RZ ;  /* 0x0000008ba2a09210 */ /* 0x000fe40007f1e0ff */
[----:B------:R-:W-:Y:S02]  /*a2c0*/  LOP3.LUT R2, R2, R3, R0, 0xf6, !PT ;  /* 0x0000000302027212 */ /* 0x000fe400078ef600 */
[----:B------:R-:W-:Y:S01]  /*a2d0*/  @!PT LDS RZ, [RZ] ;  /* 0x00000000fffff984 */ /* 0x000fe20000000800 */
[----:B------:R-:W-:Y:S01]  /*a2e0*/  @!PT LDS RZ, [RZ] ;  /* 0x00000000fffff984 */ /* 0x000fe20000000800 */
[----:B------:R-:W-:Y:S01]  /*a2f0*/  @!PT LDS RZ, [RZ] ;  /* 0x00000000fffff984 */ /* 0x000fe20000000800 */
[----:B------:R1:W-:Y:S01]  /*a300*/  @!P1 LDGSTS.E.BYPASS.LTC128B.128 [R157+0x3800], desc[UR4][R158.64] ;  /* 0x038000009e9d9fae */ /* 0x0003e2000b981a04 */
[----:B------:R-:W-:Y:S01]  /*a310*/  LOP3.LUT R131, R131, 0xc0, R132, 0xf8, !PT ;  /* 0x000000c083837812 */ /* 0x000fe200078ef884 */
[----:B------:R-:W-:Y:S01]  /*a320*/  @!P1 IMAD.X R161, R163, 0x1, R86, P0 ;  /* 0x00000001a3a19824 */ /* 0x000fe200000e0656 */
[--C-:B------:R-:W-:Y:S02]  /*a330*/  LOP3.LUT R3, R130, 0x20, R132.reuse, 0xf8, !PT ;  /* 0x0000002082037812 */ /* 0x100fe400078ef884 */
[----:B------:R-:W-:Y:S01]  /*a340*/  @P1 STS.128 [R157+0x3800], RZ ;  /* 0x003800ff9d001388 */ /* 0x000fe20000000c00 */
[----:B------:R-:W-:Y:S02]  /*a350*/  LOP3.LUT R131, R131, R0, RZ, 0x3c, !PT ;  /* 0x0000000083837212 */ /* 0x000fe400078e3cff */
[----:B------:R-:W-:Y:S02]  /*a360*/  LOP3.LUT R0, R3, 0x100, R132, 0xf8, !PT ;  /* 0x0000010003007812 */ /* 0x000fe400078ef884 */
[----:B------:R-:W-:Y:S01]  /*a370*/  @!PT LDS RZ, [RZ] ;  /* 0x00000000fffff984 */ /* 0x000fe20000000800 */
[----:B------:R-:W-:Y:S01]  /*a380*/  @!PT LDS RZ, [RZ] ;  /* 0x00000000fffff984 */ /* 0x000fe20000000800 */
[----:B------:R-:W-:Y:S01]  /*a390*/  @!PT LDS RZ, [RZ] ;  /* 0x00000000fffff984 */ /* 0x000fe20000000800 */
[----:B------:R1:W-:Y:S01]  /*a3a0*/  @!P1 LDGSTS.E.BYPASS.LTC128B.128 [R157+0x4000], desc[UR4][R162.64] ;  /* 0x04000000a29d9fae */ /* 0x0003e2000b981a04 */
[----:B------:R-:W-:Y:S02]  /*a3b0*/  LEA R2, R2, UR6, 0x1 ;  /* 0x0000000602027c11 */ /* 0x000fe4000f8e08ff */
[----:B------:R-:W-:Y:S02]  /*a3c0*/  LOP3.LUT R3, R0, R131, RZ, 0xfc, !PT ;  /* 0x0000008300037212 */ /* 0x000fe400078efcff */
[----:B------:R-:W-:Y:S01]  /*a3d0*/  @P1 STS.128 [R157+0x4000], RZ ;  /* 0x004000ff9d001388 */ /* 0x000fe20000000c00 */
[----:B------:R-:W-:Y:S02]  /*a3e0*/  LOP3.LUT P0, RZ, R128, 0x4, RZ, 0xc0, !PT ;  /* 0x0000000480ff7812 */ /* 0x000fe4000780c0ff */
[----:B------:R-:W-:Y:S02]  /*a3f0*/  LEA R0, R3, UR6, 0x1 ;  /* 0x0000000603007c11 */ /* 0x000fe4000f8e08ff */
[----:B------:R-:W-:Y:S01]  /*a400*/  @!PT LDS RZ, [RZ] ;  /* 0x00000000fffff984 */ /* 0x000fe20000000800 */
[----:B------:R-:W-:Y:S01]  /*a410*/  @!PT LDS RZ, [RZ] ;  /* 0x00000000fffff984 */ /* 0x000fe20000000800 */
[----:B------:R-:W-:Y:S01]  /*a420*/  @!PT LDS RZ, [RZ] ;  /* 0x00000000fffff984 */ /* 0x000fe20000000800 */
[----:B------:R1:W-:Y:S01]  /*a430*/  @!P1 LDGSTS.E.BYPASS.LTC128B.128 [R157+0x4800], desc[UR4][R160.64] ;  /* 0x04800000a09d9fae */ /* 0x0003e2000b981a04 */
[----:B------:R-:W-:Y:S01]  /*a440*/  IMAD.MOV.U32 R3, RZ, RZ, 0x20 ;  /* 0x00000020ff037424 */ /* 0x000fe200078e00ff */
[----:B------:R-:W-:Y:S03]  /*a450*/  ISETP.NE.AND P3, PT, R149, RZ, PT ;  /* 0x000000ff9500720c */ /* 0x000fe60003f65270 */
[----:B------:R-:W-:Y:S01]  /*a460*/  @P1 STS.128 [R157+0x4800], RZ ;  /* 0x004800ff9d001388 */ /* 0x000fe20000000c00 */
[----:B------:R-:W-:Y:S04]  /*a470*/  SEL R3, R3, 0xffffffe0, !P0 ;  /* 0xffffffe003037807 */ /* 0x000fe80004000000 */
        /* <DEDUP_REMOVED lines=9> */
[----:B------:R-:W1:Y:S01]  /*a510*/  LDSM.16.M88.4 R124, [R2+0x2c00] ;  /* 0x002c0000027c783b */ /* 0x000e620000000200 */
[C---:B--2---:R-:W-:Y:S03]  /*a520*/  HMMA.16816.F32.BF16 R4, R92.reuse, R96, RZ ;  /* 0x000000605c04723c */ /* 0x044fe600000418ff */
[--C-:B------:R-:W-:Y:S02]  /*a530*/  IMAD.IADD R96, R0, 0x1, R3.reuse ;  /* 0x0000000100607824 */ /* 0x100fe400078e0203 */
[----:B------:R-:W-:Y:S03]  /*a540*/  IMAD.IADD R0, R2, 0x1, R3 ;  /* 0x0000000102007824 */ /* 0x000fe600078e0203 */
[C---:B------:R-:W-:Y:S01]  /*a550*/  HMMA.16816.F32.BF16 R8, R92.reuse, R98, RZ ;  /* 0x000000625c08723c */ /* 0x040fe200000418ff */
[----:B------:R-:W-:Y:S07]  /*a560*/  LDSM.16.M88.4 R96, [R96] ;  /* 0x000000006060783b */ /* 0x000fee0000000200 */
[C---:B---3--:R-:W-:Y:S08]  /*a570*/  HMMA.16816.F32.BF16 R12, R92.reuse, R100, RZ ;  /* 0x000000645c0c723c */ /* 0x048ff000000418ff */
[C---:B------:R-:W-:Y:S08]  /*a580*/  HMMA.16816.F32.BF16 R16, R92.reuse, R102, RZ ;  /* 0x000000665c10723c */ /* 0x040ff000000418ff */
[C---:B----4-:R-:W-:Y:S08]  /*a590*/  HMMA.16816.F32.BF16 R20, R92.reuse, R104, RZ ;  /* 0x000000685c14723c */ /* 0x050ff000000418ff */
        /* <DEDUP_REMOVED lines=53> */
[----:B------:R-:W2:Y:S02]  /*a8f0*/  LD.E R95, desc[UR4][R84.64+0x170] ;  /* 0x00017004545f7980 */ /* 0x000ea4000c101900 */
[----:B--2---:R-:W-:Y:S04]  /*a900*/  IABS R91, R95 ;  /* 0x0000005f005b7213 */ /* 0x004fe80000000000 */
[----:B------:R-:W1:Y:S10]  /*a910*/  I2F.RP R86, R91 ;  /* 0x0000005b00567306 */ /* 0x000e740000209400 */
[----:B-1----:R-:W1:Y:S02]  /*a920*/  MUFU.RCP R0, R86 ;  /* 0x0000005600007308 */ /* 0x002e640000001000 */
[----:B-1----:R-:W-:Y:S02]  /*a930*/  VIADD R92, R0, 0xffffffe ;  /* 0x0ffffffe005c7836 */ /* 0x002fe40000000000 */
[----:B------:R-:W-:Y:S06]  /*a940*/  VIADD R86, R154, 0xffffff00 ;  /* 0xffffff009a567836 */ /* 0x000fec0000000000 */
[----:B------:R1:W2:Y:S02]  /*a950*/  F2I.FTZ.U32.TRUNC.NTZ R93, R92 ;  /* 0x0000005c005d7305 */ /* 0x0002a4000021f000 */
[----:B-1----:R-:W-:Y:S01]  /*a960*/  MOV R92, RZ ;  /* 0x000000ff005c7202 */ /* 0x002fe20000000f00 */
[--C-:B--2---:R-:W-:Y:S04]  /*a970*/  IMAD.MOV R0, RZ, RZ, -R93.reuse ;  /* 0x000000ffff007224 */ /* 0x104fe800078e0a5d */
[----:B------:R-:W-:Y:S01]  /*a980*/  IMAD R3, R0, R91, RZ ;  /* 0x0000005b00037224 */ /* 0x000fe200078e02ff */
[----:B------:R-:W-:Y:S02]  /*a990*/  IABS R0, R2 ;  /* 0x0000000200007213 */ /* 0x000fe40000000000 */
[----:B------:R-:W-:Y:S01]  /*a9a0*/  LOP3.LUT R2, R2, R95, RZ, 0x3c, !PT ;  /* 0x0000005f02027212 */ /* 0x000fe200078e3cff */
[----:B------:R-:W-:Y:S01]  /*a9b0*/  IMAD.HI.U32 R93, R93, R3, R92 ;  /* 0x000000035d5d7227 */ /* 0x000fe200078e005c */
[----:B------:R-:W-:Y:S05]  /*a9c0*/  IABS R3, R95 ;  /* 0x0000005f00037213 */ /* 0x000fea0000000000 */
        /* <DEDUP_REMOVED lines=14> */
[----:B------:R-:W-:Y:S11]  /*aab0*/  ISETP.GT.U32.AND P3, PT, R91, R0, PT ;  /* 0x000000005b00720c */ /* 0x000ff60003f64070 */
[----:B------:R-:W-:Y:S02]  /*aac0*/  @!UPT UIADD3 URZ, UPT, UPT, URZ, URZ, URZ ;  /* 0x000000fffffff290 */ /* 0x000fe4000fffe0ff */
[-C--:B------:R-:W-:Y:S01]  /*aad0*/  @!P3 IADD3 R0, PT, PT, R0, -R91.reuse, RZ ;  /* 0x8000005b0000b210 */ /* 0x080fe20007ffe0ff */
[----:B------:R-:W-:Y:S01]  /*aae0*/  @!P3 VIADD R93, R93, 0x1 ;  /* 0x000000015d5db836 */ /* 0x000fe20000000000 */
[----:B------:R-:W-:Y:S02]  /*aaf0*/  ISETP.GE.AND P3, PT, R86, RZ, PT ;  /* 0x000000ff5600720c */ /* 0x000fe40003f66270 */
[----:B------:R-:W-:Y:S02]  /*ab00*/  ISETP.GE.U32.AND P5, PT, R0, R91, PT ;  /* 0x0000005b0000720c */ /* 0x000fe40003fa6070 */
[----:B------:R-:W-:Y:S11]  /*ab10*/  LOP3.LUT R91, RZ, R95, RZ, 0x33, !PT ;  /* 0x0000005fff5b7212 */ /* 0x000ff600078e33ff */
[----:B------:R-:W-:Y:S01]  /*ab20*/  @P5 VIADD R93, R93, 0x1 ;  /* 0x000000015d5d5836 */ /* 0x000fe20000000000 */
[----:B------:R-:W-:Y:S03]  /*ab30*/  ISETP.GE.AND P5, PT, R2, RZ, PT ;  /* 0x000000ff0200720c */ /* 0x000fe60003fa6270 */
[----:B------:R-:W-:Y:S05]  /*ab40*/  @!P3 IMAD.MOV R93, RZ, RZ, -R93 ;  /* 0x000000ffff5db224 */ /* 0x000fea00078e0a5d */
[----:B------:R-:W-:Y:S02]  /*ab50*/  SEL R97, R91, R93, !P4 ;  /* 0x0000005d5b617207 */ /* 0x000fe40006000000 */
[----:B------:R-:W2:Y:S02]  /*ab60*/  LD.E.64 R92, desc[UR4][R84.64+0x38] ;  /* 0x00003804545c7980 */ /* 0x000ea4000c101b00 */
[C---:B------:R-:W-:Y:S02]  /*ab70*/  LEA R98, P3, R97.reuse, R150, 0x2 ;  /* 0x0000009661627211 */ /* 0x040fe400078610ff */
[----:B------:R-:W-:Y:S02]  /*ab80*/  @!P5 IADD3 R88, PT, PT, -R88, RZ, RZ ;  /* 0x000000ff5858d210 */ /* 0x000fe40007ffe1ff */
[-C--:B------:R-:W-:Y:S02]  /*ab90*/  LEA.HI.X.SX32 R99, R97, R151.reuse, 0x2, P3 ;  /* 0x0000009761637211 */ /* 0x080fe400018f16ff */
[----:B------:R-:W-:Y:S03]  /*aba0*/  SEL R91, R91, R88, !P4 ;  /* 0x000000585b5b7207 */ /* 0x000fe60006000000 */
[----:B------:R-:W3:Y:S01]  /*abb0*/  LD.E R3, desc[UR4][R98.64] ;  /* 0x0000000462037980 */ /* 0x000ee2000c101900 */
[C---:B------:R-:W-:Y:S01]  /*abc0*/  LEA R100, P3, R91.reuse, R150, 0x2 ;  /* 0x000000965b647211 */ /* 0x040fe200078610ff */
[C---:B------:R-:W-:Y:S02]  /*abd0*/  IMAD.IADD R2, R91.reuse, 0x1, -R97 ;  /* 0x000000015b027824 */ /* 0x040fe400078e0a61 */
[----:B------:R-:W4:Y:S01]  /*abe0*/  LD.E.64 R96, desc[UR4][R84.64+0x20] ;  /* 0x0000200454607980 */ /* 0x000f22000c101b00 */
[----:B------:R-:W-:Y:S01]  /*abf0*/  LEA.HI.X.SX32 R101, R91, R151, 0x2, P3 ;  /* 0x000000975b657211 */ /* 0x000fe200018f16ff */
[----:B------:R-:W-:Y:S04]  /*ac00*/  IMAD R95, R95, R2, -0x80 ;  /* 0xffffff805f5f7424 */ /* 0x000fe800078e0202 */
[----:B------:R-:W3:Y:S01]  /*ac10*/  LD.E R0, desc[UR4][R100.64] ;  /* 0x0000000464007980 */ /* 0x000ee2000c101900 */
[----:B------:R-:W-:Y:S01]  /*ac20*/  SHF.R.S32.HI R91, RZ, 0x1f, R95 ;  /* 0x0000001fff5b7819 */ /* 0x000fe2000001145f */
[----:B--2---:R-:W-:Y:S04]  /*ac30*/  IMAD R2, R93, R95, RZ ;  /* 0x0000005f5d027224 */ /* 0x004fe800078e02ff */
[C---:B------:R-:W-:Y:S02]  /*ac40*/  IMAD R2, R92.reuse, R91, R2 ;  /* 0x0000005b5c027224 */ /* 0x040fe400078e0202 */
[----:B------:R-:W-:Y:S05]  /*ac50*/  IMAD.WIDE.U32 R92, R92, R95, RZ ;  /* 0x0000005f5c5c7225 */ /* 0x000fea00078e00ff */
[----:B------:R-:W-:Y:S01]  /*ac60*/  IADD3 R93, PT, PT, R93, R2, RZ ;  /* 0x000000025d5d7210 */ /* 0x000fe20007ffe0ff */
[----:B---3--:R-:W-:Y:S04]  /*ac70*/  IMAD.IADD R3, R3, 0x1, -R0 ;  /* 0x0000000103037824 */ /* 0x008fe800078e0a00 */
[----:B----4-:R-:W-:Y:S01]  /*ac80*/  IMAD R91, R97, R3, RZ ;  /* 0x00000003615b7224 */ /* 0x010fe200078e02ff */
[----:B------:R-:W-:Y:S01]  /*ac90*/  SHF.R.S32.HI R0, RZ, 0x1f, R3 ;  /* 0x0000001fff007819 */ /* 0x000fe20000011403 */
[----:B------:R-:W-:Y:S04]  /*aca0*/  IMAD.WIDE.U32 R92, R3, R96, R92 ;  /* 0x00000060035c7225 */ /* 0x000fe800078e005c */
[----:B------:R-:W-:Y:S01]  /*acb0*/  IMAD R91, R96, R0, R91 ;  /* 0x00000000605b7224 */ /* 0x000fe200078e025b */
[C---:B------:R-:W-:Y:S03]  /*acc0*/  LEA R138, P3, R92.reuse, R138, 0x1 ;  /* 0x0000008a5c8a7211 */ /* 0x040fe600078608ff */
[----:B------:R-:W-:Y:S05]  /*acd0*/  IMAD.IADD R91, R93, 0x1, R91 ;  /* 0x000000015d5b7824 */ /* 0x000fea00078e025b */
[----:B------:R-:W-:Y:S02]  /*ace0*/  LEA.HI.X R133, R92, R133, R91, 0x1, P3 ;  /* 0x000000855c857211 */ /* 0x000fe400018f0c5b */
.L_x_6495:
[----:B------:R-:W-:Y:S05]  /*acf0*/  BSYNC.RECONVERGENT B0 ;  /* 0x0000000000007941 */ /* 0x000fea0003800200 */
.L_x_6494:
[----:B------:R-:W-:Y:S01]  /*ad00*/  @!P1 IMAD.MOV.U32 R139, RZ, RZ, R133 ;  /* 0x000000ffff8b9224 */ /* 0x000fe200078e0085 */
[CC--:B------:R-:W-:Y:S01]  /*ad10*/  @!P1 LEA R92, P6, R134.reuse, R138.reuse, 0x6 ;  /* 0x0000008a865c9211 */ /* 0x0c0fe200078c30ff */
[C---:B------:R-:W-:Y:S01]  /*ad20*/  @!P1 IMAD.SHL.U32 R3, R134.reuse, 0x40, RZ ;  /* 0x0000004086039824 */ /* 0x040fe200078e00ff */
[C-C-:B------:R-:W-:Y:S01]  /*ad30*/  @!P1 SHF.L.U64.HI R86, R134.reuse, 0x6, R135.reuse ;  /* 0x0000000686569819 */ /* 0x140fe20000010287 */
[C---:B------:R-:W-:Y:S01]  /*ad40*/  @!P1 IMAD.SHL.U32 R91, R134.reuse, 0x40, RZ ;  /* 0x00000040865b9824 */ /* 0x040fe200078e00ff */
[----:B------:R-:W-:Y:S01]  /*ad50*/  @!PT LDS RZ, [RZ] ;  /* 0x00000000fffff984 */ /* 0x000fe20000000800 */
[----:B------:R-:W-:Y:S01]  /*ad60*/  @!PT LDS RZ, [RZ] ;  /* 0x00000000fffff984 */ /* 0x000fe20000000800 */
[----:B------:R-:W-:Y:S01]  /*ad70*/  @!PT LDS RZ, [RZ] ;  /* 0x00000000fffff984 */ /* 0x000fe20000000800 */
[----:B------:R1:W-:Y:S01]  /*ad80*/  @!P1 LDGSTS.E.BYPASS.LTC128B.128 [R157+0x1000], desc[UR4][R138.64] ;  /* 0x010000008a9d9fae */ /* 0x0003e2000b981a04 */
[CC--:B------:R-:W-:Y:S02]  /*ad90*/  @!P1 LEA.HI.X R93, R134.reuse, R133.reuse, R135, 0x6, P6 ;  /* 0x00000085865d9211 */ /* 0x0c0fe400030f3487 */
[-C--:B------:R-:W-:Y:S01]  /*ada0*/  @!P1 IADD3 R2, P4, P3, R3, R138.reuse, R3 ;  /* 0x0000008a03029210 */ /* 0x080fe20007b9e003 */
[----:B------:R1:W-:Y:S01]  /*adb0*/  @P1 STS.128 [R157+0x1000], RZ ;  /* 0x001000ff9d001388 */ /* 0x0003e20000000c00 */
[----:B------:R-:W-:Y:S02]  /*adc0*/  @!P1 SHF.L.U64.HI R88, R134, 0x6, R135 ;  /* 0x0000000686589819 */ /* 0x000fe40000010287 */
[----:B------:R-:W-:Y:S01]  /*add0*/  @!P1 IADD3.X R0, PT, PT, R86, R133, R86, P4, P3 ;  /* 0x0000008556009210 */ /* 0x000fe200027e6456 */
[----:B------:R-:W-:Y:S01]  /*ade0*/  @!PT LDS RZ, [RZ] ;  /* 0x00000000fffff984 */ /* 0x000fe20000000800 */
[----:B------:R-:W-:Y:S01]  /*adf0*/  @!PT LDS RZ, [RZ] ;  /* 0x00000000fffff984 */ /* 0x000fe20000000800 */
[----:B------:R-:W-:Y:S01]  /*ae00*/  @!PT LDS RZ, [RZ] ;  /* 0x00000000fffff984 */ /* 0x000fe20000000800 */
[----:B------:R1:W-:Y:S01]  /*ae10*/  @!P1 LDGSTS.E.BYPASS.LTC128B.128 [R157+0x1800], desc[UR4][R92.64] ;  /* 0x018000005c9d9fae */ /* 0x0003e2000b981a04 */
[----:B------:R-:W-:Y:S02]  /*ae20*/  @!P1 IADD3 R94, P5, P4, R91, R138, R91 ;  /* 0x0000008a5b5e9210 */ /* 0x000fe40007cbe05b */
[----:B------:R-:W-:Y:S01]  /*ae30*/  @!P1 IADD3 R2, P3, PT, R2, R3, RZ ;  /* 0x0000000302029210 */ /* 0x000fe20007f7e0ff */
[----:B------:R1:W-:Y:S01]  /*ae40*/  @P1 STS.128 [R157+0x1800], RZ ;  /* 0x001800ff9d001388 */ /* 0x0003e20000000c00 */
[----:B------:R-:W-:Y:S03]  /*ae50*/  @!P1 IADD3.X R95, PT, PT, R88, R133, R88, P5, P4 ;  /* 0x00000085585f9210 */ /* 0x000fe60002fe8458 */
        /* <DEDUP_REMOVED lines=12> */
.L_x_6493:
[----:B------:R-:W-:Y:S05]  /*af20*/  BSYNC.RECONVERGENT B1 ;  /* 0x0000000000017941 */ /* 0x000fea0003800200 */
.L_x_6492:
        /* <DEDUP_REMOVED lines=44> */
[----:B------:R-:W-:Y:S02]  /*b1f0*/  MOV R89, R0 ;  /* 0x0000000000597202 */ /* 0x000fe40000000f00 */
[C---:B------:R-:W-:Y:S01]  /*b200*/  FSETP.NEU.FTZ.AND P1, PT, R2.reuse, -INF , PT ;  /* 0xff8000000200780b */ /* 0x040fe20003f3d000 */
[C---:B--2---:R-:W-:Y:S01]  /*b210*/  FMUL.FTZ R86, R3.reuse, R88 ;  /* 0x0000005803567220 */ /* 0x044fe20000410000 */
[----:B------:R-:W-:Y:S01]  /*b220*/  FADD.FTZ R88, -R2, R87 ;  /* 0x0000005702587221 */ /* 0x000fe20000010100 */
[C---:B------:R-:W-:Y:S01]  /*b230*/  FMUL.FTZ R106, R3.reuse, R2 ;  /* 0x00000002036a7220 */ /* 0x040fe20000410000 */
[C---:B------:R-:W-:Y:S02]  /*b240*/  FMUL.FTZ R104, R3.reuse, R0 ;  /* 0x0000000003687220 */ /* 0x040fe40000410000 */
[----:B------:R-:W-:Y:S01]  /*b250*/  FMUL.FTZ R87, R3, R88 ;  /* 0x0000005803577220 */ /* 0x000fe20000410000 */
[----:B------:R-:W1:Y:S01]  /*b260*/  MUFU.EX2 R86, R86 ;  /* 0x0000005600567308 */ /* 0x000e620000000800 */
[----:B------:R-:W-:Y:S02]  /*b270*/  LEA R88, R131, UR6, 0x1 ;  /* 0x0000000683587c11 */ /* 0x000fe4000f8e08ff */
[----:B------:R-:W-:Y:S02]  /*b280*/  FSEL R106, R106, RZ, P1 ;  /* 0x000000ff6a6a7208 */ /* 0x000fe40000800000 */
[----:B------:R-:W-:Y:S01]  /*b290*/  IADD3 R91, PT, PT, R88, 0x3020, RZ ;  /* 0x00003020585b7810 */ /* 0x000fe20007ffe0ff */
[----:B------:R-:W2:Y:S01]  /*b2a0*/  LDSM.16.MT88.4 R96, [R88+0x3000] ;  /* 0x003000005860783b */ /* 0x000ea20000004200 */
[----:B------:R-:W-:Y:S03]  /*b2b0*/  FSETP.NEU.FTZ.AND P1, PT, R0, -INF , PT ;  /* 0xff8000000000780b */ /* 0x000fe60003f3d000 */
[----:B------:R-:W3:Y:S01]  /*b2c0*/  MUFU.EX2 R87, R87 ;  /* 0x0000005700577308 */ /* 0x000ee20000000800 */
        /* <DEDUP_REMOVED lines=8> */
[--C-:B------:R-:W-:Y:S01]  /*b350*/  FFMA.FTZ R101, R7, R3, -R104.reuse ;  /* 0x0000000307657223 */ /* 0x100fe20000010868 */
[C---:B-1----:R-:W-:Y:S01]  /*b360*/  FMUL.FTZ R70, R86.reuse, R70 ;  /* 0x0000004656467220 */ /* 0x042fe20000410000 */
[C---:B------:R-:W-:Y:S01]  /*b370*/  FMUL.FTZ R71, R86.reuse, R71 ;  /* 0x0000004756477220 */ /* 0x040fe20000410000 */
[C---:B------:R-:W-:Y:S01]  /*b380*/  FMUL.FTZ R74, R86.reuse, R74 ;  /* 0x0000004a564a7220 */ /* 0x040fe20000410000 */
[C---:B------:R-:W-:Y:S01]  /*b390*/  FMUL.FTZ R75, R86.reuse, R75 ;  /* 0x0000004b564b7220 */ /* 0x040fe20000410000 */
[C---:B------:R-:W-:Y:S01]  /*b3a0*/  FMUL.FTZ R78, R86.reuse, R78 ;  /* 0x0000004e564e7220 */ /* 0x040fe20000410000 */
[C---:B------:R-:W-:Y:S03]  /*b3b0*/  FMUL.FTZ R79, R86.reuse, R79 ;  /* 0x0000004f564f7220 */ /* 0x040fe60000410000 */
[----:B------:R-:W1:Y:S01]  /*b3c0*/  MUFU.EX2 R102, R102 ;  /* 0x0000006600667308 */ /* 0x000e620000000800 */
[C---:B---3--:R-:W-:Y:S01]  /*b3d0*/  FMUL.FTZ R68, R87.reuse, R68 ;  /* 0x0000004457447220 */ /* 0x048fe20000410000 */
[C---:B------:R-:W-:Y:S01]  /*b3e0*/  FMUL.FTZ R69, R87.reuse, R69 ;  /* 0x0000004557457220 */ /* 0x040fe20000410000 */
[C---:B------:R-:W-:Y:S01]  /*b3f0*/  FMUL.FTZ R72, R87.reuse, R72 ;  /* 0x0000004857487220 */ /* 0x040fe20000410000 */
[C---:B------:R-:W-:Y:S01]  /*b400*/  FMUL.FTZ R73, R87.reuse, R73 ;  /* 0x0000004957497220 */ /* 0x040fe20000410000 */
[C---:B------:R-:W-:Y:S01]  /*b410*/  FMUL.FTZ R76, R87.reuse, R76 ;  /* 0x0000004c574c7220 */ /* 0x040fe20000410000 */
[C---:B------:R-:W-:Y:S01]  /*b420*/  FMUL.FTZ R77, R87.reuse, R77 ;  /* 0x0000004d574d7220 */ /* 0x040fe20000410000 */
[C---:B------:R-:W-:Y:S03]  /*b430*/  FMUL.FTZ R82, R86.reuse, R82 ;  /* 0x0000005256527220 */ /* 0x040fe60000410000 */
[----:B------:R-:W-:Y:S01]  /*b440*/  MUFU.EX2 R101, R101 ;  /* 0x0000006500657308 */ /* 0x000fe20000000800 */
[----:B------:R-:W-:Y:S01]  /*b450*/  FMUL.FTZ R83, R86, R83 ;  /* 0x0000005356537220 */ /* 0x000fe20000410000 */
[C---:B------:R-:W-:Y:S01]  /*b460*/  FMUL.FTZ R80, R87.reuse, R80 ;  /* 0x0000005057507220 */ /* 0x040fe20000410000 */
[----:B------:R-:W-:Y:S01]  /*b470*/  FMUL.FTZ R81, R87, R81 ;  /* 0x0000005157517220 */ /* 0x000fe20000410000 */
[-C--:B------:R-:W-:Y:S01]  /*b480*/  FFMA.FTZ R103, R6, R3.reuse, -R104 ;  /* 0x0000000306677223 */ /* 0x080fe20000010868 */
[-CC-:B------:R-:W-:Y:S01]  /*b490*/  FFMA.FTZ R110, R20, R3.reuse, -R106.reuse ;  /* 0x00000003146e7223 */ /* 0x180fe2000001086a */
[-CC-:B------:R-:W-:Y:S01]  /*b4a0*/  FFMA.FTZ R113, R25, R3.reuse, -R106.reuse ;  /* 0x0000000319717223 */ /* 0x180fe2000001086a */
[-C--:B------:R-:W-:Y:S03]  /*b4b0*/  FFMA.FTZ R112, R32, R3.reuse, -R106 ;  /* 0x0000000320707223 */ /* 0x080fe6000001086a */
[----:B------:R-:W-:Y:S01]  /*b4c0*/  MUFU.EX2 R108, R108 ;  /* 0x0000006c006c7308 */ /* 0x000fe20000000800 */
[----:B-1----:R-:W-:Y:S01]  /*b4d0*/  F2FP.BF16.F32.PACK_AB R92, R100, R102 ;  /* 0x00000066645c723e */ /* 0x002fe200000010ff */
[----:B------:R-:W-:Y:S01]  /*b4e0*/  FFMA.FTZ R102, R87, R156, R102 ;  /* 0x0000009c57667223 */ /* 0x000fe20000010066 */
[-CC-:B------:R-:W-:Y:S01]  /*b4f0*/  FFMA.FTZ R156, R39, R3.reuse, -R104.reuse ;  /* 0x00000003279c7223 */ /* 0x180fe20000010868 */
[-CC-:B------:R-:W-:Y:S01]  /*b500*/  FFMA.FTZ R124, R34, R3.reuse, -R104.reuse ;  /* 0x00000003227c7223 */ /* 0x180fe20000010868 */
[-C--:B------:R-:W-:Y:S01]  /*b510*/  FFMA.FTZ R125, R35, R3.reuse, -R104 ;  /* 0x00000003237d7223 */ /* 0x080fe20000010868 */
[-CC-:B------:R-:W-:Y:S01]  /*b520*/  FFMA.FTZ R119, R28, R3.reuse, -R106.reuse ;  /* 0x000000031c777223 */ /* 0x180fe2000001086a */
[-CC-:B------:R-:W-:Y:S03]  /*b530*/  FFMA.FTZ R132, R8, R3.reuse, -R106.reuse ;  /* 0x0000000308847223 */ /* 0x180fe6000001086a */
[----:B------:R-:W1:Y:S01]  /*b540*/  MUFU.EX2 R103, R103 ;  /* 0x0000006700677308 */ /* 0x000e620000000800 */
        /* <DEDUP_REMOVED lines=11> */
[-C--:B------:R-:W-:Y:S01]  /*b600*/  FFMA.FTZ R107, R21, R3.reuse, -R106 ;  /* 0x00000003156b7223 */ /* 0x080fe2000001086a */
[-CC-:B------:R-:W-:Y:S01]  /*b610*/  FFMA.FTZ R116, R22, R3.reuse, -R104.reuse ;  /* 0x0000000316747223 */ /* 0x180fe20000010868 */
[-CC-:B------:R-:W-:Y:S01]  /*b620*/  FFMA.FTZ R109, R23, R3.reuse, -R104.reuse ;  /* 0x00000003176d7223 */ /* 0x180fe20000010868 */
[----:B------:R-:W-:Y:S03]  /*b630*/  FFMA.FTZ R120, R26, R3, -R104 ;  /* 0x000000031a787223 */ /* 0x000fe60000010868 */
[----:B------:R-:W3:Y:S01]  /*b640*/  MUFU.EX2 R127, R127 ;  /* 0x0000007f007f7308 */ /* 0x000ee20000000800 */
[----:B-1----:R-:W-:Y:S01]  /*b650*/  F2FP.BF16.F32.PACK_AB R93, R101, R103 ;  /* 0x00000067655d723e */ /* 0x002fe200000010ff */
[----:B------:R-:W-:Y:S01]  /*b660*/  FFMA.FTZ R103, R86, R155, R103 ;  /* 0x0000009b56677223 */ /* 0x000fe20000010067 */
[----:B------:R-:W-:Y:S01]  /*b670*/  FADD.FTZ R155, R100, R102 ;  /* 0x00000066649b7221 */ /* 0x000fe20000010000 */
[-C--:B------:R-:W-:Y:S01]  /*b680*/  FFMA.FTZ R86, R24, R3.reuse, -R106 ;  /* 0x0000000318567223 */ /* 0x080fe2000001086a */
[-CC-:B------:R-:W-:Y:S01]  /*b690*/  FFMA.FTZ R123, R27, R3.reuse, -R104.reuse ;  /* 0x000000031b7b7223 */ /* 0x180fe20000010868 */
[----:B------:R-:W-:Y:S01]  /*b6a0*/  FADD.FTZ R33, R101, R103 ;  /* 0x0000006765217221 */ /* 0x000fe20000010000 */
[-CC-:B------:R-:W-:Y:S03]  /*b6b0*/  FFMA.FTZ R118, R30, R3.reuse, -R104.reuse ;  /* 0x000000031e767223 */ /* 0x180fe60000010868 */
[----:B------:R-:W-:Y:S01]  /*b6c0*/  MUFU.EX2 R160, R160 ;  /* 0x000000a000a07308 */ /* 0x000fe20000000800 */
[----:B------:R-:W-:Y:S01]  /*b6d0*/  LDSM.16.MT88.4 R100, [R88+0x3800] ;  /* 0x003800005864783b */ /* 0x000fe20000004200 */
[-C--:B------:R-:W-:Y:S01]  /*b6e0*/  FFMA.FTZ R117, R31, R3.reuse, -R104 ;  /* 0x000000031f757223 */ /* 0x080fe20000010868 */
[-CC-:B------:R-:W-:Y:S01]  /*b6f0*/  FFMA.FTZ R48, R48, R3.reuse, -R106.reuse ;  /* 0x0000000330307223 */ /* 0x180fe2000001086a */
[-C--:B------:R-:W-:Y:S01]  /*b700*/  FFMA.FTZ R49, R49, R3.reuse, -R106 ;  /* 0x0000000331317223 */ /* 0x080fe2000001086a */
[-C--:B------:R-:W-:Y:S01]  /*b710*/  FFMA.FTZ R51, R51, R3.reuse, -R104 ;  /* 0x0000000333337223 */ /* 0x080fe20000010868 */
[-C--:B------:R-:W-:Y:S01]  /*b720*/  FFMA.FTZ R53, R53, R3.reuse, -R106 ;  /* 0x0000000335357223 */ /* 0x080fe2000001086a */
[-C--:B------:R-:W-:Y:S03]  /*b730*/  FFMA.FTZ R55, R55, R3.reuse, -R104 ;  /* 0x0000000337377223 */ /* 0x080fe60000010868 */
[----:B------:R-:W1:Y:S01]  /*b740*/  MUFU.EX2 R131, R131 ;  /* 0x0000008300837308 */ /* 0x000e620000000800 */
[----:B---3--:R-:W-:Y:S01]  /*b750*/  F2FP.BF16.F32.PACK_AB R94, R127, R132 ;  /* 0x000000847f5e723e */ /* 0x008fe200000010ff */
[-C--:B------:R-:W-:Y:S01]  /*b760*/  FFMA.FTZ R57, R57, R3.reuse, -R106 ;  /* 0x0000000339397223 */ /* 0x080fe2000001086a */
[-CC-:B------:R-:W-:Y:S01]  /*b770*/  FFMA.FTZ R59, R59, R3.reuse, -R104.reuse ;  /* 0x000000033b3b7223 */ /* 0x180fe20000010868 */
[-CC-:B------:R-:W-:Y:S01]  /*b780*/  FFMA.FTZ R63, R63, R3.reuse, -R104.reuse ;  /* 0x000000033f3f7223 */ /* 0x180fe20000010868 */
[----:B------:R-:W-:Y:S01]  /*b790*/  MOV R87, R2 ;  /* 0x0000000200577202 */ /* 0x000fe20000000f00 */
[-C--:B------:R-:W-:Y:S01]  /*b7a0*/  FFMA.FTZ R66, R66, R3.reuse, -R104 ;  /* 0x0000000342427223 */ /* 0x080fe20000010868 */
[----:B------:R-:W-:Y:S03]  /*b7b0*/  FFMA.FTZ R61, R61, R3, -R106 ;  /* 0x000000033d3d7223 */ /* 0x000fe6000001086a */
[----:B------:R-:W-:Y:S10]  /*b7c0*/  MUFU.EX2 R121, R121 ;  /* 0x0000007900797308 */ /* 0x000ff40000000800 */
[----:B------:R-:W3:Y:S01]  /*b7d0*/  MUFU.EX2 R122, R122 ;  /* 0x0000007a007a7308 */ /* 0x000ee20000000800 */
[C---:B-1----:R-:W-:Y:S01]  /*b7e0*/  F2FP.BF16.F32.PACK_AB R95, R131.reuse, R160 ;  /* 0x000000a0835f723e */ /* 0x042fe200000010ff */
[----:B------:R-:W-:Y:S04]  /*b7f0*/  FADD.FTZ R160, R160, R33 ;  /* 0x00000021a0a07221 */ /* 0x000fe80000010000 */
[----:B------:R-:W-:Y:S04]  /*b800*/  FADD.FTZ R160, R131, R160 ;  /* 0x000000a083a07221 */ /* 0x000fe80000010000 */
[----:B------:R-:W-:Y:S01]  /*b810*/  MUFU.EX2 R139, R139 ;  /* 0x0000008b008b7308 */ /* 0x000fe20000000800 */
[C---:B--2---:R-:W-:Y:S05]  /*b820*/  HMMA.16816.F32.BF16 R68, R92.reuse, R96, R68 ;  /* 0x000000605c44723c */ /* 0x044fea0000041844 */
[----:B------:R-:W-:Y:S04]  /*b830*/  IADD3 R96, PT, PT, R88, 0x3000, RZ ;  /* 0x0000300058607810 */ /* 0x000fe80007ffe0ff */
[----:B------:R-:W1:Y:S01]  /*b840*/  MUFU.EX2 R126, R126 ;  /* 0x0000007e007e7308 */ /* 0x000e620000000800 */
[C---:B------:R-:W-:Y:S03]  /*b850*/  HMMA.16816.F32.BF16 R72, R92.reuse, R98, R72 ;  /* 0x000000625c48723c */ /* 0x040fe60000041848 */
[----:B------:R-:W-:Y:S02]  /*b860*/  @P0 IADD3 R91, PT, PT, R96, -0x20, RZ ;  /* 0xffffffe0605b0810 */ /* 0x000fe40007ffe0ff */
[C---:B------:R-:W-:Y:S04]  /*b870*/  ISETP.GT.AND P0, PT, R149.reuse, RZ, PT ;  /* 0x000000ff9500720c */ /* 0x040fe80003f04270 */
[----:B------:R-:W2:Y:S01]  /*b880*/  MUFU.EX2 R105, R105 ;  /* 0x0000006900697308 */ /* 0x000ea20000000800 */
[----:B------:R-:W4:Y:S01]  /*b890*/  LDSM.16.MT88.4 R96, [R91] ;  /* 0x000000005b60783b */ /* 0x000f220000004200 */
[----:B------:R-:W-:Y:S08]  /*b8a0*/  IADD3 R149, PT, PT, R149, -0x1, RZ ;  /* 0xffffffff95957810 */ /* 0x000ff00007ffe0ff */
[----:B------:R-:W-:Y:S10]  /*b8b0*/  MUFU.EX2 R158, R158 ;  /* 0x0000009e009e7308 */ /* 0x000ff40000000800 */
[----:B------:R-:W5:Y:S10]  /*b8c0*/  MUFU.EX2 R111, R111 ;  /* 0x0000006f006f7308 */ /* 0x000f740000000800 */
[----:B------:R-:W-:Y:S10]  /*b8d0*/  MUFU.EX2 R110, R110 ;  /* 0x0000006e006e7308 */ /* 0x000ff40000000800 */
[----:B------:R-:W5:Y:S10]  /*b8e0*/  MUFU.EX2 R107, R107 ;  /* 0x0000006b006b7308 */ /* 0x000f740000000800 */
[----:B------:R-:W-:Y:S01]  /*b8f0*/  MUFU.EX2 R116, R116 ;  /* 0x0000007400747308 */ /* 0x000fe20000000800 */
[C---:B----4-:R-:W-:Y:S09]  /*b900*/  HMMA.16816.F32.BF16 R76, R92.reuse, R96, R76 ;  /* 0x000000605c4c723c */ /* 0x050ff2000004184c */
[----:B------:R-:W4:Y:S01]  /*b910*/  MUFU.EX2 R109, R109 ;  /* 0x0000006d006d7308 */ /* 0x000f220000000800 */
[----:B------:R-:W-:Y:S01]  /*b920*/  HMMA.16816.F32.BF16 R80, R92, R98, R80 ;  /* 0x000000625c50723c */ /* 0x000fe20000041850 */
[----:B------:R-:W4:Y:S02]  /*b930*/  LDSM.16.MT88.4 R96, [R88+0x3400] ;  /* 0x003400005860783b */ /* 0x000f240000004200 */
[----:B---3--:R-:W-:Y:S02]  /*b940*/  F2FP.BF16.F32.PACK_AB R92, R122, R121 ;  /* 0x000000797a5c723e */ /* 0x008fe400000010ff */
[----:B-1----:R-:W-:Y:S01]  /*b950*/  F2FP.BF16.F32.PACK_AB R93, R126, R139 ;  /* 0x0000008b7e5d723e */ /* 0x002fe200000010ff */
[----:B------:R-:W-:Y:S03]  /*b960*/  FADD.FTZ R139, R139, R160 ;  /* 0x000000a08b8b7221 */ /* 0x000fe60000010000 */
[----:B------:R-:W-:Y:S01]  /*b970*/  MUFU.EX2 R86, R86 ;  /* 0x0000005600567308 */ /* 0x000fe20000000800 */
[----:B--2---:R-:W-:Y:S02]  /*b980*/  F2FP.BF16.F32.PACK_AB R94, R108, R105 ;  /* 0x000000696c5e723e */ /* 0x004fe400000010ff */
[----:B-----5:R-:W-:Y:S01]  /*b990*/  F2FP.BF16.F32.PACK_AB R95, R111, R158 ;  /* 0x0000009e6f5f723e */ /* 0x020fe200000010ff */
[----:B------:R-:W-:Y:S01]  /*b9a0*/  FADD.FTZ R139, R126, R139 ;  /* 0x0000008b7e8b7221 */ /* 0x000fe20000010000 */
[----:B------:R-:W-:Y:S05]  /*b9b0*/  F2FP.BF16.F32.PACK_AB R32, R107, R110 ;  /* 0x0000006e6b20723e */ /* 0x000fea00000010ff */
        /* <DEDUP_REMOVED lines=8> */
[----:B-1----:R-:W-:Y:S09]  /*ba40*/  F2FP.BF16.F32.PACK_AB R34, R113, R86 ;  /* 0x000000567122723e */ /* 0x002ff200000010ff */
[----:B------:R-:W-:Y:S01]  /*ba50*/  MUFU.EX2 R119, R119 ;  /* 0x0000007700777308 */ /* 0x000fe20000000800 */
[C---:B------:R-:W-:Y:S09]  /*ba60*/  HMMA.16816.F32.BF16 R68, R92.reuse, R96, R68 ;  /* 0x000000605c44723c */ /* 0x040ff20000041844 */
[----:B------:R-:W1:Y:S01]  /*ba70*/  MUFU.EX2 R114, R114 ;  /* 0x0000007200727308 */ /* 0x000e620000000800 */
[C---:B--2---:R-:W-:Y:S01]  /*ba80*/  F2FP.BF16.F32.PACK_AB R35, R123.reuse, R120 ;  /* 0x000000787b23723e */ /* 0x044fe200000010ff */
[C---:B------:R-:W-:Y:S01]  /*ba90*/  HMMA.16816.F32.BF16 R72, R92.reuse, R98, R72 ;  /* 0x000000625c48723c */ /* 0x040fe20000041848 */
[----:B------:R-:W2:Y:S02]  /*baa0*/  LDSM.16.MT88.4 R96, [R91+0x400] ;  /* 0x000400005b60783b */ /* 0x000ea40000004200 */
[----:B------:R-:W-:Y:S05]  /*bab0*/  FADD.FTZ R120, R120, R109 ;  /* 0x0000006d78787221 */ /* 0x000fea0000010000 */
[----:B------:R-:W-:Y:S01]  /*bac0*/  MUFU.EX2 R118, R118 ;  /* 0x0000007600767308 */ /* 0x000fe20000000800 */
[----:B------:R-:W-:Y:S09]  /*bad0*/  FADD.FTZ R123, R123, R120 ;  /* 0x000000787b7b7221 */ /* 0x000ff20000010000 */
[----:B------:R-:W3:Y:S10]  /*bae0*/  MUFU.EX2 R117, R117 ;  /* 0x0000007500757308 */ /* 0x000ef40000000800 */
[----:B------:R-:W-:Y:S10]  /*baf0*/  MUFU.EX2 R112, R112 ;  /* 0x0000007000707308 */ /* 0x000ff40000000800 */
[----:B------:R-:W4:Y:S10]  /*bb00*/  MUFU.EX2 R115, R115 ;  /* 0x0000007300737308 */ /* 0x000f340000000800 */
[----:B------:R-:W-:Y:S01]  /*bb10*/  MUFU.EX2 R124, R124 ;  /* 0x0000007c007c7308 */ /* 0x000fe20000000800 */
[C---:B--2---:R-:W-:Y:S03]  /*bb20*/  HMMA.16816.F32.BF16 R76, R92.reuse, R96, R76 ;  /* 0x000000605c4c723c */ /* 0x044fe6000004184c */
[-C--:B------:R-:W-:Y:S01]  /*bb30*/  FFMA.FTZ R96, R36, R3.reuse, -R106 ;  /* 0x0000000324607223 */ /* 0x080fe2000001086a */
[-C--:B------:R-:W-:Y:S05]  /*bb40*/  FFMA.FTZ R97, R38, R3.reuse, -R104 ;  /* 0x0000000326617223 */ /* 0x080fea0000010868 */
[----:B------:R-:W2:Y:S01]  /*bb50*/  MUFU.EX2 R125, R125 ;  /* 0x0000007d007d7308 */ /* 0x000ea20000000800 */
[----:B------:R-:W5:Y:S01]  /*bb60*/  LDSM.16.MT88.4 R36, [R91+0x800] ;  /* 0x000800005b24783b */ /* 0x000f620000004200 */
[----:B------:R-:W-:Y:S03]  /*bb70*/  HMMA.16816.F32.BF16 R80, R92, R98, R80 ;  /* 0x000000625c50723c */ /* 0x000fe60000041850 */
[-CC-:B------:R-:W-:Y:S01]  /*bb80*/  FFMA.FTZ R95, R40, R3.reuse, -R106.reuse ;  /* 0x00000003285f7223 */ /* 0x180fe2000001086a */
[-CC-:B------:R-:W-:Y:S04]  /*bb90*/  FFMA.FTZ R94, R41, R3.reuse, -R106.reuse ;  /* 0x00000003295e7223 */ /* 0x180fe8000001086a */
[----:B------:R-:W-:Y:S01]  /*bba0*/  MUFU.EX2 R96, R96 ;  /* 0x0000006000607308 */ /* 0x000fe20000000800 */
[-CC-:B------:R-:W-:Y:S01]  /*bbb0*/  FFMA.FTZ R92, R44, R3.reuse, -R106.reuse ;  /* 0x000000032c5c7223 */ /* 0x180fe2000001086a */
[-C--:B------:R-:W-:Y:S01]  /*bbc0*/  FFMA.FTZ R93, R45, R3.reuse, -R106 ;  /* 0x000000032d5d7223 */ /* 0x080fe2000001086a */
[-CC-:B------:R-:W-:Y:S01]  /*bbd0*/  FFMA.FTZ R99, R47, R3.reuse, -R104.reuse ;  /* 0x000000032f637223 */ /* 0x180fe20000010868 */
[C---:B------:R-:W-:Y:S06]  /*bbe0*/  HMMA.16816.F32.BF16 R68, R32.reuse, R100, R68 ;  /* 0x000000642044723c */ /* 0x040fec0000041844 */
[----:B------:R-:W2:Y:S01]  /*bbf0*/  MUFU.EX2 R29, R29 ;  /* 0x0000001d001d7308 */ /* 0x000ea20000000800 */
[-CC-:B------:R-:W-:Y:S01]  /*bc00*/  FFMA.FTZ R100, R42, R3.reuse, -R104.reuse ;  /* 0x000000032a647223 */ /* 0x180fe20000010868 */
[-CC-:B------:R-:W-:Y:S02]  /*bc10*/  FFMA.FTZ R101, R43, R3.reuse, -R104.reuse ;  /* 0x000000032b657223 */ /* 0x180fe40000010868 */
[----:B------:R-:W2:Y:S01]  /*bc20*/  LDSM.16.MT88.4 R40, [R88+0x3c00] ;  /* 0x003c00005828783b */ /* 0x000ea20000004200 */
[C---:B------:R-:W-:Y:S05]  /*bc30*/  HMMA.16816.F32.BF16 R72, R32.reuse, R102, R72 ;  /* 0x000000662048723c */ /* 0x040fea0000041848 */
[----:B------:R-:W-:Y:S01]  /*bc40*/  MUFU.EX2 R97, R97 ;  /* 0x0000006100617308 */ /* 0x000fe20000000800 */
[--C-:B------:R-:W-:Y:S02]  /*bc50*/  FFMA.FTZ R102, R46, R3, -R104.reuse ;  /* 0x000000032e667223 */ /* 0x100fe40000010868 */
[----:B------:R-:W2:Y:S07]  /*bc60*/  LDSM.16.MT88.4 R44, [R91+0xc00] ;  /* 0x000c00005b2c783b */ /* 0x000eae0000004200 */
[----:B------:R3:W2:Y:S10]  /*bc70*/  MUFU.EX2 R98, R156 ;  /* 0x0000009c00627308 */ /* 0x0006b40000000800 */
[----:B------:R-:W-:Y:S01]  /*bc80*/  MUFU.EX2 R95, R95 ;  /* 0x0000005f005f7308 */ /* 0x000fe20000000800 */
[C---:B-----5:R-:W-:Y:S09]  /*bc90*/  HMMA.16816.F32.BF16 R76, R32.reuse, R36, R76 ;  /* 0x00000024204c723c */ /* 0x060ff2000004184c */
[----:B------:R-:W5:Y:S01]  /*bca0*/  MUFU.EX2 R94, R94 ;  /* 0x0000005e005e7308 */ /* 0x000f620000000800 */
[----:B------:R-:W-:Y:S01]  /*bcb0*/  HMMA.16816.F32.BF16 R80, R32, R38, R80 ;  /* 0x000000262050723c */ /* 0x000fe20000041850 */
[----:B------:R-:W5:Y:S02]  /*bcc0*/  LDSM.16.MT88.4 R36, [R88+0x4000] ;  /* 0x004000005824783b */ /* 0x000f640000004200 */
[----:B-1----:R-:W-:Y:S01]  /*bcd0*/  F2FP.BF16.F32.PACK_AB R32, R114, R119 ;  /* 0x000000777220723e */ /* 0x002fe200000010ff */
[----:B---3--:R-:W-:Y:S01]  /*bce0*/  FADD.FTZ R156, R132, R155 ;  /* 0x0000009b849c7221 */ /* 0x008fe20000010000 */
[----:B------:R-:W-:Y:S01]  /*bcf0*/  F2FP.BF16.F32.PACK_AB R33, R117, R118 ;  /* 0x000000767521723e */ /* 0x000fe200000010ff */
[-C--:B------:R-:W-:Y:S03]  /*bd00*/  FFMA.FTZ R132, R50, R3.reuse, -R104 ;  /* 0x0000000332847223 */ /* 0x080fe60000010868 */
[----:B------:R-:W-:Y:S01]  /*bd10*/  MUFU.EX2 R100, R100 ;  /* 0x0000006400647308 */ /* 0x000fe20000000800 */
[----:B----4-:R-:W-:Y:S01]  /*bd20*/  F2FP.BF16.F32.PACK_AB R34, R115, R112 ;  /* 0x000000707322723e */ /* 0x010fe200000010ff */
[-C--:B------:R-:W-:Y:S01]  /*bd30*/  FFMA.FTZ R50, R52, R3.reuse, -R106 ;  /* 0x0000000334327223 */ /* 0x080fe2000001086a */
[----:B--2---:R-:W-:Y:S01]  /*bd40*/  F2FP.BF16.F32.PACK_AB R35, R125, R124 ;  /* 0x0000007c7d23723e */ /* 0x004fe200000010ff */
[-C--:B------:R-:W-:Y:S01]  /*bd50*/  FFMA.FTZ R52, R54, R3.reuse, -R104 ;  /* 0x0000000336347223 */ /* 0x080fe20000010868 */
[-C--:B------:R-:W-:Y:S01]  /*bd60*/  FFMA.FTZ R54, R56, R3.reuse, -R106 ;  /* 0x0000000338367223 */ /* 0x080fe2000001086a */
[-C--:B------:R-:W-:Y:S01]  /*bd70*/  FFMA.FTZ R56, R58, R3.reuse, -R104 ;  /* 0x000000033a387223 */ /* 0x080fe20000010868 */
[----:B------:R-:W-:Y:S03]  /*bd80*/  FADD.FTZ R156, R127, R156 ;  /* 0x0000009c7f9c7221 */ /* 0x000fe60000010000 */
[----:B------:R-:W1:Y:S01]  /*bd90*/  MUFU.EX2 R101, R101 ;  /* 0x0000006500657308 */ /* 0x000e620000000800 */
[----:B------:R-:W-:Y:S01]  /*bda0*/  FADD.FTZ R118, R118, R123 ;  /* 0x0000007b76767221 */ /* 0x000fe20000010000 */
[C---:B------:R-:W-:Y:S03]  /*bdb0*/  HMMA.16816.F32.BF16 R68, R32.reuse, R40, R68 ;  /* 0x000000282044723c */ /* 0x040fe60000041844 */
[----:B------:R-:W-:Y:S01]  /*bdc0*/  FADD.FTZ R121, R121, R156 ;  /* 0x0000009c79797221 */ /* 0x000fe20000010000 */
[-C--:B------:R-:W-:Y:S01]  /*bdd0*/  FFMA.FTZ R58, R60, R3.reuse, -R106 ;  /* 0x000000033c3a7223 */ /* 0x080fe2000001086a */
[-C--:B------:R-:W-:Y:S03]  /*bde0*/  FFMA.FTZ R60, R62, R3.reuse, -R104 ;  /* 0x000000033e3c7223 */ /* 0x080fe60000010868 */
[----:B------:R-:W-:Y:S01]  /*bdf0*/  MUFU.EX2 R92, R92 ;  /* 0x0000005c005c7308 */ /* 0x000fe20000000800 */
[----:B------:R-:W-:Y:S01]  /*be00*/  FADD.FTZ R122, R122, R121 ;  /* 0x000000797a7a7221 */ /* 0x000fe20000010000 */
[C---:B------:R-:W-:Y:S01]  /*be10*/  HMMA.16816.F32.BF16 R72, R32.reuse, R42, R72 ;  /* 0x0000002a2048723c */ /* 0x040fe20000041848 */
[----:B------:R-:W2:Y:S02]  /*be20*/  LDSM.16.MT88.4 R40, [R91+0x1000] ;  /* 0x001000005b28783b */ /* 0x000ea40000004200 */
[----:B------:R-:W-:Y:S01]  /*be30*/  FADD.FTZ R117, R117, R118 ;  /* 0x0000007675757221 */ /* 0x000fe20000010000 */
[-C--:B------:R-:W-:Y:S01]  /*be40*/  FFMA.FTZ R62, R64, R3.reuse, -R106 ;  /* 0x00000003403e7223 */ /* 0x080fe2000001086a */
[-C--:B------:R-:W-:Y:S03]  /*be50*/  FFMA.FTZ R104, R67, R3.reuse, -R104 ;  /* 0x0000000343687223 */ /* 0x080fe60000010868 */
[----:B------:R-:W3:Y:S01]  /*be60*/  MUFU.EX2 R93, R93 ;  /* 0x0000005d005d7308 */ /* 0x000ee20000000800 */
[----:B------:R-:W-:Y:S01]  /*be70*/  FFMA.FTZ R106, R65, R3, -R106 ;  /* 0x00000003416a7223 */ /* 0x000fe2000001086a */
[C---:B------:R-:W-:Y:S03]  /*be80*/  HMMA.16816.F32.BF16 R76, R32.reuse, R44, R76 ;  /* 0x0000002c204c723c */ /* 0x040fe6000004184c */
[----:B------:R-:W-:Y:S05]  /*be90*/  FADD.FTZ R124, R124, R117 ;  /* 0x000000757c7c7221 */ /* 0x000fea0000010000 */
[----:B------:R-:W-:Y:S01]  /*bea0*/  MUFU.EX2 R102, R102 ;  /* 0x0000006600667308 */ /* 0x000fe20000000800 */
[----:B------:R-:W-:Y:S01]  /*beb0*/  FADD.FTZ R64, R125, R124 ;  /* 0x0000007c7d407221 */ /* 0x000fe20000010000 */
[----:B------:R-:W-:Y:S01]  /*bec0*/  HMMA.16816.F32.BF16 R80, R32, R46, R80 ;  /* 0x0000002e2050723c */ /* 0x000fe20000041850 */
[----:B------:R-:W4:Y:S02]  /*bed0*/  LDSM.16.MT88.4 R44, [R88+0x4400] ;  /* 0x00440000582c783b */ /* 0x000f240000004200 */
[----:B------:R-:W-:Y:S02]  /*bee0*/  F2FP.BF16.F32.PACK_AB R32, R29, R96 ;  /* 0x000000601d20723e */ /* 0x000fe400000010ff */
[----:B------:R-:W-:Y:S03]  /*bef0*/  F2FP.BF16.F32.PACK_AB R33, R98, R97 ;  /* 0x000000616221723e */ /* 0x000fe600000010ff */
[----:B------:R-:W3:Y:S01]  /*bf00*/  MUFU.EX2 R99, R99 ;  /* 0x0000006300637308 */ /* 0x000ee20000000800 */
[----:B-----5:R-:W-:Y:S01]  /*bf10*/  F2FP.BF16.F32.PACK_AB R34, R94, R95 ;  /* 0x0000005f5e22723e */ /* 0x020fe200000010ff */
[----:B------:R-:W-:Y:S01]  /*bf20*/  FADD.FTZ R97, R97, R64 ;  /* 0x0000004061617221 */ /* 0x000fe20000010000 */
[C---:B-1----:R-:W-:Y:S03]  /*bf30*/  F2FP.BF16.F32.PACK_AB R35, R101.reuse, R100 ;  /* 0x000000646523723e */ /* 0x042fe600000010ff */
[----:B------:R-:W-:Y:S04]  /*bf40*/  FADD.FTZ R97, R98, R97 ;  /* 0x0000006162617221 */ /* 0x000fe80000010000 */
[----:B------:R-:W-:Y:S01]  /*bf50*/  MUFU.EX2 R48, R48 ;  /* 0x0000003000307308 */ /* 0x000fe20000000800 */
[C---:B------:R-:W-:Y:S03]  /*bf60*/  HMMA.16816.F32.BF16 R68, R32.reuse, R36, R68 ;  /* 0x000000242044723c */ /* 0x040fe60000041844 */
[----:B------:R-:W-:Y:S06]  /*bf70*/  FADD.FTZ R100, R100, R97 ;  /* 0x0000006164647221 */ /* 0x000fec0000010000 */
[----:B------:R-:W1:Y:S01]  /*bf80*/  MUFU.EX2 R49, R49 ;  /* 0x0000003100317308 */ /* 0x000e620000000800 */
[----:B------:R-:W-:Y:S01]  /*bf90*/  FADD.FTZ R101, R101, R100 ;  /* 0x0000006465657221 */ /* 0x000fe20000010000 */
[C---:B------:R-:W-:Y:S01]  /*bfa0*/  HMMA.16816.F32.BF16 R72, R32.reuse, R38, R72 ;  /* 0x000000262048723c */ /* 0x040fe20000041848 */
[----:B------:R-:W5:Y:S07]  /*bfb0*/  LDSM.16.MT88.4 R36, [R91+0x1400] ;  /* 0x001400005b24783b */ /* 0x000f6e0000004200 */
[----:B------:R-:W-:Y:S01]  /*bfc0*/  MUFU.EX2 R132, R132 ;  /* 0x0000008400847308 */ /* 0x000fe20000000800 */
[C---:B--2---:R-:W-:Y:S03]  /*bfd0*/  HMMA.16816.F32.BF16 R76, R32.reuse, R40, R76 ;  /* 0x00000028204c723c */ /* 0x044fe6000004184c */
[----:B------:R-:W-:Y:S06]  /*bfe0*/  FADD.FTZ R41, R105, R122 ;  /* 0x0000007a69297221 */ /* 0x000fec0000010000 */
[----:B------:R-:W2:Y:S01]  /*bff0*/  MUFU.EX2 R51, R51 ;  /* 0x0000003300337308 */ /* 0x000ea20000000800 */
[----:B------:R-:W-:Y:S01]  /*c000*/  FADD.FTZ R41, R108, R41 ;  /* 0x000000296c297221 */ /* 0x000fe20000010000 */
[----:B------:R-:W-:Y:S03]  /*c010*/  HMMA.16816.F32.BF16 R80, R32, R42, R80 ;  /* 0x0000002a2050723c */ /* 0x000fe60000041850 */
[----:B------:R-:W-:Y:S01]  /*c020*/  FADD.FTZ R110, R110, R41 ;  /* 0x000000296e6e7221 */ /* 0x000fe20000010000 */
[----:B---3--:R-:W-:Y:S01]  /*c030*/  F2FP.BF16.F32.PACK_AB R32, R93, R92 ;  /* 0x0000005c5d20723e */ /* 0x008fe200000010ff */
[----:B------:R-:W3:Y:S03]  /*c040*/  LDSM.16.MT88.4 R40, [R88+0x4800] ;  /* 0x004800005828783b */ /* 0x000ee60000004200 */
[----:B------:R-:W-:Y:S01]  /*c050*/  MUFU.EX2 R50, R50 ;  /* 0x0000003200327308 */ /* 0x000fe20000000800 */
[----:B------:R-:W-:Y:S01]  /*c060*/  F2FP.BF16.F32.PACK_AB R33, R99, R102 ;  /* 0x000000666321723e */ /* 0x000fe200000010ff */
[----:B------:R-:W-:Y:S01]  /*c070*/  FADD.FTZ R107, R107, R110 ;  /* 0x0000006e6b6b7221 */ /* 0x000fe20000010000 */
[----:B-1----:R-:W-:Y:S01]  /*c080*/  F2FP.BF16.F32.PACK_AB R34, R49, R48 ;  /* 0x000000303122723e */ /* 0x002fe200000010ff */
[----:B------:R-:W-:Y:S06]  /*c090*/  FADD.FTZ R102, R102, R101 ;  /* 0x0000006566667221 */ /* 0x000fec0000010000 */
[----:B------:R-:W1:Y:S01]  /*c0a0*/  MUFU.EX2 R53, R53 ;  /* 0x0000003500357308 */ /* 0x000e620000000800 */
[----:B--2---:R-:W-:Y:S01]  /*c0b0*/  F2FP.BF16.F32.PACK_AB R35, R51, R132 ;  /* 0x000000843323723e */ /* 0x004fe200000010ff */
[----:B------:R-:W-:Y:S04]  /*c0c0*/  FADD.FTZ R99, R99, R102 ;  /* 0x0000006663637221 */ /* 0x000fe80000010000 */
[----:B------:R-:W-:Y:S04]  /*c0d0*/  FADD.FTZ R132, R132, R99 ;  /* 0x0000006384847221 */ /* 0x000fe80000010000 */
[----:B------:R-:W-:Y:S01]  /*c0e0*/  MUFU.EX2 R52, R52 ;  /* 0x0000003400347308 */ /* 0x000fe20000000800 */
[C---:B----4-:R-:W-:Y:S03]  /*c0f0*/  HMMA.16816.F32.BF16 R68, R32.reuse, R44, R68 ;  /* 0x0000002c2044723c */ /* 0x050fe60000041844 */
[----:B------:R-:W-:Y:S01]  /*c100*/  FADD.FTZ R44, R86, R107 ;  /* 0x0000006b562c7221 */ /* 0x000fe20000010000 */
[----:B------:R-:W-:Y:S05]  /*c110*/  FADD.FTZ R51, R51, R132 ;  /* 0x0000008433337221 */ /* 0x000fea0000010000 */
[----:B------:R-:W2:Y:S01]  /*c120*/  MUFU.EX2 R55, R55 ;  /* 0x0000003700377308 */ /* 0x000ea20000000800 */
[----:B------:R-:W-:Y:S01]  /*c130*/  FADD.FTZ R44, R113, R44 ;  /* 0x0000002c712c7221 */ /* 0x000fe20000010000 */
[C---:B------:R-:W-:Y:S03]  /*c140*/  HMMA.16816.F32.BF16 R72, R32.reuse, R46, R72 ;  /* 0x0000002e2048723c */ /* 0x040fe60000041848 */
[----:B------:R-:W-:Y:S02]  /*c150*/  FADD.FTZ R103, R119, R44 ;  /* 0x0000002c77677221 */ /* 0x000fe40000010000 */
[----:B------:R-:W4:Y:S03]  /*c160*/  LDSM.16.MT88.4 R44, [R91+0x1800] ;  /* 0x001800005b2c783b */ /* 0x000f260000004200 */
[----:B------:R-:W-:Y:S01]  /*c170*/  MUFU.EX2 R54, R54 ;  /* 0x0000003600367308 */ /* 0x000fe20000000800 */
[----:B------:R-:W-:Y:S01]  /*c180*/  FADD.FTZ R103, R114, R103 ;  /* 0x0000006772677221 */ /* 0x000fe20000010000 */
[C---:B-----5:R-:W-:Y:S03]  /*c190*/  HMMA.16816.F32.BF16 R76, R32.reuse, R36, R76 ;  /* 0x00000024204c723c */ /* 0x060fe6000004184c */
[----:B------:R-:W-:Y:S05]  /*c1a0*/  FADD.FTZ R112, R112, R103 ;  /* 0x0000006770707221 */ /* 0x000fea0000010000 */
[----:B------:R-:W5:Y:S01]  /*c1b0*/  MUFU.EX2 R57, R57 ;  /* 0x0000003900397308 */ /* 0x000f620000000800 */
[----:B------:R-:W-:Y:S01]  /*c1c0*/  FADD.FTZ R115, R115, R112 ;  /* 0x0000007073737221 */ /* 0x000fe20000010000 */
[----:B------:R-:W-:Y:S01]  /*c1d0*/  HMMA.16816.F32.BF16 R80, R32, R38, R80 ;  /* 0x000000262050723c */ /* 0x000fe20000041850 */
[----:B------:R-:W4:Y:S02]  /*c1e0*/  LDSM.16.MT88.4 R36, [R88+0x4c00] ;  /* 0x004c00005824783b */ /* 0x000f240000004200 */
[----:B-1----:R-:W-:Y:S01]  /*c1f0*/  F2FP.BF16.F32.PACK_AB R32, R53, R50 ;  /* 0x000000323520723e */ /* 0x002fe200000010ff */
[----:B------:R-:W-:Y:S01]  /*c200*/  FADD.FTZ R96, R96, R115 ;  /* 0x0000007360607221 */ /* 0x000fe20000010000 */
[----:B--2---:R-:W-:Y:S03]  /*c210*/  F2FP.BF16.F32.PACK_AB R33, R55, R52 ;  /* 0x000000343721723e */ /* 0x004fe600000010ff */
[----:B------:R-:W-:Y:S01]  /*c220*/  MUFU.EX2 R56, R56 ;  /* 0x0000003800387308 */ /* 0x000fe20000000800 */
[----:B------:R-:W-:Y:S01]  /*c230*/  FADD.FTZ R52, R52, R51 ;  /* 0x0000003334347221 */ /* 0x000fe20000010000 */
[----:B------:R-:W-:Y:S03]  /*c240*/  FADD.FTZ R96, R29, R96 ;  /* 0x000000601d607221 */ /* 0x000fe60000010000 */
[----:B------:R-:W-:Y:S01]  /*c250*/  FADD.FTZ R55, R55, R52 ;  /* 0x0000003437377221 */ /* 0x000fe20000010000 */
[----:B------:R-:W-:Y:S04]  /*c260*/  FADD.FTZ R95, R95, R96 ;  /* 0x000000605f5f7221 */ /* 0x000fe80000010000 */
[----:B------:R-:W1:Y:S01]  /*c270*/  MUFU.EX2 R59, R59 ;  /* 0x0000003b003b7308 */ /* 0x000e620000000800 */
[----:B-----5:R-:W-:Y:S01]  /*c280*/  F2FP.BF16.F32.PACK_AB R34, R57, R54 ;  /* 0x000000363922723e */ /* 0x020fe200000010ff */
        /* <DEDUP_REMOVED lines=11> */
[C---:B---3--:R-:W-:Y:S02]  /*c340*/  HMMA.16816.F32.BF16 R68, R32.reuse, R40, R68 ;  /* 0x000000282044723c */ /* 0x048fe40000041844 */
[----:B------:R-:W-:Y:S01]  /*c350*/  MUFU.EX2 R60, R60 ;  /* 0x0000003c003c7308 */ /* 0x000fe20000000800 */
[----:B------:R-:W-:Y:S04]  /*c360*/  FADD.FTZ R53, R53, R50 ;  /* 0x0000003235357221 */ /* 0x000fe80000010000 */
[----:B------:R-:W-:Y:S01]  /*c370*/  FADD.FTZ R54, R54, R53 ;  /* 0x0000003536367221 */ /* 0x000fe20000010000 */
[C---:B------:R-:W-:Y:S01]  /*c380*/  HMMA.16816.F32.BF16 R72, R32.reuse, R42, R72 ;  /* 0x0000002a2048723c */ /* 0x040fe20000041848 */
[----:B------:R-:W1:Y:S03]  /*c390*/  LDSM.16.MT88.4 R40, [R91+0x1c00] ;  /* 0x001c00005b28783b */ /* 0x000e660000004200 */
[----:B------:R-:W3:Y:S01]  /*c3a0*/  MUFU.EX2 R63, R63 ;  /* 0x0000003f003f7308 */ /* 0x000ee20000000800 */
[----:B------:R-:W-:Y:S03]  /*c3b0*/  FADD.FTZ R57, R57, R54 ;  /* 0x0000003639397221 */ /* 0x000fe60000010000 */
[C---:B----4-:R-:W-:Y:S06]  /*c3c0*/  HMMA.16816.F32.BF16 R76, R32.reuse, R44, R76 ;  /* 0x0000002c204c723c */ /* 0x050fec000004184c */
[----:B------:R-:W-:Y:S02]  /*c3d0*/  MUFU.EX2 R62, R62 ;  /* 0x0000003e003e7308 */ /* 0x000fe40000000800 */
[----:B------:R-:W-:Y:S08]  /*c3e0*/  HMMA.16816.F32.BF16 R80, R32, R46, R80 ;  /* 0x0000002e2050723c */ /* 0x000ff00000041850 */
[----:B------:R-:W4:Y:S01]  /*c3f0*/  MUFU.EX2 R65, R106 ;  /* 0x0000006a00417308 */ /* 0x000f220000000800 */
[----:B--2---:R-:W-:Y:S01]  /*c400*/  F2FP.BF16.F32.PACK_AB R32, R61, R58 ;  /* 0x0000003a3d20723e */ /* 0x004fe200000010ff */
[----:B------:R-:W-:Y:S01]  /*c410*/  FADD.FTZ R58, R58, R57 ;  /* 0x000000393a3a7221 */ /* 0x000fe20000010000 */
[----:B---3--:R-:W-:Y:S03]  /*c420*/  F2FP.BF16.F32.PACK_AB R33, R63, R60 ;  /* 0x0000003c3f21723e */ /* 0x008fe600000010ff */
[----:B------:R-:W-:Y:S04]  /*c430*/  FADD.FTZ R61, R61, R58 ;  /* 0x0000003a3d3d7221 */ /* 0x000fe80000010000 */
[----:B------:R-:W-:Y:S10]  /*c440*/  MUFU.EX2 R29, R66 ;  /* 0x00000042001d7308 */ /* 0x000ff40000000800 */
[----:B------:R-:W2:Y:S01]  /*c450*/  MUFU.EX2 R104, R104 ;  /* 0x0000006800687308 */ /* 0x000ea20000000800 */
[C---:B----4-:R-:W-:Y:S01]  /*c460*/  F2FP.BF16.F32.PACK_AB R34, R65.reuse, R62 ;  /* 0x0000003e4122723e */ /* 0x050fe200000010ff */
[----:B------:R-:W-:Y:S04]  /*c470*/  FADD.FTZ R62, R62, R61 ;  /* 0x0000003d3e3e7221 */ /* 0x000fe80000010000 */
[----:B------:R-:W-:Y:S01]  /*c480*/  FADD.FTZ R156, R65, R62 ;  /* 0x0000003e419c7221 */ /* 0x000fe20000010000 */
[----:B--2---:R-:W-:Y:S07]  /*c490*/  F2FP.BF16.F32.PACK_AB R35, R104, R29 ;  /* 0x0000001d6823723e */ /* 0x004fee00000010ff */
[C---:B------:R-:W-:Y:S03]  /*c4a0*/  HMMA.16816.F32.BF16 R68, R32.reuse, R36, R68 ;  /* 0x000000242044723c */ /* 0x040fe60000041844 */
[----:B------:R-:W-:Y:S04]  /*c4b0*/  FADD.FTZ R36, R60, R59 ;  /* 0x0000003b3c247221 */ /* 0x000fe80000010000 */
[----:B------:R-:W-:Y:S01]  /*c4c0*/  FADD.FTZ R36, R63, R36 ;  /* 0x000000243f247221 */ /* 0x000fe20000010000 */
[C---:B------:R-:W-:Y:S03]  /*c4d0*/  HMMA.16816.F32.BF16 R72, R32.reuse, R38, R72 ;  /* 0x000000262048723c */ /* 0x040fe60000041848 */
[----:B------:R-:W-:Y:S04]  /*c4e0*/  FADD.FTZ R29, R29, R36 ;  /* 0x000000241d1d7221 */ /* 0x000fe80000010000 */
[----:B------:R-:W-:Y:S01]  /*c4f0*/  FADD.FTZ R155, R104, R29 ;  /* 0x0000001d689b7221 */ /* 0x000fe20000010000 */
[C---:B-1----:R-:W-:Y:S08]  /*c500*/  HMMA.16816.F32.BF16 R76, R32.reuse, R40, R76 ;  /* 0x00000028204c723c */ /* 0x042ff0000004184c */
[----:B------:R-:W-:Y:S01]  /*c510*/  HMMA.16816.F32.BF16 R80, R32, R42, R80 ;  /* 0x0000002a2050723c */ /* 0x000fe20000041850 */
[----:B------:R-:W-:Y:S08]  /*c520*/  @!UPT UIADD3 URZ, UPT, UPT, URZ, URZ, URZ ;  /* 0x000000fffffff290 */ /* 0x000ff0000fffe0ff */
[----:B------:R-:W-:Y:S11]  /*c530*/  @P0 BRA `(.L_x_6496) ;  /* 0xffffffd400980947 */ /* 0x000ff6000383ffff */
.L_x_6489:
        /* <DEDUP_REMOVED lines=11> */
.L_x_6506:
[----:B----4-:R-:W-:Y:S01]  /*c5f0*/  FADD.FTZ R10, R8, R10 ;  /* 0x0000000a080a7221 */ /* 0x010fe20000010000 */
[----:B------:R-:W2:Y:S01]  /*c600*/  MUFU.RCP R3, R6 ;  /* 0x0000000600037308 */ /* 0x000ea20000001000 */
[C---:B------:R-:W-:Y:S02]  /*c610*/  SHF.L.U32 R5, R128.reuse, 0x1, RZ ;  /* 0x0000000180057819 */ /* 0x040fe400000006ff */
[----:B---3--:R-:W-:Y:S02]  /*c620*/  SHF.L.U32 R8, R128, 0x3, RZ ;  /* 0x0000000380087819 */ /* 0x008fe400000006ff */
[----:B------:R-:W-:Y:S02]  /*c630*/  LOP3.LUT R5, R130, 0x6, R5, 0xf8, !PT ;  /* 0x0000000682057812 */ /* 0x000fe400078ef805 */
[----:B------:R-:W-:Y:S01]  /*c640*/  LOP3.LUT R9, R8, 0xc0, RZ, 0xc0, !PT ;  /* 0x000000c008097812 */ /* 0x000fe200078ec0ff */
[----:B------:R-:W3:Y:S01]  /*c650*/  MUFU.RCP R4, R10 ;  /* 0x0000000a00047308 */ /* 0x000ee20000001000 */
[----:B------:R-:W-:-:S02]  /*c660*/  FSETP.NE.FTZ.AND P2, PT, R10, RZ, PT ;  /* 0x000000ff0a00720b */ /* 0x000fc40003f55000 */
[----:B------:R-:W-:Y:S02]  /*c670*/  FSETP.NE.FTZ.AND P3, PT, R6, RZ, PT ;  /* 0x000000ff0600720b */ /* 0x000fe40003f75000 */
[----:B------:R-:W-:Y:S02]  /*c680*/  LOP3.LUT R5, R5, 0x20, R8, 0xf8, !PT ;  /* 0x0000002005057812 */ /* 0x000fe400078ef808 */
[----:B------:R-:W-:Y:S02]  /*c690*/  LOP3.LUT R9, R9, 0x18, R128, 0xf8, !PT ;  /* 0x0000001809097812 */ /* 0x000fe400078ef880 */
[----:B--2---:R-:W-:Y:S02]  /*c6a0*/  FSEL R3, R3, 1, P3 ;  /* 0x3f80000003037808 */ /* 0x004fe40001800000 */
[----:B------:R-:W-:-:S03]  /*c6b0*/  LOP3.LUT R5, R5, R9, RZ, 0xfc, !PT ;  /* 0x0000000905057212 */ /* 0x000fc600078efcff */
[----:B------:R-:W-:Y:S01]  /*c6c0*/  FMUL.FTZ R68, R3, R68 ;  /* 0x0000004403447220 */ /* 0x000fe20000410000 */
[----:B------:R-:W-:Y:S01]  /*c6d0*/  LEA R5, R5, UR6, 0x1 ;  /* 0x0000000605057c11 */ /* 0x000fe2000f8e08ff */
        /* <DEDUP_REMOVED lines=63> */
.L_x_6499:
[----:B------:R-:W-:Y:S05]  /*cad0*/  BSYNC.RECONVERGENT B0 ;  /* 0x0000000000007941 */ /* 0x000fea0003800200 */
.L_x_6498:
        /* <DEDUP_REMOVED lines=28> */
.L_x_6501:
[----:B------:R-:W-:Y:S05]  /*cca0*/  BSYNC.RECONVERGENT B0 ;  /* 0x0000000000007941 */ /* 0x000fea0003800200 */
.L_x_6500:
[----:B-1----:R-:W2:Y:S01]  /*ccb0*/  LD.E R84, desc[UR4][R84.64+0xc0] ;  /* 0x0000c00454547980 */ /* 0x002ea2000c101900 */
[-C--:B-----5:R-:W-:Y:S01]  /*ccc0*/  @!P0 IMAD R0, R31, R144.reuse, RZ ;  /* 0x000000901f008224 */ /* 0x0a0fe200078e02ff */
[----:B------:R-:W-:Y:S01]  /*ccd0*/  LOP3.LUT R10, R8, 0x18, RZ, 0xc0, !PT ;  /* 0x00000018080a7812 */ /* 0x000fe200078ec0ff */
[----:B------:R-:W-:Y:S01]  /*cce0*/  @!P0 IMAD.WIDE.U32 R30, R30, R144, RZ ;  /* 0x000000901e1e8225 */ /* 0x000fe200078e00ff */
[----:B----4-:R-:W-:-:S03]  /*ccf0*/  MOV R11, RZ ;  /* 0x000000ff000b7202 */ /* 0x010fc60000000f00 */
        /* <DEDUP_REMOVED lines=24> */
[----:B---3--:R-:W-:Y:S05]  /*ce80*/  @P2 RET.REL.NODEC R142 `(_ZN5flash24flash_fwd_splitkv_kernelI23Flash_fwd_kernel_traitsILi32ELi64ELi128ELi4ELb0ELb0EN7cutlass10bfloat16_tE19Flash_kernel_traitsILi32ELi64ELi128ELi4ES3_EELb0ELb0ELb0ELb0ELb0ELb0ELb0ELb1EEEvNS_16Flash_fwd_paramsE) ;  /* 0xffffff308e5c2950 */ /* 0x008fea0003c3ffff */
        /* <DEDUP_REMOVED lines=12> */
[----:B-1----:R-:W-:Y:S05]  /*cf50*/  RET.REL.NODEC R142 `(_ZN5flash24flash_fwd_splitkv_kernelI23Flash_fwd_kernel_traitsILi32ELi64ELi128ELi4ELb0ELb0EN7cutlass10bfloat16_tE19Flash_kernel_traitsILi32ELi64ELi128ELi4ES3_EELb0ELb0ELb0ELb0ELb0ELb0ELb0ELb1EEEvNS_16Flash_fwd_paramsE) ;  /* 0xffffff308e287950 */ /* 0x002fea0003c3ffff */
.L_x_6497:
[----:B------:R-:W-:Y:S01]  /*cf60*/  MOV R4, 0x2 ;  /* 0x0000000200047802 */ /* 0x000fe20000000f00 */
[----:B------:R-:W-:Y:S01]  /*cf70*/  IMAD.MOV.U32 R3, RZ, RZ, 0x1f ;  /* 0x0000001fff037424 */ /* 0x000fe200078e00ff */
[----:B------:R-:W-:-:S07]  /*cf80*/  MOV R5, 0xffffffff ;  /* 0xffffffff00057802 */ /* 0x000fce0000000f00 */
[----:B-1---5:R-:W-:Y:S05]  /*cf90*/  WARPSYNC.COLLECTIVE R5, `(.L_x_6502) ;  /* 0x0000000005087348 */ /* 0x022fea0003c00000 */
[----:B------:R2:W3:Y:S02]  /*cfa0*/  SHFL.BFLY P0, R10, R156, R4, R3 ;  /* 0x0c0000049c0a7389 */ /* 0x0004e40000000003 */
[----:B-123-5:R-:W-:Y:S05]  /*cfb0*/  ENDCOLLECTIVE ;  /* 0x000000000000791b */ /* 0x02efea0003800000 */
.L_x_6502:
[----:B------:R-:W-:Y:S02]  /*cfc0*/  IMAD.MOV.U32 R9, RZ, RZ, R10 ;  /* 0x000000ffff097224 */ /* 0x000fe400078e000a */
[----:B------:R-:W-:Y:S02]  /*cfd0*/  IMAD.MOV.U32 R4, RZ, RZ, 0x1 ;  /* 0x00000001ff047424 */ /* 0x000fe400078e00ff */
[----:B------:R-:W-:-:S05]  /*cfe0*/  FADD.FTZ R9, R9, R156 ;  /* 0x0000009c09097221 */ /* 0x000fca0000010000 */
[----:B------:R-:W-:-:S07]  /*cff0*/  MOV R156, R9 ;  /* 0x00000009009c7202 */ /* 0x000fce0000000f00 */
[----:B------:R-:W-:Y:S05]  /*d000*/  WARPSYNC.COLLECTIVE R5, `(.L_x_6503) ;  /* 0x0000000005087348 */ /* 0x000fea0003c00000 */
[----:B------:R1:W2:Y:S02]  /*d010*/  SHFL.BFLY P0, R10, R156, R4, R3 ;  /* 0x0c0000049c0a7389 */ /* 0x0002a40000000003 */
[----:B-12---:R-:W-:Y:S05]  /*d020*/  ENDCOLLECTIVE ;  /* 0x000000000000791b */ /* 0x006fea0003800000 */
.L_x_6503:
[----:B------:R-:W-:Y:S01]  /*d030*/  MOV R156, R155 ;  /* 0x0000009b009c7202 */ /* 0x000fe20000000f00 */
[----:B------:R-:W-:Y:S01]  /*d040*/  IMAD.MOV.U32 R4, RZ, RZ, 0x2 ;  /* 0x00000002ff047424 */ /* 0x000fe200078e00ff */
[----:B------:R-:W-:-:S07]  /*d050*/  MOV R6, R10 ;  /* 0x0000000a00067202 */ /* 0x000fce0000000f00 */
[----:B------:R-:W-:Y:S05]  /*d060*/  WARPSYNC.COLLECTIVE R5, `(.L_x_6504) ;  /* 0x0000000005087348 */ /* 0x000fea0003c00000 */
[----:B------:R1:W2:Y:S02]  /*d070*/  SHFL.BFLY P0, R10, R156, R4, R3 ;  /* 0x0c0000049c0a7389 */ /* 0x0002a40000000003 */
[----:B-12---:R-:W-:Y:S05]  /*d080*/  ENDCOLLECTIVE ;  /* 0x000000000000791b */ /* 0x006fea0003800000 */
.L_x_6504:
[----:B------:R-:W-:Y:S01]  /*d090*/  FADD.FTZ R6, R9, R6 ;  /* 0x0000000609067221 */ /* 0x000fe20000010000 */
[----:B------:R-:W-:Y:S01]  /*d0a0*/  FADD.FTZ R8, R10, R155 ;  /* 0x0000009b0a087221 */ /* 0x000fe20000010000 */
[----:B------:R-:W-:-:S04]  /*d0b0*/  MOV R4, 0x1 ;  /* 0x0000000100047802 */ /* 0x000fc80000000f00 */
[----:B------:R-:W-:-:S07]  /*d0c0*/  MOV R156, R8 ;  /* 0x00000008009c7202 */ /* 0x000fce0000000f00 */
[----:B------:R-:W-:Y:S05]  /*d0d0*/  WARPSYNC.COLLECTIVE R5, `(.L_x_6505) ;  /* 0x0000000005087348 */ /* 0x000fea0003c00000 */
[----:B------:R1:W2:Y:S02]  /*d0e0*/  SHFL.BFLY P0, R10, R156, R4, R3 ;  /* 0x0c0000049c0a7389 */ /* 0x0002a40000000003 */
[----:B-12---:R-:W-:Y:S05]  /*d0f0*/  ENDCOLLECTIVE ;  /* 0x000000000000791b */ /* 0x006fea0003800000 */
.L_x_6505:
[----:B------:R-:W-:Y:S05]  /*d100*/  BRA `(.L_x_6506) ;  /* 0xfffffff400387947 */ /* 0x000fea000383ffff */
.L_x_6507:
        /* <DEDUP_REMOVED lines=15> */
.L_x_10294:


//--------------------- .text._ZN5flash24flash_fwd_splitkv_kernelI23Flash_fwd_kernel_traitsILi32ELi64ELi128ELi4ELb0ELb0EN7cutlass10bfloat16_tE19Flash_kernel_traitsILi32ELi64ELi128ELi4ES3_EELb0ELb0ELb0ELb0ELb0ELb1ELb0ELb1EEEvNS_16Flash_fwd_paramsE --------------------------
	.section	.text._ZN5flash24flash_fwd_splitkv_kernelI23Flash_fwd_kernel_traitsILi32ELi64ELi128ELi4ELb0ELb0EN7cutlass10bfloat16_tE19Flash_kernel_traitsILi32ELi64ELi128ELi4ES3_EELb0ELb0ELb0ELb0ELb0ELb1ELb0ELb1EEEvNS_16Flash_fwd_paramsE,"ax",@progbits
	.align	128
        .global         _ZN5flash24flash_fwd_splitkv_kernelI23Flash_fwd_kernel_traitsILi32ELi64ELi128ELi4ELb0ELb0EN7cutlass10bfloat16_tE19Flash_kernel_traitsILi32ELi64ELi128ELi4ES3_EELb0ELb0ELb0ELb0ELb0ELb1ELb0ELb1EEEvNS_16Flash_fwd_paramsE
        .type           _ZN5flash24flash_fwd_splitkv_kernelI23Flash_fwd_kernel_traitsILi32ELi64ELi128ELi4ELb0ELb0EN7cutlass10bfloat16_tE19Flash_kernel_traitsILi32ELi64ELi128ELi4ES3_EELb0ELb0ELb0ELb0ELb0ELb1ELb0ELb1EEEvNS_16Flash_fwd_paramsE,@function
        .size           _ZN5flash24flash_fwd_splitkv_kernelI23Flash_fwd_kernel_traitsILi32ELi64ELi128ELi4ELb0ELb0EN7cutlass10bfloat16_tE19Flash_kernel_traitsILi32ELi64ELi128ELi4ES3_EELb0ELb0ELb0ELb0ELb0ELb1ELb0ELb1EEEvNS_16Flash_fwd_paramsE,(.L_x_10295 - _ZN5flash24flash_fwd_splitkv_kernelI23Flash_fwd_kernel_traitsILi32ELi64ELi128ELi4ELb0ELb0EN7cutlass10bfloat16_tE19Flash_kernel_traitsILi32ELi64ELi128ELi4ES3_EELb0ELb0ELb0ELb0ELb0ELb1ELb0ELb1EEEvNS_16Flash_fwd_paramsE)
        .other          _ZN5flash24flash_fwd_splitkv_kernelI23Flash_fwd_kernel_traitsILi32ELi64ELi128ELi4ELb0ELb0EN7cutlass10bfloat16_tE19Flash_kernel_traitsILi32ELi64ELi128ELi4ES3_EELb0ELb0ELb0ELb0ELb0ELb1ELb0ELb1EEEvNS_16Flash_fwd_paramsE,@"STO_CUDA_ENTRY STV_DEFAULT"
_ZN5flash24flash_fwd_splitkv_kernelI23Flash_fwd_kernel_traitsILi32ELi64ELi128ELi4ELb0ELb0EN7cutlass10bfloat16_tE19Flash_kernel_traitsILi32ELi64ELi128ELi4ES3_EELb0ELb0ELb0ELb0ELb0ELb1ELb0ELb1EEEvNS_16Flash_fwd_paramsE:
.text._ZN5flash24flash_fwd_splitkv_kernelI23Flash_fwd_kernel_traitsILi32ELi64ELi128ELi4ELb0ELb0EN7cutlass10bfloat16_tE19Flash_kernel_traitsILi32ELi64ELi128ELi4ES3_EELb0ELb0ELb0ELb0ELb0ELb1ELb0ELb1EEEvNS_16Flash_fwd_paramsE:
[----:B------:R-:W-:Y:S01]  /*0000*/  LDC R1, c[0x0][0x37c] ;  /* 0x0000df00ff017b82 */ /* 0x000fe20000000800 */
[----:B------:R-:W1:Y:S07]  /*0010*/  S2R R113, SR_CTAID.X ;  /* 0x0000000000717919 */ /* 0x000e6e0000002500 */
[----:B------:R-:W2:Y:S01]  /*0020*/  LDC.64 R84, c[0x0][0x348] ;  /* 0x0000d200ff547b82 */ /* 0x000ea20000000a00 */
[----:B------:R-:W-:Y:S01]  /*0030*/  BSSY.RECONVERGENT B3, `(.L_x_6508) ;  /* 0x0000005000037945 */ /* 0x000fe20003800200 */
[----:B------:R-:W-:Y:S01]  /*0040*/  MOV R110, 0x80 ;  /* 0x00000080006e7802 */ /* 0x000fe20000000f00 */
[----:B------:R-:W3:Y:S01]  /*0050*/  S2R R112, SR_CTAID.Y ;  /* 0x0000000000707919 */ /* 0x000ee20000002600 */
[----:B------:R-:W4:Y:S05]  /*0060*/  S2R R111, SR_CTAID.Z ;  /* 0x00000000006f7919 */ /* 0x000f2a0000002700 */
[----:B-1234-:R-:W-:Y:S05]  /*0070*/  CALL.REL.NOINC `($_ZN5flash24flash_fwd_splitkv_kernelI23Flash_fwd_kernel_traitsILi32ELi64ELi128ELi4ELb0ELb0EN7cutlass10bfloat16_tE19Flash_kernel_traitsILi32ELi64ELi128ELi4ES3_EELb0ELb0ELb0ELb0ELb0ELb1ELb0ELb1EEEvNS_16Flash_fwd_paramsE$_ZN5flash30compute_attn_1rowblock_splitkvI23Flash_fwd_kernel_traitsILi32ELi64ELi128ELi4ELb0ELb0EN7cutlass10bfloat16_tE19Flash_kernel_traitsILi32ELi64ELi128ELi4ES3_EELb0ELb0ELb0ELb0ELb0ELb1ELb0ELb1ENS_16Flash_fwd_paramsEEEvRKT8_iiiii) ;  /* 0x0000000000087944 */ /* 0x01efea0003c00000 */
[----:B------:R-:W-:Y:S05]  /*0080*/  BSYNC.RECONVERGENT B3 ;  /* 0x0000000000037941 */ /* 0x000fea0003800200 */
.L_x_6508:
[----:B------:R-:W-:Y:S05]  /*0090*/  EXIT ;  /* 0x000000000000794d */ /* 0x000fea0003800000 */
        .type           $_ZN5flash24flash_fwd_splitkv_kernelI23Flash_fwd_kernel_traitsILi32ELi64ELi128ELi4ELb0ELb0EN7cutlass10bfloat16_tE19Flash_kernel_traitsILi32ELi64ELi128ELi4ES3_EELb0ELb0ELb0ELb0ELb0ELb1ELb0ELb1EEEvNS_16Flash_fwd_paramsE$_ZN5flash30compute_attn_1rowblock_splitkvI23Flash_fwd_kernel_traitsILi32ELi64ELi128ELi4ELb0ELb0EN7cutlass10bfloat16_tE19Flash_kernel_traitsILi32ELi64ELi128ELi4ES3_EELb0ELb0ELb0ELb0ELb0ELb1ELb0ELb1ENS_16Flash_fwd_paramsEEEvRKT8_iiiii,@function
        .size           $_ZN5flash24flash_fwd_splitkv_kernelI23Flash_fwd_kernel_traitsILi32ELi64ELi128ELi4ELb0ELb0EN7cutlass10bfloat16_tE19Flash_kernel_traitsILi32ELi64ELi128ELi4ES3_EELb0ELb0ELb0ELb0ELb0ELb1ELb0ELb1EEEvNS_16Flash_fwd_paramsE$_ZN5flash30compute_attn_1rowblock_splitkvI23Flash_fwd_kernel_traitsILi32ELi64ELi128ELi4ELb0ELb0EN7cutlass10bfloat16_tE19Flash_kernel_traitsILi32ELi64ELi128ELi4ES3_EELb0ELb0ELb0ELb0ELb0ELb1ELb0ELb1ENS_16Flash_fwd_paramsEEEvRKT8_iiiii,(.L_x_10295 - $_ZN5flash24flash_fwd_splitkv_kernelI23Flash_fwd_kernel_traitsILi32ELi64ELi128ELi4ELb0ELb0EN7cutlass10bfloat16_tE19Flash_kernel_traitsILi32ELi64ELi128ELi4ES3_EELb0ELb0ELb0ELb0ELb0ELb1ELb0ELb1EEEvNS_16Flash_fwd_paramsE$_ZN5flash30compute_attn_1rowblock_splitkvI23Flash_fwd_kernel_traitsILi32ELi64ELi128ELi4ELb0ELb0EN7cutlass10bfloat16_tE19Flash_kernel_traitsILi32ELi64ELi128ELi4ES3_EELb0ELb0ELb0ELb0ELb0ELb1ELb0ELb1ENS_16Flash_fwd_paramsEEEvRKT8_iiiii)
$_ZN5flash24flash_fwd_splitkv_kernelI23Flash_fwd_kernel_traitsILi32ELi64ELi128ELi4ELb0ELb0EN7cutlass10bfloat16_tE19Flash_kernel_traitsILi32ELi64ELi128ELi4ES3_EELb0ELb0ELb0ELb0ELb0ELb1ELb0ELb1EEEvNS_16Flash_fwd_paramsE$_ZN5flash30compute_attn_1rowblock_splitkvI23Flash_fwd_kernel_traitsILi32ELi64ELi128ELi4ELb0ELb0EN7cutlass10bfloat16_tE19Flash_kernel_traitsILi32ELi64ELi128ELi4ES3_EELb0ELb0ELb0ELb0ELb0ELb1ELb0ELb1ENS_16Flash_fwd_paramsEEEvRKT8_iiiii:
        /* <DEDUP_REMOVED lines=19> */
[----:B------:R-:W5:Y:S02]  /*01d0*/  @!P3 LD.E R115, desc[UR4][R84.64+0xb4] ;  /* 0x0000b4045473b980 */ /* 0x000f64000c101900 */
[----:B------:R-:W-:Y:S02]  /*01e0*/  IMAD.X R19, R11, 0x1, R0, P0 ;  /* 0x000000010b137824 */ /* 0x000fe400000e0600 */
        /* <DEDUP_REMOVED lines=17> */
.L_x_6510:
[----:B------:R-:W-:Y:S05]  /*0300*/  BSYNC.RECONVERGENT B0 ;  /* 0x0000000000007941 */ /* 0x000fea0003800200 */
.L_x_6509:
[----:B------:R-:W-:Y:S04]  /*0310*/  BSSY.RECONVERGENT B0, `(.L_x_6511) ;  /* 0x0000007000007945 */ /* 0x000fe80003800200 */
[----:B------:R-:W-:Y:S05]  /*0320*/  @!P4 BRA `(.L_x_6512) ;  /* 0x000000000014c947 */ /* 0x000fea0003800000 */
[----:B------:R-:W2:Y:S02]  /*0330*/  LD.E.U8 R4, desc[UR4][R84.64+0x1b2] ;  /* 0x0001b20454047980 */ /* 0x000ea4000c101100 */
[----:B--2---:R-:W-:-:S13]  /*0340*/  ISETP.NE.AND P0, PT, R4, RZ, PT ;  /* 0x000000ff0400720c */ /* 0x004fda0003f05270 */
[----:B-----5:R-:W2:Y:S02]  /*0350*/  @P0 LD.E R47, desc[UR4][R8.64+0x4] ;  /* 0x00000404082f0980 */ /* 0x020ea4000c101900 */
[----:B--2---:R-:W-:-:S06]  /*0360*/  @P0 IADD3 R47, PT, PT, R47, -R14, RZ ;  /* 0x8000000e2f2f0210 */ /* 0x004fcc0007ffe0ff */
[----:B------:R2:W5:Y:S02]  /*0370*/  @!P0 LD.E R47, desc[UR4][R8.64] ;  /* 0x00000004082f8980 */ /* 0x000564000c101900 */
.L_x_6512:
[----:B------:R-:W-:Y:S05]  /*0380*/  BSYNC.RECONVERGENT B0 ;  /* 0x0000000000007941 */ /* 0x000fea0003800200 */
.L_x_6511:
        /* <DEDUP_REMOVED lines=9> */
.L_x_6514:
[----:B------:R-:W3:Y:S01]  /*0420*/  LD.E.64 R4, desc[UR4][R84.64+0x108] ;  /* 0x0001080454047980 */ /* 0x000ee2000c101b00 */
[----:B------:R-:W-:Y:S01]  /*0430*/  BSSY.RECONVERGENT B0, `(.L_x_6516) ;  /* 0x0000006000007945 */ /* 0x000fe20003800200 */
[----:B------:R-:W-:Y:S01]  /*0440*/  IMAD.MOV.U32 R44, RZ, RZ, RZ ;  /* 0x000000ffff2c7224 */ /* 0x000fe200078e00ff */
[----:B---3--:R-:W-:-:S04]  /*0450*/  ISETP.NE.U32.AND P0, PT, R4, RZ, PT ;  /* 0x000000ff0400720c */ /* 0x008fc80003f05070 */
[----:B------:R-:W-:-:S13]  /*0460*/  ISETP.NE.AND.EX P0, PT, R5, RZ, PT, P0 ;  /* 0x000000ff0500720c */ /* 0x000fda0003f05300 */
[----:B------:R-:W-:Y:S05]  /*0470*/  @!P0 BRA `(.L_x_6517) ;  /* 0x0000000000048947 */ /* 0x000fea0003800000 */
[----:B------:R3:W5:Y:S02]  /*0480*/  LD.E R44, desc[UR4][R84.64+0xbc] ;  /* 0x0000bc04542c7980 */ /* 0x000764000c101900 */
.L_x_6517:
[----:B------:R-:W-:Y:S05]  /*0490*/  BSYNC.RECONVERGENT B0 ;  /* 0x0000000000007941 */ /* 0x000fea0003800200 */
.L_x_6516:
[----:B-----5:R-:W-:Y:S02]  /*04a0*/  IADD3 R44, PT, PT, R47, R44, RZ ;  /* 0x0000002c2f2c7210 */ /* 0x020fe40007ffe0ff */
.L_x_6515:
[----:B------:R-:W-:Y:S05]  /*04b0*/  BSYNC.RECONVERGENT B1 ;  /* 0x0000000000017941 */ /* 0x000fea0003800200 */
.L_x_6513:
[----:B------:R-:W-:Y:S01]  /*04c0*/  IMAD.SHL.U32 R51, R113, 0x40, RZ ;  /* 0x0000004071337824 */ /* 0x000fe200078e00ff */
[----:B------:R-:W-:Y:S01]  /*04d0*/  MOV R4, R110 ;  /* 0x0000006e00047202 */ /* 0x000fe20000000f00 */
[----:B------:R-:W-:-:S03]  /*04e0*/  IMAD.MOV.U32 R5, RZ, RZ, 0x0 ;  /* 0x00000000ff057424 */ /* 0x000fc600078e00ff */
[----:B------:R-:W-:-:S13]  /*04f0*/  ISETP.GT.AND P0, PT, R115, R51, PT ;  /* 0x000000337300720c */ /* 0x000fda0003f04270 */
[----:B-123--:R-:W-:Y:S05]  /*0500*/  @!P0 RET.REL.NODEC R4 `(_ZN5flash24flash_fwd_splitkv_kernelI23Flash_fwd_kernel_traitsILi32ELi64ELi128ELi4ELb0ELb0EN7cutlass10bfloat16_tE19Flash_kernel_traitsILi32ELi64ELi128ELi4ES3_EELb0ELb0ELb0ELb0ELb0ELb1ELb0ELb1EEEvNS_16Flash_fwd_paramsE) ;  /* 0xfffffff804bc8950 */ /* 0x00efea0003c3ffff */
        /* <DEDUP_REMOVED lines=56> */
[CC--:B------:R-:W-:Y:S02]  /*0890*/  ISETP.GE.OR P2, PT, R3.reuse, R115.reuse, P2 ;  /* 0x000000730300720c */ /* 0x0c0fe40001746670 */
[----:B------:R-:W-:Y:S02]  /*08a0*/  ISETP.GE.OR P5, PT, R3, R115, P1 ;  /* 0x000000730300720c */ /* 0x000fe40000fa6670 */
        /* <DEDUP_REMOVED lines=16> */
.L_x_6520:
[----:B------:R-:W-:Y:S05]  /*09b0*/  BSYNC.RECONVERGENT B0 ;  /* 0x0000000000007941 */ /* 0x000fea0003800200 */
.L_x_6519:
[----:B------:R-:W-:Y:S01]  /*09c0*/  MOV R2, R110 ;  /* 0x0000006e00027202 */ /* 0x000fe20000000f00 */
[----:B------:R1:W-:Y:S01]  /*09d0*/  @!P4 ST.E desc[UR4][R18.64], R0 ;  /* 0x000000001200c985 */ /* 0x0003e2000c101904 */
[----:B------:R-:W-:-:S04]  /*09e0*/  MOV R3, 0x0 ;  /* 0x0000000000037802 */ /* 0x000fc80000000f00 */
[----:B-12---:R-:W-:Y:S05]  /*09f0*/  @P5 RET.REL.NODEC R2 `(_ZN5flash24flash_fwd_splitkv_kernelI23Flash_fwd_kernel_traitsILi32ELi64ELi128ELi4ELb0ELb0EN7cutlass10bfloat16_tE19Flash_kernel_traitsILi32ELi64ELi128ELi4ES3_EELb0ELb0ELb0ELb0ELb0ELb1ELb0ELb1EEEvNS_16Flash_fwd_paramsE) ;  /* 0xfffffff402805950 */ /* 0x006fea0003c3ffff */
[----:B------:R-:W-:Y:S02]  /*0a00*/  MOV R0, 0x7f800000 ;  /* 0x7f80000000007802 */ /* 0x000fe40000000f00 */
[----:B------:R-:W-:-:S03]  /*0a10*/  MOV R111, 0x0 ;  /* 0x00000000006f7802 */ /* 0x000fc60000000f00 */
[----:B------:R1:W-:Y:S02]  /*0a20*/  ST.E desc[UR4][R18.64+0x80], R0 ;  /* 0x0000800012007985 */ /* 0x0003e4000c101904 */
[----:B-1----:R-:W-:Y:S05]  /*0a30*/  RET.REL.NODEC R110 `(_ZN5flash24flash_fwd_splitkv_kernelI23Flash_fwd_kernel_traitsILi32ELi64ELi128ELi4ELb0ELb0EN7cutlass10bfloat16_tE19Flash_kernel_traitsILi32ELi64ELi128ELi4ES3_EELb0ELb0ELb0ELb0ELb0ELb1ELb0ELb1EEEvNS_16Flash_fwd_paramsE) ;  /* 0xfffffff46e707950 */ /* 0x002fea0003c3ffff */
.L_x_6518:
        /* <DEDUP_REMOVED lines=42> */
[----:B------:R-:W-:-:S03]  /*0ce0*/  @!P0 VIADD R8, R8, 0x1 ;  /* 0x0000000108088836 */ /* 0x000fc60000000000 */
        /* <DEDUP_REMOVED lines=14> */
[----:B------:R4:W3:Y:S02]  /*0dd0*/  LD.E R0, desc[UR4][R8.64] ;  /* 0x0000000408007980 */ /* 0x0008e4000c101900 */
        /* <DEDUP_REMOVED lines=19> */
[----:B------:R-:W-:Y:S01]  /*0f10*/  @!P0 IADD3 R4, PT, PT, R4, 0x1, RZ ;  /* 0x0000000104048810 */ /* 0x000fe20007ffe0ff */
[----:B------:R-:W-:Y:S01]  /*0f20*/  IMAD R7, R12, R11, R7 ;  /* 0x0000000b0c077224 */ /* 0x000fe200078e0207 */
[----:B------:R-:W-:Y:S02]  /*0f30*/  ISETP.GE.AND P1, PT, R9, RZ, PT ;  /* 0x000000ff0900720c */ /* 0x000fe40003f26270 */
[----:B------:R-:W-:-:S05]  /*0f40*/  ISETP.NE.AND P0, PT, R5, RZ, PT ;  /* 0x000000ff0500720c */ /* 0x000fca0003f05270 */
[----:B------:R-:W-:-:S04]  /*0f50*/  @P2 VIADD R4, R4, 0x1 ;  /* 0x0000000104042836 */ /* 0x000fc80000000000 */
[----:B------:R-:W-:Y:S02]  /*0f60*/  IMAD.MOV.U32 R11, RZ, RZ, R4 ;  /* 0x000000ffff0b7224 */ /* 0x000fe400078e0004 */
[----:B------:R-:W-:-:S03]  /*0f70*/  IMAD R4, R103, R7, RZ ;  /* 0x0000000767047224 */ /* 0x000fc600078e02ff */
[----:B------:R-:W-:Y:S02]  /*0f80*/  @!P1 IADD3 R11, PT, PT, -R11, RZ, RZ ;  /* 0x000000ff0b0b9210 */ /* 0x000fe40007ffe1ff */
[----:B------:R-:W-:-:S05]  /*0f90*/  @!P0 LOP3.LUT R11, RZ, R5, RZ, 0x33, !PT ;  /* 0x00000005ff0b8212 */ /* 0x000fca00078e33ff */
[----:B--2---:R-:W-:Y:S01]  /*0fa0*/  IMAD R9, R17, R11, RZ ;  /* 0x0000000b11097224 */ /* 0x004fe200078e02ff */
[----:B---3--:R-:W-:Y:S01]  /*0fb0*/  SHF.R.S32.HI R8, RZ, 0x1f, R0 ;  /* 0x0000001fff087819 */ /* 0x008fe20000011400 */
[-C--:B------:R-:W-:Y:S02]  /*0fc0*/  IMAD R6, R21, R0.reuse, RZ ;  /* 0x0000000015067224 */ /* 0x080fe400078e02ff */
[----:B------:R-:W-:-:S04]  /*0fd0*/  IMAD.WIDE.U32 R12, R20, R0, RZ ;  /* 0x00000000140c7225 */ /* 0x000fc800078e00ff */
[----:B------:R-:W-:-:S05]  /*0fe0*/  IMAD R6, R20, R8, R6 ;  /* 0x0000000814067224 */ /* 0x000fca00078e0206 */
        /* <DEDUP_REMOVED lines=16> */
.L_x_6522:
        /* <DEDUP_REMOVED lines=52> */
[----:B------:R-:W-:Y:S02]  /*1430*/  LEA R7, R33, 0xffffff80, 0x7 ;  /* 0xffffff8021077811 */ /* 0x000fe400078e38ff */
[----:B------:R-:W-:Y:S02]  /*1440*/  LOP3.LUT R9, R9, R8, RZ, 0x3c, !PT ;  /* 0x0000000809097212 */ /* 0x000fe400078e3cff */
        /* <DEDUP_REMOVED lines=17> */
[C---:B------:R-:W-:Y:S02]  /*1560*/  IMAD R8, R16.reuse, R8, R6 ;  /* 0x0000000810087224 */ /* 0x040fe400078e0206 */
[----:B------:R-:W-:-:S04]  /*1570*/  IMAD.WIDE.U32 R14, R16, R11, R14 ;  /* 0x0000000b100e7225 */ /* 0x000fc800078e000e */
        /* <DEDUP_REMOVED lines=9> */
.L_x_6523:
[----:B------:R-:W-:Y:S05]  /*1610*/  BSYNC.RECONVERGENT B0 ;  /* 0x0000000000007941 */ /* 0x000fea0003800200 */
.L_x_6521:
        /* <DEDUP_REMOVED lines=11> */
[----:B-1----:R-:W1:Y:S01]  /*16d0*/  MUFU.RCP R17, R17 ;  /* 0x0000001100117308 */ /* 0x002e620000001000 */
[----:B------:R-:W-:Y:S01]  /*16e0*/  IMAD.MOV.U32 R59, RZ, RZ, RZ ;  /* 0x000000ffff3b7224 */ /* 0x000fe200078e00ff */
[----:B------:R-:W-:-:S05]  /*16f0*/  MOV R28, RZ ;  /* 0x000000ff001c7202 */ /* 0x000fca0000000f00 */
[----:B------:R1:W5:Y:S02]  /*1700*/  @P6 LD.E R59, desc[UR4][R18.64] ;  /* 0x00000004123b6980 */ /* 0x000364000c101900 */
[----:B-1----:R-:W-:-:S04]  /*1710*/  VIADD R17, R17, 0xffffffe ;  /* 0x0ffffffe11117836 */ /* 0x002fc80000000000 */
[----:B------:R-:W1:Y:S02]  /*1720*/  F2I.FTZ.U32.TRUNC.NTZ R29, R17 ;  /* 0x00000011001d7305 */ /* 0x000e64000021f000 */
[----:B-1----:R-:W-:-:S04]  /*1730*/  IMAD.MOV R17, RZ, RZ, -R29 ;  /* 0x000000ffff117224 */ /* 0x002fc800078e0a1d */
[----:B------:R-:W-:Y:S01]  /*1740*/  IMAD R18, R17, R12, RZ ;  /* 0x0000000c11127224 */ /* 0x000fe200078e02ff */
[----:B------:R-:W-:Y:S02]  /*1750*/  IABS R17, R111 ;  /* 0x0000006f00117213 */ /* 0x000fe40000000000 */
[----:B------:R-:W-:Y:S01]  /*1760*/  IABS R19, R5 ;  /* 0x0000000500137213 */ /* 0x000fe20000000000 */
        /* <DEDUP_REMOVED lines=8> */
[----:B------:R-:W-:Y:S01]  /*17f0*/  LOP3.LUT R17, R111, R5, RZ, 0x3c, !PT ;  /* 0x000000056f117212 */ /* 0x000fe200078e3cff */
[----:B------:R-:W-:Y:S01]  /*1800*/  @!P1 VIADD R18, R18, 0x1 ;  /* 0x0000000112129836 */ /* 0x000fe20000000000 */
[----:B------:R-:W-:Y:S02]  /*1810*/  LOP3.LUT R12, R50, 0x18, RZ, 0xc0, !PT ;  /* 0x00000018320c7812 */ /* 0x000fe400078ec0ff */
[----:B------:R-:W-:Y:S02]  /*1820*/  ISETP.GE.AND P3, PT, R17, RZ, PT ;  /* 0x000000ff1100720c */ /* 0x000fe40003f66270 */
[----:B------:R-:W-:Y:S02]  /*1830*/  ISETP.NE.AND P1, PT, R5, RZ, PT ;  /* 0x000000ff0500720c */ /* 0x000fe40003f25270 */
[----:B------:R-:W-:-:S03]  /*1840*/  IADD3 R28, P2, PT, R12, R16, RZ ;  /* 0x000000100c1c7210 */ /* 0x000fc60007f5e0ff */
[----:B------:R-:W-:Y:S01]  /*1850*/  @P4 IADD3 R18, PT, PT, R18, 0x1, RZ ;  /* 0x0000000112124810 */ /* 0x000fe20007ffe0ff */
[-C--:B-----5:R-:W-:Y:S02]  /*1860*/  IMAD R16, R6, R104.reuse, RZ ;  /* 0x0000006806107224 */ /* 0x0a0fe400078e02ff */
[----:B------:R-:W-:Y:S02]  /*1870*/  IMAD.X R29, RZ, RZ, R13, P2 ;  /* 0x000000ffff1d7224 */ /* 0x000fe400010e060d */
[----:B------:R-:W-:Y:S02]  /*1880*/  IMAD.MOV.U32 R6, RZ, RZ, R18 ;  /* 0x000000ffff067224 */ /* 0x000fe400078e0012 */
[C---:B------:R-:W-:Y:S02]  /*1890*/  IMAD R16, R7.reuse, R105, R16 ;  /* 0x0000006907107224 */ /* 0x040fe400078e0210 */
[----:B------:R-:W-:Y:S01]  /*18a0*/  IMAD.WIDE.U32 R28, R7, R104, R28 ;  /* 0x00000068071c7225 */ /* 0x000fe200078e001c */
[----:B------:R-:W-:Y:S01]  /*18b0*/  @!P3 IADD3 R6, PT, PT, -R6, RZ, RZ ;  /* 0x000000ff0606b210 */ /* 0x000fe20007ffe1ff */
[----:B------:R-:W1:Y:S01]  /*18c0*/  S2UR UR6, SR_CgaCtaId ;  /* 0x00000000000679c3 */ /* 0x000e620000008800 */
[----:B------:R-:W-:-:S02]  /*18d0*/  @!P1 LOP3.LUT R6, RZ, R5, RZ, 0x33, !PT ;  /* 0x00000005ff069212 */ /* 0x000fc400078e33ff */
[----:B------:R-:W-:Y:S02]  /*18e0*/  SHF.R.S32.HI R53, RZ, 0x1f, R47 ;  /* 0x0000001fff357819 */ /* 0x000fe4000001142f */
[----:B------:R-:W-:Y:S01]  /*18f0*/  IADD3 R29, PT, PT, R29, R16, RZ ;  /* 0x000000101d1d7210 */ /* 0x000fe20007ffe0ff */
[----:B------:R-:W-:Y:S01]  /*1900*/  IMAD R16, R25, R6, RZ ;  /* 0x0000000619107224 */ /* 0x000fe200078e02ff */
[----:B------:R-:W-:Y:S01]  /*1910*/  SHF.R.U32.HI R74, RZ, 0x2, R10 ;  /* 0x00000002ff4a7819 */ /* 0x000fe2000001160a */
[----:B------:R-:W-:Y:S01]  /*1920*/  IMAD.MOV.U32 R75, RZ, RZ, RZ ;  /* 0x000000ffff4b7224 */ /* 0x000fe200078e00ff */
[----:B------:R-:W-:-:S04]  /*1930*/  LEA.HI R53, R53, R47, RZ, 0x7 ;  /* 0x0000002f35357211 */ /* 0x000fc800078f38ff */
[----:B------:R-:W-:-:S04]  /*1940*/  SHF.R.S32.HI R53, RZ, 0x7, R53 ;  /* 0x00000007ff357819 */ /* 0x000fc80000011435 */
[----:B------:R-:W-:Y:S01]  /*1950*/  ISETP.GE.AND P3, PT, R53, R33, PT ;  /* 0x000000213500720c */ /* 0x000fe20003f66270 */
[----:B------:R-:W-:Y:S01]  /*1960*/  UMOV UR7, 0x400 ;  /* 0x0000040000077882 */ /* 0x000fe20000000000 */
[----:B------:R-:W-:Y:S01]  /*1970*/  IMAD R106, R103, R74, RZ ;  /* 0x0000004a676a7224 */ /* 0x000fe200078e02ff */
[----:B------:R-:W-:Y:S01]  /*1980*/  LOP3.LUT R119, R119, R118, RZ, 0x3c, !PT ;  /* 0x0000007677777212 */ /* 0x000fe200078e3cff */
[----:B------:R-:W-:Y:S01]  /*1990*/  IMAD R108, R105, R74, RZ ;  /* 0x0000004a696c7224 */ /* 0x000fe200078e02ff */
[----:B-1----:R-:W-:Y:S01]  /*19a0*/  ULEA UR6, UR6, UR7, 0x18 ;  /* 0x0000000706067291 */ /* 0x002fe2000f8ec0ff */
[----:B------:R-:W-:Y:S01]  /*19b0*/  IMAD.SHL.U32 R48, R10, 0x4, RZ ;  /* 0x000000040a307824 */ /* 0x000fe200078e00ff */
[----:B------:R-:W-:-:S04]  /*19c0*/  LOP3.LUT R118, R119, R118, RZ, 0x3c, !PT ;  /* 0x0000007677767212 */ /* 0x000fc800078e3cff */
[----:B------:R-:W-:Y:S02]  /*19d0*/  LOP3.LUT R48, R48, 0xc, RZ, 0xc0, !PT ;  /* 0x0000000c30307812 */ /* 0x000fe400078ec0ff */
[----:B------:R-:W-:Y:S01]  /*19e0*/  LOP3.LUT R119, R119, R118, RZ, 0x3c, !PT ;  /* 0x0000007677777212 */ /* 0x000fe200078e3cff */
[----:B--2---:R-:W-:Y:S02]  /*19f0*/  @P0 IMAD R7, R21, R116, RZ ;  /* 0x0000007415070224 */ /* 0x004fe400078e02ff */
[----:B---3--:R-:W-:-:S04]  /*1a00*/  @!P0 IMAD.WIDE.U32 R30, R26, R112, RZ ;  /* 0x000000701a1e8225 */ /* 0x008fc800078e00ff */
[----:B------:R-:W-:Y:S02]  /*1a10*/  @!P0 IMAD R17, R27, R112, RZ ;  /* 0x000000701b118224 */ /* 0x000fe400078e02ff */
[----:B------:R-:W-:-:S04]  /*1a20*/  @P0 IMAD.WIDE.U32 R26, R20, R116, RZ ;  /* 0x00000074141a0225 */ /* 0x000fc800078e00ff */
[----:B------:R-:W-:Y:S02]  /*1a30*/  @!P0 IMAD.MOV.U32 R18, RZ, RZ, R30 ;  /* 0x000000ffff128224 */ /* 0x000fe400078e001e */
[----:B------:R-:W-:Y:S02]  /*1a40*/  @P0 IMAD.MOV.U32 R18, RZ, RZ, R26 ;  /* 0x000000ffff120224 */ /* 0x000fe400078e001a */
[----:B------:R-:W-:-:S03]  /*1a50*/  @!P0 IMAD.IADD R17, R31, 0x1, R17 ;  /* 0x000000011f118824 */ /* 0x000fc600078e0211 */
[----:B------:R-:W-:Y:S01]  /*1a60*/  IADD3 R30, P1, PT, R12, R18, RZ ;  /* 0x000000120c1e7210 */ /* 0x000fe20007f3e0ff */
[----:B------:R-:W-:Y:S01]  /*1a70*/  @P0 IMAD.IADD R17, R27, 0x1, R7 ;  /* 0x000000011b110824 */ /* 0x000fe200078e0207 */
[----:B------:R-:W-:-:S03]  /*1a80*/  LOP3.LUT R18, R50, 0xc0, RZ, 0xc0, !PT ;  /* 0x000000c032127812 */ /* 0x000fc600078ec0ff */
[----:B------:R-:W-:Y:S01]  /*1a90*/  IMAD.X R31, RZ, RZ, R17, P1 ;  /* 0x000000ffff1f7224 */ /* 0x000fe200008e0611 */
[----:B------:R-:W-:Y:S01]  /*1aa0*/  LOP3.LUT R18, R18, 0x18, R10, 0xf8, !PT ;  /* 0x0000001812127812 */ /* 0x000fe200078ef80a */
[-C--:B------:R-:W-:Y:S01]  /*1ab0*/  IMAD R5, R23, R111.reuse, RZ ;  /* 0x0000006f17057224 */ /* 0x080fe200078e02ff */
[----:B------:R-:W-:Y:S01]  /*1ac0*/  SHF.R.S32.HI R7, RZ, 0x1f, R6 ;  /* 0x0000001fff077819 */ /* 0x000fe20000011406 */
[----:B------:R-:W-:Y:S01]  /*1ad0*/  IMAD.WIDE.U32 R22, R22, R111, R30 ;  /* 0x0000006f16167225 */ /* 0x000fe200078e001e */
[----:B------:R-:W-:-:S03]  /*1ae0*/  LOP3.LUT R18, R18, 0x18, R50, 0x78, !PT ;  /* 0x0000001812127812 */ /* 0x000fc600078e7832 */
[----:B------:R-:W-:Y:S01]  /*1af0*/  IMAD.WIDE.U32 R26, R6, R24, R28 ;  /* 0x00000018061a7225 */ /* 0x000fe200078e001c */
[----:B------:R-:W-:-:S03]  /*1b00*/  LOP3.LUT R50, R18, 0x1f20, R50, 0xf8, !PT ;  /* 0x00001f2012327812 */ /* 0x000fc600078ef832 */
[----:B------:R-:W-:Y:S02]  /*1b10*/  IMAD R16, R7, R24, R16 ;  /* 0x0000001807107224 */ /* 0x000fe400078e0210 */
[----:B------:R-:W-:Y:S01]  /*1b20*/  IMAD.MOV.U32 R18, RZ, RZ, R22 ;  /* 0x000000ffff127224 */ /* 0x000fe200078e0016 */
[----:B------:R-:W-:Y:S01]  /*1b30*/  IADD3 R22, P0, PT, R12, R4, RZ ;  /* 0x000000040c167210 */ /* 0x000fe20007f1e0ff */
[----:B------:R-:W-:Y:S01]  /*1b40*/  IMAD.WIDE.U32 R24, R113, 0x40, R74 ;  /* 0x0000004071187825 */ /* 0x000fe200078e004a */
[----:B------:R-:W-:Y:S02]  /*1b50*/  IADD3 R17, PT, PT, R27, R16, RZ ;  /* 0x000000101b117210 */ /* 0x000fe40007ffe0ff */
[----:B------:R-:W-:Y:S01]  /*1b60*/  MOV R16, R26 ;  /* 0x0000001a00107202 */ /* 0x000fe20000000f00 */
[----:B------:R-:W-:Y:S01]  /*1b70*/  IMAD.IADD R19, R23, 0x1, R5 ;  /* 0x0000000117137824 */ /* 0x000fe200078e0205 */
[----:B------:R-:W-:Y:S01]  /*1b80*/  IADD3.X R23, PT, PT, RZ, R0, RZ, P0, !PT ;  /* 0x00000000ff177210 */ /* 0x000fe200007fe4ff */
[----:B------:R-:W-:Y:S01]  /*1b90*/  IMAD R5, R25, R20, RZ ;  /* 0x0000001419057224 */ /* 0x000fe200078e02ff */
[C---:B------:R-:W-:Y:S01]  /*1ba0*/  SHF.L.U64.HI R46, R20.reuse, 0x5, R21 ;  /* 0x00000005142e7819 */ /* 0x040fe20000010215 */
[----:B------:R-:W-:-:S02]  /*1bb0*/  IMAD.SHL.U32 R45, R20, 0x20, RZ ;  /* 0x00000020142d7824 */ /* 0x000fc400078e00ff */
[C---:B------:R-:W-:Y:S02]  /*1bc0*/  IMAD R4, R24.reuse, R21, R5 ;  /* 0x0000001518047224 */ /* 0x040fe400078e0205 */
[----:B------:R-:W-:-:S04]  /*1bd0*/  IMAD.WIDE.U32 R18, R24, R20, R18 ;  /* 0x0000001418127225 */ /* 0x000fc800078e0012 */
[----:B------:R-:W-:-:S04]  /*1be0*/  IMAD.WIDE.U32 R20, R74, R102, R22 ;  /* 0x000000664a147225 */ /* 0x000fc800078e0016 */
[----:B------:R-:W-:Y:S01]  /*1bf0*/  IMAD.WIDE.U32 R16, R74, R104, R16 ;  /* 0x000000684a107225 */ /* 0x000fe200078e0010 */
[----:B----4-:R-:W-:Y:S02]  /*1c00*/  LEA R107, P1, R20, R8, 0x1 ;  /* 0x00000008146b7211 */ /* 0x010fe400078208ff */
[----:B------:R-:W-:Y:S01]  /*1c10*/  IADD3 R0, PT, PT, R19, R4, RZ ;  /* 0x0000000413007210 */ /* 0x000fe20007ffe0ff */
[----:B------:R-:W-:Y:S01]  /*1c20*/  IMAD.IADD R106, R21, 0x1, R106 ;  /* 0x00000001156a7824 */ /* 0x000fe200078e026a */
[----:B------:R-:W-:Y:S01]  /*1c30*/  LEA R72, P2, R18, R14, 0x1 ;  /* 0x0000000e12487211 */ /* 0x000fe200078408ff */
[----:B------:R-:W-:Y:S01]  /*1c40*/  IMAD.IADD R108, R17, 0x1, R108 ;  /* 0x00000001116c7824 */ /* 0x000fe200078e026c */
[----:B------:R-:W-:Y:S02]  /*1c50*/  LEA R109, P0, R16, R2, 0x1 ;  /* 0x00000002106d7211 */ /* 0x000fe400078008ff */
[----:B------:R-:W-:Y:S02]  /*1c60*/  LEA R50, R50, UR6, 0x1 ;  /* 0x0000000632327c11 */ /* 0x000fe4000f8e08ff */
[----:B------:R-:W-:-:S02]  /*1c70*/  LEA.HI.X R73, R18, R15, R0, 0x1, P2 ;  /* 0x0000000f12497211 */ /* 0x000fc400010f0c00 */
[----:B------:R-:W-:Y:S02]  /*1c80*/  LEA.HI.X R106, R20, R9, R106, 0x1, P1 ;  /* 0x00000009146a7211 */ /* 0x000fe400008f0c6a */
        /* <DEDUP_REMOVED lines=13> */
[----:B------:R-:W-:-:S02]  /*1d60*/  MOV R13, RZ ;  /* 0x000000ff000d7202 */ /* 0x000fc40000000f00 */
[----:B------:R-:W-:Y:S02]  /*1d70*/  LEA R49, R33, 0xffffff80, 0x7 ;  /* 0xffffff8021317811 */ /* 0x000fe400078e38ff */
[----:B------:R-:W-:Y:S02]  /*1d80*/  SHF.R.S32.HI R11, RZ, 0x1, R11 ;  /* 0x00000001ff0b7819 */ /* 0x000fe4000001140b */
[----:B------:R-:W-:Y:S02]  /*1d90*/  IADD3 R59, PT, PT, R49, R59, RZ ;  /* 0x0000003b313b7210 */ /* 0x000fe40007ffe0ff */
[----:B------:R-:W-:-:S03]  /*1da0*/  LOP3.LUT R10, R10, 0x3, RZ, 0xc0, !PT ;  /* 0x000000030a0a7812 */ /* 0x000fc600078ec0ff */
[----:B------:R-:W-:Y:S01]  /*1db0*/  IMAD R59, R59, R11, RZ ;  /* 0x0000000b3b3b7224 */ /* 0x000fe200078e02ff */
[----:B------:R-:W-:Y:S01]  /*1dc0*/  VIMNMX R53, PT, PT, RZ, R53, !PT ;  /* 0x00000035ff357248 */ /* 0x000fe20007fe0100 */
        /* <DEDUP_REMOVED lines=8> */
[----:B------:R-:W-:-:S02]  /*1e50*/  IMAD.MOV.U32 R60, RZ, RZ, R106 ;  /* 0x000000ffff3c7224 */ /* 0x000fc400078e006a */
[----:B------:R-:W-:Y:S02]  /*1e60*/  IMAD.MOV.U32 R62, RZ, RZ, R108 ;  /* 0x000000ffff3e7224 */ /* 0x000fe400078e006c */
[----:B--2---:R-:W-:Y:S02]  /*1e70*/  IMAD R8, R25, R112, RZ ;  /* 0x0000007019087224 */ /* 0x004fe400078e02ff */
[----:B------:R-:W-:-:S04]  /*1e80*/  IMAD.WIDE.U32 R24, R112, R24, R12 ;  /* 0x0000001870187225 */ /* 0x000fc800078e000c */
[----:B---3--:R-:W-:Y:S01]  /*1e90*/  IMAD.WIDE.U32 R22, R112, R26, R12 ;  /* 0x0000001a70167225 */ /* 0x008fe200078e000c */
[----:B------:R-:W-:-:S03]  /*1ea0*/  IADD3 R25, PT, PT, R25, R8, RZ ;  /* 0x0000000819197210 */ /* 0x000fc60007ffe0ff */
[----:B------:R-:W-:Y:S01]  /*1eb0*/  IMAD R0, R27, R112, RZ ;  /* 0x000000701b007224 */ /* 0x000fe200078e02ff */
[----:B------:R-:W-:-:S03]  /*1ec0*/  MOV R8, R22 ;  /* 0x0000001600087202 */ /* 0x000fc60000000f00 */
[----:B------:R-:W-:Y:S02]  /*1ed0*/  IMAD.IADD R9, R23, 0x1, R0 ;  /* 0x0000000117097824 */ /* 0x000fe400078e0200 */
[----:B----4-:R-:W-:Y:S02]  /*1ee0*/  IMAD R22, R79, R49, RZ ;  /* 0x000000314f167224 */ /* 0x010fe400078e02ff */
[----:B------:R-:W-:-:S04]  /*1ef0*/  IMAD.WIDE.U32 R8, R49, R78, R8 ;  /* 0x0000004e31087225 */ /* 0x000fc800078e0008 */
[----:B-----5:R-:W-:Y:S02]  /*1f00*/  IMAD R0, R77, R49, RZ ;  /* 0x000000314d007224 */ /* 0x020fe400078e02ff */
[----:B------:R-:W-:Y:S01]  /*1f10*/  IMAD.WIDE.U32 R24, R49, R76, R24 ;  /* 0x0000004c31187225 */ /* 0x000fe200078e0018 */
[----:B------:R-:W-:-:S03]  /*1f20*/  IADD3 R23, PT, PT, R9, R22, RZ ;  /* 0x0000001609177210 */ /* 0x000fc60007ffe0ff */
[----:B------:R-:W-:Y:S02]  /*1f30*/  IMAD.IADD R25, R25, 0x1, R0 ;  /* 0x0000000119197824 */ /* 0x000fe400078e0200 */
[-C--:B------:R-:W-:Y:S02]  /*1f40*/  IMAD R0, R21, R6.reuse, RZ ;  /* 0x0000000615007224 */ /* 0x080fe400078e02ff */
[----:B------:R-:W-:Y:S02]  /*1f50*/  IMAD.MOV.U32 R22, RZ, RZ, R8 ;  /* 0x000000ffff167224 */ /* 0x000fe400078e0008 */
[----:B------:R-:W-:Y:S02]  /*1f60*/  IMAD R8, R15, R6, RZ ;  /* 0x000000060f087224 */ /* 0x000fe400078e02ff */
[----:B------:R-:W-:Y:S02]  /*1f70*/  IMAD R15, R74, R11, RZ ;  /* 0x0000000b4a0f7224 */ /* 0x000fe400078e02ff */
[-C--:B------:R-:W-:Y:S01]  /*1f80*/  IMAD R0, R20, R7.reuse, R0 ;  /* 0x0000000714007224 */ /* 0x080fe200078e0200 */
[----:B------:R-:W-:Y:S01]  /*1f90*/  IADD3 R9, P0, PT, -R47, R74, RZ ;  /* 0x0000004a2f097210 */ /* 0x000fe20007f1e1ff */
[----:B------:R-:W-:Y:S01]  /*1fa0*/  IMAD R7, R14, R7, R8 ;  /* 0x000000070e077224 */ /* 0x000fe200078e0208 */
[----:B------:R-:W-:Y:S01]  /*1fb0*/  SHF.R.S32.HI R8, RZ, 0x1f, R47 ;  /* 0x0000001fff087819 */ /* 0x000fe2000001142f */
[----:B------:R-:W-:Y:S01]  /*1fc0*/  IMAD R10, R10, 0x8, R15 ;  /* 0x000000080a0a7824 */ /* 0x000fe200078e020f */
[----:B------:R-:W-:Y:S01]  /*1fd0*/  IADD3 R15, PT, PT, R48, R15, RZ ;  /* 0x0000000f300f7210 */ /* 0x000fe20007ffe0ff */
[----:B------:R-:W-:-:S04]  /*1fe0*/  IMAD.WIDE.U32 R20, R6, R20, R24 ;  /* 0x0000001406147225 */ /* 0x000fc800078e0018 */
[----:B------:R-:W-:Y:S01]  /*1ff0*/  IMAD.WIDE.U32 R22, R6, R14, R22 ;  /* 0x0000000e06167225 */ /* 0x000fe200078e0016 */
[----:B------:R-:W-:Y:S02]  /*2000*/  SHF.R.S32.HI R6, RZ, 0x1f, R59 ;  /* 0x0000001fff067819 */ /* 0x000fe4000001143b */
[C---:B------:R-:W-:Y:S01]  /*2010*/  IADD3 R14, P1, PT, R59.reuse, R15, RZ ;  /* 0x0000000f3b0e7210 */ /* 0x040fe20007f3e0ff */
[----:B------:R-:W-:Y:S01]  /*2020*/  IMAD.X R8, RZ, RZ, ~R8, P0 ;  /* 0x000000ffff087224 */ /* 0x000fe200000e0e08 */
[----:B------:R-:W-:Y:S02]  /*2030*/  IADD3 R59, P0, PT, R59, R10, RZ ;  /* 0x0000000a3b3b7210 */ /* 0x000fe40007f1e0ff */
[----:B------:R-:W-:Y:S01]  /*2040*/  IADD3 R21, PT, PT, R21, R0, RZ ;  /* 0x0000000015157210 */ /* 0x000fe20007ffe0ff */
[----:B------:R-:W-:Y:S01]  /*2050*/  IMAD R54, R8, R76, RZ ;  /* 0x0000004c08367224 */ /* 0x000fe200078e02ff */
[-C--:B------:R-:W-:Y:S02]  /*2060*/  LEA.HI.X.SX32 R0, R15, R6.reuse, 0x1, P1 ;  /* 0x000000060f007211 */ /* 0x080fe400008f0eff */
[----:B------:R-:W-:Y:S01]  /*2070*/  LEA.HI.X.SX32 R58, R10, R6, 0x1, P0 ;  /* 0x000000060a3a7211 */ /* 0x000fe200000f0eff */
[----:B------:R-:W-:-:S02]  /*2080*/  IMAD R6, R8, R78, RZ ;  /* 0x0000004e08067224 */ /* 0x000fc400078e02ff */
[----:B------:R-:W-:Y:S02]  /*2090*/  IMAD.IADD R23, R23, 0x1, R7 ;  /* 0x0000000117177824 */ /* 0x000fe400078e0207 */
[-C--:B------:R-:W-:Y:S02]  /*20a0*/  IMAD R54, R77, R9.reuse, R54 ;  /* 0x000000094d367224 */ /* 0x080fe400078e0236 */
        /* <DEDUP_REMOVED lines=12> */
[C---:B------:R-:W-:Y:S02]  /*2170*/  SHF.L.U64.HI R58, R59.reuse, 0x1, R58 ;  /* 0x000000013b3a7819 */ /* 0x040fe4000001023a */
        /* <DEDUP_REMOVED lines=10> */
.L_x_6547:
[----:B------:R-:W-:Y:S01]  /*2220*/  ISETP.NE.AND P1, PT, R70, RZ, PT ;  /* 0x000000ff4600720c */ /* 0x000fe20003f25270 */
[----:B------:R-:W-:Y:S01]  /*2230*/  VIADD R65, R65, 0x80 ;  /* 0x0000008041417836 */ /* 0x000fe20000000000 */
[----:B------:R-:W-:Y:S01]  /*2240*/  SHF.L.U64.HI R27, R78, 0x6, R79 ;  /* 0x000000064e1b7819 */ /* 0x000fe2000001024f */
[----:B------:R-:W-:Y:S01]  /*2250*/  VIADD R66, R66, 0x80 ;  /* 0x0000008042427836 */ /* 0x000fe20000000000 */
[----:B------:R-:W-:Y:S01]  /*2260*/  UMOV UR6, URZ ;  /* 0x000000ff00067c82 */ /* 0x000fe20008000000 */
[----:B------:R-:W-:Y:S01]  /*2270*/  IMAD.SHL.U32 R0, R104, 0x40, RZ ;  /* 0x0000004068007824 */ /* 0x000fe200078e00ff */
[-C--:B------:R-:W-:Y:S01]  /*2280*/  ISETP.GE.OR P0, PT, R74, R65.reuse, P1 ;  /* 0x000000414a00720c */ /* 0x080fe20000f06670 */
[----:B------:R-:W-:Y:S01]  /*2290*/  IMAD.SHL.U32 R8, R76, 0x40, RZ ;  /* 0x000000404c087824 */ /* 0x000fe200078e00ff */
[CC--:B------:R-:W-:Y:S01]  /*22a0*/  ISETP.GE.AND P5, PT, R67.reuse, R65.reuse, PT ;  /* 0x000000414300720c */ /* 0x0c0fe20003fa6270 */
[----:B------:R-:W-:Y:S01]  /*22b0*/  VIADD R64, R64, 0xffffffff ;  /* 0xffffffff40407836 */ /* 0x000fe20000000000 */
[-C--:B------:R-:W-:Y:S01]  /*22c0*/  ISETP.LT.OR P3, PT, R74, R66.reuse, P0 ;  /* 0x000000424a00720c */ /* 0x080fe20000761670 */
[----:B------:R-:W-:Y:S01]  /*22d0*/  BSSY.RECONVERGENT B1, `(.L_x_6525) ;  /* 0x00002c6000017945 */ /* 0x000fe20003800200 */
[-C--:B------:R-:W-:Y:S01]  /*22e0*/  ISETP.GE.OR P0, PT, R52, R65.reuse, P1 ;  /* 0x000000413400720c */ /* 0x080fe20000f06670 */
[----:B------:R-:W-:Y:S01]  /*22f0*/  IMAD.MOV.U32 R71, RZ, RZ, R49 ;  /* 0x000000ffff477224 */ /* 0x000fe200078e0031 */
[-C--:B------:R-:W-:Y:S01]  /*2300*/  ISETP.GE.AND P6, PT, R67, R66.reuse, PT ;  /* 0x000000424300720c */ /* 0x080fe20003fc6270 */
[----:B------:R-:W-:Y:S01]  /*2310*/  IMAD.SHL.U32 R32, R78, 0x40, RZ ;  /* 0x000000404e207824 */ /* 0x000fe200078e00ff */
[----:B------:R-:W-:Y:S02]  /*2320*/  ISETP.LT.OR P4, PT, R52, R66, P0 ;  /* 0x000000423400720c */ /* 0x000fe40000781670 */
[----:B------:R-:W-:Y:S05]  /*2330*/  IADD3 R18, P0, PT, R55, R8, RZ ;  /* 0x0000000837127210 */ /* 0x000fea0007f1e0ff */
[----:B------:R-:W-:Y:S02]  /*2340*/  @!P3 IMAD.MOV.U32 R2, RZ, RZ, R55 ;  /* 0x000000ffff02b224 */ /* 0x000fe400078e0037 */
[----:B------:R-:W-:Y:S02]  /*2350*/  @!P3 IMAD.MOV.U32 R3, RZ, RZ, R54 ;  /* 0x000000ffff03b224 */ /* 0x000fe400078e0036 */
[----:B------:R-:W-:Y:S02]  /*2360*/  @!P3 IMAD.MOV.U32 R16, RZ, RZ, R63 ;  /* 0x000000ffff10b224 */ /* 0x000fe400078e003f */
[--C-:B------:R-:W-:Y:S01]  /*2370*/  @!P3 IMAD.MOV.U32 R17, RZ, RZ, R62.reuse ;  /* 0x000000ffff11b224 */ /* 0x100fe200078e003e */
[----:B------:R1:W2:Y:S02]  /*2380*/  @!P3 LD.E.128 R4, desc[UR4][R2.64] ;  /* 0x000000040204b980 */ /* 0x0002a4000c101d00 */
[----:B-1----:R-:W-:Y:S02]  /*2390*/  SHF.L.U64.HI R3, R76, 0x6, R77 ;  /* 0x000000064c037819 */ /* 0x002fe4000001024d */
[----:B------:R-:W-:Y:S03]  /*23a0*/  SHF.L.U64.HI R2, R104, 0x6, R105 ;  /* 0x0000000668027819 */ /* 0x000fe60000010269 */
[--C-:B------:R-:W-:Y:S01]  /*23b0*/  IMAD.X R19, R54, 0x1, R3.reuse, P0 ;  /* 0x0000000136137824 */ /* 0x100fe200000e0603 */
[C---:B------:R-:W-:Y:S04]  /*23c0*/  ISETP.GE.OR P0, PT, R68.reuse, R65, P1 ;  /* 0x000000414400720c */ /* 0x040fe80000f06670 */
[----:B------:R-:W-:Y:S11]  /*23d0*/  ISETP.LT.OR P1, PT, R68, R66, P0 ;  /* 0x000000424400720c */ /* 0x000ff60000721670 */
[----:B------:R-:W-:Y:S02]  /*23e0*/  @!UPT UIADD3 URZ, UPT, UPT, URZ, URZ, URZ ;  /* 0x000000fffffff290 */ /* 0x000fe4000fffe0ff */
[----:B------:R-:W-:Y:S05]  /*23f0*/  @!P1 IADD3 R20, P0, PT, R18, R8, RZ ;  /* 0x0000000812149210 */ /* 0x000fea0007f1e0ff */
[----:B------:R-:W-:Y:S01]  /*2400*/  @!P1 IMAD.X R21, R19, 0x1, R3, P0 ;  /* 0x0000000113159824 */ /* 0x000fe200000e0603 */
[----:B------:R-:W-:Y:S01]  /*2410*/  ISETP.GE.OR P0, PT, R12, R114, P5 ;  /* 0x000000720c00720c */ /* 0x000fe20002f06670 */
[----:B--2---:R1:W-:Y:S05]  /*2420*/  @!P3 ST.E.128 desc[UR4][R16.64], R4 ;  /* 0x000000041000b985 */ /* 0x0043ea000c101d04 */
[----:B-1----:R-:W2:Y:S01]  /*2430*/  @!P4 LD.E.128 R4, desc[UR4][R18.64] ;  /* 0x000000041204c980 */ /* 0x002ea2000c101d00 */
[----:B------:R-:W-:Y:S05]  /*2440*/  IADD3 R16, P2, PT, R0, R63, RZ ;  /* 0x0000003f00107210 */ /* 0x000fea0007f5e0ff */
[----:B------:R-:W-:Y:S01]  /*2450*/  IMAD.X R17, R2, 0x1, R62, P2 ;  /* 0x0000000102117824 */ /* 0x000fe200010e063e */
[----:B------:R-:W-:Y:S04]  /*2460*/  ISETP.LT.OR P2, PT, R67, R66, P0 ;  /* 0x000000424300720c */ /* 0x000fe80000741670 */
[----:B--2---:R1:W-:Y:S05]  /*2470*/  @!P4 ST.E.128 desc[UR4][R16.64], R4 ;  /* 0x000000041000c985 */ /* 0x0043ea000c101d04 */
[----:B-1----:R1:W2:Y:S02]  /*2480*/  @!P1 LD.E.128 R4, desc[UR4][R20.64] ;  /* 0x0000000414049980 */ /* 0x0022a4000c101d00 */
[----:B-1----:R-:W-:Y:S05]  /*2490*/  @!P1 IADD3 R20, P0, PT, R16, R0, RZ ;  /* 0x0000000010149210 */ /* 0x002fea0007f1e0ff */
[----:B------:R-:W-:Y:S01]  /*24a0*/  @!P1 IMAD.X R21, R17, 0x1, R2, P0 ;  /* 0x0000000111159824 */ /* 0x000fe200000e0602 */
[C---:B------:R-:W-:Y:S04]  /*24b0*/  @!P2 LEA R2, P0, R76.reuse, R18, 0x7 ;  /* 0x000000124c02a211 */ /* 0x040fe800078038ff */
[----:B------:R-:W-:Y:S01]  /*24c0*/  @!P2 LEA.HI.X R3, R76, R19, R77, 0x7, P0 ;  /* 0x000000134c03a211 */ /* 0x000fe200000f3c4d */
[----:B--2---:R1:W-:Y:S05]  /*24d0*/  @!P1 ST.E.128 desc[UR4][R20.64], R4 ;  /* 0x0000000414009985 */ /* 0x0043ea000c101d04 */
[----:B-1----:R1:W2:Y:S02]  /*24e0*/  @!P2 LD.E.128 R4, desc[UR4][R2.64] ;  /* 0x000000040204a980 */ /* 0x0022a4000c101d00 */
[C---:B-1----:R-:W-:Y:S04]  /*24f0*/  @!P2 LEA R2, P0, R104.reuse, R16, 0x7 ;  /* 0x000000106802a211 */ /* 0x042fe800078038ff */
[----:B------:R-:W-:Y:S01]  /*2500*/  @!P2 LEA.HI.X R3, R104, R17, R105, 0x7, P0 ;  /* 0x000000116803a211 */ /* 0x000fe200000f3c69 */
[C---:B------:R-:W-:Y:S04]  /*2510*/  IMAD.SHL.U32 R17, R78.reuse, 0x20, RZ ;  /* 0x000000204e117824 */ /* 0x040fe800078e00ff */
[----:B--2---:R1:W-:Y:S05]  /*2520*/  @!P2 ST.E.128 desc[UR4][R2.64], R4 ;  /* 0x000000040200a985 */ /* 0x0043ea000c101d04 */
[----:B------:R-:W2:Y:S05]  /*2530*/  LD.E R0, desc[UR4][R84.64+0x130] ;  /* 0x0001300454007980 */ /* 0x000eaa000c101900 */
[----:B------:R-:W3:Y:S01]  /*2540*/  LD.E R16, desc[UR4][R84.64+0xd0] ;  /* 0x0000d00454107980 */ /* 0x000ee2000c101900 */
[----:B-1----:R-:W-:Y:S02]  /*2550*/  IADD3 R2, P0, PT, RZ, -UR6, RZ ;  /* 0x80000006ff027c10 */ /* 0x002fe4000ff1e0ff */
[----:B------:R-:W-:Y:S01]  /*2560*/  SHF.L.U64.HI R3, R78, 0x5, R79 ;  /* 0x000000054e037819 */ /* 0x000fe2000001024f */
[----:B--2---:R-:W-:Y:S04]  /*2570*/  IMAD.SHL.U32 R0, R0, 0x80, RZ ;  /* 0x0000008000007824 */ /* 0x004fe800078e00ff */
[----:B------:R-:W-:Y:S05]  /*2580*/  IMAD.X R0, RZ, RZ, ~R0, P0 ;  /* 0x000000ffff007224 */ /* 0x000fea00000e0e00 */
[----:B------:R-:W-:Y:S04]  /*2590*/  SHF.R.S64 R2, R2, 0x1f, R0 ;  /* 0x0000001f02027819 */ /* 0x000fe80000001000 */
[----:B------:R-:W-:Y:S02]  /*25a0*/  IADD3 R55, P0, PT, R55, R2, RZ ;  /* 0x0000000237377210 */ /* 0x000fe40007f1e0ff */
[----:B------:R-:W-:Y:S02]  /*25b0*/  SHF.L.U64.HI R2, R102, 0x5, R103 ;  /* 0x0000000566027819 */ /* 0x000fe40000010267 */
        /* <DEDUP_REMOVED lines=8> */
[C---:B------:R-:W-:Y:S01]  /*2640*/  LEA R16, P0, R17.reuse, R10, 0x1 ;  /* 0x0000000a11107211 */ /* 0x040fe200078008ff */
[----:B------:R-:W-:Y:S02]  /*2650*/  @!P3 IMAD.MOV.U32 R18, RZ, RZ, R61 ;  /* 0x000000ffff12b224 */ /* 0x000fe400078e003d */
[----:B------:R-:W-:Y:S01]  /*2660*/  @!P3 IMAD.MOV.U32 R19, RZ, RZ, R60 ;  /* 0x000000ffff13b224 */ /* 0x000fe200078e003c */
[----:B------:R-:W2:Y:S01]  /*2670*/  @!P3 LD.E.128 R4, desc[UR4][R8.64] ;  /* 0x000000040804b980 */ /* 0x000ea2000c101d00 */
[----:B------:R-:W-:Y:S02]  /*2680*/  LEA.HI.X R17, R17, R9, R3, 0x1, P0 ;  /* 0x0000000911117211 */ /* 0x000fe400000f0c03 */
[----:B------:R-:W-:Y:S05]  /*2690*/  @!P1 IADD3 R20, P0, PT, R16, R32, RZ ;  /* 0x0000002010149210 */ /* 0x000fea0007f1e0ff */
[----:B------:R-:W-:Y:S01]  /*26a0*/  @!P1 IMAD.X R21, R17, 0x1, R27, P0 ;  /* 0x0000000111159824 */ /* 0x000fe200000e061b */
[----:B--2---:R1:W-:Y:S04]  /*26b0*/  @!P3 ST.E.128 desc[UR4][R18.64], R4 ;  /* 0x000000041200b985 */ /* 0x0043e8000c101d04 */
[----:B-1----:R-:W2:Y:S01]  /*26c0*/  @!P4 LD.E.128 R4, desc[UR4][R16.64] ;  /* 0x000000041004c980 */ /* 0x002ea2000c101d00 */
[C---:B------:R-:W-:Y:S04]  /*26d0*/  LEA R18, P3, R0.reuse, R61, 0x1 ;  /* 0x0000003d00127211 */ /* 0x040fe800078608ff */
[----:B------:R-:W-:Y:S02]  /*26e0*/  LEA.HI.X R19, R0, R60, R2, 0x1, P3 ;  /* 0x0000003c00137211 */ /* 0x000fe400018f0c02 */
[C---:B------:R-:W-:Y:S04]  /*26f0*/  @!P1 LEA R2, P0, R102.reuse, R18, 0x6 ;  /* 0x0000001266029211 */ /* 0x040fe800078030ff */
[----:B------:R-:W-:Y:S01]  /*2700*/  @!P1 LEA.HI.X R3, R102, R19, R103, 0x6, P0 ;  /* 0x0000001366039211 */ /* 0x000fe200000f3467 */
[----:B--2---:R1:W-:Y:S04]  /*2710*/  @!P4 ST.E.128 desc[UR4][R18.64], R4 ;  /* 0x000000041200c985 */ /* 0x0043e8000c101d04 */
[----:B-1----:R-:W2:Y:S04]  /*2720*/  @!P1 LD.E.128 R4, desc[UR4][R20.64] ;  /* 0x0000000414049980 */ /* 0x002ea8000c101d00 */
[----:B--2---:R1:W-:Y:S01]  /*2730*/  @!P1 ST.E.128 desc[UR4][R2.64], R4 ;  /* 0x0000000402009985 */ /* 0x0043e2000c101d04 */
[----:B------:R-:W-:Y:S05]  /*2740*/  @P2 BRA `(.L_x_6527) ;  /* 0x0000002400f82947 */ /* 0x000fea0003800000 */
[C---:B-1----:R-:W-:Y:S04]  /*2750*/  LEA R4, P0, R78.reuse, R16, 0x7 ;  /* 0x000000104e047211 */ /* 0x042fe800078038ff */
[----:B------:R-:W-:Y:S02]  /*2760*/  LEA.HI.X R5, R78, R17, R79, 0x7, P0 ;  /* 0x000000114e057211 */ /* 0x000fe400000f3c4f */
[C---:B------:R-:W-:Y:S04]  /*2770*/  LEA R2, P0, R102.reuse, R18, 0x7 ;  /* 0x0000001266027211 */ /* 0x040fe800078038ff */
[----:B------:R-:W2:Y:S01]  /*2780*/  LD.E.128 R4, desc[UR4][R4.64] ;  /* 0x0000000404047980 */ /* 0x000ea2000c101d00 */
[----:B------:R-:W-:Y:S05]  /*2790*/  LEA.HI.X R3, R102, R19, R103, 0x7, P0 ;  /* 0x0000001366037211 */ /* 0x000fea00000f3c67 */
[----:B--2---:R1:W-:Y:S01]  /*27a0*/  ST.E.128 desc[UR4][R2.64], R4 ;  /* 0x0000000402007985 */ /* 0x0043e2000c101d04 */
[----:B------:R-:W-:Y:S05]  /*27b0*/  BRA `(.L_x_6527) ;  /* 0x0000002400dc7947 */ /* 0x000fea0003800000 */
.L_x_6526:
        /* <DEDUP_REMOVED lines=15> */
[CC--:B------:R-:W-:Y:S02]  /*28b0*/  ISETP.GE.OR P2, PT, R74.reuse, R65.reuse, P0 ;  /* 0x000000414a00720c */ /* 0x0c0fe40000746670 */
[----:B------:R-:W-:Y:S02]  /*28c0*/  PLOP3.LUT P4, PT, P3, P6, PT, 0xf2, 0x2f ;  /* 0x00000000002f781c */ /* 0x000fe40001f8de72 */
[-C--:B------:R-:W-:Y:S02]  /*28d0*/  ISETP.LT.OR P3, PT, R74, R66.reuse, P2 ;  /* 0x000000424a00720c */ /* 0x080fe40001761670 */
        /* <DEDUP_REMOVED lines=42> */
[----:B------:R-:W-:Y:S01]  /*2b80*/  @!P0 FMUL.FTZ R4, R17, R5 ;  /* 0x0000000511048220 */ /* 0x000fe20000410000 */
        /* <DEDUP_REMOVED lines=12> */
.L_x_6530:
[----:B------:R-:W-:Y:S05]  /*2c50*/  BSYNC.RECONVERGENT B0 ;  /* 0x0000000000007941 */ /* 0x000fea0003800200 */
.L_x_6529:
[----:B------:R-:W-:Y:S04]  /*2c60*/  BSSY.RECONVERGENT B0, `(.L_x_6531) ;  /* 0x0000030000007945 */ /* 0x000fe80003800200 */
        /* <DEDUP_REMOVED lines=47> */
.L_x_6532:
[----:B------:R-:W-:Y:S05]  /*2f60*/  BSYNC.RECONVERGENT B0 ;  /* 0x0000000000007941 */ /* 0x000fea0003800200 */
.L_x_6531:
        /* <DEDUP_REMOVED lines=53> */
.L_x_6534:
[----:B------:R-:W-:Y:S05]  /*32c0*/  BSYNC.RECONVERGENT B0 ;  /* 0x0000000000007941 */ /* 0x000fea0003800200 */
.L_x_6533:
[----:B------:R-:W-:Y:S04]  /*32d0*/  BSSY.RECONVERGENT B0, `(.L_x_6535) ;  /* 0x0000035000007945 */ /* 0x000fe80003800200 */
[----:B------:R-:W-:Y:S05]  /*32e0*/  @P4 BRA `(.L_x_6536) ;  /* 0x0000000000cc4947 */ /* 0x000fea0003800000 */
[----:B------:R-:W-:Y:S02]  /*32f0*/  ISETP.GE.AND P0, PT, R12, R16, PT ;  /* 0x000000100c00720c */ /* 0x000fe40003f06270 */
[C---:B------:R-:W-:Y:S04]  /*3300*/  LEA R16, P1, R78.reuse, R36, 0x7 ;  /* 0x000000244e107211 */ /* 0x040fe800078238ff */
[----:B------:R-:W-:Y:S06]  /*3310*/  LEA.HI.X R17, R78, R37, R79, 0x7, P1 ;  /* 0x000000254e117211 */ /* 0x000fec00008f3c4f */
[----:B-1-3--:R-:W3:Y:S01]  /*3320*/  LD.E.128 R16, desc[UR4][R16.64] ;  /* 0x0000000410107980 */ /* 0x00aee2000c101d00 */
[C---:B------:R-:W-:Y:S04]  /*3330*/  @!P0 IMAD.WIDE R28, R11.reuse, 0x80, R28 ;  /* 0x000000800b1c8825 */ /* 0x040fe800078e021c */
[----:B------:R-:W-:Y:S03]  /*3340*/  @!P0 IMAD.WIDE R6, R11, 0x80, R6 ;  /* 0x000000800b068825 */ /* 0x000fe600078e0206 */
[----:B------:R-:W4:Y:S06]  /*3350*/  @!P0 LD.E.64 R28, desc[UR4][R28.64] ;  /* 0x000000041c1c8980 */ /* 0x000f2c000c101b00 */
[----:B------:R-:W5:Y:S01]  /*3360*/  @!P0 LD.E.64 R2, desc[UR4][R6.64] ;  /* 0x0000000406028980 */ /* 0x000f62000c101b00 */
[----:B---3--:R-:W-:Y:S01]  /*3370*/  @!P0 LOP3.LUT R0, R16, 0xffff0000, RZ, 0xc0, !PT ;  /* 0xffff000010008812 */ /* 0x008fe200078ec0ff */
[----:B--2---:R-:W-:Y:S01]  /*3380*/  @!P0 IMAD.U32 R23, R19, 0x10000, RZ ;  /* 0x0001000013178824 */ /* 0x004fe200078e00ff */
[C---:B----4-:R-:W-:Y:S01]  /*3390*/  @!P0 SHF.L.U32 R8, R28.reuse, 0x10, RZ ;  /* 0x000000101c088819 */ /* 0x050fe200000006ff */
[C---:B------:R-:W-:Y:S01]  /*33a0*/  @!P0 IMAD.U32 R21, R29.reuse, 0x10000, RZ ;  /* 0x000100001d158824 */ /* 0x040fe200078e00ff */
[----:B------:R-:W-:Y:S02]  /*33b0*/  @!P0 LOP3.LUT R20, R28, 0xffff0000, RZ, 0xc0, !PT ;  /* 0xffff00001c148812 */ /* 0x000fe400078ec0ff */
[----:B------:R-:W-:Y:S01]  /*33c0*/  @!P0 LOP3.LUT R22, R29, 0xffff0000, RZ, 0xc0, !PT ;  /* 0xffff00001d168812 */ /* 0x000fe200078ec0ff */
[----:B------:R-:W-:Y:S01]  /*33d0*/  @!P0 FMUL.FTZ R24, R0, R8 ;  /* 0x0000000800188220 */ /* 0x000fe20000410000 */
[C---:B-----5:R-:W-:Y:S01]  /*33e0*/  @!P0 SHF.L.U32 R7, R2.reuse, 0x10, RZ ;  /* 0x0000001002078819 */ /* 0x060fe200000006ff */
        /* <DEDUP_REMOVED lines=17> */
[----:B------:R-:W-:Y:S01]  /*3500*/  @!P0 MOV R16, R0 ;  /* 0x0000000000108202 */ /* 0x000fe20000000f00 */
[----:B------:R-:W-:Y:S01]  /*3510*/  @!P0 FMUL.FTZ R3, R3, R4 ;  /* 0x0000000403038220 */ /* 0x000fe20000410000 */
[C---:B------:R-:W-:Y:S01]  /*3520*/  @!P0 FMUL.FTZ R27, R7.reuse, R22 ;  /* 0x00000016071b8220 */ /* 0x040fe20000410000 */
[----:B------:R-:W-:Y:S01]  /*3530*/  @!P0 FFMA.FTZ R26, R6, R4, -R26 ;  /* 0x00000004061a8223 */ /* 0x000fe2000001081a */
[-C--:B------:R-:W-:Y:S01]  /*3540*/  @!P0 FMUL.FTZ R4, R7, R5.reuse ;  /* 0x0000000507048220 */ /* 0x080fe20000410000 */
[----:B------:R-:W-:Y:S01]  /*3550*/  @!P0 FFMA.FTZ R2, R20, R8, R2 ;  /* 0x0000000814028223 */ /* 0x000fe20000010002 */
[----:B------:R-:W-:Y:S01]  /*3560*/  @!P0 FFMA.FTZ R3, R21, R6, R3 ;  /* 0x0000000615038223 */ /* 0x000fe20000010003 */
[----:B------:R-:W-:Y:S01]  /*3570*/  LEA R6, P1, R102, R30, 0x7 ;  /* 0x0000001e66067211 */ /* 0x000fe200078238ff */
        /* <DEDUP_REMOVED lines=10> */
.L_x_6536:
[----:B------:R-:W-:Y:S05]  /*3620*/  BSYNC.RECONVERGENT B0 ;  /* 0x0000000000007941 */ /* 0x000fea0003800200 */
.L_x_6535:
[----:B------:R-:W5:Y:S02]  /*3630*/  LD.E R0, desc[UR4][R84.64+0xd0] ;  /* 0x0000d00454007980 */ /* 0x000f64000c101900 */
[----:B-----5:R-:W-:Y:S05]  /*3640*/  IMAD.U32 R0, R0, -0x40, RZ ;  /* 0xffffffc000007824 */ /* 0x020fea00078e00ff */
[C---:B------:R-:W-:Y:S02]  /*3650*/  LEA R14, P1, R0.reuse, R14, 0x1 ;  /* 0x0000000e000e7211 */ /* 0x040fe400078208ff */
[C---:B------:R-:W-:Y:S02]  /*3660*/  LEA R34, P0, R0.reuse, R34, 0x1 ;  /* 0x0000002200227211 */ /* 0x040fe400078008ff */
[C---:B------:R-:W-:Y:S02]  /*3670*/  LEA.HI.X.SX32 R15, R0.reuse, R15, 0x1, P1 ;  /* 0x0000000f000f7211 */ /* 0x040fe400008f0eff */
[----:B------:R-:W-:Y:S01]  /*3680*/  LEA.HI.X.SX32 R35, R0, R35, 0x1, P0 ;  /* 0x0000002300237211 */ /* 0x000fe200000f0eff */
[----:B------:R-:W-:Y:S05]  /*3690*/  BRA `(.L_x_6527) ;  /* 0x0000001800247947 */ /* 0x000fea0003800000 */
.L_x_6528:
        /* <DEDUP_REMOVED lines=97> */
.L_x_6538:
[----:B------:R-:W-:Y:S05]  /*3cb0*/  BSYNC.RECONVERGENT B0 ;  /* 0x0000000000007941 */ /* 0x000fea0003800200 */
.L_x_6537:
        /* <DEDUP_REMOVED lines=26> */
[C---:B---3--:R-:W-:Y:S01]  /*3e60*/  @!P0 LOP3.LUT R22, R7.reuse, 0xffff0000, RZ, 0xc0, !PT ;  /* 0xffff000007168812 */ /* 0x048fe200078ec0ff */
[----:B------:R-:W-:Y:S01]  /*3e70*/  @!P0 IMAD.U32 R8, R7, 0x10000, RZ ;  /* 0x0001000007088824 */ /* 0x000fe200078e00ff */
[C---:B-1----:R-:W-:Y:S01]  /*3e80*/  @!P0 LOP3.LUT R2, R4.reuse, 0xffff0000, RZ, 0xc0, !PT ;  /* 0xffff000004028812 */ /* 0x042fe200078ec0ff */
[----:B------:R-:W-:Y:S01]  /*3e90*/  @!P0 IMAD.U32 R0, R4, 0x10000, RZ ;  /* 0x0001000004008824 */ /* 0x000fe200078e00ff */
        /* <DEDUP_REMOVED lines=16> */
[----:B-----5:R-:W-:Y:S01]  /*3fa0*/  @!P0 LOP3.LUT R29, R42, 0xffff0000, RZ, 0xc0, !PT ;  /* 0xffff00002a1d8812 */ /* 0x020fe200078ec0ff */
[----:B------:R-:W-:Y:S01]  /*3fb0*/  @!P2 FADD.FTZ R23, -R23, -RZ ;  /* 0x800000ff1717a221 */ /* 0x000fe20000010100 */
[C---:B------:R-:W-:Y:S01]  /*3fc0*/  @!P0 SHF.L.U32 R30, R43.reuse, 0x10, RZ ;  /* 0x000000102b1e8819 */ /* 0x040fe200000006ff */
[----:B------:R-:W-:Y:S01]  /*3fd0*/  @!P0 FMUL.FTZ R7, R8, R7 ;  /* 0x0000000708078220 */ /* 0x000fe20000410000 */
[----:B------:R-:W-:Y:S01]  /*3fe0*/  @!P0 LOP3.LUT R31, R43, 0xffff0000, RZ, 0xc0, !PT ;  /* 0xffff00002b1f8812 */ /* 0x000fe200078ec0ff */
[----:B------:R-:W-:Y:S01]  /*3ff0*/  @!P2 FADD.FTZ R26, -R26, -RZ ;  /* 0x800000ff1a1aa221 */ /* 0x000fe20000010100 */
[----:B------:R-:W-:Y:S01]  /*4000*/  @!P2 FADD.FTZ R25, -R25, -RZ ;  /* 0x800000ff1919a221 */ /* 0x000fe20000010100 */
[----:B------:R-:W-:Y:S01]  /*4010*/  @!P0 FMUL.FTZ R8, R22, R19 ;  /* 0x0000001316088220 */ /* 0x000fe20000410000 */
[----:B------:R-:W-:Y:S01]  /*4020*/  @!P2 FADD.FTZ R27, -R27, -RZ ;  /* 0x800000ff1b1ba221 */ /* 0x000fe20000010100 */
[----:B--2---:R-:W-:Y:S02]  /*4030*/  @!P0 IMAD.U32 R19, R36, 0x10000, RZ ;  /* 0x0001000024138824 */ /* 0x004fe400078e00ff */
[----:B------:R-:W-:Y:S01]  /*4040*/  @!P0 FMUL.FTZ R0, R0, R28 ;  /* 0x0000001c00008220 */ /* 0x000fe20000410000 */
[C---:B------:R-:W-:Y:S02]  /*4050*/  @!P0 IMAD.U32 R22, R40.reuse, 0x10000, RZ ;  /* 0x0001000028168824 */ /* 0x040fe400078e00ff */
[----:B------:R-:W-:Y:S01]  /*4060*/  @!P0 FMUL.FTZ R5, R5, R24 ;  /* 0x0000001805058220 */ /* 0x000fe20000410000 */
[----:B------:R-:W-:Y:S01]  /*4070*/  @!P0 LOP3.LUT R24, R40, 0xffff0000, RZ, 0xc0, !PT ;  /* 0xffff000028188812 */ /* 0x000fe200078ec0ff */
        /* <DEDUP_REMOVED lines=33> */
.L_x_6540:
[----:B------:R-:W-:Y:S05]  /*4290*/  BSYNC.RECONVERGENT B0 ;  /* 0x0000000000007941 */ /* 0x000fea0003800200 */
.L_x_6539:
[CC--:B------:R-:W-:Y:S01]  /*42a0*/  ISETP.GE.OR P0, PT, R68.reuse, R65.reuse, P3 ;  /* 0x000000414400720c */ /* 0x0c0fe20001f06670 */
[----:B------:R-:W-:Y:S01]  /*42b0*/  BSSY.RECONVERGENT B0, `(.L_x_6541) ;  /* 0x0000060000007945 */ /* 0x000fe20003800200 */
[C---:B------:R-:W-:Y:S02]  /*42c0*/  ISETP.GE.OR P2, PT, R67.reuse, R65, P3 ;  /* 0x000000414300720c */ /* 0x040fe40001f46670 */
[-C--:B------:R-:W-:Y:S02]  /*42d0*/  ISETP.LT.OR P0, PT, R68, R66.reuse, P0 ;  /* 0x000000424400720c */ /* 0x080fe40000701670 */
[----:B------:R-:W-:Y:S11]  /*42e0*/  ISETP.LT.OR P4, PT, R67, R66, P2 ;  /* 0x000000424300720c */ /* 0x000ff60001781670 */
[----:B------:R-:W-:Y:S05]  /*42f0*/  @P0 BRA `(.L_x_6542) ;  /* 0x00000004006c0947 */ /* 0x000fea0003800000 */
[----:B------:R-:W-:Y:S11]  /*4300*/  ISETP.GE.AND P0, PT, R12, R16, PT ;  /* 0x000000100c00720c */ /* 0x000ff60003f06270 */
[----:B------:R-:W-:Y:S02]  /*4310*/  @!UPT UIADD3 URZ, UPT, UPT, URZ, URZ, URZ ;  /* 0x000000fffffff290 */ /* 0x000fe4000fffe0ff */
[----:B------:R-:W-:Y:S01]  /*4320*/  @!P0 SEL R0, R17, RZ, P1 ;  /* 0x000000ff11008207 */ /* 0x000fe20000800000 */
[----:B-1----:R-:W-:Y:S01]  /*4330*/  @!P0 IMAD.SHL.U32 R3, R11, 0x40, RZ ;  /* 0x000000400b038824 */ /* 0x002fe200078e00ff */
[----:B------:R-:W-:Y:S04]  /*4340*/  @!P0 SEL R2, R80, RZ, P1 ;  /* 0x000000ff50028207 */ /* 0x000fe80000800000 */
[C---:B------:R-:W-:Y:S04]  /*4350*/  @!P0 IADD3 R0, P2, PT, R3.reuse, R0, RZ ;  /* 0x0000000003008210 */ /* 0x040fe80007f5e0ff */
[----:B------:R-:W-:Y:S01]  /*4360*/  @!P0 LEA.HI.X.SX32 R2, R3, R2, 0x1, P2 ;  /* 0x0000000203028211 */ /* 0x000fe200010f0eff */
[C---:B--2---:R-:W-:Y:S03]  /*4370*/  @!P0 IMAD.SHL.U32 R22, R0.reuse, 0x2, RZ ;  /* 0x0000000200168824 */ /* 0x044fe600078e00ff */
[----:B------:R-:W-:Y:S02]  /*4380*/  @!P0 SHF.L.U64.HI R0, R0, 0x1, R2 ;  /* 0x0000000100008819 */ /* 0x000fe40000010202 */
[----:B------:R-:W-:Y:S02]  /*4390*/  LEA R2, P3, R78, R20, 0x6 ;  /* 0x000000144e027211 */ /* 0x000fe400078630ff */
[----:B------:R-:W-:Y:S02]  /*43a0*/  @!P0 IADD3 R24, P2, PT, R22, R57, RZ ;  /* 0x0000003916188210 */ /* 0x000fe40007f5e0ff */
[----:B------:R-:W-:Y:S02]  /*43b0*/  LEA.HI.X R3, R78, R21, R79, 0x6, P3 ;  /* 0x000000154e037211 */ /* 0x000fe400018f344f */
[----:B------:R-:W-:Y:S02]  /*43c0*/  @!P0 IADD3.X R25, PT, PT, R0, R56, RZ, P2, !PT ;  /* 0x0000003800198210 */ /* 0x000fe400017fe4ff */
[----:B------:R-:W-:Y:S01]  /*43d0*/  @!P0 IADD3 R22, P2, PT, R22, R59, RZ ;  /* 0x0000003b16168210 */ /* 0x000fe20007f5e0ff */
[----:B------:R-:W-:Y:S01]  /*43e0*/  @!P0 IMAD.WIDE R4, R18, 0x2, R2 ;  /* 0x0000000212048825 */ /* 0x000fe200078e0202 */
[----:B------:R-:W2:Y:S03]  /*43f0*/  LD.E.128 R36, desc[UR4][R2.64] ;  /* 0x0000000402247980 */ /* 0x000ea6000c101d00 */
[----:B------:R-:W-:Y:S01]  /*4400*/  @!P0 IMAD.X R23, R0, 0x1, R58, P2 ;  /* 0x0000000100178824 */ /* 0x000fe200010e063a */
[----:B------:R-:W-:Y:S02]  /*4410*/  PLOP3.LUT P2, PT, PT, PT, PT, 0x80, 0x8 ;  /* 0x000000000008781c */ /* 0x000fe40003f4f070 */
[----:B------:R-:W-:Y:S02]  /*4420*/  @!P0 PLOP3.LUT P2, PT, P1, PT, PT, 0x80, 0x8 ;  /* 0x000000000008881c */ /* 0x000fe40000f4f070 */
[----:B------:R-:W3:Y:S08]  /*4430*/  @!P0 LD.E.128 R24, desc[UR4][R24.64] ;  /* 0x0000000418188980 */ /* 0x000ef0000c101d00 */
[----:B------:R-:W4:Y:S08]  /*4440*/  @!P0 LD.E.128 R4, desc[UR4][R4.64] ;  /* 0x0000000404048980 */ /* 0x000f30000c101d00 */
[----:B------:R3:W5:Y:S02]  /*4450*/  @!P0 LD.E.128 R40, desc[UR4][R22.64] ;  /* 0x0000000416288980 */ /* 0x000764000c101d00 */
[----:B---3--:R-:W-:Y:S01]  /*4460*/  @!P0 LOP3.LUT R22, R26, 0xffff0000, RZ, 0xc0, !PT ;  /* 0xffff00001a168812 */ /* 0x008fe200078ec0ff */
[----:B------:R-:W-:Y:S01]  /*4470*/  @!P0 IMAD.U32 R19, R27, 0x10000, RZ ;  /* 0x000100001b138824 */ /* 0x000fe200078e00ff */
[----:B------:R-:W-:Y:S01]  /*4480*/  @!P0 SHF.L.U32 R3, R25, 0x10, RZ ;  /* 0x0000001019038819 */ /* 0x000fe200000006ff */
[C---:B------:R-:W-:Y:S01]  /*4490*/  @!P0 IMAD.U32 R0, R24.reuse, 0x10000, RZ ;  /* 0x0001000018008824 */ /* 0x040fe200078e00ff */
[----:B------:R-:W-:Y:S01]  /*44a0*/  @!P0 LOP3.LUT R8, R27, 0xffff0000, RZ, 0xc0, !PT ;  /* 0xffff00001b088812 */ /* 0x000fe200078ec0ff */
[----:B------:R-:W-:Y:S01]  /*44b0*/  @!P2 FADD.FTZ R19, -R19, -RZ ;  /* 0x800000ff1313a221 */ /* 0x000fe20000010100 */
[----:B------:R-:W-:Y:S01]  /*44c0*/  @!P0 LOP3.LUT R2, R24, 0xffff0000, RZ, 0xc0, !PT ;  /* 0xffff000018028812 */ /* 0x000fe200078ec0ff */
[----:B------:R-:W-:Y:S01]  /*44d0*/  @!P2 FADD.FTZ R22, -R22, -RZ ;  /* 0x800000ff1616a221 */ /* 0x000fe20000010100 */
[----:B----4-:R-:W-:Y:S01]  /*44e0*/  @!P0 SHF.L.U32 R29, R4, 0x10, RZ ;  /* 0x00000010041d8819 */ /* 0x010fe200000006ff */
[----:B------:R-:W-:Y:S01]  /*44f0*/  @!P2 FADD.FTZ R0, -R0, -RZ ;  /* 0x800000ff0000a221 */ /* 0x000fe20000010100 */
[----:B------:R-:W-:Y:S01]  /*4500*/  @!P0 LOP3.LUT R28, R4, 0xffff0000, RZ, 0xc0, !PT ;  /* 0xffff0000041c8812 */ /* 0x000fe200078ec0ff */
[----:B------:R-:W-:Y:S01]  /*4510*/  @!P2 FADD.FTZ R3, -R3, -RZ ;  /* 0x800000ff0303a221 */ /* 0x000fe20000010100 */
[----:B------:R-:W-:Y:S01]  /*4520*/  @!P0 LOP3.LUT R25, R25, 0xffff0000, RZ, 0xc0, !PT ;  /* 0xffff000019198812 */ /* 0x000fe200078ec0ff */
[----:B------:R-:W-:Y:S01]  /*4530*/  @!P2 FADD.FTZ R2, -R2, -RZ ;  /* 0x800000ff0202a221 */ /* 0x000fe20000010100 */
[----:B------:R-:W-:Y:S01]  /*4540*/  @!P0 LOP3.LUT R27, R5, 0xffff0000, RZ, 0xc0, !PT ;  /* 0xffff0000051b8812 */ /* 0x000fe200078ec0ff */
[----:B------:R-:W-:Y:S01]  /*4550*/  @!P0 IMAD.U32 R23, R26, 0x10000, RZ ;  /* 0x000100001a178824 */ /* 0x000fe200078e00ff */
[----:B------:R-:W-:Y:S01]  /*4560*/  @!P0 SHF.L.U32 R24, R7, 0x10, RZ ;  /* 0x0000001007188819 */ /* 0x000fe200000006ff */
[----:B------:R-:W-:Y:S01]  /*4570*/  @!P0 IMAD.U32 R4, R5, 0x10000, RZ ;  /* 0x0001000005048824 */ /* 0x000fe200078e00ff */
[----:B------:R-:W-:Y:S01]  /*4580*/  @!P0 LOP3.LUT R26, R7, 0xffff0000, RZ, 0xc0, !PT ;  /* 0xffff0000071a8812 */ /* 0x000fe200078ec0ff */
[C---:B------:R-:W-:Y:S01]  /*4590*/  @!P0 IMAD.U32 R5, R6.reuse, 0x10000, RZ ;  /* 0x0001000006058824 */ /* 0x040fe200078e00ff */
[----:B------:R-:W-:Y:S01]  /*45a0*/  @!P0 LOP3.LUT R6, R6, 0xffff0000, RZ, 0xc0, !PT ;  /* 0xffff000006068812 */ /* 0x000fe200078ec0ff */
[----:B------:R-:W-:Y:S01]  /*45b0*/  @!P2 FADD.FTZ R23, -R23, -RZ ;  /* 0x800000ff1717a221 */ /* 0x000fe20000010100 */
[----:B-----5:R-:W-:Y:S01]  /*45c0*/  @!P0 LOP3.LUT R30, R42, 0xffff0000, RZ, 0xc0, !PT ;  /* 0xffff00002a1e8812 */ /* 0x020fe200078ec0ff */
[----:B------:R-:W-:Y:S01]  /*45d0*/  @!P2 FADD.FTZ R25, -R25, -RZ ;  /* 0x800000ff1919a221 */ /* 0x000fe20000010100 */
[----:B------:R-:W-:Y:S01]  /*45e0*/  @!P0 LOP3.LUT R32, R43, 0xffff0000, RZ, 0xc0, !PT ;  /* 0xffff00002b208812 */ /* 0x000fe200078ec0ff */
[----:B------:R-:W-:Y:S01]  /*45f0*/  @!P2 FADD.FTZ R8, -R8, -RZ ;  /* 0x800000ff0808a221 */ /* 0x000fe20000010100 */
[----:B------:R-:W-:Y:S01]  /*4600*/  @!P0 FMUL.FTZ R7, R24, R19 ;  /* 0x0000001318078220 */ /* 0x000fe20000410000 */
[----:B--2---:R-:W-:Y:S01]  /*4610*/  @!P0 SHF.L.U32 R19, R36, 0x10, RZ ;  /* 0x0000001024138819 */ /* 0x004fe200000006ff */
[----:B------:R-:W-:Y:S01]  /*4620*/  @!P0 FMUL.FTZ R6, R6, R22 ;  /* 0x0000001606068220 */ /* 0x000fe20000410000 */
[----:B------:R-:W-:Y:S01]  /*4630*/  @!P0 LOP3.LUT R24, R40, 0xffff0000, RZ, 0xc0, !PT ;  /* 0xffff000028188812 */ /* 0x000fe200078ec0ff */
[----:B------:R-:W-:Y:S01]  /*4640*/  @!P0 FMUL.FTZ R3, R4, R3 ;  /* 0x0000000304038220 */ /* 0x000fe20000410000 */
[----:B------:R-:W-:Y:S01]  /*4650*/  @!P0 FMUL.FTZ R5, R5, R23 ;  /* 0x0000001705058220 */ /* 0x000fe20000410000 */
[----:B------:R-:W-:Y:S01]  /*4660*/  @!P0 LOP3.LUT R23, R36, 0xffff0000, RZ, 0xc0, !PT ;  /* 0xffff000024178812 */ /* 0x000fe200078ec0ff */
[----:B------:R-:W-:Y:S02]  /*4670*/  @!P0 IMAD.U32 R22, R40, 0x10000, RZ ;  /* 0x0001000028168824 */ /* 0x000fe400078e00ff */
[----:B------:R-:W-:Y:S01]  /*4680*/  @!P0 FMUL.FTZ R0, R29, R0 ;  /* 0x000000001d008220 */ /* 0x000fe20000410000 */
        /* <DEDUP_REMOVED lines=8> */
[C---:B------:R-:W-:Y:S01]  /*4710*/  @!P0 LOP3.LUT R22, R38.reuse, 0xffff0000, RZ, 0xc0, !PT ;  /* 0xffff000026168812 */ /* 0x040fe200078ec0ff */
[----:B------:R-:W-:Y:S02]  /*4720*/  @!P0 IMAD.U32 R19, R38, 0x10000, RZ ;  /* 0x0001000026138824 */ /* 0x000fe400078e00ff */
[----:B------:R-:W-:Y:S01]  /*4730*/  @!P0 FFMA.FTZ R2, R23, R24, R2 ;  /* 0x0000001817028223 */ /* 0x000fe20000010002 */
[----:B------:R-:W-:Y:S01]  /*4740*/  SHF.L.U32 R24, R102, 0x6, RZ ;  /* 0x0000000666187819 */ /* 0x000fe200000006ff */
[----:B------:R-:W-:Y:S02]  /*4750*/  @!P0 IMAD.U32 R29, R42, 0x10000, RZ ;  /* 0x000100002a1d8824 */ /* 0x000fe400078e00ff */
[----:B------:R-:W-:Y:S01]  /*4760*/  @!P0 FFMA.FTZ R3, R25, R26, R3 ;  /* 0x0000001a19038223 */ /* 0x000fe20000010003 */
[----:B------:R-:W-:Y:S01]  /*4770*/  @!P0 FFMA.FTZ R4, R27, R28, R4 ;  /* 0x0000001c1b048223 */ /* 0x000fe20000010004 */
[----:B------:R-:W-:Y:S01]  /*4780*/  @!P0 F2FP.BF16.F32.PACK_AB R0, R2, R0 ;  /* 0x000000000200823e */ /* 0x000fe200000010ff */
[----:B------:R-:W-:Y:S01]  /*4790*/  @!P0 FFMA.FTZ R5, R19, R29, R5 ;  /* 0x0000001d13058223 */ /* 0x000fe20000010005 */
[C---:B------:R-:W-:Y:S01]  /*47a0*/  @!P0 LOP3.LUT R19, R39.reuse, 0xffff0000, RZ, 0xc0, !PT ;  /* 0xffff000027138812 */ /* 0x040fe200078ec0ff */
[----:B------:R-:W-:Y:S01]  /*47b0*/  @!P0 IMAD.U32 R23, R39, 0x10000, RZ ;  /* 0x0001000027178824 */ /* 0x000fe200078e00ff */
[----:B------:R-:W-:Y:S01]  /*47c0*/  IADD3 R24, P3, P2, R24, R61, R24 ;  /* 0x0000003d18187210 */ /* 0x000fe20007a7e018 */
[----:B------:R-:W-:Y:S01]  /*47d0*/  @!P0 IMAD.U32 R31, R43, 0x10000, RZ ;  /* 0x000100002b1f8824 */ /* 0x000fe200078e00ff */
[----:B------:R-:W-:Y:S01]  /*47e0*/  @!P0 F2FP.BF16.F32.PACK_AB R3, R4, R3 ;  /* 0x000000030403823e */ /* 0x000fe200000010ff */
[----:B------:R-:W-:Y:S01]  /*47f0*/  @!P0 FFMA.FTZ R6, R22, R30, R6 ;  /* 0x0000001e16068223 */ /* 0x000fe20000010006 */
[----:B------:R-:W-:Y:S01]  /*4800*/  SHF.L.U64.HI R22, R102, 0x6, R103 ;  /* 0x0000000666167819 */ /* 0x000fe20000010267 */
[----:B------:R-:W-:Y:S01]  /*4810*/  @!P0 FFMA.FTZ R7, R23, R31, R7 ;  /* 0x0000001f17078223 */ /* 0x000fe20000010007 */
[----:B------:R-:W-:Y:S01]  /*4820*/  @!P0 MOV R37, R3 ;  /* 0x0000000300258202 */ /* 0x000fe20000000f00 */
[----:B------:R-:W-:Y:S01]  /*4830*/  @!P0 FFMA.FTZ R8, R19, R32, R8 ;  /* 0x0000002013088223 */ /* 0x000fe20000010008 */
[----:B------:R-:W-:Y:S01]  /*4840*/  @!P0 F2FP.BF16.F32.PACK_AB R5, R6, R5 ;  /* 0x000000050605823e */ /* 0x000fe200000010ff */
[----:B------:R-:W-:Y:S01]  /*4850*/  @!P0 IMAD.MOV.U32 R36, RZ, RZ, R0 ;  /* 0x000000ffff248224 */ /* 0x000fe200078e0000 */
[----:B------:R-:W-:Y:S02]  /*4860*/  IADD3.X R25, PT, PT, R22, R60, R22, P3, P2 ;  /* 0x0000003c16197210 */ /* 0x000fe40001fe4416 */
[----:B------:R-:W-:Y:S01]  /*4870*/  @!P0 F2FP.BF16.F32.PACK_AB R7, R8, R7 ;  /* 0x000000070807823e */ /* 0x000fe200000010ff */
[----:B------:R-:W-:Y:S03]  /*4880*/  @!P0 IMAD.MOV.U32 R38, RZ, RZ, R5 ;  /* 0x000000ffff268224 */ /* 0x000fe600078e0005 */
[----:B------:R-:W-:Y:S05]  /*4890*/  @!P0 MOV R39, R7 ;  /* 0x0000000700278202 */ /* 0x000fea0000000f00 */
[----:B------:R3:W-:Y:S02]  /*48a0*/  ST.E.128 desc[UR4][R24.64], R36 ;  /* 0x0000002418007985 */ /* 0x0007e4000c101d04 */
.L_x_6542:
[----:B------:R-:W-:Y:S05]  /*48b0*/  BSYNC.RECONVERGENT B0 ;  /* 0x0000000000007941 */ /* 0x000fea0003800200 */
.L_x_6541:
[----:B------:R-:W-:Y:S04]  /*48c0*/  BSSY.RECONVERGENT B0, `(.L_x_6543) ;  /* 0x000005c000007945 */ /* 0x000fe80003800200 */
[----:B------:R-:W-:Y:S05]  /*48d0*/  @P4 BRA `(.L_x_6544) ;  /* 0x0000000400684947 */ /* 0x000fea0003800000 */
[----:B------:R-:W-:Y:S02]  /*48e0*/  ISETP.GE.AND P0, PT, R12, R16, PT ;  /* 0x000000100c00720c */ /* 0x000fe40003f06270 */
[C---:B-1----:R-:W-:Y:S04]  /*48f0*/  LEA R2, P3, R78.reuse, R20, 0x7 ;  /* 0x000000144e027211 */ /* 0x042fe800078638ff */
[----:B------:R-:W-:Y:S05]  /*4900*/  LEA.HI.X R3, R78, R21, R79, 0x7, P3 ;  /* 0x000000154e037211 */ /* 0x000fea00018f3c4f */
[----:B------:R-:W4:Y:S02]  /*4910*/  LD.E.128 R28, desc[UR4][R2.64] ;  /* 0x00000004021c7980 */ /* 0x000f24000c101d00 */
[----:B------:R-:W-:Y:S01]  /*4920*/  @!P0 SEL R17, R17, RZ, P1 ;  /* 0x000000ff11118207 */ /* 0x000fe20000800000 */
[----:B------:R-:W-:Y:S01]  /*4930*/  @!P0 IMAD R0, R11, 0x60, RZ ;  /* 0x000000600b008824 */ /* 0x000fe200078e02ff */
[----:B------:R-:W-:Y:S01]  /*4940*/  @!P0 SEL R80, R80, RZ, P1 ;  /* 0x000000ff50508207 */ /* 0x000fe20000800000 */
[----:B------:R-:W-:Y:S03]  /*4950*/  @!P0 IMAD.WIDE R4, R18, 0x2, R2 ;  /* 0x0000000212048825 */ /* 0x000fe600078e0202 */
[C---:B------:R-:W-:Y:S04]  /*4960*/  @!P0 IADD3 R17, P2, PT, R0.reuse, R17, RZ ;  /* 0x0000001100118210 */ /* 0x040fe80007f5e0ff */
[----:B------:R-:W-:Y:S01]  /*4970*/  @!P0 LEA.HI.X.SX32 R0, R0, R80, 0x1, P2 ;  /* 0x0000005000008211 */ /* 0x000fe200010f0eff */
[C---:B------:R-:W-:Y:S03]  /*4980*/  @!P0 IMAD.SHL.U32 R6, R17.reuse, 0x2, RZ ;  /* 0x0000000211068824 */ /* 0x040fe600078e00ff */
[----:B------:R-:W-:Y:S02]  /*4990*/  @!P0 SHF.L.U64.HI R0, R17, 0x1, R0 ;  /* 0x0000000111008819 */ /* 0x000fe40000010200 */
[----:B--2---:R-:W-:Y:S01]  /*49a0*/  @!P0 IADD3 R22, P2, PT, R6, R57, RZ ;  /* 0x0000003906168210 */ /* 0x004fe20007f5e0ff */
[----:B------:R1:W2:Y:S04]  /*49b0*/  @!P0 LD.E.128 R16, desc[UR4][R4.64] ;  /* 0x0000000404108980 */ /* 0x0002a8000c101d00 */
[----:B------:R-:W-:Y:S06]  /*49c0*/  @!P0 IMAD.X R23, R0, 0x1, R56, P2 ;  /* 0x0000000100178824 */ /* 0x000fec00010e0638 */
[----:B------:R-:W5:Y:S01]  /*49d0*/  @!P0 LD.E.128 R20, desc[UR4][R22.64] ;  /* 0x0000000416148980 */ /* 0x000f62000c101d00 */
[----:B-1----:R-:W-:Y:S04]  /*49e0*/  @!P0 IADD3 R4, P2, PT, R6, R59, RZ ;  /* 0x0000003b06048210 */ /* 0x002fe80007f5e0ff */
[----:B------:R-:W-:Y:S02]  /*49f0*/  @!P0 IADD3.X R5, PT, PT, R0, R58, RZ, P2, !PT ;  /* 0x0000003a00058210 */ /* 0x000fe400017fe4ff */
[----:B------:R-:W-:Y:S02]  /*4a00*/  PLOP3.LUT P2, PT, PT, PT, PT, 0x80, 0x8 ;  /* 0x000000000008781c */ /* 0x000fe40003f4f070 */
[----:B------:R-:W-:Y:S01]  /*4a10*/  @!P0 PLOP3.LUT P2, PT, P1, PT, PT, 0x80, 0x8 ;  /* 0x000000000008881c */ /* 0x000fe20000f4f070 */
[----:B---3--:R1:W3:Y:S01]  /*4a20*/  @!P0 LD.E.128 R36, desc[UR4][R4.64] ;  /* 0x0000000404248980 */ /* 0x0082e2000c101d00 */
[C---:B-----5:R-:W-:Y:S01]  /*4a30*/  @!P0 LOP3.LUT R6, R22.reuse, 0xffff0000, RZ, 0xc0, !PT ;  /* 0xffff000016068812 */ /* 0x060fe200078ec0ff */
[C---:B------:R-:W-:Y:S01]  /*4a40*/  @!P0 IMAD.U32 R3, R21.reuse, 0x10000, RZ ;  /* 0x0001000015038824 */ /* 0x040fe200078e00ff */
[----:B-1----:R-:W-:Y:S01]  /*4a50*/  @!P0 LOP3.LUT R4, R21, 0xffff0000, RZ, 0xc0, !PT ;  /* 0xffff000015048812 */ /* 0x002fe200078ec0ff */
[C---:B------:R-:W-:Y:S01]  /*4a60*/  @!P0 IMAD.U32 R7, R23.reuse, 0x10000, RZ ;  /* 0x0001000017078824 */ /* 0x040fe200078e00ff */
[----:B------:R-:W-:Y:S07]  /*4a70*/  @!P0 SHF.L.U32 R5, R22, 0x10, RZ ;  /* 0x0000001016058819 */ /* 0x000fee00000006ff */
[----:B------:R-:W-:Y:S01]  /*4a80*/  @!P2 FADD.FTZ R6, -R6, -RZ ;  /* 0x800000ff0606a221 */ /* 0x000fe20000010100 */
[----:B------:R-:W-:Y:S01]  /*4a90*/  @!P0 LOP3.LUT R8, R23, 0xffff0000, RZ, 0xc0, !PT ;  /* 0xffff000017088812 */ /* 0x000fe200078ec0ff */
[----:B------:R-:W-:Y:S01]  /*4aa0*/  @!P2 FADD.FTZ R7, -R7, -RZ ;  /* 0x800000ff0707a221 */ /* 0x000fe20000010100 */
[----:B--2---:R-:W-:Y:S01]  /*4ab0*/  @!P0 SHF.L.U32 R21, R17, 0x10, RZ ;  /* 0x0000001011158819 */ /* 0x004fe200000006ff */
[----:B------:R-:W-:Y:S01]  /*4ac0*/  @!P2 FADD.FTZ R3, -R3, -RZ ;  /* 0x800000ff0303a221 */ /* 0x000fe20000010100 */
[----:B------:R-:W-:Y:S01]  /*4ad0*/  @!P0 LOP3.LUT R22, R17, 0xffff0000, RZ, 0xc0, !PT ;  /* 0xffff000011168812 */ /* 0x000fe200078ec0ff */
[----:B------:R-:W-:Y:S01]  /*4ae0*/  @!P0 IMAD.U32 R0, R20, 0x10000, RZ ;  /* 0x0001000014008824 */ /* 0x000fe200078e00ff */
[----:B------:R-:W-:Y:S01]  /*4af0*/  @!P0 LOP3.LUT R17, R18, 0xffff0000, RZ, 0xc0, !PT ;  /* 0xffff000012118812 */ /* 0x000fe200078ec0ff */
[----:B------:R-:W-:Y:S01]  /*4b00*/  @!P2 FADD.FTZ R8, -R8, -RZ ;  /* 0x800000ff0808a221 */ /* 0x000fe20000010100 */
[----:B------:R-:W-:Y:S01]  /*4b10*/  @!P0 LOP3.LUT R2, R20, 0xffff0000, RZ, 0xc0, !PT ;  /* 0xffff000014028812 */ /* 0x000fe200078ec0ff */
[----:B------:R-:W-:Y:S01]  /*4b20*/  @!P2 FADD.FTZ R0, -R0, -RZ ;  /* 0x800000ff0000a221 */ /* 0x000fe20000010100 */
[C---:B------:R-:W-:Y:S01]  /*4b30*/  @!P0 LOP3.LUT R23, R16.reuse, 0xffff0000, RZ, 0xc0, !PT ;  /* 0xffff000010178812 */ /* 0x040fe200078ec0ff */
[----:B------:R-:W-:Y:S02]  /*4b40*/  @!P0 IMAD.U32 R24, R16, 0x10000, RZ ;  /* 0x0001000010188824 */ /* 0x000fe400078e00ff */
[----:B------:R-:W-:Y:S01]  /*4b50*/  @!P0 FMUL.FTZ R6, R17, R6 ;  /* 0x0000000611068220 */ /* 0x000fe20000410000 */
[----:B------:R-:W-:Y:S01]  /*4b60*/  @!P0 IMAD.U32 R20, R18, 0x10000, RZ ;  /* 0x0001000012148824 */ /* 0x000fe200078e00ff */
[C---:B------:R-:W-:Y:S01]  /*4b70*/  @!P0 LOP3.LUT R18, R19.reuse, 0xffff0000, RZ, 0xc0, !PT ;  /* 0xffff000013128812 */ /* 0x040fe200078ec0ff */
[----:B------:R-:W-:Y:S02]  /*4b80*/  @!P0 IMAD.U32 R16, R19, 0x10000, RZ ;  /* 0x0001000013108824 */ /* 0x000fe400078e00ff */
[----:B------:R-:W-:Y:S01]  /*4b90*/  @!P2 FADD.FTZ R2, -R2, -RZ ;  /* 0x800000ff0202a221 */ /* 0x000fe20000010100 */
[----:B------:R-:W-:Y:S01]  /*4ba0*/  @!P2 FADD.FTZ R4, -R4, -RZ ;  /* 0x800000ff0404a221 */ /* 0x000fe20000010100 */
[C---:B---3--:R-:W-:Y:S01]  /*4bb0*/  @!P0 SHF.L.U32 R17, R36.reuse, 0x10, RZ ;  /* 0x0000001024118819 */ /* 0x048fe200000006ff */
[----:B------:R-:W-:Y:S01]  /*4bc0*/  @!P2 FADD.FTZ R5, -R5, -RZ ;  /* 0x800000ff0505a221 */ /* 0x000fe20000010100 */
[----:B------:R-:W-:Y:S01]  /*4bd0*/  @!P0 LOP3.LUT R19, R36, 0xffff0000, RZ, 0xc0, !PT ;  /* 0xffff000024138812 */ /* 0x000fe200078ec0ff */
[----:B------:R-:W-:Y:S01]  /*4be0*/  @!P0 FMUL.FTZ R7, R16, R7 ;  /* 0x0000000710078220 */ /* 0x000fe20000410000 */
[----:B------:R-:W-:Y:S01]  /*4bf0*/  @!P0 LOP3.LUT R25, R38, 0xffff0000, RZ, 0xc0, !PT ;  /* 0xffff000026198812 */ /* 0x000fe200078ec0ff */
[----:B----4-:R-:W-:Y:S01]  /*4c00*/  @!P0 IMAD.U32 R16, R28, 0x10000, RZ ;  /* 0x000100001c108824 */ /* 0x010fe200078e00ff */
        /* <DEDUP_REMOVED lines=9> */
[----:B------:R-:W-:Y:S01]  /*4ca0*/  @!P0 LOP3.LUT R23, R37, 0xffff0000, RZ, 0xc0, !PT ;  /* 0xffff000025178812 */ /* 0x000fe200078ec0ff */
[----:B------:R-:W-:Y:S01]  /*4cb0*/  @!P0 FMUL.FTZ R3, R21, R3 ;  /* 0x0000000315038220 */ /* 0x000fe20000410000 */
[----:B------:R-:W-:Y:S02]  /*4cc0*/  @!P0 IMAD.U32 R20, R29, 0x10000, RZ ;  /* 0x000100001d148824 */ /* 0x000fe400078e00ff */
[----:B------:R-:W-:Y:S01]  /*4cd0*/  @!P0 FFMA.FTZ R0, R16, R17, R0 ;  /* 0x0000001110008223 */ /* 0x000fe20000010000 */
[C---:B------:R-:W-:Y:S01]  /*4ce0*/  @!P0 SHF.L.U32 R16, R30.reuse, 0x10, RZ ;  /* 0x000000101e108819 */ /* 0x040fe200000006ff */
[----:B------:R-:W-:Y:S01]  /*4cf0*/  @!P0 IMAD.U32 R21, R37, 0x10000, RZ ;  /* 0x0001000025158824 */ /* 0x000fe200078e00ff */
[----:B------:R-:W-:Y:S01]  /*4d00*/  @!P0 LOP3.LUT R17, R30, 0xffff0000, RZ, 0xc0, !PT ;  /* 0xffff00001e118812 */ /* 0x000fe200078ec0ff */
[----:B------:R-:W-:Y:S01]  /*4d10*/  @!P0 FFMA.FTZ R2, R18, R19, R2 ;  /* 0x0000001312028223 */ /* 0x000fe20000010002 */
[----:B------:R-:W-:Y:S01]  /*4d20*/  LEA R19, P1, R102, R61, 0x6 ;  /* 0x0000003d66137211 */ /* 0x000fe200078230ff */
[----:B------:R-:W-:Y:S01]  /*4d30*/  @!P0 FFMA.FTZ R3, R20, R21, R3 ;  /* 0x0000001514038223 */ /* 0x000fe20000010003 */
[----:B------:R-:W-:Y:S01]  /*4d40*/  @!P0 FFMA.FTZ R4, R22, R23, R4 ;  /* 0x0000001716048223 */ /* 0x000fe20000010004 */
[----:B------:R-:W-:Y:S01]  /*4d50*/  @!P0 FFMA.FTZ R5, R16, R24, R5 ;  /* 0x0000001810058223 */ /* 0x000fe20000010005 */
[C---:B------:R-:W-:Y:S01]  /*4d60*/  @!P0 LOP3.LUT R16, R31.reuse, 0xffff0000, RZ, 0xc0, !PT ;  /* 0xffff00001f108812 */ /* 0x040fe200078ec0ff */
[----:B------:R-:W-:Y:S01]  /*4d70*/  @!P0 IMAD.U32 R18, R31, 0x10000, RZ ;  /* 0x000100001f128824 */ /* 0x000fe200078e00ff */
[----:B------:R-:W-:Y:S01]  /*4d80*/  @!P0 F2FP.BF16.F32.PACK_AB R0, R2, R0 ;  /* 0x000000000200823e */ /* 0x000fe200000010ff */
[----:B------:R-:W-:Y:S01]  /*4d90*/  @!P0 IMAD.U32 R26, R39, 0x10000, RZ ;  /* 0x00010000271a8824 */ /* 0x000fe200078e00ff */
[----:B------:R-:W-:Y:S01]  /*4da0*/  @!P0 F2FP.BF16.F32.PACK_AB R3, R4, R3 ;  /* 0x000000030403823e */ /* 0x000fe200000010ff */
[----:B------:R-:W-:Y:S01]  /*4db0*/  @!P0 FFMA.FTZ R6, R17, R25, R6 ;  /* 0x0000001911068223 */ /* 0x000fe20000010006 */
[----:B------:R-:W-:Y:S01]  /*4dc0*/  LEA.HI.X R17, R102, R60, R103, 0x6, P1 ;  /* 0x0000003c66117211 */ /* 0x000fe200008f3467 */
[----:B------:R-:W-:Y:S01]  /*4dd0*/  @!P0 FFMA.FTZ R7, R18, R26, R7 ;  /* 0x0000001a12078223 */ /* 0x000fe20000010007 */
[----:B------:R-:W-:Y:S01]  /*4de0*/  LEA R18, P2, R102, R19, 0x7 ;  /* 0x0000001366127211 */ /* 0x000fe200078438ff */
[----:B------:R-:W-:Y:S01]  /*4df0*/  @!P0 FFMA.FTZ R8, R16, R27, R8 ;  /* 0x0000001b10088223 */ /* 0x000fe20000010008 */
[----:B------:R-:W-:Y:S01]  /*4e00*/  @!P0 F2FP.BF16.F32.PACK_AB R5, R6, R5 ;  /* 0x000000050605823e */ /* 0x000fe200000010ff */
[----:B------:R-:W-:Y:S01]  /*4e10*/  @!P0 IMAD.MOV.U32 R28, RZ, RZ, R0 ;  /* 0x000000ffff1c8224 */ /* 0x000fe200078e0000 */
[----:B------:R-:W-:Y:S02]  /*4e20*/  LEA.HI.X R19, R102, R17, R103, 0x7, P2 ;  /* 0x0000001166137211 */ /* 0x000fe400010f3c67 */
[----:B------:R-:W-:Y:S01]  /*4e30*/  @!P0 F2FP.BF16.F32.PACK_AB R7, R8, R7 ;  /* 0x000000070807823e */ /* 0x000fe200000010ff */
[----:B------:R-:W-:Y:S01]  /*4e40*/  @!P0 IMAD.MOV.U32 R30, RZ, RZ, R5 ;  /* 0x000000ffff1e8224 */ /* 0x000fe200078e0005 */
[----:B------:R-:W-:Y:S02]  /*4e50*/  @!P0 MOV R29, R3 ;  /* 0x00000003001d8202 */ /* 0x000fe40000000f00 */
[----:B------:R-:W-:Y:S05]  /*4e60*/  @!P0 MOV R31, R7 ;  /* 0x00000007001f8202 */ /* 0x000fea0000000f00 */
[----:B------:R4:W-:Y:S02]  /*4e70*/  ST.E.128 desc[UR4][R18.64], R28 ;  /* 0x0000001c12007985 */ /* 0x0009e4000c101d04 */
.L_x_6544:
[----:B------:R-:W-:Y:S05]  /*4e80*/  BSYNC.RECONVERGENT B0 ;  /* 0x0000000000007941 */ /* 0x000fea0003800200 */
.L_x_6543:
        /* <DEDUP_REMOVED lines=10> */
.L_x_6527:
[----:B------:R-:W-:Y:S05]  /*4f30*/  BSYNC.RECONVERGENT B1 ;  /* 0x0000000000017941 */ /* 0x000fea0003800200 */
.L_x_6525:
        /* <DEDUP_REMOVED lines=31> */
[----:B------:R-:W3:Y:S01]  /*5130*/  LD.E.64 R22, desc[UR4][R84.64+0x40] ;  /* 0x0000400454167980 */ /* 0x000ee2000c101b00 */
        /* <DEDUP_REMOVED lines=20> */
[----:B------:R-:W-:Y:S02]  /*5280*/  ISETP.GT.U32.AND P1, PT, R7, R6, PT ;  /* 0x000000060700720c */ /* 0x000fe40003f24070 */
[----:B------:R-:W-:Y:S05]  /*5290*/  ISETP.GE.AND P5, PT, R5, RZ, PT ;  /* 0x000000ff0500720c */ /* 0x000fea0003fa6270 */
[----:B------:R-:W-:Y:S02]  /*52a0*/  @!P0 IMAD.IADD R3, R3, 0x1, -R7 ;  /* 0x0000000103038824 */ /* 0x000fe400078e0a07 */
[----:B------:R-:W-:Y:S01]  /*52b0*/  @!P0 VIADD R0, R0, 0x1 ;  /* 0x0000000100008836 */ /* 0x000fe20000000000 */
[----:B------:R-:W-:Y:S02]  /*52c0*/  ISETP.NE.AND P0, PT, R2, RZ, PT ;  /* 0x000000ff0200720c */ /* 0x000fe40003f05270 */
[-C--:B------:R-:W-:Y:S01]  /*52d0*/  ISETP.GE.U32.AND P2, PT, R3, R7.reuse, PT ;  /* 0x000000070300720c */ /* 0x080fe20003f46070 */
[----:B------:R-:W-:Y:S01]  /*52e0*/  @!P1 VIADD R4, R4, 0x1 ;  /* 0x0000000104049836 */ /* 0x000fe20000000000 */
[-C--:B------:R-:W-:Y:S02]  /*52f0*/  @!P1 IADD3 R6, PT, PT, R6, -R7.reuse, RZ ;  /* 0x8000000706069210 */ /* 0x080fe40007ffe0ff */
[-C--:B------:R-:W-:Y:S02]  /*5300*/  LOP3.LUT R3, R49, R2.reuse, RZ, 0x3c, !PT ;  /* 0x0000000231037212 */ /* 0x080fe400078e3cff */
[----:B------:R-:W-:Y:S02]  /*5310*/  ISETP.GE.U32.AND P3, PT, R6, R7, PT ;  /* 0x000000070600720c */ /* 0x000fe40003f66070 */
[----:B------:R-:W-:Y:S02]  /*5320*/  ISETP.GE.AND P4, PT, R3, RZ, PT ;  /* 0x000000ff0300720c */ /* 0x000fe40003f86270 */
[----:B------:R-:W-:Y:S03]  /*5330*/  LOP3.LUT R3, RZ, R2, RZ, 0x33, !PT ;  /* 0x00000002ff037212 */ /* 0x000fe600078e33ff */
[----:B------:R-:W-:Y:S06]  /*5340*/  @P2 IADD3 R0, PT, PT, R0, 0x1, RZ ;  /* 0x0000000100002810 */ /* 0x000fec0007ffe0ff */
        /* <DEDUP_REMOVED lines=37> */
.L_x_6546:
[----:B------:R-:W-:Y:S05]  /*55a0*/  BSYNC.RECONVERGENT B0 ;  /* 0x0000000000007941 */ /* 0x000fea0003800200 */
.L_x_6545:
[----:B------:R-:W-:Y:S11]  /*55b0*/  ISETP.NE.AND P0, PT, R69, RZ, PT ;  /* 0x000000ff4500720c */ /* 0x000ff60003f05270 */
[----:B------:R-:W-:Y:S02]  /*55c0*/  @!UPT UIADD3 URZ, UPT, UPT, URZ, URZ, URZ ;  /* 0x000000fffffff290 */ /* 0x000fe4000fffe0ff */
[----:B------:R-:W-:Y:S05]  /*55d0*/  @P0 BRA `(.L_x_6547) ;  /* 0xffffffcc00100947 */ /* 0x000fea000383ffff */
.L_x_6524:
        /* <DEDUP_REMOVED lines=17> */
.L_x_6552:
[----:B------:R2:W-:Y:S02]  /*56f0*/  STS.128 [R50], RZ ;  /* 0x000000ff32007388 */ /* 0x0005e40000000c00 */
.L_x_6551:
[----:B------:R-:W-:Y:S05]  /*5700*/  BSYNC.RECONVERGENT B0 ;  /* 0x0000000000007941 */ /* 0x000fea0003800200 */
.L_x_6550:
        /* <DEDUP_REMOVED lines=13> */
.L_x_6549:
[----:B------:R-:W2:Y:S01]  /*57e0*/  LD.E.64 R2, desc[UR4][R84.64+0xf0] ;  /* 0x0000f00454027980 */ /* 0x000ea2000c101b00 */
[----:B------:R-:W-:-:S03]  /*57f0*/  IMAD.MOV.U32 R5, RZ, RZ, RZ ;  /* 0x000000ffff057224 */ /* 0x000fc600078e00ff */
[----:B------:R1:W5:Y:S04]  /*5800*/  LD.E.64 R42, desc[UR4][R84.64+0x148] ;  /* 0x00014804542a7980 */ /* 0x000368000c101b00 */
[----:B------:R1:W5:Y:S01]  /*5810*/  LD.E.64 R40, desc[UR4][R84.64+0x150] ;  /* 0x0001500454287980 */ /* 0x000362000c101b00 */
[----:B--2---:R-:W-:-:S04]  /*5820*/  ISETP.NE.U32.AND P0, PT, R2, RZ, PT ;  /* 0x000000ff0200720c */ /* 0x004fc80003f05070 */
[----:B------:R-:W-:-:S13]  /*5830*/  ISETP.NE.AND.EX P0, PT, R3, RZ, PT, P0 ;  /* 0x000000ff0300720c */ /* 0x000fda0003f05300 */
[----:B------:R-:W-:-:S04]  /*5840*/  @P0 LEA R2, P1, R112, R2, 0x2 ;  /* 0x0000000270020211 */ /* 0x000fc800078210ff */
[----:B------:R-:W-:-:S05]  /*5850*/  @P0 LEA.HI.X R3, R112, R3, RZ, 0x2, P1 ;  /* 0x0000000370030211 */ /* 0x000fca00008f14ff */
[----:B------:R-:W2:Y:S04]  /*5860*/  @P0 LD.E R5, desc[UR4][R2.64] ;  /* 0x0000000402050980 */ /* 0x000ea8000c101900 */
[----:B------:R-:W3:Y:S01]  /*5870*/  LD.E.U8 R2, desc[UR4][R84.64+0x1b3] ;  /* 0x0001b30454027980 */ /* 0x000ee2000c101100 */
[----:B------:R-:W-:-:S04]  /*5880*/  LEA.HI R27, R0, R0, RZ, 0x1 ;  /* 0x00000000001b7211 */ /* 0x000fc800078f08ff */
[----:B------:R-:W-:Y:S01]  /*5890*/  SHF.R.S32.HI R27, RZ, 0x1, R27 ;  /* 0x00000001ff1b7819 */ /* 0x000fe2000001141b */
[----:B--2---:R-:W-:-:S04]  /*58a0*/  IMAD.IADD R5, R47, 0x1, R5 ;  /* 0x000000012f057824 */ /* 0x004fc800078e0205 */
[----:B------:R-:W-:-:S05]  /*58b0*/  IMAD R5, R5, R27, RZ ;  /* 0x0000001b05057224 */ /* 0x000fca00078e02ff */
[----:B------:R-:W-:-:S04]  /*58c0*/  IADD3 R4, P1, PT, R48, R5, RZ ;  /* 0x0000000530047210 */ /* 0x000fc80007f3e0ff */
[----:B------:R-:W-:Y:S02]  /*58d0*/  IADD3 R3, P0, PT, R48, R4, RZ ;  /* 0x0000000430037210 */ /* 0x000fe40007f1e0ff */
[----:B------:R-:W-:Y:S02]  /*58e0*/  LEA.HI.X.SX32 R5, R5, RZ, 0x1, P1 ;  /* 0x000000ff05057211 */ /* 0x000fe400008f0eff */
[----:B---3--:R-:W-:-:S03]  /*58f0*/  ISETP.NE.AND P2, PT, R2, RZ, PT ;  /* 0x000000ff0200720c */ /* 0x008fc60003f45270 */
[----:B------:R-:W-:-:S10]  /*5900*/  IMAD.X R2, RZ, RZ, R5, P0 ;  /* 0x000000ffff027224 */ /* 0x000fd400000e0605 */
[----:B-1----:R-:W-:Y:S05]  /*5910*/  @!P2 BRA `(.L_x_6554) ;  /* 0x0000000400eca947 */ /* 0x002fea0003800000 */
        /* <DEDUP_REMOVED lines=21> */
[C---:B-----5:R-:W-:Y:S01]  /*5a70*/  IMAD.U32 R19, R11.reuse, 0x10000, RZ ;  /* 0x000100000b137824 */ /* 0x060fe200078e00ff */
[----:B------:R-:W-:Y:S02]  /*5a80*/  LOP3.LUT R18, R11, 0xffff0000, RZ, 0xc0, !PT ;  /* 0xffff00000b127812 */ /* 0x000fe400078ec0ff */
[----:B------:R-:W-:Y:S02]  /*5a90*/  LOP3.LUT R7, R9, 0xffff0000, RZ, 0xc0, !PT ;  /* 0xffff000009077812 */ /* 0x000fe400078ec0ff */
[----:B------:R-:W-:-:S02]  /*5aa0*/  SHF.L.U32 R20, R10, 0x10, RZ ;  /* 0x000000100a147819 */ /* 0x000fc400000006ff */
[----:B------:R-:W-:Y:S02]  /*5ab0*/  LOP3.LUT R24, R10, 0xffff0000, RZ, 0xc0, !PT ;  /* 0xffff00000a187812 */ /* 0x000fe400078ec0ff */
[----:B------:R-:W-:Y:S02]  /*5ac0*/  SHF.L.U32 R14, R9, 0x10, RZ ;  /* 0x00000010090e7819 */ /* 0x000fe400000006ff */
[C---:B------:R-:W-:Y:S02]  /*5ad0*/  LOP3.LUT R21, R8.reuse, 0xffff0000, RZ, 0xc0, !PT ;  /* 0xffff000008157812 */ /* 0x040fe400078ec0ff */
[----:B------:R-:W-:Y:S02]  /*5ae0*/  SHF.L.U32 R9, R8, 0x10, RZ ;  /* 0x0000001008097819 */ /* 0x000fe400000006ff */
[C---:B--2---:R-:W-:Y:S01]  /*5af0*/  LOP3.LUT R11, R3.reuse, 0xffff0000, RZ, 0xc0, !PT ;  /* 0xffff0000030b7812 */ /* 0x044fe200078ec0ff */
[----:B------:R-:W-:Y:S01]  /*5b00*/  IMAD.U32 R3, R3, 0x10000, RZ ;  /* 0x0001000003037824 */ /* 0x000fe200078e00ff */
[C---:B------:R-:W-:Y:S01]  /*5b10*/  LOP3.LUT R15, R2.reuse, 0xffff0000, RZ, 0xc0, !PT ;  /* 0xffff0000020f7812 */ /* 0x040fe200078ec0ff */
[----:B------:R-:W-:Y:S01]  /*5b20*/  IMAD.U32 R2, R2, 0x10000, RZ ;  /* 0x0001000002027824 */ /* 0x000fe200078e00ff */
[----:B---3--:R-:W-:Y:S01]  /*5b30*/  LOP3.LUT R16, R5, 0xffff0000, RZ, 0xc0, !PT ;  /* 0xffff000005107812 */ /* 0x008fe200078ec0ff */
[----:B------:R-:W-:Y:S01]  /*5b40*/  FMUL.FTZ R10, R18, R11 ;  /* 0x0000000b120a7220 */ /* 0x000fe20000410000 */
[C---:B------:R-:W-:Y:S01]  /*5b50*/  LOP3.LUT R17, R4.reuse, 0xffff0000, RZ, 0xc0, !PT ;  /* 0xffff000004117812 */ /* 0x040fe200078ec0ff */
[----:B------:R-:W-:Y:S01]  /*5b60*/  FMUL.FTZ R8, R7, R15 ;  /* 0x0000000f07087220 */ /* 0x000fe20000410000 */
[----:B------:R-:W-:Y:S01]  /*5b70*/  SHF.L.U32 R4, R4, 0x10, RZ ;  /* 0x0000001004047819 */ /* 0x000fe200000006ff */
[----:B------:R-:W-:Y:S01]  /*5b80*/  FMUL.FTZ R18, R18, R16 ;  /* 0x0000001012127220 */ /* 0x000fe20000410000 */
[----:B------:R-:W-:Y:S01]  /*5b90*/  SHF.L.U32 R5, R5, 0x10, RZ ;  /* 0x0000001005057819 */ /* 0x000fe200000006ff */
[-C--:B------:R-:W-:Y:S01]  /*5ba0*/  FMUL.FTZ R7, R7, R17.reuse ;  /* 0x0000001107077220 */ /* 0x080fe20000410000 */
[C---:B------:R-:W-:Y:S01]  /*5bb0*/  FFMA.FTZ R8, R14.reuse, R17, -R8 ;  /* 0x000000110e087223 */ /* 0x040fe20000010808 */
[----:B------:R-:W-:Y:S01]  /*5bc0*/  FFMA.FTZ R18, R19, R11, R18 ;  /* 0x0000000b13127223 */ /* 0x000fe20000010012 */
[C---:B------:R-:W-:Y:S01]  /*5bd0*/  FMUL.FTZ R11, R21.reuse, R2 ;  /* 0x00000002150b7220 */ /* 0x040fe20000410000 */
[-C--:B------:R-:W-:Y:S01]  /*5be0*/  FMUL.FTZ R21, R21, R4.reuse ;  /* 0x0000000415157220 */ /* 0x080fe20000410000 */
[----:B------:R-:W-:Y:S01]  /*5bf0*/  FFMA.FTZ R7, R14, R15, R7 ;  /* 0x0000000f0e077223 */ /* 0x000fe20000010007 */
[C---:B------:R-:W-:Y:S01]  /*5c00*/  FMUL.FTZ R14, R24.reuse, R3 ;  /* 0x00000003180e7220 */ /* 0x040fe20000410000 */
[-C--:B------:R-:W-:Y:S01]  /*5c10*/  FMUL.FTZ R24, R24, R5.reuse ;  /* 0x0000000518187220 */ /* 0x080fe20000410000 */
        /* <DEDUP_REMOVED lines=11> */
[----:B------:R-:W-:Y:S02]  /*5cd0*/  MOV R11, R10 ;  /* 0x0000000a000b7202 */ /* 0x000fe40000000f00 */
[----:B------:R-:W-:-:S02]  /*5ce0*/  MOV R10, R14 ;  /* 0x0000000e000a7202 */ /* 0x000fc40000000f00 */
.L_x_6559:
[----:B------:R-:W-:Y:S05]  /*5cf0*/  BSYNC.RECONVERGENT B0 ;  /* 0x0000000000007941 */ /* 0x000fea0003800200 */
.L_x_6558:
[----:B-----5:R3:W-:Y:S01]  /*5d00*/  STS.128 [R50], R8 ;  /* 0x0000000832007388 */ /* 0x0207e20000000c00 */
[----:B------:R-:W-:Y:S05]  /*5d10*/  BRA `(.L_x_6556) ;  /* 0x0000000000047947 */ /* 0x000fea0003800000 */
.L_x_6557:
[----:B------:R2:W-:Y:S02]  /*5d20*/  STS.128 [R50], RZ ;  /* 0x000000ff32007388 */ /* 0x0005e40000000c00 */
.L_x_6556:
[----:B------:R-:W-:Y:S05]  /*5d30*/  BSYNC.RECONVERGENT B1 ;  /* 0x0000000000017941 */ /* 0x000fea0003800200 */
.L_x_6555:
        /* <DEDUP_REMOVED lines=16> */
[C---:B------:R-:W-:Y:S02]  /*5e40*/  SHF.L.U32 R6, R9.reuse, 0x10, RZ ;  /* 0x0000001009067819 */ /* 0x040fe400000006ff */
[----:B------:R-:W-:-:S02]  /*5e50*/  LOP3.LUT R0, R9, 0xffff0000, RZ, 0xc0, !PT ;  /* 0xffff000009007812 */ /* 0x000fc400078ec0ff */
[C---:B------:R-:W-:Y:S02]  /*5e60*/  SHF.L.U32 R7, R8.reuse, 0x10, RZ ;  /* 0x0000001008077819 */ /* 0x040fe400000006ff */
[----:B------:R-:W-:Y:S02]  /*5e70*/  LOP3.LUT R20, R8, 0xffff0000, RZ, 0xc0, !PT ;  /* 0xffff000008147812 */ /* 0x000fe400078ec0ff */
[C---:B------:R-:W-:Y:S02]  /*5e80*/  SHF.L.U32 R19, R10.reuse, 0x10, RZ ;  /* 0x000000100a137819 */ /* 0x040fe400000006ff */
[----:B------:R-:W-:Y:S02]  /*5e90*/  LOP3.LUT R21, R10, 0xffff0000, RZ, 0xc0, !PT ;  /* 0xffff00000a157812 */ /* 0x000fe400078ec0ff */
[C---:B---3--:R-:W-:Y:S01]  /*5ea0*/  LOP3.LUT R11, R2.reuse, 0xffff0000, RZ, 0xc0, !PT ;  /* 0xffff0000020b7812 */ /* 0x048fe200078ec0ff */
[----:B------:R-:W-:Y:S01]  /*5eb0*/  IMAD.U32 R2, R2, 0x10000, RZ ;  /* 0x0001000002027824 */ /* 0x000fe200078e00ff */
[C---:B------:R-:W-:Y:S01]  /*5ec0*/  LOP3.LUT R9, R3.reuse, 0xffff0000, RZ, 0xc0, !PT ;  /* 0xffff000003097812 */ /* 0x040fe200078ec0ff */
[----:B------:R-:W-:Y:S01]  /*5ed0*/  IMAD.U32 R3, R3, 0x10000, RZ ;  /* 0x0001000003037824 */ /* 0x000fe200078e00ff */
[----:B--2---:R-:W-:Y:S01]  /*5ee0*/  LOP3.LUT R15, R4, 0xffff0000, RZ, 0xc0, !PT ;  /* 0xffff0000040f7812 */ /* 0x004fe200078ec0ff */
[----:B------:R-:W-:Y:S01]  /*5ef0*/  FMUL.FTZ R8, R0, R11 ;  /* 0x0000000b00087220 */ /* 0x000fe20000410000 */
[----:B------:R-:W-:Y:S01]  /*5f00*/  LOP3.LUT R14, R5, 0xffff0000, RZ, 0xc0, !PT ;  /* 0xffff0000050e7812 */ /* 0x000fe200078ec0ff */
[----:B------:R-:W-:Y:S01]  /*5f10*/  FMUL.FTZ R10, R17, R9 ;  /* 0x00000009110a7220 */ /* 0x000fe20000410000 */
[----:B------:R-:W-:Y:S01]  /*5f20*/  SHF.L.U32 R4, R4, 0x10, RZ ;  /* 0x0000001004047819 */ /* 0x000fe200000006ff */
[-C--:B------:R-:W-:Y:S01]  /*5f30*/  FMUL.FTZ R0, R0, R15.reuse ;  /* 0x0000000f00007220 */ /* 0x080fe20000410000 */
[----:B------:R-:W-:Y:S01]  /*5f40*/  SHF.L.U32 R5, R5, 0x10, RZ ;  /* 0x0000001005057819 */ /* 0x000fe200000006ff */
[----:B------:R-:W-:Y:S01]  /*5f50*/  FMUL.FTZ R17, R17, R14 ;  /* 0x0000000e11117220 */ /* 0x000fe20000410000 */
[C---:B------:R-:W-:Y:S01]  /*5f60*/  FFMA.FTZ R8, R6.reuse, R15, -R8 ;  /* 0x0000000f06087223 */ /* 0x040fe20000010808 */
[----:B------:R-:W-:Y:S01]  /*5f70*/  FFMA.FTZ R0, R6, R11, R0 ;  /* 0x0000000b06007223 */ /* 0x000fe20000010000 */
[----:B------:R-:W-:Y:S01]  /*5f80*/  FMUL.FTZ R6, R20, R2 ;  /* 0x0000000214067220 */ /* 0x000fe20000410000 */
[----:B------:R-:W-:Y:S01]  /*5f90*/  FFMA.FTZ R17, R18, R9, R17 ;  /* 0x0000000912117223 */ /* 0x000fe20000010011 */
[----:B------:R-:W-:Y:S01]  /*5fa0*/  FMUL.FTZ R20, R20, R4 ;  /* 0x0000000414147220 */ /* 0x000fe20000410000 */
[C---:B------:R-:W-:Y:S01]  /*5fb0*/  FMUL.FTZ R9, R21.reuse, R3 ;  /* 0x0000000315097220 */ /* 0x040fe20000410000 */
[-C--:B------:R-:W-:Y:S01]  /*5fc0*/  FMUL.FTZ R21, R21, R5.reuse ;  /* 0x0000000515157220 */ /* 0x080fe20000410000 */
[----:B------:R-:W-:Y:S01]  /*5fd0*/  FFMA.FTZ R10, R18, R14, -R10 ;  /* 0x0000000e120a7223 */ /* 0x000fe2000001080a */
        /* <DEDUP_REMOVED lines=12> */
.L_x_6561:
[----:B------:R-:W-:Y:S05]  /*60a0*/  BSYNC.RECONVERGENT B0 ;  /* 0x0000000000007941 */ /* 0x000fea0003800200 */
.L_x_6560:
[----:B-----5:R3:W-:Y:S01]  /*60b0*/  STS.128 [R50+0x800], R8 ;  /* 0x0008000832007388 */ /* 0x0207e20000000c00 */
[----:B------:R-:W-:Y:S05]  /*60c0*/  BRA `(.L_x_6553) ;  /* 0x0000000c00007947 */ /* 0x000fea0003800000 */
.L_x_6554:
        /* <DEDUP_REMOVED lines=57> */
[C---:B------:R-:W-:Y:S01]  /*6460*/  IMAD.U32 R17, R19.reuse, 0x10000, RZ ;  /* 0x0001000013117824 */ /* 0x040fe200078e00ff */
        /* <DEDUP_REMOVED lines=10> */
[C---:B------:R-:W-:Y:S01]  /*6510*/  IMAD.U32 R4, R9.reuse, 0x10000, RZ ;  /* 0x0001000009047824 */ /* 0x040fe200078e00ff */
        /* <DEDUP_REMOVED lines=26> */
.L_x_6566:
[----:B------:R-:W-:Y:S05]  /*66c0*/  BSYNC.RECONVERGENT B0 ;  /* 0x0000000000007941 */ /* 0x000fea0003800200 */
.L_x_6565:
[----:B-----5:R3:W-:Y:S01]  /*66d0*/  STS.128 [R50], R20 ;  /* 0x0000001432007388 */ /* 0x0207e20000000c00 */
[----:B------:R-:W-:Y:S05]  /*66e0*/  BRA `(.L_x_6563) ;  /* 0x0000000000047947 */ /* 0x000fea0003800000 */
.L_x_6564:
[----:B------:R2:W-:Y:S02]  /*66f0*/  STS.128 [R50], RZ ;  /* 0x000000ff32007388 */ /* 0x0005e40000000c00 */
.L_x_6563:
[----:B------:R-:W-:Y:S05]  /*6700*/  BSYNC.RECONVERGENT B1 ;  /* 0x0000000000017941 */ /* 0x000fea0003800200 */
.L_x_6562:
        /* <DEDUP_REMOVED lines=16> */
[----:B--2---:R-:W2:Y:S02]  /*6810*/  LD.E.128 R8, desc[UR4][R8.64] ;  /* 0x0000000408087980 */ /* 0x004ea4000c101d00 */
[----:B------:R-:W-:Y:S02]  /*6820*/  IMAD.X R2, R24, 0x1, R2, P0 ;  /* 0x0000000118027824 */ /* 0x000fe400000e0602 */
[----:B------:R-:W-:-:S03]  /*6830*/  IMAD.SHL.U32 R0, R15, 0x2, RZ ;  /* 0x000000020f007824 */ /* 0x000fc600078e00ff */
[----:B------:R-:W-:Y:S02]  /*6840*/  SHF.L.U64.HI R2, R15, 0x1, R2 ;  /* 0x000000010f027819 */ /* 0x000fe40000010202 */
[----:B---3--:R-:W-:-:S04]  /*6850*/  IADD3 R20, P0, PT, R40, R0, RZ ;  /* 0x0000000028147210 */ /* 0x008fc80007f1e0ff */
        /* <DEDUP_REMOVED lines=21> */
[C---:B---3--:R-:W-:Y:S01]  /*69b0*/  IMAD.U32 R10, R21.reuse, 0x10000, RZ ;  /* 0x00010000150a7824 */ /* 0x048fe200078e00ff */
[----:B------:R-:W-:-:S02]  /*69c0*/  LOP3.LUT R32, R21, 0xffff0000, RZ, 0xc0, !PT ;  /* 0xffff000015207812 */ /* 0x000fc400078ec0ff */
[C---:B------:R-:W-:Y:S02]  /*69d0*/  SHF.L.U32 R29, R20.reuse, 0x10, RZ ;  /* 0x00000010141d7819 */ /* 0x040fe400000006ff */
[----:B------:R-:W-:Y:S01]  /*69e0*/  LOP3.LUT R11, R20, 0xffff0000, RZ, 0xc0, !PT ;  /* 0xffff0000140b7812 */ /* 0x000fe200078ec0ff */
[C---:B------:R-:W-:Y:S01]  /*69f0*/  IMAD.U32 R20, R23.reuse, 0x10000, RZ ;  /* 0x0001000017147824 */ /* 0x040fe200078e00ff */
[C---:B------:R-:W-:Y:S02]  /*6a00*/  SHF.L.U32 R31, R22.reuse, 0x10, RZ ;  /* 0x00000010161f7819 */ /* 0x040fe400000006ff */
[----:B------:R-:W-:Y:S02]  /*6a10*/  LOP3.LUT R21, R22, 0xffff0000, RZ, 0xc0, !PT ;  /* 0xffff000016157812 */ /* 0x000fe400078ec0ff */
        /* <DEDUP_REMOVED lines=12> */
[----:B----4-:R-:W-:Y:S01]  /*6ae0*/  SHF.L.U32 R20, R24, 0x10, RZ ;  /* 0x0000001018147819 */ /* 0x010fe200000006ff */
[----:B------:R-:W-:Y:S01]  /*6af0*/  FMUL.FTZ R6, R6, R10 ;  /* 0x0000000a06067220 */ /* 0x000fe20000410000 */
[----:B------:R-:W-:Y:S01]  /*6b00*/  LOP3.LUT R11, R24, 0xffff0000, RZ, 0xc0, !PT ;  /* 0xffff0000180b7812 */ /* 0x000fe200078ec0ff */
[----:B------:R-:W-:Y:S01]  /*6b10*/  FMUL.FTZ R28, R28, R32 ;  /* 0x000000201c1c7220 */ /* 0x000fe20000410000 */
[----:B------:R-:W-:Y:S01]  /*6b20*/  LOP3.LUT R24, R25, 0xffff0000, RZ, 0xc0, !PT ;  /* 0xffff000019187812 */ /* 0x000fe200078ec0ff */
[----:B------:R-:W-:Y:S01]  /*6b30*/  FMUL.FTZ R9, R9, R21 ;  /* 0x0000001509097220 */ /* 0x000fe20000410000 */
[C---:B------:R-:W-:Y:S01]  /*6b40*/  SHF.L.U32 R23, R26.reuse, 0x10, RZ ;  /* 0x000000101a177819 */ /* 0x040fe200000006ff */
[----:B------:R-:W-:Y:S01]  /*6b50*/  IMAD.U32 R10, R25, 0x10000, RZ ;  /* 0x00010000190a7824 */ /* 0x000fe200078e00ff */
[----:B------:R-:W-:Y:S01]  /*6b60*/  LOP3.LUT R22, R26, 0xffff0000, RZ, 0xc0, !PT ;  /* 0xffff00001a167812 */ /* 0x000fe200078ec0ff */
[----:B------:R-:W-:Y:S01]  /*6b70*/  FMUL.FTZ R17, R17, R29 ;  /* 0x0000001d11117220 */ /* 0x000fe20000410000 */
[----:B------:R-:W-:Y:S01]  /*6b80*/  LOP3.LUT R26, R27, 0xffff0000, RZ, 0xc0, !PT ;  /* 0xffff00001b1a7812 */ /* 0x000fe200078ec0ff */
[----:B------:R-:W-:Y:S01]  /*6b90*/  FMUL.FTZ R19, R19, R31 ;  /* 0x0000001f13137220 */ /* 0x000fe20000410000 */
        /* <DEDUP_REMOVED lines=12> */
[----:B------:R-:W-:Y:S01]  /*6c60*/  F2FP.BF16.F32.PACK_AB R8, R4, R8 ;  /* 0x000000080408723e */ /* 0x000fe200000010ff */
[----:B------:R-:W-:Y:S01]  /*6c70*/  IMAD.MOV.U32 R5, RZ, RZ, R0 ;  /* 0x000000ffff057224 */ /* 0x000fe200078e0000 */
[----:B------:R-:W-:Y:S02]  /*6c80*/  MOV R4, R2 ;  /* 0x0000000200047202 */ /* 0x000fe40000000f00 */
[----:B------:R-:W-:Y:S02]  /*6c90*/  MOV R6, R14 ;  /* 0x0000000e00067202 */ /* 0x000fe40000000f00 */
[----:B------:R-:W-:Y:S02]  /*6ca0*/  MOV R7, R8 ;  /* 0x0000000800077202 */ /* 0x000fe40000000f00 */
.L_x_6568:
[----:B------:R-:W-:Y:S05]  /*6cb0*/  BSYNC.RECONVERGENT B0 ;  /* 0x0000000000007941 */ /* 0x000fea0003800200 */
.L_x_6567:
[----:B-----5:R1:W-:Y:S02]  /*6cc0*/  STS.128 [R50+0x800], R4 ;  /* 0x0008000432007388 */ /* 0x0203e40000000c00 */
.L_x_6553:
[----:B------:R-:W-:Y:S05]  /*6cd0*/  BSYNC.RECONVERGENT B2 ;  /* 0x0000000000027941 */ /* 0x000fea0003800200 */
.L_x_6548:
[----:B-1----:R-:W-:Y:S01]  /*6ce0*/  IMAD R4, R33, -0x80, R44 ;  /* 0xffffff8021047824 */ /* 0x002fe200078e022c */
[----:B------:R-:W-:Y:S04]  /*6cf0*/  BSSY.RECONVERGENT B0, `(.L_x_6569) ;  /* 0x000000e000007945 */ /* 0x000fe80003800200 */
[----:B------:R-:W-:-:S04]  /*6d00*/  IADD3 R4, PT, PT, R4, 0x80, RZ ;  /* 0x0000008004047810 */ /* 0x000fc80007ffe0ff */
[----:B------:R-:W-:-:S13]  /*6d10*/  ISETP.GE.AND P2, PT, R74, R4, PT ;  /* 0x000000044a00720c */ /* 0x000fda0003f46270 */
        /* <DEDUP_REMOVED lines=10> */
.L_x_6571:
[----:B------:R1:W-:Y:S02]  /*6dc0*/  STS.128 [R50+0x1000], RZ ;  /* 0x001000ff32007388 */ /* 0x0003e40000000c00 */
.L_x_6570:
[----:B------:R-:W-:Y:S05]  /*6dd0*/  BSYNC.RECONVERGENT B0 ;  /* 0x0000000000007941 */ /* 0x000fea0003800200 */
.L_x_6569:
[----:B------:R-:W-:Y:S01]  /*6de0*/  ISETP.GE.AND P1, PT, R16, R4, PT ;  /* 0x000000041000720c */ /* 0x000fe20003f26270 */
[C---:B------:R-:W-:Y:S01]  /*6df0*/  IMAD.SHL.U32 R0, R102.reuse, 0x40, RZ ;  /* 0x0000004066007824 */ /* 0x040fe200078e00ff */
[----:B-1--4-:R-:W-:Y:S01]  /*6e00*/  SHF.L.U64.HI R2, R102, 0x6, R103 ;  /* 0x0000000666027819 */ /* 0x012fe20000010267 */
        /* <DEDUP_REMOVED lines=11> */
.L_x_6574:
[----:B------:R1:W-:Y:S02]  /*6ec0*/  STS.128 [R50+0x1800], RZ ;  /* 0x001800ff32007388 */ /* 0x0003e40000000c00 */
.L_x_6573:
[----:B------:R-:W-:Y:S05]  /*6ed0*/  BSYNC.RECONVERGENT B0 ;  /* 0x0000000000007941 */ /* 0x000fea0003800200 */
.L_x_6572:
[----:B------:R-:W-:Y:S01]  /*6ee0*/  IADD3 R3, PT, PT, R74, 0x40, RZ ;  /* 0x000000404a037810 */ /* 0x000fe20007ffe0ff */
[----:B------:R-:W-:Y:S03]  /*6ef0*/  BSSY.RECONVERGENT B0, `(.L_x_6575) ;  /* 0x000000d000007945 */ /* 0x000fe60003800200 */
[----:B------:R-:W-:-:S13]  /*6f00*/  ISETP.GE.AND P0, PT, R3, R4, PT ;  /* 0x000000040300720c */ /* 0x000fda0003f06270 */
        /* <DEDUP_REMOVED lines=10> */
.L_x_6577:
[----:B------:R1:W-:Y:S02]  /*6fb0*/  STS.128 [R50+0x2000], RZ ;  /* 0x002000ff32007388 */ /* 0x0003e40000000c00 */
.L_x_6576:
[----:B------:R-:W-:Y:S05]  /*6fc0*/  BSYNC.RECONVERGENT B0 ;  /* 0x0000000000007941 */ /* 0x000fea0003800200 */
.L_x_6575:
[----:B------:R-:W-:Y:S01]  /*6fd0*/  IADD3 R74, PT, PT, R74, 0x60, RZ ;  /* 0x000000604a4a7810 */ /* 0x000fe20007ffe0ff */
[----:B------:R-:W-:Y:S03]  /*6fe0*/  BSSY.RECONVERGENT B0, `(.L_x_6578) ;  /* 0x000000d000007945 */ /* 0x000fe60003800200 */
[----:B------:R-:W-:-:S13]  /*6ff0*/  ISETP.GE.AND P0, PT, R74, R4, PT ;  /* 0x000000044a00720c */ /* 0x000fda0003f06270 */
[----:B------:R-:W-:Y:S05]  /*7000*/  @P0 BRA `(.L_x_6579) ;  /* 0x0000000000280947 */ /* 0x000fea0003800000 */
[----:B------:R-:W-:-:S13]  /*7010*/  ISETP.GE.AND P0, PT, R12, R114, PT ;  /* 0x000000720c00720c */ /* 0x000fda0003f06270 */
[----:B------:R-:W-:Y:S05]  /*7020*/  @P0 BRA `(.L_x_6580) ;  /* 0x00000000001c0947 */ /* 0x000fea0003800000 */
[----:B----4-:R-:W-:-:S04]  /*7030*/  LEA R6, P0, R102, R6, 0x7 ;  /* 0x0000000666067211 */ /* 0x010fc800078038ff */
[----:B------:R-:W-:-:S05]  /*7040*/  LEA.HI.X R7, R102, R7, R103, 0x7, P0 ;  /* 0x0000000766077211 */ /* 0x000fca00000f3c67 */
[----:B------:R-:W-:Y:S01]  /*7050*/  @!PT LDS RZ, [RZ] ;  /* 0x00000000fffff984 */ /* 0x000fe20000000800 */
[----:B------:R-:W-:Y:S01]  /*7060*/  @!PT LDS RZ, [RZ] ;  /* 0x00000000fffff984 */ /* 0x000fe20000000800 */
[----:B------:R-:W-:Y:S01]  /*7070*/  @!PT LDS RZ, [RZ] ;  /* 0x00000000fffff984 */ /* 0x000fe20000000800 */
[----:B------:R4:W-:Y:S01]  /*7080*/  LDGSTS.E.BYPASS.LTC128B.128 [R50+0x2800], desc[UR4][R6.64] ;  /* 0x0280000006327fae */ /* 0x0009e2000b981a04 */
[----:B------:R-:W-:Y:S05]  /*7090*/  BRA `(.L_x_6579) ;  /* 0x0000000000047947 */ /* 0x000fea0003800000 */
.L_x_6580:
[----:B------:R1:W-:Y:S02]  /*70a0*/  STS.128 [R50+0x2800], RZ ;  /* 0x002800ff32007388 */ /* 0x0003e40000000c00 */
.L_x_6579:
[----:B------:R-:W-:Y:S05]  /*70b0*/  BSYNC.RECONVERGENT B0 ;  /* 0x0000000000007941 */ /* 0x000fea0003800200 */
.L_x_6578:
[----:B------:R-:W0:Y:S01]  /*70c0*/  LDGDEPBAR ;  /* 0x00000000000079af */ /* 0x000e220000000000 */
[----:B------:R-:W-:Y:S01]  /*70d0*/  BSSY.RECONVERGENT B0, `(.L_x_6581) ;  /* 0x0000010000007945 */ /* 0x000fe20003800200 */
[----:B------:R-:W-:-:S04]  /*70e0*/  DEPBAR.LE SB0, 0x0 ;  /* 0x000080000000791a */ /* 0x000fc80000000000 */
        /* <DEDUP_REMOVED lines=11> */
.L_x_6583:
[----:B------:R1:W-:Y:S01]  /*71a0*/  STS.128 [R50+0x3000], RZ ;  /* 0x003000ff32007388 */ /* 0x0003e20000000c00 */
[----:B------:R-:W-:Y:S05]  /*71b0*/  BRA `(.L_x_6584) ;  /* 0x0000000000047947 */ /* 0x000fea0003800000 */
.L_x_6582:
[----:B------:R1:W-:Y:S02]  /*71c0*/  STS.128 [R50+0x3000], RZ ;  /* 0x003000ff32007388 */ /* 0x0003e40000000c00 */
.L_x_6584:
[----:B------:R-:W-:Y:S05]  /*71d0*/  BSYNC.RECONVERGENT B0 ;  /* 0x0000000000007941 */ /* 0x000fea0003800200 */
.L_x_6581:
[----:B------:R-:W-:Y:S01]  /*71e0*/  ISETP.GE.AND P0, PT, R16, R4, PT ;  /* 0x000000041000720c */ /* 0x000fe20003f06270 */
[C---:B------:R-:W-:Y:S01]  /*71f0*/  IMAD.SHL.U32 R5, R104.reuse, 0x40, RZ ;  /* 0x0000004068057824 */ /* 0x040fe200078e00ff */
[----:B----4-:R-:W-:Y:S01]  /*7200*/  SHF.L.U64.HI R6, R104, 0x6, R105 ;  /* 0x0000000668067819 */ /* 0x010fe20000010269 */
[----:B------:R-:W-:Y:S03]  /*7210*/  BSSY.RECONVERGENT B0, `(.L_x_6585) ;  /* 0x000000d000007945 */ /* 0x000fe60003800200 */
[----:B---3--:R-:W-:-:S05]  /*7220*/  IADD3 R8, P1, PT, R5, R109, RZ ;  /* 0x0000006d05087210 */ /* 0x008fca0007f3e0ff */
        /* <DEDUP_REMOVED lines=10> */
.L_x_6587:
[----:B------:R4:W-:Y:S02]  /*72d0*/  STS.128 [R50+0x3800], RZ ;  /* 0x003800ff32007388 */ /* 0x0009e40000000c00 */
.L_x_6586:
[----:B------:R-:W-:Y:S05]  /*72e0*/  BSYNC.RECONVERGENT B0 ;  /* 0x0000000000007941 */ /* 0x000fea0003800200 */
.L_x_6585:
[----:B------:R-:W-:Y:S01]  /*72f0*/  ISETP.GE.AND P0, PT, R3, R4, PT ;  /* 0x000000040300720c */ /* 0x000fe20003f06270 */
[----:B------:R-:W-:-:S12]  /*7300*/  BSSY.RECONVERGENT B0, `(.L_x_6588) ;  /* 0x000000d000007945 */ /* 0x000fd80003800200 */
[----:B------:R1:W-:Y:S01]  /*7310*/  @P0 STS.128 [R50+0x4000], RZ ;  /* 0x004000ff32000388 */ /* 0x0003e20000000c00 */
[----:B------:R-:W-:Y:S05]  /*7320*/  @P0 BRA `(.L_x_6589) ;  /* 0x0000000000280947 */ /* 0x000fea0003800000 */
[----:B------:R-:W-:-:S13]  /*7330*/  ISETP.GE.AND P0, PT, R12, R114, PT ;  /* 0x000000720c00720c */ /* 0x000fda0003f06270 */
[----:B------:R-:W-:Y:S05]  /*7340*/  @P0 BRA `(.L_x_6590) ;  /* 0x00000000001c0947 */ /* 0x000fea0003800000 */
[----:B--2---:R-:W-:-:S04]  /*7350*/  IADD3 R10, P0, PT, R8, R5, RZ ;  /* 0x00000005080a7210 */ /* 0x004fc80007f1e0ff */
[----:B------:R-:W-:-:S05]  /*7360*/  IADD3.X R11, PT, PT, R9, R6, RZ, P0, !PT ;  /* 0x00000006090b7210 */ /* 0x000fca00007fe4ff */
[----:B------:R-:W-:Y:S01]  /*7370*/  @!PT LDS RZ, [RZ] ;  /* 0x00000000fffff984 */ /* 0x000fe20000000800 */
[----:B------:R-:W-:Y:S01]  /*7380*/  @!PT LDS RZ, [RZ] ;  /* 0x00000000fffff984 */ /* 0x000fe20000000800 */
[----:B------:R-:W-:Y:S01]  /*7390*/  @!PT LDS RZ, [RZ] ;  /* 0x00000000fffff984 */ /* 0x000fe20000000800 */
[----:B------:R2:W-:Y:S01]  /*73a0*/  LDGSTS.E.BYPASS.LTC128B.128 [R50+0x4000], desc[UR4][R10.64] ;  /* 0x040000000a327fae */ /* 0x0005e2000b981a04 */
[----:B------:R-:W-:Y:S05]  /*73b0*/  BRA `(.L_x_6589) ;  /* 0x0000000000047947 */ /* 0x000fea0003800000 */
.L_x_6590:
[----:B------:R1:W-:Y:S02]  /*73c0*/  STS.128 [R50+0x4000], RZ ;  /* 0x004000ff32007388 */ /* 0x0003e40000000c00 */
.L_x_6589:
[----:B------:R-:W-:Y:S05]  /*73d0*/  BSYNC.RECONVERGENT B0 ;  /* 0x0000000000007941 */ /* 0x000fea0003800200 */
.L_x_6588:
        /* <DEDUP_REMOVED lines=13> */
.L_x_6593:
[----:B------:R1:W-:Y:S02]  /*74b0*/  STS.128 [R50+0x4800], RZ ;  /* 0x004800ff32007388 */ /* 0x0003e40000000c00 */
.L_x_6592:
[----:B------:R-:W-:Y:S05]  /*74c0*/  BSYNC.RECONVERGENT B0 ;  /* 0x0000000000007941 */ /* 0x000fea0003800200 */
.L_x_6591:
[----:B-----5:R-:W3:Y:S01]  /*74d0*/  LD.E R40, desc[UR4][R84.64+0x18c] ;  /* 0x00018c0454287980 */ /* 0x020ee2000c101900 */
[----:B------:R-:W2:Y:S01]  /*74e0*/  S2UR UR6, SR_CgaCtaId ;  /* 0x00000000000679c3 */ /* 0x000ea20000008800 */
[----:B------:R-:W-:Y:S01]  /*74f0*/  UMOV UR7, 0x400 ;  /* 0x0000040000077882 */ /* 0x000fe20000000000 */
[----:B------:R-:W-:Y:S01]  /*7500*/  IMAD.MOV.U32 R32, RZ, RZ, 0x20 ;  /* 0x00000020ff207424 */ /* 0x000fe200078e00ff */
[----:B------:R-:W1:Y:S01]  /*7510*/  S2R R97, SR_TID.X ;  /* 0x0000000000617919 */ /* 0x000e620000002100 */
[----:B------:R-:W-:Y:S01]  /*7520*/  BSSY.RECONVERGENT B1, `(.L_x_6594) ;  /* 0x00001cd000017945 */ /* 0x000fe20003800200 */
[----:B------:R-:W0:Y:S01]  /*7530*/  LDGDEPBAR ;  /* 0x00000000000079af */ /* 0x000e220000000000 */
[----:B--2---:R-:W-:Y:S01]  /*7540*/  ULEA UR6, UR6, UR7, 0x18 ;  /* 0x0000000706067291 */ /* 0x004fe2000f8ec0ff */
[C---:B-1----:R-:W-:Y:S01]  /*7550*/  IMAD.SHL.U32 R4, R97.reuse, 0x10, RZ ;  /* 0x0000001061047824 */ /* 0x042fe200078e00ff */
        /* <DEDUP_REMOVED lines=16> */
[----:B------:R-:W-:Y:S01]  /*7660*/  LEA R42, R3, UR6, 0x1 ;  /* 0x00000006032a7c11 */ /* 0x000fe2000f8e08ff */
[----:B------:R-:W-:Y:S01]  /*7670*/  IMAD.SHL.U32 R3, R33, 0x80, RZ ;  /* 0x0000008021037824 */ /* 0x000fe200078e00ff */
[----:B------:R-:W-:-:S02]  /*7680*/  LEA R4, R4, UR6, 0x1 ;  /* 0x0000000604047c11 */ /* 0x000fc4000f8e08ff */
[----:B------:R-:W-:Y:S01]  /*7690*/  LOP3.LUT P0, RZ, R97, 0x4, RZ, 0xc0, !PT ;  /* 0x0000000461ff7812 */ /* 0x000fe2000780c0ff */
[----:B------:R-:W-:Y:S03]  /*76a0*/  LDSM.16.M88.4 R12, [R42+0x1000] ;  /* 0x001000002a0c783b */ /* 0x000fe60000000200 */
[----:B------:R-:W-:Y:S01]  /*76b0*/  SEL R32, R32, 0xffffffe0, !P0 ;  /* 0xffffffe020207807 */ /* 0x000fe20004000000 */
[----:B----4-:R1:W2:Y:S04]  /*76c0*/  LDSM.16.M88.4 R8, [R4] ;  /* 0x000000000408783b */ /* 0x0102a80000000200 */
[--C-:B------:R-:W-:Y:S01]  /*76d0*/  IMAD.IADD R41, R42, 0x1, R32.reuse ;  /* 0x000000012a297824 */ /* 0x100fe200078e0220 */
[----:B------:R-:W-:Y:S04]  /*76e0*/  LDSM.16.M88.4 R36, [R42+0x1400] ;  /* 0x001400002a24783b */ /* 0x000fe80000000200 */
[----:B------:R-:W-:Y:S04]  /*76f0*/  LDSM.16.M88.4 R16, [R41+0x1000] ;  /* 0x001000002910783b */ /* 0x000fe80000000200 */
[----:B------:R-:W-:Y:S04]  /*7700*/  LDSM.16.M88.4 R20, [R41+0x1400] ;  /* 0x001400002914783b */ /* 0x000fe80000000200 */
[----:B------:R-:W-:Y:S01]  /*7710*/  LDSM.16.M88.4 R24, [R42+0x1800] ;  /* 0x001800002a18783b */ /* 0x000fe20000000200 */
[----:B-1----:R-:W-:-:S06]  /*7720*/  IMAD.IADD R4, R4, 0x1, R32 ;  /* 0x0000000104047824 */ /* 0x002fcc00078e0220 */
[----:B------:R-:W1:Y:S01]  /*7730*/  LDSM.16.M88.4 R4, [R4] ;  /* 0x000000000404783b */ /* 0x000e620000000200 */
[C---:B--2---:R-:W-:Y:S08]  /*7740*/  HMMA.16816.F32.BF16 R28, R8.reuse, R12, RZ ;  /* 0x0000000c081c723c */ /* 0x044ff000000418ff */
[----:B------:R-:W-:-:S12]  /*7750*/  HMMA.16816.F32.BF16 R12, R8, R14, RZ ;  /* 0x0000000e080c723c */ /* 0x000fd800000418ff */
[C---:B-1----:R-:W-:Y:S08]  /*7760*/  HMMA.16816.F32.BF16 R28, R4.reuse, R16, R28 ;  /* 0x00000010041c723c */ /* 0x042ff0000004181c */
        /* <DEDUP_REMOVED lines=19> */
[----:B------:R-:W-:-:S04]  /*78a0*/  FMUL.FTZ R19, R19, R40 ;  /* 0x0000002813137220 */ /* 0x000fc80000410000 */
[-C--:B------:R-:W-:Y:S01]  /*78b0*/  FMUL.FTZ R36, R36, R40.reuse ;  /* 0x0000002824247220 */ /* 0x080fe20000410000 */
[-C--:B------:R-:W-:Y:S01]  /*78c0*/  FMUL.FTZ R37, R37, R40.reuse ;  /* 0x0000002825257220 */ /* 0x080fe20000410000 */
[-C--:B------:R-:W-:Y:S01]  /*78d0*/  FMUL.FTZ R38, R38, R40.reuse ;  /* 0x0000002826267220 */ /* 0x080fe20000410000 */
[-C--:B------:R-:W-:Y:S01]  /*78e0*/  FMUL.FTZ R39, R39, R40.reuse ;  /* 0x0000002827277220 */ /* 0x080fe20000410000 */
[----:B------:R-:W-:Y:S08]  /*78f0*/  MUFU.TANH R46, R30 ;  /* 0x0000001e002e7308 */ /* 0x000ff00000002400 */
[----:B------:R2:W3:Y:S08]  /*7900*/  MUFU.TANH R47, R31 ;  /* 0x0000001f002f7308 */ /* 0x0004f00000002400 */
[----:B------:R-:W-:Y:S08]  /*7910*/  MUFU.TANH R48, R12 ;  /* 0x0000000c00307308 */ /* 0x000ff00000002400 */
[----:B------:R-:W-:Y:S01]  /*7920*/  MUFU.TANH R49, R13 ;  /* 0x0000000d00317308 */ /* 0x000fe20000002400 */
[----:B--2---:R-:W2:Y:S07]  /*7930*/  LDSM.16.M88.4 R28, [R41+0x1800] ;  /* 0x00180000291c783b */ /* 0x004eae0000000200 */
[----:B------:R-:W4:Y:S08]  /*7940*/  MUFU.TANH R51, R14 ;  /* 0x0000000e00337308 */ /* 0x000f300000002400 */
[----:B------:R1:W4:Y:S08]  /*7950*/  MUFU.TANH R52, R15 ;  /* 0x0000000f00347308 */ /* 0x0003300000002400 */
[----:B------:R-:W-:Y:S08]  /*7960*/  MUFU.TANH R50, R16 ;  /* 0x0000001000327308 */ /* 0x000ff00000002400 */
[----:B------:R-:W-:Y:S01]  /*7970*/  MUFU.TANH R53, R17 ;  /* 0x0000001100357308 */ /* 0x000fe20000002400 */
[C---:B-1----:R-:W-:Y:S07]  /*7980*/  HMMA.16816.F32.BF16 R12, R8.reuse, R24, RZ ;  /* 0x00000018080c723c */ /* 0x042fee00000418ff */
[----:B------:R-:W-:Y:S01]  /*7990*/  MUFU.TANH R55, R18 ;  /* 0x0000001200377308 */ /* 0x000fe20000002400 */
[----:B------:R-:W-:Y:S07]  /*79a0*/  HMMA.16816.F32.BF16 R24, R8, R26, RZ ;  /* 0x0000001a0818723c */ /* 0x000fee00000418ff */
[----:B------:R1:W4:Y:S05]  /*79b0*/  MUFU.TANH R54, R19 ;  /* 0x0000001300367308 */ /* 0x00032a0000002400 */
[C---:B--2---:R-:W-:Y:S03]  /*79c0*/  HMMA.16816.F32.BF16 R12, R4.reuse, R28, R12 ;  /* 0x0000001c040c723c */ /* 0x044fe6000004180c */
[----:B------:R-:W-:Y:S05]  /*79d0*/  MUFU.TANH R56, R36 ;  /* 0x0000002400387308 */ /* 0x000fea0000002400 */
[----:B------:R-:W-:Y:S03]  /*79e0*/  HMMA.16816.F32.BF16 R24, R4, R30, R24 ;  /* 0x0000001e0418723c */ /* 0x000fe60000041818 */
[----:B------:R-:W-:Y:S01]  /*79f0*/  MUFU.TANH R57, R37 ;  /* 0x0000002500397308 */ /* 0x000fe20000002400 */
[----:B-1----:R-:W1:Y:S04]  /*7a00*/  LDSM.16.M88.4 R16, [R41+0x1c00] ;  /* 0x001c00002910783b */ /* 0x002e680000000200 */
[C---:B------:R-:W-:Y:S03]  /*7a10*/  HMMA.16816.F32.BF16 R28, R8.reuse, R20, RZ ;  /* 0x00000014081c723c */ /* 0x040fe600000418ff */
[----:B------:R-:W-:Y:S01]  /*7a20*/  MUFU.TANH R58, R38 ;  /* 0x00000026003a7308 */ /* 0x000fe20000002400 */
[-C--:B------:R-:W-:Y:S01]  /*7a30*/  FMUL.FTZ R12, R12, R40.reuse ;  /* 0x000000280c0c7220 */ /* 0x080fe20000410000 */
[-C--:B------:R-:W-:Y:S01]  /*7a40*/  FMUL.FTZ R13, R13, R40.reuse ;  /* 0x000000280d0d7220 */ /* 0x080fe20000410000 */
[-C--:B------:R-:W-:Y:S01]  /*7a50*/  FMUL.FTZ R14, R14, R40.reuse ;  /* 0x000000280e0e7220 */ /* 0x080fe20000410000 */
[-C--:B------:R-:W-:Y:S01]  /*7a60*/  FMUL.FTZ R15, R15, R40.reuse ;  /* 0x000000280f0f7220 */ /* 0x080fe20000410000 */
[----:B------:R-:W-:Y:S03]  /*7a70*/  HMMA.16816.F32.BF16 R20, R8, R22, RZ ;  /* 0x000000160814723c */ /* 0x000fe600000418ff */
[----:B------:R2:W4:Y:S01]  /*7a80*/  MUFU.TANH R59, R39 ;  /* 0x00000027003b7308 */ /* 0x0005220000002400 */
[-C--:B------:R-:W-:Y:S01]  /*7a90*/  FMUL.FTZ R24, R24, R40.reuse ;  /* 0x0000002818187220 */ /* 0x080fe20000410000 */
[-C--:B------:R-:W-:Y:S01]  /*7aa0*/  FMUL.FTZ R25, R25, R40.reuse ;  /* 0x0000002819197220 */ /* 0x080fe20000410000 */
[-C--:B------:R-:W-:Y:S01]  /*7ab0*/  FMUL.FTZ R26, R26, R40.reuse ;  /* 0x000000281a1a7220 */ /* 0x080fe20000410000 */
[----:B------:R-:W-:-:S04]  /*7ac0*/  FMUL.FTZ R27, R27, R40 ;  /* 0x000000281b1b7220 */ /* 0x000fc80000410000 */
[----:B------:R-:W-:Y:S08]  /*7ad0*/  MUFU.TANH R60, R12 ;  /* 0x0000000c003c7308 */ /* 0x000ff00000002400 */
[----:B------:R-:W-:Y:S01]  /*7ae0*/  MUFU.TANH R63, R13 ;  /* 0x0000000d003f7308 */ /* 0x000fe20000002400 */
[----:B--2---:R-:W2:Y:S07]  /*7af0*/  LDSM.16.M88.4 R36, [R42+0x2000] ;  /* 0x002000002a24783b */ /* 0x004eae0000000200 */
[----:B------:R-:W4:Y:S01]  /*7b00*/  MUFU.TANH R64, R14 ;  /* 0x0000000e00407308 */ /* 0x000f220000002400 */
[C---:B-1----:R-:W-:Y:S07]  /*7b10*/  HMMA.16816.F32.BF16 R28, R4.reuse, R16, R28 ;  /* 0x00000010041c723c */ /* 0x042fee000004181c */
[----:B------:R1:W4:Y:S01]  /*7b20*/  MUFU.TANH R61, R15 ;  /* 0x0000000f003d7308 */ /* 0x0003220000002400 */
[----:B------:R-:W-:Y:S07]  /*7b30*/  HMMA.16816.F32.BF16 R20, R4, R18, R20 ;  /* 0x000000120414723c */ /* 0x000fee0000041814 */
[----:B------:R-:W-:Y:S04]  /*7b40*/  MUFU.TANH R62, R24 ;  /* 0x00000018003e7308 */ /* 0x000fe80000002400 */
[-C--:B------:R-:W-:Y:S01]  /*7b50*/  FMUL.FTZ R28, R28, R40.reuse ;  /* 0x000000281c1c7220 */ /* 0x080fe20000410000 */
[-C--:B------:R-:W-:Y:S01]  /*7b60*/  FMUL.FTZ R29, R29, R40.reuse ;  /* 0x000000281d1d7220 */ /* 0x080fe20000410000 */
[-C--:B------:R-:W-:Y:S01]  /*7b70*/  FMUL.FTZ R30, R30, R40.reuse ;  /* 0x000000281e1e7220 */ /* 0x080fe20000410000 */
[-C--:B------:R-:W-:Y:S01]  /*7b80*/  FMUL.FTZ R31, R31, R40.reuse ;  /* 0x000000281f1f7220 */ /* 0x080fe20000410000 */
[----:B------:R-:W-:Y:S01]  /*7b90*/  MUFU.TANH R122, R25 ;  /* 0x00000019007a7308 */ /* 0x000fe20000002400 */
[----:B-1----:R-:W1:Y:S03]  /*7ba0*/  LDSM.16.M88.4 R12, [R41+0x2000] ;  /* 0x00200000290c783b */ /* 0x002e660000000200 */
[-C--:B------:R-:W-:Y:S01]  /*7bb0*/  FMUL.FTZ R20, R20, R40.reuse ;  /* 0x0000002814147220 */ /* 0x080fe20000410000 */
[-C--:B------:R-:W-:Y:S01]  /*7bc0*/  FMUL.FTZ R21, R21, R40.reuse ;  /* 0x0000002815157220 */ /* 0x080fe20000410000 */
[-C--:B------:R-:W-:Y:S01]  /*7bd0*/  FMUL.FTZ R22, R22, R40.reuse ;  /* 0x0000002816167220 */ /* 0x080fe20000410000 */
[-C--:B------:R-:W-:Y:S01]  /*7be0*/  FMUL.FTZ R23, R23, R40.reuse ;  /* 0x0000002817177220 */ /* 0x080fe20000410000 */
[----:B------:R-:W4:Y:S01]  /*7bf0*/  MUFU.TANH R65, R26 ;  /* 0x0000001a00417308 */ /* 0x000f220000002400 */
[C---:B--2---:R-:W-:Y:S07]  /*7c00*/  HMMA.16816.F32.BF16 R16, R8.reuse, R36, RZ ;  /* 0x000000240810723c */ /* 0x044fee00000418ff */
[----:B------:R2:W4:Y:S01]  /*7c10*/  MUFU.TANH R117, R27 ;  /* 0x0000001b00757308 */ /* 0x0005220000002400 */
[----:B------:R-:W-:Y:S07]  /*7c20*/  HMMA.16816.F32.BF16 R36, R8, R38, RZ ;  /* 0x000000260824723c */ /* 0x000fee00000418ff */
        /* <DEDUP_REMOVED lines=18> */
[----:B------:R-:W-:Y:S01]  /*7d50*/  MUFU.TANH R92, R17 ;  /* 0x00000011005c7308 */ /* 0x000fe20000002400 */
[C---:B--2---:R-:W-:Y:S07]  /*7d60*/  HMMA.16816.F32.BF16 R12, R8.reuse, R24, RZ ;  /* 0x00000018080c723c */ /* 0x044fee00000418ff */
[----:B------:R-:W2:Y:S01]  /*7d70*/  MUFU.TANH R95, R18 ;  /* 0x00000012005f7308 */ /* 0x000ea20000002400 */
[----:B------:R-:W-:Y:S07]  /*7d80*/  HMMA.16816.F32.BF16 R24, R8, R26, RZ ;  /* 0x0000001a0818723c */ /* 0x000fee00000418ff */
[----:B------:R1:W-:Y:S08]  /*7d90*/  MUFU.TANH R93, R19 ;  /* 0x00000013005d7308 */ /* 0x0003f00000002400 */
[----:B------:R-:W-:Y:S08]  /*7da0*/  MUFU.TANH R124, R21 ;  /* 0x00000015007c7308 */ /* 0x000ff00000002400 */
[----:B------:R-:W2:Y:S01]  /*7db0*/  MUFU.TANH R87, R22 ;  /* 0x0000001600577308 */ /* 0x000ea20000002400 */
[C---:B-1----:R-:W-:Y:S01]  /*7dc0*/  HMMA.16816.F32.BF16 R16, R4.reuse, R28, R12 ;  /* 0x0000001c0410723c */ /* 0x042fe2000004180c */
[----:B------:R-:W1:Y:S06]  /*7dd0*/  LDSM.16.M88.4 R12, [R42+0x2800] ;  /* 0x002800002a0c783b */ /* 0x000e6c0000000200 */
[----:B------:R3:W-:Y:S01]  /*7de0*/  MUFU.TANH R123, R23 ;  /* 0x00000017007b7308 */ /* 0x0007e20000002400 */
[----:B------:R-:W-:Y:S01]  /*7df0*/  HMMA.16816.F32.BF16 R24, R4, R30, R24 ;  /* 0x0000001e0418723c */ /* 0x000fe20000041818 */
[----:B------:R-:W-:Y:S06]  /*7e00*/  LDSM.16.M88.4 R28, [R42+0x2c00] ;  /* 0x002c00002a1c783b */ /* 0x000fec0000000200 */
[----:B------:R-:W-:Y:S04]  /*7e10*/  MUFU.TANH R90, R36 ;  /* 0x00000024005a7308 */ /* 0x000fe80000002400 */
[-C--:B------:R-:W-:Y:S01]  /*7e20*/  FMUL.FTZ R16, R16, R40.reuse ;  /* 0x0000002810107220 */ /* 0x080fe20000410000 */
[-C--:B------:R-:W-:Y:S01]  /*7e30*/  FMUL.FTZ R17, R17, R40.reuse ;  /* 0x0000002811117220 */ /* 0x080fe20000410000 */
[-C--:B------:R-:W-:Y:S01]  /*7e40*/  FMUL.FTZ R18, R18, R40.reuse ;  /* 0x0000002812127220 */ /* 0x080fe20000410000 */
[-C--:B------:R-:W-:Y:S01]  /*7e50*/  FMUL.FTZ R81, R19, R40.reuse ;  /* 0x0000002813517220 */ /* 0x080fe20000410000 */
[----:B------:R-:W-:Y:S01]  /*7e60*/  MUFU.TANH R91, R38 ;  /* 0x00000026005b7308 */ /* 0x000fe20000002400 */
[----:B---3--:R-:W3:Y:S03]  /*7e70*/  LDSM.16.M88.4 R20, [R41+0x2800] ;  /* 0x002800002914783b */ /* 0x008ee60000000200 */
[-C--:B------:R-:W-:Y:S01]  /*7e80*/  FMUL.FTZ R24, R24, R40.reuse ;  /* 0x0000002818187220 */ /* 0x080fe20000410000 */
[-C--:B------:R-:W-:Y:S01]  /*7e90*/  FMUL.FTZ R25, R25, R40.reuse ;  /* 0x0000002819197220 */ /* 0x080fe20000410000 */
[----:B------:R-:W-:-:S02]  /*7ea0*/  FMUL.FTZ R27, R27, R40 ;  /* 0x000000281b1b7220 */ /* 0x000fc40000410000 */
[----:B------:R-:W2:Y:S08]  /*7eb0*/  MUFU.TANH R36, R16 ;  /* 0x0000001000247308 */ /* 0x000eb00000002400 */
[----:B------:R-:W-:Y:S08]  /*7ec0*/  MUFU.TANH R38, R17 ;  /* 0x0000001100267308 */ /* 0x000ff00000002400 */
[----:B------:R1:W-:Y:S08]  /*7ed0*/  MUFU.TANH R80, R18 ;  /* 0x0000001200507308 */ /* 0x0003f00000002400 */
[----:B------:R4:W-:Y:S08]  /*7ee0*/  MUFU.TANH R66, R37 ;  /* 0x0000002500427308 */ /* 0x0009f00000002400 */
[----:B------:R2:W-:Y:S01]  /*7ef0*/  MUFU.TANH R79, R24 ;  /* 0x00000018004f7308 */ /* 0x0005e20000002400 */
[----:B-1----:R-:W-:Y:S07]  /*7f00*/  HMMA.16816.F32.BF16 R16, R8, R12, RZ ;  /* 0x0000000c0810723c */ /* 0x002fee00000418ff */
[----:B------:R-:W-:Y:S01]  /*7f10*/  MUFU.TANH R78, R25 ;  /* 0x00000019004e7308 */ /* 0x000fe20000002400 */
[----:B----4-:R-:W-:-:S05]  /*7f20*/  IMAD.SHL.U32 R37, R97, 0x2, RZ ;  /* 0x0000000261257824 */ /* 0x010fca00078e00ff */
[----:B------:R-:W-:Y:S02]  /*7f30*/  LOP3.LUT R37, R3, 0x6, R37, 0xf8, !PT ;  /* 0x0000000603257812 */ /* 0x000fe400078ef825 */
[----:B------:R1:W-:Y:S03]  /*7f40*/  MUFU.TANH R83, R27 ;  /* 0x0000001b00537308 */ /* 0x0003e60000002400 */
[C---:B------:R-:W-:Y:S02]  /*7f50*/  VIADD R13, R37.reuse, 0xffffff80 ;  /* 0xffffff80250d7836 */ /* 0x040fe40000000000 */
[C---:B------:R-:W-:Y:S01]  /*7f60*/  VIADD R12, R37.reuse, 0xffffff81 ;  /* 0xffffff81250c7836 */ /* 0x040fe20000000000 */
[----:B---3--:R-:W-:Y:S01]  /*7f70*/  HMMA.16816.F32.BF16 R16, R4, R20, R16 ;  /* 0x000000140410723c */ /* 0x008fe20000041810 */
[----:B--2---:R-:W-:Y:S01]  /*7f80*/  VIADD R24, R37, 0xffffff99 ;  /* 0xffffff9925187836 */ /* 0x004fe20000000000 */
[-C--:B------:R-:W-:Y:S01]  /*7f90*/  ISETP.GE.AND P1, PT, R13, R44.reuse, PT ;  /* 0x0000002c0d00720c */ /* 0x080fe20003f26270 */
[C---:B------:R-:W-:Y:S01]  /*7fa0*/  VIADD R13, R37.reuse, 0xffffff88 ;  /* 0xffffff88250d7836 */ /* 0x040fe20000000000 */
[-C--:B------:R-:W-:Y:S01]  /*7fb0*/  ISETP.GE.AND P0, PT, R12, R44.reuse, PT ;  /* 0x0000002c0c00720c */ /* 0x080fe20003f06270 */
[C---:B------:R-:W-:Y:S01]  /*7fc0*/  VIADD R12, R37.reuse, 0xffffff89 ;  /* 0xffffff89250c7836 */ /* 0x040fe20000000000 */
[-C--:B------:R-:W-:Y:S01]  /*7fd0*/  ISETP.GE.AND P5, PT, R24, R44.reuse, PT ;  /* 0x0000002c1800720c */ /* 0x080fe20003fa6270 */
[----:B------:R-:W-:Y:S01]  /*7fe0*/  VIADD R24, R37, 0xffffffa0 ;  /* 0xffffffa025187836 */ /* 0x000fe20000000000 */
[-C--:B------:R-:W-:Y:S01]  /*7ff0*/  ISETP.GE.AND P3, PT, R13, R44.reuse, PT ;  /* 0x0000002c0d00720c */ /* 0x080fe20003f66270 */
[C---:B------:R-:W-:Y:S01]  /*8000*/  VIADD R13, R37.reuse, 0xffffff91 ;  /* 0xffffff91250d7836 */ /* 0x040fe20000000000 */
[----:B------:R-:W-:Y:S01]  /*8010*/  ISETP.GE.AND P4, PT, R12, R44, PT ;  /* 0x0000002c0c00720c */ /* 0x000fe20003f86270 */
[----:B------:R-:W-:-:S02]  /*8020*/  VIADD R12, R37, 0xffffff90 ;  /* 0xffffff90250c7836 */ /* 0x000fc40000000000 */
[----:B------:R-:W-:Y:S01]  /*8030*/  FMUL.FTZ R20, R26, R40 ;  /* 0x000000281a147220 */ /* 0x000fe20000410000 */
[----:B------:R2:W-:Y:S01]  /*8040*/  MUFU.TANH R67, R39 ;  /* 0x0000002700437308 */ /* 0x0005e20000002400 */
[-C--:B------:R-:W-:Y:S01]  /*8050*/  ISETP.GE.AND P2, PT, R13, R44.reuse, PT ;  /* 0x0000002c0d00720c */ /* 0x080fe20003f46270 */
[----:B------:R-:W-:Y:S01]  /*8060*/  VIADD R42, R37, 0xffffff98 ;  /* 0xffffff98252a7836 */ /* 0x000fe20000000000 */
[----:B------:R-:W-:Y:S02]  /*8070*/  ISETP.GE.AND P6, PT, R12, R44, PT ;  /* 0x0000002c0c00720c */ /* 0x000fe40003fc6270 */
[----:B------:R-:W-:Y:S01]  /*8080*/  HMMA.16816.F32.BF16 R12, R8, R14, RZ ;  /* 0x0000000e080c723c */ /* 0x000fe200000418ff */
[-C--:B------:R-:W-:Y:S01]  /*8090*/  FMUL.FTZ R16, R16, R40.reuse ;  /* 0x0000002810107220 */ /* 0x080fe20000410000 */
[----:B------:R-:W-:Y:S01]  /*80a0*/  P2R R68, PR, RZ, 0x4 ;  /* 0x00000004ff447803 */ /* 0x000fe20000000000 */
[----:B------:R-:W-:Y:S01]  /*80b0*/  FMUL.FTZ R17, R17, R40 ;  /* 0x0000002811117220 */ /* 0x000fe20000410000 */
[----:B------:R-:W-:Y:S01]  /*80c0*/  ISETP.GE.AND P2, PT, R24, R44, PT ;  /* 0x0000002c1800720c */ /* 0x000fe20003f46270 */
[----:B------:R3:W-:Y:S01]  /*80d0*/  MUFU.TANH R125, R16 ;  /* 0x00000010007d7308 */ /* 0x0007e20000002400 */
[----:B-1----:R1:W4:Y:S01]  /*80e0*/  LDSM.16.M88.4 R24, [R41+0x2c00] ;  /* 0x002c00002918783b */ /* 0x0023220000000200 */
[----:B------:R-:W-:Y:S01]  /*80f0*/  FSEL R21, R43, -INF , !P1 ;  /* 0xff8000002b157808 */ /* 0x000fe20004800000 */
[----:B------:R-:W-:Y:S01]  /*8100*/  FMUL.FTZ R18, R18, R40 ;  /* 0x0000002812127220 */ /* 0x000fe20000410000 */
[----:B------:R-:W-:Y:S01]  /*8110*/  FSEL R76, R47, -INF , !P0 ;  /* 0xff8000002f4c7808 */ /* 0x000fe20004000000 */
[----:B------:R-:W-:-:S04]  /*8120*/  DEPBAR.LE SB0, 0x0 ;  /* 0x000080000000791a */ /* 0x000fc80000000000 */
[----:B--2---:R-:W-:Y:S01]  /*8130*/  FSEL R39, R46, -INF , !P1 ;  /* 0xff8000002e277808 */ /* 0x004fe20004800000 */
[----:B------:R-:W-:Y:S01]  /*8140*/  MUFU.TANH R81, R81 ;  /* 0x0000005100517308 */ /* 0x000fe20000002400 */
[----:B------:R-:W-:Y:S02]  /*8150*/  FSEL R69, R45, -INF , !P0 ;  /* 0xff8000002d457808 */ /* 0x000fe40004000000 */
[----:B------:R-:W-:Y:S02]  /*8160*/  FSEL R77, R51, -INF , !P3 ;  /* 0xff800000334d7808 */ /* 0x000fe40005800000 */
[----:B------:R-:W-:Y:S01]  /*8170*/  HMMA.16816.F32.BF16 R12, R4, R22, R12 ;  /* 0x00000016040c723c */ /* 0x000fe2000004180c */
[----:B------:R-:W-:Y:S01]  /*8180*/  FSEL R70, R48, -INF , !P3 ;  /* 0xff80000030467808 */ /* 0x000fe20005800000 */
[----:B---3--:R-:W-:Y:S01]  /*8190*/  VIADD R16, R37, 0xffffffa1 ;  /* 0xffffffa125107836 */ /* 0x008fe20000000000 */
[----:B------:R-:W-:Y:S01]  /*81a0*/  ISETP.NE.AND P3, PT, R68, RZ, PT ;  /* 0x000000ff4400720c */ /* 0x000fe20003f65270 */
[----:B------:R-:W-:Y:S01]  /*81b0*/  FMUL.FTZ R23, R19, R40 ;  /* 0x0000002813177220 */ /* 0x000fe20000410000 */
[----:B------:R-:W-:Y:S01]  /*81c0*/  FSEL R52, R52, -INF , !P4 ;  /* 0xff80000034347808 */ /* 0x000fe20006000000 */
[----:B------:R-:W-:Y:S01]  /*81d0*/  MUFU.TANH R51, R17 ;  /* 0x0000001100337308 */ /* 0x000fe20000002400 */
[----:B------:R-:W-:Y:S01]  /*81e0*/  ISETP.GE.AND P1, PT, R16, R44, PT ;  /* 0x0000002c1000720c */ /* 0x000fe20003f26270 */
[----:B------:R-:W-:Y:S01]  /*81f0*/  VIADD R16, R37, 0xffffffa8 ;  /* 0xffffffa825107836 */ /* 0x000fe20000000000 */
[----:B------:R-:W-:Y:S01]  /*8200*/  FSEL R68, R49, -INF , !P4 ;  /* 0xff80000031447808 */ /* 0x000fe20006000000 */
[----:B-1----:R-:W-:Y:S01]  /*8210*/  VIADD R41, R37, 0xffffffb0 ;  /* 0xffffffb025297836 */ /* 0x002fe20000000000 */
[----:B------:R-:W-:-:S02]  /*8220*/  FSEL R82, R54, -INF , !P3 ;  /* 0xff80000036527808 */ /* 0x000fc40005800000 */
[----:B------:R-:W-:Y:S01]  /*8230*/  ISETP.GE.AND P0, PT, R16, R44, PT ;  /* 0x0000002c1000720c */ /* 0x000fe20003f06270 */
[----:B------:R-:W-:Y:S01]  /*8240*/  VIADD R16, R37, 0xffffffa9 ;  /* 0xffffffa925107836 */ /* 0x000fe20000000000 */
[----:B------:R1:W-:Y:S01]  /*8250*/  MUFU.TANH R22, R18 ;  /* 0x0000001200167308 */ /* 0x0003e20000002400 */
[----:B------:R-:W-:Y:S02]  /*8260*/  FSEL R55, R55, -INF , !P6 ;  /* 0xff80000037377808 */ /* 0x000fe40007000000 */
[----:B------:R-:W-:Y:S01]  /*8270*/  FSEL R74, R50, -INF , !P6 ;  /* 0xff800000324a7808 */ /* 0x000fe20007000000 */
[----:B------:R-:W-:Y:S01]  /*8280*/  FMUL.FTZ R13, R13, R40 ;  /* 0x000000280d0d7220 */ /* 0x000fe20000410000 */
[----:B------:R-:W-:Y:S01]  /*8290*/  ISETP.GE.AND P4, PT, R16, R44, PT ;  /* 0x0000002c1000720c */ /* 0x000fe20003f86270 */
[-C--:B------:R-:W-:Y:S01]  /*82a0*/  FMUL.FTZ R15, R15, R40.reuse ;  /* 0x000000280f0f7220 */ /* 0x080fe20000410000 */
[----:B------:R-:W-:Y:S01]  /*82b0*/  FSEL R72, R59, -INF , !P5 ;  /* 0xff8000003b487808 */ /* 0x000fe20006800000 */
[----:B------:R2:W-:Y:S01]  /*82c0*/  MUFU.TANH R54, R23 ;  /* 0x0000001700367308 */ /* 0x0005e20000002400 */
[----:B------:R-:W-:Y:S01]  /*82d0*/  FSEL R71, R57, -INF , !P5 ;  /* 0xff80000039477808 */ /* 0x000fe20006800000 */
[-C--:B------:R-:W-:Y:S01]  /*82e0*/  FMUL.FTZ R14, R14, R40.reuse ;  /* 0x000000280e0e7220 */ /* 0x080fe20000410000 */
[----:B------:R-:W-:Y:S01]  /*82f0*/  FSEL R73, R53, -INF , !P3 ;  /* 0xff80000035497808 */ /* 0x000fe20005800000 */
[----:B------:R-:W-:Y:S01]  /*8300*/  FMUL.FTZ R12, R12, R40 ;  /* 0x000000280c0c7220 */ /* 0x000fe20000410000 */
[----:B------:R-:W-:-:S02]  /*8310*/  ISETP.GE.AND P3, PT, R42, R44, PT ;  /* 0x0000002c2a00720c */ /* 0x000fc40003f66270 */
[----:B------:R-:W-:Y:S01]  /*8320*/  FSEL R59, R64, -INF , !P2 ;  /* 0xff800000403b7808 */ /* 0x000fe20005000000 */
[----:B------:R-:W3:Y:S01]  /*8330*/  MUFU.TANH R20, R20 ;  /* 0x0000001400147308 */ /* 0x000ee20000002400 */
[C---:B-1----:R-:W-:Y:S01]  /*8340*/  HMMA.16816.F32.BF16 R16, R8.reuse, R28, RZ ;  /* 0x0000001c0810723c */ /* 0x042fe200000418ff */
[----:B------:R-:W-:Y:S01]  /*8350*/  FSEL R28, R58, -INF , !P3 ;  /* 0xff8000003a1c7808 */ /* 0x000fe20005800000 */
[----:B------:R-:W-:Y:S01]  /*8360*/  VIADD R29, R37, 0xffffffb1 ;  /* 0xffffffb1251d7836 */ /* 0x000fe20000000000 */
[----:B------:R-:W-:Y:S02]  /*8370*/  FSEL R58, R60, -INF , !P2 ;  /* 0xff8000003c3a7808 */ /* 0x000fe40005000000 */
[----:B------:R-:W-:Y:S02]  /*8380*/  FSEL R61, R61, -INF , !P1 ;  /* 0xff8000003d3d7808 */ /* 0x000fe40004800000 */
[----:B------:R-:W-:Y:S01]  /*8390*/  FSEL R63, R63, -INF , !P1 ;  /* 0xff8000003f3f7808 */ /* 0x000fe20004800000 */
[----:B------:R-:W-:Y:S01]  /*83a0*/  HMMA.16816.F32.BF16 R8, R8, R30, RZ ;  /* 0x0000001e0808723c */ /* 0x000fe200000418ff */
[----:B--2---:R-:W-:Y:S01]  /*83b0*/  VIADD R23, R37, 0xffffffb8 ;  /* 0xffffffb825177836 */ /* 0x004fe20000000000 */
[----:B------:R-:W-:Y:S01]  /*83c0*/  FSEL R60, R65, -INF , !P0 ;  /* 0xff800000413c7808 */ /* 0x000fe20004000000 */
[----:B------:R-:W1:Y:S01]  /*83d0*/  MUFU.TANH R14, R14 ;  /* 0x0000000e000e7308 */ /* 0x000e620000002400 */
[----:B------:R-:W-:Y:S01]  /*83e0*/  FSEL R62, R62, -INF , !P0 ;  /* 0xff8000003e3e7808 */ /* 0x000fe20004000000 */
[----:B------:R-:W-:Y:S01]  /*83f0*/  BAR.SYNC.DEFER_BLOCKING 0x0 ;  /* 0x0000000000007b1d */ /* 0x000fe20000010000 */
[-C--:B------:R-:W-:Y:S01]  /*8400*/  ISETP.GE.AND P6, PT, R23, R44.reuse, PT ;  /* 0x0000002c1700720c */ /* 0x080fe20003fc6270 */
[----:B------:R-:W-:Y:S01]  /*8410*/  VIADD R23, R37, 0xffffffb9 ;  /* 0xffffffb925177836 */ /* 0x000fe20000000000 */
[----:B------:R-:W-:-:S02]  /*8420*/  ISETP.GE.AND P0, PT, R41, R44, PT ;  /* 0x0000002c2900720c */ /* 0x000fc40003f06270 */
[----:B------:R-:W-:Y:S01]  /*8430*/  FSEL R117, R117, -INF , !P4 ;  /* 0xff80000075757808 */ /* 0x000fe20006000000 */
[----:B------:R-:W2:Y:S01]  /*8440*/  MUFU.TANH R12, R12 ;  /* 0x0000000c000c7308 */ /* 0x000ea20000002400 */
[-C--:B------:R-:W-:Y:S01]  /*8450*/  ISETP.GE.AND P5, PT, R23, R44.reuse, PT ;  /* 0x0000002c1700720c */ /* 0x080fe20003fa6270 */
[C---:B----4-:R-:W-:Y:S01]  /*8460*/  HMMA.16816.F32.BF16 R16, R4.reuse, R24, R16 ;  /* 0x000000180410723c */ /* 0x050fe20000041810 */
[----:B------:R-:W-:Y:S01]  /*8470*/  FSEL R101, R101, -INF , !P0 ;  /* 0xff80000065657808 */ /* 0x000fe20004000000 */
[----:B------:R-:W-:Y:S01]  /*8480*/  VIADD R24, R37, 0xffffffc0 ;  /* 0xffffffc025187836 */ /* 0x000fe20000000000 */
[----:B------:R-:W-:Y:S02]  /*8490*/  FSEL R89, R89, -INF , !P0 ;  /* 0xff80000059597808 */ /* 0x000fe40004000000 */
[----:B------:R-:W-:Y:S01]  /*84a0*/  FSEL R122, R122, -INF , !P4 ;  /* 0xff8000007a7a7808 */ /* 0x000fe20006000000 */
[----:B------:R4:W-:Y:S01]  /*84b0*/  MUFU.TANH R23, R13 ;  /* 0x0000000d00177308 */ /* 0x0009e20000002400 */
[----:B------:R-:W-:Y:S01]  /*84c0*/  ISETP.GE.AND P4, PT, R29, R44, PT ;  /* 0x0000002c1d00720c */ /* 0x000fe20003f86270 */
[----:B------:R-:W-:Y:S01]  /*84d0*/  HMMA.16816.F32.BF16 R4, R4, R26, R8 ;  /* 0x0000001a0404723c */ /* 0x000fe20000041808 */
[C---:B------:R-:W-:Y:S01]  /*84e0*/  VIADD R9, R37.reuse, 0xffffffe0 ;  /* 0xffffffe025097836 */ /* 0x040fe20000000000 */
[----:B------:R-:W-:Y:S01]  /*84f0*/  FSEL R75, R56, -INF , !P3 ;  /* 0xff800000384b7808 */ /* 0x000fe20005800000 */
[C---:B------:R-:W-:Y:S01]  /*8500*/  VIADD R11, R37.reuse, 0xffffffd8 ;  /* 0xffffffd8250b7836 */ /* 0x040fe20000000000 */
[----:B------:R-:W-:Y:S01]  /*8510*/  FSEL R100, R100, -INF , !P4 ;  /* 0xff80000064647808 */ /* 0x000fe20006000000 */
[----:B------:R-:W-:Y:S01]  /*8520*/  VIADD R10, R37, 0xffffffd9 ;  /* 0xffffffd9250a7836 */ /* 0x000fe20000000000 */
[----:B------:R-:W-:-:S02]  /*8530*/  FSEL R88, R88, -INF , !P4 ;  /* 0xff80000058587808 */ /* 0x000fc40006000000 */
[----:B------:R-:W-:Y:S02]  /*8540*/  ISETP.GE.AND P3, PT, R24, R44, PT ;  /* 0x0000002c1800720c */ /* 0x000fe40003f66270 */
[----:B------:R3:W2:Y:S01]  /*8550*/  MUFU.TANH R24, R15 ;  /* 0x0000000f00187308 */ /* 0x0006a20000002400 */
[-C--:B------:R-:W-:Y:S01]  /*8560*/  FMUL.FTZ R8, R18, R40.reuse ;  /* 0x0000002812087220 */ /* 0x080fe20000410000 */
[----:B------:R-:W-:Y:S01]  /*8570*/  FSEL R95, R95, -INF , !P3 ;  /* 0xff8000005f5f7808 */ /* 0x000fe20005800000 */
[-C--:B------:R-:W-:Y:S01]  /*8580*/  FMUL.FTZ R16, R16, R40.reuse ;  /* 0x0000002810107220 */ /* 0x080fe20000410000 */
[----:B------:R-:W-:Y:S01]  /*8590*/  FSEL R94, R94, -INF , !P3 ;  /* 0xff8000005e5e7808 */ /* 0x000fe20005800000 */
[----:B----4-:R-:W-:Y:S02]  /*85a0*/  VIADD R13, R37, 0xffffffc1 ;  /* 0xffffffc1250d7836 */ /* 0x010fe40000000000 */
[-C--:B------:R-:W-:Y:S01]  /*85b0*/  FMUL.FTZ R17, R17, R40.reuse ;  /* 0x0000002811117220 */ /* 0x080fe20000410000 */
[----:B------:R-:W-:Y:S01]  /*85c0*/  FSEL R87, R87, -INF , !P6 ;  /* 0xff80000057577808 */ /* 0x000fe20007000000 */
[-C--:B------:R-:W-:Y:S01]  /*85d0*/  FMUL.FTZ R19, R19, R40.reuse ;  /* 0x0000002813137220 */ /* 0x080fe20000410000 */
[----:B------:R-:W-:Y:S01]  /*85e0*/  FMUL.FTZ R4, R4, R40 ;  /* 0x0000002804047220 */ /* 0x000fe20000410000 */
[----:B------:R-:W-:Y:S01]  /*85f0*/  ISETP.GE.AND P2, PT, R13, R44, PT ;  /* 0x0000002c0d00720c */ /* 0x000fe20003f46270 */
[----:B------:R-:W-:Y:S01]  /*8600*/  VIADD R13, R37, 0xffffffc8 ;  /* 0xffffffc8250d7836 */ /* 0x000fe20000000000 */
[----:B------:R-:W-:Y:S01]  /*8610*/  FSEL R86, R86, -INF , !P6 ;  /* 0xff80000056567808 */ /* 0x000fe20007000000 */
[----:B------:R4:W-:Y:S01]  /*8620*/  MUFU.TANH R26, R4 ;  /* 0x00000004001a7308 */ /* 0x0009e20000002400 */
[----:B------:R-:W-:Y:S01]  /*8630*/  FSEL R93, R93, -INF , !P2 ;  /* 0xff8000005d5d7808 */ /* 0x000fe20005000000 */
[----:B------:R-:W-:Y:S01]  /*8640*/  FMUL.FTZ R5, R5, R40 ;  /* 0x0000002805057220 */ /* 0x000fe20000410000 */
[----:B------:R-:W-:Y:S01]  /*8650*/  ISETP.GE.AND P1, PT, R13, R44, PT ;  /* 0x0000002c0d00720c */ /* 0x000fe20003f26270 */
[----:B------:R-:W-:Y:S01]  /*8660*/  VIADD R13, R37, 0xffffffc9 ;  /* 0xffffffc9250d7836 */ /* 0x000fe20000000000 */
[----:B------:R-:W-:Y:S01]  /*8670*/  FSEL R92, R92, -INF , !P2 ;  /* 0xff8000005c5c7808 */ /* 0x000fe20005000000 */
[----:B------:R-:W-:Y:S01]  /*8680*/  FMUL.FTZ R6, R6, R40 ;  /* 0x0000002806067220 */ /* 0x000fe20000410000 */
[-C--:B------:R-:W-:Y:S01]  /*8690*/  ISETP.GE.AND P2, PT, R9, R44.reuse, PT ;  /* 0x0000002c0900720c */ /* 0x080fe20003f46270 */
[----:B------:R-:W-:Y:S01]  /*86a0*/  VIADD R9, R37, 0xffffffe1 ;  /* 0xffffffe125097836 */ /* 0x000fe20000000000 */
[----:B------:R-:W-:Y:S01]  /*86b0*/  ISETP.GE.AND P0, PT, R13, R44, PT ;  /* 0x0000002c0d00720c */ /* 0x000fe20003f06270 */
[----:B------:R-:W-:Y:S01]  /*86c0*/  VIADD R13, R37, 0xffffffd0 ;  /* 0xffffffd0250d7836 */ /* 0x000fe20000000000 */
[----:B---3--:R-:W-:Y:S01]  /*86d0*/  P2R R15, PR, RZ, 0x4 ;  /* 0x00000004ff0f7803 */ /* 0x008fe20000000000 */
[----:B------:R-:W-:Y:S01]  /*86e0*/  FMUL.FTZ R7, R7, R40 ;  /* 0x0000002807077220 */ /* 0x000fe20000410000 */
[-C--:B------:R-:W-:Y:S01]  /*86f0*/  ISETP.GE.AND P2, PT, R11, R44.reuse, PT ;  /* 0x0000002c0b00720c */ /* 0x080fe20003f46270 */
[----:B------:R3:W-:Y:S01]  /*8700*/  MUFU.TANH R29, R16 ;  /* 0x00000010001d7308 */ /* 0x0007e20000002400 */
[-C--:B------:R-:W-:Y:S01]  /*8710*/  ISETP.GE.AND P4, PT, R13, R44.reuse, PT ;  /* 0x0000002c0d00720c */ /* 0x080fe20003f86270 */
[----:B------:R-:W-:Y:S01]  /*8720*/  VIADD R13, R37, 0xffffffd1 ;  /* 0xffffffd1250d7836 */ /* 0x000fe20000000000 */
[-C--:B------:R-:W-:Y:S01]  /*8730*/  ISETP.GE.AND P6, PT, R9, R44.reuse, PT ;  /* 0x0000002c0900720c */ /* 0x080fe20003fc6270 */
[C---:B----4-:R-:W-:Y:S01]  /*8740*/  VIADD R4, R37.reuse, 0xfffffff0 ;  /* 0xfffffff025047836 */ /* 0x050fe20000000000 */
[----:B------:R-:W-:Y:S01]  /*8750*/  FSEL R47, R36, -INF , !P4 ;  /* 0xff800000242f7808 */ /* 0x000fe20006000000 */
[----:B------:R-:W-:Y:S01]  /*8760*/  VIADD R11, R37, 0xfffffff1 ;  /* 0xfffffff1250b7836 */ /* 0x000fe20000000000 */
[----:B------:R-:W-:Y:S01]  /*8770*/  ISETP.GE.AND P3, PT, R13, R44, PT ;  /* 0x0000002c0d00720c */ /* 0x000fe20003f66270 */
[----:B------:R-:W-:Y:S01]  /*8780*/  MUFU.TANH R27, R17 ;  /* 0x00000011001b7308 */ /* 0x000fe20000002400 */
[----:B------:R-:W-:-:S02]  /*8790*/  FSEL R43, R20, -INF , !P2 ;  /* 0xff800000142b7808 */ /* 0x000fc40005000000 */
[----:B------:R-:W-:Y:S02]  /*87a0*/  FSEL R46, R81, -INF , !P3 ;  /* 0xff800000512e7808 */ /* 0x000fe40005800000 */
[----:B------:R-:W-:Y:S02]  /*87b0*/  FSEL R45, R38, -INF , !P3 ;  /* 0xff800000262d7808 */ /* 0x000fe40005800000 */
[----:B------:R-:W-:Y:S01]  /*87c0*/  ISETP.GE.AND P3, PT, R4, R44, PT ;  /* 0x0000002c0400720c */ /* 0x000fe20003f66270 */
[----:B------:R-:W4:Y:S01]  /*87d0*/  MUFU.TANH R8, R8 ;  /* 0x0000000800087308 */ /* 0x000f220000002400 */
[----:B------:R-:W-:Y:S01]  /*87e0*/  FSEL R54, R54, -INF , !P6 ;  /* 0xff80000036367808 */ /* 0x000fe20007000000 */
[----:B---3--:R-:W-:Y:S01]  /*87f0*/  VIADD R16, R37, 0xffffffe8 ;  /* 0xffffffe825107836 */ /* 0x008fe20000000000 */
[----:B------:R-:W-:Y:S02]  /*8800*/  FSEL R38, R51, -INF , !P6 ;  /* 0xff80000033267808 */ /* 0x000fe40007000000 */
[----:B------:R-:W-:-:S02]  /*8810*/  ISETP.NE.AND P6, PT, R33, 0x1, PT ;  /* 0x000000012100780c */ /* 0x000fc40003fc5270 */
[----:B------:R-:W-:Y:S01]  /*8820*/  FSEL R67, R67, -INF , !P0 ;  /* 0xff80000043437808 */ /* 0x000fe20004000000 */
[----:B------:R-:W3:Y:S01]  /*8830*/  MUFU.TANH R9, R19 ;  /* 0x0000001300097308 */ /* 0x000ee20000002400 */
[----:B------:R-:W-:Y:S02]  /*8840*/  FSEL R66, R66, -INF , !P0 ;  /* 0xff80000042427808 */ /* 0x000fe40004000000 */
[----:B------:R-:W-:Y:S01]  /*8850*/  ISETP.NE.AND P0, PT, R15, RZ, PT ;  /* 0x000000ff0f00720c */ /* 0x000fe20003f05270 */
[----:B------:R-:W-:Y:S01]  /*8860*/  VIADD R15, R37, 0xffffffe9 ;  /* 0xffffffe9250f7836 */ /* 0x000fe20000000000 */
[----:B------:R-:W-:Y:S02]  /*8870*/  FSEL R91, R91, -INF , !P1 ;  /* 0xff8000005b5b7808 */ /* 0x000fe40004800000 */
[----:B------:R-:W-:Y:S01]  /*8880*/  FSEL R90, R90, -INF , !P1 ;  /* 0xff8000005a5a7808 */ /* 0x000fe20004800000 */
[----:B------:R1:W-:Y:S01]  /*8890*/  MUFU.TANH R4, R5 ;  /* 0x0000000500047308 */ /* 0x0003e20000002400 */
[----:B------:R-:W-:-:S02]  /*88a0*/  ISETP.GE.AND P1, PT, R10, R44, PT ;  /* 0x0000002c0a00720c */ /* 0x000fc40003f26270 */
[----:B------:R-:W-:Y:S02]  /*88b0*/  FSEL R123, R123, -INF , !P5 ;  /* 0xff8000007b7b7808 */ /* 0x000fe40006800000 */
[----:B------:R-:W-:Y:S02]  /*88c0*/  FSEL R124, R124, -INF , !P5 ;  /* 0xff8000007c7c7808 */ /* 0x000fe40006800000 */
[-C--:B------:R-:W-:Y:S01]  /*88d0*/  ISETP.GE.AND P5, PT, R16, R44.reuse, PT ;  /* 0x0000002c1000720c */ /* 0x080fe20003fa6270 */
[----:B------:R-:W3:Y:S01]  /*88e0*/  MUFU.TANH R36, R6 ;  /* 0x0000000600247308 */ /* 0x000ee20000002400 */
[----:B------:R-:W-:Y:S02]  /*88f0*/  FSEL R48, R80, -INF , !P4 ;  /* 0xff80000050307808 */ /* 0x000fe40006000000 */
[----:B------:R-:W-:Y:S02]  /*8900*/  ISETP.GE.AND P4, PT, R15, R44, PT ;  /* 0x0000002c0f00720c */ /* 0x000fe40003f86270 */
[----:B------:R-:W-:-:S02]  /*8910*/  FSEL R42, R79, -INF , !P2 ;  /* 0xff8000004f2a7808 */ /* 0x000fc40005000000 */
[----:B------:R-:W-:Y:S01]  /*8920*/  FSEL R41, R83, -INF , !P1 ;  /* 0xff80000053297808 */ /* 0x000fe20004800000 */
[----:B------:R-:W3:Y:S01]  /*8930*/  MUFU.TANH R20, R7 ;  /* 0x0000000700147308 */ /* 0x000ee20000002400 */
[C---:B-1----:R-:W-:Y:S01]  /*8940*/  VIADD R5, R37.reuse, 0xfffffff8 ;  /* 0xfffffff825057836 */ /* 0x042fe20000000000 */
[----:B------:R-:W-:Y:S01]  /*8950*/  FSEL R13, R78, -INF , !P1 ;  /* 0xff8000004e0d7808 */ /* 0x000fe20004800000 */
[----:B------:R-:W-:Y:S01]  /*8960*/  VIADD R37, R37, 0xfffffff9 ;  /* 0xfffffff925257836 */ /* 0x000fe20000000000 */
[----:B------:R-:W-:Y:S02]  /*8970*/  FSEL R53, R22, -INF , !P0 ;  /* 0xff80000016357808 */ /* 0x000fe40004000000 */
[----:B------:R-:W-:Y:S02]  /*8980*/  FSEL R31, R125, -INF , !P0 ;  /* 0xff8000007d1f7808 */ /* 0x000fe40004000000 */
[-C--:B------:R-:W-:Y:S02]  /*8990*/  ISETP.GE.AND P2, PT, R11, R44.reuse, PT ;  /* 0x0000002c0b00720c */ /* 0x080fe40003f46270 */
[----:B------:R-:W-:-:S02]  /*89a0*/  ISETP.GE.AND P1, PT, R5, R44, PT ;  /* 0x0000002c0500720c */ /* 0x000fc40003f26270 */
[----:B------:R-:W-:Y:S02]  /*89b0*/  ISETP.GE.AND P0, PT, R37, R44, PT ;  /* 0x0000002c2500720c */ /* 0x000fe40003f06270 */
[----:B------:R-:W-:Y:S02]  /*89c0*/  FSEL R15, R14, -INF , !P5 ;  /* 0xff8000000e0f7808 */ /* 0x000fe40006800000 */
[----:B--2---:R-:W-:Y:S02]  /*89d0*/  FSEL R18, R12, -INF , !P5 ;  /* 0xff8000000c127808 */ /* 0x004fe40006800000 */
[----:B------:R-:W-:Y:S02]  /*89e0*/  FSEL R14, R24, -INF , !P4 ;  /* 0xff800000180e7808 */ /* 0x000fe40006000000 */
[----:B------:R-:W-:Y:S02]  /*89f0*/  FSEL R16, R23, -INF , !P4 ;  /* 0xff80000017107808 */ /* 0x000fe40006000000 */
[----:B----4-:R-:W-:-:S02]  /*8a00*/  FSEL R12, R8, -INF , !P3 ;  /* 0xff800000080c7808 */ /* 0x010fc40005800000 */
[----:B------:R-:W-:Y:S02]  /*8a10*/  FSEL R29, R29, -INF , !P3 ;  /* 0xff8000001d1d7808 */ /* 0x000fe40005800000 */
[----:B---3--:R-:W-:Y:S02]  /*8a20*/  FSEL R37, R9, -INF , !P2 ;  /* 0xff80000009257808 */ /* 0x008fe40005000000 */
        /* <DEDUP_REMOVED lines=19> */
.L_x_6597:
        /* <DEDUP_REMOVED lines=24> */
[----:B------:R-:W-:Y:S01]  /*8ce0*/  IMAD R5, R10, R5, R6 ;  /* 0x000000050a057224 */ /* 0x000fe200078e0206 */
[----:B------:R-:W-:-:S04]  /*8cf0*/  LOP3.LUT R6, RZ, R17, RZ, 0x33, !PT ;  /* 0x00000011ff067212 */ /* 0x000fc800078e33ff */
[----:B------:R-:W-:-:S07]  /*8d00*/  ISETP.GT.U32.AND P1, PT, R7, R5, PT ;  /* 0x000000050700720c */ /* 0x000fce0003f24070 */
[----:B------:R-:W-:Y:S02]  /*8d10*/  @!P0 IMAD.IADD R4, R4, 0x1, -R7 ;  /* 0x0000000104048824 */ /* 0x000fe400078e0a07 */
[----:B------:R-:W-:Y:S01]  /*8d20*/  @!P0 VIADD R8, R8, 0x1 ;  /* 0x0000000108088836 */ /* 0x000fe20000000000 */
[----:B------:R-:W-:Y:S02]  /*8d30*/  ISETP.NE.AND P0, PT, R17, RZ, PT ;  /* 0x000000ff1100720c */ /* 0x000fe40003f05270 */
[-C--:B------:R-:W-:Y:S02]  /*8d40*/  ISETP.GE.U32.AND P2, PT, R4, R7.reuse, PT ;  /* 0x000000070400720c */ /* 0x080fe40003f46070 */
[-C--:B------:R-:W-:Y:S02]  /*8d50*/  @!P1 IADD3 R5, PT, PT, R5, -R7.reuse, RZ ;  /* 0x8000000705059210 */ /* 0x080fe40007ffe0ff */
[----:B------:R-:W-:Y:S02]  /*8d60*/  @!P1 IADD3 R10, PT, PT, R10, 0x1, RZ ;  /* 0x000000010a0a9810 */ /* 0x000fe40007ffe0ff */
[----:B------:R-:W-:-:S07]  /*8d70*/  ISETP.GE.U32.AND P3, PT, R5, R7, PT ;  /* 0x000000070500720c */ /* 0x000fce0003f66070 */
        /* <DEDUP_REMOVED lines=29> */
.L_x_6598:
[----:B------:R-:W-:Y:S05]  /*8f50*/  BSYNC.RECONVERGENT B0 ;  /* 0x0000000000007941 */ /* 0x000fea0003800200 */
.L_x_6596:
        /* <DEDUP_REMOVED lines=9> */
[CC--:B------:R-:W-:Y:S01]  /*8ff0*/  @!P0 LEA R4, P3, R102.reuse, R107.reuse, 0x6 ;  /* 0x0000006b66048211 */ /* 0x0c0fe200078630ff */
[----:B------:R-:W-:Y:S01]  /*9000*/  @!P0 IMAD.MOV.U32 R23, RZ, RZ, R106 ;  /* 0x000000ffff178224 */ /* 0x000fe200078e006a */
[----:B------:R-:W-:Y:S02]  /*9010*/  @!P0 LEA R8, P5, R102, R107, 0x6 ;  /* 0x0000006b66088211 */ /* 0x000fe400078a30ff */
        /* <DEDUP_REMOVED lines=29> */
.L_x_6595:
[----:B------:R-:W-:Y:S05]  /*91f0*/  BSYNC.RECONVERGENT B1 ;  /* 0x0000000000017941 */ /* 0x000fea0003800200 */
.L_x_6594:
        /* <DEDUP_REMOVED lines=46> */
[-CC-:B------:R-:W-:Y:S01]  /*94e0*/  FFMA.FTZ R17, R28, R23.reuse, -R22.reuse ;  /* 0x000000171c117223 */ /* 0x180fe20000010816 */
[----:B------:R-:W-:Y:S01]  /*94f0*/  LOP3.LUT R28, R34, 0x120, R35, 0xf8, !PT ;  /* 0x00000120221c7812 */ /* 0x000fe200078ef823 */
[-CC-:B------:R-:W-:Y:S01]  /*9500*/  FFMA.FTZ R50, R76, R23.reuse, -R22.reuse ;  /* 0x000000174c327223 */ /* 0x180fe20000010816 */
[-CC-:B------:R-:W-:Y:S01]  /*9510*/  FFMA.FTZ R49, R77, R23.reuse, -R22.reuse ;  /* 0x000000174d317223 */ /* 0x180fe20000010816 */
[----:B------:R-:W-:Y:S01]  /*9520*/  FSEL R25, R25, RZ, P0 ;  /* 0x000000ff19197208 */ /* 0x000fe20000000000 */
[-CC-:B------:R-:W-:Y:S01]  /*9530*/  FFMA.FTZ R44, R52, R23.reuse, -R22.reuse ;  /* 0x00000017342c7223 */ /* 0x180fe20000010816 */
[----:B------:R-:W-:Y:S01]  /*9540*/  LEA R28, R28, UR6, 0x1 ;  /* 0x000000061c1c7c11 */ /* 0x000fe2000f8e08ff */
[-CC-:B------:R-:W-:Y:S01]  /*9550*/  FFMA.FTZ R40, R55, R23.reuse, -R22.reuse ;  /* 0x0000001737287223 */ /* 0x180fe20000010816 */
        /* <DEDUP_REMOVED lines=44> */
[-C--:B------:R-:W-:Y:S01]  /*9820*/  FFMA.FTZ R67, R67, R23.reuse, -R22 ;  /* 0x0000001743437223 */ /* 0x080fe20000010816 */
[----:B------:R-:W-:Y:S01]  /*9830*/  FADD.FTZ R51, R51, R50 ;  /* 0x0000003233337221 */ /* 0x000fe20000010000 */
[-CC-:B------:R-:W-:Y:S01]  /*9840*/  FFMA.FTZ R124, R48, R23.reuse, -R22.reuse ;  /* 0x00000017307c7223 */ /* 0x180fe20000010816 */
[--C-:B------:R-:W-:Y:S01]  /*9850*/  FFMA.FTZ R48, R41, R23, -R22.reuse ;  /* 0x0000001729307223 */ /* 0x100fe20000010816 */
[----:B------:R-:W4:Y:S01]  /*9860*/  MUFU.EX2 R56, R56 ;  /* 0x0000003800387308 */ /* 0x000f220000000800 */
[----:B-----5:R-:W-:Y:S01]  /*9870*/  F2FP.BF16.F32.PACK_AB R71, R44, R49 ;  /* 0x000000312c47723e */ /* 0x020fe200000010ff */
[-CC-:B------:R-:W-:Y:S01]  /*9880*/  FFMA.FTZ R41, R53, R23.reuse, -R22.reuse ;  /* 0x0000001735297223 */ /* 0x180fe20000010816 */
[-CC-:B------:R-:W-:Y:S01]  /*9890*/  FFMA.FTZ R123, R46, R23.reuse, -R22.reuse ;  /* 0x000000172e7b7223 */ /* 0x180fe20000010816 */
[-C--:B------:R-:W-:Y:S01]  /*98a0*/  FFMA.FTZ R53, R45, R23.reuse, -R25 ;  /* 0x000000172d357223 */ /* 0x080fe20000010819 */
[----:B------:R-:W-:Y:S01]  /*98b0*/  FADD.FTZ R51, R49, R51 ;  /* 0x0000003331337221 */ /* 0x000fe20000010000 */
[-CC-:B------:R-:W-:Y:S01]  /*98c0*/  FFMA.FTZ R46, R43, R23.reuse, -R22.reuse ;  /* 0x000000172b2e7223 */ /* 0x180fe20000010816 */
[-CC-:B------:R-:W-:Y:S01]  /*98d0*/  FFMA.FTZ R47, R47, R23.reuse, -R25.reuse ;  /* 0x000000172f2f7223 */ /* 0x180fe20000010819 */
[----:B------:R-:W5:Y:S01]  /*98e0*/  MUFU.EX2 R55, R55 ;  /* 0x0000003700377308 */ /* 0x000f620000000800 */
[-CC-:B------:R-:W-:Y:S01]  /*98f0*/  FFMA.FTZ R45, R42, R23.reuse, -R25.reuse ;  /* 0x000000172a2d7223 */ /* 0x180fe20000010819 */
[-C--:B------:R-:W-:Y:S01]  /*9900*/  FFMA.FTZ R50, R13, R23.reuse, -R25 ;  /* 0x000000170d327223 */ /* 0x080fe20000010819 */
[----:B------:R-:W-:Y:S01]  /*9910*/  FADD.FTZ R44, R44, R51 ;  /* 0x000000332c2c7221 */ /* 0x000fe20000010000 */
[-CC-:B------:R-:W-:Y:S01]  /*9920*/  FFMA.FTZ R42, R15, R23.reuse, -R22.reuse ;  /* 0x000000170f2a7223 */ /* 0x180fe20000010816 */
[-C--:B------:R-:W-:Y:S01]  /*9930*/  FFMA.FTZ R43, R54, R23.reuse, -R22 ;  /* 0x00000017362b7223 */ /* 0x080fe20000010816 */
[-CC-:B------:R-:W-:Y:S01]  /*9940*/  FFMA.FTZ R31, R31, R23.reuse, -R25.reuse ;  /* 0x000000171f1f7223 */ /* 0x180fe20000010819 */
[-CC-:B------:R-:W-:Y:S01]  /*9950*/  FFMA.FTZ R38, R38, R23.reuse, -R25.reuse ;  /* 0x0000001726267223 */ /* 0x180fe20000010819 */
[----:B------:R-:W1:Y:S01]  /*9960*/  MUFU.EX2 R35, R35 ;  /* 0x0000002300237308 */ /* 0x000e620000000800 */
[----:B----4-:R-:W-:Y:S01]  /*9970*/  F2FP.BF16.F32.PACK_AB R68, R56, R52 ;  /* 0x000000343844723e */ /* 0x010fe200000010ff */
[----:B------:R-:W-:Y:S01]  /*9980*/  FADD.FTZ R52, R52, R56 ;  /* 0x0000003834347221 */ /* 0x000fe20000010000 */
[-CC-:B------:R-:W-:Y:S01]  /*9990*/  FFMA.FTZ R29, R29, R23.reuse, -R25.reuse ;  /* 0x000000171d1d7223 */ /* 0x180fe20000010819 */
[-CC-:B------:R-:W-:Y:S01]  /*99a0*/  FFMA.FTZ R37, R37, R23.reuse, -R22.reuse ;  /* 0x0000001725257223 */ /* 0x180fe20000010816 */
[-CC-:B------:R-:W-:Y:S01]  /*99b0*/  FFMA.FTZ R36, R36, R23.reuse, -R22.reuse ;  /* 0x0000001724247223 */ /* 0x180fe20000010816 */
[-C--:B------:R-:W-:Y:S01]  /*99c0*/  FFMA.FTZ R24, R24, R23.reuse, -R25 ;  /* 0x0000001718187223 */ /* 0x080fe20000010819 */
[----:B------:R-:W-:Y:S01]  /*99d0*/  FFMA.FTZ R20, R20, R23, -R22 ;  /* 0x0000001714147223 */ /* 0x000fe20000010816 */
[----:B------:R-:W4:Y:S01]  /*99e0*/  MUFU.EX2 R40, R40 ;  /* 0x0000002800287308 */ /* 0x000f220000000800 */
[----:B-----5:R-:W-:-:S07]  /*99f0*/  FADD.FTZ R52, R55, R52 ;  /* 0x0000003437347221 */ /* 0x020fce0000010000 */
[----:B------:R-:W5:Y:S01]  /*9a00*/  MUFU.EX2 R39, R39 ;  /* 0x0000002700277308 */ /* 0x000f620000000800 */
[C---:B-1----:R-:W-:Y:S01]  /*9a10*/  F2FP.BF16.F32.PACK_AB R70, R35.reuse, R55 ;  /* 0x000000372346723e */ /* 0x042fe200000010ff */
[----:B------:R-:W-:Y:S01]  /*9a20*/  FADD.FTZ R52, R35, R52 ;  /* 0x0000003423347221 */ /* 0x000fe20000010000 */
[----:B------:R-:W-:-:S05]  /*9a30*/  FFMA.FTZ R35, R14, R23, -R22 ;  /* 0x000000170e237223 */ /* 0x000fca0000010816 */
[----:B------:R-:W1:Y:S01]  /*9a40*/  MUFU.EX2 R17, R17 ;  /* 0x0000001100117308 */ /* 0x000e620000000800 */
[----:B------:R-:W-:Y:S01]  /*9a50*/  HMMA.16816.F32.BF16 R80, R68, R76, RZ ;  /* 0x0000004c4450723c */ /* 0x000fe200000418ff */
[----:B----4-:R-:W-:-:S06]  /*9a60*/  FADD.FTZ R44, R40, R44 ;  /* 0x0000002c282c7221 */ /* 0x010fcc0000010000 */
[----:B------:R-:W-:Y:S01]  /*9a70*/  MUFU.EX2 R57, R57 ;  /* 0x0000003900397308 */ /* 0x000fe20000000800 */
[----:B------:R-:W-:Y:S01]  /*9a80*/  HMMA.16816.F32.BF16 R76, R68, R78, RZ ;  /* 0x0000004e444c723c */ /* 0x000fe200000418ff */
[----:B-----5:R-:W-:-:S06]  /*9a90*/  FADD.FTZ R44, R39, R44 ;  /* 0x0000002c272c7221 */ /* 0x020fcc0000010000 */
[----:B------:R-:W4:Y:S01]  /*9aa0*/  MUFU.EX2 R34, R34 ;  /* 0x0000002200227308 */ /* 0x000f220000000800 */
[C---:B--2---:R-:W-:Y:S01]  /*9ab0*/  HMMA.16816.F32.BF16 R72, R68.reuse, R4, RZ ;  /* 0x000000044448723c */ /* 0x044fe200000418ff */
[----:B------:R-:W-:Y:S01]  /*9ac0*/  F2FP.BF16.F32.PACK_AB R5, R39, R40 ;  /* 0x000000282705723e */ /* 0x000fe200000010ff */
[----:B-1----:R-:W-:Y:S01]  /*9ad0*/  FADD.FTZ R44, R17, R44 ;  /* 0x0000002c112c7221 */ /* 0x002fe20000010000 */
[----:B------:R-:W-:Y:S02]  /*9ae0*/  FFMA.FTZ R40, R12, R23, -R22 ;  /* 0x000000170c287223 */ /* 0x000fe40000010816 */
[----:B------:R-:W-:Y:S02]  /*9af0*/  LDSM.16.MT88.4 R12, [R21+0x4400] ;  /* 0x00440000150c783b */ /* 0x000fe40000004200 */
[----:B------:R-:W1:Y:S01]  /*9b00*/  MUFU.EX2 R30, R30 ;  /* 0x0000001e001e7308 */ /* 0x000e620000000800 */
[----:B------:R-:W-:Y:S07]  /*9b10*/  HMMA.16816.F32.BF16 R68, R68, R6, RZ ;  /* 0x000000064444723c */ /* 0x000fee00000418ff */
[----:B------:R-:W2:Y:S01]  /*9b20*/  MUFU.EX2 R19, R19 ;  /* 0x0000001300137308 */ /* 0x000ea20000000800 */
[----:B----4-:R-:W-:Y:S01]  /*9b30*/  F2FP.BF16.F32.PACK_AB R4, R34, R57 ;  /* 0x000000392204723e */ /* 0x010fe200000010ff */
[----:B------:R-:W-:-:S04]  /*9b40*/  FADD.FTZ R57, R57, R52 ;  /* 0x0000003439397221 */ /* 0x000fc80000010000 */
[----:B------:R-:W-:Y:S01]  /*9b50*/  FADD.FTZ R57, R34, R57 ;  /* 0x0000003922397221 */ /* 0x000fe20000010000 */
[----:B------:R-:W-:Y:S01]  /*9b60*/  FFMA.FTZ R34, R18, R23, -R25 ;  /* 0x0000001712227223 */ /* 0x000fe20000010819 */
[----:B------:R-:W4:Y:S02]  /*9b70*/  MUFU.EX2 R32, R32 ;  /* 0x0000002000207308 */ /* 0x000f240000000800 */
[----:B-1----:R-:W-:-:S06]  /*9b80*/  FADD.FTZ R57, R30, R57 ;  /* 0x000000391e397221 */ /* 0x002fcc0000010000 */
[----:B------:R-:W1:Y:S01]  /*9b90*/  MUFU.EX2 R64, R64 ;  /* 0x0000004000407308 */ /* 0x000e620000000800 */
[C---:B--2---:R-:W-:Y:S01]  /*9ba0*/  F2FP.BF16.F32.PACK_AB R6, R19.reuse, R30 ;  /* 0x0000001e1306723e */ /* 0x044fe200000010ff */
[----:B------:R-:W-:Y:S01]  /*9bb0*/  FADD.FTZ R19, R19, R57 ;  /* 0x0000003913137221 */ /* 0x000fe20000010000 */
[----:B------:R-:W-:-:S05]  /*9bc0*/  FFMA.FTZ R30, R16, R23, -R25 ;  /* 0x00000017101e7223 */ /* 0x000fca0000010819 */
[----:B------:R-:W2:Y:S01]  /*9bd0*/  MUFU.EX2 R61, R61 ;  /* 0x0000003d003d7308 */ /* 0x000ea20000000800 */
[C---:B----4-:R-:W-:Y:S01]  /*9be0*/  F2FP.BF16.F32.PACK_AB R7, R32.reuse, R17 ;  /* 0x000000112007723e */ /* 0x050fe200000010ff */
[----:B------:R-:W-:-:S06]  /*9bf0*/  FADD.FTZ R32, R32, R44 ;  /* 0x0000002c20207221 */ /* 0x000fcc0000010000 */
[----:B---3--:R-:W-:Y:S01]  /*9c00*/  HMMA.16816.F32.BF16 R80, R4, R8, R80 ;  /* 0x000000080450723c */ /* 0x008fe20000041850 */
[----:B------:R-:W-:Y:S01]  /*9c10*/  MUFU.EX2 R60, R60 ;  /* 0x0000003c003c7308 */ /* 0x000fe20000000800 */
[----:B-1----:R-:W-:-:S06]  /*9c20*/  FADD.FTZ R32, R64, R32 ;  /* 0x0000002040207221 */ /* 0x002fcc0000010000 */
[----:B------:R-:W-:Y:S01]  /*9c30*/  HMMA.16816.F32.BF16 R76, R4, R10, R76 ;  /* 0x0000000a044c723c */ /* 0x000fe2000004184c */
[----:B------:R-:W1:Y:S01]  /*9c40*/  LDSM.16.MT88.4 R8, [R21+0x3400] ;  /* 0x003400001508783b */ /* 0x000e620000004200 */
[----:B------:R-:W-:Y:S01]  /*9c50*/  MUFU.EX2 R65, R65 ;  /* 0x0000004100417308 */ /* 0x000fe20000000800 */
[----:B--2---:R-:W-:-:S07]  /*9c60*/  FADD.FTZ R32, R61, R32 ;  /* 0x000000203d207221 */ /* 0x004fce0000010000 */
[----:B------:R-:W2:Y:S08]  /*9c70*/  MUFU.EX2 R63, R63 ;  /* 0x0000003f003f7308 */ /* 0x000eb00000000800 */
[----:B------:R-:W-:Y:S08]  /*9c80*/  MUFU.EX2 R62, R62 ;  /* 0x0000003e003e7308 */ /* 0x000ff00000000800 */
[----:B------:R-:W3:Y:S08]  /*9c90*/  MUFU.EX2 R59, R59 ;  /* 0x0000003b003b7308 */ /* 0x000ef00000000800 */
[----:B------:R-:W4:Y:S01]  /*9ca0*/  MUFU.EX2 R58, R58 ;  /* 0x0000003a003a7308 */ /* 0x000f220000000800 */
[C---:B-1----:R-:W-:Y:S07]  /*9cb0*/  HMMA.16816.F32.BF16 R72, R4.reuse, R8, R72 ;  /* 0x000000080448723c */ /* 0x042fee0000041848 */
[----:B------:R-:W-:Y:S01]  /*9cc0*/  MUFU.EX2 R117, R117 ;  /* 0x0000007500757308 */ /* 0x000fe20000000800 */
[----:B------:R-:W-:Y:S01]  /*9cd0*/  HMMA.16816.F32.BF16 R68, R4, R10, R68 ;  /* 0x0000000a0444723c */ /* 0x000fe20000041844 */
[----:B------:R-:W1:Y:S01]  /*9ce0*/  LDSM.16.MT88.4 R8, [R28+0x3800] ;  /* 0x003800001c08783b */ /* 0x000e620000004200 */
[----:B--2---:R-:W-:-:S05]  /*9cf0*/  F2FP.BF16.F32.PACK_AB R4, R63, R65 ;  /* 0x000000413f04723e */ /* 0x004fca00000010ff */
[----:B------:R-:W-:Y:S01]  /*9d00*/  MUFU.EX2 R100, R100 ;  /* 0x0000006400647308 */ /* 0x000fe20000000800 */
[----:B------:R-:W-:Y:S01]  /*9d10*/  F2FP.BF16.F32.PACK_AB R5, R61, R64 ;  /* 0x000000403d05723e */ /* 0x000fe200000010ff */
[----:B------:R-:W-:Y:S01]  /*9d20*/  FADD.FTZ R65, R65, R19 ;  /* 0x0000001341417221 */ /* 0x000fe20000010000 */
[----:B---3--:R-:W-:Y:S01]  /*9d30*/  F2FP.BF16.F32.PACK_AB R6, R59, R62 ;  /* 0x0000003e3b06723e */ /* 0x008fe200000010ff */
[----:B------:R-:W-:Y:S01]  /*9d40*/  LDSM.16.MT88.4 R16, [R21+0x4800] ;  /* 0x004800001510783b */ /* 0x000fe20000004200 */
[----:B----4-:R-:W-:Y:S01]  /*9d50*/  F2FP.BF16.F32.PACK_AB R7, R58, R60 ;  /* 0x0000003c3a07723e */ /* 0x010fe200000010ff */
[----:B------:R-:W-:Y:S01]  /*9d60*/  FADD.FTZ R65, R63, R65 ;  /* 0x000000413f417221 */ /* 0x000fe20000010000 */
[----:B------:R-:W-:Y:S01]  /*9d70*/  FADD.FTZ R60, R60, R32 ;  /* 0x000000203c3c7221 */ /* 0x000fe20000010000 */
[----:B------:R-:W-:Y:S02]  /*9d80*/  MUFU.EX2 R87, R87 ;  /* 0x0000005700577308 */ /* 0x000fe40000000800 */
[----:B------:R-:W-:Y:S01]  /*9d90*/  FADD.FTZ R62, R62, R65 ;  /* 0x000000413e3e7221 */ /* 0x000fe20000010000 */
[----:B------:R-:W-:-:S03]  /*9da0*/  FADD.FTZ R60, R58, R60 ;  /* 0x0000003c3a3c7221 */ /* 0x000fc60000010000 */
[----:B------:R-:W-:Y:S02]  /*9db0*/  FADD.FTZ R62, R59, R62 ;  /* 0x0000003e3b3e7221 */ /* 0x000fe40000010000 */
[----:B------:R-:W-:Y:S08]  /*9dc0*/  MUFU.EX2 R122, R122 ;  /* 0x0000007a007a7308 */ /* 0x000ff00000000800 */
[----:B------:R-:W2:Y:S08]  /*9dd0*/  MUFU.EX2 R101, R101 ;  /* 0x0000006500657308 */ /* 0x000eb00000000800 */
[----:B------:R-:W-:Y:S01]  /*9de0*/  MUFU.EX2 R89, R89 ;  /* 0x0000005900597308 */ /* 0x000fe20000000800 */
[C---:B-1----:R-:W-:Y:S07]  /*9df0*/  HMMA.16816.F32.BF16 R80, R4.reuse, R8, R80 ;  /* 0x000000080450723c */ /* 0x042fee0000041850 */
[----:B------:R-:W1:Y:S01]  /*9e00*/  MUFU.EX2 R88, R88 ;  /* 0x0000005800587308 */ /* 0x000e620000000800 */
[C---:B------:R-:W-:Y:S01]  /*9e10*/  HMMA.16816.F32.BF16 R76, R4.reuse, R10, R76 ;  /* 0x0000000a044c723c */ /* 0x040fe2000004184c */
[----:B------:R-:W3:Y:S06]  /*9e20*/  LDSM.16.MT88.4 R8, [R21+0x3800] ;  /* 0x003800001508783b */ /* 0x000eec0000004200 */
[----:B------:R-:W4:Y:S08]  /*9e30*/  MUFU.EX2 R86, R86 ;  /* 0x0000005600567308 */ /* 0x000f300000000800 */
[----:B------:R-:W5:Y:S08]  /*9e40*/  MUFU.EX2 R95, R95 ;  /* 0x0000005f005f7308 */ /* 0x000f700000000800 */
[----:B------:R-:W-:Y:S08]  /*9e50*/  MUFU.EX2 R93, R93 ;  /* 0x0000005d005d7308 */ /* 0x000ff00000000800 */
[----:B------:R-:W-:Y:S08]  /*9e60*/  MUFU.EX2 R91, R91 ;  /* 0x0000005b005b7308 */ /* 0x000ff00000000800 */
[----:B------:R-:W5:Y:S01]  /*9e70*/  MUFU.EX2 R94, R94 ;  /* 0x0000005e005e7308 */ /* 0x000f620000000800 */
[C---:B---3--:R-:W-:Y:S07]  /*9e80*/  HMMA.16816.F32.BF16 R72, R4.reuse, R8, R72 ;  /* 0x000000080448723c */ /* 0x048fee0000041848 */
[----:B------:R-:W3:Y:S01]  /*9e90*/  MUFU.EX2 R92, R92 ;  /* 0x0000005c005c7308 */ /* 0x000ee20000000800 */
[----:B------:R-:W-:Y:S01]  /*9ea0*/  HMMA.16816.F32.BF16 R68, R4, R10, R68 ;  /* 0x0000000a0444723c */ /* 0x000fe20000041844 */
[----:B------:R-:W3:Y:S01]  /*9eb0*/  LDSM.16.MT88.4 R8, [R28+0x3c00] ;  /* 0x003c00001c08783b */ /* 0x000ee20000004200 */
[----:B--2---:R-:W-:-:S05]  /*9ec0*/  F2FP.BF16.F32.PACK_AB R4, R101, R122 ;  /* 0x0000007a6504723e */ /* 0x004fca00000010ff */
[----:B------:R-:W-:Y:S01]  /*9ed0*/  MUFU.EX2 R90, R90 ;  /* 0x0000005a005a7308 */ /* 0x000fe20000000800 */
[----:B------:R-:W-:Y:S01]  /*9ee0*/  F2FP.BF16.F32.PACK_AB R5, R100, R117 ;  /* 0x000000756405723e */ /* 0x000fe200000010ff */
[----:B------:R-:W-:Y:S01]  /*9ef0*/  FADD.FTZ R117, R117, R60 ;  /* 0x0000003c75757221 */ /* 0x000fe20000010000 */
[----:B-1----:R-:W-:Y:S01]  /*9f00*/  F2FP.BF16.F32.PACK_AB R6, R88, R89 ;  /* 0x000000595806723e */ /* 0x002fe200000010ff */
[----:B------:R-:W-:Y:S01]  /*9f10*/  FADD.FTZ R122, R122, R62 ;  /* 0x0000003e7a7a7221 */ /* 0x000fe20000010000 */
[----:B----4-:R-:W-:Y:S01]  /*9f20*/  F2FP.BF16.F32.PACK_AB R7, R86, R87 ;  /* 0x000000575607723e */ /* 0x010fe200000010ff */
[----:B------:R-:W-:Y:S02]  /*9f30*/  FADD.FTZ R100, R100, R117 ;  /* 0x0000007564647221 */ /* 0x000fe40000010000 */
[----:B------:R-:W1:Y:S01]  /*9f40*/  MUFU.EX2 R66, R66 ;  /* 0x0000004200427308 */ /* 0x000e620000000800 */
[----:B------:R-:W-:Y:S01]  /*9f50*/  FADD.FTZ R122, R101, R122 ;  /* 0x0000007a657a7221 */ /* 0x000fe20000010000 */
[----:B------:R-:W-:-:S03]  /*9f60*/  FADD.FTZ R100, R87, R100 ;  /* 0x0000006457647221 */ /* 0x000fc60000010000 */
[----:B------:R-:W-:Y:S01]  /*9f70*/  FADD.FTZ R122, R89, R122 ;  /* 0x0000007a597a7221 */ /* 0x000fe20000010000 */
[----:B------:R-:W-:Y:S02]  /*9f80*/  FADD.FTZ R86, R86, R100 ;  /* 0x0000006456567221 */ /* 0x000fe40000010000 */
[----:B------:R-:W2:Y:S01]  /*9f90*/  MUFU.EX2 R67, R67 ;  /* 0x0000004300437308 */ /* 0x000ea20000000800 */
[----:B------:R-:W-:Y:S01]  /*9fa0*/  FADD.FTZ R88, R88, R122 ;  /* 0x0000007a58587221 */ /* 0x000fe20000010000 */
[----:B-----5:R-:W-:-:S03]  /*9fb0*/  FADD.FTZ R86, R95, R86 ;  /* 0x000000565f567221 */ /* 0x020fc60000010000 */
[----:B------:R-:W-:Y:S01]  /*9fc0*/  FADD.FTZ R88, R94, R88 ;  /* 0x000000585e587221 */ /* 0x000fe20000010000 */
[----:B------:R-:W-:Y:S02]  /*9fd0*/  FADD.FTZ R86, R93, R86 ;  /* 0x000000565d567221 */ /* 0x000fe40000010000 */
[----:B------:R-:W4:Y:S01]  /*9fe0*/  MUFU.EX2 R124, R124 ;  /* 0x0000007c007c7308 */ /* 0x000f220000000800 */
[----:B---3--:R-:W-:Y:S01]  /*9ff0*/  FADD.FTZ R88, R92, R88 ;  /* 0x000000585c587221 */ /* 0x008fe20000010000 */
[----:B------:R-:W-:-:S06]  /*a000*/  FADD.FTZ R86, R91, R86 ;  /* 0x000000565b567221 */ /* 0x000fcc0000010000 */
[----:B------:R-:W-:Y:S01]  /*a010*/  MUFU.EX2 R123, R123 ;  /* 0x0000007b007b7308 */ /* 0x000fe20000000800 */
[C---:B------:R-:W-:Y:S07]  /*a020*/  HMMA.16816.F32.BF16 R80, R4.reuse, R8, R80 ;  /* 0x000000080450723c */ /* 0x040fee0000041850 */
[----:B------:R-:W-:Y:S01]  /*a030*/  MUFU.EX2 R46, R46 ;  /* 0x0000002e002e7308 */ /* 0x000fe20000000800 */
[C---:B------:R-:W-:Y:S01]  /*a040*/  HMMA.16816.F32.BF16 R76, R4.reuse, R10, R76 ;  /* 0x0000000a044c723c */ /* 0x040fe2000004184c */
[----:B------:R-:W3:Y:S06]  /*a050*/  LDSM.16.MT88.4 R8, [R21+0x3c00] ;  /* 0x003c00001508783b */ /* 0x000eec0000004200 */
[----:B------:R-:W-:Y:S08]  /*a060*/  MUFU.EX2 R48, R48 ;  /* 0x0000003000307308 */ /* 0x000ff00000000800 */
[----:B------:R-:W5:Y:S08]  /*a070*/  MUFU.EX2 R47, R47 ;  /* 0x0000002f002f7308 */ /* 0x000f700000000800 */
[----:B------:R-:W5:Y:S08]  /*a080*/  MUFU.EX2 R53, R53 ;  /* 0x0000003500357308 */ /* 0x000f700000000800 */
[----:B------:R-:W-:Y:S08]  /*a090*/  MUFU.EX2 R45, R45 ;  /* 0x0000002d002d7308 */ /* 0x000ff00000000800 */
[----:B------:R-:W5:Y:S01]  /*a0a0*/  MUFU.EX2 R50, R50 ;  /* 0x0000003200327308 */ /* 0x000f620000000800 */
[C---:B---3--:R-:W-:Y:S07]  /*a0b0*/  HMMA.16816.F32.BF16 R72, R4.reuse, R8, R72 ;  /* 0x000000080448723c */ /* 0x048fee0000041848 */
[----:B------:R-:W-:Y:S01]  /*a0c0*/  MUFU.EX2 R41, R41 ;  /* 0x0000002900297308 */ /* 0x000fe20000000800 */
[----:B------:R-:W-:Y:S01]  /*a0d0*/  HMMA.16816.F32.BF16 R68, R4, R10, R68 ;  /* 0x0000000a0444723c */ /* 0x000fe20000041844 */
[----:B------:R-:W3:Y:S01]  /*a0e0*/  LDSM.16.MT88.4 R8, [R28+0x4000] ;  /* 0x004000001c08783b */ /* 0x000ee20000004200 */
[----:B------:R-:W-:-:S05]  /*a0f0*/  F2FP.BF16.F32.PACK_AB R4, R92, R94 ;  /* 0x0000005e5c04723e */ /* 0x000fca00000010ff */
[----:B------:R-:W-:Y:S01]  /*a100*/  MUFU.EX2 R43, R43 ;  /* 0x0000002b002b7308 */ /* 0x000fe20000000800 */
[----:B------:R-:W-:Y:S02]  /*a110*/  F2FP.BF16.F32.PACK_AB R5, R93, R95 ;  /* 0x0000005f5d05723e */ /* 0x000fe400000010ff */
[----:B-1----:R-:W-:Y:S01]  /*a120*/  F2FP.BF16.F32.PACK_AB R6, R66, R90 ;  /* 0x0000005a4206723e */ /* 0x002fe200000010ff */
[----:B------:R-:W-:Y:S01]  /*a130*/  FADD.FTZ R90, R90, R88 ;  /* 0x000000585a5a7221 */ /* 0x000fe20000010000 */
[C---:B--2---:R-:W-:Y:S01]  /*a140*/  F2FP.BF16.F32.PACK_AB R7, R67.reuse, R91 ;  /* 0x0000005b4307723e */ /* 0x044fe200000010ff */
[----:B------:R-:W-:Y:S02]  /*a150*/  FADD.FTZ R67, R67, R86 ;  /* 0x0000005643437221 */ /* 0x000fe40000010000 */
[----:B------:R-:W-:Y:S01]  /*a160*/  MUFU.EX2 R42, R42 ;  /* 0x0000002a002a7308 */ /* 0x000fe20000000800 */
[----:B------:R-:W-:Y:S01]  /*a170*/  FADD.FTZ R90, R66, R90 ;  /* 0x0000005a425a7221 */ /* 0x000fe20000010000 */
[----:B----4-:R-:W-:-:S03]  /*a180*/  FADD.FTZ R67, R124, R67 ;  /* 0x000000437c437221 */ /* 0x010fc60000010000 */
[----:B-----5:R-:W-:-:S03]  /*a190*/  FADD.FTZ R90, R47, R90 ;  /* 0x0000005a2f5a7221 */ /* 0x020fc60000010000 */
[----:B------:R-:W-:Y:S08]  /*a1a0*/  MUFU.EX2 R35, R35 ;  /* 0x0000002300237308 */ /* 0x000ff00000000800 */
[----:B------:R-:W1:Y:S08]  /*a1b0*/  MUFU.EX2 R31, R31 ;  /* 0x0000001f001f7308 */ /* 0x000e700000000800 */
[----:B------:R-:W-:Y:S01]  /*a1c0*/  MUFU.EX2 R38, R38 ;  /* 0x0000002600267308 */ /* 0x000fe20000000800 */
[C---:B---3--:R-:W-:Y:S07]  /*a1d0*/  HMMA.16816.F32.BF16 R80, R4.reuse, R8, R80 ;  /* 0x000000080450723c */ /* 0x048fee0000041850 */
[----:B------:R-:W-:Y:S01]  /*a1e0*/  MUFU.EX2 R34, R34 ;  /* 0x0000002200227308 */ /* 0x000fe20000000800 */
[C---:B------:R-:W-:Y:S01]  /*a1f0*/  HMMA.16816.F32.BF16 R76, R4.reuse, R10, R76 ;  /* 0x0000000a044c723c */ /* 0x040fe2000004184c */
[----:B------:R-:W2:Y:S06]  /*a200*/  LDSM.16.MT88.4 R8, [R21+0x4000] ;  /* 0x004000001508783b */ /* 0x000eac0000004200 */
[----:B------:R-:W3:Y:S08]  /*a210*/  MUFU.EX2 R30, R30 ;  /* 0x0000001e001e7308 */ /* 0x000ef00000000800 */
[----:B------:R-:W4:Y:S08]  /*a220*/  MUFU.EX2 R40, R40 ;  /* 0x0000002800287308 */ /* 0x000f300000000800 */
[----:B------:R-:W-:Y:S08]  /*a230*/  MUFU.EX2 R29, R29 ;  /* 0x0000001d001d7308 */ /* 0x000ff00000000800 */
[----:B------:R-:W5:Y:S08]  /*a240*/  MUFU.EX2 R37, R37 ;  /* 0x0000002500257308 */ /* 0x000f700000000800 */
[----:B------:R-:W5:Y:S01]  /*a250*/  MUFU.EX2 R36, R36 ;  /* 0x0000002400247308 */ /* 0x000f620000000800 */
[C---:B--2---:R-:W-:Y:S07]  /*a260*/  HMMA.16816.F32.BF16 R72, R4.reuse, R8, R72 ;  /* 0x000000080448723c */ /* 0x044fee0000041848 */
[----:B------:R-:W-:Y:S01]  /*a270*/  MUFU.EX2 R24, R24 ;  /* 0x0000001800187308 */ /* 0x000fe20000000800 */
[----:B------:R-:W-:Y:S01]  /*a280*/  HMMA.16816.F32.BF16 R68, R4, R10, R68 ;  /* 0x0000000a0444723c */ /* 0x000fe20000041844 */
[----:B------:R-:W2:Y:S01]  /*a290*/  LDSM.16.MT88.4 R8, [R28+0x4400] ;  /* 0x004400001c08783b */ /* 0x000ea20000004200 */
[C---:B------:R-:W-:Y:S01]  /*a2a0*/  F2FP.BF16.F32.PACK_AB R4, R53.reuse, R47 ;  /* 0x0000002f3504723e */ /* 0x040fe200000010ff */
[----:B------:R-:W-:Y:S01]  /*a2b0*/  FADD.FTZ R53, R53, R90 ;  /* 0x0000005a35357221 */ /* 0x000fe20000010000 */
[C---:B------:R-:W-:Y:S01]  /*a2c0*/  F2FP.BF16.F32.PACK_AB R5, R123.reuse, R124 ;  /* 0x0000007c7b05723e */ /* 0x040fe200000010ff */
[----:B------:R-:W-:Y:S01]  /*a2d0*/  FADD.FTZ R123, R123, R67 ;  /* 0x000000437b7b7221 */ /* 0x000fe20000010000 */
[----:B------:R-:W-:Y:S01]  /*a2e0*/  F2FP.BF16.F32.PACK_AB R6, R50, R45 ;  /* 0x0000002d3206723e */ /* 0x000fe200000010ff */
[----:B------:R-:W-:Y:S01]  /*a2f0*/  FADD.FTZ R53, R45, R53 ;  /* 0x000000352d357221 */ /* 0x000fe20000010000 */
[----:B------:R-:W-:Y:S01]  /*a300*/  F2FP.BF16.F32.PACK_AB R7, R48, R46 ;  /* 0x0000002e3007723e */ /* 0x000fe200000010ff */
[----:B------:R-:W-:Y:S01]  /*a310*/  FADD.FTZ R123, R46, R123 ;  /* 0x0000007b2e7b7221 */ /* 0x000fe20000010000 */
[----:B------:R-:W5:Y:S01]  /*a320*/  MUFU.EX2 R20, R20 ;  /* 0x0000001400147308 */ /* 0x000f620000000800 */
[----:B------:R-:W-:-:S02]  /*a330*/  FADD.FTZ R50, R50, R53 ;  /* 0x0000003532327221 */ /* 0x000fc40000010000 */
[----:B------:R-:W-:Y:S02]  /*a340*/  FADD.FTZ R48, R48, R123 ;  /* 0x0000007b30307221 */ /* 0x000fe40000010000 */
[----:B------:R-:W-:Y:S01]  /*a350*/  HMMA.16816.F32.BF16 R72, R4, R12, R72 ;  /* 0x0000000c0448723c */ /* 0x000fe20000041848 */
[----:B-1----:R-:W-:Y:S01]  /*a360*/  FADD.FTZ R50, R31, R50 ;  /* 0x000000321f327221 */ /* 0x002fe20000010000 */
[----:B------:R-:W-:-:S06]  /*a370*/  FADD.FTZ R48, R41, R48 ;  /* 0x0000003029307221 */ /* 0x000fcc0000010000 */
[C---:B------:R-:W-:Y:S01]  /*a380*/  HMMA.16816.F32.BF16 R68, R4.reuse, R14, R68 ;  /* 0x0000000e0444723c */ /* 0x040fe20000041844 */
[----:B------:R-:W-:Y:S07]  /*a390*/  LDSM.16.MT88.4 R12, [R28+0x4c00] ;  /* 0x004c00001c0c783b */ /* 0x000fee0000004200 */
[C---:B--2---:R-:W-:Y:S08]  /*a3a0*/  HMMA.16816.F32.BF16 R80, R4.reuse, R8, R80 ;  /* 0x000000080450723c */ /* 0x044ff00000041850 */
[----:B------:R-:W-:Y:S01]  /*a3b0*/  HMMA.16816.F32.BF16 R76, R4, R10, R76 ;  /* 0x0000000a044c723c */ /* 0x000fe2000004184c */
[----:B------:R-:W1:Y:S01]  /*a3c0*/  LDSM.16.MT88.4 R8, [R28+0x4800] ;  /* 0x004800001c08783b */ /* 0x000e620000004200 */
[-CC-:B------:R-:W-:Y:S01]  /*a3d0*/  FFMA.FTZ R4, R27, R23.reuse, -R25.reuse ;  /* 0x000000171b047223 */ /* 0x180fe20000010819 */
[----:B------:R-:W-:Y:S01]  /*a3e0*/  FFMA.FTZ R27, R26, R23, -R25 ;  /* 0x000000171a1b7223 */ /* 0x000fe20000010819 */
[C---:B------:R-:W-:Y:S01]  /*a3f0*/  F2FP.BF16.F32.PACK_AB R5, R43.reuse, R41 ;  /* 0x000000292b05723e */ /* 0x040fe200000010ff */
[----:B------:R-:W-:Y:S01]  /*a400*/  FADD.FTZ R43, R43, R48 ;  /* 0x000000302b2b7221 */ /* 0x000fe20000010000 */
[----:B------:R2:W5:Y:S01]  /*a410*/  MUFU.EX2 R26, R4 ;  /* 0x00000004001a7308 */ /* 0x0005620000000800 */
[----:B---3--:R-:W-:-:S02]  /*a420*/  F2FP.BF16.F32.PACK_AB R6, R30, R34 ;  /* 0x000000221e06723e */ /* 0x008fc400000010ff */
[----:B------:R-:W-:Y:S01]  /*a430*/  F2FP.BF16.F32.PACK_AB R7, R35, R42 ;  /* 0x0000002a2307723e */ /* 0x000fe200000010ff */
[----:B------:R-:W-:-:S04]  /*a440*/  FADD.FTZ R43, R42, R43 ;  /* 0x0000002b2a2b7221 */ /* 0x000fc80000010000 */
[----:B------:R-:W3:Y:S01]  /*a450*/  MUFU.EX2 R27, R27 ;  /* 0x0000001b001b7308 */ /* 0x000ee20000000800 */
[----:B------:R-:W-:-:S04]  /*a460*/  FADD.FTZ R35, R35, R43 ;  /* 0x0000002b23237221 */ /* 0x000fc80000010000 */
[----:B----4-:R-:W-:Y:S01]  /*a470*/  FADD.FTZ R35, R40, R35 ;  /* 0x0000002328237221 */ /* 0x010fe20000010000 */
[C---:B--2---:R-:W-:Y:S01]  /*a480*/  F2FP.BF16.F32.PACK_AB R4, R38.reuse, R31 ;  /* 0x0000001f2604723e */ /* 0x044fe200000010ff */
[----:B------:R-:W-:Y:S02]  /*a490*/  FADD.FTZ R38, R38, R50 ;  /* 0x0000003226267221 */ /* 0x000fe40000010000 */
[----:B-----5:R-:W-:Y:S02]  /*a4a0*/  FADD.FTZ R35, R37, R35 ;  /* 0x0000002325237221 */ /* 0x020fe40000010000 */
[----:B------:R-:W-:Y:S02]  /*a4b0*/  FADD.FTZ R38, R34, R38 ;  /* 0x0000002622267221 */ /* 0x000fe40000010000 */
[----:B------:R-:W-:Y:S01]  /*a4c0*/  FADD.FTZ R35, R36, R35 ;  /* 0x0000002324237221 */ /* 0x000fe20000010000 */
[----:B------:R-:W-:Y:S01]  /*a4d0*/  HMMA.16816.F32.BF16 R72, R4, R16, R72 ;  /* 0x000000100448723c */ /* 0x000fe20000041848 */
[----:B------:R-:W-:-:S02]  /*a4e0*/  FADD.FTZ R30, R30, R38 ;  /* 0x000000261e1e7221 */ /* 0x000fc40000010000 */
[----:B------:R-:W-:Y:S02]  /*a4f0*/  FADD.FTZ R123, R20, R35 ;  /* 0x00000023147b7221 */ /* 0x000fe40000010000 */
[----:B------:R-:W-:-:S03]  /*a500*/  FADD.FTZ R30, R29, R30 ;  /* 0x0000001e1d1e7221 */ /* 0x000fc60000010000 */
[----:B------:R-:W-:Y:S01]  /*a510*/  HMMA.16816.F32.BF16 R68, R4, R18, R68 ;  /* 0x000000120444723c */ /* 0x000fe20000041844 */
[----:B------:R-:W-:-:S04]  /*a520*/  FADD.FTZ R30, R26, R30 ;  /* 0x0000001e1a1e7221 */ /* 0x000fc80000010000 */
[----:B---3--:R-:W-:-:S03]  /*a530*/  FADD.FTZ R30, R27, R30 ;  /* 0x0000001e1b1e7221 */ /* 0x008fc60000010000 */
[----:B-1----:R-:W-:Y:S01]  /*a540*/  HMMA.16816.F32.BF16 R80, R4, R8, R80 ;  /* 0x000000080450723c */ /* 0x002fe20000041850 */
[----:B------:R-:W-:-:S07]  /*a550*/  FADD.FTZ R124, R24, R30 ;  /* 0x0000001e187c7221 */ /* 0x000fce0000010000 */
[----:B------:R-:W-:Y:S01]  /*a560*/  HMMA.16816.F32.BF16 R76, R4, R10, R76 ;  /* 0x0000000a044c723c */ /* 0x000fe2000004184c */
[----:B------:R-:W1:Y:S01]  /*a570*/  LDSM.16.MT88.4 R8, [R21+0x4c00] ;  /* 0x004c00001508783b */ /* 0x000e620000004200 */
[----:B------:R-:W-:Y:S02]  /*a580*/  F2FP.BF16.F32.PACK_AB R4, R26, R29 ;  /* 0x0000001d1a04723e */ /* 0x000fe400000010ff */
[----:B------:R-:W-:Y:S02]  /*a590*/  F2FP.BF16.F32.PACK_AB R5, R37, R40 ;  /* 0x000000282505723e */ /* 0x000fe400000010ff */
[----:B------:R-:W-:Y:S02]  /*a5a0*/  F2FP.BF16.F32.PACK_AB R6, R24, R27 ;  /* 0x0000001b1806723e */ /* 0x000fe400000010ff */
[----:B------:R-:W-:-:S07]  /*a5b0*/  F2FP.BF16.F32.PACK_AB R7, R20, R36 ;  /* 0x000000241407723e */ /* 0x000fce00000010ff */
[C---:B------:R-:W-:Y:S08]  /*a5c0*/  HMMA.16816.F32.BF16 R80, R4.reuse, R12, R80 ;  /* 0x0000000c0450723c */ /* 0x040ff00000041850 */
[C---:B------:R-:W-:Y:S08]  /*a5d0*/  HMMA.16816.F32.BF16 R76, R4.reuse, R14, R76 ;  /* 0x0000000e044c723c */ /* 0x040ff0000004184c */
[C---:B-1----:R-:W-:Y:S08]  /*a5e0*/  HMMA.16816.F32.BF16 R72, R4.reuse, R8, R72 ;  /* 0x000000080448723c */ /* 0x042ff00000041848 */
[----:B------:R-:W-:Y:S01]  /*a5f0*/  HMMA.16816.F32.BF16 R68, R4, R10, R68 ;  /* 0x0000000a0444723c */ /* 0x000fe20000041844 */
[----:B------:R-:W-:-:S04]  /*a600*/  NOP ;  /* 0x0000000000007918 */ /* 0x000fc80000000000 */
[----:B------:R-:W-:-:S15]  /*a610*/  @!P6 BRA `(.L_x_6599) ;  /* 0x000000300090e947 */ /* 0x000fde0003800000 */
[----:B------:R-:W-:Y:S01]  /*a620*/  ISETP.NE.U32.AND P0, PT, R120, RZ, PT ;  /* 0x000000ff7800720c */ /* 0x000fe20003f05070 */
[----:B------:R-:W-:Y:S01]  /*a630*/  VIADD R122, R3, 0xffffff80 ;  /* 0xffffff80037a7836 */ /* 0x000fe20000000000 */
[----:B------:R-:W-:Y:S01]  /*a640*/  MOV R87, R0 ;  /* 0x0000000000577202 */ /* 0x000fe20000000f00 */
[----:B------:R-:W-:Y:S01]  /*a650*/  VIADD R117, R33, 0xfffffffe ;  /* 0xfffffffe21757836 */ /* 0x000fe20000000000 */
[----:B------:R-:W-:Y:S01]  /*a660*/  ISETP.NE.AND.EX P2, PT, R121, RZ, PT, P0 ;  /* 0x000000ff7900720c */ /* 0x000fe20003f45300 */
[----:B------:R-:W-:-:S12]  /*a670*/  IMAD.MOV.U32 R86, RZ, RZ, R2 ;  /* 0x000000ffff567224 */ /* 0x000fd800078e0002 */
.L_x_6606:
        /* <DEDUP_REMOVED lines=35> */
[C---:B------:R-:W-:Y:S02]  /*a8b0*/  IMAD R4, R9.reuse, R6, R4 ;  /* 0x0000000609047224 */ /* 0x040fe400078e0204 */
[----:B------:R-:W-:Y:S03]  /*a8c0*/  IMAD.HI.U32 R10, R10, R7, RZ ;  /* 0x000000070a0a7227 */ /* 0x000fe600078e00ff */
[----:B------:R-:W-:Y:S01]  /*a8d0*/  ISETP.GT.U32.AND P0, PT, R8, R4, PT ;  /* 0x000000040800720c */ /* 0x000fe20003f04070 */
[----:B------:R-:W-:Y:S05]  /*a8e0*/  IMAD R7, R10, R6, R7 ;  /* 0x000000060a077224 */ /* 0x000fea00078e0207 */
[----:B------:R-:W-:Y:S07]  /*a8f0*/  ISETP.GT.U32.AND P1, PT, R8, R7, PT ;  /* 0x000000070800720c */ /* 0x000fee0003f24070 */
[--C-:B------:R-:W-:Y:S02]  /*a900*/  @!P0 IMAD.IADD R4, R4, 0x1, -R8.reuse ;  /* 0x0000000104048824 */ /* 0x100fe400078e0a08 */
[----:B------:R-:W-:Y:S01]  /*a910*/  @!P0 VIADD R9, R9, 0x1 ;  /* 0x0000000109098836 */ /* 0x000fe20000000000 */
[----:B------:R-:W-:Y:S02]  /*a920*/  ISETP.NE.AND P0, PT, R5, RZ, PT ;  /* 0x000000ff0500720c */ /* 0x000fe40003f05270 */
[-C--:B------:R-:W-:Y:S01]  /*a930*/  ISETP.GE.U32.AND P3, PT, R4, R8.reuse, PT ;  /* 0x000000080400720c */ /* 0x080fe20003f66070 */
[----:B------:R-:W-:Y:S01]  /*a940*/  @!P1 IMAD.IADD R7, R7, 0x1, -R8 ;  /* 0x0000000107079824 */ /* 0x000fe200078e0a08 */
[----:B------:R-:W-:Y:S02]  /*a950*/  LOP3.LUT R4, R122, R5, RZ, 0x3c, !PT ;  /* 0x000000057a047212 */ /* 0x000fe400078e3cff */
[----:B------:R-:W-:Y:S02]  /*a960*/  @!P1 IADD3 R10, PT, PT, R10, 0x1, RZ ;  /* 0x000000010a0a9810 */ /* 0x000fe40007ffe0ff */
[----:B------:R-:W-:Y:S02]  /*a970*/  ISETP.GE.U32.AND P4, PT, R7, R8, PT ;  /* 0x000000080700720c */ /* 0x000fe40003f86070 */
[----:B------:R-:W-:Y:S05]  /*a980*/  ISETP.GE.AND P6, PT, R4, RZ, PT ;  /* 0x000000ff0400720c */ /* 0x000fea0003fc6270 */
[----:B------:R-:W-:Y:S04]  /*a990*/  @P3 VIADD R9, R9, 0x1 ;  /* 0x0000000109093836 */ /* 0x000fe80000000000 */
[----:B------:R-:W-:Y:S02]  /*a9a0*/  @!P5 IMAD.MOV R9, RZ, RZ, -R9 ;  /* 0x000000ffff09d224 */ /* 0x000fe400078e0a09 */
[----:B------:R-:W-:Y:S03]  /*a9b0*/  @P4 VIADD R10, R10, 0x1 ;  /* 0x000000010a0a4836 */ /* 0x000fe60000000000 */
[C---:B------:R-:W-:Y:S02]  /*a9c0*/  SEL R4, R3.reuse, R9, !P0 ;  /* 0x0000000903047207 */ /* 0x040fe40004000000 */
[----:B------:R-:W-:Y:S01]  /*a9d0*/  @!P6 IADD3 R10, PT, PT, -R10, RZ, RZ ;  /* 0x000000ff0a0ae210 */ /* 0x000fe20007ffe1ff */
[----:B------:R-:W2:Y:S01]  /*a9e0*/  LD.E.64 R8, desc[UR4][R84.64+0x40] ;  /* 0x0000400454087980 */ /* 0x000ea2000c101b00 */
[C---:B------:R-:W-:Y:S02]  /*a9f0*/  LEA R6, P1, R4.reuse, R118, 0x2 ;  /* 0x0000007604067211 */ /* 0x040fe400078210ff */
[----:B------:R-:W-:Y:S02]  /*aa00*/  SEL R3, R3, R10, !P0 ;  /* 0x0000000a03037207 */ /* 0x000fe40004000000 */
[-C--:B------:R-:W-:Y:S02]  /*aa10*/  LEA.HI.X.SX32 R7, R4, R119.reuse, 0x2, P1 ;  /* 0x0000007704077211 */ /* 0x080fe400008f16ff */
[C---:B------:R-:W-:Y:S04]  /*aa20*/  LEA R10, P0, R3.reuse, R118, 0x2 ;  /* 0x00000076030a7211 */ /* 0x040fe800078010ff */
[----:B------:R-:W3:Y:S01]  /*aa30*/  LD.E R7, desc[UR4][R6.64] ;  /* 0x0000000406077980 */ /* 0x000ee2000c101900 */
[C---:B------:R-:W-:Y:S01]  /*aa40*/  LEA.HI.X.SX32 R11, R3.reuse, R119, 0x2, P0 ;  /* 0x00000077030b7211 */ /* 0x040fe200000f16ff */
[----:B------:R-:W-:Y:S04]  /*aa50*/  IMAD.IADD R3, R3, 0x1, -R4 ;  /* 0x0000000103037824 */ /* 0x000fe800078e0a04 */
        /* <DEDUP_REMOVED lines=16> */
.L_x_6601:
[----:B------:R-:W-:Y:S05]  /*ab60*/  BSYNC.RECONVERGENT B0 ;  /* 0x0000000000007941 */ /* 0x000fea0003800200 */
.L_x_6600:
[----:B------:R-:W1:Y:S01]  /*ab70*/  S2UR UR7, SR_CgaCtaId ;  /* 0x00000000000779c3 */ /* 0x000e620000008800 */
[C---:B------:R-:W-:Y:S01]  /*ab80*/  SHF.L.U32 R5, R97.reuse, 0x3, RZ ;  /* 0x0000000361057819 */ /* 0x040fe200000006ff */
[----:B------:R-:W-:Y:S01]  /*ab90*/  UMOV UR8, 0x400 ;  /* 0x0000040000087882 */ /* 0x000fe20000000000 */
[----:B------:R-:W-:Y:S01]  /*aba0*/  LOP3.LUT R125, R97, 0x18, RZ, 0xc0, !PT ;  /* 0x00000018617d7812 */ /* 0x000fe200078ec0ff */
[----:B------:R-:W-:Y:S01]  /*abb0*/  BSSY.RECONVERGENT B1, `(.L_x_6602) ;  /* 0x0000169000017945 */ /* 0x000fe20003800200 */
[----:B------:R-:W-:Y:S02]  /*abc0*/  LOP3.LUT R4, R5, 0x18, RZ, 0xc0, !PT ;  /* 0x0000001805047812 */ /* 0x000fe400078ec0ff */
[--C-:B------:R-:W-:Y:S02]  /*abd0*/  LOP3.LUT R125, R125, 0xc0, R5.reuse, 0xf8, !PT ;  /* 0x000000c07d7d7812 */ /* 0x100fe400078ef805 */
[----:B------:R-:W-:Y:S02]  /*abe0*/  ISETP.GE.AND P1, PT, R4, R114, PT ;  /* 0x000000720400720c */ /* 0x000fe40003f26270 */
[--C-:B------:R-:W-:Y:S02]  /*abf0*/  LOP3.LUT R125, R125, 0x18, R5.reuse, 0x78, !PT ;  /* 0x000000187d7d7812 */ /* 0x100fe400078e7805 */
[C---:B------:R-:W-:Y:S02]  /*ac00*/  SHF.L.U32 R101, R97.reuse, 0x5, RZ ;  /* 0x0000000561657819 */ /* 0x040fe400000006ff */
[----:B------:R-:W-:Y:S02]  /*ac10*/  SHF.L.U32 R99, R97, 0x4, RZ ;  /* 0x0000000461637819 */ /* 0x000fe400000006ff */
[----:B------:R-:W-:Y:S02]  /*ac20*/  LOP3.LUT R125, R125, 0x1f20, R5, 0xf8, !PT ;  /* 0x00001f207d7d7812 */ /* 0x000fe400078ef805 */
[----:B------:R-:W-:Y:S02]  /*ac30*/  SHF.L.U32 R96, R97, 0x2, RZ ;  /* 0x0000000261607819 */ /* 0x000fe400000006ff */
[----:B------:R-:W-:Y:S02]  /*ac40*/  LOP3.LUT R3, R99, 0x100, RZ, 0xc0, !PT ;  /* 0x0000010063037812 */ /* 0x000fe400078ec0ff */
[----:B------:R-:W-:Y:S01]  /*ac50*/  LOP3.LUT R2, R101, 0xc0, RZ, 0xc0, !PT ;  /* 0x000000c065027812 */ /* 0x000fe200078ec0ff */
[----:B-1----:R-:W-:Y:S01]  /*ac60*/  ULEA UR6, UR7, UR8, 0x18 ;  /* 0x0000000807067291 */ /* 0x002fe2000f8ec0ff */
[-C--:B------:R-:W-:Y:S02]  /*ac70*/  @!P1 MOV R8, R109.reuse ;  /* 0x0000006d00089202 */ /* 0x080fe40000000f00 */
[----:B------:R-:W-:Y:S02]  /*ac80*/  @!P1 MOV R9, R108 ;  /* 0x0000006c00099202 */ /* 0x000fe40000000f00 */
[----:B------:R-:W-:Y:S02]  /*ac90*/  LOP3.LUT R0, R96, 0x18, RZ, 0xc0, !PT ;  /* 0x0000001860007812 */ /* 0x000fe400078ec0ff */
[----:B------:R-:W-:Y:S02]  /*aca0*/  LEA R125, R125, UR6, 0x1 ;  /* 0x000000067d7d7c11 */ /* 0x000fe4000f8e08ff */
[----:B------:R-:W-:Y:S02]  /*acb0*/  LOP3.LUT R2, R2, 0x8, R97, 0xf8, !PT ;  /* 0x0000000802027812 */ /* 0x000fe400078ef861 */
[----:B------:R-:W-:Y:S01]  /*acc0*/  LOP3.LUT R3, R3, 0x20, R101, 0xf8, !PT ;  /* 0x0000002003037812 */ /* 0x000fe200078ef865 */
[----:B------:R-:W-:Y:S01]  /*acd0*/  @!PT LDS RZ, [RZ] ;  /* 0x00000000fffff984 */ /* 0x000fe20000000800 */
[----:B------:R-:W-:Y:S01]  /*ace0*/  @!PT LDS RZ, [RZ] ;  /* 0x00000000fffff984 */ /* 0x000fe20000000800 */
[----:B------:R-:W-:Y:S01]  /*acf0*/  @!PT LDS RZ, [RZ] ;  /* 0x00000000fffff984 */ /* 0x000fe20000000800 */
[----:B------:R1:W-:Y:S01]  /*ad00*/  @!P1 LDGSTS.E.BYPASS.LTC128B.128 [R125+0x3000], desc[UR4][R8.64] ;  /* 0x03000000087d9fae */ /* 0x0003e2000b981a04 */
[C---:B------:R-:W-:Y:S02]  /*ad10*/  SHF.L.U64.HI R4, R104.reuse, 0x6, R105 ;  /* 0x0000000668047819 */ /* 0x040fe40000010269 */
[----:B------:R-:W-:Y:S02]  /*ad20*/  LOP3.LUT R2, R3, R2, R0, 0xf6, !PT ;  /* 0x0000000203027212 */ /* 0x000fe400078ef600 */
[----:B------:R-:W-:Y:S02]  /*ad30*/  SHF.L.U32 R3, R104, 0x6, RZ ;  /* 0x0000000668037819 */ /* 0x000fe400000006ff */
[----:B------:R-:W-:Y:S01]  /*ad40*/  SHF.R.U32.HI R98, RZ, 0x1, R97 ;  /* 0x00000001ff627819 */ /* 0x000fe20000011661 */
[----:B------:R-:W-:Y:S01]  /*ad50*/  @P1 STS.128 [R125+0x3000], RZ ;  /* 0x003000ff7d001388 */ /* 0x000fe20000000c00 */
[----:B------:R-:W-:Y:S02]  /*ad60*/  IADD3 R6, P0, PT, R3, R109, RZ ;  /* 0x0000006d03067210 */ /* 0x000fe40007f1e0ff */
[----:B------:R-:W-:Y:S02]  /*ad70*/  LOP3.LUT R100, R98, 0x8, RZ, 0xc0, !PT ;  /* 0x0000000862647812 */ /* 0x000fe400078ec0ff */
[----:B------:R-:W-:Y:S02]  /*ad80*/  IADD3.X R7, PT, PT, R4, R108, RZ, P0, !PT ;  /* 0x0000006c04077210 */ /* 0x000fe400007fe4ff */
[-C--:B------:R-:W-:Y:S02]  /*ad90*/  IADD3 R10, P0, PT, R6, R3.reuse, RZ ;  /* 0x00000003060a7210 */ /* 0x080fe40007f1e0ff */
[--C-:B------:R-:W-:Y:S01]  /*ada0*/  LOP3.LUT R100, R100, 0xc0, R101.reuse, 0xf8, !PT ;  /* 0x000000c064647812 */ /* 0x100fe200078ef865 */
[----:B------:R-:W-:Y:S01]  /*adb0*/  @!PT LDS RZ, [RZ] ;  /* 0x00000000fffff984 */ /* 0x000fe20000000800 */
[----:B------:R-:W-:Y:S01]  /*adc0*/  @!PT LDS RZ, [RZ] ;  /* 0x00000000fffff984 */ /* 0x000fe20000000800 */
[----:B------:R-:W-:Y:S01]  /*add0*/  @!PT LDS RZ, [RZ] ;  /* 0x00000000fffff984 */ /* 0x000fe20000000800 */
[----:B------:R-:W-:Y:S01]  /*ade0*/  @!P1 LDGSTS.E.BYPASS.LTC128B.128 [R125+0x3800], desc[UR4][R6.64] ;  /* 0x03800000067d9fae */ /* 0x000fe2000b981a04 */
[----:B------:R-:W-:Y:S02]  /*adf0*/  IADD3.X R11, PT, PT, R7, R4, RZ, P0, !PT ;  /* 0x00000004070b7210 */ /* 0x000fe400007fe4ff */
[----:B------:R-:W-:Y:S02]  /*ae00*/  LOP3.LUT R99, R99, 0x3e00, RZ, 0xc0, !PT ;  /* 0x00003e0063637812 */ /* 0x000fe400078ec0ff */
[----:B------:R-:W-:Y:S02]  /*ae10*/  LOP3.LUT R100, R100, R0, RZ, 0x3c, !PT ;  /* 0x0000000064647212 */ /* 0x000fe400078e3cff */
[--C-:B------:R-:W-:Y:S01]  /*ae20*/  LOP3.LUT R0, R99, 0x20, R101.reuse, 0xf8, !PT ;  /* 0x0000002063007812 */ /* 0x100fe200078ef865 */
[----:B------:R-:W-:Y:S01]  /*ae30*/  @P1 STS.128 [R125+0x3800], RZ ;  /* 0x003800ff7d001388 */ /* 0x000fe20000000c00 */
[----:B-1----:R-:W-:Y:S02]  /*ae40*/  @!P1 IADD3 R8, P0, PT, R10, R3, RZ ;  /* 0x000000030a089210 */ /* 0x002fe40007f1e0ff */
[----:B------:R-:W-:Y:S02]  /*ae50*/  LOP3.LUT R0, R0, 0x100, R101, 0xf8, !PT ;  /* 0x0000010000007812 */ /* 0x000fe400078ef865 */
[----:B------:R-:W-:Y:S02]  /*ae60*/  @!P1 IADD3.X R9, PT, PT, R11, R4, RZ, P0, !PT ;  /* 0x000000040b099210 */ /* 0x000fe400007fe4ff */
[----:B------:R-:W-:Y:S01]  /*ae70*/  LOP3.LUT R0, R0, R100, RZ, 0xfc, !PT ;  /* 0x0000006400007212 */ /* 0x000fe200078efcff */
[----:B------:R-:W-:Y:S01]  /*ae80*/  @!PT LDS RZ, [RZ] ;  /* 0x00000000fffff984 */ /* 0x000fe20000000800 */
[----:B------:R-:W-:Y:S01]  /*ae90*/  @!PT LDS RZ, [RZ] ;  /* 0x00000000fffff984 */ /* 0x000fe20000000800 */
[----:B------:R-:W-:Y:S01]  /*aea0*/  @!PT LDS RZ, [RZ] ;  /* 0x00000000fffff984 */ /* 0x000fe20000000800 */
[----:B------:R-:W-:Y:S01]  /*aeb0*/  @!P1 LDGSTS.E.BYPASS.LTC128B.128 [R125+0x4000], desc[UR4][R10.64] ;  /* 0x040000000a7d9fae */ /* 0x000fe2000b981a04 */
[----:B------:R-:W-:Y:S02]  /*aec0*/  LEA R2, R2, UR6, 0x1 ;  /* 0x0000000602027c11 */ /* 0x000fe4000f8e08ff */
[----:B------:R-:W-:Y:S02]  /*aed0*/  LEA R0, R0, UR6, 0x1 ;  /* 0x0000000600007c11 */ /* 0x000fe4000f8e08ff */
[----:B------:R-:W-:Y:S02]  /*aee0*/  MOV R3, 0x20 ;  /* 0x0000002000037802 */ /* 0x000fe40000000f00 */
[----:B------:R-:W-:Y:S01]  /*aef0*/  LOP3.LUT P0, RZ, R97, 0x4, RZ, 0xc0, !PT ;  /* 0x0000000461ff7812 */ /* 0x000fe2000780c0ff */
[----:B------:R-:W-:Y:S01]  /*af00*/  @P1 STS.128 [R125+0x4000], RZ ;  /* 0x004000ff7d001388 */ /* 0x000fe20000000c00 */
[----:B------:R-:W-:Y:S02]  /*af10*/  ISETP.NE.AND P3, PT, R117, RZ, PT ;  /* 0x000000ff7500720c */ /* 0x000fe40003f65270 */
[----:B------:R-:W-:Y:S04]  /*af20*/  SEL R3, R3, 0xffffffe0, !P0 ;  /* 0xffffffe003037807 */ /* 0x000fe80004000000 */
[-C--:B------:R-:W-:Y:S01]  /*af30*/  IADD3 R92, PT, PT, R0, R3.reuse, RZ ;  /* 0x00000003005c7210 */ /* 0x080fe20007ffe0ff */
[----:B------:R-:W-:Y:S01]  /*af40*/  @!PT LDS RZ, [RZ] ;  /* 0x00000000fffff984 */ /* 0x000fe20000000800 */
[----:B------:R-:W-:Y:S01]  /*af50*/  @!PT LDS RZ, [RZ] ;  /* 0x00000000fffff984 */ /* 0x000fe20000000800 */
[----:B------:R-:W-:Y:S01]  /*af60*/  @!PT LDS RZ, [RZ] ;  /* 0x00000000fffff984 */ /* 0x000fe20000000800 */
[----:B------:R1:W-:Y:S08]  /*af70*/  @!P1 LDGSTS.E.BYPASS.LTC128B.128 [R125+0x4800], desc[UR4][R8.64] ;  /* 0x04800000087d9fae */ /* 0x0003f0000b981a04 */
[----:B------:R-:W-:Y:S08]  /*af80*/  @P1 STS.128 [R125+0x4800], RZ ;  /* 0x004800ff7d001388 */ /* 0x000ff00000000c00 */
[----:B------:R2:W-:Y:S08]  /*af90*/  LDSM.16.M88.4 R64, [R0] ;  /* 0x000000000040783b */ /* 0x0005f00000000200 */
[----:B------:R-:W-:Y:S08]  /*afa0*/  LDSM.16.M88.4 R16, [R2+0x1400] ;  /* 0x001400000210783b */ /* 0x000ff00000000200 */
[----:B-1----:R-:W1:Y:S01]  /*afb0*/  LDSM.16.M88.4 R8, [R2+0x1000] ;  /* 0x001000000208783b */ /* 0x002e620000000200 */
[----:B--2---:R-:W-:Y:S07]  /*afc0*/  IADD3 R0, PT, PT, R2, R3, RZ ;  /* 0x0000000302007210 */ /* 0x004fee0007ffe0ff */
[----:B------:R-:W2:Y:S08]  /*afd0*/  LDSM.16.M88.4 R24, [R2+0x1800] ;  /* 0x001800000218783b */ /* 0x000eb00000000200 */
[----:B------:R-:W3:Y:S08]  /*afe0*/  LDSM.16.M88.4 R32, [R2+0x1c00] ;  /* 0x001c00000220783b */ /* 0x000ef00000000200 */
[----:B------:R-:W4:Y:S08]  /*aff0*/  LDSM.16.M88.4 R40, [R2+0x2000] ;  /* 0x002000000228783b */ /* 0x000f300000000200 */
[----:B------:R-:W5:Y:S01]  /*b000*/  LDSM.16.M88.4 R48, [R2+0x2400] ;  /* 0x002400000230783b */ /* 0x000f620000000200 */
[C---:B-1----:R-:W-:Y:S07]  /*b010*/  HMMA.16816.F32.BF16 R4, R64.reuse, R8, RZ ;  /* 0x000000084004723c */ /* 0x042fee00000418ff */
[----:B------:R-:W0:Y:S08]  /*b020*/  LDGDEPBAR ;  /* 0x00000000000079af */ /* 0x000e300000000000 */
[----:B------:R-:W1:Y:S01]  /*b030*/  LDSM.16.M88.4 R56, [R2+0x2800] ;  /* 0x002800000238783b */ /* 0x000e620000000200 */
[C---:B------:R-:W-:Y:S07]  /*b040*/  HMMA.16816.F32.BF16 R8, R64.reuse, R10, RZ ;  /* 0x0000000a4008723c */ /* 0x040fee00000418ff */
[----:B------:R3:W1:Y:S01]  /*b050*/  LDSM.16.M88.4 R88, [R2+0x2c00] ;  /* 0x002c00000258783b */ /* 0x0006620000000200 */
[C---:B------:R-:W-:Y:S07]  /*b060*/  HMMA.16816.F32.BF16 R12, R64.reuse, R16, RZ ;  /* 0x00000010400c723c */ /* 0x040fee00000418ff */
[----:B------:R-:W-:Y:S01]  /*b070*/  LDSM.16.M88.4 R92, [R92] ;  /* 0x000000005c5c783b */ /* 0x000fe20000000200 */
[C---:B------:R-:W-:Y:S08]  /*b080*/  HMMA.16816.F32.BF16 R16, R64.reuse, R18, RZ ;  /* 0x000000124010723c */ /* 0x040ff000000418ff */
[C---:B--2---:R-:W-:Y:S01]  /*b090*/  HMMA.16816.F32.BF16 R20, R64.reuse, R24, RZ ;  /* 0x000000184014723c */ /* 0x044fe200000418ff */
[----:B---3--:R-:W2:Y:S07]  /*b0a0*/  LD.E R2, desc[UR4][R84.64+0x18c] ;  /* 0x00018c0454027980 */ /* 0x008eae000c101900 */
[C---:B------:R-:W-:Y:S08]  /*b0b0*/  HMMA.16816.F32.BF16 R24, R64.reuse, R26, RZ ;  /* 0x0000001a4018723c */ /* 0x040ff000000418ff */
[C---:B------:R-:W-:Y:S08]  /*b0c0*/  HMMA.16816.F32.BF16 R28, R64.reuse, R32, RZ ;  /* 0x00000020401c723c */ /* 0x040ff000000418ff */
        /* <DEDUP_REMOVED lines=21> */
[----:B------:R-:W1:Y:S02]  /*b220*/  LDSM.16.M88.4 R88, [R0+0x2000] ;  /* 0x002000000058783b */ /* 0x000e640000000200 */
[-C--:B--2---:R-:W-:Y:S01]  /*b230*/  FMUL.FTZ R5, R5, R2.reuse ;  /* 0x0000000205057220 */ /* 0x084fe20000410000 */
        /* <DEDUP_REMOVED lines=10> */
[-C--:B------:R-:W-:Y:S03]  /*b2e0*/  FMUL.FTZ R12, R12, R2.reuse ;  /* 0x000000020c0c7220 */ /* 0x080fe60000410000 */
        /* <DEDUP_REMOVED lines=9> */
[C---:B-1----:R-:W-:Y:S03]  /*b380*/  HMMA.16816.F32.BF16 R36, R92.reuse, R88, R36 ;  /* 0x000000585c24723c */ /* 0x042fe60000041824 */
[-C--:B--2---:R-:W-:Y:S01]  /*b390*/  FMUL.FTZ R5, R11, R2.reuse ;  /* 0x000000020b057220 */ /* 0x084fe20000410000 */
[-C--:B------:R-:W-:Y:S01]  /*b3a0*/  FMUL.FTZ R25, R25, R2.reuse ;  /* 0x0000000219197220 */ /* 0x080fe20000410000 */
[-C--:B------:R-:W-:Y:S01]  /*b3b0*/  FMUL.FTZ R26, R26, R2.reuse ;  /* 0x000000021a1a7220 */ /* 0x080fe20000410000 */
[-C--:B------:R-:W-:Y:S03]  /*b3c0*/  FMUL.FTZ R27, R27, R2.reuse ;  /* 0x000000021b1b7220 */ /* 0x080fe60000410000 */
[----:B------:R-:W1:Y:S01]  /*b3d0*/  MUFU.TANH R154, R20 ;  /* 0x00000014009a7308 */ /* 0x000e620000002400 */
[C---:B------:R-:W-:Y:S01]  /*b3e0*/  HMMA.16816.F32.BF16 R40, R92.reuse, R90, R40 ;  /* 0x0000005a5c28723c */ /* 0x040fe20000041828 */
[----:B------:R-:W2:Y:S02]  /*b3f0*/  LDSM.16.M88.4 R88, [R0+0x2400] ;  /* 0x002400000058783b */ /* 0x000ea40000000200 */
[-C--:B----4-:R-:W-:Y:S01]  /*b400*/  FMUL.FTZ R6, R10, R2.reuse ;  /* 0x000000020a067220 */ /* 0x090fe20000410000 */
[-C--:B------:R-:W-:Y:S01]  /*b410*/  FMUL.FTZ R28, R28, R2.reuse ;  /* 0x000000021c1c7220 */ /* 0x080fe20000410000 */
[-C--:B------:R-:W-:Y:S01]  /*b420*/  FMUL.FTZ R29, R29, R2.reuse ;  /* 0x000000021d1d7220 */ /* 0x080fe20000410000 */
[-C--:B------:R-:W-:Y:S03]  /*b430*/  FMUL.FTZ R30, R30, R2.reuse ;  /* 0x000000021e1e7220 */ /* 0x080fe60000410000 */
[----:B------:R-:W4:Y:S01]  /*b440*/  MUFU.TANH R153, R21 ;  /* 0x0000001500997308 */ /* 0x000f220000002400 */
[-C--:B-----5:R-:W-:Y:S01]  /*b450*/  FMUL.FTZ R7, R9, R2.reuse ;  /* 0x0000000209077220 */ /* 0x0a0fe20000410000 */
        /* <DEDUP_REMOVED lines=13> */
[----:B------:R5:W1:Y:S10]  /*b530*/  MUFU.TANH R137, R38 ;  /* 0x0000002600897308 */ /* 0x000a740000002400 */
[----:B------:R-:W1:Y:S10]  /*b540*/  MUFU.TANH R152, R22 ;  /* 0x0000001600987308 */ /* 0x000e740000002400 */
[----:B------:R-:W1:Y:S01]  /*b550*/  MUFU.TANH R151, R23 ;  /* 0x0000001700977308 */ /* 0x000e620000002400 */
[C---:B--2---:R-:W-:Y:S09]  /*b560*/  HMMA.16816.F32.BF16 R44, R92.reuse, R88, R44 ;  /* 0x000000585c2c723c */ /* 0x044ff2000004182c */
[----:B------:R2:W1:Y:S01]  /*b570*/  MUFU.TANH R138, R37 ;  /* 0x00000025008a7308 */ /* 0x0004620000002400 */
[C---:B------:R-:W-:Y:S01]  /*b580*/  HMMA.16816.F32.BF16 R48, R92.reuse, R90, R48 ;  /* 0x0000005a5c30723c */ /* 0x040fe20000041830 */
[----:B------:R-:W3:Y:S08]  /*b590*/  LDSM.16.M88.4 R88, [R0+0x2800] ;  /* 0x002800000058783b */ /* 0x000ef00000000200 */
[----:B------:R4:W1:Y:S01]  /*b5a0*/  MUFU.TANH R141, R39 ;  /* 0x00000027008d7308 */ /* 0x0008620000002400 */
[-C--:B------:R-:W-:Y:S01]  /*b5b0*/  FMUL.FTZ R45, R45, R2.reuse ;  /* 0x000000022d2d7220 */ /* 0x080fe20000410000 */
[-C--:B-----5:R-:W-:Y:S01]  /*b5c0*/  FMUL.FTZ R38, R47, R2.reuse ;  /* 0x000000022f267220 */ /* 0x0a0fe20000410000 */
[-C--:B------:R-:W-:Y:S07]  /*b5d0*/  FMUL.FTZ R44, R44, R2.reuse ;  /* 0x000000022c2c7220 */ /* 0x080fee0000410000 */
[----:B------:R-:W1:Y:S01]  /*b5e0*/  MUFU.TANH R129, R42 ;  /* 0x0000002a00817308 */ /* 0x000e620000002400 */
[-C--:B--2---:R-:W-:Y:S01]  /*b5f0*/  FMUL.FTZ R37, R46, R2.reuse ;  /* 0x000000022e257220 */ /* 0x084fe20000410000 */
[-C--:B------:R-:W-:Y:S01]  /*b600*/  FMUL.FTZ R49, R49, R2.reuse ;  /* 0x0000000231317220 */ /* 0x080fe20000410000 */
[-C--:B------:R-:W-:Y:S01]  /*b610*/  FMUL.FTZ R50, R50, R2.reuse ;  /* 0x0000000232327220 */ /* 0x080fe20000410000 */
[-C--:B------:R-:W-:Y:S06]  /*b620*/  FMUL.FTZ R51, R51, R2.reuse ;  /* 0x0000000233337220 */ /* 0x080fec0000410000 */
[----:B------:R-:W2:Y:S01]  /*b630*/  MUFU.TANH R130, R43 ;  /* 0x0000002b00827308 */ /* 0x000ea20000002400 */
[-C--:B------:R-:W-:Y:S01]  /*b640*/  FMUL.FTZ R36, R48, R2.reuse ;  /* 0x0000000230247220 */ /* 0x080fe20000410000 */
[-C--:B----4-:R-:W-:Y:S08]  /*b650*/  FMUL.FTZ R39, R41, R2.reuse ;  /* 0x0000000229277220 */ /* 0x090ff00000410000 */
[----:B------:R-:W4:Y:S10]  /*b660*/  MUFU.TANH R132, R45 ;  /* 0x0000002d00847308 */ /* 0x000f340000002400 */
[----:B------:R5:W1:Y:S01]  /*b670*/  MUFU.TANH R127, R49 ;  /* 0x00000031007f7308 */ /* 0x000a620000002400 */
[C---:B---3--:R-:W-:Y:S09]  /*b680*/  HMMA.16816.F32.BF16 R52, R92.reuse, R88, R52 ;  /* 0x000000585c34723c */ /* 0x048ff20000041834 */
[----:B------:R3:W1:Y:S01]  /*b690*/  MUFU.TANH R128, R50 ;  /* 0x0000003200807308 */ /* 0x0006620000002400 */
[C---:B------:R-:W-:Y:S01]  /*b6a0*/  HMMA.16816.F32.BF16 R56, R92.reuse, R90, R56 ;  /* 0x0000005a5c38723c */ /* 0x040fe20000041838 */
[----:B------:R-:W2:Y:S01]  /*b6b0*/  LDSM.16.M88.4 R88, [R0+0x2c00] ;  /* 0x002c00000058783b */ /* 0x000ea20000000200 */
[----:B------:R-:W-:Y:S07]  /*b6c0*/  DEPBAR.LE SB0, 0x0 ;  /* 0x000080000000791a */ /* 0x000fee0000000000 */
[----:B------:R4:W1:Y:S10]  /*b6d0*/  MUFU.TANH R126, R51 ;  /* 0x00000033007e7308 */ /* 0x0008740000002400 */
[----:B------:R-:W1:Y:S01]  /*b6e0*/  MUFU.TANH R163, R4 ;  /* 0x0000000400a37308 */ /* 0x000e620000002400 */
[----:B------:R-:W-:Y:S01]  /*b6f0*/  BAR.SYNC.DEFER_BLOCKING 0x0 ;  /* 0x0000000000007b1d */ /* 0x000fe20000010000 */
[-C--:B------:R-:W-:Y:S01]  /*b700*/  FMUL.FTZ R52, R52, R2.reuse ;  /* 0x0000000234347220 */ /* 0x080fe20000410000 */
[-C--:B------:R-:W-:Y:S01]  /*b710*/  FMUL.FTZ R53, R53, R2.reuse ;  /* 0x0000000235357220 */ /* 0x080fe20000410000 */
[-C--:B-----5:R-:W-:Y:S01]  /*b720*/  FMUL.FTZ R49, R57, R2.reuse ;  /* 0x0000000239317220 */ /* 0x0a0fe20000410000 */
[-C--:B---3--:R-:W-:Y:S01]  /*b730*/  FMUL.FTZ R50, R58, R2.reuse ;  /* 0x000000023a327220 */ /* 0x088fe20000410000 */
[-C--:B------:R-:W-:Y:S04]  /*b740*/  FMUL.FTZ R48, R59, R2.reuse ;  /* 0x000000023b307220 */ /* 0x080fe80000410000 */
[----:B------:R-:W3:Y:S01]  /*b750*/  MUFU.TANH R8, R8 ;  /* 0x0000000800087308 */ /* 0x000ee20000002400 */
[-C--:B----4-:R-:W-:Y:S09]  /*b760*/  FMUL.FTZ R51, R56, R2.reuse ;  /* 0x0000000238337220 */ /* 0x090ff20000410000 */
[----:B------:R-:W4:Y:S10]  /*b770*/  MUFU.TANH R7, R7 ;  /* 0x0000000700077308 */ /* 0x000f340000002400 */
[----:B------:R-:W1:Y:S01]  /*b780*/  MUFU.TANH R6, R6 ;  /* 0x0000000600067308 */ /* 0x000e620000002400 */
[C---:B--2---:R-:W-:Y:S09]  /*b790*/  HMMA.16816.F32.BF16 R60, R92.reuse, R88, R60 ;  /* 0x000000585c3c723c */ /* 0x044ff2000004183c */
[----:B------:R2:W1:Y:S01]  /*b7a0*/  MUFU.TANH R89, R52 ;  /* 0x0000003400597308 */ /* 0x0004620000002400 */
[----:B------:R-:W-:Y:S09]  /*b7b0*/  HMMA.16816.F32.BF16 R64, R92, R90, R64 ;  /* 0x0000005a5c40723c */ /* 0x000ff20000041840 */
[----:B------:R5:W1:Y:S01]  /*b7c0*/  MUFU.TANH R88, R53 ;  /* 0x0000003500587308 */ /* 0x000a620000002400 */
[-C--:B------:R-:W-:Y:S01]  /*b7d0*/  FMUL.FTZ R45, R60, R2.reuse ;  /* 0x000000023c2d7220 */ /* 0x080fe20000410000 */
[-C--:B------:R-:W-:Y:S08]  /*b7e0*/  FMUL.FTZ R47, R61, R2.reuse ;  /* 0x000000023d2f7220 */ /* 0x080ff00000410000 */
[----:B------:R-:W1:Y:S01]  /*b7f0*/  MUFU.TANH R5, R5 ;  /* 0x0000000500057308 */ /* 0x000e620000002400 */
[-C--:B--2---:R-:W-:Y:S01]  /*b800*/  FMUL.FTZ R52, R54, R2.reuse ;  /* 0x0000000236347220 */ /* 0x084fe20000410000 */
[-C--:B------:R-:W-:Y:S01]  /*b810*/  FMUL.FTZ R23, R62, R2.reuse ;  /* 0x000000023e177220 */ /* 0x080fe20000410000 */
[-C--:B------:R-:W-:Y:S01]  /*b820*/  FMUL.FTZ R22, R63, R2.reuse ;  /* 0x000000023f167220 */ /* 0x080fe20000410000 */
[-C--:B------:R-:W-:Y:S01]  /*b830*/  FMUL.FTZ R42, R64, R2.reuse ;  /* 0x00000002402a7220 */ /* 0x080fe20000410000 */
[-C--:B------:R-:W-:Y:S05]  /*b840*/  FMUL.FTZ R43, R65, R2.reuse ;  /* 0x00000002412b7220 */ /* 0x080fea0000410000 */
[----:B------:R2:W1:Y:S01]  /*b850*/  MUFU.TANH R159, R12 ;  /* 0x0000000c009f7308 */ /* 0x0004620000002400 */
[-C--:B-----5:R-:W-:Y:S01]  /*b860*/  FMUL.FTZ R53, R55, R2.reuse ;  /* 0x0000000237357220 */ /* 0x0a0fe20000410000 */
[-C--:B------:R-:W-:Y:S01]  /*b870*/  FMUL.FTZ R21, R66, R2.reuse ;  /* 0x0000000242157220 */ /* 0x080fe20000410000 */
[----:B------:R-:W-:Y:S07]  /*b880*/  FMUL.FTZ R20, R67, R2 ;  /* 0x0000000243147220 */ /* 0x000fee0000410000 */
        /* <DEDUP_REMOVED lines=57> */
[-C--:B--2---:R-:W-:Y:S02]  /*bc20*/  IABS R4, R12.reuse ;  /* 0x0000000c00047213 */ /* 0x084fe40000000000 */
[----:B------:R-:W-:Y:S02]  /*bc30*/  LOP3.LUT R2, R2, R12, RZ, 0x3c, !PT ;  /* 0x0000000c02027212 */ /* 0x000fe400078e3cff */
[----:B------:R-:W2:Y:S10]  /*bc40*/  I2F.RP R10, R4 ;  /* 0x00000004000a7306 */ /* 0x000eb40000209400 */
[----:B--2---:R-:W2:Y:S02]  /*bc50*/  MUFU.RCP R10, R10 ;  /* 0x0000000a000a7308 */ /* 0x004ea40000001000 */
[----:B--2---:R-:W-:Y:S08]  /*bc60*/  VIADD R10, R10, 0xffffffe ;  /* 0x0ffffffe0a0a7836 */ /* 0x004ff00000000000 */
[----:B------:R-:W2:Y:S02]  /*bc70*/  F2I.FTZ.U32.TRUNC.NTZ R11, R10 ;  /* 0x0000000a000b7305 */ /* 0x000ea4000021f000 */
[--C-:B--2---:R-:W-:Y:S01]  /*bc80*/  IMAD.MOV R3, RZ, RZ, -R11.reuse ;  /* 0x000000ffff037224 */ /* 0x104fe200078e0a0b */
[----:B------:R-:W-:Y:S03]  /*bc90*/  MOV R10, RZ ;  /* 0x000000ff000a7202 */ /* 0x000fe60000000f00 */
[----:B------:R-:W-:Y:S04]  /*bca0*/  IMAD R3, R3, R4, RZ ;  /* 0x0000000403037224 */ /* 0x000fe800078e02ff */
[----:B------:R-:W-:Y:S01]  /*bcb0*/  IMAD.HI.U32 R11, R11, R3, R10 ;  /* 0x000000030b0b7227 */ /* 0x000fe200078e000a */
[----:B------:R-:W-:Y:S05]  /*bcc0*/  IABS R3, R12 ;  /* 0x0000000c00037213 */ /* 0x000fea0000000000 */
[----:B------:R-:W-:Y:S02]  /*bcd0*/  IMAD.MOV R3, RZ, RZ, -R3 ;  /* 0x000000ffff037224 */ /* 0x000fe400078e0a03 */
[----:B------:R-:W-:Y:S04]  /*bce0*/  IMAD.HI.U32 R10, R11, R0, RZ ;  /* 0x000000000b0a7227 */ /* 0x000fe800078e00ff */
[----:B------:R-:W-:Y:S05]  /*bcf0*/  IMAD R0, R10, R3, R0 ;  /* 0x000000030a007224 */ /* 0x000fea00078e0200 */
        /* <DEDUP_REMOVED lines=9> */
[C---:B------:R-:W-:Y:S01]  /*bd90*/  IMAD R0, R11.reuse, R3, R0 ;  /* 0x000000030b007224 */ /* 0x040fe200078e0200 */
[----:B------:R-:W-:Y:S01]  /*bda0*/  LOP3.LUT R3, RZ, R12, RZ, 0x33, !PT ;  /* 0x0000000cff037212 */ /* 0x000fe200078e33ff */
[----:B------:R-:W-:Y:S03]  /*bdb0*/  @P6 VIADD R10, R10, 0x1 ;  /* 0x000000010a0a6836 */ /* 0x000fe60000000000 */
[----:B------:R-:W-:Y:S11]  /*bdc0*/  ISETP.GT.U32.AND P3, PT, R4, R0, PT ;  /* 0x000000000400720c */ /* 0x000ff60003f64070 */
[----:B------:R-:W-:Y:S02]  /*bdd0*/  @!UPT UIADD3 URZ, UPT, UPT, URZ, URZ, URZ ;  /* 0x000000fffffff290 */ /* 0x000fe4000fffe0ff */
[-C--:B------:R-:W-:Y:S01]  /*bde0*/  @!P3 IADD3 R0, PT, PT, R0, -R4.reuse, RZ ;  /* 0x800000040000b210 */ /* 0x080fe20007ffe0ff */
[----:B------:R-:W-:Y:S01]  /*bdf0*/  @!P3 VIADD R11, R11, 0x1 ;  /* 0x000000010b0bb836 */ /* 0x000fe20000000000 */
[----:B------:R-:W-:Y:S02]  /*be00*/  ISETP.GE.AND P3, PT, R9, RZ, PT ;  /* 0x000000ff0900720c */ /* 0x000fe40003f66270 */
[----:B------:R-:W-:Y:S11]  /*be10*/  ISETP.GE.U32.AND P5, PT, R0, R4, PT ;  /* 0x000000040000720c */ /* 0x000ff60003fa6070 */
[----:B------:R-:W-:Y:S02]  /*be20*/  @!UPT UIADD3 URZ, UPT, UPT, URZ, URZ, URZ ;  /* 0x000000fffffff290 */ /* 0x000fe4000fffe0ff */
[----:B------:R-:W-:Y:S01]  /*be30*/  @P5 VIADD R11, R11, 0x1 ;  /* 0x000000010b0b5836 */ /* 0x000fe20000000000 */
[----:B------:R-:W-:Y:S03]  /*be40*/  ISETP.GE.AND P5, PT, R2, RZ, PT ;  /* 0x000000ff0200720c */ /* 0x000fe60003fa6270 */
[----:B------:R-:W-:Y:S05]  /*be50*/  @!P3 IMAD.MOV R11, RZ, RZ, -R11 ;  /* 0x000000ffff0bb224 */ /* 0x000fea00078e0a0b */
[C---:B------:R-:W-:Y:S04]  /*be60*/  SEL R4, R3.reuse, R11, !P4 ;  /* 0x0000000b03047207 */ /* 0x040fe80006000000 */
[----:B------:R-:W-:Y:S02]  /*be70*/  LEA R14, P3, R4, R118, 0x2 ;  /* 0x00000076040e7211 */ /* 0x000fe400078610ff */
[----:B------:R-:W-:Y:S02]  /*be80*/  @!P5 IADD3 R10, PT, PT, -R10, RZ, RZ ;  /* 0x000000ff0a0ad210 */ /* 0x000fe40007ffe1ff */
[-C--:B------:R-:W-:Y:S02]  /*be90*/  LEA.HI.X.SX32 R15, R4, R119.reuse, 0x2, P3 ;  /* 0x00000077040f7211 */ /* 0x080fe400018f16ff */
[----:B------:R-:W-:Y:S02]  /*bea0*/  SEL R3, R3, R10, !P4 ;  /* 0x0000000a03037207 */ /* 0x000fe40006000000 */
[----:B------:R-:W2:Y:S02]  /*beb0*/  LD.E.64 R10, desc[UR4][R84.64+0x38] ;  /* 0x00003804540a7980 */ /* 0x000ea4000c101b00 */
[C---:B------:R-:W-:Y:S04]  /*bec0*/  LEA R18, P3, R3.reuse, R118, 0x2 ;  /* 0x0000007603127211 */ /* 0x040fe800078610ff */
[----:B------:R-:W3:Y:S01]  /*bed0*/  LD.E R2, desc[UR4][R14.64] ;  /* 0x000000040e027980 */ /* 0x000ee2000c101900 */
[C---:B------:R-:W-:Y:S01]  /*bee0*/  LEA.HI.X.SX32 R19, R3.reuse, R119, 0x2, P3 ;  /* 0x0000007703137211 */ /* 0x040fe200018f16ff */
[----:B------:R-:W-:Y:S04]  /*bef0*/  IMAD.IADD R3, R3, 0x1, -R4 ;  /* 0x0000000103037824 */ /* 0x000fe800078e0a04 */
[----:B------:R-:W-:Y:S01]  /*bf00*/  IMAD R12, R12, R3, -0x80 ;  /* 0xffffff800c0c7424 */ /* 0x000fe200078e0203 */
[----:B------:R-:W3:Y:S04]  /*bf10*/  LD.E R0, desc[UR4][R18.64] ;  /* 0x0000000412007980 */ /* 0x000ee8000c101900 */
[----:B------:R-:W-:Y:S01]  /*bf20*/  SHF.R.S32.HI R4, RZ, 0x1f, R12 ;  /* 0x0000001fff047819 */ /* 0x000fe2000001140c */
[----:B------:R-:W4:Y:S01]  /*bf30*/  LD.E.64 R14, desc[UR4][R84.64+0x20] ;  /* 0x00002004540e7980 */ /* 0x000f22000c101b00 */
[----:B--2---:R-:W-:Y:S04]  /*bf40*/  IMAD R3, R11, R12, RZ ;  /* 0x0000000c0b037224 */ /* 0x004fe800078e02ff */
[C---:B------:R-:W-:Y:S02]  /*bf50*/  IMAD R3, R10.reuse, R4, R3 ;  /* 0x000000040a037224 */ /* 0x040fe400078e0203 */
[----:B------:R-:W-:Y:S05]  /*bf60*/  IMAD.WIDE.U32 R10, R10, R12, RZ ;  /* 0x0000000c0a0a7225 */ /* 0x000fea00078e00ff */
        /* <DEDUP_REMOVED lines=9> */
.L_x_6605:
[----:B------:R-:W-:Y:S05]  /*c000*/  BSYNC.RECONVERGENT B0 ;  /* 0x0000000000007941 */ /* 0x000fea0003800200 */
.L_x_6604:
[----:B------:R-:W-:Y:S01]  /*c010*/  @!P1 IMAD.MOV.U32 R10, RZ, RZ, R107 ;  /* 0x000000ffff0a9224 */ /* 0x000fe200078e006b */
[CC--:B------:R-:W-:Y:S01]  /*c020*/  @!P1 LEA R12, P6, R102.reuse, R107.reuse, 0x6 ;  /* 0x0000006b660c9211 */ /* 0x0c0fe200078c30ff */
[----:B------:R-:W-:Y:S01]  /*c030*/  @!P1 IMAD.MOV.U32 R11, RZ, RZ, R106 ;  /* 0x000000ffff0b9224 */ /* 0x000fe200078e006a */
[C-C-:B------:R-:W-:Y:S01]  /*c040*/  @!P1 SHF.L.U64.HI R4, R102.reuse, 0x6, R103.reuse ;  /* 0x0000000666049819 */ /* 0x140fe20000010267 */
[C---:B------:R-:W-:Y:S01]  /*c050*/  @!P1 IMAD.SHL.U32 R3, R102.reuse, 0x40, RZ ;  /* 0x0000004066039824 */ /* 0x040fe200078e00ff */
[CC--:B------:R-:W-:Y:S01]  /*c060*/  @!P1 LEA.HI.X R13, R102.reuse, R106.reuse, R103, 0x6, P6 ;  /* 0x0000006a660d9211 */ /* 0x0c0fe200030f3467 */
[----:B------:R-:W-:Y:S01]  /*c070*/  @!P1 IMAD.SHL.U32 R9, R102, 0x40, RZ ;  /* 0x0000004066099824 */ /* 0x000fe200078e00ff */
[----:B------:R-:W-:Y:S01]  /*c080*/  @!PT LDS RZ, [RZ] ;  /* 0x00000000fffff984 */ /* 0x000fe20000000800 */
[----:B------:R-:W-:Y:S01]  /*c090*/  @!PT LDS RZ, [RZ] ;  /* 0x00000000fffff984 */ /* 0x000fe20000000800 */
[----:B------:R-:W-:Y:S01]  /*c0a0*/  @!PT LDS RZ, [RZ] ;  /* 0x00000000fffff984 */ /* 0x000fe20000000800 */
[----:B------:R2:W-:Y:S02]  /*c0b0*/  @!P1 LDGSTS.E.BYPASS.LTC128B.128 [R125+0x1000], desc[UR4][R10.64] ;  /* 0x010000000a7d9fae */ /* 0x0005e4000b981a04 */
[-C--:B------:R-:W-:Y:S02]  /*c0c0*/  @!P1 IADD3 R2, P4, P3, R3, R107.reuse, R3 ;  /* 0x0000006b03029210 */ /* 0x080fe40007b9e003 */
[----:B------:R3:W-:Y:S02]  /*c0d0*/  @P1 STS.128 [R125+0x1000], RZ ;  /* 0x001000ff7d001388 */ /* 0x0007e40000000c00 */
[-CC-:B------:R-:W-:Y:S02]  /*c0e0*/  @!P1 IADD3.X R0, PT, PT, R4, R106.reuse, R4.reuse, P4, P3 ;  /* 0x0000006a04009210 */ /* 0x180fe400027e6404 */
[----:B------:R-:W-:Y:S01]  /*c0f0*/  @!PT LDS RZ, [RZ] ;  /* 0x00000000fffff984 */ /* 0x000fe20000000800 */
[----:B------:R-:W-:Y:S01]  /*c100*/  @!PT LDS RZ, [RZ] ;  /* 0x00000000fffff984 */ /* 0x000fe20000000800 */
[----:B------:R-:W-:Y:S01]  /*c110*/  @!PT LDS RZ, [RZ] ;  /* 0x00000000fffff984 */ /* 0x000fe20000000800 */
[----:B------:R3:W-:Y:S01]  /*c120*/  @!P1 LDGSTS.E.BYPASS.LTC128B.128 [R125+0x1800], desc[UR4][R12.64] ;  /* 0x018000000c7d9fae */ /* 0x0007e2000b981a04 */
[----:B------:R-:W-:Y:S02]  /*c130*/  @!P1 IADD3 R14, P5, P4, R9, R107, R9 ;  /* 0x0000006b090e9210 */ /* 0x000fe40007cbe009 */
[----:B------:R-:W-:Y:S01]  /*c140*/  @!P1 IADD3 R2, P3, PT, R2, R3, RZ ;  /* 0x0000000302029210 */ /* 0x000fe20007f7e0ff */
[----:B------:R3:W-:Y:S04]  /*c150*/  @P1 STS.128 [R125+0x1800], RZ ;  /* 0x001800ff7d001388 */ /* 0x0007e80000000c00 */
[----:B------:R-:W-:Y:S01]  /*c160*/  @!P1 IMAD.X R3, R0, 0x1, R4, P3 ;  /* 0x0000000100039824 */ /* 0x000fe200018e0604 */
[----:B--2---:R-:W-:Y:S04]  /*c170*/  @!P1 SHF.L.U64.HI R10, R102, 0x6, R103 ;  /* 0x00000006660a9819 */ /* 0x004fe80000010267 */
[----:B------:R-:W-:Y:S05]  /*c180*/  @!P1 IADD3.X R15, PT, PT, R10, R106, R10, P5, P4 ;  /* 0x0000006a0a0f9210 */ /* 0x000fea0002fe840a */
        /* <DEDUP_REMOVED lines=11> */
.L_x_6603:
[----:B------:R-:W-:Y:S05]  /*c240*/  BSYNC.RECONVERGENT B1 ;  /* 0x0000000000017941 */ /* 0x000fea0003800200 */
.L_x_6602:
[----:B---3--:R-:W2:Y:S01]  /*c250*/  LD.E R3, desc[UR4][R84.64+0xdc] ;  /* 0x0000dc0454037980 */ /* 0x008ea2000c101900 */
        /* <DEDUP_REMOVED lines=18> */
[----:B------:R-:W-:Y:S02]  /*c380*/  LEA R40, R40, UR6, 0x1 ;  /* 0x0000000628287c11 */ /* 0x000fe4000f8e08ff */
[----:B------:R-:W-:Y:S02]  /*c390*/  FMNMX3.FTZ R4, R4, R133, R39, !PT ;  /* 0x0000008504047276 */ /* 0x000fe40007810027 */
        /* <DEDUP_REMOVED lines=16> */
[----:B------:R-:W-:Y:S04]  /*c4a0*/  FMNMX3.FTZ R0, R0, R23, R22, !PT ;  /* 0x0000001700007276 */ /* 0x000fe80007810016 */
[----:B------:R-:W-:Y:S05]  /*c4b0*/  FMNMX3.FTZ R0, R0, R21, R20, !PT ;  /* 0x0000001500007276 */ /* 0x000fea0007810014 */
[----:B------:R-:W3:Y:S01]  /*c4c0*/  SHFL.BFLY PT, R2, R0, 0x2, 0x1f ;  /* 0x0c401f0000027f89 */ /* 0x000ee200000e0000 */
[----:B-1----:R-:W-:Y:S07]  /*c4d0*/  FMNMX.FTZ R9, R4, R9, !PT ;  /* 0x0000000904097209 */ /* 0x002fee0007810000 */
[----:B------:R-:W-:Y:S01]  /*c4e0*/  SHFL.BFLY PT, R4, R9, 0x1, 0x1f ;  /* 0x0c201f0009047f89 */ /* 0x000fe200000e0000 */
[----:B---3--:R-:W-:Y:S07]  /*c4f0*/  FMNMX.FTZ R2, R0, R2, !PT ;  /* 0x0000000200027209 */ /* 0x008fee0007810000 */
[----:B------:R-:W1:Y:S02]  /*c500*/  SHFL.BFLY PT, R0, R2, 0x1, 0x1f ;  /* 0x0c201f0002007f89 */ /* 0x000e6400000e0000 */
[----:B-1----:R-:W-:Y:S02]  /*c510*/  FMNMX.FTZ R0, R2, R0, !PT ;  /* 0x0000000002007209 */ /* 0x002fe40007810000 */
[----:B------:R-:W-:Y:S03]  /*c520*/  FMNMX.FTZ R2, R9, R4, !PT ;  /* 0x0000000409027209 */ /* 0x000fe60007810000 */
[----:B------:R-:W-:Y:S01]  /*c530*/  FADD.FTZ R24, -R0, R87 ;  /* 0x0000005700187221 */ /* 0x000fe20000010100 */
[C---:B------:R-:W-:Y:S01]  /*c540*/  FSETP.NEU.FTZ.AND P1, PT, R2.reuse, -INF , PT ;  /* 0xff8000000200780b */ /* 0x040fe20003f3d000 */
[----:B------:R-:W-:Y:S01]  /*c550*/  FADD.FTZ R4, -R2, R86 ;  /* 0x0000005602047221 */ /* 0x000fe20000010100 */
[C---:B--2---:R-:W-:Y:S01]  /*c560*/  FMUL.FTZ R46, R3.reuse, R2 ;  /* 0x00000002032e7220 */ /* 0x044fe20000410000 */
[C---:B------:R-:W-:Y:S02]  /*c570*/  FMUL.FTZ R44, R3.reuse, R0 ;  /* 0x00000000032c7220 */ /* 0x040fe40000410000 */
[C---:B------:R-:W-:Y:S01]  /*c580*/  FMUL.FTZ R4, R3.reuse, R4 ;  /* 0x0000000403047220 */ /* 0x040fe20000410000 */
[----:B------:R-:W-:Y:S01]  /*c590*/  FMUL.FTZ R24, R3, R24 ;  /* 0x0000001803187220 */ /* 0x000fe20000410000 */
[----:B------:R-:W-:Y:S02]  /*c5a0*/  FSEL R46, R46, RZ, P1 ;  /* 0x000000ff2e2e7208 */ /* 0x000fe40000800000 */
[----:B------:R-:W1:Y:S01]  /*c5b0*/  MUFU.EX2 R25, R4 ;  /* 0x0000000400197308 */ /* 0x000e620000000800 */
[----:B------:R-:W-:Y:S02]  /*c5c0*/  FSETP.NEU.FTZ.AND P1, PT, R0, -INF , PT ;  /* 0xff8000000000780b */ /* 0x000fe40003f3d000 */
[-CC-:B------:R-:W-:Y:S02]  /*c5d0*/  FFMA.FTZ R26, R163, R3.reuse, -R46.reuse ;  /* 0x00000003a31a7223 */ /* 0x180fe4000001082e */
[----:B------:R-:W-:Y:S01]  /*c5e0*/  FSEL R44, R44, RZ, P1 ;  /* 0x000000ff2c2c7208 */ /* 0x000fe20000800000 */
[-CC-:B------:R-:W-:Y:S01]  /*c5f0*/  FFMA.FTZ R54, R162, R3.reuse, -R46.reuse ;  /* 0x00000003a2367223 */ /* 0x180fe2000001082e */
[-CC-:B------:R-:W-:Y:S03]  /*c600*/  FFMA.FTZ R86, R8, R3.reuse, -R46.reuse ;  /* 0x0000000308567223 */ /* 0x180fe6000001082e */
[----:B------:R-:W2:Y:S01]  /*c610*/  MUFU.EX2 R24, R24 ;  /* 0x0000001800187308 */ /* 0x000ea20000000800 */
        /* <DEDUP_REMOVED lines=8> */
[----:B-1----:R-:W-:Y:S01]  /*c6a0*/  FMUL.FTZ R4, R25, R80 ;  /* 0x0000005019047220 */ /* 0x002fe20000410000 */
[----:B------:R-:W-:Y:S01]  /*c6b0*/  FFMA.FTZ R80, R39, R3, -R46 ;  /* 0x0000000327507223 */ /* 0x000fe2000001082e */
[C---:B------:R-:W-:Y:S01]  /*c6c0*/  FMUL.FTZ R5, R25.reuse, R81 ;  /* 0x0000005119057220 */ /* 0x040fe20000410000 */
[C---:B------:R-:W-:Y:S01]  /*c6d0*/  FMUL.FTZ R8, R25.reuse, R76 ;  /* 0x0000004c19087220 */ /* 0x040fe20000410000 */
[C---:B------:R-:W-:Y:S01]  /*c6e0*/  FMUL.FTZ R9, R25.reuse, R77 ;  /* 0x0000004d19097220 */ /* 0x040fe20000410000 */
[----:B------:R-:W-:Y:S01]  /*c6f0*/  FMUL.FTZ R17, R25, R69 ;  /* 0x0000004519117220 */ /* 0x000fe20000410000 */
[--C-:B------:R-:W-:Y:S03]  /*c700*/  FFMA.FTZ R100, R157, R3, -R44.reuse ;  /* 0x000000039d647223 */ /* 0x100fe6000001082c */
[----:B------:R-:W1:Y:S01]  /*c710*/  MUFU.EX2 R54, R54 ;  /* 0x0000003600367308 */ /* 0x000e620000000800 */
[C---:B--2---:R-:W-:Y:S01]  /*c720*/  FMUL.FTZ R6, R24.reuse, R82 ;  /* 0x0000005218067220 */ /* 0x044fe20000410000 */
[C---:B------:R-:W-:Y:S01]  /*c730*/  FMUL.FTZ R7, R24.reuse, R83 ;  /* 0x0000005318077220 */ /* 0x040fe20000410000 */
[C---:B------:R-:W-:Y:S01]  /*c740*/  FMUL.FTZ R10, R24.reuse, R78 ;  /* 0x0000004e180a7220 */ /* 0x040fe20000410000 */
[C---:B------:R-:W-:Y:S01]  /*c750*/  FMUL.FTZ R11, R24.reuse, R79 ;  /* 0x0000004f180b7220 */ /* 0x040fe20000410000 */
[C---:B------:R-:W-:Y:S01]  /*c760*/  FMUL.FTZ R18, R24.reuse, R70 ;  /* 0x0000004618127220 */ /* 0x040fe20000410000 */
[----:B------:R-:W-:Y:S01]  /*c770*/  FMUL.FTZ R19, R24, R71 ;  /* 0x0000004718137220 */ /* 0x000fe20000410000 */
        /* <DEDUP_REMOVED lines=21> */
[-CC-:B------:R-:W-:Y:S01]  /*c8d0*/  FFMA.FTZ R58, R16, R3.reuse, -R46.reuse ;  /* 0x00000003103a7223 */ /* 0x180fe2000001082e */
[----:B------:R-:W-:Y:S01]  /*c8e0*/  FMUL.FTZ R16, R25, R68 ;  /* 0x0000004419107220 */ /* 0x000fe20000410000 */
[--C-:B------:R-:W-:Y:S01]  /*c8f0*/  FFMA.FTZ R59, R156, R3, -R46.reuse ;  /* 0x000000039c3b7223 */ /* 0x100fe2000001082e */
[----:B--2---:R-:W-:Y:S03]  /*c900*/  FFMA.FTZ R123, R24, R123, R27 ;  /* 0x0000007b187b7223 */ /* 0x004fe6000001001b */
[----:B------:R-:W1:Y:S01]  /*c910*/  MUFU.EX2 R94, R94 ;  /* 0x0000005e005e7308 */ /* 0x000e620000000800 */
[----:B---3--:R-:W-:Y:S01]  /*c920*/  F2FP.BF16.F32.PACK_AB R29, R55, R27 ;  /* 0x0000001b371d723e */ /* 0x008fe200000010ff */
[-CC-:B------:R-:W-:Y:S01]  /*c930*/  FFMA.FTZ R56, R149, R3.reuse, -R46.reuse ;  /* 0x0000000395387223 */ /* 0x180fe2000001082e */
[----:B------:R-:W-:Y:S01]  /*c940*/  FADD.FTZ R83, R55, R123 ;  /* 0x0000007b37537221 */ /* 0x000fe20000010000 */
        /* <DEDUP_REMOVED lines=21> */
[----:B--2---:R-:W-:Y:S01]  /*caa0*/  FADD.FTZ R83, R90, R83 ;  /* 0x000000535a537221 */ /* 0x004fe20000010000 */
[-CC-:B------:R-:W-:Y:S08]  /*cab0*/  FFMA.FTZ R47, R47, R3.reuse, -R46.reuse ;  /* 0x000000032f2f7223 */ /* 0x180ff0000001082e */
[----:B------:R-:W1:Y:S01]  /*cac0*/  MUFU.EX2 R79, R79 ;  /* 0x0000004f004f7308 */ /* 0x000e620000000800 */
[C---:B---3--:R-:W-:Y:S01]  /*cad0*/  F2FP.BF16.F32.PACK_AB R31, R87.reuse, R90 ;  /* 0x0000005a571f723e */ /* 0x048fe200000010ff */
[----:B------:R-:W-:Y:S01]  /*cae0*/  FADD.FTZ R123, R87, R83 ;  /* 0x00000053577b7221 */ /* 0x000fe20000010000 */
[-C--:B------:R-:W-:Y:S01]  /*caf0*/  FFMA.FTZ R83, R36, R3.reuse, -R46 ;  /* 0x0000000324537223 */ /* 0x080fe2000001082e */
[-C--:B------:R-:W-:Y:S01]  /*cb00*/  FFMA.FTZ R90, R129, R3.reuse, -R44 ;  /* 0x00000003815a7223 */ /* 0x080fe2000001082c */
[----:B------:R-:W-:Y:S05]  /*cb10*/  FFMA.FTZ R87, R127, R3, -R46 ;  /* 0x000000037f577223 */ /* 0x000fea000001082e */
[----:B------:R-:W2:Y:S01]  /*cb20*/  MUFU.EX2 R100, R100 ;  /* 0x0000006400647308 */ /* 0x000ea20000000800 */
[C---:B------:R-:W-:Y:S05]  /*cb30*/  HMMA.16816.F32.BF16 R4, R28.reuse, R12, R4 ;  /* 0x0000000c1c04723c */ /* 0x040fea0000041804 */
[----:B------:R-:W-:Y:S01]  /*cb40*/  IADD3 R12, PT, PT, R40, 0x3000, RZ ;  /* 0x00003000280c7810 */ /* 0x000fe20007ffe0ff */
[C---:B------:R-:W-:Y:S03]  /*cb50*/  FMUL.FTZ R13, R25.reuse, R73 ;  /* 0x00000049190d7220 */ /* 0x040fe60000410000 */
[----:B------:R-:W3:Y:S01]  /*cb60*/  MUFU.EX2 R78, R78 ;  /* 0x0000004e004e7308 */ /* 0x000ee20000000800 */
[C---:B------:R-:W-:Y:S03]  /*cb70*/  HMMA.16816.F32.BF16 R8, R28.reuse, R14, R8 ;  /* 0x0000000e1c08723c */ /* 0x040fe60000041808 */
[----:B------:R-:W-:Y:S01]  /*cb80*/  @P0 IADD3 R41, PT, PT, R12, -0x20, RZ ;  /* 0xffffffe00c290810 */ /* 0x000fe20007ffe0ff */
[C---:B------:R-:W-:Y:S01]  /*cb90*/  FMUL.FTZ R14, R24.reuse, R74 ;  /* 0x0000004a180e7220 */ /* 0x040fe20000410000 */
[----:B------:R-:W-:Y:S01]  /*cba0*/  FMUL.FTZ R15, R24, R75 ;  /* 0x0000004b180f7220 */ /* 0x000fe20000410000 */
[----:B------:R-:W-:Y:S03]  /*cbb0*/  FMUL.FTZ R12, R25, R72 ;  /* 0x00000048190c7220 */ /* 0x000fe60000410000 */
[----:B------:R-:W-:Y:S01]  /*cbc0*/  MUFU.EX2 R58, R58 ;  /* 0x0000003a003a7308 */ /* 0x000fe20000000800 */
[----:B------:R-:W4:Y:S01]  /*cbd0*/  LDSM.16.MT88.4 R32, [R41] ;  /* 0x000000002920783b */ /* 0x000f220000004200 */
[----:B------:R-:W-:Y:S01]  /*cbe0*/  FFMA.FTZ R72, R155, R3, -R44 ;  /* 0x000000039b487223 */ /* 0x000fe2000001082c */
[----:B------:R-:W-:Y:S01]  /*cbf0*/  FFMA.FTZ R75, R25, R124, R26 ;  /* 0x0000007c194b7223 */ /* 0x000fe2000001001a */
[----:B-1----:R-:W-:Y:S01]  /*cc00*/  F2FP.BF16.F32.PACK_AB R24, R79, R93 ;  /* 0x0000005d4f18723e */ /* 0x002fe200000010ff */
[-CC-:B------:R-:W-:Y:S01]  /*cc10*/  FFMA.FTZ R74, R136, R3.reuse, -R44.reuse ;  /* 0x00000003884a7223 */ /* 0x180fe2000001082c */
[----:B--2---:R-:W-:Y:S01]  /*cc20*/  FADD.FTZ R123, R100, R123 ;  /* 0x0000007b647b7221 */ /* 0x004fe20000010000 */
[----:B------:R-:W-:Y:S03]  /*cc30*/  FADD.FTZ R75, R54, R75 ;  /* 0x0000004b364b7221 */ /* 0x000fe60000010000 */
[----:B------:R-:W1:Y:S01]  /*cc40*/  MUFU.EX2 R59, R59 ;  /* 0x0000003b003b7308 */ /* 0x000e620000000800 */
[C---:B---3--:R-:W-:Y:S01]  /*cc50*/  F2FP.BF16.F32.PACK_AB R25, R78.reuse, R100 ;  /* 0x000000644e19723e */ /* 0x048fe200000010ff */
[----:B------:R-:W-:Y:S01]  /*cc60*/  FADD.FTZ R123, R78, R123 ;  /* 0x0000007b4e7b7221 */ /* 0x000fe20000010000 */
[----:B------:R-:W-:Y:S01]  /*cc70*/  FADD.FTZ R101, R86, R75 ;  /* 0x0000004b56657221 */ /* 0x000fe20000010000 */
[-C--:B------:R-:W-:Y:S01]  /*cc80*/  FFMA.FTZ R86, R38, R3.reuse, -R44 ;  /* 0x0000000326567223 */ /* 0x080fe2000001082c */
[-C--:B------:R-:W-:Y:S01]  /*cc90*/  FFMA.FTZ R54, R138, R3.reuse, -R46 ;  /* 0x000000038a367223 */ /* 0x080fe2000001082e */
[----:B------:R-:W-:Y:S01]  /*cca0*/  LDSM.16.MT88.4 R36, [R41+0xc00] ;  /* 0x000c00002924783b */ /* 0x000fe20000004200 */
[----:B------:R-:W-:Y:S03]  /*ccb0*/  FADD.FTZ R101, R94, R101 ;  /* 0x000000655e657221 */ /* 0x000fe60000010000 */
[----:B------:R-:W-:Y:S01]  /*ccc0*/  MUFU.EX2 R95, R95 ;  /* 0x0000005f005f7308 */ /* 0x000fe20000000800 */
[-C--:B------:R-:W-:Y:S01]  /*ccd0*/  FFMA.FTZ R94, R126, R3.reuse, -R44 ;  /* 0x000000037e5e7223 */ /* 0x080fe2000001082c */
[----:B------:R-:W-:Y:S01]  /*cce0*/  FFMA.FTZ R73, R131, R3, -R46 ;  /* 0x0000000383497223 */ /* 0x000fe2000001082e */
[----:B------:R-:W-:Y:S01]  /*ccf0*/  FADD.FTZ R101, R93, R101 ;  /* 0x000000655d657221 */ /* 0x000fe20000010000 */
[C---:B------:R-:W-:Y:S02]  /*cd00*/  ISETP.GT.AND P0, PT, R117.reuse, RZ, PT ;  /* 0x000000ff7500720c */ /* 0x040fe40003f04270 */
[----:B------:R-:W-:Y:S01]  /*cd10*/  IADD3 R117, PT, PT, R117, -0x1, RZ ;  /* 0xffffffff75757810 */ /* 0x000fe20007ffe0ff */
[----:B------:R-:W-:Y:S03]  /*cd20*/  FADD.FTZ R79, R79, R101 ;  /* 0x000000654f4f7221 */ /* 0x000fe60000010000 */
[----:B------:R-:W2:Y:S01]  /*cd30*/  MUFU.EX2 R72, R72 ;  /* 0x0000004800487308 */ /* 0x000ea20000000800 */
[C---:B-1----:R-:W-:Y:S01]  /*cd40*/  F2FP.BF16.F32.PACK_AB R26, R59.reuse, R58 ;  /* 0x0000003a3b1a723e */ /* 0x042fe200000010ff */
[----:B------:R-:W-:Y:S04]  /*cd50*/  FADD.FTZ R79, R58, R79 ;  /* 0x0000004f3a4f7221 */ /* 0x000fe80000010000 */
[----:B------:R-:W-:Y:S04]  /*cd60*/  FADD.FTZ R59, R59, R79 ;  /* 0x0000004f3b3b7221 */ /* 0x000fe80000010000 */
[----:B------:R-:W1:Y:S10]  /*cd70*/  MUFU.EX2 R61, R61 ;  /* 0x0000003d003d7308 */ /* 0x000e740000000800 */
[----:B------:R-:W3:Y:S01]  /*cd80*/  MUFU.EX2 R57, R57 ;  /* 0x0000003900397308 */ /* 0x000ee20000000800 */
[C---:B----4-:R-:W-:Y:S03]  /*cd90*/  HMMA.16816.F32.BF16 R12, R28.reuse, R32, R12 ;  /* 0x000000201c0c723c */ /* 0x050fe6000004180c */
[C---:B--2---:R-:W-:Y:S01]  /*cda0*/  F2FP.BF16.F32.PACK_AB R27, R72.reuse, R95 ;  /* 0x0000005f481b723e */ /* 0x044fe200000010ff */
[----:B------:R-:W-:Y:S05]  /*cdb0*/  FADD.FTZ R95, R95, R123 ;  /* 0x0000007b5f5f7221 */ /* 0x000fea0000010000 */
[----:B------:R-:W-:Y:S01]  /*cdc0*/  MUFU.EX2 R71, R71 ;  /* 0x0000004700477308 */ /* 0x000fe20000000800 */
[----:B------:R-:W-:Y:S01]  /*cdd0*/  HMMA.16816.F32.BF16 R16, R28, R34, R16 ;  /* 0x000000221c10723c */ /* 0x000fe20000041810 */
[----:B------:R-:W2:Y:S02]  /*cde0*/  LDSM.16.MT88.4 R28, [R40+0x3400] ;  /* 0x00340000281c783b */ /* 0x000ea40000004200 */
[----:B-1----:R-:W-:Y:S01]  /*cdf0*/  FADD.FTZ R59, R61, R59 ;  /* 0x0000003b3d3b7221 */ /* 0x002fe20000010000 */
[----:B------:R-:W-:Y:S05]  /*ce00*/  FADD.FTZ R95, R72, R95 ;  /* 0x0000005f485f7221 */ /* 0x000fea0000010000 */
[----:B------:R-:W1:Y:S01]  /*ce10*/  MUFU.EX2 R60, R60 ;  /* 0x0000003c003c7308 */ /* 0x000e620000000800 */
[----:B------:R-:W-:Y:S09]  /*ce20*/  LDSM.16.MT88.4 R32, [R40+0x3800] ;  /* 0x003800002820783b */ /* 0x000ff20000004200 */
[----:B------:R-:W-:Y:S10]  /*ce30*/  MUFU.EX2 R56, R56 ;  /* 0x0000003800387308 */ /* 0x000ff40000000800 */
[----:B------:R-:W4:Y:S10]  /*ce40*/  MUFU.EX2 R64, R64 ;  /* 0x0000004000407308 */ /* 0x000f340000000800 */
[----:B------:R-:W-:Y:S10]  /*ce50*/  MUFU.EX2 R70, R70 ;  /* 0x0000004600467308 */ /* 0x000ff40000000800 */
[----:B------:R-:W5:Y:S01]  /*ce60*/  MUFU.EX2 R74, R74 ;  /* 0x0000004a004a7308 */ /* 0x000f620000000800 */
[C---:B--2---:R-:W-:Y:S09]  /*ce70*/  HMMA.16816.F32.BF16 R4, R24.reuse, R28, R4 ;  /* 0x0000001c1804723c */ /* 0x044ff20000041804 */
[----:B------:R-:W2:Y:S01]  /*ce80*/  MUFU.EX2 R68, R68 ;  /* 0x0000004400447308 */ /* 0x000ea20000000800 */
[C---:B------:R-:W-:Y:S01]  /*ce90*/  HMMA.16816.F32.BF16 R8, R24.reuse, R30, R8 ;  /* 0x0000001e1808723c */ /* 0x040fe20000041808 */
[----:B------:R-:W3:Y:S08]  /*cea0*/  LDSM.16.MT88.4 R28, [R41+0x400] ;  /* 0x00040000291c783b */ /* 0x000ef00000004200 */
[----:B------:R-:W-:Y:S10]  /*ceb0*/  MUFU.EX2 R66, R66 ;  /* 0x0000004200427308 */ /* 0x000ff40000000800 */
[----:B------:R-:W2:Y:S10]  /*cec0*/  MUFU.EX2 R69, R69 ;  /* 0x0000004500457308 */ /* 0x000eb40000000800 */
[----:B------:R-:W-:Y:S10]  /*ced0*/  MUFU.EX2 R67, R67 ;  /* 0x0000004300437308 */ /* 0x000ff40000000800 */
[----:B------:R-:W-:Y:S10]  /*cee0*/  MUFU.EX2 R63, R63 ;  /* 0x0000003f003f7308 */ /* 0x000ff40000000800 */
[----:B------:R-:W-:Y:S01]  /*cef0*/  MUFU.EX2 R65, R65 ;  /* 0x0000004100417308 */ /* 0x000fe20000000800 */
[C---:B---3--:R-:W-:Y:S09]  /*cf00*/  HMMA.16816.F32.BF16 R12, R24.reuse, R28, R12 ;  /* 0x0000001c180c723c */ /* 0x048ff2000004180c */
[----:B------:R-:W-:Y:S01]  /*cf10*/  MUFU.EX2 R76, R76 ;  /* 0x0000004c004c7308 */ /* 0x000fe20000000800 */
[----:B------:R-:W-:Y:S01]  /*cf20*/  HMMA.16816.F32.BF16 R16, R24, R30, R16 ;  /* 0x0000001e1810723c */ /* 0x000fe20000041810 */
[----:B------:R-:W3:Y:S02]  /*cf30*/  LDSM.16.MT88.4 R28, [R41+0x800] ;  /* 0x00080000291c783b */ /* 0x000ee40000004200 */
[C---:B------:R-:W-:Y:S01]  /*cf40*/  F2FP.BF16.F32.PACK_AB R24, R57.reuse, R61 ;  /* 0x0000003d3918723e */ /* 0x040fe200000010ff */
[----:B------:R-:W-:Y:S05]  /*cf50*/  FADD.FTZ R57, R57, R59 ;  /* 0x0000003b39397221 */ /* 0x000fea0000010000 */
[----:B------:R-:W3:Y:S01]  /*cf60*/  MUFU.EX2 R77, R77 ;  /* 0x0000004d004d7308 */ /* 0x000ee20000000800 */
[----:B-1----:R-:W-:Y:S01]  /*cf70*/  F2FP.BF16.F32.PACK_AB R25, R60, R71 ;  /* 0x000000473c19723e */ /* 0x002fe200000010ff */
[----:B------:R-:W-:Y:S01]  /*cf80*/  FADD.FTZ R71, R71, R95 ;  /* 0x0000005f47477221 */ /* 0x000fe20000010000 */
[----:B----4-:R-:W-:Y:S01]  /*cf90*/  F2FP.BF16.F32.PACK_AB R26, R64, R56 ;  /* 0x00000038401a723e */ /* 0x010fe200000010ff */
[----:B------:R-:W-:Y:S01]  /*cfa0*/  FADD.FTZ R57, R56, R57 ;  /* 0x0000003938397221 */ /* 0x000fe20000010000 */
[----:B-----5:R-:W-:Y:S01]  /*cfb0*/  F2FP.BF16.F32.PACK_AB R27, R74, R70 ;  /* 0x000000464a1b723e */ /* 0x020fe200000010ff */
[----:B------:R-:W-:Y:S04]  /*cfc0*/  FADD.FTZ R71, R60, R71 ;  /* 0x000000473c477221 */ /* 0x000fe80000010000 */
[----:B------:R-:W-:Y:S01]  /*cfd0*/  MUFU.EX2 R55, R55 ;  /* 0x0000003700377308 */ /* 0x000fe20000000800 */
[----:B------:R-:W-:Y:S01]  /*cfe0*/  FADD.FTZ R64, R64, R57 ;  /* 0x0000003940407221 */ /* 0x000fe20000010000 */
[----:B------:R-:W-:Y:S01]  /*cff0*/  FFMA.FTZ R57, R22, R3, -R44 ;  /* 0x0000000316397223 */ /* 0x000fe2000001082c */
[----:B------:R-:W-:Y:S01]  /*d000*/  FADD.FTZ R71, R70, R71 ;  /* 0x0000004746477221 */ /* 0x000fe20000010000 */
[C---:B------:R-:W-:Y:S03]  /*d010*/  HMMA.16816.F32.BF16 R4, R24.reuse, R32, R4 ;  /* 0x000000201804723c */ /* 0x040fe60000041804 */
[----:B------:R-:W-:Y:S03]  /*d020*/  FADD.FTZ R74, R74, R71 ;  /* 0x000000474a4a7221 */ /* 0x000fe60000010000 */
[----:B------:R-:W-:Y:S01]  /*d030*/  MUFU.EX2 R54, R54 ;  /* 0x0000003600367308 */ /* 0x000fe20000000800 */
[----:B--2---:R-:W-:Y:S01]  /*d040*/  FADD.FTZ R64, R68, R64 ;  /* 0x0000004044407221 */ /* 0x004fe20000010000 */
[----:B------:R-:W-:Y:S01]  /*d050*/  FADD.FTZ R74, R69, R74 ;  /* 0x0000004a454a7221 */ /* 0x000fe20000010000 */
[C---:B------:R-:W-:Y:S01]  /*d060*/  HMMA.16816.F32.BF16 R8, R24.reuse, R34, R8 ;  /* 0x000000221808723c */ /* 0x040fe20000041808 */
[----:B------:R-:W1:Y:S06]  /*d070*/  LDSM.16.MT88.4 R32, [R40+0x3c00] ;  /* 0x003c00002820783b */ /* 0x000e6c0000004200 */
[----:B------:R-:W2:Y:S10]  /*d080*/  MUFU.EX2 R62, R62 ;  /* 0x0000003e003e7308 */ /* 0x000eb40000000800 */
[----:B------:R-:W4:Y:S01]  /*d090*/  MUFU.EX2 R82, R82 ;  /* 0x0000005200527308 */ /* 0x000f220000000800 */
[C---:B---3--:R-:W-:Y:S09]  /*d0a0*/  HMMA.16816.F32.BF16 R12, R24.reuse, R28, R12 ;  /* 0x0000001c180c723c */ /* 0x048ff2000004180c */
[----:B------:R-:W-:Y:S01]  /*d0b0*/  MUFU.EX2 R81, R81 ;  /* 0x0000005100517308 */ /* 0x000fe20000000800 */
[----:B------:R-:W-:Y:S01]  /*d0c0*/  HMMA.16816.F32.BF16 R16, R24, R30, R16 ;  /* 0x0000001e1810723c */ /* 0x000fe20000041810 */
[----:B------:R-:W3:Y:S02]  /*d0d0*/  LDSM.16.MT88.4 R28, [R40+0x4000] ;  /* 0x00400000281c783b */ /* 0x000ee40000004200 */
[----:B------:R-:W-:Y:S06]  /*d0e0*/  F2FP.BF16.F32.PACK_AB R27, R77, R76 ;  /* 0x0000004c4d1b723e */ /* 0x000fec00000010ff */
[----:B------:R-:W5:Y:S01]  /*d0f0*/  MUFU.EX2 R80, R80 ;  /* 0x0000005000507308 */ /* 0x000f620000000800 */
[C---:B------:R-:W-:Y:S01]  /*d100*/  F2FP.BF16.F32.PACK_AB R24, R66.reuse, R68 ;  /* 0x000000444218723e */ /* 0x040fe200000010ff */
[----:B------:R-:W-:Y:S01]  /*d110*/  FADD.FTZ R66, R66, R64 ;  /* 0x0000004042427221 */ /* 0x000fe20000010000 */
[C---:B------:R-:W-:Y:S01]  /*d120*/  F2FP.BF16.F32.PACK_AB R25, R67.reuse, R69 ;  /* 0x000000454319723e */ /* 0x040fe200000010ff */
[----:B------:R-:W-:Y:S01]  /*d130*/  FADD.FTZ R67, R67, R74 ;  /* 0x0000004a43437221 */ /* 0x000fe20000010000 */
[----:B------:R-:W-:Y:S01]  /*d140*/  F2FP.BF16.F32.PACK_AB R26, R65, R63 ;  /* 0x0000003f411a723e */ /* 0x000fe200000010ff */
[----:B------:R-:W-:Y:S04]  /*d150*/  FADD.FTZ R66, R63, R66 ;  /* 0x000000423f427221 */ /* 0x000fe80000010000 */
[----:B------:R-:W-:Y:S01]  /*d160*/  MUFU.EX2 R90, R90 ;  /* 0x0000005a005a7308 */ /* 0x000fe20000000800 */
[----:B------:R-:W-:Y:S01]  /*d170*/  FADD.FTZ R22, R76, R67 ;  /* 0x000000434c167221 */ /* 0x000fe20000010000 */
[----:B------:R-:W-:Y:S03]  /*d180*/  FADD.FTZ R65, R65, R66 ;  /* 0x0000004241417221 */ /* 0x000fe60000010000 */
[----:B------:R-:W-:Y:S01]  /*d190*/  FADD.FTZ R22, R77, R22 ;  /* 0x000000164d167221 */ /* 0x000fe20000010000 */
[C---:B-1----:R-:W-:Y:S01]  /*d1a0*/  HMMA.16816.F32.BF16 R4, R24.reuse, R32, R4 ;  /* 0x000000201804723c */ /* 0x042fe20000041804 */
[----:B------:R-:W-:Y:S03]  /*d1b0*/  LDSM.16.MT88.4 R76, [R40+0x4c00] ;  /* 0x004c0000284c783b */ /* 0x000fe60000004200 */
[----:B------:R-:W1:Y:S01]  /*d1c0*/  MUFU.EX2 R91, R91 ;  /* 0x0000005b005b7308 */ /* 0x000e620000000800 */
[----:B--2---:R-:W-:Y:S01]  /*d1d0*/  FADD.FTZ R22, R62, R22 ;  /* 0x000000163e167221 */ /* 0x004fe20000010000 */
[----:B------:R-:W-:Y:S02]  /*d1e0*/  FADD.FTZ R65, R55, R65 ;  /* 0x0000004137417221 */ /* 0x000fe40000010000 */
[C---:B------:R-:W-:Y:S01]  /*d1f0*/  HMMA.16816.F32.BF16 R8, R24.reuse, R34, R8 ;  /* 0x000000221808723c */ /* 0x040fe20000041808 */
[----:B------:R-:W2:Y:S05]  /*d200*/  LDSM.16.MT88.4 R32, [R41+0x1000] ;  /* 0x001000002920783b */ /* 0x000eaa0000004200 */
[----:B------:R-:W3:Y:S01]  /*d210*/  MUFU.EX2 R73, R73 ;  /* 0x0000004900497308 */ /* 0x000ee20000000800 */
[C---:B------:R-:W-:Y:S01]  /*d220*/  FADD.FTZ R65, R54.reuse, R65 ;  /* 0x0000004136417221 */ /* 0x040fe20000010000 */
[C---:B------:R-:W-:Y:S08]  /*d230*/  HMMA.16816.F32.BF16 R12, R24.reuse, R36, R12 ;  /* 0x00000024180c723c */ /* 0x040ff0000004180c */
[----:B------:R-:W-:Y:S01]  /*d240*/  MUFU.EX2 R75, R132 ;  /* 0x00000084004b7308 */ /* 0x000fe20000000800 */
[----:B------:R-:W-:Y:S01]  /*d250*/  HMMA.16816.F32.BF16 R16, R24, R38, R16 ;  /* 0x000000261810723c */ /* 0x000fe20000041810 */
[----:B------:R-:W2:Y:S08]  /*d260*/  LDSM.16.MT88.4 R36, [R40+0x4400] ;  /* 0x004400002824783b */ /* 0x000eb00000004200 */
[----:B------:R-:W3:Y:S01]  /*d270*/  MUFU.EX2 R92, R92 ;  /* 0x0000005c005c7308 */ /* 0x000ee20000000800 */
[----:B------:R-:W-:Y:S02]  /*d280*/  F2FP.BF16.F32.PACK_AB R24, R54, R55 ;  /* 0x000000373618723e */ /* 0x000fe400000010ff */
[C---:B----4-:R-:W-:Y:S01]  /*d290*/  F2FP.BF16.F32.PACK_AB R25, R82.reuse, R62 ;  /* 0x0000003e5219723e */ /* 0x050fe200000010ff */
[----:B------:R-:W-:Y:S01]  /*d2a0*/  FADD.FTZ R82, R82, R22 ;  /* 0x0000001652527221 */ /* 0x000fe20000010000 */
[----:B-----5:R-:W-:Y:S01]  /*d2b0*/  F2FP.BF16.F32.PACK_AB R26, R80, R81 ;  /* 0x00000051501a723e */ /* 0x020fe200000010ff */
[----:B------:R-:W-:Y:S01]  /*d2c0*/  FADD.FTZ R81, R81, R65 ;  /* 0x0000004151517221 */ /* 0x000fe20000010000 */
[C---:B-1----:R-:W-:Y:S03]  /*d2d0*/  F2FP.BF16.F32.PACK_AB R27, R91.reuse, R90 ;  /* 0x0000005a5b1b723e */ /* 0x042fe600000010ff */
[----:B------:R-:W1:Y:S01]  /*d2e0*/  MUFU.EX2 R86, R86 ;  /* 0x0000005600567308 */ /* 0x000e620000000800 */
[----:B------:R-:W-:Y:S01]  /*d2f0*/  FADD.FTZ R82, R90, R82 ;  /* 0x000000525a527221 */ /* 0x000fe20000010000 */
[----:B------:R-:W-:Y:S03]  /*d300*/  FADD.FTZ R81, R80, R81 ;  /* 0x0000005150517221 */ /* 0x000fe60000010000 */
[----:B------:R-:W-:Y:S01]  /*d310*/  FADD.FTZ R91, R91, R82 ;  /* 0x000000525b5b7221 */ /* 0x000fe20000010000 */
[C---:B---3--:R-:W-:Y:S04]  /*d320*/  HMMA.16816.F32.BF16 R4, R24.reuse, R28, R4 ;  /* 0x0000001c1804723c */ /* 0x048fe80000041804 */
[----:B------:R-:W-:Y:S01]  /*d330*/  MUFU.EX2 R83, R83 ;  /* 0x0000005300537308 */ /* 0x000fe20000000800 */
[----:B------:R-:W-:Y:S01]  /*d340*/  FADD.FTZ R81, R73, R81 ;  /* 0x0000005149517221 */ /* 0x000fe20000010000 */
[----:B------:R-:W-:Y:S02]  /*d350*/  FADD.FTZ R91, R92, R91 ;  /* 0x0000005b5c5b7221 */ /* 0x000fe40000010000 */
[C---:B------:R-:W-:Y:S01]  /*d360*/  HMMA.16816.F32.BF16 R8, R24.reuse, R30, R8 ;  /* 0x0000001e1808723c */ /* 0x040fe20000041808 */
[----:B------:R-:W3:Y:S05]  /*d370*/  LDSM.16.MT88.4 R28, [R41+0x1400] ;  /* 0x00140000291c783b */ /* 0x000eea0000004200 */
[----:B------:R-:W4:Y:S01]  /*d380*/  MUFU.EX2 R87, R87 ;  /* 0x0000005700577308 */ /* 0x000f220000000800 */
[C---:B-1----:R-:W-:Y:S01]  /*d390*/  FADD.FTZ R91, R86.reuse, R91 ;  /* 0x0000005b565b7221 */ /* 0x042fe20000010000 */
[C---:B--2---:R-:W-:Y:S08]  /*d3a0*/  HMMA.16816.F32.BF16 R12, R24.reuse, R32, R12 ;  /* 0x00000020180c723c */ /* 0x044ff0000004180c */
[----:B------:R-:W-:Y:S01]  /*d3b0*/  MUFU.EX2 R100, R128 ;  /* 0x0000008000647308 */ /* 0x000fe20000000800 */
[----:B------:R-:W-:Y:S01]  /*d3c0*/  HMMA.16816.F32.BF16 R16, R24, R34, R16 ;  /* 0x000000221810723c */ /* 0x000fe20000041810 */
[----:B------:R-:W1:Y:S08]  /*d3d0*/  LDSM.16.MT88.4 R32, [R40+0x4800] ;  /* 0x004800002820783b */ /* 0x000e700000004200 */
[----:B------:R-:W2:Y:S01]  /*d3e0*/  MUFU.EX2 R94, R94 ;  /* 0x0000005e005e7308 */ /* 0x000ea20000000800 */
[C---:B------:R-:W-:Y:S01]  /*d3f0*/  F2FP.BF16.F32.PACK_AB R24, R75.reuse, R73 ;  /* 0x000000494b18723e */ /* 0x040fe200000010ff */
[----:B------:R-:W-:Y:S01]  /*d400*/  FADD.FTZ R75, R75, R81 ;  /* 0x000000514b4b7221 */ /* 0x000fe20000010000 */
[----:B------:R-:W-:Y:S02]  /*d410*/  F2FP.BF16.F32.PACK_AB R25, R86, R92 ;  /* 0x0000005c5619723e */ /* 0x000fe400000010ff */
[----:B----4-:R-:W-:Y:S01]  /*d420*/  F2FP.BF16.F32.PACK_AB R26, R87, R83 ;  /* 0x00000053571a723e */ /* 0x010fe200000010ff */
[----:B------:R-:W-:Y:S01]  /*d430*/  FADD.FTZ R75, R83, R75 ;  /* 0x0000004b534b7221 */ /* 0x000fe20000010000 */
[----:B------:R-:W-:Y:S03]  /*d440*/  MOV R86, R2 ;  /* 0x0000000200567202 */ /* 0x000fe60000000f00 */
[----:B------:R-:W-:Y:S01]  /*d450*/  MUFU.EX2 R56, R23 ;  /* 0x0000001700387308 */ /* 0x000fe20000000800 */
[----:B------:R-:W-:Y:S09]  /*d460*/  FADD.FTZ R87, R87, R75 ;  /* 0x0000004b57577221 */ /* 0x000ff20000010000 */
[----:B------:R-:W4:Y:S01]  /*d470*/  MUFU.EX2 R89, R89 ;  /* 0x0000005900597308 */ /* 0x000f220000000800 */
[----:B--2---:R-:W-:Y:S01]  /*d480*/  F2FP.BF16.F32.PACK_AB R27, R94, R100 ;  /* 0x000000645e1b723e */ /* 0x004fe200000010ff */
[----:B------:R-:W-:Y:S04]  /*d490*/  FADD.FTZ R100, R100, R91 ;  /* 0x0000005b64647221 */ /* 0x000fe80000010000 */
[----:B------:R-:W-:Y:S04]  /*d4a0*/  FADD.FTZ R100, R94, R100 ;  /* 0x000000645e647221 */ /* 0x000fe80000010000 */
[----:B------:R-:W2:Y:S01]  /*d4b0*/  MUFU.EX2 R88, R88 ;  /* 0x0000005800587308 */ /* 0x000ea20000000800 */
[C---:B------:R-:W-:Y:S09]  /*d4c0*/  HMMA.16816.F32.BF16 R4, R24.reuse, R36, R4 ;  /* 0x000000241804723c */ /* 0x040ff20000041804 */
[----:B------:R-:W5:Y:S01]  /*d4d0*/  MUFU.EX2 R52, R52 ;  /* 0x0000003400347308 */ /* 0x000f620000000800 */
[C---:B------:R-:W-:Y:S01]  /*d4e0*/  HMMA.16816.F32.BF16 R8, R24.reuse, R38, R8 ;  /* 0x000000261808723c */ /* 0x040fe20000041808 */
[----:B------:R-:W1:Y:S02]  /*d4f0*/  LDSM.16.MT88.4 R36, [R41+0x1800] ;  /* 0x001800002924783b */ /* 0x000e640000004200 */
[----:B----4-:R-:W-:Y:S06]  /*d500*/  FADD.FTZ R87, R89, R87 ;  /* 0x0000005759577221 */ /* 0x010fec0000010000 */
[----:B------:R-:W4:Y:S01]  /*d510*/  MUFU.EX2 R53, R53 ;  /* 0x0000003500357308 */ /* 0x000f220000000800 */
[C---:B---3--:R-:W-:Y:S03]  /*d520*/  HMMA.16816.F32.BF16 R12, R24.reuse, R28, R12 ;  /* 0x0000001c180c723c */ /* 0x048fe6000004180c */
[-CC-:B------:R-:W-:Y:S01]  /*d530*/  FFMA.FTZ R29, R21, R3.reuse, -R44.reuse ;  /* 0x00000003151d7223 */ /* 0x180fe2000001082c */
[-C--:B------:R-:W-:Y:S01]  /*d540*/  FFMA.FTZ R44, R20, R3.reuse, -R44 ;  /* 0x00000003142c7223 */ /* 0x080fe2000001082c */
[--C-:B------:R-:W-:Y:S01]  /*d550*/  FFMA.FTZ R28, R42, R3, -R46.reuse ;  /* 0x000000032a1c7223 */ /* 0x100fe2000001082e */
[----:B------:R-:W3:Y:S03]  /*d560*/  LDSM.16.MT88.4 R20, [R41+0x1c00] ;  /* 0x001c00002914783b */ /* 0x000ee60000004200 */
[----:B------:R-:W1:Y:S01]  /*d570*/  MUFU.EX2 R51, R51 ;  /* 0x0000003300337308 */ /* 0x000e620000000800 */
[----:B------:R-:W-:Y:S03]  /*d580*/  HMMA.16816.F32.BF16 R16, R24, R30, R16 ;  /* 0x0000001e1810723c */ /* 0x000fe60000041810 */
[----:B--2---:R-:W-:Y:S01]  /*d590*/  F2FP.BF16.F32.PACK_AB R24, R88, R89 ;  /* 0x000000595818723e */ /* 0x004fe200000010ff */
[----:B------:R-:W-:Y:S01]  /*d5a0*/  FFMA.FTZ R46, R43, R3, -R46 ;  /* 0x000000032b2e7223 */ /* 0x000fe2000001082e */
[----:B-----5:R-:W-:Y:S01]  /*d5b0*/  FADD.FTZ R100, R52, R100 ;  /* 0x0000006434647221 */ /* 0x020fe20000010000 */
[----:B------:R-:W-:Y:S03]  /*d5c0*/  FADD.FTZ R88, R88, R87 ;  /* 0x0000005758587221 */ /* 0x000fe60000010000 */
[----:B------:R-:W2:Y:S01]  /*d5d0*/  MUFU.EX2 R49, R49 ;  /* 0x0000003100317308 */ /* 0x000ea20000000800 */
[C---:B----4-:R-:W-:Y:S01]  /*d5e0*/  F2FP.BF16.F32.PACK_AB R25, R53.reuse, R52 ;  /* 0x000000343519723e */ /* 0x050fe200000010ff */
[----:B------:R-:W-:Y:S01]  /*d5f0*/  FADD.FTZ R53, R53, R100 ;  /* 0x0000006435357221 */ /* 0x000fe20000010000 */
[----:B------:R-:W-:Y:S07]  /*d600*/  MOV R87, R0 ;  /* 0x0000000000577202 */ /* 0x000fee0000000f00 */
[----:B------:R-:W4:Y:S01]  /*d610*/  MUFU.EX2 R50, R50 ;  /* 0x0000003200327308 */ /* 0x000f220000000800 */
[----:B-1----:R-:W-:Y:S09]  /*d620*/  FADD.FTZ R88, R51, R88 ;  /* 0x0000005833587221 */ /* 0x002ff20000010000 */
[----:B------:R-:W1:Y:S01]  /*d630*/  MUFU.EX2 R48, R48 ;  /* 0x0000003000307308 */ /* 0x000e620000000800 */
[C---:B--2---:R-:W-:Y:S01]  /*d640*/  F2FP.BF16.F32.PACK_AB R26, R49.reuse, R51 ;  /* 0x00000033311a723e */ /* 0x044fe200000010ff */
[----:B------:R-:W-:Y:S08]  /*d650*/  FADD.FTZ R49, R49, R88 ;  /* 0x0000005831317221 */ /* 0x000ff00000010000 */
[----:B------:R-:W2:Y:S01]  /*d660*/  MUFU.EX2 R45, R45 ;  /* 0x0000002d002d7308 */ /* 0x000ea20000000800 */
[----:B----4-:R-:W-:Y:S09]  /*d670*/  FADD.FTZ R53, R50, R53 ;  /* 0x0000003532357221 */ /* 0x010ff20000010000 */
        /* <DEDUP_REMOVED lines=11> */
[C---:B------:R-:W-:Y:S06]  /*d730*/  HMMA.16816.F32.BF16 R12, R24.reuse, R36, R12 ;  /* 0x00000024180c723c */ /* 0x040fec000004180c */
[----:B------:R-:W4:Y:S01]  /*d740*/  MUFU.EX2 R46, R46 ;  /* 0x0000002e002e7308 */ /* 0x000f220000000800 */
[C---:B-1----:R-:W-:Y:S01]  /*d750*/  F2FP.BF16.F32.PACK_AB R69, R57.reuse, R56 ;  /* 0x000000383945723e */ /* 0x042fe200000010ff */
[----:B------:R-:W-:Y:S01]  /*d760*/  FADD.FTZ R57, R57, R48 ;  /* 0x0000003039397221 */ /* 0x000fe20000010000 */
[----:B------:R-:W-:Y:S07]  /*d770*/  HMMA.16816.F32.BF16 R16, R24, R38, R16 ;  /* 0x000000261810723c */ /* 0x000fee0000041810 */
[----:B------:R-:W1:Y:S01]  /*d780*/  MUFU.EX2 R29, R29 ;  /* 0x0000001d001d7308 */ /* 0x000e620000000800 */
[----:B--2---:R-:W-:Y:S09]  /*d790*/  FADD.FTZ R47, R28, R47 ;  /* 0x0000002f1c2f7221 */ /* 0x004ff20000010000 */
[----:B------:R-:W2:Y:S01]  /*d7a0*/  MUFU.EX2 R44, R44 ;  /* 0x0000002c002c7308 */ /* 0x000ea20000000800 */
[C---:B----4-:R-:W-:Y:S01]  /*d7b0*/  F2FP.BF16.F32.PACK_AB R70, R46.reuse, R28 ;  /* 0x0000001c2e46723e */ /* 0x050fe200000010ff */
[----:B------:R-:W-:Y:S01]  /*d7c0*/  FADD.FTZ R124, R46, R47 ;  /* 0x0000002f2e7c7221 */ /* 0x000fe20000010000 */
[----:B-1----:R-:W-:Y:S01]  /*d7d0*/  FADD.FTZ R57, R29, R57 ;  /* 0x000000391d397221 */ /* 0x002fe20000010000 */
[C---:B--2---:R-:W-:Y:S03]  /*d7e0*/  F2FP.BF16.F32.PACK_AB R71, R44.reuse, R29 ;  /* 0x0000001d2c47723e */ /* 0x044fe600000010ff */
[----:B------:R-:W-:Y:S04]  /*d7f0*/  FADD.FTZ R123, R44, R57 ;  /* 0x000000392c7b7221 */ /* 0x000fe80000010000 */
[C---:B------:R-:W-:Y:S08]  /*d800*/  HMMA.16816.F32.BF16 R80, R68.reuse, R76, R4 ;  /* 0x0000004c4450723c */ /* 0x040ff00000041804 */
[C---:B------:R-:W-:Y:S08]  /*d810*/  HMMA.16816.F32.BF16 R76, R68.reuse, R78, R8 ;  /* 0x0000004e444c723c */ /* 0x040ff00000041808 */
[C---:B---3--:R-:W-:Y:S08]  /*d820*/  HMMA.16816.F32.BF16 R72, R68.reuse, R20, R12 ;  /* 0x000000144448723c */ /* 0x048ff0000004180c */
[----:B------:R-:W-:Y:S01]  /*d830*/  HMMA.16816.F32.BF16 R68, R68, R22, R16 ;  /* 0x000000164444723c */ /* 0x000fe20000041810 */
[----:B------:R-:W-:Y:S08]  /*d840*/  @!UPT UIADD3 URZ, UPT, UPT, URZ, URZ, URZ ;  /* 0x000000fffffff290 */ /* 0x000ff0000fffe0ff */
[----:B------:R-:W-:Y:S11]  /*d850*/  @P0 BRA `(.L_x_6606) ;  /* 0xffffffcc00880947 */ /* 0x000ff6000383ffff */
.L_x_6599:
        /* <DEDUP_REMOVED lines=11> */
.L_x_6616:
[----:B---34-:R-:W-:Y:S01]  /*d910*/  FADD.FTZ R123, R123, R3 ;  /* 0x000000037b7b7221 */ /* 0x018fe20000010000 */
[----:B------:R-:W2:Y:S01]  /*d920*/  MUFU.RCP R4, R8 ;  /* 0x0000000800047308 */ /* 0x000ea20000001000 */
[C---:B------:R-:W-:Y:S02]  /*d930*/  SHF.L.U32 R3, R97.reuse, 0x1, RZ ;  /* 0x0000000161037819 */ /* 0x040fe400000006ff */
[----:B------:R-:W-:Y:S02]  /*d940*/  SHF.L.U32 R7, R97, 0x3, RZ ;  /* 0x0000000361077819 */ /* 0x000fe400000006ff */
        /* <DEDUP_REMOVED lines=38> */
[----:B------:R2:W-:Y:S01]  /*dbb0*/  STS [R3+0x200], R82 ;  /* 0x0002005203007388 */ /* 0x0005e20000000800 */
[----:B------:R-:W-:-:S02]  /*dbc0*/  F2FP.BF16.F32.PACK_AB R74, R75, R74 ;  /* 0x0000004a4b4a723e */ /* 0x000fc400000010ff */
[----:B------:R-:W-:Y:S01]  /*dbd0*/  F2FP.BF16.F32.PACK_AB R4, R4, R68 ;  /* 0x000000440404723e */ /* 0x000fe200000010ff */
[----:B------:R-:W-:Y:S01]  /*dbe0*/  STS [R11+0x10], R76 ;  /* 0x0000104c0b007388 */ /* 0x000fe20000000800 */
[----:B------:R-:W-:-:S03]  /*dbf0*/  F2FP.BF16.F32.PACK_AB R5, R5, R70 ;  /* 0x000000460505723e */ /* 0x000fc600000010ff */
[----:B------:R-:W-:Y:S04]  /*dc00*/  STS [R11+0x210], R78 ;  /* 0x0002104e0b007388 */ /* 0x000fe80000000800 */
[----:B------:R-:W-:Y:S04]  /*dc10*/  STS [R10+0x20], R72 ;  /* 0x000020480a007388 */ /* 0x000fe80000000800 */
[----:B------:R3:W-:Y:S04]  /*dc20*/  STS [R10+0x220], R74 ;  /* 0x0002204a0a007388 */ /* 0x0007e80000000800 */
[----:B------:R-:W-:Y:S04]  /*dc30*/  STS [R96+0x30], R4 ;  /* 0x0000300460007388 */ /* 0x000fe80000000800 */
[----:B------:R4:W-:Y:S04]  /*dc40*/  STS [R96+0x230], R5 ;  /* 0x0002300560007388 */ /* 0x0009e80000000800 */
[----:B--2---:R-:W2:Y:S04]  /*dc50*/  LD.E.U8 R3, desc[UR4][R84.64+0x1c8] ;  /* 0x0001c80454037980 */ /* 0x004ea8000c101100 */
[----:B------:R-:W4:Y:S01]  /*dc60*/  LD.E.64 R16, desc[UR4][R84.64+0x88] ;  /* 0x0000880454107980 */ /* 0x000f22000c101b00 */
[----:B------:R-:W1:Y:S01]  /*dc70*/  @P3 MUFU.LG2 R8, R8 ;  /* 0x0000000800083308 */ /* 0x000e620000000c00 */
[----:B--2---:R-:W-:-:S13]  /*dc80*/  ISETP.NE.AND P1, PT, R3, RZ, PT ;  /* 0x000000ff0300720c */ /* 0x004fda0003f25270 */
[----:B---3--:R-:W2:Y:S04]  /*dc90*/  @!P1 LD.E R10, desc[UR4][R84.64+0x60] ;  /* 0x00006004540a9980 */ /* 0x008ea8000c101900 */
[----:B----4-:R-:W3:Y:S01]  /*dca0*/  @!P1 LD.E R5, desc[UR4][R84.64+0xb4] ;  /* 0x0000b40454059980 */ /* 0x010ee2000c101900 */
[----:B------:R-:W4:Y:S01]  /*dcb0*/  @P2 MUFU.LG2 R123, R123 ;  /* 0x0000007b007b2308 */ /* 0x000f220000000c00 */
[----:B------:R-:W-:Y:S01]  /*dcc0*/  ISETP.NE.AND P0, PT, R116, -0x1, PT ;  /* 0xffffffff7400780c */ /* 0x000fe20003f05270 */
[----:B-1----:R-:W-:Y:S01]  /*dcd0*/  @P3 FMUL.FTZ R8, R8, 0.69314718246459960938 ;  /* 0x3f31721808083820 */ /* 0x002fe20000410000 */
[----:B------:R-:W-:Y:S01]  /*dce0*/  BSSY.RECONVERGENT B0, `(.L_x_6608) ;  /* 0x0000011000007945 */ /* 0x000fe20003800200 */
[----:B------:R-:W-:Y:S02]  /*dcf0*/  MOV R4, 0x7f800000 ;  /* 0x7f80000000047802 */ /* 0x000fe40000000f00 */
[----:B------:R-:W-:Y:S01]  /*dd00*/  MOV R3, 0x7f800000 ;  /* 0x7f80000000037802 */ /* 0x000fe20000000f00 */
[----:B-----5:R-:W-:Y:S01]  /*dd10*/  @P3 FFMA.FTZ R4, R6, R2, R8 ;  /* 0x0000000206043223 */ /* 0x020fe20000010008 */
[----:B------:R-:W-:Y:S01]  /*dd20*/  LOP3.LUT R8, R9, 0x18, R7, 0x78, !PT ;  /* 0x0000001809087812 */ /* 0x000fe200078e7807 */
[----:B----4-:R-:W-:-:S05]  /*dd30*/  @P2 FMUL.FTZ R123, R123, 0.69314718246459960938 ;  /* 0x3f3172187b7b2820 */ /* 0x010fca0000410000 */
[-C--:B------:R-:W-:Y:S02]  /*dd40*/  @P0 IMAD R2, R17, R116.reuse, RZ ;  /* 0x0000007411020224 */ /* 0x080fe400078e02ff */
[----:B------:R-:W-:-:S04]  /*dd50*/  @P0 IMAD.WIDE.U32 R20, R16, R116, RZ ;  /* 0x0000007410140225 */ /* 0x000fc800078e00ff */
[----:B------:R-:W-:Y:S01]  /*dd60*/  @P2 FFMA.FTZ R3, R6, R0, R123 ;  /* 0x0000000006032223 */ /* 0x000fe2000001007b */
        /* <DEDUP_REMOVED lines=8> */
.L_x_6609:
[----:B------:R-:W-:Y:S05]  /*ddf0*/  BSYNC.RECONVERGENT B0 ;  /* 0x0000000000007941 */ /* 0x000fea0003800200 */
.L_x_6608:
        /* <DEDUP_REMOVED lines=28> */
.L_x_6611:
[----:B------:R-:W-:Y:S05]  /*dfc0*/  BSYNC.RECONVERGENT B0 ;  /* 0x0000000000007941 */ /* 0x000fea0003800200 */
.L_x_6610:
[----:B-1----:R-:W2:Y:S01]  /*dfd0*/  LD.E R84, desc[UR4][R84.64+0xc0] ;  /* 0x0000c00454547980 */ /* 0x002ea2000c101900 */
[----:B------:R-:W-:Y:S01]  /*dfe0*/  LOP3.LUT R6, R7, 0x18, RZ, 0xc0, !PT ;  /* 0x0000001807067812 */ /* 0x000fe200078ec0ff */
[-C--:B-----5:R-:W-:Y:S01]  /*dff0*/  @!P0 IMAD R0, R29, R112.reuse, RZ ;  /* 0x000000701d008224 */ /* 0x0a0fe200078e02ff */
[----:B------:R-:W-:Y:S01]  /*e000*/  IADD3 R115, PT, PT, -R113, R115, RZ ;  /* 0x0000007371737210 */ /* 0x000fe20007ffe1ff */
[----:B------:R-:W-:Y:S02]  /*e010*/  IMAD.MOV.U32 R7, RZ, RZ, RZ ;  /* 0x000000ffff077224 */ /* 0x000fe400078e00ff */
[----:B------:R-:W-:-:S04]  /*e020*/  @!P0 IMAD.WIDE.U32 R28, R28, R112, RZ ;  /* 0x000000701c1c8225 */ /* 0x000fc800078e00ff */
[-C--:B----4-:R-:W-:Y:S02]  /*e030*/  IMAD R4, R27, R111.reuse, RZ ;  /* 0x0000006f1b047224 */ /* 0x090fe400078e02ff */
[----:B------:R-:W-:Y:S01]  /*e040*/  @!P0 IMAD.MOV.U32 R3, RZ, RZ, R28 ;  /* 0x000000ffff038224 */ /* 0x000fe200078e001c */
[----:B------:R-:W-:Y:S01]  /*e050*/  @P0 MOV R3, R20 ;  /* 0x0000001400030202 */ /* 0x000fe20000000f00 */
[----:B------:R-:W-:-:S04]  /*e060*/  IMAD.WIDE.U32 R26, R26, R111, RZ ;  /* 0x0000006f1a1a7225 */ /* 0x000fc800078e00ff */
[----:B------:R-:W-:Y:S02]  /*e070*/  @!P0 IMAD.IADD R0, R29, 0x1, R0 ;  /* 0x000000011d008824 */ /* 0x000fe400078e0200 */
[----:B------:R-:W-:Y:S02]  /*e080*/  @P0 IMAD.IADD R0, R21, 0x1, R2 ;  /* 0x0000000115000824 */ /* 0x000fe400078e0202 */
[----:B------:R-:W-:Y:S01]  /*e090*/  IMAD.IADD R4, R27, 0x1, R4 ;  /* 0x000000011b047824 */ /* 0x000fe200078e0204 */
[----:B--2---:R-:W-:Y:S01]  /*e0a0*/  ISETP.GE.AND P3, PT, R6, R84, PT ;  /* 0x000000540600720c */ /* 0x004fe20003f66270 */
[----:B------:R-:W-:-:S03]  /*e0b0*/  IMAD.WIDE.U32 R6, R113, R16, R6 ;  /* 0x0000001071067225 */ /* 0x000fc600078e0006 */
[----:B------:R-:W-:Y:S01]  /*e0c0*/  ISETP.GE.OR P1, PT, R97, R115, P3 ;  /* 0x000000736100720c */ /* 0x000fe20001f26670 */
[----:B------:R-:W-:Y:S01]  /*e0d0*/  IMAD R113, R17, R113, RZ ;  /* 0x0000007111717224 */ /* 0x000fe200078e02ff */
[----:B------:R-:W-:Y:S02]  /*e0e0*/  IADD3 R6, P2, P0, R26, R6, R3 ;  /* 0x000000061a067210 */ /* 0x000fe4000785e003 */
[----:B------:R-:W-:Y:S02]  /*e0f0*/  MOV R3, 0x0 ;  /* 0x0000000000037802 */ /* 0x000fe40000000f00 */
[----:B------:R-:W-:-:S04]  /*e100*/  IADD3 R113, PT, PT, R7, R113, RZ ;  /* 0x0000007107717210 */ /* 0x000fc80007ffe0ff */
[----:B------:R-:W-:Y:S02]  /*e110*/  IADD3.X R7, PT, PT, R4, R113, R0, P2, P0 ;  /* 0x0000007104077210 */ /* 0x000fe400017e0400 */
[----:B------:R-:W-:Y:S01]  /*e120*/  IADD3 R0, PT, PT, R97, 0x20, RZ ;  /* 0x0000002061007810 */ /* 0x000fe20007ffe0ff */
[----:B------:R-:W-:Y:S02]  /*e130*/  @!P1 IMAD R2, R17, R97, RZ ;  /* 0x0000006111029224 */ /* 0x000fe400078e02ff */
[----:B------:R-:W-:Y:S01]  /*e140*/  @!P1 IMAD.WIDE.U32 R4, R97, R16, R6 ;  /* 0x0000001061049225 */ /* 0x000fe200078e0006 */
[----:B------:R-:W-:-:S03]  /*e150*/  ISETP.GE.OR P2, PT, R0, R115, P3 ;  /* 0x000000730000720c */ /* 0x000fc60001f46670 */
[----:B------:R-:W-:Y:S01]  /*e160*/  @!P1 IMAD.IADD R2, R5, 0x1, R2 ;  /* 0x0000000105029824 */ /* 0x000fe200078e0202 */
[----:B------:R-:W-:-:S04]  /*e170*/  @!P1 LEA R18, P0, R4, R24, 0x1 ;  /* 0x0000001804129211 */ /* 0x000fc800078008ff */
[----:B------:R-:W-:Y:S02]  /*e180*/  @!P1 LEA.HI.X R19, R4, R25, R2, 0x1, P0 ;  /* 0x0000001904139211 */ /* 0x000fe400000f0c02 */
[----:B------:R-:W-:-:S03]  /*e190*/  MOV R2, R110 ;  /* 0x0000006e00027202 */ /* 0x000fc60000000f00 */
[----:B------:R3:W-:Y:S02]  /*e1a0*/  @!P1 ST.E.128 desc[UR4][R18.64], R12 ;  /* 0x0000000c12009985 */ /* 0x0007e4000c101d04 */
[----:B---3--:R-:W-:Y:S05]  /*e1b0*/  @P2 RET.REL.NODEC R2 `(_ZN5flash24flash_fwd_splitkv_kernelI23Flash_fwd_kernel_traitsILi32ELi64ELi128ELi4ELb0ELb0EN7cutlass10bfloat16_tE19Flash_kernel_traitsILi32ELi64ELi128ELi4ES3_EELb0ELb0ELb0ELb0ELb0ELb1ELb0ELb1EEEvNS_16Flash_fwd_paramsE) ;  /* 0xffffff1c02902950 */ /* 0x008fea0003c3ffff */
        /* <DEDUP_REMOVED lines=12> */
[----:B-1----:R-:W-:Y:S05]  /*e280*/  RET.REL.NODEC R110 `(_ZN5flash24flash_fwd_splitkv_kernelI23Flash_fwd_kernel_traitsILi32ELi64ELi128ELi4ELb0ELb0EN7cutlass10bfloat16_tE19Flash_kernel_traitsILi32ELi64ELi128ELi4ES3_EELb0ELb0ELb0ELb0ELb0ELb1ELb0ELb1EEEvNS_16Flash_fwd_paramsE) ;  /* 0xffffff1c6e5c7950 */ /* 0x002fea0003c3ffff */
.L_x_6607:
[----:B------:R-:W-:Y:S01]  /*e290*/  MOV R3, 0x1f ;  /* 0x0000001f00037802 */ /* 0x000fe20000000f00 */
[----:B------:R-:W-:Y:S01]  /*e2a0*/  IMAD.MOV.U32 R4, RZ, RZ, 0x2 ;  /* 0x00000002ff047424 */ /* 0x000fe200078e00ff */
[----:B------:R-:W-:Y:S01]  /*e2b0*/  MOV R7, R124 ;  /* 0x0000007c00077202 */ /* 0x000fe20000000f00 */
[----:B------:R-:W-:-:S07]  /*e2c0*/  IMAD.MOV.U32 R5, RZ, RZ, -0x1 ;  /* 0xffffffffff057424 */ /* 0x000fce00078e00ff */
[----:B-1---5:R-:W-:Y:S05]  /*e2d0*/  WARPSYNC.COLLECTIVE R5, `(.L_x_6612) ;  /* 0x0000000005087348 */ /* 0x022fea0003c00000 */
[----:B------:R2:W3:Y:S02]  /*e2e0*/  SHFL.BFLY P0, R3, R7, R4, R3 ;  /* 0x0c00000407037389 */ /* 0x0004e40000000003 */
[----:B-123-5:R-:W-:Y:S05]  /*e2f0*/  ENDCOLLECTIVE ;  /* 0x000000000000791b */ /* 0x02efea0003800000 */
.L_x_6612:
        /* <DEDUP_REMOVED lines=8> */
.L_x_6613:
        /* <DEDUP_REMOVED lines=8> */
.L_x_6614:
[----:B------:R-:W-:Y:S01]  /*e400*/  FADD.FTZ R123, R3, R123 ;  /* 0x0000007b037b7221 */ /* 0x000fe20000010000 */
[----:B------:R-:W-:Y:S02]  /*e410*/  MOV R3, 0x1f ;  /* 0x0000001f00037802 */ /* 0x000fe40000000f00 */
[----:B------:R-:W-:Y:S01]  /*e420*/  MOV R4, 0x1 ;  /* 0x0000000100047802 */ /* 0x000fe20000000f00 */
[----:B------:R-:W-:-:S07]  /*e430*/  IMAD.MOV.U32 R7, RZ, RZ, R123 ;  /* 0x000000ffff077224 */ /* 0x000fce00078e007b */
[----:B------:R-:W-:Y:S05]  /*e440*/  WARPSYNC.COLLECTIVE R5, `(.L_x_6615) ;  /* 0x0000000005087348 */ /* 0x000fea0003c00000 */
[----:B------:R1:W2:Y:S02]  /*e450*/  SHFL.BFLY P0, R3, R7, R4, R3 ;  /* 0x0c00000407037389 */ /* 0x0002a40000000003 */
[----:B-12---:R-:W-:Y:S05]  /*e460*/  ENDCOLLECTIVE ;  /* 0x000000000000791b */ /* 0x006fea0003800000 */
.L_x_6615:
[----:B------:R-:W-:Y:S05]  /*e470*/  BRA `(.L_x_6616) ;  /* 0xfffffff400247947 */ /* 0x000fea000383ffff */
.L_x_6617:
        /* <DEDUP_REMOVED lines=16> */
.L_x_10295:


//--------------------- .text._ZN5flash24flash_fwd_splitkv_kernelI23Flash_fwd_kernel_traitsILi32ELi64ELi128ELi4ELb0ELb0EN7cutlass10bfloat16_tE19Flash_kernel_traitsILi32ELi64ELi128ELi4ES3_EELb0ELb0ELb0ELb0ELb0ELb0ELb1ELb0EEEvNS_16Flash_fwd_paramsE --------------------------
	.section	.text._ZN5flash24flash_fwd_splitkv_kernelI23Flash_fwd_kernel_traitsILi32ELi64ELi128ELi4ELb0ELb0EN7cutlass10bfloat16_tE19Flash_kernel_traitsILi32ELi64ELi128ELi4ES3_EELb0ELb0ELb0ELb0ELb0ELb0ELb1ELb0EEEvNS_16Flash_fwd_paramsE,"ax",@progbits
	.align	128
        .global         _ZN5flash24flash_fwd_splitkv_kernelI23Flash_fwd_kernel_traitsILi32ELi64ELi128ELi4ELb0ELb0EN7cutlass10bfloat16_tE19Flash_kernel_traitsILi32ELi64ELi128ELi4ES3_EELb0ELb0ELb0ELb0ELb0ELb0ELb1ELb0EEEvNS_16Flash_fwd_paramsE
        .type           _ZN5flash24flash_fwd_splitkv_kernelI23Flash_fwd_kernel_traitsILi32ELi64ELi128ELi4ELb0ELb0EN7cutlass10bfloat16_tE19Flash_kernel_traitsILi32ELi64ELi128ELi4ES3_EELb0ELb0ELb0ELb0ELb0ELb0ELb1ELb0EEEvNS_16Flash_fwd_paramsE,@function
        .size           _ZN5flash24flash_fwd_splitkv_kernelI23Flash_fwd_kernel_traitsILi32ELi64ELi128ELi4ELb0ELb0EN7cutlass10bfloat16_tE19Flash_kernel_traitsILi32ELi64ELi128ELi4ES3_EELb0ELb0ELb0ELb0ELb0ELb0ELb1ELb0EEEvNS_16Flash_fwd_paramsE,(.L_x_10296 - _ZN5flash24flash_fwd_splitkv_kernelI23Flash_fwd_kernel_traitsILi32ELi64ELi128ELi4ELb0ELb0EN7cutlass10bfloat16_tE19Flash_kernel_traitsILi32ELi64ELi128ELi4ES3_EELb0ELb0ELb0ELb0ELb0ELb0ELb1ELb0EEEvNS_16Flash_fwd_paramsE)
        .other          _ZN5flash24flash_fwd_splitkv_kernelI23Flash_fwd_kernel_traitsILi32ELi64ELi128ELi4ELb0ELb0EN7cutlass10bfloat16_tE19Flash_kernel_traitsILi32ELi64ELi128ELi4ES3_EELb0ELb0ELb0ELb0ELb0ELb0ELb1ELb0EEEvNS_16Flash_fwd_paramsE,@"STO_CUDA_ENTRY STV_DEFAULT"
_ZN5flash24flash_fwd_splitkv_kernelI23Flash_fwd_kernel_traitsILi32ELi64ELi128ELi4ELb0ELb0EN7cutlass10bfloat16_tE19Flash_kernel_traitsILi32ELi64ELi128ELi4ES3_EELb0ELb0ELb0ELb0ELb0ELb0ELb1ELb0EEEvNS_16Flash_fwd_paramsE:
.text._ZN5flash24flash_fwd_splitkv_kernelI23Flash_fwd_kernel_traitsILi32ELi64ELi128ELi4ELb0ELb0EN7cutlass10bfloat16_tE19Flash_kernel_traitsILi32ELi64ELi128ELi4ES3_EELb0ELb0ELb0ELb0ELb0ELb0ELb1ELb0EEEvNS_16Flash_fwd_paramsE:
        /* <DEDUP_REMOVED lines=29> */
[----:B-1----:R-:W-:Y:S05]  /*01d0*/  CALL.REL.NOINC `($_ZN5flash24flash_fwd_splitkv_kernelI23Flash_fwd_kernel_traitsILi32ELi64ELi128ELi4ELb0ELb0EN7cutlass10bfloat16_tE19Flash_kernel_traitsILi32ELi64ELi128ELi4ES3_EELb0ELb0ELb0ELb0ELb0ELb0ELb1ELb0EEEvNS_16Flash_fwd_paramsE$_ZN5flash30compute_attn_1rowblock_splitkvI23Flash_fwd_kernel_traitsILi32ELi64ELi128ELi4ELb0ELb0EN7cutlass10bfloat16_tE19Flash_kernel_traitsILi32ELi64ELi128ELi4ES3_EELb0ELb0ELb0ELb0ELb0ELb0ELb1ELb0ENS_16Flash_fwd_paramsEEEvRKT8_iiiii) ;  /* 0x0000000000087944 */ /* 0x002fea0003c00000 */
[----:B------:R-:W-:Y:S05]  /*01e0*/  BSYNC.RECONVERGENT B2 ;  /* 0x0000000000027941 */ /* 0x000fea0003800200 */
.L_x_6618:
[----:B------:R-:W-:Y:S05]  /*01f0*/  EXIT ;  /* 0x000000000000794d */ /* 0x000fea0003800000 */
        .type           $_ZN5flash24flash_fwd_splitkv_kernelI23Flash_fwd_kernel_traitsILi32ELi64ELi128ELi4ELb0ELb0EN7cutlass10bfloat16_tE19Flash_kernel_traitsILi32ELi64ELi128ELi4ES3_EELb0ELb0ELb0ELb0ELb0ELb0ELb1ELb0EEEvNS_16Flash_fwd_paramsE$_ZN5flash30compute_attn_1rowblock_splitkvI23Flash_fwd_kernel_traitsILi32ELi64ELi128ELi4ELb0ELb0EN7cutlass10bfloat16_tE19Flash_kernel_traitsILi32ELi64ELi128ELi4ES3_EELb0ELb0ELb0ELb0ELb0ELb0ELb1ELb0ENS_16Flash_fwd_paramsEEEvRKT8_iiiii,@function
        .size           $_ZN5flash24flash_fwd_splitkv_kernelI23Flash_fwd_kernel_traitsILi32ELi64ELi128ELi4ELb0ELb0EN7cutlass10bfloat16_tE19Flash_kernel_traitsILi32ELi64ELi128ELi4ES3_EELb0ELb0ELb0ELb0ELb0ELb0ELb1ELb0EEEvNS_16Flash_fwd_paramsE$_ZN5flash30compute_attn_1rowblock_splitkvI23Flash_fwd_kernel_traitsILi32ELi64ELi128ELi4ELb0ELb0EN7cutlass10bfloat16_tE19Flash_kernel_traitsILi32ELi64ELi128ELi4ES3_EELb0ELb0ELb0ELb0ELb0ELb0ELb1ELb0ENS_16Flash_fwd_paramsEEEvRKT8_iiiii,(.L_x_10296 - $_ZN5flash24flash_fwd_splitkv_kernelI23Flash_fwd_kernel_traitsILi32ELi64ELi128ELi4ELb0ELb0EN7cutlass10bfloat16_tE19Flash_kernel_traitsILi32ELi64ELi128ELi4ES3_EELb0ELb0ELb0ELb0ELb0ELb0ELb1ELb0EEEvNS_16Flash_fwd_paramsE$_ZN5flash30compute_attn_1rowblock_splitkvI23Flash_fwd_kernel_traitsILi32ELi64ELi128ELi4ELb0ELb0EN7cutlass10bfloat16_tE19Flash_kernel_traitsILi32ELi64ELi128ELi4ES3_EELb0ELb0ELb0ELb0ELb0ELb0ELb1ELb0ENS_16Flash_fwd_paramsEEEvRKT8_iiiii)
$_ZN5flash24flash_fwd_splitkv_kernelI23Flash_fwd_kernel_traitsILi32ELi64ELi128ELi4ELb0ELb0EN7cutlass10bfloat16_tE19Flash_kernel_traitsILi32ELi64ELi128ELi4ES3_EELb0ELb0ELb0ELb0ELb0ELb0ELb1ELb0EEEvNS_16Flash_fwd_paramsE$_ZN5flash30compute_attn_1rowblock_splitkvI23Flash_fwd_kernel_traitsILi32ELi64ELi128ELi4ELb0ELb0EN7cutlass10bfloat16_tE19Flash_kernel_traitsILi32ELi64ELi128ELi4ES3_EELb0ELb0ELb0ELb0ELb0ELb0ELb1ELb0ENS_16Flash_fwd_paramsEEEvRKT8_iiiii:
        /* <DEDUP_REMOVED lines=29> */
[----:B------:R-:W-:Y:S02]  /*03d0*/  ISETP.NE.AND.EX P0, PT, R9, RZ, PT, P0 ;  /* 0x000000ff0900720c */ /* 0x000fe40003f05300 */
[----:B-1----:R-:W-:Y:S01]  /*03e0*/  IADD3 R16, P1, PT, R14, R4, RZ ;  /* 0x000000040e107210 */ /* 0x002fe20007f3e0ff */
[----:B------:R-:W-:-:S04]  /*03f0*/  IMAD.MOV.U32 R14, RZ, RZ, -0x1 ;  /* 0xffffffffff0e7424 */ /* 0x000fc800078e00ff */
[----:B------:R-:W-:Y:S01]  /*0400*/  IMAD.X R17, R15, 0x1, R0, P1 ;  /* 0x000000010f117824 */ /* 0x000fe200008e0600 */
[----:B------:R-:W-:Y:S07]  /*0410*/  @!P2 BRA `(.L_x_6620) ;  /* 0x000000000010a947 */ /* 0x000fee0003800000 */
[----:B------:R-:W2:Y:S02]  /*0420*/  LD.E.U8 R6, desc[UR4][R2.64+0x1b2] ;  /* 0x0001b20402067980 */ /* 0x000ea4000c101100 */
[----:B--2---:R-:W-:-:S13]  /*0430*/  ISETP.NE.AND P1, PT, R6, RZ, PT ;  /* 0x000000ff0600720c */ /* 0x004fda0003f25270 */
[----:B------:R-:W-:Y:S05]  /*0440*/  @!P1 BRA `(.L_x_6620) ;  /* 0x0000000000049947 */ /* 0x000fea0003800000 */
[----:B------:R1:W5:Y:S02]  /*0450*/  LD.E R14, desc[UR4][R16.64] ;  /* 0x00000004100e7980 */ /* 0x000364000c101900 */
.L_x_6620:
[----:B------:R-:W-:Y:S05]  /*0460*/  BSYNC.RECONVERGENT B0 ;  /* 0x0000000000007941 */ /* 0x000fea0003800200 */
.L_x_6619:
[----:B------:R-:W-:Y:S04]  /*0470*/  BSSY.RECONVERGENT B0, `(.L_x_6621) ;  /* 0x0000007000007945 */ /* 0x000fe80003800200 */
[----:B------:R-:W-:Y:S05]  /*0480*/  @!P3 BRA `(.L_x_6622) ;  /* 0x000000000014b947 */ /* 0x000fea0003800000 */
[----:B------:R-:W2:Y:S02]  /*0490*/  LD.E.U8 R6, desc[UR4][R2.64+0x1b2] ;  /* 0x0001b20402067980 */ /* 0x000ea4000c101100 */
[----:B--2---:R-:W-:-:S13]  /*04a0*/  ISETP.NE.AND P1, PT, R6, RZ, PT ;  /* 0x000000ff0600720c */ /* 0x004fda0003f25270 */
[----:B-----5:R-:W2:Y:S02]  /*04b0*/  @P1 LD.E R91, desc[UR4][R16.64+0x4] ;  /* 0x00000404105b1980 */ /* 0x020ea4000c101900 */
[----:B--2---:R-:W-:-:S06]  /*04c0*/  @P1 IADD3 R91, PT, PT, R91, -R14, RZ ;  /* 0x8000000e5b5b1210 */ /* 0x004fcc0007ffe0ff */
[----:B------:R2:W5:Y:S02]  /*04d0*/  @!P1 LD.E R91, desc[UR4][R16.64] ;  /* 0x00000004105b9980 */ /* 0x000564000c101900 */
.L_x_6622:
[----:B------:R-:W-:Y:S05]  /*04e0*/  BSYNC.RECONVERGENT B0 ;  /* 0x0000000000007941 */ /* 0x000fea0003800200 */
.L_x_6621:
        /* <DEDUP_REMOVED lines=8> */
.L_x_6624:
[----:B------:R-:W3:Y:S01]  /*0570*/  LD.E.64 R8, desc[UR4][R2.64+0x108] ;  /* 0x0001080402087980 */ /* 0x000ee2000c101b00 */
[----:B------:R-:W-:Y:S01]  /*0580*/  BSSY.RECONVERGENT B0, `(.L_x_6626) ;  /* 0x0000006000007945 */ /* 0x000fe20003800200 */
[----:B------:R-:W-:Y:S01]  /*0590*/  IMAD.MOV.U32 R5, RZ, RZ, RZ ;  /* 0x000000ffff057224 */ /* 0x000fe200078e00ff */
[----:B---3--:R-:W-:-:S04]  /*05a0*/  ISETP.NE.U32.AND P0, PT, R8, RZ, PT ;  /* 0x000000ff0800720c */ /* 0x008fc80003f05070 */
[----:B------:R-:W-:-:S13]  /*05b0*/  ISETP.NE.AND.EX P0, PT, R9, RZ, PT, P0 ;  /* 0x000000ff0900720c */ /* 0x000fda0003f05300 */
[----:B------:R-:W-:Y:S05]  /*05c0*/  @!P0 BRA `(.L_x_6627) ;  /* 0x0000000000048947 */ /* 0x000fea0003800000 */
[----:B------:R3:W5:Y:S02]  /*05d0*/  LD.E R5, desc[UR4][R2.64+0xbc] ;  /* 0x0000bc0402057980 */ /* 0x000764000c101900 */
.L_x_6627:
[----:B------:R-:W-:Y:S05]  /*05e0*/  BSYNC.RECONVERGENT B0 ;  /* 0x0000000000007941 */ /* 0x000fea0003800200 */
.L_x_6626:
[----:B-----5:R-:W-:Y:S02]  /*05f0*/  IADD3 R91, PT, PT, R5, R91, -R12 ;  /* 0x0000005b055b7210 */ /* 0x020fe40007ffe80c */
.L_x_6625:
[----:B------:R-:W-:Y:S05]  /*0600*/  BSYNC.RECONVERGENT B1 ;  /* 0x0000000000017941 */ /* 0x000fea0003800200 */
.L_x_6623:
[----:B------:R-:W-:Y:S01]  /*0610*/  IMAD.SHL.U32 R135, R147, 0x40, RZ ;  /* 0x0000004093877824 */ /* 0x000fe200078e00ff */
[----:B------:R-:W-:Y:S01]  /*0620*/  MOV R8, R146 ;  /* 0x0000009200087202 */ /* 0x000fe20000000f00 */
[----:B------:R-:W-:-:S03]  /*0630*/  IMAD.MOV.U32 R9, RZ, RZ, 0x0 ;  /* 0x00000000ff097424 */ /* 0x000fc600078e00ff */
[----:B------:R-:W-:-:S13]  /*0640*/  ISETP.GT.AND P0, PT, R10, R135, PT ;  /* 0x000000870a00720c */ /* 0x000fda0003f04270 */
[----:B-123--:R-:W-:Y:S05]  /*0650*/  @!P0 RET.REL.NODEC R8 `(_ZN5flash24flash_fwd_splitkv_kernelI23Flash_fwd_kernel_traitsILi32ELi64ELi128ELi4ELb0ELb0EN7cutlass10bfloat16_tE19Flash_kernel_traitsILi32ELi64ELi128ELi4ES3_EELb0ELb0ELb0ELb0ELb0ELb0ELb1ELb0EEEvNS_16Flash_fwd_paramsE) ;  /* 0xfffffff808688950 */ /* 0x00efea0003c3ffff */
        /* <DEDUP_REMOVED lines=87> */
[----:B---3--:R-:W-:Y:S05]  /*0bd0*/  @P4 RET.REL.NODEC R2 `(_ZN5flash24flash_fwd_splitkv_kernelI23Flash_fwd_kernel_traitsILi32ELi64ELi128ELi4ELb0ELb0EN7cutlass10bfloat16_tE19Flash_kernel_traitsILi32ELi64ELi128ELi4ES3_EELb0ELb0ELb0ELb0ELb0ELb0ELb1ELb0EEEvNS_16Flash_fwd_paramsE) ;  /* 0xfffffff402084950 */ /* 0x008fea0003c3ffff */
[----:B------:R-:W-:Y:S02]  /*0be0*/  MOV R0, 0xff800000 ;  /* 0xff80000000007802 */ /* 0x000fe40000000f00 */
[----:B------:R-:W-:-:S03]  /*0bf0*/  MOV R147, 0x0 ;  /* 0x0000000000937802 */ /* 0x000fc60000000f00 */
[----:B------:R1:W-:Y:S02]  /*0c00*/  ST.E desc[UR4][R6.64+0xc0], R0 ;  /* 0x0000c00006007985 */ /* 0x0003e4000c101904 */
[----:B-1----:R-:W-:Y:S05]  /*0c10*/  RET.REL.NODEC R146 `(_ZN5flash24flash_fwd_splitkv_kernelI23Flash_fwd_kernel_traitsILi32ELi64ELi128ELi4ELb0ELb0EN7cutlass10bfloat16_tE19Flash_kernel_traitsILi32ELi64ELi128ELi4ES3_EELb0ELb0ELb0ELb0ELb0ELb0ELb1ELb0EEEvNS_16Flash_fwd_paramsE) ;  /* 0xfffffff092f87950 */ /* 0x002fea0003c3ffff */
.L_x_6628:
        /* <DEDUP_REMOVED lines=40> */
[----:B------:R-:W-:Y:S01]  /*0ea0*/  @!P2 IADD3 R6, PT, PT, R6, 0x1, RZ ;  /* 0x000000010606a810 */ /* 0x000fe20007ffe0ff */
[-C--:B---3--:R-:W-:Y:S01]  /*0eb0*/  IMAD.WIDE.U32 R158, R8, R152.reuse, RZ ;  /* 0x00000098089e7225 */ /* 0x088fe200078e00ff */
[----:B------:R-:W-:Y:S02]  /*0ec0*/  ISETP.GE.AND P1, PT, R0, RZ, PT ;  /* 0x000000ff0000720c */ /* 0x000fe40003f26270 */
[----:B------:R-:W-:Y:S01]  /*0ed0*/  ISETP.NE.AND P2, PT, R11, RZ, PT ;  /* 0x000000ff0b00720c */ /* 0x000fe20003f45270 */
[----:B------:R-:W-:-:S04]  /*0ee0*/  IMAD R0, R9, R152, RZ ;  /* 0x0000009809007224 */ /* 0x000fc800078e02ff */
[----:B------:R-:W-:Y:S02]  /*0ef0*/  @P0 VIADD R6, R6, 0x1 ;  /* 0x0000000106060836 */ /* 0x000fe40000000000 */
[----:B------:R-:W-:Y:S01]  /*0f00*/  IMAD.IADD R0, R159, 0x1, R0 ;  /* 0x000000019f007824 */ /* 0x000fe200078e0200 */
[C---:B------:R-:W-:Y:S02]  /*0f10*/  LEA R159, P0, R158.reuse, R160, 0x2 ;  /* 0x000000a09e9f7211 */ /* 0x040fe400078010ff */
[----:B------:R-:W-:Y:S02]  /*0f20*/  MOV R9, R6 ;  /* 0x0000000600097202 */ /* 0x000fe40000000f00 */
[----:B------:R-:W-:Y:S02]  /*0f30*/  LEA.HI.X R158, R158, R161, R0, 0x2, P0 ;  /* 0x000000a19e9e7211 */ /* 0x000fe400000f1400 */
[----:B------:R-:W-:Y:S01]  /*0f40*/  @!P1 IADD3 R9, PT, PT, -R9, RZ, RZ ;  /* 0x000000ff09099210 */ /* 0x000fe20007ffe1ff */
[----:B------:R-:W-:Y:S01]  /*0f50*/  IMAD.MOV.U32 R4, RZ, RZ, R159 ;  /* 0x000000ffff047224 */ /* 0x000fe200078e009f */
[----:B------:R-:W-:-:S02]  /*0f60*/  @!P2 LOP3.LUT R9, RZ, R11, RZ, 0x33, !PT ;  /* 0x0000000bff09a212 */ /* 0x000fc400078e33ff */
[----:B------:R-:W-:-:S03]  /*0f70*/  MOV R5, R158 ;  /* 0x0000009e00057202 */ /* 0x000fc60000000f00 */
[----:B------:R-:W-:-:S05]  /*0f80*/  IMAD.WIDE R4, R9, 0x4, R4 ;  /* 0x0000000409047825 */ /* 0x000fca00078e0204 */
[----:B------:R1:W3:Y:S01]  /*0f90*/  LD.E R0, desc[UR4][R4.64] ;  /* 0x0000000404007980 */ /* 0x0002e2000c101900 */
        /* <DEDUP_REMOVED lines=25> */
[----:B------:R-:W-:-:S03]  /*1130*/  IMAD R4, R137, R20, RZ ;  /* 0x0000001489047224 */ /* 0x000fc600078e02ff */
[----:B------:R-:W-:Y:S02]  /*1140*/  @!P0 IADD3 R8, PT, PT, -R8, RZ, RZ ;  /* 0x000000ff08088210 */ /* 0x000fe40007ffe1ff */
[----:B------:R-:W-:Y:S02]  /*1150*/  @!P1 LOP3.LUT R8, RZ, R13, RZ, 0x33, !PT ;  /* 0x0000000dff089212 */ /* 0x000fe400078e33ff */
[----:B---3--:R-:W-:Y:S01]  /*1160*/  SHF.R.S32.HI R5, RZ, 0x1f, R0 ;  /* 0x0000001fff057819 */ /* 0x008fe20000011400 */
        /* <DEDUP_REMOVED lines=21> */
.L_x_6630:
        /* <DEDUP_REMOVED lines=9> */
[----:B------:R-:W-:Y:S02]  /*1350*/  IABS R8, R151 ;  /* 0x0000009700087213 */ /* 0x000fe40000000000 */
        /* <DEDUP_REMOVED lines=13> */
[----:B------:R-:W-:Y:S02]  /*1430*/  IMAD R5, R9, R5, R8 ;  /* 0x0000000509057224 */ /* 0x000fe400078e0208 */
[----:B--2---:R-:W-:-:S03]  /*1440*/  @!P2 IMAD R0, R137, R12, RZ ;  /* 0x0000000c8900a224 */ /* 0x004fc600078e02ff */
[----:B------:R-:W-:Y:S01]  /*1450*/  ISETP.GT.U32.AND P1, PT, R4, R5, PT ;  /* 0x000000050400720c */ /* 0x000fe20003f24070 */
[----:B------:R-:W-:Y:S02]  /*1460*/  @!P2 IMAD R0, R6, R136, R0 ;  /* 0x000000880600a224 */ /* 0x000fe400078e0200 */
[----:B------:R-:W-:-:S05]  /*1470*/  @!P2 IMAD.WIDE.U32 R20, R136, R12, RZ ;  /* 0x0000000c8814a225 */ /* 0x000fca00078e00ff */
[----:B------:R-:W-:Y:S01]  /*1480*/  @!P2 IADD3 R21, PT, PT, R21, R0, RZ ;  /* 0x000000001515a210 */ /* 0x000fe20007ffe0ff */
[-C--:B---3-5:R-:W-:Y:S01]  /*1490*/  @!P2 IMAD R6, R19, R11.reuse, RZ ;  /* 0x0000000b1306a224 */ /* 0x0a8fe200078e02ff */
[----:B------:R-:W-:Y:S01]  /*14a0*/  @!P2 SHF.R.S32.HI R0, RZ, 0x1f, R11 ;  /* 0x0000001fff00a819 */ /* 0x000fe2000001140b */
[----:B------:R-:W-:Y:S02]  /*14b0*/  @P2 IMAD.IADD R8, R12, 0x1, R14 ;  /* 0x000000010c082824 */ /* 0x000fe400078e020e */
        /* <DEDUP_REMOVED lines=8> */
[----:B------:R-:W-:Y:S01]  /*1540*/  @!P2 IADD3 R6, PT, PT, R21, R6, RZ ;  /* 0x000000061506a210 */ /* 0x000fe20007ffe0ff */
[----:B------:R-:W-:Y:S01]  /*1550*/  @!P2 IMAD.MOV.U32 R8, RZ, RZ, R20 ;  /* 0x000000ffff08a224 */ /* 0x000fe200078e0014 */
[----:B------:R-:W-:-:S02]  /*1560*/  ISETP.NE.AND P3, PT, R13, RZ, PT ;  /* 0x000000ff0d00720c */ /* 0x000fc40003f65270 */
[----:B------:R-:W-:Y:S02]  /*1570*/  LEA R20, R85, 0xffffff80, 0x7 ;  /* 0xffffff8055147811 */ /* 0x000fe400078e38ff */
[----:B------:R-:W-:Y:S02]  /*1580*/  @P2 IADD3 R6, PT, PT, R19, R0, RZ ;  /* 0x0000000013062210 */ /* 0x000fe40007ffe0ff */
[----:B------:R-:W-:Y:S01]  /*1590*/  @P2 MOV R8, R18 ;  /* 0x0000001200082202 */ /* 0x000fe20000000f00 */
[----:B------:R-:W-:Y:S01]  /*15a0*/  @!P1 VIADD R9, R9, 0x1 ;  /* 0x0000000109099836 */ /* 0x000fe20000000000 */
[----:B------:R-:W-:Y:S01]  /*15b0*/  @!P2 SHF.R.S32.HI R0, RZ, 0x1f, R12 ;  /* 0x0000001fff00a819 */ /* 0x000fe2000001140c */
[----:B------:R-:W-:Y:S01]  /*15c0*/  @!P2 IMAD R4, R139, R12, RZ ;  /* 0x0000000c8b04a224 */ /* 0x000fe200078e02ff */
[----:B------:R-:W-:Y:S01]  /*15d0*/  SHF.R.S32.HI R19, RZ, 0x1f, R20 ;  /* 0x0000001fff137819 */ /* 0x000fe20000011414 */
[----:B------:R-:W-:Y:S01]  /*15e0*/  IMAD R5, R137, R20, RZ ;  /* 0x0000001489057224 */ /* 0x000fe200078e02ff */
[----:B------:R-:W-:-:S02]  /*15f0*/  MOV R24, R8 ;  /* 0x0000000800187202 */ /* 0x000fc40000000f00 */
[----:B------:R-:W-:Y:S01]  /*1600*/  MOV R25, R6 ;  /* 0x0000000600197202 */ /* 0x000fe20000000f00 */
[----:B------:R-:W-:Y:S02]  /*1610*/  @P4 VIADD R9, R9, 0x1 ;  /* 0x0000000109094836 */ /* 0x000fe40000000000 */
[----:B------:R-:W-:Y:S02]  /*1620*/  @!P2 IMAD R0, R0, R138, R4 ;  /* 0x0000008a0000a224 */ /* 0x000fe400078e0204 */
        /* <DEDUP_REMOVED lines=25> */
.L_x_6631:
[----:B------:R-:W-:Y:S05]  /*17c0*/  BSYNC.RECONVERGENT B0 ;  /* 0x0000000000007941 */ /* 0x000fea0003800200 */
.L_x_6629:
[----:B------:R-:W-:Y:S01]  /*17d0*/  ISETP.NE.AND P0, PT, R7, -0x1, PT ;  /* 0xffffffff0700780c */ /* 0x000fe20003f05270 */
[----:B------:R-:W2:Y:S04]  /*17e0*/  LD.E.64 R8, desc[UR4][R2.64+0x30] ;  /* 0x0000300402087980 */ /* 0x000ea8000c101b00 */
[----:B------:R-:W3:Y:S04]  /*17f0*/  LD.E.64 R24, desc[UR4][R2.64+0x10] ;  /* 0x0000100402187980 */ /* 0x000ee8000c101b00 */
[----:B------:R-:W4:Y:S04]  /*1800*/  LD.E.64 R14, desc[UR4][R2.64+0x48] ;  /* 0x00004804020e7980 */ /* 0x000f28000c101b00 */
[----:B------:R-:W2:Y:S04]  /*1810*/  @!P0 LD.E.64 R26, desc[UR4][R2.64+0x18] ;  /* 0x00001804021a8980 */ /* 0x000ea8000c101b00 */
        /* <DEDUP_REMOVED lines=26> */
[----:B------:R-:W-:Y:S02]  /*19c0*/  IMAD.MOV.U32 R16, RZ, RZ, R21 ;  /* 0x000000ffff107224 */ /* 0x000fe400078e0015 */
[----:B------:R-:W-:Y:S02]  /*19d0*/  IMAD R17, R20, R139, R17 ;  /* 0x0000008b14117224 */ /* 0x000fe400078e0211 */
[----:B------:R-:W-:Y:S01]  /*19e0*/  IMAD.SHL.U32 R150, R129, 0x8, RZ ;  /* 0x0000000881967824 */ /* 0x000fe200078e00ff */
[----:B------:R-:W-:Y:S01]  /*19f0*/  @!P1 IADD3 R16, PT, PT, -R16, RZ, RZ ;  /* 0x000000ff10109210 */ /* 0x000fe20007ffe1ff */
[----:B------:R-:W-:Y:S01]  /*1a00*/  IMAD.WIDE.U32 R20, R20, R138, RZ ;  /* 0x0000008a14147225 */ /* 0x000fe200078e00ff */
[----:B------:R-:W-:-:S02]  /*1a10*/  @!P2 LOP3.LUT R16, RZ, R13, RZ, 0x33, !PT ;  /* 0x0000000dff10a212 */ /* 0x000fc400078e33ff */
[C---:B------:R-:W-:Y:S01]  /*1a20*/  LOP3.LUT R84, R150.reuse, 0x18, RZ, 0xc0, !PT ;  /* 0x0000001896547812 */ /* 0x040fe200078ec0ff */
[----:B------:R-:W-:Y:S01]  /*1a30*/  IMAD.IADD R13, R21, 0x1, R17 ;  /* 0x00000001150d7824 */ /* 0x000fe200078e0211 */
[----:B------:R-:W-:Y:S01]  /*1a40*/  SHF.R.S32.HI R18, RZ, 0x1f, R16 ;  /* 0x0000001fff127819 */ /* 0x000fe20000011410 */
[----:B------:R-:W-:Y:S01]  /*1a50*/  IMAD R17, R29, R16, RZ ;  /* 0x000000101d117224 */ /* 0x000fe200078e02ff */
[----:B------:R-:W-:Y:S02]  /*1a60*/  LOP3.LUT R149, R150, 0xc0, RZ, 0xc0, !PT ;  /* 0x000000c096957812 */ /* 0x000fe400078ec0ff */
[----:B------:R-:W-:Y:S01]  /*1a70*/  IADD3 R12, P2, P1, R20, R12, R84 ;  /* 0x0000000c140c7210 */ /* 0x000fe2000795e054 */
[----:B------:R-:W-:Y:S01]  /*1a80*/  IMAD.WIDE.U32 R20, R28, R16, RZ ;  /* 0x000000101c147225 */ /* 0x000fe200078e00ff */
[----:B------:R-:W-:-:S03]  /*1a90*/  LOP3.LUT R149, R149, 0x18, R129, 0xf8, !PT ;  /* 0x0000001895957812 */ /* 0x000fc600078ef881 */
[----:B------:R-:W-:Y:S01]  /*1aa0*/  IMAD R17, R18, R28, R17 ;  /* 0x0000001c12117224 */ /* 0x000fe200078e0211 */
[----:B------:R-:W-:Y:S02]  /*1ab0*/  IADD3.X R11, PT, PT, R13, R11, RZ, P2, P1 ;  /* 0x0000000b0d0b7210 */ /* 0x000fe400017e24ff */
[----:B------:R-:W-:Y:S02]  /*1ac0*/  LOP3.LUT R16, R150, 0x1f20, RZ, 0xc0, !PT ;  /* 0x00001f2096107812 */ /* 0x000fe400078ec0ff */
[----:B------:R-:W-:Y:S02]  /*1ad0*/  LOP3.LUT R13, R149, R84, RZ, 0x3c, !PT ;  /* 0x00000054950d7212 */ /* 0x000fe400078e3cff */
[----:B------:R-:W-:Y:S02]  /*1ae0*/  IADD3 R18, P1, PT, R12, R20, RZ ;  /* 0x000000140c127210 */ /* 0x000fe40007f3e0ff */
[----:B------:R-:W-:Y:S01]  /*1af0*/  IADD3 R17, PT, PT, R21, R17, RZ ;  /* 0x0000001115117210 */ /* 0x000fe20007ffe0ff */
[----:B------:R-:W-:Y:S01]  /*1b00*/  IMAD.IADD R135, R10, 0x1, -R135 ;  /* 0x000000010a877824 */ /* 0x000fe200078e0a87 */
[----:B------:R-:W-:-:S02]  /*1b10*/  LOP3.LUT R10, R16, R13, RZ, 0xfc, !PT ;  /* 0x0000000d100a7212 */ /* 0x000fc400078efcff */
[----:B------:R-:W-:Y:S01]  /*1b20*/  SHF.R.U32.HI R16, RZ, 0x2, R129 ;  /* 0x00000002ff107819 */ /* 0x000fe20000011681 */
[----:B------:R-:W-:Y:S01]  /*1b30*/  IMAD.X R19, R11, 0x1, R17, P1 ;  /* 0x000000010b137824 */ /* 0x000fe200008e0611 */
[----:B------:R-:W1:Y:S01]  /*1b40*/  S2UR UR6, SR_CgaCtaId ;  /* 0x00000000000679c3 */ /* 0x000e620000008800 */
[----:B------:R-:W-:Y:S02]  /*1b50*/  IADD3 R20, P1, PT, R84, R6, RZ ;  /* 0x0000000654147210 */ /* 0x000fe40007f3e0ff */
[----:B------:R-:W-:Y:S02]  /*1b60*/  IMAD R13, R139, R16, RZ ;  /* 0x000000108b0d7224 */ /* 0x000fe400078e02ff */
[----:B------:R-:W-:-:S04]  /*1b70*/  IMAD.WIDE.U32 R144, R16, R138, R18 ;  /* 0x0000008a10907225 */ /* 0x000fc800078e0012 */
[----:B------:R-:W-:Y:S01]  /*1b80*/  IMAD.X R21, RZ, RZ, R0, P1 ;  /* 0x000000ffff157224 */ /* 0x000fe200008e0600 */
[----:B------:R-:W-:Y:S01]  /*1b90*/  IADD3 R13, PT, PT, R145, R13, RZ ;  /* 0x0000000d910d7210 */ /* 0x000fe20007ffe0ff */
[----:B------:R-:W-:-:S04]  /*1ba0*/  IMAD.WIDE.U32 R18, R16, R136, R20 ;  /* 0x0000008810127225 */ /* 0x000fc800078e0014 */
[----:B------:R-:W-:Y:S01]  /*1bb0*/  IMAD R6, R137, R16, RZ ;  /* 0x0000001089067224 */ /* 0x000fe200078e02ff */
[----:B------:R-:W-:Y:S01]  /*1bc0*/  UMOV UR7, 0x400 ;  /* 0x0000040000077882 */ /* 0x000fe20000000000 */
[----:B------:R-:W-:-:S03]  /*1bd0*/  SHF.R.S32.HI R0, RZ, 0x1f, R151 ;  /* 0x0000001fff007819 */ /* 0x000fc60000011497 */
[----:B------:R-:W-:Y:S01]  /*1be0*/  IADD3 R141, PT, PT, R19, R6, RZ ;  /* 0x00000006138d7210 */ /* 0x000fe20007ffe0ff */
[----:B-1----:R-:W-:Y:S01]  /*1bf0*/  ULEA UR6, UR6, UR7, 0x18 ;  /* 0x0000000706067291 */ /* 0x002fe2000f8ec0ff */
[-C--:B------:R-:W-:Y:S02]  /*1c00*/  LOP3.LUT R159, R159, R158.reuse, RZ, 0x3c, !PT ;  /* 0x0000009e9f9f7212 */ /* 0x080fe400078e3cff */
[----:B------:R-:W-:Y:S01]  /*1c10*/  MOV R17, RZ ;  /* 0x000000ff00117202 */ /* 0x000fe20000000f00 */
[----:B------:R-:W-:Y:S01]  /*1c20*/  BSSY.RECONVERGENT B0, `(.L_x_6632) ;  /* 0x000002d000007945 */ /* 0x000fe20003800200 */
[----:B------:R-:W-:Y:S01]  /*1c30*/  LOP3.LUT R158, R159, R158, RZ, 0x3c, !PT ;  /* 0x0000009e9f9e7212 */ /* 0x000fe200078e3cff */
[----:B------:R-:W-:-:S03]  /*1c40*/  IMAD.U32 R132, RZ, RZ, UR6 ;  /* 0x00000006ff847e24 */ /* 0x000fc6000f8e00ff */
[----:B------:R-:W-:Y:S01]  /*1c50*/  LOP3.LUT R159, R159, R158, RZ, 0x3c, !PT ;  /* 0x0000009e9f9f7212 */ /* 0x000fe200078e3cff */
[-C--:B--2---:R-:W-:Y:S02]  /*1c60*/  @!P0 IMAD R12, R27, R152.reuse, RZ ;  /* 0x000000981b0c8224 */ /* 0x084fe400078e02ff */
[----:B------:R-:W-:-:S04]  /*1c70*/  @!P0 IMAD.WIDE.U32 R26, R26, R152, RZ ;  /* 0x000000981a1a8225 */ /* 0x000fc800078e00ff */
[----:B------:R-:W-:Y:S01]  /*1c80*/  @!P0 IMAD.MOV.U32 R11, RZ, RZ, R26 ;  /* 0x000000ffff0b8224 */ /* 0x000fe200078e001a */
[----:B------:R-:W-:Y:S01]  /*1c90*/  @!P0 IADD3 R12, PT, PT, R27, R12, RZ ;  /* 0x0000000c1b0c8210 */ /* 0x000fe20007ffe0ff */
[----:B------:R-:W-:Y:S01]  /*1ca0*/  @P0 IMAD.WIDE.U32 R26, R8, R7, RZ ;  /* 0x00000007081a0225 */ /* 0x000fe200078e00ff */
[----:B---3--:R-:W-:-:S03]  /*1cb0*/  LEA R145, P1, R144, R24, 0x1 ;  /* 0x0000001890917211 */ /* 0x008fc600078208ff */
[----:B------:R-:W-:Y:S02]  /*1cc0*/  @P0 IMAD.MOV.U32 R11, RZ, RZ, R26 ;  /* 0x000000ffff0b0224 */ /* 0x000fe400078e001a */
[----:B------:R-:W-:Y:S01]  /*1cd0*/  @P0 IMAD R7, R9, R7, RZ ;  /* 0x0000000709070224 */ /* 0x000fe200078e02ff */
[----:B------:R-:W-:Y:S02]  /*1ce0*/  LEA.HI.X R144, R144, R25, R13, 0x1, P1 ;  /* 0x0000001990907211 */ /* 0x000fe400008f0c0d */
[----:B------:R-:W-:Y:S01]  /*1cf0*/  IADD3 R20, P1, PT, R84, R11, RZ ;  /* 0x0000000b54147210 */ /* 0x000fe20007f3e0ff */
[----:B------:R-:W-:-:S04]  /*1d00*/  @P0 IMAD.IADD R12, R27, 0x1, R7 ;  /* 0x000000011b0c0824 */ /* 0x000fc800078e0207 */
[----:B------:R-:W-:Y:S01]  /*1d10*/  IMAD.X R21, RZ, RZ, R12, P1 ;  /* 0x000000ffff157224 */ /* 0x000fe200008e060c */
[----:B------:R-:W-:Y:S01]  /*1d20*/  ISETP.GE.AND P1, PT, R16, R135, PT ;  /* 0x000000871000720c */ /* 0x000fe20003f26270 */
[----:B----4-:R-:W-:Y:S01]  /*1d30*/  IMAD R6, R15, R151, RZ ;  /* 0x000000970f067224 */ /* 0x010fe200078e02ff */
[----:B------:R-:W-:-:S03]  /*1d40*/  LEA R142, P2, R18, R22, 0x1 ;  /* 0x00000016128e7211 */ /* 0x000fc600078408ff */
[----:B------:R-:W-:Y:S02]  /*1d50*/  IMAD R6, R14, R0, R6 ;  /* 0x000000000e067224 */ /* 0x000fe400078e0206 */
[----:B------:R-:W-:Y:S01]  /*1d60*/  IMAD.WIDE.U32 R14, R151, R14, R20 ;  /* 0x0000000e970e7225 */ /* 0x000fe200078e0014 */
[----:B------:R-:W-:Y:S02]  /*1d70*/  LEA.HI.X R141, R18, R23, R141, 0x1, P2 ;  /* 0x00000017128d7211 */ /* 0x000fe400010f0c8d */
[----:B------:R-:W-:Y:S01]  /*1d80*/  @!P0 MOV R13, R9 ;  /* 0x00000009000d8202 */ /* 0x000fe20000000f00 */
[----:B------:R-:W-:Y:S01]  /*1d90*/  @!P0 IMAD.MOV.U32 R12, RZ, RZ, R8 ;  /* 0x000000ffff0c8224 */ /* 0x000fe200078e0008 */
[----:B------:R-:W-:Y:S01]  /*1da0*/  @P0 MOV R12, R8 ;  /* 0x00000008000c0202 */ /* 0x000fe20000000f00 */
[----:B------:R-:W-:Y:S01]  /*1db0*/  @P0 IMAD.MOV.U32 R13, RZ, RZ, R9 ;  /* 0x000000ffff0d0224 */ /* 0x000fe200078e0009 */
[----:B------:R-:W-:Y:S01]  /*1dc0*/  IADD3 R11, PT, PT, R15, R6, RZ ;  /* 0x000000060f0b7210 */ /* 0x000fe20007ffe0ff */
[----:B------:R-:W-:-:S04]  /*1dd0*/  IMAD.WIDE.U32 R18, R147, 0x40, R16 ;  /* 0x0000004093127825 */ /* 0x000fc800078e0010 */
        /* <DEDUP_REMOVED lines=16> */
.L_x_6634:
[----:B------:R2:W-:Y:S02]  /*1ee0*/  STS.128 [R0], RZ ;  /* 0x000000ff00007388 */ /* 0x0005e40000000c00 */
.L_x_6633:
[----:B------:R-:W-:Y:S05]  /*1ef0*/  BSYNC.RECONVERGENT B0 ;  /* 0x0000000000007941 */ /* 0x000fea0003800200 */
.L_x_6632:
        /* <DEDUP_REMOVED lines=23> */
.L_x_6636:
[----:B------:R-:W-:Y:S05]  /*2070*/  BSYNC.RECONVERGENT B0 ;  /* 0x0000000000007941 */ /* 0x000fea0003800200 */
.L_x_6635:
        /* <DEDUP_REMOVED lines=13> */
.L_x_6639:
[----:B------:R4:W-:Y:S02]  /*2150*/  STS.128 [R0+0x1000], RZ ;  /* 0x001000ff00007388 */ /* 0x0009e40000000c00 */
.L_x_6638:
[----:B------:R-:W-:Y:S05]  /*2160*/  BSYNC.RECONVERGENT B0 ;  /* 0x0000000000007941 */ /* 0x000fea0003800200 */
.L_x_6637:
        /* <DEDUP_REMOVED lines=16> */
.L_x_6641:
[----:B------:R-:W-:Y:S05]  /*2270*/  BSYNC.RECONVERGENT B0 ;  /* 0x0000000000007941 */ /* 0x000fea0003800200 */
.L_x_6640:
        /* <DEDUP_REMOVED lines=11> */
.L_x_6643:
[----:B------:R-:W-:Y:S05]  /*2330*/  BSYNC.RECONVERGENT B0 ;  /* 0x0000000000007941 */ /* 0x000fea0003800200 */
.L_x_6642:
        /* <DEDUP_REMOVED lines=11> */
.L_x_6645:
[----:B------:R-:W-:Y:S05]  /*23f0*/  BSYNC.RECONVERGENT B0 ;  /* 0x0000000000007941 */ /* 0x000fea0003800200 */
.L_x_6644:
        /* <DEDUP_REMOVED lines=17> */
.L_x_6648:
[----:B------:R1:W-:Y:S01]  /*2510*/  STS.128 [R0+0x3000], RZ ;  /* 0x003000ff00007388 */ /* 0x0003e20000000c00 */
[----:B------:R-:W-:Y:S05]  /*2520*/  BRA `(.L_x_6649) ;  /* 0x0000000000047947 */ /* 0x000fea0003800000 */
.L_x_6647:
[----:B------:R1:W-:Y:S02]  /*2530*/  STS.128 [R0+0x3000], RZ ;  /* 0x003000ff00007388 */ /* 0x0003e40000000c00 */
.L_x_6649:
[----:B------:R-:W-:Y:S05]  /*2540*/  BSYNC.RECONVERGENT B0 ;  /* 0x0000000000007941 */ /* 0x000fea0003800200 */
.L_x_6646:
[-C--:B------:R-:W-:Y:S01]  /*2550*/  ISETP.GE.AND P3, PT, R7, R6.reuse, PT ;  /* 0x000000060700720c */ /* 0x080fe20003f66270 */
[C---:B------:R-:W-:Y:S01]  /*2560*/  IMAD.SHL.U32 R131, R129.reuse, 0x10, RZ ;  /* 0x0000001081837824 */ /* 0x040fe200078e00ff */
[----:B------:R-:W-:Y:S01]  /*2570*/  SHF.R.U32.HI R88, RZ, 0x1, R129 ;  /* 0x00000001ff587819 */ /* 0x000fe20000011681 */
[C---:B------:R-:W-:Y:S01]  /*2580*/  IMAD.SHL.U32 R90, R129.reuse, 0x20, RZ ;  /* 0x00000020815a7824 */ /* 0x040fe200078e00ff */
[-C--:B------:R-:W-:Y:S01]  /*2590*/  ISETP.GE.AND P2, PT, R8, R6.reuse, PT ;  /* 0x000000060800720c */ /* 0x080fe20003f46270 */
[----:B------:R-:W-:Y:S01]  /*25a0*/  IMAD.SHL.U32 R128, R129, 0x4, RZ ;  /* 0x0000000481807824 */ /* 0x000fe200078e00ff */
[----:B------:R-:W-:Y:S01]  /*25b0*/  LOP3.LUT R89, R88, 0x8, RZ, 0xc0, !PT ;  /* 0x0000000858597812 */ /* 0x000fe200078ec0ff */
[----:B------:R-:W-:Y:S01]  /*25c0*/  BSSY.RECONVERGENT B0, `(.L_x_6650) ;  /* 0x0000019000007945 */ /* 0x000fe20003800200 */
[----:B------:R-:W-:Y:S02]  /*25d0*/  LOP3.LUT R9, R131, 0x3e00, RZ, 0xc0, !PT ;  /* 0x00003e0083097812 */ /* 0x000fe400078ec0ff */
[----:B------:R-:W-:-:S02]  /*25e0*/  ISETP.GE.AND P1, PT, R16, R6, PT ;  /* 0x000000061000720c */ /* 0x000fc40003f26270 */
[----:B------:R-:W-:Y:S01]  /*25f0*/  LOP3.LUT R7, R131, 0x100, RZ, 0xc0, !PT ;  /* 0x0000010083077812 */ /* 0x000fe200078ec0ff */
[----:B------:R2:W-:Y:S01]  /*2600*/  @P3 STS.128 [R0+0x3800], RZ ;  /* 0x003800ff00003388 */ /* 0x0005e20000000c00 */
[----:B------:R-:W-:Y:S02]  /*2610*/  LOP3.LUT R6, R90, 0xc0, RZ, 0xc0, !PT ;  /* 0x000000c05a067812 */ /* 0x000fe400078ec0ff */
[----:B------:R-:W-:Y:S02]  /*2620*/  LOP3.LUT R8, R128, 0x18, RZ, 0xc0, !PT ;  /* 0x0000001880087812 */ /* 0x000fe400078ec0ff */
[--C-:B------:R-:W-:Y:S02]  /*2630*/  LOP3.LUT R89, R89, 0xc0, R90.reuse, 0xf8, !PT ;  /* 0x000000c059597812 */ /* 0x100fe400078ef85a */
[----:B------:R-:W-:Y:S02]  /*2640*/  LOP3.LUT R9, R9, 0x20, R90, 0xf8, !PT ;  /* 0x0000002009097812 */ /* 0x000fe400078ef85a */
[----:B-1----:R-:W-:-:S02]  /*2650*/  LEA R10, P0, R4, R145, 0x1 ;  /* 0x00000091040a7211 */ /* 0x002fc400078008ff */
[--C-:B------:R-:W-:Y:S02]  /*2660*/  LOP3.LUT R7, R7, 0x20, R90.reuse, 0xf8, !PT ;  /* 0x0000002007077812 */ /* 0x100fe400078ef85a */
        /* <DEDUP_REMOVED lines=14> */
.L_x_6651:
[----:B------:R-:W-:Y:S05]  /*2750*/  BSYNC.RECONVERGENT B0 ;  /* 0x0000000000007941 */ /* 0x000fea0003800200 */
.L_x_6650:
        /* <DEDUP_REMOVED lines=14> */
.L_x_6653:
[----:B------:R-:W-:Y:S05]  /*2840*/  BSYNC.RECONVERGENT B0 ;  /* 0x0000000000007941 */ /* 0x000fea0003800200 */
.L_x_6652:
        /* <DEDUP_REMOVED lines=12> */
.L_x_6655:
[----:B------:R-:W-:Y:S05]  /*2910*/  BSYNC.RECONVERGENT B0 ;  /* 0x0000000000007941 */ /* 0x000fea0003800200 */
.L_x_6654:
[----:B-1----:R-:W-:Y:S01]  /*2920*/  LDSM.16.M88.4 R4, [R130] ;  /* 0x000000008204783b */ /* 0x002fe20000000200 */
[----:B------:R-:W-:Y:S01]  /*2930*/  IMAD.MOV.U32 R87, RZ, RZ, 0x20 ;  /* 0x00000020ff577424 */ /* 0x000fe200078e00ff */
[----:B------:R-:W-:Y:S01]  /*2940*/  LOP3.LUT P0, RZ, R129, 0x4, RZ, 0xc0, !PT ;  /* 0x0000000481ff7812 */ /* 0x000fe2000780c0ff */
[----:B------:R-:W-:Y:S01]  /*2950*/  VIADD R156, R85, 0xffffffff ;  /* 0xffffffff559c7836 */ /* 0x000fe20000000000 */
[----:B------:R-:W1:Y:S01]  /*2960*/  LDSM.16.M88.4 R60, [R68+0x1000] ;  /* 0x00100000443c783b */ /* 0x000e620000000200 */
[----:B------:R-:W-:Y:S01]  /*2970*/  IMAD.SHL.U32 R94, R129, 0x2, RZ ;  /* 0x00000002815e7824 */ /* 0x000fe200078e00ff */
[----:B------:R-:W-:Y:S01]  /*2980*/  SEL R87, R87, 0xffffffe0, !P0 ;  /* 0xffffffe057577807 */ /* 0x000fe20004000000 */
[----:B------:R-:W-:Y:S01]  /*2990*/  IMAD.SHL.U32 R86, R156, 0x80, RZ ;  /* 0x000000809c567824 */ /* 0x000fe200078e00ff */
[----:B------:R-:W5:Y:S01]  /*29a0*/  LDSM.16.M88.4 R52, [R68+0x1400] ;  /* 0x001400004434783b */ /* 0x000f620000000200 */
[----:B------:R-:W-:Y:S02]  /*29b0*/  BSSY.RECONVERGENT B1, `(.L_x_6656) ;  /* 0x000012a000017945 */ /* 0x000fe40003800200 */
[--C-:B------:R-:W-:Y:S01]  /*29c0*/  IMAD.IADD R80, R130, 0x1, R87.reuse ;  /* 0x0000000182507824 */ /* 0x100fe200078e0257 */
[----:B------:R-:W2:Y:S01]  /*29d0*/  LDSM.16.M88.4 R44, [R68+0x1800] ;  /* 0x00180000442c783b */ /* 0x000ea20000000200 */
[----:B------:R-:W-:Y:S01]  /*29e0*/  IMAD.IADD R92, R68, 0x1, R87 ;  /* 0x00000001445c7824 */ /* 0x000fe200078e0257 */
[----:B------:R-:W-:-:S02]  /*29f0*/  LOP3.LUT R94, R86, 0x6, R94, 0xf8, !PT ;  /* 0x00000006565e7812 */ /* 0x000fc400078ef85e */
[----:B------:R-:W3:Y:S02]  /*2a00*/  LDSM.16.M88.4 R36, [R68+0x1c00] ;  /* 0x001c00004424783b */ /* 0x000ee40000000200 */
[C---:B------:R-:W-:Y:S02]  /*2a10*/  LOP3.LUT R93, R94.reuse, 0x9, RZ, 0xfc, !PT ;  /* 0x000000095e5d7812 */ /* 0x040fe400078efcff */
[----:B------:R-:W4:Y:S01]  /*2a20*/  LDSM.16.M88.4 R28, [R68+0x2000] ;  /* 0x00200000441c783b */ /* 0x000f220000000200 */
[CC--:B------:R-:W-:Y:S02]  /*2a30*/  ISETP.GE.AND P3, PT, R94.reuse, R91.reuse, PT ;  /* 0x0000005b5e00720c */ /* 0x0c0fe40003f66270 */
[----:B------:R-:W-:Y:S01]  /*2a40*/  ISETP.GE.AND P0, PT, R93, R91, PT ;  /* 0x0000005b5d00720c */ /* 0x000fe20003f06270 */
[----:B------:R-:W4:Y:S01]  /*2a50*/  LDSM.16.M88.4 R20, [R68+0x2400] ;  /* 0x002400004414783b */ /* 0x000f220000000200 */
[----:B------:R-:W-:-:S03]  /*2a60*/  LOP3.LUT R93, R94, 0x18, RZ, 0xfc, !PT ;  /* 0x000000185e5d7812 */ /* 0x000fc600078efcff */
[----:B------:R-:W4:Y:S01]  /*2a70*/  LDSM.16.M88.4 R12, [R68+0x2800] ;  /* 0x00280000440c783b */ /* 0x000f220000000200 */
[----:B------:R-:W-:-:S03]  /*2a80*/  ISETP.GE.AND P4, PT, R93, R91, PT ;  /* 0x0000005b5d00720c */ /* 0x000fc60003f86270 */
[----:B------:R-:W4:Y:S04]  /*2a90*/  LDSM.16.M88.4 R68, [R68+0x2c00] ;  /* 0x002c00004444783b */ /* 0x000f280000000200 */
[----:B------:R-:W-:Y:S04]  /*2aa0*/  LDSM.16.M88.4 R80, [R80] ;  /* 0x000000005050783b */ /* 0x000fe80000000200 */
[----:B------:R-:W4:Y:S04]  /*2ab0*/  LDSM.16.M88.4 R76, [R92+0x1000] ;  /* 0x001000005c4c783b */ /* 0x000f280000000200 */
[----:B------:R-:W4:Y:S01]  /*2ac0*/  LDSM.16.M88.4 R72, [R92+0x1400] ;  /* 0x001400005c48783b */ /* 0x000f220000000200 */
[C---:B-1----:R-:W-:Y:S03]  /*2ad0*/  HMMA.16816.F32.BF16 R64, R4.reuse, R60, RZ ;  /* 0x0000003c0440723c */ /* 0x042fe600000418ff */
[----:B------:R-:W0:Y:S05]  /*2ae0*/  LDGDEPBAR ;  /* 0x00000000000079af */ /* 0x000e2a0000000000 */
[C---:B------:R-:W-:Y:S08]  /*2af0*/  HMMA.16816.F32.BF16 R60, R4.reuse, R62, RZ ;  /* 0x0000003e043c723c */ /* 0x040ff000000418ff */
[C---:B-----5:R-:W-:Y:S08]  /*2b00*/  HMMA.16816.F32.BF16 R56, R4.reuse, R52, RZ ;  /* 0x000000340438723c */ /* 0x060ff000000418ff */
[C---:B--2---:R-:W-:Y:S08]  /*2b10*/  HMMA.16816.F32.BF16 R48, R4.reuse, R44, RZ ;  /* 0x0000002c0430723c */ /* 0x044ff000000418ff */
[C---:B---3--:R-:W-:Y:S08]  /*2b20*/  HMMA.16816.F32.BF16 R40, R4.reuse, R36, RZ ;  /* 0x000000240428723c */ /* 0x048ff000000418ff */
        /* <DEDUP_REMOVED lines=11> */
[----:B------:R-:W-:-:S02]  /*2be0*/  LOP3.LUT R77, R94, 0x1, RZ, 0xfc, !PT ;  /* 0x000000015e4d7812 */ /* 0x000fc400078efcff */
[----:B------:R-:W-:Y:S02]  /*2bf0*/  LOP3.LUT R76, R94, 0x8, RZ, 0xfc, !PT ;  /* 0x000000085e4c7812 */ /* 0x000fe400078efcff */
[-C--:B------:R-:W-:Y:S02]  /*2c00*/  ISETP.GE.AND P2, PT, R77, R91.reuse, PT ;  /* 0x0000005b4d00720c */ /* 0x080fe40003f46270 */
[----:B------:R-:W-:Y:S01]  /*2c10*/  ISETP.GE.AND P1, PT, R76, R91, PT ;  /* 0x0000005b4c00720c */ /* 0x000fe20003f26270 */
[----:B------:R-:W-:Y:S01]  /*2c20*/  HMMA.16816.F32.BF16 R4, R4, R70, RZ ;  /* 0x000000460404723c */ /* 0x000fe200000418ff */
[----:B------:R-:W1:Y:S07]  /*2c30*/  LDSM.16.M88.4 R68, [R92+0x1800] ;  /* 0x001800005c44783b */ /* 0x000e6e0000000200 */
[----:B------:R-:W-:Y:S01]  /*2c40*/  HMMA.16816.F32.BF16 R60, R80, R78, R60 ;  /* 0x0000004e503c723c */ /* 0x000fe2000004183c */
[----:B------:R-:W2:Y:S02]  /*2c50*/  LDSM.16.M88.4 R76, [R92+0x1c00] ;  /* 0x001c00005c4c783b */ /* 0x000ea40000000200 */
[----:B------:R-:W-:-:S05]  /*2c60*/  FSEL R93, R67, -INF , !P2 ;  /* 0xff800000435d7808 */ /* 0x000fca0005000000 */
[C---:B------:R-:W-:Y:S01]  /*2c70*/  HMMA.16816.F32.BF16 R56, R80.reuse, R72, R56 ;  /* 0x000000485038723c */ /* 0x040fe20000041838 */
[C---:B------:R-:W-:Y:S02]  /*2c80*/  LOP3.LUT R72, R94.reuse, 0x11, RZ, 0xfc, !PT ;  /* 0x000000115e487812 */ /* 0x040fe400078efcff */
[----:B------:R-:W-:Y:S02]  /*2c90*/  LOP3.LUT R73, R94, 0x10, RZ, 0xfc, !PT ;  /* 0x000000105e497812 */ /* 0x000fe400078efcff */
        /* <DEDUP_REMOVED lines=8> */
[----:B------:R-:W3:Y:S01]  /*2d20*/  LDSM.16.M88.4 R64, [R92+0x2000] ;  /* 0x002000005c40783b */ /* 0x000ee20000000200 */
[----:B------:R-:W-:Y:S02]  /*2d30*/  FSEL R98, R63, -INF , !P0 ;  /* 0xff8000003f627808 */ /* 0x000fe40004000000 */
[----:B------:R-:W-:Y:S02]  /*2d40*/  FSEL R61, R61, -INF , !P0 ;  /* 0xff8000003d3d7808 */ /* 0x000fe40004000000 */
[----:B------:R-:W-:Y:S01]  /*2d50*/  FSEL R104, R58, -INF , !P6 ;  /* 0xff8000003a687808 */ /* 0x000fe20007000000 */
[----:B-1----:R-:W-:Y:S01]  /*2d60*/  HMMA.16816.F32.BF16 R44, R80, R70, R44 ;  /* 0x00000046502c723c */ /* 0x002fe2000004182c */
[----:B------:R-:W-:-:S02]  /*2d70*/  FSEL R105, R59, -INF , !P5 ;  /* 0xff8000003b697808 */ /* 0x000fc40006800000 */
[----:B------:R-:W-:Y:S02]  /*2d80*/  FSEL R70, R57, -INF , !P5 ;  /* 0xff80000039467808 */ /* 0x000fe40006800000 */
[----:B------:R-:W-:Y:S02]  /*2d90*/  LOP3.LUT R74, R94, 0x20, RZ, 0xfc, !PT ;  /* 0x000000205e4a7812 */ /* 0x000fe400078efcff */
[----:B------:R-:W-:Y:S01]  /*2da0*/  FSEL R71, R52, -INF , !P4 ;  /* 0xff80000034477808 */ /* 0x000fe20006000000 */
[----:B--2---:R-:W-:Y:S01]  /*2db0*/  HMMA.16816.F32.BF16 R40, R80, R76, R40 ;  /* 0x0000004c5028723c */ /* 0x004fe20000041828 */
[----:B------:R-:W-:Y:S02]  /*2dc0*/  ISETP.GE.AND P2, PT, R74, R91, PT ;  /* 0x0000005b4a00720c */ /* 0x000fe40003f46270 */
[----:B------:R-:W-:Y:S02]  /*2dd0*/  LOP3.LUT R74, R94, 0x21, RZ, 0xfc, !PT ;  /* 0x000000215e4a7812 */ /* 0x000fe400078efcff */
[----:B------:R-:W-:-:S02]  /*2de0*/  FSEL R96, R62, -INF , !P1 ;  /* 0xff8000003e607808 */ /* 0x000fc40004800000 */
[C---:B------:R-:W-:Y:S01]  /*2df0*/  LOP3.LUT R52, R94.reuse, 0x39, RZ, 0xfc, !PT ;  /* 0x000000395e347812 */ /* 0x040fe200078efcff */
[C---:B------:R-:W-:Y:S01]  /*2e00*/  HMMA.16816.F32.BF16 R48, R80.reuse, R68, R48 ;  /* 0x000000445030723c */ /* 0x040fe20000041830 */
[----:B------:R-:W-:Y:S02]  /*2e10*/  LOP3.LUT R69, R94, 0x28, RZ, 0xfc, !PT ;  /* 0x000000285e457812 */ /* 0x000fe400078efcff */
[----:B------:R-:W-:Y:S02]  /*2e20*/  FSEL R68, R60, -INF , !P1 ;  /* 0xff8000003c447808 */ /* 0x000fe40004800000 */
[----:B------:R-:W-:Y:S02]  /*2e30*/  LOP3.LUT R60, R94, 0x29, RZ, 0xfc, !PT ;  /* 0x000000295e3c7812 */ /* 0x000fe400078efcff */
[----:B------:R-:W-:Y:S01]  /*2e40*/  ISETP.GE.AND P0, PT, R69, R91, PT ;  /* 0x0000005b4500720c */ /* 0x000fe20003f06270 */
[----:B------:R-:W-:Y:S01]  /*2e50*/  HMMA.16816.F32.BF16 R36, R80, R78, R36 ;  /* 0x0000004e5024723c */ /* 0x000fe20000041824 */
[----:B------:R-:W-:-:S02]  /*2e60*/  FSEL R69, R56, -INF , !P6 ;  /* 0xff80000038457808 */ /* 0x000fc40007000000 */
[-C--:B------:R-:W-:Y:S01]  /*2e70*/  ISETP.GE.AND P6, PT, R60, R91.reuse, PT ;  /* 0x0000005b3c00720c */ /* 0x080fe20003fc6270 */
[----:B------:R-:W1:Y:S01]  /*2e80*/  LDSM.16.M88.4 R56, [R92+0x2400] ;  /* 0x002400005c38783b */ /* 0x000e620000000200 */
[----:B------:R-:W-:Y:S02]  /*2e90*/  LOP3.LUT R60, R94, 0x30, RZ, 0xfc, !PT ;  /* 0x000000305e3c7812 */ /* 0x000fe400078efcff */
[----:B------:R-:W-:Y:S02]  /*2ea0*/  FSEL R63, R44, -INF , !P0 ;  /* 0xff8000002c3f7808 */ /* 0x000fe40004000000 */
[----:B------:R-:W-:Y:S01]  /*2eb0*/  ISETP.GE.AND P5, PT, R60, R91, PT ;  /* 0x0000005b3c00720c */ /* 0x000fe20003fa6270 */
[----:B---3--:R-:W-:Y:S01]  /*2ec0*/  HMMA.16816.F32.BF16 R32, R80, R64, R32 ;  /* 0x000000405020723c */ /* 0x008fe20000041820 */
[----:B------:R-:W-:Y:S02]  /*2ed0*/  LOP3.LUT R44, R94, 0x49, RZ, 0xfc, !PT ;  /* 0x000000495e2c7812 */ /* 0x000fe400078efcff */
[----:B------:R-:W-:-:S02]  /*2ee0*/  FSEL R79, R42, -INF , !P5 ;  /* 0xff8000002a4f7808 */ /* 0x000fc40006800000 */
[----:B------:R-:W-:Y:S02]  /*2ef0*/  FSEL R99, R40, -INF , !P5 ;  /* 0xff80000028637808 */ /* 0x000fe40006800000 */
[----:B------:R-:W-:Y:S01]  /*2f00*/  FSEL R64, R46, -INF , !P0 ;  /* 0xff8000002e407808 */ /* 0x000fe20004000000 */
[----:B------:R-:W-:Y:S01]  /*2f10*/  HMMA.16816.F32.BF16 R28, R80, R66, R28 ;  /* 0x00000042501c723c */ /* 0x000fe2000004181c */
[----:B------:R-:W-:Y:S02]  /*2f20*/  FSEL R65, R47, -INF , !P6 ;  /* 0xff8000002f417808 */ /* 0x000fe40007000000 */
[----:B------:R-:W-:Y:S02]  /*2f30*/  FSEL R107, R45, -INF , !P6 ;  /* 0xff8000002d6b7808 */ /* 0x000fe40007000000 */
[----:B------:R-:W-:Y:S02]  /*2f40*/  ISETP.GE.AND P5, PT, R44, R91, PT ;  /* 0x0000005b2c00720c */ /* 0x000fe40003fa6270 */
[----:B------:R-:W2:Y:S01]  /*2f50*/  LDSM.16.M88.4 R44, [R92+0x2c00] ;  /* 0x002c00005c2c783b */ /* 0x000ea20000000200 */
[----:B------:R-:W-:-:S02]  /*2f60*/  LOP3.LUT R60, R94, 0x38, RZ, 0xfc, !PT ;  /* 0x000000385e3c7812 */ /* 0x000fc400078efcff */
[-C--:B------:R-:W-:Y:S02]  /*2f70*/  ISETP.GE.AND P1, PT, R74, R91.reuse, PT ;  /* 0x0000005b4a00720c */ /* 0x080fe40003f26270 */
[----:B------:R-:W-:Y:S02]  /*2f80*/  FSEL R77, R55, -INF , !P3 ;  /* 0xff800000374d7808 */ /* 0x000fe40005800000 */
[----:B------:R-:W-:Y:S02]  /*2f90*/  FSEL R74, R53, -INF , !P3 ;  /* 0xff800000354a7808 */ /* 0x000fe40005800000 */
[----:B------:R-:W-:Y:S02]  /*2fa0*/  ISETP.GE.AND P3, PT, R60, R91, PT ;  /* 0x0000005b3c00720c */ /* 0x000fe40003f66270 */
[----:B------:R-:W-:Y:S02]  /*2fb0*/  FSEL R50, R50, -INF , !P2 ;  /* 0xff80000032327808 */ /* 0x000fe40005000000 */
[----:B------:R-:W-:-:S02]  /*2fc0*/  FSEL R60, R48, -INF , !P2 ;  /* 0xff800000303c7808 */ /* 0x000fc40005000000 */
[----:B------:R-:W-:Y:S02]  /*2fd0*/  FSEL R76, R54, -INF , !P4 ;  /* 0xff800000364c7808 */ /* 0x000fe40006000000 */
[----:B------:R-:W-:Y:S02]  /*2fe0*/  ISETP.GE.AND P2, PT, R52, R91, PT ;  /* 0x0000005b3400720c */ /* 0x000fe40003f46270 */
[----:B------:R-:W3:Y:S01]  /*2ff0*/  LDSM.16.M88.4 R52, [R92+0x2800] ;  /* 0x002800005c34783b */ /* 0x000ee20000000200 */
[----:B-1----:R-:W-:Y:S01]  /*3000*/  HMMA.16816.F32.BF16 R24, R80, R56, R24 ;  /* 0x000000385018723c */ /* 0x002fe20000041818 */
[----:B------:R-:W-:Y:S01]  /*3010*/  LOP3.LUT R62, R94, 0x31, RZ, 0xfc, !PT ;  /* 0x000000315e3e7812 */ /* 0x000fe200078efcff */
[----:B------:R-:W-:-:S04]  /*3020*/  DEPBAR.LE SB0, 0x0 ;  /* 0x000080000000791a */ /* 0x000fc80000000000 */
[-C--:B------:R-:W-:Y:S02]  /*3030*/  ISETP.GE.AND P4, PT, R62, R91.reuse, PT ;  /* 0x0000005b3e00720c */ /* 0x080fe40003f86270 */
[----:B------:R-:W-:Y:S01]  /*3040*/  HMMA.16816.F32.BF16 R20, R80, R58, R20 ;  /* 0x0000003a5014723c */ /* 0x000fe20000041814 */
[----:B------:R-:W-:Y:S02]  /*3050*/  LOP3.LUT R42, R94, 0x50, RZ, 0xfc, !PT ;  /* 0x000000505e2a7812 */ /* 0x000fe400078efcff */
[----:B------:R-:W-:Y:S02]  /*3060*/  FSEL R40, R43, -INF , !P4 ;  /* 0xff8000002b287808 */ /* 0x000fe40006000000 */
[----:B------:R-:W-:Y:S02]  /*3070*/  FSEL R106, R41, -INF , !P4 ;  /* 0xff800000296a7808 */ /* 0x000fe40006000000 */
[----:B------:R-:W-:Y:S02]  /*3080*/  ISETP.GE.AND P4, PT, R42, R91, PT ;  /* 0x0000005b2a00720c */ /* 0x000fe40003f86270 */
[----:B------:R-:W-:-:S02]  /*3090*/  LOP3.LUT R41, R94, 0x58, RZ, 0xfc, !PT ;  /* 0x000000585e297812 */ /* 0x000fc400078efcff */
[----:B------:R-:W-:Y:S01]  /*30a0*/  FSEL R78, R51, -INF , !P1 ;  /* 0xff800000334e7808 */ /* 0x000fe20004800000 */
[C---:B--2---:R-:W-:Y:S01]  /*30b0*/  HMMA.16816.F32.BF16 R8, R80.reuse, R44, R8 ;  /* 0x0000002c5008723c */ /* 0x044fe20000041808 */
[----:B------:R-:W-:Y:S02]  /*30c0*/  FSEL R111, R39, -INF , !P2 ;  /* 0xff800000276f7808 */ /* 0x000fe40005000000 */
[----:B------:R-:W-:Y:S02]  /*30d0*/  FSEL R51, R37, -INF , !P2 ;  /* 0xff80000025337808 */ /* 0x000fe40005000000 */
[----:B------:R-:W-:Y:S02]  /*30e0*/  ISETP.GE.AND P2, PT, R41, R91, PT ;  /* 0x0000005b2900720c */ /* 0x000fe40003f46270 */
[----:B------:R-:W-:Y:S01]  /*30f0*/  FSEL R115, R26, -INF , !P4 ;  /* 0xff8000001a737808 */ /* 0x000fe20006000000 */
[----:B------:R-:W-:Y:S01]  /*3100*/  HMMA.16816.F32.BF16 R4, R80, R46, R4 ;  /* 0x0000002e5004723c */ /* 0x000fe20000041804 */
[----:B------:R-:W-:-:S02]  /*3110*/  LOP3.LUT R26, R94, 0x71, RZ, 0xfc, !PT ;  /* 0x000000715e1a7812 */ /* 0x000fc400078efcff */
[C---:B------:R-:W-:Y:S02]  /*3120*/  LOP3.LUT R48, R94.reuse, 0x40, RZ, 0xfc, !PT ;  /* 0x000000405e307812 */ /* 0x040fe400078efcff */
[----:B------:R-:W-:Y:S02]  /*3130*/  LOP3.LUT R42, R94, 0x51, RZ, 0xfc, !PT ;  /* 0x000000515e2a7812 */ /* 0x000fe400078efcff */
[----:B------:R-:W-:Y:S02]  /*3140*/  FSEL R22, R22, -INF , !P2 ;  /* 0xff80000016167808 */ /* 0x000fe40005000000 */
[----:B------:R-:W-:Y:S01]  /*3150*/  FSEL R56, R20, -INF , !P2 ;  /* 0xff80000014387808 */ /* 0x000fe20005000000 */
[----:B---3--:R-:W-:Y:S01]  /*3160*/  HMMA.16816.F32.BF16 R16, R80, R52, R16 ;  /* 0x000000345010723c */ /* 0x008fe20000041810 */
[----:B------:R-:W-:Y:S02]  /*3170*/  FSEL R109, R49, -INF , !P1 ;  /* 0xff800000316d7808 */ /* 0x000fe40004800000 */
[----:B------:R-:W-:-:S02]  /*3180*/  ISETP.GE.AND P2, PT, R26, R91, PT ;  /* 0x0000005b1a00720c */ /* 0x000fc40003f46270 */
[-C--:B------:R-:W-:Y:S02]  /*3190*/  ISETP.GE.AND P1, PT, R48, R91.reuse, PT ;  /* 0x0000005b3000720c */ /* 0x080fe40003f26270 */
[C---:B------:R-:W-:Y:S01]  /*31a0*/  LOP3.LUT R49, R94.reuse, 0x41, RZ, 0xfc, !PT ;  /* 0x000000415e317812 */ /* 0x040fe200078efcff */
[----:B------:R-:W-:Y:S01]  /*31b0*/  HMMA.16816.F32.BF16 R12, R80, R54, R12 ;  /* 0x00000036500c723c */ /* 0x000fe2000004180c */
[----:B------:R-:W-:Y:S02]  /*31c0*/  LOP3.LUT R48, R94, 0x48, RZ, 0xfc, !PT ;  /* 0x000000485e307812 */ /* 0x000fe400078efcff */
[----:B------:R-:W-:Y:S02]  /*31d0*/  FSEL R57, R38, -INF , !P3 ;  /* 0xff80000026397808 */ /* 0x000fe40005800000 */
[----:B------:R-:W-:Y:S02]  /*31e0*/  FSEL R101, R36, -INF , !P3 ;  /* 0xff80000024657808 */ /* 0x000fe40005800000 */
[----:B------:R-:W-:-:S02]  /*31f0*/  ISETP.GE.AND P3, PT, R42, R91, PT ;  /* 0x0000005b2a00720c */ /* 0x000fc40003f66270 */
[----:B------:R-:W-:Y:S02]  /*3200*/  FSEL R100, R11, -INF , !P2 ;  /* 0xff8000000b647808 */ /* 0x000fe40005000000 */
[----:B------:R-:W-:Y:S02]  /*3210*/  FSEL R42, R9, -INF , !P2 ;  /* 0xff800000092a7808 */ /* 0x000fe40005000000 */
[----:B------:R-:W-:Y:S02]  /*3220*/  ISETP.GT.AND P2, PT, R156, R140, PT ;  /* 0x0000008c9c00720c */ /* 0x000fe40003f44270 */
[-C--:B------:R-:W-:Y:S02]  /*3230*/  ISETP.GE.AND P0, PT, R49, R91.reuse, PT ;  /* 0x0000005b3100720c */ /* 0x080fe40003f06270 */
[----:B------:R-:W-:Y:S02]  /*3240*/  ISETP.GE.AND P6, PT, R48, R91, PT ;  /* 0x0000005b3000720c */ /* 0x000fe40003fc6270 */
[----:B------:R-:W-:-:S02]  /*3250*/  LOP3.LUT R38, R94, 0x59, RZ, 0xfc, !PT ;  /* 0x000000595e267812 */ /* 0x000fc400078efcff */
[----:B------:R-:W-:Y:S02]  /*3260*/  LOP3.LUT R36, R94, 0x60, RZ, 0xfc, !PT ;  /* 0x000000605e247812 */ /* 0x000fe400078efcff */
[----:B------:R-:W-:Y:S02]  /*3270*/  FSEL R37, R34, -INF , !P1 ;  /* 0xff80000022257808 */ /* 0x000fe40004800000 */
[----:B------:R-:W-:Y:S02]  /*3280*/  FSEL R95, R32, -INF , !P1 ;  /* 0xff800000205f7808 */ /* 0x000fe40004800000 */
[----:B------:R-:W-:Y:S02]  /*3290*/  ISETP.GE.AND P1, PT, R38, R91, PT ;  /* 0x0000005b2600720c */ /* 0x000fe40003f26270 */
[----:B------:R-:W-:Y:S02]  /*32a0*/  FSEL R112, R35, -INF , !P0 ;  /* 0xff80000023707808 */ /* 0x000fe40004000000 */
[----:B------:R-:W-:-:S02]  /*32b0*/  FSEL R97, R33, -INF , !P0 ;  /* 0xff80000021617808 */ /* 0x000fc40004000000 */
[----:B------:R-:W-:Y:S02]  /*32c0*/  FSEL R92, R28, -INF , !P6 ;  /* 0xff8000001c5c7808 */ /* 0x000fe40007000000 */
[----:B------:R-:W-:Y:S02]  /*32d0*/  FSEL R67, R29, -INF , !P5 ;  /* 0xff8000001d437808 */ /* 0x000fe40006800000 */
[----:B------:R-:W-:Y:S02]  /*32e0*/  FSEL R62, R25, -INF , !P3 ;  /* 0xff800000193e7808 */ /* 0x000fe40005800000 */
        /* <DEDUP_REMOVED lines=12> */
[----:B------:R-:W-:Y:S01]  /*33b0*/  FSEL R24, R27, -INF , !P3 ;  /* 0xff8000001b187808 */ /* 0x000fe20005800000 */
[----:B------:R-:W-:Y:S01]  /*33c0*/  BAR.SYNC.DEFER_BLOCKING 0x0 ;  /* 0x0000000000007b1d */ /* 0x000fe20000010000 */
[----:B------:R-:W-:Y:S02]  /*33d0*/  ISETP.GE.AND P1, PT, R25, R91, PT ;  /* 0x0000005b1900720c */ /* 0x000fe40003f26270 */
[----:B------:R-:W-:-:S02]  /*33e0*/  FSEL R18, R18, -INF , !P0 ;  /* 0xff80000012127808 */ /* 0x000fc40004000000 */
[----:B------:R-:W-:Y:S02]  /*33f0*/  FSEL R54, R16, -INF , !P0 ;  /* 0xff80000010367808 */ /* 0x000fe40004000000 */
[-C--:B------:R-:W-:Y:S02]  /*3400*/  ISETP.GE.AND P6, PT, R33, R91.reuse, PT ;  /* 0x0000005b2100720c */ /* 0x080fe40003fc6270 */
[-C--:B------:R-:W-:Y:S02]  /*3410*/  ISETP.GE.AND P5, PT, R32, R91.reuse, PT ;  /* 0x0000005b2000720c */ /* 0x080fe40003fa6270 */
[-C--:B------:R-:W-:Y:S02]  /*3420*/  ISETP.GE.AND P4, PT, R29, R91.reuse, PT ;  /* 0x0000005b1d00720c */ /* 0x080fe40003f86270 */
        /* <DEDUP_REMOVED lines=29> */
.L_x_6659:
        /* <DEDUP_REMOVED lines=62> */
.L_x_6660:
[----:B------:R-:W-:Y:S05]  /*39e0*/  BSYNC.RECONVERGENT B0 ;  /* 0x0000000000007941 */ /* 0x000fea0003800200 */
.L_x_6658:
[CC--:B------:R-:W-:Y:S01]  /*39f0*/  ISETP.GE.AND P0, PT, R84.reuse, R148.reuse, PT ;  /* 0x000000945400720c */ /* 0x0c0fe20003f06270 */
[----:B------:R-:W-:Y:S01]  /*3a00*/  BSSY.RECONVERGENT B0, `(.L_x_6661) ;  /* 0x0000023000007945 */ /* 0x000fe20003800200 */
[----:B------:R-:W-:-:S11]  /*3a10*/  ISETP.GE.AND P1, PT, R84, R148, PT ;  /* 0x000000945400720c */ /* 0x000fd60003f26270 */
[C---:B------:R-:W-:Y:S01]  /*3a20*/  @!P0 IMAD.SHL.U32 R6, R136.reuse, 0x40, RZ ;  /* 0x0000004088068824 */ /* 0x040fe200078e00ff */
[CC--:B------:R-:W-:Y:S01]  /*3a30*/  @!P0 LEA R8, P4, R136.reuse, R142.reuse, 0x6 ;  /* 0x0000008e88088211 */ /* 0x0c0fe200078830ff */
[----:B------:R-:W-:Y:S01]  /*3a40*/  @!P1 IMAD.MOV.U32 R7, RZ, RZ, R141 ;  /* 0x000000ffff079224 */ /* 0x000fe200078e008d */
[--C-:B------:R-:W-:Y:S02]  /*3a50*/  @!P0 SHF.L.U64.HI R5, R136, 0x6, R137.reuse ;  /* 0x0000000688058819 */ /* 0x100fe40000010289 */
        /* <DEDUP_REMOVED lines=29> */
.L_x_6662:
[----:B------:R-:W-:Y:S05]  /*3c30*/  BSYNC.RECONVERGENT B0 ;  /* 0x0000000000007941 */ /* 0x000fea0003800200 */
.L_x_6661:
[----:B------:R-:W0:Y:S02]  /*3c40*/  LDGDEPBAR ;  /* 0x00000000000079af */ /* 0x000e240000000000 */
.L_x_6657:
[----:B------:R-:W-:Y:S05]  /*3c50*/  BSYNC.RECONVERGENT B1 ;  /* 0x0000000000017941 */ /* 0x000fea0003800200 */
.L_x_6656:
[----:B------:R-:W3:Y:S01]  /*3c60*/  LD.E R33, desc[UR4][R2.64+0xdc] ;  /* 0x0000dc0402217980 */ /* 0x000ee2000c101900 */
[----:B-12---:R-:W-:Y:S02]  /*3c70*/  FMNMX3.FTZ R0, R75, R93, R96, !PT ;  /* 0x0000005d4b007276 */ /* 0x006fe40007810060 */
        /* <DEDUP_REMOVED lines=30> */
[----:B------:R-:W-:Y:S02]  /*3e60*/  FMNMX.FTZ R84, R34, R84, !PT ;  /* 0x0000005422547209 */ /* 0x000fe40007810000 */
[----:B------:R-:W-:Y:S01]  /*3e70*/  SHF.L.U32 R4, R4, 0x8, RZ ;  /* 0x0000000804047819 */ /* 0x000fe200000006ff */
[----:B------:R-:W1:Y:S01]  /*3e80*/  SHFL.BFLY PT, R5, R0, 0x2, 0x1f ;  /* 0x0c401f0000057f89 */ /* 0x000e6200000e0000 */
[----:B------:R-:W-:Y:S02]  /*3e90*/  IADD3 R85, PT, PT, R85, -0x2, RZ ;  /* 0xfffffffe55557810 */ /* 0x000fe40007ffe0ff */
[----:B------:R-:W-:-:S04]  /*3ea0*/  LOP3.LUT R4, R4, 0x100, RZ, 0xc0, !PT ;  /* 0x0000010004047812 */ /* 0x000fc800078ec0ff */
[----:B------:R-:W-:-:S04]  /*3eb0*/  LOP3.LUT R4, R4, 0x20, R90, 0xf8, !PT ;  /* 0x0000002004047812 */ /* 0x000fc800078ef85a */
[----:B------:R-:W-:Y:S02]  /*3ec0*/  LOP3.LUT R4, R4, R89, RZ, 0xfc, !PT ;  /* 0x0000005904047212 */ /* 0x000fe400078efcff */
        /* <DEDUP_REMOVED lines=11> */
[-CC-:B------:R-:W-:Y:S01]  /*3f80*/  FFMA.FTZ R38, R40, R33.reuse, -R32.reuse ;  /* 0x0000002128267223 */ /* 0x180fe20000010820 */
[----:B------:R-:W-:Y:S01]  /*3f90*/  LEA R40, R4, R132, 0x1 ;  /* 0x0000008404287211 */ /* 0x000fe200078e08ff */
[-CC-:B------:R-:W-:Y:S01]  /*3fa0*/  FFMA.FTZ R53, R76, R33.reuse, -R32.reuse ;  /* 0x000000214c357223 */ /* 0x180fe20000010820 */
[-CC-:B------:R-:W-:Y:S01]  /*3fb0*/  FFMA.FTZ R52, R77, R33.reuse, -R32.reuse ;  /* 0x000000214d347223 */ /* 0x180fe20000010820 */
[-CC-:B------:R-:W-:Y:S01]  /*3fc0*/  FFMA.FTZ R46, R78, R33.reuse, -R32.reuse ;  /* 0x000000214e2e7223 */ /* 0x180fe20000010820 */
[-CC-:B------:R-:W-:Y:S01]  /*3fd0*/  FFMA.FTZ R39, R79, R33.reuse, -R32.reuse ;  /* 0x000000214f277223 */ /* 0x180fe20000010820 */
[-CC-:B------:R-:W-:Y:S01]  /*3fe0*/  FFMA.FTZ R31, R37, R33.reuse, -R32.reuse ;  /* 0x00000021251f7223 */ /* 0x180fe20000010820 */
[----:B------:R-:W-:Y:S01]  /*3ff0*/  FMUL.FTZ R37, R33, R84 ;  /* 0x0000005421257220 */ /* 0x000fe20000410000 */
[----:B------:R-:W1:Y:S01]  /*4000*/  LDSM.16.MT88.4 R76, [R40+0x3000] ;  /* 0x00300000284c783b */ /* 0x000e620000004200 */
[----:B------:R-:W-:Y:S01]  /*4010*/  IADD3 R87, PT, PT, R87, R40, RZ ;  /* 0x0000002857577210 */ /* 0x000fe20007ffe0ff */
[-CC-:B------:R-:W-:Y:S01]  /*4020*/  FFMA.FTZ R102, R93, R33.reuse, -R32.reuse ;  /* 0x000000215d667223 */ /* 0x180fe20000010820 */
        /* <DEDUP_REMOVED lines=20> */
[----:B------:R-:W5:Y:S01]  /*4170*/  LDSM.16.MT88.4 R8, [R87+0x3400] ;  /* 0x003400005708783b */ /* 0x000f620000004200 */
        /* <DEDUP_REMOVED lines=27> */
[----:B------:R-:W-:Y:S01]  /*4330*/  FADD.FTZ R102, R103, R102 ;  /* 0x0000006667667221 */ /* 0x000fe20000010000 */
[-CC-:B------:R-:W-:Y:S01]  /*4340*/  FFMA.FTZ R67, R108, R33.reuse, -R32.reuse ;  /* 0x000000216c437223 */ /* 0x180fe20000010820 */
[----:B------:R-:W-:Y:S01]  /*4350*/  FFMA.FTZ R25, R115, R33, -R32 ;  /* 0x0000002173197223 */ /* 0x000fe20000010820 */
[----:B------:R-:W4:Y:S01]  /*4360*/  MUFU.EX2 R104, R104 ;  /* 0x0000006800687308 */ /* 0x000f220000000800 */
[----:B-1----:R-:W-:Y:S01]  /*4370*/  F2FP.BF16.F32.PACK_AB R71, R91, R93 ;  /* 0x0000005d5b47723e */ /* 0x002fe200000010ff */
[----:B------:R-:W-:Y:S01]  /*4380*/  FADD.FTZ R102, R93, R102 ;  /* 0x000000665d667221 */ /* 0x000fe20000010000 */
[-C--:B------:R-:W-:Y:S01]  /*4390*/  FFMA.FTZ R24, R24, R33.reuse, -R32 ;  /* 0x0000002118187223 */ /* 0x080fe20000010820 */
[-CC-:B------:R-:W-:Y:S01]  /*43a0*/  FFMA.FTZ R59, R59, R33.reuse, -R37.reuse ;  /* 0x000000213b3b7223 */ /* 0x180fe20000010825 */
[-CC-:B------:R-:W-:Y:S01]  /*43b0*/  FFMA.FTZ R62, R62, R33.reuse, -R37.reuse ;  /* 0x000000213e3e7223 */ /* 0x180fe20000010825 */
[-CC-:B------:R-:W-:Y:S01]  /*43c0*/  FFMA.FTZ R56, R56, R33.reuse, -R37.reuse ;  /* 0x0000002138387223 */ /* 0x180fe20000010825 */
[-CC-:B------:R-:W-:Y:S01]  /*43d0*/  FFMA.FTZ R108, R55, R33.reuse, -R37.reuse ;  /* 0x00000021376c7223 */ /* 0x180fe20000010825 */
[----:B------:R-:W1:Y:S01]  /*43e0*/  MUFU.EX2 R96, R96 ;  /* 0x0000006000607308 */ /* 0x000e620000000800 */
[----:B------:R-:W-:Y:S01]  /*43f0*/  FADD.FTZ R91, R91, R102 ;  /* 0x000000665b5b7221 */ /* 0x000fe20000010000 */
[-CC-:B------:R-:W-:Y:S01]  /*4400*/  FFMA.FTZ R28, R28, R33.reuse, -R32.reuse ;  /* 0x000000211c1c7223 */ /* 0x180fe20000010820 */
[-C--:B------:R-:W-:Y:S01]  /*4410*/  FFMA.FTZ R51, R110, R33.reuse, -R32 ;  /* 0x000000216e337223 */ /* 0x080fe20000010820 */
[-CC-:B------:R-:W-:Y:S01]  /*4420*/  FFMA.FTZ R54, R54, R33.reuse, -R37.reuse ;  /* 0x0000002136367223 */ /* 0x180fe20000010825 */
        /* <DEDUP_REMOVED lines=12> */
[----:B-1----:R-:W-:Y:S01]  /*44f0*/  FADD.FTZ R104, R96, R104 ;  /* 0x0000006860687221 */ /* 0x002fe20000010000 */
[----:B------:R-:W-:-:S06]  /*4500*/  ISETP.GE.AND P0, PT, R85, R140, PT ;  /* 0x0000008c5500720c */ /* 0x000fcc0003f06270 */
        /* <DEDUP_REMOVED lines=190> */
[----:B------:R-:W-:Y:S01]  /*50f0*/  MOV R86, R84 ;  /* 0x0000005400567202 */ /* 0x000fe20000000f00 */
[----:B------:R-:W-:Y:S01]  /*5100*/  IMAD.MOV.U32 R87, RZ, RZ, R0 ;  /* 0x000000ffff577224 */ /* 0x000fe200078e0000 */
[----:B------:R-:W-:Y:S01]  /*5110*/  ISETP.NE.AND.EX P6, PT, R161, RZ, PT, P6 ;  /* 0x000000ffa100720c */ /* 0x000fe20003fc5360 */
[C---:B------:R-:W-:Y:S01]  /*5120*/  IMAD.SHL.U32 R153, R138.reuse, 0x40, RZ ;  /* 0x000000408a997824 */ /* 0x040fe200078e00ff */
[----:B------:R-:W-:-:S11]  /*5130*/  SHF.L.U64.HI R154, R138, 0x6, R139 ;  /* 0x000000068a9a7819 */ /* 0x000fd6000001028b */
.L_x_6670:
        /* <DEDUP_REMOVED lines=78> */
.L_x_6665:
[----:B------:R-:W-:Y:S05]  /*5620*/  BSYNC.RECONVERGENT B0 ;  /* 0x0000000000007941 */ /* 0x000fea0003800200 */
.L_x_6664:
[----:B------:R-:W1:Y:S01]  /*5630*/  S2UR UR6, SR_CgaCtaId ;  /* 0x00000000000679c3 */ /* 0x000e620000008800 */
[C---:B------:R-:W-:Y:S01]  /*5640*/  IMAD.SHL.U32 R150, R129.reuse, 0x8, RZ ;  /* 0x0000000881967824 */ /* 0x040fe200078e00ff */
[----:B------:R-:W-:Y:S01]  /*5650*/  LOP3.LUT R149, R129, 0x18, RZ, 0xc0, !PT ;  /* 0x0000001881957812 */ /* 0x000fe200078ec0ff */
[----:B------:R-:W-:Y:S01]  /*5660*/  UMOV UR7, 0x400 ;  /* 0x0000040000077882 */ /* 0x000fe20000000000 */
[----:B------:R-:W-:Y:S01]  /*5670*/  IADD3 R6, P0, PT, R153, R145, RZ ;  /* 0x0000009199067210 */ /* 0x000fe20007f1e0ff */
[C---:B------:R-:W-:Y:S01]  /*5680*/  IMAD.SHL.U32 R134, R129.reuse, 0x20, RZ ;  /* 0x0000002081867824 */ /* 0x040fe200078e00ff */
[C---:B------:R-:W-:Y:S01]  /*5690*/  LOP3.LUT R84, R150.reuse, 0x18, RZ, 0xc0, !PT ;  /* 0x0000001896547812 */ /* 0x040fe200078ec0ff */
[C---:B------:R-:W-:Y:S01]  /*56a0*/  IMAD.SHL.U32 R131, R129.reuse, 0x10, RZ ;  /* 0x0000001081837824 */ /* 0x040fe200078e00ff */
[----:B------:R-:W-:Y:S01]  /*56b0*/  LOP3.LUT R0, R150, 0xc0, RZ, 0xc0, !PT ;  /* 0x000000c096007812 */ /* 0x000fe200078ec0ff */
[--C-:B------:R-:W-:Y:S01]  /*56c0*/  IMAD.X R7, R154, 0x1, R144.reuse, P0 ;  /* 0x000000019a077824 */ /* 0x100fe200000e0690 */
[-C--:B------:R-:W-:Y:S01]  /*56d0*/  ISETP.GE.AND P5, PT, R84, R148.reuse, PT ;  /* 0x000000945400720c */ /* 0x080fe20003fa6270 */
[----:B------:R-:W-:Y:S01]  /*56e0*/  IMAD.SHL.U32 R128, R129, 0x4, RZ ;  /* 0x0000000481807824 */ /* 0x000fe200078e00ff */
[----:B------:R-:W-:Y:S01]  /*56f0*/  LOP3.LUT R149, R0, R149, RZ, 0xfc, !PT ;  /* 0x0000009500957212 */ /* 0x000fe200078efcff */
[----:B------:R-:W-:Y:S01]  /*5700*/  IMAD.MOV.U32 R124, RZ, RZ, 0x20 ;  /* 0x00000020ff7c7424 */ /* 0x000fe200078e00ff */
[----:B------:R-:W-:Y:S01]  /*5710*/  ISETP.GE.AND P4, PT, R84, R148, PT ;  /* 0x000000945400720c */ /* 0x000fe20003f86270 */
[----:B------:R-:W-:Y:S01]  /*5720*/  VIADD R156, R156, 0xffffffff ;  /* 0xffffffff9c9c7836 */ /* 0x000fe20000000000 */
[----:B------:R-:W-:Y:S01]  /*5730*/  LOP3.LUT R5, R150, 0x1f20, RZ, 0xc0, !PT ;  /* 0x00001f2096057812 */ /* 0x000fe200078ec0ff */
[----:B------:R-:W-:Y:S01]  /*5740*/  BSSY.RECONVERGENT B1, `(.L_x_6666) ;  /* 0x00000d0000017945 */ /* 0x000fe20003800200 */
[----:B------:R-:W-:Y:S02]  /*5750*/  LOP3.LUT R84, R149, R84, RZ, 0x3c, !PT ;  /* 0x0000005495547212 */ /* 0x000fe400078e3cff */
[----:B------:R-:W-:Y:S02]  /*5760*/  LOP3.LUT R4, R131, 0x100, RZ, 0xc0, !PT ;  /* 0x0000010083047812 */ /* 0x000fe400078ec0ff */
[----:B------:R-:W-:Y:S01]  /*5770*/  LOP3.LUT R84, R5, R84, RZ, 0xfc, !PT ;  /* 0x0000005405547212 */ /* 0x000fe200078efcff */
[----:B------:R-:W-:Y:S01]  /*5780*/  @!P5 IMAD.MOV.U32 R10, RZ, RZ, R145 ;  /* 0x000000ffff0ad224 */ /* 0x000fe200078e0091 */
[----:B-1----:R-:W-:Y:S01]  /*5790*/  ULEA UR6, UR6, UR7, 0x18 ;  /* 0x0000000706067291 */ /* 0x002fe2000f8ec0ff */
[----:B------:R-:W-:Y:S01]  /*57a0*/  @!P5 IMAD.MOV.U32 R11, RZ, RZ, R144 ;  /* 0x000000ffff0bd224 */ /* 0x000fe200078e0090 */
[----:B------:R-:W-:Y:S02]  /*57b0*/  LOP3.LUT R0, R134, 0xc0, RZ, 0xc0, !PT ;  /* 0x000000c086007812 */ /* 0x000fe400078ec0ff */
[----:B------:R-:W-:Y:S02]  /*57c0*/  @!P4 LEA R8, P1, R138, R6, 0x6 ;  /* 0x000000068a08c211 */ /* 0x000fe400078230ff */
[----:B------:R-:W-:Y:S01]  /*57d0*/  IMAD.U32 R132, RZ, RZ, UR6 ;  /* 0x00000006ff847e24 */ /* 0x000fe2000f8e00ff */
[----:B------:R-:W-:Y:S02]  /*57e0*/  LOP3.LUT R4, R4, 0x20, R134, 0xf8, !PT ;  /* 0x0000002004047812 */ /* 0x000fe400078ef886 */
[-C--:B------:R-:W-:Y:S01]  /*57f0*/  @!P4 LEA.HI.X R9, R138, R7.reuse, R139, 0x6, P1 ;  /* 0x000000078a09c211 */ /* 0x080fe200008f348b */
[--C-:B------:R-:W-:Y:S01]  /*5800*/  IMAD R84, R84, 0x2, R132.reuse ;  /* 0x0000000254547824 */ /* 0x100fe200078e0284 */
[----:B------:R-:W-:Y:S02]  /*5810*/  LOP3.LUT R133, R128, 0x18, RZ, 0xc0, !PT ;  /* 0x0000001880857812 */ /* 0x000fe400078ec0ff */
[----:B------:R-:W-:Y:S02]  /*5820*/  LOP3.LUT R0, R0, 0x8, R129, 0xf8, !PT ;  /* 0x0000000800007812 */ /* 0x000fe400078ef881 */
[----:B------:R-:W-:Y:S01]  /*5830*/  @!PT LDS RZ, [RZ] ;  /* 0x00000000fffff984 */ /* 0x000fe20000000800 */
[----:B------:R-:W-:Y:S01]  /*5840*/  @!PT LDS RZ, [RZ] ;  /* 0x00000000fffff984 */ /* 0x000fe20000000800 */
[----:B------:R-:W-:Y:S01]  /*5850*/  @!PT LDS RZ, [RZ] ;  /* 0x00000000fffff984 */ /* 0x000fe20000000800 */
[----:B------:R-:W-:Y:S01]  /*5860*/  @!P5 LDGSTS.E.BYPASS.LTC128B.128 [R84+0x3000], desc[UR4][R10.64] ;  /* 0x030000000a54dfae */ /* 0x000fe2000b981a04 */
[----:B------:R-:W-:Y:S02]  /*5870*/  ISETP.GT.AND P1, PT, R156, R140, PT ;  /* 0x0000008c9c00720c */ /* 0x000fe40003f24270 */
[----:B------:R-:W-:Y:S02]  /*5880*/  LOP3.LUT R0, R4, R0, R133, 0xf6, !PT ;  /* 0x0000000004007212 */ /* 0x000fe400078ef685 */
[----:B------:R-:W-:Y:S01]  /*5890*/  @P5 STS.128 [R84+0x3000], RZ ;  /* 0x003000ff54005388 */ /* 0x000fe20000000c00 */
[C---:B------:R-:W-:Y:S04]  /*58a0*/  @!P4 LEA R4, P0, R138.reuse, R6, 0x7 ;  /* 0x000000068a04c211 */ /* 0x040fe800078038ff */
[----:B------:R-:W-:Y:S01]  /*58b0*/  @P4 STS.128 [R84+0x3800], RZ ;  /* 0x003800ff54004388 */ /* 0x000fe20000000c00 */
[----:B------:R-:W-:Y:S01]  /*58c0*/  @!P4 LEA.HI.X R5, R138, R7, R139, 0x7, P0 ;  /* 0x000000078a05c211 */ /* 0x000fe200000f3c8b */
[----:B------:R-:W-:Y:S01]  /*58d0*/  IMAD R88, R0, 0x2, R132 ;  /* 0x0000000200587824 */ /* 0x000fe200078e0284 */
[----:B------:R-:W-:Y:S02]  /*58e0*/  LOP3.LUT P0, RZ, R129, 0x4, RZ, 0xc0, !PT ;  /* 0x0000000481ff7812 */ /* 0x000fe4000780c0ff */
[----:B------:R-:W-:Y:S01]  /*58f0*/  @!PT LDS RZ, [RZ] ;  /* 0x00000000fffff984 */ /* 0x000fe20000000800 */
[----:B------:R-:W-:Y:S01]  /*5900*/  @!PT LDS RZ, [RZ] ;  /* 0x00000000fffff984 */ /* 0x000fe20000000800 */
[----:B------:R-:W-:Y:S01]  /*5910*/  @!PT LDS RZ, [RZ] ;  /* 0x00000000fffff984 */ /* 0x000fe20000000800 */
[----:B------:R-:W-:Y:S02]  /*5920*/  @!P4 LDGSTS.E.BYPASS.LTC128B.128 [R84+0x3800], desc[UR4][R6.64] ;  /* 0x038000000654cfae */ /* 0x000fe4000b981a04 */
[----:B------:R-:W-:Y:S03]  /*5930*/  SEL R124, R124, 0xffffffe0, !P0 ;  /* 0xffffffe07c7c7807 */ /* 0x000fe60004000000 */
[----:B------:R-:W-:Y:S05]  /*5940*/  @P4 STS.128 [R84+0x4000], RZ ;  /* 0x004000ff54004388 */ /* 0x000fea0000000c00 */
[----:B------:R-:W-:Y:S01]  /*5950*/  @!PT LDS RZ, [RZ] ;  /* 0x00000000fffff984 */ /* 0x000fe20000000800 */
[----:B------:R-:W-:Y:S01]  /*5960*/  @!PT LDS RZ, [RZ] ;  /* 0x00000000fffff984 */ /* 0x000fe20000000800 */
[----:B------:R-:W-:Y:S01]  /*5970*/  @!PT LDS RZ, [RZ] ;  /* 0x00000000fffff984 */ /* 0x000fe20000000800 */
[----:B------:R1:W-:Y:S01]  /*5980*/  @!P4 LDGSTS.E.BYPASS.LTC128B.128 [R84+0x4000], desc[UR4][R8.64] ;  /* 0x040000000854cfae */ /* 0x0003e2000b981a04 */
[--C-:B------:R-:W-:Y:S02]  /*5990*/  IMAD.IADD R92, R130, 0x1, R124.reuse ;  /* 0x00000001825c7824 */ /* 0x100fe400078e027c */
[----:B------:R-:W-:Y:S02]  /*59a0*/  IMAD.IADD R124, R88, 0x1, R124 ;  /* 0x00000001587c7824 */ /* 0x000fe400078e027c */
[----:B------:R-:W-:Y:S05]  /*59b0*/  @P4 STS.128 [R84+0x4800], RZ ;  /* 0x004800ff54004388 */ /* 0x000fea0000000c00 */
[----:B------:R-:W-:Y:S01]  /*59c0*/  @!PT LDS RZ, [RZ] ;  /* 0x00000000fffff984 */ /* 0x000fe20000000800 */
[----:B------:R-:W-:Y:S01]  /*59d0*/  @!PT LDS RZ, [RZ] ;  /* 0x00000000fffff984 */ /* 0x000fe20000000800 */
[----:B------:R-:W-:Y:S01]  /*59e0*/  @!PT LDS RZ, [RZ] ;  /* 0x00000000fffff984 */ /* 0x000fe20000000800 */
[----:B------:R2:W-:Y:S05]  /*59f0*/  @!P4 LDGSTS.E.BYPASS.LTC128B.128 [R84+0x4800], desc[UR4][R4.64] ;  /* 0x048000000454cfae */ /* 0x0005ea000b981a04 */
[----:B------:R-:W-:Y:S05]  /*5a00*/  LDSM.16.M88.4 R64, [R130] ;  /* 0x000000008240783b */ /* 0x000fea0000000200 */
[----:B------:R-:W-:Y:S05]  /*5a10*/  LDSM.16.M88.4 R16, [R88+0x1400] ;  /* 0x001400005810783b */ /* 0x000fea0000000200 */
[----:B------:R-:W-:Y:S05]  /*5a20*/  LDSM.16.M88.4 R24, [R88+0x1800] ;  /* 0x001800005818783b */ /* 0x000fea0000000200 */
[----:B-1----:R-:W2:Y:S05]  /*5a30*/  LDSM.16.M88.4 R8, [R88+0x1000] ;  /* 0x001000005808783b */ /* 0x002eaa0000000200 */
[----:B------:R-:W0:Y:S05]  /*5a40*/  LDGDEPBAR ;  /* 0x00000000000079af */ /* 0x000e2a0000000000 */
[----:B------:R-:W1:Y:S05]  /*5a50*/  LDSM.16.M88.4 R32, [R88+0x1c00] ;  /* 0x001c00005820783b */ /* 0x000e6a0000000200 */
[----:B------:R-:W3:Y:S05]  /*5a60*/  LDSM.16.M88.4 R40, [R88+0x2000] ;  /* 0x002000005828783b */ /* 0x000eea0000000200 */
[----:B------:R-:W4:Y:S05]  /*5a70*/  LDSM.16.M88.4 R48, [R88+0x2400] ;  /* 0x002400005830783b */ /* 0x000f2a0000000200 */
[----:B------:R-:W5:Y:S05]  /*5a80*/  LDSM.16.M88.4 R56, [R88+0x2800] ;  /* 0x002800005838783b */ /* 0x000f6a0000000200 */
[----:B------:R-:W5:Y:S05]  /*5a90*/  LDSM.16.M88.4 R88, [R88+0x2c00] ;  /* 0x002c00005858783b */ /* 0x000f6a0000000200 */
[----:B------:R-:W-:Y:S05]  /*5aa0*/  LDSM.16.M88.4 R92, [R92] ;  /* 0x000000005c5c783b */ /* 0x000fea0000000200 */
        /* <DEDUP_REMOVED lines=12> */
[----:B------:R-:W2:Y:S01]  /*5b70*/  LDSM.16.M88.4 R124, [R124+0x2c00] ;  /* 0x002c00007c7c783b */ /* 0x000ea20000000200 */
[----:B------:R-:W-:Y:S04]  /*5b80*/  DEPBAR.LE SB0, 0x0 ;  /* 0x000080000000791a */ /* 0x000fe80000000000 */
[C---:B------:R-:W-:Y:S01]  /*5b90*/  HMMA.16816.F32.BF16 R24, R64.reuse, R26, RZ ;  /* 0x0000001a4018723c */ /* 0x040fe200000418ff */
[----:B------:R-:W-:Y:S07]  /*5ba0*/  BAR.SYNC.DEFER_BLOCKING 0x0 ;  /* 0x0000000000007b1d */ /* 0x000fee0000010000 */
[C---:B-1----:R-:W-:Y:S08]  /*5bb0*/  HMMA.16816.F32.BF16 R28, R64.reuse, R32, RZ ;  /* 0x00000020401c723c */ /* 0x042ff000000418ff */
[C---:B------:R-:W-:Y:S08]  /*5bc0*/  HMMA.16816.F32.BF16 R32, R64.reuse, R34, RZ ;  /* 0x000000224020723c */ /* 0x040ff000000418ff */
[C---:B---3--:R-:W-:Y:S08]  /*5bd0*/  HMMA.16816.F32.BF16 R36, R64.reuse, R40, RZ ;  /* 0x000000284024723c */ /* 0x048ff000000418ff */
[C---:B------:R-:W-:Y:S08]  /*5be0*/  HMMA.16816.F32.BF16 R40, R64.reuse, R42, RZ ;  /* 0x0000002a4028723c */ /* 0x040ff000000418ff */
[C---:B----4-:R-:W-:Y:S08]  /*5bf0*/  HMMA.16816.F32.BF16 R44, R64.reuse, R48, RZ ;  /* 0x00000030402c723c */ /* 0x050ff000000418ff */
[C---:B------:R-:W-:Y:S08]  /*5c00*/  HMMA.16816.F32.BF16 R48, R64.reuse, R50, RZ ;  /* 0x000000324030723c */ /* 0x040ff000000418ff */
[C---:B-----5:R-:W-:Y:S08]  /*5c10*/  HMMA.16816.F32.BF16 R52, R64.reuse, R56, RZ ;  /* 0x000000384034723c */ /* 0x060ff000000418ff */
[C---:B------:R-:W-:Y:S08]  /*5c20*/  HMMA.16816.F32.BF16 R56, R64.reuse, R58, RZ ;  /* 0x0000003a4038723c */ /* 0x040ff000000418ff */
[C---:B------:R-:W-:Y:S08]  /*5c30*/  HMMA.16816.F32.BF16 R60, R64.reuse, R88, RZ ;  /* 0x00000058403c723c */ /* 0x040ff000000418ff */
[----:B------:R-:W-:Y:S08]  /*5c40*/  HMMA.16816.F32.BF16 R64, R64, R90, RZ ;  /* 0x0000005a4040723c */ /* 0x000ff000000418ff */
        /* <DEDUP_REMOVED lines=96> */
.L_x_6669:
[----:B------:R-:W-:Y:S05]  /*6250*/  BSYNC.RECONVERGENT B0 ;  /* 0x0000000000007941 */ /* 0x000fea0003800200 */
.L_x_6668:
[----:B------:R-:W-:Y:S01]  /*6260*/  @!P5 IMAD.MOV.U32 R143, RZ, RZ, R141 ;  /* 0x000000ffff8fd224 */ /* 0x000fe200078e008d */
[CC--:B------:R-:W-:Y:S02]  /*6270*/  @!P4 LEA R92, P3, R136.reuse, R142.reuse, 0x6 ;  /* 0x0000008e885cc211 */ /* 0x0c0fe400078630ff */
[-C--:B------:R-:W-:Y:S02]  /*6280*/  @!P4 IADD3 R90, P2, P1, R85, R142.reuse, R85 ;  /* 0x0000008e555ac210 */ /* 0x080fe4000795e055 */
[----:B------:R-:W-:Y:S01]  /*6290*/  @!PT LDS RZ, [RZ] ;  /* 0x00000000fffff984 */ /* 0x000fe20000000800 */
[----:B------:R-:W-:Y:S01]  /*62a0*/  @!PT LDS RZ, [RZ] ;  /* 0x00000000fffff984 */ /* 0x000fe20000000800 */
[----:B------:R-:W-:Y:S01]  /*62b0*/  @!PT LDS RZ, [RZ] ;  /* 0x00000000fffff984 */ /* 0x000fe20000000800 */
[----:B------:R1:W-:Y:S01]  /*62c0*/  @!P5 LDGSTS.E.BYPASS.LTC128B.128 [R84+0x1000], desc[UR4][R142.64] ;  /* 0x010000008e54dfae */ /* 0x0003e2000b981a04 */
[-CC-:B------:R-:W-:Y:S02]  /*62d0*/  @!P4 LEA.HI.X R93, R136, R141.reuse, R137.reuse, 0x6, P3 ;  /* 0x0000008d885dc211 */ /* 0x180fe400018f3489 */
[-C--:B------:R-:W-:Y:S01]  /*62e0*/  @!P4 IADD3.X R91, PT, PT, R88, R141.reuse, R88, P2, P1 ;  /* 0x0000008d585bc210 */ /* 0x080fe200017e2458 */
        /* <DEDUP_REMOVED lines=21> */
.L_x_6667:
[----:B------:R-:W-:Y:S05]  /*6440*/  BSYNC.RECONVERGENT B1 ;  /* 0x0000000000017941 */ /* 0x000fea0003800200 */
.L_x_6666:
        /* <DEDUP_REMOVED lines=63> */
[----:B-1----:R-:W-:Y:S01]  /*6840*/  FMUL.FTZ R87, R85, R88 ;  /* 0x0000005855577220 */ /* 0x002fe20000410000 */
        /* <DEDUP_REMOVED lines=11> */
[C---:B--2---:R-:W-:Y:S01]  /*6900*/  FMUL.FTZ R10, R86.reuse, R78 ;  /* 0x0000004e560a7220 */ /* 0x044fe20000410000 */
[----:B------:R-:W-:Y:S01]  /*6910*/  FFMA.FTZ R119, R11, R85, -R92 ;  /* 0x000000550b777223 */ /* 0x000fe2000001085c */
[----:B------:R-:W-:Y:S01]  /*6920*/  FMUL.FTZ R11, R86, R79 ;  /* 0x0000004f560b7220 */ /* 0x000fe20000410000 */
        /* <DEDUP_REMOVED lines=8> */
[C---:B------:R-:W-:Y:S01]  /*69b0*/  FMUL.FTZ R18, R86.reuse, R70 ;  /* 0x0000004656127220 */ /* 0x040fe20000410000 */
[--C-:B------:R-:W-:Y:S01]  /*69c0*/  FFMA.FTZ R111, R19, R85, -R92.reuse ;  /* 0x00000055136f7223 */ /* 0x100fe2000001085c */
[----:B------:R-:W-:Y:S03]  /*69d0*/  FMUL.FTZ R19, R86, R71 ;  /* 0x0000004756137220 */ /* 0x000fe60000410000 */
[----:B------:R-:W-:Y:S01]  /*69e0*/  MUFU.EX2 R114, R114 ;  /* 0x0000007200727308 */ /* 0x000fe20000000800 */
[C---:B-1----:R-:W-:Y:S01]  /*69f0*/  FMUL.FTZ R8, R87.reuse, R76 ;  /* 0x0000004c57087220 */ /* 0x042fe20000410000 */
[C---:B------:R-:W-:Y:S01]  /*6a00*/  FMUL.FTZ R9, R87.reuse, R77 ;  /* 0x0000004d57097220 */ /* 0x040fe20000410000 */
[----:B------:R-:W-:Y:S01]  /*6a10*/  FMUL.FTZ R5, R87, R81 ;  /* 0x0000005157057220 */ /* 0x000fe20000410000 */
[----:B------:R-:W-:Y:S01]  /*6a20*/  FFMA.FTZ R81, R35, R85, -R92 ;  /* 0x0000005523517223 */ /* 0x000fe2000001085c */
[C---:B------:R-:W-:Y:S01]  /*6a30*/  FMUL.FTZ R16, R87.reuse, R68 ;  /* 0x0000004457107220 */ /* 0x040fe20000410000 */
[----:B------:R-:W-:Y:S01]  /*6a40*/  FMUL.FTZ R17, R87, R69 ;  /* 0x0000004557117220 */ /* 0x000fe20000410000 */
[-C--:B------:R-:W-:Y:S03]  /*6a50*/  FFMA.FTZ R121, R4, R85.reuse, -R94 ;  /* 0x0000005504797223 */ /* 0x080fe6000001085e */
[----:B------:R-:W1:Y:S01]  /*6a60*/  MUFU.EX2 R115, R115 ;  /* 0x0000007300737308 */ /* 0x000e620000000800 */
[-CC-:B------:R-:W-:Y:S01]  /*6a70*/  FFMA.FTZ R122, R6, R85.reuse, -R92.reuse ;  /* 0x00000055067a7223 */ /* 0x180fe2000001085c */
[C---:B------:R-:W-:Y:S01]  /*6a80*/  FMUL.FTZ R6, R86.reuse, R82 ;  /* 0x0000005256067220 */ /* 0x040fe20000410000 */
[--C-:B------:R-:W-:Y:S01]  /*6a90*/  FFMA.FTZ R120, R7, R85, -R92.reuse ;  /* 0x0000005507787223 */ /* 0x100fe2000001085c */
[----:B------:R-:W-:Y:S01]  /*6aa0*/  FMUL.FTZ R7, R86, R83 ;  /* 0x0000005356077220 */ /* 0x000fe20000410000 */
[-C--:B------:R-:W-:Y:S01]  /*6ab0*/  FFMA.FTZ R68, R42, R85.reuse, -R92 ;  /* 0x000000552a447223 */ /* 0x080fe2000001085c */
[-CC-:B------:R-:W-:Y:S01]  /*6ac0*/  FFMA.FTZ R36, R36, R85.reuse, -R94.reuse ;  /* 0x0000005524247223 */ /* 0x180fe2000001085e */
[-C--:B------:R-:W-:Y:S03]  /*6ad0*/  FFMA.FTZ R37, R37, R85.reuse, -R94 ;  /* 0x0000005525257223 */ /* 0x080fe6000001085e */
[----:B------:R-:W2:Y:S01]  /*6ae0*/  MUFU.EX2 R121, R121 ;  /* 0x0000007900797308 */ /* 0x000ea20000000800 */
[-CC-:B------:R-:W-:Y:S01]  /*6af0*/  FFMA.FTZ R38, R38, R85.reuse, -R92.reuse ;  /* 0x0000005526267223 */ /* 0x180fe2000001085c */
[-C--:B------:R-:W-:Y:S01]  /*6b00*/  FFMA.FTZ R39, R39, R85.reuse, -R92 ;  /* 0x0000005527277223 */ /* 0x080fe2000001085c */
[-CC-:B------:R-:W-:Y:S01]  /*6b10*/  FFMA.FTZ R40, R40, R85.reuse, -R94.reuse ;  /* 0x0000005528287223 */ /* 0x180fe2000001085e */
[-C--:B------:R-:W-:Y:S01]  /*6b20*/  FFMA.FTZ R41, R41, R85.reuse, -R94 ;  /* 0x0000005529297223 */ /* 0x080fe2000001085e */
[-C--:B------:R-:W-:Y:S01]  /*6b30*/  FFMA.FTZ R42, R43, R85.reuse, -R92 ;  /* 0x000000552b2a7223 */ /* 0x080fe2000001085c */
[-CC-:B------:R-:W-:Y:S01]  /*6b40*/  FFMA.FTZ R43, R44, R85.reuse, -R94.reuse ;  /* 0x000000552c2b7223 */ /* 0x180fe2000001085e */
[-C--:B------:R-:W-:Y:S03]  /*6b50*/  FFMA.FTZ R44, R45, R85.reuse, -R94 ;  /* 0x000000552d2c7223 */ /* 0x080fe6000001085e */
[----:B------:R-:W-:Y:S01]  /*6b60*/  MUFU.EX2 R122, R122 ;  /* 0x0000007a007a7308 */ /* 0x000fe20000000800 */
[----:B-1----:R-:W-:Y:S01]  /*6b70*/  F2FP.BF16.F32.PACK_AB R22, R115, R114 ;  /* 0x000000727316723e */ /* 0x002fe200000010ff */
[-C--:B------:R-:W-:Y:S01]  /*6b80*/  FFMA.FTZ R45, R46, R85.reuse, -R92 ;  /* 0x000000552e2d7223 */ /* 0x080fe2000001085c */
[-CC-:B------:R-:W-:Y:S01]  /*6b90*/  FFMA.FTZ R46, R48, R85.reuse, -R94.reuse ;  /* 0x00000055302e7223 */ /* 0x180fe2000001085e */
[-C--:B------:R-:W-:Y:S01]  /*6ba0*/  FFMA.FTZ R48, R49, R85.reuse, -R94 ;  /* 0x0000005531307223 */ /* 0x080fe2000001085e */
[-CC-:B------:R-:W-:Y:S01]  /*6bb0*/  FFMA.FTZ R47, R47, R85.reuse, -R92.reuse ;  /* 0x000000552f2f7223 */ /* 0x180fe2000001085c */
[-CC-:B------:R-:W-:Y:S01]  /*6bc0*/  FFMA.FTZ R49, R50, R85.reuse, -R92.reuse ;  /* 0x0000005532317223 */ /* 0x180fe2000001085c */
[----:B------:R-:W-:Y:S03]  /*6bd0*/  FFMA.FTZ R51, R51, R85, -R92 ;  /* 0x0000005533337223 */ /* 0x000fe6000001085c */
[----:B------:R-:W1:Y:S01]  /*6be0*/  MUFU.EX2 R120, R120 ;  /* 0x0000007800787308 */ /* 0x000e620000000800 */
[----:B--2---:R-:W-:Y:S01]  /*6bf0*/  F2FP.BF16.F32.PACK_AB R20, R116, R121 ;  /* 0x000000797414723e */ /* 0x004fe200000010ff */
[----:B------:R-:W-:Y:S01]  /*6c00*/  FFMA.FTZ R121, R87, R162, R121 ;  /* 0x000000a257797223 */ /* 0x000fe20000010079 */
[----:B------:R-:W-:Y:S01]  /*6c10*/  SHF.R.U32.HI R88, RZ, 0x1, R129 ;  /* 0x00000001ff587819 */ /* 0x000fe20000011681 */
[-CC-:B------:R-:W-:Y:S01]  /*6c20*/  FFMA.FTZ R50, R52, R85.reuse, -R94.reuse ;  /* 0x0000005534327223 */ /* 0x180fe2000001085e */
[-C--:B------:R-:W-:Y:S01]  /*6c30*/  FFMA.FTZ R52, R53, R85.reuse, -R94 ;  /* 0x0000005535347223 */ /* 0x080fe2000001085e */
[----:B------:R-:W-:Y:S01]  /*6c40*/  FADD.FTZ R121, R116, R121 ;  /* 0x0000007974797221 */ /* 0x000fe20000010000 */
[----:B------:R-:W-:Y:S03]  /*6c50*/  LOP3.LUT R4, R88, 0x8, RZ, 0xc0, !PT ;  /* 0x0000000858047812 */ /* 0x000fe600078ec0ff */
[----:B------:R-:W-:Y:S01]  /*6c60*/  MUFU.EX2 R118, R118 ;  /* 0x0000007600767308 */ /* 0x000fe20000000800 */
[-C--:B------:R-:W-:Y:S01]  /*6c70*/  FFMA.FTZ R53, R54, R85.reuse, -R92 ;  /* 0x0000005536357223 */ /* 0x080fe2000001085c */
[----:B------:R-:W-:Y:S01]  /*6c80*/  FADD.FTZ R121, R114, R121 ;  /* 0x0000007972797221 */ /* 0x000fe20000010000 */
[----:B------:R-:W-:Y:S01]  /*6c90*/  LOP3.LUT R4, R4, 0xc0, R134, 0xf8, !PT ;  /* 0x000000c004047812 */ /* 0x000fe200078ef886 */
[-C--:B------:R-:W-:Y:S01]  /*6ca0*/  FFMA.FTZ R54, R55, R85.reuse, -R92 ;  /* 0x0000005537367223 */ /* 0x080fe2000001085c */
[----:B------:R-:W-:Y:S01]  /*6cb0*/  LOP3.LUT R134, R134, 0x120, RZ, 0xc0, !PT ;  /* 0x0000012086867812 */ /* 0x000fe200078ec0ff */
[----:B------:R-:W-:Y:S01]  /*6cc0*/  FADD.FTZ R115, R115, R121 ;  /* 0x0000007973737221 */ /* 0x000fe20000010000 */
[----:B------:R-:W-:Y:S03]  /*6cd0*/  FFMA.FTZ R55, R56, R85, -R94 ;  /* 0x0000005538377223 */ /* 0x000fe6000001085e */
[----:B------:R-:W2:Y:S01]  /*6ce0*/  MUFU.EX2 R119, R119 ;  /* 0x0000007700777308 */ /* 0x000ea20000000800 */
[----:B------:R-:W-:Y:S01]  /*6cf0*/  LOP3.LUT R4, R134, R4, R133, 0xf6, !PT ;  /* 0x0000000486047212 */ /* 0x000fe200078ef685 */
[----:B------:R-:W-:Y:S01]  /*6d00*/  FADD.FTZ R115, R113, R115 ;  /* 0x0000007371737221 */ /* 0x000fe20000010000 */
[----:B-1----:R-:W-:Y:S01]  /*6d10*/  F2FP.BF16.F32.PACK_AB R21, R120, R122 ;  /* 0x0000007a7815723e */ /* 0x002fe200000010ff */
[----:B------:R-:W-:Y:S01]  /*6d20*/  FFMA.FTZ R122, R86, R157, R122 ;  /* 0x0000009d567a7223 */ /* 0x000fe2000001007a */
[----:B------:R-:W-:Y:S01]  /*6d30*/  LEA R90, R4, R132, 0x1 ;  /* 0x00000084045a7211 */ /* 0x000fe200078e08ff */
[-C--:B------:R-:W-:Y:S01]  /*6d40*/  FFMA.FTZ R56, R57, R85.reuse, -R94 ;  /* 0x0000005539387223 */ /* 0x080fe2000001085e */
[-C--:B------:R-:W-:Y:S03]  /*6d50*/  FFMA.FTZ R57, R58, R85.reuse, -R92 ;  /* 0x000000553a397223 */ /* 0x080fe6000001085c */
[----:B------:R-:W1:Y:S01]  /*6d60*/  MUFU.EX2 R117, R117 ;  /* 0x0000007500757308 */ /* 0x000e620000000800 */
[C---:B------:R-:W-:Y:S01]  /*6d70*/  IADD3 R4, PT, PT, R90.reuse, 0x3000, RZ ;  /* 0x000030005a047810 */ /* 0x040fe20007ffe0ff */
[----:B------:R-:W3:Y:S01]  /*6d80*/  LDSM.16.MT88.4 R12, [R90+0x3000] ;  /* 0x003000005a0c783b */ /* 0x000ee20000004200 */
[----:B------:R-:W-:Y:S01]  /*6d90*/  IADD3 R89, PT, PT, R90, 0x3020, RZ ;  /* 0x000030205a597810 */ /* 0x000fe20007ffe0ff */
[----:B------:R-:W-:Y:S01]  /*6da0*/  FADD.FTZ R122, R120, R122 ;  /* 0x0000007a787a7221 */ /* 0x000fe20000010000 */
[----:B------:R-:W-:Y:S01]  /*6db0*/  @P0 IADD3 R89, PT, PT, R4, -0x20, RZ ;  /* 0xffffffe004590810 */ /* 0x000fe20007ffe0ff */
[----:B------:R-:W-:Y:S01]  /*6dc0*/  FMUL.FTZ R4, R87, R80 ;  /* 0x0000005057047220 */ /* 0x000fe20000410000 */
[-C--:B------:R-:W-:Y:S03]  /*6dd0*/  FFMA.FTZ R58, R59, R85.reuse, -R92 ;  /* 0x000000553b3a7223 */ /* 0x080fe6000001085c */
[----:B------:R4:W-:Y:S01]  /*6de0*/  MUFU.EX2 R80, R34 ;  /* 0x0000002200507308 */ /* 0x0009e20000000800 */
[----:B--2---:R-:W-:Y:S01]  /*6df0*/  F2FP.BF16.F32.PACK_AB R23, R119, R118 ;  /* 0x000000767717723e */ /* 0x004fe200000010ff */
[----:B------:R-:W2:Y:S01]  /*6e00*/  LDSM.16.MT88.4 R24, [R89] ;  /* 0x000000005918783b */ /* 0x000ea20000004200 */
[----:B------:R-:W-:Y:S01]  /*6e10*/  ISETP.GT.AND P0, PT, R156, R140, PT ;  /* 0x0000008c9c00720c */ /* 0x000fe20003f04270 */
[----:B------:R-:W-:Y:S01]  /*6e20*/  FADD.FTZ R122, R118, R122 ;  /* 0x0000007a767a7221 */ /* 0x000fe20000010000 */
[-C--:B------:R-:W-:Y:S01]  /*6e30*/  FFMA.FTZ R59, R61, R85.reuse, -R94 ;  /* 0x000000553d3b7223 */ /* 0x080fe2000001085e */
[-CC-:B------:R-:W-:Y:S01]  /*6e40*/  FFMA.FTZ R61, R62, R85.reuse, -R92.reuse ;  /* 0x000000553e3d7223 */ /* 0x180fe2000001085c */
[-C--:B------:R-:W-:Y:S03]  /*6e50*/  FFMA.FTZ R62, R63, R85.reuse, -R92 ;  /* 0x000000553f3e7223 */ /* 0x080fe6000001085c */
[----:B------:R-:W5:Y:S01]  /*6e60*/  MUFU.EX2 R112, R112 ;  /* 0x0000007000707308 */ /* 0x000f620000000800 */
[----:B------:R-:W-:Y:S01]  /*6e70*/  FADD.FTZ R119, R119, R122 ;  /* 0x0000007a77777221 */ /* 0x000fe20000010000 */
[----:B------:R-:W5:Y:S01]  /*6e80*/  LDSM.16.MT88.4 R28, [R90+0x3400] ;  /* 0x003400005a1c783b */ /* 0x000f620000004200 */
[-CC-:B------:R-:W-:Y:S01]  /*6e90*/  FFMA.FTZ R60, R60, R85.reuse, -R94.reuse ;  /* 0x000000553c3c7223 */ /* 0x180fe2000001085e */
[-C--:B------:R-:W-:Y:S01]  /*6ea0*/  FFMA.FTZ R63, R64, R85.reuse, -R94 ;  /* 0x00000055403f7223 */ /* 0x080fe2000001085e */
[----:B-1----:R-:W-:Y:S01]  /*6eb0*/  FADD.FTZ R119, R117, R119 ;  /* 0x0000007775777221 */ /* 0x002fe20000010000 */
[-C--:B------:R-:W-:Y:S01]  /*6ec0*/  FFMA.FTZ R66, R66, R85.reuse, -R92 ;  /* 0x0000005542427223 */ /* 0x080fe2000001085c */
[-C--:B------:R-:W-:Y:S03]  /*6ed0*/  FFMA.FTZ R94, R65, R85.reuse, -R94 ;  /* 0x00000055415e7223 */ /* 0x080fe6000001085e */
[----:B------:R-:W-:Y:S01]  /*6ee0*/  MUFU.EX2 R107, R107 ;  /* 0x0000006b006b7308 */ /* 0x000fe20000000800 */
[----:B------:R-:W-:Y:S01]  /*6ef0*/  FFMA.FTZ R92, R67, R85, -R92 ;  /* 0x00000055435c7223 */ /* 0x000fe2000001085c */
[----:B----4-:R-:W1:Y:S08]  /*6f00*/  LDSM.16.MT88.4 R32, [R89+0x400] ;  /* 0x000400005920783b */ /* 0x010e700000004200 */
[----:B------:R-:W4:Y:S01]  /*6f10*/  MUFU.EX2 R108, R108 ;  /* 0x0000006c006c7308 */ /* 0x000f220000000800 */
[----:B------:R-:W-:Y:S09]  /*6f20*/  LDSM.16.MT88.4 R76, [R90+0x4c00] ;  /* 0x004c00005a4c783b */ /* 0x000ff20000004200 */
[----:B------:R-:W-:Y:S01]  /*6f30*/  MUFU.EX2 R110, R110 ;  /* 0x0000006e006e7308 */ /* 0x000fe20000000800 */
[C---:B---3--:R-:W-:Y:S05]  /*6f40*/  HMMA.16816.F32.BF16 R4, R20.reuse, R12, R4 ;  /* 0x0000000c1404723c */ /* 0x048fea0000041804 */
[C---:B------:R-:W-:Y:S04]  /*6f50*/  FMUL.FTZ R12, R87.reuse, R72 ;  /* 0x00000048570c7220 */ /* 0x040fe80000410000 */
[----:B------:R-:W3:Y:S01]  /*6f60*/  MUFU.EX2 R111, R111 ;  /* 0x0000006f006f7308 */ /* 0x000ee20000000800 */
[----:B------:R-:W-:Y:S01]  /*6f70*/  FMUL.FTZ R13, R87, R73 ;  /* 0x00000049570d7220 */ /* 0x000fe20000410000 */
[C---:B------:R-:W-:Y:S03]  /*6f80*/  HMMA.16816.F32.BF16 R8, R20.reuse, R14, R8 ;  /* 0x0000000e1408723c */ /* 0x040fe60000041808 */
[C---:B------:R-:W-:Y:S01]  /*6f90*/  FMUL.FTZ R14, R86.reuse, R74 ;  /* 0x0000004a560e7220 */ /* 0x040fe20000410000 */
[----:B------:R-:W-:Y:S01]  /*6fa0*/  FMUL.FTZ R15, R86, R75 ;  /* 0x0000004b560f7220 */ /* 0x000fe20000410000 */
[----:B------:R-:W-:Y:S03]  /*6fb0*/  MOV R87, R0 ;  /* 0x0000000000577202 */ /* 0x000fe60000000f00 */
[----:B------:R-:W-:Y:S01]  /*6fc0*/  MUFU.EX2 R98, R98 ;  /* 0x0000006200627308 */ /* 0x000fe20000000800 */
[----:B------:R-:W-:Y:S02]  /*6fd0*/  MOV R86, R84 ;  /* 0x0000005400567202 */ /* 0x000fe40000000f00 */
[C---:B--2---:R-:W-:Y:S07]  /*6fe0*/  HMMA.16816.F32.BF16 R12, R20.reuse, R24, R12 ;  /* 0x00000018140c723c */ /* 0x044fee000004180c */
[----:B------:R-:W-:Y:S01]  /*6ff0*/  MUFU.EX2 R95, R95 ;  /* 0x0000005f005f7308 */ /* 0x000fe20000000800 */
[----:B------:R-:W-:Y:S01]  /*7000*/  HMMA.16816.F32.BF16 R16, R20, R26, R16 ;  /* 0x0000001a1410723c */ /* 0x000fe20000041810 */
[----:B------:R-:W2:Y:S08]  /*7010*/  LDSM.16.MT88.4 R24, [R90+0x3800] ;  /* 0x003800005a18783b */ /* 0x000eb00000004200 */
[----:B------:R-:W1:Y:S01]  /*7020*/  MUFU.EX2 R105, R105 ;  /* 0x0000006900697308 */ /* 0x000e620000000800 */
[C---:B------:R-:W-:Y:S01]  /*7030*/  F2FP.BF16.F32.PACK_AB R20, R109.reuse, R113 ;  /* 0x000000716d14723e */ /* 0x040fe200000010ff */
[----:B------:R-:W-:Y:S01]  /*7040*/  FADD.FTZ R109, R109, R115 ;  /* 0x000000736d6d7221 */ /* 0x000fe20000010000 */
[C---:B-----5:R-:W-:Y:S01]  /*7050*/  F2FP.BF16.F32.PACK_AB R21, R112.reuse, R117 ;  /* 0x000000757015723e */ /* 0x060fe200000010ff */
[----:B------:R-:W-:Y:S01]  /*7060*/  FADD.FTZ R112, R112, R119 ;  /* 0x0000007770707221 */ /* 0x000fe20000010000 */
[----:B----4-:R-:W-:Y:S01]  /*7070*/  F2FP.BF16.F32.PACK_AB R22, R108, R107 ;  /* 0x0000006b6c16723e */ /* 0x010fe200000010ff */
[----:B------:R-:W-:Y:S01]  /*7080*/  FADD.FTZ R109, R107, R109 ;  /* 0x0000006d6b6d7221 */ /* 0x000fe20000010000 */
[C---:B---3--:R-:W-:Y:S03]  /*7090*/  F2FP.BF16.F32.PACK_AB R23, R111.reuse, R110 ;  /* 0x0000006e6f17723e */ /* 0x048fe600000010ff */
[----:B------:R-:W3:Y:S01]  /*70a0*/  MUFU.EX2 R102, R102 ;  /* 0x0000006600667308 */ /* 0x000ee20000000800 */
[----:B------:R-:W-:Y:S01]  /*70b0*/  FADD.FTZ R112, R110, R112 ;  /* 0x000000706e707221 */ /* 0x000fe20000010000 */
[----:B------:R-:W-:Y:S03]  /*70c0*/  FADD.FTZ R108, R108, R109 ;  /* 0x0000006d6c6c7221 */ /* 0x000fe60000010000 */
[----:B------:R-:W-:Y:S01]  /*70d0*/  FADD.FTZ R111, R111, R112 ;  /* 0x000000706f6f7221 */ /* 0x000fe20000010000 */
[C---:B------:R-:W-:Y:S04]  /*70e0*/  HMMA.16816.F32.BF16 R4, R20.reuse, R28, R4 ;  /* 0x0000001c1404723c */ /* 0x040fe80000041804 */
[----:B------:R-:W-:Y:S01]  /*70f0*/  MUFU.EX2 R97, R97 ;  /* 0x0000006100617308 */ /* 0x000fe20000000800 */
[----:B-1----:R-:W-:Y:S01]  /*7100*/  FADD.FTZ R111, R105, R111 ;  /* 0x0000006f696f7221 */ /* 0x002fe20000010000 */
[----:B------:R-:W-:Y:S02]  /*7110*/  FADD.FTZ R108, R98, R108 ;  /* 0x0000006c626c7221 */ /* 0x000fe40000010000 */
[C---:B------:R-:W-:Y:S01]  /*7120*/  HMMA.16816.F32.BF16 R8, R20.reuse, R30, R8 ;  /* 0x0000001e1408723c */ /* 0x040fe20000041808 */
[----:B------:R-:W1:Y:S05]  /*7130*/  LDSM.16.MT88.4 R28, [R89+0x800] ;  /* 0x00080000591c783b */ /* 0x000e6a0000004200 */
[----:B------:R-:W4:Y:S01]  /*7140*/  MUFU.EX2 R93, R93 ;  /* 0x0000005d005d7308 */ /* 0x000f220000000800 */
[C---:B------:R-:W-:Y:S01]  /*7150*/  FADD.FTZ R108, R95.reuse, R108 ;  /* 0x0000006c5f6c7221 */ /* 0x040fe20000010000 */
[C---:B------:R-:W-:Y:S08]  /*7160*/  HMMA.16816.F32.BF16 R12, R20.reuse, R32, R12 ;  /* 0x00000020140c723c */ /* 0x040ff0000004180c */
[----:B------:R-:W5:Y:S01]  /*7170*/  MUFU.EX2 R100, R100 ;  /* 0x0000006400647308 */ /* 0x000f620000000800 */
[----:B------:R-:W-:Y:S01]  /*7180*/  HMMA.16816.F32.BF16 R16, R20, R34, R16 ;  /* 0x000000221410723c */ /* 0x000fe20000041810 */
[----:B------:R-:W1:Y:S08]  /*7190*/  LDSM.16.MT88.4 R32, [R90+0x3c00] ;  /* 0x003c00005a20783b */ /* 0x000e700000004200 */
[----:B------:R-:W2:Y:S01]  /*71a0*/  MUFU.EX2 R103, R103 ;  /* 0x0000006700677308 */ /* 0x000ea20000000800 */
[----:B------:R-:W-:Y:S02]  /*71b0*/  F2FP.BF16.F32.PACK_AB R20, R95, R98 ;  /* 0x000000625f14723e */ /* 0x000fe400000010ff */
[C---:B---3--:R-:W-:Y:S01]  /*71c0*/  F2FP.BF16.F32.PACK_AB R21, R102.reuse, R105 ;  /* 0x000000696615723e */ /* 0x048fe200000010ff */
[----:B------:R-:W-:Y:S01]  /*71d0*/  FADD.FTZ R102, R102, R111 ;  /* 0x0000006f66667221 */ /* 0x000fe20000010000 */
[----:B----4-:R-:W-:Y:S01]  /*71e0*/  F2FP.BF16.F32.PACK_AB R22, R93, R97 ;  /* 0x000000615d16723e */ /* 0x010fe200000010ff */
[----:B------:R-:W-:Y:S04]  /*71f0*/  FADD.FTZ R97, R97, R108 ;  /* 0x0000006c61617221 */ /* 0x000fe80000010000 */
[----:B------:R-:W-:Y:S01]  /*7200*/  MUFU.EX2 R99, R99 ;  /* 0x0000006300637308 */ /* 0x000fe20000000800 */
[----:B-----5:R-:W-:Y:S01]  /*7210*/  FADD.FTZ R102, R100, R102 ;  /* 0x0000006664667221 */ /* 0x020fe20000010000 */
[----:B------:R-:W-:Y:S08]  /*7220*/  FADD.FTZ R97, R93, R97 ;  /* 0x000000615d617221 */ /* 0x000ff00000010000 */
[----:B------:R-:W-:Y:S01]  /*7230*/  MUFU.EX2 R96, R96 ;  /* 0x0000006000607308 */ /* 0x000fe20000000800 */
[C---:B--2---:R-:W-:Y:S01]  /*7240*/  F2FP.BF16.F32.PACK_AB R23, R103.reuse, R100 ;  /* 0x000000646717723e */ /* 0x044fe200000010ff */
[----:B------:R-:W-:Y:S08]  /*7250*/  FADD.FTZ R103, R103, R102 ;  /* 0x0000006667677221 */ /* 0x000ff00000010000 */
[----:B------:R-:W2:Y:S01]  /*7260*/  MUFU.EX2 R106, R106 ;  /* 0x0000006a006a7308 */ /* 0x000ea20000000800 */
[C---:B------:R-:W-:Y:S09]  /*7270*/  HMMA.16816.F32.BF16 R4, R20.reuse, R24, R4 ;  /* 0x000000181404723c */ /* 0x040ff20000041804 */
[----:B------:R-:W3:Y:S01]  /*7280*/  MUFU.EX2 R104, R104 ;  /* 0x0000006800687308 */ /* 0x000ee20000000800 */
[C---:B------:R-:W-:Y:S01]  /*7290*/  HMMA.16816.F32.BF16 R8, R20.reuse, R26, R8 ;  /* 0x0000001a1408723c */ /* 0x040fe20000041808 */
[----:B------:R-:W4:Y:S08]  /*72a0*/  LDSM.16.MT88.4 R24, [R89+0xc00] ;  /* 0x000c00005918783b */ /* 0x000f300000004200 */
[----:B------:R-:W-:Y:S01]  /*72b0*/  MUFU.EX2 R101, R101 ;  /* 0x0000006500657308 */ /* 0x000fe20000000800 */
[C---:B-1----:R-:W-:Y:S03]  /*72c0*/  HMMA.16816.F32.BF16 R12, R20.reuse, R28, R12 ;  /* 0x0000001c140c723c */ /* 0x042fe6000004180c */
[----:B--2---:R-:W-:Y:S06]  /*72d0*/  FADD.FTZ R103, R106, R103 ;  /* 0x000000676a677221 */ /* 0x004fec0000010000 */
[----:B------:R-:W1:Y:S01]  /*72e0*/  MUFU.EX2 R91, R91 ;  /* 0x0000005b005b7308 */ /* 0x000e620000000800 */
[----:B------:R-:W-:Y:S01]  /*72f0*/  HMMA.16816.F32.BF16 R16, R20, R30, R16 ;  /* 0x0000001e1410723c */ /* 0x000fe20000041810 */
[----:B------:R-:W2:Y:S02]  /*7300*/  LDSM.16.MT88.4 R28, [R90+0x4000] ;  /* 0x004000005a1c783b */ /* 0x000ea40000004200 */
[----:B------:R-:W-:Y:S01]  /*7310*/  F2FP.BF16.F32.PACK_AB R20, R96, R99 ;  /* 0x000000636014723e */ /* 0x000fe200000010ff */
[----:B------:R-:W-:Y:S01]  /*7320*/  FADD.FTZ R99, R99, R97 ;  /* 0x0000006163637221 */ /* 0x000fe20000010000 */
[C---:B---3--:R-:W-:Y:S01]  /*7330*/  F2FP.BF16.F32.PACK_AB R21, R104.reuse, R106 ;  /* 0x0000006a6815723e */ /* 0x048fe200000010ff */
[----:B------:R-:W-:Y:S03]  /*7340*/  FADD.FTZ R104, R104, R103 ;  /* 0x0000006768687221 */ /* 0x000fe60000010000 */
[----:B------:R-:W3:Y:S01]  /*7350*/  MUFU.EX2 R81, R81 ;  /* 0x0000005100517308 */ /* 0x000ee20000000800 */
[----:B------:R-:W-:Y:S01]  /*7360*/  FADD.FTZ R99, R96, R99 ;  /* 0x0000006360637221 */ /* 0x000fe20000010000 */
[----:B------:R-:W-:Y:S08]  /*7370*/  FADD.FTZ R104, R80, R104 ;  /* 0x0000006850687221 */ /* 0x000ff00000010000 */
[----:B------:R-:W-:Y:S01]  /*7380*/  MUFU.EX2 R36, R36 ;  /* 0x0000002400247308 */ /* 0x000fe20000000800 */
[----:B-1----:R-:W-:Y:S01]  /*7390*/  F2FP.BF16.F32.PACK_AB R22, R91, R101 ;  /* 0x000000655b16723e */ /* 0x002fe200000010ff */
[----:B------:R-:W-:Y:S04]  /*73a0*/  FADD.FTZ R101, R101, R99 ;  /* 0x0000006365657221 */ /* 0x000fe80000010000 */
[----:B------:R-:W-:Y:S04]  /*73b0*/  FADD.FTZ R101, R91, R101 ;  /* 0x000000655b657221 */ /* 0x000fe80000010000 */
[----:B------:R-:W-:Y:S01]  /*73c0*/  MUFU.EX2 R37, R37 ;  /* 0x0000002500257308 */ /* 0x000fe20000000800 */
[C---:B---3--:R-:W-:Y:S01]  /*73d0*/  F2FP.BF16.F32.PACK_AB R23, R81.reuse, R80 ;  /* 0x000000505117723e */ /* 0x048fe200000010ff */
[----:B------:R-:W-:Y:S08]  /*73e0*/  FADD.FTZ R81, R81, R104 ;  /* 0x0000006851517221 */ /* 0x000ff00000010000 */
[----:B------:R-:W1:Y:S01]  /*73f0*/  MUFU.EX2 R38, R38 ;  /* 0x0000002600267308 */ /* 0x000e620000000800 */
[C---:B------:R-:W-:Y:S09]  /*7400*/  HMMA.16816.F32.BF16 R4, R20.reuse, R32, R4 ;  /* 0x000000201404723c */ /* 0x040ff20000041804 */
[----:B------:R-:W3:Y:S01]  /*7410*/  MUFU.EX2 R39, R39 ;  /* 0x0000002700277308 */ /* 0x000ee20000000800 */
        /* <DEDUP_REMOVED lines=9> */
[C---:B---3--:R-:W-:Y:S01]  /*74b0*/  FADD.FTZ R81, R39.reuse, R81 ;  /* 0x0000005127517221 */ /* 0x048fe20000010000 */
[----:B------:R-:W-:Y:S01]  /*74c0*/  F2FP.BF16.F32.PACK_AB R21, R39, R38 ;  /* 0x000000262715723e */ /* 0x000fe200000010ff */
[----:B------:R-:W-:Y:S03]  /*74d0*/  FADD.FTZ R36, R36, R101 ;  /* 0x0000006524247221 */ /* 0x000fe60000010000 */
[----:B------:R-:W-:Y:S01]  /*74e0*/  MUFU.EX2 R68, R68 ;  /* 0x0000004400447308 */ /* 0x000fe20000000800 */
[----:B------:R-:W-:Y:S09]  /*74f0*/  FADD.FTZ R36, R37, R36 ;  /* 0x0000002425247221 */ /* 0x000ff20000010000 */
[----:B------:R-:W3:Y:S01]  /*7500*/  MUFU.EX2 R42, R42 ;  /* 0x0000002a002a7308 */ /* 0x000ee20000000800 */
[C---:B-1----:R-:W-:Y:S01]  /*7510*/  F2FP.BF16.F32.PACK_AB R22, R41.reuse, R40 ;  /* 0x000000282916723e */ /* 0x042fe200000010ff */
[----:B------:R-:W-:Y:S04]  /*7520*/  FADD.FTZ R40, R40, R36 ;  /* 0x0000002428287221 */ /* 0x000fe80000010000 */
[----:B------:R-:W-:Y:S04]  /*7530*/  FADD.FTZ R40, R41, R40 ;  /* 0x0000002829287221 */ /* 0x000fe80000010000 */
[----:B------:R-:W1:Y:S10]  /*7540*/  MUFU.EX2 R43, R43 ;  /* 0x0000002b002b7308 */ /* 0x000e740000000800 */
[----:B------:R-:W-:Y:S01]  /*7550*/  MUFU.EX2 R44, R44 ;  /* 0x0000002c002c7308 */ /* 0x000fe20000000800 */
[----:B---3--:R-:W-:Y:S01]  /*7560*/  F2FP.BF16.F32.PACK_AB R23, R42, R68 ;  /* 0x000000442a17723e */ /* 0x008fe200000010ff */
[----:B------:R-:W-:Y:S04]  /*7570*/  FADD.FTZ R68, R68, R81 ;  /* 0x0000005144447221 */ /* 0x000fe80000010000 */
[----:B------:R-:W-:Y:S04]  /*7580*/  FADD.FTZ R68, R42, R68 ;  /* 0x000000442a447221 */ /* 0x000fe80000010000 */
[----:B------:R-:W3:Y:S01]  /*7590*/  MUFU.EX2 R45, R45 ;  /* 0x0000002d002d7308 */ /* 0x000ee20000000800 */
[C---:B--2---:R-:W-:Y:S03]  /*75a0*/  HMMA.16816.F32.BF16 R4, R20.reuse, R28, R4 ;  /* 0x0000001c1404723c */ /* 0x044fe60000041804 */
[----:B-1----:R-:W-:Y:S06]  /*75b0*/  FADD.FTZ R40, R43, R40 ;  /* 0x000000282b287221 */ /* 0x002fec0000010000 */
[----:B------:R-:W1:Y:S01]  /*75c0*/  MUFU.EX2 R47, R47 ;  /* 0x0000002f002f7308 */ /* 0x000e620000000800 */
[C---:B------:R-:W-:Y:S01]  /*75d0*/  HMMA.16816.F32.BF16 R8, R20.reuse, R30, R8 ;  /* 0x0000001e1408723c */ /* 0x040fe20000041808 */
[----:B------:R-:W2:Y:S08]  /*75e0*/  LDSM.16.MT88.4 R28, [R89+0x1400] ;  /* 0x00140000591c783b */ /* 0x000eb00000004200 */
[----:B------:R-:W4:Y:S01]  /*75f0*/  MUFU.EX2 R46, R46 ;  /* 0x0000002e002e7308 */ /* 0x000f220000000800 */
[C---:B-----5:R-:W-:Y:S03]  /*7600*/  HMMA.16816.F32.BF16 R12, R20.reuse, R32, R12 ;  /* 0x00000020140c723c */ /* 0x060fe6000004180c */
[----:B---3--:R-:W-:Y:S06]  /*7610*/  FADD.FTZ R68, R45, R68 ;  /* 0x000000442d447221 */ /* 0x008fec0000010000 */
[----:B------:R-:W3:Y:S01]  /*7620*/  MUFU.EX2 R48, R48 ;  /* 0x0000003000307308 */ /* 0x000ee20000000800 */
[----:B------:R-:W-:Y:S01]  /*7630*/  HMMA.16816.F32.BF16 R16, R20, R34, R16 ;  /* 0x000000221410723c */ /* 0x000fe20000041810 */
[----:B------:R-:W5:Y:S02]  /*7640*/  LDSM.16.MT88.4 R32, [R90+0x4800] ;  /* 0x004800005a20783b */ /* 0x000f640000004200 */
[C---:B------:R-:W-:Y:S01]  /*7650*/  F2FP.BF16.F32.PACK_AB R20, R44.reuse, R43 ;  /* 0x0000002b2c14723e */ /* 0x040fe200000010ff */
[----:B------:R-:W-:Y:S01]  /*7660*/  FADD.FTZ R44, R44, R40 ;  /* 0x000000282c2c7221 */ /* 0x000fe20000010000 */
[C---:B-1----:R-:W-:Y:S01]  /*7670*/  F2FP.BF16.F32.PACK_AB R21, R47.reuse, R45 ;  /* 0x0000002d2f15723e */ /* 0x042fe200000010ff */
[----:B------:R-:W-:Y:S03]  /*7680*/  FADD.FTZ R47, R47, R68 ;  /* 0x000000442f2f7221 */ /* 0x000fe60000010000 */
[----:B------:R-:W1:Y:S01]  /*7690*/  MUFU.EX2 R49, R49 ;  /* 0x0000003100317308 */ /* 0x000e620000000800 */
[----:B----4-:R-:W-:Y:S09]  /*76a0*/  FADD.FTZ R44, R46, R44 ;  /* 0x0000002c2e2c7221 */ /* 0x010ff20000010000 */
[----:B------:R-:W4:Y:S01]  /*76b0*/  MUFU.EX2 R51, R51 ;  /* 0x0000003300337308 */ /* 0x000f220000000800 */
[C---:B---3--:R-:W-:Y:S01]  /*76c0*/  F2FP.BF16.F32.PACK_AB R22, R48.reuse, R46 ;  /* 0x0000002e3016723e */ /* 0x048fe200000010ff */
[----:B------:R-:W-:Y:S08]  /*76d0*/  FADD.FTZ R44, R48, R44 ;  /* 0x0000002c302c7221 */ /* 0x000ff00000010000 */
[----:B------:R-:W-:Y:S01]  /*76e0*/  MUFU.EX2 R50, R50 ;  /* 0x0000003200327308 */ /* 0x000fe20000000800 */
[----:B-1----:R-:W-:Y:S09]  /*76f0*/  FADD.FTZ R47, R49, R47 ;  /* 0x0000002f312f7221 */ /* 0x002ff20000010000 */
[----:B------:R-:W-:Y:S01]  /*7700*/  MUFU.EX2 R52, R52 ;  /* 0x0000003400347308 */ /* 0x000fe20000000800 */
[C---:B----4-:R-:W-:Y:S01]  /*7710*/  F2FP.BF16.F32.PACK_AB R23, R51.reuse, R49 ;  /* 0x000000313317723e */ /* 0x050fe200000010ff */
[----:B------:R-:W-:Y:S08]  /*7720*/  FADD.FTZ R51, R51, R47 ;  /* 0x0000002f33337221 */ /* 0x000ff00000010000 */
[----:B------:R-:W1:Y:S01]  /*7730*/  MUFU.EX2 R53, R53 ;  /* 0x0000003500357308 */ /* 0x000e620000000800 */
[C---:B------:R-:W-:Y:S09]  /*7740*/  HMMA.16816.F32.BF16 R4, R20.reuse, R24, R4 ;  /* 0x000000181404723c */ /* 0x040ff20000041804 */
[----:B------:R-:W3:Y:S01]  /*7750*/  MUFU.EX2 R54, R54 ;  /* 0x0000003600367308 */ /* 0x000ee20000000800 */
[C---:B------:R-:W-:Y:S01]  /*7760*/  HMMA.16816.F32.BF16 R8, R20.reuse, R26, R8 ;  /* 0x0000001a1408723c */ /* 0x040fe20000041808 */
[----:B------:R-:W4:Y:S08]  /*7770*/  LDSM.16.MT88.4 R24, [R89+0x1800] ;  /* 0x001800005918783b */ /* 0x000f300000004200 */
[----:B------:R-:W-:Y:S01]  /*7780*/  MUFU.EX2 R55, R55 ;  /* 0x0000003700377308 */ /* 0x000fe20000000800 */
[C---:B--2---:R-:W-:Y:S03]  /*7790*/  HMMA.16816.F32.BF16 R12, R20.reuse, R28, R12 ;  /* 0x0000001c140c723c */ /* 0x044fe6000004180c */
[----:B-1----:R-:W-:Y:S06]  /*77a0*/  FADD.FTZ R51, R53, R51 ;  /* 0x0000003335337221 */ /* 0x002fec0000010000 */
        /* <DEDUP_REMOVED lines=8> */
[----:B------:R-:W-:Y:S09]  /*7830*/  FADD.FTZ R50, R52, R50 ;  /* 0x0000003234327221 */ /* 0x000ff20000010000 */
[----:B------:R-:W5:Y:S01]  /*7840*/  MUFU.EX2 R58, R58 ;  /* 0x0000003a003a7308 */ /* 0x000f620000000800 */
[C---:B-1----:R-:W-:Y:S01]  /*7850*/  F2FP.BF16.F32.PACK_AB R22, R56.reuse, R55 ;  /* 0x000000373816723e */ /* 0x042fe200000010ff */
[----:B------:R-:W-:Y:S04]  /*7860*/  FADD.FTZ R55, R55, R50 ;  /* 0x0000003237377221 */ /* 0x000fe80000010000 */
[----:B------:R-:W-:Y:S04]  /*7870*/  FADD.FTZ R55, R56, R55 ;  /* 0x0000003738377221 */ /* 0x000fe80000010000 */
[----:B------:R-:W-:Y:S01]  /*7880*/  MUFU.EX2 R60, R60 ;  /* 0x0000003c003c7308 */ /* 0x000fe20000000800 */
[----:B---3--:R-:W-:Y:S09]  /*7890*/  FADD.FTZ R54, R57, R54 ;  /* 0x0000003639367221 */ /* 0x008ff20000010000 */
[----:B------:R-:W1:Y:S01]  /*78a0*/  MUFU.EX2 R59, R59 ;  /* 0x0000003b003b7308 */ /* 0x000e620000000800 */
[C---:B-----5:R-:W-:Y:S01]  /*78b0*/  F2FP.BF16.F32.PACK_AB R23, R58.reuse, R57 ;  /* 0x000000393a17723e */ /* 0x060fe200000010ff */
[----:B------:R-:W-:Y:S06]  /*78c0*/  FADD.FTZ R58, R58, R54 ;  /* 0x000000363a3a7221 */ /* 0x000fec0000010000 */
[C---:B------:R-:W-:Y:S02]  /*78d0*/  HMMA.16816.F32.BF16 R4, R20.reuse, R32, R4 ;  /* 0x000000201404723c */ /* 0x040fe40000041804 */
[----:B------:R-:W3:Y:S06]  /*78e0*/  MUFU.EX2 R61, R61 ;  /* 0x0000003d003d7308 */ /* 0x000eec0000000800 */
[C---:B------:R-:W-:Y:S04]  /*78f0*/  HMMA.16816.F32.BF16 R8, R20.reuse, R34, R8 ;  /* 0x000000221408723c */ /* 0x040fe80000041808 */
[----:B------:R-:W5:Y:S01]  /*7900*/  MUFU.EX2 R62, R62 ;  /* 0x0000003e003e7308 */ /* 0x000f620000000800 */
[----:B-1----:R-:W-:Y:S01]  /*7910*/  F2FP.BF16.F32.PACK_AB R68, R59, R60 ;  /* 0x0000003c3b44723e */ /* 0x002fe200000010ff */
[----:B------:R-:W-:Y:S02]  /*7920*/  FADD.FTZ R60, R60, R55 ;  /* 0x000000373c3c7221 */ /* 0x000fe40000010000 */
[C---:B----4-:R-:W-:Y:S06]  /*7930*/  HMMA.16816.F32.BF16 R12, R20.reuse, R24, R12 ;  /* 0x00000018140c723c */ /* 0x050fec000004180c */
[----:B------:R-:W1:Y:S01]  /*7940*/  MUFU.EX2 R63, R63 ;  /* 0x0000003f003f7308 */ /* 0x000e620000000800 */
[----:B---3--:R-:W-:Y:S01]  /*7950*/  FADD.FTZ R58, R61, R58 ;  /* 0x0000003a3d3a7221 */ /* 0x008fe20000010000 */
[----:B------:R-:W-:Y:S01]  /*7960*/  FADD.FTZ R60, R59, R60 ;  /* 0x0000003c3b3c7221 */ /* 0x000fe20000010000 */
[----:B------:R-:W-:Y:S07]  /*7970*/  HMMA.16816.F32.BF16 R16, R20, R26, R16 ;  /* 0x0000001a1410723c */ /* 0x000fee0000041810 */
[----:B------:R-:W3:Y:S01]  /*7980*/  MUFU.EX2 R94, R94 ;  /* 0x0000005e005e7308 */ /* 0x000ee20000000800 */
[C---:B-----5:R-:W-:Y:S01]  /*7990*/  F2FP.BF16.F32.PACK_AB R69, R62.reuse, R61 ;  /* 0x0000003d3e45723e */ /* 0x060fe200000010ff */
[----:B------:R-:W-:Y:S08]  /*79a0*/  FADD.FTZ R62, R62, R58 ;  /* 0x0000003a3e3e7221 */ /* 0x000ff00000010000 */
[----:B------:R-:W4:Y:S01]  /*79b0*/  MUFU.EX2 R32, R66 ;  /* 0x0000004200207308 */ /* 0x000f220000000800 */
[----:B-1----:R-:W-:Y:S09]  /*79c0*/  FADD.FTZ R60, R63, R60 ;  /* 0x0000003c3f3c7221 */ /* 0x002ff20000010000 */
[----:B------:R-:W1:Y:S01]  /*79d0*/  MUFU.EX2 R92, R92 ;  /* 0x0000005c005c7308 */ /* 0x000e620000000800 */
[C---:B---3--:R-:W-:Y:S01]  /*79e0*/  F2FP.BF16.F32.PACK_AB R70, R94.reuse, R63 ;  /* 0x0000003f5e46723e */ /* 0x048fe200000010ff */
[----:B------:R-:W-:Y:S01]  /*79f0*/  FADD.FTZ R162, R94, R60 ;  /* 0x0000003c5ea27221 */ /* 0x000fe20000010000 */
[----:B----4-:R-:W-:Y:S01]  /*7a00*/  FADD.FTZ R62, R32, R62 ;  /* 0x0000003e203e7221 */ /* 0x010fe20000010000 */
[C---:B-1----:R-:W-:Y:S03]  /*7a10*/  F2FP.BF16.F32.PACK_AB R71, R92.reuse, R32 ;  /* 0x000000205c47723e */ /* 0x042fe600000010ff */
[----:B------:R-:W-:Y:S04]  /*7a20*/  FADD.FTZ R157, R92, R62 ;  /* 0x0000003e5c9d7221 */ /* 0x000fe80000010000 */
[C---:B------:R-:W-:Y:S08]  /*7a30*/  HMMA.16816.F32.BF16 R80, R68.reuse, R76, R4 ;  /* 0x0000004c4450723c */ /* 0x040ff00000041804 */
[C---:B------:R-:W-:Y:S08]  /*7a40*/  HMMA.16816.F32.BF16 R76, R68.reuse, R78, R8 ;  /* 0x0000004e444c723c */ /* 0x040ff00000041808 */
[C---:B--2---:R-:W-:Y:S08]  /*7a50*/  HMMA.16816.F32.BF16 R72, R68.reuse, R28, R12 ;  /* 0x0000001c4448723c */ /* 0x044ff0000004180c */
[----:B------:R-:W-:Y:S01]  /*7a60*/  HMMA.16816.F32.BF16 R68, R68, R30, R16 ;  /* 0x0000001e4444723c */ /* 0x000fe20000041810 */
[----:B------:R-:W-:Y:S08]  /*7a70*/  @!UPT UIADD3 URZ, UPT, UPT, URZ, URZ, URZ ;  /* 0x000000fffffff290 */ /* 0x000ff0000fffe0ff */
[----:B------:R-:W-:Y:S11]  /*7a80*/  @P0 BRA `(.L_x_6670) ;  /* 0xffffffd400ac0947 */ /* 0x000ff6000383ffff */
.L_x_6663:
        /* <DEDUP_REMOVED lines=11> */
.L_x_6678:
        /* <DEDUP_REMOVED lines=39> */
[----:B------:R2:W-:Y:S04]  /*7db0*/  STS.64 [R8+0x420], R78 ;  /* 0x0004204e08007388 */ /* 0x0005e80000000a00 */
[----:B------:R-:W-:Y:S04]  /*7dc0*/  STS.64 [R150+0x40], R72 ;  /* 0x0000404896007388 */ /* 0x000fe80000000a00 */
[----:B------:R-:W-:Y:S04]  /*7dd0*/  STS.64 [R150+0x440], R74 ;  /* 0x0004404a96007388 */ /* 0x000fe80000000a00 */
[----:B------:R-:W-:Y:S04]  /*7de0*/  STS.64 [R7+0x60], R68 ;  /* 0x0000604407007388 */ /* 0x000fe80000000a00 */
[----:B------:R4:W-:Y:S01]  /*7df0*/  STS.64 [R7+0x460], R70 ;  /* 0x0004604607007388 */ /* 0x0009e20000000a00 */
[----:B------:R-:W-:Y:S03]  /*7e00*/  @P0 MUFU.LG2 R5, R5 ;  /* 0x0000000500050308 */ /* 0x000fe60000000c00 */
[----:B------:R1:W5:Y:S04]  /*7e10*/  LD.E R24, desc[UR4][R2.64+0xcc] ;  /* 0x0000cc0402187980 */ /* 0x000368000c101900 */
[----:B------:R1:W5:Y:S04]  /*7e20*/  LD.E.64 R28, desc[UR4][R2.64+0x78] ;  /* 0x00007804021c7980 */ /* 0x000368000c101b00 */
[----:B--2---:R-:W2:Y:S01]  /*7e30*/  LD.E.64 R8, desc[UR4][R2.64+0xb0] ;  /* 0x0000b00402087980 */ /* 0x004ea2000c101b00 */
[----:B------:R-:W3:Y:S03]  /*7e40*/  @P1 MUFU.LG2 R6, R6 ;  /* 0x0000000600061308 */ /* 0x000ee60000000c00 */
[----:B------:R1:W5:Y:S04]  /*7e50*/  LD.E.64 R26, desc[UR4][R2.64+0xa8] ;  /* 0x0000a804021a7980 */ /* 0x000368000c101b00 */
[----:B----4-:R-:W4:Y:S01]  /*7e60*/  LD.E R7, desc[UR4][R2.64+0x60] ;  /* 0x0000600402077980 */ /* 0x010f22000c101900 */
[----:B------:R-:W-:-:S02]  /*7e70*/  LOP3.LUT R11, R128, 0xd8, RZ, 0xc0, !PT ;  /* 0x000000d8800b7812 */ /* 0x000fc400078ec0ff */
[----:B------:R-:W-:Y:S01]  /*7e80*/  LOP3.LUT R10, R88, 0x30, RZ, 0xc0, !PT ;  /* 0x00000030580a7812 */ /* 0x000fe200078ec0ff */
[----:B---3--:R-:W-:Y:S01]  /*7e90*/  @P1 FMUL.FTZ R6, R6, 0.69314718246459960938 ;  /* 0x3f31721806061820 */ /* 0x008fe20000410000 */
[----:B------:R-:W-:Y:S02]  /*7ea0*/  LOP3.LUT R88, R11, 0x18, R88, 0x78, !PT ;  /* 0x000000180b587812 */ /* 0x000fe400078e7858 */
[----:B------:R-:W-:Y:S02]  /*7eb0*/  SHF.R.U32.HI R20, RZ, 0x2, R129 ;  /* 0x00000002ff147819 */ /* 0x000fe40000011681 */
[----:B------:R-:W-:Y:S02]  /*7ec0*/  LOP3.LUT R88, R88, 0xf24, R128, 0xf8, !PT ;  /* 0x00000f2458587812 */ /* 0x000fe400078ef880 */
[----:B------:R-:W-:Y:S01]  /*7ed0*/  LOP3.LUT R20, R10, 0x7, R20, 0xf8, !PT ;  /* 0x000000070a147812 */ /* 0x000fe200078ef814 */
[----:B------:R-:W-:Y:S01]  /*7ee0*/  @P0 FMUL.FTZ R10, R5, 0.69314718246459960938 ;  /* 0x3f317218050a0820 */ /* 0x000fe20000410000 */
[----:B------:R-:W-:-:S02]  /*7ef0*/  SHF.L.U32 R25, R147, 0x6, RZ ;  /* 0x0000000693197819 */ /* 0x000fc400000006ff */
[----:B------:R-:W-:Y:S01]  /*7f00*/  LEA R5, R88, R132, 0x2 ;  /* 0x0000008458057211 */ /* 0x000fe200078e10ff */
[----:B------:R-:W-:Y:S01]  /*7f10*/  BAR.SYNC.DEFER_BLOCKING 0x0 ;  /* 0x0000000000007b1d */ /* 0x000fe20000010000 */
[----:B------:R-:W-:Y:S01]  /*7f20*/  MOV R21, 0xff800000 ;  /* 0xff80000000157802 */ /* 0x000fe20000000f00 */
[C---:B-----5:R-:W-:Y:S01]  /*7f30*/  @P0 FFMA.FTZ R21, R4.reuse, R0, R10 ;  /* 0x0000000004150223 */ /* 0x060fe2000001000a */
[----:B------:R-:W-:Y:S01]  /*7f40*/  MOV R22, 0xff800000 ;  /* 0xff80000000167802 */ /* 0x000fe20000000f00 */
[----:B------:R-:W-:Y:S01]  /*7f50*/  @P1 FFMA.FTZ R22, R4, R84, R6 ;  /* 0x0000005404161223 */ /* 0x000fe20000010006 */
[----:B------:R-:W-:Y:S01]  /*7f60*/  LOP3.LUT P0, RZ, R129, 0x3, RZ, 0xc0, !PT ;  /* 0x0000000381ff7812 */ /* 0x000fe2000780c0ff */
[----:B------:R1:W3:Y:S04]  /*7f70*/  LDS.128 R16, [R5] ;  /* 0x0000000005107984 */ /* 0x0002e80000000c00 */
[----:B------:R1:W1:Y:S01]  /*7f80*/  LDS.128 R12, [R5+0x800] ;  /* 0x00080000050c7984 */ /* 0x0002620000000c00 */
[----:B------:R-:W-:Y:S01]  /*7f90*/  BSSY.RECONVERGENT B0, `(.L_x_6672) ;  /* 0x0000010000007945 */ /* 0x000fe20003800200 */
[----:B--2---:R-:W-:-:S04]  /*7fa0*/  IMAD R8, R8, UR8, R152 ;  /* 0x0000000808087c24 */ /* 0x004fc8000f8e0298 */
[----:B----4-:R-:W-:-:S04]  /*7fb0*/  IMAD R7, R8, R7, R151 ;  /* 0x0000000708077224 */ /* 0x010fc800078e0297 */
[----:B------:R-:W-:Y:S02]  /*7fc0*/  IMAD R25, R9, R7, R25 ;  /* 0x0000000709197224 */ /* 0x000fe400078e0219 */
[----:B------:R2:W4:Y:S04]  /*7fd0*/  LDS.128 R8, [R5+0x1000] ;  /* 0x0010000005087984 */ /* 0x0005280000000c00 */
[----:B------:R-:W1:Y:S01]  /*7fe0*/  LDS.128 R4, [R5+0x1800] ;  /* 0x0018000005047984 */ /* 0x000e620000000c00 */
[----:B---3--:R-:W-:Y:S05]  /*7ff0*/  @P0 BRA `(.L_x_6673) ;  /* 0x0000000000240947 */ /* 0x008fea0003800000 */
        /* <DEDUP_REMOVED lines=9> */
.L_x_6673:
[----:B------:R-:W-:Y:S05]  /*8090*/  BSYNC.RECONVERGENT B0 ;  /* 0x0000000000007941 */ /* 0x000fea0003800200 */
.L_x_6672:
[----:B-1----:R-:W5:Y:S01]  /*80a0*/  LD.E R2, desc[UR4][R2.64+0xc0] ;  /* 0x0000c00402027980 */ /* 0x002f62000c101900 */
        /* <DEDUP_REMOVED lines=17> */
[----:B------:R-:W-:Y:S04]  /*81c0*/  @!P3 ST.E.128 desc[UR4][R2.64], R16 ;  /* 0x000000100200b985 */ /* 0x000fe8000c101d04 */
[----:B------:R2:W-:Y:S01]  /*81d0*/  @!P2 ST.E.128 desc[UR4][R2.64+0x800], R12 ;  /* 0x0008000c0200a985 */ /* 0x0005e2000c101d04 */
[----:B-1----:R-:W-:Y:S02]  /*81e0*/  IMAD.MOV.U32 R8, RZ, RZ, R146 ;  /* 0x000000ffff087224 */ /* 0x002fe400078e0092 */
[----:B------:R-:W-:-:S04]  /*81f0*/  IMAD.MOV.U32 R9, RZ, RZ, 0x0 ;  /* 0x00000000ff097424 */ /* 0x000fc800078e00ff */
[----:B--23--:R-:W-:Y:S05]  /*8200*/  @P4 RET.REL.NODEC R8 `(_ZN5flash24flash_fwd_splitkv_kernelI23Flash_fwd_kernel_traitsILi32ELi64ELi128ELi4ELb0ELb0EN7cutlass10bfloat16_tE19Flash_kernel_traitsILi32ELi64ELi128ELi4ES3_EELb0ELb0ELb0ELb0ELb0ELb0ELb1ELb0EEEvNS_16Flash_fwd_paramsE) ;  /* 0xffffff7c087c4950 */ /* 0x00cfea0003c3ffff */
[----:B------:R-:W-:Y:S01]  /*8210*/  MOV R147, 0x0 ;  /* 0x0000000000937802 */ /* 0x000fe20000000f00 */
[----:B------:R1:W-:Y:S03]  /*8220*/  ST.E.128 desc[UR4][R2.64+0x1800], R4 ;  /* 0x0018000402007985 */ /* 0x0003e6000c101d04 */
[----:B-1----:R-:W-:Y:S05]  /*8230*/  RET.REL.NODEC R146 `(_ZN5flash24flash_fwd_splitkv_kernelI23Flash_fwd_kernel_traitsILi32ELi64ELi128ELi4ELb0ELb0EN7cutlass10bfloat16_tE19Flash_kernel_traitsILi32ELi64ELi128ELi4ES3_EELb0ELb0ELb0ELb0ELb0ELb0ELb1ELb0EEEvNS_16Flash_fwd_paramsE) ;  /* 0xffffff7c92707950 */ /* 0x002fea0003c3ffff */
.L_x_6671:
[----:B------:R-:W-:Y:S01]  /*8240*/  MOV R5, 0x1f ;  /* 0x0000001f00057802 */ /* 0x000fe20000000f00 */
[----:B------:R-:W-:Y:S01]  /*8250*/  IMAD.MOV.U32 R6, RZ, RZ, 0x2 ;  /* 0x00000002ff067424 */ /* 0x000fe200078e00ff */
[----:B------:R-:W-:Y:S01]  /*8260*/  MOV R8, R162 ;  /* 0x000000a200087202 */ /* 0x000fe20000000f00 */
[----:B------:R-:W-:-:S07]  /*8270*/  IMAD.MOV.U32 R7, RZ, RZ, -0x1 ;  /* 0xffffffffff077424 */ /* 0x000fce00078e00ff */
[----:B-1---5:R-:W-:Y:S05]  /*8280*/  WARPSYNC.COLLECTIVE R7, `(.L_x_6674) ;  /* 0x0000000007087348 */ /* 0x022fea0003c00000 */
[----:B------:R2:W3:Y:S02]  /*8290*/  SHFL.BFLY P0, R5, R8, R6, R5 ;  /* 0x0c00000608057389 */ /* 0x0004e40000000005 */
[----:B-123-5:R-:W-:Y:S05]  /*82a0*/  ENDCOLLECTIVE ;  /* 0x000000000000791b */ /* 0x02efea0003800000 */
.L_x_6674:
        /* <DEDUP_REMOVED lines=8> */
.L_x_6675:
[----:B------:R-:W-:Y:S01]  /*8330*/  MOV R9, R5 ;  /* 0x0000000500097202 */ /* 0x000fe20000000f00 */
[----:B------:R-:W-:Y:S01]  /*8340*/  IMAD.MOV.U32 R8, RZ, RZ, R157 ;  /* 0x000000ffff087224 */ /* 0x000fe200078e009d */
[----:B------:R-:W-:Y:S02]  /*8350*/  MOV R5, 0x1f ;  /* 0x0000001f00057802 */ /* 0x000fe40000000f00 */
[----:B------:R-:W-:-:S07]  /*8360*/  MOV R6, 0x2 ;  /* 0x0000000200067802 */ /* 0x000fce0000000f00 */
[----:B------:R-:W-:Y:S05]  /*8370*/  WARPSYNC.COLLECTIVE R7, `(.L_x_6676) ;  /* 0x0000000007087348 */ /* 0x000fea0003c00000 */
[----:B------:R1:W2:Y:S02]  /*8380*/  SHFL.BFLY P0, R5, R8, R6, R5 ;  /* 0x0c00000608057389 */ /* 0x0002a40000000005 */
[----:B-12---:R-:W-:Y:S05]  /*8390*/  ENDCOLLECTIVE ;  /* 0x000000000000791b */ /* 0x006fea0003800000 */
.L_x_6676:
[----:B------:R-:W-:Y:S01]  /*83a0*/  FADD.FTZ R157, R5, R157 ;  /* 0x0000009d059d7221 */ /* 0x000fe20000010000 */
[----:B------:R-:W-:Y:S02]  /*83b0*/  MOV R5, 0x1f ;  /* 0x0000001f00057802 */ /* 0x000fe40000000f00 */
[----:B------:R-:W-:Y:S01]  /*83c0*/  MOV R6, 0x1 ;  /* 0x0000000100067802 */ /* 0x000fe20000000f00 */
[----:B------:R-:W-:-:S07]  /*83d0*/  IMAD.MOV.U32 R8, RZ, RZ, R157 ;  /* 0x000000ffff087224 */ /* 0x000fce00078e009d */
[----:B------:R-:W-:Y:S05]  /*83e0*/  WARPSYNC.COLLECTIVE R7, `(.L_x_6677) ;  /* 0x0000000007087348 */ /* 0x000fea0003c00000 */
[----:B------:R1:W2:Y:S02]  /*83f0*/  SHFL.BFLY P0, R5, R8, R6, R5 ;  /* 0x0c00000608057389 */ /* 0x0002a40000000005 */
[----:B-12---:R-:W-:Y:S05]  /*8400*/  ENDCOLLECTIVE ;  /* 0x000000000000791b */ /* 0x006fea0003800000 */
.L_x_6677:
[----:B------:R-:W-:Y:S01]  /*8410*/  FADD.FTZ R6, R162, R9 ;  /* 0x00000009a2067221 */ /* 0x000fe20000010000 */
[----:B------:R-:W-:Y:S06]  /*8420*/  BRA `(.L_x_6678) ;  /* 0xfffffff400c47947 */ /* 0x000fec000383ffff */
.L_x_6679:
        /* <DEDUP_REMOVED lines=13> */
.L_x_10296:


//--------------------- .text._ZN5flash24flash_fwd_splitkv_kernelI23Flash_fwd_kernel_traitsILi32ELi64ELi128ELi4ELb0ELb0EN7cutlass10bfloat16_tE19Flash_kernel_traitsILi32ELi64ELi128ELi4ES3_EELb0ELb0ELb0ELb0ELb0ELb1ELb1ELb0EEEvNS_16Flash_fwd_paramsE --------------------------
	.section	.text._ZN5flash24flash_fwd_splitkv_kernelI23Flash_fwd_kernel_traitsILi32ELi64ELi128ELi4ELb0ELb0EN7cutlass10bfloat16_tE19Flash_kernel_traitsILi32ELi64ELi128ELi4ES3_EELb0ELb0ELb0ELb0ELb0ELb1ELb1ELb0EEEvNS_16Flash_fwd_paramsE,"ax",@progbits
	.align	128
        .global         _ZN5flash24flash_fwd_splitkv_kernelI23Flash_fwd_kernel_traitsILi32ELi64ELi128ELi4ELb0ELb0EN7cutlass10bfloat16_tE19Flash_kernel_traitsILi32ELi64ELi128ELi4ES3_EELb0ELb0ELb0ELb0ELb0ELb1ELb1ELb0EEEvNS_16Flash_fwd_paramsE
        .type           _ZN5flash24flash_fwd_splitkv_kernelI23Flash_fwd_kernel_traitsILi32ELi64ELi128ELi4ELb0ELb0EN7cutlass10bfloat16_tE19Flash_kernel_traitsILi32ELi64ELi128ELi4ES3_EELb0ELb0ELb0ELb0ELb0ELb1ELb1ELb0EEEvNS_16Flash_fwd_paramsE,@function
        .size           _ZN5flash24flash_fwd_splitkv_kernelI23Flash_fwd_kernel_traitsILi32ELi64ELi128ELi4ELb0ELb0EN7cutlass10bfloat16_tE19Flash_kernel_traitsILi32ELi64ELi128ELi4ES3_EELb0ELb0ELb0ELb0ELb0ELb1ELb1ELb0EEEvNS_16Flash_fwd_paramsE,(.L_x_10297 - _ZN5flash24flash_fwd_splitkv_kernelI23Flash_fwd_kernel_traitsILi32ELi64ELi128ELi4ELb0ELb0EN7cutlass10bfloat16_tE19Flash_kernel_traitsILi32ELi64ELi128ELi4ES3_EELb0ELb0ELb0ELb0ELb0ELb1ELb1ELb0EEEvNS_16Flash_fwd_paramsE)
        .other          _ZN5flash24flash_fwd_splitkv_kernelI23Flash_fwd_kernel_traitsILi32ELi64ELi128ELi4ELb0ELb0EN7cutlass10bfloat16_tE19Flash_kernel_traitsILi32ELi64ELi128ELi4ES3_EELb0ELb0ELb0ELb0ELb0ELb1ELb1ELb0EEEvNS_16Flash_fwd_paramsE,@"STO_CUDA_ENTRY STV_DEFAULT"
_ZN5flash24flash_fwd_splitkv_kernelI23Flash_fwd_kernel_traitsILi32ELi64ELi128ELi4ELb0ELb0EN7cutlass10bfloat16_tE19Flash_kernel_traitsILi32ELi64ELi128ELi4ES3_EELb0ELb0ELb0ELb0ELb0ELb1ELb1ELb0EEEvNS_16Flash_fwd_paramsE:
.text._ZN5flash24flash_fwd_splitkv_kernelI23Flash_fwd_kernel_traitsILi32ELi64ELi128ELi4ELb0ELb0EN7cutlass10bfloat16_tE19Flash_kernel_traitsILi32ELi64ELi128ELi4ES3_EELb0ELb0ELb0ELb0ELb0ELb1ELb1ELb0EEEvNS_16Flash_fwd_paramsE:
        /* <DEDUP_REMOVED lines=29> */
[----:B-1----:R-:W-:Y:S05]  /*01d0*/  CALL.REL.NOINC `($_ZN5flash24flash_fwd_splitkv_kernelI23Flash_fwd_kernel_traitsILi32ELi64ELi128ELi4ELb0ELb0EN7cutlass10bfloat16_tE19Flash_kernel_traitsILi32ELi64ELi128ELi4ES3_EELb0ELb0ELb0ELb0ELb0ELb1ELb1ELb0EEEvNS_16Flash_fwd_paramsE$_ZN5flash30compute_attn_1rowblock_splitkvI23Flash_fwd_kernel_traitsILi32ELi64ELi128ELi4ELb0ELb0EN7cutlass10bfloat16_tE19Flash_kernel_traitsILi32ELi64ELi128ELi4ES3_EELb0ELb0ELb0ELb0ELb0ELb1ELb1ELb0ENS_16Flash_fwd_paramsEEEvRKT8_iiiii) ;  /* 0x0000000000087944 */ /* 0x002fea0003c00000 */
[----:B------:R-:W-:Y:S05]  /*01e0*/  BSYNC.RECONVERGENT B2 ;  /* 0x0000000000027941 */ /* 0x000fea0003800200 */
.L_x_6680:
[----:B------:R-:W-:Y:S05]  /*01f0*/  EXIT ;  /* 0x000000000000794d */ /* 0x000fea0003800000 */
        .type           $_ZN5flash24flash_fwd_splitkv_kernelI23Flash_fwd_kernel_traitsILi32ELi64ELi128ELi4ELb0ELb0EN7cutlass10bfloat16_tE19Flash_kernel_traitsILi32ELi64ELi128ELi4ES3_EELb0ELb0ELb0ELb0ELb0ELb1ELb1ELb0EEEvNS_16Flash_fwd_paramsE$_ZN5flash30compute_attn_1rowblock_splitkvI23Flash_fwd_kernel_traitsILi32ELi64ELi128ELi4ELb0ELb0EN7cutlass10bfloat16_tE19Flash_kernel_traitsILi32ELi64ELi128ELi4ES3_EELb0ELb0ELb0ELb0ELb0ELb1ELb1ELb0ENS_16Flash_fwd_paramsEEEvRKT8_iiiii,@function
        .size           $_ZN5flash24flash_fwd_splitkv_kernelI23Flash_fwd_kernel_traitsILi32ELi64ELi128ELi4ELb0ELb0EN7cutlass10bfloat16_tE19Flash_kernel_traitsILi32ELi64ELi128ELi4ES3_EELb0ELb0ELb0ELb0ELb0ELb1ELb1ELb0EEEvNS_16Flash_fwd_paramsE$_ZN5flash30compute_attn_1rowblock_splitkvI23Flash_fwd_kernel_traitsILi32ELi64ELi128ELi4ELb0ELb0EN7cutlass10bfloat16_tE19Flash_kernel_traitsILi32ELi64ELi128ELi4ES3_EELb0ELb0ELb0ELb0ELb0ELb1ELb1ELb0ENS_16Flash_fwd_paramsEEEvRKT8_iiiii,(.L_x_10297 - $_ZN5flash24flash_fwd_splitkv_kernelI23Flash_fwd_kernel_traitsILi32ELi64ELi128ELi4ELb0ELb0EN7cutlass10bfloat16_tE19Flash_kernel_traitsILi32ELi64ELi128ELi4ES3_EELb0ELb0ELb0ELb0ELb0ELb1ELb1ELb0EEEvNS_16Flash_fwd_paramsE$_ZN5flash30compute_attn_1rowblock_splitkvI23Flash_fwd_kernel_traitsILi32ELi64ELi128ELi4ELb0ELb0EN7cutlass10bfloat16_tE19Flash_kernel_traitsILi32ELi64ELi128ELi4ES3_EELb0ELb0ELb0ELb0ELb0ELb1ELb1ELb0ENS_16Flash_fwd_paramsEEEvRKT8_iiiii)
$_ZN5flash24flash_fwd_splitkv_kernelI23Flash_fwd_kernel_traitsILi32ELi64ELi128ELi4ELb0ELb0EN7cutlass10bfloat16_tE19Flash_kernel_traitsILi32ELi64ELi128ELi4ES3_EELb0ELb0ELb0ELb0ELb0ELb1ELb1ELb0EEEvNS_16Flash_fwd_paramsE$_ZN5flash30compute_attn_1rowblock_splitkvI23Flash_fwd_kernel_traitsILi32ELi64ELi128ELi4ELb0ELb0EN7cutlass10bfloat16_tE19Flash_kernel_traitsILi32ELi64ELi128ELi4ES3_EELb0ELb0ELb0ELb0ELb0ELb1ELb1ELb0ENS_16Flash_fwd_paramsEEEvRKT8_iiiii:
        /* <DEDUP_REMOVED lines=38> */
.L_x_6682:
[----:B------:R-:W-:Y:S05]  /*0460*/  BSYNC.RECONVERGENT B0 ;  /* 0x0000000000007941 */ /* 0x000fea0003800200 */
.L_x_6681:
[----:B------:R-:W-:Y:S04]  /*0470*/  BSSY.RECONVERGENT B0, `(.L_x_6683) ;  /* 0x0000007000007945 */ /* 0x000fe80003800200 */
[----:B------:R-:W-:Y:S05]  /*0480*/  @!P3 BRA `(.L_x_6684) ;  /* 0x000000000014b947 */ /* 0x000fea0003800000 */
[----:B------:R-:W3:Y:S02]  /*0490*/  LD.E.U8 R5, desc[UR4][R2.64+0x1b2] ;  /* 0x0001b20402057980 */ /* 0x000ee4000c101100 */
[----:B---3--:R-:W-:-:S13]  /*04a0*/  ISETP.NE.AND P1, PT, R5, RZ, PT ;  /* 0x000000ff0500720c */ /* 0x008fda0003f25270 */
[----:B------:R-:W3:Y:S02]  /*04b0*/  @P1 LD.E R14, desc[UR4][R16.64+0x4] ;  /* 0x00000404100e1980 */ /* 0x000ee4000c101900 */
[----:B---3-5:R-:W-:-:S06]  /*04c0*/  @P1 IADD3 R41, PT, PT, R14, -R13, RZ ;  /* 0x8000000d0e291210 */ /* 0x028fcc0007ffe0ff */
[----:B------:R3:W5:Y:S02]  /*04d0*/  @!P1 LD.E R41, desc[UR4][R16.64] ;  /* 0x0000000410299980 */ /* 0x000764000c101900 */
.L_x_6684:
[----:B------:R-:W-:Y:S05]  /*04e0*/  BSYNC.RECONVERGENT B0 ;  /* 0x0000000000007941 */ /* 0x000fea0003800200 */
.L_x_6683:
        /* <DEDUP_REMOVED lines=8> */
.L_x_6686:
[----:B------:R-:W4:Y:S01]  /*0570*/  LD.E.64 R8, desc[UR4][R2.64+0x108] ;  /* 0x0001080402087980 */ /* 0x000f22000c101b00 */
[----:B------:R-:W-:Y:S01]  /*0580*/  BSSY.RECONVERGENT B0, `(.L_x_6688) ;  /* 0x0000006000007945 */ /* 0x000fe20003800200 */
[----:B------:R-:W-:Y:S01]  /*0590*/  IMAD.MOV.U32 R5, RZ, RZ, RZ ;  /* 0x000000ffff057224 */ /* 0x000fe200078e00ff */
[----:B----4-:R-:W-:-:S04]  /*05a0*/  ISETP.NE.U32.AND P0, PT, R8, RZ, PT ;  /* 0x000000ff0800720c */ /* 0x010fc80003f05070 */
[----:B------:R-:W-:-:S13]  /*05b0*/  ISETP.NE.AND.EX P0, PT, R9, RZ, PT, P0 ;  /* 0x000000ff0900720c */ /* 0x000fda0003f05300 */
[----:B------:R-:W-:Y:S05]  /*05c0*/  @!P0 BRA `(.L_x_6689) ;  /* 0x0000000000048947 */ /* 0x000fea0003800000 */
[----:B------:R4:W5:Y:S02]  /*05d0*/  LD.E R5, desc[UR4][R2.64+0xbc] ;  /* 0x0000bc0402057980 */ /* 0x000964000c101900 */
.L_x_6689:
[----:B------:R-:W-:Y:S05]  /*05e0*/  BSYNC.RECONVERGENT B0 ;  /* 0x0000000000007941 */ /* 0x000fea0003800200 */
.L_x_6688:
[----:B-----5:R-:W-:Y:S02]  /*05f0*/  IADD3 R41, PT, PT, R5, R41, -R12 ;  /* 0x0000002905297210 */ /* 0x020fe40007ffe80c */
.L_x_6687:
[----:B------:R-:W-:Y:S05]  /*0600*/  BSYNC.RECONVERGENT B1 ;  /* 0x0000000000017941 */ /* 0x000fea0003800200 */
.L_x_6685:
[----:B------:R-:W-:Y:S01]  /*0610*/  IMAD.SHL.U32 R146, R153, 0x40, RZ ;  /* 0x0000004099927824 */ /* 0x000fe200078e00ff */
[----:B------:R-:W-:Y:S01]  /*0620*/  MOV R8, R152 ;  /* 0x0000009800087202 */ /* 0x000fe20000000f00 */
[----:B------:R-:W-:-:S03]  /*0630*/  IMAD.MOV.U32 R9, RZ, RZ, 0x0 ;  /* 0x00000000ff097424 */ /* 0x000fc600078e00ff */
[----:B------:R-:W-:-:S13]  /*0640*/  ISETP.GT.AND P0, PT, R11, R146, PT ;  /* 0x000000920b00720c */ /* 0x000fda0003f04270 */
[----:B-1234-:R-:W-:Y:S05]  /*0650*/  @!P0 RET.REL.NODEC R8 `(_ZN5flash24flash_fwd_splitkv_kernelI23Flash_fwd_kernel_traitsILi32ELi64ELi128ELi4ELb0ELb0EN7cutlass10bfloat16_tE19Flash_kernel_traitsILi32ELi64ELi128ELi4ES3_EELb0ELb0ELb0ELb0ELb0ELb1ELb1ELb0EEEvNS_16Flash_fwd_paramsE) ;  /* 0xfffffff808688950 */ /* 0x01efea0003c3ffff */
        /* <DEDUP_REMOVED lines=45> */
[----:B------:R-:W-:-:S02]  /*0930*/  IMAD.IADD R11, R11, 0x1, -R146 ;  /* 0x000000010b0b7824 */ /* 0x000fc400078e0a92 */
[----:B------:R-:W-:Y:S02]  /*0940*/  IMAD.MOV.U32 R153, RZ, RZ, 0x0 ;  /* 0x00000000ff997424 */ /* 0x000fe400078e00ff */
[----:B--2---:R-:W-:-:S04]  /*0950*/  IMAD R4, R4, UR8, R159 ;  /* 0x0000000804047c24 */ /* 0x004fc8000f8e029f */
[----:B---3--:R-:W-:Y:S02]  /*0960*/  IMAD R8, R4, R8, R157 ;  /* 0x0000000804087224 */ /* 0x008fe400078e029d */
[----:B------:R-:W-:Y:S01]  /*0970*/  IMAD.SHL.U32 R4, R90, 0x4, RZ ;  /* 0x000000045a047824 */ /* 0x000fe200078e00ff */
[----:B------:R-:W-:Y:S01]  /*0980*/  SHF.R.U32.HI R90, RZ, 0x3, R90 ;  /* 0x00000003ff5a7819 */ /* 0x000fe2000001165a */
[----:B------:R-:W-:-:S03]  /*0990*/  IMAD R5, R5, R8, R146 ;  /* 0x0000000805057224 */ /* 0x000fc600078e0292 */
[C---:B------:R-:W-:Y:S01]  /*09a0*/  LOP3.LUT R7, R4.reuse, 0x1c, RZ, 0xc0, !PT ;  /* 0x0000001c04077812 */ /* 0x040fe200078ec0ff */
[----:B----4-:R-:W-:Y:S01]  /*09b0*/  IMAD R6, R5, R6, RZ ;  /* 0x0000000605067224 */ /* 0x010fe200078e02ff */
[----:B------:R-:W-:Y:S01]  /*09c0*/  LOP3.LUT R9, R4, 0xffc, RZ, 0xc0, !PT ;  /* 0x00000ffc04097812 */ /* 0x000fe200078ec0ff */
[C---:B-1----:R-:W-:Y:S01]  /*09d0*/  VIADD R2, R90.reuse, 0x20 ;  /* 0x000000205a027836 */ /* 0x042fe20000000000 */
        /* <DEDUP_REMOVED lines=30> */
[----:B-1----:R-:W-:Y:S05]  /*0bc0*/  @P4 RET.REL.NODEC R152 `(_ZN5flash24flash_fwd_splitkv_kernelI23Flash_fwd_kernel_traitsILi32ELi64ELi128ELi4ELb0ELb0EN7cutlass10bfloat16_tE19Flash_kernel_traitsILi32ELi64ELi128ELi4ES3_EELb0ELb0ELb0ELb0ELb0ELb1ELb1ELb0EEEvNS_16Flash_fwd_paramsE) ;  /* 0xfffffff4980c4950 */ /* 0x002fea0003c3ffff */
[----:B------:R-:W-:Y:S02]  /*0bd0*/  MOV R3, 0xff800000 ;  /* 0xff80000000037802 */ /* 0x000fe40000000f00 */
[----:B------:R-:W-:-:S03]  /*0be0*/  MOV R153, 0x0 ;  /* 0x0000000000997802 */ /* 0x000fc60000000f00 */
[----:B------:R1:W-:Y:S02]  /*0bf0*/  ST.E desc[UR4][R6.64+0xc0], R3 ;  /* 0x0000c00306007985 */ /* 0x0003e4000c101904 */
[----:B-1----:R-:W-:Y:S05]  /*0c00*/  RET.REL.NODEC R152 `(_ZN5flash24flash_fwd_splitkv_kernelI23Flash_fwd_kernel_traitsILi32ELi64ELi128ELi4ELb0ELb0EN7cutlass10bfloat16_tE19Flash_kernel_traitsILi32ELi64ELi128ELi4ES3_EELb0ELb0ELb0ELb0ELb0ELb1ELb1ELb0EEEvNS_16Flash_fwd_paramsE) ;  /* 0xfffffff098fc7950 */ /* 0x002fea0003c3ffff */
.L_x_6690:
        /* <DEDUP_REMOVED lines=103> */
.L_x_6692:
        /* <DEDUP_REMOVED lines=34> */
[----:B------:R-:W-:Y:S01]  /*14a0*/  ISETP.GE.U32.AND P4, PT, R5, R4, PT ;  /* 0x000000040500720c */ /* 0x000fe20003f86070 */
[----:B------:R-:W-:Y:S01]  /*14b0*/  @!P2 IMAD.WIDE.U32 R20, R18, R10, R20 ;  /* 0x0000000a1214a225 */ /* 0x000fe200078e0014 */
[----:B------:R-:W-:Y:S02]  /*14c0*/  @P2 IADD3 R8, PT, PT, R12, R13, RZ ;  /* 0x0000000d0c082210 */ /* 0x000fe40007ffe0ff */
[----:B------:R-:W-:Y:S01]  /*14d0*/  LOP3.LUT R4, R157, R16, RZ, 0x3c, !PT ;  /* 0x000000109d047212 */ /* 0x000fe200078e3cff */
[----:B------:R-:W-:Y:S01]  /*14e0*/  @!P2 IMAD R9, R18, R0, R9 ;  /* 0x000000001209a224 */ /* 0x000fe200078e0209 */
[----:B------:R-:W-:Y:S01]  /*14f0*/  ISETP.NE.AND P3, PT, R16, RZ, PT ;  /* 0x000000ff1000720c */ /* 0x000fe20003f65270 */
[-C--:B------:R-:W-:Y:S01]  /*1500*/  @P2 IMAD R0, R143, R8.reuse, RZ ;  /* 0x000000088f002224 */ /* 0x080fe200078e02ff */
[----:B------:R-:W-:Y:S01]  /*1510*/  ISETP.GE.AND P0, PT, R4, RZ, PT ;  /* 0x000000ff0400720c */ /* 0x000fe20003f06270 */
[----:B------:R-:W-:Y:S01]  /*1520*/  @P2 IMAD.WIDE.U32 R18, R142, R8, RZ ;  /* 0x000000088e122225 */ /* 0x000fe200078e00ff */
[----:B------:R-:W-:-:S02]  /*1530*/  @!P2 MOV R8, R20 ;  /* 0x000000140008a202 */ /* 0x000fc40000000f00 */
[----:B------:R-:W-:Y:S02]  /*1540*/  LEA R20, R22, 0xffffff80, 0x7 ;  /* 0xffffff8016147811 */ /* 0x000fe400078e38ff */
[----:B------:R-:W-:Y:S02]  /*1550*/  @!P1 IADD3 R6, PT, PT, R6, 0x1, RZ ;  /* 0x0000000106069810 */ /* 0x000fe40007ffe0ff */
[----:B------:R-:W-:Y:S01]  /*1560*/  @!P2 IADD3 R9, PT, PT, R21, R9, RZ ;  /* 0x000000091509a210 */ /* 0x000fe20007ffe0ff */
[----:B------:R-:W-:Y:S01]  /*1570*/  @P2 IMAD.IADD R9, R19, 0x1, R0 ;  /* 0x0000000113092824 */ /* 0x000fe200078e0200 */
[----:B------:R-:W-:Y:S01]  /*1580*/  @P2 MOV R8, R18 ;  /* 0x0000001200082202 */ /* 0x000fe20000000f00 */
[----:B------:R-:W-:Y:S01]  /*1590*/  IMAD R4, R143, R20, RZ ;  /* 0x000000148f047224 */ /* 0x000fe200078e02ff */
[----:B------:R-:W-:Y:S01]  /*15a0*/  SHF.R.S32.HI R19, RZ, 0x1f, R20 ;  /* 0x0000001fff137819 */ /* 0x000fe20000011414 */
[----:B----4-:R-:W-:Y:S01]  /*15b0*/  @!P2 IMAD R0, R145, R12, RZ ;  /* 0x0000000c9100a224 */ /* 0x010fe200078e02ff */
[----:B------:R-:W-:Y:S01]  /*15c0*/  @!P2 SHF.R.S32.HI R5, RZ, 0x1f, R12 ;  /* 0x0000001fff05a819 */ /* 0x000fe2000001140c */
[----:B------:R-:W-:-:S02]  /*15d0*/  @P4 VIADD R6, R6, 0x1 ;  /* 0x0000000106064836 */ /* 0x000fc40000000000 */
[----:B------:R-:W-:-:S03]  /*15e0*/  IMAD.WIDE.U32 R26, R142, R20, R8 ;  /* 0x000000148e1a7225 */ /* 0x000fc600078e0008 */
[----:B------:R-:W-:Y:S01]  /*15f0*/  @!P0 IADD3 R6, PT, PT, -R6, RZ, RZ ;  /* 0x000000ff06068210 */ /* 0x000fe20007ffe1ff */
[----:B------:R-:W-:Y:S02]  /*1600*/  IMAD R4, R19, R142, R4 ;  /* 0x0000008e13047224 */ /* 0x000fe400078e0204 */
[----:B------:R-:W-:Y:S02]  /*1610*/  @!P2 IMAD R0, R5, R144, R0 ;  /* 0x000000900500a224 */ /* 0x000fe400078e0200 */
[----:B------:R-:W-:Y:S01]  /*1620*/  @!P2 IMAD.WIDE.U32 R8, R144, R12, RZ ;  /* 0x0000000c9008a225 */ /* 0x000fe200078e00ff */
[----:B------:R-:W-:Y:S02]  /*1630*/  @!P3 LOP3.LUT R6, RZ, R16, RZ, 0x33, !PT ;  /* 0x00000010ff06b212 */ /* 0x000fe400078e33ff */
[----:B------:R-:W-:Y:S02]  /*1640*/  IADD3 R27, PT, PT, R27, R4, RZ ;  /* 0x000000041b1b7210 */ /* 0x000fe40007ffe0ff */
[----:B------:R-:W-:Y:S01]  /*1650*/  @!P2 IADD3 R29, PT, PT, R9, R0, RZ ;  /* 0x00000000091da210 */ /* 0x000fe20007ffe0ff */
[----:B------:R-:W-:Y:S01]  /*1660*/  @!P2 IMAD R0, R25, R10, RZ ;  /* 0x0000000a1900a224 */ /* 0x000fe200078e02ff */
[----:B------:R-:W-:Y:S01]  /*1670*/  @!P2 SHF.R.S32.HI R5, RZ, 0x1f, R10 ;  /* 0x0000001fff05a819 */ /* 0x000fe2000001140a */
[----:B------:R-:W-:Y:S01]  /*1680*/  IMAD R9, R15, R6, RZ ;  /* 0x000000060f097224 */ /* 0x000fe200078e02ff */
[----:B------:R-:W-:-:S02]  /*1690*/  @!P2 MOV R28, R8 ;  /* 0x00000008001ca202 */ /* 0x000fc40000000f00 */
[----:B------:R-:W-:Y:S01]  /*16a0*/  SHF.R.S32.HI R4, RZ, 0x1f, R6 ;  /* 0x0000001fff047819 */ /* 0x000fe20000011406 */
[----:B------:R-:W-:Y:S02]  /*16b0*/  @P2 IMAD.IADD R12, R12, 0x1, R13 ;  /* 0x000000010c0c2824 */ /* 0x000fe400078e020d */
        /* <DEDUP_REMOVED lines=12> */
.L_x_6693:
[----:B------:R-:W-:Y:S05]  /*1780*/  BSYNC.RECONVERGENT B0 ;  /* 0x0000000000007941 */ /* 0x000fea0003800200 */
.L_x_6691:
        /* <DEDUP_REMOVED lines=29> */
[----:B------:R-:W-:-:S04]  /*1960*/  @P3 VIADD R26, R26, 0x1 ;  /* 0x000000011a1a3836 */ /* 0x000fc80000000000 */
[----:B------:R-:W-:Y:S02]  /*1970*/  IMAD.MOV.U32 R13, RZ, RZ, R26 ;  /* 0x000000ffff0d7224 */ /* 0x000fe400078e001a */
[----:B------:R-:W-:Y:S02]  /*1980*/  IMAD R17, R19, R144, RZ ;  /* 0x0000009013117224 */ /* 0x000fe400078e02ff */
[----:B------:R-:W-:Y:S01]  /*1990*/  IMAD.SHL.U32 R156, R90, 0x8, RZ ;  /* 0x000000085a9c7824 */ /* 0x000fe200078e00ff */
[----:B------:R-:W-:Y:S02]  /*19a0*/  @!P1 IADD3 R13, PT, PT, -R13, RZ, RZ ;  /* 0x000000ff0d0d9210 */ /* 0x000fe40007ffe1ff */
[----:B------:R-:W-:Y:S01]  /*19b0*/  @!P2 LOP3.LUT R13, RZ, R16, RZ, 0x33, !PT ;  /* 0x00000010ff0da212 */ /* 0x000fe200078e33ff */
[----:B------:R-:W-:Y:S01]  /*19c0*/  IMAD R17, R20, R145, R17 ;  /* 0x0000009114117224 */ /* 0x000fe200078e0211 */
[----:B------:R-:W-:Y:S01]  /*19d0*/  LOP3.LUT R23, R156, 0x18, RZ, 0xc0, !PT ;  /* 0x000000189c177812 */ /* 0x000fe200078ec0ff */
[----:B------:R-:W-:Y:S01]  /*19e0*/  IMAD.WIDE.U32 R20, R20, R144, RZ ;  /* 0x0000009014147225 */ /* 0x000fe200078e00ff */
[----:B------:R-:W-:-:S03]  /*19f0*/  SHF.R.S32.HI R16, RZ, 0x1f, R13 ;  /* 0x0000001fff107819 */ /* 0x000fc6000001140d */
[-C--:B------:R-:W-:Y:S01]  /*1a00*/  IMAD R19, R33, R13.reuse, RZ ;  /* 0x0000000d21137224 */ /* 0x080fe200078e02ff */
[----:B------:R-:W-:Y:S01]  /*1a10*/  LOP3.LUT R155, R156, 0xc0, RZ, 0xc0, !PT ;  /* 0x000000c09c9b7812 */ /* 0x000fe200078ec0ff */
[----:B------:R-:W-:Y:S01]  /*1a20*/  IMAD.IADD R17, R21, 0x1, R17 ;  /* 0x0000000115117824 */ /* 0x000fe200078e0211 */
[----:B------:R-:W-:Y:S01]  /*1a30*/  IADD3 R12, P2, P1, R20, R12, R23 ;  /* 0x0000000c140c7210 */ /* 0x000fe2000795e017 */
[----:B------:R-:W-:Y:S01]  /*1a40*/  IMAD.WIDE.U32 R20, R32, R13, RZ ;  /* 0x0000000d20147225 */ /* 0x000fe200078e00ff */
[----:B------:R-:W-:-:S03]  /*1a50*/  LOP3.LUT R155, R155, 0x18, R90, 0xf8, !PT ;  /* 0x000000189b9b7812 */ /* 0x000fc600078ef85a */
[----:B------:R-:W-:Y:S01]  /*1a60*/  IMAD R16, R16, R32, R19 ;  /* 0x0000002010107224 */ /* 0x000fe200078e0213 */
[----:B------:R-:W-:Y:S02]  /*1a70*/  IADD3.X R10, PT, PT, R17, R10, RZ, P2, P1 ;  /* 0x0000000a110a7210 */ /* 0x000fe400017e24ff */
[----:B------:R-:W-:Y:S02]  /*1a80*/  LOP3.LUT R17, R156, 0x1f20, RZ, 0xc0, !PT ;  /* 0x00001f209c117812 */ /* 0x000fe400078ec0ff */
[----:B------:R-:W-:Y:S02]  /*1a90*/  IADD3 R13, PT, PT, R21, R16, RZ ;  /* 0x00000010150d7210 */ /* 0x000fe40007ffe0ff */
[----:B------:R-:W-:Y:S02]  /*1aa0*/  LOP3.LUT R16, R155, R23, RZ, 0x3c, !PT ;  /* 0x000000179b107212 */ /* 0x000fe400078e3cff */
[----:B------:R-:W-:Y:S01]  /*1ab0*/  IADD3 R18, P1, PT, R12, R20, RZ ;  /* 0x000000140c127210 */ /* 0x000fe20007f3e0ff */
[----:B------:R-:W-:Y:S01]  /*1ac0*/  IMAD.IADD R146, R11, 0x1, -R146 ;  /* 0x000000010b927824 */ /* 0x000fe200078e0a92 */
[----:B------:R-:W-:Y:S01]  /*1ad0*/  LOP3.LUT R11, R17, R16, RZ, 0xfc, !PT ;  /* 0x00000010110b7212 */ /* 0x000fe200078efcff */
[----:B------:R-:W1:Y:S01]  /*1ae0*/  S2UR UR6, SR_CgaCtaId ;  /* 0x00000000000679c3 */ /* 0x000e620000008800 */
[----:B------:R-:W-:-:S02]  /*1af0*/  SHF.R.U32.HI R16, RZ, 0x2, R90 ;  /* 0x00000002ff107819 */ /* 0x000fc4000001165a */
[----:B------:R-:W-:Y:S02]  /*1b00*/  IADD3.X R19, PT, PT, R10, R13, RZ, P1, !PT ;  /* 0x0000000d0a137210 */ /* 0x000fe40000ffe4ff */
[----:B------:R-:W-:Y:S01]  /*1b10*/  IADD3 R26, P1, PT, R23, R6, RZ ;  /* 0x00000006171a7210 */ /* 0x000fe20007f3e0ff */
[----:B------:R-:W-:Y:S02]  /*1b20*/  IMAD R13, R145, R16, RZ ;  /* 0x00000010910d7224 */ /* 0x000fe400078e02ff */
[----:B------:R-:W-:-:S04]  /*1b30*/  IMAD.WIDE.U32 R20, R16, R144, R18 ;  /* 0x0000009010147225 */ /* 0x000fc800078e0012 */
[----:B------:R-:W-:Y:S01]  /*1b40*/  IMAD.X R27, RZ, RZ, R0, P1 ;  /* 0x000000ffff1b7224 */ /* 0x000fe200008e0600 */
[----:B------:R-:W-:Y:S01]  /*1b50*/  IADD3 R13, PT, PT, R21, R13, RZ ;  /* 0x0000000d150d7210 */ /* 0x000fe20007ffe0ff */
[----:B------:R-:W-:Y:S02]  /*1b60*/  IMAD R6, R143, R16, RZ ;  /* 0x000000108f067224 */ /* 0x000fe400078e02ff */
[----:B------:R-:W-:Y:S01]  /*1b70*/  IMAD.WIDE.U32 R18, R16, R142, R26 ;  /* 0x0000008e10127225 */ /* 0x000fe200078e001a */
[----:B------:R-:W-:-:S03]  /*1b80*/  UMOV UR7, 0x400 ;  /* 0x0000040000077882 */ /* 0x000fc60000000000 */
[----:B------:R-:W-:Y:S01]  /*1b90*/  IMAD.IADD R149, R19, 0x1, R6 ;  /* 0x0000000113957824 */ /* 0x000fe200078e0206 */
[----:B------:R-:W-:Y:S01]  /*1ba0*/  SHF.R.S32.HI R6, RZ, 0x1f, R157 ;  /* 0x0000001fff067819 */ /* 0x000fe2000001149d */
[----:B-1----:R-:W-:Y:S01]  /*1bb0*/  ULEA UR6, UR6, UR7, 0x18 ;  /* 0x0000000706067291 */ /* 0x002fe2000f8ec0ff */
[----:B------:R-:W-:Y:S01]  /*1bc0*/  MOV R17, RZ ;  /* 0x000000ff00117202 */ /* 0x000fe20000000f00 */
[----:B------:R-:W-:Y:S04]  /*1bd0*/  BSSY.RECONVERGENT B0, `(.L_x_6694) ;  /* 0x000002b000007945 */ /* 0x000fe80003800200 */
[----:B------:R-:W-:-:S04]  /*1be0*/  IMAD.U32 R138, RZ, RZ, UR6 ;  /* 0x00000006ff8a7e24 */ /* 0x000fc8000f8e00ff */
[----:B------:R-:W-:Y:S02]  /*1bf0*/  IMAD R0, R11, 0x2, R138 ;  /* 0x000000020b007824 */ /* 0x000fe400078e028a */
[-C--:B--2---:R-:W-:Y:S02]  /*1c00*/  @!P0 IMAD R12, R31, R159.reuse, RZ ;  /* 0x0000009f1f0c8224 */ /* 0x084fe400078e02ff */
[----:B------:R-:W-:-:S04]  /*1c10*/  @!P0 IMAD.WIDE.U32 R30, R30, R159, RZ ;  /* 0x0000009f1e1e8225 */ /* 0x000fc800078e00ff */
[----:B------:R-:W-:Y:S01]  /*1c20*/  @!P0 IMAD.IADD R12, R31, 0x1, R12 ;  /* 0x000000011f0c8824 */ /* 0x000fe200078e020c */
[----:B------:R-:W-:Y:S01]  /*1c30*/  @!P0 MOV R10, R30 ;  /* 0x0000001e000a8202 */ /* 0x000fe20000000f00 */
[----:B------:R-:W-:Y:S01]  /*1c40*/  @P0 IMAD.WIDE.U32 R30, R8, R7, RZ ;  /* 0x00000007081e0225 */ /* 0x000fe200078e00ff */
[----:B---3--:R-:W-:-:S03]  /*1c50*/  LEA R150, P1, R20, R28, 0x1 ;  /* 0x0000001c14967211 */ /* 0x008fc600078208ff */
[----:B------:R-:W-:Y:S02]  /*1c60*/  @P0 IMAD R7, R9, R7, RZ ;  /* 0x0000000709070224 */ /* 0x000fe400078e02ff */
[----:B------:R-:W-:Y:S01]  /*1c70*/  @P0 IMAD.MOV.U32 R10, RZ, RZ, R30 ;  /* 0x000000ffff0a0224 */ /* 0x000fe200078e001e */
[----:B------:R-:W-:Y:S02]  /*1c80*/  LEA.HI.X R151, R20, R29, R13, 0x1, P1 ;  /* 0x0000001d14977211 */ /* 0x000fe400008f0c0d */
[----:B------:R-:W-:Y:S02]  /*1c90*/  @P0 IADD3 R12, PT, PT, R31, R7, RZ ;  /* 0x000000071f0c0210 */ /* 0x000fe40007ffe0ff */
[----:B------:R-:W-:-:S04]  /*1ca0*/  IADD3 R20, P1, PT, R23, R10, RZ ;  /* 0x0000000a17147210 */ /* 0x000fc80007f3e0ff */
[----:B------:R-:W-:Y:S02]  /*1cb0*/  IADD3.X R21, PT, PT, RZ, R12, RZ, P1, !PT ;  /* 0x0000000cff157210 */ /* 0x000fe40000ffe4ff */
        /* <DEDUP_REMOVED lines=27> */
.L_x_6696:
[----:B------:R2:W-:Y:S02]  /*1e70*/  STS.128 [R0], RZ ;  /* 0x000000ff00007388 */ /* 0x0005e40000000c00 */
.L_x_6695:
[----:B------:R-:W-:Y:S05]  /*1e80*/  BSYNC.RECONVERGENT B0 ;  /* 0x0000000000007941 */ /* 0x000fea0003800200 */
.L_x_6694:
[----:B------:R-:W-:Y:S01]  /*1e90*/  VIADD R8, R16, 0x20 ;  /* 0x0000002010087836 */ /* 0x000fe20000000000 */
[----:B------:R-:W-:Y:S01]  /*1ea0*/  BSSY.RECONVERGENT B0, `(.L_x_6697) ;  /* 0x0000016000007945 */ /* 0x000fe20003800200 */
[----:B-1----:R-:W-:-:S03]  /*1eb0*/  IMAD R7, R22, -0x80, R41 ;  /* 0xffffff8016077824 */ /* 0x002fc600078e0229 */
        /* <DEDUP_REMOVED lines=20> */
.L_x_6698:
[----:B------:R-:W-:Y:S05]  /*2000*/  BSYNC.RECONVERGENT B0 ;  /* 0x0000000000007941 */ /* 0x000fea0003800200 */
.L_x_6697:
[----:B------:R-:W-:Y:S01]  /*2010*/  BSSY.RECONVERGENT B0, `(.L_x_6699) ;  /* 0x000000c000007945 */ /* 0x000fe20003800200 */
[C---:B-----5:R-:W-:Y:S02]  /*2020*/  SHF.L.U64.HI R5, R142.reuse, 0x5, R143 ;  /* 0x000000058e057819 */ /* 0x060fe4000001028f */
        /* <DEDUP_REMOVED lines=9> */
.L_x_6701:
[----:B------:R4:W-:Y:S02]  /*20c0*/  STS.128 [R0+0x1000], RZ ;  /* 0x001000ff00007388 */ /* 0x0009e40000000c00 */
.L_x_6700:
[----:B------:R-:W-:Y:S05]  /*20d0*/  BSYNC.RECONVERGENT B0 ;  /* 0x0000000000007941 */ /* 0x000fea0003800200 */
.L_x_6699:
[-C--:B------:R-:W-:Y:S01]  /*20e0*/  ISETP.GE.AND P3, PT, R8, R7.reuse, PT ;  /* 0x000000070800720c */ /* 0x080fe20003f66270 */
[----:B------:R-:W-:Y:S01]  /*20f0*/  VIADD R6, R16, 0x40 ;  /* 0x0000004010067836 */ /* 0x000fe20000000000 */
        /* <DEDUP_REMOVED lines=14> */
.L_x_6703:
[----:B------:R-:W-:Y:S05]  /*21e0*/  BSYNC.RECONVERGENT B0 ;  /* 0x0000000000007941 */ /* 0x000fea0003800200 */
.L_x_6702:
        /* <DEDUP_REMOVED lines=11> */
.L_x_6705:
[----:B------:R-:W-:Y:S05]  /*22a0*/  BSYNC.RECONVERGENT B0 ;  /* 0x0000000000007941 */ /* 0x000fea0003800200 */
.L_x_6704:
        /* <DEDUP_REMOVED lines=11> */
.L_x_6707:
[----:B------:R-:W-:Y:S05]  /*2360*/  BSYNC.RECONVERGENT B0 ;  /* 0x0000000000007941 */ /* 0x000fea0003800200 */
.L_x_6706:
        /* <DEDUP_REMOVED lines=15> */
.L_x_6710:
[----:B------:R1:W-:Y:S01]  /*2460*/  STS.128 [R0+0x3000], RZ ;  /* 0x003000ff00007388 */ /* 0x0003e20000000c00 */
[----:B------:R-:W-:Y:S05]  /*2470*/  BRA `(.L_x_6711) ;  /* 0x0000000000047947 */ /* 0x000fea0003800000 */
.L_x_6709:
[----:B------:R1:W-:Y:S02]  /*2480*/  STS.128 [R0+0x3000], RZ ;  /* 0x003000ff00007388 */ /* 0x0003e40000000c00 */
.L_x_6711:
[----:B------:R-:W-:Y:S05]  /*2490*/  BSYNC.RECONVERGENT B0 ;  /* 0x0000000000007941 */ /* 0x000fea0003800200 */
.L_x_6708:
[-C--:B------:R-:W-:Y:S01]  /*24a0*/  ISETP.GE.AND P3, PT, R8, R7.reuse, PT ;  /* 0x000000070800720c */ /* 0x080fe20003f66270 */
[----:B------:R-:W-:Y:S01]  /*24b0*/  BSSY.RECONVERGENT B0, `(.L_x_6712) ;  /* 0x000000e000007945 */ /* 0x000fe20003800200 */
[-C--:B------:R-:W-:Y:S02]  /*24c0*/  ISETP.GE.AND P2, PT, R6, R7.reuse, PT ;  /* 0x000000070600720c */ /* 0x080fe40003f46270 */
[----:B------:R-:W-:Y:S02]  /*24d0*/  LEA R6, P0, R4, R150, 0x1 ;  /* 0x0000009604067211 */ /* 0x000fe400078008ff */
[----:B------:R-:W-:Y:S02]  /*24e0*/  ISETP.GE.AND P1, PT, R16, R7, PT ;  /* 0x000000071000720c */ /* 0x000fe40003f26270 */
[----:B------:R-:W-:-:S05]  /*24f0*/  LEA.HI.X R7, R4, R151, R5, 0x1, P0 ;  /* 0x0000009704077211 */ /* 0x000fca00000f0c05 */
        /* <DEDUP_REMOVED lines=9> */
.L_x_6713:
[----:B------:R-:W-:Y:S05]  /*2590*/  BSYNC.RECONVERGENT B0 ;  /* 0x0000000000007941 */ /* 0x000fea0003800200 */
.L_x_6712:
        /* <DEDUP_REMOVED lines=12> */
.L_x_6715:
[----:B------:R-:W-:Y:S05]  /*2660*/  BSYNC.RECONVERGENT B0 ;  /* 0x0000000000007941 */ /* 0x000fea0003800200 */
.L_x_6714:
        /* <DEDUP_REMOVED lines=12> */
.L_x_6717:
[----:B------:R-:W-:Y:S05]  /*2730*/  BSYNC.RECONVERGENT B0 ;  /* 0x0000000000007941 */ /* 0x000fea0003800200 */
.L_x_6716:
[----:B------:R-:W5:Y:S01]  /*2740*/  LD.E R20, desc[UR4][R2.64+0x18c] ;  /* 0x00018c0402147980 */ /* 0x000f62000c101900 */
[C---:B------:R-:W-:Y:S01]  /*2750*/  IMAD.SHL.U32 R137, R90.reuse, 0x10, RZ ;  /* 0x000000105a897824 */ /* 0x040fe200078e00ff */
[----:B------:R-:W-:Y:S01]  /*2760*/  SHF.R.U32.HI R40, RZ, 0x1, R90 ;  /* 0x00000001ff287819 */ /* 0x000fe2000001165a */
[C---:B------:R-:W-:Y:S01]  /*2770*/  IMAD.SHL.U32 R52, R90.reuse, 0x20, RZ ;  /* 0x000000205a347824 */ /* 0x040fe200078e00ff */
[C---:B------:R-:W-:Y:S01]  /*2780*/  LOP3.LUT P0, RZ, R90.reuse, 0x4, RZ, 0xc0, !PT ;  /* 0x000000045aff7812 */ /* 0x040fe2000780c0ff */
[----:B------:R-:W-:Y:S01]  /*2790*/  IMAD.SHL.U32 R88, R90, 0x4, RZ ;  /* 0x000000045a587824 */ /* 0x000fe200078e00ff */
[----:B------:R-:W-:Y:S01]  /*27a0*/  LOP3.LUT R43, R40, 0x8, RZ, 0xc0, !PT ;  /* 0x00000008282b7812 */ /* 0x000fe200078ec0ff */
[----:B------:R-:W-:Y:S01]  /*27b0*/  IMAD.MOV.U32 R21, RZ, RZ, 0x20 ;  /* 0x00000020ff157424 */ /* 0x000fe200078e00ff */
[C---:B------:R-:W-:Y:S01]  /*27c0*/  LOP3.LUT R9, R137.reuse, 0x3e00, RZ, 0xc0, !PT ;  /* 0x00003e0089097812 */ /* 0x040fe200078ec0ff */
[----:B------:R-:W-:Y:S01]  /*27d0*/  VIADD R162, R22, 0xffffffff ;  /* 0xffffffff16a27836 */ /* 0x000fe20000000000 */
[----:B-1----:R-:W-:Y:S01]  /*27e0*/  LOP3.LUT R7, R137, 0x100, RZ, 0xc0, !PT ;  /* 0x0000010089077812 */ /* 0x002fe200078ec0ff */
[----:B------:R-:W0:Y:S01]  /*27f0*/  LDGDEPBAR ;  /* 0x00000000000079af */ /* 0x000e220000000000 */
[----:B------:R-:W-:Y:S01]  /*2800*/  LOP3.LUT R6, R88, 0x18, RZ, 0xc0, !PT ;  /* 0x0000001858067812 */ /* 0x000fe200078ec0ff */
[----:B------:R-:W-:Y:S01]  /*2810*/  IMAD.SHL.U32 R160, R162, 0x80, RZ ;  /* 0x00000080a2a07824 */ /* 0x000fe200078e00ff */
[--C-:B------:R-:W-:Y:S01]  /*2820*/  LOP3.LUT R43, R43, 0xc0, R52.reuse, 0xf8, !PT ;  /* 0x000000c02b2b7812 */ /* 0x100fe200078ef834 */
[----:B------:R-:W-:Y:S01]  /*2830*/  BSSY.RECONVERGENT B1, `(.L_x_6718) ;  /* 0x00001b4000017945 */ /* 0x000fe20003800200 */
[----:B------:R-:W-:-:S02]  /*2840*/  LOP3.LUT R9, R9, 0x20, R52, 0xf8, !PT ;  /* 0x0000002009097812 */ /* 0x000fc400078ef834 */
[----:B------:R-:W-:Y:S02]  /*2850*/  LOP3.LUT R5, R52, 0xc0, RZ, 0xc0, !PT ;  /* 0x000000c034057812 */ /* 0x000fe400078ec0ff */
[--C-:B------:R-:W-:Y:S02]  /*2860*/  LOP3.LUT R7, R7, 0x20, R52.reuse, 0xf8, !PT ;  /* 0x0000002007077812 */ /* 0x100fe400078ef834 */
[----:B------:R-:W-:Y:S02]  /*2870*/  LOP3.LUT R43, R43, R6, RZ, 0x3c, !PT ;  /* 0x000000062b2b7212 */ /* 0x000fe400078e3cff */
[----:B------:R-:W-:Y:S02]  /*2880*/  LOP3.LUT R8, R9, 0x100, R52, 0xf8, !PT ;  /* 0x0000010009087812 */ /* 0x000fe400078ef834 */
[----:B------:R-:W-:Y:S02]  /*2890*/  LOP3.LUT R4, R5, 0x8, R90, 0xf8, !PT ;  /* 0x0000000805047812 */ /* 0x000fe400078ef85a */
[----:B------:R-:W-:-:S02]  /*28a0*/  LOP3.LUT R5, R8, R43, RZ, 0xfc, !PT ;  /* 0x0000002b08057212 */ /* 0x000fc400078efcff */
[----:B------:R-:W-:Y:S02]  /*28b0*/  LOP3.LUT R7, R7, R4, R6, 0xf6, !PT ;  /* 0x0000000407077212 */ /* 0x000fe400078ef606 */
[----:B------:R-:W-:Y:S01]  /*28c0*/  SEL R21, R21, 0xffffffe0, !P0 ;  /* 0xffffffe015157807 */ /* 0x000fe20004000000 */
[--C-:B------:R-:W-:Y:S02]  /*28d0*/  IMAD R136, R5, 0x2, R138.reuse ;  /* 0x0000000205887824 */ /* 0x100fe400078e028a */
[----:B------:R-:W-:Y:S02]  /*28e0*/  IMAD R48, R7, 0x2, R138 ;  /* 0x0000000207307824 */ /* 0x000fe400078e028a */
[--C-:B------:R-:W-:Y:S01]  /*28f0*/  IMAD.IADD R4, R136, 0x1, R21.reuse ;  /* 0x0000000188047824 */ /* 0x100fe200078e0215 */
[----:B------:R-:W-:Y:S01]  /*2900*/  LDSM.16.M88.4 R8, [R136] ;  /* 0x000000008808783b */ /* 0x000fe20000000200 */
[----:B------:R-:W-:-:S03]  /*2910*/  IMAD.IADD R42, R48, 0x1, R21 ;  /* 0x00000001302a7824 */ /* 0x000fc600078e0215 */
[----:B---3--:R-:W1:Y:S04]  /*2920*/  LDSM.16.M88.4 R12, [R48+0x1000] ;  /* 0x00100000300c783b */ /* 0x008e680000000200 */
[----:B------:R-:W-:Y:S04]  /*2930*/  LDSM.16.M88.4 R4, [R4] ;  /* 0x000000000404783b */ /* 0x000fe80000000200 */
[----:B------:R-:W-:Y:S04]  /*2940*/  LDSM.16.M88.4 R16, [R42+0x1000] ;  /* 0x001000002a10783b */ /* 0x000fe80000000200 */
[----:B------:R-:W3:Y:S04]  /*2950*/  LDSM.16.M88.4 R28, [R48+0x1400] ;  /* 0x00140000301c783b */ /* 0x000ee80000000200 */
[----:B------:R-:W2:Y:S04]  /*2960*/  LDSM.16.M88.4 R24, [R42+0x1400] ;  /* 0x001400002a18783b */ /* 0x000ea80000000200 */
[----:B------:R-:W-:Y:S01]  /*2970*/  LDSM.16.M88.4 R44, [R42+0x1c00] ;  /* 0x001c00002a2c783b */ /* 0x000fe20000000200 */
[C---:B-1----:R-:W-:Y:S08]  /*2980*/  HMMA.16816.F32.BF16 R32, R8.reuse, R12, RZ ;  /* 0x0000000c0820723c */ /* 0x042ff000000418ff */
[C---:B------:R-:W-:Y:S08]  /*2990*/  HMMA.16816.F32.BF16 R12, R8.reuse, R14, RZ ;  /* 0x0000000e080c723c */ /* 0x040ff000000418ff */
[----:B---3--:R-:W-:Y:S08]  /*29a0*/  HMMA.16816.F32.BF16 R36, R8, R28, RZ ;  /* 0x0000001c0824723c */ /* 0x008ff000000418ff */
[C---:B------:R-:W-:Y:S08]  /*29b0*/  HMMA.16816.F32.BF16 R32, R4.reuse, R16, R32 ;  /* 0x000000100420723c */ /* 0x040ff00000041820 */
[----:B------:R-:W-:Y:S01]  /*29c0*/  HMMA.16816.F32.BF16 R12, R4, R18, R12 ;  /* 0x00000012040c723c */ /* 0x000fe2000004180c */
[----:B------:R-:W1:Y:S07]  /*29d0*/  LDSM.16.M88.4 R16, [R48+0x1800] ;  /* 0x001800003010783b */ /* 0x000e6e0000000200 */
[----:B------:R-:W-:Y:S08]  /*29e0*/  HMMA.16816.F32.BF16 R28, R8, R30, RZ ;  /* 0x0000001e081c723c */ /* 0x000ff000000418ff */
[----:B--2---:R-:W-:-:S12]  /*29f0*/  HMMA.16816.F32.BF16 R36, R4, R24, R36 ;  /* 0x000000180424723c */ /* 0x004fd80000041824 */
[----:B------:R-:W-:Y:S01]  /*2a00*/  HMMA.16816.F32.BF16 R28, R4, R26, R28 ;  /* 0x0000001a041c723c */ /* 0x000fe2000004181c */
[----:B------:R-:W2:Y:S01]  /*2a10*/  LDSM.16.M88.4 R24, [R48+0x1c00] ;  /* 0x001c00003018783b */ /* 0x000ea20000000200 */
[-C--:B-----5:R-:W-:Y:S01]  /*2a20*/  FMUL.FTZ R32, R32, R20.reuse ;  /* 0x0000001420207220 */ /* 0x0a0fe20000410000 */
        /* <DEDUP_REMOVED lines=11> */
[----:B------:R3:W-:Y:S01]  /*2ae0*/  MUFU.TANH R53, R33 ;  /* 0x0000002100357308 */ /* 0x0007e20000002400 */
[----:B------:R-:W-:-:S04]  /*2af0*/  FMUL.FTZ R39, R39, R20 ;  /* 0x0000001427277220 */ /* 0x000fc80000410000 */
[-C--:B------:R-:W-:Y:S01]  /*2b00*/  FMUL.FTZ R28, R28, R20.reuse ;  /* 0x000000141c1c7220 */ /* 0x080fe20000410000 */
[-C--:B------:R-:W-:Y:S01]  /*2b10*/  FMUL.FTZ R65, R29, R20.reuse ;  /* 0x000000141d417220 */ /* 0x080fe20000410000 */
[-C--:B------:R-:W-:Y:S01]  /*2b20*/  FMUL.FTZ R66, R30, R20.reuse ;  /* 0x000000141e427220 */ /* 0x080fe20000410000 */
[-C--:B------:R-:W-:Y:S01]  /*2b30*/  FMUL.FTZ R67, R31, R20.reuse ;  /* 0x000000141f437220 */ /* 0x080fe20000410000 */
[----:B------:R1:W-:Y:S08]  /*2b40*/  MUFU.TANH R57, R12 ;  /* 0x0000000c00397308 */ /* 0x0003f00000002400 */
[----:B------:R2:W-:Y:S01]  /*2b50*/  MUFU.TANH R62, R28 ;  /* 0x0000001c003e7308 */ /* 0x0005e20000002400 */
[----:B---3--:R-:W3:Y:S07]  /*2b60*/  LDSM.16.M88.4 R32, [R42+0x1800] ;  /* 0x001800002a20783b */ /* 0x008eee0000000200 */
[----:B------:R-:W-:Y:S01]  /*2b70*/  MUFU.TANH R59, R36 ;  /* 0x00000024003b7308 */ /* 0x000fe20000002400 */
[C---:B-1----:R-:W-:Y:S07]  /*2b80*/  HMMA.16816.F32.BF16 R12, R8.reuse, R16, RZ ;  /* 0x00000010080c723c */ /* 0x042fee00000418ff */
[----:B------:R-:W-:Y:S01]  /*2b90*/  MUFU.TANH R61, R37 ;  /* 0x00000025003d7308 */ /* 0x000fe20000002400 */
[C---:B--2---:R-:W-:Y:S07]  /*2ba0*/  HMMA.16816.F32.BF16 R28, R8.reuse, R24, RZ ;  /* 0x00000018081c723c */ /* 0x044fee00000418ff */
[----:B------:R-:W-:Y:S01]  /*2bb0*/  MUFU.TANH R63, R38 ;  /* 0x00000026003f7308 */ /* 0x000fe20000002400 */
[C---:B------:R-:W-:Y:S07]  /*2bc0*/  HMMA.16816.F32.BF16 R16, R8.reuse, R18, RZ ;  /* 0x000000120810723c */ /* 0x040fee00000418ff */
[----:B------:R1:W-:Y:S01]  /*2bd0*/  MUFU.TANH R64, R39 ;  /* 0x0000002700407308 */ /* 0x0003e20000002400 */
[----:B------:R-:W-:Y:S07]  /*2be0*/  HMMA.16816.F32.BF16 R24, R8, R26, RZ ;  /* 0x0000001a0818723c */ /* 0x000fee00000418ff */
[----:B------:R-:W2:Y:S01]  /*2bf0*/  MUFU.TANH R54, R54 ;  /* 0x0000003600367308 */ /* 0x000ea20000002400 */
[C---:B---3--:R-:W-:Y:S07]  /*2c00*/  HMMA.16816.F32.BF16 R12, R4.reuse, R32, R12 ;  /* 0x00000020040c723c */ /* 0x048fee000004180c */
[----:B------:R-:W3:Y:S01]  /*2c10*/  MUFU.TANH R55, R55 ;  /* 0x0000003700377308 */ /* 0x000ee20000002400 */
[----:B-1----:R-:W1:Y:S01]  /*2c20*/  LDSM.16.M88.4 R36, [R48+0x2000] ;  /* 0x002000003024783b */ /* 0x002e620000000200 */
[C---:B------:R-:W-:Y:S03]  /*2c30*/  HMMA.16816.F32.BF16 R16, R4.reuse, R34, R16 ;  /* 0x000000220410723c */ /* 0x040fe60000041810 */
[----:B------:R-:W5:Y:S03]  /*2c40*/  LDSM.16.M88.4 R32, [R48+0x2400] ;  /* 0x002400003020783b */ /* 0x000f660000000200 */
[----:B------:R-:W4:Y:S02]  /*2c50*/  MUFU.TANH R60, R60 ;  /* 0x0000003c003c7308 */ /* 0x000f240000002400 */
[----:B------:R-:W-:Y:S02]  /*2c60*/  HMMA.16816.F32.BF16 R24, R4, R46, R24 ;  /* 0x0000002e0418723c */ /* 0x000fe40000041818 */
[-C--:B------:R-:W-:Y:S01]  /*2c70*/  FMUL.FTZ R12, R12, R20.reuse ;  /* 0x000000140c0c7220 */ /* 0x080fe20000410000 */
[-C--:B------:R-:W-:Y:S01]  /*2c80*/  FMUL.FTZ R70, R13, R20.reuse ;  /* 0x000000140d467220 */ /* 0x080fe20000410000 */
[-C--:B------:R-:W-:Y:S01]  /*2c90*/  FMUL.FTZ R71, R14, R20.reuse ;  /* 0x000000140e477220 */ /* 0x080fe20000410000 */
[-C--:B------:R-:W-:Y:S01]  /*2ca0*/  FMUL.FTZ R72, R15, R20.reuse ;  /* 0x000000140f487220 */ /* 0x080fe20000410000 */
[----:B------:R2:W-:Y:S05]  /*2cb0*/  MUFU.TANH R68, R12 ;  /* 0x0000000c00447308 */ /* 0x0005ea0000002400 */
[-C--:B------:R-:W-:Y:S01]  /*2cc0*/  FMUL.FTZ R69, R16, R20.reuse ;  /* 0x0000001410457220 */ /* 0x080fe20000410000 */
[----:B------:R-:W-:-:S02]  /*2cd0*/  FMUL.FTZ R73, R18, R20 ;  /* 0x0000001412497220 */ /* 0x000fc40000410000 */
[----:B------:R-:W-:Y:S05]  /*2ce0*/  MUFU.TANH R56, R56 ;  /* 0x0000003800387308 */ /* 0x000fea0000002400 */
[-C--:B------:R-:W-:Y:S01]  /*2cf0*/  FMUL.FTZ R130, R24, R20.reuse ;  /* 0x0000001418827220 */ /* 0x080fe20000410000 */
[-C--:B------:R-:W-:Y:S01]  /*2d00*/  FMUL.FTZ R108, R25, R20.reuse ;  /* 0x00000014196c7220 */ /* 0x080fe20000410000 */
[-C--:B------:R-:W-:Y:S01]  /*2d10*/  FMUL.FTZ R76, R26, R20.reuse ;  /* 0x000000141a4c7220 */ /* 0x080fe20000410000 */
[-C--:B------:R-:W-:Y:S01]  /*2d20*/  FMUL.FTZ R75, R27, R20.reuse ;  /* 0x000000141b4b7220 */ /* 0x080fe20000410000 */
[----:B--2---:R-:W-:Y:S01]  /*2d30*/  HMMA.16816.F32.BF16 R12, R4, R44, R28 ;  /* 0x0000002c040c723c */ /* 0x004fe2000004181c */
[----:B------:R-:W2:Y:S01]  /*2d40*/  LDSM.16.M88.4 R28, [R42+0x2000] ;  /* 0x002000002a1c783b */ /* 0x000ea20000000200 */
[-C--:B------:R-:W-:Y:S01]  /*2d50*/  FMUL.FTZ R44, R17, R20.reuse ;  /* 0x00000014112c7220 */ /* 0x080fe20000410000 */
[-C--:B------:R-:W-:Y:S01]  /*2d60*/  FMUL.FTZ R45, R19, R20.reuse ;  /* 0x00000014132d7220 */ /* 0x080fe20000410000 */
[----:B------:R-:W4:Y:S04]  /*2d70*/  MUFU.TANH R58, R58 ;  /* 0x0000003a003a7308 */ /* 0x000f280000002400 */
[C---:B-1----:R-:W-:Y:S04]  /*2d80*/  HMMA.16816.F32.BF16 R16, R8.reuse, R36, RZ ;  /* 0x000000240810723c */ /* 0x042fe800000418ff */
[----:B------:R-:W-:Y:S04]  /*2d90*/  MUFU.TANH R69, R69 ;  /* 0x0000004500457308 */ /* 0x000fe80000002400 */
[C---:B------:R-:W-:Y:S03]  /*2da0*/  HMMA.16816.F32.BF16 R36, R8.reuse, R38, RZ ;  /* 0x000000260824723c */ /* 0x040fe600000418ff */
[-C--:B------:R-:W-:Y:S01]  /*2db0*/  FMUL.FTZ R134, R12, R20.reuse ;  /* 0x000000140c867220 */ /* 0x080fe20000410000 */
[-C--:B------:R-:W-:Y:S01]  /*2dc0*/  FMUL.FTZ R104, R13, R20.reuse ;  /* 0x000000140d687220 */ /* 0x080fe20000410000 */
[-C--:B------:R-:W-:Y:S01]  /*2dd0*/  FMUL.FTZ R47, R14, R20.reuse ;  /* 0x000000140e2f7220 */ /* 0x080fe20000410000 */
[-C--:B------:R-:W-:Y:S01]  /*2de0*/  FMUL.FTZ R46, R15, R20.reuse ;  /* 0x000000140f2e7220 */ /* 0x080fe20000410000 */
[----:B------:R-:W1:Y:S01]  /*2df0*/  MUFU.TANH R73, R73 ;  /* 0x0000004900497308 */ /* 0x000e620000002400 */
[----:B------:R-:W3:Y:S01]  /*2e00*/  LDSM.16.M88.4 R12, [R42+0x2400] ;  /* 0x002400002a0c783b */ /* 0x000ee20000000200 */
[C---:B-----5:R-:W-:Y:S06]  /*2e10*/  HMMA.16816.F32.BF16 R24, R8.reuse, R32, RZ ;  /* 0x000000200818723c */ /* 0x060fec00000418ff */
[----:B------:R-:W5:Y:S02]  /*2e20*/  MUFU.TANH R66, R66 ;  /* 0x0000004200427308 */ /* 0x000f640000002400 */
[----:B------:R-:W-:Y:S06]  /*2e30*/  HMMA.16816.F32.BF16 R32, R8, R34, RZ ;  /* 0x000000220820723c */ /* 0x000fec00000418ff */
[----:B------:R-:W-:Y:S02]  /*2e40*/  MUFU.TANH R65, R65 ;  /* 0x0000004100417308 */ /* 0x000fe40000002400 */
[C---:B--2---:R-:W-:Y:S06]  /*2e50*/  HMMA.16816.F32.BF16 R16, R4.reuse, R28, R16 ;  /* 0x0000001c0410723c */ /* 0x044fec0000041810 */
[----:B------:R-:W2:Y:S02]  /*2e60*/  MUFU.TANH R67, R67 ;  /* 0x0000004300437308 */ /* 0x000ea40000002400 */
[C---:B------:R-:W-:Y:S01]  /*2e70*/  HMMA.16816.F32.BF16 R36, R4.reuse, R30, R36 ;  /* 0x0000001e0424723c */ /* 0x040fe20000041824 */
[----:B------:R-:W-:Y:S05]  /*2e80*/  LDSM.16.M88.4 R28, [R42+0x2800] ;  /* 0x002800002a1c783b */ /* 0x000fea0000000200 */
[----:B------:R-:W-:Y:S05]  /*2e90*/  MUFU.TANH R44, R44 ;  /* 0x0000002c002c7308 */ /* 0x000fea0000002400 */
[-C--:B------:R-:W-:Y:S01]  /*2ea0*/  FMUL.FTZ R128, R16, R20.reuse ;  /* 0x0000001410807220 */ /* 0x080fe20000410000 */
[-C--:B------:R-:W-:Y:S01]  /*2eb0*/  FMUL.FTZ R116, R17, R20.reuse ;  /* 0x0000001411747220 */ /* 0x080fe20000410000 */
[-C--:B------:R-:W-:Y:S01]  /*2ec0*/  FMUL.FTZ R77, R18, R20.reuse ;  /* 0x00000014124d7220 */ /* 0x080fe20000410000 */
[-C--:B------:R-:W-:Y:S01]  /*2ed0*/  FMUL.FTZ R78, R19, R20.reuse ;  /* 0x00000014134e7220 */ /* 0x080fe20000410000 */
[C---:B---3--:R-:W-:Y:S01]  /*2ee0*/  HMMA.16816.F32.BF16 R24, R4.reuse, R12, R24 ;  /* 0x0000000c0418723c */ /* 0x048fe20000041818 */
[----:B------:R-:W3:Y:S01]  /*2ef0*/  LDSM.16.M88.4 R16, [R48+0x2800] ;  /* 0x002800003010783b */ /* 0x000ee20000000200 */
[----:B------:R-:W2:Y:S02]  /*2f00*/  MUFU.TANH R45, R45 ;  /* 0x0000002d002d7308 */ /* 0x000ea40000002400 */
[-C--:B------:R-:W-:Y:S01]  /*2f10*/  FMUL.FTZ R126, R36, R20.reuse ;  /* 0x00000014247e7220 */ /* 0x080fe20000410000 */
[-C--:B------:R-:W-:Y:S01]  /*2f20*/  FMUL.FTZ R36, R39, R20.reuse ;  /* 0x0000001427247220 */ /* 0x080fe20000410000 */
[-C--:B------:R-:W-:Y:S01]  /*2f30*/  FMUL.FTZ R118, R37, R20.reuse ;  /* 0x0000001425767220 */ /* 0x080fe20000410000 */
[-C--:B------:R-:W-:Y:S01]  /*2f40*/  FMUL.FTZ R37, R38, R20.reuse ;  /* 0x0000001426257220 */ /* 0x080fe20000410000 */
[----:B------:R-:W-:Y:S02]  /*2f50*/  HMMA.16816.F32.BF16 R32, R4, R14, R32 ;  /* 0x0000000e0420723c */ /* 0x000fe40000041820 */
[----:B------:R-:W2:Y:S08]  /*2f60*/  MUFU.TANH R71, R71 ;  /* 0x0000004700477308 */ /* 0x000eb00000002400 */
[----:B------:R-:W-:Y:S01]  /*2f70*/  MUFU.TANH R134, R134 ;  /* 0x0000008600867308 */ /* 0x000fe20000002400 */
[-C--:B------:R-:W-:Y:S01]  /*2f80*/  FMUL.FTZ R24, R24, R20.reuse ;  /* 0x0000001418187220 */ /* 0x080fe20000410000 */
[-C--:B------:R-:W-:Y:S01]  /*2f90*/  FMUL.FTZ R26, R26, R20.reuse ;  /* 0x000000141a1a7220 */ /* 0x080fe20000410000 */
[-C--:B------:R-:W-:Y:S01]  /*2fa0*/  FMUL.FTZ R25, R25, R20.reuse ;  /* 0x0000001419197220 */ /* 0x080fe20000410000 */
[----:B------:R-:W-:-:S04]  /*2fb0*/  FMUL.FTZ R27, R27, R20 ;  /* 0x000000141b1b7220 */ /* 0x000fc80000410000 */
[----:B------:R4:W-:Y:S01]  /*2fc0*/  MUFU.TANH R122, R24 ;  /* 0x00000018007a7308 */ /* 0x0009e20000002400 */
[-C--:B------:R-:W-:Y:S01]  /*2fd0*/  FMUL.FTZ R32, R32, R20.reuse ;  /* 0x0000001420207220 */ /* 0x080fe20000410000 */
[-C--:B------:R-:W-:Y:S01]  /*2fe0*/  FMUL.FTZ R33, R33, R20.reuse ;  /* 0x0000001421217220 */ /* 0x080fe20000410000 */
[-C--:B------:R-:W-:Y:S01]  /*2ff0*/  FMUL.FTZ R34, R34, R20.reuse ;  /* 0x0000001422227220 */ /* 0x080fe20000410000 */
[----:B------:R-:W-:-:S04]  /*3000*/  FMUL.FTZ R35, R35, R20 ;  /* 0x0000001423237220 */ /* 0x000fc80000410000 */
[----:B------:R1:W-:Y:S01]  /*3010*/  MUFU.TANH R39, R26 ;  /* 0x0000001a00277308 */ /* 0x0003e20000002400 */
[----:B---3--:R-:W-:Y:S01]  /*3020*/  HMMA.16816.F32.BF16 R12, R8, R16, RZ ;  /* 0x00000010080c723c */ /* 0x008fe200000418ff */
[----:B------:R-:W-:-:S06]  /*3030*/  IMAD.SHL.U32 R17, R90, 0x2, RZ ;  /* 0x000000025a117824 */ /* 0x000fcc00078e00ff */
[----:B------:R-:W-:Y:S01]  /*3040*/  MUFU.TANH R120, R25 ;  /* 0x0000001900787308 */ /* 0x000fe20000002400 */
[----:B------:R-:W-:-:S04]  /*3050*/  LOP3.LUT R84, R160, 0x6, R17, 0xf8, !PT ;  /* 0x00000006a0547812 */ /* 0x000fc800078ef811 */
[----:B----4-:R-:W-:-:S03]  /*3060*/  LOP3.LUT R24, R84, 0x1, RZ, 0xfc, !PT ;  /* 0x0000000154187812 */ /* 0x010fc600078efcff */
[----:B------:R3:W-:Y:S01]  /*3070*/  MUFU.TANH R79, R27 ;  /* 0x0000001b004f7308 */ /* 0x0007e20000002400 */
[----:B-1----:R-:W-:Y:S02]  /*3080*/  LOP3.LUT R26, R84, 0x9, RZ, 0xfc, !PT ;  /* 0x00000009541a7812 */ /* 0x002fe400078efcff */
[-C--:B------:R-:W-:Y:S02]  /*3090*/  ISETP.GE.AND P3, PT, R24, R41.reuse, PT ;  /* 0x000000291800720c */ /* 0x080fe40003f66270 */
[----:B------:R-:W-:Y:S02]  /*30a0*/  LOP3.LUT R24, R84, 0x10, RZ, 0xfc, !PT ;  /* 0x0000001054187812 */ /* 0x000fe400078efcff */
[-C--:B------:R-:W-:Y:S01]  /*30b0*/  ISETP.GE.AND P1, PT, R26, R41.reuse, PT ;  /* 0x000000291a00720c */ /* 0x080fe20003f26270 */
[----:B------:R-:W-:Y:S01]  /*30c0*/  MUFU.TANH R114, R32 ;  /* 0x0000002000727308 */ /* 0x000fe20000002400 */
[----:B------:R-:W-:Y:S01]  /*30d0*/  HMMA.16816.F32.BF16 R12, R4, R28, R12 ;  /* 0x0000001c040c723c */ /* 0x000fe2000004180c */
[----:B------:R-:W-:-:S02]  /*30e0*/  ISETP.GE.AND P0, PT, R24, R41, PT ;  /* 0x000000291800720c */ /* 0x000fc40003f06270 */
[C---:B------:R-:W-:Y:S02]  /*30f0*/  LOP3.LUT R16, R84.reuse, 0x8, RZ, 0xfc, !PT ;  /* 0x0000000854107812 */ /* 0x040fe400078efcff */
[----:B------:R-:W-:Y:S02]  /*3100*/  LOP3.LUT R28, R84, 0x18, RZ, 0xfc, !PT ;  /* 0x00000018541c7812 */ /* 0x000fe400078efcff */
[-C--:B------:R-:W-:Y:S01]  /*3110*/  ISETP.GE.AND P2, PT, R16, R41.reuse, PT ;  /* 0x000000291000720c */ /* 0x080fe20003f46270 */
[----:B---3--:R-:W1:Y:S01]  /*3120*/  LDSM.16.M88.4 R24, [R48+0x2c00] ;  /* 0x002c00003018783b */ /* 0x008e620000000200 */
[C---:B------:R-:W-:Y:S01]  /*3130*/  LOP3.LUT R16, R84.reuse, 0x11, RZ, 0xfc, !PT ;  /* 0x0000001154107812 */ /* 0x040fe200078efcff */
[----:B------:R-:W-:Y:S01]  /*3140*/  MUFU.TANH R112, R33 ;  /* 0x0000002100707308 */ /* 0x000fe20000002400 */
[-C--:B------:R-:W-:Y:S02]  /*3150*/  ISETP.GE.AND P4, PT, R84, R41.reuse, PT ;  /* 0x000000295400720c */ /* 0x080fe40003f86270 */
[----:B------:R-:W-:-:S02]  /*3160*/  ISETP.GE.AND P6, PT, R16, R41, PT ;  /* 0x000000291000720c */ /* 0x000fc40003fc6270 */
[----:B------:R-:W-:Y:S01]  /*3170*/  HMMA.16816.F32.BF16 R16, R8, R18, RZ ;  /* 0x000000120810723c */ /* 0x000fe200000418ff */
[-C--:B------:R-:W-:Y:S02]  /*3180*/  ISETP.GE.AND P5, PT, R28, R41.reuse, PT ;  /* 0x000000291c00720c */ /* 0x080fe40003fa6270 */
[----:B------:R-:W-:Y:S01]  /*3190*/  LOP3.LUT R28, R84, 0x19, RZ, 0xfc, !PT ;  /* 0x00000019541c7812 */ /* 0x000fe200078efcff */
[-C--:B------:R-:W-:Y:S01]  /*31a0*/  FMUL.FTZ R100, R12, R20.reuse ;  /* 0x000000140c647220 */ /* 0x080fe20000410000 */
[----:B------:R-:W-:Y:S01]  /*31b0*/  LOP3.LUT R12, R84, 0x20, RZ, 0xfc, !PT ;  /* 0x00000020540c7812 */ /* 0x000fe200078efcff */
[----:B------:R-:W-:Y:S01]  /*31c0*/  MUFU.TANH R81, R34 ;  /* 0x0000002200517308 */ /* 0x000fe20000002400 */
[----:B------:R-:W-:Y:S01]  /*31d0*/  FSEL R54, R54, -INF , !P4 ;  /* 0xff80000036367808 */ /* 0x000fe20006000000 */
[-C--:B------:R-:W-:Y:S01]  /*31e0*/  FMUL.FTZ R13, R13, R20.reuse ;  /* 0x000000140d0d7220 */ /* 0x080fe20000410000 */
[----:B------:R-:W-:Y:S01]  /*31f0*/  FSEL R29, R49, -INF , !P4 ;  /* 0xff800000311d7808 */ /* 0x000fe20006000000 */
[-C--:B------:R-:W-:Y:S01]  /*3200*/  FMUL.FTZ R14, R14, R20.reuse ;  /* 0x000000140e0e7220 */ /* 0x080fe20000410000 */
[----:B------:R-:W-:Y:S01]  /*3210*/  ISETP.GE.AND P4, PT, R28, R41, PT ;  /* 0x000000291c00720c */ /* 0x000fe20003f86270 */
[----:B------:R-:W-:Y:S01]  /*3220*/  FMUL.FTZ R172, R15, R20 ;  /* 0x000000140fac7220 */ /* 0x000fe20000410000 */
[----:B------:R-:W-:Y:S01]  /*3230*/  FSEL R28, R55, -INF , !P3 ;  /* 0xff800000371c7808 */ /* 0x000fe20005800000 */
[----:B------:R3:W-:Y:S01]  /*3240*/  MUFU.TANH R83, R35 ;  /* 0x0000002300537308 */ /* 0x0007e20000002400 */
[----:B------:R-:W-:-:S02]  /*3250*/  FSEL R74, R53, -INF , !P3 ;  /* 0xff800000354a7808 */ /* 0x000fc40005800000 */
[-C--:B------:R-:W-:Y:S02]  /*3260*/  ISETP.GE.AND P3, PT, R12, R41.reuse, PT ;  /* 0x000000290c00720c */ /* 0x080fe40003f66270 */
[----:B------:R-:W-:Y:S01]  /*3270*/  LOP3.LUT R12, R84, 0x21, RZ, 0xfc, !PT ;  /* 0x00000021540c7812 */ /* 0x000fe200078efcff */
[----:B------:R-:W-:Y:S01]  /*3280*/  HMMA.16816.F32.BF16 R16, R4, R30, R16 ;  /* 0x0000001e0410723c */ /* 0x000fe20000041810 */
[----:B------:R-:W-:Y:S01]  /*3290*/  FSEL R38, R60, -INF , !P2 ;  /* 0xff8000003c267808 */ /* 0x000fe20005000000 */
[----:B------:R-:W-:Y:S01]  /*32a0*/  MUFU.TANH R92, R13 ;  /* 0x0000000d005c7308 */ /* 0x000fe20000002400 */
[----:B------:R-:W-:Y:S02]  /*32b0*/  FSEL R60, R57, -INF , !P2 ;  /* 0xff800000393c7808 */ /* 0x000fe40005000000 */
[----:B------:R-:W-:Y:S02]  /*32c0*/  ISETP.GE.AND P2, PT, R12, R41, PT ;  /* 0x000000290c00720c */ /* 0x000fe40003f46270 */
[----:B------:R-:W-:-:S02]  /*32d0*/  LOP3.LUT R12, R84, 0x28, RZ, 0xfc, !PT ;  /* 0x00000028540c7812 */ /* 0x000fc400078efcff */
[----:B------:R-:W-:Y:S01]  /*32e0*/  FSEL R58, R58, -INF , !P1 ;  /* 0xff8000003a3a7808 */ /* 0x000fe20004800000 */
[----:B------:R1:W-:Y:S01]  /*32f0*/  MUFU.TANH R31, R14 ;  /* 0x0000000e001f7308 */ /* 0x0003e20000002400 */
[----:B---3--:R3:W4:Y:S01]  /*3300*/  LDSM.16.M88.4 R32, [R42+0x2c00] ;  /* 0x002c00002a20783b */ /* 0x0087220000000200 */
[----:B------:R-:W-:Y:S01]  /*3310*/  FSEL R86, R56, -INF , !P1 ;  /* 0xff80000038567808 */ /* 0x000fe20004800000 */
[----:B------:R-:W-:-:S04]  /*3320*/  DEPBAR.LE SB0, 0x0 ;  /* 0x000080000000791a */ /* 0x000fc80000000000 */
[-C--:B------:R-:W-:Y:S01]  /*3330*/  ISETP.GE.AND P1, PT, R12, R41.reuse, PT ;  /* 0x000000290c00720c */ /* 0x080fe20003f26270 */
[----:B------:R-:W4:Y:S01]  /*3340*/  MUFU.TANH R47, R47 ;  /* 0x0000002f002f7308 */ /* 0x000f220000002400 */
        /* <DEDUP_REMOVED lines=11> */
[----:B------:R-:W-:Y:S01]  /*3400*/  FSEL R140, R69, -INF , !P1 ;  /* 0xff800000458c7808 */ /* 0x000fe20004800000 */
[----:B------:R-:W4:Y:S01]  /*3410*/  MUFU.TANH R72, R72 ;  /* 0x0000004800487308 */ /* 0x000f220000002400 */
[----:B---3--:R-:W-:Y:S02]  /*3420*/  FSEL R42, R64, -INF , !P6 ;  /* 0xff800000402a7808 */ /* 0x008fe40007000000 */
[----:B------:R-:W-:Y:S02]  /*3430*/  ISETP.GE.AND P6, PT, R12, R41, PT ;  /* 0x000000290c00720c */ /* 0x000fe40003fc6270 */
[----:B-1----:R-:W-:Y:S01]  /*3440*/  HMMA.16816.F32.BF16 R12, R8, R24, RZ ;  /* 0x00000018080c723c */ /* 0x002fe200000418ff */
[----:B------:R-:W-:Y:S01]  /*3450*/  FMUL.FTZ R25, R16, R20 ;  /* 0x0000001410197220 */ /* 0x000fe20000410000 */
[C---:B------:R-:W-:Y:S01]  /*3460*/  LOP3.LUT R16, R84.reuse, 0x38, RZ, 0xfc, !PT ;  /* 0x0000003854107812 */ /* 0x040fe200078efcff */
[----:B------:R-:W-:Y:S01]  /*3470*/  MUFU.TANH R104, R104 ;  /* 0x0000006800687308 */ /* 0x000fe20000002400 */
[----:B------:R-:W-:-:S02]  /*3480*/  LOP3.LUT R48, R84, 0x31, RZ, 0xfc, !PT ;  /* 0x0000003154307812 */ /* 0x000fc400078efcff */
[----:B-----5:R-:W-:Y:S02]  /*3490*/  FSEL R24, R66, -INF , !P5 ;  /* 0xff80000042187808 */ /* 0x020fe40006800000 */
[----:B------:R-:W-:Y:S01]  /*34a0*/  HMMA.16816.F32.BF16 R8, R8, R26, RZ ;  /* 0x0000001a0808723c */ /* 0x000fe200000418ff */
[----:B------:R-:W-:Y:S02]  /*34b0*/  FSEL R64, R68, -INF , !P3 ;  /* 0xff80000044407808 */ /* 0x000fe40005800000 */
[----:B------:R-:W1:Y:S01]  /*34c0*/  MUFU.TANH R46, R46 ;  /* 0x0000002e002e7308 */ /* 0x000e620000002400 */
[----:B--2---:R-:W-:Y:S02]  /*34d0*/  FSEL R96, R67, -INF , !P4 ;  /* 0xff80000043607808 */ /* 0x004fe40006000000 */
[----:B------:R-:W-:Y:S02]  /*34e0*/  FSEL R80, R65, -INF , !P4 ;  /* 0xff80000041507808 */ /* 0x000fe40006000000 */
[----:B------:R-:W-:-:S02]  /*34f0*/  FSEL R68, R45, -INF , !P0 ;  /* 0xff8000002d447808 */ /* 0x000fc40004000000 */
[----:B------:R-:W-:Y:S01]  /*3500*/  FSEL R66, R44, -INF , !P0 ;  /* 0xff8000002c427808 */ /* 0x000fe20004000000 */
[----:B------:R-:W-:Y:S01]  /*3510*/  MUFU.TANH R130, R130 ;  /* 0x0000008200827308 */ /* 0x000fe20000002400 */
[C---:B----4-:R-:W-:Y:S01]  /*3520*/  HMMA.16816.F32.BF16 R12, R4.reuse, R32, R12 ;  /* 0x00000020040c723c */ /* 0x050fe2000004180c */
[----:B------:R-:W-:Y:S02]  /*3530*/  LOP3.LUT R32, R84, 0x41, RZ, 0xfc, !PT ;  /* 0x0000004154207812 */ /* 0x000fe400078efcff */
[-C--:B------:R-:W-:Y:S02]  /*3540*/  ISETP.GE.AND P4, PT, R16, R41.reuse, PT ;  /* 0x000000291000720c */ /* 0x080fe40003f86270 */
[-C--:B------:R-:W-:Y:S02]  /*3550*/  ISETP.GE.AND P1, PT, R32, R41.reuse, PT ;  /* 0x000000292000720c */ /* 0x080fe40003f26270 */
[----:B------:R-:W-:Y:S01]  /*3560*/  LOP3.LUT R32, R84, 0x48, RZ, 0xfc, !PT ;  /* 0x0000004854207812 */ /* 0x000fe200078efcff */
[----:B------:R-:W2:Y:S01]  /*3570*/  MUFU.TANH R76, R76 ;  /* 0x0000004c004c7308 */ /* 0x000ea20000002400 */
[----:B------:R-:W-:Y:S01]  /*3580*/  FSEL R170, R62, -INF , !P5 ;  /* 0xff8000003eaa7808 */ /* 0x000fe20006800000 */
[----:B------:R-:W-:Y:S01]  /*3590*/  HMMA.16816.F32.BF16 R8, R4, R34, R8 ;  /* 0x000000220408723c */ /* 0x000fe20000041808 */
[----:B------:R-:W-:-:S02]  /*35a0*/  ISETP.GE.AND P0, PT, R32, R41, PT ;  /* 0x000000292000720c */ /* 0x000fc40003f06270 */
[C---:B------:R-:W-:Y:S02]  /*35b0*/  LOP3.LUT R16, R84.reuse, 0x39, RZ, 0xfc, !PT ;  /* 0x0000003954107812 */ /* 0x040fe400078efcff */
[----:B------:R-:W-:Y:S01]  /*35c0*/  LOP3.LUT R32, R84, 0x49, RZ, 0xfc, !PT ;  /* 0x0000004954207812 */ /* 0x000fe200078efcff */
[----:B------:R-:W-:Y:S01]  /*35d0*/  MUFU.TANH R128, R128 ;  /* 0x0000008000807308 */ /* 0x000fe20000002400 */
[-C--:B------:R-:W-:Y:S02]  /*35e0*/  ISETP.GE.AND P5, PT, R48, R41.reuse, PT ;  /* 0x000000293000720c */ /* 0x080fe40003fa6270 */
[----:B------:R-:W-:Y:S01]  /*35f0*/  LOP3.LUT R48, R84, 0x40, RZ, 0xfc, !PT ;  /* 0x0000004054307812 */ /* 0x000fe200078efcff */
[-C--:B------:R-:W-:Y:S01]  /*3600*/  FMUL.FTZ R124, R14, R20.reuse ;  /* 0x000000140e7c7220 */ /* 0x080fe20000410000 */
[----:B------:R-:W-:Y:S01]  /*3610*/  FSEL R106, R71, -INF , !P3 ;  /* 0xff800000476a7808 */ /* 0x000fe20005800000 */
[-C--:B------:R-:W-:Y:S01]  /*3620*/  FMUL.FTZ R13, R13, R20.reuse ;  /* 0x000000140d0d7220 */ /* 0x080fe20000410000 */
[----:B------:R-:W-:Y:S01]  /*3630*/  FSEL R26, R47, -INF , !P6 ;  /* 0xff8000002f1a7808 */ /* 0x000fe20007000000 */
[----:B------:R-:W3:Y:S01]  /*3640*/  MUFU.TANH R77, R77 ;  /* 0x0000004d004d7308 */ /* 0x000ee20000002400 */
[----:B------:R-:W-:Y:S01]  /*3650*/  FSEL R134, R134, -INF , !P6 ;  /* 0xff80000086867808 */ /* 0x000fe20007000000 */
[----:B------:R-:W-:Y:S01]  /*3660*/  FMUL.FTZ R15, R15, R20 ;  /* 0x000000140f0f7220 */ /* 0x000fe20000410000 */
[----:B------:R-:W-:-:S02]  /*3670*/  ISETP.GE.AND P3, PT, R16, R41, PT ;  /* 0x000000291000720c */ /* 0x000fc40003f66270 */
[-C--:B------:R-:W-:Y:S01]  /*3680*/  ISETP.GE.AND P6, PT, R32, R41.reuse, PT ;  /* 0x000000292000720c */ /* 0x080fe20003fc6270 */
[-C--:B------:R-:W-:Y:S01]  /*3690*/  FMUL.FTZ R44, R8, R20.reuse ;  /* 0x00000014082c7220 */ /* 0x080fe20000410000 */
[----:B------:R-:W-:Y:S01]  /*36a0*/  FSEL R72, R72, -INF , !P2 ;  /* 0xff80000048487808 */ /* 0x000fe20005000000 */
[----:B------:R-:W-:Y:S01]  /*36b0*/  MUFU.TANH R108, R108 ;  /* 0x0000006c006c7308 */ /* 0x000fe20000002400 */
[----:B------:R-:W-:Y:S01]  /*36c0*/  FSEL R16, R70, -INF , !P2 ;  /* 0xff80000046107808 */ /* 0x000fe20005000000 */
[-C--:B------:R-:W-:Y:S01]  /*36d0*/  FMUL.FTZ R98, R10, R20.reuse ;  /* 0x000000140a627220 */ /* 0x080fe20000410000 */
[----:B------:R-:W-:Y:S01]  /*36e0*/  LOP3.LUT R32, R84, 0x50, RZ, 0xfc, !PT ;  /* 0x0000005054207812 */ /* 0x000fe200078efcff */
[-C--:B------:R-:W-:Y:S01]  /*36f0*/  FMUL.FTZ R11, R11, R20.reuse ;  /* 0x000000140b0b7220 */ /* 0x080fe20000410000 */
[-C--:B------:R-:W-:Y:S01]  /*3700*/  ISETP.GE.AND P2, PT, R48, R41.reuse, PT ;  /* 0x000000293000720c */ /* 0x080fe20003f46270 */
[-C--:B------:R-:W-:Y:S01]  /*3710*/  FMUL.FTZ R48, R12, R20.reuse ;  /* 0x000000140c307220 */ /* 0x080fe20000410000 */
[----:B-1----:R-:W-:Y:S01]  /*3720*/  FSEL R12, R46, -INF , !P5 ;  /* 0xff8000002e0c7808 */ /* 0x002fe20006800000 */
[----:B------:R-:W1:Y:S01]  /*3730*/  MUFU.TANH R75, R75 ;  /* 0x0000004b004b7308 */ /* 0x000e620000002400 */
[----:B------:R-:W-:Y:S01]  /*3740*/  FSEL R104, R104, -INF , !P5 ;  /* 0xff80000068687808 */ /* 0x000fe20006800000 */
[----:B------:R-:W-:Y:S01]  /*3750*/  FMUL.FTZ R9, R9, R20 ;  /* 0x0000001409097220 */ /* 0x000fe20000410000 */
[----:B------:R-:W-:-:S02]  /*3760*/  ISETP.GE.AND P5, PT, R32, R41, PT ;  /* 0x000000292000720c */ /* 0x000fc40003fa6270 */
[C---:B------:R-:W-:Y:S02]  /*3770*/  LOP3.LUT R32, R84.reuse, 0x51, RZ, 0xfc, !PT ;  /* 0x0000005154207812 */ /* 0x040fe400078efcff */
[----:B------:R-:W-:Y:S01]  /*3780*/  LOP3.LUT R6, R84, 0x59, RZ, 0xfc, !PT ;  /* 0x0000005954067812 */ /* 0x000fe200078efcff */
[----:B------:R-:W-:Y:S01]  /*3790*/  MUFU.TANH R116, R116 ;  /* 0x0000007400747308 */ /* 0x000fe20000002400 */
[----:B--2---:R-:W-:Y:S02]  /*37a0*/  FSEL R76, R76, -INF , !P4 ;  /* 0xff8000004c4c7808 */ /* 0x004fe40006000000 */
[----:B------:R-:W-:Y:S02]  /*37b0*/  FSEL R130, R130, -INF , !P4 ;  /* 0xff80000082827808 */ /* 0x000fe40006000000 */
[----:B------:R-:W-:Y:S02]  /*37c0*/  ISETP.GE.AND P4, PT, R32, R41, PT ;  /* 0x000000292000720c */ /* 0x000fe40003f86270 */
[----:B---3--:R-:W-:Y:S01]  /*37d0*/  FSEL R4, R77, -INF , !P2 ;  /* 0xff8000004d047808 */ /* 0x008fe20005000000 */
[----:B------:R-:W2:Y:S01]  /*37e0*/  MUFU.TANH R78, R78 ;  /* 0x0000004e004e7308 */ /* 0x000ea20000002400 */
[----:B------:R-:W-:-:S02]  /*37f0*/  FSEL R128, R128, -INF , !P2 ;  /* 0xff80000080807808 */ /* 0x000fc40005000000 */
[----:B------:R-:W-:Y:S02]  /*3800*/  LOP3.LUT R32, R84, 0x58, RZ, 0xfc, !PT ;  /* 0x0000005854207812 */ /* 0x000fe400078efcff */
[----:B------:R-:W-:Y:S02]  /*3810*/  ISETP.GE.AND P2, PT, R6, R41, PT ;  /* 0x000000290600720c */ /* 0x000fe40003f46270 */
[----:B------:R-:W-:Y:S01]  /*3820*/  LOP3.LUT R6, R84, 0x60, RZ, 0xfc, !PT ;  /* 0x0000006054067812 */ /* 0x000fe200078efcff */
[----:B------:R-:W3:Y:S01]  /*3830*/  MUFU.TANH R126, R126 ;  /* 0x0000007e007e7308 */ /* 0x000ee20000002400 */
[----:B-1----:R-:W-:Y:S02]  /*3840*/  FSEL R70, R75, -INF , !P3 ;  /* 0xff8000004b467808 */ /* 0x002fe40005800000 */
[----:B------:R-:W-:Y:S02]  /*3850*/  FSEL R108, R108, -INF , !P3 ;  /* 0xff8000006c6c7808 */ /* 0x000fe40005800000 */
[----:B------:R-:W-:-:S02]  /*3860*/  LOP3.LUT R14, R84, 0x61, RZ, 0xfc, !PT ;  /* 0x00000061540e7812 */ /* 0x000fc400078efcff */
[-C--:B------:R-:W-:Y:S01]  /*3870*/  ISETP.GE.AND P3, PT, R32, R41.reuse, PT ;  /* 0x000000292000720c */ /* 0x080fe20003f66270 */
[----:B------:R-:W1:Y:S01]  /*3880*/  MUFU.TANH R37, R37 ;  /* 0x0000002500257308 */ /* 0x000e620000002400 */
[----:B--2---:R-:W-:Y:S02]  /*3890*/  FSEL R78, R78, -INF , !P1 ;  /* 0xff8000004e4e7808 */ /* 0x004fe40004800000 */
[----:B------:R-:W-:Y:S02]  /*38a0*/  FSEL R116, R116, -INF , !P1 ;  /* 0xff80000074747808 */ /* 0x000fe40004800000 */
[----:B------:R-:W-:Y:S02]  /*38b0*/  ISETP.GE.AND P1, PT, R6, R41, PT ;  /* 0x000000290600720c */ /* 0x000fe40003f26270 */
[----:B------:R-:W-:Y:S01]  /*38c0*/  LOP3.LUT R32, R84, 0x68, RZ, 0xfc, !PT ;  /* 0x0000006854207812 */ /* 0x000fe200078efcff */
[----:B------:R-:W2:Y:S01]  /*38d0*/  MUFU.TANH R118, R118 ;  /* 0x0000007600767308 */ /* 0x000ea20000002400 */
[----:B---3--:R-:W-:-:S02]  /*38e0*/  FSEL R126, R126, -INF , !P0 ;  /* 0xff8000007e7e7808 */ /* 0x008fc40004000000 */
[----:B------:R-:W-:Y:S02]  /*38f0*/  FSEL R8, R39, -INF , !P5 ;  /* 0xff80000027087808 */ /* 0x000fe40006800000 */
[----:B------:R-:W-:Y:S02]  /*3900*/  FSEL R122, R122, -INF , !P5 ;  /* 0xff8000007a7a7808 */ /* 0x000fe40006800000 */
[----:B------:R-:W-:Y:S01]  /*3910*/  FSEL R10, R79, -INF , !P4 ;  /* 0xff8000004f0a7808 */ /* 0x000fe20006000000 */
[----:B------:R-:W3:Y:S01]  /*3920*/  MUFU.TANH R36, R36 ;  /* 0x0000002400247308 */ /* 0x000ee20000002400 */
[----:B-1----:R-:W-:Y:S02]  /*3930*/  FSEL R6, R37, -INF , !P0 ;  /* 0xff80000025067808 */ /* 0x002fe40004000000 */
[----:B------:R-:W-:Y:S02]  /*3940*/  ISETP.GE.AND P0, PT, R14, R41, PT ;  /* 0x000000290e00720c */ /* 0x000fe40003f06270 */
[----:B------:R-:W-:-:S02]  /*3950*/  FSEL R120, R120, -INF , !P4 ;  /* 0xff80000078787808 */ /* 0x000fc40006000000 */
[----:B------:R-:W-:Y:S01]  /*3960*/  FSEL R174, R81, -INF , !P3 ;  /* 0xff80000051ae7808 */ /* 0x000fe20005800000 */
[----:B------:R-:W1:Y:S01]  /*3970*/  MUFU.TANH R172, R172 ;  /* 0x000000ac00ac7308 */ /* 0x000e620000002400 */
[----:B--2---:R-:W-:Y:S02]  /*3980*/  FSEL R118, R118, -INF , !P6 ;  /* 0xff80000076767808 */ /* 0x004fe40007000000 */
[----:B------:R-:W-:Y:S02]  /*3990*/  FSEL R114, R114, -INF , !P3 ;  /* 0xff80000072727808 */ /* 0x000fe40005800000 */
[----:B------:R-:W-:Y:S02]  /*39a0*/  FSEL R176, R83, -INF , !P2 ;  /* 0xff80000053b07808 */ /* 0x000fe40005000000 */
[----:B------:R-:W-:Y:S01]  /*39b0*/  FSEL R112, R112, -INF , !P2 ;  /* 0xff80000070707808 */ /* 0x000fe20005000000 */
[----:B------:R-:W2:Y:S01]  /*39c0*/  MUFU.TANH R100, R100 ;  /* 0x0000006400647308 */ /* 0x000ea20000002400 */
[----:B---3--:R-:W-:-:S02]  /*39d0*/  FSEL R14, R36, -INF , !P6 ;  /* 0xff800000240e7808 */ /* 0x008fc40007000000 */
[-C--:B------:R-:W-:Y:S02]  /*39e0*/  ISETP.GE.AND P6, PT, R32, R41.reuse, PT ;  /* 0x000000292000720c */ /* 0x080fe40003fc6270 */
[----:B------:R-:W-:Y:S02]  /*39f0*/  LOP3.LUT R32, R84, 0x69, RZ, 0xfc, !PT ;  /* 0x0000006954207812 */ /* 0x000fe400078efcff */
[----:B------:R-:W-:Y:S01]  /*3a00*/  FSEL R92, R92, -INF , !P0 ;  /* 0xff8000005c5c7808 */ /* 0x000fe20004000000 */
[----:B------:R-:W3:Y:S01]  /*3a10*/  MUFU.TANH R62, R25 ;  /* 0x00000019003e7308 */ /* 0x000ee20000002400 */
[----:B------:R-:W-:Y:S02]  /*3a20*/  ISETP.GE.AND P5, PT, R32, R41, PT ;  /* 0x000000292000720c */ /* 0x000fe40003fa6270 */
[----:B------:R-:W-:Y:S02]  /*3a30*/  LOP3.LUT R32, R84, 0x70, RZ, 0xfc, !PT ;  /* 0x0000007054207812 */ /* 0x000fe400078efcff */
[----:B-1----:R-:W-:-:S02]  /*3a40*/  FSEL R172, R172, -INF , !P0 ;  /* 0xff800000acac7808 */ /* 0x002fc40004000000 */
[----:B------:R-:W-:Y:S01]  /*3a50*/  ISETP.GE.AND P4, PT, R32, R41, PT ;  /* 0x000000292000720c */ /* 0x000fe20003f86270 */
[----:B------:R-:W1:Y:S01]  /*3a60*/  MUFU.TANH R56, R17 ;  /* 0x0000001100387308 */ /* 0x000e620000002400 */
[----:B------:R-:W-:Y:S02]  /*3a70*/  LOP3.LUT R32, R84, 0x71, RZ, 0xfc, !PT ;  /* 0x0000007154207812 */ /* 0x000fe400078efcff */
[----:B------:R-:W-:Y:S02]  /*3a80*/  ISETP.GT.AND P0, PT, R162, R147, PT ;  /* 0x00000093a200720c */ /* 0x000fe40003f04270 */
[----:B------:R-:W-:Y:S02]  /*3a90*/  ISETP.GE.AND P3, PT, R32, R41, PT ;  /* 0x000000292000720c */ /* 0x000fe40003f66270 */
[C---:B------:R-:W-:Y:S01]  /*3aa0*/  LOP3.LUT R32, R84.reuse, 0x78, RZ, 0xfc, !PT ;  /* 0x0000007854207812 */ /* 0x040fe200078efcff */
[----:B------:R-:W4:Y:S01]  /*3ab0*/  MUFU.TANH R168, R168 ;  /* 0x000000a800a87308 */ /* 0x000f220000002400 */
[----:B------:R-:W-:-:S02]  /*3ac0*/  LOP3.LUT R84, R84, 0x79, RZ, 0xfc, !PT ;  /* 0x0000007954547812 */ /* 0x000fc400078efcff */
[-C--:B------:R-:W-:Y:S02]  /*3ad0*/  ISETP.GE.AND P2, PT, R32, R41.reuse, PT ;  /* 0x000000292000720c */ /* 0x080fe40003f46270 */
[----:B------:R-:W-:Y:S02]  /*3ae0*/  FSEL R178, R31, -INF , !P1 ;  /* 0xff8000001fb27808 */ /* 0x000fe40004800000 */
[----:B--2---:R-:W-:Y:S01]  /*3af0*/  FSEL R100, R100, -INF , !P1 ;  /* 0xff80000064647808 */ /* 0x004fe20004800000 */
[----:B------:R-:W2:Y:S01]  /*3b00*/  MUFU.TANH R132, R19 ;  /* 0x0000001300847308 */ /* 0x000ea20000002400 */
[----:B------:R-:W-:Y:S02]  /*3b10*/  ISETP.GE.AND P1, PT, R84, R41, PT ;  /* 0x000000295400720c */ /* 0x000fe40003f26270 */
[----:B------:R-:W-:Y:S02]  /*3b20*/  SHF.R.U32.HI R5, RZ, 0x3, R90 ;  /* 0x00000003ff057819 */ /* 0x000fe4000001165a */
[----:B---3--:R-:W-:-:S02]  /*3b30*/  FSEL R62, R62, -INF , !P6 ;  /* 0xff8000003e3e7808 */ /* 0x008fc40007000000 */
[----:B-1----:R-:W-:Y:S01]  /*3b40*/  FSEL R56, R56, -INF , !P5 ;  /* 0xff80000038387808 */ /* 0x002fe20006800000 */
[----:B------:R-:W1:Y:S01]  /*3b50*/  MUFU.TANH R48, R48 ;  /* 0x0000003000307308 */ /* 0x000e620000002400 */
[----:B----4-:R-:W-:-:S07]  /*3b60*/  FSEL R168, R168, -INF , !P6 ;  /* 0xff800000a8a87808 */ /* 0x010fce0007000000 */
[----:B------:R-:W3:Y:S01]  /*3b70*/  MUFU.TANH R46, R13 ;  /* 0x0000000d002e7308 */ /* 0x000ee20000002400 */
[----:B--2---:R-:W-:-:S07]  /*3b80*/  FSEL R132, R132, -INF , !P5 ;  /* 0xff80000084847808 */ /* 0x004fce0006800000 */
[----:B------:R-:W2:Y:S01]  /*3b90*/  MUFU.TANH R124, R124 ;  /* 0x0000007c007c7308 */ /* 0x000ea20000002400 */
[----:B-1----:R-:W-:-:S07]  /*3ba0*/  FSEL R48, R48, -INF , !P4 ;  /* 0xff80000030307808 */ /* 0x002fce0006000000 */
[----:B------:R-:W1:Y:S01]  /*3bb0*/  MUFU.TANH R110, R15 ;  /* 0x0000000f006e7308 */ /* 0x000e620000002400 */
[----:B---3--:R-:W-:-:S07]  /*3bc0*/  FSEL R46, R46, -INF , !P3 ;  /* 0xff8000002e2e7808 */ /* 0x008fce0005800000 */
[----:B------:R-:W3:Y:S01]  /*3bd0*/  MUFU.TANH R44, R44 ;  /* 0x0000002c002c7308 */ /* 0x000ee20000002400 */
[----:B--2---:R-:W-:-:S07]  /*3be0*/  FSEL R124, R124, -INF , !P4 ;  /* 0xff8000007c7c7808 */ /* 0x004fce0006000000 */
[----:B------:R-:W2:Y:S01]  /*3bf0*/  MUFU.TANH R98, R98 ;  /* 0x0000006200627308 */ /* 0x000ea20000002400 */
[----:B-1----:R-:W-:-:S07]  /*3c00*/  FSEL R110, R110, -INF , !P3 ;  /* 0xff8000006e6e7808 */ /* 0x002fce0005800000 */
[----:B------:R-:W1:Y:S01]  /*3c10*/  MUFU.TANH R32, R11 ;  /* 0x0000000b00207308 */ /* 0x000e620000002400 */
[----:B---3--:R-:W-:-:S07]  /*3c20*/  FSEL R44, R44, -INF , !P2 ;  /* 0xff8000002c2c7808 */ /* 0x008fce0005000000 */
[----:B------:R-:W3:Y:S01]  /*3c30*/  MUFU.TANH R37, R9 ;  /* 0x0000000900257308 */ /* 0x000ee20000002400 */
[----:B--2---:R-:W-:Y:S02]  /*3c40*/  FSEL R98, R98, -INF , !P2 ;  /* 0xff80000062627808 */ /* 0x004fe40005000000 */
        /* <DEDUP_REMOVED lines=17> */
.L_x_6721:
        /* <DEDUP_REMOVED lines=21> */
[-C--:B------:R-:W-:Y:S01]  /*3eb0*/  IMAD R34, R13, R20.reuse, R7 ;  /* 0x000000140d227224 */ /* 0x080fe200078e0207 */
[----:B------:R-:W-:Y:S01]  /*3ec0*/  LOP3.LUT R7, R160, R19, RZ, 0x3c, !PT ;  /* 0x00000013a0077212 */ /* 0x000fe200078e3cff */
[----:B------:R-:W-:-:S03]  /*3ed0*/  IMAD R20, R17, R20, R9 ;  /* 0x0000001411147224 */ /* 0x000fc600078e0209 */
        /* <DEDUP_REMOVED lines=36> */
.L_x_6722:
[----:B------:R-:W-:Y:S05]  /*4120*/  BSYNC.RECONVERGENT B0 ;  /* 0x0000000000007941 */ /* 0x000fea0003800200 */
.L_x_6720:
[CC--:B------:R-:W-:Y:S01]  /*4130*/  ISETP.GE.AND P0, PT, R23.reuse, R154.reuse, PT ;  /* 0x0000009a1700720c */ /* 0x0c0fe20003f06270 */
[----:B------:R-:W-:Y:S01]  /*4140*/  BSSY.RECONVERGENT B0, `(.L_x_6723) ;  /* 0x0000021000007945 */ /* 0x000fe20003800200 */
[----:B------:R-:W-:-:S11]  /*4150*/  ISETP.GE.AND P1, PT, R23, R154, PT ;  /* 0x0000009a1700720c */ /* 0x000fd60003f26270 */
[C---:B------:R-:W-:Y:S01]  /*4160*/  @!P0 IMAD.SHL.U32 R7, R142.reuse, 0x40, RZ ;  /* 0x000000408e078824 */ /* 0x040fe200078e00ff */
[CC--:B------:R-:W-:Y:S01]  /*4170*/  @!P0 LEA R34, P4, R142.reuse, R148.reuse, 0x6 ;  /* 0x000000948e228211 */ /* 0x0c0fe200078830ff */
[----:B------:R-:W-:Y:S01]  /*4180*/  @!PT LDS RZ, [RZ] ;  /* 0x00000000fffff984 */ /* 0x000fe20000000800 */
[----:B------:R-:W-:Y:S01]  /*4190*/  @!PT LDS RZ, [RZ] ;  /* 0x00000000fffff984 */ /* 0x000fe20000000800 */
[----:B------:R-:W-:Y:S01]  /*41a0*/  @!PT LDS RZ, [RZ] ;  /* 0x00000000fffff984 */ /* 0x000fe20000000800 */
[----:B------:R1:W-:Y:S01]  /*41b0*/  @!P1 LDGSTS.E.BYPASS.LTC128B.128 [R0+0x1000], desc[UR4][R148.64] ;  /* 0x0100000094009fae */ /* 0x0003e2000b981a04 */
[C---:B------:R-:W-:Y:S02]  /*41c0*/  @!P0 SHF.L.U64.HI R20, R142.reuse, 0x6, R143 ;  /* 0x000000068e148819 */ /* 0x040fe4000001028f */
[----:B------:R-:W-:Y:S01]  /*41d0*/  @!P0 IADD3 R50, P3, P2, R7, R148, R7 ;  /* 0x0000009407328210 */ /* 0x000fe20007a7e007 */
[----:B------:R1:W-:Y:S01]  /*41e0*/  @P1 STS.128 [R0+0x1000], RZ ;  /* 0x001000ff00001388 */ /* 0x0003e20000000c00 */
[-C--:B------:R-:W-:Y:S02]  /*41f0*/  @!P0 LEA.HI.X R35, R142, R149.reuse, R143, 0x6, P4 ;  /* 0x000000958e238211 */ /* 0x080fe400020f348f */
        /* <DEDUP_REMOVED lines=21> */
.L_x_6724:
[----:B------:R-:W-:Y:S05]  /*4350*/  BSYNC.RECONVERGENT B0 ;  /* 0x0000000000007941 */ /* 0x000fea0003800200 */
.L_x_6723:
[----:B------:R-:W0:Y:S02]  /*4360*/  LDGDEPBAR ;  /* 0x00000000000079af */ /* 0x000e240000000000 */
.L_x_6719:
[----:B------:R-:W-:Y:S05]  /*4370*/  BSYNC.RECONVERGENT B1 ;  /* 0x0000000000017941 */ /* 0x000fea0003800200 */
.L_x_6718:
[----:B------:R-:W3:Y:S01]  /*4380*/  LD.E R36, desc[UR4][R2.64+0xdc] ;  /* 0x0000dc0402247980 */ /* 0x000ee2000c101900 */
[----:B------:R-:W-:Y:S02]  /*4390*/  FMNMX3.FTZ R7, R54, R28, R38, !PT ;  /* 0x0000001c36077276 */ /* 0x000fe40007810026 */
        /* <DEDUP_REMOVED lines=10> */
[----:B------:R-:W-:-:S02]  /*4440*/  IADD3 R33, PT, PT, R21, R43, RZ ;  /* 0x0000002b15217210 */ /* 0x000fc40007ffe0ff */
        /* <DEDUP_REMOVED lines=13> */
[----:B-12---:R-:W1:Y:S02]  /*4520*/  SHFL.BFLY PT, R0, R7, 0x1, 0x1f ;  /* 0x0c201f0007007f89 */ /* 0x006e6400000e0000 */
        /* <DEDUP_REMOVED lines=16> */
[----:B---3--:R-:W-:-:S05]  /*4630*/  FMUL.FTZ R35, R36, R0 ;  /* 0x0000000024237220 */ /* 0x008fca0000410000 */
        /* <DEDUP_REMOVED lines=10> */
[----:B------:R-:W-:Y:S01]  /*46e0*/  LDSM.16.MT88.4 R76, [R43+0x3000] ;  /* 0x003000002b4c783b */ /* 0x000fe20000004200 */
        /* <DEDUP_REMOVED lines=13> */
[----:B------:R-:W-:Y:S01]  /*47c0*/  LDSM.16.MT88.4 R8, [R33+0x3400] ;  /* 0x003400002108783b */ /* 0x000fe20000004200 */
        /* <DEDUP_REMOVED lines=13> */
[----:B-1----:R-:W-:Y:S01]  /*48a0*/  FMNMX.FTZ R4, R7, R12, !PT ;  /* 0x0000000c07047209 */ /* 0x002fe20007810000 */
[-CC-:B------:R-:W-:Y:S01]  /*48b0*/  FFMA.FTZ R98, R98, R36.reuse, -R35.reuse ;  /* 0x0000002462627223 */ /* 0x180fe20000010823 */
[----:B------:R-:W-:Y:S01]  /*48c0*/  LDSM.16.MT88.4 R12, [R43+0x3400] ;  /* 0x003400002b0c783b */ /* 0x000fe20000004200 */
[----:B------:R-:W-:-:S02]  /*48d0*/  FFMA.FTZ R163, R32, R36, -R35 ;  /* 0x0000002420a37223 */ /* 0x000fc40000010823 */
[----:B------:R-:W1:Y:S01]  /*48e0*/  MUFU.EX2 R63, R63 ;  /* 0x0000003f003f7308 */ /* 0x000e620000000800 */
[----:B------:R-:W3:Y:S01]  /*48f0*/  SHFL.BFLY PT, R7, R4, 0x1, 0x1f ;  /* 0x0c201f0004077f89 */ /* 0x000ee200000e0000 */
[----:B--2---:R-:W-:-:S06]  /*4900*/  F2FP.BF16.F32.PACK_AB R69, R89, R102 ;  /* 0x000000665945723e */ /* 0x004fcc00000010ff */
[----:B------:R-:W-:Y:S08]  /*4910*/  MUFU.EX2 R84, R84 ;  /* 0x0000005400547308 */ /* 0x000ff00000000800 */
[----:B------:R-:W-:Y:S01]  /*4920*/  MUFU.EX2 R57, R57 ;  /* 0x0000003900397308 */ /* 0x000fe20000000800 */
[----:B-1----:R-:W-:-:S07]  /*4930*/  F2FP.BF16.F32.PACK_AB R71, R63, R94 ;  /* 0x0000005e3f47723e */ /* 0x002fce00000010ff */
[----:B------:R-:W-:Y:S01]  /*4940*/  MUFU.EX2 R58, R58 ;  /* 0x0000003a003a7308 */ /* 0x000fe20000000800 */
[----:B---3--:R-:W-:Y:S02]  /*4950*/  FMNMX.FTZ R20, R4, R7, !PT ;  /* 0x0000000704147209 */ /* 0x008fe40007810000 */
[----:B------:R-:W1:Y:S02]  /*4960*/  LDSM.16.MT88.4 R4, [R33+0x3000] ;  /* 0x003000002104783b */ /* 0x000e640000004200 */
[----:B------:R-:W-:Y:S01]  /*4970*/  FSETP.NEU.FTZ.AND P0, PT, R20, -INF , PT ;  /* 0xff8000001400780b */ /* 0x000fe20003f1d000 */
[----:B------:R-:W-:Y:S02]  /*4980*/  FMUL.FTZ R41, R36, R20 ;  /* 0x0000001424297220 */ /* 0x000fe40000410000 */
[----:B------:R-:W-:Y:S03]  /*4990*/  MUFU.EX2 R51, R51 ;  /* 0x0000003300337308 */ /* 0x000fe60000000800 */
[----:B------:R-:W-:-:S02]  /*49a0*/  FSEL R41, R41, RZ, P0 ;  /* 0x000000ff29297208 */ /* 0x000fc40000000000 */
[----:B------:R-:W-:-:S03]  /*49b0*/  ISETP.GE.AND P0, PT, R22, R147, PT ;  /* 0x000000931600720c */ /* 0x000fc60003f06270 */
        /* <DEDUP_REMOVED lines=12> */
[----:B------:R-:W2:Y:S01]  /*4a80*/  LDSM.16.MT88.4 R16, [R43+0x3800] ;  /* 0x003800002b10783b */ /* 0x000ea20000004200 */
        /* <DEDUP_REMOVED lines=27> */
[----:B------:R-:W-:-:S06]  /*4c40*/  FFMA.FTZ R46, R46, R36, -R41 ;  /* 0x000000242e2e7223 */ /* 0x000fcc0000010829 */
[----:B------:R-:W3:Y:S01]  /*4c50*/  MUFU.EX2 R61, R61 ;  /* 0x0000003d003d7308 */ /* 0x000ee20000000800 */
[----:B----4-:R-:W-:Y:S01]  /*4c60*/  F2FP.BF16.F32.PACK_AB R70, R65, R96 ;  /* 0x000000604146723e */ /* 0x010fe200000010ff */
[----:B------:R-:W-:-:S04]  /*4c70*/  FADD.FTZ R96, R96, R91 ;  /* 0x0000005b60607221 */ /* 0x000fc80000010000 */
[----:B------:R-:W-:Y:S02]  /*4c80*/  FADD.FTZ R65, R65, R96 ;  /* 0x0000006041417221 */ /* 0x000fe40000010000 */
[----:B------:R-:W-:Y:S01]  /*4c90*/  MUFU.EX2 R53, R53 ;  /* 0x0000003500357308 */ /* 0x000fe20000000800 */
[C---:B------:R-:W-:Y:S07]  /*4ca0*/  HMMA.16816.F32.BF16 R80, R68.reuse, R76, RZ ;  /* 0x0000004c4450723c */ /* 0x040fee00000418ff */
[----:B------:R-:W4:Y:S01]  /*4cb0*/  MUFU.EX2 R60, R60 ;  /* 0x0000003c003c7308 */ /* 0x000f220000000800 */
[C---:B------:R-:W-:Y:S07]  /*4cc0*/  HMMA.16816.F32.BF16 R76, R68.reuse, R78, RZ ;  /* 0x0000004e444c723c */ /* 0x040fee00000418ff */
[----:B------:R-:W-:Y:S01]  /*4cd0*/  MUFU.EX2 R54, R54 ;  /* 0x0000003600367308 */ /* 0x000fe20000000800 */
[----:B-1----:R-:W-:Y:S01]  /*4ce0*/  HMMA.16816.F32.BF16 R72, R68, R4, RZ ;  /* 0x000000044448723c */ /* 0x002fe200000418ff */
[----:B---3--:R-:W-:-:S02]  /*4cf0*/  F2FP.BF16.F32.PACK_AB R4, R61, R86 ;  /* 0x000000563d04723e */ /* 0x008fc400000010ff */
[----:B------:R-:W-:-:S04]  /*4d00*/  F2FP.BF16.F32.PACK_AB R5, R57, R84 ;  /* 0x000000543905723e */ /* 0x000fc800000010ff */
[----:B------:R-:W1:Y:S01]  /*4d10*/  MUFU.EX2 R49, R49 ;  /* 0x0000003100317308 */ /* 0x000e620000000800 */
[----:B------:R-:W-:Y:S01]  /*4d20*/  HMMA.16816.F32.BF16 R68, R68, R6, RZ ;  /* 0x000000064444723c */ /* 0x000fe200000418ff */
[----:B----4-:R-:W-:Y:S02]  /*4d30*/  F2FP.BF16.F32.PACK_AB R6, R60, R53 ;  /* 0x000000353c06723e */ /* 0x010fe400000010ff */
[----:B------:R-:W-:-:S04]  /*4d40*/  F2FP.BF16.F32.PACK_AB R7, R51, R58 ;  /* 0x0000003a3307723e */ /* 0x000fc800000010ff */
[----:B------:R-:W-:Y:S03]  /*4d50*/  MUFU.EX2 R50, R50 ;  /* 0x0000003200327308 */ /* 0x000fe60000000800 */
[C---:B------:R-:W-:Y:S05]  /*4d60*/  HMMA.16816.F32.BF16 R80, R4.reuse, R12, R80 ;  /* 0x0000000c0450723c */ /* 0x040fea0000041850 */
[----:B------:R-:W3:Y:S03]  /*4d70*/  MUFU.EX2 R47, R47 ;  /* 0x0000002f002f7308 */ /* 0x000ee60000000800 */
[C---:B------:R-:W-:Y:S01]  /*4d80*/  HMMA.16816.F32.BF16 R76, R4.reuse, R14, R76 ;  /* 0x0000000e044c723c */ /* 0x040fe2000004184c */
[----:B------:R-:W4:Y:S04]  /*4d90*/  LDSM.16.MT88.4 R12, [R33+0x3800] ;  /* 0x00380000210c783b */ /* 0x000f280000004200 */
[----:B------:R-:W-:Y:S03]  /*4da0*/  MUFU.EX2 R55, R55 ;  /* 0x0000003700377308 */ /* 0x000fe60000000800 */
[C---:B------:R-:W-:Y:S05]  /*4db0*/  HMMA.16816.F32.BF16 R72, R4.reuse, R8, R72 ;  /* 0x000000080448723c */ /* 0x040fea0000041848 */
[----:B------:R-:W5:Y:S03]  /*4dc0*/  MUFU.EX2 R64, R64 ;  /* 0x0000004000407308 */ /* 0x000f660000000800 */
[----:B------:R-:W-:Y:S01]  /*4dd0*/  HMMA.16816.F32.BF16 R68, R4, R10, R68 ;  /* 0x0000000a0444723c */ /* 0x000fe20000041844 */
[----:B------:R-:W4:Y:S01]  /*4de0*/  LDSM.16.MT88.4 R8, [R43+0x3c00] ;  /* 0x003c00002b08783b */ /* 0x000f220000004200 */
[----:B-1----:R-:W-:-:S02]  /*4df0*/  F2FP.BF16.F32.PACK_AB R5, R49, R54 ;  /* 0x000000363105723e */ /* 0x002fc400000010ff */
[----:B---3--:R-:W-:Y:S01]  /*4e00*/  F2FP.BF16.F32.PACK_AB R7, R47, R50 ;  /* 0x000000322f07723e */ /* 0x008fe200000010ff */
[----:B------:R-:W-:Y:S08]  /*4e10*/  MUFU.EX2 R59, R59 ;  /* 0x0000003b003b7308 */ /* 0x000ff00000000800 */
[----:B------:R-:W1:Y:S01]  /*4e20*/  MUFU.EX2 R66, R66 ;  /* 0x0000004200427308 */ /* 0x000e620000000800 */
[----:B-----5:R-:W-:-:S07]  /*4e30*/  F2FP.BF16.F32.PACK_AB R4, R64, R55 ;  /* 0x000000374004723e */ /* 0x020fce00000010ff */
[----:B------:R-:W-:Y:S08]  /*4e40*/  MUFU.EX2 R45, R45 ;  /* 0x0000002d002d7308 */ /* 0x000ff00000000800 */
[----:B------:R-:W3:Y:S01]  /*4e50*/  MUFU.EX2 R42, R42 ;  /* 0x0000002a002a7308 */ /* 0x000ee20000000800 */
[----:B-1----:R-:W-:-:S07]  /*4e60*/  F2FP.BF16.F32.PACK_AB R6, R66, R59 ;  /* 0x0000003b4206723e */ /* 0x002fce00000010ff */
[C---:B--2---:R-:W-:Y:S01]  /*4e70*/  HMMA.16816.F32.BF16 R80, R4.reuse, R16, R80 ;  /* 0x000000100450723c */ /* 0x044fe20000041850 */
[----:B------:R-:W-:Y:S07]  /*4e80*/  MUFU.EX2 R39, R39 ;  /* 0x0000002700277308 */ /* 0x000fee0000000800 */
[C---:B------:R-:W-:Y:S01]  /*4e90*/  HMMA.16816.F32.BF16 R76, R4.reuse, R18, R76 ;  /* 0x00000012044c723c */ /* 0x040fe2000004184c */
[----:B------:R-:W1:Y:S01]  /*4ea0*/  LDSM.16.MT88.4 R16, [R33+0x3c00] ;  /* 0x003c00002110783b */ /* 0x000e620000004200 */
[----:B------:R-:W2:Y:S06]  /*4eb0*/  MUFU.EX2 R38, R38 ;  /* 0x0000002600267308 */ /* 0x000eac0000000800 */
[C---:B----4-:R-:W-:Y:S02]  /*4ec0*/  HMMA.16816.F32.BF16 R72, R4.reuse, R12, R72 ;  /* 0x0000000c0448723c */ /* 0x050fe40000041848 */
[----:B------:R-:W-:Y:S06]  /*4ed0*/  MUFU.EX2 R67, R67 ;  /* 0x0000004300437308 */ /* 0x000fec0000000800 */
[----:B------:R-:W-:Y:S01]  /*4ee0*/  HMMA.16816.F32.BF16 R68, R4, R14, R68 ;  /* 0x0000000e0444723c */ /* 0x000fe20000041844 */
        /* <DEDUP_REMOVED lines=31> */
[----:B----4-:R-:W-:Y:S01]  /*50e0*/  HMMA.16816.F32.BF16 R72, R4, R8, R72 ;  /* 0x000000080448723c */ /* 0x010fe20000041848 */
[----:B------:R-:W-:-:S04]  /*50f0*/  FADD.FTZ R9, R102, R89 ;  /* 0x0000005966097221 */ /* 0x000fc80000010000 */
[----:B------:R-:W-:Y:S02]  /*5100*/  FADD.FTZ R94, R94, R9 ;  /* 0x000000095e5e7221 */ /* 0x000fe40000010000 */
[----:B------:R-:W-:Y:S01]  /*5110*/  MUFU.EX2 R97, R97 ;  /* 0x0000006100617308 */ /* 0x000fe20000000800 */
[----:B------:R-:W-:Y:S01]  /*5120*/  HMMA.16816.F32.BF16 R76, R4, R14, R76 ;  /* 0x0000000e044c723c */ /* 0x000fe2000004184c */
[----:B------:R-:W4:Y:S01]  /*5130*/  LDSM.16.MT88.4 R12, [R33+0x4400] ;  /* 0x00440000210c783b */ /* 0x000f220000004200 */
[----:B------:R-:W-:-:S04]  /*5140*/  FADD.FTZ R63, R63, R94 ;  /* 0x0000005e3f3f7221 */ /* 0x000fc80000010000 */
[----:B------:R-:W-:Y:S01]  /*5150*/  FADD.FTZ R84, R84, R63 ;  /* 0x0000003f54547221 */ /* 0x000fe20000010000 */
[----:B------:R-:W5:Y:S01]  /*5160*/  MUFU.EX2 R120, R120 ;  /* 0x0000007800787308 */ /* 0x000f620000000800 */
[----:B------:R-:W-:Y:S01]  /*5170*/  HMMA.16816.F32.BF16 R68, R4, R10, R68 ;  /* 0x0000000a0444723c */ /* 0x000fe20000041844 */
[----:B--2---:R-:W-:Y:S01]  /*5180*/  F2FP.BF16.F32.PACK_AB R5, R25, R28 ;  /* 0x0000001c1905723e */ /* 0x004fe200000010ff */
[----:B------:R-:W2:Y:S01]  /*5190*/  LDSM.16.MT88.4 R8, [R43+0x4800] ;  /* 0x004800002b08783b */ /* 0x000ea20000004200 */
[----:B---3--:R-:W-:-:S04]  /*51a0*/  F2FP.BF16.F32.PACK_AB R7, R23, R26 ;  /* 0x0000001a1707723e */ /* 0x008fc800000010ff */
[----:B------:R-:W-:Y:S08]  /*51b0*/  MUFU.EX2 R99, R99 ;  /* 0x0000006300637308 */ /* 0x000ff00000000800 */
[----:B------:R-:W3:Y:S01]  /*51c0*/  MUFU.EX2 R112, R112 ;  /* 0x0000007000707308 */ /* 0x000ee20000000800 */
[----:B-----5:R-:W-:-:S07]  /*51d0*/  F2FP.BF16.F32.PACK_AB R4, R120, R97 ;  /* 0x000000617804723e */ /* 0x020fce00000010ff */
[----:B------:R-:W-:Y:S08]  /*51e0*/  MUFU.EX2 R24, R24 ;  /* 0x0000001800187308 */ /* 0x000ff00000000800 */
[----:B------:R-:W5:Y:S01]  /*51f0*/  MUFU.EX2 R21, R21 ;  /* 0x0000001500157308 */ /* 0x000f620000000800 */
[----:B---3--:R-:W-:-:S07]  /*5200*/  F2FP.BF16.F32.PACK_AB R6, R112, R99 ;  /* 0x000000637006723e */ /* 0x008fce00000010ff */
[C---:B-1----:R-:W-:Y:S01]  /*5210*/  HMMA.16816.F32.BF16 R80, R4.reuse, R16, R80 ;  /* 0x000000100450723c */ /* 0x042fe20000041850 */
        /* <DEDUP_REMOVED lines=8> */
[----:B------:R-:W1:Y:S01]  /*52a0*/  MUFU.EX2 R52, R52 ;  /* 0x0000003400347308 */ /* 0x000e620000000800 */
[----:B------:R-:W3:Y:S01]  /*52b0*/  LDSM.16.MT88.4 R16, [R33+0x4800] ;  /* 0x004800002110783b */ /* 0x000ee20000004200 */
[----:B------:R-:W-:Y:S01]  /*52c0*/  FADD.FTZ R60, R60, R53 ;  /* 0x000000353c3c7221 */ /* 0x000fe20000010000 */
[----:B------:R-:W-:-:S02]  /*52d0*/  FADD.FTZ R54, R54, R51 ;  /* 0x0000003336367221 */ /* 0x000fc40000010000 */
[C---:B----4-:R-:W-:Y:S01]  /*52e0*/  HMMA.16816.F32.BF16 R72, R4.reuse, R12, R72 ;  /* 0x0000000c0448723c */ /* 0x050fe20000041848 */
        /* <DEDUP_REMOVED lines=8> */
[----:B------:R-:W4:Y:S01]  /*5370*/  MUFU.EX2 R92, R92 ;  /* 0x0000005c005c7308 */ /* 0x000f220000000800 */
[----:B-----5:R-:W-:Y:S01]  /*5380*/  F2FP.BF16.F32.PACK_AB R5, R21, R24 ;  /* 0x000000181505723e */ /* 0x020fe200000010ff */
        /* <DEDUP_REMOVED lines=9> */
[----:B------:R-:W5:Y:S01]  /*5420*/  MUFU.EX2 R56, R56 ;  /* 0x0000003800387308 */ /* 0x000f620000000800 */
[----:B----4-:R-:W-:Y:S01]  /*5430*/  F2FP.BF16.F32.PACK_AB R4, R92, R89 ;  /* 0x000000595c04723e */ /* 0x010fe200000010ff */
[----:B------:R-:W-:-:S04]  /*5440*/  FADD.FTZ R108, R108, R85 ;  /* 0x000000556c6c7221 */ /* 0x000fc80000010000 */
[----:B------:R-:W-:Y:S02]  /*5450*/  FADD.FTZ R93, R93, R108 ;  /* 0x0000006c5d5d7221 */ /* 0x000fe40000010000 */
[----:B------:R-:W-:Y:S02]  /*5460*/  MUFU.EX2 R87, R87 ;  /* 0x0000005700577308 */ /* 0x000fe40000000800 */
[----:B------:R-:W-:-:S04]  /*5470*/  FADD.FTZ R116, R116, R93 ;  /* 0x0000005d74747221 */ /* 0x000fc80000010000 */
[----:B------:R-:W-:Y:S02]  /*5480*/  FADD.FTZ R95, R95, R116 ;  /* 0x000000745f5f7221 */ /* 0x000fe40000010000 */
[----:B------:R-:W4:Y:S01]  /*5490*/  MUFU.EX2 R110, R110 ;  /* 0x0000006e006e7308 */ /* 0x000f220000000800 */
[----:B-----5:R-:W-:Y:S01]  /*54a0*/  F2FP.BF16.F32.PACK_AB R6, R56, R57 ;  /* 0x000000393806723e */ /* 0x020fe200000010ff */
        /* <DEDUP_REMOVED lines=14> */
[C---:B---3--:R-:W-:Y:S01]  /*5590*/  HMMA.16816.F32.BF16 R72, R4.reuse, R16, R72 ;  /* 0x000000100448723c */ /* 0x048fe20000041848 */
        /* <DEDUP_REMOVED lines=8> */
[----:B----4-:R-:W-:-:S02]  /*5620*/  F2FP.BF16.F32.PACK_AB R5, R110, R87 ;  /* 0x000000576e05723e */ /* 0x010fc400000010ff */
[----:B------:R-:W-:-:S04]  /*5630*/  FADD.FTZ R25, R25, R28 ;  /* 0x0000001c19197221 */ /* 0x000fc80000010000 */
[----:B------:R-:W-:Y:S01]  /*5640*/  FADD.FTZ R26, R26, R25 ;  /* 0x000000191a1a7221 */ /* 0x000fe20000010000 */
[----:B------:R-:W4:Y:S01]  /*5650*/  MUFU.EX2 R37, R37 ;  /* 0x0000002500257308 */ /* 0x000f220000000800 */
[----:B---3--:R-:W-:Y:S02]  /*5660*/  F2FP.BF16.F32.PACK_AB R4, R47, R48 ;  /* 0x000000302f04723e */ /* 0x008fe400000010ff */
[----:B------:R-:W-:-:S05]  /*5670*/  FADD.FTZ R23, R23, R26 ;  /* 0x0000001a17177221 */ /* 0x000fca0000010000 */
[----:B------:R-:W3:Y:S01]  /*5680*/  MUFU.EX2 R163, R163 ;  /* 0x000000a300a37308 */ /* 0x000ee20000000800 */
[----:B----4-:R-:W-:Y:S02]  /*5690*/  F2FP.BF16.F32.PACK_AB R6, R37, R44 ;  /* 0x0000002c2506723e */ /* 0x010fe400000010ff */
[----:B---3--:R-:W-:-:S07]  /*56a0*/  F2FP.BF16.F32.PACK_AB R7, R163, R98 ;  /* 0x00000062a307723e */ /* 0x008fce00000010ff */
[----:B-1----:R-:W-:Y:S01]  /*56b0*/  HMMA.16816.F32.BF16 R80, R4, R12, R80 ;  /* 0x0000000c0450723c */ /* 0x002fe20000041850 */
[----:B------:R-:W-:-:S04]  /*56c0*/  FADD.FTZ R12, R24, R23 ;  /* 0x00000017180c7221 */ /* 0x000fc80000010000 */
[----:B------:R-:W-:-:S03]  /*56d0*/  FADD.FTZ R12, R21, R12 ;  /* 0x0000000c150c7221 */ /* 0x000fc60000010000 */
[----:B--2---:R-:W-:Y:S01]  /*56e0*/  HMMA.16816.F32.BF16 R72, R4, R8, R72 ;  /* 0x000000080448723c */ /* 0x004fe20000041848 */
        /* <DEDUP_REMOVED lines=13> */
[----:B------:R-:W-:Y:S01]  /*57c0*/  FADD.FTZ R168, R37, R44 ;  /* 0x0000002c25a87221 */ /* 0x000fe20000010000 */
[----:B------:R-:W-:-:S13]  /*57d0*/  @!P0 BRA `(.L_x_6725) ;  /* 0x0000003000608947 */ /* 0x000fda0003800000 */
[----:B------:R-:W-:Y:S01]  /*57e0*/  ISETP.NE.U32.AND P6, PT, R166, RZ, PT ;  /* 0x000000ffa600720c */ /* 0x000fe20003fc5070 */
[----:B------:R-:W-:Y:S01]  /*57f0*/  IMAD.MOV.U32 R91, RZ, RZ, R0 ;  /* 0x000000ffff5b7224 */ /* 0x000fe200078e0000 */
[C---:B------:R-:W-:Y:S01]  /*5800*/  SHF.L.U64.HI R158, R144.reuse, 0x6, R145 ;  /* 0x00000006909e7819 */ /* 0x040fe20000010291 */
[----:B------:R-:W-:Y:S01]  /*5810*/  IMAD.MOV.U32 R89, RZ, RZ, R20 ;  /* 0x000000ffff597224 */ /* 0x000fe200078e0014 */
[----:B------:R-:W-:Y:S01]  /*5820*/  ISETP.NE.AND.EX P6, PT, R167, RZ, PT, P6 ;  /* 0x000000ffa700720c */ /* 0x000fe20003fc5360 */
[----:B------:R-:W-:-:S12]  /*5830*/  IMAD.SHL.U32 R161, R144, 0x40, RZ ;  /* 0x0000004090a17824 */ /* 0x000fd800078e00ff */
.L_x_6732:
        /* <DEDUP_REMOVED lines=78> */
.L_x_6727:
[----:B------:R-:W-:Y:S05]  /*5d20*/  BSYNC.RECONVERGENT B0 ;  /* 0x0000000000007941 */ /* 0x000fea0003800200 */
.L_x_6726:
[----:B------:R-:W-:Y:S01]  /*5d30*/  IADD3 R174, P0, PT, R161, R150, RZ ;  /* 0x00000096a1ae7210 */ /* 0x000fe20007f1e0ff */
[----:B------:R-:W1:Y:S01]  /*5d40*/  S2UR UR6, SR_CgaCtaId ;  /* 0x00000000000679c3 */ /* 0x000e620000008800 */
[----:B------:R-:W-:Y:S01]  /*5d50*/  SHF.L.U32 R137, R90, 0x4, RZ ;  /* 0x000000045a897819 */ /* 0x000fe200000006ff */
[----:B------:R-:W-:Y:S01]  /*5d60*/  UMOV UR7, 0x400 ;  /* 0x0000040000077882 */ /* 0x000fe20000000000 */
[----:B------:R-:W-:Y:S01]  /*5d70*/  IADD3.X R175, PT, PT, R158, R151, RZ, P0, !PT ;  /* 0x000000979eaf7210 */ /* 0x000fe200007fe4ff */
[----:B------:R-:W-:Y:S01]  /*5d80*/  BSSY.RECONVERGENT B1, `(.L_x_6728) ;  /* 0x0000159000017945 */ /* 0x000fe20003800200 */
[----:B------:R-:W-:Y:S02]  /*5d90*/  LOP3.LUT R95, R137, 0x100, RZ, 0xc0, !PT ;  /* 0x00000100895f7812 */ /* 0x000fe400078ec0ff */
[----:B------:R-:W-:Y:S02]  /*5da0*/  SHF.L.U32 R140, R90, 0x5, RZ ;  /* 0x000000055a8c7819 */ /* 0x000fe400000006ff */
[----:B------:R-:W-:Y:S02]  /*5db0*/  MOV R120, 0x20 ;  /* 0x0000002000787802 */ /* 0x000fe40000000f00 */
[----:B------:R-:W-:Y:S02]  /*5dc0*/  LOP3.LUT R92, R95, 0x20, R140, 0xf8, !PT ;  /* 0x000000205f5c7812 */ /* 0x000fe400078ef88c */
[----:B------:R-:W-:Y:S02]  /*5dd0*/  LOP3.LUT R93, R140, 0xc0, RZ, 0xc0, !PT ;  /* 0x000000c08c5d7812 */ /* 0x000fe400078ec0ff */
[----:B------:R-:W-:Y:S02]  /*5de0*/  SHF.L.U32 R156, R90, 0x3, RZ ;  /* 0x000000035a9c7819 */ /* 0x000fe400000006ff */
[----:B------:R-:W-:Y:S02]  /*5df0*/  LOP3.LUT R0, R93, 0x8, R90, 0xf8, !PT ;  /* 0x000000085d007812 */ /* 0x000fe400078ef85a */
[----:B------:R-:W-:Y:S02]  /*5e00*/  LOP3.LUT R169, R156, 0x18, RZ, 0xc0, !PT ;  /* 0x000000189ca97812 */ /* 0x000fe400078ec0ff */
[----:B------:R-:W-:Y:S02]  /*5e10*/  SHF.L.U32 R88, R90, 0x2, RZ ;  /* 0x000000025a587819 */ /* 0x000fe400000006ff */
[CC--:B------:R-:W-:Y:S01]  /*5e20*/  ISETP.GE.AND P4, PT, R169.reuse, R154.reuse, PT ;  /* 0x0000009aa900720c */ /* 0x0c0fe20003f86270 */
[----:B-1----:R-:W-:Y:S01]  /*5e30*/  ULEA UR6, UR6, UR7, 0x18 ;  /* 0x0000000706067291 */ /* 0x002fe2000f8ec0ff */
[----:B------:R-:W-:Y:S02]  /*5e40*/  ISETP.GE.AND P5, PT, R169, R154, PT ;  /* 0x0000009aa900720c */ /* 0x000fe40003fa6270 */
[----:B------:R-:W-:Y:S02]  /*5e50*/  LOP3.LUT R139, R88, 0x18, RZ, 0xc0, !PT ;  /* 0x00000018588b7812 */ /* 0x000fe400078ec0ff */
[----:B------:R-:W-:Y:S02]  /*5e60*/  LOP3.LUT R170, R156, 0xc0, RZ, 0xc0, !PT ;  /* 0x000000c09caa7812 */ /* 0x000fe400078ec0ff */
[----:B------:R-:W-:Y:S02]  /*5e70*/  LOP3.LUT R93, R92, R0, R139, 0xf6, !PT ;  /* 0x000000005c5d7212 */ /* 0x000fe400078ef68b */
[----:B------:R-:W-:Y:S02]  /*5e80*/  MOV R138, UR6 ;  /* 0x00000006008a7c02 */ /* 0x000fe40008000f00 */
[----:B------:R-:W-:Y:S02]  /*5e90*/  LOP3.LUT R155, R90, 0x18, RZ, 0xc0, !PT ;  /* 0x000000185a9b7812 */ /* 0x000fe400078ec0ff */
[----:B------:R-:W-:Y:S02]  /*5ea0*/  LEA R141, R93, R138, 0x1 ;  /* 0x0000008a5d8d7211 */ /* 0x000fe400078e08ff */
[CC--:B------:R-:W-:Y:S02]  /*5eb0*/  @!P4 LEA R176, P0, R144.reuse, R174.reuse, 0x7 ;  /* 0x000000ae90b0c211 */ /* 0x0c0fe400078038ff */
[C---:B------:R-:W-:Y:S02]  /*5ec0*/  @!P4 LEA R178, P1, R144.reuse, R174, 0x6 ;  /* 0x000000ae90b2c211 */ /* 0x040fe400078230ff */
[CCC-:B------:R-:W-:Y:S02]  /*5ed0*/  @!P4 LEA.HI.X R177, R144.reuse, R175.reuse, R145.reuse, 0x7, P0 ;  /* 0x000000af90b1c211 */ /* 0x1c0fe400000f3c91 */
[----:B------:R-:W-:Y:S02]  /*5ee0*/  @!P4 LEA.HI.X R179, R144, R175, R145, 0x6, P1 ;  /* 0x000000af90b3c211 */ /* 0x000fe400008f3491 */
[----:B------:R-:W-:Y:S02]  /*5ef0*/  LOP3.LUT P0, RZ, R90, 0x4, RZ, 0xc0, !PT ;  /* 0x000000045aff7812 */ /* 0x000fe4000780c0ff */
[----:B------:R-:W-:Y:S02]  /*5f00*/  LOP3.LUT R155, R170, R155, RZ, 0xfc, !PT ;  /* 0x0000009baa9b7212 */ /* 0x000fe400078efcff */
[----:B------:R-:W-:Y:S02]  /*5f10*/  SEL R120, R120, 0xffffffe0, !P0 ;  /* 0xffffffe078787807 */ /* 0x000fe40004000000 */
[----:B------:R-:W-:Y:S02]  /*5f20*/  LOP3.LUT R170, R156, 0x1f20, RZ, 0xc0, !PT ;  /* 0x00001f209caa7812 */ /* 0x000fe400078ec0ff */
[-C--:B------:R-:W-:Y:S02]  /*5f30*/  IADD3 R128, PT, PT, R136, R120.reuse, RZ ;  /* 0x0000007888807210 */ /* 0x080fe40007ffe0ff */
[----:B------:R-:W-:Y:S02]  /*5f40*/  IADD3 R0, PT, PT, R141, R120, RZ ;  /* 0x000000788d007210 */ /* 0x000fe40007ffe0ff */
[----:B------:R-:W-:Y:S02]  /*5f50*/  LOP3.LUT R169, R155, R169, RZ, 0x3c, !PT ;  /* 0x000000a99ba97212 */ /* 0x000fe400078e3cff */
[----:B------:R-:W-:Y:S02]  /*5f60*/  IADD3 R162, PT, PT, R162, -0x1, RZ ;  /* 0xffffffffa2a27810 */ /* 0x000fe40007ffe0ff */
[----:B------:R-:W-:Y:S02]  /*5f70*/  LOP3.LUT R169, R170, R169, RZ, 0xfc, !PT ;  /* 0x000000a9aaa97212 */ /* 0x000fe400078efcff */
[----:B------:R-:W-:Y:S02]  /*5f80*/  ISETP.GT.AND P1, PT, R162, R147, PT ;  /* 0x00000093a200720c */ /* 0x000fe40003f24270 */
[----:B------:R-:W-:Y:S05]  /*5f90*/  LEA R171, R169, R138, 0x1 ;  /* 0x0000008aa9ab7211 */ /* 0x000fea00078e08ff */
[----:B------:R-:W-:Y:S01]  /*5fa0*/  @!PT LDS RZ, [RZ] ;  /* 0x00000000fffff984 */ /* 0x000fe20000000800 */
[----:B------:R-:W-:Y:S01]  /*5fb0*/  @!PT LDS RZ, [RZ] ;  /* 0x00000000fffff984 */ /* 0x000fe20000000800 */
[----:B------:R-:W-:Y:S01]  /*5fc0*/  @!PT LDS RZ, [RZ] ;  /* 0x00000000fffff984 */ /* 0x000fe20000000800 */
[----:B------:R-:W-:Y:S08]  /*5fd0*/  @!P5 LDGSTS.E.BYPASS.LTC128B.128 [R171+0x3000], desc[UR4][R150.64] ;  /* 0x0300000096abdfae */ /* 0x000ff0000b981a04 */
        /* <DEDUP_REMOVED lines=17> */
[----:B------:R-:W1:Y:S04]  /*60f0*/  LD.E R172, desc[UR4][R2.64+0x18c] ;  /* 0x00018c0402ac7980 */ /* 0x000e68000c101900 */
[----:B------:R-:W3:Y:S08]  /*6100*/  LDSM.16.M88.4 R96, [R141+0x1000] ;  /* 0x001000008d60783b */ /* 0x000ef00000000200 */
[----:B------:R-:W0:Y:S08]  /*6110*/  LDGDEPBAR ;  /* 0x00000000000079af */ /* 0x000e300000000000 */
[----:B------:R-:W4:Y:S08]  /*6120*/  LDSM.16.M88.4 R100, [R141+0x1400] ;  /* 0x001400008d64783b */ /* 0x000f300000000200 */
[----:B------:R-:W5:Y:S08]  /*6130*/  LDSM.16.M88.4 R104, [R141+0x1800] ;  /* 0x001800008d68783b */ /* 0x000f700000000200 */
[----:B------:R-:W2:Y:S08]  /*6140*/  LDSM.16.M88.4 R108, [R141+0x1c00] ;  /* 0x001c00008d6c783b */ /* 0x000eb00000000200 */
[----:B------:R-:W2:Y:S01]  /*6150*/  LDSM.16.M88.4 R112, [R141+0x2000] ;  /* 0x002000008d70783b */ /* 0x000ea20000000200 */
[C---:B---3--:R-:W-:Y:S07]  /*6160*/  HMMA.16816.F32.BF16 R4, R92.reuse, R96, RZ ;  /* 0x000000605c04723c */ /* 0x048fee00000418ff */
[----:B------:R-:W3:Y:S01]  /*6170*/  LDSM.16.M88.4 R116, [R141+0x2400] ;  /* 0x002400008d74783b */ /* 0x000ee20000000200 */
[C---:B------:R-:W-:Y:S07]  /*6180*/  HMMA.16816.F32.BF16 R8, R92.reuse, R98, RZ ;  /* 0x000000625c08723c */ /* 0x040fee00000418ff */
[----:B------:R-:W3:Y:S01]  /*6190*/  LDSM.16.M88.4 R120, [R141+0x2800] ;  /* 0x002800008d78783b */ /* 0x000ee20000000200 */
[C---:B----4-:R-:W-:Y:S07]  /*61a0*/  HMMA.16816.F32.BF16 R12, R92.reuse, R100, RZ ;  /* 0x000000645c0c723c */ /* 0x050fee00000418ff */
[----:B------:R-:W4:Y:S01]  /*61b0*/  LDSM.16.M88.4 R124, [R141+0x2c00] ;  /* 0x002c00008d7c783b */ /* 0x000f220000000200 */
[C---:B------:R-:W-:Y:S07]  /*61c0*/  HMMA.16816.F32.BF16 R16, R92.reuse, R102, RZ ;  /* 0x000000665c10723c */ /* 0x040fee00000418ff */
[----:B------:R-:W-:Y:S01]  /*61d0*/  LDSM.16.M88.4 R128, [R128] ;  /* 0x000000008080783b */ /* 0x000fe20000000200 */
[C---:B-----5:R-:W-:Y:S07]  /*61e0*/  HMMA.16816.F32.BF16 R20, R92.reuse, R104, RZ ;  /* 0x000000685c14723c */ /* 0x060fee00000418ff */
[----:B------:R-:W5:Y:S01]  /*61f0*/  LDSM.16.M88.4 R132, [R0+0x1000] ;  /* 0x001000000084783b */ /* 0x000f620000000200 */
[C---:B------:R-:W-:Y:S07]  /*6200*/  HMMA.16816.F32.BF16 R24, R92.reuse, R106, RZ ;  /* 0x0000006a5c18723c */ /* 0x040fee00000418ff */
[----:B------:R-:W-:Y:S01]  /*6210*/  LDSM.16.M88.4 R96, [R0+0x1800] ;  /* 0x001800000060783b */ /* 0x000fe20000000200 */
        /* <DEDUP_REMOVED lines=9> */
[----:B------:R-:W-:Y:S01]  /*62b0*/  HMMA.16816.F32.BF16 R64, R92, R126, RZ ;  /* 0x0000007e5c40723c */ /* 0x000fe200000418ff */
[----:B------:R-:W2:Y:S07]  /*62c0*/  LDSM.16.M88.4 R92, [R0+0x1400] ;  /* 0x00140000005c783b */ /* 0x000eae0000000200 */
[C---:B-----5:R-:W-:Y:S08]  /*62d0*/  HMMA.16816.F32.BF16 R4, R128.reuse, R132, R4 ;  /* 0x000000848004723c */ /* 0x060ff00000041804 */
[C---:B------:R-:W-:Y:S08]  /*62e0*/  HMMA.16816.F32.BF16 R8, R128.reuse, R134, R8 ;  /* 0x000000868008723c */ /* 0x040ff00000041808 */
[C---:B--2---:R-:W-:Y:S08]  /*62f0*/  HMMA.16816.F32.BF16 R12, R128.reuse, R92, R12 ;  /* 0x0000005c800c723c */ /* 0x044ff0000004180c */
[C---:B------:R-:W-:Y:S01]  /*6300*/  HMMA.16816.F32.BF16 R16, R128.reuse, R94, R16 ;  /* 0x0000005e8010723c */ /* 0x040fe20000041810 */
[----:B------:R-:W2:Y:S07]  /*6310*/  LDSM.16.M88.4 R92, [R0+0x1c00] ;  /* 0x001c0000005c783b */ /* 0x000eae0000000200 */
[C---:B------:R-:W-:Y:S08]  /*6320*/  HMMA.16816.F32.BF16 R20, R128.reuse, R96, R20 ;  /* 0x000000608014723c */ /* 0x040ff00000041814 */
[C---:B------:R-:W-:Y:S01]  /*6330*/  HMMA.16816.F32.BF16 R24, R128.reuse, R98, R24 ;  /* 0x000000628018723c */ /* 0x040fe20000041818 */
[----:B------:R-:W3:Y:S07]  /*6340*/  LDSM.16.M88.4 R96, [R0+0x2000] ;  /* 0x002000000060783b */ /* 0x000eee0000000200 */
[C---:B--2---:R-:W-:Y:S08]  /*6350*/  HMMA.16816.F32.BF16 R28, R128.reuse, R92, R28 ;  /* 0x0000005c801c723c */ /* 0x044ff0000004181c */
[C---:B------:R-:W-:Y:S01]  /*6360*/  HMMA.16816.F32.BF16 R32, R128.reuse, R94, R32 ;  /* 0x0000005e8020723c */ /* 0x040fe20000041820 */
[----:B------:R-:W2:Y:S07]  /*6370*/  LDSM.16.M88.4 R92, [R0+0x2400] ;  /* 0x00240000005c783b */ /* 0x000eae0000000200 */
[C---:B---3--:R-:W-:Y:S08]  /*6380*/  HMMA.16816.F32.BF16 R36, R128.reuse, R96, R36 ;  /* 0x000000608024723c */ /* 0x048ff00000041824 */
[C---:B------:R-:W-:Y:S01]  /*6390*/  HMMA.16816.F32.BF16 R40, R128.reuse, R98, R40 ;  /* 0x000000628028723c */ /* 0x040fe20000041828 */
[----:B------:R-:W3:Y:S02]  /*63a0*/  LDSM.16.M88.4 R96, [R0+0x2800] ;  /* 0x002800000060783b */ /* 0x000ee40000000200 */
[-C--:B-1----:R-:W-:Y:S01]  /*63b0*/  FMUL.FTZ R178, R4, R172.reuse ;  /* 0x000000ac04b27220 */ /* 0x082fe20000410000 */
[-C--:B------:R-:W-:Y:S01]  /*63c0*/  FMUL.FTZ R215, R5, R172.reuse ;  /* 0x000000ac05d77220 */ /* 0x080fe20000410000 */
[-C--:B------:R-:W-:Y:S03]  /*63d0*/  FMUL.FTZ R176, R6, R172.reuse ;  /* 0x000000ac06b07220 */ /* 0x080fe60000410000 */
[C---:B--2---:R-:W-:Y:S01]  /*63e0*/  HMMA.16816.F32.BF16 R44, R128.reuse, R92, R44 ;  /* 0x0000005c802c723c */ /* 0x044fe2000004182c */
[----:B------:R-:W1:Y:S02]  /*63f0*/  MUFU.TANH R178, R178 ;  /* 0x000000b200b27308 */ /* 0x000e640000002400 */
[-C--:B------:R-:W-:Y:S01]  /*6400*/  FMUL.FTZ R213, R7, R172.reuse ;  /* 0x000000ac07d57220 */ /* 0x080fe20000410000 */
[-C--:B------:R-:W-:Y:S01]  /*6410*/  FMUL.FTZ R227, R8, R172.reuse ;  /* 0x000000ac08e37220 */ /* 0x080fe20000410000 */
[-C--:B------:R-:W-:Y:S01]  /*6420*/  FMUL.FTZ R225, R9, R172.reuse ;  /* 0x000000ac09e17220 */ /* 0x080fe20000410000 */
[-C--:B------:R-:W-:Y:S02]  /*6430*/  FMUL.FTZ R223, R10, R172.reuse ;  /* 0x000000ac0adf7220 */ /* 0x080fe40000410000 */
[C---:B------:R-:W-:Y:S01]  /*6440*/  HMMA.16816.F32.BF16 R48, R128.reuse, R94, R48 ;  /* 0x0000005e8030723c */ /* 0x040fe20000041830 */
[----:B------:R-:W2:Y:S01]  /*6450*/  LDSM.16.M88.4 R92, [R0+0x2c00] ;  /* 0x002c0000005c783b */ /* 0x000ea20000000200 */
[----:B------:R-:W-:Y:S04]  /*6460*/  DEPBAR.LE SB0, 0x0 ;  /* 0x000080000000791a */ /* 0x000fe80000000000 */
[----:B------:R-:W4:Y:S01]  /*6470*/  MUFU.TANH R215, R215 ;  /* 0x000000d700d77308 */ /* 0x000f220000002400 */
[-C--:B------:R-:W-:Y:S01]  /*6480*/  FMUL.FTZ R221, R11, R172.reuse ;  /* 0x000000ac0bdd7220 */ /* 0x080fe20000410000 */
[C---:B---3--:R-:W-:Y:S05]  /*6490*/  HMMA.16816.F32.BF16 R52, R128.reuse, R96, R52 ;  /* 0x000000608034723c */ /* 0x048fea0000041834 */
[-C--:B------:R-:W-:Y:S03]  /*64a0*/  FMUL.FTZ R237, R12, R172.reuse ;  /* 0x000000ac0ced7220 */ /* 0x080fe60000410000 */
[----:B------:R-:W3:Y:S01]  /*64b0*/  MUFU.TANH R176, R176 ;  /* 0x000000b000b07308 */ /* 0x000ee20000002400 */
        /* <DEDUP_REMOVED lines=24> */
[C---:B--2---:R-:W-:Y:S03]  /*6640*/  HMMA.16816.F32.BF16 R60, R128.reuse, R92, R60 ;  /* 0x0000005c803c723c */ /* 0x044fe6000004183c */
[-C--:B------:R-:W-:Y:S01]  /*6650*/  FMUL.FTZ R206, R32, R172.reuse ;  /* 0x000000ac20ce7220 */ /* 0x080fe20000410000 */
[-C--:B------:R-:W-:Y:S03]  /*6660*/  FMUL.FTZ R204, R33, R172.reuse ;  /* 0x000000ac21cc7220 */ /* 0x080fe60000410000 */
[----:B------:R-:W2:Y:S01]  /*6670*/  MUFU.TANH R223, R223 ;  /* 0x000000df00df7308 */ /* 0x000ea20000002400 */
        /* <DEDUP_REMOVED lines=171> */
.L_x_6731:
[----:B------:R-:W-:Y:S05]  /*7130*/  BSYNC.RECONVERGENT B0 ;  /* 0x0000000000007941 */ /* 0x000fea0003800200 */
.L_x_6730:
[----:B------:R-:W-:Y:S01]  /*7140*/  @!PT LDS RZ, [RZ] ;  /* 0x00000000fffff984 */ /* 0x000fe20000000800 */
[----:B------:R-:W-:Y:S01]  /*7150*/  @!PT LDS RZ, [RZ] ;  /* 0x00000000fffff984 */ /* 0x000fe20000000800 */
[----:B------:R-:W-:Y:S01]  /*7160*/  @!PT LDS RZ, [RZ] ;  /* 0x00000000fffff984 */ /* 0x000fe20000000800 */
[----:B------:R2:W-:Y:S01]  /*7170*/  @!P5 LDGSTS.E.BYPASS.LTC128B.128 [R171+0x1000], desc[UR4][R148.64] ;  /* 0x0100000094abdfae */ /* 0x0005e2000b981a04 */
[CC--:B------:R-:W-:Y:S02]  /*7180*/  @!P4 LEA R8, P3, R142.reuse, R148.reuse, 0x6 ;  /* 0x000000948e08c211 */ /* 0x0c0fe400078630ff */
[-C--:B------:R-:W-:Y:S01]  /*7190*/  @!P4 IADD3 R6, P2, P1, R5, R148.reuse, R5 ;  /* 0x000000940506c210 */ /* 0x080fe2000795e005 */
[----:B------:R2:W-:Y:S01]  /*71a0*/  @P5 STS.128 [R171+0x1000], RZ ;  /* 0x001000ffab005388 */ /* 0x0005e20000000c00 */
[-CC-:B------:R-:W-:Y:S02]  /*71b0*/  @!P4 LEA.HI.X R9, R142, R149.reuse, R143.reuse, 0x6, P3 ;  /* 0x000000958e09c211 */ /* 0x180fe400018f348f */
[----:B------:R-:W-:Y:S01]  /*71c0*/  @!P4 IADD3.X R7, PT, PT, R4, R149, R4, P2, P1 ;  /* 0x000000950407c210 */ /* 0x000fe200017e2404 */
[----:B------:R2:W-:Y:S01]  /*71d0*/  @P4 STS.128 [R171+0x1800], RZ ;  /* 0x001800ffab004388 */ /* 0x0005e20000000c00 */
[C---:B------:R-:W-:Y:S03]  /*71e0*/  @!P4 LEA R5, P1, R142.reuse, R148, 0x6 ;  /* 0x000000948e05c211 */ /* 0x040fe600078230ff */
[----:B------:R-:W-:Y:S01]  /*71f0*/  @!PT LDS RZ, [RZ] ;  /* 0x00000000fffff984 */ /* 0x000fe20000000800 */
[----:B------:R-:W-:Y:S01]  /*7200*/  @!PT LDS RZ, [RZ] ;  /* 0x00000000fffff984 */ /* 0x000fe20000000800 */
[----:B------:R-:W-:Y:S01]  /*7210*/  @!PT LDS RZ, [RZ] ;  /* 0x00000000fffff984 */ /* 0x000fe20000000800 */
[----:B------:R2:W-:Y:S01]  /*7220*/  @!P4 LDGSTS.E.BYPASS.LTC128B.128 [R171+0x1800], desc[UR4][R8.64] ;  /* 0x0180000008abcfae */ /* 0x0005e2000b981a04 */
[C---:B------:R-:W-:Y:S02]  /*7230*/  @!P4 LEA R4, P2, R142.reuse, R5, 0x7 ;  /* 0x000000058e04c211 */ /* 0x040fe400078438ff */
[C-C-:B------:R-:W-:Y:S01]  /*7240*/  @!P4 LEA.HI.X R0, R142.reuse, R149, R143.reuse, 0x6, P1 ;  /* 0x000000958e00c211 */ /* 0x140fe200008f348f */
[----:B------:R2:W-:Y:S03]  /*7250*/  @P4 STS.128 [R171+0x2000], RZ ;  /* 0x002000ffab004388 */ /* 0x0005e60000000c00 */
[----:B------:R-:W-:Y:S01]  /*7260*/  @!P4 LEA.HI.X R5, R142, R0, R143, 0x7, P2 ;  /* 0x000000008e05c211 */ /* 0x000fe200010f3c8f */
        /* <DEDUP_REMOVED lines=10> */
.L_x_6729:
[----:B------:R-:W-:Y:S05]  /*7310*/  BSYNC.RECONVERGENT B1 ;  /* 0x0000000000017941 */ /* 0x000fea0003800200 */
.L_x_6728:
[----:B------:R-:W3:Y:S01]  /*7320*/  LD.E R21, desc[UR4][R2.64+0xdc] ;  /* 0x0000dc0402157980 */ /* 0x000ee2000c101900 */
[----:B------:R-:W-:Y:S02]  /*7330*/  SHF.R.U32.HI R40, RZ, 0x1, R90 ;  /* 0x00000001ff287819 */ /* 0x000fe4000001165a */
        /* <DEDUP_REMOVED lines=34> */
[----:B------:R-:W2:Y:S01]  /*7560*/  SHFL.BFLY PT, R4, R11, 0x2, 0x1f ;  /* 0x0c401f000b047f89 */ /* 0x000ea200000e0000 */
[----:B-1----:R-:W-:Y:S02]  /*7570*/  FMNMX.FTZ R5, R7, R0, !PT ;  /* 0x0000000007057209 */ /* 0x002fe40007810000 */
[----:B--2---:R-:W-:Y:S05]  /*7580*/  FMNMX.FTZ R9, R11, R4, !PT ;  /* 0x000000040b097209 */ /* 0x004fea0007810000 */
[----:B------:R-:W1:Y:S08]  /*7590*/  SHFL.BFLY PT, R0, R5, 0x1, 0x1f ;  /* 0x0c201f0005007f89 */ /* 0x000e7000000e0000 */
[----:B------:R-:W2:Y:S01]  /*75a0*/  SHFL.BFLY PT, R20, R9, 0x1, 0x1f ;  /* 0x0c201f0009147f89 */ /* 0x000ea200000e0000 */
[----:B-1----:R-:W-:Y:S02]  /*75b0*/  FMNMX.FTZ R0, R5, R0, !PT ;  /* 0x0000000005007209 */ /* 0x002fe40007810000 */
[----:B------:R-:W-:Y:S02]  /*75c0*/  LOP3.LUT R5, R40, 0x8, RZ, 0xc0, !PT ;  /* 0x0000000828057812 */ /* 0x000fe400078ec0ff */
[----:B--2---:R-:W-:Y:S01]  /*75d0*/  FMNMX.FTZ R20, R9, R20, !PT ;  /* 0x0000001409147209 */ /* 0x004fe20007810000 */
[----:B------:R-:W-:Y:S01]  /*75e0*/  FADD.FTZ R4, -R0, R91 ;  /* 0x0000005b00047221 */ /* 0x000fe20000010100 */
[----:B------:R-:W-:Y:S02]  /*75f0*/  MOV R91, R0 ;  /* 0x00000000005b7202 */ /* 0x000fe40000000f00 */
[C---:B------:R-:W-:Y:S01]  /*7600*/  FSETP.NEU.FTZ.AND P1, PT, R20.reuse, -INF , PT ;  /* 0xff8000001400780b */ /* 0x040fe20003f3d000 */
[C---:B---3--:R-:W-:Y:S01]  /*7610*/  FMUL.FTZ R22, R21.reuse, R4 ;  /* 0x0000000415167220 */ /* 0x048fe20000410000 */
[----:B------:R-:W-:Y:S01]  /*7620*/  FADD.FTZ R4, -R20, R89 ;  /* 0x0000005914047221 */ /* 0x000fe20000010100 */
[C---:B------:R-:W-:Y:S01]  /*7630*/  FMUL.FTZ R44, R21.reuse, R0 ;  /* 0x00000000152c7220 */ /* 0x040fe20000410000 */
[CC--:B------:R-:W-:Y:S01]  /*7640*/  FMUL.FTZ R46, R21.reuse, R20.reuse ;  /* 0x00000014152e7220 */ /* 0x0c0fe20000410000 */
[----:B------:R-:W-:Y:S01]  /*7650*/  MOV R89, R20 ;  /* 0x0000001400597202 */ /* 0x000fe20000000f00 */
[----:B------:R-:W-:Y:S01]  /*7660*/  FMUL.FTZ R23, R21, R4 ;  /* 0x0000000415177220 */ /* 0x000fe20000410000 */
[----:B------:R-:W1:Y:S01]  /*7670*/  MUFU.EX2 R22, R22 ;  /* 0x0000001600167308 */ /* 0x000e620000000800 */
[----:B------:R-:W-:Y:S02]  /*7680*/  LOP3.LUT R4, R5, 0xc0, R140, 0xf8, !PT ;  /* 0x000000c005047812 */ /* 0x000fe400078ef88c */
[----:B------:R-:W-:Y:S02]  /*7690*/  LOP3.LUT R140, R140, 0x120, RZ, 0xc0, !PT ;  /* 0x000001208c8c7812 */ /* 0x000fe400078ec0ff */
[----:B------:R-:W-:Y:S02]  /*76a0*/  FSEL R46, R46, RZ, P1 ;  /* 0x000000ff2e2e7208 */ /* 0x000fe40000800000 */
[----:B------:R-:W-:Y:S03]  /*76b0*/  LOP3.LUT R139, R140, R4, R139, 0xf6, !PT ;  /* 0x000000048c8b7212 */ /* 0x000fe600078ef68b */
[----:B------:R-:W2:Y:S01]  /*76c0*/  MUFU.EX2 R23, R23 ;  /* 0x0000001700177308 */ /* 0x000ea20000000800 */
[----:B------:R-:W-:Y:S01]  /*76d0*/  FSETP.NEU.FTZ.AND P1, PT, R0, -INF , PT ;  /* 0xff8000000000780b */ /* 0x000fe20003f3d000 */
[-CC-:B------:R-:W-:Y:S01]  /*76e0*/  FFMA.FTZ R104, R178, R21.reuse, -R46.reuse ;  /* 0x00000015b2687223 */ /* 0x180fe2000001082e */
[----:B------:R-:W-:Y:S01]  /*76f0*/  LEA R42, R139, R138, 0x1 ;  /* 0x0000008a8b2a7211 */ /* 0x000fe200078e08ff */
[-CC-:B------:R-:W-:Y:S01]  /*7700*/  FFMA.FTZ R103, R215, R21.reuse, -R46.reuse ;  /* 0x00000015d7677223 */ /* 0x180fe2000001082e */
[----:B------:R-:W-:Y:S01]  /*7710*/  FSEL R44, R44, RZ, P1 ;  /* 0x000000ff2c2c7208 */ /* 0x000fe20000800000 */
[----:B------:R-:W-:Y:S01]  /*7720*/  FFMA.FTZ R102, R227, R21, -R46 ;  /* 0x00000015e3667223 */ /* 0x000fe2000001082e */
[----:B------:R-:W-:Y:S03]  /*7730*/  IADD3 R4, PT, PT, R42, 0x3000, RZ ;  /* 0x000030002a047810 */ /* 0x000fe60007ffe0ff */
[----:B------:R-:W-:Y:S01]  /*7740*/  MUFU.EX2 R104, R104 ;  /* 0x0000006800687308 */ /* 0x000fe20000000800 */
[----:B------:R-:W3:Y:S01]  /*7750*/  LDSM.16.MT88.4 R12, [R42+0x3000] ;  /* 0x003000002a0c783b */ /* 0x000ee20000004200 */
[C---:B-1----:R-:W-:Y:S01]  /*7760*/  FMUL.FTZ R10, R22.reuse, R78 ;  /* 0x0000004e160a7220 */ /* 0x042fe20000410000 */
[----:B------:R-:W-:Y:S01]  /*7770*/  FMUL.FTZ R11, R22, R79 ;  /* 0x0000004f160b7220 */ /* 0x000fe20000410000 */
[----:B------:R-:W-:Y:S01]  /*7780*/  IADD3 R41, PT, PT, R42, 0x3020, RZ ;  /* 0x000030202a297810 */ /* 0x000fe20007ffe0ff */
[----:B------:R-:W-:Y:S01]  /*7790*/  FMUL.FTZ R18, R22, R70 ;  /* 0x0000004616127220 */ /* 0x000fe20000410000 */
[----:B------:R-:W-:Y:S01]  /*77a0*/  @P0 IADD3 R41, PT, PT, R4, -0x20, RZ ;  /* 0xffffffe004290810 */ /* 0x000fe20007ffe0ff */
[C---:B------:R-:W-:Y:S03]  /*77b0*/  FMUL.FTZ R19, R22.reuse, R71 ;  /* 0x0000004716137220 */ /* 0x040fe60000410000 */
[----:B------:R-:W1:Y:S01]  /*77c0*/  MUFU.EX2 R103, R103 ;  /* 0x0000006700677308 */ /* 0x000e620000000800 */
[----:B------:R-:W-:Y:S01]  /*77d0*/  LDSM.16.MT88.4 R32, [R42+0x3400] ;  /* 0x003400002a20783b */ /* 0x000fe20000004200 */
[C---:B--2---:R-:W-:Y:S01]  /*77e0*/  FMUL.FTZ R8, R23.reuse, R76 ;  /* 0x0000004c17087220 */ /* 0x044fe20000410000 */
[C---:B------:R-:W-:Y:S01]  /*77f0*/  FMUL.FTZ R9, R23.reuse, R77 ;  /* 0x0000004d17097220 */ /* 0x040fe20000410000 */
[C---:B------:R-:W-:Y:S01]  /*7800*/  FMUL.FTZ R16, R23.reuse, R68 ;  /* 0x0000004417107220 */ /* 0x040fe20000410000 */
[C---:B------:R-:W-:Y:S01]  /*7810*/  FMUL.FTZ R17, R23.reuse, R69 ;  /* 0x0000004517117220 */ /* 0x040fe20000410000 */
[C---:B------:R-:W-:Y:S01]  /*7820*/  FMUL.FTZ R6, R22.reuse, R82 ;  /* 0x0000005216067220 */ /* 0x040fe20000410000 */
[----:B------:R-:W-:Y:S03]  /*7830*/  FMUL.FTZ R7, R22, R83 ;  /* 0x0000005316077220 */ /* 0x000fe60000410000 */
[----:B------:R-:W-:Y:S01]  /*7840*/  MUFU.EX2 R102, R102 ;  /* 0x0000006600667308 */ /* 0x000fe20000000800 */
[----:B------:R-:W2:Y:S01]  /*7850*/  LDSM.16.MT88.4 R28, [R41] ;  /* 0x00000000291c783b */ /* 0x000ea20000004200 */
[C---:B------:R-:W-:Y:S01]  /*7860*/  FMUL.FTZ R4, R23.reuse, R80 ;  /* 0x0000005017047220 */ /* 0x040fe20000410000 */
[----:B------:R-:W-:Y:S01]  /*7870*/  FMUL.FTZ R5, R23, R81 ;  /* 0x0000005117057220 */ /* 0x000fe20000410000 */
[-CC-:B------:R-:W-:Y:S01]  /*7880*/  FFMA.FTZ R93, R231, R21.reuse, -R44.reuse ;  /* 0x00000015e75d7223 */ /* 0x180fe2000001082c */
[-CC-:B------:R-:W-:Y:S01]  /*7890*/  FFMA.FTZ R92, R243, R21.reuse, -R44.reuse ;  /* 0x00000015f35c7223 */ /* 0x180fe2000001082c */
[-CC-:B------:R-:W-:Y:S01]  /*78a0*/  FFMA.FTZ R65, R241, R21.reuse, -R44.reuse ;  /* 0x00000015f1417223 */ /* 0x180fe2000001082c */
[-CC-:B------:R-:W-:Y:S01]  /*78b0*/  FFMA.FTZ R66, R182, R21.reuse, -R44.reuse ;  /* 0x00000015b6427223 */ /* 0x180fe2000001082c */
[-CC-:B------:R-:W-:Y:S01]  /*78c0*/  FFMA.FTZ R59, R180, R21.reuse, -R44.reuse ;  /* 0x00000015b43b7223 */ /* 0x180fe2000001082c */
[----:B------:R-:W4:Y:S01]  /*78d0*/  LDSM.16.MT88.4 R36, [R41+0x400] ;  /* 0x000400002924783b */ /* 0x000f220000004200 */
[----:B------:R-:W-:Y:S01]  /*78e0*/  MUFU.EX2 R93, R93 ;  /* 0x0000005d005d7308 */ /* 0x000fe20000000800 */
[----:B-1----:R-:W-:Y:S01]  /*78f0*/  F2FP.BF16.F32.PACK_AB R24, R103, R104 ;  /* 0x000000686718723e */ /* 0x002fe200000010ff */
        /* <DEDUP_REMOVED lines=9> */
[-C--:B------:R-:W-:Y:S01]  /*7990*/  FFMA.FTZ R95, R235, R21.reuse, -R46 ;  /* 0x00000015eb5f7223 */ /* 0x080fe2000001082e */
        /* <DEDUP_REMOVED lines=11> */
[-C--:B------:R-:W-:Y:S03]  /*7a50*/  FFMA.FTZ R52, R188, R21.reuse, -R44 ;  /* 0x00000015bc347223 */ /* 0x080fe6000001082c */
[----:B------:R-:W1:Y:S01]  /*7a60*/  MUFU.EX2 R101, R101 ;  /* 0x0000006500657308 */ /* 0x000e620000000800 */
[-CC-:B------:R-:W-:Y:S01]  /*7a70*/  FFMA.FTZ R48, R206, R21.reuse, -R46.reuse ;  /* 0x00000015ce307223 */ /* 0x180fe2000001082e */
[-C--:B------:R-:W-:Y:S01]  /*7a80*/  FFMA.FTZ R43, R204, R21.reuse, -R46 ;  /* 0x00000015cc2b7223 */ /* 0x080fe2000001082e */
[-CC-:B------:R-:W-:Y:S01]  /*7a90*/  FFMA.FTZ R51, R192, R21.reuse, -R44.reuse ;  /* 0x00000015c0337223 */ /* 0x180fe2000001082c */
[-C--:B------:R-:W-:Y:S01]  /*7aa0*/  FFMA.FTZ R60, R249, R21.reuse, -R44 ;  /* 0x00000015f93c7223 */ /* 0x080fe2000001082c */
[-CC-:B------:R-:W-:Y:S01]  /*7ab0*/  FFMA.FTZ R47, R251, R21.reuse, -R46.reuse ;  /* 0x00000015fb2f7223 */ /* 0x180fe2000001082e */
[-C--:B------:R-:W-:Y:S01]  /*7ac0*/  FFMA.FTZ R54, R239, R21.reuse, -R46 ;  /* 0x00000015ef367223 */ /* 0x080fe2000001082e */
[-CC-:B------:R-:W-:Y:S03]  /*7ad0*/  FFMA.FTZ R61, R229, R21.reuse, -R44.reuse ;  /* 0x00000015e53d7223 */ /* 0x180fe6000001082c */
[----:B------:R-:W5:Y:S01]  /*7ae0*/  MUFU.EX2 R99, R99 ;  /* 0x0000006300637308 */ /* 0x000f620000000800 */
[-C--:B------:R-:W-:Y:S01]  /*7af0*/  FFMA.FTZ R64, R219, R21.reuse, -R44 ;  /* 0x00000015db407223 */ /* 0x080fe2000001082c */
[-CC-:B------:R-:W-:Y:S01]  /*7b00*/  FFMA.FTZ R63, R217, R21.reuse, -R46.reuse ;  /* 0x00000015d93f7223 */ /* 0x180fe2000001082e */
[-C--:B------:R-:W-:Y:S01]  /*7b10*/  FFMA.FTZ R68, R211, R21.reuse, -R46 ;  /* 0x00000015d3447223 */ /* 0x080fe2000001082e */
[-CC-:B------:R-:W-:Y:S01]  /*7b20*/  FFMA.FTZ R70, R209, R21.reuse, -R44.reuse ;  /* 0x00000015d1467223 */ /* 0x180fe2000001082c */
[-C--:B------:R-:W-:Y:S01]  /*7b30*/  FFMA.FTZ R69, R207, R21.reuse, -R44 ;  /* 0x00000015cf457223 */ /* 0x080fe2000001082c */
[-C--:B------:R-:W-:Y:S01]  /*7b40*/  FFMA.FTZ R71, R201, R21.reuse, -R46 ;  /* 0x00000015c9477223 */ /* 0x080fe2000001082e */
[--C-:B------:R-:W-:Y:S03]  /*7b50*/  FFMA.FTZ R80, R197, R21, -R44.reuse ;  /* 0x00000015c5507223 */ /* 0x100fe6000001082c */
[----:B------:R-:W-:Y:S01]  /*7b60*/  MUFU.EX2 R100, R100 ;  /* 0x0000006400647308 */ /* 0x000fe20000000800 */
[----:B-1----:R-:W-:Y:S01]  /*7b70*/  F2FP.BF16.F32.PACK_AB R25, R101, R105 ;  /* 0x000000696519723e */ /* 0x002fe200000010ff */
[-CC-:B------:R-:W-:Y:S01]  /*7b80*/  FFMA.FTZ R81, R191, R21.reuse, -R44.reuse ;  /* 0x00000015bf517223 */ /* 0x180fe2000001082c */
[----:B------:R-:W-:Y:S01]  /*7b90*/  FFMA.FTZ R82, R193, R21, -R44 ;  /* 0x00000015c1527223 */ /* 0x000fe2000001082c */
[----:B------:R-:W-:Y:S01]  /*7ba0*/  FFMA.FTZ R105, R22, R163, R105 ;  /* 0x000000a316697223 */ /* 0x000fe20000010069 */
[----:B------:R-:W-:Y:S01]  /*7bb0*/  FFMA.FTZ R104, R23, R168, R104 ;  /* 0x000000a817687223 */ /* 0x000fe20000010068 */
[----:B------:R-:W-:Y:S01]  /*7bc0*/  ISETP.GT.AND P0, PT, R162, R147, PT ;  /* 0x00000093a200720c */ /* 0x000fe20003f04270 */
[-C--:B------:R-:W-:Y:S03]  /*7bd0*/  FFMA.FTZ R106, R189, R21.reuse, -R46 ;  /* 0x00000015bd6a7223 */ /* 0x080fe6000001082e */
[----:B------:R-:W1:Y:S01]  /*7be0*/  MUFU.EX2 R97, R97 ;  /* 0x0000006100617308 */ /* 0x000e620000000800 */
[----:B-----5:R-:W-:Y:S01]  /*7bf0*/  F2FP.BF16.F32.PACK_AB R26, R99, R102 ;  /* 0x00000066631a723e */ /* 0x020fe200000010ff */
[----:B------:R-:W-:Y:S01]  /*7c00*/  FADD.FTZ R105, R101, R105 ;  /* 0x0000006965697221 */ /* 0x000fe20000010000 */
[----:B------:R-:W-:Y:S01]  /*7c10*/  FADD.FTZ R103, R103, R104 ;  /* 0x0000006867677221 */ /* 0x000fe20000010000 */
[-C--:B------:R-:W-:Y:S01]  /*7c20*/  FFMA.FTZ R107, R187, R21.reuse, -R46 ;  /* 0x00000015bb6b7223 */ /* 0x080fe2000001082e */
[-CC-:B------:R-:W-:Y:S01]  /*7c30*/  FFMA.FTZ R108, R185, R21.reuse, -R44.reuse ;  /* 0x00000015b96c7223 */ /* 0x180fe2000001082c */
[-C--:B------:R-:W-:Y:S01]  /*7c40*/  FFMA.FTZ R109, R181, R21.reuse, -R44 ;  /* 0x00000015b56d7223 */ /* 0x080fe2000001082c */
[----:B------:R-:W-:Y:S03]  /*7c50*/  FADD.FTZ R102, R102, R103 ;  /* 0x0000006766667221 */ /* 0x000fe60000010000 */
[----:B------:R-:W-:Y:S01]  /*7c60*/  MUFU.EX2 R98, R98 ;  /* 0x0000006200627308 */ /* 0x000fe20000000800 */
[-C--:B------:R-:W-:Y:S01]  /*7c70*/  FFMA.FTZ R110, R183, R21.reuse, -R46 ;  /* 0x00000015b76e7223 */ /* 0x080fe2000001082e */
[-C--:B------:R-:W-:Y:S01]  /*7c80*/  FFMA.FTZ R175, R175, R21.reuse, -R44 ;  /* 0x00000015afaf7223 */ /* 0x080fe2000001082c */
[----:B------:R-:W-:Y:S01]  /*7c90*/  FADD.FTZ R99, R99, R102 ;  /* 0x0000006663637221 */ /* 0x000fe20000010000 */
[-CC-:B------:R-:W-:Y:S01]  /*7ca0*/  FFMA.FTZ R174, R174, R21.reuse, -R46.reuse ;  /* 0x00000015aeae7223 */ /* 0x180fe2000001082e */
[-CC-:B------:R-:W-:Y:S01]  /*7cb0*/  FFMA.FTZ R173, R173, R21.reuse, -R46.reuse ;  /* 0x00000015adad7223 */ /* 0x180fe2000001082e */
[-C--:B------:R-:W-:Y:S01]  /*7cc0*/  FFMA.FTZ R170, R170, R21.reuse, -R46 ;  /* 0x00000015aaaa7223 */ /* 0x080fe2000001082e */
[-CC-:B------:R-:W-:Y:S03]  /*7cd0*/  FFMA.FTZ R87, R87, R21.reuse, -R44.reuse ;  /* 0x0000001557577223 */ /* 0x180fe6000001082c */
[----:B------:R-:W5:Y:S01]  /*7ce0*/  MUFU.EX2 R95, R95 ;  /* 0x0000005f005f7308 */ /* 0x000f620000000800 */
[----:B-1----:R-:W-:Y:S01]  /*7cf0*/  F2FP.BF16.F32.PACK_AB R27, R97, R100 ;  /* 0x00000064611b723e */ /* 0x002fe200000010ff */
[----:B------:R-:W-:Y:S01]  /*7d00*/  FADD.FTZ R100, R100, R105 ;  /* 0x0000006964647221 */ /* 0x000fe20000010000 */
[-CC-:B------:R-:W-:Y:S01]  /*7d10*/  FFMA.FTZ R86, R86, R21.reuse, -R44.reuse ;  /* 0x0000001556567223 */ /* 0x180fe2000001082c */
[----:B------:R-:W-:Y:S02]  /*7d20*/  FFMA.FTZ R85, R85, R21, -R44 ;  /* 0x0000001555557223 */ /* 0x000fe4000001082c */
[----:B------:R-:W-:Y:S04]  /*7d30*/  FADD.FTZ R97, R97, R100 ;  /* 0x0000006461617221 */ /* 0x000fe80000010000 */
[----:B------:R-:W1:Y:S01]  /*7d40*/  MUFU.EX2 R96, R96 ;  /* 0x0000006000607308 */ /* 0x000e620000000800 */
[C---:B---3--:R-:W-:Y:S05]  /*7d50*/  HMMA.16816.F32.BF16 R4, R24.reuse, R12, R4 ;  /* 0x0000000c1804723c */ /* 0x048fea0000041804 */
[C---:B------:R-:W-:Y:S01]  /*7d60*/  FMUL.FTZ R12, R23.reuse, R72 ;  /* 0x00000048170c7220 */ /* 0x040fe20000410000 */
[----:B------:R-:W-:Y:S03]  /*7d70*/  FMUL.FTZ R13, R23, R73 ;  /* 0x00000049170d7220 */ /* 0x000fe60000410000 */
[----:B------:R-:W-:Y:S01]  /*7d80*/  MUFU.EX2 R94, R94 ;  /* 0x0000005e005e7308 */ /* 0x000fe20000000800 */
[C---:B------:R-:W-:Y:S03]  /*7d90*/  HMMA.16816.F32.BF16 R8, R24.reuse, R14, R8 ;  /* 0x0000000e1808723c */ /* 0x040fe60000041808 */
[C---:B------:R-:W-:Y:S01]  /*7da0*/  FMUL.FTZ R14, R22.reuse, R74 ;  /* 0x0000004a160e7220 */ /* 0x040fe20000410000 */
[----:B------:R-:W-:Y:S01]  /*7db0*/  FMUL.FTZ R15, R22, R75 ;  /* 0x0000004b160f7220 */ /* 0x000fe20000410000 */
[-C--:B------:R-:W-:Y:S01]  /*7dc0*/  FFMA.FTZ R72, R205, R21.reuse, -R46 ;  /* 0x00000015cd487223 */ /* 0x080fe2000001082e */
[-C--:B------:R-:W-:Y:S03]  /*7dd0*/  FFMA.FTZ R73, R203, R21.reuse, -R44 ;  /* 0x00000015cb497223 */ /* 0x080fe6000001082c */
[----:B------:R-:W3:Y:S01]  /*7de0*/  MUFU.EX2 R67, R67 ;  /* 0x0000004300437308 */ /* 0x000ee20000000800 */
[-CC-:B------:R-:W-:Y:S01]  /*7df0*/  FFMA.FTZ R74, R199, R21.reuse, -R46.reuse ;  /* 0x00000015c74a7223 */ /* 0x180fe2000001082e */
[-CC-:B------:R-:W-:Y:S01]  /*7e00*/  FFMA.FTZ R75, R195, R21.reuse, -R46.reuse ;  /* 0x00000015c34b7223 */ /* 0x180fe2000001082e */
[-C--:B------:R-:W-:Y:S01]  /*7e10*/  FFMA.FTZ R23, R179, R21.reuse, -R46 ;  /* 0x00000015b3177223 */ /* 0x080fe2000001082e */
[C---:B--2---:R-:W-:Y:S03]  /*7e20*/  HMMA.16816.F32.BF16 R12, R24.reuse, R28, R12 ;  /* 0x0000001c180c723c */ /* 0x044fe6000004180c */
[-C--:B------:R-:W-:Y:S03]  /*7e30*/  FFMA.FTZ R22, R177, R21.reuse, -R44 ;  /* 0x00000015b1167223 */ /* 0x080fe6000001082c */
[----:B------:R-:W2:Y:S01]  /*7e40*/  MUFU.EX2 R65, R65 ;  /* 0x0000004100417308 */ /* 0x000ea20000000800 */
[-C--:B------:R-:W-:Y:S01]  /*7e50*/  FFMA.FTZ R46, R169, R21.reuse, -R46 ;  /* 0x00000015a92e7223 */ /* 0x080fe2000001082e */
[----:B------:R-:W-:Y:S01]  /*7e60*/  FFMA.FTZ R44, R84, R21, -R44 ;  /* 0x00000015542c7223 */ /* 0x000fe2000001082c */
[----:B------:R-:W-:Y:S01]  /*7e70*/  HMMA.16816.F32.BF16 R16, R24, R30, R16 ;  /* 0x0000001e1810723c */ /* 0x000fe20000041810 */
[----:B------:R-:W4:Y:S02]  /*7e80*/  LDSM.16.MT88.4 R28, [R42+0x3800] ;  /* 0x003800002a1c783b */ /* 0x000f240000004200 */
[----:B-----5:R-:W-:Y:S04]  /*7e90*/  F2FP.BF16.F32.PACK_AB R24, R95, R98 ;  /* 0x000000625f18723e */ /* 0x020fe800000010ff */
[----:B------:R-:W-:Y:S01]  /*7ea0*/  MUFU.EX2 R62, R62 ;  /* 0x0000003e003e7308 */ /* 0x000fe20000000800 */
[----:B-1----:R-:W-:Y:S01]  /*7eb0*/  F2FP.BF16.F32.PACK_AB R25, R93, R96 ;  /* 0x000000605d19723e */ /* 0x002fe200000010ff */
[----:B------:R-:W-:Y:S01]  /*7ec0*/  FADD.FTZ R96, R96, R97 ;  /* 0x0000006160607221 */ /* 0x000fe20000010000 */
[----:B---3--:R-:W-:Y:S01]  /*7ed0*/  F2FP.BF16.F32.PACK_AB R26, R67, R94 ;  /* 0x0000005e431a723e */ /* 0x008fe200000010ff */
[----:B------:R-:W-:Y:S02]  /*7ee0*/  FADD.FTZ R98, R98, R99 ;  /* 0x0000006362627221 */ /* 0x000fe40000010000 */
[----:B------:R-:W-:Y:S04]  /*7ef0*/  FADD.FTZ R77, R93, R96 ;  /* 0x000000605d4d7221 */ /* 0x000fe80000010000 */
[----:B------:R-:W1:Y:S01]  /*7f00*/  MUFU.EX2 R55, R55 ;  /* 0x0000003700377308 */ /* 0x000e620000000800 */
[----:B--2---:R-:W-:Y:S01]  /*7f10*/  F2FP.BF16.F32.PACK_AB R27, R65, R92 ;  /* 0x0000005c411b723e */ /* 0x004fe200000010ff */
[----:B------:R-:W-:Y:S01]  /*7f20*/  FADD.FTZ R92, R92, R77 ;  /* 0x0000004d5c5c7221 */ /* 0x000fe20000010000 */
[----:B------:R-:W-:Y:S04]  /*7f30*/  FADD.FTZ R95, R95, R98 ;  /* 0x000000625f5f7221 */ /* 0x000fe80000010000 */
[----:B------:R-:W-:Y:S03]  /*7f40*/  FADD.FTZ R94, R94, R95 ;  /* 0x0000005f5e5e7221 */ /* 0x000fe60000010000 */
[----:B------:R-:W-:Y:S01]  /*7f50*/  MUFU.EX2 R66, R66 ;  /* 0x0000004200427308 */ /* 0x000fe20000000800 */
[C---:B------:R-:W-:Y:S03]  /*7f60*/  HMMA.16816.F32.BF16 R4, R24.reuse, R32, R4 ;  /* 0x000000201804723c */ /* 0x040fe60000041804 */
[----:B------:R-:W-:Y:S06]  /*7f70*/  FADD.FTZ R67, R67, R94 ;  /* 0x0000005e43437221 */ /* 0x000fec0000010000 */
        /* <DEDUP_REMOVED lines=64> */
[----:B------:R-:W-:Y:S01]  /*8380*/  FADD.FTZ R76, R59, R76 ;  /* 0x0000004c3b4c7221 */ /* 0x000fe20000010000 */
[----:B--2---:R-:W-:Y:S01]  /*8390*/  F2FP.BF16.F32.PACK_AB R24, R72, R71 ;  /* 0x000000474818723e */ /* 0x004fe200000010ff */
[----:B------:R-:W-:Y:S03]  /*83a0*/  FADD.FTZ R66, R62, R67 ;  /* 0x000000433e427221 */ /* 0x000fe60000010000 */
[----:B------:R-:W-:Y:S01]  /*83b0*/  MUFU.EX2 R81, R81 ;  /* 0x0000005100517308 */ /* 0x000fe20000000800 */
[----:B-1----:R-:W-:Y:S01]  /*83c0*/  F2FP.BF16.F32.PACK_AB R25, R80, R73 ;  /* 0x000000495019723e */ /* 0x002fe200000010ff */
        /* <DEDUP_REMOVED lines=16> */
[----:B------:R-:W-:Y:S01]  /*84d0*/  FADD.FTZ R54, R54, R47 ;  /* 0x0000002f36367221 */ /* 0x000fe20000010000 */
[----:B------:R-:W-:Y:S04]  /*84e0*/  LDSM.16.MT88.4 R76, [R42+0x4c00] ;  /* 0x004c00002a4c783b */ /* 0x000fe80000004200 */
[----:B------:R-:W1:Y:S01]  /*84f0*/  MUFU.EX2 R109, R109 ;  /* 0x0000006d006d7308 */ /* 0x000e620000000800 */
[----:B------:R-:W-:Y:S01]  /*8500*/  FADD.FTZ R58, R58, R29 ;  /* 0x0000001d3a3a7221 */ /* 0x000fe20000010000 */
[C---:B------:R-:W-:Y:S03]  /*8510*/  HMMA.16816.F32.BF16 R8, R24.reuse, R30, R8 ;  /* 0x0000001e1808723c */ /* 0x040fe60000041808 */
[----:B------:R-:W-:Y:S01]  /*8520*/  FADD.FTZ R57, R57, R58 ;  /* 0x0000003a39397221 */ /* 0x000fe20000010000 */
[----:B------:R-:W3:Y:S01]  /*8530*/  LDSM.16.MT88.4 R28, [R41+0x1800] ;  /* 0x00180000291c783b */ /* 0x000ee20000004200 */
[----:B------:R-:W-:Y:S03]  /*8540*/  FADD.FTZ R63, R63, R54 ;  /* 0x000000363f3f7221 */ /* 0x000fe60000010000 */
[----:B------:R-:W-:Y:S01]  /*8550*/  MUFU.EX2 R110, R110 ;  /* 0x0000006e006e7308 */ /* 0x000fe20000000800 */
[----:B------:R-:W-:Y:S01]  /*8560*/  FADD.FTZ R52, R52, R57 ;  /* 0x0000003934347221 */ /* 0x000fe20000010000 */
[C---:B----4-:R-:W-:Y:S03]  /*8570*/  HMMA.16816.F32.BF16 R12, R24.reuse, R32, R12 ;  /* 0x00000020180c723c */ /* 0x050fe6000004180c */
[----:B------:R-:W-:Y:S01]  /*8580*/  FADD.FTZ R51, R51, R52 ;  /* 0x0000003433337221 */ /* 0x000fe20000010000 */
[----:B------:R-:W-:Y:S04]  /*8590*/  FADD.FTZ R68, R68, R63 ;  /* 0x0000003f44447221 */ /* 0x000fe80000010000 */
        /* <DEDUP_REMOVED lines=17> */
[----:B-1----:R-:W-:Y:S07]  /*86b0*/  F2FP.BF16.F32.PACK_AB R27, R93, R22 ;  /* 0x000000165d1b723e */ /* 0x002fee00000010ff */
[C---:B------:R-:W-:Y:S02]  /*86c0*/  HMMA.16816.F32.BF16 R4, R24.reuse, R36, R4 ;  /* 0x000000241804723c */ /* 0x040fe40000041804 */
[----:B------:R-:W-:Y:S06]  /*86d0*/  MUFU.EX2 R53, R87 ;  /* 0x0000005700357308 */ /* 0x000fec0000000800 */
[C---:B------:R-:W-:Y:S04]  /*86e0*/  HMMA.16816.F32.BF16 R8, R24.reuse, R38, R8 ;  /* 0x000000261808723c */ /* 0x040fe80000041808 */
[----:B------:R-:W1:Y:S04]  /*86f0*/  MUFU.EX2 R50, R86 ;  /* 0x0000005600327308 */ /* 0x000e680000000800 */
[C---:B---3--:R-:W-:Y:S06]  /*8700*/  HMMA.16816.F32.BF16 R12, R24.reuse, R28, R12 ;  /* 0x0000001c180c723c */ /* 0x048fec000004180c */
[----:B------:R-:W-:Y:S01]  /*8710*/  MUFU.EX2 R45, R170 ;  /* 0x000000aa002d7308 */ /* 0x000fe20000000800 */
[----:B------:R-:W-:Y:S01]  /*8720*/  FADD.FTZ R29, R71, R68 ;  /* 0x00000044471d7221 */ /* 0x000fe20000010000 */
[----:B--2---:R-:W-:Y:S03]  /*8730*/  F2FP.BF16.F32.PACK_AB R68, R62, R65 ;  /* 0x000000413e44723e */ /* 0x004fe600000010ff */
        /* <DEDUP_REMOVED lines=14> */
[----:B------:R-:W-:Y:S04]  /*8820*/  FADD.FTZ R107, R107, R106 ;  /* 0x0000006a6b6b7221 */ /* 0x000fe80000010000 */
[----:B------:R-:W-:Y:S04]  /*8830*/  FADD.FTZ R110, R110, R107 ;  /* 0x0000006b6e6e7221 */ /* 0x000fe80000010000 */
        /* <DEDUP_REMOVED lines=11> */
[C---:B-----5:R-:W-:Y:S03]  /*88f0*/  HMMA.16816.F32.BF16 R72, R68.reuse, R32, R12 ;  /* 0x000000204448723c */ /* 0x060fe6000004180c */
[----:B------:R-:W-:Y:S04]  /*8900*/  FADD.FTZ R5, R50, R5 ;  /* 0x0000000532057221 */ /* 0x000fe80000010000 */
[----:B------:R-:W-:Y:S01]  /*8910*/  FADD.FTZ R36, R36, R5 ;  /* 0x0000000524247221 */ /* 0x000fe20000010000 */
[----:B------:R-:W-:Y:S03]  /*8920*/  HMMA.16816.F32.BF16 R68, R68, R34, R16 ;  /* 0x000000224444723c */ /* 0x000fe60000041810 */
[----:B------:R-:W-:Y:S05]  /*8930*/  FADD.FTZ R163, R163, R36 ;  /* 0x00000024a3a37221 */ /* 0x000fea0000010000 */
[----:B------:R-:W-:Y:S01]  /*8940*/  @!UPT UIADD3 URZ, UPT, UPT, URZ, URZ, URZ ;  /* 0x000000fffffff290 */ /* 0x000fe2000fffe0ff */
[----:B------:R-:W-:Y:S11]  /*8950*/  @P0 BRA `(.L_x_6732) ;  /* 0xffffffcc00b80947 */ /* 0x000ff6000383ffff */
.L_x_6725:
        /* <DEDUP_REMOVED lines=10> */
.L_x_6740:
[----:B----4-:R-:W-:Y:S01]  /*8a00*/  FADD.FTZ R4, R10, R11 ;  /* 0x0000000b0a047221 */ /* 0x010fe20000010000 */
[----:B---3--:R-:W-:Y:S01]  /*8a10*/  SHF.L.U32 R10, R90, 0x1, RZ ;  /* 0x000000015a0a7819 */ /* 0x008fe200000006ff */
        /* <DEDUP_REMOVED lines=42> */
[----:B------:R-:W3:Y:S04]  /*8cc0*/  LD.E.64 R8, desc[UR4][R2.64+0xb0] ;  /* 0x0000b00402087980 */ /* 0x000ee8000c101b00 */
[----:B------:R-:W4:Y:S01]  /*8cd0*/  LD.E R12, desc[UR4][R2.64+0x60] ;  /* 0x00006004020c7980 */ /* 0x000f22000c101900 */
[----:B------:R-:W1:Y:S01]  /*8ce0*/  @P1 MUFU.LG2 R6, R6 ;  /* 0x0000000600061308 */ /* 0x000e620000000c00 */
[----:B------:R-:W-:-:S02]  /*8cf0*/  MOV R23, 0xff800000 ;  /* 0xff80000000177802 */ /* 0x000fc40000000f00 */
[----:B------:R3:W5:Y:S01]  /*8d00*/  LD.E.64 R28, desc[UR4][R2.64+0x78] ;  /* 0x00007804021c7980 */ /* 0x000762000c101b00 */
[----:B------:R-:W-:Y:S02]  /*8d10*/  LOP3.LUT R11, R88, 0xd8, RZ, 0xc0, !PT ;  /* 0x000000d8580b7812 */ /* 0x000fe400078ec0ff */
[----:B------:R-:W-:Y:S01]  /*8d20*/  LOP3.LUT R14, R40, 0x30, RZ, 0xc0, !PT ;  /* 0x00000030280e7812 */ /* 0x000fe200078ec0ff */
[----:B------:R3:W5:Y:S01]  /*8d30*/  LD.E.64 R26, desc[UR4][R2.64+0xa8] ;  /* 0x0000a804021a7980 */ /* 0x000762000c101b00 */
[----:B------:R-:W2:Y:S01]  /*8d40*/  @P0 MUFU.LG2 R4, R4 ;  /* 0x0000000400040308 */ /* 0x000ea20000000c00 */
[----:B------:R-:W-:Y:S02]  /*8d50*/  LOP3.LUT R11, R11, 0x18, R40, 0x78, !PT ;  /* 0x000000180b0b7812 */ /* 0x000fe400078e7828 */
[----:B------:R-:W-:Y:S02]  /*8d60*/  SHF.L.U32 R24, R153, 0x6, RZ ;  /* 0x0000000699187819 */ /* 0x000fe400000006ff */
[----:B------:R-:W-:-:S02]  /*8d70*/  LOP3.LUT R11, R11, 0xf24, R88, 0xf8, !PT ;  /* 0x00000f240b0b7812 */ /* 0x000fc400078ef858 */
[----:B------:R-:W-:Y:S01]  /*8d80*/  SHF.R.U32.HI R21, RZ, 0x2, R90 ;  /* 0x00000002ff157819 */ /* 0x000fe2000001165a */
[----:B-1----:R-:W-:Y:S01]  /*8d90*/  @P1 FMUL.FTZ R6, R6, 0.69314718246459960938 ;  /* 0x3f31721806061820 */ /* 0x002fe20000410000 */
[----:B------:R-:W-:Y:S02]  /*8da0*/  LEA R138, R11, R138, 0x2 ;  /* 0x0000008a0b8a7211 */ /* 0x000fe400078e10ff */
[----:B------:R-:W-:Y:S01]  /*8db0*/  MOV R22, 0xff800000 ;  /* 0xff80000000167802 */ /* 0x000fe20000000f00 */
[C---:B-----5:R-:W-:Y:S01]  /*8dc0*/  @P1 FFMA.FTZ R23, R5.reuse, R20, R6 ;  /* 0x0000001405171223 */ /* 0x060fe20000010006 */
[----:B------:R-:W-:Y:S01]  /*8dd0*/  LOP3.LUT R21, R14, 0x7, R21, 0xf8, !PT ;  /* 0x000000070e157812 */ /* 0x000fe200078ef815 */
[----:B------:R1:W5:Y:S01]  /*8de0*/  LD.E R20, desc[UR4][R2.64+0xcc] ;  /* 0x0000cc0402147980 */ /* 0x000362000c101900 */
[----:B--2---:R-:W-:Y:S01]  /*8df0*/  @P0 FMUL.FTZ R7, R4, 0.69314718246459960938 ;  /* 0x3f31721804070820 */ /* 0x004fe20000410000 */
[----:B------:R-:W-:Y:S03]  /*8e00*/  BAR.SYNC.DEFER_BLOCKING 0x0 ;  /* 0x0000000000007b1d */ /* 0x000fe60000010000 */
[----:B------:R-:W-:Y:S01]  /*8e10*/  @P0 FFMA.FTZ R22, R5, R0, R7 ;  /* 0x0000000005160223 */ /* 0x000fe20000010007 */
[----:B------:R-:W-:-:S02]  /*8e20*/  LOP3.LUT P0, RZ, R90, 0x3, RZ, 0xc0, !PT ;  /* 0x000000035aff7812 */ /* 0x000fc4000780c0ff */
[----:B------:R1:W2:Y:S04]  /*8e30*/  LDS.128 R16, [R138] ;  /* 0x000000008a107984 */ /* 0x0002a80000000c00 */
[----:B------:R1:W1:Y:S01]  /*8e40*/  LDS.128 R4, [R138+0x1800] ;  /* 0x001800008a047984 */ /* 0x0002620000000c00 */
[----:B------:R-:W-:Y:S01]  /*8e50*/  BSSY.RECONVERGENT B0, `(.L_x_6734) ;  /* 0x0000010000007945 */ /* 0x000fe20003800200 */
[----:B---3--:R-:W-:-:S04]  /*8e60*/  IMAD R8, R8, UR8, R159 ;  /* 0x0000000808087c24 */ /* 0x008fc8000f8e029f */
[----:B----4-:R-:W-:Y:S02]  /*8e70*/  IMAD R8, R8, R12, R157 ;  /* 0x0000000c08087224 */ /* 0x010fe400078e029d */
[----:B------:R3:W4:Y:S02]  /*8e80*/  LDS.128 R12, [R138+0x800] ;  /* 0x000800008a0c7984 */ /* 0x0007240000000c00 */
[----:B------:R-:W-:Y:S02]  /*8e90*/  IMAD R24, R9, R8, R24 ;  /* 0x0000000809187224 */ /* 0x000fe400078e0218 */
        /* <DEDUP_REMOVED lines=11> */
.L_x_6735:
[----:B------:R-:W-:Y:S05]  /*8f50*/  BSYNC.RECONVERGENT B0 ;  /* 0x0000000000007941 */ /* 0x000fea0003800200 */
.L_x_6734:
[----:B-1----:R-:W3:Y:S01]  /*8f60*/  LD.E R2, desc[UR4][R2.64+0xc0] ;  /* 0x0000c00402027980 */ /* 0x002ee2000c101900 */
[----:B------:R-:W-:Y:S01]  /*8f70*/  LOP3.LUT R21, R88, 0x1c, RZ, 0xc0, !PT ;  /* 0x0000001c58157812 */ /* 0x000fe200078ec0ff */
[----:B-----5:R-:W-:Y:S01]  /*8f80*/  IMAD R20, R24, R20, RZ ;  /* 0x0000001418147224 */ /* 0x020fe200078e02ff */
[----:B--2---:R-:W-:Y:S01]  /*8f90*/  SHF.R.U32.HI R23, RZ, 0x3, R90 ;  /* 0x00000003ff177819 */ /* 0x004fe2000001165a */
[----:B------:R-:W-:Y:S01]  /*8fa0*/  IMAD.MOV.U32 R153, RZ, RZ, 0x0 ;  /* 0x00000000ff997424 */ /* 0x000fe200078e00ff */
[----:B------:R-:W-:-:S03]  /*8fb0*/  LOP3.LUT R25, R21, 0xfe0, R88, 0xf8, !PT ;  /* 0x00000fe015197812 */ /* 0x000fc600078ef858 */
[----:B------:R-:W-:Y:S01]  /*8fc0*/  VIADD R27, R23, 0x10 ;  /* 0x00000010171b7836 */ /* 0x000fe20000000000 */
[----:B------:R-:W-:-:S04]  /*8fd0*/  IADD3 R25, P0, PT, R20, R25, RZ ;  /* 0x0000001914197210 */ /* 0x000fc80007f1e0ff */
[----:B------:R-:W-:Y:S02]  /*8fe0*/  LEA.HI.X.SX32 R20, R20, RZ, 0x1, P0 ;  /* 0x000000ff14147211 */ /* 0x000fe400000f0eff */
[----:B---3--:R-:W-:Y:S01]  /*8ff0*/  ISETP.GE.AND P4, PT, R21, R2, PT ;  /* 0x000000021500720c */ /* 0x008fe20003f86270 */
        /* <DEDUP_REMOVED lines=8> */
[----:B------:R-:W-:Y:S04]  /*9080*/  @!P3 ST.E.128 desc[UR4][R2.64], R16 ;  /* 0x000000100200b985 */ /* 0x000fe8000c101d04 */
[----:B----4-:R-:W-:Y:S04]  /*9090*/  @!P2 ST.E.128 desc[UR4][R2.64+0x800], R12 ;  /* 0x0008000c0200a985 */ /* 0x010fe8000c101d04 */
[----:B------:R1:W-:Y:S02]  /*90a0*/  @!P1 ST.E.128 desc[UR4][R2.64+0x1000], R8 ;  /* 0x0010000802009985 */ /* 0x0003e4000c101d04 */
[----:B-1----:R-:W-:Y:S05]  /*90b0*/  @P4 RET.REL.NODEC R152 `(_ZN5flash24flash_fwd_splitkv_kernelI23Flash_fwd_kernel_traitsILi32ELi64ELi128ELi4ELb0ELb0EN7cutlass10bfloat16_tE19Flash_kernel_traitsILi32ELi64ELi128ELi4ES3_EELb0ELb0ELb0ELb0ELb0ELb1ELb1ELb0EEEvNS_16Flash_fwd_paramsE) ;  /* 0xffffff6c98d04950 */ /* 0x002fea0003c3ffff */
[----:B------:R-:W-:Y:S01]  /*90c0*/  MOV R153, 0x0 ;  /* 0x0000000000997802 */ /* 0x000fe20000000f00 */
[----:B------:R1:W-:Y:S03]  /*90d0*/  ST.E.128 desc[UR4][R2.64+0x1800], R4 ;  /* 0x0018000402007985 */ /* 0x0003e6000c101d04 */
[----:B-1----:R-:W-:Y:S05]  /*90e0*/  RET.REL.NODEC R152 `(_ZN5flash24flash_fwd_splitkv_kernelI23Flash_fwd_kernel_traitsILi32ELi64ELi128ELi4ELb0ELb0EN7cutlass10bfloat16_tE19Flash_kernel_traitsILi32ELi64ELi128ELi4ES3_EELb0ELb0ELb0ELb0ELb0ELb1ELb1ELb0EEEvNS_16Flash_fwd_paramsE) ;  /* 0xffffff6c98c47950 */ /* 0x002fea0003c3ffff */
.L_x_6733:
[----:B------:R-:W-:Y:S01]  /*90f0*/  MOV R7, 0x2 ;  /* 0x0000000200077802 */ /* 0x000fe20000000f00 */
[----:B------:R-:W-:Y:S01]  /*9100*/  IMAD.MOV.U32 R4, RZ, RZ, 0x1f ;  /* 0x0000001fff047424 */ /* 0x000fe200078e00ff */
[----:B------:R-:W-:-:S07]  /*9110*/  MOV R8, 0xffffffff ;  /* 0xffffffff00087802 */ /* 0x000fce0000000f00 */
[----:B-1---5:R-:W-:Y:S05]  /*9120*/  WARPSYNC.COLLECTIVE R8, `(.L_x_6736) ;  /* 0x0000000008087348 */ /* 0x022fea0003c00000 */
[----:B------:R2:W3:Y:S02]  /*9130*/  SHFL.BFLY P0, R11, R168, R7, R4 ;  /* 0x0c000007a80b7389 */ /* 0x0004e40000000004 */
[----:B-123-5:R-:W-:Y:S05]  /*9140*/  ENDCOLLECTIVE ;  /* 0x000000000000791b */ /* 0x02efea0003800000 */
.L_x_6736:
[----:B------:R-:W-:Y:S02]  /*9150*/  IMAD.MOV.U32 R9, RZ, RZ, R11 ;  /* 0x000000ffff097224 */ /* 0x000fe400078e000b */
[----:B------:R-:W-:Y:S02]  /*9160*/  IMAD.MOV.U32 R7, RZ, RZ, 0x1 ;  /* 0x00000001ff077424 */ /* 0x000fe400078e00ff */
[----:B------:R-:W-:-:S05]  /*9170*/  FADD.FTZ R9, R9, R168 ;  /* 0x000000a809097221 */ /* 0x000fca0000010000 */
[----:B------:R-:W-:-:S07]  /*9180*/  MOV R168, R9 ;  /* 0x0000000900a87202 */ /* 0x000fce0000000f00 */
[----:B------:R-:W-:Y:S05]  /*9190*/  WARPSYNC.COLLECTIVE R8, `(.L_x_6737) ;  /* 0x0000000008087348 */ /* 0x000fea0003c00000 */
[----:B------:R1:W2:Y:S02]  /*91a0*/  SHFL.BFLY P0, R11, R168, R7, R4 ;  /* 0x0c000007a80b7389 */ /* 0x0002a40000000004 */
[----:B-12---:R-:W-:Y:S05]  /*91b0*/  ENDCOLLECTIVE ;  /* 0x000000000000791b */ /* 0x006fea0003800000 */
.L_x_6737:
[----:B------:R-:W-:Y:S01]  /*91c0*/  MOV R168, R163 ;  /* 0x000000a300a87202 */ /* 0x000fe20000000f00 */
[----:B------:R-:W-:Y:S01]  /*91d0*/  IMAD.MOV.U32 R7, RZ, RZ, 0x2 ;  /* 0x00000002ff077424 */ /* 0x000fe200078e00ff */
[----:B------:R-:W-:-:S07]  /*91e0*/  MOV R6, R11 ;  /* 0x0000000b00067202 */ /* 0x000fce0000000f00 */
[----:B------:R-:W-:Y:S05]  /*91f0*/  WARPSYNC.COLLECTIVE R8, `(.L_x_6738) ;  /* 0x0000000008087348 */ /* 0x000fea0003c00000 */
[----:B------:R1:W2:Y:S02]  /*9200*/  SHFL.BFLY P0, R11, R168, R7, R4 ;  /* 0x0c000007a80b7389 */ /* 0x0002a40000000004 */
[----:B-12---:R-:W-:Y:S05]  /*9210*/  ENDCOLLECTIVE ;  /* 0x000000000000791b */ /* 0x006fea0003800000 */
.L_x_6738:
[----:B------:R-:W-:Y:S01]  /*9220*/  FADD.FTZ R6, R9, R6 ;  /* 0x0000000609067221 */ /* 0x000fe20000010000 */
[----:B------:R-:W-:Y:S01]  /*9230*/  FADD.FTZ R10, R11, R163 ;  /* 0x000000a30b0a7221 */ /* 0x000fe20000010000 */
[----:B------:R-:W-:-:S04]  /*9240*/  MOV R7, 0x1 ;  /* 0x0000000100077802 */ /* 0x000fc80000000f00 */
[----:B------:R-:W-:-:S07]  /*9250*/  MOV R168, R10 ;  /* 0x0000000a00a87202 */ /* 0x000fce0000000f00 */
[----:B------:R-:W-:Y:S05]  /*9260*/  WARPSYNC.COLLECTIVE R8, `(.L_x_6739) ;  /* 0x0000000008087348 */ /* 0x000fea0003c00000 */
[----:B------:R1:W2:Y:S02]  /*9270*/  SHFL.BFLY P0, R11, R168, R7, R4 ;  /* 0x0c000007a80b7389 */ /* 0x0002a40000000004 */
[----:B-12---:R-:W-:Y:S05]  /*9280*/  ENDCOLLECTIVE ;  /* 0x000000000000791b */ /* 0x006fea0003800000 */
.L_x_6739:
[----:B------:R-:W-:Y:S05]  /*9290*/  BRA `(.L_x_6740) ;  /* 0xfffffff400d87947 */ /* 0x000fea000383ffff */
.L_x_6741:
        /* <DEDUP_REMOVED lines=14> */
.L_x_10297:


//--------------------- .text._ZN5flash24flash_fwd_splitkv_kernelI23Flash_fwd_kernel_traitsILi32ELi64ELi128ELi4ELb0ELb0EN7cutlass10bfloat16_tE19Flash_kernel_traitsILi32ELi64ELi128ELi4ES3_EELb0ELb0ELb0ELb0ELb0ELb0ELb1ELb1EEEvNS_16Flash_fwd_paramsE --------------------------
	.section	.text._ZN5flash24flash_fwd_splitkv_kernelI23Flash_fwd_kernel_traitsILi32ELi64ELi128ELi4ELb0ELb0EN7cutlass10bfloat16_tE19Flash_kernel_traitsILi32ELi64ELi128ELi4ES3_EELb0ELb0ELb0ELb0ELb0ELb0ELb1ELb1EEEvNS_16Flash_fwd_paramsE,"ax",@progbits
	.align	128
        .global         _ZN5flash24flash_fwd_splitkv_kernelI23Flash_fwd_kernel_traitsILi32ELi64ELi128ELi4ELb0ELb0EN7cutlass10bfloat16_tE19Flash_kernel_traitsILi32ELi64ELi128ELi4ES3_EELb0ELb0ELb0ELb0ELb0ELb0ELb1ELb1EEEvNS_16Flash_fwd_paramsE
        .type           _ZN5flash24flash_fwd_splitkv_kernelI23Flash_fwd_kernel_traitsILi32ELi64ELi128ELi4ELb0ELb0EN7cutlass10bfloat16_tE19Flash_kernel_traitsILi32ELi64ELi128ELi4ES3_EELb0ELb0ELb0ELb0ELb0ELb0ELb1ELb1EEEvNS_16Flash_fwd_paramsE,@function
        .size           _ZN5flash24flash_fwd_splitkv_kernelI23Flash_fwd_kernel_traitsILi32ELi64ELi128ELi4ELb0ELb0EN7cutlass10bfloat16_tE19Flash_kernel_traitsILi32ELi64ELi128ELi4ES3_EELb0ELb0ELb0ELb0ELb0ELb0ELb1ELb1EEEvNS_16Flash_fwd_paramsE,(.L_x_10298 - _ZN5flash24flash_fwd_splitkv_kernelI23Flash_fwd_kernel_traitsILi32ELi64ELi128ELi4ELb0ELb0EN7cutlass10bfloat16_tE19Flash_kernel_traitsILi32ELi64ELi128ELi4ES3_EELb0ELb0ELb0ELb0ELb0ELb0ELb1ELb1EEEvNS_16Flash_fwd_paramsE)
        .other          _ZN5flash24flash_fwd_splitkv_kernelI23Flash_fwd_kernel_traitsILi32ELi64ELi128ELi4ELb0ELb0EN7cutlass10bfloat16_tE19Flash_kernel_traitsILi32ELi64ELi128ELi4ES3_EELb0ELb0ELb0ELb0ELb0ELb0ELb1ELb1EEEvNS_16Flash_fwd_paramsE,@"STO_CUDA_ENTRY STV_DEFAULT"
_ZN5flash24flash_fwd_splitkv_kernelI23Flash_fwd_kernel_traitsILi32ELi64ELi128ELi4ELb0ELb0EN7cutlass10bfloat16_tE19Flash_kernel_traitsILi32ELi64ELi128ELi4ES3_EELb0ELb0ELb0ELb0ELb0ELb0ELb1ELb1EEEvNS_16Flash_fwd_paramsE:
.text._ZN5flash24flash_fwd_splitkv_kernelI23Flash_fwd_kernel_traitsILi32ELi64ELi128ELi4ELb0ELb0EN7cutlass10bfloat16_tE19Flash_kernel_traitsILi32ELi64ELi128ELi4ES3_EELb0ELb0ELb0ELb0ELb0ELb0ELb1ELb1EEEvNS_16Flash_fwd_paramsE:
        /* <DEDUP_REMOVED lines=29> */
[----:B------:R-:W-:Y:S05]  /*01d0*/  CALL.REL.NOINC `($_ZN5flash24flash_fwd_splitkv_kernelI23Flash_fwd_kernel_traitsILi32ELi64ELi128ELi4ELb0ELb0EN7cutlass10bfloat16_tE19Flash_kernel_traitsILi32ELi64ELi128ELi4ES3_EELb0ELb0ELb0ELb0ELb0ELb0ELb1ELb1EEEvNS_16Flash_fwd_paramsE$_ZN5flash30compute_attn_1rowblock_splitkvI23Flash_fwd_kernel_traitsILi32ELi64ELi128ELi4ELb0ELb0EN7cutlass10bfloat16_tE19Flash_kernel_traitsILi32ELi64ELi128ELi4ES3_EELb0ELb0ELb0ELb0ELb0ELb0ELb1ELb1ENS_16Flash_fwd_paramsEEEvRKT8_iiiii) ;  /* 0x0000000000087944 */ /* 0x000fea0003c00000 */
[----:B------:R-:W-:Y:S05]  /*01e0*/  BSYNC.RECONVERGENT B3 ;  /* 0x0000000000037941 */ /* 0x000fea0003800200 */
.L_x_6742:
[----:B------:R-:W-:Y:S05]  /*01f0*/  EXIT ;  /* 0x000000000000794d */ /* 0x000fea0003800000 */
        .type           $_ZN5flash24flash_fwd_splitkv_kernelI23Flash_fwd_kernel_traitsILi32ELi64ELi128ELi4ELb0ELb0EN7cutlass10bfloat16_tE19Flash_kernel_traitsILi32ELi64ELi128ELi4ES3_EELb0ELb0ELb0ELb0ELb0ELb0ELb1ELb1EEEvNS_16Flash_fwd_paramsE$_ZN5flash30compute_attn_1rowblock_splitkvI23Flash_fwd_kernel_traitsILi32ELi64ELi128ELi4ELb0ELb0EN7cutlass10bfloat16_tE19Flash_kernel_traitsILi32ELi64ELi128ELi4ES3_EELb0ELb0ELb0ELb0ELb0ELb0ELb1ELb1ENS_16Flash_fwd_paramsEEEvRKT8_iiiii,@function
        .size           $_ZN5flash24flash_fwd_splitkv_kernelI23Flash_fwd_kernel_traitsILi32ELi64ELi128ELi4ELb0ELb0EN7cutlass10bfloat16_tE19Flash_kernel_traitsILi32ELi64ELi128ELi4ES3_EELb0ELb0ELb0ELb0ELb0ELb0ELb1ELb1EEEvNS_16Flash_fwd_paramsE$_ZN5flash30compute_attn_1rowblock_splitkvI23Flash_fwd_kernel_traitsILi32ELi64ELi128ELi4ELb0ELb0EN7cutlass10bfloat16_tE19Flash_kernel_traitsILi32ELi64ELi128ELi4ES3_EELb0ELb0ELb0ELb0ELb0ELb0ELb1ELb1ENS_16Flash_fwd_paramsEEEvRKT8_iiiii,(.L_x_10298 - $_ZN5flash24flash_fwd_splitkv_kernelI23Flash_fwd_kernel_traitsILi32ELi64ELi128ELi4ELb0ELb0EN7cutlass10bfloat16_tE19Flash_kernel_traitsILi32ELi64ELi128ELi4ES3_EELb0ELb0ELb0ELb0ELb0ELb0ELb1ELb1EEEvNS_16Flash_fwd_paramsE$_ZN5flash30compute_attn_1rowblock_splitkvI23Flash_fwd_kernel_traitsILi32ELi64ELi128ELi4ELb0ELb0EN7cutlass10bfloat16_tE19Flash_kernel_traitsILi32ELi64ELi128ELi4ES3_EELb0ELb0ELb0ELb0ELb0ELb0ELb1ELb1ENS_16Flash_fwd_paramsEEEvRKT8_iiiii)
$_ZN5flash24flash_fwd_splitkv_kernelI23Flash_fwd_kernel_traitsILi32ELi64ELi128ELi4ELb0ELb0EN7cutlass10bfloat16_tE19Flash_kernel_traitsILi32ELi64ELi128ELi4ES3_EELb0ELb0ELb0ELb0ELb0ELb0ELb1ELb1EEEvNS_16Flash_fwd_paramsE$_ZN5flash30compute_attn_1rowblock_splitkvI23Flash_fwd_kernel_traitsILi32ELi64ELi128ELi4ELb0ELb0EN7cutlass10bfloat16_tE19Flash_kernel_traitsILi32ELi64ELi128ELi4ES3_EELb0ELb0ELb0ELb0ELb0ELb0ELb1ELb1ENS_16Flash_fwd_paramsEEEvRKT8_iiiii:
        /* <DEDUP_REMOVED lines=38> */
.L_x_6744:
[----:B------:R-:W-:Y:S05]  /*0460*/  BSYNC.RECONVERGENT B0 ;  /* 0x0000000000007941 */ /* 0x000fea0003800200 */
.L_x_6743:
[----:B------:R-:W-:Y:S04]  /*0470*/  BSSY.RECONVERGENT B0, `(.L_x_6745) ;  /* 0x0000007000007945 */ /* 0x000fe80003800200 */
[----:B------:R-:W-:Y:S05]  /*0480*/  @!P4 BRA `(.L_x_6746) ;  /* 0x000000000014c947 */ /* 0x000fea0003800000 */
[----:B------:R-:W3:Y:S02]  /*0490*/  LD.E.U8 R3, desc[UR4][R84.64+0x1b2] ;  /* 0x0001b20454037980 */ /* 0x000ee4000c101100 */
[----:B---3--:R-:W-:-:S13]  /*04a0*/  ISETP.NE.AND P0, PT, R3, RZ, PT ;  /* 0x000000ff0300720c */ /* 0x008fda0003f05270 */
[----:B------:R-:W3:Y:S02]  /*04b0*/  @P0 LD.E R3, desc[UR4][R14.64+0x4] ;  /* 0x000004040e030980 */ /* 0x000ee4000c101900 */
[----:B---3-5:R-:W-:-:S06]  /*04c0*/  @P0 IADD3 R4, PT, PT, R3, -R12, RZ ;  /* 0x8000000c03040210 */ /* 0x028fcc0007ffe0ff */
[----:B------:R3:W5:Y:S02]  /*04d0*/  @!P0 LD.E R4, desc[UR4][R14.64] ;  /* 0x000000040e048980 */ /* 0x000764000c101900 */
.L_x_6746:
[----:B------:R-:W-:Y:S05]  /*04e0*/  BSYNC.RECONVERGENT B0 ;  /* 0x0000000000007941 */ /* 0x000fea0003800200 */
.L_x_6745:
        /* <DEDUP_REMOVED lines=9> */
.L_x_6748:
[----:B------:R-:W4:Y:S01]  /*0580*/  LD.E.64 R4, desc[UR4][R84.64+0x108] ;  /* 0x0001080454047980 */ /* 0x000f22000c101b00 */
[----:B------:R-:W-:Y:S01]  /*0590*/  BSSY.RECONVERGENT B0, `(.L_x_6750) ;  /* 0x0000006000007945 */ /* 0x000fe20003800200 */
[----:B----4-:R-:W-:Y:S01]  /*05a0*/  ISETP.NE.U32.AND P0, PT, R4, RZ, PT ;  /* 0x000000ff0400720c */ /* 0x010fe20003f05070 */
[----:B------:R-:W-:-:S03]  /*05b0*/  IMAD.MOV.U32 R4, RZ, RZ, RZ ;  /* 0x000000ffff047224 */ /* 0x000fc600078e00ff */
[----:B------:R-:W-:-:S13]  /*05c0*/  ISETP.NE.AND.EX P0, PT, R5, RZ, PT, P0 ;  /* 0x000000ff0500720c */ /* 0x000fda0003f05300 */
[----:B------:R-:W-:Y:S05]  /*05d0*/  @!P0 BRA `(.L_x_6751) ;  /* 0x0000000000048947 */ /* 0x000fea0003800000 */
[----:B------:R4:W5:Y:S02]  /*05e0*/  LD.E R4, desc[UR4][R84.64+0xbc] ;  /* 0x0000bc0454047980 */ /* 0x000964000c101900 */
.L_x_6751:
[----:B------:R-:W-:Y:S05]  /*05f0*/  BSYNC.RECONVERGENT B0 ;  /* 0x0000000000007941 */ /* 0x000fea0003800200 */
.L_x_6750:
[----:B-----5:R-:W-:Y:S02]  /*0600*/  IADD3 R61, PT, PT, R67, R4, RZ ;  /* 0x00000004433d7210 */ /* 0x020fe40007ffe0ff */
.L_x_6749:
[----:B------:R-:W-:Y:S05]  /*0610*/  BSYNC.RECONVERGENT B1 ;  /* 0x0000000000017941 */ /* 0x000fea0003800200 */
.L_x_6747:
[----:B------:R-:W-:Y:S01]  /*0620*/  IMAD.SHL.U32 R69, R143, 0x40, RZ ;  /* 0x000000408f457824 */ /* 0x000fe200078e00ff */
[----:B------:R-:W-:Y:S01]  /*0630*/  MOV R4, R142 ;  /* 0x0000008e00047202 */ /* 0x000fe20000000f00 */
[----:B------:R-:W-:-:S03]  /*0640*/  IMAD.MOV.U32 R5, RZ, RZ, 0x0 ;  /* 0x00000000ff057424 */ /* 0x000fc600078e00ff */
[----:B------:R-:W-:-:S13]  /*0650*/  ISETP.GT.AND P0, PT, R146, R69, PT ;  /* 0x000000459200720c */ /* 0x000fda0003f04270 */
[----:B-1234-:R-:W-:Y:S05]  /*0660*/  @!P0 RET.REL.NODEC R4 `(_ZN5flash24flash_fwd_splitkv_kernelI23Flash_fwd_kernel_traitsILi32ELi64ELi128ELi4ELb0ELb0EN7cutlass10bfloat16_tE19Flash_kernel_traitsILi32ELi64ELi128ELi4ES3_EELb0ELb0ELb0ELb0ELb0ELb0ELb1ELb1EEEvNS_16Flash_fwd_paramsE) ;  /* 0xfffffff804648950 */ /* 0x01efea0003c3ffff */
[----:B------:R-:W2:Y:S01]  /*0670*/  LD.E R3, desc[UR4][R84.64+0xb8] ;  /* 0x0000b80454037980 */ /* 0x000ea2000c101900 */
        /* <DEDUP_REMOVED lines=45> */
[----:B------:R-:W-:Y:S02]  /*0950*/  IMAD.MOV.U32 R143, RZ, RZ, 0x0 ;  /* 0x00000000ff8f7424 */ /* 0x000fe400078e00ff */
[----:B--2---:R-:W-:-:S04]  /*0960*/  IMAD R2, R2, UR8, R149 ;  /* 0x0000000802027c24 */ /* 0x004fc8000f8e0295 */
[----:B---3--:R-:W-:Y:S02]  /*0970*/  IMAD R6, R2, R6, R147 ;  /* 0x0000000602067224 */ /* 0x008fe400078e0293 */
[----:B------:R-:W-:Y:S02]  /*0980*/  IMAD.SHL.U32 R2, R4, 0x4, RZ ;  /* 0x0000000404027824 */ /* 0x000fe400078e00ff */
[----:B------:R-:W-:Y:S01]  /*0990*/  IMAD R6, R3, R6, R69 ;  /* 0x0000000603067224 */ /* 0x000fe200078e0245 */
[----:B------:R-:W-:Y:S02]  /*09a0*/  SHF.R.U32.HI R3, RZ, 0x3, R4 ;  /* 0x00000003ff037819 */ /* 0x000fe40000011604 */
        /* <DEDUP_REMOVED lines=36> */
[----:B-1----:R-:W-:Y:S05]  /*0bf0*/  @P0 RET.REL.NODEC R142 `(_ZN5flash24flash_fwd_splitkv_kernelI23Flash_fwd_kernel_traitsILi32ELi64ELi128ELi4ELb0ELb0EN7cutlass10bfloat16_tE19Flash_kernel_traitsILi32ELi64ELi128ELi4ES3_EELb0ELb0ELb0ELb0ELb0ELb0ELb1ELb1EEEvNS_16Flash_fwd_paramsE) ;  /* 0xfffffff48e000950 */ /* 0x002fea0003c3ffff */
[----:B------:R-:W-:Y:S02]  /*0c00*/  MOV R3, 0xff800000 ;  /* 0xff80000000037802 */ /* 0x000fe40000000f00 */
[----:B------:R-:W-:-:S03]  /*0c10*/  MOV R143, 0x0 ;  /* 0x00000000008f7802 */ /* 0x000fc60000000f00 */
[----:B------:R1:W-:Y:S02]  /*0c20*/  ST.E desc[UR4][R10.64+0xc0], R3 ;  /* 0x0000c0030a007985 */ /* 0x0003e4000c101904 */
[----:B-1----:R-:W-:Y:S05]  /*0c30*/  RET.REL.NODEC R142 `(_ZN5flash24flash_fwd_splitkv_kernelI23Flash_fwd_kernel_traitsILi32ELi64ELi128ELi4ELb0ELb0EN7cutlass10bfloat16_tE19Flash_kernel_traitsILi32ELi64ELi128ELi4ES3_EELb0ELb0ELb0ELb0ELb0ELb0ELb1ELb1EEEvNS_16Flash_fwd_paramsE) ;  /* 0xfffffff08ef07950 */ /* 0x002fea0003c3ffff */
.L_x_6752:
        /* <DEDUP_REMOVED lines=38> */
[----:B------:R-:W-:-:S11]  /*0ea0*/  ISETP.NE.AND P3, PT, R9, RZ, PT ;  /* 0x000000ff0900720c */ /* 0x000fd60003f65270 */
        /* <DEDUP_REMOVED lines=13> */
[----:B------:R-:W2:Y:S04]  /*0f80*/  LD.E.64 R18, desc[UR4][R14.64+0x28] ;  /* 0x000028040e127980 */ /* 0x000ea8000c101b00 */
        /* <DEDUP_REMOVED lines=29> */
[----:B------:R-:W-:Y:S02]  /*1160*/  IMAD R2, R134, R17, R2 ;  /* 0x0000001186027224 */ /* 0x000fe400078e0202 */
[----:B------:R-:W-:Y:S01]  /*1170*/  @!P1 IMAD.MOV R7, RZ, RZ, -R7 ;  /* 0x000000ffff079224 */ /* 0x000fe200078e0a07 */
[----:B------:R-:W-:Y:S02]  /*1180*/  @!P0 LOP3.LUT R7, RZ, R10, RZ, 0x33, !PT ;  /* 0x0000000aff078212 */ /* 0x000fe400078e33ff */
[----:B---3--:R-:W-:Y:S01]  /*1190*/  SHF.R.S32.HI R3, RZ, 0x1f, R0 ;  /* 0x0000001fff037819 */ /* 0x008fe20000011400 */
[-C--:B------:R-:W-:Y:S02]  /*11a0*/  IMAD R5, R23, R0.reuse, RZ ;  /* 0x0000000017057224 */ /* 0x080fe400078e02ff */
[----:B------:R-:W-:-:S04]  /*11b0*/  IMAD.WIDE.U32 R8, R22, R0, RZ ;  /* 0x0000000016087225 */ /* 0x000fc800078e00ff */
[----:B------:R-:W-:-:S04]  /*11c0*/  IMAD R5, R22, R3, R5 ;  /* 0x0000000316057224 */ /* 0x000fc800078e0205 */
[----:B------:R-:W-:Y:S02]  /*11d0*/  IMAD.IADD R9, R9, 0x1, R5 ;  /* 0x0000000109097824 */ /* 0x000fe400078e0205 */
[----:B------:R-:W-:-:S05]  /*11e0*/  IMAD.WIDE.U32 R8, R16, R134, R8 ;  /* 0x0000008610087225 */ /* 0x000fca00078e0008 */
[----:B------:R-:W-:Y:S01]  /*11f0*/  IADD3 R9, PT, PT, R9, R2, RZ ;  /* 0x0000000209097210 */ /* 0x000fe20007ffe0ff */
[----:B------:R-:W-:Y:S01]  /*1200*/  IMAD R5, R21, R7, RZ ;  /* 0x0000000715057224 */ /* 0x000fe200078e02ff */
[----:B------:R-:W-:-:S05]  /*1210*/  SHF.R.S32.HI R2, RZ, 0x1f, R7 ;  /* 0x0000001fff027819 */ /* 0x000fca0000011407 */
        /* <DEDUP_REMOVED lines=9> */
.L_x_6754:
        /* <DEDUP_REMOVED lines=11> */
[----:B-1----:R-:W-:Y:S02]  /*1360*/  IABS R3, R147 ;  /* 0x0000009300037213 */ /* 0x002fe40000000000 */
        /* <DEDUP_REMOVED lines=17> */
[----:B------:R-:W-:Y:S02]  /*1480*/  @!P0 IMAD R0, R0, R134, R5 ;  /* 0x0000008600008224 */ /* 0x000fe400078e0205 */
[----:B----45:R-:W-:-:S03]  /*1490*/  @!P0 IMAD R5, R17, R8, RZ ;  /* 0x0000000811058224 */ /* 0x030fc600078e02ff */
[----:B------:R-:W-:Y:S01]  /*14a0*/  @!P0 IADD3 R23, PT, PT, R23, R0, RZ ;  /* 0x0000000017178210 */ /* 0x000fe20007ffe0ff */
[----:B------:R-:W-:Y:S01]  /*14b0*/  @!P1 IMAD.IADD R3, R3, 0x1, -R2 ;  /* 0x0000000103039824 */ /* 0x000fe200078e0a02 */
[----:B------:R-:W-:Y:S02]  /*14c0*/  @!P0 SHF.R.S32.HI R0, RZ, 0x1f, R8 ;  /* 0x0000001fff008819 */ /* 0x000fe40000011408 */
[----:B------:R-:W-:Y:S02]  /*14d0*/  @P0 IADD3 R6, PT, PT, R9, R12, RZ ;  /* 0x0000000c09060210 */ /* 0x000fe40007ffe0ff */
[----:B------:R-:W-:Y:S01]  /*14e0*/  ISETP.GE.U32.AND P4, PT, R3, R2, PT ;  /* 0x000000020300720c */ /* 0x000fe20003f86070 */
[C---:B------:R-:W-:Y:S01]  /*14f0*/  @!P0 IMAD R5, R16.reuse, R0, R5 ;  /* 0x0000000010058224 */ /* 0x040fe200078e0205 */
[----:B------:R-:W-:Y:S01]  /*1500*/  LOP3.LUT R2, R147, R10, RZ, 0x3c, !PT ;  /* 0x0000000a93027212 */ /* 0x000fe200078e3cff */
[----:B------:R-:W-:Y:S01]  /*1510*/  @!P0 IMAD.WIDE.U32 R16, R16, R8, R22 ;  /* 0x0000000810108225 */ /* 0x000fe200078e0016 */
[----:B------:R-:W-:-:S02]  /*1520*/  ISETP.NE.AND P3, PT, R10, RZ, PT ;  /* 0x000000ff0a00720c */ /* 0x000fc40003f65270 */
[----:B------:R-:W-:Y:S01]  /*1530*/  ISETP.GE.AND P2, PT, R2, RZ, PT ;  /* 0x000000ff0200720c */ /* 0x000fe20003f46270 */
[-C--:B------:R-:W-:Y:S02]  /*1540*/  @P0 IMAD R0, R135, R6.reuse, RZ ;  /* 0x0000000687000224 */ /* 0x080fe400078e02ff */
[----:B------:R-:W-:Y:S01]  /*1550*/  @P0 IMAD.WIDE.U32 R22, R134, R6, RZ ;  /* 0x0000000686160225 */ /* 0x000fe200078e00ff */
[----:B------:R-:W-:Y:S02]  /*1560*/  @!P0 IADD3 R5, PT, PT, R17, R5, RZ ;  /* 0x0000000511058210 */ /* 0x000fe40007ffe0ff */
[----:B------:R-:W-:Y:S01]  /*1570*/  @!P0 MOV R6, R16 ;  /* 0x0000001000068202 */ /* 0x000fe20000000f00 */
[----:B------:R-:W-:Y:S01]  /*1580*/  @P0 IMAD.IADD R5, R23, 0x1, R0 ;  /* 0x0000000117050824 */ /* 0x000fe200078e0200 */
[----:B------:R-:W-:Y:S02]  /*1590*/  LEA R16, R60, 0xffffff80, 0x7 ;  /* 0xffffff803c107811 */ /* 0x000fe400078e38ff */
[----:B------:R-:W-:-:S02]  /*15a0*/  @P0 MOV R6, R22 ;  /* 0x0000001600060202 */ /* 0x000fc40000000f00 */
        /* <DEDUP_REMOVED lines=8> */
[----:B------:R-:W-:Y:S02]  /*1630*/  @!P0 IMAD R0, R3, R136, R0 ;  /* 0x0000008803008224 */ /* 0x000fe400078e0200 */
[----:B------:R-:W-:Y:S01]  /*1640*/  @!P0 IMAD.WIDE.U32 R24, R136, R9, RZ ;  /* 0x0000000988188225 */ /* 0x000fe200078e00ff */
[----:B------:R-:W-:-:S02]  /*1650*/  @!P2 IADD3 R7, PT, PT, -R7, RZ, RZ ;  /* 0x000000ff0707a210 */ /* 0x000fc40007ffe1ff */
[----:B------:R-:W-:Y:S01]  /*1660*/  @!P3 LOP3.LUT R7, RZ, R10, RZ, 0x33, !PT ;  /* 0x0000000aff07b212 */ /* 0x000fe200078e33ff */
[----:B------:R-:W-:Y:S02]  /*1670*/  IMAD R2, R17, R134, R2 ;  /* 0x0000008611027224 */ /* 0x000fe400078e0202 */
[----:B------:R-:W-:Y:S01]  /*1680*/  IMAD.WIDE.U32 R22, R134, R16, R22 ;  /* 0x0000001086167225 */ /* 0x000fe200078e0016 */
[----:B------:R-:W-:-:S03]  /*1690*/  @!P0 SHF.R.S32.HI R3, RZ, 0x1f, R8 ;  /* 0x0000001fff038819 */ /* 0x000fc60000011408 */
[----:B------:R-:W-:Y:S01]  /*16a0*/  @!P0 IMAD.IADD R25, R25, 0x1, R0 ;  /* 0x0000000119198824 */ /* 0x000fe200078e0200 */
[----:B------:R-:W-:Y:S01]  /*16b0*/  @P0 IADD3 R9, PT, PT, R9, R12, RZ ;  /* 0x0000000c09090210 */ /* 0x000fe20007ffe0ff */
[-C--:B------:R-:W-:Y:S02]  /*16c0*/  @!P0 IMAD R0, R21, R8.reuse, RZ ;  /* 0x0000000815008224 */ /* 0x080fe400078e02ff */
[----:B------:R-:W-:Y:S01]  /*16d0*/  IMAD.IADD R23, R23, 0x1, R2 ;  /* 0x0000000117177824 */ /* 0x000fe200078e0202 */
[----:B------:R-:W-:Y:S01]  /*16e0*/  SHF.R.S32.HI R2, RZ, 0x1f, R7 ;  /* 0x0000001fff027819 */ /* 0x000fe20000011407 */
[----:B------:R-:W-:Y:S02]  /*16f0*/  IMAD R5, R19, R7, RZ ;  /* 0x0000000713057224 */ /* 0x000fe400078e02ff */
[C---:B------:R-:W-:Y:S02]  /*1700*/  @!P0 IMAD R0, R20.reuse, R3, R0 ;  /* 0x0000000314008224 */ /* 0x040fe400078e0200 */
[----:B------:R-:W-:-:S04]  /*1710*/  @!P0 IMAD.WIDE.U32 R20, R20, R8, R24 ;  /* 0x0000000814148225 */ /* 0x000fc800078e0018 */
[----:B------:R-:W-:-:S04]  /*1720*/  IMAD.WIDE.U32 R22, R18, R7, R22 ;  /* 0x0000000712167225 */ /* 0x000fc800078e0016 */
[-C--:B------:R-:W-:Y:S02]  /*1730*/  @P0 IMAD R3, R137, R9.reuse, RZ ;  /* 0x0000000989030224 */ /* 0x080fe400078e02ff */
[----:B------:R-:W-:-:S04]  /*1740*/  @P0 IMAD.WIDE.U32 R6, R136, R9, RZ ;  /* 0x0000000988060225 */ /* 0x000fc800078e00ff */
[----:B------:R-:W-:Y:S01]  /*1750*/  IMAD R5, R18, R2, R5 ;  /* 0x0000000212057224 */ /* 0x000fe200078e0205 */
[----:B------:R-:W-:Y:S02]  /*1760*/  @!P0 IADD3 R18, PT, PT, R21, R0, RZ ;  /* 0x0000000015128210 */ /* 0x000fe40007ffe0ff */
[----:B------:R-:W-:Y:S01]  /*1770*/  MOV R2, R22 ;  /* 0x0000001600027202 */ /* 0x000fe20000000f00 */
[----:B------:R-:W-:Y:S01]  /*1780*/  IMAD.IADD R0, R23, 0x1, R5 ;  /* 0x0000000117007824 */ /* 0x000fe200078e0205 */
[----:B------:R-:W-:Y:S02]  /*1790*/  @P0 IADD3 R18, PT, PT, R7, R3, RZ ;  /* 0x0000000307120210 */ /* 0x000fe40007ffe0ff */
[----:B------:R-:W-:Y:S02]  /*17a0*/  @P0 MOV R20, R6 ;  /* 0x0000000600140202 */ /* 0x000fe40000000f00 */
.L_x_6755:
[----:B------:R-:W-:Y:S05]  /*17b0*/  BSYNC.RECONVERGENT B0 ;  /* 0x0000000000007941 */ /* 0x000fea0003800200 */
.L_x_6753:
        /* <DEDUP_REMOVED lines=9> */
[----:B------:R-:W4:Y:S04]  /*1850*/  @P6 LD.E R3, desc[UR4][R34.64] ;  /* 0x0000000422036980 */ /* 0x000f28000c101900 */
        /* <DEDUP_REMOVED lines=25> */
[-C--:B------:R-:W-:Y:S01]  /*19f0*/  IMAD R17, R17, R136.reuse, RZ ;  /* 0x0000008811117224 */ /* 0x080fe200078e02ff */
[----:B------:R-:W-:Y:S01]  /*1a00*/  ISETP.NE.AND P1, PT, R10, RZ, PT ;  /* 0x000000ff0a00720c */ /* 0x000fe20003f25270 */
[----:B------:R-:W-:-:S04]  /*1a10*/  IMAD.WIDE.U32 R22, R16, R136, R20 ;  /* 0x0000008810167225 */ /* 0x000fc800078e0014 */
[----:B------:R-:W-:Y:S02]  /*1a20*/  @P3 VIADD R19, R19, 0x1 ;  /* 0x0000000113133836 */ /* 0x000fe40000000000 */
[----:B------:R-:W-:Y:S02]  /*1a30*/  IMAD R17, R16, R137, R17 ;  /* 0x0000008910117224 */ /* 0x000fe400078e0211 */
[----:B------:R-:W-:-:S03]  /*1a40*/  IMAD.MOV.U32 R5, RZ, RZ, R19 ;  /* 0x000000ffff057224 */ /* 0x000fc600078e0013 */
[----:B------:R-:W-:Y:S01]  /*1a50*/  IADD3 R23, PT, PT, R23, R17, RZ ;  /* 0x0000001117177210 */ /* 0x000fe20007ffe0ff */
[----:B------:R-:W-:Y:S01]  /*1a60*/  @!P2 IMAD.MOV R5, RZ, RZ, -R5 ;  /* 0x000000ffff05a224 */ /* 0x000fe200078e0a05 */
[----:B------:R-:W-:Y:S02]  /*1a70*/  @!P1 LOP3.LUT R5, RZ, R10, RZ, 0x33, !PT ;  /* 0x0000000aff059212 */ /* 0x000fe400078e33ff */
[----:B------:R-:W-:Y:S01]  /*1a80*/  SHF.R.S32.HI R19, RZ, 0x1f, R147 ;  /* 0x0000001fff137819 */ /* 0x000fe20000011493 */
[----:B------:R-:W1:Y:S02]  /*1a90*/  S2UR UR6, SR_CgaCtaId ;  /* 0x00000000000679c3 */ /* 0x000e640000008800 */
[----:B------:R-:W-:Y:S01]  /*1aa0*/  IMAD.WIDE.U32 R22, R5, R30, R22 ;  /* 0x0000001e05167225 */ /* 0x000fe200078e0016 */
[----:B------:R-:W-:-:S05]  /*1ab0*/  SHF.R.U32.HI R96, RZ, 0x2, R4 ;  /* 0x00000002ff607819 */ /* 0x000fca0000011604 */
[-C--:B------:R-:W-:Y:S02]  /*1ac0*/  IMAD R141, R137, R96.reuse, RZ ;  /* 0x00000060898d7224 */ /* 0x080fe400078e02ff */
[----:B------:R-:W-:Y:S01]  /*1ad0*/  IMAD.MOV.U32 R97, RZ, RZ, RZ ;  /* 0x000000ffff617224 */ /* 0x000fe200078e00ff */
[----:B------:R-:W-:Y:S01]  /*1ae0*/  UMOV UR7, 0x400 ;  /* 0x0000040000077882 */ /* 0x000fe20000000000 */
[----:B------:R-:W-:Y:S01]  /*1af0*/  IMAD R139, R135, R96, RZ ;  /* 0x00000060878b7224 */ /* 0x000fe200078e02ff */
[----:B------:R-:W-:Y:S01]  /*1b00*/  SHF.L.U32 R66, R4, 0x2, RZ ;  /* 0x0000000204427819 */ /* 0x000fe200000006ff */
[C---:B------:R-:W-:Y:S01]  /*1b10*/  VIADD R62, R60.reuse, 0xffffffff ;  /* 0xffffffff3c3e7836 */ /* 0x040fe20000000000 */
[----:B------:R-:W-:Y:S01]  /*1b20*/  LEA R144, R60, 0xffffff80, 0x7 ;  /* 0xffffff803c907811 */ /* 0x000fe200078e38ff */
[----:B-1----:R-:W-:Y:S01]  /*1b30*/  ULEA UR6, UR6, UR7, 0x18 ;  /* 0x0000000706067291 */ /* 0x002fe2000f8ec0ff */
[----:B------:R-:W-:Y:S01]  /*1b40*/  LOP3.LUT R66, R66, 0xc, RZ, 0xc0, !PT ;  /* 0x0000000c42427812 */ /* 0x000fe200078ec0ff */
[----:B--2---:R-:W-:-:S04]  /*1b50*/  @P0 IMAD.WIDE.U32 R20, R26, R13, RZ ;  /* 0x0000000d1a140225 */ /* 0x004fc800078e00ff */
[----:B------:R-:W-:Y:S02]  /*1b60*/  @P0 IMAD R18, R27, R13, RZ ;  /* 0x0000000d1b120224 */ /* 0x000fe400078e02ff */
[-C--:B---3--:R-:W-:Y:S02]  /*1b70*/  @!P0 IMAD R16, R25, R149.reuse, RZ ;  /* 0x0000009519108224 */ /* 0x088fe400078e02ff */
[----:B------:R-:W-:-:S04]  /*1b80*/  @!P0 IMAD.WIDE.U32 R24, R24, R149, RZ ;  /* 0x0000009518188225 */ /* 0x000fc800078e00ff */
[----:B------:R-:W-:Y:S01]  /*1b90*/  @!P0 IMAD.MOV.U32 R17, RZ, RZ, R24 ;  /* 0x000000ffff118224 */ /* 0x000fe200078e0018 */
[----:B------:R-:W-:Y:S01]  /*1ba0*/  @!P0 IADD3 R16, PT, PT, R25, R16, RZ ;  /* 0x0000001019108210 */ /* 0x000fe20007ffe0ff */
[----:B------:R-:W-:Y:S02]  /*1bb0*/  @P0 IMAD.MOV.U32 R17, RZ, RZ, R20 ;  /* 0x000000ffff110224 */ /* 0x000fe400078e0014 */
[----:B------:R-:W-:Y:S01]  /*1bc0*/  @P0 IMAD.IADD R16, R21, 0x1, R18 ;  /* 0x0000000115100824 */ /* 0x000fe200078e0212 */
[----:B------:R-:W-:Y:S02]  /*1bd0*/  LOP3.LUT R21, R68, 0xc0, RZ, 0xc0, !PT ;  /* 0x000000c044157812 */ /* 0x000fe400078ec0ff */
[C---:B------:R-:W-:Y:S01]  /*1be0*/  IADD3 R32, P1, PT, R12.reuse, R17, RZ ;  /* 0x000000110c207210 */ /* 0x040fe20007f3e0ff */
[----:B------:R-:W-:Y:S01]  /*1bf0*/  IMAD R17, R31, R5, RZ ;  /* 0x000000051f117224 */ /* 0x000fe200078e02ff */
[----:B------:R-:W-:Y:S02]  /*1c00*/  SHF.R.S32.HI R24, RZ, 0x1f, R5 ;  /* 0x0000001fff187819 */ /* 0x000fe40000011405 */
[----:B------:R-:W-:Y:S01]  /*1c10*/  LOP3.LUT R21, R21, 0x18, R4, 0xf8, !PT ;  /* 0x0000001815157812 */ /* 0x000fe200078ef804 */
[----:B------:R-:W-:Y:S01]  /*1c20*/  IMAD R10, R29, R147, RZ ;  /* 0x000000931d0a7224 */ /* 0x000fe200078e02ff */
[----:B------:R-:W-:Y:S01]  /*1c30*/  IADD3 R20, P0, PT, R12, R2, RZ ;  /* 0x000000020c147210 */ /* 0x000fe20007f1e0ff */
[----:B------:R-:W-:Y:S01]  /*1c40*/  IMAD R17, R24, R30, R17 ;  /* 0x0000001e18117224 */ /* 0x000fe200078e0211 */
[----:B------:R-:W-:Y:S01]  /*1c50*/  LOP3.LUT R21, R21, 0x18, R68, 0x78, !PT ;  /* 0x0000001815157812 */ /* 0x000fe200078e7844 */
[----:B------:R-:W-:Y:S01]  /*1c60*/  IMAD R10, R28, R19, R10 ;  /* 0x000000131c0a7224 */ /* 0x000fe200078e020a */
[----:B------:R-:W-:Y:S01]  /*1c70*/  SHF.R.S32.HI R2, RZ, 0x1f, R67 ;  /* 0x0000001fff027819 */ /* 0x000fe20000011443 */
[----:B------:R-:W-:Y:S01]  /*1c80*/  IMAD.IADD R19, R23, 0x1, R17 ;  /* 0x0000000117137824 */ /* 0x000fe200078e0211 */
[----:B------:R-:W-:-:S02]  /*1c90*/  MOV R18, R22 ;  /* 0x0000001600127202 */ /* 0x000fc40000000f00 */
[----:B------:R-:W-:Y:S02]  /*1ca0*/  LOP3.LUT R68, R21, 0x1f20, R68, 0xf8, !PT ;  /* 0x00001f2015447812 */ /* 0x000fe400078ef844 */
[----:B------:R-:W-:Y:S02]  /*1cb0*/  IADD3.X R21, PT, PT, RZ, R0, RZ, P0, !PT ;  /* 0x00000000ff157210 */ /* 0x000fe400007fe4ff */
[----:B------:R-:W-:Y:S01]  /*1cc0*/  LEA.HI R0, R2, R67, RZ, 0x7 ;  /* 0x0000004302007211 */ /* 0x000fe200078f38ff */
[----:B------:R-:W-:Y:S01]  /*1cd0*/  IMAD.WIDE.U32 R18, R96, R136, R18 ;  /* 0x0000008860127225 */ /* 0x000fe200078e0012 */
[----:B------:R-:W-:Y:S02]  /*1ce0*/  IADD3.X R33, PT, PT, RZ, R16, RZ, P1, !PT ;  /* 0x00000010ff217210 */ /* 0x000fe40000ffe4ff */
[----:B------:R-:W-:Y:S01]  /*1cf0*/  SHF.R.S32.HI R0, RZ, 0x7, R0 ;  /* 0x00000007ff007819 */ /* 0x000fe20000011400 */
[----:B------:R-:W-:Y:S01]  /*1d00*/  IMAD.IADD R141, R19, 0x1, R141 ;  /* 0x00000001138d7824 */ /* 0x000fe200078e028d */
[----:B----4-:R-:W-:-:S02]  /*1d10*/  LEA R140, P0, R18, R6, 0x1 ;  /* 0x00000006128c7211 */ /* 0x010fc400078008ff */
[----:B------:R-:W-:Y:S01]  /*1d20*/  VIMNMX R63, PT, PT, R133, R0, !PT ;  /* 0x00000000853f7248 */ /* 0x000fe20007fe0100 */
[----:B------:R-:W-:Y:S01]  /*1d30*/  IMAD.WIDE.U32 R32, R147, R28, R32 ;  /* 0x0000001c93207225 */ /* 0x000fe200078e0020 */
[----:B------:R-:W-:-:S03]  /*1d40*/  LEA.HI.X R141, R18, R7, R141, 0x1, P0 ;  /* 0x00000007128d7211 */ /* 0x000fc600000f0c8d */
[----:B------:R-:W-:Y:S01]  /*1d50*/  IMAD.WIDE.U32 R16, R143, 0x40, R96 ;  /* 0x000000408f107825 */ /* 0x000fe200078e0060 */
[----:B------:R-:W-:-:S03]  /*1d60*/  ISETP.GT.AND P0, PT, R60, R63, PT ;  /* 0x0000003f3c00720c */ /* 0x000fc60003f04270 */
[----:B------:R-:W-:Y:S02]  /*1d70*/  IMAD.IADD R23, R33, 0x1, R10 ;  /* 0x0000000121177824 */ /* 0x000fe400078e020a */
[----:B------:R-:W-:Y:S02]  /*1d80*/  IMAD.MOV.U32 R22, RZ, RZ, R32 ;  /* 0x000000ffff167224 */ /* 0x000fe400078e0020 */
        /* <DEDUP_REMOVED lines=8> */
[----:B------:R-:W-:Y:S01]  /*1e10*/  LEA R68, R68, UR6, 0x1 ;  /* 0x0000000644447c11 */ /* 0x000fe2000f8e08ff */
[C---:B------:R-:W-:Y:S01]  /*1e20*/  IMAD.SHL.U32 R64, R26.reuse, 0x20, RZ ;  /* 0x000000201a407824 */ /* 0x040fe200078e00ff */
[----:B------:R-:W-:Y:S02]  /*1e30*/  SHF.L.U64.HI R65, R26, 0x5, R27 ;  /* 0x000000051a417819 */ /* 0x000fe4000001021b */
[----:B------:R-:W-:Y:S02]  /*1e40*/  LEA.HI.X R95, R22, R15, R17, 0x1, P2 ;  /* 0x0000000f165f7211 */ /* 0x000fe400010f0c11 */
[----:B------:R-:W-:-:S02]  /*1e50*/  LEA.HI.X R139, R20, R9, R139, 0x1, P1 ;  /* 0x00000009148b7211 */ /* 0x000fc400008f0c8b */
        /* <DEDUP_REMOVED lines=14> */
[----:B------:R-:W-:Y:S02]  /*1f40*/  SHF.R.S32.HI R11, RZ, 0x1, R11 ;  /* 0x00000001ff0b7819 */ /* 0x000fe4000001140b */
[----:B------:R-:W-:Y:S01]  /*1f50*/  LOP3.LUT R4, R4, 0x3, RZ, 0xc0, !PT ;  /* 0x0000000304047812 */ /* 0x000fe200078ec0ff */
        /* <DEDUP_REMOVED lines=9> */
[----:B------:R-:W-:-:S02]  /*1ff0*/  MOV R78, R140 ;  /* 0x0000008c004e7202 */ /* 0x000fc40000000f00 */
[----:B------:R-:W-:Y:S01]  /*2000*/  MOV R79, R141 ;  /* 0x0000008d004f7202 */ /* 0x000fe20000000f00 */
[----:B--2---:R-:W-:-:S04]  /*2010*/  IMAD.WIDE.U32 R22, R149, R14, R12 ;  /* 0x0000000e95167225 */ /* 0x004fc800078e000c */
[-C--:B------:R-:W-:Y:S02]  /*2020*/  IMAD R9, R15, R149.reuse, RZ ;  /* 0x000000950f097224 */ /* 0x080fe400078e02ff */
[----:B---3--:R-:W-:Y:S01]  /*2030*/  IMAD R8, R29, R149, RZ ;  /* 0x000000951d087224 */ /* 0x008fe200078e02ff */
[----:B------:R-:W-:Y:S01]  /*2040*/  SHF.R.S32.HI R15, RZ, 0x1f, R144 ;  /* 0x0000001fff0f7819 */ /* 0x000fe20000011490 */
[----:B------:R-:W-:Y:S01]  /*2050*/  IMAD.WIDE.U32 R28, R149, R28, R12 ;  /* 0x0000001c951c7225 */ /* 0x000fe200078e000c */
[----:B------:R-:W-:-:S03]  /*2060*/  IADD3 R23, PT, PT, R23, R9, RZ ;  /* 0x0000000917177210 */ /* 0x000fc60007ffe0ff */
[-C--:B----4-:R-:W-:Y:S02]  /*2070*/  IMAD R9, R101, R144.reuse, RZ ;  /* 0x0000009065097224 */ /* 0x090fe400078e02ff */
[----:B------:R-:W-:Y:S02]  /*2080*/  IMAD.IADD R29, R29, 0x1, R8 ;  /* 0x000000011d1d7824 */ /* 0x000fe400078e0208 */
[-C--:B------:R-:W-:Y:S02]  /*2090*/  IMAD R8, R99, R144.reuse, RZ ;  /* 0x0000009063087224 */ /* 0x080fe400078e02ff */
[C---:B------:R-:W-:Y:S02]  /*20a0*/  IMAD R9, R100.reuse, R15, R9 ;  /* 0x0000000f64097224 */ /* 0x040fe400078e0209 */
[----:B------:R-:W-:-:S04]  /*20b0*/  IMAD.WIDE.U32 R30, R100, R144, R22 ;  /* 0x00000090641e7225 */ /* 0x000fc800078e0016 */
[C---:B------:R-:W-:Y:S02]  /*20c0*/  IMAD R8, R98.reuse, R15, R8 ;  /* 0x0000000f62087224 */ /* 0x040fe400078e0208 */
[----:B------:R-:W-:Y:S01]  /*20d0*/  IMAD.WIDE.U32 R28, R98, R144, R28 ;  /* 0x00000090621c7225 */ /* 0x000fe200078e001c */
[----:B------:R-:W-:-:S03]  /*20e0*/  IADD3 R31, PT, PT, R31, R9, RZ ;  /* 0x000000091f1f7210 */ /* 0x000fc60007ffe0ff */
[-C--:B------:R-:W-:Y:S02]  /*20f0*/  IMAD R15, R27, R5.reuse, RZ ;  /* 0x000000051b0f7224 */ /* 0x080fe400078e02ff */
[----:B------:R-:W-:Y:S02]  /*2100*/  IMAD R9, R21, R5, RZ ;  /* 0x0000000515097224 */ /* 0x000fe400078e02ff */
[----:B------:R-:W-:Y:S02]  /*2110*/  IMAD.IADD R29, R29, 0x1, R8 ;  /* 0x000000011d1d7824 */ /* 0x000fe400078e0208 */
[-C--:B------:R-:W-:Y:S02]  /*2120*/  IMAD R22, R26, R24.reuse, R15 ;  /* 0x000000181a167224 */ /* 0x080fe400078e020f */
[----:B------:R-:W-:Y:S02]  /*2130*/  IMAD R24, R20, R24, R9 ;  /* 0x0000001814187224 */ /* 0x000fe400078e0209 */
[----:B------:R-:W-:Y:S01]  /*2140*/  IMAD.WIDE.U32 R26, R5, R26, R28 ;  /* 0x0000001a051a7225 */ /* 0x000fe200078e001c */
[----:B------:R-:W-:-:S03]  /*2150*/  SHF.R.S32.HI R9, RZ, 0x1f, R67 ;  /* 0x0000001fff097819 */ /* 0x000fc60000011443 */
[----:B------:R-:W-:Y:S01]  /*2160*/  IMAD.WIDE.U32 R20, R5, R20, R30 ;  /* 0x0000001405147225 */ /* 0x000fe200078e001e */
[----:B------:R-:W-:-:S03]  /*2170*/  IADD3 R15, P0, PT, -R67, R96, RZ ;  /* 0x00000060430f7210 */ /* 0x000fc60007f1e1ff */
[----:B------:R-:W-:Y:S02]  /*2180*/  IMAD R5, R96, R11, RZ ;  /* 0x0000000b60057224 */ /* 0x000fe400078e02ff */
[----:B------:R-:W-:Y:S01]  /*2190*/  IMAD.IADD R25, R21, 0x1, R24 ;  /* 0x0000000115197824 */ /* 0x000fe200078e0218 */
[----:B------:R-:W-:Y:S01]  /*21a0*/  IADD3.X R9, PT, PT, RZ, ~R9, RZ, P0, !PT ;  /* 0x80000009ff097210 */ /* 0x000fe200007fe4ff */
[----:B------:R-:W-:Y:S01]  /*21b0*/  IMAD R21, R0, R11, RZ ;  /* 0x0000000b00157224 */ /* 0x000fe200078e02ff */
[----:B------:R-:W-:Y:S01]  /*21c0*/  LEA R4, R4, R5, 0x3 ;  /* 0x0000000504047211 */ /* 0x000fe200078e18ff */
[----:B------:R-:W-:Y:S02]  /*21d0*/  IMAD.IADD R0, R66, 0x1, R5 ;  /* 0x0000000142007824 */ /* 0x000fe400078e0205 */
[----:B------:R-:W-:Y:S01]  /*21e0*/  IMAD.IADD R23, R27, 0x1, R22 ;  /* 0x000000011b177824 */ /* 0x000fe200078e0216 */
[----:B------:R-:W-:Y:S01]  /*21f0*/  MOV R22, R26 ;  /* 0x0000001a00167202 */ /* 0x000fe20000000f00 */
[----:B------:R-:W-:Y:S01]  /*2200*/  IMAD R71, R9, R98, RZ ;  /* 0x0000006209477224 */ /* 0x000fe200078e02ff */
[----:B------:R-:W-:-:S02]  /*2210*/  SHF.R.S32.HI R5, RZ, 0x1f, R21 ;  /* 0x0000001fff057819 */ /* 0x000fc40000011415 */
[C---:B------:R-:W-:Y:S01]  /*2220*/  IADD3 R74, P0, PT, R21.reuse, R4, RZ ;  /* 0x00000004154a7210 */ /* 0x040fe20007f1e0ff */
[----:B------:R-:W-:Y:S01]  /*2230*/  IMAD.MOV.U32 R24, RZ, RZ, R20 ;  /* 0x000000ffff187224 */ /* 0x000fe200078e0014 */
        /* <DEDUP_REMOVED lines=15> */
[----:B------:R-:W-:Y:S02]  /*2330*/  SHF.L.U64.HI R75, R74, 0x1, R75 ;  /* 0x000000014a4b7819 */ /* 0x000fe4000001024b */
[----:B------:R-:W-:Y:S02]  /*2340*/  LEA.HI.X R9, R24, R17, R9, 0x1, P0 ;  /* 0x0000001118097211 */ /* 0x000fe400000f0c09 */
[-C--:B------:R-:W-:Y:S02]  /*2350*/  IADD3 R50, P1, PT, R6, R14.reuse, RZ ;  /* 0x0000000e06327210 */ /* 0x080fe40007f3e0ff */
[----:B------:R-:W-:Y:S02]  /*2360*/  SHF.L.U32 R74, R74, 0x1, RZ ;  /* 0x000000014a4a7819 */ /* 0x000fe400000006ff */
[----:B------:R-:W-:Y:S02]  /*2370*/  IADD3 R14, P0, PT, R2, R14, RZ ;  /* 0x0000000e020e7210 */ /* 0x000fe40007f1e0ff */
[----:B------:R-:W-:-:S02]  /*2380*/  IADD3 R72, P3, PT, R6, R74, RZ ;  /* 0x0000004a06487210 */ /* 0x000fc40007f7e0ff */
[----:B------:R-:W-:Y:S02]  /*2390*/  IADD3.X R15, PT, PT, R3, R0, RZ, P0, !PT ;  /* 0x00000000030f7210 */ /* 0x000fe400007fe4ff */
[----:B------:R-:W-:Y:S02]  /*23a0*/  IADD3 R74, P2, PT, R2, R74, RZ ;  /* 0x0000004a024a7210 */ /* 0x000fe40007f5e0ff */
[----:B-----5:R-:W-:Y:S01]  /*23b0*/  ISETP.GE.AND P0, PT, R12, R145, PT ;  /* 0x000000910c00720c */ /* 0x020fe20003f06270 */
[C---:B------:R-:W-:Y:S01]  /*23c0*/  IMAD.X R51, R7.reuse, 0x1, R0, P1 ;  /* 0x0000000107337824 */ /* 0x040fe200008e0600 */
[-C--:B------:R-:W-:Y:S02]  /*23d0*/  IADD3.X R73, PT, PT, R7, R75.reuse, RZ, P3, !PT ;  /* 0x0000004b07497210 */ /* 0x080fe40001ffe4ff */
[----:B------:R-:W-:Y:S02]  /*23e0*/  IADD3.X R75, PT, PT, R3, R75, RZ, P2, !PT ;  /* 0x0000004b034b7210 */ /* 0x000fe400017fe4ff */
[----:B------:R-:W-:-:S07]  /*23f0*/  P2R R89, PR, RZ, 0x1 ;  /* 0x00000001ff597803 */ /* 0x000fce0000000000 */
.L_x_6779:
        /* <DEDUP_REMOVED lines=21> */
[----:B------:R-:W2:Y:S01]  /*2550*/  @!P3 LD.E.128 R4, desc[UR4][R70.64] ;  /* 0x000000044604b980 */ /* 0x000ea2000c101d00 */
[--C-:B------:R-:W-:Y:S01]  /*2560*/  IMAD.X R29, R71, 0x1, R2.reuse, P0 ;  /* 0x00000001471d7824 */ /* 0x100fe200000e0602 */
[C---:B------:R-:W-:Y:S04]  /*2570*/  ISETP.GE.OR P0, PT, R88.reuse, R81, P1 ;  /* 0x000000515800720c */ /* 0x040fe80000f06670 */
        /* <DEDUP_REMOVED lines=60> */
.L_x_6758:
        /* <DEDUP_REMOVED lines=71> */
.L_x_6762:
[----:B------:R-:W-:Y:S05]  /*2db0*/  BSYNC.RECONVERGENT B0 ;  /* 0x0000000000007941 */ /* 0x000fea0003800200 */
.L_x_6761:
        /* <DEDUP_REMOVED lines=48> */
.L_x_6764:
[----:B------:R-:W-:Y:S05]  /*30c0*/  BSYNC.RECONVERGENT B0 ;  /* 0x0000000000007941 */ /* 0x000fea0003800200 */
.L_x_6763:
        /* <DEDUP_REMOVED lines=53> */
.L_x_6766:
[----:B------:R-:W-:Y:S05]  /*3420*/  BSYNC.RECONVERGENT B0 ;  /* 0x0000000000007941 */ /* 0x000fea0003800200 */
.L_x_6765:
        /* <DEDUP_REMOVED lines=53> */
.L_x_6768:
[----:B------:R-:W-:Y:S05]  /*3780*/  BSYNC.RECONVERGENT B0 ;  /* 0x0000000000007941 */ /* 0x000fea0003800200 */
.L_x_6767:
[----:B------:R-:W5:Y:S02]  /*3790*/  LD.E R3, desc[UR4][R84.64+0xd0] ;  /* 0x0000d00454037980 */ /* 0x000f64000c101900 */
[----:B-----5:R-:W-:Y:S05]  /*37a0*/  IMAD.U32 R3, R3, -0x40, RZ ;  /* 0xffffffc003037824 */ /* 0x020fea00078e00ff */
[C---:B------:R-:W-:Y:S02]  /*37b0*/  LEA R14, P1, R3.reuse, R14, 0x1 ;  /* 0x0000000e030e7211 */ /* 0x040fe400078208ff */
[C---:B------:R-:W-:Y:S02]  /*37c0*/  LEA R50, P0, R3.reuse, R50, 0x1 ;  /* 0x0000003203327211 */ /* 0x040fe400078008ff */
[C---:B------:R-:W-:Y:S02]  /*37d0*/  LEA.HI.X.SX32 R15, R3.reuse, R15, 0x1, P1 ;  /* 0x0000000f030f7211 */ /* 0x040fe400008f0eff */
[----:B------:R-:W-:Y:S01]  /*37e0*/  LEA.HI.X.SX32 R51, R3, R51, 0x1, P0 ;  /* 0x0000003303337211 */ /* 0x000fe200000f0eff */
[----:B------:R-:W-:Y:S05]  /*37f0*/  BRA `(.L_x_6759) ;  /* 0x0000001800087947 */ /* 0x000fea0003800000 */
.L_x_6760:
        /* <DEDUP_REMOVED lines=95> */
.L_x_6770:
[----:B------:R-:W-:Y:S05]  /*3df0*/  BSYNC.RECONVERGENT B0 ;  /* 0x0000000000007941 */ /* 0x000fea0003800200 */
.L_x_6769:
        /* <DEDUP_REMOVED lines=93> */
.L_x_6772:
[----:B------:R-:W-:Y:S05]  /*43d0*/  BSYNC.RECONVERGENT B0 ;  /* 0x0000000000007941 */ /* 0x000fea0003800200 */
.L_x_6771:
        /* <DEDUP_REMOVED lines=20> */
[----:B------:R-:W-:Y:S02]  /*4520*/  @!P0 IADD3.X R107, PT, PT, R102, R73, RZ, P2, !PT ;  /* 0x00000049666b8210 */ /* 0x000fe400017fe4ff */
[----:B------:R-:W-:Y:S02]  /*4530*/  @!P0 IADD3 R38, P2, PT, R93, R74, RZ ;  /* 0x0000004a5d268210 */ /* 0x000fe40007f5e0ff */
[----:B------:R-:W-:Y:S02]  /*4540*/  SHF.L.U32 R93, R134, 0x6, RZ ;  /* 0x00000006865d7819 */ /* 0x000fe400000006ff */
[----:B------:R-:W4:Y:S01]  /*4550*/  @!P0 LD.E.128 R104, desc[UR4][R106.64] ;  /* 0x000000046a688980 */ /* 0x000f22000c101d00 */
[----:B------:R-:W-:Y:S01]  /*4560*/  @!P0 IMAD.X R39, R102, 0x1, R75, P2 ;  /* 0x0000000166278824 */ /* 0x000fe200010e064b */
[----:B------:R-:W-:Y:S02]  /*4570*/  PLOP3.LUT P2, PT, PT, PT, PT, 0x80, 0x8 ;  /* 0x000000000008781c */ /* 0x000fe40003f4f070 */
[----:B------:R-:W-:Y:S02]  /*4580*/  @!P0 PLOP3.LUT P2, PT, P1, PT, PT, 0x80, 0x8 ;  /* 0x000000000008881c */ /* 0x000fe40000f4f070 */
[----:B------:R-:W-:Y:S02]  /*4590*/  SHF.L.U64.HI R102, R134, 0x6, R135 ;  /* 0x0000000686667819 */ /* 0x000fe40000010287 */
        /* <DEDUP_REMOVED lines=22> */
[----:B------:R-:W-:Y:S01]  /*4700*/  @!P0 IMAD.U32 R22, R107, 0x10000, RZ ;  /* 0x000100006b168824 */ /* 0x000fe200078e00ff */
[----:B-----5:R-:W-:Y:S01]  /*4710*/  @!P0 LOP3.LUT R40, R56, 0xffff0000, RZ, 0xc0, !PT ;  /* 0xffff000038288812 */ /* 0x020fe200078ec0ff */
[----:B------:R-:W-:Y:S01]  /*4720*/  @!P2 FADD.FTZ R30, -R30, -RZ ;  /* 0x800000ff1e1ea221 */ /* 0x000fe20000010100 */
[----:B------:R-:W-:Y:S01]  /*4730*/  @!P0 LOP3.LUT R44, R57, 0xffff0000, RZ, 0xc0, !PT ;  /* 0xffff0000392c8812 */ /* 0x000fe200078ec0ff */
[----:B------:R-:W-:Y:S01]  /*4740*/  @!P2 FADD.FTZ R29, -R29, -RZ ;  /* 0x800000ff1d1da221 */ /* 0x000fe20000010100 */
[----:B------:R-:W-:Y:S01]  /*4750*/  @!P0 LOP3.LUT R47, R58, 0xffff0000, RZ, 0xc0, !PT ;  /* 0xffff00003a2f8812 */ /* 0x000fe200078ec0ff */
[----:B------:R-:W-:Y:S01]  /*4760*/  @!P0 IMAD.U32 R38, R56, 0x10000, RZ ;  /* 0x0001000038268824 */ /* 0x000fe200078e00ff */
[----:B------:R-:W-:Y:S01]  /*4770*/  @!P0 LOP3.LUT R49, R59, 0xffff0000, RZ, 0xc0, !PT ;  /* 0xffff00003b318812 */ /* 0x000fe200078ec0ff */
[----:B------:R-:W-:Y:S01]  /*4780*/  @!P2 FADD.FTZ R28, -R28, -RZ ;  /* 0x800000ff1c1ca221 */ /* 0x000fe20000010100 */
[----:B------:R-:W-:Y:S01]  /*4790*/  @!P0 FMUL.FTZ R0, R37, R36 ;  /* 0x0000002425008220 */ /* 0x000fe20000410000 */
        /* <DEDUP_REMOVED lines=36> */
.L_x_6774:
[----:B------:R-:W-:Y:S05]  /*49e0*/  BSYNC.RECONVERGENT B0 ;  /* 0x0000000000007941 */ /* 0x000fea0003800200 */
.L_x_6773:
        /* <DEDUP_REMOVED lines=92> */
.L_x_6776:
[----:B------:R-:W-:Y:S05]  /*4fb0*/  BSYNC.RECONVERGENT B0 ;  /* 0x0000000000007941 */ /* 0x000fea0003800200 */
.L_x_6775:
[----:B------:R-:W5:Y:S02]  /*4fc0*/  LD.E R3, desc[UR4][R84.64+0xd0] ;  /* 0x0000d00454037980 */ /* 0x000f64000c101900 */
[----:B-----5:R-:W-:Y:S05]  /*4fd0*/  IMAD.U32 R3, R3, -0x40, RZ ;  /* 0xffffffc003037824 */ /* 0x020fea00078e00ff */
[C---:B------:R-:W-:Y:S02]  /*4fe0*/  LEA R74, P1, R3.reuse, R74, 0x1 ;  /* 0x0000004a034a7211 */ /* 0x040fe400078208ff */
[C---:B------:R-:W-:Y:S02]  /*4ff0*/  LEA R72, P0, R3.reuse, R72, 0x1 ;  /* 0x0000004803487211 */ /* 0x040fe400078008ff */
[C---:B------:R-:W-:Y:S02]  /*5000*/  LEA.HI.X.SX32 R75, R3.reuse, R75, 0x1, P1 ;  /* 0x0000004b034b7211 */ /* 0x040fe400008f0eff */
[----:B------:R-:W-:Y:S09]  /*5010*/  LEA.HI.X.SX32 R73, R3, R73, 0x1, P0 ;  /* 0x0000004903497211 */ /* 0x000ff200000f0eff */
.L_x_6759:
[----:B------:R-:W-:Y:S05]  /*5020*/  BSYNC.RECONVERGENT B1 ;  /* 0x0000000000017941 */ /* 0x000fea0003800200 */
.L_x_6757:
        /* <DEDUP_REMOVED lines=102> */
.L_x_6778:
[----:B------:R-:W-:Y:S05]  /*5690*/  BSYNC.RECONVERGENT B0 ;  /* 0x0000000000007941 */ /* 0x000fea0003800200 */
.L_x_6777:
[----:B------:R-:W-:Y:S11]  /*56a0*/  ISETP.NE.AND P0, PT, R87, RZ, PT ;  /* 0x000000ff5700720c */ /* 0x000ff60003f05270 */
[----:B------:R-:W-:Y:S02]  /*56b0*/  @!UPT UIADD3 URZ, UPT, UPT, URZ, URZ, URZ ;  /* 0x000000fffffff290 */ /* 0x000fe4000fffe0ff */
[----:B------:R-:W-:Y:S05]  /*56c0*/  @P0 BRA `(.L_x_6779) ;  /* 0xffffffcc004c0947 */ /* 0x000fea000383ffff */
.L_x_6756:
        /* <DEDUP_REMOVED lines=17> */
.L_x_6784:
[----:B------:R2:W-:Y:S02]  /*57e0*/  STS.128 [R68], RZ ;  /* 0x000000ff44007388 */ /* 0x0005e40000000c00 */
.L_x_6783:
[----:B------:R-:W-:Y:S05]  /*57f0*/  BSYNC.RECONVERGENT B0 ;  /* 0x0000000000007941 */ /* 0x000fea0003800200 */
.L_x_6782:
[----:B----4-:R-:W-:-:S04]  /*5800*/  IADD3 R20, PT, PT, R96, 0x20, RZ ;  /* 0x0000002060147810 */ /* 0x010fc80007ffe0ff */
        /* <DEDUP_REMOVED lines=12> */
.L_x_6781:
        /* <DEDUP_REMOVED lines=77> */
.L_x_6791:
[----:B------:R-:W-:Y:S05]  /*5da0*/  BSYNC.RECONVERGENT B0 ;  /* 0x0000000000007941 */ /* 0x000fea0003800200 */
.L_x_6790:
[----:B-----5:R3:W-:Y:S01]  /*5db0*/  STS.128 [R68], R8 ;  /* 0x0000000844007388 */ /* 0x0207e20000000c00 */
[----:B------:R-:W-:Y:S05]  /*5dc0*/  BRA `(.L_x_6788) ;  /* 0x0000000000047947 */ /* 0x000fea0003800000 */
.L_x_6789:
[----:B------:R2:W-:Y:S02]  /*5dd0*/  STS.128 [R68], RZ ;  /* 0x000000ff44007388 */ /* 0x0005e40000000c00 */
.L_x_6788:
[----:B------:R-:W-:Y:S05]  /*5de0*/  BSYNC.RECONVERGENT B1 ;  /* 0x0000000000017941 */ /* 0x000fea0003800200 */
.L_x_6787:
[----:B----4-:R-:W-:-:S04]  /*5df0*/  IADD3 R20, PT, PT, R96, 0x20, RZ ;  /* 0x0000002060147810 */ /* 0x010fc80007ffe0ff */
        /* <DEDUP_REMOVED lines=18> */
[----:B------:R-:W-:Y:S02]  /*5f20*/  LOP3.LUT R18, R8, 0xffff0000, RZ, 0xc0, !PT ;  /* 0xffff000008127812 */ /* 0x000fe400078ec0ff */
        /* <DEDUP_REMOVED lines=32> */
.L_x_6793:
[----:B------:R-:W-:Y:S05]  /*6130*/  BSYNC.RECONVERGENT B0 ;  /* 0x0000000000007941 */ /* 0x000fea0003800200 */
.L_x_6792:
[----:B-----5:R3:W-:Y:S01]  /*6140*/  STS.128 [R68+0x800], R8 ;  /* 0x0008000844007388 */ /* 0x0207e20000000c00 */
[----:B------:R-:W-:Y:S05]  /*6150*/  BRA `(.L_x_6785) ;  /* 0x0000000800f07947 */ /* 0x000fea0003800000 */
.L_x_6786:
        /* <DEDUP_REMOVED lines=93> */
.L_x_6798:
[----:B------:R-:W-:Y:S05]  /*6730*/  BSYNC.RECONVERGENT B0 ;  /* 0x0000000000007941 */ /* 0x000fea0003800200 */
.L_x_6797:
[----:B-----5:R3:W-:Y:S01]  /*6740*/  STS.128 [R68], R20 ;  /* 0x0000001444007388 */ /* 0x0207e20000000c00 */
[----:B------:R-:W-:Y:S05]  /*6750*/  BRA `(.L_x_6795) ;  /* 0x0000000000047947 */ /* 0x000fea0003800000 */
.L_x_6796:
[----:B------:R2:W-:Y:S02]  /*6760*/  STS.128 [R68], RZ ;  /* 0x000000ff44007388 */ /* 0x0005e40000000c00 */
.L_x_6795:
[----:B------:R-:W-:Y:S05]  /*6770*/  BSYNC.RECONVERGENT B1 ;  /* 0x0000000000017941 */ /* 0x000fea0003800200 */
.L_x_6794:
[----:B---34-:R-:W-:-:S04]  /*6780*/  IADD3 R20, PT, PT, R96, 0x20, RZ ;  /* 0x0000002060147810 */ /* 0x018fc80007ffe0ff */
        /* <DEDUP_REMOVED lines=12> */
[----:B----4-:R-:W-:Y:S01]  /*6850*/  IMAD.WIDE R10, R27, 0x2, R10 ;  /* 0x000000021b0a7825 */ /* 0x010fe200078e020a */
        /* <DEDUP_REMOVED lines=8> */
[----:B------:R-:W-:-:S04]  /*68e0*/  IADD3 R24, P0, PT, R42, R3, RZ ;  /* 0x000000032a187210 */ /* 0x000fc80007f1e0ff */
[----:B------:R-:W4:Y:S01]  /*68f0*/  LD.E.128 R16, desc[UR4][R16.64] ;  /* 0x0000000410107980 */ /* 0x000f22000c101d00 */
[----:B------:R-:W-:-:S06]  /*6900*/  IMAD.X R25, R43, 0x1, R15, P0 ;  /* 0x000000012b197824 */ /* 0x000fcc00000e060f */
[----:B------:R-:W3:Y:S01]  /*6910*/  LD.E.128 R24, desc[UR4][R24.64] ;  /* 0x0000000418187980 */ /* 0x000ee2000c101d00 */
        /* <DEDUP_REMOVED lines=62> */
.L_x_6800:
[----:B------:R-:W-:Y:S05]  /*6d00*/  BSYNC.RECONVERGENT B0 ;  /* 0x0000000000007941 */ /* 0x000fea0003800200 */
.L_x_6799:
[----:B-----5:R1:W-:Y:S02]  /*6d10*/  STS.128 [R68+0x800], R4 ;  /* 0x0008000444007388 */ /* 0x0203e40000000c00 */
.L_x_6785:
[----:B------:R-:W-:Y:S05]  /*6d20*/  BSYNC.RECONVERGENT B2 ;  /* 0x0000000000027941 */ /* 0x000fea0003800200 */
.L_x_6780:
[----:B-1----:R-:W-:Y:S01]  /*6d30*/  IMAD R5, R62, -0x80, R61 ;  /* 0xffffff803e057824 */ /* 0x002fe200078e023d */
[----:B------:R-:W-:Y:S04]  /*6d40*/  BSSY.RECONVERGENT B0, `(.L_x_6801) ;  /* 0x000000b000007945 */ /* 0x000fe80003800200 */
        /* <DEDUP_REMOVED lines=9> */
.L_x_6803:
[----:B------:R1:W-:Y:S02]  /*6de0*/  STS.128 [R68+0x1000], RZ ;  /* 0x001000ff44007388 */ /* 0x0003e40000000c00 */
.L_x_6802:
[----:B------:R-:W-:Y:S05]  /*6df0*/  BSYNC.RECONVERGENT B0 ;  /* 0x0000000000007941 */ /* 0x000fea0003800200 */
.L_x_6801:
[----:B------:R-:W-:Y:S01]  /*6e00*/  ISETP.GE.AND P1, PT, R20, R5, PT ;  /* 0x000000051400720c */ /* 0x000fe20003f26270 */
[C---:B----45:R-:W-:Y:S01]  /*6e10*/  IMAD.SHL.U32 R3, R134.reuse, 0x40, RZ ;  /* 0x0000004086037824 */ /* 0x070fe200078e00ff */
        /* <DEDUP_REMOVED lines=12> */
.L_x_6806:
[----:B------:R4:W-:Y:S02]  /*6ee0*/  STS.128 [R68+0x1800], RZ ;  /* 0x001800ff44007388 */ /* 0x0009e40000000c00 */
.L_x_6805:
[----:B------:R-:W-:Y:S05]  /*6ef0*/  BSYNC.RECONVERGENT B0 ;  /* 0x0000000000007941 */ /* 0x000fea0003800200 */
.L_x_6804:
        /* <DEDUP_REMOVED lines=13> */
.L_x_6809:
[----:B------:R1:W-:Y:S02]  /*6fd0*/  STS.128 [R68+0x2000], RZ ;  /* 0x002000ff44007388 */ /* 0x0003e40000000c00 */
.L_x_6808:
[----:B------:R-:W-:Y:S05]  /*6fe0*/  BSYNC.RECONVERGENT B0 ;  /* 0x0000000000007941 */ /* 0x000fea0003800200 */
.L_x_6807:
        /* <DEDUP_REMOVED lines=13> */
.L_x_6812:
[----:B------:R1:W-:Y:S02]  /*70c0*/  STS.128 [R68+0x2800], RZ ;  /* 0x002800ff44007388 */ /* 0x0003e40000000c00 */
.L_x_6811:
[----:B------:R-:W-:Y:S05]  /*70d0*/  BSYNC.RECONVERGENT B0 ;  /* 0x0000000000007941 */ /* 0x000fea0003800200 */
.L_x_6810:
        /* <DEDUP_REMOVED lines=12> */
.L_x_6815:
[----:B------:R1:W-:Y:S01]  /*71a0*/  STS.128 [R68+0x3000], RZ ;  /* 0x003000ff44007388 */ /* 0x0003e20000000c00 */
[----:B------:R-:W-:Y:S05]  /*71b0*/  BRA `(.L_x_6816) ;  /* 0x0000000000047947 */ /* 0x000fea0003800000 */
.L_x_6814:
[----:B------:R1:W-:Y:S02]  /*71c0*/  STS.128 [R68+0x3000], RZ ;  /* 0x003000ff44007388 */ /* 0x0003e40000000c00 */
.L_x_6816:
[----:B------:R-:W-:Y:S05]  /*71d0*/  BSYNC.RECONVERGENT B0 ;  /* 0x0000000000007941 */ /* 0x000fea0003800200 */
.L_x_6813:
[----:B------:R-:W-:Y:S01]  /*71e0*/  ISETP.GE.AND P0, PT, R20, R5, PT ;  /* 0x000000051400720c */ /* 0x000fe20003f06270 */
[C---:B----4-:R-:W-:Y:S01]  /*71f0*/  IMAD.SHL.U32 R7, R136.reuse, 0x40, RZ ;  /* 0x0000004088077824 */ /* 0x050fe200078e00ff */
[----:B------:R-:W-:Y:S01]  /*7200*/  SHF.L.U64.HI R4, R136, 0x6, R137 ;  /* 0x0000000688047819 */ /* 0x000fe20000010289 */
        /* <DEDUP_REMOVED lines=12> */
.L_x_6819:
[----:B------:R4:W-:Y:S02]  /*72d0*/  STS.128 [R68+0x3800], RZ ;  /* 0x003800ff44007388 */ /* 0x0009e40000000c00 */
.L_x_6818:
[----:B------:R-:W-:Y:S05]  /*72e0*/  BSYNC.RECONVERGENT B0 ;  /* 0x0000000000007941 */ /* 0x000fea0003800200 */
.L_x_6817:
[----:B------:R-:W-:Y:S01]  /*72f0*/  ISETP.GE.AND P0, PT, R2, R5, PT ;  /* 0x000000050200720c */ /* 0x000fe20003f06270 */
[----:B------:R-:W-:-:S12]  /*7300*/  BSSY.RECONVERGENT B0, `(.L_x_6820) ;  /* 0x000000d000007945 */ /* 0x000fd80003800200 */
[----:B------:R1:W-:Y:S01]  /*7310*/  @P0 STS.128 [R68+0x4000], RZ ;  /* 0x004000ff44000388 */ /* 0x0003e20000000c00 */
        /* <DEDUP_REMOVED lines=10> */
.L_x_6822:
[----:B------:R1:W-:Y:S02]  /*73c0*/  STS.128 [R68+0x4000], RZ ;  /* 0x004000ff44007388 */ /* 0x0003e40000000c00 */
.L_x_6821:
[----:B------:R-:W-:Y:S05]  /*73d0*/  BSYNC.RECONVERGENT B0 ;  /* 0x0000000000007941 */ /* 0x000fea0003800200 */
.L_x_6820:
        /* <DEDUP_REMOVED lines=13> */
.L_x_6825:
[----:B------:R1:W-:Y:S02]  /*74b0*/  STS.128 [R68+0x4800], RZ ;  /* 0x004800ff44007388 */ /* 0x0003e40000000c00 */
.L_x_6824:
[----:B------:R-:W-:Y:S05]  /*74c0*/  BSYNC.RECONVERGENT B0 ;  /* 0x0000000000007941 */ /* 0x000fea0003800200 */
.L_x_6823:
        /* <DEDUP_REMOVED lines=11> */
[C---:B------:R-:W-:Y:S01]  /*7580*/  LOP3.LUT R2, R128.reuse, 0x8, RZ, 0xc0, !PT ;  /* 0x0000000880027812 */ /* 0x040fe200078ec0ff */
[----:B------:R-:W-:Y:S01]  /*7590*/  IMAD.SHL.U32 R90, R128, 0x4, RZ ;  /* 0x00000004805a7824 */ /* 0x000fe200078e00ff */
[----:B------:R-:W-:-:S02]  /*75a0*/  LOP3.LUT R10, R88, 0x8, RZ, 0xc0, !PT ;  /* 0x00000008580a7812 */ /* 0x000fc400078ec0ff */
[C---:B-1----:R-:W-:Y:S02]  /*75b0*/  LOP3.LUT R6, R130.reuse, 0x3e00, RZ, 0xc0, !PT ;  /* 0x00003e0082067812 */ /* 0x042fe400078ec0ff */
[----:B----4-:R-:W-:Y:S02]  /*75c0*/  LOP3.LUT R8, R130, 0x100, RZ, 0xc0, !PT ;  /* 0x0000010082087812 */ /* 0x010fe400078ec0ff */
        /* <DEDUP_REMOVED lines=15> */
[----:B------:R-:W2:Y:S01]  /*76c0*/  LDSM.16.M88.4 R48, [R5+0x1400] ;  /* 0x001400000530783b */ /* 0x000ea20000000200 */
[----:B------:R-:W-:-:S02]  /*76d0*/  IMAD.IADD R80, R129, 0x1, R86 ;  /* 0x0000000181507824 */ /* 0x000fc400078e0256 */
[----:B------:R-:W-:Y:S01]  /*76e0*/  IMAD.IADD R2, R5, 0x1, R86 ;  /* 0x0000000105027824 */ /* 0x000fe200078e0256 */
[----:B------:R-:W-:Y:S04]  /*76f0*/  LDSM.16.M88.4 R40, [R5+0x1800] ;  /* 0x001800000528783b */ /* 0x000fe80000000200 */
[----:B------:R-:W-:Y:S04]  /*7700*/  LDSM.16.M88.4 R76, [R2+0x1000] ;  /* 0x00100000024c783b */ /* 0x000fe80000000200 */
[----:B------:R-:W4:Y:S04]  /*7710*/  LDSM.16.M88.4 R80, [R80] ;  /* 0x000000005050783b */ /* 0x000f280000000200 */
[----:B------:R-:W5:Y:S04]  /*7720*/  LDSM.16.M88.4 R72, [R2+0x1400] ;  /* 0x001400000248783b */ /* 0x000f680000000200 */
[----:B------:R-:W5:Y:S04]  /*7730*/  LDSM.16.M88.4 R32, [R5+0x1c00] ;  /* 0x001c00000520783b */ /* 0x000f680000000200 */
[----:B------:R-:W5:Y:S04]  /*7740*/  LDSM.16.M88.4 R24, [R5+0x2000] ;  /* 0x002000000518783b */ /* 0x000f680000000200 */
[----:B------:R-:W5:Y:S04]  /*7750*/  LDSM.16.M88.4 R16, [R5+0x2400] ;  /* 0x002400000510783b */ /* 0x000f680000000200 */
[----:B------:R-:W5:Y:S04]  /*7760*/  LDSM.16.M88.4 R8, [R5+0x2800] ;  /* 0x002800000508783b */ /* 0x000f680000000200 */
[----:B------:R-:W5:Y:S01]  /*7770*/  LDSM.16.M88.4 R96, [R5+0x2c00] ;  /* 0x002c00000560783b */ /* 0x000f620000000200 */
[C---:B-1----:R-:W-:Y:S03]  /*7780*/  HMMA.16816.F32.BF16 R64, R92.reuse, R56, RZ ;  /* 0x000000385c40723c */ /* 0x042fe600000418ff */
[----:B---3--:R-:W1:Y:S05]  /*7790*/  LDSM.16.M88.4 R68, [R2+0x1800] ;  /* 0x001800000244783b */ /* 0x008e6a0000000200 */
[C---:B------:R-:W-:Y:S08]  /*77a0*/  HMMA.16816.F32.BF16 R56, R92.reuse, R58, RZ ;  /* 0x0000003a5c38723c */ /* 0x040ff000000418ff */
[----:B--2---:R-:W-:Y:S08]  /*77b0*/  HMMA.16816.F32.BF16 R52, R92, R48, RZ ;  /* 0x000000305c34723c */ /* 0x004ff000000418ff */
[C---:B----4-:R-:W-:Y:S08]  /*77c0*/  HMMA.16816.F32.BF16 R64, R80.reuse, R76, R64 ;  /* 0x0000004c5040723c */ /* 0x050ff00000041840 */
[----:B------:R-:W-:Y:S01]  /*77d0*/  HMMA.16816.F32.BF16 R56, R80, R78, R56 ;  /* 0x0000004e5038723c */ /* 0x000fe20000041838 */
[----:B------:R-:W2:Y:S07]  /*77e0*/  LDSM.16.M88.4 R76, [R2+0x1c00] ;  /* 0x001c0000024c783b */ /* 0x000eae0000000200 */
[C---:B------:R-:W-:Y:S08]  /*77f0*/  HMMA.16816.F32.BF16 R44, R92.reuse, R40, RZ ;  /* 0x000000285c2c723c */ /* 0x040ff000000418ff */
[----:B------:R-:W-:Y:S08]  /*7800*/  HMMA.16816.F32.BF16 R40, R92, R42, RZ ;  /* 0x0000002a5c28723c */ /* 0x000ff000000418ff */
[----:B-----5:R-:W-:Y:S01]  /*7810*/  HMMA.16816.F32.BF16 R52, R80, R72, R52 ;  /* 0x000000485034723c */ /* 0x020fe20000041834 */
[----:B------:R-:W-:-:S05]  /*7820*/  IMAD.SHL.U32 R72, R128, 0x2, RZ ;  /* 0x0000000280487824 */ /* 0x000fca00078e00ff */
[----:B------:R-:W-:Y:S02]  /*7830*/  LOP3.LUT R73, R72, 0x6, RZ, 0xc0, !PT ;  /* 0x0000000648497812 */ /* 0x000fe400078ec0ff */
        /* <DEDUP_REMOVED lines=11> */
[----:B------:R-:W-:-:S04]  /*78f0*/  IMAD R98, R148, 0x80, R73 ;  /* 0x0000008094627824 */ /* 0x000fc800078e0249 */
[C---:B------:R-:W-:Y:S01]  /*7900*/  VIADD R72, R98.reuse, 0x1 ;  /* 0x0000000162487836 */ /* 0x040fe20000000000 */
[CC--:B------:R-:W-:Y:S01]  /*7910*/  ISETP.GE.AND P1, PT, R98.reuse, R61.reuse, PT ;  /* 0x0000003d6200720c */ /* 0x0c0fe20003f26270 */
[C---:B------:R-:W-:Y:S01]  /*7920*/  VIADD R100, R98.reuse, 0x11 ;  /* 0x0000001162647836 */ /* 0x040fe20000000000 */
[C---:B-1----:R-:W-:Y:S01]  /*7930*/  HMMA.16816.F32.BF16 R44, R80.reuse, R68, R44 ;  /* 0x00000044502c723c */ /* 0x042fe2000004182c */
[----:B------:R-:W-:Y:S01]  /*7940*/  VIADD R68, R98, 0x8 ;  /* 0x0000000862447836 */ /* 0x000fe20000000000 */
[-C--:B------:R-:W-:Y:S01]  /*7950*/  ISETP.GE.AND P0, PT, R72, R61.reuse, PT ;  /* 0x0000003d4800720c */ /* 0x080fe20003f06270 */
[----:B------:R-:W-:Y:S01]  /*7960*/  VIADD R72, R98, 0x10 ;  /* 0x0000001062487836 */ /* 0x000fe20000000000 */
[----:B------:R-:W-:Y:S01]  /*7970*/  FSEL R158, R66, -INF , !P1 ;  /* 0xff800000429e7808 */ /* 0x000fe20004800000 */
[----:B------:R-:W-:Y:S01]  /*7980*/  VIADD R66, R98, 0x20 ;  /* 0x0000002062427836 */ /* 0x000fe20000000000 */
[-C--:B------:R-:W-:Y:S01]  /*7990*/  ISETP.GE.AND P3, PT, R68, R61.reuse, PT ;  /* 0x0000003d4400720c */ /* 0x080fe20003f66270 */
[----:B------:R-:W-:Y:S01]  /*79a0*/  VIADD R96, R98, 0x18 ;  /* 0x0000001862607836 */ /* 0x000fe20000000000 */
[----:B------:R-:W-:Y:S01]  /*79b0*/  HMMA.16816.F32.BF16 R40, R80, R70, R40 ;  /* 0x000000465028723c */ /* 0x000fe20000041828 */
[----:B------:R-:W1:Y:S01]  /*79c0*/  LDSM.16.M88.4 R68, [R2+0x2000] ;  /* 0x002000000244783b */ /* 0x000e620000000200 */
[----:B------:R-:W-:-:S02]  /*79d0*/  ISETP.GE.AND P6, PT, R72, R61, PT ;  /* 0x0000003d4800720c */ /* 0x000fc40003fc6270 */
[----:B------:R-:W-:Y:S01]  /*79e0*/  FSEL R72, R64, -INF , !P1 ;  /* 0xff80000040487808 */ /* 0x000fe20004800000 */
[----:B------:R-:W-:Y:S01]  /*79f0*/  VIADD R64, R98, 0x21 ;  /* 0x0000002162407836 */ /* 0x000fe20000000000 */
[-C--:B------:R-:W-:Y:S01]  /*7a00*/  ISETP.GE.AND P2, PT, R66, R61.reuse, PT ;  /* 0x0000003d4200720c */ /* 0x080fe20003f46270 */
[C---:B------:R-:W-:Y:S01]  /*7a10*/  VIADD R66, R98.reuse, 0x28 ;  /* 0x0000002862427836 */ /* 0x040fe20000000000 */
[C---:B------:R-:W-:Y:S01]  /*7a20*/  HMMA.16816.F32.BF16 R48, R80.reuse, R74, R48 ;  /* 0x0000004a5030723c */ /* 0x040fe20000041830 */
[----:B------:R-:W-:Y:S01]  /*7a30*/  VIADD R74, R98, 0x9 ;  /* 0x00000009624a7836 */ /* 0x000fe20000000000 */
[-C--:B------:R-:W-:Y:S01]  /*7a40*/  ISETP.GE.AND P1, PT, R64, R61.reuse, PT ;  /* 0x0000003d4000720c */ /* 0x080fe20003f26270 */
[----:B------:R-:W-:Y:S01]  /*7a50*/  VIADD R64, R98, 0x29 ;  /* 0x0000002962407836 */ /* 0x000fe20000000000 */
[----:B------:R-:W-:Y:S02]  /*7a60*/  FSEL R160, R67, -INF , !P0 ;  /* 0xff80000043a07808 */ /* 0x000fe40004000000 */
[----:B------:R-:W-:Y:S01]  /*7a70*/  ISETP.GE.AND P4, PT, R74, R61, PT ;  /* 0x0000003d4a00720c */ /* 0x000fe20003f86270 */
[----:B------:R-:W-:Y:S01]  /*7a80*/  VIADD R74, R98, 0x19 ;  /* 0x00000019624a7836 */ /* 0x000fe20000000000 */
[----:B--2---:R-:W-:Y:S01]  /*7a90*/  HMMA.16816.F32.BF16 R36, R80, R76, R36 ;  /* 0x0000004c5024723c */ /* 0x004fe20000041824 */
[----:B------:R-:W-:-:S02]  /*7aa0*/  FSEL R65, R65, -INF , !P0 ;  /* 0xff80000041417808 */ /* 0x000fc40004000000 */
[----:B------:R-:W-:Y:S02]  /*7ab0*/  FSEL R73, R58, -INF , !P3 ;  /* 0xff8000003a497808 */ /* 0x000fe40005800000 */
[-C--:B------:R-:W-:Y:S02]  /*7ac0*/  ISETP.GE.AND P5, PT, R74, R61.reuse, PT ;  /* 0x0000003d4a00720c */ /* 0x080fe40003fa6270 */
[----:B------:R-:W-:Y:S01]  /*7ad0*/  FSEL R74, R56, -INF , !P3 ;  /* 0xff800000384a7808 */ /* 0x000fe20005800000 */
[----:B------:R-:W-:Y:S01]  /*7ae0*/  HMMA.16816.F32.BF16 R32, R80, R78, R32 ;  /* 0x0000004e5020723c */ /* 0x000fe20000041820 */
[----:B------:R-:W-:Y:S02]  /*7af0*/  FSEL R75, R59, -INF , !P4 ;  /* 0xff8000003b4b7808 */ /* 0x000fe40006000000 */
[----:B------:R-:W-:Y:S02]  /*7b00*/  FSEL R76, R57, -INF , !P4 ;  /* 0xff800000394c7808 */ /* 0x000fe40006000000 */
[----:B------:R-:W-:Y:S01]  /*7b10*/  FSEL R79, R54, -INF , !P6 ;  /* 0xff800000364f7808 */ /* 0x000fe20007000000 */
[----:B------:R-:W2:Y:S01]  /*7b20*/  LDSM.16.M88.4 R56, [R2+0x2400] ;  /* 0x002400000238783b */ /* 0x000ea20000000200 */
[----:B------:R-:W-:Y:S01]  /*7b30*/  FSEL R78, R52, -INF , !P6 ;  /* 0xff800000344e7808 */ /* 0x000fe20007000000 */
[----:B------:R-:W-:Y:S01]  /*7b40*/  VIADD R54, R98, 0x30 ;  /* 0x0000003062367836 */ /* 0x000fe20000000000 */
[-C--:B------:R-:W-:Y:S01]  /*7b50*/  ISETP.GE.AND P0, PT, R66, R61.reuse, PT ;  /* 0x0000003d4200720c */ /* 0x080fe20003f06270 */
[----:B------:R-:W-:Y:S01]  /*7b60*/  VIADD R52, R98, 0x31 ;  /* 0x0000003162347836 */ /* 0x000fe20000000000 */
[----:B------:R-:W-:-:S02]  /*7b70*/  ISETP.GE.AND P4, PT, R64, R61, PT ;  /* 0x0000003d4000720c */ /* 0x000fc40003f86270 */
[----:B------:R-:W-:Y:S02]  /*7b80*/  FSEL R162, R45, -INF , !P1 ;  /* 0xff8000002da27808 */ /* 0x000fe40004800000 */
[----:B------:R-:W-:Y:S01]  /*7b90*/  FSEL R164, R42, -INF , !P0 ;  /* 0xff8000002aa47808 */ /* 0x000fe20004000000 */
[----:B------:R-:W-:Y:S01]  /*7ba0*/  VIADD R42, R98, 0x49 ;  /* 0x00000049622a7836 */ /* 0x000fe20000000000 */
[----:B------:R-:W-:Y:S01]  /*7bb0*/  FSEL R45, R40, -INF , !P0 ;  /* 0xff800000282d7808 */ /* 0x000fe20004000000 */
[----:B-1----:R-:W-:Y:S01]  /*7bc0*/  HMMA.16816.F32.BF16 R28, R80, R68, R28 ;  /* 0x00000044501c723c */ /* 0x002fe2000004181c */
[----:B------:R-:W-:Y:S01]  /*7bd0*/  FSEL R154, R43, -INF , !P4 ;  /* 0xff8000002b9a7808 */ /* 0x000fe20006000000 */
[----:B------:R-:W-:Y:S01]  /*7be0*/  VIADD R40, R98, 0x48 ;  /* 0x0000004862287836 */ /* 0x000fe20000000000 */
[----:B------:R-:W-:Y:S02]  /*7bf0*/  FSEL R41, R41, -INF , !P4 ;  /* 0xff80000029297808 */ /* 0x000fe40006000000 */
[----:B------:R-:W-:-:S02]  /*7c00*/  ISETP.GE.AND P0, PT, R54, R61, PT ;  /* 0x0000003d3600720c */ /* 0x000fc40003f06270 */
[-C--:B------:R-:W-:Y:S01]  /*7c10*/  ISETP.GE.AND P4, PT, R52, R61.reuse, PT ;  /* 0x0000003d3400720c */ /* 0x080fe20003f86270 */
[----:B------:R-:W-:Y:S01]  /*7c20*/  HMMA.16816.F32.BF16 R24, R80, R70, R24 ;  /* 0x000000465018723c */ /* 0x000fe20000041818 */
[-C--:B------:R-:W-:Y:S02]  /*7c30*/  ISETP.GE.AND P6, PT, R100, R61.reuse, PT ;  /* 0x0000003d6400720c */ /* 0x080fe40003fc6270 */
[----:B------:R-:W-:Y:S02]  /*7c40*/  ISETP.GE.AND P3, PT, R96, R61, PT ;  /* 0x0000003d6000720c */ /* 0x000fe40003f66270 */
[----:B------:R-:W-:Y:S02]  /*7c50*/  FSEL R96, R38, -INF , !P0 ;  /* 0xff80000026607808 */ /* 0x000fe40004000000 */
[----:B------:R-:W-:Y:S02]  /*7c60*/  FSEL R100, R36, -INF , !P0 ;  /* 0xff80000024647808 */ /* 0x000fe40004000000 */
[----:B------:R-:W-:-:S02]  /*7c70*/  FSEL R116, R39, -INF , !P4 ;  /* 0xff80000027747808 */ /* 0x000fc40006000000 */
[----:B------:R-:W-:Y:S02]  /*7c80*/  FSEL R118, R37, -INF , !P4 ;  /* 0xff80000025767808 */ /* 0x000fe40006000000 */
[----:B------:R-:W1:Y:S01]  /*7c90*/  LDSM.16.M88.4 R36, [R2+0x2c00] ;  /* 0x002c00000224783b */ /* 0x000e620000000200 */
[----:B------:R-:W-:Y:S01]  /*7ca0*/  FSEL R87, R50, -INF , !P3 ;  /* 0xff80000032577808 */ /* 0x000fe20005800000 */
[----:B------:R-:W-:Y:S01]  /*7cb0*/  VIADD R50, R98, 0x38 ;  /* 0x0000003862327836 */ /* 0x000fe20000000000 */
[----:B------:R-:W-:Y:S01]  /*7cc0*/  FSEL R77, R48, -INF , !P3 ;  /* 0xff800000304d7808 */ /* 0x000fe20005800000 */
[----:B------:R-:W-:Y:S01]  /*7cd0*/  VIADD R48, R98, 0x39 ;  /* 0x0000003962307836 */ /* 0x000fe20000000000 */
[----:B------:R-:W-:Y:S02]  /*7ce0*/  FSEL R55, R55, -INF , !P6 ;  /* 0xff80000037377808 */ /* 0x000fe40007000000 */
[----:B------:R-:W-:Y:S01]  /*7cf0*/  FSEL R67, R53, -INF , !P6 ;  /* 0xff80000035437808 */ /* 0x000fe20007000000 */
[----:B--2---:R-:W-:Y:S01]  /*7d00*/  HMMA.16816.F32.BF16 R20, R80, R56, R20 ;  /* 0x000000385014723c */ /* 0x004fe20000041814 */
[----:B------:R-:W-:-:S02]  /*7d10*/  FSEL R68, R51, -INF , !P5 ;  /* 0xff80000033447808 */ /* 0x000fc40006800000 */
[----:B------:R-:W-:Y:S02]  /*7d20*/  FSEL R69, R49, -INF , !P5 ;  /* 0xff80000031457808 */ /* 0x000fe40006800000 */
[-C--:B------:R-:W-:Y:S02]  /*7d30*/  ISETP.GE.AND P6, PT, R50, R61.reuse, PT ;  /* 0x0000003d3200720c */ /* 0x080fe40003fc6270 */
[----:B------:R-:W-:Y:S01]  /*7d40*/  ISETP.GE.AND P5, PT, R48, R61, PT ;  /* 0x0000003d3000720c */ /* 0x000fe20003fa6270 */
[----:B------:R-:W-:Y:S01]  /*7d50*/  HMMA.16816.F32.BF16 R16, R80, R58, R16 ;  /* 0x0000003a5010723c */ /* 0x000fe20000041810 */
[----:B------:R2:W3:Y:S01]  /*7d60*/  LDSM.16.M88.4 R48, [R2+0x2800] ;  /* 0x002800000230783b */ /* 0x0004e20000000200 */
[----:B------:R-:W-:Y:S01]  /*7d70*/  FSEL R126, R46, -INF , !P2 ;  /* 0xff8000002e7e7808 */ /* 0x000fe20005000000 */
[----:B------:R-:W-:Y:S01]  /*7d80*/  VIADD R46, R98, 0x40 ;  /* 0x00000040622e7836 */ /* 0x000fe20000000000 */
[----:B------:R-:W-:Y:S01]  /*7d90*/  FSEL R132, R44, -INF , !P2 ;  /* 0xff8000002c847808 */ /* 0x000fe20005000000 */
[----:B------:R-:W-:Y:S01]  /*7da0*/  VIADD R44, R98, 0x41 ;  /* 0x00000041622c7836 */ /* 0x000fe20000000000 */
[----:B------:R-:W-:Y:S01]  /*7db0*/  FSEL R122, R32, -INF , !P6 ;  /* 0xff800000207a7808 */ /* 0x000fe20007000000 */
[----:B------:R-:W-:Y:S01]  /*7dc0*/  VIADD R32, R98, 0x58 ;  /* 0x0000005862207836 */ /* 0x000fe20000000000 */
[----:B------:R-:W-:Y:S01]  /*7dd0*/  FSEL R156, R47, -INF , !P1 ;  /* 0xff8000002f9c7808 */ /* 0x000fe20004800000 */
[----:B------:R-:W-:-:S04]  /*7de0*/  DEPBAR.LE SB0, 0x0 ;  /* 0x000080000000791a */ /* 0x000fc80000000000 */
[-C--:B------:R-:W-:Y:S02]  /*7df0*/  ISETP.GE.AND P3, PT, R46, R61.reuse, PT ;  /* 0x0000003d2e00720c */ /* 0x080fe40003f66270 */
[-C--:B------:R-:W-:Y:S01]  /*7e00*/  ISETP.GE.AND P1, PT, R40, R61.reuse, PT ;  /* 0x0000003d2800720c */ /* 0x080fe20003f26270 */
[----:B------:R-:W-:Y:S01]  /*7e10*/  VIADD R40, R98, 0x50 ;  /* 0x0000005062287836 */ /* 0x000fe20000000000 */
[-C--:B------:R-:W-:Y:S02]  /*7e20*/  ISETP.GE.AND P2, PT, R44, R61.reuse, PT ;  /* 0x0000003d2c00720c */ /* 0x080fe40003f46270 */
[----:B------:R-:W-:Y:S01]  /*7e30*/  ISETP.GE.AND P4, PT, R32, R61, PT ;  /* 0x0000003d2000720c */ /* 0x000fe20003f86270 */
[----:B------:R-:W-:Y:S01]  /*7e40*/  VIADD R32, R98, 0x60 ;  /* 0x0000006062207836 */ /* 0x000fe20000000000 */
[----:B------:R-:W-:Y:S01]  /*7e50*/  FSEL R44, R30, -INF , !P3 ;  /* 0xff8000001e2c7808 */ /* 0x000fe20005800000 */
[----:B------:R-:W-:Y:S01]  /*7e60*/  VIADD R30, R98, 0x61 ;  /* 0x00000061621e7836 */ /* 0x000fe20000000000 */
[----:B------:R-:W-:Y:S01]  /*7e70*/  FSEL R52, R31, -INF , !P2 ;  /* 0xff8000001f347808 */ /* 0x000fe20005000000 */
[----:B-1----:R-:W-:Y:S01]  /*7e80*/  HMMA.16816.F32.BF16 R4, R80, R36, R4 ;  /* 0x000000245004723c */ /* 0x002fe20000041804 */
[----:B------:R-:W-:-:S02]  /*7e90*/  FSEL R54, R29, -INF , !P2 ;  /* 0xff8000001d367808 */ /* 0x000fc40005000000 */
[-C--:B------:R-:W-:Y:S01]  /*7ea0*/  ISETP.GE.AND P0, PT, R42, R61.reuse, PT ;  /* 0x0000003d2a00720c */ /* 0x080fe20003f06270 */
[----:B------:R-:W-:Y:S01]  /*7eb0*/  VIADD R42, R98, 0x51 ;  /* 0x00000051622a7836 */ /* 0x000fe20000000000 */
[-C--:B------:R-:W-:Y:S02]  /*7ec0*/  ISETP.GE.AND P2, PT, R40, R61.reuse, PT ;  /* 0x0000003d2800720c */ /* 0x080fe40003f46270 */
[----:B--2---:R-:W-:Y:S01]  /*7ed0*/  P2R R2, PR, RZ, 0x10 ;  /* 0x00000010ff027803 */ /* 0x004fe20000000000 */
[----:B------:R-:W-:Y:S01]  /*7ee0*/  HMMA.16816.F32.BF16 R92, R80, R38, R92 ;  /* 0x00000026505c723c */ /* 0x000fe2000004185c */
[----:B------:R-:W-:Y:S01]  /*7ef0*/  FSEL R120, R34, -INF , !P6 ;  /* 0xff80000022787808 */ /* 0x000fe20007000000 */
[----:B------:R-:W-:Y:S01]  /*7f00*/  VIADD R34, R98, 0x59 ;  /* 0x0000005962227836 */ /* 0x000fe20000000000 */
[----:B------:R-:W-:Y:S02]  /*7f10*/  ISETP.GE.AND P6, PT, R30, R61, PT ;  /* 0x0000003d1e00720c */ /* 0x000fe40003fc6270 */
[----:B------:R-:W-:-:S02]  /*7f20*/  FSEL R66, R27, -INF , !P0 ;  /* 0xff8000001b427808 */ /* 0x000fc40004000000 */
[----:B------:R-:W-:Y:S02]  /*7f30*/  FSEL R112, R25, -INF , !P0 ;  /* 0xff80000019707808 */ /* 0x000fe40004000000 */
[----:B------:R-:W-:Y:S01]  /*7f40*/  FSEL R30, R20, -INF , !P2 ;  /* 0xff800000141e7808 */ /* 0x000fe20005000000 */
[----:B------:R-:W-:Y:S01]  /*7f50*/  VIADD R20, R98, 0x71 ;  /* 0x0000007162147836 */ /* 0x000fe20000000000 */
[----:B------:R-:W-:Y:S01]  /*7f60*/  ISETP.NE.AND P0, PT, R2, RZ, PT ;  /* 0x000000ff0200720c */ /* 0x000fe20003f05270 */
[C---:B---3--:R-:W-:Y:S01]  /*7f70*/  HMMA.16816.F32.BF16 R12, R80.reuse, R48, R12 ;  /* 0x00000030500c723c */ /* 0x048fe2000004180c */
[----:B------:R-:W-:Y:S01]  /*7f80*/  FSEL R102, R26, -INF , !P1 ;  /* 0xff8000001a667808 */ /* 0x000fe20004800000 */
[----:B------:R-:W-:Y:S01]  /*7f90*/  VIADD R2, R98, 0x70 ;  /* 0x0000007062027836 */ /* 0x000fe20000000000 */
[----:B------:R-:W-:Y:S02]  /*7fa0*/  FSEL R48, R18, -INF , !P0 ;  /* 0xff80000012307808 */ /* 0x000fe40004000000 */
[----:B------:R-:W-:Y:S01]  /*7fb0*/  FSEL R108, R24, -INF , !P1 ;  /* 0xff800000186c7808 */ /* 0x000fe20004800000 */
[----:B------:R-:W-:Y:S01]  /*7fc0*/  VIADD R24, R98, 0x69 ;  /* 0x0000006962187836 */ /* 0x000fe20000000000 */
[----:B------:R-:W-:Y:S01]  /*7fd0*/  ISETP.GE.AND P1, PT, R42, R61, PT ;  /* 0x0000003d2a00720c */ /* 0x000fe20003f26270 */
[----:B------:R-:W-:Y:S01]  /*7fe0*/  HMMA.16816.F32.BF16 R8, R80, R50, R8 ;  /* 0x000000325008723c */ /* 0x000fe20000041808 */
[----:B------:R-:W-:-:S02]  /*7ff0*/  FSEL R50, R16, -INF , !P0 ;  /* 0xff80000010327808 */ /* 0x000fc40004000000 */
[----:B------:R-:W-:Y:S02]  /*8000*/  ISETP.GE.AND P0, PT, R20, R61, PT ;  /* 0x0000003d1400720c */ /* 0x000fe40003f06270 */
[----:B------:R-:W-:Y:S02]  /*8010*/  FSEL R114, R35, -INF , !P5 ;  /* 0xff80000023727808 */ /* 0x000fe40006800000 */
[----:B------:R-:W-:Y:S02]  /*8020*/  FSEL R64, R7, -INF , !P0 ;  /* 0xff80000007407808 */ /* 0x000fe40004000000 */
[----:B------:R-:W-:Y:S01]  /*8030*/  FSEL R26, R5, -INF , !P0 ;  /* 0xff800000051a7808 */ /* 0x000fe20004000000 */
[----:B------:R-:W-:Y:S01]  /*8040*/  BAR.SYNC.DEFER_BLOCKING 0x0 ;  /* 0x0000000000007b1d */ /* 0x000fe20000010000 */
[----:B------:R-:W-:Y:S02]  /*8050*/  ISETP.GT.AND P0, PT, R148, R133, PT ;  /* 0x000000859400720c */ /* 0x000fe40003f04270 */
[----:B------:R-:W-:-:S02]  /*8060*/  FSEL R124, R33, -INF , !P5 ;  /* 0xff800000217c7808 */ /* 0x000fc40006800000 */
[-C--:B------:R-:W-:Y:S02]  /*8070*/  ISETP.GE.AND P5, PT, R34, R61.reuse, PT ;  /* 0x0000003d2200720c */ /* 0x080fe40003fa6270 */
[----:B------:R-:W-:Y:S01]  /*8080*/  FSEL R46, R28, -INF , !P3 ;  /* 0xff8000001c2e7808 */ /* 0x000fe20005800000 */
[----:B------:R-:W-:Y:S01]  /*8090*/  VIADD R28, R98, 0x68 ;  /* 0x00000068621c7836 */ /* 0x000fe20000000000 */
[----:B------:R-:W-:Y:S02]  /*80a0*/  FSEL R34, R23, -INF , !P1 ;  /* 0xff80000017227808 */ /* 0x000fe40004800000 */
[----:B------:R-:W-:Y:S02]  /*80b0*/  FSEL R40, R21, -INF , !P1 ;  /* 0xff80000015287808 */ /* 0x000fe40004800000 */
[-C--:B------:R-:W-:Y:S01]  /*80c0*/  ISETP.GE.AND P1, PT, R2, R61.reuse, PT ;  /* 0x0000003d0200720c */ /* 0x080fe20003f26270 */
[----:B------:R-:W-:Y:S01]  /*80d0*/  VIADD R2, R98, 0x78 ;  /* 0x0000007862027836 */ /* 0x000fe20000000000 */
[-C--:B------:R-:W-:Y:S01]  /*80e0*/  ISETP.GE.AND P4, PT, R32, R61.reuse, PT ;  /* 0x0000003d2000720c */ /* 0x080fe20003f86270 */
[----:B------:R-:W-:Y:S01]  /*80f0*/  VIADD R98, R98, 0x79 ;  /* 0x0000007962627836 */ /* 0x000fe20000000000 */
[----:B------:R-:W-:-:S02]  /*8100*/  ISETP.GE.AND P3, PT, R28, R61, PT ;  /* 0x0000003d1c00720c */ /* 0x000fc40003f66270 */
        /* <DEDUP_REMOVED lines=35> */
.L_x_6829:
[----:B------:R-:W2:Y:S01]  /*8340*/  LD.E R12, desc[UR4][R84.64+0x170] ;  /* 0x00017004540c7980 */ /* 0x000ea2000c101900 */
[----:B------:R-:W-:Y:S02]  /*8350*/  LEA R9, R60, 0xffffff00, 0x7 ;  /* 0xffffff003c097811 */ /* 0x000fe400078e38ff */
[----:B------:R-:W-:-:S04]  /*8360*/  SHF.L.U32 R11, R148, 0x7, RZ ;  /* 0x00000007940b7819 */ /* 0x000fc800000006ff */
        /* <DEDUP_REMOVED lines=37> */
[----:B------:R-:W2:Y:S02]  /*85c0*/  LD.E.64 R8, desc[UR4][R84.64+0x38] ;  /* 0x0000380454087980 */ /* 0x000ea4000c101b00 */
[--C-:B------:R-:W-:Y:S02]  /*85d0*/  IMAD.WIDE R22, R6, 0x4, R150.reuse ;  /* 0x0000000406167825 */ /* 0x100fe400078e0296 */
[----:B------:R-:W3:Y:S02]  /*85e0*/  LD.E.64 R10, desc[UR4][R84.64+0x20] ;  /* 0x00002004540a7980 */ /* 0x000ee4000c101b00 */
[----:B------:R-:W-:-:S02]  /*85f0*/  IMAD.WIDE R14, R7, 0x4, R150 ;  /* 0x00000004070e7825 */ /* 0x000fc400078e0296 */
        /* <DEDUP_REMOVED lines=17> */
.L_x_6830:
[----:B------:R-:W-:Y:S05]  /*8710*/  BSYNC.RECONVERGENT B0 ;  /* 0x0000000000007941 */ /* 0x000fea0003800200 */
.L_x_6828:
[----:B------:R-:W-:-:S05]  /*8720*/  IMAD.SHL.U32 R8, R128, 0x8, RZ ;  /* 0x0000000880087824 */ /* 0x000fca00078e00ff */
[C---:B------:R-:W-:Y:S02]  /*8730*/  LOP3.LUT R2, R8.reuse, 0x18, RZ, 0xc0, !PT ;  /* 0x0000001808027812 */ /* 0x040fe400078ec0ff */
[----:B------:R-:W-:Y:S02]  /*8740*/  LOP3.LUT R5, R8, 0xc0, RZ, 0xc0, !PT ;  /* 0x000000c008057812 */ /* 0x000fe400078ec0ff */
[----:B------:R-:W-:Y:S02]  /*8750*/  ISETP.GE.AND P0, PT, R2, R145, PT ;  /* 0x000000910200720c */ /* 0x000fe40003f06270 */
[----:B------:R-:W-:-:S04]  /*8760*/  LOP3.LUT R5, R5, 0x18, R128, 0xf8, !PT ;  /* 0x0000001805057812 */ /* 0x000fc800078ef880 */
[----:B------:R-:W-:-:S04]  /*8770*/  LOP3.LUT R5, R5, 0x18, R8, 0x78, !PT ;  /* 0x0000001805057812 */ /* 0x000fc800078e7808 */
[----:B------:R-:W-:-:S03]  /*8780*/  LOP3.LUT R5, R5, 0x1f20, R8, 0xf8, !PT ;  /* 0x00001f2005057812 */ /* 0x000fc600078ef808 */
[CC--:B------:R-:W-:Y:S02]  /*8790*/  @!P0 LEA R6, P2, R134.reuse, R138.reuse, 0x6 ;  /* 0x0000008a86068211 */ /* 0x0c0fe400078430ff */
        /* <DEDUP_REMOVED lines=31> */
.L_x_6827:
[----:B------:R-:W-:Y:S05]  /*8990*/  BSYNC.RECONVERGENT B1 ;  /* 0x0000000000017941 */ /* 0x000fea0003800200 */
.L_x_6826:
[----:B------:R-:W2:Y:S01]  /*89a0*/  LD.E R22, desc[UR4][R84.64+0xdc] ;  /* 0x0000dc0454167980 */ /* 0x000ea2000c101900 */
[----:B------:R-:W-:Y:S02]  /*89b0*/  FMNMX3.FTZ R0, R158, R160, R73, !PT ;  /* 0x000000a09e007276 */ /* 0x000fe40007810049 */
[----:B-1----:R-:W-:Y:S02]  /*89c0*/  FMNMX3.FTZ R3, R72, R65, R74, !PT ;  /* 0x0000004148037276 */ /* 0x002fe4000781004a */
[----:B------:R-:W-:Y:S02]  /*89d0*/  FMNMX3.FTZ R0, R0, R75, R79, !PT ;  /* 0x0000004b00007276 */ /* 0x000fe4000781004f */
[----:B------:R-:W-:Y:S02]  /*89e0*/  SHF.L.U32 R4, R4, 0x8, RZ ;  /* 0x0000000804047819 */ /* 0x000fe400000006ff */
        /* <DEDUP_REMOVED lines=30> */
[----:B------:R-:W-:Y:S02]  /*8bd0*/  FMNMX.FTZ R6, R21, R6, !PT ;  /* 0x0000000615067209 */ /* 0x000fe40007810000 */
[----:B------:R-:W-:Y:S02]  /*8be0*/  LOP3.LUT R63, R4, 0x20, R63, 0xf8, !PT ;  /* 0x00000020043f7812 */ /* 0x000fe400078ef83f */
[----:B------:R-:W-:Y:S01]  /*8bf0*/  IADD3 R60, PT, PT, R60, -0x2, RZ ;  /* 0xfffffffe3c3c7810 */ /* 0x000fe20007ffe0ff */
[----:B------:R-:W3:Y:S01]  /*8c00*/  SHFL.BFLY PT, R5, R6, 0x2, 0x1f ;  /* 0x0c401f0006057f89 */ /* 0x000ee200000e0000 */
[----:B------:R-:W-:-:S04]  /*8c10*/  LOP3.LUT R27, R63, R62, RZ, 0xfc, !PT ;  /* 0x0000003e3f1b7212 */ /* 0x000fc800078efcff */
[----:B------:R-:W-:-:S04]  /*8c20*/  LEA R27, R27, UR6, 0x1 ;  /* 0x000000061b1b7c11 */ /* 0x000fc8000f8e08ff */
[----:B------:R-:W-:Y:S01]  /*8c30*/  IADD3 R23, PT, PT, R86, R27, RZ ;  /* 0x0000001b56177210 */ /* 0x000fe20007ffe0ff */
[----:B------:R-:W-:Y:S04]  /*8c40*/  LDSM.16.MT88.4 R12, [R27+0x3400] ;  /* 0x003400001b0c783b */ /* 0x000fe80000004200 */
[----:B------:R-:W-:Y:S01]  /*8c50*/  LDSM.16.MT88.4 R8, [R23+0x3000] ;  /* 0x003000001708783b */ /* 0x000fe20000004200 */
[----:B-1----:R-:W-:-:S05]  /*8c60*/  FMNMX.FTZ R7, R2, R7, !PT ;  /* 0x0000000702077209 */ /* 0x002fca0007810000 */
[----:B------:R-:W1:Y:S01]  /*8c70*/  SHFL.BFLY PT, R0, R7, 0x1, 0x1f ;  /* 0x0c201f0007007f89 */ /* 0x000e6200000e0000 */
[----:B---3--:R-:W-:-:S05]  /*8c80*/  FMNMX.FTZ R5, R6, R5, !PT ;  /* 0x0000000506057209 */ /* 0x008fca0007810000 */
        /* <DEDUP_REMOVED lines=17> */
[----:B------:R-:W1:Y:S01]  /*8da0*/  LDSM.16.MT88.4 R72, [R27+0x3000] ;  /* 0x003000001b48783b */ /* 0x000e620000004200 */
[-CC-:B------:R-:W-:Y:S01]  /*8db0*/  FFMA.FTZ R37, R76, R22.reuse, -R25.reuse ;  /* 0x000000164c257223 */ /* 0x180fe20000010819 */
[----:B------:R-:W-:Y:S01]  /*8dc0*/  MUFU.EX2 R53, R53 ;  /* 0x0000003500357308 */ /* 0x000fe20000000800 */
[-C--:B------:R-:W-:Y:S01]  /*8dd0*/  FFMA.FTZ R17, R69, R22.reuse, -R25 ;  /* 0x0000001645117223 */ /* 0x080fe20000010819 */
[-CC-:B------:R-:W-:Y:S01]  /*8de0*/  FFMA.FTZ R19, R68, R22.reuse, -R3.reuse ;  /* 0x0000001644137223 */ /* 0x180fe20000010803 */
[-C--:B------:R-:W-:Y:S01]  /*8df0*/  FFMA.FTZ R158, R79, R22.reuse, -R3 ;  /* 0x000000164f9e7223 */ /* 0x080fe20000010803 */
[-CC-:B------:R-:W-:Y:S01]  /*8e00*/  FFMA.FTZ R35, R78, R22.reuse, -R25.reuse ;  /* 0x000000164e237223 */ /* 0x180fe20000010819 */
[-C--:B------:R-:W-:Y:S01]  /*8e10*/  FFMA.FTZ R62, R77, R22.reuse, -R25 ;  /* 0x000000164d3e7223 */ /* 0x080fe20000010819 */
[-C--:B------:R-:W-:Y:S01]  /*8e20*/  FFMA.FTZ R92, R87, R22.reuse, -R3 ;  /* 0x00000016575c7223 */ /* 0x080fe20000010803 */
[-C--:B------:R-:W-:Y:S01]  /*8e30*/  FFMA.FTZ R33, R67, R22.reuse, -R25 ;  /* 0x0000001643217223 */ /* 0x080fe20000010819 */
[----:B------:R-:W2:Y:S01]  /*8e40*/  MUFU.EX2 R51, R51 ;  /* 0x0000003300337308 */ /* 0x000ea20000000800 */
[-C--:B------:R-:W-:Y:S01]  /*8e50*/  FFMA.FTZ R43, R156, R22.reuse, -R3 ;  /* 0x000000169c2b7223 */ /* 0x080fe20000010803 */
[-C--:B------:R-:W-:Y:S01]  /*8e60*/  FFMA.FTZ R156, R132, R22.reuse, -R25 ;  /* 0x00000016849c7223 */ /* 0x080fe20000010819 */
[-CC-:B------:R-:W-:Y:S01]  /*8e70*/  FFMA.FTZ R126, R126, R22.reuse, -R3.reuse ;  /* 0x000000167e7e7223 */ /* 0x180fe20000010803 */
[-C--:B------:R-:W-:Y:S01]  /*8e80*/  FFMA.FTZ R47, R164, R22.reuse, -R3 ;  /* 0x00000016a42f7223 */ /* 0x080fe20000010803 */
[-CC-:B------:R-:W-:Y:S01]  /*8e90*/  FFMA.FTZ R49, R162, R22.reuse, -R25.reuse ;  /* 0x00000016a2317223 */ /* 0x180fe20000010819 */
[-CC-:B------:R-:W-:Y:S01]  /*8ea0*/  FFMA.FTZ R132, R45, R22.reuse, -R25.reuse ;  /* 0x000000162d847223 */ /* 0x180fe20000010819 */
[-C--:B------:R-:W-:Y:S01]  /*8eb0*/  FFMA.FTZ R41, R41, R22.reuse, -R25 ;  /* 0x0000001629297223 */ /* 0x080fe20000010819 */
[----:B------:R-:W-:Y:S01]  /*8ec0*/  MUFU.EX2 R160, R160 ;  /* 0x000000a000a07308 */ /* 0x000fe20000000800 */
[-CC-:B------:R-:W-:Y:S01]  /*8ed0*/  FFMA.FTZ R86, R154, R22.reuse, -R3.reuse ;  /* 0x000000169a567223 */ /* 0x180fe20000010803 */
[-CC-:B------:R-:W-:Y:S01]  /*8ee0*/  FFMA.FTZ R59, R116, R22.reuse, -R3.reuse ;  /* 0x00000016743b7223 */ /* 0x180fe20000010803 */
[-C--:B------:R-:W-:Y:S01]  /*8ef0*/  FFMA.FTZ R154, R96, R22.reuse, -R3 ;  /* 0x00000016609a7223 */ /* 0x080fe20000010803 */
[-C--:B------:R-:W-:Y:S01]  /*8f00*/  FFMA.FTZ R116, R100, R22.reuse, -R25 ;  /* 0x0000001664747223 */ /* 0x080fe20000010819 */
[-C--:B------:R-:W-:Y:S01]  /*8f10*/  FFMA.FTZ R45, R120, R22.reuse, -R3 ;  /* 0x00000016782d7223 */ /* 0x080fe20000010803 */
[-CC-:B------:R-:W-:Y:S01]  /*8f20*/  FFMA.FTZ R63, R118, R22.reuse, -R25.reuse ;  /* 0x00000016763f7223 */ /* 0x180fe20000010819 */
[-CC-:B------:R-:W-:Y:S01]  /*8f30*/  FFMA.FTZ R96, R122, R22.reuse, -R25.reuse ;  /* 0x000000167a607223 */ /* 0x180fe20000010819 */
[----:B------:R-:W3:Y:S01]  /*8f40*/  MUFU.EX2 R31, R31 ;  /* 0x0000001f001f7308 */ /* 0x000ee20000000800 */
[----:B--2---:R-:W-:Y:S01]  /*8f50*/  F2FP.BF16.F32.PACK_AB R81, R51, R53 ;  /* 0x000000353351723e */ /* 0x004fe200000010ff */
[-C--:B------:R-:W-:Y:S01]  /*8f60*/  FFMA.FTZ R61, R124, R22.reuse, -R25 ;  /* 0x000000167c3d7223 */ /* 0x080fe20000010819 */
[-CC-:B------:R-:W-:Y:S01]  /*8f70*/  FFMA.FTZ R100, R114, R22.reuse, -R3.reuse ;  /* 0x0000001672647223 */ /* 0x180fe20000010803 */
[-CC-:B------:R-:W-:Y:S01]  /*8f80*/  FFMA.FTZ R114, R44, R22.reuse, -R3.reuse ;  /* 0x000000162c727223 */ /* 0x180fe20000010803 */
[-C--:B------:R-:W-:Y:S01]  /*8f90*/  FFMA.FTZ R65, R52, R22.reuse, -R3 ;  /* 0x0000001634417223 */ /* 0x080fe20000010803 */
[-C--:B------:R-:W-:Y:S01]  /*8fa0*/  FFMA.FTZ R89, R46, R22.reuse, -R25 ;  /* 0x000000162e597223 */ /* 0x080fe20000010819 */
[-C--:B------:R-:W-:Y:S01]  /*8fb0*/  FFMA.FTZ R44, R102, R22.reuse, -R3 ;  /* 0x00000016662c7223 */ /* 0x080fe20000010803 */
[----:B------:R-:W-:Y:S01]  /*8fc0*/  MUFU.EX2 R55, R55 ;  /* 0x0000003700377308 */ /* 0x000fe20000000800 */
[-CC-:B------:R-:W-:Y:S01]  /*8fd0*/  FFMA.FTZ R52, R54, R22.reuse, -R25.reuse ;  /* 0x0000001636347223 */ /* 0x180fe20000010819 */
[-CC-:B------:R-:W-:Y:S01]  /*8fe0*/  FFMA.FTZ R67, R108, R22.reuse, -R25.reuse ;  /* 0x000000166c437223 */ /* 0x180fe20000010819 */
[-C--:B------:R-:W-:Y:S01]  /*8ff0*/  FFMA.FTZ R46, R112, R22.reuse, -R25 ;  /* 0x00000016702e7223 */ /* 0x080fe20000010819 */
[-CC-:B------:R-:W-:Y:S01]  /*9000*/  FFMA.FTZ R87, R66, R22.reuse, -R3.reuse ;  /* 0x0000001642577223 */ /* 0x180fe20000010803 */
[-CC-:B------:R-:W-:Y:S01]  /*9010*/  FFMA.FTZ R34, R34, R22.reuse, -R3.reuse ;  /* 0x0000001622227223 */ /* 0x180fe20000010803 */
[-CC-:B------:R-:W-:Y:S01]  /*9020*/  FFMA.FTZ R42, R42, R22.reuse, -R3.reuse ;  /* 0x000000162a2a7223 */ /* 0x180fe20000010803 */
[----:B------:R-:W-:Y:S01]  /*9030*/  FFMA.FTZ R110, R110, R22, -R3 ;  /* 0x000000166e6e7223 */ /* 0x000fe20000010803 */
[----:B------:R-:W2:Y:S01]  /*9040*/  MUFU.EX2 R57, R57 ;  /* 0x0000003900397308 */ /* 0x000ea20000000800 */
[----:B---3--:R-:W-:Y:S01]  /*9050*/  F2FP.BF16.F32.PACK_AB R83, R31, R160 ;  /* 0x000000a01f53723e */ /* 0x008fe200000010ff */
[-CC-:B------:R-:W-:Y:S01]  /*9060*/  FFMA.FTZ R32, R32, R22.reuse, -R25.reuse ;  /* 0x0000001620207223 */ /* 0x180fe20000010819 */
[-CC-:B------:R-:W-:Y:S01]  /*9070*/  FFMA.FTZ R24, R24, R22.reuse, -R25.reuse ;  /* 0x0000001618187223 */ /* 0x180fe20000010819 */
[----:B------:R-:W-:Y:S01]  /*9080*/  FFMA.FTZ R155, R21, R22, -R25 ;  /* 0x00000016159b7223 */ /* 0x000fe20000010819 */
[----:B------:R-:W-:-:S03]  /*9090*/  ISETP.GE.AND P0, PT, R60, R133, PT ;  /* 0x000000853c00720c */ /* 0x000fc60003f06270 */
[----:B------:R-:W-:Y:S08]  /*90a0*/  MUFU.EX2 R39, R39 ;  /* 0x0000002700277308 */ /* 0x000ff00000000800 */
[----:B------:R-:W3:Y:S01]  /*90b0*/  MUFU.EX2 R37, R37 ;  /* 0x0000002500257308 */ /* 0x000ee20000000800 */
[----:B--2---:R-:W-:-:S07]  /*90c0*/  F2FP.BF16.F32.PACK_AB R80, R57, R55 ;  /* 0x000000373950723e */ /* 0x004fce00000010ff */
[----:B------:R-:W-:Y:S08]  /*90d0*/  MUFU.EX2 R158, R158 ;  /* 0x0000009e009e7308 */ /* 0x000ff00000000800 */
[----:B------:R-:W2:Y:S01]  /*90e0*/  MUFU.EX2 R29, R29 ;  /* 0x0000001d001d7308 */ /* 0x000ea20000000800 */
[----:B---3--:R-:W-:-:S07]  /*90f0*/  F2FP.BF16.F32.PACK_AB R82, R37, R39 ;  /* 0x000000272552723e */ /* 0x008fce00000010ff */
[C---:B-1----:R-:W-:Y:S01]  /*9100*/  HMMA.16816.F32.BF16 R68, R80.reuse, R72, RZ ;  /* 0x000000485044723c */ /* 0x042fe200000418ff */
[----:B------:R-:W-:Y:S07]  /*9110*/  MUFU.EX2 R92, R92 ;  /* 0x0000005c005c7308 */ /* 0x000fee0000000800 */
[----:B------:R-:W-:Y:S01]  /*9120*/  HMMA.16816.F32.BF16 R72, R80, R74, RZ ;  /* 0x0000004a5048723c */ /* 0x000fe200000418ff */
[----:B------:R-:W-:Y:S01]  /*9130*/  MUFU.EX2 R35, R35 ;  /* 0x0000002300237308 */ /* 0x000fe20000000800 */
[----:B--2---:R-:W-:-:S06]  /*9140*/  F2FP.BF16.F32.PACK_AB R5, R29, R158 ;  /* 0x0000009e1d05723e */ /* 0x004fcc00000010ff */
[C---:B------:R-:W-:Y:S01]  /*9150*/  HMMA.16816.F32.BF16 R76, R80.reuse, R8, RZ ;  /* 0x00000008504c723c */ /* 0x040fe200000418ff */
[----:B------:R-:W1:Y:S07]  /*9160*/  MUFU.EX2 R33, R33 ;  /* 0x0000002100217308 */ /* 0x000e6e0000000800 */
[----:B------:R-:W-:Y:S01]  /*9170*/  HMMA.16816.F32.BF16 R80, R80, R10, RZ ;  /* 0x0000000a5050723c */ /* 0x000fe200000418ff */
[----:B------:R-:W2:Y:S01]  /*9180*/  LDSM.16.MT88.4 R8, [R23+0x3400] ;  /* 0x003400001708783b */ /* 0x000ea20000004200 */
[----:B------:R-:W-:Y:S08]  /*9190*/  MUFU.EX2 R62, R62 ;  /* 0x0000003e003e7308 */ /* 0x000ff00000000800 */
[----:B------:R-:W3:Y:S01]  /*91a0*/  MUFU.EX2 R17, R17 ;  /* 0x0000001100117308 */ /* 0x000ee20000000800 */
[----:B-1----:R-:W-:-:S07]  /*91b0*/  F2FP.BF16.F32.PACK_AB R4, R33, R35 ;  /* 0x000000232104723e */ /* 0x002fce00000010ff */
[----:B------:R-:W1:Y:S08]  /*91c0*/  MUFU.EX2 R19, R19 ;  /* 0x0000001300137308 */ /* 0x000e700000000800 */
[----:B------:R-:W-:Y:S01]  /*91d0*/  MUFU.EX2 R126, R126 ;  /* 0x0000007e007e7308 */ /* 0x000fe20000000800 */
[----:B---3--:R-:W-:-:S07]  /*91e0*/  F2FP.BF16.F32.PACK_AB R6, R17, R62 ;  /* 0x0000003e1106723e */ /* 0x008fce00000010ff */
[----:B------:R-:W3:Y:S01]  /*91f0*/  MUFU.EX2 R43, R43 ;  /* 0x0000002b002b7308 */ /* 0x000ee20000000800 */
[----:B-1----:R-:W-:-:S07]  /*9200*/  F2FP.BF16.F32.PACK_AB R7, R19, R92 ;  /* 0x0000005c1307723e */ /* 0x002fce00000010ff */
[C---:B--2---:R-:W-:Y:S01]  /*9210*/  HMMA.16816.F32.BF16 R76, R4.reuse, R8, R76 ;  /* 0x00000008044c723c */ /* 0x044fe2000004184c */
[----:B------:R-:W-:Y:S07]  /*9220*/  MUFU.EX2 R47, R47 ;  /* 0x0000002f002f7308 */ /* 0x000fee0000000800 */
[C---:B------:R-:W-:Y:S01]  /*9230*/  HMMA.16816.F32.BF16 R80, R4.reuse, R10, R80 ;  /* 0x0000000a0450723c */ /* 0x040fe20000041850 */
[----:B------:R-:W1:Y:S01]  /*9240*/  LDSM.16.MT88.4 R8, [R27+0x3800] ;  /* 0x003800001b08783b */ /* 0x000e620000004200 */
[----:B------:R-:W-:Y:S06]  /*9250*/  MUFU.EX2 R156, R156 ;  /* 0x0000009c009c7308 */ /* 0x000fec0000000800 */
[C---:B------:R-:W-:Y:S01]  /*9260*/  HMMA.16816.F32.BF16 R68, R4.reuse, R12, R68 ;  /* 0x0000000c0444723c */ /* 0x040fe20000041844 */
[----:B------:R-:W-:Y:S01]  /*9270*/  FADD.FTZ R13, R53, R51 ;  /* 0x00000033350d7221 */ /* 0x000fe20000010000 */
[----:B------:R-:W2:Y:S01]  /*9280*/  MUFU.EX2 R49, R49 ;  /* 0x0000003100317308 */ /* 0x000ea20000000800 */
[-CC-:B------:R-:W-:Y:S01]  /*9290*/  FFMA.FTZ R53, R28, R22.reuse, -R3.reuse ;  /* 0x000000161c357223 */ /* 0x180fe20000010803 */
[-C--:B------:R-:W-:Y:S01]  /*92a0*/  FFMA.FTZ R28, R48, R22.reuse, -R3 ;  /* 0x00000016301c7223 */ /* 0x080fe20000010803 */
[----:B------:R-:W-:Y:S01]  /*92b0*/  FADD.FTZ R12, R55, R57 ;  /* 0x00000039370c7221 */ /* 0x000fe20000010000 */
[-CC-:B------:R-:W-:Y:S01]  /*92c0*/  FFMA.FTZ R48, R30, R22.reuse, -R25.reuse ;  /* 0x000000161e307223 */ /* 0x180fe20000010819 */
[--C-:B------:R-:W-:Y:S01]  /*92d0*/  FFMA.FTZ R55, R40, R22, -R25.reuse ;  /* 0x0000001628377223 */ /* 0x100fe20000010819 */
[----:B------:R-:W-:Y:S01]  /*92e0*/  HMMA.16816.F32.BF16 R72, R4, R14, R72 ;  /* 0x0000000e0448723c */ /* 0x000fe20000041848 */
[----:B---3--:R-:W-:Y:S01]  /*92f0*/  F2FP.BF16.F32.PACK_AB R5, R43, R126 ;  /* 0x0000007e2b05723e */ /* 0x008fe200000010ff */
[----:B------:R-:W-:Y:S01]  /*9300*/  MUFU.EX2 R132, R132 ;  /* 0x0000008400847308 */ /* 0x000fe20000000800 */
[-CC-:B------:R-:W-:Y:S01]  /*9310*/  FFMA.FTZ R51, R50, R22.reuse, -R25.reuse ;  /* 0x0000001632337223 */ /* 0x180fe20000010819 */
[-C--:B------:R-:W-:Y:S01]  /*9320*/  FFMA.FTZ R30, R58, R22.reuse, -R25 ;  /* 0x000000163a1e7223 */ /* 0x080fe20000010819 */
[----:B------:R-:W-:Y:S01]  /*9330*/  FADD.FTZ R12, R39, R12 ;  /* 0x0000000c270c7221 */ /* 0x000fe20000010000 */
[----:B------:R-:W-:Y:S01]  /*9340*/  FADD.FTZ R160, R160, R13 ;  /* 0x0000000da0a07221 */ /* 0x000fe20000010000 */
[-CC-:B------:R-:W-:Y:S01]  /*9350*/  FFMA.FTZ R40, R106, R22.reuse, -R3.reuse ;  /* 0x000000166a287223 */ /* 0x180fe20000010803 */
[----:B------:R-:W-:Y:S01]  /*9360*/  FFMA.FTZ R50, R104, R22, -R3 ;  /* 0x0000001668327223 */ /* 0x000fe20000010803 */
[----:B------:R-:W-:Y:S01]  /*9370*/  FADD.FTZ R12, R37, R12 ;  /* 0x0000000c250c7221 */ /* 0x000fe20000010000 */
[----:B------:R-:W3:Y:S01]  /*9380*/  MUFU.EX2 R41, R41 ;  /* 0x0000002900297308 */ /* 0x000ee20000000800 */
[----:B--2---:R-:W-:Y:S01]  /*9390*/  F2FP.BF16.F32.PACK_AB R4, R49, R156 ;  /* 0x0000009c3104723e */ /* 0x004fe200000010ff */
[----:B------:R-:W-:Y:S01]  /*93a0*/  FADD.FTZ R31, R31, R160 ;  /* 0x000000a01f1f7221 */ /* 0x000fe20000010000 */
[----:B------:R-:W-:Y:S01]  /*93b0*/  FADD.FTZ R12, R35, R12 ;  /* 0x0000000c230c7221 */ /* 0x000fe20000010000 */
[-CC-:B------:R-:W-:Y:S01]  /*93c0*/  FFMA.FTZ R37, R16, R22.reuse, -R25.reuse ;  /* 0x0000001610257223 */ /* 0x180fe20000010819 */
[-C--:B------:R-:W-:Y:S01]  /*93d0*/  FFMA.FTZ R16, R36, R22.reuse, -R25 ;  /* 0x0000001624107223 */ /* 0x080fe20000010819 */
[----:B------:R-:W-:Y:S01]  /*93e0*/  FADD.FTZ R158, R158, R31 ;  /* 0x0000001f9e9e7221 */ /* 0x000fe20000010000 */
[----:B------:R-:W-:Y:S01]  /*93f0*/  FADD.FTZ R57, R33, R12 ;  /* 0x0000000c21397221 */ /* 0x000fe20000010000 */
[----:B------:R-:W2:Y:S01]  /*9400*/  MUFU.EX2 R86, R86 ;  /* 0x0000005600567308 */ /* 0x000ea20000000800 */
[----:B------:R-:W-:Y:S01]  /*9410*/  LDSM.16.MT88.4 R12, [R23+0x4400] ;  /* 0x00440000170c783b */ /* 0x000fe20000004200 */
[----:B------:R-:W-:Y:S01]  /*9420*/  FADD.FTZ R91, R29, R158 ;  /* 0x0000009e1d5b7221 */ /* 0x000fe20000010000 */
[----:B------:R-:W-:Y:S01]  /*9430*/  FADD.FTZ R62, R62, R57 ;  /* 0x000000393e3e7221 */ /* 0x000fe20000010000 */
[-C--:B------:R-:W-:Y:S01]  /*9440*/  FFMA.FTZ R31, R98, R22.reuse, -R3 ;  /* 0x00000016621f7223 */ /* 0x080fe20000010803 */
[-C--:B------:R-:W-:Y:S01]  /*9450*/  FFMA.FTZ R36, R38, R22.reuse, -R25 ;  /* 0x0000001626247223 */ /* 0x080fe20000010819 */
[----:B------:R-:W-:Y:S01]  /*9460*/  FADD.FTZ R92, R92, R91 ;  /* 0x0000005b5c5c7221 */ /* 0x000fe20000010000 */
[----:B------:R-:W-:Y:S01]  /*9470*/  FFMA.FTZ R57, R18, R22, -R25 ;  /* 0x0000001612397223 */ /* 0x000fe20000010819 */
[----:B------:R-:W4:Y:S01]  /*9480*/  MUFU.EX2 R154, R154 ;  /* 0x0000009a009a7308 */ /* 0x000f220000000800 */
[----:B---3--:R-:W-:Y:S01]  /*9490*/  F2FP.BF16.F32.PACK_AB R6, R41, R132 ;  /* 0x000000842906723e */ /* 0x008fe200000010ff */
[----:B------:R-:W-:Y:S01]  /*94a0*/  FADD.FTZ R19, R19, R92 ;  /* 0x0000005c13137221 */ /* 0x000fe20000010000 */
[----:B------:R-:W-:Y:S01]  /*94b0*/  FADD.FTZ R17, R17, R62 ;  /* 0x0000003e11117221 */ /* 0x000fe20000010000 */
[-CC-:B------:R-:W-:Y:S01]  /*94c0*/  FFMA.FTZ R33, R56, R22.reuse, -R3.reuse ;  /* 0x0000001638217223 */ /* 0x180fe20000010803 */
[-C--:B------:R-:W-:Y:S01]  /*94d0*/  FFMA.FTZ R35, R94, R22.reuse, -R3 ;  /* 0x000000165e237223 */ /* 0x080fe20000010803 */
[----:B------:R-:W-:Y:S01]  /*94e0*/  FADD.FTZ R126, R126, R19 ;  /* 0x000000137e7e7221 */ /* 0x000fe20000010000 */
[----:B------:R-:W-:Y:S01]  /*94f0*/  FADD.FTZ R156, R156, R17 ;  /* 0x000000119c9c7221 */ /* 0x000fe20000010000 */
[----:B------:R-:W3:Y:S01]  /*9500*/  MUFU.EX2 R59, R59 ;  /* 0x0000003b003b7308 */ /* 0x000ee20000000800 */
[----:B--2---:R-:W-:Y:S01]  /*9510*/  F2FP.BF16.F32.PACK_AB R7, R86, R47 ;  /* 0x0000002f5607723e */ /* 0x004fe200000010ff */
[----:B------:R-:W-:Y:S01]  /*9520*/  FADD.FTZ R126, R43, R126 ;  /* 0x0000007e2b7e7221 */ /* 0x000fe20000010000 */
[----:B------:R-:W-:Y:S01]  /*9530*/  FADD.FTZ R49, R49, R156 ;  /* 0x0000009c31317221 */ /* 0x000fe20000010000 */
[----:B------:R-:W-:-:S02]  /*9540*/  FFMA.FTZ R43, R26, R22, -R25 ;  /* 0x000000161a2b7223 */ /* 0x000fc40000010819 */
[----:B------:R-:W-:Y:S01]  /*9550*/  FADD.FTZ R47, R47, R126 ;  /* 0x0000007e2f2f7221 */ /* 0x000fe20000010000 */
[----:B------:R-:W-:Y:S01]  /*9560*/  FADD.FTZ R132, R132, R49 ;  /* 0x0000003184847221 */ /* 0x000fe20000010000 */
[----:B-1----:R-:W-:Y:S01]  /*9570*/  HMMA.16816.F32.BF16 R68, R4, R8, R68 ;  /* 0x000000080444723c */ /* 0x002fe20000041844 */
[----:B------:R-:W-:Y:S01]  /*9580*/  MUFU.EX2 R45, R45 ;  /* 0x0000002d002d7308 */ /* 0x000fe20000000800 */
[----:B------:R-:W-:-:S04]  /*9590*/  FADD.FTZ R47, R86, R47 ;  /* 0x0000002f562f7221 */ /* 0x000fc80000010000 */
[----:B----4-:R-:W-:Y:S02]  /*95a0*/  FADD.FTZ R26, R154, R47 ;  /* 0x0000002f9a1a7221 */ /* 0x010fe40000010000 */
[----:B------:R-:W-:Y:S01]  /*95b0*/  HMMA.16816.F32.BF16 R72, R4, R10, R72 ;  /* 0x0000000a0448723c */ /* 0x000fe20000041848 */
[----:B------:R-:W1:Y:S01]  /*95c0*/  LDSM.16.MT88.4 R8, [R23+0x3800] ;  /* 0x003800001708783b */ /* 0x000e620000004200 */
[----:B------:R-:W-:Y:S01]  /*95d0*/  MUFU.EX2 R116, R116 ;  /* 0x0000007400747308 */ /* 0x000fe20000000800 */
[----:B---3--:R-:W-:-:S07]  /*95e0*/  FADD.FTZ R26, R59, R26 ;  /* 0x0000001a3b1a7221 */ /* 0x008fce0000010000 */
        /* <DEDUP_REMOVED lines=11> */
[----:B------:R-:W-:Y:S01]  /*96a0*/  FFMA.FTZ R154, R20, R22, -R3 ;  /* 0x00000016149a7223 */ /* 0x000fe20000010803 */
[----:B---3--:R-:W-:Y:S02]  /*96b0*/  F2FP.BF16.F32.PACK_AB R6, R61, R96 ;  /* 0x000000603d06723e */ /* 0x008fe400000010ff */
[----:B----4-:R-:W-:-:S03]  /*96c0*/  F2FP.BF16.F32.PACK_AB R7, R100, R45 ;  /* 0x0000002d6407723e */ /* 0x010fc600000010ff */
[----:B------:R-:W-:Y:S08]  /*96d0*/  MUFU.EX2 R44, R44 ;  /* 0x0000002c002c7308 */ /* 0x000ff00000000800 */
        /* <DEDUP_REMOVED lines=16> */
[----:B--2---:R-:W-:-:S05]  /*97e0*/  F2FP.BF16.F32.PACK_AB R4, R52, R89 ;  /* 0x000000593404723e */ /* 0x004fca00000010ff */
[----:B------:R-:W-:Y:S01]  /*97f0*/  MUFU.EX2 R51, R51 ;  /* 0x0000003300337308 */ /* 0x000fe20000000800 */
[----:B------:R-:W-:Y:S02]  /*9800*/  F2FP.BF16.F32.PACK_AB R5, R65, R114 ;  /* 0x000000724105723e */ /* 0x000fe400000010ff */
[----:B-1----:R-:W-:Y:S02]  /*9810*/  F2FP.BF16.F32.PACK_AB R6, R46, R67 ;  /* 0x000000432e06723e */ /* 0x002fe400000010ff */
[----:B----4-:R-:W-:-:S03]  /*9820*/  F2FP.BF16.F32.PACK_AB R7, R87, R44 ;  /* 0x0000002c5707723e */ /* 0x010fc600000010ff */
[----:B------:R-:W1:Y:S08]  /*9830*/  MUFU.EX2 R30, R30 ;  /* 0x0000001e001e7308 */ /* 0x000e700000000800 */
[----:B------:R2:W4:Y:S08]  /*9840*/  MUFU.EX2 R39, R42 ;  /* 0x0000002a00277308 */ /* 0x0005300000000800 */
[----:B------:R3:W-:Y:S08]  /*9850*/  MUFU.EX2 R38, R16 ;  /* 0x0000001000267308 */ /* 0x0007f00000000800 */
[----:B------:R-:W-:Y:S01]  /*9860*/  MUFU.EX2 R29, R110 ;  /* 0x0000006e001d7308 */ /* 0x000fe20000000800 */
[----:B--2---:R-:W-:Y:S01]  /*9870*/  FFMA.FTZ R42, R64, R22, -R3 ;  /* 0x00000016402a7223 */ /* 0x004fe20000010803 */
[C---:B-----5:R-:W-:Y:S06]  /*9880*/  HMMA.16816.F32.BF16 R68, R4.reuse, R8, R68 ;  /* 0x000000080444723c */ /* 0x060fec0000041844 */
[----:B------:R-:W-:Y:S01]  /*9890*/  MUFU.EX2 R40, R40 ;  /* 0x0000002800287308 */ /* 0x000fe20000000800 */
[----:B---3--:R-:W-:Y:S01]  /*98a0*/  LDSM.16.MT88.4 R16, [R23+0x4800] ;  /* 0x004800001710783b */ /* 0x008fe20000004200 */
[C---:B------:R-:W-:Y:S03]  /*98b0*/  HMMA.16816.F32.BF16 R72, R4.reuse, R10, R72 ;  /* 0x0000000a0448723c */ /* 0x040fe60000041848 */
[----:B------:R-:W2:Y:S03]  /*98c0*/  LDSM.16.MT88.4 R8, [R23+0x4000] ;  /* 0x004000001708783b */ /* 0x000ea60000004200 */
[----:B------:R-:W-:Y:S08]  /*98d0*/  MUFU.EX2 R31, R31 ;  /* 0x0000001f001f7308 */ /* 0x000ff00000000800 */
[----:B------:R-:W-:Y:S08]  /*98e0*/  MUFU.EX2 R50, R50 ;  /* 0x0000003200327308 */ /* 0x000ff00000000800 */
[----:B------:R-:W3:Y:S08]  /*98f0*/  MUFU.EX2 R37, R37 ;  /* 0x0000002500257308 */ /* 0x000ef00000000800 */
[----:B------:R-:W-:Y:S08]  /*9900*/  MUFU.EX2 R36, R36 ;  /* 0x0000002400247308 */ /* 0x000ff00000000800 */
[----:B------:R-:W5:Y:S01]  /*9910*/  MUFU.EX2 R57, R57 ;  /* 0x0000003900397308 */ /* 0x000f620000000800 */
[C---:B--2---:R-:W-:Y:S07]  /*9920*/  HMMA.16816.F32.BF16 R76, R4.reuse, R8, R76 ;  /* 0x00000008044c723c */ /* 0x044fee000004184c */
[----:B------:R-:W-:Y:S01]  /*9930*/  MUFU.EX2 R33, R33 ;  /* 0x0000002100217308 */ /* 0x000fe20000000800 */
[----:B------:R-:W-:Y:S01]  /*9940*/  HMMA.16816.F32.BF16 R80, R4, R10, R80 ;  /* 0x0000000a0450723c */ /* 0x000fe20000041850 */
[----:B------:R-:W2:Y:S01]  /*9950*/  LDSM.16.MT88.4 R8, [R27+0x4400] ;  /* 0x004400001b08783b */ /* 0x000ea20000004200 */
[----:B------:R-:W-:-:S05]  /*9960*/  F2FP.BF16.F32.PACK_AB R4, R55, R48 ;  /* 0x000000303704723e */ /* 0x000fca00000010ff */
[----:B------:R-:W-:Y:S01]  /*9970*/  MUFU.EX2 R42, R42 ;  /* 0x0000002a002a7308 */ /* 0x000fe20000000800 */
[----:B------:R-:W-:Y:S02]  /*9980*/  F2FP.BF16.F32.PACK_AB R5, R34, R53 ;  /* 0x000000352205723e */ /* 0x000fe400000010ff */
[----:B-1----:R-:W-:Y:S02]  /*9990*/  F2FP.BF16.F32.PACK_AB R6, R30, R51 ;  /* 0x000000331e06723e */ /* 0x002fe400000010ff */
[----:B----4-:R-:W-:-:S03]  /*99a0*/  F2FP.BF16.F32.PACK_AB R7, R39, R28 ;  /* 0x0000001c2707723e */ /* 0x010fc600000010ff */
[----:B------:R-:W-:Y:S04]  /*99b0*/  MUFU.EX2 R35, R35 ;  /* 0x0000002300237308 */ /* 0x000fe80000000800 */
[----:B------:R-:W-:Y:S01]  /*99c0*/  HMMA.16816.F32.BF16 R76, R4, R12, R76 ;  /* 0x0000000c044c723c */ /* 0x000fe2000004184c */
[----:B------:R-:W-:-:S03]  /*99d0*/  FADD.FTZ R13, R41, R132 ;  /* 0x00000084290d7221 */ /* 0x000fc60000010000 */
[----:B------:R-:W-:Y:S01]  /*99e0*/  MUFU.EX2 R32, R32 ;  /* 0x0000002000207308 */ /* 0x000fe20000000800 */
[----:B------:R-:W-:-:S03]  /*99f0*/  FADD.FTZ R116, R116, R13 ;  /* 0x0000000d74747221 */ /* 0x000fc60000010000 */
[C---:B------:R-:W-:Y:S01]  /*9a00*/  HMMA.16816.F32.BF16 R80, R4.reuse, R14, R80 ;  /* 0x0000000e0450723c */ /* 0x040fe20000041850 */
[----:B------:R-:W-:Y:S01]  /*9a10*/  LDSM.16.MT88.4 R12, [R27+0x4c00] ;  /* 0x004c00001b0c783b */ /* 0x000fe20000004200 */
[----:B------:R-:W-:Y:S02]  /*9a20*/  FADD.FTZ R63, R63, R116 ;  /* 0x000000743f3f7221 */ /* 0x000fe40000010000 */
[----:B------:R-:W1:Y:S08]  /*9a30*/  MUFU.EX2 R41, R43 ;  /* 0x0000002b00297308 */ /* 0x000e700000000800 */
[----:B------:R-:W-:Y:S01]  /*9a40*/  MUFU.EX2 R24, R24 ;  /* 0x0000001800187308 */ /* 0x000fe20000000800 */
[C---:B--2---:R-:W-:Y:S07]  /*9a50*/  HMMA.16816.F32.BF16 R68, R4.reuse, R8, R68 ;  /* 0x000000080444723c */ /* 0x044fee0000041844 */
[----:B------:R-:W2:Y:S01]  /*9a60*/  MUFU.EX2 R155, R155 ;  /* 0x0000009b009b7308 */ /* 0x000ea20000000800 */
[----:B------:R-:W-:Y:S01]  /*9a70*/  HMMA.16816.F32.BF16 R72, R4, R10, R72 ;  /* 0x0000000a0448723c */ /* 0x000fe20000041848 */
[----:B------:R-:W4:Y:S01]  /*9a80*/  LDSM.16.MT88.4 R8, [R27+0x4800] ;  /* 0x004800001b08783b */ /* 0x000f220000004200 */
[----:B---3--:R-:W-:-:S05]  /*9a90*/  F2FP.BF16.F32.PACK_AB R4, R38, R37 ;  /* 0x000000252604723e */ /* 0x008fca00000010ff */
[----:B------:R-:W3:Y:S01]  /*9aa0*/  MUFU.EX2 R154, R154 ;  /* 0x0000009a009a7308 */ /* 0x000ee20000000800 */
[----:B------:R-:W-:Y:S02]  /*9ab0*/  F2FP.BF16.F32.PACK_AB R5, R40, R29 ;  /* 0x0000001d2805723e */ /* 0x000fe400000010ff */
[----:B-----5:R-:W-:Y:S02]  /*9ac0*/  F2FP.BF16.F32.PACK_AB R6, R57, R36 ;  /* 0x000000243906723e */ /* 0x020fe400000010ff */
[----:B------:R-:W-:-:S07]  /*9ad0*/  F2FP.BF16.F32.PACK_AB R7, R50, R31 ;  /* 0x0000001f3207723e */ /* 0x000fce00000010ff */
[C---:B------:R-:W-:Y:S08]  /*9ae0*/  HMMA.16816.F32.BF16 R76, R4.reuse, R16, R76 ;  /* 0x00000010044c723c */ /* 0x040ff0000004184c */
[C---:B------:R-:W-:Y:S08]  /*9af0*/  HMMA.16816.F32.BF16 R80, R4.reuse, R18, R80 ;  /* 0x000000120450723c */ /* 0x040ff00000041850 */
[----:B----4-:R-:W-:Y:S01]  /*9b00*/  HMMA.16816.F32.BF16 R68, R4, R8, R68 ;  /* 0x000000080444723c */ /* 0x010fe20000041844 */
[----:B------:R-:W-:Y:S01]  /*9b10*/  FADD.FTZ R9, R45, R26 ;  /* 0x0000001a2d097221 */ /* 0x000fe20000010000 */
[----:B------:R-:W-:-:S03]  /*9b20*/  FADD.FTZ R8, R96, R63 ;  /* 0x0000003f60087221 */ /* 0x000fc60000010000 */
[----:B------:R-:W-:Y:S01]  /*9b30*/  FADD.FTZ R9, R100, R9 ;  /* 0x0000000964097221 */ /* 0x000fe20000010000 */
[----:B------:R-:W-:Y:S02]  /*9b40*/  FADD.FTZ R8, R61, R8 ;  /* 0x000000083d087221 */ /* 0x000fe40000010000 */
[----:B------:R-:W-:Y:S01]  /*9b50*/  HMMA.16816.F32.BF16 R72, R4, R10, R72 ;  /* 0x0000000a0448723c */ /* 0x000fe20000041848 */
[----:B------:R-:W-:Y:S01]  /*9b60*/  FADD.FTZ R114, R114, R9 ;  /* 0x0000000972727221 */ /* 0x000fe20000010000 */
[----:B------:R-:W-:Y:S01]  /*9b70*/  FADD.FTZ R89, R89, R8 ;  /* 0x0000000859597221 */ /* 0x000fe20000010000 */
[----:B-1----:R-:W-:Y:S01]  /*9b80*/  F2FP.BF16.F32.PACK_AB R4, R41, R32 ;  /* 0x000000202904723e */ /* 0x002fe200000010ff */
[----:B------:R-:W1:Y:S01]  /*9b90*/  LDSM.16.MT88.4 R8, [R23+0x4c00] ;  /* 0x004c00001708783b */ /* 0x000e620000004200 */
[----:B------:R-:W-:Y:S01]  /*9ba0*/  FADD.FTZ R65, R65, R114 ;  /* 0x0000007241417221 */ /* 0x000fe20000010000 */
[----:B------:R-:W-:Y:S01]  /*9bb0*/  FADD.FTZ R52, R52, R89 ;  /* 0x0000005934347221 */ /* 0x000fe20000010000 */
[----:B------:R-:W-:-:S02]  /*9bc0*/  F2FP.BF16.F32.PACK_AB R5, R42, R33 ;  /* 0x000000212a05723e */ /* 0x000fc400000010ff */
[----:B------:R-:W-:Y:S01]  /*9bd0*/  FADD.FTZ R16, R44, R65 ;  /* 0x000000412c107221 */ /* 0x000fe20000010000 */
[----:B------:R-:W-:Y:S01]  /*9be0*/  FADD.FTZ R67, R67, R52 ;  /* 0x0000003443437221 */ /* 0x000fe20000010000 */
[----:B--2---:R-:W-:Y:S02]  /*9bf0*/  F2FP.BF16.F32.PACK_AB R6, R155, R24 ;  /* 0x000000189b06723e */ /* 0x004fe400000010ff */
        /* <DEDUP_REMOVED lines=36> */
.L_x_6838:
        /* <DEDUP_REMOVED lines=78> */
.L_x_6833:
[----:B------:R-:W-:Y:S05]  /*a320*/  BSYNC.RECONVERGENT B0 ;  /* 0x0000000000007941 */ /* 0x000fea0003800200 */
.L_x_6832:
[----:B------:R-:W1:Y:S01]  /*a330*/  S2UR UR7, SR_CgaCtaId ;  /* 0x00000000000779c3 */ /* 0x000e620000008800 */
[C---:B------:R-:W-:Y:S01]  /*a340*/  IMAD.SHL.U32 R88, R128.reuse, 0x8, RZ ;  /* 0x0000000880587824 */ /* 0x040fe200078e00ff */
[----:B------:R-:W-:Y:S01]  /*a350*/  LOP3.LUT R157, R128, 0x18, RZ, 0xc0, !PT ;  /* 0x00000018809d7812 */ /* 0x000fe200078ec0ff */
[----:B------:R-:W-:Y:S01]  /*a360*/  UMOV UR9, 0x400 ;  /* 0x0000040000097882 */ /* 0x000fe20000000000 */
[----:B------:R-:W-:Y:S01]  /*a370*/  IMAD.SHL.U32 R159, R136, 0x40, RZ ;  /* 0x00000040889f7824 */ /* 0x000fe200078e00ff */
[----:B------:R-:W-:Y:S01]  /*a380*/  BSSY.RECONVERGENT B1, `(.L_x_6834) ;  /* 0x00000db000017945 */ /* 0x000fe20003800200 */
[----:B------:R-:W-:Y:S01]  /*a390*/  LOP3.LUT R86, R88, 0x18, RZ, 0xc0, !PT ;  /* 0x0000001858567812 */ /* 0x000fe200078ec0ff */
[C---:B------:R-:W-:Y:S01]  /*a3a0*/  IMAD.SHL.U32 R132, R128.reuse, 0x20, RZ ;  /* 0x0000002080847824 */ /* 0x040fe200078e00ff */
[--C-:B------:R-:W-:Y:S01]  /*a3b0*/  LOP3.LUT R157, R157, 0xc0, R88.reuse, 0xf8, !PT ;  /* 0x000000c09d9d7812 */ /* 0x100fe200078ef858 */
[----:B------:R-:W-:Y:S01]  /*a3c0*/  IMAD.SHL.U32 R130, R128, 0x10, RZ ;  /* 0x0000001080827824 */ /* 0x000fe200078e00ff */
[----:B------:R-:W-:Y:S01]  /*a3d0*/  ISETP.GE.AND P1, PT, R86, R145, PT ;  /* 0x000000915600720c */ /* 0x000fe20003f26270 */
[----:B------:R-:W-:Y:S01]  /*a3e0*/  IMAD.SHL.U32 R90, R128, 0x4, RZ ;  /* 0x00000004805a7824 */ /* 0x000fe200078e00ff */
[--C-:B------:R-:W-:Y:S01]  /*a3f0*/  LOP3.LUT R157, R157, 0x18, R88.reuse, 0x78, !PT ;  /* 0x000000189d9d7812 */ /* 0x100fe200078e7858 */
[----:B------:R-:W-:Y:S01]  /*a400*/  VIADD R148, R148, 0xffffffff ;  /* 0xffffffff94947836 */ /* 0x000fe20000000000 */
[----:B------:R-:W-:Y:S02]  /*a410*/  IADD3 R160, P0, PT, R159, R140, RZ ;  /* 0x0000008c9fa07210 */ /* 0x000fe40007f1e0ff */
[----:B------:R-:W-:Y:S02]  /*a420*/  LOP3.LUT R157, R157, 0x1f20, R88, 0xf8, !PT ;  /* 0x00001f209d9d7812 */ /* 0x000fe400078ef858 */
[----:B------:R-:W-:Y:S02]  /*a430*/  SHF.L.U64.HI R86, R136, 0x6, R137 ;  /* 0x0000000688567819 */ /* 0x000fe40000010289 */
[-C--:B------:R-:W-:Y:S02]  /*a440*/  IADD3 R158, P3, PT, R160, R159.reuse, RZ ;  /* 0x0000009fa09e7210 */ /* 0x080fe40007f7e0ff */
[----:B------:R-:W-:Y:S01]  /*a450*/  LOP3.LUT R91, R130, 0x100, RZ, 0xc0, !PT ;  /* 0x00000100825b7812 */ /* 0x000fe200078ec0ff */
[----:B------:R-:W-:Y:S01]  /*a460*/  IMAD.X R161, R86, 0x1, R141, P0 ;  /* 0x0000000156a17824 */ /* 0x000fe200000e068d */
[----:B-1----:R-:W-:Y:S01]  /*a470*/  ULEA UR6, UR7, UR9, 0x18 ;  /* 0x0000000907067291 */ /* 0x002fe2000f8ec0ff */
[----:B------:R-:W-:Y:S02]  /*a480*/  @!P1 IADD3 R162, P0, PT, R158, R159, RZ ;  /* 0x0000009f9ea29210 */ /* 0x000fe40007f1e0ff */
[--C-:B------:R-:W-:Y:S01]  /*a490*/  IMAD.X R159, R161, 0x1, R86.reuse, P3 ;  /* 0x00000001a19f7824 */ /* 0x100fe200018e0656 */
[----:B------:R-:W-:Y:S02]  /*a4a0*/  LOP3.LUT R3, R132, 0xc0, RZ, 0xc0, !PT ;  /* 0x000000c084037812 */ /* 0x000fe400078ec0ff */
[----:B------:R-:W-:Y:S01]  /*a4b0*/  LEA R157, R157, UR6, 0x1 ;  /* 0x000000069d9d7c11 */ /* 0x000fe2000f8e08ff */
[----:B------:R-:W-:Y:S01]  /*a4c0*/  @!P1 IMAD.X R163, R159, 0x1, R86, P0 ;  /* 0x000000019fa39824 */ /* 0x000fe200000e0656 */
[----:B------:R-:W-:Y:S02]  /*a4d0*/  LOP3.LUT R131, R90, 0x18, RZ, 0xc0, !PT ;  /* 0x000000185a837812 */ /* 0x000fe400078ec0ff */
[----:B------:R-:W-:Y:S01]  /*a4e0*/  LOP3.LUT R2, R91, 0x20, R132, 0xf8, !PT ;  /* 0x000000205b027812 */ /* 0x000fe200078ef884 */
[----:B------:R-:W-:Y:S01]  /*a4f0*/  @!PT LDS RZ, [RZ] ;  /* 0x00000000fffff984 */ /* 0x000fe20000000800 */
[----:B------:R-:W-:Y:S01]  /*a500*/  @!PT LDS RZ, [RZ] ;  /* 0x00000000fffff984 */ /* 0x000fe20000000800 */
[----:B------:R-:W-:Y:S01]  /*a510*/  @!PT LDS RZ, [RZ] ;  /* 0x00000000fffff984 */ /* 0x000fe20000000800 */
[----:B------:R1:W-:Y:S01]  /*a520*/  @!P1 LDGSTS.E.BYPASS.LTC128B.128 [R157+0x3000], desc[UR4][R140.64] ;  /* 0x030000008c9d9fae */ /* 0x0003e2000b981a04 */
[----:B------:R-:W-:Y:S02]  /*a530*/  LOP3.LUT R0, R3, 0x8, R128, 0xf8, !PT ;  /* 0x0000000803007812 */ /* 0x000fe400078ef880 */
[----:B------:R-:W-:Y:S02]  /*a540*/  LOP3.LUT P0, RZ, R128, 0x4, RZ, 0xc0, !PT ;  /* 0x0000000480ff7812 */ /* 0x000fe4000780c0ff */
[----:B------:R-:W-:Y:S01]  /*a550*/  @P1 STS.128 [R157+0x3000], RZ ;  /* 0x003000ff9d001388 */ /* 0x000fe20000000c00 */
[----:B------:R-:W-:Y:S01]  /*a560*/  LOP3.LUT R0, R2, R0, R131, 0xf6, !PT ;  /* 0x0000000002007212 */ /* 0x000fe200078ef683 */
[----:B------:R-:W-:Y:S01]  /*a570*/  IMAD.MOV.U32 R2, RZ, RZ, 0x20 ;  /* 0x00000020ff027424 */ /* 0x000fe200078e00ff */
[----:B------:R-:W-:Y:S02]  /*a580*/  ISETP.GT.AND P3, PT, R148, R133, PT ;  /* 0x000000859400720c */ /* 0x000fe40003f64270 */
[----:B------:R-:W-:Y:S01]  /*a590*/  @!PT LDS RZ, [RZ] ;  /* 0x00000000fffff984 */ /* 0x000fe20000000800 */
[----:B------:R-:W-:Y:S01]  /*a5a0*/  @!PT LDS RZ, [RZ] ;  /* 0x00000000fffff984 */ /* 0x000fe20000000800 */
[----:B------:R-:W-:Y:S01]  /*a5b0*/  @!PT LDS RZ, [RZ] ;  /* 0x00000000fffff984 */ /* 0x000fe20000000800 */
[----:B------:R1:W-:Y:S01]  /*a5c0*/  @!P1 LDGSTS.E.BYPASS.LTC128B.128 [R157+0x3800], desc[UR4][R160.64] ;  /* 0x03800000a09d9fae */ /* 0x0003e2000b981a04 */
[----:B------:R-:W-:Y:S02]  /*a5d0*/  LEA R0, R0, UR6, 0x1 ;  /* 0x0000000600007c11 */ /* 0x000fe4000f8e08ff */
[----:B------:R-:W-:Y:S02]  /*a5e0*/  SEL R2, R2, 0xffffffe0, !P0 ;  /* 0xffffffe002027807 */ /* 0x000fe40004000000 */
        /* <DEDUP_REMOVED lines=21> */
[C---:B--2---:R-:W-:Y:S03]  /*a740*/  HMMA.16816.F32.BF16 R4, R92.reuse, R96, RZ ;  /* 0x000000605c04723c */ /* 0x044fe600000418ff */
[--C-:B------:R-:W-:Y:S05]  /*a750*/  IMAD.IADD R96, R129, 0x1, R2.reuse ;  /* 0x0000000181607824 */ /* 0x100fea00078e0202 */
[C---:B------:R-:W-:Y:S01]  /*a760*/  HMMA.16816.F32.BF16 R8, R92.reuse, R98, RZ ;  /* 0x000000625c08723c */ /* 0x040fe200000418ff */
[----:B------:R-:W-:Y:S07]  /*a770*/  LDSM.16.M88.4 R96, [R96] ;  /* 0x000000006060783b */ /* 0x000fee0000000200 */
[C---:B---3--:R-:W-:Y:S01]  /*a780*/  HMMA.16816.F32.BF16 R12, R92.reuse, R100, RZ ;  /* 0x000000645c0c723c */ /* 0x048fe200000418ff */
[----:B----4-:R-:W-:Y:S07]  /*a790*/  IMAD.IADD R0, R0, 0x1, R2 ;  /* 0x0000000100007824 */ /* 0x010fee00078e0202 */
[C---:B------:R-:W-:Y:S08]  /*a7a0*/  HMMA.16816.F32.BF16 R16, R92.reuse, R102, RZ ;  /* 0x000000665c10723c */ /* 0x040ff000000418ff */
        /* <DEDUP_REMOVED lines=118> */
.L_x_6837:
[----:B------:R-:W-:Y:S05]  /*af10*/  BSYNC.RECONVERGENT B0 ;  /* 0x0000000000007941 */ /* 0x000fea0003800200 */
.L_x_6836:
[----:B------:R-:W-:Y:S01]  /*af20*/  @!PT LDS RZ, [RZ] ;  /* 0x00000000fffff984 */ /* 0x000fe20000000800 */
[----:B------:R-:W-:Y:S01]  /*af30*/  @!PT LDS RZ, [RZ] ;  /* 0x00000000fffff984 */ /* 0x000fe20000000800 */
[----:B------:R-:W-:Y:S01]  /*af40*/  @!PT LDS RZ, [RZ] ;  /* 0x00000000fffff984 */ /* 0x000fe20000000800 */
[----:B------:R1:W-:Y:S01]  /*af50*/  @!P1 LDGSTS.E.BYPASS.LTC128B.128 [R157+0x1000], desc[UR4][R138.64] ;  /* 0x010000008a9d9fae */ /* 0x0003e2000b981a04 */
[C---:B------:R-:W-:Y:S01]  /*af60*/  @!P1 IMAD.SHL.U32 R3, R134.reuse, 0x40, RZ ;  /* 0x0000004086039824 */ /* 0x040fe200078e00ff */
[CC--:B------:R-:W-:Y:S01]  /*af70*/  @!P1 LEA R92, P6, R134.reuse, R138.reuse, 0x6 ;  /* 0x0000008a865c9211 */ /* 0x0c0fe200078c30ff */
[C---:B------:R-:W-:Y:S01]  /*af80*/  @!P1 IMAD.SHL.U32 R91, R134.reuse, 0x40, RZ ;  /* 0x00000040865b9824 */ /* 0x040fe200078e00ff */
[----:B------:R1:W-:Y:S01]  /*af90*/  @P1 STS.128 [R157+0x1000], RZ ;  /* 0x001000ff9d001388 */ /* 0x0003e20000000c00 */
[C---:B------:R-:W-:Y:S02]  /*afa0*/  @!P1 SHF.L.U64.HI R86, R134.reuse, 0x6, R135 ;  /* 0x0000000686569819 */ /* 0x040fe40000010287 */
[-C--:B------:R-:W-:Y:S02]  /*afb0*/  @!P1 IADD3 R2, P4, P3, R3, R138.reuse, R3 ;  /* 0x0000008a03029210 */ /* 0x080fe40007b9e003 */
[-C--:B------:R-:W-:Y:S02]  /*afc0*/  @!P1 LEA.HI.X R93, R134, R139.reuse, R135, 0x6, P6 ;  /* 0x0000008b865d9211 */ /* 0x080fe400030f3487 */
[----:B------:R-:W-:Y:S02]  /*afd0*/  @!P1 IADD3.X R0, PT, PT, R86, R139, R86, P4, P3 ;  /* 0x0000008b56009210 */ /* 0x000fe400027e6456 */
[----:B------:R-:W-:Y:S01]  /*afe0*/  @!P1 IADD3 R94, P5, P4, R91, R138, R91 ;  /* 0x0000008a5b5e9210 */ /* 0x000fe20007cbe05b */
[----:B------:R-:W-:Y:S01]  /*aff0*/  @!PT LDS RZ, [RZ] ;  /* 0x00000000fffff984 */ /* 0x000fe20000000800 */
[----:B------:R-:W-:Y:S01]  /*b000*/  @!PT LDS RZ, [RZ] ;  /* 0x00000000fffff984 */ /* 0x000fe20000000800 */
[----:B------:R-:W-:Y:S01]  /*b010*/  @!PT LDS RZ, [RZ] ;  /* 0x00000000fffff984 */ /* 0x000fe20000000800 */
[----:B------:R1:W-:Y:S01]  /*b020*/  @!P1 LDGSTS.E.BYPASS.LTC128B.128 [R157+0x1800], desc[UR4][R92.64] ;  /* 0x018000005c9d9fae */ /* 0x0003e2000b981a04 */
[----:B------:R-:W-:Y:S02]  /*b030*/  @!P1 SHF.L.U64.HI R88, R134, 0x6, R135 ;  /* 0x0000000686589819 */ /* 0x000fe40000010287 */
        /* <DEDUP_REMOVED lines=15> */
.L_x_6835:
[----:B------:R-:W-:Y:S05]  /*b130*/  BSYNC.RECONVERGENT B1 ;  /* 0x0000000000017941 */ /* 0x000fea0003800200 */
.L_x_6834:
        /* <DEDUP_REMOVED lines=46> */
[----:B------:R-:W-:Y:S01]  /*b420*/  SHF.R.U32.HI R88, RZ, 0x1, R128 ;  /* 0x00000001ff587819 */ /* 0x000fe20000011680 */
[C---:B------:R-:W-:Y:S01]  /*b430*/  FMUL.FTZ R106, R3.reuse, R0 ;  /* 0x00000000036a7220 */ /* 0x040fe20000410000 */
[C---:B------:R-:W-:Y:S01]  /*b440*/  FMUL.FTZ R108, R3.reuse, R2 ;  /* 0x00000002036c7220 */ /* 0x040fe20000410000 */
[----:B------:R-:W-:Y:S01]  /*b450*/  FMUL.FTZ R87, R3, R86 ;  /* 0x0000005603577220 */ /* 0x000fe20000410000 */
[----:B------:R-:W-:Y:S01]  /*b460*/  LOP3.LUT R91, R88, 0x8, RZ, 0xc0, !PT ;  /* 0x00000008585b7812 */ /* 0x000fe200078ec0ff */
[----:B------:R-:W1:Y:S01]  /*b470*/  MUFU.EX2 R86, R89 ;  /* 0x0000005900567308 */ /* 0x000e620000000800 */
[----:B------:R-:W-:Y:S02]  /*b480*/  FSEL R106, R106, RZ, P1 ;  /* 0x000000ff6a6a7208 */ /* 0x000fe40000800000 */
[----:B------:R-:W-:Y:S02]  /*b490*/  LOP3.LUT R92, R91, 0xc0, R132, 0xf8, !PT ;  /* 0x000000c05b5c7812 */ /* 0x000fe400078ef884 */
[----:B------:R-:W-:Y:S01]  /*b4a0*/  LOP3.LUT R132, R132, 0x120, RZ, 0xc0, !PT ;  /* 0x0000012084847812 */ /* 0x000fe200078ec0ff */
[-CC-:B------:R-:W-:Y:S01]  /*b4b0*/  FFMA.FTZ R101, R10, R3.reuse, -R106.reuse ;  /* 0x000000030a657223 */ /* 0x180fe2000001086a */
[----:B------:R-:W-:Y:S03]  /*b4c0*/  FSETP.NEU.FTZ.AND P1, PT, R2, -INF , PT ;  /* 0xff8000000200780b */ /* 0x000fe60003f3d000 */
[----:B------:R-:W2:Y:S01]  /*b4d0*/  MUFU.EX2 R87, R87 ;  /* 0x0000005700577308 */ /* 0x000ea20000000800 */
[----:B------:R-:W-:Y:S01]  /*b4e0*/  LOP3.LUT R92, R132, R92, R131, 0xf6, !PT ;  /* 0x0000005c845c7212 */ /* 0x000fe200078ef683 */
[-CC-:B------:R-:W-:Y:S01]  /*b4f0*/  FFMA.FTZ R131, R39, R3.reuse, -R106.reuse ;  /* 0x0000000327837223 */ /* 0x180fe2000001086a */
[----:B------:R-:W-:Y:S01]  /*b500*/  FSEL R108, R108, RZ, P1 ;  /* 0x000000ff6c6c7208 */ /* 0x000fe20000800000 */
[-CC-:B------:R-:W-:Y:S01]  /*b510*/  FFMA.FTZ R102, R7, R3.reuse, -R106.reuse ;  /* 0x0000000307667223 */ /* 0x180fe2000001086a */
[----:B------:R-:W-:Y:S01]  /*b520*/  LEA R91, R92, UR6, 0x1 ;  /* 0x000000065c5b7c11 */ /* 0x000fe2000f8e08ff */
[-CC-:B------:R-:W-:Y:S01]  /*b530*/  FFMA.FTZ R156, R11, R3.reuse, -R106.reuse ;  /* 0x000000030b9c7223 */ /* 0x180fe2000001086a */
[-C--:B------:R-:W-:Y:S03]  /*b540*/  FFMA.FTZ R160, R14, R3.reuse, -R106 ;  /* 0x000000030ea07223 */ /* 0x080fe6000001086a */
[----:B------:R-:W-:Y:S01]  /*b550*/  MUFU.EX2 R101, R101 ;  /* 0x0000006500657308 */ /* 0x000fe20000000800 */
[--C-:B------:R-:W-:Y:S01]  /*b560*/  FFMA.FTZ R100, R5, R3, -R108.reuse ;  /* 0x0000000305647223 */ /* 0x100fe2000001086c */
[----:B------:R-:W3:Y:S01]  /*b570*/  LDSM.16.MT88.4 R96, [R91+0x3000] ;  /* 0x003000005b60783b */ /* 0x000ee20000004200 */
[C---:B-1----:R-:W-:Y:S01]  /*b580*/  FMUL.FTZ R68, R86.reuse, R68 ;  /* 0x0000004456447220 */ /* 0x042fe20000410000 */
[C---:B------:R-:W-:Y:S01]  /*b590*/  FMUL.FTZ R69, R86.reuse, R69 ;  /* 0x0000004556457220 */ /* 0x040fe20000410000 */
[C---:B------:R-:W-:Y:S01]  /*b5a0*/  FMUL.FTZ R72, R86.reuse, R72 ;  /* 0x0000004856487220 */ /* 0x040fe20000410000 */
[C---:B------:R-:W-:Y:S01]  /*b5b0*/  FMUL.FTZ R73, R86.reuse, R73 ;  /* 0x0000004956497220 */ /* 0x040fe20000410000 */
[----:B------:R-:W-:Y:S03]  /*b5c0*/  IADD3 R104, PT, PT, R91, 0x3020, RZ ;  /* 0x000030205b687810 */ /* 0x000fe60007ffe0ff */
[----:B------:R-:W-:Y:S01]  /*b5d0*/  MUFU.EX2 R102, R102 ;  /* 0x0000006600667308 */ /* 0x000fe20000000800 */
[C---:B--2---:R-:W-:Y:S01]  /*b5e0*/  FMUL.FTZ R70, R87.reuse, R70 ;  /* 0x0000004657467220 */ /* 0x044fe20000410000 */
        /* <DEDUP_REMOVED lines=8> */
[C---:B------:R-:W-:Y:S01]  /*b670*/  FMUL.FTZ R82, R87.reuse, R82 ;  /* 0x0000005257527220 */ /* 0x040fe20000410000 */
[----:B------:R-:W-:Y:S01]  /*b680*/  FMUL.FTZ R83, R87, R83 ;  /* 0x0000005357537220 */ /* 0x000fe20000410000 */
[C---:B------:R-:W-:Y:S01]  /*b690*/  FMUL.FTZ R80, R86.reuse, R80 ;  /* 0x0000005056507220 */ /* 0x040fe20000410000 */
[----:B------:R-:W-:Y:S01]  /*b6a0*/  FMUL.FTZ R81, R86, R81 ;  /* 0x0000005156517220 */ /* 0x000fe20000410000 */
[-CC-:B------:R-:W-:Y:S01]  /*b6b0*/  FFMA.FTZ R103, R4, R3.reuse, -R108.reuse ;  /* 0x0000000304677223 */ /* 0x180fe2000001086c */
[-CC-:B------:R-:W-:Y:S03]  /*b6c0*/  FFMA.FTZ R126, R8, R3.reuse, -R108.reuse ;  /* 0x00000003087e7223 */ /* 0x180fe6000001086c */
[----:B------:R-:W1:Y:S01]  /*b6d0*/  MUFU.EX2 R156, R156 ;  /* 0x0000009c009c7308 */ /* 0x000e620000000800 */
[-CC-:B------:R-:W-:Y:S01]  /*b6e0*/  FFMA.FTZ R127, R9, R3.reuse, -R108.reuse ;  /* 0x00000003097f7223 */ /* 0x180fe2000001086c */
[-CC-:B------:R-:W-:Y:S01]  /*b6f0*/  FFMA.FTZ R157, R12, R3.reuse, -R108.reuse ;  /* 0x000000030c9d7223 */ /* 0x180fe2000001086c */
[-C--:B------:R-:W-:Y:S01]  /*b700*/  FFMA.FTZ R118, R13, R3.reuse, -R108 ;  /* 0x000000030d767223 */ /* 0x080fe2000001086c */
        /* <DEDUP_REMOVED lines=11> */
[----:B------:R-:W-:Y:S03]  /*b7c0*/  FFMA.FTZ R117, R31, R3, -R106 ;  /* 0x000000031f757223 */ /* 0x000fe6000001086a */
[----:B------:R-:W4:Y:S01]  /*b7d0*/  MUFU.EX2 R126, R126 ;  /* 0x0000007e007e7308 */ /* 0x000f220000000800 */
[----:B-1----:R-:W-:Y:S01]  /*b7e0*/  F2FP.BF16.F32.PACK_AB R95, R156, R101 ;  /* 0x000000659c5f723e */ /* 0x002fe200000010ff */
[-CC-:B------:R-:W-:Y:S01]  /*b7f0*/  FFMA.FTZ R114, R32, R3.reuse, -R108.reuse ;  /* 0x0000000320727223 */ /* 0x180fe2000001086c */
[-C--:B------:R-:W-:Y:S01]  /*b800*/  FFMA.FTZ R33, R33, R3.reuse, -R108 ;  /* 0x0000000321217223 */ /* 0x080fe2000001086c */
[-CC-:B------:R-:W-:Y:S01]  /*b810*/  FFMA.FTZ R123, R34, R3.reuse, -R106.reuse ;  /* 0x00000003227b7223 */ /* 0x180fe2000001086a */
[-C--:B------:R-:W-:Y:S01]  /*b820*/  FFMA.FTZ R132, R35, R3.reuse, -R106 ;  /* 0x0000000323847223 */ /* 0x080fe2000001086a */
[-CC-:B------:R-:W-:Y:S01]  /*b830*/  FFMA.FTZ R52, R52, R3.reuse, -R108.reuse ;  /* 0x0000000334347223 */ /* 0x180fe2000001086c */
[----:B------:R-:W-:Y:S03]  /*b840*/  FFMA.FTZ R53, R53, R3, -R108 ;  /* 0x0000000335357223 */ /* 0x000fe6000001086c */
[----:B------:R-:W1:Y:S01]  /*b850*/  MUFU.EX2 R94, R94 ;  /* 0x0000005e005e7308 */ /* 0x000e620000000800 */
[----:B--2---:R-:W-:Y:S01]  /*b860*/  F2FP.BF16.F32.PACK_AB R92, R100, R103 ;  /* 0x00000067645c723e */ /* 0x004fe200000010ff */
[----:B------:R-:W-:Y:S01]  /*b870*/  FFMA.FTZ R103, R86, R155, R103 ;  /* 0x0000009b56677223 */ /* 0x000fe20000010067 */
[-C--:B------:R-:W-:Y:S01]  /*b880*/  FFMA.FTZ R54, R54, R3.reuse, -R106 ;  /* 0x0000000336367223 */ /* 0x080fe2000001086a */
[-CC-:B------:R-:W-:Y:S01]  /*b890*/  FFMA.FTZ R116, R20, R3.reuse, -R108.reuse ;  /* 0x0000000314747223 */ /* 0x180fe2000001086c */
[-C--:B------:R-:W-:Y:S01]  /*b8a0*/  FFMA.FTZ R105, R21, R3.reuse, -R108 ;  /* 0x0000000315697223 */ /* 0x080fe2000001086c */
[----:B------:R-:W-:Y:S01]  /*b8b0*/  FADD.FTZ R125, R100, R103 ;  /* 0x00000067647d7221 */ /* 0x000fe20000010000 */
[-CC-:B------:R-:W-:Y:S03]  /*b8c0*/  FFMA.FTZ R120, R22, R3.reuse, -R106.reuse ;  /* 0x0000000316787223 */ /* 0x180fe6000001086a */
[----:B------:R-:W2:Y:S01]  /*b8d0*/  MUFU.EX2 R127, R127 ;  /* 0x0000007f007f7308 */ /* 0x000ea20000000800 */
[-C--:B------:R-:W-:Y:S01]  /*b8e0*/  FFMA.FTZ R109, R23, R3.reuse, -R106 ;  /* 0x00000003176d7223 */ /* 0x080fe2000001086a */
[----:B----4-:R-:W-:Y:S01]  /*b8f0*/  FADD.FTZ R162, R126, R125 ;  /* 0x0000007d7ea27221 */ /* 0x010fe20000010000 */
[-CC-:B------:R-:W-:Y:S01]  /*b900*/  FFMA.FTZ R125, R40, R3.reuse, -R108.reuse ;  /* 0x00000003287d7223 */ /* 0x180fe2000001086c */
[-CC-:B------:R-:W-:Y:S01]  /*b910*/  FFMA.FTZ R86, R24, R3.reuse, -R108.reuse ;  /* 0x0000000318567223 */ /* 0x180fe2000001086c */
[-CC-:B------:R-:W-:Y:S01]  /*b920*/  FFMA.FTZ R111, R25, R3.reuse, -R108.reuse ;  /* 0x00000003196f7223 */ /* 0x180fe2000001086c */
[-C--:B------:R-:W-:Y:S01]  /*b930*/  FFMA.FTZ R60, R60, R3.reuse, -R108 ;  /* 0x000000033c3c7223 */ /* 0x080fe2000001086c */
[----:B------:R-:W-:Y:S03]  /*b940*/  MOV R89, R0 ;  /* 0x0000000000597202 */ /* 0x000fe60000000f00 */
[----:B------:R-:W-:Y:S01]  /*b950*/  MUFU.EX2 R157, R157 ;  /* 0x0000009d009d7308 */ /* 0x000fe20000000800 */
[----:B-1----:R-:W-:Y:S01]  /*b960*/  FFMA.FTZ R113, R87, R154, R94 ;  /* 0x0000009a57717223 */ /* 0x002fe2000001005e */
[----:B------:R-:W-:Y:S01]  /*b970*/  F2FP.BF16.F32.PACK_AB R93, R102, R94 ;  /* 0x0000005e665d723e */ /* 0x000fe200000010ff */
[-CC-:B------:R-:W-:Y:S01]  /*b980*/  FFMA.FTZ R154, R16, R3.reuse, -R108.reuse ;  /* 0x00000003109a7223 */ /* 0x180fe2000001086c */
[----:B------:R-:W-:Y:S01]  /*b990*/  MOV R87, R2 ;  /* 0x0000000200577202 */ /* 0x000fe20000000f00 */
[----:B------:R-:W-:Y:S01]  /*b9a0*/  FADD.FTZ R102, R102, R113 ;  /* 0x0000007166667221 */ /* 0x000fe20000010000 */
[-C--:B------:R-:W-:Y:S04]  /*b9b0*/  FFMA.FTZ R113, R28, R3.reuse, -R108 ;  /* 0x000000031c717223 */ /* 0x080fe8000001086c */
[----:B------:R-:W1:Y:S01]  /*b9c0*/  MUFU.EX2 R118, R118 ;  /* 0x0000007600767308 */ /* 0x000e620000000800 */
[----:B------:R-:W-:Y:S01]  /*b9d0*/  FADD.FTZ R155, R101, R102 ;  /* 0x00000066659b7221 */ /* 0x000fe20000010000 */
[----:B--2---:R-:W-:Y:S01]  /*b9e0*/  F2FP.BF16.F32.PACK_AB R94, R127, R126 ;  /* 0x0000007e7f5e723e */ /* 0x004fe200000010ff */
[----:B------:R-:W-:Y:S01]  /*b9f0*/  LDSM.16.MT88.4 R100, [R91+0x3800] ;  /* 0x003800005b64783b */ /* 0x000fe20000004200 */
[-C--:B------:R-:W-:Y:S01]  /*ba00*/  FFMA.FTZ R126, R43, R3.reuse, -R106 ;  /* 0x000000032b7e7223 */ /* 0x080fe2000001086a */
[----:B------:R-:W-:Y:S01]  /*ba10*/  FADD.FTZ R162, R127, R162 ;  /* 0x000000a27fa27221 */ /* 0x000fe20000010000 */
[----:B------:R-:W-:Y:S01]  /*ba20*/  FFMA.FTZ R127, R50, R3, -R106 ;  /* 0x00000003327f7223 */ /* 0x000fe2000001086a */
[----:B------:R-:W-:Y:S03]  /*ba30*/  FADD.FTZ R155, R156, R155 ;  /* 0x0000009b9c9b7221 */ /* 0x000fe60000010000 */
[----:B------:R-:W-:Y:S01]  /*ba40*/  MUFU.EX2 R160, R160 ;  /* 0x000000a000a07308 */ /* 0x000fe20000000800 */
[C---:B---3--:R-:W-:Y:S05]  /*ba50*/  HMMA.16816.F32.BF16 R68, R92.reuse, R96, R68 ;  /* 0x000000605c44723c */ /* 0x048fea0000041844 */
[----:B------:R-:W-:Y:S04]  /*ba60*/  IADD3 R96, PT, PT, R91, 0x3000, RZ ;  /* 0x000030005b607810 */ /* 0x000fe80007ffe0ff */
[----:B------:R-:W2:Y:S01]  /*ba70*/  MUFU.EX2 R121, R121 ;  /* 0x0000007900797308 */ /* 0x000ea20000000800 */
[C---:B------:R-:W-:Y:S03]  /*ba80*/  HMMA.16816.F32.BF16 R72, R92.reuse, R98, R72 ;  /* 0x000000625c48723c */ /* 0x040fe60000041848 */
[----:B------:R-:W-:Y:S02]  /*ba90*/  @P0 IADD3 R104, PT, PT, R96, -0x20, RZ ;  /* 0xffffffe060680810 */ /* 0x000fe40007ffe0ff */
[----:B------:R-:W-:Y:S04]  /*baa0*/  ISETP.GT.AND P0, PT, R148, R133, PT ;  /* 0x000000859400720c */ /* 0x000fe80003f04270 */
[----:B------:R-:W-:Y:S01]  /*bab0*/  MUFU.EX2 R154, R154 ;  /* 0x0000009a009a7308 */ /* 0x000fe20000000800 */
[----:B------:R-:W3:Y:S09]  /*bac0*/  LDSM.16.MT88.4 R96, [R104] ;  /* 0x000000006860783b */ /* 0x000ef20000004200 */
[----:B------:R-:W4:Y:S10]  /*bad0*/  MUFU.EX2 R107, R107 ;  /* 0x0000006b006b7308 */ /* 0x000f340000000800 */
[----:B------:R-:W-:Y:S10]  /*bae0*/  MUFU.EX2 R158, R158 ;  /* 0x0000009e009e7308 */ /* 0x000ff40000000800 */
[----:B------:R-:W5:Y:S10]  /*baf0*/  MUFU.EX2 R115, R115 ;  /* 0x0000007300737308 */ /* 0x000f740000000800 */
[----:B------:R-:W-:Y:S10]  /*bb00*/  MUFU.EX2 R116, R116 ;  /* 0x0000007400747308 */ /* 0x000ff40000000800 */
[----:B------:R-:W-:Y:S01]  /*bb10*/  MUFU.EX2 R105, R105 ;  /* 0x0000006900697308 */ /* 0x000fe20000000800 */
[C---:B---3--:R-:W-:Y:S09]  /*bb20*/  HMMA.16816.F32.BF16 R76, R92.reuse, R96, R76 ;  /* 0x000000605c4c723c */ /* 0x048ff2000004184c */
[----:B------:R-:W-:Y:S01]  /*bb30*/  MUFU.EX2 R120, R120 ;  /* 0x0000007800787308 */ /* 0x000fe20000000800 */
[----:B------:R-:W-:Y:S01]  /*bb40*/  HMMA.16816.F32.BF16 R80, R92, R98, R80 ;  /* 0x000000625c50723c */ /* 0x000fe20000041850 */
[----:B------:R-:W3:Y:S02]  /*bb50*/  LDSM.16.MT88.4 R96, [R91+0x3400] ;  /* 0x003400005b60783b */ /* 0x000ee40000004200 */
[----:B-1----:R-:W-:Y:S01]  /*bb60*/  F2FP.BF16.F32.PACK_AB R92, R118, R157 ;  /* 0x0000009d765c723e */ /* 0x002fe200000010ff */
[----:B------:R-:W-:Y:S01]  /*bb70*/  FADD.FTZ R157, R157, R162 ;  /* 0x000000a29d9d7221 */ /* 0x000fe20000010000 */
[----:B--2---:R-:W-:Y:S01]  /*bb80*/  F2FP.BF16.F32.PACK_AB R93, R121, R160 ;  /* 0x000000a0795d723e */ /* 0x004fe200000010ff */
[----:B------:R-:W-:Y:S03]  /*bb90*/  FADD.FTZ R160, R160, R155 ;  /* 0x0000009ba0a07221 */ /* 0x000fe60000010000 */
[----:B------:R-:W-:Y:S01]  /*bba0*/  MUFU.EX2 R109, R109 ;  /* 0x0000006d006d7308 */ /* 0x000fe20000000800 */
[----:B----4-:R-:W-:Y:S01]  /*bbb0*/  F2FP.BF16.F32.PACK_AB R94, R107, R154 ;  /* 0x0000009a6b5e723e */ /* 0x010fe200000010ff */
[----:B------:R-:W-:Y:S01]  /*bbc0*/  FADD.FTZ R157, R118, R157 ;  /* 0x0000009d769d7221 */ /* 0x000fe20000010000 */
[----:B-----5:R-:W-:Y:S03]  /*bbd0*/  F2FP.BF16.F32.PACK_AB R95, R115, R158 ;  /* 0x0000009e735f723e */ /* 0x020fe600000010ff */
[----:B------:R-:W-:Y:S04]  /*bbe0*/  FADD.FTZ R154, R154, R157 ;  /* 0x0000009d9a9a7221 */ /* 0x000fe80000010000 */
[----:B------:R-:W-:Y:S01]  /*bbf0*/  MUFU.EX2 R86, R86 ;  /* 0x0000005600567308 */ /* 0x000fe20000000800 */
[----:B------:R-:W-:Y:S09]  /*bc00*/  FADD.FTZ R107, R107, R154 ;  /* 0x0000009a6b6b7221 */ /* 0x000ff20000010000 */
[----:B------:R-:W1:Y:S10]  /*bc10*/  MUFU.EX2 R111, R111 ;  /* 0x0000006f006f7308 */ /* 0x000e740000000800 */
[----:B------:R-:W-:Y:S10]  /*bc20*/  MUFU.EX2 R119, R119 ;  /* 0x0000007700777308 */ /* 0x000ff40000000800 */
[----:B------:R-:W2:Y:S01]  /*bc30*/  MUFU.EX2 R124, R124 ;  /* 0x0000007c007c7308 */ /* 0x000ea20000000800 */
[----:B-1----:R-:W-:Y:S01]  /*bc40*/  F2FP.BF16.F32.PACK_AB R38, R111, R86 ;  /* 0x000000566f26723e */ /* 0x002fe200000010ff */
[C---:B---3--:R-:W-:Y:S08]  /*bc50*/  HMMA.16816.F32.BF16 R68, R92.reuse, R96, R68 ;  /* 0x000000605c44723c */ /* 0x048ff00000041844 */
[----:B------:R-:W-:Y:S01]  /*bc60*/  MUFU.EX2 R113, R113 ;  /* 0x0000007100717308 */ /* 0x000fe20000000800 */
[C---:B------:R-:W-:Y:S01]  /*bc70*/  HMMA.16816.F32.BF16 R72, R92.reuse, R98, R72 ;  /* 0x000000625c48723c */ /* 0x040fe20000041848 */
[----:B------:R-:W1:Y:S08]  /*bc80*/  LDSM.16.MT88.4 R96, [R104+0x400] ;  /* 0x000400006860783b */ /* 0x000e700000004200 */
[----:B------:R-:W3:Y:S01]  /*bc90*/  MUFU.EX2 R110, R110 ;  /* 0x0000006e006e7308 */ /* 0x000ee20000000800 */
[----:B--2---:R-:W-:Y:S09]  /*bca0*/  F2FP.BF16.F32.PACK_AB R39, R124, R119 ;  /* 0x000000777c27723e */ /* 0x004ff200000010ff */
[----:B------:R-:W-:Y:S10]  /*bcb0*/  MUFU.EX2 R122, R122 ;  /* 0x0000007a007a7308 */ /* 0x000ff40000000800 */
[----:B------:R-:W2:Y:S10]  /*bcc0*/  MUFU.EX2 R117, R117 ;  /* 0x0000007500757308 */ /* 0x000eb40000000800 */
[----:B------:R-:W-:Y:S10]  /*bcd0*/  MUFU.EX2 R114, R114 ;  /* 0x0000007200727308 */ /* 0x000ff40000000800 */
[----:B------:R-:W4:Y:S01]  /*bce0*/  MUFU.EX2 R33, R33 ;  /* 0x0000002100217308 */ /* 0x000f220000000800 */
[C---:B-1----:R-:W-:Y:S03]  /*bcf0*/  HMMA.16816.F32.BF16 R76, R92.reuse, R96, R76 ;  /* 0x000000605c4c723c */ /* 0x042fe6000004184c */
[-CC-:B------:R-:W-:Y:S01]  /*bd00*/  FFMA.FTZ R97, R36, R3.reuse, -R108.reuse ;  /* 0x0000000324617223 */ /* 0x180fe2000001086c */
[----:B------:R-:W-:Y:S05]  /*bd10*/  F2FP.BF16.F32.PACK_AB R36, R105, R116 ;  /* 0x000000746924723e */ /* 0x000fea00000010ff */
[----:B------:R-:W-:Y:S01]  /*bd20*/  MUFU.EX2 R123, R123 ;  /* 0x0000007b007b7308 */ /* 0x000fe20000000800 */
[-CC-:B------:R-:W-:Y:S01]  /*bd30*/  FFMA.FTZ R96, R37, R3.reuse, -R108.reuse ;  /* 0x0000000325607223 */ /* 0x180fe2000001086c */
[----:B------:R-:W-:Y:S01]  /*bd40*/  F2FP.BF16.F32.PACK_AB R37, R109, R120 ;  /* 0x000000786d25723e */ /* 0x000fe200000010ff */
[----:B------:R-:W-:Y:S01]  /*bd50*/  HMMA.16816.F32.BF16 R80, R92, R98, R80 ;  /* 0x000000625c50723c */ /* 0x000fe20000041850 */
[----:B------:R-:W1:Y:S02]  /*bd60*/  LDSM.16.MT88.4 R92, [R104+0x800] ;  /* 0x00080000685c783b */ /* 0x000e640000004200 */
[-CC-:B------:R-:W-:Y:S01]  /*bd70*/  FFMA.FTZ R98, R44, R3.reuse, -R108.reuse ;  /* 0x000000032c627223 */ /* 0x180fe2000001086c */
[----:B------:R-:W-:Y:S03]  /*bd80*/  FADD.FTZ R116, R116, R107 ;  /* 0x0000006b74747221 */ /* 0x000fe60000010000 */
[----:B------:R5:W-:Y:S01]  /*bd90*/  MUFU.EX2 R99, R131 ;  /* 0x0000008300637308 */ /* 0x000be20000000800 */
[C---:B------:R-:W-:Y:S09]  /*bda0*/  HMMA.16816.F32.BF16 R68, R36.reuse, R100, R68 ;  /* 0x000000642444723c */ /* 0x040ff20000041844 */
[----:B------:R-:W4:Y:S01]  /*bdb0*/  MUFU.EX2 R132, R132 ;  /* 0x0000008400847308 */ /* 0x000f220000000800 */
[-CC-:B------:R-:W-:Y:S01]  /*bdc0*/  FFMA.FTZ R100, R41, R3.reuse, -R108.reuse ;  /* 0x0000000329647223 */ /* 0x180fe2000001086c */
[-C--:B------:R-:W-:Y:S01]  /*bdd0*/  FFMA.FTZ R101, R45, R3.reuse, -R108 ;  /* 0x000000032d657223 */ /* 0x080fe2000001086c */
[C---:B------:R-:W-:Y:S03]  /*bde0*/  HMMA.16816.F32.BF16 R72, R36.reuse, R102, R72 ;  /* 0x000000662448723c */ /* 0x040fe60000041848 */
[-CC-:B------:R-:W-:Y:S01]  /*bdf0*/  FFMA.FTZ R102, R46, R3.reuse, -R106.reuse ;  /* 0x000000032e667223 */ /* 0x180fe2000001086a */
[-CC-:B------:R-:W-:Y:S03]  /*be00*/  FFMA.FTZ R103, R47, R3.reuse, -R106.reuse ;  /* 0x000000032f677223 */ /* 0x180fe6000001086a */
[----:B------:R-:W-:Y:S01]  /*be10*/  MUFU.EX2 R97, R97 ;  /* 0x0000006100617308 */ /* 0x000fe20000000800 */
[----:B------:R-:W-:Y:S01]  /*be20*/  LDSM.16.MT88.4 R44, [R104+0xc00] ;  /* 0x000c0000682c783b */ /* 0x000fe20000004200 */
[-C--:B-----5:R-:W-:Y:S01]  /*be30*/  FFMA.FTZ R131, R42, R3.reuse, -R106 ;  /* 0x000000032a837223 */ /* 0x0a0fe2000001086a */
[----:B------:R-:W-:Y:S04]  /*be40*/  FADD.FTZ R105, R105, R116 ;  /* 0x0000007469697221 */ /* 0x000fe80000010000 */
[----:B------:R-:W-:Y:S03]  /*be50*/  FADD.FTZ R86, R86, R105 ;  /* 0x0000006956567221 */ /* 0x000fe60000010000 */
[----:B------:R-:W5:Y:S01]  /*be60*/  MUFU.EX2 R96, R96 ;  /* 0x0000006000607308 */ /* 0x000f620000000800 */
[----:B------:R-:W5:Y:S01]  /*be70*/  LDSM.16.MT88.4 R40, [R91+0x3c00] ;  /* 0x003c00005b28783b */ /* 0x000f620000004200 */
[----:B------:R-:W-:Y:S08]  /*be80*/  FADD.FTZ R86, R111, R86 ;  /* 0x000000566f567221 */ /* 0x000ff00000010000 */
[----:B------:R-:W5:Y:S01]  /*be90*/  MUFU.EX2 R112, R112 ;  /* 0x0000007000707308 */ /* 0x000f620000000800 */
[C---:B-1----:R-:W-:Y:S03]  /*bea0*/  HMMA.16816.F32.BF16 R76, R36.reuse, R92, R76 ;  /* 0x0000005c244c723c */ /* 0x042fe6000004184c */
[-CC-:B------:R-:W-:Y:S06]  /*beb0*/  FFMA.FTZ R93, R48, R3.reuse, -R108.reuse ;  /* 0x00000003305d7223 */ /* 0x180fec000001086c */
[----:B------:R-:W-:Y:S01]  /*bec0*/  MUFU.EX2 R125, R125 ;  /* 0x0000007d007d7308 */ /* 0x000fe20000000800 */
[-C--:B------:R-:W-:Y:S01]  /*bed0*/  FFMA.FTZ R92, R49, R3.reuse, -R108 ;  /* 0x00000003315c7223 */ /* 0x080fe2000001086c */
[----:B------:R-:W-:Y:S03]  /*bee0*/  HMMA.16816.F32.BF16 R80, R36, R94, R80 ;  /* 0x0000005e2450723c */ /* 0x000fe60000041850 */
[----:B------:R-:W-:Y:S05]  /*bef0*/  FFMA.FTZ R95, R51, R3, -R106 ;  /* 0x00000003335f7223 */ /* 0x000fea000001086a */
[----:B------:R-:W1:Y:S01]  /*bf00*/  MUFU.EX2 R100, R100 ;  /* 0x0000006400647308 */ /* 0x000e620000000800 */
[----:B------:R-:W1:Y:S01]  /*bf10*/  LDSM.16.MT88.4 R48, [R91+0x4000] ;  /* 0x004000005b30783b */ /* 0x000e620000004200 */
[C---:B---3--:R-:W-:Y:S01]  /*bf20*/  F2FP.BF16.F32.PACK_AB R36, R110.reuse, R113 ;  /* 0x000000716e24723e */ /* 0x048fe200000010ff */
[----:B------:R-:W-:Y:S01]  /*bf30*/  FADD.FTZ R113, R113, R86 ;  /* 0x0000005671717221 */ /* 0x000fe20000010000 */
[----:B--2---:R-:W-:Y:S02]  /*bf40*/  F2FP.BF16.F32.PACK_AB R37, R117, R122 ;  /* 0x0000007a7525723e */ /* 0x004fe400000010ff */
[C---:B----4-:R-:W-:Y:S01]  /*bf50*/  F2FP.BF16.F32.PACK_AB R38, R33.reuse, R114 ;  /* 0x000000722126723e */ /* 0x050fe200000010ff */
[----:B------:R-:W-:Y:S03]  /*bf60*/  FADD.FTZ R113, R110, R113 ;  /* 0x000000716e717221 */ /* 0x000fe60000010000 */
[----:B------:R-:W-:Y:S01]  /*bf70*/  MUFU.EX2 R131, R131 ;  /* 0x0000008300837308 */ /* 0x000fe20000000800 */
[----:B------:R-:W-:Y:S01]  /*bf80*/  F2FP.BF16.F32.PACK_AB R39, R132, R123 ;  /* 0x0000007b8427723e */ /* 0x000fe200000010ff */
[----:B------:R-:W-:Y:S04]  /*bf90*/  FADD.FTZ R114, R114, R113 ;  /* 0x0000007172727221 */ /* 0x000fe80000010000 */
[----:B------:R-:W-:Y:S04]  /*bfa0*/  FADD.FTZ R114, R33, R114 ;  /* 0x0000007221727221 */ /* 0x000fe80000010000 */
[----:B------:R-:W2:Y:S01]  /*bfb0*/  MUFU.EX2 R126, R126 ;  /* 0x0000007e007e7308 */ /* 0x000ea20000000800 */
[C---:B-----5:R-:W-:Y:S03]  /*bfc0*/  HMMA.16816.F32.BF16 R68, R36.reuse, R40, R68 ;  /* 0x000000282444723c */ /* 0x060fe60000041844 */
[-C--:B------:R-:W-:Y:S06]  /*bfd0*/  FFMA.FTZ R33, R66, R3.reuse, -R106 ;  /* 0x0000000342217223 */ /* 0x080fec000001086a */
[----:B------:R-:W-:Y:S01]  /*bfe0*/  MUFU.EX2 R98, R98 ;  /* 0x0000006200627308 */ /* 0x000fe20000000800 */
[C---:B------:R-:W-:Y:S01]  /*bff0*/  HMMA.16816.F32.BF16 R72, R36.reuse, R42, R72 ;  /* 0x0000002a2448723c */ /* 0x040fe20000041848 */
[----:B------:R-:W3:Y:S08]  /*c000*/  LDSM.16.MT88.4 R40, [R104+0x1000] ;  /* 0x001000006828783b */ /* 0x000ef00000004200 */
[----:B------:R-:W4:Y:S01]  /*c010*/  MUFU.EX2 R101, R101 ;  /* 0x0000006500657308 */ /* 0x000f220000000800 */
[C---:B------:R-:W-:Y:S03]  /*c020*/  HMMA.16816.F32.BF16 R76, R36.reuse, R44, R76 ;  /* 0x0000002c244c723c */ /* 0x040fe6000004184c */
[----:B------:R-:W-:Y:S01]  /*c030*/  FADD.FTZ R45, R121, R160 ;  /* 0x000000a0792d7221 */ /* 0x000fe20000010000 */
[-C--:B------:R-:W-:Y:S01]  /*c040*/  FFMA.FTZ R121, R55, R3.reuse, -R106 ;  /* 0x0000000337797223 */ /* 0x080fe2000001086a */
[-CC-:B------:R-:W-:Y:S01]  /*c050*/  FFMA.FTZ R55, R56, R3.reuse, -R108.reuse ;  /* 0x0000000338377223 */ /* 0x180fe2000001086c */
[----:B------:R-:W-:Y:S03]  /*c060*/  FFMA.FTZ R56, R57, R3, -R108 ;  /* 0x0000000339387223 */ /* 0x000fe6000001086c */
[----:B------:R-:W-:Y:S01]  /*c070*/  MUFU.EX2 R102, R102 ;  /* 0x0000006600667308 */ /* 0x000fe20000000800 */
[----:B------:R-:W-:Y:S01]  /*c080*/  FADD.FTZ R158, R158, R45 ;  /* 0x0000002d9e9e7221 */ /* 0x000fe20000010000 */
[----:B------:R-:W-:Y:S01]  /*c090*/  HMMA.16816.F32.BF16 R80, R36, R46, R80 ;  /* 0x0000002e2450723c */ /* 0x000fe20000041850 */
[----:B------:R-:W5:Y:S02]  /*c0a0*/  LDSM.16.MT88.4 R44, [R91+0x4400] ;  /* 0x004400005b2c783b */ /* 0x000f640000004200 */
[----:B------:R-:W-:Y:S01]  /*c0b0*/  F2FP.BF16.F32.PACK_AB R36, R96, R97 ;  /* 0x000000616024723e */ /* 0x000fe200000010ff */
[--C-:B------:R-:W-:Y:S01]  /*c0c0*/  FFMA.FTZ R57, R58, R3, -R106.reuse ;  /* 0x000000033a397223 */ /* 0x100fe2000001086a */
[----:B------:R-:W-:Y:S03]  /*c0d0*/  F2FP.BF16.F32.PACK_AB R37, R99, R112 ;  /* 0x000000706325723e */ /* 0x000fe600000010ff */
[----:B------:R-:W4:Y:S01]  /*c0e0*/  MUFU.EX2 R103, R103 ;  /* 0x0000006700677308 */ /* 0x000f220000000800 */
[----:B-1----:R-:W-:Y:S01]  /*c0f0*/  F2FP.BF16.F32.PACK_AB R38, R100, R125 ;  /* 0x0000007d6426723e */ /* 0x002fe200000010ff */
[----:B------:R-:W-:Y:S01]  /*c100*/  FFMA.FTZ R58, R59, R3, -R106 ;  /* 0x000000033b3a7223 */ /* 0x000fe2000001086a */
[----:B--2---:R-:W-:Y:S01]  /*c110*/  F2FP.BF16.F32.PACK_AB R39, R126, R131 ;  /* 0x000000837e27723e */ /* 0x004fe200000010ff */
[----:B------:R-:W-:Y:S01]  /*c120*/  FADD.FTZ R115, R115, R158 ;  /* 0x0000009e73737221 */ /* 0x000fe20000010000 */
[-C--:B------:R-:W-:Y:S01]  /*c130*/  FFMA.FTZ R59, R61, R3.reuse, -R108 ;  /* 0x000000033d3b7223 */ /* 0x080fe2000001086c */
[-CC-:B------:R-:W-:Y:S01]  /*c140*/  FFMA.FTZ R61, R62, R3.reuse, -R106.reuse ;  /* 0x000000033e3d7223 */ /* 0x180fe2000001086a */
[-C--:B------:R-:W-:Y:S03]  /*c150*/  FFMA.FTZ R62, R63, R3.reuse, -R106 ;  /* 0x000000033f3e7223 */ /* 0x080fe6000001086a */
[----:B------:R-:W-:Y:S01]  /*c160*/  MUFU.EX2 R93, R93 ;  /* 0x0000005d005d7308 */ /* 0x000fe20000000800 */
[----:B------:R-:W-:Y:S01]  /*c170*/  FADD.FTZ R120, R120, R115 ;  /* 0x0000007378787221 */ /* 0x000fe20000010000 */
[C---:B------:R-:W-:Y:S03]  /*c180*/  HMMA.16816.F32.BF16 R68, R36.reuse, R48, R68 ;  /* 0x000000302444723c */ /* 0x040fe60000041844 */
[----:B------:R-:W-:Y:S01]  /*c190*/  FADD.FTZ R120, R109, R120 ;  /* 0x000000786d787221 */ /* 0x000fe20000010000 */
[-CC-:B------:R-:W-:Y:S01]  /*c1a0*/  FFMA.FTZ R63, R64, R3.reuse, -R108.reuse ;  /* 0x00000003403f7223 */ /* 0x180fe2000001086c */
[-C--:B------:R-:W-:Y:S03]  /*c1b0*/  FFMA.FTZ R108, R65, R3.reuse, -R108 ;  /* 0x00000003416c7223 */ /* 0x080fe6000001086c */
[----:B------:R-:W1:Y:S01]  /*c1c0*/  MUFU.EX2 R92, R92 ;  /* 0x0000005c005c7308 */ /* 0x000e620000000800 */
[----:B------:R-:W-:Y:S01]  /*c1d0*/  FFMA.FTZ R106, R67, R3, -R106 ;  /* 0x00000003436a7223 */ /* 0x000fe2000001086a */
[C---:B------:R-:W-:Y:S01]  /*c1e0*/  HMMA.16816.F32.BF16 R72, R36.reuse, R50, R72 ;  /* 0x000000322448723c */ /* 0x040fe20000041848 */
[----:B------:R-:W2:Y:S02]  /*c1f0*/  LDSM.16.MT88.4 R48, [R104+0x1400] ;  /* 0x001400006830783b */ /* 0x000ea40000004200 */
        /* <DEDUP_REMOVED lines=8> */
[----:B------:R-:W2:Y:S02]  /*c280*/  LDSM.16.MT88.4 R40, [R91+0x4800] ;  /* 0x004800005b28783b */ /* 0x000ea40000004200 */
[----:B----4-:R-:W-:Y:S02]  /*c290*/  F2FP.BF16.F32.PACK_AB R36, R101, R98 ;  /* 0x000000626524723e */ /* 0x010fe400000010ff */
[----:B------:R-:W-:Y:S03]  /*c2a0*/  F2FP.BF16.F32.PACK_AB R37, R103, R102 ;  /* 0x000000666725723e */ /* 0x000fe600000010ff */
[----:B------:R-:W-:Y:S01]  /*c2b0*/  MUFU.EX2 R52, R52 ;  /* 0x0000003400347308 */ /* 0x000fe20000000800 */
[----:B-1----:R-:W-:Y:S09]  /*c2c0*/  F2FP.BF16.F32.PACK_AB R38, R92, R93 ;  /* 0x0000005d5c26723e */ /* 0x002ff200000010ff */
[----:B------:R-:W1:Y:S01]  /*c2d0*/  MUFU.EX2 R53, R53 ;  /* 0x0000003500357308 */ /* 0x000e620000000800 */
[----:B---3--:R-:W-:Y:S09]  /*c2e0*/  F2FP.BF16.F32.PACK_AB R39, R95, R94 ;  /* 0x0000005e5f27723e */ /* 0x008ff200000010ff */
[----:B------:R-:W-:Y:S01]  /*c2f0*/  MUFU.EX2 R54, R54 ;  /* 0x0000003600367308 */ /* 0x000fe20000000800 */
[C---:B-----5:R-:W-:Y:S03]  /*c300*/  HMMA.16816.F32.BF16 R68, R36.reuse, R44, R68 ;  /* 0x0000002c2444723c */ /* 0x060fe60000041844 */
[----:B------:R-:W-:Y:S06]  /*c310*/  FADD.FTZ R45, R119, R120 ;  /* 0x00000078772d7221 */ /* 0x000fec0000010000 */
[----:B------:R-:W3:Y:S01]  /*c320*/  MUFU.EX2 R121, R121 ;  /* 0x0000007900797308 */ /* 0x000ee20000000800 */
[----:B------:R-:W-:Y:S01]  /*c330*/  FADD.FTZ R45, R124, R45 ;  /* 0x0000002d7c2d7221 */ /* 0x000fe20000010000 */
[C---:B------:R-:W-:Y:S03]  /*c340*/  HMMA.16816.F32.BF16 R72, R36.reuse, R46, R72 ;  /* 0x0000002e2448723c */ /* 0x040fe60000041848 */
[----:B------:R-:W-:Y:S02]  /*c350*/  FADD.FTZ R122, R122, R45 ;  /* 0x0000002d7a7a7221 */ /* 0x000fe40000010000 */
[----:B------:R-:W4:Y:S03]  /*c360*/  LDSM.16.MT88.4 R44, [R104+0x1800] ;  /* 0x00180000682c783b */ /* 0x000f260000004200 */
[----:B------:R-:W-:Y:S01]  /*c370*/  MUFU.EX2 R55, R55 ;  /* 0x0000003700377308 */ /* 0x000fe20000000800 */
[----:B------:R-:W-:Y:S01]  /*c380*/  FADD.FTZ R86, R117, R122 ;  /* 0x0000007a75567221 */ /* 0x000fe20000010000 */
[C---:B--2---:R-:W-:Y:S03]  /*c390*/  HMMA.16816.F32.BF16 R76, R36.reuse, R48, R76 ;  /* 0x00000030244c723c */ /* 0x044fe6000004184c */
[----:B------:R-:W-:Y:S05]  /*c3a0*/  FADD.FTZ R123, R123, R86 ;  /* 0x000000567b7b7221 */ /* 0x000fea0000010000 */
[----:B------:R-:W2:Y:S01]  /*c3b0*/  MUFU.EX2 R56, R56 ;  /* 0x0000003800387308 */ /* 0x000ea20000000800 */
[----:B------:R-:W-:Y:S01]  /*c3c0*/  FADD.FTZ R65, R132, R123 ;  /* 0x0000007b84417221 */ /* 0x000fe20000010000 */
[----:B------:R-:W-:Y:S01]  /*c3d0*/  HMMA.16816.F32.BF16 R80, R36, R50, R80 ;  /* 0x000000322450723c */ /* 0x000fe20000041850 */
[----:B------:R-:W5:Y:S02]  /*c3e0*/  LDSM.16.MT88.4 R48, [R91+0x4c00] ;  /* 0x004c00005b30783b */ /* 0x000f640000004200 */
[----:B-1----:R-:W-:Y:S01]  /*c3f0*/  F2FP.BF16.F32.PACK_AB R36, R53, R52 ;  /* 0x000000343524723e */ /* 0x002fe200000010ff */
[----:B------:R-:W-:Y:S01]  /*c400*/  FADD.FTZ R112, R112, R65 ;  /* 0x0000004170707221 */ /* 0x000fe20000010000 */
[----:B---3--:R-:W-:Y:S03]  /*c410*/  F2FP.BF16.F32.PACK_AB R37, R121, R54 ;  /* 0x000000367925723e */ /* 0x008fe600000010ff */
[----:B------:R-:W-:Y:S01]  /*c420*/  MUFU.EX2 R57, R57 ;  /* 0x0000003900397308 */ /* 0x000fe20000000800 */
[----:B------:R-:W-:Y:S04]  /*c430*/  FADD.FTZ R112, R99, R112 ;  /* 0x0000007063707221 */ /* 0x000fe80000010000 */
[----:B------:R-:W-:Y:S05]  /*c440*/  FADD.FTZ R131, R131, R112 ;  /* 0x0000007083837221 */ /* 0x000fea0000010000 */
[----:B------:R-:W1:Y:S01]  /*c450*/  MUFU.EX2 R58, R58 ;  /* 0x0000003a003a7308 */ /* 0x000e620000000800 */
[----:B--2---:R-:W-:Y:S01]  /*c460*/  F2FP.BF16.F32.PACK_AB R38, R56, R55 ;  /* 0x000000373826723e */ /* 0x004fe200000010ff */
[----:B------:R-:W-:Y:S04]  /*c470*/  FADD.FTZ R131, R126, R131 ;  /* 0x000000837e837221 */ /* 0x000fe80000010000 */
[----:B------:R-:W-:Y:S04]  /*c480*/  FADD.FTZ R102, R102, R131 ;  /* 0x0000008366667221 */ /* 0x000fe80000010000 */
[----:B------:R-:W-:Y:S01]  /*c490*/  MUFU.EX2 R60, R60 ;  /* 0x0000003c003c7308 */ /* 0x000fe20000000800 */
[----:B------:R-:W-:Y:S04]  /*c4a0*/  FADD.FTZ R103, R103, R102 ;  /* 0x0000006667677221 */ /* 0x000fe80000010000 */
[----:B------:R-:W-:Y:S05]  /*c4b0*/  FADD.FTZ R94, R94, R103 ;  /* 0x000000675e5e7221 */ /* 0x000fea0000010000 */
[----:B------:R-:W2:Y:S01]  /*c4c0*/  MUFU.EX2 R59, R59 ;  /* 0x0000003b003b7308 */ /* 0x000ea20000000800 */
[----:B-1----:R-:W-:Y:S01]  /*c4d0*/  F2FP.BF16.F32.PACK_AB R39, R58, R57 ;  /* 0x000000393a27723e */ /* 0x002fe200000010ff */
[----:B------:R-:W-:Y:S06]  /*c4e0*/  FADD.FTZ R95, R95, R94 ;  /* 0x0000005e5f5f7221 */ /* 0x000fec0000010000 */
[C---:B------:R-:W-:Y:S02]  /*c4f0*/  HMMA.16816.F32.BF16 R68, R36.reuse, R40, R68 ;  /* 0x000000282444723c */ /* 0x040fe40000041844 */
[----:B------:R-:W-:Y:S06]  /*c500*/  MUFU.EX2 R61, R61 ;  /* 0x0000003d003d7308 */ /* 0x000fec0000000800 */
[C---:B------:R-:W-:Y:S01]  /*c510*/  HMMA.16816.F32.BF16 R72, R36.reuse, R42, R72 ;  /* 0x0000002a2448723c */ /* 0x040fe20000041848 */
[----:B------:R-:W1:Y:S03]  /*c520*/  LDSM.16.MT88.4 R40, [R104+0x1c00] ;  /* 0x001c00006828783b */ /* 0x000e660000004200 */
[----:B------:R-:W3:Y:S04]  /*c530*/  MUFU.EX2 R62, R62 ;  /* 0x0000003e003e7308 */ /* 0x000ee80000000800 */
[C---:B----4-:R-:W-:Y:S06]  /*c540*/  HMMA.16816.F32.BF16 R76, R36.reuse, R44, R76 ;  /* 0x0000002c244c723c */ /* 0x050fec000004184c */
[----:B------:R-:W-:Y:S01]  /*c550*/  MUFU.EX2 R63, R63 ;  /* 0x0000003f003f7308 */ /* 0x000fe20000000800 */
[----:B------:R-:W-:Y:S04]  /*c560*/  FADD.FTZ R44, R98, R125 ;  /* 0x0000007d622c7221 */ /* 0x000fe80000010000 */
[----:B------:R-:W-:Y:S01]  /*c570*/  FADD.FTZ R44, R101, R44 ;  /* 0x0000002c652c7221 */ /* 0x000fe20000010000 */
[----:B------:R-:W-:Y:S04]  /*c580*/  HMMA.16816.F32.BF16 R80, R36, R46, R80 ;  /* 0x0000002e2450723c */ /* 0x000fe80000041850 */
[----:B------:R-:W4:Y:S01]  /*c590*/  MUFU.EX2 R108, R108 ;  /* 0x0000006c006c7308 */ /* 0x000f220000000800 */
[----:B--2---:R-:W-:Y:S01]  /*c5a0*/  F2FP.BF16.F32.PACK_AB R36, R59, R60 ;  /* 0x0000003c3b24723e */ /* 0x004fe200000010ff */
        /* <DEDUP_REMOVED lines=10> */
[----:B----4-:R-:W-:Y:S01]  /*c650*/  F2FP.BF16.F32.PACK_AB R38, R108, R63 ;  /* 0x0000003f6c26723e */ /* 0x010fe200000010ff */
[----:B------:R-:W-:Y:S01]  /*c660*/  FADD.FTZ R55, R55, R52 ;  /* 0x0000003437377221 */ /* 0x000fe20000010000 */
[----:B------:R-:W-:Y:S03]  /*c670*/  FADD.FTZ R58, R58, R57 ;  /* 0x000000393a3a7221 */ /* 0x000fe60000010000 */
[----:B------:R-:W-:Y:S01]  /*c680*/  FADD.FTZ R55, R56, R55 ;  /* 0x0000003738377221 */ /* 0x000fe20000010000 */
[----:B------:R-:W-:Y:S03]  /*c690*/  FADD.FTZ R61, R61, R58 ;  /* 0x0000003a3d3d7221 */ /* 0x000fe60000010000 */
[----:B------:R-:W-:Y:S01]  /*c6a0*/  FADD.FTZ R60, R60, R55 ;  /* 0x000000373c3c7221 */ /* 0x000fe20000010000 */
[----:B------:R-:W-:Y:S03]  /*c6b0*/  FADD.FTZ R62, R62, R61 ;  /* 0x0000003d3e3e7221 */ /* 0x000fe60000010000 */
[----:B------:R-:W-:Y:S01]  /*c6c0*/  FADD.FTZ R60, R59, R60 ;  /* 0x0000003c3b3c7221 */ /* 0x000fe20000010000 */
[C---:B--2---:R-:W-:Y:S01]  /*c6d0*/  F2FP.BF16.F32.PACK_AB R39, R106.reuse, R33 ;  /* 0x000000216a27723e */ /* 0x044fe200000010ff */
[----:B------:R-:W-:Y:S02]  /*c6e0*/  FADD.FTZ R33, R33, R62 ;  /* 0x0000003e21217221 */ /* 0x000fe40000010000 */
[----:B------:R-:W-:Y:S02]  /*c6f0*/  FADD.FTZ R63, R63, R60 ;  /* 0x0000003c3f3f7221 */ /* 0x000fe40000010000 */
[----:B------:R-:W-:Y:S02]  /*c700*/  FADD.FTZ R154, R106, R33 ;  /* 0x000000216a9a7221 */ /* 0x000fe40000010000 */
[----:B------:R-:W-:Y:S01]  /*c710*/  FADD.FTZ R155, R108, R63 ;  /* 0x0000003f6c9b7221 */ /* 0x000fe20000010000 */
[C---:B-----5:R-:W-:Y:S08]  /*c720*/  HMMA.16816.F32.BF16 R68, R36.reuse, R48, R68 ;  /* 0x000000302444723c */ /* 0x060ff00000041844 */
[C---:B------:R-:W-:Y:S08]  /*c730*/  HMMA.16816.F32.BF16 R72, R36.reuse, R50, R72 ;  /* 0x000000322448723c */ /* 0x040ff00000041848 */
[C---:B-1----:R-:W-:Y:S08]  /*c740*/  HMMA.16816.F32.BF16 R76, R36.reuse, R40, R76 ;  /* 0x00000028244c723c */ /* 0x042ff0000004184c */
[----:B------:R-:W-:Y:S01]  /*c750*/  HMMA.16816.F32.BF16 R80, R36, R42, R80 ;  /* 0x0000002a2450723c */ /* 0x000fe20000041850 */
[----:B------:R-:W-:Y:S08]  /*c760*/  @!UPT UIADD3 URZ, UPT, UPT, URZ, URZ, URZ ;  /* 0x000000fffffff290 */ /* 0x000ff0000fffe0ff */
[----:B------:R-:W-:Y:S11]  /*c770*/  @P0 BRA `(.L_x_6838) ;  /* 0xffffffd400b00947 */ /* 0x000ff6000383ffff */
.L_x_6831:
        /* <DEDUP_REMOVED lines=11> */
.L_x_6846:
[----:B------:R-:W-:Y:S01]  /*c830*/  FSETP.NE.FTZ.AND P1, PT, R11, RZ, PT ;  /* 0x000000ff0b00720b */ /* 0x000fe20003f35000 */
[----:B----4-:R-:W-:Y:S01]  /*c840*/  FADD.FTZ R8, R9, R10 ;  /* 0x0000000a09087221 */ /* 0x010fe20000010000 */
[----:B------:R-:W2:Y:S01]  /*c850*/  MUFU.RCP R7, R11 ;  /* 0x0000000b00077308 */ /* 0x000ea20000001000 */
[----:B------:R-:W-:Y:S01]  /*c860*/  MOV R3, 0xff800000 ;  /* 0xff80000000037802 */ /* 0x000fe20000000f00 */
[----:B------:R-:W-:Y:S05]  /*c870*/  WARPSYNC.ALL ;  /* 0x0000000000007948 */ /* 0x000fea0003800000 */
[----:B------:R-:W-:Y:S01]  /*c880*/  FSETP.NE.FTZ.AND P0, PT, R8, RZ, PT ;  /* 0x000000ff0800720b */ /* 0x000fe20003f15000 */
[----:B------:R-:W4:Y:S01]  /*c890*/  MUFU.RCP R4, R8 ;  /* 0x0000000800047308 */ /* 0x000f220000001000 */
[----:B---3--:R-:W-:-:S02]  /*c8a0*/  SHF.L.U32 R9, R128, 0x1, RZ ;  /* 0x0000000180097819 */ /* 0x008fc400000006ff */
[----:B------:R-:W-:Y:S02]  /*c8b0*/  SHF.R.U32.HI R23, RZ, 0x2, R128 ;  /* 0x00000002ff177819 */ /* 0x000fe40000011680 */
[----:B------:R-:W-:-:S03]  /*c8c0*/  LOP3.LUT R9, R9, 0x6, RZ, 0xc0, !PT ;  /* 0x0000000609097812 */ /* 0x000fc600078ec0ff */
[----:B------:R-:W3:Y:S01]  /*c8d0*/  @P1 MUFU.LG2 R6, R11 ;  /* 0x0000000b00061308 */ /* 0x000ee20000000c00 */
[----:B--2---:R-:W-:Y:S02]  /*c8e0*/  FSEL R7, R7, 1, P1 ;  /* 0x3f80000007077808 */ /* 0x004fe40000800000 */
[----:B------:R-:W-:-:S03]  /*c8f0*/  LOP3.LUT R130, R9, 0x3e00, R130, 0xf8, !PT ;  /* 0x00003e0009827812 */ /* 0x000fc600078ef882 */
        /* <DEDUP_REMOVED lines=9> */
[----:B----4-:R-:W-:Y:S01]  /*c990*/  FSEL R4, R4, 1, P0 ;  /* 0x3f80000004047808 */ /* 0x010fe20000000000 */
[----:B---3--:R-:W-:Y:S01]  /*c9a0*/  @P1 FMUL.FTZ R6, R6, 0.69314718246459960938 ;  /* 0x3f31721806061820 */ /* 0x008fe20000410000 */
[----:B------:R-:W-:-:S03]  /*c9b0*/  LOP3.LUT R9, R7, 0xc0, RZ, 0xc0, !PT ;  /* 0x000000c007097812 */ /* 0x000fc600078ec0ff */
        /* <DEDUP_REMOVED lines=12> */
[----:B---3--:R-:W-:Y:S01]  /*ca80*/  @P0 FMUL.FTZ R6, R6, 0.69314718246459960938 ;  /* 0x3f31721806060820 */ /* 0x008fe20000410000 */
        /* <DEDUP_REMOVED lines=19> */
[----:B------:R-:W3:Y:S01]  /*cbc0*/  LD.E R6, desc[UR4][R84.64+0x60] ;  /* 0x0000600454067980 */ /* 0x000ee2000c101900 */
[----:B------:R-:W-:Y:S01]  /*cbd0*/  LOP3.LUT R11, R90, 0xd8, RZ, 0xc0, !PT ;  /* 0x000000d85a0b7812 */ /* 0x000fe200078ec0ff */
[----:B------:R-:W-:Y:S01]  /*cbe0*/  IMAD.SHL.U32 R143, R143, 0x40, RZ ;  /* 0x000000408f8f7824 */ /* 0x000fe200078e00ff */
[----:B------:R-:W-:Y:S01]  /*cbf0*/  LOP3.LUT P0, RZ, R128, 0x3, RZ, 0xc0, !PT ;  /* 0x0000000380ff7812 */ /* 0x000fe2000780c0ff */
[----:B------:R1:W5:Y:S01]  /*cc00*/  LD.E R22, desc[UR4][R84.64+0xcc] ;  /* 0x0000cc0454167980 */ /* 0x000362000c101900 */
[----:B------:R-:W-:Y:S01]  /*cc10*/  LOP3.LUT R11, R11, 0x18, R88, 0x78, !PT ;  /* 0x000000180b0b7812 */ /* 0x000fe200078e7858 */
[----:B------:R-:W-:Y:S01]  /*cc20*/  BSSY.RECONVERGENT B0, `(.L_x_6840) ;  /* 0x000001a000007945 */ /* 0x000fe20003800200 */
[----:B------:R-:W-:Y:S01]  /*cc30*/  LOP3.LUT R88, R88, 0x30, RZ, 0xc0, !PT ;  /* 0x0000003058587812 */ /* 0x000fe200078ec0ff */
[----:B------:R1:W5:Y:S01]  /*cc40*/  LD.E.64 R28, desc[UR4][R84.64+0x78] ;  /* 0x00007804541c7980 */ /* 0x000362000c101b00 */
[----:B--2---:R-:W-:-:S02]  /*cc50*/  LOP3.LUT R0, R11, 0xf24, R90, 0xf8, !PT ;  /* 0x00000f240b007812 */ /* 0x004fc400078ef85a */
[----:B------:R-:W-:Y:S01]  /*cc60*/  LOP3.LUT R23, R88, 0x7, R23, 0xf8, !PT ;  /* 0x0000000758177812 */ /* 0x000fe200078ef817 */
[----:B------:R1:W5:Y:S01]  /*cc70*/  LD.E.64 R26, desc[UR4][R84.64+0xa8] ;  /* 0x0000a804541a7980 */ /* 0x000362000c101b00 */
[----:B------:R-:W-:Y:S01]  /*cc80*/  LEA R0, R0, UR6, 0x2 ;  /* 0x0000000600007c11 */ /* 0x000fe2000f8e10ff */
[----:B------:R-:W-:Y:S06]  /*cc90*/  BAR.SYNC.DEFER_BLOCKING 0x0 ;  /* 0x0000000000007b1d */ /* 0x000fec0000010000 */
[----:B------:R1:W2:Y:S04]  /*cca0*/  LDS.128 R16, [R0] ;  /* 0x0000000000107984 */ /* 0x0002a80000000c00 */
[----:B------:R1:W1:Y:S01]  /*ccb0*/  LDS.128 R12, [R0+0x800] ;  /* 0x00080000000c7984 */ /* 0x0002620000000c00 */
[----:B----4-:R-:W-:-:S04]  /*ccc0*/  IMAD R8, R8, UR8, R149 ;  /* 0x0000000808087c24 */ /* 0x010fc8000f8e0295 */
[----:B---3--:R-:W-:-:S04]  /*ccd0*/  IMAD R6, R8, R6, R147 ;  /* 0x0000000608067224 */ /* 0x008fc800078e0293 */
[----:B------:R-:W-:Y:S02]  /*cce0*/  IMAD R24, R9, R6, R143 ;  /* 0x0000000609187224 */ /* 0x000fe400078e028f */
[----:B------:R3:W4:Y:S04]  /*ccf0*/  LDS.128 R8, [R0+0x1000] ;  /* 0x0010000000087984 */ /* 0x0007280000000c00 */
[----:B------:R3:W1:Y:S01]  /*cd00*/  LDS.128 R4, [R0+0x1800] ;  /* 0x0018000000047984 */ /* 0x0006620000000c00 */
[----:B--2---:R-:W-:Y:S05]  /*cd10*/  @P0 BRA `(.L_x_6841) ;  /* 0x0000000000280947 */ /* 0x004fea0003800000 */
[----:B-1-3--:R-:W-:Y:S01]  /*cd20*/  IMAD.IADD R0, R146, 0x1, -R143 ;  /* 0x0000000192007824 */ /* 0x00afe200078e0a8f */
        /* <DEDUP_REMOVED lines=9> */
.L_x_6841:
[----:B------:R-:W-:Y:S05]  /*cdc0*/  BSYNC.RECONVERGENT B0 ;  /* 0x0000000000007941 */ /* 0x000fea0003800200 */
.L_x_6840:
[----:B-1----:R-:W4:Y:S01]  /*cdd0*/  LD.E R84, desc[UR4][R84.64+0xc0] ;  /* 0x0000c00454547980 */ /* 0x002f22000c101900 */
[----:B--2---:R-:W-:Y:S01]  /*cde0*/  LOP3.LUT R3, R90, 0x1c, RZ, 0xc0, !PT ;  /* 0x0000001c5a037812 */ /* 0x004fe200078ec0ff */
[----:B------:R-:W-:Y:S01]  /*cdf0*/  IMAD.IADD R143, R146, 0x1, -R143 ;  /* 0x00000001928f7824 */ /* 0x000fe200078e0a8f */
[----:B------:R-:W-:Y:S01]  /*ce00*/  SHF.R.U32.HI R128, RZ, 0x3, R128 ;  /* 0x00000003ff807819 */ /* 0x000fe20000011680 */
[----:B-----5:R-:W-:Y:S01]  /*ce10*/  IMAD R22, R24, R22, RZ ;  /* 0x0000001618167224 */ /* 0x020fe200078e02ff */
[----:B------:R-:W-:-:S03]  /*ce20*/  LOP3.LUT R21, R3, 0xfe0, R90, 0xf8, !PT ;  /* 0x00000fe003157812 */ /* 0x000fc600078ef85a */
[----:B------:R-:W-:Y:S01]  /*ce30*/  VIADD R2, R128, 0x10 ;  /* 0x0000001080027836 */ /* 0x000fe20000000000 */
[----:B------:R-:W-:Y:S01]  /*ce40*/  IADD3 R21, P1, PT, R22, R21, RZ ;  /* 0x0000001516157210 */ /* 0x000fe20007f3e0ff */
[----:B---3--:R-:W-:-:S03]  /*ce50*/  VIADD R0, R128, 0x20 ;  /* 0x0000002080007836 */ /* 0x008fc60000000000 */
[----:B------:R-:W-:Y:S02]  /*ce60*/  LEA.HI.X.SX32 R22, R22, RZ, 0x1, P1 ;  /* 0x000000ff16167211 */ /* 0x000fe400008f0eff */
[----:B----4-:R-:W-:-:S04]  /*ce70*/  ISETP.GE.AND P0, PT, R3, R84, PT ;  /* 0x000000540300720c */ /* 0x010fc80003f06270 */
        /* <DEDUP_REMOVED lines=10> */
[----:B------:R1:W-:Y:S02]  /*cf20*/  @!P2 ST.E.128 desc[UR4][R2.64+0x1000], R8 ;  /* 0x001000080200a985 */ /* 0x0003e4000c101d04 */
[----:B-1----:R-:W-:Y:S05]  /*cf30*/  @P0 RET.REL.NODEC R142 `(_ZN5flash24flash_fwd_splitkv_kernelI23Flash_fwd_kernel_traitsILi32ELi64ELi128ELi4ELb0ELb0EN7cutlass10bfloat16_tE19Flash_kernel_traitsILi32ELi64ELi128ELi4ES3_EELb0ELb0ELb0ELb0ELb0ELb0ELb1ELb1EEEvNS_16Flash_fwd_paramsE) ;  /* 0xffffff308e300950 */ /* 0x002fea0003c3ffff */
[----:B------:R-:W-:Y:S01]  /*cf40*/  MOV R143, 0x0 ;  /* 0x00000000008f7802 */ /* 0x000fe20000000f00 */
[----:B------:R1:W-:Y:S03]  /*cf50*/  ST.E.128 desc[UR4][R2.64+0x1800], R4 ;  /* 0x0018000402007985 */ /* 0x0003e6000c101d04 */
[----:B-1----:R-:W-:Y:S05]  /*cf60*/  RET.REL.NODEC R142 `(_ZN5flash24flash_fwd_splitkv_kernelI23Flash_fwd_kernel_traitsILi32ELi64ELi128ELi4ELb0ELb0EN7cutlass10bfloat16_tE19Flash_kernel_traitsILi32ELi64ELi128ELi4ES3_EELb0ELb0ELb0ELb0ELb0ELb0ELb1ELb1EEEvNS_16Flash_fwd_paramsE) ;  /* 0xffffff308e247950 */ /* 0x002fea0003c3ffff */
.L_x_6839:
[----:B------:R-:W-:Y:S01]  /*cf70*/  MOV R4, 0x2 ;  /* 0x0000000200047802 */ /* 0x000fe20000000f00 */
[----:B------:R-:W-:Y:S01]  /*cf80*/  IMAD.MOV.U32 R3, RZ, RZ, 0x1f ;  /* 0x0000001fff037424 */ /* 0x000fe200078e00ff */
[----:B------:R-:W-:-:S07]  /*cf90*/  MOV R6, 0xffffffff ;  /* 0xffffffff00067802 */ /* 0x000fce0000000f00 */
[----:B-1---5:R-:W-:Y:S05]  /*cfa0*/  WARPSYNC.COLLECTIVE R6, `(.L_x_6842) ;  /* 0x0000000006087348 */ /* 0x022fea0003c00000 */
[----:B------:R2:W3:Y:S02]  /*cfb0*/  SHFL.BFLY P0, R10, R155, R4, R3 ;  /* 0x0c0000049b0a7389 */ /* 0x0004e40000000003 */
[----:B-123-5:R-:W-:Y:S05]  /*cfc0*/  ENDCOLLECTIVE ;  /* 0x000000000000791b */ /* 0x02efea0003800000 */
.L_x_6842:
[----:B------:R-:W-:Y:S02]  /*cfd0*/  IMAD.MOV.U32 R8, RZ, RZ, R10 ;  /* 0x000000ffff087224 */ /* 0x000fe400078e000a */
[----:B------:R-:W-:Y:S02]  /*cfe0*/  IMAD.MOV.U32 R4, RZ, RZ, 0x1 ;  /* 0x00000001ff047424 */ /* 0x000fe400078e00ff */
[----:B------:R-:W-:-:S05]  /*cff0*/  FADD.FTZ R8, R8, R155 ;  /* 0x0000009b08087221 */ /* 0x000fca0000010000 */
[----:B------:R-:W-:-:S07]  /*d000*/  MOV R155, R8 ;  /* 0x00000008009b7202 */ /* 0x000fce0000000f00 */
[----:B------:R-:W-:Y:S05]  /*d010*/  WARPSYNC.COLLECTIVE R6, `(.L_x_6843) ;  /* 0x0000000006087348 */ /* 0x000fea0003c00000 */
[----:B------:R1:W2:Y:S02]  /*d020*/  SHFL.BFLY P0, R10, R155, R4, R3 ;  /* 0x0c0000049b0a7389 */ /* 0x0002a40000000003 */
[----:B-12---:R-:W-:Y:S05]  /*d030*/  ENDCOLLECTIVE ;  /* 0x000000000000791b */ /* 0x006fea0003800000 */
.L_x_6843:
[----:B------:R-:W-:Y:S01]  /*d040*/  MOV R155, R154 ;  /* 0x0000009a009b7202 */ /* 0x000fe20000000f00 */
[----:B------:R-:W-:Y:S01]  /*d050*/  IMAD.MOV.U32 R4, RZ, RZ, 0x2 ;  /* 0x00000002ff047424 */ /* 0x000fe200078e00ff */
[----:B------:R-:W-:-:S07]  /*d060*/  MOV R7, R10 ;  /* 0x0000000a00077202 */ /* 0x000fce0000000f00 */
[----:B------:R-:W-:Y:S05]  /*d070*/  WARPSYNC.COLLECTIVE R6, `(.L_x_6844) ;  /* 0x0000000006087348 */ /* 0x000fea0003c00000 */
[----:B------:R1:W2:Y:S02]  /*d080*/  SHFL.BFLY P0, R10, R155, R4, R3 ;  /* 0x0c0000049b0a7389 */ /* 0x0002a40000000003 */
[----:B-12---:R-:W-:Y:S05]  /*d090*/  ENDCOLLECTIVE ;  /* 0x000000000000791b */ /* 0x006fea0003800000 */
.L_x_6844:
[----:B------:R-:W-:Y:S01]  /*d0a0*/  FADD.FTZ R11, R8, R7 ;  /* 0x00000007080b7221 */ /* 0x000fe20000010000 */
[----:B------:R-:W-:Y:S01]  /*d0b0*/  FADD.FTZ R9, R10, R154 ;  /* 0x0000009a0a097221 */ /* 0x000fe20000010000 */
[----:B------:R-:W-:-:S04]  /*d0c0*/  MOV R4, 0x1 ;  /* 0x0000000100047802 */ /* 0x000fc80000000f00 */
[----:B------:R-:W-:-:S07]  /*d0d0*/  MOV R155, R9 ;  /* 0x00000009009b7202 */ /* 0x000fce0000000f00 */
[----:B------:R-:W-:Y:S05]  /*d0e0*/  WARPSYNC.COLLECTIVE R6, `(.L_x_6845) ;  /* 0x0000000006087348 */ /* 0x000fea0003c00000 */
[----:B------:R1:W2:Y:S02]  /*d0f0*/  SHFL.BFLY P0, R10, R155, R4, R3 ;  /* 0x0c0000049b0a7389 */ /* 0x0002a40000000003 */
[----:B-12---:R-:W-:Y:S05]  /*d100*/  ENDCOLLECTIVE ;  /* 0x000000000000791b */ /* 0x006fea0003800000 */
.L_x_6845:
[----:B------:R-:W-:Y:S05]  /*d110*/  BRA `(.L_x_6846) ;  /* 0xfffffff400c47947 */ /* 0x000fea000383ffff */
.L_x_6847:
        /* <DEDUP_REMOVED lines=14> */
.L_x_10298:


//--------------------- .text._ZN5flash24flash_fwd_splitkv_kernelI23Flash_fwd_kernel_traitsILi32ELi64ELi128ELi4ELb0ELb0EN7cutlass10bfloat16_tE19Flash_kernel_traitsILi32ELi64ELi128ELi4ES3_EELb0ELb0ELb0ELb0ELb0ELb1ELb1ELb1EEEvNS_16Flash_fwd_paramsE --------------------------
	.section	.text._ZN5flash24flash_fwd_splitkv_kernelI23Flash_fwd_kernel_traitsILi32ELi64ELi128ELi4ELb0ELb0EN7cutlass10bfloat16_tE19Flash_kernel_traitsILi32ELi64ELi128ELi4ES3_EELb0ELb0ELb0ELb0ELb0ELb1ELb1ELb1EEEvNS_16Flash_fwd_paramsE,"ax",@progbits
	.align	128
        .global         _ZN5flash24flash_fwd_splitkv_kernelI23Flash_fwd_kernel_traitsILi32ELi64ELi128ELi4ELb0ELb0EN7cutlass10bfloat16_tE19Flash_kernel_traitsILi32ELi64ELi128ELi4ES3_EELb0ELb0ELb0ELb0ELb0ELb1ELb1ELb1EEEvNS_16Flash_fwd_paramsE
        .type           _ZN5flash24flash_fwd_splitkv_kernelI23Flash_fwd_kernel_traitsILi32ELi64ELi128ELi4ELb0ELb0EN7cutlass10bfloat16_tE19Flash_kernel_traitsILi32ELi64ELi128ELi4ES3_EELb0ELb0ELb0ELb0ELb0ELb1ELb1ELb1EEEvNS_16Flash_fwd_paramsE,@function
        .size           _ZN5flash24flash_fwd_splitkv_kernelI23Flash_fwd_kernel_traitsILi32ELi64ELi128ELi4ELb0ELb0EN7cutlass10bfloat16_tE19Flash_kernel_traitsILi32ELi64ELi128ELi4ES3_EELb0ELb0ELb0ELb0ELb0ELb1ELb1ELb1EEEvNS_16Flash_fwd_paramsE,(.L_x_10299 - _ZN5flash24flash_fwd_splitkv_kernelI23Flash_fwd_kernel_traitsILi32ELi64ELi128ELi4ELb0ELb0EN7cutlass10bfloat16_tE19Flash_kernel_traitsILi32ELi64ELi128ELi4ES3_EELb0ELb0ELb0ELb0ELb0ELb1ELb1ELb1EEEvNS_16Flash_fwd_paramsE)
        .other          _ZN5flash24flash_fwd_splitkv_kernelI23Flash_fwd_kernel_traitsILi32ELi64ELi128ELi4ELb0ELb0EN7cutlass10bfloat16_tE19Flash_kernel_traitsILi32ELi64ELi128ELi4ES3_EELb0ELb0ELb0ELb0ELb0ELb1ELb1ELb1EEEvNS_16Flash_fwd_paramsE,@"STO_CUDA_ENTRY STV_DEFAULT"
_ZN5flash24flash_fwd_splitkv_kernelI23Flash_fwd_kernel_traitsILi32ELi64ELi128ELi4ELb0ELb0EN7cutlass10bfloat16_tE19Flash_kernel_traitsILi32ELi64ELi128ELi4ES3_EELb0ELb0ELb0ELb0ELb0ELb1ELb1ELb1EEEvNS_16Flash_fwd_paramsE:
.text._ZN5flash24flash_fwd_splitkv_kernelI23Flash_fwd_kernel_traitsILi32ELi64ELi128ELi4ELb0ELb0EN7cutlass10bfloat16_tE19Flash_kernel_traitsILi32ELi64ELi128ELi4ES3_EELb0ELb0ELb0ELb0ELb0ELb1ELb1ELb1EEEvNS_16Flash_fwd_paramsE:
        /* <DEDUP_REMOVED lines=29> */
[----:B------:R-:W-:Y:S05]  /*01d0*/  CALL.REL.NOINC `($_ZN5flash24flash_fwd_splitkv_kernelI23Flash_fwd_kernel_traitsILi32ELi64ELi128ELi4ELb0ELb0EN7cutlass10bfloat16_tE19Flash_kernel_traitsILi32ELi64ELi128ELi4ES3_EELb0ELb0ELb0ELb0ELb0ELb1ELb1ELb1EEEvNS_16Flash_fwd_paramsE$_ZN5flash30compute_attn_1rowblock_splitkvI23Flash_fwd_kernel_traitsILi32ELi64ELi128ELi4ELb0ELb0EN7cutlass10bfloat16_tE19Flash_kernel_traitsILi32ELi64ELi128ELi4ES3_EELb0ELb0ELb0ELb0ELb0ELb1ELb1ELb1ENS_16Flash_fwd_paramsEEEvRKT8_iiiii) ;  /* 0x0000000000087944 */ /* 0x000fea0003c00000 */
[----:B------:R-:W-:Y:S05]  /*01e0*/  BSYNC.RECONVERGENT B3 ;  /* 0x0000000000037941 */ /* 0x000fea0003800200 */
.L_x_6848:
[----:B------:R-:W-:Y:S05]  /*01f0*/  EXIT ;  /* 0x000000000000794d */ /* 0x000fea0003800000 */
        .type           $_ZN5flash24flash_fwd_splitkv_kernelI23Flash_fwd_kernel_traitsILi32ELi64ELi128ELi4ELb0ELb0EN7cutlass10bfloat16_tE19Flash_kernel_traitsILi32ELi64ELi128ELi4ES3_EELb0ELb0ELb0ELb0ELb0ELb1ELb1ELb1EEEvNS_16Flash_fwd_paramsE$_ZN5flash30compute_attn_1rowblock_splitkvI23Flash_fwd_kernel_traitsILi32ELi64ELi128ELi4ELb0ELb0EN7cutlass10bfloat16_tE19Flash_kernel_traitsILi32ELi64ELi128ELi4ES3_EELb0ELb0ELb0ELb0ELb0ELb1ELb1ELb1ENS_16Flash_fwd_paramsEEEvRKT8_iiiii,@function
        .size           $_ZN5flash24flash_fwd_splitkv_kernelI23Flash_fwd_kernel_traitsILi32ELi64ELi128ELi4ELb0ELb0EN7cutlass10bfloat16_tE19Flash_kernel_traitsILi32ELi64ELi128ELi4ES3_EELb0ELb0ELb0ELb0ELb0ELb1ELb1ELb1EEEvNS_16Flash_fwd_paramsE$_ZN5flash30compute_attn_1rowblock_splitkvI23Flash_fwd_kernel_traitsILi32ELi64ELi128ELi4ELb0ELb0EN7cutlass10bfloat16_tE19Flash_kernel_traitsILi32ELi64ELi128ELi4ES3_EELb0ELb0ELb0ELb0ELb0ELb1ELb1ELb1ENS_16Flash_fwd_paramsEEEvRKT8_iiiii,(.L_x_10299 - $_ZN5flash24flash_fwd_splitkv_kernelI23Flash_fwd_kernel_traitsILi32ELi64ELi128ELi4ELb0ELb0EN7cutlass10bfloat16_tE19Flash_kernel_traitsILi32ELi64ELi128ELi4ES3_EELb0ELb0ELb0ELb0ELb0ELb1ELb1ELb1EEEvNS_16Flash_fwd_paramsE$_ZN5flash30compute_attn_1rowblock_splitkvI23Flash_fwd_kernel_traitsILi32ELi64ELi128ELi4ELb0ELb0EN7cutlass10bfloat16_tE19Flash_kernel_traitsILi32ELi64ELi128ELi4ES3_EELb0ELb0ELb0ELb0ELb0ELb1ELb1ELb1ENS_16Flash_fwd_paramsEEEvRKT8_iiiii)
$_ZN5flash24flash_fwd_splitkv_kernelI23Flash_fwd_kernel_traitsILi32ELi64ELi128ELi4ELb0ELb0EN7cutlass10bfloat16_tE19Flash_kernel_traitsILi32ELi64ELi128ELi4ES3_EELb0ELb0ELb0ELb0ELb0ELb1ELb1ELb1EEEvNS_16Flash_fwd_paramsE$_ZN5flash30compute_attn_1rowblock_splitkvI23Flash_fwd_kernel_traitsILi32ELi64ELi128ELi4ELb0ELb0EN7cutlass10bfloat16_tE19Flash_kernel_traitsILi32ELi64ELi128ELi4ES3_EELb0ELb0ELb0ELb0ELb0ELb1ELb1ELb1ENS_16Flash_fwd_paramsEEEvRKT8_iiiii:
        /* <DEDUP_REMOVED lines=13> */
[----:B------:R-:W-:Y:S01]  /*02d0*/  ISETP.NE.AND.EX P3, PT, R15, RZ, PT, P2 ;  /* 0x000000ff0f00720c */ /* 0x000fe20003f65320 */
[----:B------:R-:W-:Y:S01]  /*02e0*/  IMAD.WIDE.U32 R14, R118, 0x4, R14 ;  /* 0x00000004760e7825 */ /* 0x000fe200078e000e */
[----:B------:R-:W-:Y:S02]  /*02f0*/  ISETP.NE.AND.EX P4, PT, R5, RZ, PT, P4 ;  /* 0x000000ff0500720c */ /* 0x000fe40003f85340 */
[C---:B------:R-:W-:Y:S02]  /*0300*/  ISETP.NE.AND.EX P6, PT, R11.reuse, RZ, PT, P5 ;  /* 0x000000ff0b00720c */ /* 0x040fe40003fc5350 */
[----:B------:R-:W-:Y:S02]  /*0310*/  IADD3 R20, P0, PT, R10, R2, RZ ;  /* 0x000000020a147210 */ /* 0x000fe40007f1e0ff */
[----:B------:R-:W-:Y:S01]  /*0320*/  ISETP.NE.U32.AND P2, PT, R4, RZ, PT ;  /* 0x000000ff0400720c */ /* 0x000fe20003f45070 */
[----:B------:R-:W5:Y:S02]  /*0330*/  @P1 LD.E R13, desc[UR4][R14.64] ;  /* 0x000000040e0d1980 */ /* 0x000f64000c101900 */
[----:B------:R-:W-:-:S02]  /*0340*/  IMAD.X R21, R11, 0x1, R0, P0 ;  /* 0x000000010b157824 */ /* 0x000fc400000e0600 */
[----:B------:R-:W-:Y:S01]  /*0350*/  IMAD.MOV.U32 R11, RZ, RZ, RZ ;  /* 0x000000ffff0b7224 */ /* 0x000fe200078e00ff */
[----:B------:R-:W5:Y:S04]  /*0360*/  @!P3 LD.E R116, desc[UR4][R84.64+0xb4] ;  /* 0x0000b4045474b980 */ /* 0x000f68000c101900 */
[----:B------:R-:W5:Y:S04]  /*0370*/  @!P4 LD.E R49, desc[UR4][R84.64+0xb8] ;  /* 0x0000b8045431c980 */ /* 0x000f68000c101900 */
        /* <DEDUP_REMOVED lines=14> */
.L_x_6850:
[----:B------:R-:W-:Y:S05]  /*0460*/  BSYNC.RECONVERGENT B0 ;  /* 0x0000000000007941 */ /* 0x000fea0003800200 */
.L_x_6849:
[----:B------:R-:W-:Y:S04]  /*0470*/  BSSY.RECONVERGENT B0, `(.L_x_6851) ;  /* 0x0000007000007945 */ /* 0x000fe80003800200 */
[----:B------:R-:W-:Y:S05]  /*0480*/  @!P4 BRA `(.L_x_6852) ;  /* 0x000000000014c947 */ /* 0x000fea0003800000 */
[----:B------:R-:W2:Y:S02]  /*0490*/  LD.E.U8 R4, desc[UR4][R84.64+0x1b2] ;  /* 0x0001b20454047980 */ /* 0x000ea4000c101100 */
[----:B--2---:R-:W-:-:S13]  /*04a0*/  ISETP.NE.AND P0, PT, R4, RZ, PT ;  /* 0x000000ff0400720c */ /* 0x004fda0003f05270 */
[----:B-----5:R-:W2:Y:S02]  /*04b0*/  @P0 LD.E R49, desc[UR4][R14.64+0x4] ;  /* 0x000004040e310980 */ /* 0x020ea4000c101900 */
[----:B--2---:R-:W-:-:S06]  /*04c0*/  @P0 IADD3 R49, PT, PT, R49, -R12, RZ ;  /* 0x8000000c31310210 */ /* 0x004fcc0007ffe0ff */
[----:B------:R2:W5:Y:S02]  /*04d0*/  @!P0 LD.E R49, desc[UR4][R14.64] ;  /* 0x000000040e318980 */ /* 0x000564000c101900 */
.L_x_6852:
[----:B------:R-:W-:Y:S05]  /*04e0*/  BSYNC.RECONVERGENT B0 ;  /* 0x0000000000007941 */ /* 0x000fea0003800200 */
.L_x_6851:
[----:B------:R-:W-:Y:S01]  /*04f0*/  BSSY.RECONVERGENT B1, `(.L_x_6853) ;  /* 0x0000012000017945 */ /* 0x000fe20003800200 */
[----:B-----5:R-:W-:Y:S02]  /*0500*/  @P3 IADD3 R116, PT, PT, R3, -R13, RZ ;  /* 0x8000000d03743210 */ /* 0x020fe40007ffe0ff */
[----:B------:R-:W-:Y:S01]  /*0510*/  IADD3 R49, PT, PT, R49, -R11, RZ ;  /* 0x8000000b31317210 */ /* 0x000fe20007ffe0ff */
[----:B------:R-:W-:Y:S05]  /*0520*/  @!P5 BRA `(.L_x_6854) ;  /* 0x000000000014d947 */ /* 0x000fea0003800000 */
[----:B------:R-:W-:-:S05]  /*0530*/  IADD3 R44, P0, PT, R8, R2, RZ ;  /* 0x00000002082c7210 */ /* 0x000fca0007f1e0ff */
[----:B------:R-:W-:-:S05]  /*0540*/  IMAD.X R45, R9, 0x1, R0, P0 ;  /* 0x00000001092d7824 */ /* 0x000fca00000e0600 */
[----:B------:R-:W3:Y:S02]  /*0550*/  LD.E R44, desc[UR4][R44.64] ;  /* 0x000000042c2c7980 */ /* 0x000ee4000c101900 */
[----:B---3--:R-:W-:Y:S01]  /*0560*/  IADD3 R44, PT, PT, R44, -R11, RZ ;  /* 0x8000000b2c2c7210 */ /* 0x008fe20007ffe0ff */
[----:B------:R-:W-:Y:S05]  /*0570*/  BRA `(.L_x_6855) ;  /* 0x0000000000247947 */ /* 0x000fea0003800000 */
.L_x_6854:
[----:B------:R-:W3:Y:S01]  /*0580*/  LD.E.64 R4, desc[UR4][R84.64+0x108] ;  /* 0x0001080454047980 */ /* 0x000ee2000c101b00 */
[----:B------:R-:W-:Y:S01]  /*0590*/  BSSY.RECONVERGENT B0, `(.L_x_6856) ;  /* 0x0000006000007945 */ /* 0x000fe20003800200 */
[----:B------:R-:W-:Y:S01]  /*05a0*/  IMAD.MOV.U32 R44, RZ, RZ, RZ ;  /* 0x000000ffff2c7224 */ /* 0x000fe200078e00ff */
[----:B---3--:R-:W-:-:S04]  /*05b0*/  ISETP.NE.U32.AND P0, PT, R4, RZ, PT ;  /* 0x000000ff0400720c */ /* 0x008fc80003f05070 */
[----:B------:R-:W-:-:S13]  /*05c0*/  ISETP.NE.AND.EX P0, PT, R5, RZ, PT, P0 ;  /* 0x000000ff0500720c */ /* 0x000fda0003f05300 */
[----:B------:R-:W-:Y:S05]  /*05d0*/  @!P0 BRA `(.L_x_6857) ;  /* 0x0000000000048947 */ /* 0x000fea0003800000 */
[----:B------:R3:W5:Y:S02]  /*05e0*/  LD.E R44, desc[UR4][R84.64+0xbc] ;  /* 0x0000bc04542c7980 */ /* 0x000764000c101900 */
.L_x_6857:
[----:B------:R-:W-:Y:S05]  /*05f0*/  BSYNC.RECONVERGENT B0 ;  /* 0x0000000000007941 */ /* 0x000fea0003800200 */
.L_x_6856:
[----:B-----5:R-:W-:Y:S02]  /*0600*/  IADD3 R44, PT, PT, R49, R44, RZ ;  /* 0x0000002c312c7210 */ /* 0x020fe40007ffe0ff */
.L_x_6855:
[----:B------:R-:W-:Y:S05]  /*0610*/  BSYNC.RECONVERGENT B1 ;  /* 0x0000000000017941 */ /* 0x000fea0003800200 */
.L_x_6853:
[----:B------:R-:W-:Y:S01]  /*0620*/  IMAD.SHL.U32 R52, R113, 0x40, RZ ;  /* 0x0000004071347824 */ /* 0x000fe200078e00ff */
[----:B------:R-:W-:Y:S01]  /*0630*/  MOV R4, R112 ;  /* 0x0000007000047202 */ /* 0x000fe20000000f00 */
[----:B------:R-:W-:-:S03]  /*0640*/  IMAD.MOV.U32 R5, RZ, RZ, 0x0 ;  /* 0x00000000ff057424 */ /* 0x000fc600078e00ff */
[----:B------:R-:W-:-:S13]  /*0650*/  ISETP.GT.AND P0, PT, R116, R52, PT ;  /* 0x000000347400720c */ /* 0x000fda0003f04270 */
[----:B-123--:R-:W-:Y:S05]  /*0660*/  @!P0 RET.REL.NODEC R4 `(_ZN5flash24flash_fwd_splitkv_kernelI23Flash_fwd_kernel_traitsILi32ELi64ELi128ELi4ELb0ELb0EN7cutlass10bfloat16_tE19Flash_kernel_traitsILi32ELi64ELi128ELi4ES3_EELb0ELb0ELb0ELb0ELb0ELb1ELb1ELb1EEEvNS_16Flash_fwd_paramsE) ;  /* 0xfffffff804648950 */ /* 0x00efea0003c3ffff */
        /* <DEDUP_REMOVED lines=57> */
[----:B------:R-:W-:Y:S02]  /*0a00*/  ISETP.GE.OR P5, PT, R58, R52, P3 ;  /* 0x000000343a00720c */ /* 0x000fe40001fa6670 */
[----:B------:R-:W-:Y:S02]  /*0a10*/  LEA.HI.X.SX32 R4, R4, RZ, 0x1, P0 ;  /* 0x000000ff04047211 */ /* 0x000fe400000f0eff */
[----:B------:R-:W-:Y:S02]  /*0a20*/  LEA R6, P1, R2, R6, 0x2 ;  /* 0x0000000602067211 */ /* 0x000fe400078210ff */
[----:B------:R-:W-:Y:S02]  /*0a30*/  ISETP.GE.OR P6, PT, R0, R52, P3 ;  /* 0x000000340000720c */ /* 0x000fe40001fc6670 */
[----:B------:R-:W-:Y:S01]  /*0a40*/  LEA.HI.X R7, R2, R7, R4, 0x2, P1 ;  /* 0x0000000702077211 */ /* 0x000fe200008f1404 */
[----:B------:R-:W-:Y:S01]  /*0a50*/  VIADD R2, R58, 0x20 ;  /* 0x000000203a027836 */ /* 0x000fe20000000000 */
[----:B------:R-:W-:-:S03]  /*0a60*/  ISETP.NE.AND P0, PT, R5, RZ, PT ;  /* 0x000000ff0500720c */ /* 0x000fc60003f05270 */
[----:B------:R-:W-:Y:S01]  /*0a70*/  @!P5 ST.E.128 desc[UR4][R6.64], RZ ;  /* 0x000000ff0600d985 */ /* 0x000fe2000c101d04 */
[-C--:B------:R-:W-:Y:S02]  /*0a80*/  ISETP.GE.OR P5, PT, R2, R52.reuse, P3 ;  /* 0x000000340200720c */ /* 0x080fe40001fa6670 */
[-C--:B------:R-:W-:Y:S01]  /*0a90*/  ISETP.GE.OR P2, PT, R0, R52.reuse, P0 ;  /* 0x000000340000720c */ /* 0x080fe20000746670 */
[----:B------:R-:W-:Y:S01]  /*0aa0*/  VIADD R0, R58, 0x30 ;  /* 0x000000303a007836 */ /* 0x000fe20000000000 */
[-C--:B------:R-:W-:Y:S01]  /*0ab0*/  ISETP.GE.OR P1, PT, R2, R52.reuse, P0 ;  /* 0x000000340200720c */ /* 0x080fe20000726670 */
[----:B------:R-:W-:Y:S01]  /*0ac0*/  @!P6 ST.E.128 desc[UR4][R6.64+0x800], RZ ;  /* 0x000800ff0600e985 */ /* 0x000fe2000c101d04 */
[----:B------:R-:W-:Y:S02]  /*0ad0*/  ISETP.GE.OR P4, PT, R58, R52, P0 ;  /* 0x000000343a00720c */ /* 0x000fe40000786670 */
[----:B------:R-:W-:Y:S02]  /*0ae0*/  P2R R2, PR, RZ, 0x20 ;  /* 0x00000020ff027803 */ /* 0x000fe40000000000 */
[----:B------:R-:W-:-:S02]  /*0af0*/  IADD3 R58, P5, PT, R3, R58, RZ ;  /* 0x0000003a033a7210 */ /* 0x000fc40007fbe0ff */
[----:B------:R-:W-:Y:S02]  /*0b00*/  ISETP.GE.OR P6, PT, R0, R52, P3 ;  /* 0x000000340000720c */ /* 0x000fe40001fc6670 */
[----:B------:R-:W-:Y:S02]  /*0b10*/  LEA.HI.X.SX32 R3, R3, RZ, 0x1, P5 ;  /* 0x000000ff03037211 */ /* 0x000fe400028f0eff */
[----:B------:R-:W-:Y:S01]  /*0b20*/  ISETP.NE.AND P5, PT, R2, RZ, PT ;  /* 0x000000ff0200720c */ /* 0x000fe20003fa5270 */
[----:B------:R-:W-:Y:S01]  /*0b30*/  @!P1 IMAD.MOV.U32 R2, RZ, RZ, -0x800000 ;  /* 0xff800000ff029424 */ /* 0x000fe200078e00ff */
[----:B------:R-:W-:Y:S01]  /*0b40*/  LEA R8, P3, R58, R84, 0x2 ;  /* 0x000000543a087211 */ /* 0x000fe200078610ff */
[----:B------:R-:W-:Y:S01]  /*0b50*/  @!P4 IMAD.MOV.U32 R4, RZ, RZ, -0x800000 ;  /* 0xff800000ff04c424 */ /* 0x000fe200078e00ff */
[----:B------:R-:W-:Y:S02]  /*0b60*/  ISETP.GE.OR P0, PT, R0, R52, P0 ;  /* 0x000000340000720c */ /* 0x000fe40000706670 */
[----:B------:R-:W-:Y:S01]  /*0b70*/  LEA.HI.X R9, R58, R85, R3, 0x2, P3 ;  /* 0x000000553a097211 */ /* 0x000fe200018f1403 */
[----:B------:R-:W-:-:S02]  /*0b80*/  @!P2 IMAD.MOV.U32 R3, RZ, RZ, -0x800000 ;  /* 0xff800000ff03a424 */ /* 0x000fc400078e00ff */
[----:B------:R-:W-:Y:S04]  /*0b90*/  @!P6 ST.E.128 desc[UR4][R6.64+0x1800], RZ ;  /* 0x001800ff0600e985 */ /* 0x000fe8000c101d04 */
[----:B------:R-:W-:Y:S04]  /*0ba0*/  @!P5 ST.E.128 desc[UR4][R6.64+0x1000], RZ ;  /* 0x001000ff0600d985 */ /* 0x000fe8000c101d04 */
[----:B------:R1:W-:Y:S04]  /*0bb0*/  @!P2 ST.E desc[UR4][R8.64+0x40], R3 ;  /* 0x000040030800a985 */ /* 0x0003e8000c101904 */
[----:B------:R2:W-:Y:S04]  /*0bc0*/  @!P1 ST.E desc[UR4][R8.64+0x80], R2 ;  /* 0x0000800208009985 */ /* 0x0005e8000c101904 */
[----:B------:R3:W-:Y:S01]  /*0bd0*/  @!P4 ST.E desc[UR4][R8.64], R4 ;  /* 0x000000040800c985 */ /* 0x0007e2000c101904 */
[----:B-1----:R-:W-:-:S02]  /*0be0*/  IMAD.MOV.U32 R3, RZ, RZ, 0x0 ;  /* 0x00000000ff037424 */ /* 0x002fc400078e00ff */
[----:B--2---:R-:W-:-:S04]  /*0bf0*/  IMAD.MOV.U32 R2, RZ, RZ, R112 ;  /* 0x000000ffff027224 */ /* 0x004fc800078e0070 */
[----:B---3--:R-:W-:Y:S05]  /*0c00*/  @P0 RET.REL.NODEC R2 `(_ZN5flash24flash_fwd_splitkv_kernelI23Flash_fwd_kernel_traitsILi32ELi64ELi128ELi4ELb0ELb0EN7cutlass10bfloat16_tE19Flash_kernel_traitsILi32ELi64ELi128ELi4ES3_EELb0ELb0ELb0ELb0ELb0ELb1ELb1ELb1EEEvNS_16Flash_fwd_paramsE) ;  /* 0xfffffff002fc0950 */ /* 0x008fea0003c3ffff */
[----:B------:R-:W-:Y:S02]  /*0c10*/  MOV R0, 0xff800000 ;  /* 0xff80000000007802 */ /* 0x000fe40000000f00 */
[----:B------:R-:W-:-:S03]  /*0c20*/  MOV R113, 0x0 ;  /* 0x0000000000717802 */ /* 0x000fc60000000f00 */
[----:B------:R1:W-:Y:S02]  /*0c30*/  ST.E desc[UR4][R8.64+0xc0], R0 ;  /* 0x0000c00008007985 */ /* 0x0003e4000c101904 */
[----:B-1----:R-:W-:Y:S05]  /*0c40*/  RET.REL.NODEC R112 `(_ZN5flash24flash_fwd_splitkv_kernelI23Flash_fwd_kernel_traitsILi32ELi64ELi128ELi4ELb0ELb0EN7cutlass10bfloat16_tE19Flash_kernel_traitsILi32ELi64ELi128ELi4ES3_EELb0ELb0ELb0ELb0ELb0ELb1ELb1ELb1EEEvNS_16Flash_fwd_paramsE) ;  /* 0xfffffff070ec7950 */ /* 0x002fea0003c3ffff */
.L_x_6858:
        /* <DEDUP_REMOVED lines=87> */
[-C--:B---3--:R-:W-:Y:S02]  /*11c0*/  IMAD R6, R15, R0.reuse, RZ ;  /* 0x000000000f067224 */ /* 0x088fe400078e02ff */
        /* <DEDUP_REMOVED lines=19> */
.L_x_6860:
        /* <DEDUP_REMOVED lines=25> */
[----:B---3--:R-:W-:Y:S02]  /*1490*/  @!P0 IMAD R0, R103, R11, RZ ;  /* 0x0000000b67008224 */ /* 0x008fe400078e02ff */
[----:B------:R-:W-:Y:S02]  /*14a0*/  IMAD R5, R8, R5, R7 ;  /* 0x0000000508057224 */ /* 0x000fe400078e0207 */
[----:B------:R-:W-:Y:S02]  /*14b0*/  @!P0 IMAD R0, R6, R102, R0 ;  /* 0x0000006606008224 */ /* 0x000fe400078e0200 */
[----:B------:R-:W-:Y:S01]  /*14c0*/  @!P0 IMAD.WIDE.U32 R16, R102, R11, RZ ;  /* 0x0000000b66108225 */ /* 0x000fe200078e00ff */
[----:B------:R-:W-:-:S04]  /*14d0*/  ISETP.GT.U32.AND P1, PT, R4, R5, PT ;  /* 0x000000050400720c */ /* 0x000fc80003f24070 */
[----:B------:R-:W-:Y:S01]  /*14e0*/  @!P0 IADD3 R17, PT, PT, R17, R0, RZ ;  /* 0x0000000011118210 */ /* 0x000fe20007ffe0ff */
[-C--:B----45:R-:W-:Y:S01]  /*14f0*/  @!P0 IMAD R6, R15, R9.reuse, RZ ;  /* 0x000000090f068224 */ /* 0x0b0fe200078e02ff */
[----:B------:R-:W-:Y:S01]  /*1500*/  @!P0 SHF.R.S32.HI R0, RZ, 0x1f, R9 ;  /* 0x0000001fff008819 */ /* 0x000fe20000011409 */
[----:B------:R-:W-:Y:S02]  /*1510*/  @P0 IMAD.IADD R7, R11, 0x1, R12 ;  /* 0x000000010b070824 */ /* 0x000fe400078e020c */
[----:B------:R-:W-:-:S04]  /*1520*/  @!P0 IMAD.WIDE.U32 R16, R14, R9, R16 ;  /* 0x000000090e108225 */ /* 0x000fc800078e0010 */
[----:B------:R-:W-:Y:S02]  /*1530*/  @!P0 IMAD R6, R14, R0, R6 ;  /* 0x000000000e068224 */ /* 0x000fe400078e0206 */
[-C--:B------:R-:W-:Y:S02]  /*1540*/  @P0 IMAD R0, R103, R7.reuse, RZ ;  /* 0x0000000767000224 */ /* 0x080fe400078e02ff */
[----:B------:R-:W-:Y:S01]  /*1550*/  @P0 IMAD.WIDE.U32 R14, R102, R7, RZ ;  /* 0x00000007660e0225 */ /* 0x000fe200078e00ff */
[----:B------:R-:W-:Y:S02]  /*1560*/  @!P1 IADD3 R5, PT, PT, R5, -R4, RZ ;  /* 0x8000000405059210 */ /* 0x000fe40007ffe0ff */
[----:B------:R-:W-:Y:S01]  /*1570*/  @!P0 MOV R7, R16 ;  /* 0x0000001000078202 */ /* 0x000fe20000000f00 */
[----:B------:R-:W-:Y:S01]  /*1580*/  @!P0 IMAD.IADD R6, R17, 0x1, R6 ;  /* 0x0000000111068824 */ /* 0x000fe200078e0206 */
[----:B------:R-:W-:Y:S01]  /*1590*/  @P0 MOV R7, R14 ;  /* 0x0000000e00070202 */ /* 0x000fe20000000f00 */
[----:B------:R-:W-:Y:S01]  /*15a0*/  @P0 IMAD.IADD R6, R15, 0x1, R0 ;  /* 0x000000010f060824 */ /* 0x000fe200078e0200 */
[----:B------:R-:W-:-:S02]  /*15b0*/  ISETP.GE.U32.AND P4, PT, R5, R4, PT ;  /* 0x000000040500720c */ /* 0x000fc40003f86070 */
[----:B------:R-:W-:Y:S02]  /*15c0*/  LOP3.LUT R4, R117, R10, RZ, 0x3c, !PT ;  /* 0x0000000a75047212 */ /* 0x000fe400078e3cff */
[-C--:B------:R-:W-:Y:S02]  /*15d0*/  LOP3.LUT R7, R7, R6.reuse, RZ, 0x3c, !PT ;  /* 0x0000000607077212 */ /* 0x080fe400078e3cff */
[----:B------:R-:W-:Y:S02]  /*15e0*/  ISETP.GE.AND P2, PT, R4, RZ, PT ;  /* 0x000000ff0400720c */ /* 0x000fe40003f46270 */
[----:B------:R-:W-:Y:S02]  /*15f0*/  LOP3.LUT R6, R7, R6, RZ, 0x3c, !PT ;  /* 0x0000000607067212 */ /* 0x000fe400078e3cff */
[----:B------:R-:W-:Y:S02]  /*1600*/  ISETP.NE.AND P3, PT, R10, RZ, PT ;  /* 0x000000ff0a00720c */ /* 0x000fe40003f65270 */
[----:B------:R-:W-:-:S02]  /*1610*/  @!P1 IADD3 R8, PT, PT, R8, 0x1, RZ ;  /* 0x0000000108089810 */ /* 0x000fc40007ffe0ff */
[----:B------:R-:W-:Y:S02]  /*1620*/  LEA R16, R33, 0xffffff80, 0x7 ;  /* 0xffffff8021107811 */ /* 0x000fe400078e38ff */
[----:B------:R-:W-:Y:S01]  /*1630*/  LOP3.LUT R7, R7, R6, RZ, 0x3c, !PT ;  /* 0x0000000607077212 */ /* 0x000fe200078e3cff */
[----:B------:R-:W-:Y:S01]  /*1640*/  @!P0 IMAD R4, R105, R11, RZ ;  /* 0x0000000b69048224 */ /* 0x000fe200078e02ff */
[----:B------:R-:W-:Y:S01]  /*1650*/  @!P0 SHF.R.S32.HI R0, RZ, 0x1f, R11 ;  /* 0x0000001fff008819 */ /* 0x000fe2000001140b */
[----:B------:R-:W-:Y:S01]  /*1660*/  @P4 VIADD R8, R8, 0x1 ;  /* 0x0000000108084836 */ /* 0x000fe20000000000 */
[----:B------:R-:W-:Y:S01]  /*1670*/  SHF.R.S32.HI R15, RZ, 0x1f, R16 ;  /* 0x0000001fff0f7819 */ /* 0x000fe20000011410 */
[-C--:B------:R-:W-:Y:S02]  /*1680*/  IMAD R5, R103, R16.reuse, RZ ;  /* 0x0000001067057224 */ /* 0x080fe400078e02ff */
[----:B------:R-:W-:Y:S01]  /*1690*/  IMAD.WIDE.U32 R24, R102, R16, R6 ;  /* 0x0000001066187225 */ /* 0x000fe200078e0006 */
[----:B------:R-:W-:-:S03]  /*16a0*/  @!P2 IADD3 R8, PT, PT, -R8, RZ, RZ ;  /* 0x000000ff0808a210 */ /* 0x000fc60007ffe1ff */
[----:B------:R-:W-:Y:S02]  /*16b0*/  @!P0 IMAD R0, R0, R104, R4 ;  /* 0x0000006800008224 */ /* 0x000fe400078e0204 */
[----:B------:R-:W-:Y:S01]  /*16c0*/  @!P0 IMAD.WIDE.U32 R6, R104, R11, RZ ;  /* 0x0000000b68068225 */ /* 0x000fe200078e00ff */
[----:B------:R-:W-:-:S03]  /*16d0*/  @!P3 LOP3.LUT R8, RZ, R10, RZ, 0x33, !PT ;  /* 0x0000000aff08b212 */ /* 0x000fc600078e33ff */
[----:B------:R-:W-:Y:S01]  /*16e0*/  IMAD R5, R15, R102, R5 ;  /* 0x000000660f057224 */ /* 0x000fe200078e0205 */
        /* <DEDUP_REMOVED lines=19> */
[----:B-1----:R-:W-:-:S02]  /*1820*/  @P0 MOV R18, R24 ;  /* 0x0000001800120202 */ /* 0x002fc40000000f00 */
.L_x_6861:
[----:B------:R-:W-:Y:S05]  /*1830*/  BSYNC.RECONVERGENT B0 ;  /* 0x0000000000007941 */ /* 0x000fea0003800200 */
.L_x_6859:
[----:B------:R-:W-:Y:S01]  /*1840*/  ISETP.NE.AND P0, PT, R13, -0x1, PT ;  /* 0xffffffff0d00780c */ /* 0x000fe20003f05270 */
[----:B------:R-:W2:Y:S04]  /*1850*/  LD.E.64 R24, desc[UR4][R84.64+0x30] ;  /* 0x0000300454187980 */ /* 0x000ea8000c101b00 */
[----:B------:R-:W3:Y:S04]  /*1860*/  LD.E.64 R26, desc[UR4][R84.64+0x48] ;  /* 0x00004804541a7980 */ /* 0x000ee8000c101b00 */
[----:B------:R-:W4:Y:S04]  /*1870*/  LD.E.64 R8, desc[UR4][R2.64] ;  /* 0x0000000402087980 */ /* 0x000f28000c101b00 */
[----:B------:R-:W3:Y:S01]  /*1880*/  @!P0 LD.E.64 R22, desc[UR4][R84.64+0x18] ;  /* 0x0000180454168980 */ /* 0x000ee2000c101b00 */
[----:B------:R-:W-:-:S03]  /*1890*/  IMAD.MOV.U32 R14, RZ, RZ, RZ ;  /* 0x000000ffff0e7224 */ /* 0x000fc600078e00ff */
[----:B------:R-:W4:Y:S04]  /*18a0*/  LD.E.64 R6, desc[UR4][R84.64+0x8] ;  /* 0x0000080454067980 */ /* 0x000f28000c101b00 */
[----:B------:R-:W4:Y:S04]  /*18b0*/  LD.E R11, desc[UR4][R84.64+0xd0] ;  /* 0x0000d004540b7980 */ /* 0x000f28000c101900 */
[----:B------:R1:W4:Y:S04]  /*18c0*/  @P6 LD.E R14, desc[UR4][R20.64] ;  /* 0x00000004140e6980 */ /* 0x000328000c101900 */
[----:B------:R1:W5:Y:S04]  /*18d0*/  LD.E R115, desc[UR4][R84.64+0xc0] ;  /* 0x0000c00454737980 */ /* 0x000368000c101900 */
[----:B------:R-:W4:Y:S01]  /*18e0*/  LD.E.64 R2, desc[UR4][R84.64+0x10] ;  /* 0x0000100454027980 */ /* 0x000f22000c101b00 */
        /* <DEDUP_REMOVED lines=23> */
[----:B------:R-:W-:Y:S01]  /*1a60*/  ISETP.GE.AND P2, PT, R0, RZ, PT ;  /* 0x000000ff0000720c */ /* 0x000fe20003f46270 */
[-C--:B-----5:R-:W-:Y:S01]  /*1a70*/  IMAD R15, R15, R104.reuse, RZ ;  /* 0x000000680f0f7224 */ /* 0x0a0fe200078e02ff */
[----:B------:R-:W-:Y:S01]  /*1a80*/  ISETP.NE.AND P1, PT, R10, RZ, PT ;  /* 0x000000ff0a00720c */ /* 0x000fe20003f25270 */
[----:B------:R-:W-:-:S02]  /*1a90*/  IMAD.WIDE.U32 R18, R16, R104, R18 ;  /* 0x0000006810127225 */ /* 0x000fc400078e0012 */
[----:B------:R-:W-:Y:S02]  /*1aa0*/  @P3 IADD3 R20, PT, PT, R20, 0x1, RZ ;  /* 0x0000000114143810 */ /* 0x000fe40007ffe0ff */
[----:B------:R-:W-:-:S03]  /*1ab0*/  IMAD R15, R16, R105, R15 ;  /* 0x00000069100f7224 */ /* 0x000fc600078e020f */
[----:B------:R-:W-:Y:S02]  /*1ac0*/  IMAD.MOV.U32 R0, RZ, RZ, R20 ;  /* 0x000000ffff007224 */ /* 0x000fe400078e0014 */
[----:B------:R-:W-:-:S03]  /*1ad0*/  IMAD.IADD R21, R19, 0x1, R15 ;  /* 0x0000000113157824 */ /* 0x000fc600078e020f */
[----:B------:R-:W-:Y:S02]  /*1ae0*/  @!P2 IADD3 R0, PT, PT, -R0, RZ, RZ ;  /* 0x000000ff0000a210 */ /* 0x000fe40007ffe1ff */
[----:B------:R-:W-:Y:S02]  /*1af0*/  @!P1 LOP3.LUT R0, RZ, R10, RZ, 0x33, !PT ;  /* 0x0000000aff009212 */ /* 0x000fe400078e33ff */
[----:B------:R-:W-:Y:S01]  /*1b00*/  MOV R20, R18 ;  /* 0x0000001200147202 */ /* 0x000fe20000000f00 */
[----:B------:R-:W1:Y:S04]  /*1b10*/  S2UR UR6, SR_CgaCtaId ;  /* 0x00000000000679c3 */ /* 0x000e680000008800 */
[----:B------:R-:W-:Y:S01]  /*1b20*/  IMAD.WIDE.U32 R20, R0, R28, R20 ;  /* 0x0000001c00147225 */ /* 0x000fe200078e0014 */
[----:B------:R-:W-:-:S02]  /*1b30*/  SHF.R.S32.HI R10, RZ, 0x1f, R117 ;  /* 0x0000001fff0a7819 */ /* 0x000fc40000011475 */
[----:B------:R-:W-:Y:S02]  /*1b40*/  SHF.R.S32.HI R45, RZ, 0x1f, R49 ;  /* 0x0000001fff2d7819 */ /* 0x000fe40000011431 */
[----:B------:R-:W-:Y:S02]  /*1b50*/  SHF.R.U32.HI R76, RZ, 0x2, R58 ;  /* 0x00000002ff4c7819 */ /* 0x000fe4000001163a */
[----:B------:R-:W-:-:S03]  /*1b60*/  LEA.HI R45, R45, R49, RZ, 0x7 ;  /* 0x000000312d2d7211 */ /* 0x000fc600078f38ff */
[----:B------:R-:W-:Y:S01]  /*1b70*/  IMAD R110, R105, R76, RZ ;  /* 0x0000004c696e7224 */ /* 0x000fe200078e02ff */
[----:B------:R-:W-:Y:S01]  /*1b80*/  SHF.R.S32.HI R45, RZ, 0x7, R45 ;  /* 0x00000007ff2d7819 */ /* 0x000fe2000001142d */
[----:B------:R-:W-:-:S03]  /*1b90*/  IMAD.MOV.U32 R77, RZ, RZ, RZ ;  /* 0x000000ffff4d7224 */ /* 0x000fc600078e00ff */
[----:B------:R-:W-:Y:S01]  /*1ba0*/  VIMNMX R45, PT, PT, R106, R45, !PT ;  /* 0x0000002d6a2d7248 */ /* 0x000fe20007fe0100 */
[----:B------:R-:W-:Y:S01]  /*1bb0*/  UMOV UR7, 0x400 ;  /* 0x0000040000077882 */ /* 0x000fe20000000000 */
[----:B------:R-:W-:Y:S01]  /*1bc0*/  IMAD R107, R103, R76, RZ ;  /* 0x0000004c676b7224 */ /* 0x000fe200078e02ff */
[-C--:B------:R-:W-:Y:S01]  /*1bd0*/  LOP3.LUT R121, R121, R120.reuse, RZ, 0x3c, !PT ;  /* 0x0000007879797212 */ /* 0x080fe200078e3cff */
[----:B-1----:R-:W-:Y:S01]  /*1be0*/  ULEA UR6, UR6, UR7, 0x18 ;  /* 0x0000000706067291 */ /* 0x002fe2000f8ec0ff */
[----:B------:R-:W-:Y:S01]  /*1bf0*/  IMAD.SHL.U32 R50, R58, 0x4, RZ ;  /* 0x000000043a327824 */ /* 0x000fe200078e00ff */
[----:B------:R-:W-:Y:S02]  /*1c00*/  IADD3 R46, PT, PT, R33, -0x1, RZ ;  /* 0xffffffff212e7810 */ /* 0x000fe40007ffe0ff */
[----:B------:R-:W-:Y:S02]  /*1c10*/  LOP3.LUT R120, R121, R120, RZ, 0x3c, !PT ;  /* 0x0000007879787212 */ /* 0x000fe400078e3cff */
[----:B------:R-:W-:-:S02]  /*1c20*/  LEA R114, R33, 0xffffff80, 0x7 ;  /* 0xffffff8021727811 */ /* 0x000fc400078e38ff */
[----:B------:R-:W-:Y:S02]  /*1c30*/  LOP3.LUT R50, R50, 0xc, RZ, 0xc0, !PT ;  /* 0x0000000c32327812 */ /* 0x000fe400078ec0ff */
[----:B------:R-:W-:Y:S01]  /*1c40*/  LOP3.LUT R121, R121, R120, RZ, 0x3c, !PT ;  /* 0x0000007879797212 */ /* 0x000fe200078e3cff */
[----:B--2---:R-:W-:-:S04]  /*1c50*/  @P0 IMAD.WIDE.U32 R30, R24, R13, RZ ;  /* 0x0000000d181e0225 */ /* 0x004fc800078e00ff */
[----:B------:R-:W-:Y:S02]  /*1c60*/  @P0 IMAD R17, R25, R13, RZ ;  /* 0x0000000d19110224 */ /* 0x000fe400078e02ff */
[-C--:B---3--:R-:W-:Y:S02]  /*1c70*/  @!P0 IMAD R16, R23, R118.reuse, RZ ;  /* 0x0000007617108224 */ /* 0x088fe400078e02ff */
[----:B------:R-:W-:-:S04]  /*1c80*/  @!P0 IMAD.WIDE.U32 R22, R22, R118, RZ ;  /* 0x0000007616168225 */ /* 0x000fc800078e00ff */
[----:B------:R-:W-:Y:S02]  /*1c90*/  @!P0 IMAD.MOV.U32 R15, RZ, RZ, R22 ;  /* 0x000000ffff0f8224 */ /* 0x000fe400078e0016 */
[----:B------:R-:W-:Y:S02]  /*1ca0*/  @!P0 IMAD.IADD R16, R23, 0x1, R16 ;  /* 0x0000000117108824 */ /* 0x000fe400078e0210 */
[----:B------:R-:W-:Y:S02]  /*1cb0*/  @P0 IMAD.MOV.U32 R15, RZ, RZ, R30 ;  /* 0x000000ffff0f0224 */ /* 0x000fe400078e001e */
[----:B------:R-:W-:Y:S01]  /*1cc0*/  @P0 IMAD.IADD R16, R31, 0x1, R17 ;  /* 0x000000011f100824 */ /* 0x000fe200078e0211 */
[----:B------:R-:W-:Y:S02]  /*1cd0*/  LOP3.LUT R17, R51, 0xc0, RZ, 0xc0, !PT ;  /* 0x000000c033117812 */ /* 0x000fe400078ec0ff */
[----:B------:R-:W-:Y:S02]  /*1ce0*/  IADD3 R30, P1, PT, R12, R15, RZ ;  /* 0x0000000f0c1e7210 */ /* 0x000fe40007f3e0ff */
[----:B------:R-:W-:Y:S01]  /*1cf0*/  LOP3.LUT R17, R17, 0x18, R58, 0xf8, !PT ;  /* 0x0000001811117812 */ /* 0x000fe200078ef83a */
[----:B------:R-:W-:Y:S01]  /*1d00*/  IMAD R15, R29, R0, RZ ;  /* 0x000000001d0f7224 */ /* 0x000fe200078e02ff */
[----:B------:R-:W-:-:S02]  /*1d10*/  SHF.R.S32.HI R22, RZ, 0x1f, R0 ;  /* 0x0000001fff167819 */ /* 0x000fc40000011400 */
[----:B------:R-:W-:Y:S02]  /*1d20*/  IADD3.X R31, PT, PT, RZ, R16, RZ, P1, !PT ;  /* 0x00000010ff1f7210 */ /* 0x000fe40000ffe4ff */
[----:B------:R-:W-:Y:S01]  /*1d30*/  LOP3.LUT R16, R17, 0x18, R51, 0x78, !PT ;  /* 0x0000001811107812 */ /* 0x000fe200078e7833 */
[----:B------:R-:W-:Y:S02]  /*1d40*/  IMAD R15, R22, R28, R15 ;  /* 0x0000001c160f7224 */ /* 0x000fe400078e020f */
[----:B------:R-:W-:Y:S01]  /*1d50*/  IMAD R18, R27, R117, RZ ;  /* 0x000000751b127224 */ /* 0x000fe200078e02ff */
[----:B------:R-:W-:Y:S01]  /*1d60*/  LOP3.LUT R51, R16, 0x1f20, R51, 0xf8, !PT ;  /* 0x00001f2010337812 */ /* 0x000fe200078ef833 */
[----:B------:R-:W-:Y:S01]  /*1d70*/  IMAD.IADD R17, R21, 0x1, R15 ;  /* 0x0000000115117824 */ /* 0x000fe200078e020f */
[----:B------:R-:W-:Y:S01]  /*1d80*/  MOV R16, R20 ;  /* 0x0000001400107202 */ /* 0x000fe20000000f00 */
[----:B------:R-:W-:Y:S01]  /*1d90*/  IMAD R10, R26, R10, R18 ;  /* 0x0000000a1a0a7224 */ /* 0x000fe200078e0212 */
[----:B------:R-:W-:-:S03]  /*1da0*/  IADD3 R18, P0, PT, R12, R5, RZ ;  /* 0x000000050c127210 */ /* 0x000fc60007f1e0ff */
[----:B------:R-:W-:Y:S01]  /*1db0*/  IMAD.WIDE.U32 R16, R76, R104, R16 ;  /* 0x000000684c107225 */ /* 0x000fe200078e0010 */
[----:B------:R-:W-:-:S03]  /*1dc0*/  IADD3.X R19, PT, PT, RZ, R4, RZ, P0, !PT ;  /* 0x00000004ff137210 */ /* 0x000fc600007fe4ff */
[----:B------:R-:W-:Y:S01]  /*1dd0*/  IMAD.IADD R110, R17, 0x1, R110 ;  /* 0x00000001116e7824 */ /* 0x000fe200078e026e */
[----:B----4-:R-:W-:Y:S01]  /*1de0*/  LEA R111, P0, R16, R2, 0x1 ;  /* 0x00000002106f7211 */ /* 0x010fe200078008ff */
[----:B------:R-:W-:-:S03]  /*1df0*/  IMAD.WIDE.U32 R30, R117, R26, R30 ;  /* 0x0000001a751e7225 */ /* 0x000fc600078e001e */
[----:B------:R-:W-:Y:S01]  /*1e00*/  LEA.HI.X R110, R16, R3, R110, 0x1, P0 ;  /* 0x00000003106e7211 */ /* 0x000fe200000f0c6e */
        /* <DEDUP_REMOVED lines=14> */
[----:B------:R-:W-:Y:S01]  /*1ef0*/  SHF.L.U64.HI R48, R24, 0x5, R25 ;  /* 0x0000000518307819 */ /* 0x000fe20000010219 */
[----:B------:R-:W-:Y:S01]  /*1f00*/  IMAD R14, R46, 0x80, R14 ;  /* 0x000000802e0e7824 */ /* 0x000fe200078e020e */
        /* <DEDUP_REMOVED lines=15> */
[----:B------:R-:W-:Y:S02]  /*2000*/  SHF.R.S32.HI R11, RZ, 0x1, R11 ;  /* 0x00000001ff0b7819 */ /* 0x000fe4000001140b */
[----:B------:R-:W-:-:S03]  /*2010*/  LOP3.LUT R58, R58, 0x3, RZ, 0xc0, !PT ;  /* 0x000000033a3a7812 */ /* 0x000fc600078ec0ff */
[----:B------:R-:W-:Y:S01]  /*2020*/  IMAD R14, R14, R11, RZ ;  /* 0x0000000b0e0e7224 */ /* 0x000fe200078e02ff */
[C---:B------:R-:W-:Y:S01]  /*2030*/  IADD3 R69, PT, PT, R76.reuse, 0x40, RZ ;  /* 0x000000404c457810 */ /* 0x040fe20007ffe0ff */
[C---:B------:R-:W-:Y:S01]  /*2040*/  VIADD R70, R76.reuse, 0x20 ;  /* 0x000000204c467836 */ /* 0x040fe20000000000 */
[----:B------:R-:W-:Y:S01]  /*2050*/  IADD3 R68, PT, PT, R76, 0x60, RZ ;  /* 0x000000604c447810 */ /* 0x000fe20007ffe0ff */
[C---:B------:R-:W-:Y:S01]  /*2060*/  IMAD R67, R33.reuse, -0x80, R49 ;  /* 0xffffff8021437824 */ /* 0x040fe200078e0231 */
[----:B------:R-:W-:Y:S01]  /*2070*/  MOV R64, R33 ;  /* 0x0000002100407202 */ /* 0x000fe20000000f00 */
[----:B------:R-:W-:Y:S01]  /*2080*/  IMAD R66, R33, -0x80, R44 ;  /* 0xffffff8021427824 */ /* 0x000fe200078e022c */
[----:B------:R-:W-:Y:S01]  /*2090*/  MOV R61, R108 ;  /* 0x0000006c003d7202 */ /* 0x000fe20000000f00 */
[----:B------:R-:W-:Y:S01]  /*20a0*/  IMAD.MOV.U32 R65, RZ, RZ, R114 ;  /* 0x000000ffff417224 */ /* 0x000fe200078e0072 */
[----:B------:R-:W-:Y:S01]  /*20b0*/  MOV R63, R111 ;  /* 0x0000006f003f7202 */ /* 0x000fe20000000f00 */
[----:B------:R-:W-:Y:S01]  /*20c0*/  IMAD.MOV.U32 R60, RZ, RZ, R107 ;  /* 0x000000ffff3c7224 */ /* 0x000fe200078e006b */
        /* <DEDUP_REMOVED lines=8> */
[----:B------:R-:W-:Y:S02]  /*2150*/  IMAD.MOV.U32 R30, RZ, RZ, R20 ;  /* 0x000000ffff1e7224 */ /* 0x000fe400078e0014 */
[----:B------:R-:W-:Y:S02]  /*2160*/  IMAD.IADD R29, R29, 0x1, R7 ;  /* 0x000000011d1d7824 */ /* 0x000fe400078e0207 */
[----:B-----5:R-:W-:Y:S02]  /*2170*/  IMAD R7, R79, R114, RZ ;  /* 0x000000724f077224 */ /* 0x020fe400078e02ff */
[C---:B------:R-:W-:Y:S02]  /*2180*/  IMAD R6, R80.reuse, R8, R6 ;  /* 0x0000000850067224 */ /* 0x040fe400078e0206 */
[----:B------:R-:W-:-:S04]  /*2190*/  IMAD.WIDE.U32 R30, R80, R114, R30 ;  /* 0x00000072501e7225 */ /* 0x000fc800078e001e */
[C---:B------:R-:W-:Y:S02]  /*21a0*/  IMAD R7, R78.reuse, R8, R7 ;  /* 0x000000084e077224 */ /* 0x040fe400078e0207 */
[----:B------:R-:W-:-:S04]  /*21b0*/  IMAD.WIDE.U32 R28, R78, R114, R28 ;  /* 0x000000724e1c7225 */ /* 0x000fc800078e001c */
[-C--:B------:R-:W-:Y:S02]  /*21c0*/  IMAD R20, R27, R0.reuse, RZ ;  /* 0x000000001b147224 */ /* 0x080fe400078e02ff */
[----:B------:R-:W-:Y:S02]  /*21d0*/  IMAD.IADD R31, R31, 0x1, R6 ;  /* 0x000000011f1f7824 */ /* 0x000fe400078e0206 */
[----:B------:R-:W-:Y:S01]  /*21e0*/  IMAD R6, R25, R0, RZ ;  /* 0x0000000019067224 */ /* 0x000fe200078e02ff */
[----:B------:R-:W-:Y:S01]  /*21f0*/  IADD3 R29, PT, PT, R29, R7, RZ ;  /* 0x000000071d1d7210 */ /* 0x000fe20007ffe0ff */
[-C--:B------:R-:W-:Y:S01]  /*2200*/  IMAD R20, R26, R22.reuse, R20 ;  /* 0x000000161a147224 */ /* 0x080fe200078e0214 */
[----:B------:R-:W-:Y:S01]  /*2210*/  SHF.R.S32.HI R9, RZ, 0x1f, R49 ;  /* 0x0000001fff097819 */ /* 0x000fe20000011431 */
[----:B------:R-:W-:Y:S01]  /*2220*/  IMAD R22, R24, R22, R6 ;  /* 0x0000001618167224 */ /* 0x000fe200078e0206 */
[----:B------:R-:W-:Y:S01]  /*2230*/  IADD3 R6, P0, PT, -R49, R76, RZ ;  /* 0x0000004c31067210 */ /* 0x000fe20007f1e1ff */
[----:B------:R-:W-:-:S02]  /*2240*/  IMAD R7, R76, R11, RZ ;  /* 0x0000000b4c077224 */ /* 0x000fc400078e02ff */
[----:B------:R-:W-:-:S04]  /*2250*/  IMAD.WIDE.U32 R26, R0, R26, R28 ;  /* 0x0000001a001a7225 */ /* 0x000fc800078e001c */
[----:B------:R-:W-:-:S04]  /*2260*/  IMAD.WIDE.U32 R24, R0, R24, R30 ;  /* 0x0000001800187225 */ /* 0x000fc800078e001e */
[----:B------:R-:W-:Y:S01]  /*2270*/  IMAD R58, R58, 0x8, R7 ;  /* 0x000000083a3a7824 */ /* 0x000fe200078e0207 */
[----:B------:R-:W-:Y:S01]  /*2280*/  IADD3 R7, PT, PT, R50, R7, RZ ;  /* 0x0000000732077210 */ /* 0x000fe20007ffe0ff */
[----:B------:R-:W-:Y:S01]  /*2290*/  IMAD.X R9, RZ, RZ, ~R9, P0 ;  /* 0x000000ffff097224 */ /* 0x000fe200000e0e09 */
[----:B------:R-:W-:Y:S01]  /*22a0*/  IADD3 R21, PT, PT, R27, R20, RZ ;  /* 0x000000141b157210 */ /* 0x000fe20007ffe0ff */
[----:B------:R-:W-:Y:S01]  /*22b0*/  IMAD.MOV.U32 R20, RZ, RZ, R26 ;  /* 0x000000ffff147224 */ /* 0x000fe200078e001a */
[----:B------:R-:W-:Y:S01]  /*22c0*/  IADD3 R23, PT, PT, R25, R22, RZ ;  /* 0x0000001619177210 */ /* 0x000fe20007ffe0ff */
[C---:B------:R-:W-:Y:S01]  /*22d0*/  IMAD R53, R9.reuse, R78, RZ ;  /* 0x0000004e09357224 */ /* 0x040fe200078e02ff */
[----:B------:R-:W-:Y:S01]  /*22e0*/  MOV R22, R24 ;  /* 0x0000001800167202 */ /* 0x000fe20000000f00 */
[----:B------:R-:W-:Y:S01]  /*22f0*/  IMAD R9, R9, R80, RZ ;  /* 0x0000005009097224 */ /* 0x000fe200078e02ff */
[----:B------:R-:W-:Y:S02]  /*2300*/  SHF.R.S32.HI R0, RZ, 0x1f, R14 ;  /* 0x0000001fff007819 */ /* 0x000fe4000001140e */
[----:B------:R-:W-:-:S02]  /*2310*/  IADD3 R59, P0, PT, R14, R58, RZ ;  /* 0x0000003a0e3b7210 */ /* 0x000fc40007f1e0ff */
        /* <DEDUP_REMOVED lines=19> */
[----:B------:R-:W-:-:S02]  /*2450*/  IADD3 R57, P3, PT, R4, R59, RZ ;  /* 0x0000003b04397210 */ /* 0x000fc40007f7e0ff */
[----:B------:R-:W-:Y:S02]  /*2460*/  IADD3 R59, P2, PT, R2, R59, RZ ;  /* 0x0000003b023b7210 */ /* 0x000fe40007f5e0ff */
[-C--:B------:R-:W-:Y:S02]  /*2470*/  IADD3.X R15, PT, PT, R3, R0.reuse, RZ, P0, !PT ;  /* 0x00000000030f7210 */ /* 0x080fe400007fe4ff */
[----:B------:R-:W-:Y:S01]  /*2480*/  ISETP.GE.AND P0, PT, R12, R115, PT ;  /* 0x000000730c00720c */ /* 0x000fe20003f06270 */
[C-C-:B------:R-:W-:Y:S01]  /*2490*/  IMAD.X R56, R5.reuse, 0x1, R58.reuse, P3 ;  /* 0x0000000105387824 */ /* 0x140fe200018e063a */
[----:B------:R-:W-:Y:S01]  /*24a0*/  IADD3.X R35, PT, PT, R5, R0, RZ, P1, !PT ;  /* 0x0000000005237210 */ /* 0x000fe20000ffe4ff */
[----:B------:R-:W-:Y:S01]  /*24b0*/  IMAD.X R58, R3, 0x1, R58, P2 ;  /* 0x00000001033a7824 */ /* 0x000fe200010e063a */
[----:B------:R-:W-:-:S09]  /*24c0*/  P2R R71, PR, RZ, 0x1 ;  /* 0x00000001ff477803 */ /* 0x000fd20000000000 */
.L_x_6885:
[----:B------:R-:W-:Y:S01]  /*24d0*/  ISETP.NE.AND P1, PT, R71, RZ, PT ;  /* 0x000000ff4700720c */ /* 0x000fe20003f25270 */
[----:B------:R-:W-:Y:S01]  /*24e0*/  VIADD R66, R66, 0x80 ;  /* 0x0000008042427836 */ /* 0x000fe20000000000 */
[----:B------:R-:W-:Y:S01]  /*24f0*/  SHF.L.U64.HI R3, R78, 0x6, R79 ;  /* 0x000000064e037819 */ /* 0x000fe2000001024f */
[----:B------:R-:W-:Y:S01]  /*2500*/  VIADD R67, R67, 0x80 ;  /* 0x0000008043437836 */ /* 0x000fe20000000000 */
[C---:B------:R-:W-:Y:S01]  /*2510*/  SHF.L.U64.HI R2, R104.reuse, 0x6, R105 ;  /* 0x0000000668027819 */ /* 0x040fe20000010269 */
[----:B------:R-:W-:Y:S01]  /*2520*/  IMAD.SHL.U32 R0, R104, 0x40, RZ ;  /* 0x0000004068007824 */ /* 0x000fe200078e00ff */
[-C--:B------:R-:W-:Y:S01]  /*2530*/  ISETP.GE.OR P0, PT, R76, R66.reuse, P1 ;  /* 0x000000424c00720c */ /* 0x080fe20000f06670 */
[----:B------:R-:W-:Y:S01]  /*2540*/  IMAD.SHL.U32 R8, R78, 0x40, RZ ;  /* 0x000000404e087824 */ /* 0x000fe200078e00ff */
[-C--:B------:R-:W-:Y:S01]  /*2550*/  ISETP.GE.AND P5, PT, R68, R66.reuse, PT ;  /* 0x000000424400720c */ /* 0x080fe20003fa6270 */
[----:B------:R-:W-:Y:S01]  /*2560*/  UMOV UR6, URZ ;  /* 0x000000ff00067c82 */ /* 0x000fe20008000000 */
[-C--:B------:R-:W-:Y:S01]  /*2570*/  ISETP.LT.OR P3, PT, R76, R67.reuse, P0 ;  /* 0x000000434c00720c */ /* 0x080fe20000761670 */
[----:B------:R-:W-:Y:S01]  /*2580*/  VIADD R64, R64, 0xffffffff ;  /* 0xffffffff40407836 */ /* 0x000fe20000000000 */
[----:B------:R-:W-:Y:S01]  /*2590*/  ISETP.GE.OR P0, PT, R70, R66, P1 ;  /* 0x000000424600720c */ /* 0x000fe20000f06670 */
[----:B------:R-:W-:Y:S01]  /*25a0*/  BSSY.RECONVERGENT B1, `(.L_x_6863) ;  /* 0x00002c3000017945 */ /* 0x000fe20003800200 */
[----:B------:R-:W-:Y:S01]  /*25b0*/  SHF.L.U64.HI R27, R80, 0x6, R81 ;  /* 0x00000006501b7819 */ /* 0x000fe20000010251 */
[----:B------:R-:W-:Y:S01]  /*25c0*/  IMAD.MOV.U32 R72, RZ, RZ, R65 ;  /* 0x000000ffff487224 */ /* 0x000fe200078e0041 */
[-C--:B------:R-:W-:Y:S01]  /*25d0*/  ISETP.LT.OR P4, PT, R70, R67.reuse, P0 ;  /* 0x000000434600720c */ /* 0x080fe20000781670 */
[----:B------:R-:W-:Y:S01]  /*25e0*/  IMAD.SHL.U32 R32, R80, 0x40, RZ ;  /* 0x0000004050207824 */ /* 0x000fe200078e00ff */
[----:B------:R-:W-:Y:S02]  /*25f0*/  IADD3 R18, P0, PT, R54, R8, RZ ;  /* 0x0000000836127210 */ /* 0x000fe40007f1e0ff */
[-C--:B------:R-:W-:Y:S03]  /*2600*/  ISETP.GE.AND P6, PT, R68, R67.reuse, PT ;  /* 0x000000434400720c */ /* 0x080fe60003fc6270 */
[----:B------:R-:W-:Y:S02]  /*2610*/  @!P3 IMAD.MOV.U32 R55, RZ, RZ, R53 ;  /* 0x000000ffff37b224 */ /* 0x000fe400078e0035 */
[----:B------:R-:W-:Y:S02]  /*2620*/  @!P3 IMAD.MOV.U32 R16, RZ, RZ, R63 ;  /* 0x000000ffff10b224 */ /* 0x000fe400078e003f */
[--C-:B------:R-:W-:Y:S01]  /*2630*/  @!P3 IMAD.MOV.U32 R17, RZ, RZ, R62.reuse ;  /* 0x000000ffff11b224 */ /* 0x100fe200078e003e */
[----:B------:R-:W2:Y:S01]  /*2640*/  @!P3 LD.E.128 R4, desc[UR4][R54.64] ;  /* 0x000000043604b980 */ /* 0x000ea2000c101d00 */
        /* <DEDUP_REMOVED lines=65> */
.L_x_6864:
        /* <DEDUP_REMOVED lines=18> */
[CC--:B------:R-:W-:Y:S02]  /*2b80*/  ISETP.GE.OR P1, PT, R70.reuse, R66.reuse, P0 ;  /* 0x000000424600720c */ /* 0x0c0fe40000726670 */
[C---:B------:R-:W-:Y:S02]  /*2b90*/  ISETP.GE.OR P0, PT, R69.reuse, R66, P0 ;  /* 0x000000424500720c */ /* 0x040fe40000706670 */
        /* <DEDUP_REMOVED lines=53> */
.L_x_6868:
[----:B------:R-:W-:Y:S05]  /*2ef0*/  BSYNC.RECONVERGENT B0 ;  /* 0x0000000000007941 */ /* 0x000fea0003800200 */
.L_x_6867:
        /* <DEDUP_REMOVED lines=48> */
.L_x_6870:
[----:B------:R-:W-:Y:S05]  /*3200*/  BSYNC.RECONVERGENT B0 ;  /* 0x0000000000007941 */ /* 0x000fea0003800200 */
.L_x_6869:
        /* <DEDUP_REMOVED lines=53> */
.L_x_6872:
[----:B------:R-:W-:Y:S05]  /*3560*/  BSYNC.RECONVERGENT B0 ;  /* 0x0000000000007941 */ /* 0x000fea0003800200 */
.L_x_6871:
        /* <DEDUP_REMOVED lines=53> */
.L_x_6874:
[----:B------:R-:W-:Y:S05]  /*38c0*/  BSYNC.RECONVERGENT B0 ;  /* 0x0000000000007941 */ /* 0x000fea0003800200 */
.L_x_6873:
[----:B------:R-:W5:Y:S02]  /*38d0*/  LD.E R0, desc[UR4][R84.64+0xd0] ;  /* 0x0000d00454007980 */ /* 0x000f64000c101900 */
[----:B-----5:R-:W-:Y:S05]  /*38e0*/  IMAD.U32 R0, R0, -0x40, RZ ;  /* 0xffffffc000007824 */ /* 0x020fea00078e00ff */
[C---:B------:R-:W-:Y:S02]  /*38f0*/  LEA R14, P1, R0.reuse, R14, 0x1 ;  /* 0x0000000e000e7211 */ /* 0x040fe400078208ff */
[C---:B------:R-:W-:Y:S02]  /*3900*/  LEA R34, P0, R0.reuse, R34, 0x1 ;  /* 0x0000002200227211 */ /* 0x040fe400078008ff */
[C---:B------:R-:W-:Y:S02]  /*3910*/  LEA.HI.X.SX32 R15, R0.reuse, R15, 0x1, P1 ;  /* 0x0000000f000f7211 */ /* 0x040fe400008f0eff */
[----:B------:R-:W-:Y:S01]  /*3920*/  LEA.HI.X.SX32 R35, R0, R35, 0x1, P0 ;  /* 0x0000002300237211 */ /* 0x000fe200000f0eff */
[----:B------:R-:W-:Y:S05]  /*3930*/  BRA `(.L_x_6865) ;  /* 0x0000001800247947 */ /* 0x000fea0003800000 */
.L_x_6866:
        /* <DEDUP_REMOVED lines=97> */
.L_x_6876:
[----:B------:R-:W-:Y:S05]  /*3f50*/  BSYNC.RECONVERGENT B0 ;  /* 0x0000000000007941 */ /* 0x000fea0003800200 */
.L_x_6875:
        /* <DEDUP_REMOVED lines=93> */
.L_x_6878:
[----:B------:R-:W-:Y:S05]  /*4530*/  BSYNC.RECONVERGENT B0 ;  /* 0x0000000000007941 */ /* 0x000fea0003800200 */
.L_x_6877:
        /* <DEDUP_REMOVED lines=97> */
.L_x_6880:
[----:B------:R-:W-:Y:S05]  /*4b50*/  BSYNC.RECONVERGENT B0 ;  /* 0x0000000000007941 */ /* 0x000fea0003800200 */
.L_x_6879:
        /* <DEDUP_REMOVED lines=92> */
.L_x_6882:
[----:B------:R-:W-:Y:S05]  /*5120*/  BSYNC.RECONVERGENT B0 ;  /* 0x0000000000007941 */ /* 0x000fea0003800200 */
.L_x_6881:
        /* <DEDUP_REMOVED lines=10> */
.L_x_6865:
[----:B------:R-:W-:Y:S05]  /*51d0*/  BSYNC.RECONVERGENT B1 ;  /* 0x0000000000017941 */ /* 0x000fea0003800200 */
.L_x_6863:
        /* <DEDUP_REMOVED lines=102> */
.L_x_6884:
[----:B------:R-:W-:Y:S05]  /*5840*/  BSYNC.RECONVERGENT B0 ;  /* 0x0000000000007941 */ /* 0x000fea0003800200 */
.L_x_6883:
[----:B------:R-:W-:Y:S11]  /*5850*/  ISETP.NE.AND P0, PT, R55, RZ, PT ;  /* 0x000000ff3700720c */ /* 0x000ff60003f05270 */
[----:B------:R-:W-:Y:S02]  /*5860*/  @!UPT UIADD3 URZ, UPT, UPT, URZ, URZ, URZ ;  /* 0x000000fffffff290 */ /* 0x000fe4000fffe0ff */
[----:B------:R-:W-:Y:S05]  /*5870*/  @P0 BRA `(.L_x_6885) ;  /* 0xffffffcc00140947 */ /* 0x000fea000383ffff */
.L_x_6862:
        /* <DEDUP_REMOVED lines=17> */
.L_x_6890:
[----:B------:R2:W-:Y:S02]  /*5990*/  STS.128 [R51], RZ ;  /* 0x000000ff33007388 */ /* 0x0005e40000000c00 */
.L_x_6889:
[----:B------:R-:W-:Y:S05]  /*59a0*/  BSYNC.RECONVERGENT B0 ;  /* 0x0000000000007941 */ /* 0x000fea0003800200 */
.L_x_6888:
        /* <DEDUP_REMOVED lines=13> */
.L_x_6887:
        /* <DEDUP_REMOVED lines=81> */
.L_x_6897:
[----:B------:R-:W-:Y:S05]  /*5f90*/  BSYNC.RECONVERGENT B0 ;  /* 0x0000000000007941 */ /* 0x000fea0003800200 */
.L_x_6896:
[----:B-----5:R3:W-:Y:S01]  /*5fa0*/  STS.128 [R51], R8 ;  /* 0x0000000833007388 */ /* 0x0207e20000000c00 */
[----:B------:R-:W-:Y:S05]  /*5fb0*/  BRA `(.L_x_6894) ;  /* 0x0000000000047947 */ /* 0x000fea0003800000 */
.L_x_6895:
[----:B------:R2:W-:Y:S02]  /*5fc0*/  STS.128 [R51], RZ ;  /* 0x000000ff33007388 */ /* 0x0005e40000000c00 */
.L_x_6894:
[----:B------:R-:W-:Y:S05]  /*5fd0*/  BSYNC.RECONVERGENT B1 ;  /* 0x0000000000017941 */ /* 0x000fea0003800200 */
.L_x_6893:
        /* <DEDUP_REMOVED lines=28> */
[C---:B------:R-:W-:Y:S01]  /*61a0*/  LOP3.LUT R14, R5.reuse, 0xffff0000, RZ, 0xc0, !PT ;  /* 0xffff0000050e7812 */ /* 0x040fe200078ec0ff */
        /* <DEDUP_REMOVED lines=25> */
.L_x_6899:
[----:B------:R-:W-:Y:S05]  /*6340*/  BSYNC.RECONVERGENT B0 ;  /* 0x0000000000007941 */ /* 0x000fea0003800200 */
.L_x_6898:
[----:B-----5:R3:W-:Y:S01]  /*6350*/  STS.128 [R51+0x800], R8 ;  /* 0x0008000833007388 */ /* 0x0207e20000000c00 */
[----:B------:R-:W-:Y:S05]  /*6360*/  BRA `(.L_x_6891) ;  /* 0x0000000c00007947 */ /* 0x000fea0003800000 */
.L_x_6892:
        /* <DEDUP_REMOVED lines=95> */
.L_x_6904:
[----:B------:R-:W-:Y:S05]  /*6960*/  BSYNC.RECONVERGENT B0 ;  /* 0x0000000000007941 */ /* 0x000fea0003800200 */
.L_x_6903:
[----:B-----5:R3:W-:Y:S01]  /*6970*/  STS.128 [R51], R20 ;  /* 0x0000001433007388 */ /* 0x0207e20000000c00 */
[----:B------:R-:W-:Y:S05]  /*6980*/  BRA `(.L_x_6901) ;  /* 0x0000000000047947 */ /* 0x000fea0003800000 */
.L_x_6902:
[----:B------:R4:W-:Y:S02]  /*6990*/  STS.128 [R51], RZ ;  /* 0x000000ff33007388 */ /* 0x0009e40000000c00 */
.L_x_6901:
[----:B------:R-:W-:Y:S05]  /*69a0*/  BSYNC.RECONVERGENT B1 ;  /* 0x0000000000017941 */ /* 0x000fea0003800200 */
.L_x_6900:
[----:B---3--:R-:W-:-:S04]  /*69b0*/  IADD3 R20, PT, PT, R76, 0x20, RZ ;  /* 0x000000204c147810 */ /* 0x008fc80007ffe0ff */
        /* <DEDUP_REMOVED lines=19> */
[----:B------:R-:W-:-:S04]  /*6af0*/  IADD3 R16, P0, PT, R40, R0, RZ ;  /* 0x0000000028107210 */ /* 0x000fc80007f1e0ff */
        /* <DEDUP_REMOVED lines=69> */
.L_x_6906:
[----:B------:R-:W-:Y:S05]  /*6f50*/  BSYNC.RECONVERGENT B0 ;  /* 0x0000000000007941 */ /* 0x000fea0003800200 */
.L_x_6905:
[----:B-----5:R1:W-:Y:S02]  /*6f60*/  STS.128 [R51+0x800], R4 ;  /* 0x0008000433007388 */ /* 0x0203e40000000c00 */
.L_x_6891:
[----:B------:R-:W-:Y:S05]  /*6f70*/  BSYNC.RECONVERGENT B2 ;  /* 0x0000000000027941 */ /* 0x000fea0003800200 */
.L_x_6886:
[----:B------:R-:W-:Y:S01]  /*6f80*/  IMAD R46, R46, -0x80, R44 ;  /* 0xffffff802e2e7824 */ /* 0x000fe200078e022c */
[----:B------:R-:W-:Y:S04]  /*6f90*/  BSSY.RECONVERGENT B0, `(.L_x_6907) ;  /* 0x000000d000007945 */ /* 0x000fe80003800200 */
        /* <DEDUP_REMOVED lines=11> */
.L_x_6909:
[----:B------:R1:W-:Y:S02]  /*7050*/  STS.128 [R51+0x1000], RZ ;  /* 0x001000ff33007388 */ /* 0x0003e40000000c00 */
.L_x_6908:
[----:B------:R-:W-:Y:S05]  /*7060*/  BSYNC.RECONVERGENT B0 ;  /* 0x0000000000007941 */ /* 0x000fea0003800200 */
.L_x_6907:
[----:B------:R-:W-:Y:S01]  /*7070*/  ISETP.GE.AND P1, PT, R20, R46, PT ;  /* 0x0000002e1400720c */ /* 0x000fe20003f26270 */
[C---:B------:R-:W-:Y:S01]  /*7080*/  IMAD.SHL.U32 R0, R102.reuse, 0x40, RZ ;  /* 0x0000004066007824 */ /* 0x040fe200078e00ff */
[----:B----4-:R-:W-:Y:S01]  /*7090*/  SHF.L.U64.HI R2, R102, 0x6, R103 ;  /* 0x0000000666027819 */ /* 0x010fe20000010267 */
[----:B------:R-:W-:Y:S03]  /*70a0*/  BSSY.RECONVERGENT B0, `(.L_x_6910) ;  /* 0x000000c000007945 */ /* 0x000fe60003800200 */
[----:B-1----:R-:W-:-:S05]  /*70b0*/  IADD3 R4, P0, PT, R0, R108, RZ ;  /* 0x0000006c00047210 */ /* 0x002fca0007f1e0ff */
        /* <DEDUP_REMOVED lines=9> */
.L_x_6912:
[----:B------:R4:W-:Y:S02]  /*7150*/  STS.128 [R51+0x1800], RZ ;  /* 0x001800ff33007388 */ /* 0x0009e40000000c00 */
.L_x_6911:
[----:B------:R-:W-:Y:S05]  /*7160*/  BSYNC.RECONVERGENT B0 ;  /* 0x0000000000007941 */ /* 0x000fea0003800200 */
.L_x_6910:
        /* <DEDUP_REMOVED lines=13> */
.L_x_6915:
[----:B------:R1:W-:Y:S02]  /*7240*/  STS.128 [R51+0x2000], RZ ;  /* 0x002000ff33007388 */ /* 0x0003e40000000c00 */
.L_x_6914:
[----:B------:R-:W-:Y:S05]  /*7250*/  BSYNC.RECONVERGENT B0 ;  /* 0x0000000000007941 */ /* 0x000fea0003800200 */
.L_x_6913:
        /* <DEDUP_REMOVED lines=13> */
.L_x_6918:
[----:B------:R1:W-:Y:S02]  /*7330*/  STS.128 [R51+0x2800], RZ ;  /* 0x002800ff33007388 */ /* 0x0003e40000000c00 */
.L_x_6917:
[----:B------:R-:W-:Y:S05]  /*7340*/  BSYNC.RECONVERGENT B0 ;  /* 0x0000000000007941 */ /* 0x000fea0003800200 */
.L_x_6916:
[----:B------:R-:W0:Y:S01]  /*7350*/  LDGDEPBAR ;  /* 0x00000000000079af */ /* 0x000e220000000000 */
[----:B------:R-:W-:Y:S01]  /*7360*/  BSSY.RECONVERGENT B0, `(.L_x_6919) ;  /* 0x0000010000007945 */ /* 0x000fe20003800200 */
[----:B------:R-:W-:-:S04]  /*7370*/  DEPBAR.LE SB0, 0x0 ;  /* 0x000080000000791a */ /* 0x000fc80000000000 */
[----:B------:R-:W-:Y:S06]  /*7380*/  BAR.SYNC.DEFER_BLOCKING 0x0 ;  /* 0x0000000000007b1d */ /* 0x000fec0000010000 */
        /* <DEDUP_REMOVED lines=10> */
.L_x_6921:
[----:B------:R1:W-:Y:S01]  /*7430*/  STS.128 [R51+0x3000], RZ ;  /* 0x003000ff33007388 */ /* 0x0003e20000000c00 */
[----:B------:R-:W-:Y:S05]  /*7440*/  BRA `(.L_x_6922) ;  /* 0x0000000000047947 */ /* 0x000fea0003800000 */
.L_x_6920:
[----:B------:R1:W-:Y:S02]  /*7450*/  STS.128 [R51+0x3000], RZ ;  /* 0x003000ff33007388 */ /* 0x0003e40000000c00 */
.L_x_6922:
[----:B------:R-:W-:Y:S05]  /*7460*/  BSYNC.RECONVERGENT B0 ;  /* 0x0000000000007941 */ /* 0x000fea0003800200 */
.L_x_6919:
        /* <DEDUP_REMOVED lines=15> */
.L_x_6925:
[----:B------:R1:W-:Y:S02]  /*7560*/  STS.128 [R51+0x3800], RZ ;  /* 0x003800ff33007388 */ /* 0x0003e40000000c00 */
.L_x_6924:
[----:B------:R-:W-:Y:S05]  /*7570*/  BSYNC.RECONVERGENT B0 ;  /* 0x0000000000007941 */ /* 0x000fea0003800200 */
.L_x_6923:
        /* <DEDUP_REMOVED lines=13> */
.L_x_6928:
[----:B------:R1:W-:Y:S02]  /*7650*/  STS.128 [R51+0x4000], RZ ;  /* 0x004000ff33007388 */ /* 0x0003e40000000c00 */
.L_x_6927:
[----:B------:R-:W-:Y:S05]  /*7660*/  BSYNC.RECONVERGENT B0 ;  /* 0x0000000000007941 */ /* 0x000fea0003800200 */
.L_x_6926:
        /* <DEDUP_REMOVED lines=13> */
.L_x_6931:
[----:B------:R1:W-:Y:S02]  /*7740*/  STS.128 [R51+0x4800], RZ ;  /* 0x004800ff33007388 */ /* 0x0003e40000000c00 */
.L_x_6930:
[----:B------:R-:W-:Y:S05]  /*7750*/  BSYNC.RECONVERGENT B0 ;  /* 0x0000000000007941 */ /* 0x000fea0003800200 */
.L_x_6929:
[----:B------:R-:W4:Y:S01]  /*7760*/  LD.E R3, desc[UR4][R84.64+0x18c] ;  /* 0x00018c0454037980 */ /* 0x000f22000c101900 */
[----:B------:R-:W2:Y:S01]  /*7770*/  S2UR UR6, SR_CgaCtaId ;  /* 0x00000000000679c3 */ /* 0x000ea20000008800 */
[----:B------:R-:W-:Y:S01]  /*7780*/  UMOV UR7, 0x400 ;  /* 0x0000040000077882 */ /* 0x000fe20000000000 */
[----:B------:R-:W-:Y:S01]  /*7790*/  IMAD.MOV.U32 R32, RZ, RZ, 0x20 ;  /* 0x00000020ff207424 */ /* 0x000fe200078e00ff */
[----:B------:R-:W3:Y:S01]  /*77a0*/  S2R R97, SR_TID.X ;  /* 0x0000000000617919 */ /* 0x000ee20000002100 */
[----:B------:R-:W-:Y:S01]  /*77b0*/  VIADD R119, R33, 0xffffffff ;  /* 0xffffffff21777836 */ /* 0x000fe20000000000 */
[----:B------:R-:W-:Y:S01]  /*77c0*/  BSSY.RECONVERGENT B1, `(.L_x_6932) ;  /* 0x00001cf000017945 */ /* 0x000fe20003800200 */
[----:B------:R-:W0:Y:S01]  /*77d0*/  LDGDEPBAR ;  /* 0x00000000000079af */ /* 0x000e220000000000 */
[----:B--2---:R-:W-:Y:S01]  /*77e0*/  ULEA UR6, UR6, UR7, 0x18 ;  /* 0x0000000706067291 */ /* 0x004fe2000f8ec0ff */
[C---:B---3--:R-:W-:Y:S01]  /*77f0*/  IMAD.SHL.U32 R99, R97.reuse, 0x10, RZ ;  /* 0x0000001061637824 */ /* 0x048fe200078e00ff */
[----:B-----5:R-:W-:Y:S01]  /*7800*/  SHF.R.U32.HI R40, RZ, 0x1, R97 ;  /* 0x00000001ff287819 */ /* 0x020fe20000011661 */
        /* <DEDUP_REMOVED lines=21> */
[--C-:B------:R-:W-:Y:S01]  /*7960*/  IMAD.IADD R20, R98, 0x1, R32.reuse ;  /* 0x0000000162147824 */ /* 0x100fe200078e0220 */
[----:B------:R-:W2:Y:S01]  /*7970*/  LDSM.16.M88.4 R16, [R42+0x1400] ;  /* 0x001400002a10783b */ /* 0x000ea20000000200 */
[----:B------:R-:W-:-:S04]  /*7980*/  IMAD.IADD R41, R42, 0x1, R32 ;  /* 0x000000012a297824 */ /* 0x000fc800078e0220 */
[----:B------:R-:W-:Y:S04]  /*7990*/  LDSM.16.M88.4 R20, [R20] ;  /* 0x000000001414783b */ /* 0x000fe80000000200 */
[----:B------:R-:W3:Y:S04]  /*79a0*/  LDSM.16.M88.4 R8, [R41+0x1000] ;  /* 0x001000002908783b */ /* 0x000ee80000000200 */
[----:B------:R-:W3:Y:S04]  /*79b0*/  LDSM.16.M88.4 R12, [R41+0x1400] ;  /* 0x00140000290c783b */ /* 0x000ee80000000200 */
[----:B----4-:R-:W-:Y:S01]  /*79c0*/  LDSM.16.M88.4 R48, [R41+0x1c00] ;  /* 0x001c00002930783b */ /* 0x010fe20000000200 */
[C---:B-1----:R-:W-:Y:S08]  /*79d0*/  HMMA.16816.F32.BF16 R28, R24.reuse, R4, RZ ;  /* 0x00000004181c723c */ /* 0x042ff000000418ff */
[C---:B------:R-:W-:Y:S08]  /*79e0*/  HMMA.16816.F32.BF16 R4, R24.reuse, R6, RZ ;  /* 0x000000061804723c */ /* 0x040ff000000418ff */
[----:B--2---:R-:W-:Y:S08]  /*79f0*/  HMMA.16816.F32.BF16 R36, R24, R16, RZ ;  /* 0x000000101824723c */ /* 0x004ff000000418ff */
[C---:B---3--:R-:W-:Y:S08]  /*7a00*/  HMMA.16816.F32.BF16 R28, R20.reuse, R8, R28 ;  /* 0x00000008141c723c */ /* 0x048ff0000004181c */
[----:B------:R-:W-:Y:S01]  /*7a10*/  HMMA.16816.F32.BF16 R4, R20, R10, R4 ;  /* 0x0000000a1404723c */ /* 0x000fe20000041804 */
[----:B------:R-:W1:Y:S07]  /*7a20*/  LDSM.16.M88.4 R8, [R42+0x1800] ;  /* 0x001800002a08783b */ /* 0x000e6e0000000200 */
[----:B------:R-:W-:Y:S08]  /*7a30*/  HMMA.16816.F32.BF16 R16, R24, R18, RZ ;  /* 0x000000121810723c */ /* 0x000ff000000418ff */
[----:B------:R-:W-:-:S12]  /*7a40*/  HMMA.16816.F32.BF16 R36, R20, R12, R36 ;  /* 0x0000000c1424723c */ /* 0x000fd80000041824 */
[----:B------:R-:W-:Y:S01]  /*7a50*/  HMMA.16816.F32.BF16 R16, R20, R14, R16 ;  /* 0x0000000e1410723c */ /* 0x000fe20000041810 */
[----:B------:R-:W-:Y:S01]  /*7a60*/  LDSM.16.M88.4 R12, [R42+0x1c00] ;  /* 0x001c00002a0c783b */ /* 0x000fe20000000200 */
        /* <DEDUP_REMOVED lines=18> */
[----:B------:R-:W2:Y:S08]  /*7b90*/  MUFU.TANH R46, R30 ;  /* 0x0000001e002e7308 */ /* 0x000eb00000002400 */
[----:B------:R3:W-:Y:S08]  /*7ba0*/  MUFU.TANH R47, R31 ;  /* 0x0000001f002f7308 */ /* 0x0007f00000002400 */
[----:B------:R-:W-:Y:S08]  /*7bb0*/  MUFU.TANH R53, R4 ;  /* 0x0000000400357308 */ /* 0x000ff00000002400 */
[----:B------:R-:W-:Y:S01]  /*7bc0*/  MUFU.TANH R52, R5 ;  /* 0x0000000500347308 */ /* 0x000fe20000002400 */
[----:B---3--:R-:W3:Y:S07]  /*7bd0*/  LDSM.16.M88.4 R28, [R41+0x1800] ;  /* 0x00180000291c783b */ /* 0x008eee0000000200 */
[----:B------:R-:W4:Y:S08]  /*7be0*/  MUFU.TANH R56, R6 ;  /* 0x0000000600387308 */ /* 0x000f300000002400 */
[----:B------:R1:W4:Y:S08]  /*7bf0*/  MUFU.TANH R54, R7 ;  /* 0x0000000700367308 */ /* 0x0003300000002400 */
[----:B------:R-:W-:Y:S08]  /*7c00*/  MUFU.TANH R58, R16 ;  /* 0x00000010003a7308 */ /* 0x000ff00000002400 */
[----:B------:R-:W-:Y:S01]  /*7c10*/  MUFU.TANH R61, R17 ;  /* 0x00000011003d7308 */ /* 0x000fe20000002400 */
[C---:B-1----:R-:W-:Y:S07]  /*7c20*/  HMMA.16816.F32.BF16 R4, R24.reuse, R8, RZ ;  /* 0x000000081804723c */ /* 0x042fee00000418ff */
[----:B------:R-:W-:Y:S01]  /*7c30*/  MUFU.TANH R62, R18 ;  /* 0x00000012003e7308 */ /* 0x000fe20000002400 */
[----:B------:R-:W-:Y:S07]  /*7c40*/  HMMA.16816.F32.BF16 R8, R24, R10, RZ ;  /* 0x0000000a1808723c */ /* 0x000fee00000418ff */
[----:B------:R1:W-:Y:S05]  /*7c50*/  MUFU.TANH R63, R19 ;  /* 0x00000013003f7308 */ /* 0x0003ea0000002400 */
[C---:B---3--:R-:W-:Y:S03]  /*7c60*/  HMMA.16816.F32.BF16 R4, R20.reuse, R28, R4 ;  /* 0x0000001c1404723c */ /* 0x048fe60000041804 */
[----:B------:R-:W-:Y:S05]  /*7c70*/  MUFU.TANH R55, R36 ;  /* 0x0000002400377308 */ /* 0x000fea0000002400 */
[----:B------:R-:W-:Y:S01]  /*7c80*/  HMMA.16816.F32.BF16 R8, R20, R30, R8 ;  /* 0x0000001e1408723c */ /* 0x000fe20000041808 */
[----:B------:R-:W-:Y:S02]  /*7c90*/  LDSM.16.M88.4 R28, [R42+0x2400] ;  /* 0x002400002a1c783b */ /* 0x000fe40000000200 */
[----:B------:R-:W-:Y:S05]  /*7ca0*/  MUFU.TANH R57, R37 ;  /* 0x0000002500397308 */ /* 0x000fea0000002400 */
[C---:B-1----:R-:W-:Y:S03]  /*7cb0*/  HMMA.16816.F32.BF16 R16, R24.reuse, R12, RZ ;  /* 0x0000000c1810723c */ /* 0x042fe600000418ff */
        /* <DEDUP_REMOVED lines=11> */
[----:B------:R-:W-:Y:S08]  /*7d70*/  MUFU.TANH R65, R4 ;  /* 0x0000000400417308 */ /* 0x000ff00000002400 */
[----:B------:R-:W-:Y:S01]  /*7d80*/  MUFU.TANH R66, R5 ;  /* 0x0000000500427308 */ /* 0x000fe20000002400 */
[----:B---3--:R-:W3:Y:S01]  /*7d90*/  LDSM.16.M88.4 R36, [R42+0x2000] ;  /* 0x002000002a24783b */ /* 0x008ee20000000200 */
[----:B------:R-:W-:Y:S06]  /*7da0*/  HMMA.16816.F32.BF16 R12, R20, R50, R12 ;  /* 0x00000032140c723c */ /* 0x000fec000004180c */
[----:B------:R-:W1:Y:S08]  /*7db0*/  MUFU.TANH R68, R6 ;  /* 0x0000000600447308 */ /* 0x000e700000002400 */
[----:B------:R2:W1:Y:S05]  /*7dc0*/  MUFU.TANH R67, R7 ;  /* 0x0000000700437308 */ /* 0x00046a0000002400 */
[-C--:B------:R-:W-:Y:S01]  /*7dd0*/  FMUL.FTZ R12, R12, R3.reuse ;  /* 0x000000030c0c7220 */ /* 0x080fe20000410000 */
[-C--:B------:R-:W-:Y:S01]  /*7de0*/  FMUL.FTZ R13, R13, R3.reuse ;  /* 0x000000030d0d7220 */ /* 0x080fe20000410000 */
[-C--:B------:R-:W-:Y:S01]  /*7df0*/  FMUL.FTZ R14, R14, R3.reuse ;  /* 0x000000030e0e7220 */ /* 0x080fe20000410000 */
[----:B------:R-:W-:Y:S01]  /*7e00*/  MUFU.TANH R64, R8 ;  /* 0x0000000800407308 */ /* 0x000fe20000002400 */
[----:B------:R-:W-:-:S07]  /*7e10*/  FMUL.FTZ R15, R15, R3 ;  /* 0x000000030f0f7220 */ /* 0x000fce0000410000 */
[----:B------:R-:W-:Y:S01]  /*7e20*/  MUFU.TANH R130, R9 ;  /* 0x0000000900827308 */ /* 0x000fe20000002400 */
[----:B--2---:R-:W-:Y:S01]  /*7e30*/  HMMA.16816.F32.BF16 R4, R20, R48, R16 ;  /* 0x000000301404723c */ /* 0x004fe20000041810 */
[----:B------:R-:W2:Y:S06]  /*7e40*/  LDSM.16.M88.4 R16, [R41+0x2000] ;  /* 0x002000002910783b */ /* 0x000eac0000000200 */
[----:B------:R-:W1:Y:S08]  /*7e50*/  MUFU.TANH R48, R10 ;  /* 0x0000000a00307308 */ /* 0x000e700000002400 */
[----:B------:R3:W1:Y:S04]  /*7e60*/  MUFU.TANH R129, R11 ;  /* 0x0000000b00817308 */ /* 0x0006680000002400 */
[-C--:B------:R-:W-:Y:S01]  /*7e70*/  FMUL.FTZ R4, R4, R3.reuse ;  /* 0x0000000304047220 */ /* 0x080fe20000410000 */
[-C--:B------:R-:W-:Y:S01]  /*7e80*/  FMUL.FTZ R5, R5, R3.reuse ;  /* 0x0000000305057220 */ /* 0x080fe20000410000 */
[-C--:B------:R-:W-:Y:S01]  /*7e90*/  FMUL.FTZ R6, R6, R3.reuse ;  /* 0x0000000306067220 */ /* 0x080fe20000410000 */
[-C--:B------:R-:W-:Y:S01]  /*7ea0*/  FMUL.FTZ R7, R7, R3.reuse ;  /* 0x0000000307077220 */ /* 0x080fe20000410000 */
[----:B------:R-:W-:Y:S08]  /*7eb0*/  MUFU.TANH R128, R4 ;  /* 0x0000000400807308 */ /* 0x000ff00000002400 */
[----:B------:R-:W-:Y:S01]  /*7ec0*/  MUFU.TANH R126, R5 ;  /* 0x00000005007e7308 */ /* 0x000fe20000002400 */
[C---:B---3--:R-:W-:Y:S07]  /*7ed0*/  HMMA.16816.F32.BF16 R8, R24.reuse, R36, RZ ;  /* 0x000000241808723c */ /* 0x048fee00000418ff */
[----:B------:R-:W3:Y:S01]  /*7ee0*/  MUFU.TANH R127, R6 ;  /* 0x00000006007f7308 */ /* 0x000ee20000002400 */
[----:B------:R-:W-:Y:S07]  /*7ef0*/  HMMA.16816.F32.BF16 R36, R24, R38, RZ ;  /* 0x000000261824723c */ /* 0x000fee00000418ff */
[----:B------:R4:W3:Y:S05]  /*7f00*/  MUFU.TANH R125, R7 ;  /* 0x00000007007d7308 */ /* 0x0008ea0000002400 */
[C---:B--2---:R-:W-:Y:S03]  /*7f10*/  HMMA.16816.F32.BF16 R8, R20.reuse, R16, R8 ;  /* 0x000000101408723c */ /* 0x044fe60000041808 */
[----:B------:R-:W-:Y:S05]  /*7f20*/  MUFU.TANH R91, R12 ;  /* 0x0000000c005b7308 */ /* 0x000fea0000002400 */
[----:B------:R-:W-:Y:S01]  /*7f30*/  HMMA.16816.F32.BF16 R36, R20, R18, R36 ;  /* 0x000000121424723c */ /* 0x000fe20000041824 */
[----:B------:R-:W-:Y:S02]  /*7f40*/  LDSM.16.M88.4 R16, [R41+0x2800] ;  /* 0x002800002910783b */ /* 0x000fe40000000200 */
[----:B------:R-:W-:Y:S02]  /*7f50*/  MUFU.TANH R92, R13 ;  /* 0x0000000d005c7308 */ /* 0x000fe40000002400 */
[----:B----4-:R-:W2:Y:S06]  /*7f60*/  LDSM.16.M88.4 R4, [R41+0x2400] ;  /* 0x002400002904783b */ /* 0x010eac0000000200 */
[-C--:B------:R-:W-:Y:S01]  /*7f70*/  FMUL.FTZ R8, R8, R3.reuse ;  /* 0x0000000308087220 */ /* 0x080fe20000410000 */
[-C--:B------:R-:W-:Y:S01]  /*7f80*/  FMUL.FTZ R9, R9, R3.reuse ;  /* 0x0000000309097220 */ /* 0x080fe20000410000 */
[-C--:B------:R-:W-:Y:S01]  /*7f90*/  FMUL.FTZ R10, R10, R3.reuse ;  /* 0x000000030a0a7220 */ /* 0x080fe20000410000 */
[-C--:B------:R-:W-:Y:S01]  /*7fa0*/  FMUL.FTZ R11, R11, R3.reuse ;  /* 0x000000030b0b7220 */ /* 0x080fe20000410000 */
[----:B------:R-:W-:Y:S04]  /*7fb0*/  MUFU.TANH R87, R8 ;  /* 0x0000000800577308 */ /* 0x000fe80000002400 */
[-C--:B------:R-:W-:Y:S01]  /*7fc0*/  FMUL.FTZ R38, R38, R3.reuse ;  /* 0x0000000326267220 */ /* 0x080fe20000410000 */
[-C--:B------:R-:W-:Y:S01]  /*7fd0*/  FMUL.FTZ R37, R37, R3.reuse ;  /* 0x0000000325257220 */ /* 0x080fe20000410000 */
[----:B------:R-:W-:-:S02]  /*7fe0*/  FMUL.FTZ R36, R36, R3 ;  /* 0x0000000324247220 */ /* 0x000fc40000410000 */
[----:B------:R-:W-:Y:S08]  /*7ff0*/  MUFU.TANH R49, R9 ;  /* 0x0000000900317308 */ /* 0x000ff00000002400 */
[----:B------:R-:W-:Y:S08]  /*8000*/  MUFU.TANH R88, R10 ;  /* 0x0000000a00587308 */ /* 0x000ff00000002400 */
[----:B------:R4:W-:Y:S08]  /*8010*/  MUFU.TANH R86, R11 ;  /* 0x0000000b00567308 */ /* 0x0009f00000002400 */
[----:B------:R-:W3:Y:S08]  /*8020*/  MUFU.TANH R90, R14 ;  /* 0x0000000e005a7308 */ /* 0x000ef00000002400 */
[----:B------:R1:W3:Y:S01]  /*8030*/  MUFU.TANH R89, R15 ;  /* 0x0000000f00597308 */ /* 0x0002e20000002400 */
[----:B----4-:R-:W4:Y:S07]  /*8040*/  LDSM.16.M88.4 R8, [R42+0x2800] ;  /* 0x002800002a08783b */ /* 0x010f2e0000000200 */
[----:B------:R2:W3:Y:S08]  /*8050*/  MUFU.TANH R95, R38 ;  /* 0x00000026005f7308 */ /* 0x0004f00000002400 */
[----:B------:R-:W-:Y:S01]  /*8060*/  MUFU.TANH R93, R37 ;  /* 0x00000025005d7308 */ /* 0x000fe20000002400 */
[C---:B-1----:R-:W-:Y:S07]  /*8070*/  HMMA.16816.F32.BF16 R12, R24.reuse, R28, RZ ;  /* 0x0000001c180c723c */ /* 0x042fee00000418ff */
[----:B------:R1:W3:Y:S01]  /*8080*/  MUFU.TANH R94, R36 ;  /* 0x00000024005e7308 */ /* 0x0002e20000002400 */
[----:B------:R-:W-:Y:S01]  /*8090*/  HMMA.16816.F32.BF16 R28, R24, R30, RZ ;  /* 0x0000001e181c723c */ /* 0x000fe200000418ff */
[----:B--2---:R-:W-:Y:S01]  /*80a0*/  FMUL.FTZ R38, R39, R3 ;  /* 0x0000000327267220 */ /* 0x004fe20000410000 */
[----:B------:R-:W-:-:S05]  /*80b0*/  IMAD.SHL.U32 R39, R97, 0x2, RZ ;  /* 0x0000000261277824 */ /* 0x000fca00078e00ff */
[----:B------:R-:W-:Y:S01]  /*80c0*/  LOP3.LUT R39, R39, 0x6, RZ, 0xc0, !PT ;  /* 0x0000000627277812 */ /* 0x000fe200078ec0ff */
[----:B------:R-:W-:Y:S04]  /*80d0*/  MUFU.TANH R38, R38 ;  /* 0x0000002600267308 */ /* 0x000fe80000002400 */
[----:B------:R-:W-:Y:S01]  /*80e0*/  HMMA.16816.F32.BF16 R12, R20, R4, R12 ;  /* 0x00000004140c723c */ /* 0x000fe2000004180c */
[----:B------:R-:W-:-:S04]  /*80f0*/  IMAD R39, R119, 0x80, R39 ;  /* 0x0000008077277824 */ /* 0x000fc800078e0227 */
[C---:B------:R-:W-:Y:S01]  /*8100*/  VIADD R71, R39.reuse, 0x11 ;  /* 0x0000001127477836 */ /* 0x040fe20000000000 */
[----:B------:R-:W-:Y:S02]  /*8110*/  ISETP.GE.AND P1, PT, R39, R44, PT ;  /* 0x0000002c2700720c */ /* 0x000fe40003f26270 */
[----:B------:R-:W-:Y:S02]  /*8120*/  HMMA.16816.F32.BF16 R28, R20, R6, R28 ;  /* 0x00000006141c723c */ /* 0x000fe4000004181c */
[----:B-1----:R-:W-:Y:S02]  /*8130*/  FSEL R36, R46, -INF , !P1 ;  /* 0xff8000002e247808 */ /* 0x002fe40004800000 */
[----:B------:R-:W-:Y:S01]  /*8140*/  FSEL R69, R43, -INF , !P1 ;  /* 0xff8000002b457808 */ /* 0x000fe20004800000 */
[----:B------:R-:W-:-:S03]  /*8150*/  VIADD R43, R39, 0x31 ;  /* 0x00000031272b7836 */ /* 0x000fc60000000000 */
[----:B----4-:R-:W-:Y:S01]  /*8160*/  HMMA.16816.F32.BF16 R4, R24, R8, RZ ;  /* 0x000000081804723c */ /* 0x010fe200000418ff */
[----:B------:R-:W-:Y:S02]  /*8170*/  VIADD R9, R39, 0x1 ;  /* 0x0000000127097836 */ /* 0x000fe40000000000 */
[-C--:B------:R-:W-:Y:S01]  /*8180*/  FMUL.FTZ R12, R12, R3.reuse ;  /* 0x000000030c0c7220 */ /* 0x080fe20000410000 */
[-C--:B------:R-:W-:Y:S01]  /*8190*/  FMUL.FTZ R13, R13, R3.reuse ;  /* 0x000000030d0d7220 */ /* 0x080fe20000410000 */
[-C--:B------:R-:W-:Y:S01]  /*81a0*/  FMUL.FTZ R14, R14, R3.reuse ;  /* 0x000000030e0e7220 */ /* 0x080fe20000410000 */
[----:B------:R-:W-:Y:S01]  /*81b0*/  FMUL.FTZ R15, R15, R3 ;  /* 0x000000030f0f7220 */ /* 0x000fe20000410000 */
[----:B------:R-:W-:Y:S01]  /*81c0*/  VIADD R8, R39, 0x8 ;  /* 0x0000000827087836 */ /* 0x000fe20000000000 */
[----:B------:R-:W-:Y:S01]  /*81d0*/  MUFU.TANH R37, R12 ;  /* 0x0000000c00257308 */ /* 0x000fe20000002400 */
[----:B------:R-:W-:Y:S01]  /*81e0*/  ISETP.GE.AND P0, PT, R9, R44, PT ;  /* 0x0000002c0900720c */ /* 0x000fe20003f06270 */
[----:B------:R-:W-:-:S02]  /*81f0*/  VIADD R9, R39, 0x9 ;  /* 0x0000000927097836 */ /* 0x000fc40000000000 */
[-C--:B------:R-:W-:Y:S01]  /*8200*/  FMUL.FTZ R28, R28, R3.reuse ;  /* 0x000000031c1c7220 */ /* 0x080fe20000410000 */
[-C--:B------:R-:W-:Y:S01]  /*8210*/  ISETP.GE.AND P3, PT, R8, R44.reuse, PT ;  /* 0x0000002c0800720c */ /* 0x080fe20003f66270 */
[----:B------:R-:W-:Y:S02]  /*8220*/  VIADD R8, R39, 0x10 ;  /* 0x0000001027087836 */ /* 0x000fe40000000000 */
[-C--:B------:R-:W-:Y:S01]  /*8230*/  FMUL.FTZ R29, R29, R3.reuse ;  /* 0x000000031d1d7220 */ /* 0x080fe20000410000 */
[-C--:B------:R-:W-:Y:S01]  /*8240*/  ISETP.GE.AND P4, PT, R9, R44.reuse, PT ;  /* 0x0000002c0900720c */ /* 0x080fe20003f86270 */
[----:B------:R-:W-:Y:S01]  /*8250*/  MUFU.TANH R75, R13 ;  /* 0x0000000d004b7308 */ /* 0x000fe20000002400 */
[----:B------:R-:W-:Y:S01]  /*8260*/  FSEL R73, R56, -INF , !P3 ;  /* 0xff80000038497808 */ /* 0x000fe20005800000 */
[-C--:B------:R-:W-:Y:S01]  /*8270*/  FMUL.FTZ R31, R31, R3.reuse ;  /* 0x000000031f1f7220 */ /* 0x080fe20000410000 */
[----:B------:R-:W-:Y:S01]  /*8280*/  ISETP.GE.AND P6, PT, R8, R44, PT ;  /* 0x0000002c0800720c */ /* 0x000fe20003fc6270 */
[----:B------:R-:W-:Y:S01]  /*8290*/  HMMA.16816.F32.BF16 R4, R20, R16, R4 ;  /* 0x000000101404723c */ /* 0x000fe20000041804 */
[----:B------:R-:W-:Y:S01]  /*82a0*/  FSEL R56, R53, -INF , !P3 ;  /* 0xff80000035387808 */ /* 0x000fe20005800000 */
[----:B------:R-:W-:Y:S01]  /*82b0*/  FMUL.FTZ R17, R30, R3 ;  /* 0x000000031e117220 */ /* 0x000fe20000410000 */
[----:B------:R-:W-:Y:S01]  /*82c0*/  FSEL R51, R47, -INF , !P0 ;  /* 0xff8000002f337808 */ /* 0x000fe20004000000 */
[----:B------:R-:W1:Y:S01]  /*82d0*/  MUFU.TANH R50, R14 ;  /* 0x0000000e00327308 */ /* 0x000e620000002400 */
[----:B------:R-:W-:-:S02]  /*82e0*/  FSEL R70, R45, -INF , !P0 ;  /* 0xff8000002d467808 */ /* 0x000fc40004000000 */
[----:B------:R-:W-:Y:S01]  /*82f0*/  FSEL R78, R54, -INF , !P4 ;  /* 0xff800000364e7808 */ /* 0x000fe20006000000 */
[----:B------:R-:W-:Y:S01]  /*8300*/  HMMA.16816.F32.BF16 R8, R24, R10, RZ ;  /* 0x0000000a1808723c */ /* 0x000fe200000418ff */
[----:B------:R-:W-:Y:S02]  /*8310*/  FSEL R54, R52, -INF , !P4 ;  /* 0xff80000034367808 */ /* 0x000fe40006000000 */
[----:B------:R-:W-:Y:S01]  /*8320*/  FSEL R79, R59, -INF , !P6 ;  /* 0xff8000003b4f7808 */ /* 0x000fe20007000000 */
[----:B------:R2:W-:Y:S01]  /*8330*/  MUFU.TANH R77, R15 ;  /* 0x0000000f004d7308 */ /* 0x0005e20000002400 */
[----:B------:R-:W-:Y:S02]  /*8340*/  FSEL R55, R55, -INF , !P6 ;  /* 0xff80000037377808 */ /* 0x000fe40007000000 */
[----:B------:R-:W-:-:S04]  /*8350*/  ISETP.GE.AND P6, PT, R71, R44, PT ;  /* 0x0000002c4700720c */ /* 0x000fc80003fc6270 */
[-C--:B------:R-:W-:Y:S01]  /*8360*/  FMUL.FTZ R81, R4, R3.reuse ;  /* 0x0000000304517220 */ /* 0x080fe20000410000 */
[----:B------:R4:W-:Y:S01]  /*8370*/  MUFU.TANH R76, R28 ;  /* 0x0000001c004c7308 */ /* 0x0009e20000002400 */
[-C--:B------:R-:W-:Y:S01]  /*8380*/  FMUL.FTZ R5, R5, R3.reuse ;  /* 0x0000000305057220 */ /* 0x080fe20000410000 */
[-C--:B------:R-:W-:Y:S01]  /*8390*/  FMUL.FTZ R6, R6, R3.reuse ;  /* 0x0000000306067220 */ /* 0x080fe20000410000 */
[----:B------:R-:W-:Y:S01]  /*83a0*/  FMUL.FTZ R7, R7, R3 ;  /* 0x0000000307077220 */ /* 0x000fe20000410000 */
[----:B------:R-:W-:Y:S02]  /*83b0*/  FSEL R80, R60, -INF , !P6 ;  /* 0xff8000003c507808 */ /* 0x000fe40007000000 */
[----:B------:R-:W-:Y:S02]  /*83c0*/  FSEL R71, R57, -INF , !P6 ;  /* 0xff80000039477808 */ /* 0x000fe40007000000 */
[----:B------:R-:W-:Y:S01]  /*83d0*/  HMMA.16816.F32.BF16 R8, R20, R18, R8 ;  /* 0x000000121408723c */ /* 0x000fe20000041808 */
[----:B--2---:R2:W1:Y:S01]  /*83e0*/  LDSM.16.M88.4 R12, [R42+0x2c00] ;  /* 0x002c00002a0c783b */ /* 0x0044620000000200 */
[----:B------:R-:W-:Y:S01]  /*83f0*/  MUFU.TANH R16, R29 ;  /* 0x0000001d00107308 */ /* 0x000fe20000002400 */
[----:B----4-:R-:W-:-:S07]  /*8400*/  VIADD R28, R39, 0x18 ;  /* 0x00000018271c7836 */ /* 0x010fce0000000000 */
[----:B------:R-:W-:Y:S01]  /*8410*/  MUFU.TANH R53, R5 ;  /* 0x0000000500357308 */ /* 0x000fe20000002400 */
[----:B------:R-:W-:Y:S01]  /*8420*/  ISETP.GE.AND P2, PT, R28, R44, PT ;  /* 0x0000002c1c00720c */ /* 0x000fe20003f46270 */
[----:B------:R-:W-:-:S03]  /*8430*/  VIADD R28, R39, 0x19 ;  /* 0x00000019271c7836 */ /* 0x000fc60000000000 */
[----:B------:R-:W-:-:S03]  /*8440*/  P2R R4, PR, RZ, 0x4 ;  /* 0x00000004ff047803 */ /* 0x000fc60000000000 */
[----:B------:R-:W-:Y:S01]  /*8450*/  MUFU.TANH R18, R7 ;  /* 0x0000000700127308 */ /* 0x000fe20000002400 */
[-C--:B------:R-:W-:Y:S01]  /*8460*/  ISETP.GE.AND P5, PT, R28, R44.reuse, PT ;  /* 0x0000002c1c00720c */ /* 0x080fe20003fa6270 */
[C---:B------:R-:W-:Y:S01]  /*8470*/  VIADD R28, R39.reuse, 0x20 ;  /* 0x00000020271c7836 */ /* 0x040fe20000000000 */
[----:B------:R-:W-:Y:S01]  /*8480*/  ISETP.NE.AND P3, PT, R4, RZ, PT ;  /* 0x000000ff0400720c */ /* 0x000fe20003f65270 */
[----:B------:R-:W-:Y:S02]  /*8490*/  VIADD R4, R39, 0x28 ;  /* 0x0000002827047836 */ /* 0x000fe40000000000 */
[-C--:B------:R-:W-:Y:S01]  /*84a0*/  FMUL.FTZ R8, R8, R3.reuse ;  /* 0x0000000308087220 */ /* 0x080fe20000410000 */
[----:B------:R-:W-:Y:S01]  /*84b0*/  FSEL R72, R61, -INF , !P5 ;  /* 0xff8000003d487808 */ /* 0x000fe20006800000 */
[-C--:B------:R-:W-:Y:S01]  /*84c0*/  FMUL.FTZ R9, R9, R3.reuse ;  /* 0x0000000309097220 */ /* 0x080fe20000410000 */
[-C--:B------:R-:W-:Y:S01]  /*84d0*/  ISETP.GE.AND P2, PT, R28, R44.reuse, PT ;  /* 0x0000002c1c00720c */ /* 0x080fe20003f46270 */
[C---:B------:R-:W-:Y:S01]  /*84e0*/  VIADD R28, R39.reuse, 0x21 ;  /* 0x00000021271c7836 */ /* 0x040fe20000000000 */
[-C--:B------:R-:W-:Y:S01]  /*84f0*/  ISETP.GE.AND P0, PT, R4, R44.reuse, PT ;  /* 0x0000002c0400720c */ /* 0x080fe20003f06270 */
[----:B------:R-:W-:Y:S01]  /*8500*/  VIADD R4, R39, 0x29 ;  /* 0x0000002927047836 */ /* 0x000fe20000000000 */
[----:B--2---:R2:W-:Y:S01]  /*8510*/  MUFU.TANH R42, R31 ;  /* 0x0000001f002a7308 */ /* 0x0045e20000002400 */
[----:B------:R-:W-:Y:S01]  /*8520*/  FSEL R57, R62, -INF , !P3 ;  /* 0xff8000003e397808 */ /* 0x000fe20005800000 */
[-C--:B------:R-:W-:Y:S01]  /*8530*/  FMUL.FTZ R10, R10, R3.reuse ;  /* 0x000000030a0a7220 */ /* 0x080fe20000410000 */
[-C--:B------:R-:W-:Y:S01]  /*8540*/  ISETP.GE.AND P1, PT, R28, R44.reuse, PT ;  /* 0x0000002c1c00720c */ /* 0x080fe20003f26270 */
[----:B------:R-:W-:Y:S01]  /*8550*/  FMUL.FTZ R11, R11, R3 ;  /* 0x000000030b0b7220 */ /* 0x000fe20000410000 */
[----:B------:R-:W-:Y:S01]  /*8560*/  ISETP.GE.AND P4, PT, R4, R44, PT ;  /* 0x0000002c0400720c */ /* 0x000fe20003f86270 */
[----:B------:R-:W-:Y:S01]  /*8570*/  VIADD R4, R39, 0x30 ;  /* 0x0000003027047836 */ /* 0x000fe20000000000 */
[----:B------:R-:W-:Y:S01]  /*8580*/  FSEL R74, R58, -INF , !P3 ;  /* 0xff8000003a4a7808 */ /* 0x000fe20005800000 */
[----:B------:R4:W-:Y:S01]  /*8590*/  MUFU.TANH R19, R8 ;  /* 0x0000000800137308 */ /* 0x0009e20000002400 */
[----:B------:R-:W-:-:S02]  /*85a0*/  FSEL R61, R68, -INF , !P2 ;  /* 0xff800000443d7808 */ /* 0x000fc40005000000 */
[----:B------:R-:W-:Y:S02]  /*85b0*/  ISETP.GE.AND P6, PT, R4, R44, PT ;  /* 0x0000002c0400720c */ /* 0x000fe40003fc6270 */
[----:B------:R-:W-:Y:S02]  /*85c0*/  FSEL R59, R65, -INF , !P2 ;  /* 0xff800000413b7808 */ /* 0x000fe40005000000 */
[----:B------:R-:W-:Y:S01]  /*85d0*/  P2R R45, PR, RZ, 0x40 ;  /* 0x00000040ff2d7803 */ /* 0x000fe20000000000 */
[----:B------:R-:W1:Y:S01]  /*85e0*/  MUFU.TANH R17, R17 ;  /* 0x0000001100117308 */ /* 0x000e620000002400 */
[----:B--2---:R2:W1:Y:S01]  /*85f0*/  LDSM.16.M88.4 R28, [R41+0x2c00] ;  /* 0x002c0000291c783b */ /* 0x0044620000000200 */
[----:B------:R-:W-:Y:S01]  /*8600*/  FSEL R60, R67, -INF , !P1 ;  /* 0xff800000433c7808 */ /* 0x000fe20004800000 */
[----:B------:R-:W-:-:S04]  /*8610*/  DEPBAR.LE SB0, 0x0 ;  /* 0x000080000000791a */ /* 0x000fc80000000000 */
[----:B------:R-:W-:Y:S01]  /*8620*/  FSEL R58, R66, -INF , !P1 ;  /* 0xff800000423a7808 */ /* 0x000fe20004800000 */
[----:B------:R-:W-:Y:S01]  /*8630*/  MUFU.TANH R81, R81 ;  /* 0x0000005100517308 */ /* 0x000fe20000002400 */
[----:B----4-:R-:W-:Y:S02]  /*8640*/  FSEL R8, R63, -INF , !P5 ;  /* 0xff8000003f087808 */ /* 0x010fe40006800000 */
[----:B------:R-:W-:Y:S02]  /*8650*/  FSEL R63, R48, -INF , !P0 ;  /* 0xff800000303f7808 */ /* 0x000fe40004000000 */
[----:B------:R-:W-:Y:S01]  /*8660*/  FSEL R62, R64, -INF , !P0 ;  /* 0xff800000403e7808 */ /* 0x000fe20004000000 */
[----:B------:R-:W-:Y:S01]  /*8670*/  BAR.SYNC.DEFER_BLOCKING 0x0 ;  /* 0x0000000000007b1d */ /* 0x000fe20000010000 */
[----:B------:R-:W-:Y:S02]  /*8680*/  ISETP.NE.AND P0, PT, R45, RZ, PT ;  /* 0x000000ff2d00720c */ /* 0x000fe40003f05270 */
[----:B------:R-:W-:-:S02]  /*8690*/  FSEL R129, R129, -INF , !P4 ;  /* 0xff80000081817808 */ /* 0x000fc40006000000 */
[----:B---3--:R-:W-:Y:S01]  /*86a0*/  FSEL R127, R127, -INF , !P0 ;  /* 0xff8000007f7f7808 */ /* 0x008fe20004000000 */
[----:B------:R-:W-:Y:S01]  /*86b0*/  MUFU.TANH R9, R9 ;  /* 0x0000000900097308 */ /* 0x000fe20000002400 */
[----:B------:R-:W-:Y:S02]  /*86c0*/  FSEL R128, R128, -INF , !P0 ;  /* 0xff80000080807808 */ /* 0x000fe40004000000 */
[----:B------:R-:W-:Y:S02]  /*86d0*/  FSEL R130, R130, -INF , !P4 ;  /* 0xff80000082827808 */ /* 0x000fe40006000000 */
[----:B------:R-:W-:-:S03]  /*86e0*/  ISETP.GE.AND P4, PT, R43, R44, PT ;  /* 0x0000002c2b00720c */ /* 0x000fc60003f86270 */
[----:B--2---:R1:W2:Y:S01]  /*86f0*/  MUFU.TANH R41, R6 ;  /* 0x0000000600297308 */ /* 0x0042a20000002400 */
[----:B------:R-:W-:Y:S02]  /*8700*/  FSEL R125, R125, -INF , !P4 ;  /* 0xff8000007d7d7808 */ /* 0x000fe40006000000 */
[----:B------:R-:W-:-:S05]  /*8710*/  FSEL R126, R126, -INF , !P4 ;  /* 0xff8000007e7e7808 */ /* 0x000fca0006000000 */
[----:B------:R-:W3:Y:S08]  /*8720*/  MUFU.TANH R10, R10 ;  /* 0x0000000a000a7308 */ /* 0x000ef00000002400 */
[----:B------:R-:W4:Y:S01]  /*8730*/  MUFU.TANH R11, R11 ;  /* 0x0000000b000b7308 */ /* 0x000f220000002400 */
[----:B-1----:R-:W-:Y:S01]  /*8740*/  HMMA.16816.F32.BF16 R4, R24, R12, RZ ;  /* 0x0000000c1804723c */ /* 0x002fe200000418ff */
[----:B------:R-:W-:-:S05]  /*8750*/  VIADD R12, R39, 0x38 ;  /* 0x00000038270c7836 */ /* 0x000fca0000000000 */
[----:B------:R-:W-:Y:S01]  /*8760*/  ISETP.GE.AND P6, PT, R12, R44, PT ;  /* 0x0000002c0c00720c */ /* 0x000fe20003fc6270 */
[----:B------:R-:W-:-:S03]  /*8770*/  VIADD R12, R39, 0x39 ;  /* 0x00000039270c7836 */ /* 0x000fc60000000000 */
[----:B------:R-:W-:Y:S02]  /*8780*/  FSEL R90, R90, -INF , !P6 ;  /* 0xff8000005a5a7808 */ /* 0x000fe40007000000 */
[-C--:B------:R-:W-:Y:S01]  /*8790*/  ISETP.GE.AND P5, PT, R12, R44.reuse, PT ;  /* 0x0000002c0c00720c */ /* 0x080fe20003fa6270 */
[----:B------:R-:W-:Y:S01]  /*87a0*/  VIADD R12, R39, 0x40 ;  /* 0x00000040270c7836 */ /* 0x000fe20000000000 */
[----:B------:R-:W-:Y:S02]  /*87b0*/  FSEL R91, R91, -INF , !P6 ;  /* 0xff8000005b5b7808 */ /* 0x000fe40007000000 */
[----:B------:R-:W-:Y:S02]  /*87c0*/  FSEL R89, R89, -INF , !P5 ;  /* 0xff80000059597808 */ /* 0x000fe40006800000 */
[----:B------:R-:W-:Y:S01]  /*87d0*/  ISETP.GE.AND P3, PT, R12, R44, PT ;  /* 0x0000002c0c00720c */ /* 0x000fe20003f66270 */
[----:B------:R-:W-:Y:S01]  /*87e0*/  VIADD R12, R39, 0x41 ;  /* 0x00000041270c7836 */ /* 0x000fe20000000000 */
[----:B------:R-:W-:Y:S01]  /*87f0*/  HMMA.16816.F32.BF16 R4, R20, R28, R4 ;  /* 0x0000001c1404723c */ /* 0x000fe20000041804 */
[----:B------:R-:W-:-:S02]  /*8800*/  FSEL R92, R92, -INF , !P5 ;  /* 0xff8000005c5c7808 */ /* 0x000fc40006800000 */
[----:B------:R-:W-:Y:S02]  /*8810*/  FSEL R88, R88, -INF , !P3 ;  /* 0xff80000058587808 */ /* 0x000fe40005800000 */
[-C--:B------:R-:W-:Y:S01]  /*8820*/  ISETP.GE.AND P2, PT, R12, R44.reuse, PT ;  /* 0x0000002c0c00720c */ /* 0x080fe20003f46270 */
[----:B------:R-:W-:Y:S01]  /*8830*/  VIADD R12, R39, 0x48 ;  /* 0x00000048270c7836 */ /* 0x000fe20000000000 */
[----:B------:R-:W-:Y:S02]  /*8840*/  FSEL R87, R87, -INF , !P3 ;  /* 0xff80000057577808 */ /* 0x000fe40005800000 */
[----:B------:R-:W-:Y:S02]  /*8850*/  FSEL R86, R86, -INF , !P2 ;  /* 0xff80000056567808 */ /* 0x000fe40005000000 */
[----:B------:R-:W-:Y:S02]  /*8860*/  ISETP.GE.AND P1, PT, R12, R44, PT ;  /* 0x0000002c0c00720c */ /* 0x000fe40003f26270 */
[----:B------:R-:W-:Y:S01]  /*8870*/  HMMA.16816.F32.BF16 R12, R24, R14, RZ ;  /* 0x0000000e180c723c */ /* 0x000fe200000418ff */
[----:B------:R-:W-:Y:S01]  /*8880*/  VIADD R24, R39, 0x49 ;  /* 0x0000004927187836 */ /* 0x000fe20000000000 */
[----:B------:R-:W-:-:S02]  /*8890*/  FSEL R67, R49, -INF , !P2 ;  /* 0xff80000031437808 */ /* 0x000fc40005000000 */
[----:B------:R-:W-:Y:S02]  /*88a0*/  FSEL R95, R95, -INF , !P1 ;  /* 0xff8000005f5f7808 */ /* 0x000fe40004800000 */
[-C--:B------:R-:W-:Y:S01]  /*88b0*/  FMUL.FTZ R28, R4, R3.reuse ;  /* 0x00000003041c7220 */ /* 0x080fe20000410000 */
[C---:B------:R-:W-:Y:S01]  /*88c0*/  VIADD R4, R39.reuse, 0x51 ;  /* 0x0000005127047836 */ /* 0x040fe20000000000 */
[-C--:B------:R-:W-:Y:S01]  /*88d0*/  ISETP.GE.AND P0, PT, R24, R44.reuse, PT ;  /* 0x0000002c1800720c */ /* 0x080fe20003f06270 */
[----:B------:R-:W-:Y:S02]  /*88e0*/  VIADD R24, R39, 0x50 ;  /* 0x0000005027187836 */ /* 0x000fe40000000000 */
[-C--:B------:R-:W-:Y:S01]  /*88f0*/  FMUL.FTZ R6, R6, R3.reuse ;  /* 0x0000000306067220 */ /* 0x080fe20000410000 */
[----:B------:R-:W-:Y:S01]  /*8900*/  FMUL.FTZ R5, R5, R3 ;  /* 0x0000000305057220 */ /* 0x000fe20000410000 */
[-C--:B------:R-:W-:Y:S01]  /*8910*/  ISETP.GE.AND P6, PT, R4, R44.reuse, PT ;  /* 0x0000002c0400720c */ /* 0x080fe20003fc6270 */
[----:B------:R-:W-:Y:S01]  /*8920*/  VIADD R4, R39, 0x58 ;  /* 0x0000005827047836 */ /* 0x000fe20000000000 */
[----:B------:R1:W4:Y:S01]  /*8930*/  MUFU.TANH R29, R6 ;  /* 0x00000006001d7308 */ /* 0x0003220000002400 */
[----:B------:R-:W-:-:S02]  /*8940*/  ISETP.GE.AND P4, PT, R24, R44, PT ;  /* 0x0000002c1800720c */ /* 0x000fc40003f86270 */
[----:B------:R-:W-:Y:S02]  /*8950*/  P2R R24, PR, RZ, 0x40 ;  /* 0x00000040ff187803 */ /* 0x000fe40000000000 */
[-C--:B------:R-:W-:Y:S01]  /*8960*/  ISETP.GE.AND P2, PT, R4, R44.reuse, PT ;  /* 0x0000002c0400720c */ /* 0x080fe20003f46270 */
[----:B------:R-:W-:Y:S01]  /*8970*/  HMMA.16816.F32.BF16 R20, R20, R30, R12 ;  /* 0x0000001e1414723c */ /* 0x000fe2000004180c */
[----:B------:R-:W-:Y:S01]  /*8980*/  FMUL.FTZ R13, R7, R3 ;  /* 0x00000003070d7220 */ /* 0x000fe20000410000 */
[C---:B------:R-:W-:Y:S01]  /*8990*/  VIADD R7, R39.reuse, 0x68 ;  /* 0x0000006827077836 */ /* 0x040fe20000000000 */
[----:B------:R2:W-:Y:S01]  /*89a0*/  MUFU.TANH R26, R5 ;  /* 0x00000005001a7308 */ /* 0x0005e20000002400 */
[C---:B------:R-:W-:Y:S01]  /*89b0*/  VIADD R4, R39.reuse, 0x71 ;  /* 0x0000007127047836 */ /* 0x040fe20000000000 */
[----:B------:R-:W-:Y:S01]  /*89c0*/  FSEL R94, R94, -INF , !P1 ;  /* 0xff8000005e5e7808 */ /* 0x000fe20004800000 */
[----:B------:R-:W-:Y:S01]  /*89d0*/  VIADD R12, R39, 0x60 ;  /* 0x00000060270c7836 */ /* 0x000fe20000000000 */
[----:B------:R-:W-:Y:S01]  /*89e0*/  ISETP.GE.AND P5, PT, R7, R44, PT ;  /* 0x0000002c0700720c */ /* 0x000fe20003fa6270 */
[C---:B------:R-:W-:Y:S01]  /*89f0*/  VIADD R7, R39.reuse, 0x69 ;  /* 0x0000006927077836 */ /* 0x040fe20000000000 */
[----:B------:R-:W-:Y:S01]  /*8a00*/  FSEL R50, R50, -INF , !P4 ;  /* 0xff80000032327808 */ /* 0x000fe20006000000 */
[----:B-1----:R-:W-:Y:S01]  /*8a10*/  VIADD R6, R39, 0x59 ;  /* 0x0000005927067836 */ /* 0x002fe20000000000 */
[----:B------:R-:W-:Y:S01]  /*8a20*/  FSEL R49, R37, -INF , !P4 ;  /* 0xff80000025317808 */ /* 0x000fe20006000000 */
[----:B------:R-:W1:Y:S01]  /*8a30*/  MUFU.TANH R28, R28 ;  /* 0x0000001c001c7308 */ /* 0x000e620000002400 */
[----:B------:R-:W-:-:S02]  /*8a40*/  FSEL R46, R17, -INF , !P2 ;  /* 0xff800000112e7808 */ /* 0x000fc40005000000 */
[----:B------:R-:W-:Y:S02]  /*8a50*/  FSEL R45, R76, -INF , !P2 ;  /* 0xff8000004c2d7808 */ /* 0x000fe40005000000 */
[-C--:B------:R-:W-:Y:S01]  /*8a60*/  ISETP.GE.AND P4, PT, R7, R44.reuse, PT ;  /* 0x0000002c0700720c */ /* 0x080fe20003f86270 */
[C---:B------:R-:W-:Y:S01]  /*8a70*/  VIADD R7, R39.reuse, 0x70 ;  /* 0x0000007027077836 */ /* 0x040fe20000000000 */
[-C--:B------:R-:W-:Y:S01]  /*8a80*/  ISETP.GE.AND P1, PT, R6, R44.reuse, PT ;  /* 0x0000002c0600720c */ /* 0x080fe20003f26270 */
[C---:B--2---:R-:W-:Y:S01]  /*8a90*/  VIADD R5, R39.reuse, 0x61 ;  /* 0x0000006127057836 */ /* 0x044fe20000000000 */
[-C--:B------:R-:W-:Y:S01]  /*8aa0*/  ISETP.GE.AND P2, PT, R4, R44.reuse, PT ;  /* 0x0000002c0400720c */ /* 0x080fe20003f46270 */
[----:B------:R-:W-:Y:S01]  /*8ab0*/  VIADD R4, R39, 0x78 ;  /* 0x0000007827047836 */ /* 0x000fe20000000000 */
[----:B------:R-:W-:Y:S01]  /*8ac0*/  ISETP.NE.AND P3, PT, R24, RZ, PT ;  /* 0x000000ff1800720c */ /* 0x000fe20003f65270 */
[-C--:B------:R-:W-:Y:S01]  /*8ad0*/  FMUL.FTZ R6, R23, R3.reuse ;  /* 0x0000000317067220 */ /* 0x080fe20000410000 */
[----:B------:R-:W-:Y:S01]  /*8ae0*/  FSEL R66, R38, -INF , !P0 ;  /* 0xff80000026427808 */ /* 0x000fe20004000000 */
[----:B------:R-:W-:Y:S01]  /*8af0*/  VIADD R39, R39, 0x79 ;  /* 0x0000007927277836 */ /* 0x000fe20000000000 */
[----:B------:R-:W-:Y:S01]  /*8b00*/  FSEL R93, R93, -INF , !P0 ;  /* 0xff8000005d5d7808 */ /* 0x000fe20004000000 */
[-C--:B------:R-:W-:Y:S01]  /*8b10*/  FMUL.FTZ R20, R20, R3.reuse ;  /* 0x0000000314147220 */ /* 0x080fe20000410000 */
[-C--:B------:R-:W-:Y:S01]  /*8b20*/  ISETP.GE.AND P0, PT, R12, R44.reuse, PT ;  /* 0x0000002c0c00720c */ /* 0x080fe20003f06270 */
[-C--:B------:R-:W-:Y:S01]  /*8b30*/  FMUL.FTZ R22, R22, R3.reuse ;  /* 0x0000000316167220 */ /* 0x080fe20000410000 */
[----:B------:R-:W-:Y:S01]  /*8b40*/  FMUL.FTZ R21, R21, R3 ;  /* 0x0000000315157220 */ /* 0x000fe20000410000 */
[----:B------:R-:W-:Y:S01]  /*8b50*/  ISETP.GE.AND P6, PT, R5, R44, PT ;  /* 0x0000002c0500720c */ /* 0x000fe20003fc6270 */
[----:B------:R-:W-:Y:S01]  /*8b60*/  MUFU.TANH R25, R20 ;  /* 0x0000001400197308 */ /* 0x000fe20000002400 */
[----:B------:R-:W-:-:S02]  /*8b70*/  FSEL R48, R77, -INF , !P3 ;  /* 0xff8000004d307808 */ /* 0x000fc40005800000 */
[----:B------:R-:W-:Y:S02]  /*8b80*/  FSEL R47, R75, -INF , !P3 ;  /* 0xff8000004b2f7808 */ /* 0x000fe40005800000 */
[-C--:B------:R-:W-:Y:S02]  /*8b90*/  ISETP.GE.AND P3, PT, R7, R44.reuse, PT ;  /* 0x0000002c0700720c */ /* 0x080fe40003f66270 */
[----:B------:R-:W-:Y:S01]  /*8ba0*/  FSEL R41, R41, -INF , !P0 ;  /* 0xff80000029297808 */ /* 0x000fe20004000000 */
[----:B------:R-:W2:Y:S01]  /*8bb0*/  MUFU.TANH R5, R13 ;  /* 0x0000000d00057308 */ /* 0x000ea20000002400 */
[----:B------:R-:W-:Y:S02]  /*8bc0*/  FSEL R17, R81, -INF , !P0 ;  /* 0xff80000051117808 */ /* 0x000fe40004000000 */
[----:B------:R-:W-:Y:S02]  /*8bd0*/  ISETP.GE.AND P0, PT, R39, R44, PT ;  /* 0x0000002c2700720c */ /* 0x000fe40003f06270 */
[----:B------:R-:W-:-:S02]  /*8be0*/  FSEL R39, R18, -INF , !P6 ;  /* 0xff80000012277808 */ /* 0x000fc40007000000 */
[----:B------:R-:W-:Y:S01]  /*8bf0*/  FSEL R31, R53, -INF , !P6 ;  /* 0xff800000351f7808 */ /* 0x000fe20007000000 */
[----:B------:R-:W2:Y:S01]  /*8c00*/  MUFU.TANH R7, R22 ;  /* 0x0000001600077308 */ /* 0x000ea20000002400 */
[----:B------:R-:W-:Y:S02]  /*8c10*/  ISETP.GT.AND P6, PT, R119, R106, PT ;  /* 0x0000006a7700720c */ /* 0x000fe40003fc4270 */
[----:B------:R-:W-:Y:S02]  /*8c20*/  FSEL R42, R42, -INF , !P1 ;  /* 0xff8000002a2a7808 */ /* 0x000fe40004800000 */
[----:B------:R-:W-:Y:S02]  /*8c30*/  FSEL R43, R16, -INF , !P1 ;  /* 0xff800000102b7808 */ /* 0x000fe40004800000 */
[----:B------:R-:W-:Y:S01]  /*8c40*/  ISETP.GE.AND P1, PT, R4, R44, PT ;  /* 0x0000002c0400720c */ /* 0x000fe20003f26270 */
[----:B------:R-:W2:Y:S01]  /*8c50*/  MUFU.TANH R6, R6 ;  /* 0x0000000600067308 */ /* 0x000ea20000002400 */
[----:B------:R-:W-:-:S02]  /*8c60*/  FSEL R30, R19, -INF , !P5 ;  /* 0xff800000131e7808 */ /* 0x000fc40006800000 */
[----:B------:R-:W-:Y:S02]  /*8c70*/  SHF.R.U32.HI R4, RZ, 0x3, R97 ;  /* 0x00000003ff047819 */ /* 0x000fe40000011661 */
[----:B---3--:R-:W-:Y:S02]  /*8c80*/  FSEL R38, R10, -INF , !P5 ;  /* 0xff8000000a267808 */ /* 0x008fe40006800000 */
[----:B----4-:R-:W-:Y:S01]  /*8c90*/  FSEL R37, R11, -INF , !P4 ;  /* 0xff8000000b257808 */ /* 0x010fe20006000000 */
[----:B------:R-:W3:Y:S01]  /*8ca0*/  MUFU.TANH R23, R21 ;  /* 0x0000001500177308 */ /* 0x000ee20000002400 */
[----:B------:R-:W-:Y:S02]  /*8cb0*/  FSEL R16, R9, -INF , !P4 ;  /* 0xff80000009107808 */ /* 0x000fe40006000000 */
[----:B------:R-:W-:Y:S02]  /*8cc0*/  FSEL R29, R29, -INF , !P3 ;  /* 0xff8000001d1d7808 */ /* 0x000fe40005800000 */
[----:B-1----:R-:W-:-:S02]  /*8cd0*/  FSEL R28, R28, -INF , !P3 ;  /* 0xff8000001c1c7808 */ /* 0x002fc40005800000 */
[----:B--2---:R-:W-:Y:S02]  /*8ce0*/  FSEL R19, R5, -INF , !P2 ;  /* 0xff80000005137808 */ /* 0x004fe40005000000 */
[----:B------:R-:W-:Y:S02]  /*8cf0*/  FSEL R26, R26, -INF , !P2 ;  /* 0xff8000001a1a7808 */ /* 0x000fe40005000000 */
[----:B------:R-:W-:Y:S02]  /*8d00*/  FSEL R18, R7, -INF , !P1 ;  /* 0xff80000007127808 */ /* 0x000fe40004800000 */
[----:B------:R-:W-:Y:S02]  /*8d10*/  FSEL R25, R25, -INF , !P1 ;  /* 0xff80000019197808 */ /* 0x000fe40004800000 */
[----:B------:R-:W-:Y:S02]  /*8d20*/  FSEL R3, R6, -INF , !P0 ;  /* 0xff80000006037808 */ /* 0x000fe40004000000 */
        /* <DEDUP_REMOVED lines=15> */
.L_x_6935:
[----:B------:R-:W2:Y:S01]  /*8e20*/  LD.E R14, desc[UR4][R84.64+0x170] ;  /* 0x00017004540e7980 */ /* 0x000ea2000c101900 */
[----:B------:R-:W-:Y:S02]  /*8e30*/  LEA R11, R33, 0xffffff00, 0x7 ;  /* 0xffffff00210b7811 */ /* 0x000fe400078e38ff */
[----:B------:R-:W-:Y:S02]  /*8e40*/  SHF.L.U32 R13, R119, 0x7, RZ ;  /* 0x00000007770d7819 */ /* 0x000fe400000006ff */
        /* <DEDUP_REMOVED lines=60> */
.L_x_6936:
[----:B------:R-:W-:Y:S05]  /*9210*/  BSYNC.RECONVERGENT B0 ;  /* 0x0000000000007941 */ /* 0x000fea0003800200 */
.L_x_6934:
        /* <DEDUP_REMOVED lines=9> */
[-C--:B------:R-:W-:Y:S01]  /*92b0*/  @!P0 LEA R6, P2, R102, R108.reuse, 0x6 ;  /* 0x0000006c66068211 */ /* 0x080fe200078430ff */
[----:B------:R-:W-:Y:S01]  /*92c0*/  @!P0 IMAD.MOV.U32 R21, RZ, RZ, R107 ;  /* 0x000000ffff158224 */ /* 0x000fe200078e006b */
[----:B------:R-:W-:Y:S02]  /*92d0*/  @!P0 IADD3 R12, P4, P3, R0, R5, R0 ;  /* 0x00000005000c8210 */ /* 0x000fe40007b9e000 */
[----:B------:R-:W-:Y:S02]  /*92e0*/  @!P0 LEA R14, P6, R102, R108, 0x6 ;  /* 0x0000006c660e8211 */ /* 0x000fe400078c30ff */
[----:B------:R-:W-:Y:S02]  /*92f0*/  @!P0 IADD3 R10, P5, PT, R0, R6, RZ ;  /* 0x00000006000a8210 */ /* 0x000fe40007fbe0ff */
[----:B------:R-:W-:-:S02]  /*9300*/  @!P0 LEA.HI.X R5, R102, R107, R103, 0x6, P2 ;  /* 0x0000006b66058211 */ /* 0x000fc400010f3467 */
[----:B------:R-:W-:Y:S02]  /*9310*/  LEA R7, R7, UR6, 0x1 ;  /* 0x0000000607077c11 */ /* 0x000fe4000f8e08ff */
[-C--:B------:R-:W-:Y:S01]  /*9320*/  @!P0 LEA.HI.X R0, R102, R107.reuse, R103, 0x6, P1 ;  /* 0x0000006b66008211 */ /* 0x080fe200008f3467 */
[----:B------:R-:W-:Y:S01]  /*9330*/  @!P0 IMAD.X R11, R2, 0x1, R5, P5 ;  /* 0x00000001020b8824 */ /* 0x000fe200028e0605 */
[----:B------:R-:W-:Y:S01]  /*9340*/  @!P0 LEA.HI.X R15, R102, R107, R103, 0x6, P6 ;  /* 0x0000006b660f8211 */ /* 0x000fe200030f3467 */
[----:B------:R-:W-:Y:S01]  /*9350*/  @!PT LDS RZ, [RZ] ;  /* 0x00000000fffff984 */ /* 0x000fe20000000800 */
[----:B------:R-:W-:Y:S01]  /*9360*/  @!PT LDS RZ, [RZ] ;  /* 0x00000000fffff984 */ /* 0x000fe20000000800 */
[----:B------:R-:W-:Y:S01]  /*9370*/  @!PT LDS RZ, [RZ] ;  /* 0x00000000fffff984 */ /* 0x000fe20000000800 */
[----:B------:R1:W-:Y:S01]  /*9380*/  @!P0 LDGSTS.E.BYPASS.LTC128B.128 [R7+0x1000], desc[UR4][R20.64] ;  /* 0x0100000014078fae */ /* 0x0003e2000b981a04 */
[----:B------:R-:W-:-:S03]  /*9390*/  @!P0 IADD3.X R13, PT, PT, R2, R0, R2, P4, P3 ;  /* 0x00000000020d8210 */ /* 0x000fc600027e6402 */
        /* <DEDUP_REMOVED lines=17> */
.L_x_6933:
[----:B------:R-:W-:Y:S05]  /*94b0*/  BSYNC.RECONVERGENT B1 ;  /* 0x0000000000017941 */ /* 0x000fea0003800200 */
.L_x_6932:
        /* <DEDUP_REMOVED lines=34> */
[----:B------:R-:W3:Y:S01]  /*96e0*/  SHFL.BFLY PT, R6, R2, 0x2, 0x1f ;  /* 0x0c401f0002067f89 */ /* 0x000ee200000e0000 */
[----:B------:R-:W-:Y:S02]  /*96f0*/  IADD3 R33, PT, PT, R33, -0x2, RZ ;  /* 0xfffffffe21217810 */ /* 0x000fe40007ffe0ff */
[----:B------:R-:W-:-:S04]  /*9700*/  LOP3.LUT R4, R4, 0x100, RZ, 0xc0, !PT ;  /* 0x0000010004047812 */ /* 0x000fc800078ec0ff */
[----:B------:R-:W-:-:S04]  /*9710*/  LOP3.LUT R4, R4, 0x20, R35, 0xf8, !PT ;  /* 0x0000002004047812 */ /* 0x000fc800078ef823 */
[----:B------:R-:W-:-:S04]  /*9720*/  LOP3.LUT R4, R4, R34, RZ, 0xfc, !PT ;  /* 0x0000002204047212 */ /* 0x000fc800078efcff */
[----:B------:R-:W-:-:S04]  /*9730*/  LEA R27, R4, UR6, 0x1 ;  /* 0x00000006041b7c11 */ /* 0x000fc8000f8e08ff */
[----:B-1----:R-:W-:Y:S01]  /*9740*/  IADD3 R20, PT, PT, R32, R27, RZ ;  /* 0x0000001b20147210 */ /* 0x002fe20007ffe0ff */
[----:B------:R-:W-:Y:S01]  /*9750*/  LDSM.16.MT88.4 R12, [R27+0x3400] ;  /* 0x003400001b0c783b */ /* 0x000fe20000004200 */
[----:B---3--:R-:W-:-:S03]  /*9760*/  FMNMX.FTZ R6, R2, R6, !PT ;  /* 0x0000000602067209 */ /* 0x008fc60007810000 */
[----:B------:R-:W1:Y:S04]  /*9770*/  SHFL.BFLY PT, R2, R5, 0x2, 0x1f ;  /* 0x0c401f0005027f89 */ /* 0x000e6800000e0000 */
[----:B------:R-:W3:Y:S01]  /*9780*/  SHFL.BFLY PT, R0, R6, 0x1, 0x1f ;  /* 0x0c201f0006007f89 */ /* 0x000ee200000e0000 */
[----:B-1----:R-:W-:Y:S02]  /*9790*/  FMNMX.FTZ R2, R5, R2, !PT ;  /* 0x0000000205027209 */ /* 0x002fe40007810000 */
[----:B---3--:R-:W-:-:S03]  /*97a0*/  FMNMX.FTZ R0, R6, R0, !PT ;  /* 0x0000000006007209 */ /* 0x008fc60007810000 */
[----:B------:R-:W1:Y:S01]  /*97b0*/  SHFL.BFLY PT, R5, R2, 0x1, 0x1f ;  /* 0x0c201f0002057f89 */ /* 0x000e6200000e0000 */
[----:B------:R-:W-:Y:S02]  /*97c0*/  FSETP.NEU.FTZ.AND P0, PT, R0, -INF , PT ;  /* 0xff8000000000780b */ /* 0x000fe40003f1d000 */
[----:B-1----:R-:W-:Y:S01]  /*97d0*/  FMNMX.FTZ R2, R2, R5, !PT ;  /* 0x0000000502027209 */ /* 0x002fe20007810000 */
[----:B--2---:R-:W-:-:S04]  /*97e0*/  FMUL.FTZ R21, R22, R0 ;  /* 0x0000000016157220 */ /* 0x004fc80000410000 */
[----:B------:R-:W-:Y:S01]  /*97f0*/  FMUL.FTZ R24, R22, R2 ;  /* 0x0000000216187220 */ /* 0x000fe20000410000 */
[----:B------:R-:W-:Y:S02]  /*9800*/  FSEL R21, R21, RZ, P0 ;  /* 0x000000ff15157208 */ /* 0x000fe40000000000 */
[----:B------:R-:W-:-:S03]  /*9810*/  FSETP.NEU.FTZ.AND P0, PT, R2, -INF , PT ;  /* 0xff8000000200780b */ /* 0x000fc60003f1d000 */
[-CC-:B------:R-:W-:Y:S01]  /*9820*/  FFMA.FTZ R8, R8, R22.reuse, -R21.reuse ;  /* 0x0000001608087223 */ /* 0x180fe20000010815 */
[-CC-:B------:R-:W-:Y:S01]  /*9830*/  FFMA.FTZ R100, R51, R22.reuse, -R21.reuse ;  /* 0x0000001633647223 */ /* 0x180fe20000010815 */
[-CC-:B------:R-:W-:Y:S01]  /*9840*/  FFMA.FTZ R52, R78, R22.reuse, -R21.reuse ;  /* 0x000000164e347223 */ /* 0x180fe20000010815 */
[-CC-:B------:R-:W-:Y:S01]  /*9850*/  FFMA.FTZ R51, R79, R22.reuse, -R21.reuse ;  /* 0x000000164f337223 */ /* 0x180fe20000010815 */
[----:B------:R1:W-:Y:S01]  /*9860*/  MUFU.EX2 R32, R8 ;  /* 0x0000000800207308 */ /* 0x0003e20000000800 */
[----:B------:R-:W2:Y:S01]  /*9870*/  LDSM.16.MT88.4 R76, [R27+0x3000] ;  /* 0x003000001b4c783b */ /* 0x000ea20000004200 */
        /* <DEDUP_REMOVED lines=15> */
[----:B-1----:R-:W1:Y:S01]  /*9970*/  LDSM.16.MT88.4 R8, [R20+0x3000] ;  /* 0x003000001408783b */ /* 0x002e620000004200 */
        /* <DEDUP_REMOVED lines=18> */
[----:B---3--:R-:W-:Y:S01]  /*9aa0*/  F2FP.BF16.F32.PACK_AB R69, R100, R101 ;  /* 0x000000656445723e */ /* 0x008fe200000010ff */
[-CC-:B------:R-:W-:Y:S01]  /*9ab0*/  FFMA.FTZ R86, R95, R22.reuse, -R21.reuse ;  /* 0x000000165f567223 */ /* 0x180fe20000010815 */
[-CC-:B------:R-:W-:Y:S01]  /*9ac0*/  FFMA.FTZ R95, R87, R22.reuse, -R24.reuse ;  /* 0x00000016575f7223 */ /* 0x180fe20000010818 */
[-CC-:B------:R-:W-:Y:S01]  /*9ad0*/  FFMA.FTZ R87, R67, R22.reuse, -R24.reuse ;  /* 0x0000001643577223 */ /* 0x180fe20000010818 */
[-CC-:B------:R-:W-:Y:S01]  /*9ae0*/  FFMA.FTZ R67, R93, R22.reuse, -R24.reuse ;  /* 0x000000165d437223 */ /* 0x180fe20000010818 */
[-CC-:B------:R-:W-:Y:S01]  /*9af0*/  FFMA.FTZ R66, R66, R22.reuse, -R21.reuse ;  /* 0x0000001642427223 */ /* 0x180fe20000010815 */
[-C--:B------:R-:W-:Y:S01]  /*9b00*/  FFMA.FTZ R94, R94, R22.reuse, -R24 ;  /* 0x000000165e5e7223 */ /* 0x080fe20000010818 */
[----:B------:R-:W-:Y:S01]  /*9b10*/  MUFU.EX2 R109, R109 ;  /* 0x0000006d006d7308 */ /* 0x000fe20000000800 */
[----:B------:R-:W-:Y:S01]  /*9b20*/  FADD.FTZ R100, R101, R100 ;  /* 0x0000006465647221 */ /* 0x000fe20000010000 */
[-CC-:B------:R-:W-:Y:S01]  /*9b30*/  FFMA.FTZ R50, R50, R22.reuse, -R21.reuse ;  /* 0x0000001632327223 */ /* 0x180fe20000010815 */
[-CC-:B------:R-:W-:Y:S01]  /*9b40*/  FFMA.FTZ R48, R48, R22.reuse, -R21.reuse ;  /* 0x0000001630307223 */ /* 0x180fe20000010815 */
[-CC-:B------:R-:W-:Y:S01]  /*9b50*/  FFMA.FTZ R46, R46, R22.reuse, -R21.reuse ;  /* 0x000000162e2e7223 */ /* 0x180fe20000010815 */
[----:B----4-:R-:W-:Y:S01]  /*9b60*/  FADD.FTZ R100, R53, R100 ;  /* 0x0000006435647221 */ /* 0x010fe20000010000 */
[-CC-:B------:R-:W-:Y:S01]  /*9b70*/  FFMA.FTZ R49, R49, R22.reuse, -R24.reuse ;  /* 0x0000001631317223 */ /* 0x180fe20000010818 */
[-CC-:B------:R-:W-:Y:S01]  /*9b80*/  FFMA.FTZ R47, R47, R22.reuse, -R24.reuse ;  /* 0x000000162f2f7223 */ /* 0x180fe20000010818 */
[----:B------:R-:W3:Y:S01]  /*9b90*/  MUFU.EX2 R124, R124 ;  /* 0x0000007c007c7308 */ /* 0x000ee20000000800 */
[----:B-----5:R-:W-:Y:S01]  /*9ba0*/  F2FP.BF16.F32.PACK_AB R71, R52, R53 ;  /* 0x000000353447723e */ /* 0x020fe200000010ff */
[-CC-:B------:R-:W-:Y:S01]  /*9bb0*/  FFMA.FTZ R45, R45, R22.reuse, -R24.reuse ;  /* 0x000000162d2d7223 */ /* 0x180fe20000010818 */
[-C--:B------:R-:W-:Y:S01]  /*9bc0*/  FFMA.FTZ R43, R43, R22.reuse, -R24 ;  /* 0x000000162b2b7223 */ /* 0x080fe20000010818 */
[-CC-:B------:R-:W-:Y:S01]  /*9bd0*/  FFMA.FTZ R42, R42, R22.reuse, -R21.reuse ;  /* 0x000000162a2a7223 */ /* 0x180fe20000010815 */
[----:B------:R-:W-:Y:S01]  /*9be0*/  FADD.FTZ R100, R52, R100 ;  /* 0x0000006434647221 */ /* 0x000fe20000010000 */
[-CC-:B------:R-:W-:Y:S01]  /*9bf0*/  FFMA.FTZ R52, R17, R22.reuse, -R24.reuse ;  /* 0x0000001611347223 */ /* 0x180fe20000010818 */
[-CC-:B------:R-:W-:Y:S01]  /*9c00*/  FFMA.FTZ R41, R41, R22.reuse, -R21.reuse ;  /* 0x0000001629297223 */ /* 0x180fe20000010815 */
[----:B------:R-:W4:Y:S01]  /*9c10*/  MUFU.EX2 R57, R57 ;  /* 0x0000003900397308 */ /* 0x000f220000000800 */
[-CC-:B------:R-:W-:Y:S01]  /*9c20*/  FFMA.FTZ R39, R39, R22.reuse, -R21.reuse ;  /* 0x0000001627277223 */ /* 0x180fe20000010815 */
[-CC-:B------:R-:W-:Y:S01]  /*9c30*/  FFMA.FTZ R38, R38, R22.reuse, -R21.reuse ;  /* 0x0000001626267223 */ /* 0x180fe20000010815 */
[-CC-:B------:R-:W-:Y:S01]  /*9c40*/  FFMA.FTZ R31, R31, R22.reuse, -R24.reuse ;  /* 0x000000161f1f7223 */ /* 0x180fe20000010818 */
[-CC-:B------:R-:W-:Y:S01]  /*9c50*/  FFMA.FTZ R30, R30, R22.reuse, -R24.reuse ;  /* 0x000000161e1e7223 */ /* 0x180fe20000010818 */
[-C--:B------:R-:W-:Y:S01]  /*9c60*/  FFMA.FTZ R29, R29, R22.reuse, -R21 ;  /* 0x000000161d1d7223 */ /* 0x080fe20000010815 */
[----:B------:R-:W-:Y:S01]  /*9c70*/  FFMA.FTZ R28, R28, R22, -R24 ;  /* 0x000000161c1c7223 */ /* 0x000fe20000010818 */
[----:B------:R-:W-:Y:S01]  /*9c80*/  ISETP.GE.AND P0, PT, R33, R106, PT ;  /* 0x0000006a2100720c */ /* 0x000fe20003f06270 */
[----:B------:R-:W5:Y:S01]  /*9c90*/  MUFU.EX2 R56, R56 ;  /* 0x0000003800387308 */ /* 0x000f620000000800 */
[----:B---3--:R-:W-:Y:S01]  /*9ca0*/  F2FP.BF16.F32.PACK_AB R68, R124, R109 ;  /* 0x0000006d7c44723e */ /* 0x008fe200000010ff */
[----:B------:R-:W-:Y:S01]  /*9cb0*/  FADD.FTZ R109, R109, R124 ;  /* 0x0000007c6d6d7221 */ /* 0x000fe20000010000 */
[----:B------:R-:W-:-:S05]  /*9cc0*/  FFMA.FTZ R124, R23, R22, -R24 ;  /* 0x00000016177c7223 */ /* 0x000fca0000010818 */
[----:B------:R-:W3:Y:S01]  /*9cd0*/  MUFU.EX2 R51, R51 ;  /* 0x0000003300337308 */ /* 0x000ee20000000800 */
[----:B----4-:R-:W-:-:S07]  /*9ce0*/  FADD.FTZ R109, R57, R109 ;  /* 0x0000006d396d7221 */ /* 0x010fce0000010000 */
[----:B------:R-:W4:Y:S01]  /*9cf0*/  MUFU.EX2 R44, R44 ;  /* 0x0000002c002c7308 */ /* 0x000f220000000800 */
[C---:B-----5:R-:W-:Y:S01]  /*9d00*/  F2FP.BF16.F32.PACK_AB R70, R56.reuse, R57 ;  /* 0x000000393846723e */ /* 0x060fe200000010ff */
[----:B------:R-:W-:-:S06]  /*9d10*/  FADD.FTZ R109, R56, R109 ;  /* 0x0000006d386d7221 */ /* 0x000fcc0000010000 */
[----:B--2---:R-:W-:Y:S01]  /*9d20*/  HMMA.16816.F32.BF16 R80, R68, R76, RZ ;  /* 0x0000004c4450723c */ /* 0x004fe200000418ff */
[----:B------:R-:W2:Y:S01]  /*9d30*/  MUFU.EX2 R36, R36 ;  /* 0x0000002400247308 */ /* 0x000ea20000000800 */
[----:B---3--:R-:W-:-:S06]  /*9d40*/  FADD.FTZ R53, R51, R100 ;  /* 0x0000006433357221 */ /* 0x008fcc0000010000 */
[C---:B------:R-:W-:Y:S01]  /*9d50*/  HMMA.16816.F32.BF16 R76, R68.reuse, R78, RZ ;  /* 0x0000004e444c723c */ /* 0x040fe200000418ff */
[----:B------:R-:W3:Y:S01]  /*9d60*/  MUFU.EX2 R55, R55 ;  /* 0x0000003700377308 */ /* 0x000ee20000000800 */
[C---:B----4-:R-:W-:Y:S01]  /*9d70*/  F2FP.BF16.F32.PACK_AB R5, R44.reuse, R51 ;  /* 0x000000332c05723e */ /* 0x050fe200000010ff */
[----:B------:R-:W-:Y:S01]  /*9d80*/  FADD.FTZ R53, R44, R53 ;  /* 0x000000352c357221 */ /* 0x000fe20000010000 */
[-CC-:B------:R-:W-:Y:S01]  /*9d90*/  FFMA.FTZ R51, R37, R22.reuse, -R21.reuse ;  /* 0x0000001625337223 */ /* 0x180fe20000010815 */
[-CC-:B------:R-:W-:Y:S01]  /*9da0*/  FFMA.FTZ R37, R19, R22.reuse, -R21.reuse ;  /* 0x0000001613257223 */ /* 0x180fe20000010815 */
[----:B------:R-:W-:Y:S02]  /*9db0*/  FFMA.FTZ R44, R18, R22, -R21 ;  /* 0x00000016122c7223 */ /* 0x000fe40000010815 */
[----:B-1----:R-:W-:Y:S01]  /*9dc0*/  HMMA.16816.F32.BF16 R72, R68, R8, RZ ;  /* 0x000000084448723c */ /* 0x002fe200000418ff */
[----:B------:R-:W1:Y:S01]  /*9dd0*/  MUFU.EX2 R54, R54 ;  /* 0x0000003600367308 */ /* 0x000e620000000800 */
[----:B--2---:R-:W-:Y:S01]  /*9de0*/  F2FP.BF16.F32.PACK_AB R7, R32, R36 ;  /* 0x000000242007723e */ /* 0x004fe200000010ff */
[----:B------:R-:W-:-:S04]  /*9df0*/  FADD.FTZ R17, R36, R53 ;  /* 0x0000003524117221 */ /* 0x000fc80000010000 */
[----:B------:R-:W-:Y:S01]  /*9e00*/  FADD.FTZ R17, R32, R17 ;  /* 0x0000001120117221 */ /* 0x000fe20000010000 */
[----:B------:R-:W-:Y:S01]  /*9e10*/  HMMA.16816.F32.BF16 R68, R68, R10, RZ ;  /* 0x0000000a4444723c */ /* 0x000fe200000418ff */
[----:B------:R-:W2:Y:S01]  /*9e20*/  LDSM.16.MT88.4 R8, [R20+0x3400] ;  /* 0x003400001408783b */ /* 0x000ea20000004200 */
[----:B------:R-:W4:Y:S01]  /*9e30*/  MUFU.EX2 R35, R35 ;  /* 0x0000002300237308 */ /* 0x000f220000000800 */
[----:B---3--:R-:W-:Y:S01]  /*9e40*/  FADD.FTZ R109, R55, R109 ;  /* 0x0000006d376d7221 */ /* 0x008fe20000010000 */
[----:B------:R-:W-:-:S06]  /*9e50*/  FFMA.FTZ R32, R16, R22, -R24 ;  /* 0x0000001610207223 */ /* 0x000fcc0000010818 */
[----:B------:R-:W3:Y:S01]  /*9e60*/  MUFU.EX2 R34, R34 ;  /* 0x0000002200227308 */ /* 0x000ee20000000800 */
[C---:B-1----:R-:W-:Y:S01]  /*9e70*/  F2FP.BF16.F32.PACK_AB R4, R54.reuse, R55 ;  /* 0x000000373604723e */ /* 0x042fe200000010ff */
[----:B------:R-:W-:-:S06]  /*9e80*/  FADD.FTZ R54, R54, R109 ;  /* 0x0000006d36367221 */ /* 0x000fcc0000010000 */
[----:B------:R-:W-:Y:S01]  /*9e90*/  MUFU.EX2 R64, R64 ;  /* 0x0000004000407308 */ /* 0x000fe20000000800 */
[----:B----4-:R-:W-:-:S07]  /*9ea0*/  FADD.FTZ R54, R35, R54 ;  /* 0x0000003623367221 */ /* 0x010fce0000010000 */
[----:B------:R-:W1:Y:S01]  /*9eb0*/  MUFU.EX2 R61, R61 ;  /* 0x0000003d003d7308 */ /* 0x000e620000000800 */
[C---:B---3--:R-:W-:Y:S01]  /*9ec0*/  F2FP.BF16.F32.PACK_AB R6, R34.reuse, R35 ;  /* 0x000000232206723e */ /* 0x048fe200000010ff */
[----:B------:R-:W-:-:S06]  /*9ed0*/  FADD.FTZ R34, R34, R54 ;  /* 0x0000003622227221 */ /* 0x000fcc0000010000 */
[----:B------:R-:W-:Y:S01]  /*9ee0*/  MUFU.EX2 R60, R60 ;  /* 0x0000003c003c7308 */ /* 0x000fe20000000800 */
[C---:B------:R-:W-:Y:S07]  /*9ef0*/  HMMA.16816.F32.BF16 R80, R4.reuse, R12, R80 ;  /* 0x0000000c0450723c */ /* 0x040fee0000041850 */
[----:B------:R-:W3:Y:S01]  /*9f00*/  MUFU.EX2 R65, R65 ;  /* 0x0000004100417308 */ /* 0x000ee20000000800 */
[C---:B--2---:R-:W-:Y:S07]  /*9f10*/  HMMA.16816.F32.BF16 R72, R4.reuse, R8, R72 ;  /* 0x000000080448723c */ /* 0x044fee0000041848 */
[----:B------:R-:W2:Y:S01]  /*9f20*/  MUFU.EX2 R63, R63 ;  /* 0x0000003f003f7308 */ /* 0x000ea20000000800 */
[C---:B------:R-:W-:Y:S01]  /*9f30*/  HMMA.16816.F32.BF16 R68, R4.reuse, R10, R68 ;  /* 0x0000000a0444723c */ /* 0x040fe20000041844 */
[----:B------:R-:W4:Y:S06]  /*9f40*/  LDSM.16.MT88.4 R8, [R27+0x3800] ;  /* 0x003800001b08783b */ /* 0x000f2c0000004200 */
[----:B------:R-:W-:Y:S01]  /*9f50*/  MUFU.EX2 R62, R62 ;  /* 0x0000003e003e7308 */ /* 0x000fe20000000800 */
[----:B------:R-:W-:Y:S01]  /*9f60*/  HMMA.16816.F32.BF16 R76, R4, R14, R76 ;  /* 0x0000000e044c723c */ /* 0x000fe2000004184c */
[----:B-1----:R-:W-:Y:S01]  /*9f70*/  F2FP.BF16.F32.PACK_AB R5, R61, R64 ;  /* 0x000000403d05723e */ /* 0x002fe200000010ff */
[----:B------:R-:W-:Y:S01]  /*9f80*/  LDSM.16.MT88.4 R12, [R20+0x4400] ;  /* 0x00440000140c783b */ /* 0x000fe20000004200 */
[----:B------:R-:W-:Y:S01]  /*9f90*/  FADD.FTZ R64, R64, R17 ;  /* 0x0000001140407221 */ /* 0x000fe20000010000 */
[----:B---3--:R-:W-:-:S02]  /*9fa0*/  FADD.FTZ R34, R65, R34 ;  /* 0x0000002241227221 */ /* 0x008fc40000010000 */
[----:B------:R-:W-:Y:S01]  /*9fb0*/  LDSM.16.MT88.4 R16, [R20+0x4800] ;  /* 0x004800001410783b */ /* 0x000fe20000004200 */
[----:B------:R-:W1:Y:S01]  /*9fc0*/  MUFU.EX2 R59, R59 ;  /* 0x0000003b003b7308 */ /* 0x000e620000000800 */
[----:B--2---:R-:W-:Y:S01]  /*9fd0*/  F2FP.BF16.F32.PACK_AB R4, R63, R65 ;  /* 0x000000413f04723e */ /* 0x004fe200000010ff */
[----:B------:R-:W-:Y:S01]  /*9fe0*/  FADD.FTZ R64, R61, R64 ;  /* 0x000000403d407221 */ /* 0x000fe20000010000 */
[----:B------:R-:W-:-:S05]  /*9ff0*/  FADD.FTZ R34, R63, R34 ;  /* 0x000000223f227221 */ /* 0x000fca0000010000 */
[----:B------:R-:W2:Y:S08]  /*a000*/  MUFU.EX2 R58, R58 ;  /* 0x0000003a003a7308 */ /* 0x000eb00000000800 */
[----:B------:R-:W-:Y:S01]  /*a010*/  MUFU.EX2 R127, R127 ;  /* 0x0000007f007f7308 */ /* 0x000fe20000000800 */
[----:B-1----:R-:W-:Y:S01]  /*a020*/  F2FP.BF16.F32.PACK_AB R6, R59, R62 ;  /* 0x0000003e3b06723e */ /* 0x002fe200000010ff */
[----:B------:R-:W-:-:S04]  /*a030*/  FADD.FTZ R62, R62, R34 ;  /* 0x000000223e3e7221 */ /* 0x000fc80000010000 */
[----:B------:R-:W-:Y:S02]  /*a040*/  FADD.FTZ R62, R59, R62 ;  /* 0x0000003e3b3e7221 */ /* 0x000fe40000010000 */
[----:B------:R-:W1:Y:S01]  /*a050*/  MUFU.EX2 R125, R125 ;  /* 0x0000007d007d7308 */ /* 0x000e620000000800 */
[----:B--2---:R-:W-:Y:S01]  /*a060*/  F2FP.BF16.F32.PACK_AB R7, R58, R60 ;  /* 0x0000003c3a07723e */ /* 0x004fe200000010ff */
[----:B------:R-:W-:-:S04]  /*a070*/  FADD.FTZ R60, R60, R64 ;  /* 0x000000403c3c7221 */ /* 0x000fc80000010000 */
[----:B------:R-:W-:Y:S02]  /*a080*/  FADD.FTZ R60, R58, R60 ;  /* 0x0000003c3a3c7221 */ /* 0x000fe40000010000 */
[C---:B----4-:R-:W-:Y:S01]  /*a090*/  HMMA.16816.F32.BF16 R80, R4.reuse, R8, R80 ;  /* 0x000000080450723c */ /* 0x050fe20000041850 */
[----:B------:R-:W-:Y:S07]  /*a0a0*/  MUFU.EX2 R90, R90 ;  /* 0x0000005a005a7308 */ /* 0x000fee0000000800 */
[C---:B------:R-:W-:Y:S01]  /*a0b0*/  HMMA.16816.F32.BF16 R76, R4.reuse, R10, R76 ;  /* 0x0000000a044c723c */ /* 0x040fe2000004184c */
[----:B------:R-:W2:Y:S01]  /*a0c0*/  LDSM.16.MT88.4 R8, [R20+0x3800] ;  /* 0x003800001408783b */ /* 0x000ea20000004200 */
[----:B------:R-:W-:Y:S08]  /*a0d0*/  MUFU.EX2 R128, R128 ;  /* 0x0000008000807308 */ /* 0x000ff00000000800 */
[----:B------:R-:W-:Y:S08]  /*a0e0*/  MUFU.EX2 R126, R126 ;  /* 0x0000007e007e7308 */ /* 0x000ff00000000800 */
[----:B------:R-:W3:Y:S08]  /*a0f0*/  MUFU.EX2 R89, R89 ;  /* 0x0000005900597308 */ /* 0x000ef00000000800 */
[----:B------:R-:W4:Y:S08]  /*a100*/  MUFU.EX2 R129, R129 ;  /* 0x0000008100817308 */ /* 0x000f300000000800 */
[----:B------:R-:W5:Y:S01]  /*a110*/  MUFU.EX2 R88, R88 ;  /* 0x0000005800587308 */ /* 0x000f620000000800 */
[C---:B--2---:R-:W-:Y:S07]  /*a120*/  HMMA.16816.F32.BF16 R72, R4.reuse, R8, R72 ;  /* 0x000000080448723c */ /* 0x044fee0000041848 */
[----:B------:R-:W2:Y:S01]  /*a130*/  MUFU.EX2 R86, R86 ;  /* 0x0000005600567308 */ /* 0x000ea20000000800 */
[----:B------:R-:W-:Y:S01]  /*a140*/  HMMA.16816.F32.BF16 R68, R4, R10, R68 ;  /* 0x0000000a0444723c */ /* 0x000fe20000041844 */
[----:B------:R-:W2:Y:S01]  /*a150*/  LDSM.16.MT88.4 R8, [R27+0x3c00] ;  /* 0x003c00001b08783b */ /* 0x000ea20000004200 */
[-CC-:B------:R-:W-:Y:S01]  /*a160*/  FFMA.FTZ R4, R91, R22.reuse, -R24.reuse ;  /* 0x000000165b047223 */ /* 0x180fe20000010818 */
[----:B------:R-:W-:Y:S01]  /*a170*/  FFMA.FTZ R91, R92, R22, -R24 ;  /* 0x000000165c5b7223 */ /* 0x000fe20000010818 */
[----:B-1----:R-:W-:-:S03]  /*a180*/  F2FP.BF16.F32.PACK_AB R5, R125, R127 ;  /* 0x0000007f7d05723e */ /* 0x002fc600000010ff */
[----:B------:R-:W-:Y:S01]  /*a190*/  MUFU.EX2 R95, R95 ;  /* 0x0000005f005f7308 */ /* 0x000fe20000000800 */
[----:B---3--:R-:W-:Y:S01]  /*a1a0*/  F2FP.BF16.F32.PACK_AB R7, R89, R90 ;  /* 0x0000005a5907723e */ /* 0x008fe200000010ff */
[----:B------:R-:W-:-:S04]  /*a1b0*/  FADD.FTZ R127, R127, R60 ;  /* 0x0000003c7f7f7221 */ /* 0x000fc80000010000 */
[----:B------:R-:W-:Y:S02]  /*a1c0*/  FADD.FTZ R125, R125, R127 ;  /* 0x0000007f7d7d7221 */ /* 0x000fe40000010000 */
[----:B------:R1:W-:Y:S02]  /*a1d0*/  MUFU.EX2 R92, R4 ;  /* 0x00000004005c7308 */ /* 0x0003e40000000800 */
[----:B------:R-:W-:-:S04]  /*a1e0*/  FADD.FTZ R125, R90, R125 ;  /* 0x0000007d5a7d7221 */ /* 0x000fc80000010000 */
[----:B------:R-:W-:Y:S01]  /*a1f0*/  FADD.FTZ R89, R89, R125 ;  /* 0x0000007d59597221 */ /* 0x000fe20000010000 */
[----:B------:R-:W-:Y:S01]  /*a200*/  FFMA.FTZ R125, R3, R22, -R21 ;  /* 0x00000016037d7223 */ /* 0x000fe20000010815 */
[----:B------:R-:W3:Y:S02]  /*a210*/  MUFU.EX2 R91, R91 ;  /* 0x0000005b005b7308 */ /* 0x000ee40000000800 */
[----:B----4-:R-:W-:-:S04]  /*a220*/  FADD.FTZ R89, R129, R89 ;  /* 0x0000005981597221 */ /* 0x010fc80000010000 */
[----:B-----5:R-:W-:Y:S02]  /*a230*/  FADD.FTZ R89, R88, R89 ;  /* 0x0000005958597221 */ /* 0x020fe40000010000 */
[----:B------:R-:W4:Y:S01]  /*a240*/  MUFU.EX2 R87, R87 ;  /* 0x0000005700577308 */ /* 0x000f220000000800 */
[----:B-1----:R-:W-:Y:S01]  /*a250*/  F2FP.BF16.F32.PACK_AB R4, R126, R128 ;  /* 0x000000807e04723e */ /* 0x002fe200000010ff */
[----:B------:R-:W-:Y:S01]  /*a260*/  FADD.FTZ R128, R128, R62 ;  /* 0x0000003e80807221 */ /* 0x000fe20000010000 */
[----:B--2---:R-:W-:-:S03]  /*a270*/  FADD.FTZ R89, R86, R89 ;  /* 0x0000005956597221 */ /* 0x004fc60000010000 */
[----:B------:R-:W-:Y:S02]  /*a280*/  FADD.FTZ R128, R126, R128 ;  /* 0x000000807e807221 */ /* 0x000fe40000010000 */
[----:B------:R-:W-:Y:S01]  /*a290*/  MUFU.EX2 R93, R94 ;  /* 0x0000005e005d7308 */ /* 0x000fe20000000800 */
[----:B---3--:R-:W-:Y:S01]  /*a2a0*/  F2FP.BF16.F32.PACK_AB R6, R91, R92 ;  /* 0x0000005c5b06723e */ /* 0x008fe200000010ff */
[----:B------:R-:W-:-:S04]  /*a2b0*/  FADD.FTZ R128, R92, R128 ;  /* 0x000000805c807221 */ /* 0x000fc80000010000 */
[----:B------:R-:W-:Y:S02]  /*a2c0*/  FADD.FTZ R91, R91, R128 ;  /* 0x000000805b5b7221 */ /* 0x000fe40000010000 */
[----:B------:R-:W-:Y:S01]  /*a2d0*/  HMMA.16816.F32.BF16 R80, R4, R8, R80 ;  /* 0x000000080450723c */ /* 0x000fe20000041850 */
[----:B------:R-:W1:Y:S01]  /*a2e0*/  MUFU.EX2 R67, R67 ;  /* 0x0000004300437308 */ /* 0x000e620000000800 */
[----:B------:R-:W-:-:S04]  /*a2f0*/  FADD.FTZ R91, R95, R91 ;  /* 0x0000005b5f5b7221 */ /* 0x000fc80000010000 */
[C---:B----4-:R-:W-:Y:S02]  /*a300*/  FADD.FTZ R91, R87.reuse, R91 ;  /* 0x0000005b575b7221 */ /* 0x050fe40000010000 */
[C---:B------:R-:W-:Y:S01]  /*a310*/  HMMA.16816.F32.BF16 R76, R4.reuse, R10, R76 ;  /* 0x0000000a044c723c */ /* 0x040fe2000004184c */
[----:B------:R-:W2:Y:S01]  /*a320*/  LDSM.16.MT88.4 R8, [R20+0x3c00] ;  /* 0x003c00001408783b */ /* 0x000ea20000004200 */
[----:B------:R-:W3:Y:S08]  /*a330*/  MUFU.EX2 R66, R66 ;  /* 0x0000004200427308 */ /* 0x000ef00000000800 */
[----:B------:R-:W4:Y:S08]  /*a340*/  MUFU.EX2 R50, R50 ;  /* 0x0000003200327308 */ /* 0x000f300000000800 */
[----:B------:R-:W-:Y:S08]  /*a350*/  MUFU.EX2 R48, R48 ;  /* 0x0000003000307308 */ /* 0x000ff00000000800 */
[----:B------:R-:W-:Y:S08]  /*a360*/  MUFU.EX2 R46, R46 ;  /* 0x0000002e002e7308 */ /* 0x000ff00000000800 */
[----:B------:R-:W5:Y:S01]  /*a370*/  MUFU.EX2 R49, R49 ;  /* 0x0000003100317308 */ /* 0x000f620000000800 */
[C---:B--2---:R-:W-:Y:S07]  /*a380*/  HMMA.16816.F32.BF16 R72, R4.reuse, R8, R72 ;  /* 0x000000080448723c */ /* 0x044fee0000041848 */
[----:B------:R-:W2:Y:S01]  /*a390*/  MUFU.EX2 R47, R47 ;  /* 0x0000002f002f7308 */ /* 0x000ea20000000800 */
[----:B------:R-:W-:Y:S01]  /*a3a0*/  HMMA.16816.F32.BF16 R68, R4, R10, R68 ;  /* 0x0000000a0444723c */ /* 0x000fe20000041844 */
[----:B------:R-:W2:Y:S01]  /*a3b0*/  LDSM.16.MT88.4 R8, [R27+0x4000] ;  /* 0x004000001b08783b */ /* 0x000ea20000004200 */
[----:B------:R-:W-:-:S05]  /*a3c0*/  F2FP.BF16.F32.PACK_AB R4, R87, R95 ;  /* 0x0000005f5704723e */ /* 0x000fca00000010ff */
[----:B------:R-:W-:Y:S01]  /*a3d0*/  MUFU.EX2 R45, R45 ;  /* 0x0000002d002d7308 */ /* 0x000fe20000000800 */
[----:B------:R-:W-:Y:S02]  /*a3e0*/  F2FP.BF16.F32.PACK_AB R5, R88, R129 ;  /* 0x000000815805723e */ /* 0x000fe400000010ff */
[----:B-1----:R-:W-:Y:S01]  /*a3f0*/  F2FP.BF16.F32.PACK_AB R6, R67, R93 ;  /* 0x0000005d4306723e */ /* 0x002fe200000010ff */
[----:B------:R-:W-:Y:S01]  /*a400*/  FADD.FTZ R93, R93, R91 ;  /* 0x0000005b5d5d7221 */ /* 0x000fe20000010000 */
[C---:B---3--:R-:W-:Y:S01]  /*a410*/  F2FP.BF16.F32.PACK_AB R7, R66.reuse, R86 ;  /* 0x000000564207723e */ /* 0x048fe200000010ff */
[----:B------:R-:W-:Y:S02]  /*a420*/  FADD.FTZ R66, R66, R89 ;  /* 0x0000005942427221 */ /* 0x000fe40000010000 */
[----:B------:R-:W1:Y:S01]  /*a430*/  MUFU.EX2 R43, R43 ;  /* 0x0000002b002b7308 */ /* 0x000e620000000800 */
[----:B------:R-:W-:Y:S01]  /*a440*/  FADD.FTZ R93, R67, R93 ;  /* 0x0000005d435d7221 */ /* 0x000fe20000010000 */
[----:B----4-:R-:W-:-:S03]  /*a450*/  FADD.FTZ R66, R50, R66 ;  /* 0x0000004232427221 */ /* 0x010fc60000010000 */
[----:B-----5:R-:W-:-:S03]  /*a460*/  FADD.FTZ R93, R49, R93 ;  /* 0x0000005d315d7221 */ /* 0x020fc60000010000 */
[----:B------:R-:W3:Y:S08]  /*a470*/  MUFU.EX2 R42, R42 ;  /* 0x0000002a002a7308 */ /* 0x000ef00000000800 */
[----:B------:R-:W-:Y:S08]  /*a480*/  MUFU.EX2 R41, R41 ;  /* 0x0000002900297308 */ /* 0x000ff00000000800 */
[----:B------:R-:W-:Y:S01]  /*a490*/  MUFU.EX2 R39, R39 ;  /* 0x0000002700277308 */ /* 0x000fe20000000800 */
[C---:B--2---:R-:W-:Y:S07]  /*a4a0*/  HMMA.16816.F32.BF16 R80, R4.reuse, R8, R80 ;  /* 0x000000080450723c */ /* 0x044fee0000041850 */
[----:B------:R-:W-:Y:S01]  /*a4b0*/  MUFU.EX2 R38, R38 ;  /* 0x0000002600267308 */ /* 0x000fe20000000800 */
[C---:B------:R-:W-:Y:S01]  /*a4c0*/  HMMA.16816.F32.BF16 R76, R4.reuse, R10, R76 ;  /* 0x0000000a044c723c */ /* 0x040fe2000004184c */
[----:B------:R-:W2:Y:S06]  /*a4d0*/  LDSM.16.MT88.4 R8, [R20+0x4000] ;  /* 0x004000001408783b */ /* 0x000eac0000004200 */
[----:B------:R-:W-:Y:S08]  /*a4e0*/  MUFU.EX2 R51, R51 ;  /* 0x0000003300337308 */ /* 0x000ff00000000800 */
[----:B------:R-:W4:Y:S08]  /*a4f0*/  MUFU.EX2 R52, R52 ;  /* 0x0000003400347308 */ /* 0x000f300000000800 */
[----:B------:R-:W-:Y:S08]  /*a500*/  MUFU.EX2 R31, R31 ;  /* 0x0000001f001f7308 */ /* 0x000ff00000000800 */
[----:B------:R-:W-:Y:S08]  /*a510*/  MUFU.EX2 R30, R30 ;  /* 0x0000001e001e7308 */ /* 0x000ff00000000800 */
[----:B------:R-:W5:Y:S01]  /*a520*/  MUFU.EX2 R32, R32 ;  /* 0x0000002000207308 */ /* 0x000f620000000800 */
[C---:B--2---:R-:W-:Y:S07]  /*a530*/  HMMA.16816.F32.BF16 R72, R4.reuse, R8, R72 ;  /* 0x000000080448723c */ /* 0x044fee0000041848 */
[----:B------:R-:W2:Y:S01]  /*a540*/  MUFU.EX2 R29, R29 ;  /* 0x0000001d001d7308 */ /* 0x000ea20000000800 */
[----:B------:R-:W-:Y:S01]  /*a550*/  HMMA.16816.F32.BF16 R68, R4, R10, R68 ;  /* 0x0000000a0444723c */ /* 0x000fe20000041844 */
[----:B------:R-:W5:Y:S01]  /*a560*/  LDSM.16.MT88.4 R8, [R27+0x4400] ;  /* 0x004400001b08783b */ /* 0x000f620000004200 */
[C---:B------:R-:W-:Y:S01]  /*a570*/  F2FP.BF16.F32.PACK_AB R4, R47.reuse, R49 ;  /* 0x000000312f04723e */ /* 0x040fe200000010ff */
[----:B------:R-:W-:Y:S01]  /*a580*/  FADD.FTZ R47, R47, R93 ;  /* 0x0000005d2f2f7221 */ /* 0x000fe20000010000 */
[C---:B------:R-:W-:Y:S01]  /*a590*/  F2FP.BF16.F32.PACK_AB R5, R48.reuse, R50 ;  /* 0x000000323005723e */ /* 0x040fe200000010ff */
[----:B------:R-:W-:Y:S01]  /*a5a0*/  FADD.FTZ R48, R48, R66 ;  /* 0x0000004230307221 */ /* 0x000fe20000010000 */
[----:B-1----:R-:W-:Y:S01]  /*a5b0*/  F2FP.BF16.F32.PACK_AB R6, R43, R45 ;  /* 0x0000002d2b06723e */ /* 0x002fe200000010ff */
[----:B------:R-:W-:Y:S01]  /*a5c0*/  FADD.FTZ R47, R45, R47 ;  /* 0x0000002f2d2f7221 */ /* 0x000fe20000010000 */
[----:B---3--:R-:W-:Y:S01]  /*a5d0*/  F2FP.BF16.F32.PACK_AB R7, R42, R46 ;  /* 0x0000002e2a07723e */ /* 0x008fe200000010ff */
[----:B------:R-:W-:Y:S01]  /*a5e0*/  FADD.FTZ R48, R46, R48 ;  /* 0x000000302e307221 */ /* 0x000fe20000010000 */
[----:B------:R-:W-:Y:S01]  /*a5f0*/  MUFU.EX2 R28, R28 ;  /* 0x0000001c001c7308 */ /* 0x000fe20000000800 */
[----:B------:R-:W-:-:S02]  /*a600*/  FADD.FTZ R43, R43, R47 ;  /* 0x0000002f2b2b7221 */ /* 0x000fc40000010000 */
[----:B------:R-:W-:Y:S02]  /*a610*/  FADD.FTZ R42, R42, R48 ;  /* 0x000000302a2a7221 */ /* 0x000fe40000010000 */
[C---:B------:R-:W-:Y:S01]  /*a620*/  HMMA.16816.F32.BF16 R72, R4.reuse, R12, R72 ;  /* 0x0000000c0448723c */ /* 0x040fe20000041848 */
[----:B----4-:R-:W-:Y:S01]  /*a630*/  FADD.FTZ R43, R52, R43 ;  /* 0x0000002b342b7221 */ /* 0x010fe20000010000 */
[----:B------:R-:W-:Y:S01]  /*a640*/  FADD.FTZ R42, R41, R42 ;  /* 0x0000002a292a7221 */ /* 0x000fe20000010000 */
[----:B------:R-:W1:Y:S05]  /*a650*/  MUFU.EX2 R37, R37 ;  /* 0x0000002500257308 */ /* 0x000e6a0000000800 */
[C---:B------:R-:W-:Y:S01]  /*a660*/  HMMA.16816.F32.BF16 R68, R4.reuse, R14, R68 ;  /* 0x0000000e0444723c */ /* 0x040fe20000041844 */
[----:B------:R-:W-:Y:S02]  /*a670*/  LDSM.16.MT88.4 R12, [R27+0x4c00] ;  /* 0x004c00001b0c783b */ /* 0x000fe40000004200 */
[----:B------:R-:W3:Y:S08]  /*a680*/  MUFU.EX2 R44, R44 ;  /* 0x0000002c002c7308 */ /* 0x000ef00000000800 */
[----:B------:R-:W-:Y:S01]  /*a690*/  MUFU.EX2 R124, R124 ;  /* 0x0000007c007c7308 */ /* 0x000fe20000000800 */
[C---:B-----5:R-:W-:Y:S07]  /*a6a0*/  HMMA.16816.F32.BF16 R80, R4.reuse, R8, R80 ;  /* 0x000000080450723c */ /* 0x060fee0000041850 */
[----:B------:R-:W-:Y:S01]  /*a6b0*/  MUFU.EX2 R125, R125 ;  /* 0x0000007d007d7308 */ /* 0x000fe20000000800 */
[----:B------:R-:W-:Y:S01]  /*a6c0*/  HMMA.16816.F32.BF16 R76, R4, R10, R76 ;  /* 0x0000000a044c723c */ /* 0x000fe2000004184c */
[----:B------:R-:W4:Y:S01]  /*a6d0*/  LDSM.16.MT88.4 R8, [R27+0x4800] ;  /* 0x004800001b08783b */ /* 0x000f220000004200 */
[-CC-:B------:R-:W-:Y:S01]  /*a6e0*/  FFMA.FTZ R4, R26, R22.reuse, -R24.reuse ;  /* 0x000000161a047223 */ /* 0x180fe20000010818 */
[----:B------:R-:W-:Y:S01]  /*a6f0*/  FFMA.FTZ R26, R25, R22, -R24 ;  /* 0x00000016191a7223 */ /* 0x000fe20000010818 */
[C---:B------:R-:W-:Y:S01]  /*a700*/  F2FP.BF16.F32.PACK_AB R5, R39.reuse, R41 ;  /* 0x000000292705723e */ /* 0x040fe200000010ff */
[----:B------:R-:W-:-:S02]  /*a710*/  FADD.FTZ R39, R39, R42 ;  /* 0x0000002a27277221 */ /* 0x000fc40000010000 */
[----:B------:R5:W3:Y:S01]  /*a720*/  MUFU.EX2 R25, R4 ;  /* 0x0000000400197308 */ /* 0x000ae20000000800 */
[----:B------:R-:W-:Y:S02]  /*a730*/  F2FP.BF16.F32.PACK_AB R6, R32, R30 ;  /* 0x0000001e2006723e */ /* 0x000fe400000010ff */
[----:B------:R-:W-:Y:S01]  /*a740*/  F2FP.BF16.F32.PACK_AB R7, R51, R38 ;  /* 0x000000263307723e */ /* 0x000fe200000010ff */
[----:B------:R-:W-:-:S04]  /*a750*/  FADD.FTZ R39, R38, R39 ;  /* 0x0000002726277221 */ /* 0x000fc80000010000 */
[----:B------:R-:W4:Y:S01]  /*a760*/  MUFU.EX2 R26, R26 ;  /* 0x0000001a001a7308 */ /* 0x000f220000000800 */
[----:B------:R-:W-:-:S04]  /*a770*/  FADD.FTZ R51, R51, R39 ;  /* 0x0000002733337221 */ /* 0x000fc80000010000 */
[----:B--2---:R-:W-:Y:S01]  /*a780*/  FADD.FTZ R51, R29, R51 ;  /* 0x000000331d337221 */ /* 0x004fe20000010000 */
[C---:B-----5:R-:W-:Y:S01]  /*a790*/  F2FP.BF16.F32.PACK_AB R4, R31.reuse, R52 ;  /* 0x000000341f04723e */ /* 0x060fe200000010ff */
[----:B------:R-:W-:Y:S02]  /*a7a0*/  FADD.FTZ R31, R31, R43 ;  /* 0x0000002b1f1f7221 */ /* 0x000fe40000010000 */
[----:B-1----:R-:W-:Y:S02]  /*a7b0*/  FADD.FTZ R51, R37, R51 ;  /* 0x0000003325337221 */ /* 0x002fe40000010000 */
[----:B------:R-:W-:Y:S02]  /*a7c0*/  FADD.FTZ R31, R30, R31 ;  /* 0x0000001f1e1f7221 */ /* 0x000fe40000010000 */
[----:B---3--:R-:W-:Y:S01]  /*a7d0*/  FADD.FTZ R51, R44, R51 ;  /* 0x000000332c337221 */ /* 0x008fe20000010000 */
[----:B------:R-:W-:Y:S01]  /*a7e0*/  HMMA.16816.F32.BF16 R72, R4, R16, R72 ;  /* 0x000000100448723c */ /* 0x000fe20000041848 */
[----:B------:R-:W-:-:S04]  /*a7f0*/  FADD.FTZ R32, R32, R31 ;  /* 0x0000001f20207221 */ /* 0x000fc80000010000 */
[----:B------:R-:W-:-:S03]  /*a800*/  FADD.FTZ R32, R28, R32 ;  /* 0x000000201c207221 */ /* 0x000fc60000010000 */
[----:B------:R-:W-:Y:S01]  /*a810*/  HMMA.16816.F32.BF16 R68, R4, R18, R68 ;  /* 0x000000120444723c */ /* 0x000fe20000041844 */
[----:B------:R-:W-:-:S04]  /*a820*/  FADD.FTZ R32, R25, R32 ;  /* 0x0000002019207221 */ /* 0x000fc80000010000 */
[----:B----4-:R-:W-:-:S03]  /*a830*/  FADD.FTZ R32, R26, R32 ;  /* 0x000000201a207221 */ /* 0x010fc60000010000 */
[C---:B------:R-:W-:Y:S08]  /*a840*/  HMMA.16816.F32.BF16 R80, R4.reuse, R8, R80 ;  /* 0x000000080450723c */ /* 0x040ff00000041850 */
        /* <DEDUP_REMOVED lines=15> */
[----:B------:R-:W-:Y:S02]  /*a940*/  IMAD.MOV.U32 R87, RZ, RZ, R0 ;  /* 0x000000ffff577224 */ /* 0x000fe400078e0000 */
[----:B------:R-:W-:Y:S01]  /*a950*/  IMAD.MOV.U32 R86, RZ, RZ, R2 ;  /* 0x000000ffff567224 */ /* 0x000fe200078e0002 */
[----:B------:R-:W-:-:S13]  /*a960*/  ISETP.NE.AND.EX P2, PT, R123, RZ, PT, P0 ;  /* 0x000000ff7b00720c */ /* 0x000fda0003f45300 */
.L_x_6944:
        /* <DEDUP_REMOVED lines=78> */
.L_x_6939:
[----:B------:R-:W-:Y:S05]  /*ae50*/  BSYNC.RECONVERGENT B0 ;  /* 0x0000000000007941 */ /* 0x000fea0003800200 */
.L_x_6938:
        /* <DEDUP_REMOVED lines=9> */
[----:B------:R-:W-:Y:S02]  /*aef0*/  SHF.L.U32 R4, R104, 0x6, RZ ;  /* 0x0000000668047819 */ /* 0x000fe400000006ff */
[----:B------:R-:W-:Y:S02]  /*af00*/  LOP3.LUT R3, R3, 0x1f20, R2, 0xf8, !PT ;  /* 0x00001f2003037812 */ /* 0x000fe400078ef802 */
[-C--:B------:R-:W-:Y:S02]  /*af10*/  IADD3 R6, P0, PT, R4, R111.reuse, RZ ;  /* 0x0000006f04067210 */ /* 0x080fe40007f1e0ff */
[----:B------:R-:W-:Y:S02]  /*af20*/  SHF.L.U64.HI R5, R104, 0x6, R105 ;  /* 0x0000000668057819 */ /* 0x000fe40000010269 */
[----:B------:R-:W-:Y:S02]  /*af30*/  IADD3 R8, P3, PT, R6, R4, RZ ;  /* 0x0000000406087210 */ /* 0x000fe40007f7e0ff */
[----:B------:R-:W-:Y:S01]  /*af40*/  @!P1 MOV R10, R111 ;  /* 0x0000006f000a9202 */ /* 0x000fe20000000f00 */
[----:B-1----:R-:W-:Y:S01]  /*af50*/  ULEA UR6, UR7, UR9, 0x18 ;  /* 0x0000000907067291 */ /* 0x002fe2000f8ec0ff */
[-C--:B------:R-:W-:Y:S02]  /*af60*/  @!P1 MOV R11, R110.reuse ;  /* 0x0000006e000b9202 */ /* 0x080fe40000000f00 */
[----:B------:R-:W-:Y:S02]  /*af70*/  IADD3.X R7, PT, PT, R5, R110, RZ, P0, !PT ;  /* 0x0000006e05077210 */ /* 0x000fe400007fe4ff */
[----:B------:R-:W-:Y:S02]  /*af80*/  @!P1 IADD3 R4, P0, PT, R8, R4, RZ ;  /* 0x0000000408049210 */ /* 0x000fe40007f1e0ff */
[----:B------:R-:W-:Y:S02]  /*af90*/  LEA R3, R3, UR6, 0x1 ;  /* 0x0000000603037c11 */ /* 0x000fe4000f8e08ff */
[-C--:B------:R-:W-:Y:S02]  /*afa0*/  IADD3.X R9, PT, PT, R7, R5.reuse, RZ, P3, !PT ;  /* 0x0000000507097210 */ /* 0x080fe40001ffe4ff */
[----:B------:R-:W-:Y:S01]  /*afb0*/  SHF.L.U32 R101, R97, 0x5, RZ ;  /* 0x0000000561657819 */ /* 0x000fe200000006ff */
[----:B------:R-:W-:Y:S01]  /*afc0*/  @!PT LDS RZ, [RZ] ;  /* 0x00000000fffff984 */ /* 0x000fe20000000800 */
[----:B------:R-:W-:Y:S01]  /*afd0*/  @!PT LDS RZ, [RZ] ;  /* 0x00000000fffff984 */ /* 0x000fe20000000800 */
[----:B------:R-:W-:Y:S01]  /*afe0*/  @!PT LDS RZ, [RZ] ;  /* 0x00000000fffff984 */ /* 0x000fe20000000800 */
[----:B------:R-:W-:Y:S01]  /*aff0*/  @!P1 LDGSTS.E.BYPASS.LTC128B.128 [R3+0x3000], desc[UR4][R10.64] ;  /* 0x030000000a039fae */ /* 0x000fe2000b981a04 */
[----:B------:R-:W-:Y:S02]  /*b000*/  @!P1 IADD3.X R5, PT, PT, R9, R5, RZ, P0, !PT ;  /* 0x0000000509059210 */ /* 0x000fe400007fe4ff */
[C---:B------:R-:W-:Y:S02]  /*b010*/  SHF.L.U32 R99, R97.reuse, 0x4, RZ ;  /* 0x0000000461637819 */ /* 0x040fe400000006ff */
[----:B------:R-:W-:Y:S02]  /*b020*/  SHF.L.U32 R96, R97, 0x2, RZ ;  /* 0x0000000261607819 */ /* 0x000fe400000006ff */
[----:B------:R-:W-:Y:S01]  /*b030*/  LOP3.LUT R2, R99, 0x100, RZ, 0xc0, !PT ;  /* 0x0000010063027812 */ /* 0x000fe200078ec0ff */
[----:B------:R-:W-:Y:S01]  /*b040*/  @P1 STS.128 [R3+0x3000], RZ ;  /* 0x003000ff03001388 */ /* 0x000fe20000000c00 */
[----:B------:R-:W-:Y:S02]  /*b050*/  LOP3.LUT R0, R101, 0xc0, RZ, 0xc0, !PT ;  /* 0x000000c065007812 */ /* 0x000fe400078ec0ff */
[----:B------:R-:W-:Y:S02]  /*b060*/  LOP3.LUT R100, R96, 0x18, RZ, 0xc0, !PT ;  /* 0x0000001860647812 */ /* 0x000fe400078ec0ff */
[----:B------:R-:W-:Y:S02]  /*b070*/  LOP3.LUT R2, R2, 0x20, R101, 0xf8, !PT ;  /* 0x0000002002027812 */ /* 0x000fe400078ef865 */
[----:B------:R-:W-:Y:S01]  /*b080*/  LOP3.LUT R0, R0, 0x8, R97, 0xf8, !PT ;  /* 0x0000000800007812 */ /* 0x000fe200078ef861 */
[----:B------:R-:W-:Y:S01]  /*b090*/  @!PT LDS RZ, [RZ] ;  /* 0x00000000fffff984 */ /* 0x000fe20000000800 */
[----:B------:R-:W-:Y:S01]  /*b0a0*/  @!PT LDS RZ, [RZ] ;  /* 0x00000000fffff984 */ /* 0x000fe20000000800 */
[----:B------:R-:W-:Y:S01]  /*b0b0*/  @!PT LDS RZ, [RZ] ;  /* 0x00000000fffff984 */ /* 0x000fe20000000800 */
[----:B------:R-:W-:Y:S01]  /*b0c0*/  @!P1 LDGSTS.E.BYPASS.LTC128B.128 [R3+0x3800], desc[UR4][R6.64] ;  /* 0x0380000006039fae */ /* 0x000fe2000b981a04 */
[----:B------:R-:W-:Y:S02]  /*b0d0*/  LOP3.LUT P0, RZ, R97, 0x4, RZ, 0xc0, !PT ;  /* 0x0000000461ff7812 */ /* 0x000fe4000780c0ff */
[----:B------:R-:W-:Y:S02]  /*b0e0*/  LOP3.LUT R0, R2, R0, R100, 0xf6, !PT ;  /* 0x0000000002007212 */ /* 0x000fe400078ef664 */
[----:B------:R-:W-:Y:S02]  /*b0f0*/  MOV R2, 0x20 ;  /* 0x0000002000027802 */ /* 0x000fe40000000f00 */
[----:B------:R-:W-:Y:S01]  /*b100*/  LEA R0, R0, UR6, 0x1 ;  /* 0x0000000600007c11 */ /* 0x000fe2000f8e08ff */
[----:B------:R-:W-:Y:S01]  /*b110*/  @P1 STS.128 [R3+0x3800], RZ ;  /* 0x003800ff03001388 */ /* 0x000fe20000000c00 */
[----:B------:R-:W-:Y:S02]  /*b120*/  SEL R2, R2, 0xffffffe0, !P0 ;  /* 0xffffffe002027807 */ /* 0x000fe40004000000 */
[----:B------:R-:W-:Y:S02]  /*b130*/  IADD3 R119, PT, PT, R119, -0x1, RZ ;  /* 0xffffffff77777810 */ /* 0x000fe40007ffe0ff */
[----:B------:R-:W-:Y:S02]  /*b140*/  IADD3 R92, PT, PT, R98, R2, RZ ;  /* 0x00000002625c7210 */ /* 0x000fe40007ffe0ff */
[----:B------:R-:W-:Y:S01]  /*b150*/  ISETP.GT.AND P3, PT, R119, R106, PT ;  /* 0x0000006a7700720c */ /* 0x000fe20003f64270 */
        /* <DEDUP_REMOVED lines=10> */
[----:B------:R-:W-:Y:S08]  /*b200*/  LDSM.16.M88.4 R64, [R98] ;  /* 0x000000006240783b */ /* 0x000ff00000000200 */
[----:B-1----:R-:W2:Y:S08]  /*b210*/  LDSM.16.M88.4 R8, [R0+0x1000] ;  /* 0x001000000008783b */ /* 0x002eb00000000200 */
[----:B------:R-:W1:Y:S08]  /*b220*/  LDSM.16.M88.4 R16, [R0+0x1400] ;  /* 0x001400000010783b */ /* 0x000e700000000200 */
[----:B------:R-:W3:Y:S08]  /*b230*/  LDSM.16.M88.4 R24, [R0+0x1800] ;  /* 0x001800000018783b */ /* 0x000ef00000000200 */
[----:B------:R-:W4:Y:S08]  /*b240*/  LDSM.16.M88.4 R32, [R0+0x1c00] ;  /* 0x001c00000020783b */ /* 0x000f300000000200 */
[----:B------:R-:W5:Y:S01]  /*b250*/  LDSM.16.M88.4 R40, [R0+0x2000] ;  /* 0x002000000028783b */ /* 0x000f620000000200 */
[C---:B--2---:R-:W-:Y:S07]  /*b260*/  HMMA.16816.F32.BF16 R4, R64.reuse, R8, RZ ;  /* 0x000000084004723c */ /* 0x044fee00000418ff */
[----:B------:R-:W2:Y:S01]  /*b270*/  LDSM.16.M88.4 R48, [R0+0x2400] ;  /* 0x002400000030783b */ /* 0x000ea20000000200 */
[C---:B------:R-:W-:Y:S07]  /*b280*/  HMMA.16816.F32.BF16 R8, R64.reuse, R10, RZ ;  /* 0x0000000a4008723c */ /* 0x040fee00000418ff */
[----:B------:R-:W0:Y:S08]  /*b290*/  LDGDEPBAR ;  /* 0x00000000000079af */ /* 0x000e300000000000 */
[----:B------:R-:W2:Y:S01]  /*b2a0*/  LDSM.16.M88.4 R56, [R0+0x2800] ;  /* 0x002800000038783b */ /* 0x000ea20000000200 */
[C---:B-1----:R-:W-:Y:S07]  /*b2b0*/  HMMA.16816.F32.BF16 R12, R64.reuse, R16, RZ ;  /* 0x00000010400c723c */ /* 0x042fee00000418ff */
[----:B------:R1:W2:Y:S01]  /*b2c0*/  LDSM.16.M88.4 R88, [R0+0x2c00] ;  /* 0x002c00000058783b */ /* 0x0002a20000000200 */
[C---:B------:R-:W-:Y:S07]  /*b2d0*/  HMMA.16816.F32.BF16 R16, R64.reuse, R18, RZ ;  /* 0x000000124010723c */ /* 0x040fee00000418ff */
[----:B------:R-:W-:Y:S01]  /*b2e0*/  LDSM.16.M88.4 R92, [R92] ;  /* 0x000000005c5c783b */ /* 0x000fe20000000200 */
[C---:B---3--:R-:W-:Y:S08]  /*b2f0*/  HMMA.16816.F32.BF16 R20, R64.reuse, R24, RZ ;  /* 0x000000184014723c */ /* 0x048ff000000418ff */
[C---:B------:R-:W-:Y:S01]  /*b300*/  HMMA.16816.F32.BF16 R24, R64.reuse, R26, RZ ;  /* 0x0000001a4018723c */ /* 0x040fe200000418ff */
[----:B-1----:R-:W-:Y:S02]  /*b310*/  IADD3 R0, PT, PT, R0, R2, RZ ;  /* 0x0000000200007210 */ /* 0x002fe40007ffe0ff */
[----:B------:R-:W3:Y:S05]  /*b320*/  LD.E R2, desc[UR4][R84.64+0x18c] ;  /* 0x00018c0454027980 */ /* 0x000eea000c101900 */
[C---:B----4-:R-:W-:Y:S08]  /*b330*/  HMMA.16816.F32.BF16 R28, R64.reuse, R32, RZ ;  /* 0x00000020401c723c */ /* 0x050ff000000418ff */
        /* <DEDUP_REMOVED lines=22> */
[-C--:B---3--:R-:W-:Y:S01]  /*b4a0*/  FMUL.FTZ R6, R6, R2.reuse ;  /* 0x0000000206067220 */ /* 0x088fe20000410000 */
        /* <DEDUP_REMOVED lines=10> */
[C---:B-1----:R-:W-:Y:S03]  /*b550*/  HMMA.16816.F32.BF16 R36, R92.reuse, R88, R36 ;  /* 0x000000585c24723c */ /* 0x042fe60000041824 */
[----:B------:R1:W4:Y:S01]  /*b560*/  MUFU.TANH R164, R7 ;  /* 0x0000000700a47308 */ /* 0x0003220000002400 */
[-C--:B------:R-:W-:Y:S01]  /*b570*/  FMUL.FTZ R12, R12, R2.reuse ;  /* 0x000000020c0c7220 */ /* 0x080fe20000410000 */
[-C--:B------:R-:W-:Y:S01]  /*b580*/  FMUL.FTZ R15, R15, R2.reuse ;  /* 0x000000020f0f7220 */ /* 0x080fe20000410000 */
[-C--:B------:R-:W-:Y:S01]  /*b590*/  FMUL.FTZ R16, R16, R2.reuse ;  /* 0x0000000210107220 */ /* 0x080fe20000410000 */
[-C--:B------:R-:W-:Y:S01]  /*b5a0*/  FMUL.FTZ R17, R17, R2.reuse ;  /* 0x0000000211117220 */ /* 0x080fe20000410000 */
[-C--:B------:R-:W-:Y:S01]  /*b5b0*/  FMUL.FTZ R18, R18, R2.reuse ;  /* 0x0000000212127220 */ /* 0x080fe20000410000 */
[C---:B------:R-:W-:Y:S04]  /*b5c0*/  HMMA.16816.F32.BF16 R40, R92.reuse, R90, R40 ;  /* 0x0000005a5c28723c */ /* 0x040fe80000041828 */
[----:B------:R5:W3:Y:S01]  /*b5d0*/  MUFU.TANH R162, R8 ;  /* 0x0000000800a27308 */ /* 0x000ae20000002400 */
[----:B------:R-:W4:Y:S01]  /*b5e0*/  LDSM.16.M88.4 R88, [R0+0x2400] ;  /* 0x002400000058783b */ /* 0x000f220000000200 */
[-C--:B--2---:R-:W-:Y:S01]  /*b5f0*/  FMUL.FTZ R6, R10, R2.reuse ;  /* 0x000000020a067220 */ /* 0x084fe20000410000 */
        /* <DEDUP_REMOVED lines=13> */
[----:B------:R-:W1:Y:S01]  /*b6d0*/  MUFU.TANH R136, R36 ;  /* 0x0000002400887308 */ /* 0x000e620000002400 */
[-C--:B-----5:R-:W-:Y:S01]  /*b6e0*/  FMUL.FTZ R8, R11, R2.reuse ;  /* 0x000000020b087220 */ /* 0x0a0fe20000410000 */
[-C--:B------:R-:W-:Y:S01]  /*b6f0*/  FMUL.FTZ R30, R30, R2.reuse ;  /* 0x000000021e1e7220 */ /* 0x080fe20000410000 */
[-C--:B------:R-:W-:Y:S01]  /*b700*/  FMUL.FTZ R31, R31, R2.reuse ;  /* 0x000000021f1f7220 */ /* 0x080fe20000410000 */
[-C--:B------:R-:W-:Y:S01]  /*b710*/  FMUL.FTZ R32, R32, R2.reuse ;  /* 0x0000000220207220 */ /* 0x080fe20000410000 */
[-C--:B------:R-:W-:Y:S01]  /*b720*/  FMUL.FTZ R33, R33, R2.reuse ;  /* 0x0000000221217220 */ /* 0x080fe20000410000 */
[-C--:B------:R-:W-:Y:S01]  /*b730*/  FMUL.FTZ R34, R34, R2.reuse ;  /* 0x0000000222227220 */ /* 0x080fe20000410000 */
[-C--:B------:R-:W-:Y:S03]  /*b740*/  FMUL.FTZ R35, R35, R2.reuse ;  /* 0x0000000223237220 */ /* 0x080fe60000410000 */
[----:B------:R5:W1:Y:S01]  /*b750*/  MUFU.TANH R138, R37 ;  /* 0x00000025008a7308 */ /* 0x000a620000002400 */
[-C--:B--2---:R-:W-:Y:S01]  /*b760*/  FMUL.FTZ R13, R14, R2.reuse ;  /* 0x000000020e0d7220 */ /* 0x084fe20000410000 */
[-C--:B------:R-:W-:Y:S01]  /*b770*/  FMUL.FTZ R40, R40, R2.reuse ;  /* 0x0000000228287220 */ /* 0x080fe20000410000 */
[-C--:B------:R-:W-:Y:S01]  /*b780*/  FMUL.FTZ R42, R42, R2.reuse ;  /* 0x000000022a2a7220 */ /* 0x080fe20000410000 */
[-C--:B------:R-:W-:Y:S06]  /*b790*/  FMUL.FTZ R43, R43, R2.reuse ;  /* 0x000000022b2b7220 */ /* 0x080fec0000410000 */
[----:B------:R2:W1:Y:S10]  /*b7a0*/  MUFU.TANH R140, R38 ;  /* 0x00000026008c7308 */ /* 0x0004740000002400 */
[----:B------:R-:W1:Y:S01]  /*b7b0*/  MUFU.TANH R154, R20 ;  /* 0x00000014009a7308 */ /* 0x000e620000002400 */
[C---:B----4-:R-:W-:Y:S09]  /*b7c0*/  HMMA.16816.F32.BF16 R44, R92.reuse, R88, R44 ;  /* 0x000000585c2c723c */ /* 0x050ff2000004182c */
[----:B------:R-:W4:Y:S01]  /*b7d0*/  MUFU.TANH R153, R21 ;  /* 0x0000001500997308 */ /* 0x000f220000002400 */
[C---:B------:R-:W-:Y:S01]  /*b7e0*/  HMMA.16816.F32.BF16 R48, R92.reuse, R90, R48 ;  /* 0x0000005a5c30723c */ /* 0x040fe20000041830 */
[----:B------:R-:W3:Y:S08]  /*b7f0*/  LDSM.16.M88.4 R88, [R0+0x2800] ;  /* 0x002800000058783b */ /* 0x000ef00000000200 */
[----:B------:R-:W1:Y:S01]  /*b800*/  MUFU.TANH R152, R22 ;  /* 0x0000001600987308 */ /* 0x000e620000002400 */
[-C--:B------:R-:W-:Y:S01]  /*b810*/  FMUL.FTZ R44, R44, R2.reuse ;  /* 0x000000022c2c7220 */ /* 0x080fe20000410000 */
[-C--:B------:R-:W-:Y:S01]  /*b820*/  FMUL.FTZ R45, R45, R2.reuse ;  /* 0x000000022d2d7220 */ /* 0x080fe20000410000 */
[-C--:B-----5:R-:W-:Y:S01]  /*b830*/  FMUL.FTZ R37, R46, R2.reuse ;  /* 0x000000022e257220 */ /* 0x0a0fe20000410000 */
[-C--:B--2---:R-:W-:Y:S06]  /*b840*/  FMUL.FTZ R38, R47, R2.reuse ;  /* 0x000000022f267220 */ /* 0x084fec0000410000 */
[----:B------:R-:W2:Y:S01]  /*b850*/  MUFU.TANH R151, R23 ;  /* 0x0000001700977308 */ /* 0x000ea20000002400 */
[-C--:B------:R-:W-:Y:S01]  /*b860*/  FMUL.FTZ R50, R50, R2.reuse ;  /* 0x0000000232327220 */ /* 0x080fe20000410000 */
[-C--:B------:R-:W-:Y:S01]  /*b870*/  FMUL.FTZ R51, R51, R2.reuse ;  /* 0x0000000233337220 */ /* 0x080fe20000410000 */
[-C--:B------:R-:W-:Y:S01]  /*b880*/  FMUL.FTZ R36, R48, R2.reuse ;  /* 0x0000000230247220 */ /* 0x080fe20000410000 */
[-C--:B------:R-:W-:Y:S06]  /*b890*/  FMUL.FTZ R49, R49, R2.reuse ;  /* 0x0000000231317220 */ /* 0x080fec0000410000 */
[----:B------:R5:W1:Y:S10]  /*b8a0*/  MUFU.TANH R142, R39 ;  /* 0x00000027008e7308 */ /* 0x000a740000002400 */
[----:B------:R-:W1:Y:S10]  /*b8b0*/  MUFU.TANH R131, R44 ;  /* 0x0000002c00837308 */ /* 0x000e740000002400 */
[----:B------:R-:W1:Y:S01]  /*b8c0*/  MUFU.TANH R132, R45 ;  /* 0x0000002d00847308 */ /* 0x000e620000002400 */
[-C--:B-----5:R-:W-:Y:S01]  /*b8d0*/  FMUL.FTZ R39, R41, R2.reuse ;  /* 0x0000000229277220 */ /* 0x0a0fe20000410000 */
[C---:B---3--:R-:W-:Y:S08]  /*b8e0*/  HMMA.16816.F32.BF16 R52, R92.reuse, R88, R52 ;  /* 0x000000585c34723c */ /* 0x048ff00000041834 */
[----:B------:R3:W1:Y:S01]  /*b8f0*/  MUFU.TANH R128, R50 ;  /* 0x0000003200807308 */ /* 0x0006620000002400 */
[C---:B------:R-:W-:Y:S01]  /*b900*/  HMMA.16816.F32.BF16 R56, R92.reuse, R90, R56 ;  /* 0x0000005a5c38723c */ /* 0x040fe20000041838 */
[----:B------:R-:W5:Y:S01]  /*b910*/  LDSM.16.M88.4 R88, [R0+0x2c00] ;  /* 0x002c00000058783b */ /* 0x000f620000000200 */
[----:B------:R-:W-:Y:S07]  /*b920*/  DEPBAR.LE SB0, 0x0 ;  /* 0x000080000000791a */ /* 0x000fee0000000000 */
[----:B------:R4:W1:Y:S10]  /*b930*/  MUFU.TANH R126, R51 ;  /* 0x00000033007e7308 */ /* 0x0008740000002400 */
[----:B------:R-:W1:Y:S01]  /*b940*/  MUFU.TANH R163, R4 ;  /* 0x0000000400a37308 */ /* 0x000e620000002400 */
[----:B------:R-:W-:Y:S01]  /*b950*/  BAR.SYNC.DEFER_BLOCKING 0x0 ;  /* 0x0000000000007b1d */ /* 0x000fe20000010000 */
[-C--:B------:R-:W-:Y:S01]  /*b960*/  FMUL.FTZ R53, R53, R2.reuse ;  /* 0x0000000235357220 */ /* 0x080fe20000410000 */
[-C--:B------:R-:W-:Y:S01]  /*b970*/  FMUL.FTZ R52, R52, R2.reuse ;  /* 0x0000000234347220 */ /* 0x080fe20000410000 */
[-C--:B---3--:R-:W-:Y:S01]  /*b980*/  FMUL.FTZ R50, R57, R2.reuse ;  /* 0x0000000239327220 */ /* 0x088fe20000410000 */
[-C--:B------:R-:W-:Y:S05]  /*b990*/  FMUL.FTZ R48, R59, R2.reuse ;  /* 0x000000023b307220 */ /* 0x080fea0000410000 */
[----:B------:R-:W3:Y:S01]  /*b9a0*/  MUFU.TANH R161, R5 ;  /* 0x0000000500a17308 */ /* 0x000ee20000002400 */
[-C--:B----4-:R-:W-:Y:S09]  /*b9b0*/  FMUL.FTZ R51, R58, R2.reuse ;  /* 0x000000023a337220 */ /* 0x090ff20000410000 */
[----:B------:R-:W4:Y:S10]  /*b9c0*/  MUFU.TANH R7, R7 ;  /* 0x0000000700077308 */ /* 0x000f340000002400 */
[----:B------:R-:W1:Y:S01]  /*b9d0*/  MUFU.TANH R6, R6 ;  /* 0x0000000600067308 */ /* 0x000e620000002400 */
[C---:B-----5:R-:W-:Y:S09]  /*b9e0*/  HMMA.16816.F32.BF16 R60, R92.reuse, R88, R60 ;  /* 0x000000585c3c723c */ /* 0x060ff2000004183c */
[----:B------:R5:W1:Y:S01]  /*b9f0*/  MUFU.TANH R88, R53 ;  /* 0x0000003500587308 */ /* 0x000a620000002400 */
[----:B------:R-:W-:Y:S09]  /*ba00*/  HMMA.16816.F32.BF16 R64, R92, R90, R64 ;  /* 0x0000005a5c40723c */ /* 0x000ff20000041840 */
[----:B------:R2:W1:Y:S01]  /*ba10*/  MUFU.TANH R89, R52 ;  /* 0x0000003400597308 */ /* 0x0004620000002400 */
[-C--:B------:R-:W-:Y:S01]  /*ba20*/  FMUL.FTZ R46, R60, R2.reuse ;  /* 0x000000023c2e7220 */ /* 0x080fe20000410000 */
[-C--:B------:R-:W-:Y:S08]  /*ba30*/  FMUL.FTZ R47, R61, R2.reuse ;  /* 0x000000023d2f7220 */ /* 0x080ff00000410000 */
[----:B------:R-:W1:Y:S01]  /*ba40*/  MUFU.TANH R8, R8 ;  /* 0x0000000800087308 */ /* 0x000e620000002400 */
[-C--:B-----5:R-:W-:Y:S01]  /*ba50*/  FMUL.FTZ R53, R54, R2.reuse ;  /* 0x0000000236357220 */ /* 0x0a0fe20000410000 */
[-C--:B------:R-:W-:Y:S01]  /*ba60*/  FMUL.FTZ R54, R55, R2.reuse ;  /* 0x0000000237367220 */ /* 0x080fe20000410000 */
[-C--:B------:R-:W-:Y:S01]  /*ba70*/  FMUL.FTZ R23, R62, R2.reuse ;  /* 0x000000023e177220 */ /* 0x080fe20000410000 */
[-C--:B------:R-:W-:Y:S01]  /*ba80*/  FMUL.FTZ R22, R63, R2.reuse ;  /* 0x000000023f167220 */ /* 0x080fe20000410000 */
[-C--:B------:R-:W-:Y:S01]  /*ba90*/  FMUL.FTZ R44, R64, R2.reuse ;  /* 0x00000002402c7220 */ /* 0x080fe20000410000 */
[-C--:B------:R-:W-:Y:S04]  /*baa0*/  FMUL.FTZ R45, R65, R2.reuse ;  /* 0x00000002412d7220 */ /* 0x080fe80000410000 */
[----:B------:R1:W1:Y:S01]  /*bab0*/  MUFU.TANH R158, R12 ;  /* 0x0000000c009e7308 */ /* 0x0002620000002400 */
[-C--:B--2---:R-:W-:Y:S01]  /*bac0*/  FMUL.FTZ R52, R56, R2.reuse ;  /* 0x0000000238347220 */ /* 0x084fe20000410000 */
[-C--:B------:R-:W-:Y:S01]  /*bad0*/  FMUL.FTZ R21, R66, R2.reuse ;  /* 0x0000000242157220 */ /* 0x080fe20000410000 */
[----:B------:R-:W-:Y:S07]  /*bae0*/  FMUL.FTZ R20, R67, R2 ;  /* 0x0000000243147220 */ /* 0x000fee0000410000 */
[----:B------:R-:W2:Y:S10]  /*baf0*/  MUFU.TANH R13, R13 ;  /* 0x0000000d000d7308 */ /* 0x000eb40000002400 */
        /* <DEDUP_REMOVED lines=54> */
[----:B-1----:R-:W2:Y:S01]  /*be60*/  LD.E R12, desc[UR4][R84.64+0x170] ;  /* 0x00017004540c7980 */ /* 0x002ea2000c101900 */
[----:B------:R-:W-:Y:S03]  /*be70*/  VIADD R9, R114, 0xffffff00 ;  /* 0xffffff0072097836 */ /* 0x000fe60000000000 */
[----:B------:R-:W-:Y:S02]  /*be80*/  IABS R0, R2 ;  /* 0x0000000200007213 */ /* 0x000fe40000000000 */
[-C--:B--2---:R-:W-:Y:S02]  /*be90*/  IABS R5, R12.reuse ;  /* 0x0000000c00057213 */ /* 0x084fe40000000000 */
[----:B------:R-:W-:Y:S02]  /*bea0*/  LOP3.LUT R2, R2, R12, RZ, 0x3c, !PT ;  /* 0x0000000c02027212 */ /* 0x000fe400078e3cff */
[----:B------:R-:W1:Y:S10]  /*beb0*/  I2F.RP R10, R5 ;  /* 0x00000005000a7306 */ /* 0x000e740000209400 */
[----:B-1----:R-:W1:Y:S02]  /*bec0*/  MUFU.RCP R10, R10 ;  /* 0x0000000a000a7308 */ /* 0x002e640000001000 */
[----:B-1----:R-:W-:Y:S08]  /*bed0*/  VIADD R10, R10, 0xffffffe ;  /* 0x0ffffffe0a0a7836 */ /* 0x002ff00000000000 */
[----:B------:R-:W1:Y:S02]  /*bee0*/  F2I.FTZ.U32.TRUNC.NTZ R11, R10 ;  /* 0x0000000a000b7305 */ /* 0x000e64000021f000 */
[--C-:B-1----:R-:W-:Y:S01]  /*bef0*/  IMAD.MOV R4, RZ, RZ, -R11.reuse ;  /* 0x000000ffff047224 */ /* 0x102fe200078e0a0b */
[----:B------:R-:W-:Y:S03]  /*bf00*/  MOV R10, RZ ;  /* 0x000000ff000a7202 */ /* 0x000fe60000000f00 */
[-C--:B------:R-:W-:Y:S04]  /*bf10*/  IMAD R4, R4, R5.reuse, RZ ;  /* 0x0000000504047224 */ /* 0x080fe800078e02ff */
        /* <DEDUP_REMOVED lines=14> */
[----:B------:R-:W-:Y:S01]  /*c000*/  IMAD R0, R11, R4, R0 ;  /* 0x000000040b007224 */ /* 0x000fe200078e0200 */
        /* <DEDUP_REMOVED lines=12> */
[----:B------:R-:W-:Y:S04]  /*c0d0*/  SEL R5, R4, R11, !P4 ;  /* 0x0000000b04057207 */ /* 0x000fe80006000000 */
[C---:B------:R-:W-:Y:S02]  /*c0e0*/  LEA R14, P3, R5.reuse, R120, 0x2 ;  /* 0x00000078050e7211 */ /* 0x040fe400078610ff */
        /* <DEDUP_REMOVED lines=12> */
[-C--:B--2---:R-:W-:Y:S04]  /*c1b0*/  IMAD R4, R11, R12.reuse, RZ ;  /* 0x0000000c0b047224 */ /* 0x084fe800078e02ff */
        /* <DEDUP_REMOVED lines=11> */
.L_x_6943:
[----:B------:R-:W-:Y:S05]  /*c270*/  BSYNC.RECONVERGENT B0 ;  /* 0x0000000000007941 */ /* 0x000fea0003800200 */
.L_x_6942:
        /* <DEDUP_REMOVED lines=9> */
[-CC-:B-1----:R-:W-:Y:S02]  /*c310*/  @!P1 LEA.HI.X R15, R102, R107.reuse, R103.reuse, 0x6, P6 ;  /* 0x0000006b660f9211 */ /* 0x182fe400030f3467 */
[-C--:B------:R-:W-:Y:S01]  /*c320*/  @!P1 IADD3 R2, P4, P3, R4, R108.reuse, R4 ;  /* 0x0000006c04029210 */ /* 0x080fe20007b9e004 */
[----:B------:R2:W-:Y:S01]  /*c330*/  @P1 STS.128 [R3+0x1000], RZ ;  /* 0x001000ff03001388 */ /* 0x0005e20000000c00 */
[----:B------:R-:W-:Y:S02]  /*c340*/  @!P1 SHF.L.U64.HI R10, R102, 0x6, R103 ;  /* 0x00000006660a9819 */ /* 0x000fe40000010267 */
[-C--:B------:R-:W-:Y:S01]  /*c350*/  @!P1 IADD3.X R0, PT, PT, R5, R107.reuse, R5, P4, P3 ;  /* 0x0000006b05009210 */ /* 0x080fe200027e6405 */
        /* <DEDUP_REMOVED lines=20> */
.L_x_6941:
[----:B------:R-:W-:Y:S05]  /*c4a0*/  BSYNC.RECONVERGENT B1 ;  /* 0x0000000000017941 */ /* 0x000fea0003800200 */
.L_x_6940:
[----:B--2---:R-:W2:Y:S01]  /*c4b0*/  LD.E R3, desc[UR4][R84.64+0xdc] ;  /* 0x0000dc0454037980 */ /* 0x004ea2000c101900 */
        /* <DEDUP_REMOVED lines=32> */
[----:B------:R-:W-:Y:S01]  /*c6c0*/  SHF.R.U32.HI R40, RZ, 0x1, R97 ;  /* 0x00000001ff287819 */ /* 0x000fe20000011661 */
[----:B------:R-:W1:Y:S01]  /*c6d0*/  SHFL.BFLY PT, R2, R0, 0x2, 0x1f ;  /* 0x0c401f0000027f89 */ /* 0x000e6200000e0000 */
[----:B------:R-:W-:Y:S07]  /*c6e0*/  IADD3 R114, PT, PT, R114, -0x80, RZ ;  /* 0xffffff8072727810 */ /* 0x000fee0007ffe0ff */
[----:B------:R-:W3:Y:S01]  /*c6f0*/  SHFL.BFLY PT, R5, R4, 0x2, 0x1f ;  /* 0x0c401f0004057f89 */ /* 0x000ee200000e0000 */
[----:B-1----:R-:W-:Y:S02]  /*c700*/  FMNMX.FTZ R2, R0, R2, !PT ;  /* 0x0000000200027209 */ /* 0x002fe40007810000 */
[----:B---3--:R-:W-:Y:S05]  /*c710*/  FMNMX.FTZ R5, R4, R5, !PT ;  /* 0x0000000504057209 */ /* 0x008fea0007810000 */
[----:B------:R-:W1:Y:S08]  /*c720*/  SHFL.BFLY PT, R0, R2, 0x1, 0x1f ;  /* 0x0c201f0002007f89 */ /* 0x000e7000000e0000 */
[----:B------:R-:W3:Y:S01]  /*c730*/  SHFL.BFLY PT, R4, R5, 0x1, 0x1f ;  /* 0x0c201f0005047f89 */ /* 0x000ee200000e0000 */
[----:B-1----:R-:W-:Y:S04]  /*c740*/  FMNMX.FTZ R0, R2, R0, !PT ;  /* 0x0000000002007209 */ /* 0x002fe80007810000 */
[C---:B------:R-:W-:Y:S02]  /*c750*/  FSETP.NEU.FTZ.AND P1, PT, R0.reuse, -INF , PT ;  /* 0xff8000000000780b */ /* 0x040fe40003f3d000 */
[----:B---3--:R-:W-:Y:S01]  /*c760*/  FMNMX.FTZ R2, R5, R4, !PT ;  /* 0x0000000405027209 */ /* 0x008fe20007810000 */
[----:B------:R-:W-:Y:S04]  /*c770*/  FADD.FTZ R4, -R0, R87 ;  /* 0x0000005700047221 */ /* 0x000fe80000010100 */
[C---:B------:R-:W-:Y:S01]  /*c780*/  FADD.FTZ R5, -R2.reuse, R86 ;  /* 0x0000005602057221 */ /* 0x040fe20000010100 */
        /* <DEDUP_REMOVED lines=20> */
[C---:B-1----:R-:W-:Y:S01]  /*c8d0*/  FMUL.FTZ R5, R24.reuse, R81 ;  /* 0x0000005118057220 */ /* 0x042fe20000410000 */
[C---:B------:R-:W-:Y:S01]  /*c8e0*/  FMUL.FTZ R8, R24.reuse, R76 ;  /* 0x0000004c18087220 */ /* 0x040fe20000410000 */
[----:B------:R-:W-:Y:S01]  /*c8f0*/  FMUL.FTZ R9, R24, R77 ;  /* 0x0000004d18097220 */ /* 0x000fe20000410000 */
[-CC-:B------:R-:W-:Y:S01]  /*c900*/  FFMA.FTZ R77, R134, R3.reuse, -R43.reuse ;  /* 0x00000003864d7223 */ /* 0x180fe2000001082b */
[-CC-:B------:R-:W-:Y:S01]  /*c910*/  FFMA.FTZ R128, R128, R3.reuse, -R43.reuse ;  /* 0x0000000380807223 */ /* 0x180fe2000001082b */
[-CC-:B------:R-:W-:Y:S01]  /*c920*/  FFMA.FTZ R53, R53, R3.reuse, -R43.reuse ;  /* 0x0000000335357223 */ /* 0x180fe2000001082b */
[----:B------:R-:W-:Y:S03]  /*c930*/  FFMA.FTZ R54, R54, R3, -R43 ;  /* 0x0000000336367223 */ /* 0x000fe6000001082b */
[----:B------:R-:W1:Y:S01]  /*c940*/  MUFU.EX2 R61, R61 ;  /* 0x0000003d003d7308 */ /* 0x000e620000000800 */
[C---:B--2---:R-:W-:Y:S01]  /*c950*/  FMUL.FTZ R6, R12.reuse, R82 ;  /* 0x000000520c067220 */ /* 0x044fe20000410000 */
[C---:B------:R-:W-:Y:S01]  /*c960*/  FMUL.FTZ R10, R12.reuse, R78 ;  /* 0x0000004e0c0a7220 */ /* 0x040fe20000410000 */
[C---:B------:R-:W-:Y:S01]  /*c970*/  FMUL.FTZ R11, R12.reuse, R79 ;  /* 0x0000004f0c0b7220 */ /* 0x040fe20000410000 */
[----:B------:R-:W-:Y:S01]  /*c980*/  FMUL.FTZ R15, R12, R75 ;  /* 0x0000004b0c0f7220 */ /* 0x000fe20000410000 */
[-C--:B------:R-:W-:Y:S01]  /*c990*/  FFMA.FTZ R79, R159, R3.reuse, -R49 ;  /* 0x000000039f4f7223 */ /* 0x080fe20000010831 */
[-CC-:B------:R-:W-:Y:S01]  /*c9a0*/  FFMA.FTZ R78, R135, R3.reuse, -R43.reuse ;  /* 0x00000003874e7223 */ /* 0x180fe2000001082b */
[----:B------:R-:W-:Y:S03]  /*c9b0*/  FFMA.FTZ R82, R130, R3, -R43 ;  /* 0x0000000382527223 */ /* 0x000fe6000001082b */
[----:B------:R-:W-:Y:S01]  /*c9c0*/  MUFU.EX2 R58, R58 ;  /* 0x0000003a003a7308 */ /* 0x000fe20000000800 */
[----:B---3--:R-:W-:Y:S01]  /*c9d0*/  FFMA.FTZ R125, R12, R125, R29 ;  /* 0x0000007d0c7d7223 */ /* 0x008fe2000001001d */
[-CC-:B------:R-:W-:Y:S01]  /*c9e0*/  FFMA.FTZ R51, R51, R3.reuse, -R43.reuse ;  /* 0x0000000333337223 */ /* 0x180fe2000001082b */
[-C--:B------:R-:W-:Y:S01]  /*c9f0*/  FFMA.FTZ R48, R48, R3.reuse, -R43 ;  /* 0x0000000330307223 */ /* 0x080fe2000001082b */
[-CC-:B------:R-:W-:Y:S01]  /*ca00*/  FFMA.FTZ R25, R163, R3.reuse, -R49.reuse ;  /* 0x00000003a3197223 */ /* 0x180fe20000010831 */
[-CC-:B------:R-:W-:Y:S01]  /*ca10*/  FFMA.FTZ R55, R161, R3.reuse, -R49.reuse ;  /* 0x00000003a1377223 */ /* 0x180fe20000010831 */
[-CC-:B------:R-:W-:Y:S01]  /*ca20*/  FFMA.FTZ R90, R162, R3.reuse, -R49.reuse ;  /* 0x00000003a25a7223 */ /* 0x180fe20000010831 */
[----:B------:R-:W-:Y:S03]  /*ca30*/  FFMA.FTZ R86, R7, R3, -R49 ;  /* 0x0000000307567223 */ /* 0x000fe60000010831 */
[----:B------:R-:W2:Y:S01]  /*ca40*/  MUFU.EX2 R87, R87 ;  /* 0x0000005700577308 */ /* 0x000ea20000000800 */
[----:B-1----:R-:W-:Y:S01]  /*ca50*/  F2FP.BF16.F32.PACK_AB R29, R61, R29 ;  /* 0x0000001d3d1d723e */ /* 0x002fe200000010ff */
[----:B------:R-:W-:Y:S01]  /*ca60*/  FMUL.FTZ R7, R12, R83 ;  /* 0x000000530c077220 */ /* 0x000fe20000410000 */
[-C--:B------:R-:W-:Y:S01]  /*ca70*/  FFMA.FTZ R83, R37, R3.reuse, -R43 ;  /* 0x0000000325537223 */ /* 0x080fe2000001082b */
[-CC-:B------:R-:W-:Y:S01]  /*ca80*/  FFMA.FTZ R94, R158, R3.reuse, -R49.reuse ;  /* 0x000000039e5e7223 */ /* 0x180fe20000010831 */
[-CC-:B------:R-:W-:Y:S01]  /*ca90*/  FFMA.FTZ R56, R153, R3.reuse, -R49.reuse ;  /* 0x0000000399387223 */ /* 0x180fe20000010831 */
[-CC-:B------:R-:W-:Y:S01]  /*caa0*/  FFMA.FTZ R57, R149, R3.reuse, -R49.reuse ;  /* 0x0000000395397223 */ /* 0x180fe20000010831 */
[----:B------:R-:W-:Y:S03]  /*cab0*/  LOP3.LUT R4, R40, 0x8, RZ, 0xc0, !PT ;  /* 0x0000000828047812 */ /* 0x000fe600078ec0ff */
[----:B------:R-:W1:Y:S01]  /*cac0*/  MUFU.EX2 R25, R25 ;  /* 0x0000001900197308 */ /* 0x000e620000000800 */
[-CC-:B------:R-:W-:Y:S01]  /*cad0*/  FFMA.FTZ R93, R157, R3.reuse, -R49.reuse ;  /* 0x000000039d5d7223 */ /* 0x180fe20000010831 */
[-C--:B------:R-:W-:Y:S01]  /*cae0*/  FFMA.FTZ R62, R156, R3.reuse, -R49 ;  /* 0x000000039c3e7223 */ /* 0x080fe20000010831 */
[----:B------:R-:W-:Y:S01]  /*caf0*/  LOP3.LUT R4, R4, 0xc0, R101, 0xf8, !PT ;  /* 0x000000c004047812 */ /* 0x000fe200078ef865 */
[-CC-:B------:R-:W-:Y:S01]  /*cb00*/  FFMA.FTZ R76, R154, R3.reuse, -R49.reuse ;  /* 0x000000039a4c7223 */ /* 0x180fe20000010831 */
[----:B------:R-:W-:Y:S01]  /*cb10*/  LOP3.LUT R101, R101, 0x120, RZ, 0xc0, !PT ;  /* 0x0000012065657812 */ /* 0x000fe200078ec0ff */
[-C--:B------:R-:W-:Y:S01]  /*cb20*/  FFMA.FTZ R59, R148, R3.reuse, -R49 ;  /* 0x00000003943b7223 */ /* 0x080fe20000010831 */
[----:B------:R-:W-:Y:S03]  /*cb30*/  FADD.FTZ R75, R61, R125 ;  /* 0x0000007d3d4b7221 */ /* 0x000fe60000010000 */
[----:B------:R-:W3:Y:S01]  /*cb40*/  MUFU.EX2 R55, R55 ;  /* 0x0000003700377308 */ /* 0x000ee20000000800 */
[----:B--2---:R-:W-:Y:S01]  /*cb50*/  F2FP.BF16.F32.PACK_AB R31, R87, R58 ;  /* 0x0000003a571f723e */ /* 0x004fe200000010ff */
[-C--:B------:R-:W-:Y:S01]  /*cb60*/  FFMA.FTZ R66, R139, R3.reuse, -R49 ;  /* 0x000000038b427223 */ /* 0x080fe20000010831 */
[----:B------:R-:W-:Y:S01]  /*cb70*/  LOP3.LUT R4, R101, R4, R100, 0xf6, !PT ;  /* 0x0000000465047212 */ /* 0x000fe200078ef664 */
[--C-:B------:R-:W-:Y:S01]  /*cb80*/  FFMA.FTZ R100, R13, R3, -R43.reuse ;  /* 0x000000030d647223 */ /* 0x100fe2000001082b */
[----:B------:R-:W-:Y:S01]  /*cb90*/  FMUL.FTZ R13, R24, R73 ;  /* 0x00000049180d7220 */ /* 0x000fe20000410000 */
[-C--:B------:R-:W-:Y:S01]  /*cba0*/  FFMA.FTZ R73, R152, R3.reuse, -R43 ;  /* 0x0000000398497223 */ /* 0x080fe2000001082b */
[----:B------:R-:W-:Y:S03]  /*cbb0*/  LEA R41, R4, UR6, 0x1 ;  /* 0x0000000604297c11 */ /* 0x000fe6000f8e08ff */
[----:B------:R-:W2:Y:S01]  /*cbc0*/  MUFU.EX2 R90, R90 ;  /* 0x0000005a005a7308 */ /* 0x000ea20000000800 */
[C---:B------:R-:W-:Y:S01]  /*cbd0*/  FMUL.FTZ R4, R24.reuse, R80 ;  /* 0x0000005018047220 */ /* 0x040fe20000410000 */
[----:B------:R-:W-:Y:S01]  /*cbe0*/  FFMA.FTZ R80, R39, R3, -R49 ;  /* 0x0000000327507223 */ /* 0x000fe20000010831 */
[C---:B------:R-:W-:Y:S01]  /*cbf0*/  IADD3 R14, PT, PT, R41.reuse, 0x3000, RZ ;  /* 0x00003000290e7810 */ /* 0x040fe20007ffe0ff */
[----:B------:R-:W4:Y:S01]  /*cc00*/  LDSM.16.MT88.4 R16, [R41+0x3000] ;  /* 0x003000002910783b */ /* 0x000f220000004200 */
[----:B------:R-:W-:Y:S01]  /*cc10*/  IADD3 R42, PT, PT, R41, 0x3020, RZ ;  /* 0x00003020292a7810 */ /* 0x000fe20007ffe0ff */
[----:B-1----:R-:W-:Y:S01]  /*cc20*/  FFMA.FTZ R124, R24, R124, R25 ;  /* 0x0000007c187c7223 */ /* 0x002fe20000010019 */
[----:B------:R-:W-:Y:S03]  /*cc30*/  @P0 IADD3 R42, PT, PT, R14, -0x20, RZ ;  /* 0xffffffe00e2a0810 */ /* 0x000fe60007ffe0ff */
[----:B------:R-:W1:Y:S01]  /*cc40*/  MUFU.EX2 R86, R86 ;  /* 0x0000005600567308 */ /* 0x000e620000000800 */
[----:B---3--:R-:W-:Y:S01]  /*cc50*/  F2FP.BF16.F32.PACK_AB R28, R55, R25 ;  /* 0x00000019371c723e */ /* 0x008fe200000010ff */
[----:B------:R-:W-:Y:S01]  /*cc60*/  FMUL.FTZ R14, R12, R74 ;  /* 0x0000004a0c0e7220 */ /* 0x000fe20000410000 */
[-C--:B------:R-:W-:Y:S01]  /*cc70*/  FFMA.FTZ R74, R155, R3.reuse, -R43 ;  /* 0x000000039b4a7223 */ /* 0x080fe2000001082b */
[----:B------:R-:W3:Y:S01]  /*cc80*/  LDSM.16.MT88.4 R32, [R42] ;  /* 0x000000002a20783b */ /* 0x000ee20000004200 */
[----:B------:R-:W-:Y:S01]  /*cc90*/  FADD.FTZ R101, R55, R124 ;  /* 0x0000007c37657221 */ /* 0x000fe20000010000 */
[----:B------:R-:W-:Y:S01]  /*cca0*/  FADD.FTZ R75, R58, R75 ;  /* 0x0000004b3a4b7221 */ /* 0x000fe20000010000 */
[-C--:B------:R-:W-:Y:S03]  /*ccb0*/  FFMA.FTZ R61, R141, R3.reuse, -R49 ;  /* 0x000000038d3d7223 */ /* 0x080fe60000010831 */
[----:B------:R-:W5:Y:S01]  /*ccc0*/  MUFU.EX2 R94, R94 ;  /* 0x0000005e005e7308 */ /* 0x000f620000000800 */
[----:B--2---:R-:W-:Y:S01]  /*ccd0*/  FADD.FTZ R101, R90, R101 ;  /* 0x000000655a657221 */ /* 0x004fe20000010000 */
[----:B------:R-:W-:Y:S01]  /*cce0*/  FADD.FTZ R87, R87, R75 ;  /* 0x0000004b57577221 */ /* 0x000fe20000010000 */
[-CC-:B------:R-:W-:Y:S01]  /*ccf0*/  FFMA.FTZ R65, R146, R3.reuse, -R49.reuse ;  /* 0x0000000392417223 */ /* 0x180fe20000010831 */
[-CC-:B------:R-:W-:Y:S01]  /*cd00*/  FFMA.FTZ R147, R147, R3.reuse, -R49.reuse ;  /* 0x0000000393937223 */ /* 0x180fe20000010831 */
[-CC-:B------:R-:W-:Y:S01]  /*cd10*/  FFMA.FTZ R63, R136, R3.reuse, -R49.reuse ;  /* 0x00000003883f7223 */ /* 0x180fe20000010831 */
[-CC-:B------:R-:W-:Y:S01]  /*cd20*/  FFMA.FTZ R58, R138, R3.reuse, -R49.reuse ;  /* 0x000000038a3a7223 */ /* 0x180fe20000010831 */
[-C--:B------:R-:W-:Y:S03]  /*cd30*/  FFMA.FTZ R81, R133, R3.reuse, -R49 ;  /* 0x0000000385517223 */ /* 0x080fe60000010831 */
[----:B------:R-:W2:Y:S01]  /*cd40*/  MUFU.EX2 R79, R79 ;  /* 0x0000004f004f7308 */ /* 0x000ea20000000800 */
[----:B-1----:R-:W-:Y:S01]  /*cd50*/  F2FP.BF16.F32.PACK_AB R30, R86, R90 ;  /* 0x0000005a561e723e */ /* 0x002fe200000010ff */
[-C--:B------:R-:W-:Y:S01]  /*cd60*/  FFMA.FTZ R90, R38, R3.reuse, -R43 ;  /* 0x00000003265a7223 */ /* 0x080fe2000001082b */
[----:B------:R-:W-:Y:S01]  /*cd70*/  FADD.FTZ R109, R86, R101 ;  /* 0x00000065566d7221 */ /* 0x000fe20000010000 */
[-CC-:B------:R-:W-:Y:S01]  /*cd80*/  FFMA.FTZ R86, R127, R3.reuse, -R49.reuse ;  /* 0x000000037f567223 */ /* 0x180fe20000010831 */
[-CC-:B------:R-:W-:Y:S01]  /*cd90*/  FFMA.FTZ R132, R132, R3.reuse, -R49.reuse ;  /* 0x0000000384847223 */ /* 0x180fe20000010831 */
[-C--:B------:R-:W-:Y:S01]  /*cda0*/  FFMA.FTZ R89, R89, R3.reuse, -R49 ;  /* 0x0000000359597223 */ /* 0x080fe20000010831 */
[----:B------:R-:W-:Y:S03]  /*cdb0*/  ISETP.GT.AND P0, PT, R119, R106, PT ;  /* 0x0000006a7700720c */ /* 0x000fe60003f04270 */
[----:B------:R-:W-:Y:S01]  /*cdc0*/  MUFU.EX2 R100, R100 ;  /* 0x0000006400647308 */ /* 0x000fe20000000800 */
[----:B-----5:R-:W-:Y:S01]  /*cdd0*/  FADD.FTZ R109, R94, R109 ;  /* 0x0000006d5e6d7221 */ /* 0x020fe20000010000 */
[-CC-:B------:R-:W-:Y:S01]  /*cde0*/  FFMA.FTZ R88, R88, R3.reuse, -R49.reuse ;  /* 0x0000000358587223 */ /* 0x180fe20000010831 */
[-CC-:B------:R-:W-:Y:S01]  /*cdf0*/  FFMA.FTZ R52, R52, R3.reuse, -R49.reuse ;  /* 0x0000000334347223 */ /* 0x180fe20000010831 */
[----:B------:R-:W-:Y:S06]  /*ce00*/  FFMA.FTZ R50, R50, R3, -R49 ;  /* 0x0000000332327223 */ /* 0x000fec0000010831 */
[----:B------:R-:W1:Y:S01]  /*ce10*/  MUFU.EX2 R92, R92 ;  /* 0x0000005c005c7308 */ /* 0x000e620000000800 */
[C---:B--2---:R-:W-:Y:S01]  /*ce20*/  FADD.FTZ R109, R79.reuse, R109 ;  /* 0x0000006d4f6d7221 */ /* 0x044fe20000010000 */
[C---:B----4-:R-:W-:Y:S08]  /*ce30*/  HMMA.16816.F32.BF16 R4, R28.reuse, R16, R4 ;  /* 0x000000101c04723c */ /* 0x050ff00000041804 */
[----:B------:R-:W-:Y:S01]  /*ce40*/  MUFU.EX2 R93, R93 ;  /* 0x0000005d005d7308 */ /* 0x000fe20000000800 */
[C---:B------:R-:W-:Y:S01]  /*ce50*/  FMUL.FTZ R16, R24.reuse, R68 ;  /* 0x0000004418107220 */ /* 0x040fe20000410000 */
[----:B------:R-:W-:Y:S01]  /*ce60*/  FMUL.FTZ R17, R24, R69 ;  /* 0x0000004518117220 */ /* 0x000fe20000410000 */
[--C-:B------:R-:W-:Y:S01]  /*ce70*/  FFMA.FTZ R69, R144, R3, -R43.reuse ;  /* 0x0000000390457223 */ /* 0x100fe2000001082b */
[C---:B------:R-:W-:Y:S03]  /*ce80*/  HMMA.16816.F32.BF16 R8, R28.reuse, R18, R8 ;  /* 0x000000121c08723c */ /* 0x040fe60000041808 */
[----:B------:R-:W-:Y:S03]  /*ce90*/  FMUL.FTZ R18, R12, R70 ;  /* 0x000000460c127220 */ /* 0x000fe60000410000 */
[----:B------:R-:W2:Y:S01]  /*cea0*/  MUFU.EX2 R62, R62 ;  /* 0x0000003e003e7308 */ /* 0x000ea20000000800 */
[----:B-1----:R-:W-:Y:S01]  /*ceb0*/  F2FP.BF16.F32.PACK_AB R25, R92, R100 ;  /* 0x000000645c19723e */ /* 0x002fe200000010ff */
[----:B------:R-:W-:Y:S01]  /*cec0*/  FMUL.FTZ R19, R12, R71 ;  /* 0x000000470c137220 */ /* 0x000fe20000410000 */
[----:B------:R-:W-:Y:S01]  /*ced0*/  FMUL.FTZ R12, R24, R72 ;  /* 0x00000048180c7220 */ /* 0x000fe20000410000 */
[----:B------:R-:W-:Y:S01]  /*cee0*/  F2FP.BF16.F32.PACK_AB R24, R79, R94 ;  /* 0x0000005e4f18723e */ /* 0x000fe200000010ff */
[-CC-:B------:R-:W-:Y:S01]  /*cef0*/  FFMA.FTZ R72, R137, R3.reuse, -R43.reuse ;  /* 0x0000000389487223 */ /* 0x180fe2000001082b */
[-C--:B------:R-:W-:Y:S01]  /*cf00*/  FFMA.FTZ R68, R143, R3.reuse, -R43 ;  /* 0x000000038f447223 */ /* 0x080fe2000001082b */
[----:B------:R-:W-:Y:S03]  /*cf10*/  FADD.FTZ R101, R100, R87 ;  /* 0x0000005764657221 */ /* 0x000fe60000010000 */
[----:B------:R-:W-:Y:S01]  /*cf20*/  MUFU.EX2 R95, R95 ;  /* 0x0000005f005f7308 */ /* 0x000fe20000000800 */
[-C--:B------:R-:W-:Y:S01]  /*cf30*/  FFMA.FTZ R87, R36, R3.reuse, -R49 ;  /* 0x0000000324577223 */ /* 0x080fe20000010831 */
[C---:B---3--:R-:W-:Y:S01]  /*cf40*/  HMMA.16816.F32.BF16 R12, R28.reuse, R32, R12 ;  /* 0x000000201c0c723c */ /* 0x048fe2000004180c */
[----:B------:R-:W-:Y:S02]  /*cf50*/  LDSM.16.MT88.4 R36, [R42+0xc00] ;  /* 0x000c00002a24783b */ /* 0x000fe40000004200 */
[-CC-:B------:R-:W-:Y:S01]  /*cf60*/  FFMA.FTZ R71, R142, R3.reuse, -R43.reuse ;  /* 0x000000038e477223 */ /* 0x180fe2000001082b */
[-C--:B------:R-:W-:Y:S01]  /*cf70*/  FFMA.FTZ R100, R126, R3.reuse, -R43 ;  /* 0x000000037e647223 */ /* 0x080fe2000001082b */
[----:B------:R-:W-:Y:S03]  /*cf80*/  FFMA.FTZ R70, R131, R3, -R49 ;  /* 0x0000000383467223 */ /* 0x000fe60000010831 */
[----:B------:R-:W1:Y:S01]  /*cf90*/  MUFU.EX2 R74, R74 ;  /* 0x0000004a004a7308 */ /* 0x000e620000000800 */
[----:B--2---:R-:W-:Y:S01]  /*cfa0*/  F2FP.BF16.F32.PACK_AB R26, R62, R93 ;  /* 0x0000005d3e1a723e */ /* 0x004fe200000010ff */
[----:B------:R-:W-:Y:S01]  /*cfb0*/  HMMA.16816.F32.BF16 R16, R28, R34, R16 ;  /* 0x000000221c10723c */ /* 0x000fe20000041810 */
[----:B------:R-:W2:Y:S02]  /*cfc0*/  LDSM.16.MT88.4 R28, [R41+0x3400] ;  /* 0x00340000291c783b */ /* 0x000ea40000004200 */
[----:B------:R-:W-:Y:S01]  /*cfd0*/  FADD.FTZ R93, R93, R109 ;  /* 0x0000006d5d5d7221 */ /* 0x000fe20000010000 */
[----:B------:R-:W-:Y:S04]  /*cfe0*/  FADD.FTZ R101, R92, R101 ;  /* 0x000000655c657221 */ /* 0x000fe80000010000 */
[----:B------:R-:W-:Y:S01]  /*cff0*/  MUFU.EX2 R76, R76 ;  /* 0x0000004c004c7308 */ /* 0x000fe20000000800 */
[----:B------:R-:W-:Y:S01]  /*d000*/  FADD.FTZ R93, R62, R93 ;  /* 0x0000005d3e5d7221 */ /* 0x000fe20000010000 */
[-CC-:B------:R-:W-:Y:S01]  /*d010*/  FFMA.FTZ R62, R46, R3.reuse, -R49.reuse ;  /* 0x000000032e3e7223 */ /* 0x180fe20000010831 */
[----:B------:R-:W-:Y:S01]  /*d020*/  LDSM.16.MT88.4 R32, [R41+0x3800] ;  /* 0x003800002920783b */ /* 0x000fe20000004200 */
[-C--:B------:R-:W-:Y:S01]  /*d030*/  FFMA.FTZ R46, R47, R3.reuse, -R49 ;  /* 0x000000032f2e7223 */ /* 0x080fe20000010831 */
[----:B------:R-:W-:Y:S05]  /*d040*/  FFMA.FTZ R47, R23, R3, -R43 ;  /* 0x00000003172f7223 */ /* 0x000fea000001082b */
[----:B------:R-:W3:Y:S01]  /*d050*/  MUFU.EX2 R56, R56 ;  /* 0x0000003800387308 */ /* 0x000ee20000000800 */
[C---:B-1----:R-:W-:Y:S01]  /*d060*/  F2FP.BF16.F32.PACK_AB R27, R74.reuse, R95 ;  /* 0x0000005f4a1b723e */ /* 0x042fe200000010ff */
[----:B------:R-:W-:Y:S04]  /*d070*/  FADD.FTZ R95, R95, R101 ;  /* 0x000000655f5f7221 */ /* 0x000fe80000010000 */
[----:B------:R-:W-:Y:S04]  /*d080*/  FADD.FTZ R95, R74, R95 ;  /* 0x0000005f4a5f7221 */ /* 0x000fe80000010000 */
[----:B------:R-:W-:Y:S10]  /*d090*/  MUFU.EX2 R73, R73 ;  /* 0x0000004900497308 */ /* 0x000ff40000000800 */
[----:B------:R-:W1:Y:S10]  /*d0a0*/  MUFU.EX2 R60, R60 ;  /* 0x0000003c003c7308 */ /* 0x000e740000000800 */
[----:B------:R-:W-:Y:S01]  /*d0b0*/  MUFU.EX2 R57, R57 ;  /* 0x0000003900397308 */ /* 0x000fe20000000800 */
[C---:B--2---:R-:W-:Y:S09]  /*d0c0*/  HMMA.16816.F32.BF16 R4, R24.reuse, R28, R4 ;  /* 0x0000001c1804723c */ /* 0x044ff20000041804 */
[----:B------:R-:W2:Y:S01]  /*d0d0*/  MUFU.EX2 R59, R59 ;  /* 0x0000003b003b7308 */ /* 0x000ea20000000800 */
[C---:B------:R-:W-:Y:S01]  /*d0e0*/  HMMA.16816.F32.BF16 R8, R24.reuse, R30, R8 ;  /* 0x0000001e1808723c */ /* 0x040fe20000041808 */
[----:B------:R-:W4:Y:S08]  /*d0f0*/  LDSM.16.MT88.4 R28, [R42+0x400] ;  /* 0x000400002a1c783b */ /* 0x000f300000004200 */
[----:B------:R-:W-:Y:S10]  /*d100*/  MUFU.EX2 R69, R69 ;  /* 0x0000004500457308 */ /* 0x000ff40000000800 */
[----:B------:R-:W5:Y:S10]  /*d110*/  MUFU.EX2 R72, R72 ;  /* 0x0000004800487308 */ /* 0x000f740000000800 */
[----:B------:R-:W-:Y:S10]  /*d120*/  MUFU.EX2 R66, R66 ;  /* 0x0000004200427308 */ /* 0x000ff40000000800 */
[----:B------:R-:W-:Y:S10]  /*d130*/  MUFU.EX2 R61, R61 ;  /* 0x0000003d003d7308 */ /* 0x000ff40000000800 */
[----:B------:R-:W5:Y:S01]  /*d140*/  MUFU.EX2 R68, R68 ;  /* 0x0000004400447308 */ /* 0x000f620000000800 */
[C---:B----4-:R-:W-:Y:S09]  /*d150*/  HMMA.16816.F32.BF16 R12, R24.reuse, R28, R12 ;  /* 0x0000001c180c723c */ /* 0x050ff2000004180c */
[----:B------:R-:W-:Y:S01]  /*d160*/  MUFU.EX2 R67, R67 ;  /* 0x0000004300437308 */ /* 0x000fe20000000800 */
[----:B------:R-:W-:Y:S01]  /*d170*/  HMMA.16816.F32.BF16 R16, R24, R30, R16 ;  /* 0x0000001e1810723c */ /* 0x000fe20000041810 */
[----:B------:R-:W4:Y:S02]  /*d180*/  LDSM.16.MT88.4 R28, [R42+0x800] ;  /* 0x000800002a1c783b */ /* 0x000f240000004200 */
[----:B---3--:R-:W-:Y:S06]  /*d190*/  F2FP.BF16.F32.PACK_AB R24, R56, R76 ;  /* 0x0000004c3818723e */ /* 0x008fec00000010ff */
[----:B------:R-:W-:Y:S01]  /*d1a0*/  MUFU.EX2 R65, R65 ;  /* 0x0000004100417308 */ /* 0x000fe20000000800 */
[----:B-1----:R-:W-:Y:S01]  /*d1b0*/  F2FP.BF16.F32.PACK_AB R25, R60, R73 ;  /* 0x000000493c19723e */ /* 0x002fe200000010ff */
[----:B------:R-:W-:Y:S01]  /*d1c0*/  FADD.FTZ R76, R76, R93 ;  /* 0x0000005d4c4c7221 */ /* 0x000fe20000010000 */
[----:B--2---:R-:W-:Y:S01]  /*d1d0*/  F2FP.BF16.F32.PACK_AB R26, R59, R57 ;  /* 0x000000393b1a723e */ /* 0x004fe200000010ff */
[----:B------:R-:W-:Y:S01]  /*d1e0*/  FADD.FTZ R73, R73, R95 ;  /* 0x0000005f49497221 */ /* 0x000fe20000010000 */
[----:B-----5:R-:W-:Y:S01]  /*d1f0*/  F2FP.BF16.F32.PACK_AB R27, R72, R69 ;  /* 0x00000045481b723e */ /* 0x020fe200000010ff */
[----:B------:R-:W-:Y:S01]  /*d200*/  FADD.FTZ R76, R56, R76 ;  /* 0x0000004c384c7221 */ /* 0x000fe20000010000 */
[----:B------:R-:W-:Y:S03]  /*d210*/  FFMA.FTZ R56, R22, R3, -R43 ;  /* 0x0000000316387223 */ /* 0x000fe6000001082b */
[----:B------:R-:W-:Y:S01]  /*d220*/  MUFU.EX2 R55, R147 ;  /* 0x0000009300377308 */ /* 0x000fe20000000800 */
[----:B------:R-:W-:Y:S01]  /*d230*/  FADD.FTZ R73, R60, R73 ;  /* 0x000000493c497221 */ /* 0x000fe20000010000 */
[----:B------:R-:W-:Y:S01]  /*d240*/  FADD.FTZ R57, R57, R76 ;  /* 0x0000004c39397221 */ /* 0x000fe20000010000 */
[C---:B------:R-:W-:Y:S03]  /*d250*/  HMMA.16816.F32.BF16 R4, R24.reuse, R32, R4 ;  /* 0x000000201804723c */ /* 0x040fe60000041804 */
[----:B------:R-:W-:Y:S04]  /*d260*/  FADD.FTZ R73, R69, R73 ;  /* 0x0000004945497221 */ /* 0x000fe80000010000 */
[----:B------:R-:W-:Y:S01]  /*d270*/  MUFU.EX2 R77, R77 ;  /* 0x0000004d004d7308 */ /* 0x000fe20000000800 */
[----:B------:R-:W-:Y:S01]  /*d280*/  FADD.FTZ R57, R59, R57 ;  /* 0x000000393b397221 */ /* 0x000fe20000010000 */
[----:B------:R-:W-:Y:S01]  /*d290*/  FADD.FTZ R72, R72, R73 ;  /* 0x0000004948487221 */ /* 0x000fe20000010000 */
[C---:B------:R-:W-:Y:S01]  /*d2a0*/  HMMA.16816.F32.BF16 R8, R24.reuse, R34, R8 ;  /* 0x000000221808723c */ /* 0x040fe20000041808 */
[----:B------:R-:W1:Y:S02]  /*d2b0*/  LDSM.16.MT88.4 R32, [R41+0x3c00] ;  /* 0x003c00002920783b */ /* 0x000e640000004200 */
[----:B------:R-:W-:Y:S04]  /*d2c0*/  FADD.FTZ R72, R68, R72 ;  /* 0x0000004844487221 */ /* 0x000fe80000010000 */
[----:B------:R-:W2:Y:S10]  /*d2d0*/  MUFU.EX2 R78, R78 ;  /* 0x0000004e004e7308 */ /* 0x000eb40000000800 */
[----:B------:R-:W-:Y:S01]  /*d2e0*/  MUFU.EX2 R63, R63 ;  /* 0x0000003f003f7308 */ /* 0x000fe20000000800 */
[C---:B----4-:R-:W-:Y:S09]  /*d2f0*/  HMMA.16816.F32.BF16 R12, R24.reuse, R28, R12 ;  /* 0x0000001c180c723c */ /* 0x050ff2000004180c */
[----:B------:R-:W-:Y:S01]  /*d300*/  MUFU.EX2 R58, R58 ;  /* 0x0000003a003a7308 */ /* 0x000fe20000000800 */
[----:B------:R-:W-:Y:S01]  /*d310*/  HMMA.16816.F32.BF16 R16, R24, R30, R16 ;  /* 0x0000001e1810723c */ /* 0x000fe20000041810 */
[----:B------:R-:W3:Y:S08]  /*d320*/  LDSM.16.MT88.4 R28, [R41+0x4000] ;  /* 0x00400000291c783b */ /* 0x000ef00000004200 */
[----:B------:R-:W4:Y:S01]  /*d330*/  MUFU.EX2 R64, R64 ;  /* 0x0000004000407308 */ /* 0x000f220000000800 */
[----:B--2---:R-:W-:Y:S02]  /*d340*/  F2FP.BF16.F32.PACK_AB R27, R78, R77 ;  /* 0x0000004d4e1b723e */ /* 0x004fe400000010ff */
[----:B------:R-:W-:Y:S01]  /*d350*/  F2FP.BF16.F32.PACK_AB R24, R61, R66 ;  /* 0x000000423d18723e */ /* 0x000fe200000010ff */
[----:B------:R-:W-:Y:S01]  /*d360*/  FADD.FTZ R66, R66, R57 ;  /* 0x0000003942427221 */ /* 0x000fe20000010000 */
[C---:B------:R-:W-:Y:S01]  /*d370*/  F2FP.BF16.F32.PACK_AB R25, R67.reuse, R68 ;  /* 0x000000444319723e */ /* 0x040fe200000010ff */
[----:B------:R-:W-:Y:S01]  /*d380*/  FADD.FTZ R67, R67, R72 ;  /* 0x0000004843437221 */ /* 0x000fe20000010000 */
[----:B------:R-:W-:Y:S03]  /*d390*/  F2FP.BF16.F32.PACK_AB R26, R55, R65 ;  /* 0x00000041371a723e */ /* 0x000fe600000010ff */
[----:B------:R-:W2:Y:S01]  /*d3a0*/  MUFU.EX2 R71, R71 ;  /* 0x0000004700477308 */ /* 0x000ea20000000800 */
[----:B------:R-:W-:Y:S01]  /*d3b0*/  FADD.FTZ R66, R61, R66 ;  /* 0x000000423d427221 */ /* 0x000fe20000010000 */
[----:B------:R-:W-:Y:S03]  /*d3c0*/  FADD.FTZ R22, R77, R67 ;  /* 0x000000434d167221 */ /* 0x000fe60000010000 */
[----:B------:R-:W-:Y:S01]  /*d3d0*/  FADD.FTZ R65, R65, R66 ;  /* 0x0000004241417221 */ /* 0x000fe20000010000 */
[----:B------:R-:W-:Y:S01]  /*d3e0*/  FADD.FTZ R22, R78, R22 ;  /* 0x000000164e167221 */ /* 0x000fe20000010000 */
[C---:B-1----:R-:W-:Y:S03]  /*d3f0*/  HMMA.16816.F32.BF16 R4, R24.reuse, R32, R4 ;  /* 0x000000201804723c */ /* 0x042fe60000041804 */
[----:B------:R-:W-:Y:S01]  /*d400*/  MUFU.EX2 R81, R81 ;  /* 0x0000005100517308 */ /* 0x000fe20000000800 */
[----:B------:R-:W-:Y:S01]  /*d410*/  LDSM.16.MT88.4 R76, [R41+0x4c00] ;  /* 0x004c0000294c783b */ /* 0x000fe20000004200 */
[----:B----4-:R-:W-:Y:S01]  /*d420*/  FADD.FTZ R22, R64, R22 ;  /* 0x0000001640167221 */ /* 0x010fe20000010000 */
[----:B------:R-:W-:Y:S02]  /*d430*/  FADD.FTZ R65, R55, R65 ;  /* 0x0000004137417221 */ /* 0x000fe40000010000 */
[C---:B------:R-:W-:Y:S05]  /*d440*/  HMMA.16816.F32.BF16 R8, R24.reuse, R34, R8 ;  /* 0x000000221808723c */ /* 0x040fea0000041808 */
[----:B------:R-:W1:Y:S01]  /*d450*/  MUFU.EX2 R80, R80 ;  /* 0x0000005000507308 */ /* 0x000e620000000800 */
[----:B------:R-:W4:Y:S01]  /*d460*/  LDSM.16.MT88.4 R32, [R42+0x1000] ;  /* 0x001000002a20783b */ /* 0x000f220000004200 */
[----:B--2---:R-:W-:Y:S01]  /*d470*/  FADD.FTZ R22, R71, R22 ;  /* 0x0000001647167221 */ /* 0x004fe20000010000 */
[C---:B------:R-:W-:Y:S07]  /*d480*/  HMMA.16816.F32.BF16 R12, R24.reuse, R36, R12 ;  /* 0x00000024180c723c */ /* 0x040fee000004180c */
[----:B------:R-:W-:Y:S01]  /*d490*/  MUFU.EX2 R91, R91 ;  /* 0x0000005b005b7308 */ /* 0x000fe20000000800 */
[----:B------:R-:W-:Y:S09]  /*d4a0*/  HMMA.16816.F32.BF16 R16, R24, R38, R16 ;  /* 0x000000261810723c */ /* 0x000ff20000041810 */
[----:B------:R-:W2:Y:S01]  /*d4b0*/  MUFU.EX2 R82, R82 ;  /* 0x0000005200527308 */ /* 0x000ea20000000800 */
[----:B------:R-:W5:Y:S01]  /*d4c0*/  LDSM.16.MT88.4 R36, [R41+0x4400] ;  /* 0x004400002924783b */ /* 0x000f620000004200 */
[----:B------:R-:W-:Y:S01]  /*d4d0*/  F2FP.BF16.F32.PACK_AB R24, R58, R63 ;  /* 0x0000003f3a18723e */ /* 0x000fe200000010ff */
[----:B------:R-:W-:Y:S01]  /*d4e0*/  FADD.FTZ R63, R63, R65 ;  /* 0x000000413f3f7221 */ /* 0x000fe20000010000 */
[----:B------:R-:W-:Y:S02]  /*d4f0*/  F2FP.BF16.F32.PACK_AB R25, R71, R64 ;  /* 0x000000404719723e */ /* 0x000fe400000010ff */
[----:B-1----:R-:W-:Y:S01]  /*d500*/  F2FP.BF16.F32.PACK_AB R26, R80, R81 ;  /* 0x00000051501a723e */ /* 0x002fe200000010ff */
[----:B------:R-:W-:Y:S03]  /*d510*/  FADD.FTZ R63, R58, R63 ;  /* 0x0000003f3a3f7221 */ /* 0x000fe60000010000 */
[----:B------:R-:W1:Y:S01]  /*d520*/  MUFU.EX2 R70, R70 ;  /* 0x0000004600467308 */ /* 0x000e620000000800 */
[----:B------:R-:W-:Y:S04]  /*d530*/  FADD.FTZ R81, R81, R63 ;  /* 0x0000003f51517221 */ /* 0x000fe80000010000 */
[----:B------:R-:W-:Y:S05]  /*d540*/  FADD.FTZ R81, R80, R81 ;  /* 0x0000005150517221 */ /* 0x000fea0000010000 */
[----:B------:R-:W-:Y:S01]  /*d550*/  MUFU.EX2 R75, R132 ;  /* 0x00000084004b7308 */ /* 0x000fe20000000800 */
[C---:B--2---:R-:W-:Y:S01]  /*d560*/  F2FP.BF16.F32.PACK_AB R27, R82.reuse, R91 ;  /* 0x0000005b521b723e */ /* 0x044fe200000010ff */
[----:B------:R-:W-:Y:S04]  /*d570*/  FADD.FTZ R91, R91, R22 ;  /* 0x000000165b5b7221 */ /* 0x000fe80000010000 */
[----:B------:R-:W-:Y:S04]  /*d580*/  FADD.FTZ R91, R82, R91 ;  /* 0x0000005b525b7221 */ /* 0x000fe80000010000 */
[----:B------:R-:W2:Y:S01]  /*d590*/  MUFU.EX2 R83, R83 ;  /* 0x0000005300537308 */ /* 0x000ea20000000800 */
[C---:B---3--:R-:W-:Y:S03]  /*d5a0*/  HMMA.16816.F32.BF16 R4, R24.reuse, R28, R4 ;  /* 0x0000001c1804723c */ /* 0x048fe60000041804 */
[----:B-1----:R-:W-:Y:S06]  /*d5b0*/  FADD.FTZ R81, R70, R81 ;  /* 0x0000005146517221 */ /* 0x002fec0000010000 */
[----:B------:R-:W1:Y:S01]  /*d5c0*/  MUFU.EX2 R90, R90 ;  /* 0x0000005a005a7308 */ /* 0x000e620000000800 */
[C---:B------:R-:W-:Y:S01]  /*d5d0*/  HMMA.16816.F32.BF16 R8, R24.reuse, R30, R8 ;  /* 0x0000001e1808723c */ /* 0x040fe20000041808 */
[----:B------:R-:W3:Y:S08]  /*d5e0*/  LDSM.16.MT88.4 R28, [R42+0x1400] ;  /* 0x001400002a1c783b */ /* 0x000ef00000004200 */
[----:B------:R-:W5:Y:S01]  /*d5f0*/  MUFU.EX2 R87, R87 ;  /* 0x0000005700577308 */ /* 0x000f620000000800 */
        /* <DEDUP_REMOVED lines=13> */
[----:B------:R-:W-:Y:S01]  /*d6d0*/  FADD.FTZ R75, R86, R75 ;  /* 0x0000004b564b7221 */ /* 0x000fe20000010000 */
[----:B------:R-:W-:Y:S02]  /*d6e0*/  MOV R87, R0 ;  /* 0x0000000000577202 */ /* 0x000fe40000000f00 */
[----:B------:R-:W-:Y:S05]  /*d6f0*/  MOV R86, R2 ;  /* 0x0000000200567202 */ /* 0x000fea0000000f00 */
[----:B------:R-:W-:Y:S01]  /*d700*/  MUFU.EX2 R89, R89 ;  /* 0x0000005900597308 */ /* 0x000fe20000000800 */
[----:B-1----:R-:W-:Y:S09]  /*d710*/  FADD.FTZ R90, R94, R90 ;  /* 0x0000005a5e5a7221 */ /* 0x002ff20000010000 */
[----:B------:R-:W1:Y:S01]  /*d720*/  MUFU.EX2 R88, R88 ;  /* 0x0000005800587308 */ /* 0x000e620000000800 */
[C---:B-----5:R-:W-:Y:S01]  /*d730*/  F2FP.BF16.F32.PACK_AB R27, R100.reuse, R94 ;  /* 0x0000005e641b723e */ /* 0x060fe200000010ff */
[----:B------:R-:W-:Y:S08]  /*d740*/  FADD.FTZ R100, R100, R90 ;  /* 0x0000005a64647221 */ /* 0x000ff00000010000 */
[----:B------:R-:W-:Y:S01]  /*d750*/  MUFU.EX2 R53, R53 ;  /* 0x0000003500357308 */ /* 0x000fe20000000800 */
[C---:B------:R-:W-:Y:S09]  /*d760*/  HMMA.16816.F32.BF16 R4, R24.reuse, R36, R4 ;  /* 0x000000241804723c */ /* 0x040ff20000041804 */
[----:B------:R-:W2:Y:S01]  /*d770*/  MUFU.EX2 R54, R54 ;  /* 0x0000003600367308 */ /* 0x000ea20000000800 */
[C---:B------:R-:W-:Y:S01]  /*d780*/  HMMA.16816.F32.BF16 R8, R24.reuse, R38, R8 ;  /* 0x000000261808723c */ /* 0x040fe20000041808 */
[----:B------:R-:W5:Y:S08]  /*d790*/  LDSM.16.MT88.4 R36, [R42+0x1800] ;  /* 0x001800002a24783b */ /* 0x000f700000004200 */
[----:B------:R-:W-:Y:S01]  /*d7a0*/  MUFU.EX2 R52, R52 ;  /* 0x0000003400347308 */ /* 0x000fe20000000800 */
[C---:B---3--:R-:W-:Y:S03]  /*d7b0*/  HMMA.16816.F32.BF16 R12, R24.reuse, R28, R12 ;  /* 0x0000001c180c723c */ /* 0x048fe6000004180c */
[-CC-:B------:R-:W-:Y:S01]  /*d7c0*/  FFMA.FTZ R29, R21, R3.reuse, -R43.reuse ;  /* 0x00000003151d7223 */ /* 0x180fe2000001082b */
[-C--:B------:R-:W-:Y:S01]  /*d7d0*/  FFMA.FTZ R43, R20, R3.reuse, -R43 ;  /* 0x00000003142b7223 */ /* 0x080fe2000001082b */
[--C-:B------:R-:W-:Y:S01]  /*d7e0*/  FFMA.FTZ R28, R44, R3, -R49.reuse ;  /* 0x000000032c1c7223 */ /* 0x100fe20000010831 */
[----:B------:R-:W3:Y:S03]  /*d7f0*/  LDSM.16.MT88.4 R20, [R42+0x1c00] ;  /* 0x001c00002a14783b */ /* 0x000ee60000004200 */
[----:B------:R-:W4:Y:S01]  /*d800*/  MUFU.EX2 R50, R50 ;  /* 0x0000003200327308 */ /* 0x000f220000000800 */
[----:B------:R-:W-:Y:S03]  /*d810*/  HMMA.16816.F32.BF16 R16, R24, R30, R16 ;  /* 0x0000001e1810723c */ /* 0x000fe60000041810 */
[----:B-1----:R-:W-:Y:S01]  /*d820*/  F2FP.BF16.F32.PACK_AB R24, R88, R89 ;  /* 0x000000595818723e */ /* 0x002fe200000010ff */
[----:B------:R-:W-:Y:S01]  /*d830*/  FFMA.FTZ R49, R45, R3, -R49 ;  /* 0x000000032d317223 */ /* 0x000fe20000010831 */
[C---:B--2---:R-:W-:Y:S01]  /*d840*/  F2FP.BF16.F32.PACK_AB R25, R54.reuse, R53 ;  /* 0x000000353619723e */ /* 0x044fe200000010ff */
[----:B------:R-:W-:Y:S03]  /*d850*/  FADD.FTZ R100, R53, R100 ;  /* 0x0000006435647221 */ /* 0x000fe60000010000 */
[----:B------:R-:W1:Y:S01]  /*d860*/  MUFU.EX2 R51, R51 ;  /* 0x0000003300337308 */ /* 0x000e620000000800 */
[----:B------:R-:W-:Y:S01]  /*d870*/  FADD.FTZ R89, R89, R75 ;  /* 0x0000004b59597221 */ /* 0x000fe20000010000 */
[----:B------:R-:W-:Y:S03]  /*d880*/  FADD.FTZ R54, R54, R100 ;  /* 0x0000006436367221 */ /* 0x000fe60000010000 */
[----:B------:R-:W-:Y:S05]  /*d890*/  FADD.FTZ R89, R88, R89 ;  /* 0x0000005958597221 */ /* 0x000fea0000010000 */
[----:B------:R-:W2:Y:S01]  /*d8a0*/  MUFU.EX2 R48, R48 ;  /* 0x0000003000307308 */ /* 0x000ea20000000800 */
[----:B----4-:R-:W-:Y:S01]  /*d8b0*/  F2FP.BF16.F32.PACK_AB R26, R50, R52 ;  /* 0x00000034321a723e */ /* 0x010fe200000010ff */
[----:B------:R-:W-:Y:S04]  /*d8c0*/  FADD.FTZ R52, R52, R89 ;  /* 0x0000005934347221 */ /* 0x000fe80000010000 */
[----:B------:R-:W-:Y:S04]  /*d8d0*/  FADD.FTZ R52, R50, R52 ;  /* 0x0000003432347221 */ /* 0x000fe80000010000 */
[----:B------:R-:W-:Y:S01]  /*d8e0*/  MUFU.EX2 R62, R62 ;  /* 0x0000003e003e7308 */ /* 0x000fe20000000800 */
[----:B-1----:R-:W-:Y:S09]  /*d8f0*/  FADD.FTZ R54, R51, R54 ;  /* 0x0000003633367221 */ /* 0x002ff20000010000 */
[----:B------:R-:W1:Y:S01]  /*d900*/  MUFU.EX2 R46, R46 ;  /* 0x0000002e002e7308 */ /* 0x000e620000000800 */
[C---:B--2---:R-:W-:Y:S01]  /*d910*/  F2FP.BF16.F32.PACK_AB R27, R48.reuse, R51 ;  /* 0x00000033301b723e */ /* 0x044fe200000010ff */
[----:B------:R-:W-:Y:S06]  /*d920*/  FADD.FTZ R48, R48, R54 ;  /* 0x0000003630307221 */ /* 0x000fec0000010000 */
[C---:B------:R-:W-:Y:S02]  /*d930*/  HMMA.16816.F32.BF16 R4, R24.reuse, R32, R4 ;  /* 0x000000201804723c */ /* 0x040fe40000041804 */
[----:B------:R-:W2:Y:S06]  /*d940*/  MUFU.EX2 R47, R47 ;  /* 0x0000002f002f7308 */ /* 0x000eac0000000800 */
[C---:B------:R-:W-:Y:S04]  /*d950*/  HMMA.16816.F32.BF16 R8, R24.reuse, R34, R8 ;  /* 0x000000221808723c */ /* 0x040fe80000041808 */
[----:B------:R-:W4:Y:S01]  /*d960*/  MUFU.EX2 R56, R56 ;  /* 0x0000003800387308 */ /* 0x000f220000000800 */
        /* <DEDUP_REMOVED lines=8> */
[C---:B----4-:R-:W-:Y:S01]  /*d9f0*/  F2FP.BF16.F32.PACK_AB R69, R56.reuse, R47 ;  /* 0x0000002f3845723e */ /* 0x050fe200000010ff */
[----:B------:R-:W-:Y:S08]  /*da00*/  FADD.FTZ R56, R56, R48 ;  /* 0x0000003038387221 */ /* 0x000ff00000010000 */
[----:B------:R-:W4:Y:S01]  /*da10*/  MUFU.EX2 R29, R29 ;  /* 0x0000001d001d7308 */ /* 0x000f220000000800 */
[----:B-1----:R-:W-:Y:S09]  /*da20*/  FADD.FTZ R62, R28, R62 ;  /* 0x0000003e1c3e7221 */ /* 0x002ff20000010000 */
[----:B------:R-:W1:Y:S01]  /*da30*/  MUFU.EX2 R43, R43 ;  /* 0x0000002b002b7308 */ /* 0x000e620000000800 */
[C---:B--2---:R-:W-:Y:S01]  /*da40*/  F2FP.BF16.F32.PACK_AB R70, R49.reuse, R28 ;  /* 0x0000001c3146723e */ /* 0x044fe200000010ff */
[----:B------:R-:W-:Y:S01]  /*da50*/  FADD.FTZ R124, R49, R62 ;  /* 0x0000003e317c7221 */ /* 0x000fe20000010000 */
[----:B----4-:R-:W-:Y:S01]  /*da60*/  FADD.FTZ R56, R29, R56 ;  /* 0x000000381d387221 */ /* 0x010fe20000010000 */
        /* <DEDUP_REMOVED lines=8> */
.L_x_6937:
        /* <DEDUP_REMOVED lines=11> */
.L_x_6952:
[----:B------:R-:W-:Y:S01]  /*dba0*/  FSETP.NE.FTZ.AND P1, PT, R8, RZ, PT ;  /* 0x000000ff0800720b */ /* 0x000fe20003f35000 */
[----:B----4-:R-:W-:Y:S01]  /*dbb0*/  FADD.FTZ R6, R125, R6 ;  /* 0x000000067d067221 */ /* 0x010fe20000010000 */
[----:B------:R-:W2:Y:S01]  /*dbc0*/  MUFU.RCP R7, R8 ;  /* 0x0000000800077308 */ /* 0x000ea20000001000 */
[----:B------:R-:W-:Y:S01]  /*dbd0*/  SHF.L.U32 R9, R97, 0x1, RZ ;  /* 0x0000000161097819 */ /* 0x000fe200000006ff */
[----:B------:R-:W-:Y:S05]  /*dbe0*/  WARPSYNC.ALL ;  /* 0x0000000000007948 */ /* 0x000fea0003800000 */
[----:B------:R-:W-:Y:S01]  /*dbf0*/  FSETP.NE.FTZ.AND P0, PT, R6, RZ, PT ;  /* 0x000000ff0600720b */ /* 0x000fe20003f15000 */
[----:B------:R-:W-:Y:S01]  /*dc00*/  MUFU.RCP R5, R6 ;  /* 0x0000000600057308 */ /* 0x000fe20000001000 */
[----:B------:R-:W-:-:S02]  /*dc10*/  LOP3.LUT R9, R9, 0x6, RZ, 0xc0, !PT ;  /* 0x0000000609097812 */ /* 0x000fc400078ec0ff */
[----:B------:R-:W-:Y:S02]  /*dc20*/  MOV R3, 0xff800000 ;  /* 0xff80000000037802 */ /* 0x000fe40000000f00 */
[----:B------:R-:W-:Y:S02]  /*dc30*/  LOP3.LUT R99, R9, 0x3e00, R99, 0xf8, !PT ;  /* 0x00003e0009637812 */ /* 0x000fe400078ef863 */
[----:B------:R-:W-:Y:S01]  /*dc40*/  SHF.R.U32.HI R22, RZ, 0x2, R97 ;  /* 0x00000002ff167819 */ /* 0x000fe20000011661 */
        /* <DEDUP_REMOVED lines=23> */
[----:B------:R-:W-:Y:S01]  /*ddc0*/  @P0 FFMA.FTZ R2, R4, R0, R6 ;  /* 0x0000000004020223 */ /* 0x000fe20000010006 */
[C---:B------:R-:W-:Y:S01]  /*ddd0*/  FMUL.FTZ R79, R5.reuse, R79 ;  /* 0x0000004f054f7220 */ /* 0x040fe20000410000 */
[C---:B------:R-:W-:Y:S01]  /*dde0*/  FMUL.FTZ R74, R5.reuse, R74 ;  /* 0x0000004a054a7220 */ /* 0x040fe20000410000 */
[C---:B------:R-:W-:Y:S01]  /*ddf0*/  FMUL.FTZ R75, R5.reuse, R75 ;  /* 0x0000004b054b7220 */ /* 0x040fe20000410000 */
[C---:B------:R-:W-:Y:S01]  /*de00*/  FMUL.FTZ R70, R5.reuse, R70 ;  /* 0x0000004605467220 */ /* 0x040fe20000410000 */
[----:B------:R-:W-:Y:S01]  /*de10*/  FMUL.FTZ R71, R5, R71 ;  /* 0x0000004705477220 */ /* 0x000fe20000410000 */
[----:B------:R-:W-:Y:S01]  /*de20*/  LOP3.LUT R4, R99, R8, RZ, 0xfc, !PT ;  /* 0x0000000863047212 */ /* 0x000fe200078efcff */
[----:B------:R-:W-:Y:S03]  /*de30*/  BAR.SYNC.DEFER_BLOCKING 0x0 ;  /* 0x0000000000007b1d */ /* 0x000fe60000010000 */
        /* <DEDUP_REMOVED lines=11> */
[----:B------:R4:W-:Y:S04]  /*def0*/  STS.64 [R0+0x440], R74 ;  /* 0x0004404a00007388 */ /* 0x0009e80000000a00 */
[----:B------:R1:W-:Y:S04]  /*df00*/  STS.64 [R7+0x60], R68 ;  /* 0x0000604407007388 */ /* 0x0003e80000000a00 */
[----:B------:R1:W-:Y:S04]  /*df10*/  STS.64 [R7+0x460], R70 ;  /* 0x0004604607007388 */ /* 0x0003e80000000a00 */
[----:B------:R-:W3:Y:S04]  /*df20*/  LD.E R6, desc[UR4][R84.64+0x60] ;  /* 0x0000600454067980 */ /* 0x000ee8000c101900 */
[----:B------:R1:W5:Y:S04]  /*df30*/  LD.E R23, desc[UR4][R84.64+0xcc] ;  /* 0x0000cc0454177980 */ /* 0x000368000c101900 */
[----:B--2---:R-:W2:Y:S04]  /*df40*/  LD.E.64 R4, desc[UR4][R84.64+0xb0] ;  /* 0x0000b00454047980 */ /* 0x004ea8000c101b00 */
[----:B------:R1:W5:Y:S04]  /*df50*/  LD.E.64 R28, desc[UR4][R84.64+0x78] ;  /* 0x00007804541c7980 */ /* 0x000368000c101b00 */
[----:B------:R1:W5:Y:S01]  /*df60*/  LD.E.64 R26, desc[UR4][R84.64+0xa8] ;  /* 0x0000a804541a7980 */ /* 0x000362000c101b00 */
[----:B----4-:R-:W-:Y:S01]  /*df70*/  LOP3.LUT R0, R96, 0xd8, RZ, 0xc0, !PT ;  /* 0x000000d860007812 */ /* 0x010fe200078ec0ff */
        /* <DEDUP_REMOVED lines=8> */
[----:B--2---:R-:W-:-:S04]  /*e000*/  IMAD R4, R4, UR8, R118 ;  /* 0x0000000804047c24 */ /* 0x004fc8000f8e0276 */
[----:B---3--:R-:W-:-:S04]  /*e010*/  IMAD R4, R4, R6, R117 ;  /* 0x0000000604047224 */ /* 0x008fc800078e0275 */
        /* <DEDUP_REMOVED lines=17> */
.L_x_6947:
[----:B------:R-:W-:Y:S05]  /*e130*/  BSYNC.RECONVERGENT B0 ;  /* 0x0000000000007941 */ /* 0x000fea0003800200 */
.L_x_6946:
        /* <DEDUP_REMOVED lines=23> */
[----:B--2---:R-:W-:Y:S05]  /*e2b0*/  @P0 RET.REL.NODEC R8 `(_ZN5flash24flash_fwd_splitkv_kernelI23Flash_fwd_kernel_traitsILi32ELi64ELi128ELi4ELb0ELb0EN7cutlass10bfloat16_tE19Flash_kernel_traitsILi32ELi64ELi128ELi4ES3_EELb0ELb0ELb0ELb0ELb0ELb1ELb1ELb1EEEvNS_16Flash_fwd_paramsE) ;  /* 0xffffff1c08500950 */ /* 0x004fea0003c3ffff */
[----:B------:R-:W-:Y:S01]  /*e2c0*/  MOV R113, 0x0 ;  /* 0x0000000000717802 */ /* 0x000fe20000000f00 */
[----:B------:R1:W-:Y:S03]  /*e2d0*/  ST.E.128 desc[UR4][R2.64+0x1800], R4 ;  /* 0x0018000402007985 */ /* 0x0003e6000c101d04 */
[----:B-1----:R-:W-:Y:S05]  /*e2e0*/  RET.REL.NODEC R112 `(_ZN5flash24flash_fwd_splitkv_kernelI23Flash_fwd_kernel_traitsILi32ELi64ELi128ELi4ELb0ELb0EN7cutlass10bfloat16_tE19Flash_kernel_traitsILi32ELi64ELi128ELi4ES3_EELb0ELb0ELb0ELb0ELb0ELb1ELb1ELb1EEEvNS_16Flash_fwd_paramsE) ;  /* 0xffffff1c70447950 */ /* 0x002fea0003c3ffff */
.L_x_6945:
[----:B------:R-:W-:Y:S01]  /*e2f0*/  MOV R3, 0x1f ;  /* 0x0000001f00037802 */ /* 0x000fe20000000f00 */
[----:B------:R-:W-:Y:S01]  /*e300*/  IMAD.MOV.U32 R5, RZ, RZ, 0x2 ;  /* 0x00000002ff057424 */ /* 0x000fe200078e00ff */
[----:B------:R-:W-:Y:S01]  /*e310*/  MOV R7, R124 ;  /* 0x0000007c00077202 */ /* 0x000fe20000000f00 */
[----:B------:R-:W-:-:S07]  /*e320*/  IMAD.MOV.U32 R6, RZ, RZ, -0x1 ;  /* 0xffffffffff067424 */ /* 0x000fce00078e00ff */
[----:B-1---5:R-:W-:Y:S05]  /*e330*/  WARPSYNC.COLLECTIVE R6, `(.L_x_6948) ;  /* 0x0000000006087348 */ /* 0x022fea0003c00000 */
[----:B------:R2:W3:Y:S02]  /*e340*/  SHFL.BFLY P0, R3, R7, R5, R3 ;  /* 0x0c00000507037389 */ /* 0x0004e40000000003 */
[----:B-123-5:R-:W-:Y:S05]  /*e350*/  ENDCOLLECTIVE ;  /* 0x000000000000791b */ /* 0x02efea0003800000 */
.L_x_6948:
        /* <DEDUP_REMOVED lines=8> */
.L_x_6949:
        /* <DEDUP_REMOVED lines=8> */
.L_x_6950:
[----:B------:R-:W-:Y:S01]  /*e460*/  FADD.FTZ R125, R3, R125 ;  /* 0x0000007d037d7221 */ /* 0x000fe20000010000 */
[----:B------:R-:W-:Y:S01]  /*e470*/  MOV R3, 0x1f ;  /* 0x0000001f00037802 */ /* 0x000fe20000000f00 */
[----:B------:R-:W-:-:S03]  /*e480*/  IMAD.MOV.U32 R5, RZ, RZ, 0x1 ;  /* 0x00000001ff057424 */ /* 0x000fc600078e00ff */
[----:B------:R-:W-:-:S07]  /*e490*/  MOV R7, R125 ;  /* 0x0000007d00077202 */ /* 0x000fce0000000f00 */
[----:B------:R-:W-:Y:S05]  /*e4a0*/  WARPSYNC.COLLECTIVE R6, `(.L_x_6951) ;  /* 0x0000000006087348 */ /* 0x000fea0003c00000 */
[----:B------:R1:W2:Y:S02]  /*e4b0*/  SHFL.BFLY P0, R3, R7, R5, R3 ;  /* 0x0c00000507037389 */ /* 0x0002a40000000003 */
[----:B-12---:R-:W-:Y:S05]  /*e4c0*/  ENDCOLLECTIVE ;  /* 0x000000000000791b */ /* 0x006fea0003800000 */
.L_x_6951:
[----:B------:R-:W-:Y:S01]  /*e4d0*/  MOV R6, R3 ;  /* 0x0000000300067202 */ /* 0x000fe20000000f00 */
[----:B------:R-:W-:Y:S06]  /*e4e0*/  BRA `(.L_x_6952) ;  /* 0xfffffff400ac7947 */ /* 0x000fec000383ffff */
.L_x_6953:
        /* <DEDUP_REMOVED lines=9> */
.L_x_10299:


//--------------------- .text._ZN5flash24flash_fwd_splitkv_kernelI23Flash_fwd_kernel_traitsILi32ELi64ELi128ELi4ELb0ELb0EN7cutlass10bfloat16_tE19Flash_kernel_traitsILi32ELi64ELi128ELi4ES3_EELb0ELb1ELb0ELb0ELb0ELb0ELb0ELb0EEEvNS_16Flash_fwd_paramsE --------------------------
	.section	.text._ZN5flash24flash_fwd_splitkv_kernelI23Flash_fwd_kernel_traitsILi32ELi64ELi128ELi4ELb0ELb0EN7cutlass10bfloat16_tE19Flash_kernel_traitsILi32ELi64ELi128ELi4ES3_EELb0ELb1ELb0ELb0ELb0ELb0ELb0ELb0EEEvNS_16Flash_fwd_paramsE,"ax",@progbits
	.align	128
        .global         _ZN5flash24flash_fwd_splitkv_kernelI23Flash_fwd_kernel_traitsILi32ELi64ELi128ELi4ELb0ELb0EN7cutlass10bfloat16_tE19Flash_kernel_traitsILi32ELi64ELi128ELi4ES3_EELb0ELb1ELb0ELb0ELb0ELb0ELb0ELb0EEEvNS_16Flash_fwd_paramsE
        .type           _ZN5flash24flash_fwd_splitkv_kernelI23Flash_fwd_kernel_traitsILi32ELi64ELi128ELi4ELb0ELb0EN7cutlass10bfloat16_tE19Flash_kernel_traitsILi32ELi64ELi128ELi4ES3_EELb0ELb1ELb0ELb0ELb0ELb0ELb0ELb0EEEvNS_16Flash_fwd_paramsE,@function
        .size           _ZN5flash24flash_fwd_splitkv_kernelI23Flash_fwd_kernel_traitsILi32ELi64ELi128ELi4ELb0ELb0EN7cutlass10bfloat16_tE19Flash_kernel_traitsILi32ELi64ELi128ELi4ES3_EELb0ELb1ELb0ELb0ELb0ELb0ELb0ELb0EEEvNS_16Flash_fwd_paramsE,(.L_x_10300 - _ZN5flash24flash_fwd_splitkv_kernelI23Flash_fwd_kernel_traitsILi32ELi64ELi128ELi4ELb0ELb0EN7cutlass10bfloat16_tE19Flash_kernel_traitsILi32ELi64ELi128ELi4ES3_EELb0ELb1ELb0ELb0ELb0ELb0ELb0ELb0EEEvNS_16Flash_fwd_paramsE)
        .other          _ZN5flash24flash_fwd_splitkv_kernelI23Flash_fwd_kernel_traitsILi32ELi64ELi128ELi4ELb0ELb0EN7cutlass10bfloat16_tE19Flash_kernel_traitsILi32ELi64ELi128ELi4ES3_EELb0ELb1ELb0ELb0ELb0ELb0ELb0ELb0EEEvNS_16Flash_fwd_paramsE,@"STO_CUDA_ENTRY STV_DEFAULT"
_ZN5flash24flash_fwd_splitkv_kernelI23Flash_fwd_kernel_traitsILi32ELi64ELi128ELi4ELb0ELb0EN7cutlass10bfloat16_tE19Flash_kernel_traitsILi32ELi64ELi128ELi4ES3_EELb0ELb1ELb0ELb0ELb0ELb0ELb0ELb0EEEvNS_16Flash_fwd_paramsE:
.text._ZN5flash24flash_fwd_splitkv_kernelI23Flash_fwd_kernel_traitsILi32ELi64ELi128ELi4ELb0ELb0EN7cutlass10bfloat16_tE19Flash_kernel_traitsILi32ELi64ELi128ELi4ES3_EELb0ELb1ELb0ELb0ELb0ELb0ELb0ELb0EEEvNS_16Flash_fwd_paramsE:
[----:B------:R-:W-:Y:S01]  /*0000*/  LDC R1, c[0x0][0x37c] ;  /* 0x0000df00ff017b82 */ /* 0x000fe20000000800 */
[----:B------:R-:W1:Y:S07]  /*0010*/  S2R R149, SR_CTAID.X ;  /* 0x0000000000957919 */ /* 0x000e6e0000002500 */
[----:B------:R-:W2:Y:S01]  /*0020*/  LDC.64 R2, c[0x0][0x348] ;  /* 0x0000d200ff027b82 */ /* 0x000ea20000000a00 */
[----:B------:R-:W-:Y:S01]  /*0030*/  BSSY.RECONVERGENT B3, `(.L_x_6954) ;  /* 0x0000005000037945 */ /* 0x000fe20003800200 */
[----:B------:R-:W-:Y:S01]  /*0040*/  MOV R146, 0x80 ;  /* 0x0000008000927802 */ /* 0x000fe20000000f00 */
[----:B------:R-:W3:Y:S01]  /*0050*/  S2R R148, SR_CTAID.Y ;  /* 0x0000000000947919 */ /* 0x000ee20000002600 */
[----:B------:R-:W4:Y:S05]  /*0060*/  S2R R147, SR_CTAID.Z ;  /* 0x0000000000937919 */ /* 0x000f2a0000002700 */
[----:B-1234-:R-:W-:Y:S05]  /*0070*/  CALL.REL.NOINC `($_ZN5flash24flash_fwd_splitkv_kernelI23Flash_fwd_kernel_traitsILi32ELi64ELi128ELi4ELb0ELb0EN7cutlass10bfloat16_tE19Flash_kernel_traitsILi32ELi64ELi128ELi4ES3_EELb0ELb1ELb0ELb0ELb0ELb0ELb0ELb0EEEvNS_16Flash_fwd_paramsE$_ZN5flash30compute_attn_1rowblock_splitkvI23Flash_fwd_kernel_traitsILi32ELi64ELi128ELi4ELb0ELb0EN7cutlass10bfloat16_tE19Flash_kernel_traitsILi32ELi64ELi128ELi4ES3_EELb0ELb1ELb0ELb0ELb0ELb0ELb0ELb0ENS_16Flash_fwd_paramsEEEvRKT8_iiiii) ;  /* 0x0000000000087944 */ /* 0x01efea0003c00000 */
[----:B------:R-:W-:Y:S05]  /*0080*/  BSYNC.RECONVERGENT B3 ;  /* 0x0000000000037941 */ /* 0x000fea0003800200 */
.L_x_6954:
[----:B------:R-:W-:Y:S05]  /*0090*/  EXIT ;  /* 0x000000000000794d */ /* 0x000fea0003800000 */
        .type           $_ZN5flash24flash_fwd_splitkv_kernelI23Flash_fwd_kernel_traitsILi32ELi64ELi128ELi4ELb0ELb0EN7cutlass10bfloat16_tE19Flash_kernel_traitsILi32ELi64ELi128ELi4ES3_EELb0ELb1ELb0ELb0ELb0ELb0ELb0ELb0EEEvNS_16Flash_fwd_paramsE$_ZN5flash30compute_attn_1rowblock_splitkvI23Flash_fwd_kernel_traitsILi32ELi64ELi128ELi4ELb0ELb0EN7cutlass10bfloat16_tE19Flash_kernel_traitsILi32ELi64ELi128ELi4ES3_EELb0ELb1ELb0ELb0ELb0ELb0ELb0ELb0ENS_16Flash_fwd_paramsEEEvRKT8_iiiii,@function
        .size           $_ZN5flash24flash_fwd_splitkv_kernelI23Flash_fwd_kernel_traitsILi32ELi64ELi128ELi4ELb0ELb0EN7cutlass10bfloat16_tE19Flash_kernel_traitsILi32ELi64ELi128ELi4ES3_EELb0ELb1ELb0ELb0ELb0ELb0ELb0ELb0EEEvNS_16Flash_fwd_paramsE$_ZN5flash30compute_attn_1rowblock_splitkvI23Flash_fwd_kernel_traitsILi32ELi64ELi128ELi4ELb0ELb0EN7cutlass10bfloat16_tE19Flash_kernel_traitsILi32ELi64ELi128ELi4ES3_EELb0ELb1ELb0ELb0ELb0ELb0ELb0ELb0ENS_16Flash_fwd_paramsEEEvRKT8_iiiii,(.L_x_10300 - $_ZN5flash24flash_fwd_splitkv_kernelI23Flash_fwd_kernel_traitsILi32ELi64ELi128ELi4ELb0ELb0EN7cutlass10bfloat16_tE19Flash_kernel_traitsILi32ELi64ELi128ELi4ES3_EELb0ELb1ELb0ELb0ELb0ELb0ELb0ELb0EEEvNS_16Flash_fwd_paramsE$_ZN5flash30compute_attn_1rowblock_splitkvI23Flash_fwd_kernel_traitsILi32ELi64ELi128ELi4ELb0ELb0EN7cutlass10bfloat16_tE19Flash_kernel_traitsILi32ELi64ELi128ELi4ES3_EELb0ELb1ELb0ELb0ELb0ELb0ELb0ELb0ENS_16Flash_fwd_paramsEEEvRKT8_iiiii)
$_ZN5flash24flash_fwd_splitkv_kernelI23Flash_fwd_kernel_traitsILi32ELi64ELi128ELi4ELb0ELb0EN7cutlass10bfloat16_tE19Flash_kernel_traitsILi32ELi64ELi128ELi4ES3_EELb0ELb1ELb0ELb0ELb0ELb0ELb0ELb0EEEvNS_16Flash_fwd_paramsE$_ZN5flash30compute_attn_1rowblock_splitkvI23Flash_fwd_kernel_traitsILi32ELi64ELi128ELi4ELb0ELb0EN7cutlass10bfloat16_tE19Flash_kernel_traitsILi32ELi64ELi128ELi4ES3_EELb0ELb1ELb0ELb0ELb0ELb0ELb0ELb0ENS_16Flash_fwd_paramsEEEvRKT8_iiiii:
        /* <DEDUP_REMOVED lines=38> */
.L_x_6956:
[----:B------:R-:W-:Y:S05]  /*0300*/  BSYNC.RECONVERGENT B0 ;  /* 0x0000000000007941 */ /* 0x000fea0003800200 */
.L_x_6955:
[----:B------:R-:W-:Y:S04]  /*0310*/  BSSY.RECONVERGENT B0, `(.L_x_6957) ;  /* 0x0000007000007945 */ /* 0x000fe80003800200 */
[----:B------:R-:W-:Y:S05]  /*0320*/  @!P3 BRA `(.L_x_6958) ;  /* 0x000000000014b947 */ /* 0x000fea0003800000 */
[----:B------:R-:W3:Y:S02]  /*0330*/  LD.E.U8 R6, desc[UR4][R2.64+0x1b2] ;  /* 0x0001b20402067980 */ /* 0x000ee4000c101100 */
[----:B---3--:R-:W-:-:S13]  /*0340*/  ISETP.NE.AND P1, PT, R6, RZ, PT ;  /* 0x000000ff0600720c */ /* 0x008fda0003f25270 */
[----:B------:R-:W3:Y:S02]  /*0350*/  @P1 LD.E R6, desc[UR4][R10.64+0x4] ;  /* 0x000004040a061980 */ /* 0x000ee4000c101900 */
[----:B---3-5:R-:W-:-:S06]  /*0360*/  @P1 IADD3 R119, PT, PT, R6, -R13, RZ ;  /* 0x8000000d06771210 */ /* 0x028fcc0007ffe0ff */
[----:B------:R3:W5:Y:S02]  /*0370*/  @!P1 LD.E R119, desc[UR4][R10.64] ;  /* 0x000000040a779980 */ /* 0x000764000c101900 */
.L_x_6958:
[----:B------:R-:W-:Y:S05]  /*0380*/  BSYNC.RECONVERGENT B0 ;  /* 0x0000000000007941 */ /* 0x000fea0003800200 */
.L_x_6957:
        /* <DEDUP_REMOVED lines=8> */
.L_x_6960:
[----:B------:R-:W4:Y:S01]  /*0410*/  LD.E.64 R6, desc[UR4][R2.64+0x108] ;  /* 0x0001080402067980 */ /* 0x000f22000c101b00 */
[----:B------:R-:W-:Y:S01]  /*0420*/  BSSY.RECONVERGENT B0, `(.L_x_6962) ;  /* 0x0000006000007945 */ /* 0x000fe20003800200 */
[----:B------:R-:W-:Y:S01]  /*0430*/  IMAD.MOV.U32 R5, RZ, RZ, RZ ;  /* 0x000000ffff057224 */ /* 0x000fe200078e00ff */
[----:B----4-:R-:W-:-:S04]  /*0440*/  ISETP.NE.U32.AND P0, PT, R6, RZ, PT ;  /* 0x000000ff0600720c */ /* 0x010fc80003f05070 */
[----:B------:R-:W-:-:S13]  /*0450*/  ISETP.NE.AND.EX P0, PT, R7, RZ, PT, P0 ;  /* 0x000000ff0700720c */ /* 0x000fda0003f05300 */
[----:B------:R-:W-:Y:S05]  /*0460*/  @!P0 BRA `(.L_x_6963) ;  /* 0x0000000000048947 */ /* 0x000fea0003800000 */
[----:B------:R4:W5:Y:S02]  /*0470*/  LD.E R5, desc[UR4][R2.64+0xbc] ;  /* 0x0000bc0402057980 */ /* 0x000964000c101900 */
.L_x_6963:
[----:B------:R-:W-:Y:S05]  /*0480*/  BSYNC.RECONVERGENT B0 ;  /* 0x0000000000007941 */ /* 0x000fea0003800200 */
.L_x_6962:
[----:B-----5:R-:W-:Y:S02]  /*0490*/  IADD3 R119, PT, PT, R5, R119, -R12 ;  /* 0x0000007705777210 */ /* 0x020fe40007ffe80c */
.L_x_6961:
[----:B------:R-:W-:Y:S05]  /*04a0*/  BSYNC.RECONVERGENT B1 ;  /* 0x0000000000017941 */ /* 0x000fea0003800200 */
.L_x_6959:
[----:B------:R-:W-:Y:S01]  /*04b0*/  IMAD.SHL.U32 R5, R149, 0x40, RZ ;  /* 0x0000004095057824 */ /* 0x000fe200078e00ff */
[----:B------:R-:W-:Y:S01]  /*04c0*/  MOV R6, R146 ;  /* 0x0000009200067202 */ /* 0x000fe20000000f00 */
[----:B------:R-:W-:-:S03]  /*04d0*/  IMAD.MOV.U32 R7, RZ, RZ, 0x0 ;  /* 0x00000000ff077424 */ /* 0x000fc600078e00ff */
[----:B------:R-:W-:-:S13]  /*04e0*/  ISETP.GT.AND P0, PT, R120, R5, PT ;  /* 0x000000057800720c */ /* 0x000fda0003f04270 */
[----:B-1234-:R-:W-:Y:S05]  /*04f0*/  @!P0 RET.REL.NODEC R6 `(_ZN5flash24flash_fwd_splitkv_kernelI23Flash_fwd_kernel_traitsILi32ELi64ELi128ELi4ELb0ELb0EN7cutlass10bfloat16_tE19Flash_kernel_traitsILi32ELi64ELi128ELi4ES3_EELb0ELb1ELb0ELb0ELb0ELb0ELb0ELb0EEEvNS_16Flash_fwd_paramsE) ;  /* 0xfffffff806c08950 */ /* 0x01efea0003c3ffff */
        /* <DEDUP_REMOVED lines=53> */
[----:B------:R-:W-:Y:S01]  /*0850*/  IADD3 R12, P0, PT, R12, R22, RZ ;  /* 0x000000160c0c7210 */ /* 0x000fe20007f1e0ff */
[----:B-1----:R-:W-:Y:S01]  /*0860*/  IMAD R3, R17, R5, RZ ;  /* 0x0000000511037224 */ /* 0x002fe200078e02ff */
        /* <DEDUP_REMOVED lines=34> */
.L_x_6966:
[----:B------:R-:W-:Y:S05]  /*0a90*/  BSYNC.RECONVERGENT B0 ;  /* 0x0000000000007941 */ /* 0x000fea0003800200 */
.L_x_6965:
[----:B------:R-:W-:Y:S01]  /*0aa0*/  MOV R147, 0x0 ;  /* 0x0000000000937802 */ /* 0x000fe20000000f00 */
[----:B------:R1:W-:Y:S03]  /*0ab0*/  @!P3 ST.E desc[UR4][R2.64], R0 ;  /* 0x000000000200b985 */ /* 0x0003e6000c101904 */
[----:B-12---:R-:W-:Y:S05]  /*0ac0*/  @P2 RET.REL.NODEC R146 `(_ZN5flash24flash_fwd_splitkv_kernelI23Flash_fwd_kernel_traitsILi32ELi64ELi128ELi4ELb0ELb0EN7cutlass10bfloat16_tE19Flash_kernel_traitsILi32ELi64ELi128ELi4ES3_EELb0ELb1ELb0ELb0ELb0ELb0ELb0ELb0EEEvNS_16Flash_fwd_paramsE) ;  /* 0xfffffff4924c2950 */ /* 0x006fea0003c3ffff */
[----:B------:R-:W-:Y:S02]  /*0ad0*/  MOV R5, 0x7f800000 ;  /* 0x7f80000000057802 */ /* 0x000fe40000000f00 */
[----:B------:R-:W-:-:S03]  /*0ae0*/  MOV R147, 0x0 ;  /* 0x0000000000937802 */ /* 0x000fc60000000f00 */
[----:B------:R1:W-:Y:S02]  /*0af0*/  ST.E desc[UR4][R2.64+0x80], R5 ;  /* 0x0000800502007985 */ /* 0x0003e4000c101904 */
[----:B-1----:R-:W-:Y:S05]  /*0b00*/  RET.REL.NODEC R146 `(_ZN5flash24flash_fwd_splitkv_kernelI23Flash_fwd_kernel_traitsILi32ELi64ELi128ELi4ELb0ELb0EN7cutlass10bfloat16_tE19Flash_kernel_traitsILi32ELi64ELi128ELi4ES3_EELb0ELb1ELb0ELb0ELb0ELb0ELb0ELb0EEEvNS_16Flash_fwd_paramsE) ;  /* 0xfffffff4923c7950 */ /* 0x002fea0003c3ffff */
.L_x_6964:
        /* <DEDUP_REMOVED lines=53> */
[----:B------:R-:W-:-:S06]  /*0e60*/  IMAD.WIDE R6, R10, 0x4, R154 ;  /* 0x000000040a067825 */ /* 0x000fcc00078e029a */
[----:B------:R1:W2:Y:S01]  /*0e70*/  LD.E R6, desc[UR4][R6.64] ;  /* 0x0000000406067980 */ /* 0x0002a2000c101900 */
[----:B----4-:R-:W-:-:S04]  /*0e80*/  IABS R9, R18 ;  /* 0x0000001200097213 */ /* 0x010fc80000000000 */
[----:B------:R-:W4:Y:S08]  /*0e90*/  I2F.RP R20, R9 ;  /* 0x0000000900147306 */ /* 0x000f300000209400 */
[----:B----4-:R-:W4:Y:S02]  /*0ea0*/  MUFU.RCP R19, R20 ;  /* 0x0000001400137308 */ /* 0x010f240000001000 */
[----:B----4-:R-:W-:-:S06]  /*0eb0*/  IADD3 R19, PT, PT, R19, 0xffffffe, RZ ;  /* 0x0ffffffe13137810 */ /* 0x010fcc0007ffe0ff */
[----:B------:R-:W4:Y:S01]  /*0ec0*/  F2I.FTZ.U32.TRUNC.NTZ R23, R19 ;  /* 0x0000001300177305 */ /* 0x000f22000021f000 */
[----:B------:R-:W-:Y:S02]  /*0ed0*/  MOV R22, RZ ;  /* 0x000000ff00167202 */ /* 0x000fe40000000f00 */
[----:B------:R-:W-:Y:S01]  /*0ee0*/  IABS R8, R147 ;  /* 0x0000009300087213 */ /* 0x000fe20000000000 */
[----:B----4-:R-:W-:-:S04]  /*0ef0*/  IMAD.MOV R4, RZ, RZ, -R23 ;  /* 0x000000ffff047224 */ /* 0x010fc800078e0a17 */
[----:B-1----:R-:W-:Y:S01]  /*0f00*/  IMAD R7, R4, R9, RZ ;  /* 0x0000000904077224 */ /* 0x002fe200078e02ff */
        /* <DEDUP_REMOVED lines=31> */
[----:B---3--:R-:W-:Y:S02]  /*1100*/  IMAD R7, R13, R6, RZ ;  /* 0x000000060d077224 */ /* 0x008fe400078e02ff */
[----:B------:R-:W-:-:S04]  /*1110*/  IMAD.WIDE.U32 R10, R11, R14, R16 ;  /* 0x0000000e0b0a7225 */ /* 0x000fc800078e0010 */
[----:B------:R-:W-:Y:S01]  /*1120*/  IMAD.WIDE.U32 R16, R12, R6, RZ ;  /* 0x000000060c107225 */ /* 0x000fe200078e00ff */
[----:B------:R-:W-:-:S03]  /*1130*/  IADD3 R8, PT, PT, R11, R8, RZ ;  /* 0x000000080b087210 */ /* 0x000fc60007ffe0ff */
[----:B------:R-:W-:-:S04]  /*1140*/  IMAD R7, R12, R19, R7 ;  /* 0x000000130c077224 */ /* 0x000fc800078e0207 */
[----:B------:R-:W-:Y:S01]  /*1150*/  IMAD.IADD R11, R17, 0x1, R7 ;  /* 0x00000001110b7824 */ /* 0x000fe200078e0207 */
[----:B------:R-:W-:Y:S05]  /*1160*/  BRA `(.L_x_6969) ;  /* 0x00000004003c7947 */ /* 0x000fea0003800000 */
.L_x_6968:
        /* <DEDUP_REMOVED lines=11> */
[----:B------:R-:W-:-:S02]  /*1220*/  CS2R R154, SRZ ;  /* 0x00000000009a7805 */ /* 0x000fc4000001ff00 */
        /* <DEDUP_REMOVED lines=14> */
[----:B---3--:R-:W-:Y:S01]  /*1310*/  @!P2 IMAD R9, R135, R12, RZ ;  /* 0x0000000c8709a224 */ /* 0x008fe200078e02ff */
[----:B------:R-:W-:Y:S02]  /*1320*/  @!P2 SHF.R.S32.HI R0, RZ, 0x1f, R12 ;  /* 0x0000001fff00a819 */ /* 0x000fe4000001140c */
[----:B-----5:R-:W-:-:S03]  /*1330*/  @!P2 SHF.R.S32.HI R6, RZ, 0x1f, R11 ;  /* 0x0000001fff06a819 */ /* 0x020fc6000001140b */
[----:B------:R-:W-:Y:S02]  /*1340*/  @!P2 IMAD R0, R0, R134, R9 ;  /* 0x000000860000a224 */ /* 0x000fe400078e0209 */
[----:B----4-:R-:W-:Y:S02]  /*1350*/  @!P2 IMAD R9, R21, R11, RZ ;  /* 0x0000000b1509a224 */ /* 0x010fe400078e02ff */
[----:B------:R-:W-:Y:S02]  /*1360*/  @!P2 IMAD.WIDE.U32 R22, R134, R12, RZ ;  /* 0x0000000c8616a225 */ /* 0x000fe400078e00ff */
[----:B------:R-:W-:Y:S02]  /*1370*/  @!P1 IADD3 R7, PT, PT, R7, -R4, RZ ;  /* 0x8000000407079210 */ /* 0x000fe40007ffe0ff */
[----:B------:R-:W-:Y:S01]  /*1380*/  @!P2 IMAD R9, R20, R6, R9 ;  /* 0x000000061409a224 */ /* 0x000fe200078e0209 */
[----:B------:R-:W-:Y:S01]  /*1390*/  LOP3.LUT R6, R147, R18, RZ, 0x3c, !PT ;  /* 0x0000001293067212 */ /* 0x000fe200078e3cff */
[----:B------:R-:W-:Y:S01]  /*13a0*/  @!P2 IMAD.IADD R23, R23, 0x1, R0 ;  /* 0x000000011717a824 */ /* 0x000fe200078e0200 */
[----:B------:R-:W-:-:S02]  /*13b0*/  ISETP.GE.U32.AND P3, PT, R7, R4, PT ;  /* 0x000000040700720c */ /* 0x000fc40003f66070 */
[----:B------:R-:W-:Y:S02]  /*13c0*/  @P2 IADD3 R0, PT, PT, R12, R13, RZ ;  /* 0x0000000d0c002210 */ /* 0x000fe40007ffe0ff */
[----:B------:R-:W-:Y:S02]  /*13d0*/  ISETP.GE.AND P0, PT, R6, RZ, PT ;  /* 0x000000ff0600720c */ /* 0x000fe40003f06270 */
[----:B------:R-:W-:Y:S01]  /*13e0*/  @!P1 IADD3 R10, PT, PT, R10, 0x1, RZ ;  /* 0x000000010a0a9810 */ /* 0x000fe20007ffe0ff */
[----:B------:R-:W-:Y:S01]  /*13f0*/  @!P2 IMAD.WIDE.U32 R22, R20, R11, R22 ;  /* 0x0000000b1416a225 */ /* 0x000fe200078e0016 */
[----:B------:R-:W-:-:S03]  /*1400*/  ISETP.NE.AND P1, PT, R18, RZ, PT ;  /* 0x000000ff1200720c */ /* 0x000fc60003f25270 */
[-C--:B------:R-:W-:Y:S02]  /*1410*/  @P2 IMAD R4, R135, R0.reuse, RZ ;  /* 0x0000000087042224 */ /* 0x080fe400078e02ff */
[----:B------:R-:W-:Y:S01]  /*1420*/  @P2 IMAD.WIDE.U32 R20, R134, R0, RZ ;  /* 0x0000000086142225 */ /* 0x000fe200078e00ff */
[----:B------:R-:W-:Y:S02]  /*1430*/  @!P2 MOV R8, R22 ;  /* 0x000000160008a202 */ /* 0x000fe40000000f00 */
[----:B------:R-:W-:Y:S01]  /*1440*/  LEA R0, R84, 0xffffff80, 0x7 ;  /* 0xffffff8054007811 */ /* 0x000fe200078e38ff */
[----:B------:R-:W-:Y:S01]  /*1450*/  @!P2 IMAD.IADD R9, R23, 0x1, R9 ;  /* 0x000000011709a824 */ /* 0x000fe200078e0209 */
[----:B------:R-:W-:Y:S01]  /*1460*/  @P2 IADD3 R9, PT, PT, R21, R4, RZ ;  /* 0x0000000415092210 */ /* 0x000fe20007ffe0ff */
[----:B------:R-:W-:Y:S01]  /*1470*/  @P2 IMAD.MOV.U32 R8, RZ, RZ, R20 ;  /* 0x000000ffff082224 */ /* 0x000fe200078e0014 */
[----:B------:R-:W-:Y:S01]  /*1480*/  @!P2 SHF.R.S32.HI R7, RZ, 0x1f, R12 ;  /* 0x0000001fff07a819 */ /* 0x000fe2000001140c */
[----:B------:R-:W-:Y:S01]  /*1490*/  @!P2 IMAD R4, R137, R12, RZ ;  /* 0x0000000c8904a224 */ /* 0x000fe200078e02ff */
[----:B------:R-:W-:Y:S01]  /*14a0*/  @P3 IADD3 R10, PT, PT, R10, 0x1, RZ ;  /* 0x000000010a0a3810 */ /* 0x000fe20007ffe0ff */
[----:B------:R-:W-:-:S02]  /*14b0*/  IMAD R6, R135, R0, RZ ;  /* 0x0000000087067224 */ /* 0x000fc400078e02ff */
[----:B------:R-:W-:Y:S01]  /*14c0*/  IMAD.WIDE.U32 R20, R134, R0, R8 ;  /* 0x0000000086147225 */ /* 0x000fe200078e0008 */
[----:B------:R-:W-:Y:S02]  /*14d0*/  @!P0 IADD3 R10, PT, PT, -R10, RZ, RZ ;  /* 0x000000ff0a0a8210 */ /* 0x000fe40007ffe1ff */
[----:B------:R-:W-:Y:S01]  /*14e0*/  @!P1 LOP3.LUT R10, RZ, R18, RZ, 0x33, !PT ;  /* 0x00000012ff0a9212 */ /* 0x000fe200078e33ff */
[----:B------:R-:W-:Y:S02]  /*14f0*/  @!P2 IMAD R4, R7, R136, R4 ;  /* 0x000000880704a224 */ /* 0x000fe400078e0204 */
[----:B------:R-:W-:Y:S01]  /*1500*/  @!P2 IMAD.WIDE.U32 R8, R136, R12, RZ ;  /* 0x0000000c8808a225 */ /* 0x000fe200078e00ff */
[----:B------:R-:W-:-:S03]  /*1510*/  @!P2 SHF.R.S32.HI R7, RZ, 0x1f, R11 ;  /* 0x0000001fff07a819 */ /* 0x000fc6000001140b */
[----:B------:R-:W-:Y:S01]  /*1520*/  IMAD.IADD R21, R21, 0x1, R6 ;  /* 0x0000000115157824 */ /* 0x000fe200078e0206 */
[----:B------:R-:W-:Y:S01]  /*1530*/  SHF.R.S32.HI R6, RZ, 0x1f, R10 ;  /* 0x0000001fff067819 */ /* 0x000fe2000001140a */
[----:B------:R-:W-:Y:S01]  /*1540*/  @!P2 IMAD.IADD R23, R9, 0x1, R4 ;  /* 0x000000010917a824 */ /* 0x000fe200078e0204 */
[----:B------:R-:W-:Y:S01]  /*1550*/  @P2 IADD3 R12, PT, PT, R12, R13, RZ ;  /* 0x0000000d0c0c2210 */ /* 0x000fe20007ffe0ff */
[----:B------:R-:W-:Y:S01]  /*1560*/  @!P2 IMAD R4, R17, R11, RZ ;  /* 0x0000000b1104a224 */ /* 0x000fe200078e02ff */
[----:B------:R-:W-:Y:S01]  /*1570*/  @!P2 MOV R22, R8 ;  /* 0x000000080016a202 */ /* 0x000fe20000000f00 */
[----:B------:R-:W-:Y:S02]  /*1580*/  IMAD R9, R15, R10, RZ ;  /* 0x0000000a0f097224 */ /* 0x000fe400078e02ff */
[----:B------:R-:W-:Y:S02]  /*1590*/  @!P2 IMAD R4, R16, R7, R4 ;  /* 0x000000071004a224 */ /* 0x000fe400078e0204 */
[----:B------:R-:W-:-:S02]  /*15a0*/  IMAD R9, R14, R6, R9 ;  /* 0x000000060e097224 */ /* 0x000fc400078e0209 */
[----:B------:R-:W-:-:S04]  /*15b0*/  @!P2 IMAD.WIDE.U32 R16, R16, R11, R22 ;  /* 0x0000000b1010a225 */ /* 0x000fc800078e0016 */
[----:B------:R-:W-:-:S04]  /*15c0*/  IMAD.WIDE.U32 R20, R14, R10, R20 ;  /* 0x0000000a0e147225 */ /* 0x000fc800078e0014 */
[-C--:B------:R-:W-:Y:S02]  /*15d0*/  @P2 IMAD R6, R137, R12.reuse, RZ ;  /* 0x0000000c89062224 */ /* 0x080fe400078e02ff */
[----:B------:R-:W-:Y:S01]  /*15e0*/  @P2 IMAD.WIDE.U32 R12, R136, R12, RZ ;  /* 0x0000000c880c2225 */ /* 0x000fe200078e00ff */
[----:B------:R-:W-:Y:S02]  /*15f0*/  @!P2 IADD3 R11, PT, PT, R17, R4, RZ ;  /* 0x00000004110ba210 */ /* 0x000fe40007ffe0ff */
[----:B------:R-:W-:Y:S01]  /*1600*/  IADD3 R8, PT, PT, R21, R9, RZ ;  /* 0x0000000915087210 */ /* 0x000fe20007ffe0ff */
[----:B------:R-:W-:Y:S01]  /*1610*/  IMAD.MOV.U32 R10, RZ, RZ, R20 ;  /* 0x000000ffff0a7224 */ /* 0x000fe200078e0014 */
[----:B------:R-:W-:Y:S01]  /*1620*/  @P2 IADD3 R11, PT, PT, R13, R6, RZ ;  /* 0x000000060d0b2210 */ /* 0x000fe20007ffe0ff */
[----:B------:R-:W-:Y:S01]  /*1630*/  @P2 IMAD.MOV.U32 R16, RZ, RZ, R12 ;  /* 0x000000ffff102224 */ /* 0x000fe200078e000c */
[----:B------:R-:W-:Y:S02]  /*1640*/  MOV R9, RZ ;  /* 0x000000ff00097202 */ /* 0x000fe40000000f00 */
[----:B------:R-:W-:-:S02]  /*1650*/  MOV R4, R0 ;  /* 0x0000000000047202 */ /* 0x000fc40000000f00 */
.L_x_6969:
[----:B------:R-:W-:Y:S05]  /*1660*/  BSYNC.RECONVERGENT B0 ;  /* 0x0000000000007941 */ /* 0x000fea0003800200 */
.L_x_6967:
        /* <DEDUP_REMOVED lines=30> */
[----:B-----5:R-:W-:Y:S02]  /*1850*/  IMAD R9, R9, R136, RZ ;  /* 0x0000008809097224 */ /* 0x020fe400078e02ff */
[----:B------:R-:W-:Y:S01]  /*1860*/  IMAD.MOV.U32 R17, RZ, RZ, R28 ;  /* 0x000000ffff117224 */ /* 0x000fe200078e001c */
[----:B------:R-:W-:Y:S01]  /*1870*/  SHF.L.U32 R139, R87, 0x3, RZ ;  /* 0x00000003578b7819 */ /* 0x000fe200000006ff */
[C---:B------:R-:W-:Y:S02]  /*1880*/  IMAD R9, R4.reuse, R137, R9 ;  /* 0x0000008904097224 */ /* 0x040fe400078e0209 */
[----:B------:R-:W-:Y:S01]  /*1890*/  @!P1 IMAD.MOV R17, RZ, RZ, -R17 ;  /* 0x000000ffff119224 */ /* 0x000fe200078e0a11 */
[----:B------:R-:W-:Y:S01]  /*18a0*/  @!P2 LOP3.LUT R17, RZ, R18, RZ, 0x33, !PT ;  /* 0x00000012ff11a212 */ /* 0x000fe200078e33ff */
[----:B------:R-:W-:Y:S01]  /*18b0*/  IMAD.WIDE.U32 R28, R4, R136, RZ ;  /* 0x00000088041c7225 */ /* 0x000fe200078e00ff */
[----:B------:R-:W-:-:S02]  /*18c0*/  LOP3.LUT R20, R139, 0xc0, RZ, 0xc0, !PT ;  /* 0x000000c08b147812 */ /* 0x000fc400078ec0ff */
[----:B------:R-:W-:Y:S01]  /*18d0*/  LOP3.LUT R140, R139, 0x18, RZ, 0xc0, !PT ;  /* 0x000000188b8c7812 */ /* 0x000fe200078ec0ff */
[----:B------:R-:W-:Y:S01]  /*18e0*/  IMAD.IADD R4, R29, 0x1, R9 ;  /* 0x000000011d047824 */ /* 0x000fe200078e0209 */
[----:B------:R-:W-:Y:S01]  /*18f0*/  SHF.R.S32.HI R18, RZ, 0x1f, R17 ;  /* 0x0000001fff127819 */ /* 0x000fe20000011411 */
[-C--:B------:R-:W-:Y:S01]  /*1900*/  IMAD R9, R31, R17.reuse, RZ ;  /* 0x000000111f097224 */ /* 0x080fe200078e02ff */
[----:B------:R-:W-:Y:S01]  /*1910*/  LOP3.LUT R153, R20, 0x18, R87, 0xf8, !PT ;  /* 0x0000001814997812 */ /* 0x000fe200078ef857 */
[----:B------:R-:W-:Y:S01]  /*1920*/  IMAD.WIDE.U32 R20, R30, R17, RZ ;  /* 0x000000111e147225 */ /* 0x000fe200078e00ff */
[----:B------:R-:W-:-:S03]  /*1930*/  IADD3 R16, P2, P1, R28, R16, R140 ;  /* 0x000000101c107210 */ /* 0x000fc6000795e08c */
[----:B------:R-:W-:Y:S01]  /*1940*/  IMAD R9, R18, R30, R9 ;  /* 0x0000001e12097224 */ /* 0x000fe200078e0209 */
[----:B------:R-:W-:Y:S02]  /*1950*/  IADD3.X R11, PT, PT, R4, R11, RZ, P2, P1 ;  /* 0x0000000b040b7210 */ /* 0x000fe400017e24ff */
[----:B------:R-:W-:Y:S02]  /*1960*/  IADD3 R18, P1, PT, R16, R20, RZ ;  /* 0x0000001410127210 */ /* 0x000fe40007f3e0ff */
[----:B------:R-:W-:Y:S01]  /*1970*/  IADD3 R16, PT, PT, R21, R9, RZ ;  /* 0x0000000915107210 */ /* 0x000fe20007ffe0ff */
[----:B------:R-:W1:Y:S01]  /*1980*/  S2UR UR6, SR_CgaCtaId ;  /* 0x00000000000679c3 */ /* 0x000e620000008800 */
[----:B------:R-:W-:Y:S02]  /*1990*/  LOP3.LUT R17, R139, 0x1f20, RZ, 0xc0, !PT ;  /* 0x00001f208b117812 */ /* 0x000fe400078ec0ff */
[----:B------:R-:W-:Y:S01]  /*19a0*/  LOP3.LUT R4, R153, R140, RZ, 0x3c, !PT ;  /* 0x0000008c99047212 */ /* 0x000fe200078e3cff */
[----:B------:R-:W-:Y:S01]  /*19b0*/  IMAD.X R19, R11, 0x1, R16, P1 ;  /* 0x000000010b137824 */ /* 0x000fe200008e0610 */
[----:B------:R-:W-:-:S02]  /*19c0*/  IADD3 R16, P1, PT, R140, R10, RZ ;  /* 0x0000000a8c107210 */ /* 0x000fc40007f3e0ff */
[----:B------:R-:W-:-:S03]  /*19d0*/  LOP3.LUT R4, R17, R4, RZ, 0xfc, !PT ;  /* 0x0000000411047212 */ /* 0x000fc600078efcff */
[----:B------:R-:W-:Y:S01]  /*19e0*/  IMAD.X R17, RZ, RZ, R8, P1 ;  /* 0x000000ffff117224 */ /* 0x000fe200008e0608 */
[----:B------:R-:W-:Y:S02]  /*19f0*/  SHF.R.U32.HI R122, RZ, 0x2, R87 ;  /* 0x00000002ff7a7819 */ /* 0x000fe40000011657 */
[----:B------:R-:W-:Y:S01]  /*1a00*/  IADD3 R138, PT, PT, -R5, R120, RZ ;  /* 0x00000078058a7210 */ /* 0x000fe20007ffe1ff */
[----:B------:R-:W-:Y:S02]  /*1a10*/  UMOV UR7, 0x400 ;  /* 0x0000040000077882 */ /* 0x000fe40000000000 */
[----:B------:R-:W-:Y:S02]  /*1a20*/  IMAD R143, R135, R122, RZ ;  /* 0x0000007a878f7224 */ /* 0x000fe400078e02ff */
[----:B------:R-:W-:-:S04]  /*1a30*/  IMAD.WIDE.U32 R16, R122, R134, R16 ;  /* 0x000000867a107225 */ /* 0x000fc800078e0010 */
[----:B------:R-:W-:Y:S01]  /*1a40*/  IMAD R145, R137, R122, RZ ;  /* 0x0000007a89917224 */ /* 0x000fe200078e02ff */
[----:B-1----:R-:W-:Y:S01]  /*1a50*/  ULEA UR6, UR6, UR7, 0x18 ;  /* 0x0000000706067291 */ /* 0x002fe2000f8ec0ff */
        /* <DEDUP_REMOVED lines=8> */
[-C--:B---3--:R-:W-:Y:S02]  /*1ae0*/  @!P0 IMAD R9, R27, R148.reuse, RZ ;  /* 0x000000941b098224 */ /* 0x088fe400078e02ff */
[----:B------:R-:W-:-:S04]  /*1af0*/  @!P0 IMAD.WIDE.U32 R10, R26, R148, RZ ;  /* 0x000000941a0a8225 */ /* 0x000fc800078e00ff */
[----:B------:R-:W-:Y:S01]  /*1b00*/  @P0 IMAD.MOV.U32 R10, RZ, RZ, R20 ;  /* 0x000000ffff0a0224 */ /* 0x000fe200078e0014 */
[----:B------:R-:W-:Y:S01]  /*1b10*/  @!P0 IADD3 R8, PT, PT, R11, R9, RZ ;  /* 0x000000090b088210 */ /* 0x000fe20007ffe0ff */
[----:B------:R-:W-:-:S03]  /*1b20*/  @P0 IMAD R9, R13, R150, RZ ;  /* 0x000000960d090224 */ /* 0x000fc600078e02ff */
[----:B------:R-:W-:Y:S02]  /*1b30*/  IADD3 R10, P1, PT, R140, R10, RZ ;  /* 0x0000000a8c0a7210 */ /* 0x000fe40007f3e0ff */
[----:B------:R-:W-:-:S05]  /*1b40*/  @P0 IADD3 R8, PT, PT, R21, R9, RZ ;  /* 0x0000000915080210 */ /* 0x000fca0007ffe0ff */
[----:B------:R-:W-:Y:S01]  /*1b50*/  IMAD.X R11, RZ, RZ, R8, P1 ;  /* 0x000000ffff0b7224 */ /* 0x000fe200008e0608 */
[----:B------:R-:W-:Y:S01]  /*1b60*/  ISETP.GE.AND P1, PT, R122, R138, PT ;  /* 0x0000008a7a00720c */ /* 0x000fe20003f26270 */
[-C--:B------:R-:W-:Y:S01]  /*1b70*/  IMAD R5, R15, R147.reuse, RZ ;  /* 0x000000930f057224 */ /* 0x080fe200078e02ff */
[----:B----4-:R-:W-:Y:S01]  /*1b80*/  LEA R142, P3, R16, R22, 0x1 ;  /* 0x00000016108e7211 */ /* 0x010fe200078608ff */
[----:B------:R-:W-:Y:S01]  /*1b90*/  IMAD.WIDE.U32 R14, R14, R147, R10 ;  /* 0x000000930e0e7225 */ /* 0x000fe200078e000a */
[----:B------:R-:W-:Y:S02]  /*1ba0*/  LEA R144, P2, R18, R24, 0x1 ;  /* 0x0000001812907211 */ /* 0x000fe400078408ff */
[----:B------:R-:W-:Y:S01]  /*1bb0*/  LEA.HI.X R143, R16, R23, R143, 0x1, P3 ;  /* 0x00000017108f7211 */ /* 0x000fe200018f0c8f */
[----:B------:R-:W-:Y:S01]  /*1bc0*/  IMAD.WIDE.U32 R16, R149, 0x40, R122 ;  /* 0x0000004095107825 */ /* 0x000fe200078e007a */
[----:B------:R-:W-:Y:S02]  /*1bd0*/  LEA.HI.X R145, R18, R25, R145, 0x1, P2 ;  /* 0x0000001912917211 */ /* 0x000fe400010f0c91 */
        /* <DEDUP_REMOVED lines=16> */
.L_x_6972:
[----:B------:R1:W-:Y:S02]  /*1ce0*/  STS.128 [R159], RZ ;  /* 0x000000ff9f007388 */ /* 0x0003e40000000c00 */
.L_x_6971:
[----:B------:R-:W-:Y:S05]  /*1cf0*/  BSYNC.RECONVERGENT B0 ;  /* 0x0000000000007941 */ /* 0x000fea0003800200 */
.L_x_6970:
        /* <DEDUP_REMOVED lines=10> */
[----:B--2---:R-:W-:Y:S02]  /*1da0*/  IADD3 R5, P0, PT, R16, 0x20, RZ ;  /* 0x0000002010057810 */ /* 0x004fe40007f1e0ff */
        /* <DEDUP_REMOVED lines=12> */
.L_x_6974:
[----:B------:R-:W-:Y:S05]  /*1e70*/  BSYNC.RECONVERGENT B0 ;  /* 0x0000000000007941 */ /* 0x000fea0003800200 */
.L_x_6973:
[----:B------:R-:W-:Y:S01]  /*1e80*/  BSSY.RECONVERGENT B0, `(.L_x_6975) ;  /* 0x000000c000007945 */ /* 0x000fe20003800200 */
[C---:B--2---:R-:W-:Y:S02]  /*1e90*/  SHF.L.U64.HI R5, R134.reuse, 0x5, R135 ;  /* 0x0000000586057819 */ /* 0x044fe40000010287 */
        /* <DEDUP_REMOVED lines=9> */
.L_x_6977:
[----:B------:R2:W-:Y:S02]  /*1f30*/  STS.128 [R159+0x1000], RZ ;  /* 0x001000ff9f007388 */ /* 0x0005e40000000c00 */
.L_x_6976:
[----:B------:R-:W-:Y:S05]  /*1f40*/  BSYNC.RECONVERGENT B0 ;  /* 0x0000000000007941 */ /* 0x000fea0003800200 */
.L_x_6975:
[----:B------:R-:W-:Y:S01]  /*1f50*/  ISETP.GE.AND P3, PT, R9, R8, PT ;  /* 0x000000080900720c */ /* 0x000fe20003f66270 */
[----:B------:R-:W-:Y:S01]  /*1f60*/  VIADD R11, R122, 0x40 ;  /* 0x000000407a0b7836 */ /* 0x000fe20000000000 */
[----:B------:R-:W-:Y:S01]  /*1f70*/  LEA R12, P0, R4, R142, 0x1 ;  /* 0x0000008e040c7211 */ /* 0x000fe200078008ff */
[----:B----4-:R-:W-:Y:S01]  /*1f80*/  VIADD R7, R122, 0x60 ;  /* 0x000000607a077836 */ /* 0x010fe20000000000 */
        /* <DEDUP_REMOVED lines=12> */
.L_x_6979:
[----:B------:R-:W-:Y:S05]  /*2050*/  BSYNC.RECONVERGENT B0 ;  /* 0x0000000000007941 */ /* 0x000fea0003800200 */
.L_x_6978:
        /* <DEDUP_REMOVED lines=11> */
.L_x_6981:
[----:B------:R-:W-:Y:S05]  /*2110*/  BSYNC.RECONVERGENT B0 ;  /* 0x0000000000007941 */ /* 0x000fea0003800200 */
.L_x_6980:
        /* <DEDUP_REMOVED lines=11> */
.L_x_6983:
[----:B------:R-:W-:Y:S05]  /*21d0*/  BSYNC.RECONVERGENT B0 ;  /* 0x0000000000007941 */ /* 0x000fea0003800200 */
.L_x_6982:
        /* <DEDUP_REMOVED lines=17> */
.L_x_6986:
[----:B------:R1:W-:Y:S01]  /*22f0*/  STS.128 [R159+0x3000], RZ ;  /* 0x003000ff9f007388 */ /* 0x0003e20000000c00 */
[----:B------:R-:W-:Y:S05]  /*2300*/  BRA `(.L_x_6987) ;  /* 0x0000000000047947 */ /* 0x000fea0003800000 */
.L_x_6985:
[----:B------:R1:W-:Y:S02]  /*2310*/  STS.128 [R159+0x3000], RZ ;  /* 0x003000ff9f007388 */ /* 0x0003e40000000c00 */
.L_x_6987:
[----:B------:R-:W-:Y:S05]  /*2320*/  BSYNC.RECONVERGENT B0 ;  /* 0x0000000000007941 */ /* 0x000fea0003800200 */
.L_x_6984:
[-C--:B------:R-:W-:Y:S01]  /*2330*/  ISETP.GE.AND P3, PT, R9, R8.reuse, PT ;  /* 0x000000080900720c */ /* 0x080fe20003f66270 */
[C---:B------:R-:W-:Y:S01]  /*2340*/  IMAD.SHL.U32 R6, R87.reuse, 0x10, RZ ;  /* 0x0000001057067824 */ /* 0x040fe200078e00ff */
[----:B------:R-:W-:Y:S01]  /*2350*/  SHF.R.U32.HI R129, RZ, 0x1, R87 ;  /* 0x00000001ff817819 */ /* 0x000fe20000011657 */
[----:B------:R-:W-:Y:S01]  /*2360*/  IMAD.SHL.U32 R117, R87, 0x20, RZ ;  /* 0x0000002057757824 */ /* 0x000fe200078e00ff */
[-C--:B------:R-:W-:Y:S01]  /*2370*/  ISETP.GE.AND P2, PT, R11, R8.reuse, PT ;  /* 0x000000080b00720c */ /* 0x080fe20003f46270 */
[----:B------:R-:W-:Y:S01]  /*2380*/  IMAD.SHL.U32 R128, R87, 0x4, RZ ;  /* 0x0000000457807824 */ /* 0x000fe200078e00ff */
[----:B------:R-:W-:Y:S01]  /*2390*/  ISETP.GE.AND P1, PT, R7, R8, PT ;  /* 0x000000080700720c */ /* 0x000fe20003f26270 */
[----:B------:R-:W-:Y:S01]  /*23a0*/  BSSY.RECONVERGENT B0, `(.L_x_6988) ;  /* 0x0000019000007945 */ /* 0x000fe20003800200 */
[----:B------:R-:W-:Y:S02]  /*23b0*/  LOP3.LUT R8, R129, 0x8, RZ, 0xc0, !PT ;  /* 0x0000000881087812 */ /* 0x000fe400078ec0ff */
[----:B------:R-:W-:-:S02]  /*23c0*/  LOP3.LUT R130, R6, 0x3e00, RZ, 0xc0, !PT ;  /* 0x00003e0006827812 */ /* 0x000fc400078ec0ff */
[----:B------:R-:W-:Y:S01]  /*23d0*/  LOP3.LUT R114, R128, 0x18, RZ, 0xc0, !PT ;  /* 0x0000001880727812 */ /* 0x000fe200078ec0ff */
[----:B------:R1:W-:Y:S01]  /*23e0*/  @P3 STS.128 [R159+0x3800], RZ ;  /* 0x003800ff9f003388 */ /* 0x0003e20000000c00 */
[--C-:B------:R-:W-:Y:S02]  /*23f0*/  LOP3.LUT R9, R8, 0xc0, R117.reuse, 0xf8, !PT ;  /* 0x000000c008097812 */ /* 0x100fe400078ef875 */
[----:B------:R-:W-:Y:S02]  /*2400*/  LOP3.LUT R6, R6, 0x100, RZ, 0xc0, !PT ;  /* 0x0000010006067812 */ /* 0x000fe400078ec0ff */
[----:B------:R-:W-:Y:S02]  /*2410*/  LOP3.LUT R10, R117, 0xc0, RZ, 0xc0, !PT ;  /* 0x000000c0750a7812 */ /* 0x000fe400078ec0ff */
[----:B------:R-:W-:Y:S02]  /*2420*/  LOP3.LUT R8, R130, 0x20, R117, 0xf8, !PT ;  /* 0x0000002082087812 */ /* 0x000fe400078ef875 */
[----:B------:R-:W-:-:S02]  /*2430*/  LEA R12, P0, R4, R144, 0x1 ;  /* 0x00000090040c7211 */ /* 0x000fc400078008ff */
[----:B------:R-:W-:Y:S02]  /*2440*/  LOP3.LUT R116, R9, R114, RZ, 0x3c, !PT ;  /* 0x0000007209747212 */ /* 0x000fe400078e3cff */
[----:B------:R-:W-:Y:S02]  /*2450*/  LOP3.LUT R6, R6, 0x20, R117, 0xf8, !PT ;  /* 0x0000002006067812 */ /* 0x000fe400078ef875 */
[----:B------:R-:W-:Y:S02]  /*2460*/  LOP3.LUT R7, R10, 0x8, R87, 0xf8, !PT ;  /* 0x000000080a077812 */ /* 0x000fe400078ef857 */
[----:B------:R-:W-:Y:S02]  /*2470*/  LOP3.LUT R9, R8, 0x100, R117, 0xf8, !PT ;  /* 0x0000010008097812 */ /* 0x000fe400078ef875 */
[----:B------:R-:W-:Y:S02]  /*2480*/  LEA.HI.X R13, R4, R145, R5, 0x1, P0 ;  /* 0x00000091040d7211 */ /* 0x000fe400000f0c05 */
[----:B------:R-:W-:-:S02]  /*2490*/  LOP3.LUT R6, R6, R7, R114, 0xf6, !PT ;  /* 0x0000000706067212 */ /* 0x000fc400078ef672 */
        /* <DEDUP_REMOVED lines=9> */
.L_x_6989:
[----:B------:R-:W-:Y:S05]  /*2530*/  BSYNC.RECONVERGENT B0 ;  /* 0x0000000000007941 */ /* 0x000fea0003800200 */
.L_x_6988:
        /* <DEDUP_REMOVED lines=14> */
.L_x_6991:
[----:B------:R-:W-:Y:S05]  /*2620*/  BSYNC.RECONVERGENT B0 ;  /* 0x0000000000007941 */ /* 0x000fea0003800200 */
.L_x_6990:
        /* <DEDUP_REMOVED lines=12> */
.L_x_6993:
[----:B------:R-:W-:Y:S05]  /*26f0*/  BSYNC.RECONVERGENT B0 ;  /* 0x0000000000007941 */ /* 0x000fea0003800200 */
.L_x_6992:
[----:B------:R-:W-:Y:S01]  /*2700*/  LDSM.16.M88.4 R104, [R4] ;  /* 0x000000000468783b */ /* 0x000fe20000000200 */
[----:B------:R-:W-:Y:S01]  /*2710*/  IMAD.MOV.U32 R115, RZ, RZ, 0x20 ;  /* 0x00000020ff737424 */ /* 0x000fe200078e00ff */
[----:B------:R-:W-:Y:S01]  /*2720*/  LOP3.LUT P5, RZ, R87, 0x4, RZ, 0xc0, !PT ;  /* 0x0000000457ff7812 */ /* 0x000fe200078ac0ff */
[----:B------:R-:W-:Y:S01]  /*2730*/  BSSY.RECONVERGENT B1, `(.L_x_6994) ;  /* 0x00000b2000017945 */ /* 0x000fe20003800200 */
[----:B------:R-:W2:Y:S01]  /*2740*/  LDSM.16.M88.4 R56, [R86+0x1000] ;  /* 0x001000005638783b */ /* 0x000ea20000000200 */
[----:B-----5:R-:W-:Y:S02]  /*2750*/  IADD3 R121, PT, PT, R121, R119, -R120 ;  /* 0x0000007779797210 */ /* 0x020fe40007ffe878 */
[----:B------:R-:W-:Y:S01]  /*2760*/  SEL R115, R115, 0xffffffe0, !P5 ;  /* 0xffffffe073737807 */ /* 0x000fe20006800000 */
[----:B------:R-:W3:Y:S04]  /*2770*/  LDSM.16.M88.4 R48, [R86+0x1400] ;  /* 0x001400005630783b */ /* 0x000ee80000000200 */
[----:B------:R-:W4:Y:S01]  /*2780*/  LDSM.16.M88.4 R40, [R86+0x1800] ;  /* 0x001800005628783b */ /* 0x000f220000000200 */
[----:B------:R-:W-:-:S02]  /*2790*/  IMAD.IADD R100, R4, 0x1, R115 ;  /* 0x0000000104647824 */ /* 0x000fc400078e0273 */
[----:B------:R-:W-:Y:S01]  /*27a0*/  IMAD.IADD R85, R115, 0x1, R86 ;  /* 0x0000000173557824 */ /* 0x000fe200078e0256 */
[----:B------:R-:W1:Y:S04]  /*27b0*/  LDSM.16.M88.4 R32, [R86+0x1c00] ;  /* 0x001c00005620783b */ /* 0x000e680000000200 */
[----:B------:R-:W1:Y:S04]  /*27c0*/  LDSM.16.M88.4 R24, [R86+0x2000] ;  /* 0x002000005618783b */ /* 0x000e680000000200 */
[----:B------:R-:W1:Y:S04]  /*27d0*/  LDSM.16.M88.4 R16, [R86+0x2400] ;  /* 0x002400005610783b */ /* 0x000e680000000200 */
[----:B------:R-:W1:Y:S04]  /*27e0*/  LDSM.16.M88.4 R8, [R86+0x2800] ;  /* 0x002800005608783b */ /* 0x000e680000000200 */
[----:B------:R-:W1:Y:S04]  /*27f0*/  LDSM.16.M88.4 R108, [R86+0x2c00] ;  /* 0x002c0000566c783b */ /* 0x000e680000000200 */
[----:B------:R-:W-:Y:S04]  /*2800*/  LDSM.16.M88.4 R100, [R100] ;  /* 0x000000006464783b */ /* 0x000fe80000000200 */
[----:B------:R-:W-:Y:S04]  /*2810*/  LDSM.16.M88.4 R64, [R85+0x2c00] ;  /* 0x002c00005540783b */ /* 0x000fe80000000200 */
        /* <DEDUP_REMOVED lines=10> */
[C---:B-1----:R-:W-:Y:S03]  /*28c0*/  HMMA.16816.F32.BF16 R36, R104.reuse, R32, RZ ;  /* 0x000000206824723c */ /* 0x042fe600000418ff */
[----:B------:R-:W0:Y:S05]  /*28d0*/  LDGDEPBAR ;  /* 0x00000000000079af */ /* 0x000e2a0000000000 */
[C---:B------:R-:W-:Y:S08]  /*28e0*/  HMMA.16816.F32.BF16 R28, R104.reuse, R24, RZ ;  /* 0x00000018681c723c */ /* 0x040ff000000418ff */
[C---:B------:R-:W-:Y:S08]  /*28f0*/  HMMA.16816.F32.BF16 R20, R104.reuse, R16, RZ ;  /* 0x000000106814723c */ /* 0x040ff000000418ff */
[----:B------:R-:W-:Y:S01]  /*2900*/  HMMA.16816.F32.BF16 R12, R104, R8, RZ ;  /* 0x00000008680c723c */ /* 0x000fe200000418ff */
[----:B------:R-:W-:-:S07]  /*2910*/  DEPBAR.LE SB0, 0x0 ;  /* 0x000080000000791a */ /* 0x000fce0000000000 */
        /* <DEDUP_REMOVED lines=9> */
[C---:B------:R-:W-:Y:S08]  /*29b0*/  HMMA.16816.F32.BF16 R60, R100.reuse, R96, R60 ;  /* 0x00000060643c723c */ /* 0x040ff0000004183c */
[----:B------:R-:W-:Y:S01]  /*29c0*/  HMMA.16816.F32.BF16 R4, R100, R64, R4 ;  /* 0x000000406404723c */ /* 0x000fe20000041804 */
[----:B------:R-:W-:-:S04]  /*29d0*/  LOP3.LUT R65, R129, 0x1f0, RZ, 0xc0, !PT ;  /* 0x000001f081417812 */ /* 0x000fc800078ec0ff */
[----:B------:R-:W-:Y:S02]  /*29e0*/  LOP3.LUT R122, R65, 0x7, R122, 0xf8, !PT ;  /* 0x00000007417a7812 */ /* 0x000fe400078ef87a */
[----:B------:R-:W-:Y:S01]  /*29f0*/  IADD3 R65, PT, PT, R119, -R120, -R118 ;  /* 0x8000007877417210 */ /* 0x000fe20007ffe876 */
[----:B------:R-:W-:Y:S01]  /*2a00*/  HMMA.16816.F32.BF16 R104, R100, R66, R104 ;  /* 0x000000426468723c */ /* 0x000fe20000041868 */
[----:B------:R-:W-:Y:S02]  /*2a10*/  VIADD R66, R84, 0xffffffff ;  /* 0xffffffff54427836 */ /* 0x000fe40000000000 */
[----:B------:R-:W-:-:S03]  /*2a20*/  IMAD R122, R149, 0x40, R122 ;  /* 0x00000040957a7824 */ /* 0x000fc600078e027a */
[----:B------:R-:W-:Y:S01]  /*2a30*/  ISETP.GT.U32.AND P0, PT, R66, R141, PT ;  /* 0x0000008d4200720c */ /* 0x000fe20003f04070 */
[C---:B------:R-:W-:Y:S01]  /*2a40*/  IMAD.IADD R152, R122.reuse, 0x1, R121 ;  /* 0x000000017a987824 */ /* 0x040fe200078e0279 */
[----:B------:R-:W-:Y:S01]  /*2a50*/  HMMA.16816.F32.BF16 R56, R100, R98, R56 ;  /* 0x000000626438723c */ /* 0x000fe20000041838 */
[----:B------:R-:W-:-:S03]  /*2a60*/  IMAD.IADD R65, R122, 0x1, R65 ;  /* 0x000000017a417824 */ /* 0x000fc600078e0241 */
[C-C-:B------:R-:W-:Y:S02]  /*2a70*/  VIADDMNMX R158, R152.reuse, 0x1, R119.reuse, PT ;  /* 0x00000001989e7846 */ /* 0x140fe40003800177 */
[----:B------:R-:W-:Y:S02]  /*2a80*/  VIADDMNMX R152, R152, 0x9, R119, PT ;  /* 0x0000000998987846 */ /* 0x000fe40003800177 */
[C---:B--2---:R-:W-:Y:S08]  /*2a90*/  HMMA.16816.F32.BF16 R52, R100.reuse, R92, R52 ;  /* 0x0000005c6434723c */ /* 0x044ff00000041834 */
        /* <DEDUP_REMOVED lines=26> */
.L_x_6997:
[----:B------:R-:W2:Y:S01]  /*2c40*/  LD.E R73, desc[UR4][R2.64+0x170] ;  /* 0x0001700402497980 */ /* 0x000ea2000c101900 */
[----:B------:R-:W-:Y:S02]  /*2c50*/  LEA R71, R84, 0xffffff00, 0x7 ;  /* 0xffffff0054477811 */ /* 0x000fe400078e38ff */
        /* <DEDUP_REMOVED lines=26> */
[----:B------:R-:W-:Y:S01]  /*2e00*/  ISETP.GE.AND P0, PT, R71, RZ, PT ;  /* 0x000000ff4700720c */ /* 0x000fe20003f06270 */
[----:B------:R-:W-:Y:S01]  /*2e10*/  @!P1 VIADD R70, R70, 0x1 ;  /* 0x0000000146469836 */ /* 0x000fe20000000000 */
[-C--:B------:R-:W-:Y:S02]  /*2e20*/  ISETP.GE.U32.AND P3, PT, R64, R69.reuse, PT ;  /* 0x000000454000720c */ /* 0x080fe40003f66070 */
[----:B------:R-:W-:Y:S02]  /*2e30*/  ISETP.GE.U32.AND P4, PT, R68, R69, PT ;  /* 0x000000454400720c */ /* 0x000fe40003f86070 */
[----:B------:R-:W-:-:S02]  /*2e40*/  ISETP.NE.AND P1, PT, R73, RZ, PT ;  /* 0x000000ff4900720c */ /* 0x000fc40003f25270 */
[----:B------:R-:W-:-:S07]  /*2e50*/  LOP3.LUT R69, RZ, R73, RZ, 0x33, !PT ;  /* 0x00000049ff457212 */ /* 0x000fce00078e33ff */
[----:B------:R-:W-:Y:S02]  /*2e60*/  @P3 IADD3 R70, PT, PT, R70, 0x1, RZ ;  /* 0x0000000146463810 */ /* 0x000fe40007ffe0ff */
[----:B------:R-:W-:-:S03]  /*2e70*/  @P4 VIADD R72, R72, 0x1 ;  /* 0x0000000148484836 */ /* 0x000fc60000000000 */
        /* <DEDUP_REMOVED lines=24> */
.L_x_6998:
[----:B------:R-:W-:Y:S05]  /*3000*/  BSYNC.RECONVERGENT B0 ;  /* 0x0000000000007941 */ /* 0x000fea0003800200 */
.L_x_6996:
        /* <DEDUP_REMOVED lines=34> */
.L_x_7000:
[----:B------:R-:W-:Y:S05]  /*3230*/  BSYNC.RECONVERGENT B0 ;  /* 0x0000000000007941 */ /* 0x000fea0003800200 */
.L_x_6999:
[----:B------:R-:W0:Y:S02]  /*3240*/  LDGDEPBAR ;  /* 0x00000000000079af */ /* 0x000e240000000000 */
.L_x_6995:
[----:B------:R-:W-:Y:S05]  /*3250*/  BSYNC.RECONVERGENT B1 ;  /* 0x0000000000017941 */ /* 0x000fea0003800200 */
.L_x_6994:
[----:B------:R-:W3:Y:S01]  /*3260*/  LD.E R67, desc[UR4][R2.64+0xdc] ;  /* 0x0000dc0402437980 */ /* 0x000ee2000c101900 */
[----:B------:R-:W-:Y:S01]  /*3270*/  IMAD.SHL.U32 R64, R87, 0x2, RZ ;  /* 0x0000000257407824 */ /* 0x000fe200078e00ff */
[----:B------:R-:W-:Y:S04]  /*3280*/  BSSY B2, `(.L_x_7001) ;  /* 0x00005ff000027945 */ /* 0x000fe80003800000 */
[----:B------:R-:W-:-:S05]  /*3290*/  LOP3.LUT R64, R64, 0x6, RZ, 0xc0, !PT ;  /* 0x0000000640407812 */ /* 0x000fca00078ec0ff */
[----:B------:R-:W-:-:S04]  /*32a0*/  IMAD R213, R66, 0x80, R64 ;  /* 0x0000008042d57824 */ /* 0x000fc800078e0240 */
[----:B------:R-:W-:Y:S01]  /*32b0*/  VIADD R211, R213, 0x1 ;  /* 0x00000001d5d37836 */ /* 0x000fe20000000000 */
[----:B------:R-:W-:Y:S01]  /*32c0*/  ISETP.GT.AND P0, PT, R65, R213, PT ;  /* 0x000000d54100720c */ /* 0x000fe20003f04270 */
[C---:B------:R-:W-:Y:S01]  /*32d0*/  VIADD R209, R213.reuse, 0x8 ;  /* 0x00000008d5d17836 */ /* 0x040fe20000000000 */
[CC--:B------:R-:W-:Y:S01]  /*32e0*/  ISETP.GE.AND P4, PT, R213.reuse, R158.reuse, PT ;  /* 0x0000009ed500720c */ /* 0x0c0fe20003f86270 */
[C---:B------:R-:W-:Y:S01]  /*32f0*/  VIADD R83, R213.reuse, 0x9 ;  /* 0x00000009d5537836 */ /* 0x040fe20000000000 */
[----:B------:R-:W-:Y:S01]  /*3300*/  FSEL R0, R60, -INF , !P0 ;  /* 0xff8000003c007808 */ /* 0x000fe20004000000 */
[----:B------:R-:W-:Y:S01]  /*3310*/  VIADD R81, R213, 0x10 ;  /* 0x00000010d5517836 */ /* 0x000fe20000000000 */
[----:B------:R-:W-:Y:S01]  /*3320*/  ISETP.GT.AND P1, PT, R65, R211, PT ;  /* 0x000000d34100720c */ /* 0x000fe20003f24270 */
[----:B------:R-:W-:Y:S01]  /*3330*/  VIADD R207, R213, 0x11 ;  /* 0x00000011d5cf7836 */ /* 0x000fe20000000000 */
[----:B------:R-:W-:Y:S01]  /*3340*/  ISETP.GT.AND P0, PT, R65, R209, PT ;  /* 0x000000d14100720c */ /* 0x000fe20003f04270 */
[----:B------:R-:W-:Y:S01]  /*3350*/  VIADD R73, R213, 0x18 ;  /* 0x00000018d5497836 */ /* 0x000fe20000000000 */
[----:B------:R-:W-:Y:S01]  /*3360*/  FSEL R61, R61, -INF , !P1 ;  /* 0xff8000003d3d7808 */ /* 0x000fe20004800000 */
[----:B------:R-:W-:Y:S01]  /*3370*/  VIADD R205, R213, 0x19 ;  /* 0x00000019d5cd7836 */ /* 0x000fe20000000000 */
[----:B------:R-:W-:Y:S01]  /*3380*/  ISETP.GT.AND P1, PT, R65, R83, PT ;  /* 0x000000534100720c */ /* 0x000fe20003f24270 */
[C---:B------:R-:W-:Y:S01]  /*3390*/  VIADD R203, R213.reuse, 0x20 ;  /* 0x00000020d5cb7836 */ /* 0x040fe20000000000 */
[----:B------:R-:W-:Y:S01]  /*33a0*/  FSEL R56, R56, -INF , !P0 ;  /* 0xff80000038387808 */ /* 0x000fe20004000000 */
        /* <DEDUP_REMOVED lines=19> */
[-C--:B------:R-:W-:Y:S01]  /*34e0*/  ISETP.GE.AND P3, PT, R211, R158.reuse, PT ;  /* 0x0000009ed300720c */ /* 0x080fe20003f66270 */
[----:B------:R-:W-:Y:S01]  /*34f0*/  VIADD R161, R213, 0x49 ;  /* 0x00000049d5a17836 */ /* 0x000fe20000000000 */
[----:B------:R-:W-:Y:S01]  /*3500*/  FSEL R49, R49, -INF , !P1 ;  /* 0xff80000031317808 */ /* 0x000fe20004800000 */
[----:B------:R-:W-:Y:S01]  /*3510*/  VIADD R133, R213, 0x50 ;  /* 0x00000050d5857836 */ /* 0x000fe20000000000 */
[-C--:B------:R-:W-:Y:S01]  /*3520*/  ISETP.GE.AND P2, PT, R209, R158.reuse, PT ;  /* 0x0000009ed100720c */ /* 0x080fe20003f46270 */
[----:B------:R-:W-:Y:S01]  /*3530*/  VIADD R123, R213, 0x58 ;  /* 0x00000058d57b7836 */ /* 0x000fe20000000000 */
[----:B------:R-:W-:Y:S01]  /*3540*/  ISETP.GT.AND P1, PT, R65, R171, PT ;  /* 0x000000ab4100720c */ /* 0x000fe20003f24270 */
[C---:B------:R-:W-:Y:S01]  /*3550*/  VIADD R125, R213.reuse, 0x51 ;  /* 0x00000051d57d7836 */ /* 0x040fe20000000000 */
[----:B------:R-:W-:Y:S01]  /*3560*/  FSEL R44, R44, -INF , !P0 ;  /* 0xff8000002c2c7808 */ /* 0x000fe20004000000 */
[----:B------:R-:W-:Y:S01]  /*3570*/  VIADD R109, R213, 0x60 ;  /* 0x00000060d56d7836 */ /* 0x000fe20000000000 */
[----:B------:R-:W-:Y:S01]  /*3580*/  ISETP.GT.AND P0, PT, R65, R93, PT ;  /* 0x0000005d4100720c */ /* 0x000fe20003f04270 */
[C---:B------:R-:W-:Y:S01]  /*3590*/  VIADD R119, R213.reuse, 0x59 ;  /* 0x00000059d5777836 */ /* 0x040fe20000000000 */
[----:B------:R-:W-:Y:S01]  /*35a0*/  FSEL R0, R0, -INF , !P4 ;  /* 0xff80000000007808 */ /* 0x000fe20006000000 */
[----:B------:R-:W-:Y:S01]  /*35b0*/  VIADD R91, R213, 0x68 ;  /* 0x00000068d55b7836 */ /* 0x000fe20000000000 */
[-C--:B------:R-:W-:Y:S01]  /*35c0*/  ISETP.GE.AND P4, PT, R83, R158.reuse, PT ;  /* 0x0000009e5300720c */ /* 0x080fe20003f86270 */
[----:B------:R-:W-:Y:S01]  /*35d0*/  VIADD R101, R213, 0x61 ;  /* 0x00000061d5657836 */ /* 0x000fe20000000000 */
[----:B------:R-:W-:Y:S01]  /*35e0*/  FSEL R201, R61, -INF , !P3 ;  /* 0xff8000003dc97808 */ /* 0x000fe20005800000 */
[----:B------:R-:W-:Y:S01]  /*35f0*/  VIADD R79, R213, 0x69 ;  /* 0x00000069d54f7836 */ /* 0x000fe20000000000 */
[-C--:B------:R-:W-:Y:S01]  /*3600*/  ISETP.GE.AND P3, PT, R81, R158.reuse, PT ;  /* 0x0000009e5100720c */ /* 0x080fe20003f66270 */
[C---:B------:R-:W-:Y:S01]  /*3610*/  VIADD R77, R213.reuse, 0x70 ;  /* 0x00000070d54d7836 */ /* 0x040fe20000000000 */
[----:B------:R-:W-:Y:S01]  /*3620*/  FSEL R199, R56, -INF , !P2 ;  /* 0xff80000038c77808 */ /* 0x000fe20005000000 */
[----:B------:R-:W-:Y:S01]  /*3630*/  VIADD R75, R213, 0x71 ;  /* 0x00000071d54b7836 */ /* 0x000fe20000000000 */
[----:B------:R-:W-:Y:S01]  /*3640*/  FSEL R45, R45, -INF , !P1 ;  /* 0xff8000002d2d7808 */ /* 0x000fe20004800000 */
[----:B-1----:R-:W-:Y:S01]  /*3650*/  VIADD R71, R213, 0x78 ;  /* 0x00000078d5477836 */ /* 0x002fe20000000000 */
[----:B------:R-:W-:Y:S01]  /*3660*/  ISETP.GE.AND P2, PT, R207, R158, PT ;  /* 0x0000009ecf00720c */ /* 0x000fe20003f46270 */
[----:B--2---:R-:W-:Y:S01]  /*3670*/  VIADD R69, R213, 0x79 ;  /* 0x00000079d5457836 */ /* 0x004fe20000000000 */
[----:B------:R-:W-:-:S02]  /*3680*/  ISETP.GT.AND P1, PT, R65, R169, PT ;  /* 0x000000a94100720c */ /* 0x000fc40003f24270 */
[----:B------:R-:W-:Y:S02]  /*3690*/  FSEL R40, R40, -INF , !P0 ;  /* 0xff80000028287808 */ /* 0x000fe40004000000 */
[----:B------:R-:W-:Y:S02]  /*36a0*/  ISETP.GT.AND P0, PT, R65, R167, PT ;  /* 0x000000a74100720c */ /* 0x000fe40003f04270 */
[----:B------:R-:W-:Y:S02]  /*36b0*/  FSEL R61, R57, -INF , !P4 ;  /* 0xff800000393d7808 */ /* 0x000fe40006000000 */
[-C--:B------:R-:W-:Y:S02]  /*36c0*/  ISETP.GE.AND P4, PT, R73, R158.reuse, PT ;  /* 0x0000009e4900720c */ /* 0x080fe40003f86270 */
[----:B------:R-:W-:Y:S02]  /*36d0*/  FSEL R57, R52, -INF , !P3 ;  /* 0xff80000034397808 */ /* 0x000fe40005800000 */
[----:B------:R-:W-:-:S02]  /*36e0*/  ISETP.GE.AND P3, PT, R205, R158, PT ;  /* 0x0000009ecd00720c */ /* 0x000fc40003f66270 */
[----:B------:R-:W-:Y:S02]  /*36f0*/  FSEL R197, R53, -INF , !P2 ;  /* 0xff80000035c57808 */ /* 0x000fe40005000000 */
[----:B------:R-:W-:Y:S02]  /*3700*/  FSEL R41, R41, -INF , !P1 ;  /* 0xff80000029297808 */ /* 0x000fe40004800000 */
[----:B------:R-:W-:Y:S02]  /*3710*/  ISETP.GE.AND P2, PT, R203, R158, PT ;  /* 0x0000009ecb00720c */ /* 0x000fe40003f46270 */
[C---:B------:R-:W-:Y:S02]  /*3720*/  ISETP.GT.AND P1, PT, R65.reuse, R97, PT ;  /* 0x000000614100720c */ /* 0x040fe40003f24270 */
[----:B------:R-:W-:Y:S02]  /*3730*/  FSEL R36, R36, -INF , !P0 ;  /* 0xff80000024247808 */ /* 0x000fe40004000000 */
[----:B------:R-:W-:-:S02]  /*3740*/  ISETP.GT.AND P0, PT, R65, R111, PT ;  /* 0x0000006f4100720c */ /* 0x000fc40003f04270 */
[----:B------:R-:W-:Y:S02]  /*3750*/  FSEL R195, R48, -INF , !P4 ;  /* 0xff80000030c37808 */ /* 0x000fe40006000000 */
[-C--:B------:R-:W-:Y:S02]  /*3760*/  ISETP.GE.AND P4, PT, R171, R158.reuse, PT ;  /* 0x0000009eab00720c */ /* 0x080fe40003f86270 */
[----:B------:R-:W-:Y:S02]  /*3770*/  FSEL R53, R49, -INF , !P3 ;  /* 0xff80000031357808 */ /* 0x000fe40005800000 */
[----:B------:R-:W-:Y:S02]  /*3780*/  ISETP.GE.AND P3, PT, R93, R158, PT ;  /* 0x0000009e5d00720c */ /* 0x000fe40003f66270 */
[----:B------:R-:W-:Y:S01]  /*3790*/  FSEL R193, R44, -INF , !P2 ;  /* 0xff8000002cc17808 */ /* 0x000fe20005000000 */
[----:B------:R-:W-:Y:S01]  /*37a0*/  VIADD R44, R65, 0x8 ;  /* 0x00000008412c7836 */ /* 0x000fe20000000000 */
[----:B------:R-:W-:-:S02]  /*37b0*/  FSEL R37, R37, -INF , !P1 ;  /* 0xff80000025257808 */ /* 0x000fc40004800000 */
[----:B------:R-:W-:Y:S02]  /*37c0*/  ISETP.GE.AND P2, PT, R169, R158, PT ;  /* 0x0000009ea900720c */ /* 0x000fe40003f46270 */
[C---:B------:R-:W-:Y:S02]  /*37d0*/  ISETP.GT.AND P1, PT, R65.reuse, R165, PT ;  /* 0x000000a54100720c */ /* 0x040fe40003f24270 */
[----:B------:R-:W-:Y:S02]  /*37e0*/  FSEL R32, R32, -INF , !P0 ;  /* 0xff80000020207808 */ /* 0x000fe40004000000 */
[----:B------:R-:W-:Y:S02]  /*37f0*/  ISETP.GT.AND P0, PT, R65, R163, PT ;  /* 0x000000a34100720c */ /* 0x000fe40003f04270 */
[----:B------:R-:W-:Y:S02]  /*3800*/  FSEL R191, R45, -INF , !P4 ;  /* 0xff8000002dbf7808 */ /* 0x000fe40006000000 */
[----:B------:R-:W-:-:S02]  /*3810*/  FSEL R45, R40, -INF , !P3 ;  /* 0xff800000282d7808 */ /* 0x000fc40005800000 */
[-C--:B------:R-:W-:Y:S02]  /*3820*/  ISETP.GE.AND P3, PT, R97, R158.reuse, PT ;  /* 0x0000009e6100720c */ /* 0x080fe40003f66270 */
[----:B------:R-:W-:Y:S02]  /*3830*/  FSEL R41, R41, -INF , !P2 ;  /* 0xff80000029297808 */ /* 0x000fe40005000000 */
[----:B------:R-:W-:Y:S02]  /*3840*/  FSEL R33, R33, -INF , !P1 ;  /* 0xff80000021217808 */ /* 0x000fe40004800000 */
[----:B------:R-:W-:Y:S02]  /*3850*/  ISETP.GE.AND P2, PT, R111, R158, PT ;  /* 0x0000009e6f00720c */ /* 0x000fe40003f46270 */
[----:B------:R-:W-:Y:S02]  /*3860*/  ISETP.GT.AND P1, PT, R65, R121, PT ;  /* 0x000000794100720c */ /* 0x000fe40003f24270 */
[----:B------:R-:W-:-:S02]  /*3870*/  FSEL R28, R28, -INF , !P0 ;  /* 0xff8000001c1c7808 */ /* 0x000fc40004000000 */
[----:B------:R-:W-:Y:S02]  /*3880*/  ISETP.GT.AND P0, PT, R65, R89, PT ;  /* 0x000000594100720c */ /* 0x000fe40003f04270 */
[----:B------:R-:W-:Y:S02]  /*3890*/  FSEL R187, R37, -INF , !P3 ;  /* 0xff80000025bb7808 */ /* 0x000fe40005800000 */
[-C--:B------:R-:W-:Y:S02]  /*38a0*/  ISETP.GE.AND P3, PT, R163, R158.reuse, PT ;  /* 0x0000009ea300720c */ /* 0x080fe40003f66270 */
[----:B------:R-:W-:Y:S02]  /*38b0*/  FSEL R185, R32, -INF , !P2 ;  /* 0xff80000020b97808 */ /* 0x000fe40005000000 */
[----:B------:R-:W-:Y:S02]  /*38c0*/  FSEL R29, R29, -INF , !P1 ;  /* 0xff8000001d1d7808 */ /* 0x000fe40004800000 */
[----:B------:R-:W-:-:S02]  /*38d0*/  ISETP.GE.AND P2, PT, R121, R158, PT ;  /* 0x0000009e7900720c */ /* 0x000fc40003f46270 */
[C---:B------:R-:W-:Y:S02]  /*38e0*/  ISETP.GT.AND P1, PT, R65.reuse, R161, PT ;  /* 0x000000a14100720c */ /* 0x040fe40003f24270 */
[----:B------:R-:W-:Y:S02]  /*38f0*/  FSEL R24, R24, -INF , !P0 ;  /* 0xff80000018187808 */ /* 0x000fe40004000000 */
[----:B------:R-:W-:Y:S02]  /*3900*/  ISETP.GT.AND P0, PT, R65, R133, PT ;  /* 0x000000854100720c */ /* 0x000fe40003f04270 */
[----:B------:R-:W-:Y:S02]  /*3910*/  FSEL R181, R28, -INF , !P3 ;  /* 0xff8000001cb57808 */ /* 0x000fe40005800000 */
        /* <DEDUP_REMOVED lines=9> */
[----:B------:R-:W-:Y:S02]  /*39b0*/  ISETP.GE.AND P4, PT, R165, R158, PT ;  /* 0x0000009ea500720c */ /* 0x000fe40003f86270 */
[----:B------:R-:W-:Y:S02]  /*39c0*/  FMNMX3.FTZ R20, R0, R201, R199, !PT ;  /* 0x000000c900147276 */ /* 0x000fe400078100c7 */
[----:B------:R-:W-:Y:S02]  /*39d0*/  ISETP.GT.AND P0, PT, R65, R123, PT ;  /* 0x0000007b4100720c */ /* 0x000fe40003f04270 */
[----:B------:R-:W-:Y:S02]  /*39e0*/  FSEL R183, R33, -INF , !P4 ;  /* 0xff80000021b77808 */ /* 0x000fe40006000000 */
[----:B------:R-:W-:-:S02]  /*39f0*/  FMNMX3.FTZ R20, R20, R61, R57, !PT ;  /* 0x0000003d14147276 */ /* 0x000fc40007810039 */
[-C--:B------:R-:W-:Y:S02]  /*3a00*/  ISETP.GE.AND P4, PT, R89, R158.reuse, PT ;  /* 0x0000009e5900720c */ /* 0x080fe40003f86270 */
[----:B------:R-:W-:Y:S02]  /*3a10*/  ISETP.GT.AND P1, PT, R65, R125, PT ;  /* 0x0000007d4100720c */ /* 0x000fe40003f24270 */
[----:B------:R-:W-:Y:S02]  /*3a20*/  FSEL R99, R16, -INF , !P0 ;  /* 0xff80000010637808 */ /* 0x000fe40004000000 */
[----:B------:R-:W-:Y:S02]  /*3a30*/  FMNMX3.FTZ R16, R20, R197, R195, !PT ;  /* 0x000000c514107276 */ /* 0x000fe400078100c3 */
[----:B------:R-:W-:Y:S02]  /*3a40*/  FSEL R179, R24, -INF , !P4 ;  /* 0xff80000018b37808 */ /* 0x000fe40006000000 */
[----:B------:R-:W-:-:S02]  /*3a50*/  ISETP.GE.AND P4, PT, R125, R158, PT ;  /* 0x0000009e7d00720c */ /* 0x000fc40003f86270 */
[----:B------:R-:W-:Y:S02]  /*3a60*/  FSEL R21, R21, -INF , !P1 ;  /* 0xff80000015157808 */ /* 0x000fe40004800000 */
[C---:B------:R-:W-:Y:S02]  /*3a70*/  ISETP.GT.AND P0, PT, R65.reuse, R109, PT ;  /* 0x0000006d4100720c */ /* 0x040fe40003f04270 */
[----:B------:R-:W-:Y:S02]  /*3a80*/  FMNMX3.FTZ R16, R16, R53, R193, !PT ;  /* 0x0000003510107276 */ /* 0x000fe400078100c1 */
[----:B------:R-:W-:Y:S02]  /*3a90*/  ISETP.GT.AND P2, PT, R65, R119, PT ;  /* 0x000000774100720c */ /* 0x000fe40003f44270 */
[----:B------:R-:W-:Y:S02]  /*3aa0*/  FSEL R175, R21, -INF , !P4 ;  /* 0xff80000015af7808 */ /* 0x000fe40006000000 */
[----:B------:R-:W-:-:S02]  /*3ab0*/  FSEL R21, R12, -INF , !P0 ;  /* 0xff8000000c157808 */ /* 0x000fc40004000000 */
[----:B------:R-:W-:Y:S02]  /*3ac0*/  FMNMX3.FTZ R12, R16, R191, R45, !PT ;  /* 0x000000bf100c7276 */ /* 0x000fe4000781002d */
[-C--:B------:R-:W-:Y:S02]  /*3ad0*/  ISETP.GE.AND P1, PT, R119, R158.reuse, PT ;  /* 0x0000009e7700720c */ /* 0x080fe40003f26270 */
[----:B------:R-:W-:Y:S02]  /*3ae0*/  FSEL R17, R17, -INF , !P2 ;  /* 0xff80000011117808 */ /* 0x000fe40005000000 */
[----:B------:R-:W-:Y:S02]  /*3af0*/  FMNMX3.FTZ R12, R12, R41, R189, !PT ;  /* 0x000000290c0c7276 */ /* 0x000fe400078100bd */
[----:B------:R-:W-:Y:S02]  /*3b00*/  ISETP.GE.AND P3, PT, R123, R158, PT ;  /* 0x0000009e7b00720c */ /* 0x000fe40003f66270 */
[----:B------:R-:W-:-:S02]  /*3b10*/  FSEL R173, R17, -INF , !P1 ;  /* 0xff80000011ad7808 */ /* 0x000fc40004800000 */
[----:B------:R-:W-:Y:S02]  /*3b20*/  ISETP.GT.AND P1, PT, R65, R91, PT ;  /* 0x0000005b4100720c */ /* 0x000fe40003f24270 */
[----:B------:R-:W-:Y:S02]  /*3b30*/  FMNMX3.FTZ R12, R12, R187, R185, !PT ;  /* 0x000000bb0c0c7276 */ /* 0x000fe400078100b9 */
[----:B------:R-:W-:Y:S02]  /*3b40*/  FSEL R99, R99, -INF , !P3 ;  /* 0xff80000063637808 */ /* 0x000fe40005800000 */
[----:B------:R-:W-:Y:S02]  /*3b50*/  ISETP.GT.AND P3, PT, R65, R101, PT ;  /* 0x000000654100720c */ /* 0x000fe40003f64270 */
[----:B------:R-:W-:Y:S02]  /*3b60*/  FSEL R17, R8, -INF , !P1 ;  /* 0xff80000008117808 */ /* 0x000fe40004800000 */
[----:B------:R-:W-:-:S02]  /*3b70*/  FMNMX3.FTZ R8, R12, R183, R181, !PT ;  /* 0x000000b70c087276 */ /* 0x000fc400078100b5 */
[-C--:B------:R-:W-:Y:S02]  /*3b80*/  ISETP.GE.AND P4, PT, R109, R158.reuse, PT ;  /* 0x0000009e6d00720c */ /* 0x080fe40003f86270 */
[----:B------:R-:W-:Y:S02]  /*3b90*/  ISETP.GE.AND P2, PT, R101, R158, PT ;  /* 0x0000009e6500720c */ /* 0x000fe40003f46270 */
[----:B------:R-:W-:Y:S02]  /*3ba0*/  FSEL R13, R13, -INF , !P3 ;  /* 0xff8000000d0d7808 */ /* 0x000fe40005800000 */
[----:B------:R-:W-:Y:S02]  /*3bb0*/  FMNMX3.FTZ R8, R8, R29, R179, !PT ;  /* 0x0000001d08087276 */ /* 0x000fe400078100b3 */
[----:B------:R-:W-:Y:S02]  /*3bc0*/  FSEL R21, R21, -INF , !P4 ;  /* 0xff80000015157808 */ /* 0x000fe40006000000 */
[----:B------:R-:W-:-:S02]  /*3bd0*/  FSEL R95, R13, -INF , !P2 ;  /* 0xff8000000d5f7808 */ /* 0x000fc40005000000 */
[C---:B------:R-:W-:Y:S02]  /*3be0*/  ISETP.GT.AND P4, PT, R65.reuse, R79, PT ;  /* 0x0000004f4100720c */ /* 0x040fe40003f84270 */
[----:B------:R-:W-:Y:S02]  /*3bf0*/  ISETP.GT.AND P2, PT, R65, R77, PT ;  /* 0x0000004d4100720c */ /* 0x000fe40003f44270 */
[----:B------:R-:W-:Y:S02]  /*3c00*/  FMNMX3.FTZ R8, R8, R177, R25, !PT ;  /* 0x000000b108087276 */ /* 0x000fe40007810019 */
[-C--:B------:R-:W-:Y:S02]  /*3c10*/  ISETP.GE.AND P0, PT, R91, R158.reuse, PT ;  /* 0x0000009e5b00720c */ /* 0x080fe40003f06270 */
[----:B------:R-:W-:Y:S02]  /*3c20*/  ISETP.GE.AND P3, PT, R79, R158, PT ;  /* 0x0000009e4f00720c */ /* 0x000fe40003f66270 */
[----:B------:R-:W-:-:S02]  /*3c30*/  FSEL R9, R9, -INF , !P4 ;  /* 0xff80000009097808 */ /* 0x000fc40006000000 */
[----:B------:R-:W-:Y:S02]  /*3c40*/  FSEL R127, R4, -INF , !P2 ;  /* 0xff800000047f7808 */ /* 0x000fe40005000000 */
[----:B------:R-:W-:Y:S02]  /*3c50*/  FMNMX3.FTZ R4, R8, R175, R99, !PT ;  /* 0x000000af08047276 */ /* 0x000fe40007810063 */
[----:B------:R-:W-:Y:S02]  /*3c60*/  ISETP.GE.AND P1, PT, R77, R158, PT ;  /* 0x0000009e4d00720c */ /* 0x000fe40003f26270 */
[----:B------:R-:W-:Y:S02]  /*3c70*/  FSEL R17, R17, -INF , !P0 ;  /* 0xff80000011117808 */ /* 0x000fe40004000000 */
[----:B------:R-:W-:Y:S02]  /*3c80*/  FSEL R33, R9, -INF , !P3 ;  /* 0xff80000009217808 */ /* 0x000fe40005800000 */
[----:B------:R-:W-:-:S02]  /*3c90*/  ISETP.GT.AND P0, PT, R65, R75, PT ;  /* 0x0000004b4100720c */ /* 0x000fc40003f04270 */
[----:B------:R-:W-:Y:S02]  /*3ca0*/  ISETP.GT.AND P3, PT, R65, R71, PT ;  /* 0x000000474100720c */ /* 0x000fe40003f64270 */
[----:B------:R-:W-:Y:S02]  /*3cb0*/  FMNMX3.FTZ R4, R4, R173, R21, !PT ;  /* 0x000000ad04047276 */ /* 0x000fe40007810015 */
[----:B------:R-:W-:Y:S02]  /*3cc0*/  FSEL R127, R127, -INF , !P1 ;  /* 0xff8000007f7f7808 */ /* 0x000fe40004800000 */
[-C--:B------:R-:W-:Y:S02]  /*3cd0*/  ISETP.GE.AND P4, PT, R75, R158.reuse, PT ;  /* 0x0000009e4b00720c */ /* 0x080fe40003f86270 */
[----:B------:R-:W-:Y:S02]  /*3ce0*/  ISETP.GE.AND P2, PT, R71, R158, PT ;  /* 0x0000009e4700720c */ /* 0x000fe40003f46270 */
[----:B------:R-:W-:-:S02]  /*3cf0*/  ISETP.GT.AND P1, PT, R65, R69, PT ;  /* 0x000000454100720c */ /* 0x000fc40003f24270 */
[----:B------:R-:W-:Y:S02]  /*3d00*/  FSEL R5, R5, -INF , !P0 ;  /* 0xff80000005057808 */ /* 0x000fe40004000000 */
[----:B------:R-:W-:Y:S02]  /*3d10*/  FSEL R49, R104, -INF , !P3 ;  /* 0xff80000068317808 */ /* 0x000fe40005800000 */
[----:B------:R-:W-:Y:S02]  /*3d20*/  FMNMX3.FTZ R4, R4, R95, R17, !PT ;  /* 0x0000005f04047276 */ /* 0x000fe40007810011 */
[----:B------:R-:W-:Y:S02]  /*3d30*/  ISETP.GE.AND P0, PT, R69, R158, PT ;  /* 0x0000009e4500720c */ /* 0x000fe40003f06270 */
[----:B------:R-:W-:Y:S02]  /*3d40*/  FSEL R28, R105, -INF , !P1 ;  /* 0xff800000691c7808 */ /* 0x000fe40004800000 */
[----:B------:R-:W-:-:S02]  /*3d50*/  FSEL R103, R5, -INF , !P4 ;  /* 0xff80000005677808 */ /* 0x000fc40006000000 */
[----:B------:R-:W-:Y:S02]  /*3d60*/  FSEL R49, R49, -INF , !P2 ;  /* 0xff80000031317808 */ /* 0x000fe40005000000 */
[----:B------:R-:W-:Y:S02]  /*3d70*/  FMNMX3.FTZ R4, R4, R33, R127, !PT ;  /* 0x0000002104047276 */ /* 0x000fe4000781007f */
[----:B------:R-:W-:Y:S02]  /*3d80*/  FSEL R28, R28, -INF , !P0 ;  /* 0xff8000001c1c7808 */ /* 0x000fe40004000000 */
[----:B------:R-:W-:Y:S02]  /*3d90*/  FMNMX3.FTZ R5, R4, R103, R49, !PT ;  /* 0x0000006704057276 */ /* 0x000fe40007810031 */
[----:B------:R-:W-:Y:S02]  /*3da0*/  ISETP.GT.AND P1, PT, R44, R213, PT ;  /* 0x000000d52c00720c */ /* 0x000fe40003f24270 */
[----:B------:R-:W-:-:S02]  /*3db0*/  FMNMX.FTZ R8, R28, R5, !PT ;  /* 0x000000051c087209 */ /* 0x000fc40007810000 */
[----:B------:R-:W-:Y:S02]  /*3dc0*/  ISETP.GT.AND P0, PT, R44, R211, PT ;  /* 0x000000d32c00720c */ /* 0x000fe40003f04270 */
[----:B------:R-:W-:Y:S01]  /*3dd0*/  FSEL R4, R62, -INF , !P1 ;  /* 0xff8000003e047808 */ /* 0x000fe20004800000 */
[----:B------:R-:W1:Y:S01]  /*3de0*/  SHFL.BFLY PT, R9, R8, 0x2, 0x1f ;  /* 0x0c401f0008097f89 */ /* 0x000e6200000e0000 */
[C---:B------:R-:W-:Y:S02]  /*3df0*/  ISETP.GT.AND P1, PT, R44.reuse, R209, PT ;  /* 0x000000d12c00720c */ /* 0x040fe40003f24270 */
[----:B------:R-:W-:Y:S02]  /*3e00*/  FSEL R63, R63, -INF , !P0 ;  /* 0xff8000003f3f7808 */ /* 0x000fe40004000000 */
[----:B------:R-:W-:Y:S02]  /*3e10*/  ISETP.GT.AND P0, PT, R44, R83, PT ;  /* 0x000000532c00720c */ /* 0x000fe40003f04270 */
[----:B------:R-:W-:-:S02]  /*3e20*/  FSEL R58, R58, -INF , !P1 ;  /* 0xff8000003a3a7808 */ /* 0x000fc40004800000 */
[-C--:B------:R-:W-:Y:S02]  /*3e30*/  ISETP.GE.AND P4, PT, R213, R152.reuse, PT ;  /* 0x00000098d500720c */ /* 0x080fe40003f86270 */
[C---:B------:R-:W-:Y:S02]  /*3e40*/  ISETP.GT.AND P1, PT, R44.reuse, R81, PT ;  /* 0x000000512c00720c */ /* 0x040fe40003f24270 */
[-C--:B------:R-:W-:Y:S02]  /*3e50*/  ISETP.GE.AND P3, PT, R211, R152.reuse, PT ;  /* 0x00000098d300720c */ /* 0x080fe40003f66270 */
[----:B------:R-:W-:Y:S02]  /*3e60*/  FSEL R5, R59, -INF , !P0 ;  /* 0xff8000003b057808 */ /* 0x000fe40004000000 */
[----:B------:R-:W-:Y:S02]  /*3e70*/  ISETP.GT.AND P0, PT, R44, R207, PT ;  /* 0x000000cf2c00720c */ /* 0x000fe40003f04270 */
[----:B------:R-:W-:-:S02]  /*3e80*/  ISETP.GE.AND P2, PT, R209, R152, PT ;  /* 0x00000098d100720c */ /* 0x000fc40003f46270 */
[----:B------:R-:W-:Y:S02]  /*3e90*/  FSEL R4, R4, -INF , !P4 ;  /* 0xff80000004047808 */ /* 0x000fe40006000000 */
[----:B------:R-:W-:Y:S02]  /*3ea0*/  FSEL R54, R54, -INF , !P1 ;  /* 0xff80000036367808 */ /* 0x000fe40004800000 */
[----:B-1----:R-:W-:Y:S02]  /*3eb0*/  FMNMX.FTZ R8, R8, R9, !PT ;  /* 0x0000000908087209 */ /* 0x002fe40007810000 */
[----:B------:R-:W-:Y:S02]  /*3ec0*/  ISETP.GE.AND P4, PT, R83, R152, PT ;  /* 0x000000985300720c */ /* 0x000fe40003f86270 */
[----:B------:R-:W-:Y:S01]  /*3ed0*/  ISETP.GT.AND P1, PT, R44, R73, PT ;  /* 0x000000492c00720c */ /* 0x000fe20003f24270 */
[----:B------:R-:W1:Y:S01]  /*3ee0*/  SHFL.BFLY PT, R37, R8, 0x1, 0x1f ;  /* 0x0c201f0008257f89 */ /* 0x000e6200000e0000 */
[----:B------:R-:W-:-:S02]  /*3ef0*/  FSEL R83, R63, -INF , !P3 ;  /* 0xff8000003f537808 */ /* 0x000fc40005800000 */
[-C--:B------:R-:W-:Y:S02]  /*3f00*/  ISETP.GE.AND P3, PT, R81, R152.reuse, PT ;  /* 0x000000985100720c */ /* 0x080fe40003f66270 */
[----:B------:R-:W-:Y:S02]  /*3f10*/  FSEL R13, R55, -INF , !P0 ;  /* 0xff800000370d7808 */ /* 0x000fe40004000000 */
[----:B------:R-:W-:Y:S02]  /*3f20*/  FSEL R81, R58, -INF , !P2 ;  /* 0xff8000003a517808 */ /* 0x000fe40005000000 */
[----:B------:R-:W-:Y:S02]  /*3f30*/  ISETP.GT.AND P0, PT, R44, R205, PT ;  /* 0x000000cd2c00720c */ /* 0x000fe40003f04270 */
[----:B------:R-:W-:Y:S02]  /*3f40*/  ISETP.GE.AND P2, PT, R207, R152, PT ;  /* 0x00000098cf00720c */ /* 0x000fe40003f46270 */
[----:B------:R-:W-:-:S02]  /*3f50*/  FSEL R5, R5, -INF , !P4 ;  /* 0xff80000005057808 */ /* 0x000fc40006000000 */
[----:B------:R-:W-:Y:S02]  /*3f60*/  FSEL R50, R50, -INF , !P1 ;  /* 0xff80000032327808 */ /* 0x000fe40004800000 */
[-C--:B------:R-:W-:Y:S02]  /*3f70*/  ISETP.GE.AND P4, PT, R73, R152.reuse, PT ;  /* 0x000000984900720c */ /* 0x080fe40003f86270 */
[----:B------:R-:W-:Y:S02]  /*3f80*/  ISETP.GT.AND P1, PT, R44, R203, PT ;  /* 0x000000cb2c00720c */ /* 0x000fe40003f24270 */
[----:B------:R-:W-:Y:S02]  /*3f90*/  FSEL R73, R54, -INF , !P3 ;  /* 0xff80000036497808 */ /* 0x000fe40005800000 */
[----:B------:R-:W-:Y:S02]  /*3fa0*/  ISETP.GE.AND P3, PT, R205, R152, PT ;  /* 0x00000098cd00720c */ /* 0x000fe40003f66270 */
[----:B------:R-:W-:-:S02]  /*3fb0*/  FSEL R9, R51, -INF , !P0 ;  /* 0xff80000033097808 */ /* 0x000fc40004000000 */
[----:B------:R-:W-:Y:S02]  /*3fc0*/  FSEL R13, R13, -INF , !P2 ;  /* 0xff8000000d0d7808 */ /* 0x000fe40005000000 */
[-C--:B------:R-:W-:Y:S02]  /*3fd0*/  ISETP.GE.AND P2, PT, R203, R152.reuse, PT ;  /* 0x00000098cb00720c */ /* 0x080fe40003f46270 */
[----:B------:R-:W-:Y:S02]  /*3fe0*/  FSEL R46, R46, -INF , !P1 ;  /* 0xff8000002e2e7808 */ /* 0x000fe40004800000 */
[----:B------:R-:W-:Y:S02]  /*3ff0*/  FSEL R9, R9, -INF , !P3 ;  /* 0xff80000009097808 */ /* 0x000fe40005800000 */
[----:B------:R-:W-:Y:S02]  /*4000*/  ISETP.GT.AND P1, PT, R44, R93, PT ;  /* 0x0000005d2c00720c */ /* 0x000fe40003f24270 */
[----:B------:R-:W-:-:S02]  /*4010*/  ISETP.GE.AND P3, PT, R93, R152, PT ;  /* 0x000000985d00720c */ /* 0x000fc40003f66270 */
[----:B------:R-:W-:Y:S02]  /*4020*/  ISETP.GT.AND P0, PT, R44, R171, PT ;  /* 0x000000ab2c00720c */ /* 0x000fe40003f04270 */
[----:B------:R-:W-:Y:S02]  /*4030*/  FSEL R93, R46, -INF , !P2 ;  /* 0xff8000002e5d7808 */ /* 0x000fe40005000000 */
[----:B------:R-:W-:Y:S02]  /*4040*/  ISETP.GT.AND P2, PT, R44, R169, PT ;  /* 0x000000a92c00720c */ /* 0x000fe40003f44270 */
[----:B------:R-:W-:Y:S02]  /*4050*/  FSEL R63, R50, -INF , !P4 ;  /* 0xff800000323f7808 */ /* 0x000fe40006000000 */
[----:B------:R-:W-:Y:S02]  /*4060*/  FSEL R42, R42, -INF , !P1 ;  /* 0xff8000002a2a7808 */ /* 0x000fe40004800000 */
[----:B------:R-:W-:-:S02]  /*4070*/  ISETP.GE.AND P4, PT, R171, R152, PT ;  /* 0x00000098ab00720c */ /* 0x000fc40003f86270 */
[----:B------:R-:W-:Y:S02]  /*4080*/  FSEL R47, R47, -INF , !P0 ;  /* 0xff8000002f2f7808 */ /* 0x000fe40004000000 */
[----:B------:R-:W-:Y:S02]  /*4090*/  ISETP.GE.AND P0, PT, R169, R152, PT ;  /* 0x00000098a900720c */ /* 0x000fe40003f06270 */
[----:B------:R-:W-:Y:S02]  /*40a0*/  FSEL R43, R43, -INF , !P2 ;  /* 0xff8000002b2b7808 */ /* 0x000fe40005000000 */
[----:B------:R-:W-:Y:S02]  /*40b0*/  FSEL R169, R42, -INF , !P3 ;  /* 0xff8000002aa97808 */ /* 0x000fe40005800000 */
[----:B------:R-:W-:Y:S02]  /*40c0*/  FSEL R171, R47, -INF , !P4 ;  /* 0xff8000002fab7808 */ /* 0x000fe40006000000 */
[----:B------:R-:W-:-:S02]  /*40d0*/  ISETP.GT.AND P2, PT, R44, R97, PT ;  /* 0x000000612c00720c */ /* 0x000fc40003f44270 */
[-C--:B------:R-:W-:Y:S02]  /*40e0*/  ISETP.GE.AND P3, PT, R97, R152.reuse, PT ;  /* 0x000000986100720c */ /* 0x080fe40003f66270 */
[----:B------:R-:W-:Y:S02]  /*40f0*/  ISETP.GT.AND P1, PT, R44, R167, PT ;  /* 0x000000a72c00720c */ /* 0x000fe40003f24270 */
[----:B------:R-:W-:Y:S02]  /*4100*/  FSEL R97, R43, -INF , !P0 ;  /* 0xff8000002b617808 */ /* 0x000fe40004000000 */
[----:B-1----:R-:W-:Y:S02]  /*4110*/  FMNMX.FTZ R47, R8, R37, !PT ;  /* 0x00000025082f7209 */ /* 0x002fe40007810000 */
[----:B------:R-:W-:Y:S02]  /*4120*/  ISETP.GT.AND P0, PT, R44, R111, PT ;  /* 0x0000006f2c00720c */ /* 0x000fe40003f04270 */
[----:B------:R-:W-:Y:S01]  /*4130*/  ISETP.GE.AND P4, PT, R167, R152, PT ;  /* 0x00000098a700720c */ /* 0x000fe20003f86270 */
[----:B---3--:R-:W-:Y:S01]  /*4140*/  FMUL.FTZ R40, R67, R47 ;  /* 0x0000002f43287220 */ /* 0x008fe20000410000 */
[----:B------:R-:W-:-:S02]  /*4150*/  FSEL R38, R38, -INF , !P1 ;  /* 0xff80000026267808 */ /* 0x000fc40004800000 */
[----:B------:R-:W-:Y:S02]  /*4160*/  FSEL R39, R39, -INF , !P2 ;  /* 0xff80000027277808 */ /* 0x000fe40005000000 */
[----:B------:R-:W-:Y:S02]  /*4170*/  ISETP.GT.AND P2, PT, R44, R165, PT ;  /* 0x000000a52c00720c */ /* 0x000fe40003f44270 */
[----:B------:R-:W-:Y:S02]  /*4180*/  FSEL R34, R34, -INF , !P0 ;  /* 0xff80000022227808 */ /* 0x000fe40004000000 */
[----:B------:R-:W-:Y:S02]  /*4190*/  FSETP.NEU.FTZ.AND P0, PT, R47, -INF , PT ;  /* 0xff8000002f00780b */ /* 0x000fe40003f1d000 */
[----:B------:R-:W-:Y:S02]  /*41a0*/  ISETP.GE.AND P1, PT, R111, R152, PT ;  /* 0x000000986f00720c */ /* 0x000fe40003f26270 */
[----:B------:R-:W-:-:S02]  /*41b0*/  FSEL R111, R38, -INF , !P4 ;  /* 0xff800000266f7808 */ /* 0x000fc40006000000 */
[----:B------:R-:W-:Y:S02]  /*41c0*/  FSEL R167, R39, -INF , !P3 ;  /* 0xff80000027a77808 */ /* 0x000fe40005800000 */
[----:B------:R-:W-:Y:S02]  /*41d0*/  ISETP.GE.AND P4, PT, R165, R152, PT ;  /* 0x00000098a500720c */ /* 0x000fe40003f86270 */
[----:B------:R-:W-:Y:S02]  /*41e0*/  ISETP.GT.AND P3, PT, R44, R163, PT ;  /* 0x000000a32c00720c */ /* 0x000fe40003f64270 */
[----:B------:R-:W-:Y:S02]  /*41f0*/  FSEL R35, R35, -INF , !P2 ;  /* 0xff80000023237808 */ /* 0x000fe40005000000 */
[----:B------:R-:W-:Y:S02]  /*4200*/  FSEL R40, R40, RZ, P0 ;  /* 0x000000ff28287208 */ /* 0x000fe40000000000 */
[----:B------:R-:W-:-:S02]  /*4210*/  ISETP.GT.AND P0, PT, R44, R121, PT ;  /* 0x000000792c00720c */ /* 0x000fc40003f04270 */
[-C--:B------:R-:W-:Y:S01]  /*4220*/  ISETP.GE.AND P2, PT, R121, R152.reuse, PT ;  /* 0x000000987900720c */ /* 0x080fe20003f46270 */
[-CC-:B------:R-:W-:Y:S01]  /*4230*/  FFMA.FTZ R50, R45, R67.reuse, -R40.reuse ;  /* 0x000000432d327223 */ /* 0x180fe20000010828 */
[----:B------:R-:W-:Y:S01]  /*4240*/  FSEL R121, R35, -INF , !P4 ;  /* 0xff80000023797808 */ /* 0x000fe20006000000 */
[-CC-:B------:R-:W-:Y:S01]  /*4250*/  FFMA.FTZ R24, R99, R67.reuse, -R40.reuse ;  /* 0x0000004363187223 */ /* 0x180fe20000010828 */
[----:B------:R-:W-:Y:S01]  /*4260*/  FSEL R30, R30, -INF , !P3 ;  /* 0xff8000001e1e7808 */ /* 0x000fe20005800000 */
[--C-:B------:R-:W-:Y:S01]  /*4270*/  FFMA.FTZ R90, R201, R67, -R40.reuse ;  /* 0x00000043c95a7223 */ /* 0x100fe20000010828 */
[----:B------:R-:W-:Y:S01]  /*4280*/  ISETP.GT.AND P4, PT, R44, R89, PT ;  /* 0x000000592c00720c */ /* 0x000fe20003f84270 */
[-CC-:B------:R-:W-:Y:S01]  /*4290*/  FFMA.FTZ R58, R199, R67.reuse, -R40.reuse ;  /* 0x00000043c73a7223 */ /* 0x180fe20000010828 */
[-C--:B------:R-:W-:Y:S01]  /*42a0*/  ISETP.GE.AND P3, PT, R89, R152.reuse, PT ;  /* 0x000000985900720c */ /* 0x080fe20003f66270 */
[--C-:B------:R-:W-:Y:S01]  /*42b0*/  FFMA.FTZ R89, R0, R67, -R40.reuse ;  /* 0x0000004300597223 */ /* 0x100fe20000010828 */
[----:B------:R-:W-:Y:S01]  /*42c0*/  FMNMX3.FTZ R0, R4, R83, R81, !PT ;  /* 0x0000005304007276 */ /* 0x000fe20007810051 */
[--C-:B------:R-:W-:Y:S01]  /*42d0*/  FFMA.FTZ R61, R61, R67, -R40.reuse ;  /* 0x000000433d3d7223 */ /* 0x100fe20000010828 */
[----:B------:R-:W-:Y:S01]  /*42e0*/  FSEL R165, R34, -INF , !P1 ;  /* 0xff80000022a57808 */ /* 0x000fe20004800000 */
[----:B------:R-:W-:Y:S01]  /*42f0*/  MUFU.EX2 R90, R90 ;  /* 0x0000005a005a7308 */ /* 0x000fe20000000800 */
[----:B------:R-:W-:Y:S01]  /*4300*/  FMNMX3.FTZ R0, R0, R5, R73, !PT ;  /* 0x0000000500007276 */ /* 0x000fe20007810049 */
[-CC-:B------:R-:W-:Y:S01]  /*4310*/  FFMA.FTZ R20, R95, R67.reuse, -R40.reuse ;  /* 0x000000435f147223 */ /* 0x180fe20000010828 */
[-C--:B------:R-:W-:Y:S01]  /*4320*/  ISETP.GE.AND P1, PT, R163, R152.reuse, PT ;  /* 0x00000098a300720c */ /* 0x080fe20003f26270 */
[--C-:B------:R-:W-:Y:S01]  /*4330*/  FFMA.FTZ R57, R57, R67, -R40.reuse ;  /* 0x0000004339397223 */ /* 0x100fe20000010828 */
[----:B------:R-:W-:Y:S01]  /*4340*/  FMNMX3.FTZ R0, R0, R13, R63, !PT ;  /* 0x0000000d00007276 */ /* 0x000fe2000781003f */
[-CC-:B------:R-:W-:Y:S01]  /*4350*/  FFMA.FTZ R54, R197, R67.reuse, -R40.reuse ;  /* 0x00000043c5367223 */ /* 0x180fe20000010828 */
[----:B------:R-:W-:Y:S01]  /*4360*/  FSEL R31, R31, -INF , !P0 ;  /* 0xff8000001f1f7808 */ /* 0x000fe20004000000 */
[----:B------:R-:W1:Y:S01]  /*4370*/  MUFU.EX2 R89, R89 ;  /* 0x0000005900597308 */ /* 0x000e620000000800 */
[----:B------:R-:W-:Y:S01]  /*4380*/  FSEL R163, R30, -INF , !P1 ;  /* 0xff8000001ea37808 */ /* 0x000fe20004800000 */
[--C-:B------:R-:W-:Y:S01]  /*4390*/  FFMA.FTZ R52, R195, R67, -R40.reuse ;  /* 0x00000043c3347223 */ /* 0x100fe20000010828 */
[----:B------:R-:W-:Y:S01]  /*43a0*/  ISETP.GT.AND P0, PT, R44, R161, PT ;  /* 0x000000a12c00720c */ /* 0x000fe20003f04270 */
[--C-:B------:R-:W-:Y:S01]  /*43b0*/  FFMA.FTZ R53, R53, R67, -R40.reuse ;  /* 0x0000004335357223 */ /* 0x100fe20000010828 */
[----:B------:R-:W-:Y:S01]  /*43c0*/  FMNMX3.FTZ R0, R0, R9, R93, !PT ;  /* 0x0000000900007276 */ /* 0x000fe2000781005d */
[-CC-:B------:R-:W-:Y:S01]  /*43d0*/  FFMA.FTZ R51, R193, R67.reuse, -R40.reuse ;  /* 0x00000043c1337223 */ /* 0x180fe20000010828 */
[-C--:B------:R-:W-:Y:S01]  /*43e0*/  ISETP.GE.AND P1, PT, R161, R152.reuse, PT ;  /* 0x00000098a100720c */ /* 0x080fe20003f26270 */
[----:B------:R-:W-:Y:S01]  /*43f0*/  MUFU.EX2 R58, R58 ;  /* 0x0000003a003a7308 */ /* 0x000fe20000000800 */
[----:B------:R-:W-:Y:S01]  /*4400*/  FSEL R161, R31, -INF , !P2 ;  /* 0xff8000001fa17808 */ /* 0x000fe20005000000 */
[--C-:B------:R-:W-:Y:S01]  /*4410*/  FFMA.FTZ R48, R191, R67, -R40.reuse ;  /* 0x00000043bf307223 */ /* 0x100fe20000010828 */
[----:B------:R-:W-:Y:S01]  /*4420*/  ISETP.GT.AND P2, PT, R44, R133, PT ;  /* 0x000000852c00720c */ /* 0x000fe20003f44270 */
[-CC-:B------:R-:W-:Y:S01]  /*4430*/  FFMA.FTZ R41, R41, R67.reuse, -R40.reuse ;  /* 0x0000004329297223 */ /* 0x180fe20000010828 */
[----:B------:R-:W-:Y:S01]  /*4440*/  FSEL R26, R26, -INF , !P4 ;  /* 0xff8000001a1a7808 */ /* 0x000fe20006000000 */
[--C-:B------:R-:W-:Y:S01]  /*4450*/  FFMA.FTZ R42, R189, R67, -R40.reuse ;  /* 0x00000043bd2a7223 */ /* 0x100fe20000010828 */
[----:B------:R-:W-:Y:S01]  /*4460*/  FSEL R27, R27, -INF , !P0 ;  /* 0xff8000001b1b7808 */ /* 0x000fe20004000000 */
[----:B------:R-:W2:Y:S01]  /*4470*/  MUFU.EX2 R61, R61 ;  /* 0x0000003d003d7308 */ /* 0x000ea20000000800 */
[----:B------:R-:W-:Y:S01]  /*4480*/  FMNMX3.FTZ R0, R0, R171, R169, !PT ;  /* 0x000000ab00007276 */ /* 0x000fe200078100a9 */
[--C-:B------:R-:W-:Y:S01]  /*4490*/  FFMA.FTZ R39, R187, R67, -R40.reuse ;  /* 0x00000043bb277223 */ /* 0x100fe20000010828 */
[----:B------:R-:W-:Y:S01]  /*44a0*/  ISETP.GT.AND P0, PT, R44, R125, PT ;  /* 0x0000007d2c00720c */ /* 0x000fe20003f04270 */
[-CC-:B------:R-:W-:Y:S01]  /*44b0*/  FFMA.FTZ R38, R185, R67.reuse, -R40.reuse ;  /* 0x00000043b9267223 */ /* 0x180fe20000010828 */
[-C--:B------:R-:W-:Y:S01]  /*44c0*/  ISETP.GE.AND P4, PT, R133, R152.reuse, PT ;  /* 0x000000988500720c */ /* 0x080fe20003f86270 */
[-CC-:B------:R-:W-:Y:S01]  /*44d0*/  FFMA.FTZ R35, R183, R67.reuse, -R40.reuse ;  /* 0x00000043b7237223 */ /* 0x180fe20000010828 */
[----:B------:R-:W-:Y:S01]  /*44e0*/  FSEL R133, R26, -INF , !P3 ;  /* 0xff8000001a857808 */ /* 0x000fe20005800000 */
[----:B------:R-:W-:Y:S01]  /*44f0*/  MUFU.EX2 R57, R57 ;  /* 0x0000003900397308 */ /* 0x000fe20000000800 */
[----:B------:R-:W-:Y:S01]  /*4500*/  FSEL R22, R22, -INF , !P2 ;  /* 0xff80000016167808 */ /* 0x000fe20005000000 */
[-CC-:B------:R-:W-:Y:S01]  /*4510*/  FFMA.FTZ R56, R127, R67.reuse, -R40.reuse ;  /* 0x000000437f387223 */ /* 0x180fe20000010828 */
[-C--:B------:R-:W-:Y:S01]  /*4520*/  ISETP.GE.AND P3, PT, R125, R152.reuse, PT ;  /* 0x000000987d00720c */ /* 0x080fe20003f66270 */
[--C-:B------:R-:W-:Y:S01]  /*4530*/  FFMA.FTZ R32, R181, R67, -R40.reuse ;  /* 0x00000043b5207223 */ /* 0x100fe20000010828 */
[----:B------:R-:W-:Y:S01]  /*4540*/  FMNMX3.FTZ R0, R0, R97, R111, !PT ;  /* 0x0000006100007276 */ /* 0x000fe2000781006f */
[-CC-:B------:R-:W-:Y:S01]  /*4550*/  FFMA.FTZ R29, R29, R67.reuse, -R40.reuse ;  /* 0x000000431d1d7223 */ /* 0x180fe20000010828 */
[----:B------:R-:W-:Y:S01]  /*4560*/  FSEL R125, R27, -INF , !P1 ;  /* 0xff8000001b7d7808 */ /* 0x000fe20004800000 */
[----:B------:R-:W-:Y:S01]  /*4570*/  MUFU.EX2 R54, R54 ;  /* 0x0000003600367308 */ /* 0x000fe20000000800 */
[----:B------:R-:W-:Y:S01]  /*4580*/  FSEL R23, R23, -INF , !P0 ;  /* 0xff80000017177808 */ /* 0x000fe20004000000 */
[--C-:B------:R-:W-:Y:S01]  /*4590*/  FFMA.FTZ R30, R179, R67, -R40.reuse ;  /* 0x00000043b31e7223 */ /* 0x100fe20000010828 */
[----:B------:R-:W-:Y:S01]  /*45a0*/  ISETP.GT.AND P1, PT, R44, R123, PT ;  /* 0x0000007b2c00720c */ /* 0x000fe20003f24270 */
[-CC-:B------:R-:W-:Y:S01]  /*45b0*/  FFMA.FTZ R27, R177, R67.reuse, -R40.reuse ;  /* 0x00000043b11b7223 */ /* 0x180fe20000010828 */
[-C--:B------:R-:W-:Y:S01]  /*45c0*/  ISETP.GE.AND P2, PT, R123, R152.reuse, PT ;  /* 0x000000987b00720c */ /* 0x080fe20003f46270 */
[--C-:B------:R-:W-:Y:S01]  /*45d0*/  FFMA.FTZ R26, R25, R67, -R40.reuse ;  /* 0x00000043191a7223 */ /* 0x100fe20000010828 */
[----:B------:R-:W-:Y:S01]  /*45e0*/  FSEL R123, R22, -INF , !P4 ;  /* 0xff800000167b7808 */ /* 0x000fe20006000000 */
[----:B------:R-:W-:Y:S01]  /*45f0*/  MUFU.EX2 R52, R52 ;  /* 0x0000003400347308 */ /* 0x000fe20000000800 */
        /* <DEDUP_REMOVED lines=8> */
[----:B------:R-:W-:Y:S01]  /*4680*/  ISETP.GT.AND P3, PT, R44, R109, PT ;  /* 0x0000006d2c00720c */ /* 0x000fe20003f64270 */
[-CC-:B------:R-:W-:Y:S01]  /*4690*/  FFMA.FTZ R23, R173, R67.reuse, -R40.reuse ;  /* 0x00000043ad177223 */ /* 0x180fe20000010828 */
[----:B------:R-:W-:Y:S01]  /*46a0*/  FSEL R18, R18, -INF , !P1 ;  /* 0xff80000012127808 */ /* 0x000fe20004800000 */
[--C-:B------:R-:W-:Y:S01]  /*46b0*/  FFMA.FTZ R33, R33, R67, -R40.reuse ;  /* 0x0000004321217223 */ /* 0x100fe20000010828 */
[----:B------:R-:W-:Y:S01]  /*46c0*/  FMNMX3.FTZ R0, R0, R121, R163, !PT ;  /* 0x0000007900007276 */ /* 0x000fe200078100a3 */
[-CC-:B------:R-:W-:Y:S01]  /*46d0*/  FFMA.FTZ R166, R28, R67.reuse, -R40.reuse ;  /* 0x000000431ca67223 */ /* 0x180fe20000010828 */
[----:B------:R-:W-:Y:S01]  /*46e0*/  ISETP.GE.AND P1, PT, R109, R152, PT ;  /* 0x000000986d00720c */ /* 0x000fe20003f26270 */
[----:B------:R-:W-:Y:S01]  /*46f0*/  MUFU.EX2 R51, R51 ;  /* 0x0000003300337308 */ /* 0x000fe20000000800 */
[----:B------:R-:W-:Y:S01]  /*4700*/  FSEL R19, R19, -INF , !P0 ;  /* 0xff80000013137808 */ /* 0x000fe20004000000 */
[-CC-:B------:R-:W-:Y:S01]  /*4710*/  FFMA.FTZ R103, R103, R67.reuse, -R40.reuse ;  /* 0x0000004367677223 */ /* 0x180fe20000010828 */
[----:B------:R-:W-:Y:S01]  /*4720*/  FSEL R14, R14, -INF , !P3 ;  /* 0xff8000000e0e7808 */ /* 0x000fe20005800000 */
[----:B------:R-:W-:Y:S01]  /*4730*/  FFMA.FTZ R49, R49, R67, -R40 ;  /* 0x0000004331317223 */ /* 0x000fe20000010828 */
[----:B------:R-:W-:-:S02]  /*4740*/  ISETP.GT.AND P0, PT, R44, R101, PT ;  /* 0x000000652c00720c */ /* 0x000fc40003f04270 */
[----:B------:R-:W-:Y:S01]  /*4750*/  FSEL R109, R18, -INF , !P2 ;  /* 0xff800000126d7808 */ /* 0x000fe20005000000 */
[----:B------:R-:W-:Y:S01]  /*4760*/  MUFU.EX2 R48, R48 ;  /* 0x0000003000307308 */ /* 0x000fe20000000800 */
[----:B------:R-:W-:Y:S02]  /*4770*/  FMNMX3.FTZ R0, R0, R161, R133, !PT ;  /* 0x000000a100007276 */ /* 0x000fe40007810085 */
[----:B------:R-:W-:Y:S02]  /*4780*/  ISETP.GE.AND P2, PT, R101, R152, PT ;  /* 0x000000986500720c */ /* 0x000fe40003f46270 */
[----:B------:R-:W-:Y:S02]  /*4790*/  FSEL R101, R14, -INF , !P1 ;  /* 0xff8000000e657808 */ /* 0x000fe40004800000 */
[----:B------:R-:W-:Y:S01]  /*47a0*/  FSEL R105, R19, -INF , !P4 ;  /* 0xff80000013697808 */ /* 0x000fe20006000000 */
[----:B------:R-:W-:Y:S01]  /*47b0*/  MUFU.EX2 R50, R50 ;  /* 0x0000003200327308 */ /* 0x000fe20000000800 */
[----:B------:R-:W-:-:S02]  /*47c0*/  FSEL R15, R15, -INF , !P0 ;  /* 0xff8000000f0f7808 */ /* 0x000fc40004000000 */
[C---:B------:R-:W-:Y:S02]  /*47d0*/  ISETP.GT.AND P1, PT, R44.reuse, R79, PT ;  /* 0x0000004f2c00720c */ /* 0x040fe40003f24270 */
[----:B------:R-:W-:Y:S02]  /*47e0*/  ISETP.GT.AND P4, PT, R44, R91, PT ;  /* 0x0000005b2c00720c */ /* 0x000fe40003f84270 */
[----:B------:R-:W-:Y:S01]  /*47f0*/  FMNMX3.FTZ R0, R0, R125, R123, !PT ;  /* 0x0000007d00007276 */ /* 0x000fe2000781007b */
[----:B------:R-:W-:Y:S01]  /*4800*/  MUFU.EX2 R41, R41 ;  /* 0x0000002900297308 */ /* 0x000fe20000000800 */
[-C--:B------:R-:W-:Y:S02]  /*4810*/  ISETP.GE.AND P3, PT, R91, R152.reuse, PT ;  /* 0x000000985b00720c */ /* 0x080fe40003f66270 */
[----:B------:R-:W-:Y:S02]  /*4820*/  ISETP.GE.AND P0, PT, R79, R152, PT ;  /* 0x000000984f00720c */ /* 0x000fe40003f06270 */
[----:B------:R-:W-:-:S02]  /*4830*/  FSEL R91, R15, -INF , !P2 ;  /* 0xff8000000f5b7808 */ /* 0x000fc40005000000 */
[----:B------:R-:W-:Y:S01]  /*4840*/  FSEL R11, R11, -INF , !P1 ;  /* 0xff8000000b0b7808 */ /* 0x000fe20004800000 */
[----:B------:R-:W-:Y:S01]  /*4850*/  MUFU.EX2 R42, R42 ;  /* 0x0000002a002a7308 */ /* 0x000fe20000000800 */
[----:B------:R-:W-:Y:S02]  /*4860*/  ISETP.GT.AND P2, PT, R44, R77, PT ;  /* 0x0000004d2c00720c */ /* 0x000fe40003f44270 */
[----:B------:R-:W-:Y:S02]  /*4870*/  FSEL R10, R10, -INF , !P4 ;  /* 0xff8000000a0a7808 */ /* 0x000fe40006000000 */
[----:B------:R-:W-:Y:S02]  /*4880*/  FMNMX3.FTZ R0, R0, R119, R109, !PT ;  /* 0x0000007700007276 */ /* 0x000fe4000781006d */
[----:B------:R-:W-:Y:S01]  /*4890*/  ISETP.GT.AND P1, PT, R44, R75, PT ;  /* 0x0000004b2c00720c */ /* 0x000fe20003f24270 */
[----:B------:R-:W-:Y:S01]  /*48a0*/  MUFU.EX2 R39, R39 ;  /* 0x0000002700277308 */ /* 0x000fe20000000800 */
[----:B------:R-:W-:-:S02]  /*48b0*/  FSEL R55, R11, -INF , !P0 ;  /* 0xff8000000b377808 */ /* 0x000fc40004000000 */
[----:B------:R-:W-:Y:S02]  /*48c0*/  ISETP.GE.AND P4, PT, R77, R152, PT ;  /* 0x000000984d00720c */ /* 0x000fe40003f86270 */
[----:B------:R-:W-:Y:S02]  /*48d0*/  FSEL R59, R10, -INF , !P3 ;  /* 0xff8000000a3b7808 */ /* 0x000fe40005800000 */
[----:B------:R-:W-:Y:S01]  /*48e0*/  ISETP.GT.AND P0, PT, R44, R71, PT ;  /* 0x000000472c00720c */ /* 0x000fe20003f04270 */
[----:B------:R-:W-:Y:S01]  /*48f0*/  MUFU.EX2 R38, R38 ;  /* 0x0000002600267308 */ /* 0x000fe20000000800 */
[----:B------:R-:W-:Y:S02]  /*4900*/  FSEL R6, R6, -INF , !P2 ;  /* 0xff80000006067808 */ /* 0x000fe40005000000 */
[----:B------:R-:W-:Y:S02]  /*4910*/  FMNMX3.FTZ R0, R0, R105, R101, !PT ;  /* 0x0000006900007276 */ /* 0x000fe40007810065 */
[----:B------:R-:W-:-:S02]  /*4920*/  FSEL R7, R7, -INF , !P1 ;  /* 0xff80000007077808 */ /* 0x000fc40004800000 */
[-C--:B------:R-:W-:Y:S01]  /*4930*/  ISETP.GE.AND P3, PT, R75, R152.reuse, PT ;  /* 0x000000984b00720c */ /* 0x080fe20003f66270 */
[----:B------:R-:W-:Y:S01]  /*4940*/  MUFU.EX2 R35, R35 ;  /* 0x0000002300237308 */ /* 0x000fe20000000800 */
[----:B------:R-:W-:Y:S02]  /*4950*/  ISETP.GE.AND P2, PT, R71, R152, PT ;  /* 0x000000984700720c */ /* 0x000fe40003f46270 */
[----:B------:R-:W-:Y:S02]  /*4960*/  ISETP.GT.AND P1, PT, R44, R69, PT ;  /* 0x000000452c00720c */ /* 0x000fe40003f24270 */
[----:B------:R-:W-:Y:S02]  /*4970*/  FSEL R37, R106, -INF , !P0 ;  /* 0xff8000006a257808 */ /* 0x000fe40004000000 */
[----:B------:R-:W-:Y:S01]  /*4980*/  FSEL R45, R6, -INF , !P4 ;  /* 0xff800000062d7808 */ /* 0x000fe20006000000 */
[----:B------:R-:W-:Y:S01]  /*4990*/  MUFU.EX2 R32, R32 ;  /* 0x0000002000207308 */ /* 0x000fe20000000800 */
[----:B------:R-:W-:-:S02]  /*49a0*/  FMNMX3.FTZ R0, R0, R91, R59, !PT ;  /* 0x0000005b00007276 */ /* 0x000fc4000781003b */
[----:B------:R-:W-:Y:S02]  /*49b0*/  ISETP.GE.AND P0, PT, R69, R152, PT ;  /* 0x000000984500720c */ /* 0x000fe40003f06270 */
[----:B------:R-:W-:Y:S02]  /*49c0*/  FSEL R34, R107, -INF , !P1 ;  /* 0xff8000006b227808 */ /* 0x000fe40004800000 */
[----:B------:R-:W-:Y:S01]  /*49d0*/  FSEL R43, R7, -INF , !P3 ;  /* 0xff800000072b7808 */ /* 0x000fe20005800000 */
[----:B------:R-:W-:Y:S01]  /*49e0*/  MUFU.EX2 R29, R29 ;  /* 0x0000001d001d7308 */ /* 0x000fe20000000800 */
[----:B------:R-:W-:Y:S02]  /*49f0*/  FSEL R37, R37, -INF , !P2 ;  /* 0xff80000025257808 */ /* 0x000fe40005000000 */
[----:B------:R-:W-:Y:S02]  /*4a00*/  FMNMX3.FTZ R0, R0, R55, R45, !PT ;  /* 0x0000003700007276 */ /* 0x000fe4000781002d */
[----:B------:R-:W-:-:S02]  /*4a10*/  FSEL R34, R34, -INF , !P0 ;  /* 0xff80000022227808 */ /* 0x000fc40004000000 */
[----:B------:R-:W-:Y:S01]  /*4a20*/  FMNMX3.FTZ R7, R0, R43, R37, !PT ;  /* 0x0000002b00077276 */ /* 0x000fe20007810025 */
[----:B------:R-:W-:Y:S01]  /*4a30*/  MUFU.EX2 R30, R30 ;  /* 0x0000001e001e7308 */ /* 0x000fe20000000800 */
[----:B------:R-:W-:Y:S02]  /*4a40*/  LOP3.LUT R46, R116, 0x120, R117, 0xf8, !PT ;  /* 0x00000120742e7812 */ /* 0x000fe400078ef875 */
[----:B------:R-:W-:Y:S02]  /*4a50*/  FMNMX.FTZ R0, R34, R7, !PT ;  /* 0x0000000722007209 */ /* 0x000fe40007810000 */
[----:B-1----:R-:W-:Y:S01]  /*4a60*/  F2FP.BF16.F32.PACK_AB R68, R90, R89 ;  /* 0x000000595a44723e */ /* 0x002fe200000010ff */
[----:B------:R-:W-:Y:S01]  /*4a70*/  IMAD R46, R46, 0x2, R131 ;  /* 0x000000022e2e7824 */ /* 0x000fe200078e0283 */
[----:B--2---:R-:W-:Y:S01]  /*4a80*/  F2FP.BF16.F32.PACK_AB R70, R61, R58 ;  /* 0x0000003a3d46723e */ /* 0x004fe200000010ff */
[----:B------:R-:W1:Y:S01]  /*4a90*/  SHFL.BFLY PT, R7, R0, 0x2, 0x1f ;  /* 0x0c401f0000077f89 */ /* 0x000e6200000e0000 */
[----:B------:R-:W-:Y:S01]  /*4aa0*/  MUFU.EX2 R27, R27 ;  /* 0x0000001b001b7308 */ /* 0x000fe20000000800 */
[----:B------:R-:W-:-:S02]  /*4ab0*/  IMAD.IADD R31, R115, 0x1, R46 ;  /* 0x00000001731f7824 */ /* 0x000fc400078e022e */
[----:B------:R-:W-:Y:S04]  /*4ac0*/  LDSM.16.MT88.4 R76, [R46+0x3000] ;  /* 0x003000002e4c783b */ /* 0x000fe80000004200 */
[----:B------:R-:W-:Y:S01]  /*4ad0*/  LDSM.16.MT88.4 R16, [R46+0x3800] ;  /* 0x003800002e10783b */ /* 0x000fe20000004200 */
        /* <DEDUP_REMOVED lines=13> */
[----:B------:R-:W-:-:S03]  /*4bb0*/  ISETP.GT.U32.AND P0, PT, R66, R141, PT ;  /* 0x0000008d4200720c */ /* 0x000fc60003f04070 */
        /* <DEDUP_REMOVED lines=32> */
[----:B------:R-:W5:Y:S01]  /*4dc0*/  MUFU.EX2 R94, R94 ;  /* 0x0000005e005e7308 */ /* 0x000f620000000800 */
[----:B----4-:R-:W-:Y:S01]  /*4dd0*/  F2FP.BF16.F32.PACK_AB R69, R98, R107 ;  /* 0x0000006b6245723e */ /* 0x010fe200000010ff */
[----:B------:R-:W-:Y:S01]  /*4de0*/  FADD.FTZ R98, R107, R98 ;  /* 0x000000626b627221 */ /* 0x000fe20000010000 */
[-CC-:B------:R-:W-:Y:S01]  /*4df0*/  FFMA.FTZ R59, R59, R67.reuse, -R36.reuse ;  /* 0x000000433b3b7223 */ /* 0x180fe20000010824 */
[-CC-:B------:R-:W-:Y:S01]  /*4e00*/  FFMA.FTZ R55, R55, R67.reuse, -R36.reuse ;  /* 0x0000004337377223 */ /* 0x180fe20000010824 */
[-CC-:B------:R-:W-:Y:S01]  /*4e10*/  FFMA.FTZ R28, R45, R67.reuse, -R36.reuse ;  /* 0x000000432d1c7223 */ /* 0x180fe20000010824 */
[-CC-:B------:R-:W-:Y:S01]  /*4e20*/  FFMA.FTZ R37, R37, R67.reuse, -R36.reuse ;  /* 0x0000004325257223 */ /* 0x180fe20000010824 */
[----:B------:R-:W-:Y:S01]  /*4e30*/  FFMA.FTZ R164, R34, R67, -R36 ;  /* 0x0000004322a47223 */ /* 0x000fe20000010824 */
[----:B------:R-:W-:Y:S08]  /*4e40*/  MUFU.EX2 R95, R95 ;  /* 0x0000005f005f7308 */ /* 0x000ff00000000800 */
[----:B------:R-:W4:Y:S01]  /*4e50*/  MUFU.EX2 R88, R88 ;  /* 0x0000005800587308 */ /* 0x000f220000000800 */
[----:B-----5:R-:W-:Y:S01]  /*4e60*/  F2FP.BF16.F32.PACK_AB R71, R94, R99 ;  /* 0x000000635e47723e */ /* 0x020fe200000010ff */
[----:B------:R-:W-:-:S04]  /*4e70*/  FADD.FTZ R99, R99, R98 ;  /* 0x0000006263637221 */ /* 0x000fc80000010000 */
[----:B------:R-:W-:Y:S02]  /*4e80*/  FADD.FTZ R94, R94, R99 ;  /* 0x000000635e5e7221 */ /* 0x000fe40000010000 */
[----:B------:R-:W-:Y:S01]  /*4e90*/  MUFU.EX2 R60, R60 ;  /* 0x0000003c003c7308 */ /* 0x000fe20000000800 */
[C---:B------:R-:W-:Y:S07]  /*4ea0*/  HMMA.16816.F32.BF16 R80, R68.reuse, R76, RZ ;  /* 0x0000004c4450723c */ /* 0x040fee00000418ff */
[----:B------:R-:W5:Y:S01]  /*4eb0*/  MUFU.EX2 R63, R63 ;  /* 0x0000003f003f7308 */ /* 0x000f620000000800 */
[C---:B------:R-:W-:Y:S07]  /*4ec0*/  HMMA.16816.F32.BF16 R76, R68.reuse, R78, RZ ;  /* 0x0000004e444c723c */ /* 0x040fee00000418ff */
[----:B------:R-:W-:Y:S01]  /*4ed0*/  MUFU.EX2 R93, R93 ;  /* 0x0000005d005d7308 */ /* 0x000fe20000000800 */
[----:B-1----:R-:W-:Y:S01]  /*4ee0*/  HMMA.16816.F32.BF16 R72, R68, R4, RZ ;  /* 0x000000044448723c */ /* 0x002fe200000418ff */
[----:B------:R-:W-:-:S02]  /*4ef0*/  F2FP.BF16.F32.PACK_AB R4, R54, R57 ;  /* 0x000000393604723e */ /* 0x000fc400000010ff */
[----:B----4-:R-:W-:-:S04]  /*4f00*/  F2FP.BF16.F32.PACK_AB R5, R88, R95 ;  /* 0x0000005f5805723e */ /* 0x010fc800000010ff */
[----:B------:R-:W1:Y:S01]  /*4f10*/  MUFU.EX2 R62, R62 ;  /* 0x0000003e003e7308 */ /* 0x000e620000000800 */
[----:B------:R-:W-:Y:S01]  /*4f20*/  HMMA.16816.F32.BF16 R68, R68, R6, RZ ;  /* 0x000000064444723c */ /* 0x000fe200000418ff */
[----:B------:R-:W-:Y:S02]  /*4f30*/  F2FP.BF16.F32.PACK_AB R6, R53, R52 ;  /* 0x000000343506723e */ /* 0x000fe400000010ff */
[----:B-----5:R-:W-:-:S04]  /*4f40*/  F2FP.BF16.F32.PACK_AB R7, R63, R60 ;  /* 0x0000003c3f07723e */ /* 0x020fc800000010ff */
[----:B------:R-:W-:Y:S03]  /*4f50*/  MUFU.EX2 R92, R92 ;  /* 0x0000005c005c7308 */ /* 0x000fe60000000800 */
[C---:B--2---:R-:W-:Y:S05]  /*4f60*/  HMMA.16816.F32.BF16 R80, R4.reuse, R12, R80 ;  /* 0x0000000c0450723c */ /* 0x044fea0000041850 */
[----:B------:R-:W2:Y:S03]  /*4f70*/  MUFU.EX2 R97, R97 ;  /* 0x0000006100617308 */ /* 0x000ea60000000800 */
[C---:B------:R-:W-:Y:S01]  /*4f80*/  HMMA.16816.F32.BF16 R76, R4.reuse, R14, R76 ;  /* 0x0000000e044c723c */ /* 0x040fe2000004184c */
[----:B------:R-:W4:Y:S04]  /*4f90*/  LDSM.16.MT88.4 R12, [R31+0x3800] ;  /* 0x003800001f0c783b */ /* 0x000f280000004200 */
[----:B------:R-:W-:Y:S03]  /*4fa0*/  MUFU.EX2 R111, R111 ;  /* 0x0000006f006f7308 */ /* 0x000fe60000000800 */
[C---:B---3--:R-:W-:Y:S05]  /*4fb0*/  HMMA.16816.F32.BF16 R72, R4.reuse, R8, R72 ;  /* 0x000000080448723c */ /* 0x048fea0000041848 */
[----:B------:R-:W3:Y:S03]  /*4fc0*/  MUFU.EX2 R96, R96 ;  /* 0x0000006000607308 */ /* 0x000ee60000000800 */
[----:B------:R-:W-:Y:S01]  /*4fd0*/  HMMA.16816.F32.BF16 R68, R4, R10, R68 ;  /* 0x0000000a0444723c */ /* 0x000fe20000041844 */
[----:B------:R-:W5:Y:S01]  /*4fe0*/  LDSM.16.MT88.4 R8, [R46+0x3c00] ;  /* 0x003c00002e08783b */ /* 0x000f620000004200 */
[----:B------:R-:W-:-:S02]  /*4ff0*/  F2FP.BF16.F32.PACK_AB R4, R48, R51 ;  /* 0x000000333004723e */ /* 0x000fc400000010ff */
[----:B------:R-:W-:Y:S01]  /*5000*/  F2FP.BF16.F32.PACK_AB R6, R41, R50 ;  /* 0x000000322906723e */ /* 0x000fe200000010ff */
[----:B------:R-:W-:Y:S01]  /*5010*/  MUFU.EX2 R100, R100 ;  /* 0x0000006400647308 */ /* 0x000fe20000000800 */
[----:B-1----:R-:W-:Y:S02]  /*5020*/  F2FP.BF16.F32.PACK_AB R5, R62, R93 ;  /* 0x0000005d3e05723e */ /* 0x002fe400000010ff */
[----:B--2---:R-:W-:-:S05]  /*5030*/  F2FP.BF16.F32.PACK_AB R7, R97, R92 ;  /* 0x0000005c6107723e */ /* 0x004fca00000010ff */
[----:B------:R-:W1:Y:S02]  /*5040*/  MUFU.EX2 R121, R121 ;  /* 0x0000007900797308 */ /* 0x000e640000000800 */
[C---:B------:R-:W-:Y:S06]  /*5050*/  HMMA.16816.F32.BF16 R80, R4.reuse, R16, R80 ;  /* 0x000000100450723c */ /* 0x040fec0000041850 */
[----:B------:R-:W-:Y:S02]  /*5060*/  MUFU.EX2 R127, R127 ;  /* 0x0000007f007f7308 */ /* 0x000fe40000000800 */
[C---:B------:R-:W-:Y:S01]  /*5070*/  HMMA.16816.F32.BF16 R76, R4.reuse, R18, R76 ;  /* 0x00000012044c723c */ /* 0x040fe2000004184c */
[----:B------:R-:W2:Y:S05]  /*5080*/  LDSM.16.MT88.4 R16, [R31+0x3c00] ;  /* 0x003c00001f10783b */ /* 0x000eaa0000004200 */
[----:B------:R-:W2:Y:S02]  /*5090*/  MUFU.EX2 R102, R102 ;  /* 0x0000006600667308 */ /* 0x000ea40000000800 */
[C---:B----4-:R-:W-:Y:S06]  /*50a0*/  HMMA.16816.F32.BF16 R72, R4.reuse, R12, R72 ;  /* 0x0000000c0448723c */ /* 0x050fec0000041848 */
[----:B------:R-:W-:Y:S02]  /*50b0*/  MUFU.EX2 R104, R104 ;  /* 0x0000006800687308 */ /* 0x000fe40000000800 */
[----:B------:R-:W-:Y:S01]  /*50c0*/  HMMA.16816.F32.BF16 R68, R4, R14, R68 ;  /* 0x0000000e0444723c */ /* 0x000fe20000041844 */
[----:B------:R-:W-:Y:S01]  /*50d0*/  F2FP.BF16.F32.PACK_AB R4, R39, R42 ;  /* 0x0000002a2704723e */ /* 0x000fe200000010ff */
[----:B------:R-:W4:Y:S01]  /*50e0*/  LDSM.16.MT88.4 R12, [R46+0x4000] ;  /* 0x004000002e0c783b */ /* 0x000f220000004200 */
[----:B------:R-:W-:-:S02]  /*50f0*/  F2FP.BF16.F32.PACK_AB R6, R35, R38 ;  /* 0x000000262306723e */ /* 0x000fc400000010ff */
[----:B---3--:R-:W-:Y:S01]  /*5100*/  F2FP.BF16.F32.PACK_AB R5, R96, R111 ;  /* 0x0000006f6005723e */ /* 0x008fe200000010ff */
[----:B------:R-:W3:Y:S01]  /*5110*/  MUFU.EX2 R125, R125 ;  /* 0x0000007d007d7308 */ /* 0x000ee20000000800 */
[----:B-1----:R-:W-:-:S07]  /*5120*/  F2FP.BF16.F32.PACK_AB R7, R121, R100 ;  /* 0x000000647907723e */ /* 0x002fce00000010ff */
[C---:B-----5:R-:W-:Y:S01]  /*5130*/  HMMA.16816.F32.BF16 R80, R4.reuse, R8, R80 ;  /* 0x000000080450723c */ /* 0x060fe20000041850 */
[----:B------:R-:W-:Y:S07]  /*5140*/  MUFU.EX2 R106, R106 ;  /* 0x0000006a006a7308 */ /* 0x000fee0000000800 */
[C---:B------:R-:W-:Y:S01]  /*5150*/  HMMA.16816.F32.BF16 R76, R4.reuse, R10, R76 ;  /* 0x0000000a044c723c */ /* 0x040fe2000004184c */
[----:B------:R-:W1:Y:S01]  /*5160*/  LDSM.16.MT88.4 R8, [R31+0x4000] ;  /* 0x004000001f08783b */ /* 0x000e620000004200 */
[----:B------:R-:W5:Y:S06]  /*5170*/  MUFU.EX2 R119, R119 ;  /* 0x0000007700777308 */ /* 0x000f6c0000000800 */
[C---:B--2---:R-:W-:Y:S02]  /*5180*/  HMMA.16816.F32.BF16 R72, R4.reuse, R16, R72 ;  /* 0x000000100448723c */ /* 0x044fe40000041848 */
[----:B------:R-:W-:Y:S06]  /*5190*/  MUFU.EX2 R108, R108 ;  /* 0x0000006c006c7308 */ /* 0x000fec0000000800 */
[----:B------:R-:W-:Y:S01]  /*51a0*/  HMMA.16816.F32.BF16 R68, R4, R18, R68 ;  /* 0x000000120444723c */ /* 0x000fe20000041844 */
[----:B------:R-:W2:Y:S01]  /*51b0*/  LDSM.16.MT88.4 R16, [R46+0x4400] ;  /* 0x004400002e10783b */ /* 0x000ea20000004200 */
[----:B------:R-:W-:Y:S01]  /*51c0*/  F2FP.BF16.F32.PACK_AB R4, R29, R32 ;  /* 0x000000201d04723e */ /* 0x000fe200000010ff */
[----:B------:R-:W5:Y:S01]  /*51d0*/  MUFU.EX2 R105, R105 ;  /* 0x0000006900697308 */ /* 0x000f620000000800 */
[----:B------:R-:W-:-:S02]  /*51e0*/  F2FP.BF16.F32.PACK_AB R6, R27, R30 ;  /* 0x0000001e1b06723e */ /* 0x000fc400000010ff */
[----:B------:R-:W-:Y:S02]  /*51f0*/  F2FP.BF16.F32.PACK_AB R5, R102, R127 ;  /* 0x0000007f6605723e */ /* 0x000fe400000010ff */
[----:B---3--:R-:W-:-:S03]  /*5200*/  F2FP.BF16.F32.PACK_AB R7, R125, R104 ;  /* 0x000000687d07723e */ /* 0x008fc600000010ff */
[----:B------:R-:W-:Y:S04]  /*5210*/  MUFU.EX2 R56, R56 ;  /* 0x0000003800387308 */ /* 0x000fe80000000800 */
[C---:B----4-:R-:W-:Y:S04]  /*5220*/  HMMA.16816.F32.BF16 R80, R4.reuse, R12, R80 ;  /* 0x0000000c0450723c */ /* 0x050fe80000041850 */
[----:B------:R-:W-:Y:S04]  /*5230*/  MUFU.EX2 R103, R103 ;  /* 0x0000006700677308 */ /* 0x000fe80000000800 */
[C---:B------:R-:W-:Y:S01]  /*5240*/  HMMA.16816.F32.BF16 R76, R4.reuse, R14, R76 ;  /* 0x0000000e044c723c */ /* 0x040fe2000004184c */
[----:B------:R-:W3:Y:S03]  /*5250*/  LDSM.16.MT88.4 R12, [R31+0x4400] ;  /* 0x004400001f0c783b */ /* 0x000ee60000004200 */
[----:B------:R-:W-:Y:S04]  /*5260*/  MUFU.EX2 R49, R49 ;  /* 0x0000003100317308 */ /* 0x000fe80000000800 */
[----:B-1----:R-:W-:Y:S01]  /*5270*/  HMMA.16816.F32.BF16 R72, R4, R8, R72 ;  /* 0x000000080448723c */ /* 0x002fe20000041848 */
[----:B------:R-:W-:-:S03]  /*5280*/  FADD.FTZ R9, R89, R90 ;  /* 0x0000005a59097221 */ /* 0x000fc60000010000 */
[----:B------:R-:W-:Y:S01]  /*5290*/  MUFU.EX2 R89, R101 ;  /* 0x0000006500597308 */ /* 0x000fe20000000800 */
[----:B------:R-:W-:Y:S01]  /*52a0*/  FADD.FTZ R8, R58, R9 ;  /* 0x000000093a087221 */ /* 0x000fe20000010000 */
[----:B------:R-:W-:Y:S02]  /*52b0*/  FFMA.FTZ R58, R91, R67, -R36 ;  /* 0x000000435b3a7223 */ /* 0x000fe40000010824 */
[----:B------:R-:W-:Y:S01]  /*52c0*/  HMMA.16816.F32.BF16 R68, R4, R10, R68 ;  /* 0x0000000a0444723c */ /* 0x000fe20000041844 */
[----:B------:R-:W-:Y:S01]  /*52d0*/  F2FP.BF16.F32.PACK_AB R4, R25, R26 ;  /* 0x0000001a1904723e */ /* 0x000fe200000010ff */
[----:B------:R-:W-:Y:S01]  /*52e0*/  FADD.FTZ R8, R61, R8 ;  /* 0x000000083d087221 */ /* 0x000fe20000010000 */
[----:B------:R-:W-:Y:S01]  /*52f0*/  F2FP.BF16.F32.PACK_AB R6, R23, R24 ;  /* 0x000000181706723e */ /* 0x000fe200000010ff */
[----:B------:R-:W1:Y:S01]  /*5300*/  MUFU.EX2 R58, R58 ;  /* 0x0000003a003a7308 */ /* 0x000e620000000800 */
[----:B-----5:R-:W-:Y:S02]  /*5310*/  F2FP.BF16.F32.PACK_AB R5, R119, R106 ;  /* 0x0000006a7705723e */ /* 0x020fe400000010ff */
[----:B------:R-:W-:-:S05]  /*5320*/  F2FP.BF16.F32.PACK_AB R7, R105, R108 ;  /* 0x0000006c6907723e */ /* 0x000fca00000010ff */
[----:B------:R-:W-:Y:S02]  /*5330*/  MUFU.EX2 R166, R166 ;  /* 0x000000a600a67308 */ /* 0x000fe40000000800 */
[C---:B--2---:R-:W-:Y:S01]  /*5340*/  HMMA.16816.F32.BF16 R80, R4.reuse, R16, R80 ;  /* 0x000000100450723c */ /* 0x044fe20000041850 */
[----:B------:R-:W-:Y:S01]  /*5350*/  FADD.FTZ R17, R57, R8 ;  /* 0x0000000839117221 */ /* 0x000fe20000010000 */
[----:B------:R-:W-:Y:S01]  /*5360*/  FADD.FTZ R57, R95, R94 ;  /* 0x0000005e5f397221 */ /* 0x000fe20000010000 */
[----:B------:R-:W2:Y:S02]  /*5370*/  LDSM.16.MT88.4 R8, [R46+0x4800] ;  /* 0x004800002e08783b */ /* 0x000ea40000004200 */
        /* <DEDUP_REMOVED lines=8> */
[----:B------:R-:W4:Y:S01]  /*5400*/  MUFU.EX2 R53, R55 ;  /* 0x0000003700357308 */ /* 0x000f220000000800 */
[C---:B---3--:R-:W-:Y:S01]  /*5410*/  HMMA.16816.F32.BF16 R72, R4.reuse, R12, R72 ;  /* 0x0000000c0448723c */ /* 0x048fe20000041848 */
[----:B------:R-:W-:Y:S01]  /*5420*/  FADD.FTZ R51, R51, R16 ;  /* 0x0000001033337221 */ /* 0x000fe20000010000 */
[----:B------:R-:W-:Y:S02]  /*5430*/  FADD.FTZ R93, R93, R18 ;  /* 0x000000125d5d7221 */ /* 0x000fe40000010000 */
[----:B------:R-:W3:Y:S01]  /*5440*/  LDSM.16.MT88.4 R16, [R31+0x4800] ;  /* 0x004800001f10783b */ /* 0x000ee20000004200 */
[----:B------:R-:W-:Y:S01]  /*5450*/  FADD.FTZ R51, R48, R51 ;  /* 0x0000003330337221 */ /* 0x000fe20000010000 */
[----:B------:R-:W-:Y:S01]  /*5460*/  FADD.FTZ R93, R62, R93 ;  /* 0x0000005d3e5d7221 */ /* 0x000fe20000010000 */
[----:B------:R-:W-:Y:S01]  /*5470*/  MUFU.EX2 R28, R28 ;  /* 0x0000001c001c7308 */ /* 0x000fe20000000800 */
[----:B------:R-:W-:Y:S01]  /*5480*/  HMMA.16816.F32.BF16 R68, R4, R14, R68 ;  /* 0x0000000e0444723c */ /* 0x000fe20000041844 */
[----:B------:R-:W-:Y:S01]  /*5490*/  FADD.FTZ R50, R50, R51 ;  /* 0x0000003332327221 */ /* 0x000fe20000010000 */
[----:B------:R-:W-:Y:S01]  /*54a0*/  FADD.FTZ R92, R92, R93 ;  /* 0x0000005d5c5c7221 */ /* 0x000fe20000010000 */
[----:B------:R-:W-:-:S02]  /*54b0*/  F2FP.BF16.F32.PACK_AB R4, R20, R21 ;  /* 0x000000151404723e */ /* 0x000fc400000010ff */
[----:B------:R-:W-:Y:S01]  /*54c0*/  FADD.FTZ R13, R41, R50 ;  /* 0x00000032290d7221 */ /* 0x000fe20000010000 */
[----:B------:R-:W-:Y:S01]  /*54d0*/  FADD.FTZ R92, R97, R92 ;  /* 0x0000005c615c7221 */ /* 0x000fe20000010000 */
[----:B------:R-:W-:Y:S01]  /*54e0*/  FFMA.FTZ R41, R43, R67, -R36 ;  /* 0x000000432b297223 */ /* 0x000fe20000010824 */
[----:B------:R-:W-:Y:S01]  /*54f0*/  F2FP.BF16.F32.PACK_AB R6, R33, R22 ;  /* 0x000000162106723e */ /* 0x000fe200000010ff */
[----:B------:R-:W-:Y:S01]  /*5500*/  FADD.FTZ R42, R42, R13 ;  /* 0x0000000d2a2a7221 */ /* 0x000fe20000010000 */
[----:B-1----:R-:W-:Y:S01]  /*5510*/  F2FP.BF16.F32.PACK_AB R5, R58, R89 ;  /* 0x000000593a05723e */ /* 0x002fe200000010ff */
[----:B------:R-:W1:Y:S01]  /*5520*/  LDSM.16.MT88.4 R12, [R46+0x4c00] ;  /* 0x004c00002e0c783b */ /* 0x000e620000004200 */
[----:B----4-:R-:W-:Y:S01]  /*5530*/  F2FP.BF16.F32.PACK_AB R7, R53, R54 ;  /* 0x000000363507723e */ /* 0x010fe200000010ff */
[----:B------:R-:W-:Y:S01]  /*5540*/  FADD.FTZ R43, R111, R92 ;  /* 0x0000005c6f2b7221 */ /* 0x000fe20000010000 */
[----:B------:R-:W-:Y:S01]  /*5550*/  FADD.FTZ R39, R39, R42 ;  /* 0x0000002a27277221 */ /* 0x000fe20000010000 */
[----:B------:R-:W4:Y:S02]  /*5560*/  MUFU.EX2 R41, R41 ;  /* 0x0000002900297308 */ /* 0x000f240000000800 */
[----:B------:R-:W-:Y:S01]  /*5570*/  FADD.FTZ R43, R96, R43 ;  /* 0x0000002b602b7221 */ /* 0x000fe20000010000 */
[----:B------:R-:W-:Y:S01]  /*5580*/  FADD.FTZ R38, R38, R39 ;  /* 0x0000002726267221 */ /* 0x000fe20000010000 */
[C---:B--2---:R-:W-:Y:S02]  /*5590*/  HMMA.16816.F32.BF16 R80, R4.reuse, R8, R80 ;  /* 0x000000080450723c */ /* 0x044fe40000041850 */
[----:B------:R-:W-:Y:S01]  /*55a0*/  FADD.FTZ R8, R100, R43 ;  /* 0x0000002b64087221 */ /* 0x000fe20000010000 */
[----:B------:R-:W-:Y:S01]  /*55b0*/  FADD.FTZ R35, R35, R38 ;  /* 0x0000002623237221 */ /* 0x000fe20000010000 */
[----:B------:R-:W-:Y:S02]  /*55c0*/  MUFU.EX2 R37, R37 ;  /* 0x0000002500257308 */ /* 0x000fe40000000800 */
[----:B------:R-:W-:Y:S01]  /*55d0*/  FADD.FTZ R8, R121, R8 ;  /* 0x0000000879087221 */ /* 0x000fe20000010000 */
[----:B------:R-:W-:Y:S01]  /*55e0*/  FADD.FTZ R32, R32, R35 ;  /* 0x0000002320207221 */ /* 0x000fe20000010000 */
[C---:B------:R-:W-:Y:S02]  /*55f0*/  HMMA.16816.F32.BF16 R76, R4.reuse, R10, R76 ;  /* 0x0000000a044c723c */ /* 0x040fe4000004184c */
[----:B------:R-:W-:Y:S01]  /*5600*/  FADD.FTZ R127, R127, R8 ;  /* 0x000000087f7f7221 */ /* 0x000fe20000010000 */
[----:B------:R-:W-:Y:S01]  /*5610*/  FADD.FTZ R29, R29, R32 ;  /* 0x000000201d1d7221 */ /* 0x000fe20000010000 */
[----:B------:R-:W2:Y:S01]  /*5620*/  MUFU.EX2 R164, R164 ;  /* 0x000000a400a47308 */ /* 0x000ea20000000800 */
[----:B------:R-:W5:Y:S01]  /*5630*/  LDSM.16.MT88.4 R8, [R31+0x4c00] ;  /* 0x004c00001f08783b */ /* 0x000f620000004200 */
[----:B------:R-:W-:Y:S01]  /*5640*/  FADD.FTZ R127, R102, R127 ;  /* 0x0000007f667f7221 */ /* 0x000fe20000010000 */
[----:B------:R-:W-:Y:S01]  /*5650*/  FADD.FTZ R30, R30, R29 ;  /* 0x0000001d1e1e7221 */ /* 0x000fe20000010000 */
[----:B---3--:R-:W-:Y:S02]  /*5660*/  HMMA.16816.F32.BF16 R72, R4, R16, R72 ;  /* 0x000000100448723c */ /* 0x008fe40000041848 */
[----:B------:R-:W-:Y:S01]  /*5670*/  FADD.FTZ R104, R104, R127 ;  /* 0x0000007f68687221 */ /* 0x000fe20000010000 */
[----:B------:R-:W-:-:S03]  /*5680*/  FADD.FTZ R27, R27, R30 ;  /* 0x0000001e1b1b7221 */ /* 0x000fc60000010000 */
[----:B------:R-:W-:Y:S01]  /*5690*/  FADD.FTZ R125, R125, R104 ;  /* 0x000000687d7d7221 */ /* 0x000fe20000010000 */
[----:B------:R-:W-:Y:S01]  /*56a0*/  FADD.FTZ R26, R26, R27 ;  /* 0x0000001b1a1a7221 */ /* 0x000fe20000010000 */
[----:B------:R-:W-:Y:S01]  /*56b0*/  HMMA.16816.F32.BF16 R68, R4, R18, R68 ;  /* 0x000000120444723c */ /* 0x000fe20000041844 */
[----:B------:R-:W-:Y:S01]  /*56c0*/  F2FP.BF16.F32.PACK_AB R4, R103, R56 ;  /* 0x000000386704723e */ /* 0x000fe200000010ff */
[----:B------:R-:W-:Y:S01]  /*56d0*/  FADD.FTZ R106, R106, R125 ;  /* 0x0000007d6a6a7221 */ /* 0x000fe20000010000 */
[----:B------:R-:W-:Y:S01]  /*56e0*/  F2FP.BF16.F32.PACK_AB R6, R166, R49 ;  /* 0x00000031a606723e */ /* 0x000fe200000010ff */
[----:B------:R-:W-:Y:S01]  /*56f0*/  FADD.FTZ R25, R25, R26 ;  /* 0x0000001a19197221 */ /* 0x000fe20000010000 */
[----:B----4-:R-:W-:Y:S01]  /*5700*/  F2FP.BF16.F32.PACK_AB R5, R41, R28 ;  /* 0x0000001c2905723e */ /* 0x010fe200000010ff */
[----:B------:R-:W-:Y:S01]  /*5710*/  FADD.FTZ R119, R119, R106 ;  /* 0x0000006a77777221 */ /* 0x000fe20000010000 */
[----:B--2---:R-:W-:-:S03]  /*5720*/  F2FP.BF16.F32.PACK_AB R7, R164, R37 ;  /* 0x00000025a407723e */ /* 0x004fc600000010ff */
[----:B------:R-:W-:-:S04]  /*5730*/  FADD.FTZ R16, R108, R119 ;  /* 0x000000776c107221 */ /* 0x000fc80000010000 */
[----:B-1----:R-:W-:Y:S01]  /*5740*/  HMMA.16816.F32.BF16 R80, R4, R12, R80 ;  /* 0x0000000c0450723c */ /* 0x002fe20000041850 */
[----:B------:R-:W-:Y:S01]  /*5750*/  FADD.FTZ R12, R24, R25 ;  /* 0x00000019180c7221 */ /* 0x000fe20000010000 */
[----:B------:R-:W-:-:S03]  /*5760*/  FADD.FTZ R16, R105, R16 ;  /* 0x0000001069107221 */ /* 0x000fc60000010000 */
[----:B------:R-:W-:-:S03]  /*5770*/  FADD.FTZ R12, R23, R12 ;  /* 0x0000000c170c7221 */ /* 0x000fc60000010000 */
[----:B------:R-:W-:Y:S01]  /*5780*/  HMMA.16816.F32.BF16 R76, R4, R14, R76 ;  /* 0x0000000e044c723c */ /* 0x000fe2000004184c */
[----:B------:R-:W-:Y:S01]  /*5790*/  FADD.FTZ R13, R21, R12 ;  /* 0x0000000c150d7221 */ /* 0x000fe20000010000 */
[----:B------:R-:W-:-:S03]  /*57a0*/  FADD.FTZ R15, R89, R16 ;  /* 0x00000010590f7221 */ /* 0x000fc60000010000 */
[----:B------:R-:W-:Y:S01]  /*57b0*/  FADD.FTZ R13, R20, R13 ;  /* 0x0000000d140d7221 */ /* 0x000fe20000010000 */
[----:B------:R-:W-:Y:S02]  /*57c0*/  FADD.FTZ R15, R58, R15 ;  /* 0x0000000f3a0f7221 */ /* 0x000fe40000010000 */
[----:B-----5:R-:W-:Y:S01]  /*57d0*/  HMMA.16816.F32.BF16 R72, R4, R8, R72 ;  /* 0x000000080448723c */ /* 0x020fe20000041848 */
        /* <DEDUP_REMOVED lines=82> */
.L_x_7004:
        /* <DEDUP_REMOVED lines=8> */
.L_x_7005:
[----:B------:R-:W-:Y:S05]  /*5d80*/  BSYNC.RECONVERGENT B0 ;  /* 0x0000000000007941 */ /* 0x000fea0003800200 */
.L_x_7003:
[----:B------:R-:W-:Y:S01]  /*5d90*/  ISETP.GE.AND P0, PT, R140, R151, PT ;  /* 0x000000978c00720c */ /* 0x000fe20003f06270 */
[----:B------:R-:W-:Y:S01]  /*5da0*/  IMAD.SHL.U32 R7, R136, 0x40, RZ ;  /* 0x0000004088077824 */ /* 0x000fe200078e00ff */
[----:B------:R-:W-:Y:S01]  /*5db0*/  SHF.R.U32.HI R129, RZ, 0x1, R87 ;  /* 0x00000001ff817819 */ /* 0x000fe20000011657 */
[----:B------:R-:W-:Y:S01]  /*5dc0*/  IMAD.SHL.U32 R45, R84, 0x80, RZ ;  /* 0x00000080542d7824 */ /* 0x000fe200078e00ff */
[--C-:B------:R-:W-:Y:S01]  /*5dd0*/  LOP3.LUT R6, R130, 0x20, R117.reuse, 0xf8, !PT ;  /* 0x0000002082067812 */ /* 0x100fe200078ef875 */
[----:B------:R-:W-:Y:S01]  /*5de0*/  BSSY.RECONVERGENT B1, `(.L_x_7006) ;  /* 0x00001e5000017945 */ /* 0x000fe20003800200 */
[----:B------:R-:W-:Y:S02]  /*5df0*/  LOP3.LUT R4, R129, 0x8, RZ, 0xc0, !PT ;  /* 0x0000000881047812 */ /* 0x000fe400078ec0ff */
[----:B------:R-:W-:Y:S02]  /*5e00*/  LOP3.LUT R5, R6, 0x100, R117, 0xf8, !PT ;  /* 0x0000010006057812 */ /* 0x000fe400078ef875 */
[----:B------:R-:W-:-:S02]  /*5e10*/  IADD3 R8, P1, PT, R7, R144, RZ ;  /* 0x0000009007087210 */ /* 0x000fc40007f3e0ff */
[----:B------:R-:W-:Y:S01]  /*5e20*/  SHF.L.U64.HI R6, R136, 0x6, R137 ;  /* 0x0000000688067819 */ /* 0x000fe20000010289 */
[----:B------:R-:W-:Y:S01]  /*5e30*/  @P0 STS.128 [R159+0x3000], RZ ;  /* 0x003000ff9f000388 */ /* 0x000fe20000000c00 */
[----:B------:R-:W-:Y:S02]  /*5e40*/  LOP3.LUT R4, R4, 0xc0, R117, 0xf8, !PT ;  /* 0x000000c004047812 */ /* 0x000fe400078ef875 */
[----:B------:R-:W-:Y:S01]  /*5e50*/  @!P0 IADD3 R36, P2, PT, R8, R7, RZ ;  /* 0x0000000708248210 */ /* 0x000fe20007f5e0ff */
[----:B------:R-:W-:Y:S01]  /*5e60*/  IMAD.X R9, R6, 0x1, R145, P1 ;  /* 0x0000000106097824 */ /* 0x000fe200008e0691 */
[C---:B------:R-:W-:Y:S01]  /*5e70*/  @!P0 LEA R26, P1, R136.reuse, R8, 0x7 ;  /* 0x00000008881a8211 */ /* 0x040fe200078238ff */
[----:B------:R-:W-:Y:S01]  /*5e80*/  @!PT LDS RZ, [RZ] ;  /* 0x00000000fffff984 */ /* 0x000fe20000000800 */
[----:B------:R-:W-:Y:S01]  /*5e90*/  @!PT LDS RZ, [RZ] ;  /* 0x00000000fffff984 */ /* 0x000fe20000000800 */
[----:B------:R-:W-:Y:S01]  /*5ea0*/  @!PT LDS RZ, [RZ] ;  /* 0x00000000fffff984 */ /* 0x000fe20000000800 */
[----:B------:R-:W-:Y:S01]  /*5eb0*/  @!P0 LDGSTS.E.BYPASS.LTC128B.128 [R159+0x3000], desc[UR4][R144.64] ;  /* 0x03000000909f8fae */ /* 0x000fe2000b981a04 */
[----:B------:R-:W-:Y:S01]  /*5ec0*/  LOP3.LUT R4, R5, R4, R114, 0xf6, !PT ;  /* 0x0000000405047212 */ /* 0x000fe200078ef672 */
[----:B------:R-:W-:Y:S01]  /*5ed0*/  @!P0 IMAD.X R37, R9, 0x1, R6, P2 ;  /* 0x0000000109258824 */ /* 0x000fe200010e0606 */
[----:B------:R-:W-:Y:S01]  /*5ee0*/  @!P0 LEA.HI.X R27, R136, R9, R137, 0x7, P1 ;  /* 0x00000009881b8211 */ /* 0x000fe200008f3c89 */
[----:B------:R-:W-:Y:S01]  /*5ef0*/  @P0 STS.128 [R159+0x3800], RZ ;  /* 0x003800ff9f000388 */ /* 0x000fe20000000c00 */
[----:B------:R-:W-:Y:S01]  /*5f00*/  LOP3.LUT R48, R45, R64, RZ, 0xfc, !PT ;  /* 0x000000402d307212 */ /* 0x000fe200078efcff */
[----:B------:R-:W-:-:S02]  /*5f10*/  IMAD R24, R4, 0x2, R131 ;  /* 0x0000000204187824 */ /* 0x000fc400078e0283 */
[----:B------:R-:W-:Y:S01]  /*5f20*/  @!PT LDS RZ, [RZ] ;  /* 0x00000000fffff984 */ /* 0x000fe20000000800 */
[----:B------:R-:W-:Y:S01]  /*5f30*/  @!PT LDS RZ, [RZ] ;  /* 0x00000000fffff984 */ /* 0x000fe20000000800 */
[----:B------:R-:W-:Y:S01]  /*5f40*/  @!PT LDS RZ, [RZ] ;  /* 0x00000000fffff984 */ /* 0x000fe20000000800 */
[----:B------:R-:W-:Y:S02]  /*5f50*/  @!P0 LDGSTS.E.BYPASS.LTC128B.128 [R159+0x3800], desc[UR4][R8.64] ;  /* 0x03800000089f8fae */ /* 0x000fe4000b981a04 */
[----:B------:R-:W-:Y:S02]  /*5f60*/  IMAD.IADD R20, R24, 0x1, R115 ;  /* 0x0000000118147824 */ /* 0x000fe400078e0273 */
[----:B------:R-:W-:Y:S01]  /*5f70*/  @P0 STS.128 [R159+0x4000], RZ ;  /* 0x004000ff9f000388 */ /* 0x000fe20000000c00 */
[----:B------:R-:W-:-:S03]  /*5f80*/  VIADD R49, R48, 0xffffff59 ;  /* 0xffffff5930317836 */ /* 0x000fc60000000000 */
        /* <DEDUP_REMOVED lines=11> */
[----:B------:R-:W-:Y:S04]  /*6040*/  LDSM.16.M88.4 R20, [R20] ;  /* 0x000000001414783b */ /* 0x000fe80000000200 */
[----:B------:R-:W-:Y:S04]  /*6050*/  LDSM.16.M88.4 R16, [R85+0x1000] ;  /* 0x001000005510783b */ /* 0x000fe80000000200 */
[----:B------:R-:W4:Y:S04]  /*6060*/  LDSM.16.M88.4 R12, [R86+0x1400] ;  /* 0x00140000560c783b */ /* 0x000f280000000200 */
[----:B------:R-:W5:Y:S04]  /*6070*/  LDSM.16.M88.4 R40, [R85+0x1400] ;  /* 0x001400005528783b */ /* 0x000f680000000200 */
[----:B-1----:R-:W1:Y:S04]  /*6080*/  LDSM.16.M88.4 R36, [R86+0x1800] ;  /* 0x001800005624783b */ /* 0x002e680000000200 */
[----:B--2---:R-:W-:Y:S04]  /*6090*/  LDSM.16.M88.4 R24, [R86+0x1c00] ;  /* 0x001c00005618783b */ /* 0x004fe80000000200 */
[----:B------:R-:W0:Y:S01]  /*60a0*/  LDGDEPBAR ;  /* 0x00000000000079af */ /* 0x000e220000000000 */
[C---:B---3--:R-:W-:Y:S08]  /*60b0*/  HMMA.16816.F32.BF16 R8, R28.reuse, R32, RZ ;  /* 0x000000201c08723c */ /* 0x048ff000000418ff */
[C---:B------:R-:W-:Y:S08]  /*60c0*/  HMMA.16816.F32.BF16 R32, R28.reuse, R34, RZ ;  /* 0x000000221c20723c */ /* 0x040ff000000418ff */
[----:B----4-:R-:W-:Y:S01]  /*60d0*/  HMMA.16816.F32.BF16 R4, R28, R12, RZ ;  /* 0x0000000c1c04723c */ /* 0x010fe200000418ff */
[----:B------:R-:W-:-:S07]  /*60e0*/  VIADD R13, R48, 0xffffff01 ;  /* 0xffffff01300d7836 */ /* 0x000fce0000000000 */
[----:B------:R-:W-:Y:S01]  /*60f0*/  HMMA.16816.F32.BF16 R8, R20, R16, R8 ;  /* 0x000000101408723c */ /* 0x000fe20000041808 */
[----:B------:R-:W-:-:S05]  /*6100*/  VIADD R17, R48, 0xffffff00 ;  /* 0xffffff0030117836 */ /* 0x000fca0000000000 */
[-C--:B------:R-:W-:Y:S02]  /*6110*/  ISETP.GT.AND P2, PT, R65, R17.reuse, PT ;  /* 0x000000114100720c */ /* 0x080fe40003f44270 */
[C---:B------:R-:W-:Y:S01]  /*6120*/  HMMA.16816.F32.BF16 R32, R20.reuse, R18, R32 ;  /* 0x000000121420723c */ /* 0x040fe20000041820 */
[----:B------:R-:W-:Y:S02]  /*6130*/  ISETP.GT.AND P1, PT, R44, R17, PT ;  /* 0x000000112c00720c */ /* 0x000fe40003f24270 */
[C---:B------:R-:W-:Y:S02]  /*6140*/  ISETP.GE.AND P3, PT, R17.reuse, R158, PT ;  /* 0x0000009e1100720c */ /* 0x040fe40003f66270 */
[----:B------:R-:W-:Y:S02]  /*6150*/  ISETP.GE.AND P4, PT, R17, R152, PT ;  /* 0x000000981100720c */ /* 0x000fe40003f86270 */
[----:B------:R-:W2:Y:S01]  /*6160*/  LDSM.16.M88.4 R16, [R85+0x1800] ;  /* 0x001800005510783b */ /* 0x000ea20000000200 */
[----:B-----5:R-:W-:Y:S01]  /*6170*/  HMMA.16816.F32.BF16 R4, R20, R40, R4 ;  /* 0x000000281404723c */ /* 0x020fe20000041804 */
[----:B------:R-:W-:-:S02]  /*6180*/  VIADD R41, R48, 0xffffff09 ;  /* 0xffffff0930297836 */ /* 0x000fc40000000000 */
[----:B------:R-:W-:Y:S02]  /*6190*/  FSEL R8, R8, -INF , !P2 ;  /* 0xff80000008087808 */ /* 0x000fe40005000000 */
[-C--:B------:R-:W-:Y:S02]  /*61a0*/  ISETP.GT.AND P2, PT, R65, R13.reuse, PT ;  /* 0x0000000d4100720c */ /* 0x080fe40003f44270 */
[----:B------:R-:W-:Y:S02]  /*61b0*/  FSEL R10, R10, -INF , !P1 ;  /* 0xff8000000a0a7808 */ /* 0x000fe40004800000 */
[----:B------:R-:W-:Y:S01]  /*61c0*/  FSEL R90, R9, -INF , !P2 ;  /* 0xff800000095a7808 */ /* 0x000fe20005000000 */
[----:B------:R-:W-:Y:S01]  /*61d0*/  VIADD R9, R48, 0xffffff08 ;  /* 0xffffff0830097836 */ /* 0x000fe20000000000 */
[----:B------:R-:W-:Y:S02]  /*61e0*/  ISETP.GT.AND P1, PT, R44, R13, PT ;  /* 0x0000000d2c00720c */ /* 0x000fe40003f24270 */
[----:B------:R-:W-:-:S02]  /*61f0*/  FSEL R125, R8, -INF , !P3 ;  /* 0xff800000087d7808 */ /* 0x000fc40005800000 */
[----:B------:R-:W-:Y:S02]  /*6200*/  FSEL R11, R11, -INF , !P1 ;  /* 0xff8000000b0b7808 */ /* 0x000fe40004800000 */
[C---:B------:R-:W-:Y:S02]  /*6210*/  ISETP.GE.AND P3, PT, R13.reuse, R158, PT ;  /* 0x0000009e0d00720c */ /* 0x040fe40003f66270 */
[----:B------:R-:W-:Y:S02]  /*6220*/  ISETP.GE.AND P2, PT, R13, R152, PT ;  /* 0x000000980d00720c */ /* 0x000fe40003f46270 */
[----:B------:R-:W-:Y:S01]  /*6230*/  ISETP.GT.AND P1, PT, R65, R9, PT ;  /* 0x000000094100720c */ /* 0x000fe20003f24270 */
[----:B------:R-:W-:Y:S01]  /*6240*/  HMMA.16816.F32.BF16 R12, R28, R14, RZ ;  /* 0x0000000e1c0c723c */ /* 0x000fe200000418ff */
[----:B------:R-:W-:Y:S02]  /*6250*/  FSEL R90, R90, -INF , !P3 ;  /* 0xff8000005a5a7808 */ /* 0x000fe40005800000 */
[----:B------:R-:W-:-:S02]  /*6260*/  FSEL R53, R11, -INF , !P2 ;  /* 0xff8000000b357808 */ /* 0x000fc40005000000 */
[----:B------:R-:W-:Y:S02]  /*6270*/  FSEL R32, R32, -INF , !P1 ;  /* 0xff80000020207808 */ /* 0x000fe40004800000 */
[----:B------:R-:W-:Y:S02]  /*6280*/  ISETP.GE.AND P3, PT, R9, R158, PT ;  /* 0x0000009e0900720c */ /* 0x000fe40003f66270 */
[----:B------:R-:W-:Y:S02]  /*6290*/  ISETP.GT.AND P2, PT, R44, R9, PT ;  /* 0x000000092c00720c */ /* 0x000fe40003f44270 */
[----:B------:R-:W-:Y:S02]  /*62a0*/  ISETP.GT.AND P1, PT, R65, R41, PT ;  /* 0x000000294100720c */ /* 0x000fe40003f24270 */
[----:B------:R-:W-:Y:S02]  /*62b0*/  FSEL R163, R32, -INF , !P3 ;  /* 0xff80000020a37808 */ /* 0x000fe40005800000 */
[----:B------:R-:W-:-:S02]  /*62c0*/  FSEL R34, R34, -INF , !P2 ;  /* 0xff80000022227808 */ /* 0x000fc40005000000 */
[----:B------:R-:W-:Y:S02]  /*62d0*/  FSEL R33, R33, -INF , !P1 ;  /* 0xff80000021217808 */ /* 0x000fe40004800000 */
[C---:B------:R-:W-:Y:S01]  /*62e0*/  ISETP.GE.AND P3, PT, R41.reuse, R158, PT ;  /* 0x0000009e2900720c */ /* 0x040fe20003f66270 */
[----:B------:R-:W-:Y:S01]  /*62f0*/  HMMA.16816.F32.BF16 R12, R20, R42, R12 ;  /* 0x0000002a140c723c */ /* 0x000fe2000004180c */
[----:B------:R-:W-:Y:S02]  /*6300*/  ISETP.GT.AND P2, PT, R44, R41, PT ;  /* 0x000000292c00720c */ /* 0x000fe40003f44270 */
[-C--:B------:R-:W-:Y:S01]  /*6310*/  ISETP.GE.AND P1, PT, R41, R152.reuse, PT ;  /* 0x000000982900720c */ /* 0x080fe20003f26270 */
[----:B------:R-:W-:Y:S01]  /*6320*/  VIADD R41, R48, 0xffffff10 ;  /* 0xffffff1030297836 */ /* 0x000fe20000000000 */
[----:B------:R-:W-:Y:S02]  /*6330*/  FSEL R55, R10, -INF , !P4 ;  /* 0xff8000000a377808 */ /* 0x000fe40006000000 */
[----:B------:R-:W-:-:S02]  /*6340*/  ISETP.GE.AND P4, PT, R9, R152, PT ;  /* 0x000000980900720c */ /* 0x000fc40003f86270 */
[----:B-1----:R-:W-:Y:S01]  /*6350*/  HMMA.16816.F32.BF16 R8, R28, R36, RZ ;  /* 0x000000241c08723c */ /* 0x002fe200000418ff */
[----:B------:R-:W-:Y:S01]  /*6360*/  FSEL R35, R35, -INF , !P2 ;  /* 0xff80000023237808 */ /* 0x000fe20005000000 */
[----:B------:R-:W-:Y:S01]  /*6370*/  VIADD R37, R48, 0xffffff11 ;  /* 0xffffff1130257836 */ /* 0x000fe20000000000 */
[----:B------:R-:W-:Y:S02]  /*6380*/  ISETP.GT.AND P2, PT, R65, R41, PT ;  /* 0x000000294100720c */ /* 0x000fe40003f44270 */
[----:B------:R-:W-:Y:S02]  /*6390*/  FSEL R175, R33, -INF , !P3 ;  /* 0xff80000021af7808 */ /* 0x000fe40005800000 */
[----:B------:R-:W-:Y:S02]  /*63a0*/  FSEL R95, R35, -INF , !P1 ;  /* 0xff800000235f7808 */ /* 0x000fe40004800000 */
[----:B------:R-:W-:Y:S02]  /*63b0*/  FSEL R4, R4, -INF , !P2 ;  /* 0xff80000004047808 */ /* 0x000fe40005000000 */
[----:B------:R-:W-:-:S02]  /*63c0*/  ISETP.GE.AND P3, PT, R41, R158, PT ;  /* 0x0000009e2900720c */ /* 0x000fc40003f66270 */
[----:B------:R-:W-:Y:S02]  /*63d0*/  ISETP.GT.AND P1, PT, R44, R41, PT ;  /* 0x000000292c00720c */ /* 0x000fe40003f24270 */
[-C--:B------:R-:W-:Y:S02]  /*63e0*/  ISETP.GT.AND P2, PT, R65, R37.reuse, PT ;  /* 0x000000254100720c */ /* 0x080fe40003f44270 */
[----:B------:R-:W-:Y:S02]  /*63f0*/  FSEL R181, R4, -INF , !P3 ;  /* 0xff80000004b57808 */ /* 0x000fe40005800000 */
[----:B------:R-:W-:Y:S01]  /*6400*/  FSEL R6, R6, -INF , !P1 ;  /* 0xff80000006067808 */ /* 0x000fe20004800000 */
[----:B--2---:R-:W-:Y:S01]  /*6410*/  HMMA.16816.F32.BF16 R8, R20, R16, R8 ;  /* 0x000000101408723c */ /* 0x004fe20000041808 */
[----:B------:R-:W-:Y:S01]  /*6420*/  FSEL R183, R5, -INF , !P2 ;  /* 0xff80000005b77808 */ /* 0x000fe20005000000 */
[----:B------:R-:W-:Y:S01]  /*6430*/  VIADD R5, R48, 0xffffff18 ;  /* 0xffffff1830057836 */ /* 0x000fe20000000000 */
[----:B------:R-:W-:Y:S01]  /*6440*/  FSEL R103, R34, -INF , !P4 ;  /* 0xff80000022677808 */ /* 0x000fe20006000000 */
[----:B------:R-:W-:Y:S01]  /*6450*/  VIADD R17, R48, 0xffffff19 ;  /* 0xffffff1930117836 */ /* 0x000fe20000000000 */
[----:B------:R-:W-:Y:S01]  /*6460*/  ISETP.GE.AND P3, PT, R37, R158, PT ;  /* 0x0000009e2500720c */ /* 0x000fe20003f66270 */
[----:B------:R-:W1:Y:S01]  /*6470*/  LDSM.16.M88.4 R32, [R85+0x1c00] ;  /* 0x001c00005520783b */ /* 0x000e620000000200 */
[----:B------:R-:W-:-:S02]  /*6480*/  ISETP.GT.AND P1, PT, R44, R37, PT ;  /* 0x000000252c00720c */ /* 0x000fc40003f24270 */
[-C--:B------:R-:W-:Y:S02]  /*6490*/  ISETP.GE.AND P2, PT, R37, R152.reuse, PT ;  /* 0x000000982500720c */ /* 0x080fe40003f46270 */
[----:B------:R-:W-:Y:S01]  /*64a0*/  HMMA.16816.F32.BF16 R36, R28, R38, RZ ;  /* 0x000000261c24723c */ /* 0x000fe200000418ff */
[----:B------:R-:W-:Y:S02]  /*64b0*/  ISETP.GE.AND P4, PT, R41, R152, PT ;  /* 0x000000982900720c */ /* 0x000fe40003f86270 */
[----:B------:R-:W-:Y:S01]  /*64c0*/  FSEL R7, R7, -INF , !P1 ;  /* 0xff80000007077808 */ /* 0x000fe20004800000 */
[----:B------:R-:W2:Y:S01]  /*64d0*/  LDSM.16.M88.4 R40, [R86+0x2000] ;  /* 0x002000005628783b */ /* 0x000ea20000000200 */
[-C--:B------:R-:W-:Y:S02]  /*64e0*/  ISETP.GT.AND P1, PT, R65, R5.reuse, PT ;  /* 0x000000054100720c */ /* 0x080fe40003f24270 */
[----:B------:R-:W-:Y:S02]  /*64f0*/  FSEL R127, R7, -INF , !P2 ;  /* 0xff800000077f7808 */ /* 0x000fe40005000000 */
[----:B------:R-:W-:-:S02]  /*6500*/  ISETP.GT.AND P2, PT, R44, R5, PT ;  /* 0x000000052c00720c */ /* 0x000fc40003f44270 */
[----:B------:R-:W-:Y:S02]  /*6510*/  FSEL R165, R6, -INF , !P4 ;  /* 0xff80000006a57808 */ /* 0x000fe40006000000 */
[----:B------:R-:W-:Y:S02]  /*6520*/  FSEL R183, R183, -INF , !P3 ;  /* 0xff800000b7b77808 */ /* 0x000fe40005800000 */
[C---:B------:R-:W-:Y:S02]  /*6530*/  ISETP.GE.AND P3, PT, R5.reuse, R158, PT ;  /* 0x0000009e0500720c */ /* 0x040fe40003f66270 */
[----:B------:R-:W-:Y:S02]  /*6540*/  ISETP.GE.AND P4, PT, R5, R152, PT ;  /* 0x000000980500720c */ /* 0x000fe40003f86270 */
[----:B------:R-:W-:Y:S01]  /*6550*/  FSEL R12, R12, -INF , !P1 ;  /* 0xff8000000c0c7808 */ /* 0x000fe20004800000 */
[----:B------:R-:W-:Y:S01]  /*6560*/  HMMA.16816.F32.BF16 R4, R28, R24, RZ ;  /* 0x000000181c04723c */ /* 0x000fe200000418ff */
[----:B------:R-:W-:-:S02]  /*6570*/  ISETP.GT.AND P1, PT, R65, R17, PT ;  /* 0x000000114100720c */ /* 0x000fc40003f24270 */
[----:B------:R-:W-:Y:S02]  /*6580*/  FSEL R14, R14, -INF , !P2 ;  /* 0xff8000000e0e7808 */ /* 0x000fe40005000000 */
[----:B------:R-:W-:Y:S02]  /*6590*/  ISETP.GT.AND P2, PT, R44, R17, PT ;  /* 0x000000112c00720c */ /* 0x000fe40003f44270 */
[----:B------:R-:W-:Y:S01]  /*65a0*/  FSEL R169, R12, -INF , !P3 ;  /* 0xff8000000ca97808 */ /* 0x000fe20005800000 */
[----:B------:R-:W-:Y:S01]  /*65b0*/  HMMA.16816.F32.BF16 R36, R20, R18, R36 ;  /* 0x000000121424723c */ /* 0x000fe20000041824 */
[C---:B------:R-:W-:Y:S01]  /*65c0*/  VIADD R19, R48.reuse, 0xffffff20 ;  /* 0xffffff2030137836 */ /* 0x040fe20000000000 */
[----:B------:R-:W-:Y:S02]  /*65d0*/  FSEL R13, R13, -INF , !P1 ;  /* 0xff8000000d0d7808 */ /* 0x000fe40004800000 */
[C---:B------:R-:W-:Y:S02]  /*65e0*/  ISETP.GE.AND P3, PT, R17.reuse, R158, PT ;  /* 0x0000009e1100720c */ /* 0x040fe40003f66270 */
[----:B------:R-:W-:Y:S01]  /*65f0*/  ISETP.GE.AND P1, PT, R17, R152, PT ;  /* 0x000000981100720c */ /* 0x000fe20003f26270 */
[----:B------:R-:W-:Y:S01]  /*6600*/  VIADD R17, R48, 0xffffff21 ;  /* 0xffffff2130117836 */ /* 0x000fe20000000000 */
[----:B------:R-:W-:Y:S01]  /*6610*/  FSEL R15, R15, -INF , !P2 ;  /* 0xff8000000f0f7808 */ /* 0x000fe20005000000 */
[----:B------:R-:W-:Y:S01]  /*6620*/  HMMA.16816.F32.BF16 R24, R28, R26, RZ ;  /* 0x0000001a1c18723c */ /* 0x000fe200000418ff */
[----:B------:R-:W-:-:S02]  /*6630*/  ISETP.GT.AND P2, PT, R65, R19, PT ;  /* 0x000000134100720c */ /* 0x000fc40003f44270 */
[----:B------:R-:W-:Y:S02]  /*6640*/  FSEL R191, R14, -INF , !P4 ;  /* 0xff8000000ebf7808 */ /* 0x000fe40006000000 */
[----:B------:R-:W-:Y:S02]  /*6650*/  FSEL R167, R13, -INF , !P3 ;  /* 0xff8000000da77808 */ /* 0x000fe40005800000 */
[----:B------:R-:W-:Y:S01]  /*6660*/  FSEL R179, R15, -INF , !P1 ;  /* 0xff8000000fb37808 */ /* 0x000fe20004800000 */
[----:B-1----:R-:W-:Y:S01]  /*6670*/  HMMA.16816.F32.BF16 R4, R20, R32, R4 ;  /* 0x000000201404723c */ /* 0x002fe20000041804 */
[----:B------:R-:W-:Y:S01]  /*6680*/  FSEL R8, R8, -INF , !P2 ;  /* 0xff80000008087808 */ /* 0x000fe20005000000 */
[----:B------:R-:W1:Y:S01]  /*6690*/  LDSM.16.M88.4 R12, [R85+0x2000] ;  /* 0x00200000550c783b */ /* 0x000e620000000200 */
[----:B------:R-:W-:Y:S01]  /*66a0*/  ISETP.GT.AND P1, PT, R44, R19, PT ;  /* 0x000000132c00720c */ /* 0x000fe20003f24270 */
[----:B------:R-:W-:Y:S01]  /*66b0*/  VIADD R33, R48, 0xffffff29 ;  /* 0xffffff2930217836 */ /* 0x000fe20000000000 */
[----:B------:R-:W-:-:S02]  /*66c0*/  ISETP.GT.AND P2, PT, R65, R17, PT ;  /* 0x000000114100720c */ /* 0x000fc40003f44270 */
[----:B------:R-:W-:Y:S02]  /*66d0*/  FSEL R10, R10, -INF , !P1 ;  /* 0xff8000000a0a7808 */ /* 0x000fe40004800000 */
[----:B------:R-:W-:Y:S01]  /*66e0*/  FSEL R133, R9, -INF , !P2 ;  /* 0xff80000009857808 */ /* 0x000fe20005000000 */
[----:B------:R-:W-:Y:S01]  /*66f0*/  VIADD R9, R48, 0xffffff28 ;  /* 0xffffff2830097836 */ /* 0x000fe20000000000 */
[----:B------:R-:W-:Y:S01]  /*6700*/  ISETP.GE.AND P3, PT, R19, R158, PT ;  /* 0x0000009e1300720c */ /* 0x000fe20003f66270 */
[----:B------:R-:W-:Y:S01]  /*6710*/  HMMA.16816.F32.BF16 R24, R20, R34, R24 ;  /* 0x000000221418723c */ /* 0x000fe20000041818 */
[----:B------:R-:W-:Y:S02]  /*6720*/  ISETP.GT.AND P1, PT, R44, R17, PT ;  /* 0x000000112c00720c */ /* 0x000fe40003f24270 */
[----:B------:R-:W-:Y:S02]  /*6730*/  FSEL R161, R8, -INF , !P3 ;  /* 0xff80000008a17808 */ /* 0x000fe40005800000 */
[----:B------:R-:W-:-:S02]  /*6740*/  FSEL R11, R11, -INF , !P1 ;  /* 0xff8000000b0b7808 */ /* 0x000fc40004800000 */
[C---:B------:R-:W-:Y:S02]  /*6750*/  ISETP.GE.AND P3, PT, R17.reuse, R158, PT ;  /* 0x0000009e1100720c */ /* 0x040fe40003f66270 */
[-C--:B------:R-:W-:Y:S02]  /*6760*/  ISETP.GE.AND P2, PT, R17, R152.reuse, PT ;  /* 0x000000981100720c */ /* 0x080fe40003f46270 */
[----:B------:R-:W-:Y:S02]  /*6770*/  ISETP.GT.AND P1, PT, R65, R9, PT ;  /* 0x000000094100720c */ /* 0x000fe40003f24270 */
[----:B------:R-:W-:Y:S02]  /*6780*/  ISETP.GE.AND P4, PT, R19, R152, PT ;  /* 0x000000981300720c */ /* 0x000fe40003f86270 */
[----:B------:R-:W-:Y:S01]  /*6790*/  FSEL R133, R133, -INF , !P3 ;  /* 0xff80000085857808 */ /* 0x000fe20005800000 */
[----:B------:R-:W3:Y:S01]  /*67a0*/  LDSM.16.M88.4 R16, [R86+0x2400] ;  /* 0x002400005610783b */ /* 0x000ee20000000200 */
[----:B------:R-:W-:-:S02]  /*67b0*/  FSEL R195, R11, -INF , !P2 ;  /* 0xff8000000bc37808 */ /* 0x000fc40005000000 */
[----:B------:R-:W-:Y:S02]  /*67c0*/  FSEL R36, R36, -INF , !P1 ;  /* 0xff80000024247808 */ /* 0x000fe40004800000 */
[----:B------:R-:W-:Y:S02]  /*67d0*/  ISETP.GE.AND P3, PT, R9, R158, PT ;  /* 0x0000009e0900720c */ /* 0x000fe40003f66270 */
[----:B------:R-:W-:Y:S02]  /*67e0*/  ISETP.GT.AND P2, PT, R44, R9, PT ;  /* 0x000000092c00720c */ /* 0x000fe40003f44270 */
[----:B------:R-:W-:Y:S02]  /*67f0*/  ISETP.GT.AND P1, PT, R65, R33, PT ;  /* 0x000000214100720c */ /* 0x000fe40003f24270 */
[----:B------:R-:W-:Y:S02]  /*6800*/  FSEL R197, R10, -INF , !P4 ;  /* 0xff8000000ac57808 */ /* 0x000fe40006000000 */
[----:B------:R-:W-:-:S02]  /*6810*/  ISETP.GE.AND P4, PT, R9, R152, PT ;  /* 0x000000980900720c */ /* 0x000fc40003f86270 */
[----:B------:R-:W-:Y:S01]  /*6820*/  FSEL R115, R36, -INF , !P3 ;  /* 0xff80000024737808 */ /* 0x000fe20005800000 */
[C---:B--2---:R-:W-:Y:S01]  /*6830*/  HMMA.16816.F32.BF16 R8, R28.reuse, R40, RZ ;  /* 0x000000281c08723c */ /* 0x044fe200000418ff */
[----:B------:R-:W-:Y:S02]  /*6840*/  FSEL R38, R38, -INF , !P2 ;  /* 0xff80000026267808 */ /* 0x000fe40005000000 */
[----:B------:R-:W-:Y:S01]  /*6850*/  FSEL R123, R37, -INF , !P1 ;  /* 0xff800000257b7808 */ /* 0x000fe20004800000 */
[----:B------:R-:W-:Y:S01]  /*6860*/  VIADD R37, R48, 0xffffff31 ;  /* 0xffffff3130257836 */ /* 0x000fe20000000000 */
[C---:B------:R-:W-:Y:S02]  /*6870*/  ISETP.GE.AND P3, PT, R33.reuse, R158, PT ;  /* 0x0000009e2100720c */ /* 0x040fe40003f66270 */
[----:B------:R-:W-:Y:S01]  /*6880*/  ISETP.GT.AND P2, PT, R44, R33, PT ;  /* 0x000000212c00720c */ /* 0x000fe20003f44270 */
[----:B------:R-:W-:Y:S01]  /*6890*/  HMMA.16816.F32.BF16 R40, R28, R42, RZ ;  /* 0x0000002a1c28723c */ /* 0x000fe200000418ff */
[----:B------:R-:W-:Y:S01]  /*68a0*/  ISETP.GE.AND P1, PT, R33, R152, PT ;  /* 0x000000982100720c */ /* 0x000fe20003f26270 */
[----:B------:R-:W-:Y:S01]  /*68b0*/  VIADD R33, R48, 0xffffff30 ;  /* 0xffffff3030217836 */ /* 0x000fe20000000000 */
[----:B------:R-:W-:-:S02]  /*68c0*/  FSEL R39, R39, -INF , !P2 ;  /* 0xff80000027277808 */ /* 0x000fc40005000000 */
[----:B------:R-:W-:Y:S02]  /*68d0*/  FSEL R123, R123, -INF , !P3 ;  /* 0xff8000007b7b7808 */ /* 0x000fe40005800000 */
[-C--:B------:R-:W-:Y:S02]  /*68e0*/  ISETP.GT.AND P2, PT, R65, R33.reuse, PT ;  /* 0x000000214100720c */ /* 0x080fe40003f44270 */
[----:B------:R-:W-:Y:S02]  /*68f0*/  FSEL R199, R39, -INF , !P1 ;  /* 0xff80000027c77808 */ /* 0x000fe40004800000 */
[----:B------:R-:W-:Y:S01]  /*6900*/  FSEL R4, R4, -INF , !P2 ;  /* 0xff80000004047808 */ /* 0x000fe20005000000 */
[----:B-1----:R-:W-:Y:S01]  /*6910*/  HMMA.16816.F32.BF16 R8, R20, R12, R8 ;  /* 0x0000000c1408723c */ /* 0x002fe20000041808 */
[----:B------:R-:W-:Y:S01]  /*6920*/  ISETP.GT.AND P1, PT, R44, R33, PT ;  /* 0x000000212c00720c */ /* 0x000fe20003f24270 */
[----:B------:R-:W-:Y:S01]  /*6930*/  VIADD R13, R48, 0xffffff39 ;  /* 0xffffff39300d7836 */ /* 0x000fe20000000000 */
[----:B------:R-:W-:-:S02]  /*6940*/  ISETP.GT.AND P2, PT, R65, R37, PT ;  /* 0x000000254100720c */ /* 0x000fc40003f44270 */
[----:B------:R-:W-:Y:S02]  /*6950*/  FSEL R6, R6, -INF , !P1 ;  /* 0xff80000006067808 */ /* 0x000fe40004800000 */
[----:B------:R-:W-:Y:S01]  /*6960*/  FSEL R121, R5, -INF , !P2 ;  /* 0xff80000005797808 */ /* 0x000fe20005000000 */
[----:B------:R-:W-:Y:S01]  /*6970*/  VIADD R5, R48, 0xffffff38 ;  /* 0xffffff3830057836 */ /* 0x000fe20000000000 */
[C---:B------:R-:W-:Y:S01]  /*6980*/  ISETP.GE.AND P3, PT, R33.reuse, R158, PT ;  /* 0x0000009e2100720c */ /* 0x040fe20003f66270 */
[----:B------:R-:W-:Y:S01]  /*6990*/  HMMA.16816.F32.BF16 R40, R20, R14, R40 ;  /* 0x0000000e1428723c */ /* 0x000fe20000041828 */
[----:B------:R-:W-:Y:S02]  /*69a0*/  ISETP.GT.AND P1, PT, R44, R37, PT ;  /* 0x000000252c00720c */ /* 0x000fe40003f24270 */
[----:B------:R-:W-:Y:S02]  /*69b0*/  FSEL R201, R38, -INF , !P4 ;  /* 0xff80000026c97808 */ /* 0x000fe40006000000 */
[----:B------:R-:W-:-:S02]  /*69c0*/  ISETP.GE.AND P4, PT, R33, R152, PT ;  /* 0x000000982100720c */ /* 0x000fc40003f86270 */
[----:B------:R-:W1:Y:S01]  /*69d0*/  LDSM.16.M88.4 R32, [R85+0x2400] ;  /* 0x002400005520783b */ /* 0x000e620000000200 */
[----:B------:R-:W-:Y:S02]  /*69e0*/  FSEL R111, R4, -INF , !P3 ;  /* 0xff800000046f7808 */ /* 0x000fe40005800000 */
[----:B------:R-:W-:Y:S02]  /*69f0*/  FSEL R7, R7, -INF , !P1 ;  /* 0xff80000007077808 */ /* 0x000fe40004800000 */
[C---:B------:R-:W-:Y:S02]  /*6a00*/  ISETP.GE.AND P3, PT, R37.reuse, R158, PT ;  /* 0x0000009e2500720c */ /* 0x040fe40003f66270 */
[----:B------:R-:W-:Y:S02]  /*6a10*/  ISETP.GE.AND P2, PT, R37, R152, PT ;  /* 0x000000982500720c */ /* 0x000fe40003f46270 */
[----:B------:R-:W-:Y:S01]  /*6a20*/  ISETP.GT.AND P1, PT, R65, R5, PT ;  /* 0x000000054100720c */ /* 0x000fe20003f24270 */
[----:B------:R-:W2:Y:S01]  /*6a30*/  LDSM.16.M88.4 R36, [R86+0x2800] ;  /* 0x002800005624783b */ /* 0x000ea20000000200 */
[----:B------:R-:W-:-:S02]  /*6a40*/  FSEL R121, R121, -INF , !P3 ;  /* 0xff80000079797808 */ /* 0x000fc40005800000 */
[----:B------:R-:W-:Y:S02]  /*6a50*/  FSEL R203, R7, -INF , !P2 ;  /* 0xff80000007cb7808 */ /* 0x000fe40005000000 */
[----:B------:R-:W-:Y:S02]  /*6a60*/  FSEL R24, R24, -INF , !P1 ;  /* 0xff80000018187808 */ /* 0x000fe40004800000 */
[----:B------:R-:W-:Y:S02]  /*6a70*/  ISETP.GE.AND P3, PT, R5, R158, PT ;  /* 0x0000009e0500720c */ /* 0x000fe40003f66270 */
[----:B------:R-:W-:Y:S02]  /*6a80*/  ISETP.GT.AND P2, PT, R44, R5, PT ;  /* 0x000000052c00720c */ /* 0x000fe40003f44270 */
[----:B------:R-:W-:Y:S02]  /*6a90*/  ISETP.GT.AND P1, PT, R65, R13, PT ;  /* 0x0000000d4100720c */ /* 0x000fe40003f24270 */
[----:B------:R-:W-:-:S02]  /*6aa0*/  FSEL R107, R24, -INF , !P3 ;  /* 0xff800000186b7808 */ /* 0x000fc40005800000 */
[----:B------:R-:W-:Y:S02]  /*6ab0*/  FSEL R26, R26, -INF , !P2 ;  /* 0xff8000001a1a7808 */ /* 0x000fe40005000000 */
[----:B------:R-:W-:Y:S02]  /*6ac0*/  FSEL R25, R25, -INF , !P1 ;  /* 0xff80000019197808 */ /* 0x000fe40004800000 */
[C---:B------:R-:W-:Y:S02]  /*6ad0*/  ISETP.GE.AND P3, PT, R13.reuse, R158, PT ;  /* 0x0000009e0d00720c */ /* 0x040fe40003f66270 */
[----:B------:R-:W-:Y:S02]  /*6ae0*/  ISETP.GT.AND P2, PT, R44, R13, PT ;  /* 0x0000000d2c00720c */ /* 0x000fe40003f44270 */
[----:B------:R-:W-:Y:S01]  /*6af0*/  ISETP.GE.AND P1, PT, R13, R152, PT ;  /* 0x000000980d00720c */ /* 0x000fe20003f26270 */
[----:B------:R-:W-:Y:S01]  /*6b00*/  VIADD R13, R48, 0xffffff40 ;  /* 0xffffff40300d7836 */ /* 0x000fe20000000000 */
[----:B------:R-:W-:-:S02]  /*6b10*/  FSEL R205, R6, -INF , !P4 ;  /* 0xff80000006cd7808 */ /* 0x000fc40006000000 */
[----:B------:R-:W-:Y:S02]  /*6b20*/  ISETP.GE.AND P4, PT, R5, R152, PT ;  /* 0x000000980500720c */ /* 0x000fe40003f86270 */
[----:B---3--:R-:W-:Y:S01]  /*6b30*/  HMMA.16816.F32.BF16 R4, R28, R16, RZ ;  /* 0x000000101c04723c */ /* 0x008fe200000418ff */
[----:B------:R-:W-:Y:S01]  /*6b40*/  FSEL R27, R27, -INF , !P2 ;  /* 0xff8000001b1b7808 */ /* 0x000fe20005000000 */
[----:B------:R-:W-:Y:S01]  /*6b50*/  VIADD R17, R48, 0xffffff41 ;  /* 0xffffff4130117836 */ /* 0x000fe20000000000 */
[----:B------:R-:W-:Y:S02]  /*6b60*/  ISETP.GT.AND P2, PT, R65, R13, PT ;  /* 0x0000000d4100720c */ /* 0x000fe40003f44270 */
[----:B------:R-:W-:Y:S02]  /*6b70*/  FSEL R119, R25, -INF , !P3 ;  /* 0xff80000019777808 */ /* 0x000fe40005800000 */
[----:B------:R-:W-:Y:S02]  /*6b80*/  FSEL R207, R27, -INF , !P1 ;  /* 0xff8000001bcf7808 */ /* 0x000fe40004800000 */
[----:B------:R-:W-:-:S02]  /*6b90*/  FSEL R8, R8, -INF , !P2 ;  /* 0xff80000008087808 */ /* 0x000fc40005000000 */
[-C--:B------:R-:W-:Y:S02]  /*6ba0*/  ISETP.GE.AND P3, PT, R13, R158.reuse, PT ;  /* 0x0000009e0d00720c */ /* 0x080fe40003f66270 */
[----:B------:R-:W-:Y:S02]  /*6bb0*/  ISETP.GT.AND P1, PT, R44, R13, PT ;  /* 0x0000000d2c00720c */ /* 0x000fe40003f24270 */
[-C--:B------:R-:W-:Y:S02]  /*6bc0*/  ISETP.GT.AND P2, PT, R65, R17.reuse, PT ;  /* 0x000000114100720c */ /* 0x080fe40003f44270 */
[----:B------:R-:W-:Y:S02]  /*6bd0*/  FSEL R105, R8, -INF , !P3 ;  /* 0xff80000008697808 */ /* 0x000fe40005800000 */
[----:B------:R-:W-:Y:S01]  /*6be0*/  FSEL R10, R10, -INF , !P1 ;  /* 0xff8000000a0a7808 */ /* 0x000fe20004800000 */
[----:B-1----:R-:W-:Y:S01]  /*6bf0*/  HMMA.16816.F32.BF16 R4, R20, R32, R4 ;  /* 0x000000201404723c */ /* 0x002fe20000041804 */
[----:B------:R-:W-:Y:S01]  /*6c00*/  FSEL R117, R9, -INF , !P2 ;  /* 0xff80000009757808 */ /* 0x000fe20005000000 */
[----:B------:R-:W-:Y:S01]  /*6c10*/  VIADD R9, R48, 0xffffff48 ;  /* 0xffffff4830097836 */ /* 0x000fe20000000000 */
[----:B------:R-:W-:Y:S01]  /*6c20*/  FSEL R209, R26, -INF , !P4 ;  /* 0xff8000001ad17808 */ /* 0x000fe20006000000 */
[----:B------:R-:W-:Y:S01]  /*6c30*/  VIADD R33, R48, 0xffffff49 ;  /* 0xffffff4930217836 */ /* 0x000fe20000000000 */
[----:B------:R-:W-:Y:S01]  /*6c40*/  ISETP.GE.AND P3, PT, R17, R158, PT ;  /* 0x0000009e1100720c */ /* 0x000fe20003f66270 */
[----:B------:R-:W-:Y:S01]  /*6c50*/  LDSM.16.M88.4 R24, [R86+0x2c00] ;  /* 0x002c00005618783b */ /* 0x000fe20000000200 */
[----:B------:R-:W-:-:S02]  /*6c60*/  ISETP.GT.AND P1, PT, R44, R17, PT ;  /* 0x000000112c00720c */ /* 0x000fc40003f24270 */
[-C--:B------:R-:W-:Y:S02]  /*6c70*/  ISETP.GE.AND P2, PT, R17, R152.reuse, PT ;  /* 0x000000981100720c */ /* 0x080fe40003f46270 */
[----:B------:R-:W-:Y:S01]  /*6c80*/  ISETP.GE.AND P4, PT, R13, R152, PT ;  /* 0x000000980d00720c */ /* 0x000fe20003f86270 */
[----:B------:R-:W-:Y:S01]  /*6c90*/  HMMA.16816.F32.BF16 R16, R28, R18, RZ ;  /* 0x000000121c10723c */ /* 0x000fe200000418ff */
[----:B------:R-:W1:Y:S01]  /*6ca0*/  LDSM.16.M88.4 R12, [R85+0x2800] ;  /* 0x00280000550c783b */ /* 0x000e620000000200 */
[----:B------:R-:W-:Y:S02]  /*6cb0*/  FSEL R11, R11, -INF , !P1 ;  /* 0xff8000000b0b7808 */ /* 0x000fe40004800000 */
[-C--:B------:R-:W-:Y:S02]  /*6cc0*/  ISETP.GT.AND P1, PT, R65, R9.reuse, PT ;  /* 0x000000094100720c */ /* 0x080fe40003f24270 */
[----:B------:R-:W-:Y:S02]  /*6cd0*/  FSEL R211, R11, -INF , !P2 ;  /* 0xff8000000bd37808 */ /* 0x000fe40005000000 */
[----:B------:R-:W-:-:S02]  /*6ce0*/  ISETP.GT.AND P2, PT, R44, R9, PT ;  /* 0x000000092c00720c */ /* 0x000fc40003f44270 */
[----:B------:R-:W-:Y:S02]  /*6cf0*/  FSEL R213, R10, -INF , !P4 ;  /* 0xff8000000ad57808 */ /* 0x000fe40006000000 */
[----:B------:R-:W-:Y:S02]  /*6d00*/  FSEL R117, R117, -INF , !P3 ;  /* 0xff80000075757808 */ /* 0x000fe40005800000 */
[----:B------:R-:W-:Y:S02]  /*6d10*/  FSEL R40, R40, -INF , !P1 ;  /* 0xff80000028287808 */ /* 0x000fe40004800000 */
[C---:B------:R-:W-:Y:S02]  /*6d20*/  ISETP.GE.AND P3, PT, R9.reuse, R158, PT ;  /* 0x0000009e0900720c */ /* 0x040fe40003f66270 */
[----:B------:R-:W-:Y:S02]  /*6d30*/  ISETP.GE.AND P4, PT, R9, R152, PT ;  /* 0x000000980900720c */ /* 0x000fe40003f86270 */
[-C--:B------:R-:W-:Y:S01]  /*6d40*/  ISETP.GT.AND P1, PT, R65, R33.reuse, PT ;  /* 0x000000214100720c */ /* 0x080fe20003f24270 */
[----:B------:R-:W-:Y:S01]  /*6d50*/  HMMA.16816.F32.BF16 R16, R20, R34, R16 ;  /* 0x000000221410723c */ /* 0x000fe20000041810 */
[----:B------:R-:W-:Y:S01]  /*6d60*/  FSEL R42, R42, -INF , !P2 ;  /* 0xff8000002a2a7808 */ /* 0x000fe20005000000 */
[----:B------:R-:W-:Y:S01]  /*6d70*/  VIADD R35, R48, 0xffffff50 ;  /* 0xffffff5030237836 */ /* 0x000fe20000000000 */
[----:B------:R-:W-:-:S02]  /*6d80*/  ISETP.GT.AND P2, PT, R44, R33, PT ;  /* 0x000000212c00720c */ /* 0x000fc40003f44270 */
[----:B------:R-:W-:Y:S02]  /*6d90*/  FSEL R99, R40, -INF , !P3 ;  /* 0xff80000028637808 */ /* 0x000fe40005800000 */
[----:B------:R-:W-:Y:S01]  /*6da0*/  FSEL R41, R41, -INF , !P1 ;  /* 0xff80000029297808 */ /* 0x000fe20004800000 */
[C---:B--2---:R-:W-:Y:S01]  /*6db0*/  HMMA.16816.F32.BF16 R8, R28.reuse, R36, RZ ;  /* 0x000000241c08723c */ /* 0x044fe200000418ff */
[C---:B------:R-:W-:Y:S02]  /*6dc0*/  ISETP.GE.AND P3, PT, R33.reuse, R158, PT ;  /* 0x0000009e2100720c */ /* 0x040fe40003f66270 */
[----:B------:R-:W-:Y:S01]  /*6dd0*/  ISETP.GE.AND P1, PT, R33, R152, PT ;  /* 0x000000982100720c */ /* 0x000fe20003f26270 */
[----:B------:R-:W-:Y:S01]  /*6de0*/  VIADD R33, R48, 0xffffff51 ;  /* 0xffffff5130217836 */ /* 0x000fe20000000000 */
[----:B------:R-:W-:Y:S02]  /*6df0*/  FSEL R32, R43, -INF , !P2 ;  /* 0xff8000002b207808 */ /* 0x000fe40005000000 */
[----:B------:R-:W-:Y:S01]  /*6e00*/  ISETP.GT.AND P2, PT, R65, R35, PT ;  /* 0x000000234100720c */ /* 0x000fe20003f44270 */
[----:B------:R-:W-:Y:S01]  /*6e10*/  HMMA.16816.F32.BF16 R36, R28, R38, RZ ;  /* 0x000000261c24723c */ /* 0x000fe200000418ff */
[----:B------:R-:W-:-:S02]  /*6e20*/  FSEL R109, R41, -INF , !P3 ;  /* 0xff800000296d7808 */ /* 0x000fc40005800000 */
[----:B------:R-:W-:Y:S02]  /*6e30*/  FSEL R4, R4, -INF , !P2 ;  /* 0xff80000004047808 */ /* 0x000fe40005000000 */
[----:B------:R-:W-:Y:S02]  /*6e40*/  FSEL R41, R32, -INF , !P1 ;  /* 0xff80000020297808 */ /* 0x000fe40004800000 */
[----:B------:R-:W-:Y:S02]  /*6e50*/  ISETP.GT.AND P2, PT, R65, R33, PT ;  /* 0x000000214100720c */ /* 0x000fe40003f44270 */
[----:B------:R-:W-:Y:S02]  /*6e60*/  ISETP.GE.AND P3, PT, R35, R158, PT ;  /* 0x0000009e2300720c */ /* 0x000fe40003f66270 */
[----:B------:R-:W-:Y:S01]  /*6e70*/  ISETP.GT.AND P1, PT, R44, R35, PT ;  /* 0x000000232c00720c */ /* 0x000fe20003f24270 */
[----:B-1----:R-:W-:Y:S01]  /*6e80*/  HMMA.16816.F32.BF16 R8, R20, R12, R8 ;  /* 0x0000000c1408723c */ /* 0x002fe20000041808 */
[----:B------:R-:W-:Y:S01]  /*6e90*/  FSEL R93, R5, -INF , !P2 ;  /* 0xff800000055d7808 */ /* 0x000fe20005000000 */
[----:B------:R-:W-:Y:S01]  /*6ea0*/  VIADD R5, R48, 0xffffff58 ;  /* 0xffffff5830057836 */ /* 0x000fe20000000000 */
[----:B------:R-:W-:-:S02]  /*6eb0*/  FSEL R43, R42, -INF , !P4 ;  /* 0xff8000002a2b7808 */ /* 0x000fc40006000000 */
[----:B------:R-:W-:Y:S02]  /*6ec0*/  FSEL R97, R4, -INF , !P3 ;  /* 0xff80000004617808 */ /* 0x000fe40005800000 */
[----:B------:R-:W-:Y:S01]  /*6ed0*/  FSEL R6, R6, -INF , !P1 ;  /* 0xff80000006067808 */ /* 0x000fe20004800000 */
[----:B------:R-:W-:Y:S01]  /*6ee0*/  HMMA.16816.F32.BF16 R36, R20, R14, R36 ;  /* 0x0000000e1424723c */ /* 0x000fe20000041824 */
[----:B------:R-:W-:Y:S02]  /*6ef0*/  ISETP.GT.AND P2, PT, R44, R33, PT ;  /* 0x000000212c00720c */ /* 0x000fe40003f44270 */
[----:B------:R-:W-:Y:S02]  /*6f00*/  ISETP.GE.AND P4, PT, R35, R152, PT ;  /* 0x000000982300720c */ /* 0x000fe40003f86270 */
[C---:B------:R-:W-:Y:S02]  /*6f10*/  ISETP.GE.AND P3, PT, R33.reuse, R158, PT ;  /* 0x0000009e2100720c */ /* 0x040fe40003f66270 */
[----:B------:R-:W-:-:S02]  /*6f20*/  ISETP.GE.AND P1, PT, R33, R152, PT ;  /* 0x000000982100720c */ /* 0x000fc40003f26270 */
[----:B------:R-:W1:Y:S01]  /*6f30*/  LDSM.16.M88.4 R32, [R85+0x2c00] ;  /* 0x002c00005520783b */ /* 0x000e620000000200 */
[----:B------:R-:W-:Y:S01]  /*6f40*/  FSEL R7, R7, -INF , !P2 ;  /* 0xff80000007077808 */ /* 0x000fe20005000000 */
[----:B------:R-:W-:-:S04]  /*6f50*/  DEPBAR.LE SB0, 0x0 ;  /* 0x000080000000791a */ /* 0x000fc80000000000 */
[----:B------:R-:W-:Y:S01]  /*6f60*/  BAR.SYNC.DEFER_BLOCKING 0x0 ;  /* 0x0000000000007b1d */ /* 0x000fe20000010000 */
[-C--:B------:R-:W-:Y:S02]  /*6f70*/  ISETP.GT.AND P2, PT, R65, R5.reuse, PT ;  /* 0x000000054100720c */ /* 0x080fe40003f44270 */
[----:B------:R-:W-:Y:S02]  /*6f80*/  FSEL R215, R6, -INF , !P4 ;  /* 0xff80000006d77808 */ /* 0x000fe40006000000 */
[----:B------:R-:W-:Y:S02]  /*6f90*/  FSEL R16, R16, -INF , !P2 ;  /* 0xff80000010107808 */ /* 0x000fe40005000000 */
[----:B------:R-:W-:Y:S02]  /*6fa0*/  ISETP.GT.AND P2, PT, R44, R5, PT ;  /* 0x000000052c00720c */ /* 0x000fe40003f44270 */
[----:B------:R-:W-:Y:S02]  /*6fb0*/  FSEL R93, R93, -INF , !P3 ;  /* 0xff8000005d5d7808 */ /* 0x000fe40005800000 */
[----:B------:R-:W-:-:S02]  /*6fc0*/  ISETP.GE.AND P3, PT, R5, R158, PT ;  /* 0x0000009e0500720c */ /* 0x000fc40003f66270 */
[----:B------:R-:W-:Y:S02]  /*6fd0*/  ISETP.GE.AND P4, PT, R5, R152, PT ;  /* 0x000000980500720c */ /* 0x000fe40003f86270 */
[----:B------:R-:W-:Y:S02]  /*6fe0*/  FSEL R13, R7, -INF , !P1 ;  /* 0xff800000070d7808 */ /* 0x000fe40004800000 */
[----:B------:R-:W-:Y:S01]  /*6ff0*/  HMMA.16816.F32.BF16 R4, R28, R24, RZ ;  /* 0x000000181c04723c */ /* 0x000fe200000418ff */
[----:B------:R-:W-:Y:S01]  /*7000*/  FSEL R18, R18, -INF , !P2 ;  /* 0xff80000012127808 */ /* 0x000fe20005000000 */
[----:B------:R-:W-:Y:S01]  /*7010*/  VIADD R25, R48, 0xffffff60 ;  /* 0xffffff6030197836 */ /* 0x000fe20000000000 */
[-C--:B------:R-:W-:Y:S02]  /*7020*/  ISETP.GT.AND P2, PT, R44, R49.reuse, PT ;  /* 0x000000312c00720c */ /* 0x080fe40003f44270 */
[----:B------:R-:W-:Y:S02]  /*7030*/  ISETP.GT.AND P1, PT, R65, R49, PT ;  /* 0x000000314100720c */ /* 0x000fe40003f24270 */
[----:B------:R-:W-:Y:S01]  /*7040*/  FSEL R15, R19, -INF , !P2 ;  /* 0xff800000130f7808 */ /* 0x000fe20005000000 */
[----:B------:R-:W-:Y:S01]  /*7050*/  VIADD R19, R48, 0xffffff61 ;  /* 0xffffff6130137836 */ /* 0x000fe20000000000 */
[----:B------:R-:W-:-:S02]  /*7060*/  ISETP.GT.AND P2, PT, R65, R25, PT ;  /* 0x000000194100720c */ /* 0x000fc40003f44270 */
[----:B------:R-:W-:Y:S02]  /*7070*/  FSEL R89, R16, -INF , !P3 ;  /* 0xff80000010597808 */ /* 0x000fe40005800000 */
[----:B------:R-:W-:Y:S02]  /*7080*/  ISETP.GE.AND P3, PT, R49, R158, PT ;  /* 0x0000009e3100720c */ /* 0x000fe40003f66270 */
[----:B------:R-:W-:Y:S02]  /*7090*/  FSEL R101, R17, -INF , !P1 ;  /* 0xff80000011657808 */ /* 0x000fe40004800000 */
[----:B------:R-:W-:Y:S02]  /*70a0*/  FSEL R8, R8, -INF , !P2 ;  /* 0xff80000008087808 */ /* 0x000fe40005000000 */
[----:B------:R-:W-:Y:S01]  /*70b0*/  ISETP.GT.AND P2, PT, R44, R25, PT ;  /* 0x000000192c00720c */ /* 0x000fe20003f44270 */
[----:B-1----:R-:W-:Y:S01]  /*70c0*/  HMMA.16816.F32.BF16 R4, R20, R32, R4 ;  /* 0x000000201404723c */ /* 0x002fe20000041804 */
[----:B------:R-:W-:-:S02]  /*70d0*/  ISETP.GE.AND P1, PT, R49, R152, PT ;  /* 0x000000983100720c */ /* 0x000fc40003f26270 */
[----:B------:R-:W-:Y:S02]  /*70e0*/  FSEL R17, R18, -INF , !P4 ;  /* 0xff80000012117808 */ /* 0x000fe40006000000 */
[----:B------:R-:W-:Y:S02]  /*70f0*/  FSEL R101, R101, -INF , !P3 ;  /* 0xff80000065657808 */ /* 0x000fe40005800000 */
[C---:B------:R-:W-:Y:S02]  /*7100*/  ISETP.GE.AND P3, PT, R25.reuse, R158, PT ;  /* 0x0000009e1900720c */ /* 0x040fe40003f66270 */
[----:B------:R-:W-:Y:S01]  /*7110*/  ISETP.GE.AND P4, PT, R25, R152, PT ;  /* 0x000000981900720c */ /* 0x000fe20003f86270 */
[----:B------:R-:W-:Y:S01]  /*7120*/  VIADD R25, R48, 0xffffff68 ;  /* 0xffffff6830197836 */ /* 0x000fe20000000000 */
[----:B------:R-:W-:Y:S02]  /*7130*/  FSEL R10, R10, -INF , !P2 ;  /* 0xff8000000a0a7808 */ /* 0x000fe40005000000 */
[----:B------:R-:W-:-:S02]  /*7140*/  FSEL R15, R15, -INF , !P1 ;  /* 0xff8000000f0f7808 */ /* 0x000fc40004800000 */
[-C--:B------:R-:W-:Y:S02]  /*7150*/  ISETP.GT.AND P2, PT, R44, R19.reuse, PT ;  /* 0x000000132c00720c */ /* 0x080fe40003f44270 */
[----:B------:R-:W-:Y:S02]  /*7160*/  ISETP.GT.AND P1, PT, R65, R19, PT ;  /* 0x000000134100720c */ /* 0x000fe40003f24270 */
[----:B------:R-:W-:Y:S02]  /*7170*/  FSEL R61, R8, -INF , !P3 ;  /* 0xff800000083d7808 */ /* 0x000fe40005800000 */
[----:B------:R-:W-:Y:S02]  /*7180*/  FSEL R8, R11, -INF , !P2 ;  /* 0xff8000000b087808 */ /* 0x000fe40005000000 */
[----:B------:R-:W-:Y:S02]  /*7190*/  ISETP.GE.AND P3, PT, R19, R158, PT ;  /* 0x0000009e1300720c */ /* 0x000fe40003f66270 */
[----:B------:R-:W-:-:S02]  /*71a0*/  FSEL R9, R9, -INF , !P1 ;  /* 0xff80000009097808 */ /* 0x000fc40004800000 */
[----:B------:R-:W-:Y:S02]  /*71b0*/  ISETP.GT.AND P2, PT, R65, R25, PT ;  /* 0x000000194100720c */ /* 0x000fe40003f44270 */
[----:B------:R-:W-:Y:S02]  /*71c0*/  FSEL R11, R10, -INF , !P4 ;  /* 0xff8000000a0b7808 */ /* 0x000fe40006000000 */
[----:B------:R-:W-:Y:S02]  /*71d0*/  FSEL R67, R9, -INF , !P3 ;  /* 0xff80000009437808 */ /* 0x000fe40005800000 */
[----:B------:R-:W-:Y:S02]  /*71e0*/  FSEL R36, R36, -INF , !P2 ;  /* 0xff80000024247808 */ /* 0x000fe40005000000 */
[C---:B------:R-:W-:Y:S02]  /*71f0*/  ISETP.GE.AND P3, PT, R25.reuse, R158, PT ;  /* 0x0000009e1900720c */ /* 0x040fe40003f66270 */
[----:B------:R-:W-:-:S02]  /*7200*/  ISETP.GE.AND P4, PT, R25, R152, PT ;  /* 0x000000981900720c */ /* 0x000fc40003f86270 */
[----:B------:R-:W-:Y:S02]  /*7210*/  ISETP.GT.AND P2, PT, R44, R25, PT ;  /* 0x000000192c00720c */ /* 0x000fe40003f44270 */
[----:B------:R-:W-:Y:S01]  /*7220*/  HMMA.16816.F32.BF16 R24, R28, R26, RZ ;  /* 0x0000001a1c18723c */ /* 0x000fe200000418ff */
[----:B------:R-:W-:Y:S01]  /*7230*/  ISETP.GE.AND P1, PT, R19, R152, PT ;  /* 0x000000981300720c */ /* 0x000fe20003f26270 */
[----:B------:R-:W-:Y:S01]  /*7240*/  VIADD R19, R48, 0xffffff69 ;  /* 0xffffff6930137836 */ /* 0x000fe20000000000 */
[----:B------:R-:W-:Y:S01]  /*7250*/  FSEL R38, R38, -INF , !P2 ;  /* 0xff80000026267808 */ /* 0x000fe20005000000 */
[----:B------:R-:W-:Y:S01]  /*7260*/  VIADD R29, R48, 0xffffff70 ;  /* 0xffffff70301d7836 */ /* 0x000fe20000000000 */
[----:B------:R-:W-:Y:S02]  /*7270*/  FSEL R9, R8, -INF , !P1 ;  /* 0xff80000008097808 */ /* 0x000fe40004800000 */
[-C--:B------:R-:W-:Y:S02]  /*7280*/  ISETP.GT.AND P2, PT, R44, R19.reuse, PT ;  /* 0x000000132c00720c */ /* 0x080fe40003f44270 */
[----:B------:R-:W-:-:S02]  /*7290*/  ISETP.GT.AND P1, PT, R65, R19, PT ;  /* 0x000000134100720c */ /* 0x000fc40003f24270 */
[----:B------:R-:W-:Y:S02]  /*72a0*/  FSEL R39, R39, -INF , !P2 ;  /* 0xff80000027277808 */ /* 0x000fe40005000000 */
[----:B------:R-:W-:Y:S02]  /*72b0*/  ISETP.GT.AND P2, PT, R65, R29, PT ;  /* 0x0000001d4100720c */ /* 0x000fe40003f44270 */
[----:B------:R-:W-:Y:S02]  /*72c0*/  FSEL R59, R36, -INF , !P3 ;  /* 0xff800000243b7808 */ /* 0x000fe40005800000 */
[----:B------:R-:W-:Y:S02]  /*72d0*/  FSEL R37, R37, -INF , !P1 ;  /* 0xff80000025257808 */ /* 0x000fe40004800000 */
[C---:B------:R-:W-:Y:S01]  /*72e0*/  ISETP.GE.AND P3, PT, R19.reuse, R158, PT ;  /* 0x0000009e1300720c */ /* 0x040fe20003f66270 */
[----:B------:R-:W-:Y:S01]  /*72f0*/  HMMA.16816.F32.BF16 R24, R20, R34, R24 ;  /* 0x000000221418723c */ /* 0x000fe20000041818 */
[----:B------:R-:W-:Y:S01]  /*7300*/  ISETP.GE.AND P1, PT, R19, R152, PT ;  /* 0x000000981300720c */ /* 0x000fe20003f26270 */
[----:B------:R-:W-:Y:S01]  /*7310*/  VIADD R19, R48, 0xffffff71 ;  /* 0xffffff7130137836 */ /* 0x000fe20000000000 */
[----:B------:R-:W-:-:S02]  /*7320*/  FSEL R4, R4, -INF , !P2 ;  /* 0xff80000004047808 */ /* 0x000fc40005000000 */
[----:B------:R-:W-:Y:S02]  /*7330*/  ISETP.GT.AND P2, PT, R44, R29, PT ;  /* 0x0000001d2c00720c */ /* 0x000fe40003f44270 */
[----:B------:R-:W-:Y:S02]  /*7340*/  FSEL R189, R39, -INF , !P1 ;  /* 0xff80000027bd7808 */ /* 0x000fe40004800000 */
[----:B------:R-:W-:Y:S02]  /*7350*/  FSEL R57, R37, -INF , !P3 ;  /* 0xff80000025397808 */ /* 0x000fe40005800000 */
[----:B------:R-:W-:Y:S02]  /*7360*/  ISETP.GT.AND P1, PT, R65, R19, PT ;  /* 0x000000134100720c */ /* 0x000fe40003f24270 */
[----:B------:R-:W-:Y:S02]  /*7370*/  FSEL R6, R6, -INF , !P2 ;  /* 0xff80000006067808 */ /* 0x000fe40005000000 */
[----:B------:R-:W-:-:S02]  /*7380*/  ISETP.GE.AND P3, PT, R29, R158, PT ;  /* 0x0000009e1d00720c */ /* 0x000fc40003f66270 */
[----:B------:R-:W-:Y:S02]  /*7390*/  ISETP.GT.AND P2, PT, R44, R19, PT ;  /* 0x000000132c00720c */ /* 0x000fe40003f44270 */
[----:B------:R-:W-:Y:S01]  /*73a0*/  FSEL R63, R5, -INF , !P1 ;  /* 0xff800000053f7808 */ /* 0x000fe20004800000 */
[----:B------:R-:W-:Y:S01]  /*73b0*/  VIADD R5, R48, 0xffffff79 ;  /* 0xffffff7930057836 */ /* 0x000fe20000000000 */
[----:B------:R-:W-:Y:S02]  /*73c0*/  FSEL R85, R4, -INF , !P3 ;  /* 0xff80000004557808 */ /* 0x000fe40005800000 */
[----:B------:R-:W-:Y:S02]  /*73d0*/  ISETP.GE.AND P1, PT, R19, R152, PT ;  /* 0x000000981300720c */ /* 0x000fe40003f26270 */
[----:B------:R-:W-:Y:S02]  /*73e0*/  FSEL R7, R7, -INF , !P2 ;  /* 0xff80000007077808 */ /* 0x000fe40005000000 */
[----:B------:R-:W-:Y:S01]  /*73f0*/  ISETP.GE.AND P3, PT, R19, R158, PT ;  /* 0x0000009e1300720c */ /* 0x000fe20003f66270 */
[----:B------:R-:W-:Y:S01]  /*7400*/  VIADD R19, R48, 0xffffff78 ;  /* 0xffffff7830137836 */ /* 0x000fe20000000000 */
[----:B------:R-:W-:-:S02]  /*7410*/  FSEL R185, R7, -INF , !P1 ;  /* 0xff80000007b97808 */ /* 0x000fc40004800000 */
[C---:B------:R-:W-:Y:S02]  /*7420*/  ISETP.GT.AND P1, PT, R65.reuse, R5, PT ;  /* 0x000000054100720c */ /* 0x040fe40003f24270 */
[-C--:B------:R-:W-:Y:S02]  /*7430*/  ISETP.GT.AND P2, PT, R65, R19.reuse, PT ;  /* 0x000000134100720c */ /* 0x080fe40003f44270 */
[----:B------:R-:W-:Y:S02]  /*7440*/  FSEL R63, R63, -INF , !P3 ;  /* 0xff8000003f3f7808 */ /* 0x000fe40005800000 */
[----:B------:R-:W-:Y:S02]  /*7450*/  ISETP.GT.AND P3, PT, R44, R19, PT ;  /* 0x000000132c00720c */ /* 0x000fe40003f64270 */
[----:B------:R-:W-:Y:S02]  /*7460*/  FSEL R25, R25, -INF , !P1 ;  /* 0xff80000019197808 */ /* 0x000fe40004800000 */
[----:B------:R-:W-:-:S02]  /*7470*/  FSEL R193, R38, -INF , !P4 ;  /* 0xff80000026c17808 */ /* 0x000fc40006000000 */
[----:B------:R-:W-:Y:S02]  /*7480*/  ISETP.GT.U32.AND P1, PT, R66, R141, PT ;  /* 0x0000008d4200720c */ /* 0x000fe40003f24070 */
[-C--:B------:R-:W-:Y:S02]  /*7490*/  ISETP.GE.AND P4, PT, R29, R152.reuse, PT ;  /* 0x000000981d00720c */ /* 0x080fe40003f86270 */
[----:B------:R-:W-:Y:S02]  /*74a0*/  FSEL R24, R24, -INF , !P2 ;  /* 0xff80000018187808 */ /* 0x000fe40005000000 */
[----:B------:R-:W-:Y:S02]  /*74b0*/  ISETP.GE.AND P2, PT, R19, R152, PT ;  /* 0x000000981300720c */ /* 0x000fe40003f46270 */
[----:B------:R-:W-:Y:S02]  /*74c0*/  FSEL R26, R26, -INF , !P3 ;  /* 0xff8000001a1a7808 */ /* 0x000fe40005800000 */
[----:B------:R-:W-:-:S02]  /*74d0*/  FSEL R187, R6, -INF , !P4 ;  /* 0xff80000006bb7808 */ /* 0x000fc40006000000 */
[-C--:B------:R-:W-:Y:S02]  /*74e0*/  ISETP.GE.AND P4, PT, R19, R158.reuse, PT ;  /* 0x0000009e1300720c */ /* 0x080fe40003f86270 */
[----:B------:R-:W-:Y:S02]  /*74f0*/  FSEL R171, R26, -INF , !P2 ;  /* 0xff8000001aab7808 */ /* 0x000fe40005000000 */
[----:B------:R-:W-:Y:S02]  /*7500*/  ISETP.GT.AND P2, PT, R44, R5, PT ;  /* 0x000000052c00720c */ /* 0x000fe40003f44270 */
[----:B------:R-:W-:Y:S02]  /*7510*/  FSEL R91, R24, -INF , !P4 ;  /* 0xff800000185b7808 */ /* 0x000fe40006000000 */
[C---:B------:R-:W-:Y:S02]  /*7520*/  ISETP.GE.AND P4, PT, R5.reuse, R158, PT ;  /* 0x0000009e0500720c */ /* 0x040fe40003f86270 */
[----:B------:R-:W-:-:S02]  /*7530*/  ISETP.GE.AND P3, PT, R5, R152, PT ;  /* 0x000000980500720c */ /* 0x000fc40003f66270 */
        /* <DEDUP_REMOVED lines=8> */
[----:B------:R-:W-:Y:S02]  /*75c0*/  VIADD R45, R45, 0xfffffe80 ;  /* 0xfffffe802d2d7836 */ /* 0x000fe40000000000 */
[----:B------:R-:W3:Y:S01]  /*75d0*/  LD.E.64 R22, desc[UR4][R112.64+0x20] ;  /* 0x0000200470167980 */ /* 0x000ee2000c101b00 */
[----:B------:R-:W-:Y:S02]  /*75e0*/  IABS R19, R5 ;  /* 0x0000000500137213 */ /* 0x000fe40000000000 */
[-C--:B--2---:R-:W-:Y:S02]  /*75f0*/  IABS R4, R6.reuse ;  /* 0x0000000600047213 */ /* 0x084fe40000000000 */
[-C--:B------:R-:W-:Y:S02]  /*7600*/  IABS R8, R6.reuse ;  /* 0x0000000600087213 */ /* 0x080fe40000000000 */
[----:B------:R-:W1:Y:S01]  /*7610*/  I2F.RP R10, R4 ;  /* 0x00000004000a7306 */ /* 0x000e620000209400 */
[----:B------:R-:W-:-:S02]  /*7620*/  LOP3.LUT R5, R5, R6, RZ, 0x3c, !PT ;  /* 0x0000000605057212 */ /* 0x000fc400078e3cff */
[----:B------:R-:W-:Y:S02]  /*7630*/  IADD3 R8, PT, PT, RZ, -R8, RZ ;  /* 0x80000008ff087210 */ /* 0x000fe40007ffe0ff */
[----:B------:R-:W-:Y:S02]  /*7640*/  ISETP.GE.AND P3, PT, R5, RZ, PT ;  /* 0x000000ff0500720c */ /* 0x000fe40003f66270 */
        /* <DEDUP_REMOVED lines=22> */
[----:B------:R-:W-:Y:S01]  /*77b0*/  ISETP.GE.AND P1, PT, R45, RZ, PT ;  /* 0x000000ff2d00720c */ /* 0x000fe20003f26270 */
[----:B------:R-:W2:Y:S01]  /*77c0*/  LD.E.64 R18, desc[UR4][R112.64+0x38] ;  /* 0x0000380470127980 */ /* 0x000ea2000c101b00 */
[----:B------:R-:W-:-:S07]  /*77d0*/  ISETP.NE.AND P2, PT, R6, RZ, PT ;  /* 0x000000ff0600720c */ /* 0x000fce0003f45270 */
[----:B------:R-:W-:Y:S02]  /*77e0*/  @P4 VIADD R10, R10, 0x1 ;  /* 0x000000010a0a4836 */ /* 0x000fe40000000000 */
[----:B------:R-:W-:Y:S02]  /*77f0*/  @P6 IADD3 R12, PT, PT, R12, 0x1, RZ ;  /* 0x000000010c0c6810 */ /* 0x000fe40007ffe0ff */
[----:B------:R-:W-:Y:S02]  /*7800*/  @!P1 IMAD.MOV R10, RZ, RZ, -R10 ;  /* 0x000000ffff0a9224 */ /* 0x000fe400078e0a0a */
[----:B------:R-:W-:-:S03]  /*7810*/  @!P3 IADD3 R12, PT, PT, -R12, RZ, RZ ;  /* 0x000000ff0c0cb210 */ /* 0x000fc60007ffe1ff */
        /* <DEDUP_REMOVED lines=22> */
.L_x_7009:
        /* <DEDUP_REMOVED lines=8> */
.L_x_7010:
[----:B------:R-:W-:Y:S05]  /*7a00*/  BSYNC.RECONVERGENT B0 ;  /* 0x0000000000007941 */ /* 0x000fea0003800200 */
.L_x_7008:
[C---:B------:R-:W-:Y:S01]  /*7a10*/  @!P0 IMAD.SHL.U32 R5, R134.reuse, 0x40, RZ ;  /* 0x0000004086058824 */ /* 0x040fe200078e00ff */
[CC--:B------:R-:W-:Y:S01]  /*7a20*/  @!P0 LEA R6, P3, R134.reuse, R142.reuse, 0x6 ;  /* 0x0000008e86068211 */ /* 0x0c0fe200078630ff */
[----:B------:R1:W-:Y:S01]  /*7a30*/  @P0 STS.128 [R159+0x1000], RZ ;  /* 0x001000ff9f000388 */ /* 0x0003e20000000c00 */
[C---:B------:R-:W-:Y:S01]  /*7a40*/  @!P0 SHF.L.U64.HI R4, R134.reuse, 0x6, R135 ;  /* 0x0000000686048819 */ /* 0x040fe20000010287 */
[----:B------:R-:W-:Y:S01]  /*7a50*/  BSSY.RECONVERGENT B0, `(.L_x_7011) ;  /* 0x000001c000007945 */ /* 0x000fe20003800200 */
[----:B------:R-:W-:Y:S01]  /*7a60*/  @!P0 IADD3 R18, P2, P1, R5, R142, R5 ;  /* 0x0000008e05128210 */ /* 0x000fe2000795e005 */
[----:B------:R-:W-:Y:S01]  /*7a70*/  @!PT LDS RZ, [RZ] ;  /* 0x00000000fffff984 */ /* 0x000fe20000000800 */
[----:B------:R-:W-:Y:S01]  /*7a80*/  @!PT LDS RZ, [RZ] ;  /* 0x00000000fffff984 */ /* 0x000fe20000000800 */
[----:B------:R-:W-:Y:S01]  /*7a90*/  @!PT LDS RZ, [RZ] ;  /* 0x00000000fffff984 */ /* 0x000fe20000000800 */
[----:B------:R1:W-:Y:S01]  /*7aa0*/  @!P0 LDGSTS.E.BYPASS.LTC128B.128 [R159+0x1000], desc[UR4][R142.64] ;  /* 0x010000008e9f8fae */ /* 0x0003e2000b981a04 */
        /* <DEDUP_REMOVED lines=22> */
.L_x_7012:
[----:B------:R-:W-:Y:S05]  /*7c10*/  BSYNC.RECONVERGENT B0 ;  /* 0x0000000000007941 */ /* 0x000fea0003800200 */
.L_x_7011:
[----:B------:R-:W0:Y:S02]  /*7c20*/  LDGDEPBAR ;  /* 0x00000000000079af */ /* 0x000e240000000000 */
.L_x_7007:
[----:B------:R-:W-:Y:S05]  /*7c30*/  BSYNC.RECONVERGENT B1 ;  /* 0x0000000000017941 */ /* 0x000fea0003800200 */
.L_x_7006:
[----:B------:R-:W3:Y:S01]  /*7c40*/  LD.E R51, desc[UR4][R2.64+0xdc] ;  /* 0x0000dc0402337980 */ /* 0x000ee2000c101900 */
        /* <DEDUP_REMOVED lines=17> */
[----:B------:R-:W4:Y:S02]  /*7d60*/  SHFL.BFLY PT, R5, R4, 0x2, 0x1f ;  /* 0x0c401f0004057f89 */ /* 0x000f2400000e0000 */
[----:B----4-:R-:W-:Y:S02]  /*7d70*/  FMNMX.FTZ R5, R4, R5, !PT ;  /* 0x0000000504057209 */ /* 0x010fe40007810000 */
[----:B------:R-:W-:-:S03]  /*7d80*/  FMNMX3.FTZ R4, R47, R125, R90, !PT ;  /* 0x0000007d2f047276 */ /* 0x000fc6000781005a */
[----:B------:R-:W4:Y:S01]  /*7d90*/  SHFL.BFLY PT, R36, R5, 0x1, 0x1f ;  /* 0x0c201f0005247f89 */ /* 0x000f2200000e0000 */
[----:B------:R-:W-:-:S04]  /*7da0*/  FMNMX3.FTZ R4, R4, R163, R175, !PT ;  /* 0x000000a304047276 */ /* 0x000fc800078100af */
[----:B------:R-:W-:-:S04]  /*7db0*/  FMNMX3.FTZ R4, R4, R181, R183, !PT ;  /* 0x000000b504047276 */ /* 0x000fc800078100b7 */
[----:B------:R-:W-:-:S04]  /*7dc0*/  FMNMX3.FTZ R4, R4, R169, R167, !PT ;  /* 0x000000a904047276 */ /* 0x000fc800078100a7 */
[----:B------:R-:W-:-:S04]  /*7dd0*/  FMNMX3.FTZ R4, R4, R161, R133, !PT ;  /* 0x000000a104047276 */ /* 0x000fc80007810085 */
[----:B------:R-:W-:-:S04]  /*7de0*/  FMNMX3.FTZ R4, R4, R115, R123, !PT ;  /* 0x0000007304047276 */ /* 0x000fc8000781007b */
[----:B------:R-:W-:Y:S02]  /*7df0*/  FMNMX3.FTZ R4, R4, R111, R121, !PT ;  /* 0x0000006f04047276 */ /* 0x000fe40007810079 */
[----:B----4-:R-:W-:Y:S02]  /*7e00*/  FMNMX.FTZ R36, R5, R36, !PT ;  /* 0x0000002405247209 */ /* 0x010fe40007810000 */
        /* <DEDUP_REMOVED lines=12> */
[----:B------:R-:W-:-:S03]  /*7ed0*/  FSEL R5, R36, RZ, P0 ;  /* 0x000000ff24057208 */ /* 0x000fc60000000000 */
[----:B------:R-:W4:Y:S02]  /*7ee0*/  SHFL.BFLY PT, R37, R4, 0x1, 0x1f ;  /* 0x0c201f0004257f89 */ /* 0x000f2400000e0000 */
[----:B------:R-:W-:Y:S01]  /*7ef0*/  FADD.FTZ R102, R0, -R5 ;  /* 0x8000000500667221 */ /* 0x000fe20000010000 */
[----:B----4-:R-:W-:Y:S02]  /*7f00*/  FMNMX.FTZ R37, R4, R37, !PT ;  /* 0x0000002504257209 */ /* 0x010fe40007810000 */
[----:B------:R-:W-:Y:S02]  /*7f10*/  IADD3 R4, PT, PT, R46, 0x3000, RZ ;  /* 0x000030002e047810 */ /* 0x000fe40007ffe0ff */
[----:B------:R-:W-:-:S04]  /*7f20*/  FSETP.NEU.FTZ.AND P1, PT, R37, -INF , PT ;  /* 0xff8000002500780b */ /* 0x000fc80003f3d000 */
[----:B------:R-:W-:-:S05]  /*7f30*/  FSEL R0, R37, RZ, P1 ;  /* 0x000000ff25007208 */ /* 0x000fca0000800000 */
[----:B------:R-:W-:Y:S01]  /*7f40*/  FADD.FTZ R0, R47, -R0 ;  /* 0x800000002f007221 */ /* 0x000fe20000010000 */
[C---:B---3--:R-:W-:Y:S01]  /*7f50*/  FMUL.FTZ R52, R51.reuse, R36 ;  /* 0x0000002433347220 */ /* 0x048fe20000410000 */
[C---:B------:R-:W-:Y:S02]  /*7f60*/  FMUL.FTZ R56, R51.reuse, R37 ;  /* 0x0000002533387220 */ /* 0x040fe40000410000 */
[C---:B------:R-:W-:Y:S01]  /*7f70*/  FMUL.FTZ R104, R51.reuse, R0 ;  /* 0x0000000033687220 */ /* 0x040fe20000410000 */
[----:B------:R-:W-:Y:S01]  /*7f80*/  IADD3 R0, PT, PT, R46, 0x3020, RZ ;  /* 0x000030202e007810 */ /* 0x000fe20007ffe0ff */
[----:B------:R-:W-:Y:S01]  /*7f90*/  FMUL.FTZ R102, R51, R102 ;  /* 0x0000006633667220 */ /* 0x000fe20000410000 */
[----:B------:R-:W-:Y:S02]  /*7fa0*/  FSEL R52, R52, RZ, P0 ;  /* 0x000000ff34347208 */ /* 0x000fe40000000000 */
[----:B------:R-:W-:Y:S01]  /*7fb0*/  FSEL R56, R56, RZ, P1 ;  /* 0x000000ff38387208 */ /* 0x000fe20000800000 */
[----:B------:R-:W3:Y:S01]  /*7fc0*/  MUFU.EX2 R104, R104 ;  /* 0x0000006800687308 */ /* 0x000ee20000000800 */
[----:B------:R-:W-:Y:S01]  /*7fd0*/  @P5 IADD3 R0, PT, PT, R4, -0x20, RZ ;  /* 0xffffffe004005810 */ /* 0x000fe20007ffe0ff */
[-CC-:B------:R-:W-:Y:S01]  /*7fe0*/  FFMA.FTZ R45, R41, R51.reuse, -R52.reuse ;  /* 0x00000033292d7223 */ /* 0x180fe20000010834 */
[-CC-:B------:R-:W-:Y:S01]  /*7ff0*/  FFMA.FTZ R41, R17, R51.reuse, -R52.reuse ;  /* 0x0000003311297223 */ /* 0x180fe20000010834 */
[-CC-:B------:R-:W-:Y:S01]  /*8000*/  FFMA.FTZ R88, R179, R51.reuse, -R52.reuse ;  /* 0x00000033b3587223 */ /* 0x180fe20000010834 */
[----:B-1----:R-:W1:Y:S01]  /*8010*/  LDSM.16.MT88.4 R16, [R46+0x3000] ;  /* 0x003000002e10783b */ /* 0x002e620000004200 */
        /* <DEDUP_REMOVED lines=8> */
[----:B--2---:R-:W2:Y:S01]  /*80a0*/  LDSM.16.MT88.4 R4, [R0] ;  /* 0x000000000004783b */ /* 0x004ea20000004200 */
[----:B------:R-:W-:Y:S01]  /*80b0*/  MUFU.EX2 R177, R177 ;  /* 0x000000b100b17308 */ /* 0x000fe20000000800 */
[-CC-:B------:R-:W-:Y:S01]  /*80c0*/  FFMA.FTZ R42, R13, R51.reuse, -R52.reuse ;  /* 0x000000330d2a7223 */ /* 0x180fe20000010834 */
[-CC-:B------:R-:W-:Y:S01]  /*80d0*/  FFMA.FTZ R40, R15, R51.reuse, -R52.reuse ;  /* 0x000000330f287223 */ /* 0x180fe20000010834 */
[-CC-:B------:R-:W-:Y:S01]  /*80e0*/  FFMA.FTZ R39, R11, R51.reuse, -R52.reuse ;  /* 0x000000330b277223 */ /* 0x180fe20000010834 */
[-CC-:B------:R-:W-:Y:S01]  /*80f0*/  FFMA.FTZ R38, R9, R51.reuse, -R52.reuse ;  /* 0x0000003309267223 */ /* 0x180fe20000010834 */
[-C--:B---3--:R-:W-:Y:S01]  /*8100*/  FMUL.FTZ R12, R80, R104.reuse ;  /* 0x00000068500c7220 */ /* 0x088fe20000410000 */
[-C--:B------:R-:W-:Y:S01]  /*8110*/  FMUL.FTZ R13, R81, R104.reuse ;  /* 0x00000068510d7220 */ /* 0x080fe20000410000 */
[----:B------:R-:W3:Y:S01]  /*8120*/  LDSM.16.MT88.4 R24, [R0+0x400] ;  /* 0x000400000018783b */ /* 0x000ee20000004200 */
[----:B------:R-:W4:Y:S01]  /*8130*/  MUFU.EX2 R98, R98 ;  /* 0x0000006200627308 */ /* 0x000f220000000800 */
[-C--:B------:R-:W-:Y:S01]  /*8140*/  FMUL.FTZ R76, R76, R104.reuse ;  /* 0x000000684c4c7220 */ /* 0x080fe20000410000 */
[-C--:B------:R-:W-:Y:S01]  /*8150*/  FMUL.FTZ R77, R77, R104.reuse ;  /* 0x000000684d4d7220 */ /* 0x080fe20000410000 */
[-CC-:B------:R-:W-:Y:S01]  /*8160*/  FFMA.FTZ R92, R127, R51.reuse, -R52.reuse ;  /* 0x000000337f5c7223 */ /* 0x180fe20000010834 */
[-CC-:B------:R-:W-:Y:S01]  /*8170*/  FFMA.FTZ R165, R165, R51.reuse, -R52.reuse ;  /* 0x00000033a5a57223 */ /* 0x180fe20000010834 */
[-C--:B------:R-:W-:Y:S01]  /*8180*/  FFMA.FTZ R127, R191, R51.reuse, -R52 ;  /* 0x00000033bf7f7223 */ /* 0x080fe20000010834 */
[-CC-:B------:R-:W-:Y:S01]  /*8190*/  FFMA.FTZ R125, R181, R51.reuse, -R56.reuse ;  /* 0x00000033b57d7223 */ /* 0x180fe20000010838 */
[-CC-:B------:R-:W-:Y:S01]  /*81a0*/  FFMA.FTZ R90, R183, R51.reuse, -R56.reuse ;  /* 0x00000033b75a7223 */ /* 0x180fe20000010838 */
[----:B------:R-:W-:Y:S01]  /*81b0*/  MUFU.EX2 R173, R173 ;  /* 0x000000ad00ad7308 */ /* 0x000fe20000000800 */
[-CC-:B------:R-:W-:Y:S01]  /*81c0*/  FFMA.FTZ R80, R169, R51.reuse, -R56.reuse ;  /* 0x00000033a9507223 */ /* 0x180fe20000010838 */
[-C--:B------:R-:W-:Y:S01]  /*81d0*/  FFMA.FTZ R167, R167, R51.reuse, -R56 ;  /* 0x00000033a7a77223 */ /* 0x080fe20000010838 */
[-C--:B------:R-:W-:Y:S01]  /*81e0*/  FMUL.FTZ R28, R72, R104.reuse ;  /* 0x00000068481c7220 */ /* 0x080fe20000410000 */
[-C--:B------:R-:W-:Y:S01]  /*81f0*/  FMUL.FTZ R29, R73, R104.reuse ;  /* 0x00000068491d7220 */ /* 0x080fe20000410000 */
[-C--:B------:R-:W-:Y:S01]  /*8200*/  FMUL.FTZ R68, R68, R104.reuse ;  /* 0x0000006844447220 */ /* 0x080fe20000410000 */
[-C--:B------:R-:W-:Y:S01]  /*8210*/  FMUL.FTZ R69, R69, R104.reuse ;  /* 0x0000006845457220 */ /* 0x080fe20000410000 */
[--C-:B------:R-:W-:Y:S01]  /*8220*/  FFMA.FTZ R113, R197, R51, -R52.reuse ;  /* 0x00000033c5717223 */ /* 0x100fe20000010834 */
[----:B------:R-:W5:Y:S01]  /*8230*/  MUFU.EX2 R94, R94 ;  /* 0x0000005e005e7308 */ /* 0x000f620000000800 */
[----:B----4-:R-:W-:Y:S01]  /*8240*/  F2FP.BF16.F32.PACK_AB R9, R98, R177 ;  /* 0x000000b16209723e */ /* 0x010fe200000010ff */
        /* <DEDUP_REMOVED lines=8> */
[-CC-:B------:R-:W-:Y:S01]  /*82d0*/  FFMA.FTZ R58, R209, R51.reuse, -R52.reuse ;  /* 0x00000033d13a7223 */ /* 0x180fe20000010834 */
[-C--:B------:R-:W-:Y:S01]  /*82e0*/  FFMA.FTZ R55, R207, R51.reuse, -R52 ;  /* 0x00000033cf377223 */ /* 0x080fe20000010834 */
[-C--:B------:R-:W-:Y:S01]  /*82f0*/  FFMA.FTZ R73, R107, R51.reuse, -R56 ;  /* 0x000000336b497223 */ /* 0x080fe20000010838 */
[-CC-:B------:R-:W-:Y:S01]  /*8300*/  FFMA.FTZ R53, R213, R51.reuse, -R52.reuse ;  /* 0x00000033d5357223 */ /* 0x180fe20000010834 */
[-CC-:B------:R-:W-:Y:S01]  /*8310*/  FFMA.FTZ R50, R211, R51.reuse, -R52.reuse ;  /* 0x00000033d3327223 */ /* 0x180fe20000010834 */
[----:B------:R-:W-:Y:S01]  /*8320*/  FFMA.FTZ R48, R43, R51, -R52 ;  /* 0x000000332b307223 */ /* 0x000fe20000010834 */
[----:B------:R-:W4:Y:S01]  /*8330*/  MUFU.EX2 R100, R100 ;  /* 0x0000006400647308 */ /* 0x000f220000000800 */
[----:B-----5:R-:W-:Y:S01]  /*8340*/  F2FP.BF16.F32.PACK_AB R11, R94, R173 ;  /* 0x000000ad5e0b723e */ /* 0x020fe200000010ff */
[-CC-:B------:R-:W-:Y:S01]  /*8350*/  FFMA.FTZ R81, R99, R51.reuse, -R56.reuse ;  /* 0x0000003363517223 */ /* 0x180fe20000010838 */
[-C--:B------:R-:W-:Y:S01]  /*8360*/  FFMA.FTZ R110, R109, R51.reuse, -R56 ;  /* 0x000000336d6e7223 */ /* 0x080fe20000010838 */
[-C--:B------:R-:W-:Y:S01]  /*8370*/  FFMA.FTZ R43, R215, R51.reuse, -R52 ;  /* 0x00000033d72b7223 */ /* 0x080fe20000010834 */
[-CC-:B------:R-:W-:Y:S01]  /*8380*/  FFMA.FTZ R112, R97, R51.reuse, -R56.reuse ;  /* 0x0000003361707223 */ /* 0x180fe20000010838 */
[-CC-:B------:R-:W-:Y:S01]  /*8390*/  FFMA.FTZ R93, R93, R51.reuse, -R56.reuse ;  /* 0x000000335d5d7223 */ /* 0x180fe20000010838 */
[-CC-:B------:R-:W-:Y:S01]  /*83a0*/  FFMA.FTZ R89, R89, R51.reuse, -R56.reuse ;  /* 0x0000003359597223 */ /* 0x180fe20000010838 */
[----:B------:R-:W-:Y:S01]  /*83b0*/  MUFU.EX2 R163, R163 ;  /* 0x000000a300a37308 */ /* 0x000fe20000000800 */
[-C--:B------:R-:W-:Y:S01]  /*83c0*/  FFMA.FTZ R114, R101, R51.reuse, -R56 ;  /* 0x0000003365727223 */ /* 0x080fe20000010838 */
[-CC-:B------:R-:W-:Y:S01]  /*83d0*/  FFMA.FTZ R47, R193, R51.reuse, -R52.reuse ;  /* 0x00000033c12f7223 */ /* 0x180fe20000010834 */
[-C--:B------:R-:W-:Y:S01]  /*83e0*/  FFMA.FTZ R106, R189, R51.reuse, -R52 ;  /* 0x00000033bd6a7223 */ /* 0x080fe20000010834 */
[-CC-:B------:R-:W-:Y:S01]  /*83f0*/  FFMA.FTZ R61, R61, R51.reuse, -R56.reuse ;  /* 0x000000333d3d7223 */ /* 0x180fe20000010838 */
[-CC-:B------:R-:W-:Y:S01]  /*8400*/  FFMA.FTZ R59, R59, R51.reuse, -R56.reuse ;  /* 0x000000333b3b7223 */ /* 0x180fe20000010838 */
[-C--:B------:R-:W-:Y:S01]  /*8410*/  FFMA.FTZ R57, R57, R51.reuse, -R56 ;  /* 0x0000003339397223 */ /* 0x080fe20000010838 */
[--C-:B------:R-:W-:Y:S01]  /*8420*/  FFMA.FTZ R99, R187, R51, -R52.reuse ;  /* 0x00000033bb637223 */ /* 0x100fe20000010834 */
[----:B------:R-:W5:Y:S01]  /*8430*/  MUFU.EX2 R96, R96 ;  /* 0x0000006000607308 */ /* 0x000f620000000800 */
[----:B----4-:R-:W-:Y:S01]  /*8440*/  F2FP.BF16.F32.PACK_AB R8, R100, R179 ;  /* 0x000000b36408723e */ /* 0x010fe200000010ff */
[----:B------:R-:W-:Y:S01]  /*8450*/  FFMA.FTZ R179, R166, R104, R179 ;  /* 0x00000068a6b37223 */ /* 0x000fe200000100b3 */
[-CC-:B------:R-:W-:Y:S01]  /*8460*/  FFMA.FTZ R108, R185, R51.reuse, -R52.reuse ;  /* 0x00000033b96c7223 */ /* 0x180fe20000010834 */
[-C--:B------:R-:W-:Y:S01]  /*8470*/  FFMA.FTZ R97, R171, R51.reuse, -R52 ;  /* 0x00000033ab617223 */ /* 0x080fe20000010834 */
[----:B------:R-:W-:Y:S01]  /*8480*/  FFMA.FTZ R166, R54, R51, -R56 ;  /* 0x0000003336a67223 */ /* 0x000fe20000010838 */
[----:B------:R-:W-:Y:S01]  /*8490*/  FADD.FTZ R100, R100, R179 ;  /* 0x000000b364647221 */ /* 0x000fe20000010000 */
[----:B------:R-:W-:Y:S01]  /*84a0*/  ISETP.GT.U32.AND P0, PT, R66, R141, PT ;  /* 0x0000008d4200720c */ /* 0x000fe20003f04070 */
[----:B------:R-:W4:Y:S08]  /*84b0*/  MUFU.EX2 R102, R102 ;  /* 0x0000006600667308 */ /* 0x000f300000000800 */
[----:B------:R-:W-:Y:S01]  /*84c0*/  MUFU.EX2 R165, R165 ;  /* 0x000000a500a57308 */ /* 0x000fe20000000800 */
[----:B-----5:R-:W-:Y:S01]  /*84d0*/  F2FP.BF16.F32.PACK_AB R10, R96, R163 ;  /* 0x000000a3600a723e */ /* 0x020fe200000010ff */
[----:B------:R-:W-:-:S02]  /*84e0*/  FADD.FTZ R163, R163, R100 ;  /* 0x00000064a3a37221 */ /* 0x000fc40000010000 */
[----:B------:R-:W-:Y:S02]  /*84f0*/  @P0 IADD3 R84, PT, PT, R84, -0x3, RZ ;  /* 0xfffffffd54540810 */ /* 0x000fe40007ffe0ff */
[----:B------:R-:W-:Y:S02]  /*8500*/  FADD.FTZ R96, R96, R163 ;  /* 0x000000a360607221 */ /* 0x000fe40000010000 */
[----:B------:R-:W5:Y:S01]  /*8510*/  MUFU.EX2 R92, R92 ;  /* 0x0000005c005c7308 */ /* 0x000f620000000800 */
        /* <DEDUP_REMOVED lines=8> */
[C---:B-1----:R-:W-:Y:S01]  /*85a0*/  HMMA.16816.F32.BF16 R12, R8.reuse, R16, R12 ;  /* 0x00000010080c723c */ /* 0x042fe2000004180c */
[-C--:B------:R-:W-:Y:S01]  /*85b0*/  FMUL.FTZ R71, R71, R102.reuse ;  /* 0x0000006647477220 */ /* 0x080fe20000410000 */
[-CC-:B------:R-:W-:Y:S01]  /*85c0*/  FFMA.FTZ R75, R121, R51.reuse, -R56.reuse ;  /* 0x00000033794b7223 */ /* 0x180fe20000010838 */
[-CC-:B------:R-:W-:Y:S01]  /*85d0*/  FFMA.FTZ R74, R119, R51.reuse, -R56.reuse ;  /* 0x00000033774a7223 */ /* 0x180fe20000010838 */
[-CC-:B------:R-:W-:Y:S01]  /*85e0*/  FFMA.FTZ R82, R105, R51.reuse, -R56.reuse ;  /* 0x0000003369527223 */ /* 0x180fe20000010838 */
[----:B------:R-:W-:Y:S01]  /*85f0*/  FFMA.FTZ R83, R117, R51, -R56 ;  /* 0x0000003375537223 */ /* 0x000fe20000010838 */
[----:B------:R-:W-:Y:S01]  /*8600*/  FFMA.FTZ R177, R164, R102, R177 ;  /* 0x00000066a4b17223 */ /* 0x000fe200000100b1 */
[----:B------:R-:W1:Y:S01]  /*8610*/  MUFU.EX2 R88, R88 ;  /* 0x0000005800587308 */ /* 0x000e620000000800 */
[----:B------:R-:W-:Y:S01]  /*8620*/  HMMA.16816.F32.BF16 R16, R8, R18, R76 ;  /* 0x000000120810723c */ /* 0x000fe2000004184c */
[----:B-----5:R-:W-:Y:S01]  /*8630*/  F2FP.BF16.F32.PACK_AB R33, R92, R165 ;  /* 0x000000a55c21723e */ /* 0x020fe200000010ff */
[----:B------:R-:W-:Y:S01]  /*8640*/  FADD.FTZ R98, R98, R177 ;  /* 0x000000b162627221 */ /* 0x000fe20000010000 */
[----:B------:R-:W-:-:S03]  /*8650*/  FFMA.FTZ R164, R49, R51, -R52 ;  /* 0x0000003331a47223 */ /* 0x000fc60000010834 */
[----:B------:R-:W-:Y:S01]  /*8660*/  FADD.FTZ R173, R173, R98 ;  /* 0x00000062adad7221 */ /* 0x000fe20000010000 */
[----:B------:R-:W-:Y:S01]  /*8670*/  MUFU.EX2 R125, R125 ;  /* 0x0000007d007d7308 */ /* 0x000fe20000000800 */
[C---:B--2---:R-:W-:Y:S07]  /*8680*/  HMMA.16816.F32.BF16 R28, R8.reuse, R4, R28 ;  /* 0x00000004081c723c */ /* 0x044fee000004181c */
[----:B------:R-:W2:Y:S01]  /*8690*/  MUFU.EX2 R90, R90 ;  /* 0x0000005a005a7308 */ /* 0x000ea20000000800 */
[----:B------:R-:W-:Y:S01]  /*86a0*/  HMMA.16816.F32.BF16 R8, R8, R6, R68 ;  /* 0x000000060808723c */ /* 0x000fe20000041844 */
[----:B------:R-:W4:Y:S01]  /*86b0*/  LDSM.16.MT88.4 R4, [R46+0x3800] ;  /* 0x003800002e04783b */ /* 0x000f220000004200 */
[----:B-1----:R-:W-:Y:S01]  /*86c0*/  F2FP.BF16.F32.PACK_AB R35, R88, R127 ;  /* 0x0000007f5823723e */ /* 0x002fe200000010ff */
[-CC-:B------:R-:W-:Y:S01]  /*86d0*/  FFMA.FTZ R68, R115, R51.reuse, -R56.reuse ;  /* 0x0000003373447223 */ /* 0x180fe20000010838 */
[-CC-:B------:R-:W-:Y:S01]  /*86e0*/  FFMA.FTZ R71, R123, R51.reuse, -R56.reuse ;  /* 0x000000337b477223 */ /* 0x180fe20000010838 */
[----:B------:R-:W-:-:S02]  /*86f0*/  FFMA.FTZ R70, R111, R51, -R56 ;  /* 0x000000336f467223 */ /* 0x000fc40000010838 */
        /* <DEDUP_REMOVED lines=19> */
[----:B------:R-:W4:Y:S01]  /*8830*/  MUFU.EX2 R69, R133 ;  /* 0x0000008500457308 */ /* 0x000f220000000800 */
[----:B--2---:R-:W-:-:S02]  /*8840*/  F2FP.BF16.F32.PACK_AB R33, R86, R113 ;  /* 0x000000715621723e */ /* 0x004fc400000010ff */
[----:B-----5:R-:W-:-:S05]  /*8850*/  F2FP.BF16.F32.PACK_AB R35, R62, R103 ;  /* 0x000000673e23723e */ /* 0x020fca00000010ff */
[----:B------:R-:W-:Y:S08]  /*8860*/  MUFU.EX2 R68, R68 ;  /* 0x0000004400447308 */ /* 0x000ff00000000800 */
[----:B------:R-:W2:Y:S01]  /*8870*/  MUFU.EX2 R71, R71 ;  /* 0x0000004700477308 */ /* 0x000ea20000000800 */
[----:B----4-:R-:W-:Y:S01]  /*8880*/  F2FP.BF16.F32.PACK_AB R32, R69, R72 ;  /* 0x000000484520723e */ /* 0x010fe200000010ff */
[----:B------:R-:W-:-:S02]  /*8890*/  FADD.FTZ R72, R72, R77 ;  /* 0x0000004d48487221 */ /* 0x000fc40000010000 */
[----:B------:R-:W-:Y:S02]  /*88a0*/  LDSM.16.MT88.4 R76, [R46+0x4c00] ;  /* 0x004c00002e4c783b */ /* 0x000fe40000004200 */
        /* <DEDUP_REMOVED lines=17> */
[----:B--2---:R-:W-:-:S04]  /*89c0*/  F2FP.BF16.F32.PACK_AB R35, R55, R58 ;  /* 0x0000003a3723723e */ /* 0x004fc800000010ff */
[----:B------:R-:W-:Y:S08]  /*89d0*/  MUFU.EX2 R73, R73 ;  /* 0x0000004900497308 */ /* 0x000ff00000000800 */
[----:B------:R-:W2:Y:S01]  /*89e0*/  MUFU.EX2 R74, R74 ;  /* 0x0000004a004a7308 */ /* 0x000ea20000000800 */
[----:B-1----:R-:W-:Y:S01]  /*89f0*/  F2FP.BF16.F32.PACK_AB R32, R75, R70 ;  /* 0x000000464b20723e */ /* 0x002fe200000010ff */
[----:B------:R-:W-:-:S06]  /*8a00*/  FADD.FTZ R70, R70, R71 ;  /* 0x0000004746467221 */ /* 0x000fcc0000010000 */
[----:B------:R-:W-:Y:S08]  /*8a10*/  MUFU.EX2 R53, R53 ;  /* 0x0000003500357308 */ /* 0x000ff00000000800 */
[----:B------:R-:W1:Y:S01]  /*8a20*/  MUFU.EX2 R50, R50 ;  /* 0x0000003200327308 */ /* 0x000e620000000800 */
[----:B--2---:R-:W-:-:S07]  /*8a30*/  F2FP.BF16.F32.PACK_AB R34, R74, R73 ;  /* 0x000000494a22723e */ /* 0x004fce00000010ff */
[C---:B---3--:R-:W-:Y:S01]  /*8a40*/  HMMA.16816.F32.BF16 R12, R32.reuse, R8, R12 ;  /* 0x00000008200c723c */ /* 0x048fe2000004180c */
        /* <DEDUP_REMOVED lines=22> */
[C---:B--2---:R-:W-:Y:S01]  /*8bb0*/  HMMA.16816.F32.BF16 R28, R32.reuse, R8, R28 ;  /* 0x00000008201c723c */ /* 0x044fe2000004181c */
[----:B---3--:R-:W-:Y:S01]  /*8bc0*/  F2FP.BF16.F32.PACK_AB R9, R42, R43 ;  /* 0x0000002b2a09723e */ /* 0x008fe200000010ff */
[----:B------:R-:W-:Y:S06]  /*8bd0*/  MUFU.EX2 R112, R112 ;  /* 0x0000007000707308 */ /* 0x000fec0000000800 */
[----:B------:R-:W-:Y:S01]  /*8be0*/  HMMA.16816.F32.BF16 R24, R32, R10, R24 ;  /* 0x0000000a2018723c */ /* 0x000fe20000041818 */
[----:B------:R-:W-:Y:S01]  /*8bf0*/  FADD.FTZ R32, R94, R173 ;  /* 0x000000ad5e207221 */ /* 0x000fe20000010000 */
[----:B------:R-:W2:Y:S01]  /*8c00*/  MUFU.EX2 R93, R93 ;  /* 0x0000005d005d7308 */ /* 0x000ea20000000800 */
[----:B----4-:R-:W-:Y:S01]  /*8c10*/  F2FP.BF16.F32.PACK_AB R11, R40, R41 ;  /* 0x00000029280b723e */ /* 0x010fe200000010ff */
[----:B------:R-:W-:Y:S01]  /*8c20*/  FFMA.FTZ R94, R67, R51, -R56 ;  /* 0x00000033435e7223 */ /* 0x000fe20000010838 */
[----:B------:R-:W-:-:S02]  /*8c30*/  FADD.FTZ R165, R165, R32 ;  /* 0x00000020a5a57221 */ /* 0x000fc40000010000 */
[----:B------:R-:W-:Y:S02]  /*8c40*/  LDSM.16.MT88.4 R32, [R46+0x4800] ;  /* 0x004800002e20783b */ /* 0x000fe40000004200 */
        /* <DEDUP_REMOVED lines=8> */
[----:B------:R-:W-:Y:S03]  /*8cd0*/  MUFU.EX2 R39, R39 ;  /* 0x0000002700277308 */ /* 0x000fe60000000800 */
[----:B------:R-:W-:-:S04]  /*8ce0*/  FADD.FTZ R103, R103, R86 ;  /* 0x0000005667677221 */ /* 0x000fc80000010000 */
[----:B------:R-:W-:Y:S01]  /*8cf0*/  FADD.FTZ R62, R62, R103 ;  /* 0x000000673e3e7221 */ /* 0x000fe20000010000 */
[----:B------:R-:W2:Y:S01]  /*8d00*/  MUFU.EX2 R38, R38 ;  /* 0x0000002600267308 */ /* 0x000ea20000000800 */
[----:B---3--:R-:W-:-:S07]  /*8d10*/  F2FP.BF16.F32.PACK_AB R10, R114, R89 ;  /* 0x00000059720a723e */ /* 0x008fce00000010ff */
[C---:B-----5:R-:W-:Y:S01]  /*8d20*/  HMMA.16816.F32.BF16 R12, R8.reuse, R4, R12 ;  /* 0x00000004080c723c */ /* 0x060fe2000004180c */
[----:B------:R-:W-:Y:S07]  /*8d30*/  MUFU.EX2 R47, R47 ;  /* 0x0000002f002f7308 */ /* 0x000fee0000000800 */
[C---:B------:R-:W-:Y:S01]  /*8d40*/  HMMA.16816.F32.BF16 R16, R8.reuse, R6, R16 ;  /* 0x000000060810723c */ /* 0x040fe20000041810 */
[----:B------:R-:W3:Y:S01]  /*8d50*/  LDSM.16.MT88.4 R4, [R0+0x1800] ;  /* 0x001800000004783b */ /* 0x000ee20000004200 */
[----:B------:R-:W4:Y:S06]  /*8d60*/  MUFU.EX2 R106, R106 ;  /* 0x0000006a006a7308 */ /* 0x000f2c0000000800 */
[C---:B-1----:R-:W-:Y:S01]  /*8d70*/  HMMA.16816.F32.BF16 R28, R8.reuse, R20, R28 ;  /* 0x00000014081c723c */ /* 0x042fe2000004181c */
[--C-:B------:R-:W-:Y:S01]  /*8d80*/  FFMA.FTZ R21, R85, R51, -R56.reuse ;  /* 0x0000003355157223 */ /* 0x100fe20000010838 */
[----:B------:R1:W-:Y:S06]  /*8d90*/  MUFU.EX2 R20, R57 ;  /* 0x0000003900147308 */ /* 0x0003ec0000000800 */
[----:B------:R-:W-:Y:S01]  /*8da0*/  HMMA.16816.F32.BF16 R24, R8, R22, R24 ;  /* 0x000000160818723c */ /* 0x000fe20000041818 */
[----:B--2---:R-:W-:Y:S01]  /*8db0*/  F2FP.BF16.F32.PACK_AB R9, R38, R39 ;  /* 0x000000272609723e */ /* 0x004fe200000010ff */
[----:B------:R-:W-:Y:S01]  /*8dc0*/  MUFU.EX2 R61, R61 ;  /* 0x0000003d003d7308 */ /* 0x000fe20000000800 */
[----:B----4-:R-:W-:Y:S01]  /*8dd0*/  F2FP.BF16.F32.PACK_AB R11, R106, R47 ;  /* 0x0000002f6a0b723e */ /* 0x010fe200000010ff */
[-CC-:B------:R-:W-:Y:S01]  /*8de0*/  FFMA.FTZ R22, R63, R51.reuse, -R56.reuse ;  /* 0x000000333f167223 */ /* 0x180fe20000010838 */
[----:B------:R-:W-:-:S05]  /*8df0*/  FFMA.FTZ R23, R91, R51, -R56 ;  /* 0x000000335b177223 */ /* 0x000fca0000010838 */
[----:B------:R-:W2:Y:S01]  /*8e00*/  MUFU.EX2 R94, R94 ;  /* 0x0000005e005e7308 */ /* 0x000ea20000000800 */
[----:B-1----:R-:W-:-:S04]  /*8e10*/  FADD.FTZ R57, R95, R62 ;  /* 0x0000003e5f397221 */ /* 0x002fc80000010000 */
[----:B------:R-:W-:Y:S01]  /*8e20*/  FADD.FTZ R57, R60, R57 ;  /* 0x000000393c397221 */ /* 0x000fe20000010000 */
[----:B------:R-:W-:Y:S02]  /*8e30*/  FADD.FTZ R60, R75, R70 ;  /* 0x000000464b3c7221 */ /* 0x000fe40000010000 */
[----:B------:R-:W1:Y:S01]  /*8e40*/  MUFU.EX2 R59, R59 ;  /* 0x0000003b003b7308 */ /* 0x000e620000000800 */
[----:B------:R-:W-:Y:S01]  /*8e50*/  FADD.FTZ R58, R58, R57 ;  /* 0x000000393a3a7221 */ /* 0x000fe20000010000 */
[----:B------:R-:W-:Y:S01]  /*8e60*/  FADD.FTZ R73, R73, R60 ;  /* 0x0000003c49497221 */ /* 0x000fe20000010000 */
[----:B------:R4:W5:Y:S02]  /*8e70*/  LDSM.16.MT88.4 R68, [R0+0x1c00] ;  /* 0x001c00000044783b */ /* 0x0009640000004200 */
[----:B------:R-:W-:Y:S01]  /*8e80*/  FADD.FTZ R58, R55, R58 ;  /* 0x0000003a373a7221 */ /* 0x000fe20000010000 */
[----:B------:R-:W-:Y:S02]  /*8e90*/  FADD.FTZ R73, R74, R73 ;  /* 0x000000494a497221 */ /* 0x000fe40000010000 */
[----:B------:R-:W-:Y:S01]  /*8ea0*/  MUFU.EX2 R99, R99 ;  /* 0x0000006300637308 */ /* 0x000fe20000000800 */
[----:B--2---:R-:W-:Y:S01]  /*8eb0*/  F2FP.BF16.F32.PACK_AB R8, R94, R61 ;  /* 0x0000003d5e08723e */ /* 0x004fe200000010ff */
[----:B------:R-:W-:Y:S01]  /*8ec0*/  FADD.FTZ R53, R53, R58 ;  /* 0x0000003a35357221 */ /* 0x000fe20000010000 */
[----:B------:R-:W-:-:S03]  /*8ed0*/  FADD.FTZ R82, R82, R73 ;  /* 0x0000004952527221 */ /* 0x000fc60000010000 */
[----:B------:R-:W-:Y:S01]  /*8ee0*/  FADD.FTZ R53, R50, R53 ;  /* 0x0000003532357221 */ /* 0x000fe20000010000 */
[----:B------:R-:W-:Y:S01]  /*8ef0*/  FADD.FTZ R82, R83, R82 ;  /* 0x0000005253527221 */ /* 0x000fe20000010000 */
[----:B------:R-:W2:Y:S01]  /*8f00*/  MUFU.EX2 R108, R108 ;  /* 0x0000006c006c7308 */ /* 0x000ea20000000800 */
[----:B-1----:R-:W-:Y:S01]  /*8f10*/  F2FP.BF16.F32.PACK_AB R10, R20, R59 ;  /* 0x0000003b140a723e */ /* 0x002fe200000010ff */
[----:B------:R-:W-:-:S04]  /*8f20*/  FADD.FTZ R48, R48, R53 ;  /* 0x0000003530307221 */ /* 0x000fc80000010000 */
[----:B------:R-:W-:Y:S02]  /*8f30*/  FADD.FTZ R48, R45, R48 ;  /* 0x000000302d307221 */ /* 0x000fe40000010000 */
[C---:B---3--:R-:W-:Y:S01]  /*8f40*/  HMMA.16816.F32.BF16 R28, R8.reuse, R4, R28 ;  /* 0x00000004081c723c */ /* 0x048fe2000004181c */
[----:B------:R-:W-:Y:S01]  /*8f50*/  FADD.FTZ R5, R81, R82 ;  /* 0x0000005251057221 */ /* 0x000fe20000010000 */
[----:B------:R-:W-:Y:S01]  /*8f60*/  FADD.FTZ R43, R43, R48 ;  /* 0x000000302b2b7221 */ /* 0x000fe20000010000 */
[----:B------:R-:W-:Y:S01]  /*8f70*/  MUFU.EX2 R21, R21 ;  /* 0x0000001500157308 */ /* 0x000fe20000000800 */
[-C--:B----4-:R-:W-:Y:S01]  /*8f80*/  MOV R0, R36.reuse ;  /* 0x0000002400007202 */ /* 0x090fe20000000f00 */
[----:B------:R-:W-:Y:S01]  /*8f90*/  FADD.FTZ R5, R110, R5 ;  /* 0x000000056e057221 */ /* 0x000fe20000010000 */
[----:B------:R-:W-:Y:S01]  /*8fa0*/  FADD.FTZ R42, R42, R43 ;  /* 0x0000002b2a2a7221 */ /* 0x000fe20000010000 */
[----:B------:R-:W-:Y:S01]  /*8fb0*/  @P0 MOV R0, R36 ;  /* 0x0000002400000202 */ /* 0x000fe20000000f00 */
[----:B------:R-:W-:Y:S01]  /*8fc0*/  HMMA.16816.F32.BF16 R12, R8, R32, R12 ;  /* 0x00000020080c723c */ /* 0x000fe2000004180c */
[----:B------:R-:W-:Y:S01]  /*8fd0*/  FADD.FTZ R112, R112, R5 ;  /* 0x0000000570707221 */ /* 0x000fe20000010000 */
[----:B------:R-:W-:Y:S01]  /*8fe0*/  FADD.FTZ R41, R41, R42 ;  /* 0x0000002a29297221 */ /* 0x000fe20000010000 */
[----:B------:R-:W1:Y:S01]  /*8ff0*/  MUFU.EX2 R22, R22 ;  /* 0x0000001600167308 */ /* 0x000e620000000800 */
[----:B--2---:R-:W-:Y:S01]  /*9000*/  F2FP.BF16.F32.PACK_AB R5, R108, R99 ;  /* 0x000000636c05723e */ /* 0x004fe200000010ff */
[----:B------:R-:W-:Y:S01]  /*9010*/  FADD.FTZ R112, R93, R112 ;  /* 0x000000705d707221 */ /* 0x000fe20000010000 */
[----:B------:R-:W-:-:S02]  /*9020*/  FADD.FTZ R40, R40, R41 ;  /* 0x0000002928287221 */ /* 0x000fc40000010000 */
[C---:B------:R-:W-:Y:S01]  /*9030*/  HMMA.16816.F32.BF16 R16, R8.reuse, R34, R16 ;  /* 0x000000220810723c */ /* 0x040fe20000041810 */
        /* <DEDUP_REMOVED lines=9> */
[----:B-1----:R-:W-:Y:S01]  /*90d0*/  F2FP.BF16.F32.PACK_AB R4, R22, R21 ;  /* 0x000000151604723e */ /* 0x002fe200000010ff */
[----:B------:R-:W-:Y:S01]  /*90e0*/  FADD.FTZ R94, R94, R61 ;  /* 0x0000003d5e5e7221 */ /* 0x000fe20000010000 */
[----:B------:R-:W-:Y:S01]  /*90f0*/  FADD.FTZ R106, R106, R47 ;  /* 0x0000002f6a6a7221 */ /* 0x000fe20000010000 */
[----:B------:R-:W-:-:S02]  /*9100*/  MOV R47, R37 ;  /* 0x00000025002f7202 */ /* 0x000fc40000000f00 */
[----:B------:R-:W-:Y:S01]  /*9110*/  FADD.FTZ R59, R59, R94 ;  /* 0x0000005e3b3b7221 */ /* 0x000fe20000010000 */
[----:B------:R-:W-:Y:S01]  /*9120*/  FADD.FTZ R99, R99, R106 ;  /* 0x0000006a63637221 */ /* 0x000fe20000010000 */
[----:B------:R-:W1:Y:S01]  /*9130*/  MUFU.EX2 R166, R166 ;  /* 0x000000a600a67308 */ /* 0x000e620000000800 */
[----:B------:R-:W-:Y:S01]  /*9140*/  @P0 MOV R47, R37 ;  /* 0x00000025002f0202 */ /* 0x000fe20000000f00 */
[----:B------:R-:W-:Y:S01]  /*9150*/  FADD.FTZ R20, R20, R59 ;  /* 0x0000003b14147221 */ /* 0x000fe20000010000 */
[----:B------:R-:W-:-:S03]  /*9160*/  FADD.FTZ R108, R108, R99 ;  /* 0x000000636c6c7221 */ /* 0x000fc60000010000 */
[----:B------:R-:W-:Y:S02]  /*9170*/  FADD.FTZ R21, R21, R20 ;  /* 0x0000001415157221 */ /* 0x000fe40000010000 */
[----:B------:R-:W2:Y:S02]  /*9180*/  MUFU.EX2 R164, R164 ;  /* 0x000000a400a47308 */ /* 0x000ea40000000800 */
[----:B------:R-:W-:Y:S01]  /*9190*/  FADD.FTZ R22, R22, R21 ;  /* 0x0000001516167221 */ /* 0x000fe20000010000 */
[----:B-1----:R-:W-:-:S03]  /*91a0*/  F2FP.BF16.F32.PACK_AB R6, R166, R23 ;  /* 0x00000017a606723e */ /* 0x002fc600000010ff */
[----:B------:R-:W-:-:S04]  /*91b0*/  FADD.FTZ R23, R23, R22 ;  /* 0x0000001617177221 */ /* 0x000fc80000010000 */
[----:B------:R-:W-:Y:S01]  /*91c0*/  FADD.FTZ R166, R166, R23 ;  /* 0x00000017a6a67221 */ /* 0x000fe20000010000 */
[----:B--2---:R-:W-:Y:S01]  /*91d0*/  F2FP.BF16.F32.PACK_AB R7, R164, R97 ;  /* 0x00000061a407723e */ /* 0x004fe200000010ff */
[----:B------:R-:W-:-:S04]  /*91e0*/  FADD.FTZ R97, R97, R108 ;  /* 0x0000006c61617221 */ /* 0x000fc80000010000 */
[----:B------:R-:W-:Y:S02]  /*91f0*/  FADD.FTZ R164, R164, R97 ;  /* 0x00000061a4a47221 */ /* 0x000fe40000010000 */
[C---:B------:R-:W-:Y:S08]  /*9200*/  HMMA.16816.F32.BF16 R80, R4.reuse, R76, R12 ;  /* 0x0000004c0450723c */ /* 0x040ff0000004180c */
[C---:B-----5:R-:W-:Y:S08]  /*9210*/  HMMA.16816.F32.BF16 R72, R4.reuse, R68, R28 ;  /* 0x000000440448723c */ /* 0x060ff0000004181c */
[C---:B------:R-:W-:Y:S08]  /*9220*/  HMMA.16816.F32.BF16 R76, R4.reuse, R78, R16 ;  /* 0x0000004e044c723c */ /* 0x040ff00000041810 */
[----:B------:R-:W-:Y:S01]  /*9230*/  HMMA.16816.F32.BF16 R68, R4, R70, R24 ;  /* 0x000000460444723c */ /* 0x000fe20000041818 */
[----:B------:R-:W-:-:S04]  /*9240*/  NOP ;  /* 0x0000000000007918 */ /* 0x000fc80000000000 */
[----:B------:R-:W-:-:S15]  /*9250*/  @P0 BRA `(.L_x_7013) ;  /* 0x0000000000040947 */ /* 0x000fde0003800000 */
.L_x_7002:
[----:B------:R-:W-:-:S05]  /*9260*/  IADD3 R84, PT, PT, R66, -0x1, RZ ;  /* 0xffffffff42547810 */ /* 0x000fca0007ffe0ff */
.L_x_7013:
[----:B------:R-:W-:Y:S05]  /*9270*/  BSYNC B2 ;  /* 0x0000000000027941 */ /* 0x000fea0003800000 */
.L_x_7001:
[----:B------:R-:W-:-:S13]  /*9280*/  ISETP.GE.AND P0, PT, R84, R141, PT ;  /* 0x0000008d5400720c */ /* 0x000fda0003f06270 */
[----:B------:R-:W-:Y:S05]  /*9290*/  @!P0 BRA `(.L_x_7014) ;  /* 0x0000003c00108947 */ /* 0x000fea0003800000 */
[----:B------:R-:W-:Y:S01]  /*92a0*/  IMAD.SHL.U32 R163, R84, 0x80, RZ ;  /* 0x0000008054a37824 */ /* 0x000fe200078e00ff */
[----:B------:R-:W-:Y:S01]  /*92b0*/  ISETP.NE.U32.AND P3, PT, R156, RZ, PT ;  /* 0x000000ff9c00720c */ /* 0x000fe20003f65070 */
[----:B------:R-:W-:Y:S01]  /*92c0*/  IMAD.MOV.U32 R86, RZ, RZ, R0 ;  /* 0x000000ffff567224 */ /* 0x000fe200078e0000 */
[----:B------:R-:W-:Y:S01]  /*92d0*/  VIMNMX R161, PT, PT, RZ, R65, !PT ;  /* 0x00000041ffa17248 */ /* 0x000fe20007fe0100 */
[----:B------:R-:W-:Y:S01]  /*92e0*/  IMAD.MOV.U32 R85, RZ, RZ, R47 ;  /* 0x000000ffff557224 */ /* 0x000fe200078e002f */
[C---:B------:R-:W-:Y:S01]  /*92f0*/  LOP3.LUT R165, R163.reuse, 0x40, R64, 0xfe, !PT ;  /* 0x00000040a3a57812 */ /* 0x040fe200078efe40 */
[----:B------:R-:W-:Y:S01]  /*9300*/  VIADD R162, R84, 0x1 ;  /* 0x0000000154a27836 */ /* 0x000fe20000000000 */
[----:B------:R-:W-:Y:S01]  /*9310*/  VIMNMX R160, PT, PT, RZ, R44, !PT ;  /* 0x0000002cffa07248 */ /* 0x000fe20007fe0100 */
[----:B------:R-:W-:Y:S01]  /*9320*/  VIADD R163, R163, 0x80 ;  /* 0x00000080a3a37836 */ /* 0x000fe20000000000 */
[----:B------:R-:W-:-:S13]  /*9330*/  ISETP.NE.AND.EX P3, PT, R157, RZ, PT, P3 ;  /* 0x000000ff9d00720c */ /* 0x000fda0003f65330 */
.L_x_7021:
        /* <DEDUP_REMOVED lines=79> */
.L_x_7016:
[----:B------:R-:W-:Y:S05]  /*9830*/  BSYNC.RECONVERGENT B0 ;  /* 0x0000000000007941 */ /* 0x000fea0003800200 */
.L_x_7015:
[----:B------:R-:W1:Y:S01]  /*9840*/  S2UR UR6, SR_CgaCtaId ;  /* 0x00000000000679c3 */ /* 0x000e620000008800 */
[----:B------:R-:W-:Y:S01]  /*9850*/  LOP3.LUT R140, R139, 0xc0, RZ, 0xc0, !PT ;  /* 0x000000c08b8c7812 */ /* 0x000fe200078ec0ff */
[----:B------:R-:W-:Y:S01]  /*9860*/  UMOV UR7, 0x400 ;  /* 0x0000040000077882 */ /* 0x000fe20000000000 */
[----:B------:R-:W-:Y:S01]  /*9870*/  LOP3.LUT R153, R87, 0x18, RZ, 0xc0, !PT ;  /* 0x0000001857997812 */ /* 0x000fe200078ec0ff */
[----:B------:R-:W-:Y:S01]  /*9880*/  IMAD.SHL.U32 R167, R136, 0x40, RZ ;  /* 0x0000004088a77824 */ /* 0x000fe200078e00ff */
[----:B------:R-:W-:Y:S01]  /*9890*/  LOP3.LUT R159, R139, 0x1f20, RZ, 0xc0, !PT ;  /* 0x00001f208b9f7812 */ /* 0x000fe200078ec0ff */
[C---:B------:R-:W-:Y:S01]  /*98a0*/  IMAD.SHL.U32 R133, R87.reuse, 0x20, RZ ;  /* 0x0000002057857824 */ /* 0x040fe200078e00ff */
[----:B------:R-:W-:Y:S01]  /*98b0*/  LOP3.LUT R153, R140, R153, RZ, 0xfc, !PT ;  /* 0x000000998c997212 */ /* 0x000fe200078efcff */
[----:B------:R-:W-:Y:S01]  /*98c0*/  IMAD.SHL.U32 R130, R87, 0x10, RZ ;  /* 0x0000001057827824 */ /* 0x000fe200078e00ff */
[----:B------:R-:W-:Y:S01]  /*98d0*/  LOP3.LUT R140, R139, 0x18, RZ, 0xc0, !PT ;  /* 0x000000188b8c7812 */ /* 0x000fe200078ec0ff */
[----:B------:R-:W-:Y:S01]  /*98e0*/  IMAD.SHL.U32 R128, R87, 0x4, RZ ;  /* 0x0000000457807824 */ /* 0x000fe200078e00ff */
[----:B------:R-:W-:Y:S01]  /*98f0*/  IADD3 R172, P0, PT, R167, R144, RZ ;  /* 0x00000090a7ac7210 */ /* 0x000fe20007f1e0ff */
[----:B------:R-:W-:Y:S01]  /*9900*/  VIADD R162, R162, 0xffffffff ;  /* 0xffffffffa2a27836 */ /* 0x000fe20000000000 */
[----:B------:R-:W-:Y:S01]  /*9910*/  LOP3.LUT R168, R153, R140, RZ, 0x3c, !PT ;  /* 0x0000008c99a87212 */ /* 0x000fe200078e3cff */
[----:B------:R-:W-:Y:S01]  /*9920*/  BSSY.RECONVERGENT B1, `(.L_x_7017) ;  /* 0x00000da000017945 */ /* 0x000fe20003800200 */
[CC--:B------:R-:W-:Y:S02]  /*9930*/  ISETP.GE.AND P6, PT, R140.reuse, R151.reuse, PT ;  /* 0x000000978c00720c */ /* 0x0c0fe40003fc6270 */
[----:B------:R-:W-:Y:S02]  /*9940*/  LOP3.LUT R170, R159, R168, RZ, 0xfc, !PT ;  /* 0x000000a89faa7212 */ /* 0x000fe400078efcff */
[----:B------:R-:W-:Y:S02]  /*9950*/  ISETP.GE.AND P5, PT, R140, R151, PT ;  /* 0x000000978c00720c */ /* 0x000fe40003fa6270 */
[----:B------:R-:W-:Y:S02]  /*9960*/  SHF.L.U64.HI R168, R136, 0x6, R137 ;  /* 0x0000000688a87819 */ /* 0x000fe40000010289 */
[----:B------:R-:W-:Y:S01]  /*9970*/  LOP3.LUT R0, R130, 0x100, RZ, 0xc0, !PT ;  /* 0x0000010082007812 */ /* 0x000fe200078ec0ff */
[----:B-1----:R-:W-:Y:S01]  /*9980*/  ULEA UR6, UR6, UR7, 0x18 ;  /* 0x0000000706067291 */ /* 0x002fe2000f8ec0ff */
[----:B------:R-:W-:Y:S01]  /*9990*/  LOP3.LUT R84, R133, 0xc0, RZ, 0xc0, !PT ;  /* 0x000000c085547812 */ /* 0x000fe200078ec0ff */
[----:B------:R-:W-:Y:S01]  /*99a0*/  IMAD.X R173, R168, 0x1, R145, P0 ;  /* 0x00000001a8ad7824 */ /* 0x000fe200000e0691 */
[----:B------:R-:W-:Y:S02]  /*99b0*/  SHF.R.U32.HI R129, RZ, 0x1, R87 ;  /* 0x00000001ff817819 */ /* 0x000fe40000011657 */
[----:B------:R-:W-:Y:S01]  /*99c0*/  LOP3.LUT R89, R128, 0x18, RZ, 0xc0, !PT ;  /* 0x0000001880597812 */ /* 0x000fe200078ec0ff */
[----:B------:R-:W-:Y:S01]  /*99d0*/  IMAD.U32 R131, RZ, RZ, UR6 ;  /* 0x00000006ff837e24 */ /* 0x000fe2000f8e00ff */
[----:B------:R-:W-:Y:S02]  /*99e0*/  LOP3.LUT R0, R0, 0x20, R133, 0xf8, !PT ;  /* 0x0000002000007812 */ /* 0x000fe400078ef885 */
[----:B------:R-:W-:Y:S01]  /*99f0*/  LOP3.LUT R84, R84, 0x8, R87, 0xf8, !PT ;  /* 0x0000000854547812 */ /* 0x000fe200078ef857 */
[----:B------:R-:W-:Y:S01]  /*9a00*/  IMAD R159, R170, 0x2, R131 ;  /* 0x00000002aa9f7824 */ /* 0x000fe200078e0283 */
[----:B------:R-:W-:Y:S02]  /*9a10*/  LOP3.LUT R132, R129, 0x8, RZ, 0xc0, !PT ;  /* 0x0000000881847812 */ /* 0x000fe400078ec0ff */
[----:B------:R-:W-:Y:S02]  /*9a20*/  @!P5 IADD3 R174, P1, PT, R172, R167, RZ ;  /* 0x000000a7acaed210 */ /* 0x000fe40007f3e0ff */
[----:B------:R-:W-:Y:S01]  /*9a30*/  @!PT LDS RZ, [RZ] ;  /* 0x00000000fffff984 */ /* 0x000fe20000000800 */
[----:B------:R-:W-:Y:S01]  /*9a40*/  @!PT LDS RZ, [RZ] ;  /* 0x00000000fffff984 */ /* 0x000fe20000000800 */
[----:B------:R-:W-:Y:S01]  /*9a50*/  @!PT LDS RZ, [RZ] ;  /* 0x00000000fffff984 */ /* 0x000fe20000000800 */
[----:B------:R1:W-:Y:S01]  /*9a60*/  @!P6 LDGSTS.E.BYPASS.LTC128B.128 [R159+0x3000], desc[UR4][R144.64] ;  /* 0x03000000909fefae */ /* 0x0003e2000b981a04 */
[----:B------:R-:W-:Y:S02]  /*9a70*/  LOP3.LUT R130, R130, 0x3e00, RZ, 0xc0, !PT ;  /* 0x00003e0082827812 */ /* 0x000fe400078ec0ff */
[----:B------:R-:W-:Y:S02]  /*9a80*/  LOP3.LUT R84, R0, R84, R89, 0xf6, !PT ;  /* 0x0000005400547212 */ /* 0x000fe400078ef659 */
[----:B------:R-:W-:Y:S01]  /*9a90*/  @P6 STS.128 [R159+0x3000], RZ ;  /* 0x003000ff9f006388 */ /* 0x000fe20000000c00 */
[--C-:B------:R-:W-:Y:S01]  /*9aa0*/  LOP3.LUT R132, R132, 0xc0, R133.reuse, 0xf8, !PT ;  /* 0x000000c084847812 */ /* 0x100fe200078ef885 */
[----:B------:R-:W-:Y:S01]  /*9ab0*/  @!P5 IMAD.X R175, R173, 0x1, R168, P1 ;  /* 0x00000001adafd824 */ /* 0x000fe200008e06a8 */
[----:B------:R-:W-:Y:S02]  /*9ac0*/  LOP3.LUT R0, R130, 0x20, R133, 0xf8, !PT ;  /* 0x0000002082007812 */ /* 0x000fe400078ef885 */
[----:B------:R-:W-:Y:S01]  /*9ad0*/  @P5 STS.128 [R159+0x3800], RZ ;  /* 0x003800ff9f005388 */ /* 0x000fe20000000c00 */
[----:B------:R-:W-:Y:S01]  /*9ae0*/  LOP3.LUT R132, R132, R89, RZ, 0x3c, !PT ;  /* 0x0000005984847212 */ /* 0x000fe200078e3cff */
[----:B------:R-:W-:Y:S01]  /*9af0*/  IMAD R84, R84, 0x2, R131 ;  /* 0x0000000254547824 */ /* 0x000fe200078e0283 */
[----:B------:R-:W-:Y:S02]  /*9b00*/  LOP3.LUT R89, R0, 0x100, R133, 0xf8, !PT ;  /* 0x0000010000597812 */ /* 0x000fe400078ef885 */
[----:B------:R-:W-:Y:S01]  /*9b10*/  @!PT LDS RZ, [RZ] ;  /* 0x00000000fffff984 */ /* 0x000fe20000000800 */
[----:B------:R-:W-:Y:S01]  /*9b20*/  @!PT LDS RZ, [RZ] ;  /* 0x00000000fffff984 */ /* 0x000fe20000000800 */
[----:B------:R-:W-:Y:S01]  /*9b30*/  @!PT LDS RZ, [RZ] ;  /* 0x00000000fffff984 */ /* 0x000fe20000000800 */
[----:B------:R1:W-:Y:S01]  /*9b40*/  @!P5 LDGSTS.E.BYPASS.LTC128B.128 [R159+0x3800], desc[UR4][R172.64] ;  /* 0x03800000ac9fdfae */ /* 0x0003e2000b981a04 */
[C---:B------:R-:W-:Y:S02]  /*9b50*/  @!P5 LEA R170, P0, R136.reuse, R172, 0x7 ;  /* 0x000000ac88aad211 */ /* 0x040fe400078038ff */
[----:B------:R-:W-:Y:S02]  /*9b60*/  LOP3.LUT R88, R89, R132, RZ, 0xfc, !PT ;  /* 0x0000008459587212 */ /* 0x000fe400078efcff */
[----:B------:R-:W-:Y:S01]  /*9b70*/  @P5 STS.128 [R159+0x4000], RZ ;  /* 0x004000ff9f005388 */ /* 0x000fe20000000c00 */
[----:B------:R-:W-:Y:S02]  /*9b80*/  @!P5 LEA.HI.X R171, R136, R173, R137, 0x7, P0 ;  /* 0x000000ad88abd211 */ /* 0x000fe400000f3c89 */
[----:B------:R-:W-:Y:S02]  /*9b90*/  LOP3.LUT P2, RZ, R87, 0x4, RZ, 0xc0, !PT ;  /* 0x0000000457ff7812 */ /* 0x000fe4000784c0ff */
[----:B------:R-:W-:Y:S01]  /*9ba0*/  @!PT LDS RZ, [RZ] ;  /* 0x00000000fffff984 */ /* 0x000fe20000000800 */
[----:B------:R-:W-:Y:S01]  /*9bb0*/  @!PT LDS RZ, [RZ] ;  /* 0x00000000fffff984 */ /* 0x000fe20000000800 */
[----:B------:R-:W-:Y:S01]  /*9bc0*/  @!PT LDS RZ, [RZ] ;  /* 0x00000000fffff984 */ /* 0x000fe20000000800 */
[----:B------:R1:W-:Y:S01]  /*9bd0*/  @!P5 LDGSTS.E.BYPASS.LTC128B.128 [R159+0x4000], desc[UR4][R174.64] ;  /* 0x04000000ae9fdfae */ /* 0x0003e2000b981a04 */
[----:B------:R-:W-:Y:S01]  /*9be0*/  IMAD R0, R88, 0x2, R131 ;  /* 0x0000000258007824 */ /* 0x000fe200078e0283 */
[----:B------:R-:W-:Y:S03]  /*9bf0*/  ISETP.GT.AND P0, PT, R162, R141, PT ;  /* 0x0000008da200720c */ /* 0x000fe60003f04270 */
[----:B------:R-:W-:Y:S05]  /*9c00*/  @P5 STS.128 [R159+0x4800], RZ ;  /* 0x004800ff9f005388 */ /* 0x000fea0000000c00 */
[----:B------:R-:W-:Y:S01]  /*9c10*/  @!PT LDS RZ, [RZ] ;  /* 0x00000000fffff984 */ /* 0x000fe20000000800 */
[----:B------:R-:W-:Y:S01]  /*9c20*/  @!PT LDS RZ, [RZ] ;  /* 0x00000000fffff984 */ /* 0x000fe20000000800 */
[----:B------:R-:W-:Y:S01]  /*9c30*/  @!PT LDS RZ, [RZ] ;  /* 0x00000000fffff984 */ /* 0x000fe20000000800 */
[----:B------:R1:W-:Y:S05]  /*9c40*/  @!P5 LDGSTS.E.BYPASS.LTC128B.128 [R159+0x4800], desc[UR4][R170.64] ;  /* 0x04800000aa9fdfae */ /* 0x0003ea000b981a04 */
[----:B------:R-:W-:Y:S05]  /*9c50*/  LDSM.16.M88.4 R88, [R0] ;  /* 0x000000000058783b */ /* 0x000fea0000000200 */
[----:B------:R-:W2:Y:S05]  /*9c60*/  LDSM.16.M88.4 R92, [R84+0x1000] ;  /* 0x00100000545c783b */ /* 0x000eaa0000000200 */
[----:B------:R-:W3:Y:S05]  /*9c70*/  LDSM.16.M88.4 R96, [R84+0x1400] ;  /* 0x001400005460783b */ /* 0x000eea0000000200 */
[----:B------:R-:W4:Y:S05]  /*9c80*/  LDSM.16.M88.4 R100, [R84+0x1800] ;  /* 0x001800005464783b */ /* 0x000f2a0000000200 */
[----:B------:R-:W0:Y:S05]  /*9c90*/  LDGDEPBAR ;  /* 0x00000000000079af */ /* 0x000e2a0000000000 */
[----:B------:R-:W5:Y:S05]  /*9ca0*/  LDSM.16.M88.4 R104, [R84+0x1c00] ;  /* 0x001c00005468783b */ /* 0x000f6a0000000200 */
[----:B------:R-:W1:Y:S05]  /*9cb0*/  LDSM.16.M88.4 R108, [R84+0x2000] ;  /* 0x00200000546c783b */ /* 0x000e6a0000000200 */
[----:B------:R-:W-:Y:S01]  /*9cc0*/  LDSM.16.M88.4 R112, [R84+0x2c00] ;  /* 0x002c00005470783b */ /* 0x000fe20000000200 */
[C---:B--2---:R-:W-:Y:S08]  /*9cd0*/  HMMA.16816.F32.BF16 R4, R88.reuse, R92, RZ ;  /* 0x0000005c5804723c */ /* 0x044ff000000418ff */
[C---:B------:R-:W-:Y:S01]  /*9ce0*/  HMMA.16816.F32.BF16 R8, R88.reuse, R94, RZ ;  /* 0x0000005e5808723c */ /* 0x040fe200000418ff */
[----:B------:R-:W2:Y:S07]  /*9cf0*/  LDSM.16.M88.4 R92, [R84+0x2400] ;  /* 0x00240000545c783b */ /* 0x000eae0000000200 */
[C---:B---3--:R-:W-:Y:S08]  /*9d00*/  HMMA.16816.F32.BF16 R12, R88.reuse, R96, RZ ;  /* 0x00000060580c723c */ /* 0x048ff000000418ff */
[C---:B------:R-:W-:Y:S01]  /*9d10*/  HMMA.16816.F32.BF16 R16, R88.reuse, R98, RZ ;  /* 0x000000625810723c */ /* 0x040fe200000418ff */
[----:B------:R-:W3:Y:S07]  /*9d20*/  LDSM.16.M88.4 R96, [R84+0x2800] ;  /* 0x002800005460783b */ /* 0x000eee0000000200 */
[C---:B----4-:R-:W-:Y:S01]  /*9d30*/  HMMA.16816.F32.BF16 R20, R88.reuse, R100, RZ ;  /* 0x000000645814723c */ /* 0x050fe200000418ff */
[----:B------:R-:W-:Y:S05]  /*9d40*/  IMAD.MOV.U32 R101, RZ, RZ, 0x20 ;  /* 0x00000020ff657424 */ /* 0x000fea00078e00ff */
[----:B------:R-:W-:Y:S02]  /*9d50*/  SEL R101, R101, 0xffffffe0, !P2 ;  /* 0xffffffe065657807 */ /* 0x000fe40005000000 */
[C---:B------:R-:W-:Y:S03]  /*9d60*/  HMMA.16816.F32.BF16 R24, R88.reuse, R102, RZ ;  /* 0x000000665818723c */ /* 0x040fe600000418ff */
[----:B------:R-:W-:Y:S02]  /*9d70*/  IMAD.IADD R100, R0, 0x1, R101 ;  /* 0x0000000100647824 */ /* 0x000fe400078e0265 */
[----:B------:R-:W-:Y:S03]  /*9d80*/  IMAD.IADD R0, R101, 0x1, R84 ;  /* 0x0000000165007824 */ /* 0x000fe600078e0254 */
[C---:B-----5:R-:W-:Y:S01]  /*9d90*/  HMMA.16816.F32.BF16 R28, R88.reuse, R104, RZ ;  /* 0x00000068581c723c */ /* 0x060fe200000418ff */
[----:B------:R-:W-:Y:S05]  /*9da0*/  LDSM.16.M88.4 R100, [R100] ;  /* 0x000000006464783b */ /* 0x000fea0000000200 */
[----:B------:R-:W-:Y:S02]  /*9db0*/  LDSM.16.M88.4 R116, [R0+0x2000] ;  /* 0x002000000074783b */ /* 0x000fe40000000200 */
[C---:B------:R-:W-:Y:S03]  /*9dc0*/  HMMA.16816.F32.BF16 R32, R88.reuse, R106, RZ ;  /* 0x0000006a5820723c */ /* 0x040fe600000418ff */
[----:B------:R-:W4:Y:S05]  /*9dd0*/  LDSM.16.M88.4 R104, [R0+0x1000] ;  /* 0x001000000068783b */ /* 0x000f2a0000000200 */
[C---:B-1----:R-:W-:Y:S01]  /*9de0*/  HMMA.16816.F32.BF16 R36, R88.reuse, R108, RZ ;  /* 0x0000006c5824723c */ /* 0x042fe200000418ff */
[----:B------:R-:W-:Y:S05]  /*9df0*/  LDSM.16.M88.4 R120, [R0+0x2400] ;  /* 0x002400000078783b */ /* 0x000fea0000000200 */
[----:B------:R-:W-:Y:S02]  /*9e00*/  LDSM.16.M88.4 R124, [R0+0x2800] ;  /* 0x00280000007c783b */ /* 0x000fe40000000200 */
[C---:B------:R-:W-:Y:S03]  /*9e10*/  HMMA.16816.F32.BF16 R40, R88.reuse, R110, RZ ;  /* 0x0000006e5828723c */ /* 0x040fe600000418ff */
[----:B------:R-:W-:Y:S05]  /*9e20*/  LDSM.16.M88.4 R108, [R0+0x1c00] ;  /* 0x001c0000006c783b */ /* 0x000fea0000000200 */
[C---:B--2---:R-:W-:Y:S08]  /*9e30*/  HMMA.16816.F32.BF16 R44, R88.reuse, R92, RZ ;  /* 0x0000005c582c723c */ /* 0x044ff000000418ff */
[C---:B------:R-:W-:Y:S01]  /*9e40*/  HMMA.16816.F32.BF16 R48, R88.reuse, R94, RZ ;  /* 0x0000005e5830723c */ /* 0x040fe200000418ff */
[----:B------:R-:W1:Y:S07]  /*9e50*/  LDSM.16.M88.4 R92, [R0+0x1400] ;  /* 0x00140000005c783b */ /* 0x000e6e0000000200 */
[C---:B---3--:R-:W-:Y:S08]  /*9e60*/  HMMA.16816.F32.BF16 R52, R88.reuse, R96, RZ ;  /* 0x000000605834723c */ /* 0x048ff000000418ff */
[C---:B------:R-:W-:Y:S01]  /*9e70*/  HMMA.16816.F32.BF16 R56, R88.reuse, R98, RZ ;  /* 0x000000625838723c */ /* 0x040fe200000418ff */
[----:B------:R-:W2:Y:S07]  /*9e80*/  LDSM.16.M88.4 R96, [R0+0x1800] ;  /* 0x001800000060783b */ /* 0x000eae0000000200 */
[C---:B------:R-:W-:Y:S08]  /*9e90*/  HMMA.16816.F32.BF16 R60, R88.reuse, R112, RZ ;  /* 0x00000070583c723c */ /* 0x040ff000000418ff */
[----:B------:R-:W-:Y:S01]  /*9ea0*/  HMMA.16816.F32.BF16 R64, R88, R114, RZ ;  /* 0x000000725840723c */ /* 0x000fe200000418ff */
[----:B------:R-:W3:Y:S01]  /*9eb0*/  LDSM.16.M88.4 R88, [R0+0x2c00] ;  /* 0x002c00000058783b */ /* 0x000ee20000000200 */
[----:B------:R-:W-:Y:S04]  /*9ec0*/  DEPBAR.LE SB0, 0x0 ;  /* 0x000080000000791a */ /* 0x000fe80000000000 */
[----:B------:R-:W-:Y:S02]  /*9ed0*/  BAR.SYNC.DEFER_BLOCKING 0x0 ;  /* 0x0000000000007b1d */ /* 0x000fe40000010000 */
[C---:B----4-:R-:W-:Y:S08]  /*9ee0*/  HMMA.16816.F32.BF16 R4, R100.reuse, R104, R4 ;  /* 0x000000686404723c */ /* 0x050ff00000041804 */
        /* <DEDUP_REMOVED lines=95> */
.L_x_7020:
[----:B------:R-:W-:Y:S05]  /*a4e0*/  BSYNC.RECONVERGENT B0 ;  /* 0x0000000000007941 */ /* 0x000fea0003800200 */
.L_x_7019:
        /* <DEDUP_REMOVED lines=29> */
.L_x_7018:
[----:B------:R-:W-:Y:S05]  /*a6c0*/  BSYNC.RECONVERGENT B1 ;  /* 0x0000000000017941 */ /* 0x000fea0003800200 */
.L_x_7017:
[----:B------:R-:W-:Y:S01]  /*a6d0*/  LOP3.LUT R132, R132, 0x120, R133, 0xf8, !PT ;  /* 0x0000012084847812 */ /* 0x000fe200078ef885 */
[----:B------:R-:W2:Y:S01]  /*a6e0*/  LD.E R84, desc[UR4][R2.64+0xdc] ;  /* 0x0000dc0402547980 */ /* 0x000ea2000c101900 */
[C---:B-1----:R-:W-:Y:S02]  /*a6f0*/  VIADD R93, R165.reuse, 0xffffffc1 ;  /* 0xffffffc1a55d7836 */ /* 0x042fe40000000000 */
        /* <DEDUP_REMOVED lines=54> */
[----:B------:R-:W-:Y:S02]  /*aa60*/  ISETP.GE.AND P1, PT, R91, R160, PT ;  /* 0x000000a05b00720c */ /* 0x000fe40003f26270 */
[C---:B------:R-:W-:Y:S02]  /*aa70*/  ISETP.GE.AND P6, PT, R115.reuse, R158, PT ;  /* 0x0000009e7300720c */ /* 0x040fe40003fc6270 */
[----:B------:R-:W-:Y:S01]  /*aa80*/  ISETP.GE.AND P4, PT, R115, R152, PT ;  /* 0x000000987300720c */ /* 0x000fe20003f86270 */
        /* <DEDUP_REMOVED lines=42> */
[----:B------:R-:W-:Y:S01]  /*ad30*/  VIADD R47, R165, 0x21 ;  /* 0x00000021a52f7836 */ /* 0x000fe20000000000 */
        /* <DEDUP_REMOVED lines=17> */
[----:B------:R-:W-:Y:S02]  /*ae50*/  FSEL R182, R0, -INF , !P6 ;  /* 0xff80000000b67808 */ /* 0x000fe40007000000 */
        /* <DEDUP_REMOVED lines=14> */
[-C--:B------:R-:W-:Y:S02]  /*af40*/  ISETP.GE.AND P1, PT, R183, R160.reuse, PT ;  /* 0x000000a0b700720c */ /* 0x080fe40003f26270 */
[----:B------:R-:W-:Y:S01]  /*af50*/  FSEL R199, R61, -INF , P0 ;  /* 0xff8000003dc77808 */ /* 0x000fe20000000000 */
[----:B------:R-:W-:Y:S01]  /*af60*/  VIADD R61, R165, 0x38 ;  /* 0x00000038a53d7836 */ /* 0x000fe20000000000 */
[----:B------:R-:W-:Y:S02]  /*af70*/  FSEL R51, R51, -INF , P1 ;  /* 0xff80000033337808 */ /* 0x000fe40000800000 */
[-C--:B------:R-:W-:Y:S02]  /*af80*/  ISETP.GE.AND P1, PT, R177, R160.reuse, PT ;  /* 0x000000a0b100720c */ /* 0x080fe40003f26270 */
[-C--:B------:R-:W-:Y:S02]  /*af90*/  ISETP.GE.AND P0, PT, R49, R160.reuse, PT ;  /* 0x000000a03100720c */ /* 0x080fe40003f06270 */
[----:B------:R-:W-:Y:S02]  /*afa0*/  FSEL R190, R54, -INF , P1 ;  /* 0xff80000036be7808 */ /* 0x000fe40000800000 */
[----:B------:R-:W-:Y:S02]  /*afb0*/  ISETP.GE.AND P1, PT, R181, R160, PT ;  /* 0x000000a0b500720c */ /* 0x000fe40003f26270 */
[----:B------:R-:W-:Y:S02]  /*afc0*/  FSEL R63, R63, -INF , P0 ;  /* 0xff8000003f3f7808 */ /* 0x000fe40000000000 */
[-C--:B------:R-:W-:Y:S02]  /*afd0*/  ISETP.GE.AND P0, PT, R193, R161.reuse, PT ;  /* 0x000000a1c100720c */ /* 0x080fe40003f06270 */
[----:B------:R-:W-:Y:S02]  /*afe0*/  ISETP.GE.AND P6, PT, R89, R158, PT ;  /* 0x0000009e5900720c */ /* 0x000fe40003fc6270 */
[----:B------:R-:W-:Y:S02]  /*aff0*/  FSEL R197, R65, -INF , P0 ;  /* 0xff80000041c57808 */ /* 0x000fe40000000000 */
[----:B------:R-:W-:Y:S02]  /*b000*/  ISETP.GE.AND P0, PT, R193, R160, PT ;  /* 0x000000a0c100720c */ /* 0x000fe40003f06270 */
[----:B------:R-:W-:Y:S02]  /*b010*/  FSEL R174, R102, -INF , !P6 ;  /* 0xff80000066ae7808 */ /* 0x000fe40007000000 */
[----:B------:R-:W-:Y:S02]  /*b020*/  FSEL R65, R67, -INF , P0 ;  /* 0xff80000043417808 */ /* 0x000fe40000000000 */
[-C--:B------:R-:W-:Y:S02]  /*b030*/  ISETP.GE.AND P0, PT, R91, R158.reuse, PT ;  /* 0x0000009e5b00720c */ /* 0x080fe40003f06270 */
[-C--:B------:R-:W-:Y:S02]  /*b040*/  ISETP.GE.AND P6, PT, R97, R158.reuse, PT ;  /* 0x0000009e6100720c */ /* 0x080fe40003fc6270 */
[----:B------:R-:W-:Y:S02]  /*b050*/  FSEL R178, R100, -INF , !P0 ;  /* 0xff80000064b27808 */ /* 0x000fe40004000000 */
[-C--:B------:R-:W-:Y:S02]  /*b060*/  ISETP.GE.AND P0, PT, R99, R158.reuse, PT ;  /* 0x0000009e6300720c */ /* 0x080fe40003f06270 */
[----:B------:R-:W-:Y:S02]  /*b070*/  FSEL R67, R90, -INF , !P4 ;  /* 0xff8000005a437808 */ /* 0x000fe40006000000 */
[-C--:B------:R-:W-:Y:S02]  /*b080*/  ISETP.GE.AND P4, PT, R107, R158.reuse, PT ;  /* 0x0000009e6b00720c */ /* 0x080fe40003f86270 */
[----:B------:R-:W-:Y:S02]  /*b090*/  FSEL R208, R45, -INF , P5 ;  /* 0xff8000002dd07808 */ /* 0x000fe40002800000 */
[----:B------:R-:W-:Y:S02]  /*b0a0*/  FSEL R90, R172, -INF , !P4 ;  /* 0xff800000ac5a7808 */ /* 0x000fe40006000000 */
[----:B------:R-:W-:Y:S02]  /*b0b0*/  ISETP.GE.AND P4, PT, R123, R158, PT ;  /* 0x0000009e7b00720c */ /* 0x000fe40003f86270 */
[----:B------:R-:W-:Y:S04]  /*b0c0*/  ISETP.GE.AND P5, PT, R185, R160, PT ;  /* 0x000000a0b900720c */ /* 0x000fe80003fa6270 */
[----:B------:R-:W-:Y:S02]  /*b0d0*/  FSEL R198, R50, -INF , P5 ;  /* 0xff80000032c67808 */ /* 0x000fe40002800000 */
[-C--:B------:R-:W-:Y:S04]  /*b0e0*/  ISETP.GE.AND P5, PT, R47, R161.reuse, PT ;  /* 0x000000a12f00720c */ /* 0x080fe80003fa6270 */
[----:B------:R-:W-:Y:S01]  /*b0f0*/  FSEL R195, R53, -INF , P5 ;  /* 0xff80000035c37808 */ /* 0x000fe20002800000 */
[----:B------:R-:W-:Y:S01]  /*b100*/  VIADD R53, R165, 0x30 ;  /* 0x00000030a5357836 */ /* 0x000fe20000000000 */
[-C--:B------:R-:W-:Y:S04]  /*b110*/  ISETP.GE.AND P5, PT, R189, R161.reuse, PT ;  /* 0x000000a1bd00720c */ /* 0x080fe80003fa6270 */
[----:B------:R-:W-:Y:S02]  /*b120*/  FSEL R203, R57, -INF , P5 ;  /* 0xff80000039cb7808 */ /* 0x000fe40002800000 */
[----:B------:R-:W-:Y:S02]  /*b130*/  FSEL R57, R58, -INF , P1 ;  /* 0xff8000003a397808 */ /* 0x000fe40000800000 */
[----:B------:R-:W-:Y:S02]  /*b140*/  FSEL R58, R184, -INF , !P4 ;  /* 0xff800000b83a7808 */ /* 0x000fe40006000000 */
[----:B------:R-:W-:Y:S02]  /*b150*/  ISETP.GE.AND P4, PT, R95, R152, PT ;  /* 0x000000985f00720c */ /* 0x000fe40003f86270 */
[-C--:B------:R-:W-:Y:S02]  /*b160*/  ISETP.GE.AND P5, PT, R53, R161.reuse, PT ;  /* 0x000000a13500720c */ /* 0x080fe40003fa6270 */
[C---:B------:R-:W-:Y:S02]  /*b170*/  ISETP.GE.AND P1, PT, R165.reuse, R158, PT ;  /* 0x0000009ea500720c */ /* 0x040fe40003f26270 */
[----:B------:R-:W-:Y:S02]  /*b180*/  FSEL R201, R60, -INF , P5 ;  /* 0xff8000003cc97808 */ /* 0x000fe40002800000 */
[----:B------:R-:W-:Y:S02]  /*b190*/  FSEL R54, R122, -INF , !P1 ;  /* 0xff8000007a367808 */ /* 0x000fe40004800000 */
[C---:B------:R-:W-:Y:S01]  /*b1a0*/  ISETP.GE.AND P1, PT, R165.reuse, R152, PT ;  /* 0x00000098a500720c */ /* 0x040fe20003f26270 */
[----:B------:R-:W-:Y:S01]  /*b1b0*/  VIADD R165, R165, 0xffffff80 ;  /* 0xffffff80a5a57836 */ /* 0x000fe20000000000 */
[----:B------:R-:W-:Y:S02]  /*b1c0*/  ISETP.GE.AND P5, PT, R53, R160, PT ;  /* 0x000000a03500720c */ /* 0x000fe40003fa6270 */
[----:B------:R-:W-:Y:S02]  /*b1d0*/  FSEL R52, R120, -INF , !P1 ;  /* 0xff80000078347808 */ /* 0x000fe40004800000 */
[----:B------:R-:W-:Y:S02]  /*b1e0*/  ISETP.GE.AND P1, PT, R93, R152, PT ;  /* 0x000000985d00720c */ /* 0x000fe40003f26270 */
[----:B------:R-:W-:Y:S02]  /*b1f0*/  FSEL R191, R62, -INF , P5 ;  /* 0xff8000003ebf7808 */ /* 0x000fe40002800000 */
[----:B------:R-:W-:Y:S02]  /*b200*/  ISETP.GE.AND P5, PT, R61, R161, PT ;  /* 0x000000a13d00720c */ /* 0x000fe40003fa6270 */
[----:B------:R-:W-:Y:S02]  /*b210*/  FSEL R120, R110, -INF , !P0 ;  /* 0xff8000006e787808 */ /* 0x000fe40004000000 */
[----:B------:R-:W-:Y:S02]  /*b220*/  FSEL R64, R64, -INF , P5 ;  /* 0xff80000040407808 */ /* 0x000fe40002800000 */
        /* <DEDUP_REMOVED lines=38> */
[----:B------:R-:W-:Y:S02]  /*b490*/  FMNMX3.FTZ R89, R89, R218, R170, !PT ;  /* 0x000000da59597276 */ /* 0x000fe400078100aa */
        /* <DEDUP_REMOVED lines=31> */
[----:B------:R-:W-:Y:S02]  /*b690*/  ISETP.GE.AND P0, PT, R167, R158, PT ;  /* 0x0000009ea700720c */ /* 0x000fe40003f06270 */
[----:B------:R-:W-:Y:S02]  /*b6a0*/  FSEL R210, R210, -INF , !P6 ;  /* 0xff800000d2d27808 */ /* 0x000fe40007000000 */
[----:B------:R-:W-:Y:S02]  /*b6b0*/  ISETP.GE.AND P6, PT, R115, R152, PT ;  /* 0x000000987300720c */ /* 0x000fe40003fc6270 */
[----:B------:R-:W-:Y:S02]  /*b6c0*/  FSEL R208, R208, -INF , !P0 ;  /* 0xff800000d0d07808 */ /* 0x000fe40004000000 */
[----:B------:R-:W-:Y:S02]  /*b6d0*/  FSEL R228, R127, -INF , !P6 ;  /* 0xff8000007fe47808 */ /* 0x000fe40007000000 */
[-C--:B------:R-:W-:Y:S02]  /*b6e0*/  ISETP.GE.AND P6, PT, R47, R158.reuse, PT ;  /* 0x0000009e2f00720c */ /* 0x080fe40003fc6270 */
        /* <DEDUP_REMOVED lines=18> */
[-C--:B------:R-:W-:Y:S02]  /*b810*/  ISETP.GE.AND P5, PT, R187, R152.reuse, PT ;  /* 0x00000098bb00720c */ /* 0x080fe40003fa6270 */
[----:B------:R-:W-:Y:S02]  /*b820*/  FSEL R184, R55, -INF , !P4 ;  /* 0xff80000037b87808 */ /* 0x000fe40006000000 */
[----:B------:R-:W-:Y:S02]  /*b830*/  ISETP.GE.AND P4, PT, R193, R152, PT ;  /* 0x00000098c100720c */ /* 0x000fe40003f86270 */
        /* <DEDUP_REMOVED lines=18> */
[----:B------:R-:W-:Y:S02]  /*b960*/  FSEL R64, R66, -INF , P6 ;  /* 0xff80000042407808 */ /* 0x000fe40003000000 */
        /* <DEDUP_REMOVED lines=25> */
[----:B------:R-:W-:Y:S08]  /*bb00*/  SHFL.BFLY PT, R0, R51, 0x2, 0x1f ;  /* 0x0c401f0033007f89 */ /* 0x000ff000000e0000 */
[----:B------:R-:W1:Y:S02]  /*bb10*/  SHFL.BFLY PT, R116, R47, 0x2, 0x1f ;  /* 0x0c401f002f747f89 */ /* 0x000e6400000e0000 */
[----:B-1----:R-:W-:Y:S02]  /*bb20*/  FMNMX.FTZ R116, R47, R116, !PT ;  /* 0x000000742f747209 */ /* 0x002fe40007810000 */
[----:B------:R-:W-:Y:S04]  /*bb30*/  FMNMX.FTZ R49, R51, R0, !PT ;  /* 0x0000000033317209 */ /* 0x000fe80007810000 */
[----:B------:R-:W1:Y:S08]  /*bb40*/  SHFL.BFLY PT, R47, R116, 0x1, 0x1f ;  /* 0x0c201f00742f7f89 */ /* 0x000e7000000e0000 */
[----:B------:R-:W3:Y:S01]  /*bb50*/  SHFL.BFLY PT, R0, R49, 0x1, 0x1f ;  /* 0x0c201f0031007f89 */ /* 0x000ee200000e0000 */
[----:B-1----:R-:W-:Y:S04]  /*bb60*/  FMNMX.FTZ R47, R116, R47, !PT ;  /* 0x0000002f742f7209 */ /* 0x002fe80007810000 */
[----:B------:R-:W-:Y:S01]  /*bb70*/  FSETP.NEU.FTZ.AND P1, PT, R47, -INF , PT ;  /* 0xff8000002f00780b */ /* 0x000fe20003f3d000 */
[C---:B--2---:R-:W-:Y:S01]  /*bb80*/  FMUL.FTZ R101, R84.reuse, R47 ;  /* 0x0000002f54657220 */ /* 0x044fe20000410000 */
[----:B---3--:R-:W-:Y:S04]  /*bb90*/  FMNMX.FTZ R0, R49, R0, !PT ;  /* 0x0000000031007209 */ /* 0x008fe80007810000 */
[----:B------:R-:W-:Y:S01]  /*bba0*/  FSEL R101, R101, RZ, P1 ;  /* 0x000000ff65657208 */ /* 0x000fe20000800000 */
[----:B------:R-:W-:Y:S01]  /*bbb0*/  FMUL.FTZ R97, R84, R0 ;  /* 0x0000000054617220 */ /* 0x000fe20000410000 */
[----:B------:R-:W-:Y:S03]  /*bbc0*/  FSETP.NEU.FTZ.AND P0, PT, R0, -INF , PT ;  /* 0xff8000000000780b */ /* 0x000fe60003f1d000 */
[-CC-:B------:R-:W-:Y:S01]  /*bbd0*/  FFMA.FTZ R107, R56, R84.reuse, -R101.reuse ;  /* 0x00000054386b7223 */ /* 0x180fe20000010865 */
[-CC-:B------:R-:W-:Y:S01]  /*bbe0*/  FFMA.FTZ R116, R92, R84.reuse, -R101.reuse ;  /* 0x000000545c747223 */ /* 0x180fe20000010865 */
[----:B------:R-:W-:Y:S01]  /*bbf0*/  FSEL R97, R97, RZ, P0 ;  /* 0x000000ff61617208 */ /* 0x000fe20000000000 */
[-CC-:B------:R-:W-:Y:S01]  /*bc00*/  FFMA.FTZ R103, R54, R84.reuse, -R101.reuse ;  /* 0x0000005436677223 */ /* 0x180fe20000010865 */
[-C--:B------:R-:W-:Y:S01]  /*bc10*/  FFMA.FTZ R105, R50, R84.reuse, -R101 ;  /* 0x0000005432697223 */ /* 0x080fe20000010865 */
[----:B------:R-:W-:Y:S01]  /*bc20*/  FSEL R50, R47, RZ, P1 ;  /* 0x000000ff2f327208 */ /* 0x000fe20000800000 */
[----:B------:R-:W-:Y:S01]  /*bc30*/  MUFU.EX2 R107, R107 ;  /* 0x0000006b006b7308 */ /* 0x000fe20000000800 */
[-C--:B------:R-:W-:Y:S01]  /*bc40*/  FFMA.FTZ R169, R96, R84.reuse, -R97 ;  /* 0x0000005460a97223 */ /* 0x080fe20000010861 */
[----:B------:R-:W-:Y:S02]  /*bc50*/  IMAD R96, R132, 0x2, R131 ;  /* 0x0000000284607824 */ /* 0x000fe400078e0283 */
[-C--:B------:R-:W-:Y:S01]  /*bc60*/  FFMA.FTZ R127, R170, R84.reuse, -R97 ;  /* 0x00000054aa7f7223 */ /* 0x080fe20000010861 */
[-CC-:B------:R-:W-:Y:S01]  /*bc70*/  FFMA.FTZ R170, R110, R84.reuse, -R101.reuse ;  /* 0x000000546eaa7223 */ /* 0x180fe20000010865 */
[-C--:B------:R-:W-:Y:S01]  /*bc80*/  FFMA.FTZ R110, R58, R84.reuse, -R101 ;  /* 0x000000543a6e7223 */ /* 0x080fe20000010865 */
[----:B------:R-:W-:Y:S01]  /*bc90*/  FADD.FTZ R51, -R50, R85 ;  /* 0x0000005532337221 */ /* 0x000fe20000010100 */
[----:B------:R-:W1:Y:S02]  /*bca0*/  LDSM.16.MT88.4 R56, [R96+0x3000] ;  /* 0x003000006038783b */ /* 0x000e640000004200 */
        /* <DEDUP_REMOVED lines=33> */
[----:B------:R-:W-:Y:S01]  /*bec0*/  FMUL.FTZ R48, R84, R51 ;  /* 0x0000003354307220 */ /* 0x000fe20000410000 */
[-CC-:B------:R-:W-:Y:S01]  /*bed0*/  FFMA.FTZ R115, R90, R84.reuse, -R101.reuse ;  /* 0x000000545a737223 */ /* 0x180fe20000010865 */
[----:B--2---:R-:W-:Y:S01]  /*bee0*/  F2FP.BF16.F32.PACK_AB R89, R173, R175 ;  /* 0x000000afad59723e */ /* 0x004fe200000010ff */
[-C--:B------:R-:W-:Y:S01]  /*bef0*/  FFMA.FTZ R180, R122, R84.reuse, -R101 ;  /* 0x000000547ab47223 */ /* 0x080fe20000010865 */
[-C--:B------:R-:W-:Y:S01]  /*bf00*/  FFMA.FTZ R122, R222, R84.reuse, -R97 ;  /* 0x00000054de7a7223 */ /* 0x080fe20000010861 */
[-C--:B------:R-:W-:Y:S01]  /*bf10*/  FFMA.FTZ R125, R106, R84.reuse, -R101 ;  /* 0x000000546a7d7223 */ /* 0x080fe20000010865 */
[-C--:B------:R-:W-:Y:S03]  /*bf20*/  FFMA.FTZ R106, R230, R84.reuse, -R97 ;  /* 0x00000054e66a7223 */ /* 0x080fe60000010861 */
[----:B------:R-:W2:Y:S01]  /*bf30*/  MUFU.EX2 R177, R177 ;  /* 0x000000b100b17308 */ /* 0x000ea20000000800 */
        /* <DEDUP_REMOVED lines=13> */
[----:B------:R-:W-:Y:S04]  /*c010*/  FSEL R49, R0, RZ, P0 ;  /* 0x000000ff00317208 */ /* 0x000fe80000000000 */
[----:B------:R-:W3:Y:S01]  /*c020*/  MUFU.EX2 R171, R171 ;  /* 0x000000ab00ab7308 */ /* 0x000ee20000000800 */
[----:B------:R-:W-:Y:S01]  /*c030*/  ISETP.GT.AND P0, PT, R162, R141, PT ;  /* 0x0000008da200720c */ /* 0x000fe20003f04270 */
[----:B------:R-:W-:Y:S01]  /*c040*/  FADD.FTZ R49, -R49, R86 ;  /* 0x0000005631317221 */ /* 0x000fe20000010100 */
[--C-:B------:R-:W-:Y:S01]  /*c050*/  FFMA.FTZ R86, R88, R84, -R101.reuse ;  /* 0x0000005458567223 */ /* 0x100fe20000010865 */
[----:B--2---:R-:W-:Y:S02]  /*c060*/  F2FP.BF16.F32.PACK_AB R88, R177, R188 ;  /* 0x000000bcb158723e */ /* 0x004fe400000010ff */
[----:B------:R-:W-:Y:S04]  /*c070*/  FMUL.FTZ R50, R84, R49 ;  /* 0x0000003154327220 */ /* 0x000fe80000410000 */
[----:B------:R-:W2:Y:S01]  /*c080*/  MUFU.EX2 R178, R178 ;  /* 0x000000b200b27308 */ /* 0x000ea20000000800 */
[----:B------:R-:W-:Y:S04]  /*c090*/  VIADD R49, R96, 0x3000 ;  /* 0x0000300060317836 */ /* 0x000fe80000000000 */
[----:B------:R-:W-:Y:S05]  /*c0a0*/  @P2 VIADD R85, R49, 0xffffffe0 ;  /* 0xffffffe031552836 */ /* 0x000fea0000000000 */
[----:B------:R-:W4:Y:S01]  /*c0b0*/  MUFU.EX2 R67, R48 ;  /* 0x0000003000437308 */ /* 0x000f220000000800 */
[----:B---3--:R-:W-:Y:S01]  /*c0c0*/  F2FP.BF16.F32.PACK_AB R90, R171, R182 ;  /* 0x000000b6ab5a723e */ /* 0x008fe200000010ff */
[----:B------:R-:W3:Y:S08]  /*c0d0*/  LDSM.16.MT88.4 R92, [R85] ;  /* 0x00000000555c783b */ /* 0x000ef00000004200 */
[----:B------:R-:W5:Y:S01]  /*c0e0*/  MUFU.EX2 R66, R50 ;  /* 0x0000003200427308 */ /* 0x000f620000000800 */
[----:B--2---:R-:W-:Y:S09]  /*c0f0*/  F2FP.BF16.F32.PACK_AB R91, R169, R178 ;  /* 0x000000b2a95b723e */ /* 0x004ff200000010ff */
[----:B------:R-:W-:Y:S01]  /*c100*/  MUFU.EX2 R180, R180 ;  /* 0x000000b400b47308 */ /* 0x000fe20000000800 */
[C---:B----4-:R-:W-:Y:S01]  /*c110*/  FMUL.FTZ R49, R67.reuse, R81 ;  /* 0x0000005143317220 */ /* 0x050fe20000410000 */
[C---:B------:R-:W-:Y:S01]  /*c120*/  FMUL.FTZ R52, R67.reuse, R76 ;  /* 0x0000004c43347220 */ /* 0x040fe20000410000 */
[C---:B------:R-:W-:Y:S01]  /*c130*/  FMUL.FTZ R53, R67.reuse, R77 ;  /* 0x0000004d43357220 */ /* 0x040fe20000410000 */
[C---:B------:R-:W-:Y:S01]  /*c140*/  FMUL.FTZ R48, R67.reuse, R80 ;  /* 0x0000005043307220 */ /* 0x040fe20000410000 */
[----:B------:R-:W-:Y:S01]  /*c150*/  FFMA.FTZ R80, R60, R84, -R101 ;  /* 0x000000543c507223 */ /* 0x000fe20000010865 */
[C---:B------:R-:W-:Y:S01]  /*c160*/  FMUL.FTZ R60, R67.reuse, R68 ;  /* 0x00000044433c7220 */ /* 0x040fe20000410000 */
[C---:B------:R-:W-:Y:S03]  /*c170*/  FMUL.FTZ R61, R67.reuse, R69 ;  /* 0x00000045433d7220 */ /* 0x040fe60000410000 */
[----:B------:R-:W2:Y:S01]  /*c180*/  MUFU.EX2 R167, R167 ;  /* 0x000000a700a77308 */ /* 0x000ea20000000800 */
[C---:B-----5:R-:W-:Y:S01]  /*c190*/  FMUL.FTZ R50, R66.reuse, R82 ;  /* 0x0000005242327220 */ /* 0x060fe20000410000 */
[C---:B------:R-:W-:Y:S01]  /*c1a0*/  FMUL.FTZ R51, R66.reuse, R83 ;  /* 0x0000005342337220 */ /* 0x040fe20000410000 */
[C---:B------:R-:W-:Y:S01]  /*c1b0*/  FMUL.FTZ R54, R66.reuse, R78 ;  /* 0x0000004e42367220 */ /* 0x040fe20000410000 */
[C---:B------:R-:W-:Y:S01]  /*c1c0*/  FMUL.FTZ R55, R66.reuse, R79 ;  /* 0x0000004f42377220 */ /* 0x040fe20000410000 */
[C---:B------:R-:W-:Y:S01]  /*c1d0*/  FMUL.FTZ R62, R66.reuse, R70 ;  /* 0x00000046423e7220 */ /* 0x040fe20000410000 */
[----:B------:R-:W4:Y:S01]  /*c1e0*/  LDSM.16.MT88.4 R76, [R96+0x3400] ;  /* 0x00340000604c783b */ /* 0x000f220000004200 */
[C---:B------:R-:W-:Y:S03]  /*c1f0*/  FMUL.FTZ R63, R66.reuse, R71 ;  /* 0x00000047423f7220 */ /* 0x040fe60000410000 */
[----:B------:R-:W5:Y:S01]  /*c200*/  MUFU.EX2 R174, R174 ;  /* 0x000000ae00ae7308 */ /* 0x000f620000000800 */
[C---:B-1----:R-:W-:Y:S05]  /*c210*/  HMMA.16816.F32.BF16 R48, R88.reuse, R56, R48 ;  /* 0x000000385830723c */ /* 0x042fea0000041830 */
[C---:B------:R-:W-:Y:S01]  /*c220*/  FMUL.FTZ R56, R67.reuse, R72 ;  /* 0x0000004843387220 */ /* 0x040fe20000410000 */
[----:B------:R-:W-:Y:S03]  /*c230*/  FMUL.FTZ R57, R67, R73 ;  /* 0x0000004943397220 */ /* 0x000fe60000410000 */
[----:B------:R-:W-:Y:S01]  /*c240*/  MUFU.EX2 R170, R170 ;  /* 0x000000aa00aa7308 */ /* 0x000fe20000000800 */
[C---:B------:R-:W-:Y:S03]  /*c250*/  HMMA.16816.F32.BF16 R52, R88.reuse, R58, R52 ;  /* 0x0000003a5834723c */ /* 0x040fe60000041834 */
[C---:B------:R-:W-:Y:S01]  /*c260*/  FMUL.FTZ R58, R66.reuse, R74 ;  /* 0x0000004a423a7220 */ /* 0x040fe20000410000 */
[C---:B------:R-:W-:Y:S01]  /*c270*/  FMUL.FTZ R59, R66.reuse, R75 ;  /* 0x0000004b423b7220 */ /* 0x040fe20000410000 */
[----:B--2---:R-:W-:Y:S01]  /*c280*/  F2FP.BF16.F32.PACK_AB R68, R167, R180 ;  /* 0x000000b4a744723e */ /* 0x004fe200000010ff */
[----:B------:R-:W1:Y:S03]  /*c290*/  LDSM.16.MT88.4 R72, [R85+0x400] ;  /* 0x000400005548783b */ /* 0x000e660000004200 */
[----:B------:R-:W2:Y:S01]  /*c2a0*/  MUFU.EX2 R125, R125 ;  /* 0x0000007d007d7308 */ /* 0x000ea20000000800 */
[----:B-----5:R-:W-:Y:S01]  /*c2b0*/  F2FP.BF16.F32.PACK_AB R69, R127, R174 ;  /* 0x000000ae7f45723e */ /* 0x020fe200000010ff */
[----:B------:R-:W-:Y:S01]  /*c2c0*/  FFMA.FTZ R175, R66, R164, R175 ;  /* 0x000000a442af7223 */ /* 0x000fe200000100af */
[-C--:B------:R-:W-:Y:S01]  /*c2d0*/  FFMA.FTZ R164, R172, R84.reuse, -R97 ;  /* 0x00000054aca47223 */ /* 0x080fe20000010861 */
[C---:B---3--:R-:W-:Y:S03]  /*c2e0*/  HMMA.16816.F32.BF16 R56, R88.reuse, R92, R56 ;  /* 0x0000005c5838723c */ /* 0x048fe60000041838 */
[----:B------:R-:W-:Y:S03]  /*c2f0*/  FFMA.FTZ R93, R208, R84, -R101 ;  /* 0x00000054d05d7223 */ /* 0x000fe60000010865 */
[----:B------:R-:W-:Y:S01]  /*c300*/  MUFU.EX2 R168, R168 ;  /* 0x000000a800a87308 */ /* 0x000fe20000000800 */
[----:B------:R-:W-:Y:S01]  /*c310*/  FFMA.FTZ R188, R67, R166, R188 ;  /* 0x000000a643bc7223 */ /* 0x000fe200000100bc */
[----:B------:R-:W-:Y:S01]  /*c320*/  FADD.FTZ R175, R173, R175 ;  /* 0x000000afadaf7221 */ /* 0x000fe20000010000 */
[----:B------:R-:W-:Y:S03]  /*c330*/  HMMA.16816.F32.BF16 R60, R88, R94, R60 ;  /* 0x0000005e583c723c */ /* 0x000fe6000004183c */
[--C-:B------:R-:W-:Y:S04]  /*c340*/  FFMA.FTZ R89, R214, R84, -R97.reuse ;  /* 0x00000054d6597223 */ /* 0x100fe80000010861 */
[----:B------:R-:W3:Y:S01]  /*c350*/  MUFU.EX2 R121, R121 ;  /* 0x0000007900797308 */ /* 0x000ee20000000800 */
[----:B--2---:R-:W-:Y:S01]  /*c360*/  F2FP.BF16.F32.PACK_AB R70, R125, R170 ;  /* 0x000000aa7d46723e */ /* 0x004fe200000010ff */
[-CC-:B------:R-:W-:Y:S01]  /*c370*/  FFMA.FTZ R88, R212, R84.reuse, -R97.reuse ;  /* 0x00000054d4587223 */ /* 0x180fe20000010861 */
[-CC-:B------:R-:W-:Y:S01]  /*c380*/  FFMA.FTZ R95, R206, R84.reuse, -R97.reuse ;  /* 0x00000054ce5f7223 */ /* 0x180fe20000010861 */
[-C--:B------:R-:W-:Y:S01]  /*c390*/  FFMA.FTZ R94, R204, R84.reuse, -R97 ;  /* 0x00000054cc5e7223 */ /* 0x080fe20000010861 */
[-CC-:B------:R-:W-:Y:S01]  /*c3a0*/  FFMA.FTZ R90, R210, R84.reuse, -R101.reuse ;  /* 0x00000054d25a7223 */ /* 0x180fe20000010865 */
[-C--:B------:R-:W-:Y:S01]  /*c3b0*/  FFMA.FTZ R101, R99, R84.reuse, -R101 ;  /* 0x0000005463657223 */ /* 0x080fe20000010865 */
[-CC-:B------:R-:W-:Y:S03]  /*c3c0*/  FFMA.FTZ R99, R64, R84.reuse, -R97.reuse ;  /* 0x0000005440637223 */ /* 0x180fe60000010861 */
[----:B------:R2:W-:Y:S01]  /*c3d0*/  MUFU.EX2 R92, R80 ;  /* 0x00000050005c7308 */ /* 0x0005e20000000800 */
[----:B------:R-:W-:Y:S01]  /*c3e0*/  FFMA.FTZ R97, R65, R84, -R97 ;  /* 0x0000005441617223 */ /* 0x000fe20000010861 */
        /* <DEDUP_REMOVED lines=11> */
[----:B--2---:R-:W2:Y:S01]  /*c4a0*/  LDSM.16.MT88.4 R80, [R96+0x3800] ;  /* 0x003800006050783b */ /* 0x004ea20000004200 */
[C---:B----4-:R-:W-:Y:S05]  /*c4b0*/  HMMA.16816.F32.BF16 R48, R68.reuse, R76, R48 ;  /* 0x0000004c4430723c */ /* 0x050fea0000041830 */
[----:B------:R-:W-:Y:S03]  /*c4c0*/  FADD.FTZ R168, R168, R67 ;  /* 0x00000043a8a87221 */ /* 0x000fe60000010000 */
[----:B------:R-:W-:Y:S01]  /*c4d0*/  MUFU.EX2 R122, R122 ;  /* 0x0000007a007a7308 */ /* 0x000fe20000000800 */
[----:B------:R-:W-:Y:S01]  /*c4e0*/  FADD.FTZ R167, R167, R180 ;  /* 0x000000b4a7a77221 */ /* 0x000fe20000010000 */
[C---:B------:R-:W-:Y:S01]  /*c4f0*/  HMMA.16816.F32.BF16 R52, R68.reuse, R78, R52 ;  /* 0x0000004e4434723c */ /* 0x040fe20000041834 */
[----:B------:R-:W4:Y:S02]  /*c500*/  LDSM.16.MT88.4 R76, [R85+0x800] ;  /* 0x00080000554c783b */ /* 0x000f240000004200 */
[----:B------:R-:W-:Y:S01]  /*c510*/  FADD.FTZ R67, R121, R168 ;  /* 0x000000a879437221 */ /* 0x000fe20000010000 */
[----:B------:R-:W-:Y:S04]  /*c520*/  FADD.FTZ R170, R170, R167 ;  /* 0x000000a7aaaa7221 */ /* 0x000fe80000010000 */
[----:B------:R-:W5:Y:S01]  /*c530*/  MUFU.EX2 R119, R119 ;  /* 0x0000007700777308 */ /* 0x000f620000000800 */
[C---:B-1----:R-:W-:Y:S03]  /*c540*/  HMMA.16816.F32.BF16 R56, R68.reuse, R72, R56 ;  /* 0x000000484438723c */ /* 0x042fe60000041838 */
[----:B------:R-:W-:Y:S06]  /*c550*/  FADD.FTZ R170, R125, R170 ;  /* 0x000000aa7daa7221 */ /* 0x000fec0000010000 */
[----:B------:R-:W-:Y:S01]  /*c560*/  MUFU.EX2 R116, R116 ;  /* 0x0000007400747308 */ /* 0x000fe20000000800 */
[----:B------:R-:W-:Y:S01]  /*c570*/  HMMA.16816.F32.BF16 R60, R68, R74, R60 ;  /* 0x0000004a443c723c */ /* 0x000fe2000004183c */
[----:B------:R-:W1:Y:S02]  /*c580*/  LDSM.16.MT88.4 R72, [R96+0x3c00] ;  /* 0x003c00006048783b */ /* 0x000e640000004200 */
[----:B---3--:R-:W-:Y:S01]  /*c590*/  F2FP.BF16.F32.PACK_AB R68, R120, R123 ;  /* 0x0000007b7844723e */ /* 0x008fe200000010ff */
[----:B------:R-:W-:Y:S05]  /*c5a0*/  FADD.FTZ R123, R123, R170 ;  /* 0x000000aa7b7b7221 */ /* 0x000fea0000010000 */
[----:B------:R-:W3:Y:S01]  /*c5b0*/  MUFU.EX2 R115, R115 ;  /* 0x0000007300737308 */ /* 0x000ee20000000800 */
[C---:B-----5:R-:W-:Y:S01]  /*c5c0*/  F2FP.BF16.F32.PACK_AB R69, R119.reuse, R122 ;  /* 0x0000007a7745723e */ /* 0x060fe200000010ff */
[----:B------:R-:W-:Y:S01]  /*c5d0*/  FADD.FTZ R122, R122, R67 ;  /* 0x000000437a7a7221 */ /* 0x000fe20000010000 */
[----:B------:R-:W-:Y:S03]  /*c5e0*/  FADD.FTZ R123, R120, R123 ;  /* 0x0000007b787b7221 */ /* 0x000fe60000010000 */
[----:B------:R-:W-:Y:S04]  /*c5f0*/  FADD.FTZ R119, R119, R122 ;  /* 0x0000007a77777221 */ /* 0x000fe80000010000 */
[----:B------:R-:W5:Y:S10]  /*c600*/  MUFU.EX2 R114, R114 ;  /* 0x0000007200727308 */ /* 0x000f740000000800 */
[----:B------:R-:W2:Y:S01]  /*c610*/  MUFU.EX2 R113, R113 ;  /* 0x0000007100717308 */ /* 0x000ea20000000800 */
[C---:B---3--:R-:W-:Y:S01]  /*c620*/  F2FP.BF16.F32.PACK_AB R70, R115.reuse, R116 ;  /* 0x000000747346723e */ /* 0x048fe200000010ff */
[----:B------:R-:W-:Y:S04]  /*c630*/  FADD.FTZ R116, R116, R123 ;  /* 0x0000007b74747221 */ /* 0x000fe80000010000 */
[----:B------:R-:W-:Y:S04]  /*c640*/  FADD.FTZ R115, R115, R116 ;  /* 0x0000007473737221 */ /* 0x000fe80000010000 */
[----:B------:R-:W-:Y:S01]  /*c650*/  MUFU.EX2 R110, R110 ;  /* 0x0000006e006e7308 */ /* 0x000fe20000000800 */
[----:B-----5:R-:W-:Y:S09]  /*c660*/  FADD.FTZ R66, R114, R119 ;  /* 0x0000007772427221 */ /* 0x020ff20000010000 */
[----:B------:R-:W3:Y:S01]  /*c670*/  MUFU.EX2 R111, R111 ;  /* 0x0000006f006f7308 */ /* 0x000ee20000000800 */
[C---:B--2---:R-:W-:Y:S01]  /*c680*/  F2FP.BF16.F32.PACK_AB R71, R113.reuse, R114 ;  /* 0x000000727147723e */ /* 0x044fe200000010ff */
[----:B------:R-:W-:Y:S08]  /*c690*/  FADD.FTZ R66, R113, R66 ;  /* 0x0000004271427221 */ /* 0x000ff00000010000 */
[----:B------:R-:W2:Y:S01]  /*c6a0*/  MUFU.EX2 R106, R106 ;  /* 0x0000006a006a7308 */ /* 0x000ea20000000800 */
[C---:B------:R-:W-:Y:S09]  /*c6b0*/  HMMA.16816.F32.BF16 R48, R68.reuse, R80, R48 ;  /* 0x000000504430723c */ /* 0x040ff20000041830 */
[----:B------:R-:W-:Y:S01]  /*c6c0*/  MUFU.EX2 R105, R105 ;  /* 0x0000006900697308 */ /* 0x000fe20000000800 */
[C---:B------:R-:W-:Y:S01]  /*c6d0*/  HMMA.16816.F32.BF16 R52, R68.reuse, R82, R52 ;  /* 0x000000524434723c */ /* 0x040fe20000041834 */
[----:B------:R-:W5:Y:S02]  /*c6e0*/  LDSM.16.MT88.4 R80, [R85+0xc00] ;  /* 0x000c00005550783b */ /* 0x000f640000004200 */
[----:B---3--:R-:W-:Y:S06]  /*c6f0*/  FADD.FTZ R67, R111, R66 ;  /* 0x000000426f437221 */ /* 0x008fec0000010000 */
[----:B------:R-:W3:Y:S01]  /*c700*/  MUFU.EX2 R100, R100 ;  /* 0x0000006400647308 */ /* 0x000ee20000000800 */
[C---:B----4-:R-:W-:Y:S03]  /*c710*/  HMMA.16816.F32.BF16 R56, R68.reuse, R76, R56 ;  /* 0x0000004c4438723c */ /* 0x050fe60000041838 */
[----:B--2---:R-:W-:Y:S06]  /*c720*/  FADD.FTZ R67, R106, R67 ;  /* 0x000000436a437221 */ /* 0x004fec0000010000 */
[----:B------:R-:W-:Y:S01]  /*c730*/  MUFU.EX2 R102, R102 ;  /* 0x0000006600667308 */ /* 0x000fe20000000800 */
[----:B------:R-:W-:Y:S01]  /*c740*/  HMMA.16816.F32.BF16 R60, R68, R78, R60 ;  /* 0x0000004e443c723c */ /* 0x000fe2000004183c */
[----:B------:R-:W2:Y:S02]  /*c750*/  LDSM.16.MT88.4 R76, [R96+0x4000] ;  /* 0x00400000604c783b */ /* 0x000ea40000004200 */
[C---:B------:R-:W-:Y:S01]  /*c760*/  F2FP.BF16.F32.PACK_AB R68, R107.reuse, R110 ;  /* 0x0000006e6b44723e */ /* 0x040fe200000010ff */
[----:B------:R-:W-:Y:S01]  /*c770*/  FADD.FTZ R110, R110, R115 ;  /* 0x000000736e6e7221 */ /* 0x000fe20000010000 */
[----:B------:R-:W-:Y:S04]  /*c780*/  F2FP.BF16.F32.PACK_AB R69, R106, R111 ;  /* 0x0000006f6a45723e */ /* 0x000fe800000010ff */
[----:B------:R-:W4:Y:S01]  /*c790*/  MUFU.EX2 R109, R109 ;  /* 0x0000006d006d7308 */ /* 0x000f220000000800 */
[----:B------:R-:W-:Y:S01]  /*c7a0*/  FADD.FTZ R66, R107, R110 ;  /* 0x0000006e6b427221 */ /* 0x000fe20000010000 */
[C---:B---3--:R-:W-:Y:S03]  /*c7b0*/  F2FP.BF16.F32.PACK_AB R70, R100.reuse, R105 ;  /* 0x000000696446723e */ /* 0x048fe600000010ff */
[----:B------:R-:W-:Y:S05]  /*c7c0*/  FADD.FTZ R105, R105, R66 ;  /* 0x0000004269697221 */ /* 0x000fea0000010000 */
[----:B------:R-:W3:Y:S01]  /*c7d0*/  MUFU.EX2 R103, R103 ;  /* 0x0000006700677308 */ /* 0x000ee20000000800 */
[----:B------:R-:W-:Y:S09]  /*c7e0*/  FADD.FTZ R100, R100, R105 ;  /* 0x0000006964647221 */ /* 0x000ff20000010000 */
[----:B------:R-:W5:Y:S01]  /*c7f0*/  MUFU.EX2 R86, R86 ;  /* 0x0000005600567308 */ /* 0x000f620000000800 */
[C---:B----4-:R-:W-:Y:S01]  /*c800*/  F2FP.BF16.F32.PACK_AB R71, R109.reuse, R102 ;  /* 0x000000666d47723e */ /* 0x050fe200000010ff */
[----:B------:R-:W-:Y:S04]  /*c810*/  FADD.FTZ R102, R102, R67 ;  /* 0x0000004366667221 */ /* 0x000fe80000010000 */
[----:B------:R-:W-:Y:S04]  /*c820*/  FADD.FTZ R109, R109, R102 ;  /* 0x000000666d6d7221 */ /* 0x000fe80000010000 */
[----:B------:R-:W-:Y:S01]  /*c830*/  MUFU.EX2 R112, R112 ;  /* 0x0000007000707308 */ /* 0x000fe20000000800 */
[C---:B-1----:R-:W-:Y:S03]  /*c840*/  HMMA.16816.F32.BF16 R48, R68.reuse, R72, R48 ;  /* 0x000000484430723c */ /* 0x042fe60000041830 */
[----:B---3--:R-:W-:Y:S06]  /*c850*/  FADD.FTZ R67, R103, R100 ;  /* 0x0000006467437221 */ /* 0x008fec0000010000 */
[----:B------:R-:W1:Y:S01]  /*c860*/  MUFU.EX2 R117, R117 ;  /* 0x0000007500757308 */ /* 0x000e620000000800 */
[C---:B------:R-:W-:Y:S01]  /*c870*/  HMMA.16816.F32.BF16 R52, R68.reuse, R74, R52 ;  /* 0x0000004a4434723c */ /* 0x040fe20000041834 */
[----:B------:R-:W3:Y:S02]  /*c880*/  LDSM.16.MT88.4 R72, [R85+0x1000] ;  /* 0x001000005548783b */ /* 0x000ee40000004200 */
[C---:B-----5:R-:W-:Y:S06]  /*c890*/  FADD.FTZ R67, R86.reuse, R67 ;  /* 0x0000004356437221 */ /* 0x060fec0000010000 */
[----:B------:R-:W4:Y:S01]  /*c8a0*/  MUFU.EX2 R91, R216 ;  /* 0x000000d8005b7308 */ /* 0x000f220000000800 */
[C---:B------:R-:W-:Y:S09]  /*c8b0*/  HMMA.16816.F32.BF16 R56, R68.reuse, R80, R56 ;  /* 0x000000504438723c */ /* 0x040ff20000041838 */
[----:B------:R-:W-:Y:S01]  /*c8c0*/  MUFU.EX2 R89, R89 ;  /* 0x0000005900597308 */ /* 0x000fe20000000800 */
[----:B------:R-:W-:Y:S01]  /*c8d0*/  HMMA.16816.F32.BF16 R60, R68, R82, R60 ;  /* 0x00000052443c723c */ /* 0x000fe2000004183c */
[----:B------:R-:W5:Y:S02]  /*c8e0*/  LDSM.16.MT88.4 R80, [R96+0x4400] ;  /* 0x004400006050783b */ /* 0x000f640000004200 */
[----:B------:R-:W-:Y:S02]  /*c8f0*/  F2FP.BF16.F32.PACK_AB R68, R86, R103 ;  /* 0x000000675644723e */ /* 0x000fe400000010ff */
[----:B-1----:R-:W-:Y:S01]  /*c900*/  F2FP.BF16.F32.PACK_AB R69, R117, R112 ;  /* 0x000000707545723e */ /* 0x002fe200000010ff */
[----:B------:R-:W-:Y:S03]  /*c910*/  FADD.FTZ R112, R112, R109 ;  /* 0x0000006d70707221 */ /* 0x000fe60000010000 */
[----:B------:R-:W1:Y:S01]  /*c920*/  MUFU.EX2 R88, R88 ;  /* 0x0000005800587308 */ /* 0x000e620000000800 */
[----:B----4-:R-:W-:Y:S01]  /*c930*/  F2FP.BF16.F32.PACK_AB R70, R91, R92 ;  /* 0x0000005c5b46723e */ /* 0x010fe200000010ff */
[----:B------:R-:W-:Y:S01]  /*c940*/  FADD.FTZ R92, R92, R67 ;  /* 0x000000435c5c7221 */ /* 0x000fe20000010000 */
[----:B------:R-:W-:Y:S01]  /*c950*/  FADD.FTZ R112, R117, R112 ;  /* 0x0000007075707221 */ /* 0x000fe20000010000 */
[----:B------:R-:W-:Y:S02]  /*c960*/  LDSM.16.MT88.4 R64, [R85+0x1c00] ;  /* 0x001c00005540783b */ /* 0x000fe40000004200 */
[----:B------:R-:W-:Y:S04]  /*c970*/  FADD.FTZ R91, R91, R92 ;  /* 0x0000005c5b5b7221 */ /* 0x000fe80000010000 */
[----:B------:R-:W-:Y:S10]  /*c980*/  MUFU.EX2 R90, R90 ;  /* 0x0000005a005a7308 */ /* 0x000ff40000000800 */
[----:B------:R-:W4:Y:S01]  /*c990*/  MUFU.EX2 R93, R93 ;  /* 0x0000005d005d7308 */ /* 0x000f220000000800 */
        /* <DEDUP_REMOVED lines=15> */
[C---:B-1----:R-:W-:Y:S01]  /*ca90*/  F2FP.BF16.F32.PACK_AB R69, R94.reuse, R95 ;  /* 0x0000005f5e45723e */ /* 0x042fe200000010ff */
        /* <DEDUP_REMOVED lines=17> */
[----:B------:R4:W5:Y:S08]  /*cbb0*/  LDSM.16.MT88.4 R80, [R85+0x1800] ;  /* 0x001800005550783b */ /* 0x0009700000004200 */
[----:B------:R-:W-:Y:S01]  /*cbc0*/  MUFU.EX2 R166, R186 ;  /* 0x000000ba00a67308 */ /* 0x000fe20000000800 */
[C---:B--2---:R-:W-:Y:S09]  /*cbd0*/  HMMA.16816.F32.BF16 R56, R68.reuse, R76, R56 ;  /* 0x0000004c4438723c */ /* 0x044ff20000041838 */
[----:B------:R-:W2:Y:S01]  /*cbe0*/  MUFU.EX2 R173, R176 ;  /* 0x000000b000ad7308 */ /* 0x000ea20000000800 */
[----:B------:R-:W-:Y:S01]  /*cbf0*/  HMMA.16816.F32.BF16 R60, R68, R78, R60 ;  /* 0x0000004e443c723c */ /* 0x000fe2000004183c */
[----:B------:R-:W5:Y:S02]  /*cc00*/  LDSM.16.MT88.4 R76, [R96+0x4c00] ;  /* 0x004c0000604c783b */ /* 0x000f640000004200 */
[----:B---3--:R-:W-:Y:S02]  /*cc10*/  F2FP.BF16.F32.PACK_AB R68, R192, R181 ;  /* 0x000000b5c044723e */ /* 0x008fe400000010ff */
[----:B-1----:R-:W-:Y:S04]  /*cc20*/  F2FP.BF16.F32.PACK_AB R69, R184, R183 ;  /* 0x000000b7b845723e */ /* 0x002fe800000010ff */
[----:B------:R-:W-:Y:S01]  /*cc30*/  MUFU.EX2 R164, R164 ;  /* 0x000000a400a47308 */ /* 0x000fe20000000800 */
[----:B----4-:R-:W-:Y:S09]  /*cc40*/  IMAD.MOV.U32 R85, RZ, RZ, R47 ;  /* 0x000000ffff557224 */ /* 0x010ff200078e002f */
[----:B------:R-:W1:Y:S01]  /*cc50*/  MUFU.EX2 R127, R126 ;  /* 0x0000007e007f7308 */ /* 0x000e620000000800 */
[----:B--2---:R-:W-:Y:S09]  /*cc60*/  F2FP.BF16.F32.PACK_AB R70, R173, R166 ;  /* 0x000000a6ad46723e */ /* 0x004ff200000010ff */
[----:B------:R-:W-:Y:S10]  /*cc70*/  MUFU.EX2 R121, R124 ;  /* 0x0000007c00797308 */ /* 0x000ff40000000800 */
[----:B------:R-:W2:Y:S01]  /*cc80*/  MUFU.EX2 R118, R118 ;  /* 0x0000007600767308 */ /* 0x000ea20000000800 */
[----:B-1----:R-:W-:Y:S07]  /*cc90*/  F2FP.BF16.F32.PACK_AB R71, R127, R164 ;  /* 0x000000a47f47723e */ /* 0x002fee00000010ff */
[C---:B------:R-:W-:Y:S02]  /*cca0*/  HMMA.16816.F32.BF16 R48, R68.reuse, R72, R48 ;  /* 0x000000484430723c */ /* 0x040fe40000041830 */
[----:B------:R-:W-:Y:S06]  /*ccb0*/  MUFU.EX2 R108, R108 ;  /* 0x0000006c006c7308 */ /* 0x000fec0000000800 */
[C---:B------:R-:W-:Y:S04]  /*ccc0*/  HMMA.16816.F32.BF16 R52, R68.reuse, R74, R52 ;  /* 0x0000004a4434723c */ /* 0x040fe80000041834 */
[----:B------:R-:W1:Y:S04]  /*ccd0*/  MUFU.EX2 R107, R104 ;  /* 0x00000068006b7308 */ /* 0x000e680000000800 */
[C---:B-----5:R-:W-:Y:S06]  /*cce0*/  HMMA.16816.F32.BF16 R56, R68.reuse, R80, R56 ;  /* 0x000000504438723c */ /* 0x060fec0000041838 */
[----:B------:R-:W-:Y:S02]  /*ccf0*/  MUFU.EX2 R98, R98 ;  /* 0x0000006200627308 */ /* 0x000fe40000000800 */
[----:B------:R-:W-:Y:S08]  /*cd00*/  HMMA.16816.F32.BF16 R60, R68, R82, R60 ;  /* 0x00000052443c723c */ /* 0x000ff0000004183c */
[----:B------:R-:W3:Y:S01]  /*cd10*/  MUFU.EX2 R101, R101 ;  /* 0x0000006500657308 */ /* 0x000ee20000000800 */
[----:B--2---:R-:W-:Y:S02]  /*cd20*/  F2FP.BF16.F32.PACK_AB R68, R118, R121 ;  /* 0x000000797644723e */ /* 0x004fe400000010ff */
[----:B-1----:R-:W-:Y:S07]  /*cd30*/  F2FP.BF16.F32.PACK_AB R69, R107, R108 ;  /* 0x0000006c6b45723e */ /* 0x002fee00000010ff */
[----:B------:R-:W-:Y:S10]  /*cd40*/  MUFU.EX2 R86, R99 ;  /* 0x0000006300567308 */ /* 0x000ff40000000800 */
[----:B------:R-:W1:Y:S01]  /*cd50*/  MUFU.EX2 R97, R97 ;  /* 0x0000006100617308 */ /* 0x000e620000000800 */
[----:B---3--:R-:W-:Y:S02]  /*cd60*/  F2FP.BF16.F32.PACK_AB R70, R101, R98 ;  /* 0x000000626546723e */ /* 0x008fe400000010ff */
[----:B-1----:R-:W-:Y:S07]  /*cd70*/  F2FP.BF16.F32.PACK_AB R71, R97, R86 ;  /* 0x000000566147723e */ /* 0x002fee00000010ff */
        /* <DEDUP_REMOVED lines=19> */
[----:B------:R-:W-:Y:S02]  /*ceb0*/  IMAD.MOV.U32 R86, RZ, RZ, R0 ;  /* 0x000000ffff567224 */ /* 0x000fe400078e0000 */
[----:B------:R-:W-:Y:S01]  /*cec0*/  FADD.FTZ R166, R101, R98 ;  /* 0x0000006265a67221 */ /* 0x000fe20000010000 */
[----:B------:R-:W-:Y:S06]  /*ced0*/  @P0 BRA `(.L_x_7021) ;  /* 0xffffffc400180947 */ /* 0x000fec000383ffff */
.L_x_7014:
        /* <DEDUP_REMOVED lines=10> */
.L_x_7031:
        /* <DEDUP_REMOVED lines=74> */
.L_x_7024:
[----:B------:R-:W-:Y:S05]  /*d420*/  BSYNC.RECONVERGENT B0 ;  /* 0x0000000000007941 */ /* 0x000fea0003800200 */
.L_x_7023:
        /* <DEDUP_REMOVED lines=25> */
.L_x_7026:
[----:B------:R-:W-:Y:S05]  /*d5c0*/  BSYNC.RECONVERGENT B0 ;  /* 0x0000000000007941 */ /* 0x000fea0003800200 */
.L_x_7025:
[----:B-1----:R-:W2:Y:S01]  /*d5d0*/  LD.E R3, desc[UR4][R2.64+0xc0] ;  /* 0x0000c00402037980 */ /* 0x002ea2000c101900 */
[----:B------:R-:W-:Y:S01]  /*d5e0*/  MOV R141, RZ ;  /* 0x000000ff008d7202 */ /* 0x000fe20000000f00 */
[-C--:B----45:R-:W-:Y:S02]  /*d5f0*/  @!P0 IMAD R12, R29, R148.reuse, RZ ;  /* 0x000000941d0c8224 */ /* 0x0b0fe400078e02ff */
[----:B------:R-:W-:-:S04]  /*d600*/  @!P0 IMAD.WIDE.U32 R14, R28, R148, RZ ;  /* 0x000000941c0e8225 */ /* 0x000fc800078e00ff */
[----:B------:R-:W-:Y:S01]  /*d610*/  IMAD.WIDE.U32 R18, R149, R16, R140 ;  /* 0x0000001095127225 */ /* 0x000fe200078e008c */
[----:B------:R-:W-:Y:S02]  /*d620*/  @!P0 IADD3 R12, PT, PT, R15, R12, RZ ;  /* 0x0000000c0f0c8210 */ /* 0x000fe40007ffe0ff */
[----:B------:R-:W-:Y:S01]  /*d630*/  @P0 IADD3 R12, PT, PT, R21, R0, RZ ;  /* 0x00000000150c0210 */ /* 0x000fe20007ffe0ff */
[----:B------:R-:W-:Y:S02]  /*d640*/  IMAD R13, R27, R147, RZ ;  /* 0x000000931b0d7224 */ /* 0x000fe400078e02ff */
[----:B------:R-:W-:Y:S02]  /*d650*/  IMAD R149, R17, R149, RZ ;  /* 0x0000009511957224 */ /* 0x000fe400078e02ff */
[----:B------:R-:W-:-:S04]  /*d660*/  IMAD.WIDE.U32 R26, R26, R147, RZ ;  /* 0x000000931a1a7225 */ /* 0x000fc800078e00ff */
[----:B------:R-:W-:Y:S01]  /*d670*/  @P0 IMAD.MOV.U32 R14, RZ, RZ, R20 ;  /* 0x000000ffff0e0224 */ /* 0x000fe200078e0014 */
[----:B------:R-:W-:Y:S01]  /*d680*/  IADD3 R13, PT, PT, R27, R13, RZ ;  /* 0x0000000d1b0d7210 */ /* 0x000fe20007ffe0ff */
[----:B------:R-:W-:Y:S02]  /*d690*/  IMAD.IADD R149, R19, 0x1, R149 ;  /* 0x0000000113957824 */ /* 0x000fe400078e0295 */
[----:B------:R-:W-:Y:S01]  /*d6a0*/  IMAD.MOV.U32 R147, RZ, RZ, 0x0 ;  /* 0x00000000ff937424 */ /* 0x000fe200078e00ff */
        /* <DEDUP_REMOVED lines=12> */
[----:B---3--:R-:W-:Y:S05]  /*d770*/  @P3 RET.REL.NODEC R146 `(_ZN5flash24flash_fwd_splitkv_kernelI23Flash_fwd_kernel_traitsILi32ELi64ELi128ELi4ELb0ELb0EN7cutlass10bfloat16_tE19Flash_kernel_traitsILi32ELi64ELi128ELi4ES3_EELb0ELb1ELb0ELb0ELb0ELb0ELb0ELb0EEEvNS_16Flash_fwd_paramsE) ;  /* 0xffffff2892203950 */ /* 0x008fea0003c3ffff */
        /* <DEDUP_REMOVED lines=12> */
[----:B-1----:R-:W-:Y:S05]  /*d840*/  RET.REL.NODEC R146 `(_ZN5flash24flash_fwd_splitkv_kernelI23Flash_fwd_kernel_traitsILi32ELi64ELi128ELi4ELb0ELb0EN7cutlass10bfloat16_tE19Flash_kernel_traitsILi32ELi64ELi128ELi4ES3_EELb0ELb1ELb0ELb0ELb0ELb0ELb0ELb0EEEvNS_16Flash_fwd_paramsE) ;  /* 0xffffff2492ec7950 */ /* 0x002fea0003c3ffff */
.L_x_7022:
[----:B------:R-:W-:Y:S01]  /*d850*/  MOV R5, 0x2 ;  /* 0x0000000200057802 */ /* 0x000fe20000000f00 */
[----:B------:R-:W-:Y:S01]  /*d860*/  IMAD.MOV.U32 R4, RZ, RZ, 0x1f ;  /* 0x0000001fff047424 */ /* 0x000fe200078e00ff */
[----:B------:R-:W-:-:S07]  /*d870*/  MOV R6, 0xffffffff ;  /* 0xffffffff00067802 */ /* 0x000fce0000000f00 */
[----:B-1---5:R-:W-:Y:S05]  /*d880*/  WARPSYNC.COLLECTIVE R6, `(.L_x_7027) ;  /* 0x0000000006087348 */ /* 0x022fea0003c00000 */
[----:B------:R2:W3:Y:S02]  /*d890*/  SHFL.BFLY P0, R11, R166, R5, R4 ;  /* 0x0c000005a60b7389 */ /* 0x0004e40000000004 */
[----:B-123-5:R-:W-:Y:S05]  /*d8a0*/  ENDCOLLECTIVE ;  /* 0x000000000000791b */ /* 0x02efea0003800000 */
.L_x_7027:
[----:B------:R-:W-:Y:S02]  /*d8b0*/  IMAD.MOV.U32 R9, RZ, RZ, R11 ;  /* 0x000000ffff097224 */ /* 0x000fe400078e000b */
[----:B------:R-:W-:Y:S02]  /*d8c0*/  IMAD.MOV.U32 R5, RZ, RZ, 0x1 ;  /* 0x00000001ff057424 */ /* 0x000fe400078e00ff */
[----:B------:R-:W-:-:S05]  /*d8d0*/  FADD.FTZ R9, R9, R166 ;  /* 0x000000a609097221 */ /* 0x000fca0000010000 */
[----:B------:R-:W-:-:S07]  /*d8e0*/  MOV R166, R9 ;  /* 0x0000000900a67202 */ /* 0x000fce0000000f00 */
[----:B------:R-:W-:Y:S05]  /*d8f0*/  WARPSYNC.COLLECTIVE R6, `(.L_x_7028) ;  /* 0x0000000006087348 */ /* 0x000fea0003c00000 */
[----:B------:R1:W2:Y:S02]  /*d900*/  SHFL.BFLY P0, R11, R166, R5, R4 ;  /* 0x0c000005a60b7389 */ /* 0x0002a40000000004 */
[----:B-12---:R-:W-:Y:S05]  /*d910*/  ENDCOLLECTIVE ;  /* 0x000000000000791b */ /* 0x006fea0003800000 */
.L_x_7028:
[----:B------:R-:W-:Y:S01]  /*d920*/  MOV R166, R164 ;  /* 0x000000a400a67202 */ /* 0x000fe20000000f00 */
[----:B------:R-:W-:Y:S01]  /*d930*/  IMAD.MOV.U32 R5, RZ, RZ, 0x2 ;  /* 0x00000002ff057424 */ /* 0x000fe200078e00ff */
[----:B------:R-:W-:-:S07]  /*d940*/  MOV R8, R11 ;  /* 0x0000000b00087202 */ /* 0x000fce0000000f00 */
[----:B------:R-:W-:Y:S05]  /*d950*/  WARPSYNC.COLLECTIVE R6, `(.L_x_7029) ;  /* 0x0000000006087348 */ /* 0x000fea0003c00000 */
[----:B------:R1:W2:Y:S02]  /*d960*/  SHFL.BFLY P0, R11, R166, R5, R4 ;  /* 0x0c000005a60b7389 */ /* 0x0002a40000000004 */
[----:B-12---:R-:W-:Y:S05]  /*d970*/  ENDCOLLECTIVE ;  /* 0x000000000000791b */ /* 0x006fea0003800000 */
.L_x_7029:
[----:B------:R-:W-:Y:S01]  /*d980*/  FADD.FTZ R8, R9, R8 ;  /* 0x0000000809087221 */ /* 0x000fe20000010000 */
[----:B------:R-:W-:Y:S01]  /*d990*/  FADD.FTZ R10, R11, R164 ;  /* 0x000000a40b0a7221 */ /* 0x000fe20000010000 */
[----:B------:R-:W-:-:S04]  /*d9a0*/  MOV R5, 0x1 ;  /* 0x0000000100057802 */ /* 0x000fc80000000f00 */
[----:B------:R-:W-:-:S07]  /*d9b0*/  MOV R166, R10 ;  /* 0x0000000a00a67202 */ /* 0x000fce0000000f00 */
[----:B------:R-:W-:Y:S05]  /*d9c0*/  WARPSYNC.COLLECTIVE R6, `(.L_x_7030) ;  /* 0x0000000006087348 */ /* 0x000fea0003c00000 */
[----:B------:R1:W2:Y:S02]  /*d9d0*/  SHFL.BFLY P0, R11, R166, R5, R4 ;  /* 0x0c000005a60b7389 */ /* 0x0002a40000000004 */
[----:B-12---:R-:W-:Y:S05]  /*d9e0*/  ENDCOLLECTIVE ;  /* 0x000000000000791b */ /* 0x006fea0003800000 */
.L_x_7030:
[----:B------:R-:W-:Y:S05]  /*d9f0*/  BRA `(.L_x_7031) ;  /* 0xfffffff400607947 */ /* 0x000fea000383ffff */
.L_x_7032:
        /* <DEDUP_REMOVED lines=16> */
.L_x_10300:


//--------------------- .text._ZN5flash24flash_fwd_splitkv_kernelI23Flash_fwd_kernel_traitsILi32ELi64ELi128ELi4ELb0ELb0EN7cutlass10bfloat16_tE19Flash_kernel_traitsILi32ELi64ELi128ELi4ES3_EELb0ELb1ELb0ELb0ELb0ELb1ELb0ELb0EEEvNS_16Flash_fwd_paramsE --------------------------
	.section	.text._ZN5flash24flash_fwd_splitkv_kernelI23Flash_fwd_kernel_traitsILi32ELi64ELi128ELi4ELb0ELb0EN7cutlass10bfloat16_tE19Flash_kernel_traitsILi32ELi64ELi128ELi4ES3_EELb0ELb1ELb0ELb0ELb0ELb1ELb0ELb0EEEvNS_16Flash_fwd_paramsE,"ax",@progbits
	.align	128
        .global         _ZN5flash24flash_fwd_splitkv_kernelI23Flash_fwd_kernel_traitsILi32ELi64ELi128ELi4ELb0ELb0EN7cutlass10bfloat16_tE19Flash_kernel_traitsILi32ELi64ELi128ELi4ES3_EELb0ELb1ELb0ELb0ELb0ELb1ELb0ELb0EEEvNS_16Flash_fwd_paramsE
        .type           _ZN5flash24flash_fwd_splitkv_kernelI23Flash_fwd_kernel_traitsILi32ELi64ELi128ELi4ELb0ELb0EN7cutlass10bfloat16_tE19Flash_kernel_traitsILi32ELi64ELi128ELi4ES3_EELb0ELb1ELb0ELb0ELb0ELb1ELb0ELb0EEEvNS_16Flash_fwd_paramsE,@function
        .size           _ZN5flash24flash_fwd_splitkv_kernelI23Flash_fwd_kernel_traitsILi32ELi64ELi128ELi4ELb0ELb0EN7cutlass10bfloat16_tE19Flash_kernel_traitsILi32ELi64ELi128ELi4ES3_EELb0ELb1ELb0ELb0ELb0ELb1ELb0ELb0EEEvNS_16Flash_fwd_paramsE,(.L_x_10301 - _ZN5flash24flash_fwd_splitkv_kernelI23Flash_fwd_kernel_traitsILi32ELi64ELi128ELi4ELb0ELb0EN7cutlass10bfloat16_tE19Flash_kernel_traitsILi32ELi64ELi128ELi4ES3_EELb0ELb1ELb0ELb0ELb0ELb1ELb0ELb0EEEvNS_16Flash_fwd_paramsE)
        .other          _ZN5flash24flash_fwd_splitkv_kernelI23Flash_fwd_kernel_traitsILi32ELi64ELi128ELi4ELb0ELb0EN7cutlass10bfloat16_tE19Flash_kernel_traitsILi32ELi64ELi128ELi4ES3_EELb0ELb1ELb0ELb0ELb0ELb1ELb0ELb0EEEvNS_16Flash_fwd_paramsE,@"STO_CUDA_ENTRY STV_DEFAULT"
_ZN5flash24flash_fwd_splitkv_kernelI23Flash_fwd_kernel_traitsILi32ELi64ELi128ELi4ELb0ELb0EN7cutlass10bfloat16_tE19Flash_kernel_traitsILi32ELi64ELi128ELi4ES3_EELb0ELb1ELb0ELb0ELb0ELb1ELb0ELb0EEEvNS_16Flash_fwd_paramsE:
.text._ZN5flash24flash_fwd_splitkv_kernelI23Flash_fwd_kernel_traitsILi32ELi64ELi128ELi4ELb0ELb0EN7cutlass10bfloat16_tE19Flash_kernel_traitsILi32ELi64ELi128ELi4ES3_EELb0ELb1ELb0ELb0ELb0ELb1ELb0ELb0EEEvNS_16Flash_fwd_paramsE:
[----:B------:R-:W-:Y:S01]  /*0000*/  LDC R1, c[0x0][0x37c] ;  /* 0x0000df00ff017b82 */ /* 0x000fe20000000800 */
[----:B------:R-:W1:Y:S07]  /*0010*/  S2R R157, SR_CTAID.X ;  /* 0x00000000009d7919 */ /* 0x000e6e0000002500 */
[----:B------:R-:W2:Y:S01]  /*0020*/  LDC.64 R2, c[0x0][0x348] ;  /* 0x0000d200ff027b82 */ /* 0x000ea20000000a00 */
[----:B------:R-:W-:Y:S01]  /*0030*/  BSSY.RECONVERGENT B3, `(.L_x_7033) ;  /* 0x0000005000037945 */ /* 0x000fe20003800200 */
[----:B------:R-:W-:Y:S01]  /*0040*/  MOV R154, 0x80 ;  /* 0x00000080009a7802 */ /* 0x000fe20000000f00 */
[----:B------:R-:W3:Y:S01]  /*0050*/  S2R R156, SR_CTAID.Y ;  /* 0x00000000009c7919 */ /* 0x000ee20000002600 */
[----:B------:R-:W4:Y:S05]  /*0060*/  S2R R155, SR_CTAID.Z ;  /* 0x00000000009b7919 */ /* 0x000f2a0000002700 */
[----:B-1234-:R-:W-:Y:S05]  /*0070*/  CALL.REL.NOINC `($_ZN5flash24flash_fwd_splitkv_kernelI23Flash_fwd_kernel_traitsILi32ELi64ELi128ELi4ELb0ELb0EN7cutlass10bfloat16_tE19Flash_kernel_traitsILi32ELi64ELi128ELi4ES3_EELb0ELb1ELb0ELb0ELb0ELb1ELb0ELb0EEEvNS_16Flash_fwd_paramsE$_ZN5flash30compute_attn_1rowblock_splitkvI23Flash_fwd_kernel_traitsILi32ELi64ELi128ELi4ELb0ELb0EN7cutlass10bfloat16_tE19Flash_kernel_traitsILi32ELi64ELi128ELi4ES3_EELb0ELb1ELb0ELb0ELb0ELb1ELb0ELb0ENS_16Flash_fwd_paramsEEEvRKT8_iiiii) ;  /* 0x0000000000087944 */ /* 0x01efea0003c00000 */
[----:B------:R-:W-:Y:S05]  /*0080*/  BSYNC.RECONVERGENT B3 ;  /* 0x0000000000037941 */ /* 0x000fea0003800200 */
.L_x_7033:
[----:B------:R-:W-:Y:S05]  /*0090*/  EXIT ;  /* 0x000000000000794d */ /* 0x000fea0003800000 */
        .type           $_ZN5flash24flash_fwd_splitkv_kernelI23Flash_fwd_kernel_traitsILi32ELi64ELi128ELi4ELb0ELb0EN7cutlass10bfloat16_tE19Flash_kernel_traitsILi32ELi64ELi128ELi4ES3_EELb0ELb1ELb0ELb0ELb0ELb1ELb0ELb0EEEvNS_16Flash_fwd_paramsE$_ZN5flash30compute_attn_1rowblock_splitkvI23Flash_fwd_kernel_traitsILi32ELi64ELi128ELi4ELb0ELb0EN7cutlass10bfloat16_tE19Flash_kernel_traitsILi32ELi64ELi128ELi4ES3_EELb0ELb1ELb0ELb0ELb0ELb1ELb0ELb0ENS_16Flash_fwd_paramsEEEvRKT8_iiiii,@function
        .size           $_ZN5flash24flash_fwd_splitkv_kernelI23Flash_fwd_kernel_traitsILi32ELi64ELi128ELi4ELb0ELb0EN7cutlass10bfloat16_tE19Flash_kernel_traitsILi32ELi64ELi128ELi4ES3_EELb0ELb1ELb0ELb0ELb0ELb1ELb0ELb0EEEvNS_16Flash_fwd_paramsE$_ZN5flash30compute_attn_1rowblock_splitkvI23Flash_fwd_kernel_traitsILi32ELi64ELi128ELi4ELb0ELb0EN7cutlass10bfloat16_tE19Flash_kernel_traitsILi32ELi64ELi128ELi4ES3_EELb0ELb1ELb0ELb0ELb0ELb1ELb0ELb0ENS_16Flash_fwd_paramsEEEvRKT8_iiiii,(.L_x_10301 - $_ZN5flash24flash_fwd_splitkv_kernelI23Flash_fwd_kernel_traitsILi32ELi64ELi128ELi4ELb0ELb0EN7cutlass10bfloat16_tE19Flash_kernel_traitsILi32ELi64ELi128ELi4ES3_EELb0ELb1ELb0ELb0ELb0ELb1ELb0ELb0EEEvNS_16Flash_fwd_paramsE$_ZN5flash30compute_attn_1rowblock_splitkvI23Flash_fwd_kernel_traitsILi32ELi64ELi128ELi4ELb0ELb0EN7cutlass10bfloat16_tE19Flash_kernel_traitsILi32ELi64ELi128ELi4ES3_EELb0ELb1ELb0ELb0ELb0ELb1ELb0ELb0ENS_16Flash_fwd_paramsEEEvRKT8_iiiii)
$_ZN5flash24flash_fwd_splitkv_kernelI23Flash_fwd_kernel_traitsILi32ELi64ELi128ELi4ELb0ELb0EN7cutlass10bfloat16_tE19Flash_kernel_traitsILi32ELi64ELi128ELi4ES3_EELb0ELb1ELb0ELb0ELb0ELb1ELb0ELb0EEEvNS_16Flash_fwd_paramsE$_ZN5flash30compute_attn_1rowblock_splitkvI23Flash_fwd_kernel_traitsILi32ELi64ELi128ELi4ELb0ELb0EN7cutlass10bfloat16_tE19Flash_kernel_traitsILi32ELi64ELi128ELi4ES3_EELb0ELb1ELb0ELb0ELb0ELb1ELb0ELb0ENS_16Flash_fwd_paramsEEEvRKT8_iiiii:
        /* <DEDUP_REMOVED lines=38> */
.L_x_7035:
[----:B------:R-:W-:Y:S05]  /*0300*/  BSYNC.RECONVERGENT B0 ;  /* 0x0000000000007941 */ /* 0x000fea0003800200 */
.L_x_7034:
[----:B------:R-:W-:Y:S04]  /*0310*/  BSSY.RECONVERGENT B0, `(.L_x_7036) ;  /* 0x0000007000007945 */ /* 0x000fe80003800200 */
[----:B------:R-:W-:Y:S05]  /*0320*/  @!P3 BRA `(.L_x_7037) ;  /* 0x000000000014b947 */ /* 0x000fea0003800000 */
[----:B------:R-:W3:Y:S02]  /*0330*/  LD.E.U8 R6, desc[UR4][R2.64+0x1b2] ;  /* 0x0001b20402067980 */ /* 0x000ee4000c101100 */
[----:B---3--:R-:W-:-:S13]  /*0340*/  ISETP.NE.AND P1, PT, R6, RZ, PT ;  /* 0x000000ff0600720c */ /* 0x008fda0003f25270 */
[----:B------:R-:W3:Y:S02]  /*0350*/  @P1 LD.E R6, desc[UR4][R10.64+0x4] ;  /* 0x000004040a061980 */ /* 0x000ee4000c101900 */
[----:B---3-5:R-:W-:-:S06]  /*0360*/  @P1 IADD3 R41, PT, PT, R6, -R13, RZ ;  /* 0x8000000d06291210 */ /* 0x028fcc0007ffe0ff */
[----:B------:R3:W5:Y:S02]  /*0370*/  @!P1 LD.E R41, desc[UR4][R10.64] ;  /* 0x000000040a299980 */ /* 0x000764000c101900 */
.L_x_7037:
[----:B------:R-:W-:Y:S05]  /*0380*/  BSYNC.RECONVERGENT B0 ;  /* 0x0000000000007941 */ /* 0x000fea0003800200 */
.L_x_7036:
        /* <DEDUP_REMOVED lines=8> */
.L_x_7039:
[----:B------:R-:W4:Y:S01]  /*0410*/  LD.E.64 R6, desc[UR4][R2.64+0x108] ;  /* 0x0001080402067980 */ /* 0x000f22000c101b00 */
[----:B------:R-:W-:Y:S01]  /*0420*/  BSSY.RECONVERGENT B0, `(.L_x_7041) ;  /* 0x0000006000007945 */ /* 0x000fe20003800200 */
[----:B------:R-:W-:Y:S01]  /*0430*/  IMAD.MOV.U32 R5, RZ, RZ, RZ ;  /* 0x000000ffff057224 */ /* 0x000fe200078e00ff */
[----:B----4-:R-:W-:-:S04]  /*0440*/  ISETP.NE.U32.AND P0, PT, R6, RZ, PT ;  /* 0x000000ff0600720c */ /* 0x010fc80003f05070 */
[----:B------:R-:W-:-:S13]  /*0450*/  ISETP.NE.AND.EX P0, PT, R7, RZ, PT, P0 ;  /* 0x000000ff0700720c */ /* 0x000fda0003f05300 */
[----:B------:R-:W-:Y:S05]  /*0460*/  @!P0 BRA `(.L_x_7042) ;  /* 0x0000000000048947 */ /* 0x000fea0003800000 */
[----:B------:R4:W5:Y:S02]  /*0470*/  LD.E R5, desc[UR4][R2.64+0xbc] ;  /* 0x0000bc0402057980 */ /* 0x000964000c101900 */
.L_x_7042:
[----:B------:R-:W-:Y:S05]  /*0480*/  BSYNC.RECONVERGENT B0 ;  /* 0x0000000000007941 */ /* 0x000fea0003800200 */
.L_x_7041:
[----:B-----5:R-:W-:Y:S02]  /*0490*/  IADD3 R41, PT, PT, R5, R41, -R12 ;  /* 0x0000002905297210 */ /* 0x020fe40007ffe80c */
.L_x_7040:
[----:B------:R-:W-:Y:S05]  /*04a0*/  BSYNC.RECONVERGENT B1 ;  /* 0x0000000000017941 */ /* 0x000fea0003800200 */
.L_x_7038:
[----:B------:R-:W-:Y:S01]  /*04b0*/  IMAD.SHL.U32 R5, R157, 0x40, RZ ;  /* 0x000000409d057824 */ /* 0x000fe200078e00ff */
[----:B------:R-:W-:Y:S01]  /*04c0*/  MOV R6, R154 ;  /* 0x0000009a00067202 */ /* 0x000fe20000000f00 */
[----:B------:R-:W-:-:S03]  /*04d0*/  IMAD.MOV.U32 R7, RZ, RZ, 0x0 ;  /* 0x00000000ff077424 */ /* 0x000fc600078e00ff */
[----:B------:R-:W-:-:S13]  /*04e0*/  ISETP.GT.AND P0, PT, R50, R5, PT ;  /* 0x000000053200720c */ /* 0x000fda0003f04270 */
[----:B-1234-:R-:W-:Y:S05]  /*04f0*/  @!P0 RET.REL.NODEC R6 `(_ZN5flash24flash_fwd_splitkv_kernelI23Flash_fwd_kernel_traitsILi32ELi64ELi128ELi4ELb0ELb0EN7cutlass10bfloat16_tE19Flash_kernel_traitsILi32ELi64ELi128ELi4ES3_EELb0ELb1ELb0ELb0ELb0ELb1ELb0ELb0EEEvNS_16Flash_fwd_paramsE) ;  /* 0xfffffff806c08950 */ /* 0x01efea0003c3ffff */
        /* <DEDUP_REMOVED lines=89> */
.L_x_7045:
[----:B------:R-:W-:Y:S05]  /*0a90*/  BSYNC.RECONVERGENT B0 ;  /* 0x0000000000007941 */ /* 0x000fea0003800200 */
.L_x_7044:
[----:B------:R-:W-:Y:S01]  /*0aa0*/  MOV R155, 0x0 ;  /* 0x00000000009b7802 */ /* 0x000fe20000000f00 */
[----:B------:R1:W-:Y:S03]  /*0ab0*/  @!P3 ST.E desc[UR4][R2.64], R0 ;  /* 0x000000000200b985 */ /* 0x0003e6000c101904 */
[----:B-12---:R-:W-:Y:S05]  /*0ac0*/  @P2 RET.REL.NODEC R154 `(_ZN5flash24flash_fwd_splitkv_kernelI23Flash_fwd_kernel_traitsILi32ELi64ELi128ELi4ELb0ELb0EN7cutlass10bfloat16_tE19Flash_kernel_traitsILi32ELi64ELi128ELi4ES3_EELb0ELb1ELb0ELb0ELb0ELb1ELb0ELb0EEEvNS_16Flash_fwd_paramsE) ;  /* 0xfffffff49a4c2950 */ /* 0x006fea0003c3ffff */
[----:B------:R-:W-:Y:S02]  /*0ad0*/  MOV R5, 0x7f800000 ;  /* 0x7f80000000057802 */ /* 0x000fe40000000f00 */
[----:B------:R-:W-:-:S03]  /*0ae0*/  MOV R155, 0x0 ;  /* 0x00000000009b7802 */ /* 0x000fc60000000f00 */
[----:B------:R1:W-:Y:S02]  /*0af0*/  ST.E desc[UR4][R2.64+0x80], R5 ;  /* 0x0000800502007985 */ /* 0x0003e4000c101904 */
[----:B-1----:R-:W-:Y:S05]  /*0b00*/  RET.REL.NODEC R154 `(_ZN5flash24flash_fwd_splitkv_kernelI23Flash_fwd_kernel_traitsILi32ELi64ELi128ELi4ELb0ELb0EN7cutlass10bfloat16_tE19Flash_kernel_traitsILi32ELi64ELi128ELi4ES3_EELb0ELb1ELb0ELb0ELb0ELb1ELb0ELb0EEEvNS_16Flash_fwd_paramsE) ;  /* 0xfffffff49a3c7950 */ /* 0x002fea0003c3ffff */
.L_x_7043:
        /* <DEDUP_REMOVED lines=103> */
.L_x_7047:
        /* <DEDUP_REMOVED lines=12> */
[----:B------:R-:W-:Y:S02]  /*1240*/  MOV R15, RZ ;  /* 0x000000ff000f7202 */ /* 0x000fe40000000f00 */
[----:B--2---:R-:W-:-:S04]  /*1250*/  IABS R4, R14 ;  /* 0x0000000e00047213 */ /* 0x004fc80000000000 */
        /* <DEDUP_REMOVED lines=19> */
[----:B------:R-:W-:Y:S01]  /*1390*/  @!P1 IADD3 R7, PT, PT, R7, -R4, RZ ;  /* 0x8000000407079210 */ /* 0x000fe20007ffe0ff */
[----:B------:R-:W-:Y:S01]  /*13a0*/  @!P2 IMAD R9, R20, R6, R9 ;  /* 0x000000061409a224 */ /* 0x000fe200078e0209 */
[----:B------:R-:W-:Y:S02]  /*13b0*/  @!P2 IADD3 R23, PT, PT, R23, R0, RZ ;  /* 0x000000001717a210 */ /* 0x000fe40007ffe0ff */
[----:B------:R-:W-:Y:S01]  /*13c0*/  ISETP.GE.U32.AND P3, PT, R7, R4, PT ;  /* 0x000000040700720c */ /* 0x000fe20003f66070 */
[----:B------:R-:W-:Y:S01]  /*13d0*/  @P2 IMAD.IADD R0, R12, 0x1, R13 ;  /* 0x000000010c002824 */ /* 0x000fe200078e020d */
[----:B------:R-:W-:Y:S01]  /*13e0*/  LOP3.LUT R6, R155, R14, RZ, 0x3c, !PT ;  /* 0x0000000e9b067212 */ /* 0x000fe200078e3cff */
[----:B------:R-:W-:-:S03]  /*13f0*/  @!P2 IMAD.WIDE.U32 R22, R20, R11, R22 ;  /* 0x0000000b1416a225 */ /* 0x000fc600078e0016 */
[----:B------:R-:W-:Y:S01]  /*1400*/  ISETP.GE.AND P0, PT, R6, RZ, PT ;  /* 0x000000ff0600720c */ /* 0x000fe20003f06270 */
[----:B------:R-:W-:Y:S01]  /*1410*/  @!P1 VIADD R10, R10, 0x1 ;  /* 0x000000010a0a9836 */ /* 0x000fe20000000000 */
[----:B------:R-:W-:Y:S01]  /*1420*/  ISETP.NE.AND P1, PT, R14, RZ, PT ;  /* 0x000000ff0e00720c */ /* 0x000fe20003f25270 */
[-C--:B------:R-:W-:Y:S02]  /*1430*/  @P2 IMAD R4, R139, R0.reuse, RZ ;  /* 0x000000008b042224 */ /* 0x080fe400078e02ff */
[----:B------:R-:W-:Y:S01]  /*1440*/  @P2 IMAD.WIDE.U32 R20, R138, R0, RZ ;  /* 0x000000008a142225 */ /* 0x000fe200078e00ff */
[----:B------:R-:W-:Y:S02]  /*1450*/  @!P2 IADD3 R9, PT, PT, R23, R9, RZ ;  /* 0x000000091709a210 */ /* 0x000fe40007ffe0ff */
[----:B------:R-:W-:Y:S01]  /*1460*/  LEA R0, R42, 0xffffff80, 0x7 ;  /* 0xffffff802a007811 */ /* 0x000fe200078e38ff */
[----:B------:R-:W-:Y:S01]  /*1470*/  @!P2 IMAD.MOV.U32 R8, RZ, RZ, R22 ;  /* 0x000000ffff08a224 */ /* 0x000fe200078e0016 */
[----:B------:R-:W-:-:S02]  /*1480*/  @P2 IADD3 R9, PT, PT, R21, R4, RZ ;  /* 0x0000000415092210 */ /* 0x000fc40007ffe0ff */
[----:B------:R-:W-:Y:S01]  /*1490*/  @P2 MOV R8, R20 ;  /* 0x0000001400082202 */ /* 0x000fe20000000f00 */
[----:B------:R-:W-:Y:S01]  /*14a0*/  @!P2 IMAD R4, R141, R12, RZ ;  /* 0x0000000c8d04a224 */ /* 0x000fe200078e02ff */
[----:B------:R-:W-:Y:S02]  /*14b0*/  @!P2 SHF.R.S32.HI R7, RZ, 0x1f, R12 ;  /* 0x0000001fff07a819 */ /* 0x000fe4000001140c */
        /* <DEDUP_REMOVED lines=27> */
[----:B------:R-:W-:-:S02]  /*1670*/  MOV R9, R0 ;  /* 0x0000000000097202 */ /* 0x000fc40000000f00 */
.L_x_7048:
[----:B------:R-:W-:Y:S05]  /*1680*/  BSYNC.RECONVERGENT B0 ;  /* 0x0000000000007941 */ /* 0x000fea0003800200 */
.L_x_7046:
        /* <DEDUP_REMOVED lines=31> */
[----:B-----5:R-:W-:Y:S02]  /*1880*/  IMAD R30, R15, R140, RZ ;  /* 0x0000008c0f1e7224 */ /* 0x020fe400078e02ff */
[----:B------:R-:W-:Y:S01]  /*1890*/  @!P1 IMAD.MOV R18, RZ, RZ, -R18 ;  /* 0x000000ffff129224 */ /* 0x000fe200078e0a12 */
[----:B------:R-:W-:Y:S02]  /*18a0*/  @!P2 LOP3.LUT R18, RZ, R14, RZ, 0x33, !PT ;  /* 0x0000000eff12a212 */ /* 0x000fe400078e33ff */
[----:B------:R-:W-:Y:S01]  /*18b0*/  SHF.L.U32 R143, R86, 0x3, RZ ;  /* 0x00000003568f7819 */ /* 0x000fe200000006ff */
[C---:B------:R-:W-:Y:S01]  /*18c0*/  IMAD R15, R9.reuse, R141, R30 ;  /* 0x0000008d090f7224 */ /* 0x040fe200078e021e */
[----:B------:R-:W-:Y:S01]  /*18d0*/  SHF.R.S32.HI R17, RZ, 0x1f, R18 ;  /* 0x0000001fff117819 */ /* 0x000fe20000011412 */
[----:B------:R-:W-:Y:S01]  /*18e0*/  IMAD.WIDE.U32 R30, R9, R140, RZ ;  /* 0x0000008c091e7225 */ /* 0x000fe200078e00ff */
[----:B------:R-:W-:-:S03]  /*18f0*/  LOP3.LUT R144, R143, 0x18, RZ, 0xc0, !PT ;  /* 0x000000188f907812 */ /* 0x000fc600078ec0ff */
[----:B------:R-:W-:Y:S02]  /*1900*/  IMAD R14, R29, R18, RZ ;  /* 0x000000121d0e7224 */ /* 0x000fe400078e02ff */
[----:B------:R-:W-:Y:S01]  /*1910*/  IMAD.IADD R9, R31, 0x1, R15 ;  /* 0x000000011f097824 */ /* 0x000fe200078e020f */
        /* <DEDUP_REMOVED lines=19> */
[----:B------:R-:W-:Y:S02]  /*1a50*/  IMAD R151, R139, R52, RZ ;  /* 0x000000348b977224 */ /* 0x000fe400078e02ff */
[----:B------:R-:W-:Y:S01]  /*1a60*/  IMAD.WIDE.U32 R14, R52, R138, R14 ;  /* 0x0000008a340e7225 */ /* 0x000fe200078e000e */
[----:B-1----:R-:W-:-:S03]  /*1a70*/  ULEA UR6, UR6, UR7, 0x18 ;  /* 0x0000000706067291 */ /* 0x002fc6000f8ec0ff */
[----:B------:R-:W-:Y:S01]  /*1a80*/  IMAD.WIDE.U32 R18, R52, R140, R18 ;  /* 0x0000008c34127225 */ /* 0x000fe200078e0012 */
[----:B------:R-:W-:Y:S01]  /*1a90*/  MOV R53, RZ ;  /* 0x000000ff00357202 */ /* 0x000fe20000000f00 */
[----:B------:R-:W-:Y:S01]  /*1aa0*/  BSSY.RECONVERGENT B0, `(.L_x_7049) ;  /* 0x0000028000007945 */ /* 0x000fe20003800200 */
[----:B------:R-:W-:Y:S01]  /*1ab0*/  IADD3 R151, PT, PT, R15, R151, RZ ;  /* 0x000000970f977210 */ /* 0x000fe20007ffe0ff */
[----:B------:R-:W-:Y:S02]  /*1ac0*/  IMAD.IADD R153, R19, 0x1, R153 ;  /* 0x0000000113997824 */ /* 0x000fe400078e0299 */
        /* <DEDUP_REMOVED lines=36> */
.L_x_7051:
[----:B------:R1:W-:Y:S02]  /*1d10*/  STS.128 [R163], RZ ;  /* 0x000000ffa3007388 */ /* 0x0003e40000000c00 */
.L_x_7050:
[----:B------:R-:W-:Y:S05]  /*1d20*/  BSYNC.RECONVERGENT B0 ;  /* 0x0000000000007941 */ /* 0x000fea0003800200 */
.L_x_7049:
        /* <DEDUP_REMOVED lines=23> */
.L_x_7053:
[----:B------:R-:W-:Y:S05]  /*1ea0*/  BSYNC.RECONVERGENT B0 ;  /* 0x0000000000007941 */ /* 0x000fea0003800200 */
.L_x_7052:
        /* <DEDUP_REMOVED lines=11> */
.L_x_7056:
[----:B------:R4:W-:Y:S02]  /*1f60*/  STS.128 [R163+0x1000], RZ ;  /* 0x001000ffa3007388 */ /* 0x0009e40000000c00 */
.L_x_7055:
[----:B------:R-:W-:Y:S05]  /*1f70*/  BSYNC.RECONVERGENT B0 ;  /* 0x0000000000007941 */ /* 0x000fea0003800200 */
.L_x_7054:
[----:B------:R-:W-:Y:S01]  /*1f80*/  ISETP.GE.AND P3, PT, R5, R4, PT ;  /* 0x000000040500720c */ /* 0x000fe20003f66270 */
[----:B---3--:R-:W-:Y:S01]  /*1f90*/  VIADD R11, R52, 0x40 ;  /* 0x00000040340b7836 */ /* 0x008fe20000000000 */
        /* <DEDUP_REMOVED lines=14> */
.L_x_7058:
[----:B------:R-:W-:Y:S05]  /*2080*/  BSYNC.RECONVERGENT B0 ;  /* 0x0000000000007941 */ /* 0x000fea0003800200 */
.L_x_7057:
        /* <DEDUP_REMOVED lines=11> */
.L_x_7060:
[----:B------:R-:W-:Y:S05]  /*2140*/  BSYNC.RECONVERGENT B0 ;  /* 0x0000000000007941 */ /* 0x000fea0003800200 */
.L_x_7059:
        /* <DEDUP_REMOVED lines=11> */
.L_x_7062:
[----:B------:R-:W-:Y:S05]  /*2200*/  BSYNC.RECONVERGENT B0 ;  /* 0x0000000000007941 */ /* 0x000fea0003800200 */
.L_x_7061:
        /* <DEDUP_REMOVED lines=17> */
.L_x_7065:
[----:B------:R1:W-:Y:S01]  /*2320*/  STS.128 [R163+0x3000], RZ ;  /* 0x003000ffa3007388 */ /* 0x0003e20000000c00 */
[----:B------:R-:W-:Y:S05]  /*2330*/  BRA `(.L_x_7066) ;  /* 0x0000000000047947 */ /* 0x000fea0003800000 */
.L_x_7064:
[----:B------:R1:W-:Y:S02]  /*2340*/  STS.128 [R163+0x3000], RZ ;  /* 0x003000ffa3007388 */ /* 0x0003e40000000c00 */
.L_x_7066:
[----:B------:R-:W-:Y:S05]  /*2350*/  BSYNC.RECONVERGENT B0 ;  /* 0x0000000000007941 */ /* 0x000fea0003800200 */
.L_x_7063:
        /* <DEDUP_REMOVED lines=15> */
.L_x_7068:
[----:B------:R-:W-:Y:S05]  /*2450*/  BSYNC.RECONVERGENT B0 ;  /* 0x0000000000007941 */ /* 0x000fea0003800200 */
.L_x_7067:
        /* <DEDUP_REMOVED lines=12> */
.L_x_7070:
[----:B------:R-:W-:Y:S05]  /*2520*/  BSYNC.RECONVERGENT B0 ;  /* 0x0000000000007941 */ /* 0x000fea0003800200 */
.L_x_7069:
        /* <DEDUP_REMOVED lines=12> */
.L_x_7072:
[----:B------:R-:W-:Y:S05]  /*25f0*/  BSYNC.RECONVERGENT B0 ;  /* 0x0000000000007941 */ /* 0x000fea0003800200 */
.L_x_7071:
        /* <DEDUP_REMOVED lines=10> */
[--C-:B------:R-:W-:Y:S02]  /*26a0*/  LOP3.LUT R4, R7, 0xc0, R26.reuse, 0xf8, !PT ;  /* 0x000000c007047812 */ /* 0x100fe400078ef81a */
[----:B------:R-:W-:Y:S02]  /*26b0*/  LOP3.LUT R5, R5, 0x100, RZ, 0xc0, !PT ;  /* 0x0000010005057812 */ /* 0x000fe400078ec0ff */
[----:B------:R-:W-:Y:S02]  /*26c0*/  LOP3.LUT R9, R133, 0x20, R26, 0xf8, !PT ;  /* 0x0000002085097812 */ /* 0x000fe400078ef81a */
[----:B------:R-:W-:Y:S02]  /*26d0*/  LOP3.LUT R7, R26, 0xc0, RZ, 0xc0, !PT ;  /* 0x000000c01a077812 */ /* 0x000fe400078ec0ff */
        /* <DEDUP_REMOVED lines=11> */
[----:B-----5:R-:W-:Y:S01]  /*2790*/  IADD3 R47, PT, PT, R47, R41, -R50 ;  /* 0x000000292f2f7210 */ /* 0x020fe20007ffe832 */
[----:B------:R-:W1:Y:S01]  /*27a0*/  LDSM.16.M88.4 R32, [R46+0x1000] ;  /* 0x001000002e20783b */ /* 0x000e620000000200 */
[----:B------:R-:W-:-:S03]  /*27b0*/  SEL R24, R24, 0xffffffe0, !P5 ;  /* 0xffffffe018187807 */ /* 0x000fc60006800000 */
[----:B------:R-:W3:Y:S01]  /*27c0*/  LDSM.16.M88.4 R20, [R46+0x1400] ;  /* 0x001400002e14783b */ /* 0x000ee20000000200 */
[----:B------:R-:W-:Y:S02]  /*27d0*/  IADD3 R16, PT, PT, R13, R24, RZ ;  /* 0x000000180d107210 */ /* 0x000fe40007ffe0ff */
[----:B------:R-:W-:-:S04]  /*27e0*/  IADD3 R43, PT, PT, R24, R46, RZ ;  /* 0x0000002e182b7210 */ /* 0x000fc80007ffe0ff */
[----:B------:R-:W-:Y:S04]  /*27f0*/  LDSM.16.M88.4 R16, [R16] ;  /* 0x000000001010783b */ /* 0x000fe80000000200 */
[----:B------:R-:W4:Y:S04]  /*2800*/  LDSM.16.M88.4 R4, [R43+0x1000] ;  /* 0x001000002b04783b */ /* 0x000f280000000200 */
[----:B------:R-:W4:Y:S01]  /*2810*/  LDSM.16.M88.4 R36, [R43+0x1400] ;  /* 0x001400002b24783b */ /* 0x000f220000000200 */
[C---:B-1----:R-:W-:Y:S08]  /*2820*/  HMMA.16816.F32.BF16 R8, R28.reuse, R32, RZ ;  /* 0x000000201c08723c */ /* 0x042ff000000418ff */
[C---:B------:R-:W-:Y:S08]  /*2830*/  HMMA.16816.F32.BF16 R32, R28.reuse, R34, RZ ;  /* 0x000000221c20723c */ /* 0x040ff000000418ff */
[----:B---3--:R-:W-:Y:S08]  /*2840*/  HMMA.16816.F32.BF16 R12, R28, R20, RZ ;  /* 0x000000141c0c723c */ /* 0x008ff000000418ff */
[C---:B----4-:R-:W-:Y:S08]  /*2850*/  HMMA.16816.F32.BF16 R8, R16.reuse, R4, R8 ;  /* 0x000000041008723c */ /* 0x050ff00000041808 */
[C---:B------:R-:W-:Y:S01]  /*2860*/  HMMA.16816.F32.BF16 R32, R16.reuse, R6, R32 ;  /* 0x000000061020723c */ /* 0x040fe20000041820 */
[----:B------:R-:W1:Y:S07]  /*2870*/  LDSM.16.M88.4 R4, [R46+0x1800] ;  /* 0x001800002e04783b */ /* 0x000e6e0000000200 */
[----:B------:R-:W-:Y:S03]  /*2880*/  HMMA.16816.F32.BF16 R12, R16, R36, R12 ;  /* 0x00000024100c723c */ /* 0x000fe6000004180c */
[-C--:B--2---:R-:W-:Y:S01]  /*2890*/  FMUL.FTZ R8, R8, R40.reuse ;  /* 0x0000002808087220 */ /* 0x084fe20000410000 */
[-C--:B------:R-:W-:Y:S01]  /*28a0*/  FMUL.FTZ R54, R9, R40.reuse ;  /* 0x0000002809367220 */ /* 0x080fe20000410000 */
[-C--:B------:R-:W-:Y:S01]  /*28b0*/  FMUL.FTZ R51, R10, R40.reuse ;  /* 0x000000280a337220 */ /* 0x080fe20000410000 */
[-C--:B------:R-:W-:Y:S01]  /*28c0*/  FMUL.FTZ R53, R11, R40.reuse ;  /* 0x000000280b357220 */ /* 0x080fe20000410000 */
[----:B------:R2:W3:Y:S04]  /*28d0*/  MUFU.TANH R49, R8 ;  /* 0x0000000800317308 */ /* 0x0004e80000002400 */
[-C--:B------:R-:W-:Y:S01]  /*28e0*/  FMUL.FTZ R32, R32, R40.reuse ;  /* 0x0000002820207220 */ /* 0x080fe20000410000 */
[----:B------:R-:W-:-:S07]  /*28f0*/  FMUL.FTZ R33, R33, R40 ;  /* 0x0000002821217220 */ /* 0x000fce0000410000 */
[-C--:B------:R-:W-:Y:S01]  /*2900*/  FMUL.FTZ R12, R12, R40.reuse ;  /* 0x000000280c0c7220 */ /* 0x080fe20000410000 */
[-C--:B------:R-:W-:Y:S01]  /*2910*/  FMUL.FTZ R13, R13, R40.reuse ;  /* 0x000000280d0d7220 */ /* 0x080fe20000410000 */
[-C--:B------:R-:W-:Y:S01]  /*2920*/  FMUL.FTZ R55, R34, R40.reuse ;  /* 0x0000002822377220 */ /* 0x080fe20000410000 */
[-C--:B------:R-:W-:Y:S01]  /*2930*/  FMUL.FTZ R57, R35, R40.reuse ;  /* 0x0000002823397220 */ /* 0x080fe20000410000 */
[-C--:B------:R-:W-:Y:S01]  /*2940*/  FMUL.FTZ R60, R14, R40.reuse ;  /* 0x000000280e3c7220 */ /* 0x080fe20000410000 */
[----:B------:R-:W4:Y:S01]  /*2950*/  MUFU.TANH R56, R32 ;  /* 0x0000002000387308 */ /* 0x000f220000002400 */
[----:B------:R-:W-:-:S07]  /*2960*/  FMUL.FTZ R61, R15, R40 ;  /* 0x000000280f3d7220 */ /* 0x000fce0000410000 */
[----:B------:R1:W1:Y:S01]  /*2970*/  MUFU.TANH R58, R33 ;  /* 0x00000021003a7308 */ /* 0x0002620000002400 */
[C---:B--2---:R-:W-:Y:S01]  /*2980*/  HMMA.16816.F32.BF16 R8, R28.reuse, R22, RZ ;  /* 0x000000161c08723c */ /* 0x044fe200000418ff */
[----:B------:R-:W2:Y:S06]  /*2990*/  LDSM.16.M88.4 R20, [R43+0x1800] ;  /* 0x001800002b14783b */ /* 0x000eac0000000200 */
[----:B------:R-:W2:Y:S08]  /*29a0*/  MUFU.TANH R59, R12 ;  /* 0x0000000c003b7308 */ /* 0x000eb00000002400 */
[----:B------:R3:W2:Y:S01]  /*29b0*/  MUFU.TANH R62, R13 ;  /* 0x0000000d003e7308 */ /* 0x0006a20000002400 */
[----:B-1----:R-:W-:Y:S07]  /*29c0*/  HMMA.16816.F32.BF16 R32, R28, R4, RZ ;  /* 0x000000041c20723c */ /* 0x002fee00000418ff */
[----:B------:R-:W1:Y:S01]  /*29d0*/  MUFU.TANH R54, R54 ;  /* 0x0000003600367308 */ /* 0x000e620000002400 */
[----:B------:R-:W-:Y:S01]  /*29e0*/  HMMA.16816.F32.BF16 R8, R16, R38, R8 ;  /* 0x000000261008723c */ /* 0x000fe20000041808 */
[----:B------:R-:W4:Y:S06]  /*29f0*/  LDSM.16.M88.4 R36, [R46+0x1c00] ;  /* 0x001c00002e24783b */ /* 0x000f2c0000000200 */
[----:B------:R-:W1:Y:S01]  /*2a00*/  MUFU.TANH R51, R51 ;  /* 0x0000003300337308 */ /* 0x000e620000002400 */
[----:B---3--:R-:W3:Y:S01]  /*2a10*/  LDSM.16.M88.4 R12, [R43+0x1c00] ;  /* 0x001c00002b0c783b */ /* 0x008ee20000000200 */
[----:B------:R-:W-:Y:S06]  /*2a20*/  HMMA.16816.F32.BF16 R4, R28, R6, RZ ;  /* 0x000000061c04723c */ /* 0x000fec00000418ff */
[----:B------:R-:W1:Y:S02]  /*2a30*/  MUFU.TANH R53, R53 ;  /* 0x0000003500357308 */ /* 0x000e640000002400 */
[C---:B--2---:R-:W-:Y:S02]  /*2a40*/  HMMA.16816.F32.BF16 R32, R16.reuse, R20, R32 ;  /* 0x000000141020723c */ /* 0x044fe40000041820 */
[-C--:B------:R-:W-:Y:S01]  /*2a50*/  FMUL.FTZ R8, R8, R40.reuse ;  /* 0x0000002808087220 */ /* 0x080fe20000410000 */
[-C--:B------:R-:W-:Y:S01]  /*2a60*/  FMUL.FTZ R65, R9, R40.reuse ;  /* 0x0000002809417220 */ /* 0x080fe20000410000 */
[-C--:B------:R-:W-:Y:S01]  /*2a70*/  FMUL.FTZ R64, R10, R40.reuse ;  /* 0x000000280a407220 */ /* 0x080fe20000410000 */
[-C--:B------:R-:W-:Y:S01]  /*2a80*/  FMUL.FTZ R66, R11, R40.reuse ;  /* 0x000000280b427220 */ /* 0x080fe20000410000 */
[----:B------:R4:W2:Y:S06]  /*2a90*/  MUFU.TANH R63, R8 ;  /* 0x00000008003f7308 */ /* 0x0008ac0000002400 */
[----:B------:R-:W-:Y:S01]  /*2aa0*/  HMMA.16816.F32.BF16 R4, R16, R22, R4 ;  /* 0x000000161004723c */ /* 0x000fe20000041804 */
[----:B------:R-:W1:Y:S01]  /*2ab0*/  LDSM.16.M88.4 R20, [R46+0x2000] ;  /* 0x002000002e14783b */ /* 0x000e620000000200 */
[----:B------:R-:W1:Y:S05]  /*2ac0*/  MUFU.TANH R55, R55 ;  /* 0x0000003700377308 */ /* 0x000e6a0000002400 */
[-C--:B------:R-:W-:Y:S01]  /*2ad0*/  FMUL.FTZ R32, R32, R40.reuse ;  /* 0x0000002820207220 */ /* 0x080fe20000410000 */
[-C--:B------:R-:W-:Y:S01]  /*2ae0*/  FMUL.FTZ R70, R33, R40.reuse ;  /* 0x0000002821467220 */ /* 0x080fe20000410000 */
[-C--:B------:R-:W-:Y:S01]  /*2af0*/  FMUL.FTZ R67, R34, R40.reuse ;  /* 0x0000002822437220 */ /* 0x080fe20000410000 */
[-C--:B------:R-:W-:Y:S01]  /*2b00*/  FMUL.FTZ R68, R35, R40.reuse ;  /* 0x0000002823447220 */ /* 0x080fe20000410000 */
[----:B------:R2:W1:Y:S01]  /*2b10*/  MUFU.TANH R69, R32 ;  /* 0x0000002000457308 */ /* 0x0004620000002400 */
[C---:B----4-:R-:W-:Y:S07]  /*2b20*/  HMMA.16816.F32.BF16 R8, R28.reuse, R36, RZ ;  /* 0x000000241c08723c */ /* 0x050fee00000418ff */
[-C--:B------:R-:W-:Y:S01]  /*2b30*/  FMUL.FTZ R73, R4, R40.reuse ;  /* 0x0000002804497220 */ /* 0x080fe20000410000 */
[----:B------:R-:W-:Y:S01]  /*2b40*/  HMMA.16816.F32.BF16 R36, R28, R38, RZ ;  /* 0x000000261c24723c */ /* 0x000fe200000418ff */
[-C--:B------:R-:W-:Y:S01]  /*2b50*/  FMUL.FTZ R74, R5, R40.reuse ;  /* 0x00000028054a7220 */ /* 0x080fe20000410000 */
[-C--:B------:R-:W-:Y:S01]  /*2b60*/  FMUL.FTZ R71, R6, R40.reuse ;  /* 0x0000002806477220 */ /* 0x080fe20000410000 */
[-C--:B------:R-:W-:Y:S01]  /*2b70*/  FMUL.FTZ R72, R7, R40.reuse ;  /* 0x0000002807487220 */ /* 0x080fe20000410000 */
[----:B------:R-:W4:Y:S01]  /*2b80*/  MUFU.TANH R57, R57 ;  /* 0x0000003900397308 */ /* 0x000f220000002400 */
[----:B--2---:R-:W2:Y:S07]  /*2b90*/  LDSM.16.M88.4 R32, [R43+0x2000] ;  /* 0x002000002b20783b */ /* 0x004eae0000000200 */
[C---:B---3--:R-:W-:Y:S01]  /*2ba0*/  HMMA.16816.F32.BF16 R8, R16.reuse, R12, R8 ;  /* 0x0000000c1008723c */ /* 0x048fe20000041808 */
[----:B------:R-:W3:Y:S07]  /*2bb0*/  MUFU.TANH R60, R60 ;  /* 0x0000003c003c7308 */ /* 0x000eee0000002400 */
[----:B------:R-:W-:Y:S01]  /*2bc0*/  HMMA.16816.F32.BF16 R36, R16, R14, R36 ;  /* 0x0000000e1024723c */ /* 0x000fe20000041824 */
[----:B------:R-:W4:Y:S01]  /*2bd0*/  LDSM.16.M88.4 R12, [R46+0x2400] ;  /* 0x002400002e0c783b */ /* 0x000f220000000200 */
[----:B------:R-:W2:Y:S06]  /*2be0*/  MUFU.TANH R61, R61 ;  /* 0x0000003d003d7308 */ /* 0x000eac0000002400 */
[----:B-1----:R-:W-:Y:S02]  /*2bf0*/  HMMA.16816.F32.BF16 R4, R28, R20, RZ ;  /* 0x000000141c04723c */ /* 0x002fe400000418ff */
[----:B------:R-:W1:Y:S01]  /*2c00*/  MUFU.TANH R65, R65 ;  /* 0x0000004100417308 */ /* 0x000e620000002400 */
[-C--:B------:R-:W-:Y:S01]  /*2c10*/  FMUL.FTZ R8, R8, R40.reuse ;  /* 0x0000002808087220 */ /* 0x080fe20000410000 */
[-C--:B------:R-:W-:Y:S01]  /*2c20*/  FMUL.FTZ R9, R9, R40.reuse ;  /* 0x0000002809097220 */ /* 0x080fe20000410000 */
[-C--:B------:R-:W-:Y:S01]  /*2c30*/  FMUL.FTZ R10, R10, R40.reuse ;  /* 0x000000280a0a7220 */ /* 0x080fe20000410000 */
[----:B------:R-:W-:-:S02]  /*2c40*/  FMUL.FTZ R76, R11, R40 ;  /* 0x000000280b4c7220 */ /* 0x000fc40000410000 */
[----:B------:R-:W-:Y:S02]  /*2c50*/  HMMA.16816.F32.BF16 R20, R28, R22, RZ ;  /* 0x000000161c14723c */ /* 0x000fe400000418ff */
[----:B------:R-:W1:Y:S01]  /*2c60*/  MUFU.TANH R75, R8 ;  /* 0x00000008004b7308 */ /* 0x000e620000002400 */
[-C--:B------:R-:W-:Y:S01]  /*2c70*/  FMUL.FTZ R36, R36, R40.reuse ;  /* 0x0000002824247220 */ /* 0x080fe20000410000 */
[-C--:B------:R-:W-:Y:S01]  /*2c80*/  FMUL.FTZ R37, R37, R40.reuse ;  /* 0x0000002825257220 */ /* 0x080fe20000410000 */
[-C--:B------:R-:W-:Y:S01]  /*2c90*/  FMUL.FTZ R38, R38, R40.reuse ;  /* 0x0000002826267220 */ /* 0x080fe20000410000 */
[----:B------:R-:W-:-:S04]  /*2ca0*/  FMUL.FTZ R79, R39, R40 ;  /* 0x00000028274f7220 */ /* 0x000fc80000410000 */
[----:B------:R-:W1:Y:S02]  /*2cb0*/  MUFU.TANH R78, R9 ;  /* 0x00000009004e7308 */ /* 0x000e640000002400 */
[C---:B--2---:R-:W-:Y:S06]  /*2cc0*/  HMMA.16816.F32.BF16 R4, R16.reuse, R32, R4 ;  /* 0x000000201004723c */ /* 0x044fec0000041804 */
[----:B------:R2:W1:Y:S02]  /*2cd0*/  MUFU.TANH R77, R10 ;  /* 0x0000000a004d7308 */ /* 0x0004640000002400 */
[----:B------:R-:W-:Y:S06]  /*2ce0*/  HMMA.16816.F32.BF16 R20, R16, R34, R20 ;  /* 0x000000221014723c */ /* 0x000fec0000041814 */
[----:B------:R-:W1:Y:S02]  /*2cf0*/  MUFU.TANH R81, R36 ;  /* 0x0000002400517308 */ /* 0x000e640000002400 */
[C---:B----4-:R-:W-:Y:S03]  /*2d00*/  HMMA.16816.F32.BF16 R32, R28.reuse, R12, RZ ;  /* 0x0000000c1c20723c */ /* 0x050fe600000418ff */
[-C--:B------:R-:W-:Y:S01]  /*2d10*/  FMUL.FTZ R4, R4, R40.reuse ;  /* 0x0000002804047220 */ /* 0x080fe20000410000 */
[-C--:B------:R-:W-:Y:S01]  /*2d20*/  FMUL.FTZ R5, R5, R40.reuse ;  /* 0x0000002805057220 */ /* 0x080fe20000410000 */
[-C--:B------:R-:W-:Y:S01]  /*2d30*/  FMUL.FTZ R83, R6, R40.reuse ;  /* 0x0000002806537220 */ /* 0x080fe20000410000 */
[----:B------:R-:W4:Y:S01]  /*2d40*/  MUFU.TANH R82, R37 ;  /* 0x0000002500527308 */ /* 0x000f220000002400 */
[----:B--2---:R-:W2:Y:S01]  /*2d50*/  LDSM.16.M88.4 R8, [R43+0x2400] ;  /* 0x002400002b08783b */ /* 0x004ea20000000200 */
[----:B------:R-:W-:Y:S01]  /*2d60*/  HMMA.16816.F32.BF16 R12, R28, R14, RZ ;  /* 0x0000000e1c0c723c */ /* 0x000fe200000418ff */
[----:B------:R-:W-:-:S02]  /*2d70*/  FMUL.FTZ R84, R7, R40 ;  /* 0x0000002807547220 */ /* 0x000fc40000410000 */
[-C--:B------:R-:W-:Y:S01]  /*2d80*/  FMUL.FTZ R20, R20, R40.reuse ;  /* 0x0000002814147220 */ /* 0x080fe20000410000 */
[-C--:B------:R-:W-:Y:S01]  /*2d90*/  FMUL.FTZ R21, R21, R40.reuse ;  /* 0x0000002815157220 */ /* 0x080fe20000410000 */
[-C--:B------:R-:W-:Y:S01]  /*2da0*/  FMUL.FTZ R88, R22, R40.reuse ;  /* 0x0000002816587220 */ /* 0x080fe20000410000 */
[----:B------:R3:W1:Y:S01]  /*2db0*/  MUFU.TANH R80, R38 ;  /* 0x0000002600507308 */ /* 0x0006620000002400 */
[----:B------:R-:W-:-:S07]  /*2dc0*/  FMUL.FTZ R90, R23, R40 ;  /* 0x00000028175a7220 */ /* 0x000fce0000410000 */
[----:B------:R-:W1:Y:S08]  /*2dd0*/  MUFU.TANH R85, R4 ;  /* 0x0000000400557308 */ /* 0x000e700000002400 */
[----:B------:R4:W1:Y:S01]  /*2de0*/  MUFU.TANH R89, R5 ;  /* 0x0000000500597308 */ /* 0x0008620000002400 */
[----:B---3--:R-:W3:Y:S07]  /*2df0*/  LDSM.16.M88.4 R36, [R46+0x2800] ;  /* 0x002800002e24783b */ /* 0x008eee0000000200 */
[----:B------:R-:W1:Y:S08]  /*2e00*/  MUFU.TANH R93, R20 ;  /* 0x00000014005d7308 */ /* 0x000e700000002400 */
[----:B------:R1:W1:Y:S01]  /*2e10*/  MUFU.TANH R94, R21 ;  /* 0x00000015005e7308 */ /* 0x0002620000002400 */
[C---:B--2---:R-:W-:Y:S01]  /*2e20*/  HMMA.16816.F32.BF16 R32, R16.reuse, R8, R32 ;  /* 0x000000081020723c */ /* 0x044fe20000041820 */
[----:B----4-:R-:W2:Y:S06]  /*2e30*/  LDSM.16.M88.4 R4, [R43+0x2800] ;  /* 0x002800002b04783b */ /* 0x010eac0000000200 */
[----:B------:R-:W4:Y:S01]  /*2e40*/  MUFU.TANH R64, R64 ;  /* 0x0000004000407308 */ /* 0x000f220000002400 */
[----:B------:R-:W-:Y:S07]  /*2e50*/  HMMA.16816.F32.BF16 R12, R16, R10, R12 ;  /* 0x0000000a100c723c */ /* 0x000fee000004180c */
[----:B------:R-:W2:Y:S01]  /*2e60*/  MUFU.TANH R66, R66 ;  /* 0x0000004200427308 */ /* 0x000ea20000002400 */
[----:B-1----:R-:W1:Y:S03]  /*2e70*/  LDSM.16.M88.4 R20, [R46+0x2c00] ;  /* 0x002c00002e14783b */ /* 0x002e660000000200 */
[-C--:B------:R-:W-:Y:S01]  /*2e80*/  FMUL.FTZ R32, R32, R40.reuse ;  /* 0x0000002820207220 */ /* 0x080fe20000410000 */
[-C--:B------:R-:W-:Y:S01]  /*2e90*/  FMUL.FTZ R33, R33, R40.reuse ;  /* 0x0000002821217220 */ /* 0x080fe20000410000 */
[-C--:B------:R-:W-:Y:S01]  /*2ea0*/  FMUL.FTZ R92, R34, R40.reuse ;  /* 0x00000028225c7220 */ /* 0x080fe20000410000 */
[-C--:B------:R-:W-:Y:S01]  /*2eb0*/  FMUL.FTZ R91, R35, R40.reuse ;  /* 0x00000028235b7220 */ /* 0x080fe20000410000 */
[----:B------:R-:W1:Y:S01]  /*2ec0*/  MUFU.TANH R95, R32 ;  /* 0x00000020005f7308 */ /* 0x000e620000002400 */
[C---:B---3--:R-:W-:Y:S03]  /*2ed0*/  HMMA.16816.F32.BF16 R8, R28.reuse, R36, RZ ;  /* 0x000000241c08723c */ /* 0x048fe600000418ff */
[-C--:B------:R-:W-:Y:S01]  /*2ee0*/  FMUL.FTZ R97, R12, R40.reuse ;  /* 0x000000280c617220 */ /* 0x080fe20000410000 */
[-C--:B------:R-:W-:Y:S01]  /*2ef0*/  FMUL.FTZ R98, R13, R40.reuse ;  /* 0x000000280d627220 */ /* 0x080fe20000410000 */
[-C--:B------:R-:W-:Y:S01]  /*2f00*/  FMUL.FTZ R12, R14, R40.reuse ;  /* 0x000000280e0c7220 */ /* 0x080fe20000410000 */
[----:B------:R-:W-:Y:S01]  /*2f10*/  FMUL.FTZ R13, R15, R40 ;  /* 0x000000280f0d7220 */ /* 0x000fe20000410000 */
[----:B------:R3:W1:Y:S01]  /*2f20*/  MUFU.TANH R96, R33 ;  /* 0x0000002100607308 */ /* 0x0006620000002400 */
[----:B------:R-:W-:Y:S07]  /*2f30*/  HMMA.16816.F32.BF16 R36, R28, R38, RZ ;  /* 0x000000261c24723c */ /* 0x000fee00000418ff */
[----:B------:R-:W1:Y:S05]  /*2f40*/  MUFU.TANH R70, R70 ;  /* 0x0000004600467308 */ /* 0x000e6a0000002400 */
[----:B--2---:R-:W-:Y:S03]  /*2f50*/  HMMA.16816.F32.BF16 R8, R16, R4, R8 ;  /* 0x000000041008723c */ /* 0x004fe60000041808 */
[----:B------:R-:W2:Y:S01]  /*2f60*/  MUFU.TANH R67, R67 ;  /* 0x0000004300437308 */ /* 0x000ea20000002400 */
[----:B---3--:R-:W3:Y:S01]  /*2f70*/  LDSM.16.M88.4 R32, [R43+0x2c00] ;  /* 0x002c00002b20783b */ /* 0x008ee20000000200 */
[----:B------:R-:W-:-:S04]  /*2f80*/  DEPBAR.LE SB0, 0x0 ;  /* 0x000080000000791a */ /* 0x000fc80000000000 */
[----:B------:R-:W-:Y:S02]  /*2f90*/  HMMA.16816.F32.BF16 R36, R16, R6, R36 ;  /* 0x000000061024723c */ /* 0x000fe40000041824 */
[----:B------:R-:W2:Y:S06]  /*2fa0*/  MUFU.TANH R68, R68 ;  /* 0x0000004400447308 */ /* 0x000eac0000002400 */
[C---:B-1----:R-:W-:Y:S02]  /*2fb0*/  HMMA.16816.F32.BF16 R4, R28.reuse, R20, RZ ;  /* 0x000000141c04723c */ /* 0x042fe400000418ff */
[-C--:B------:R-:W-:Y:S01]  /*2fc0*/  FMUL.FTZ R14, R8, R40.reuse ;  /* 0x00000028080e7220 */ /* 0x080fe20000410000 */
[-C--:B------:R-:W-:Y:S01]  /*2fd0*/  FMUL.FTZ R15, R9, R40.reuse ;  /* 0x00000028090f7220 */ /* 0x080fe20000410000 */
[-C--:B------:R-:W-:Y:S01]  /*2fe0*/  FMUL.FTZ R8, R10, R40.reuse ;  /* 0x000000280a087220 */ /* 0x080fe20000410000 */
[-C--:B------:R-:W-:Y:S01]  /*2ff0*/  FMUL.FTZ R9, R11, R40.reuse ;  /* 0x000000280b097220 */ /* 0x080fe20000410000 */
[----:B------:R-:W1:Y:S02]  /*3000*/  MUFU.TANH R73, R73 ;  /* 0x0000004900497308 */ /* 0x000e640000002400 */
[----:B------:R-:W-:Y:S03]  /*3010*/  HMMA.16816.F32.BF16 R20, R28, R22, RZ ;  /* 0x000000161c14723c */ /* 0x000fe600000418ff */
[-C--:B------:R-:W-:Y:S01]  /*3020*/  FMUL.FTZ R29, R37, R40.reuse ;  /* 0x00000028251d7220 */ /* 0x080fe20000410000 */
[-C--:B------:R-:W-:Y:S01]  /*3030*/  FMUL.FTZ R36, R36, R40.reuse ;  /* 0x0000002824247220 */ /* 0x080fe20000410000 */
[-C--:B------:R-:W-:Y:S01]  /*3040*/  FMUL.FTZ R11, R38, R40.reuse ;  /* 0x00000028260b7220 */ /* 0x080fe20000410000 */
[-C--:B------:R-:W-:Y:S01]  /*3050*/  FMUL.FTZ R10, R39, R40.reuse ;  /* 0x00000028270a7220 */ /* 0x080fe20000410000 */
[----:B------:R-:W1:Y:S08]  /*3060*/  MUFU.TANH R74, R74 ;  /* 0x0000004a004a7308 */ /* 0x000e700000002400 */
[----:B------:R-:W1:Y:S01]  /*3070*/  MUFU.TANH R71, R71 ;  /* 0x0000004700477308 */ /* 0x000e620000002400 */
[C---:B---3--:R-:W-:Y:S07]  /*3080*/  HMMA.16816.F32.BF16 R4, R16.reuse, R32, R4 ;  /* 0x000000201004723c */ /* 0x048fee0000041804 */
[----:B------:R-:W3:Y:S01]  /*3090*/  MUFU.TANH R72, R72 ;  /* 0x0000004800487308 */ /* 0x000ee20000002400 */
[----:B------:R-:W-:Y:S07]  /*30a0*/  HMMA.16816.F32.BF16 R20, R16, R34, R20 ;  /* 0x000000221014723c */ /* 0x000fee0000041814 */
[----:B------:R-:W1:Y:S04]  /*30b0*/  MUFU.TANH R76, R76 ;  /* 0x0000004c004c7308 */ /* 0x000e680000002400 */
[-C--:B------:R-:W-:Y:S01]  /*30c0*/  FMUL.FTZ R19, R5, R40.reuse ;  /* 0x0000002805137220 */ /* 0x080fe20000410000 */
[-C--:B------:R-:W-:Y:S01]  /*30d0*/  FMUL.FTZ R37, R4, R40.reuse ;  /* 0x0000002804257220 */ /* 0x080fe20000410000 */
[-C--:B------:R-:W-:Y:S01]  /*30e0*/  FMUL.FTZ R5, R6, R40.reuse ;  /* 0x0000002806057220 */ /* 0x080fe20000410000 */
[-C--:B------:R-:W-:Y:S01]  /*30f0*/  FMUL.FTZ R4, R7, R40.reuse ;  /* 0x0000002807047220 */ /* 0x080fe20000410000 */
[----:B------:R-:W-:Y:S01]  /*3100*/  LOP3.LUT R7, R132, 0x1f0, RZ, 0xc0, !PT ;  /* 0x000001f084077812 */ /* 0x000fe200078ec0ff */
[----:B------:R-:W1:Y:S03]  /*3110*/  MUFU.TANH R79, R79 ;  /* 0x0000004f004f7308 */ /* 0x000e660000002400 */
[-C--:B------:R-:W-:Y:S01]  /*3120*/  FMUL.FTZ R20, R20, R40.reuse ;  /* 0x0000002814147220 */ /* 0x080fe20000410000 */
[-C--:B------:R-:W-:Y:S01]  /*3130*/  FMUL.FTZ R21, R21, R40.reuse ;  /* 0x0000002815157220 */ /* 0x080fe20000410000 */
[-C--:B------:R-:W-:Y:S01]  /*3140*/  FMUL.FTZ R6, R22, R40.reuse ;  /* 0x0000002816067220 */ /* 0x080fe20000410000 */
[----:B------:R-:W-:Y:S01]  /*3150*/  FMUL.FTZ R16, R23, R40 ;  /* 0x0000002817107220 */ /* 0x000fe20000410000 */
[----:B------:R-:W-:Y:S01]  /*3160*/  IADD3 R40, PT, PT, R42, -0x1, RZ ;  /* 0xffffffff2a287810 */ /* 0x000fe20007ffe0ff */
[----:B------:R-:W1:Y:S01]  /*3170*/  MUFU.TANH R83, R83 ;  /* 0x0000005300537308 */ /* 0x000e620000002400 */
[----:B------:R-:W-:-:S02]  /*3180*/  LOP3.LUT R52, R7, 0x7, R52, 0xf8, !PT ;  /* 0x0000000707347812 */ /* 0x000fc400078ef834 */
[----:B------:R-:W-:Y:S02]  /*3190*/  ISETP.GT.U32.AND P0, PT, R40, R149, PT ;  /* 0x000000952800720c */ /* 0x000fe40003f04070 */
[----:B------:R-:W-:Y:S02]  /*31a0*/  LEA R52, R157, R52, 0x6 ;  /* 0x000000349d347211 */ /* 0x000fe400078e30ff */
[----:B------:R-:W-:Y:S01]  /*31b0*/  IADD3 R23, PT, PT, R41, -R50, -R48 ;  /* 0x8000003229177210 */ /* 0x000fe20007ffe830 */
[----:B------:R-:W1:Y:S01]  /*31c0*/  MUFU.TANH R84, R84 ;  /* 0x0000005400547308 */ /* 0x000e620000002400 */
[C---:B------:R-:W-:Y:S02]  /*31d0*/  IADD3 R18, PT, PT, R52.reuse, R47, RZ ;  /* 0x0000002f34127210 */ /* 0x040fe40007ffe0ff */
[----:B------:R-:W-:Y:S02]  /*31e0*/  IADD3 R23, PT, PT, R52, R23, RZ ;  /* 0x0000001734177210 */ /* 0x000fe40007ffe0ff */
[----:B------:R-:W-:-:S02]  /*31f0*/  VIADDMNMX R148, R18, 0x1, R41, PT ;  /* 0x0000000112947846 */ /* 0x000fc40003800129 */
[----:B------:R-:W-:Y:S01]  /*3200*/  VIADDMNMX R147, R18, 0x9, R41, PT ;  /* 0x0000000912937846 */ /* 0x000fe20003800129 */
        /* <DEDUP_REMOVED lines=21> */
[----:B------:R1:W1:Y:S08]  /*3360*/  MUFU.TANH R117, R21 ;  /* 0x0000001500757308 */ /* 0x0002700000002400 */
[----:B------:R-:W1:Y:S08]  /*3370*/  MUFU.TANH R6, R6 ;  /* 0x0000000600067308 */ /* 0x000e700000002400 */
[----:B------:R1:W1:Y:S01]  /*3380*/  MUFU.TANH R7, R16 ;  /* 0x0000001000077308 */ /* 0x0002620000002400 */
        /* <DEDUP_REMOVED lines=15> */
.L_x_7076:
[----:B------:R-:W2:Y:S01]  /*3480*/  LD.E R31, desc[UR4][R2.64+0x170] ;  /* 0x00017004021f7980 */ /* 0x000ea2000c101900 */
[----:B------:R-:W-:Y:S02]  /*3490*/  LEA R22, R42, 0xffffff00, 0x7 ;  /* 0xffffff002a167811 */ /* 0x000fe400078e38ff */
[----:B------:R-:W-:Y:S02]  /*34a0*/  IABS R18, R0 ;  /* 0x0000000000127213 */ /* 0x000fe40000000000 */
[----:B-1----:R-:W-:Y:S02]  /*34b0*/  IABS R16, R22 ;  /* 0x0000001600107213 */ /* 0x002fe40000000000 */
[-C--:B--2---:R-:W-:Y:S02]  /*34c0*/  IABS R20, R31.reuse ;  /* 0x0000001f00147213 */ /* 0x084fe40000000000 */
[-C--:B------:R-:W-:Y:S02]  /*34d0*/  IABS R17, R31.reuse ;  /* 0x0000001f00117213 */ /* 0x080fe40000000000 */
[----:B------:R-:W1:Y:S01]  /*34e0*/  I2F.RP R21, R20 ;  /* 0x0000001400157306 */ /* 0x000e620000209400 */
[----:B------:R-:W-:-:S02]  /*34f0*/  LOP3.LUT R22, R22, R31, RZ, 0x3c, !PT ;  /* 0x0000001f16167212 */ /* 0x000fc400078e3cff */
[----:B------:R-:W-:Y:S01]  /*3500*/  IMAD.MOV R17, RZ, RZ, -R17 ;  /* 0x000000ffff117224 */ /* 0x000fe200078e0a11 */
[----:B------:R-:W-:-:S04]  /*3510*/  LOP3.LUT R0, R0, R31, RZ, 0x3c, !PT ;  /* 0x0000001f00007212 */ /* 0x000fc800078e3cff */
[----:B------:R-:W-:Y:S02]  /*3520*/  ISETP.GE.AND P2, PT, R0, RZ, PT ;  /* 0x000000ff0000720c */ /* 0x000fe40003f46270 */
[----:B------:R-:W-:Y:S01]  /*3530*/  LOP3.LUT R0, RZ, R31, RZ, 0x33, !PT ;  /* 0x0000001fff007212 */ /* 0x000fe200078e33ff */
[----:B-1----:R-:W1:Y:S02]  /*3540*/  MUFU.RCP R34, R21 ;  /* 0x0000001500227308 */ /* 0x002e640000001000 */
[----:B-1----:R-:W-:-:S06]  /*3550*/  VIADD R34, R34, 0xffffffe ;  /* 0x0ffffffe22227836 */ /* 0x002fcc0000000000 */
[----:B------:R-:W1:Y:S02]  /*3560*/  F2I.FTZ.U32.TRUNC.NTZ R35, R34 ;  /* 0x0000002200237305 */ /* 0x000e64000021f000 */
[----:B-1----:R-:W-:Y:S01]  /*3570*/  IMAD.MOV R33, RZ, RZ, -R35 ;  /* 0x000000ffff217224 */ /* 0x002fe200078e0a23 */
[----:B------:R-:W-:-:S03]  /*3580*/  MOV R34, RZ ;  /* 0x000000ff00227202 */ /* 0x000fc60000000f00 */
        /* <DEDUP_REMOVED lines=15> */
[----:B------:R-:W-:Y:S01]  /*3680*/  ISETP.GE.U32.AND P4, PT, R17, R20, PT ;  /* 0x000000141100720c */ /* 0x000fe20003f86070 */
[----:B------:R-:W3:Y:S01]  /*3690*/  LD.E.64 R32, desc[UR4][R44.64+0x38] ;  /* 0x000038042c207980 */ /* 0x000ee2000c101b00 */
[----:B------:R-:W-:-:S09]  /*36a0*/  ISETP.NE.AND P1, PT, R31, RZ, PT ;  /* 0x000000ff1f00720c */ /* 0x000fd20003f25270 */
[----:B------:R-:W-:Y:S02]  /*36b0*/  @P3 IADD3 R21, PT, PT, R21, 0x1, RZ ;  /* 0x0000000115153810 */ /* 0x000fe40007ffe0ff */
[----:B------:R-:W-:-:S03]  /*36c0*/  @P4 VIADD R28, R28, 0x1 ;  /* 0x000000011c1c4836 */ /* 0x000fc60000000000 */
        /* <DEDUP_REMOVED lines=22> */
[----:B------:R-:W-:Y:S02]  /*3830*/  LEA.HI.X R151, R16, R151, R0, 0x1, P0 ;  /* 0x0000009710977211 */ /* 0x000fe400000f0c00 */
.L_x_7077:
[----:B------:R-:W-:Y:S05]  /*3840*/  BSYNC.RECONVERGENT B0 ;  /* 0x0000000000007941 */ /* 0x000fea0003800200 */
.L_x_7075:
[CC--:B------:R-:W-:Y:S01]  /*3850*/  ISETP.GE.AND P0, PT, R144.reuse, R161.reuse, PT ;  /* 0x000000a19000720c */ /* 0x0c0fe20003f06270 */
[----:B------:R-:W-:Y:S01]  /*3860*/  BSSY.RECONVERGENT B0, `(.L_x_7078) ;  /* 0x0000021000007945 */ /* 0x000fe20003800200 */
[----:B------:R-:W-:-:S11]  /*3870*/  ISETP.GE.AND P1, PT, R144, R161, PT ;  /* 0x000000a19000720c */ /* 0x000fd60003f26270 */
[C---:B------:R-:W-:Y:S01]  /*3880*/  @!P0 IMAD.SHL.U32 R17, R138.reuse, 0x40, RZ ;  /* 0x000000408a118824 */ /* 0x040fe200078e00ff */
[CC--:B-1----:R-:W-:Y:S01]  /*3890*/  @!P0 LEA R16, P4, R138.reuse, R150.reuse, 0x6 ;  /* 0x000000968a108211 */ /* 0x0c2fe200078830ff */
        /* <DEDUP_REMOVED lines=21> */
[----:B-1----:R-:W-:-:S04]  /*39f0*/  LEA R17, P0, R138, R150, 0x6 ;  /* 0x000000968a117211 */ /* 0x002fc800078030ff */
[C---:B------:R-:W-:Y:S02]  /*3a00*/  LEA R16, P1, R138.reuse, R17, 0x7 ;  /* 0x000000118a107211 */ /* 0x040fe400078238ff */
[----:B------:R-:W-:-:S04]  /*3a10*/  LEA.HI.X R0, R138, R151, R139, 0x6, P0 ;  /* 0x000000978a007211 */ /* 0x000fc800000f348b */
[----:B------:R-:W-:-:S05]  /*3a20*/  LEA.HI.X R17, R138, R0, R139, 0x7, P1 ;  /* 0x000000008a117211 */ /* 0x000fca00008f3c8b */
[----:B------:R-:W-:Y:S01]  /*3a30*/  @!PT LDS RZ, [RZ] ;  /* 0x00000000fffff984 */ /* 0x000fe20000000800 */
[----:B------:R-:W-:Y:S01]  /*3a40*/  @!PT LDS RZ, [RZ] ;  /* 0x00000000fffff984 */ /* 0x000fe20000000800 */
[----:B------:R-:W-:Y:S01]  /*3a50*/  @!PT LDS RZ, [RZ] ;  /* 0x00000000fffff984 */ /* 0x000fe20000000800 */
[----:B------:R2:W-:Y:S02]  /*3a60*/  LDGSTS.E.BYPASS.LTC128B.128 [R163+0x2800], desc[UR4][R16.64] ;  /* 0x0280000010a37fae */ /* 0x0005e4000b981a04 */
.L_x_7079:
[----:B------:R-:W-:Y:S05]  /*3a70*/  BSYNC.RECONVERGENT B0 ;  /* 0x0000000000007941 */ /* 0x000fea0003800200 */
.L_x_7078:
[----:B------:R-:W0:Y:S02]  /*3a80*/  LDGDEPBAR ;  /* 0x00000000000079af */ /* 0x000e240000000000 */
.L_x_7074:
[----:B------:R-:W-:Y:S05]  /*3a90*/  BSYNC.RECONVERGENT B1 ;  /* 0x0000000000017941 */ /* 0x000fea0003800200 */
.L_x_7073:
[----:B------:R-:W3:Y:S01]  /*3aa0*/  LD.E R47, desc[UR4][R2.64+0xdc] ;  /* 0x0000dc04022f7980 */ /* 0x000ee2000c101900 */
[----:B-1----:R-:W-:Y:S01]  /*3ab0*/  IMAD.SHL.U32 R21, R86, 0x2, RZ ;  /* 0x0000000256157824 */ /* 0x002fe200078e00ff */
[----:B------:R-:W-:Y:S04]  /*3ac0*/  BSSY B2, `(.L_x_7080) ;  /* 0x0000681000027945 */ /* 0x000fe80003800000 */
[----:B------:R-:W-:-:S05]  /*3ad0*/  LOP3.LUT R21, R21, 0x6, RZ, 0xc0, !PT ;  /* 0x0000000615157812 */ /* 0x000fca00078ec0ff */
[----:B------:R-:W-:-:S04]  /*3ae0*/  IMAD R131, R40, 0x80, R21 ;  /* 0x0000008028837824 */ /* 0x000fc800078e0215 */
[----:B------:R-:W-:Y:S01]  /*3af0*/  VIADD R130, R131, 0x1 ;  /* 0x0000000183827836 */ /* 0x000fe20000000000 */
[----:B------:R-:W-:Y:S01]  /*3b00*/  ISETP.GT.AND P0, PT, R23, R131, PT ;  /* 0x000000831700720c */ /* 0x000fe20003f04270 */
[C---:B------:R-:W-:Y:S01]  /*3b10*/  VIADD R128, R131.reuse, 0x8 ;  /* 0x0000000883807836 */ /* 0x040fe20000000000 */
[C---:B------:R-:W-:Y:S01]  /*3b20*/  ISETP.GE.AND P4, PT, R131.reuse, R148, PT ;  /* 0x000000948300720c */ /* 0x040fe20003f86270 */
[----:B------:R-:W-:Y:S01]  /*3b30*/  VIADD R126, R131, 0x9 ;  /* 0x00000009837e7836 */ /* 0x000fe20000000000 */
[----:B------:R-:W-:Y:S01]  /*3b40*/  FSEL R49, R49, -INF , !P0 ;  /* 0xff80000031317808 */ /* 0x000fe20004000000 */
[----:B------:R-:W-:Y:S01]  /*3b50*/  VIADD R124, R131, 0x10 ;  /* 0x00000010837c7836 */ /* 0x000fe20000000000 */
[----:B------:R-:W-:Y:S01]  /*3b60*/  ISETP.GT.AND P1, PT, R23, R130, PT ;  /* 0x000000821700720c */ /* 0x000fe20003f24270 */
        /* <DEDUP_REMOVED lines=20> */
[C---:B------:R-:W-:Y:S01]  /*3cb0*/  VIADD R102, R131.reuse, 0x48 ;  /* 0x0000004883667836 */ /* 0x040fe20000000000 */
[----:B------:R-:W-:Y:S01]  /*3cc0*/  ISETP.GE.AND P3, PT, R130, R148, PT ;  /* 0x000000948200720c */ /* 0x000fe20003f66270 */
        /* <DEDUP_REMOVED lines=9> */
[----:B------:R-:W-:Y:S01]  /*3d60*/  FSEL R191, R65, -INF , !P1 ;  /* 0xff80000041bf7808 */ /* 0x000fe20004800000 */
[C---:B------:R-:W-:Y:S01]  /*3d70*/  VIADD R36, R131.reuse, 0x60 ;  /* 0x0000006083247836 */ /* 0x040fe20000000000 */
[----:B------:R-:W-:Y:S01]  /*3d80*/  ISETP.GE.AND P3, PT, R124, R148, PT ;  /* 0x000000947c00720c */ /* 0x000fe20003f66270 */
[----:B------:R-:W-:Y:S01]  /*3d90*/  VIADD R100, R131, 0x49 ;  /* 0x0000004983647836 */ /* 0x000fe20000000000 */
[----:B------:R-:W-:Y:S01]  /*3da0*/  FSEL R65, R69, -INF , !P0 ;  /* 0xff80000045417808 */ /* 0x000fe20004000000 */
[----:B------:R-:W-:Y:S01]  /*3db0*/  VIADD R50, R131, 0x51 ;  /* 0x0000005183327836 */ /* 0x000fe20000000000 */
[----:B------:R-:W-:Y:S01]  /*3dc0*/  ISETP.GT.AND P0, PT, R23, R114, PT ;  /* 0x000000721700720c */ /* 0x000fe20003f04270 */
[----:B------:R-:W-:Y:S01]  /*3dd0*/  VIADD R38, R131, 0x59 ;  /* 0x0000005983267836 */ /* 0x000fe20000000000 */
[----:B------:R-:W-:Y:S01]  /*3de0*/  FSEL R119, R59, -INF , !P3 ;  /* 0xff8000003b777808 */ /* 0x000fe20005800000 */
[----:B------:R-:W-:Y:S01]  /*3df0*/  VIADD R34, R131, 0x61 ;  /* 0x0000006183227836 */ /* 0x000fe20000000000 */
        /* <DEDUP_REMOVED lines=9> */
[C---:B--2---:R-:W-:Y:S01]  /*3e90*/  VIADD R16, R131.reuse, 0x78 ;  /* 0x0000007883107836 */ /* 0x044fe20000000000 */
[----:B------:R-:W-:Y:S01]  /*3ea0*/  ISETP.GE.AND P2, PT, R128, R148, PT ;  /* 0x000000948000720c */ /* 0x000fe20003f46270 */
[----:B------:R-:W-:Y:S01]  /*3eb0*/  VIADD R0, R131, 0x79 ;  /* 0x0000007983007836 */ /* 0x000fe20000000000 */
[----:B------:R-:W-:-:S02]  /*3ec0*/  FSEL R81, R81, -INF , !P0 ;  /* 0xff80000051517808 */ /* 0x000fc40004000000 */
[----:B------:R-:W-:Y:S02]  /*3ed0*/  ISETP.GT.AND P0, PT, R23, R107, PT ;  /* 0x0000006b1700720c */ /* 0x000fe40003f04270 */
[----:B------:R-:W-:Y:S02]  /*3ee0*/  FSEL R106, R49, -INF , !P4 ;  /* 0xff800000316a7808 */ /* 0x000fe40006000000 */
[----:B------:R-:W-:Y:S02]  /*3ef0*/  FSEL R70, R70, -INF , !P1 ;  /* 0xff80000046467808 */ /* 0x000fe40004800000 */
[----:B------:R-:W-:Y:S02]  /*3f00*/  ISETP.GE.AND P4, PT, R126, R148, PT ;  /* 0x000000947e00720c */ /* 0x000fe40003f86270 */
[----:B------:R-:W-:Y:S02]  /*3f10*/  FSEL R125, R56, -INF , !P2 ;  /* 0xff800000387d7808 */ /* 0x000fe40005000000 */
[----:B------:R-:W-:-:S02]  /*3f20*/  ISETP.GT.AND P1, PT, R23, R112, PT ;  /* 0x000000701700720c */ /* 0x000fc40003f24270 */
[----:B------:R-:W-:Y:S02]  /*3f30*/  FSEL R39, R85, -INF , !P0 ;  /* 0xff80000055277808 */ /* 0x000fe40004000000 */
[----:B------:R-:W-:Y:S02]  /*3f40*/  ISETP.GE.AND P2, PT, R122, R148, PT ;  /* 0x000000947a00720c */ /* 0x000fe40003f46270 */
[----:B------:R-:W-:Y:S02]  /*3f50*/  ISETP.GT.AND P0, PT, R23, R102, PT ;  /* 0x000000661700720c */ /* 0x000fe40003f04270 */
[----:B------:R-:W-:Y:S02]  /*3f60*/  FSEL R123, R58, -INF , !P4 ;  /* 0xff8000003a7b7808 */ /* 0x000fe40006000000 */
[----:B------:R-:W-:Y:S02]  /*3f70*/  ISETP.GE.AND P3, PT, R120, R148, PT ;  /* 0x000000947800720c */ /* 0x000fe40003f66270 */
[----:B------:R-:W-:-:S02]  /*3f80*/  FSEL R49, R74, -INF , !P1 ;  /* 0xff8000004a317808 */ /* 0x000fc40004800000 */
[-C--:B------:R-:W-:Y:S02]  /*3f90*/  ISETP.GE.AND P4, PT, R121, R148.reuse, PT ;  /* 0x000000947900720c */ /* 0x080fe40003f86270 */
[----:B------:R-:W-:Y:S02]  /*3fa0*/  FSEL R109, R62, -INF , !P2 ;  /* 0xff8000003e6d7808 */ /* 0x000fe40005000000 */
[----:B------:R-:W-:Y:S02]  /*3fb0*/  ISETP.GT.AND P1, PT, R23, R103, PT ;  /* 0x000000671700720c */ /* 0x000fe40003f24270 */
[----:B------:R-:W-:Y:S02]  /*3fc0*/  FSEL R35, R93, -INF , !P0 ;  /* 0xff8000005d237808 */ /* 0x000fe40004000000 */
[----:B------:R-:W-:Y:S02]  /*3fd0*/  FMNMX3.FTZ R22, R106, R127, R125, !PT ;  /* 0x0000007f6a167276 */ /* 0x000fe4000781007d */
[----:B------:R-:W-:-:S02]  /*3fe0*/  ISETP.GE.AND P2, PT, R118, R148, PT ;  /* 0x000000947600720c */ /* 0x000fc40003f46270 */
[----:B------:R-:W-:Y:S02]  /*3ff0*/  ISETP.GT.AND P0, PT, R23, R52, PT ;  /* 0x000000341700720c */ /* 0x000fe40003f04270 */
[----:B------:R-:W-:Y:S02]  /*4000*/  FSEL R191, R191, -INF , !P3 ;  /* 0xff800000bfbf7808 */ /* 0x000fe40005800000 */
[----:B------:R-:W-:Y:S02]  /*4010*/  FSEL R101, R63, -INF , !P4 ;  /* 0xff8000003f657808 */ /* 0x000fe40006000000 */
[----:B------:R-:W-:Y:S02]  /*4020*/  ISETP.GE.AND P3, PT, R114, R148, PT ;  /* 0x000000947200720c */ /* 0x000fe40003f66270 */
[----:B------:R-:W-:Y:S02]  /*4030*/  FSEL R78, R78, -INF , !P1 ;  /* 0xff8000004e4e7808 */ /* 0x000fe40004800000 */
[----:B------:R-:W-:-:S02]  /*4040*/  FMNMX3.FTZ R22, R22, R123, R119, !PT ;  /* 0x0000007b16167276 */ /* 0x000fc40007810077 */
[----:B------:R-:W-:Y:S02]  /*4050*/  ISETP.GE.AND P4, PT, R116, R148, PT ;  /* 0x000000947400720c */ /* 0x000fe40003f86270 */
[----:B------:R-:W-:Y:S02]  /*4060*/  FSEL R65, R65, -INF , !P2 ;  /* 0xff80000041417808 */ /* 0x000fe40005000000 */
[----:B------:R-:W-:Y:S02]  /*4070*/  ISETP.GT.AND P1, PT, R23, R108, PT ;  /* 0x0000006c1700720c */ /* 0x000fe40003f24270 */
[----:B------:R-:W-:Y:S02]  /*4080*/  FSEL R33, R95, -INF , !P0 ;  /* 0xff8000005f217808 */ /* 0x000fe40004000000 */
[----:B------:R-:W-:Y:S02]  /*4090*/  ISETP.GE.AND P2, PT, R112, R148, PT ;  /* 0x000000947000720c */ /* 0x000fe40003f46270 */
[----:B------:R-:W-:-:S02]  /*40a0*/  ISETP.GT.AND P0, PT, R23, R48, PT ;  /* 0x000000301700720c */ /* 0x000fc40003f04270 */
[----:B------:R-:W-:Y:S02]  /*40b0*/  FSEL R59, R59, -INF , !P3 ;  /* 0xff8000003b3b7808 */ /* 0x000fe40005800000 */
[----:B------:R-:W-:Y:S02]  /*40c0*/  FMNMX3.FTZ R22, R22, R109, R101, !PT ;  /* 0x0000006d16167276 */ /* 0x000fe40007810065 */
[----:B------:R-:W-:Y:S02]  /*40d0*/  FSEL R189, R70, -INF , !P4 ;  /* 0xff80000046bd7808 */ /* 0x000fe40006000000 */
[-C--:B------:R-:W-:Y:S02]  /*40e0*/  ISETP.GE.AND P3, PT, R103, R148.reuse, PT ;  /* 0x000000946700720c */ /* 0x080fe40003f66270 */
[----:B------:R-:W-:Y:S02]  /*40f0*/  FSEL R82, R82, -INF , !P1 ;  /* 0xff80000052527808 */ /* 0x000fe40004800000 */
[----:B------:R-:W-:-:S02]  /*4100*/  ISETP.GE.AND P4, PT, R110, R148, PT ;  /* 0x000000946e00720c */ /* 0x000fc40003f86270 */
[----:B------:R-:W-:Y:S02]  /*4110*/  FSEL R49, R49, -INF , !P2 ;  /* 0xff80000031317808 */ /* 0x000fe40005000000 */
[----:B------:R-:W-:Y:S02]  /*4120*/  ISETP.GT.AND P1, PT, R23, R104, PT ;  /* 0x000000681700720c */ /* 0x000fe40003f24270 */
[----:B------:R-:W-:Y:S02]  /*4130*/  FSEL R31, R97, -INF , !P0 ;  /* 0xff800000611f7808 */ /* 0x000fe40004000000 */
[----:B------:R-:W-:Y:S02]  /*4140*/  ISETP.GE.AND P2, PT, R20, R148, PT ;  /* 0x000000941400720c */ /* 0x000fe40003f46270 */
[----:B------:R-:W-:Y:S02]  /*4150*/  ISETP.GT.AND P0, PT, R23, R36, PT ;  /* 0x000000241700720c */ /* 0x000fe40003f04270 */
[----:B------:R-:W-:-:S02]  /*4160*/  FMNMX3.FTZ R22, R22, R191, R65, !PT ;  /* 0x000000bf16167276 */ /* 0x000fc40007810041 */
[----:B------:R-:W-:Y:S02]  /*4170*/  FSEL R185, R78, -INF , !P3 ;  /* 0xff8000004eb97808 */ /* 0x000fe40005800000 */
[----:B------:R-:W-:Y:S02]  /*4180*/  FSEL R187, R75, -INF , !P4 ;  /* 0xff8000004bbb7808 */ /* 0x000fe40006000000 */
[-C--:B------:R-:W-:Y:S02]  /*4190*/  ISETP.GE.AND P3, PT, R107, R148.reuse, PT ;  /* 0x000000946b00720c */ /* 0x080fe40003f66270 */
[----:B------:R-:W-:Y:S02]  /*41a0*/  FSEL R89, R89, -INF , !P1 ;  /* 0xff80000059597808 */ /* 0x000fe40004800000 */
[----:B------:R-:W-:Y:S02]  /*41b0*/  ISETP.GE.AND P4, PT, R108, R148, PT ;  /* 0x000000946c00720c */ /* 0x000fe40003f86270 */
[----:B------:R-:W-:-:S02]  /*41c0*/  FSEL R183, R81, -INF , !P2 ;  /* 0xff80000051b77808 */ /* 0x000fc40005000000 */
[C---:B------:R-:W-:Y:S02]  /*41d0*/  ISETP.GT.AND P1, PT, R23.reuse, R100, PT ;  /* 0x000000641700720c */ /* 0x040fe40003f24270 */
[----:B------:R-:W-:Y:S02]  /*41e0*/  FSEL R95, R14, -INF , !P0 ;  /* 0xff8000000e5f7808 */ /* 0x000fe40004000000 */
[----:B------:R-:W-:Y:S02]  /*41f0*/  ISETP.GE.AND P2, PT, R104, R148, PT ;  /* 0x000000946800720c */ /* 0x000fe40003f46270 */
[----:B------:R-:W-:Y:S01]  /*4200*/  FMNMX3.FTZ R14, R22, R189, R59, !PT ;  /* 0x000000bd160e7276 */ /* 0x000fe2000781003b */
[----:B------:R-:W-:Y:S01]  /*4210*/  VIADD R22, R23, 0x8 ;  /* 0x0000000817167836 */ /* 0x000fe20000000000 */
[----:B------:R-:W-:Y:S02]  /*4220*/  FSEL R39, R39, -INF , !P3 ;  /* 0xff80000027277808 */ /* 0x000fe40005800000 */
[----:B------:R-:W-:-:S02]  /*4230*/  FSEL R181, R82, -INF , !P4 ;  /* 0xff80000052b57808 */ /* 0x000fc40006000000 */
[-C--:B------:R-:W-:Y:S02]  /*4240*/  ISETP.GE.AND P3, PT, R100, R148.reuse, PT ;  /* 0x000000946400720c */ /* 0x080fe40003f66270 */
[----:B------:R-:W-:Y:S02]  /*4250*/  FSEL R94, R94, -INF , !P1 ;  /* 0xff8000005e5e7808 */ /* 0x000fe40004800000 */
[-C--:B------:R-:W-:Y:S02]  /*4260*/  ISETP.GE.AND P4, PT, R102, R148.reuse, PT ;  /* 0x000000946600720c */ /* 0x080fe40003f86270 */
[----:B------:R-:W-:Y:S02]  /*4270*/  FSEL R179, R89, -INF , !P2 ;  /* 0xff80000059b37808 */ /* 0x000fe40005000000 */
[----:B------:R-:W-:Y:S02]  /*4280*/  FMNMX3.FTZ R14, R14, R49, R187, !PT ;  /* 0x000000310e0e7276 */ /* 0x000fe400078100bb */
[----:B------:R-:W-:-:S02]  /*4290*/  ISETP.GE.AND P2, PT, R52, R148, PT ;  /* 0x000000943400720c */ /* 0x000fc40003f46270 */
[----:B------:R-:W-:Y:S02]  /*42a0*/  ISETP.GT.AND P1, PT, R23, R50, PT ;  /* 0x000000321700720c */ /* 0x000fe40003f24270 */
[----:B------:R-:W-:Y:S02]  /*42b0*/  FSEL R113, R94, -INF , !P3 ;  /* 0xff8000005e717808 */ /* 0x000fe40005800000 */
[----:B------:R-:W-:Y:S02]  /*42c0*/  FSEL R35, R35, -INF , !P4 ;  /* 0xff80000023237808 */ /* 0x000fe40006000000 */
[-C--:B------:R-:W-:Y:S02]  /*42d0*/  ISETP.GE.AND P3, PT, R48, R148.reuse, PT ;  /* 0x000000943000720c */ /* 0x080fe40003f66270 */
[----:B------:R-:W-:Y:S02]  /*42e0*/  FMNMX3.FTZ R14, R14, R185, R183, !PT ;  /* 0x000000b90e0e7276 */ /* 0x000fe400078100b7 */
[----:B------:R-:W-:-:S02]  /*42f0*/  ISETP.GE.AND P4, PT, R50, R148, PT ;  /* 0x000000943200720c */ /* 0x000fc40003f86270 */
[----:B------:R-:W-:Y:S02]  /*4300*/  FSEL R33, R33, -INF , !P2 ;  /* 0xff80000021217808 */ /* 0x000fe40005000000 */
[----:B------:R-:W-:Y:S02]  /*4310*/  FSEL R96, R96, -INF , !P1 ;  /* 0xff80000060607808 */ /* 0x000fe40004800000 */
[----:B------:R-:W-:Y:S02]  /*4320*/  ISETP.GT.AND P2, PT, R23, R38, PT ;  /* 0x000000261700720c */ /* 0x000fe40003f44270 */
[----:B------:R-:W-:Y:S02]  /*4330*/  FSEL R31, R31, -INF , !P3 ;  /* 0xff8000001f1f7808 */ /* 0x000fe40005800000 */
[----:B------:R-:W-:Y:S02]  /*4340*/  FMNMX3.FTZ R14, R14, R181, R39, !PT ;  /* 0x000000b50e0e7276 */ /* 0x000fe40007810027 */
[----:B------:R-:W-:-:S02]  /*4350*/  FSEL R105, R96, -INF , !P4 ;  /* 0xff80000060697808 */ /* 0x000fc40006000000 */
[----:B------:R-:W-:Y:S02]  /*4360*/  ISETP.GT.AND P3, PT, R23, R34, PT ;  /* 0x000000221700720c */ /* 0x000fe40003f64270 */
[-C--:B------:R-:W-:Y:S02]  /*4370*/  ISETP.GE.AND P1, PT, R38, R148.reuse, PT ;  /* 0x000000942600720c */ /* 0x080fe40003f26270 */
[-C--:B------:R-:W-:Y:S02]  /*4380*/  ISETP.GE.AND P4, PT, R36, R148.reuse, PT ;  /* 0x000000942400720c */ /* 0x080fe40003f86270 */
[----:B------:R-:W-:Y:S02]  /*4390*/  FSEL R97, R98, -INF , !P2 ;  /* 0xff80000062617808 */ /* 0x000fe40005000000 */
[----:B------:R-:W-:Y:S02]  /*43a0*/  FMNMX3.FTZ R14, R14, R179, R35, !PT ;  /* 0x000000b30e0e7276 */ /* 0x000fe40007810023 */
[----:B------:R-:W-:-:S02]  /*43b0*/  ISETP.GE.AND P2, PT, R34, R148, PT ;  /* 0x000000942200720c */ /* 0x000fc40003f46270 */
[----:B------:R-:W-:Y:S02]  /*43c0*/  FSEL R15, R15, -INF , !P3 ;  /* 0xff8000000f0f7808 */ /* 0x000fe40005800000 */
[----:B------:R-:W-:Y:S02]  /*43d0*/  FSEL R97, R97, -INF , !P1 ;  /* 0xff80000061617808 */ /* 0x000fe40004800000 */
[----:B------:R-:W-:Y:S02]  /*43e0*/  FSEL R95, R95, -INF , !P4 ;  /* 0xff8000005f5f7808 */ /* 0x000fe40006000000 */
[C---:B------:R-:W-:Y:S02]  /*43f0*/  ISETP.GT.AND P1, PT, R23.reuse, R32, PT ;  /* 0x000000201700720c */ /* 0x040fe40003f24270 */
[----:B------:R-:W-:Y:S02]  /*4400*/  ISETP.GT.AND P4, PT, R23, R30, PT ;  /* 0x0000001e1700720c */ /* 0x000fe40003f84270 */
[----:B------:R-:W-:-:S02]  /*4410*/  FMNMX3.FTZ R14, R14, R113, R33, !PT ;  /* 0x000000710e0e7276 */ /* 0x000fc40007810021 */
[----:B------:R-:W-:Y:S02]  /*4420*/  FSEL R41, R15, -INF , !P2 ;  /* 0xff8000000f297808 */ /* 0x000fe40005000000 */
[----:B------:R-:W-:Y:S02]  /*4430*/  ISETP.GT.AND P2, PT, R23, R28, PT ;  /* 0x0000001c1700720c */ /* 0x000fe40003f44270 */
[-C--:B------:R-:W-:Y:S02]  /*4440*/  ISETP.GE.AND P0, PT, R32, R148.reuse, PT ;  /* 0x000000942000720c */ /* 0x080fe40003f06270 */
[----:B------:R-:W-:Y:S02]  /*4450*/  ISETP.GE.AND P3, PT, R30, R148, PT ;  /* 0x000000941e00720c */ /* 0x000fe40003f66270 */
[----:B------:R-:W-:Y:S02]  /*4460*/  FSEL R17, R99, -INF , !P1 ;  /* 0xff80000063117808 */ /* 0x000fe40004800000 */
[----:B------:R-:W-:-:S02]  /*4470*/  FSEL R29, R29, -INF , !P4 ;  /* 0xff8000001d1d7808 */ /* 0x000fc40006000000 */
[----:B------:R-:W-:Y:S02]  /*4480*/  FMNMX3.FTZ R14, R14, R105, R31, !PT ;  /* 0x000000690e0e7276 */ /* 0x000fe4000781001f */
[----:B------:R-:W-:Y:S02]  /*4490*/  ISETP.GE.AND P1, PT, R28, R148, PT ;  /* 0x000000941c00720c */ /* 0x000fe40003f26270 */
[----:B------:R-:W-:Y:S02]  /*44a0*/  FSEL R37, R37, -INF , !P2 ;  /* 0xff80000025257808 */ /* 0x000fe40005000000 */
[----:B------:R-:W-:Y:S02]  /*44b0*/  FSEL R17, R17, -INF , !P0 ;  /* 0xff80000011117808 */ /* 0x000fe40004000000 */
[----:B------:R-:W-:Y:S02]  /*44c0*/  FSEL R115, R29, -INF , !P3 ;  /* 0xff8000001d737808 */ /* 0x000fe40005800000 */
[----:B------:R-:W-:-:S02]  /*44d0*/  ISETP.GT.AND P0, PT, R23, R18, PT ;  /* 0x000000121700720c */ /* 0x000fc40003f04270 */
[----:B------:R-:W-:Y:S02]  /*44e0*/  ISETP.GT.AND P3, PT, R23, R16, PT ;  /* 0x000000101700720c */ /* 0x000fe40003f64270 */
[----:B------:R-:W-:Y:S02]  /*44f0*/  FMNMX3.FTZ R14, R14, R97, R95, !PT ;  /* 0x000000610e0e7276 */ /* 0x000fe4000781005f */
[----:B------:R-:W-:Y:S02]  /*4500*/  FSEL R129, R37, -INF , !P1 ;  /* 0xff80000025817808 */ /* 0x000fe40004800000 */
[----:B------:R-:W-:Y:S02]  /*4510*/  ISETP.GT.AND P1, PT, R23, R0, PT ;  /* 0x000000001700720c */ /* 0x000fe40003f24270 */
[-C--:B------:R-:W-:Y:S02]  /*4520*/  ISETP.GE.AND P4, PT, R18, R148.reuse, PT ;  /* 0x000000941200720c */ /* 0x080fe40003f86270 */
[----:B------:R-:W-:-:S02]  /*4530*/  ISETP.GE.AND P2, PT, R16, R148, PT ;  /* 0x000000941000720c */ /* 0x000fc40003f46270 */
[----:B------:R-:W-:Y:S02]  /*4540*/  FSEL R19, R19, -INF , !P0 ;  /* 0xff80000013137808 */ /* 0x000fe40004000000 */
[----:B------:R-:W-:Y:S02]  /*4550*/  FSEL R111, R111, -INF , !P3 ;  /* 0xff8000006f6f7808 */ /* 0x000fe40005800000 */
[----:B------:R-:W-:Y:S02]  /*4560*/  FMNMX3.FTZ R14, R14, R41, R17, !PT ;  /* 0x000000290e0e7276 */ /* 0x000fe40007810011 */
[----:B------:R-:W-:Y:S02]  /*4570*/  FSEL R63, R117, -INF , !P1 ;  /* 0xff800000753f7808 */ /* 0x000fe40004800000 */
[----:B------:R-:W-:Y:S02]  /*4580*/  ISETP.GE.AND P0, PT, R0, R148, PT ;  /* 0x000000940000720c */ /* 0x000fe40003f06270 */
[----:B------:R-:W-:-:S02]  /*4590*/  FSEL R117, R19, -INF , !P4 ;  /* 0xff80000013757808 */ /* 0x000fc40006000000 */
[----:B------:R-:W-:Y:S02]  /*45a0*/  FSEL R111, R111, -INF , !P2 ;  /* 0xff8000006f6f7808 */ /* 0x000fe40005000000 */
[----:B------:R-:W-:Y:S02]  /*45b0*/  FMNMX3.FTZ R14, R14, R115, R129, !PT ;  /* 0x000000730e0e7276 */ /* 0x000fe40007810081 */
[----:B------:R-:W-:Y:S02]  /*45c0*/  FSEL R63, R63, -INF , !P0 ;  /* 0xff8000003f3f7808 */ /* 0x000fe40004000000 */
[----:B------:R-:W-:Y:S02]  /*45d0*/  FMNMX3.FTZ R14, R14, R117, R111, !PT ;  /* 0x000000750e0e7276 */ /* 0x000fe4000781006f */
[----:B------:R-:W-:Y:S02]  /*45e0*/  ISETP.GT.AND P0, PT, R22, R131, PT ;  /* 0x000000831600720c */ /* 0x000fe40003f04270 */
[----:B------:R-:W-:-:S02]  /*45f0*/  FMNMX.FTZ R15, R63, R14, !PT ;  /* 0x0000000e3f0f7209 */ /* 0x000fc40007810000 */
[----:B------:R-:W-:Y:S02]  /*4600*/  FSEL R14, R51, -INF , !P0 ;  /* 0xff800000330e7808 */ /* 0x000fe40004000000 */
[C---:B------:R-:W-:Y:S01]  /*4610*/  ISETP.GT.AND P0, PT, R22.reuse, R130, PT ;  /* 0x000000821600720c */ /* 0x040fe20003f04270 */
[----:B------:R-:W1:Y:S01]  /*4620*/  SHFL.BFLY PT, R54, R15, 0x2, 0x1f ;  /* 0x0c401f000f367f89 */ /* 0x000e6200000e0000 */
[C---:B------:R-:W-:Y:S02]  /*4630*/  ISETP.GT.AND P1, PT, R22.reuse, R128, PT ;  /* 0x000000801600720c */ /* 0x040fe40003f24270 */
[----:B------:R-:W-:Y:S02]  /*4640*/  FSEL R53, R53, -INF , !P0 ;  /* 0xff80000035357808 */ /* 0x000fe40004000000 */
[----:B------:R-:W-:Y:S02]  /*4650*/  ISETP.GT.AND P0, PT, R22, R126, PT ;  /* 0x0000007e1600720c */ /* 0x000fe40003f04270 */
[----:B------:R-:W-:-:S02]  /*4660*/  ISETP.GE.AND P2, PT, R128, R147, PT ;  /* 0x000000938000720c */ /* 0x000fc40003f46270 */
[----:B------:R-:W-:Y:S02]  /*4670*/  FSEL R37, R55, -INF , !P1 ;  /* 0xff80000037257808 */ /* 0x000fe40004800000 */
[----:B------:R-:W-:Y:S02]  /*4680*/  FSEL R57, R57, -INF , !P0 ;  /* 0xff80000039397808 */ /* 0x000fe40004000000 */
[----:B------:R-:W-:Y:S02]  /*4690*/  ISETP.GT.AND P0, PT, R22, R122, PT ;  /* 0x0000007a1600720c */ /* 0x000fe40003f04270 */
[----:B------:R-:W-:Y:S02]  /*46a0*/  ISETP.GE.AND P3, PT, R130, R147, PT ;  /* 0x000000938200720c */ /* 0x000fe40003f66270 */
[----:B------:R-:W-:Y:S02]  /*46b0*/  ISETP.GT.AND P1, PT, R22, R124, PT ;  /* 0x0000007c1600720c */ /* 0x000fe40003f24270 */
[----:B------:R-:W-:-:S02]  /*46c0*/  FSEL R37, R37, -INF , !P2 ;  /* 0xff80000025257808 */ /* 0x000fc40005000000 */
[-C--:B------:R-:W-:Y:S02]  /*46d0*/  ISETP.GE.AND P2, PT, R122, R147.reuse, PT ;  /* 0x000000937a00720c */ /* 0x080fe40003f46270 */
[----:B------:R-:W-:Y:S02]  /*46e0*/  FSEL R61, R61, -INF , !P0 ;  /* 0xff8000003d3d7808 */ /* 0x000fe40004000000 */
[----:B-1----:R-:W-:Y:S02]  /*46f0*/  FMNMX.FTZ R54, R15, R54, !PT ;  /* 0x000000360f367209 */ /* 0x002fe40007810000 */
[----:B------:R-:W-:Y:S02]  /*4700*/  FSEL R81, R53, -INF , !P3 ;  /* 0xff80000035517808 */ /* 0x000fe40005800000 */
[----:B------:R-:W-:Y:S01]  /*4710*/  ISETP.GE.AND P3, PT, R124, R147, PT ;  /* 0x000000937c00720c */ /* 0x000fe20003f66270 */
[----:B------:R-:W1:Y:S01]  /*4720*/  SHFL.BFLY PT, R51, R54, 0x1, 0x1f ;  /* 0x0c201f0036337f89 */ /* 0x000e6200000e0000 */
[----:B------:R-:W-:-:S02]  /*4730*/  FSEL R60, R60, -INF , !P1 ;  /* 0xff8000003c3c7808 */ /* 0x000fc40004800000 */
[C---:B------:R-:W-:Y:S02]  /*4740*/  ISETP.GT.AND P0, PT, R22.reuse, R120, PT ;  /* 0x000000781600720c */ /* 0x040fe40003f04270 */
[C---:B------:R-:W-:Y:S02]  /*4750*/  ISETP.GT.AND P1, PT, R22.reuse, R121, PT ;  /* 0x000000791600720c */ /* 0x040fe40003f24270 */
[----:B------:R-:W-:Y:S02]  /*4760*/  FSEL R15, R61, -INF , !P2 ;  /* 0xff8000003d0f7808 */ /* 0x000fe40005000000 */
[----:B------:R-:W-:Y:S02]  /*4770*/  ISETP.GT.AND P2, PT, R22, R118, PT ;  /* 0x000000761600720c */ /* 0x000fe40003f44270 */
[----:B------:R-:W-:Y:S02]  /*4780*/  FSEL R69, R60, -INF , !P3 ;  /* 0xff8000003c457808 */ /* 0x000fe40005800000 */
[----:B------:R-:W-:-:S02]  /*4790*/  ISETP.GE.AND P3, PT, R120, R147, PT ;  /* 0x000000937800720c */ /* 0x000fc40003f66270 */
[----:B------:R-:W-:Y:S02]  /*47a0*/  FSEL R29, R66, -INF , !P0 ;  /* 0xff800000421d7808 */ /* 0x000fe40004000000 */
[----:B------:R-:W-:Y:S02]  /*47b0*/  FSEL R64, R64, -INF , !P1 ;  /* 0xff80000040407808 */ /* 0x000fe40004800000 */
[----:B------:R-:W-:Y:S02]  /*47c0*/  ISETP.GE.AND P1, PT, R118, R147, PT ;  /* 0x000000937600720c */ /* 0x000fe40003f26270 */
[----:B------:R-:W-:Y:S02]  /*47d0*/  FSEL R19, R67, -INF , !P2 ;  /* 0xff80000043137808 */ /* 0x000fe40005000000 */
[----:B------:R-:W-:Y:S02]  /*47e0*/  FSEL R29, R29, -INF , !P3 ;  /* 0xff8000001d1d7808 */ /* 0x000fe40005800000 */
[----:B------:R-:W-:-:S02]  /*47f0*/  ISETP.GT.AND P3, PT, R22, R114, PT ;  /* 0x000000721600720c */ /* 0x000fc40003f64270 */
[C---:B------:R-:W-:Y:S02]  /*4800*/  ISETP.GT.AND P0, PT, R22.reuse, R116, PT ;  /* 0x000000741600720c */ /* 0x040fe40003f04270 */
[----:B------:R-:W-:Y:S02]  /*4810*/  FSEL R19, R19, -INF , !P1 ;  /* 0xff80000013137808 */ /* 0x000fe40004800000 */
[----:B------:R-:W-:Y:S02]  /*4820*/  ISETP.GT.AND P1, PT, R22, R112, PT ;  /* 0x000000701600720c */ /* 0x000fe40003f24270 */
[-C--:B------:R-:W-:Y:S02]  /*4830*/  ISETP.GE.AND P4, PT, R131, R147.reuse, PT ;  /* 0x000000938300720c */ /* 0x080fe40003f86270 */
[----:B------:R-:W-:Y:S02]  /*4840*/  ISETP.GE.AND P2, PT, R114, R147, PT ;  /* 0x000000937200720c */ /* 0x000fe40003f46270 */
[----:B------:R-:W-:-:S02]  /*4850*/  FSEL R71, R71, -INF , !P3 ;  /* 0xff80000047477808 */ /* 0x000fc40005800000 */
[----:B------:R-:W-:Y:S02]  /*4860*/  FSEL R68, R68, -INF , !P0 ;  /* 0xff80000044447808 */ /* 0x000fe40004000000 */
[----:B------:R-:W-:Y:S02]  /*4870*/  ISETP.GE.AND P0, PT, R112, R147, PT ;  /* 0x000000937000720c */ /* 0x000fe40003f06270 */
[----:B------:R-:W-:Y:S02]  /*4880*/  ISETP.GT.AND P3, PT, R22, R110, PT ;  /* 0x0000006e1600720c */ /* 0x000fe40003f64270 */
[----:B------:R-:W-:Y:S02]  /*4890*/  FSEL R72, R72, -INF , !P1 ;  /* 0xff80000048487808 */ /* 0x000fe40004800000 */
[----:B------:R-:W-:Y:S02]  /*48a0*/  FSEL R14, R14, -INF , !P4 ;  /* 0xff8000000e0e7808 */ /* 0x000fe40006000000 */
[----:B------:R-:W-:-:S02]  /*48b0*/  FSEL R175, R71, -INF , !P2 ;  /* 0xff80000047af7808 */ /* 0x000fc40005000000 */
[----:B------:R-:W-:Y:S02]  /*48c0*/  ISETP.GE.AND P4, PT, R126, R147, PT ;  /* 0x000000937e00720c */ /* 0x000fe40003f86270 */
[----:B------:R-:W-:Y:S02]  /*48d0*/  ISETP.GT.AND P2, PT, R22, R103, PT ;  /* 0x000000671600720c */ /* 0x000fe40003f44270 */
[----:B------:R-:W-:Y:S02]  /*48e0*/  ISETP.GE.AND P1, PT, R103, R147, PT ;  /* 0x000000936700720c */ /* 0x000fe40003f26270 */
[----:B------:R-:W-:Y:S02]  /*48f0*/  FSEL R103, R72, -INF , !P0 ;  /* 0xff80000048677808 */ /* 0x000fe40004000000 */
[----:B------:R-:W-:Y:S02]  /*4900*/  FSEL R77, R77, -INF , !P3 ;  /* 0xff8000004d4d7808 */ /* 0x000fe40005800000 */
[----:B------:R-:W-:-:S02]  /*4910*/  ISETP.GT.AND P0, PT, R22, R20, PT ;  /* 0x000000141600720c */ /* 0x000fc40003f04270 */
[----:B------:R-:W-:Y:S02]  /*4920*/  ISETP.GE.AND P3, PT, R20, R147, PT ;  /* 0x000000931400720c */ /* 0x000fe40003f66270 */
[----:B-1----:R-:W-:Y:S02]  /*4930*/  FMNMX.FTZ R20, R54, R51, !PT ;  /* 0x0000003336147209 */ /* 0x002fe40007810000 */
[----:B------:R-:W-:Y:S02]  /*4940*/  FSEL R75, R57, -INF , !P4 ;  /* 0xff800000394b7808 */ /* 0x000fe40006000000 */
[----:B------:R-:W-:Y:S01]  /*4950*/  ISETP.GE.AND P4, PT, R121, R147, PT ;  /* 0x000000937900720c */ /* 0x000fe20003f86270 */
[----:B---3--:R-:W-:Y:S01]  /*4960*/  FMUL.FTZ R58, R47, R20 ;  /* 0x000000142f3a7220 */ /* 0x008fe20000410000 */
[----:B------:R-:W-:Y:S02]  /*4970*/  FSEL R80, R80, -INF , !P0 ;  /* 0xff80000050507808 */ /* 0x000fe40004000000 */
[----:B------:R-:W-:-:S02]  /*4980*/  FSEL R73, R64, -INF , !P4 ;  /* 0xff80000040497808 */ /* 0x000fc40006000000 */
[----:B------:R-:W-:Y:S02]  /*4990*/  FSEL R76, R76, -INF , !P2 ;  /* 0xff8000004c4c7808 */ /* 0x000fe40005000000 */
[----:B------:R-:W-:Y:S02]  /*49a0*/  FSETP.NEU.FTZ.AND P0, PT, R20, -INF , PT ;  /* 0xff8000001400780b */ /* 0x000fe40003f1d000 */
[----:B------:R-:W-:Y:S02]  /*49b0*/  ISETP.GE.AND P4, PT, R116, R147, PT ;  /* 0x000000937400720c */ /* 0x000fe40003f86270 */
[----:B------:R-:W-:Y:S02]  /*49c0*/  FSEL R171, R76, -INF , !P1 ;  /* 0xff8000004cab7808 */ /* 0x000fe40004800000 */
[----:B------:R-:W-:Y:S02]  /*49d0*/  FSEL R58, R58, RZ, P0 ;  /* 0x000000ff3a3a7208 */ /* 0x000fe40000000000 */
[----:B------:R-:W-:-:S02]  /*49e0*/  FSEL R177, R68, -INF , !P4 ;  /* 0xff80000044b17808 */ /* 0x000fc40006000000 */
[C---:B------:R-:W-:Y:S01]  /*49f0*/  ISETP.GT.AND P1, PT, R22.reuse, R107, PT ;  /* 0x0000006b1600720c */ /* 0x040fe20003f24270 */
[-CC-:B------:R-:W-:Y:S01]  /*4a00*/  FFMA.FTZ R96, R127, R47.reuse, -R58.reuse ;  /* 0x0000002f7f607223 */ /* 0x180fe2000001083a */
[----:B------:R-:W-:Y:S01]  /*4a10*/  ISETP.GT.AND P0, PT, R22, R104, PT ;  /* 0x000000681600720c */ /* 0x000fe20003f04270 */
[--C-:B------:R-:W-:Y:S01]  /*4a20*/  FFMA.FTZ R99, R125, R47, -R58.reuse ;  /* 0x0000002f7d637223 */ /* 0x100fe2000001083a */
[----:B------:R-:W-:Y:S01]  /*4a30*/  ISETP.GE.AND P4, PT, R110, R147, PT ;  /* 0x000000936e00720c */ /* 0x000fe20003f86270 */
[-CC-:B------:R-:W-:Y:S01]  /*4a40*/  FFMA.FTZ R93, R119, R47.reuse, -R58.reuse ;  /* 0x0000002f775d7223 */ /* 0x180fe2000001083a */
[----:B------:R-:W-:Y:S01]  /*4a50*/  ISETP.GT.AND P2, PT, R22, R108, PT ;  /* 0x0000006c1600720c */ /* 0x000fe20003f44270 */
[-CC-:B------:R-:W-:Y:S01]  /*4a60*/  FFMA.FTZ R66, R109, R47.reuse, -R58.reuse ;  /* 0x0000002f6d427223 */ /* 0x180fe2000001083a */
[----:B------:R-:W-:Y:S01]  /*4a70*/  FSEL R159, R80, -INF , !P3 ;  /* 0xff800000509f7808 */ /* 0x000fe20005800000 */
[--C-:B------:R-:W-:Y:S01]  /*4a80*/  FFMA.FTZ R67, R101, R47, -R58.reuse ;  /* 0x0000002f65437223 */ /* 0x100fe2000001083a */
[----:B------:R-:W-:Y:S01]  /*4a90*/  ISETP.GE.AND P3, PT, R107, R147, PT ;  /* 0x000000936b00720c */ /* 0x000fe20003f66270 */
[-CC-:B------:R-:W-:Y:S01]  /*4aa0*/  FFMA.FTZ R61, R59, R47.reuse, -R58.reuse ;  /* 0x0000002f3b3d7223 */ /* 0x180fe2000001083a */
[----:B------:R-:W-:Y:S01]  /*4ab0*/  FSEL R83, R83, -INF , !P1 ;  /* 0xff80000053537808 */ /* 0x000fe20004800000 */
[-CC-:B------:R-:W-:Y:S01]  /*4ac0*/  FFMA.FTZ R54, R49, R47.reuse, -R58.reuse ;  /* 0x0000002f31367223 */ /* 0x180fe2000001083a */
[----:B------:R-:W-:Y:S01]  /*4ad0*/  FSEL R84, R84, -INF , !P0 ;  /* 0xff80000054547808 */ /* 0x000fe20004000000 */
[-CC-:B------:R-:W-:Y:S01]  /*4ae0*/  FFMA.FTZ R107, R106, R47.reuse, -R58.reuse ;  /* 0x0000002f6a6b7223 */ /* 0x180fe2000001083a */
[----:B------:R-:W-:Y:S01]  /*4af0*/  FSEL R173, R77, -INF , !P4 ;  /* 0xff8000004dad7808 */ /* 0x000fe20006000000 */
[----:B------:R-:W-:Y:S01]  /*4b00*/  MUFU.EX2 R96, R96 ;  /* 0x0000006000607308 */ /* 0x000fe20000000800 */
[----:B------:R-:W-:Y:S01]  /*4b10*/  ISETP.GT.AND P0, PT, R22, R100, PT ;  /* 0x000000641600720c */ /* 0x000fe20003f04270 */
[--C-:B------:R-:W-:Y:S01]  /*4b20*/  FFMA.FTZ R62, R191, R47, -R58.reuse ;  /* 0x0000002fbf3e7223 */ /* 0x100fe2000001083a */
[----:B------:R-:W-:Y:S01]  /*4b30*/  ISETP.GE.AND P4, PT, R108, R147, PT ;  /* 0x000000936c00720c */ /* 0x000fe20003f86270 */
[-CC-:B------:R-:W-:Y:S01]  /*4b40*/  FFMA.FTZ R65, R65, R47.reuse, -R58.reuse ;  /* 0x0000002f41417223 */ /* 0x180fe2000001083a */
[----:B------:R-:W-:Y:S01]  /*4b50*/  FSEL R79, R79, -INF , !P2 ;  /* 0xff8000004f4f7808 */ /* 0x000fe20005000000 */
[--C-:B------:R-:W-:Y:S01]  /*4b60*/  FFMA.FTZ R56, R189, R47, -R58.reuse ;  /* 0x0000002fbd387223 */ /* 0x100fe2000001083a */
[----:B------:R-:W-:Y:S01]  /*4b70*/  ISETP.GE.AND P2, PT, R104, R147, PT ;  /* 0x000000936800720c */ /* 0x000fe20003f46270 */
[----:B------:R-:W1:Y:S01]  /*4b80*/  MUFU.EX2 R107, R107 ;  /* 0x0000006b006b7308 */ /* 0x000e620000000800 */
[----:B------:R-:W-:Y:S01]  /*4b90*/  FSEL R145, R83, -INF , !P3 ;  /* 0xff80000053917808 */ /* 0x000fe20005800000 */
[--C-:B------:R-:W-:Y:S01]  /*4ba0*/  FFMA.FTZ R55, R187, R47, -R58.reuse ;  /* 0x0000002fbb377223 */ /* 0x100fe2000001083a */
[----:B------:R-:W-:Y:S01]  /*4bb0*/  ISETP.GE.AND P3, PT, R100, R147, PT ;  /* 0x000000936400720c */ /* 0x000fe20003f66270 */
[-CC-:B------:R-:W-:Y:S01]  /*4bc0*/  FFMA.FTZ R51, R183, R47.reuse, -R58.reuse ;  /* 0x0000002fb7337223 */ /* 0x180fe2000001083a */
[----:B------:R-:W-:Y:S01]  /*4bd0*/  FSEL R90, R90, -INF , !P0 ;  /* 0xff8000005a5a7808 */ /* 0x000fe20004000000 */
[-CC-:B------:R-:W-:Y:S01]  /*4be0*/  FFMA.FTZ R60, R129, R47.reuse, -R58.reuse ;  /* 0x0000002f813c7223 */ /* 0x180fe2000001083a */
[----:B------:R-:W-:Y:S01]  /*4bf0*/  FSEL R121, R79, -INF , !P4 ;  /* 0xff8000004f797808 */ /* 0x000fe20006000000 */
[----:B------:R-:W-:Y:S01]  /*4c00*/  MUFU.EX2 R99, R99 ;  /* 0x0000006300637308 */ /* 0x000fe20000000800 */
[----:B------:R-:W-:Y:S01]  /*4c10*/  ISETP.GT.AND P4, PT, R22, R102, PT ;  /* 0x000000661600720c */ /* 0x000fe20003f84270 */
[-CC-:B------:R-:W-:Y:S01]  /*4c20*/  FFMA.FTZ R39, R39, R47.reuse, -R58.reuse ;  /* 0x0000002f27277223 */ /* 0x180fe2000001083a */
[----:B------:R-:W-:Y:S01]  /*4c30*/  FSEL R137, R84, -INF , !P2 ;  /* 0xff80000054897808 */ /* 0x000fe20005000000 */
[-CC-:B------:R-:W-:Y:S01]  /*4c40*/  FFMA.FTZ R35, R35, R47.reuse, -R58.reuse ;  /* 0x0000002f23237223 */ /* 0x180fe2000001083a */
[----:B------:R-:W-:Y:S01]  /*4c50*/  ISETP.GT.AND P2, PT, R22, R52, PT ;  /* 0x000000341600720c */ /* 0x000fe20003f44270 */
[-CC-:B------:R-:W-:Y:S01]  /*4c60*/  FFMA.FTZ R33, R33, R47.reuse, -R58.reuse ;  /* 0x0000002f21217223 */ /* 0x180fe2000001083a */
[----:B------:R-:W-:Y:S01]  /*4c70*/  FSEL R127, R90, -INF , !P3 ;  /* 0xff8000005a7f7808 */ /* 0x000fe20005800000 */
[----:B------:R-:W-:Y:S01]  /*4c80*/  MUFU.EX2 R93, R93 ;  /* 0x0000005d005d7308 */ /* 0x000fe20000000800 */
[----:B------:R-:W-:Y:S01]  /*4c90*/  ISETP.GT.AND P3, PT, R22, R48, PT ;  /* 0x000000301600720c */ /* 0x000fe20003f64270 */
[-CC-:B------:R-:W-:Y:S01]  /*4ca0*/  FFMA.FTZ R31, R31, R47.reuse, -R58.reuse ;  /* 0x0000002f1f1f7223 */ /* 0x180fe2000001083a */
[----:B------:R-:W-:Y:S01]  /*4cb0*/  FSEL R88, R88, -INF , !P4 ;  /* 0xff80000058587808 */ /* 0x000fe20006000000 */
[--C-:B------:R-:W-:Y:S01]  /*4cc0*/  FFMA.FTZ R117, R117, R47, -R58.reuse ;  /* 0x0000002f75757223 */ /* 0x100fe2000001083a */
[----:B------:R-:W-:Y:S01]  /*4cd0*/  ISETP.GE.AND P4, PT, R52, R147, PT ;  /* 0x000000933400720c */ /* 0x000fe20003f86270 */
[--C-:B------:R-:W-:Y:S01]  /*4ce0*/  FFMA.FTZ R52, R185, R47, -R58.reuse ;  /* 0x0000002fb9347223 */ /* 0x100fe2000001083a */
[----:B------:R-:W-:Y:S01]  /*4cf0*/  FSEL R92, R92, -INF , !P2 ;  /* 0xff8000005c5c7808 */ /* 0x000fe20005000000 */
[----:B------:R-:W-:Y:S01]  /*4d00*/  MUFU.EX2 R66, R66 ;  /* 0x0000004200427308 */ /* 0x000fe20000000800 */
[----:B------:R-:W-:Y:S01]  /*4d10*/  ISETP.GE.AND P2, PT, R48, R147, PT ;  /* 0x000000933000720c */ /* 0x000fe20003f46270 */
[-CC-:B------:R-:W-:Y:S01]  /*4d20*/  FFMA.FTZ R48, R115, R47.reuse, -R58.reuse ;  /* 0x0000002f73307223 */ /* 0x180fe2000001083a */
[----:B------:R-:W-:Y:S01]  /*4d30*/  FSEL R12, R12, -INF , !P3 ;  /* 0xff8000000c0c7808 */ /* 0x000fe20005800000 */
[-CC-:B------:R-:W-:Y:S01]  /*4d40*/  FFMA.FTZ R111, R111, R47.reuse, -R58.reuse ;  /* 0x0000002f6f6f7223 */ /* 0x180fe2000001083a */
[----:B------:R-:W-:Y:S01]  /*4d50*/  FSEL R131, R92, -INF , !P4 ;  /* 0xff8000005c837808 */ /* 0x000fe20006000000 */
[--C-:B------:R-:W-:Y:S01]  /*4d60*/  FFMA.FTZ R92, R123, R47, -R58.reuse ;  /* 0x0000002f7b5c7223 */ /* 0x100fe2000001083a */
[----:B------:R-:W-:Y:S01]  /*4d70*/  FSEL R123, R12, -INF , !P2 ;  /* 0xff8000000c7b7808 */ /* 0x000fe20005000000 */
[----:B------:R-:W-:Y:S01]  /*4d80*/  MUFU.EX2 R67, R67 ;  /* 0x0000004300437308 */ /* 0x000fe20000000800 */
[----:B------:R-:W-:Y:S01]  /*4d90*/  FMNMX3.FTZ R12, R14, R81, R37, !PT ;  /* 0x000000510e0c7276 */ /* 0x000fe20007810025 */
[----:B------:R-:W-:Y:S01]  /*4da0*/  FFMA.FTZ R164, R63, R47, -R58 ;  /* 0x0000002f3fa47223 */ /* 0x000fe2000001083a */
[----:B------:R-:W-:-:S02]  /*4db0*/  ISETP.GE.AND P1, PT, R102, R147, PT ;  /* 0x000000936600720c */ /* 0x000fc40003f26270 */
[----:B------:R-:W-:Y:S02]  /*4dc0*/  FMNMX3.FTZ R12, R12, R75, R69, !PT ;  /* 0x0000004b0c0c7276 */ /* 0x000fe40007810045 */
[----:B------:R-:W-:Y:S01]  /*4dd0*/  ISETP.GT.AND P0, PT, R22, R50, PT ;  /* 0x000000321600720c */ /* 0x000fe20003f04270 */
[----:B------:R-:W2:Y:S01]  /*4de0*/  MUFU.EX2 R92, R92 ;  /* 0x0000005c005c7308 */ /* 0x000ea20000000800 */
[----:B------:R-:W-:Y:S02]  /*4df0*/  FMNMX3.FTZ R12, R12, R15, R73, !PT ;  /* 0x0000000f0c0c7276 */ /* 0x000fe40007810049 */
[----:B------:R-:W-:Y:S02]  /*4e00*/  FSEL R135, R88, -INF , !P1 ;  /* 0xff80000058877808 */ /* 0x000fe40004800000 */
[----:B------:R-:W-:Y:S02]  /*4e10*/  FMNMX3.FTZ R12, R12, R29, R19, !PT ;  /* 0x0000001d0c0c7276 */ /* 0x000fe40007810013 */
[----:B------:R-:W-:Y:S01]  /*4e20*/  ISETP.GE.AND P1, PT, R50, R147, PT ;  /* 0x000000933200720c */ /* 0x000fe20003f26270 */
[----:B------:R-:W-:Y:S01]  /*4e30*/  MUFU.EX2 R62, R62 ;  /* 0x0000003e003e7308 */ /* 0x000fe20000000800 */
[----:B------:R-:W-:Y:S01]  /*4e40*/  FSEL R91, R91, -INF , !P0 ;  /* 0xff8000005b5b7808 */ /* 0x000fe20004000000 */
[----:B------:R-:W-:Y:S01]  /*4e50*/  FFMA.FTZ R50, R181, R47, -R58 ;  /* 0x0000002fb5327223 */ /* 0x000fe2000001083a */
[----:B------:R-:W-:-:S02]  /*4e60*/  FMNMX3.FTZ R12, R12, R177, R175, !PT ;  /* 0x000000b10c0c7276 */ /* 0x000fc400078100af */
[----:B------:R-:W-:Y:S02]  /*4e70*/  FSEL R125, R91, -INF , !P1 ;  /* 0xff8000005b7d7808 */ /* 0x000fe40004800000 */
[C---:B------:R-:W-:Y:S01]  /*4e80*/  ISETP.GT.AND P0, PT, R22.reuse, R38, PT ;  /* 0x000000261600720c */ /* 0x040fe20003f04270 */
[----:B------:R-:W-:Y:S01]  /*4e90*/  MUFU.EX2 R65, R65 ;  /* 0x0000004100417308 */ /* 0x000fe20000000800 */
[----:B------:R-:W-:Y:S02]  /*4ea0*/  ISETP.GT.AND P1, PT, R22, R36, PT ;  /* 0x000000241600720c */ /* 0x000fe40003f24270 */
[----:B------:R-:W-:Y:S02]  /*4eb0*/  FMNMX3.FTZ R12, R12, R103, R173, !PT ;  /* 0x000000670c0c7276 */ /* 0x000fe400078100ad */
[-C--:B------:R-:W-:Y:S02]  /*4ec0*/  ISETP.GE.AND P4, PT, R38, R147.reuse, PT ;  /* 0x000000932600720c */ /* 0x080fe40003f86270 */
[----:B------:R-:W-:Y:S01]  /*4ed0*/  ISETP.GE.AND P3, PT, R36, R147, PT ;  /* 0x000000932400720c */ /* 0x000fe20003f66270 */
[----:B------:R-:W-:Y:S01]  /*4ee0*/  MUFU.EX2 R56, R56 ;  /* 0x0000003800387308 */ /* 0x000fe20000000800 */
[----:B------:R-:W-:Y:S01]  /*4ef0*/  FSEL R13, R13, -INF , !P0 ;  /* 0xff8000000d0d7808 */ /* 0x000fe20004000000 */
[----:B------:R-:W-:Y:S01]  /*4f00*/  FFMA.FTZ R36, R179, R47, -R58 ;  /* 0x0000002fb3247223 */ /* 0x000fe2000001083a */
[----:B------:R-:W-:-:S02]  /*4f10*/  FSEL R8, R8, -INF , !P1 ;  /* 0xff80000008087808 */ /* 0x000fc40004800000 */
[----:B------:R-:W-:Y:S02]  /*4f20*/  FMNMX3.FTZ R12, R12, R171, R159, !PT ;  /* 0x000000ab0c0c7276 */ /* 0x000fe4000781009f */
[----:B------:R-:W-:Y:S01]  /*4f30*/  ISETP.GT.AND P0, PT, R22, R34, PT ;  /* 0x000000221600720c */ /* 0x000fe20003f04270 */
[----:B------:R-:W-:Y:S01]  /*4f40*/  MUFU.EX2 R61, R61 ;  /* 0x0000003d003d7308 */ /* 0x000fe20000000800 */
[----:B------:R-:W-:Y:S02]  /*4f50*/  FSEL R119, R13, -INF , !P4 ;  /* 0xff8000000d777808 */ /* 0x000fe40006000000 */
[----:B------:R-:W-:Y:S02]  /*4f60*/  FSEL R109, R8, -INF , !P3 ;  /* 0xff800000086d7808 */ /* 0x000fe40005800000 */
[----:B------:R-:W-:Y:S02]  /*4f70*/  FMNMX3.FTZ R12, R12, R121, R145, !PT ;  /* 0x000000790c0c7276 */ /* 0x000fe40007810091 */
[C---:B------:R-:W-:Y:S01]  /*4f80*/  ISETP.GT.AND P4, PT, R22.reuse, R32, PT ;  /* 0x000000201600720c */ /* 0x040fe20003f84270 */
[----:B------:R-:W-:Y:S01]  /*4f90*/  MUFU.EX2 R54, R54 ;  /* 0x0000003600367308 */ /* 0x000fe20000000800 */
[----:B------:R-:W-:-:S02]  /*4fa0*/  ISETP.GT.AND P3, PT, R22, R30, PT ;  /* 0x0000001e1600720c */ /* 0x000fc40003f64270 */
[----:B------:R-:W-:Y:S02]  /*4fb0*/  FSEL R9, R9, -INF , !P0 ;  /* 0xff80000009097808 */ /* 0x000fe40004000000 */
[----:B------:R-:W-:Y:S02]  /*4fc0*/  FMNMX3.FTZ R12, R12, R137, R135, !PT ;  /* 0x000000890c0c7276 */ /* 0x000fe40007810087 */
[----:B------:R-:W-:Y:S01]  /*4fd0*/  ISETP.GE.AND P1, PT, R32, R147, PT ;  /* 0x000000932000720c */ /* 0x000fe20003f26270 */
[--C-:B------:R-:W-:Y:S01]  /*4fe0*/  FFMA.FTZ R32, R105, R47, -R58.reuse ;  /* 0x0000002f69207223 */ /* 0x100fe2000001083a */
[----:B------:R-:W-:Y:S01]  /*4ff0*/  ISETP.GE.AND P0, PT, R30, R147, PT ;  /* 0x000000931e00720c */ /* 0x000fe20003f06270 */
[----:B------:R-:W-:Y:S01]  /*5000*/  FFMA.FTZ R30, R97, R47, -R58 ;  /* 0x0000002f611e7223 */ /* 0x000fe2000001083a */
[----:B------:R-:W-:Y:S01]  /*5010*/  FSEL R11, R11, -INF , !P4 ;  /* 0xff8000000b0b7808 */ /* 0x000fe20006000000 */
[----:B------:R-:W-:Y:S01]  /*5020*/  MUFU.EX2 R55, R55 ;  /* 0x0000003700377308 */ /* 0x000fe20000000800 */
[----:B------:R-:W-:-:S02]  /*5030*/  FSEL R10, R10, -INF , !P3 ;  /* 0xff8000000a0a7808 */ /* 0x000fc40005800000 */
[----:B------:R-:W-:Y:S01]  /*5040*/  ISETP.GE.AND P2, PT, R34, R147, PT ;  /* 0x000000932200720c */ /* 0x000fe20003f46270 */
[----:B------:R-:W-:Y:S01]  /*5050*/  FFMA.FTZ R34, R113, R47, -R58 ;  /* 0x0000002f71227223 */ /* 0x000fe2000001083a */
[----:B------:R-:W-:Y:S02]  /*5060*/  FMNMX3.FTZ R8, R12, R127, R131, !PT ;  /* 0x0000007f0c087276 */ /* 0x000fe40007810083 */
[----:B------:R-:W-:Y:S01]  /*5070*/  FSEL R89, R11, -INF , !P1 ;  /* 0xff8000000b597808 */ /* 0x000fe20004800000 */
[----:B------:R-:W-:Y:S01]  /*5080*/  MUFU.EX2 R52, R52 ;  /* 0x0000003400347308 */ /* 0x000fe20000000800 */
[----:B------:R-:W-:Y:S02]  /*5090*/  FSEL R85, R10, -INF , !P0 ;  /* 0xff8000000a557808 */ /* 0x000fe40004000000 */
[C---:B------:R-:W-:Y:S02]  /*50a0*/  ISETP.GT.AND P1, PT, R22.reuse, R18, PT ;  /* 0x000000121600720c */ /* 0x040fe40003f24270 */
[----:B------:R-:W-:-:S02]  /*50b0*/  ISETP.GT.AND P0, PT, R22, R16, PT ;  /* 0x000000101600720c */ /* 0x000fc40003f04270 */
[----:B------:R-:W-:Y:S01]  /*50c0*/  FSEL R101, R9, -INF , !P2 ;  /* 0xff80000009657808 */ /* 0x000fe20005000000 */
[----:B------:R-:W-:Y:S01]  /*50d0*/  MUFU.EX2 R51, R51 ;  /* 0x0000003300337308 */ /* 0x000fe20000000800 */
[----:B------:R-:W-:Y:S02]  /*50e0*/  ISETP.GT.AND P2, PT, R22, R28, PT ;  /* 0x0000001c1600720c */ /* 0x000fe40003f44270 */
[----:B------:R-:W-:Y:S02]  /*50f0*/  FMNMX3.FTZ R8, R8, R125, R123, !PT ;  /* 0x0000007d08087276 */ /* 0x000fe4000781007b */
[----:B------:R-:W-:Y:S02]  /*5100*/  FSEL R4, R4, -INF , !P1 ;  /* 0xff80000004047808 */ /* 0x000fe40004800000 */
[----:B------:R-:W-:Y:S01]  /*5110*/  FSEL R6, R6, -INF , !P0 ;  /* 0xff80000006067808 */ /* 0x000fe20004000000 */
[----:B------:R-:W-:Y:S01]  /*5120*/  MUFU.EX2 R50, R50 ;  /* 0x0000003200327308 */ /* 0x000fe20000000800 */
[----:B------:R-:W-:-:S02]  /*5130*/  ISETP.GT.AND P1, PT, R22, R0, PT ;  /* 0x000000001600720c */ /* 0x000fc40003f24270 */
[-C--:B------:R-:W-:Y:S02]  /*5140*/  ISETP.GE.AND P0, PT, R0, R147.reuse, PT ;  /* 0x000000930000720c */ /* 0x080fe40003f06270 */
[----:B------:R-:W-:Y:S01]  /*5150*/  ISETP.GE.AND P4, PT, R28, R147, PT ;  /* 0x000000931c00720c */ /* 0x000fe20003f86270 */
[----:B------:R-:W-:Y:S01]  /*5160*/  FFMA.FTZ R28, R95, R47, -R58 ;  /* 0x0000002f5f1c7223 */ /* 0x000fe2000001083a */
[----:B------:R-:W-:Y:S01]  /*5170*/  FSEL R5, R5, -INF , !P2 ;  /* 0xff80000005057808 */ /* 0x000fe20005000000 */
[----:B------:R-:W-:Y:S01]  /*5180*/  MUFU.EX2 R39, R39 ;  /* 0x0000002700277308 */ /* 0x000fe20000000800 */
[----:B------:R-:W-:Y:S02]  /*5190*/  FMNMX3.FTZ R0, R8, R119, R109, !PT ;  /* 0x0000007708007276 */ /* 0x000fe4000781006d */
[-C--:B------:R-:W-:Y:S02]  /*51a0*/  ISETP.GE.AND P3, PT, R18, R147.reuse, PT ;  /* 0x000000931200720c */ /* 0x080fe40003f66270 */
[----:B------:R-:W-:-:S02]  /*51b0*/  ISETP.GE.AND P2, PT, R16, R147, PT ;  /* 0x000000931000720c */ /* 0x000fc40003f46270 */
[----:B------:R-:W-:Y:S01]  /*51c0*/  FSEL R59, R5, -INF , !P4 ;  /* 0xff800000053b7808 */ /* 0x000fe20006000000 */
[----:B------:R-:W-:Y:S01]  /*51d0*/  MUFU.EX2 R36, R36 ;  /* 0x0000002400247308 */ /* 0x000fe20000000800 */
[----:B------:R-:W-:Y:S02]  /*51e0*/  FMNMX3.FTZ R0, R0, R101, R89, !PT ;  /* 0x0000006500007276 */ /* 0x000fe40007810059 */
[----:B------:R-:W-:Y:S02]  /*51f0*/  FSEL R7, R7, -INF , !P1 ;  /* 0xff80000007077808 */ /* 0x000fe40004800000 */
[----:B------:R-:W-:Y:S02]  /*5200*/  FSEL R57, R4, -INF , !P3 ;  /* 0xff80000004397808 */ /* 0x000fe40005800000 */
[----:B------:R-:W-:Y:S01]  /*5210*/  FSEL R53, R6, -INF , !P2 ;  /* 0xff80000006357808 */ /* 0x000fe20005000000 */
[----:B------:R-:W-:Y:S01]  /*5220*/  MUFU.EX2 R35, R35 ;  /* 0x0000002300237308 */ /* 0x000fe20000000800 */
[----:B------:R-:W-:-:S02]  /*5230*/  FMNMX3.FTZ R0, R0, R85, R59, !PT ;  /* 0x0000005500007276 */ /* 0x000fc4000781003b */
[----:B------:R-:W-:Y:S02]  /*5240*/  FSEL R49, R7, -INF , !P0 ;  /* 0xff80000007317808 */ /* 0x000fe40004000000 */
[----:B------:R-:W-:Y:S02]  /*5250*/  FMNMX3.FTZ R0, R0, R57, R53, !PT ;  /* 0x0000003900007276 */ /* 0x000fe40007810035 */
[----:B-1----:R-:W-:Y:S01]  /*5260*/  F2FP.BF16.F32.PACK_AB R68, R96, R107 ;  /* 0x0000006b6044723e */ /* 0x002fe200000010ff */
[----:B------:R-:W-:Y:S01]  /*5270*/  MUFU.EX2 R34, R34 ;  /* 0x0000002200227308 */ /* 0x000fe20000000800 */
[----:B------:R-:W-:Y:S02]  /*5280*/  FMNMX.FTZ R0, R49, R0, !PT ;  /* 0x0000000031007209 */ /* 0x000fe40007810000 */
[----:B--2---:R-:W-:-:S03]  /*5290*/  F2FP.BF16.F32.PACK_AB R70, R92, R99 ;  /* 0x000000635c46723e */ /* 0x004fc600000010ff */
        /* <DEDUP_REMOVED lines=11> */
[----:B------:R-:W-:Y:S01]  /*5350*/  LOP3.LUT R5, R27, 0x120, R26, 0xf8, !PT ;  /* 0x000001201b057812 */ /* 0x000fe200078ef81a */
[----:B------:R-:W-:Y:S01]  /*5360*/  FFMA.FTZ R27, R41, R47, -R58 ;  /* 0x0000002f291b7223 */ /* 0x000fe2000001083a */
[----:B------:R-:W-:Y:S01]  /*5370*/  FSETP.NEU.FTZ.AND P0, PT, R0, -INF , PT ;  /* 0xff8000000000780b */ /* 0x000fe20003f1d000 */
[----:B------:R-:W-:Y:S02]  /*5380*/  FMUL.FTZ R38, R47, R0 ;  /* 0x000000002f267220 */ /* 0x000fe40000410000 */
[----:B------:R-:W-:Y:S01]  /*5390*/  MUFU.EX2 R117, R117 ;  /* 0x0000007500757308 */ /* 0x000fe20000000800 */
[----:B------:R-:W-:Y:S02]  /*53a0*/  IMAD R41, R5, 0x2, R134 ;  /* 0x0000000205297824 */ /* 0x000fe400078e0286 */
[----:B------:R-:W-:-:S03]  /*53b0*/  FSEL R38, R38, RZ, P0 ;  /* 0x000000ff26267208 */ /* 0x000fc60000000000 */
[----:B------:R-:W1:Y:S01]  /*53c0*/  LDSM.16.MT88.4 R76, [R41+0x3000] ;  /* 0x00300000294c783b */ /* 0x000e620000004200 */
[----:B------:R-:W-:Y:S01]  /*53d0*/  ISETP.GT.U32.AND P0, PT, R40, R149, PT ;  /* 0x000000952800720c */ /* 0x000fe20003f04070 */
[----:B------:R-:W-:Y:S01]  /*53e0*/  MUFU.EX2 R27, R27 ;  /* 0x0000001b001b7308 */ /* 0x000fe20000000800 */
[-CC-:B------:R-:W-:Y:S01]  /*53f0*/  FFMA.FTZ R105, R37, R47.reuse, -R38.reuse ;  /* 0x0000002f25697223 */ /* 0x180fe20000010826 */
[----:B------:R-:W-:Y:S02]  /*5400*/  IMAD.IADD R37, R24, 0x1, R41 ;  /* 0x0000000118257824 */ /* 0x000fe400078e0229 */
        /* <DEDUP_REMOVED lines=9> */
[-C--:B------:R-:W-:Y:S01]  /*54a0*/  FFMA.FTZ R91, R29, R47.reuse, -R38 ;  /* 0x0000002f1d5b7223 */ /* 0x080fe20000010826 */
[-C--:B------:R-:W-:Y:S01]  /*54b0*/  FFMA.FTZ R29, R17, R47.reuse, -R58 ;  /* 0x0000002f111d7223 */ /* 0x080fe2000001083a */
[-CC-:B------:R-:W-:Y:S01]  /*54c0*/  FFMA.FTZ R95, R19, R47.reuse, -R38.reuse ;  /* 0x0000002f135f7223 */ /* 0x180fe20000010826 */
[----:B------:R-:W4:Y:S01]  /*54d0*/  LDSM.16.MT88.4 R8, [R37+0x3400] ;  /* 0x003400002508783b */ /* 0x000f220000004200 */
        /* <DEDUP_REMOVED lines=22> */
[----:B------:R-:W-:-:S02]  /*5640*/  FFMA.FTZ R53, R53, R47, -R38 ;  /* 0x0000002f35357223 */ /* 0x000fc40000010826 */
[----:B------:R-:W-:Y:S01]  /*5650*/  MUFU.EX2 R97, R97 ;  /* 0x0000006100617308 */ /* 0x000fe20000000800 */
[----:B-1----:R-:W-:Y:S01]  /*5660*/  F2FP.BF16.F32.PACK_AB R69, R100, R113 ;  /* 0x000000716445723e */ /* 0x002fe200000010ff */
[----:B------:R-:W-:-:S06]  /*5670*/  FADD.FTZ R100, R113, R100 ;  /* 0x0000006471647221 */ /* 0x000fcc0000010000 */
[----:B------:R-:W1:Y:S01]  /*5680*/  MUFU.EX2 R88, R88 ;  /* 0x0000005800587308 */ /* 0x000e620000000800 */
[----:B--2---:R-:W-:Y:S01]  /*5690*/  F2FP.BF16.F32.PACK_AB R71, R94, R105 ;  /* 0x000000695e47723e */ /* 0x004fe200000010ff */
[----:B------:R-:W-:-:S04]  /*56a0*/  FADD.FTZ R105, R105, R100 ;  /* 0x0000006469697221 */ /* 0x000fc80000010000 */
[----:B------:R-:W-:Y:S02]  /*56b0*/  FADD.FTZ R94, R94, R105 ;  /* 0x000000695e5e7221 */ /* 0x000fe40000010000 */
[----:B------:R-:W-:Y:S01]  /*56c0*/  MUFU.EX2 R64, R64 ;  /* 0x0000004000407308 */ /* 0x000fe20000000800 */
[C---:B------:R-:W-:Y:S07]  /*56d0*/  HMMA.16816.F32.BF16 R80, R68.reuse, R76, RZ ;  /* 0x0000004c4450723c */ /* 0x040fee00000418ff */
[----:B------:R-:W2:Y:S01]  /*56e0*/  MUFU.EX2 R91, R91 ;  /* 0x0000005b005b7308 */ /* 0x000ea20000000800 */
[C---:B------:R-:W-:Y:S07]  /*56f0*/  HMMA.16816.F32.BF16 R76, R68.reuse, R78, RZ ;  /* 0x0000004e444c723c */ /* 0x040fee00000418ff */
[----:B------:R-:W-:Y:S01]  /*5700*/  MUFU.EX2 R95, R95 ;  /* 0x0000005f005f7308 */ /* 0x000fe20000000800 */
[----:B------:R-:W-:Y:S01]  /*5710*/  HMMA.16816.F32.BF16 R72, R68, R4, RZ ;  /* 0x000000044448723c */ /* 0x000fe200000418ff */
[----:B------:R-:W-:-:S02]  /*5720*/  F2FP.BF16.F32.PACK_AB R4, R66, R93 ;  /* 0x0000005d4204723e */ /* 0x000fc400000010ff */
[----:B-1----:R-:W-:-:S04]  /*5730*/  F2FP.BF16.F32.PACK_AB R5, R88, R97 ;  /* 0x000000615805723e */ /* 0x002fc800000010ff */
[----:B------:R-:W1:Y:S01]  /*5740*/  MUFU.EX2 R84, R84 ;  /* 0x0000005400547308 */ /* 0x000e620000000800 */
[----:B------:R-:W-:Y:S01]  /*5750*/  HMMA.16816.F32.BF16 R68, R68, R6, RZ ;  /* 0x000000064444723c */ /* 0x000fe200000418ff */
[----:B------:R-:W-:Y:S02]  /*5760*/  F2FP.BF16.F32.PACK_AB R6, R62, R67 ;  /* 0x000000433e06723e */ /* 0x000fe400000010ff */
[----:B--2---:R-:W-:-:S04]  /*5770*/  F2FP.BF16.F32.PACK_AB R7, R91, R64 ;  /* 0x000000405b07723e */ /* 0x004fc800000010ff */
[----:B------:R-:W-:Y:S03]  /*5780*/  MUFU.EX2 R90, R90 ;  /* 0x0000005a005a7308 */ /* 0x000fe60000000800 */
[C---:B---3--:R-:W-:Y:S05]  /*5790*/  HMMA.16816.F32.BF16 R80, R4.reuse, R12, R80 ;  /* 0x0000000c0450723c */ /* 0x048fea0000041850 */
[----:B------:R-:W2:Y:S03]  /*57a0*/  MUFU.EX2 R103, R103 ;  /* 0x0000006700677308 */ /* 0x000ea60000000800 */
[C---:B------:R-:W-:Y:S01]  /*57b0*/  HMMA.16816.F32.BF16 R76, R4.reuse, R14, R76 ;  /* 0x0000000e044c723c */ /* 0x040fe2000004184c */
[----:B------:R-:W3:Y:S04]  /*57c0*/  LDSM.16.MT88.4 R12, [R37+0x3800] ;  /* 0x00380000250c783b */ /* 0x000ee80000004200 */
[----:B------:R-:W-:Y:S03]  /*57d0*/  MUFU.EX2 R115, R115 ;  /* 0x0000007300737308 */ /* 0x000fe60000000800 */
[C---:B----4-:R-:W-:Y:S05]  /*57e0*/  HMMA.16816.F32.BF16 R72, R4.reuse, R8, R72 ;  /* 0x000000080448723c */ /* 0x050fea0000041848 */
[----:B------:R-:W4:Y:S03]  /*57f0*/  MUFU.EX2 R98, R98 ;  /* 0x0000006200627308 */ /* 0x000f260000000800 */
[----:B------:R-:W-:Y:S01]  /*5800*/  HMMA.16816.F32.BF16 R68, R4, R10, R68 ;  /* 0x0000000a0444723c */ /* 0x000fe20000041844 */
[----:B------:R-:W4:Y:S01]  /*5810*/  LDSM.16.MT88.4 R8, [R41+0x3c00] ;  /* 0x003c00002908783b */ /* 0x000f220000004200 */
[----:B------:R-:W-:-:S02]  /*5820*/  F2FP.BF16.F32.PACK_AB R4, R56, R65 ;  /* 0x000000413804723e */ /* 0x000fc400000010ff */
[----:B------:R-:W-:Y:S01]  /*5830*/  F2FP.BF16.F32.PACK_AB R6, R54, R61 ;  /* 0x0000003d3606723e */ /* 0x000fe200000010ff */
[----:B------:R-:W-:Y:S01]  /*5840*/  MUFU.EX2 R102, R102 ;  /* 0x0000006600667308 */ /* 0x000fe20000000800 */
[----:B-1----:R-:W-:Y:S02]  /*5850*/  F2FP.BF16.F32.PACK_AB R5, R84, R95 ;  /* 0x0000005f5405723e */ /* 0x002fe400000010ff */
[----:B--2---:R-:W-:-:S05]  /*5860*/  F2FP.BF16.F32.PACK_AB R7, R103, R90 ;  /* 0x0000005a6707723e */ /* 0x004fca00000010ff */
[----:B------:R-:W1:Y:S02]  /*5870*/  MUFU.EX2 R121, R121 ;  /* 0x0000007900797308 */ /* 0x000e640000000800 */
[C---:B-----5:R-:W-:Y:S06]  /*5880*/  HMMA.16816.F32.BF16 R80, R4.reuse, R16, R80 ;  /* 0x000000100450723c */ /* 0x060fec0000041850 */
[----:B------:R-:W-:Y:S02]  /*5890*/  MUFU.EX2 R129, R129 ;  /* 0x0000008100817308 */ /* 0x000fe40000000800 */
[C---:B------:R-:W-:Y:S01]  /*58a0*/  HMMA.16816.F32.BF16 R76, R4.reuse, R18, R76 ;  /* 0x00000012044c723c */ /* 0x040fe2000004184c */
[----:B------:R-:W2:Y:S05]  /*58b0*/  LDSM.16.MT88.4 R16, [R37+0x3c00] ;  /* 0x003c00002510783b */ /* 0x000eaa0000004200 */
[----:B------:R-:W5:Y:S02]  /*58c0*/  MUFU.EX2 R104, R104 ;  /* 0x0000006800687308 */ /* 0x000f640000000800 */
[C---:B---3--:R-:W-:Y:S06]  /*58d0*/  HMMA.16816.F32.BF16 R72, R4.reuse, R12, R72 ;  /* 0x0000000c0448723c */ /* 0x048fec0000041848 */
[----:B------:R-:W-:Y:S02]  /*58e0*/  MUFU.EX2 R106, R106 ;  /* 0x0000006a006a7308 */ /* 0x000fe40000000800 */
[----:B------:R-:W-:Y:S01]  /*58f0*/  HMMA.16816.F32.BF16 R68, R4, R14, R68 ;  /* 0x0000000e0444723c */ /* 0x000fe20000041844 */
[----:B------:R-:W-:Y:S01]  /*5900*/  F2FP.BF16.F32.PACK_AB R4, R52, R55 ;  /* 0x000000373404723e */ /* 0x000fe200000010ff */
[----:B------:R-:W3:Y:S01]  /*5910*/  LDSM.16.MT88.4 R12, [R41+0x4000] ;  /* 0x00400000290c783b */ /* 0x000ee20000004200 */
[----:B------:R-:W-:-:S02]  /*5920*/  F2FP.BF16.F32.PACK_AB R6, R50, R51 ;  /* 0x000000333206723e */ /* 0x000fc400000010ff */
[----:B----4-:R-:W-:Y:S01]  /*5930*/  F2FP.BF16.F32.PACK_AB R5, R98, R115 ;  /* 0x000000736205723e */ /* 0x010fe200000010ff */
[----:B------:R-:W4:Y:S01]  /*5940*/  MUFU.EX2 R127, R127 ;  /* 0x0000007f007f7308 */ /* 0x000f220000000800 */
[----:B-1----:R-:W-:-:S07]  /*5950*/  F2FP.BF16.F32.PACK_AB R7, R121, R102 ;  /* 0x000000667907723e */ /* 0x002fce00000010ff */
[C---:B------:R-:W-:Y:S01]  /*5960*/  HMMA.16816.F32.BF16 R80, R4.reuse, R8, R80 ;  /* 0x000000080450723c */ /* 0x040fe20000041850 */
[----:B------:R-:W-:Y:S07]  /*5970*/  MUFU.EX2 R108, R108 ;  /* 0x0000006c006c7308 */ /* 0x000fee0000000800 */
[C---:B------:R-:W-:Y:S01]  /*5980*/  HMMA.16816.F32.BF16 R76, R4.reuse, R10, R76 ;  /* 0x0000000a044c723c */ /* 0x040fe2000004184c */
[----:B------:R-:W1:Y:S01]  /*5990*/  LDSM.16.MT88.4 R8, [R37+0x4000] ;  /* 0x004000002508783b */ /* 0x000e620000004200 */
[----:B------:R-:W1:Y:S06]  /*59a0*/  MUFU.EX2 R125, R125 ;  /* 0x0000007d007d7308 */ /* 0x000e6c0000000800 */
[C---:B--2---:R-:W-:Y:S02]  /*59b0*/  HMMA.16816.F32.BF16 R72, R4.reuse, R16, R72 ;  /* 0x000000100448723c */ /* 0x044fe40000041848 */
[----:B------:R-:W-:Y:S06]  /*59c0*/  MUFU.EX2 R110, R110 ;  /* 0x0000006e006e7308 */ /* 0x000fec0000000800 */
[----:B------:R-:W-:Y:S01]  /*59d0*/  HMMA.16816.F32.BF16 R68, R4, R18, R68 ;  /* 0x000000120444723c */ /* 0x000fe20000041844 */
[----:B------:R-:W2:Y:S01]  /*59e0*/  LDSM.16.MT88.4 R16, [R41+0x4400] ;  /* 0x004400002910783b */ /* 0x000ea20000004200 */
[----:B------:R-:W-:Y:S01]  /*59f0*/  F2FP.BF16.F32.PACK_AB R4, R36, R39 ;  /* 0x000000272404723e */ /* 0x000fe200000010ff */
[----:B------:R-:W1:Y:S01]  /*5a00*/  MUFU.EX2 R119, R119 ;  /* 0x0000007700777308 */ /* 0x000e620000000800 */
[----:B------:R-:W-:-:S02]  /*5a10*/  F2FP.BF16.F32.PACK_AB R6, R34, R35 ;  /* 0x000000232206723e */ /* 0x000fc400000010ff */
[----:B-----5:R-:W-:Y:S02]  /*5a20*/  F2FP.BF16.F32.PACK_AB R5, R104, R129 ;  /* 0x000000816805723e */ /* 0x020fe400000010ff */
[----:B----4-:R-:W-:-:S03]  /*5a30*/  F2FP.BF16.F32.PACK_AB R7, R127, R106 ;  /* 0x0000006a7f07723e */ /* 0x010fc600000010ff */
[----:B------:R-:W4:Y:S04]  /*5a40*/  MUFU.EX2 R29, R29 ;  /* 0x0000001d001d7308 */ /* 0x000f280000000800 */
[C---:B---3--:R-:W-:Y:S04]  /*5a50*/  HMMA.16816.F32.BF16 R80, R4.reuse, R12, R80 ;  /* 0x0000000c0450723c */ /* 0x048fe80000041850 */
        /* <DEDUP_REMOVED lines=13> */
[----:B------:R-:W1:Y:S01]  /*5b30*/  LDSM.16.MT88.4 R8, [R41+0x4800] ;  /* 0x004800002908783b */ /* 0x000e620000004200 */
[----:B------:R-:W-:Y:S01]  /*5b40*/  F2FP.BF16.F32.PACK_AB R5, R125, R108 ;  /* 0x0000006c7d05723e */ /* 0x000fe200000010ff */
[----:B------:R-:W-:Y:S01]  /*5b50*/  FADD.FTZ R93, R93, R92 ;  /* 0x0000005c5d5d7221 */ /* 0x000fe20000010000 */
[----:B------:R-:W-:Y:S01]  /*5b60*/  F2FP.BF16.F32.PACK_AB R7, R119, R110 ;  /* 0x0000006e7707723e */ /* 0x000fe200000010ff */
[----:B------:R-:W5:Y:S06]  /*5b70*/  MUFU.EX2 R99, R99 ;  /* 0x0000006300637308 */ /* 0x000f6c0000000800 */
[----:B--2---:R-:W-:Y:S01]  /*5b80*/  HMMA.16816.F32.BF16 R80, R4, R16, R80 ;  /* 0x000000100450723c */ /* 0x004fe20000041850 */
[----:B------:R-:W-:Y:S01]  /*5b90*/  FADD.FTZ R17, R97, R94 ;  /* 0x0000005e61117221 */ /* 0x000fe20000010000 */
[----:B------:R-:W-:-:S02]  /*5ba0*/  FADD.FTZ R16, R66, R93 ;  /* 0x0000005d42107221 */ /* 0x000fc40000010000 */
[----:B------:R-:W-:Y:S01]  /*5bb0*/  MUFU.EX2 R66, R89 ;  /* 0x0000005900427308 */ /* 0x000fe20000000800 */
[----:B------:R-:W-:-:S03]  /*5bc0*/  FADD.FTZ R17, R88, R17 ;  /* 0x0000001158117221 */ /* 0x000fc60000010000 */
[C---:B------:R-:W-:Y:S01]  /*5bd0*/  HMMA.16816.F32.BF16 R76, R4.reuse, R18, R76 ;  /* 0x00000012044c723c */ /* 0x040fe2000004184c */
[----:B------:R-:W-:Y:S01]  /*5be0*/  FADD.FTZ R19, R67, R16 ;  /* 0x0000001043137221 */ /* 0x000fe20000010000 */
[----:B------:R-:W-:Y:S01]  /*5bf0*/  FADD.FTZ R16, R64, R17 ;  /* 0x0000001140107221 */ /* 0x000fe20000010000 */
[----:B------:R-:W-:Y:S02]  /*5c00*/  FFMA.FTZ R67, R85, R47, -R38 ;  /* 0x0000002f55437223 */ /* 0x000fe40000010826 */
[----:B------:R-:W-:Y:S01]  /*5c10*/  FADD.FTZ R62, R62, R19 ;  /* 0x000000133e3e7221 */ /* 0x000fe20000010000 */
[----:B------:R-:W-:Y:S02]  /*5c20*/  FADD.FTZ R16, R91, R16 ;  /* 0x000000105b107221 */ /* 0x000fe40000010000 */
[----:B---3--:R-:W-:Y:S01]  /*5c30*/  HMMA.16816.F32.BF16 R72, R4, R12, R72 ;  /* 0x0000000c0448723c */ /* 0x008fe20000041848 */
[----:B------:R-:W2:Y:S01]  /*5c40*/  MUFU.EX2 R67, R67 ;  /* 0x0000004300437308 */ /* 0x000ea20000000800 */
[----:B------:R-:W-:Y:S01]  /*5c50*/  FADD.FTZ R65, R65, R62 ;  /* 0x0000003e41417221 */ /* 0x000fe20000010000 */
[----:B------:R-:W-:-:S02]  /*5c60*/  FADD.FTZ R95, R95, R16 ;  /* 0x000000105f5f7221 */ /* 0x000fc40000010000 */
[----:B------:R-:W3:Y:S01]  /*5c70*/  LDSM.16.MT88.4 R16, [R37+0x4800] ;  /* 0x004800002510783b */ /* 0x000ee20000004200 */
[----:B------:R-:W-:Y:S01]  /*5c80*/  FADD.FTZ R56, R56, R65 ;  /* 0x0000004138387221 */ /* 0x000fe20000010000 */
[----:B------:R-:W-:Y:S01]  /*5c90*/  FADD.FTZ R95, R84, R95 ;  /* 0x0000005f545f7221 */ /* 0x000fe20000010000 */
[----:B------:R-:W-:Y:S01]  /*5ca0*/  HMMA.16816.F32.BF16 R68, R4, R14, R68 ;  /* 0x0000000e0444723c */ /* 0x000fe20000041844 */
[----:B------:R-:W-:Y:S01]  /*5cb0*/  F2FP.BF16.F32.PACK_AB R4, R27, R28 ;  /* 0x0000001c1b04723e */ /* 0x000fe200000010ff */
[----:B------:R-:W-:Y:S01]  /*5cc0*/  FADD.FTZ R61, R61, R56 ;  /* 0x000000383d3d7221 */ /* 0x000fe20000010000 */
[----:B------:R-:W-:Y:S01]  /*5cd0*/  FADD.FTZ R90, R90, R95 ;  /* 0x0000005f5a5a7221 */ /* 0x000fe20000010000 */
[----:B------:R-:W-:Y:S01]  /*5ce0*/  FFMA.FTZ R56, R57, R47, -R38 ;  /* 0x0000002f39387223 */ /* 0x000fe20000010826 */
[----:B----4-:R-:W-:Y:S01]  /*5cf0*/  F2FP.BF16.F32.PACK_AB R6, R48, R29 ;  /* 0x0000001d3006723e */ /* 0x010fe200000010ff */
[----:B------:R-:W-:Y:S01]  /*5d00*/  FADD.FTZ R12, R54, R61 ;  /* 0x0000003d360c7221 */ /* 0x000fe20000010000 */
[----:B------:R-:W-:Y:S01]  /*5d10*/  FADD.FTZ R90, R103, R90 ;  /* 0x0000005a675a7221 */ /* 0x000fe20000010000 */
[----:B-----5:R-:W-:Y:S01]  /*5d20*/  F2FP.BF16.F32.PACK_AB R5, R99, R96 ;  /* 0x000000606305723e */ /* 0x020fe200000010ff */
[----:B------:R-:W-:Y:S01]  /*5d30*/  FFMA.FTZ R38, R49, R47, -R38 ;  /* 0x0000002f31267223 */ /* 0x000fe20000010826 */
[----:B--2---:R-:W-:Y:S01]  /*5d40*/  F2FP.BF16.F32.PACK_AB R7, R67, R66 ;  /* 0x000000424307723e */ /* 0x004fe200000010ff */
[----:B------:R-:W-:Y:S01]  /*5d50*/  FADD.FTZ R57, R115, R90 ;  /* 0x0000005a73397221 */ /* 0x000fe20000010000 */
[----:B------:R-:W-:Y:S01]  /*5d60*/  FADD.FTZ R59, R55, R12 ;  /* 0x0000000c373b7221 */ /* 0x000fe20000010000 */
[----:B------:R-:W-:Y:S01]  /*5d70*/  MUFU.EX2 R54, R58 ;  /* 0x0000003a00367308 */ /* 0x000fe20000000800 */
[----:B------:R-:W2:Y:S01]  /*5d80*/  LDSM.16.MT88.4 R12, [R41+0x4c00] ;  /* 0x004c0000290c783b */ /* 0x000ea20000004200 */
[----:B------:R-:W-:Y:S01]  /*5d90*/  FADD.FTZ R57, R98, R57 ;  /* 0x0000003962397221 */ /* 0x000fe20000010000 */
[----:B------:R-:W-:Y:S01]  /*5da0*/  FADD.FTZ R52, R52, R59 ;  /* 0x0000003b34347221 */ /* 0x000fe20000010000 */
[C---:B-1----:R-:W-:Y:S02]  /*5db0*/  HMMA.16816.F32.BF16 R80, R4.reuse, R8, R80 ;  /* 0x000000080450723c */ /* 0x042fe40000041850 */
[----:B------:R-:W-:Y:S01]  /*5dc0*/  FADD.FTZ R8, R102, R57 ;  /* 0x0000003966087221 */ /* 0x000fe20000010000 */
[----:B------:R-:W-:Y:S01]  /*5dd0*/  FADD.FTZ R9, R51, R52 ;  /* 0x0000003433097221 */ /* 0x000fe20000010000 */
[----:B------:R-:W1:Y:S02]  /*5de0*/  MUFU.EX2 R55, R56 ;  /* 0x0000003800377308 */ /* 0x000e640000000800 */
[----:B------:R-:W-:Y:S01]  /*5df0*/  FADD.FTZ R8, R121, R8 ;  /* 0x0000000879087221 */ /* 0x000fe20000010000 */
[----:B------:R-:W-:Y:S01]  /*5e00*/  FADD.FTZ R50, R50, R9 ;  /* 0x0000000932327221 */ /* 0x000fe20000010000 */
[----:B------:R-:W-:Y:S02]  /*5e10*/  HMMA.16816.F32.BF16 R76, R4, R10, R76 ;  /* 0x0000000a044c723c */ /* 0x000fe4000004184c */
        /* <DEDUP_REMOVED lines=9> */
[----:B---3--:R-:W-:Y:S01]  /*5eb0*/  HMMA.16816.F32.BF16 R72, R4, R16, R72 ;  /* 0x000000100448723c */ /* 0x008fe20000041848 */
[----:B------:R-:W-:Y:S01]  /*5ec0*/  FADD.FTZ R127, R127, R106 ;  /* 0x0000006a7f7f7221 */ /* 0x000fe20000010000 */
[----:B------:R-:W-:-:S03]  /*5ed0*/  FADD.FTZ R34, R34, R35 ;  /* 0x0000002322227221 */ /* 0x000fc60000010000 */
[----:B------:R-:W-:Y:S01]  /*5ee0*/  FADD.FTZ R108, R108, R127 ;  /* 0x0000007f6c6c7221 */ /* 0x000fe20000010000 */
[----:B------:R-:W-:Y:S02]  /*5ef0*/  FADD.FTZ R33, R33, R34 ;  /* 0x0000002221217221 */ /* 0x000fe40000010000 */
[----:B------:R-:W-:Y:S01]  /*5f00*/  HMMA.16816.F32.BF16 R68, R4, R18, R68 ;  /* 0x000000120444723c */ /* 0x000fe20000041844 */
[----:B------:R-:W-:Y:S01]  /*5f10*/  F2FP.BF16.F32.PACK_AB R4, R117, R60 ;  /* 0x0000003c7504723e */ /* 0x000fe200000010ff */
[----:B------:R-:W-:Y:S01]  /*5f20*/  FADD.FTZ R32, R32, R33 ;  /* 0x0000002120207221 */ /* 0x000fe20000010000 */
[----:B------:R-:W-:Y:S01]  /*5f30*/  F2FP.BF16.F32.PACK_AB R6, R164, R111 ;  /* 0x0000006fa406723e */ /* 0x000fe200000010ff */
[----:B------:R-:W-:Y:S01]  /*5f40*/  FADD.FTZ R125, R125, R108 ;  /* 0x0000006c7d7d7221 */ /* 0x000fe20000010000 */
[----:B-1----:R-:W-:Y:S02]  /*5f50*/  F2FP.BF16.F32.PACK_AB R5, R55, R54 ;  /* 0x000000363705723e */ /* 0x002fe400000010ff */
[----:B-----5:R-:W-:Y:S01]  /*5f60*/  F2FP.BF16.F32.PACK_AB R7, R38, R51 ;  /* 0x000000332607723e */ /* 0x020fe200000010ff */
[----:B------:R-:W-:-:S04]  /*5f70*/  FADD.FTZ R110, R110, R125 ;  /* 0x0000007d6e6e7221 */ /* 0x000fc80000010000 */
[----:B------:R-:W-:Y:S02]  /*5f80*/  FADD.FTZ R119, R119, R110 ;  /* 0x0000006e77777221 */ /* 0x000fe40000010000 */
        /* <DEDUP_REMOVED lines=10> */
[----:B----4-:R-:W-:Y:S01]  /*6030*/  HMMA.16816.F32.BF16 R72, R4, R8, R72 ;  /* 0x000000080448723c */ /* 0x010fe20000041848 */
        /* <DEDUP_REMOVED lines=80> */
.L_x_7083:
        /* <DEDUP_REMOVED lines=8> */
.L_x_7084:
[----:B------:R-:W-:Y:S05]  /*65c0*/  BSYNC.RECONVERGENT B0 ;  /* 0x0000000000007941 */ /* 0x000fea0003800200 */
.L_x_7082:
[----:B------:R-:W-:Y:S01]  /*65d0*/  ISETP.GE.AND P0, PT, R144, R161, PT ;  /* 0x000000a19000720c */ /* 0x000fe20003f06270 */
[C---:B------:R-:W-:Y:S01]  /*65e0*/  IMAD.SHL.U32 R5, R140.reuse, 0x40, RZ ;  /* 0x000000408c057824 */ /* 0x040fe200078e00ff */
[----:B------:R-:W-:-:S04]  /*65f0*/  SHF.L.U64.HI R4, R140, 0x6, R141 ;  /* 0x000000068c047819 */ /* 0x000fc8000001028d */
[----:B------:R-:W-:-:S05]  /*6600*/  IADD3 R8, P1, PT, R5, R152, RZ ;  /* 0x0000009805087210 */ /* 0x000fca0007f3e0ff */
[----:B------:R-:W-:Y:S02]  /*6610*/  IMAD.X R9, R4, 0x1, R153, P1 ;  /* 0x0000000104097824 */ /* 0x000fe400008e0699 */
[----:B------:R-:W-:Y:S01]  /*6620*/  @!P0 IADD3 R12, P2, PT, R8, R5, RZ ;  /* 0x00000005080c8210 */ /* 0x000fe20007f5e0ff */
[----:B------:R-:W-:Y:S01]  /*6630*/  @P0 STS.128 [R163+0x3000], RZ ;  /* 0x003000ffa3000388 */ /* 0x000fe20000000c00 */
[----:B------:R-:W-:-:S03]  /*6640*/  @!P0 LEA R10, P1, R140, R8, 0x7 ;  /* 0x000000088c0a8211 */ /* 0x000fc600078238ff */
[----:B------:R-:W-:Y:S01]  /*6650*/  @!P0 IMAD.X R13, R9, 0x1, R4, P2 ;  /* 0x00000001090d8824 */ /* 0x000fe200010e0604 */
        /* <DEDUP_REMOVED lines=23> */
[----:B------:R-:W-:Y:S01]  /*67d0*/  LOP3.LUT R7, R133, 0x20, R26, 0xf8, !PT ;  /* 0x0000002085077812 */ /* 0x000fe200078ef81a */
[----:B------:R-:W-:Y:S01]  /*67e0*/  LDSM.16.M88.4 R36, [R46+0x1400] ;  /* 0x001400002e24783b */ /* 0x000fe20000000200 */
[----:B------:R-:W-:-:S02]  /*67f0*/  LOP3.LUT R5, R132, 0x8, RZ, 0xc0, !PT ;  /* 0x0000000884057812 */ /* 0x000fc400078ec0ff */
[--C-:B------:R-:W-:Y:S01]  /*6800*/  LOP3.LUT R4, R7, 0x100, R26.reuse, 0xf8, !PT ;  /* 0x0000010007047812 */ /* 0x100fe200078ef81a */
[----:B------:R-:W-:Y:S01]  /*6810*/  LDSM.16.M88.4 R16, [R43+0x1400] ;  /* 0x001400002b10783b */ /* 0x000fe20000000200 */
[----:B------:R-:W-:-:S03]  /*6820*/  LOP3.LUT R5, R5, 0xc0, R26, 0xf8, !PT ;  /* 0x000000c005057812 */ /* 0x000fc600078ef81a */
[----:B------:R-:W0:Y:S01]  /*6830*/  LDGDEPBAR ;  /* 0x00000000000079af */ /* 0x000e220000000000 */
[----:B------:R-:W-:-:S03]  /*6840*/  LOP3.LUT R5, R4, R5, R25, 0xf6, !PT ;  /* 0x0000000504057212 */ /* 0x000fc600078ef619 */
[----:B-1----:R-:W-:Y:S02]  /*6850*/  LDSM.16.M88.4 R12, [R43+0x1000] ;  /* 0x001000002b0c783b */ /* 0x002fe40000000200 */
[----:B------:R-:W-:Y:S02]  /*6860*/  IMAD R29, R5, 0x2, R134 ;  /* 0x00000002051d7824 */ /* 0x000fe400078e0286 */
[----:B------:R-:W-:Y:S02]  /*6870*/  LDSM.16.M88.4 R4, [R46+0x1000] ;  /* 0x001000002e04783b */ /* 0x000fe40000000200 */
[----:B------:R-:W-:Y:S02]  /*6880*/  IMAD.IADD R24, R29, 0x1, R24 ;  /* 0x000000011d187824 */ /* 0x000fe400078e0218 */
[----:B------:R-:W2:Y:S04]  /*6890*/  LDSM.16.M88.4 R32, [R29] ;  /* 0x000000001d20783b */ /* 0x000ea80000000200 */
[----:B------:R-:W1:Y:S04]  /*68a0*/  LDSM.16.M88.4 R24, [R24] ;  /* 0x000000001818783b */ /* 0x000e680000000200 */
[----:B------:R-:W4:Y:S01]  /*68b0*/  LDSM.16.M88.4 R28, [R46+0x1800] ;  /* 0x001800002e1c783b */ /* 0x000f220000000200 */
[C---:B--2---:R-:W-:Y:S08]  /*68c0*/  HMMA.16816.F32.BF16 R8, R32.reuse, R4, RZ ;  /* 0x000000042008723c */ /* 0x044ff000000418ff */
[----:B------:R-:W-:-:S12]  /*68d0*/  HMMA.16816.F32.BF16 R4, R32, R6, RZ ;  /* 0x000000062004723c */ /* 0x000fd800000418ff */
[C---:B-1----:R-:W-:Y:S08]  /*68e0*/  HMMA.16816.F32.BF16 R8, R24.reuse, R12, R8 ;  /* 0x0000000c1808723c */ /* 0x042ff00000041808 */
[----:B------:R-:W-:Y:S08]  /*68f0*/  HMMA.16816.F32.BF16 R4, R24, R14, R4 ;  /* 0x0000000e1804723c */ /* 0x000ff00000041804 */
[----:B------:R-:W-:-:S15]  /*6900*/  HMMA.16816.F32.BF16 R12, R32, R36, RZ ;  /* 0x00000024200c723c */ /* 0x000fde00000418ff */
[----:B------:R-:W-:-:S05]  /*6910*/  NOP ;  /* 0x0000000000007918 */ /* 0x000fca0000000000 */
[----:B------:R-:W-:Y:S01]  /*6920*/  HMMA.16816.F32.BF16 R12, R24, R16, R12 ;  /* 0x00000010180c723c */ /* 0x000fe2000004180c */
[-C--:B---3--:R-:W-:Y:S01]  /*6930*/  FMUL.FTZ R51, R8, R47.reuse ;  /* 0x0000002f08337220 */ /* 0x088fe20000410000 */
[-C--:B------:R-:W-:Y:S01]  /*6940*/  FMUL.FTZ R49, R9, R47.reuse ;  /* 0x0000002f09317220 */ /* 0x080fe20000410000 */
[-C--:B------:R-:W-:Y:S01]  /*6950*/  FMUL.FTZ R56, R10, R47.reuse ;  /* 0x0000002f0a387220 */ /* 0x080fe20000410000 */
[-C--:B------:R-:W-:Y:S01]  /*6960*/  FMUL.FTZ R52, R11, R47.reuse ;  /* 0x0000002f0b347220 */ /* 0x080fe20000410000 */
[----:B------:R-:W-:-:S03]  /*6970*/  FMUL.FTZ R4, R4, R47 ;  /* 0x0000002f04047220 */ /* 0x000fc60000410000 */
[----:B------:R-:W-:Y:S01]  /*6980*/  HMMA.16816.F32.BF16 R8, R32, R38, RZ ;  /* 0x000000262008723c */ /* 0x000fe200000418ff */
[----:B------:R-:W1:Y:S01]  /*6990*/  LDSM.16.M88.4 R36, [R43+0x1800] ;  /* 0x001800002b24783b */ /* 0x000e620000000200 */
[-C--:B------:R-:W-:Y:S01]  /*69a0*/  FMUL.FTZ R57, R5, R47.reuse ;  /* 0x0000002f05397220 */ /* 0x080fe20000410000 */
[----:B------:R4:W-:Y:S01]  /*69b0*/  MUFU.TANH R59, R4 ;  /* 0x00000004003b7308 */ /* 0x0009e20000002400 */
[-C--:B------:R-:W-:Y:S01]  /*69c0*/  FMUL.FTZ R60, R6, R47.reuse ;  /* 0x0000002f063c7220 */ /* 0x080fe20000410000 */
[----:B------:R-:W-:-:S06]  /*69d0*/  FMUL.FTZ R64, R7, R47 ;  /* 0x0000002f07407220 */ /* 0x000fcc0000410000 */
[-C--:B------:R-:W-:Y:S01]  /*69e0*/  FMUL.FTZ R12, R12, R47.reuse ;  /* 0x0000002f0c0c7220 */ /* 0x080fe20000410000 */
[-C--:B------:R-:W-:Y:S01]  /*69f0*/  FMUL.FTZ R50, R13, R47.reuse ;  /* 0x0000002f0d327220 */ /* 0x080fe20000410000 */
[-C--:B------:R-:W-:Y:S01]  /*6a00*/  FMUL.FTZ R62, R14, R47.reuse ;  /* 0x0000002f0e3e7220 */ /* 0x080fe20000410000 */
[----:B------:R-:W-:Y:S01]  /*6a10*/  FMUL.FTZ R54, R15, R47 ;  /* 0x0000002f0f367220 */ /* 0x000fe20000410000 */
[----:B------:R2:W-:Y:S08]  /*6a20*/  MUFU.TANH R61, R12 ;  /* 0x0000000c003d7308 */ /* 0x0005f00000002400 */
[----:B------:R-:W3:Y:S01]  /*6a30*/  MUFU.TANH R51, R51 ;  /* 0x0000003300337308 */ /* 0x000ee20000002400 */
[----:B----4-:R-:W-:Y:S07]  /*6a40*/  HMMA.16816.F32.BF16 R4, R32, R28, RZ ;  /* 0x0000001c2004723c */ /* 0x010fee00000418ff */
[----:B------:R-:W4:Y:S01]  /*6a50*/  MUFU.TANH R56, R56 ;  /* 0x0000003800387308 */ /* 0x000f220000002400 */
[----:B------:R-:W-:Y:S01]  /*6a60*/  HMMA.16816.F32.BF16 R8, R24, R18, R8 ;  /* 0x000000121808723c */ /* 0x000fe20000041808 */
[----:B--2---:R-:W2:Y:S06]  /*6a70*/  LDSM.16.M88.4 R12, [R46+0x1c00] ;  /* 0x001c00002e0c783b */ /* 0x004eac0000000200 */
[----:B------:R-:W5:Y:S01]  /*6a80*/  MUFU.TANH R49, R49 ;  /* 0x0000003100317308 */ /* 0x000f620000002400 */
[----:B------:R-:W-:Y:S07]  /*6a90*/  HMMA.16816.F32.BF16 R28, R32, R30, RZ ;  /* 0x0000001e201c723c */ /* 0x000fee00000418ff */
[----:B------:R-:W5:Y:S01]  /*6aa0*/  MUFU.TANH R52, R52 ;  /* 0x0000003400347308 */ /* 0x000f620000002400 */
[----:B-1----:R-:W-:Y:S01]  /*6ab0*/  HMMA.16816.F32.BF16 R4, R24, R36, R4 ;  /* 0x000000241804723c */ /* 0x002fe20000041804 */
[----:B------:R-:W-:-:S02]  /*6ac0*/  IMAD.SHL.U32 R36, R42, 0x80, RZ ;  /* 0x000000802a247824 */ /* 0x000fc400078e00ff */
[-C--:B------:R-:W-:Y:S01]  /*6ad0*/  FMUL.FTZ R67, R8, R47.reuse ;  /* 0x0000002f08437220 */ /* 0x080fe20000410000 */
[-C--:B------:R-:W-:Y:S01]  /*6ae0*/  FMUL.FTZ R53, R9, R47.reuse ;  /* 0x0000002f09357220 */ /* 0x080fe20000410000 */
[-C--:B------:R-:W-:Y:S01]  /*6af0*/  FMUL.FTZ R84, R10, R47.reuse ;  /* 0x0000002f0a547220 */ /* 0x080fe20000410000 */
[----:B------:R-:W-:Y:S01]  /*6b00*/  FMUL.FTZ R63, R11, R47 ;  /* 0x0000002f0b3f7220 */ /* 0x000fe20000410000 */
[----:B------:R-:W-:Y:S01]  /*6b10*/  LOP3.LUT R48, R36, R21, RZ, 0xfc, !PT ;  /* 0x0000001524307212 */ /* 0x000fe200078efcff */
[----:B------:R-:W1:Y:S01]  /*6b20*/  LDSM.16.M88.4 R8, [R43+0x1c00] ;  /* 0x001c00002b08783b */ /* 0x000e620000000200 */
[----:B------:R-:W1:Y:S03]  /*6b30*/  MUFU.TANH R60, R60 ;  /* 0x0000003c003c7308 */ /* 0x000e660000002400 */
[----:B------:R-:W-:Y:S01]  /*6b40*/  HMMA.16816.F32.BF16 R28, R24, R38, R28 ;  /* 0x00000026181c723c */ /* 0x000fe2000004181c */
[----:B------:R-:W-:-:S02]  /*6b50*/  VIADD R17, R48, 0xffffff01 ;  /* 0xffffff0130117836 */ /* 0x000fc40000000000 */
[----:B------:R-:W-:Y:S02]  /*6b60*/  VIADD R16, R48, 0xffffff08 ;  /* 0xffffff0830107836 */ /* 0x000fe40000000000 */
[----:B------:R-:W1:Y:S02]  /*6b70*/  MUFU.TANH R57, R57 ;  /* 0x0000003900397308 */ /* 0x000e640000002400 */
[-C--:B------:R-:W-:Y:S01]  /*6b80*/  FMUL.FTZ R55, R4, R47.reuse ;  /* 0x0000002f04377220 */ /* 0x080fe20000410000 */
[----:B------:R-:W-:Y:S02]  /*6b90*/  VIADD R4, R48, 0xffffff00 ;  /* 0xffffff0030047836 */ /* 0x000fe40000000000 */
[-C--:B------:R-:W-:Y:S01]  /*6ba0*/  FMUL.FTZ R37, R5, R47.reuse ;  /* 0x0000002f05257220 */ /* 0x080fe20000410000 */
[-C--:B------:R-:W-:Y:S01]  /*6bb0*/  FMUL.FTZ R38, R6, R47.reuse ;  /* 0x0000002f06267220 */ /* 0x080fe20000410000 */
[----:B------:R-:W-:Y:S01]  /*6bc0*/  FMUL.FTZ R58, R7, R47 ;  /* 0x0000002f073a7220 */ /* 0x000fe20000410000 */
[----:B------:R-:W-:Y:S01]  /*6bd0*/  ISETP.GT.AND P2, PT, R23, R4, PT ;  /* 0x000000041700720c */ /* 0x000fe20003f44270 */
[----:B------:R-:W1:Y:S01]  /*6be0*/  MUFU.TANH R64, R64 ;  /* 0x0000004000407308 */ /* 0x000e620000002400 */
[----:B------:R-:W-:-:S02]  /*6bf0*/  ISETP.GE.AND P4, PT, R4, R148, PT ;  /* 0x000000940400720c */ /* 0x000fc40003f86270 */
[----:B------:R-:W-:Y:S02]  /*6c00*/  ISETP.GE.AND P3, PT, R4, R147, PT ;  /* 0x000000930400720c */ /* 0x000fe40003f66270 */
[----:B------:R-:W-:Y:S01]  /*6c10*/  ISETP.GT.AND P1, PT, R22, R4, PT ;  /* 0x000000041600720c */ /* 0x000fe20003f24270 */
[-C--:B------:R-:W-:Y:S01]  /*6c20*/  FMUL.FTZ R28, R28, R47.reuse ;  /* 0x0000002f1c1c7220 */ /* 0x080fe20000410000 */
[C---:B--2---:R-:W-:Y:S01]  /*6c30*/  HMMA.16816.F32.BF16 R4, R32.reuse, R12, RZ ;  /* 0x0000000c2004723c */ /* 0x044fe200000418ff */
[----:B---3--:R-:W-:Y:S01]  /*6c40*/  FSEL R51, R51, -INF , !P2 ;  /* 0xff80000033337808 */ /* 0x008fe20005000000 */
[----:B------:R-:W2:Y:S01]  /*6c50*/  MUFU.TANH R62, R62 ;  /* 0x0000003e003e7308 */ /* 0x000ea20000002400 */
[----:B----4-:R-:W-:Y:S01]  /*6c60*/  FSEL R56, R56, -INF , !P1 ;  /* 0xff80000038387808 */ /* 0x010fe20004800000 */
[-C--:B------:R-:W-:Y:S01]  /*6c70*/  FMUL.FTZ R29, R29, R47.reuse ;  /* 0x0000002f1d1d7220 */ /* 0x080fe20000410000 */
[----:B------:R-:W-:Y:S01]  /*6c80*/  FSEL R125, R51, -INF , !P4 ;  /* 0xff800000337d7808 */ /* 0x000fe20006000000 */
[----:B------:R-:W-:Y:S01]  /*6c90*/  FMUL.FTZ R30, R30, R47 ;  /* 0x0000002f1e1e7220 */ /* 0x000fe20000410000 */
[-C--:B------:R-:W-:Y:S01]  /*6ca0*/  ISETP.GT.AND P2, PT, R23, R17.reuse, PT ;  /* 0x000000111700720c */ /* 0x080fe20003f44270 */
[----:B------:R-:W-:Y:S01]  /*6cb0*/  HMMA.16816.F32.BF16 R12, R32, R14, RZ ;  /* 0x0000000e200c723c */ /* 0x000fe200000418ff */
[----:B------:R-:W-:Y:S01]  /*6cc0*/  FSEL R51, R56, -INF , !P3 ;  /* 0xff80000038337808 */ /* 0x000fe20005800000 */
[----:B------:R-:W3:Y:S01]  /*6cd0*/  MUFU.TANH R54, R54 ;  /* 0x0000003600367308 */ /* 0x000ee20000002400 */
[----:B------:R-:W-:Y:S01]  /*6ce0*/  ISETP.GT.AND P3, PT, R22, R17, PT ;  /* 0x000000111600720c */ /* 0x000fe20003f64270 */
[----:B------:R-:W-:Y:S01]  /*6cf0*/  FMUL.FTZ R65, R31, R47 ;  /* 0x0000002f1f417220 */ /* 0x000fe20000410000 */
[----:B-----5:R-:W-:-:S02]  /*6d00*/  FSEL R119, R49, -INF , !P2 ;  /* 0xff80000031777808 */ /* 0x020fc40005000000 */
[C---:B------:R-:W-:Y:S02]  /*6d10*/  ISETP.GE.AND P1, PT, R17.reuse, R147, PT ;  /* 0x000000931100720c */ /* 0x040fe40003f26270 */
[----:B------:R-:W-:Y:S01]  /*6d20*/  FSEL R49, R52, -INF , !P3 ;  /* 0xff80000034317808 */ /* 0x000fe20005800000 */
[----:B------:R4:W-:Y:S01]  /*6d30*/  MUFU.TANH R56, R28 ;  /* 0x0000001c00387308 */ /* 0x0009e20000002400 */
[----:B------:R-:W-:Y:S01]  /*6d40*/  ISETP.GE.AND P4, PT, R17, R148, PT ;  /* 0x000000941100720c */ /* 0x000fe20003f86270 */
[C---:B-1----:R-:W-:Y:S01]  /*6d50*/  HMMA.16816.F32.BF16 R4, R24.reuse, R8, R4 ;  /* 0x000000081804723c */ /* 0x042fe20000041804 */
[-C--:B------:R-:W-:Y:S01]  /*6d60*/  ISETP.GT.AND P2, PT, R23, R16.reuse, PT ;  /* 0x000000101700720c */ /* 0x080fe20003f44270 */
[C---:B------:R-:W-:Y:S01]  /*6d70*/  VIADD R9, R48.reuse, 0xffffff09 ;  /* 0xffffff0930097836 */ /* 0x040fe20000000000 */
[----:B------:R-:W-:Y:S01]  /*6d80*/  FSEL R49, R49, -INF , !P1 ;  /* 0xff80000031317808 */ /* 0x000fe20004800000 */
[----:B------:R-:W-:Y:S01]  /*6d90*/  VIADD R8, R48, 0xffffff10 ;  /* 0xffffff1030087836 */ /* 0x000fe20000000000 */
[----:B------:R-:W-:Y:S01]  /*6da0*/  FSEL R119, R119, -INF , !P4 ;  /* 0xff80000077777808 */ /* 0x000fe20006000000 */
[----:B------:R-:W1:Y:S01]  /*6db0*/  MUFU.TANH R50, R50 ;  /* 0x0000003200327308 */ /* 0x000e620000002400 */
[----:B------:R-:W-:Y:S01]  /*6dc0*/  ISETP.GT.AND P1, PT, R22, R16, PT ;  /* 0x000000101600720c */ /* 0x000fe20003f24270 */
[----:B------:R-:W-:Y:S01]  /*6dd0*/  HMMA.16816.F32.BF16 R12, R24, R10, R12 ;  /* 0x0000000a180c723c */ /* 0x000fe2000004180c */
[----:B------:R-:W-:-:S02]  /*6de0*/  ISETP.GE.AND P4, PT, R16, R148, PT ;  /* 0x000000941000720c */ /* 0x000fc40003f86270 */
[----:B------:R-:W-:Y:S02]  /*6df0*/  ISETP.GE.AND P3, PT, R16, R147, PT ;  /* 0x000000931000720c */ /* 0x000fe40003f66270 */
[----:B------:R-:W5:Y:S01]  /*6e00*/  LDSM.16.M88.4 R16, [R46+0x2000] ;  /* 0x002000002e10783b */ /* 0x000f620000000200 */
[----:B------:R-:W-:Y:S01]  /*6e10*/  FSEL R59, R59, -INF , !P2 ;  /* 0xff8000003b3b7808 */ /* 0x000fe20005000000 */
[----:B------:R-:W-:Y:S01]  /*6e20*/  MUFU.TANH R52, R29 ;  /* 0x0000001d00347308 */ /* 0x000fe20000002400 */
[----:B----4-:R-:W-:Y:S02]  /*6e30*/  FSEL R28, R60, -INF , !P1 ;  /* 0xff8000003c1c7808 */ /* 0x010fe40004800000 */
[----:B------:R-:W-:Y:S01]  /*6e40*/  FSEL R185, R59, -INF , !P4 ;  /* 0xff8000003bb97808 */ /* 0x000fe20006000000 */
        /* <DEDUP_REMOVED lines=8> */
[----:B------:R-:W-:Y:S01]  /*6ed0*/  FMUL.FTZ R13, R13, R47 ;  /* 0x0000002f0d0d7220 */ /* 0x000fe20000410000 */
[----:B------:R-:W-:Y:S01]  /*6ee0*/  ISETP.GE.AND P1, PT, R9, R147, PT ;  /* 0x000000930900720c */ /* 0x000fe20003f26270 */
[-C--:B------:R-:W-:Y:S01]  /*6ef0*/  FMUL.FTZ R14, R14, R47.reuse ;  /* 0x0000002f0e0e7220 */ /* 0x080fe20000410000 */
[----:B------:R-:W-:Y:S01]  /*6f00*/  FSEL R57, R64, -INF , !P3 ;  /* 0xff80000040397808 */ /* 0x000fe20005800000 */
[----:B------:R-:W-:Y:S01]  /*6f10*/  FMUL.FTZ R64, R4, R47 ;  /* 0x0000002f04407220 */ /* 0x000fe20000410000 */
[-C--:B------:R-:W-:Y:S01]  /*6f20*/  ISETP.GT.AND P2, PT, R23, R8.reuse, PT ;  /* 0x000000081700720c */ /* 0x080fe20003f44270 */
[----:B------:R-:W-:Y:S01]  /*6f30*/  VIADD R4, R48, 0xffffff11 ;  /* 0xffffff1130047836 */ /* 0x000fe20000000000 */
[----:B------:R-:W-:Y:S01]  /*6f40*/  FSEL R57, R57, -INF , !P1 ;  /* 0xff80000039397808 */ /* 0x000fe20004800000 */
[----:B------:R-:W5:Y:S01]  /*6f50*/  MUFU.TANH R67, R67 ;  /* 0x0000004300437308 */ /* 0x000f620000002400 */
[----:B------:R-:W-:-:S02]  /*6f60*/  ISETP.GT.AND P1, PT, R22, R8, PT ;  /* 0x000000081600720c */ /* 0x000fc40003f24270 */
[----:B------:R-:W-:Y:S02]  /*6f70*/  FSEL R187, R61, -INF , !P2 ;  /* 0xff8000003dbb7808 */ /* 0x000fe40005000000 */
[----:B------:R-:W-:Y:S01]  /*6f80*/  ISETP.GE.AND P3, PT, R8, R147, PT ;  /* 0x000000930800720c */ /* 0x000fe20003f66270 */
[----:B----4-:R-:W4:Y:S01]  /*6f90*/  LDSM.16.M88.4 R28, [R43+0x2000] ;  /* 0x002000002b1c783b */ /* 0x010f220000000200 */
[----:B--2---:R-:W-:Y:S01]  /*6fa0*/  FSEL R61, R62, -INF , !P1 ;  /* 0xff8000003e3d7808 */ /* 0x004fe20004800000 */
[----:B------:R-:W2:Y:S01]  /*6fb0*/  MUFU.TANH R84, R84 ;  /* 0x0000005400547308 */ /* 0x000ea20000002400 */
[----:B------:R-:W-:Y:S01]  /*6fc0*/  ISETP.GE.AND P4, PT, R9, R148, PT ;  /* 0x000000940900720c */ /* 0x000fe20003f86270 */
[----:B------:R-:W-:Y:S01]  /*6fd0*/  VIADD R9, R48, 0xffffff18 ;  /* 0xffffff1830097836 */ /* 0x000fe20000000000 */
[----:B------:R-:W-:Y:S02]  /*6fe0*/  FSEL R61, R61, -INF , !P3 ;  /* 0xff8000003d3d7808 */ /* 0x000fe40005800000 */
[----:B------:R-:W-:-:S02]  /*6ff0*/  ISETP.GT.AND P3, PT, R22, R4, PT ;  /* 0x000000041600720c */ /* 0x000fc40003f64270 */
[----:B------:R-:W-:Y:S01]  /*7000*/  FSEL R183, R183, -INF , !P4 ;  /* 0xff800000b7b77808 */ /* 0x000fe20006000000 */
[----:B------:R-:W-:Y:S01]  /*7010*/  MUFU.TANH R63, R63 ;  /* 0x0000003f003f7308 */ /* 0x000fe20000002400 */
[----:B------:R-:W-:Y:S01]  /*7020*/  ISETP.GE.AND P4, PT, R8, R148, PT ;  /* 0x000000940800720c */ /* 0x000fe20003f86270 */
[----:B------:R-:W-:Y:S01]  /*7030*/  VIADD R8, R48, 0xffffff19 ;  /* 0xffffff1930087836 */ /* 0x000fe20000000000 */
[----:B------:R-:W-:Y:S02]  /*7040*/  ISETP.GT.AND P2, PT, R23, R4, PT ;  /* 0x000000041700720c */ /* 0x000fe40003f44270 */
[----:B------:R-:W-:Y:S02]  /*7050*/  ISETP.GE.AND P1, PT, R4, R147, PT ;  /* 0x000000930400720c */ /* 0x000fe40003f26270 */
[----:B---3--:R-:W-:Y:S01]  /*7060*/  FSEL R54, R54, -INF , !P3 ;  /* 0xff80000036367808 */ /* 0x008fe20005800000 */
[----:B------:R-:W3:Y:S01]  /*7070*/  MUFU.TANH R53, R53 ;  /* 0x0000003500357308 */ /* 0x000ee20000002400 */
[----:B------:R-:W-:-:S02]  /*7080*/  FSEL R187, R187, -INF , !P4 ;  /* 0xff800000bbbb7808 */ /* 0x000fc40006000000 */
[-C--:B------:R-:W-:Y:S02]  /*7090*/  ISETP.GE.AND P4, PT, R4, R148.reuse, PT ;  /* 0x000000940400720c */ /* 0x080fe40003f86270 */
[----:B-1----:R-:W-:Y:S01]  /*70a0*/  FSEL R50, R50, -INF , !P2 ;  /* 0xff80000032327808 */ /* 0x002fe20005000000 */
[C---:B-----5:R-:W-:Y:S01]  /*70b0*/  HMMA.16816.F32.BF16 R4, R32.reuse, R16, RZ ;  /* 0x000000102004723c */ /* 0x060fe200000418ff */
[----:B------:R-:W-:Y:S01]  /*70c0*/  FSEL R97, R54, -INF , !P1 ;  /* 0xff80000036617808 */ /* 0x000fe20004800000 */
[----:B------:R-:W-:Y:S01]  /*70d0*/  MUFU.TANH R62, R11 ;  /* 0x0000000b003e7308 */ /* 0x000fe20000002400 */
[-C--:B------:R-:W-:Y:S02]  /*70e0*/  ISETP.GT.AND P2, PT, R23, R9.reuse, PT ;  /* 0x000000091700720c */ /* 0x080fe40003f44270 */
[----:B------:R-:W-:Y:S02]  /*70f0*/  ISETP.GT.AND P1, PT, R22, R9, PT ;  /* 0x000000091600720c */ /* 0x000fe40003f24270 */
[----:B------:R-:W-:Y:S01]  /*7100*/  FSEL R189, R50, -INF , !P4 ;  /* 0xff80000032bd7808 */ /* 0x000fe20006000000 */
[----:B------:R-:W-:Y:S01]  /*7110*/  FMUL.FTZ R50, R12, R47 ;  /* 0x0000002f0c327220 */ /* 0x000fe20000410000 */
[C---:B------:R-:W-:Y:S01]  /*7120*/  ISETP.GE.AND P4, PT, R9.reuse, R148, PT ;  /* 0x000000940900720c */ /* 0x040fe20003f86270 */
[----:B------:R1:W-:Y:S01]  /*7130*/  MUFU.TANH R54, R10 ;  /* 0x0000000a00367308 */ /* 0x0003e20000002400 */
[----:B------:R-:W-:Y:S01]  /*7140*/  ISETP.GE.AND P3, PT, R9, R147, PT ;  /* 0x000000930900720c */ /* 0x000fe20003f66270 */
[----:B------:R-:W-:Y:S01]  /*7150*/  VIADD R12, R48, 0xffffff20 ;  /* 0xffffff20300c7836 */ /* 0x000fe20000000000 */
[----:B------:R-:W-:Y:S01]  /*7160*/  FSEL R67, R67, -INF , !P2 ;  /* 0xff80000043437808 */ /* 0x000fe20005000000 */
[----:B------:R-:W-:Y:S01]  /*7170*/  HMMA.16816.F32.BF16 R16, R32, R18, RZ ;  /* 0x000000122010723c */ /* 0x000fe200000418ff */
[----:B--2---:R-:W-:-:S02]  /*7180*/  FSEL R84, R84, -INF , !P1 ;  /* 0xff80000054547808 */ /* 0x004fc40004800000 */
[----:B------:R-:W-:Y:S01]  /*7190*/  FSEL R179, R67, -INF , !P4 ;  /* 0xff80000043b37808 */ /* 0x000fe20006000000 */
[----:B------:R-:W2:Y:S01]  /*71a0*/  MUFU.TANH R38, R38 ;  /* 0x0000002600267308 */ /* 0x000ea20000002400 */
[----:B------:R-:W-:Y:S01]  /*71b0*/  FSEL R85, R84, -INF , !P3 ;  /* 0xff80000054557808 */ /* 0x000fe20005800000 */
[----:B------:R-:W-:Y:S01]  /*71c0*/  FMUL.FTZ R67, R15, R47 ;  /* 0x0000002f0f437220 */ /* 0x000fe20000410000 */
[----:B------:R-:W-:Y:S01]  /*71d0*/  ISETP.GT.AND P2, PT, R23, R8, PT ;  /* 0x000000081700720c */ /* 0x000fe20003f44270 */
[----:B----4-:R-:W-:Y:S01]  /*71e0*/  HMMA.16816.F32.BF16 R4, R24, R28, R4 ;  /* 0x0000001c1804723c */ /* 0x010fe20000041804 */
[----:B------:R-:W-:Y:S01]  /*71f0*/  ISETP.GE.AND P4, PT, R8, R148, PT ;  /* 0x000000940800720c */ /* 0x000fe20003f86270 */
[----:B------:R-:W-:Y:S01]  /*7200*/  VIADD R29, R48, 0xffffff28 ;  /* 0xffffff28301d7836 */ /* 0x000fe20000000000 */
[----:B------:R-:W-:Y:S01]  /*7210*/  ISETP.GE.AND P1, PT, R8, R147, PT ;  /* 0x000000930800720c */ /* 0x000fe20003f26270 */
[----:B------:R-:W-:Y:S01]  /*7220*/  MUFU.TANH R58, R58 ;  /* 0x0000003a003a7308 */ /* 0x000fe20000002400 */
[----:B------:R-:W-:-:S02]  /*7230*/  ISETP.GT.AND P3, PT, R22, R8, PT ;  /* 0x000000081600720c */ /* 0x000fc40003f64270 */
[----:B-1----:R-:W1:Y:S01]  /*7240*/  LDSM.16.M88.4 R8, [R46+0x2400] ;  /* 0x002400002e08783b */ /* 0x002e620000000200 */
[----:B---3--:R-:W-:Y:S02]  /*7250*/  FSEL R177, R53, -INF , !P2 ;  /* 0xff80000035b17808 */ /* 0x008fe40005000000 */
[----:B------:R-:W-:Y:S02]  /*7260*/  FSEL R63, R63, -INF , !P3 ;  /* 0xff8000003f3f7808 */ /* 0x000fe40005800000 */
[----:B------:R-:W3:Y:S01]  /*7270*/  MUFU.TANH R55, R55 ;  /* 0x0000003700377308 */ /* 0x000ee20000002400 */
[----:B------:R-:W-:Y:S01]  /*7280*/  FSEL R177, R177, -INF , !P4 ;  /* 0xff800000b1b17808 */ /* 0x000fe20006000000 */
[----:B------:R-:W-:Y:S01]  /*7290*/  HMMA.16816.F32.BF16 R16, R24, R30, R16 ;  /* 0x0000001e1810723c */ /* 0x000fe20000041810 */
[----:B------:R-:W-:Y:S01]  /*72a0*/  FSEL R131, R63, -INF , !P1 ;  /* 0xff8000003f837808 */ /* 0x000fe20004800000 */
[----:B------:R-:W-:Y:S01]  /*72b0*/  VIADD R63, R48, 0xffffff21 ;  /* 0xffffff21303f7836 */ /* 0x000fe20000000000 */
[-C--:B------:R-:W-:Y:S01]  /*72c0*/  ISETP.GT.AND P1, PT, R22, R12.reuse, PT ;  /* 0x0000000c1600720c */ /* 0x080fe20003f24270 */
[----:B------:R-:W-:Y:S01]  /*72d0*/  VIADD R30, R48, 0xffffff29 ;  /* 0xffffff29301e7836 */ /* 0x000fe20000000000 */
[----:B------:R-:W-:Y:S01]  /*72e0*/  ISETP.GT.AND P2, PT, R23, R12, PT ;  /* 0x0000000c1700720c */ /* 0x000fe20003f44270 */
[----:B------:R-:W-:Y:S01]  /*72f0*/  MUFU.TANH R53, R13 ;  /* 0x0000000d00357308 */ /* 0x000fe20000002400 */
[----:B------:R-:W-:Y:S01]  /*7300*/  ISETP.GE.AND P4, PT, R12, R148, PT ;  /* 0x000000940c00720c */ /* 0x000fe20003f86270 */
[----:B------:R-:W-:Y:S01]  /*7310*/  FMUL.FTZ R4, R4, R47 ;  /* 0x0000002f04047220 */ /* 0x000fe20000410000 */
[----:B------:R-:W-:Y:S01]  /*7320*/  ISETP.GE.AND P3, PT, R12, R147, PT ;  /* 0x000000930c00720c */ /* 0x000fe20003f66270 */
[----:B------:R-:W-:Y:S01]  /*7330*/  FMUL.FTZ R31, R7, R47 ;  /* 0x0000002f071f7220 */ /* 0x000fe20000410000 */
[----:B--2---:R-:W-:-:S02]  /*7340*/  FSEL R38, R38, -INF , !P1 ;  /* 0xff80000026267808 */ /* 0x004fc40004800000 */
[----:B------:R-:W-:Y:S01]  /*7350*/  ISETP.GE.AND P1, PT, R63, R147, PT ;  /* 0x000000933f00720c */ /* 0x000fe20003f26270 */
[----:B------:R2:W-:Y:S01]  /*7360*/  MUFU.TANH R28, R14 ;  /* 0x0000000e001c7308 */ /* 0x0005e20000002400 */
[----:B------:R-:W-:Y:S02]  /*7370*/  FSEL R195, R38, -INF , !P3 ;  /* 0xff80000026c37808 */ /* 0x000fe40005800000 */
[----:B------:R-:W-:Y:S02]  /*7380*/  ISETP.GT.AND P3, PT, R22, R63, PT ;  /* 0x0000003f1600720c */ /* 0x000fe40003f64270 */
[----:B---3--:R-:W-:Y:S01]  /*7390*/  FSEL R39, R55, -INF , !P2 ;  /* 0xff80000037277808 */ /* 0x008fe20005000000 */
[-C--:B------:R-:W-:Y:S01]  /*73a0*/  FMUL.FTZ R16, R16, R47.reuse ;  /* 0x0000002f10107220 */ /* 0x080fe20000410000 */
[----:B------:R-:W-:Y:S01]  /*73b0*/  FSEL R193, R58, -INF , !P3 ;  /* 0xff8000003ac17808 */ /* 0x000fe20005800000 */
[----:B------:R-:W3:Y:S01]  /*73c0*/  MUFU.TANH R37, R37 ;  /* 0x0000002500257308 */ /* 0x000ee20000002400 */
[----:B------:R-:W-:Y:S01]  /*73d0*/  FSEL R39, R39, -INF , !P4 ;  /* 0xff80000027277808 */ /* 0x000fe20006000000 */
[----:B------:R-:W-:Y:S01]  /*73e0*/  FMUL.FTZ R58, R5, R47 ;  /* 0x0000002f053a7220 */ /* 0x000fe20000410000 */
[----:B------:R-:W-:-:S02]  /*73f0*/  FSEL R193, R193, -INF , !P1 ;  /* 0xff800000c1c17808 */ /* 0x000fc40004800000 */
[----:B------:R-:W-:Y:S02]  /*7400*/  ISETP.GT.AND P1, PT, R22, R29, PT ;  /* 0x0000001d1600720c */ /* 0x000fe40003f24270 */
[----:B------:R-:W-:Y:S01]  /*7410*/  ISETP.GT.AND P2, PT, R23, R63, PT ;  /* 0x0000003f1700720c */ /* 0x000fe20003f44270 */
[----:B------:R-:W4:Y:S01]  /*7420*/  MUFU.TANH R65, R65 ;  /* 0x0000004100417308 */ /* 0x000f220000002400 */
[----:B--2---:R-:W2:Y:S01]  /*7430*/  LDSM.16.M88.4 R12, [R43+0x2400] ;  /* 0x002400002b0c783b */ /* 0x004ea20000000200 */
[----:B------:R-:W-:Y:S01]  /*7440*/  ISETP.GE.AND P4, PT, R63, R148, PT ;  /* 0x000000943f00720c */ /* 0x000fe20003f86270 */
[----:B------:R-:W-:Y:S01]  /*7450*/  FMUL.FTZ R63, R6, R47 ;  /* 0x0000002f063f7220 */ /* 0x000fe20000410000 */
[----:B------:R-:W-:Y:S02]  /*7460*/  ISETP.GE.AND P3, PT, R29, R147, PT ;  /* 0x000000931d00720c */ /* 0x000fe40003f66270 */
[----:B------:R-:W-:Y:S02]  /*7470*/  FSEL R60, R60, -INF , !P1 ;  /* 0xff8000003c3c7808 */ /* 0x000fe40004800000 */
[----:B------:R1:W-:Y:S01]  /*7480*/  MUFU.TANH R38, R4 ;  /* 0x0000000400267308 */ /* 0x0003e20000002400 */
[----:B---3--:R-:W-:-:S02]  /*7490*/  FSEL R37, R37, -INF , !P2 ;  /* 0xff80000025257808 */ /* 0x008fc40005000000 */
[----:B------:R-:W-:Y:S02]  /*74a0*/  ISETP.GT.AND P2, PT, R23, R29, PT ;  /* 0x0000001d1700720c */ /* 0x000fe40003f44270 */
[----:B------:R-:W-:Y:S02]  /*74b0*/  FSEL R199, R60, -INF , !P3 ;  /* 0xff8000003cc77808 */ /* 0x000fe40005800000 */
[----:B------:R-:W-:Y:S01]  /*74c0*/  ISETP.GT.AND P3, PT, R22, R30, PT ;  /* 0x0000001e1600720c */ /* 0x000fe20003f64270 */
[----:B------:R-:W3:Y:S01]  /*74d0*/  MUFU.TANH R64, R64 ;  /* 0x0000004000407308 */ /* 0x000ee20000002400 */
[----:B------:R-:W-:Y:S02]  /*74e0*/  FSEL R37, R37, -INF , !P4 ;  /* 0xff80000025257808 */ /* 0x000fe40006000000 */
[----:B------:R-:W-:Y:S01]  /*74f0*/  ISETP.GE.AND P4, PT, R29, R148, PT ;  /* 0x000000941d00720c */ /* 0x000fe20003f86270 */
[----:B------:R-:W-:Y:S01]  /*7500*/  VIADD R29, R48, 0xffffff30 ;  /* 0xffffff30301d7836 */ /* 0x000fe20000000000 */
[----:B------:R-:W-:-:S02]  /*7510*/  FSEL R56, R56, -INF , !P2 ;  /* 0xff80000038387808 */ /* 0x000fc40005000000 */
[----:B------:R-:W-:Y:S01]  /*7520*/  ISETP.GT.AND P2, PT, R23, R30, PT ;  /* 0x0000001e1700720c */ /* 0x000fe20003f44270 */
[----:B------:R-:W5:Y:S01]  /*7530*/  MUFU.TANH R66, R66 ;  /* 0x0000004200427308 */ /* 0x000f620000002400 */
[----:B-1----:R-:W-:Y:S01]  /*7540*/  HMMA.16816.F32.BF16 R4, R32, R8, RZ ;  /* 0x000000082004723c */ /* 0x002fe200000418ff */
[----:B------:R-:W-:Y:S01]  /*7550*/  ISETP.GE.AND P1, PT, R30, R147, PT ;  /* 0x000000931e00720c */ /* 0x000fe20003f26270 */
[----:B------:R-:W-:Y:S01]  /*7560*/  VIADD R8, R48, 0xffffff31 ;  /* 0xffffff3130087836 */ /* 0x000fe20000000000 */
[----:B----4-:R-:W-:Y:S02]  /*7570*/  FSEL R65, R65, -INF , !P3 ;  /* 0xff80000041417808 */ /* 0x010fe40005800000 */
[----:B------:R-:W-:Y:S01]  /*7580*/  FSEL R159, R56, -INF , !P4 ;  /* 0xff800000389f7808 */ /* 0x000fe20006000000 */
[----:B------:R-:W-:Y:S01]  /*7590*/  FMUL.FTZ R56, R18, R47 ;  /* 0x0000002f12387220 */ /* 0x000fe20000410000 */
[----:B------:R-:W-:Y:S01]  /*75a0*/  ISETP.GE.AND P4, PT, R30, R148, PT ;  /* 0x000000941e00720c */ /* 0x000fe20003f86270 */
[----:B------:R-:W1:Y:S01]  /*75b0*/  MUFU.TANH R55, R67 ;  /* 0x0000004300377308 */ /* 0x000e620000002400 */
[----:B------:R-:W-:-:S02]  /*75c0*/  FSEL R52, R52, -INF , !P2 ;  /* 0xff80000034347808 */ /* 0x000fc40005000000 */
[----:B------:R-:W-:Y:S02]  /*75d0*/  FSEL R197, R65, -INF , !P1 ;  /* 0xff80000041c57808 */ /* 0x000fe40004800000 */
[-C--:B------:R-:W-:Y:S02]  /*75e0*/  ISETP.GT.AND P2, PT, R23, R29.reuse, PT ;  /* 0x0000001d1700720c */ /* 0x080fe40003f44270 */
[----:B------:R-:W-:Y:S01]  /*75f0*/  ISETP.GT.AND P1, PT, R22, R29, PT ;  /* 0x0000001d1600720c */ /* 0x000fe20003f24270 */
[----:B------:R-:W4:Y:S01]  /*7600*/  MUFU.TANH R50, R50 ;  /* 0x0000003200327308 */ /* 0x000f220000002400 */
[----:B------:R-:W-:Y:S02]  /*7610*/  FSEL R145, R52, -INF , !P4 ;  /* 0xff80000034917808 */ /* 0x000fe40006000000 */
[C---:B------:R-:W-:Y:S01]  /*7620*/  ISETP.GE.AND P4, PT, R29.reuse, R148, PT ;  /* 0x000000941d00720c */ /* 0x040fe20003f86270 */
[----:B--2---:R-:W-:Y:S01]  /*7630*/  HMMA.16816.F32.BF16 R4, R24, R12, R4 ;  /* 0x0000000c1804723c */ /* 0x004fe20000041804 */
[----:B------:R-:W-:Y:S01]  /*7640*/  ISETP.GE.AND P3, PT, R29, R147, PT ;  /* 0x000000931d00720c */ /* 0x000fe20003f66270 */
[-C--:B------:R-:W-:Y:S01]  /*7650*/  FMUL.FTZ R12, R17, R47.reuse ;  /* 0x0000002f110c7220 */ /* 0x080fe20000410000 */
[----:B---3--:R-:W-:Y:S01]  /*7660*/  FSEL R64, R64, -INF , !P2 ;  /* 0xff80000040407808 */ /* 0x008fe20005000000 */
[----:B------:R2:W-:Y:S01]  /*7670*/  MUFU.TANH R52, R16 ;  /* 0x0000001000347308 */ /* 0x0005e20000002400 */
[----:B-----5:R-:W-:Y:S01]  /*7680*/  FSEL R66, R66, -INF , !P1 ;  /* 0xff80000042427808 */ /* 0x020fe20004800000 */
[----:B------:R-:W-:Y:S01]  /*7690*/  FMUL.FTZ R13, R19, R47 ;  /* 0x0000002f130d7220 */ /* 0x000fe20000410000 */
[----:B------:R-:W-:Y:S01]  /*76a0*/  FSEL R135, R64, -INF , !P4 ;  /* 0xff80000040877808 */ /* 0x000fe20006000000 */
[----:B------:R-:W-:Y:S01]  /*76b0*/  VIADD R29, R48, 0xffffff38 ;  /* 0xffffff38301d7836 */ /* 0x000fe20000000000 */
[----:B------:R-:W-:-:S02]  /*76c0*/  FSEL R201, R66, -INF , !P3 ;  /* 0xff80000042c97808 */ /* 0x000fc40005800000 */
[----:B------:R-:W-:Y:S01]  /*76d0*/  ISETP.GT.AND P2, PT, R23, R8, PT ;  /* 0x000000081700720c */ /* 0x000fe20003f44270 */
[----:B------:R-:W3:Y:S01]  /*76e0*/  MUFU.TANH R63, R63 ;  /* 0x0000003f003f7308 */ /* 0x000ee20000002400 */
[C---:B------:R-:W-:Y:S02]  /*76f0*/  ISETP.GE.AND P4, PT, R8.reuse, R148, PT ;  /* 0x000000940800720c */ /* 0x040fe40003f86270 */
[-C--:B------:R-:W-:Y:S02]  /*7700*/  ISETP.GE.AND P1, PT, R8, R147.reuse, PT ;  /* 0x000000930800720c */ /* 0x080fe40003f26270 */
[----:B------:R-:W-:Y:S02]  /*7710*/  ISETP.GT.AND P3, PT, R22, R8, PT ;  /* 0x000000081600720c */ /* 0x000fe40003f64270 */
[----:B------:R-:W-:Y:S01]  /*7720*/  HMMA.16816.F32.BF16 R8, R32, R10, RZ ;  /* 0x0000000a2008723c */ /* 0x000fe200000418ff */
[----:B------:R-:W-:Y:S01]  /*7730*/  FSEL R137, R62, -INF , !P2 ;  /* 0xff8000003e897808 */ /* 0x000fe20005000000 */
[----:B--2---:R-:W2:Y:S01]  /*7740*/  LDSM.16.M88.4 R16, [R46+0x2800] ;  /* 0x002800002e10783b */ /* 0x004ea20000000200 */
[----:B------:R-:W-:Y:S01]  /*7750*/  FSEL R54, R54, -INF , !P3 ;  /* 0xff80000036367808 */ /* 0x000fe20005800000 */
[----:B------:R-:W-:Y:S01]  /*7760*/  VIADD R62, R48, 0xffffff39 ;  /* 0xffffff39303e7836 */ /* 0x000fe20000000000 */
[----:B------:R-:W-:Y:S01]  /*7770*/  ISETP.GE.AND P3, PT, R29, R147, PT ;  /* 0x000000931d00720c */ /* 0x000fe20003f66270 */
[----:B------:R5:W-:Y:S01]  /*7780*/  MUFU.TANH R60, R31 ;  /* 0x0000001f003c7308 */ /* 0x000be20000002400 */
[----:B------:R-:W-:Y:S01]  /*7790*/  FSEL R203, R54, -INF , !P1 ;  /* 0xff80000036cb7808 */ /* 0x000fe20004800000 */
[----:B------:R-:W-:Y:S01]  /*77a0*/  FMUL.FTZ R64, R4, R47 ;  /* 0x0000002f04407220 */ /* 0x000fe20000410000 */
[----:B------:R-:W-:Y:S01]  /*77b0*/  ISETP.GT.AND P1, PT, R22, R29, PT ;  /* 0x0000001d1600720c */ /* 0x000fe20003f24270 */
[----:B------:R-:W-:Y:S01]  /*77c0*/  VIADD R4, R48, 0xffffff40 ;  /* 0xffffff4030047836 */ /* 0x000fe20000000000 */
[----:B------:R-:W-:Y:S01]  /*77d0*/  FSEL R137, R137, -INF , !P4 ;  /* 0xff80000089897808 */ /* 0x000fe20006000000 */
[----:B------:R-:W-:Y:S01]  /*77e0*/  FMUL.FTZ R5, R5, R47 ;  /* 0x0000002f05057220 */ /* 0x000fe20000410000 */
[----:B------:R-:W-:Y:S01]  /*77f0*/  FSEL R205, R28, -INF , !P1 ;  /* 0xff8000001ccd7808 */ /* 0x000fe20004800000 */
[----:B------:R-:W2:Y:S01]  /*7800*/  MUFU.TANH R58, R58 ;  /* 0x0000003a003a7308 */ /* 0x000ea20000002400 */
[----:B------:R-:W-:-:S02]  /*7810*/  ISETP.GT.AND P2, PT, R23, R29, PT ;  /* 0x0000001d1700720c */ /* 0x000fc40003f44270 */
[----:B------:R-:W-:Y:S02]  /*7820*/  FSEL R205, R205, -INF , !P3 ;  /* 0xff800000cdcd7808 */ /* 0x000fe40005800000 */
[----:B------:R-:W-:Y:S01]  /*7830*/  ISETP.GT.AND P3, PT, R22, R62, PT ;  /* 0x0000003e1600720c */ /* 0x000fe20003f64270 */
[----:B------:R-:W-:Y:S01]  /*7840*/  HMMA.16816.F32.BF16 R8, R24, R14, R8 ;  /* 0x0000000e1808723c */ /* 0x000fe20000041808 */
[----:B------:R-:W-:Y:S01]  /*7850*/  ISETP.GE.AND P4, PT, R29, R148, PT ;  /* 0x000000941d00720c */ /* 0x000fe20003f86270 */
[----:B------:R-:W-:Y:S01]  /*7860*/  VIADD R15, R48, 0xffffff41 ;  /* 0xffffff41300f7836 */ /* 0x000fe20000000000 */
[----:B-----5:R-:W5:Y:S01]  /*7870*/  LDSM.16.M88.4 R28, [R43+0x2800] ;  /* 0x002800002b1c783b */ /* 0x020f620000000200 */
[----:B------:R-:W-:Y:S01]  /*7880*/  ISETP.GE.AND P1, PT, R62, R147, PT ;  /* 0x000000933e00720c */ /* 0x000fe20003f26270 */
[----:B------:R-:W5:Y:S01]  /*7890*/  MUFU.TANH R56, R56 ;  /* 0x0000003800387308 */ /* 0x000f620000002400 */
[----:B-1----:R-:W-:Y:S01]  /*78a0*/  FSEL R207, R55, -INF , !P3 ;  /* 0xff80000037cf7808 */ /* 0x002fe20005800000 */
[----:B------:R-:W-:Y:S01]  /*78b0*/  VIADD R14, R48, 0xffffff48 ;  /* 0xffffff48300e7836 */ /* 0x000fe20000000000 */
[----:B----4-:R-:W-:-:S02]  /*78c0*/  FSEL R50, R50, -INF , !P2 ;  /* 0xff80000032327808 */ /* 0x010fc40005000000 */
[----:B------:R-:W-:Y:S02]  /*78d0*/  ISETP.GT.AND P2, PT, R23, R62, PT ;  /* 0x0000003e1700720c */ /* 0x000fe40003f44270 */
[----:B------:R-:W-:Y:S01]  /*78e0*/  FSEL R207, R207, -INF , !P1 ;  /* 0xff800000cfcf7808 */ /* 0x000fe20004800000 */
[----:B------:R2:W-:Y:S01]  /*78f0*/  MUFU.TANH R54, R5 ;  /* 0x0000000500367308 */ /* 0x0005e20000002400 */
[----:B------:R-:W-:Y:S02]  /*7900*/  ISETP.GT.AND P1, PT, R22, R4, PT ;  /* 0x000000041600720c */ /* 0x000fe40003f24270 */
[----:B------:R-:W-:Y:S02]  /*7910*/  FSEL R121, R50, -INF , !P4 ;  /* 0xff80000032797808 */ /* 0x000fe40006000000 */
[----:B------:R-:W-:Y:S01]  /*7920*/  ISETP.GE.AND P4, PT, R62, R148, PT ;  /* 0x000000943e00720c */ /* 0x000fe20003f86270 */
[-C--:B------:R-:W-:Y:S01]  /*7930*/  FMUL.FTZ R62, R6, R47.reuse ;  /* 0x0000002f063e7220 */ /* 0x080fe20000410000 */
[----:B------:R-:W-:Y:S01]  /*7940*/  FSEL R53, R53, -INF , !P2 ;  /* 0xff80000035357808 */ /* 0x000fe20005000000 */
[----:B------:R-:W-:Y:S01]  /*7950*/  FMUL.FTZ R8, R8, R47 ;  /* 0x0000002f08087220 */ /* 0x000fe20000410000 */
[----:B------:R-:W-:Y:S01]  /*7960*/  ISETP.GT.AND P2, PT, R23, R4, PT ;  /* 0x000000041700720c */ /* 0x000fe20003f44270 */
[----:B------:R-:W1:Y:S01]  /*7970*/  MUFU.TANH R12, R12 ;  /* 0x0000000c000c7308 */ /* 0x000e620000002400 */
[----:B------:R-:W-:-:S02]  /*7980*/  ISETP.GE.AND P3, PT, R4, R147, PT ;  /* 0x000000930400720c */ /* 0x000fc40003f66270 */
[----:B---3--:R-:W-:Y:S02]  /*7990*/  FSEL R63, R63, -INF , !P1 ;  /* 0xff8000003f3f7808 */ /* 0x008fe40004800000 */
[----:B------:R-:W-:Y:S01]  /*79a0*/  FSEL R129, R53, -INF , !P4 ;  /* 0xff80000035817808 */ /* 0x000fe20006000000 */
[----:B------:R-:W-:Y:S01]  /*79b0*/  FMUL.FTZ R53, R7, R47 ;  /* 0x0000002f07357220 */ /* 0x000fe20000410000 */
[----:B------:R-:W-:Y:S01]  /*79c0*/  ISETP.GE.AND P4, PT, R4, R148, PT ;  /* 0x000000940400720c */ /* 0x000fe20003f86270 */
[----:B------:R-:W3:Y:S01]  /*79d0*/  MUFU.TANH R13, R13 ;  /* 0x0000000d000d7308 */ /* 0x000ee20000002400 */
[----:B------:R-:W-:Y:S01]  /*79e0*/  FSEL R38, R38, -INF , !P2 ;  /* 0xff80000026267808 */ /* 0x000fe20005000000 */
[----:B--2---:R-:W-:Y:S01]  /*79f0*/  HMMA.16816.F32.BF16 R4, R32, R16, RZ ;  /* 0x000000102004723c */ /* 0x004fe200000418ff */
[----:B------:R-:W-:Y:S02]  /*7a00*/  FSEL R211, R63, -INF , !P3 ;  /* 0xff8000003fd37808 */ /* 0x000fe40005800000 */
[----:B------:R-:W-:-:S02]  /*7a10*/  ISETP.GT.AND P2, PT, R23, R15, PT ;  /* 0x0000000f1700720c */ /* 0x000fc40003f44270 */
[----:B------:R-:W-:Y:S01]  /*7a20*/  ISETP.GT.AND P3, PT, R22, R15, PT ;  /* 0x0000000f1600720c */ /* 0x000fe20003f64270 */
[----:B------:R2:W-:Y:S01]  /*7a30*/  MUFU.TANH R55, R62 ;  /* 0x0000003e00377308 */ /* 0x0005e20000002400 */
[----:B------:R-:W-:Y:S01]  /*7a40*/  FSEL R113, R38, -INF , !P4 ;  /* 0xff80000026717808 */ /* 0x000fe20006000000 */
[----:B------:R-:W-:Y:S01]  /*7a50*/  HMMA.16816.F32.BF16 R16, R32, R18, RZ ;  /* 0x000000122010723c */ /* 0x000fe200000418ff */
[C---:B------:R-:W-:Y:S02]  /*7a60*/  ISETP.GE.AND P4, PT, R15.reuse, R148, PT ;  /* 0x000000940f00720c */ /* 0x040fe40003f86270 */
[----:B------:R-:W-:Y:S01]  /*7a70*/  ISETP.GE.AND P1, PT, R15, R147, PT ;  /* 0x000000930f00720c */ /* 0x000fe20003f26270 */
[----:B------:R-:W-:Y:S01]  /*7a80*/  VIADD R15, R48, 0xffffff49 ;  /* 0xffffff49300f7836 */ /* 0x000fe20000000000 */
[----:B------:R-:W-:Y:S01]  /*7a90*/  FSEL R58, R58, -INF , !P2 ;  /* 0xff8000003a3a7808 */ /* 0x000fe20005000000 */
[----:B------:R4:W-:Y:S01]  /*7aa0*/  MUFU.TANH R38, R8 ;  /* 0x0000000800267308 */ /* 0x0009e20000002400 */
[----:B------:R-:W-:-:S02]  /*7ab0*/  FSEL R60, R60, -INF , !P3 ;  /* 0xff8000003c3c7808 */ /* 0x000fc40005800000 */
[----:B------:R-:W-:Y:S01]  /*7ac0*/  FSEL R117, R58, -INF , !P4 ;  /* 0xff8000003a757808 */ /* 0x000fe20006000000 */
[-C--:B------:R-:W-:Y:S01]  /*7ad0*/  FMUL.FTZ R58, R10, R47.reuse ;  /* 0x0000002f0a3a7220 */ /* 0x080fe20000410000 */
[----:B------:R-:W-:Y:S01]  /*7ae0*/  FSEL R209, R60, -INF , !P1 ;  /* 0xff8000003cd17808 */ /* 0x000fe20004800000 */
[-C--:B------:R-:W-:Y:S01]  /*7af0*/  FMUL.FTZ R60, R11, R47.reuse ;  /* 0x0000002f0b3c7220 */ /* 0x080fe20000410000 */
[-C--:B------:R-:W-:Y:S01]  /*7b00*/  ISETP.GT.AND P1, PT, R22, R14.reuse, PT ;  /* 0x0000000e1600720c */ /* 0x080fe20003f24270 */
[----:B-----5:R-:W-:Y:S01]  /*7b10*/  HMMA.16816.F32.BF16 R4, R24, R28, R4 ;  /* 0x0000001c1804723c */ /* 0x020fe20000041804 */
[----:B--2---:R-:W-:Y:S01]  /*7b20*/  FMUL.FTZ R62, R9, R47 ;  /* 0x0000002f093e7220 */ /* 0x004fe20000410000 */
[----:B------:R-:W-:Y:S01]  /*7b30*/  ISETP.GT.AND P2, PT, R23, R14, PT ;  /* 0x0000000e1700720c */ /* 0x000fe20003f44270 */
[----:B------:R-:W2:Y:S01]  /*7b40*/  MUFU.TANH R50, R64 ;  /* 0x0000004000327308 */ /* 0x000ea20000002400 */
[----:B------:R-:W-:Y:S02]  /*7b50*/  ISETP.GE.AND P3, PT, R14, R147, PT ;  /* 0x000000930e00720c */ /* 0x000fe40003f66270 */
[----:B------:R-:W-:-:S02]  /*7b60*/  FSEL R56, R56, -INF , !P1 ;  /* 0xff80000038387808 */ /* 0x000fc40004800000 */
[-C--:B------:R-:W-:Y:S01]  /*7b70*/  ISETP.GE.AND P4, PT, R14, R148.reuse, PT ;  /* 0x000000940e00720c */ /* 0x080fe20003f86270 */
[----:B----4-:R4:W5:Y:S01]  /*7b80*/  LDSM.16.M88.4 R8, [R46+0x2c00] ;  /* 0x002c00002e08783b */ /* 0x0109620000000200 */
[----:B------:R-:W-:Y:S01]  /*7b90*/  FSEL R52, R52, -INF , !P2 ;  /* 0xff80000034347808 */ /* 0x000fe20005000000 */
[----:B------:R-:W-:Y:S01]  /*7ba0*/  VIADD R14, R48, 0xffffff50 ;  /* 0xffffff50300e7836 */ /* 0x000fe20000000000 */
[----:B------:R-:W-:Y:S01]  /*7bb0*/  FSEL R213, R56, -INF , !P3 ;  /* 0xff80000038d57808 */ /* 0x000fe20005800000 */
[----:B------:R-:W2:Y:S01]  /*7bc0*/  MUFU.TANH R53, R53 ;  /* 0x0000003500357308 */ /* 0x000ea20000002400 */
[-C--:B------:R-:W-:Y:S01]  /*7bd0*/  ISETP.GT.AND P2, PT, R23, R15.reuse, PT ;  /* 0x0000000f1700720c */ /* 0x080fe20003f44270 */
[----:B------:R-:W-:Y:S01]  /*7be0*/  HMMA.16816.F32.BF16 R16, R24, R30, R16 ;  /* 0x0000001e1810723c */ /* 0x000fe20000041810 */
[----:B------:R-:W-:Y:S02]  /*7bf0*/  ISETP.GT.AND P3, PT, R22, R15, PT ;  /* 0x0000000f1600720c */ /* 0x000fe40003f64270 */
[----:B------:R-:W-:Y:S01]  /*7c00*/  FSEL R115, R52, -INF , !P4 ;  /* 0xff80000034737808 */ /* 0x000fe20006000000 */
[----:B------:R-:W-:Y:S01]  /*7c10*/  FMUL.FTZ R5, R5, R47 ;  /* 0x0000002f05057220 */ /* 0x000fe20000410000 */
[C---:B------:R-:W-:Y:S01]  /*7c20*/  ISETP.GE.AND P4, PT, R15.reuse, R148, PT ;  /* 0x000000940f00720c */ /* 0x040fe20003f86270 */
[----:B------:R-:W5:Y:S01]  /*7c30*/  MUFU.TANH R58, R58 ;  /* 0x0000003a003a7308 */ /* 0x000f620000002400 */
[----:B------:R-:W-:-:S02]  /*7c40*/  ISETP.GE.AND P1, PT, R15, R147, PT ;  /* 0x000000930f00720c */ /* 0x000fc40003f26270 */
[----:B-1----:R-:W-:Y:S02]  /*7c50*/  FSEL R12, R12, -INF , !P2 ;  /* 0xff8000000c0c7808 */ /* 0x002fe40005000000 */
[----:B---3--:R-:W-:Y:S02]  /*7c60*/  FSEL R13, R13, -INF , !P3 ;  /* 0xff8000000d0d7808 */ /* 0x008fe40005800000 */
[----:B------:R-:W-:Y:S01]  /*7c70*/  FSEL R109, R12, -INF , !P4 ;  /* 0xff8000000c6d7808 */ /* 0x000fe20006000000 */
[----:B------:R5:W-:Y:S01]  /*7c80*/  MUFU.TANH R30, R5 ;  /* 0x00000005001e7308 */ /* 0x000be20000002400 */
[----:B------:R-:W-:Y:S02]  /*7c90*/  FSEL R29, R13, -INF , !P1 ;  /* 0xff8000000d1d7808 */ /* 0x000fe40004800000 */
[----:B------:R-:W-:Y:S01]  /*7ca0*/  ISETP.GT.AND P2, PT, R23, R14, PT ;  /* 0x0000000e1700720c */ /* 0x000fe20003f44270 */
[----:B----4-:R-:W-:Y:S01]  /*7cb0*/  FMUL.FTZ R46, R4, R47 ;  /* 0x0000002f042e7220 */ /* 0x010fe20000410000 */
[----:B------:R-:W-:Y:S01]  /*7cc0*/  ISETP.GE.AND P4, PT, R14, R148, PT ;  /* 0x000000940e00720c */ /* 0x000fe20003f86270 */
[----:B------:R-:W-:Y:S01]  /*7cd0*/  VIADD R4, R48, 0xffffff51 ;  /* 0xffffff5130047836 */ /* 0x000fe20000000000 */
[----:B------:R-:W-:Y:S01]  /*7ce0*/  ISETP.GE.AND P3, PT, R14, R147, PT ;  /* 0x000000930e00720c */ /* 0x000fe20003f66270 */
[----:B------:R-:W1:Y:S01]  /*7cf0*/  MUFU.TANH R52, R60 ;  /* 0x0000003c00347308 */ /* 0x000e620000002400 */
[----:B------:R-:W-:Y:S01]  /*7d00*/  ISETP.GT.AND P1, PT, R22, R14, PT ;  /* 0x0000000e1600720c */ /* 0x000fe20003f24270 */
[----:B------:R-:W-:Y:S01]  /*7d10*/  FMUL.FTZ R18, R18, R47 ;  /* 0x0000002f12127220 */ /* 0x000fe20000410000 */
[----:B------:R3:W4:Y:S01]  /*7d20*/  LDSM.16.M88.4 R12, [R43+0x2c00] ;  /* 0x002c00002b0c783b */ /* 0x0007220000000200 */
[----:B--2---:R-:W-:Y:S01]  /*7d30*/  FSEL R50, R50, -INF , !P2 ;  /* 0xff80000032327808 */ /* 0x004fe20005000000 */
[----:B------:R-:W-:-:S04]  /*7d40*/  DEPBAR.LE SB0, 0x0 ;  /* 0x000080000000791a */ /* 0x000fc80000000000 */
[----:B------:R-:W-:Y:S01]  /*7d50*/  FSEL R31, R55, -INF , !P1 ;  /* 0xff800000371f7808 */ /* 0x000fe20004800000 */
[----:B------:R-:W-:Y:S01]  /*7d60*/  VIADD R55, R48, 0xffffff58 ;  /* 0xffffff5830377836 */ /* 0x000fe20000000000 */
[----:B------:R-:W-:Y:S01]  /*7d70*/  FSEL R105, R50, -INF , !P4 ;  /* 0xff80000032697808 */ /* 0x000fe20006000000 */
[----:B------:R-:W-:Y:S01]  /*7d80*/  FMUL.FTZ R50, R6, R47 ;  /* 0x0000002f06327220 */ /* 0x000fe20000410000 */
[----:B------:R-:W-:Y:S01]  /*7d90*/  FSEL R31, R31, -INF , !P3 ;  /* 0xff8000001f1f7808 */ /* 0x000fe20005800000 */
[----:B------:R-:W-:Y:S01]  /*7da0*/  MUFU.TANH R28, R62 ;  /* 0x0000003e001c7308 */ /* 0x000fe20000002400 */
[----:B------:R-:W-:Y:S02]  /*7db0*/  ISETP.GT.AND P2, PT, R23, R4, PT ;  /* 0x000000041700720c */ /* 0x000fe40003f44270 */
[C---:B------:R-:W-:Y:S01]  /*7dc0*/  ISETP.GE.AND P4, PT, R4.reuse, R148, PT ;  /* 0x000000940400720c */ /* 0x040fe20003f86270 */
[----:B------:R-:W-:Y:S01]  /*7dd0*/  BAR.SYNC.DEFER_BLOCKING 0x0 ;  /* 0x0000000000007b1d */ /* 0x000fe20000010000 */
[----:B------:R-:W-:-:S02]  /*7de0*/  ISETP.GE.AND P1, PT, R4, R147, PT ;  /* 0x000000930400720c */ /* 0x000fc40003f26270 */
[----:B------:R-:W-:Y:S02]  /*7df0*/  ISETP.GT.AND P3, PT, R22, R4, PT ;  /* 0x000000041600720c */ /* 0x000fe40003f64270 */
[----:B------:R-:W-:Y:S01]  /*7e00*/  FSEL R54, R54, -INF , !P2 ;  /* 0xff80000036367808 */ /* 0x000fe20005000000 */
[----:B------:R-:W2:Y:S01]  /*7e10*/  MUFU.TANH R50, R50 ;  /* 0x0000003200327308 */ /* 0x000ea20000002400 */
[----:B------:R-:W-:Y:S01]  /*7e20*/  FSEL R53, R53, -INF , !P3 ;  /* 0xff80000035357808 */ /* 0x000fe20005800000 */
[----:B---3--:R-:W-:Y:S01]  /*7e30*/  FMUL.FTZ R43, R7, R47 ;  /* 0x0000002f072b7220 */ /* 0x008fe20000410000 */
[----:B------:R-:W-:Y:S01]  /*7e40*/  ISETP.GE.AND P3, PT, R55, R147, PT ;  /* 0x000000933700720c */ /* 0x000fe20003f66270 */
[C---:B-----5:R-:W-:Y:S01]  /*7e50*/  HMMA.16816.F32.BF16 R4, R32.reuse, R8, RZ ;  /* 0x000000082004723c */ /* 0x060fe200000418ff */
[----:B------:R-:W-:Y:S01]  /*7e60*/  FSEL R215, R53, -INF , !P1 ;  /* 0xff80000035d77808 */ /* 0x000fe20004800000 */
[----:B------:R-:W-:Y:S01]  /*7e70*/  VIADD R53, R48, 0xffffff59 ;  /* 0xffffff5930357836 */ /* 0x000fe20000000000 */
[----:B------:R-:W-:Y:S01]  /*7e80*/  ISETP.GT.AND P1, PT, R22, R55, PT ;  /* 0x000000371600720c */ /* 0x000fe20003f24270 */
[----:B------:R-:W3:Y:S01]  /*7e90*/  MUFU.TANH R46, R46 ;  /* 0x0000002e002e7308 */ /* 0x000ee20000002400 */
[----:B------:R-:W-:Y:S01]  /*7ea0*/  FSEL R95, R54, -INF , !P4 ;  /* 0xff800000365f7808 */ /* 0x000fe20006000000 */
[-C--:B------:R-:W-:Y:S01]  /*7eb0*/  FMUL.FTZ R54, R16, R47.reuse ;  /* 0x0000002f10367220 */ /* 0x080fe20000410000 */
[----:B------:R-:W-:Y:S01]  /*7ec0*/  FSEL R58, R58, -INF , !P1 ;  /* 0xff8000003a3a7808 */ /* 0x000fe20004800000 */
[-C--:B------:R-:W-:Y:S01]  /*7ed0*/  FMUL.FTZ R16, R17, R47.reuse ;  /* 0x0000002f11107220 */ /* 0x080fe20000410000 */
[----:B------:R-:W-:Y:S01]  /*7ee0*/  HMMA.16816.F32.BF16 R8, R32, R10, RZ ;  /* 0x0000000a2008723c */ /* 0x000fe200000418ff */
[----:B------:R-:W-:Y:S01]  /*7ef0*/  FMUL.FTZ R34, R19, R47 ;  /* 0x0000002f13227220 */ /* 0x000fe20000410000 */
[----:B------:R-:W-:Y:S01]  /*7f00*/  FSEL R17, R58, -INF , !P3 ;  /* 0xff8000003a117808 */ /* 0x000fe20005800000 */
[----:B------:R-:W5:Y:S01]  /*7f10*/  MUFU.TANH R43, R43 ;  /* 0x0000002b002b7308 */ /* 0x000f620000002400 */
[----:B------:R-:W-:Y:S01]  /*7f20*/  ISETP.GT.AND P3, PT, R22, R53, PT ;  /* 0x000000351600720c */ /* 0x000fe20003f64270 */
[----:B------:R-:W-:Y:S01]  /*7f30*/  VIADD R33, R48, 0xffffff61 ;  /* 0xffffff6130217836 */ /* 0x000fe20000000000 */
[----:B------:R-:W-:-:S02]  /*7f40*/  ISETP.GE.AND P1, PT, R53, R147, PT ;  /* 0x000000933500720c */ /* 0x000fc40003f26270 */
[----:B-1----:R-:W-:Y:S02]  /*7f50*/  FSEL R19, R52, -INF , !P3 ;  /* 0xff80000034137808 */ /* 0x002fe40005800000 */
[----:B------:R-:W-:Y:S01]  /*7f60*/  ISETP.GT.AND P2, PT, R23, R55, PT ;  /* 0x000000371700720c */ /* 0x000fe20003f44270 */
[C---:B----4-:R-:W-:Y:S01]  /*7f70*/  HMMA.16816.F32.BF16 R4, R24.reuse, R12, R4 ;  /* 0x0000000c1804723c */ /* 0x050fe20000041804 */
[----:B------:R-:W-:Y:S01]  /*7f80*/  VIADD R12, R48, 0xffffff60 ;  /* 0xffffff60300c7836 */ /* 0x000fe20000000000 */
[----:B------:R-:W-:Y:S01]  /*7f90*/  FSEL R19, R19, -INF , !P1 ;  /* 0xff80000013137808 */ /* 0x000fe20004800000 */
[----:B------:R-:W1:Y:S01]  /*7fa0*/  MUFU.TANH R18, R18 ;  /* 0x0000001200127308 */ /* 0x000e620000002400 */
[----:B------:R-:W-:Y:S02]  /*7fb0*/  ISETP.GE.AND P4, PT, R55, R148, PT ;  /* 0x000000943700720c */ /* 0x000fe40003f86270 */
[----:B------:R-:W-:Y:S02]  /*7fc0*/  ISETP.GT.AND P1, PT, R22, R12, PT ;  /* 0x0000000c1600720c */ /* 0x000fe40003f24270 */
[----:B------:R-:W-:Y:S01]  /*7fd0*/  FSEL R38, R38, -INF , !P2 ;  /* 0xff80000026267808 */ /* 0x000fe20005000000 */
[----:B------:R-:W-:Y:S01]  /*7fe0*/  HMMA.16816.F32.BF16 R8, R24, R14, R8 ;  /* 0x0000000e1808723c */ /* 0x000fe20000041808 */
[----:B------:R-:W-:Y:S01]  /*7ff0*/  ISETP.GT.AND P2, PT, R23, R53, PT ;  /* 0x000000351700720c */ /* 0x000fe20003f44270 */
[----:B------:R-:W4:Y:S01]  /*8000*/  MUFU.TANH R32, R54 ;  /* 0x0000003600207308 */ /* 0x000f220000002400 */
[----:B------:R-:W-:-:S02]  /*8010*/  ISETP.GE.AND P3, PT, R12, R147, PT ;  /* 0x000000930c00720c */ /* 0x000fc40003f66270 */
[----:B--2---:R-:W-:Y:S02]  /*8020*/  FSEL R13, R50, -INF , !P1 ;  /* 0xff800000320d7808 */ /* 0x004fe40004800000 */
[----:B------:R-:W-:Y:S02]  /*8030*/  FSEL R99, R38, -INF , !P4 ;  /* 0xff80000026637808 */ /* 0x000fe40006000000 */
[----:B------:R-:W-:Y:S01]  /*8040*/  ISETP.GE.AND P4, PT, R53, R148, PT ;  /* 0x000000943500720c */ /* 0x000fe20003f86270 */
[-C--:B------:R-:W-:Y:S01]  /*8050*/  FMUL.FTZ R14, R5, R47.reuse ;  /* 0x0000002f050e7220 */ /* 0x080fe20000410000 */
[----:B------:R-:W-:Y:S01]  /*8060*/  FSEL R28, R28, -INF , !P2 ;  /* 0xff8000001c1c7808 */ /* 0x000fe20005000000 */
[----:B------:R-:W2:Y:S01]  /*8070*/  MUFU.TANH R16, R16 ;  /* 0x0000001000107308 */ /* 0x000ea20000002400 */
[----:B------:R-:W-:Y:S01]  /*8080*/  ISETP.GT.AND P2, PT, R23, R12, PT ;  /* 0x0000000c1700720c */ /* 0x000fe20003f44270 */
[-C--:B------:R-:W-:Y:S01]  /*8090*/  FMUL.FTZ R24, R6, R47.reuse ;  /* 0x0000002f06187220 */ /* 0x080fe20000410000 */
[----:B------:R-:W-:Y:S01]  /*80a0*/  FSEL R13, R13, -INF , !P3 ;  /* 0xff8000000d0d7808 */ /* 0x000fe20005800000 */
[----:B------:R-:W-:Y:S01]  /*80b0*/  FMUL.FTZ R15, R7, R47 ;  /* 0x0000002f070f7220 */ /* 0x000fe20000410000 */
[----:B------:R-:W-:Y:S01]  /*80c0*/  ISETP.GT.AND P3, PT, R22, R33, PT ;  /* 0x000000211600720c */ /* 0x000fe20003f64270 */
[----:B------:R-:W-:Y:S01]  /*80d0*/  VIADD R6, R48, 0xffffff70 ;  /* 0xffffff7030067836 */ /* 0x000fe20000000000 */
[----:B------:R-:W-:Y:S01]  /*80e0*/  FSEL R107, R28, -INF , !P4 ;  /* 0xff8000001c6b7808 */ /* 0x000fe20006000000 */
[----:B------:R-:W-:Y:S01]  /*80f0*/  FMUL.FTZ R28, R4, R47 ;  /* 0x0000002f041c7220 */ /* 0x000fe20000410000 */
[----:B------:R-:W-:Y:S01]  /*8100*/  ISETP.GE.AND P4, PT, R12, R148, PT ;  /* 0x000000940c00720c */ /* 0x000fe20003f86270 */
[----:B------:R-:W-:Y:S01]  /*8110*/  VIADD R4, R48, 0xffffff68 ;  /* 0xffffff6830047836 */ /* 0x000fe20000000000 */
[----:B---3--:R-:W-:Y:S01]  /*8120*/  FSEL R46, R46, -INF , !P2 ;  /* 0xff8000002e2e7808 */ /* 0x008fe20005000000 */
[----:B------:R-:W3:Y:S01]  /*8130*/  MUFU.TANH R12, R34 ;  /* 0x00000022000c7308 */ /* 0x000ee20000002400 */
[----:B------:R-:W-:Y:S01]  /*8140*/  ISETP.GT.AND P2, PT, R23, R33, PT ;  /* 0x000000211700720c */ /* 0x000fe20003f44270 */
[----:B------:R-:W-:Y:S01]  /*8150*/  FMUL.FTZ R8, R8, R47 ;  /* 0x0000002f08087220 */ /* 0x000fe20000410000 */
[----:B------:R-:W-:Y:S01]  /*8160*/  ISETP.GE.AND P1, PT, R33, R147, PT ;  /* 0x000000932100720c */ /* 0x000fe20003f26270 */
[----:B------:R-:W-:Y:S01]  /*8170*/  FMUL.FTZ R11, R11, R47 ;  /* 0x0000002f0b0b7220 */ /* 0x000fe20000410000 */
[----:B-----5:R-:W-:-:S02]  /*8180*/  FSEL R5, R43, -INF , !P3 ;  /* 0xff8000002b057808 */ /* 0x020fc40005800000 */
[----:B------:R-:W-:Y:S01]  /*8190*/  FSEL R93, R46, -INF , !P4 ;  /* 0xff8000002e5d7808 */ /* 0x000fe20006000000 */
[----:B------:R-:W-:Y:S01]  /*81a0*/  MUFU.TANH R7, R24 ;  /* 0x0000001800077308 */ /* 0x000fe20000002400 */
[----:B------:R-:W-:Y:S02]  /*81b0*/  ISETP.GE.AND P4, PT, R33, R148, PT ;  /* 0x000000942100720c */ /* 0x000fe40003f86270 */
[----:B------:R-:W-:Y:S02]  /*81c0*/  FSEL R30, R30, -INF , !P2 ;  /* 0xff8000001e1e7808 */ /* 0x000fe40005000000 */
[----:B------:R-:W-:Y:S02]  /*81d0*/  FSEL R5, R5, -INF , !P1 ;  /* 0xff80000005057808 */ /* 0x000fe40004800000 */
[----:B------:R-:W-:Y:S01]  /*81e0*/  ISETP.GT.AND P1, PT, R22, R4, PT ;  /* 0x000000041600720c */ /* 0x000fe20003f24270 */
[----:B------:R-:W5:Y:S01]  /*81f0*/  MUFU.TANH R28, R28 ;  /* 0x0000001c001c7308 */ /* 0x000f620000002400 */
[----:B------:R-:W-:-:S02]  /*8200*/  FSEL R101, R30, -INF , !P4 ;  /* 0xff8000001e657808 */ /* 0x000fc40006000000 */
[----:B------:R-:W-:Y:S02]  /*8210*/  ISETP.GT.AND P2, PT, R23, R4, PT ;  /* 0x000000041700720c */ /* 0x000fe40003f44270 */
[C---:B------:R-:W-:Y:S02]  /*8220*/  ISETP.GE.AND P4, PT, R4.reuse, R148, PT ;  /* 0x000000940400720c */ /* 0x040fe40003f86270 */
[----:B------:R-:W-:Y:S01]  /*8230*/  ISETP.GE.AND P3, PT, R4, R147, PT ;  /* 0x000000930400720c */ /* 0x000fe20003f66270 */
[----:B------:R-:W-:Y:S01]  /*8240*/  VIADD R4, R48, 0xffffff69 ;  /* 0xffffff6930047836 */ /* 0x000fe20000000000 */
[----:B-1----:R-:W-:Y:S01]  /*8250*/  FSEL R18, R18, -INF , !P1 ;  /* 0xff80000012127808 */ /* 0x002fe20004800000 */
[----:B------:R-:W-:Y:S01]  /*8260*/  MUFU.TANH R14, R14 ;  /* 0x0000000e000e7308 */ /* 0x000fe20000002400 */
[----:B----4-:R-:W-:Y:S02]  /*8270*/  FSEL R32, R32, -INF , !P2 ;  /* 0xff80000020207808 */ /* 0x010fe40005000000 */
[----:B------:R-:W-:-:S02]  /*8280*/  FSEL R191, R18, -INF , !P3 ;  /* 0xff80000012bf7808 */ /* 0x000fc40005800000 */
[-C--:B------:R-:W-:Y:S02]  /*8290*/  ISETP.GT.AND P2, PT, R23, R4.reuse, PT ;  /* 0x000000041700720c */ /* 0x080fe40003f44270 */
[----:B------:R-:W-:Y:S01]  /*82a0*/  ISETP.GT.AND P3, PT, R22, R4, PT ;  /* 0x000000041600720c */ /* 0x000fe20003f64270 */
[----:B------:R-:W-:Y:S01]  /*82b0*/  MUFU.TANH R8, R8 ;  /* 0x0000000800087308 */ /* 0x000fe20000002400 */
[----:B------:R-:W-:Y:S02]  /*82c0*/  FSEL R91, R32, -INF , !P4 ;  /* 0xff800000205b7808 */ /* 0x000fe40006000000 */
[C---:B------:R-:W-:Y:S02]  /*82d0*/  ISETP.GE.AND P4, PT, R4.reuse, R148, PT ;  /* 0x000000940400720c */ /* 0x040fe40003f86270 */
[----:B------:R-:W-:Y:S02]  /*82e0*/  ISETP.GE.AND P1, PT, R4, R147, PT ;  /* 0x000000930400720c */ /* 0x000fe40003f26270 */
[----:B--2---:R-:W-:Y:S01]  /*82f0*/  FSEL R16, R16, -INF , !P2 ;  /* 0xff80000010107808 */ /* 0x004fe20005000000 */
[----:B------:R-:W1:Y:S01]  /*8300*/  MUFU.TANH R4, R15 ;  /* 0x0000000f00047308 */ /* 0x000e620000002400 */
[----:B---3--:R-:W-:-:S02]  /*8310*/  FSEL R12, R12, -INF , !P3 ;  /* 0xff8000000c0c7808 */ /* 0x008fc40005800000 */
[----:B------:R-:W-:Y:S02]  /*8320*/  FSEL R89, R16, -INF , !P4 ;  /* 0xff80000010597808 */ /* 0x000fe40006000000 */
[----:B------:R-:W-:Y:S01]  /*8330*/  FSEL R181, R12, -INF , !P1 ;  /* 0xff8000000cb57808 */ /* 0x000fe20004800000 */
[----:B------:R-:W-:Y:S01]  /*8340*/  VIADD R12, R48, 0xffffff71 ;  /* 0xffffff71300c7836 */ /* 0x000fe20000000000 */
[----:B------:R-:W-:Y:S02]  /*8350*/  ISETP.GT.AND P2, PT, R23, R6, PT ;  /* 0x000000061700720c */ /* 0x000fe40003f44270 */
[C---:B------:R-:W-:Y:S02]  /*8360*/  ISETP.GE.AND P4, PT, R6.reuse, R148, PT ;  /* 0x000000940600720c */ /* 0x040fe40003f86270 */
[----:B------:R-:W-:Y:S02]  /*8370*/  ISETP.GE.AND P3, PT, R6, R147, PT ;  /* 0x000000930600720c */ /* 0x000fe40003f66270 */
[----:B------:R-:W-:Y:S01]  /*8380*/  ISETP.GT.AND P1, PT, R22, R6, PT ;  /* 0x000000061600720c */ /* 0x000fe20003f24270 */
[-C--:B------:R-:W-:Y:S01]  /*8390*/  FMUL.FTZ R6, R9, R47.reuse ;  /* 0x0000002f09067220 */ /* 0x080fe20000410000 */
[----:B------:R-:W-:Y:S01]  /*83a0*/  FMUL.FTZ R9, R10, R47 ;  /* 0x0000002f0a097220 */ /* 0x000fe20000410000 */
[----:B-----5:R-:W-:-:S02]  /*83b0*/  FSEL R28, R28, -INF , !P2 ;  /* 0xff8000001c1c7808 */ /* 0x020fc40005000000 */
[----:B------:R-:W-:Y:S02]  /*83c0*/  FSEL R7, R7, -INF , !P1 ;  /* 0xff80000007077808 */ /* 0x000fe40004800000 */
[----:B------:R-:W2:Y:S01]  /*83d0*/  MUFU.TANH R6, R6 ;  /* 0x0000000600067308 */ /* 0x000ea20000002400 */
[----:B------:R-:W-:Y:S02]  /*83e0*/  ISETP.GE.AND P1, PT, R12, R147, PT ;  /* 0x000000930c00720c */ /* 0x000fe40003f26270 */
[----:B------:R-:W-:Y:S01]  /*83f0*/  FSEL R175, R7, -INF , !P3 ;  /* 0xff80000007af7808 */ /* 0x000fe20005800000 */
[----:B------:R-:W-:Y:S01]  /*8400*/  VIADD R7, R48, 0xffffff78 ;  /* 0xffffff7830077836 */ /* 0x000fe20000000000 */
[-C--:B------:R-:W-:Y:S01]  /*8410*/  ISETP.GT.AND P3, PT, R22, R12.reuse, PT ;  /* 0x0000000c1600720c */ /* 0x080fe20003f64270 */
[----:B------:R-:W-:Y:S01]  /*8420*/  VIADD R48, R48, 0xffffff79 ;  /* 0xffffff7930307836 */ /* 0x000fe20000000000 */
[----:B------:R-:W-:Y:S01]  /*8430*/  ISETP.GT.AND P2, PT, R23, R12, PT ;  /* 0x0000000c1700720c */ /* 0x000fe20003f44270 */
[----:B------:R-:W3:Y:S01]  /*8440*/  MUFU.TANH R9, R9 ;  /* 0x0000000900097308 */ /* 0x000ee20000002400 */
[----:B-1----:R-:W-:-:S02]  /*8450*/  FSEL R173, R4, -INF , !P3 ;  /* 0xff80000004ad7808 */ /* 0x002fc40005800000 */
[----:B------:R-:W-:Y:S02]  /*8460*/  FSEL R14, R14, -INF , !P2 ;  /* 0xff8000000e0e7808 */ /* 0x000fe40005000000 */
[----:B------:R-:W-:Y:S02]  /*8470*/  FSEL R173, R173, -INF , !P1 ;  /* 0xff800000adad7808 */ /* 0x000fe40004800000 */
[C---:B------:R-:W-:Y:S01]  /*8480*/  ISETP.GT.AND P1, PT, R23.reuse, R48, PT ;  /* 0x000000301700720c */ /* 0x040fe20003f24270 */
[----:B------:R-:W1:Y:S01]  /*8490*/  MUFU.TANH R4, R11 ;  /* 0x0000000b00047308 */ /* 0x000e620000002400 */
[-C--:B------:R-:W-:Y:S02]  /*84a0*/  ISETP.GT.AND P2, PT, R23, R7.reuse, PT ;  /* 0x000000071700720c */ /* 0x080fe40003f44270 */
[----:B------:R-:W-:Y:S02]  /*84b0*/  ISETP.GT.AND P3, PT, R22, R7, PT ;  /* 0x000000071600720c */ /* 0x000fe40003f64270 */
[----:B--2---:R-:W-:-:S02]  /*84c0*/  FSEL R6, R6, -INF , !P1 ;  /* 0xff80000006067808 */ /* 0x004fc40004800000 */
[----:B------:R-:W-:Y:S02]  /*84d0*/  FSEL R67, R28, -INF , !P4 ;  /* 0xff8000001c437808 */ /* 0x000fe40006000000 */
[----:B------:R-:W-:Y:S02]  /*84e0*/  ISETP.GT.U32.AND P1, PT, R40, R149, PT ;  /* 0x000000952800720c */ /* 0x000fe40003f24070 */
[----:B------:R-:W-:Y:S02]  /*84f0*/  ISETP.GE.AND P4, PT, R12, R148, PT ;  /* 0x000000940c00720c */ /* 0x000fe40003f86270 */
[----:B------:R-:W-:Y:S02]  /*8500*/  FSEL R8, R8, -INF , !P2 ;  /* 0xff80000008087808 */ /* 0x000fe40005000000 */
[----:B------:R-:W-:Y:S02]  /*8510*/  ISETP.GE.AND P2, PT, R7, R147, PT ;  /* 0x000000930700720c */ /* 0x000fe40003f46270 */
[----:B---3--:R-:W-:-:S02]  /*8520*/  FSEL R9, R9, -INF , !P3 ;  /* 0xff80000009097808 */ /* 0x008fc40005800000 */
[----:B------:R-:W-:Y:S02]  /*8530*/  FSEL R65, R14, -INF , !P4 ;  /* 0xff8000000e417808 */ /* 0x000fe40006000000 */
[----:B------:R-:W-:Y:S02]  /*8540*/  ISETP.GE.AND P4, PT, R7, R148, PT ;  /* 0x000000940700720c */ /* 0x000fe40003f86270 */
[----:B------:R-:W-:Y:S02]  /*8550*/  FSEL R127, R9, -INF , !P2 ;  /* 0xff800000097f7808 */ /* 0x000fe40005000000 */
[----:B------:R-:W-:Y:S02]  /*8560*/  ISETP.GT.AND P2, PT, R22, R48, PT ;  /* 0x000000301600720c */ /* 0x000fe40003f44270 */
[----:B------:R-:W-:Y:S02]  /*8570*/  FSEL R63, R8, -INF , !P4 ;  /* 0xff800000083f7808 */ /* 0x000fe40006000000 */
[----:B------:R-:W-:-:S02]  /*8580*/  ISETP.GE.AND P4, PT, R48, R148, PT ;  /* 0x000000943000720c */ /* 0x000fc40003f86270 */
[----:B------:R-:W-:Y:S02]  /*8590*/  ISETP.GE.AND P3, PT, R48, R147, PT ;  /* 0x000000933000720c */ /* 0x000fe40003f66270 */
[----:B-1----:R-:W-:Y:S02]  /*85a0*/  FSEL R4, R4, -INF , !P2 ;  /* 0xff80000004047808 */ /* 0x002fe40005000000 */
        /* <DEDUP_REMOVED lines=67> */
.L_x_7088:
        /* <DEDUP_REMOVED lines=8> */
.L_x_7089:
[----:B------:R-:W-:Y:S05]  /*8a60*/  BSYNC.RECONVERGENT B0 ;  /* 0x0000000000007941 */ /* 0x000fea0003800200 */
.L_x_7087:
        /* <DEDUP_REMOVED lines=32> */
.L_x_7091:
[----:B------:R-:W-:Y:S05]  /*8c70*/  BSYNC.RECONVERGENT B0 ;  /* 0x0000000000007941 */ /* 0x000fea0003800200 */
.L_x_7090:
[----:B------:R-:W0:Y:S02]  /*8c80*/  LDGDEPBAR ;  /* 0x00000000000079af */ /* 0x000e240000000000 */
.L_x_7086:
[----:B------:R-:W-:Y:S05]  /*8c90*/  BSYNC.RECONVERGENT B1 ;  /* 0x0000000000017941 */ /* 0x000fea0003800200 */
.L_x_7085:
[----:B------:R-:W3:Y:S01]  /*8ca0*/  LD.E R55, desc[UR4][R2.64+0xdc] ;  /* 0x0000dc0402377980 */ /* 0x000ee2000c101900 */
[----:B------:R-:W-:Y:S02]  /*8cb0*/  FMNMX3.FTZ R4, R0, R51, R49, !PT ;  /* 0x0000003300047276 */ /* 0x000fe40007810031 */
[----:B-12---:R-:W-:Y:S01]  /*8cc0*/  FMNMX3.FTZ R6, R20, R125, R119, !PT ;  /* 0x0000007d14067276 */ /* 0x006fe20007810077 */
[----:B------:R-:W-:Y:S01]  /*8cd0*/  LDSM.16.MT88.4 R24, [R41+0x3400] ;  /* 0x003400002918783b */ /* 0x000fe20000004200 */
        /* <DEDUP_REMOVED lines=29> */
[----:B------:R-:W-:-:S03]  /*8eb0*/  FMNMX3.FTZ R6, R6, R63, R58, !PT ;  /* 0x0000003f06067276 */ /* 0x000fc6000781003a */
[----:B------:R-:W1:Y:S02]  /*8ec0*/  SHFL.BFLY PT, R4, R7, 0x2, 0x1f ;  /* 0x0c401f0007047f89 */ /* 0x000e6400000e0000 */
[----:B-1----:R-:W-:Y:S02]  /*8ed0*/  FMNMX.FTZ R4, R7, R4, !PT ;  /* 0x0000000407047209 */ /* 0x002fe40007810000 */
[----:B------:R-:W-:Y:S04]  /*8ee0*/  SHFL.BFLY PT, R7, R6, 0x2, 0x1f ;  /* 0x0c401f0006077f89 */ /* 0x000fe800000e0000 */
[----:B------:R-:W1:Y:S02]  /*8ef0*/  SHFL.BFLY PT, R43, R4, 0x1, 0x1f ;  /* 0x0c201f00042b7f89 */ /* 0x000e6400000e0000 */
[----:B-1----:R-:W-:-:S02]  /*8f00*/  FMNMX.FTZ R43, R4, R43, !PT ;  /* 0x0000002b042b7209 */ /* 0x002fc40007810000 */
[----:B------:R-:W-:Y:S02]  /*8f10*/  FMNMX.FTZ R4, R6, R7, !PT ;  /* 0x0000000706047209 */ /* 0x000fe40007810000 */
[----:B------:R-:W-:-:S03]  /*8f20*/  FSETP.NEU.FTZ.AND P0, PT, R43, -INF , PT ;  /* 0xff8000002b00780b */ /* 0x000fc60003f1d000 */
[----:B------:R-:W1:Y:S02]  /*8f30*/  SHFL.BFLY PT, R7, R4, 0x1, 0x1f ;  /* 0x0c201f0004077f89 */ /* 0x000e6400000e0000 */
[----:B-1----:R-:W-:Y:S02]  /*8f40*/  FMNMX.FTZ R44, R4, R7, !PT ;  /* 0x00000007042c7209 */ /* 0x002fe40007810000 */
[----:B------:R-:W-:Y:S02]  /*8f50*/  IADD3 R4, PT, PT, R41, 0x3000, RZ ;  /* 0x0000300029047810 */ /* 0x000fe40007ffe0ff */
[----:B------:R-:W-:Y:S01]  /*8f60*/  FSETP.NEU.FTZ.AND P1, PT, R44, -INF , PT ;  /* 0xff8000002c00780b */ /* 0x000fe20003f3d000 */
[C---:B---3--:R-:W-:Y:S01]  /*8f70*/  FMUL.FTZ R56, R55.reuse, R43 ;  /* 0x0000002b37387220 */ /* 0x048fe20000410000 */
[----:B------:R-:W-:-:S04]  /*8f80*/  FMUL.FTZ R60, R55, R44 ;  /* 0x0000002c373c7220 */ /* 0x000fc80000410000 */
[----:B------:R-:W-:Y:S02]  /*8f90*/  FSEL R56, R56, RZ, P0 ;  /* 0x000000ff38387208 */ /* 0x000fe40000000000 */
[----:B------:R-:W-:-:S03]  /*8fa0*/  FSEL R60, R60, RZ, P1 ;  /* 0x000000ff3c3c7208 */ /* 0x000fc60000800000 */
[-CC-:B------:R-:W-:Y:S01]  /*8fb0*/  FFMA.FTZ R45, R5, R55.reuse, -R56.reuse ;  /* 0x00000037052d7223 */ /* 0x180fe20000010838 */
[----:B------:R-:W-:Y:S01]  /*8fc0*/  FSEL R5, R43, RZ, P0 ;  /* 0x000000ff2b057208 */ /* 0x000fe20000000000 */
[-CC-:B------:R-:W-:Y:S01]  /*8fd0*/  FFMA.FTZ R48, R17, R55.reuse, -R56.reuse ;  /* 0x0000003711307223 */ /* 0x180fe20000010838 */
[-CC-:B------:R-:W-:Y:S01]  /*8fe0*/  FFMA.FTZ R47, R19, R55.reuse, -R56.reuse ;  /* 0x00000037132f7223 */ /* 0x180fe20000010838 */
[-C--:B------:R-:W-:Y:S01]  /*8ff0*/  FFMA.FTZ R88, R131, R55.reuse, -R56 ;  /* 0x0000003783587223 */ /* 0x080fe20000010838 */
[----:B------:R-:W1:Y:S01]  /*9000*/  LDSM.16.MT88.4 R16, [R41+0x3000] ;  /* 0x003000002910783b */ /* 0x000e620000004200 */
[----:B------:R-:W-:Y:S01]  /*9010*/  FADD.FTZ R104, R0, -R5 ;  /* 0x8000000500687221 */ /* 0x000fe20000010000 */
[----:B------:R-:W-:Y:S01]  /*9020*/  FSEL R5, R44, RZ, P1 ;  /* 0x000000ff2c057208 */ /* 0x000fe20000800000 */
[-C--:B------:R-:W-:Y:S01]  /*9030*/  FFMA.FTZ R131, R125, R55.reuse, -R60 ;  /* 0x000000377d837223 */ /* 0x080fe2000001083c */
[-CC-:B------:R-:W-:Y:S01]  /*9040*/  FFMA.FTZ R102, R51, R55.reuse, -R56.reuse ;  /* 0x0000003733667223 */ /* 0x180fe20000010838 */
[-CC-:B------:R-:W-:Y:S01]  /*9050*/  FFMA.FTZ R98, R49, R55.reuse, -R56.reuse ;  /* 0x0000003731627223 */ /* 0x180fe20000010838 */
[-CC-:B------:R-:W-:Y:S01]  /*9060*/  FFMA.FTZ R123, R59, R55.reuse, -R56.reuse ;  /* 0x000000373b7b7223 */ /* 0x180fe20000010838 */
[----:B------:R-:W-:Y:S01]  /*9070*/  FADD.FTZ R0, R20, -R5 ;  /* 0x8000000514007221 */ /* 0x000fe20000010000 */
[-C--:B------:R-:W-:Y:S01]  /*9080*/  FFMA.FTZ R94, R57, R55.reuse, -R56 ;  /* 0x00000037395e7223 */ /* 0x080fe20000010838 */
[-CC-:B------:R-:W-:Y:S01]  /*9090*/  FFMA.FTZ R100, R119, R55.reuse, -R60.reuse ;  /* 0x0000003777647223 */ /* 0x180fe2000001083c */
[-CC-:B------:R-:W-:Y:S01]  /*90a0*/  FFMA.FTZ R125, R185, R55.reuse, -R60.reuse ;  /* 0x00000037b97d7223 */ /* 0x180fe2000001083c */
[----:B------:R-:W-:Y:S01]  /*90b0*/  FMUL.FTZ R106, R55, R0 ;  /* 0x00000000376a7220 */ /* 0x000fe20000410000 */
[----:B------:R-:W-:Y:S01]  /*90c0*/  IADD3 R0, PT, PT, R41, 0x3020, RZ ;  /* 0x0000302029007810 */ /* 0x000fe20007ffe0ff */
[-C--:B------:R-:W-:Y:S01]  /*90d0*/  FFMA.FTZ R96, R183, R55.reuse, -R60 ;  /* 0x00000037b7607223 */ /* 0x080fe2000001083c */
[----:B------:R-:W-:Y:S01]  /*90e0*/  @P5 IADD3 R0, PT, PT, R4, -0x20, RZ ;  /* 0xffffffe004005810 */ /* 0x000fe20007ffe0ff */
[----:B------:R-:W-:Y:S01]  /*90f0*/  FMUL.FTZ R104, R55, R104 ;  /* 0x0000006837687220 */ /* 0x000fe20000410000 */
[----:B------:R-:W-:Y:S01]  /*9100*/  MUFU.EX2 R102, R102 ;  /* 0x0000006600667308 */ /* 0x000fe20000000800 */
[-CC-:B------:R-:W-:Y:S01]  /*9110*/  FFMA.FTZ R46, R13, R55.reuse, -R56.reuse ;  /* 0x000000370d2e7223 */ /* 0x180fe20000010838 */
[-CC-:B------:R-:W-:Y:S01]  /*9120*/  FFMA.FTZ R111, R61, R55.reuse, -R56.reuse ;  /* 0x000000373d6f7223 */ /* 0x180fe20000010838 */
[----:B------:R-:W2:Y:S01]  /*9130*/  LDSM.16.MT88.4 R4, [R0] ;  /* 0x000000000004783b */ /* 0x000ea20000004200 */
[-CC-:B------:R-:W-:Y:S01]  /*9140*/  FFMA.FTZ R90, R97, R55.reuse, -R56.reuse ;  /* 0x00000037615a7223 */ /* 0x180fe20000010838 */
[-C--:B------:R-:W-:Y:S01]  /*9150*/  FFMA.FTZ R103, R85, R55.reuse, -R56 ;  /* 0x0000003755677223 */ /* 0x080fe20000010838 */
[-CC-:B------:R-:W-:Y:S01]  /*9160*/  FFMA.FTZ R119, R187, R55.reuse, -R60.reuse ;  /* 0x00000037bb777223 */ /* 0x180fe2000001083c */
[-C--:B------:R-:W-:Y:S01]  /*9170*/  FFMA.FTZ R92, R189, R55.reuse, -R60 ;  /* 0x00000037bd5c7223 */ /* 0x080fe2000001083c */
[----:B------:R-:W3:Y:S01]  /*9180*/  MUFU.EX2 R98, R98 ;  /* 0x0000006200627308 */ /* 0x000ee20000000800 */
[-CC-:B------:R-:W-:Y:S01]  /*9190*/  FFMA.FTZ R51, R29, R55.reuse, -R56.reuse ;  /* 0x000000371d337223 */ /* 0x180fe20000010838 */
[-C--:B------:R-:W-:Y:S01]  /*91a0*/  FFMA.FTZ R50, R31, R55.reuse, -R56 ;  /* 0x000000371f327223 */ /* 0x080fe20000010838 */
[-C--:B------:R-:W-:Y:S01]  /*91b0*/  FFMA.FTZ R177, R177, R55.reuse, -R60 ;  /* 0x00000037b1b17223 */ /* 0x080fe2000001083c */
[----:B------:R-:W4:Y:S01]  /*91c0*/  LDSM.16.MT88.4 R28, [R0+0x400] ;  /* 0x00040000001c783b */ /* 0x000f220000004200 */
[-CC-:B------:R-:W-:Y:S01]  /*91d0*/  FFMA.FTZ R97, R195, R55.reuse, -R56.reuse ;  /* 0x00000037c3617223 */ /* 0x180fe20000010838 */
[-CC-:B------:R-:W-:Y:S01]  /*91e0*/  FFMA.FTZ R84, R193, R55.reuse, -R56.reuse ;  /* 0x00000037c1547223 */ /* 0x180fe20000010838 */
[-CC-:B------:R-:W-:Y:S01]  /*91f0*/  FFMA.FTZ R85, R199, R55.reuse, -R56.reuse ;  /* 0x00000037c7557223 */ /* 0x180fe20000010838 */
[----:B------:R-:W-:Y:S01]  /*9200*/  MUFU.EX2 R123, R123 ;  /* 0x0000007b007b7308 */ /* 0x000fe20000000800 */
[-C--:B------:R-:W-:Y:S01]  /*9210*/  FFMA.FTZ R66, R197, R55.reuse, -R56 ;  /* 0x00000037c5427223 */ /* 0x080fe20000010838 */
[-C--:B------:R-:W-:Y:S01]  /*9220*/  FFMA.FTZ R20, R37, R55.reuse, -R60 ;  /* 0x0000003725147223 */ /* 0x080fe2000001083c */
        /* <DEDUP_REMOVED lines=8> */
[-C--:B------:R-:W-:Y:S01]  /*92b0*/  FFMA.FTZ R52, R213, R55.reuse, -R56 ;  /* 0x00000037d5347223 */ /* 0x080fe20000010838 */
[-C--:B------:R-:W-:Y:S01]  /*92c0*/  FFMA.FTZ R110, R109, R55.reuse, -R60 ;  /* 0x000000376d6e7223 */ /* 0x080fe2000001083c */
[-C--:B------:R-:W-:Y:S01]  /*92d0*/  FFMA.FTZ R49, R215, R55.reuse, -R56 ;  /* 0x00000037d7317223 */ /* 0x080fe20000010838 */
[-CC-:B------:R-:W-:Y:S01]  /*92e0*/  FFMA.FTZ R112, R105, R55.reuse, -R60.reuse ;  /* 0x0000003769707223 */ /* 0x180fe2000001083c */
[-CC-:B------:R-:W-:Y:S01]  /*92f0*/  FFMA.FTZ R95, R95, R55.reuse, -R60.reuse ;  /* 0x000000375f5f7223 */ /* 0x180fe2000001083c */
[----:B------:R-:W-:Y:S01]  /*9300*/  MUFU.EX2 R131, R131 ;  /* 0x0000008300837308 */ /* 0x000fe20000000800 */
[-CC-:B------:R-:W-:Y:S01]  /*9310*/  FFMA.FTZ R99, R99, R55.reuse, -R60.reuse ;  /* 0x0000003763637223 */ /* 0x180fe2000001083c */
[-CC-:B------:R-:W-:Y:S01]  /*9320*/  FFMA.FTZ R114, R107, R55.reuse, -R60.reuse ;  /* 0x000000376b727223 */ /* 0x180fe2000001083c */
[-CC-:B------:R-:W-:Y:S01]  /*9330*/  FFMA.FTZ R93, R93, R55.reuse, -R60.reuse ;  /* 0x000000375d5d7223 */ /* 0x180fe2000001083c */
[-C--:B------:R-:W-:Y:S01]  /*9340*/  FFMA.FTZ R89, R89, R55.reuse, -R60 ;  /* 0x0000003759597223 */ /* 0x080fe2000001083c */
[-CC-:B------:R-:W-:Y:S01]  /*9350*/  FFMA.FTZ R108, R175, R55.reuse, -R56.reuse ;  /* 0x00000037af6c7223 */ /* 0x180fe20000010838 */
[-CC-:B------:R-:W-:Y:S01]  /*9360*/  FFMA.FTZ R109, R173, R55.reuse, -R56.reuse ;  /* 0x00000037ad6d7223 */ /* 0x180fe20000010838 */
[----:B------:R-:W-:Y:S01]  /*9370*/  FFMA.FTZ R127, R127, R55, -R56 ;  /* 0x000000377f7f7223 */ /* 0x000fe20000010838 */
[----:B------:R-:W3:Y:S01]  /*9380*/  MUFU.EX2 R100, R100 ;  /* 0x0000006400647308 */ /* 0x000ee20000000800 */
[----:B-----5:R-:W-:-:S02]  /*9390*/  F2FP.BF16.F32.PACK_AB R11, R94, R123 ;  /* 0x0000007b5e0b723e */ /* 0x020fc400000010ff */
[----:B------:R-:W-:-:S05]  /*93a0*/  ISETP.GT.U32.AND P0, PT, R40, R149, PT ;  /* 0x000000952800720c */ /* 0x000fca0003f04070 */
[----:B------:R-:W-:Y:S08]  /*93b0*/  MUFU.EX2 R125, R125 ;  /* 0x0000007d007d7308 */ /* 0x000ff00000000800 */
[----:B------:R-:W5:Y:S01]  /*93c0*/  MUFU.EX2 R96, R96 ;  /* 0x0000006000607308 */ /* 0x000f620000000800 */
[----:B---3--:R-:W-:Y:S02]  /*93d0*/  F2FP.BF16.F32.PACK_AB R8, R100, R131 ;  /* 0x000000836408723e */ /* 0x008fe400000010ff */
[----:B------:R-:W-:-:S05]  /*93e0*/  @P0 IADD3 R42, PT, PT, R42, -0x3, RZ ;  /* 0xfffffffd2a2a0810 */ /* 0x000fca0007ffe0ff */
[----:B------:R-:W3:Y:S08]  /*93f0*/  MUFU.EX2 R104, R104 ;  /* 0x0000006800687308 */ /* 0x000ef00000000800 */
[----:B------:R-:W1:Y:S01]  /*9400*/  MUFU.EX2 R106, R106 ;  /* 0x0000006a006a7308 */ /* 0x000e620000000800 */
[----:B-----5:R-:W-:-:S07]  /*9410*/  F2FP.BF16.F32.PACK_AB R10, R96, R125 ;  /* 0x0000007d600a723e */ /* 0x020fce00000010ff */
[----:B------:R-:W-:Y:S01]  /*9420*/  MUFU.EX2 R111, R111 ;  /* 0x0000006f006f7308 */ /* 0x000fe20000000800 */
[-C--:B---3--:R-:W-:Y:S01]  /*9430*/  FMUL.FTZ R14, R82, R104.reuse ;  /* 0x00000068520e7220 */ /* 0x088fe20000410000 */
[-C--:B------:R-:W-:Y:S01]  /*9440*/  FMUL.FTZ R15, R83, R104.reuse ;  /* 0x00000068530f7220 */ /* 0x080fe20000410000 */
[-C--:B------:R-:W-:Y:S01]  /*9450*/  FMUL.FTZ R78, R78, R104.reuse ;  /* 0x000000684e4e7220 */ /* 0x080fe20000410000 */
[-C--:B------:R-:W-:Y:S01]  /*9460*/  FMUL.FTZ R79, R79, R104.reuse ;  /* 0x000000684f4f7220 */ /* 0x080fe20000410000 */
[-C--:B------:R-:W-:Y:S01]  /*9470*/  FMUL.FTZ R34, R74, R104.reuse ;  /* 0x000000684a227220 */ /* 0x080fe20000410000 */
[-C--:B------:R-:W-:Y:S01]  /*9480*/  FMUL.FTZ R35, R75, R104.reuse ;  /* 0x000000684b237220 */ /* 0x080fe20000410000 */
[-C--:B------:R-:W-:Y:S01]  /*9490*/  FMUL.FTZ R70, R70, R104.reuse ;  /* 0x0000006846467220 */ /* 0x080fe20000410000 */
[----:B------:R-:W-:Y:S01]  /*94a0*/  FMUL.FTZ R71, R71, R104 ;  /* 0x0000006847477220 */ /* 0x000fe20000410000 */
[-C--:B-1----:R-:W-:Y:S01]  /*94b0*/  FMUL.FTZ R12, R80, R106.reuse ;  /* 0x0000006a500c7220 */ /* 0x082fe20000410000 */
[-C--:B------:R-:W-:Y:S01]  /*94c0*/  FMUL.FTZ R13, R81, R106.reuse ;  /* 0x0000006a510d7220 */ /* 0x080fe20000410000 */
[-C--:B------:R-:W-:Y:S01]  /*94d0*/  FMUL.FTZ R76, R76, R106.reuse ;  /* 0x0000006a4c4c7220 */ /* 0x080fe20000410000 */
[-C--:B------:R-:W-:Y:S01]  /*94e0*/  FMUL.FTZ R77, R77, R106.reuse ;  /* 0x0000006a4d4d7220 */ /* 0x080fe20000410000 */
[-CC-:B------:R-:W-:Y:S01]  /*94f0*/  FFMA.FTZ R80, R179, R55.reuse, -R60.reuse ;  /* 0x00000037b3507223 */ /* 0x180fe2000001083c */
[-C--:B------:R-:W-:Y:S01]  /*9500*/  FMUL.FTZ R32, R72, R106.reuse ;  /* 0x0000006a48207220 */ /* 0x080fe20000410000 */
[-C--:B------:R-:W-:Y:S01]  /*9510*/  FMUL.FTZ R33, R73, R106.reuse ;  /* 0x0000006a49217220 */ /* 0x080fe20000410000 */
[-C--:B------:R-:W-:Y:S01]  /*9520*/  FMUL.FTZ R68, R68, R106.reuse ;  /* 0x0000006a44447220 */ /* 0x080fe20000410000 */
[C---:B------:R-:W-:Y:S01]  /*9530*/  HMMA.16816.F32.BF16 R12, R8.reuse, R16, R12 ;  /* 0x00000010080c723c */ /* 0x040fe2000004180c */
[----:B------:R-:W-:Y:S01]  /*9540*/  FMUL.FTZ R69, R69, R106 ;  /* 0x0000006a45457220 */ /* 0x000fe20000410000 */
[----:B------:R-:W1:Y:S01]  /*9550*/  MUFU.EX2 R90, R90 ;  /* 0x0000005a005a7308 */ /* 0x000e620000000800 */
[-CC-:B------:R-:W-:Y:S01]  /*9560*/  FFMA.FTZ R72, R39, R55.reuse, -R60.reuse ;  /* 0x0000003727487223 */ /* 0x180fe2000001083c */
[-CC-:B------:R-:W-:Y:S01]  /*9570*/  FFMA.FTZ R75, R137, R55.reuse, -R60.reuse ;  /* 0x00000037894b7223 */ /* 0x180fe2000001083c */
[-CC-:B------:R-:W-:Y:S01]  /*9580*/  FFMA.FTZ R73, R121, R55.reuse, -R60.reuse ;  /* 0x0000003779497223 */ /* 0x180fe2000001083c */
[-CC-:B------:R-:W-:Y:S01]  /*9590*/  FFMA.FTZ R74, R129, R55.reuse, -R60.reuse ;  /* 0x00000037814a7223 */ /* 0x180fe2000001083c */
[-CC-:B------:R-:W-:Y:S01]  /*95a0*/  FFMA.FTZ R82, R113, R55.reuse, -R60.reuse ;  /* 0x0000003771527223 */ /* 0x180fe2000001083c */
[----:B------:R-:W-:Y:S01]  /*95b0*/  HMMA.16816.F32.BF16 R16, R8, R18, R76 ;  /* 0x000000120810723c */ /* 0x000fe2000004184c */
[-CC-:B------:R-:W-:Y:S01]  /*95c0*/  FFMA.FTZ R83, R117, R55.reuse, -R60.reuse ;  /* 0x0000003775537223 */ /* 0x180fe2000001083c */
[----:B------:R-:W-:Y:S01]  /*95d0*/  MUFU.EX2 R103, R103 ;  /* 0x0000006700677308 */ /* 0x000fe20000000800 */
[-C--:B------:R-:W-:Y:S01]  /*95e0*/  FFMA.FTZ R81, R115, R55.reuse, -R60 ;  /* 0x0000003773517223 */ /* 0x080fe2000001083c */
[----:B------:R-:W-:Y:S01]  /*95f0*/  FFMA.FTZ R171, R171, R104, R102 ;  /* 0x00000068abab7223 */ /* 0x000fe20000010066 */
[----:B------:R-:W-:Y:S01]  /*9600*/  FFMA.FTZ R131, R164, R106, R131 ;  /* 0x0000006aa4837223 */ /* 0x000fe20000010083 */
[----:B------:R-:W-:-:S02]  /*9610*/  FFMA.FTZ R121, R181, R55, -R56 ;  /* 0x00000037b5797223 */ /* 0x000fc40000010838 */
[C---:B--2---:R-:W-:Y:S01]  /*9620*/  HMMA.16816.F32.BF16 R32, R8.reuse, R4, R32 ;  /* 0x000000040820723c */ /* 0x044fe20000041820 */
[----:B------:R-:W-:Y:S01]  /*9630*/  FADD.FTZ R98, R98, R171 ;  /* 0x000000ab62627221 */ /* 0x000fe20000010000 */
[----:B------:R-:W2:Y:S01]  /*9640*/  MUFU.EX2 R88, R88 ;  /* 0x0000005800587308 */ /* 0x000ea20000000800 */
[----:B-1----:R-:W-:Y:S01]  /*9650*/  F2FP.BF16.F32.PACK_AB R37, R90, R111 ;  /* 0x0000006f5a25723e */ /* 0x002fe200000010ff */
[----:B------:R-:W-:Y:S01]  /*9660*/  FADD.FTZ R100, R100, R131 ;  /* 0x0000008364647221 */ /* 0x000fe20000010000 */
[----:B------:R-:W-:Y:S01]  /*9670*/  FADD.FTZ R123, R123, R98 ;  /* 0x000000627b7b7221 */ /* 0x000fe20000010000 */
[-C--:B------:R-:W-:Y:S02]  /*9680*/  FFMA.FTZ R171, R53, R55.reuse, -R56 ;  /* 0x0000003735ab7223 */ /* 0x080fe40000010838 */
[----:B------:R-:W-:Y:S01]  /*9690*/  HMMA.16816.F32.BF16 R8, R8, R6, R68 ;  /* 0x000000060808723c */ /* 0x000fe20000041844 */
[----:B------:R-:W1:Y:S01]  /*96a0*/  LDSM.16.MT88.4 R4, [R41+0x3800] ;  /* 0x003800002904783b */ /* 0x000e620000004200 */
[----:B------:R-:W-:Y:S01]  /*96b0*/  MUFU.EX2 R119, R119 ;  /* 0x0000007700777308 */ /* 0x000fe20000000800 */
[-CC-:B------:R-:W-:Y:S01]  /*96c0*/  FFMA.FTZ R68, R159, R55.reuse, -R60.reuse ;  /* 0x000000379f447223 */ /* 0x180fe2000001083c */
[-CC-:B------:R-:W-:Y:S01]  /*96d0*/  FFMA.FTZ R71, R145, R55.reuse, -R60.reuse ;  /* 0x0000003791477223 */ /* 0x180fe2000001083c */
[----:B------:R-:W-:Y:S01]  /*96e0*/  FFMA.FTZ R70, R135, R55, -R60 ;  /* 0x0000003787467223 */ /* 0x000fe2000001083c */
[----:B------:R-:W-:-:S04]  /*96f0*/  FADD.FTZ R125, R125, R100 ;  /* 0x000000647d7d7221 */ /* 0x000fc80000010000 */
[----:B------:R-:W3:Y:S01]  /*9700*/  MUFU.EX2 R92, R92 ;  /* 0x0000005c005c7308 */ /* 0x000ee20000000800 */
[----:B--2---:R-:W-:Y:S01]  /*9710*/  F2FP.BF16.F32.PACK_AB R39, R88, R103 ;  /* 0x000000675827723e */ /* 0x004fe200000010ff */
[----:B------:R-:W-:-:S06]  /*9720*/  FADD.FTZ R96, R96, R125 ;  /* 0x0000007d60607221 */ /* 0x000fcc0000010000 */
        /* <DEDUP_REMOVED lines=25> */
[----:B------:R-:W-:Y:S01]  /*98c0*/  FADD.FTZ R72, R72, R77 ;  /* 0x0000004d48487221 */ /* 0x000fe20000010000 */
[----:B------:R-:W-:Y:S01]  /*98d0*/  FFMA.FTZ R20, R191, R55, -R56 ;  /* 0x00000037bf147223 */ /* 0x000fe20000010838 */
[----:B------:R-:W-:Y:S02]  /*98e0*/  LDSM.16.MT88.4 R76, [R41+0x4c00] ;  /* 0x004c0000294c783b */ /* 0x000fe40000004200 */
[----:B------:R-:W-:-:S02]  /*98f0*/  FADD.FTZ R69, R69, R72 ;  /* 0x0000004845457221 */ /* 0x000fc40000010000 */
        /* <DEDUP_REMOVED lines=20> */
[----:B------:R-:W-:-:S06]  /*9a40*/  FADD.FTZ R70, R70, R71 ;  /* 0x0000004746467221 */ /* 0x000fcc0000010000 */
        /* <DEDUP_REMOVED lines=32> */
[----:B------:R-:W-:Y:S01]  /*9c50*/  FADD.FTZ R36, R94, R123 ;  /* 0x0000007b5e247221 */ /* 0x000fe20000010000 */
[----:B------:R-:W-:-:S03]  /*9c60*/  FFMA.FTZ R94, R101, R55, -R60 ;  /* 0x00000037655e7223 */ /* 0x000fc6000001083c */
[----:B------:R-:W-:Y:S01]  /*9c70*/  FADD.FTZ R111, R111, R36 ;  /* 0x000000246f6f7221 */ /* 0x000fe20000010000 */
[----:B------:R-:W-:Y:S01]  /*9c80*/  MUFU.EX2 R99, R99 ;  /* 0x0000006300637308 */ /* 0x000fe20000000800 */
[----:B------:R-:W-:Y:S07]  /*9c90*/  LDSM.16.MT88.4 R36, [R41+0x4800] ;  /* 0x004800002924783b */ /* 0x000fee0000004200 */
[----:B------:R-:W3:Y:S01]  /*9ca0*/  MUFU.EX2 R114, R114 ;  /* 0x0000007200727308 */ /* 0x000ee20000000800 */
[----:B--2---:R-:W-:-:S07]  /*9cb0*/  F2FP.BF16.F32.PACK_AB R8, R95, R112 ;  /* 0x000000705f08723e */ /* 0x004fce00000010ff */
[----:B------:R-:W-:Y:S08]  /*9cc0*/  MUFU.EX2 R46, R46 ;  /* 0x0000002e002e7308 */ /* 0x000ff00000000800 */
[----:B------:R-:W2:Y:S01]  /*9cd0*/  MUFU.EX2 R45, R45 ;  /* 0x0000002d002d7308 */ /* 0x000ea20000000800 */
[----:B---3--:R-:W-:-:S07]  /*9ce0*/  F2FP.BF16.F32.PACK_AB R10, R114, R99 ;  /* 0x00000063720a723e */ /* 0x008fce00000010ff */
[----:B-1----:R-:W-:Y:S01]  /*9cf0*/  HMMA.16816.F32.BF16 R12, R8, R4, R12 ;  /* 0x00000004080c723c */ /* 0x002fe2000004180c */
[----:B------:R-:W-:Y:S01]  /*9d00*/  FADD.FTZ R4, R90, R111 ;  /* 0x0000006f5a047221 */ /* 0x000fe20000010000 */
[----:B------:R-:W-:Y:S01]  /*9d10*/  FFMA.FTZ R90, R91, R55, -R60 ;  /* 0x000000375b5a7223 */ /* 0x000fe2000001083c */
[----:B------:R-:W-:Y:S02]  /*9d20*/  MUFU.EX2 R20, R20 ;  /* 0x0000001400147308 */ /* 0x000fe40000000800 */
[----:B------:R-:W-:-:S03]  /*9d30*/  FADD.FTZ R103, R103, R4 ;  /* 0x0000000467677221 */ /* 0x000fc60000010000 */
[----:B------:R-:W-:Y:S01]  /*9d40*/  HMMA.16816.F32.BF16 R16, R8, R6, R16 ;  /* 0x000000060810723c */ /* 0x000fe20000041810 */
[----:B------:R-:W-:Y:S01]  /*9d50*/  FADD.FTZ R88, R88, R103 ;  /* 0x0000006758587221 */ /* 0x000fe20000010000 */
[----:B------:R-:W1:Y:S01]  /*9d60*/  LDSM.16.MT88.4 R4, [R0+0x1800] ;  /* 0x001800000004783b */ /* 0x000e620000004200 */
[----:B------:R-:W3:Y:S02]  /*9d70*/  MUFU.EX2 R121, R121 ;  /* 0x0000007900797308 */ /* 0x000ee40000000800 */
[----:B------:R-:W-:-:S03]  /*9d80*/  FADD.FTZ R97, R97, R88 ;  /* 0x0000005861617221 */ /* 0x000fc60000010000 */
[----:B-----5:R-:W-:Y:S01]  /*9d90*/  HMMA.16816.F32.BF16 R32, R8, R24, R32 ;  /* 0x000000180820723c */ /* 0x020fe20000041820 */
[----:B------:R-:W-:Y:S01]  /*9da0*/  FADD.FTZ R84, R84, R97 ;  /* 0x0000006154547221 */ /* 0x000fe20000010000 */
[----:B------:R-:W-:Y:S01]  /*9db0*/  FFMA.FTZ R24, R67, R55, -R60 ;  /* 0x0000003743187223 */ /* 0x000fe2000001083c */
[----:B------:R-:W-:Y:S02]  /*9dc0*/  MUFU.EX2 R93, R93 ;  /* 0x0000005d005d7308 */ /* 0x000fe40000000800 */
[----:B------:R-:W-:-:S03]  /*9dd0*/  FADD.FTZ R67, R85, R84 ;  /* 0x0000005455437221 */ /* 0x000fc60000010000 */
[----:B------:R-:W-:Y:S01]  /*9de0*/  HMMA.16816.F32.BF16 R28, R8, R26, R28 ;  /* 0x0000001a081c723c */ /* 0x000fe2000004181c */
[----:B------:R-:W-:Y:S01]  /*9df0*/  FADD.FTZ R67, R66, R67 ;  /* 0x0000004342437221 */ /* 0x000fe20000010000 */
[----:B--2---:R-:W-:Y:S01]  /*9e00*/  F2FP.BF16.F32.PACK_AB R9, R45, R46 ;  /* 0x0000002e2d09723e */ /* 0x004fe200000010ff */
[----:B------:R-:W2:Y:S01]  /*9e10*/  MUFU.EX2 R94, R94 ;  /* 0x0000005e005e7308 */ /* 0x000ea20000000800 */
[----:B---3--:R-:W-:Y:S01]  /*9e20*/  F2FP.BF16.F32.PACK_AB R11, R121, R20 ;  /* 0x00000014790b723e */ /* 0x008fe200000010ff */
[----:B------:R-:W-:Y:S01]  /*9e30*/  FADD.FTZ R64, R64, R67 ;  /* 0x0000004340407221 */ /* 0x000fe20000010000 */
[-CC-:B------:R-:W-:Y:S01]  /*9e40*/  FFMA.FTZ R27, R65, R55.reuse, -R60.reuse ;  /* 0x00000037411b7223 */ /* 0x180fe2000001083c */
[----:B------:R-:W-:Y:S02]  /*9e50*/  FFMA.FTZ R26, R63, R55, -R60 ;  /* 0x000000373f1a7223 */ /* 0x000fe4000001083c */
        /* <DEDUP_REMOVED lines=15> */
[----:B------:R-:W-:-:S04]  /*9f50*/  FADD.FTZ R52, R52, R57 ;  /* 0x0000003934347221 */ /* 0x000fc80000010000 */
[----:B------:R-:W-:Y:S02]  /*9f60*/  FADD.FTZ R51, R51, R52 ;  /* 0x0000003433337221 */ /* 0x000fe40000010000 */
[----:B------:R-:W2:Y:S01]  /*9f70*/  MUFU.EX2 R109, R109 ;  /* 0x0000006d006d7308 */ /* 0x000ea20000000800 */
[----:B-----5:R-:W-:Y:S01]  /*9f80*/  F2FP.BF16.F32.PACK_AB R10, R25, R90 ;  /* 0x0000005a190a723e */ /* 0x020fe200000010ff */
[----:B------:R-:W-:Y:S01]  /*9f90*/  FADD.FTZ R50, R50, R51 ;  /* 0x0000003332327221 */ /* 0x000fe20000010000 */
[-C--:B---3--:R-:W-:Y:S02]  /*9fa0*/  MOV R0, R43.reuse ;  /* 0x0000002b00007202 */ /* 0x088fe40000000f00 */
[----:B------:R-:W-:Y:S01]  /*9fb0*/  @P0 MOV R0, R43 ;  /* 0x0000002b00000202 */ /* 0x000fe20000000f00 */
[----:B------:R-:W-:Y:S02]  /*9fc0*/  FADD.FTZ R49, R49, R50 ;  /* 0x0000003231317221 */ /* 0x000fe40000010000 */
[----:B-1----:R-:W-:Y:S01]  /*9fd0*/  HMMA.16816.F32.BF16 R32, R8, R4, R32 ;  /* 0x000000040820723c */ /* 0x002fe20000041820 */
[----:B------:R-:W-:Y:S01]  /*9fe0*/  FADD.FTZ R5, R81, R82 ;  /* 0x0000005251057221 */ /* 0x000fe20000010000 */
[----:B------:R-:W-:Y:S01]  /*9ff0*/  FADD.FTZ R48, R48, R49 ;  /* 0x0000003130307221 */ /* 0x000fe20000010000 */
[----:B------:R-:W-:Y:S02]  /*a000*/  MUFU.EX2 R24, R24 ;  /* 0x0000001800187308 */ /* 0x000fe40000000800 */
[----:B------:R-:W-:Y:S01]  /*a010*/  FADD.FTZ R5, R110, R5 ;  /* 0x000000056e057221 */ /* 0x000fe20000010000 */
[----:B------:R-:W-:-:S02]  /*a020*/  FADD.FTZ R47, R47, R48 ;  /* 0x000000302f2f7221 */ /* 0x000fc40000010000 */
[C---:B------:R-:W-:Y:S01]  /*a030*/  HMMA.16816.F32.BF16 R12, R8.reuse, R36, R12 ;  /* 0x00000024080c723c */ /* 0x040fe2000004180c */
[----:B------:R-:W-:Y:S01]  /*a040*/  FADD.FTZ R112, R112, R5 ;  /* 0x0000000570707221 */ /* 0x000fe20000010000 */
[----:B------:R-:W-:Y:S01]  /*a050*/  FFMA.FTZ R37, R58, R55, -R60 ;  /* 0x000000373a257223 */ /* 0x000fe2000001083c */
[----:B------:R-:W1:Y:S01]  /*a060*/  MUFU.EX2 R27, R27 ;  /* 0x0000001b001b7308 */ /* 0x000e620000000800 */
[----:B------:R-:W-:Y:S01]  /*a070*/  FADD.FTZ R46, R46, R47 ;  /* 0x0000002f2e2e7221 */ /* 0x000fe20000010000 */
[----:B------:R-:W-:Y:S01]  /*a080*/  FADD.FTZ R112, R95, R112 ;  /* 0x000000705f707221 */ /* 0x000fe20000010000 */
[----:B--2---:R-:W-:Y:S02]  /*a090*/  F2FP.BF16.F32.PACK_AB R5, R109, R108 ;  /* 0x0000006c6d05723e */ /* 0x004fe400000010ff */
        /* <DEDUP_REMOVED lines=9> */
[----:B------:R-:W-:Y:S01]  /*a130*/  MUFU.EX2 R26, R26 ;  /* 0x0000001a001a7308 */ /* 0x000fe20000000800 */
[----:B-1----:R-:W-:Y:S01]  /*a140*/  F2FP.BF16.F32.PACK_AB R4, R27, R24 ;  /* 0x000000181b04723e */ /* 0x002fe200000010ff */
[----:B------:R-:W-:Y:S01]  /*a150*/  FADD.FTZ R93, R94, R93 ;  /* 0x0000005d5e5d7221 */ /* 0x000fe20000010000 */
[----:B------:R-:W-:Y:S01]  /*a160*/  FADD.FTZ R108, R108, R121 ;  /* 0x000000796c6c7221 */ /* 0x000fe20000010000 */
[-C--:B------:R-:W-:Y:S02]  /*a170*/  MOV R20, R44.reuse ;  /* 0x0000002c00147202 */ /* 0x080fe40000000f00 */
[----:B------:R-:W-:Y:S01]  /*a180*/  FADD.FTZ R90, R90, R93 ;  /* 0x0000005d5a5a7221 */ /* 0x000fe20000010000 */
[----:B------:R-:W-:Y:S01]  /*a190*/  FADD.FTZ R109, R109, R108 ;  /* 0x0000006c6d6d7221 */ /* 0x000fe20000010000 */
[----:B------:R-:W1:Y:S01]  /*a1a0*/  MUFU.EX2 R37, R37 ;  /* 0x0000002500257308 */ /* 0x000e620000000800 */
[----:B------:R-:W-:Y:S01]  /*a1b0*/  @P0 MOV R20, R44 ;  /* 0x0000002c00140202 */ /* 0x000fe20000000f00 */
[----:B------:R-:W-:-:S04]  /*a1c0*/  FADD.FTZ R25, R25, R90 ;  /* 0x0000005a19197221 */ /* 0x000fc80000010000 */
        /* <DEDUP_REMOVED lines=15> */
.L_x_7081:
[----:B------:R-:W-:-:S05]  /*a2c0*/  IADD3 R42, PT, PT, R40, -0x1, RZ ;  /* 0xffffffff282a7810 */ /* 0x000fca0007ffe0ff */
.L_x_7092:
[----:B------:R-:W-:Y:S05]  /*a2d0*/  BSYNC B2 ;  /* 0x0000000000027941 */ /* 0x000fea0003800000 */
.L_x_7080:
[----:B------:R-:W-:-:S13]  /*a2e0*/  ISETP.GE.AND P0, PT, R42, R149, PT ;  /* 0x000000952a00720c */ /* 0x000fda0003f06270 */
[----:B------:R-:W-:Y:S05]  /*a2f0*/  @!P0 BRA `(.L_x_7093) ;  /* 0x0000004400148947 */ /* 0x000fea0003800000 */
[----:B------:R-:W-:Y:S01]  /*a300*/  IMAD.SHL.U32 R4, R42, 0x80, RZ ;  /* 0x000000802a047824 */ /* 0x000fe200078e00ff */
[----:B------:R-:W-:Y:S01]  /*a310*/  ISETP.NE.U32.AND P3, PT, R168, RZ, PT ;  /* 0x000000ffa800720c */ /* 0x000fe20003f65070 */
[----:B------:R-:W-:Y:S01]  /*a320*/  IMAD.MOV.U32 R85, RZ, RZ, R0 ;  /* 0x000000ffff557224 */ /* 0x000fe200078e0000 */
[----:B------:R-:W-:Y:S01]  /*a330*/  VIMNMX R146, PT, PT, RZ, R23, !PT ;  /* 0x00000017ff927248 */ /* 0x000fe20007fe0100 */
[----:B------:R-:W-:Y:S01]  /*a340*/  IMAD.MOV.U32 R84, RZ, RZ, R20 ;  /* 0x000000ffff547224 */ /* 0x000fe200078e0014 */
[----:B------:R-:W-:Y:S01]  /*a350*/  VIMNMX R145, PT, PT, RZ, R22, !PT ;  /* 0x00000016ff917248 */ /* 0x000fe20007fe0100 */
[----:B------:R-:W-:Y:S01]  /*a360*/  VIADD R158, R42, 0x1 ;  /* 0x000000012a9e7836 */ /* 0x000fe20000000000 */
[----:B------:R-:W-:Y:S01]  /*a370*/  ISETP.NE.AND.EX P3, PT, R169, RZ, PT, P3 ;  /* 0x000000ffa900720c */ /* 0x000fe20003f65330 */
[C---:B------:R-:W-:Y:S01]  /*a380*/  VIADD R159, R4.reuse, 0x80 ;  /* 0x00000080049f7836 */ /* 0x040fe20000000000 */
[----:B------:R-:W-:-:S11]  /*a390*/  LOP3.LUT R160, R4, 0x40, R21, 0xfe, !PT ;  /* 0x0000004004a07812 */ /* 0x000fd600078efe15 */
.L_x_7100:
        /* <DEDUP_REMOVED lines=78> */
.L_x_7095:
[----:B------:R-:W-:Y:S05]  /*a880*/  BSYNC.RECONVERGENT B0 ;  /* 0x0000000000007941 */ /* 0x000fea0003800200 */
.L_x_7094:
        /* <DEDUP_REMOVED lines=13> */
[C---:B------:R-:W-:Y:S02]  /*a960*/  LOP3.LUT P2, RZ, R86.reuse, 0x4, RZ, 0xc0, !PT ;  /* 0x0000000456ff7812 */ /* 0x040fe4000784c0ff */
[----:B------:R-:W-:Y:S02]  /*a970*/  SHF.L.U32 R143, R86, 0x3, RZ ;  /* 0x00000003568f7819 */ /* 0x000fe400000006ff */
[----:B------:R-:W-:Y:S01]  /*a980*/  SEL R116, R116, 0xffffffe0, !P2 ;  /* 0xffffffe074747807 */ /* 0x000fe20005000000 */
[----:B-1----:R-:W-:Y:S01]  /*a990*/  ULEA UR6, UR6, UR7, 0x18 ;  /* 0x0000000706067291 */ /* 0x002fe2000f8ec0ff */
[C---:B------:R-:W-:Y:S02]  /*a9a0*/  LOP3.LUT R144, R143.reuse, 0x18, RZ, 0xc0, !PT ;  /* 0x000000188f907812 */ /* 0x040fe400078ec0ff */
[C---:B------:R-:W-:Y:S02]  /*a9b0*/  LOP3.LUT R170, R143.reuse, 0xc0, RZ, 0xc0, !PT ;  /* 0x000000c08faa7812 */ /* 0x040fe400078ec0ff */
[CC--:B------:R-:W-:Y:S02]  /*a9c0*/  ISETP.GE.AND P5, PT, R144.reuse, R161.reuse, PT ;  /* 0x000000a19000720c */ /* 0x0c0fe40003fa6270 */
[----:B------:R-:W-:Y:S02]  /*a9d0*/  ISETP.GE.AND P6, PT, R144, R161, PT ;  /* 0x000000a19000720c */ /* 0x000fe40003fc6270 */
[----:B------:R-:W-:Y:S02]  /*a9e0*/  MOV R134, UR6 ;  /* 0x0000000600867c02 */ /* 0x000fe40008000f00 */
[----:B------:R-:W-:Y:S02]  /*a9f0*/  LOP3.LUT R172, R143, 0x1f20, RZ, 0xc0, !PT ;  /* 0x00001f208fac7812 */ /* 0x000fe400078ec0ff */
[C---:B------:R-:W-:Y:S02]  /*aa00*/  SHF.L.U32 R87, R86.reuse, 0x2, RZ ;  /* 0x0000000256577819 */ /* 0x040fe400000006ff */
[----:B------:R-:W-:Y:S02]  /*aa10*/  LOP3.LUT R165, R86, 0x18, RZ, 0xc0, !PT ;  /* 0x0000001856a57812 */ /* 0x000fe400078ec0ff */
[----:B------:R-:W-:Y:S02]  /*aa20*/  LOP3.LUT R0, R87, 0x18, RZ, 0xc0, !PT ;  /* 0x0000001857007812 */ /* 0x000fe400078ec0ff */
[----:B------:R-:W-:Y:S02]  /*aa30*/  @!P5 IADD3 R176, P1, PT, R174, R163, RZ ;  /* 0x000000a3aeb0d210 */ /* 0x000fe40007f3e0ff */
[----:B------:R-:W-:Y:S02]  /*aa40*/  LOP3.LUT R165, R170, R165, RZ, 0xfc, !PT ;  /* 0x000000a5aaa57212 */ /* 0x000fe400078efcff */
[--C-:B------:R-:W-:Y:S02]  /*aa50*/  SHF.L.U64.HI R170, R140, 0x6, R141.reuse ;  /* 0x000000068caa7819 */ /* 0x100fe4000001028d */
[----:B------:R-:W-:Y:S02]  /*aa60*/  LOP3.LUT R91, R136, 0xc0, RZ, 0xc0, !PT ;  /* 0x000000c0885b7812 */ /* 0x000fe400078ec0ff */
[----:B------:R-:W-:Y:S02]  /*aa70*/  IADD3.X R175, PT, PT, R170, R153, RZ, P0, !PT ;  /* 0x00000099aaaf7210 */ /* 0x000fe400007fe4ff */
[----:B------:R-:W-:Y:S02]  /*aa80*/  LOP3.LUT R91, R91, 0x8, R86, 0xf8, !PT ;  /* 0x000000085b5b7812 */ /* 0x000fe400078ef856 */
[----:B------:R-:W-:Y:S02]  /*aa90*/  @!P5 IADD3.X R177, PT, PT, R175, R170, RZ, P1, !PT ;  /* 0x000000aaafb1d210 */ /* 0x000fe40000ffe4ff */
[----:B------:R-:W-:Y:S02]  /*aaa0*/  LOP3.LUT R91, R88, R91, R0, 0xf6, !PT ;  /* 0x0000005b585b7212 */ /* 0x000fe400078ef600 */
[----:B------:R-:W-:Y:S02]  /*aab0*/  LOP3.LUT R173, R165, R144, RZ, 0x3c, !PT ;  /* 0x00000090a5ad7212 */ /* 0x000fe400078e3cff */
[----:B------:R-:W-:Y:S02]  /*aac0*/  LEA R137, R91, R134, 0x1 ;  /* 0x000000865b897211 */ /* 0x000fe400078e08ff */
[----:B------:R-:W-:Y:S02]  /*aad0*/  LOP3.LUT R173, R172, R173, RZ, 0xfc, !PT ;  /* 0x000000adacad7212 */ /* 0x000fe400078efcff */
[C---:B------:R-:W-:Y:S02]  /*aae0*/  @!P5 LEA R172, P0, R140.reuse, R174, 0x7 ;  /* 0x000000ae8cacd211 */ /* 0x040fe400078038ff */
[----:B------:R-:W-:Y:S02]  /*aaf0*/  LEA R163, R173, R134, 0x1 ;  /* 0x00000086ada37211 */ /* 0x000fe400078e08ff */
[----:B------:R-:W-:Y:S02]  /*ab00*/  @!P5 LEA.HI.X R173, R140, R175, R141, 0x7, P0 ;  /* 0x000000af8cadd211 */ /* 0x000fe400000f3c8d */
[----:B------:R-:W-:Y:S01]  /*ab10*/  SHF.R.U32.HI R132, RZ, 0x1, R86 ;  /* 0x00000001ff847819 */ /* 0x000fe20000011656 */
[----:B------:R-:W-:Y:S01]  /*ab20*/  @!PT LDS RZ, [RZ] ;  /* 0x00000000fffff984 */ /* 0x000fe20000000800 */
[----:B------:R-:W-:Y:S01]  /*ab30*/  @!PT LDS RZ, [RZ] ;  /* 0x00000000fffff984 */ /* 0x000fe20000000800 */
[----:B------:R-:W-:Y:S01]  /*ab40*/  @!PT LDS RZ, [RZ] ;  /* 0x00000000fffff984 */ /* 0x000fe20000000800 */
[----:B------:R-:W-:Y:S01]  /*ab50*/  @!P6 LDGSTS.E.BYPASS.LTC128B.128 [R163+0x3000], desc[UR4][R152.64] ;  /* 0x0300000098a3efae */ /* 0x000fe2000b981a04 */
[----:B------:R-:W-:Y:S02]  /*ab60*/  IADD3 R158, PT, PT, R158, -0x1, RZ ;  /* 0xffffffff9e9e7810 */ /* 0x000fe40007ffe0ff */
[----:B------:R-:W-:Y:S02]  /*ab70*/  LOP3.LUT R135, R132, 0x8, RZ, 0xc0, !PT ;  /* 0x0000000884877812 */ /* 0x000fe400078ec0ff */
[----:B------:R-:W-:Y:S02]  /*ab80*/  ISETP.GT.AND P0, PT, R158, R149, PT ;  /* 0x000000959e00720c */ /* 0x000fe40003f04270 */
[----:B------:R-:W-:Y:S01]  /*ab90*/  LOP3.LUT R135, R135, 0xc0, R136, 0xf8, !PT ;  /* 0x000000c087877812 */ /* 0x000fe200078ef888 */
[----:B------:R-:W-:Y:S03]  /*aba0*/  @P6 STS.128 [R163+0x3000], RZ ;  /* 0x003000ffa3006388 */ /* 0x000fe60000000c00 */
[----:B------:R-:W-:Y:S02]  /*abb0*/  LOP3.LUT R135, R135, R0, RZ, 0x3c, !PT ;  /* 0x0000000087877212 */ /* 0x000fe400078e3cff */
[----:B------:R-:W-:Y:S02]  /*abc0*/  IADD3 R0, PT, PT, R116, R137, RZ ;  /* 0x0000008974007210 */ /* 0x000fe40007ffe0ff */
[----:B------:R-:W-:Y:S01]  /*abd0*/  LOP3.LUT R89, R90, R135, RZ, 0xfc, !PT ;  /* 0x000000875a597212 */ /* 0x000fe200078efcff */
[----:B------:R-:W-:Y:S03]  /*abe0*/  @P5 STS.128 [R163+0x3800], RZ ;  /* 0x003800ffa3005388 */ /* 0x000fe60000000c00 */
[----:B------:R-:W-:Y:S04]  /*abf0*/  LEA R117, R89, R134, 0x1 ;  /* 0x0000008659757211 */ /* 0x000fe800078e08ff */
[----:B------:R-:W-:Y:S01]  /*ac00*/  IADD3 R124, PT, PT, R117, R116, RZ ;  /* 0x00000074757c7210 */ /* 0x000fe20007ffe0ff */
        /* <DEDUP_REMOVED lines=15> */
[----:B------:R-:W1:Y:S04]  /*ad00*/  LD.E R170, desc[UR4][R2.64+0x18c] ;  /* 0x00018c0402aa7980 */ /* 0x000e68000c101900 */
[----:B------:R-:W2:Y:S08]  /*ad10*/  LDSM.16.M88.4 R92, [R137+0x1000] ;  /* 0x00100000895c783b */ /* 0x000eb00000000200 */
[----:B------:R-:W0:Y:S08]  /*ad20*/  LDGDEPBAR ;  /* 0x00000000000079af */ /* 0x000e300000000000 */
[----:B------:R-:W3:Y:S08]  /*ad30*/  LDSM.16.M88.4 R96, [R137+0x1400] ;  /* 0x001400008960783b */ /* 0x000ef00000000200 */
[----:B------:R-:W4:Y:S08]  /*ad40*/  LDSM.16.M88.4 R100, [R137+0x1800] ;  /* 0x001800008964783b */ /* 0x000f300000000200 */
        /* <DEDUP_REMOVED lines=9> */
[----:B------:R-:W-:Y:S01]  /*ade0*/  LDSM.16.M88.4 R124, [R124] ;  /* 0x000000007c7c783b */ /* 0x000fe20000000200 */
[C---:B----4-:R-:W-:Y:S07]  /*adf0*/  HMMA.16816.F32.BF16 R20, R88.reuse, R100, RZ ;  /* 0x000000645814723c */ /* 0x050fee00000418ff */
[----:B------:R-:W4:Y:S01]  /*ae00*/  LDSM.16.M88.4 R128, [R0+0x1000] ;  /* 0x001000000080783b */ /* 0x000f220000000200 */
[C---:B------:R-:W-:Y:S07]  /*ae10*/  HMMA.16816.F32.BF16 R24, R88.reuse, R102, RZ ;  /* 0x000000665818723c */ /* 0x040fee00000418ff */
[----:B------:R-:W-:Y:S01]  /*ae20*/  LDSM.16.M88.4 R92, [R0+0x1800] ;  /* 0x00180000005c783b */ /* 0x000fe20000000200 */
[C---:B-----5:R-:W-:Y:S08]  /*ae30*/  HMMA.16816.F32.BF16 R28, R88.reuse, R104, RZ ;  /* 0x00000068581c723c */ /* 0x060ff000000418ff */
        /* <DEDUP_REMOVED lines=8> */
[----:B------:R-:W-:Y:S01]  /*aec0*/  HMMA.16816.F32.BF16 R64, R88, R122, RZ ;  /* 0x0000007a5840723c */ /* 0x000fe200000418ff */
[----:B------:R-:W2:Y:S07]  /*aed0*/  LDSM.16.M88.4 R88, [R0+0x1400] ;  /* 0x001400000058783b */ /* 0x000eae0000000200 */
[C---:B----4-:R-:W-:Y:S08]  /*aee0*/  HMMA.16816.F32.BF16 R4, R124.reuse, R128, R4 ;  /* 0x000000807c04723c */ /* 0x050ff00000041804 */
        /* <DEDUP_REMOVED lines=229> */
.L_x_7099:
[----:B------:R-:W-:Y:S05]  /*bd40*/  BSYNC.RECONVERGENT B0 ;  /* 0x0000000000007941 */ /* 0x000fea0003800200 */
.L_x_7098:
        /* <DEDUP_REMOVED lines=29> */
.L_x_7097:
[----:B------:R-:W-:Y:S05]  /*bf20*/  BSYNC.RECONVERGENT B1 ;  /* 0x0000000000017941 */ /* 0x000fea0003800200 */
.L_x_7096:
[CC--:B------:R-:W-:Y:S01]  /*bf30*/  ISETP.GE.AND P1, PT, R160.reuse, R146.reuse, PT ;  /* 0x00000092a000720c */ /* 0x0c0fe20003f26270 */
[----:B------:R-:W3:Y:S01]  /*bf40*/  LD.E R21, desc[UR4][R2.64+0xdc] ;  /* 0x0000dc0402157980 */ /* 0x000ee2000c101900 */
[----:B------:R-:W-:Y:S01]  /*bf50*/  LOP3.LUT R135, R135, 0x120, R136, 0xf8, !PT ;  /* 0x0000012087877812 */ /* 0x000fe200078ef888 */
[----:B------:R-:W-:Y:S01]  /*bf60*/  VIADD R12, R160, 0xffffffe1 ;  /* 0xffffffe1a00c7836 */ /* 0x000fe20000000000 */
[----:B-1----:R-:W-:Y:S01]  /*bf70*/  FSEL R29, R234, -INF , P1 ;  /* 0xff800000ea1d7808 */ /* 0x002fe20000800000 */
[C---:B------:R-:W-:Y:S01]  /*bf80*/  VIADD R14, R160.reuse, 0xfffffff1 ;  /* 0xfffffff1a00e7836 */ /* 0x040fe20000000000 */
[CC--:B------:R-:W-:Y:S01]  /*bf90*/  ISETP.GE.AND P1, PT, R160.reuse, R145.reuse, PT ;  /* 0x00000091a000720c */ /* 0x0c0fe20003f26270 */
[C---:B------:R-:W-:Y:S02]  /*bfa0*/  VIADD R32, R160.reuse, 0x29 ;  /* 0x00000029a0207836 */ /* 0x040fe40000000000 */
[C---:B------:R-:W-:Y:S01]  /*bfb0*/  VIADD R33, R160.reuse, 0x30 ;  /* 0x00000030a0217836 */ /* 0x040fe20000000000 */
[----:B--2---:R-:W-:Y:S01]  /*bfc0*/  FSEL R9, R233, -INF , P1 ;  /* 0xff800000e9097808 */ /* 0x004fe20000800000 */
        /* <DEDUP_REMOVED lines=25> */
[----:B------:R-:W-:Y:S02]  /*c160*/  VIADD R7, R160, 0xffffffc1 ;  /* 0xffffffc1a0077836 */ /* 0x000fe40000000000 */
[----:B------:R-:W-:Y:S01]  /*c170*/  VIADD R159, R159, 0xffffff80 ;  /* 0xffffff809f9f7836 */ /* 0x000fe20000000000 */
[CC--:B------:R-:W-:Y:S02]  /*c180*/  ISETP.GE.AND P0, PT, R0.reuse, R146.reuse, PT ;  /* 0x000000920000720c */ /* 0x0c0fe40003f06270 */
        /* <DEDUP_REMOVED lines=20> */
[----:B------:R-:W-:Y:S02]  /*c2d0*/  ISETP.GE.AND P0, PT, R15, R146, PT ;  /* 0x000000920f00720c */ /* 0x000fe40003f06270 */
[----:B------:R-:W-:Y:S02]  /*c2e0*/  ISETP.GE.AND P6, PT, R0, R148, PT ;  /* 0x000000940000720c */ /* 0x000fe40003fc6270 */
[----:B------:R-:W-:Y:S02]  /*c2f0*/  FSEL R194, R194, -INF , P0 ;  /* 0xff800000c2c27808 */ /* 0x000fe40000000000 */
[----:B------:R-:W-:Y:S02]  /*c300*/  ISETP.GE.AND P0, PT, R5, R145, PT ;  /* 0x000000910500720c */ /* 0x000fe40003f06270 */
        /* <DEDUP_REMOVED lines=97> */
[----:B------:R-:W-:Y:S02]  /*c920*/  FSEL R29, R29, -INF , !P1 ;  /* 0xff8000001d1d7808 */ /* 0x000fe40004800000 */
[----:B------:R-:W-:Y:S02]  /*c930*/  ISETP.GE.AND P1, PT, R36, R146, PT ;  /* 0x000000922400720c */ /* 0x000fe40003f26270 */
[----:B------:R-:W-:Y:S02]  /*c940*/  FSEL R48, R232, -INF , P5 ;  /* 0xff800000e8307808 */ /* 0x000fe40002800000 */
[-C--:B------:R-:W-:Y:S02]  /*c950*/  ISETP.GE.AND P5, PT, R24, R145.reuse, PT ;  /* 0x000000911800720c */ /* 0x080fe40003fa6270 */
[----:B------:R-:W-:Y:S02]  /*c960*/  FSEL R91, R172, -INF , !P6 ;  /* 0xff800000ac5b7808 */ /* 0x000fe40007000000 */
[-C--:B------:R-:W-:Y:S02]  /*c970*/  ISETP.GE.AND P6, PT, R5, R148.reuse, PT ;  /* 0x000000940500720c */ /* 0x080fe40003fc6270 */
[----:B------:R-:W-:Y:S02]  /*c980*/  FSEL R125, R217, -INF , P5 ;  /* 0xff800000d97d7808 */ /* 0x000fe40002800000 */
[-C--:B------:R-:W-:Y:S02]  /*c990*/  ISETP.GE.AND P5, PT, R23, R145.reuse, PT ;  /* 0x000000911700720c */ /* 0x080fe40003fa6270 */
[----:B------:R-:W-:Y:S02]  /*c9a0*/  FSEL R61, R177, -INF , !P6 ;  /* 0xff800000b13d7808 */ /* 0x000fe40007000000 */
[-C--:B------:R-:W-:Y:S02]  /*c9b0*/  ISETP.GE.AND P6, PT, R8, R148.reuse, PT ;  /* 0x000000940800720c */ /* 0x080fe40003fc6270 */
[----:B------:R-:W-:Y:S02]  /*c9c0*/  FSEL R115, R220, -INF , P5 ;  /* 0xff800000dc737808 */ /* 0x000fe40002800000 */
[----:B------:R-:W-:Y:S02]  /*c9d0*/  ISETP.GE.AND P5, PT, R33, R145, PT ;  /* 0x000000912100720c */ /* 0x000fe40003fa6270 */
[----:B------:R-:W-:Y:S02]  /*c9e0*/  FSEL R41, R184, -INF , !P6 ;  /* 0xff800000b8297808 */ /* 0x000fe40007000000 */
        /* <DEDUP_REMOVED lines=8> */
[----:B------:R-:W-:Y:S02]  /*ca70*/  FSEL R47, R231, -INF , P1 ;  /* 0xff800000e72f7808 */ /* 0x000fe40000800000 */
[C---:B------:R-:W-:Y:S01]  /*ca80*/  ISETP.GE.AND P1, PT, R160.reuse, R147, PT ;  /* 0x00000093a000720c */ /* 0x040fe20003f26270 */
[----:B------:R-:W-:Y:S01]  /*ca90*/  VIADD R160, R160, 0xffffff80 ;  /* 0xffffff80a0a07836 */ /* 0x000fe20000000000 */
[----:B------:R-:W-:Y:S02]  /*caa0*/  FSEL R51, R180, -INF , !P5 ;  /* 0xff800000b4337808 */ /* 0x000fe40006800000 */
[-C--:B------:R-:W-:Y:S02]  /*cab0*/  ISETP.GE.AND P5, PT, R10, R148.reuse, PT ;  /* 0x000000940a00720c */ /* 0x080fe40003fa6270 */
[----:B------:R-:W-:Y:S02]  /*cac0*/  FSEL R9, R9, -INF , !P1 ;  /* 0xff80000009097808 */ /* 0x000fe40004800000 */
[----:B------:R-:W-:Y:S02]  /*cad0*/  FSEL R39, R186, -INF , !P5 ;  /* 0xff800000ba277808 */ /* 0x000fe40006800000 */
[----:B------:R-:W-:Y:S02]  /*cae0*/  ISETP.GE.AND P1, PT, R28, R145, PT ;  /* 0x000000911c00720c */ /* 0x000fe40003f26270 */
[----:B------:R-:W-:Y:S02]  /*caf0*/  ISETP.GE.AND P5, PT, R6, R147, PT ;  /* 0x000000930600720c */ /* 0x000fe40003fa6270 */
[----:B------:R-:W-:Y:S02]  /*cb00*/  FSEL R101, R223, -INF , P1 ;  /* 0xff800000df657808 */ /* 0x000fe40000800000 */
[----:B------:R-:W-:Y:S02]  /*cb10*/  ISETP.GE.AND P1, PT, R34, R145, PT ;  /* 0x000000912200720c */ /* 0x000fe40003f26270 */
        /* <DEDUP_REMOVED lines=78> */
[CC--:B------:R-:W-:Y:S02]  /*d000*/  ISETP.GE.AND P1, PT, R32.reuse, R148.reuse, PT ;  /* 0x000000942000720c */ /* 0x0c0fe40003f26270 */
        /* <DEDUP_REMOVED lines=54> */
[----:B-1----:R-:W-:Y:S03]  /*d370*/  FMNMX.FTZ R15, R4, R5, !PT ;  /* 0x00000005040f7209 */ /* 0x002fe60007810000 */
[----:B------:R-:W1:Y:S08]  /*d380*/  SHFL.BFLY PT, R0, R7, 0x2, 0x1f ;  /* 0x0c401f0007007f89 */ /* 0x000e7000000e0000 */
[----:B------:R-:W2:Y:S01]  /*d390*/  SHFL.BFLY PT, R20, R15, 0x1, 0x1f ;  /* 0x0c201f000f147f89 */ /* 0x000ea200000e0000 */
[----:B-1----:R-:W-:Y:S02]  /*d3a0*/  FMNMX.FTZ R5, R7, R0, !PT ;  /* 0x0000000007057209 */ /* 0x002fe40007810000 */
[----:B--2---:R-:W-:Y:S05]  /*d3b0*/  FMNMX.FTZ R20, R15, R20, !PT ;  /* 0x000000140f147209 */ /* 0x004fea0007810000 */
[----:B------:R-:W1:Y:S01]  /*d3c0*/  SHFL.BFLY PT, R0, R5, 0x1, 0x1f ;  /* 0x0c201f0005007f89 */ /* 0x000e6200000e0000 */
[C---:B------:R-:W-:Y:S01]  /*d3d0*/  FSETP.NEU.FTZ.AND P1, PT, R20.reuse, -INF , PT ;  /* 0xff8000001400780b */ /* 0x040fe20003f3d000 */
[----:B---3--:R-:W-:Y:S03]  /*d3e0*/  FMUL.FTZ R50, R21, R20 ;  /* 0x0000001415327220 */ /* 0x008fe60000410000 */
        /* <DEDUP_REMOVED lines=8> */
[-C--:B------:R-:W-:Y:S01]  /*d470*/  FFMA.FTZ R65, R45, R21.reuse, -R50 ;  /* 0x000000152d417223 */ /* 0x080fe20000010832 */
[----:B------:R-:W-:Y:S01]  /*d480*/  MUFU.EX2 R92, R92 ;  /* 0x0000005c005c7308 */ /* 0x000fe20000000800 */
[----:B------:R-:W-:Y:S02]  /*d490*/  IMAD R45, R135, 0x2, R134 ;  /* 0x00000002872d7824 */ /* 0x000fe400078e0286 */
[-CC-:B------:R-:W-:Y:S01]  /*d4a0*/  FFMA.FTZ R52, R29, R21.reuse, -R50.reuse ;  /* 0x000000151d347223 */ /* 0x180fe20000010832 */
[-CC-:B------:R-:W-:Y:S01]  /*d4b0*/  FFMA.FTZ R96, R49, R21.reuse, -R50.reuse ;  /* 0x0000001531607223 */ /* 0x180fe20000010832 */
[-CC-:B------:R-:W-:Y:S01]  /*d4c0*/  FFMA.FTZ R49, R11, R21.reuse, -R50.reuse ;  /* 0x000000150b317223 */ /* 0x180fe20000010832 */
[----:B------:R-:W-:Y:S01]  /*d4d0*/  VIADD R44, R45, 0x3020 ;  /* 0x000030202d2c7836 */ /* 0x000fe20000000000 */
[----:B------:R-:W-:Y:S01]  /*d4e0*/  LDSM.16.MT88.4 R36, [R45+0x3400] ;  /* 0x003400002d24783b */ /* 0x000fe20000004200 */
[----:B-1----:R-:W-:Y:S02]  /*d4f0*/  FMNMX.FTZ R0, R5, R0, !PT ;  /* 0x0000000005007209 */ /* 0x002fe40007810000 */
[----:B------:R-:W-:Y:S01]  /*d500*/  MUFU.EX2 R104, R104 ;  /* 0x0000006800687308 */ /* 0x000fe20000000800 */
[-CC-:B------:R-:W-:Y:S01]  /*d510*/  FFMA.FTZ R106, R91, R21.reuse, -R50.reuse ;  /* 0x000000155b6a7223 */ /* 0x180fe20000010832 */
[-CC-:B------:R-:W-:Y:S01]  /*d520*/  FFMA.FTZ R111, R63, R21.reuse, -R50.reuse ;  /* 0x000000153f6f7223 */ /* 0x180fe20000010832 */
[C---:B------:R-:W-:Y:S01]  /*d530*/  FSETP.NEU.FTZ.AND P0, PT, R0.reuse, -INF , PT ;  /* 0xff8000000000780b */ /* 0x040fe20003f1d000 */
[----:B------:R-:W-:Y:S01]  /*d540*/  FMUL.FTZ R46, R21, R0 ;  /* 0x00000000152e7220 */ /* 0x000fe20000410000 */
[-CC-:B------:R-:W-:Y:S01]  /*d550*/  FFMA.FTZ R100, R61, R21.reuse, -R50.reuse ;  /* 0x000000153d647223 */ /* 0x180fe20000010832 */
[----:B------:R-:W-:Y:S01]  /*d560*/  FMUL.FTZ R5, R21, R6 ;  /* 0x0000000615057220 */ /* 0x000fe20000410000 */
[----:B------:R-:W-:Y:S03]  /*d570*/  FSEL R4, R0, RZ, P0 ;  /* 0x000000ff00047208 */ /* 0x000fe60000000000 */
[----:B------:R-:W1:Y:S01]  /*d580*/  MUFU.EX2 R106, R106 ;  /* 0x0000006a006a7308 */ /* 0x000e620000000800 */
[----:B------:R-:W-:Y:S01]  /*d590*/  FSEL R46, R46, RZ, P0 ;  /* 0x000000ff2e2e7208 */ /* 0x000fe20000000000 */
[-CC-:B------:R-:W-:Y:S01]  /*d5a0*/  FFMA.FTZ R109, R51, R21.reuse, -R50.reuse ;  /* 0x00000015336d7223 */ /* 0x180fe20000010832 */
[-CC-:B------:R-:W-:Y:S01]  /*d5b0*/  FFMA.FTZ R54, R67, R21.reuse, -R50.reuse ;  /* 0x0000001543367223 */ /* 0x180fe20000010832 */
[----:B------:R-:W-:Y:S01]  /*d5c0*/  FADD.FTZ R4, -R4, R85 ;  /* 0x0000005504047221 */ /* 0x000fe20000010100 */
[-C--:B------:R-:W-:Y:S01]  /*d5d0*/  FFMA.FTZ R57, R57, R21.reuse, -R50 ;  /* 0x0000001539397223 */ /* 0x080fe20000010832 */
[-CC-:B------:R-:W-:Y:S01]  /*d5e0*/  FFMA.FTZ R53, R13, R21.reuse, -R46.reuse ;  /* 0x000000150d357223 */ /* 0x180fe2000001082e */
[-C--:B------:R-:W-:Y:S03]  /*d5f0*/  FFMA.FTZ R107, R99, R21.reuse, -R46 ;  /* 0x00000015636b7223 */ /* 0x080fe6000001082e */
[----:B------:R-:W-:Y:S01]  /*d600*/  MUFU.EX2 R111, R111 ;  /* 0x0000006f006f7308 */ /* 0x000fe20000000800 */
[----:B------:R-:W2:Y:S01]  /*d610*/  LDSM.16.MT88.4 R12, [R45+0x3000] ;  /* 0x003000002d0c783b */ /* 0x000ea20000004200 */
[-C--:B------:R-:W-:Y:S01]  /*d620*/  FFMA.FTZ R99, R41, R21.reuse, -R50 ;  /* 0x0000001529637223 */ /* 0x080fe20000010832 */
[-C--:B------:R-:W-:Y:S01]  /*d630*/  FFMA.FTZ R98, R97, R21.reuse, -R46 ;  /* 0x0000001561627223 */ /* 0x080fe2000001082e */
[-C--:B------:R-:W-:Y:S01]  /*d640*/  FFMA.FTZ R97, R35, R21.reuse, -R50 ;  /* 0x0000001523617223 */ /* 0x080fe20000010832 */
[----:B------:R-:W-:Y:S01]  /*d650*/  FMUL.FTZ R7, R21, R4 ;  /* 0x0000000415077220 */ /* 0x000fe20000410000 */
[----:B------:R-:W-:Y:S02]  /*d660*/  VIADD R4, R45, 0x3000 ;  /* 0x000030002d047836 */ /* 0x000fe40000000000 */
[-CC-:B------:R-:W-:Y:S02]  /*d670*/  FFMA.FTZ R62, R9, R21.reuse, -R46.reuse ;  /* 0x00000015093e7223 */ /* 0x180fe4000001082e */
[----:B------:R-:W3:Y:S01]  /*d680*/  MUFU.EX2 R100, R100 ;  /* 0x0000006400647308 */ /* 0x000ee20000000800 */
[----:B-1----:R-:W-:Y:S01]  /*d690*/  F2FP.BF16.F32.PACK_AB R28, R104, R106 ;  /* 0x0000006a681c723e */ /* 0x002fe200000010ff */
[----:B------:R-:W-:Y:S02]  /*d6a0*/  @P2 VIADD R44, R4, 0xffffffe0 ;  /* 0xffffffe0042c2836 */ /* 0x000fe40000000000 */
[-CC-:B------:R-:W-:Y:S01]  /*d6b0*/  FFMA.FTZ R26, R187, R21.reuse, -R46.reuse ;  /* 0x00000015bb1a7223 */ /* 0x180fe2000001082e */
[-CC-:B------:R-:W-:Y:S01]  /*d6c0*/  FFMA.FTZ R67, R19, R21.reuse, -R46.reuse ;  /* 0x0000001513437223 */ /* 0x180fe2000001082e */
[-CC-:B------:R-:W-:Y:S01]  /*d6d0*/  FFMA.FTZ R91, R189, R21.reuse, -R46.reuse ;  /* 0x00000015bd5b7223 */ /* 0x180fe2000001082e */
[-CC-:B------:R-:W-:Y:S01]  /*d6e0*/  FFMA.FTZ R88, R191, R21.reuse, -R46.reuse ;  /* 0x00000015bf587223 */ /* 0x180fe2000001082e */
[----:B------:R-:W1:Y:S02]  /*d6f0*/  LDSM.16.MT88.4 R32, [R44] ;  /* 0x000000002c20783b */ /* 0x000e640000004200 */
[----:B------:R-:W-:Y:S01]  /*d700*/  MUFU.EX2 R107, R107 ;  /* 0x0000006b006b7308 */ /* 0x000fe20000000800 */
[-CC-:B------:R-:W-:Y:S01]  /*d710*/  FFMA.FTZ R64, R193, R21.reuse, -R46.reuse ;  /* 0x00000015c1407223 */ /* 0x180fe2000001082e */
[-CC-:B------:R-:W-:Y:S01]  /*d720*/  FFMA.FTZ R63, R195, R21.reuse, -R46.reuse ;  /* 0x00000015c33f7223 */ /* 0x180fe2000001082e */
[-CC-:B------:R-:W-:Y:S01]  /*d730*/  FFMA.FTZ R61, R197, R21.reuse, -R46.reuse ;  /* 0x00000015c53d7223 */ /* 0x180fe2000001082e */
[-CC-:B------:R-:W-:Y:S01]  /*d740*/  FFMA.FTZ R113, R174, R21.reuse, -R46.reuse ;  /* 0x00000015ae717223 */ /* 0x180fe2000001082e */
[-CC-:B------:R-:W-:Y:S01]  /*d750*/  FFMA.FTZ R102, R95, R21.reuse, -R46.reuse ;  /* 0x000000155f667223 */ /* 0x180fe2000001082e */
[--C-:B------:R-:W-:Y:S01]  /*d760*/  FFMA.FTZ R103, R103, R21, -R46.reuse ;  /* 0x0000001567677223 */ /* 0x100fe2000001082e */
[----:B------:R-:W4:Y:S03]  /*d770*/  LDSM.16.MT88.4 R40, [R44+0x400] ;  /* 0x000400002c28783b */ /* 0x000f260000004200 */
[----:B------:R-:W5:Y:S01]  /*d780*/  MUFU.EX2 R98, R98 ;  /* 0x0000006200627308 */ /* 0x000f620000000800 */
[----:B---3--:R-:W-:Y:S01]  /*d790*/  F2FP.BF16.F32.PACK_AB R30, R100, R111 ;  /* 0x0000006f641e723e */ /* 0x008fe200000010ff */
[-CC-:B------:R-:W-:Y:S01]  /*d7a0*/  FFMA.FTZ R94, R213, R21.reuse, -R46.reuse ;  /* 0x00000015d55e7223 */ /* 0x180fe2000001082e */
        /* <DEDUP_REMOVED lines=12> */
[--C-:B------:R-:W-:Y:S03]  /*d870*/  FFMA.FTZ R93, R93, R21, -R46.reuse ;  /* 0x000000155d5d7223 */ /* 0x100fe6000001082e */
[----:B------:R-:W3:Y:S01]  /*d880*/  MUFU.EX2 R102, R102 ;  /* 0x0000006600667308 */ /* 0x000ee20000000800 */
[----:B-----5:R-:W-:Y:S01]  /*d890*/  F2FP.BF16.F32.PACK_AB R31, R98, R107 ;  /* 0x0000006b621f723e */ /* 0x020fe200000010ff */
[--C-:B------:R-:W-:Y:S01]  /*d8a0*/  FFMA.FTZ R55, R55, R21, -R46.reuse ;  /* 0x0000001537377223 */ /* 0x100fe2000001082e */
[----:B------:R-:W-:Y:S01]  /*d8b0*/  ISETP.GT.AND P0, PT, R158, R149, PT ;  /* 0x000000959e00720c */ /* 0x000fe20003f04270 */
[--C-:B------:R-:W-:Y:S06]  /*d8c0*/  FFMA.FTZ R23, R23, R21, -R46.reuse ;  /* 0x0000001517177223 */ /* 0x100fec000001082e */
[----:B------:R-:W5:Y:S10]  /*d8d0*/  MUFU.EX2 R25, R5 ;  /* 0x0000000500197308 */ /* 0x000f740000000800 */
[----:B------:R-:W2:Y:S01]  /*d8e0*/  MUFU.EX2 R24, R7 ;  /* 0x0000000700187308 */ /* 0x000ea20000000800 */
[----:B---3--:R-:W-:Y:S09]  /*d8f0*/  F2FP.BF16.F32.PACK_AB R29, R102, R113 ;  /* 0x00000071661d723e */ /* 0x008ff200000010ff */
[----:B------:R-:W-:Y:S01]  /*d900*/  MUFU.EX2 R109, R109 ;  /* 0x0000006d006d7308 */ /* 0x000fe20000000800 */
[C---:B-----5:R-:W-:Y:S01]  /*d910*/  FMUL.FTZ R8, R25.reuse, R76 ;  /* 0x0000004c19087220 */ /* 0x060fe20000410000 */
[C---:B------:R-:W-:Y:S01]  /*d920*/  FMUL.FTZ R9, R25.reuse, R77 ;  /* 0x0000004d19097220 */ /* 0x040fe20000410000 */
[C---:B------:R-:W-:Y:S01]  /*d930*/  FMUL.FTZ R16, R25.reuse, R68 ;  /* 0x0000004419107220 */ /* 0x040fe20000410000 */
[C---:B------:R-:W-:Y:S01]  /*d940*/  FMUL.FTZ R4, R25.reuse, R80 ;  /* 0x0000005019047220 */ /* 0x040fe20000410000 */
[----:B------:R-:W-:Y:S01]  /*d950*/  FMUL.FTZ R5, R25, R81 ;  /* 0x0000005119057220 */ /* 0x000fe20000410000 */
[----:B------:R-:W-:Y:S01]  /*d960*/  FFMA.FTZ R68, R179, R21, -R46 ;  /* 0x00000015b3447223 */ /* 0x000fe2000001082e */
[----:B------:R-:W-:Y:S03]  /*d970*/  FFMA.FTZ R106, R25, R164, R106 ;  /* 0x000000a4196a7223 */ /* 0x000fe6000001006a */
[----:B------:R-:W3:Y:S01]  /*d980*/  MUFU.EX2 R96, R96 ;  /* 0x0000006000607308 */ /* 0x000ee20000000800 */
[C---:B--2---:R-:W-:Y:S01]  /*d990*/  FMUL.FTZ R10, R24.reuse, R78 ;  /* 0x0000004e180a7220 */ /* 0x044fe20000410000 */
[C---:B------:R-:W-:Y:S01]  /*d9a0*/  FMUL.FTZ R11, R24.reuse, R79 ;  /* 0x0000004f180b7220 */ /* 0x040fe20000410000 */
[C---:B------:R-:W-:Y:S01]  /*d9b0*/  FMUL.FTZ R18, R24.reuse, R70 ;  /* 0x0000004618127220 */ /* 0x040fe20000410000 */
[C---:B------:R-:W-:Y:S01]  /*d9c0*/  FMUL.FTZ R19, R24.reuse, R71 ;  /* 0x0000004718137220 */ /* 0x040fe20000410000 */
[C---:B------:R-:W-:Y:S01]  /*d9d0*/  FMUL.FTZ R6, R24.reuse, R82 ;  /* 0x0000005218067220 */ /* 0x040fe20000410000 */
[C---:B------:R-:W-:Y:S01]  /*d9e0*/  FMUL.FTZ R7, R24.reuse, R83 ;  /* 0x0000005318077220 */ /* 0x040fe20000410000 */
[--C-:B------:R-:W-:Y:S03]  /*d9f0*/  FFMA.FTZ R71, R183, R21, -R50.reuse ;  /* 0x00000015b7477223 */ /* 0x100fe60000010832 */
[----:B------:R-:W-:Y:S01]  /*da00*/  MUFU.EX2 R103, R103 ;  /* 0x0000006700677308 */ /* 0x000fe20000000800 */
[C---:B------:R-:W-:Y:S01]  /*da10*/  FFMA.FTZ R113, R24.reuse, R171, R113 ;  /* 0x000000ab18717223 */ /* 0x040fe20000010071 */
[-CC-:B------:R-:W-:Y:S01]  /*da20*/  FFMA.FTZ R70, R177, R21.reuse, -R50.reuse ;  /* 0x00000015b1467223 */ /* 0x180fe20000010832 */
[-CC-:B------:R-:W-:Y:S01]  /*da30*/  FFMA.FTZ R81, R131, R21.reuse, -R50.reuse ;  /* 0x0000001583517223 */ /* 0x180fe20000010832 */
[--C-:B------:R-:W-:Y:S01]  /*da40*/  FFMA.FTZ R80, R129, R21, -R50.reuse ;  /* 0x0000001581507223 */ /* 0x100fe20000010832 */
[C---:B------:R-:W-:Y:S05]  /*da50*/  HMMA.16816.F32.BF16 R4, R28.reuse, R12, R4 ;  /* 0x0000000c1c04723c */ /* 0x040fea0000041804 */
[----:B------:R-:W2:Y:S01]  /*da60*/  MUFU.EX2 R94, R94 ;  /* 0x0000005e005e7308 */ /* 0x000ea20000000800 */
[C---:B------:R-:W-:Y:S01]  /*da70*/  FMUL.FTZ R12, R25.reuse, R72 ;  /* 0x00000048190c7220 */ /* 0x040fe20000410000 */
[----:B------:R-:W-:Y:S01]  /*da80*/  FMUL.FTZ R13, R25, R73 ;  /* 0x00000049190d7220 */ /* 0x000fe20000410000 */
[----:B------:R-:W-:Y:S01]  /*da90*/  FFMA.FTZ R72, R17, R21, -R50 ;  /* 0x0000001511487223 */ /* 0x000fe20000010832 */
[C---:B------:R-:W-:Y:S06]  /*daa0*/  HMMA.16816.F32.BF16 R8, R28.reuse, R14, R8 ;  /* 0x0000000e1c08723c */ /* 0x040fec0000041808 */
[----:B------:R-:W5:Y:S01]  /*dab0*/  MUFU.EX2 R99, R99 ;  /* 0x0000006300637308 */ /* 0x000f620000000800 */
[C---:B------:R-:W-:Y:S01]  /*dac0*/  FMUL.FTZ R14, R24.reuse, R74 ;  /* 0x0000004a180e7220 */ /* 0x040fe20000410000 */
[----:B------:R-:W-:Y:S01]  /*dad0*/  FMUL.FTZ R15, R24, R75 ;  /* 0x0000004b180f7220 */ /* 0x000fe20000410000 */
[----:B------:R-:W-:Y:S01]  /*dae0*/  FMUL.FTZ R17, R25, R69 ;  /* 0x0000004519117220 */ /* 0x000fe20000410000 */
[-C--:B------:R-:W-:Y:S01]  /*daf0*/  FFMA.FTZ R69, R181, R21.reuse, -R46 ;  /* 0x00000015b5457223 */ /* 0x080fe2000001082e */
[-C--:B------:R-:W-:Y:S01]  /*db00*/  FFMA.FTZ R73, R175, R21.reuse, -R50 ;  /* 0x00000015af497223 */ /* 0x080fe20000010832 */
[-CC-:B------:R-:W-:Y:S01]  /*db10*/  FFMA.FTZ R75, R173, R21.reuse, -R46.reuse ;  /* 0x00000015ad4b7223 */ /* 0x180fe2000001082e */
[-CC-:B------:R-:W-:Y:S03]  /*db20*/  FFMA.FTZ R74, R137, R21.reuse, -R46.reuse ;  /* 0x00000015894a7223 */ /* 0x180fe6000001082e */
[----:B------:R-:W-:Y:S01]  /*db30*/  MUFU.EX2 R95, R95 ;  /* 0x0000005f005f7308 */ /* 0x000fe20000000800 */
[C---:B-1----:R-:W-:Y:S03]  /*db40*/  HMMA.16816.F32.BF16 R12, R28.reuse, R32, R12 ;  /* 0x000000201c0c723c */ /* 0x042fe6000004180c */
[-CC-:B------:R-:W-:Y:S01]  /*db50*/  FFMA.FTZ R82, R127, R21.reuse, -R46.reuse ;  /* 0x000000157f527223 */ /* 0x180fe2000001082e */
[----:B------:R-:W-:Y:S01]  /*db60*/  FFMA.FTZ R83, R125, R21, -R46 ;  /* 0x000000157d537223 */ /* 0x000fe2000001082e */
[----:B------:R-:W-:Y:S01]  /*db70*/  FADD.FTZ R102, R102, R113 ;  /* 0x0000007166667221 */ /* 0x000fe20000010000 */
[----:B------:R-:W-:Y:S03]  /*db80*/  FADD.FTZ R106, R104, R106 ;  /* 0x0000006a686a7221 */ /* 0x000fe60000010000 */
[----:B------:R-:W1:Y:S01]  /*db90*/  MUFU.EX2 R26, R26 ;  /* 0x0000001a001a7308 */ /* 0x000e620000000800 */
[----:B------:R-:W-:Y:S01]  /*dba0*/  HMMA.16816.F32.BF16 R16, R28, R34, R16 ;  /* 0x000000221c10723c */ /* 0x000fe20000041810 */
[----:B------:R-:W4:Y:S02]  /*dbb0*/  LDSM.16.MT88.4 R32, [R45+0x3800] ;  /* 0x003800002d20783b */ /* 0x000f240000004200 */
[----:B---3--:R-:W-:Y:S01]  /*dbc0*/  F2FP.BF16.F32.PACK_AB R28, R96, R109 ;  /* 0x0000006d601c723e */ /* 0x008fe200000010ff */
[----:B------:R-:W-:Y:S01]  /*dbd0*/  FADD.FTZ R107, R107, R102 ;  /* 0x000000666b6b7221 */ /* 0x000fe20000010000 */
[----:B--2---:R-:W-:Y:S01]  /*dbe0*/  F2FP.BF16.F32.PACK_AB R29, R94, R103 ;  /* 0x000000675e1d723e */ /* 0x004fe200000010ff */
[----:B------:R-:W-:Y:S03]  /*dbf0*/  FADD.FTZ R111, R111, R106 ;  /* 0x0000006a6f6f7221 */ /* 0x000fe60000010000 */
[----:B------:R-:W-:Y:S01]  /*dc00*/  MUFU.EX2 R97, R97 ;  /* 0x0000006100617308 */ /* 0x000fe20000000800 */
[----:B-----5:R-:W-:Y:S01]  /*dc10*/  F2FP.BF16.F32.PACK_AB R30, R92, R99 ;  /* 0x000000635c1e723e */ /* 0x020fe200000010ff */
[----:B------:R-:W-:Y:S01]  /*dc20*/  FADD.FTZ R24, R98, R107 ;  /* 0x0000006b62187221 */ /* 0x000fe20000010000 */
[----:B------:R-:W-:Y:S03]  /*dc30*/  FADD.FTZ R100, R100, R111 ;  /* 0x0000006f64647221 */ /* 0x000fe60000010000 */
[----:B------:R-:W-:Y:S01]  /*dc40*/  FADD.FTZ R103, R103, R24 ;  /* 0x0000001867677221 */ /* 0x000fe20000010000 */
[----:B------:R-:W-:Y:S03]  /*dc50*/  FADD.FTZ R109, R109, R100 ;  /* 0x000000646d6d7221 */ /* 0x000fe60000010000 */
        /* <DEDUP_REMOVED lines=8> */
[----:B------:R-:W-:Y:S01]  /*dce0*/  FADD.FTZ R76, R26, R95 ;  /* 0x0000005f1a4c7221 */ /* 0x000fe20000010000 */
[----:B------:R-:W-:Y:S05]  /*dcf0*/  FADD.FTZ R92, R92, R99 ;  /* 0x000000635c5c7221 */ /* 0x000fea0000010000 */
[----:B------:R-:W2:Y:S01]  /*dd00*/  MUFU.EX2 R88, R88 ;  /* 0x0000005800587308 */ /* 0x000ea20000000800 */
[C---:B------:R-:W-:Y:S01]  /*dd10*/  HMMA.16816.F32.BF16 R8, R28.reuse, R38, R8 ;  /* 0x000000261c08723c */ /* 0x040fe20000041808 */
[----:B------:R-:W3:Y:S08]  /*dd20*/  LDSM.16.MT88.4 R36, [R44+0x800] ;  /* 0x000800002c24783b */ /* 0x000ef00000004200 */
[----:B------:R-:W-:Y:S01]  /*dd30*/  MUFU.EX2 R66, R66 ;  /* 0x0000004200427308 */ /* 0x000fe20000000800 */
[----:B-1----:R-:W-:Y:S01]  /*dd40*/  FADD.FTZ R77, R91, R76 ;  /* 0x0000004c5b4d7221 */ /* 0x002fe20000010000 */
[C---:B----4-:R-:W-:Y:S08]  /*dd50*/  HMMA.16816.F32.BF16 R12, R28.reuse, R40, R12 ;  /* 0x000000281c0c723c */ /* 0x050ff0000004180c */
[----:B------:R-:W1:Y:S01]  /*dd60*/  MUFU.EX2 R65, R65 ;  /* 0x0000004100417308 */ /* 0x000e620000000800 */
[----:B--2---:R-:W-:Y:S01]  /*dd70*/  FADD.FTZ R77, R88, R77 ;  /* 0x0000004d584d7221 */ /* 0x004fe20000010000 */
[----:B------:R-:W-:Y:S01]  /*dd80*/  HMMA.16816.F32.BF16 R16, R28, R42, R16 ;  /* 0x0000002a1c10723c */ /* 0x000fe20000041810 */
[----:B------:R-:W2:Y:S02]  /*dd90*/  LDSM.16.MT88.4 R40, [R45+0x3c00] ;  /* 0x003c00002d28783b */ /* 0x000ea40000004200 */
[----:B------:R-:W-:Y:S01]  /*dda0*/  F2FP.BF16.F32.PACK_AB R28, R90, R97 ;  /* 0x000000615a1c723e */ /* 0x000fe200000010ff */
[----:B------:R-:W-:Y:S01]  /*ddb0*/  FADD.FTZ R97, R97, R92 ;  /* 0x0000005c61617221 */ /* 0x000fe20000010000 */
[----:B------:R-:W-:Y:S03]  /*ddc0*/  F2FP.BF16.F32.PACK_AB R29, R88, R91 ;  /* 0x0000005b581d723e */ /* 0x000fe600000010ff */
[----:B------:R-:W-:Y:S01]  /*ddd0*/  MUFU.EX2 R64, R64 ;  /* 0x0000004000407308 */ /* 0x000fe20000000800 */
[----:B------:R-:W-:Y:S09]  /*dde0*/  FADD.FTZ R97, R90, R97 ;  /* 0x000000615a617221 */ /* 0x000ff20000010000 */
[----:B------:R-:W4:Y:S01]  /*ddf0*/  MUFU.EX2 R63, R63 ;  /* 0x0000003f003f7308 */ /* 0x000f220000000800 */
[C---:B-1----:R-:W-:Y:S01]  /*de00*/  F2FP.BF16.F32.PACK_AB R30, R65.reuse, R66 ;  /* 0x00000042411e723e */ /* 0x042fe200000010ff */
[----:B------:R-:W-:Y:S04]  /*de10*/  FADD.FTZ R66, R66, R97 ;  /* 0x0000006142427221 */ /* 0x000fe80000010000 */
[----:B------:R-:W-:Y:S04]  /*de20*/  FADD.FTZ R65, R65, R66 ;  /* 0x0000004241417221 */ /* 0x000fe80000010000 */
[----:B------:R-:W-:Y:S10]  /*de30*/  MUFU.EX2 R60, R60 ;  /* 0x0000003c003c7308 */ /* 0x000ff40000000800 */
[----:B------:R-:W1:Y:S01]  /*de40*/  MUFU.EX2 R57, R57 ;  /* 0x0000003900397308 */ /* 0x000e620000000800 */
[----:B----4-:R-:W-:Y:S09]  /*de50*/  F2FP.BF16.F32.PACK_AB R31, R63, R64 ;  /* 0x000000403f1f723e */ /* 0x010ff200000010ff */
[----:B------:R-:W-:Y:S01]  /*de60*/  MUFU.EX2 R61, R61 ;  /* 0x0000003d003d7308 */ /* 0x000fe20000000800 */
[C---:B------:R-:W-:Y:S09]  /*de70*/  HMMA.16816.F32.BF16 R4, R28.reuse, R32, R4 ;  /* 0x000000201c04723c */ /* 0x040ff20000041804 */
[----:B------:R-:W4:Y:S01]  /*de80*/  MUFU.EX2 R56, R56 ;  /* 0x0000003800387308 */ /* 0x000f220000000800 */
[C---:B------:R-:W-:Y:S01]  /*de90*/  HMMA.16816.F32.BF16 R8, R28.reuse, R34, R8 ;  /* 0x000000221c08723c */ /* 0x040fe20000041808 */
[----:B------:R-:W5:Y:S08]  /*dea0*/  LDSM.16.MT88.4 R32, [R44+0xc00] ;  /* 0x000c00002c20783b */ /* 0x000f700000004200 */
[----:B------:R-:W-:Y:S01]  /*deb0*/  MUFU.EX2 R54, R54 ;  /* 0x0000003600367308 */ /* 0x000fe20000000800 */
[C---:B---3--:R-:W-:Y:S09]  /*dec0*/  HMMA.16816.F32.BF16 R12, R28.reuse, R36, R12 ;  /* 0x000000241c0c723c */ /* 0x048ff2000004180c */
[----:B------:R-:W3:Y:S01]  /*ded0*/  MUFU.EX2 R51, R51 ;  /* 0x0000003300337308 */ /* 0x000ee20000000800 */
[----:B------:R-:W-:Y:S01]  /*dee0*/  HMMA.16816.F32.BF16 R16, R28, R38, R16 ;  /* 0x000000261c10723c */ /* 0x000fe20000041810 */
[----:B------:R-:W5:Y:S02]  /*def0*/  LDSM.16.MT88.4 R36, [R45+0x4000] ;  /* 0x004000002d24783b */ /* 0x000f640000004200 */
[C---:B-1----:R-:W-:Y:S01]  /*df00*/  F2FP.BF16.F32.PACK_AB R28, R57.reuse, R60 ;  /* 0x0000003c391c723e */ /* 0x042fe200000010ff */
[----:B------:R-:W-:Y:S01]  /*df10*/  FADD.FTZ R60, R60, R65 ;  /* 0x000000413c3c7221 */ /* 0x000fe20000010000 */
[----:B----4-:R-:W-:Y:S04]  /*df20*/  F2FP.BF16.F32.PACK_AB R29, R56, R61 ;  /* 0x0000003d381d723e */ /* 0x010fe800000010ff */
        /* <DEDUP_REMOVED lines=40> */
[----:B------:R-:W-:Y:S01]  /*e1b0*/  FFMA.FTZ R40, R27, R21, -R50 ;  /* 0x000000151b287223 */ /* 0x000fe20000010832 */
[----:B------:R-:W-:Y:S05]  /*e1c0*/  FADD.FTZ R70, R73, R70 ;  /* 0x0000004649467221 */ /* 0x000fea0000010000 */
[----:B------:R-:W2:Y:S01]  /*e1d0*/  MUFU.EX2 R80, R80 ;  /* 0x0000005000507308 */ /* 0x000ea20000000800 */
[----:B------:R-:W-:Y:S01]  /*e1e0*/  HMMA.16816.F32.BF16 R16, R28, R42, R16 ;  /* 0x0000002a1c10723c */ /* 0x000fe20000041810 */
[----:B------:R-:W3:Y:S02]  /*e1f0*/  LDSM.16.MT88.4 R28, [R45+0x4800] ;  /* 0x004800002d1c783b */ /* 0x000ee40000004200 */
[----:B-1----:R-:W-:Y:S01]  /*e200*/  F2FP.BF16.F32.PACK_AB R25, R74, R75 ;  /* 0x0000004b4a19723e */ /* 0x002fe200000010ff */
[-C--:B------:R-:W-:Y:S01]  /*e210*/  FFMA.FTZ R42, R59, R21.reuse, -R46 ;  /* 0x000000153b2a7223 */ /* 0x080fe2000001082e */
[-C--:B------:R-:W-:Y:S01]  /*e220*/  FFMA.FTZ R43, R89, R21.reuse, -R50 ;  /* 0x00000015592b7223 */ /* 0x080fe20000010832 */
[----:B------:R-:W-:Y:S03]  /*e230*/  FFMA.FTZ R46, R22, R21, -R46 ;  /* 0x00000015162e7223 */ /* 0x000fe6000001082e */
[----:B------:R-:W-:Y:S10]  /*e240*/  MUFU.EX2 R82, R82 ;  /* 0x0000005200527308 */ /* 0x000ff40000000800 */
[----:B------:R-:W1:Y:S01]  /*e250*/  MUFU.EX2 R83, R83 ;  /* 0x0000005300537308 */ /* 0x000e620000000800 */
[----:B--2---:R-:W-:Y:S01]  /*e260*/  F2FP.BF16.F32.PACK_AB R26, R80, R81 ;  /* 0x00000051501a723e */ /* 0x004fe200000010ff */
[----:B------:R-:W-:Y:S08]  /*e270*/  FADD.FTZ R81, R81, R70 ;  /* 0x0000004651517221 */ /* 0x000ff00000010000 */
[----:B------:R-:W-:Y:S10]  /*e280*/  MUFU.EX2 R84, R84 ;  /* 0x0000005400547308 */ /* 0x000ff40000000800 */
[----:B------:R-:W2:Y:S01]  /*e290*/  MUFU.EX2 R85, R85 ;  /* 0x0000005500557308 */ /* 0x000ea20000000800 */
[----:B-1----:R-:W-:Y:S09]  /*e2a0*/  F2FP.BF16.F32.PACK_AB R27, R83, R82 ;  /* 0x00000052531b723e */ /* 0x002ff200000010ff */
[----:B------:R-:W-:Y:S01]  /*e2b0*/  MUFU.EX2 R108, R108 ;  /* 0x0000006c006c7308 */ /* 0x000fe20000000800 */
[C---:B-----5:R-:W-:Y:S05]  /*e2c0*/  HMMA.16816.F32.BF16 R4, R24.reuse, R32, R4 ;  /* 0x000000201804723c */ /* 0x060fea0000041804 */
[----:B------:R-:W-:Y:S04]  /*e2d0*/  FADD.FTZ R32, R64, R77 ;  /* 0x0000004d40207221 */ /* 0x000fe80000010000 */
[----:B------:R-:W1:Y:S01]  /*e2e0*/  MUFU.EX2 R115, R115 ;  /* 0x0000007300737308 */ /* 0x000e620000000800 */
[----:B------:R-:W-:Y:S01]  /*e2f0*/  LDSM.16.MT88.4 R76, [R45+0x4c00] ;  /* 0x004c00002d4c783b */ /* 0x000fe20000004200 */
[----:B------:R-:W-:Y:S01]  /*e300*/  FADD.FTZ R32, R63, R32 ;  /* 0x000000203f207221 */ /* 0x000fe20000010000 */
[C---:B------:R-:W-:Y:S03]  /*e310*/  HMMA.16816.F32.BF16 R8, R24.reuse, R34, R8 ;  /* 0x000000221808723c */ /* 0x040fe60000041808 */
[----:B------:R-:W-:Y:S04]  /*e320*/  FADD.FTZ R61, R61, R32 ;  /* 0x000000203d3d7221 */ /* 0x000fe80000010000 */
[----:B------:R-:W-:Y:S01]  /*e330*/  MUFU.EX2 R110, R110 ;  /* 0x0000006e006e7308 */ /* 0x000fe20000000800 */
[----:B------:R-:W5:Y:S01]  /*e340*/  LDSM.16.MT88.4 R32, [R44+0x1800] ;  /* 0x001800002c20783b */ /* 0x000f620000004200 */
[----:B------:R-:W-:Y:S01]  /*e350*/  FADD.FTZ R56, R56, R61 ;  /* 0x0000003d38387221 */ /* 0x000fe20000010000 */
[C---:B----4-:R-:W-:Y:S03]  /*e360*/  HMMA.16816.F32.BF16 R12, R24.reuse, R36, R12 ;  /* 0x00000024180c723c */ /* 0x050fe6000004180c */
[-C--:B------:R-:W-:Y:S01]  /*e370*/  FFMA.FTZ R36, R47, R21.reuse, -R50 ;  /* 0x000000152f247223 */ /* 0x080fe20000010832 */
[----:B------:R-:W-:Y:S03]  /*e380*/  FADD.FTZ R47, R53, R56 ;  /* 0x00000038352f7221 */ /* 0x000fe60000010000 */
[----:B------:R-:W4:Y:S01]  /*e390*/  MUFU.EX2 R105, R105 ;  /* 0x0000006900697308 */ /* 0x000f220000000800 */
[----:B------:R-:W-:Y:S01]  /*e3a0*/  FFMA.FTZ R50, R48, R21, -R50 ;  /* 0x0000001530327223 */ /* 0x000fe20000010832 */
[----:B------:R-:W-:Y:S03]  /*e3b0*/  HMMA.16816.F32.BF16 R16, R24, R38, R16 ;  /* 0x000000261810723c */ /* 0x000fe60000041810 */
[----:B--2---:R-:W-:Y:S01]  /*e3c0*/  F2FP.BF16.F32.PACK_AB R24, R85, R84 ;  /* 0x000000545518723e */ /* 0x004fe200000010ff */
[----:B------:R-:W-:Y:S04]  /*e3d0*/  FADD.FTZ R47, R58, R47 ;  /* 0x0000002f3a2f7221 */ /* 0x000fe80000010000 */
[----:B------:R-:W-:Y:S01]  /*e3e0*/  MUFU.EX2 R98, R101 ;  /* 0x0000006500627308 */ /* 0x000fe20000000800 */
[----:B-1----:R-:W-:Y:S01]  /*e3f0*/  F2FP.BF16.F32.PACK_AB R25, R115, R108 ;  /* 0x0000006c7319723e */ /* 0x002fe200000010ff */
[----:B------:R-:W-:Y:S04]  /*e400*/  FADD.FTZ R62, R62, R47 ;  /* 0x0000002f3e3e7221 */ /* 0x000fe80000010000 */
        /* <DEDUP_REMOVED lines=11> */
[----:B------:R-:W-:Y:S05]  /*e4c0*/  FADD.FTZ R21, R80, R81 ;  /* 0x0000005150157221 */ /* 0x000fea0000010000 */
[C---:B---3--:R-:W-:Y:S02]  /*e4d0*/  HMMA.16816.F32.BF16 R4, R24.reuse, R28, R4 ;  /* 0x0000001c1804723c */ /* 0x048fe40000041804 */
[----:B------:R-:W-:Y:S01]  /*e4e0*/  MUFU.EX2 R42, R42 ;  /* 0x0000002a002a7308 */ /* 0x000fe20000000800 */
[----:B------:R-:W-:Y:S04]  /*e4f0*/  FADD.FTZ R84, R84, R21 ;  /* 0x0000001554547221 */ /* 0x000fe80000010000 */
[----:B------:R-:W-:Y:S01]  /*e500*/  FADD.FTZ R85, R85, R84 ;  /* 0x0000005455557221 */ /* 0x000fe20000010000 */
[C---:B------:R-:W-:Y:S01]  /*e510*/  HMMA.16816.F32.BF16 R8, R24.reuse, R30, R8 ;  /* 0x0000001e1808723c */ /* 0x040fe20000041808 */
[----:B------:R-:W1:Y:S03]  /*e520*/  LDSM.16.MT88.4 R28, [R44+0x1c00] ;  /* 0x001c00002c1c783b */ /* 0x000e660000004200 */
[----:B------:R-:W3:Y:S01]  /*e530*/  MUFU.EX2 R55, R55 ;  /* 0x0000003700377308 */ /* 0x000ee20000000800 */
[----:B--2---:R-:W-:Y:S01]  /*e540*/  F2FP.BF16.F32.PACK_AB R68, R43, R40 ;  /* 0x000000282b44723e */ /* 0x004fe200000010ff */
[----:B------:R-:W-:Y:S02]  /*e550*/  IMAD.MOV.U32 R84, RZ, RZ, R20 ;  /* 0x000000ffff547224 */ /* 0x000fe400078e0014 */
[----:B------:R-:W-:Y:S01]  /*e560*/  FADD.FTZ R110, R110, R85 ;  /* 0x000000556e6e7221 */ /* 0x000fe20000010000 */
[----:B------:R-:W-:Y:S01]  /*e570*/  IMAD.MOV.U32 R85, RZ, RZ, R0 ;  /* 0x000000ffff557224 */ /* 0x000fe200078e0000 */
[C---:B-----5:R-:W-:Y:S04]  /*e580*/  HMMA.16816.F32.BF16 R12, R24.reuse, R32, R12 ;  /* 0x00000020180c723c */ /* 0x060fe8000004180c */
        /* <DEDUP_REMOVED lines=14> */
[----:B------:R-:W-:Y:S01]  /*e670*/  FADD.FTZ R41, R41, R98 ;  /* 0x0000006229297221 */ /* 0x000fe20000010000 */
        /* <DEDUP_REMOVED lines=13> */
.L_x_7093:
        /* <DEDUP_REMOVED lines=11> */
.L_x_7110:
        /* <DEDUP_REMOVED lines=74> */
.L_x_7103:
[----:B------:R-:W-:Y:S05]  /*eca0*/  BSYNC.RECONVERGENT B0 ;  /* 0x0000000000007941 */ /* 0x000fea0003800200 */
.L_x_7102:
        /* <DEDUP_REMOVED lines=25> */
.L_x_7105:
[----:B------:R-:W-:Y:S05]  /*ee40*/  BSYNC.RECONVERGENT B0 ;  /* 0x0000000000007941 */ /* 0x000fea0003800200 */
.L_x_7104:
        /* <DEDUP_REMOVED lines=27> */
[----:B---3--:R-:W-:Y:S05]  /*f000*/  @P3 RET.REL.NODEC R154 `(_ZN5flash24flash_fwd_splitkv_kernelI23Flash_fwd_kernel_traitsILi32ELi64ELi128ELi4ELb0ELb0EN7cutlass10bfloat16_tE19Flash_kernel_traitsILi32ELi64ELi128ELi4ES3_EELb0ELb1ELb0ELb0ELb0ELb1ELb0ELb0EEEvNS_16Flash_fwd_paramsE) ;  /* 0xffffff0c9afc3950 */ /* 0x008fea0003c3ffff */
        /* <DEDUP_REMOVED lines=12> */
[----:B-1----:R-:W-:Y:S05]  /*f0d0*/  RET.REL.NODEC R154 `(_ZN5flash24flash_fwd_splitkv_kernelI23Flash_fwd_kernel_traitsILi32ELi64ELi128ELi4ELb0ELb0EN7cutlass10bfloat16_tE19Flash_kernel_traitsILi32ELi64ELi128ELi4ES3_EELb0ELb1ELb0ELb0ELb0ELb1ELb0ELb0EEEvNS_16Flash_fwd_paramsE) ;  /* 0xffffff0c9ac87950 */ /* 0x002fea0003c3ffff */
.L_x_7101:
[----:B------:R-:W-:Y:S01]  /*f0e0*/  MOV R5, 0x2 ;  /* 0x0000000200057802 */ /* 0x000fe20000000f00 */
[----:B------:R-:W-:Y:S01]  /*f0f0*/  IMAD.MOV.U32 R4, RZ, RZ, 0x1f ;  /* 0x0000001fff047424 */ /* 0x000fe200078e00ff */
[----:B------:R-:W-:-:S07]  /*f100*/  MOV R6, 0xffffffff ;  /* 0xffffffff00067802 */ /* 0x000fce0000000f00 */
[----:B-1---5:R-:W-:Y:S05]  /*f110*/  WARPSYNC.COLLECTIVE R6, `(.L_x_7106) ;  /* 0x0000000006087348 */ /* 0x022fea0003c00000 */
[----:B------:R2:W3:Y:S02]  /*f120*/  SHFL.BFLY P0, R11, R164, R5, R4 ;  /* 0x0c000005a40b7389 */ /* 0x0004e40000000004 */
[----:B-123-5:R-:W-:Y:S05]  /*f130*/  ENDCOLLECTIVE ;  /* 0x000000000000791b */ /* 0x02efea0003800000 */
.L_x_7106:
[----:B------:R-:W-:Y:S02]  /*f140*/  IMAD.MOV.U32 R9, RZ, RZ, R11 ;  /* 0x000000ffff097224 */ /* 0x000fe400078e000b */
[----:B------:R-:W-:Y:S02]  /*f150*/  IMAD.MOV.U32 R5, RZ, RZ, 0x1 ;  /* 0x00000001ff057424 */ /* 0x000fe400078e00ff */
[----:B------:R-:W-:-:S05]  /*f160*/  FADD.FTZ R9, R9, R164 ;  /* 0x000000a409097221 */ /* 0x000fca0000010000 */
[----:B------:R-:W-:-:S07]  /*f170*/  MOV R164, R9 ;  /* 0x0000000900a47202 */ /* 0x000fce0000000f00 */
[----:B------:R-:W-:Y:S05]  /*f180*/  WARPSYNC.COLLECTIVE R6, `(.L_x_7107) ;  /* 0x0000000006087348 */ /* 0x000fea0003c00000 */
[----:B------:R1:W2:Y:S02]  /*f190*/  SHFL.BFLY P0, R11, R164, R5, R4 ;  /* 0x0c000005a40b7389 */ /* 0x0002a40000000004 */
[----:B-12---:R-:W-:Y:S05]  /*f1a0*/  ENDCOLLECTIVE ;  /* 0x000000000000791b */ /* 0x006fea0003800000 */
.L_x_7107:
[----:B------:R-:W-:Y:S01]  /*f1b0*/  MOV R164, R171 ;  /* 0x000000ab00a47202 */ /* 0x000fe20000000f00 */
[----:B------:R-:W-:Y:S01]  /*f1c0*/  IMAD.MOV.U32 R5, RZ, RZ, 0x2 ;  /* 0x00000002ff057424 */ /* 0x000fe200078e00ff */
[----:B------:R-:W-:-:S07]  /*f1d0*/  MOV R8, R11 ;  /* 0x0000000b00087202 */ /* 0x000fce0000000f00 */
[----:B------:R-:W-:Y:S05]  /*f1e0*/  WARPSYNC.COLLECTIVE R6, `(.L_x_7108) ;  /* 0x0000000006087348 */ /* 0x000fea0003c00000 */
[----:B------:R1:W2:Y:S02]  /*f1f0*/  SHFL.BFLY P0, R11, R164, R5, R4 ;  /* 0x0c000005a40b7389 */ /* 0x0002a40000000004 */
[----:B-12---:R-:W-:Y:S05]  /*f200*/  ENDCOLLECTIVE ;  /* 0x000000000000791b */ /* 0x006fea0003800000 */
.L_x_7108:
[----:B------:R-:W-:Y:S01]  /*f210*/  FADD.FTZ R8, R9, R8 ;  /* 0x0000000809087221 */ /* 0x000fe20000010000 */
[----:B------:R-:W-:Y:S01]  /*f220*/  FADD.FTZ R10, R11, R171 ;  /* 0x000000ab0b0a7221 */ /* 0x000fe20000010000 */
[----:B------:R-:W-:-:S04]  /*f230*/  MOV R5, 0x1 ;  /* 0x0000000100057802 */ /* 0x000fc80000000f00 */
[----:B------:R-:W-:-:S07]  /*f240*/  MOV R164, R10 ;  /* 0x0000000a00a47202 */ /* 0x000fce0000000f00 */
[----:B------:R-:W-:Y:S05]  /*f250*/  WARPSYNC.COLLECTIVE R6, `(.L_x_7109) ;  /* 0x0000000006087348 */ /* 0x000fea0003c00000 */
[----:B------:R1:W2:Y:S02]  /*f260*/  SHFL.BFLY P0, R11, R164, R5, R4 ;  /* 0x0c000005a40b7389 */ /* 0x0002a40000000004 */
[----:B-12---:R-:W-:Y:S05]  /*f270*/  ENDCOLLECTIVE ;  /* 0x000000000000791b */ /* 0x006fea0003800000 */
.L_x_7109:
[----:B------:R-:W-:Y:S05]  /*f280*/  BRA `(.L_x_7110) ;  /* 0xfffffff4005c7947 */ /* 0x000fea000383ffff */
.L_x_7111:
        /* <DEDUP_REMOVED lines=15> */
.L_x_10301:


//--------------------- .text._ZN5flash24flash_fwd_splitkv_kernelI23Flash_fwd_kernel_traitsILi32ELi64ELi128ELi4ELb0ELb0EN7cutlass10bfloat16_tE19Flash_kernel_traitsILi32ELi64ELi128ELi4ES3_EELb0ELb1ELb0ELb0ELb0ELb0ELb0ELb1EEEvNS_16Flash_fwd_paramsE --------------------------
	.section	.text._ZN5flash24flash_fwd_splitkv_kernelI23Flash_fwd_kernel_traitsILi32ELi64ELi128ELi4ELb0ELb0EN7cutlass10bfloat16_tE19Flash_kernel_traitsILi32ELi64ELi128ELi4ES3_EELb0ELb1ELb0ELb0ELb0ELb0ELb0ELb1EEEvNS_16Flash_fwd_paramsE,"ax",@progbits
	.align	128
        .global         _ZN5flash24flash_fwd_splitkv_kernelI23Flash_fwd_kernel_traitsILi32ELi64ELi128ELi4ELb0ELb0EN7cutlass10bfloat16_tE19Flash_kernel_traitsILi32ELi64ELi128ELi4ES3_EELb0ELb1ELb0ELb0ELb0ELb0ELb0ELb1EEEvNS_16Flash_fwd_paramsE
        .type           _ZN5flash24flash_fwd_splitkv_kernelI23Flash_fwd_kernel_traitsILi32ELi64ELi128ELi4ELb0ELb0EN7cutlass10bfloat16_tE19Flash_kernel_traitsILi32ELi64ELi128ELi4ES3_EELb0ELb1ELb0ELb0ELb0ELb0ELb0ELb1EEEvNS_16Flash_fwd_paramsE,@function
        .size           _ZN5flash24flash_fwd_splitkv_kernelI23Flash_fwd_kernel_traitsILi32ELi64ELi128ELi4ELb0ELb0EN7cutlass10bfloat16_tE19Flash_kernel_traitsILi32ELi64ELi128ELi4ES3_EELb0ELb1ELb0ELb0ELb0ELb0ELb0ELb1EEEvNS_16Flash_fwd_paramsE,(.L_x_10302 - _ZN5flash24flash_fwd_splitkv_kernelI23Flash_fwd_kernel_traitsILi32ELi64ELi128ELi4ELb0ELb0EN7cutlass10bfloat16_tE19Flash_kernel_traitsILi32ELi64ELi128ELi4ES3_EELb0ELb1ELb0ELb0ELb0ELb0ELb0ELb1EEEvNS_16Flash_fwd_paramsE)
        .other          _ZN5flash24flash_fwd_splitkv_kernelI23Flash_fwd_kernel_traitsILi32ELi64ELi128ELi4ELb0ELb0EN7cutlass10bfloat16_tE19Flash_kernel_traitsILi32ELi64ELi128ELi4ES3_EELb0ELb1ELb0ELb0ELb0ELb0ELb0ELb1EEEvNS_16Flash_fwd_paramsE,@"STO_CUDA_ENTRY STV_DEFAULT"
_ZN5flash24flash_fwd_splitkv_kernelI23Flash_fwd_kernel_traitsILi32ELi64ELi128ELi4ELb0ELb0EN7cutlass10bfloat16_tE19Flash_kernel_traitsILi32ELi64ELi128ELi4ES3_EELb0ELb1ELb0ELb0ELb0ELb0ELb0ELb1EEEvNS_16Flash_fwd_paramsE:
.text._ZN5flash24flash_fwd_splitkv_kernelI23Flash_fwd_kernel_traitsILi32ELi64ELi128ELi4ELb0ELb0EN7cutlass10bfloat16_tE19Flash_kernel_traitsILi32ELi64ELi128ELi4ES3_EELb0ELb1ELb0ELb0ELb0ELb0ELb0ELb1EEEvNS_16Flash_fwd_paramsE:
[----:B------:R-:W-:Y:S01]  /*0000*/  LDC R1, c[0x0][0x37c] ;  /* 0x0000df00ff017b82 */ /* 0x000fe20000000800 */
[----:B------:R-:W1:Y:S07]  /*0010*/  S2R R145, SR_CTAID.X ;  /* 0x0000000000917919 */ /* 0x000e6e0000002500 */
[----:B------:R-:W2:Y:S01]  /*0020*/  LDC.64 R84, c[0x0][0x348] ;  /* 0x0000d200ff547b82 */ /* 0x000ea20000000a00 */
[----:B------:R-:W-:Y:S01]  /*0030*/  BSSY.RECONVERGENT B3, `(.L_x_7112) ;  /* 0x0000005000037945 */ /* 0x000fe20003800200 */
[----:B------:R-:W-:Y:S01]  /*0040*/  MOV R142, 0x80 ;  /* 0x00000080008e7802 */ /* 0x000fe20000000f00 */
[----:B------:R-:W3:Y:S01]  /*0050*/  S2R R144, SR_CTAID.Y ;  /* 0x0000000000907919 */ /* 0x000ee20000002600 */
[----:B------:R-:W4:Y:S05]  /*0060*/  S2R R143, SR_CTAID.Z ;  /* 0x00000000008f7919 */ /* 0x000f2a0000002700 */
[----:B-1234-:R-:W-:Y:S05]  /*0070*/  CALL.REL.NOINC `($_ZN5flash24flash_fwd_splitkv_kernelI23Flash_fwd_kernel_traitsILi32ELi64ELi128ELi4ELb0ELb0EN7cutlass10bfloat16_tE19Flash_kernel_traitsILi32ELi64ELi128ELi4ES3_EELb0ELb1ELb0ELb0ELb0ELb0ELb0ELb1EEEvNS_16Flash_fwd_paramsE$_ZN5flash30compute_attn_1rowblock_splitkvI23Flash_fwd_kernel_traitsILi32ELi64ELi128ELi4ELb0ELb0EN7cutlass10bfloat16_tE19Flash_kernel_traitsILi32ELi64ELi128ELi4ES3_EELb0ELb1ELb0ELb0ELb0ELb0ELb0ELb1ENS_16Flash_fwd_paramsEEEvRKT8_iiiii) ;  /* 0x0000000000087944 */ /* 0x01efea0003c00000 */
[----:B------:R-:W-:Y:S05]  /*0080*/  BSYNC.RECONVERGENT B3 ;  /* 0x0000000000037941 */ /* 0x000fea0003800200 */
.L_x_7112:
[----:B------:R-:W-:Y:S05]  /*0090*/  EXIT ;  /* 0x000000000000794d */ /* 0x000fea0003800000 */
        .type           $_ZN5flash24flash_fwd_splitkv_kernelI23Flash_fwd_kernel_traitsILi32ELi64ELi128ELi4ELb0ELb0EN7cutlass10bfloat16_tE19Flash_kernel_traitsILi32ELi64ELi128ELi4ES3_EELb0ELb1ELb0ELb0ELb0ELb0ELb0ELb1EEEvNS_16Flash_fwd_paramsE$_ZN5flash30compute_attn_1rowblock_splitkvI23Flash_fwd_kernel_traitsILi32ELi64ELi128ELi4ELb0ELb0EN7cutlass10bfloat16_tE19Flash_kernel_traitsILi32ELi64ELi128ELi4ES3_EELb0ELb1ELb0ELb0ELb0ELb0ELb0ELb1ENS_16Flash_fwd_paramsEEEvRKT8_iiiii,@function
        .size           $_ZN5flash24flash_fwd_splitkv_kernelI23Flash_fwd_kernel_traitsILi32ELi64ELi128ELi4ELb0ELb0EN7cutlass10bfloat16_tE19Flash_kernel_traitsILi32ELi64ELi128ELi4ES3_EELb0ELb1ELb0ELb0ELb0ELb0ELb0ELb1EEEvNS_16Flash_fwd_paramsE$_ZN5flash30compute_attn_1rowblock_splitkvI23Flash_fwd_kernel_traitsILi32ELi64ELi128ELi4ELb0ELb0EN7cutlass10bfloat16_tE19Flash_kernel_traitsILi32ELi64ELi128ELi4ES3_EELb0ELb1ELb0ELb0ELb0ELb0ELb0ELb1ENS_16Flash_fwd_paramsEEEvRKT8_iiiii,(.L_x_10302 - $_ZN5flash24flash_fwd_splitkv_kernelI23Flash_fwd_kernel_traitsILi32ELi64ELi128ELi4ELb0ELb0EN7cutlass10bfloat16_tE19Flash_kernel_traitsILi32ELi64ELi128ELi4ES3_EELb0ELb1ELb0ELb0ELb0ELb0ELb0ELb1EEEvNS_16Flash_fwd_paramsE$_ZN5flash30compute_attn_1rowblock_splitkvI23Flash_fwd_kernel_traitsILi32ELi64ELi128ELi4ELb0ELb0EN7cutlass10bfloat16_tE19Flash_kernel_traitsILi32ELi64ELi128ELi4ES3_EELb0ELb1ELb0ELb0ELb0ELb0ELb0ELb1ENS_16Flash_fwd_paramsEEEvRKT8_iiiii)
$_ZN5flash24flash_fwd_splitkv_kernelI23Flash_fwd_kernel_traitsILi32ELi64ELi128ELi4ELb0ELb0EN7cutlass10bfloat16_tE19Flash_kernel_traitsILi32ELi64ELi128ELi4ES3_EELb0ELb1ELb0ELb0ELb0ELb0ELb0ELb1EEEvNS_16Flash_fwd_paramsE$_ZN5flash30compute_attn_1rowblock_splitkvI23Flash_fwd_kernel_traitsILi32ELi64ELi128ELi4ELb0ELb0EN7cutlass10bfloat16_tE19Flash_kernel_traitsILi32ELi64ELi128ELi4ES3_EELb0ELb1ELb0ELb0ELb0ELb0ELb0ELb1ENS_16Flash_fwd_paramsEEEvRKT8_iiiii:
        /* <DEDUP_REMOVED lines=38> */
.L_x_7114:
[----:B------:R-:W-:Y:S05]  /*0300*/  BSYNC.RECONVERGENT B0 ;  /* 0x0000000000007941 */ /* 0x000fea0003800200 */
.L_x_7113:
[----:B------:R-:W-:Y:S04]  /*0310*/  BSSY.RECONVERGENT B0, `(.L_x_7115) ;  /* 0x0000007000007945 */ /* 0x000fe80003800200 */
[----:B------:R-:W-:Y:S05]  /*0320*/  @!P3 BRA `(.L_x_7116) ;  /* 0x000000000014b947 */ /* 0x000fea0003800000 */
[----:B------:R-:W2:Y:S02]  /*0330*/  LD.E.U8 R2, desc[UR4][R84.64+0x1b2] ;  /* 0x0001b20454027980 */ /* 0x000ea4000c101100 */
[----:B--2---:R-:W-:-:S13]  /*0340*/  ISETP.NE.AND P1, PT, R2, RZ, PT ;  /* 0x000000ff0200720c */ /* 0x004fda0003f25270 */
[----:B-----5:R-:W2:Y:S02]  /*0350*/  @P1 LD.E R51, desc[UR4][R6.64+0x4] ;  /* 0x0000040406331980 */ /* 0x020ea4000c101900 */
[----:B--2---:R-:W-:-:S06]  /*0360*/  @P1 IADD3 R51, PT, PT, R51, -R13, RZ ;  /* 0x8000000d33331210 */ /* 0x004fcc0007ffe0ff */
[----:B------:R2:W5:Y:S02]  /*0370*/  @!P1 LD.E R51, desc[UR4][R6.64] ;  /* 0x0000000406339980 */ /* 0x000564000c101900 */
.L_x_7116:
[----:B------:R-:W-:Y:S05]  /*0380*/  BSYNC.RECONVERGENT B0 ;  /* 0x0000000000007941 */ /* 0x000fea0003800200 */
.L_x_7115:
        /* <DEDUP_REMOVED lines=9> */
.L_x_7118:
[----:B------:R-:W3:Y:S01]  /*0420*/  LD.E.64 R2, desc[UR4][R84.64+0x108] ;  /* 0x0001080454027980 */ /* 0x000ee2000c101b00 */
[----:B------:R-:W-:Y:S01]  /*0430*/  BSSY.RECONVERGENT B0, `(.L_x_7120) ;  /* 0x0000006000007945 */ /* 0x000fe20003800200 */
[----:B------:R-:W-:Y:S01]  /*0440*/  IMAD.MOV.U32 R45, RZ, RZ, RZ ;  /* 0x000000ffff2d7224 */ /* 0x000fe200078e00ff */
[----:B---3--:R-:W-:-:S04]  /*0450*/  ISETP.NE.U32.AND P0, PT, R2, RZ, PT ;  /* 0x000000ff0200720c */ /* 0x008fc80003f05070 */
[----:B------:R-:W-:-:S13]  /*0460*/  ISETP.NE.AND.EX P0, PT, R3, RZ, PT, P0 ;  /* 0x000000ff0300720c */ /* 0x000fda0003f05300 */
[----:B------:R-:W-:Y:S05]  /*0470*/  @!P0 BRA `(.L_x_7121) ;  /* 0x0000000000048947 */ /* 0x000fea0003800000 */
[----:B------:R3:W5:Y:S02]  /*0480*/  LD.E R45, desc[UR4][R84.64+0xbc] ;  /* 0x0000bc04542d7980 */ /* 0x000764000c101900 */
.L_x_7121:
[----:B------:R-:W-:Y:S05]  /*0490*/  BSYNC.RECONVERGENT B0 ;  /* 0x0000000000007941 */ /* 0x000fea0003800200 */
.L_x_7120:
[----:B-----5:R-:W-:Y:S02]  /*04a0*/  IADD3 R45, PT, PT, R51, R45, RZ ;  /* 0x0000002d332d7210 */ /* 0x020fe40007ffe0ff */
.L_x_7119:
[----:B------:R-:W-:Y:S05]  /*04b0*/  BSYNC.RECONVERGENT B1 ;  /* 0x0000000000017941 */ /* 0x000fea0003800200 */
.L_x_7117:
[----:B------:R-:W-:Y:S01]  /*04c0*/  IMAD.SHL.U32 R56, R145, 0x40, RZ ;  /* 0x0000004091387824 */ /* 0x000fe200078e00ff */
[----:B------:R-:W-:Y:S01]  /*04d0*/  MOV R2, R142 ;  /* 0x0000008e00027202 */ /* 0x000fe20000000f00 */
[----:B------:R-:W-:-:S03]  /*04e0*/  IMAD.MOV.U32 R3, RZ, RZ, 0x0 ;  /* 0x00000000ff037424 */ /* 0x000fc600078e00ff */
[----:B------:R-:W-:-:S13]  /*04f0*/  ISETP.GT.AND P0, PT, R147, R56, PT ;  /* 0x000000389300720c */ /* 0x000fda0003f04270 */
[----:B-123--:R-:W-:Y:S05]  /*0500*/  @!P0 RET.REL.NODEC R2 `(_ZN5flash24flash_fwd_splitkv_kernelI23Flash_fwd_kernel_traitsILi32ELi64ELi128ELi4ELb0ELb0EN7cutlass10bfloat16_tE19Flash_kernel_traitsILi32ELi64ELi128ELi4ES3_EELb0ELb1ELb0ELb0ELb0ELb0ELb0ELb1EEEvNS_16Flash_fwd_paramsE) ;  /* 0xfffffff802bc8950 */ /* 0x00efea0003c3ffff */
        /* <DEDUP_REMOVED lines=88> */
.L_x_7124:
[----:B------:R-:W-:Y:S05]  /*0a90*/  BSYNC.RECONVERGENT B0 ;  /* 0x0000000000007941 */ /* 0x000fea0003800200 */
.L_x_7123:
[----:B------:R-:W-:Y:S01]  /*0aa0*/  MOV R2, R142 ;  /* 0x0000008e00027202 */ /* 0x000fe20000000f00 */
[----:B------:R1:W-:Y:S01]  /*0ab0*/  @!P3 ST.E desc[UR4][R16.64], R0 ;  /* 0x000000001000b985 */ /* 0x0003e2000c101904 */
[----:B------:R-:W-:-:S04]  /*0ac0*/  MOV R3, 0x0 ;  /* 0x0000000000037802 */ /* 0x000fc80000000f00 */
[----:B-12---:R-:W-:Y:S05]  /*0ad0*/  @P2 RET.REL.NODEC R2 `(_ZN5flash24flash_fwd_splitkv_kernelI23Flash_fwd_kernel_traitsILi32ELi64ELi128ELi4ELb0ELb0EN7cutlass10bfloat16_tE19Flash_kernel_traitsILi32ELi64ELi128ELi4ES3_EELb0ELb1ELb0ELb0ELb0ELb0ELb0ELb1EEEvNS_16Flash_fwd_paramsE) ;  /* 0xfffffff402482950 */ /* 0x006fea0003c3ffff */
[----:B------:R-:W-:Y:S02]  /*0ae0*/  MOV R0, 0x7f800000 ;  /* 0x7f80000000007802 */ /* 0x000fe40000000f00 */
[----:B------:R-:W-:-:S03]  /*0af0*/  MOV R143, 0x0 ;  /* 0x00000000008f7802 */ /* 0x000fc60000000f00 */
[----:B------:R1:W-:Y:S02]  /*0b00*/  ST.E desc[UR4][R16.64+0x80], R0 ;  /* 0x0000800010007985 */ /* 0x0003e4000c101904 */
[----:B-1----:R-:W-:Y:S05]  /*0b10*/  RET.REL.NODEC R142 `(_ZN5flash24flash_fwd_splitkv_kernelI23Flash_fwd_kernel_traitsILi32ELi64ELi128ELi4ELb0ELb0EN7cutlass10bfloat16_tE19Flash_kernel_traitsILi32ELi64ELi128ELi4ES3_EELb0ELb1ELb0ELb0ELb0ELb0ELb0ELb1EEEvNS_16Flash_fwd_paramsE) ;  /* 0xfffffff48e387950 */ /* 0x002fea0003c3ffff */
.L_x_7122:
        /* <DEDUP_REMOVED lines=107> */
.L_x_7126:
        /* <DEDUP_REMOVED lines=45> */
[----:B------:R-:W-:Y:S02]  /*14a0*/  LOP3.LUT R4, R143, R8, RZ, 0x3c, !PT ;  /* 0x000000088f047212 */ /* 0x000fe400078e3cff */
[----:B------:R-:W-:Y:S02]  /*14b0*/  @!P1 IADD3 R9, PT, PT, R9, 0x1, RZ ;  /* 0x0000000109099810 */ /* 0x000fe40007ffe0ff */
[----:B------:R-:W-:Y:S02]  /*14c0*/  LOP3.LUT R7, R7, R6, RZ, 0x3c, !PT ;  /* 0x0000000607077212 */ /* 0x000fe400078e3cff */
[----:B------:R-:W-:Y:S02]  /*14d0*/  ISETP.GE.AND P0, PT, R4, RZ, PT ;  /* 0x000000ff0400720c */ /* 0x000fe40003f06270 */
[----:B------:R-:W-:-:S02]  /*14e0*/  ISETP.NE.AND P1, PT, R8, RZ, PT ;  /* 0x000000ff0800720c */ /* 0x000fc40003f25270 */
[----:B------:R-:W-:Y:S01]  /*14f0*/  LOP3.LUT R6, R7, R6, RZ, 0x3c, !PT ;  /* 0x0000000607067212 */ /* 0x000fe200078e3cff */
[----:B------:R-:W-:Y:S01]  /*1500*/  @!P2 IMAD R4, R135, R12, RZ ;  /* 0x0000000c8704a224 */ /* 0x000fe200078e02ff */
[----:B------:R-:W-:Y:S02]  /*1510*/  @!P2 SHF.R.S32.HI R0, RZ, 0x1f, R12 ;  /* 0x0000001fff00a819 */ /* 0x000fe4000001140c */
[----:B------:R-:W-:Y:S01]  /*1520*/  LOP3.LUT R7, R7, R6, RZ, 0x3c, !PT ;  /* 0x0000000607077212 */ /* 0x000fe200078e3cff */
[----:B------:R-:W-:Y:S02]  /*1530*/  @P3 VIADD R9, R9, 0x1 ;  /* 0x0000000109093836 */ /* 0x000fe40000000000 */
[----:B------:R-:W-:Y:S02]  /*1540*/  @!P2 IMAD R0, R0, R134, R4 ;  /* 0x000000860000a224 */ /* 0x000fe400078e0204 */
[----:B------:R-:W-:Y:S01]  /*1550*/  IMAD.WIDE.U32 R22, R132, R11, R6 ;  /* 0x0000000b84167225 */ /* 0x000fe200078e0006 */
[----:B------:R-:W-:-:S03]  /*1560*/  @!P0 IADD3 R9, PT, PT, -R9, RZ, RZ ;  /* 0x000000ff09098210 */ /* 0x000fc60007ffe1ff */
[----:B------:R-:W-:Y:S01]  /*1570*/  @!P2 IMAD.WIDE.U32 R6, R134, R12, RZ ;  /* 0x0000000c8606a225 */ /* 0x000fe200078e00ff */
[----:B------:R-:W-:-:S03]  /*1580*/  @!P1 LOP3.LUT R9, RZ, R8, RZ, 0x33, !PT ;  /* 0x00000008ff099212 */ /* 0x000fc600078e33ff */
[----:B------:R-:W-:Y:S01]  /*1590*/  IMAD R5, R133, R11, RZ ;  /* 0x0000000b85057224 */ /* 0x000fe200078e02ff */
[----:B------:R-:W-:Y:S02]  /*15a0*/  @!P2 IADD3 R25, PT, PT, R7, R0, RZ ;  /* 0x000000000719a210 */ /* 0x000fe40007ffe0ff */
[----:B------:R-:W-:Y:S01]  /*15b0*/  @!P2 MOV R24, R6 ;  /* 0x000000060018a202 */ /* 0x000fe20000000f00 */
[----:B------:R-:W-:Y:S01]  /*15c0*/  @!P2 IMAD R4, R17, R10, RZ ;  /* 0x0000000a1104a224 */ /* 0x000fe200078e02ff */
[----:B------:R-:W-:Y:S01]  /*15d0*/  IADD3 R23, PT, PT, R23, R5, RZ ;  /* 0x0000000517177210 */ /* 0x000fe20007ffe0ff */
[----:B------:R-:W-:Y:S01]  /*15e0*/  IMAD R5, R15, R9, RZ ;  /* 0x000000090f057224 */ /* 0x000fe200078e02ff */
[----:B------:R-:W-:Y:S02]  /*15f0*/  @!P2 SHF.R.S32.HI R0, RZ, 0x1f, R10 ;  /* 0x0000001fff00a819 */ /* 0x000fe4000001140a */
[----:B------:R-:W-:Y:S01]  /*1600*/  SHF.R.S32.HI R6, RZ, 0x1f, R9 ;  /* 0x0000001fff067819 */ /* 0x000fe20000011409 */
[----:B------:R-:W-:-:S02]  /*1610*/  @P2 IMAD.IADD R12, R12, 0x1, R13 ;  /* 0x000000010c0c2824 */ /* 0x000fc400078e020d */
[----:B------:R-:W-:Y:S02]  /*1620*/  @!P2 IMAD R0, R16, R0, R4 ;  /* 0x000000001000a224 */ /* 0x000fe400078e0204 */
[----:B------:R-:W-:-:S04]  /*1630*/  IMAD.WIDE.U32 R22, R14, R9, R22 ;  /* 0x000000090e167225 */ /* 0x000fc800078e0016 */
        /* <DEDUP_REMOVED lines=10> */
.L_x_7127:
[----:B------:R-:W-:Y:S05]  /*16e0*/  BSYNC.RECONVERGENT B0 ;  /* 0x0000000000007941 */ /* 0x000fea0003800200 */
.L_x_7125:
        /* <DEDUP_REMOVED lines=25> */
[----:B------:R-:W-:-:S03]  /*1880*/  IMAD.SHL.U32 R124, R46, 0x8, RZ ;  /* 0x000000082e7c7824 */ /* 0x000fc600078e00ff */
[----:B------:R-:W-:Y:S02]  /*1890*/  ISETP.GT.U32.AND P3, PT, R6, R17, PT ;  /* 0x000000110600720c */ /* 0x000fe40003f64070 */
[----:B------:R-:W-:-:S04]  /*18a0*/  LOP3.LUT R10, R124, 0x18, RZ, 0xc0, !PT ;  /* 0x000000187c0a7812 */ /* 0x000fc800078ec0ff */
[----:B------:R-:W-:-:S07]  /*18b0*/  IADD3 R28, P1, PT, R10, R16, RZ ;  /* 0x000000100a1c7210 */ /* 0x000fce0007f3e0ff */
[----:B------:R-:W-:Y:S01]  /*18c0*/  @!P3 IADD3 R17, PT, PT, R17, -R6, RZ ;  /* 0x800000061111b210 */ /* 0x000fe20007ffe0ff */
[----:B------:R-:W-:-:S03]  /*18d0*/  IMAD.X R29, RZ, RZ, R12, P1 ;  /* 0x000000ffff1d7224 */ /* 0x000fc600008e060c */
[----:B------:R-:W-:Y:S02]  /*18e0*/  ISETP.GE.U32.AND P1, PT, R17, R6, PT ;  /* 0x000000061100720c */ /* 0x000fe40003f26070 */
[----:B------:R-:W-:Y:S01]  /*18f0*/  LOP3.LUT R16, R143, R8, RZ, 0x3c, !PT ;  /* 0x000000088f107212 */ /* 0x000fe200078e3cff */
[----:B------:R-:W-:Y:S01]  /*1900*/  @!P3 VIADD R18, R18, 0x1 ;  /* 0x000000011212b836 */ /* 0x000fe20000000000 */
[----:B------:R-:W-:Y:S02]  /*1910*/  ISETP.NE.AND P3, PT, R8, RZ, PT ;  /* 0x000000ff0800720c */ /* 0x000fe40003f65270 */
[----:B------:R-:W-:Y:S01]  /*1920*/  ISETP.GE.AND P2, PT, R16, RZ, PT ;  /* 0x000000ff1000720c */ /* 0x000fe20003f46270 */
[----:B------:R-:W1:Y:S06]  /*1930*/  S2R R44, SR_CgaCtaId ;  /* 0x00000000002c7919 */ /* 0x000e6c0000008800 */
[----:B------:R-:W-:-:S02]  /*1940*/  @P1 VIADD R18, R18, 0x1 ;  /* 0x0000000112121836 */ /* 0x000fc40000000000 */
[-C--:B-----5:R-:W-:Y:S02]  /*1950*/  IMAD R9, R9, R134.reuse, RZ ;  /* 0x0000008609097224 */ /* 0x0a0fe400078e02ff */
[----:B------:R-:W-:-:S04]  /*1960*/  IMAD.WIDE.U32 R28, R11, R134, R28 ;  /* 0x000000860b1c7225 */ /* 0x000fc800078e001c */
[----:B------:R-:W-:Y:S01]  /*1970*/  IMAD R9, R11, R135, R9 ;  /* 0x000000870b097224 */ /* 0x000fe200078e0209 */
[----:B------:R-:W-:Y:S01]  /*1980*/  SHF.R.U32.HI R126, RZ, 0x2, R46 ;  /* 0x00000002ff7e7819 */ /* 0x000fe2000001162e */
[----:B------:R-:W-:Y:S01]  /*1990*/  IMAD.MOV.U32 R127, RZ, RZ, RZ ;  /* 0x000000ffff7f7224 */ /* 0x000fe200078e00ff */
[----:B------:R-:W-:-:S03]  /*19a0*/  LOP3.LUT R151, R151, R150, RZ, 0x3c, !PT ;  /* 0x0000009697977212 */ /* 0x000fc600078e3cff */
[-C--:B------:R-:W-:Y:S02]  /*19b0*/  IMAD R137, R133, R126.reuse, RZ ;  /* 0x0000007e85897224 */ /* 0x080fe400078e02ff */
[----:B------:R-:W-:Y:S01]  /*19c0*/  IMAD R140, R135, R126, RZ ;  /* 0x0000007e878c7224 */ /* 0x000fe200078e02ff */
[----:B------:R-:W-:Y:S02]  /*19d0*/  IADD3 R33, PT, PT, R87, -0x1, RZ ;  /* 0xffffffff57217810 */ /* 0x000fe40007ffe0ff */
[----:B------:R-:W-:Y:S02]  /*19e0*/  SHF.L.U32 R47, R46, 0x2, RZ ;  /* 0x000000022e2f7819 */ /* 0x000fe400000006ff */
[----:B------:R-:W-:Y:S01]  /*19f0*/  LOP3.LUT R150, R151, R150, RZ, 0x3c, !PT ;  /* 0x0000009697967212 */ /* 0x000fe200078e3cff */
[----:B------:R-:W-:Y:S01]  /*1a00*/  IMAD.SHL.U32 R86, R33, 0x80, RZ ;  /* 0x0000008021567824 */ /* 0x000fe200078e00ff */
[----:B------:R-:W-:Y:S02]  /*1a10*/  LOP3.LUT R55, R47, 0xc, RZ, 0xc0, !PT ;  /* 0x0000000c2f377812 */ /* 0x000fe400078ec0ff */
[----:B------:R-:W-:Y:S01]  /*1a20*/  LOP3.LUT R151, R151, R150, RZ, 0x3c, !PT ;  /* 0x0000009697977212 */ /* 0x000fe200078e3cff */
[----:B--2---:R-:W-:-:S04]  /*1a30*/  @P0 IMAD.WIDE.U32 R30, R24, R148, RZ ;  /* 0x00000094181e0225 */ /* 0x004fc800078e00ff */
[----:B------:R-:W-:Y:S02]  /*1a40*/  @P0 IMAD R12, R25, R148, RZ ;  /* 0x00000094190c0224 */ /* 0x000fe400078e02ff */
[-C--:B---3--:R-:W-:Y:S02]  /*1a50*/  @!P0 IMAD R6, R27, R144.reuse, RZ ;  /* 0x000000901b068224 */ /* 0x088fe400078e02ff */
[----:B------:R-:W-:-:S04]  /*1a60*/  @!P0 IMAD.WIDE.U32 R26, R26, R144, RZ ;  /* 0x000000901a1a8225 */ /* 0x000fc800078e00ff */
[----:B------:R-:W-:Y:S01]  /*1a70*/  @!P0 IMAD.IADD R17, R27, 0x1, R6 ;  /* 0x000000011b118824 */ /* 0x000fe200078e0206 */
[----:B------:R-:W-:Y:S01]  /*1a80*/  @!P0 MOV R16, R26 ;  /* 0x0000001a00108202 */ /* 0x000fe20000000f00 */
[----:B------:R-:W-:Y:S01]  /*1a90*/  IMAD.MOV.U32 R6, RZ, RZ, R18 ;  /* 0x000000ffff067224 */ /* 0x000fe200078e0012 */
[----:B------:R-:W-:Y:S02]  /*1aa0*/  @P0 MOV R16, R30 ;  /* 0x0000001e00100202 */ /* 0x000fe40000000f00 */
[----:B------:R-:W-:Y:S01]  /*1ab0*/  @P0 IADD3 R17, PT, PT, R31, R12, RZ ;  /* 0x0000000c1f110210 */ /* 0x000fe20007ffe0ff */
[----:B------:R-:W-:Y:S01]  /*1ac0*/  @!P2 IMAD.MOV R6, RZ, RZ, -R6 ;  /* 0x000000ffff06a224 */ /* 0x000fe200078e0a06 */
[----:B------:R-:W-:Y:S02]  /*1ad0*/  IADD3 R16, P1, PT, R10, R16, RZ ;  /* 0x000000100a107210 */ /* 0x000fe40007f3e0ff */
[----:B------:R-:W-:Y:S01]  /*1ae0*/  @!P3 LOP3.LUT R6, RZ, R8, RZ, 0x33, !PT ;  /* 0x00000008ff06b212 */ /* 0x000fe200078e33ff */
[----:B------:R-:W-:-:S02]  /*1af0*/  IMAD.IADD R27, R29, 0x1, R9 ;  /* 0x000000011d1b7824 */ /* 0x000fc400078e0209 */
[----:B------:R-:W-:Y:S01]  /*1b00*/  IMAD.X R17, RZ, RZ, R17, P1 ;  /* 0x000000ffff117224 */ /* 0x000fe200008e0611 */
[----:B------:R-:W-:Y:S01]  /*1b10*/  SHF.R.S32.HI R8, RZ, 0x1f, R6 ;  /* 0x0000001fff087819 */ /* 0x000fe20000011406 */
[----:B------:R-:W-:Y:S02]  /*1b20*/  IMAD.MOV.U32 R26, RZ, RZ, R28 ;  /* 0x000000ffff1a7224 */ /* 0x000fe400078e001c */
[----:B------:R-:W-:Y:S02]  /*1b30*/  IMAD R12, R21, R6, RZ ;  /* 0x00000006150c7224 */ /* 0x000fe400078e02ff */
[-C--:B------:R-:W-:Y:S02]  /*1b40*/  IMAD R9, R23, R143.reuse, RZ ;  /* 0x0000008f17097224 */ /* 0x080fe400078e02ff */
[----:B------:R-:W-:-:S04]  /*1b50*/  IMAD.WIDE.U32 R28, R22, R143, R16 ;  /* 0x0000008f161c7225 */ /* 0x000fc800078e0010 */
[----:B------:R-:W-:-:S04]  /*1b60*/  IMAD.WIDE.U32 R22, R6, R20, R26 ;  /* 0x0000001406167225 */ /* 0x000fc800078e001a */
[----:B------:R-:W-:Y:S01]  /*1b70*/  IMAD R12, R8, R20, R12 ;  /* 0x00000014080c7224 */ /* 0x000fe200078e020c */
[----:B------:R-:W-:-:S03]  /*1b80*/  @!P0 MOV R19, R25 ;  /* 0x0000001900138202 */ /* 0x000fc60000000f00 */
[----:B------:R-:W-:Y:S01]  /*1b90*/  IMAD.IADD R23, R23, 0x1, R12 ;  /* 0x0000000117177824 */ /* 0x000fe200078e020c */
[----:B------:R-:W-:Y:S01]  /*1ba0*/  SHF.R.S32.HI R12, RZ, 0x1f, R51 ;  /* 0x0000001fff0c7819 */ /* 0x000fe20000011433 */
[----:B------:R-:W-:Y:S01]  /*1bb0*/  @!P0 IMAD.MOV.U32 R18, RZ, RZ, R24 ;  /* 0x000000ffff128224 */ /* 0x000fe200078e0018 */
[----:B------:R-:W-:Y:S01]  /*1bc0*/  @P0 MOV R18, R24 ;  /* 0x0000001800120202 */ /* 0x000fe20000000f00 */
[----:B------:R-:W-:Y:S01]  /*1bd0*/  @P0 IMAD.MOV.U32 R19, RZ, RZ, R25 ;  /* 0x000000ffff130224 */ /* 0x000fe200078e0019 */
[----:B------:R-:W-:Y:S01]  /*1be0*/  LEA.HI R12, R12, R51, RZ, 0x7 ;  /* 0x000000330c0c7211 */ /* 0x000fe200078f38ff */
[----:B------:R-:W-:Y:S01]  /*1bf0*/  IMAD.WIDE.U32 R24, R145, 0x40, R126 ;  /* 0x0000004091187825 */ /* 0x000fe200078e007e */
[----:B------:R-:W-:Y:S02]  /*1c00*/  LOP3.LUT R17, R124, 0xc0, RZ, 0xc0, !PT ;  /* 0x000000c07c117812 */ /* 0x000fe400078ec0ff */
[----:B------:R-:W-:Y:S01]  /*1c10*/  IADD3 R21, PT, PT, R29, R9, RZ ;  /* 0x000000091d157210 */ /* 0x000fe20007ffe0ff */
[----:B------:R-:W-:Y:S01]  /*1c20*/  IMAD R9, R25, R18, RZ ;  /* 0x0000001219097224 */ /* 0x000fe200078e02ff */
[----:B------:R-:W-:Y:S01]  /*1c30*/  MOV R16, 0x400 ;  /* 0x0000040000107802 */ /* 0x000fe20000000f00 */
[----:B------:R-:W-:Y:S01]  /*1c40*/  IMAD.MOV.U32 R20, RZ, RZ, R28 ;  /* 0x000000ffff147224 */ /* 0x000fe200078e001c */
[----:B------:R-:W-:-:S02]  /*1c50*/  SHF.R.S32.HI R12, RZ, 0x7, R12 ;  /* 0x00000007ff0c7819 */ /* 0x000fc4000001140c */
[----:B------:R-:W-:Y:S01]  /*1c60*/  LOP3.LUT R17, R17, 0x18, R46, 0xf8, !PT ;  /* 0x0000001811117812 */ /* 0x000fe200078ef82e */
[----:B------:R-:W-:Y:S01]  /*1c70*/  IMAD R9, R24, R19, R9 ;  /* 0x0000001318097224 */ /* 0x000fe200078e0209 */
[----:B-1----:R-:W-:Y:S01]  /*1c80*/  LEA R44, R44, R16, 0x18 ;  /* 0x000000102c2c7211 */ /* 0x002fe200078ec0ff */
[----:B------:R-:W-:Y:S01]  /*1c90*/  IMAD.WIDE.U32 R20, R24, R18, R20 ;  /* 0x0000001218147225 */ /* 0x000fe200078e0014 */
[----:B------:R-:W-:Y:S02]  /*1ca0*/  VIMNMX R48, PT, PT, R136, R12, !PT ;  /* 0x0000000c88307248 */ /* 0x000fe40007fe0100 */
[----:B------:R-:W-:Y:S02]  /*1cb0*/  LOP3.LUT R17, R17, 0x18, R124, 0x78, !PT ;  /* 0x0000001811117812 */ /* 0x000fe400078e787c */
[----:B------:R-:W-:Y:S02]  /*1cc0*/  IADD3 R16, P0, PT, R10, R7, RZ ;  /* 0x000000070a107210 */ /* 0x000fe40007f1e0ff */
[----:B------:R-:W-:-:S02]  /*1cd0*/  ISETP.GT.U32.AND P2, PT, R87, R48, PT ;  /* 0x000000305700720c */ /* 0x000fc40003f44070 */
[----:B------:R-:W-:Y:S01]  /*1ce0*/  LOP3.LUT R124, R17, 0x1f20, R124, 0xf8, !PT ;  /* 0x00001f20117c7812 */ /* 0x000fe200078ef87c */
[----:B------:R-:W-:Y:S01]  /*1cf0*/  IMAD.X R17, RZ, RZ, R0, P0 ;  /* 0x000000ffff117224 */ /* 0x000fe200000e0600 */
[----:B------:R-:W-:Y:S02]  /*1d00*/  IADD3 R9, PT, PT, R21, R9, RZ ;  /* 0x0000000915097210 */ /* 0x000fe40007ffe0ff */
[----:B----4-:R-:W-:Y:S01]  /*1d10*/  LEA R74, P1, R20, R14, 0x1 ;  /* 0x0000000e144a7211 */ /* 0x010fe200078208ff */
[----:B------:R-:W-:-:S03]  /*1d20*/  IMAD.WIDE.U32 R22, R126, R134, R22 ;  /* 0x000000867e167225 */ /* 0x000fc600078e0016 */
[----:B------:R-:W-:Y:S01]  /*1d30*/  LEA.HI.X R75, R20, R15, R9, 0x1, P1 ;  /* 0x0000000f144b7211 */ /* 0x000fe200008f0c09 */
[----:B------:R-:W-:Y:S01]  /*1d40*/  IMAD.WIDE.U32 R14, R126, R132, R16 ;  /* 0x000000847e0e7225 */ /* 0x000fe200078e0010 */
[----:B------:R-:W-:-:S03]  /*1d50*/  LEA R141, P0, R22, R2, 0x1 ;  /* 0x00000002168d7211 */ /* 0x000fc600078008ff */
[----:B------:R-:W-:Y:S01]  /*1d60*/  IMAD.IADD R137, R15, 0x1, R137 ;  /* 0x000000010f897824 */ /* 0x000fe200078e0289 */
[----:B------:R-:W-:Y:S01]  /*1d70*/  LEA R138, P1, R14, R4, 0x1 ;  /* 0x000000040e8a7211 */ /* 0x000fe200078208ff */
[----:B------:R-:W-:Y:S01]  /*1d80*/  IMAD.IADD R140, R23, 0x1, R140 ;  /* 0x00000001178c7824 */ /* 0x000fe200078e028c */
[C---:B------:R-:W-:Y:S01]  /*1d90*/  SHF.L.U64.HI R50, R18.reuse, 0x5, R19 ;  /* 0x0000000512327819 */ /* 0x040fe20000010213 */
[----:B------:R-:W-:Y:S01]  /*1da0*/  IMAD.SHL.U32 R49, R18, 0x20, RZ ;  /* 0x0000002012317824 */ /* 0x000fe200078e00ff */
[----:B------:R-:W-:Y:S02]  /*1db0*/  LEA.HI.X R137, R14, R5, R137, 0x1, P1 ;  /* 0x000000050e897211 */ /* 0x000fe400008f0c89 */
        /* <DEDUP_REMOVED lines=15> */
[----:B------:R-:W-:Y:S01]  /*1eb0*/  IMAD.IADD R63, R86, 0x1, R63 ;  /* 0x00000001563f7824 */ /* 0x000fe200078e023f */
[----:B------:R-:W-:Y:S01]  /*1ec0*/  MOV R54, R86 ;  /* 0x0000005600367202 */ /* 0x000fe20000000f00 */
[C---:B------:R-:W-:Y:S01]  /*1ed0*/  VIADD R71, R126.reuse, 0x60 ;  /* 0x000000607e477836 */ /* 0x040fe20000000000 */
[----:B------:R-:W-:Y:S01]  /*1ee0*/  SHF.R.S32.HI R13, RZ, 0x1, R13 ;  /* 0x00000001ff0d7819 */ /* 0x000fe2000001140d */
[C---:B------:R-:W-:Y:S01]  /*1ef0*/  IMAD R70, R87.reuse, -0x80, R51 ;  /* 0xffffff8057467824 */ /* 0x040fe200078e0233 */
[C---:B------:R-:W-:Y:S01]  /*1f00*/  IADD3 R57, PT, PT, R126.reuse, 0x20, RZ ;  /* 0x000000207e397810 */ /* 0x040fe20007ffe0ff */
[----:B------:R-:W-:Y:S01]  /*1f10*/  IMAD R69, R87, -0x80, R45 ;  /* 0xffffff8057457824 */ /* 0x000fe200078e022d */
[C---:B------:R-:W-:Y:S01]  /*1f20*/  IADD3 R72, PT, PT, R126.reuse, 0x40, RZ ;  /* 0x000000407e487810 */ /* 0x040fe20007ffe0ff */
[----:B------:R-:W-:Y:S01]  /*1f30*/  IMAD R12, R126, R13, R55 ;  /* 0x0000000d7e0c7224 */ /* 0x000fe200078e0237 */
[----:B------:R-:W-:Y:S01]  /*1f40*/  MOV R68, R87 ;  /* 0x0000005700447202 */ /* 0x000fe20000000f00 */
[----:B------:R-:W-:Y:S01]  /*1f50*/  IMAD R63, R63, R13, RZ ;  /* 0x0000000d3f3f7224 */ /* 0x000fe200078e02ff */
[----:B------:R-:W-:Y:S01]  /*1f60*/  MOV R65, R138 ;  /* 0x0000008a00417202 */ /* 0x000fe20000000f00 */
[----:B------:R-:W-:Y:S01]  /*1f70*/  IMAD.IADD R9, R55, 0x1, R12 ;  /* 0x0000000137097824 */ /* 0x000fe200078e020c */
[----:B------:R-:W-:Y:S01]  /*1f80*/  MOV R67, R141 ;  /* 0x0000008d00437202 */ /* 0x000fe20000000f00 */
[----:B------:R-:W-:Y:S01]  /*1f90*/  IMAD.MOV.U32 R64, RZ, RZ, R137 ;  /* 0x000000ffff407224 */ /* 0x000fe200078e0089 */
[----:B------:R-:W-:-:S02]  /*1fa0*/  SHF.R.S32.HI R62, RZ, 0x1f, R63 ;  /* 0x0000001fff3e7819 */ /* 0x000fc4000001143f */
[----:B------:R-:W-:Y:S01]  /*1fb0*/  MOV R66, R140 ;  /* 0x0000008c00427202 */ /* 0x000fe20000000f00 */
[----:B--2---:R-:W-:Y:S02]  /*1fc0*/  IMAD R0, R25, R144, RZ ;  /* 0x0000009019007224 */ /* 0x004fe400078e02ff */
[----:B------:R-:W-:-:S04]  /*1fd0*/  IMAD.WIDE.U32 R24, R144, R24, R10 ;  /* 0x0000001890187225 */ /* 0x000fc800078e000a */
[----:B------:R-:W-:Y:S02]  /*1fe0*/  IMAD.IADD R25, R25, 0x1, R0 ;  /* 0x0000000119197824 */ /* 0x000fe400078e0200 */
[----:B---3--:R-:W-:-:S04]  /*1ff0*/  IMAD.WIDE.U32 R14, R144, R26, R10 ;  /* 0x0000001a900e7225 */ /* 0x008fc800078e000a */
[----:B------:R-:W-:Y:S02]  /*2000*/  IMAD R0, R27, R144, RZ ;  /* 0x000000901b007224 */ /* 0x000fe400078e02ff */
[-C--:B----4-:R-:W-:Y:S02]  /*2010*/  IMAD R7, R77, R54.reuse, RZ ;  /* 0x000000364d077224 */ /* 0x090fe400078e02ff */
[----:B------:R-:W-:-:S04]  /*2020*/  IMAD.WIDE.U32 R24, R76, R54, R24 ;  /* 0x000000364c187225 */ /* 0x000fc800078e0018 */
[----:B------:R-:W-:Y:S01]  /*2030*/  IMAD.IADD R15, R15, 0x1, R0 ;  /* 0x000000010f0f7824 */ /* 0x000fe200078e0200 */
[----:B------:R-:W-:Y:S01]  /*2040*/  IADD3 R25, PT, PT, R25, R7, RZ ;  /* 0x0000000719197210 */ /* 0x000fe20007ffe0ff */
[-C--:B-----5:R-:W-:Y:S02]  /*2050*/  IMAD R7, R79, R54.reuse, RZ ;  /* 0x000000364f077224 */ /* 0x0a0fe400078e02ff */
[----:B------:R-:W-:-:S04]  /*2060*/  IMAD.WIDE.U32 R14, R78, R54, R14 ;  /* 0x000000364e0e7225 */ /* 0x000fc800078e000e */
        /* <DEDUP_REMOVED lines=11> */
[----:B------:R-:W-:Y:S02]  /*2120*/  IADD3.X R7, PT, PT, RZ, ~R7, RZ, P0, !PT ;  /* 0x80000007ff077210 */ /* 0x000fe400007fe4ff */
        /* <DEDUP_REMOVED lines=8> */
[-C--:B------:R-:W-:Y:S01]  /*21b0*/  IMAD R58, R77, R6.reuse, R58 ;  /* 0x000000064d3a7224 */ /* 0x080fe200078e023a */
[----:B------:R-:W-:Y:S01]  /*21c0*/  SHF.L.U64.HI R62, R63, 0x1, R62 ;  /* 0x000000013f3e7819 */ /* 0x000fe2000001023e */
[----:B------:R-:W-:Y:S01]  /*21d0*/  IMAD R9, R79, R6, R9 ;  /* 0x000000064f097224 */ /* 0x000fe200078e0209 */
[----:B------:R-:W-:Y:S01]  /*21e0*/  LEA R59, P1, R20, R18, 0x1 ;  /* 0x00000012143b7211 */ /* 0x000fe200078208ff */
[----:B------:R-:W-:Y:S01]  /*21f0*/  IMAD.WIDE.U32 R6, R78, R6, R22 ;  /* 0x000000064e067225 */ /* 0x000fe200078e0016 */
[----:B------:R-:W-:-:S02]  /*2200*/  IADD3 R58, PT, PT, R21, R58, RZ ;  /* 0x0000003a153a7210 */ /* 0x000fc40007ffe0ff */
[----:B------:R-:W-:Y:S01]  /*2210*/  SHF.L.U32 R63, R63, 0x1, RZ ;  /* 0x000000013f3f7819 */ /* 0x000fe200000006ff */
[----:B------:R-:W-:Y:S01]  /*2220*/  IMAD.SHL.U32 R14, R14, 0x2, RZ ;  /* 0x000000020e0e7824 */ /* 0x000fe200078e00ff */
[----:B------:R-:W-:Y:S01]  /*2230*/  LEA R12, P0, R6, R16, 0x1 ;  /* 0x00000010060c7211 */ /* 0x000fe200078008ff */
[----:B------:R-:W-:Y:S01]  /*2240*/  IMAD.IADD R9, R7, 0x1, R9 ;  /* 0x0000000107097824 */ /* 0x000fe200078e0209 */
[----:B------:R-:W-:Y:S02]  /*2250*/  LEA.HI.X R58, R20, R19, R58, 0x1, P1 ;  /* 0x00000013143a7211 */ /* 0x000fe400008f0c3a */
[----:B------:R-:W-:Y:S02]  /*2260*/  IADD3 R61, P3, PT, R4, R63, RZ ;  /* 0x0000003f043d7210 */ /* 0x000fe40007f7e0ff */
[----:B------:R-:W-:Y:S02]  /*2270*/  LEA.HI.X R9, R6, R17, R9, 0x1, P0 ;  /* 0x0000001106097211 */ /* 0x000fe400000f0c09 */
[----:B------:R-:W-:-:S02]  /*2280*/  IADD3 R34, P1, PT, R4, R14, RZ ;  /* 0x0000000e04227210 */ /* 0x000fc40007f3e0ff */
[C---:B------:R-:W-:Y:S02]  /*2290*/  IADD3 R63, P2, PT, R2.reuse, R63, RZ ;  /* 0x0000003f023f7210 */ /* 0x040fe40007f5e0ff */
[----:B------:R-:W-:Y:S01]  /*22a0*/  IADD3 R14, P0, PT, R2, R14, RZ ;  /* 0x0000000e020e7210 */ /* 0x000fe20007f1e0ff */
[C---:B------:R-:W-:Y:S01]  /*22b0*/  IMAD.X R35, R5.reuse, 0x1, R0, P1 ;  /* 0x0000000105237824 */ /* 0x040fe200008e0600 */
[----:B------:R-:W-:Y:S01]  /*22c0*/  IADD3.X R60, PT, PT, R5, R62, RZ, P3, !PT ;  /* 0x0000003e053c7210 */ /* 0x000fe20001ffe4ff */
[C---:B------:R-:W-:Y:S01]  /*22d0*/  IMAD.X R62, R3.reuse, 0x1, R62, P2 ;  /* 0x00000001033e7824 */ /* 0x040fe200010e063e */
[----:B------:R-:W-:Y:S02]  /*22e0*/  IADD3.X R15, PT, PT, R3, R0, RZ, P0, !PT ;  /* 0x00000000030f7210 */ /* 0x000fe400007fe4ff */
[----:B------:R-:W-:-:S13]  /*22f0*/  ISETP.GE.AND P3, PT, R10, R146, PT ;  /* 0x000000920a00720c */ /* 0x000fda0003f66270 */
.L_x_7151:
[----:B------:R-:W-:Y:S01]  /*2300*/  SHF.L.U64.HI R32, R78, 0x6, R79 ;  /* 0x000000064e207819 */ /* 0x000fe2000001024f */
[----:B------:R-:W-:Y:S01]  /*2310*/  VIADD R69, R69, 0x80 ;  /* 0x0000008045457836 */ /* 0x000fe20000000000 */
[----:B------:R-:W-:Y:S01]  /*2320*/  UMOV UR6, URZ ;  /* 0x000000ff00067c82 */ /* 0x000fe20008000000 */
[----:B------:R-:W-:Y:S01]  /*2330*/  VIADD R70, R70, 0x80 ;  /* 0x0000008046467836 */ /* 0x000fe20000000000 */
[----:B------:R-:W-:Y:S01]  /*2340*/  BSSY.RECONVERGENT B1, `(.L_x_7129) ;  /* 0x00002c9000017945 */ /* 0x000fe20003800200 */
[----:B------:R-:W-:Y:S01]  /*2350*/  IMAD.SHL.U32 R0, R134, 0x40, RZ ;  /* 0x0000004086007824 */ /* 0x000fe200078e00ff */
[-C--:B------:R-:W-:Y:S01]  /*2360*/  ISETP.GE.OR P5, PT, R126, R69.reuse, P3 ;  /* 0x000000457e00720c */ /* 0x080fe20001fa6670 */
[----:B------:R-:W-:Y:S01]  /*2370*/  IMAD.SHL.U32 R8, R76, 0x40, RZ ;  /* 0x000000404c087824 */ /* 0x000fe200078e00ff */
[----:B------:R-:W-:Y:S01]  /*2380*/  ISETP.GE.AND P3, PT, R10, R146, PT ;  /* 0x000000920a00720c */ /* 0x000fe20003f66270 */
[----:B------:R-:W-:Y:S01]  /*2390*/  VIADD R68, R68, 0xffffffff ;  /* 0xffffffff44447836 */ /* 0x000fe20000000000 */
[----:B------:R-:W-:Y:S01]  /*23a0*/  ISETP.LT.OR P5, PT, R126, R70, P5 ;  /* 0x000000467e00720c */ /* 0x000fe20002fa1670 */
[----:B------:R-:W-:Y:S01]  /*23b0*/  IMAD.MOV.U32 R73, RZ, RZ, R54 ;  /* 0x000000ffff497224 */ /* 0x000fe200078e0036 */
[-C--:B------:R-:W-:Y:S01]  /*23c0*/  ISETP.GE.OR P4, PT, R57, R69.reuse, P3 ;  /* 0x000000453900720c */ /* 0x080fe20001f86670 */
[----:B------:R-:W-:Y:S01]  /*23d0*/  IMAD.SHL.U32 R80, R78, 0x40, RZ ;  /* 0x000000404e507824 */ /* 0x000fe200078e00ff */
[----:B------:R-:W-:Y:S02]  /*23e0*/  IADD3 R18, P0, PT, R59, R8, RZ ;  /* 0x000000083b127210 */ /* 0x000fe40007f1e0ff */
[-C--:B------:R-:W-:Y:S02]  /*23f0*/  ISETP.LT.OR P4, PT, R57, R70.reuse, P4 ;  /* 0x000000463900720c */ /* 0x080fe40002781670 */
[CC--:B------:R-:W-:Y:S04]  /*2400*/  ISETP.GE.OR P1, PT, R72.reuse, R69.reuse, P3 ;  /* 0x000000454800720c */ /* 0x0c0fe80001f26670 */
[----:B------:R-:W-:Y:S01]  /*2410*/  ISETP.LT.OR P1, PT, R72, R70, P1 ;  /* 0x000000464800720c */ /* 0x000fe20000f21670 */
        /* <DEDUP_REMOVED lines=8> */
[----:B------:R-:W-:Y:S05]  /*24a0*/  @!P1 IADD3 R20, P0, PT, R18, R8, RZ ;  /* 0x0000000812149210 */ /* 0x000fea0007f1e0ff */
[----:B------:R-:W-:Y:S01]  /*24b0*/  @!P1 IMAD.X R21, R19, 0x1, R3, P0 ;  /* 0x0000000113159824 */ /* 0x000fe200000e0603 */
[C---:B------:R-:W-:Y:S04]  /*24c0*/  ISETP.GE.OR P0, PT, R71.reuse, R69, P3 ;  /* 0x000000454700720c */ /* 0x040fe80001f06670 */
[----:B------:R-:W-:Y:S01]  /*24d0*/  ISETP.LT.OR P0, PT, R71, R70, P0 ;  /* 0x000000464700720c */ /* 0x000fe20000701670 */
[----:B--2---:R1:W-:Y:S04]  /*24e0*/  @!P5 ST.E.128 desc[UR4][R16.64], R4 ;  /* 0x000000041000d985 */ /* 0x0043e8000c101d04 */
[----:B-1----:R1:W2:Y:S01]  /*24f0*/  @!P4 LD.E.128 R4, desc[UR4][R18.64] ;  /* 0x000000041204c980 */ /* 0x0022a2000c101d00 */
[----:B------:R-:W-:Y:S05]  /*2500*/  IADD3 R16, P2, PT, R0, R67, RZ ;  /* 0x0000004300107210 */ /* 0x000fea0007f5e0ff */
[----:B------:R-:W-:Y:S02]  /*2510*/  IMAD.X R17, R2, 0x1, R66, P2 ;  /* 0x0000000102117824 */ /* 0x000fe400010e0642 */
[C---:B-1----:R-:W-:Y:S04]  /*2520*/  @!P0 LEA R18, P2, R76.reuse, R18, 0x7 ;  /* 0x000000124c128211 */ /* 0x042fe800078438ff */
[----:B------:R-:W-:Y:S01]  /*2530*/  @!P0 LEA.HI.X R19, R76, R19, R77, 0x7, P2 ;  /* 0x000000134c138211 */ /* 0x000fe200010f3c4d */
[----:B--2---:R1:W-:Y:S04]  /*2540*/  @!P4 ST.E.128 desc[UR4][R16.64], R4 ;  /* 0x000000041000c985 */ /* 0x0043e8000c101d04 */
[----:B-1----:R1:W2:Y:S02]  /*2550*/  @!P1 LD.E.128 R4, desc[UR4][R20.64] ;  /* 0x0000000414049980 */ /* 0x0022a4000c101d00 */
[----:B-1----:R-:W-:Y:S05]  /*2560*/  @!P1 IADD3 R20, P6, PT, R16, R0, RZ ;  /* 0x0000000010149210 */ /* 0x002fea0007fde0ff */
[----:B------:R-:W-:Y:S01]  /*2570*/  @!P1 IMAD.X R21, R17, 0x1, R2, P6 ;  /* 0x0000000111159824 */ /* 0x000fe200030e0602 */
[C---:B------:R-:W-:Y:S04]  /*2580*/  @!P0 LEA R2, P2, R134.reuse, R16, 0x7 ;  /* 0x0000001086028211 */ /* 0x040fe800078438ff */
[----:B------:R-:W-:Y:S01]  /*2590*/  @!P0 LEA.HI.X R3, R134, R17, R135, 0x7, P2 ;  /* 0x0000001186038211 */ /* 0x000fe200010f3c87 */
[C---:B------:R-:W-:Y:S01]  /*25a0*/  IMAD.SHL.U32 R17, R78.reuse, 0x20, RZ ;  /* 0x000000204e117824 */ /* 0x040fe200078e00ff */
[----:B--2---:R1:W-:Y:S04]  /*25b0*/  @!P1 ST.E.128 desc[UR4][R20.64], R4 ;  /* 0x0000000414009985 */ /* 0x0043e8000c101d04 */
[----:B-1----:R-:W2:Y:S04]  /*25c0*/  @!P0 LD.E.128 R4, desc[UR4][R18.64] ;  /* 0x0000000412048980 */ /* 0x002ea8000c101d00 */
[----:B--2---:R1:W-:Y:S04]  /*25d0*/  @!P0 ST.E.128 desc[UR4][R2.64], R4 ;  /* 0x0000000402008985 */ /* 0x0043e8000c101d04 */
[----:B------:R-:W2:Y:S04]  /*25e0*/  LD.E R0, desc[UR4][R84.64+0x130] ;  /* 0x0001300454007980 */ /* 0x000ea8000c101900 */
[----:B------:R-:W3:Y:S01]  /*25f0*/  LD.E R16, desc[UR4][R84.64+0xd0] ;  /* 0x0000d00454107980 */ /* 0x000ee2000c101900 */
[----:B-1----:R-:W-:Y:S02]  /*2600*/  IADD3 R2, P2, PT, RZ, -UR6, RZ ;  /* 0x80000006ff027c10 */ /* 0x002fe4000ff5e0ff */
[----:B------:R-:W-:Y:S01]  /*2610*/  SHF.L.U64.HI R3, R78, 0x5, R79 ;  /* 0x000000054e037819 */ /* 0x000fe2000001024f */
[----:B--2---:R-:W-:Y:S01]  /*2620*/  IMAD.SHL.U32 R0, R0, 0x80, RZ ;  /* 0x0000008000007824 */ /* 0x004fe200078e00ff */
[----:B---3--:R-:W-:Y:S03]  /*2630*/  ISETP.NE.AND P6, PT, R16, RZ, PT ;  /* 0x000000ff1000720c */ /* 0x008fe60003fc5270 */
[----:B------:R-:W-:Y:S05]  /*2640*/  IMAD.X R0, RZ, RZ, ~R0, P2 ;  /* 0x000000ffff007224 */ /* 0x000fea00010e0e00 */
[----:B------:R-:W-:Y:S04]  /*2650*/  SHF.R.S64 R2, R2, 0x1f, R0 ;  /* 0x0000001f02027819 */ /* 0x000fe80000001000 */
[----:B------:R-:W-:Y:S02]  /*2660*/  IADD3 R59, P2, PT, R59, R2, RZ ;  /* 0x000000023b3b7210 */ /* 0x000fe40007f5e0ff */
[----:B------:R-:W-:Y:S02]  /*2670*/  SHF.L.U64.HI R2, R132, 0x5, R133 ;  /* 0x0000000584027819 */ /* 0x000fe40000010285 */
[----:B------:R-:W-:Y:S01]  /*2680*/  LEA.HI.X.SX32 R58, R0, R58, 0x1, P2 ;  /* 0x0000003a003a7211 */ /* 0x000fe200010f0eff */
[----:B------:R-:W-:Y:S01]  /*2690*/  IMAD.SHL.U32 R0, R132, 0x20, RZ ;  /* 0x0000002084007824 */ /* 0x000fe200078e00ff */
[----:B------:R-:W-:Y:S01]  /*26a0*/  ISETP.GT.AND P2, PT, R68, R48, PT ;  /* 0x000000304400720c */ /* 0x000fe20003f44270 */
[----:B------:R-:W-:Y:S01]  /*26b0*/  @!UPT UIADD3 URZ, UPT, UPT, URZ, URZ, URZ ;  /* 0x000000fffffff290 */ /* 0x000fe2000fffe0ff */
[----:B------:R-:W-:Y:S11]  /*26c0*/  @P6 BRA `(.L_x_7130) ;  /* 0x0000000000646947 */ /* 0x000ff60003800000 */
[----:B------:R-:W-:Y:S01]  /*26d0*/  @!P5 IMAD.MOV.U32 R8, RZ, RZ, R12 ;  /* 0x000000ffff08d224 */ /* 0x000fe200078e000c */
[C---:B------:R-:W-:Y:S01]  /*26e0*/  LEA R16, P6, R17.reuse, R12, 0x1 ;  /* 0x0000000c11107211 */ /* 0x040fe200078c08ff */
[----:B------:R-:W-:Y:S02]  /*26f0*/  @!P5 IMAD.MOV.U32 R18, RZ, RZ, R65 ;  /* 0x000000ffff12d224 */ /* 0x000fe400078e0041 */
[----:B------:R-:W-:Y:S01]  /*2700*/  @!P5 IMAD.MOV.U32 R19, RZ, RZ, R64 ;  /* 0x000000ffff13d224 */ /* 0x000fe200078e0040 */
[----:B------:R-:W2:Y:S01]  /*2710*/  @!P5 LD.E.128 R4, desc[UR4][R8.64] ;  /* 0x000000040804d980 */ /* 0x000ea2000c101d00 */
[----:B------:R-:W-:Y:S03]  /*2720*/  LEA.HI.X R17, R17, R9, R3, 0x1, P6 ;  /* 0x0000000911117211 */ /* 0x000fe600030f0c03 */
[----:B--2---:R1:W-:Y:S01]  /*2730*/  @!P5 ST.E.128 desc[UR4][R18.64], R4 ;  /* 0x000000041200d985 */ /* 0x0043e2000c101d04 */
[----:B------:R-:W-:Y:S05]  /*2740*/  @!P1 IADD3 R80, P5, PT, R16, R80, RZ ;  /* 0x0000005010509210 */ /* 0x000fea0007fbe0ff */
[----:B------:R-:W-:Y:S01]  /*2750*/  @!P1 IMAD.X R81, R17, 0x1, R32, P5 ;  /* 0x0000000111519824 */ /* 0x000fe200028e0620 */
[----:B-1----:R-:W2:Y:S01]  /*2760*/  @!P4 LD.E.128 R4, desc[UR4][R16.64] ;  /* 0x000000041004c980 */ /* 0x002ea2000c101d00 */
[C---:B------:R-:W-:Y:S04]  /*2770*/  LEA R18, P6, R0.reuse, R65, 0x1 ;  /* 0x0000004100127211 */ /* 0x040fe800078c08ff */
[----:B------:R-:W-:Y:S05]  /*2780*/  LEA.HI.X R19, R0, R64, R2, 0x1, P6 ;  /* 0x0000004000137211 */ /* 0x000fea00030f0c02 */
[----:B--2---:R1:W-:Y:S01]  /*2790*/  @!P4 ST.E.128 desc[UR4][R18.64], R4 ;  /* 0x000000041200c985 */ /* 0x0043e2000c101d04 */
[C---:B------:R-:W-:Y:S04]  /*27a0*/  @!P1 LEA R2, P4, R132.reuse, R18, 0x6 ;  /* 0x0000001284029211 */ /* 0x040fe800078830ff */
[----:B------:R-:W-:Y:S01]  /*27b0*/  @!P1 LEA.HI.X R3, R132, R19, R133, 0x6, P4 ;  /* 0x0000001384039211 */ /* 0x000fe200020f3485 */
        /* <DEDUP_REMOVED lines=10> */
.L_x_7130:
        /* <DEDUP_REMOVED lines=13> */
[C---:B------:R-:W-:Y:S04]  /*2930*/  LEA R30, P0, R0.reuse, R65, 0x1 ;  /* 0x00000041001e7211 */ /* 0x040fe800078008ff */
[----:B------:R-:W-:Y:S02]  /*2940*/  LEA.HI.X R31, R0, R64, R2, 0x1, P0 ;  /* 0x00000040001f7211 */ /* 0x000fe400000f0c02 */
[----:B--2---:R-:W-:Y:S04]  /*2950*/  ISETP.GE.AND P1, PT, R10, R5, PT ;  /* 0x000000050a00720c */ /* 0x004fe80003f26270 */
[CC--:B------:R-:W-:Y:S02]  /*2960*/  ISETP.GE.OR P6, PT, R126.reuse, R69.reuse, P1 ;  /* 0x000000457e00720c */ /* 0x0c0fe40000fc6670 */
[-C--:B------:R-:W-:Y:S02]  /*2970*/  ISETP.GE.OR P5, PT, R57, R69.reuse, P1 ;  /* 0x000000453900720c */ /* 0x080fe40000fa6670 */
[-C--:B------:R-:W-:Y:S02]  /*2980*/  ISETP.LT.OR P6, PT, R126, R70.reuse, P6 ;  /* 0x000000467e00720c */ /* 0x080fe400037c1670 */
[CC--:B------:R-:W-:Y:S02]  /*2990*/  ISETP.GE.OR P4, PT, R72.reuse, R69.reuse, P1 ;  /* 0x000000454800720c */ /* 0x0c0fe40000f86670 */
[----:B------:R-:W-:Y:S02]  /*29a0*/  ISETP.GE.OR P1, PT, R71, R69, P1 ;  /* 0x000000454700720c */ /* 0x000fe40000f26670 */
[-C--:B------:R-:W-:Y:S02]  /*29b0*/  ISETP.LT.OR P5, PT, R57, R70.reuse, P5 ;  /* 0x000000463900720c */ /* 0x080fe40002fa1670 */
[-C--:B------:R-:W-:Y:S02]  /*29c0*/  ISETP.LT.OR P4, PT, R72, R70.reuse, P4 ;  /* 0x000000464800720c */ /* 0x080fe40002781670 */
[----:B------:R-:W-:Y:S03]  /*29d0*/  ISETP.LT.OR P1, PT, R71, R70, P1 ;  /* 0x000000464700720c */ /* 0x000fe60000f21670 */
[----:B------:R-:W-:Y:S10]  /*29e0*/  @P6 BRA `(.L_x_7134) ;  /* 0x0000000000c06947 */ /* 0x000ff40003800000 */
        /* <DEDUP_REMOVED lines=48> */
.L_x_7134:
[----:B------:R-:W-:Y:S05]  /*2cf0*/  BSYNC.RECONVERGENT B0 ;  /* 0x0000000000007941 */ /* 0x000fea0003800200 */
.L_x_7133:
        /* <DEDUP_REMOVED lines=48> */
.L_x_7136:
[----:B------:R-:W-:Y:S05]  /*3000*/  BSYNC.RECONVERGENT B0 ;  /* 0x0000000000007941 */ /* 0x000fea0003800200 */
.L_x_7135:
        /* <DEDUP_REMOVED lines=53> */
.L_x_7138:
[----:B------:R-:W-:Y:S05]  /*3360*/  BSYNC.RECONVERGENT B0 ;  /* 0x0000000000007941 */ /* 0x000fea0003800200 */
.L_x_7137:
        /* <DEDUP_REMOVED lines=53> */
.L_x_7140:
[----:B------:R-:W-:Y:S05]  /*36c0*/  BSYNC.RECONVERGENT B0 ;  /* 0x0000000000007941 */ /* 0x000fea0003800200 */
.L_x_7139:
[----:B------:R-:W5:Y:S02]  /*36d0*/  LD.E R0, desc[UR4][R84.64+0xd0] ;  /* 0x0000d00454007980 */ /* 0x000f64000c101900 */
[----:B-----5:R-:W-:Y:S05]  /*36e0*/  IMAD.U32 R0, R0, -0x40, RZ ;  /* 0xffffffc000007824 */ /* 0x020fea00078e00ff */
[C---:B------:R-:W-:Y:S02]  /*36f0*/  LEA R14, P1, R0.reuse, R14, 0x1 ;  /* 0x0000000e000e7211 */ /* 0x040fe400078208ff */
[C---:B------:R-:W-:Y:S02]  /*3700*/  LEA R34, P0, R0.reuse, R34, 0x1 ;  /* 0x0000002200227211 */ /* 0x040fe400078008ff */
[C---:B------:R-:W-:Y:S02]  /*3710*/  LEA.HI.X.SX32 R15, R0.reuse, R15, 0x1, P1 ;  /* 0x0000000f000f7211 */ /* 0x040fe400008f0eff */
[----:B------:R-:W-:Y:S01]  /*3720*/  LEA.HI.X.SX32 R35, R0, R35, 0x1, P0 ;  /* 0x0000002300237211 */ /* 0x000fe200000f0eff */
[----:B------:R-:W-:Y:S05]  /*3730*/  BRA `(.L_x_7131) ;  /* 0x0000001800247947 */ /* 0x000fea0003800000 */
.L_x_7132:
        /* <DEDUP_REMOVED lines=97> */
.L_x_7142:
[----:B------:R-:W-:Y:S05]  /*3d50*/  BSYNC.RECONVERGENT B0 ;  /* 0x0000000000007941 */ /* 0x000fea0003800200 */
.L_x_7141:
[C---:B------:R-:W-:Y:S01]  /*3d60*/  ISETP.GE.OR P5, PT, R57.reuse, R69, P4 ;  /* 0x000000453900720c */ /* 0x040fe200027a6670 */
[----:B------:R-:W-:Y:S01]  /*3d70*/  BSSY.RECONVERGENT B0, `(.L_x_7143) ;  /* 0x000005c000007945 */ /* 0x000fe20003800200 */
[----:B------:R-:W-:Y:S02]  /*3d80*/  IADD3 R20, P0, PT, R12, R80, RZ ;  /* 0x000000500c147210 */ /* 0x000fe40007f1e0ff */
[----:B------:R-:W-:Y:S03]  /*3d90*/  ISETP.LT.OR P5, PT, R57, R70, P5 ;  /* 0x000000463900720c */ /* 0x000fe60002fa1670 */
[----:B------:R-:W-:Y:S10]  /*3da0*/  IMAD.X R21, R9, 0x1, R32, P0 ;  /* 0x0000000109157824 */ /* 0x000ff400000e0620 */
        /* <DEDUP_REMOVED lines=88> */
.L_x_7144:
[----:B------:R-:W-:Y:S05]  /*4330*/  BSYNC.RECONVERGENT B0 ;  /* 0x0000000000007941 */ /* 0x000fea0003800200 */
.L_x_7143:
        /* <DEDUP_REMOVED lines=15> */
[----:B------:R-:W-:Y:S02]  /*4430*/  IADD3 R2, P5, PT, R20, R80, RZ ;  /* 0x0000005014027210 */ /* 0x000fe40007fbe0ff */
[----:B------:R-:W-:Y:S03]  /*4440*/  @!P0 IADD3 R24, P4, PT, R22, R61, RZ ;  /* 0x0000003d16188210 */ /* 0x000fe60007f9e0ff */
[----:B------:R-:W-:Y:S01]  /*4450*/  IMAD.X R3, R21, 0x1, R32, P5 ;  /* 0x0000000115037824 */ /* 0x000fe200028e0620 */
        /* <DEDUP_REMOVED lines=18> */
[C---:B----4-:R-:W-:Y:S01]  /*4580*/  @!P0 LOP3.LUT R28, R4.reuse, 0xffff0000, RZ, 0xc0, !PT ;  /* 0xffff0000041c8812 */ /* 0x050fe200078ec0ff */
[----:B------:R-:W-:Y:S01]  /*4590*/  @!P0 IMAD.U32 R29, R4, 0x10000, RZ ;  /* 0x00010000041d8824 */ /* 0x000fe200078e00ff */
[C---:B------:R-:W-:Y:S01]  /*45a0*/  @!P0 LOP3.LUT R27, R5.reuse, 0xffff0000, RZ, 0xc0, !PT ;  /* 0xffff0000051b8812 */ /* 0x040fe200078ec0ff */
        /* <DEDUP_REMOVED lines=8> */
[C---:B------:R-:W-:Y:S01]  /*4630*/  @!P0 IMAD.U32 R24, R7.reuse, 0x10000, RZ ;  /* 0x0001000007188824 */ /* 0x040fe200078e00ff */
        /* <DEDUP_REMOVED lines=8> */
[----:B------:R-:W-:Y:S01]  /*46c0*/  @!P0 LOP3.LUT R24, R40, 0xffff0000, RZ, 0xc0, !PT ;  /* 0xffff000028188812 */ /* 0x000fe200078ec0ff */
[----:B------:R-:W-:Y:S01]  /*46d0*/  @!P0 FMUL.FTZ R6, R6, R22 ;  /* 0x0000001606068220 */ /* 0x000fe20000410000 */
[----:B--2---:R-:W-:Y:S02]  /*46e0*/  @!P0 IMAD.U32 R19, R36, 0x10000, RZ ;  /* 0x0001000024138824 */ /* 0x004fe400078e00ff */
[----:B------:R-:W-:Y:S01]  /*46f0*/  @!P0 FMUL.FTZ R0, R29, R0 ;  /* 0x000000001d008220 */ /* 0x000fe20000410000 */
[----:B------:R-:W-:Y:S02]  /*4700*/  @!P0 IMAD.U32 R22, R40, 0x10000, RZ ;  /* 0x0001000028168824 */ /* 0x000fe400078e00ff */
[----:B------:R-:W-:Y:S01]  /*4710*/  @!P0 FMUL.FTZ R5, R5, R23 ;  /* 0x0000001705058220 */ /* 0x000fe20000410000 */
[----:B------:R-:W-:Y:S01]  /*4720*/  @!P0 LOP3.LUT R23, R36, 0xffff0000, RZ, 0xc0, !PT ;  /* 0xffff000024178812 */ /* 0x000fe200078ec0ff */
        /* <DEDUP_REMOVED lines=9> */
[----:B------:R-:W-:Y:S01]  /*47c0*/  @!P0 SHF.L.U32 R19, R38, 0x10, RZ ;  /* 0x0000001026138819 */ /* 0x000fe200000006ff */
[----:B------:R-:W-:Y:S01]  /*47d0*/  @!P0 IMAD.U32 R29, R42, 0x10000, RZ ;  /* 0x000100002a1d8824 */ /* 0x000fe200078e00ff */
[----:B------:R-:W-:Y:S01]  /*47e0*/  @!P0 LOP3.LUT R22, R38, 0xffff0000, RZ, 0xc0, !PT ;  /* 0xffff000026168812 */ /* 0x000fe200078ec0ff */
[----:B------:R-:W-:Y:S01]  /*47f0*/  @!P0 FFMA.FTZ R2, R23, R24, R2 ;  /* 0x0000001817028223 */ /* 0x000fe20000010002 */
[----:B------:R-:W-:Y:S01]  /*4800*/  SHF.L.U32 R24, R132, 0x6, RZ ;  /* 0x0000000684187819 */ /* 0x000fe200000006ff */
[----:B------:R-:W-:Y:S01]  /*4810*/  @!P0 FFMA.FTZ R3, R25, R26, R3 ;  /* 0x0000001a19038223 */ /* 0x000fe20000010003 */
[----:B------:R-:W-:Y:S01]  /*4820*/  @!P0 FFMA.FTZ R4, R27, R28, R4 ;  /* 0x0000001c1b048223 */ /* 0x000fe20000010004 */
[----:B------:R-:W-:Y:S01]  /*4830*/  @!P0 FFMA.FTZ R5, R19, R29, R5 ;  /* 0x0000001d13058223 */ /* 0x000fe20000010005 */
[C---:B------:R-:W-:Y:S01]  /*4840*/  @!P0 LOP3.LUT R19, R39.reuse, 0xffff0000, RZ, 0xc0, !PT ;  /* 0xffff000027138812 */ /* 0x040fe200078ec0ff */
[----:B------:R-:W-:Y:S01]  /*4850*/  @!P0 IMAD.U32 R23, R39, 0x10000, RZ ;  /* 0x0001000027178824 */ /* 0x000fe200078e00ff */
[----:B------:R-:W-:Y:S01]  /*4860*/  @!P0 F2FP.BF16.F32.PACK_AB R0, R2, R0 ;  /* 0x000000000200823e */ /* 0x000fe200000010ff */
[----:B------:R-:W-:Y:S01]  /*4870*/  @!P0 FFMA.FTZ R6, R22, R30, R6 ;  /* 0x0000001e16068223 */ /* 0x000fe20000010006 */
[----:B------:R-:W-:Y:S01]  /*4880*/  SHF.L.U64.HI R22, R132, 0x6, R133 ;  /* 0x0000000684167819 */ /* 0x000fe20000010285 */
[----:B------:R-:W-:Y:S01]  /*4890*/  @!P0 FFMA.FTZ R7, R23, R31, R7 ;  /* 0x0000001f17078223 */ /* 0x000fe20000010007 */
[----:B------:R-:W-:Y:S01]  /*48a0*/  IADD3 R24, P5, P4, R24, R65, R24 ;  /* 0x0000004118187210 */ /* 0x000fe20007cbe018 */
[----:B------:R-:W-:Y:S01]  /*48b0*/  @!P0 FFMA.FTZ R8, R19, R32, R8 ;  /* 0x0000002013088223 */ /* 0x000fe20000010008 */
[----:B------:R-:W-:Y:S01]  /*48c0*/  @!P0 F2FP.BF16.F32.PACK_AB R5, R6, R5 ;  /* 0x000000050605823e */ /* 0x000fe200000010ff */
[----:B------:R-:W-:Y:S01]  /*48d0*/  @!P0 IMAD.MOV.U32 R36, RZ, RZ, R0 ;  /* 0x000000ffff248224 */ /* 0x000fe200078e0000 */
[----:B------:R-:W-:Y:S02]  /*48e0*/  @!P0 F2FP.BF16.F32.PACK_AB R3, R4, R3 ;  /* 0x000000030403823e */ /* 0x000fe400000010ff */
[----:B------:R-:W-:Y:S01]  /*48f0*/  @!P0 F2FP.BF16.F32.PACK_AB R7, R8, R7 ;  /* 0x000000070807823e */ /* 0x000fe200000010ff */
[----:B------:R-:W-:Y:S01]  /*4900*/  @!P0 IMAD.MOV.U32 R38, RZ, RZ, R5 ;  /* 0x000000ffff268224 */ /* 0x000fe200078e0005 */
[----:B------:R-:W-:Y:S02]  /*4910*/  IADD3.X R25, PT, PT, R22, R64, R22, P5, P4 ;  /* 0x0000004016197210 */ /* 0x000fe40002fe8416 */
[----:B------:R-:W-:Y:S02]  /*4920*/  @!P0 MOV R37, R3 ;  /* 0x0000000300258202 */ /* 0x000fe40000000f00 */
[----:B------:R-:W-:Y:S05]  /*4930*/  @!P0 MOV R39, R7 ;  /* 0x0000000700278202 */ /* 0x000fea0000000f00 */
[----:B------:R3:W-:Y:S02]  /*4940*/  ST.E.128 desc[UR4][R24.64], R36 ;  /* 0x0000002418007985 */ /* 0x0007e4000c101d04 */
.L_x_7146:
[----:B------:R-:W-:Y:S05]  /*4950*/  BSYNC.RECONVERGENT B0 ;  /* 0x0000000000007941 */ /* 0x000fea0003800200 */
.L_x_7145:
        /* <DEDUP_REMOVED lines=92> */
.L_x_7148:
[----:B------:R-:W-:Y:S05]  /*4f20*/  BSYNC.RECONVERGENT B0 ;  /* 0x0000000000007941 */ /* 0x000fea0003800200 */
.L_x_7147:
        /* <DEDUP_REMOVED lines=10> */
.L_x_7131:
[----:B------:R-:W-:Y:S05]  /*4fd0*/  BSYNC.RECONVERGENT B1 ;  /* 0x0000000000017941 */ /* 0x000fea0003800200 */
.L_x_7129:
        /* <DEDUP_REMOVED lines=102> */
.L_x_7150:
[----:B------:R-:W-:Y:S05]  /*5640*/  BSYNC.RECONVERGENT B0 ;  /* 0x0000000000007941 */ /* 0x000fea0003800200 */
.L_x_7149:
[----:B------:R-:W-:Y:S05]  /*5650*/  @P2 BRA `(.L_x_7151) ;  /* 0xffffffcc00282947 */ /* 0x000fea000383ffff */
.L_x_7128:
        /* <DEDUP_REMOVED lines=17> */
.L_x_7156:
[----:B------:R2:W-:Y:S02]  /*5770*/  STS.128 [R124], RZ ;  /* 0x000000ff7c007388 */ /* 0x0005e40000000c00 */
.L_x_7155:
[----:B------:R-:W-:Y:S05]  /*5780*/  BSYNC.RECONVERGENT B0 ;  /* 0x0000000000007941 */ /* 0x000fea0003800200 */
.L_x_7154:
        /* <DEDUP_REMOVED lines=13> */
.L_x_7153:
        /* <DEDUP_REMOVED lines=85> */
.L_x_7163:
[----:B------:R-:W-:Y:S05]  /*5db0*/  BSYNC.RECONVERGENT B0 ;  /* 0x0000000000007941 */ /* 0x000fea0003800200 */
.L_x_7162:
[----:B-----5:R3:W-:Y:S01]  /*5dc0*/  STS.128 [R124], R12 ;  /* 0x0000000c7c007388 */ /* 0x0207e20000000c00 */
[----:B------:R-:W-:Y:S05]  /*5dd0*/  BRA `(.L_x_7160) ;  /* 0x0000000000047947 */ /* 0x000fea0003800000 */
.L_x_7161:
[----:B------:R2:W-:Y:S02]  /*5de0*/  STS.128 [R124], RZ ;  /* 0x000000ff7c007388 */ /* 0x0005e40000000c00 */
.L_x_7160:
[----:B------:R-:W-:Y:S05]  /*5df0*/  BSYNC.RECONVERGENT B1 ;  /* 0x0000000000017941 */ /* 0x000fea0003800200 */
.L_x_7159:
        /* <DEDUP_REMOVED lines=25> */
[----:B------:R-:W-:Y:S01]  /*5f90*/  IMAD.U32 R19, R15, 0x10000, RZ ;  /* 0x000100000f137824 */ /* 0x000fe200078e00ff */
        /* <DEDUP_REMOVED lines=21> */
[----:B------:R-:W-:Y:S01]  /*60f0*/  FMUL.FTZ R9, R12, R3 ;  /* 0x000000030c097220 */ /* 0x000fe20000410000 */
        /* <DEDUP_REMOVED lines=14> */
.L_x_7165:
[----:B------:R-:W-:Y:S05]  /*61e0*/  BSYNC.RECONVERGENT B0 ;  /* 0x0000000000007941 */ /* 0x000fea0003800200 */
.L_x_7164:
[----:B-----5:R3:W-:Y:S01]  /*61f0*/  STS.128 [R124+0x800], R12 ;  /* 0x0008000c7c007388 */ /* 0x0207e20000000c00 */
[----:B------:R-:W-:Y:S05]  /*6200*/  BRA `(.L_x_7157) ;  /* 0x0000000c00047947 */ /* 0x000fea0003800000 */
.L_x_7158:
        /* <DEDUP_REMOVED lines=95> */
.L_x_7170:
[----:B------:R-:W-:Y:S05]  /*6800*/  BSYNC.RECONVERGENT B0 ;  /* 0x0000000000007941 */ /* 0x000fea0003800200 */
.L_x_7169:
[----:B-----5:R3:W-:Y:S01]  /*6810*/  STS.128 [R124], R20 ;  /* 0x000000147c007388 */ /* 0x0207e20000000c00 */
[----:B------:R-:W-:Y:S05]  /*6820*/  BRA `(.L_x_7167) ;  /* 0x0000000000047947 */ /* 0x000fea0003800000 */
.L_x_7168:
[----:B------:R2:W-:Y:S02]  /*6830*/  STS.128 [R124], RZ ;  /* 0x000000ff7c007388 */ /* 0x0005e40000000c00 */
.L_x_7167:
[----:B------:R-:W-:Y:S05]  /*6840*/  BSYNC.RECONVERGENT B1 ;  /* 0x0000000000017941 */ /* 0x000fea0003800200 */
.L_x_7166:
        /* <DEDUP_REMOVED lines=91> */
.L_x_7172:
[----:B------:R-:W-:Y:S05]  /*6e00*/  BSYNC.RECONVERGENT B0 ;  /* 0x0000000000007941 */ /* 0x000fea0003800200 */
.L_x_7171:
[----:B-----5:R1:W-:Y:S02]  /*6e10*/  STS.128 [R124+0x800], R4 ;  /* 0x000800047c007388 */ /* 0x0203e40000000c00 */
.L_x_7157:
[----:B------:R-:W-:Y:S05]  /*6e20*/  BSYNC.RECONVERGENT B2 ;  /* 0x0000000000027941 */ /* 0x000fea0003800200 */
.L_x_7152:
[----:B-1----:R-:W-:Y:S01]  /*6e30*/  IADD3 R6, PT, PT, -R86, R45, RZ ;  /* 0x0000002d56067210 */ /* 0x002fe20007ffe1ff */
[----:B------:R-:W-:Y:S03]  /*6e40*/  BSSY.RECONVERGENT B0, `(.L_x_7173) ;  /* 0x000000d000007945 */ /* 0x000fe60003800200 */
        /* <DEDUP_REMOVED lines=11> */
.L_x_7175:
[----:B------:R1:W-:Y:S02]  /*6f00*/  STS.128 [R124+0x1000], RZ ;  /* 0x001000ff7c007388 */ /* 0x0003e40000000c00 */
.L_x_7174:
[----:B------:R-:W-:Y:S05]  /*6f10*/  BSYNC.RECONVERGENT B0 ;  /* 0x0000000000007941 */ /* 0x000fea0003800200 */
.L_x_7173:
[----:B------:R-:W-:Y:S01]  /*6f20*/  ISETP.GE.AND P1, PT, R16, R6, PT ;  /* 0x000000061000720c */ /* 0x000fe20003f26270 */
[C---:B-1--4-:R-:W-:Y:S01]  /*6f30*/  IMAD.SHL.U32 R3, R132.reuse, 0x40, RZ ;  /* 0x0000004084037824 */ /* 0x052fe200078e00ff */
        /* <DEDUP_REMOVED lines=12> */
.L_x_7178:
[----:B------:R1:W-:Y:S02]  /*7000*/  STS.128 [R124+0x1800], RZ ;  /* 0x001800ff7c007388 */ /* 0x0003e40000000c00 */
.L_x_7177:
[----:B------:R-:W-:Y:S05]  /*7010*/  BSYNC.RECONVERGENT B0 ;  /* 0x0000000000007941 */ /* 0x000fea0003800200 */
.L_x_7176:
        /* <DEDUP_REMOVED lines=13> */
.L_x_7181:
[----:B------:R1:W-:Y:S02]  /*70f0*/  STS.128 [R124+0x2000], RZ ;  /* 0x002000ff7c007388 */ /* 0x0003e40000000c00 */
.L_x_7180:
[----:B------:R-:W-:Y:S05]  /*7100*/  BSYNC.RECONVERGENT B0 ;  /* 0x0000000000007941 */ /* 0x000fea0003800200 */
.L_x_7179:
        /* <DEDUP_REMOVED lines=13> */
.L_x_7184:
[----:B------:R1:W-:Y:S02]  /*71e0*/  STS.128 [R124+0x2800], RZ ;  /* 0x002800ff7c007388 */ /* 0x0003e40000000c00 */
.L_x_7183:
[----:B------:R-:W-:Y:S05]  /*71f0*/  BSYNC.RECONVERGENT B0 ;  /* 0x0000000000007941 */ /* 0x000fea0003800200 */
.L_x_7182:
        /* <DEDUP_REMOVED lines=16> */
.L_x_7187:
[----:B------:R1:W-:Y:S01]  /*7300*/  STS.128 [R124+0x3000], RZ ;  /* 0x003000ff7c007388 */ /* 0x0003e20000000c00 */
[----:B------:R-:W-:Y:S05]  /*7310*/  BRA `(.L_x_7188) ;  /* 0x0000000000047947 */ /* 0x000fea0003800000 */
.L_x_7186:
[----:B------:R1:W-:Y:S02]  /*7320*/  STS.128 [R124+0x3000], RZ ;  /* 0x003000ff7c007388 */ /* 0x0003e40000000c00 */
.L_x_7188:
[----:B------:R-:W-:Y:S05]  /*7330*/  BSYNC.RECONVERGENT B0 ;  /* 0x0000000000007941 */ /* 0x000fea0003800200 */
.L_x_7185:
[----:B------:R-:W-:Y:S01]  /*7340*/  ISETP.GE.AND P1, PT, R16, R6, PT ;  /* 0x000000061000720c */ /* 0x000fe20003f26270 */
[C---:B------:R-:W-:Y:S01]  /*7350*/  IMAD.SHL.U32 R32, R134.reuse, 0x40, RZ ;  /* 0x0000004086207824 */ /* 0x040fe200078e00ff */
[----:B------:R-:W-:Y:S01]  /*7360*/  SHF.L.U64.HI R34, R134, 0x6, R135 ;  /* 0x0000000686227819 */ /* 0x000fe20000010287 */
[----:B------:R-:W-:Y:S03]  /*7370*/  BSSY.RECONVERGENT B0, `(.L_x_7189) ;  /* 0x000000d000007945 */ /* 0x000fe60003800200 */
[----:B----4-:R-:W-:-:S05]  /*7380*/  IADD3 R8, P0, PT, R32, R141, RZ ;  /* 0x0000008d20087210 */ /* 0x010fca0007f1e0ff */
        /* <DEDUP_REMOVED lines=10> */
.L_x_7191:
[----:B------:R1:W-:Y:S02]  /*7430*/  STS.128 [R124+0x3800], RZ ;  /* 0x003800ff7c007388 */ /* 0x0003e40000000c00 */
.L_x_7190:
[----:B------:R-:W-:Y:S05]  /*7440*/  BSYNC.RECONVERGENT B0 ;  /* 0x0000000000007941 */ /* 0x000fea0003800200 */
.L_x_7189:
        /* <DEDUP_REMOVED lines=13> */
.L_x_7194:
[----:B------:R1:W-:Y:S02]  /*7520*/  STS.128 [R124+0x4000], RZ ;  /* 0x004000ff7c007388 */ /* 0x0003e40000000c00 */
.L_x_7193:
[----:B------:R-:W-:Y:S05]  /*7530*/  BSYNC.RECONVERGENT B0 ;  /* 0x0000000000007941 */ /* 0x000fea0003800200 */
.L_x_7192:
        /* <DEDUP_REMOVED lines=13> */
.L_x_7197:
[----:B------:R1:W-:Y:S02]  /*7610*/  STS.128 [R124+0x4800], RZ ;  /* 0x004800ff7c007388 */ /* 0x0003e40000000c00 */
.L_x_7196:
[----:B------:R-:W-:Y:S05]  /*7620*/  BSYNC.RECONVERGENT B0 ;  /* 0x0000000000007941 */ /* 0x000fea0003800200 */
.L_x_7195:
        /* <DEDUP_REMOVED lines=8> */
[----:B------:R-:W-:Y:S01]  /*76b0*/  BSSY.RECONVERGENT B1, `(.L_x_7198) ;  /* 0x00001e1000017945 */ /* 0x000fe20003800200 */
[----:B------:R-:W-:Y:S02]  /*76c0*/  LOP3.LUT R129, R5, 0x3e00, RZ, 0xc0, !PT ;  /* 0x00003e0005817812 */ /* 0x000fe400078ec0ff */
        /* <DEDUP_REMOVED lines=14> */
[----:B-----5:R-:W-:Y:S01]  /*77b0*/  IADD3 R2, PT, PT, R45, -R147, -R2 ;  /* 0x800000932d027210 */ /* 0x020fe20007ffe802 */
[----:B---3--:R-:W-:Y:S01]  /*77c0*/  IMAD.IADD R12, R9, 0x1, R35 ;  /* 0x00000001090c7824 */ /* 0x008fe200078e0223 */
[----:B------:R-:W-:Y:S01]  /*77d0*/  LDSM.16.M88.4 R4, [R9] ;  /* 0x000000000904783b */ /* 0x000fe20000000200 */
[----:B------:R-:W-:Y:S01]  /*77e0*/  IMAD.IADD R16, R35, 0x1, R8 ;  /* 0x0000000123107824 */ /* 0x000fe200078e0208 */
[----:B------:R-:W-:-:S02]  /*77f0*/  LOP3.LUT R156, R47, 0x7, R126, 0xf8, !PT ;  /* 0x000000072f9c7812 */ /* 0x000fc400078ef87e */
[----:B------:R-:W1:Y:S01]  /*7800*/  LDSM.16.M88.4 R80, [R8+0x1000] ;  /* 0x001000000850783b */ /* 0x000e620000000200 */
[----:B------:R-:W-:Y:S01]  /*7810*/  IADD3 R47, PT, PT, R125, R45, -R147 ;  /* 0x0000002d7d2f7210 */ /* 0x000fe20007ffe893 */
[----:B------:R-:W-:Y:S02]  /*7820*/  IMAD.SHL.U32 R125, R46, 0x2, RZ ;  /* 0x000000022e7d7824 */ /* 0x000fe400078e00ff */
[----:B------:R-:W3:Y:S01]  /*7830*/  LDSM.16.M88.4 R72, [R8+0x1400] ;  /* 0x001400000848783b */ /* 0x000ee20000000200 */
[----:B------:R-:W-:Y:S02]  /*7840*/  IMAD R156, R145, 0x40, R156 ;  /* 0x00000040919c7824 */ /* 0x000fe400078e029c */
[----:B------:R-:W-:Y:S01]  /*7850*/  LOP3.LUT R125, R125, 0x6, RZ, 0xc0, !PT ;  /* 0x000000067d7d7812 */ /* 0x000fe200078ec0ff */
[----:B------:R-:W4:Y:S01]  /*7860*/  LDSM.16.M88.4 R64, [R8+0x1800] ;  /* 0x001800000840783b */ /* 0x000f220000000200 */
[C---:B------:R-:W-:Y:S02]  /*7870*/  IMAD.IADD R47, R156.reuse, 0x1, R47 ;  /* 0x000000019c2f7824 */ /* 0x040fe400078e022f */
[----:B------:R-:W-:Y:S01]  /*7880*/  IMAD.IADD R156, R156, 0x1, R2 ;  /* 0x000000019c9c7824 */ /* 0x000fe200078e0202 */
[----:B------:R-:W4:Y:S01]  /*7890*/  LDSM.16.M88.4 R120, [R8+0x2c00] ;  /* 0x002c00000878783b */ /* 0x000f220000000200 */
[----:B------:R-:W-:-:S02]  /*78a0*/  LOP3.LUT R2, R86, R125, RZ, 0xfc, !PT ;  /* 0x0000007d56027212 */ /* 0x000fc400078efcff */
[C-C-:B------:R-:W-:Y:S01]  /*78b0*/  VIADDMNMX R155, R47.reuse, 0x1, R45.reuse, PT ;  /* 0x000000012f9b7846 */ /* 0x140fe2000380012d */
[----:B------:R-:W4:Y:S01]  /*78c0*/  LDSM.16.M88.4 R56, [R8+0x1c00] ;  /* 0x001c00000838783b */ /* 0x000f220000000200 */
[C---:B------:R-:W-:Y:S01]  /*78d0*/  ISETP.GT.AND P2, PT, R156.reuse, R2, PT ;  /* 0x000000029c00720c */ /* 0x040fe20003f44270 */
[----:B------:R-:W-:Y:S01]  /*78e0*/  VIADD R154, R156, 0x8 ;  /* 0x000000089c9a7836 */ /* 0x000fe20000000000 */
[----:B------:R-:W-:Y:S01]  /*78f0*/  VIADDMNMX R149, R47, 0x9, R45, PT ;  /* 0x000000092f957846 */ /* 0x000fe2000380012d */
[----:B------:R-:W4:Y:S01]  /*7900*/  LDSM.16.M88.4 R48, [R8+0x2000] ;  /* 0x002000000830783b */ /* 0x000f220000000200 */
[C---:B------:R-:W-:Y:S01]  /*7910*/  VIADD R47, R2.reuse, 0x68 ;  /* 0x00000068022f7836 */ /* 0x040fe20000000000 */
[C---:B------:R-:W-:Y:S01]  /*7920*/  ISETP.GE.AND P6, PT, R2.reuse, R155, PT ;  /* 0x0000009b0200720c */ /* 0x040fe20003fc6270 */
[C---:B------:R-:W-:Y:S01]  /*7930*/  VIADD R46, R2.reuse, 0x69 ;  /* 0x00000069022e7836 */ /* 0x040fe20000000000 */
[----:B------:R-:W4:Y:S01]  /*7940*/  LDSM.16.M88.4 R36, [R8+0x2400] ;  /* 0x002400000824783b */ /* 0x000f220000000200 */
[C---:B------:R-:W-:Y:S01]  /*7950*/  VIADD R45, R2.reuse, 0x70 ;  /* 0x00000070022d7836 */ /* 0x040fe20000000000 */
[----:B------:R-:W-:-:S02]  /*7960*/  ISETP.GE.AND P5, PT, R2, R149, PT ;  /* 0x000000950200720c */ /* 0x000fc40003fa6270 */
[----:B------:R-:W4:Y:S01]  /*7970*/  LDSM.16.M88.4 R24, [R8+0x2800] ;  /* 0x002800000818783b */ /* 0x000f220000000200 */
[----:B------:R-:W-:-:S03]  /*7980*/  ISETP.GT.AND P1, PT, R154, R2, PT ;  /* 0x000000029a00720c */ /* 0x000fc60003f24270 */
[----:B--2---:R-:W-:Y:S04]  /*7990*/  LDSM.16.M88.4 R12, [R12] ;  /* 0x000000000c0c783b */ /* 0x004fe80000000200 */
[----:B------:R-:W2:Y:S04]  /*79a0*/  LDSM.16.M88.4 R116, [R16+0x1000] ;  /* 0x001000001074783b */ /* 0x000ea80000000200 */
[----:B------:R-:W2:Y:S01]  /*79b0*/  LDSM.16.M88.4 R112, [R16+0x1400] ;  /* 0x001400001070783b */ /* 0x000ea20000000200 */
[C---:B-1----:R-:W-:Y:S03]  /*79c0*/  HMMA.16816.F32.BF16 R88, R4.reuse, R80, RZ ;  /* 0x000000500458723c */ /* 0x042fe600000418ff */
[----:B------:R-:W-:Y:S04]  /*79d0*/  LDSM.16.M88.4 R108, [R16+0x1800] ;  /* 0x00180000106c783b */ /* 0x000fe80000000200 */
[----:B------:R-:W-:Y:S01]  /*79e0*/  LDSM.16.M88.4 R104, [R16+0x1c00] ;  /* 0x001c00001068783b */ /* 0x000fe20000000200 */
[C---:B------:R-:W-:Y:S03]  /*79f0*/  HMMA.16816.F32.BF16 R80, R4.reuse, R82, RZ ;  /* 0x000000520450723c */ /* 0x040fe600000418ff */
[----:B------:R-:W-:Y:S04]  /*7a00*/  LDSM.16.M88.4 R100, [R16+0x2000] ;  /* 0x002000001064783b */ /* 0x000fe80000000200 */
[----:B------:R-:W-:Y:S01]  /*7a10*/  LDSM.16.M88.4 R96, [R16+0x2400] ;  /* 0x002400001060783b */ /* 0x000fe20000000200 */
[C---:B---3--:R-:W-:Y:S03]  /*7a20*/  HMMA.16816.F32.BF16 R76, R4.reuse, R72, RZ ;  /* 0x00000048044c723c */ /* 0x048fe600000418ff */
[----:B------:R-:W-:Y:S04]  /*7a30*/  LDSM.16.M88.4 R92, [R16+0x2800] ;  /* 0x00280000105c783b */ /* 0x000fe80000000200 */
[----:B------:R-:W1:Y:S01]  /*7a40*/  LDSM.16.M88.4 R16, [R16+0x2c00] ;  /* 0x002c00001010783b */ /* 0x000e620000000200 */
[----:B------:R-:W-:Y:S01]  /*7a50*/  HMMA.16816.F32.BF16 R72, R4, R74, RZ ;  /* 0x0000004a0448723c */ /* 0x000fe200000418ff */
[----:B------:R-:W-:-:S07]  /*7a60*/  DEPBAR.LE SB0, 0x0 ;  /* 0x000080000000791a */ /* 0x000fce0000000000 */
[C---:B----4-:R-:W-:Y:S08]  /*7a70*/  HMMA.16816.F32.BF16 R68, R4.reuse, R64, RZ ;  /* 0x000000400444723c */ /* 0x050ff000000418ff */
[----:B------:R-:W-:Y:S01]  /*7a80*/  HMMA.16816.F32.BF16 R20, R4, R120, RZ ;  /* 0x000000780414723c */ /* 0x000fe200000418ff */
[----:B------:R-:W-:-:S05]  /*7a90*/  VIADD R120, R2, 0x9 ;  /* 0x0000000902787836 */ /* 0x000fca0000000000 */
[----:B------:R-:W-:Y:S02]  /*7aa0*/  ISETP.GT.AND P4, PT, R156, R120, PT ;  /* 0x000000789c00720c */ /* 0x000fe40003f84270 */
        /* <DEDUP_REMOVED lines=10> */
[----:B--2---:R-:W-:Y:S05]  /*7b50*/  HMMA.16816.F32.BF16 R88, R12, R116, R88 ;  /* 0x000000740c58723c */ /* 0x004fea0000041858 */
[----:B------:R-:W-:-:S03]  /*7b60*/  VIADD R117, R2, 0x10 ;  /* 0x0000001002757836 */ /* 0x000fc60000000000 */
[C---:B------:R-:W-:Y:S08]  /*7b70*/  HMMA.16816.F32.BF16 R80, R12.reuse, R118, R80 ;  /* 0x000000760c50723c */ /* 0x040ff00000041850 */
[----:B------:R-:W-:Y:S03]  /*7b80*/  HMMA.16816.F32.BF16 R76, R12, R112, R76 ;  /* 0x000000700c4c723c */ /* 0x000fe6000004184c */
[----:B------:R-:W-:-:S02]  /*7b90*/  FSEL R126, R88, -INF , !P2 ;  /* 0xff800000587e7808 */ /* 0x000fc40005000000 */
[----:B------:R-:W-:-:S03]  /*7ba0*/  ISETP.GT.AND P2, PT, R156, R117, PT ;  /* 0x000000759c00720c */ /* 0x000fc60003f44270 */
[----:B------:R-:W-:Y:S03]  /*7bb0*/  HMMA.16816.F32.BF16 R72, R12, R114, R72 ;  /* 0x000000720c48723c */ /* 0x000fe60000041848 */
[----:B------:R-:W-:-:S05]  /*7bc0*/  FSEL R121, R81, -INF , !P4 ;  /* 0xff80000051797808 */ /* 0x000fca0006000000 */
[C---:B-1----:R-:W-:Y:S03]  /*7bd0*/  HMMA.16816.F32.BF16 R20, R12.reuse, R16, R20 ;  /* 0x000000100c14723c */ /* 0x042fe60000041814 */
[C---:B------:R-:W-:Y:S02]  /*7be0*/  VIADD R16, R2.reuse, 0x8 ;  /* 0x0000000802107836 */ /* 0x040fe40000000000 */
[----:B------:R-:W-:Y:S01]  /*7bf0*/  VIADD R17, R2, 0x1 ;  /* 0x0000000102117836 */ /* 0x000fe20000000000 */
[----:B------:R-:W-:Y:S02]  /*7c00*/  FSEL R119, R76, -INF , !P2 ;  /* 0xff8000004c777808 */ /* 0x000fe40005000000 */
[C---:B------:R-:W-:Y:S01]  /*7c10*/  ISETP.GT.AND P0, PT, R156.reuse, R16, PT ;  /* 0x000000109c00720c */ /* 0x040fe20003f04270 */
[----:B------:R-:W-:Y:S03]  /*7c20*/  HMMA.16816.F32.BF16 R68, R12, R108, R68 ;  /* 0x0000006c0c44723c */ /* 0x000fe60000041844 */
[----:B------:R-:W-:Y:S01]  /*7c30*/  ISETP.GT.AND P3, PT, R156, R17, PT ;  /* 0x000000119c00720c */ /* 0x000fe20003f64270 */
[----:B------:R-:W-:Y:S01]  /*7c40*/  VIADD R108, R2, 0x21 ;  /* 0x00000021026c7836 */ /* 0x000fe20000000000 */
[----:B------:R-:W-:-:S02]  /*7c50*/  FSEL R122, R80, -INF , !P0 ;  /* 0xff800000507a7808 */ /* 0x000fc40004000000 */
[----:B------:R-:W-:Y:S01]  /*7c60*/  FSEL R123, R89, -INF , !P3 ;  /* 0xff800000597b7808 */ /* 0x000fe20005800000 */
[C---:B------:R-:W-:Y:S08]  /*7c70*/  HMMA.16816.F32.BF16 R64, R12.reuse, R110, R64 ;  /* 0x0000006e0c40723c */ /* 0x040ff00000041840 */
[----:B------:R-:W-:Y:S03]  /*7c80*/  HMMA.16816.F32.BF16 R60, R12, R104, R60 ;  /* 0x000000680c3c723c */ /* 0x000fe6000004183c */
[----:B------:R-:W-:-:S02]  /*7c90*/  VIADD R105, R2, 0x30 ;  /* 0x0000003002697836 */ /* 0x000fc40000000000 */
[----:B------:R-:W-:-:S03]  /*7ca0*/  VIADD R104, R2, 0x38 ;  /* 0x0000003802687836 */ /* 0x000fc60000000000 */
[----:B------:R-:W-:Y:S03]  /*7cb0*/  HMMA.16816.F32.BF16 R56, R12, R106, R56 ;  /* 0x0000006a0c38723c */ /* 0x000fe60000041838 */
[C---:B------:R-:W-:Y:S02]  /*7cc0*/  VIADD R107, R2.reuse, 0x28 ;  /* 0x00000028026b7836 */ /* 0x040fe40000000000 */
        /* <DEDUP_REMOVED lines=21> */
[C---:B------:R-:W-:Y:S02]  /*7e20*/  VIADD R15, R2.reuse, 0x11 ;  /* 0x00000011020f7836 */ /* 0x040fe40000000000 */
[C---:B------:R-:W-:Y:S01]  /*7e30*/  VIADD R13, R2.reuse, 0x19 ;  /* 0x00000019020d7836 */ /* 0x040fe20000000000 */
[----:B------:R-:W-:Y:S01]  /*7e40*/  BAR.SYNC.DEFER_BLOCKING 0x0 ;  /* 0x0000000000007b1d */ /* 0x000fe20000010000 */
[----:B------:R-:W-:Y:S01]  /*7e50*/  VIADD R12, R2, 0x20 ;  /* 0x00000020020c7836 */ /* 0x000fe20000000000 */
[----:B------:R-:W-:Y:S01]  /*7e60*/  ISETP.GT.AND P0, PT, R156, R14, PT ;  /* 0x0000000e9c00720c */ /* 0x000fe20003f04270 */
[----:B------:R-:W-:Y:S01]  /*7e70*/  VIADD R18, R2, 0x78 ;  /* 0x0000007802127836 */ /* 0x000fe20000000000 */
[----:B------:R-:W-:Y:S01]  /*7e80*/  ISETP.GT.AND P3, PT, R156, R15, PT ;  /* 0x0000000f9c00720c */ /* 0x000fe20003f64270 */
[----:B------:R-:W-:Y:S01]  /*7e90*/  VIADD R19, R2, 0x71 ;  /* 0x0000007102137836 */ /* 0x000fe20000000000 */
[----:B------:R-:W-:Y:S01]  /*7ea0*/  ISETP.GT.AND P4, PT, R156, R13, PT ;  /* 0x0000000d9c00720c */ /* 0x000fe20003f84270 */
[----:B------:R-:W-:Y:S01]  /*7eb0*/  VIADD R2, R2, 0x79 ;  /* 0x0000007902027836 */ /* 0x000fe20000000000 */
[----:B------:R-:W-:-:S02]  /*7ec0*/  FSEL R116, R72, -INF , !P0 ;  /* 0xff80000048747808 */ /* 0x000fc40004000000 */
[C---:B------:R-:W-:Y:S02]  /*7ed0*/  ISETP.GT.AND P2, PT, R156.reuse, R12, PT ;  /* 0x0000000c9c00720c */ /* 0x040fe40003f44270 */
[----:B------:R-:W-:Y:S02]  /*7ee0*/  FSEL R118, R77, -INF , !P3 ;  /* 0xff8000004d767808 */ /* 0x000fe40005800000 */
[C---:B------:R-:W-:Y:S02]  /*7ef0*/  ISETP.GT.AND P0, PT, R156.reuse, R107, PT ;  /* 0x0000006b9c00720c */ /* 0x040fe40003f04270 */
[C---:B------:R-:W-:Y:S02]  /*7f00*/  ISETP.GT.AND P3, PT, R156.reuse, R108, PT ;  /* 0x0000006c9c00720c */ /* 0x040fe40003f64270 */
[----:B------:R-:W-:Y:S02]  /*7f10*/  FSEL R115, R73, -INF , !P4 ;  /* 0xff80000049737808 */ /* 0x000fe40006000000 */
[----:B------:R-:W-:-:S02]  /*7f20*/  ISETP.GT.AND P4, PT, R156, R106, PT ;  /* 0x0000006a9c00720c */ /* 0x000fc40003f84270 */
[----:B------:R-:W-:Y:S02]  /*7f30*/  FSEL R114, R68, -INF , !P2 ;  /* 0xff80000044727808 */ /* 0x000fe40005000000 */
[----:B------:R-:W-:Y:S02]  /*7f40*/  FSEL R81, R64, -INF , !P0 ;  /* 0xff80000040517808 */ /* 0x000fe40004000000 */
[C---:B------:R-:W-:Y:S02]  /*7f50*/  ISETP.GT.AND P2, PT, R156.reuse, R105, PT ;  /* 0x000000699c00720c */ /* 0x040fe40003f44270 */
        /* <DEDUP_REMOVED lines=8> */
[----:B------:R-:W-:-:S02]  /*7fe0*/  FSEL R77, R61, -INF , !P3 ;  /* 0xff8000003d4d7808 */ /* 0x000fc40005800000 */
[C---:B------:R-:W-:Y:S02]  /*7ff0*/  ISETP.GT.AND P0, PT, R156.reuse, R101, PT ;  /* 0x000000659c00720c */ /* 0x040fe40003f04270 */
[C---:B------:R-:W-:Y:S02]  /*8000*/  ISETP.GT.AND P3, PT, R156.reuse, R102, PT ;  /* 0x000000669c00720c */ /* 0x040fe40003f64270 */
[----:B------:R-:W-:Y:S02]  /*8010*/  FSEL R73, R57, -INF , !P4 ;  /* 0xff80000039497808 */ /* 0x000fe40006000000 */
[----:B------:R-:W-:Y:S02]  /*8020*/  ISETP.GT.AND P4, PT, R156, R99, PT ;  /* 0x000000639c00720c */ /* 0x000fe40003f84270 */
[----:B------:R-:W-:Y:S02]  /*8030*/  FSEL R109, R52, -INF , !P2 ;  /* 0xff800000346d7808 */ /* 0x000fe40005000000 */
        /* <DEDUP_REMOVED lines=25> */
[----:B------:R-:W-:Y:S02]  /*81d0*/  ISETP.GE.AND P2, PT, R17, R155, PT ;  /* 0x0000009b1100720c */ /* 0x000fe40003f46270 */
[----:B------:R-:W-:Y:S02]  /*81e0*/  FSEL R37, R21, -INF , !P3 ;  /* 0xff80000015257808 */ /* 0x000fe40005800000 */
[----:B------:R-:W-:Y:S02]  /*81f0*/  ISETP.GT.AND P0, PT, R154, R17, PT ;  /* 0x000000119a00720c */ /* 0x000fe40003f04270 */
[----:B------:R-:W-:Y:S02]  /*8200*/  ISETP.GE.AND P3, PT, R17, R149, PT ;  /* 0x000000951100720c */ /* 0x000fe40003f66270 */
[----:B------:R-:W-:Y:S02]  /*8210*/  FSEL R41, R5, -INF , !P4 ;  /* 0xff80000005297808 */ /* 0x000fe40006000000 */
[----:B------:R-:W-:-:S02]  /*8220*/  FSEL R60, R90, -INF , !P1 ;  /* 0xff8000005a3c7808 */ /* 0x000fc40004800000 */
[----:B------:R-:W-:Y:S02]  /*8230*/  FSEL R17, R126, -INF , !P6 ;  /* 0xff8000007e117808 */ /* 0x000fe40007000000 */
[C---:B------:R-:W-:Y:S02]  /*8240*/  ISETP.GE.AND P4, PT, R16.reuse, R155, PT ;  /* 0x0000009b1000720c */ /* 0x040fe40003f86270 */
[----:B------:R-:W-:Y:S02]  /*8250*/  ISETP.GE.AND P6, PT, R16, R149, PT ;  /* 0x000000951000720c */ /* 0x000fe40003fc6270 */
[----:B------:R-:W-:Y:S02]  /*8260*/  ISETP.GT.AND P1, PT, R154, R16, PT ;  /* 0x000000109a00720c */ /* 0x000fe40003f24270 */
[----:B------:R-:W-:Y:S02]  /*8270*/  FSEL R36, R91, -INF , !P0 ;  /* 0xff8000005b247808 */ /* 0x000fe40004000000 */
[----:B------:R-:W-:-:S02]  /*8280*/  FSEL R16, R123, -INF , !P2 ;  /* 0xff8000007b107808 */ /* 0x000fc40005000000 */
[----:B------:R-:W-:Y:S02]  /*8290*/  ISETP.GE.AND P0, PT, R120, R155, PT ;  /* 0x0000009b7800720c */ /* 0x000fe40003f06270 */
[----:B------:R-:W-:Y:S02]  /*82a0*/  ISETP.GT.AND P2, PT, R154, R120, PT ;  /* 0x000000789a00720c */ /* 0x000fe40003f44270 */
[----:B------:R-:W-:Y:S02]  /*82b0*/  FSEL R56, R82, -INF , !P1 ;  /* 0xff80000052387808 */ /* 0x000fe40004800000 */
[----:B------:R-:W-:Y:S02]  /*82c0*/  FSEL R60, R60, -INF , !P5 ;  /* 0xff8000003c3c7808 */ /* 0x000fe40006800000 */
[----:B------:R-:W-:Y:S02]  /*82d0*/  ISETP.GT.AND P1, PT, R154, R117, PT ;  /* 0x000000759a00720c */ /* 0x000fe40003f24270 */
[----:B------:R-:W-:-:S02]  /*82e0*/  ISETP.GE.AND P5, PT, R120, R149, PT ;  /* 0x000000957800720c */ /* 0x000fc40003fa6270 */
[----:B------:R-:W-:Y:S02]  /*82f0*/  FSEL R36, R36, -INF , !P3 ;  /* 0xff80000024247808 */ /* 0x000fe40005800000 */
[----:B------:R-:W-:Y:S02]  /*8300*/  FSEL R29, R83, -INF , !P2 ;  /* 0xff800000531d7808 */ /* 0x000fe40005000000 */
[----:B------:R-:W-:Y:S02]  /*8310*/  FSEL R4, R121, -INF , !P0 ;  /* 0xff80000079047808 */ /* 0x000fe40004000000 */
[----:B------:R-:W-:Y:S02]  /*8320*/  ISETP.GE.AND P3, PT, R117, R155, PT ;  /* 0x0000009b7500720c */ /* 0x000fe40003f66270 */
[----:B------:R-:W-:Y:S02]  /*8330*/  ISETP.GT.AND P0, PT, R154, R15, PT ;  /* 0x0000000f9a00720c */ /* 0x000fe40003f04270 */
[----:B------:R-:W-:-:S02]  /*8340*/  FSEL R5, R122, -INF , !P4 ;  /* 0xff8000007a057808 */ /* 0x000fc40006000000 */
[----:B------:R-:W-:Y:S02]  /*8350*/  ISETP.GE.AND P4, PT, R117, R149, PT ;  /* 0x000000957500720c */ /* 0x000fe40003f86270 */
[----:B------:R-:W-:Y:S02]  /*8360*/  FSEL R56, R56, -INF , !P6 ;  /* 0xff80000038387808 */ /* 0x000fe40007000000 */
[C---:B------:R-:W-:Y:S02]  /*8370*/  ISETP.GE.AND P2, PT, R15.reuse, R155, PT ;  /* 0x0000009b0f00720c */ /* 0x040fe40003f46270 */
[----:B------:R-:W-:Y:S02]  /*8380*/  FSEL R53, R78, -INF , !P1 ;  /* 0xff8000004e357808 */ /* 0x000fe40004800000 */
[----:B------:R-:W-:Y:S02]  /*8390*/  ISETP.GE.AND P6, PT, R15, R149, PT ;  /* 0x000000950f00720c */ /* 0x000fe40003fc6270 */
[----:B------:R-:W-:-:S02]  /*83a0*/  FSEL R29, R29, -INF , !P5 ;  /* 0xff8000001d1d7808 */ /* 0x000fc40006800000 */
[----:B------:R-:W-:Y:S02]  /*83b0*/  ISETP.GE.AND P5, PT, R14, R155, PT ;  /* 0x0000009b0e00720c */ /* 0x000fe40003fa6270 */
[----:B------:R-:W-:Y:S02]  /*83c0*/  FSEL R15, R119, -INF , !P3 ;  /* 0xff800000770f7808 */ /* 0x000fe40005800000 */
[----:B------:R-:W-:Y:S02]  /*83d0*/  ISETP.GT.AND P1, PT, R154, R14, PT ;  /* 0x0000000e9a00720c */ /* 0x000fe40003f24270 */
[----:B------:R-:W-:Y:S02]  /*83e0*/  FSEL R28, R79, -INF , !P0 ;  /* 0xff8000004f1c7808 */ /* 0x000fe40004000000 */
[----:B------:R-:W-:Y:S02]  /*83f0*/  ISETP.GE.AND P3, PT, R14, R149, PT ;  /* 0x000000950e00720c */ /* 0x000fe40003f66270 */
[----:B------:R-:W-:-:S02]  /*8400*/  FSEL R53, R53, -INF , !P4 ;  /* 0xff80000035357808 */ /* 0x000fc40006000000 */
[C---:B------:R-:W-:Y:S02]  /*8410*/  ISETP.GE.AND P0, PT, R13.reuse, R155, PT ;  /* 0x0000009b0d00720c */ /* 0x040fe40003f06270 */
[----:B------:R-:W-:Y:S02]  /*8420*/  FSEL R14, R118, -INF , !P2 ;  /* 0xff800000760e7808 */ /* 0x000fe40005000000 */
[----:B------:R-:W-:Y:S02]  /*8430*/  ISETP.GE.AND P4, PT, R13, R149, PT ;  /* 0x000000950d00720c */ /* 0x000fe40003f86270 */
[----:B------:R-:W-:Y:S02]  /*8440*/  ISETP.GT.AND P2, PT, R154, R13, PT ;  /* 0x0000000d9a00720c */ /* 0x000fe40003f44270 */
[----:B------:R-:W-:Y:S02]  /*8450*/  FSEL R28, R28, -INF , !P6 ;  /* 0xff8000001c1c7808 */ /* 0x000fe40007000000 */
[----:B------:R-:W-:-:S02]  /*8460*/  FSEL R52, R74, -INF , !P1 ;  /* 0xff8000004a347808 */ /* 0x000fc40004800000 */
[----:B------:R-:W-:Y:S02]  /*8470*/  FSEL R13, R116, -INF , !P5 ;  /* 0xff800000740d7808 */ /* 0x000fe40006800000 */
[C---:B------:R-:W-:Y:S02]  /*8480*/  ISETP.GE.AND P6, PT, R12.reuse, R155, PT ;  /* 0x0000009b0c00720c */ /* 0x040fe40003fc6270 */
[----:B------:R-:W-:Y:S02]  /*8490*/  ISETP.GE.AND P5, PT, R12, R149, PT ;  /* 0x000000950c00720c */ /* 0x000fe40003fa6270 */
[C---:B------:R-:W-:Y:S02]  /*84a0*/  ISETP.GT.AND P1, PT, R154.reuse, R12, PT ;  /* 0x0000000c9a00720c */ /* 0x040fe40003f24270 */
[----:B------:R-:W-:Y:S02]  /*84b0*/  FSEL R12, R115, -INF , !P0 ;  /* 0xff800000730c7808 */ /* 0x000fe40004000000 */
[----:B------:R-:W-:-:S02]  /*84c0*/  ISETP.GT.AND P0, PT, R154, R108, PT ;  /* 0x0000006c9a00720c */ /* 0x000fc40003f04270 */
[----:B------:R-:W-:Y:S02]  /*84d0*/  FSEL R25, R75, -INF , !P2 ;  /* 0xff8000004b197808 */ /* 0x000fe40005000000 */
[----:B------:R-:W-:Y:S02]  /*84e0*/  FSEL R24, R71, -INF , !P0 ;  /* 0xff80000047187808 */ /* 0x000fe40004000000 */
[-C--:B------:R-:W-:Y:S02]  /*84f0*/  ISETP.GE.AND P0, PT, R106, R155.reuse, PT ;  /* 0x0000009b6a00720c */ /* 0x080fe40003f06270 */
[----:B------:R-:W-:Y:S02]  /*8500*/  ISETP.GE.AND P2, PT, R108, R155, PT ;  /* 0x0000009b6c00720c */ /* 0x000fe40003f46270 */
[----:B------:R-:W-:Y:S02]  /*8510*/  FSEL R89, R89, -INF , !P0 ;  /* 0xff80000059597808 */ /* 0x000fe40004000000 */
[----:B------:R-:W-:-:S02]  /*8520*/  ISETP.GT.AND P0, PT, R154, R96, PT ;  /* 0x000000609a00720c */ /* 0x000fc40003f04270 */
[----:B------:R-:W-:Y:S02]  /*8530*/  FSEL R48, R70, -INF , !P1 ;  /* 0xff80000046307808 */ /* 0x000fe40004800000 */
[----:B------:R-:W-:Y:S02]  /*8540*/  FSEL R63, R63, -INF , !P0 ;  /* 0xff8000003f3f7808 */ /* 0x000fe40004000000 */
[----:B------:R-:W-:Y:S02]  /*8550*/  ISETP.GE.AND P0, PT, R100, R155, PT ;  /* 0x0000009b6400720c */ /* 0x000fe40003f06270 */
[----:B------:R-:W-:Y:S02]  /*8560*/  ISETP.GT.AND P1, PT, R154, R107, PT ;  /* 0x0000006b9a00720c */ /* 0x000fe40003f24270 */
[----:B------:R-:W-:Y:S02]  /*8570*/  FSEL R52, R52, -INF , !P3 ;  /* 0xff80000034347808 */ /* 0x000fe40005800000 */
[----:B------:R-:W-:-:S02]  /*8580*/  FSEL R25, R25, -INF , !P4 ;  /* 0xff80000019197808 */ /* 0x000fc40006000000 */
[----:B------:R-:W-:Y:S02]  /*8590*/  FSEL R21, R114, -INF , !P6 ;  /* 0xff80000072157808 */ /* 0x000fe40007000000 */
[----:B------:R-:W-:Y:S02]  /*85a0*/  ISETP.GE.AND P3, PT, R108, R149, PT ;  /* 0x000000956c00720c */ /* 0x000fe40003f66270 */
[C---:B------:R-:W-:Y:S02]  /*85b0*/  ISETP.GE.AND P4, PT, R107.reuse, R155, PT ;  /* 0x0000009b6b00720c */ /* 0x040fe40003f86270 */
[----:B------:R-:W-:Y:S02]  /*85c0*/  ISETP.GE.AND P6, PT, R107, R149, PT ;  /* 0x000000956b00720c */ /* 0x000fe40003fc6270 */
[----:B------:R-:W-:Y:S02]  /*85d0*/  FSEL R20, R88, -INF , !P2 ;  /* 0xff80000058147808 */ /* 0x000fe40005000000 */
[----:B------:R-:W-:-:S02]  /*85e0*/  ISETP.GT.AND P2, PT, R154, R106, PT ;  /* 0x0000006a9a00720c */ /* 0x000fc40003f44270 */
[----:B------:R-:W-:Y:S02]  /*85f0*/  FSEL R107, R73, -INF , !P0 ;  /* 0xff800000496b7808 */ /* 0x000fe40004000000 */
[----:B------:R-:W-:Y:S02]  /*8600*/  FSEL R70, R66, -INF , !P1 ;  /* 0xff80000042467808 */ /* 0x000fe40004800000 */
[C---:B------:R-:W-:Y:S02]  /*8610*/  ISETP.GT.AND P0, PT, R154.reuse, R102, PT ;  /* 0x000000669a00720c */ /* 0x040fe40003f04270 */
[----:B------:R-:W-:Y:S02]  /*8620*/  ISETP.GT.AND P1, PT, R154, R105, PT ;  /* 0x000000699a00720c */ /* 0x000fe40003f24270 */
[----:B------:R-:W-:Y:S02]  /*8630*/  FSEL R48, R48, -INF , !P5 ;  /* 0xff80000030307808 */ /* 0x000fe40006800000 */
[----:B------:R-:W-:-:S02]  /*8640*/  FSEL R24, R24, -INF , !P3 ;  /* 0xff80000018187808 */ /* 0x000fc40005800000 */
[----:B------:R-:W-:Y:S02]  /*8650*/  ISETP.GE.AND P5, PT, R106, R149, PT ;  /* 0x000000956a00720c */ /* 0x000fe40003fa6270 */
[----:B------:R-:W-:Y:S02]  /*8660*/  ISETP.GE.AND P3, PT, R105, R155, PT ;  /* 0x0000009b6900720c */ /* 0x000fe40003f66270 */
[----:B------:R-:W-:Y:S02]  /*8670*/  FSEL R71, R67, -INF , !P2 ;  /* 0xff80000043477808 */ /* 0x000fe40005000000 */
[----:B------:R-:W-:Y:S02]  /*8680*/  FSEL R55, R55, -INF , !P0 ;  /* 0xff80000037377808 */ /* 0x000fe40004000000 */
[----:B------:R-:W-:Y:S02]  /*8690*/  FSEL R67, R70, -INF , !P6 ;  /* 0xff80000046437808 */ /* 0x000fe40007000000 */
[----:B------:R-:W-:-:S02]  /*86a0*/  FSEL R62, R62, -INF , !P1 ;  /* 0xff8000003e3e7808 */ /* 0x000fc40004800000 */
[-C--:B------:R-:W-:Y:S02]  /*86b0*/  ISETP.GE.AND P0, PT, R99, R155.reuse, PT ;  /* 0x0000009b6300720c */ /* 0x080fe40003f06270 */
[C---:B------:R-:W-:Y:S02]  /*86c0*/  ISETP.GE.AND P2, PT, R96.reuse, R155, PT ;  /* 0x0000009b6000720c */ /* 0x040fe40003f46270 */
[----:B------:R-:W-:Y:S02]  /*86d0*/  ISETP.GE.AND P6, PT, R96, R149, PT ;  /* 0x000000956000720c */ /* 0x000fe40003fc6270 */
[----:B------:R-:W-:Y:S02]  /*86e0*/  ISETP.GT.AND P1, PT, R154, R104, PT ;  /* 0x000000689a00720c */ /* 0x000fe40003f24270 */
[----:B------:R-:W-:Y:S02]  /*86f0*/  FSEL R70, R71, -INF , !P5 ;  /* 0xff80000047467808 */ /* 0x000fe40006800000 */
[----:B------:R-:W-:-:S02]  /*8700*/  FSEL R96, R80, -INF , !P3 ;  /* 0xff80000050607808 */ /* 0x000fc40005800000 */
[C---:B------:R-:W-:Y:S02]  /*8710*/  ISETP.GE.AND P5, PT, R104.reuse, R155, PT ;  /* 0x0000009b6800720c */ /* 0x040fe40003fa6270 */
[-C--:B------:R-:W-:Y:S02]  /*8720*/  ISETP.GE.AND P3, PT, R104, R149.reuse, PT ;  /* 0x000000956800720c */ /* 0x080fe40003f66270 */
[----:B------:R-:W-:Y:S02]  /*8730*/  FSEL R66, R81, -INF , !P4 ;  /* 0xff80000051427808 */ /* 0x000fe40006000000 */
[----:B------:R-:W-:Y:S02]  /*8740*/  FSEL R104, R72, -INF , !P0 ;  /* 0xff80000048687808 */ /* 0x000fe40004000000 */
[----:B------:R-:W-:Y:S02]  /*8750*/  ISETP.GE.AND P4, PT, R105, R149, PT ;  /* 0x000000956900720c */ /* 0x000fe40003f86270 */
[----:B------:R-:W-:-:S02]  /*8760*/  FSEL R58, R58, -INF , !P1 ;  /* 0xff8000003a3a7808 */ /* 0x000fc40004800000 */
[C---:B------:R-:W-:Y:S02]  /*8770*/  ISETP.GT.AND P0, PT, R154.reuse, R97, PT ;  /* 0x000000619a00720c */ /* 0x040fe40003f04270 */
[----:B------:R-:W-:Y:S02]  /*8780*/  FSEL R105, R77, -INF , !P2 ;  /* 0xff8000004d697808 */ /* 0x000fe40005000000 */
[C---:B------:R-:W-:Y:S02]  /*8790*/  ISETP.GT.AND P1, PT, R154.reuse, R103, PT ;  /* 0x000000679a00720c */ /* 0x040fe40003f24270 */
[----:B------:R-:W-:Y:S02]  /*87a0*/  ISETP.GT.AND P2, PT, R154, R100, PT ;  /* 0x000000649a00720c */ /* 0x000fe40003f44270 */
[----:B------:R-:W-:Y:S02]  /*87b0*/  FSEL R43, R43, -INF , !P0 ;  /* 0xff8000002b2b7808 */ /* 0x000fe40004000000 */
[----:B------:R-:W-:-:S02]  /*87c0*/  FSEL R54, R54, -INF , !P1 ;  /* 0xff80000036367808 */ /* 0x000fc40004800000 */
[----:B------:R-:W-:Y:S02]  /*87d0*/  ISETP.GE.AND P0, PT, R94, R155, PT ;  /* 0x0000009b5e00720c */ /* 0x000fe40003f06270 */
[----:B------:R-:W-:Y:S02]  /*87e0*/  FSEL R59, R59, -INF , !P2 ;  /* 0xff8000003b3b7808 */ /* 0x000fe40005000000 */
[----:B------:R-:W-:Y:S02]  /*87f0*/  ISETP.GT.AND P1, PT, R154, R101, PT ;  /* 0x000000659a00720c */ /* 0x000fe40003f24270 */
[----:B------:R-:W-:Y:S02]  /*8800*/  FSEL R75, R58, -INF , !P3 ;  /* 0xff8000003a4b7808 */ /* 0x000fe40005800000 */
[----:B------:R-:W-:Y:S02]  /*8810*/  ISETP.GE.AND P2, PT, R102, R155, PT ;  /* 0x0000009b6600720c */ /* 0x000fe40003f46270 */
[----:B------:R-:W-:-:S02]  /*8820*/  FSEL R71, R62, -INF , !P4 ;  /* 0xff8000003e477808 */ /* 0x000fc40006000000 */
[-C--:B------:R-:W-:Y:S02]  /*8830*/  ISETP.GE.AND P3, PT, R102, R149.reuse, PT ;  /* 0x000000956600720c */ /* 0x080fe40003f66270 */
[----:B------:R-:W-:Y:S02]  /*8840*/  ISETP.GE.AND P4, PT, R100, R149, PT ;  /* 0x000000956400720c */ /* 0x000fe40003f86270 */
[----:B------:R-:W-:Y:S02]  /*8850*/  FSEL R102, R68, -INF , !P0 ;  /* 0xff80000044667808 */ /* 0x000fe40004000000 */
[----:B------:R-:W-:Y:S02]  /*8860*/  FSEL R100, R76, -INF , !P5 ;  /* 0xff8000004c647808 */ /* 0x000fe40006800000 */
[----:B------:R-:W-:Y:S02]  /*8870*/  FSEL R50, R50, -INF , !P1 ;  /* 0xff80000032327808 */ /* 0x000fe40004800000 */
[----:B------:R-:W-:-:S02]  /*8880*/  ISETP.GT.AND P0, PT, R154, R92, PT ;  /* 0x0000005c9a00720c */ /* 0x000fc40003f04270 */
[----:B------:R-:W-:Y:S02]  /*8890*/  ISETP.GE.AND P5, PT, R103, R149, PT ;  /* 0x000000956700720c */ /* 0x000fe40003fa6270 */
[----:B------:R-:W-:Y:S02]  /*88a0*/  FSEL R112, R112, -INF , !P2 ;  /* 0xff80000070707808 */ /* 0x000fe40005000000 */
[C---:B------:R-:W-:Y:S02]  /*88b0*/  ISETP.GT.AND P1, PT, R154.reuse, R98, PT ;  /* 0x000000629a00720c */ /* 0x040fe40003f24270 */
[----:B------:R-:W-:Y:S02]  /*88c0*/  ISETP.GT.AND P2, PT, R154, R99, PT ;  /* 0x000000639a00720c */ /* 0x000fe40003f44270 */
[----:B------:R-:W-:Y:S02]  /*88d0*/  FSEL R74, R63, -INF , !P6 ;  /* 0xff8000003f4a7808 */ /* 0x000fe40007000000 */
[----:B------:R-:W-:-:S02]  /*88e0*/  FSEL R31, R31, -INF , !P0 ;  /* 0xff8000001f1f7808 */ /* 0x000fc40004000000 */
[-C--:B------:R-:W-:Y:S02]  /*88f0*/  ISETP.GE.AND P6, PT, R103, R155.reuse, PT ;  /* 0x0000009b6700720c */ /* 0x080fe40003fc6270 */
[----:B------:R-:W-:Y:S02]  /*8900*/  FSEL R73, R59, -INF , !P4 ;  /* 0xff8000003b497808 */ /* 0x000fe40006000000 */
[----:B------:R-:W-:Y:S02]  /*8910*/  FSEL R76, R54, -INF , !P5 ;  /* 0xff800000364c7808 */ /* 0x000fe40006800000 */
[----:B------:R-:W-:Y:S02]  /*8920*/  FSEL R42, R42, -INF , !P1 ;  /* 0xff8000002a2a7808 */ /* 0x000fe40004800000 */
[-C--:B------:R-:W-:Y:S02]  /*8930*/  ISETP.GE.AND P0, PT, R46, R155.reuse, PT ;  /* 0x0000009b2e00720c */ /* 0x080fe40003f06270 */
[----:B------:R-:W-:-:S02]  /*8940*/  ISETP.GE.AND P4, PT, R101, R155, PT ;  /* 0x0000009b6500720c */ /* 0x000fc40003f86270 */
[----:B------:R-:W-:Y:S02]  /*8950*/  ISETP.GE.AND P5, PT, R99, R149, PT ;  /* 0x000000956300720c */ /* 0x000fe40003fa6270 */
[----:B------:R-:W-:Y:S02]  /*8960*/  FSEL R77, R55, -INF , !P3 ;  /* 0xff800000374d7808 */ /* 0x000fe40005800000 */
[----:B------:R-:W-:Y:S02]  /*8970*/  FSEL R51, R51, -INF , !P2 ;  /* 0xff80000033337808 */ /* 0x000fe40005000000 */
[----:B------:R-:W-:Y:S02]  /*8980*/  ISETP.GT.AND P1, PT, R154, R95, PT ;  /* 0x0000005f9a00720c */ /* 0x000fe40003f24270 */
        /* <DEDUP_REMOVED lines=8> */
[----:B------:R-:W-:Y:S02]  /*8a10*/  ISETP.GT.AND P0, PT, R154, R19, PT ;  /* 0x000000139a00720c */ /* 0x000fe40003f04270 */
[----:B------:R-:W-:Y:S02]  /*8a20*/  ISETP.GE.AND P4, PT, R98, R149, PT ;  /* 0x000000956200720c */ /* 0x000fe40003f86270 */
[----:B------:R-:W-:Y:S02]  /*8a30*/  ISETP.GE.AND P5, PT, R95, R155, PT ;  /* 0x0000009b5f00720c */ /* 0x000fe40003fa6270 */
[----:B------:R-:W-:Y:S02]  /*8a40*/  FSEL R110, R110, -INF , !P3 ;  /* 0xff8000006e6e7808 */ /* 0x000fe40005800000 */
[----:B------:R-:W-:Y:S02]  /*8a50*/  FSEL R113, R113, -INF , !P2 ;  /* 0xff80000071717808 */ /* 0x000fe40005000000 */
[----:B------:R-:W-:-:S02]  /*8a60*/  ISETP.GT.AND P1, PT, R154, R93, PT ;  /* 0x0000005d9a00720c */ /* 0x000fc40003f24270 */
[-C--:B------:R-:W-:Y:S02]  /*8a70*/  ISETP.GE.AND P3, PT, R95, R149.reuse, PT ;  /* 0x000000955f00720c */ /* 0x080fe40003f66270 */
[----:B------:R-:W-:Y:S02]  /*8a80*/  ISETP.GT.AND P2, PT, R154, R94, PT ;  /* 0x0000005e9a00720c */ /* 0x000fe40003f44270 */
[----:B------:R-:W-:Y:S02]  /*8a90*/  FSEL R78, R50, -INF , !P6 ;  /* 0xff800000324e7808 */ /* 0x000fe40007000000 */
[----:B------:R-:W-:Y:S02]  /*8aa0*/  FSEL R23, R23, -INF , !P0 ;  /* 0xff80000017177808 */ /* 0x000fe40004000000 */
[----:B------:R-:W-:Y:S02]  /*8ab0*/  ISETP.GE.AND P6, PT, R97, R149, PT ;  /* 0x000000956100720c */ /* 0x000fe40003fc6270 */
[----:B------:R-:W-:-:S02]  /*8ac0*/  FSEL R42, R42, -INF , !P4 ;  /* 0xff8000002a2a7808 */ /* 0x000fc40006000000 */
[----:B------:R-:W-:Y:S02]  /*8ad0*/  FSEL R106, R69, -INF , !P5 ;  /* 0xff800000456a7808 */ /* 0x000fe40006800000 */
[----:B------:R-:W-:Y:S02]  /*8ae0*/  FSEL R30, R30, -INF , !P1 ;  /* 0xff8000001e1e7808 */ /* 0x000fe40004800000 */
[----:B------:R-:W-:Y:S02]  /*8af0*/  ISETP.GT.AND P0, PT, R154, R2, PT ;  /* 0x000000029a00720c */ /* 0x000fe40003f04270 */
[----:B------:R-:W-:Y:S02]  /*8b00*/  ISETP.GE.AND P4, PT, R94, R149, PT ;  /* 0x000000955e00720c */ /* 0x000fe40003f86270 */
[----:B------:R-:W-:Y:S02]  /*8b10*/  FSEL R39, R39, -INF , !P2 ;  /* 0xff80000027277808 */ /* 0x000fe40005000000 */
[----:B------:R-:W-:-:S02]  /*8b20*/  FSEL R69, R38, -INF , !P3 ;  /* 0xff80000026457808 */ /* 0x000fc40005800000 */
[----:B------:R-:W-:Y:S02]  /*8b30*/  ISETP.GT.AND P1, PT, R154, R47, PT ;  /* 0x0000002f9a00720c */ /* 0x000fe40003f24270 */
[-C--:B------:R-:W-:Y:S02]  /*8b40*/  ISETP.GE.AND P3, PT, R92, R155.reuse, PT ;  /* 0x0000009b5c00720c */ /* 0x080fe40003f66270 */
[----:B------:R-:W-:Y:S02]  /*8b50*/  FSEL R79, R43, -INF , !P6 ;  /* 0xff8000002b4f7808 */ /* 0x000fe40007000000 */
[----:B------:R-:W-:Y:S02]  /*8b60*/  FSEL R7, R7, -INF , !P0 ;  /* 0xff80000007077808 */ /* 0x000fe40004000000 */
[----:B------:R-:W-:Y:S02]  /*8b70*/  ISETP.GE.AND P6, PT, R93, R155, PT ;  /* 0x0000009b5d00720c */ /* 0x000fe40003fc6270 */
[----:B------:R-:W-:-:S02]  /*8b80*/  FSEL R68, R39, -INF , !P4 ;  /* 0xff80000027447808 */ /* 0x000fc40006000000 */
[----:B------:R-:W-:Y:S02]  /*8b90*/  FSEL R26, R26, -INF , !P1 ;  /* 0xff8000001a1a7808 */ /* 0x000fe40004800000 */
[----:B------:R-:W-:Y:S02]  /*8ba0*/  ISETP.GT.AND P0, PT, R33, R136, PT ;  /* 0x000000882100720c */ /* 0x000fe40003f04270 */
[-C--:B------:R-:W-:Y:S02]  /*8bb0*/  ISETP.GE.AND P5, PT, R93, R149.reuse, PT ;  /* 0x000000955d00720c */ /* 0x080fe40003fa6270 */
[----:B------:R-:W-:Y:S02]  /*8bc0*/  ISETP.GE.AND P2, PT, R92, R149, PT ;  /* 0x000000955c00720c */ /* 0x000fe40003f46270 */
[----:B------:R-:W-:Y:S02]  /*8bd0*/  ISETP.GE.AND P4, PT, R47, R155, PT ;  /* 0x0000009b2f00720c */ /* 0x000fe40003f86270 */
[----:B------:R-:W-:-:S02]  /*8be0*/  FSEL R62, R64, -INF , !P3 ;  /* 0xff800000403e7808 */ /* 0x000fc40005800000 */
[C---:B------:R-:W-:Y:S02]  /*8bf0*/  ISETP.GT.AND P1, PT, R154.reuse, R45, PT ;  /* 0x0000002d9a00720c */ /* 0x040fe40003f24270 */
[----:B------:R-:W-:Y:S02]  /*8c00*/  ISETP.GT.AND P3, PT, R154, R46, PT ;  /* 0x0000002e9a00720c */ /* 0x000fe40003f64270 */
[----:B------:R-:W-:Y:S02]  /*8c10*/  FSEL R90, R65, -INF , !P6 ;  /* 0xff800000415a7808 */ /* 0x000fe40007000000 */
[----:B------:R-:W-:Y:S02]  /*8c20*/  ISETP.GE.AND P6, PT, R47, R149, PT ;  /* 0x000000952f00720c */ /* 0x000fe40003fc6270 */
[----:B------:R-:W-:Y:S02]  /*8c30*/  FSEL R80, R30, -INF , !P5 ;  /* 0xff8000001e507808 */ /* 0x000fe40006800000 */
[----:B------:R-:W-:-:S02]  /*8c40*/  FSEL R63, R31, -INF , !P2 ;  /* 0xff8000001f3f7808 */ /* 0x000fc40005000000 */
[----:B------:R-:W-:Y:S02]  /*8c50*/  FSEL R57, R57, -INF , !P4 ;  /* 0xff80000039397808 */ /* 0x000fe40006000000 */
[----:B------:R-:W-:Y:S02]  /*8c60*/  FSEL R22, R22, -INF , !P1 ;  /* 0xff80000016167808 */ /* 0x000fe40004800000 */
[----:B------:R-:W-:Y:S02]  /*8c70*/  ISETP.GE.AND P5, PT, R46, R149, PT ;  /* 0x000000952e00720c */ /* 0x000fe40003fa6270 */
[C---:B------:R-:W-:Y:S02]  /*8c80*/  ISETP.GE.AND P2, PT, R45.reuse, R155, PT ;  /* 0x0000009b2d00720c */ /* 0x040fe40003f46270 */
[----:B------:R-:W-:Y:S02]  /*8c90*/  ISETP.GE.AND P4, PT, R45, R149, PT ;  /* 0x000000952d00720c */ /* 0x000fe40003f86270 */
[----:B------:R-:W-:-:S02]  /*8ca0*/  FSEL R27, R27, -INF , !P3 ;  /* 0xff8000001b1b7808 */ /* 0x000fc40005800000 */
[----:B------:R-:W-:Y:S02]  /*8cb0*/  ISETP.GT.AND P1, PT, R154, R18, PT ;  /* 0x000000129a00720c */ /* 0x000fe40003f24270 */
[----:B------:R-:W-:Y:S02]  /*8cc0*/  FSEL R116, R26, -INF , !P6 ;  /* 0xff8000001a747808 */ /* 0x000fe40007000000 */
[----:B------:R-:W-:Y:S02]  /*8cd0*/  ISETP.GE.AND P6, PT, R19, R155, PT ;  /* 0x0000009b1300720c */ /* 0x000fe40003fc6270 */
[----:B------:R-:W-:Y:S02]  /*8ce0*/  FSEL R114, R27, -INF , !P5 ;  /* 0xff8000001b727808 */ /* 0x000fe40006800000 */
[----:B------:R-:W-:Y:S02]  /*8cf0*/  FSEL R51, R40, -INF , !P2 ;  /* 0xff80000028337808 */ /* 0x000fe40005000000 */
[----:B------:R-:W-:-:S02]  /*8d00*/  FSEL R115, R22, -INF , !P4 ;  /* 0xff80000016737808 */ /* 0x000fc40006000000 */
[----:B------:R-:W-:Y:S02]  /*8d10*/  FSEL R6, R6, -INF , !P1 ;  /* 0xff80000006067808 */ /* 0x000fe40004800000 */
[----:B------:R-:W-:Y:S02]  /*8d20*/  ISETP.GE.AND P3, PT, R19, R149, PT ;  /* 0x000000951300720c */ /* 0x000fe40003f66270 */
[C---:B------:R-:W-:Y:S02]  /*8d30*/  ISETP.GE.AND P5, PT, R18.reuse, R155, PT ;  /* 0x0000009b1200720c */ /* 0x040fe40003fa6270 */
[----:B------:R-:W-:Y:S02]  /*8d40*/  ISETP.GE.AND P2, PT, R18, R149, PT ;  /* 0x000000951200720c */ /* 0x000fe40003f46270 */
[C---:B------:R-:W-:Y:S02]  /*8d50*/  ISETP.GE.AND P4, PT, R2.reuse, R155, PT ;  /* 0x0000009b0200720c */ /* 0x040fe40003f86270 */
[----:B------:R-:W-:-:S02]  /*8d60*/  ISETP.GE.AND P1, PT, R2, R149, PT ;  /* 0x000000950200720c */ /* 0x000fc40003f26270 */
[----:B------:R-:W-:Y:S02]  /*8d70*/  FSEL R50, R37, -INF , !P6 ;  /* 0xff80000025327808 */ /* 0x000fe40007000000 */
[----:B------:R-:W-:Y:S02]  /*8d80*/  VIMNMX R156, PT, PT, RZ, R156, !PT ;  /* 0x0000009cff9c7248 */ /* 0x000fe40007fe0100 */
[----:B------:R-:W-:Y:S02]  /*8d90*/  VIMNMX R154, PT, PT, RZ, R154, !PT ;  /* 0x0000009aff9a7248 */ /* 0x000fe40007fe0100 */
[----:B------:R-:W-:Y:S02]  /*8da0*/  FSEL R108, R23, -INF , !P3 ;  /* 0xff800000176c7808 */ /* 0x000fe40005800000 */
        /* <DEDUP_REMOVED lines=18> */
.L_x_7201:
        /* <DEDUP_REMOVED lines=62> */
.L_x_7202:
[----:B------:R-:W-:Y:S05]  /*92b0*/  BSYNC.RECONVERGENT B0 ;  /* 0x0000000000007941 */ /* 0x000fea0003800200 */
.L_x_7200:
[----:B------:R-:W-:-:S13]  /*92c0*/  ISETP.GE.AND P3, PT, R10, R146, PT ;  /* 0x000000920a00720c */ /* 0x000fda0003f66270 */
[CC--:B------:R-:W-:Y:S01]  /*92d0*/  @!P3 IADD3 R2, P1, P0, R3.reuse, R138.reuse, R3 ;  /* 0x0000008a0302b210 */ /* 0x0c0fe2000783e003 */
[----:B------:R-:W-:Y:S01]  /*92e0*/  @!P3 IMAD.MOV.U32 R6, RZ, RZ, R138 ;  /* 0x000000ffff06b224 */ /* 0x000fe200078e008a */
[CC--:B------:R-:W-:Y:S01]  /*92f0*/  @!P3 IADD3 R22, P2, PT, R3.reuse, R138.reuse, RZ ;  /* 0x0000008a0316b210 */ /* 0x0c0fe20007f5e0ff */
[----:B------:R-:W-:Y:S01]  /*9300*/  @!P3 IMAD.MOV.U32 R7, RZ, RZ, R137 ;  /* 0x000000ffff07b224 */ /* 0x000fe200078e0089 */
[----:B------:R-:W-:Y:S02]  /*9310*/  @!P3 IADD3 R18, P6, P5, R3, R138, R3 ;  /* 0x0000008a0312b210 */ /* 0x000fe40007dde003 */
[----:B------:R-:W-:Y:S01]  /*9320*/  @!P3 IADD3 R26, P4, PT, R2, R3, RZ ;  /* 0x00000003021ab210 */ /* 0x000fe20007f9e0ff */
[C---:B------:R-:W-:Y:S01]  /*9330*/  @!P3 IMAD.X R23, R0.reuse, 0x1, R137, P2 ;  /* 0x000000010017b824 */ /* 0x040fe200010e0689 */
[CCC-:B------:R-:W-:Y:S01]  /*9340*/  @!P3 IADD3.X R2, PT, PT, R0.reuse, R137.reuse, R0.reuse, P1, P0 ;  /* 0x000000890002b210 */ /* 0x1c0fe20000fe0400 */
[----:B------:R-:W-:Y:S01]  /*9350*/  @!PT LDS RZ, [RZ] ;  /* 0x00000000fffff984 */ /* 0x000fe20000000800 */
[----:B------:R-:W-:Y:S01]  /*9360*/  @!PT LDS RZ, [RZ] ;  /* 0x00000000fffff984 */ /* 0x000fe20000000800 */
[----:B------:R-:W-:Y:S01]  /*9370*/  @!PT LDS RZ, [RZ] ;  /* 0x00000000fffff984 */ /* 0x000fe20000000800 */
[----:B------:R1:W-:Y:S01]  /*9380*/  @!P3 LDGSTS.E.BYPASS.LTC128B.128 [R124+0x1000], desc[UR4][R6.64] ;  /* 0x01000000067cbfae */ /* 0x0003e2000b981a04 */
[----:B------:R-:W-:-:S03]  /*9390*/  @!P3 IADD3.X R19, PT, PT, R0, R137, R0, P6, P5 ;  /* 0x000000890013b210 */ /* 0x000fc600037ea400 */
        /* <DEDUP_REMOVED lines=18> */
.L_x_7199:
[----:B------:R-:W-:Y:S05]  /*94c0*/  BSYNC.RECONVERGENT B1 ;  /* 0x0000000000017941 */ /* 0x000fea0003800200 */
.L_x_7198:
        /* <DEDUP_REMOVED lines=41> */
[----:B-1----:R-:W1:Y:S02]  /*9760*/  SHFL.BFLY PT, R6, R2, 0x2, 0x1f ;  /* 0x0c401f0002067f89 */ /* 0x002e6400000e0000 */
[----:B-1----:R-:W-:-:S05]  /*9770*/  FMNMX.FTZ R2, R2, R6, !PT ;  /* 0x0000000602027209 */ /* 0x002fca0007810000 */
        /* <DEDUP_REMOVED lines=14> */
[----:B------:R-:W1:Y:S01]  /*9860*/  LDSM.16.MT88.4 R76, [R126+0x3000] ;  /* 0x003000007e4c783b */ /* 0x000e620000004200 */
[----:B------:R-:W-:Y:S01]  /*9870*/  FSEL R46, R46, RZ, P0 ;  /* 0x000000ff2e2e7208 */ /* 0x000fe20000000000 */
[--C-:B------:R-:W-:Y:S01]  /*9880*/  FFMA.FTZ R29, R42, R40, -R39.reuse ;  /* 0x000000282a1d7223 */ /* 0x100fe20000010827 */
[----:B------:R-:W-:Y:S01]  /*9890*/  IADD3 R42, PT, PT, R35, R126, RZ ;  /* 0x0000007e232a7210 */ /* 0x000fe20007ffe0ff */
        /* <DEDUP_REMOVED lines=10> */
[----:B------:R-:W3:Y:S01]  /*9940*/  LDSM.16.MT88.4 R4, [R42+0x3000] ;  /* 0x003000002a04783b */ /* 0x000ee20000004200 */
        /* <DEDUP_REMOVED lines=13> */
[----:B------:R-:W4:Y:S01]  /*9a20*/  LDSM.16.MT88.4 R12, [R42+0x3400] ;  /* 0x003400002a0c783b */ /* 0x000f220000004200 */
[----:B------:R-:W5:Y:S01]  /*9a30*/  MUFU.EX2 R91, R91 ;  /* 0x0000005b005b7308 */ /* 0x000f620000000800 */
        /* <DEDUP_REMOVED lines=23> */
[----:B------:R-:W5:Y:S01]  /*9bb0*/  MUFU.EX2 R94, R94 ;  /* 0x0000005e005e7308 */ /* 0x000f620000000800 */
[-C--:B------:R-:W-:Y:S01]  /*9bc0*/  FFMA.FTZ R114, R104, R40.reuse, -R46 ;  /* 0x0000002868727223 */ /* 0x080fe2000001082e */
[----:B------:R-:W-:Y:S01]  /*9bd0*/  FADD.FTZ R98, R99, R98 ;  /* 0x0000006263627221 */ /* 0x000fe20000010000 */
[-C--:B------:R-:W-:Y:S01]  /*9be0*/  FFMA.FTZ R104, R115, R40.reuse, -R39 ;  /* 0x0000002873687223 */ /* 0x080fe20000010827 */
[-CC-:B------:R-:W-:Y:S01]  /*9bf0*/  FFMA.FTZ R110, R110, R40.reuse, -R46.reuse ;  /* 0x000000286e6e7223 */ /* 0x180fe2000001082e */
[-C--:B------:R-:W-:Y:S01]  /*9c00*/  FFMA.FTZ R113, R113, R40.reuse, -R46 ;  /* 0x0000002871717223 */ /* 0x080fe2000001082e */
[----:B------:R-:W-:Y:S01]  /*9c10*/  FADD.FTZ R98, R92, R98 ;  /* 0x000000625c627221 */ /* 0x000fe20000010000 */
[-CC-:B------:R-:W-:Y:S01]  /*9c20*/  FFMA.FTZ R106, R106, R40.reuse, -R46.reuse ;  /* 0x000000286a6a7223 */ /* 0x180fe2000001082e */
[----:B------:R-:W3:Y:S01]  /*9c30*/  MUFU.EX2 R95, R95 ;  /* 0x0000005f005f7308 */ /* 0x000ee20000000800 */
[----:B-1----:R-:W-:Y:S01]  /*9c40*/  F2FP.BF16.F32.PACK_AB R68, R103, R101 ;  /* 0x000000656744723e */ /* 0x002fe200000010ff */
[----:B------:R-:W-:Y:S01]  /*9c50*/  FADD.FTZ R101, R101, R103 ;  /* 0x0000006765657221 */ /* 0x000fe20000010000 */
[-C--:B------:R-:W-:Y:S01]  /*9c60*/  FFMA.FTZ R115, R102, R40.reuse, -R46 ;  /* 0x0000002866737223 */ /* 0x080fe2000001082e */
[----:B------:R-:W-:Y:S01]  /*9c70*/  FADD.FTZ R91, R91, R98 ;  /* 0x000000625b5b7221 */ /* 0x000fe20000010000 */
[-C--:B------:R-:W-:Y:S01]  /*9c80*/  FFMA.FTZ R35, R116, R40.reuse, -R39 ;  /* 0x0000002874237223 */ /* 0x080fe20000010827 */
[-CC-:B------:R-:W-:Y:S01]  /*9c90*/  FFMA.FTZ R90, R90, R40.reuse, -R46.reuse ;  /* 0x000000285a5a7223 */ /* 0x180fe2000001082e */
[-CC-:B------:R-:W-:Y:S01]  /*9ca0*/  FFMA.FTZ R62, R62, R40.reuse, -R46.reuse ;  /* 0x000000283e3e7223 */ /* 0x180fe2000001082e */
[----:B------:R-:W1:Y:S01]  /*9cb0*/  MUFU.EX2 R65, R65 ;  /* 0x0000004100417308 */ /* 0x000e620000000800 */
[----:B-----5:R-:W-:Y:S01]  /*9cc0*/  FADD.FTZ R101, R94, R101 ;  /* 0x000000655e657221 */ /* 0x020fe20000010000 */
[-CC-:B------:R-:W-:Y:S01]  /*9cd0*/  FFMA.FTZ R57, R57, R40.reuse, -R46.reuse ;  /* 0x0000002839397223 */ /* 0x180fe2000001082e */
[-CC-:B------:R-:W-:Y:S01]  /*9ce0*/  FFMA.FTZ R55, R55, R40.reuse, -R46.reuse ;  /* 0x0000002837377223 */ /* 0x180fe2000001082e */
[-CC-:B------:R-:W-:Y:S01]  /*9cf0*/  FFMA.FTZ R51, R51, R40.reuse, -R46.reuse ;  /* 0x0000002833337223 */ /* 0x180fe2000001082e */
[-CC-:B------:R-:W-:Y:S01]  /*9d00*/  FFMA.FTZ R102, R108, R40.reuse, -R39.reuse ;  /* 0x000000286c667223 */ /* 0x180fe20000010827 */
[-C--:B------:R-:W-:Y:S01]  /*9d10*/  FFMA.FTZ R97, R97, R40.reuse, -R39 ;  /* 0x0000002861617223 */ /* 0x080fe20000010827 */
[----:B------:R-:W-:Y:S01]  /*9d20*/  FFMA.FTZ R158, R41, R40, -R46 ;  /* 0x00000028299e7223 */ /* 0x000fe2000001082e */
[----:B------:R-:W5:Y:S01]  /*9d30*/  MUFU.EX2 R60, R60 ;  /* 0x0000003c003c7308 */ /* 0x000f620000000800 */
[C---:B---3--:R-:W-:Y:S01]  /*9d40*/  F2FP.BF16.F32.PACK_AB R70, R95.reuse, R94 ;  /* 0x0000005e5f46723e */ /* 0x048fe200000010ff */
[----:B------:R-:W-:Y:S01]  /*9d50*/  FADD.FTZ R95, R95, R101 ;  /* 0x000000655f5f7221 */ /* 0x000fe20000010000 */
[----:B------:R-:W-:Y:S01]  /*9d60*/  FFMA.FTZ R157, R37, R40, -R39 ;  /* 0x00000028259d7223 */ /* 0x000fe20000010827 */
[----:B------:R-:W-:-:S04]  /*9d70*/  ISETP.GT.AND P0, PT, R33, R136, PT ;  /* 0x000000882100720c */ /* 0x000fc80003f04270 */
[----:B------:R-:W3:Y:S01]  /*9d80*/  MUFU.EX2 R59, R59 ;  /* 0x0000003b003b7308 */ /* 0x000ee20000000800 */
[----:B------:R-:W-:Y:S03]  /*9d90*/  HMMA.16816.F32.BF16 R80, R68, R76, RZ ;  /* 0x0000004c4450723c */ /* 0x000fe600000418ff */
[----:B-1----:R-:W-:-:S04]  /*9da0*/  FADD.FTZ R91, R65, R91 ;  /* 0x0000005b415b7221 */ /* 0x002fc80000010000 */
[----:B------:R-:W1:Y:S01]  /*9db0*/  MUFU.EX2 R58, R58 ;  /* 0x0000003a003a7308 */ /* 0x000e620000000800 */
[C---:B------:R-:W-:Y:S07]  /*9dc0*/  HMMA.16816.F32.BF16 R76, R68.reuse, R78, RZ ;  /* 0x0000004e444c723c */ /* 0x040fee00000418ff */
[----:B------:R-:W4:Y:S01]  /*9dd0*/  MUFU.EX2 R93, R93 ;  /* 0x0000005d005d7308 */ /* 0x000f220000000800 */
[----:B------:R-:W-:Y:S01]  /*9de0*/  HMMA.16816.F32.BF16 R72, R68, R4, RZ ;  /* 0x000000044448723c */ /* 0x000fe200000418ff */
[C---:B-----5:R-:W-:Y:S01]  /*9df0*/  F2FP.BF16.F32.PACK_AB R5, R60.reuse, R65 ;  /* 0x000000413c05723e */ /* 0x060fe200000010ff */
[----:B------:R-:W-:-:S04]  /*9e00*/  FADD.FTZ R60, R60, R91 ;  /* 0x0000005b3c3c7221 */ /* 0x000fc80000010000 */
[----:B---3--:R-:W-:Y:S01]  /*9e10*/  FADD.FTZ R60, R59, R60 ;  /* 0x0000003c3b3c7221 */ /* 0x008fe20000010000 */
[----:B------:R-:W3:Y:S01]  /*9e20*/  MUFU.EX2 R88, R88 ;  /* 0x0000005800587308 */ /* 0x000ee20000000800 */
[----:B------:R-:W-:Y:S01]  /*9e30*/  HMMA.16816.F32.BF16 R68, R68, R6, RZ ;  /* 0x000000064444723c */ /* 0x000fe200000418ff */
[C---:B-1----:R-:W-:Y:S01]  /*9e40*/  F2FP.BF16.F32.PACK_AB R7, R58.reuse, R59 ;  /* 0x0000003b3a07723e */ /* 0x042fe200000010ff */
[----:B------:R-:W-:-:S05]  /*9e50*/  FADD.FTZ R58, R58, R60 ;  /* 0x0000003c3a3a7221 */ /* 0x000fca0000010000 */
[----:B------:R-:W1:Y:S01]  /*9e60*/  MUFU.EX2 R61, R61 ;  /* 0x0000003d003d7308 */ /* 0x000e620000000800 */
[----:B----4-:R-:W-:-:S07]  /*9e70*/  FADD.FTZ R95, R93, R95 ;  /* 0x0000005f5d5f7221 */ /* 0x010fce0000010000 */
[----:B------:R-:W4:Y:S01]  /*9e80*/  MUFU.EX2 R64, R64 ;  /* 0x0000004000407308 */ /* 0x000f220000000800 */
[C---:B---3--:R-:W-:Y:S01]  /*9e90*/  F2FP.BF16.F32.PACK_AB R4, R88.reuse, R93 ;  /* 0x0000005d5804723e */ /* 0x048fe200000010ff */
[----:B------:R-:W-:-:S06]  /*9ea0*/  FADD.FTZ R88, R88, R95 ;  /* 0x0000005f58587221 */ /* 0x000fcc0000010000 */
[----:B------:R-:W3:Y:S01]  /*9eb0*/  MUFU.EX2 R56, R56 ;  /* 0x0000003800387308 */ /* 0x000ee20000000800 */
[----:B-1----:R-:W-:-:S07]  /*9ec0*/  FADD.FTZ R88, R61, R88 ;  /* 0x000000583d587221 */ /* 0x002fce0000010000 */
[----:B------:R-:W1:Y:S01]  /*9ed0*/  MUFU.EX2 R54, R54 ;  /* 0x0000003600367308 */ /* 0x000e620000000800 */
[C---:B----4-:R-:W-:Y:S01]  /*9ee0*/  F2FP.BF16.F32.PACK_AB R6, R64.reuse, R61 ;  /* 0x0000003d4006723e */ /* 0x050fe200000010ff */
[----:B------:R-:W-:-:S06]  /*9ef0*/  FADD.FTZ R64, R64, R88 ;  /* 0x0000005840407221 */ /* 0x000fcc0000010000 */
[----:B------:R-:W-:Y:S01]  /*9f00*/  HMMA.16816.F32.BF16 R80, R4, R16, R80 ;  /* 0x000000100450723c */ /* 0x000fe20000041850 */
[----:B------:R-:W-:Y:S04]  /*9f10*/  MUFU.EX2 R53, R53 ;  /* 0x0000003500357308 */ /* 0x000fe80000000800 */
[----:B---3--:R-:W-:-:S03]  /*9f20*/  FADD.FTZ R58, R56, R58 ;  /* 0x0000003a383a7221 */ /* 0x008fc60000010000 */
[----:B------:R-:W-:Y:S01]  /*9f30*/  HMMA.16816.F32.BF16 R76, R4, R18, R76 ;  /* 0x00000012044c723c */ /* 0x000fe2000004184c */
[----:B------:R-:W3:Y:S01]  /*9f40*/  LDSM.16.MT88.4 R16, [R42+0x3800] ;  /* 0x003800002a10783b */ /* 0x000ee20000004200 */
[----:B------:R-:W4:Y:S01]  /*9f50*/  MUFU.EX2 R52, R52 ;  /* 0x0000003400347308 */ /* 0x000f220000000800 */
[----:B-1----:R-:W-:-:S05]  /*9f60*/  FADD.FTZ R58, R54, R58 ;  /* 0x0000003a363a7221 */ /* 0x002fca0000010000 */
[C---:B------:R-:W-:Y:S02]  /*9f70*/  HMMA.16816.F32.BF16 R72, R4.reuse, R12, R72 ;  /* 0x0000000c0448723c */ /* 0x040fe40000041848 */
[----:B------:R-:W1:Y:S06]  /*9f80*/  MUFU.EX2 R63, R63 ;  /* 0x0000003f003f7308 */ /* 0x000e6c0000000800 */
[----:B------:R-:W-:Y:S01]  /*9f90*/  HMMA.16816.F32.BF16 R68, R4, R14, R68 ;  /* 0x0000000e0444723c */ /* 0x000fe20000041844 */
[----:B------:R-:W5:Y:S01]  /*9fa0*/  LDSM.16.MT88.4 R12, [R126+0x3c00] ;  /* 0x003c00007e0c783b */ /* 0x000f620000004200 */
[----:B------:R-:W2:Y:S01]  /*9fb0*/  MUFU.EX2 R67, R67 ;  /* 0x0000004300437308 */ /* 0x000ea20000000800 */
[----:B------:R-:W-:-:S02]  /*9fc0*/  F2FP.BF16.F32.PACK_AB R5, R54, R56 ;  /* 0x000000383605723e */ /* 0x000fc400000010ff */
[----:B----4-:R-:W-:Y:S01]  /*9fd0*/  F2FP.BF16.F32.PACK_AB R7, R52, R53 ;  /* 0x000000353407723e */ /* 0x010fe200000010ff */
[----:B------:R-:W-:-:S04]  /*9fe0*/  FADD.FTZ R53, R53, R58 ;  /* 0x0000003a35357221 */ /* 0x000fc80000010000 */
        /* <DEDUP_REMOVED lines=22> */
[----:B------:R-:W2:Y:S08]  /*a150*/  MUFU.EX2 R100, R100 ;  /* 0x0000006400647308 */ /* 0x000eb00000000800 */
[----:B------:R-:W4:Y:S01]  /*a160*/  MUFU.EX2 R107, R107 ;  /* 0x0000006b006b7308 */ /* 0x000f220000000800 */
[----:B-----5:R-:W-:Y:S01]  /*a170*/  F2FP.BF16.F32.PACK_AB R4, R105, R96 ;  /* 0x000000606904723e */ /* 0x020fe200000010ff */
[----:B------:R-:W-:-:S04]  /*a180*/  FADD.FTZ R96, R96, R66 ;  /* 0x0000004260607221 */ /* 0x000fc80000010000 */
[----:B------:R-:W-:Y:S02]  /*a190*/  FADD.FTZ R105, R105, R96 ;  /* 0x0000006069697221 */ /* 0x000fe40000010000 */
[----:B------:R-:W-:Y:S02]  /*a1a0*/  MUFU.EX2 R38, R38 ;  /* 0x0000002600267308 */ /* 0x000fe40000000800 */
[----:B--2---:R-:W-:-:S06]  /*a1b0*/  FADD.FTZ R105, R100, R105 ;  /* 0x0000006964697221 */ /* 0x004fcc0000010000 */
[----:B------:R-:W2:Y:S01]  /*a1c0*/  MUFU.EX2 R36, R36 ;  /* 0x0000002400247308 */ /* 0x000ea20000000800 */
[C---:B----4-:R-:W-:Y:S01]  /*a1d0*/  F2FP.BF16.F32.PACK_AB R6, R107.reuse, R100 ;  /* 0x000000646b06723e */ /* 0x050fe200000010ff */
[----:B------:R-:W-:-:S06]  /*a1e0*/  FADD.FTZ R107, R107, R105 ;  /* 0x000000696b6b7221 */ /* 0x000fcc0000010000 */
[----:B------:R-:W-:Y:S01]  /*a1f0*/  MUFU.EX2 R31, R31 ;  /* 0x0000001f001f7308 */ /* 0x000fe20000000800 */
[C---:B------:R-:W-:Y:S07]  /*a200*/  HMMA.16816.F32.BF16 R80, R4.reuse, R12, R80 ;  /* 0x0000000c0450723c */ /* 0x040fee0000041850 */
[----:B------:R-:W4:Y:S01]  /*a210*/  MUFU.EX2 R30, R30 ;  /* 0x0000001e001e7308 */ /* 0x000f220000000800 */
[C---:B------:R-:W-:Y:S01]  /*a220*/  HMMA.16816.F32.BF16 R76, R4.reuse, R14, R76 ;  /* 0x0000000e044c723c */ /* 0x040fe2000004184c */
[----:B------:R-:W5:Y:S06]  /*a230*/  LDSM.16.MT88.4 R12, [R42+0x4000] ;  /* 0x004000002a0c783b */ /* 0x000f6c0000004200 */
[----:B------:R-:W3:Y:S01]  /*a240*/  MUFU.EX2 R109, R109 ;  /* 0x0000006d006d7308 */ /* 0x000ee20000000800 */
[C---:B-1----:R-:W-:Y:S07]  /*a250*/  HMMA.16816.F32.BF16 R72, R4.reuse, R20, R72 ;  /* 0x000000140448723c */ /* 0x042fee0000041848 */
[----:B------:R-:W1:Y:S01]  /*a260*/  MUFU.EX2 R112, R112 ;  /* 0x0000007000707308 */ /* 0x000e620000000800 */
[----:B------:R-:W-:Y:S03]  /*a270*/  HMMA.16816.F32.BF16 R68, R4, R22, R68 ;  /* 0x000000160444723c */ /* 0x000fe60000041844 */
[----:B--2---:R-:W-:Y:S01]  /*a280*/  F2FP.BF16.F32.PACK_AB R5, R36, R38 ;  /* 0x000000262405723e */ /* 0x004fe200000010ff */
[----:B------:R-:W2:Y:S01]  /*a290*/  LDSM.16.MT88.4 R20, [R126+0x4400] ;  /* 0x004400007e14783b */ /* 0x000ea20000004200 */
[----:B----4-:R-:W-:-:S02]  /*a2a0*/  F2FP.BF16.F32.PACK_AB R7, R30, R31 ;  /* 0x0000001f1e07723e */ /* 0x010fc400000010ff */
        /* <DEDUP_REMOVED lines=14> */
[----:B------:R-:W4:Y:S06]  /*a390*/  MUFU.EX2 R25, R25 ;  /* 0x0000001900197308 */ /* 0x000f2c0000000800 */
[C---:B-----5:R-:W-:Y:S02]  /*a3a0*/  HMMA.16816.F32.BF16 R72, R4.reuse, R12, R72 ;  /* 0x0000000c0448723c */ /* 0x060fe40000041848 */
[----:B------:R-:W5:Y:S06]  /*a3b0*/  MUFU.EX2 R110, R110 ;  /* 0x0000006e006e7308 */ /* 0x000f6c0000000800 */
[----:B------:R-:W-:Y:S03]  /*a3c0*/  HMMA.16816.F32.BF16 R68, R4, R14, R68 ;  /* 0x0000000e0444723c */ /* 0x000fe60000041844 */
[----:B-1----:R-:W-:Y:S01]  /*a3d0*/  F2FP.BF16.F32.PACK_AB R5, R28, R29 ;  /* 0x0000001d1c05723e */ /* 0x002fe200000010ff */
[----:B------:R-:W1:Y:S01]  /*a3e0*/  MUFU.EX2 R113, R113 ;  /* 0x0000007100717308 */ /* 0x000e620000000800 */
[----:B----4-:R-:W-:Y:S01]  /*a3f0*/  F2FP.BF16.F32.PACK_AB R7, R25, R26 ;  /* 0x0000001a1907723e */ /* 0x010fe200000010ff */
[----:B------:R-:W4:Y:S06]  /*a400*/  LDSM.16.MT88.4 R12, [R126+0x4800] ;  /* 0x004800007e0c783b */ /* 0x000f2c0000004200 */
[----:B------:R-:W2:Y:S01]  /*a410*/  MUFU.EX2 R106, R106 ;  /* 0x0000006a006a7308 */ /* 0x000ea20000000800 */
[----:B-----5:R-:W-:-:S07]  /*a420*/  FADD.FTZ R111, R110, R111 ;  /* 0x0000006f6e6f7221 */ /* 0x020fce0000010000 */
[----:B------:R-:W5:Y:S01]  /*a430*/  MUFU.EX2 R115, R115 ;  /* 0x0000007300737308 */ /* 0x000f620000000800 */
[C---:B-1----:R-:W-:Y:S01]  /*a440*/  F2FP.BF16.F32.PACK_AB R4, R113.reuse, R110 ;  /* 0x0000006e7104723e */ /* 0x042fe200000010ff */
[----:B------:R-:W-:-:S06]  /*a450*/  FADD.FTZ R113, R113, R111 ;  /* 0x0000006f71717221 */ /* 0x000fcc0000010000 */
[----:B------:R-:W-:Y:S01]  /*a460*/  MUFU.EX2 R24, R24 ;  /* 0x0000001800187308 */ /* 0x000fe20000000800 */
[----:B--2---:R-:W-:-:S07]  /*a470*/  FADD.FTZ R113, R106, R113 ;  /* 0x000000716a717221 */ /* 0x004fce0000010000 */
[----:B------:R-:W1:Y:S01]  /*a480*/  MUFU.EX2 R27, R27 ;  /* 0x0000001b001b7308 */ /* 0x000e620000000800 */
[C---:B-----5:R-:W-:Y:S01]  /*a490*/  F2FP.BF16.F32.PACK_AB R6, R115.reuse, R106 ;  /* 0x0000006a7306723e */ /* 0x060fe200000010ff */
[----:B------:R-:W-:-:S06]  /*a4a0*/  FADD.FTZ R115, R115, R113 ;  /* 0x0000007173737221 */ /* 0x000fcc0000010000 */
[C---:B------:R-:W-:Y:S01]  /*a4b0*/  HMMA.16816.F32.BF16 R80, R4.reuse, R20, R80 ;  /* 0x000000140450723c */ /* 0x040fe20000041850 */
[----:B------:R-:W-:Y:S07]  /*a4c0*/  MUFU.EX2 R35, R35 ;  /* 0x0000002300237308 */ /* 0x000fee0000000800 */
[C---:B------:R-:W-:Y:S01]  /*a4d0*/  HMMA.16816.F32.BF16 R76, R4.reuse, R22, R76 ;  /* 0x00000016044c723c */ /* 0x040fe2000004184c */
[----:B------:R-:W2:Y:S01]  /*a4e0*/  MUFU.EX2 R44, R44 ;  /* 0x0000002c002c7308 */ /* 0x000ea20000000800 */
[----:B------:R-:W5:Y:S06]  /*a4f0*/  LDSM.16.MT88.4 R20, [R42+0x4800] ;  /* 0x004800002a14783b */ /* 0x000f6c0000004200 */
[C---:B---3--:R-:W-:Y:S01]  /*a500*/  HMMA.16816.F32.BF16 R72, R4.reuse, R16, R72 ;  /* 0x000000100448723c */ /* 0x048fe20000041848 */
[----:B------:R-:W3:Y:S07]  /*a510*/  MUFU.EX2 R90, R90 ;  /* 0x0000005a005a7308 */ /* 0x000eee0000000800 */
[----:B------:R-:W-:Y:S03]  /*a520*/  HMMA.16816.F32.BF16 R68, R4, R18, R68 ;  /* 0x000000120444723c */ /* 0x000fe60000041844 */
[-CC-:B------:R-:W-:Y:S01]  /*a530*/  FFMA.FTZ R4, R50, R40.reuse, -R46.reuse ;  /* 0x0000002832047223 */ /* 0x180fe2000001082e */
[----:B------:R-:W-:Y:S01]  /*a540*/  FADD.FTZ R50, R52, R53 ;  /* 0x0000003534327221 */ /* 0x000fe20000010000 */
[----:B------:R-:W-:Y:S01]  /*a550*/  MUFU.EX2 R62, R62 ;  /* 0x0000003e003e7308 */ /* 0x000fe20000000800 */
[----:B------:R-:W-:Y:S01]  /*a560*/  FFMA.FTZ R52, R49, R40, -R46 ;  /* 0x0000002831347223 */ /* 0x000fe2000001082e */
[----:B-1----:R-:W-:Y:S01]  /*a570*/  F2FP.BF16.F32.PACK_AB R5, R27, R24 ;  /* 0x000000181b05723e */ /* 0x002fe200000010ff */
[----:B------:R-:W-:Y:S01]  /*a580*/  FADD.FTZ R50, R48, R50 ;  /* 0x0000003230327221 */ /* 0x000fe20000010000 */
[----:B--2---:R-:W-:Y:S01]  /*a590*/  F2FP.BF16.F32.PACK_AB R7, R44, R35 ;  /* 0x000000232c07723e */ /* 0x004fe200000010ff */
[----:B------:R-:W1:Y:S02]  /*a5a0*/  LDSM.16.MT88.4 R16, [R126+0x4c00] ;  /* 0x004c00007e10783b */ /* 0x000e640000004200 */
[----:B------:R-:W-:Y:S01]  /*a5b0*/  FADD.FTZ R47, R47, R50 ;  /* 0x000000322f2f7221 */ /* 0x000fe20000010000 */
[----:B------:R-:W-:Y:S01]  /*a5c0*/  MUFU.EX2 R57, R57 ;  /* 0x0000003900397308 */ /* 0x000fe20000000800 */
[----:B---3--:R-:W-:-:S02]  /*a5d0*/  FADD.FTZ R115, R90, R115 ;  /* 0x000000735a737221 */ /* 0x008fc40000010000 */
[----:B------:R-:W-:-:S04]  /*a5e0*/  FADD.FTZ R47, R45, R47 ;  /* 0x0000002f2d2f7221 */ /* 0x000fc80000010000 */
[----:B------:R-:W-:Y:S01]  /*a5f0*/  FADD.FTZ R43, R43, R47 ;  /* 0x0000002f2b2b7221 */ /* 0x000fe20000010000 */
[----:B------:R-:W2:Y:S03]  /*a600*/  MUFU.EX2 R55, R55 ;  /* 0x0000003700377308 */ /* 0x000ea60000000800 */
[----:B------:R-:W-:-:S04]  /*a610*/  FADD.FTZ R43, R38, R43 ;  /* 0x0000002b262b7221 */ /* 0x000fc80000010000 */
[----:B------:R-:W-:Y:S01]  /*a620*/  FADD.FTZ R43, R36, R43 ;  /* 0x0000002b242b7221 */ /* 0x000fe20000010000 */
[----:B------:R3:W-:Y:S03]  /*a630*/  MUFU.EX2 R49, R4 ;  /* 0x0000000400317308 */ /* 0x0007e60000000800 */
[----:B------:R-:W-:-:S04]  /*a640*/  FADD.FTZ R43, R31, R43 ;  /* 0x0000002b1f2b7221 */ /* 0x000fc80000010000 */
[----:B------:R-:W-:Y:S01]  /*a650*/  FADD.FTZ R30, R30, R43 ;  /* 0x0000002b1e1e7221 */ /* 0x000fe20000010000 */
[----:B------:R-:W-:Y:S01]  /*a660*/  MUFU.EX2 R104, R104 ;  /* 0x0000006800687308 */ /* 0x000fe20000000800 */
[----:B--2---:R-:W-:Y:S02]  /*a670*/  F2FP.BF16.F32.PACK_AB R6, R55, R57 ;  /* 0x000000393706723e */ /* 0x004fe400000010ff */
[----:B------:R-:W-:-:S04]  /*a680*/  FADD.FTZ R30, R29, R30 ;  /* 0x0000001e1d1e7221 */ /* 0x000fc80000010000 */
[----:B------:R-:W-:Y:S01]  /*a690*/  FADD.FTZ R28, R28, R30 ;  /* 0x0000001e1c1c7221 */ /* 0x000fe20000010000 */
[----:B------:R-:W2:Y:S01]  /*a6a0*/  MUFU.EX2 R51, R51 ;  /* 0x0000003300337308 */ /* 0x000ea20000000800 */
[C---:B---3--:R-:W-:Y:S01]  /*a6b0*/  F2FP.BF16.F32.PACK_AB R4, R62.reuse, R90 ;  /* 0x0000005a3e04723e */ /* 0x048fe200000010ff */
[----:B------:R-:W-:Y:S01]  /*a6c0*/  FADD.FTZ R62, R62, R115 ;  /* 0x000000733e3e7221 */ /* 0x000fe20000010000 */
[----:B------:R-:W-:-:S03]  /*a6d0*/  FADD.FTZ R28, R26, R28 ;  /* 0x0000001c1a1c7221 */ /* 0x000fc60000010000 */
[----:B------:R-:W-:Y:S01]  /*a6e0*/  FADD.FTZ R62, R57, R62 ;  /* 0x0000003e393e7221 */ /* 0x000fe20000010000 */
[----:B------:R-:W-:Y:S01]  /*a6f0*/  FADD.FTZ R25, R25, R28 ;  /* 0x0000001c19197221 */ /* 0x000fe20000010000 */
[----:B----4-:R-:W-:Y:S01]  /*a700*/  HMMA.16816.F32.BF16 R80, R4, R12, R80 ;  /* 0x0000000c0450723c */ /* 0x010fe20000041850 */
[----:B------:R-:W3:Y:S02]  /*a710*/  MUFU.EX2 R102, R102 ;  /* 0x0000006600667308 */ /* 0x000ee40000000800 */
[----:B------:R-:W-:Y:S01]  /*a720*/  FADD.FTZ R55, R55, R62 ;  /* 0x0000003e37377221 */ /* 0x000fe20000010000 */
[----:B------:R-:W-:-:S04]  /*a730*/  FADD.FTZ R25, R24, R25 ;  /* 0x0000001918197221 */ /* 0x000fc80000010000 */
[----:B------:R-:W-:Y:S01]  /*a740*/  FADD.FTZ R27, R27, R25 ;  /* 0x000000191b1b7221 */ /* 0x000fe20000010000 */
[----:B------:R-:W-:Y:S01]  /*a750*/  HMMA.16816.F32.BF16 R76, R4, R14, R76 ;  /* 0x0000000e044c723c */ /* 0x000fe2000004184c */
[----:B------:R-:W4:Y:S01]  /*a760*/  LDSM.16.MT88.4 R12, [R42+0x4c00] ;  /* 0x004c00002a0c783b */ /* 0x000f220000004200 */
[----:B------:R-:W1:Y:S01]  /*a770*/  MUFU.EX2 R97, R97 ;  /* 0x0000006100617308 */ /* 0x000e620000000800 */
[----:B------:R-:W-:Y:S01]  /*a780*/  FADD.FTZ R27, R35, R27 ;  /* 0x0000001b231b7221 */ /* 0x000fe20000010000 */
[----:B--2---:R-:W-:-:S03]  /*a790*/  FADD.FTZ R55, R51, R55 ;  /* 0x0000003733377221 */ /* 0x004fc60000010000 */
[----:B------:R-:W-:Y:S01]  /*a7a0*/  FADD.FTZ R44, R44, R27 ;  /* 0x0000001b2c2c7221 */ /* 0x000fe20000010000 */
[----:B-----5:R-:W-:Y:S03]  /*a7b0*/  HMMA.16816.F32.BF16 R72, R4, R20, R72 ;  /* 0x000000140448723c */ /* 0x020fe60000041848 */
[----:B------:R-:W-:Y:S01]  /*a7c0*/  FADD.FTZ R55, R49, R55 ;  /* 0x0000003731377221 */ /* 0x000fe20000010000 */
[----:B------:R-:W2:Y:S01]  /*a7d0*/  MUFU.EX2 R48, R52 ;  /* 0x0000003400307308 */ /* 0x000ea20000000800 */
[----:B------:R-:W-:-:S04]  /*a7e0*/  FADD.FTZ R44, R104, R44 ;  /* 0x0000002c682c7221 */ /* 0x000fc80000010000 */
[C---:B---3--:R-:W-:Y:S01]  /*a7f0*/  FADD.FTZ R44, R102.reuse, R44 ;  /* 0x0000002c662c7221 */ /* 0x048fe20000010000 */
[----:B------:R-:W-:Y:S03]  /*a800*/  HMMA.16816.F32.BF16 R68, R4, R22, R68 ;  /* 0x000000160444723c */ /* 0x000fe60000041844 */
[----:B------:R-:W-:Y:S01]  /*a810*/  F2FP.BF16.F32.PACK_AB R4, R49, R51 ;  /* 0x000000333104723e */ /* 0x000fe200000010ff */
[----:B------:R-:W3:Y:S01]  /*a820*/  MUFU.EX2 R158, R158 ;  /* 0x0000009e009e7308 */ /* 0x000ee20000000800 */
[----:B------:R-:W-:Y:S01]  /*a830*/  F2FP.BF16.F32.PACK_AB R5, R102, R104 ;  /* 0x000000686605723e */ /* 0x000fe200000010ff */
[----:B-1----:R-:W-:-:S06]  /*a840*/  FADD.FTZ R44, R97, R44 ;  /* 0x0000002c612c7221 */ /* 0x002fcc0000010000 */
[----:B------:R-:W1:Y:S01]  /*a850*/  MUFU.EX2 R157, R157 ;  /* 0x0000009d009d7308 */ /* 0x000e620000000800 */
[----:B--2---:R-:W-:Y:S01]  /*a860*/  FADD.FTZ R55, R48, R55 ;  /* 0x0000003730377221 */ /* 0x004fe20000010000 */
[----:B---3--:R-:W-:-:S03]  /*a870*/  F2FP.BF16.F32.PACK_AB R6, R158, R48 ;  /* 0x000000309e06723e */ /* 0x008fc600000010ff */
[----:B------:R-:W-:Y:S01]  /*a880*/  FADD.FTZ R158, R158, R55 ;  /* 0x000000379e9e7221 */ /* 0x000fe20000010000 */
[C---:B-1----:R-:W-:Y:S01]  /*a890*/  F2FP.BF16.F32.PACK_AB R7, R157.reuse, R97 ;  /* 0x000000619d07723e */ /* 0x042fe200000010ff */
        /* <DEDUP_REMOVED lines=16> */
[----:B------:R-:W-:Y:S02]  /*a9a0*/  SHF.L.U32 R4, R131, 0x7, RZ ;  /* 0x0000000783047819 */ /* 0x000fe400000006ff */
        /* <DEDUP_REMOVED lines=26> */
[----:B------:R-:W-:Y:S02]  /*ab50*/  LOP3.LUT R5, R86, R15, RZ, 0x3c, !PT ;  /* 0x0000000f56057212 */ /* 0x000fe400078e3cff */
[----:B------:R-:W-:Y:S02]  /*ab60*/  ISETP.GE.U32.AND P6, PT, R6, R12, PT ;  /* 0x0000000c0600720c */ /* 0x000fe40003fc6070 */
[----:B------:R-:W-:-:S02]  /*ab70*/  ISETP.GE.AND P3, PT, R5, RZ, PT ;  /* 0x000000ff0500720c */ /* 0x000fc40003f66270 */
[----:B------:R-:W-:Y:S02]  /*ab80*/  ISETP.NE.AND P2, PT, R15, RZ, PT ;  /* 0x000000ff0f00720c */ /* 0x000fe40003f45270 */
[----:B------:R-:W-:-:S03]  /*ab90*/  LOP3.LUT R6, RZ, R15, RZ, 0x33, !PT ;  /* 0x0000000fff067212 */ /* 0x000fc600078e33ff */
[----:B------:R-:W-:-:S04]  /*aba0*/  @P5 VIADD R13, R13, 0x1 ;  /* 0x000000010d0d5836 */ /* 0x000fc80000000000 */
[----:B------:R-:W-:Y:S01]  /*abb0*/  IMAD.MOV.U32 R7, RZ, RZ, R13 ;  /* 0x000000ffff077224 */ /* 0x000fe200078e000d */
[----:B------:R-:W-:Y:S01]  /*abc0*/  @P6 IADD3 R14, PT, PT, R14, 0x1, RZ ;  /* 0x000000010e0e6810 */ /* 0x000fe20007ffe0ff */
[----:B------:R-:W2:Y:S03]  /*abd0*/  LD.E.64 R12, desc[UR4][R84.64+0x40] ;  /* 0x00004004540c7980 */ /* 0x000ea6000c101b00 */
[----:B------:R-:W-:Y:S01]  /*abe0*/  @!P1 IADD3 R7, PT, PT, -R7, RZ, RZ ;  /* 0x000000ff07079210 */ /* 0x000fe20007ffe1ff */
[----:B------:R-:W-:-:S03]  /*abf0*/  @!P3 IMAD.MOV R14, RZ, RZ, -R14 ;  /* 0x000000ffff0eb224 */ /* 0x000fc600078e0a0e */
[C---:B------:R-:W-:Y:S02]  /*ac00*/  SEL R7, R6.reuse, R7, !P2 ;  /* 0x0000000706077207 */ /* 0x040fe40005000000 */
[----:B------:R-:W-:-:S03]  /*ac10*/  SEL R6, R6, R14, !P2 ;  /* 0x0000000e06067207 */ /* 0x000fc60005000000 */
        /* <DEDUP_REMOVED lines=22> */
.L_x_7206:
        /* <DEDUP_REMOVED lines=8> */
.L_x_7207:
[----:B------:R-:W-:Y:S05]  /*ae00*/  BSYNC.RECONVERGENT B0 ;  /* 0x0000000000007941 */ /* 0x000fea0003800200 */
.L_x_7205:
[----:B------:R-:W-:Y:S01]  /*ae10*/  ISETP.GE.AND P6, PT, R10, R146, PT ;  /* 0x000000920a00720c */ /* 0x000fe20003fc6270 */
[----:B------:R-:W-:Y:S01]  /*ae20*/  BSSY.RECONVERGENT B1, `(.L_x_7208) ;  /* 0x00000c3000017945 */ /* 0x000fe20003800200 */
[----:B------:R-:W-:-:S04]  /*ae30*/  IADD3 R6, P1, PT, R32, R141, RZ ;  /* 0x0000008d20067210 */ /* 0x000fc80007f3e0ff */
[----:B------:R-:W-:Y:S01]  /*ae40*/  IADD3 R4, P2, PT, R6, R32, RZ ;  /* 0x0000002006047210 */ /* 0x000fe20007f5e0ff */
[----:B------:R-:W-:-:S04]  /*ae50*/  IMAD.X R7, R34, 0x1, R140, P1 ;  /* 0x0000000122077824 */ /* 0x000fc800008e068c */
[----:B------:R-:W-:Y:S02]  /*ae60*/  IMAD.X R5, R7, 0x1, R34, P2 ;  /* 0x0000000107057824 */ /* 0x000fe400010e0622 */
[----:B------:R-:W-:Y:S01]  /*ae70*/  @!P6 IMAD.MOV.U32 R10, RZ, RZ, R141 ;  /* 0x000000ffff0ae224 */ /* 0x000fe200078e008d */
[----:B------:R-:W-:Y:S01]  /*ae80*/  @!P6 IADD3 R32, P1, PT, R4, R32, RZ ;  /* 0x000000200420e210 */ /* 0x000fe20007f3e0ff */
[----:B------:R-:W-:-:S04]  /*ae90*/  @!P6 IMAD.MOV.U32 R11, RZ, RZ, R140 ;  /* 0x000000ffff0be224 */ /* 0x000fc800078e008c */
[----:B------:R-:W-:Y:S01]  /*aea0*/  @!P6 IMAD.X R33, R5, 0x1, R34, P1 ;  /* 0x000000010521e824 */ /* 0x000fe200008e0622 */
[----:B------:R-:W-:Y:S01]  /*aeb0*/  @!PT LDS RZ, [RZ] ;  /* 0x00000000fffff984 */ /* 0x000fe20000000800 */
[----:B------:R-:W-:Y:S01]  /*aec0*/  @!PT LDS RZ, [RZ] ;  /* 0x00000000fffff984 */ /* 0x000fe20000000800 */
[----:B------:R-:W-:Y:S01]  /*aed0*/  @!PT LDS RZ, [RZ] ;  /* 0x00000000fffff984 */ /* 0x000fe20000000800 */
[----:B------:R-:W-:Y:S01]  /*aee0*/  @!P6 LDGSTS.E.BYPASS.LTC128B.128 [R124+0x3000], desc[UR4][R10.64] ;  /* 0x030000000a7cefae */ /* 0x000fe2000b981a04 */
[----:B------:R-:W-:-:S03]  /*aef0*/  ISETP.NE.AND P1, PT, R130, RZ, PT ;  /* 0x000000ff8200720c */ /* 0x000fc60003f25270 */
[----:B------:R-:W-:Y:S01]  /*af00*/  @P6 STS.128 [R124+0x3000], RZ ;  /* 0x003000ff7c006388 */ /* 0x000fe20000000c00 */
[----:B------:R-:W-:Y:S02]  /*af10*/  SEL R127, R127, 0xffffffe0, !P1 ;  /* 0xffffffe07f7f7807 */ /* 0x000fe40004800000 */
[----:B------:R-:W-:Y:S01]  /*af20*/  ISETP.GT.AND P1, PT, R131, R136, PT ;  /* 0x000000888300720c */ /* 0x000fe20003f24270 */
[----:B------:R-:W-:Y:S01]  /*af30*/  @!PT LDS RZ, [RZ] ;  /* 0x00000000fffff984 */ /* 0x000fe20000000800 */
[----:B------:R-:W-:Y:S01]  /*af40*/  @!PT LDS RZ, [RZ] ;  /* 0x00000000fffff984 */ /* 0x000fe20000000800 */
[----:B------:R-:W-:Y:S01]  /*af50*/  @!PT LDS RZ, [RZ] ;  /* 0x00000000fffff984 */ /* 0x000fe20000000800 */
[----:B------:R-:W-:Y:S02]  /*af60*/  @!P6 LDGSTS.E.BYPASS.LTC128B.128 [R124+0x3800], desc[UR4][R6.64] ;  /* 0x03800000067cefae */ /* 0x000fe4000b981a04 */
[--C-:B------:R-:W-:Y:S02]  /*af70*/  IMAD.IADD R120, R9, 0x1, R127.reuse ;  /* 0x0000000109787824 */ /* 0x100fe400078e027f */
[----:B------:R-:W-:Y:S01]  /*af80*/  @P6 STS.128 [R124+0x3800], RZ ;  /* 0x003800ff7c006388 */ /* 0x000fe20000000c00 */
[----:B------:R-:W-:-:S03]  /*af90*/  IMAD.IADD R127, R8, 0x1, R127 ;  /* 0x00000001087f7824 */ /* 0x000fc600078e027f */
        /* <DEDUP_REMOVED lines=10> */
[----:B------:R-:W-:Y:S04]  /*b040*/  LDSM.16.M88.4 R60, [R8+0x1000] ;  /* 0x00100000083c783b */ /* 0x000fe80000000200 */
[----:B------:R-:W-:Y:S04]  /*b050*/  LDSM.16.M88.4 R52, [R8+0x1400] ;  /* 0x001400000834783b */ /* 0x000fe80000000200 */
[----:B------:R-:W-:Y:S04]  /*b060*/  LDSM.16.M88.4 R44, [R8+0x1800] ;  /* 0x00180000082c783b */ /* 0x000fe80000000200 */
[----:B-1----:R-:W1:Y:S04]  /*b070*/  LDSM.16.M88.4 R4, [R9] ;  /* 0x000000000904783b */ /* 0x002e680000000200 */
[----:B------:R-:W3:Y:S04]  /*b080*/  LDSM.16.M88.4 R36, [R8+0x1c00] ;  /* 0x001c00000824783b */ /* 0x000ee80000000200 */
[----:B------:R-:W2:Y:S04]  /*b090*/  LDSM.16.M88.4 R28, [R8+0x2000] ;  /* 0x00200000081c783b */ /* 0x000ea80000000200 */
[----:B------:R-:W4:Y:S04]  /*b0a0*/  LDSM.16.M88.4 R20, [R8+0x2400] ;  /* 0x002400000814783b */ /* 0x000f280000000200 */
[----:B------:R-:W5:Y:S04]  /*b0b0*/  LDSM.16.M88.4 R12, [R8+0x2800] ;  /* 0x00280000080c783b */ /* 0x000f680000000200 */
[----:B------:R-:W5:Y:S04]  /*b0c0*/  LDSM.16.M88.4 R88, [R8+0x2c00] ;  /* 0x002c00000858783b */ /* 0x000f680000000200 */
[----:B------:R-:W-:Y:S04]  /*b0d0*/  LDSM.16.M88.4 R120, [R120] ;  /* 0x000000007878783b */ /* 0x000fe80000000200 */
[----:B------:R-:W5:Y:S04]  /*b0e0*/  LDSM.16.M88.4 R116, [R127+0x1000] ;  /* 0x001000007f74783b */ /* 0x000f680000000200 */
[----:B------:R-:W5:Y:S04]  /*b0f0*/  LDSM.16.M88.4 R112, [R127+0x1400] ;  /* 0x001400007f70783b */ /* 0x000f680000000200 */
[----:B------:R-:W5:Y:S01]  /*b100*/  LDSM.16.M88.4 R108, [R127+0x1800] ;  /* 0x001800007f6c783b */ /* 0x000f620000000200 */
[C---:B-1----:R-:W-:Y:S03]  /*b110*/  HMMA.16816.F32.BF16 R64, R4.reuse, R60, RZ ;  /* 0x0000003c0440723c */ /* 0x042fe600000418ff */
[----:B------:R-:W1:Y:S04]  /*b120*/  LDSM.16.M88.4 R104, [R127+0x1c00] ;  /* 0x001c00007f68783b */ /* 0x000e680000000200 */
[----:B------:R-:W1:Y:S01]  /*b130*/  LDSM.16.M88.4 R100, [R127+0x2000] ;  /* 0x002000007f64783b */ /* 0x000e620000000200 */
[C---:B------:R-:W-:Y:S03]  /*b140*/  HMMA.16816.F32.BF16 R56, R4.reuse, R52, RZ ;  /* 0x000000340438723c */ /* 0x040fe600000418ff */
[----:B------:R-:W1:Y:S04]  /*b150*/  LDSM.16.M88.4 R96, [R127+0x2400] ;  /* 0x002400007f60783b */ /* 0x000e680000000200 */
[----:B------:R-:W1:Y:S01]  /*b160*/  LDSM.16.M88.4 R92, [R127+0x2800] ;  /* 0x002800007f5c783b */ /* 0x000e620000000200 */
[C---:B------:R-:W-:Y:S03]  /*b170*/  HMMA.16816.F32.BF16 R48, R4.reuse, R44, RZ ;  /* 0x0000002c0430723c */ /* 0x040fe600000418ff */
[----:B------:R-:W0:Y:S05]  /*b180*/  LDGDEPBAR ;  /* 0x00000000000079af */ /* 0x000e2a0000000000 */
[C---:B---3--:R-:W-:Y:S08]  /*b190*/  HMMA.16816.F32.BF16 R40, R4.reuse, R36, RZ ;  /* 0x000000240428723c */ /* 0x048ff000000418ff */
[C---:B--2---:R-:W-:Y:S08]  /*b1a0*/  HMMA.16816.F32.BF16 R32, R4.reuse, R28, RZ ;  /* 0x0000001c0420723c */ /* 0x044ff000000418ff */
        /* <DEDUP_REMOVED lines=11> */
[----:B------:R-:W2:Y:S01]  /*b260*/  LDSM.16.M88.4 R88, [R127+0x2c00] ;  /* 0x002c00007f58783b */ /* 0x000ea20000000200 */
[----:B------:R-:W-:-:S06]  /*b270*/  DEPBAR.LE SB0, 0x0 ;  /* 0x000080000000791a */ /* 0x000fcc0000000000 */
        /* <DEDUP_REMOVED lines=84> */
.L_x_7211:
        /* <DEDUP_REMOVED lines=8> */
.L_x_7212:
[----:B------:R-:W-:Y:S05]  /*b840*/  BSYNC.RECONVERGENT B0 ;  /* 0x0000000000007941 */ /* 0x000fea0003800200 */
.L_x_7210:
[CC--:B------:R-:W-:Y:S01]  /*b850*/  @!P6 IADD3 R88, P2, P1, R3.reuse, R138.reuse, R3 ;  /* 0x0000008a0358e210 */ /* 0x0c0fe2000795e003 */
[----:B------:R-:W-:Y:S01]  /*b860*/  @!P6 IMAD.MOV.U32 R94, RZ, RZ, R138 ;  /* 0x000000ffff5ee224 */ /* 0x000fe200078e008a */
[----:B------:R-:W-:Y:S01]  /*b870*/  SHF.L.U64.HI R86, R132, 0x6, R133 ;  /* 0x0000000684567819 */ /* 0x000fe20000010285 */
[----:B------:R-:W-:Y:S01]  /*b880*/  @!P6 IMAD.MOV.U32 R95, RZ, RZ, R137 ;  /* 0x000000ffff5fe224 */ /* 0x000fe200078e0089 */
[CC--:B------:R-:W-:Y:S02]  /*b890*/  @!P6 IADD3 R90, P5, PT, R3.reuse, R138.reuse, RZ ;  /* 0x0000008a035ae210 */ /* 0x0c0fe40007fbe0ff */
[----:B------:R-:W-:Y:S02]  /*b8a0*/  @!P6 IADD3 R88, P0, PT, R88, R3, RZ ;  /* 0x000000035858e210 */ /* 0x000fe40007f1e0ff */
[----:B------:R-:W-:Y:S01]  /*b8b0*/  @!P6 IADD3 R92, P4, P3, R3, R138, R3 ;  /* 0x0000008a035ce210 */ /* 0x000fe20007b9e003 */
        /* <DEDUP_REMOVED lines=25> */
.L_x_7209:
[----:B------:R-:W-:Y:S05]  /*ba50*/  BSYNC.RECONVERGENT B1 ;  /* 0x0000000000017941 */ /* 0x000fea0003800200 */
.L_x_7208:
[----:B------:R-:W2:Y:S01]  /*ba60*/  LD.E R3, desc[UR4][R84.64+0xdc] ;  /* 0x0000dc0454037980 */ /* 0x000ea2000c101900 */
[----:B------:R-:W-:-:S04]  /*ba70*/  IMAD R86, R87, 0x80, R125 ;  /* 0x0000008057567824 */ /* 0x000fc800078e027d */
[C---:B------:R-:W-:Y:S02]  /*ba80*/  VIADD R160, R86.reuse, 0xffffff00 ;  /* 0xffffff0056a07836 */ /* 0x040fe40000000000 */
[C---:B------:R-:W-:Y:S02]  /*ba90*/  VIADD R159, R86.reuse, 0xffffff01 ;  /* 0xffffff01569f7836 */ /* 0x040fe40000000000 */
[----:B------:R-:W-:Y:S01]  /*baa0*/  VIADD R139, R86, 0xffffff08 ;  /* 0xffffff08568b7836 */ /* 0x000fe20000000000 */
[-C--:B------:R-:W-:Y:S01]  /*bab0*/  ISETP.GE.AND P0, PT, R160, R156.reuse, PT ;  /* 0x0000009ca000720c */ /* 0x080fe20003f06270 */
[C---:B------:R-:W-:Y:S01]  /*bac0*/  VIADD R130, R86.reuse, 0xffffff09 ;  /* 0xffffff0956827836 */ /* 0x040fe20000000000 */
[-C--:B------:R-:W-:Y:S01]  /*bad0*/  ISETP.GE.AND P2, PT, R159, R156.reuse, PT ;  /* 0x0000009c9f00720c */ /* 0x080fe20003f46270 */
[C---:B------:R-:W-:Y:S01]  /*bae0*/  VIADD R127, R86.reuse, 0xffffff10 ;  /* 0xffffff10567f7836 */ /* 0x040fe20000000000 */
[-C--:B------:R-:W-:Y:S01]  /*baf0*/  ISETP.GE.AND P1, PT, R139, R156.reuse, PT ;  /* 0x0000009c8b00720c */ /* 0x080fe20003f26270 */
[----:B-1----:R-:W-:Y:S01]  /*bb00*/  VIADD R124, R86, 0xffffff11 ;  /* 0xffffff11567c7836 */ /* 0x002fe20000000000 */
        /* <DEDUP_REMOVED lines=38> */
[----:B------:R-:W-:Y:S01]  /*bd70*/  ISETP.GE.AND P1, PT, R118, R156, PT ;  /* 0x0000009c7600720c */ /* 0x000fe20003f26270 */
[C---:B------:R-:W-:Y:S01]  /*bd80*/  VIADD R89, R86.reuse, 0xffffff60 ;  /* 0xffffff6056597836 */ /* 0x040fe20000000000 */
[----:B------:R-:W-:Y:S01]  /*bd90*/  FSEL R111, R65, -INF , !P5 ;  /* 0xff800000416f7808 */ /* 0x000fe20006800000 */
[----:B------:R-:W-:Y:S01]  /*bda0*/  VIADD R97, R86, 0xffffff68 ;  /* 0xffffff6856617836 */ /* 0x000fe20000000000 */
[-C--:B------:R-:W-:Y:S01]  /*bdb0*/  ISETP.GE.AND P3, PT, R160, R155.reuse, PT ;  /* 0x0000009ba000720c */ /* 0x080fe20003f66270 */
[C---:B------:R-:W-:Y:S01]  /*bdc0*/  VIADD R90, R86.reuse, 0xffffff69 ;  /* 0xffffff69565a7836 */ /* 0x040fe20000000000 */
[-C--:B------:R-:W-:Y:S01]  /*bdd0*/  ISETP.GE.AND P4, PT, R139, R155.reuse, PT ;  /* 0x0000009b8b00720c */ /* 0x080fe20003f86270 */
[----:B------:R-:W-:Y:S01]  /*bde0*/  VIADD R98, R86, 0xffffff70 ;  /* 0xffffff7056627836 */ /* 0x000fe20000000000 */
[-C--:B------:R-:W-:Y:S01]  /*bdf0*/  ISETP.GE.AND P5, PT, R124, R155.reuse, PT ;  /* 0x0000009b7c00720c */ /* 0x080fe20003fa6270 */
[C---:B------:R-:W-:Y:S01]  /*be00*/  VIADD R95, R86.reuse, 0xffffff78 ;  /* 0xffffff78565f7836 */ /* 0x040fe20000000000 */
[----:B------:R-:W-:Y:S01]  /*be10*/  FSEL R107, R61, -INF , !P6 ;  /* 0xff8000003d6b7808 */ /* 0x000fe20007000000 */
[----:B------:R-:W-:Y:S01]  /*be20*/  VIADD R96, R86, 0xffffff71 ;  /* 0xffffff7156607836 */ /* 0x000fe20000000000 */
[----:B------:R-:W-:Y:S01]  /*be30*/  ISETP.GE.AND P6, PT, R122, R155, PT ;  /* 0x0000009b7a00720c */ /* 0x000fe20003fc6270 */
[----:B------:R-:W-:Y:S01]  /*be40*/  VIADD R86, R86, 0xffffff79 ;  /* 0xffffff7956567836 */ /* 0x000fe20000000000 */
[----:B------:R-:W-:-:S02]  /*be50*/  FSEL R49, R49, -INF , P0 ;  /* 0xff80000031317808 */ /* 0x000fc40000000000 */
[----:B------:R-:W-:Y:S02]  /*be60*/  FSEL R44, R44, -INF , P2 ;  /* 0xff8000002c2c7808 */ /* 0x000fe40001000000 */
[-C--:B------:R-:W-:Y:S02]  /*be70*/  ISETP.GE.AND P0, PT, R117, R156.reuse, PT ;  /* 0x0000009c7500720c */ /* 0x080fe40003f06270 */
[-C--:B------:R-:W-:Y:S02]  /*be80*/  ISETP.GE.AND P2, PT, R116, R156.reuse, PT ;  /* 0x0000009c7400720c */ /* 0x080fe40003f46270 */
[----:B------:R-:W-:Y:S02]  /*be90*/  FSEL R45, R45, -INF , P1 ;  /* 0xff8000002d2d7808 */ /* 0x000fe40000800000 */
[----:B------:R-:W-:Y:S02]  /*bea0*/  ISETP.GE.AND P1, PT, R115, R156, PT ;  /* 0x0000009c7300720c */ /* 0x000fe40003f26270 */
[----:B------:R-:W-:-:S02]  /*beb0*/  FSEL R112, R64, -INF , !P3 ;  /* 0xff80000040707808 */ /* 0x000fc40005800000 */
[----:B------:R-:W-:Y:S02]  /*bec0*/  FSEL R109, R60, -INF , !P4 ;  /* 0xff8000003c6d7808 */ /* 0x000fe40006000000 */
[----:B------:R-:W-:Y:S02]  /*bed0*/  FSEL R104, R57, -INF , !P5 ;  /* 0xff80000039687808 */ /* 0x000fe40006800000 */
[-C--:B------:R-:W-:Y:S02]  /*bee0*/  ISETP.GE.AND P3, PT, R127, R155.reuse, PT ;  /* 0x0000009b7f00720c */ /* 0x080fe40003f66270 */
[-C--:B------:R-:W-:Y:S02]  /*bef0*/  ISETP.GE.AND P4, PT, R123, R155.reuse, PT ;  /* 0x0000009b7b00720c */ /* 0x080fe40003f86270 */
[----:B------:R-:W-:Y:S02]  /*bf00*/  ISETP.GE.AND P5, PT, R120, R155, PT ;  /* 0x0000009b7800720c */ /* 0x000fe40003fa6270 */
[----:B------:R-:W-:-:S02]  /*bf10*/  FSEL R64, R53, -INF , !P6 ;  /* 0xff80000035407808 */ /* 0x000fc40007000000 */
[----:B------:R-:W-:Y:S02]  /*bf20*/  ISETP.GE.AND P6, PT, R118, R155, PT ;  /* 0x0000009b7600720c */ /* 0x000fe40003fc6270 */
[----:B------:R-:W-:Y:S02]  /*bf30*/  FSEL R40, R40, -INF , P0 ;  /* 0xff80000028287808 */ /* 0x000fe40000000000 */
[----:B------:R-:W-:Y:S02]  /*bf40*/  FSEL R41, R41, -INF , P2 ;  /* 0xff80000029297808 */ /* 0x000fe40001000000 */
[-C--:B------:R-:W-:Y:S02]  /*bf50*/  ISETP.GE.AND P0, PT, R114, R156.reuse, PT ;  /* 0x0000009c7200720c */ /* 0x080fe40003f06270 */
[----:B------:R-:W-:Y:S02]  /*bf60*/  ISETP.GE.AND P2, PT, R113, R156, PT ;  /* 0x0000009c7100720c */ /* 0x000fe40003f46270 */
[----:B------:R-:W-:-:S02]  /*bf70*/  FSEL R36, R36, -INF , P1 ;  /* 0xff80000024247808 */ /* 0x000fc40000800000 */
[----:B------:R-:W-:Y:S02]  /*bf80*/  ISETP.GE.AND P1, PT, R110, R156, PT ;  /* 0x0000009c6e00720c */ /* 0x000fe40003f26270 */
[----:B------:R-:W-:Y:S02]  /*bf90*/  FSEL R105, R56, -INF , !P3 ;  /* 0xff80000038697808 */ /* 0x000fe40005800000 */
[----:B------:R-:W-:Y:S02]  /*bfa0*/  FSEL R65, R52, -INF , !P4 ;  /* 0xff80000034417808 */ /* 0x000fe40006000000 */
[----:B------:R-:W-:Y:S02]  /*bfb0*/  FSEL R57, R49, -INF , !P5 ;  /* 0xff80000031397808 */ /* 0x000fe40006800000 */
[-C--:B------:R-:W-:Y:S02]  /*bfc0*/  ISETP.GE.AND P3, PT, R121, R155.reuse, PT ;  /* 0x0000009b7900720c */ /* 0x080fe40003f66270 */
[----:B------:R-:W-:-:S02]  /*bfd0*/  ISETP.GE.AND P4, PT, R119, R155, PT ;  /* 0x0000009b7700720c */ /* 0x000fc40003f86270 */
[----:B------:R-:W-:Y:S02]  /*bfe0*/  FSEL R49, R45, -INF , !P6 ;  /* 0xff8000002d317808 */ /* 0x000fe40007000000 */
[----:B------:R-:W-:Y:S02]  /*bff0*/  ISETP.GE.AND P6, PT, R114, R155, PT ;  /* 0x0000009b7200720c */ /* 0x000fe40003fc6270 */
[----:B------:R-:W-:Y:S02]  /*c000*/  FSEL R37, R37, -INF , P0 ;  /* 0xff80000025257808 */ /* 0x000fe40000000000 */
[----:B------:R-:W-:Y:S02]  /*c010*/  FSEL R32, R32, -INF , P2 ;  /* 0xff80000020207808 */ /* 0x000fe40001000000 */
[----:B------:R-:W-:Y:S02]  /*c020*/  ISETP.GE.AND P2, PT, R106, R156, PT ;  /* 0x0000009c6a00720c */ /* 0x000fe40003f46270 */
[----:B------:R-:W-:-:S02]  /*c030*/  FSEL R33, R33, -INF , P1 ;  /* 0xff80000021217808 */ /* 0x000fc40000800000 */
[-C--:B------:R-:W-:Y:S02]  /*c040*/  ISETP.GE.AND P1, PT, R91, R156.reuse, PT ;  /* 0x0000009c5b00720c */ /* 0x080fe40003f26270 */
[----:B------:R-:W-:Y:S02]  /*c050*/  FSEL R60, R48, -INF , !P3 ;  /* 0xff800000303c7808 */ /* 0x000fe40005800000 */
[----:B------:R-:W-:Y:S02]  /*c060*/  FSEL R53, R44, -INF , !P4 ;  /* 0xff8000002c357808 */ /* 0x000fe40006000000 */
[----:B------:R-:W-:Y:S02]  /*c070*/  ISETP.GE.AND P4, PT, R115, R155, PT ;  /* 0x0000009b7300720c */ /* 0x000fe40003f86270 */
[----:B------:R-:W-:Y:S02]  /*c080*/  FSEL R48, R37, -INF , !P6 ;  /* 0xff80000025307808 */ /* 0x000fe40007000000 */
[----:B------:R-:W-:-:S02]  /*c090*/  ISETP.GE.AND P0, PT, R94, R156, PT ;  /* 0x0000009c5e00720c */ /* 0x000fc40003f06270 */
[----:B------:R-:W-:Y:S02]  /*c0a0*/  FSEL R37, R29, -INF , P2 ;  /* 0xff8000001d257808 */ /* 0x000fe40001000000 */
[----:B------:R-:W-:Y:S02]  /*c0b0*/  FSEL R29, R24, -INF , P1 ;  /* 0xff800000181d7808 */ /* 0x000fe40000800000 */
[----:B------:R-:W-:Y:S02]  /*c0c0*/  FMNMX3.FTZ R24, R2, R112, R111, !PT ;  /* 0x0000007002187276 */ /* 0x000fe4000781006f */
[-C--:B------:R-:W-:Y:S02]  /*c0d0*/  ISETP.GE.AND P3, PT, R117, R155.reuse, PT ;  /* 0x0000009b7500720c */ /* 0x080fe40003f66270 */
        /* <DEDUP_REMOVED lines=8> */
[----:B------:R-:W-:Y:S02]  /*c160*/  FMNMX3.FTZ R24, R24, R105, R104, !PT ;  /* 0x0000006918187276 */ /* 0x000fe40007810068 */
[----:B------:R-:W-:Y:S02]  /*c170*/  FSEL R28, R20, -INF , P4 ;  /* 0xff800000141c7808 */ /* 0x000fe40002000000 */
        /* <DEDUP_REMOVED lines=10> */
[----:B------:R-:W-:Y:S02]  /*c220*/  ISETP.GE.AND P5, PT, R103, R156, PT ;  /* 0x0000009c6700720c */ /* 0x000fe40003fa6270 */
[-C--:B------:R-:W-:Y:S02]  /*c230*/  ISETP.GE.AND P3, PT, R113, R155.reuse, PT ;  /* 0x0000009b7100720c */ /* 0x080fe40003f66270 */
[----:B------:R-:W-:Y:S02]  /*c240*/  FMNMX3.FTZ R24, R20, R56, R101, !PT ;  /* 0x0000003814187276 */ /* 0x000fe40007810065 */
[----:B------:R-:W-:Y:S02]  /*c250*/  FSEL R20, R17, -INF , P5 ;  /* 0xff80000011147808 */ /* 0x000fe40002800000 */
[----:B------:R-:W-:Y:S02]  /*c260*/  ISETP.GE.AND P6, PT, R106, R155, PT ;  /* 0x0000009b6a00720c */ /* 0x000fe40003fc6270 */
[----:B------:R-:W-:-:S02]  /*c270*/  FSEL R45, R32, -INF , !P3 ;  /* 0xff800000202d7808 */ /* 0x000fc40005800000 */
[----:B------:R-:W-:Y:S02]  /*c280*/  FMNMX3.FTZ R17, R24, R100, R48, !PT ;  /* 0x0000006418117276 */ /* 0x000fe40007810030 */
[-C--:B------:R-:W-:Y:S02]  /*c290*/  ISETP.GE.AND P3, PT, R91, R155.reuse, PT ;  /* 0x0000009b5b00720c */ /* 0x080fe40003f66270 */
[----:B------:R-:W-:Y:S02]  /*c2a0*/  ISETP.GE.AND P2, PT, R102, R155, PT ;  /* 0x0000009b6600720c */ /* 0x000fe40003f46270 */
[----:B------:R-:W-:Y:S02]  /*c2b0*/  FSEL R37, R37, -INF , !P6 ;  /* 0xff80000025257808 */ /* 0x000fe40007000000 */
[----:B------:R-:W-:Y:S02]  /*c2c0*/  ISETP.GE.AND P1, PT, R88, R156, PT ;  /* 0x0000009c5800720c */ /* 0x000fe40003f26270 */
[----:B------:R-:W-:-:S02]  /*c2d0*/  FMNMX3.FTZ R17, R17, R45, R41, !PT ;  /* 0x0000002d11117276 */ /* 0x000fc40007810029 */
[----:B------:R-:W-:Y:S02]  /*c2e0*/  FSEL R29, R29, -INF , !P3 ;  /* 0xff8000001d1d7808 */ /* 0x000fe40005800000 */
[----:B------:R-:W-:Y:S02]  /*c2f0*/  FSEL R28, R28, -INF , !P2 ;  /* 0xff8000001c1c7808 */ /* 0x000fe40005000000 */
[-C--:B------:R-:W-:Y:S02]  /*c300*/  ISETP.GE.AND P3, PT, R89, R156.reuse, PT ;  /* 0x0000009c5900720c */ /* 0x080fe40003f66270 */
[----:B------:R-:W-:Y:S02]  /*c310*/  ISETP.GE.AND P2, PT, R97, R156, PT ;  /* 0x0000009c6100720c */ /* 0x000fe40003f46270 */
[----:B------:R-:W-:Y:S02]  /*c320*/  ISETP.GE.AND P6, PT, R88, R155, PT ;  /* 0x0000009b5800720c */ /* 0x000fe40003fc6270 */
[----:B------:R-:W-:-:S02]  /*c330*/  FSEL R21, R21, -INF , P1 ;  /* 0xff80000015157808 */ /* 0x000fc40000800000 */
[----:B------:R-:W-:Y:S02]  /*c340*/  FMNMX3.FTZ R17, R17, R40, R37, !PT ;  /* 0x0000002811117276 */ /* 0x000fe40007810025 */
[-C--:B------:R-:W-:Y:S02]  /*c350*/  ISETP.GE.AND P0, PT, R89, R155.reuse, PT ;  /* 0x0000009b5900720c */ /* 0x080fe40003f06270 */
[-C--:B------:R-:W-:Y:S02]  /*c360*/  ISETP.GE.AND P1, PT, R97, R155.reuse, PT ;  /* 0x0000009b6100720c */ /* 0x080fe40003f26270 */
[----:B------:R-:W-:Y:S02]  /*c370*/  FSEL R16, R16, -INF , P3 ;  /* 0xff80000010107808 */ /* 0x000fe40001800000 */
[----:B------:R-:W-:Y:S02]  /*c380*/  FSEL R24, R12, -INF , P2 ;  /* 0xff8000000c187808 */ /* 0x000fe40001000000 */
[----:B------:R-:W-:-:S02]  /*c390*/  ISETP.GE.AND P4, PT, R103, R155, PT ;  /* 0x0000009b6700720c */ /* 0x000fc40003f86270 */
[----:B------:R-:W-:Y:S02]  /*c3a0*/  FSEL R21, R21, -INF , !P6 ;  /* 0xff80000015157808 */ /* 0x000fe40007000000 */
[-C--:B------:R-:W-:Y:S02]  /*c3b0*/  ISETP.GE.AND P3, PT, R90, R156.reuse, PT ;  /* 0x0000009c5a00720c */ /* 0x080fe40003f66270 */
[----:B------:R-:W-:Y:S02]  /*c3c0*/  FMNMX3.FTZ R17, R17, R29, R33, !PT ;  /* 0x0000001d11117276 */ /* 0x000fe40007810021 */
[----:B------:R-:W-:Y:S02]  /*c3d0*/  FSEL R16, R16, -INF , !P0 ;  /* 0xff80000010107808 */ /* 0x000fe40004000000 */
[----:B------:R-:W-:Y:S02]  /*c3e0*/  FSEL R24, R24, -INF , !P1 ;  /* 0xff80000018187808 */ /* 0x000fe40004800000 */
[----:B------:R-:W-:-:S02]  /*c3f0*/  ISETP.GE.AND P0, PT, R98, R156, PT ;  /* 0x0000009c6200720c */ /* 0x000fc40003f06270 */
[-C--:B------:R-:W-:Y:S02]  /*c400*/  ISETP.GE.AND P1, PT, R95, R156.reuse, PT ;  /* 0x0000009c5f00720c */ /* 0x080fe40003f26270 */
[----:B------:R-:W-:Y:S02]  /*c410*/  ISETP.GE.AND P6, PT, R90, R155, PT ;  /* 0x0000009b5a00720c */ /* 0x000fe40003fc6270 */
[----:B------:R-:W-:Y:S02]  /*c420*/  FSEL R12, R20, -INF , !P4 ;  /* 0xff800000140c7808 */ /* 0x000fe40006000000 */
[----:B------:R-:W-:Y:S02]  /*c430*/  ISETP.GE.AND P2, PT, R96, R156, PT ;  /* 0x0000009c6000720c */ /* 0x000fe40003f46270 */
[----:B------:R-:W-:Y:S02]  /*c440*/  FSEL R13, R13, -INF , P3 ;  /* 0xff8000000d0d7808 */ /* 0x000fe40001800000 */
[----:B------:R-:W-:-:S02]  /*c450*/  FMNMX3.FTZ R17, R17, R28, R21, !PT ;  /* 0x0000001c11117276 */ /* 0x000fc40007810015 */
[----:B------:R-:W-:Y:S02]  /*c460*/  FSEL R8, R8, -INF , P0 ;  /* 0xff80000008087808 */ /* 0x000fe40000000000 */
[----:B------:R-:W-:Y:S02]  /*c470*/  FSEL R61, R4, -INF , P1 ;  /* 0xff800000043d7808 */ /* 0x000fe40000800000 */
[-C--:B------:R-:W-:Y:S02]  /*c480*/  ISETP.GE.AND P5, PT, R98, R155.reuse, PT ;  /* 0x0000009b6200720c */ /* 0x080fe40003fa6270 */
[----:B------:R-:W-:Y:S02]  /*c490*/  ISETP.GE.AND P4, PT, R96, R155, PT ;  /* 0x0000009b6000720c */ /* 0x000fe40003f86270 */
[----:B------:R-:W-:Y:S02]  /*c4a0*/  ISETP.GE.AND P0, PT, R86, R156, PT ;  /* 0x0000009c5600720c */ /* 0x000fe40003f06270 */
[----:B------:R-:W-:-:S02]  /*c4b0*/  FSEL R9, R9, -INF , P2 ;  /* 0xff80000009097808 */ /* 0x000fc40001000000 */
[----:B------:R-:W-:Y:S02]  /*c4c0*/  FSEL R92, R13, -INF , !P6 ;  /* 0xff8000000d5c7808 */ /* 0x000fe40007000000 */
[----:B------:R-:W-:Y:S02]  /*c4d0*/  FMNMX3.FTZ R4, R17, R16, R12, !PT ;  /* 0x0000001011047276 */ /* 0x000fe4000781000c */
        /* <DEDUP_REMOVED lines=8> */
[----:B------:R-:W-:Y:S02]  /*c560*/  FMNMX3.FTZ R4, R4, R108, R99, !PT ;  /* 0x0000006c04047276 */ /* 0x000fe40007810063 */
[----:B------:R-:W-:-:S02]  /*c570*/  ISETP.GE.AND P1, PT, R159, R154, PT ;  /* 0x0000009a9f00720c */ /* 0x000fc40003f26270 */
[----:B------:R-:W-:Y:S02]  /*c580*/  FMNMX3.FTZ R4, R4, R61, R44, !PT ;  /* 0x0000003d04047276 */ /* 0x000fe4000781002c */
[-C--:B------:R-:W-:Y:S02]  /*c590*/  ISETP.GE.AND P2, PT, R160, R154.reuse, PT ;  /* 0x0000009aa000720c */ /* 0x080fe40003f46270 */
[----:B------:R-:W-:Y:S01]  /*c5a0*/  FSEL R13, R67, -INF , P1 ;  /* 0xff800000430d7808 */ /* 0x000fe20000800000 */
[----:B------:R-:W1:Y:S01]  /*c5b0*/  SHFL.BFLY PT, R20, R4, 0x2, 0x1f ;  /* 0x0c401f0004147f89 */ /* 0x000e6200000e0000 */
[-C--:B------:R-:W-:Y:S02]  /*c5c0*/  ISETP.GE.AND P3, PT, R130, R154.reuse, PT ;  /* 0x0000009a8200720c */ /* 0x080fe40003f66270 */
[-C--:B------:R-:W-:Y:S02]  /*c5d0*/  ISETP.GE.AND P1, PT, R127, R154.reuse, PT ;  /* 0x0000009a7f00720c */ /* 0x080fe40003f26270 */
[----:B------:R-:W-:-:S02]  /*c5e0*/  ISETP.GE.AND P0, PT, R139, R154, PT ;  /* 0x0000009a8b00720c */ /* 0x000fc40003f06270 */
[----:B------:R-:W-:Y:S02]  /*c5f0*/  FSEL R17, R66, -INF , P2 ;  /* 0xff80000042117808 */ /* 0x000fe40001000000 */
[-C--:B------:R-:W-:Y:S02]  /*c600*/  ISETP.GE.AND P2, PT, R130, R149.reuse, PT ;  /* 0x000000958200720c */ /* 0x080fe40003f46270 */
[----:B------:R-:W-:Y:S02]  /*c610*/  FSEL R8, R63, -INF , P3 ;  /* 0xff8000003f087808 */ /* 0x000fe40001800000 */
[----:B------:R-:W-:Y:S02]  /*c620*/  FSEL R5, R58, -INF , P1 ;  /* 0xff8000003a057808 */ /* 0x000fe40000800000 */
[----:B------:R-:W-:Y:S02]  /*c630*/  ISETP.GE.AND P4, PT, R159, R149, PT ;  /* 0x000000959f00720c */ /* 0x000fe40003f86270 */
[----:B------:R-:W-:-:S02]  /*c640*/  FSEL R9, R62, -INF , P0 ;  /* 0xff8000003e097808 */ /* 0x000fc40000000000 */
[-C--:B------:R-:W-:Y:S02]  /*c650*/  ISETP.GE.AND P1, PT, R122, R154.reuse, PT ;  /* 0x0000009a7a00720c */ /* 0x080fe40003f26270 */
[----:B------:R-:W-:Y:S02]  /*c660*/  ISETP.GE.AND P0, PT, R124, R154, PT ;  /* 0x0000009a7c00720c */ /* 0x000fe40003f06270 */
[----:B------:R-:W-:Y:S02]  /*c670*/  FSEL R8, R8, -INF , !P2 ;  /* 0xff80000008087808 */ /* 0x000fe40005000000 */
[----:B-1----:R-:W-:Y:S02]  /*c680*/  FMNMX.FTZ R36, R4, R20, !PT ;  /* 0x0000001404247209 */ /* 0x002fe40007810000 */
[----:B------:R-:W-:Y:S02]  /*c690*/  FSEL R13, R13, -INF , !P4 ;  /* 0xff8000000d0d7808 */ /* 0x000fe40006000000 */
[----:B------:R-:W-:Y:S01]  /*c6a0*/  ISETP.GE.AND P2, PT, R122, R149, PT ;  /* 0x000000957a00720c */ /* 0x000fe20003f46270 */
[----:B------:R-:W1:Y:S01]  /*c6b0*/  SHFL.BFLY PT, R52, R36, 0x1, 0x1f ;  /* 0x0c201f0024347f89 */ /* 0x000e6200000e0000 */
[----:B------:R-:W-:-:S02]  /*c6c0*/  FSEL R25, R55, -INF , P1 ;  /* 0xff80000037197808 */ /* 0x000fc40000800000 */
[-C--:B------:R-:W-:Y:S02]  /*c6d0*/  ISETP.GE.AND P4, PT, R124, R149.reuse, PT ;  /* 0x000000957c00720c */ /* 0x080fe40003f86270 */
[----:B------:R-:W-:Y:S02]  /*c6e0*/  FSEL R59, R59, -INF , P0 ;  /* 0xff8000003b3b7808 */ /* 0x000fe40000000000 */
[-C--:B------:R-:W-:Y:S02]  /*c6f0*/  ISETP.GE.AND P5, PT, R139, R149.reuse, PT ;  /* 0x000000958b00720c */ /* 0x080fe40003fa6270 */
[----:B------:R-:W-:Y:S02]  /*c700*/  ISETP.GE.AND P0, PT, R121, R154, PT ;  /* 0x0000009a7900720c */ /* 0x000fe40003f06270 */
[----:B------:R-:W-:Y:S02]  /*c710*/  FSEL R25, R25, -INF , !P2 ;  /* 0xff80000019197808 */ /* 0x000fe40005000000 */
[----:B------:R-:W-:-:S02]  /*c720*/  ISETP.GE.AND P6, PT, R160, R149, PT ;  /* 0x00000095a000720c */ /* 0x000fc40003fc6270 */
[-C--:B------:R-:W-:Y:S02]  /*c730*/  ISETP.GE.AND P3, PT, R123, R154.reuse, PT ;  /* 0x0000009a7b00720c */ /* 0x080fe40003f66270 */
[----:B------:R-:W-:Y:S02]  /*c740*/  FSEL R4, R59, -INF , !P4 ;  /* 0xff8000003b047808 */ /* 0x000fe40006000000 */
[-C--:B------:R-:W-:Y:S02]  /*c750*/  ISETP.GE.AND P2, PT, R118, R154.reuse, PT ;  /* 0x0000009a7600720c */ /* 0x080fe40003f46270 */
[----:B------:R-:W-:Y:S02]  /*c760*/  ISETP.GE.AND P4, PT, R120, R154, PT ;  /* 0x0000009a7800720c */ /* 0x000fe40003f86270 */
[----:B------:R-:W-:Y:S02]  /*c770*/  FSEL R9, R9, -INF , !P5 ;  /* 0xff80000009097808 */ /* 0x000fe40006800000 */
[----:B------:R-:W-:-:S02]  /*c780*/  FSEL R32, R50, -INF , P0 ;  /* 0xff80000032207808 */ /* 0x000fc40000000000 */
[----:B------:R-:W-:Y:S02]  /*c790*/  FSEL R17, R17, -INF , !P6 ;  /* 0xff80000011117808 */ /* 0x000fe40007000000 */
[-C--:B------:R-:W-:Y:S02]  /*c7a0*/  ISETP.GE.AND P5, PT, R123, R149.reuse, PT ;  /* 0x000000957b00720c */ /* 0x080fe40003fa6270 */
[----:B------:R-:W-:Y:S02]  /*c7b0*/  FSEL R20, R54, -INF , P3 ;  /* 0xff80000036147808 */ /* 0x000fe40001800000 */
[-C--:B------:R-:W-:Y:S02]  /*c7c0*/  ISETP.GE.AND P0, PT, R118, R149.reuse, PT ;  /* 0x000000957600720c */ /* 0x080fe40003f06270 */
[----:B------:R-:W-:Y:S02]  /*c7d0*/  FSEL R47, R47, -INF , P2 ;  /* 0xff8000002f2f7808 */ /* 0x000fe40001000000 */
[----:B------:R-:W-:-:S02]  /*c7e0*/  ISETP.GE.AND P6, PT, R127, R149, PT ;  /* 0x000000957f00720c */ /* 0x000fc40003fc6270 */
[----:B------:R-:W-:Y:S02]  /*c7f0*/  ISETP.GE.AND P3, PT, R120, R149, PT ;  /* 0x000000957800720c */ /* 0x000fe40003f66270 */
[----:B------:R-:W-:Y:S02]  /*c800*/  ISETP.GE.AND P1, PT, R119, R154, PT ;  /* 0x0000009a7700720c */ /* 0x000fe40003f26270 */
[----:B------:R-:W-:Y:S02]  /*c810*/  FSEL R51, R51, -INF , P4 ;  /* 0xff80000033337808 */ /* 0x000fe40002000000 */
[----:B------:R-:W-:Y:S02]  /*c820*/  FSEL R20, R20, -INF , !P5 ;  /* 0xff80000014147808 */ /* 0x000fe40006800000 */
[----:B------:R-:W-:Y:S02]  /*c830*/  FSEL R118, R47, -INF , !P0 ;  /* 0xff8000002f767808 */ /* 0x000fe40004000000 */
[----:B-1----:R-:W-:-:S02]  /*c840*/  FMNMX.FTZ R36, R36, R52, !PT ;  /* 0x0000003424247209 */ /* 0x002fc40007810000 */
[----:B------:R-:W-:Y:S02]  /*c850*/  FSEL R5, R5, -INF , !P6 ;  /* 0xff80000005057808 */ /* 0x000fe40007000000 */
[-C--:B------:R-:W-:Y:S01]  /*c860*/  ISETP.GE.AND P5, PT, R119, R149.reuse, PT ;  /* 0x000000957700720c */ /* 0x080fe20003fa6270 */
[----:B--2---:R-:W-:Y:S01]  /*c870*/  FMUL.FTZ R52, R3, R36 ;  /* 0x0000002403347220 */ /* 0x004fe20000410000 */
[----:B------:R-:W-:Y:S02]  /*c880*/  FSEL R46, R46, -INF , P1 ;  /* 0xff8000002e2e7808 */ /* 0x000fe40000800000 */
[----:B------:R-:W-:Y:S02]  /*c890*/  FSEL R120, R51, -INF , !P3 ;  /* 0xff80000033787808 */ /* 0x000fe40005800000 */
[----:B------:R-:W-:Y:S02]  /*c8a0*/  ISETP.GE.AND P0, PT, R114, R154, PT ;  /* 0x0000009a7200720c */ /* 0x000fe40003f06270 */
[----:B------:R-:W-:-:S02]  /*c8b0*/  ISETP.GE.AND P6, PT, R121, R149, PT ;  /* 0x000000957900720c */ /* 0x000fc40003fc6270 */
[-C--:B------:R-:W-:Y:S02]  /*c8c0*/  ISETP.GE.AND P3, PT, R116, R154.reuse, PT ;  /* 0x0000009a7400720c */ /* 0x080fe40003f66270 */
[----:B------:R-:W-:Y:S02]  /*c8d0*/  FSEL R119, R46, -INF , !P5 ;  /* 0xff8000002e777808 */ /* 0x000fe40006800000 */
[----:B------:R-:W-:Y:S02]  /*c8e0*/  FSEL R39, R39, -INF , P0 ;  /* 0xff80000027277808 */ /* 0x000fe40000000000 */
[----:B------:R-:W-:Y:S02]  /*c8f0*/  FSEL R32, R32, -INF , !P6 ;  /* 0xff80000020207808 */ /* 0x000fe40007000000 */
[----:B------:R-:W-:Y:S02]  /*c900*/  ISETP.GE.AND P5, PT, R115, R154, PT ;  /* 0x0000009a7300720c */ /* 0x000fe40003fa6270 */
[----:B------:R-:W-:-:S02]  /*c910*/  FSEL R43, R43, -INF , P3 ;  /* 0xff8000002b2b7808 */ /* 0x000fc40001800000 */
[----:B------:R-:W-:Y:S02]  /*c920*/  FSETP.NEU.FTZ.AND P0, PT, R36, -INF , PT ;  /* 0xff8000002400780b */ /* 0x000fe40003f1d000 */
[-C--:B------:R-:W-:Y:S02]  /*c930*/  ISETP.GE.AND P6, PT, R117, R154.reuse, PT ;  /* 0x0000009a7500720c */ /* 0x080fe40003fc6270 */
[-C--:B------:R-:W-:Y:S02]  /*c940*/  ISETP.GE.AND P1, PT, R116, R149.reuse, PT ;  /* 0x000000957400720c */ /* 0x080fe40003f26270 */
[----:B------:R-:W-:Y:S02]  /*c950*/  ISETP.GE.AND P3, PT, R113, R154, PT ;  /* 0x0000009a7100720c */ /* 0x000fe40003f66270 */
[----:B------:R-:W-:Y:S02]  /*c960*/  ISETP.GE.AND P2, PT, R115, R149, PT ;  /* 0x000000957300720c */ /* 0x000fe40003f46270 */
[----:B------:R-:W-:-:S02]  /*c970*/  FSEL R38, R38, -INF , P5 ;  /* 0xff80000026267808 */ /* 0x000fc40002800000 */
[----:B------:R-:W-:Y:S02]  /*c980*/  FSEL R52, R52, RZ, P0 ;  /* 0x000000ff34347208 */ /* 0x000fe40000000000 */
[----:B------:R-:W-:Y:S02]  /*c990*/  ISETP.GE.AND P4, PT, R117, R149, PT ;  /* 0x000000957500720c */ /* 0x000fe40003f86270 */
[----:B------:R-:W-:Y:S01]  /*c9a0*/  FSEL R42, R42, -INF , P6 ;  /* 0xff8000002a2a7808 */ /* 0x000fe20003000000 */
[--C-:B------:R-:W-:Y:S01]  /*c9b0*/  FFMA.FTZ R112, R112, R3, -R52.reuse ;  /* 0x0000000370707223 */ /* 0x100fe20000010834 */
[----:B------:R-:W-:Y:S01]  /*c9c0*/  ISETP.GE.AND P5, PT, R113, R149, PT ;  /* 0x000000957100720c */ /* 0x000fe20003fa6270 */
[-CC-:B------:R-:W-:Y:S01]  /*c9d0*/  FFMA.FTZ R111, R111, R3.reuse, -R52.reuse ;  /* 0x000000036f6f7223 */ /* 0x180fe20000010834 */
[----:B------:R-:W-:Y:S01]  /*c9e0*/  FSEL R116, R43, -INF , !P1 ;  /* 0xff8000002b747808 */ /* 0x000fe20004800000 */
[-CC-:B------:R-:W-:Y:S01]  /*c9f0*/  FFMA.FTZ R67, R104, R3.reuse, -R52.reuse ;  /* 0x0000000368437223 */ /* 0x180fe20000010834 */
[----:B------:R-:W-:Y:S01]  /*ca00*/  FSEL R34, R34, -INF , P3 ;  /* 0xff80000022227808 */ /* 0x000fe20001800000 */
[-CC-:B------:R-:W-:Y:S01]  /*ca10*/  FFMA.FTZ R107, R107, R3.reuse, -R52.reuse ;  /* 0x000000036b6b7223 */ /* 0x180fe20000010834 */
[-C--:B------:R-:W-:Y:S01]  /*ca20*/  ISETP.GE.AND P1, PT, R110, R154.reuse, PT ;  /* 0x0000009a6e00720c */ /* 0x080fe20003f26270 */
[-CC-:B------:R-:W-:Y:S01]  /*ca30*/  FFMA.FTZ R62, R57, R3.reuse, -R52.reuse ;  /* 0x00000003393e7223 */ /* 0x180fe20000010834 */
[-C--:B------:R-:W-:Y:S01]  /*ca40*/  ISETP.GE.AND P3, PT, R106, R154.reuse, PT ;  /* 0x0000009a6a00720c */ /* 0x080fe20003f66270 */
[--C-:B------:R-:W-:Y:S01]  /*ca50*/  FFMA.FTZ R63, R64, R3, -R52.reuse ;  /* 0x00000003403f7223 */ /* 0x100fe20000010834 */
[----:B------:R-:W-:Y:S01]  /*ca60*/  ISETP.GE.AND P6, PT, R114, R149, PT ;  /* 0x000000957200720c */ /* 0x000fe20003fc6270 */
[-CC-:B------:R-:W-:Y:S01]  /*ca70*/  FFMA.FTZ R64, R60, R3.reuse, -R52.reuse ;  /* 0x000000033c407223 */ /* 0x180fe20000010834 */
[----:B------:R-:W-:Y:S01]  /*ca80*/  FSEL R115, R38, -INF , !P2 ;  /* 0xff80000026737808 */ /* 0x000fe20005000000 */
[-CC-:B------:R-:W-:Y:S01]  /*ca90*/  FFMA.FTZ R59, R53, R3.reuse, -R52.reuse ;  /* 0x00000003353b7223 */ /* 0x180fe20000010834 */
[----:B------:R-:W-:Y:S01]  /*caa0*/  FSEL R117, R42, -INF , !P4 ;  /* 0xff8000002a757808 */ /* 0x000fe20006000000 */
[-CC-:B------:R-:W-:Y:S01]  /*cab0*/  FFMA.FTZ R60, R49, R3.reuse, -R52.reuse ;  /* 0x00000003313c7223 */ /* 0x180fe20000010834 */
[-C--:B------:R-:W-:Y:S01]  /*cac0*/  ISETP.GE.AND P2, PT, R94, R154.reuse, PT ;  /* 0x0000009a5e00720c */ /* 0x080fe20003f46270 */
[-CC-:B------:R-:W-:Y:S01]  /*cad0*/  FFMA.FTZ R50, R45, R3.reuse, -R52.reuse ;  /* 0x000000032d327223 */ /* 0x180fe20000010834 */
[----:B------:R-:W-:Y:S01]  /*cae0*/  FSEL R113, R34, -INF , !P5 ;  /* 0xff80000022717808 */ /* 0x000fe20006800000 */
[--C-:B------:R-:W-:Y:S01]  /*caf0*/  FFMA.FTZ R45, R37, R3, -R52.reuse ;  /* 0x00000003252d7223 */ /* 0x100fe20000010834 */
[----:B------:R-:W-:Y:S01]  /*cb00*/  ISETP.GE.AND P4, PT, R110, R149, PT ;  /* 0x000000956e00720c */ /* 0x000fe20003f86270 */
[--C-:B------:R-:W-:Y:S01]  /*cb10*/  FFMA.FTZ R105, R105, R3, -R52.reuse ;  /* 0x0000000369697223 */ /* 0x100fe20000010834 */
[----:B------:R-:W-:Y:S01]  /*cb20*/  ISETP.GE.AND P5, PT, R106, R149, PT ;  /* 0x000000956a00720c */ /* 0x000fe20003fa6270 */
[-CC-:B------:R-:W-:Y:S01]  /*cb30*/  FFMA.FTZ R55, R101, R3.reuse, -R52.reuse ;  /* 0x0000000365377223 */ /* 0x180fe20000010834 */
[----:B------:R-:W-:Y:S01]  /*cb40*/  FSEL R35, R35, -INF , P1 ;  /* 0xff80000023237808 */ /* 0x000fe20000800000 */
        /* <DEDUP_REMOVED lines=8> */
[-CC-:B------:R-:W-:Y:S01]  /*cbd0*/  FFMA.FTZ R40, R21, R3.reuse, -R52.reuse ;  /* 0x0000000315287223 */ /* 0x180fe20000010834 */
[-C--:B------:R-:W-:Y:S01]  /*cbe0*/  ISETP.GE.AND P1, PT, R91, R154.reuse, PT ;  /* 0x0000009a5b00720c */ /* 0x080fe20003f26270 */
[----:B------:R1:W-:Y:S01]  /*cbf0*/  MUFU.EX2 R94, R112 ;  /* 0x00000070005e7308 */ /* 0x0003e20000000800 */
[----:B------:R-:W-:Y:S01]  /*cc00*/  FSEL R30, R30, -INF , P2 ;  /* 0xff8000001e1e7808 */ /* 0x000fe20001000000 */
[-CC-:B------:R-:W-:Y:S01]  /*cc10*/  FFMA.FTZ R51, R48, R3.reuse, -R52.reuse ;  /* 0x0000000330337223 */ /* 0x180fe20000010834 */
[----:B------:R-:W-:Y:S01]  /*cc20*/  FSEL R110, R31, -INF , !P5 ;  /* 0xff8000001f6e7808 */ /* 0x000fe20006800000 */
[--C-:B------:R-:W-:Y:S01]  /*cc30*/  FFMA.FTZ R48, R41, R3, -R52.reuse ;  /* 0x0000000329307223 */ /* 0x100fe20000010834 */
[----:B------:R-:W-:Y:S01]  /*cc40*/  ISETP.GE.AND P5, PT, R102, R149, PT ;  /* 0x000000956600720c */ /* 0x000fe20003fa6270 */
[-CC-:B------:R-:W-:Y:S01]  /*cc50*/  FFMA.FTZ R65, R65, R3.reuse, -R52.reuse ;  /* 0x0000000341417223 */ /* 0x180fe20000010834 */
[----:B------:R-:W-:Y:S01]  /*cc60*/  FSEL R22, R22, -INF , P3 ;  /* 0xff80000016167808 */ /* 0x000fe20001800000 */
[-CC-:B------:R-:W-:Y:S01]  /*cc70*/  FFMA.FTZ R43, R29, R3.reuse, -R52.reuse ;  /* 0x000000031d2b7223 */ /* 0x180fe20000010834 */
[----:B------:R-:W-:Y:S01]  /*cc80*/  FSEL R26, R26, -INF , P1 ;  /* 0xff8000001a1a7808 */ /* 0x000fe20000800000 */
[-CC-:B------:R-:W-:Y:S01]  /*cc90*/  FFMA.FTZ R41, R28, R3.reuse, -R52.reuse ;  /* 0x000000031c297223 */ /* 0x180fe20000010834 */
[-C--:B------:R-:W-:Y:S01]  /*cca0*/  ISETP.GE.AND P1, PT, R88, R154.reuse, PT ;  /* 0x0000009a5800720c */ /* 0x080fe20003f26270 */
[----:B------:R-:W-:Y:S01]  /*ccb0*/  MUFU.EX2 R67, R67 ;  /* 0x0000004300437308 */ /* 0x000fe20000000800 */
[-C--:B------:R-:W-:Y:S01]  /*ccc0*/  ISETP.GE.AND P2, PT, R93, R154.reuse, PT ;  /* 0x0000009a5d00720c */ /* 0x080fe20003f46270 */
[-CC-:B------:R-:W-:Y:S01]  /*ccd0*/  FFMA.FTZ R42, R33, R3.reuse, -R52.reuse ;  /* 0x00000003212a7223 */ /* 0x180fe20000010834 */
[----:B------:R-:W-:Y:S01]  /*cce0*/  FSEL R102, R22, -INF , !P5 ;  /* 0xff80000016667808 */ /* 0x000fe20006800000 */
[-CC-:B------:R-:W-:Y:S01]  /*ccf0*/  FFMA.FTZ R56, R56, R3.reuse, -R52.reuse ;  /* 0x0000000338387223 */ /* 0x180fe20000010834 */
[----:B-1----:R-:W-:Y:S01]  /*cd00*/  FSEL R112, R35, -INF , !P4 ;  /* 0xff80000023707808 */ /* 0x002fe20006000000 */
[--C-:B------:R-:W-:Y:S01]  /*cd10*/  FFMA.FTZ R92, R92, R3, -R52.reuse ;  /* 0x000000035c5c7223 */ /* 0x100fe20000010834 */
[----:B------:R-:W-:Y:S01]  /*cd20*/  ISETP.GE.AND P4, PT, R91, R149, PT ;  /* 0x000000955b00720c */ /* 0x000fe20003f86270 */
[----:B------:R-:W-:Y:S01]  /*cd30*/  MUFU.EX2 R65, R65 ;  /* 0x0000004100417308 */ /* 0x000fe20000000800 */
[----:B------:R-:W-:Y:S01]  /*cd40*/  FMNMX3.FTZ R22, R0, R17, R13, !PT ;  /* 0x0000001100167276 */ /* 0x000fe2000781000d */
[-CC-:B------:R-:W-:Y:S01]  /*cd50*/  FFMA.FTZ R108, R108, R3.reuse, -R52.reuse ;  /* 0x000000036c6c7223 */ /* 0x180fe20000010834 */
[----:B------:R-:W-:Y:S01]  /*cd60*/  FSEL R23, R23, -INF , P1 ;  /* 0xff80000017177808 */ /* 0x000fe20000800000 */
[-CC-:B------:R-:W-:Y:S01]  /*cd70*/  FFMA.FTZ R99, R99, R3.reuse, -R52.reuse ;  /* 0x0000000363637223 */ /* 0x180fe20000010834 */
[----:B------:R-:W-:Y:S01]  /*cd80*/  FSEL R27, R27, -INF , P2 ;  /* 0xff8000001b1b7808 */ /* 0x000fe20001000000 */
[----:B------:R-:W-:Y:S01]  /*cd90*/  FFMA.FTZ R61, R61, R3, -R52 ;  /* 0x000000033d3d7223 */ /* 0x000fe20000010834 */
[----:B------:R-:W-:Y:S01]  /*cda0*/  ISETP.GE.AND P2, PT, R89, R154, PT ;  /* 0x0000009a5900720c */ /* 0x000fe20003f46270 */
[----:B------:R1:W-:Y:S01]  /*cdb0*/  MUFU.EX2 R91, R111 ;  /* 0x0000006f005b7308 */ /* 0x0003e20000000800 */
[----:B------:R-:W-:-:S02]  /*cdc0*/  FMNMX3.FTZ R22, R22, R9, R8, !PT ;  /* 0x0000000916167276 */ /* 0x000fc40007810008 */
[-C--:B------:R-:W-:Y:S02]  /*cdd0*/  ISETP.GE.AND P1, PT, R97, R154.reuse, PT ;  /* 0x0000009a6100720c */ /* 0x080fe40003f26270 */
[CC--:B------:R-:W-:Y:S02]  /*cde0*/  ISETP.GE.AND P3, PT, R103.reuse, R154.reuse, PT ;  /* 0x0000009a6700720c */ /* 0x0c0fe40003f66270 */
[----:B------:R-:W-:Y:S01]  /*cdf0*/  FSEL R66, R14, -INF , P1 ;  /* 0xff8000000e427808 */ /* 0x000fe20000800000 */
[----:B------:R-:W-:Y:S01]  /*ce00*/  MUFU.EX2 R63, R63 ;  /* 0x0000003f003f7308 */ /* 0x000fe20000000800 */
[----:B------:R-:W-:Y:S02]  /*ce10*/  ISETP.GE.AND P5, PT, R103, R149, PT ;  /* 0x000000956700720c */ /* 0x000fe40003fa6270 */
[----:B------:R-:W-:Y:S02]  /*ce20*/  FSEL R19, R19, -INF , P3 ;  /* 0xff80000013137808 */ /* 0x000fe40001800000 */
[----:B------:R-:W-:-:S02]  /*ce30*/  ISETP.GE.AND P1, PT, R96, R154, PT ;  /* 0x0000009a6000720c */ /* 0x000fc40003f26270 */
[----:B------:R-:W-:Y:S01]  /*ce40*/  ISETP.GE.AND P3, PT, R98, R154, PT ;  /* 0x0000009a6200720c */ /* 0x000fe20003f66270 */
[----:B------:R-:W-:Y:S01]  /*ce50*/  MUFU.EX2 R64, R64 ;  /* 0x0000004000407308 */ /* 0x000fe20000000800 */
[----:B-1----:R-:W-:Y:S02]  /*ce60*/  FSEL R111, R30, -INF , !P6 ;  /* 0xff8000001e6f7808 */ /* 0x002fe40007000000 */
[----:B------:R-:W-:Y:S01]  /*ce70*/  ISETP.GE.AND P6, PT, R93, R149, PT ;  /* 0x000000955d00720c */ /* 0x000fe20003fc6270 */
[----:B------:R-:W-:Y:S01]  /*ce80*/  FFMA.FTZ R93, R109, R3, -R52 ;  /* 0x000000036d5d7223 */ /* 0x000fe20000010834 */
[----:B------:R-:W-:Y:S02]  /*ce90*/  FSEL R109, R26, -INF , !P4 ;  /* 0xff8000001a6d7808 */ /* 0x000fe40006000000 */
[----:B------:R-:W-:Y:S01]  /*cea0*/  ISETP.GE.AND P4, PT, R88, R149, PT ;  /* 0x000000955800720c */ /* 0x000fe20003f86270 */
[----:B------:R-:W-:Y:S01]  /*ceb0*/  MUFU.EX2 R62, R62 ;  /* 0x0000003e003e7308 */ /* 0x000fe20000000800 */
[----:B------:R-:W-:-:S02]  /*cec0*/  FSEL R11, R11, -INF , P1 ;  /* 0xff8000000b0b7808 */ /* 0x000fc40000800000 */
[----:B------:R-:W-:Y:S02]  /*ced0*/  FSEL R104, R23, -INF , !P4 ;  /* 0xff80000017687808 */ /* 0x000fe40006000000 */
[----:B------:R-:W-:Y:S02]  /*cee0*/  ISETP.GE.AND P4, PT, R97, R149, PT ;  /* 0x000000956100720c */ /* 0x000fe40003f86270 */
[----:B------:R-:W-:Y:S01]  /*cef0*/  FSEL R97, R18, -INF , P2 ;  /* 0xff80000012617808 */ /* 0x000fe20001000000 */
[----:B------:R1:W-:Y:S01]  /*cf00*/  MUFU.EX2 R88, R107 ;  /* 0x0000006b00587308 */ /* 0x0003e20000000800 */
[----:B------:R-:W-:Y:S02]  /*cf10*/  FMNMX3.FTZ R18, R22, R5, R4, !PT ;  /* 0x0000000516127276 */ /* 0x000fe40007810004 */
[----:B------:R-:W-:Y:S02]  /*cf20*/  ISETP.GE.AND P2, PT, R90, R154, PT ;  /* 0x0000009a5a00720c */ /* 0x000fe40003f46270 */
[----:B------:R-:W-:-:S02]  /*cf30*/  FMNMX3.FTZ R18, R18, R20, R25, !PT ;  /* 0x0000001412127276 */ /* 0x000fc40007810019 */
[----:B------:R-:W-:Y:S01]  /*cf40*/  FSEL R15, R15, -INF , P2 ;  /* 0xff8000000f0f7808 */ /* 0x000fe20001000000 */
[----:B------:R-:W2:Y:S01]  /*cf50*/  MUFU.EX2 R93, R93 ;  /* 0x0000005d005d7308 */ /* 0x000ea20000000800 */
[----:B------:R-:W-:Y:S02]  /*cf60*/  FMNMX3.FTZ R18, R18, R32, R120, !PT ;  /* 0x0000002012127276 */ /* 0x000fe40007810078 */
[----:B------:R-:W-:Y:S02]  /*cf70*/  ISETP.GE.AND P2, PT, R95, R154, PT ;  /* 0x0000009a5f00720c */ /* 0x000fe40003f46270 */
[----:B------:R-:W-:Y:S02]  /*cf80*/  FMNMX3.FTZ R18, R18, R119, R118, !PT ;  /* 0x0000007712127276 */ /* 0x000fe40007810076 */
[----:B------:R-:W-:Y:S01]  /*cf90*/  FSEL R6, R6, -INF , P2 ;  /* 0xff80000006067808 */ /* 0x000fe20001000000 */
[----:B------:R-:W-:Y:S01]  /*cfa0*/  MUFU.EX2 R59, R59 ;  /* 0x0000003b003b7308 */ /* 0x000fe20000000800 */
[----:B------:R-:W-:-:S02]  /*cfb0*/  FMNMX3.FTZ R14, R18, R117, R116, !PT ;  /* 0x00000075120e7276 */ /* 0x000fc40007810074 */
[----:B-1----:R-:W-:Y:S02]  /*cfc0*/  FSEL R107, R27, -INF , !P6 ;  /* 0xff8000001b6b7808 */ /* 0x002fe40007000000 */
[----:B------:R-:W-:Y:S02]  /*cfd0*/  FMNMX3.FTZ R14, R14, R115, R114, !PT ;  /* 0x000000730e0e7276 */ /* 0x000fe40007810072 */
[----:B------:R-:W-:Y:S01]  /*cfe0*/  ISETP.GE.AND P6, PT, R89, R149, PT ;  /* 0x000000955900720c */ /* 0x000fe20003fc6270 */
[----:B------:R-:W-:Y:S01]  /*cff0*/  MUFU.EX2 R60, R60 ;  /* 0x0000003c003c7308 */ /* 0x000fe20000000800 */
[----:B------:R-:W-:Y:S02]  /*d000*/  FMNMX3.FTZ R14, R14, R113, R112, !PT ;  /* 0x000000710e0e7276 */ /* 0x000fe40007810070 */
[----:B------:R-:W-:Y:S02]  /*d010*/  FSEL R97, R97, -INF , !P6 ;  /* 0xff80000061617808 */ /* 0x000fe40007000000 */
[----:B------:R-:W-:-:S02]  /*d020*/  FMNMX3.FTZ R14, R14, R111, R110, !PT ;  /* 0x0000006f0e0e7276 */ /* 0x000fc4000781006e */
[----:B------:R-:W-:Y:S01]  /*d030*/  ISETP.GE.AND P6, PT, R90, R149, PT ;  /* 0x000000955a00720c */ /* 0x000fe20003fc6270 */
[----:B------:R-:W-:Y:S01]  /*d040*/  MUFU.EX2 R89, R105 ;  /* 0x0000006900597308 */ /* 0x000fe20000000800 */
[----:B------:R-:W-:Y:S02]  /*d050*/  FMNMX3.FTZ R14, R14, R109, R107, !PT ;  /* 0x0000006d0e0e7276 */ /* 0x000fe4000781006b */
[----:B------:R-:W-:Y:S02]  /*d060*/  FSEL R90, R19, -INF , !P5 ;  /* 0xff800000135a7808 */ /* 0x000fe40006800000 */
[----:B------:R-:W-:Y:S02]  /*d070*/  FMNMX3.FTZ R14, R14, R102, R104, !PT ;  /* 0x000000660e0e7276 */ /* 0x000fe40007810068 */
[----:B------:R-:W-:Y:S01]  /*d080*/  FSEL R66, R66, -INF , !P4 ;  /* 0xff80000042427808 */ /* 0x000fe20006000000 */
[----:B------:R-:W-:Y:S01]  /*d090*/  MUFU.EX2 R56, R56 ;  /* 0x0000003800387308 */ /* 0x000fe20000000800 */
[----:B------:R-:W-:-:S02]  /*d0a0*/  ISETP.GE.AND P1, PT, R86, R154, PT ;  /* 0x0000009a5600720c */ /* 0x000fc40003f26270 */
[-C--:B------:R-:W-:Y:S02]  /*d0b0*/  ISETP.GE.AND P2, PT, R86, R149.reuse, PT ;  /* 0x000000955600720c */ /* 0x080fe40003f46270 */
[-C--:B------:R-:W-:Y:S02]  /*d0c0*/  ISETP.GE.AND P5, PT, R98, R149.reuse, PT ;  /* 0x000000956200720c */ /* 0x080fe40003fa6270 */
[----:B------:R-:W-:Y:S01]  /*d0d0*/  ISETP.GE.AND P4, PT, R96, R149, PT ;  /* 0x000000956000720c */ /* 0x000fe20003f86270 */
[----:B------:R-:W-:Y:S01]  /*d0e0*/  MUFU.EX2 R55, R55 ;  /* 0x0000003700377308 */ /* 0x000fe20000000800 */
[----:B------:R-:W-:Y:S02]  /*d0f0*/  FSEL R10, R10, -INF , P3 ;  /* 0xff8000000a0a7808 */ /* 0x000fe40001800000 */
[----:B------:R-:W-:Y:S02]  /*d100*/  FSEL R86, R15, -INF , !P6 ;  /* 0xff8000000f567808 */ /* 0x000fe40007000000 */
[----:B------:R-:W-:-:S02]  /*d110*/  FMNMX3.FTZ R14, R14, R97, R90, !PT ;  /* 0x000000610e0e7276 */ /* 0x000fc4000781005a */
[----:B------:R-:W-:Y:S01]  /*d120*/  ISETP.GE.AND P3, PT, R95, R149, PT ;  /* 0x000000955f00720c */ /* 0x000fe20003f66270 */
[----:B------:R-:W-:Y:S01]  /*d130*/  MUFU.EX2 R54, R54 ;  /* 0x0000003600367308 */ /* 0x000fe20000000800 */
[----:B------:R-:W-:Y:S02]  /*d140*/  FSEL R7, R7, -INF , P1 ;  /* 0xff80000007077808 */ /* 0x000fe40000800000 */
[----:B------:R-:W-:Y:S02]  /*d150*/  FSEL R58, R10, -INF , !P5 ;  /* 0xff8000000a3a7808 */ /* 0x000fe40006800000 */
[----:B------:R-:W-:Y:S02]  /*d160*/  FSEL R57, R11, -INF , !P4 ;  /* 0xff8000000b397808 */ /* 0x000fe40006000000 */
[----:B------:R-:W-:Y:S01]  /*d170*/  FMNMX3.FTZ R14, R14, R66, R86, !PT ;  /* 0x000000420e0e7276 */ /* 0x000fe20007810056 */
[----:B------:R-:W-:Y:S01]  /*d180*/  MUFU.EX2 R51, R51 ;  /* 0x0000003300337308 */ /* 0x000fe20000000800 */
[----:B------:R-:W-:-:S02]  /*d190*/  FSEL R53, R6, -INF , !P3 ;  /* 0xff80000006357808 */ /* 0x000fc40005800000 */
[----:B------:R-:W-:Y:S02]  /*d1a0*/  FSEL R49, R7, -INF , !P2 ;  /* 0xff80000007317808 */ /* 0x000fe40005000000 */
[----:B------:R-:W-:Y:S02]  /*d1b0*/  FMNMX3.FTZ R6, R14, R58, R57, !PT ;  /* 0x0000003a0e067276 */ /* 0x000fe40007810039 */
[----:B------:R-:W-:Y:S01]  /*d1c0*/  FSEL R106, R36, RZ, P0 ;  /* 0x000000ff246a7208 */ /* 0x000fe20000000000 */
[----:B------:R-:W-:Y:S01]  /*d1d0*/  MUFU.EX2 R50, R50 ;  /* 0x0000003200327308 */ /* 0x000fe20000000800 */
[----:B------:R-:W-:Y:S02]  /*d1e0*/  FMNMX3.FTZ R6, R6, R53, R49, !PT ;  /* 0x0000003506067276 */ /* 0x000fe40007810031 */
[----:B--2---:R-:W-:Y:S01]  /*d1f0*/  F2FP.BF16.F32.PACK_AB R10, R88, R93 ;  /* 0x0000005d580a723e */ /* 0x004fe200000010ff */
[----:B------:R-:W-:Y:S01]  /*d200*/  FADD.FTZ R106, R2, -R106 ;  /* 0x8000006a026a7221 */ /* 0x000fe20000010000 */
[----:B------:R-:W-:Y:S01]  /*d210*/  F2FP.BF16.F32.PACK_AB R34, R63, R65 ;  /* 0x000000413f22723e */ /* 0x000fe200000010ff */
[----:B------:R-:W1:Y:S02]  /*d220*/  SHFL.BFLY PT, R7, R6, 0x2, 0x1f ;  /* 0x0c401f0006077f89 */ /* 0x000e6400000e0000 */
[----:B------:R-:W-:Y:S01]  /*d230*/  FMUL.FTZ R106, R3, R106 ;  /* 0x0000006a036a7220 */ /* 0x000fe20000410000 */
[----:B------:R-:W-:Y:S08]  /*d240*/  MUFU.EX2 R48, R48 ;  /* 0x0000003000307308 */ /* 0x000ff00000000800 */
[----:B------:R-:W2:Y:S08]  /*d250*/  MUFU.EX2 R106, R106 ;  /* 0x0000006a006a7308 */ /* 0x000eb00000000800 */
[----:B------:R-:W-:Y:S01]  /*d260*/  MUFU.EX2 R46, R46 ;  /* 0x0000002e002e7308 */ /* 0x000fe20000000800 */
[----:B-1----:R-:W-:-:S07]  /*d270*/  FMNMX.FTZ R6, R6, R7, !PT ;  /* 0x0000000706067209 */ /* 0x002fce0007810000 */
[----:B------:R-:W-:Y:S01]  /*d280*/  MUFU.EX2 R45, R45 ;  /* 0x0000002d002d7308 */ /* 0x000fe20000000800 */
[-C--:B--2---:R-:W-:Y:S01]  /*d290*/  FMUL.FTZ R12, R80, R106.reuse ;  /* 0x0000006a500c7220 */ /* 0x084fe20000410000 */
[----:B------:R-:W1:Y:S01]  /*d2a0*/  SHFL.BFLY PT, R37, R6, 0x1, 0x1f ;  /* 0x0c201f0006257f89 */ /* 0x000e6200000e0000 */
[-C--:B------:R-:W-:Y:S01]  /*d2b0*/  FMUL.FTZ R76, R76, R106.reuse ;  /* 0x0000006a4c4c7220 */ /* 0x080fe20000410000 */
[-C--:B------:R-:W-:Y:S01]  /*d2c0*/  FMUL.FTZ R77, R77, R106.reuse ;  /* 0x0000006a4d4d7220 */ /* 0x080fe20000410000 */
[-C--:B------:R-:W-:Y:S01]  /*d2d0*/  FMUL.FTZ R28, R72, R106.reuse ;  /* 0x0000006a481c7220 */ /* 0x080fe20000410000 */
[-C--:B------:R-:W-:Y:S01]  /*d2e0*/  FMUL.FTZ R29, R73, R106.reuse ;  /* 0x0000006a491d7220 */ /* 0x080fe20000410000 */
[-C--:B------:R-:W-:Y:S01]  /*d2f0*/  FMUL.FTZ R68, R68, R106.reuse ;  /* 0x0000006a44447220 */ /* 0x080fe20000410000 */
[----:B------:R-:W-:Y:S01]  /*d300*/  FMUL.FTZ R69, R69, R106 ;  /* 0x0000006a45457220 */ /* 0x000fe20000410000 */
[----:B------:R-:W-:Y:S08]  /*d310*/  MUFU.EX2 R43, R43 ;  /* 0x0000002b002b7308 */ /* 0x000ff00000000800 */
[----:B------:R-:W-:Y:S08]  /*d320*/  MUFU.EX2 R42, R42 ;  /* 0x0000002a002a7308 */ /* 0x000ff00000000800 */
[----:B------:R-:W-:Y:S01]  /*d330*/  MUFU.EX2 R41, R41 ;  /* 0x0000002900297308 */ /* 0x000fe20000000800 */
[----:B-1----:R-:W-:-:S02]  /*d340*/  FMNMX.FTZ R37, R6, R37, !PT ;  /* 0x0000002506257209 */ /* 0x002fc40007810000 */
[----:B------:R-:W1:Y:S02]  /*d350*/  S2R R6, SR_TID.X ;  /* 0x0000000000067919 */ /* 0x000e640000002100 */
[----:B------:R-:W-:Y:S01]  /*d360*/  FSETP.NEU.FTZ.AND P1, PT, R37, -INF , PT ;  /* 0xff8000002500780b */ /* 0x000fe20003f3d000 */
[----:B------:R-:W-:Y:S02]  /*d370*/  FMUL.FTZ R47, R3, R37 ;  /* 0x00000025032f7220 */ /* 0x000fe40000410000 */
[----:B------:R-:W-:Y:S01]  /*d380*/  MUFU.EX2 R40, R40 ;  /* 0x0000002800287308 */ /* 0x000fe20000000800 */
[----:B------:R-:W-:Y:S02]  /*d390*/  FSEL R2, R37, RZ, P1 ;  /* 0x000000ff25027208 */ /* 0x000fe40000800000 */
[----:B------:R-:W-:-:S03]  /*d3a0*/  FSEL R47, R47, RZ, P1 ;  /* 0x000000ff2f2f7208 */ /* 0x000fc60000800000 */
[----:B------:R-:W-:Y:S01]  /*d3b0*/  FADD.FTZ R0, R0, -R2 ;  /* 0x8000000200007221 */ /* 0x000fe20000010000 */
[----:B------:R-:W-:Y:S02]  /*d3c0*/  VIADD R2, R126, 0x3000 ;  /* 0x000030007e027836 */ /* 0x000fe40000000000 */
[-CC-:B------:R-:W-:Y:S01]  /*d3d0*/  FFMA.FTZ R103, R17, R3.reuse, -R47.reuse ;  /* 0x0000000311677223 */ /* 0x180fe2000001082f */
[-CC-:B------:R-:W-:Y:S01]  /*d3e0*/  FFMA.FTZ R98, R5, R3.reuse, -R47.reuse ;  /* 0x0000000305627223 */ /* 0x180fe2000001082f */
[----:B------:R-:W-:Y:S01]  /*d3f0*/  FMUL.FTZ R0, R3, R0 ;  /* 0x0000000003007220 */ /* 0x000fe20000410000 */
[----:B------:R-:W2:Y:S01]  /*d400*/  LDSM.16.MT88.4 R16, [R126+0x3000] ;  /* 0x003000007e10783b */ /* 0x000ea20000004200 */
[-CC-:B------:R-:W-:Y:S01]  /*d410*/  FFMA.FTZ R95, R4, R3.reuse, -R47.reuse ;  /* 0x00000003045f7223 */ /* 0x180fe2000001082f */
[-CC-:B------:R-:W-:Y:S01]  /*d420*/  FFMA.FTZ R101, R13, R3.reuse, -R47.reuse ;  /* 0x000000030d657223 */ /* 0x180fe2000001082f */
[----:B------:R3:W4:Y:S01]  /*d430*/  MUFU.EX2 R105, R0 ;  /* 0x0000000000697308 */ /* 0x0007220000000800 */
[-CC-:B------:R-:W-:Y:S01]  /*d440*/  FFMA.FTZ R100, R9, R3.reuse, -R47.reuse ;  /* 0x0000000309647223 */ /* 0x180fe2000001082f */
[-CC-:B------:R-:W-:Y:S01]  /*d450*/  FFMA.FTZ R96, R8, R3.reuse, -R47.reuse ;  /* 0x0000000308607223 */ /* 0x180fe2000001082f */
[-CC-:B------:R-:W-:Y:S01]  /*d460*/  FFMA.FTZ R80, R20, R3.reuse, -R47.reuse ;  /* 0x0000000314507223 */ /* 0x180fe2000001082f */
[----:B------:R-:W-:Y:S01]  /*d470*/  F2FP.BF16.F32.PACK_AB R8, R91, R94 ;  /* 0x0000005e5b08723e */ /* 0x000fe200000010ff */
[----:B------:R-:W-:Y:S01]  /*d480*/  LDSM.16.MT88.4 R20, [R126+0x3400] ;  /* 0x003400007e14783b */ /* 0x000fe20000004200 */
[----:B------:R-:W-:Y:S01]  /*d490*/  FMUL.FTZ R13, R81, R106 ;  /* 0x0000006a510d7220 */ /* 0x000fe20000410000 */
[-CC-:B------:R-:W-:Y:S01]  /*d4a0*/  FFMA.FTZ R25, R25, R3.reuse, -R47.reuse ;  /* 0x0000000319197223 */ /* 0x180fe2000001082f */
[----:B------:R-:W-:Y:S01]  /*d4b0*/  MUFU.EX2 R103, R103 ;  /* 0x0000006700677308 */ /* 0x000fe20000000800 */
[-CC-:B------:R-:W-:Y:S01]  /*d4c0*/  FFMA.FTZ R32, R32, R3.reuse, -R47.reuse ;  /* 0x0000000320207223 */ /* 0x180fe2000001082f */
[-CC-:B------:R-:W-:Y:S01]  /*d4d0*/  FFMA.FTZ R72, R116, R3.reuse, -R47.reuse ;  /* 0x0000000374487223 */ /* 0x180fe2000001082f */
[-CC-:B------:R-:W-:Y:S01]  /*d4e0*/  FFMA.FTZ R73, R115, R3.reuse, -R47.reuse ;  /* 0x0000000373497223 */ /* 0x180fe2000001082f */
[-CC-:B------:R-:W-:Y:S01]  /*d4f0*/  FFMA.FTZ R81, R111, R3.reuse, -R47.reuse ;  /* 0x000000036f517223 */ /* 0x180fe2000001082f */
[----:B-1----:R-:W-:Y:S01]  /*d500*/  LOP3.LUT P0, RZ, R6, 0x4, RZ, 0xc0, !PT ;  /* 0x0000000406ff7812 */ /* 0x002fe2000780c0ff */
[-CC-:B------:R-:W-:Y:S01]  /*d510*/  FFMA.FTZ R110, R110, R3.reuse, -R47.reuse ;  /* 0x000000036e6e7223 */ /* 0x180fe2000001082f */
[----:B------:R-:W-:Y:S01]  /*d520*/  FFMA.FTZ R109, R109, R3, -R47 ;  /* 0x000000036d6d7223 */ /* 0x000fe2000001082f */
[----:B------:R-:W1:Y:S01]  /*d530*/  MUFU.EX2 R101, R101 ;  /* 0x0000006500657308 */ /* 0x000e620000000800 */
[----:B---3--:R-:W-:-:S02]  /*d540*/  VIADD R0, R126, 0x3020 ;  /* 0x000030207e007836 */ /* 0x008fc40000000000 */
[-C--:B----4-:R-:W-:Y:S01]  /*d550*/  FMUL.FTZ R14, R82, R105.reuse ;  /* 0x00000069520e7220 */ /* 0x090fe20000410000 */
[-C--:B------:R-:W-:Y:S01]  /*d560*/  FMUL.FTZ R15, R83, R105.reuse ;  /* 0x00000069530f7220 */ /* 0x080fe20000410000 */
[-C--:B------:R-:W-:Y:S01]  /*d570*/  FMUL.FTZ R78, R78, R105.reuse ;  /* 0x000000694e4e7220 */ /* 0x080fe20000410000 */
[-C--:B------:R-:W-:Y:S01]  /*d580*/  FMUL.FTZ R79, R79, R105.reuse ;  /* 0x000000694f4f7220 */ /* 0x080fe20000410000 */
[-C--:B------:R-:W-:Y:S01]  /*d590*/  FMUL.FTZ R30, R74, R105.reuse ;  /* 0x000000694a1e7220 */ /* 0x080fe20000410000 */
[-C--:B------:R-:W-:Y:S01]  /*d5a0*/  FMUL.FTZ R31, R75, R105.reuse ;  /* 0x000000694b1f7220 */ /* 0x080fe20000410000 */
[----:B------:R-:W-:Y:S01]  /*d5b0*/  MUFU.EX2 R100, R100 ;  /* 0x0000006400647308 */ /* 0x000fe20000000800 */
[----:B------:R-:W-:Y:S01]  /*d5c0*/  FMUL.FTZ R70, R70, R105 ;  /* 0x0000006946467220 */ /* 0x000fe20000410000 */
[----:B------:R-:W-:Y:S02]  /*d5d0*/  @P0 VIADD R0, R2, 0xffffffe0 ;  /* 0xffffffe002000836 */ /* 0x000fe40000000000 */
[----:B------:R-:W-:Y:S01]  /*d5e0*/  FFMA.FTZ R2, R24, R3, -R52 ;  /* 0x0000000318027223 */ /* 0x000fe20000010834 */
[----:B------:R-:W-:Y:S01]  /*d5f0*/  FMUL.FTZ R71, R71, R105 ;  /* 0x0000006947477220 */ /* 0x000fe20000410000 */
[-CC-:B------:R-:W-:Y:S01]  /*d600*/  FFMA.FTZ R75, R117, R3.reuse, -R47.reuse ;  /* 0x00000003754b7223 */ /* 0x180fe2000001082f */
[--C-:B------:R-:W-:Y:S01]  /*d610*/  FFMA.FTZ R74, R114, R3, -R47.reuse ;  /* 0x00000003724a7223 */ /* 0x100fe2000001082f */
[----:B------:R-:W3:Y:S01]  /*d620*/  LDSM.16.MT88.4 R4, [R0] ;  /* 0x000000000004783b */ /* 0x000ee20000004200 */
[----:B------:R-:W4:Y:S01]  /*d630*/  MUFU.EX2 R96, R96 ;  /* 0x0000006000607308 */ /* 0x000f220000000800 */
[----:B-1----:R-:W-:Y:S01]  /*d640*/  F2FP.BF16.F32.PACK_AB R9, R101, R103 ;  /* 0x000000676509723e */ /* 0x002fe200000010ff */
[-CC-:B------:R-:W-:Y:S01]  /*d650*/  FFMA.FTZ R83, R113, R3.reuse, -R47.reuse ;  /* 0x0000000371537223 */ /* 0x180fe2000001082f */
[-CC-:B------:R-:W-:Y:S01]  /*d660*/  FFMA.FTZ R82, R112, R3.reuse, -R47.reuse ;  /* 0x0000000370527223 */ /* 0x180fe2000001082f */
[-CC-:B------:R-:W-:Y:S01]  /*d670*/  FFMA.FTZ R107, R107, R3.reuse, -R47.reuse ;  /* 0x000000036b6b7223 */ /* 0x180fe2000001082f */
[-CC-:B------:R-:W-:Y:S01]  /*d680*/  FFMA.FTZ R102, R102, R3.reuse, -R47.reuse ;  /* 0x0000000366667223 */ /* 0x180fe2000001082f */
[----:B------:R-:W-:Y:S01]  /*d690*/  FFMA.FTZ R104, R104, R3, -R47 ;  /* 0x0000000368687223 */ /* 0x000fe2000001082f */
[----:B------:R-:W-:Y:S01]  /*d6a0*/  FFMA.FTZ R94, R158, R106, R94 ;  /* 0x0000006a9e5e7223 */ /* 0x000fe2000001005e */
[----:B------:R-:W-:Y:S01]  /*d6b0*/  MUFU.EX2 R98, R98 ;  /* 0x0000006200627308 */ /* 0x000fe20000000800 */
[----:B------:R-:W-:Y:S01]  /*d6c0*/  FFMA.FTZ R103, R157, R105, R103 ;  /* 0x000000699d677223 */ /* 0x000fe20000010067 */
[-CC-:B------:R-:W-:Y:S01]  /*d6d0*/  FFMA.FTZ R66, R66, R3.reuse, -R47.reuse ;  /* 0x0000000342427223 */ /* 0x180fe2000001082f */
[----:B------:R-:W-:Y:S01]  /*d6e0*/  FADD.FTZ R94, R91, R94 ;  /* 0x0000005e5b5e7221 */ /* 0x000fe20000010000 */
[-C--:B------:R-:W-:Y:S01]  /*d6f0*/  FFMA.FTZ R91, R97, R3.reuse, -R47 ;  /* 0x00000003615b7223 */ /* 0x080fe2000001082f */
[----:B------:R-:W-:Y:S01]  /*d700*/  FADD.FTZ R103, R101, R103 ;  /* 0x0000006765677221 */ /* 0x000fe20000010000 */
[-C--:B------:R-:W-:Y:S01]  /*d710*/  FFMA.FTZ R86, R86, R3.reuse, -R47 ;  /* 0x0000000356567223 */ /* 0x080fe2000001082f */
[----:B------:R-:W-:Y:S01]  /*d720*/  FADD.FTZ R93, R93, R94 ;  /* 0x0000005e5d5d7221 */ /* 0x000fe20000010000 */
[----:B------:R-:W1:Y:S01]  /*d730*/  MUFU.EX2 R95, R95 ;  /* 0x0000005f005f7308 */ /* 0x000e620000000800 */
[----:B----4-:R-:W-:Y:S01]  /*d740*/  F2FP.BF16.F32.PACK_AB R11, R96, R100 ;  /* 0x00000064600b723e */ /* 0x010fe200000010ff */
[----:B------:R-:W-:Y:S01]  /*d750*/  FADD.FTZ R100, R100, R103 ;  /* 0x0000006764647221 */ /* 0x000fe20000010000 */
[----:B------:R-:W-:Y:S01]  /*d760*/  FADD.FTZ R93, R88, R93 ;  /* 0x0000005d585d7221 */ /* 0x000fe20000010000 */
[-CC-:B------:R-:W-:Y:S01]  /*d770*/  FFMA.FTZ R88, R90, R3.reuse, -R47.reuse ;  /* 0x000000035a587223 */ /* 0x180fe2000001082f */
[-C--:B------:R-:W-:Y:S01]  /*d780*/  FFMA.FTZ R158, R44, R3.reuse, -R52 ;  /* 0x000000032c9e7223 */ /* 0x080fe20000010834 */
[----:B------:R-:W-:Y:S01]  /*d790*/  FADD.FTZ R100, R96, R100 ;  /* 0x0000006460647221 */ /* 0x000fe20000010000 */
[----:B------:R-:W-:Y:S01]  /*d7a0*/  FFMA.FTZ R157, R49, R3, -R47 ;  /* 0x00000003319d7223 */ /* 0x000fe2000001082f */
[----:B--2---:R-:W-:Y:S01]  /*d7b0*/  HMMA.16816.F32.BF16 R12, R8, R16, R12 ;  /* 0x00000010080c723c */ /* 0x004fe2000004180c */
[----:B------:R-:W-:Y:S04]  /*d7c0*/  MUFU.EX2 R80, R80 ;  /* 0x0000005000507308 */ /* 0x000fe80000000800 */
[----:B------:R-:W-:-:S03]  /*d7d0*/  ISETP.GT.AND P0, PT, R131, R136, PT ;  /* 0x000000888300720c */ /* 0x000fc60003f04270 */
[----:B------:R-:W-:Y:S01]  /*d7e0*/  HMMA.16816.F32.BF16 R16, R8, R18, R76 ;  /* 0x000000120810723c */ /* 0x000fe2000004184c */
[----:B------:R2:W4:Y:S02]  /*d7f0*/  MUFU.EX2 R76, R25 ;  /* 0x00000019004c7308 */ /* 0x0005240000000800 */
[----:B-1----:R-:W-:Y:S01]  /*d800*/  F2FP.BF16.F32.PACK_AB R33, R95, R98 ;  /* 0x000000625f21723e */ /* 0x002fe200000010ff */
[----:B------:R-:W-:-:S04]  /*d810*/  FADD.FTZ R98, R98, R100 ;  /* 0x0000006462627221 */ /* 0x000fc80000010000 */
[----:B------:R-:W-:Y:S01]  /*d820*/  FADD.FTZ R98, R95, R98 ;  /* 0x000000625f627221 */ /* 0x000fe20000010000 */
[----:B---3--:R-:W-:Y:S01]  /*d830*/  HMMA.16816.F32.BF16 R28, R8, R4, R28 ;  /* 0x00000004081c723c */ /* 0x008fe2000004181c */
[----:B------:R-:W-:Y:S02]  /*d840*/  MUFU.EX2 R75, R75 ;  /* 0x0000004b004b7308 */ /* 0x000fe40000000800 */
[----:B------:R-:W-:-:S05]  /*d850*/  @P0 VIADD R159, R87, 0xfffffffd ;  /* 0xfffffffd579f0836 */ /* 0x000fca0000000000 */
[----:B------:R-:W-:Y:S01]  /*d860*/  HMMA.16816.F32.BF16 R8, R8, R6, R68 ;  /* 0x000000060808723c */ /* 0x000fe20000041844 */
[----:B------:R-:W-:Y:S02]  /*d870*/  LDSM.16.MT88.4 R4, [R126+0x3800] ;  /* 0x003800007e04783b */ /* 0x000fe40000004200 */
[-CC-:B------:R-:W-:Y:S01]  /*d880*/  FFMA.FTZ R68, R120, R3.reuse, -R47.reuse ;  /* 0x0000000378447223 */ /* 0x180fe2000001082f */
[-CC-:B------:R-:W-:Y:S01]  /*d890*/  FFMA.FTZ R69, R119, R3.reuse, -R47.reuse ;  /* 0x0000000377457223 */ /* 0x180fe2000001082f */
[----:B------:R-:W-:Y:S01]  /*d8a0*/  FFMA.FTZ R71, R118, R3, -R47 ;  /* 0x0000000376477223 */ /* 0x000fe2000001082f */
[----:B--2---:R-:W1:Y:S01]  /*d8b0*/  LDSM.16.MT88.4 R24, [R0+0x400] ;  /* 0x000400000018783b */ /* 0x004e620000004200 */
[----:B------:R2:W-:Y:S01]  /*d8c0*/  MUFU.EX2 R70, R32 ;  /* 0x0000002000467308 */ /* 0x0005e20000000800 */
[----:B----4-:R-:W-:Y:S01]  /*d8d0*/  F2FP.BF16.F32.PACK_AB R35, R76, R80 ;  /* 0x000000504c23723e */ /* 0x010fe200000010ff */
[----:B------:R-:W-:-:S04]  /*d8e0*/  FADD.FTZ R80, R80, R98 ;  /* 0x0000006250507221 */ /* 0x000fc80000010000 */
[----:B------:R-:W-:Y:S02]  /*d8f0*/  FADD.FTZ R80, R76, R80 ;  /* 0x000000504c507221 */ /* 0x000fe40000010000 */
[----:B------:R-:W3:Y:S01]  /*d900*/  MUFU.EX2 R68, R68 ;  /* 0x0000004400447308 */ /* 0x000ee20000000800 */
[----:B------:R-:W-:Y:S07]  /*d910*/  LDSM.16.MT88.4 R76, [R126+0x4c00] ;  /* 0x004c00007e4c783b */ /* 0x000fee0000004200 */
[----:B------:R-:W-:Y:S01]  /*d920*/  MUFU.EX2 R69, R69 ;  /* 0x0000004500457308 */ /* 0x000fe20000000800 */
[----:B--2---:R-:W-:Y:S01]  /*d930*/  F2FP.BF16.F32.PACK_AB R32, R67, R89 ;  /* 0x000000594320723e */ /* 0x004fe200000010ff */
[----:B------:R-:W-:-:S06]  /*d940*/  FADD.FTZ R89, R89, R93 ;  /* 0x0000005d59597221 */ /* 0x000fcc0000010000 */
[----:B------:R-:W2:Y:S01]  /*d950*/  MUFU.EX2 R71, R71 ;  /* 0x0000004700477308 */ /* 0x000ea20000000800 */
[C---:B------:R-:W-:Y:S07]  /*d960*/  HMMA.16816.F32.BF16 R12, R32.reuse, R20, R12 ;  /* 0x00000014200c723c */ /* 0x040fee000004180c */
[----:B------:R-:W4:Y:S01]  /*d970*/  MUFU.EX2 R72, R72 ;  /* 0x0000004800487308 */ /* 0x000f220000000800 */
[C---:B------:R-:W-:Y:S01]  /*d980*/  HMMA.16816.F32.BF16 R16, R32.reuse, R22, R16 ;  /* 0x000000162010723c */ /* 0x040fe20000041810 */
[----:B------:R-:W5:Y:S06]  /*d990*/  LDSM.16.MT88.4 R20, [R0+0x800] ;  /* 0x000800000014783b */ /* 0x000f6c0000004200 */
[----:B------:R-:W-:Y:S01]  /*d9a0*/  MUFU.EX2 R73, R73 ;  /* 0x0000004900497308 */ /* 0x000fe20000000800 */
[C---:B-1----:R-:W-:Y:S07]  /*d9b0*/  HMMA.16816.F32.BF16 R28, R32.reuse, R24, R28 ;  /* 0x00000018201c723c */ /* 0x042fee000004181c */
[----:B------:R-:W1:Y:S01]  /*d9c0*/  MUFU.EX2 R74, R74 ;  /* 0x0000004a004a7308 */ /* 0x000e620000000800 */
[----:B------:R-:W-:Y:S03]  /*d9d0*/  HMMA.16816.F32.BF16 R24, R32, R26, R8 ;  /* 0x0000001a2018723c */ /* 0x000fe60000041808 */
[----:B------:R-:W-:Y:S01]  /*d9e0*/  F2FP.BF16.F32.PACK_AB R32, R62, R64 ;  /* 0x000000403e20723e */ /* 0x000fe200000010ff */
[----:B------:R-:W1:Y:S01]  /*d9f0*/  LDSM.16.MT88.4 R8, [R126+0x3c00] ;  /* 0x003c00007e08783b */ /* 0x000e620000004200 */
[----:B------:R-:W-:-:S02]  /*da00*/  F2FP.BF16.F32.PACK_AB R34, R60, R59 ;  /* 0x0000003b3c22723e */ /* 0x000fc400000010ff */
[----:B---3--:R-:W-:Y:S01]  /*da10*/  F2FP.BF16.F32.PACK_AB R33, R68, R70 ;  /* 0x000000464421723e */ /* 0x008fe200000010ff */
[----:B------:R-:W-:Y:S01]  /*da20*/  FADD.FTZ R70, R70, R80 ;  /* 0x0000005046467221 */ /* 0x000fe20000010000 */
[----:B--2---:R-:W-:Y:S01]  /*da30*/  F2FP.BF16.F32.PACK_AB R35, R71, R69 ;  /* 0x000000454723723e */ /* 0x004fe200000010ff */
[----:B------:R-:W-:Y:S02]  /*da40*/  MUFU.EX2 R83, R83 ;  /* 0x0000005300537308 */ /* 0x000fe40000000800 */
[----:B------:R-:W-:-:S04]  /*da50*/  FADD.FTZ R70, R68, R70 ;  /* 0x0000004644467221 */ /* 0x000fc80000010000 */
[C---:B------:R-:W-:Y:S03]  /*da60*/  HMMA.16816.F32.BF16 R12, R32.reuse, R4, R12 ;  /* 0x00000004200c723c */ /* 0x040fe6000004180c */
[----:B------:R-:W-:Y:S01]  /*da70*/  FADD.FTZ R70, R69, R70 ;  /* 0x0000004645467221 */ /* 0x000fe20000010000 */
[----:B------:R-:W2:Y:S03]  /*da80*/  MUFU.EX2 R82, R82 ;  /* 0x0000005200527308 */ /* 0x000ea60000000800 */
[----:B------:R-:W-:Y:S01]  /*da90*/  FADD.FTZ R71, R71, R70 ;  /* 0x0000004647477221 */ /* 0x000fe20000010000 */
[----:B------:R-:W-:Y:S01]  /*daa0*/  HMMA.16816.F32.BF16 R16, R32, R6, R16 ;  /* 0x000000062010723c */ /* 0x000fe20000041810 */
[----:B------:R-:W3:Y:S03]  /*dab0*/  LDSM.16.MT88.4 R4, [R0+0xc00] ;  /* 0x000c00000004783b */ /* 0x000ee60000004200 */
[----:B------:R-:W-:Y:S01]  /*dac0*/  MUFU.EX2 R81, R81 ;  /* 0x0000005100517308 */ /* 0x000fe20000000800 */
[----:B------:R-:W-:-:S03]  /*dad0*/  FADD.FTZ R71, R75, R71 ;  /* 0x000000474b477221 */ /* 0x000fc60000010000 */
[C---:B-----5:R-:W-:Y:S04]  /*dae0*/  HMMA.16816.F32.BF16 R28, R32.reuse, R20, R28 ;  /* 0x00000014201c723c */ /* 0x060fe8000004181c */
[----:B------:R-:W5:Y:S04]  /*daf0*/  MUFU.EX2 R110, R110 ;  /* 0x0000006e006e7308 */ /* 0x000f680000000800 */
[----:B------:R-:W-:Y:S01]  /*db00*/  HMMA.16816.F32.BF16 R24, R32, R22, R24 ;  /* 0x000000162018723c */ /* 0x000fe20000041818 */
[----:B------:R-:W5:Y:S02]  /*db10*/  LDSM.16.MT88.4 R20, [R126+0x4000] ;  /* 0x004000007e14783b */ /* 0x000f640000004200 */
[----:B------:R-:W-:Y:S01]  /*db20*/  F2FP.BF16.F32.PACK_AB R32, R55, R56 ;  /* 0x000000383720723e */ /* 0x000fe200000010ff */
[----:B------:R-:W5:Y:S01]  /*db30*/  MUFU.EX2 R109, R109 ;  /* 0x0000006d006d7308 */ /* 0x000f620000000800 */
[----:B------:R-:W-:-:S02]  /*db40*/  F2FP.BF16.F32.PACK_AB R34, R51, R54 ;  /* 0x000000363322723e */ /* 0x000fc400000010ff */
[C---:B----4-:R-:W-:Y:S01]  /*db50*/  F2FP.BF16.F32.PACK_AB R33, R72.reuse, R75 ;  /* 0x0000004b4821723e */ /* 0x050fe200000010ff */
[----:B------:R-:W-:Y:S01]  /*db60*/  FADD.FTZ R72, R72, R71 ;  /* 0x0000004748487221 */ /* 0x000fe20000010000 */
[----:B-1----:R-:W-:Y:S01]  /*db70*/  F2FP.BF16.F32.PACK_AB R35, R74, R73 ;  /* 0x000000494a23723e */ /* 0x002fe200000010ff */
[----:B------:R-:W-:Y:S02]  /*db80*/  LDSM.16.MT88.4 R68, [R0+0x1c00] ;  /* 0x001c00000044783b */ /* 0x000fe40000004200 */
[----:B------:R-:W1:Y:S01]  /*db90*/  MUFU.EX2 R107, R107 ;  /* 0x0000006b006b7308 */ /* 0x000e620000000800 */
[----:B------:R-:W-:-:S03]  /*dba0*/  FADD.FTZ R72, R73, R72 ;  /* 0x0000004849487221 */ /* 0x000fc60000010000 */
[C---:B------:R-:W-:Y:S03]  /*dbb0*/  HMMA.16816.F32.BF16 R12, R32.reuse, R8, R12 ;  /* 0x00000008200c723c */ /* 0x040fe6000004180c */
[----:B------:R-:W-:Y:S01]  /*dbc0*/  FADD.FTZ R72, R74, R72 ;  /* 0x000000484a487221 */ /* 0x000fe20000010000 */
[----:B------:R-:W-:Y:S04]  /*dbd0*/  MUFU.EX2 R102, R102 ;  /* 0x0000006600667308 */ /* 0x000fe80000000800 */
[C---:B------:R-:W-:Y:S01]  /*dbe0*/  HMMA.16816.F32.BF16 R16, R32.reuse, R10, R16 ;  /* 0x0000000a2010723c */ /* 0x040fe20000041810 */
[----:B------:R-:W4:Y:S03]  /*dbf0*/  LDSM.16.MT88.4 R8, [R0+0x1000] ;  /* 0x001000000008783b */ /* 0x000f260000004200 */
[----:B------:R-:W4:Y:S04]  /*dc00*/  MUFU.EX2 R104, R104 ;  /* 0x0000006800687308 */ /* 0x000f280000000800 */
[C---:B---3--:R-:W-:Y:S04]  /*dc10*/  HMMA.16816.F32.BF16 R28, R32.reuse, R4, R28 ;  /* 0x00000004201c723c */ /* 0x048fe8000004181c */
[----:B------:R-:W-:Y:S04]  /*dc20*/  MUFU.EX2 R39, R39 ;  /* 0x0000002700277308 */ /* 0x000fe80000000800 */
[----:B------:R-:W-:Y:S01]  /*dc30*/  HMMA.16816.F32.BF16 R24, R32, R6, R24 ;  /* 0x000000062018723c */ /* 0x000fe20000041818 */
[----:B------:R-:W3:Y:S02]  /*dc40*/  LDSM.16.MT88.4 R4, [R126+0x4400] ;  /* 0x004400007e04783b */ /* 0x000ee40000004200 */
[----:B------:R-:W-:-:S02]  /*dc50*/  F2FP.BF16.F32.PACK_AB R32, R48, R50 ;  /* 0x000000323020723e */ /* 0x000fc400000010ff */
[----:B------:R-:W-:Y:S01]  /*dc60*/  F2FP.BF16.F32.PACK_AB R34, R45, R46 ;  /* 0x0000002e2d22723e */ /* 0x000fe200000010ff */
[----:B------:R-:W3:Y:S01]  /*dc70*/  MUFU.EX2 R38, R38 ;  /* 0x0000002600267308 */ /* 0x000ee20000000800 */
[----:B--2---:R-:W-:Y:S01]  /*dc80*/  F2FP.BF16.F32.PACK_AB R33, R82, R83 ;  /* 0x000000535221723e */ /* 0x004fe200000010ff */
[----:B------:R-:W-:Y:S01]  /*dc90*/  FADD.FTZ R83, R83, R72 ;  /* 0x0000004853537221 */ /* 0x000fe20000010000 */
[----:B-----5:R-:W-:-:S03]  /*dca0*/  F2FP.BF16.F32.PACK_AB R35, R110, R81 ;  /* 0x000000516e23723e */ /* 0x020fc600000010ff */
[----:B------:R-:W-:Y:S02]  /*dcb0*/  FADD.FTZ R83, R82, R83 ;  /* 0x0000005352537221 */ /* 0x000fe40000010000 */
[----:B------:R-:W-:Y:S02]  /*dcc0*/  MUFU.EX2 R2, R2 ;  /* 0x0000000200027308 */ /* 0x000fe40000000800 */
[----:B------:R-:W-:Y:S03]  /*dcd0*/  HMMA.16816.F32.BF16 R12, R32, R20, R12 ;  /* 0x00000014200c723c */ /* 0x000fe6000004180c */
[----:B------:R-:W-:-:S04]  /*dce0*/  FADD.FTZ R83, R81, R83 ;  /* 0x0000005351537221 */ /* 0x000fc80000010000 */
[----:B------:R-:W-:Y:S01]  /*dcf0*/  FADD.FTZ R110, R110, R83 ;  /* 0x000000536e6e7221 */ /* 0x000fe20000010000 */
[----:B------:R-:W2:Y:S01]  /*dd00*/  MUFU.EX2 R92, R92 ;  /* 0x0000005c005c7308 */ /* 0x000ea20000000800 */
[----:B------:R-:W-:Y:S01]  /*dd10*/  HMMA.16816.F32.BF16 R16, R32, R22, R16 ;  /* 0x000000162010723c */ /* 0x000fe20000041810 */
[----:B------:R-:W5:Y:S02]  /*dd20*/  LDSM.16.MT88.4 R20, [R0+0x1400] ;  /* 0x001400000014783b */ /* 0x000f640000004200 */
[----:B------:R-:W-:-:S04]  /*dd30*/  FADD.FTZ R110, R109, R110 ;  /* 0x0000006e6d6e7221 */ /* 0x000fc80000010000 */
[----:B------:R-:W-:Y:S01]  /*dd40*/  MUFU.EX2 R91, R91 ;  /* 0x0000005b005b7308 */ /* 0x000fe20000000800 */
[C---:B-1----:R-:W-:Y:S01]  /*dd50*/  FADD.FTZ R110, R107.reuse, R110 ;  /* 0x0000006e6b6e7221 */ /* 0x042fe20000010000 */
[C---:B----4-:R-:W-:Y:S03]  /*dd60*/  HMMA.16816.F32.BF16 R28, R32.reuse, R8, R28 ;  /* 0x00000008201c723c */ /* 0x050fe6000004181c */
[----:B------:R-:W-:Y:S02]  /*dd70*/  F2FP.BF16.F32.PACK_AB R8, R42, R43 ;  /* 0x0000002b2a08723e */ /* 0x000fe400000010ff */
[----:B------:R-:W-:Y:S01]  /*dd80*/  F2FP.BF16.F32.PACK_AB R9, R107, R109 ;  /* 0x0000006d6b09723e */ /* 0x000fe200000010ff */
[----:B------:R-:W1:Y:S02]  /*dd90*/  MUFU.EX2 R88, R88 ;  /* 0x0000005800587308 */ /* 0x000e640000000800 */
[----:B------:R-:W-:Y:S03]  /*dda0*/  HMMA.16816.F32.BF16 R24, R32, R10, R24 ;  /* 0x0000000a2018723c */ /* 0x000fe60000041818 */
[----:B------:R-:W-:Y:S01]  /*ddb0*/  F2FP.BF16.F32.PACK_AB R10, R40, R41 ;  /* 0x00000029280a723e */ /* 0x000fe200000010ff */
[----:B------:R-:W4:Y:S01]  /*ddc0*/  LDSM.16.MT88.4 R32, [R126+0x4800] ;  /* 0x004800007e20783b */ /* 0x000f220000004200 */
[----:B------:R-:W-:Y:S01]  /*ddd0*/  F2FP.BF16.F32.PACK_AB R11, R104, R102 ;  /* 0x00000066680b723e */ /* 0x000fe200000010ff */
[----:B------:R-:W-:Y:S01]  /*dde0*/  FADD.FTZ R102, R102, R110 ;  /* 0x0000006e66667221 */ /* 0x000fe20000010000 */
[----:B------:R-:W-:Y:S03]  /*ddf0*/  MUFU.EX2 R108, R108 ;  /* 0x0000006c006c7308 */ /* 0x000fe60000000800 */
[----:B------:R-:W-:-:S02]  /*de00*/  FADD.FTZ R102, R104, R102 ;  /* 0x0000006668667221 */ /* 0x000fc40000010000 */
[C---:B---3--:R-:W-:Y:S05]  /*de10*/  HMMA.16816.F32.BF16 R12, R8.reuse, R4, R12 ;  /* 0x00000004080c723c */ /* 0x048fea000004180c */
[----:B------:R-:W-:Y:S01]  /*de20*/  FADD.FTZ R4, R67, R89 ;  /* 0x0000005943047221 */ /* 0x000fe20000010000 */
[----:B------:R-:W-:Y:S03]  /*de30*/  MUFU.EX2 R99, R99 ;  /* 0x0000006300637308 */ /* 0x000fe60000000800 */
[----:B------:R-:W-:Y:S01]  /*de40*/  FADD.FTZ R4, R65, R4 ;  /* 0x0000000441047221 */ /* 0x000fe20000010000 */
[----:B------:R-:W-:Y:S03]  /*de50*/  HMMA.16816.F32.BF16 R16, R8, R6, R16 ;  /* 0x000000060810723c */ /* 0x000fe60000041810 */
[----:B------:R-:W-:Y:S01]  /*de60*/  FADD.FTZ R4, R63, R4 ;  /* 0x000000043f047221 */ /* 0x000fe20000010000 */
[----:B------:R-:W-:Y:S03]  /*de70*/  MUFU.EX2 R65, R66 ;  /* 0x0000004200417308 */ /* 0x000fe60000000800 */
[----:B------:R-:W-:-:S02]  /*de80*/  FADD.FTZ R64, R64, R4 ;  /* 0x0000000440407221 */ /* 0x000fc40000010000 */
[----:B------:R3:W4:Y:S01]  /*de90*/  LDSM.16.MT88.4 R4, [R0+0x1800] ;  /* 0x001800000004783b */ /* 0x0007220000004200 */
[C---:B-----5:R-:W-:Y:S03]  /*dea0*/  HMMA.16816.F32.BF16 R28, R8.reuse, R20, R28 ;  /* 0x00000014081c723c */ /* 0x060fe6000004181c */
[----:B------:R-:W-:Y:S01]  /*deb0*/  FADD.FTZ R64, R62, R64 ;  /* 0x000000403e407221 */ /* 0x000fe20000010000 */
[-CC-:B------:R-:W-:Y:S01]  /*dec0*/  FFMA.FTZ R21, R57, R3.reuse, -R47.reuse ;  /* 0x0000000339157223 */ /* 0x180fe2000001082f */
[----:B------:R-:W5:Y:S02]  /*ded0*/  MUFU.EX2 R20, R86 ;  /* 0x0000005600147308 */ /* 0x000f640000000800 */
[----:B------:R-:W-:Y:S01]  /*dee0*/  FADD.FTZ R64, R59, R64 ;  /* 0x000000403b407221 */ /* 0x000fe20000010000 */
[----:B------:R-:W-:Y:S03]  /*def0*/  HMMA.16816.F32.BF16 R24, R8, R22, R24 ;  /* 0x000000160818723c */ /* 0x000fe60000041818 */
[----:B------:R-:W-:Y:S01]  /*df00*/  FADD.FTZ R60, R60, R64 ;  /* 0x000000403c3c7221 */ /* 0x000fe20000010000 */
[-CC-:B------:R-:W-:Y:S01]  /*df10*/  FFMA.FTZ R22, R58, R3.reuse, -R47.reuse ;  /* 0x000000033a167223 */ /* 0x180fe2000001082f */
[----:B------:R-:W-:Y:S01]  /*df20*/  FFMA.FTZ R23, R53, R3, -R47 ;  /* 0x0000000335177223 */ /* 0x000fe2000001082f */
[----:B------:R-:W-:Y:S01]  /*df30*/  F2FP.BF16.F32.PACK_AB R8, R38, R39 ;  /* 0x000000272608723e */ /* 0x000fe200000010ff */
[----:B------:R-:W-:Y:S01]  /*df40*/  FADD.FTZ R60, R56, R60 ;  /* 0x0000003c383c7221 */ /* 0x000fe20000010000 */
[----:B--2---:R-:W-:Y:S01]  /*df50*/  F2FP.BF16.F32.PACK_AB R10, R92, R2 ;  /* 0x000000025c0a723e */ /* 0x004fe200000010ff */
[----:B------:R-:W-:Y:S01]  /*df60*/  MUFU.EX2 R21, R21 ;  /* 0x0000001500157308 */ /* 0x000fe20000000800 */
[----:B-1----:R-:W-:Y:S01]  /*df70*/  F2FP.BF16.F32.PACK_AB R9, R88, R91 ;  /* 0x0000005b5809723e */ /* 0x002fe200000010ff */
[----:B------:R-:W-:Y:S01]  /*df80*/  FADD.FTZ R55, R55, R60 ;  /* 0x0000003c37377221 */ /* 0x000fe20000010000 */
[----:B------:R-:W-:-:S03]  /*df90*/  FADD.FTZ R91, R91, R102 ;  /* 0x000000665b5b7221 */ /* 0x000fc60000010000 */
[----:B------:R-:W-:Y:S01]  /*dfa0*/  FADD.FTZ R54, R54, R55 ;  /* 0x0000003736367221 */ /* 0x000fe20000010000 */
[----:B-----5:R-:W-:Y:S01]  /*dfb0*/  F2FP.BF16.F32.PACK_AB R11, R20, R65 ;  /* 0x00000041140b723e */ /* 0x020fe200000010ff */
[----:B------:R-:W1:Y:S01]  /*dfc0*/  MUFU.EX2 R22, R22 ;  /* 0x0000001600167308 */ /* 0x000e620000000800 */
[----:B------:R-:W-:Y:S01]  /*dfd0*/  FADD.FTZ R91, R88, R91 ;  /* 0x0000005b585b7221 */ /* 0x000fe20000010000 */
[----:B------:R-:W-:Y:S01]  /*dfe0*/  FADD.FTZ R54, R51, R54 ;  /* 0x0000003633367221 */ /* 0x000fe20000010000 */
[----:B---3--:R-:W-:Y:S02]  /*dff0*/  IMAD.MOV.U32 R0, RZ, RZ, R37 ;  /* 0x000000ffff007224 */ /* 0x008fe400078e0025 */
[----:B------:R-:W-:Y:S01]  /*e000*/  FADD.FTZ R65, R65, R91 ;  /* 0x0000005b41417221 */ /* 0x000fe20000010000 */
[----:B------:R-:W-:Y:S01]  /*e010*/  FADD.FTZ R50, R50, R54 ;  /* 0x0000003632327221 */ /* 0x000fe20000010000 */
[----:B----4-:R-:W-:Y:S01]  /*e020*/  HMMA.16816.F32.BF16 R12, R8, R32, R12 ;  /* 0x00000020080c723c */ /* 0x010fe2000004180c */
[----:B------:R-:W-:Y:S02]  /*e030*/  MUFU.EX2 R61, R61 ;  /* 0x0000003d003d7308 */ /* 0x000fe40000000800 */
[----:B------:R-:W-:Y:S01]  /*e040*/  FADD.FTZ R65, R20, R65 ;  /* 0x0000004114417221 */ /* 0x000fe20000010000 */
[----:B------:R-:W-:Y:S01]  /*e050*/  FADD.FTZ R50, R48, R50 ;  /* 0x0000003230327221 */ /* 0x000fe20000010000 */
[----:B------:R-:W-:-:S02]  /*e060*/  @P0 IMAD.MOV.U32 R0, RZ, RZ, R37 ;  /* 0x000000ffff000224 */ /* 0x000fc400078e0025 */
[----:B------:R-:W-:Y:S02]  /*e070*/  IMAD.MOV.U32 R33, RZ, RZ, R131 ;  /* 0x000000ffff217224 */ /* 0x000fe400078e0083 */
[----:B------:R-:W-:Y:S01]  /*e080*/  FADD.FTZ R50, R46, R50 ;  /* 0x000000322e327221 */ /* 0x000fe20000010000 */
[----:B------:R-:W-:Y:S01]  /*e090*/  HMMA.16816.F32.BF16 R16, R8, R34, R16 ;  /* 0x000000220810723c */ /* 0x000fe20000041810 */
[----:B------:R-:W2:Y:S02]  /*e0a0*/  MUFU.EX2 R158, R158 ;  /* 0x0000009e009e7308 */ /* 0x000ea40000000800 */
[----:B------:R-:W-:-:S04]  /*e0b0*/  FADD.FTZ R50, R45, R50 ;  /* 0x000000322d327221 */ /* 0x000fc80000010000 */
[----:B------:R-:W-:Y:S01]  /*e0c0*/  FADD.FTZ R43, R43, R50 ;  /* 0x000000322b2b7221 */ /* 0x000fe20000010000 */
[C---:B------:R-:W-:Y:S01]  /*e0d0*/  HMMA.16816.F32.BF16 R28, R8.reuse, R4, R28 ;  /* 0x00000004081c723c */ /* 0x040fe2000004181c */
[----:B------:R-:W3:Y:S02]  /*e0e0*/  MUFU.EX2 R23, R23 ;  /* 0x0000001700177308 */ /* 0x000ee40000000800 */
[----:B------:R-:W-:Y:S01]  /*e0f0*/  F2FP.BF16.F32.PACK_AB R4, R99, R108 ;  /* 0x0000006c6304723e */ /* 0x000fe200000010ff */
[----:B------:R-:W-:Y:S01]  /*e100*/  FADD.FTZ R43, R42, R43 ;  /* 0x0000002b2a2b7221 */ /* 0x000fe20000010000 */
[----:B-1----:R-:W-:Y:S01]  /*e110*/  F2FP.BF16.F32.PACK_AB R5, R21, R22 ;  /* 0x000000161505723e */ /* 0x002fe200000010ff */
[----:B------:R-:W-:Y:S02]  /*e120*/  FADD.FTZ R22, R22, R65 ;  /* 0x0000004116167221 */ /* 0x000fe40000010000 */
[----:B------:R-:W-:Y:S01]  /*e130*/  FADD.FTZ R41, R41, R43 ;  /* 0x0000002b29297221 */ /* 0x000fe20000010000 */
[----:B------:R-:W-:Y:S01]  /*e140*/  HMMA.16816.F32.BF16 R24, R8, R6, R24 ;  /* 0x000000060818723c */ /* 0x000fe20000041818 */
[----:B------:R-:W1:Y:S02]  /*e150*/  MUFU.EX2 R157, R157 ;  /* 0x0000009d009d7308 */ /* 0x000e640000000800 */
[----:B--2---:R-:W-:Y:S01]  /*e160*/  F2FP.BF16.F32.PACK_AB R6, R158, R61 ;  /* 0x0000003d9e06723e */ /* 0x004fe200000010ff */
[----:B------:R-:W-:Y:S01]  /*e170*/  FADD.FTZ R41, R40, R41 ;  /* 0x0000002928297221 */ /* 0x000fe20000010000 */
[----:B------:R-:W-:-:S03]  /*e180*/  FADD.FTZ R22, R21, R22 ;  /* 0x0000001615167221 */ /* 0x000fc60000010000 */
[----:B------:R-:W-:Y:S01]  /*e190*/  FADD.FTZ R39, R39, R41 ;  /* 0x0000002927277221 */ /* 0x000fe20000010000 */
[----:B---3--:R-:W-:-:S03]  /*e1a0*/  FADD.FTZ R22, R23, R22 ;  /* 0x0000001617167221 */ /* 0x008fc60000010000 */
[----:B------:R-:W-:-:S04]  /*e1b0*/  FADD.FTZ R39, R38, R39 ;  /* 0x0000002726277221 */ /* 0x000fc80000010000 */
[----:B------:R-:W-:Y:S01]  /*e1c0*/  FADD.FTZ R2, R2, R39 ;  /* 0x0000002702027221 */ /* 0x000fe20000010000 */
[----:B-1----:R-:W-:-:S03]  /*e1d0*/  F2FP.BF16.F32.PACK_AB R7, R157, R23 ;  /* 0x000000179d07723e */ /* 0x002fc600000010ff */
[----:B------:R-:W-:Y:S01]  /*e1e0*/  FADD.FTZ R2, R92, R2 ;  /* 0x000000025c027221 */ /* 0x000fe20000010000 */
[----:B------:R-:W-:-:S03]  /*e1f0*/  FADD.FTZ R157, R157, R22 ;  /* 0x000000169d9d7221 */ /* 0x000fc60000010000 */
[----:B------:R-:W-:Y:S01]  /*e200*/  FADD.FTZ R108, R108, R2 ;  /* 0x000000026c6c7221 */ /* 0x000fe20000010000 */
[--C-:B------:R-:W-:Y:S01]  /*e210*/  IMAD.MOV.U32 R2, RZ, RZ, R36.reuse ;  /* 0x000000ffff027224 */ /* 0x100fe200078e0024 */
[----:B------:R-:W-:Y:S05]  /*e220*/  HMMA.16816.F32.BF16 R80, R4, R76, R12 ;  /* 0x0000004c0450723c */ /* 0x000fea000004180c */
[----:B------:R-:W-:Y:S02]  /*e230*/  @P0 IMAD.MOV.U32 R2, RZ, RZ, R36 ;  /* 0x000000ffff020224 */ /* 0x000fe400078e0024 */
[----:B------:R-:W-:-:S04]  /*e240*/  FADD.FTZ R108, R99, R108 ;  /* 0x0000006c636c7221 */ /* 0x000fc80000010000 */
[----:B------:R-:W-:Y:S01]  /*e250*/  FADD.FTZ R108, R61, R108 ;  /* 0x0000006c3d6c7221 */ /* 0x000fe20000010000 */
[----:B------:R-:W-:Y:S03]  /*e260*/  HMMA.16816.F32.BF16 R72, R4, R68, R28 ;  /* 0x000000440448723c */ /* 0x000fe6000004181c */
[----:B------:R-:W-:-:S05]  /*e270*/  FADD.FTZ R158, R158, R108 ;  /* 0x0000006c9e9e7221 */ /* 0x000fca0000010000 */
[C---:B------:R-:W-:Y:S08]  /*e280*/  HMMA.16816.F32.BF16 R76, R4.reuse, R78, R16 ;  /* 0x0000004e044c723c */ /* 0x040ff00000041810 */
[----:B------:R-:W-:Y:S01]  /*e290*/  HMMA.16816.F32.BF16 R68, R4, R70, R24 ;  /* 0x000000460444723c */ /* 0x000fe20000041818 */
[----:B------:R-:W-:-:S04]  /*e2a0*/  NOP ;  /* 0x0000000000007918 */ /* 0x000fc80000000000 */
[----:B------:R-:W-:-:S15]  /*e2b0*/  @P0 BRA `(.L_x_7213) ;  /* 0x0000000000040947 */ /* 0x000fde0003800000 */
.L_x_7204:
[----:B------:R-:W-:-:S07]  /*e2c0*/  IADD3 R159, PT, PT, R33, -0x1, RZ ;  /* 0xffffffff219f7810 */ /* 0x000fce0007ffe0ff */
.L_x_7213:
[----:B------:R-:W-:Y:S05]  /*e2d0*/  BSYNC B2 ;  /* 0x0000000000027941 */ /* 0x000fea0003800000 */
.L_x_7203:
[----:B------:R-:W-:-:S13]  /*e2e0*/  ISETP.GE.AND P0, PT, R159, R136, PT ;  /* 0x000000889f00720c */ /* 0x000fda0003f06270 */
[----:B------:R-:W-:Y:S05]  /*e2f0*/  @!P0 BRA `(.L_x_7214) ;  /* 0x0000003c00108947 */ /* 0x000fea0003800000 */
[C---:B------:R-:W-:Y:S01]  /*e300*/  IMAD.SHL.U32 R160, R159.reuse, 0x80, RZ ;  /* 0x000000809fa07824 */ /* 0x040fe200078e00ff */
[----:B------:R-:W-:Y:S01]  /*e310*/  ISETP.NE.U32.AND P3, PT, R152, RZ, PT ;  /* 0x000000ff9800720c */ /* 0x000fe20003f65070 */
[----:B------:R-:W-:Y:S01]  /*e320*/  IMAD.MOV.U32 R87, RZ, RZ, R0 ;  /* 0x000000ffff577224 */ /* 0x000fe200078e0000 */
[----:B------:R-:W-:Y:S01]  /*e330*/  MOV R86, R2 ;  /* 0x0000000200567202 */ /* 0x000fe20000000f00 */
[----:B------:R-:W-:Y:S01]  /*e340*/  VIADD R159, R159, 0x1 ;  /* 0x000000019f9f7836 */ /* 0x000fe20000000000 */
[C---:B------:R-:W-:Y:S02]  /*e350*/  LOP3.LUT R161, R160.reuse, 0x40, R125, 0xfe, !PT ;  /* 0x00000040a0a17812 */ /* 0x040fe400078efe7d */
[----:B------:R-:W-:Y:S02]  /*e360*/  ISETP.NE.AND.EX P3, PT, R153, RZ, PT, P3 ;  /* 0x000000ff9900720c */ /* 0x000fe40003f65330 */
[----:B------:R-:W-:-:S11]  /*e370*/  IADD3 R160, PT, PT, R160, 0x80, RZ ;  /* 0x00000080a0a07810 */ /* 0x000fd60007ffe0ff */
.L_x_7221:
        /* <DEDUP_REMOVED lines=78> */
.L_x_7216:
[----:B------:R-:W-:Y:S05]  /*e860*/  BSYNC.RECONVERGENT B0 ;  /* 0x0000000000007941 */ /* 0x000fea0003800200 */
.L_x_7215:
[----:B------:R-:W1:Y:S01]  /*e870*/  S2UR UR6, SR_CgaCtaId ;  /* 0x00000000000679c3 */ /* 0x000e620000008800 */
[C---:B------:R-:W-:Y:S01]  /*e880*/  IMAD.SHL.U32 R5, R0.reuse, 0x8, RZ ;  /* 0x0000000800057824 */ /* 0x040fe200078e00ff */
[--C-:B------:R-:W-:Y:S01]  /*e890*/  SHF.R.U32.HI R128, RZ, 0x1, R0.reuse ;  /* 0x00000001ff807819 */ /* 0x100fe20000011600 */
[C---:B------:R-:W-:Y:S01]  /*e8a0*/  IMAD.SHL.U32 R131, R0.reuse, 0x20, RZ ;  /* 0x0000002000837824 */ /* 0x040fe200078e00ff */
[----:B------:R-:W-:Y:S01]  /*e8b0*/  UMOV UR7, 0x400 ;  /* 0x0000040000077882 */ /* 0x000fe20000000000 */
[C---:B------:R-:W-:Y:S01]  /*e8c0*/  IMAD.SHL.U32 R129, R0.reuse, 0x10, RZ ;  /* 0x0000001000817824 */ /* 0x040fe200078e00ff */
[C---:B------:R-:W-:Y:S01]  /*e8d0*/  LOP3.LUT R4, R5.reuse, 0x18, RZ, 0xc0, !PT ;  /* 0x0000001805047812 */ /* 0x040fe200078ec0ff */
[----:B------:R-:W-:Y:S01]  /*e8e0*/  IMAD.SHL.U32 R2, R0, 0x4, RZ ;  /* 0x0000000400027824 */ /* 0x000fe200078e00ff */
[----:B------:R-:W-:Y:S01]  /*e8f0*/  LOP3.LUT R6, R5, 0xc0, RZ, 0xc0, !PT ;  /* 0x000000c005067812 */ /* 0x000fe200078ec0ff */
[----:B------:R-:W-:Y:S01]  /*e900*/  IMAD.MOV.U32 R124, RZ, RZ, 0x20 ;  /* 0x00000020ff7c7424 */ /* 0x000fe200078e00ff */
[----:B------:R-:W-:Y:S01]  /*e910*/  ISETP.GE.AND P0, PT, R4, R146, PT ;  /* 0x000000920400720c */ /* 0x000fe20003f06270 */
[----:B------:R-:W-:Y:S01]  /*e920*/  VIADD R159, R159, 0xffffffff ;  /* 0xffffffff9f9f7836 */ /* 0x000fe20000000000 */
[----:B------:R-:W-:Y:S01]  /*e930*/  LOP3.LUT R6, R6, 0x18, R0, 0xf8, !PT ;  /* 0x0000001806067812 */ /* 0x000fe200078ef800 */
[----:B------:R-:W-:Y:S01]  /*e940*/  BSSY.RECONVERGENT B1, `(.L_x_7217) ;  /* 0x00000dd000017945 */ /* 0x000fe20003800200 */
[----:B------:R-:W-:Y:S02]  /*e950*/  LOP3.LUT R3, R129, 0x100, RZ, 0xc0, !PT ;  /* 0x0000010081037812 */ /* 0x000fe400078ec0ff */
[----:B------:R-:W-:Y:S02]  /*e960*/  LOP3.LUT R88, R131, 0xc0, RZ, 0xc0, !PT ;  /* 0x000000c083587812 */ /* 0x000fe400078ec0ff */
[----:B------:R-:W-:Y:S02]  /*e970*/  LOP3.LUT R130, R128, 0x8, RZ, 0xc0, !PT ;  /* 0x0000000880827812 */ /* 0x000fe400078ec0ff */
[----:B------:R-:W-:Y:S02]  /*e980*/  LOP3.LUT R6, R6, 0x18, R5, 0x78, !PT ;  /* 0x0000001806067812 */ /* 0x000fe400078e7805 */
[----:B------:R-:W-:Y:S01]  /*e990*/  LOP3.LUT R2, R2, 0x18, RZ, 0xc0, !PT ;  /* 0x0000001802027812 */ /* 0x000fe200078ec0ff */
[----:B------:R-:W-:Y:S01]  /*e9a0*/  @!P0 IMAD.MOV.U32 R8, RZ, RZ, R141 ;  /* 0x000000ffff088224 */ /* 0x000fe200078e008d */
[----:B-1----:R-:W-:Y:S01]  /*e9b0*/  ULEA UR6, UR6, UR7, 0x18 ;  /* 0x0000000706067291 */ /* 0x002fe2000f8ec0ff */
[--C-:B------:R-:W-:Y:S01]  /*e9c0*/  LOP3.LUT R3, R3, 0x20, R131.reuse, 0xf8, !PT ;  /* 0x0000002003037812 */ /* 0x100fe200078ef883 */
[----:B------:R-:W-:Y:S01]  /*e9d0*/  @!P0 IMAD.MOV.U32 R9, RZ, RZ, R140 ;  /* 0x000000ffff098224 */ /* 0x000fe200078e008c */
[----:B------:R-:W-:Y:S02]  /*e9e0*/  LOP3.LUT R88, R88, 0x8, R0, 0xf8, !PT ;  /* 0x0000000858587812 */ /* 0x000fe400078ef800 */
[----:B------:R-:W-:Y:S02]  /*e9f0*/  LOP3.LUT R130, R130, 0xc0, R131, 0xf8, !PT ;  /* 0x000000c082827812 */ /* 0x000fe400078ef883 */
[----:B------:R-:W-:Y:S02]  /*ea00*/  LOP3.LUT R5, R6, 0x1f20, R5, 0xf8, !PT ;  /* 0x00001f2006057812 */ /* 0x000fe400078ef805 */
[----:B------:R-:W-:Y:S01]  /*ea10*/  LOP3.LUT R88, R3, R88, R2, 0xf6, !PT ;  /* 0x0000005803587212 */ /* 0x000fe200078ef602 */
[----:B------:R-:W-:Y:S01]  /*ea20*/  IMAD.SHL.U32 R3, R134, 0x40, RZ ;  /* 0x0000004086037824 */ /* 0x000fe200078e00ff */
[----:B------:R-:W-:Y:S02]  /*ea30*/  LOP3.LUT R130, R130, R2, RZ, 0x3c, !PT ;  /* 0x0000000282827212 */ /* 0x000fe400078e3cff */
[----:B------:R-:W-:Y:S02]  /*ea40*/  LEA R2, R5, UR6, 0x1 ;  /* 0x0000000605027c11 */ /* 0x000fe4000f8e08ff */
[----:B------:R-:W-:Y:S02]  /*ea50*/  IADD3 R6, P1, PT, R3, R141, RZ ;  /* 0x0000008d03067210 */ /* 0x000fe40007f3e0ff */
[----:B------:R-:W-:Y:S01]  /*ea60*/  SHF.L.U64.HI R4, R134, 0x6, R135 ;  /* 0x0000000686047819 */ /* 0x000fe20000010287 */
[----:B------:R-:W-:Y:S01]  /*ea70*/  @!PT LDS RZ, [RZ] ;  /* 0x00000000fffff984 */ /* 0x000fe20000000800 */
[----:B------:R-:W-:Y:S01]  /*ea80*/  @!PT LDS RZ, [RZ] ;  /* 0x00000000fffff984 */ /* 0x000fe20000000800 */
[----:B------:R-:W-:Y:S01]  /*ea90*/  @!PT LDS RZ, [RZ] ;  /* 0x00000000fffff984 */ /* 0x000fe20000000800 */
[----:B------:R1:W-:Y:S01]  /*eaa0*/  @!P0 LDGSTS.E.BYPASS.LTC128B.128 [R2+0x3000], desc[UR4][R8.64] ;  /* 0x0300000008028fae */ /* 0x0003e2000b981a04 */
[----:B------:R-:W-:Y:S02]  /*eab0*/  LOP3.LUT R129, R129, 0x3e00, RZ, 0xc0, !PT ;  /* 0x00003e0081817812 */ /* 0x000fe400078ec0ff */
[----:B------:R-:W-:Y:S01]  /*eac0*/  LEA R88, R88, UR6, 0x1 ;  /* 0x0000000658587c11 */ /* 0x000fe2000f8e08ff */
[----:B------:R-:W-:Y:S01]  /*ead0*/  IMAD.X R7, R4, 0x1, R140, P1 ;  /* 0x0000000104077824 */ /* 0x000fe200008e068c */
[----:B------:R-:W-:Y:S01]  /*eae0*/  @P0 STS.128 [R2+0x3000], RZ ;  /* 0x003000ff02000388 */ /* 0x000fe20000000c00 */
[-C--:B------:R-:W-:Y:S02]  /*eaf0*/  IADD3 R10, P1, PT, R6, R3.reuse, RZ ;  /* 0x00000003060a7210 */ /* 0x080fe40007f3e0ff */
[--C-:B------:R-:W-:Y:S02]  /*eb00*/  LOP3.LUT R92, R129, 0x20, R131.reuse, 0xf8, !PT ;  /* 0x00000020815c7812 */ /* 0x100fe400078ef883 */
[----:B------:R-:W-:Y:S01]  /*eb10*/  @!PT LDS RZ, [RZ] ;  /* 0x00000000fffff984 */ /* 0x000fe20000000800 */
[----:B------:R-:W-:Y:S01]  /*eb20*/  @!PT LDS RZ, [RZ] ;  /* 0x00000000fffff984 */ /* 0x000fe20000000800 */
[----:B------:R-:W-:Y:S01]  /*eb30*/  @!PT LDS RZ, [RZ] ;  /* 0x00000000fffff984 */ /* 0x000fe20000000800 */
[----:B------:R-:W-:Y:S01]  /*eb40*/  @!P0 LDGSTS.E.BYPASS.LTC128B.128 [R2+0x3800], desc[UR4][R6.64] ;  /* 0x0380000006028fae */ /* 0x000fe2000b981a04 */
[----:B------:R-:W-:Y:S01]  /*eb50*/  LOP3.LUT P2, RZ, R0, 0x4, RZ, 0xc0, !PT ;  /* 0x0000000400ff7812 */ /* 0x000fe2000784c0ff */
[--C-:B------:R-:W-:Y:S01]  /*eb60*/  IMAD.X R11, R7, 0x1, R4.reuse, P1 ;  /* 0x00000001070b7824 */ /* 0x100fe200008e0604 */
[----:B------:R-:W-:Y:S02]  /*eb70*/  LOP3.LUT R92, R92, 0x100, R131, 0xf8, !PT ;  /* 0x000001005c5c7812 */ /* 0x000fe400078ef883 */
[----:B------:R-:W-:Y:S01]  /*eb80*/  @P0 STS.128 [R2+0x3800], RZ ;  /* 0x003800ff02000388 */ /* 0x000fe20000000c00 */
[----:B------:R-:W-:Y:S02]  /*eb90*/  SEL R124, R124, 0xffffffe0, !P2 ;  /* 0xffffffe07c7c7807 */ /* 0x000fe40005000000 */
[----:B------:R-:W-:Y:S02]  /*eba0*/  LOP3.LUT R92, R92, R130, RZ, 0xfc, !PT ;  /* 0x000000825c5c7212 */ /* 0x000fe400078efcff */
[----:B------:R-:W-:Y:S01]  /*ebb0*/  @!PT LDS RZ, [RZ] ;  /* 0x00000000fffff984 */ /* 0x000fe20000000800 */
[----:B------:R-:W-:Y:S01]  /*ebc0*/  @!PT LDS RZ, [RZ] ;  /* 0x00000000fffff984 */ /* 0x000fe20000000800 */
[----:B------:R-:W-:Y:S01]  /*ebd0*/  @!PT LDS RZ, [RZ] ;  /* 0x00000000fffff984 */ /* 0x000fe20000000800 */
[----:B------:R-:W-:Y:S02]  /*ebe0*/  @!P0 LDGSTS.E.BYPASS.LTC128B.128 [R2+0x4000], desc[UR4][R10.64] ;  /* 0x040000000a028fae */ /* 0x000fe4000b981a04 */
[----:B------:R-:W-:Y:S03]  /*ebf0*/  LEA R92, R92, UR6, 0x1 ;  /* 0x000000065c5c7c11 */ /* 0x000fe6000f8e08ff */
[----:B------:R-:W-:Y:S01]  /*ec00*/  @P0 STS.128 [R2+0x4000], RZ ;  /* 0x004000ff02000388 */ /* 0x000fe20000000c00 */
[----:B-1----:R-:W-:Y:S05]  /*ec10*/  @!P0 IADD3 R8, P1, PT, R10, R3, RZ ;  /* 0x000000030a088210 */ /* 0x002fea0007f3e0ff */
[----:B------:R-:W-:Y:S01]  /*ec20*/  @!P0 IMAD.X R9, R11, 0x1, R4, P1 ;  /* 0x000000010b098824 */ /* 0x000fe200008e0604 */
        /* <DEDUP_REMOVED lines=9> */
[----:B------:R-:W-:Y:S05]  /*ecc0*/  LDSM.16.M88.4 R32, [R88+0x1c00] ;  /* 0x001c00005820783b */ /* 0x000fea0000000200 */
[----:B-1----:R-:W1:Y:S01]  /*ecd0*/  LDSM.16.M88.4 R8, [R88+0x1000] ;  /* 0x001000005808783b */ /* 0x002e620000000200 */
[--C-:B--2---:R-:W-:Y:S04]  /*ece0*/  IMAD.IADD R92, R92, 0x1, R124.reuse ;  /* 0x000000015c5c7824 */ /* 0x104fe800078e027c */
[----:B------:R-:W0:Y:S01]  /*ecf0*/  LDGDEPBAR ;  /* 0x00000000000079af */ /* 0x000e220000000000 */
        /* <DEDUP_REMOVED lines=9> */
[----:B------:R-:W1:Y:S04]  /*ed90*/  LDSM.16.M88.4 R104, [R124+0x1800] ;  /* 0x001800007c68783b */ /* 0x000e680000000200 */
[C---:B------:R-:W-:Y:S01]  /*eda0*/  HMMA.16816.F32.BF16 R8, R64.reuse, R10, RZ ;  /* 0x0000000a4008723c */ /* 0x040fe200000418ff */
[----:B------:R-:W1:Y:S05]  /*edb0*/  LDSM.16.M88.4 R108, [R124+0x1c00] ;  /* 0x001c00007c6c783b */ /* 0x000e6a0000000200 */
[----:B------:R-:W1:Y:S02]  /*edc0*/  LDSM.16.M88.4 R112, [R124+0x2000] ;  /* 0x002000007c70783b */ /* 0x000e640000000200 */
[C---:B------:R-:W-:Y:S03]  /*edd0*/  HMMA.16816.F32.BF16 R12, R64.reuse, R16, RZ ;  /* 0x00000010400c723c */ /* 0x040fe600000418ff */
[----:B------:R-:W1:Y:S05]  /*ede0*/  LDSM.16.M88.4 R116, [R124+0x2400] ;  /* 0x002400007c74783b */ /* 0x000e6a0000000200 */
[C---:B------:R-:W-:Y:S01]  /*edf0*/  HMMA.16816.F32.BF16 R16, R64.reuse, R18, RZ ;  /* 0x000000124010723c */ /* 0x040fe200000418ff */
[----:B------:R-:W1:Y:S05]  /*ee00*/  LDSM.16.M88.4 R120, [R124+0x2800] ;  /* 0x002800007c78783b */ /* 0x000e6a0000000200 */
[----:B------:R-:W1:Y:S02]  /*ee10*/  LDSM.16.M88.4 R124, [R124+0x2c00] ;  /* 0x002c00007c7c783b */ /* 0x000e640000000200 */
[C---:B------:R-:W-:Y:S01]  /*ee20*/  HMMA.16816.F32.BF16 R20, R64.reuse, R24, RZ ;  /* 0x000000184014723c */ /* 0x040fe200000418ff */
[----:B------:R-:W-:Y:S04]  /*ee30*/  DEPBAR.LE SB0, 0x0 ;  /* 0x000080000000791a */ /* 0x000fe80000000000 */
[----:B------:R-:W-:Y:S03]  /*ee40*/  BAR.SYNC.DEFER_BLOCKING 0x0 ;  /* 0x0000000000007b1d */ /* 0x000fe60000010000 */
        /* <DEDUP_REMOVED lines=107> */
.L_x_7220:
[----:B------:R-:W-:Y:S05]  /*f500*/  BSYNC.RECONVERGENT B0 ;  /* 0x0000000000007941 */ /* 0x000fea0003800200 */
.L_x_7219:
[----:B------:R-:W-:Y:S01]  /*f510*/  @!P0 IMAD.MOV.U32 R139, RZ, RZ, R137 ;  /* 0x000000ffff8b8224 */ /* 0x000fe200078e0089 */
[CC--:B------:R-:W-:Y:S01]  /*f520*/  @!P0 LEA R92, P6, R132.reuse, R138.reuse, 0x6 ;  /* 0x0000008a845c8211 */ /* 0x0c0fe200078c30ff */
[----:B------:R-:W-:Y:S01]  /*f530*/  @!P0 IMAD.SHL.U32 R90, R132, 0x40, RZ ;  /* 0x00000040845a8824 */ /* 0x000fe200078e00ff */
[-C--:B------:R-:W-:Y:S02]  /*f540*/  @!P0 IADD3 R89, P4, P1, R0, R138.reuse, R0 ;  /* 0x0000008a00598210 */ /* 0x080fe4000799e000 */
[----:B------:R-:W-:Y:S01]  /*f550*/  @!PT LDS RZ, [RZ] ;  /* 0x00000000fffff984 */ /* 0x000fe20000000800 */
[----:B------:R-:W-:Y:S01]  /*f560*/  @!PT LDS RZ, [RZ] ;  /* 0x00000000fffff984 */ /* 0x000fe20000000800 */
[----:B------:R-:W-:Y:S01]  /*f570*/  @!PT LDS RZ, [RZ] ;  /* 0x00000000fffff984 */ /* 0x000fe20000000800 */
[----:B------:R1:W-:Y:S01]  /*f580*/  @!P0 LDGSTS.E.BYPASS.LTC128B.128 [R2+0x1000], desc[UR4][R138.64] ;  /* 0x010000008a028fae */ /* 0x0003e2000b981a04 */
[-C--:B------:R-:W-:Y:S02]  /*f590*/  @!P0 LEA.HI.X R93, R132, R137.reuse, R133, 0x6, P6 ;  /* 0x00000089845d8211 */ /* 0x080fe400030f3485 */
[-C--:B------:R-:W-:Y:S01]  /*f5a0*/  @!P0 IADD3.X R88, PT, PT, R3, R137.reuse, R3, P4, P1 ;  /* 0x0000008903588210 */ /* 0x080fe200027e2403 */
[----:B------:R1:W-:Y:S01]  /*f5b0*/  @P0 STS.128 [R2+0x1000], RZ ;  /* 0x001000ff02000388 */ /* 0x0003e20000000c00 */
[----:B------:R-:W-:Y:S02]  /*f5c0*/  @!P0 IADD3 R90, P5, P4, R90, R138, R90 ;  /* 0x0000008a5a5a8210 */ /* 0x000fe40007cbe05a */
[----:B------:R-:W-:Y:S01]  /*f5d0*/  @!P0 SHF.L.U64.HI R91, R132, 0x6, R133 ;  /* 0x00000006845b8819 */ /* 0x000fe20000010285 */
[----:B------:R-:W-:Y:S01]  /*f5e0*/  @!PT LDS RZ, [RZ] ;  /* 0x00000000fffff984 */ /* 0x000fe20000000800 */
[----:B------:R-:W-:Y:S01]  /*f5f0*/  @!PT LDS RZ, [RZ] ;  /* 0x00000000fffff984 */ /* 0x000fe20000000800 */
[----:B------:R-:W-:Y:S01]  /*f600*/  @!PT LDS RZ, [RZ] ;  /* 0x00000000fffff984 */ /* 0x000fe20000000800 */
[----:B------:R1:W-:Y:S01]  /*f610*/  @!P0 LDGSTS.E.BYPASS.LTC128B.128 [R2+0x1800], desc[UR4][R92.64] ;  /* 0x018000005c028fae */ /* 0x0003e2000b981a04 */
[----:B------:R-:W-:Y:S02]  /*f620*/  @!P0 IADD3 R94, P1, PT, R89, R0, RZ ;  /* 0x00000000595e8210 */ /* 0x000fe40007f3e0ff */
[----:B------:R-:W-:Y:S01]  /*f630*/  @!P0 IADD3.X R91, PT, PT, R91, R137, R91, P5, P4 ;  /* 0x000000895b5b8210 */ /* 0x000fe20002fe845b */
        /* <DEDUP_REMOVED lines=13> */
.L_x_7218:
[----:B------:R-:W-:Y:S05]  /*f710*/  BSYNC.RECONVERGENT B1 ;  /* 0x0000000000017941 */ /* 0x000fea0003800200 */
.L_x_7217:
[C---:B------:R-:W-:Y:S02]  /*f720*/  VIADD R88, R161.reuse, 0xffffffc1 ;  /* 0xffffffc1a1587836 */ /* 0x040fe40000000000 */
[C---:B------:R-:W-:Y:S02]  /*f730*/  VIADD R3, R161.reuse, 0xffffffc0 ;  /* 0xffffffc0a1037836 */ /* 0x040fe40000000000 */
[C---:B------:R-:W-:Y:S01]  /*f740*/  VIADD R0, R161.reuse, 0xffffffc9 ;  /* 0xffffffc9a1007836 */ /* 0x040fe20000000000 */
[----:B------:R-:W-:Y:S01]  /*f750*/  ISETP.GE.AND P4, PT, R88, R156, PT ;  /* 0x0000009c5800720c */ /* 0x000fe20003f86270 */
[----:B-1----:R-:W-:Y:S01]  /*f760*/  VIADD R2, R161, 0xffffffc8 ;  /* 0xffffffc8a1027836 */ /* 0x002fe20000000000 */
[----:B------:R-:W-:Y:S01]  /*f770*/  ISETP.GE.AND P1, PT, R3, R154, PT ;  /* 0x0000009a0300720c */ /* 0x000fe20003f26270 */
[----:B------:R-:W-:Y:S01]  /*f780*/  VIADD R92, R161, 0xffffffd1 ;  /* 0xffffffd1a15c7836 */ /* 0x000fe20000000000 */
[----:B------:R-:W-:Y:S01]  /*f790*/  FSEL R5, R5, -INF , P4 ;  /* 0xff80000005057808 */ /* 0x000fe20002000000 */
[C---:B------:R-:W-:Y:S01]  /*f7a0*/  VIADD R98, R161.reuse, 0xffffffe0 ;  /* 0xffffffe0a1627836 */ /* 0x040fe20000000000 */
[----:B------:R-:W-:Y:S01]  /*f7b0*/  ISETP.GE.AND P4, PT, R0, R156, PT ;  /* 0x0000009c0000720c */ /* 0x000fe20003f86270 */
[C---:B------:R-:W-:Y:S01]  /*f7c0*/  VIADD R107, R161.reuse, 0x10 ;  /* 0x00000010a16b7836 */ /* 0x040fe20000000000 */
[----:B------:R-:W-:Y:S01]  /*f7d0*/  FSEL R89, R6, -INF , P1 ;  /* 0xff80000006597808 */ /* 0x000fe20000800000 */
[C---:B------:R-:W-:Y:S01]  /*f7e0*/  VIADD R95, R161.reuse, 0xffffffd0 ;  /* 0xffffffd0a15f7836 */ /* 0x040fe20000000000 */
[----:B------:R-:W-:Y:S01]  /*f7f0*/  ISETP.GE.AND P1, PT, R2, R154, PT ;  /* 0x0000009a0200720c */ /* 0x000fe20003f26270 */
[----:B------:R-:W-:Y:S01]  /*f800*/  VIADD R97, R161, 0xffffffe1 ;  /* 0xffffffe1a1617836 */ /* 0x000fe20000000000 */
[----:B------:R-:W-:Y:S01]  /*f810*/  FSEL R96, R9, -INF , P4 ;  /* 0xff80000009607808 */ /* 0x000fe20002000000 */
        /* <DEDUP_REMOVED lines=19> */
[----:B------:R-:W-:Y:S02]  /*f950*/  FSEL R102, R21, -INF , P4 ;  /* 0xff80000015667808 */ /* 0x000fe40002000000 */
[----:B------:R-:W-:Y:S02]  /*f960*/  ISETP.GE.AND P4, PT, R17, R156, PT ;  /* 0x0000009c1100720c */ /* 0x000fe40003f86270 */
[----:B------:R-:W-:Y:S02]  /*f970*/  ISETP.GE.AND P6, PT, R3, R155, PT ;  /* 0x0000009b0300720c */ /* 0x000fe40003fc6270 */
[----:B------:R-:W-:Y:S01]  /*f980*/  FSEL R106, R24, -INF , P4 ;  /* 0xff800000186a7808 */ /* 0x000fe20002000000 */
[----:B------:R-:W-:Y:S01]  /*f990*/  VIADD R24, R161, 0xfffffff9 ;  /* 0xfffffff9a1187836 */ /* 0x000fe20000000000 */
[----:B------:R-:W-:Y:S02]  /*f9a0*/  ISETP.GE.AND P4, PT, R3, R149, PT ;  /* 0x000000950300720c */ /* 0x000fe40003f86270 */
[----:B------:R-:W-:Y:S01]  /*f9b0*/  ISETP.GE.AND P0, PT, R88, R154, PT ;  /* 0x0000009a5800720c */ /* 0x000fe20003f06270 */
[----:B------:R-:W2:Y:S01]  /*f9c0*/  LD.E R3, desc[UR4][R84.64+0xdc] ;  /* 0x0000dc0454037980 */ /* 0x000ea2000c101900 */
[----:B------:R-:W-:Y:S02]  /*f9d0*/  FSEL R4, R4, -INF , P5 ;  /* 0xff80000004047808 */ /* 0x000fe40002800000 */
[----:B------:R-:W-:Y:S02]  /*f9e0*/  FSEL R7, R7, -INF , P0 ;  /* 0xff80000007077808 */ /* 0x000fe40000000000 */
[----:B------:R-:W-:Y:S02]  /*f9f0*/  ISETP.GE.AND P5, PT, R2, R156, PT ;  /* 0x0000009c0200720c */ /* 0x000fe40003fa6270 */
[----:B------:R-:W-:Y:S02]  /*fa00*/  ISETP.GE.AND P0, PT, R0, R154, PT ;  /* 0x0000009a0000720c */ /* 0x000fe40003f06270 */
[----:B------:R-:W-:Y:S02]  /*fa10*/  FSEL R93, R8, -INF , P5 ;  /* 0xff800000085d7808 */ /* 0x000fe40002800000 */
[----:B------:R-:W-:Y:S02]  /*fa20*/  FSEL R11, R11, -INF , P0 ;  /* 0xff8000000b0b7808 */ /* 0x000fe40000000000 */
[----:B------:R-:W-:Y:S02]  /*fa30*/  ISETP.GE.AND P5, PT, R95, R156, PT ;  /* 0x0000009c5f00720c */ /* 0x000fe40003fa6270 */
[----:B------:R-:W-:Y:S02]  /*fa40*/  ISETP.GE.AND P0, PT, R92, R154, PT ;  /* 0x0000009a5c00720c */ /* 0x000fe40003f06270 */
        /* <DEDUP_REMOVED lines=21> */
[----:B------:R-:W-:Y:S02]  /*fba0*/  FSEL R20, R22, -INF , P1 ;  /* 0xff80000016147808 */ /* 0x000fe40000800000 */
[----:B------:R-:W-:Y:S01]  /*fbb0*/  FSEL R112, R33, -INF , P0 ;  /* 0xff80000021707808 */ /* 0x000fe20000000000 */
[----:B------:R-:W-:Y:S01]  /*fbc0*/  VIADD R33, R161, 0x11 ;  /* 0x00000011a1217836 */ /* 0x000fe20000000000 */
[----:B------:R-:W-:Y:S02]  /*fbd0*/  ISETP.GE.AND P5, PT, R16, R156, PT ;  /* 0x0000009c1000720c */ /* 0x000fe40003fa6270 */
[----:B------:R-:W-:Y:S02]  /*fbe0*/  ISETP.GE.AND P1, PT, R17, R154, PT ;  /* 0x0000009a1100720c */ /* 0x000fe40003f26270 */
[-C--:B------:R-:W-:Y:S02]  /*fbf0*/  ISETP.GE.AND P0, PT, R161, R156.reuse, PT ;  /* 0x0000009ca100720c */ /* 0x080fe40003f06270 */
[----:B------:R-:W-:Y:S01]  /*fc00*/  FSEL R105, R25, -INF , P5 ;  /* 0xff80000019697808 */ /* 0x000fe20002800000 */
[----:B------:R-:W-:Y:S01]  /*fc10*/  VIADD R25, R161, 0xfffffff8 ;  /* 0xfffffff8a1197836 */ /* 0x000fe20000000000 */
[----:B------:R-:W-:Y:S02]  /*fc20*/  FSEL R26, R26, -INF , P1 ;  /* 0xff8000001a1a7808 */ /* 0x000fe40000800000 */
[----:B------:R-:W-:Y:S02]  /*fc30*/  FSEL R6, R36, -INF , P0 ;  /* 0xff80000024067808 */ /* 0x000fe40000000000 */
[----:B------:R-:W-:Y:S02]  /*fc40*/  ISETP.GE.AND P1, PT, R99, R156, PT ;  /* 0x0000009c6300720c */ /* 0x000fe40003f26270 */
[-C--:B------:R-:W-:Y:S02]  /*fc50*/  ISETP.GE.AND P0, PT, R101, R154.reuse, PT ;  /* 0x0000009a6500720c */ /* 0x080fe40003f06270 */
[----:B------:R-:W-:Y:S02]  /*fc60*/  FSEL R110, R29, -INF , P1 ;  /* 0xff8000001d6e7808 */ /* 0x000fe40000800000 */
[----:B------:R-:W-:Y:S02]  /*fc70*/  FSEL R39, R39, -INF , P0 ;  /* 0xff80000027277808 */ /* 0x000fe40000000000 */
[----:B------:R-:W-:Y:S02]  /*fc80*/  ISETP.GE.AND P5, PT, R100, R154, PT ;  /* 0x0000009a6400720c */ /* 0x000fe40003fa6270 */
[-C--:B------:R-:W-:Y:S02]  /*fc90*/  ISETP.GE.AND P1, PT, R25, R156.reuse, PT ;  /* 0x0000009c1900720c */ /* 0x080fe40003f26270 */
[----:B------:R-:W-:Y:S02]  /*fca0*/  ISETP.GE.AND P0, PT, R109, R156, PT ;  /* 0x0000009c6d00720c */ /* 0x000fe40003f06270 */
        /* <DEDUP_REMOVED lines=10> */
[----:B------:R-:W-:Y:S01]  /*fd50*/  FSEL R121, R44, -INF , P0 ;  /* 0xff8000002c797808 */ /* 0x000fe20000000000 */
[----:B------:R-:W-:Y:S01]  /*fd60*/  VIADD R44, R161, 0x19 ;  /* 0x00000019a12c7836 */ /* 0x000fe20000000000 */
[-C--:B------:R-:W-:Y:S02]  /*fd70*/  ISETP.GE.AND P0, PT, R33, R154.reuse, PT ;  /* 0x0000009a2100720c */ /* 0x080fe40003f06270 */
[----:B------:R-:W-:Y:S02]  /*fd80*/  ISETP.GE.AND P1, PT, R161, R154, PT ;  /* 0x0000009aa100720c */ /* 0x000fe40003f26270 */
[----:B------:R-:W-:Y:S02]  /*fd90*/  ISETP.GE.AND P5, PT, R101, R156, PT ;  /* 0x0000009c6500720c */ /* 0x000fe40003fa6270 */
[----:B------:R-:W-:Y:S01]  /*fda0*/  FSEL R8, R38, -INF , P1 ;  /* 0xff80000026087808 */ /* 0x000fe20000800000 */
[----:B------:R-:W-:Y:S01]  /*fdb0*/  VIADD R38, R161, 0x20 ;  /* 0x00000020a1267836 */ /* 0x000fe20000000000 */
[----:B------:R-:W-:Y:S02]  /*fdc0*/  FSEL R114, R37, -INF , P5 ;  /* 0xff80000025727808 */ /* 0x000fe40002800000 */
[----:B------:R-:W-:Y:S02]  /*fdd0*/  FSEL R47, R47, -INF , P0 ;  /* 0xff8000002f2f7808 */ /* 0x000fe40000000000 */
[----:B------:R-:W-:Y:S02]  /*fde0*/  ISETP.GE.AND P5, PT, R104, R154, PT ;  /* 0x0000009a6800720c */ /* 0x000fe40003fa6270 */
[-C--:B------:R-:W-:Y:S02]  /*fdf0*/  ISETP.GE.AND P0, PT, R44, R156.reuse, PT ;  /* 0x0000009c2c00720c */ /* 0x080fe40003f06270 */
[-C--:B------:R-:W-:Y:S02]  /*fe00*/  ISETP.GE.AND P1, PT, R104, R156.reuse, PT ;  /* 0x0000009c6800720c */ /* 0x080fe40003f26270 */
[----:B------:R-:W-:Y:S02]  /*fe10*/  FSEL R42, R42, -INF , P5 ;  /* 0xff8000002a2a7808 */ /* 0x000fe40002800000 */
[----:B------:R-:W-:Y:S01]  /*fe20*/  FSEL R116, R49, -INF , P0 ;  /* 0xff80000031747808 */ /* 0x000fe20000000000 */
[----:B------:R-:W-:Y:S01]  /*fe30*/  VIADD R49, R161, 0x29 ;  /* 0x00000029a1317836 */ /* 0x000fe20000000000 */
        /* <DEDUP_REMOVED lines=9> */
[-C--:B------:R-:W-:Y:S02]  /*fed0*/  ISETP.GE.AND P0, PT, R32, R154.reuse, PT ;  /* 0x0000009a2000720c */ /* 0x080fe40003f06270 */
[-C--:B------:R-:W-:Y:S02]  /*fee0*/  ISETP.GE.AND P1, PT, R107, R154.reuse, PT ;  /* 0x0000009a6b00720c */ /* 0x080fe40003f26270 */
[----:B------:R-:W-:Y:S02]  /*fef0*/  ISETP.GE.AND P5, PT, R108, R154, PT ;  /* 0x0000009a6c00720c */ /* 0x000fe40003fa6270 */
[----:B------:R-:W-:Y:S02]  /*ff00*/  FSEL R40, R4, -INF , !P6 ;  /* 0xff80000004287808 */ /* 0x000fe40007000000 */
[----:B------:R-:W-:Y:S02]  /*ff10*/  FSEL R50, R50, -INF , P5 ;  /* 0xff80000032327808 */ /* 0x000fe40002800000 */
[-C--:B------:R-:W-:Y:S02]  /*ff20*/  ISETP.GE.AND P5, PT, R32, R156.reuse, PT ;  /* 0x0000009c2000720c */ /* 0x080fe40003fa6270 */
[-C--:B------:R-:W-:Y:S02]  /*ff30*/  ISETP.GE.AND P6, PT, R0, R155.reuse, PT ;  /* 0x0000009b0000720c */ /* 0x080fe40003fc6270 */
[----:B------:R-:W-:Y:S02]  /*ff40*/  FSEL R46, R46, -INF , P1 ;  /* 0xff8000002e2e7808 */ /* 0x000fe40000800000 */
[----:B------:R-:W-:Y:S02]  /*ff50*/  FSEL R36, R96, -INF , !P6 ;  /* 0xff80000060247808 */ /* 0x000fe40007000000 */
[----:B------:R-:W-:Y:S02]  /*ff60*/  FSEL R55, R55, -INF , P0 ;  /* 0xff80000037377808 */ /* 0x000fe40000000000 */
[----:B------:R-:W-:Y:S02]  /*ff70*/  ISETP.GE.AND P1, PT, R108, R156, PT ;  /* 0x0000009c6c00720c */ /* 0x000fe40003f26270 */
[-C--:B------:R-:W-:Y:S02]  /*ff80*/  ISETP.GE.AND P6, PT, R90, R155.reuse, PT ;  /* 0x0000009b5a00720c */ /* 0x080fe40003fc6270 */
[----:B------:R-:W-:Y:S01]  /*ff90*/  FSEL R117, R48, -INF , P1 ;  /* 0xff80000030757808 */ /* 0x000fe20000800000 */
[----:B------:R-:W-:Y:S01]  /*ffa0*/  VIADD R48, R161, 0x30 ;  /* 0x00000030a1307836 */ /* 0x000fe20000000000 */
[-C--:B------:R-:W-:Y:S02]  /*ffb0*/  ISETP.GE.AND P1, PT, R44, R154.reuse, PT ;  /* 0x0000009a2c00720c */ /* 0x080fe40003f26270 */
[----:B------:R-:W-:Y:S02]  /*ffc0*/  FSEL R23, R15, -INF , !P6 ;  /* 0xff8000000f177808 */ /* 0x000fe40007000000 */
[----:B------:R-:W-:Y:S02]  /*ffd0*/  FSEL R51, R51, -INF , P1 ;  /* 0xff80000033337808 */ /* 0x000fe40000800000 */
[----:B------:R-:W-:Y:S02]  /*ffe0*/  ISETP.GE.AND P1, PT, R38, R154, PT ;  /* 0x0000009a2600720c */ /* 0x000fe40003f26270 */
[-C--:B------:R-:W-:Y:S02]  /*fff0*/  ISETP.GE.AND P6, PT, R97, R155.reuse, PT ;  /* 0x0000009b6100720c */ /* 0x080fe40003fc6270 */
[----:B------:R-:W-:Y:S02]  /*10000*/  FSEL R54, R54, -INF , P1 ;  /* 0xff80000036367808 */ /* 0x000fe40000800000 */
[-C--:B------:R-:W-:Y:S02]  /*10010*/  ISETP.GE.AND P0, PT, R45, R156.reuse, PT ;  /* 0x0000009c2d00720c */ /* 0x080fe40003f06270 */
[----:B------:R-:W-:Y:S02]  /*10020*/  FSEL R118, R53, -INF , P5 ;  /* 0xff80000035767808 */ /* 0x000fe40002800000 */
[----:B------:R-:W-:Y:S02]  /*10030*/  FSEL R123, R56, -INF , P0 ;  /* 0xff800000387b7808 */ /* 0x000fe40000000000 */
[C---:B------:R-:W-:Y:S02]  /*10040*/  ISETP.GE.AND P5, PT, R49.reuse, R156, PT ;  /* 0x0000009c3100720c */ /* 0x040fe40003fa6270 */
[----:B------:R-:W-:Y:S02]  /*10050*/  ISETP.GE.AND P0, PT, R49, R154, PT ;  /* 0x0000009a3100720c */ /* 0x000fe40003f06270 */
[----:B------:R-:W-:Y:S02]  /*10060*/  FSEL R122, R57, -INF , P5 ;  /* 0xff800000397a7808 */ /* 0x000fe40002800000 */
[----:B------:R-:W-:Y:S02]  /*10070*/  FSEL R59, R59, -INF , P0 ;  /* 0xff8000003b3b7808 */ /* 0x000fe40000000000 */
[----:B------:R-:W-:Y:S02]  /*10080*/  ISETP.GE.AND P0, PT, R41, R156, PT ;  /* 0x0000009c2900720c */ /* 0x000fe40003f06270 */
[----:B------:R-:W-:Y:S02]  /*10090*/  FSEL R57, R89, -INF , !P4 ;  /* 0xff80000059397808 */ /* 0x000fe40006000000 */
[-C--:B------:R-:W-:Y:S02]  /*100a0*/  ISETP.GE.AND P4, PT, R16, R155.reuse, PT ;  /* 0x0000009b1000720c */ /* 0x080fe40003f86270 */
[----:B------:R-:W-:Y:S02]  /*100b0*/  FSEL R127, R61, -INF , P0 ;  /* 0xff8000003d7f7808 */ /* 0x000fe40000000000 */
        /* <DEDUP_REMOVED lines=13> */
[----:B------:R-:W-:Y:S02]  /*10190*/  FSEL R37, R5, -INF , !P5 ;  /* 0xff80000005257808 */ /* 0x000fe40006800000 */
[-C--:B------:R-:W-:Y:S02]  /*101a0*/  ISETP.GE.AND P5, PT, R95, R155.reuse, PT ;  /* 0x0000009b5f00720c */ /* 0x080fe40003fa6270 */
[----:B------:R-:W-:Y:S02]  /*101b0*/  ISETP.GE.AND P0, PT, R60, R154, PT ;  /* 0x0000009a3c00720c */ /* 0x000fe40003f06270 */
[----:B------:R-:W-:Y:S02]  /*101c0*/  FSEL R29, R12, -INF , !P5 ;  /* 0xff8000000c1d7808 */ /* 0x000fe40006800000 */
[----:B------:R-:W-:Y:S02]  /*101d0*/  FSEL R12, R105, -INF , !P4 ;  /* 0xff800000690c7808 */ /* 0x000fe40006000000 */
[----:B------:R-:W-:Y:S02]  /*101e0*/  FSEL R67, R67, -INF , P0 ;  /* 0xff80000043437808 */ /* 0x000fe40000000000 */
        /* <DEDUP_REMOVED lines=18> */
[-C--:B------:R-:W-:Y:S02]  /*10310*/  ISETP.GE.AND P5, PT, R2, R149.reuse, PT ;  /* 0x000000950200720c */ /* 0x080fe40003fa6270 */
[----:B------:R-:W-:Y:S02]  /*10320*/  FSEL R13, R106, -INF , !P6 ;  /* 0xff8000006a0d7808 */ /* 0x000fe40007000000 */
[----:B------:R-:W-:Y:S02]  /*10330*/  ISETP.GE.AND P6, PT, R92, R149, PT ;  /* 0x000000955c00720c */ /* 0x000fe40003fc6270 */
[----:B------:R-:W-:Y:S02]  /*10340*/  FMNMX3.FTZ R0, R0, R23, R22, !PT ;  /* 0x0000001700007276 */ /* 0x000fe40007810016 */
[C---:B------:R-:W-:Y:S01]  /*10350*/  ISETP.GE.AND P1, PT, R161.reuse, R149, PT ;  /* 0x00000095a100720c */ /* 0x040fe20003f26270 */
[----:B------:R-:W-:Y:S01]  /*10360*/  VIADD R161, R161, 0xffffff80 ;  /* 0xffffff80a1a17836 */ /* 0x000fe20000000000 */
[----:B------:R-:W-:Y:S02]  /*10370*/  FMNMX3.FTZ R2, R0, R15, R14, !PT ;  /* 0x0000000f00027276 */ /* 0x000fe4000781000e */
[----:B------:R-:W-:Y:S02]  /*10380*/  FSEL R8, R8, -INF , !P1 ;  /* 0xff80000008087808 */ /* 0x000fe40004800000 */
[----:B------:R-:W-:Y:S02]  /*10390*/  FMNMX3.FTZ R2, R2, R13, R12, !PT ;  /* 0x0000000d02027276 */ /* 0x000fe4000781000c */
[-C--:B------:R-:W-:Y:S02]  /*103a0*/  ISETP.GE.AND P1, PT, R88, R149.reuse, PT ;  /* 0x000000955800720c */ /* 0x080fe40003f26270 */
[----:B------:R-:W-:Y:S02]  /*103b0*/  FSEL R64, R10, -INF , !P5 ;  /* 0xff8000000a407808 */ /* 0x000fe40006800000 */
[----:B------:R-:W-:Y:S02]  /*103c0*/  FSEL R56, R7, -INF , !P1 ;  /* 0xff80000007387808 */ /* 0x000fe40004800000 */
[----:B------:R-:W-:Y:S02]  /*103d0*/  ISETP.GE.AND P1, PT, R95, R149, PT ;  /* 0x000000955f00720c */ /* 0x000fe40003f26270 */
[----:B------:R-:W-:Y:S02]  /*103e0*/  FMNMX3.FTZ R0, R87, R57, R56, !PT ;  /* 0x0000003957007276 */ /* 0x000fe40007810038 */
[-C--:B------:R-:W-:Y:S02]  /*103f0*/  ISETP.GE.AND P5, PT, R99, R155.reuse, PT ;  /* 0x0000009b6300720c */ /* 0x080fe40003fa6270 */
[----:B------:R-:W-:Y:S02]  /*10400*/  FMNMX3.FTZ R0, R0, R64, R61, !PT ;  /* 0x0000004000007276 */ /* 0x000fe4000781003d */
[----:B------:R-:W-:Y:S02]  /*10410*/  FSEL R10, R110, -INF , !P5 ;  /* 0xff8000006e0a7808 */ /* 0x000fe40006800000 */
[----:B------:R-:W-:Y:S02]  /*10420*/  ISETP.GE.AND P4, PT, R100, R155, PT ;  /* 0x0000009b6400720c */ /* 0x000fe40003f86270 */
[----:B------:R-:W-:Y:S02]  /*10430*/  FSEL R94, R94, -INF , !P6 ;  /* 0xff8000005e5e7808 */ /* 0x000fe40007000000 */
[----:B------:R-:W-:Y:S02]  /*10440*/  ISETP.GE.AND P6, PT, R98, R149, PT ;  /* 0x000000956200720c */ /* 0x000fe40003fc6270 */
[----:B------:R-:W-:Y:S02]  /*10450*/  FSEL R11, R111, -INF , !P4 ;  /* 0xff8000006f0b7808 */ /* 0x000fe40006000000 */
[----:B------:R-:W-:Y:S02]  /*10460*/  FSEL R65, R20, -INF , !P6 ;  /* 0xff80000014417808 */ /* 0x000fe40007000000 */
[----:B------:R-:W-:Y:S02]  /*10470*/  FMNMX3.FTZ R2, R2, R11, R10, !PT ;  /* 0x0000000b02027276 */ /* 0x000fe4000781000a */
        /* <DEDUP_REMOVED lines=71> */
[-C--:B------:R-:W-:Y:S02]  /*108f0*/  ISETP.GE.AND P5, PT, R41, R149.reuse, PT ;  /* 0x000000952900720c */ /* 0x080fe40003fa6270 */
[----:B------:R-:W-:Y:S02]  /*10900*/  LOP3.LUT R41, R130, 0x120, R131, 0xf8, !PT ;  /* 0x0000012082297812 */ /* 0x000fe400078ef883 */
[----:B------:R-:W-:Y:S02]  /*10910*/  FSEL R89, R59, -INF , !P1 ;  /* 0xff8000003b597808 */ /* 0x000fe40004800000 */
[----:B------:R-:W-:Y:S02]  /*10920*/  LEA R41, R41, UR6, 0x1 ;  /* 0x0000000629297c11 */ /* 0x000fe4000f8e08ff */
        /* <DEDUP_REMOVED lines=20> */
[----:B------:R-:W-:Y:S02]  /*10a70*/  FSEL R55, R62, -INF , !P0 ;  /* 0xff8000003e377808 */ /* 0x000fe40004000000 */
[----:B------:R-:W-:Y:S02]  /*10a80*/  FSEL R21, R66, -INF , P6 ;  /* 0xff80000042157808 */ /* 0x000fe40003000000 */
        /* <DEDUP_REMOVED lines=73> */
[----:B------:R-:W-:Y:S03]  /*10f20*/  FADD.FTZ R4, -R4, R87 ;  /* 0x0000005704047221 */ /* 0x000fe60000010100 */
[----:B------:R-:W2:Y:S01]  /*10f30*/  MUFU.EX2 R104, R104 ;  /* 0x0000006800687308 */ /* 0x000ea20000000800 */
[-CC-:B------:R-:W-:Y:S01]  /*10f40*/  FFMA.FTZ R105, R93, R3.reuse, -R45.reuse ;  /* 0x000000035d697223 */ /* 0x180fe2000001082d */
[-CC-:B------:R-:W-:Y:S01]  /*10f50*/  FFMA.FTZ R93, R22, R3.reuse, -R45.reuse ;  /* 0x00000003165d7223 */ /* 0x180fe2000001082d */
[----:B------:R-:W-:Y:S01]  /*10f60*/  FMUL.FTZ R4, R3, R4 ;  /* 0x0000000403047220 */ /* 0x000fe20000410000 */
[-CC-:B------:R-:W-:Y:S01]  /*10f70*/  FFMA.FTZ R110, R40, R3.reuse, -R45.reuse ;  /* 0x00000003286e7223 */ /* 0x180fe2000001082d */
[----:B------:R-:W-:Y:S02]  /*10f80*/  VIADD R40, R41, 0x3020 ;  /* 0x0000302029287836 */ /* 0x000fe40000000000 */
[-CC-:B------:R-:W-:Y:S01]  /*10f90*/  FFMA.FTZ R48, R5, R3.reuse, -R45.reuse ;  /* 0x0000000305307223 */ /* 0x180fe2000001082d */
[----:B------:R-:W-:Y:S02]  /*10fa0*/  FSEL R5, R2, RZ, P1 ;  /* 0x000000ff02057208 */ /* 0x000fe40000800000 */
[----:B------:R-:W3:Y:S01]  /*10fb0*/  MUFU.EX2 R22, R4 ;  /* 0x0000000400167308 */ /* 0x000ee20000000800 */
[-CC-:B------:R-:W-:Y:S01]  /*10fc0*/  FFMA.FTZ R87, R112, R3.reuse, -R45.reuse ;  /* 0x0000000370577223 */ /* 0x180fe2000001082d */
[----:B------:R-:W-:Y:S01]  /*10fd0*/  ISETP.GT.AND P0, PT, R159, R136, PT ;  /* 0x000000889f00720c */ /* 0x000fe20003f04270 */
[-CC-:B------:R-:W-:Y:S01]  /*10fe0*/  FFMA.FTZ R109, R109, R3.reuse, -R45.reuse ;  /* 0x000000036d6d7223 */ /* 0x180fe2000001082d */
[----:B------:R-:W-:Y:S01]  /*10ff0*/  FADD.FTZ R5, -R5, R86 ;  /* 0x0000005605057221 */ /* 0x000fe20000010100 */
[-CC-:B------:R-:W-:Y:S01]  /*11000*/  FFMA.FTZ R86, R113, R3.reuse, -R45.reuse ;  /* 0x0000000371567223 */ /* 0x180fe2000001082d */
[-CC-:B------:R-:W-:Y:S01]  /*11010*/  FFMA.FTZ R99, R99, R3.reuse, -R45.reuse ;  /* 0x0000000363637223 */ /* 0x180fe2000001082d */
[--C-:B------:R-:W-:Y:S03]  /*11020*/  FFMA.FTZ R88, R88, R3, -R45.reuse ;  /* 0x0000000358587223 */ /* 0x100fe6000001082d */
[----:B------:R-:W4:Y:S01]  /*11030*/  MUFU.EX2 R110, R110 ;  /* 0x0000006e006e7308 */ /* 0x000f220000000800 */
[----:B------:R-:W-:Y:S01]  /*11040*/  FMUL.FTZ R5, R3, R5 ;  /* 0x0000000503057220 */ /* 0x000fe20000410000 */
[----:B--2---:R-:W-:Y:S01]  /*11050*/  F2FP.BF16.F32.PACK_AB R25, R104, R106 ;  /* 0x0000006a6819723e */ /* 0x004fe200000010ff */
[--C-:B------:R-:W-:Y:S07]  /*11060*/  FFMA.FTZ R63, R63, R3, -R45.reuse ;  /* 0x000000033f3f7223 */ /* 0x100fee000001082d */
[----:B------:R-:W2:Y:S01]  /*11070*/  MUFU.EX2 R105, R105 ;  /* 0x0000006900697308 */ /* 0x000ea20000000800 */
[C---:B---3--:R-:W-:Y:S01]  /*11080*/  FMUL.FTZ R6, R22.reuse, R82 ;  /* 0x0000005216067220 */ /* 0x048fe20000410000 */
[C---:B------:R-:W-:Y:S01]  /*11090*/  FMUL.FTZ R7, R22.reuse, R83 ;  /* 0x0000005316077220 */ /* 0x040fe20000410000 */
[C---:B------:R-:W-:Y:S01]  /*110a0*/  FMUL.FTZ R10, R22.reuse, R78 ;  /* 0x0000004e160a7220 */ /* 0x040fe20000410000 */
[C---:B------:R-:W-:Y:S01]  /*110b0*/  FMUL.FTZ R11, R22.reuse, R79 ;  /* 0x0000004f160b7220 */ /* 0x040fe20000410000 */
[C---:B------:R-:W-:Y:S01]  /*110c0*/  FMUL.FTZ R18, R22.reuse, R70 ;  /* 0x0000004616127220 */ /* 0x040fe20000410000 */
[C---:B------:R-:W-:Y:S01]  /*110d0*/  FMUL.FTZ R19, R22.reuse, R71 ;  /* 0x0000004716137220 */ /* 0x040fe20000410000 */
[----:B------:R-:W-:Y:S03]  /*110e0*/  FFMA.FTZ R106, R22, R157, R106 ;  /* 0x0000009d166a7223 */ /* 0x000fe6000001006a */
[----:B------:R-:W3:Y:S01]  /*110f0*/  MUFU.EX2 R101, R101 ;  /* 0x0000006500657308 */ /* 0x000ee20000000800 */
[----:B------:R-:W-:Y:S01]  /*11100*/  VIADD R4, R41, 0x3000 ;  /* 0x0000300029047836 */ /* 0x000fe20000000000 */
[----:B----4-:R-:W-:Y:S01]  /*11110*/  F2FP.BF16.F32.PACK_AB R24, R107, R110 ;  /* 0x0000006e6b18723e */ /* 0x010fe200000010ff */
[-CC-:B------:R-:W-:Y:S01]  /*11120*/  FFMA.FTZ R82, R115, R3.reuse, -R42.reuse ;  /* 0x0000000373527223 */ /* 0x180fe2000001082a */
[-C--:B------:R-:W-:Y:S01]  /*11130*/  FFMA.FTZ R83, R114, R3.reuse, -R42 ;  /* 0x0000000372537223 */ /* 0x080fe2000001082a */
[----:B------:R-:W-:Y:S02]  /*11140*/  @P2 VIADD R40, R4, 0xffffffe0 ;  /* 0xffffffe004282836 */ /* 0x000fe40000000000 */
[-CC-:B------:R-:W-:Y:S01]  /*11150*/  FFMA.FTZ R70, R124, R3.reuse, -R45.reuse ;  /* 0x000000037c467223 */ /* 0x180fe2000001082d */
[--C-:B------:R-:W-:Y:S02]  /*11160*/  FFMA.FTZ R71, R121, R3, -R45.reuse ;  /* 0x0000000379477223 */ /* 0x100fe4000001082d */
[----:B------:R-:W4:Y:S01]  /*11170*/  MUFU.EX2 R23, R5 ;  /* 0x0000000500177308 */ /* 0x000f220000000800 */
[----:B--2---:R-:W-:Y:S01]  /*11180*/  F2FP.BF16.F32.PACK_AB R26, R103, R105 ;  /* 0x00000069671a723e */ /* 0x004fe200000010ff */
[----:B------:R-:W2:Y:S01]  /*11190*/  LDSM.16.MT88.4 R28, [R40] ;  /* 0x00000000281c783b */ /* 0x000ea20000004200 */
[----:B------:R-:W-:Y:S07]  /*111a0*/  FADD.FTZ R106, R104, R106 ;  /* 0x0000006a686a7221 */ /* 0x000fee0000010000 */
[----:B------:R-:W-:Y:S01]  /*111b0*/  MUFU.EX2 R102, R102 ;  /* 0x0000006600667308 */ /* 0x000fe20000000800 */
[C---:B---3--:R-:W-:Y:S01]  /*111c0*/  F2FP.BF16.F32.PACK_AB R27, R100.reuse, R101 ;  /* 0x00000065641b723e */ /* 0x048fe200000010ff */
[----:B------:R-:W3:Y:S01]  /*111d0*/  LDSM.16.MT88.4 R36, [R40+0x400] ;  /* 0x000400002824783b */ /* 0x000ee20000004200 */
[----:B------:R-:W-:Y:S04]  /*111e0*/  FADD.FTZ R106, R101, R106 ;  /* 0x0000006a656a7221 */ /* 0x000fe80000010000 */
[----:B------:R-:W-:Y:S03]  /*111f0*/  FADD.FTZ R100, R100, R106 ;  /* 0x0000006a64647221 */ /* 0x000fe60000010000 */
[----:B------:R-:W5:Y:S01]  /*11200*/  MUFU.EX2 R98, R98 ;  /* 0x0000006200627308 */ /* 0x000f620000000800 */
[C---:B----4-:R-:W-:Y:S01]  /*11210*/  FMUL.FTZ R4, R23.reuse, R80 ;  /* 0x0000005017047220 */ /* 0x050fe20000410000 */
[C---:B------:R-:W-:Y:S01]  /*11220*/  FMUL.FTZ R5, R23.reuse, R81 ;  /* 0x0000005117057220 */ /* 0x040fe20000410000 */
[C---:B------:R-:W-:Y:S01]  /*11230*/  FMUL.FTZ R8, R23.reuse, R76 ;  /* 0x0000004c17087220 */ /* 0x040fe20000410000 */
[C---:B------:R-:W-:Y:S01]  /*11240*/  FMUL.FTZ R9, R23.reuse, R77 ;  /* 0x0000004d17097220 */ /* 0x040fe20000410000 */
[C---:B------:R-:W-:Y:S01]  /*11250*/  FMUL.FTZ R17, R23.reuse, R69 ;  /* 0x0000004517117220 */ /* 0x040fe20000410000 */
[----:B------:R-:W-:Y:S01]  /*11260*/  LDSM.16.MT88.4 R76, [R41+0x4c00] ;  /* 0x004c0000294c783b */ /* 0x000fe20000004200 */
[C---:B------:R-:W-:Y:S03]  /*11270*/  FFMA.FTZ R110, R23.reuse, R158, R110 ;  /* 0x0000009e176e7223 */ /* 0x040fe6000001006e */
[----:B------:R-:W-:Y:S01]  /*11280*/  MUFU.EX2 R97, R97 ;  /* 0x0000006100617308 */ /* 0x000fe20000000800 */
[C---:B-1----:R-:W-:Y:S05]  /*11290*/  HMMA.16816.F32.BF16 R4, R24.reuse, R12, R4 ;  /* 0x0000000c1804723c */ /* 0x042fea0000041804 */
[C---:B------:R-:W-:Y:S01]  /*112a0*/  FMUL.FTZ R12, R23.reuse, R72 ;  /* 0x00000048170c7220 */ /* 0x040fe20000410000 */
[C---:B------:R-:W-:Y:S03]  /*112b0*/  FMUL.FTZ R13, R23.reuse, R73 ;  /* 0x00000049170d7220 */ /* 0x040fe60000410000 */
[----:B------:R-:W1:Y:S01]  /*112c0*/  MUFU.EX2 R94, R94 ;  /* 0x0000005e005e7308 */ /* 0x000e620000000800 */
[C---:B------:R-:W-:Y:S03]  /*112d0*/  HMMA.16816.F32.BF16 R8, R24.reuse, R14, R8 ;  /* 0x0000000e1808723c */ /* 0x040fe60000041808 */
[C---:B------:R-:W-:Y:S01]  /*112e0*/  FMUL.FTZ R14, R22.reuse, R74 ;  /* 0x0000004a160e7220 */ /* 0x040fe20000410000 */
[----:B------:R-:W-:Y:S01]  /*112f0*/  FMUL.FTZ R15, R22, R75 ;  /* 0x0000004b160f7220 */ /* 0x000fe20000410000 */
[-CC-:B------:R-:W-:Y:S01]  /*11300*/  FFMA.FTZ R72, R16, R3.reuse, -R45.reuse ;  /* 0x0000000310487223 */ /* 0x180fe2000001082d */
[----:B------:R-:W-:Y:S03]  /*11310*/  FMUL.FTZ R16, R23, R68 ;  /* 0x0000004417107220 */ /* 0x000fe60000410000 */
[----:B------:R-:W-:Y:S01]  /*11320*/  MUFU.EX2 R95, R95 ;  /* 0x0000005f005f7308 */ /* 0x000fe20000000800 */
[-CC-:B------:R-:W-:Y:S01]  /*11330*/  FFMA.FTZ R69, R123, R3.reuse, -R42.reuse ;  /* 0x000000037b457223 */ /* 0x180fe2000001082a */
[-CC-:B------:R-:W-:Y:S01]  /*11340*/  FFMA.FTZ R68, R122, R3.reuse, -R42.reuse ;  /* 0x000000037a447223 */ /* 0x180fe2000001082a */
[-CC-:B------:R-:W-:Y:S01]  /*11350*/  FFMA.FTZ R75, R119, R3.reuse, -R42.reuse ;  /* 0x00000003774b7223 */ /* 0x180fe2000001082a */
[C---:B--2---:R-:W-:Y:S03]  /*11360*/  HMMA.16816.F32.BF16 R12, R24.reuse, R28, R12 ;  /* 0x0000001c180c723c */ /* 0x044fe6000004180c */
[-C--:B------:R-:W-:Y:S03]  /*11370*/  FFMA.FTZ R74, R118, R3.reuse, -R42 ;  /* 0x00000003764a7223 */ /* 0x080fe6000001082a */
[----:B------:R-:W2:Y:S01]  /*11380*/  MUFU.EX2 R93, R93 ;  /* 0x0000005d005d7308 */ /* 0x000ea20000000800 */
[-CC-:B------:R-:W-:Y:S01]  /*11390*/  FFMA.FTZ R73, R120, R3.reuse, -R45.reuse ;  /* 0x0000000378497223 */ /* 0x180fe2000001082d */
[-CC-:B------:R-:W-:Y:S01]  /*113a0*/  FFMA.FTZ R81, R117, R3.reuse, -R45.reuse ;  /* 0x0000000375517223 */ /* 0x180fe2000001082d */
[----:B------:R-:W-:Y:S01]  /*113b0*/  FFMA.FTZ R80, R116, R3, -R45 ;  /* 0x0000000374507223 */ /* 0x000fe2000001082d */
[----:B------:R-:W-:Y:S01]  /*113c0*/  HMMA.16816.F32.BF16 R16, R24, R30, R16 ;  /* 0x0000001e1810723c */ /* 0x000fe20000041810 */
[----:B------:R-:W4:Y:S02]  /*113d0*/  LDSM.16.MT88.4 R28, [R41+0x3800] ;  /* 0x00380000291c783b */ /* 0x000f240000004200 */
[----:B-----5:R-:W-:Y:S03]  /*113e0*/  F2FP.BF16.F32.PACK_AB R24, R98, R102 ;  /* 0x000000666218723e */ /* 0x020fe600000010ff */
[----:B------:R-:W5:Y:S01]  /*113f0*/  MUFU.EX2 R91, R91 ;  /* 0x0000005b005b7308 */ /* 0x000f620000000800 */
[C---:B-1----:R-:W-:Y:S01]  /*11400*/  F2FP.BF16.F32.PACK_AB R25, R94.reuse, R97 ;  /* 0x000000615e19723e */ /* 0x042fe200000010ff */
[----:B------:R-:W-:Y:S01]  /*11410*/  FADD.FTZ R110, R107, R110 ;  /* 0x0000006e6b6e7221 */ /* 0x000fe20000010000 */
[----:B------:R-:W-:Y:S03]  /*11420*/  FADD.FTZ R100, R97, R100 ;  /* 0x0000006461647221 */ /* 0x000fe60000010000 */
[----:B------:R-:W-:Y:S01]  /*11430*/  FADD.FTZ R105, R105, R110 ;  /* 0x0000006e69697221 */ /* 0x000fe20000010000 */
[----:B------:R-:W-:Y:S03]  /*11440*/  FADD.FTZ R94, R94, R100 ;  /* 0x000000645e5e7221 */ /* 0x000fe60000010000 */
[----:B------:R-:W1:Y:S01]  /*11450*/  MUFU.EX2 R90, R90 ;  /* 0x0000005a005a7308 */ /* 0x000e620000000800 */
[----:B--2---:R-:W-:Y:S01]  /*11460*/  F2FP.BF16.F32.PACK_AB R26, R93, R95 ;  /* 0x0000005f5d1a723e */ /* 0x004fe200000010ff */
[----:B------:R-:W-:Y:S04]  /*11470*/  FADD.FTZ R105, R103, R105 ;  /* 0x0000006967697221 */ /* 0x000fe80000010000 */
[----:B------:R-:W-:Y:S04]  /*11480*/  FADD.FTZ R102, R102, R105 ;  /* 0x0000006966667221 */ /* 0x000fe80000010000 */
[----:B------:R-:W-:Y:S01]  /*11490*/  MUFU.EX2 R92, R92 ;  /* 0x0000005c005c7308 */ /* 0x000fe20000000800 */
[----:B-----5:R-:W-:Y:S01]  /*114a0*/  FADD.FTZ R94, R91, R94 ;  /* 0x0000005e5b5e7221 */ /* 0x020fe20000010000 */
[----:B------:R-:W-:Y:S04]  /*114b0*/  FADD.FTZ R102, R98, R102 ;  /* 0x0000006662667221 */ /* 0x000fe80000010000 */
[----:B------:R-:W-:Y:S04]  /*114c0*/  FADD.FTZ R95, R95, R102 ;  /* 0x000000665f5f7221 */ /* 0x000fe80000010000 */
[----:B------:R-:W-:Y:S01]  /*114d0*/  MUFU.EX2 R66, R66 ;  /* 0x0000004200427308 */ /* 0x000fe20000000800 */
[C---:B-1----:R-:W-:Y:S01]  /*114e0*/  F2FP.BF16.F32.PACK_AB R27, R90.reuse, R91 ;  /* 0x0000005b5a1b723e */ /* 0x042fe200000010ff */
[----:B------:R-:W-:Y:S01]  /*114f0*/  FADD.FTZ R95, R93, R95 ;  /* 0x0000005f5d5f7221 */ /* 0x000fe20000010000 */
[----:B------:R-:W-:Y:S07]  /*11500*/  FADD.FTZ R90, R90, R94 ;  /* 0x0000005e5a5a7221 */ /* 0x000fee0000010000 */
[----:B------:R-:W1:Y:S01]  /*11510*/  MUFU.EX2 R67, R67 ;  /* 0x0000004300437308 */ /* 0x000e620000000800 */
[C---:B------:R-:W-:Y:S09]  /*11520*/  HMMA.16816.F32.BF16 R4, R24.reuse, R32, R4 ;  /* 0x000000201804723c */ /* 0x040ff20000041804 */
[----:B------:R-:W2:Y:S01]  /*11530*/  MUFU.EX2 R65, R65 ;  /* 0x0000004100417308 */ /* 0x000ea20000000800 */
[C---:B------:R-:W-:Y:S01]  /*11540*/  HMMA.16816.F32.BF16 R8, R24.reuse, R34, R8 ;  /* 0x000000221808723c */ /* 0x040fe20000041808 */
[----:B------:R-:W5:Y:S08]  /*11550*/  LDSM.16.MT88.4 R32, [R40+0x800] ;  /* 0x000800002820783b */ /* 0x000f700000004200 */
[----:B------:R-:W4:Y:S01]  /*11560*/  MUFU.EX2 R62, R62 ;  /* 0x0000003e003e7308 */ /* 0x000f220000000800 */
[C---:B---3--:R-:W-:Y:S03]  /*11570*/  HMMA.16816.F32.BF16 R12, R24.reuse, R36, R12 ;  /* 0x00000024180c723c */ /* 0x048fe6000004180c */
[----:B-1----:R-:W-:Y:S06]  /*11580*/  FADD.FTZ R90, R67, R90 ;  /* 0x0000005a435a7221 */ /* 0x002fec0000010000 */
[----:B------:R-:W1:Y:S01]  /*11590*/  MUFU.EX2 R61, R61 ;  /* 0x0000003d003d7308 */ /* 0x000e620000000800 */
[----:B------:R-:W-:Y:S01]  /*115a0*/  HMMA.16816.F32.BF16 R16, R24, R38, R16 ;  /* 0x000000261810723c */ /* 0x000fe20000041810 */
[----:B------:R-:W3:Y:S02]  /*115b0*/  LDSM.16.MT88.4 R36, [R41+0x3c00] ;  /* 0x003c00002924783b */ /* 0x000ee40000004200 */
[----:B------:R-:W-:Y:S01]  /*115c0*/  F2FP.BF16.F32.PACK_AB R24, R66, R92 ;  /* 0x0000005c4218723e */ /* 0x000fe200000010ff */
[----:B------:R-:W-:Y:S01]  /*115d0*/  FADD.FTZ R92, R92, R95 ;  /* 0x0000005f5c5c7221 */ /* 0x000fe20000010000 */
[C---:B--2---:R-:W-:Y:S01]  /*115e0*/  F2FP.BF16.F32.PACK_AB R25, R65.reuse, R67 ;  /* 0x000000434119723e */ /* 0x044fe200000010ff */
[----:B------:R-:W-:Y:S03]  /*115f0*/  FADD.FTZ R65, R65, R90 ;  /* 0x0000005a41417221 */ /* 0x000fe60000010000 */
[----:B------:R-:W2:Y:S01]  /*11600*/  MUFU.EX2 R60, R60 ;  /* 0x0000003c003c7308 */ /* 0x000ea20000000800 */
[----:B------:R-:W-:Y:S04]  /*11610*/  FADD.FTZ R92, R66, R92 ;  /* 0x0000005c425c7221 */ /* 0x000fe80000010000 */
[----:B----4-:R-:W-:Y:S05]  /*11620*/  FADD.FTZ R92, R62, R92 ;  /* 0x0000005c3e5c7221 */ /* 0x010fea0000010000 */
        /* <DEDUP_REMOVED lines=11> */
[----:B------:R-:W-:Y:S01]  /*116e0*/  MUFU.EX2 R49, R49 ;  /* 0x0000003100317308 */ /* 0x000fe20000000800 */
[C---:B------:R-:W-:Y:S01]  /*116f0*/  HMMA.16816.F32.BF16 R8, R24.reuse, R30, R8 ;  /* 0x0000001e1808723c */ /* 0x040fe20000041808 */
[----:B------:R-:W1:Y:S08]  /*11700*/  LDSM.16.MT88.4 R28, [R40+0xc00] ;  /* 0x000c0000281c783b */ /* 0x000e700000004200 */
[----:B------:R-:W4:Y:S01]  /*11710*/  MUFU.EX2 R48, R48 ;  /* 0x0000003000307308 */ /* 0x000f220000000800 */
[C---:B-----5:R-:W-:Y:S03]  /*11720*/  HMMA.16816.F32.BF16 R12, R24.reuse, R32, R12 ;  /* 0x00000020180c723c */ /* 0x060fe6000004180c */
[----:B--2---:R-:W-:Y:S06]  /*11730*/  FADD.FTZ R59, R56, R59 ;  /* 0x0000003b383b7221 */ /* 0x004fec0000010000 */
[----:B------:R-:W2:Y:S01]  /*11740*/  MUFU.EX2 R50, R50 ;  /* 0x0000003200327308 */ /* 0x000ea20000000800 */
[----:B------:R-:W-:Y:S01]  /*11750*/  HMMA.16816.F32.BF16 R16, R24, R34, R16 ;  /* 0x000000221810723c */ /* 0x000fe20000041810 */
[----:B------:R-:W5:Y:S02]  /*11760*/  LDSM.16.MT88.4 R32, [R41+0x4000] ;  /* 0x004000002920783b */ /* 0x000f640000004200 */
[C---:B------:R-:W-:Y:S01]  /*11770*/  F2FP.BF16.F32.PACK_AB R24, R53.reuse, R57 ;  /* 0x000000393518723e */ /* 0x040fe200000010ff */
[----:B------:R-:W-:Y:S01]  /*11780*/  FADD.FTZ R53, R53, R61 ;  /* 0x0000003d35357221 */ /* 0x000fe20000010000 */
[C---:B------:R-:W-:Y:S01]  /*11790*/  F2FP.BF16.F32.PACK_AB R25, R52.reuse, R56 ;  /* 0x000000383419723e */ /* 0x040fe200000010ff */
[----:B------:R-:W-:Y:S03]  /*117a0*/  FADD.FTZ R52, R52, R59 ;  /* 0x0000003b34347221 */ /* 0x000fe60000010000 */
[----:B------:R-:W3:Y:S01]  /*117b0*/  MUFU.EX2 R54, R54 ;  /* 0x0000003600367308 */ /* 0x000ee20000000800 */
[C---:B----4-:R-:W-:Y:S01]  /*117c0*/  F2FP.BF16.F32.PACK_AB R26, R48.reuse, R49 ;  /* 0x00000031301a723e */ /* 0x050fe200000010ff */
[----:B------:R-:W-:Y:S04]  /*117d0*/  FADD.FTZ R53, R49, R53 ;  /* 0x0000003531357221 */ /* 0x000fe80000010000 */
[----:B------:R-:W-:Y:S04]  /*117e0*/  FADD.FTZ R48, R48, R53 ;  /* 0x0000003530307221 */ /* 0x000fe80000010000 */
[----:B------:R-:W4:Y:S01]  /*117f0*/  MUFU.EX2 R47, R47 ;  /* 0x0000002f002f7308 */ /* 0x000f220000000800 */
[----:B--2---:R-:W-:Y:S09]  /*11800*/  FADD.FTZ R52, R50, R52 ;  /* 0x0000003432347221 */ /* 0x004ff20000010000 */
[----:B------:R-:W-:Y:S01]  /*11810*/  MUFU.EX2 R46, R46 ;  /* 0x0000002e002e7308 */ /* 0x000fe20000000800 */
[C---:B---3--:R-:W-:Y:S01]  /*11820*/  F2FP.BF16.F32.PACK_AB R27, R54.reuse, R50 ;  /* 0x00000032361b723e */ /* 0x048fe200000010ff */
[----:B------:R-:W-:Y:S08]  /*11830*/  FADD.FTZ R54, R54, R52 ;  /* 0x0000003436367221 */ /* 0x000ff00000010000 */
[----:B------:R-:W2:Y:S01]  /*11840*/  MUFU.EX2 R58, R58 ;  /* 0x0000003a003a7308 */ /* 0x000ea20000000800 */
[C---:B------:R-:W-:Y:S03]  /*11850*/  HMMA.16816.F32.BF16 R4, R24.reuse, R36, R4 ;  /* 0x000000241804723c */ /* 0x040fe60000041804 */
[----:B----4-:R-:W-:Y:S06]  /*11860*/  FADD.FTZ R48, R47, R48 ;  /* 0x000000302f307221 */ /* 0x010fec0000010000 */
[----:B------:R-:W3:Y:S01]  /*11870*/  MUFU.EX2 R64, R64 ;  /* 0x0000004000407308 */ /* 0x000ee20000000800 */
[C---:B------:R-:W-:Y:S01]  /*11880*/  HMMA.16816.F32.BF16 R8, R24.reuse, R38, R8 ;  /* 0x000000261808723c */ /* 0x040fe20000041808 */
[----:B------:R-:W4:Y:S08]  /*11890*/  LDSM.16.MT88.4 R36, [R40+0x1000] ;  /* 0x001000002824783b */ /* 0x000f300000004200 */
[----:B------:R-:W5:Y:S01]  /*118a0*/  MUFU.EX2 R72, R72 ;  /* 0x0000004800487308 */ /* 0x000f620000000800 */
[C---:B-1----:R-:W-:Y:S03]  /*118b0*/  HMMA.16816.F32.BF16 R12, R24.reuse, R28, R12 ;  /* 0x0000001c180c723c */ /* 0x042fe6000004180c */
[----:B--2---:R-:W-:Y:S06]  /*118c0*/  FADD.FTZ R54, R58, R54 ;  /* 0x000000363a367221 */ /* 0x004fec0000010000 */
[----:B------:R-:W1:Y:S01]  /*118d0*/  MUFU.EX2 R70, R70 ;  /* 0x0000004600467308 */ /* 0x000e620000000800 */
[----:B------:R-:W-:Y:S01]  /*118e0*/  HMMA.16816.F32.BF16 R16, R24, R30, R16 ;  /* 0x0000001e1810723c */ /* 0x000fe20000041810 */
[----:B------:R-:W2:Y:S02]  /*118f0*/  LDSM.16.MT88.4 R28, [R41+0x4400] ;  /* 0x00440000291c783b */ /* 0x000ea40000004200 */
[C---:B------:R-:W-:Y:S01]  /*11900*/  F2FP.BF16.F32.PACK_AB R24, R46.reuse, R47 ;  /* 0x0000002f2e18723e */ /* 0x040fe200000010ff */
[----:B------:R-:W-:Y:S01]  /*11910*/  FADD.FTZ R46, R46, R48 ;  /* 0x000000302e2e7221 */ /* 0x000fe20000010000 */
[C---:B---3--:R-:W-:Y:S01]  /*11920*/  F2FP.BF16.F32.PACK_AB R25, R64.reuse, R58 ;  /* 0x0000003a4019723e */ /* 0x048fe200000010ff */
[----:B------:R-:W-:Y:S03]  /*11930*/  FADD.FTZ R54, R64, R54 ;  /* 0x0000003640367221 */ /* 0x000fe60000010000 */
[----:B------:R-:W-:Y:S01]  /*11940*/  MUFU.EX2 R69, R69 ;  /* 0x0000004500457308 */ /* 0x000fe20000000800 */
[----:B-----5:R-:W-:Y:S09]  /*11950*/  FADD.FTZ R46, R72, R46 ;  /* 0x0000002e482e7221 */ /* 0x020ff20000010000 */
[----:B------:R-:W3:Y:S01]  /*11960*/  MUFU.EX2 R68, R68 ;  /* 0x0000004400447308 */ /* 0x000ee20000000800 */
[C---:B-1----:R-:W-:Y:S01]  /*11970*/  F2FP.BF16.F32.PACK_AB R26, R70.reuse, R72 ;  /* 0x00000048461a723e */ /* 0x042fe200000010ff */
[----:B------:R-:W-:Y:S08]  /*11980*/  FADD.FTZ R70, R70, R46 ;  /* 0x0000002e46467221 */ /* 0x000ff00000010000 */
[----:B------:R-:W1:Y:S10]  /*11990*/  MUFU.EX2 R71, R71 ;  /* 0x0000004700477308 */ /* 0x000e740000000800 */
[----:B------:R-:W5:Y:S01]  /*119a0*/  MUFU.EX2 R73, R73 ;  /* 0x0000004900497308 */ /* 0x000f620000000800 */
[C---:B---3--:R-:W-:Y:S01]  /*119b0*/  F2FP.BF16.F32.PACK_AB R27, R68.reuse, R69 ;  /* 0x00000045441b723e */ /* 0x048fe200000010ff */
[----:B------:R-:W-:Y:S04]  /*119c0*/  FADD.FTZ R69, R69, R54 ;  /* 0x0000003645457221 */ /* 0x000fe80000010000 */
[----:B------:R-:W-:Y:S04]  /*119d0*/  FADD.FTZ R69, R68, R69 ;  /* 0x0000004544457221 */ /* 0x000fe80000010000 */
[----:B------:R-:W3:Y:S01]  /*119e0*/  MUFU.EX2 R75, R75 ;  /* 0x0000004b004b7308 */ /* 0x000ee20000000800 */
[C---:B------:R-:W-:Y:S03]  /*119f0*/  HMMA.16816.F32.BF16 R4, R24.reuse, R32, R4 ;  /* 0x000000201804723c */ /* 0x040fe60000041804 */
[----:B-1----:R-:W-:Y:S06]  /*11a00*/  FADD.FTZ R70, R71, R70 ;  /* 0x0000004647467221 */ /* 0x002fec0000010000 */
[----:B------:R-:W1:Y:S01]  /*11a10*/  MUFU.EX2 R74, R74 ;  /* 0x0000004a004a7308 */ /* 0x000e620000000800 */
[C---:B------:R-:W-:Y:S01]  /*11a20*/  HMMA.16816.F32.BF16 R8, R24.reuse, R34, R8 ;  /* 0x000000221808723c */ /* 0x040fe20000041808 */
[----:B------:R-:W2:Y:S02]  /*11a30*/  LDSM.16.MT88.4 R32, [R40+0x1400] ;  /* 0x001400002820783b */ /* 0x000ea40000004200 */
[----:B-----5:R-:W-:Y:S06]  /*11a40*/  FADD.FTZ R70, R73, R70 ;  /* 0x0000004649467221 */ /* 0x020fec0000010000 */
[----:B------:R-:W-:Y:S01]  /*11a50*/  MUFU.EX2 R81, R81 ;  /* 0x0000005100517308 */ /* 0x000fe20000000800 */
[C---:B----4-:R-:W-:Y:S03]  /*11a60*/  HMMA.16816.F32.BF16 R12, R24.reuse, R36, R12 ;  /* 0x00000024180c723c */ /* 0x050fe6000004180c */
[----:B---3--:R-:W-:Y:S06]  /*11a70*/  FADD.FTZ R69, R75, R69 ;  /* 0x000000454b457221 */ /* 0x008fec0000010000 */
[----:B------:R-:W3:Y:S01]  /*11a80*/  MUFU.EX2 R80, R80 ;  /* 0x0000005000507308 */ /* 0x000ee20000000800 */
[----:B------:R-:W-:Y:S01]  /*11a90*/  HMMA.16816.F32.BF16 R16, R24, R38, R16 ;  /* 0x000000261810723c */ /* 0x000fe20000041810 */
[----:B------:R-:W4:Y:S02]  /*11aa0*/  LDSM.16.MT88.4 R36, [R41+0x4800] ;  /* 0x004800002924783b */ /* 0x000f240000004200 */
[----:B------:R-:W-:Y:S02]  /*11ab0*/  F2FP.BF16.F32.PACK_AB R24, R73, R71 ;  /* 0x000000474918723e */ /* 0x000fe400000010ff */
[C---:B-1----:R-:W-:Y:S01]  /*11ac0*/  F2FP.BF16.F32.PACK_AB R25, R74.reuse, R75 ;  /* 0x0000004b4a19723e */ /* 0x042fe200000010ff */
[----:B------:R-:W-:Y:S03]  /*11ad0*/  FADD.FTZ R74, R74, R69 ;  /* 0x000000454a4a7221 */ /* 0x000fe60000010000 */
[----:B------:R-:W-:Y:S10]  /*11ae0*/  MUFU.EX2 R82, R82 ;  /* 0x0000005200527308 */ /* 0x000ff40000000800 */
[----:B------:R-:W1:Y:S01]  /*11af0*/  MUFU.EX2 R83, R83 ;  /* 0x0000005300537308 */ /* 0x000e620000000800 */
[----:B---3--:R-:W-:Y:S01]  /*11b00*/  F2FP.BF16.F32.PACK_AB R26, R80, R81 ;  /* 0x00000051501a723e */ /* 0x008fe200000010ff */
[----:B------:R-:W-:Y:S08]  /*11b10*/  FADD.FTZ R81, R81, R70 ;  /* 0x0000004651517221 */ /* 0x000ff00000010000 */
        /* <DEDUP_REMOVED lines=9> */
[C---:B------:R-:W-:Y:S03]  /*11bb0*/  HMMA.16816.F32.BF16 R12, R24.reuse, R32, R12 ;  /* 0x00000020180c723c */ /* 0x040fe6000004180c */
[-CC-:B------:R-:W-:Y:S01]  /*11bc0*/  FFMA.FTZ R33, R21, R3.reuse, -R42.reuse ;  /* 0x0000000315217223 */ /* 0x180fe2000001082a */
[-C--:B------:R-:W-:Y:S01]  /*11bd0*/  FFMA.FTZ R42, R20, R3.reuse, -R42 ;  /* 0x00000003142a7223 */ /* 0x080fe2000001082a */
[-CC-:B------:R-:W-:Y:S01]  /*11be0*/  FFMA.FTZ R32, R44, R3.reuse, -R45.reuse ;  /* 0x000000032c207223 */ /* 0x180fe2000001082d */
[----:B------:R-:W5:Y:S03]  /*11bf0*/  LDSM.16.MT88.4 R20, [R40+0x1c00] ;  /* 0x001c00002814783b */ /* 0x000f660000004200 */
[----:B------:R-:W4:Y:S01]  /*11c00*/  MUFU.EX2 R99, R99 ;  /* 0x0000006300637308 */ /* 0x000f220000000800 */
[----:B------:R-:W-:Y:S03]  /*11c10*/  HMMA.16816.F32.BF16 R16, R24, R34, R16 ;  /* 0x000000221810723c */ /* 0x000fe60000041810 */
[----:B---3--:R-:W-:Y:S01]  /*11c20*/  F2FP.BF16.F32.PACK_AB R24, R87, R86 ;  /* 0x000000565718723e */ /* 0x008fe200000010ff */
[----:B------:R-:W-:Y:S01]  /*11c30*/  FFMA.FTZ R45, R43, R3, -R45 ;  /* 0x000000032b2d7223 */ /* 0x000fe2000001082d */
[----:B-1----:R-:W-:Y:S01]  /*11c40*/  F2FP.BF16.F32.PACK_AB R25, R108, R111 ;  /* 0x0000006f6c19723e */ /* 0x002fe200000010ff */
[----:B------:R-:W-:Y:S03]  /*11c50*/  FADD.FTZ R3, R80, R81 ;  /* 0x0000005150037221 */ /* 0x000fe60000010000 */
        /* <DEDUP_REMOVED lines=8> */
[----:B------:R-:W3:Y:S01]  /*11ce0*/  MUFU.EX2 R88, R88 ;  /* 0x0000005800587308 */ /* 0x000ee20000000800 */
[----:B------:R-:W-:Y:S09]  /*11cf0*/  IMAD.MOV.U32 R87, RZ, RZ, R0 ;  /* 0x000000ffff577224 */ /* 0x000ff200078e0000 */
[----:B------:R-:W4:Y:S01]  /*11d00*/  MUFU.EX2 R63, R63 ;  /* 0x0000003f003f7308 */ /* 0x000f220000000800 */
[----:B-1----:R-:W-:Y:S07]  /*11d10*/  F2FP.BF16.F32.PACK_AB R27, R89, R96 ;  /* 0x00000060591b723e */ /* 0x002fee00000010ff */
[C---:B------:R-:W-:Y:S02]  /*11d20*/  HMMA.16816.F32.BF16 R4, R24.reuse, R36, R4 ;  /* 0x000000241804723c */ /* 0x040fe40000041804 */
[----:B------:R-:W-:Y:S01]  /*11d30*/  MUFU.EX2 R55, R55 ;  /* 0x0000003700377308 */ /* 0x000fe20000000800 */
[----:B---3--:R-:W-:Y:S05]  /*11d40*/  FADD.FTZ R99, R88, R99 ;  /* 0x0000006358637221 */ /* 0x008fea0000010000 */
[C---:B------:R-:W-:Y:S04]  /*11d50*/  HMMA.16816.F32.BF16 R8, R24.reuse, R38, R8 ;  /* 0x000000261808723c */ /* 0x040fe80000041808 */
[----:B------:R-:W1:Y:S01]  /*11d60*/  MUFU.EX2 R51, R51 ;  /* 0x0000003300337308 */ /* 0x000e620000000800 */
[C---:B----4-:R-:W-:Y:S01]  /*11d70*/  F2FP.BF16.F32.PACK_AB R68, R63.reuse, R88 ;  /* 0x000000583f44723e */ /* 0x050fe200000010ff */
[----:B------:R-:W-:Y:S02]  /*11d80*/  FADD.FTZ R63, R63, R99 ;  /* 0x000000633f3f7221 */ /* 0x000fe40000010000 */
[C---:B--2---:R-:W-:Y:S06]  /*11d90*/  HMMA.16816.F32.BF16 R12, R24.reuse, R28, R12 ;  /* 0x0000001c180c723c */ /* 0x044fec000004180c */
[----:B------:R-:W2:Y:S02]  /*11da0*/  MUFU.EX2 R32, R32 ;  /* 0x0000002000207308 */ /* 0x000ea40000000800 */
[----:B------:R-:W-:Y:S08]  /*11db0*/  HMMA.16816.F32.BF16 R16, R24, R30, R16 ;  /* 0x0000001e1810723c */ /* 0x000ff00000041810 */
[----:B------:R-:W3:Y:S01]  /*11dc0*/  MUFU.EX2 R45, R45 ;  /* 0x0000002d002d7308 */ /* 0x000ee20000000800 */
[----:B-1----:R-:W-:Y:S01]  /*11dd0*/  F2FP.BF16.F32.PACK_AB R69, R51, R55 ;  /* 0x000000373345723e */ /* 0x002fe200000010ff */
[----:B------:R-:W-:Y:S04]  /*11de0*/  FADD.FTZ R24, R82, R74 ;  /* 0x0000004a52187221 */ /* 0x000fe80000010000 */
[----:B------:R-:W-:Y:S04]  /*11df0*/  FADD.FTZ R24, R83, R24 ;  /* 0x0000001853187221 */ /* 0x000fe80000010000 */
[----:B------:R-:W-:Y:S01]  /*11e00*/  MUFU.EX2 R33, R33 ;  /* 0x0000002100217308 */ /* 0x000fe20000000800 */
[----:B--2---:R-:W-:Y:S01]  /*11e10*/  FADD.FTZ R63, R32, R63 ;  /* 0x0000003f203f7221 */ /* 0x004fe20000010000 */
[----:B------:R-:W-:Y:S04]  /*11e20*/  FADD.FTZ R24, R111, R24 ;  /* 0x000000186f187221 */ /* 0x000fe80000010000 */
[----:B------:R-:W-:Y:S04]  /*11e30*/  FADD.FTZ R108, R108, R24 ;  /* 0x000000186c6c7221 */ /* 0x000fe80000010000 */
[----:B------:R-:W1:Y:S01]  /*11e40*/  MUFU.EX2 R42, R42 ;  /* 0x0000002a002a7308 */ /* 0x000e620000000800 */
[C---:B---3--:R-:W-:Y:S01]  /*11e50*/  F2FP.BF16.F32.PACK_AB R70, R45.reuse, R32 ;  /* 0x000000202d46723e */ /* 0x048fe200000010ff */
[----:B------:R-:W-:Y:S01]  /*11e60*/  FADD.FTZ R158, R45, R63 ;  /* 0x0000003f2d9e7221 */ /* 0x000fe20000010000 */
[----:B------:R-:W-:Y:S04]  /*11e70*/  FADD.FTZ R108, R96, R108 ;  /* 0x0000006c606c7221 */ /* 0x000fe80000010000 */
[----:B------:R-:W-:Y:S04]  /*11e80*/  FADD.FTZ R89, R89, R108 ;  /* 0x0000006c59597221 */ /* 0x000fe80000010000 */
[----:B------:R-:W-:Y:S04]  /*11e90*/  FADD.FTZ R89, R55, R89 ;  /* 0x0000005937597221 */ /* 0x000fe80000010000 */
[----:B------:R-:W-:Y:S01]  /*11ea0*/  FADD.FTZ R51, R51, R89 ;  /* 0x0000005933337221 */ /* 0x000fe20000010000 */
[C---:B-1----:R-:W-:Y:S03]  /*11eb0*/  F2FP.BF16.F32.PACK_AB R71, R42.reuse, R33 ;  /* 0x000000212a47723e */ /* 0x042fe600000010ff */
[----:B------:R-:W-:Y:S04]  /*11ec0*/  FADD.FTZ R51, R33, R51 ;  /* 0x0000003321337221 */ /* 0x000fe80000010000 */
[----:B------:R-:W-:Y:S01]  /*11ed0*/  FADD.FTZ R157, R42, R51 ;  /* 0x000000332a9d7221 */ /* 0x000fe20000010000 */
[C---:B------:R-:W-:Y:S08]  /*11ee0*/  HMMA.16816.F32.BF16 R80, R68.reuse, R76, R4 ;  /* 0x0000004c4450723c */ /* 0x040ff00000041804 */
[C---:B------:R-:W-:Y:S08]  /*11ef0*/  HMMA.16816.F32.BF16 R76, R68.reuse, R78, R8 ;  /* 0x0000004e444c723c */ /* 0x040ff00000041808 */
[C---:B-----5:R-:W-:Y:S08]  /*11f00*/  HMMA.16816.F32.BF16 R72, R68.reuse, R20, R12 ;  /* 0x000000144448723c */ /* 0x060ff0000004180c */
[----:B------:R-:W-:Y:S01]  /*11f10*/  HMMA.16816.F32.BF16 R68, R68, R22, R16 ;  /* 0x000000164444723c */ /* 0x000fe20000041810 */
[----:B------:R-:W-:Y:S08]  /*11f20*/  @!UPT UIADD3 URZ, UPT, UPT, URZ, URZ, URZ ;  /* 0x000000fffffff290 */ /* 0x000ff0000fffe0ff */
[----:B------:R-:W-:Y:S11]  /*11f30*/  @P0 BRA `(.L_x_7221) ;  /* 0xffffffc400100947 */ /* 0x000ff6000383ffff */
.L_x_7214:
        /* <DEDUP_REMOVED lines=11> */
.L_x_7231:
[----:B------:R-:W2:Y:S01]  /*11ff0*/  S2R R4, SR_CgaCtaId ;  /* 0x0000000000047919 */ /* 0x000ea20000008800 */
[----:B---34-:R-:W-:Y:S01]  /*12000*/  FADD.FTZ R157, R157, R3 ;  /* 0x000000039d9d7221 */ /* 0x018fe20000010000 */
[----:B------:R-:W-:Y:S01]  /*12010*/  MOV R3, 0x400 ;  /* 0x0000040000037802 */ /* 0x000fe20000000f00 */
[----:B------:R-:W3:Y:S01]  /*12020*/  MUFU.RCP R7, R8 ;  /* 0x0000000800077308 */ /* 0x000ee20000001000 */
[----:B------:R-:W4:Y:S01]  /*12030*/  S2R R5, SR_TID.X ;  /* 0x0000000000057919 */ /* 0x000f220000002100 */
[----:B------:R-:W-:Y:S02]  /*12040*/  FSETP.NE.FTZ.AND P3, PT, R8, RZ, PT ;  /* 0x000000ff0800720b */ /* 0x000fe40003f75000 */
[----:B------:R-:W-:-:S04]  /*12050*/  FSETP.NE.FTZ.AND P2, PT, R157, RZ, PT ;  /* 0x000000ff9d00720b */ /* 0x000fc80003f55000 */
        /* <DEDUP_REMOVED lines=13> */
[C---:B----4-:R-:W-:Y:S01]  /*12130*/  IMAD.SHL.U32 R4, R5.reuse, 0x2, RZ ;  /* 0x0000000205047824 */ /* 0x050fe200078e00ff */
[C---:B------:R-:W-:Y:S01]  /*12140*/  SHF.L.U32 R12, R5.reuse, 0x2, RZ ;  /* 0x00000002050c7819 */ /* 0x040fe200000006ff */
[----:B------:R-:W-:-:S02]  /*12150*/  IMAD.SHL.U32 R10, R5, 0x8, RZ ;  /* 0x00000008050a7824 */ /* 0x000fc400078e00ff */
[----:B------:R-:W-:Y:S01]  /*12160*/  FMUL.FTZ R79, R9, R79 ;  /* 0x0000004f094f7220 */ /* 0x000fe20000410000 */
[----:B------:R-:W-:Y:S01]  /*12170*/  FMUL.FTZ R68, R7, R68 ;  /* 0x0000004407447220 */ /* 0x000fe20000410000 */
[----:B------:R-:W-:Y:S01]  /*12180*/  LOP3.LUT R4, R129, 0x6, R4, 0xf8, !PT ;  /* 0x0000000681047812 */ /* 0x000fe200078ef804 */
[C---:B------:R-:W-:Y:S01]  /*12190*/  FMUL.FTZ R74, R9.reuse, R74 ;  /* 0x0000004a094a7220 */ /* 0x040fe20000410000 */
[----:B------:R-:W-:Y:S01]  /*121a0*/  LOP3.LUT R11, R10, 0xc0, RZ, 0xc0, !PT ;  /* 0x000000c00a0b7812 */ /* 0x000fe200078ec0ff */
[C---:B------:R-:W-:Y:S01]  /*121b0*/  FMUL.FTZ R75, R9.reuse, R75 ;  /* 0x0000004b094b7220 */ /* 0x040fe20000410000 */
        /* <DEDUP_REMOVED lines=8> */
[----:B------:R-:W-:Y:S01]  /*12240*/  F2FP.BF16.F32.PACK_AB R80, R81, R80 ;  /* 0x000000505150723e */ /* 0x000fe200000010ff */
[----:B------:R-:W-:Y:S01]  /*12250*/  IMAD R4, R4, 0x2, R3 ;  /* 0x0000000204047824 */ /* 0x000fe200078e0203 */
[----:B------:R-:W-:Y:S02]  /*12260*/  F2FP.BF16.F32.PACK_AB R82, R83, R82 ;  /* 0x000000525352723e */ /* 0x000fe400000010ff */
[----:B------:R-:W-:Y:S01]  /*12270*/  F2FP.BF16.F32.PACK_AB R76, R77, R76 ;  /* 0x0000004c4d4c723e */ /* 0x000fe200000010ff */
[C---:B------:R-:W-:Y:S01]  /*12280*/  IMAD.IADD R14, R4.reuse, 0x1, -R12 ;  /* 0x00000001040e7824 */ /* 0x040fe200078e0a0c */
[----:B------:R-:W-:Y:S01]  /*12290*/  IADD3 R13, PT, PT, R4, -R13, RZ ;  /* 0x8000000d040d7210 */ /* 0x000fe20007ffe0ff */
[----:B------:R-:W-:Y:S01]  /*122a0*/  STS [R4], R80 ;  /* 0x0000005004007388 */ /* 0x000fe20000000800 */
[----:B------:R-:W-:-:S02]  /*122b0*/  F2FP.BF16.F32.PACK_AB R78, R79, R78 ;  /* 0x0000004e4f4e723e */ /* 0x000fc400000010ff */
[----:B------:R-:W-:Y:S01]  /*122c0*/  F2FP.BF16.F32.PACK_AB R72, R73, R72 ;  /* 0x000000484948723e */ /* 0x000fe200000010ff */
[----:B------:R1:W-:Y:S01]  /*122d0*/  STS [R4+0x200], R82 ;  /* 0x0002005204007388 */ /* 0x0003e20000000800 */
[----:B------:R-:W-:Y:S02]  /*122e0*/  F2FP.BF16.F32.PACK_AB R74, R75, R74 ;  /* 0x0000004a4b4a723e */ /* 0x000fe400000010ff */
        /* <DEDUP_REMOVED lines=9> */
[----:B-1----:R-:W3:Y:S04]  /*12380*/  LD.E.U8 R4, desc[UR4][R84.64+0x1c8] ;  /* 0x0001c80454047980 */ /* 0x002ee8000c101100 */
[----:B------:R-:W4:Y:S01]  /*12390*/  LD.E.64 R20, desc[UR4][R84.64+0x88] ;  /* 0x0000880454147980 */ /* 0x000f22000c101b00 */
[----:B------:R-:W1:Y:S01]  /*123a0*/  @P3 MUFU.LG2 R8, R8 ;  /* 0x0000000800083308 */ /* 0x000e620000000c00 */
[----:B---3--:R-:W-:-:S13]  /*123b0*/  ISETP.NE.AND P1, PT, R4, RZ, PT ;  /* 0x000000ff0400720c */ /* 0x008fda0003f25270 */
[----:B--2---:R-:W2:Y:S04]  /*123c0*/  @!P1 LD.E R12, desc[UR4][R84.64+0x60] ;  /* 0x00006004540c9980 */ /* 0x004ea8000c101900 */
[----:B------:R-:W3:Y:S01]  /*123d0*/  @!P1 LD.E R9, desc[UR4][R84.64+0xb4] ;  /* 0x0000b40454099980 */ /* 0x000ee2000c101900 */
[----:B------:R-:W4:Y:S01]  /*123e0*/  @P2 MUFU.LG2 R157, R157 ;  /* 0x0000009d009d2308 */ /* 0x000f220000000c00 */
[----:B------:R-:W-:Y:S02]  /*123f0*/  ISETP.NE.AND P0, PT, R148, -0x1, PT ;  /* 0xffffffff9400780c */ /* 0x000fe40003f05270 */
[--C-:B------:R-:W-:Y:S01]  /*12400*/  LOP3.LUT R11, R11, 0x18, R10.reuse, 0x78, !PT ;  /* 0x000000180b0b7812 */ /* 0x100fe200078e780a */
[----:B-1----:R-:W-:Y:S01]  /*12410*/  @P3 FMUL.FTZ R8, R8, 0.69314718246459960938 ;  /* 0x3f31721808083820 */ /* 0x002fe20000410000 */
[----:B------:R-:W-:Y:S02]  /*12420*/  BSSY.RECONVERGENT B0, `(.L_x_7223) ;  /* 0x0000012000007945 */ /* 0x000fe40003800200 */
[----:B------:R-:W-:Y:S01]  /*12430*/  LOP3.LUT R11, R11, 0x1f20, R10, 0xf8, !PT ;  /* 0x00001f200b0b7812 */ /* 0x000fe200078ef80a */
[----:B------:R-:W-:Y:S01]  /*12440*/  IMAD.MOV.U32 R4, RZ, RZ, 0x7f800000 ;  /* 0x7f800000ff047424 */ /* 0x000fe200078e00ff */
[----:B------:R-:W-:Y:S01]  /*12450*/  MOV R7, 0x7f800000 ;  /* 0x7f80000000077802 */ /* 0x000fe20000000f00 */
[----:B-----5:R-:W-:Y:S01]  /*12460*/  @P3 FFMA.FTZ R4, R6, R2, R8 ;  /* 0x0000000206043223 */ /* 0x020fe20000010008 */
[----:B------:R-:W-:Y:S01]  /*12470*/  LEA R3, R11, R3, 0x1 ;  /* 0x000000030b037211 */ /* 0x000fe200078e08ff */
[----:B----4-:R-:W-:-:S02]  /*12480*/  @P2 FMUL.FTZ R157, R157, 0.69314718246459960938 ;  /* 0x3f3172189d9d2820 */ /* 0x010fc40000410000 */
[----:B------:R-:W-:-:S04]  /*12490*/  @P0 IMAD.WIDE.U32 R22, R20, R148, RZ ;  /* 0x0000009414160225 */ /* 0x000fc800078e00ff */
[----:B------:R-:W-:Y:S01]  /*124a0*/  @P2 FFMA.FTZ R7, R6, R0, R157 ;  /* 0x0000000006072223 */ /* 0x000fe2000001009d */
[----:B------:R-:W-:Y:S02]  /*124b0*/  @P0 IMAD R0, R21, R148, RZ ;  /* 0x0000009415000224 */ /* 0x000fe400078e02ff */
        /* <DEDUP_REMOVED lines=8> */
.L_x_7224:
[----:B------:R-:W-:Y:S05]  /*12540*/  BSYNC.RECONVERGENT B0 ;  /* 0x0000000000007941 */ /* 0x000fea0003800200 */
.L_x_7223:
        /* <DEDUP_REMOVED lines=26> */
.L_x_7226:
[----:B------:R-:W-:Y:S05]  /*126f0*/  BSYNC.RECONVERGENT B0 ;  /* 0x0000000000007941 */ /* 0x000fea0003800200 */
.L_x_7225:
        /* <DEDUP_REMOVED lines=30> */
[----:B---3--:R-:W-:Y:S05]  /*128e0*/  @P3 RET.REL.NODEC R2 `(_ZN5flash24flash_fwd_splitkv_kernelI23Flash_fwd_kernel_traitsILi32ELi64ELi128ELi4ELb0ELb0EN7cutlass10bfloat16_tE19Flash_kernel_traitsILi32ELi64ELi128ELi4ES3_EELb0ELb1ELb0ELb0ELb0ELb0ELb0ELb1EEEvNS_16Flash_fwd_paramsE) ;  /* 0xfffffed402c43950 */ /* 0x008fea0003c3ffff */
        /* <DEDUP_REMOVED lines=12> */
[----:B-1----:R-:W-:Y:S05]  /*129b0*/  RET.REL.NODEC R142 `(_ZN5flash24flash_fwd_splitkv_kernelI23Flash_fwd_kernel_traitsILi32ELi64ELi128ELi4ELb0ELb0EN7cutlass10bfloat16_tE19Flash_kernel_traitsILi32ELi64ELi128ELi4ES3_EELb0ELb1ELb0ELb0ELb0ELb0ELb0ELb1EEEvNS_16Flash_fwd_paramsE) ;  /* 0xfffffed48e907950 */ /* 0x002fea0003c3ffff */
.L_x_7222:
[----:B------:R-:W-:Y:S01]  /*129c0*/  MOV R3, 0x1f ;  /* 0x0000001f00037802 */ /* 0x000fe20000000f00 */
[----:B------:R-:W-:Y:S01]  /*129d0*/  IMAD.MOV.U32 R4, RZ, RZ, 0x2 ;  /* 0x00000002ff047424 */ /* 0x000fe200078e00ff */
[----:B------:R-:W-:Y:S01]  /*129e0*/  MOV R7, R158 ;  /* 0x0000009e00077202 */ /* 0x000fe20000000f00 */
[----:B------:R-:W-:-:S07]  /*129f0*/  IMAD.MOV.U32 R5, RZ, RZ, -0x1 ;  /* 0xffffffffff057424 */ /* 0x000fce00078e00ff */
[----:B-1---5:R-:W-:Y:S05]  /*12a00*/  WARPSYNC.COLLECTIVE R5, `(.L_x_7227) ;  /* 0x0000000005087348 */ /* 0x022fea0003c00000 */
[----:B------:R2:W3:Y:S02]  /*12a10*/  SHFL.BFLY P0, R3, R7, R4, R3 ;  /* 0x0c00000407037389 */ /* 0x0004e40000000003 */
[----:B-123-5:R-:W-:Y:S05]  /*12a20*/  ENDCOLLECTIVE ;  /* 0x000000000000791b */ /* 0x02efea0003800000 */
.L_x_7227:
        /* <DEDUP_REMOVED lines=8> */
.L_x_7228:
        /* <DEDUP_REMOVED lines=8> */
.L_x_7229:
[----:B------:R-:W-:Y:S01]  /*12b30*/  FADD.FTZ R157, R3, R157 ;  /* 0x0000009d039d7221 */ /* 0x000fe20000010000 */
[----:B------:R-:W-:Y:S02]  /*12b40*/  MOV R3, 0x1f ;  /* 0x0000001f00037802 */ /* 0x000fe40000000f00 */
[----:B------:R-:W-:Y:S01]  /*12b50*/  MOV R4, 0x1 ;  /* 0x0000000100047802 */ /* 0x000fe20000000f00 */
[----:B------:R-:W-:-:S07]  /*12b60*/  IMAD.MOV.U32 R7, RZ, RZ, R157 ;  /* 0x000000ffff077224 */ /* 0x000fce00078e009d */
[----:B------:R-:W-:Y:S05]  /*12b70*/  WARPSYNC.COLLECTIVE R5, `(.L_x_7230) ;  /* 0x0000000005087348 */ /* 0x000fea0003c00000 */
[----:B------:R1:W2:Y:S02]  /*12b80*/  SHFL.BFLY P0, R3, R7, R4, R3 ;  /* 0x0c00000407037389 */ /* 0x0002a40000000003 */
[----:B-12---:R-:W-:Y:S05]  /*12b90*/  ENDCOLLECTIVE ;  /* 0x000000000000791b */ /* 0x006fea0003800000 */
.L_x_7230:
[----:B------:R-:W-:Y:S05]  /*12ba0*/  BRA `(.L_x_7231) ;  /* 0xfffffff400107947 */ /* 0x000fea000383ffff */
.L_x_7232:
        /* <DEDUP_REMOVED lines=13> */
.L_x_10302:


//--------------------- .text._ZN5flash24flash_fwd_splitkv_kernelI23Flash_fwd_kernel_traitsILi32ELi64ELi128ELi4ELb0ELb0EN7cutlass10bfloat16_tE19Flash_kernel_traitsILi32ELi64ELi128ELi4ES3_EELb0ELb1ELb0ELb0ELb0ELb1ELb0ELb1EEEvNS_16Flash_fwd_paramsE --------------------------
	.section	.text._ZN5flash24flash_fwd_splitkv_kernelI23Flash_fwd_kernel_traitsILi32ELi64ELi128ELi4ELb0ELb0EN7cutlass10bfloat16_tE19Flash_kernel_traitsILi32ELi64ELi128ELi4ES3_EELb0ELb1ELb0ELb0ELb0ELb1ELb0ELb1EEEvNS_16Flash_fwd_paramsE,"ax",@progbits
	.align	128
        .global         _ZN5flash24flash_fwd_splitkv_kernelI23Flash_fwd_kernel_traitsILi32ELi64ELi128ELi4ELb0ELb0EN7cutlass10bfloat16_tE19Flash_kernel_traitsILi32ELi64ELi128ELi4ES3_EELb0ELb1ELb0ELb0ELb0ELb1ELb0ELb1EEEvNS_16Flash_fwd_paramsE
        .type           _ZN5flash24flash_fwd_splitkv_kernelI23Flash_fwd_kernel_traitsILi32ELi64ELi128ELi4ELb0ELb0EN7cutlass10bfloat16_tE19Flash_kernel_traitsILi32ELi64ELi128ELi4ES3_EELb0ELb1ELb0ELb0ELb0ELb1ELb0ELb1EEEvNS_16Flash_fwd_paramsE,@function
        .size           _ZN5flash24flash_fwd_splitkv_kernelI23Flash_fwd_kernel_traitsILi32ELi64ELi128ELi4ELb0ELb0EN7cutlass10bfloat16_tE19Flash_kernel_traitsILi32ELi64ELi128ELi4ES3_EELb0ELb1ELb0ELb0ELb0ELb1ELb0ELb1EEEvNS_16Flash_fwd_paramsE,(.L_x_10303 - _ZN5flash24flash_fwd_splitkv_kernelI23Flash_fwd_kernel_traitsILi32ELi64ELi128ELi4ELb0ELb0EN7cutlass10bfloat16_tE19Flash_kernel_traitsILi32ELi64ELi128ELi4ES3_EELb0ELb1ELb0ELb0ELb0ELb1ELb0ELb1EEEvNS_16Flash_fwd_paramsE)
        .other          _ZN5flash24flash_fwd_splitkv_kernelI23Flash_fwd_kernel_traitsILi32ELi64ELi128ELi4ELb0ELb0EN7cutlass10bfloat16_tE19Flash_kernel_traitsILi32ELi64ELi128ELi4ES3_EELb0ELb1ELb0ELb0ELb0ELb1ELb0ELb1EEEvNS_16Flash_fwd_paramsE,@"STO_CUDA_ENTRY STV_DEFAULT"
_ZN5flash24flash_fwd_splitkv_kernelI23Flash_fwd_kernel_traitsILi32ELi64ELi128ELi4ELb0ELb0EN7cutlass10bfloat16_tE19Flash_kernel_traitsILi32ELi64ELi128ELi4ES3_EELb0ELb1ELb0ELb0ELb0ELb1ELb0ELb1EEEvNS_16Flash_fwd_paramsE:
.text._ZN5flash24flash_fwd_splitkv_kernelI23Flash_fwd_kernel_traitsILi32ELi64ELi128ELi4ELb0ELb0EN7cutlass10bfloat16_tE19Flash_kernel_traitsILi32ELi64ELi128ELi4ES3_EELb0ELb1ELb0ELb0ELb0ELb1ELb0ELb1EEEvNS_16Flash_fwd_paramsE:
[----:B------:R-:W-:Y:S01]  /*0000*/  LDC R1, c[0x0][0x37c] ;  /* 0x0000df00ff017b82 */ /* 0x000fe20000000800 */
[----:B------:R-:W1:Y:S07]  /*0010*/  S2R R149, SR_CTAID.X ;  /* 0x0000000000957919 */ /* 0x000e6e0000002500 */
[----:B------:R-:W2:Y:S01]  /*0020*/  LDC.64 R84, c[0x0][0x348] ;  /* 0x0000d200ff547b82 */ /* 0x000ea20000000a00 */
[----:B------:R-:W-:Y:S01]  /*0030*/  BSSY.RECONVERGENT B3, `(.L_x_7233) ;  /* 0x0000005000037945 */ /* 0x000fe20003800200 */
[----:B------:R-:W-:Y:S01]  /*0040*/  MOV R146, 0x80 ;  /* 0x0000008000927802 */ /* 0x000fe20000000f00 */
[----:B------:R-:W3:Y:S01]  /*0050*/  S2R R148, SR_CTAID.Y ;  /* 0x0000000000947919 */ /* 0x000ee20000002600 */
[----:B------:R-:W4:Y:S05]  /*0060*/  S2R R147, SR_CTAID.Z ;  /* 0x0000000000937919 */ /* 0x000f2a0000002700 */
[----:B-1234-:R-:W-:Y:S05]  /*0070*/  CALL.REL.NOINC `($_ZN5flash24flash_fwd_splitkv_kernelI23Flash_fwd_kernel_traitsILi32ELi64ELi128ELi4ELb0ELb0EN7cutlass10bfloat16_tE19Flash_kernel_traitsILi32ELi64ELi128ELi4ES3_EELb0ELb1ELb0ELb0ELb0ELb1ELb0ELb1EEEvNS_16Flash_fwd_paramsE$_ZN5flash30compute_attn_1rowblock_splitkvI23Flash_fwd_kernel_traitsILi32ELi64ELi128ELi4ELb0ELb0EN7cutlass10bfloat16_tE19Flash_kernel_traitsILi32ELi64ELi128ELi4ES3_EELb0ELb1ELb0ELb0ELb0ELb1ELb0ELb1ENS_16Flash_fwd_paramsEEEvRKT8_iiiii) ;  /* 0x0000000000087944 */ /* 0x01efea0003c00000 */
[----:B------:R-:W-:Y:S05]  /*0080*/  BSYNC.RECONVERGENT B3 ;  /* 0x0000000000037941 */ /* 0x000fea0003800200 */
.L_x_7233:
[----:B------:R-:W-:Y:S05]  /*0090*/  EXIT ;  /* 0x000000000000794d */ /* 0x000fea0003800000 */
        .type           $_ZN5flash24flash_fwd_splitkv_kernelI23Flash_fwd_kernel_traitsILi32ELi64ELi128ELi4ELb0ELb0EN7cutlass10bfloat16_tE19Flash_kernel_traitsILi32ELi64ELi128ELi4ES3_EELb0ELb1ELb0ELb0ELb0ELb1ELb0ELb1EEEvNS_16Flash_fwd_paramsE$_ZN5flash30compute_attn_1rowblock_splitkvI23Flash_fwd_kernel_traitsILi32ELi64ELi128ELi4ELb0ELb0EN7cutlass10bfloat16_tE19Flash_kernel_traitsILi32ELi64ELi128ELi4ES3_EELb0ELb1ELb0ELb0ELb0ELb1ELb0ELb1ENS_16Flash_fwd_paramsEEEvRKT8_iiiii,@function
        .size           $_ZN5flash24flash_fwd_splitkv_kernelI23Flash_fwd_kernel_traitsILi32ELi64ELi128ELi4ELb0ELb0EN7cutlass10bfloat16_tE19Flash_kernel_traitsILi32ELi64ELi128ELi4ES3_EELb0ELb1ELb0ELb0ELb0ELb1ELb0ELb1EEEvNS_16Flash_fwd_paramsE$_ZN5flash30compute_attn_1rowblock_splitkvI23Flash_fwd_kernel_traitsILi32ELi64ELi128ELi4ELb0ELb0EN7cutlass10bfloat16_tE19Flash_kernel_traitsILi32ELi64ELi128ELi4ES3_EELb0ELb1ELb0ELb0ELb0ELb1ELb0ELb1ENS_16Flash_fwd_paramsEEEvRKT8_iiiii,(.L_x_10303 - $_ZN5flash24flash_fwd_splitkv_kernelI23Flash_fwd_kernel_traitsILi32ELi64ELi128ELi4ELb0ELb0EN7cutlass10bfloat16_tE19Flash_kernel_traitsILi32ELi64ELi128ELi4ES3_EELb0ELb1ELb0ELb0ELb0ELb1ELb0ELb1EEEvNS_16Flash_fwd_paramsE$_ZN5flash30compute_attn_1rowblock_splitkvI23Flash_fwd_kernel_traitsILi32ELi64ELi128ELi4ELb0ELb0EN7cutlass10bfloat16_tE19Flash_kernel_traitsILi32ELi64ELi128ELi4ES3_EELb0ELb1ELb0ELb0ELb0ELb1ELb0ELb1ENS_16Flash_fwd_paramsEEEvRKT8_iiiii)
$_ZN5flash24flash_fwd_splitkv_kernelI23Flash_fwd_kernel_traitsILi32ELi64ELi128ELi4ELb0ELb0EN7cutlass10bfloat16_tE19Flash_kernel_traitsILi32ELi64ELi128ELi4ES3_EELb0ELb1ELb0ELb0ELb0ELb1ELb0ELb1EEEvNS_16Flash_fwd_paramsE$_ZN5flash30compute_attn_1rowblock_splitkvI23Flash_fwd_kernel_traitsILi32ELi64ELi128ELi4ELb0ELb0EN7cutlass10bfloat16_tE19Flash_kernel_traitsILi32ELi64ELi128ELi4ES3_EELb0ELb1ELb0ELb0ELb0ELb1ELb0ELb1ENS_16Flash_fwd_paramsEEEvRKT8_iiiii:
        /* <DEDUP_REMOVED lines=38> */
.L_x_7235:
[----:B------:R-:W-:Y:S05]  /*0300*/  BSYNC.RECONVERGENT B0 ;  /* 0x0000000000007941 */ /* 0x000fea0003800200 */
.L_x_7234:
[----:B------:R-:W-:Y:S04]  /*0310*/  BSSY.RECONVERGENT B0, `(.L_x_7236) ;  /* 0x0000007000007945 */ /* 0x000fe80003800200 */
[----:B------:R-:W-:Y:S05]  /*0320*/  @!P3 BRA `(.L_x_7237) ;  /* 0x000000000014b947 */ /* 0x000fea0003800000 */
[----:B------:R-:W3:Y:S02]  /*0330*/  LD.E.U8 R0, desc[UR4][R84.64+0x1b2] ;  /* 0x0001b20454007980 */ /* 0x000ee4000c101100 */
[----:B---3--:R-:W-:-:S13]  /*0340*/  ISETP.NE.AND P1, PT, R0, RZ, PT ;  /* 0x000000ff0000720c */ /* 0x008fda0003f25270 */
[----:B------:R-:W3:Y:S02]  /*0350*/  @P1 LD.E R7, desc[UR4][R12.64+0x4] ;  /* 0x000004040c071980 */ /* 0x000ee4000c101900 */
[----:B---3-5:R-:W-:-:S06]  /*0360*/  @P1 IADD3 R72, PT, PT, R7, -R10, RZ ;  /* 0x8000000a07481210 */ /* 0x028fcc0007ffe0ff */
[----:B------:R3:W5:Y:S02]  /*0370*/  @!P1 LD.E R72, desc[UR4][R12.64] ;  /* 0x000000040c489980 */ /* 0x000764000c101900 */
.L_x_7237:
[----:B------:R-:W-:Y:S05]  /*0380*/  BSYNC.RECONVERGENT B0 ;  /* 0x0000000000007941 */ /* 0x000fea0003800200 */
.L_x_7236:
        /* <DEDUP_REMOVED lines=9> */
.L_x_7239:
[----:B------:R-:W4:Y:S01]  /*0420*/  LD.E.64 R2, desc[UR4][R84.64+0x108] ;  /* 0x0001080454027980 */ /* 0x000f22000c101b00 */
[----:B------:R-:W-:Y:S01]  /*0430*/  BSSY.RECONVERGENT B0, `(.L_x_7241) ;  /* 0x0000006000007945 */ /* 0x000fe20003800200 */
[----:B------:R-:W-:Y:S01]  /*0440*/  IMAD.MOV.U32 R65, RZ, RZ, RZ ;  /* 0x000000ffff417224 */ /* 0x000fe200078e00ff */
[----:B----4-:R-:W-:-:S04]  /*0450*/  ISETP.NE.U32.AND P0, PT, R2, RZ, PT ;  /* 0x000000ff0200720c */ /* 0x010fc80003f05070 */
[----:B------:R-:W-:-:S13]  /*0460*/  ISETP.NE.AND.EX P0, PT, R3, RZ, PT, P0 ;  /* 0x000000ff0300720c */ /* 0x000fda0003f05300 */
[----:B------:R-:W-:Y:S05]  /*0470*/  @!P0 BRA `(.L_x_7242) ;  /* 0x0000000000048947 */ /* 0x000fea0003800000 */
[----:B------:R4:W5:Y:S02]  /*0480*/  LD.E R65, desc[UR4][R84.64+0xbc] ;  /* 0x0000bc0454417980 */ /* 0x000964000c101900 */
.L_x_7242:
[----:B------:R-:W-:Y:S05]  /*0490*/  BSYNC.RECONVERGENT B0 ;  /* 0x0000000000007941 */ /* 0x000fea0003800200 */
.L_x_7241:
[----:B-----5:R-:W-:Y:S02]  /*04a0*/  IADD3 R65, PT, PT, R72, R65, RZ ;  /* 0x0000004148417210 */ /* 0x020fe40007ffe0ff */
.L_x_7240:
[----:B------:R-:W-:Y:S05]  /*04b0*/  BSYNC.RECONVERGENT B1 ;  /* 0x0000000000017941 */ /* 0x000fea0003800200 */
.L_x_7238:
[----:B------:R-:W-:Y:S01]  /*04c0*/  IMAD.SHL.U32 R75, R149, 0x40, RZ ;  /* 0x00000040954b7824 */ /* 0x000fe200078e00ff */
[----:B------:R-:W-:Y:S01]  /*04d0*/  MOV R2, R146 ;  /* 0x0000009200027202 */ /* 0x000fe20000000f00 */
[----:B------:R-:W-:-:S03]  /*04e0*/  IMAD.MOV.U32 R3, RZ, RZ, 0x0 ;  /* 0x00000000ff037424 */ /* 0x000fc600078e00ff */
[----:B------:R-:W-:-:S13]  /*04f0*/  ISETP.GT.AND P0, PT, R150, R75, PT ;  /* 0x0000004b9600720c */ /* 0x000fda0003f04270 */
[----:B-1234-:R-:W-:Y:S05]  /*0500*/  @!P0 RET.REL.NODEC R2 `(_ZN5flash24flash_fwd_splitkv_kernelI23Flash_fwd_kernel_traitsILi32ELi64ELi128ELi4ELb0ELb0EN7cutlass10bfloat16_tE19Flash_kernel_traitsILi32ELi64ELi128ELi4ES3_EELb0ELb1ELb0ELb0ELb0ELb1ELb0ELb1EEEvNS_16Flash_fwd_paramsE) ;  /* 0xfffffff802bc8950 */ /* 0x01efea0003c3ffff */
        /* <DEDUP_REMOVED lines=88> */
.L_x_7245:
[----:B------:R-:W-:Y:S05]  /*0a90*/  BSYNC.RECONVERGENT B0 ;  /* 0x0000000000007941 */ /* 0x000fea0003800200 */
.L_x_7244:
[----:B------:R-:W-:Y:S01]  /*0aa0*/  MOV R147, 0x0 ;  /* 0x0000000000937802 */ /* 0x000fe20000000f00 */
[----:B------:R1:W-:Y:S03]  /*0ab0*/  @!P3 ST.E desc[UR4][R16.64], R0 ;  /* 0x000000001000b985 */ /* 0x0003e6000c101904 */
[----:B-12---:R-:W-:Y:S05]  /*0ac0*/  @P2 RET.REL.NODEC R146 `(_ZN5flash24flash_fwd_splitkv_kernelI23Flash_fwd_kernel_traitsILi32ELi64ELi128ELi4ELb0ELb0EN7cutlass10bfloat16_tE19Flash_kernel_traitsILi32ELi64ELi128ELi4ES3_EELb0ELb1ELb0ELb0ELb0ELb1ELb0ELb1EEEvNS_16Flash_fwd_paramsE) ;  /* 0xfffffff4924c2950 */ /* 0x006fea0003c3ffff */
[----:B------:R-:W-:Y:S02]  /*0ad0*/  MOV R3, 0x7f800000 ;  /* 0x7f80000000037802 */ /* 0x000fe40000000f00 */
[----:B------:R-:W-:-:S03]  /*0ae0*/  MOV R147, 0x0 ;  /* 0x0000000000937802 */ /* 0x000fc60000000f00 */
[----:B------:R1:W-:Y:S02]  /*0af0*/  ST.E desc[UR4][R16.64+0x80], R3 ;  /* 0x0000800310007985 */ /* 0x0003e4000c101904 */
[----:B-1----:R-:W-:Y:S05]  /*0b00*/  RET.REL.NODEC R146 `(_ZN5flash24flash_fwd_splitkv_kernelI23Flash_fwd_kernel_traitsILi32ELi64ELi128ELi4ELb0ELb0EN7cutlass10bfloat16_tE19Flash_kernel_traitsILi32ELi64ELi128ELi4ES3_EELb0ELb1ELb0ELb0ELb0ELb1ELb0ELb1EEEvNS_16Flash_fwd_paramsE) ;  /* 0xfffffff4923c7950 */ /* 0x002fea0003c3ffff */
.L_x_7243:
        /* <DEDUP_REMOVED lines=27> */
[----:B-1----:R-:W-:Y:S01]  /*0cc0*/  IABS R2, R9 ;  /* 0x0000000900027213 */ /* 0x002fe20000000000 */
[----:B--2---:R-:W-:Y:S01]  /*0cd0*/  IMAD.MOV R3, RZ, RZ, -R13 ;  /* 0x000000ffff037224 */ /* 0x004fe200078e0a0d */
        /* <DEDUP_REMOVED lines=19> */
[C---:B------:R-:W-:Y:S02]  /*0e10*/  LEA R154, P0, R10.reuse, R156, 0x2 ;  /* 0x0000009c0a9a7211 */ /* 0x040fe400078010ff */
[----:B------:R-:W-:Y:S02]  /*0e20*/  @!P1 IADD3 R7, PT, PT, -R7, RZ, RZ ;  /* 0x000000ff07079210 */ /* 0x000fe40007ffe1ff */
[----:B------:R-:W-:Y:S02]  /*0e30*/  LEA.HI.X R155, R10, R157, R155, 0x2, P0 ;  /* 0x0000009d0a9b7211 */ /* 0x000fe400000f149b */
[----:B------:R-:W-:Y:S01]  /*0e40*/  @!P2 LOP3.LUT R7, RZ, R9, RZ, 0x33, !PT ;  /* 0x00000009ff07a212 */ /* 0x000fe200078e33ff */
[----:B------:R-:W3:Y:S04]  /*0e50*/  LD.E.64 R10, desc[UR4][R14.64+0x20] ;  /* 0x000020040e0a7980 */ /* 0x000ee8000c101b00 */
        /* <DEDUP_REMOVED lines=11> */
[----:B-----5:R-:W-:-:S04]  /*0f10*/  IMAD R8, R3, R6, RZ ;  /* 0x0000000603087224 */ /* 0x020fc800078e02ff */
        /* <DEDUP_REMOVED lines=38> */
.L_x_7247:
        /* <DEDUP_REMOVED lines=26> */
[----:B--2---:R-:W-:-:S03]  /*1320*/  @!P2 IMAD R3, R137, R9, RZ ;  /* 0x000000098903a224 */ /* 0x004fc600078e02ff */
[----:B------:R-:W-:Y:S01]  /*1330*/  ISETP.GT.U32.AND P1, PT, R2, R11, PT ;  /* 0x0000000b0200720c */ /* 0x000fe20003f24070 */
[----:B------:R-:W-:Y:S02]  /*1340*/  @!P2 IMAD R3, R4, R136, R3 ;  /* 0x000000880403a224 */ /* 0x000fe400078e0203 */
[----:B------:R-:W-:Y:S01]  /*1350*/  @!P2 IMAD.WIDE.U32 R20, R136, R9, RZ ;  /* 0x000000098814a225 */ /* 0x000fe200078e00ff */
[----:B-----5:R-:W-:-:S03]  /*1360*/  @!P2 SHF.R.S32.HI R4, RZ, 0x1f, R8 ;  /* 0x0000001fff04a819 */ /* 0x020fc60000011408 */
[----:B---3--:R-:W-:Y:S01]  /*1370*/  @!P2 IMAD R5, R17, R8, RZ ;  /* 0x000000081105a224 */ /* 0x008fe200078e02ff */
        /* <DEDUP_REMOVED lines=16> */
[----:B----4-:R-:W-:Y:S01]  /*1480*/  @!P2 IMAD R2, R139, R9, RZ ;  /* 0x000000098b02a224 */ /* 0x010fe200078e02ff */
[----:B------:R-:W-:Y:S01]  /*1490*/  LEA R16, R61, 0xffffff80, 0x7 ;  /* 0xffffff803d107811 */ /* 0x000fe200078e38ff */
[----:B------:R-:W-:Y:S01]  /*14a0*/  @P3 VIADD R7, R7, 0x1 ;  /* 0x0000000107073836 */ /* 0x000fe20000000000 */
[----:B------:R-:W-:-:S02]  /*14b0*/  @!P2 SHF.R.S32.HI R3, RZ, 0x1f, R9 ;  /* 0x0000001fff03a819 */ /* 0x000fc40000011409 */
[----:B------:R-:W-:Y:S02]  /*14c0*/  MOV R20, R6 ;  /* 0x0000000600147202 */ /* 0x000fe40000000f00 */
        /* <DEDUP_REMOVED lines=8> */
[----:B------:R-:W-:Y:S01]  /*1550*/  @!P2 SHF.R.S32.HI R3, RZ, 0x1f, R8 ;  /* 0x0000001fff03a819 */ /* 0x000fe20000011408 */
[----:B------:R-:W-:Y:S01]  /*1560*/  @P2 IMAD.IADD R9, R9, 0x1, R10 ;  /* 0x0000000109092824 */ /* 0x000fe200078e020a */
[----:B------:R-:W-:Y:S01]  /*1570*/  @!P2 IADD3 R25, PT, PT, R25, R2, RZ ;  /* 0x000000021919a210 */ /* 0x000fe20007ffe0ff */
[----:B------:R-:W-:Y:S01]  /*1580*/  @!P2 IMAD R2, R19, R8, RZ ;  /* 0x000000081302a224 */ /* 0x000fe200078e02ff */
[----:B------:R-:W-:Y:S01]  /*1590*/  MOV R10, R20 ;  /* 0x00000014000a7202 */ /* 0x000fe20000000f00 */
[----:B------:R-:W-:Y:S01]  /*15a0*/  IMAD R5, R13, R7, RZ ;  /* 0x000000070d057224 */ /* 0x000fe200078e02ff */
[----:B------:R-:W-:Y:S01]  /*15b0*/  SHF.R.S32.HI R4, RZ, 0x1f, R7 ;  /* 0x0000001fff047819 */ /* 0x000fe20000011407 */
[----:B------:R-:W-:-:S02]  /*15c0*/  @!P2 IMAD R2, R18, R3, R2 ;  /* 0x000000031202a224 */ /* 0x000fc400078e0202 */
[----:B------:R-:W-:-:S04]  /*15d0*/  @!P2 IMAD.WIDE.U32 R18, R18, R8, R24 ;  /* 0x000000081212a225 */ /* 0x000fc800078e0018 */
[----:B------:R-:W-:-:S04]  /*15e0*/  IMAD.WIDE.U32 R10, R12, R7, R10 ;  /* 0x000000070c0a7225 */ /* 0x000fc800078e000a */
[----:B------:R-:W-:Y:S02]  /*15f0*/  IMAD R4, R12, R4, R5 ;  /* 0x000000040c047224 */ /* 0x000fe400078e0205 */
[----:B------:R-:W-:-:S04]  /*1600*/  @P2 IMAD.WIDE.U32 R6, R138, R9, RZ ;  /* 0x000000098a062225 */ /* 0x000fc800078e00ff */
[----:B------:R-:W-:Y:S02]  /*1610*/  @P2 IMAD R3, R139, R9, RZ ;  /* 0x000000098b032224 */ /* 0x000fe400078e02ff */
[----:B------:R-:W-:Y:S01]  /*1620*/  @!P2 IMAD.IADD R17, R19, 0x1, R2 ;  /* 0x000000011311a824 */ /* 0x000fe200078e0202 */
[----:B------:R-:W-:Y:S01]  /*1630*/  IADD3 R2, PT, PT, R11, R4, RZ ;  /* 0x000000040b027210 */ /* 0x000fe20007ffe0ff */
[----:B------:R-:W-:Y:S01]  /*1640*/  @P2 IMAD.IADD R17, R7, 0x1, R3 ;  /* 0x0000000107112824 */ /* 0x000fe200078e0203 */
[----:B------:R-:W-:Y:S02]  /*1650*/  MOV R12, R10 ;  /* 0x0000000a000c7202 */ /* 0x000fe40000000f00 */
[----:B------:R-:W-:Y:S02]  /*1660*/  @P2 MOV R18, R6 ;  /* 0x0000000600122202 */ /* 0x000fe40000000f00 */
[----:B------:R-:W-:Y:S02]  /*1670*/  MOV R11, RZ ;  /* 0x000000ff000b7202 */ /* 0x000fe40000000f00 */
.L_x_7248:
[----:B------:R-:W-:Y:S05]  /*1680*/  BSYNC.RECONVERGENT B0 ;  /* 0x0000000000007941 */ /* 0x000fea0003800200 */
.L_x_7246:
        /* <DEDUP_REMOVED lines=22> */
[----:B------:R-:W-:Y:S01]  /*17f0*/  IMAD R19, R20, R3, R19 ;  /* 0x0000000314137224 */ /* 0x000fe200078e0213 */
[----:B------:R-:W-:-:S04]  /*1800*/  SHF.L.U32 R3, R66, 0x3, RZ ;  /* 0x0000000342037819 */ /* 0x000fc800000006ff */
[----:B------:R-:W-:Y:S02]  /*1810*/  ISETP.GT.U32.AND P3, PT, R6, R19, PT ;  /* 0x000000130600720c */ /* 0x000fe40003f64070 */
[----:B------:R-:W-:-:S04]  /*1820*/  LOP3.LUT R10, R3, 0x18, RZ, 0xc0, !PT ;  /* 0x00000018030a7812 */ /* 0x000fc800078ec0ff */
[----:B------:R-:W-:-:S07]  /*1830*/  IADD3 R30, P1, PT, R10, R18, RZ ;  /* 0x000000120a1e7210 */ /* 0x000fce0007f3e0ff */
[----:B------:R-:W-:Y:S02]  /*1840*/  @!P3 IMAD.IADD R19, R19, 0x1, -R6 ;  /* 0x000000011313b824 */ /* 0x000fe400078e0a06 */
[----:B------:R-:W-:-:S03]  /*1850*/  IMAD.X R31, RZ, RZ, R17, P1 ;  /* 0x000000ffff1f7224 */ /* 0x000fc600008e0611 */
[----:B------:R-:W-:Y:S01]  /*1860*/  ISETP.GE.U32.AND P1, PT, R19, R6, PT ;  /* 0x000000061300720c */ /* 0x000fe20003f26070 */
[----:B------:R-:W-:Y:S01]  /*1870*/  IMAD.MOV.U32 R7, RZ, RZ, RZ ;  /* 0x000000ffff077224 */ /* 0x000fe200078e00ff */
[----:B------:R-:W-:Y:S02]  /*1880*/  LOP3.LUT R21, R147, R0, RZ, 0x3c, !PT ;  /* 0x0000000093157212 */ /* 0x000fe400078e3cff */
[----:B------:R-:W-:Y:S02]  /*1890*/  @!P3 IADD3 R20, PT, PT, R20, 0x1, RZ ;  /* 0x000000011414b810 */ /* 0x000fe40007ffe0ff */
[----:B------:R-:W-:Y:S01]  /*18a0*/  ISETP.GE.AND P2, PT, R21, RZ, PT ;  /* 0x000000ff1500720c */ /* 0x000fe20003f46270 */
[----:B------:R1:W5:Y:S01]  /*18b0*/  @P4 LD.E R7, desc[UR4][R32.64] ;  /* 0x0000000420074980 */ /* 0x000362000c101900 */
[----:B------:R-:W-:Y:S01]  /*18c0*/  ISETP.NE.AND P3, PT, R0, RZ, PT ;  /* 0x000000ff0000720c */ /* 0x000fe20003f65270 */
[----:B------:R-:W-:Y:S01]  /*18d0*/  IMAD R18, R11, R138, RZ ;  /* 0x0000008a0b127224 */ /* 0x000fe200078e02ff */
[----:B------:R-:W1:Y:S03]  /*18e0*/  S2R R64, SR_CgaCtaId ;  /* 0x0000000000407919 */ /* 0x000e660000008800 */
[----:B------:R-:W-:-:S02]  /*18f0*/  @P1 VIADD R20, R20, 0x1 ;  /* 0x0000000114141836 */ /* 0x000fc40000000000 */
[C---:B------:R-:W-:Y:S02]  /*1900*/  IMAD R18, R16.reuse, R139, R18 ;  /* 0x0000008b10127224 */ /* 0x040fe400078e0212 */
[----:B------:R-:W-:-:S05]  /*1910*/  IMAD.WIDE.U32 R30, R16, R138, R30 ;  /* 0x0000008a101e7225 */ /* 0x000fca00078e001e */
[----:B------:R-:W-:Y:S01]  /*1920*/  IADD3 R31, PT, PT, R31, R18, RZ ;  /* 0x000000121f1f7210 */ /* 0x000fe20007ffe0ff */
[----:B------:R-:W-:Y:S01]  /*1930*/  IMAD.MOV.U32 R97, RZ, RZ, RZ ;  /* 0x000000ffff617224 */ /* 0x000fe200078e00ff */
[----:B------:R-:W-:Y:S02]  /*1940*/  SHF.R.U32.HI R96, RZ, 0x2, R66 ;  /* 0x00000002ff607819 */ /* 0x000fe40000011642 */
[----:B------:R-:W-:-:S03]  /*1950*/  LOP3.LUT R21, R3, 0xc0, RZ, 0xc0, !PT ;  /* 0x000000c003157812 */ /* 0x000fc600078ec0ff */
[-C--:B------:R-:W-:Y:S02]  /*1960*/  IMAD R141, R137, R96.reuse, RZ ;  /* 0x00000060898d7224 */ /* 0x080fe400078e02ff */
[----:B------:R-:W-:Y:S01]  /*1970*/  IMAD R145, R139, R96, RZ ;  /* 0x000000608b917224 */ /* 0x000fe200078e02ff */
[----:B------:R-:W-:Y:S01]  /*1980*/  SHF.L.U32 R67, R66, 0x2, RZ ;  /* 0x0000000242437819 */ /* 0x000fe200000006ff */
[----:B------:R-:W-:-:S03]  /*1990*/  VIADD R63, R61, 0xffffffff ;  /* 0xffffffff3d3f7836 */ /* 0x000fc60000000000 */
[----:B------:R-:W-:Y:S01]  /*19a0*/  LOP3.LUT R76, R67, 0xc, RZ, 0xc0, !PT ;  /* 0x0000000c434c7812 */ /* 0x000fe200078ec0ff */
[----:B------:R-:W-:Y:S02]  /*19b0*/  IMAD.SHL.U32 R60, R63, 0x80, RZ ;  /* 0x000000803f3c7824 */ /* 0x000fe400078e00ff */
[----:B--2---:R-:W-:Y:S02]  /*19c0*/  @P0 IMAD R16, R27, R152, RZ ;  /* 0x000000981b100224 */ /* 0x004fe400078e02ff */
[-C--:B---3--:R-:W-:Y:S02]  /*19d0*/  @!P0 IMAD R6, R29, R148.reuse, RZ ;  /* 0x000000941d068224 */ /* 0x088fe400078e02ff */
[----:B-1----:R-:W-:-:S04]  /*19e0*/  @!P0 IMAD.WIDE.U32 R32, R28, R148, RZ ;  /* 0x000000941c208225 */ /* 0x002fc800078e00ff */
[----:B------:R-:W-:Y:S01]  /*19f0*/  @P0 IMAD.WIDE.U32 R28, R26, R152, RZ ;  /* 0x000000981a1c0225 */ /* 0x000fe200078e00ff */
[----:B------:R-:W-:-:S03]  /*1a00*/  @!P0 IADD3 R19, PT, PT, R33, R6, RZ ;  /* 0x0000000621138210 */ /* 0x000fc60007ffe0ff */
[----:B------:R-:W-:Y:S02]  /*1a10*/  @!P0 IMAD.MOV.U32 R17, RZ, RZ, R32 ;  /* 0x000000ffff118224 */ /* 0x000fe400078e0020 */
[----:B------:R-:W-:Y:S02]  /*1a20*/  @P0 IMAD.MOV.U32 R17, RZ, RZ, R28 ;  /* 0x000000ffff110224 */ /* 0x000fe400078e001c */
[----:B------:R-:W-:Y:S02]  /*1a30*/  IMAD.MOV.U32 R6, RZ, RZ, R20 ;  /* 0x000000ffff067224 */ /* 0x000fe400078e0014 */
[----:B------:R-:W-:Y:S01]  /*1a40*/  @P0 IMAD.IADD R19, R29, 0x1, R16 ;  /* 0x000000011d130824 */ /* 0x000fe200078e0210 */
[----:B------:R-:W-:Y:S01]  /*1a50*/  IADD3 R32, P1, PT, R10, R17, RZ ;  /* 0x000000110a207210 */ /* 0x000fe20007f3e0ff */
[----:B------:R-:W-:Y:S01]  /*1a60*/  @!P2 IMAD.MOV R6, RZ, RZ, -R6 ;  /* 0x000000ffff06a224 */ /* 0x000fe200078e0a06 */
[----:B------:R-:W-:Y:S02]  /*1a70*/  @!P3 LOP3.LUT R6, RZ, R0, RZ, 0x33, !PT ;  /* 0x00000000ff06b212 */ /* 0x000fe400078e33ff */
[----:B------:R-:W-:-:S02]  /*1a80*/  IADD3.X R33, PT, PT, RZ, R19, RZ, P1, !PT ;  /* 0x00000013ff217210 */ /* 0x000fc40000ffe4ff */
[----:B------:R-:W-:Y:S01]  /*1a90*/  SHF.R.S32.HI R0, RZ, 0x1f, R6 ;  /* 0x0000001fff007819 */ /* 0x000fe20000011406 */
[----:B------:R-:W-:Y:S02]  /*1aa0*/  IMAD R17, R23, R6, RZ ;  /* 0x0000000617117224 */ /* 0x000fe400078e02ff */
[-C--:B------:R-:W-:Y:S02]  /*1ab0*/  IMAD R16, R25, R147.reuse, RZ ;  /* 0x0000009319107224 */ /* 0x080fe400078e02ff */
[----:B------:R-:W-:-:S04]  /*1ac0*/  IMAD.WIDE.U32 R32, R24, R147, R32 ;  /* 0x0000009318207225 */ /* 0x000fc800078e0020 */
[----:B------:R-:W-:-:S04]  /*1ad0*/  IMAD.WIDE.U32 R24, R6, R22, R30 ;  /* 0x0000001606187225 */ /* 0x000fc800078e001e */
[----:B------:R-:W-:-:S04]  /*1ae0*/  IMAD R17, R0, R22, R17 ;  /* 0x0000001600117224 */ /* 0x000fc800078e0211 */
[----:B------:R-:W-:Y:S01]  /*1af0*/  IMAD.IADD R25, R25, 0x1, R17 ;  /* 0x0000000119197824 */ /* 0x000fe200078e0211 */
[----:B------:R-:W-:Y:S01]  /*1b00*/  SHF.R.S32.HI R17, RZ, 0x1f, R72 ;  /* 0x0000001fff117819 */ /* 0x000fe20000011448 */
[----:B------:R-:W-:Y:S01]  /*1b10*/  IMAD.WIDE.U32 R28, R149, 0x40, R96 ;  /* 0x00000040951c7825 */ /* 0x000fe200078e0060 */
[----:B------:R-:W-:Y:S02]  /*1b20*/  MOV R19, 0x400 ;  /* 0x0000040000137802 */ /* 0x000fe40000000f00 */
[----:B------:R-:W-:Y:S01]  /*1b30*/  LEA.HI R17, R17, R72, RZ, 0x7 ;  /* 0x0000004811117211 */ /* 0x000fe200078f38ff */
[----:B------:R-:W-:Y:S01]  /*1b40*/  IMAD.IADD R23, R33, 0x1, R16 ;  /* 0x0000000121177824 */ /* 0x000fe200078e0210 */
[----:B------:R-:W-:Y:S01]  /*1b50*/  LEA R64, R64, R19, 0x18 ;  /* 0x0000001340407211 */ /* 0x000fe200078ec0ff */
[----:B------:R-:W-:Y:S01]  /*1b60*/  IMAD R19, R29, R26, RZ ;  /* 0x0000001a1d137224 */ /* 0x000fe200078e02ff */
[----:B------:R-:W-:Y:S02]  /*1b70*/  MOV R22, R32 ;  /* 0x0000002000167202 */ /* 0x000fe40000000f00 */
[----:B------:R-:W-:Y:S01]  /*1b80*/  SHF.R.S32.HI R17, RZ, 0x7, R17 ;  /* 0x00000007ff117819 */ /* 0x000fe20000011411 */
[----:B------:R-:W-:Y:S01]  /*1b90*/  IMAD R19, R28, R27, R19 ;  /* 0x0000001b1c137224 */ /* 0x000fe200078e0213 */
[----:B------:R-:W-:Y:S01]  /*1ba0*/  IADD3 R20, P0, PT, R10, R12, RZ ;  /* 0x0000000c0a147210 */ /* 0x000fe20007f1e0ff */
[----:B------:R-:W-:Y:S01]  /*1bb0*/  IMAD.WIDE.U32 R22, R28, R26, R22 ;  /* 0x0000001a1c167225 */ /* 0x000fe200078e0016 */
[----:B------:R-:W-:-:S02]  /*1bc0*/  VIMNMX R68, PT, PT, R140, R17, !PT ;  /* 0x000000118c447248 */ /* 0x000fc40007fe0100 */
[----:B------:R-:W-:Y:S01]  /*1bd0*/  LOP3.LUT R16, R21, 0x18, R66, 0xf8, !PT ;  /* 0x0000001815107812 */ /* 0x000fe200078ef842 */
[----:B------:R-:W-:Y:S01]  /*1be0*/  IMAD.IADD R19, R23, 0x1, R19 ;  /* 0x0000000117137824 */ /* 0x000fe200078e0213 */
[----:B------:R-:W-:Y:S02]  /*1bf0*/  ISETP.GT.U32.AND P2, PT, R61, R68, PT ;  /* 0x000000443d00720c */ /* 0x000fe40003f44070 */
[----:B----4-:R-:W-:Y:S02]  /*1c00*/  LEA R98, P1, R22, R14, 0x1 ;  /* 0x0000000e16627211 */ /* 0x010fe400078208ff */
[----:B------:R-:W-:Y:S01]  /*1c10*/  IADD3.X R21, PT, PT, RZ, R2, RZ, P0, !PT ;  /* 0x00000002ff157210 */ /* 0x000fe200007fe4ff */
[----:B------:R-:W-:Y:S01]  /*1c20*/  IMAD.WIDE.U32 R24, R96, R138, R24 ;  /* 0x0000008a60187225 */ /* 0x000fe200078e0018 */
[----:B------:R-:W-:Y:S02]  /*1c30*/  LEA.HI.X R99, R22, R15, R19, 0x1, P1 ;  /* 0x0000000f16637211 */ /* 0x000fe400008f0c13 */
[----:B------:R-:W-:Y:S01]  /*1c40*/  LOP3.LUT R16, R16, 0x18, R3, 0x78, !PT ;  /* 0x0000001810107812 */ /* 0x000fe200078e7803 */
[----:B------:R-:W-:Y:S01]  /*1c50*/  IMAD.WIDE.U32 R14, R96, R136, R20 ;  /* 0x00000088600e7225 */ /* 0x000fe200078e0014 */
[----:B------:R-:W-:-:S02]  /*1c60*/  LEA R144, P0, R24, R4, 0x1 ;  /* 0x0000000418907211 */ /* 0x000fc400078008ff */
[----:B------:R-:W-:Y:S01]  /*1c70*/  LOP3.LUT R3, R16, 0x1f20, R3, 0xf8, !PT ;  /* 0x00001f2010037812 */ /* 0x000fe200078ef803 */
[----:B------:R-:W-:Y:S01]  /*1c80*/  IMAD.IADD R145, R25, 0x1, R145 ;  /* 0x0000000119917824 */ /* 0x000fe200078e0291 */
[----:B------:R-:W-:Y:S02]  /*1c90*/  IADD3 R141, PT, PT, R15, R141, RZ ;  /* 0x0000008d0f8d7210 */ /* 0x000fe40007ffe0ff */
[----:B------:R-:W-:Y:S01]  /*1ca0*/  LEA R142, P1, R14, R8, 0x1 ;  /* 0x000000080e8e7211 */ /* 0x000fe200078208ff */
        /* <DEDUP_REMOVED lines=17> */
[----:B------:R-:W-:Y:S01]  /*1dc0*/  MOV R11, RZ ;  /* 0x000000ff000b7202 */ /* 0x000fe20000000f00 */
[----:B-----5:R-:W-:Y:S01]  /*1dd0*/  IMAD.IADD R12, R60, 0x1, R7 ;  /* 0x000000013c0c7824 */ /* 0x020fe200078e0207 */
[----:B------:R-:W-:Y:S01]  /*1de0*/  MOV R74, R60 ;  /* 0x0000003c004a7202 */ /* 0x000fe20000000f00 */
[C---:B------:R-:W-:Y:S01]  /*1df0*/  VIADD R93, R96.reuse, 0x60 ;  /* 0x00000060605d7836 */ /* 0x040fe20000000000 */
[----:B------:R-:W-:Y:S01]  /*1e00*/  SHF.R.S32.HI R13, RZ, 0x1, R13 ;  /* 0x00000001ff0d7819 */ /* 0x000fe2000001140d */
[C---:B------:R-:W-:Y:S01]  /*1e10*/  IMAD R92, R61.reuse, -0x80, R72 ;  /* 0xffffff803d5c7824 */ /* 0x040fe200078e0248 */
[C---:B------:R-:W-:Y:S01]  /*1e20*/  IADD3 R77, PT, PT, R96.reuse, 0x20, RZ ;  /* 0x00000020604d7810 */ /* 0x040fe20007ffe0ff */
[----:B------:R-:W-:Y:S01]  /*1e30*/  IMAD R90, R61, -0x80, R65 ;  /* 0xffffff803d5a7824 */ /* 0x000fe200078e0241 */
[----:B------:R-:W-:Y:S01]  /*1e40*/  IADD3 R95, PT, PT, R96, 0x40, RZ ;  /* 0x00000040605f7810 */ /* 0x000fe20007ffe0ff */
[----:B------:R-:W-:Y:S01]  /*1e50*/  IMAD.MOV.U32 R87, RZ, RZ, R141 ;  /* 0x000000ffff577224 */ /* 0x000fe200078e008d */
[----:B------:R-:W-:-:S02]  /*1e60*/  MOV R91, R61 ;  /* 0x0000003d005b7202 */ /* 0x000fc40000000f00 */
[----:B------:R-:W-:Y:S02]  /*1e70*/  MOV R86, R142 ;  /* 0x0000008e00567202 */ /* 0x000fe40000000f00 */
[----:B------:R-:W-:Y:S02]  /*1e80*/  MOV R88, R144 ;  /* 0x0000009000587202 */ /* 0x000fe40000000f00 */
[----:B------:R-:W-:Y:S01]  /*1e90*/  MOV R89, R145 ;  /* 0x0000009100597202 */ /* 0x000fe20000000f00 */
[----:B--2---:R-:W-:Y:S02]  /*1ea0*/  IMAD R8, R21, R148, RZ ;  /* 0x0000009415087224 */ /* 0x004fe400078e02ff */
[----:B------:R-:W-:-:S04]  /*1eb0*/  IMAD.WIDE.U32 R20, R148, R20, R10 ;  /* 0x0000001494147225 */ /* 0x000fc800078e000a */
[----:B------:R-:W-:Y:S02]  /*1ec0*/  IMAD.IADD R21, R21, 0x1, R8 ;  /* 0x0000000115157824 */ /* 0x000fe400078e0208 */
[----:B---3--:R-:W-:-:S04]  /*1ed0*/  IMAD.WIDE.U32 R14, R148, R26, R10 ;  /* 0x0000001a940e7225 */ /* 0x008fc800078e000a */
[----:B------:R-:W-:Y:S02]  /*1ee0*/  IMAD R8, R27, R148, RZ ;  /* 0x000000941b087224 */ /* 0x000fe400078e02ff */
[-C--:B----4-:R-:W-:Y:S02]  /*1ef0*/  IMAD R9, R101, R74.reuse, RZ ;  /* 0x0000004a65097224 */ /* 0x090fe400078e02ff */
[----:B------:R-:W-:Y:S02]  /*1f00*/  IMAD.IADD R15, R15, 0x1, R8 ;  /* 0x000000010f0f7824 */ /* 0x000fe400078e0208 */
[----:B------:R-:W-:-:S04]  /*1f10*/  IMAD.WIDE.U32 R20, R100, R74, R20 ;  /* 0x0000004a64147225 */ /* 0x000fc800078e0014 */
[-C--:B------:R-:W-:Y:S01]  /*1f20*/  IMAD R8, R103, R74.reuse, RZ ;  /* 0x0000004a67087224 */ /* 0x080fe200078e02ff */
[----:B------:R-:W-:Y:S01]  /*1f30*/  IADD3 R21, PT, PT, R21, R9, RZ ;  /* 0x0000000915157210 */ /* 0x000fe20007ffe0ff */
[----:B------:R-:W-:-:S04]  /*1f40*/  IMAD.WIDE.U32 R14, R102, R74, R14 ;  /* 0x0000004a660e7225 */ /* 0x000fc800078e000e */
        /* <DEDUP_REMOVED lines=26> */
[----:B------:R-:W-:Y:S01]  /*20f0*/  SHF.L.U64.HI R83, R82, 0x1, R83 ;  /* 0x0000000152537819 */ /* 0x000fe20000010253 */
[----:B------:R-:W-:Y:S01]  /*2100*/  IMAD.WIDE.U32 R22, R102, R15, R24 ;  /* 0x0000000f66167225 */ /* 0x000fe200078e0018 */
[----:B------:R-:W-:Y:S02]  /*2110*/  IADD3 R79, PT, PT, R21, R79, RZ ;  /* 0x0000004f154f7210 */ /* 0x000fe40007ffe0ff */
[----:B------:R-:W-:Y:S01]  /*2120*/  LEA R78, P1, R20, R18, 0x1 ;  /* 0x00000012144e7211 */ /* 0x000fe200078208ff */
[----:B------:R-:W-:Y:S01]  /*2130*/  IMAD.SHL.U32 R14, R14, 0x2, RZ ;  /* 0x000000020e0e7824 */ /* 0x000fe200078e00ff */
[----:B------:R-:W-:Y:S01]  /*2140*/  SHF.L.U32 R82, R82, 0x1, RZ ;  /* 0x0000000152527819 */ /* 0x000fe200000006ff */
[----:B------:R-:W-:Y:S01]  /*2150*/  IMAD.IADD R9, R23, 0x1, R9 ;  /* 0x0000000117097824 */ /* 0x000fe200078e0209 */
[----:B------:R-:W-:-:S02]  /*2160*/  LEA R12, P0, R22, R16, 0x1 ;  /* 0x00000010160c7211 */ /* 0x000fc400078008ff */
[----:B------:R-:W-:Y:S02]  /*2170*/  LEA.HI.X R79, R20, R19, R79, 0x1, P1 ;  /* 0x00000013144f7211 */ /* 0x000fe400008f0c4f */
[----:B------:R-:W-:Y:S02]  /*2180*/  IADD3 R80, P3, PT, R4, R82, RZ ;  /* 0x0000005204507210 */ /* 0x000fe40007f7e0ff */
[----:B------:R-:W-:Y:S02]  /*2190*/  LEA.HI.X R9, R22, R17, R9, 0x1, P0 ;  /* 0x0000001116097211 */ /* 0x000fe400000f0c09 */
[----:B------:R-:W-:Y:S02]  /*21a0*/  IADD3 R50, P1, PT, R4, R14, RZ ;  /* 0x0000000e04327210 */ /* 0x000fe40007f3e0ff */
[C---:B------:R-:W-:Y:S02]  /*21b0*/  IADD3 R82, P2, PT, R2.reuse, R82, RZ ;  /* 0x0000005202527210 */ /* 0x040fe40007f5e0ff */
[----:B------:R-:W-:Y:S01]  /*21c0*/  IADD3 R14, P0, PT, R2, R14, RZ ;  /* 0x0000000e020e7210 */ /* 0x000fe20007f1e0ff */
[C---:B------:R-:W-:Y:S01]  /*21d0*/  IMAD.X R51, R5.reuse, 0x1, R0, P1 ;  /* 0x0000000105337824 */ /* 0x040fe200008e0600 */
[----:B------:R-:W-:Y:S01]  /*21e0*/  IADD3.X R81, PT, PT, R5, R83, RZ, P3, !PT ;  /* 0x0000005305517210 */ /* 0x000fe20001ffe4ff */
[C---:B------:R-:W-:Y:S01]  /*21f0*/  IMAD.X R83, R3.reuse, 0x1, R83, P2 ;  /* 0x0000000103537824 */ /* 0x040fe200010e0653 */
[----:B------:R-:W-:-:S02]  /*2200*/  IADD3.X R15, PT, PT, R3, R0, RZ, P0, !PT ;  /* 0x00000000030f7210 */ /* 0x000fc400007fe4ff */
[----:B------:R-:W-:-:S13]  /*2210*/  ISETP.GE.AND P3, PT, R10, R151, PT ;  /* 0x000000970a00720c */ /* 0x000fda0003f66270 */
.L_x_7272:
[----:B------:R-:W-:Y:S01]  /*2220*/  SHF.L.U64.HI R2, R100, 0x6, R101 ;  /* 0x0000000664027819 */ /* 0x000fe20000010265 */
[----:B------:R-:W-:Y:S01]  /*2230*/  VIADD R90, R90, 0x80 ;  /* 0x000000805a5a7836 */ /* 0x000fe20000000000 */
[----:B------:R-:W-:Y:S01]  /*2240*/  SHF.L.U64.HI R0, R138, 0x6, R139 ;  /* 0x000000068a007819 */ /* 0x000fe2000001028b */
[----:B------:R-:W-:Y:S01]  /*2250*/  VIADD R92, R92, 0x80 ;  /* 0x000000805c5c7836 */ /* 0x000fe20000000000 */
[----:B------:R-:W-:Y:S01]  /*2260*/  SHF.L.U64.HI R104, R102, 0x6, R103 ;  /* 0x0000000666687819 */ /* 0x000fe20000010267 */
[----:B------:R-:W-:Y:S01]  /*2270*/  IMAD.SHL.U32 R19, R100, 0x40, RZ ;  /* 0x0000004064137824 */ /* 0x000fe200078e00ff */
[----:B------:R-:W-:Y:S01]  /*2280*/  ISETP.GE.OR P5, PT, R96, R90, P3 ;  /* 0x0000005a6000720c */ /* 0x000fe20001fa6670 */
[----:B------:R-:W-:Y:S01]  /*2290*/  IMAD.SHL.U32 R3, R138, 0x40, RZ ;  /* 0x000000408a037824 */ /* 0x000fe200078e00ff */
[----:B------:R-:W-:Y:S01]  /*22a0*/  ISETP.GE.AND P3, PT, R10, R151, PT ;  /* 0x000000970a00720c */ /* 0x000fe20003f66270 */
[----:B------:R-:W-:Y:S01]  /*22b0*/  UMOV UR6, URZ ;  /* 0x000000ff00067c82 */ /* 0x000fe20008000000 */
[----:B------:R-:W-:Y:S01]  /*22c0*/  ISETP.LT.OR P5, PT, R96, R92, P5 ;  /* 0x0000005c6000720c */ /* 0x000fe20002fa1670 */
[----:B------:R-:W-:Y:S01]  /*22d0*/  VIADD R91, R91, 0xffffffff ;  /* 0xffffffff5b5b7836 */ /* 0x000fe20000000000 */
[C---:B------:R-:W-:Y:S01]  /*22e0*/  ISETP.GE.OR P4, PT, R77.reuse, R90, P3 ;  /* 0x0000005a4d00720c */ /* 0x040fe20001f86670 */
[----:B------:R-:W-:Y:S01]  /*22f0*/  BSSY.RECONVERGENT B1, `(.L_x_7250) ;  /* 0x00002b2000017945 */ /* 0x000fe20003800200 */
[-C--:B------:R-:W-:Y:S01]  /*2300*/  IADD3 R28, P0, PT, R78, R19.reuse, RZ ;  /* 0x000000134e1c7210 */ /* 0x080fe20007f1e0ff */
[----:B------:R-:W-:Y:S01]  /*2310*/  IMAD.MOV.U32 R94, RZ, RZ, R74 ;  /* 0x000000ffff5e7224 */ /* 0x000fe200078e004a */
[----:B------:R-:W-:Y:S01]  /*2320*/  ISETP.LT.OR P4, PT, R77, R92, P4 ;  /* 0x0000005c4d00720c */ /* 0x000fe20002781670 */
[----:B------:R-:W-:Y:S01]  /*2330*/  IMAD.SHL.U32 R105, R102, 0x40, RZ ;  /* 0x0000004066697824 */ /* 0x000fe200078e00ff */
[----:B------:R-:W-:Y:S01]  /*2340*/  IADD3 R18, P2, PT, R3, R88, RZ ;  /* 0x0000005803127210 */ /* 0x000fe20007f5e0ff */
[--C-:B------:R-:W-:Y:S01]  /*2350*/  IMAD.X R29, R79, 0x1, R2.reuse, P0 ;  /* 0x000000014f1d7824 */ /* 0x100fe200000e0602 */
[C---:B------:R-:W-:Y:S03]  /*2360*/  ISETP.GE.OR P1, PT, R95.reuse, R90, P3 ;  /* 0x0000005a5f00720c */ /* 0x040fe60001f26670 */
[----:B------:R-:W2:Y:S01]  /*2370*/  @!P5 LD.E.128 R4, desc[UR4][R78.64] ;  /* 0x000000044e04d980 */ /* 0x000ea2000c101d00 */
[----:B------:R-:W-:Y:S11]  /*2380*/  ISETP.LT.OR P1, PT, R95, R92, P1 ;  /* 0x0000005c5f00720c */ /* 0x000ff60000f21670 */
[----:B------:R-:W-:Y:S02]  /*2390*/  @!UPT UIADD3 URZ, UPT, UPT, URZ, URZ, URZ ;  /* 0x000000fffffff290 */ /* 0x000fe4000fffe0ff */
[----:B------:R-:W-:Y:S01]  /*23a0*/  @!P1 IADD3 R30, P0, PT, R28, R19, RZ ;  /* 0x000000131c1e9210 */ /* 0x000fe20007f1e0ff */
[----:B------:R-:W-:Y:S01]  /*23b0*/  IMAD.X R19, R0, 0x1, R89, P2 ;  /* 0x0000000100137824 */ /* 0x000fe200010e0659 */
[----:B------:R-:W-:Y:S03]  /*23c0*/  @!P1 IADD3 R32, P6, PT, R18, R3, RZ ;  /* 0x0000000312209210 */ /* 0x000fe60007fde0ff */
[----:B------:R-:W-:Y:S01]  /*23d0*/  @!P1 IMAD.X R31, R29, 0x1, R2, P0 ;  /* 0x000000011d1f9824 */ /* 0x000fe200000e0602 */
[----:B------:R-:W-:Y:S01]  /*23e0*/  ISETP.GE.OR P0, PT, R93, R90, P3 ;  /* 0x0000005a5d00720c */ /* 0x000fe20001f06670 */
[----:B------:R-:W-:Y:S01]  /*23f0*/  @!P1 IMAD.X R33, R19, 0x1, R0, P6 ;  /* 0x0000000113219824 */ /* 0x000fe200030e0600 */
[----:B------:R-:W-:Y:S02]  /*2400*/  SHF.L.U64.HI R2, R136, 0x5, R137 ;  /* 0x0000000588027819 */ /* 0x000fe40000010289 */
[----:B------:R-:W-:Y:S01]  /*2410*/  ISETP.LT.OR P0, PT, R93, R92, P0 ;  /* 0x0000005c5d00720c */ /* 0x000fe20000701670 */
[----:B--2---:R1:W-:Y:S04]  /*2420*/  @!P5 ST.E.128 desc[UR4][R88.64], R4 ;  /* 0x000000045800d985 */ /* 0x0043e8000c101d04 */
[----:B------:R2:W3:Y:S08]  /*2430*/  @!P4 LD.E.128 R24, desc[UR4][R28.64] ;  /* 0x000000041c18c980 */ /* 0x0004f0000c101d00 */
[C---:B--2---:R-:W-:Y:S04]  /*2440*/  @!P0 LEA R28, P2, R100.reuse, R28, 0x7 ;  /* 0x0000001c641c8211 */ /* 0x044fe800078438ff */
[----:B------:R-:W-:Y:S02]  /*2450*/  @!P0 LEA.HI.X R29, R100, R29, R101, 0x7, P2 ;  /* 0x0000001d641d8211 */ /* 0x000fe400010f3c65 */
[C---:B----4-:R-:W-:Y:S04]  /*2460*/  @!P0 LEA R34, P2, R138.reuse, R18, 0x7 ;  /* 0x000000128a228211 */ /* 0x050fe800078438ff */
[----:B------:R-:W-:Y:S02]  /*2470*/  @!P0 LEA.HI.X R35, R138, R19, R139, 0x7, P2 ;  /* 0x000000138a238211 */ /* 0x000fe400010f3c8b */
[----:B------:R-:W-:Y:S01]  /*2480*/  IADD3 R3, P2, PT, RZ, -UR6, RZ ;  /* 0x80000006ff037c10 */ /* 0x000fe2000ff5e0ff */
[----:B---3--:R-:W-:Y:S04]  /*2490*/  @!P4 ST.E.128 desc[UR4][R18.64], R24 ;  /* 0x000000181200c985 */ /* 0x008fe8000c101d04 */
[----:B------:R-:W2:Y:S04]  /*24a0*/  @!P1 LD.E.128 R20, desc[UR4][R30.64] ;  /* 0x000000041e149980 */ /* 0x000ea8000c101d00 */
[----:B--2---:R-:W-:Y:S04]  /*24b0*/  @!P1 ST.E.128 desc[UR4][R32.64], R20 ;  /* 0x0000001420009985 */ /* 0x004fe8000c101d04 */
[----:B-1----:R-:W2:Y:S04]  /*24c0*/  @!P0 LD.E.128 R4, desc[UR4][R28.64] ;  /* 0x000000041c048980 */ /* 0x002ea8000c101d00 */
[----:B--2---:R1:W-:Y:S04]  /*24d0*/  @!P0 ST.E.128 desc[UR4][R34.64], R4 ;  /* 0x0000000422008985 */ /* 0x0043e8000c101d04 */
[----:B------:R-:W2:Y:S04]  /*24e0*/  LD.E R0, desc[UR4][R84.64+0x130] ;  /* 0x0001300454007980 */ /* 0x000ea8000c101900 */
[----:B------:R-:W3:Y:S01]  /*24f0*/  LD.E R17, desc[UR4][R84.64+0xd0] ;  /* 0x0000d00454117980 */ /* 0x000ee2000c101900 */
[----:B-1----:R-:W-:Y:S01]  /*2500*/  SHF.L.U64.HI R4, R102, 0x5, R103 ;  /* 0x0000000566047819 */ /* 0x002fe20000010267 */
[----:B--2---:R-:W-:Y:S01]  /*2510*/  IMAD.SHL.U32 R0, R0, 0x80, RZ ;  /* 0x0000008000007824 */ /* 0x004fe200078e00ff */
[----:B---3--:R-:W-:Y:S03]  /*2520*/  ISETP.NE.AND P6, PT, R17, RZ, PT ;  /* 0x000000ff1100720c */ /* 0x008fe60003fc5270 */
[----:B------:R-:W-:Y:S05]  /*2530*/  IMAD.X R0, RZ, RZ, ~R0, P2 ;  /* 0x000000ffff007224 */ /* 0x000fea00010e0e00 */
[----:B------:R-:W-:Y:S04]  /*2540*/  SHF.R.S64 R3, R3, 0x1f, R0 ;  /* 0x0000001f03037819 */ /* 0x000fe80000001000 */
[----:B------:R-:W-:Y:S01]  /*2550*/  IADD3 R78, P2, PT, R78, R3, RZ ;  /* 0x000000034e4e7210 */ /* 0x000fe20007f5e0ff */
[----:B------:R-:W-:Y:S03]  /*2560*/  IMAD.SHL.U32 R3, R102, 0x20, RZ ;  /* 0x0000002066037824 */ /* 0x000fe600078e00ff */
[----:B------:R-:W-:Y:S01]  /*2570*/  LEA.HI.X.SX32 R79, R0, R79, 0x1, P2 ;  /* 0x0000004f004f7211 */ /* 0x000fe200010f0eff */
[----:B------:R-:W-:Y:S01]  /*2580*/  IMAD.SHL.U32 R0, R136, 0x20, RZ ;  /* 0x0000002088007824 */ /* 0x000fe200078e00ff */
[----:B------:R-:W-:Y:S01]  /*2590*/  ISETP.GT.AND P2, PT, R91, R68, PT ;  /* 0x000000445b00720c */ /* 0x000fe20003f44270 */
[----:B------:R-:W-:Y:S01]  /*25a0*/  @!UPT UIADD3 URZ, UPT, UPT, URZ, URZ, URZ ;  /* 0x000000fffffff290 */ /* 0x000fe2000fffe0ff */
[----:B------:R-:W-:Y:S11]  /*25b0*/  @P6 BRA `(.L_x_7251) ;  /* 0x00000000005c6947 */ /* 0x000ff60003800000 */
[----:B------:R-:W-:Y:S01]  /*25c0*/  @!P5 IMAD.MOV.U32 R8, RZ, RZ, R12 ;  /* 0x000000ffff08d224 */ /* 0x000fe200078e000c */
[C---:B------:R-:W-:Y:S04]  /*25d0*/  LEA R24, P6, R3.reuse, R12, 0x1 ;  /* 0x0000000c03187211 */ /* 0x040fe800078c08ff */
[----:B------:R-:W2:Y:S01]  /*25e0*/  @!P5 LD.E.128 R16, desc[UR4][R8.64] ;  /* 0x000000040810d980 */ /* 0x000ea2000c101d00 */
[----:B------:R-:W-:Y:S02]  /*25f0*/  LEA.HI.X R25, R3, R9, R4, 0x1, P6 ;  /* 0x0000000903197211 */ /* 0x000fe400030f0c04 */
[C---:B------:R-:W-:Y:S04]  /*2600*/  LEA R26, P6, R0.reuse, R86, 0x1 ;  /* 0x00000056001a7211 */ /* 0x040fe800078c08ff */
[----:B------:R-:W-:Y:S01]  /*2610*/  LEA.HI.X R27, R0, R87, R2, 0x1, P6 ;  /* 0x00000057001b7211 */ /* 0x000fe200030f0c02 */
[----:B--2---:R1:W-:Y:S01]  /*2620*/  @!P5 ST.E.128 desc[UR4][R86.64], R16 ;  /* 0x000000105600d985 */ /* 0x0043e2000c101d04 */
[----:B------:R-:W-:Y:S03]  /*2630*/  @!P1 IADD3 R28, P5, PT, R24, R105, RZ ;  /* 0x00000069181c9210 */ /* 0x000fe60007fbe0ff */
[----:B------:R-:W2:Y:S02]  /*2640*/  @!P4 LD.E.128 R4, desc[UR4][R24.64] ;  /* 0x000000041804c980 */ /* 0x000ea4000c101d00 */
[----:B------:R-:W-:Y:S02]  /*2650*/  @!P1 IMAD.X R29, R25, 0x1, R104, P5 ;  /* 0x00000001191d9824 */ /* 0x000fe400028e0668 */
[----:B--2---:R1:W-:Y:S01]  /*2660*/  @!P4 ST.E.128 desc[UR4][R26.64], R4 ;  /* 0x000000041a00c985 */ /* 0x0043e2000c101d04 */
[C---:B------:R-:W-:Y:S03]  /*2670*/  @!P1 LEA R2, P4, R136.reuse, R26, 0x6 ;  /* 0x0000001a88029211 */ /* 0x040fe600078830ff */
[----:B------:R-:W2:Y:S01]  /*2680*/  @!P1 LD.E.128 R20, desc[UR4][R28.64] ;  /* 0x000000041c149980 */ /* 0x000ea2000c101d00 */
[----:B------:R-:W-:Y:S05]  /*2690*/  @!P1 LEA.HI.X R3, R136, R27, R137, 0x6, P4 ;  /* 0x0000001b88039211 */ /* 0x000fea00020f3489 */
        /* <DEDUP_REMOVED lines=9> */
.L_x_7251:
        /* <DEDUP_REMOVED lines=17> */
[----:B------:R-:W-:Y:S02]  /*2840*/  ISETP.GE.OR P5, PT, R77, R90, P1 ;  /* 0x0000005a4d00720c */ /* 0x000fe40000fa6670 */
[----:B------:R-:W-:Y:S02]  /*2850*/  ISETP.LT.OR P6, PT, R96, R92, P6 ;  /* 0x0000005c6000720c */ /* 0x000fe400037c1670 */
[-C--:B------:R-:W-:Y:S02]  /*2860*/  ISETP.GE.OR P4, PT, R95, R90.reuse, P1 ;  /* 0x0000005a5f00720c */ /* 0x080fe40000f86670 */
        /* <DEDUP_REMOVED lines=51> */
.L_x_7255:
[----:B------:R-:W-:Y:S05]  /*2ba0*/  BSYNC.RECONVERGENT B0 ;  /* 0x0000000000007941 */ /* 0x000fea0003800200 */
.L_x_7254:
        /* <DEDUP_REMOVED lines=48> */
.L_x_7257:
[----:B------:R-:W-:Y:S05]  /*2eb0*/  BSYNC.RECONVERGENT B0 ;  /* 0x0000000000007941 */ /* 0x000fea0003800200 */
.L_x_7256:
        /* <DEDUP_REMOVED lines=53> */
.L_x_7259:
[----:B------:R-:W-:Y:S05]  /*3210*/  BSYNC.RECONVERGENT B0 ;  /* 0x0000000000007941 */ /* 0x000fea0003800200 */
.L_x_7258:
        /* <DEDUP_REMOVED lines=53> */
.L_x_7261:
[----:B------:R-:W-:Y:S05]  /*3570*/  BSYNC.RECONVERGENT B0 ;  /* 0x0000000000007941 */ /* 0x000fea0003800200 */
.L_x_7260:
[----:B------:R-:W5:Y:S02]  /*3580*/  LD.E R3, desc[UR4][R84.64+0xd0] ;  /* 0x0000d00454037980 */ /* 0x000f64000c101900 */
[----:B-----5:R-:W-:Y:S05]  /*3590*/  IMAD.U32 R3, R3, -0x40, RZ ;  /* 0xffffffc003037824 */ /* 0x020fea00078e00ff */
[C---:B------:R-:W-:Y:S02]  /*35a0*/  LEA R14, P1, R3.reuse, R14, 0x1 ;  /* 0x0000000e030e7211 */ /* 0x040fe400078208ff */
[C---:B------:R-:W-:Y:S02]  /*35b0*/  LEA R50, P0, R3.reuse, R50, 0x1 ;  /* 0x0000003203327211 */ /* 0x040fe400078008ff */
[C---:B------:R-:W-:Y:S02]  /*35c0*/  LEA.HI.X.SX32 R15, R3.reuse, R15, 0x1, P1 ;  /* 0x0000000f030f7211 */ /* 0x040fe400008f0eff */
[----:B------:R-:W-:Y:S01]  /*35d0*/  LEA.HI.X.SX32 R51, R3, R51, 0x1, P0 ;  /* 0x0000003303337211 */ /* 0x000fe200000f0eff */
[----:B------:R-:W-:Y:S05]  /*35e0*/  BRA `(.L_x_7252) ;  /* 0x0000001800087947 */ /* 0x000fea0003800000 */
.L_x_7253:
        /* <DEDUP_REMOVED lines=95> */
.L_x_7263:
[----:B------:R-:W-:Y:S05]  /*3be0*/  BSYNC.RECONVERGENT B0 ;  /* 0x0000000000007941 */ /* 0x000fea0003800200 */
.L_x_7262:
        /* <DEDUP_REMOVED lines=93> */
.L_x_7265:
[----:B------:R-:W-:Y:S05]  /*41c0*/  BSYNC.RECONVERGENT B0 ;  /* 0x0000000000007941 */ /* 0x000fea0003800200 */
.L_x_7264:
[-C--:B------:R-:W-:Y:S01]  /*41d0*/  ISETP.GE.OR P0, PT, R95, R90.reuse, P4 ;  /* 0x0000005a5f00720c */ /* 0x080fe20002706670 */
[----:B------:R-:W-:Y:S01]  /*41e0*/  BSSY.RECONVERGENT B0, `(.L_x_7266) ;  /* 0x000005f000007945 */ /* 0x000fe20003800200 */
[----:B------:R-:W-:Y:S02]  /*41f0*/  ISETP.GE.OR P6, PT, R93, R90, P4 ;  /* 0x0000005a5d00720c */ /* 0x000fe400027c6670 */
[-C--:B------:R-:W-:Y:S02]  /*4200*/  ISETP.LT.OR P0, PT, R95, R92.reuse, P0 ;  /* 0x0000005c5f00720c */ /* 0x080fe40000701670 */
[----:B------:R-:W-:Y:S11]  /*4210*/  ISETP.LT.OR P6, PT, R93, R92, P6 ;  /* 0x0000005c5d00720c */ /* 0x000ff600037c1670 */
[----:B------:R-:W-:Y:S05]  /*4220*/  @P0 BRA `(.L_x_7267) ;  /* 0x0000000400680947 */ /* 0x000fea0003800000 */
[----:B------:R-:W-:Y:S02]  /*4230*/  ISETP.GE.AND P0, PT, R10, R17, PT ;  /* 0x000000110a00720c */ /* 0x000fe40003f06270 */
[----:B------:R-:W-:Y:S02]  /*4240*/  IADD3 R34, P5, PT, R20, R105, RZ ;  /* 0x0000006914227210 */ /* 0x000fe40007fbe0ff */
[C---:B------:R-:W-:Y:S03]  /*4250*/  SHF.L.U32 R105, R136.reuse, 0x6, RZ ;  /* 0x0000000688697819 */ /* 0x040fe600000006ff */
[----:B------:R-:W-:Y:S01]  /*4260*/  IMAD.X R35, R21, 0x1, R104, P5 ;  /* 0x0000000115237824 */ /* 0x000fe200028e0668 */
[----:B------:R-:W-:Y:S04]  /*4270*/  SHF.L.U64.HI R104, R136, 0x6, R137 ;  /* 0x0000000688687819 */ /* 0x000fe80000010289 */
[----:B-12---:R-:W2:Y:S01]  /*4280*/  LD.E.128 R52, desc[UR4][R34.64] ;  /* 0x0000000422347980 */ /* 0x006ea2000c101d00 */
        /* <DEDUP_REMOVED lines=19> */
[C---:B------:R-:W-:Y:S01]  /*43c0*/  @!P0 LOP3.LUT R45, R53.reuse, 0xffff0000, RZ, 0xc0, !PT ;  /* 0xffff0000352d8812 */ /* 0x040fe200078ec0ff */
[----:B------:R-:W-:Y:S01]  /*43d0*/  @!P0 IMAD.U32 R42, R53, 0x10000, RZ ;  /* 0x00010000352a8824 */ /* 0x000fe200078e00ff */
        /* <DEDUP_REMOVED lines=19> */
[C---:B-----5:R-:W-:Y:S01]  /*4510*/  @!P0 IMAD.U32 R38, R56.reuse, 0x10000, RZ ;  /* 0x0001000038268824 */ /* 0x060fe200078e00ff */
        /* <DEDUP_REMOVED lines=8> */
[----:B------:R-:W-:Y:S01]  /*45a0*/  @!P0 SHF.L.U32 R48, R59, 0x10, RZ ;  /* 0x000000103b308819 */ /* 0x000fe200000006ff */
[----:B------:R-:W-:Y:S01]  /*45b0*/  @!P0 FMUL.FTZ R2, R35, R32 ;  /* 0x0000002023028220 */ /* 0x000fe20000410000 */
[----:B------:R-:W-:Y:S01]  /*45c0*/  @!P0 LOP3.LUT R49, R59, 0xffff0000, RZ, 0xc0, !PT ;  /* 0xffff00003b318812 */ /* 0x000fe200078ec0ff */
[----:B------:R-:W-:Y:S01]  /*45d0*/  @!P4 FADD.FTZ R22, -R22, -RZ ;  /* 0x800000ff1616c221 */ /* 0x000fe20000010100 */
[----:B------:R-:W-:Y:S01]  /*45e0*/  @!P0 FFMA.FTZ R0, R39, R38, R0 ;  /* 0x0000002627008223 */ /* 0x000fe20000010000 */
[C---:B------:R-:W-:Y:S01]  /*45f0*/  @!P0 SHF.L.U32 R38, R54.reuse, 0x10, RZ ;  /* 0x0000001036268819 */ /* 0x040fe200000006ff */
[----:B------:R-:W-:Y:S01]  /*4600*/  @!P0 FMUL.FTZ R3, R33, R30 ;  /* 0x0000001e21038220 */ /* 0x000fe20000410000 */
[----:B------:R-:W-:Y:S01]  /*4610*/  @!P0 LOP3.LUT R39, R54, 0xffff0000, RZ, 0xc0, !PT ;  /* 0xffff000036278812 */ /* 0x000fe200078ec0ff */
[----:B------:R-:W-:Y:S01]  /*4620*/  @!P4 FADD.FTZ R18, -R18, -RZ ;  /* 0x800000ff1212c221 */ /* 0x000fe20000010100 */
[----:B------:R-:W-:Y:S01]  /*4630*/  IADD3 R110, P5, P4, R105, R86, R105 ;  /* 0x00000056696e7210 */ /* 0x000fe20007cbe069 */
[----:B------:R-:W-:Y:S01]  /*4640*/  @!P0 FMUL.FTZ R4, R34, R29 ;  /* 0x0000001d22048220 */ /* 0x000fe20000410000 */
[----:B------:R-:W-:Y:S01]  /*4650*/  @!P0 FMUL.FTZ R5, R31, R28 ;  /* 0x0000001c1f058220 */ /* 0x000fe20000410000 */
[----:B------:R-:W-:Y:S01]  /*4660*/  @!P0 IMAD.U32 R46, R58, 0x10000, RZ ;  /* 0x000100003a2e8824 */ /* 0x000fe200078e00ff */
[----:B------:R-:W-:Y:S01]  /*4670*/  IADD3.X R111, PT, PT, R104, R87, R104, P5, P4 ;  /* 0x00000057686f7210 */ /* 0x000fe20002fe8468 */
[----:B------:R-:W-:Y:S01]  /*4680*/  @!P0 FFMA.FTZ R2, R41, R40, R2 ;  /* 0x0000002829028223 */ /* 0x000fe20000010002 */
[C---:B------:R-:W-:Y:S01]  /*4690*/  @!P0 LOP3.LUT R41, R55.reuse, 0xffff0000, RZ, 0xc0, !PT ;  /* 0xffff000037298812 */ /* 0x040fe200078ec0ff */
[----:B------:R-:W-:Y:S01]  /*46a0*/  @!P0 FMUL.FTZ R6, R24, R23 ;  /* 0x0000001718068220 */ /* 0x000fe20000410000 */
[----:B------:R-:W-:Y:S02]  /*46b0*/  @!P0 IMAD.U32 R40, R55, 0x10000, RZ ;  /* 0x0001000037288824 */ /* 0x000fe400078e00ff */
[----:B------:R-:W-:Y:S01]  /*46c0*/  @!P0 FFMA.FTZ R3, R42, R43, R3 ;  /* 0x0000002b2a038223 */ /* 0x000fe20000010003 */
[----:B------:R-:W-:Y:S01]  /*46d0*/  @!P0 F2FP.BF16.F32.PACK_AB R105, R2, R0 ;  /* 0x000000000269823e */ /* 0x000fe200000010ff */
        /* <DEDUP_REMOVED lines=15> */
.L_x_7267:
[----:B------:R-:W-:Y:S05]  /*47d0*/  BSYNC.RECONVERGENT B0 ;  /* 0x0000000000007941 */ /* 0x000fea0003800200 */
.L_x_7266:
        /* <DEDUP_REMOVED lines=92> */
.L_x_7269:
[----:B------:R-:W-:Y:S05]  /*4da0*/  BSYNC.RECONVERGENT B0 ;  /* 0x0000000000007941 */ /* 0x000fea0003800200 */
.L_x_7268:
[----:B------:R-:W5:Y:S02]  /*4db0*/  LD.E R3, desc[UR4][R84.64+0xd0] ;  /* 0x0000d00454037980 */ /* 0x000f64000c101900 */
[----:B-----5:R-:W-:Y:S05]  /*4dc0*/  IMAD.U32 R3, R3, -0x40, RZ ;  /* 0xffffffc003037824 */ /* 0x020fea00078e00ff */
[C---:B------:R-:W-:Y:S02]  /*4dd0*/  LEA R82, P1, R3.reuse, R82, 0x1 ;  /* 0x0000005203527211 */ /* 0x040fe400078208ff */
[C---:B------:R-:W-:Y:S02]  /*4de0*/  LEA R80, P0, R3.reuse, R80, 0x1 ;  /* 0x0000005003507211 */ /* 0x040fe400078008ff */
[C---:B------:R-:W-:Y:S02]  /*4df0*/  LEA.HI.X.SX32 R83, R3.reuse, R83, 0x1, P1 ;  /* 0x0000005303537211 */ /* 0x040fe400008f0eff */
[----:B------:R-:W-:Y:S09]  /*4e00*/  LEA.HI.X.SX32 R81, R3, R81, 0x1, P0 ;  /* 0x0000005103517211 */ /* 0x000ff200000f0eff */
.L_x_7252:
[----:B------:R-:W-:Y:S05]  /*4e10*/  BSYNC.RECONVERGENT B1 ;  /* 0x0000000000017941 */ /* 0x000fea0003800200 */
.L_x_7250:
        /* <DEDUP_REMOVED lines=102> */
.L_x_7271:
[----:B------:R-:W-:Y:S05]  /*5480*/  BSYNC.RECONVERGENT B0 ;  /* 0x0000000000007941 */ /* 0x000fea0003800200 */
.L_x_7270:
[----:B------:R-:W-:Y:S05]  /*5490*/  @P2 BRA `(.L_x_7272) ;  /* 0xffffffcc00602947 */ /* 0x000fea000383ffff */
.L_x_7249:
        /* <DEDUP_REMOVED lines=17> */
.L_x_7277:
[----:B------:R2:W-:Y:S02]  /*55b0*/  STS.128 [R62], RZ ;  /* 0x000000ff3e007388 */ /* 0x0005e40000000c00 */
.L_x_7276:
[----:B------:R-:W-:Y:S05]  /*55c0*/  BSYNC.RECONVERGENT B0 ;  /* 0x0000000000007941 */ /* 0x000fea0003800200 */
.L_x_7275:
        /* <DEDUP_REMOVED lines=13> */
.L_x_7274:
[----:B------:R-:W2:Y:S01]  /*56a0*/  LD.E.64 R2, desc[UR4][R84.64+0xf0] ;  /* 0x0000f00454027980 */ /* 0x000ea2000c101b00 */
[----:B------:R-:W-:-:S03]  /*56b0*/  IMAD.MOV.U32 R0, RZ, RZ, RZ ;  /* 0x000000ffff007224 */ /* 0x000fc600078e00ff */
[----:B------:R1:W5:Y:S04]  /*56c0*/  LD.E.64 R36, desc[UR4][R84.64+0x148] ;  /* 0x0001480454247980 */ /* 0x000368000c101b00 */
[----:B----4-:R1:W5:Y:S01]  /*56d0*/  LD.E.64 R34, desc[UR4][R84.64+0x150] ;  /* 0x0001500454227980 */ /* 0x010362000c101b00 */
        /* <DEDUP_REMOVED lines=44> */
[----:B------:R-:W-:Y:S02]  /*59a0*/  LOP3.LUT R22, R12, 0xffff0000, RZ, 0xc0, !PT ;  /* 0xffff00000c167812 */ /* 0x000fe400078ec0ff */
        /* <DEDUP_REMOVED lines=32> */
.L_x_7284:
[----:B------:R-:W-:Y:S05]  /*5bb0*/  BSYNC.RECONVERGENT B0 ;  /* 0x0000000000007941 */ /* 0x000fea0003800200 */
.L_x_7283:
[----:B-----5:R3:W-:Y:S01]  /*5bc0*/  STS.128 [R62], R12 ;  /* 0x0000000c3e007388 */ /* 0x0207e20000000c00 */
[----:B------:R-:W-:Y:S05]  /*5bd0*/  BRA `(.L_x_7281) ;  /* 0x0000000000047947 */ /* 0x000fea0003800000 */
.L_x_7282:
[----:B------:R2:W-:Y:S02]  /*5be0*/  STS.128 [R62], RZ ;  /* 0x000000ff3e007388 */ /* 0x0005e40000000c00 */
.L_x_7281:
[----:B------:R-:W-:Y:S05]  /*5bf0*/  BSYNC.RECONVERGENT B1 ;  /* 0x0000000000017941 */ /* 0x000fea0003800200 */
.L_x_7280:
        /* <DEDUP_REMOVED lines=22> */
[C---:B-----5:R-:W-:Y:S02]  /*5d60*/  LOP3.LUT R6, R12.reuse, 0xffff0000, RZ, 0xc0, !PT ;  /* 0xffff00000c067812 */ /* 0x060fe400078ec0ff */
[----:B------:R-:W-:Y:S02]  /*5d70*/  SHF.L.U32 R7, R12, 0x10, RZ ;  /* 0x000000100c077819 */ /* 0x000fe400000006ff */
[C---:B------:R-:W-:Y:S01]  /*5d80*/  LOP3.LUT R0, R13.reuse, 0xffff0000, RZ, 0xc0, !PT ;  /* 0xffff00000d007812 */ /* 0x040fe200078ec0ff */
[----:B------:R-:W-:Y:S01]  /*5d90*/  IMAD.U32 R18, R13, 0x10000, RZ ;  /* 0x000100000d127824 */ /* 0x000fe200078e00ff */
[----:B------:R-:W-:-:S02]  /*5da0*/  SHF.L.U32 R17, R14, 0x10, RZ ;  /* 0x000000100e117819 */ /* 0x000fc400000006ff */
[----:B------:R-:W-:Y:S01]  /*5db0*/  LOP3.LUT R13, R14, 0xffff0000, RZ, 0xc0, !PT ;  /* 0xffff00000e0d7812 */ /* 0x000fe200078ec0ff */
[C---:B------:R-:W-:Y:S01]  /*5dc0*/  IMAD.U32 R14, R15.reuse, 0x10000, RZ ;  /* 0x000100000f0e7824 */ /* 0x040fe200078e00ff */
[----:B------:R-:W-:Y:S02]  /*5dd0*/  LOP3.LUT R12, R15, 0xffff0000, RZ, 0xc0, !PT ;  /* 0xffff00000f0c7812 */ /* 0x000fe400078ec0ff */
[----:B---3--:R-:W-:Y:S01]  /*5de0*/  SHF.L.U32 R9, R4, 0x10, RZ ;  /* 0x0000001004097819 */ /* 0x008fe200000006ff */
[C---:B--2---:R-:W-:Y:S01]  /*5df0*/  IMAD.U32 R8, R2.reuse, 0x10000, RZ ;  /* 0x0001000002087824 */ /* 0x044fe200078e00ff */
[----:B------:R-:W-:-:S03]  /*5e00*/  LOP3.LUT R19, R2, 0xffff0000, RZ, 0xc0, !PT ;  /* 0xffff000002137812 */ /* 0x000fc600078ec0ff */
[----:B------:R-:W-:Y:S01]  /*5e10*/  FMUL.FTZ R23, R6, R9 ;  /* 0x0000000906177220 */ /* 0x000fe20000410000 */
[----:B------:R-:W-:Y:S01]  /*5e20*/  LOP3.LUT R21, R4, 0xffff0000, RZ, 0xc0, !PT ;  /* 0xffff000004157812 */ /* 0x000fe200078ec0ff */
[-C--:B------:R-:W-:Y:S02]  /*5e30*/  FMUL.FTZ R2, R6, R8.reuse ;  /* 0x0000000806027220 */ /* 0x080fe40000410000 */
[C---:B------:R-:W-:Y:S01]  /*5e40*/  FFMA.FTZ R23, R7.reuse, R8, R23 ;  /* 0x0000000807177223 */ /* 0x040fe20000010017 */
[C---:B------:R-:W-:Y:S01]  /*5e50*/  FMUL.FTZ R15, R0.reuse, R19 ;  /* 0x00000013000f7220 */ /* 0x040fe20000410000 */
[----:B------:R-:W-:Y:S01]  /*5e60*/  FFMA.FTZ R2, R7, R9, -R2 ;  /* 0x0000000907027223 */ /* 0x000fe20000010802 */
[----:B------:R-:W-:Y:S01]  /*5e70*/  FMUL.FTZ R7, R0, R21 ;  /* 0x0000001500077220 */ /* 0x000fe20000410000 */
[----:B------:R-:W-:Y:S01]  /*5e80*/  SHF.L.U32 R0, R3, 0x10, RZ ;  /* 0x0000001003007819 */ /* 0x000fe200000006ff */
        /* <DEDUP_REMOVED lines=15> */
[----:B------:R-:W-:Y:S01]  /*5f80*/  F2FP.BF16.F32.PACK_AB R14, R13, R6 ;  /* 0x000000060d0e723e */ /* 0x000fe200000010ff */
[----:B------:R-:W-:Y:S01]  /*5f90*/  IMAD.MOV.U32 R13, RZ, RZ, R3 ;  /* 0x000000ffff0d7224 */ /* 0x000fe200078e0003 */
[----:B------:R-:W-:Y:S02]  /*5fa0*/  F2FP.BF16.F32.PACK_AB R15, R12, R7 ;  /* 0x000000070c0f723e */ /* 0x000fe400000010ff */
[----:B------:R-:W-:Y:S02]  /*5fb0*/  MOV R12, R2 ;  /* 0x00000002000c7202 */ /* 0x000fe40000000f00 */
.L_x_7286:
[----:B------:R-:W-:Y:S05]  /*5fc0*/  BSYNC.RECONVERGENT B0 ;  /* 0x0000000000007941 */ /* 0x000fea0003800200 */
.L_x_7285:
[----:B-----5:R3:W-:Y:S01]  /*5fd0*/  STS.128 [R62+0x800], R12 ;  /* 0x0008000c3e007388 */ /* 0x0207e20000000c00 */
[----:B------:R-:W-:Y:S05]  /*5fe0*/  BRA `(.L_x_7278) ;  /* 0x0000000800ec7947 */ /* 0x000fea0003800000 */
.L_x_7279:
        /* <DEDUP_REMOVED lines=91> */
.L_x_7291:
[----:B------:R-:W-:Y:S05]  /*65a0*/  BSYNC.RECONVERGENT B0 ;  /* 0x0000000000007941 */ /* 0x000fea0003800200 */
.L_x_7290:
[----:B-----5:R3:W-:Y:S01]  /*65b0*/  STS.128 [R62], R20 ;  /* 0x000000143e007388 */ /* 0x0207e20000000c00 */
[----:B------:R-:W-:Y:S05]  /*65c0*/  BRA `(.L_x_7288) ;  /* 0x0000000000047947 */ /* 0x000fea0003800000 */
.L_x_7289:
[----:B------:R2:W-:Y:S02]  /*65d0*/  STS.128 [R62], RZ ;  /* 0x000000ff3e007388 */ /* 0x0005e40000000c00 */
.L_x_7288:
[----:B------:R-:W-:Y:S05]  /*65e0*/  BSYNC.RECONVERGENT B1 ;  /* 0x0000000000017941 */ /* 0x000fea0003800200 */
.L_x_7287:
        /* <DEDUP_REMOVED lines=15> */
[--C-:B------:R-:W-:Y:S02]  /*66e0*/  IADD3 R8, P1, P0, R8, R3, R0.reuse ;  /* 0x0000000308087210 */ /* 0x100fe4000783e000 */
[----:B------:R-:W-:-:S03]  /*66f0*/  SHF.R.S32.HI R12, RZ, 0x1f, R0 ;  /* 0x0000001fff0c7819 */ /* 0x000fc60000011400 */
[C---:B------:R-:W-:Y:S01]  /*6700*/  IMAD.SHL.U32 R3, R8.reuse, 0x2, RZ ;  /* 0x0000000208037824 */ /* 0x040fe200078e00ff */
[----:B------:R-:W-:Y:S02]  /*6710*/  IADD3.X R9, PT, PT, R9, R2, R12, P1, P0 ;  /* 0x0000000209097210 */ /* 0x000fe40000fe040c */
[----:B------:R-:W4:Y:S02]  /*6720*/  LD.E.128 R12, desc[UR4][R14.64] ;  /* 0x000000040e0c7980 */ /* 0x000f24000c101d00 */
[----:B------:R-:W-:Y:S02]  /*6730*/  SHF.L.U64.HI R9, R8, 0x1, R9 ;  /* 0x0000000108097819 */ /* 0x000fe40000010209 */
[----:B---3--:R-:W-:-:S05]  /*6740*/  IADD3 R20, P0, PT, R34, R3, RZ ;  /* 0x0000000322147210 */ /* 0x008fca0007f1e0ff */
[----:B------:R-:W-:Y:S01]  /*6750*/  IMAD.X R21, R35, 0x1, R9, P0 ;  /* 0x0000000123157824 */ /* 0x000fe200000e0609 */
[----:B------:R-:W-:-:S05]  /*6760*/  IADD3 R24, P0, PT, R36, R3, RZ ;  /* 0x0000000324187210 */ /* 0x000fca0007f1e0ff */
[----:B------:R-:W3:Y:S01]  /*6770*/  LD.E.128 R20, desc[UR4][R20.64] ;  /* 0x0000000414147980 */ /* 0x000ee2000c101d00 */
        /* <DEDUP_REMOVED lines=10> */
[C---:B----4-:R-:W-:Y:S01]  /*6820*/  SHF.L.U32 R6, R13.reuse, 0x10, RZ ;  /* 0x000000100d067819 */ /* 0x050fe200000006ff */
[----:B------:R-:W-:Y:S01]  /*6830*/  IMAD.U32 R17, R12, 0x10000, RZ ;  /* 0x000100000c117824 */ /* 0x000fe200078e00ff */
[----:B------:R-:W-:Y:S01]  /*6840*/  LOP3.LUT R28, R13, 0xffff0000, RZ, 0xc0, !PT ;  /* 0xffff00000d1c7812 */ /* 0x000fe200078ec0ff */
[----:B------:R-:W-:Y:S01]  /*6850*/  IMAD.U32 R19, R14, 0x10000, RZ ;  /* 0x000100000e137824 */ /* 0x000fe200078e00ff */
[----:B------:R-:W-:Y:S02]  /*6860*/  LOP3.LUT R7, R12, 0xffff0000, RZ, 0xc0, !PT ;  /* 0xffff00000c077812 */ /* 0x000fe400078ec0ff */
[----:B------:R-:W-:Y:S02]  /*6870*/  LOP3.LUT R13, R14, 0xffff0000, RZ, 0xc0, !PT ;  /* 0xffff00000e0d7812 */ /* 0x000fe400078ec0ff */
[C---:B------:R-:W-:Y:S02]  /*6880*/  SHF.L.U32 R12, R15.reuse, 0x10, RZ ;  /* 0x000000100f0c7819 */ /* 0x040fe400000006ff */
[----:B------:R-:W-:Y:S01]  /*6890*/  LOP3.LUT R29, R15, 0xffff0000, RZ, 0xc0, !PT ;  /* 0xffff00000f1d7812 */ /* 0x000fe200078ec0ff */
[C---:B---3--:R-:W-:Y:S01]  /*68a0*/  IMAD.U32 R30, R20.reuse, 0x10000, RZ ;  /* 0x00010000141e7824 */ /* 0x048fe200078e00ff */
[----:B------:R-:W-:-:S02]  /*68b0*/  LOP3.LUT R14, R20, 0xffff0000, RZ, 0xc0, !PT ;  /* 0xffff0000140e7812 */ /* 0x000fc400078ec0ff */
[C---:B------:R-:W-:Y:S02]  /*68c0*/  SHF.L.U32 R15, R21.reuse, 0x10, RZ ;  /* 0x00000010150f7819 */ /* 0x040fe400000006ff */
[----:B------:R-:W-:Y:S02]  /*68d0*/  LOP3.LUT R31, R21, 0xffff0000, RZ, 0xc0, !PT ;  /* 0xffff0000151f7812 */ /* 0x000fe400078ec0ff */
[C---:B------:R-:W-:Y:S01]  /*68e0*/  LOP3.LUT R20, R22.reuse, 0xffff0000, RZ, 0xc0, !PT ;  /* 0xffff000016147812 */ /* 0x040fe200078ec0ff */
[----:B------:R-:W-:Y:S01]  /*68f0*/  IMAD.U32 R32, R22, 0x10000, RZ ;  /* 0x0001000016207824 */ /* 0x000fe200078e00ff */
        /* <DEDUP_REMOVED lines=12> */
[C---:B--2---:R-:W-:Y:S01]  /*69c0*/  IMAD.U32 R14, R24.reuse, 0x10000, RZ ;  /* 0x00010000180e7824 */ /* 0x044fe200078e00ff */
        /* <DEDUP_REMOVED lines=27> */
.L_x_7293:
[----:B------:R-:W-:Y:S05]  /*6b80*/  BSYNC.RECONVERGENT B0 ;  /* 0x0000000000007941 */ /* 0x000fea0003800200 */
.L_x_7292:
[----:B-----5:R1:W-:Y:S02]  /*6b90*/  STS.128 [R62+0x800], R4 ;  /* 0x000800043e007388 */ /* 0x0203e40000000c00 */
.L_x_7278:
[----:B------:R-:W-:Y:S05]  /*6ba0*/  BSYNC.RECONVERGENT B2 ;  /* 0x0000000000027941 */ /* 0x000fea0003800200 */
.L_x_7273:
[----:B-1----:R-:W-:Y:S01]  /*6bb0*/  IADD3 R5, PT, PT, -R60, R65, RZ ;  /* 0x000000413c057210 */ /* 0x002fe20007ffe1ff */
[----:B------:R-:W-:Y:S03]  /*6bc0*/  BSSY.RECONVERGENT B0, `(.L_x_7294) ;  /* 0x000000c000007945 */ /* 0x000fe60003800200 */
[----:B------:R-:W-:-:S13]  /*6bd0*/  ISETP.GE.AND P2, PT, R96, R5, PT ;  /* 0x000000056000720c */ /* 0x000fda0003f46270 */
[----:B------:R-:W-:Y:S05]  /*6be0*/  @P2 BRA `(.L_x_7295) ;  /* 0x0000000000242947 */ /* 0x000fea0003800000 */
[----:B-----5:R-:W-:-:S13]  /*6bf0*/  ISETP.GE.AND P0, PT, R10, R151, PT ;  /* 0x000000970a00720c */ /* 0x020fda0003f06270 */
[----:B------:R-:W-:Y:S05]  /*6c00*/  @P0 BRA `(.L_x_7296) ;  /* 0x0000000000180947 */ /* 0x000fea0003800000 */
[----:B------:R-:W-:-:S05]  /*6c10*/  MOV R143, R141 ;  /* 0x0000008d008f7202 */ /* 0x000fca0000000f00 */
[----:B------:R-:W-:Y:S01]  /*6c20*/  @!PT LDS RZ, [RZ] ;  /* 0x00000000fffff984 */ /* 0x000fe20000000800 */
[----:B------:R-:W-:Y:S01]  /*6c30*/  @!PT LDS RZ, [RZ] ;  /* 0x00000000fffff984 */ /* 0x000fe20000000800 */
[----:B------:R-:W-:Y:S01]  /*6c40*/  @!PT LDS RZ, [RZ] ;  /* 0x00000000fffff984 */ /* 0x000fe20000000800 */
[----:B------:R1:W-:Y:S01]  /*6c50*/  LDGSTS.E.BYPASS.LTC128B.128 [R62+0x1000], desc[UR4][R142.64] ;  /* 0x010000008e3e7fae */ /* 0x0003e2000b981a04 */
[----:B------:R-:W-:Y:S05]  /*6c60*/  BRA `(.L_x_7295) ;  /* 0x0000000000047947 */ /* 0x000fea0003800000 */
.L_x_7296:
[----:B------:R1:W-:Y:S02]  /*6c70*/  STS.128 [R62+0x1000], RZ ;  /* 0x001000ff3e007388 */ /* 0x0003e40000000c00 */
.L_x_7295:
[----:B------:R-:W-:Y:S05]  /*6c80*/  BSYNC.RECONVERGENT B0 ;  /* 0x0000000000007941 */ /* 0x000fea0003800200 */
.L_x_7294:
        /* <DEDUP_REMOVED lines=14> */
.L_x_7299:
[----:B------:R1:W-:Y:S02]  /*6d70*/  STS.128 [R62+0x1800], RZ ;  /* 0x001800ff3e007388 */ /* 0x0003e40000000c00 */
.L_x_7298:
[----:B------:R-:W-:Y:S05]  /*6d80*/  BSYNC.RECONVERGENT B0 ;  /* 0x0000000000007941 */ /* 0x000fea0003800200 */
.L_x_7297:
        /* <DEDUP_REMOVED lines=13> */
.L_x_7302:
[----:B------:R1:W-:Y:S02]  /*6e60*/  STS.128 [R62+0x2000], RZ ;  /* 0x002000ff3e007388 */ /* 0x0003e40000000c00 */
.L_x_7301:
[----:B------:R-:W-:Y:S05]  /*6e70*/  BSYNC.RECONVERGENT B0 ;  /* 0x0000000000007941 */ /* 0x000fea0003800200 */
.L_x_7300:
        /* <DEDUP_REMOVED lines=13> */
.L_x_7305:
[----:B------:R1:W-:Y:S02]  /*6f50*/  STS.128 [R62+0x2800], RZ ;  /* 0x002800ff3e007388 */ /* 0x0003e40000000c00 */
.L_x_7304:
[----:B------:R-:W-:Y:S05]  /*6f60*/  BSYNC.RECONVERGENT B0 ;  /* 0x0000000000007941 */ /* 0x000fea0003800200 */
.L_x_7303:
        /* <DEDUP_REMOVED lines=14> */
.L_x_7308:
[----:B------:R1:W-:Y:S01]  /*7050*/  STS.128 [R62+0x3000], RZ ;  /* 0x003000ff3e007388 */ /* 0x0003e20000000c00 */
[----:B------:R-:W-:Y:S05]  /*7060*/  BRA `(.L_x_7309) ;  /* 0x0000000000047947 */ /* 0x000fea0003800000 */
.L_x_7307:
[----:B------:R1:W-:Y:S02]  /*7070*/  STS.128 [R62+0x3000], RZ ;  /* 0x003000ff3e007388 */ /* 0x0003e40000000c00 */
.L_x_7309:
[----:B------:R-:W-:Y:S05]  /*7080*/  BSYNC.RECONVERGENT B0 ;  /* 0x0000000000007941 */ /* 0x000fea0003800200 */
.L_x_7306:
[----:B------:R-:W-:Y:S01]  /*7090*/  ISETP.GE.AND P1, PT, R16, R5, PT ;  /* 0x000000051000720c */ /* 0x000fe20003f26270 */
[C---:B------:R-:W-:Y:S01]  /*70a0*/  IMAD.SHL.U32 R87, R138.reuse, 0x40, RZ ;  /* 0x000000408a577824 */ /* 0x040fe200078e00ff */
[----:B------:R-:W-:Y:S01]  /*70b0*/  SHF.L.U64.HI R98, R138, 0x6, R139 ;  /* 0x000000068a627819 */ /* 0x000fe2000001028b */
[----:B------:R-:W-:Y:S03]  /*70c0*/  BSSY.RECONVERGENT B0, `(.L_x_7310) ;  /* 0x000000d000007945 */ /* 0x000fe60003800200 */
[----:B-1----:R-:W-:-:S05]  /*70d0*/  IADD3 R6, P0, PT, R87, R144, RZ ;  /* 0x0000009057067210 */ /* 0x002fca0007f1e0ff */
        /* <DEDUP_REMOVED lines=10> */
.L_x_7312:
[----:B------:R1:W-:Y:S02]  /*7180*/  STS.128 [R62+0x3800], RZ ;  /* 0x003800ff3e007388 */ /* 0x0003e40000000c00 */
.L_x_7311:
[----:B------:R-:W-:Y:S05]  /*7190*/  BSYNC.RECONVERGENT B0 ;  /* 0x0000000000007941 */ /* 0x000fea0003800200 */
.L_x_7310:
        /* <DEDUP_REMOVED lines=13> */
.L_x_7315:
[----:B------:R1:W-:Y:S02]  /*7270*/  STS.128 [R62+0x4000], RZ ;  /* 0x004000ff3e007388 */ /* 0x0003e40000000c00 */
.L_x_7314:
[----:B------:R-:W-:Y:S05]  /*7280*/  BSYNC.RECONVERGENT B0 ;  /* 0x0000000000007941 */ /* 0x000fea0003800200 */
.L_x_7313:
        /* <DEDUP_REMOVED lines=13> */
.L_x_7318:
[----:B------:R1:W-:Y:S02]  /*7360*/  STS.128 [R62+0x4800], RZ ;  /* 0x004800ff3e007388 */ /* 0x0003e40000000c00 */
.L_x_7317:
[----:B------:R-:W-:Y:S05]  /*7370*/  BSYNC.RECONVERGENT B0 ;  /* 0x0000000000007941 */ /* 0x000fea0003800200 */
.L_x_7316:
[----:B------:R-:W2:Y:S01]  /*7380*/  LD.E R2, desc[UR4][R84.64+0x18c] ;  /* 0x00018c0454027980 */ /* 0x000ea2000c101900 */
[C---:B------:R-:W-:Y:S01]  /*7390*/  IMAD.SHL.U32 R108, R66.reuse, 0x20, RZ ;  /* 0x00000020426c7824 */ /* 0x040fe200078e00ff */
[----:B------:R-:W-:Y:S01]  /*73a0*/  SHF.R.U32.HI R132, RZ, 0x1, R66 ;  /* 0x00000001ff847819 */ /* 0x000fe20000011642 */
[----:B-1----:R-:W-:Y:S01]  /*73b0*/  IMAD.SHL.U32 R5, R66, 0x10, RZ ;  /* 0x0000001042057824 */ /* 0x002fe200078e00ff */
[----:B-----5:R-:W-:Y:S01]  /*73c0*/  IADD3 R110, PT, PT, R110, R65, -R150 ;  /* 0x000000416e6e7210 */ /* 0x020fe20007ffe896 */
        /* <DEDUP_REMOVED lines=16> */
[----:B------:R-:W-:Y:S01]  /*74d0*/  LOP3.LUT P0, R9, R66, 0x4, RZ, 0xc0, !PT ;  /* 0x0000000442097812 */ /* 0x000fe2000780c0ff */
[--C-:B------:R-:W-:Y:S01]  /*74e0*/  IMAD R86, R7, 0x2, R64.reuse ;  /* 0x0000000207567824 */ /* 0x100fe200078e0240 */
[----:B------:R-:W-:Y:S01]  /*74f0*/  IADD3 R160, PT, PT, R65, -R150, -R109 ;  /* 0x8000009641a07210 */ /* 0x000fe20007ffe86d */
[----:B------:R-:W-:Y:S01]  /*7500*/  IMAD R67, R5, 0x2, R64 ;  /* 0x0000000205437824 */ /* 0x000fe200078e0240 */
[----:B------:R-:W-:-:S02]  /*7510*/  SEL R97, R8, 0xffffffe0, !P0 ;  /* 0xffffffe008617807 */ /* 0x000fc40004000000 */
[----:B------:R-:W-:Y:S03]  /*7520*/  LDSM.16.M88.4 R80, [R86] ;  /* 0x000000005650783b */ /* 0x000fe60000000200 */
[----:B---3--:R-:W-:Y:S01]  /*7530*/  IMAD.IADD R12, R86, 0x1, R97 ;  /* 0x00000001560c7824 */ /* 0x008fe200078e0261 */
[----:B----4-:R-:W1:Y:S01]  /*7540*/  LDSM.16.M88.4 R20, [R67+0x1400] ;  /* 0x001400004314783b */ /* 0x010e620000000200 */
[----:B------:R-:W-:-:S03]  /*7550*/  IMAD.IADD R111, R97, 0x1, R67 ;  /* 0x00000001616f7824 */ /* 0x000fc600078e0243 */
        /* <DEDUP_REMOVED lines=10> */
[----:B------:R-:W-:Y:S04]  /*7600*/  LDSM.16.M88.4 R92, [R67+0x2c00] ;  /* 0x002c0000435c783b */ /* 0x000fe80000000200 */
[----:B------:R-:W-:Y:S01]  /*7610*/  LDSM.16.M88.4 R72, [R111+0x2000] ;  /* 0x002000006f48783b */ /* 0x000fe20000000200 */
[C---:B------:R-:W-:Y:S03]  /*7620*/  HMMA.16816.F32.BF16 R20, R80.reuse, R22, RZ ;  /* 0x000000165014723c */ /* 0x040fe600000418ff */
[----:B------:R-:W-:Y:S04]  /*7630*/  LDSM.16.M88.4 R76, [R111+0x1c00] ;  /* 0x001c00006f4c783b */ /* 0x000fe80000000200 */
[----:B------:R-:W-:Y:S01]  /*7640*/  LDSM.16.M88.4 R88, [R111+0x2400] ;  /* 0x002400006f58783b */ /* 0x000fe20000000200 */
[----:B---3--:R-:W-:Y:S08]  /*7650*/  HMMA.16816.F32.BF16 R4, R80, R100, RZ ;  /* 0x000000645004723c */ /* 0x008ff000000418ff */
[C---:B----4-:R-:W-:Y:S08]  /*7660*/  HMMA.16816.F32.BF16 R24, R12.reuse, R28, R24 ;  /* 0x0000001c0c18723c */ /* 0x050ff00000041818 */
[C---:B------:R-:W-:Y:S01]  /*7670*/  HMMA.16816.F32.BF16 R20, R12.reuse, R30, R20 ;  /* 0x0000001e0c14723c */ /* 0x040fe20000041814 */
[----:B------:R-:W1:Y:S07]  /*7680*/  LDSM.16.M88.4 R28, [R67+0x2800] ;  /* 0x00280000431c783b */ /* 0x000e6e0000000200 */
[----:B------:R-:W-:Y:S08]  /*7690*/  HMMA.16816.F32.BF16 R4, R12, R32, R4 ;  /* 0x000000200c04723c */ /* 0x000ff00000041804 */
[C---:B------:R-:W-:Y:S08]  /*76a0*/  HMMA.16816.F32.BF16 R100, R80.reuse, R102, RZ ;  /* 0x000000665064723c */ /* 0x040ff000000418ff */
[C---:B------:R-:W-:Y:S08]  /*76b0*/  HMMA.16816.F32.BF16 R16, R80.reuse, R68, RZ ;  /* 0x000000445010723c */ /* 0x040ff000000418ff */
[C---:B------:R-:W-:Y:S08]  /*76c0*/  HMMA.16816.F32.BF16 R48, R80.reuse, R44, RZ ;  /* 0x0000002c5030723c */ /* 0x040ff000000418ff */
[C---:B------:R-:W-:Y:S08]  /*76d0*/  HMMA.16816.F32.BF16 R44, R80.reuse, R46, RZ ;  /* 0x0000002e502c723c */ /* 0x040ff000000418ff */
[C---:B------:R-:W-:Y:S08]  /*76e0*/  HMMA.16816.F32.BF16 R56, R80.reuse, R52, RZ ;  /* 0x000000345038723c */ /* 0x040ff000000418ff */
[----:B------:R-:W-:Y:S08]  /*76f0*/  HMMA.16816.F32.BF16 R52, R80, R54, RZ ;  /* 0x000000365034723c */ /* 0x000ff000000418ff */
[C---:B------:R-:W-:Y:S08]  /*7700*/  HMMA.16816.F32.BF16 R100, R12.reuse, R34, R100 ;  /* 0x000000220c64723c */ /* 0x040ff00000041864 */
[----:B------:R-:W-:Y:S08]  /*7710*/  HMMA.16816.F32.BF16 R16, R12, R104, R16 ;  /* 0x000000680c10723c */ /* 0x000ff00000041810 */
[C---:B------:R-:W-:Y:S08]  /*7720*/  HMMA.16816.F32.BF16 R40, R80.reuse, R36, RZ ;  /* 0x000000245028723c */ /* 0x040ff000000418ff */
[C---:B-1----:R-:W-:Y:S08]  /*7730*/  HMMA.16816.F32.BF16 R32, R80.reuse, R28, RZ ;  /* 0x0000001c5020723c */ /* 0x042ff000000418ff */
[C---:B------:R-:W-:Y:S08]  /*7740*/  HMMA.16816.F32.BF16 R68, R80.reuse, R70, RZ ;  /* 0x000000465044723c */ /* 0x040ff000000418ff */
[C---:B------:R-:W-:Y:S08]  /*7750*/  HMMA.16816.F32.BF16 R36, R80.reuse, R38, RZ ;  /* 0x000000265024723c */ /* 0x040ff000000418ff */
[----:B------:R-:W-:Y:S08]  /*7760*/  HMMA.16816.F32.BF16 R28, R80, R30, RZ ;  /* 0x0000001e501c723c */ /* 0x000ff000000418ff */
[C---:B------:R-:W-:Y:S08]  /*7770*/  HMMA.16816.F32.BF16 R48, R12.reuse, R72, R48 ;  /* 0x000000480c30723c */ /* 0x040ff00000041830 */
[C---:B------:R-:W-:Y:S01]  /*7780*/  HMMA.16816.F32.BF16 R44, R12.reuse, R74, R44 ;  /* 0x0000004a0c2c723c */ /* 0x040fe2000004182c */
[----:B------:R-:W1:Y:S07]  /*7790*/  LDSM.16.M88.4 R72, [R111+0x2c00] ;  /* 0x002c00006f48783b */ /* 0x000e6e0000000200 */
[C---:B------:R-:W-:Y:S08]  /*77a0*/  HMMA.16816.F32.BF16 R52, R12.reuse, R78, R52 ;  /* 0x0000004e0c34723c */ /* 0x040ff00000041834 */
[C---:B------:R-:W-:Y:S08]  /*77b0*/  HMMA.16816.F32.BF16 R68, R12.reuse, R106, R68 ;  /* 0x0000006a0c44723c */ /* 0x040ff00000041844 */
[----:B------:R-:W-:Y:S03]  /*77c0*/  HMMA.16816.F32.BF16 R56, R12, R76, R56 ;  /* 0x0000004c0c38723c */ /* 0x000fe60000041838 */
[----:B------:R-:W-:-:S04]  /*77d0*/  LOP3.LUT R77, R132, 0x1f0, RZ, 0xc0, !PT ;  /* 0x000001f0844d7812 */ /* 0x000fc800078ec0ff */
[----:B------:R-:W-:Y:S01]  /*77e0*/  LOP3.LUT R96, R77, 0x7, R96, 0xf8, !PT ;  /* 0x000000074d607812 */ /* 0x000fe200078ef860 */
[----:B------:R-:W-:Y:S04]  /*77f0*/  HMMA.16816.F32.BF16 R40, R12, R88, R40 ;  /* 0x000000580c28723c */ /* 0x000fe80000041828 */
[----:B------:R-:W-:-:S04]  /*7800*/  IMAD R89, R149, 0x40, R96 ;  /* 0x0000004095597824 */ /* 0x000fc800078e0260 */
[C---:B------:R-:W-:Y:S01]  /*7810*/  IMAD.IADD R110, R89.reuse, 0x1, R110 ;  /* 0x00000001596e7824 */ /* 0x040fe200078e026e */
[----:B------:R-:W-:Y:S03]  /*7820*/  HMMA.16816.F32.BF16 R36, R12, R90, R36 ;  /* 0x0000005a0c24723c */ /* 0x000fe60000041824 */
[----:B------:R-:W-:Y:S01]  /*7830*/  IMAD.IADD R160, R89, 0x1, R160 ;  /* 0x0000000159a07824 */ /* 0x000fe200078e02a0 */
[C-C-:B------:R-:W-:Y:S02]  /*7840*/  VIADDMNMX R159, R110.reuse, 0x1, R65.reuse, PT ;  /* 0x000000016e9f7846 */ /* 0x140fe40003800141 */
[----:B------:R-:W-:Y:S01]  /*7850*/  VIADDMNMX R153, R110, 0x9, R65, PT ;  /* 0x000000096e997846 */ /* 0x000fe20003800141 */
[----:B------:R-:W-:Y:S02]  /*7860*/  VIADD R158, R160, 0x8 ;  /* 0x00000008a09e7836 */ /* 0x000fe40000000000 */
[-C--:B--2---:R-:W-:Y:S01]  /*7870*/  FMUL.FTZ R4, R4, R2.reuse ;  /* 0x0000000204047220 */ /* 0x084fe20000410000 */
[-C--:B------:R-:W-:Y:S01]  /*7880*/  FMUL.FTZ R5, R5, R2.reuse ;  /* 0x0000000205057220 */ /* 0x080fe20000410000 */
[-C--:B------:R-:W-:Y:S01]  /*7890*/  FMUL.FTZ R6, R6, R2.reuse ;  /* 0x0000000206067220 */ /* 0x080fe20000410000 */
[-C--:B------:R-:W-:Y:S01]  /*78a0*/  FMUL.FTZ R7, R7, R2.reuse ;  /* 0x0000000207077220 */ /* 0x080fe20000410000 */
[----:B------:R-:W-:Y:S01]  /*78b0*/  MUFU.TANH R104, R4 ;  /* 0x0000000400687308 */ /* 0x000fe20000002400 */
[----:B------:R-:W-:Y:S01]  /*78c0*/  FMUL.FTZ R76, R52, R2 ;  /* 0x00000002344c7220 */ /* 0x000fe20000410000 */
[----:B------:R-:W-:-:S02]  /*78d0*/  IMAD.SHL.U32 R52, R66, 0x2, RZ ;  /* 0x0000000242347824 */ /* 0x000fc400078e00ff */
[-C--:B------:R-:W-:Y:S01]  /*78e0*/  FMUL.FTZ R101, R101, R2.reuse ;  /* 0x0000000265657220 */ /* 0x080fe20000410000 */
[-C--:B------:R-:W-:Y:S01]  /*78f0*/  FMUL.FTZ R25, R25, R2.reuse ;  /* 0x0000000219197220 */ /* 0x080fe20000410000 */
[-C--:B------:R-:W-:Y:S01]  /*7900*/  FMUL.FTZ R21, R21, R2.reuse ;  /* 0x0000000215157220 */ /* 0x080fe20000410000 */
[-C--:B------:R-:W-:Y:S01]  /*7910*/  FMUL.FTZ R24, R24, R2.reuse ;  /* 0x0000000218187220 */ /* 0x080fe20000410000 */
[----:B------:R-:W-:Y:S01]  /*7920*/  LOP3.LUT R52, R52, 0x6, RZ, 0xc0, !PT ;  /* 0x0000000634347812 */ /* 0x000fe200078ec0ff */
[----:B------:R-:W2:Y:S01]  /*7930*/  MUFU.TANH R105, R5 ;  /* 0x0000000500697308 */ /* 0x000ea20000002400 */
[-C--:B------:R-:W-:Y:S01]  /*7940*/  FMUL.FTZ R17, R17, R2.reuse ;  /* 0x0000000211117220 */ /* 0x080fe20000410000 */
[----:B------:R-:W-:Y:S01]  /*7950*/  FMUL.FTZ R100, R100, R2 ;  /* 0x0000000264647220 */ /* 0x000fe20000410000 */
[----:B------:R-:W-:Y:S01]  /*7960*/  LOP3.LUT R79, R60, R52, RZ, 0xfc, !PT ;  /* 0x000000343c4f7212 */ /* 0x000fe200078efcff */
[-C--:B------:R-:W-:Y:S01]  /*7970*/  FMUL.FTZ R69, R69, R2.reuse ;  /* 0x0000000245457220 */ /* 0x080fe20000410000 */
[-C--:B------:R-:W-:Y:S01]  /*7980*/  FMUL.FTZ R16, R16, R2.reuse ;  /* 0x0000000210107220 */ /* 0x080fe20000410000 */
[-C--:B------:R-:W-:Y:S01]  /*7990*/  FMUL.FTZ R91, R48, R2.reuse ;  /* 0x00000002305b7220 */ /* 0x080fe20000410000 */
[----:B------:R-:W-:Y:S01]  /*79a0*/  FMUL.FTZ R57, R57, R2 ;  /* 0x0000000239397220 */ /* 0x000fe20000410000 */
[----:B------:R-:W-:Y:S01]  /*79b0*/  MUFU.TANH R112, R6 ;  /* 0x0000000600707308 */ /* 0x000fe20000002400 */
[C---:B------:R-:W-:Y:S01]  /*79c0*/  VIADD R48, R79.reuse, 0x1 ;  /* 0x000000014f307836 */ /* 0x040fe20000000000 */
[----:B------:R-:W-:Y:S01]  /*79d0*/  ISETP.GT.AND P0, PT, R160, R79, PT ;  /* 0x0000004fa000720c */ /* 0x000fe20003f04270 */
[----:B------:R-:W-:-:S02]  /*79e0*/  VIADD R65, R79, 0x9 ;  /* 0x000000094f417836 */ /* 0x000fc40000000000 */
[-C--:B------:R-:W-:Y:S01]  /*79f0*/  FMUL.FTZ R20, R20, R2.reuse ;  /* 0x0000000214147220 */ /* 0x080fe20000410000 */
[-C--:B------:R-:W-:Y:S01]  /*7a00*/  FMUL.FTZ R56, R56, R2.reuse ;  /* 0x0000000238387220 */ /* 0x080fe20000410000 */
[----:B------:R-:W-:Y:S01]  /*7a10*/  FMUL.FTZ R53, R53, R2 ;  /* 0x0000000235357220 */ /* 0x000fe20000410000 */
[----:B------:R-:W-:Y:S01]  /*7a20*/  ISETP.GT.AND P6, PT, R160, R48, PT ;  /* 0x00000030a000720c */ /* 0x000fe20003fc4270 */
[----:B------:R3:W-:Y:S01]  /*7a30*/  MUFU.TANH R113, R7 ;  /* 0x0000000700717308 */ /* 0x0007e20000002400 */
[-C--:B------:R-:W-:Y:S01]  /*7a40*/  FMUL.FTZ R68, R68, R2.reuse ;  /* 0x0000000244447220 */ /* 0x080fe20000410000 */
[C---:B------:R-:W-:Y:S01]  /*7a50*/  VIADD R106, R79.reuse, 0x10 ;  /* 0x000000104f6a7836 */ /* 0x040fe20000000000 */
[----:B------:R-:W-:Y:S01]  /*7a60*/  ISETP.GE.AND P4, PT, R79, R159, PT ;  /* 0x0000009f4f00720c */ /* 0x000fe20003f86270 */
[----:B------:R-:W-:Y:S01]  /*7a70*/  FMUL.FTZ R45, R45, R2 ;  /* 0x000000022d2d7220 */ /* 0x000fe20000410000 */
[----:B--2---:R-:W-:Y:S01]  /*7a80*/  FSEL R117, R105, -INF , !P6 ;  /* 0xff80000069757808 */ /* 0x004fe20007000000 */
[----:B------:R-:W-:-:S02]  /*7a90*/  VIADD R107, R79, 0x8 ;  /* 0x000000084f6b7836 */ /* 0x000fc40000000000 */
[-C--:B------:R-:W-:Y:S01]  /*7aa0*/  FMUL.FTZ R37, R37, R2.reuse ;  /* 0x0000000225257220 */ /* 0x080fe20000410000 */
[----:B------:R-:W-:Y:S01]  /*7ab0*/  MUFU.TANH R101, R101 ;  /* 0x0000006500657308 */ /* 0x000fe20000002400 */
[C---:B------:R-:W-:Y:S02]  /*7ac0*/  VIADD R90, R79.reuse, 0x31 ;  /* 0x000000314f5a7836 */ /* 0x040fe40000000000 */
[-C--:B------:R-:W-:Y:S01]  /*7ad0*/  FMUL.FTZ R40, R40, R2.reuse ;  /* 0x0000000228287220 */ /* 0x080fe20000410000 */
[C---:B------:R-:W-:Y:S01]  /*7ae0*/  VIADD R96, R79.reuse, 0x18 ;  /* 0x000000184f607836 */ /* 0x040fe20000000000 */
[----:B------:R-:W-:Y:S01]  /*7af0*/  ISETP.GT.AND P3, PT, R160, R107, PT ;  /* 0x0000006ba000720c */ /* 0x000fe20003f64270 */
[----:B------:R-:W-:Y:S02]  /*7b00*/  VIADD R88, R79, 0x39 ;  /* 0x000000394f587836 */ /* 0x000fe40000000000 */
[-C--:B------:R-:W-:Y:S01]  /*7b10*/  FMUL.FTZ R44, R44, R2.reuse ;  /* 0x000000022c2c7220 */ /* 0x080fe20000410000 */
[-C--:B------:R-:W-:Y:S01]  /*7b20*/  FMUL.FTZ R49, R49, R2.reuse ;  /* 0x0000000231317220 */ /* 0x080fe20000410000 */
[----:B------:R-:W2:Y:S01]  /*7b30*/  MUFU.TANH R25, R25 ;  /* 0x0000001900197308 */ /* 0x000ea20000002400 */
[----:B---3--:R-:W-:Y:S03]  /*7b40*/  HMMA.16816.F32.BF16 R4, R80, R92, RZ ;  /* 0x0000005c5004723c */ /* 0x008fe600000418ff */
[----:B------:R-:W-:Y:S01]  /*7b50*/  FMUL.FTZ R121, R36, R2 ;  /* 0x0000000224797220 */ /* 0x000fe20000410000 */
[----:B------:R-:W-:-:S02]  /*7b60*/  VIADD R78, R79, 0x40 ;  /* 0x000000404f4e7836 */ /* 0x000fc40000000000 */
[-C--:B------:R-:W-:Y:S01]  /*7b70*/  FMUL.FTZ R129, R41, R2.reuse ;  /* 0x0000000229817220 */ /* 0x080fe20000410000 */
[----:B------:R-:W-:Y:S01]  /*7b80*/  FMUL.FTZ R109, R103, R2 ;  /* 0x00000002676d7220 */ /* 0x000fe20000410000 */
[C---:B------:R-:W-:Y:S01]  /*7b90*/  ISETP.GE.AND P5, PT, R48.reuse, R159, PT ;  /* 0x0000009f3000720c */ /* 0x040fe20003fa6270 */
[C---:B------:R-:W-:Y:S01]  /*7ba0*/  VIADD R89, R79.reuse, 0x38 ;  /* 0x000000384f597836 */ /* 0x040fe20000000000 */
[----:B------:R-:W-:Y:S01]  /*7bb0*/  MUFU.TANH R21, R21 ;  /* 0x0000001500157308 */ /* 0x000fe20000002400 */
[----:B------:R-:W-:Y:S01]  /*7bc0*/  HMMA.16816.F32.BF16 R80, R80, R94, RZ ;  /* 0x0000005e5050723c */ /* 0x000fe200000418ff */
[----:B------:R3:W4:Y:S01]  /*7bd0*/  LDSM.16.M88.4 R92, [R111+0x2800] ;  /* 0x002800006f5c783b */ /* 0x0007220000000200 */
[----:B------:R-:W-:Y:S01]  /*7be0*/  ISETP.GE.AND P2, PT, R48, R153, PT ;  /* 0x000000993000720c */ /* 0x000fe20003f46270 */
[C---:B------:R-:W-:Y:S01]  /*7bf0*/  VIADD R66, R79.reuse, 0x50 ;  /* 0x000000504f427836 */ /* 0x040fe20000000000 */
[----:B------:R-:W-:Y:S01]  /*7c00*/  ISETP.GT.AND P1, PT, R158, R48, PT ;  /* 0x000000309e00720c */ /* 0x000fe20003f24270 */
[----:B------:R-:W-:-:S02]  /*7c10*/  VIADD R48, R79, 0x59 ;  /* 0x000000594f307836 */ /* 0x000fc40000000000 */
[-C--:B------:R-:W-:Y:S01]  /*7c20*/  FMUL.FTZ R22, R22, R2.reuse ;  /* 0x0000000216167220 */ /* 0x080fe20000410000 */
[----:B------:R-:W-:Y:S01]  /*7c30*/  MUFU.TANH R24, R24 ;  /* 0x0000001800187308 */ /* 0x000fe20000002400 */
[C---:B------:R-:W-:Y:S02]  /*7c40*/  VIADD R36, R79.reuse, 0x70 ;  /* 0x000000704f247836 */ /* 0x040fe40000000000 */
[-C--:B------:R-:W-:Y:S01]  /*7c50*/  FMUL.FTZ R18, R18, R2.reuse ;  /* 0x0000000212127220 */ /* 0x080fe20000410000 */
[----:B------:R-:W-:Y:S02]  /*7c60*/  VIADD R41, R79, 0x68 ;  /* 0x000000684f297836 */ /* 0x000fe40000000000 */
[----:B------:R-:W-:Y:S01]  /*7c70*/  FMUL.FTZ R23, R23, R2 ;  /* 0x0000000217177220 */ /* 0x000fe20000410000 */
[----:B-1----:R-:W-:Y:S05]  /*7c80*/  HMMA.16816.F32.BF16 R4, R12, R72, R4 ;  /* 0x000000480c04723c */ /* 0x002fea0000041804 */
[----:B------:R-:W-:-:S02]  /*7c90*/  VIADD R72, R79, 0x49 ;  /* 0x000000494f487836 */ /* 0x000fc40000000000 */
[-C--:B------:R-:W-:Y:S01]  /*7ca0*/  FMUL.FTZ R58, R58, R2.reuse ;  /* 0x000000023a3a7220 */ /* 0x080fe20000410000 */
[----:B------:R-:W-:Y:S01]  /*7cb0*/  MUFU.TANH R17, R17 ;  /* 0x0000001100117308 */ /* 0x000fe20000002400 */
[----:B------:R-:W-:Y:S02]  /*7cc0*/  VIADD R73, R79, 0x48 ;  /* 0x000000484f497836 */ /* 0x000fe40000000000 */
[-C--:B------:R-:W-:Y:S01]  /*7cd0*/  FMUL.FTZ R50, R50, R2.reuse ;  /* 0x0000000232327220 */ /* 0x080fe20000410000 */
[-C--:B------:R-:W-:Y:S01]  /*7ce0*/  FMUL.FTZ R59, R59, R2.reuse ;  /* 0x000000023b3b7220 */ /* 0x080fe20000410000 */
[----:B------:R-:W-:Y:S01]  /*7cf0*/  FMUL.FTZ R42, R42, R2 ;  /* 0x000000022a2a7220 */ /* 0x000fe20000410000 */
[----:B------:R-:W-:Y:S03]  /*7d00*/  HMMA.16816.F32.BF16 R80, R12, R74, R80 ;  /* 0x0000004a0c50723c */ /* 0x000fe60000041850 */
[----:B------:R-:W-:-:S02]  /*7d10*/  VIADD R75, R79, 0x19 ;  /* 0x000000194f4b7836 */ /* 0x000fc40000000000 */
[-C--:B------:R-:W-:Y:S01]  /*7d20*/  FMUL.FTZ R51, R51, R2.reuse ;  /* 0x0000000233337220 */ /* 0x080fe20000410000 */
[----:B------:R-:W1:Y:S01]  /*7d30*/  MUFU.TANH R100, R100 ;  /* 0x0000006400647308 */ /* 0x000e620000002400 */
[-C--:B---3--:R-:W-:Y:S01]  /*7d40*/  FMUL.FTZ R111, R102, R2.reuse ;  /* 0x00000002666f7220 */ /* 0x088fe20000410000 */
[----:B------:R-:W-:Y:S02]  /*7d50*/  VIADD R102, R79, 0x11 ;  /* 0x000000114f667836 */ /* 0x000fe40000000000 */
[----:B------:R-:W-:Y:S01]  /*7d60*/  FMUL.FTZ R43, R43, R2 ;  /* 0x000000022b2b7220 */ /* 0x000fe20000410000 */
[----:B------:R-:W-:Y:S01]  /*7d70*/  VIADD R74, R79, 0x41 ;  /* 0x000000414f4a7836 */ /* 0x000fe20000000000 */
[----:B------:R-:W-:-:S04]  /*7d80*/  DEPBAR.LE SB0, 0x0 ;  /* 0x000080000000791a */ /* 0x000fc80000000000 */
[----:B------:R-:W-:Y:S01]  /*7d90*/  MUFU.TANH R69, R69 ;  /* 0x0000004500457308 */ /* 0x000fe20000002400 */
[----:B------:R-:W-:Y:S01]  /*7da0*/  ISETP.GT.AND P6, PT, R160, R102, PT ;  /* 0x00000066a000720c */ /* 0x000fe20003fc4270 */
[-C--:B------:R-:W-:Y:S01]  /*7db0*/  FMUL.FTZ R4, R4, R2.reuse ;  /* 0x0000000204047220 */ /* 0x080fe20000410000 */
[-C--:B------:R-:W-:Y:S01]  /*7dc0*/  FMUL.FTZ R5, R5, R2.reuse ;  /* 0x0000000205057220 */ /* 0x080fe20000410000 */
[-C--:B------:R-:W-:Y:S01]  /*7dd0*/  FMUL.FTZ R6, R6, R2.reuse ;  /* 0x0000000206067220 */ /* 0x080fe20000410000 */
[----:B--2---:R-:W-:Y:S01]  /*7de0*/  FSEL R105, R25, -INF , !P6 ;  /* 0xff80000019697808 */ /* 0x004fe20007000000 */
[----:B------:R-:W-:Y:S02]  /*7df0*/  FMUL.FTZ R7, R7, R2 ;  /* 0x0000000207077220 */ /* 0x000fe40000410000 */
[----:B------:R-:W2:Y:S01]  /*7e00*/  MUFU.TANH R16, R16 ;  /* 0x0000001000107308 */ /* 0x000ea20000002400 */
[----:B----4-:R-:W-:Y:S05]  /*7e10*/  HMMA.16816.F32.BF16 R28, R12, R94, R28 ;  /* 0x0000005e0c1c723c */ /* 0x010fea000004181c */
[C---:B------:R-:W-:Y:S01]  /*7e20*/  VIADD R95, R79.reuse, 0x21 ;  /* 0x000000214f5f7836 */ /* 0x040fe20000000000 */
[----:B-1----:R-:W-:Y:S01]  /*7e30*/  FSEL R116, R100, -INF , !P3 ;  /* 0xff80000064747808 */ /* 0x002fe20005800000 */
[----:B------:R-:W-:Y:S01]  /*7e40*/  VIADD R94, R79, 0x28 ;  /* 0x000000284f5e7836 */ /* 0x000fe20000000000 */
[----:B------:R-:W-:-:S02]  /*7e50*/  ISETP.GT.AND P3, PT, R160, R96, PT ;  /* 0x00000060a000720c */ /* 0x000fc40003f64270 */
[----:B------:R-:W-:Y:S01]  /*7e60*/  ISETP.GT.AND P6, PT, R160, R95, PT ;  /* 0x0000005fa000720c */ /* 0x000fe20003fc4270 */
[----:B------:R-:W1:Y:S01]  /*7e70*/  MUFU.TANH R57, R57 ;  /* 0x0000003900397308 */ /* 0x000e620000002400 */
[----:B------:R-:W-:Y:S03]  /*7e80*/  HMMA.16816.F32.BF16 R32, R12, R92, R32 ;  /* 0x0000005c0c20723c */ /* 0x000fe60000041820 */
[----:B------:R-:W-:Y:S01]  /*7e90*/  FSEL R13, R104, -INF , !P0 ;  /* 0xff800000680d7808 */ /* 0x000fe20004000000 */
[C---:B------:R-:W-:Y:S01]  /*7ea0*/  VIADD R93, R79.reuse, 0x29 ;  /* 0x000000294f5d7836 */ /* 0x040fe20000000000 */
[C---:B------:R-:W-:Y:S01]  /*7eb0*/  ISETP.GT.AND P0, PT, R160.reuse, R65, PT ;  /* 0x00000041a000720c */ /* 0x040fe20003f04270 */
[----:B------:R-:W-:Y:S01]  /*7ec0*/  VIADD R15, R79, 0x20 ;  /* 0x000000204f0f7836 */ /* 0x000fe20000000000 */
[----:B------:R-:W-:Y:S01]  /*7ed0*/  FSEL R13, R13, -INF , !P4 ;  /* 0xff8000000d0d7808 */ /* 0x000fe20006000000 */
[----:B------:R-:W-:Y:S01]  /*7ee0*/  VIADD R92, R79, 0x30 ;  /* 0x000000304f5c7836 */ /* 0x000fe20000000000 */
[----:B------:R-:W3:Y:S01]  /*7ef0*/  MUFU.TANH R20, R20 ;  /* 0x0000001400147308 */ /* 0x000ee20000002400 */
[----:B------:R-:W-:Y:S01]  /*7f00*/  FSEL R114, R101, -INF , !P0 ;  /* 0xff80000065727808 */ /* 0x000fe20004000000 */
[C---:B------:R-:W-:Y:S01]  /*7f10*/  VIADD R12, R79.reuse, 0x78 ;  /* 0x000000784f0c7836 */ /* 0x040fe20000000000 */
[----:B------:R-:W-:Y:S01]  /*7f20*/  ISETP.GT.AND P0, PT, R160, R75, PT ;  /* 0x0000004ba000720c */ /* 0x000fe20003f04270 */
[----:B------:R-:W-:Y:S01]  /*7f30*/  FMUL.FTZ R28, R28, R2 ;  /* 0x000000021c1c7220 */ /* 0x000fe20000410000 */
[C---:B------:R-:W-:Y:S01]  /*7f40*/  ISETP.GT.AND P4, PT, R160.reuse, R106, PT ;  /* 0x0000006aa000720c */ /* 0x040fe20003f84270 */
[----:B------:R-:W-:Y:S01]  /*7f50*/  VIADD R14, R79, 0x71 ;  /* 0x000000714f0e7836 */ /* 0x000fe20000000000 */
[----:B------:R-:W-:Y:S01]  /*7f60*/  FSEL R101, R21, -INF , !P0 ;  /* 0xff80000015657808 */ /* 0x000fe20004000000 */
[----:B------:R4:W-:Y:S01]  /*7f70*/  MUFU.TANH R77, R53 ;  /* 0x00000035004d7308 */ /* 0x0009e20000002400 */
[----:B------:R-:W-:-:S02]  /*7f80*/  ISETP.GT.AND P0, PT, R160, R93, PT ;  /* 0x0000005da000720c */ /* 0x000fc40003f04270 */
[----:B------:R-:W-:Y:S01]  /*7f90*/  FSEL R110, R24, -INF , !P4 ;  /* 0xff800000186e7808 */ /* 0x000fe20006000000 */
[-C--:B------:R-:W-:Y:S01]  /*7fa0*/  FMUL.FTZ R32, R32, R2.reuse ;  /* 0x0000000220207220 */ /* 0x080fe20000410000 */
[C---:B------:R-:W-:Y:S01]  /*7fb0*/  ISETP.GT.AND P4, PT, R160.reuse, R15, PT ;  /* 0x0000000fa000720c */ /* 0x040fe20003f84270 */
[----:B------:R-:W-:Y:S01]  /*7fc0*/  FMUL.FTZ R33, R33, R2 ;  /* 0x0000000221217220 */ /* 0x000fe20000410000 */
[----:B------:R-:W-:Y:S01]  /*7fd0*/  FSEL R21, R17, -INF , !P6 ;  /* 0xff80000011157808 */ /* 0x000fe20007000000 */
[----:B------:R-:W4:Y:S01]  /*7fe0*/  MUFU.TANH R56, R56 ;  /* 0x0000003800387308 */ /* 0x000f220000002400 */
[----:B------:R-:W-:Y:S01]  /*7ff0*/  ISETP.GT.AND P6, PT, R160, R90, PT ;  /* 0x0000005aa000720c */ /* 0x000fe20003fc4270 */
[-C--:B------:R-:W-:Y:S01]  /*8000*/  FMUL.FTZ R17, R26, R2.reuse ;  /* 0x000000021a117220 */ /* 0x080fe20000410000 */
[----:B--2---:R-:W-:Y:S01]  /*8010*/  FSEL R100, R16, -INF , !P4 ;  /* 0xff80000010647808 */ /* 0x004fe20006000000 */
[----:B------:R-:W-:Y:S01]  /*8020*/  FMUL.FTZ R26, R27, R2 ;  /* 0x000000021b1a7220 */ /* 0x000fe20000410000 */
[----:B------:R-:W-:Y:S01]  /*8030*/  ISETP.GT.AND P4, PT, R160, R92, PT ;  /* 0x0000005ca000720c */ /* 0x000fe20003f84270 */
[----:B------:R-:W-:Y:S01]  /*8040*/  FMUL.FTZ R34, R34, R2 ;  /* 0x0000000222227220 */ /* 0x000fe20000410000 */
[----:B-1----:R-:W-:Y:S01]  /*8050*/  FSEL R25, R57, -INF , !P6 ;  /* 0xff80000039197808 */ /* 0x002fe20007000000 */
[----:B------:R-:W1:Y:S01]  /*8060*/  MUFU.TANH R68, R68 ;  /* 0x0000004400447308 */ /* 0x000e620000002400 */
[----:B---3--:R-:W-:Y:S01]  /*8070*/  FSEL R104, R20, -INF , !P3 ;  /* 0xff80000014687808 */ /* 0x008fe20005800000 */
[----:B----4-:R-:W-:Y:S01]  /*8080*/  VIADD R53, R79, 0x51 ;  /* 0x000000514f357836 */ /* 0x010fe20000000000 */
[C---:B------:R-:W-:Y:S01]  /*8090*/  ISETP.GT.AND P3, PT, R160.reuse, R94, PT ;  /* 0x0000005ea000720c */ /* 0x040fe20003f64270 */
[----:B------:R-:W-:Y:S01]  /*80a0*/  FMUL.FTZ R35, R35, R2 ;  /* 0x0000000223237220 */ /* 0x000fe20000410000 */
[----:B------:R-:W-:-:S03]  /*80b0*/  ISETP.GT.AND P6, PT, R160, R74, PT ;  /* 0x0000004aa000720c */ /* 0x000fc60003fc4270 */
[----:B------:R2:W-:Y:S01]  /*80c0*/  MUFU.TANH R125, R45 ;  /* 0x0000002d007d7308 */ /* 0x0005e20000002400 */
[----:B------:R-:W-:Y:S02]  /*80d0*/  FSEL R163, R56, -INF , !P4 ;  /* 0xff80000038a37808 */ /* 0x000fe40006000000 */
[----:B------:R-:W-:-:S05]  /*80e0*/  ISETP.GT.AND P4, PT, R160, R78, PT ;  /* 0x0000004ea000720c */ /* 0x000fca0003f84270 */
[----:B------:R-:W3:Y:S01]  /*80f0*/  MUFU.TANH R91, R91 ;  /* 0x0000005b005b7308 */ /* 0x000ee20000002400 */
[----:B-1----:R-:W-:Y:S02]  /*8100*/  FSEL R165, R68, -INF , !P3 ;  /* 0xff80000044a57808 */ /* 0x002fe40005800000 */
[----:B------:R-:W-:-:S05]  /*8110*/  ISETP.GT.AND P3, PT, R160, R89, PT ;  /* 0x00000059a000720c */ /* 0x000fca0003f64270 */
[----:B------:R1:W-:Y:S01]  /*8120*/  MUFU.TANH R115, R37 ;  /* 0x0000002500737308 */ /* 0x0003e20000002400 */
[----:B--2---:R-:W-:-:S07]  /*8130*/  VIADD R45, R79, 0x60 ;  /* 0x000000604f2d7836 */ /* 0x004fce0000000000 */
[----:B------:R-:W2:Y:S01]  /*8140*/  MUFU.TANH R76, R76 ;  /* 0x0000004c004c7308 */ /* 0x000ea20000002400 */
[----:B---3--:R-:W-:Y:S02]  /*8150*/  FSEL R143, R91, -INF , !P4 ;  /* 0xff8000005b8f7808 */ /* 0x008fe40006000000 */
[----:B------:R-:W-:-:S05]  /*8160*/  ISETP.GT.AND P4, PT, R160, R66, PT ;  /* 0x00000042a000720c */ /* 0x000fca0003f84270 */
[----:B------:R3:W4:Y:S01]  /*8170*/  MUFU.TANH R127, R40 ;  /* 0x00000028007f7308 */ /* 0x0007220000002400 */
[-C--:B-1----:R-:W-:Y:S01]  /*8180*/  FMUL.FTZ R37, R29, R2.reuse ;  /* 0x000000021d257220 */ /* 0x082fe20000410000 */
[----:B------:R-:W-:Y:S01]  /*8190*/  FSEL R29, R69, -INF , !P0 ;  /* 0xff800000451d7808 */ /* 0x000fe20004000000 */
[----:B------:R-:W-:Y:S01]  /*81a0*/  FMUL.FTZ R69, R19, R2 ;  /* 0x0000000213457220 */ /* 0x000fe20000410000 */
[----:B------:R-:W-:-:S04]  /*81b0*/  ISETP.GT.AND P0, PT, R160, R88, PT ;  /* 0x00000058a000720c */ /* 0x000fc80003f04270 */
[----:B------:R1:W4:Y:S01]  /*81c0*/  MUFU.TANH R135, R44 ;  /* 0x0000002c00877308 */ /* 0x0003220000002400 */
[----:B------:R-:W-:Y:S02]  /*81d0*/  FSEL R57, R77, -INF , !P0 ;  /* 0xff8000004d397808 */ /* 0x000fe40004000000 */
[----:B------:R-:W-:Y:S02]  /*81e0*/  ISETP.GT.AND P0, PT, R160, R72, PT ;  /* 0x00000048a000720c */ /* 0x000fe40003f04270 */
[----:B--2---:R-:W-:Y:S02]  /*81f0*/  FSEL R76, R76, -INF , !P3 ;  /* 0xff8000004c4c7808 */ /* 0x004fe40005800000 */
[----:B------:R-:W-:Y:S01]  /*8200*/  FSEL R125, R125, -INF , !P0 ;  /* 0xff8000007d7d7808 */ /* 0x000fe20004000000 */
[----:B------:R-:W2:Y:S01]  /*8210*/  MUFU.TANH R37, R37 ;  /* 0x0000002500257308 */ /* 0x000ea20000002400 */
[----:B---3--:R-:W-:Y:S01]  /*8220*/  VIADD R40, R79, 0x69 ;  /* 0x000000694f287836 */ /* 0x008fe20000000000 */
[----:B------:R-:W-:-:S02]  /*8230*/  ISETP.GT.AND P0, PT, R160, R48, PT ;  /* 0x00000030a000720c */ /* 0x000fc40003f04270 */
[C---:B------:R-:W-:Y:S02]  /*8240*/  ISETP.GT.AND P3, PT, R160.reuse, R73, PT ;  /* 0x00000049a000720c */ /* 0x040fe40003f64270 */
[----:B------:R-:W-:Y:S02]  /*8250*/  FSEL R115, R115, -INF , !P0 ;  /* 0xff80000073737808 */ /* 0x000fe40004000000 */
[----:B------:R3:W3:Y:S01]  /*8260*/  MUFU.TANH R123, R49 ;  /* 0x00000031007b7308 */ /* 0x0006e20000002400 */
[C---:B------:R-:W-:Y:S01]  /*8270*/  ISETP.GT.AND P0, PT, R160.reuse, R40, PT ;  /* 0x00000028a000720c */ /* 0x040fe20003f04270 */
[----:B-1----:R-:W-:Y:S01]  /*8280*/  VIADD R44, R79, 0x61 ;  /* 0x000000614f2c7836 */ /* 0x002fe20000000000 */
[----:B----4-:R-:W-:Y:S02]  /*8290*/  FSEL R127, R127, -INF , !P4 ;  /* 0xff8000007f7f7808 */ /* 0x010fe40006000000 */
[----:B------:R-:W-:Y:S02]  /*82a0*/  ISETP.GT.AND P4, PT, R160, R45, PT ;  /* 0x0000002da000720c */ /* 0x000fe40003f84270 */
[----:B------:R-:W-:Y:S01]  /*82b0*/  FSEL R135, R135, -INF , !P3 ;  /* 0xff80000087877808 */ /* 0x000fe20005800000 */
[----:B------:R-:W1:Y:S01]  /*82c0*/  MUFU.TANH R103, R32 ;  /* 0x0000002000677308 */ /* 0x000e620000002400 */
[----:B--2---:R-:W-:-:S02]  /*82d0*/  FSEL R37, R37, -INF , !P0 ;  /* 0xff80000025257808 */ /* 0x004fc40004000000 */
[----:B------:R-:W-:-:S05]  /*82e0*/  ISETP.GT.AND P0, PT, R158, R79, PT ;  /* 0x0000004f9e00720c */ /* 0x000fca0003f04270 */
[----:B------:R-:W-:Y:S01]  /*82f0*/  MUFU.TANH R24, R33 ;  /* 0x0000002100187308 */ /* 0x000fe20000002400 */
[----:B---3--:R-:W-:Y:S01]  /*8300*/  VIADD R49, R79, 0x58 ;  /* 0x000000584f317836 */ /* 0x008fe20000000000 */
[----:B------:R-:W-:Y:S02]  /*8310*/  FSEL R123, R123, -INF , !P6 ;  /* 0xff8000007b7b7808 */ /* 0x000fe40007000000 */
[C---:B------:R-:W-:Y:S02]  /*8320*/  ISETP.GT.AND P6, PT, R160.reuse, R53, PT ;  /* 0x00000035a000720c */ /* 0x040fe40003fc4270 */
[C---:B------:R-:W-:Y:S02]  /*8330*/  ISETP.GT.AND P3, PT, R160.reuse, R49, PT ;  /* 0x00000031a000720c */ /* 0x040fe40003f64270 */
[----:B------:R-:W2:Y:S01]  /*8340*/  MUFU.TANH R121, R121 ;  /* 0x0000007900797308 */ /* 0x000ea20000002400 */
[----:B-1----:R-:W-:Y:S02]  /*8350*/  FSEL R103, R103, -INF , !P4 ;  /* 0xff80000067677808 */ /* 0x002fe40006000000 */
[----:B------:R-:W-:-:S05]  /*8360*/  ISETP.GT.AND P4, PT, R160, R36, PT ;  /* 0x00000024a000720c */ /* 0x000fca0003f84270 */
[----:B------:R1:W3:Y:S08]  /*8370*/  MUFU.TANH R33, R4 ;  /* 0x0000000400217308 */ /* 0x0002f00000002400 */
[----:B------:R-:W4:Y:S01]  /*8380*/  MUFU.TANH R129, R129 ;  /* 0x0000008100817308 */ /* 0x000f220000002400 */
[----:B--2---:R-:W-:Y:S02]  /*8390*/  FSEL R121, R121, -INF , !P3 ;  /* 0xff80000079797808 */ /* 0x004fe40005800000 */
[----:B------:R-:W-:-:S05]  /*83a0*/  ISETP.GT.AND P3, PT, R160, R41, PT ;  /* 0x00000029a000720c */ /* 0x000fca0003f64270 */
[----:B------:R-:W2:Y:S01]  /*83b0*/  MUFU.TANH R20, R28 ;  /* 0x0000001c00147308 */ /* 0x000ea20000002400 */
[-C--:B-1----:R-:W-:Y:S01]  /*83c0*/  FMUL.FTZ R4, R80, R2.reuse ;  /* 0x0000000250047220 */ /* 0x082fe20000410000 */
[----:B---3--:R-:W-:Y:S01]  /*83d0*/  FSEL R33, R33, -INF , !P4 ;  /* 0xff80000021217808 */ /* 0x008fe20006000000 */
[----:B------:R-:W-:Y:S01]  /*83e0*/  FMUL.FTZ R80, R70, R2 ;  /* 0x0000000246507220 */ /* 0x000fe20000410000 */
[----:B------:R-:W-:Y:S01]  /*83f0*/  ISETP.GT.AND P4, PT, R160, R12, PT ;  /* 0x0000000ca000720c */ /* 0x000fe20003f84270 */
[----:B------:R-:W-:-:S03]  /*8400*/  FMUL.FTZ R70, R71, R2 ;  /* 0x0000000247467220 */ /* 0x000fc60000410000 */
[----:B------:R-:W-:Y:S01]  /*8410*/  MUFU.TANH R111, R111 ;  /* 0x0000006f006f7308 */ /* 0x000fe20000002400 */
[----:B----4-:R-:W-:Y:S02]  /*8420*/  FSEL R129, R129, -INF , !P6 ;  /* 0xff80000081817808 */ /* 0x010fe40007000000 */
[----:B------:R-:W-:-:S04]  /*8430*/  ISETP.GT.AND P6, PT, R160, R44, PT ;  /* 0x0000002ca000720c */ /* 0x000fc80003fc4270 */
[----:B------:R-:W-:Y:S01]  /*8440*/  FSEL R68, R24, -INF , !P6 ;  /* 0xff80000018447808 */ /* 0x000fe20007000000 */
[----:B------:R-:W1:Y:S01]  /*8450*/  MUFU.TANH R4, R4 ;  /* 0x0000000400047308 */ /* 0x000e620000002400 */
[----:B--2---:R-:W-:Y:S01]  /*8460*/  FSEL R56, R20, -INF , !P3 ;  /* 0xff80000014387808 */ /* 0x004fe20005800000 */
[C---:B------:R-:W-:Y:S01]  /*8470*/  VIADD R28, R79.reuse, 0x79 ;  /* 0x000000794f1c7836 */ /* 0x040fe20000000000 */
[----:B------:R-:W-:Y:S02]  /*8480*/  ISETP.GE.AND P3, PT, R79, R153, PT ;  /* 0x000000994f00720c */ /* 0x000fe40003f66270 */
[----:B------:R-:W-:Y:S02]  /*8490*/  FSEL R79, R113, -INF , !P1 ;  /* 0xff800000714f7808 */ /* 0x000fe40004800000 */
[----:B------:R-:W-:Y:S01]  /*84a0*/  ISETP.GT.AND P6, PT, R160, R14, PT ;  /* 0x0000000ea000720c */ /* 0x000fe20003fc4270 */
[----:B------:R-:W2:Y:S01]  /*84b0*/  MUFU.TANH R17, R17 ;  /* 0x0000001100117308 */ /* 0x000ea20000002400 */
[----:B------:R-:W-:-:S02]  /*84c0*/  ISETP.GT.AND P1, PT, R158, R65, PT ;  /* 0x000000419e00720c */ /* 0x000fc40003f24270 */
[----:B------:R-:W-:Y:S02]  /*84d0*/  FSEL R79, R79, -INF , !P2 ;  /* 0xff8000004f4f7808 */ /* 0x000fe40005000000 */
[----:B------:R-:W-:-:S03]  /*84e0*/  ISETP.GE.AND P2, PT, R106, R159, PT ;  /* 0x0000009f6a00720c */ /* 0x000fc60003f46270 */
[----:B------:R3:W4:Y:S01]  /*84f0*/  MUFU.TANH R32, R5 ;  /* 0x0000000500207308 */ /* 0x0007220000002400 */
[----:B-1----:R-:W-:Y:S02]  /*8500*/  FSEL R24, R4, -INF , !P4 ;  /* 0xff80000004187808 */ /* 0x002fe40006000000 */
[----:B------:R-:W-:Y:S02]  /*8510*/  ISETP.GE.AND P4, PT, R107, R159, PT ;  /* 0x0000009f6b00720c */ /* 0x000fe40003f86270 */
[----:B------:R-:W-:Y:S02]  /*8520*/  FSEL R4, R117, -INF , !P5 ;  /* 0xff80000075047808 */ /* 0x000fe40006800000 */
[-C--:B------:R-:W-:Y:S01]  /*8530*/  ISETP.GE.AND P5, PT, R65, R153.reuse, PT ;  /* 0x000000994100720c */ /* 0x080fe20003fa6270 */
[----:B------:R-:W1:Y:S01]  /*8540*/  MUFU.TANH R109, R109 ;  /* 0x0000006d006d7308 */ /* 0x000e620000002400 */
[----:B------:R-:W-:Y:S02]  /*8550*/  FSEL R27, R110, -INF , !P2 ;  /* 0xff8000006e1b7808 */ /* 0x000fe40005000000 */
[----:B------:R-:W-:-:S05]  /*8560*/  ISETP.GE.AND P2, PT, R96, R153, PT ;  /* 0x000000996000720c */ /* 0x000fca0003f46270 */
[----:B------:R-:W1:Y:S01]  /*8570*/  MUFU.TANH R22, R22 ;  /* 0x0000001600167308 */ /* 0x000e620000002400 */
[----:B---3--:R-:W-:Y:S01]  /*8580*/  FMUL.FTZ R5, R81, R2 ;  /* 0x0000000251057220 */ /* 0x008fe20000410000 */
[----:B------:R-:W-:Y:S02]  /*8590*/  FSEL R81, R112, -INF , !P0 ;  /* 0xff80000070517808 */ /* 0x000fe40004000000 */
[C---:B------:R-:W-:Y:S02]  /*85a0*/  ISETP.GT.AND P0, PT, R158.reuse, R107, PT ;  /* 0x0000006b9e00720c */ /* 0x040fe40003f04270 */
[----:B------:R-:W-:Y:S02]  /*85b0*/  FSEL R81, R81, -INF , !P3 ;  /* 0xff80000051517808 */ /* 0x000fe40005800000 */
[----:B------:R-:W3:Y:S01]  /*85c0*/  MUFU.TANH R5, R5 ;  /* 0x0000000500057308 */ /* 0x000ee20000002400 */
[----:B------:R-:W-:Y:S02]  /*85d0*/  FSEL R16, R111, -INF , !P0 ;  /* 0xff8000006f107808 */ /* 0x000fe40004000000 */
[----:B------:R-:W-:-:S02]  /*85e0*/  ISETP.GT.AND P0, PT, R158, R106, PT ;  /* 0x0000006a9e00720c */ /* 0x000fc40003f04270 */
[----:B------:R-:W-:Y:S02]  /*85f0*/  ISETP.GE.AND P3, PT, R65, R159, PT ;  /* 0x0000009f4100720c */ /* 0x000fe40003f66270 */
[----:B--2---:R-:W-:Y:S01]  /*8600*/  FSEL R17, R17, -INF , !P0 ;  /* 0xff80000011117808 */ /* 0x004fe20004000000 */
[----:B------:R-:W2:Y:S01]  /*8610*/  MUFU.TANH R26, R26 ;  /* 0x0000001a001a7308 */ /* 0x000ea20000002400 */
[----:B------:R-:W-:Y:S02]  /*8620*/  ISETP.GT.AND P0, PT, R158, R96, PT ;  /* 0x000000609e00720c */ /* 0x000fe40003f04270 */
[----:B------:R-:W-:Y:S02]  /*8630*/  FSEL R65, R116, -INF , !P4 ;  /* 0xff80000074417808 */ /* 0x000fe40006000000 */
[----:B----4-:R-:W-:Y:S02]  /*8640*/  FSEL R32, R32, -INF , !P6 ;  /* 0xff80000020207808 */ /* 0x010fe40007000000 */
[----:B------:R-:W-:Y:S01]  /*8650*/  ISETP.GE.AND P4, PT, R106, R153, PT ;  /* 0x000000996a00720c */ /* 0x000fe20003f86270 */
[----:B------:R-:W4:Y:S01]  /*8660*/  MUFU.TANH R18, R18 ;  /* 0x0000001200127308 */ /* 0x000f220000002400 */
[----:B-1----:R-:W-:-:S02]  /*8670*/  FSEL R77, R109, -INF , !P1 ;  /* 0xff8000006d4d7808 */ /* 0x002fc40004800000 */
[----:B------:R-:W-:Y:S02]  /*8680*/  ISETP.GT.AND P6, PT, R160, R28, PT ;  /* 0x0000001ca000720c */ /* 0x000fe40003fc4270 */
[----:B------:R-:W-:Y:S02]  /*8690*/  ISETP.GT.AND P1, PT, R158, R102, PT ;  /* 0x000000669e00720c */ /* 0x000fe40003f24270 */
[----:B------:R-:W-:Y:S01]  /*86a0*/  FSEL R169, R22, -INF , !P0 ;  /* 0xff80000016a97808 */ /* 0x000fe20004000000 */
[----:B------:R-:W1:Y:S01]  /*86b0*/  MUFU.TANH R23, R23 ;  /* 0x0000001700177308 */ /* 0x000e620000002400 */
[----:B------:R-:W-:Y:S02]  /*86c0*/  ISETP.GT.AND P0, PT, R158, R15, PT ;  /* 0x0000000f9e00720c */ /* 0x000fe40003f04270 */
[----:B------:R-:W-:Y:S02]  /*86d0*/  FSEL R91, R17, -INF , !P4 ;  /* 0xff800000115b7808 */ /* 0x000fe40006000000 */
[----:B---3--:R-:W-:-:S02]  /*86e0*/  FSEL R20, R5, -INF , !P6 ;  /* 0xff80000005147808 */ /* 0x008fc40007000000 */
[----:B--2---:R-:W-:Y:S01]  /*86f0*/  FSEL R17, R26, -INF , !P1 ;  /* 0xff8000001a117808 */ /* 0x004fe20004800000 */
[----:B------:R-:W2:Y:S01]  /*8700*/  MUFU.TANH R22, R80 ;  /* 0x0000005000167308 */ /* 0x000ea20000002400 */
[----:B------:R-:W-:Y:S02]  /*8710*/  ISETP.GE.AND P6, PT, R107, R153, PT ;  /* 0x000000996b00720c */ /* 0x000fe40003fc6270 */
[----:B----4-:R-:W-:Y:S02]  /*8720*/  FSEL R111, R18, -INF , !P0 ;  /* 0xff800000126f7808 */ /* 0x010fe40004000000 */
[----:B------:R-:W-:Y:S02]  /*8730*/  FSEL R16, R16, -INF , !P6 ;  /* 0xff80000010107808 */ /* 0x000fe40007000000 */
[----:B------:R-:W-:Y:S01]  /*8740*/  ISETP.GE.AND P6, PT, R102, R159, PT ;  /* 0x0000009f6600720c */ /* 0x000fe20003fc6270 */
[----:B------:R-:W3:Y:S01]  /*8750*/  MUFU.TANH R26, R69 ;  /* 0x00000045001a7308 */ /* 0x000ee20000002400 */
[----:B------:R-:W-:-:S02]  /*8760*/  FSEL R5, R114, -INF , !P3 ;  /* 0xff80000072057808 */ /* 0x000fc40005800000 */
[----:B------:R-:W-:Y:S02]  /*8770*/  ISETP.GE.AND P3, PT, R102, R153, PT ;  /* 0x000000996600720c */ /* 0x000fe40003f66270 */
[----:B------:R-:W-:Y:S02]  /*8780*/  FSEL R77, R77, -INF , !P5 ;  /* 0xff8000004d4d7808 */ /* 0x000fe40006800000 */
[----:B------:R-:W-:Y:S01]  /*8790*/  ISETP.GE.AND P5, PT, R96, R159, PT ;  /* 0x0000009f6000720c */ /* 0x000fe20003fa6270 */
[----:B------:R4:W3:Y:S01]  /*87a0*/  MUFU.TANH R18, R58 ;  /* 0x0000003a00127308 */ /* 0x0008e20000002400 */
[----:B------:R-:W-:Y:S02]  /*87b0*/  ISETP.GT.AND P1, PT, R158, R75, PT ;  /* 0x0000004b9e00720c */ /* 0x000fe40003f24270 */
[----:B------:R-:W-:Y:S02]  /*87c0*/  FSEL R19, R105, -INF , !P6 ;  /* 0xff80000069137808 */ /* 0x000fe40007000000 */
[----:B------:R-:W-:-:S02]  /*87d0*/  ISETP.GE.AND P4, PT, R75, R159, PT ;  /* 0x0000009f4b00720c */ /* 0x000fc40003f86270 */
[-C--:B------:R-:W-:Y:S01]  /*87e0*/  ISETP.GE.AND P6, PT, R75, R153.reuse, PT ;  /* 0x000000994b00720c */ /* 0x080fe20003fc6270 */
[----:B------:R-:W3:Y:S01]  /*87f0*/  MUFU.TANH R70, R70 ;  /* 0x0000004600467308 */ /* 0x000ee20000002400 */
[----:B------:R-:W-:Y:S02]  /*8800*/  ISETP.GT.AND P0, PT, R158, R94, PT ;  /* 0x0000005e9e00720c */ /* 0x000fe40003f04270 */
[----:B------:R-:W-:Y:S02]  /*8810*/  FSEL R75, R17, -INF , !P3 ;  /* 0xff800000114b7808 */ /* 0x000fe40005800000 */
[----:B------:R-:W-:Y:S02]  /*8820*/  FSEL R17, R104, -INF , !P5 ;  /* 0xff80000068117808 */ /* 0x000fe40006800000 */
[----:B------:R-:W-:Y:S01]  /*8830*/  FSEL R169, R169, -INF , !P2 ;  /* 0xff800000a9a97808 */ /* 0x000fe20005000000 */
[----:B------:R-:W-:Y:S01]  /*8840*/  MUFU.TANH R6, R6 ;  /* 0x0000000600067308 */ /* 0x000fe20000002400 */
[-C--:B----4-:R-:W-:Y:S01]  /*8850*/  FMUL.FTZ R58, R54, R2.reuse ;  /* 0x00000002363a7220 */ /* 0x090fe20000410000 */
[----:B-1----:R-:W-:Y:S01]  /*8860*/  FSEL R23, R23, -INF , !P1 ;  /* 0xff80000017177808 */ /* 0x002fe20004800000 */
[----:B------:R-:W-:Y:S01]  /*8870*/  FMUL.FTZ R54, R55, R2 ;  /* 0x0000000237367220 */ /* 0x000fe20000410000 */
[----:B------:R-:W-:-:S02]  /*8880*/  ISETP.GE.AND P5, PT, R15, R153, PT ;  /* 0x000000990f00720c */ /* 0x000fc40003fa6270 */
[----:B------:R-:W-:Y:S02]  /*8890*/  ISETP.GE.AND P2, PT, R95, R159, PT ;  /* 0x0000009f5f00720c */ /* 0x000fe40003f46270 */
[----:B------:R-:W-:Y:S01]  /*88a0*/  ISETP.GT.AND P1, PT, R158, R95, PT ;  /* 0x0000005f9e00720c */ /* 0x000fe20003f24270 */
[----:B------:R-:W-:Y:S01]  /*88b0*/  MUFU.TANH R54, R54 ;  /* 0x0000003600367308 */ /* 0x000fe20000002400 */
[----:B--2---:R-:W-:Y:S02]  /*88c0*/  FSEL R105, R22, -INF , !P0 ;  /* 0xff80000016697808 */ /* 0x004fe40004000000 */
[----:B------:R-:W-:Y:S02]  /*88d0*/  ISETP.GT.AND P0, PT, R158, R92, PT ;  /* 0x0000005c9e00720c */ /* 0x000fe40003f04270 */
[----:B------:R-:W-:Y:S02]  /*88e0*/  FSEL R111, R111, -INF , !P5 ;  /* 0xff8000006f6f7808 */ /* 0x000fe40006800000 */
[----:B---3--:R-:W-:Y:S01]  /*88f0*/  FSEL R69, R26, -INF , !P1 ;  /* 0xff8000001a457808 */ /* 0x008fe20004800000 */
[----:B------:R-:W1:Y:S01]  /*8900*/  MUFU.TANH R22, R58 ;  /* 0x0000003a00167308 */ /* 0x000e620000002400 */
[----:B------:R-:W-:-:S02]  /*8910*/  FSEL R21, R21, -INF , !P2 ;  /* 0xff80000015157808 */ /* 0x000fc40005000000 */
[C---:B------:R-:W-:Y:S01]  /*8920*/  ISETP.GE.AND P5, PT, R93.reuse, R159, PT ;  /* 0x0000009f5d00720c */ /* 0x040fe20003fa6270 */
[----:B------:R-:W-:Y:S01]  /*8930*/  BAR.SYNC.DEFER_BLOCKING 0x0 ;  /* 0x0000000000007b1d */ /* 0x000fe20000010000 */
[----:B------:R-:W-:Y:S02]  /*8940*/  ISETP.GE.AND P2, PT, R93, R153, PT ;  /* 0x000000995d00720c */ /* 0x000fe40003f46270 */
[----:B------:R-:W-:Y:S02]  /*8950*/  ISETP.GT.AND P1, PT, R158, R93, PT ;  /* 0x0000005d9e00720c */ /* 0x000fe40003f24270 */
[----:B------:R-:W-:Y:S01]  /*8960*/  FSEL R93, R18, -INF , !P0 ;  /* 0xff800000125d7808 */ /* 0x000fe20004000000 */
[----:B------:R-:W2:Y:S01]  /*8970*/  MUFU.TANH R26, R59 ;  /* 0x0000003b001a7308 */ /* 0x000ea20000002400 */
[----:B------:R-:W-:Y:S02]  /*8980*/  ISETP.GT.AND P0, PT, R158, R89, PT ;  /* 0x000000599e00720c */ /* 0x000fe40003f04270 */
[----:B------:R-:W-:-:S02]  /*8990*/  FSEL R70, R70, -INF , !P1 ;  /* 0xff80000046467808 */ /* 0x000fc40004800000 */
[----:B------:R-:W-:Y:S02]  /*89a0*/  ISETP.GT.AND P1, PT, R158, R90, PT ;  /* 0x0000005a9e00720c */ /* 0x000fe40003f24270 */
[----:B-1----:R-:W-:Y:S01]  /*89b0*/  FSEL R171, R22, -INF , !P0 ;  /* 0xff80000016ab7808 */ /* 0x002fe20004000000 */
[----:B------:R1:W3:Y:S01]  /*89c0*/  MUFU.TANH R18, R50 ;  /* 0x0000003200127308 */ /* 0x0002e20000002400 */
[----:B------:R-:W-:Y:S02]  /*89d0*/  ISETP.GT.AND P0, PT, R158, R78, PT ;  /* 0x0000004e9e00720c */ /* 0x000fe40003f04270 */
[----:B------:R-:W-:Y:S02]  /*89e0*/  ISETP.GE.AND P3, PT, R15, R159, PT ;  /* 0x0000009f0f00720c */ /* 0x000fe40003f66270 */
[----:B------:R-:W-:Y:S02]  /*89f0*/  FSEL R15, R101, -INF , !P4 ;  /* 0xff800000650f7808 */ /* 0x000fe40006000000 */
[----:B------:R-:W-:Y:S01]  /*8a00*/  ISETP.GE.AND P4, PT, R95, R153, PT ;  /* 0x000000995f00720c */ /* 0x000fe20003f86270 */
[----:B------:R-:W-:Y:S01]  /*8a10*/  MUFU.TANH R7, R7 ;  /* 0x0000000700077308 */ /* 0x000fe20000002400 */
[----:B--2---:R-:W-:-:S02]  /*8a20*/  FSEL R55, R26, -INF , !P1 ;  /* 0xff8000001a377808 */ /* 0x004fc40004800000 */
[----:B------:R-:W-:Y:S02]  /*8a30*/  FSEL R69, R69, -INF , !P4 ;  /* 0xff80000045457808 */ /* 0x000fe40006000000 */
[----:B------:R-:W-:Y:S02]  /*8a40*/  ISETP.GE.AND P4, PT, R92, R159, PT ;  /* 0x0000009f5c00720c */ /* 0x000fe40003f86270 */
[----:B------:R-:W-:Y:S01]  /*8a50*/  ISETP.GT.AND P1, PT, R158, R88, PT ;  /* 0x000000589e00720c */ /* 0x000fe20003f24270 */
[----:B------:R-:W2:Y:S01]  /*8a60*/  MUFU.TANH R26, R51 ;  /* 0x00000033001a7308 */ /* 0x000ea20000002400 */
[-C--:B-1----:R-:W-:Y:S01]  /*8a70*/  FMUL.FTZ R50, R46, R2.reuse ;  /* 0x000000022e327220 */ /* 0x082fe20000410000 */
[----:B---3--:R-:W-:Y:S01]  /*8a80*/  FSEL R175, R18, -INF , !P0 ;  /* 0xff80000012af7808 */ /* 0x008fe20004000000 */
[----:B------:R-:W-:Y:S01]  /*8a90*/  FMUL.FTZ R46, R47, R2 ;  /* 0x000000022f2e7220 */ /* 0x000fe20000410000 */
[----:B------:R-:W-:Y:S02]  /*8aa0*/  ISETP.GT.AND P0, PT, R158, R73, PT ;  /* 0x000000499e00720c */ /* 0x000fe40003f04270 */
[----:B------:R-:W-:-:S02]  /*8ab0*/  FSEL R163, R163, -INF , !P4 ;  /* 0xff800000a3a37808 */ /* 0x000fc40006000000 */
[----:B------:R-:W1:Y:S01]  /*8ac0*/  MUFU.TANH R22, R50 ;  /* 0x0000003200167308 */ /* 0x000e620000002400 */
[----:B------:R-:W-:Y:S02]  /*8ad0*/  ISETP.GE.AND P4, PT, R89, R153, PT ;  /* 0x000000995900720c */ /* 0x000fe40003f86270 */
[----:B------:R-:W-:Y:S02]  /*8ae0*/  FSEL R54, R54, -INF , !P1 ;  /* 0xff80000036367808 */ /* 0x000fe40004800000 */
[----:B------:R-:W-:Y:S02]  /*8af0*/  ISETP.GT.AND P1, PT, R158, R74, PT ;  /* 0x0000004a9e00720c */ /* 0x000fe40003f24270 */
[----:B------:R-:W-:Y:S01]  /*8b00*/  FSEL R171, R171, -INF , !P4 ;  /* 0xff800000abab7808 */ /* 0x000fe20006000000 */
[----:B------:R3:W4:Y:S01]  /*8b10*/  MUFU.TANH R18, R42 ;  /* 0x0000002a00127308 */ /* 0x0007220000002400 */
[----:B------:R-:W-:Y:S02]  /*8b20*/  ISETP.GE.AND P4, PT, R74, R159, PT ;  /* 0x0000009f4a00720c */ /* 0x000fe40003f86270 */
[----:B--2---:R-:W-:-:S02]  /*8b30*/  FSEL R177, R26, -INF , !P1 ;  /* 0xff8000001ab17808 */ /* 0x004fc40004800000 */
[----:B------:R-:W-:Y:S02]  /*8b40*/  ISETP.GT.AND P1, PT, R158, R72, PT ;  /* 0x000000489e00720c */ /* 0x000fe40003f24270 */
[----:B------:R-:W-:Y:S01]  /*8b50*/  FSEL R123, R123, -INF , !P4 ;  /* 0xff8000007b7b7808 */ /* 0x000fe20006000000 */
[----:B------:R-:W2:Y:S01]  /*8b60*/  MUFU.TANH R46, R46 ;  /* 0x0000002e002e7308 */ /* 0x000ea20000002400 */
[----:B-1----:R-:W-:Y:S02]  /*8b70*/  FSEL R179, R22, -INF , !P0 ;  /* 0xff80000016b37808 */ /* 0x002fe40004000000 */
[----:B------:R-:W-:Y:S02]  /*8b80*/  ISETP.GT.AND P0, PT, R158, R66, PT ;  /* 0x000000429e00720c */ /* 0x000fe40003f04270 */
[----:B------:R-:W-:Y:S02]  /*8b90*/  ISETP.GE.AND P4, PT, R72, R153, PT ;  /* 0x000000994800720c */ /* 0x000fe40003f86270 */
[----:B------:R-:W-:Y:S01]  /*8ba0*/  FSEL R71, R23, -INF , !P6 ;  /* 0xff80000017477808 */ /* 0x000fe20007000000 */
[----:B------:R-:W-:Y:S01]  /*8bb0*/  MUFU.TANH R26, R43 ;  /* 0x0000002b001a7308 */ /* 0x000fe20000002400 */
[-C--:B---3--:R-:W-:Y:S01]  /*8bc0*/  FMUL.FTZ R42, R38, R2.reuse ;  /* 0x00000002262a7220 */ /* 0x088fe20000410000 */
[----:B----4-:R-:W-:Y:S01]  /*8bd0*/  FSEL R183, R18, -INF , !P0 ;  /* 0xff80000012b77808 */ /* 0x010fe20004000000 */
[----:B------:R-:W-:Y:S01]  /*8be0*/  FMUL.FTZ R38, R39, R2 ;  /* 0x0000000227267220 */ /* 0x000fe20000410000 */
[----:B------:R-:W-:-:S02]  /*8bf0*/  ISETP.GT.AND P0, PT, R158, R49, PT ;  /* 0x000000319e00720c */ /* 0x000fc40003f04270 */
[----:B------:R-:W-:Y:S02]  /*8c00*/  FSEL R23, R100, -INF , !P3 ;  /* 0xff80000064177808 */ /* 0x000fe40005800000 */
[----:B------:R-:W1:Y:S01]  /*8c10*/  MUFU.TANH R22, R42 ;  /* 0x0000002a00167308 */ /* 0x000e620000002400 */
[----:B--2---:R-:W-:Y:S02]  /*8c20*/  FSEL R46, R46, -INF , !P1 ;  /* 0xff8000002e2e7808 */ /* 0x004fe40004800000 */
[----:B------:R-:W-:Y:S02]  /*8c30*/  ISETP.GE.AND P3, PT, R94, R153, PT ;  /* 0x000000995e00720c */ /* 0x000fe40003f66270 */
[----:B------:R-:W-:Y:S02]  /*8c40*/  FSEL R181, R46, -INF , !P4 ;  /* 0xff8000002eb57808 */ /* 0x000fe40006000000 */
[-C--:B------:R-:W-:Y:S01]  /*8c50*/  ISETP.GE.AND P4, PT, R49, R159.reuse, PT ;  /* 0x0000009f3100720c */ /* 0x080fe20003f86270 */
[----:B------:R2:W3:Y:S01]  /*8c60*/  MUFU.TANH R18, R34 ;  /* 0x0000002200127308 */ /* 0x0004e20000002400 */
[----:B------:R-:W-:-:S02]  /*8c70*/  ISETP.GE.AND P6, PT, R94, R159, PT ;  /* 0x0000009f5e00720c */ /* 0x000fc40003fc6270 */
[----:B------:R-:W-:Y:S02]  /*8c80*/  FSEL R121, R121, -INF , !P4 ;  /* 0xff80000079797808 */ /* 0x000fe40006000000 */
[----:B------:R-:W-:Y:S02]  /*8c90*/  ISETP.GE.AND P4, PT, R45, R153, PT ;  /* 0x000000992d00720c */ /* 0x000fe40003f86270 */
[----:B------:R-:W-:Y:S01]  /*8ca0*/  FSEL R105, R105, -INF , !P3 ;  /* 0xff80000069697808 */ /* 0x000fe20005800000 */
[----:B------:R-:W-:Y:S01]  /*8cb0*/  MUFU.TANH R38, R38 ;  /* 0x0000002600267308 */ /* 0x000fe20000002400 */
[----:B-1----:R-:W-:Y:S02]  /*8cc0*/  FSEL R187, R22, -INF , !P0 ;  /* 0xff80000016bb7808 */ /* 0x002fe40004000000 */
[----:B------:R-:W-:Y:S02]  /*8cd0*/  ISETP.GT.AND P0, PT, R158, R45, PT ;  /* 0x0000002d9e00720c */ /* 0x000fe40003f04270 */
[----:B------:R-:W-:-:S02]  /*8ce0*/  FSEL R95, R29, -INF , !P5 ;  /* 0xff8000001d5f7808 */ /* 0x000fc40006800000 */
[----:B------:R-:W-:Y:S01]  /*8cf0*/  ISETP.GT.AND P1, PT, R158, R53, PT ;  /* 0x000000359e00720c */ /* 0x000fe20003f24270 */
[-C--:B--2---:R-:W-:Y:S01]  /*8d00*/  FMUL.FTZ R34, R30, R2.reuse ;  /* 0x000000021e227220 */ /* 0x084fe20000410000 */
[----:B---3--:R-:W-:Y:S01]  /*8d10*/  FSEL R18, R18, -INF , !P0 ;  /* 0xff80000012127808 */ /* 0x008fe20004000000 */
[-C--:B------:R-:W-:Y:S01]  /*8d20*/  FMUL.FTZ R30, R31, R2.reuse ;  /* 0x000000021f1e7220 */ /* 0x080fe20000410000 */
[----:B------:R-:W-:Y:S01]  /*8d30*/  FSEL R165, R165, -INF , !P6 ;  /* 0xff800000a5a57808 */ /* 0x000fe20007000000 */
[----:B------:R-:W1:Y:S01]  /*8d40*/  MUFU.TANH R22, R34 ;  /* 0x0000002200167308 */ /* 0x000e620000002400 */
[----:B------:R-:W-:Y:S02]  /*8d50*/  ISETP.GE.AND P3, PT, R90, R159, PT ;  /* 0x0000009f5a00720c */ /* 0x000fe40003f66270 */
[----:B------:R-:W-:Y:S02]  /*8d60*/  FSEL R29, R70, -INF , !P2 ;  /* 0xff800000461d7808 */ /* 0x000fe40005000000 */
[----:B------:R-:W-:Y:S01]  /*8d70*/  FSEL R191, R18, -INF , !P4 ;  /* 0xff80000012bf7808 */ /* 0x000fe20006000000 */
[-C--:B------:R-:W-:Y:S01]  /*8d80*/  FMUL.FTZ R18, R82, R2.reuse ;  /* 0x0000000252127220 */ /* 0x080fe20000410000 */
[-C--:B------:R-:W-:Y:S01]  /*8d90*/  ISETP.GE.AND P6, PT, R92, R153.reuse, PT ;  /* 0x000000995c00720c */ /* 0x080fe20003fc6270 */
[----:B------:R-:W-:Y:S01]  /*8da0*/  MUFU.TANH R30, R30 ;  /* 0x0000001e001e7308 */ /* 0x000fe20000002400 */
[----:B------:R-:W-:Y:S01]  /*8db0*/  ISETP.GE.AND P5, PT, R90, R153, PT ;  /* 0x000000995a00720c */ /* 0x000fe20003fa6270 */
[----:B------:R-:W-:Y:S01]  /*8dc0*/  FMUL.FTZ R2, R83, R2 ;  /* 0x0000000253027220 */ /* 0x000fe20000410000 */
[----:B------:R-:W-:-:S02]  /*8dd0*/  ISETP.GE.AND P2, PT, R89, R159, PT ;  /* 0x0000009f5900720c */ /* 0x000fc40003f46270 */
[----:B------:R-:W-:Y:S02]  /*8de0*/  FSEL R185, R26, -INF , !P1 ;  /* 0xff8000001ab97808 */ /* 0x000fe40004800000 */
[----:B------:R-:W-:Y:S01]  /*8df0*/  FSEL R113, R25, -INF , !P3 ;  /* 0xff80000019717808 */ /* 0x000fe20005800000 */
[----:B------:R-:W2:Y:S01]  /*8e00*/  MUFU.TANH R26, R35 ;  /* 0x00000023001a7308 */ /* 0x000ea20000002400 */
[----:B------:R-:W-:Y:S02]  /*8e10*/  FSEL R93, R93, -INF , !P6 ;  /* 0xff8000005d5d7808 */ /* 0x000fe40007000000 */
[----:B------:R-:W-:Y:S02]  /*8e20*/  FSEL R25, R55, -INF , !P5 ;  /* 0xff80000037197808 */ /* 0x000fe40006800000 */
[----:B------:R-:W-:Y:S02]  /*8e30*/  FSEL R117, R76, -INF , !P2 ;  /* 0xff8000004c757808 */ /* 0x000fe40005000000 */
[C---:B------:R-:W-:Y:S01]  /*8e40*/  ISETP.GE.AND P6, PT, R88.reuse, R159, PT ;  /* 0x0000009f5800720c */ /* 0x040fe20003fc6270 */
[----:B------:R-:W3:Y:S01]  /*8e50*/  MUFU.TANH R18, R18 ;  /* 0x0000001200127308 */ /* 0x000ee20000002400 */
[----:B------:R-:W-:-:S02]  /*8e60*/  ISETP.GE.AND P3, PT, R88, R153, PT ;  /* 0x000000995800720c */ /* 0x000fc40003f66270 */
[C---:B------:R-:W-:Y:S02]  /*8e70*/  ISETP.GE.AND P5, PT, R78.reuse, R159, PT ;  /* 0x0000009f4e00720c */ /* 0x040fe40003fa6270 */
[----:B------:R-:W-:Y:S02]  /*8e80*/  ISETP.GE.AND P2, PT, R78, R153, PT ;  /* 0x000000994e00720c */ /* 0x000fe40003f46270 */
[----:B------:R-:W-:Y:S01]  /*8e90*/  FSEL R57, R57, -INF , !P6 ;  /* 0xff80000039397808 */ /* 0x000fe20007000000 */
[----:B------:R-:W4:Y:S01]  /*8ea0*/  MUFU.TANH R2, R2 ;  /* 0x0000000200027308 */ /* 0x000f220000002400 */
[----:B------:R-:W-:Y:S02]  /*8eb0*/  FSEL R173, R54, -INF , !P3 ;  /* 0xff80000036ad7808 */ /* 0x000fe40005800000 */
[----:B------:R-:W-:Y:S02]  /*8ec0*/  FSEL R143, R143, -INF , !P5 ;  /* 0xff8000008f8f7808 */ /* 0x000fe40006800000 */
[----:B------:R-:W-:-:S02]  /*8ed0*/  FSEL R175, R175, -INF , !P2 ;  /* 0xff800000afaf7808 */ /* 0x000fc40005000000 */
[----:B------:R-:W-:Y:S02]  /*8ee0*/  ISETP.GT.AND P0, PT, R158, R41, PT ;  /* 0x000000299e00720c */ /* 0x000fe40003f04270 */
[----:B------:R-:W-:Y:S02]  /*8ef0*/  ISETP.GE.AND P6, PT, R74, R153, PT ;  /* 0x000000994a00720c */ /* 0x000fe40003fc6270 */
[C---:B------:R-:W-:Y:S02]  /*8f00*/  ISETP.GE.AND P3, PT, R73.reuse, R159, PT ;  /* 0x0000009f4900720c */ /* 0x040fe40003f66270 */
[----:B------:R-:W-:Y:S02]  /*8f10*/  ISETP.GE.AND P5, PT, R73, R153, PT ;  /* 0x000000994900720c */ /* 0x000fe40003fa6270 */
[----:B------:R-:W-:Y:S02]  /*8f20*/  ISETP.GE.AND P2, PT, R72, R159, PT ;  /* 0x0000009f4800720c */ /* 0x000fe40003f46270 */
[----:B------:R-:W-:-:S02]  /*8f30*/  ISETP.GT.AND P1, PT, R158, R48, PT ;  /* 0x000000309e00720c */ /* 0x000fc40003f24270 */
[----:B-1----:R-:W-:Y:S02]  /*8f40*/  FSEL R22, R22, -INF , !P0 ;  /* 0xff80000016167808 */ /* 0x002fe40004000000 */
[----:B------:R-:W-:Y:S02]  /*8f50*/  FSEL R177, R177, -INF , !P6 ;  /* 0xff800000b1b17808 */ /* 0x000fe40007000000 */
[----:B------:R-:W-:Y:S02]  /*8f60*/  FSEL R135, R135, -INF , !P3 ;  /* 0xff80000087877808 */ /* 0x000fe40005800000 */
[----:B------:R-:W-:Y:S02]  /*8f70*/  FSEL R179, R179, -INF , !P5 ;  /* 0xff800000b3b37808 */ /* 0x000fe40006800000 */
[----:B------:R-:W-:Y:S02]  /*8f80*/  FSEL R125, R125, -INF , !P2 ;  /* 0xff8000007d7d7808 */ /* 0x000fe40005000000 */
[----:B------:R-:W-:-:S02]  /*8f90*/  ISETP.GT.AND P0, PT, R158, R36, PT ;  /* 0x000000249e00720c */ /* 0x000fc40003f04270 */
[C---:B------:R-:W-:Y:S02]  /*8fa0*/  ISETP.GE.AND P6, PT, R66.reuse, R159, PT ;  /* 0x0000009f4200720c */ /* 0x040fe40003fc6270 */
[----:B------:R-:W-:Y:S02]  /*8fb0*/  ISETP.GE.AND P3, PT, R66, R153, PT ;  /* 0x000000994200720c */ /* 0x000fe40003f66270 */
[C---:B------:R-:W-:Y:S02]  /*8fc0*/  ISETP.GE.AND P5, PT, R53.reuse, R159, PT ;  /* 0x0000009f3500720c */ /* 0x040fe40003fa6270 */
[----:B------:R-:W-:Y:S02]  /*8fd0*/  ISETP.GE.AND P2, PT, R53, R153, PT ;  /* 0x000000993500720c */ /* 0x000fe40003f46270 */
[----:B------:R-:W-:Y:S02]  /*8fe0*/  FSEL R38, R38, -INF , !P1 ;  /* 0xff80000026267808 */ /* 0x000fe40004800000 */
[----:B------:R-:W-:-:S02]  /*8ff0*/  ISETP.GT.AND P1, PT, R158, R44, PT ;  /* 0x0000002c9e00720c */ /* 0x000fc40003f24270 */
[----:B------:R-:W-:Y:S02]  /*9000*/  FSEL R6, R6, -INF , !P0 ;  /* 0xff80000006067808 */ /* 0x000fe40004000000 */
[----:B------:R-:W-:Y:S02]  /*9010*/  FSEL R127, R127, -INF , !P6 ;  /* 0xff8000007f7f7808 */ /* 0x000fe40007000000 */
[----:B------:R-:W-:Y:S02]  /*9020*/  FSEL R183, R183, -INF , !P3 ;  /* 0xff800000b7b77808 */ /* 0x000fe40005800000 */
[----:B------:R-:W-:Y:S02]  /*9030*/  FSEL R129, R129, -INF , !P5 ;  /* 0xff80000081817808 */ /* 0x000fe40006800000 */
[----:B------:R-:W-:Y:S02]  /*9040*/  FSEL R185, R185, -INF , !P2 ;  /* 0xff800000b9b97808 */ /* 0x000fe40005000000 */
[----:B------:R-:W-:-:S02]  /*9050*/  ISETP.GT.AND P0, PT, R158, R12, PT ;  /* 0x0000000c9e00720c */ /* 0x000fc40003f04270 */
[----:B------:R-:W-:Y:S02]  /*9060*/  ISETP.GE.AND P6, PT, R49, R153, PT ;  /* 0x000000993100720c */ /* 0x000fe40003fc6270 */
[C---:B------:R-:W-:Y:S02]  /*9070*/  ISETP.GE.AND P3, PT, R48.reuse, R159, PT ;  /* 0x0000009f3000720c */ /* 0x040fe40003f66270 */
[----:B------:R-:W-:Y:S02]  /*9080*/  ISETP.GE.AND P5, PT, R48, R153, PT ;  /* 0x000000993000720c */ /* 0x000fe40003fa6270 */
[----:B------:R-:W-:Y:S02]  /*9090*/  ISETP.GE.AND P2, PT, R45, R159, PT ;  /* 0x0000009f2d00720c */ /* 0x000fe40003f46270 */
[----:B--2---:R-:W-:Y:S02]  /*90a0*/  FSEL R26, R26, -INF , !P1 ;  /* 0xff8000001a1a7808 */ /* 0x004fe40004800000 */
[----:B------:R-:W-:-:S02]  /*90b0*/  ISETP.GT.AND P1, PT, R158, R40, PT ;  /* 0x000000289e00720c */ /* 0x000fc40003f24270 */
[----:B---3--:R-:W-:Y:S02]  /*90c0*/  FSEL R18, R18, -INF , !P0 ;  /* 0xff80000012127808 */ /* 0x008fe40004000000 */
        /* <DEDUP_REMOVED lines=15> */
[C---:B------:R-:W-:Y:S02]  /*91c0*/  ISETP.GE.AND P4, PT, R40.reuse, R159, PT ;  /* 0x0000009f2800720c */ /* 0x040fe40003f86270 */
[----:B------:R-:W-:-:S02]  /*91d0*/  ISETP.GE.AND P6, PT, R40, R153, PT ;  /* 0x000000992800720c */ /* 0x000fc40003fc6270 */
[C---:B------:R-:W-:Y:S02]  /*91e0*/  ISETP.GE.AND P3, PT, R36.reuse, R159, PT ;  /* 0x0000009f2400720c */ /* 0x040fe40003f66270 */
[----:B------:R-:W-:Y:S02]  /*91f0*/  ISETP.GE.AND P5, PT, R36, R153, PT ;  /* 0x000000992400720c */ /* 0x000fe40003fa6270 */
[----:B------:R-:W-:Y:S02]  /*9200*/  ISETP.GE.AND P2, PT, R14, R159, PT ;  /* 0x0000009f0e00720c */ /* 0x000fe40003f46270 */
[----:B------:R-:W-:Y:S02]  /*9210*/  FSEL R7, R7, -INF , !P1 ;  /* 0xff80000007077808 */ /* 0x000fe40004800000 */
[----:B------:R-:W-:Y:S02]  /*9220*/  ISETP.GT.AND P1, PT, R158, R28, PT ;  /* 0x0000001c9e00720c */ /* 0x000fe40003f24270 */
[----:B------:R-:W-:-:S02]  /*9230*/  FSEL R53, R37, -INF , !P4 ;  /* 0xff80000025357808 */ /* 0x000fc40006000000 */
[----:B------:R-:W-:Y:S02]  /*9240*/  FSEL R161, R30, -INF , !P6 ;  /* 0xff8000001ea17808 */ /* 0x000fe40007000000 */
[----:B------:R-:W-:Y:S02]  /*9250*/  FSEL R49, R33, -INF , !P3 ;  /* 0xff80000021317808 */ /* 0x000fe40005800000 */
[----:B------:R-:W-:Y:S02]  /*9260*/  FSEL R131, R6, -INF , !P5 ;  /* 0xff80000006837808 */ /* 0x000fe40006800000 */
[----:B------:R-:W-:Y:S02]  /*9270*/  FSEL R45, R32, -INF , !P2 ;  /* 0xff800000202d7808 */ /* 0x000fe40005000000 */
[----:B------:R-:W-:Y:S02]  /*9280*/  ISETP.GE.AND P4, PT, R14, R153, PT ;  /* 0x000000990e00720c */ /* 0x000fe40003f86270 */
[----:B------:R-:W-:-:S02]  /*9290*/  ISETP.GE.AND P6, PT, R12, R159, PT ;  /* 0x0000009f0c00720c */ /* 0x000fc40003fc6270 */
[----:B------:R-:W-:Y:S02]  /*92a0*/  ISETP.GE.AND P3, PT, R12, R153, PT ;  /* 0x000000990c00720c */ /* 0x000fe40003f66270 */
[C---:B------:R-:W-:Y:S02]  /*92b0*/  ISETP.GE.AND P5, PT, R28.reuse, R159, PT ;  /* 0x0000009f1c00720c */ /* 0x040fe40003fa6270 */
[----:B------:R-:W-:Y:S02]  /*92c0*/  ISETP.GE.AND P2, PT, R28, R153, PT ;  /* 0x000000991c00720c */ /* 0x000fe40003f46270 */
[----:B----4-:R-:W-:Y:S02]  /*92d0*/  FSEL R2, R2, -INF , !P1 ;  /* 0xff80000002027808 */ /* 0x010fe40004800000 */
        /* <DEDUP_REMOVED lines=21> */
.L_x_7322:
        /* <DEDUP_REMOVED lines=60> */
.L_x_7323:
[----:B------:R-:W-:Y:S05]  /*97f0*/  BSYNC.RECONVERGENT B0 ;  /* 0x0000000000007941 */ /* 0x000fea0003800200 */
.L_x_7321:
        /* <DEDUP_REMOVED lines=32> */
.L_x_7320:
[----:B------:R-:W-:Y:S05]  /*9a00*/  BSYNC.RECONVERGENT B1 ;  /* 0x0000000000017941 */ /* 0x000fea0003800200 */
.L_x_7319:
[----:B-1----:R-:W2:Y:S01]  /*9a10*/  LD.E R37, desc[UR4][R84.64+0xdc] ;  /* 0x0000dc0454257980 */ /* 0x002ea2000c101900 */
[----:B------:R-:W-:Y:S01]  /*9a20*/  FMNMX3.FTZ R2, R81, R79, R16, !PT ;  /* 0x0000004f51027276 */ /* 0x000fe20007810010 */
[----:B------:R-:W-:Y:S01]  /*9a30*/  BSSY B2, `(.L_x_7324) ;  /* 0x0000556000027945 */ /* 0x000fe20003800000 */
        /* <DEDUP_REMOVED lines=50> */
[----:B------:R-:W1:Y:S01]  /*9d60*/  LDSM.16.MT88.4 R76, [R36+0x3000] ;  /* 0x00300000244c783b */ /* 0x000e620000004200 */
[-CC-:B------:R-:W-:Y:S01]  /*9d70*/  FFMA.FTZ R51, R111, R37.reuse, -R38.reuse ;  /* 0x000000256f337223 */ /* 0x180fe20000010826 */
[-CC-:B------:R-:W-:Y:S01]  /*9d80*/  FFMA.FTZ R48, R105, R37.reuse, -R38.reuse ;  /* 0x0000002569307223 */ /* 0x180fe20000010826 */
[-C--:B------:R-:W-:Y:S01]  /*9d90*/  FFMA.FTZ R109, R81, R37.reuse, -R38 ;  /* 0x00000025516d7223 */ /* 0x080fe20000010826 */
[-CC-:B------:R-:W-:Y:S01]  /*9da0*/  FFMA.FTZ R111, R4, R37.reuse, -R44.reuse ;  /* 0x00000025046f7223 */ /* 0x180fe2000001082c */
[-C--:B------:R-:W-:Y:S01]  /*9db0*/  FFMA.FTZ R105, R5, R37.reuse, -R44 ;  /* 0x0000002505697223 */ /* 0x080fe2000001082c */
[-C--:B------:R-:W-:Y:S01]  /*9dc0*/  FFMA.FTZ R101, R16, R37.reuse, -R38 ;  /* 0x0000002510657223 */ /* 0x080fe20000010826 */
[----:B------:R-:W2:Y:S01]  /*9dd0*/  LDSM.16.MT88.4 R4, [R97+0x3000] ;  /* 0x003000006104783b */ /* 0x000ea20000004200 */
[-CC-:B------:R-:W-:Y:S01]  /*9de0*/  FFMA.FTZ R102, R13, R37.reuse, -R44.reuse ;  /* 0x000000250d667223 */ /* 0x180fe2000001082c */
[-CC-:B------:R-:W-:Y:S01]  /*9df0*/  FFMA.FTZ R92, R65, R37.reuse, -R44.reuse ;  /* 0x00000025415c7223 */ /* 0x180fe2000001082c */
[----:B------:R-:W-:Y:S01]  /*9e00*/  MUFU.EX2 R109, R109 ;  /* 0x0000006d006d7308 */ /* 0x000fe20000000800 */
[-CC-:B------:R-:W-:Y:S01]  /*9e10*/  FFMA.FTZ R88, R19, R37.reuse, -R44.reuse ;  /* 0x0000002513587223 */ /* 0x180fe2000001082c */
[-CC-:B------:R-:W-:Y:S01]  /*9e20*/  FFMA.FTZ R58, R17, R37.reuse, -R44.reuse ;  /* 0x00000025113a7223 */ /* 0x180fe2000001082c */
[-C--:B------:R-:W-:Y:S01]  /*9e30*/  FFMA.FTZ R65, R15, R37.reuse, -R44 ;  /* 0x000000250f417223 */ /* 0x080fe2000001082c */
[----:B------:R-:W3:Y:S01]  /*9e40*/  LDSM.16.MT88.4 R16, [R36+0x3400] ;  /* 0x003400002410783b */ /* 0x000ee20000004200 */
[-CC-:B------:R-:W-:Y:S01]  /*9e50*/  FFMA.FTZ R91, R91, R37.reuse, -R38.reuse ;  /* 0x000000255b5b7223 */ /* 0x180fe20000010826 */
[-CC-:B------:R-:W-:Y:S01]  /*9e60*/  FFMA.FTZ R56, R75, R37.reuse, -R38.reuse ;  /* 0x000000254b387223 */ /* 0x180fe20000010826 */
[-CC-:B------:R-:W-:Y:S01]  /*9e70*/  FFMA.FTZ R59, R169, R37.reuse, -R38.reuse ;  /* 0x00000025a93b7223 */ /* 0x180fe20000010826 */
[----:B------:R-:W4:Y:S01]  /*9e80*/  MUFU.EX2 R96, R96 ;  /* 0x0000006000607308 */ /* 0x000f220000000800 */
[----:B------:R-:W5:Y:S01]  /*9e90*/  LDSM.16.MT88.4 R12, [R97+0x3400] ;  /* 0x00340000610c783b */ /* 0x000f620000004200 */
[-C--:B------:R-:W-:Y:S01]  /*9ea0*/  FFMA.FTZ R54, R71, R37.reuse, -R38 ;  /* 0x0000002547367223 */ /* 0x080fe20000010826 */
[-C--:B------:R-:W-:Y:S01]  /*9eb0*/  FFMA.FTZ R99, R27, R37.reuse, -R44 ;  /* 0x000000251b637223 */ /* 0x080fe2000001082c */
[-CC-:B------:R-:W-:Y:S01]  /*9ec0*/  FFMA.FTZ R50, R69, R37.reuse, -R38.reuse ;  /* 0x0000002545327223 */ /* 0x180fe20000010826 */
[-C--:B------:R-:W-:Y:S01]  /*9ed0*/  FFMA.FTZ R46, R93, R37.reuse, -R38 ;  /* 0x000000255d2e7223 */ /* 0x080fe20000010826 */
[-CC-:B------:R-:W-:Y:S01]  /*9ee0*/  FFMA.FTZ R64, R23, R37.reuse, -R44.reuse ;  /* 0x0000002517407223 */ /* 0x180fe2000001082c */
[-C--:B------:R-:W-:Y:S01]  /*9ef0*/  FFMA.FTZ R93, R21, R37.reuse, -R44 ;  /* 0x00000025155d7223 */ /* 0x080fe2000001082c */
[----:B------:R-:W-:Y:S01]  /*9f00*/  MUFU.EX2 R101, R101 ;  /* 0x0000006500657308 */ /* 0x000fe20000000800 */
[----:B------:R-:W5:Y:S01]  /*9f10*/  LDSM.16.MT88.4 R20, [R36+0x3800] ;  /* 0x003800002414783b */ /* 0x000f620000004200 */
[-CC-:B------:R-:W-:Y:S01]  /*9f20*/  FFMA.FTZ R27, R73, R37.reuse, -R38.reuse ;  /* 0x00000025491b7223 */ /* 0x180fe20000010826 */
[-C--:B------:R-:W-:Y:S01]  /*9f30*/  FFMA.FTZ R47, R29, R37.reuse, -R38 ;  /* 0x000000251d2f7223 */ /* 0x080fe20000010826 */
[-CC-:B------:R-:W-:Y:S01]  /*9f40*/  FFMA.FTZ R66, R165, R37.reuse, -R44.reuse ;  /* 0x00000025a5427223 */ /* 0x180fe2000001082c */
[-CC-:B------:R-:W-:Y:S01]  /*9f50*/  FFMA.FTZ R95, R95, R37.reuse, -R44.reuse ;  /* 0x000000255f5f7223 */ /* 0x180fe2000001082c */
[-C--:B------:R-:W-:Y:S01]  /*9f60*/  FFMA.FTZ R100, R117, R37.reuse, -R44 ;  /* 0x0000002575647223 */ /* 0x080fe2000001082c */
[--C-:B------:R-:W-:Y:S01]  /*9f70*/  FFMA.FTZ R41, R25, R37, -R38.reuse ;  /* 0x0000002519297223 */ /* 0x100fe20000010826 */
[----:B------:R-:W1:Y:S01]  /*9f80*/  MUFU.EX2 R90, R90 ;  /* 0x0000005a005a7308 */ /* 0x000e620000000800 */
[----:B----4-:R-:W-:Y:S01]  /*9f90*/  F2FP.BF16.F32.PACK_AB R69, R96, R109 ;  /* 0x0000006d6045723e */ /* 0x010fe200000010ff */
        /* <DEDUP_REMOVED lines=9> */
[-C--:B------:R-:W-:Y:S01]  /*a030*/  FFMA.FTZ R30, R181, R37.reuse, -R38 ;  /* 0x00000025b51e7223 */ /* 0x080fe20000010826 */
[-CC-:B------:R-:W-:Y:S01]  /*a040*/  FFMA.FTZ R106, R143, R37.reuse, -R44.reuse ;  /* 0x000000258f6a7223 */ /* 0x180fe2000001082c */
[-CC-:B------:R-:W-:Y:S01]  /*a050*/  FFMA.FTZ R123, R123, R37.reuse, -R44.reuse ;  /* 0x000000257b7b7223 */ /* 0x180fe2000001082c */
[-CC-:B------:R-:W-:Y:S01]  /*a060*/  FFMA.FTZ R108, R135, R37.reuse, -R44.reuse ;  /* 0x00000025876c7223 */ /* 0x180fe2000001082c */
[--C-:B------:R-:W-:Y:S01]  /*a070*/  FFMA.FTZ R125, R125, R37, -R44.reuse ;  /* 0x000000257d7d7223 */ /* 0x100fe2000001082c */
[----:B------:R-:W4:Y:S01]  /*a080*/  MUFU.EX2 R111, R111 ;  /* 0x0000006f006f7308 */ /* 0x000f220000000800 */
[----:B-1----:R-:W-:Y:S01]  /*a090*/  F2FP.BF16.F32.PACK_AB R71, R90, R101 ;  /* 0x000000655a47723e */ /* 0x002fe200000010ff */
[-CC-:B------:R-:W-:Y:S01]  /*a0a0*/  FFMA.FTZ R110, R127, R37.reuse, -R44.reuse ;  /* 0x000000257f6e7223 */ /* 0x180fe2000001082c */
[-C--:B------:R-:W-:Y:S01]  /*a0b0*/  FFMA.FTZ R112, R121, R37.reuse, -R44 ;  /* 0x0000002579707223 */ /* 0x080fe2000001082c */
[-CC-:B------:R-:W-:Y:S01]  /*a0c0*/  FFMA.FTZ R29, R183, R37.reuse, -R38.reuse ;  /* 0x00000025b71d7223 */ /* 0x180fe20000010826 */
[-CC-:B------:R-:W-:Y:S01]  /*a0d0*/  FFMA.FTZ R28, R185, R37.reuse, -R38.reuse ;  /* 0x00000025b91c7223 */ /* 0x180fe20000010826 */
[-CC-:B------:R-:W-:Y:S01]  /*a0e0*/  FFMA.FTZ R26, R187, R37.reuse, -R38.reuse ;  /* 0x00000025bb1a7223 */ /* 0x180fe20000010826 */
[-C--:B------:R-:W-:Y:S01]  /*a0f0*/  FFMA.FTZ R25, R189, R37.reuse, -R38 ;  /* 0x00000025bd197223 */ /* 0x080fe20000010826 */
[----:B------:R-:W-:Y:S01]  /*a100*/  MUFU.EX2 R92, R92 ;  /* 0x0000005c005c7308 */ /* 0x000fe20000000800 */
[-CC-:B------:R-:W-:Y:S01]  /*a110*/  FFMA.FTZ R127, R129, R37.reuse, -R44.reuse ;  /* 0x00000025817f7223 */ /* 0x180fe2000001082c */
[-C--:B------:R-:W-:Y:S01]  /*a120*/  FFMA.FTZ R121, R115, R37.reuse, -R44 ;  /* 0x0000002573797223 */ /* 0x080fe2000001082c */
[-CC-:B------:R-:W-:Y:S01]  /*a130*/  FFMA.FTZ R24, R191, R37.reuse, -R38.reuse ;  /* 0x00000025bf187223 */ /* 0x180fe20000010826 */
        /* <DEDUP_REMOVED lines=17> */
[----:B------:R-:W-:Y:S01]  /*a250*/  FFMA.FTZ R45, R45, R37, -R44 ;  /* 0x000000252d2d7223 */ /* 0x000fe2000001082c */
[----:B------:R-:W-:-:S02]  /*a260*/  ISETP.GT.AND P0, PT, R63, R140, PT ;  /* 0x0000008c3f00720c */ /* 0x000fc40003f04270 */
[----:B------:R-:W4:Y:S01]  /*a270*/  MUFU.EX2 R56, R56 ;  /* 0x0000003800387308 */ /* 0x000f220000000800 */
[----:B-1----:R-:W-:-:S07]  /*a280*/  F2FP.BF16.F32.PACK_AB R70, R105, R92 ;  /* 0x0000005c6946723e */ /* 0x002fce00000010ff */
[----:B------:R-:W-:Y:S01]  /*a290*/  MUFU.EX2 R59, R59 ;  /* 0x0000003b003b7308 */ /* 0x000fe20000000800 */
[C---:B------:R-:W-:Y:S07]  /*a2a0*/  HMMA.16816.F32.BF16 R80, R68.reuse, R76, RZ ;  /* 0x0000004c4450723c */ /* 0x040fee00000418ff */
[----:B------:R-:W1:Y:S01]  /*a2b0*/  MUFU.EX2 R54, R54 ;  /* 0x0000003600367308 */ /* 0x000e620000000800 */
[C---:B------:R-:W-:Y:S07]  /*a2c0*/  HMMA.16816.F32.BF16 R76, R68.reuse, R78, RZ ;  /* 0x0000004e444c723c */ /* 0x040fee00000418ff */
[----:B------:R-:W-:Y:S01]  /*a2d0*/  MUFU.EX2 R99, R99 ;  /* 0x0000006300637308 */ /* 0x000fe20000000800 */
[----:B--2---:R-:W-:Y:S01]  /*a2e0*/  HMMA.16816.F32.BF16 R72, R68, R4, RZ ;  /* 0x000000044448723c */ /* 0x004fe200000418ff */
[----:B----4-:R-:W-:-:S06]  /*a2f0*/  F2FP.BF16.F32.PACK_AB R5, R56, R91 ;  /* 0x0000005b3805723e */ /* 0x010fcc00000010ff */
[----:B------:R-:W2:Y:S01]  /*a300*/  MUFU.EX2 R88, R88 ;  /* 0x0000005800587308 */ /* 0x000ea20000000800 */
[----:B------:R-:W-:Y:S01]  /*a310*/  HMMA.16816.F32.BF16 R68, R68, R6, RZ ;  /* 0x000000064444723c */ /* 0x000fe200000418ff */
[----:B-1----:R-:W-:-:S06]  /*a320*/  F2FP.BF16.F32.PACK_AB R7, R54, R59 ;  /* 0x0000003b3607723e */ /* 0x002fcc00000010ff */
[----:B------:R-:W-:Y:S08]  /*a330*/  MUFU.EX2 R58, R58 ;  /* 0x0000003a003a7308 */ /* 0x000ff00000000800 */
[----:B------:R-:W1:Y:S01]  /*a340*/  MUFU.EX2 R65, R65 ;  /* 0x0000004100417308 */ /* 0x000e620000000800 */
[----:B--2---:R-:W-:-:S07]  /*a350*/  F2FP.BF16.F32.PACK_AB R4, R88, R99 ;  /* 0x000000635804723e */ /* 0x004fce00000010ff */
[----:B------:R-:W-:Y:S08]  /*a360*/  MUFU.EX2 R51, R51 ;  /* 0x0000003300337308 */ /* 0x000ff00000000800 */
[----:B------:R-:W2:Y:S01]  /*a370*/  MUFU.EX2 R50, R50 ;  /* 0x0000003200327308 */ /* 0x000ea20000000800 */
[----:B-1----:R-:W-:-:S07]  /*a380*/  F2FP.BF16.F32.PACK_AB R6, R65, R58 ;  /* 0x0000003a4106723e */ /* 0x002fce00000010ff */
        /* <DEDUP_REMOVED lines=25> */
[----:B------:R-:W-:Y:S03]  /*a520*/  HMMA.16816.F32.BF16 R68, R4, R18, R68 ;  /* 0x000000120444723c */ /* 0x000fe60000041844 */
[----:B--2---:R-:W-:Y:S01]  /*a530*/  F2FP.BF16.F32.PACK_AB R5, R41, R46 ;  /* 0x0000002e2905723e */ /* 0x004fe200000010ff */
[----:B------:R-:W2:Y:S01]  /*a540*/  MUFU.EX2 R113, R113 ;  /* 0x0000007100717308 */ /* 0x000ea20000000800 */
[----:B----4-:R-:W-:Y:S01]  /*a550*/  F2FP.BF16.F32.PACK_AB R7, R39, R42 ;  /* 0x0000002a2707723e */ /* 0x010fe200000010ff */
[----:B------:R-:W3:Y:S06]  /*a560*/  LDSM.16.MT88.4 R16, [R36+0x4000] ;  /* 0x004000002410783b */ /* 0x000eec0000004200 */
[----:B------:R-:W-:Y:S08]  /*a570*/  MUFU.EX2 R100, R100 ;  /* 0x0000006400647308 */ /* 0x000ff00000000800 */
[----:B------:R-:W4:Y:S01]  /*a580*/  MUFU.EX2 R117, R117 ;  /* 0x0000007500757308 */ /* 0x000f220000000800 */
[----:B--2---:R-:W-:-:S07]  /*a590*/  F2FP.BF16.F32.PACK_AB R4, R113, R94 ;  /* 0x0000005e7104723e */ /* 0x004fce00000010ff */
[----:B------:R-:W-:Y:S08]  /*a5a0*/  MUFU.EX2 R35, R35 ;  /* 0x0000002300237308 */ /* 0x000ff00000000800 */
[----:B------:R-:W2:Y:S01]  /*a5b0*/  MUFU.EX2 R32, R32 ;  /* 0x0000002000207308 */ /* 0x000ea20000000800 */
[----:B----4-:R-:W-:-:S07]  /*a5c0*/  F2FP.BF16.F32.PACK_AB R6, R117, R100 ;  /* 0x000000647506723e */ /* 0x010fce00000010ff */
[C---:B-----5:R-:W-:Y:S01]  /*a5d0*/  HMMA.16816.F32.BF16 R80, R4.reuse, R12, R80 ;  /* 0x0000000c0450723c */ /* 0x060fe20000041850 */
        /* <DEDUP_REMOVED lines=20> */
[----:B----4-:R-:W-:Y:S03]  /*a720*/  HMMA.16816.F32.BF16 R72, R4, R12, R72 ;  /* 0x0000000c0448723c */ /* 0x010fe60000041848 */
[----:B------:R-:W-:-:S04]  /*a730*/  FADD.FTZ R12, R109, R96 ;  /* 0x000000606d0c7221 */ /* 0x000fc80000010000 */
[----:B------:R-:W-:Y:S01]  /*a740*/  FADD.FTZ R101, R101, R12 ;  /* 0x0000000c65657221 */ /* 0x000fe20000010000 */
[----:B------:R-:W-:Y:S01]  /*a750*/  FADD.FTZ R12, R92, R111 ;  /* 0x0000006f5c0c7221 */ /* 0x000fe20000010000 */
[----:B------:R-:W-:Y:S01]  /*a760*/  MUFU.EX2 R110, R110 ;  /* 0x0000006e006e7308 */ /* 0x000fe20000000800 */
[----:B------:R-:W-:Y:S01]  /*a770*/  HMMA.16816.F32.BF16 R76, R4, R18, R76 ;  /* 0x00000012044c723c */ /* 0x000fe2000004184c */
[----:B------:R-:W4:Y:S02]  /*a780*/  LDSM.16.MT88.4 R16, [R97+0x4400] ;  /* 0x004400006110783b */ /* 0x000f240000004200 */
[----:B------:R-:W-:Y:S01]  /*a790*/  FADD.FTZ R12, R105, R12 ;  /* 0x0000000c690c7221 */ /* 0x000fe20000010000 */
[----:B------:R-:W-:-:S03]  /*a7a0*/  FADD.FTZ R90, R90, R101 ;  /* 0x000000655a5a7221 */ /* 0x000fc60000010000 */
[----:B------:R-:W5:Y:S01]  /*a7b0*/  MUFU.EX2 R127, R127 ;  /* 0x0000007f007f7308 */ /* 0x000f620000000800 */
[----:B------:R-:W-:Y:S03]  /*a7c0*/  HMMA.16816.F32.BF16 R68, R4, R14, R68 ;  /* 0x0000000e0444723c */ /* 0x000fe60000041844 */
[----:B---3--:R-:W-:Y:S01]  /*a7d0*/  F2FP.BF16.F32.PACK_AB R5, R28, R29 ;  /* 0x0000001d1c05723e */ /* 0x008fe200000010ff */
[----:B------:R-:W-:Y:S01]  /*a7e0*/  FADD.FTZ R91, R91, R90 ;  /* 0x0000005a5b5b7221 */ /* 0x000fe20000010000 */
[----:B--2---:R-:W-:-:S03]  /*a7f0*/  F2FP.BF16.F32.PACK_AB R7, R25, R26 ;  /* 0x0000001a1907723e */ /* 0x004fc600000010ff */
[----:B------:R-:W-:Y:S01]  /*a800*/  FADD.FTZ R56, R56, R91 ;  /* 0x0000005b38387221 */ /* 0x000fe20000010000 */
[----:B------:R-:W-:Y:S03]  /*a810*/  MUFU.EX2 R112, R112 ;  /* 0x0000007000707308 */ /* 0x000fe60000000800 */
[----:B------:R-:W-:-:S05]  /*a820*/  FADD.FTZ R59, R59, R56 ;  /* 0x000000383b3b7221 */ /* 0x000fca0000010000 */
[----:B------:R-:W2:Y:S01]  /*a830*/  MUFU.EX2 R121, R121 ;  /* 0x0000007900797308 */ /* 0x000ea20000000800 */
[----:B-----5:R-:W-:-:S07]  /*a840*/  F2FP.BF16.F32.PACK_AB R4, R127, R110 ;  /* 0x0000006e7f04723e */ /* 0x020fce00000010ff */
[----:B------:R-:W-:Y:S08]  /*a850*/  MUFU.EX2 R24, R24 ;  /* 0x0000001800187308 */ /* 0x000ff00000000800 */
[----:B------:R-:W3:Y:S01]  /*a860*/  MUFU.EX2 R27, R27 ;  /* 0x0000001b001b7308 */ /* 0x000ee20000000800 */
[----:B--2---:R-:W-:-:S07]  /*a870*/  F2FP.BF16.F32.PACK_AB R6, R121, R112 ;  /* 0x000000707906723e */ /* 0x004fce00000010ff */
[C---:B-1----:R-:W-:Y:S03]  /*a880*/  HMMA.16816.F32.BF16 R80, R4.reuse, R20, R80 ;  /* 0x000000140450723c */ /* 0x042fe60000041850 */
[----:B------:R-:W-:Y:S01]  /*a890*/  FADD.FTZ R21, R99, R12 ;  /* 0x0000000c63157221 */ /* 0x000fe20000010000 */
[----:B------:R-:W-:Y:S01]  /*a8a0*/  FADD.FTZ R20, R54, R59 ;  /* 0x0000003b36147221 */ /* 0x000fe20000010000 */
[----:B------:R-:W1:Y:S01]  /*a8b0*/  LDSM.16.MT88.4 R12, [R36+0x4800] ;  /* 0x00480000240c783b */ /* 0x000e620000004200 */
[----:B------:R-:W-:Y:S01]  /*a8c0*/  MUFU.EX2 R34, R34 ;  /* 0x0000002200227308 */ /* 0x000fe20000000800 */
[----:B------:R-:W-:Y:S01]  /*a8d0*/  FADD.FTZ R21, R88, R21 ;  /* 0x0000001558157221 */ /* 0x000fe20000010000 */
[----:B------:R-:W-:Y:S01]  /*a8e0*/  FADD.FTZ R51, R51, R20 ;  /* 0x0000001433337221 */ /* 0x000fe20000010000 */
[C---:B------:R-:W-:Y:S03]  /*a8f0*/  HMMA.16816.F32.BF16 R76, R4.reuse, R22, R76 ;  /* 0x00000016044c723c */ /* 0x040fe6000004184c */
[----:B------:R-:W-:Y:S01]  /*a900*/  FADD.FTZ R58, R58, R21 ;  /* 0x000000153a3a7221 */ /* 0x000fe20000010000 */
[----:B------:R-:W-:Y:S01]  /*a910*/  FADD.FTZ R51, R50, R51 ;  /* 0x0000003332337221 */ /* 0x000fe20000010000 */
[----:B------:R-:W2:Y:S01]  /*a920*/  LDSM.16.MT88.4 R20, [R97+0x4800] ;  /* 0x004800006114783b */ /* 0x000ea20000004200 */
[----:B------:R-:W5:Y:S01]  /*a930*/  MUFU.EX2 R57, R57 ;  /* 0x0000003900397308 */ /* 0x000f620000000800 */
[----:B------:R-:W-:Y:S01]  /*a940*/  FADD.FTZ R65, R65, R58 ;  /* 0x0000003a41417221 */ /* 0x000fe20000010000 */
[----:B------:R-:W-:Y:S01]  /*a950*/  FADD.FTZ R48, R48, R51 ;  /* 0x0000003330307221 */ /* 0x000fe20000010000 */
[C---:B----4-:R-:W-:Y:S03]  /*a960*/  HMMA.16816.F32.BF16 R72, R4.reuse, R16, R72 ;  /* 0x000000100448723c */ /* 0x050fe60000041848 */
[----:B------:R-:W-:Y:S01]  /*a970*/  FADD.FTZ R64, R64, R65 ;  /* 0x0000004140407221 */ /* 0x000fe20000010000 */
[----:B------:R-:W-:Y:S01]  /*a980*/  FADD.FTZ R47, R47, R48 ;  /* 0x000000302f2f7221 */ /* 0x000fe20000010000 */
[----:B------:R-:W-:Y:S02]  /*a990*/  MUFU.EX2 R96, R103 ;  /* 0x0000006700607308 */ /* 0x000fe40000000800 */
[----:B------:R-:W-:Y:S01]  /*a9a0*/  FADD.FTZ R93, R93, R64 ;  /* 0x000000405d5d7221 */ /* 0x000fe20000010000 */
[----:B------:R-:W-:Y:S01]  /*a9b0*/  FADD.FTZ R46, R46, R47 ;  /* 0x0000002f2e2e7221 */ /* 0x000fe20000010000 */
[----:B------:R-:W-:Y:S03]  /*a9c0*/  HMMA.16816.F32.BF16 R68, R4, R18, R68 ;  /* 0x000000120444723c */ /* 0x000fe60000041844 */
[----:B------:R-:W-:Y:S01]  /*a9d0*/  FADD.FTZ R66, R66, R93 ;  /* 0x0000005d42427221 */ /* 0x000fe20000010000 */
[----:B---3--:R-:W-:Y:S01]  /*a9e0*/  F2FP.BF16.F32.PACK_AB R5, R27, R24 ;  /* 0x000000181b05723e */ /* 0x008fe200000010ff */
[----:B------:R-:W-:Y:S01]  /*a9f0*/  FADD.FTZ R41, R41, R46 ;  /* 0x0000002e29297221 */ /* 0x000fe20000010000 */
[----:B------:R-:W3:Y:S01]  /*aa00*/  MUFU.EX2 R89, R89 ;  /* 0x0000005900597308 */ /* 0x000ee20000000800 */
[----:B------:R-:W-:Y:S01]  /*aa10*/  FADD.FTZ R95, R95, R66 ;  /* 0x000000425f5f7221 */ /* 0x000fe20000010000 */
[----:B-----5:R-:W-:Y:S01]  /*aa20*/  F2FP.BF16.F32.PACK_AB R7, R57, R34 ;  /* 0x000000223907723e */ /* 0x020fe200000010ff */
[----:B------:R-:W4:Y:S02]  /*aa30*/  LDSM.16.MT88.4 R16, [R36+0x4c00] ;  /* 0x004c00002410783b */ /* 0x000f240000004200 */
[----:B------:R-:W-:-:S03]  /*aa40*/  FADD.FTZ R94, R94, R95 ;  /* 0x0000005f5e5e7221 */ /* 0x000fc60000010000 */
        /* <DEDUP_REMOVED lines=14> */
[C---:B-1----:R-:W-:Y:S03]  /*ab30*/  HMMA.16816.F32.BF16 R80, R4.reuse, R12, R80 ;  /* 0x0000000c0450723c */ /* 0x042fe60000041850 */
[----:B------:R-:W-:Y:S01]  /*ab40*/  FADD.FTZ R12, R42, R41 ;  /* 0x000000292a0c7221 */ /* 0x000fe20000010000 */
[----:B------:R-:W-:Y:S01]  /*ab50*/  MUFU.EX2 R107, R107 ;  /* 0x0000006b006b7308 */ /* 0x000fe20000000800 */
[----:B------:R-:W-:Y:S02]  /*ab60*/  FADD.FTZ R127, R127, R110 ;  /* 0x0000006e7f7f7221 */ /* 0x000fe40000010000 */
[----:B------:R-:W-:Y:S02]  /*ab70*/  FADD.FTZ R12, R39, R12 ;  /* 0x0000000c270c7221 */ /* 0x000fe40000010000 */
[----:B------:R-:W-:Y:S01]  /*ab80*/  FADD.FTZ R112, R112, R127 ;  /* 0x0000007f70707221 */ /* 0x000fe20000010000 */
[----:B--2---:R-:W-:Y:S03]  /*ab90*/  HMMA.16816.F32.BF16 R72, R4, R20, R72 ;  /* 0x000000140448723c */ /* 0x004fe60000041848 */
[----:B------:R-:W-:Y:S01]  /*aba0*/  FADD.FTZ R35, R35, R12 ;  /* 0x0000000c23237221 */ /* 0x000fe20000010000 */
[----:B------:R-:W-:Y:S01]  /*abb0*/  MUFU.EX2 R49, R49 ;  /* 0x0000003100317308 */ /* 0x000fe20000000800 */
[----:B------:R-:W-:-:S02]  /*abc0*/  FADD.FTZ R121, R121, R112 ;  /* 0x0000007079797221 */ /* 0x000fc40000010000 */
[----:B------:R-:W-:Y:S01]  /*abd0*/  FADD.FTZ R32, R32, R35 ;  /* 0x0000002320207221 */ /* 0x000fe20000010000 */
[C---:B------:R-:W-:Y:S03]  /*abe0*/  HMMA.16816.F32.BF16 R76, R4.reuse, R14, R76 ;  /* 0x0000000e044c723c */ /* 0x040fe6000004184c */
[----:B------:R-:W-:Y:S01]  /*abf0*/  FADD.FTZ R31, R31, R32 ;  /* 0x000000201f1f7221 */ /* 0x000fe20000010000 */
[----:B------:R-:W1:Y:S01]  /*ac00*/  MUFU.EX2 R48, R45 ;  /* 0x0000002d00307308 */ /* 0x000e620000000800 */
[----:B------:R-:W2:Y:S02]  /*ac10*/  LDSM.16.MT88.4 R12, [R97+0x4c00] ;  /* 0x004c0000610c783b */ /* 0x000ea40000004200 */
[----:B------:R-:W-:Y:S01]  /*ac20*/  FADD.FTZ R30, R30, R31 ;  /* 0x0000001f1e1e7221 */ /* 0x000fe20000010000 */
[----:B------:R-:W-:Y:S03]  /*ac30*/  HMMA.16816.F32.BF16 R68, R4, R22, R68 ;  /* 0x000000160444723c */ /* 0x000fe60000041844 */
[----:B------:R-:W-:Y:S01]  /*ac40*/  FADD.FTZ R21, R29, R30 ;  /* 0x0000001e1d157221 */ /* 0x000fe20000010000 */
[----:B------:R-:W-:Y:S01]  /*ac50*/  MUFU.EX2 R43, R43 ;  /* 0x0000002b002b7308 */ /* 0x000fe20000000800 */
[----:B---3--:R-:W-:-:S02]  /*ac60*/  F2FP.BF16.F32.PACK_AB R5, R115, R104 ;  /* 0x000000687305723e */ /* 0x008fc400000010ff */
        /* <DEDUP_REMOVED lines=15> */
[----:B----4-:R-:W-:Y:S03]  /*ad60*/  HMMA.16816.F32.BF16 R80, R4, R16, R80 ;  /* 0x000000100450723c */ /* 0x010fe60000041850 */
[----:B------:R-:W-:Y:S01]  /*ad70*/  FADD.FTZ R16, R96, R121 ;  /* 0x0000007960107221 */ /* 0x000fe20000010000 */
[----:B------:R-:W-:-:S03]  /*ad80*/  FADD.FTZ R165, R38, R107 ;  /* 0x0000006b26a57221 */ /* 0x000fc60000010000 */
[----:B------:R-:W-:Y:S01]  /*ad90*/  FADD.FTZ R16, R89, R16 ;  /* 0x0000001059107221 */ /* 0x000fe20000010000 */
[----:B------:R-:W-:Y:S03]  /*ada0*/  HMMA.16816.F32.BF16 R76, R4, R18, R76 ;  /* 0x00000012044c723c */ /* 0x000fe6000004184c */
[----:B------:R-:W-:-:S04]  /*adb0*/  FADD.FTZ R55, R55, R16 ;  /* 0x0000001037377221 */ /* 0x000fc80000010000 */
[----:B------:R-:W-:Y:S01]  /*adc0*/  FADD.FTZ R54, R54, R55 ;  /* 0x0000003736367221 */ /* 0x000fe20000010000 */
[----:B--2---:R-:W-:Y:S03]  /*add0*/  HMMA.16816.F32.BF16 R72, R4, R12, R72 ;  /* 0x0000000c0448723c */ /* 0x004fe60000041848 */
[----:B------:R-:W-:-:S04]  /*ade0*/  FADD.FTZ R49, R49, R54 ;  /* 0x0000003631317221 */ /* 0x000fc80000010000 */
[----:B------:R-:W-:Y:S01]  /*adf0*/  FADD.FTZ R48, R48, R49 ;  /* 0x0000003130307221 */ /* 0x000fe20000010000 */
[----:B------:R-:W-:Y:S03]  /*ae00*/  HMMA.16816.F32.BF16 R68, R4, R14, R68 ;  /* 0x0000000e0444723c */ /* 0x000fe60000041844 */
[----:B------:R-:W-:-:S04]  /*ae10*/  FADD.FTZ R43, R43, R48 ;  /* 0x000000302b2b7221 */ /* 0x000fc80000010000 */
[----:B------:R-:W-:Y:S01]  /*ae20*/  FADD.FTZ R164, R164, R43 ;  /* 0x0000002ba4a47221 */ /* 0x000fe20000010000 */
        /* <DEDUP_REMOVED lines=26> */
[----:B------:R-:W-:Y:S02]  /*afd0*/  ISETP.GE.AND P1, PT, R4, RZ, PT ;  /* 0x000000ff0400720c */ /* 0x000fe40003f26270 */
[----:B------:R-:W-:Y:S01]  /*afe0*/  LOP3.LUT R4, RZ, R15, RZ, 0x33, !PT ;  /* 0x0000000fff047212 */ /* 0x000fe200078e33ff */
        /* <DEDUP_REMOVED lines=42> */
.L_x_7327:
        /* <DEDUP_REMOVED lines=8> */
.L_x_7328:
[----:B------:R-:W-:Y:S05]  /*b310*/  BSYNC.RECONVERGENT B0 ;  /* 0x0000000000007941 */ /* 0x000fea0003800200 */
.L_x_7326:
[----:B------:R-:W-:Y:S02]  /*b320*/  ISETP.GE.AND P6, PT, R10, R151, PT ;  /* 0x000000970a00720c */ /* 0x000fe40003fc6270 */
[----:B------:R-:W-:-:S04]  /*b330*/  IADD3 R6, P1, PT, R87, R144, RZ ;  /* 0x0000009057067210 */ /* 0x000fc80007f3e0ff */
[----:B------:R-:W-:Y:S02]  /*b340*/  IADD3 R4, P2, PT, R6, R87, RZ ;  /* 0x0000005706047210 */ /* 0x000fe40007f5e0ff */
[----:B------:R-:W-:-:S04]  /*b350*/  IADD3.X R7, PT, PT, R98, R145, RZ, P1, !PT ;  /* 0x0000009162077210 */ /* 0x000fc80000ffe4ff */
[----:B------:R-:W-:Y:S01]  /*b360*/  IADD3.X R5, PT, PT, R7, R98, RZ, P2, !PT ;  /* 0x0000006207057210 */ /* 0x000fe200017fe4ff */
[----:B------:R-:W-:Y:S01]  /*b370*/  @!PT LDS RZ, [RZ] ;  /* 0x00000000fffff984 */ /* 0x000fe20000000800 */
[----:B------:R-:W-:Y:S01]  /*b380*/  @!PT LDS RZ, [RZ] ;  /* 0x00000000fffff984 */ /* 0x000fe20000000800 */
[----:B------:R-:W-:Y:S01]  /*b390*/  @!PT LDS RZ, [RZ] ;  /* 0x00000000fffff984 */ /* 0x000fe20000000800 */
[----:B------:R-:W-:Y:S01]  /*b3a0*/  @!P6 LDGSTS.E.BYPASS.LTC128B.128 [R62+0x3000], desc[UR4][R144.64] ;  /* 0x03000000903eefae */ /* 0x000fe2000b981a04 */
[----:B------:R-:W-:-:S03]  /*b3b0*/  @!P6 IADD3 R10, P1, PT, R4, R87, RZ ;  /* 0x00000057040ae210 */ /* 0x000fc60007f3e0ff */
[----:B------:R-:W-:Y:S01]  /*b3c0*/  @P6 STS.128 [R62+0x3000], RZ ;  /* 0x003000ff3e006388 */ /* 0x000fe20000000c00 */
[----:B------:R-:W-:-:S03]  /*b3d0*/  @!P6 IADD3.X R11, PT, PT, R5, R98, RZ, P1, !PT ;  /* 0x00000062050be210 */ /* 0x000fc60000ffe4ff */
        /* <DEDUP_REMOVED lines=15> */
[----:B------:R-:W3:Y:S01]  /*b4d0*/  LD.E R37, desc[UR4][R84.64+0x18c] ;  /* 0x00018c0454257980 */ /* 0x000ee2000c101900 */
[----:B------:R-:W-:Y:S01]  /*b4e0*/  ISETP.NE.AND P1, PT, R9, RZ, PT ;  /* 0x000000ff0900720c */ /* 0x000fe20003f25270 */
[----:B------:R-:W-:Y:S02]  /*b4f0*/  BSSY.RECONVERGENT B1, `(.L_x_7329) ;  /* 0x0000123000017945 */ /* 0x000fe40003800200 */
[----:B------:R-:W-:Y:S01]  /*b500*/  LDSM.16.M88.4 R24, [R86] ;  /* 0x000000005618783b */ /* 0x000fe20000000200 */
[----:B------:R-:W-:-:S02]  /*b510*/  SEL R8, R8, 0xffffffe0, !P1 ;  /* 0xffffffe008087807 */ /* 0x000fc40004800000 */
[----:B------:R-:W-:Y:S01]  /*b520*/  ISETP.GT.AND P1, PT, R63, R140, PT ;  /* 0x0000008c3f00720c */ /* 0x000fe20003f24270 */
[----:B------:R-:W2:Y:S01]  /*b530*/  LDSM.16.M88.4 R28, [R67+0x1000] ;  /* 0x00100000431c783b */ /* 0x000ea20000000200 */
[-C--:B------:R-:W-:Y:S02]  /*b540*/  IADD3 R16, PT, PT, R86, R8.reuse, RZ ;  /* 0x0000000856107210 */ /* 0x080fe40007ffe0ff */
[----:B------:R-:W-:Y:S01]  /*b550*/  IADD3 R42, PT, PT, R67, R8, RZ ;  /* 0x00000008432a7210 */ /* 0x000fe20007ffe0ff */
[----:B------:R-:W4:Y:S04]  /*b560*/  LDSM.16.M88.4 R20, [R67+0x1400] ;  /* 0x001400004314783b */ /* 0x000f280000000200 */
[----:B------:R-:W-:Y:S04]  /*b570*/  LDSM.16.M88.4 R16, [R16] ;  /* 0x000000001010783b */ /* 0x000fe80000000200 */
[----:B-1----:R-:W1:Y:S04]  /*b580*/  LDSM.16.M88.4 R4, [R42+0x1000] ;  /* 0x001000002a04783b */ /* 0x002e680000000200 */
[----:B------:R-:W5:Y:S04]  /*b590*/  LDSM.16.M88.4 R32, [R42+0x1400] ;  /* 0x001400002a20783b */ /* 0x000f680000000200 */
[----:B------:R-:W0:Y:S01]  /*b5a0*/  LDGDEPBAR ;  /* 0x00000000000079af */ /* 0x000e220000000000 */
[C---:B--2---:R-:W-:Y:S08]  /*b5b0*/  HMMA.16816.F32.BF16 R8, R24.reuse, R28, RZ ;  /* 0x0000001c1808723c */ /* 0x044ff000000418ff */
[C---:B------:R-:W-:Y:S08]  /*b5c0*/  HMMA.16816.F32.BF16 R28, R24.reuse, R30, RZ ;  /* 0x0000001e181c723c */ /* 0x040ff000000418ff */
[----:B----4-:R-:W-:Y:S08]  /*b5d0*/  HMMA.16816.F32.BF16 R12, R24, R20, RZ ;  /* 0x00000014180c723c */ /* 0x010ff000000418ff */
[C---:B-1----:R-:W-:Y:S08]  /*b5e0*/  HMMA.16816.F32.BF16 R8, R16.reuse, R4, R8 ;  /* 0x000000041008723c */ /* 0x042ff00000041808 */
[C---:B------:R-:W-:Y:S01]  /*b5f0*/  HMMA.16816.F32.BF16 R28, R16.reuse, R6, R28 ;  /* 0x00000006101c723c */ /* 0x040fe2000004181c */
[----:B------:R-:W1:Y:S07]  /*b600*/  LDSM.16.M88.4 R4, [R67+0x1800] ;  /* 0x001800004304783b */ /* 0x000e6e0000000200 */
[----:B-----5:R-:W-:Y:S03]  /*b610*/  HMMA.16816.F32.BF16 R12, R16, R32, R12 ;  /* 0x00000020100c723c */ /* 0x020fe6000004180c */
[-C--:B---3--:R-:W-:Y:S01]  /*b620*/  FMUL.FTZ R8, R8, R37.reuse ;  /* 0x0000002508087220 */ /* 0x088fe20000410000 */
[-C--:B------:R-:W-:Y:S01]  /*b630*/  FMUL.FTZ R41, R9, R37.reuse ;  /* 0x0000002509297220 */ /* 0x080fe20000410000 */
[-C--:B------:R-:W-:Y:S01]  /*b640*/  FMUL.FTZ R39, R10, R37.reuse ;  /* 0x000000250a277220 */ /* 0x080fe20000410000 */
[-C--:B------:R-:W-:Y:S01]  /*b650*/  FMUL.FTZ R40, R11, R37.reuse ;  /* 0x000000250b287220 */ /* 0x080fe20000410000 */
[----:B------:R2:W3:Y:S04]  /*b660*/  MUFU.TANH R38, R8 ;  /* 0x0000000800267308 */ /* 0x0004e80000002400 */
[-C--:B------:R-:W-:Y:S01]  /*b670*/  FMUL.FTZ R28, R28, R37.reuse ;  /* 0x000000251c1c7220 */ /* 0x080fe20000410000 */
[-C--:B------:R-:W-:Y:S01]  /*b680*/  FMUL.FTZ R29, R29, R37.reuse ;  /* 0x000000251d1d7220 */ /* 0x080fe20000410000 */
[-C--:B------:R-:W-:Y:S01]  /*b690*/  FMUL.FTZ R44, R30, R37.reuse ;  /* 0x000000251e2c7220 */ /* 0x080fe20000410000 */
[----:B------:R-:W-:-:S05]  /*b6a0*/  FMUL.FTZ R45, R31, R37 ;  /* 0x000000251f2d7220 */ /* 0x000fca0000410000 */
        /* <DEDUP_REMOVED lines=13> */
[----:B------:R-:W3:Y:S06]  /*b780*/  LDSM.16.M88.4 R32, [R67+0x1c00] ;  /* 0x001c00004320783b */ /* 0x000eec0000000200 */
[----:B------:R-:W1:Y:S01]  /*b790*/  MUFU.TANH R39, R39 ;  /* 0x0000002700277308 */ /* 0x000e620000002400 */
[----:B------:R-:W-:Y:S01]  /*b7a0*/  HMMA.16816.F32.BF16 R4, R24, R6, RZ ;  /* 0x000000061804723c */ /* 0x000fe200000418ff */
[----:B-----5:R-:W5:Y:S06]  /*b7b0*/  LDSM.16.M88.4 R12, [R42+0x1c00] ;  /* 0x001c00002a0c783b */ /* 0x020f6c0000000200 */
[----:B------:R-:W1:Y:S01]  /*b7c0*/  MUFU.TANH R40, R40 ;  /* 0x0000002800287308 */ /* 0x000e620000002400 */
[C---:B--2---:R-:W-:Y:S05]  /*b7d0*/  HMMA.16816.F32.BF16 R28, R16.reuse, R20, R28 ;  /* 0x00000014101c723c */ /* 0x044fea000004181c */
[-C--:B------:R-:W-:Y:S01]  /*b7e0*/  FMUL.FTZ R8, R8, R37.reuse ;  /* 0x0000002508087220 */ /* 0x080fe20000410000 */
[-C--:B------:R-:W-:Y:S01]  /*b7f0*/  FMUL.FTZ R55, R9, R37.reuse ;  /* 0x0000002509377220 */ /* 0x080fe20000410000 */
[-C--:B------:R-:W-:Y:S01]  /*b800*/  FMUL.FTZ R54, R10, R37.reuse ;  /* 0x000000250a367220 */ /* 0x080fe20000410000 */
[-C--:B------:R-:W-:Y:S01]  /*b810*/  FMUL.FTZ R56, R11, R37.reuse ;  /* 0x000000250b387220 */ /* 0x080fe20000410000 */
[----:B------:R3:W2:Y:S03]  /*b820*/  MUFU.TANH R53, R8 ;  /* 0x0000000800357308 */ /* 0x0006a60000002400 */
[----:B------:R-:W-:Y:S01]  /*b830*/  HMMA.16816.F32.BF16 R4, R16, R22, R4 ;  /* 0x000000161004723c */ /* 0x000fe20000041804 */
[----:B------:R-:W4:Y:S04]  /*b840*/  LDSM.16.M88.4 R20, [R67+0x2000] ;  /* 0x002000004314783b */ /* 0x000f280000000200 */
[----:B------:R-:W1:Y:S02]  /*b850*/  MUFU.TANH R44, R44 ;  /* 0x0000002c002c7308 */ /* 0x000e640000002400 */
[-C--:B------:R-:W-:Y:S01]  /*b860*/  FMUL.FTZ R28, R28, R37.reuse ;  /* 0x000000251c1c7220 */ /* 0x080fe20000410000 */
[-C--:B------:R-:W-:Y:S01]  /*b870*/  FMUL.FTZ R86, R29, R37.reuse ;  /* 0x000000251d567220 */ /* 0x080fe20000410000 */
[-C--:B------:R-:W-:Y:S01]  /*b880*/  FMUL.FTZ R57, R30, R37.reuse ;  /* 0x000000251e397220 */ /* 0x080fe20000410000 */
[----:B------:R-:W-:-:S03]  /*b890*/  FMUL.FTZ R58, R31, R37 ;  /* 0x000000251f3a7220 */ /* 0x000fc60000410000 */
[----:B------:R2:W1:Y:S01]  /*b8a0*/  MUFU.TANH R59, R28 ;  /* 0x0000001c003b7308 */ /* 0x0004620000002400 */
[C---:B---3--:R-:W-:Y:S05]  /*b8b0*/  HMMA.16816.F32.BF16 R8, R24.reuse, R32, RZ ;  /* 0x000000201808723c */ /* 0x048fea00000418ff */
[-C--:B------:R-:W-:Y:S01]  /*b8c0*/  FMUL.FTZ R87, R4, R37.reuse ;  /* 0x0000002504577220 */ /* 0x080fe20000410000 */
[-C--:B------:R-:W-:Y:S02]  /*b8d0*/  FMUL.FTZ R90, R5, R37.reuse ;  /* 0x00000025055a7220 */ /* 0x080fe40000410000 */
[----:B------:R-:W-:Y:S01]  /*b8e0*/  HMMA.16816.F32.BF16 R32, R24, R34, RZ ;  /* 0x000000221820723c */ /* 0x000fe200000418ff */
[-C--:B------:R-:W-:Y:S01]  /*b8f0*/  FMUL.FTZ R88, R6, R37.reuse ;  /* 0x0000002506587220 */ /* 0x080fe20000410000 */
[-C--:B------:R-:W-:Y:S01]  /*b900*/  FMUL.FTZ R89, R7, R37.reuse ;  /* 0x0000002507597220 */ /* 0x080fe20000410000 */
[----:B------:R-:W3:Y:S01]  /*b910*/  MUFU.TANH R45, R45 ;  /* 0x0000002d002d7308 */ /* 0x000ee20000002400 */
[----:B--2---:R-:W2:Y:S07]  /*b920*/  LDSM.16.M88.4 R28, [R42+0x2000] ;  /* 0x002000002a1c783b */ /* 0x004eae0000000200 */
[----:B------:R-:W1:Y:S01]  /*b930*/  MUFU.TANH R48, R48 ;  /* 0x0000003000307308 */ /* 0x000e620000002400 */
[----:B-----5:R-:W-:Y:S07]  /*b940*/  HMMA.16816.F32.BF16 R8, R16, R12, R8 ;  /* 0x0000000c1008723c */ /* 0x020fee0000041808 */
[----:B------:R-:W1:Y:S01]  /*b950*/  MUFU.TANH R50, R50 ;  /* 0x0000003200327308 */ /* 0x000e620000002400 */
[----:B----4-:R-:W-:Y:S07]  /*b960*/  HMMA.16816.F32.BF16 R4, R24, R20, RZ ;  /* 0x000000141804723c */ /* 0x010fee00000418ff */
[----:B------:R-:W4:Y:S01]  /*b970*/  MUFU.TANH R55, R55 ;  /* 0x0000003700377308 */ /* 0x000f220000002400 */
[----:B------:R-:W-:Y:S01]  /*b980*/  HMMA.16816.F32.BF16 R32, R16, R14, R32 ;  /* 0x0000000e1020723c */ /* 0x000fe20000041820 */
[----:B------:R-:W5:Y:S04]  /*b990*/  LDSM.16.M88.4 R12, [R67+0x2400] ;  /* 0x00240000430c783b */ /* 0x000f680000000200 */
        /* <DEDUP_REMOVED lines=9> */
[----:B--2---:R-:W-:Y:S05]  /*ba30*/  HMMA.16816.F32.BF16 R4, R16, R28, R4 ;  /* 0x0000001c1004723c */ /* 0x004fea0000041804 */
[-C--:B------:R-:W-:Y:S01]  /*ba40*/  FMUL.FTZ R96, R34, R37.reuse ;  /* 0x0000002522607220 */ /* 0x080fe20000410000 */
[----:B------:R2:W1:Y:S01]  /*ba50*/  MUFU.TANH R93, R10 ;  /* 0x0000000a005d7308 */ /* 0x0004620000002400 */
[----:B------:R-:W-:-:S02]  /*ba60*/  FMUL.FTZ R95, R35, R37 ;  /* 0x00000025235f7220 */ /* 0x000fc40000410000 */
[----:B------:R-:W-:Y:S05]  /*ba70*/  HMMA.16816.F32.BF16 R20, R16, R30, R20 ;  /* 0x0000001e1014723c */ /* 0x000fea0000041814 */
[----:B------:R-:W1:Y:S08]  /*ba80*/  MUFU.TANH R97, R32 ;  /* 0x0000002000617308 */ /* 0x000e700000002400 */
[----:B------:R3:W1:Y:S01]  /*ba90*/  MUFU.TANH R100, R33 ;  /* 0x0000002100647308 */ /* 0x0006620000002400 */
[----:B--2---:R-:W2:Y:S01]  /*baa0*/  LDSM.16.M88.4 R8, [R42+0x2400] ;  /* 0x002400002a08783b */ /* 0x004ea20000000200 */
[-C--:B------:R-:W-:Y:S01]  /*bab0*/  FMUL.FTZ R4, R4, R37.reuse ;  /* 0x0000002504047220 */ /* 0x080fe20000410000 */
[-C--:B------:R-:W-:Y:S01]  /*bac0*/  FMUL.FTZ R5, R5, R37.reuse ;  /* 0x0000002505057220 */ /* 0x080fe20000410000 */
[C---:B-----5:R-:W-:Y:S03]  /*bad0*/  HMMA.16816.F32.BF16 R28, R24.reuse, R12, RZ ;  /* 0x0000000c181c723c */ /* 0x060fe600000418ff */
[-C--:B------:R-:W-:Y:S01]  /*bae0*/  FMUL.FTZ R99, R6, R37.reuse ;  /* 0x0000002506637220 */ /* 0x080fe20000410000 */
[-C--:B------:R-:W-:Y:S01]  /*baf0*/  FMUL.FTZ R98, R7, R37.reuse ;  /* 0x0000002507627220 */ /* 0x080fe20000410000 */
[----:B------:R-:W1:Y:S01]  /*bb00*/  MUFU.TANH R101, R4 ;  /* 0x0000000400657308 */ /* 0x000e620000002400 */
[-C--:B------:R-:W-:Y:S01]  /*bb10*/  FMUL.FTZ R20, R20, R37.reuse ;  /* 0x0000002514147220 */ /* 0x080fe20000410000 */
[-C--:B------:R-:W-:Y:S01]  /*bb20*/  FMUL.FTZ R21, R21, R37.reuse ;  /* 0x0000002515157220 */ /* 0x080fe20000410000 */
[-C--:B------:R-:W-:Y:S01]  /*bb30*/  FMUL.FTZ R22, R22, R37.reuse ;  /* 0x0000002516167220 */ /* 0x080fe20000410000 */
[----:B------:R-:W-:Y:S01]  /*bb40*/  HMMA.16816.F32.BF16 R12, R24, R14, RZ ;  /* 0x0000000e180c723c */ /* 0x000fe200000418ff */
[----:B------:R-:W-:-:S03]  /*bb50*/  FMUL.FTZ R23, R23, R37 ;  /* 0x0000002517177220 */ /* 0x000fc60000410000 */
[----:B------:R5:W1:Y:S01]  /*bb60*/  MUFU.TANH R103, R5 ;  /* 0x0000000500677308 */ /* 0x000a620000002400 */
[----:B---3--:R-:W3:Y:S04]  /*bb70*/  LDSM.16.M88.4 R32, [R67+0x2800] ;  /* 0x002800004320783b */ /* 0x008ee80000000200 */
[----:B------:R-:W-:Y:S03]  /*bb80*/  LDSM.16.M88.4 R64, [R67+0x2c00] ;  /* 0x002c00004340783b */ /* 0x000fe60000000200 */
[----:B------:R-:W1:Y:S08]  /*bb90*/  MUFU.TANH R105, R20 ;  /* 0x0000001400697308 */ /* 0x000e700000002400 */
[----:B------:R-:W1:Y:S01]  /*bba0*/  MUFU.TANH R106, R21 ;  /* 0x00000015006a7308 */ /* 0x000e620000002400 */
[----:B-----5:R-:W5:Y:S07]  /*bbb0*/  LDSM.16.M88.4 R4, [R42+0x2800] ;  /* 0x002800002a04783b */ /* 0x020f6e0000000200 */
[----:B------:R-:W1:Y:S01]  /*bbc0*/  MUFU.TANH R102, R22 ;  /* 0x0000001600667308 */ /* 0x000e620000002400 */
[C---:B--2---:R-:W-:Y:S07]  /*bbd0*/  HMMA.16816.F32.BF16 R28, R16.reuse, R8, R28 ;  /* 0x00000008101c723c */ /* 0x044fee000004181c */
[----:B------:R2:W1:Y:S01]  /*bbe0*/  MUFU.TANH R104, R23 ;  /* 0x0000001700687308 */ /* 0x0004620000002400 */
[----:B------:R-:W-:Y:S07]  /*bbf0*/  HMMA.16816.F32.BF16 R12, R16, R10, R12 ;  /* 0x0000000a100c723c */ /* 0x000fee000004180c */
[----:B------:R-:W1:Y:S01]  /*bc00*/  MUFU.TANH R54, R54 ;  /* 0x0000003600367308 */ /* 0x000e620000002400 */
[C---:B---3--:R-:W-:Y:S03]  /*bc10*/  HMMA.16816.F32.BF16 R8, R24.reuse, R32, RZ ;  /* 0x000000201808723c */ /* 0x048fe600000418ff */
[-C--:B------:R-:W-:Y:S01]  /*bc20*/  FMUL.FTZ R107, R28, R37.reuse ;  /* 0x000000251c6b7220 */ /* 0x080fe20000410000 */
[-C--:B------:R-:W-:Y:S01]  /*bc30*/  FMUL.FTZ R108, R29, R37.reuse ;  /* 0x000000251d6c7220 */ /* 0x080fe20000410000 */
[-C--:B------:R-:W-:Y:S01]  /*bc40*/  FMUL.FTZ R29, R30, R37.reuse ;  /* 0x000000251e1d7220 */ /* 0x080fe20000410000 */
[----:B------:R-:W-:Y:S01]  /*bc50*/  FMUL.FTZ R28, R31, R37 ;  /* 0x000000251f1c7220 */ /* 0x000fe20000410000 */
[----:B------:R-:W3:Y:S01]  /*bc60*/  MUFU.TANH R56, R56 ;  /* 0x0000003800387308 */ /* 0x000ee20000002400 */
[----:B--2---:R-:W2:Y:S01]  /*bc70*/  LDSM.16.M88.4 R20, [R42+0x2c00] ;  /* 0x002c00002a14783b */ /* 0x004ea20000000200 */
[----:B------:R-:W-:Y:S01]  /*bc80*/  HMMA.16816.F32.BF16 R32, R24, R34, RZ ;  /* 0x000000221820723c */ /* 0x000fe200000418ff */
[----:B------:R-:W-:-:S04]  /*bc90*/  DEPBAR.LE SB0, 0x0 ;  /* 0x000080000000791a */ /* 0x000fc80000000000 */
[-C--:B------:R-:W-:Y:S01]  /*bca0*/  FMUL.FTZ R30, R12, R37.reuse ;  /* 0x000000250c1e7220 */ /* 0x080fe20000410000 */
[-C--:B------:R-:W-:Y:S01]  /*bcb0*/  FMUL.FTZ R31, R13, R37.reuse ;  /* 0x000000250d1f7220 */ /* 0x080fe20000410000 */
[----:B------:R-:W1:Y:S04]  /*bcc0*/  MUFU.TANH R86, R86 ;  /* 0x0000005600567308 */ /* 0x000e680000002400 */
[----:B-----5:R-:W-:Y:S05]  /*bcd0*/  HMMA.16816.F32.BF16 R8, R16, R4, R8 ;  /* 0x000000041008723c */ /* 0x020fea0000041808 */
[-C--:B------:R-:W-:Y:S01]  /*bce0*/  FMUL.FTZ R5, R14, R37.reuse ;  /* 0x000000250e057220 */ /* 0x080fe20000410000 */
[-C--:B------:R-:W-:Y:S01]  /*bcf0*/  FMUL.FTZ R4, R15, R37.reuse ;  /* 0x000000250f047220 */ /* 0x080fe20000410000 */
[----:B------:R-:W1:Y:S01]  /*bd00*/  MUFU.TANH R57, R57 ;  /* 0x0000003900397308 */ /* 0x000e620000002400 */
[C---:B------:R-:W-:Y:S07]  /*bd10*/  HMMA.16816.F32.BF16 R12, R24.reuse, R64, RZ ;  /* 0x00000040180c723c */ /* 0x040fee00000418ff */
[----:B------:R-:W1:Y:S01]  /*bd20*/  MUFU.TANH R58, R58 ;  /* 0x0000003a003a7308 */ /* 0x000e620000002400 */
[----:B------:R-:W-:Y:S03]  /*bd30*/  HMMA.16816.F32.BF16 R24, R24, R66, RZ ;  /* 0x000000421818723c */ /* 0x000fe600000418ff */
[-C--:B------:R-:W-:Y:S01]  /*bd40*/  FMUL.FTZ R8, R8, R37.reuse ;  /* 0x0000002508087220 */ /* 0x080fe20000410000 */
[----:B------:R-:W-:-:S03]  /*bd50*/  FMUL.FTZ R9, R9, R37 ;  /* 0x0000002509097220 */ /* 0x000fc60000410000 */
[----:B------:R-:W1:Y:S01]  /*bd60*/  MUFU.TANH R87, R87 ;  /* 0x0000005700577308 */ /* 0x000e620000002400 */
[C---:B------:R-:W-:Y:S05]  /*bd70*/  HMMA.16816.F32.BF16 R32, R16.reuse, R6, R32 ;  /* 0x000000061020723c */ /* 0x040fea0000041820 */
[-C--:B------:R-:W-:Y:S01]  /*bd80*/  FMUL.FTZ R6, R11, R37.reuse ;  /* 0x000000250b067220 */ /* 0x080fe20000410000 */
[-C--:B------:R-:W-:Y:S01]  /*bd90*/  FMUL.FTZ R7, R10, R37.reuse ;  /* 0x000000250a077220 */ /* 0x080fe20000410000 */
[----:B------:R5:W1:Y:S01]  /*bda0*/  MUFU.TANH R64, R8 ;  /* 0x0000000800407308 */ /* 0x000a620000002400 */
[C---:B--2---:R-:W-:Y:S07]  /*bdb0*/  HMMA.16816.F32.BF16 R12, R16.reuse, R20, R12 ;  /* 0x00000014100c723c */ /* 0x044fee000004180c */
[----:B------:R2:W1:Y:S01]  /*bdc0*/  MUFU.TANH R42, R9 ;  /* 0x00000009002a7308 */ /* 0x0004620000002400 */
[----:B------:R-:W-:Y:S03]  /*bdd0*/  HMMA.16816.F32.BF16 R24, R16, R22, R24 ;  /* 0x000000161018723c */ /* 0x000fe60000041818 */
[-C--:B------:R-:W-:Y:S01]  /*bde0*/  FMUL.FTZ R21, R32, R37.reuse ;  /* 0x0000002520157220 */ /* 0x080fe20000410000 */
[----:B------:R-:W-:-:S03]  /*bdf0*/  FMUL.FTZ R33, R33, R37 ;  /* 0x0000002521217220 */ /* 0x000fc60000410000 */
[----:B------:R-:W1:Y:S01]  /*be00*/  MUFU.TANH R90, R90 ;  /* 0x0000005a005a7308 */ /* 0x000e620000002400 */
[----:B-----5:R-:W-:-:S03]  /*be10*/  FMUL.FTZ R8, R35, R37 ;  /* 0x0000002523087220 */ /* 0x020fc60000410000 */
[-C--:B------:R-:W-:Y:S01]  /*be20*/  FMUL.FTZ R12, R12, R37.reuse ;  /* 0x000000250c0c7220 */ /* 0x080fe20000410000 */
[-C--:B------:R-:W-:Y:S01]  /*be30*/  FMUL.FTZ R11, R14, R37.reuse ;  /* 0x000000250e0b7220 */ /* 0x080fe20000410000 */
[-C--:B------:R-:W-:Y:S01]  /*be40*/  FMUL.FTZ R10, R15, R37.reuse ;  /* 0x000000250f0a7220 */ /* 0x080fe20000410000 */
[-C--:B--2---:R-:W-:Y:S01]  /*be50*/  FMUL.FTZ R9, R34, R37.reuse ;  /* 0x0000002522097220 */ /* 0x084fe20000410000 */
[----:B------:R2:W1:Y:S01]  /*be60*/  MUFU.TANH R35, R12 ;  /* 0x0000000c00237308 */ /* 0x0004620000002400 */
[----:B------:R-:W-:-:S03]  /*be70*/  FMUL.FTZ R13, R13, R37 ;  /* 0x000000250d0d7220 */ /* 0x000fc60000410000 */
[-C--:B------:R-:W-:Y:S01]  /*be80*/  FMUL.FTZ R14, R27, R37.reuse ;  /* 0x000000251b0e7220 */ /* 0x080fe20000410000 */
[-C--:B------:R-:W-:Y:S01]  /*be90*/  FMUL.FTZ R24, R24, R37.reuse ;  /* 0x0000002518187220 */ /* 0x080fe20000410000 */
[-C--:B------:R-:W-:Y:S02]  /*bea0*/  FMUL.FTZ R25, R25, R37.reuse ;  /* 0x0000002519197220 */ /* 0x080fe40000410000 */
[----:B------:R-:W1:Y:S08]  /*beb0*/  MUFU.TANH R88, R88 ;  /* 0x0000005800587308 */ /* 0x000e700000002400 */
[----:B------:R-:W1:Y:S01]  /*bec0*/  MUFU.TANH R89, R89 ;  /* 0x0000005900597308 */ /* 0x000e620000002400 */
[----:B--2---:R-:W-:-:S07]  /*bed0*/  FMUL.FTZ R12, R26, R37 ;  /* 0x000000251a0c7220 */ /* 0x004fce0000410000 */
        /* <DEDUP_REMOVED lines=31> */
[C---:B-1----:R-:W-:Y:S01]  /*c0d0*/  VIADD R25, R60.reuse, 0xffffff00 ;  /* 0xffffff003c197836 */ /* 0x042fe20000000000 */
        /* <DEDUP_REMOVED lines=11> */
[----:B------:R-:W2:Y:S01]  /*c190*/  LD.E.64 R24, desc[UR4][R84.64+0x20] ;  /* 0x0000200454187980 */ /* 0x000ea2000c101b00 */
        /* <DEDUP_REMOVED lines=48> */
.L_x_7332:
        /* <DEDUP_REMOVED lines=8> */
.L_x_7333:
[----:B------:R-:W-:Y:S05]  /*c520*/  BSYNC.RECONVERGENT B0 ;  /* 0x0000000000007941 */ /* 0x000fea0003800200 */
.L_x_7331:
[CC--:B------:R-:W-:Y:S01]  /*c530*/  @!P6 IADD3 R18, P2, P1, R3.reuse, R142.reuse, R3 ;  /* 0x0000008e0312e210 */ /* 0x0c0fe2000795e003 */
[----:B------:R-:W-:Y:S01]  /*c540*/  @!P6 IMAD.MOV.U32 R143, RZ, RZ, R141 ;  /* 0x000000ffff8fe224 */ /* 0x000fe200078e008d */
[----:B------:R-:W-:Y:S02]  /*c550*/  SHF.L.U64.HI R16, R136, 0x6, R137 ;  /* 0x0000000688107819 */ /* 0x000fe40000010289 */
[CC--:B------:R-:W-:Y:S02]  /*c560*/  @!P6 IADD3 R22, P5, PT, R3.reuse, R142.reuse, RZ ;  /* 0x0000008e0316e210 */ /* 0x0c0fe40007fbe0ff */
[----:B------:R-:W-:Y:S01]  /*c570*/  @!P6 IADD3 R24, P0, PT, R18, R3, RZ ;  /* 0x000000031218e210 */ /* 0x000fe20007f1e0ff */
[----:B------:R-:W-:Y:S01]  /*c580*/  @!PT LDS RZ, [RZ] ;  /* 0x00000000fffff984 */ /* 0x000fe20000000800 */
[----:B------:R-:W-:Y:S01]  /*c590*/  @!PT LDS RZ, [RZ] ;  /* 0x00000000fffff984 */ /* 0x000fe20000000800 */
[----:B------:R-:W-:Y:S01]  /*c5a0*/  @!PT LDS RZ, [RZ] ;  /* 0x00000000fffff984 */ /* 0x000fe20000000800 */
[----:B------:R2:W-:Y:S01]  /*c5b0*/  @!P6 LDGSTS.E.BYPASS.LTC128B.128 [R62+0x1000], desc[UR4][R142.64] ;  /* 0x010000008e3eefae */ /* 0x0005e2000b981a04 */
[----:B------:R-:W-:Y:S01]  /*c5c0*/  @!P6 IADD3 R26, P4, P3, R3, R142, R3 ;  /* 0x0000008e031ae210 */ /* 0x000fe20007b9e003 */
[C---:B------:R-:W-:Y:S01]  /*c5d0*/  @!P6 IMAD.X R23, R16.reuse, 0x1, R141, P5 ;  /* 0x000000011017e824 */ /* 0x040fe200028e068d */
[CCC-:B------:R-:W-:Y:S01]  /*c5e0*/  @!P6 IADD3.X R3, PT, PT, R16.reuse, R141.reuse, R16.reuse, P2, P1 ;  /* 0x0000008d1003e210 */ /* 0x1c0fe200017e2410 */
[----:B------:R2:W-:Y:S01]  /*c5f0*/  @P6 STS.128 [R62+0x1000], RZ ;  /* 0x001000ff3e006388 */ /* 0x0005e20000000c00 */
[----:B------:R-:W-:-:S03]  /*c600*/  @!P6 IADD3.X R27, PT, PT, R16, R141, R16, P4, P3 ;  /* 0x0000008d101be210 */ /* 0x000fc600027e6410 */
[----:B------:R-:W-:Y:S01]  /*c610*/  @!P6 IMAD.X R25, R3, 0x1, R16, P0 ;  /* 0x000000010319e824 */ /* 0x000fe200000e0610 */
        /* <DEDUP_REMOVED lines=16> */
.L_x_7330:
[----:B------:R-:W-:Y:S05]  /*c720*/  BSYNC.RECONVERGENT B1 ;  /* 0x0000000000017941 */ /* 0x000fea0003800200 */
.L_x_7329:
[----:B------:R-:W3:Y:S01]  /*c730*/  LD.E R49, desc[UR4][R84.64+0xdc] ;  /* 0x0000dc0454317980 */ /* 0x000ee2000c101900 */
[----:B------:R-:W-:-:S04]  /*c740*/  IMAD R3, R61, 0x80, R52 ;  /* 0x000000803d037824 */ /* 0x000fc800078e0234 */
[C---:B------:R-:W-:Y:S02]  /*c750*/  VIADD R134, R3.reuse, 0xffffff00 ;  /* 0xffffff0003867836 */ /* 0x040fe40000000000 */
[C---:B------:R-:W-:Y:S02]  /*c760*/  VIADD R129, R3.reuse, 0xffffff08 ;  /* 0xffffff0803817836 */ /* 0x040fe40000000000 */
[C---:B------:R-:W-:Y:S01]  /*c770*/  VIADD R130, R3.reuse, 0xffffff01 ;  /* 0xffffff0103827836 */ /* 0x040fe20000000000 */
[-C--:B------:R-:W-:Y:S01]  /*c780*/  ISETP.GE.AND P0, PT, R134, R160.reuse, PT ;  /* 0x000000a08600720c */ /* 0x080fe20003f06270 */
[----:B------:R-:W-:Y:S01]  /*c790*/  VIADD R128, R3, 0xffffff09 ;  /* 0xffffff0903807836 */ /* 0x000fe20000000000 */
[-C--:B------:R-:W-:Y:S01]  /*c7a0*/  ISETP.GE.AND P1, PT, R129, R160.reuse, PT ;  /* 0x000000a08100720c */ /* 0x080fe20003f26270 */
[C---:B--2---:R-:W-:Y:S01]  /*c7b0*/  VIADD R23, R3.reuse, 0xffffff11 ;  /* 0xffffff1103177836 */ /* 0x044fe20000000000 */
[----:B------:R-:W-:Y:S01]  /*c7c0*/  FSEL R38, R38, -INF , P0 ;  /* 0xff80000026267808 */ /* 0x000fe20000000000 */
[C---:B------:R-:W-:Y:S01]  /*c7d0*/  VIADD R126, R3.reuse, 0xffffff10 ;  /* 0xffffff10037e7836 */ /* 0x040fe20000000000 */
[-C--:B------:R-:W-:Y:S01]  /*c7e0*/  ISETP.GE.AND P2, PT, R130, R160.reuse, PT ;  /* 0x000000a08200720c */ /* 0x080fe20003f46270 */
[C---:B------:R-:W-:Y:S01]  /*c7f0*/  VIADD R124, R3.reuse, 0xffffff18 ;  /* 0xffffff18037c7836 */ /* 0x040fe20000000000 */
[-C--:B------:R-:W-:Y:S01]  /*c800*/  ISETP.GE.AND P0, PT, R128, R160.reuse, PT ;  /* 0x000000a08000720c */ /* 0x080fe20003f06270 */
[----:B-1----:R-:W-:Y:S01]  /*c810*/  VIADD R13, R3, 0xffffff20 ;  /* 0xffffff20030d7836 */ /* 0x002fe20000000000 */
[----:B------:R-:W-:Y:S01]  /*c820*/  FSEL R43, R43, -INF , P1 ;  /* 0xff8000002b2b7808 */ /* 0x000fe20000800000 */
        /* <DEDUP_REMOVED lines=28> */
[----:B------:R-:W-:Y:S01]  /*c9f0*/  VIADD R60, R3, 0xffffff51 ;  /* 0xffffff51033c7836 */ /* 0x000fe20000000000 */
[----:B------:R-:W-:Y:S01]  /*ca00*/  FSEL R121, R43, -INF , !P4 ;  /* 0xff8000002b797808 */ /* 0x000fe20006000000 */
[----:B------:R-:W-:Y:S01]  /*ca10*/  VIADD R32, R3, 0xffffff59 ;  /* 0xffffff5903207836 */ /* 0x000fe20000000000 */
[----:B------:R-:W-:Y:S01]  /*ca20*/  FSEL R65, R59, -INF , P1 ;  /* 0xff8000003b417808 */ /* 0x000fe20000800000 */
[C---:B------:R-:W-:Y:S01]  /*ca30*/  VIADD R26, R3.reuse, 0xffffff60 ;  /* 0xffffff60031a7836 */ /* 0x040fe20000000000 */
[-C--:B------:R-:W-:Y:S01]  /*ca40*/  ISETP.GE.AND P6, PT, R128, R159.reuse, PT ;  /* 0x0000009f8000720c */ /* 0x080fe20003fc6270 */
        /* <DEDUP_REMOVED lines=13> */
[----:B------:R-:W-:-:S02]  /*cb20*/  ISETP.GE.AND P0, PT, R118, R160, PT ;  /* 0x000000a07600720c */ /* 0x000fc40003f06270 */
[----:B------:R-:W-:Y:S02]  /*cb30*/  FSEL R119, R46, -INF , !P6 ;  /* 0xff8000002e777808 */ /* 0x000fe40007000000 */
[----:B------:R-:W-:Y:S02]  /*cb40*/  FSEL R115, R51, -INF , !P5 ;  /* 0xff80000033737808 */ /* 0x000fe40006800000 */
[----:B------:R-:W-:Y:S02]  /*cb50*/  FSEL R109, R53, -INF , !P4 ;  /* 0xff800000356d7808 */ /* 0x000fe40006000000 */
[-C--:B------:R-:W-:Y:S02]  /*cb60*/  ISETP.GE.AND P3, PT, R134, R159.reuse, PT ;  /* 0x0000009f8600720c */ /* 0x080fe40003f66270 */
[-C--:B------:R-:W-:Y:S02]  /*cb70*/  ISETP.GE.AND P6, PT, R15, R159.reuse, PT ;  /* 0x0000009f0f00720c */ /* 0x080fe40003fc6270 */
[----:B------:R-:W-:-:S02]  /*cb80*/  ISETP.GE.AND P4, PT, R27, R159, PT ;  /* 0x0000009f1b00720c */ /* 0x000fc40003f86270 */
[----:B------:R-:W-:Y:S02]  /*cb90*/  FSEL R53, R87, -INF , P2 ;  /* 0xff80000057357808 */ /* 0x000fe40001000000 */
[----:B------:R-:W-:Y:S02]  /*cba0*/  FSEL R51, R90, -INF , P1 ;  /* 0xff8000005a337808 */ /* 0x000fe40000800000 */
[----:B------:R-:W-:Y:S02]  /*cbb0*/  FSEL R91, R91, -INF , P0 ;  /* 0xff8000005b5b7808 */ /* 0x000fe40000000000 */
[-C--:B------:R-:W-:Y:S02]  /*cbc0*/  ISETP.GE.AND P1, PT, R114, R160.reuse, PT ;  /* 0x000000a07200720c */ /* 0x080fe40003f26270 */
[----:B------:R-:W-:Y:S02]  /*cbd0*/  ISETP.GE.AND P0, PT, R37, R160, PT ;  /* 0x000000a02500720c */ /* 0x000fe40003f06270 */
[----:B------:R-:W-:-:S02]  /*cbe0*/  FSEL R127, R38, -INF , !P3 ;  /* 0xff800000267f7808 */ /* 0x000fc40005800000 */
[----:B------:R-:W-:Y:S02]  /*cbf0*/  FSEL R67, R55, -INF , !P6 ;  /* 0xff80000037437808 */ /* 0x000fe40007000000 */
[----:B------:R-:W-:Y:S02]  /*cc00*/  FSEL R53, R53, -INF , !P4 ;  /* 0xff80000035357808 */ /* 0x000fe40006000000 */
        /* <DEDUP_REMOVED lines=10> */
[----:B------:R-:W-:Y:S02]  /*ccb0*/  FMNMX3.FTZ R38, R38, R121, R119, !PT ;  /* 0x0000007926267276 */ /* 0x000fe40007810077 */
[----:B------:R-:W-:Y:S02]  /*ccc0*/  FSEL R181, R105, -INF , !P4 ;  /* 0xff80000069b57808 */ /* 0x000fe40006000000 */
[----:B------:R-:W-:Y:S02]  /*ccd0*/  ISETP.GE.AND P4, PT, R34, R160, PT ;  /* 0x000000a02200720c */ /* 0x000fe40003f86270 */
[-C--:B------:R-:W-:Y:S02]  /*cce0*/  ISETP.GE.AND P3, PT, R13, R159.reuse, PT ;  /* 0x0000009f0d00720c */ /* 0x080fe40003f66270 */
[----:B------:R-:W-:Y:S02]  /*ccf0*/  ISETP.GE.AND P5, PT, R122, R159, PT ;  /* 0x0000009f7a00720c */ /* 0x000fe40003fa6270 */
[----:B------:R-:W-:-:S02]  /*cd00*/  FMNMX3.FTZ R38, R38, R117, R115, !PT ;  /* 0x0000007526267276 */ /* 0x000fc40007810073 */
[----:B------:R-:W-:Y:S02]  /*cd10*/  FSEL R41, R30, -INF , P4 ;  /* 0xff8000001e297808 */ /* 0x000fe40002000000 */
[----:B------:R-:W-:Y:S02]  /*cd20*/  ISETP.GE.AND P6, PT, R120, R159, PT ;  /* 0x0000009f7800720c */ /* 0x000fe40003fc6270 */
[----:B------:R-:W-:Y:S02]  /*cd30*/  FSEL R65, R65, -INF , !P3 ;  /* 0xff80000041417808 */ /* 0x000fe40005800000 */
[----:B------:R-:W-:Y:S02]  /*cd40*/  FSEL R59, R59, -INF , !P5 ;  /* 0xff8000003b3b7808 */ /* 0x000fe40006800000 */
[----:B------:R-:W-:Y:S02]  /*cd50*/  ISETP.GE.AND P2, PT, R116, R160, PT ;  /* 0x000000a07400720c */ /* 0x000fe40003f46270 */
[----:B------:R-:W-:-:S02]  /*cd60*/  FMNMX3.FTZ R30, R38, R109, R67, !PT ;  /* 0x0000006d261e7276 */ /* 0x000fc40007810043 */
[-C--:B------:R-:W-:Y:S02]  /*cd70*/  ISETP.GE.AND P3, PT, R118, R159.reuse, PT ;  /* 0x0000009f7600720c */ /* 0x080fe40003f66270 */
[----:B------:R-:W-:Y:S02]  /*cd80*/  ISETP.GE.AND P5, PT, R116, R159, PT ;  /* 0x0000009f7400720c */ /* 0x000fe40003fa6270 */
[----:B------:R-:W-:Y:S02]  /*cd90*/  FSEL R51, R51, -INF , !P6 ;  /* 0xff80000033337808 */ /* 0x000fe40007000000 */
[----:B------:R-:W-:Y:S02]  /*cda0*/  FSEL R94, R94, -INF , P2 ;  /* 0xff8000005e5e7808 */ /* 0x000fe40001000000 */
[----:B------:R-:W-:Y:S02]  /*cdb0*/  FMNMX3.FTZ R30, R30, R65, R59, !PT ;  /* 0x000000411e1e7276 */ /* 0x000fe4000781003b */
[----:B------:R-:W-:-:S02]  /*cdc0*/  ISETP.GE.AND P2, PT, R112, R160, PT ;  /* 0x000000a07000720c */ /* 0x000fc40003f46270 */
[----:B------:R-:W-:Y:S02]  /*cdd0*/  ISETP.GE.AND P6, PT, R37, R159, PT ;  /* 0x0000009f2500720c */ /* 0x000fe40003fc6270 */
[----:B------:R-:W-:Y:S02]  /*cde0*/  FSEL R189, R91, -INF , !P3 ;  /* 0xff8000005bbd7808 */ /* 0x000fe40005800000 */
[----:B------:R-:W-:Y:S02]  /*cdf0*/  FSEL R187, R94, -INF , !P5 ;  /* 0xff8000005ebb7808 */ /* 0x000fe40006800000 */
[----:B------:R-:W-:Y:S02]  /*ce00*/  ISETP.GE.AND P1, PT, R111, R160, PT ;  /* 0x000000a06f00720c */ /* 0x000fe40003f26270 */
[----:B------:R-:W-:Y:S02]  /*ce10*/  FMNMX3.FTZ R30, R30, R53, R51, !PT ;  /* 0x000000351e1e7276 */ /* 0x000fe40007810033 */
[----:B------:R-:W-:-:S02]  /*ce20*/  FSEL R101, R101, -INF , P2 ;  /* 0xff80000065657808 */ /* 0x000fc40001000000 */
[-C--:B------:R-:W-:Y:S02]  /*ce30*/  ISETP.GE.AND P3, PT, R112, R159.reuse, PT ;  /* 0x0000009f7000720c */ /* 0x080fe40003f66270 */
[----:B------:R-:W-:Y:S02]  /*ce40*/  ISETP.GE.AND P5, PT, R111, R159, PT ;  /* 0x0000009f6f00720c */ /* 0x000fe40003fa6270 */
[----:B------:R-:W-:Y:S02]  /*ce50*/  FSEL R185, R100, -INF , !P6 ;  /* 0xff80000064b97808 */ /* 0x000fe40007000000 */
[----:B------:R-:W-:Y:S02]  /*ce60*/  ISETP.GE.AND P2, PT, R66, R160, PT ;  /* 0x000000a04200720c */ /* 0x000fe40003f46270 */
[----:B------:R-:W-:Y:S02]  /*ce70*/  FSEL R47, R103, -INF , P1 ;  /* 0xff800000672f7808 */ /* 0x000fe40000800000 */
[----:B------:R-:W-:-:S02]  /*ce80*/  FMNMX3.FTZ R30, R30, R189, R187, !PT ;  /* 0x000000bd1e1e7276 */ /* 0x000fc400078100bb */
[-C--:B------:R-:W-:Y:S02]  /*ce90*/  ISETP.GE.AND P1, PT, R62, R160.reuse, PT ;  /* 0x000000a03e00720c */ /* 0x080fe40003f26270 */
[----:B------:R-:W-:Y:S02]  /*cea0*/  ISETP.GE.AND P0, PT, R60, R160, PT ;  /* 0x000000a03c00720c */ /* 0x000fe40003f06270 */
[----:B------:R-:W-:Y:S02]  /*ceb0*/  ISETP.GE.AND P6, PT, R66, R159, PT ;  /* 0x0000009f4200720c */ /* 0x000fe40003fc6270 */
[----:B------:R-:W-:Y:S02]  /*cec0*/  FSEL R183, R101, -INF , !P3 ;  /* 0xff80000065b77808 */ /* 0x000fe40005800000 */
[----:B------:R-:W-:Y:S02]  /*ced0*/  FSEL R47, R47, -INF , !P5 ;  /* 0xff8000002f2f7808 */ /* 0x000fe40006800000 */
[----:B------:R-:W-:-:S02]  /*cee0*/  FSEL R106, R106, -INF , P2 ;  /* 0xff8000006a6a7808 */ /* 0x000fc40001000000 */
[----:B------:R-:W-:Y:S02]  /*cef0*/  FMNMX3.FTZ R30, R30, R55, R185, !PT ;  /* 0x000000371e1e7276 */ /* 0x000fe400078100b9 */
[-C--:B------:R-:W-:Y:S02]  /*cf00*/  ISETP.GE.AND P3, PT, R62, R159.reuse, PT ;  /* 0x0000009f3e00720c */ /* 0x080fe40003f66270 */
[----:B------:R-:W-:Y:S02]  /*cf10*/  FSEL R43, R107, -INF , P1 ;  /* 0xff8000006b2b7808 */ /* 0x000fe40000800000 */
[----:B------:R-:W-:Y:S02]  /*cf20*/  ISETP.GE.AND P5, PT, R60, R159, PT ;  /* 0x0000009f3c00720c */ /* 0x000fe40003fa6270 */
[----:B------:R-:W-:Y:S02]  /*cf30*/  FSEL R108, R108, -INF , P0 ;  /* 0xff8000006c6c7808 */ /* 0x000fe40000000000 */
[----:B------:R-:W-:-:S02]  /*cf40*/  FSEL R179, R106, -INF , !P6 ;  /* 0xff8000006ab37808 */ /* 0x000fc40007000000 */
[-C--:B------:R-:W-:Y:S02]  /*cf50*/  ISETP.GE.AND P1, PT, R32, R160.reuse, PT ;  /* 0x000000a02000720c */ /* 0x080fe40003f26270 */
[----:B------:R-:W-:Y:S02]  /*cf60*/  FMNMX3.FTZ R30, R30, R183, R47, !PT ;  /* 0x000000b71e1e7276 */ /* 0x000fe4000781002f */
[----:B------:R-:W-:Y:S02]  /*cf70*/  ISETP.GE.AND P2, PT, R34, R159, PT ;  /* 0x0000009f2200720c */ /* 0x000fe40003f46270 */
[----:B------:R-:W-:Y:S02]  /*cf80*/  FSEL R43, R43, -INF , !P3 ;  /* 0xff8000002b2b7808 */ /* 0x000fe40005800000 */
[----:B------:R-:W-:Y:S02]  /*cf90*/  ISETP.GE.AND P3, PT, R26, R160, PT ;  /* 0x000000a01a00720c */ /* 0x000fe40003f66270 */
[----:B------:R-:W-:-:S02]  /*cfa0*/  FSEL R177, R108, -INF , !P5 ;  /* 0xff8000006cb17808 */ /* 0x000fc40006800000 */
[----:B------:R-:W-:Y:S02]  /*cfb0*/  ISETP.GE.AND P6, PT, R32, R159, PT ;  /* 0x0000009f2000720c */ /* 0x000fe40003fc6270 */
[----:B------:R-:W-:Y:S02]  /*cfc0*/  ISETP.GE.AND P5, PT, R24, R160, PT ;  /* 0x000000a01800720c */ /* 0x000fe40003fa6270 */
[----:B------:R-:W-:Y:S02]  /*cfd0*/  FSEL R31, R31, -INF , P1 ;  /* 0xff8000001f1f7808 */ /* 0x000fe40000800000 */
[----:B------:R-:W-:Y:S02]  /*cfe0*/  FMNMX3.FTZ R30, R30, R181, R179, !PT ;  /* 0x000000b51e1e7276 */ /* 0x000fe400078100b3 */
[----:B------:R-:W-:Y:S02]  /*cff0*/  FSEL R41, R41, -INF , !P2 ;  /* 0xff80000029297808 */ /* 0x000fe40005000000 */
[----:B------:R-:W-:-:S02]  /*d000*/  ISETP.GE.AND P0, PT, R26, R159, PT ;  /* 0x0000009f1a00720c */ /* 0x000fc40003f06270 */
[-C--:B------:R-:W-:Y:S02]  /*d010*/  ISETP.GE.AND P2, PT, R22, R160.reuse, PT ;  /* 0x000000a01600720c */ /* 0x080fe40003f46270 */
[----:B------:R-:W-:Y:S02]  /*d020*/  FSEL R64, R64, -INF , P3 ;  /* 0xff80000040407808 */ /* 0x000fe40001800000 */
[----:B------:R-:W-:Y:S02]  /*d030*/  ISETP.GE.AND P4, PT, R24, R159, PT ;  /* 0x0000009f1800720c */ /* 0x000fe40003f86270 */
[----:B------:R-:W-:Y:S02]  /*d040*/  FSEL R175, R31, -INF , !P6 ;  /* 0xff8000001faf7808 */ /* 0x000fe40007000000 */
[----:B------:R-:W-:Y:S02]  /*d050*/  ISETP.GE.AND P3, PT, R20, R160, PT ;  /* 0x000000a01400720c */ /* 0x000fe40003f66270 */
[----:B------:R-:W-:-:S02]  /*d060*/  FSEL R42, R42, -INF , P5 ;  /* 0xff8000002a2a7808 */ /* 0x000fc40002800000 */
[----:B------:R-:W-:Y:S02]  /*d070*/  FMNMX3.FTZ R30, R30, R43, R177, !PT ;  /* 0x0000002b1e1e7276 */ /* 0x000fe400078100b1 */
[-C--:B------:R-:W-:Y:S02]  /*d080*/  ISETP.GE.AND P1, PT, R22, R159.reuse, PT ;  /* 0x0000009f1600720c */ /* 0x080fe40003f26270 */
[----:B------:R-:W-:Y:S02]  /*d090*/  FSEL R105, R64, -INF , !P0 ;  /* 0xff80000040697808 */ /* 0x000fe40004000000 */
[----:B------:R-:W-:Y:S02]  /*d0a0*/  FSEL R21, R21, -INF , P2 ;  /* 0xff80000015157808 */ /* 0x000fe40001000000 */
[----:B------:R-:W-:Y:S02]  /*d0b0*/  ISETP.GE.AND P0, PT, R18, R160, PT ;  /* 0x000000a01200720c */ /* 0x000fe40003f06270 */
[----:B------:R-:W-:-:S02]  /*d0c0*/  ISETP.GE.AND P6, PT, R20, R159, PT ;  /* 0x0000009f1400720c */ /* 0x000fc40003fc6270 */
[----:B------:R-:W-:Y:S02]  /*d0d0*/  FSEL R103, R42, -INF , !P4 ;  /* 0xff8000002a677808 */ /* 0x000fe40006000000 */
[-C--:B------:R-:W-:Y:S02]  /*d0e0*/  ISETP.GE.AND P2, PT, R17, R160.reuse, PT ;  /* 0x000000a01100720c */ /* 0x080fe40003f46270 */
[----:B------:R-:W-:Y:S02]  /*d0f0*/  FSEL R33, R33, -INF , P3 ;  /* 0xff80000021217808 */ /* 0x000fe40001800000 */
[----:B------:R-:W-:Y:S02]  /*d100*/  FMNMX3.FTZ R30, R30, R41, R175, !PT ;  /* 0x000000291e1e7276 */ /* 0x000fe400078100af */
[----:B------:R-:W-:Y:S02]  /*d110*/  FSEL R25, R21, -INF , !P1 ;  /* 0xff80000015197808 */ /* 0x000fe40004800000 */
[----:B------:R-:W-:-:S02]  /*d120*/  ISETP.GE.AND P1, PT, R16, R160, PT ;  /* 0x000000a01000720c */ /* 0x000fc40003f26270 */
[----:B------:R-:W-:Y:S02]  /*d130*/  FSEL R35, R35, -INF , P0 ;  /* 0xff80000023237808 */ /* 0x000fe40000000000 */
[-C--:B------:R-:W-:Y:S02]  /*d140*/  ISETP.GE.AND P5, PT, R18, R159.reuse, PT ;  /* 0x0000009f1200720c */ /* 0x080fe40003fa6270 */
[----:B------:R-:W-:Y:S02]  /*d150*/  ISETP.GE.AND P4, PT, R17, R159, PT ;  /* 0x0000009f1100720c */ /* 0x000fe40003f86270 */
[----:B------:R-:W-:Y:S02]  /*d160*/  ISETP.GE.AND P0, PT, R3, R160, PT ;  /* 0x000000a00300720c */ /* 0x000fe40003f06270 */
[----:B------:R-:W-:Y:S02]  /*d170*/  FSEL R21, R19, -INF , P2 ;  /* 0xff80000013157808 */ /* 0x000fe40001000000 */
        /* <DEDUP_REMOVED lines=15> */
[-C--:B------:R-:W-:Y:S01]  /*d270*/  ISETP.GE.AND P0, PT, R129, R158.reuse, PT ;  /* 0x0000009e8100720c */ /* 0x080fe20003f06270 */
[----:B------:R-:W1:Y:S01]  /*d280*/  SHFL.BFLY PT, R30, R21, 0x2, 0x1f ;  /* 0x0c401f00151e7f89 */ /* 0x000e6200000e0000 */
[----:B------:R-:W-:Y:S02]  /*d290*/  FSEL R35, R39, -INF , P2 ;  /* 0xff80000027237808 */ /* 0x000fe40001000000 */
[----:B------:R-:W-:Y:S02]  /*d2a0*/  ISETP.GE.AND P3, PT, R128, R158, PT ;  /* 0x0000009e8000720c */ /* 0x000fe40003f66270 */
[----:B------:R-:W-:-:S02]  /*d2b0*/  ISETP.GE.AND P6, PT, R134, R153, PT ;  /* 0x000000998600720c */ /* 0x000fc40003fc6270 */
[----:B------:R-:W-:Y:S02]  /*d2c0*/  FSEL R31, R40, -INF , P1 ;  /* 0xff800000281f7808 */ /* 0x000fe40000800000 */
[-C--:B------:R-:W-:Y:S02]  /*d2d0*/  ISETP.GE.AND P1, PT, R126, R158.reuse, PT ;  /* 0x0000009e7e00720c */ /* 0x080fe40003f26270 */
[-C--:B------:R-:W-:Y:S02]  /*d2e0*/  ISETP.GE.AND P5, PT, R130, R153.reuse, PT ;  /* 0x000000998200720c */ /* 0x080fe40003fa6270 */
[----:B------:R-:W-:Y:S02]  /*d2f0*/  FSEL R44, R44, -INF , P0 ;  /* 0xff8000002c2c7808 */ /* 0x000fe40000000000 */
[----:B------:R-:W-:Y:S02]  /*d300*/  ISETP.GE.AND P2, PT, R128, R153, PT ;  /* 0x000000998000720c */ /* 0x000fe40003f46270 */
[----:B------:R-:W-:-:S02]  /*d310*/  ISETP.GE.AND P0, PT, R23, R158, PT ;  /* 0x0000009e1700720c */ /* 0x000fc40003f06270 */
[----:B------:R-:W-:Y:S02]  /*d320*/  FSEL R19, R45, -INF , P3 ;  /* 0xff8000002d137808 */ /* 0x000fe40001800000 */
[----:B------:R-:W-:Y:S02]  /*d330*/  FSEL R35, R35, -INF , !P6 ;  /* 0xff80000023237808 */ /* 0x000fe40007000000 */
[-C--:B------:R-:W-:Y:S02]  /*d340*/  ISETP.GE.AND P4, PT, R129, R153.reuse, PT ;  /* 0x000000998100720c */ /* 0x080fe40003f86270 */
[----:B-1----:R-:W-:Y:S02]  /*d350*/  FMNMX.FTZ R30, R21, R30, !PT ;  /* 0x0000001e151e7209 */ /* 0x002fe40007810000 */
[----:B------:R-:W-:Y:S02]  /*d360*/  ISETP.GE.AND P6, PT, R126, R153, PT ;  /* 0x000000997e00720c */ /* 0x000fe40003fc6270 */
[----:B------:R-:W-:Y:S01]  /*d370*/  FSEL R48, R48, -INF , P1 ;  /* 0xff80000030307808 */ /* 0x000fe20000800000 */
[----:B------:R-:W1:Y:S01]  /*d380*/  SHFL.BFLY PT, R39, R30, 0x1, 0x1f ;  /* 0x0c201f001e277f89 */ /* 0x000e6200000e0000 */
[----:B------:R-:W-:-:S02]  /*d390*/  FSEL R31, R31, -INF , !P5 ;  /* 0xff8000001f1f7808 */ /* 0x000fc40006800000 */
[-C--:B------:R-:W-:Y:S02]  /*d3a0*/  ISETP.GE.AND P3, PT, R124, R158.reuse, PT ;  /* 0x0000009e7c00720c */ /* 0x080fe40003f66270 */
[-C--:B------:R-:W-:Y:S02]  /*d3b0*/  ISETP.GE.AND P5, PT, R23, R153.reuse, PT ;  /* 0x000000991700720c */ /* 0x080fe40003fa6270 */
[----:B------:R-:W-:Y:S02]  /*d3c0*/  FSEL R19, R19, -INF , !P2 ;  /* 0xff80000013137808 */ /* 0x000fe40005000000 */
[----:B------:R-:W-:Y:S02]  /*d3d0*/  FSEL R50, R50, -INF , P0 ;  /* 0xff80000032327808 */ /* 0x000fe40000000000 */
[C---:B------:R-:W-:Y:S02]  /*d3e0*/  ISETP.GE.AND P1, PT, R15.reuse, R158, PT ;  /* 0x0000009e0f00720c */ /* 0x040fe40003f26270 */
[----:B------:R-:W-:-:S02]  /*d3f0*/  ISETP.GE.AND P2, PT, R15, R153, PT ;  /* 0x000000990f00720c */ /* 0x000fc40003f46270 */
[C---:B------:R-:W-:Y:S02]  /*d400*/  ISETP.GE.AND P0, PT, R13.reuse, R158, PT ;  /* 0x0000009e0d00720c */ /* 0x040fe40003f06270 */
[----:B------:R-:W-:Y:S02]  /*d410*/  FSEL R23, R44, -INF , !P4 ;  /* 0xff8000002c177808 */ /* 0x000fe40006000000 */
[----:B------:R-:W-:Y:S02]  /*d420*/  FSEL R15, R48, -INF , !P6 ;  /* 0xff800000300f7808 */ /* 0x000fe40007000000 */
[-C--:B------:R-:W-:Y:S02]  /*d430*/  ISETP.GE.AND P4, PT, R124, R153.reuse, PT ;  /* 0x000000997c00720c */ /* 0x080fe40003f86270 */
[----:B------:R-:W-:Y:S02]  /*d440*/  ISETP.GE.AND P6, PT, R13, R153, PT ;  /* 0x000000990d00720c */ /* 0x000fe40003fc6270 */
[----:B------:R-:W-:-:S02]  /*d450*/  FSEL R21, R54, -INF , P3 ;  /* 0xff80000036157808 */ /* 0x000fc40001800000 */
[----:B------:R-:W-:Y:S02]  /*d460*/  FSEL R13, R50, -INF , !P5 ;  /* 0xff800000320d7808 */ /* 0x000fe40006800000 */
[-C--:B------:R-:W-:Y:S02]  /*d470*/  ISETP.GE.AND P5, PT, R122, R158.reuse, PT ;  /* 0x0000009e7a00720c */ /* 0x080fe40003fa6270 */
[----:B------:R-:W-:Y:S02]  /*d480*/  FSEL R56, R56, -INF , P1 ;  /* 0xff80000038387808 */ /* 0x000fe40000800000 */
[----:B------:R-:W-:Y:S02]  /*d490*/  FSEL R33, R57, -INF , P0 ;  /* 0xff80000039217808 */ /* 0x000fe40000000000 */
[----:B------:R-:W-:Y:S02]  /*d4a0*/  ISETP.GE.AND P0, PT, R120, R158, PT ;  /* 0x0000009e7800720c */ /* 0x000fe40003f06270 */
[----:B------:R-:W-:-:S02]  /*d4b0*/  FSEL R21, R21, -INF , !P4 ;  /* 0xff80000015157808 */ /* 0x000fc40006000000 */
[C---:B------:R-:W-:Y:S02]  /*d4c0*/  ISETP.GE.AND P1, PT, R27.reuse, R158, PT ;  /* 0x0000009e1b00720c */ /* 0x040fe40003f26270 */
[-C--:B------:R-:W-:Y:S02]  /*d4d0*/  ISETP.GE.AND P4, PT, R27, R153.reuse, PT ;  /* 0x000000991b00720c */ /* 0x080fe40003f86270 */
[----:B------:R-:W-:Y:S02]  /*d4e0*/  ISETP.GE.AND P3, PT, R122, R153, PT ;  /* 0x000000997a00720c */ /* 0x000fe40003f66270 */
[----:B------:R-:W-:Y:S02]  /*d4f0*/  FSEL R27, R56, -INF , !P2 ;  /* 0xff800000381b7808 */ /* 0x000fe40005000000 */
        /* <DEDUP_REMOVED lines=8> */
[----:B------:R-:W-:Y:S02]  /*d580*/  FSEL R93, R93, -INF , P6 ;  /* 0xff8000005d5d7808 */ /* 0x000fe40003000000 */
[CC--:B------:R-:W-:Y:S02]  /*d590*/  ISETP.GE.AND P2, PT, R37.reuse, R158.reuse, PT ;  /* 0x0000009e2500720c */ /* 0x0c0fe40003f46270 */
[----:B------:R-:W-:Y:S02]  /*d5a0*/  ISETP.GE.AND P6, PT, R37, R153, PT ;  /* 0x000000992500720c */ /* 0x000fe40003fc6270 */
[----:B-1----:R-:W-:Y:S02]  /*d5b0*/  FMNMX.FTZ R37, R30, R39, !PT ;  /* 0x000000271e257209 */ /* 0x002fe40007810000 */
[----:B------:R-:W-:Y:S02]  /*d5c0*/  ISETP.GE.AND P0, PT, R114, R158, PT ;  /* 0x0000009e7200720c */ /* 0x000fe40003f06270 */
[----:B------:R-:W-:Y:S01]  /*d5d0*/  ISETP.GE.AND P5, PT, R118, R153, PT ;  /* 0x000000997600720c */ /* 0x000fe20003fa6270 */
[----:B---3--:R-:W-:Y:S01]  /*d5e0*/  FMUL.FTZ R58, R49, R37 ;  /* 0x00000025313a7220 */ /* 0x008fe20000410000 */
[----:B------:R-:W-:-:S02]  /*d5f0*/  FSEL R88, R88, -INF , P1 ;  /* 0xff80000058587808 */ /* 0x000fc40000800000 */
[----:B------:R-:W-:Y:S02]  /*d600*/  FSEL R92, R92, -INF , P3 ;  /* 0xff8000005c5c7808 */ /* 0x000fe40001800000 */
[----:B------:R-:W-:Y:S02]  /*d610*/  ISETP.GE.AND P1, PT, R116, R153, PT ;  /* 0x000000997400720c */ /* 0x000fe40003f26270 */
[----:B------:R-:W-:Y:S02]  /*d620*/  ISETP.GE.AND P3, PT, R112, R158, PT ;  /* 0x0000009e7000720c */ /* 0x000fe40003f66270 */
[----:B------:R-:W-:Y:S02]  /*d630*/  FSEL R96, R96, -INF , P0 ;  /* 0xff80000060607808 */ /* 0x000fe40000000000 */
[----:B------:R-:W-:Y:S02]  /*d640*/  FSEL R167, R93, -INF , !P5 ;  /* 0xff8000005da77808 */ /* 0x000fe40006800000 */
[----:B------:R-:W-:-:S02]  /*d650*/  FSETP.NEU.FTZ.AND P0, PT, R37, -INF , PT ;  /* 0xff8000002500780b */ /* 0x000fc40003f1d000 */
[----:B------:R-:W-:Y:S02]  /*d660*/  ISETP.GE.AND P5, PT, R112, R153, PT ;  /* 0x000000997000720c */ /* 0x000fe40003fa6270 */
[----:B------:R-:W-:Y:S02]  /*d670*/  FSEL R163, R92, -INF , !P1 ;  /* 0xff8000005ca37808 */ /* 0x000fe40004800000 */
[----:B------:R-:W-:Y:S02]  /*d680*/  FSEL R99, R99, -INF , P3 ;  /* 0xff80000063637808 */ /* 0x000fe40001800000 */
[-C--:B------:R-:W-:Y:S02]  /*d690*/  ISETP.GE.AND P1, PT, R111, R158.reuse, PT ;  /* 0x0000009e6f00720c */ /* 0x080fe40003f26270 */
[----:B------:R-:W-:Y:S02]  /*d6a0*/  ISETP.GE.AND P3, PT, R66, R158, PT ;  /* 0x0000009e4200720c */ /* 0x000fe40003f66270 */
[----:B------:R-:W-:-:S02]  /*d6b0*/  FSEL R58, R58, RZ, P0 ;  /* 0x000000ff3a3a7208 */ /* 0x000fc40000000000 */
[----:B------:R-:W-:Y:S02]  /*d6c0*/  FSEL R135, R99, -INF , !P5 ;  /* 0xff80000063877808 */ /* 0x000fe40006800000 */
[----:B------:R-:W-:Y:S01]  /*d6d0*/  ISETP.GE.AND P5, PT, R66, R153, PT ;  /* 0x000000994200720c */ /* 0x000fe20003fa6270 */
[-CC-:B------:R-:W-:Y:S01]  /*d6e0*/  FFMA.FTZ R92, R125, R49.reuse, -R58.reuse ;  /* 0x000000317d5c7223 */ /* 0x180fe2000001083a */
[----:B------:R-:W-:Y:S01]  /*d6f0*/  FSEL R98, R98, -INF , P1 ;  /* 0xff80000062627808 */ /* 0x000fe20000800000 */
[-CC-:B------:R-:W-:Y:S01]  /*d700*/  FFMA.FTZ R99, R117, R49.reuse, -R58.reuse ;  /* 0x0000003175637223 */ /* 0x180fe2000001083a */
[----:B------:R-:W-:Y:S01]  /*d710*/  FSEL R104, R104, -INF , P3 ;  /* 0xff80000068687808 */ /* 0x000fe20001800000 */
[-CC-:B------:R-:W-:Y:S01]  /*d720*/  FFMA.FTZ R107, R121, R49.reuse, -R58.reuse ;  /* 0x00000031796b7223 */ /* 0x180fe2000001083a */
[-C--:B------:R-:W-:Y:S01]  /*d730*/  ISETP.GE.AND P1, PT, R62, R158.reuse, PT ;  /* 0x0000009e3e00720c */ /* 0x080fe20003f26270 */
[-CC-:B------:R-:W-:Y:S01]  /*d740*/  FFMA.FTZ R86, R119, R49.reuse, -R58.reuse ;  /* 0x0000003177567223 */ /* 0x180fe2000001083a */
[-C--:B------:R-:W-:Y:S01]  /*d750*/  ISETP.GE.AND P3, PT, R34, R158.reuse, PT ;  /* 0x0000009e2200720c */ /* 0x080fe20003f66270 */
[-CC-:B------:R-:W-:Y:S01]  /*d760*/  FFMA.FTZ R64, R115, R49.reuse, -R58.reuse ;  /* 0x0000003173407223 */ /* 0x180fe2000001083a */
[----:B------:R-:W-:Y:S01]  /*d770*/  FSEL R125, R104, -INF , !P5 ;  /* 0xff800000687d7808 */ /* 0x000fe20006800000 */
[-CC-:B------:R-:W-:Y:S01]  /*d780*/  FFMA.FTZ R93, R109, R49.reuse, -R58.reuse ;  /* 0x000000316d5d7223 */ /* 0x180fe2000001083a */
[----:B------:R-:W-:Y:S01]  /*d790*/  FSEL R29, R29, -INF , P1 ;  /* 0xff8000001d1d7808 */ /* 0x000fe20000800000 */
[--C-:B------:R-:W-:Y:S01]  /*d7a0*/  FFMA.FTZ R89, R65, R49, -R58.reuse ;  /* 0x0000003141597223 */ /* 0x100fe2000001083a */
[----:B------:R-:W-:Y:S01]  /*d7b0*/  ISETP.GE.AND P5, PT, R34, R153, PT ;  /* 0x000000992200720c */ /* 0x000fe20003fa6270 */
[-CC-:B------:R-:W-:Y:S01]  /*d7c0*/  FFMA.FTZ R56, R51, R49.reuse, -R58.reuse ;  /* 0x0000003133387223 */ /* 0x180fe2000001083a */
[----:B------:R-:W-:Y:S01]  /*d7d0*/  FSEL R5, R5, -INF , P3 ;  /* 0xff80000005057808 */ /* 0x000fe20001800000 */
[-CC-:B------:R-:W-:Y:S01]  /*d7e0*/  FFMA.FTZ R39, R105, R49.reuse, -R58.reuse ;  /* 0x0000003169277223 */ /* 0x180fe2000001083a */
[-C--:B------:R-:W-:Y:S01]  /*d7f0*/  ISETP.GE.AND P1, PT, R32, R158.reuse, PT ;  /* 0x0000009e2000720c */ /* 0x080fe20003f26270 */
[----:B------:R-:W-:Y:S01]  /*d800*/  MUFU.EX2 R92, R92 ;  /* 0x0000005c005c7308 */ /* 0x000fe20000000800 */
[----:B------:R-:W-:Y:S01]  /*d810*/  FSEL R117, R5, -INF , !P5 ;  /* 0xff80000005757808 */ /* 0x000fe20006800000 */
[-CC-:B------:R-:W-:Y:S01]  /*d820*/  FFMA.FTZ R38, R103, R49.reuse, -R58.reuse ;  /* 0x0000003167267223 */ /* 0x180fe2000001083a */
[----:B------:R-:W-:Y:S01]  /*d830*/  FSEL R5, R4, -INF , P1 ;  /* 0xff80000004057808 */ /* 0x000fe20000800000 */
[--C-:B------:R-:W-:Y:S01]  /*d840*/  FFMA.FTZ R57, R189, R49, -R58.reuse ;  /* 0x00000031bd397223 */ /* 0x100fe2000001083a */
[----:B------:R-:W-:Y:S01]  /*d850*/  FMNMX3.FTZ R4, R0, R35, R31, !PT ;  /* 0x0000002300047276 */ /* 0x000fe2000781001f */
[--C-:B------:R-:W-:Y:S01]  /*d860*/  FFMA.FTZ R54, R187, R49, -R58.reuse ;  /* 0x00000031bb367223 */ /* 0x100fe2000001083a */
[----:B------:R-:W-:Y:S01]  /*d870*/  FSEL R171, R88, -INF , !P4 ;  /* 0xff80000058ab7808 */ /* 0x000fe20006000000 */
[----:B------:R-:W-:Y:S01]  /*d880*/  MUFU.EX2 R107, R107 ;  /* 0x0000006b006b7308 */ /* 0x000fe20000000800 */
[----:B------:R-:W-:Y:S01]  /*d890*/  FMNMX3.FTZ R4, R4, R23, R19, !PT ;  /* 0x0000001704047276 */ /* 0x000fe20007810013 */
[--C-:B------:R-:W-:Y:S01]  /*d8a0*/  FFMA.FTZ R55, R55, R49, -R58.reuse ;  /* 0x0000003137377223 */ /* 0x100fe2000001083a */
[----:B------:R-:W-:Y:S01]  /*d8b0*/  ISETP.GE.AND P4, PT, R114, R153, PT ;  /* 0x000000997200720c */ /* 0x000fe20003f86270 */
[--C-:B------:R-:W-:Y:S01]  /*d8c0*/  FFMA.FTZ R50, R185, R49, -R58.reuse ;  /* 0x00000031b9327223 */ /* 0x100fe2000001083a */
[----:B------:R-:W-:Y:S01]  /*d8d0*/  FMNMX3.FTZ R4, R4, R15, R13, !PT ;  /* 0x0000000f04047276 */ /* 0x000fe2000781000d */
[--C-:B------:R-:W-:Y:S01]  /*d8e0*/  FFMA.FTZ R48, R183, R49, -R58.reuse ;  /* 0x00000031b7307223 */ /* 0x100fe2000001083a */
[----:B------:R-:W-:Y:S01]  /*d8f0*/  FSEL R95, R95, -INF , P2 ;  /* 0xff8000005f5f7808 */ /* 0x000fe20001000000 */
[----:B------:R-:W-:Y:S01]  /*d900*/  MUFU.EX2 R86, R86 ;  /* 0x0000005600567308 */ /* 0x000fe20000000800 */
[----:B------:R-:W-:Y:S01]  /*d910*/  FMNMX3.FTZ R4, R4, R21, R27, !PT ;  /* 0x0000001504047276 */ /* 0x000fe2000781001b */
[-CC-:B------:R-:W-:Y:S01]  /*d920*/  FFMA.FTZ R47, R47, R49.reuse, -R58.reuse ;  /* 0x000000312f2f7223 */ /* 0x180fe2000001083a */
[----:B------:R-:W-:Y:S01]  /*d930*/  FSEL R161, R96, -INF , !P4 ;  /* 0xff80000060a17808 */ /* 0x000fe20006000000 */
[--C-:B------:R-:W-:Y:S01]  /*d940*/  FFMA.FTZ R45, R181, R49, -R58.reuse ;  /* 0x00000031b52d7223 */ /* 0x100fe2000001083a */
[----:B------:R-:W-:Y:S01]  /*d950*/  FMNMX3.FTZ R4, R4, R33, R173, !PT ;  /* 0x0000002104047276 */ /* 0x000fe200078100ad */
[--C-:B------:R-:W-:Y:S01]  /*d960*/  FFMA.FTZ R44, R179, R49, -R58.reuse ;  /* 0x00000031b32c7223 */ /* 0x100fe2000001083a */
[-C--:B------:R-:W-:Y:S01]  /*d970*/  ISETP.GE.AND P2, PT, R110, R158.reuse, PT ;  /* 0x0000009e6e00720c */ /* 0x080fe20003f46270 */
[----:B------:R-:W-:Y:S01]  /*d980*/  MUFU.EX2 R99, R99 ;  /* 0x0000006300637308 */ /* 0x000fe20000000800 */
[----:B------:R-:W-:Y:S01]  /*d990*/  FMNMX3.FTZ R4, R4, R171, R169, !PT ;  /* 0x000000ab04047276 */ /* 0x000fe200078100a9 */
[--C-:B------:R-:W-:Y:S01]  /*d9a0*/  FFMA.FTZ R43, R43, R49, -R58.reuse ;  /* 0x000000312b2b7223 */ /* 0x100fe2000001083a */
[----:B------:R-:W-:Y:S01]  /*d9b0*/  ISETP.GE.AND P4, PT, R111, R153, PT ;  /* 0x000000996f00720c */ /* 0x000fe20003f86270 */
[-CC-:B------:R-:W-:Y:S01]  /*d9c0*/  FFMA.FTZ R111, R127, R49.reuse, -R58.reuse ;  /* 0x000000317f6f7223 */ /* 0x180fe2000001083a */
[----:B------:R-:W-:Y:S01]  /*d9d0*/  FSEL R143, R95, -INF , !P6 ;  /* 0xff8000005f8f7808 */ /* 0x000fe20007000000 */
[--C-:B------:R-:W-:Y:S01]  /*d9e0*/  FFMA.FTZ R42, R177, R49, -R58.reuse ;  /* 0x00000031b12a7223 */ /* 0x100fe2000001083a */
[----:B------:R-:W-:Y:S01]  /*d9f0*/  FMNMX3.FTZ R4, R4, R167, R163, !PT ;  /* 0x000000a704047276 */ /* 0x000fe200078100a3 */
[----:B------:R-:W-:Y:S01]  /*da00*/  MUFU.EX2 R64, R64 ;  /* 0x0000004000407308 */ /* 0x000fe20000000800 */
[----:B------:R-:W-:Y:S01]  /*da10*/  ISETP.GE.AND P6, PT, R110, R153, PT ;  /* 0x000000996e00720c */ /* 0x000fe20003fc6270 */
[-CC-:B------:R-:W-:Y:S01]  /*da20*/  FFMA.FTZ R41, R41, R49.reuse, -R58.reuse ;  /* 0x0000003129297223 */ /* 0x180fe2000001083a */
[----:B------:R-:W-:Y:S01]  /*da30*/  FSEL R102, R102, -INF , P2 ;  /* 0xff80000066667808 */ /* 0x000fe20001000000 */
[-CC-:B------:R-:W-:Y:S01]  /*da40*/  FFMA.FTZ R40, R175, R49.reuse, -R58.reuse ;  /* 0x00000031af287223 */ /* 0x180fe2000001083a */
[----:B------:R-:W-:Y:S01]  /*da50*/  FSEL R129, R98, -INF , !P4 ;  /* 0xff80000062817808 */ /* 0x000fe20006000000 */
[--C-:B------:R-:W-:Y:S01]  /*da60*/  FFMA.FTZ R97, R97, R49, -R58.reuse ;  /* 0x0000003161617223 */ /* 0x100fe2000001083a */
[-C--:B------:R-:W-:Y:S01]  /*da70*/  ISETP.GE.AND P2, PT, R60, R158.reuse, PT ;  /* 0x0000009e3c00720c */ /* 0x080fe20003f46270 */
[----:B------:R-:W1:Y:S01]  /*da80*/  MUFU.EX2 R111, R111 ;  /* 0x0000006f006f7308 */ /* 0x000e620000000800 */
[----:B------:R-:W-:Y:S01]  /*da90*/  FMNMX3.FTZ R4, R4, R161, R143, !PT ;  /* 0x000000a104047276 */ /* 0x000fe2000781008f */
[--C-:B------:R-:W-:Y:S01]  /*daa0*/  FFMA.FTZ R100, R131, R49, -R58.reuse ;  /* 0x0000003183647223 */ /* 0x100fe2000001083a */
[----:B------:R-:W-:Y:S01]  /*dab0*/  ISETP.GE.AND P4, PT, R62, R153, PT ;  /* 0x000000993e00720c */ /* 0x000fe20003f86270 */
[-CC-:B------:R-:W-:Y:S01]  /*dac0*/  FFMA.FTZ R62, R67, R49.reuse, -R58.reuse ;  /* 0x00000031433e7223 */ /* 0x180fe2000001083a */
[----:B------:R-:W-:Y:S01]  /*dad0*/  FSEL R127, R102, -INF , !P6 ;  /* 0xff800000667f7808 */ /* 0x000fe20007000000 */
[--C-:B------:R-:W-:Y:S01]  /*dae0*/  FFMA.FTZ R67, R53, R49, -R58.reuse ;  /* 0x0000003135437223 */ /* 0x100fe2000001083a */
[----:B------:R-:W-:Y:S01]  /*daf0*/  ISETP.GE.AND P6, PT, R60, R153, PT ;  /* 0x000000993c00720c */ /* 0x000fe20003fc6270 */
[--C-:B------:R-:W-:Y:S01]  /*db00*/  FFMA.FTZ R60, R59, R49, -R58.reuse ;  /* 0x000000313b3c7223 */ /* 0x100fe2000001083a */
[----:B------:R-:W-:Y:S01]  /*db10*/  FSEL R28, R28, -INF , P2 ;  /* 0xff8000001c1c7808 */ /* 0x000fe20001000000 */
[----:B------:R-:W-:Y:S01]  /*db20*/  MUFU.EX2 R93, R93 ;  /* 0x0000005d005d7308 */ /* 0x000fe20000000800 */
[----:B------:R-:W-:Y:S01]  /*db30*/  FMNMX3.FTZ R4, R4, R135, R129, !PT ;  /* 0x0000008704047276 */ /* 0x000fe20007810081 */
[-CC-:B------:R-:W-:Y:S01]  /*db40*/  FFMA.FTZ R123, R123, R49.reuse, -R58.reuse ;  /* 0x000000317b7b7223 */ /* 0x180fe2000001083a */
[----:B------:R-:W-:Y:S01]  /*db50*/  FSEL R121, R29, -INF , !P4 ;  /* 0xff8000001d797808 */ /* 0x000fe20006000000 */
[----:B------:R-:W-:Y:S01]  /*db60*/  FFMA.FTZ R113, R113, R49, -R58 ;  /* 0x0000003171717223 */ /* 0x000fe2000001083a */
[----:B------:R-:W-:-:S02]  /*db70*/  ISETP.GE.AND P2, PT, R26, R158, PT ;  /* 0x0000009e1a00720c */ /* 0x000fc40003f46270 */
[----:B------:R-:W-:Y:S01]  /*db80*/  ISETP.GE.AND P4, PT, R32, R153, PT ;  /* 0x000000992000720c */ /* 0x000fe20003f86270 */
[----:B------:R-:W2:Y:S01]  /*db90*/  MUFU.EX2 R62, R62 ;  /* 0x0000003e003e7308 */ /* 0x000ea20000000800 */
[----:B------:R-:W-:Y:S02]  /*dba0*/  FSEL R119, R28, -INF , !P6 ;  /* 0xff8000001c777808 */ /* 0x000fe40007000000 */
[-C--:B------:R-:W-:Y:S02]  /*dbb0*/  ISETP.GE.AND P3, PT, R24, R158.reuse, PT ;  /* 0x0000009e1800720c */ /* 0x080fe40003f66270 */
[----:B------:R-:W-:Y:S02]  /*dbc0*/  FMNMX3.FTZ R4, R4, R127, R125, !PT ;  /* 0x0000007f04047276 */ /* 0x000fe4000781007d */
[----:B------:R-:W-:Y:S01]  /*dbd0*/  ISETP.GE.AND P1, PT, R22, R158, PT ;  /* 0x0000009e1600720c */ /* 0x000fe20003f26270 */
[----:B------:R-:W-:Y:S01]  /*dbe0*/  MUFU.EX2 R89, R89 ;  /* 0x0000005900597308 */ /* 0x000fe20000000800 */
[----:B------:R-:W-:-:S02]  /*dbf0*/  ISETP.GE.AND P6, PT, R26, R153, PT ;  /* 0x000000991a00720c */ /* 0x000fc40003fc6270 */
[----:B------:R-:W-:Y:S02]  /*dc00*/  FSEL R7, R7, -INF , P2 ;  /* 0xff80000007077808 */ /* 0x000fe40001000000 */
[----:B------:R-:W-:Y:S02]  /*dc10*/  ISETP.GE.AND P5, PT, R24, R153, PT ;  /* 0x000000991800720c */ /* 0x000fe40003fa6270 */
[----:B------:R-:W-:Y:S01]  /*dc20*/  FSEL R115, R5, -INF , !P4 ;  /* 0xff80000005737808 */ /* 0x000fe20006000000 */
[----:B------:R-:W-:Y:S01]  /*dc30*/  MUFU.EX2 R60, R60 ;  /* 0x0000003c003c7308 */ /* 0x000fe20000000800 */
[----:B------:R-:W-:Y:S02]  /*dc40*/  ISETP.GE.AND P2, PT, R20, R158, PT ;  /* 0x0000009e1400720c */ /* 0x000fe40003f46270 */
[----:B------:R-:W-:Y:S02]  /*dc50*/  FSEL R6, R6, -INF , P3 ;  /* 0xff80000006067808 */ /* 0x000fe40001800000 */
[----:B------:R-:W-:-:S02]  /*dc60*/  FMNMX3.FTZ R4, R4, R121, R119, !PT ;  /* 0x0000007904047276 */ /* 0x000fc40007810077 */
[----:B------:R-:W-:Y:S01]  /*dc70*/  FSEL R9, R9, -INF , P1 ;  /* 0xff80000009097808 */ /* 0x000fe20000800000 */
[----:B------:R-:W-:Y:S01]  /*dc80*/  MUFU.EX2 R67, R67 ;  /* 0x0000004300437308 */ /* 0x000fe20000000800 */
[-C--:B------:R-:W-:Y:S02]  /*dc90*/  ISETP.GE.AND P4, PT, R22, R153.reuse, PT ;  /* 0x000000991600720c */ /* 0x080fe40003f86270 */
[----:B------:R-:W-:Y:S02]  /*dca0*/  FSEL R109, R7, -INF , !P6 ;  /* 0xff800000076d7808 */ /* 0x000fe40007000000 */
[-C--:B------:R-:W-:Y:S02]  /*dcb0*/  ISETP.GE.AND P1, PT, R17, R158.reuse, PT ;  /* 0x0000009e1100720c */ /* 0x080fe40003f26270 */
[----:B------:R-:W-:Y:S01]  /*dcc0*/  ISETP.GE.AND P6, PT, R20, R153, PT ;  /* 0x000000991400720c */ /* 0x000fe20003fc6270 */
[----:B------:R-:W-:Y:S01]  /*dcd0*/  MUFU.EX2 R56, R56 ;  /* 0x0000003800387308 */ /* 0x000fe20000000800 */
[----:B------:R-:W-:-:S02]  /*dce0*/  ISETP.GE.AND P3, PT, R18, R158, PT ;  /* 0x0000009e1200720c */ /* 0x000fc40003f66270 */
[----:B------:R-:W-:Y:S02]  /*dcf0*/  FSEL R101, R6, -INF , !P5 ;  /* 0xff80000006657808 */ /* 0x000fe40006800000 */
[----:B------:R-:W-:Y:S02]  /*dd00*/  FSEL R8, R8, -INF , P2 ;  /* 0xff80000008087808 */ /* 0x000fe40001000000 */
[----:B------:R-:W-:Y:S01]  /*dd10*/  FMNMX3.FTZ R4, R4, R117, R115, !PT ;  /* 0x0000007504047276 */ /* 0x000fe20007810073 */
[----:B------:R-:W-:Y:S01]  /*dd20*/  MUFU.EX2 R57, R57 ;  /* 0x0000003900397308 */ /* 0x000fe20000000800 */
[----:B------:R-:W-:Y:S02]  /*dd30*/  FSEL R95, R9, -INF , !P4 ;  /* 0xff800000095f7808 */ /* 0x000fe40006000000 */
[----:B------:R-:W-:Y:S02]  /*dd40*/  ISETP.GE.AND P2, PT, R16, R158, PT ;  /* 0x0000009e1000720c */ /* 0x000fe40003f46270 */
[----:B------:R-:W-:-:S02]  /*dd50*/  FSEL R10, R10, -INF , P1 ;  /* 0xff8000000a0a7808 */ /* 0x000fc40000800000 */
[-C--:B------:R-:W-:Y:S01]  /*dd60*/  ISETP.GE.AND P5, PT, R18, R153.reuse, PT ;  /* 0x000000991200720c */ /* 0x080fe20003fa6270 */
[----:B------:R-:W-:Y:S01]  /*dd70*/  MUFU.EX2 R54, R54 ;  /* 0x0000003600367308 */ /* 0x000fe20000000800 */
[----:B------:R-:W-:Y:S02]  /*dd80*/  ISETP.GE.AND P4, PT, R17, R153, PT ;  /* 0x000000991100720c */ /* 0x000fe40003f86270 */
[----:B------:R-:W-:Y:S02]  /*dd90*/  FSEL R11, R11, -INF , P3 ;  /* 0xff8000000b0b7808 */ /* 0x000fe40001800000 */
[----:B------:R-:W-:Y:S02]  /*dda0*/  ISETP.GE.AND P1, PT, R3, R158, PT ;  /* 0x0000009e0300720c */ /* 0x000fe40003f26270 */
[----:B------:R-:W-:Y:S01]  /*ddb0*/  FSEL R91, R8, -INF , !P6 ;  /* 0xff800000085b7808 */ /* 0x000fe20007000000 */
[----:B------:R-:W-:Y:S01]  /*ddc0*/  MUFU.EX2 R55, R55 ;  /* 0x0000003700377308 */ /* 0x000fe20000000800 */
[----:B------:R-:W-:-:S02]  /*ddd0*/  FMNMX3.FTZ R4, R4, R109, R101, !PT ;  /* 0x0000006d04047276 */ /* 0x000fc40007810065 */
[----:B------:R-:W-:Y:S02]  /*dde0*/  FSEL R12, R12, -INF , P2 ;  /* 0xff8000000c0c7808 */ /* 0x000fe40001000000 */
[-C--:B------:R-:W-:Y:S02]  /*ddf0*/  ISETP.GE.AND P3, PT, R16, R153.reuse, PT ;  /* 0x000000991000720c */ /* 0x080fe40003f66270 */
[----:B------:R-:W-:Y:S01]  /*de00*/  ISETP.GE.AND P2, PT, R3, R153, PT ;  /* 0x000000990300720c */ /* 0x000fe20003f46270 */
[----:B------:R-:W-:Y:S01]  /*de10*/  MUFU.EX2 R50, R50 ;  /* 0x0000003200327308 */ /* 0x000fe20000000800 */
[----:B------:R-:W-:Y:S02]  /*de20*/  FSEL R14, R14, -INF , P1 ;  /* 0xff8000000e0e7808 */ /* 0x000fe40000800000 */
[----:B------:R-:W-:Y:S02]  /*de30*/  FSEL R65, R11, -INF , !P5 ;  /* 0xff8000000b417808 */ /* 0x000fe40006800000 */
[----:B------:R-:W-:-:S02]  /*de40*/  FSEL R59, R10, -INF , !P4 ;  /* 0xff8000000a3b7808 */ /* 0x000fc40006000000 */
[----:B------:R-:W-:Y:S01]  /*de50*/  FMNMX3.FTZ R4, R4, R95, R91, !PT ;  /* 0x0000005f04047276 */ /* 0x000fe2000781005b */
[----:B------:R-:W-:Y:S01]  /*de60*/  MUFU.EX2 R48, R48 ;  /* 0x0000003000307308 */ /* 0x000fe20000000800 */
[----:B------:R-:W-:Y:S02]  /*de70*/  FSEL R53, R12, -INF , !P3 ;  /* 0xff8000000c357808 */ /* 0x000fe40005800000 */
[----:B------:R-:W-:Y:S02]  /*de80*/  FSEL R51, R14, -INF , !P2 ;  /* 0xff8000000e337808 */ /* 0x000fe40005000000 */
[----:B------:R-:W-:Y:S02]  /*de90*/  FMNMX3.FTZ R4, R4, R65, R59, !PT ;  /* 0x0000004104047276 */ /* 0x000fe4000781003b */
[----:B------:R-:W-:Y:S01]  /*dea0*/  FSEL R5, R37, RZ, P0 ;  /* 0x000000ff25057208 */ /* 0x000fe20000000000 */
[----:B------:R-:W-:Y:S01]  /*deb0*/  MUFU.EX2 R47, R47 ;  /* 0x0000002f002f7308 */ /* 0x000fe20000000800 */
[----:B------:R-:W-:-:S02]  /*dec0*/  FMNMX3.FTZ R3, R4, R53, R51, !PT ;  /* 0x0000003504037276 */ /* 0x000fc40007810033 */
[----:B-1----:R-:W-:Y:S01]  /*ded0*/  F2FP.BF16.F32.PACK_AB R8, R92, R111 ;  /* 0x0000006f5c08723e */ /* 0x002fe200000010ff */
[----:B------:R-:W-:Y:S01]  /*dee0*/  FADD.FTZ R98, R2, -R5 ;  /* 0x8000000502627221 */ /* 0x000fe20000010000 */
[----:B------:R-:W-:Y:S01]  /*def0*/  VIADD R2, R36, 0x3000 ;  /* 0x0000300024027836 */ /* 0x000fe20000000000 */
[----:B------:R-:W1:Y:S01]  /*df00*/  SHFL.BFLY PT, R4, R3, 0x2, 0x1f ;  /* 0x0c401f0003047f89 */ /* 0x000e6200000e0000 */
[----:B------:R-:W-:Y:S01]  /*df10*/  F2FP.BF16.F32.PACK_AB R10, R86, R107 ;  /* 0x0000006b560a723e */ /* 0x000fe200000010ff */
[----:B------:R-:W-:Y:S01]  /*df20*/  FMUL.FTZ R98, R49, R98 ;  /* 0x0000006231627220 */ /* 0x000fe20000410000 */
[----:B--2---:R-:W-:Y:S01]  /*df30*/  F2FP.BF16.F32.PACK_AB R34, R62, R93 ;  /* 0x0000005d3e22723e */ /* 0x004fe200000010ff */
[----:B------:R-:W-:Y:S08]  /*df40*/  MUFU.EX2 R45, R45 ;  /* 0x0000002d002d7308 */ /* 0x000ff00000000800 */
[----:B------:R-:W2:Y:S08]  /*df50*/  MUFU.EX2 R98, R98 ;  /* 0x0000006200627308 */ /* 0x000eb00000000800 */
[----:B------:R-:W-:Y:S01]  /*df60*/  MUFU.EX2 R44, R44 ;  /* 0x0000002c002c7308 */ /* 0x000fe20000000800 */
[----:B-1----:R-:W-:-:S07]  /*df70*/  FMNMX.FTZ R4, R3, R4, !PT ;  /* 0x0000000403047209 */ /* 0x002fce0007810000 */
[----:B------:R-:W-:Y:S01]  /*df80*/  MUFU.EX2 R43, R43 ;  /* 0x0000002b002b7308 */ /* 0x000fe20000000800 */
[----:B------:R-:W1:Y:S01]  /*df90*/  SHFL.BFLY PT, R3, R4, 0x1, 0x1f ;  /* 0x0c201f0004037f89 */ /* 0x000e6200000e0000 */
[-C--:B--2---:R-:W-:Y:S01]  /*dfa0*/  FMUL.FTZ R12, R80, R98.reuse ;  /* 0x00000062500c7220 */ /* 0x084fe20000410000 */
[-C--:B------:R-:W-:Y:S01]  /*dfb0*/  FMUL.FTZ R76, R76, R98.reuse ;  /* 0x000000624c4c7220 */ /* 0x080fe20000410000 */
[-C--:B------:R-:W-:Y:S01]  /*dfc0*/  FMUL.FTZ R77, R77, R98.reuse ;  /* 0x000000624d4d7220 */ /* 0x080fe20000410000 */
[-C--:B------:R-:W-:Y:S01]  /*dfd0*/  FMUL.FTZ R28, R72, R98.reuse ;  /* 0x00000062481c7220 */ /* 0x080fe20000410000 */
[-C--:B------:R-:W-:Y:S01]  /*dfe0*/  FMUL.FTZ R29, R73, R98.reuse ;  /* 0x00000062491d7220 */ /* 0x080fe20000410000 */
[-C--:B------:R-:W-:Y:S01]  /*dff0*/  FMUL.FTZ R68, R68, R98.reuse ;  /* 0x0000006244447220 */ /* 0x080fe20000410000 */
[-C--:B------:R-:W-:Y:S01]  /*e000*/  FMUL.FTZ R69, R69, R98.reuse ;  /* 0x0000006245457220 */ /* 0x080fe20000410000 */
[----:B------:R-:W-:Y:S01]  /*e010*/  MUFU.EX2 R42, R42 ;  /* 0x0000002a002a7308 */ /* 0x000fe20000000800 */
[----:B------:R-:W-:-:S04]  /*e020*/  FFMA.FTZ R111, R164, R98, R111 ;  /* 0x00000062a46f7223 */ /* 0x000fc8000001006f */
[----:B------:R-:W-:-:S03]  /*e030*/  FADD.FTZ R92, R92, R111 ;  /* 0x0000006f5c5c7221 */ /* 0x000fc60000010000 */
[----:B------:R-:W-:Y:S01]  /*e040*/  MUFU.EX2 R41, R41 ;  /* 0x0000002900297308 */ /* 0x000fe20000000800 */
[----:B------:R-:W-:-:S04]  /*e050*/  FADD.FTZ R107, R107, R92 ;  /* 0x0000005c6b6b7221 */ /* 0x000fc80000010000 */
[----:B------:R-:W-:Y:S01]  /*e060*/  FADD.FTZ R86, R86, R107 ;  /* 0x0000006b56567221 */ /* 0x000fe20000010000 */
[----:B-1----:R-:W-:Y:S02]  /*e070*/  FMNMX.FTZ R3, R4, R3, !PT ;  /* 0x0000000304037209 */ /* 0x002fe40007810000 */
[----:B------:R-:W-:Y:S01]  /*e080*/  MUFU.EX2 R40, R40 ;  /* 0x0000002800287308 */ /* 0x000fe20000000800 */
[----:B------:R-:W1:Y:S01]  /*e090*/  S2R R4, SR_TID.X ;  /* 0x0000000000047919 */ /* 0x000e620000002100 */
[----:B------:R-:W-:Y:S01]  /*e0a0*/  FSETP.NEU.FTZ.AND P1, PT, R3, -INF , PT ;  /* 0xff8000000300780b */ /* 0x000fe20003f3d000 */
[----:B------:R-:W-:-:S03]  /*e0b0*/  FMUL.FTZ R46, R49, R3 ;  /* 0x00000003312e7220 */ /* 0x000fc60000410000 */
[----:B------:R-:W-:Y:S02]  /*e0c0*/  FSEL R5, R3, RZ, P1 ;  /* 0x000000ff03057208 */ /* 0x000fe40000800000 */
[----:B------:R-:W-:Y:S01]  /*e0d0*/  MUFU.EX2 R39, R39 ;  /* 0x0000002700277308 */ /* 0x000fe20000000800 */
[----:B------:R-:W-:Y:S02]  /*e0e0*/  FSEL R46, R46, RZ, P1 ;  /* 0x000000ff2e2e7208 */ /* 0x000fe40000800000 */
[----:B------:R-:W-:-:S03]  /*e0f0*/  FADD.FTZ R0, R0, -R5 ;  /* 0x8000000500007221 */ /* 0x000fc60000010000 */
[-CC-:B------:R-:W-:Y:S01]  /*e100*/  FFMA.FTZ R88, R19, R49.reuse, -R46.reuse ;  /* 0x0000003113587223 */ /* 0x180fe2000001082e */
[-CC-:B------:R-:W-:Y:S01]  /*e110*/  FFMA.FTZ R94, R35, R49.reuse, -R46.reuse ;  /* 0x00000031235e7223 */ /* 0x180fe2000001082e */
[----:B------:R-:W2:Y:S01]  /*e120*/  LDSM.16.MT88.4 R16, [R36+0x3000] ;  /* 0x003000002410783b */ /* 0x000ea20000004200 */
[----:B------:R-:W-:Y:S01]  /*e130*/  FMUL.FTZ R96, R49, R0 ;  /* 0x0000000031607220 */ /* 0x000fe20000410000 */
[----:B------:R-:W-:Y:S02]  /*e140*/  VIADD R0, R36, 0x3020 ;  /* 0x0000302024007836 */ /* 0x000fe40000000000 */
        /* <DEDUP_REMOVED lines=8> */
[----:B------:R-:W-:Y:S01]  /*e1d0*/  FMUL.FTZ R13, R81, R98 ;  /* 0x00000062510d7220 */ /* 0x000fe20000410000 */
[-CC-:B------:R-:W-:Y:S01]  /*e1e0*/  FFMA.FTZ R72, R33, R49.reuse, -R46.reuse ;  /* 0x0000003121487223 */ /* 0x180fe2000001082e */
[----:B------:R-:W3:Y:S01]  /*e1f0*/  MUFU.EX2 R90, R90 ;  /* 0x0000005a005a7308 */ /* 0x000ee20000000800 */
[-CC-:B------:R-:W-:Y:S01]  /*e200*/  FFMA.FTZ R73, R161, R49.reuse, -R46.reuse ;  /* 0x00000031a1497223 */ /* 0x180fe2000001082e */
[-CC-:B------:R-:W-:Y:S01]  /*e210*/  FFMA.FTZ R81, R127, R49.reuse, -R46.reuse ;  /* 0x000000317f517223 */ /* 0x180fe2000001082e */
[-CC-:B------:R-:W-:Y:S01]  /*e220*/  FFMA.FTZ R102, R125, R49.reuse, -R46.reuse ;  /* 0x000000317d667223 */ /* 0x180fe2000001082e */
[----:B-1----:R-:W-:Y:S01]  /*e230*/  LOP3.LUT P0, RZ, R4, 0x4, RZ, 0xc0, !PT ;  /* 0x0000000404ff7812 */ /* 0x002fe2000780c0ff */
[-CC-:B------:R-:W-:Y:S01]  /*e240*/  FFMA.FTZ R121, R121, R49.reuse, -R46.reuse ;  /* 0x0000003179797223 */ /* 0x180fe2000001082e */
[-CC-:B------:R-:W-:Y:S01]  /*e250*/  FFMA.FTZ R104, R119, R49.reuse, -R46.reuse ;  /* 0x0000003177687223 */ /* 0x180fe2000001082e */
[-CC-:B------:R-:W-:Y:S01]  /*e260*/  FFMA.FTZ R106, R117, R49.reuse, -R46.reuse ;  /* 0x00000031756a7223 */ /* 0x180fe2000001082e */
[----:B------:R-:W-:Y:S01]  /*e270*/  MUFU.EX2 R105, R105 ;  /* 0x0000006900697308 */ /* 0x000fe20000000800 */
[-CC-:B------:R-:W-:Y:S01]  /*e280*/  FFMA.FTZ R115, R115, R49.reuse, -R46.reuse ;  /* 0x0000003173737223 */ /* 0x180fe2000001082e */
[-CC-:B------:R-:W-:Y:S01]  /*e290*/  FFMA.FTZ R101, R101, R49.reuse, -R46.reuse ;  /* 0x0000003165657223 */ /* 0x180fe2000001082e */
[----:B------:R-:W-:-:S05]  /*e2a0*/  FFMA.FTZ R91, R91, R49, -R46 ;  /* 0x000000315b5b7223 */ /* 0x000fca000001082e */
[----:B------:R-:W1:Y:S01]  /*e2b0*/  MUFU.EX2 R88, R88 ;  /* 0x0000005800587308 */ /* 0x000e620000000800 */
[----:B------:R-:W-:Y:S02]  /*e2c0*/  @P0 VIADD R0, R2, 0xffffffe0 ;  /* 0xffffffe002000836 */ /* 0x000fe40000000000 */
[-CC-:B------:R-:W-:Y:S01]  /*e2d0*/  FFMA.FTZ R2, R25, R49.reuse, -R58.reuse ;  /* 0x0000003119027223 */ /* 0x180fe2000001083a */
[----:B---3--:R-:W-:Y:S01]  /*e2e0*/  F2FP.BF16.F32.PACK_AB R9, R90, R94 ;  /* 0x0000005e5a09723e */ /* 0x008fe200000010ff */
[----:B------:R-:W-:Y:S01]  /*e2f0*/  FFMA.FTZ R58, R87, R49, -R58 ;  /* 0x00000031573a7223 */ /* 0x000fe2000001083a */
[----:B------:R-:W-:Y:S01]  /*e300*/  ISETP.GT.AND P0, PT, R63, R140, PT ;  /* 0x0000008c3f00720c */ /* 0x000fe20003f04270 */
[----:B------:R-:W3:Y:S01]  /*e310*/  LDSM.16.MT88.4 R4, [R0] ;  /* 0x000000000004783b */ /* 0x000ee20000004200 */
[----:B------:R-:W4:Y:S03]  /*e320*/  MUFU.EX2 R96, R96 ;  /* 0x0000006000607308 */ /* 0x000f260000000800 */
[----:B------:R-:W5:Y:S05]  /*e330*/  LDSM.16.MT88.4 R24, [R0+0x400] ;  /* 0x000400000018783b */ /* 0x000f6a0000004200 */
[----:B------:R-:W-:Y:S01]  /*e340*/  MUFU.EX2 R103, R103 ;  /* 0x0000006700677308 */ /* 0x000fe20000000800 */
[----:B-1----:R-:W-:-:S02]  /*e350*/  F2FP.BF16.F32.PACK_AB R11, R88, R105 ;  /* 0x00000069580b723e */ /* 0x002fc400000010ff */
[----:B------:R-:W-:-:S05]  /*e360*/  @P0 VIADD R61, R61, 0xfffffffd ;  /* 0xfffffffd3d3d0836 */ /* 0x000fca0000000000 */
        /* <DEDUP_REMOVED lines=9> */
[C---:B--2---:R-:W-:Y:S05]  /*e400*/  HMMA.16816.F32.BF16 R12, R8.reuse, R16, R12 ;  /* 0x00000010080c723c */ /* 0x044fea000004180c */
[-C--:B------:R-:W-:Y:S01]  /*e410*/  FMUL.FTZ R71, R71, R96.reuse ;  /* 0x0000006047477220 */ /* 0x080fe20000410000 */
[-CC-:B------:R-:W-:Y:S01]  /*e420*/  FFMA.FTZ R75, R167, R49.reuse, -R46.reuse ;  /* 0x00000031a74b7223 */ /* 0x180fe2000001082e */
[-CC-:B------:R-:W-:Y:S01]  /*e430*/  FFMA.FTZ R74, R143, R49.reuse, -R46.reuse ;  /* 0x000000318f4a7223 */ /* 0x180fe2000001082e */
[-CC-:B------:R-:W-:Y:S01]  /*e440*/  FFMA.FTZ R83, R135, R49.reuse, -R46.reuse ;  /* 0x0000003187537223 */ /* 0x180fe2000001082e */
[----:B------:R-:W-:Y:S01]  /*e450*/  FFMA.FTZ R82, R129, R49, -R46 ;  /* 0x0000003181527223 */ /* 0x000fe2000001082e */
[----:B------:R-:W-:Y:S01]  /*e460*/  FFMA.FTZ R165, R165, R96, R94 ;  /* 0x00000060a5a57223 */ /* 0x000fe2000001005e */
[----:B------:R-:W-:Y:S01]  /*e470*/  MUFU.EX2 R73, R73 ;  /* 0x0000004900497308 */ /* 0x000fe20000000800 */
[----:B------:R-:W-:Y:S03]  /*e480*/  HMMA.16816.F32.BF16 R16, R8, R18, R76 ;  /* 0x000000120810723c */ /* 0x000fe6000004184c */
[----:B-1----:R-:W-:-:S04]  /*e490*/  F2FP.BF16.F32.PACK_AB R33, R66, R103 ;  /* 0x000000674221723e */ /* 0x002fc800000010ff */
[----:B------:R1:W2:Y:S01]  /*e4a0*/  MUFU.EX2 R77, R32 ;  /* 0x00000020004d7308 */ /* 0x0002a20000000800 */
[C---:B---3--:R-:W-:Y:S07]  /*e4b0*/  HMMA.16816.F32.BF16 R28, R8.reuse, R4, R28 ;  /* 0x00000004081c723c */ /* 0x048fee000004181c */
[----:B------:R-:W-:Y:S01]  /*e4c0*/  MUFU.EX2 R75, R75 ;  /* 0x0000004b004b7308 */ /* 0x000fe20000000800 */
[----:B------:R-:W-:Y:S01]  /*e4d0*/  HMMA.16816.F32.BF16 R8, R8, R6, R68 ;  /* 0x000000060808723c */ /* 0x000fe20000041844 */
[----:B------:R-:W3:Y:S02]  /*e4e0*/  LDSM.16.MT88.4 R4, [R36+0x3800] ;  /* 0x003800002404783b */ /* 0x000ee40000004200 */
[-CC-:B------:R-:W-:Y:S01]  /*e4f0*/  FFMA.FTZ R68, R173, R49.reuse, -R46.reuse ;  /* 0x00000031ad447223 */ /* 0x180fe2000001082e */
[-CC-:B------:R-:W-:Y:S01]  /*e500*/  FFMA.FTZ R69, R171, R49.reuse, -R46.reuse ;  /* 0x00000031ab457223 */ /* 0x180fe2000001082e */
[----:B------:R-:W-:-:S02]  /*e510*/  FFMA.FTZ R70, R169, R49, -R46 ;  /* 0x00000031a9467223 */ /* 0x000fc4000001082e */
[----:B------:R4:W-:Y:S01]  /*e520*/  MUFU.EX2 R71, R72 ;  /* 0x0000004800477308 */ /* 0x0009e20000000800 */
[----:B-1----:R-:W-:Y:S02]  /*e530*/  F2FP.BF16.F32.PACK_AB R32, R64, R99 ;  /* 0x000000634020723e */ /* 0x002fe400000010ff */
[----:B--2---:R-:W-:-:S05]  /*e540*/  F2FP.BF16.F32.PACK_AB R35, R77, R80 ;  /* 0x000000504d23723e */ /* 0x004fca00000010ff */
[----:B------:R-:W1:Y:S02]  /*e550*/  MUFU.EX2 R68, R68 ;  /* 0x0000004400447308 */ /* 0x000e640000000800 */
[C---:B------:R-:W-:Y:S06]  /*e560*/  HMMA.16816.F32.BF16 R12, R32.reuse, R20, R12 ;  /* 0x00000014200c723c */ /* 0x040fec000004180c */
[----:B------:R-:W-:Y:S01]  /*e570*/  MUFU.EX2 R69, R69 ;  /* 0x0000004500457308 */ /* 0x000fe20000000800 */
[----:B----4-:R-:W-:Y:S01]  /*e580*/  FFMA.FTZ R72, R163, R49, -R46 ;  /* 0x00000031a3487223 */ /* 0x010fe2000001082e */
[C---:B------:R-:W-:Y:S01]  /*e590*/  HMMA.16816.F32.BF16 R16, R32.reuse, R22, R16 ;  /* 0x000000162010723c */ /* 0x040fe20000041810 */
[----:B------:R-:W2:Y:S05]  /*e5a0*/  LDSM.16.MT88.4 R20, [R0+0x800] ;  /* 0x000800000014783b */ /* 0x000eaa0000004200 */
[----:B------:R-:W4:Y:S02]  /*e5b0*/  MUFU.EX2 R70, R70 ;  /* 0x0000004600467308 */ /* 0x000f240000000800 */
[C---:B-----5:R-:W-:Y:S06]  /*e5c0*/  HMMA.16816.F32.BF16 R28, R32.reuse, R24, R28 ;  /* 0x00000018201c723c */ /* 0x060fec000004181c */
[----:B------:R-:W5:Y:S02]  /*e5d0*/  MUFU.EX2 R72, R72 ;  /* 0x0000004800487308 */ /* 0x000f640000000800 */
[----:B------:R-:W-:Y:S01]  /*e5e0*/  HMMA.16816.F32.BF16 R24, R32, R26, R8 ;  /* 0x0000001a2018723c */ /* 0x000fe20000041808 */
[----:B------:R-:W5:Y:S02]  /*e5f0*/  LDSM.16.MT88.4 R8, [R36+0x3c00] ;  /* 0x003c00002408783b */ /* 0x000f640000004200 */
[----:B------:R-:W-:-:S02]  /*e600*/  F2FP.BF16.F32.PACK_AB R32, R60, R89 ;  /* 0x000000593c20723e */ /* 0x000fc400000010ff */
[----:B------:R-:W-:Y:S02]  /*e610*/  F2FP.BF16.F32.PACK_AB R34, R56, R67 ;  /* 0x000000433822723e */ /* 0x000fe400000010ff */
[----:B-1----:R-:W-:Y:S01]  /*e620*/  F2FP.BF16.F32.PACK_AB R33, R68, R71 ;  /* 0x000000474421723e */ /* 0x002fe200000010ff */
[----:B------:R-:W1:Y:S01]  /*e630*/  MUFU.EX2 R74, R74 ;  /* 0x0000004a004a7308 */ /* 0x000e620000000800 */
[----:B----4-:R-:W-:-:S07]  /*e640*/  F2FP.BF16.F32.PACK_AB R35, R70, R69 ;  /* 0x000000454623723e */ /* 0x010fce00000010ff */
[C---:B---3--:R-:W-:Y:S01]  /*e650*/  HMMA.16816.F32.BF16 R12, R32.reuse, R4, R12 ;  /* 0x00000004200c723c */ /* 0x048fe2000004180c */
[----:B------:R-:W-:Y:S07]  /*e660*/  MUFU.EX2 R83, R83 ;  /* 0x0000005300537308 */ /* 0x000fee0000000800 */
[C---:B------:R-:W-:Y:S01]  /*e670*/  HMMA.16816.F32.BF16 R16, R32.reuse, R6, R16 ;  /* 0x000000062010723c */ /* 0x040fe20000041810 */
[----:B------:R-:W3:Y:S01]  /*e680*/  LDSM.16.MT88.4 R4, [R0+0xc00] ;  /* 0x000c00000004783b */ /* 0x000ee20000004200 */
[----:B------:R-:W4:Y:S06]  /*e690*/  MUFU.EX2 R82, R82 ;  /* 0x0000005200527308 */ /* 0x000f2c0000000800 */
[C---:B--2---:R-:W-:Y:S02]  /*e6a0*/  HMMA.16816.F32.BF16 R28, R32.reuse, R20, R28 ;  /* 0x00000014201c723c */ /* 0x044fe4000004181c */
[----:B------:R-:W-:Y:S06]  /*e6b0*/  MUFU.EX2 R81, R81 ;  /* 0x0000005100517308 */ /* 0x000fec0000000800 */
[----:B------:R-:W-:Y:S03]  /*e6c0*/  HMMA.16816.F32.BF16 R24, R32, R22, R24 ;  /* 0x000000162018723c */ /* 0x000fe60000041818 */
[----:B------:R-:W-:Y:S01]  /*e6d0*/  F2FP.BF16.F32.PACK_AB R32, R54, R57 ;  /* 0x000000393620723e */ /* 0x000fe200000010ff */
[----:B------:R-:W2:Y:S01]  /*e6e0*/  LDSM.16.MT88.4 R20, [R36+0x4000] ;  /* 0x004000002414783b */ /* 0x000ea20000004200 */
[----:B------:R-:W-:Y:S01]  /*e6f0*/  F2FP.BF16.F32.PACK_AB R34, R50, R55 ;  /* 0x000000373222723e */ /* 0x000fe200000010ff */
[----:B------:R-:W4:Y:S01]  /*e700*/  MUFU.EX2 R102, R102 ;  /* 0x0000006600667308 */ /* 0x000f220000000800 */
[----:B-----5:R-:W-:-:S02]  /*e710*/  F2FP.BF16.F32.PACK_AB R33, R72, R75 ;  /* 0x0000004b4821723e */ /* 0x020fc400000010ff */
[----:B-1----:R-:W-:-:S05]  /*e720*/  F2FP.BF16.F32.PACK_AB R35, R74, R73 ;  /* 0x000000494a23723e */ /* 0x002fca00000010ff */
[----:B------:R-:W-:Y:S02]  /*e730*/  MUFU.EX2 R121, R121 ;  /* 0x0000007900797308 */ /* 0x000fe40000000800 */
[C---:B------:R-:W-:Y:S06]  /*e740*/  HMMA.16816.F32.BF16 R12, R32.reuse, R8, R12 ;  /* 0x00000008200c723c */ /* 0x040fec000004180c */
[----:B------:R-:W1:Y:S02]  /*e750*/  MUFU.EX2 R104, R104 ;  /* 0x0000006800687308 */ /* 0x000e640000000800 */
[C---:B------:R-:W-:Y:S01]  /*e760*/  HMMA.16816.F32.BF16 R16, R32.reuse, R10, R16 ;  /* 0x0000000a2010723c */ /* 0x040fe20000041810 */
[----:B------:R-:W5:Y:S05]  /*e770*/  LDSM.16.MT88.4 R8, [R0+0x1000] ;  /* 0x001000000008783b */ /* 0x000f6a0000004200 */
[----:B------:R-:W-:Y:S02]  /*e780*/  MUFU.EX2 R106, R106 ;  /* 0x0000006a006a7308 */ /* 0x000fe40000000800 */
[C---:B---3--:R-:W-:Y:S06]  /*e790*/  HMMA.16816.F32.BF16 R28, R32.reuse, R4, R28 ;  /* 0x00000004201c723c */ /* 0x048fec000004181c */
[----:B------:R-:W3:Y:S02]  /*e7a0*/  MUFU.EX2 R115, R115 ;  /* 0x0000007300737308 */ /* 0x000ee40000000800 */
[----:B------:R-:W-:Y:S01]  /*e7b0*/  HMMA.16816.F32.BF16 R24, R32, R6, R24 ;  /* 0x000000062018723c */ /* 0x000fe20000041818 */
[----:B------:R-:W3:Y:S02]  /*e7c0*/  LDSM.16.MT88.4 R4, [R36+0x4400] ;  /* 0x004400002404783b */ /* 0x000ee40000004200 */
[----:B------:R-:W-:-:S02]  /*e7d0*/  F2FP.BF16.F32.PACK_AB R32, R47, R48 ;  /* 0x000000302f20723e */ /* 0x000fc400000010ff */
[----:B------:R-:W-:Y:S02]  /*e7e0*/  F2FP.BF16.F32.PACK_AB R34, R44, R45 ;  /* 0x0000002d2c22723e */ /* 0x000fe400000010ff */
[----:B----4-:R-:W-:Y:S01]  /*e7f0*/  F2FP.BF16.F32.PACK_AB R33, R82, R83 ;  /* 0x000000535221723e */ /* 0x010fe200000010ff */
[----:B------:R-:W4:Y:S01]  /*e800*/  MUFU.EX2 R38, R38 ;  /* 0x0000002600267308 */ /* 0x000f220000000800 */
[----:B------:R-:W-:-:S07]  /*e810*/  F2FP.BF16.F32.PACK_AB R35, R102, R81 ;  /* 0x000000516623723e */ /* 0x000fce00000010ff */
[C---:B--2---:R-:W-:Y:S01]  /*e820*/  HMMA.16816.F32.BF16 R12, R32.reuse, R20, R12 ;  /* 0x00000014200c723c */ /* 0x044fe2000004180c */
[----:B------:R-:W-:Y:S07]  /*e830*/  MUFU.EX2 R2, R2 ;  /* 0x0000000200027308 */ /* 0x000fee0000000800 */
[C---:B------:R-:W-:Y:S01]  /*e840*/  HMMA.16816.F32.BF16 R16, R32.reuse, R22, R16 ;  /* 0x000000162010723c */ /* 0x040fe20000041810 */
[----:B------:R-:W2:Y:S01]  /*e850*/  LDSM.16.MT88.4 R20, [R0+0x1400] ;  /* 0x001400000014783b */ /* 0x000ea20000004200 */
[----:B------:R-:W4:Y:S06]  /*e860*/  MUFU.EX2 R97, R97 ;  /* 0x0000006100617308 */ /* 0x000f2c0000000800 */
[C---:B-----5:R-:W-:Y:S03]  /*e870*/  HMMA.16816.F32.BF16 R28, R32.reuse, R8, R28 ;  /* 0x00000008201c723c */ /* 0x060fe6000004181c */
[----:B------:R-:W-:Y:S01]  /*e880*/  FADD.FTZ R8, R90, R165 ;  /* 0x000000a55a087221 */ /* 0x000fe20000010000 */
[----:B-1----:R-:W-:Y:S01]  /*e890*/  F2FP.BF16.F32.PACK_AB R9, R104, R121 ;  /* 0x000000796809723e */ /* 0x002fe200000010ff */
[-CC-:B------:R-:W-:Y:S01]  /*e8a0*/  FFMA.FTZ R90, R109, R49.reuse, -R46.reuse ;  /* 0x000000316d5a7223 */ /* 0x180fe2000001082e */
[----:B------:R-:W-:Y:S01]  /*e8b0*/  FFMA.FTZ R165, R51, R49, -R46 ;  /* 0x0000003133a57223 */ /* 0x000fe2000001082e */
[----:B------:R-:W-:Y:S01]  /*e8c0*/  FADD.FTZ R105, R105, R8 ;  /* 0x0000000869697221 */ /* 0x000fe20000010000 */
[----:B------:R-:W-:Y:S01]  /*e8d0*/  F2FP.BF16.F32.PACK_AB R8, R42, R43 ;  /* 0x0000002b2a08723e */ /* 0x000fe200000010ff */
[----:B------:R-:W-:Y:S01]  /*e8e0*/  MUFU.EX2 R100, R100 ;  /* 0x0000006400647308 */ /* 0x000fe20000000800 */
[----:B------:R-:W-:Y:S03]  /*e8f0*/  HMMA.16816.F32.BF16 R24, R32, R10, R24 ;  /* 0x0000000a2018723c */ /* 0x000fe60000041818 */
[----:B------:R-:W-:Y:S01]  /*e900*/  F2FP.BF16.F32.PACK_AB R10, R40, R41 ;  /* 0x00000029280a723e */ /* 0x000fe200000010ff */
[----:B------:R-:W-:Y:S01]  /*e910*/  FADD.FTZ R88, R88, R105 ;  /* 0x0000006958587221 */ /* 0x000fe20000010000 */
[----:B---3--:R-:W-:Y:S01]  /*e920*/  F2FP.BF16.F32.PACK_AB R11, R115, R106 ;  /* 0x0000006a730b723e */ /* 0x008fe200000010ff */
[----:B------:R-:W-:-:S02]  /*e930*/  FADD.FTZ R33, R99, R86 ;  /* 0x0000005663217221 */ /* 0x000fc40000010000 */
[----:B------:R-:W-:Y:S01]  /*e940*/  FADD.FTZ R103, R103, R88 ;  /* 0x0000005867677221 */ /* 0x000fe20000010000 */
[----:B------:R-:W-:Y:S03]  /*e950*/  MUFU.EX2 R90, R90 ;  /* 0x0000005a005a7308 */ /* 0x000fe60000000800 */
[C---:B------:R-:W-:Y:S05]  /*e960*/  HMMA.16816.F32.BF16 R12, R8.reuse, R4, R12 ;  /* 0x00000004080c723c */ /* 0x040fea000004180c */
[----:B------:R-:W-:Y:S01]  /*e970*/  FADD.FTZ R4, R64, R33 ;  /* 0x0000002140047221 */ /* 0x000fe20000010000 */
[----:B------:R-:W-:Y:S01]  /*e980*/  FADD.FTZ R103, R66, R103 ;  /* 0x0000006742677221 */ /* 0x000fe20000010000 */
[----:B------:R-:W1:Y:S01]  /*e990*/  LDSM.16.MT88.4 R32, [R36+0x4800] ;  /* 0x004800002420783b */ /* 0x000e620000004200 */
[-C--:B------:R-:W-:Y:S01]  /*e9a0*/  FFMA.FTZ R64, R95, R49.reuse, -R46 ;  /* 0x000000315f407223 */ /* 0x080fe2000001082e */
[----:B------:R-:W-:Y:S01]  /*e9b0*/  FADD.FTZ R93, R93, R4 ;  /* 0x000000045d5d7221 */ /* 0x000fe20000010000 */
[----:B------:R-:W-:Y:S01]  /*e9c0*/  FADD.FTZ R80, R80, R103 ;  /* 0x0000006750507221 */ /* 0x000fe20000010000 */
[----:B------:R-:W3:Y:S01]  /*e9d0*/  MUFU.EX2 R99, R101 ;  /* 0x0000006500637308 */ /* 0x000ee20000000800 */
[C---:B------:R-:W-:Y:S03]  /*e9e0*/  HMMA.16816.F32.BF16 R16, R8.reuse, R6, R16 ;  /* 0x000000060810723c */ /* 0x040fe60000041810 */
[----:B------:R-:W-:Y:S01]  /*e9f0*/  FADD.FTZ R62, R62, R93 ;  /* 0x0000005d3e3e7221 */ /* 0x000fe20000010000 */
[----:B------:R-:W-:Y:S01]  /*ea00*/  FADD.FTZ R80, R77, R80 ;  /* 0x000000504d507221 */ /* 0x000fe20000010000 */
[----:B------:R-:W5:Y:S02]  /*ea10*/  LDSM.16.MT88.4 R4, [R0+0x1800] ;  /* 0x001800000004783b */ /* 0x000f640000004200 */
[----:B------:R-:W-:Y:S01]  /*ea20*/  FADD.FTZ R89, R89, R62 ;  /* 0x0000003e59597221 */ /* 0x000fe20000010000 */
[----:B------:R-:W-:Y:S01]  /*ea30*/  FADD.FTZ R71, R71, R80 ;  /* 0x0000005047477221 */ /* 0x000fe20000010000 */
[----:B------:R-:W-:Y:S01]  /*ea40*/  MUFU.EX2 R64, R64 ;  /* 0x0000004000407308 */ /* 0x000fe20000000800 */
[C---:B--2---:R-:W-:Y:S03]  /*ea50*/  HMMA.16816.F32.BF16 R28, R8.reuse, R20, R28 ;  /* 0x00000014081c723c */ /* 0x044fe6000004181c */
[----:B------:R-:W-:Y:S01]  /*ea60*/  FADD.FTZ R60, R60, R89 ;  /* 0x000000593c3c7221 */ /* 0x000fe20000010000 */
[----:B------:R-:W-:Y:S01]  /*ea70*/  FADD.FTZ R68, R68, R71 ;  /* 0x0000004744447221 */ /* 0x000fe20000010000 */
[----:B------:R-:W2:Y:S01]  /*ea80*/  LDSM.16.MT88.4 R76, [R36+0x4c00] ;  /* 0x004c0000244c783b */ /* 0x000ea20000004200 */
[-C--:B------:R-:W-:Y:S01]  /*ea90*/  FFMA.FTZ R20, R59, R49.reuse, -R46 ;  /* 0x000000313b147223 */ /* 0x080fe2000001082e */
[----:B------:R-:W-:Y:S01]  /*eaa0*/  FADD.FTZ R71, R67, R60 ;  /* 0x0000003c43477221 */ /* 0x000fe20000010000 */
[----:B------:R-:W-:Y:S01]  /*eab0*/  FADD.FTZ R69, R69, R68 ;  /* 0x0000004445457221 */ /* 0x000fe20000010000 */
[----:B------:R-:W1:Y:S01]  /*eac0*/  MUFU.EX2 R21, R91 ;  /* 0x0000005b00157308 */ /* 0x000e620000000800 */
[----:B------:R-:W-:Y:S03]  /*ead0*/  HMMA.16816.F32.BF16 R24, R8, R22, R24 ;  /* 0x000000160818723c */ /* 0x000fe60000041818 */
[----:B------:R-:W-:Y:S01]  /*eae0*/  FADD.FTZ R56, R56, R71 ;  /* 0x0000004738387221 */ /* 0x000fe20000010000 */
[----:B------:R-:W-:Y:S01]  /*eaf0*/  FADD.FTZ R70, R70, R69 ;  /* 0x0000004546467221 */ /* 0x000fe20000010000 */
[-CC-:B------:R-:W-:Y:S01]  /*eb00*/  FFMA.FTZ R23, R65, R49.reuse, -R46.reuse ;  /* 0x0000003141177223 */ /* 0x180fe2000001082e */
[----:B------:R-:W-:Y:S01]  /*eb10*/  FFMA.FTZ R22, R53, R49, -R46 ;  /* 0x0000003135167223 */ /* 0x000fe2000001082e */
[----:B------:R-:W-:Y:S01]  /*eb20*/  FADD.FTZ R57, R57, R56 ;  /* 0x0000003839397221 */ /* 0x000fe20000010000 */
[----:B------:R-:W-:Y:S01]  /*eb30*/  FADD.FTZ R75, R75, R70 ;  /* 0x000000464b4b7221 */ /* 0x000fe20000010000 */
[----:B----4-:R-:W-:Y:S01]  /*eb40*/  F2FP.BF16.F32.PACK_AB R8, R38, R39 ;  /* 0x000000272608723e */ /* 0x010fe200000010ff */
[----:B------:R4:W2:Y:S01]  /*eb50*/  LDSM.16.MT88.4 R68, [R0+0x1c00] ;  /* 0x001c00000044783b */ /* 0x0008a20000004200 */
[----:B------:R-:W-:Y:S01]  /*eb60*/  FADD.FTZ R54, R54, R57 ;  /* 0x0000003936367221 */ /* 0x000fe20000010000 */
[----:B------:R-:W-:Y:S01]  /*eb70*/  FADD.FTZ R72, R72, R75 ;  /* 0x0000004b48487221 */ /* 0x000fe20000010000 */
[----:B------:R-:W-:Y:S01]  /*eb80*/  F2FP.BF16.F32.PACK_AB R10, R97, R2 ;  /* 0x00000002610a723e */ /* 0x000fe200000010ff */
[----:B------:R-:W5:Y:S01]  /*eb90*/  MUFU.EX2 R123, R123 ;  /* 0x0000007b007b7308 */ /* 0x000f620000000800 */
[----:B------:R-:W-:Y:S01]  /*eba0*/  FADD.FTZ R55, R55, R54 ;  /* 0x0000003637377221 */ /* 0x000fe20000010000 */
[----:B------:R-:W-:Y:S01]  /*ebb0*/  FADD.FTZ R73, R73, R72 ;  /* 0x0000004849497221 */ /* 0x000fe20000010000 */
[----:B---3--:R-:W-:-:S02]  /*ebc0*/  F2FP.BF16.F32.PACK_AB R9, R99, R90 ;  /* 0x0000005a6309723e */ /* 0x008fc400000010ff */
[----:B------:R-:W-:Y:S01]  /*ebd0*/  FADD.FTZ R55, R50, R55 ;  /* 0x0000003732377221 */ /* 0x000fe20000010000 */
[----:B------:R-:W-:Y:S01]  /*ebe0*/  FADD.FTZ R74, R74, R73 ;  /* 0x000000494a4a7221 */ /* 0x000fe20000010000 */
[----:B-1----:R-:W-:Y:S01]  /*ebf0*/  F2FP.BF16.F32.PACK_AB R11, R21, R64 ;  /* 0x00000040150b723e */ /* 0x002fe200000010ff */
[----:B------:R-:W-:Y:S01]  /*ec00*/  MUFU.EX2 R23, R23 ;  /* 0x0000001700177308 */ /* 0x000fe20000000800 */
[----:B------:R-:W-:Y:S01]  /*ec10*/  FADD.FTZ R48, R48, R55 ;  /* 0x0000003730307221 */ /* 0x000fe20000010000 */
[----:B------:R-:W-:-:S03]  /*ec20*/  FADD.FTZ R83, R83, R74 ;  /* 0x0000004a53537221 */ /* 0x000fc60000010000 */
[----:B------:R-:W-:Y:S01]  /*ec30*/  FADD.FTZ R48, R47, R48 ;  /* 0x000000302f307221 */ /* 0x000fe20000010000 */
[----:B------:R-:W-:Y:S01]  /*ec40*/  FADD.FTZ R82, R82, R83 ;  /* 0x0000005352527221 */ /* 0x000fe20000010000 */
[C---:B------:R-:W-:Y:S01]  /*ec50*/  HMMA.16816.F32.BF16 R12, R8.reuse, R32, R12 ;  /* 0x00000020080c723c */ /* 0x040fe2000004180c */
[----:B------:R-:W1:Y:S02]  /*ec60*/  MUFU.EX2 R20, R20 ;  /* 0x0000001400147308 */ /* 0x000e640000000800 */
[----:B------:R-:W-:Y:S01]  /*ec70*/  FADD.FTZ R45, R45, R48 ;  /* 0x000000302d2d7221 */ /* 0x000fe20000010000 */
[----:B------:R-:W-:Y:S01]  /*ec80*/  FADD.FTZ R81, R81, R82 ;  /* 0x0000005251517221 */ /* 0x000fe20000010000 */
[----:B----4-:R-:W-:Y:S02]  /*ec90*/  IMAD.MOV.U32 R0, RZ, RZ, R3 ;  /* 0x000000ffff007224 */ /* 0x010fe400078e0003 */
[----:B------:R-:W-:Y:S01]  /*eca0*/  FADD.FTZ R44, R44, R45 ;  /* 0x0000002d2c2c7221 */ /* 0x000fe20000010000 */
[----:B------:R-:W-:Y:S01]  /*ecb0*/  FADD.FTZ R102, R102, R81 ;  /* 0x0000005166667221 */ /* 0x000fe20000010000 */
[----:B-----5:R-:W-:Y:S01]  /*ecc0*/  HMMA.16816.F32.BF16 R28, R8, R4, R28 ;  /* 0x00000004081c723c */ /* 0x020fe2000004181c */
[----:B------:R-:W-:Y:S02]  /*ecd0*/  MUFU.EX2 R94, R113 ;  /* 0x00000071005e7308 */ /* 0x000fe40000000800 */
[----:B------:R-:W-:Y:S01]  /*ece0*/  FADD.FTZ R43, R43, R44 ;  /* 0x0000002c2b2b7221 */ /* 0x000fe20000010000 */
[----:B------:R-:W-:Y:S01]  /*ecf0*/  FADD.FTZ R121, R121, R102 ;  /* 0x0000006679797221 */ /* 0x000fe20000010000 */
[----:B------:R-:W-:Y:S01]  /*ed00*/  F2FP.BF16.F32.PACK_AB R4, R123, R100 ;  /* 0x000000647b04723e */ /* 0x000fe200000010ff */
[----:B------:R-:W-:-:S02]  /*ed10*/  @P0 IMAD.MOV.U32 R0, RZ, RZ, R3 ;  /* 0x000000ffff000224 */ /* 0x000fc400078e0003 */
[----:B------:R-:W-:Y:S01]  /*ed20*/  FADD.FTZ R42, R42, R43 ;  /* 0x0000002b2a2a7221 */ /* 0x000fe20000010000 */
[----:B------:R-:W-:Y:S01]  /*ed30*/  FADD.FTZ R121, R104, R121 ;  /* 0x0000007968797221 */ /* 0x000fe20000010000 */
[C---:B------:R-:W-:Y:S01]  /*ed40*/  HMMA.16816.F32.BF16 R16, R8.reuse, R34, R16 ;  /* 0x000000220810723c */ /* 0x040fe20000041810 */
[----:B------:R-:W3:Y:S02]  /*ed50*/  MUFU.EX2 R67, R58 ;  /* 0x0000003a00437308 */ /* 0x000ee40000000800 */
[----:B------:R-:W-:Y:S01]  /*ed60*/  FADD.FTZ R41, R41, R42 ;  /* 0x0000002a29297221 */ /* 0x000fe20000010000 */
[----:B------:R-:W-:Y:S01]  /*ed70*/  FADD.FTZ R106, R106, R121 ;  /* 0x000000796a6a7221 */ /* 0x000fe20000010000 */
[----:B-1----:R-:W-:Y:S02]  /*ed80*/  F2FP.BF16.F32.PACK_AB R5, R20, R23 ;  /* 0x000000171405723e */ /* 0x002fe400000010ff */
[----:B------:R-:W-:Y:S01]  /*ed90*/  FADD.FTZ R40, R40, R41 ;  /* 0x0000002928287221 */ /* 0x000fe20000010000 */
[----:B------:R-:W-:Y:S01]  /*eda0*/  FADD.FTZ R115, R115, R106 ;  /* 0x0000006a73737221 */ /* 0x000fe20000010000 */
[----:B------:R-:W-:Y:S01]  /*edb0*/  HMMA.16816.F32.BF16 R24, R8, R6, R24 ;  /* 0x000000060818723c */ /* 0x000fe20000041818 */
[----:B------:R-:W-:Y:S02]  /*edc0*/  MUFU.EX2 R22, R22 ;  /* 0x0000001600167308 */ /* 0x000fe40000000800 */
[----:B------:R-:W-:Y:S01]  /*edd0*/  FADD.FTZ R39, R39, R40 ;  /* 0x0000002827277221 */ /* 0x000fe20000010000 */
[----:B------:R-:W-:-:S03]  /*ede0*/  FADD.FTZ R90, R90, R115 ;  /* 0x000000735a5a7221 */ /* 0x000fc60000010000 */
[----:B------:R-:W-:Y:S01]  /*edf0*/  FADD.FTZ R39, R38, R39 ;  /* 0x0000002726277221 */ /* 0x000fe20000010000 */
[----:B------:R-:W-:Y:S01]  /*ee00*/  FADD.FTZ R99, R99, R90 ;  /* 0x0000005a63637221 */ /* 0x000fe20000010000 */
[----:B------:R-:W1:Y:S02]  /*ee10*/  MUFU.EX2 R165, R165 ;  /* 0x000000a500a57308 */ /* 0x000e640000000800 */
[----:B------:R-:W-:Y:S01]  /*ee20*/  FADD.FTZ R2, R2, R39 ;  /* 0x0000002702027221 */ /* 0x000fe20000010000 */
[----:B------:R-:W-:Y:S01]  /*ee30*/  FADD.FTZ R64, R64, R99 ;  /* 0x0000006340407221 */ /* 0x000fe20000010000 */
[----:B---3--:R-:W-:Y:S02]  /*ee40*/  F2FP.BF16.F32.PACK_AB R6, R67, R94 ;  /* 0x0000005e4306723e */ /* 0x008fe400000010ff */
[----:B------:R-:W-:Y:S01]  /*ee50*/  FADD.FTZ R97, R97, R2 ;  /* 0x0000000261617221 */ /* 0x000fe20000010000 */
[----:B------:R-:W-:Y:S01]  /*ee60*/  FADD.FTZ R64, R21, R64 ;  /* 0x0000004015407221 */ /* 0x000fe20000010000 */
[----:B------:R-:W-:-:S02]  /*ee70*/  IMAD.MOV.U32 R2, RZ, RZ, R37 ;  /* 0x000000ffff027224 */ /* 0x000fc400078e0025 */
[----:B------:R-:W-:Y:S01]  /*ee80*/  FADD.FTZ R100, R100, R97 ;  /* 0x0000006164647221 */ /* 0x000fe20000010000 */
[----:B------:R-:W-:Y:S01]  /*ee90*/  FADD.FTZ R23, R23, R64 ;  /* 0x0000004017177221 */ /* 0x000fe20000010000 */
[----:B------:R-:W-:Y:S02]  /*eea0*/  @P0 IMAD.MOV.U32 R2, RZ, RZ, R37 ;  /* 0x000000ffff020224 */ /* 0x000fe400078e0025 */
[----:B------:R-:W-:Y:S01]  /*eeb0*/  FADD.FTZ R123, R123, R100 ;  /* 0x000000647b7b7221 */ /* 0x000fe20000010000 */
[----:B------:R-:W-:Y:S01]  /*eec0*/  FADD.FTZ R23, R20, R23 ;  /* 0x0000001714177221 */ /* 0x000fe20000010000 */
[----:B-1----:R-:W-:Y:S02]  /*eed0*/  F2FP.BF16.F32.PACK_AB R7, R165, R22 ;  /* 0x00000016a507723e */ /* 0x002fe400000010ff */
[----:B------:R-:W-:Y:S01]  /*eee0*/  FADD.FTZ R94, R94, R123 ;  /* 0x0000007b5e5e7221 */ /* 0x000fe20000010000 */
[----:B------:R-:W-:-:S03]  /*eef0*/  FADD.FTZ R22, R22, R23 ;  /* 0x0000001716167221 */ /* 0x000fc60000010000 */
[----:B------:R-:W-:Y:S01]  /*ef00*/  FADD.FTZ R164, R67, R94 ;  /* 0x0000005e43a47221 */ /* 0x000fe20000010000 */
[----:B------:R-:W-:Y:S01]  /*ef10*/  FADD.FTZ R165, R165, R22 ;  /* 0x00000016a5a57221 */ /* 0x000fe20000010000 */
[C---:B--2---:R-:W-:Y:S08]  /*ef20*/  HMMA.16816.F32.BF16 R80, R4.reuse, R76, R12 ;  /* 0x0000004c0450723c */ /* 0x044ff0000004180c */
[C---:B------:R-:W-:Y:S08]  /*ef30*/  HMMA.16816.F32.BF16 R72, R4.reuse, R68, R28 ;  /* 0x000000440448723c */ /* 0x040ff0000004181c */
[C---:B------:R-:W-:Y:S08]  /*ef40*/  HMMA.16816.F32.BF16 R76, R4.reuse, R78, R16 ;  /* 0x0000004e044c723c */ /* 0x040ff00000041810 */
[----:B------:R-:W-:Y:S01]  /*ef50*/  HMMA.16816.F32.BF16 R68, R4, R70, R24 ;  /* 0x000000460444723c */ /* 0x000fe20000041818 */
[----:B------:R-:W-:-:S04]  /*ef60*/  NOP ;  /* 0x0000000000007918 */ /* 0x000fc80000000000 */
[----:B------:R-:W-:-:S15]  /*ef70*/  @P0 BRA `(.L_x_7334) ;  /* 0x0000000000040947 */ /* 0x000fde0003800000 */
.L_x_7325:
[----:B------:R-:W-:-:S07]  /*ef80*/  IADD3 R61, PT, PT, R63, -0x1, RZ ;  /* 0xffffffff3f3d7810 */ /* 0x000fce0007ffe0ff */
.L_x_7334:
[----:B------:R-:W-:Y:S05]  /*ef90*/  BSYNC B2 ;  /* 0x0000000000027941 */ /* 0x000fea0003800000 */
.L_x_7324:
[----:B------:R-:W-:-:S13]  /*efa0*/  ISETP.GE.AND P0, PT, R61, R140, PT ;  /* 0x0000008c3d00720c */ /* 0x000fda0003f06270 */
[----:B------:R-:W-:Y:S05]  /*efb0*/  @!P0 BRA `(.L_x_7335) ;  /* 0x0000004400088947 */ /* 0x000fea0003800000 */
[C---:B------:R-:W-:Y:S01]  /*efc0*/  IMAD.SHL.U32 R3, R61.reuse, 0x80, RZ ;  /* 0x000000803d037824 */ /* 0x040fe200078e00ff */
[----:B------:R-:W-:Y:S01]  /*efd0*/  ISETP.NE.U32.AND P3, PT, R156, RZ, PT ;  /* 0x000000ff9c00720c */ /* 0x000fe20003f65070 */
[----:B------:R-:W-:Y:S01]  /*efe0*/  IMAD.MOV.U32 R87, RZ, RZ, R0 ;  /* 0x000000ffff577224 */ /* 0x000fe200078e0000 */
[----:B------:R-:W-:Y:S01]  /*eff0*/  MOV R86, R2 ;  /* 0x0000000200567202 */ /* 0x000fe20000000f00 */
[----:B------:R-:W-:Y:S01]  /*f000*/  VIADD R161, R61, 0x1 ;  /* 0x000000013da17836 */ /* 0x000fe20000000000 */
[----:B------:R-:W-:Y:S02]  /*f010*/  ISETP.NE.AND.EX P3, PT, R157, RZ, PT, P3 ;  /* 0x000000ff9d00720c */ /* 0x000fe40003f65330 */
[C---:B------:R-:W-:Y:S02]  /*f020*/  LOP3.LUT R163, R3.reuse, 0x40, R52, 0xfe, !PT ;  /* 0x0000004003a37812 */ /* 0x040fe400078efe34 */
[----:B------:R-:W-:-:S09]  /*f030*/  IADD3 R162, PT, PT, R3, 0x80, RZ ;  /* 0x0000008003a27810 */ /* 0x000fd20007ffe0ff */
.L_x_7342:
        /* <DEDUP_REMOVED lines=78> */
.L_x_7337:
[----:B------:R-:W-:Y:S05]  /*f520*/  BSYNC.RECONVERGENT B0 ;  /* 0x0000000000007941 */ /* 0x000fea0003800200 */
.L_x_7336:
[----:B------:R-:W-:Y:S01]  /*f530*/  SHF.L.U32 R143, R138, 0x6, RZ ;  /* 0x000000068a8f7819 */ /* 0x000fe200000006ff */
[----:B------:R-:W1:Y:S01]  /*f540*/  S2UR UR6, SR_CgaCtaId ;  /* 0x00000000000679c3 */ /* 0x000e620000008800 */
[C---:B------:R-:W-:Y:S01]  /*f550*/  SHF.L.U32 R135, R3.reuse, 0x5, RZ ;  /* 0x0000000503877819 */ /* 0x040fe200000006ff */
[----:B------:R-:W-:Y:S01]  /*f560*/  UMOV UR7, 0x400 ;  /* 0x0000040000077882 */ /* 0x000fe20000000000 */
[----:B------:R-:W-:Y:S01]  /*f570*/  SHF.L.U32 R166, R3, 0x3, RZ ;  /* 0x0000000303a67819 */ /* 0x000fe200000006ff */
[----:B------:R-:W-:Y:S01]  /*f580*/  BSSY.RECONVERGENT B1, `(.L_x_7338) ;  /* 0x0000163000017945 */ /* 0x000fe20003800200 */
[----:B------:R-:W-:Y:S02]  /*f590*/  LOP3.LUT R88, R135, 0xc0, RZ, 0xc0, !PT ;  /* 0x000000c087587812 */ /* 0x000fe400078ec0ff */
[C---:B------:R-:W-:Y:S02]  /*f5a0*/  LOP3.LUT R168, R166.reuse, 0xc0, RZ, 0xc0, !PT ;  /* 0x000000c0a6a87812 */ /* 0x040fe400078ec0ff */
[----:B------:R-:W-:Y:S02]  /*f5b0*/  LOP3.LUT R170, R166, 0x18, RZ, 0xc0, !PT ;  /* 0x00000018a6aa7812 */ /* 0x000fe400078ec0ff */
[----:B------:R-:W-:Y:S02]  /*f5c0*/  SHF.L.U32 R90, R3, 0x4, RZ ;  /* 0x00000004035a7819 */ /* 0x000fe400000006ff */
[----:B------:R-:W-:Y:S02]  /*f5d0*/  ISETP.GE.AND P0, PT, R170, R151, PT ;  /* 0x00000097aa00720c */ /* 0x000fe40003f06270 */
[----:B------:R-:W-:Y:S02]  /*f5e0*/  IADD3 R170, P1, PT, R143, R144, RZ ;  /* 0x000000908faa7210 */ /* 0x000fe40007f3e0ff */
[----:B------:R-:W-:Y:S02]  /*f5f0*/  SHF.L.U32 R0, R3, 0x2, RZ ;  /* 0x0000000203007819 */ /* 0x000fe400000006ff */
[----:B------:R-:W-:Y:S02]  /*f600*/  IADD3 R172, P2, PT, R170, R143, RZ ;  /* 0x0000008faaac7210 */ /* 0x000fe40007f5e0ff */
[----:B------:R-:W-:Y:S02]  /*f610*/  LOP3.LUT R0, R0, 0x18, RZ, 0xc0, !PT ;  /* 0x0000001800007812 */ /* 0x000fe400078ec0ff */
[----:B------:R-:W-:Y:S01]  /*f620*/  LOP3.LUT R167, R168, 0x18, R3, 0xf8, !PT ;  /* 0x00000018a8a77812 */ /* 0x000fe200078ef803 */
[----:B-1----:R-:W-:Y:S01]  /*f630*/  ULEA UR6, UR6, UR7, 0x18 ;  /* 0x0000000706067291 */ /* 0x002fe2000f8ec0ff */
[----:B------:R-:W-:Y:S02]  /*f640*/  SHF.L.U64.HI R168, R138, 0x6, R139 ;  /* 0x000000068aa87819 */ /* 0x000fe4000001028b */
[--C-:B------:R-:W-:Y:S02]  /*f650*/  LOP3.LUT R167, R167, 0x18, R166.reuse, 0x78, !PT ;  /* 0x00000018a7a77812 */ /* 0x100fe400078e78a6 */
[----:B------:R-:W-:Y:S02]  /*f660*/  IADD3.X R171, PT, PT, R168, R145, RZ, P1, !PT ;  /* 0x00000091a8ab7210 */ /* 0x000fe40000ffe4ff */
[----:B------:R-:W-:Y:S02]  /*f670*/  @!P0 IADD3 R174, P1, PT, R172, R143, RZ ;  /* 0x0000008facae8210 */ /* 0x000fe40007f3e0ff */
[-C--:B------:R-:W-:Y:S02]  /*f680*/  IADD3.X R173, PT, PT, R171, R168.reuse, RZ, P2, !PT ;  /* 0x000000a8abad7210 */ /* 0x080fe400017fe4ff */
[----:B------:R-:W-:Y:S02]  /*f690*/  LOP3.LUT R167, R167, 0x1f20, R166, 0xf8, !PT ;  /* 0x00001f20a7a77812 */ /* 0x000fe400078ef8a6 */
[----:B------:R-:W-:Y:S02]  /*f6a0*/  @!P0 IADD3.X R175, PT, PT, R173, R168, RZ, P1, !PT ;  /* 0x000000a8adaf8210 */ /* 0x000fe40000ffe4ff */
[----:B------:R-:W-:Y:S02]  /*f6b0*/  LEA R166, R167, UR6, 0x1 ;  /* 0x00000006a7a67c11 */ /* 0x000fe4000f8e08ff */
[C---:B------:R-:W-:Y:S02]  /*f6c0*/  LOP3.LUT R133, R90.reuse, 0x3e00, RZ, 0xc0, !PT ;  /* 0x00003e005a857812 */ /* 0x040fe400078ec0ff */
[----:B------:R-:W-:Y:S01]  /*f6d0*/  LOP3.LUT R90, R90, 0x100, RZ, 0xc0, !PT ;  /* 0x000001005a5a7812 */ /* 0x000fe200078ec0ff */
[----:B------:R-:W-:Y:S01]  /*f6e0*/  @!PT LDS RZ, [RZ] ;  /* 0x00000000fffff984 */ /* 0x000fe20000000800 */
[----:B------:R-:W-:Y:S01]  /*f6f0*/  @!PT LDS RZ, [RZ] ;  /* 0x00000000fffff984 */ /* 0x000fe20000000800 */
[----:B------:R-:W-:Y:S01]  /*f700*/  @!PT LDS RZ, [RZ] ;  /* 0x00000000fffff984 */ /* 0x000fe20000000800 */
[----:B------:R-:W-:Y:S01]  /*f710*/  @!P0 LDGSTS.E.BYPASS.LTC128B.128 [R166+0x3000], desc[UR4][R144.64] ;  /* 0x0300000090a68fae */ /* 0x000fe2000b981a04 */
[----:B------:R-:W-:Y:S02]  /*f720*/  LOP3.LUT P2, RZ, R3, 0x4, RZ, 0xc0, !PT ;  /* 0x0000000403ff7812 */ /* 0x000fe4000784c0ff */
[----:B------:R-:W-:Y:S02]  /*f730*/  LOP3.LUT R90, R90, 0x20, R135, 0xf8, !PT ;  /* 0x000000205a5a7812 */ /* 0x000fe400078ef887 */
[----:B------:R-:W-:Y:S02]  /*f740*/  SHF.R.U32.HI R132, RZ, 0x1, R3 ;  /* 0x00000001ff847819 */ /* 0x000fe40000011603 */
[----:B------:R-:W-:Y:S01]  /*f750*/  IADD3 R161, PT, PT, R161, -0x1, RZ ;  /* 0xffffffffa1a17810 */ /* 0x000fe20007ffe0ff */
[----:B------:R-:W-:Y:S01]  /*f760*/  @P0 STS.128 [R166+0x3000], RZ ;  /* 0x003000ffa6000388 */ /* 0x000fe20000000c00 */
[----:B------:R-:W-:Y:S02]  /*f770*/  LOP3.LUT R2, R132, 0x8, RZ, 0xc0, !PT ;  /* 0x0000000884027812 */ /* 0x000fe400078ec0ff */
[----:B------:R-:W-:Y:S02]  /*f780*/  ISETP.GT.AND P1, PT, R161, R140, PT ;  /* 0x0000008ca100720c */ /* 0x000fe40003f24270 */
[--C-:B------:R-:W-:Y:S02]  /*f790*/  LOP3.LUT R89, R2, 0xc0, R135.reuse, 0xf8, !PT ;  /* 0x000000c002597812 */ /* 0x100fe400078ef887 */
[--C-:B------:R-:W-:Y:S01]  /*f7a0*/  LOP3.LUT R2, R133, 0x20, R135.reuse, 0xf8, !PT ;  /* 0x0000002085027812 */ /* 0x100fe200078ef887 */
[----:B------:R-:W-:Y:S01]  /*f7b0*/  @!PT LDS RZ, [RZ] ;  /* 0x00000000fffff984 */ /* 0x000fe20000000800 */
[----:B------:R-:W-:Y:S01]  /*f7c0*/  @!PT LDS RZ, [RZ] ;  /* 0x00000000fffff984 */ /* 0x000fe20000000800 */
[----:B------:R-:W-:Y:S01]  /*f7d0*/  @!PT LDS RZ, [RZ] ;  /* 0x00000000fffff984 */ /* 0x000fe20000000800 */
[----:B------:R1:W-:Y:S01]  /*f7e0*/  @!P0 LDGSTS.E.BYPASS.LTC128B.128 [R166+0x3800], desc[UR4][R170.64] ;  /* 0x03800000aaa68fae */ /* 0x0003e2000b981a04 */
[----:B------:R-:W-:Y:S02]  /*f7f0*/  LOP3.LUT R134, R89, R0, RZ, 0x3c, !PT ;  /* 0x0000000059867212 */ /* 0x000fe400078e3cff */
[----:B------:R-:W-:Y:S02]  /*f800*/  LOP3.LUT R91, R2, 0x100, R135, 0xf8, !PT ;  /* 0x00000100025b7812 */ /* 0x000fe400078ef887 */
[----:B------:R-:W-:Y:S02]  /*f810*/  LOP3.LUT R89, R88, 0x8, R3, 0xf8, !PT ;  /* 0x0000000858597812 */ /* 0x000fe400078ef803 */
[----:B------:R-:W-:Y:S01]  /*f820*/  LOP3.LUT R88, R91, R134, RZ, 0xfc, !PT ;  /* 0x000000865b587212 */ /* 0x000fe200078efcff */
[----:B------:R-:W-:Y:S01]  /*f830*/  @P0 STS.128 [R166+0x3800], RZ ;  /* 0x003800ffa6000388 */ /* 0x000fe20000000c00 */
[----:B------:R-:W-:Y:S02]  /*f840*/  LOP3.LUT R89, R90, R89, R0, 0xf6, !PT ;  /* 0x000000595a597212 */ /* 0x000fe400078ef600 */
[----:B------:R-:W-:Y:S02]  /*f850*/  LEA R0, R88, UR6, 0x1 ;  /* 0x0000000658007c11 */ /* 0x000fe4000f8e08ff */
[----:B------:R-:W-:Y:S02]  /*f860*/  LEA R2, R89, UR6, 0x1 ;  /* 0x0000000659027c11 */ /* 0x000fe4000f8e08ff */
[----:B------:R-:W-:Y:S01]  /*f870*/  MOV R3, 0x20 ;  /* 0x0000002000037802 */ /* 0x000fe20000000f00 */
[----:B------:R-:W-:Y:S01]  /*f880*/  @!PT LDS RZ, [RZ] ;  /* 0x00000000fffff984 */ /* 0x000fe20000000800 */
[----:B------:R-:W-:Y:S01]  /*f890*/  @!PT LDS RZ, [RZ] ;  /* 0x00000000fffff984 */ /* 0x000fe20000000800 */
[----:B------:R-:W-:Y:S01]  /*f8a0*/  @!PT LDS RZ, [RZ] ;  /* 0x00000000fffff984 */ /* 0x000fe20000000800 */
[----:B------:R2:W-:Y:S03]  /*f8b0*/  @!P0 LDGSTS.E.BYPASS.LTC128B.128 [R166+0x4000], desc[UR4][R172.64] ;  /* 0x04000000aca68fae */ /* 0x0005e6000b981a04 */
[----:B------:R-:W-:Y:S04]  /*f8c0*/  SEL R3, R3, 0xffffffe0, !P2 ;  /* 0xffffffe003037807 */ /* 0x000fe80005000000 */
[-C--:B------:R-:W-:Y:S01]  /*f8d0*/  IADD3 R124, PT, PT, R0, R3.reuse, RZ ;  /* 0x00000003007c7210 */ /* 0x080fe20007ffe0ff */
[----:B------:R-:W-:Y:S08]  /*f8e0*/  @P0 STS.128 [R166+0x4000], RZ ;  /* 0x004000ffa6000388 */ /* 0x000ff00000000c00 */
[----:B------:R-:W-:Y:S01]  /*f8f0*/  @!PT LDS RZ, [RZ] ;  /* 0x00000000fffff984 */ /* 0x000fe20000000800 */
[----:B------:R-:W-:Y:S01]  /*f900*/  @!PT LDS RZ, [RZ] ;  /* 0x00000000fffff984 */ /* 0x000fe20000000800 */
[----:B------:R-:W-:Y:S01]  /*f910*/  @!PT LDS RZ, [RZ] ;  /* 0x00000000fffff984 */ /* 0x000fe20000000800 */
[----:B------:R3:W-:Y:S08]  /*f920*/  @!P0 LDGSTS.E.BYPASS.LTC128B.128 [R166+0x4800], desc[UR4][R174.64] ;  /* 0x04800000aea68fae */ /* 0x0007f0000b981a04 */
[----:B------:R-:W-:Y:S08]  /*f930*/  @P0 STS.128 [R166+0x4800], RZ ;  /* 0x004800ffa6000388 */ /* 0x000ff00000000c00 */
[----:B------:R-:W4:Y:S04]  /*f940*/  LD.E R143, desc[UR4][R84.64+0x18c] ;  /* 0x00018c04548f7980 */ /* 0x000f28000c101900 */
[----:B------:R5:W-:Y:S08]  /*f950*/  LDSM.16.M88.4 R88, [R0] ;  /* 0x000000000058783b */ /* 0x000bf00000000200 */
[----:B------:R-:W0:Y:S08]  /*f960*/  LDGDEPBAR ;  /* 0x00000000000079af */ /* 0x000e300000000000 */
[----:B------:R-:W1:Y:S08]  /*f970*/  LDSM.16.M88.4 R92, [R2+0x1000] ;  /* 0x00100000025c783b */ /* 0x000e700000000200 */
[----:B------:R-:W2:Y:S01]  /*f980*/  LDSM.16.M88.4 R96, [R2+0x1400] ;  /* 0x001400000260783b */ /* 0x000ea20000000200 */
[----:B-----5:R-:W-:Y:S07]  /*f990*/  IADD3 R0, PT, PT, R2, R3, RZ ;  /* 0x0000000302007210 */ /* 0x020fee0007ffe0ff */
[----:B------:R-:W5:Y:S08]  /*f9a0*/  LDSM.16.M88.4 R100, [R2+0x1800] ;  /* 0x001800000264783b */ /* 0x000f700000000200 */
[----:B------:R-:W3:Y:S08]  /*f9b0*/  LDSM.16.M88.4 R104, [R2+0x1c00] ;  /* 0x001c00000268783b */ /* 0x000ef00000000200 */
[----:B------:R-:W3:Y:S08]  /*f9c0*/  LDSM.16.M88.4 R108, [R2+0x2000] ;  /* 0x00200000026c783b */ /* 0x000ef00000000200 */
[----:B------:R-:W3:Y:S01]  /*f9d0*/  LDSM.16.M88.4 R112, [R2+0x2400] ;  /* 0x002400000270783b */ /* 0x000ee20000000200 */
[C---:B-1----:R-:W-:Y:S07]  /*f9e0*/  HMMA.16816.F32.BF16 R4, R88.reuse, R92, RZ ;  /* 0x0000005c5804723c */ /* 0x042fee00000418ff */
[----:B------:R-:W1:Y:S01]  /*f9f0*/  LDSM.16.M88.4 R116, [R2+0x2800] ;  /* 0x002800000274783b */ /* 0x000e620000000200 */
[C---:B------:R-:W-:Y:S07]  /*fa00*/  HMMA.16816.F32.BF16 R8, R88.reuse, R94, RZ ;  /* 0x0000005e5808723c */ /* 0x040fee00000418ff */
[----:B------:R-:W1:Y:S01]  /*fa10*/  LDSM.16.M88.4 R120, [R2+0x2c00] ;  /* 0x002c00000278783b */ /* 0x000e620000000200 */
[C---:B--2---:R-:W-:Y:S07]  /*fa20*/  HMMA.16816.F32.BF16 R12, R88.reuse, R96, RZ ;  /* 0x00000060580c723c */ /* 0x044fee00000418ff */
[----:B------:R-:W-:Y:S01]  /*fa30*/  LDSM.16.M88.4 R124, [R124] ;  /* 0x000000007c7c783b */ /* 0x000fe20000000200 */
[C---:B------:R-:W-:Y:S07]  /*fa40*/  HMMA.16816.F32.BF16 R16, R88.reuse, R98, RZ ;  /* 0x000000625810723c */ /* 0x040fee00000418ff */
[----:B------:R-:W2:Y:S01]  /*fa50*/  LDSM.16.M88.4 R128, [R0+0x1000] ;  /* 0x001000000080783b */ /* 0x000ea20000000200 */
[C---:B-----5:R-:W-:Y:S07]  /*fa60*/  HMMA.16816.F32.BF16 R20, R88.reuse, R100, RZ ;  /* 0x000000645814723c */ /* 0x060fee00000418ff */
[----:B------:R-:W-:Y:S01]  /*fa70*/  LDSM.16.M88.4 R92, [R0+0x1800] ;  /* 0x00180000005c783b */ /* 0x000fe20000000200 */
[C---:B------:R-:W-:Y:S08]  /*fa80*/  HMMA.16816.F32.BF16 R24, R88.reuse, R102, RZ ;  /* 0x000000665818723c */ /* 0x040ff000000418ff */
[C---:B---3--:R-:W-:Y:S08]  /*fa90*/  HMMA.16816.F32.BF16 R28, R88.reuse, R104, RZ ;  /* 0x00000068581c723c */ /* 0x048ff000000418ff */
        /* <DEDUP_REMOVED lines=37> */
[-C--:B------:R-:W-:Y:S03]  /*fcf0*/  FMUL.FTZ R179, R16, R143.reuse ;  /* 0x0000008f10b37220 */ /* 0x080fe60000410000 */
[----:B------:R-:W4:Y:S01]  /*fd00*/  MUFU.TANH R168, R168 ;  /* 0x000000a800a87308 */ /* 0x000f220000002400 */
[-C--:B------:R-:W-:Y:S01]  /*fd10*/  FMUL.FTZ R181, R17, R143.reuse ;  /* 0x0000008f11b57220 */ /* 0x080fe20000410000 */
[C---:B-1----:R-:W-:Y:S03]  /*fd20*/  HMMA.16816.F32.BF16 R44, R124.reuse, R88, R44 ;  /* 0x000000587c2c723c */ /* 0x042fe6000004182c */
[-C--:B------:R-:W-:Y:S01]  /*fd30*/  FMUL.FTZ R180, R18, R143.reuse ;  /* 0x0000008f12b47220 */ /* 0x080fe20000410000 */
[-C--:B------:R-:W-:Y:S01]  /*fd40*/  FMUL.FTZ R182, R19, R143.reuse ;  /* 0x0000008f13b67220 */ /* 0x080fe20000410000 */
[-C--:B------:R-:W-:Y:S03]  /*fd50*/  FMUL.FTZ R183, R20, R143.reuse ;  /* 0x0000008f14b77220 */ /* 0x080fe60000410000 */
[----:B------:R-:W1:Y:S01]  /*fd60*/  MUFU.TANH R169, R169 ;  /* 0x000000a900a97308 */ /* 0x000e620000002400 */
[-C--:B------:R-:W-:Y:S01]  /*fd70*/  FMUL.FTZ R185, R21, R143.reuse ;  /* 0x0000008f15b97220 */ /* 0x080fe20000410000 */
[C---:B------:R-:W-:Y:S01]  /*fd80*/  HMMA.16816.F32.BF16 R48, R124.reuse, R90, R48 ;  /* 0x0000005a7c30723c */ /* 0x040fe20000041830 */
[----:B------:R-:W5:Y:S01]  /*fd90*/  LDSM.16.M88.4 R88, [R0+0x2c00] ;  /* 0x002c00000058783b */ /* 0x000f620000000200 */
[----:B------:R-:W-:Y:S06]  /*fda0*/  DEPBAR.LE SB0, 0x0 ;  /* 0x000080000000791a */ /* 0x000fec0000000000 */
[----:B------:R-:W1:Y:S01]  /*fdb0*/  MUFU.TANH R170, R170 ;  /* 0x000000aa00aa7308 */ /* 0x000e620000002400 */
        /* <DEDUP_REMOVED lines=28> */
[C---:B-----5:R-:W-:Y:S03]  /*ff80*/  HMMA.16816.F32.BF16 R60, R124.reuse, R88, R60 ;  /* 0x000000587c3c723c */ /* 0x060fe6000004183c */
[-C--:B------:R-:W-:Y:S01]  /*ff90*/  FMUL.FTZ R204, R43, R143.reuse ;  /* 0x0000008f2bcc7220 */ /* 0x080fe20000410000 */
[-C--:B------:R-:W-:Y:S03]  /*ffa0*/  FMUL.FTZ R205, R44, R143.reuse ;  /* 0x0000008f2ccd7220 */ /* 0x080fe60000410000 */
[----:B------:R-:W1:Y:S01]  /*ffb0*/  MUFU.TANH R175, R175 ;  /* 0x000000af00af7308 */ /* 0x000e620000002400 */
        /* <DEDUP_REMOVED lines=26> */
[----:B------:R-:W-:Y:S05]  /*10160*/  FMUL.FTZ R228, R67, R143 ;  /* 0x0000008f43e47220 */ /* 0x000fea0000410000 */
        /* <DEDUP_REMOVED lines=131> */
.L_x_7341:
[----:B------:R-:W-:Y:S05]  /*109a0*/  BSYNC.RECONVERGENT B0 ;  /* 0x0000000000007941 */ /* 0x000fea0003800200 */
.L_x_7340:
[----:B------:R-:W-:Y:S01]  /*109b0*/  @!P0 IMAD.MOV.U32 R143, RZ, RZ, R141 ;  /* 0x000000ffff8f8224 */ /* 0x000fe200078e008d */
[-C--:B------:R-:W-:Y:S01]  /*109c0*/  @!P0 IADD3 R2, P4, P1, R3, R142.reuse, R3 ;  /* 0x0000008e03028210 */ /* 0x080fe2000799e003 */
[C---:B------:R-:W-:Y:S01]  /*109d0*/  @!P0 IMAD.SHL.U32 R7, R136.reuse, 0x40, RZ ;  /* 0x0000004088078824 */ /* 0x040fe200078e00ff */
[-C--:B------:R-:W-:Y:S02]  /*109e0*/  @!P0 LEA R6, P6, R136, R142.reuse, 0x6 ;  /* 0x0000008e88068211 */ /* 0x080fe400078c30ff */
[----:B------:R-:W-:Y:S01]  /*109f0*/  @!PT LDS RZ, [RZ] ;  /* 0x00000000fffff984 */ /* 0x000fe20000000800 */
[----:B------:R-:W-:Y:S01]  /*10a00*/  @!PT LDS RZ, [RZ] ;  /* 0x00000000fffff984 */ /* 0x000fe20000000800 */
[----:B------:R-:W-:Y:S01]  /*10a10*/  @!PT LDS RZ, [RZ] ;  /* 0x00000000fffff984 */ /* 0x000fe20000000800 */
[----:B------:R2:W-:Y:S01]  /*10a20*/  @!P0 LDGSTS.E.BYPASS.LTC128B.128 [R166+0x1000], desc[UR4][R142.64] ;  /* 0x010000008ea68fae */ /* 0x0005e2000b981a04 */
[-C--:B------:R-:W-:Y:S02]  /*10a30*/  @!P0 IADD3.X R5, PT, PT, R0, R141.reuse, R0, P4, P1 ;  /* 0x0000008d00058210 */ /* 0x080fe400027e2400 */
[----:B------:R-:W-:Y:S01]  /*10a40*/  @!P0 IADD3 R8, P5, P4, R7, R142, R7 ;  /* 0x0000008e07088210 */ /* 0x000fe20007cbe007 */
[----:B------:R2:W-:Y:S01]  /*10a50*/  @P0 STS.128 [R166+0x1000], RZ ;  /* 0x001000ffa6000388 */ /* 0x0005e20000000c00 */
[C-C-:B------:R-:W-:Y:S02]  /*10a60*/  @!P0 LEA.HI.X R7, R136.reuse, R141, R137.reuse, 0x6, P6 ;  /* 0x0000008d88078211 */ /* 0x140fe400030f3489 */
[----:B------:R-:W-:Y:S02]  /*10a70*/  @!P0 SHF.L.U64.HI R4, R136, 0x6, R137 ;  /* 0x0000000688048819 */ /* 0x000fe40000010289 */
[----:B------:R-:W-:Y:S01]  /*10a80*/  @!P0 IADD3 R2, P1, PT, R2, R3, RZ ;  /* 0x0000000302028210 */ /* 0x000fe20007f3e0ff */
[----:B------:R-:W-:Y:S01]  /*10a90*/  @!PT LDS RZ, [RZ] ;  /* 0x00000000fffff984 */ /* 0x000fe20000000800 */
[----:B------:R-:W-:Y:S01]  /*10aa0*/  @!PT LDS RZ, [RZ] ;  /* 0x00000000fffff984 */ /* 0x000fe20000000800 */
[----:B------:R-:W-:Y:S01]  /*10ab0*/  @!PT LDS RZ, [RZ] ;  /* 0x00000000fffff984 */ /* 0x000fe20000000800 */
[----:B------:R2:W-:Y:S01]  /*10ac0*/  @!P0 LDGSTS.E.BYPASS.LTC128B.128 [R166+0x1800], desc[UR4][R6.64] ;  /* 0x0180000006a68fae */ /* 0x0005e2000b981a04 */
[----:B------:R-:W-:Y:S03]  /*10ad0*/  @!P0 IADD3.X R9, PT, PT, R4, R141, R4, P5, P4 ;  /* 0x0000008d04098210 */ /* 0x000fe60002fe8404 */
        /* <DEDUP_REMOVED lines=13> */
.L_x_7339:
[----:B------:R-:W-:Y:S05]  /*10bb0*/  BSYNC.RECONVERGENT B1 ;  /* 0x0000000000017941 */ /* 0x000fea0003800200 */
.L_x_7338:
[C---:B------:R-:W-:Y:S01]  /*10bc0*/  ISETP.GE.AND P1, PT, R163.reuse, R160, PT ;  /* 0x000000a0a300720c */ /* 0x040fe20003f26270 */
[----:B--2---:R-:W2:Y:S01]  /*10bd0*/  LD.E R3, desc[UR4][R84.64+0xdc] ;  /* 0x0000dc0454037980 */ /* 0x004ea2000c101900 */
[----:B------:R-:W-:Y:S01]  /*10be0*/  LOP3.LUT R134, R134, 0x120, R135, 0xf8, !PT ;  /* 0x0000012086867812 */ /* 0x000fe200078ef887 */
[C---:B------:R-:W-:Y:S01]  /*10bf0*/  VIADD R14, R163.reuse, 0xffffffe9 ;  /* 0xffffffe9a30e7836 */ /* 0x040fe20000000000 */
[----:B-1----:R-:W-:Y:S01]  /*10c00*/  FSEL R25, R230, -INF , P1 ;  /* 0xff800000e6197808 */ /* 0x002fe20000800000 */
        /* <DEDUP_REMOVED lines=19> */
[C---:B------:R-:W-:Y:S01]  /*10d40*/  ISETP.GE.AND P0, PT, R0.reuse, R160, PT ;  /* 0x000000a00000720c */ /* 0x040fe20003f06270 */
[C---:B------:R-:W-:Y:S01]  /*10d50*/  VIADD R11, R163.reuse, 0xffffffe1 ;  /* 0xffffffe1a30b7836 */ /* 0x040fe20000000000 */
[----:B------:R-:W-:Y:S01]  /*10d60*/  ISETP.GE.AND P5, PT, R0, R158, PT ;  /* 0x0000009e0000720c */ /* 0x000fe20003fa6270 */
        /* <DEDUP_REMOVED lines=21> */
[----:B------:R-:W-:Y:S01]  /*10ec0*/  ISETP.GE.AND P0, PT, R10, R160, PT ;  /* 0x000000a00a00720c */ /* 0x000fe20003f06270 */
[----:B------:R-:W-:Y:S01]  /*10ed0*/  VIADD R162, R162, 0xffffff80 ;  /* 0xffffff80a2a27836 */ /* 0x000fe20000000000 */
[----:B------:R-:W-:Y:S02]  /*10ee0*/  ISETP.GE.AND P5, PT, R5, R158, PT ;  /* 0x0000009e0500720c */ /* 0x000fe40003fa6270 */
        /* <DEDUP_REMOVED lines=96> */
[----:B------:R-:W-:Y:S02]  /*114f0*/  FSEL R41, R172, -INF , !P6 ;  /* 0xff800000ac297808 */ /* 0x000fe40007000000 */
[-C--:B------:R-:W-:Y:S02]  /*11500*/  ISETP.GE.AND P6, PT, R7, R159.reuse, PT ;  /* 0x0000009f0700720c */ /* 0x080fe40003fc6270 */
[-C--:B------:R-:W-:Y:S02]  /*11510*/  ISETP.GE.AND P1, PT, R0, R160.reuse, PT ;  /* 0x000000a00000720c */ /* 0x080fe40003f26270 */
[-C--:B------:R-:W-:Y:S02]  /*11520*/  ISETP.GE.AND P0, PT, R5, R159.reuse, PT ;  /* 0x0000009f0500720c */ /* 0x080fe40003f06270 */
[----:B------:R-:W-:Y:S02]  /*11530*/  FSEL R176, R176, -INF , P1 ;  /* 0xff800000b0b07808 */ /* 0x000fe40000800000 */
        /* <DEDUP_REMOVED lines=8> */
[----:B------:R-:W-:Y:S02]  /*115c0*/  ISETP.GE.AND P1, PT, R33, R160, PT ;  /* 0x000000a02100720c */ /* 0x000fe40003f26270 */
[----:B------:R-:W-:Y:S02]  /*115d0*/  FSEL R44, R227, -INF , P5 ;  /* 0xff800000e32c7808 */ /* 0x000fe40002800000 */
[-C--:B------:R-:W-:Y:S02]  /*115e0*/  ISETP.GE.AND P5, PT, R22, R158.reuse, PT ;  /* 0x0000009e1600720c */ /* 0x080fe40003fa6270 */
[----:B------:R-:W-:Y:S02]  /*115f0*/  FSEL R179, R179, -INF , !P6 ;  /* 0xff800000b3b37808 */ /* 0x000fe40007000000 */
[----:B------:R-:W-:Y:S02]  /*11600*/  FSEL R123, R212, -INF , P5 ;  /* 0xff800000d47b7808 */ /* 0x000fe40002800000 */
[-C--:B------:R-:W-:Y:S02]  /*11610*/  ISETP.GE.AND P5, PT, R21, R158.reuse, PT ;  /* 0x0000009e1500720c */ /* 0x080fe40003fa6270 */
[-C--:B------:R-:W-:Y:S02]  /*11620*/  ISETP.GE.AND P6, PT, R11, R159.reuse, PT ;  /* 0x0000009f0b00720c */ /* 0x080fe40003fc6270 */
[----:B------:R-:W-:Y:S02]  /*11630*/  FSEL R113, R215, -INF , P5 ;  /* 0xff800000d7717808 */ /* 0x000fe40002800000 */
[-C--:B------:R-:W-:Y:S02]  /*11640*/  ISETP.GE.AND P5, PT, R31, R158.reuse, PT ;  /* 0x0000009e1f00720c */ /* 0x080fe40003fa6270 */
[----:B------:R-:W-:Y:S02]  /*11650*/  FSEL R185, R185, -INF , !P6 ;  /* 0xff800000b9b97808 */ /* 0x000fe40007000000 */
[----:B------:R-:W-:Y:S02]  /*11660*/  ISETP.GE.AND P6, PT, R15, R159, PT ;  /* 0x0000009f0f00720c */ /* 0x000fe40003fc6270 */
[----:B------:R-:W-:Y:S02]  /*11670*/  FSEL R43, R226, -INF , P1 ;  /* 0xff800000e22b7808 */ /* 0x000fe40000800000 */
[C---:B------:R-:W-:Y:S01]  /*11680*/  ISETP.GE.AND P1, PT, R163.reuse, R153, PT ;  /* 0x00000099a300720c */ /* 0x040fe20003f26270 */
[----:B------:R-:W-:Y:S01]  /*11690*/  VIADD R163, R163, 0xffffff80 ;  /* 0xffffff80a3a37836 */ /* 0x000fe20000000000 */
[----:B------:R-:W-:Y:S02]  /*116a0*/  FSEL R55, R223, -INF , P5 ;  /* 0xff800000df377808 */ /* 0x000fe40002800000 */
[----:B------:R-:W-:Y:S02]  /*116b0*/  FSEL R9, R9, -INF , !P1 ;  /* 0xff80000009097808 */ /* 0x000fe40004800000 */
[-C--:B------:R-:W-:Y:S02]  /*116c0*/  ISETP.GE.AND P1, PT, R26, R158.reuse, PT ;  /* 0x0000009e1a00720c */ /* 0x080fe40003f26270 */
[-C--:B------:R-:W-:Y:S02]  /*116d0*/  ISETP.GE.AND P5, PT, R6, R159.reuse, PT ;  /* 0x0000009f0600720c */ /* 0x080fe40003fa6270 */
[----:B------:R-:W-:Y:S02]  /*116e0*/  FSEL R99, R218, -INF , P1 ;  /* 0xff800000da637808 */ /* 0x000fe40000800000 */
[----:B------:R-:W-:Y:S02]  /*116f0*/  ISETP.GE.AND P1, PT, R32, R158, PT ;  /* 0x0000009e2000720c */ /* 0x000fe40003f26270 */
        /* <DEDUP_REMOVED lines=13> */
[----:B------:R-:W-:Y:S02]  /*117d0*/  FSEL R51, R224, -INF , P1 ;  /* 0xff800000e0337808 */ /* 0x000fe40000800000 */
        /* <DEDUP_REMOVED lines=74> */
[----:B------:R-:W-:Y:S02]  /*11c80*/  FSEL R169, R205, -INF , !P6 ;  /* 0xff800000cda97808 */ /* 0x000fe40007000000 */
[----:B------:R-:W-:Y:S02]  /*11c90*/  ISETP.GE.AND P6, PT, R18, R153, PT ;  /* 0x000000991200720c */ /* 0x000fe40003fc6270 */
[----:B------:R-:W-:Y:S02]  /*11ca0*/  FSEL R205, R192, -INF , !P5 ;  /* 0xff800000c0cd7808 */ /* 0x000fe40006800000 */
[----:B------:R-:W-:Y:S02]  /*11cb0*/  FSEL R197, R198, -INF , !P6 ;  /* 0xff800000c6c57808 */ /* 0x000fe40007000000 */
        /* <DEDUP_REMOVED lines=47> */
[----:B------:R-:W-:Y:S03]  /*11fb0*/  FMNMX3.FTZ R2, R2, R121, R119, !PT ;  /* 0x0000007902027276 */ /* 0x000fe60007810077 */
[----:B------:R-:W-:Y:S01]  /*11fc0*/  SHFL.BFLY PT, R0, R7, 0x2, 0x1f ;  /* 0x0c401f0007007f89 */ /* 0x000fe200000e0000 */
        /* <DEDUP_REMOVED lines=15> */
[----:B------:R-:W-:Y:S01]  /*120c0*/  FSETP.NEU.FTZ.AND P0, PT, R0, -INF , PT ;  /* 0xff8000000000780b */ /* 0x000fe20003f1d000 */
[----:B------:R-:W-:Y:S02]  /*120d0*/  FADD.FTZ R6, -R7, R86 ;  /* 0x0000005607067221 */ /* 0x000fe40000010100 */
[-CC-:B------:R-:W-:Y:S01]  /*120e0*/  FFMA.FTZ R94, R35, R3.reuse, -R46.reuse ;  /* 0x00000003235e7223 */ /* 0x180fe2000001082e */
[-CC-:B------:R-:W-:Y:S01]  /*120f0*/  FFMA.FTZ R107, R37, R3.reuse, -R46.reuse ;  /* 0x00000003256b7223 */ /* 0x180fe2000001082e */
[----:B------:R-:W-:Y:S01]  /*12100*/  FSEL R42, R42, RZ, P0 ;  /* 0x000000ff2a2a7208 */ /* 0x000fe20000000000 */
[-CC-:B------:R-:W-:Y:S01]  /*12110*/  FFMA.FTZ R98, R41, R3.reuse, -R46.reuse ;  /* 0x0000000329627223 */ /* 0x180fe2000001082e */
[----:B------:R-:W-:Y:S01]  /*12120*/  LEA R41, R134, UR6, 0x1 ;  /* 0x0000000686297c11 */ /* 0x000fe2000f8e08ff */
[-C--:B------:R-:W-:Y:S01]  /*12130*/  FFMA.FTZ R102, R47, R3.reuse, -R46 ;  /* 0x000000032f667223 */ /* 0x080fe2000001082e */
[----:B------:R-:W-:Y:S01]  /*12140*/  MUFU.EX2 R94, R94 ;  /* 0x0000005e005e7308 */ /* 0x000fe20000000800 */
[-C--:B------:R-:W-:Y:S01]  /*12150*/  FFMA.FTZ R64, R15, R3.reuse, -R42 ;  /* 0x000000030f407223 */ /* 0x080fe2000001082a */
[-C--:B------:R-:W-:Y:S01]  /*12160*/  FFMA.FTZ R47, R39, R3.reuse, -R46 ;  /* 0x00000003272f7223 */ /* 0x080fe2000001082e */
[----:B------:R-:W-:Y:S01]  /*12170*/  LDSM.16.MT88.4 R32, [R41+0x3400] ;  /* 0x003400002920783b */ /* 0x000fe20000004200 */
[----:B------:R-:W-:Y:S02]  /*12180*/  VIADD R40, R41, 0x3020 ;  /* 0x0000302029287836 */ /* 0x000fe40000000000 */
[-CC-:B------:R-:W-:Y:S01]  /*12190*/  FFMA.FTZ R111, R4, R3.reuse, -R42.reuse ;  /* 0x00000003046f7223 */ /* 0x180fe2000001082a */
[-CC-:B------:R-:W-:Y:S01]  /*121a0*/  FFMA.FTZ R105, R59, R3.reuse, -R42.reuse ;  /* 0x000000033b697223 */ /* 0x180fe2000001082a */
[-CC-:B------:R-:W-:Y:S02]  /*121b0*/  FFMA.FTZ R59, R13, R3.reuse, -R42.reuse ;  /* 0x000000030d3b7223 */ /* 0x180fe4000001082a */
        /* <DEDUP_REMOVED lines=26> */
[-CC-:B------:R-:W-:Y:S01]  /*12360*/  FFMA.FTZ R109, R45, R3.reuse, -R46.reuse ;  /* 0x000000032d6d7223 */ /* 0x180fe2000001082e */
[-CC-:B------:R-:W-:Y:S01]  /*12370*/  FFMA.FTZ R45, R11, R3.reuse, -R46.reuse ;  /* 0x000000030b2d7223 */ /* 0x180fe2000001082e */
[----:B------:R-:W-:Y:S01]  /*12380*/  FMUL.FTZ R5, R3, R6 ;  /* 0x0000000603057220 */ /* 0x000fe20000410000 */
[-CC-:B------:R-:W-:Y:S01]  /*12390*/  FFMA.FTZ R48, R25, R3.reuse, -R46.reuse ;  /* 0x0000000319307223 */ /* 0x180fe2000001082e */
[----:B------:R-:W-:Y:S01]  /*123a0*/  FSEL R4, R0, RZ, P0 ;  /* 0x000000ff00047208 */ /* 0x000fe20000000000 */
[-CC-:B------:R-:W-:Y:S03]  /*123b0*/  FFMA.FTZ R97, R179, R3.reuse, -R46.reuse ;  /* 0x00000003b3617223 */ /* 0x180fe6000001082e */
[----:B------:R-:W3:Y:S01]  /*123c0*/  MUFU.EX2 R104, R104 ;  /* 0x0000006800687308 */ /* 0x000ee20000000800 */
[-CC-:B------:R-:W-:Y:S01]  /*123d0*/  FFMA.FTZ R90, R181, R3.reuse, -R46.reuse ;  /* 0x00000003b55a7223 */ /* 0x180fe2000001082e */
[-CC-:B------:R-:W-:Y:S01]  /*123e0*/  FFMA.FTZ R95, R183, R3.reuse, -R46.reuse ;  /* 0x00000003b75f7223 */ /* 0x180fe2000001082e */
[----:B------:R-:W-:Y:S01]  /*123f0*/  FADD.FTZ R4, -R4, R87 ;  /* 0x0000005704047221 */ /* 0x000fe20000010100 */
[-CC-:B------:R-:W-:Y:S01]  /*12400*/  FFMA.FTZ R66, R185, R3.reuse, -R46.reuse ;  /* 0x00000003b9427223 */ /* 0x180fe2000001082e */
[-CC-:B------:R-:W-:Y:S01]  /*12410*/  FFMA.FTZ R62, R187, R3.reuse, -R46.reuse ;  /* 0x00000003bb3e7223 */ /* 0x180fe2000001082e */
[--C-:B------:R-:W-:Y:S01]  /*12420*/  FFMA.FTZ R61, R189, R3, -R46.reuse ;  /* 0x00000003bd3d7223 */ /* 0x100fe2000001082e */
[----:B------:R-:W-:Y:S03]  /*12430*/  FMUL.FTZ R7, R3, R4 ;  /* 0x0000000403077220 */ /* 0x000fe60000410000 */
[----:B------:R-:W4:Y:S01]  /*12440*/  MUFU.EX2 R109, R109 ;  /* 0x0000006d006d7308 */ /* 0x000f220000000800 */
[----:B------:R-:W-:Y:S01]  /*12450*/  VIADD R4, R41, 0x3000 ;  /* 0x0000300029047836 */ /* 0x000fe20000000000 */
[----:B--2---:R-:W-:Y:S01]  /*12460*/  F2FP.BF16.F32.PACK_AB R25, R100, R111 ;  /* 0x0000006f6419723e */ /* 0x004fe200000010ff */
[-CC-:B------:R-:W-:Y:S01]  /*12470*/  FFMA.FTZ R56, R191, R3.reuse, -R46.reuse ;  /* 0x00000003bf387223 */ /* 0x180fe2000001082e */
[-CC-:B------:R-:W-:Y:S01]  /*12480*/  FFMA.FTZ R53, R193, R3.reuse, -R46.reuse ;  /* 0x00000003c1357223 */ /* 0x180fe2000001082e */
[----:B------:R-:W-:Y:S02]  /*12490*/  @P2 VIADD R40, R4, 0xffffffe0 ;  /* 0xffffffe004282836 */ /* 0x000fe40000000000 */
[-CC-:B------:R-:W-:Y:S01]  /*124a0*/  FFMA.FTZ R50, R195, R3.reuse, -R46.reuse ;  /* 0x00000003c3327223 */ /* 0x180fe2000001082e */
[-CC-:B------:R-:W-:Y:S02]  /*124b0*/  FFMA.FTZ R86, R121, R3.reuse, -R46.reuse ;  /* 0x0000000379567223 */ /* 0x180fe4000001082e */
[----:B------:R-:W-:Y:S01]  /*124c0*/  MUFU.EX2 R105, R105 ;  /* 0x0000006900697308 */ /* 0x000fe20000000800 */
[----:B---3--:R-:W-:Y:S01]  /*124d0*/  F2FP.BF16.F32.PACK_AB R24, R102, R104 ;  /* 0x000000686618723e */ /* 0x008fe200000010ff */
[----:B------:R-:W2:Y:S01]  /*124e0*/  LDSM.16.MT88.4 R28, [R40] ;  /* 0x00000000281c783b */ /* 0x000ea20000004200 */
[----:B------:R-:W-:Y:S01]  /*124f0*/  ISETP.GT.AND P0, PT, R161, R140, PT ;  /* 0x0000008ca100720c */ /* 0x000fe20003f04270 */
[-CC-:B------:R-:W-:Y:S01]  /*12500*/  FFMA.FTZ R87, R119, R3.reuse, -R46.reuse ;  /* 0x0000000377577223 */ /* 0x180fe2000001082e */
[-CC-:B------:R-:W-:Y:S01]  /*12510*/  FFMA.FTZ R108, R115, R3.reuse, -R46.reuse ;  /* 0x00000003736c7223 */ /* 0x180fe2000001082e */
[-CC-:B------:R-:W-:Y:S01]  /*12520*/  FFMA.FTZ R103, R103, R3.reuse, -R46.reuse ;  /* 0x0000000367677223 */ /* 0x180fe2000001082e */
[--C-:B------:R-:W-:Y:S03]  /*12530*/  FFMA.FTZ R65, R65, R3, -R46.reuse ;  /* 0x0000000341417223 */ /* 0x100fe6000001082e */
[----:B------:R-:W3:Y:S01]  /*12540*/  MUFU.EX2 R96, R96 ;  /* 0x0000006000607308 */ /* 0x000ee20000000800 */
[----:B----4-:R-:W-:Y:S01]  /*12550*/  F2FP.BF16.F32.PACK_AB R26, R98, R109 ;  /* 0x0000006d621a723e */ /* 0x010fe200000010ff */
[----:B------:R-:W4:Y:S01]  /*12560*/  LDSM.16.MT88.4 R36, [R40+0x400] ;  /* 0x000400002824783b */ /* 0x000f220000004200 */
[----:B------:R-:W-:Y:S07]  /*12570*/  FFMA.FTZ R89, R89, R3, -R46 ;  /* 0x0000000359597223 */ /* 0x000fee000001082e */
[----:B------:R-:W5:Y:S10]  /*12580*/  MUFU.EX2 R23, R5 ;  /* 0x0000000500177308 */ /* 0x000f740000000800 */
[----:B------:R-:W1:Y:S01]  /*12590*/  MUFU.EX2 R22, R7 ;  /* 0x0000000700167308 */ /* 0x000e620000000800 */
[----:B---3--:R-:W-:Y:S09]  /*125a0*/  F2FP.BF16.F32.PACK_AB R27, R96, R105 ;  /* 0x00000069601b723e */ /* 0x008ff200000010ff */
[----:B------:R-:W3:Y:S01]  /*125b0*/  MUFU.EX2 R107, R107 ;  /* 0x0000006b006b7308 */ /* 0x000ee20000000800 */
[C---:B-----5:R-:W-:Y:S01]  /*125c0*/  FMUL.FTZ R8, R23.reuse, R76 ;  /* 0x0000004c17087220 */ /* 0x060fe20000410000 */
[C---:B------:R-:W-:Y:S01]  /*125d0*/  FMUL.FTZ R9, R23.reuse, R77 ;  /* 0x0000004d17097220 */ /* 0x040fe20000410000 */
[----:B------:R-:W-:Y:S01]  /*125e0*/  FMUL.FTZ R16, R23, R68 ;  /* 0x0000004417107220 */ /* 0x000fe20000410000 */
[----:B------:R-:W-:Y:S01]  /*125f0*/  FFMA.FTZ R68, R171, R3, -R42 ;  /* 0x00000003ab447223 */ /* 0x000fe2000001082a */
[C---:B------:R-:W-:Y:S01]  /*12600*/  FMUL.FTZ R4, R23.reuse, R80 ;  /* 0x0000005017047220 */ /* 0x040fe20000410000 */
[C---:B------:R-:W-:Y:S01]  /*12610*/  FMUL.FTZ R5, R23.reuse, R81 ;  /* 0x0000005117057220 */ /* 0x040fe20000410000 */
[----:B------:R-:W-:Y:S03]  /*12620*/  FFMA.FTZ R104, R23, R164, R104 ;  /* 0x000000a417687223 */ /* 0x000fe60000010068 */
[----:B------:R-:W-:Y:S01]  /*12630*/  MUFU.EX2 R101, R101 ;  /* 0x0000006500657308 */ /* 0x000fe20000000800 */
[C---:B-1----:R-:W-:Y:S01]  /*12640*/  FMUL.FTZ R10, R22.reuse, R78 ;  /* 0x0000004e160a7220 */ /* 0x042fe20000410000 */
[C---:B------:R-:W-:Y:S01]  /*12650*/  FMUL.FTZ R11, R22.reuse, R79 ;  /* 0x0000004f160b7220 */ /* 0x040fe20000410000 */
[C---:B------:R-:W-:Y:S01]  /*12660*/  FMUL.FTZ R18, R22.reuse, R70 ;  /* 0x0000004616127220 */ /* 0x040fe20000410000 */
[----:B------:R-:W-:Y:S01]  /*12670*/  LDSM.16.MT88.4 R76, [R41+0x4c00] ;  /* 0x004c0000294c783b */ /* 0x000fe20000004200 */
[C---:B------:R-:W-:Y:S01]  /*12680*/  FMUL.FTZ R19, R22.reuse, R71 ;  /* 0x0000004716137220 */ /* 0x040fe20000410000 */
[C---:B------:R-:W-:Y:S01]  /*12690*/  FMUL.FTZ R6, R22.reuse, R82 ;  /* 0x0000005216067220 */ /* 0x040fe20000410000 */
[--C-:B------:R-:W-:Y:S03]  /*126a0*/  FFMA.FTZ R82, R125, R3, -R42.reuse ;  /* 0x000000037d527223 */ /* 0x100fe6000001082a */
[----:B------:R-:W1:Y:S01]  /*126b0*/  MUFU.EX2 R92, R92 ;  /* 0x0000005c005c7308 */ /* 0x000e620000000800 */
[C---:B------:R-:W-:Y:S01]  /*126c0*/  FMUL.FTZ R7, R22.reuse, R83 ;  /* 0x0000005316077220 */ /* 0x040fe20000410000 */
[-C--:B------:R-:W-:Y:S01]  /*126d0*/  FFMA.FTZ R83, R123, R3.reuse, -R42 ;  /* 0x000000037b537223 */ /* 0x080fe2000001082a */
[-CC-:B------:R-:W-:Y:S01]  /*126e0*/  FFMA.FTZ R71, R175, R3.reuse, -R46.reuse ;  /* 0x00000003af477223 */ /* 0x180fe2000001082e */
[-CC-:B------:R-:W-:Y:S01]  /*126f0*/  FFMA.FTZ R70, R169, R3.reuse, -R46.reuse ;  /* 0x00000003a9467223 */ /* 0x180fe2000001082e */
[-CC-:B------:R-:W-:Y:S01]  /*12700*/  FFMA.FTZ R81, R129, R3.reuse, -R46.reuse ;  /* 0x0000000381517223 */ /* 0x180fe2000001082e */
[----:B------:R-:W-:Y:S01]  /*12710*/  FFMA.FTZ R80, R127, R3, -R46 ;  /* 0x000000037f507223 */ /* 0x000fe2000001082e */
[C---:B------:R-:W-:Y:S03]  /*12720*/  FFMA.FTZ R111, R22.reuse, R165, R111 ;  /* 0x000000a5166f7223 */ /* 0x040fe6000001006f */
[----:B------:R-:W-:Y:S01]  /*12730*/  MUFU.EX2 R97, R97 ;  /* 0x0000006100617308 */ /* 0x000fe20000000800 */
[C---:B------:R-:W-:Y:S05]  /*12740*/  HMMA.16816.F32.BF16 R4, R24.reuse, R12, R4 ;  /* 0x0000000c1804723c */ /* 0x040fea0000041804 */
[C---:B------:R-:W-:Y:S01]  /*12750*/  FMUL.FTZ R12, R23.reuse, R72 ;  /* 0x00000048170c7220 */ /* 0x040fe20000410000 */
[----:B------:R-:W-:Y:S03]  /*12760*/  FMUL.FTZ R13, R23, R73 ;  /* 0x00000049170d7220 */ /* 0x000fe60000410000 */
[----:B------:R-:W5:Y:S01]  /*12770*/  MUFU.EX2 R90, R90 ;  /* 0x0000005a005a7308 */ /* 0x000f620000000800 */
[C---:B------:R-:W-:Y:S03]  /*12780*/  HMMA.16816.F32.BF16 R8, R24.reuse, R14, R8 ;  /* 0x0000000e1808723c */ /* 0x040fe60000041808 */
[C---:B------:R-:W-:Y:S01]  /*12790*/  FMUL.FTZ R14, R22.reuse, R74 ;  /* 0x0000004a160e7220 */ /* 0x040fe20000410000 */
[----:B------:R-:W-:Y:S01]  /*127a0*/  FMUL.FTZ R15, R22, R75 ;  /* 0x0000004b160f7220 */ /* 0x000fe20000410000 */
[-CC-:B------:R-:W-:Y:S01]  /*127b0*/  FFMA.FTZ R75, R143, R3.reuse, -R42.reuse ;  /* 0x000000038f4b7223 */ /* 0x180fe2000001082a */
[-C--:B------:R-:W-:Y:S03]  /*127c0*/  FFMA.FTZ R74, R131, R3.reuse, -R42 ;  /* 0x00000003834a7223 */ /* 0x080fe6000001082a */
[----:B------:R-:W-:Y:S01]  /*127d0*/  MUFU.EX2 R93, R93 ;  /* 0x0000005d005d7308 */ /* 0x000fe20000000800 */
[----:B------:R-:W-:Y:S01]  /*127e0*/  FFMA.FTZ R72, R17, R3, -R46 ;  /* 0x0000000311487223 */ /* 0x000fe2000001082e */
[----:B------:R-:W-:Y:S01]  /*127f0*/  FMUL.FTZ R17, R23, R69 ;  /* 0x0000004517117220 */ /* 0x000fe20000410000 */
[-C--:B------:R-:W-:Y:S01]  /*12800*/  FFMA.FTZ R69, R173, R3.reuse, -R42 ;  /* 0x00000003ad457223 */ /* 0x080fe2000001082a */
[C---:B--2---:R-:W-:Y:S03]  /*12810*/  HMMA.16816.F32.BF16 R12, R24.reuse, R28, R12 ;  /* 0x0000001c180c723c */ /* 0x044fe6000004180c */
[----:B------:R-:W-:Y:S03]  /*12820*/  FFMA.FTZ R73, R167, R3, -R46 ;  /* 0x00000003a7497223 */ /* 0x000fe6000001082e */
[----:B------:R-:W2:Y:S01]  /*12830*/  MUFU.EX2 R88, R88 ;  /* 0x0000005800587308 */ /* 0x000ea20000000800 */
[----:B------:R-:W-:Y:S01]  /*12840*/  FADD.FTZ R100, R100, R111 ;  /* 0x0000006f64647221 */ /* 0x000fe20000010000 */
[----:B------:R-:W-:Y:S01]  /*12850*/  FADD.FTZ R104, R102, R104 ;  /* 0x0000006866687221 */ /* 0x000fe20000010000 */
[----:B------:R-:W-:Y:S01]  /*12860*/  HMMA.16816.F32.BF16 R16, R24, R30, R16 ;  /* 0x0000001e1810723c */ /* 0x000fe20000041810 */
[----:B------:R-:W4:Y:S02]  /*12870*/  LDSM.16.MT88.4 R28, [R41+0x3800] ;  /* 0x00380000291c783b */ /* 0x000f240000004200 */
[----:B---3--:R-:W-:Y:S04]  /*12880*/  F2FP.BF16.F32.PACK_AB R24, R94, R107 ;  /* 0x0000006b5e18723e */ /* 0x008fe800000010ff */
[----:B------:R-:W-:Y:S01]  /*12890*/  MUFU.EX2 R95, R95 ;  /* 0x0000005f005f7308 */ /* 0x000fe20000000800 */
[----:B-1----:R-:W-:Y:S01]  /*128a0*/  F2FP.BF16.F32.PACK_AB R25, R92, R101 ;  /* 0x000000655c19723e */ /* 0x002fe200000010ff */
[----:B------:R-:W-:Y:S01]  /*128b0*/  FADD.FTZ R105, R105, R100 ;  /* 0x0000006469697221 */ /* 0x000fe20000010000 */
[----:B-----5:R-:W-:Y:S01]  /*128c0*/  F2FP.BF16.F32.PACK_AB R26, R90, R97 ;  /* 0x000000615a1a723e */ /* 0x020fe200000010ff */
[----:B------:R-:W-:Y:S02]  /*128d0*/  FADD.FTZ R109, R109, R104 ;  /* 0x000000686d6d7221 */ /* 0x000fe40000010000 */
[----:B------:R-:W-:Y:S04]  /*128e0*/  FADD.FTZ R22, R96, R105 ;  /* 0x0000006960167221 */ /* 0x000fe80000010000 */
[----:B------:R-:W-:Y:S01]  /*128f0*/  MUFU.EX2 R66, R66 ;  /* 0x0000004200427308 */ /* 0x000fe20000000800 */
[----:B--2---:R-:W-:Y:S01]  /*12900*/  F2FP.BF16.F32.PACK_AB R27, R88, R93 ;  /* 0x0000005d581b723e */ /* 0x004fe200000010ff */
        /* <DEDUP_REMOVED lines=14> */
[C---:B----4-:R-:W-:Y:S03]  /*129f0*/  HMMA.16816.F32.BF16 R12, R24.reuse, R36, R12 ;  /* 0x00000024180c723c */ /* 0x050fe6000004180c */
[----:B-1----:R-:W-:Y:S01]  /*12a00*/  FADD.FTZ R23, R67, R22 ;  /* 0x0000001643177221 */ /* 0x002fe20000010000 */
[----:B------:R-:W-:Y:S05]  /*12a10*/  FADD.FTZ R90, R90, R97 ;  /* 0x000000615a5a7221 */ /* 0x000fea0000010000 */
[----:B------:R-:W1:Y:S01]  /*12a20*/  MUFU.EX2 R61, R61 ;  /* 0x0000003d003d7308 */ /* 0x000e620000000800 */
[----:B------:R-:W-:Y:S01]  /*12a30*/  HMMA.16816.F32.BF16 R16, R24, R38, R16 ;  /* 0x000000261810723c */ /* 0x000fe20000041810 */
[----:B------:R-:W4:Y:S02]  /*12a40*/  LDSM.16.MT88.4 R36, [R41+0x3c00] ;  /* 0x003c00002924783b */ /* 0x000f240000004200 */
[----:B------:R-:W-:Y:S01]  /*12a50*/  F2FP.BF16.F32.PACK_AB R24, R66, R95 ;  /* 0x0000005f4218723e */ /* 0x000fe200000010ff */
[C---:B--2---:R-:W-:Y:S01]  /*12a60*/  FADD.FTZ R23, R64.reuse, R23 ;  /* 0x0000001740177221 */ /* 0x044fe20000010000 */
[----:B------:R-:W-:Y:S01]  /*12a70*/  F2FP.BF16.F32.PACK_AB R25, R64, R67 ;  /* 0x000000434019723e */ /* 0x000fe200000010ff */
[----:B------:R-:W-:Y:S03]  /*12a80*/  FADD.FTZ R95, R95, R90 ;  /* 0x0000005a5f5f7221 */ /* 0x000fe60000010000 */
[----:B------:R-:W2:Y:S01]  /*12a90*/  MUFU.EX2 R60, R60 ;  /* 0x0000003c003c7308 */ /* 0x000ea20000000800 */
[----:B------:R-:W-:Y:S09]  /*12aa0*/  FADD.FTZ R95, R66, R95 ;  /* 0x0000005f425f7221 */ /* 0x000ff20000010000 */
[----:B------:R-:W5:Y:S01]  /*12ab0*/  MUFU.EX2 R59, R59 ;  /* 0x0000003b003b7308 */ /* 0x000f620000000800 */
[C---:B-1----:R-:W-:Y:S01]  /*12ac0*/  F2FP.BF16.F32.PACK_AB R26, R61.reuse, R62 ;  /* 0x0000003e3d1a723e */ /* 0x042fe200000010ff */
[----:B------:R-:W-:Y:S04]  /*12ad0*/  FADD.FTZ R62, R62, R95 ;  /* 0x0000005f3e3e7221 */ /* 0x000fe80000010000 */
[----:B------:R-:W-:Y:S04]  /*12ae0*/  FADD.FTZ R61, R61, R62 ;  /* 0x0000003e3d3d7221 */ /* 0x000fe80000010000 */
[----:B------:R-:W-:Y:S01]  /*12af0*/  MUFU.EX2 R56, R56 ;  /* 0x0000003800387308 */ /* 0x000fe20000000800 */
[----:B--2---:R-:W-:Y:S09]  /*12b00*/  FADD.FTZ R22, R60, R23 ;  /* 0x000000173c167221 */ /* 0x004ff20000010000 */
[----:B------:R-:W1:Y:S01]  /*12b10*/  MUFU.EX2 R53, R53 ;  /* 0x0000003500357308 */ /* 0x000e620000000800 */
[C---:B-----5:R-:W-:Y:S01]  /*12b20*/  FADD.FTZ R22, R59.reuse, R22 ;  /* 0x000000163b167221 */ /* 0x060fe20000010000 */
[----:B------:R-:W-:Y:S08]  /*12b30*/  F2FP.BF16.F32.PACK_AB R27, R59, R60 ;  /* 0x0000003c3b1b723e */ /* 0x000ff000000010ff */
[----:B------:R-:W-:Y:S01]  /*12b40*/  MUFU.EX2 R57, R57 ;  /* 0x0000003900397308 */ /* 0x000fe20000000800 */
[C---:B------:R-:W-:Y:S09]  /*12b50*/  HMMA.16816.F32.BF16 R4, R24.reuse, R28, R4 ;  /* 0x0000001c1804723c */ /* 0x040ff20000041804 */
[----:B------:R-:W2:Y:S01]  /*12b60*/  MUFU.EX2 R52, R52 ;  /* 0x0000003400347308 */ /* 0x000ea20000000800 */
[C---:B------:R-:W-:Y:S01]  /*12b70*/  HMMA.16816.F32.BF16 R8, R24.reuse, R30, R8 ;  /* 0x0000001e1808723c */ /* 0x040fe20000041808 */
[----:B------:R-:W5:Y:S08]  /*12b80*/  LDSM.16.MT88.4 R28, [R40+0xc00] ;  /* 0x000c0000281c783b */ /* 0x000f700000004200 */
[----:B------:R-:W-:Y:S01]  /*12b90*/  MUFU.EX2 R50, R50 ;  /* 0x0000003200327308 */ /* 0x000fe20000000800 */
[C---:B---3--:R-:W-:Y:S09]  /*12ba0*/  HMMA.16816.F32.BF16 R12, R24.reuse, R32, R12 ;  /* 0x00000020180c723c */ /* 0x048ff2000004180c */
[----:B------:R-:W3:Y:S01]  /*12bb0*/  MUFU.EX2 R47, R47 ;  /* 0x0000002f002f7308 */ /* 0x000ee20000000800 */
[----:B------:R-:W-:Y:S01]  /*12bc0*/  HMMA.16816.F32.BF16 R16, R24, R34, R16 ;  /* 0x000000221810723c */ /* 0x000fe20000041810 */
[----:B------:R-:W5:Y:S02]  /*12bd0*/  LDSM.16.MT88.4 R32, [R41+0x4000] ;  /* 0x004000002920783b */ /* 0x000f640000004200 */
[----:B-1----:R-:W-:Y:S01]  /*12be0*/  F2FP.BF16.F32.PACK_AB R24, R53, R56 ;  /* 0x000000383518723e */ /* 0x002fe200000010ff */
[----:B------:R-:W-:Y:S01]  /*12bf0*/  FADD.FTZ R56, R56, R61 ;  /* 0x0000003d38387221 */ /* 0x000fe20000010000 */
[C---:B--2---:R-:W-:Y:S01]  /*12c00*/  F2FP.BF16.F32.PACK_AB R25, R52.reuse, R57 ;  /* 0x000000393419723e */ /* 0x044fe200000010ff */
[----:B------:R-:W-:Y:S03]  /*12c10*/  FADD.FTZ R57, R57, R22 ;  /* 0x0000001639397221 */ /* 0x000fe60000010000 */
[----:B------:R-:W1:Y:S01]  /*12c20*/  MUFU.EX2 R49, R49 ;  /* 0x0000003100317308 */ /* 0x000e620000000800 */
[----:B------:R-:W-:Y:S01]  /*12c30*/  FADD.FTZ R53, R53, R56 ;  /* 0x0000003835357221 */ /* 0x000fe20000010000 */
[----:B------:R-:W-:Y:S08]  /*12c40*/  FADD.FTZ R52, R52, R57 ;  /* 0x0000003934347221 */ /* 0x000ff00000010000 */
[----:B------:R-:W2:Y:S01]  /*12c50*/  MUFU.EX2 R54, R54 ;  /* 0x0000003600367308 */ /* 0x000ea20000000800 */
[C---:B---3--:R-:W-:Y:S01]  /*12c60*/  F2FP.BF16.F32.PACK_AB R26, R47.reuse, R50 ;  /* 0x000000322f1a723e */ /* 0x048fe200000010ff */
[----:B------:R-:W-:Y:S04]  /*12c70*/  FADD.FTZ R50, R50, R53 ;  /* 0x0000003532327221 */ /* 0x000fe80000010000 */
[----:B------:R-:W-:Y:S04]  /*12c80*/  FADD.FTZ R47, R47, R50 ;  /* 0x000000322f2f7221 */ /* 0x000fe80000010000 */
[----:B------:R-:W-:Y:S01]  /*12c90*/  MUFU.EX2 R48, R48 ;  /* 0x0000003000307308 */ /* 0x000fe20000000800 */
[----:B-1----:R-:W-:Y:S09]  /*12ca0*/  FADD.FTZ R23, R49, R52 ;  /* 0x0000003431177221 */ /* 0x002ff20000010000 */
[----:B------:R-:W1:Y:S01]  /*12cb0*/  MUFU.EX2 R45, R45 ;  /* 0x0000002d002d7308 */ /* 0x000e620000000800 */
[C---:B--2---:R-:W-:Y:S01]  /*12cc0*/  FADD.FTZ R23, R54.reuse, R23 ;  /* 0x0000001736177221 */ /* 0x044fe20000010000 */
[----:B------:R-:W-:Y:S08]  /*12cd0*/  F2FP.BF16.F32.PACK_AB R27, R54, R49 ;  /* 0x00000031361b723e */ /* 0x000ff000000010ff */
        /* <DEDUP_REMOVED lines=12> */
[----:B--2---:R-:W-:Y:S01]  /*12da0*/  F2FP.BF16.F32.PACK_AB R25, R63, R58 ;  /* 0x0000003a3f19723e */ /* 0x004fe200000010ff */
        /* <DEDUP_REMOVED lines=41> */
[-CC-:B------:R-:W-:Y:S01]  /*13040*/  FFMA.FTZ R32, R43, R3.reuse, -R46.reuse ;  /* 0x000000032b207223 */ /* 0x180fe2000001082e */
[-C--:B------:R-:W-:Y:S05]  /*13050*/  FFMA.FTZ R46, R44, R3.reuse, -R46 ;  /* 0x000000032c2e7223 */ /* 0x080fea000001082e */
[----:B------:R-:W4:Y:S01]  /*13060*/  MUFU.EX2 R103, R103 ;  /* 0x0000006700677308 */ /* 0x000f220000000800 */
[----:B------:R-:W-:Y:S03]  /*13070*/  HMMA.16816.F32.BF16 R16, R24, R34, R16 ;  /* 0x000000221810723c */ /* 0x000fe60000041810 */
[-CC-:B------:R-:W-:Y:S01]  /*13080*/  FFMA.FTZ R34, R21, R3.reuse, -R42.reuse ;  /* 0x0000000315227223 */ /* 0x180fe2000001082a */
[----:B------:R-:W-:Y:S01]  /*13090*/  FFMA.FTZ R42, R20, R3, -R42 ;  /* 0x00000003142a7223 */ /* 0x000fe2000001082a */
[----:B--2---:R-:W-:Y:S01]  /*130a0*/  F2FP.BF16.F32.PACK_AB R24, R87, R86 ;  /* 0x000000565718723e */ /* 0x004fe200000010ff */
[----:B------:R-:W2:Y:S03]  /*130b0*/  LDSM.16.MT88.4 R20, [R40+0x1c00] ;  /* 0x001c00002814783b */ /* 0x000ea60000004200 */
[----:B------:R-:W-:Y:S01]  /*130c0*/  MUFU.EX2 R96, R99 ;  /* 0x0000006300607308 */ /* 0x000fe20000000800 */
[----:B------:R-:W-:Y:S01]  /*130d0*/  FADD.FTZ R3, R75, R68 ;  /* 0x000000444b037221 */ /* 0x000fe20000010000 */
[----:B-1----:R-:W-:Y:S03]  /*130e0*/  F2FP.BF16.F32.PACK_AB R25, R113, R106 ;  /* 0x0000006a7119723e */ /* 0x002fe600000010ff */
[----:B------:R-:W-:Y:S05]  /*130f0*/  FADD.FTZ R3, R74, R3 ;  /* 0x000000034a037221 */ /* 0x000fea0000010000 */
[----:B------:R-:W1:Y:S01]  /*13100*/  MUFU.EX2 R91, R91 ;  /* 0x0000005b005b7308 */ /* 0x000e620000000800 */
[----:B----4-:R-:W-:Y:S01]  /*13110*/  F2FP.BF16.F32.PACK_AB R26, R103, R108 ;  /* 0x0000006c671a723e */ /* 0x010fe200000010ff */
[----:B------:R-:W-:Y:S01]  /*13120*/  FADD.FTZ R82, R82, R3 ;  /* 0x0000000352527221 */ /* 0x000fe20000010000 */
[----:B------:R-:W-:Y:S04]  /*13130*/  FADD.FTZ R3, R80, R81 ;  /* 0x0000005150037221 */ /* 0x000fe80000010000 */
[----:B------:R-:W-:Y:S03]  /*13140*/  FADD.FTZ R86, R86, R3 ;  /* 0x0000000356567221 */ /* 0x000fe60000010000 */
[----:B------:R-:W-:Y:S01]  /*13150*/  MUFU.EX2 R88, R89 ;  /* 0x0000005900587308 */ /* 0x000fe20000000800 */
[----:B------:R-:W-:Y:S01]  /*13160*/  FADD.FTZ R87, R87, R86 ;  /* 0x0000005657577221 */ /* 0x000fe20000010000 */
[----:B------:R-:W-:Y:S03]  /*13170*/  IMAD.MOV.U32 R86, RZ, RZ, R2 ;  /* 0x000000ffff567224 */ /* 0x000fe600078e0002 */
[----:B------:R-:W-:Y:S05]  /*13180*/  FADD.FTZ R108, R108, R87 ;  /* 0x000000576c6c7221 */ /* 0x000fea0000010000 */
[----:B------:R-:W4:Y:S01]  /*13190*/  MUFU.EX2 R65, R65 ;  /* 0x0000004100417308 */ /* 0x000f220000000800 */
[----:B-1----:R-:W-:Y:S01]  /*131a0*/  F2FP.BF16.F32.PACK_AB R27, R91, R96 ;  /* 0x000000605b1b723e */ /* 0x002fe200000010ff */
[----:B------:R-:W-:Y:S02]  /*131b0*/  IMAD.MOV.U32 R87, RZ, RZ, R0 ;  /* 0x000000ffff577224 */ /* 0x000fe400078e0000 */
[----:B------:R-:W-:Y:S04]  /*131c0*/  FADD.FTZ R103, R103, R108 ;  /* 0x0000006c67677221 */ /* 0x000fe80000010000 */
[C---:B------:R-:W-:Y:S02]  /*131d0*/  HMMA.16816.F32.BF16 R4, R24.reuse, R36, R4 ;  /* 0x000000241804723c */ /* 0x040fe40000041804 */
[----:B------:R-:W-:Y:S06]  /*131e0*/  MUFU.EX2 R55, R55 ;  /* 0x0000003700377308 */ /* 0x000fec0000000800 */
[C---:B------:R-:W-:Y:S04]  /*131f0*/  HMMA.16816.F32.BF16 R8, R24.reuse, R38, R8 ;  /* 0x000000261808723c */ /* 0x040fe80000041808 */
[----:B------:R-:W1:Y:S01]  /*13200*/  MUFU.EX2 R56, R51 ;  /* 0x0000003300387308 */ /* 0x000e620000000800 */
[C---:B----4-:R-:W-:Y:S01]  /*13210*/  F2FP.BF16.F32.PACK_AB R68, R65.reuse, R88 ;  /* 0x000000584144723e */ /* 0x050fe200000010ff */
[----:B------:R-:W-:Y:S02]  /*13220*/  FADD.FTZ R88, R88, R103 ;  /* 0x0000006758587221 */ /* 0x000fe40000010000 */
[C---:B---3--:R-:W-:Y:S06]  /*13230*/  HMMA.16816.F32.BF16 R12, R24.reuse, R28, R12 ;  /* 0x0000001c180c723c */ /* 0x048fec000004180c */
[----:B------:R-:W-:Y:S01]  /*13240*/  MUFU.EX2 R32, R32 ;  /* 0x0000002000207308 */ /* 0x000fe20000000800 */
[----:B------:R-:W-:Y:S01]  /*13250*/  FADD.FTZ R65, R65, R88 ;  /* 0x0000005841417221 */ /* 0x000fe20000010000 */
[----:B------:R-:W-:Y:S08]  /*13260*/  HMMA.16816.F32.BF16 R16, R24, R30, R16 ;  /* 0x0000001e1810723c */ /* 0x000ff00000041810 */
[----:B------:R-:W3:Y:S01]  /*13270*/  MUFU.EX2 R33, R46 ;  /* 0x0000002e00217308 */ /* 0x000ee20000000800 */
[----:B-1----:R-:W-:Y:S01]  /*13280*/  F2FP.BF16.F32.PACK_AB R69, R56, R55 ;  /* 0x000000373845723e */ /* 0x002fe200000010ff */
[----:B------:R-:W-:Y:S04]  /*13290*/  FADD.FTZ R25, R83, R82 ;  /* 0x0000005253197221 */ /* 0x000fe80000010000 */
[----:B------:R-:W-:Y:S04]  /*132a0*/  FADD.FTZ R106, R106, R25 ;  /* 0x000000196a6a7221 */ /* 0x000fe80000010000 */
[----:B------:R-:W-:Y:S01]  /*132b0*/  MUFU.EX2 R34, R34 ;  /* 0x0000002200227308 */ /* 0x000fe20000000800 */
[----:B------:R-:W-:Y:S09]  /*132c0*/  FADD.FTZ R113, R113, R106 ;  /* 0x0000006a71717221 */ /* 0x000ff20000010000 */
[----:B------:R-:W1:Y:S01]  /*132d0*/  MUFU.EX2 R165, R42 ;  /* 0x0000002a00a57308 */ /* 0x000e620000000800 */
[C---:B---3--:R-:W-:Y:S01]  /*132e0*/  F2FP.BF16.F32.PACK_AB R70, R33.reuse, R32 ;  /* 0x000000202146723e */ /* 0x048fe200000010ff */
[----:B------:R-:W-:Y:S04]  /*132f0*/  FADD.FTZ R32, R32, R65 ;  /* 0x0000004120207221 */ /* 0x000fe80000010000 */
[----:B------:R-:W-:Y:S01]  /*13300*/  FADD.FTZ R164, R33, R32 ;  /* 0x0000002021a47221 */ /* 0x000fe20000010000 */
[----:B-1----:R-:W-:Y:S07]  /*13310*/  F2FP.BF16.F32.PACK_AB R71, R165, R34 ;  /* 0x00000022a547723e */ /* 0x002fee00000010ff */
[C---:B------:R-:W-:Y:S05]  /*13320*/  HMMA.16816.F32.BF16 R80, R68.reuse, R76, R4 ;  /* 0x0000004c4450723c */ /* 0x040fea0000041804 */
        /* <DEDUP_REMOVED lines=11> */
.L_x_7335:
        /* <DEDUP_REMOVED lines=10> */
.L_x_7352:
[----:B------:R-:W2:Y:S01]  /*13480*/  S2R R3, SR_CgaCtaId ;  /* 0x0000000000037919 */ /* 0x000ea20000008800 */
[----:B----4-:R-:W-:Y:S01]  /*13490*/  FADD.FTZ R11, R8, R11 ;  /* 0x0000000b080b7221 */ /* 0x010fe20000010000 */
[----:B---3--:R-:W-:Y:S01]  /*134a0*/  MOV R8, 0x400 ;  /* 0x0000040000087802 */ /* 0x008fe20000000f00 */
        /* <DEDUP_REMOVED lines=23> */
[----:B------:R-:W-:Y:S01]  /*13620*/  FMUL.FTZ R74, R9, R74 ;  /* 0x0000004a094a7220 */ /* 0x000fe20000410000 */
        /* <DEDUP_REMOVED lines=46> */
[----:B---3--:R-:W-:-:S02]  /*13910*/  @P2 FMUL.FTZ R5, R11, 0.69314718246459960938 ;  /* 0x3f3172180b052820 */ /* 0x008fc40000410000 */
        /* <DEDUP_REMOVED lines=11> */
.L_x_7345:
[----:B------:R-:W-:Y:S05]  /*139d0*/  BSYNC.RECONVERGENT B0 ;  /* 0x0000000000007941 */ /* 0x000fea0003800200 */
.L_x_7344:
        /* <DEDUP_REMOVED lines=26> */
.L_x_7347:
[----:B------:R-:W-:Y:S05]  /*13b80*/  BSYNC.RECONVERGENT B0 ;  /* 0x0000000000007941 */ /* 0x000fea0003800200 */
.L_x_7346:
        /* <DEDUP_REMOVED lines=28> */
[----:B---3--:R-:W-:Y:S05]  /*13d50*/  @P3 RET.REL.NODEC R146 `(_ZN5flash24flash_fwd_splitkv_kernelI23Flash_fwd_kernel_traitsILi32ELi64ELi128ELi4ELb0ELb0EN7cutlass10bfloat16_tE19Flash_kernel_traitsILi32ELi64ELi128ELi4ES3_EELb0ELb1ELb0ELb0ELb0ELb1ELb0ELb1EEEvNS_16Flash_fwd_paramsE) ;  /* 0xfffffec092a83950 */ /* 0x008fea0003c3ffff */
        /* <DEDUP_REMOVED lines=12> */
[----:B-1----:R-:W-:Y:S05]  /*13e20*/  RET.REL.NODEC R146 `(_ZN5flash24flash_fwd_splitkv_kernelI23Flash_fwd_kernel_traitsILi32ELi64ELi128ELi4ELb0ELb0EN7cutlass10bfloat16_tE19Flash_kernel_traitsILi32ELi64ELi128ELi4ES3_EELb0ELb1ELb0ELb0ELb0ELb1ELb0ELb1EEEvNS_16Flash_fwd_paramsE) ;  /* 0xfffffec092747950 */ /* 0x002fea0003c3ffff */
.L_x_7343:
[----:B------:R-:W-:Y:S01]  /*13e30*/  MOV R4, 0x2 ;  /* 0x0000000200047802 */ /* 0x000fe20000000f00 */
[----:B------:R-:W-:Y:S01]  /*13e40*/  IMAD.MOV.U32 R3, RZ, RZ, 0x1f ;  /* 0x0000001fff037424 */ /* 0x000fe200078e00ff */
[----:B------:R-:W-:-:S07]  /*13e50*/  MOV R5, 0xffffffff ;  /* 0xffffffff00057802 */ /* 0x000fce0000000f00 */
[----:B-1---5:R-:W-:Y:S05]  /*13e60*/  WARPSYNC.COLLECTIVE R5, `(.L_x_7348) ;  /* 0x0000000005087348 */ /* 0x022fea0003c00000 */
[----:B------:R2:W3:Y:S02]  /*13e70*/  SHFL.BFLY P0, R11, R164, R4, R3 ;  /* 0x0c000004a40b7389 */ /* 0x0004e40000000003 */
[----:B-123-5:R-:W-:Y:S05]  /*13e80*/  ENDCOLLECTIVE ;  /* 0x000000000000791b */ /* 0x02efea0003800000 */
.L_x_7348:
[----:B------:R-:W-:Y:S02]  /*13e90*/  IMAD.MOV.U32 R9, RZ, RZ, R11 ;  /* 0x000000ffff097224 */ /* 0x000fe400078e000b */
[----:B------:R-:W-:Y:S02]  /*13ea0*/  IMAD.MOV.U32 R4, RZ, RZ, 0x1 ;  /* 0x00000001ff047424 */ /* 0x000fe400078e00ff */
[----:B------:R-:W-:-:S05]  /*13eb0*/  FADD.FTZ R9, R9, R164 ;  /* 0x000000a409097221 */ /* 0x000fca0000010000 */
[----:B------:R-:W-:-:S07]  /*13ec0*/  MOV R164, R9 ;  /* 0x0000000900a47202 */ /* 0x000fce0000000f00 */
[----:B------:R-:W-:Y:S05]  /*13ed0*/  WARPSYNC.COLLECTIVE R5, `(.L_x_7349) ;  /* 0x0000000005087348 */ /* 0x000fea0003c00000 */
[----:B------:R1:W2:Y:S02]  /*13ee0*/  SHFL.BFLY P0, R11, R164, R4, R3 ;  /* 0x0c000004a40b7389 */ /* 0x0002a40000000003 */
[----:B-12---:R-:W-:Y:S05]  /*13ef0*/  ENDCOLLECTIVE ;  /* 0x000000000000791b */ /* 0x006fea0003800000 */
.L_x_7349:
[----:B------:R-:W-:Y:S01]  /*13f00*/  MOV R164, R165 ;  /* 0x000000a500a47202 */ /* 0x000fe20000000f00 */
[----:B------:R-:W-:Y:S01]  /*13f10*/  IMAD.MOV.U32 R4, RZ, RZ, 0x2 ;  /* 0x00000002ff047424 */ /* 0x000fe200078e00ff */
[----:B------:R-:W-:-:S07]  /*13f20*/  MOV R6, R11 ;  /* 0x0000000b00067202 */ /* 0x000fce0000000f00 */
[----:B------:R-:W-:Y:S05]  /*13f30*/  WARPSYNC.COLLECTIVE R5, `(.L_x_7350) ;  /* 0x0000000005087348 */ /* 0x000fea0003c00000 */
[----:B------:R1:W2:Y:S02]  /*13f40*/  SHFL.BFLY P0, R11, R164, R4, R3 ;  /* 0x0c000004a40b7389 */ /* 0x0002a40000000003 */
[----:B-12---:R-:W-:Y:S05]  /*13f50*/  ENDCOLLECTIVE ;  /* 0x000000000000791b */ /* 0x006fea0003800000 */
.L_x_7350:
[----:B------:R-:W-:Y:S01]  /*13f60*/  FADD.FTZ R6, R9, R6 ;  /* 0x0000000609067221 */ /* 0x000fe20000010000 */
[----:B------:R-:W-:Y:S01]  /*13f70*/  FADD.FTZ R8, R11, R165 ;  /* 0x000000a50b087221 */ /* 0x000fe20000010000 */
[----:B------:R-:W-:-:S04]  /*13f80*/  MOV R4, 0x1 ;  /* 0x0000000100047802 */ /* 0x000fc80000000f00 */
[----:B------:R-:W-:-:S07]  /*13f90*/  MOV R164, R8 ;  /* 0x0000000800a47202 */ /* 0x000fce0000000f00 */
[----:B------:R-:W-:Y:S05]  /*13fa0*/  WARPSYNC.COLLECTIVE R5, `(.L_x_7351) ;  /* 0x0000000005087348 */ /* 0x000fea0003c00000 */
[----:B------:R1:W2:Y:S02]  /*13fb0*/  SHFL.BFLY P0, R11, R164, R4, R3 ;  /* 0x0c000004a40b7389 */ /* 0x0002a40000000003 */
[----:B-12---:R-:W-:Y:S05]  /*13fc0*/  ENDCOLLECTIVE ;  /* 0x000000000000791b */ /* 0x006fea0003800000 */
.L_x_7351:
[----:B------:R-:W-:Y:S05]  /*13fd0*/  BRA `(.L_x_7352) ;  /* 0xfffffff400287947 */ /* 0x000fea000383ffff */
.L_x_7353:
        /* <DEDUP_REMOVED lines=10> */
.L_x_10303:


//--------------------- .text._ZN5flash24flash_fwd_splitkv_kernelI23Flash_fwd_kernel_traitsILi32ELi64ELi128ELi4ELb0ELb0EN7cutlass10bfloat16_tE19Flash_kernel_traitsILi32ELi64ELi128ELi4ES3_EELb0ELb1ELb0ELb0ELb0ELb0ELb1ELb0EEEvNS_16Flash_fwd_paramsE --------------------------
	.section	.text._ZN5flash24flash_fwd_splitkv_kernelI23Flash_fwd_kernel_traitsILi32ELi64ELi128ELi4ELb0ELb0EN7cutlass10bfloat16_tE19Flash_kernel_traitsILi32ELi64ELi128ELi4ES3_EELb0ELb1ELb0ELb0ELb0ELb0ELb1ELb0EEEvNS_16Flash_fwd_paramsE,"ax",@progbits
	.align	128
        .global         _ZN5flash24flash_fwd_splitkv_kernelI23Flash_fwd_kernel_traitsILi32ELi64ELi128ELi4ELb0ELb0EN7cutlass10bfloat16_tE19Flash_kernel_traitsILi32ELi64ELi128ELi4ES3_EELb0ELb1ELb0ELb0ELb0ELb0ELb1ELb0EEEvNS_16Flash_fwd_paramsE
        .type           _ZN5flash24flash_fwd_splitkv_kernelI23Flash_fwd_kernel_traitsILi32ELi64ELi128ELi4ELb0ELb0EN7cutlass10bfloat16_tE19Flash_kernel_traitsILi32ELi64ELi128ELi4ES3_EELb0ELb1ELb0ELb0ELb0ELb0ELb1ELb0EEEvNS_16Flash_fwd_paramsE,@function
        .size           _ZN5flash24flash_fwd_splitkv_kernelI23Flash_fwd_kernel_traitsILi32ELi64ELi128ELi4ELb0ELb0EN7cutlass10bfloat16_tE19Flash_kernel_traitsILi32ELi64ELi128ELi4ES3_EELb0ELb1ELb0ELb0ELb0ELb0ELb1ELb0EEEvNS_16Flash_fwd_paramsE,(.L_x_10304 - _ZN5flash24flash_fwd_splitkv_kernelI23Flash_fwd_kernel_traitsILi32ELi64ELi128ELi4ELb0ELb0EN7cutlass10bfloat16_tE19Flash_kernel_traitsILi32ELi64ELi128ELi4ES3_EELb0ELb1ELb0ELb0ELb0ELb0ELb1ELb0EEEvNS_16Flash_fwd_paramsE)
        .other          _ZN5flash24flash_fwd_splitkv_kernelI23Flash_fwd_kernel_traitsILi32ELi64ELi128ELi4ELb0ELb0EN7cutlass10bfloat16_tE19Flash_kernel_traitsILi32ELi64ELi128ELi4ES3_EELb0ELb1ELb0ELb0ELb0ELb0ELb1ELb0EEEvNS_16Flash_fwd_paramsE,@"STO_CUDA_ENTRY STV_DEFAULT"
_ZN5flash24flash_fwd_splitkv_kernelI23Flash_fwd_kernel_traitsILi32ELi64ELi128ELi4ELb0ELb0EN7cutlass10bfloat16_tE19Flash_kernel_traitsILi32ELi64ELi128ELi4ES3_EELb0ELb1ELb0ELb0ELb0ELb0ELb1ELb0EEEvNS_16Flash_fwd_paramsE:
.text._ZN5flash24flash_fwd_splitkv_kernelI23Flash_fwd_kernel_traitsILi32ELi64ELi128ELi4ELb0ELb0EN7cutlass10bfloat16_tE19Flash_kernel_traitsILi32ELi64ELi128ELi4ES3_EELb0ELb1ELb0ELb0ELb0ELb0ELb1ELb0EEEvNS_16Flash_fwd_paramsE:
        /* <DEDUP_REMOVED lines=29> */
[----:B-1----:R-:W-:Y:S05]  /*01d0*/  CALL.REL.NOINC `($_ZN5flash24flash_fwd_splitkv_kernelI23Flash_fwd_kernel_traitsILi32ELi64ELi128ELi4ELb0ELb0EN7cutlass10bfloat16_tE19Flash_kernel_traitsILi32ELi64ELi128ELi4ES3_EELb0ELb1ELb0ELb0ELb0ELb0ELb1ELb0EEEvNS_16Flash_fwd_paramsE$_ZN5flash30compute_attn_1rowblock_splitkvI23Flash_fwd_kernel_traitsILi32ELi64ELi128ELi4ELb0ELb0EN7cutlass10bfloat16_tE19Flash_kernel_traitsILi32ELi64ELi128ELi4ES3_EELb0ELb1ELb0ELb0ELb0ELb0ELb1ELb0ENS_16Flash_fwd_paramsEEEvRKT8_iiiii) ;  /* 0x0000000000087944 */ /* 0x002fea0003c00000 */
[----:B------:R-:W-:Y:S05]  /*01e0*/  BSYNC.RECONVERGENT B3 ;  /* 0x0000000000037941 */ /* 0x000fea0003800200 */
.L_x_7354:
[----:B------:R-:W-:Y:S05]  /*01f0*/  EXIT ;  /* 0x000000000000794d */ /* 0x000fea0003800000 */
        .type           $_ZN5flash24flash_fwd_splitkv_kernelI23Flash_fwd_kernel_traitsILi32ELi64ELi128ELi4ELb0ELb0EN7cutlass10bfloat16_tE19Flash_kernel_traitsILi32ELi64ELi128ELi4ES3_EELb0ELb1ELb0ELb0ELb0ELb0ELb1ELb0EEEvNS_16Flash_fwd_paramsE$_ZN5flash30compute_attn_1rowblock_splitkvI23Flash_fwd_kernel_traitsILi32ELi64ELi128ELi4ELb0ELb0EN7cutlass10bfloat16_tE19Flash_kernel_traitsILi32ELi64ELi128ELi4ES3_EELb0ELb1ELb0ELb0ELb0ELb0ELb1ELb0ENS_16Flash_fwd_paramsEEEvRKT8_iiiii,@function
        .size           $_ZN5flash24flash_fwd_splitkv_kernelI23Flash_fwd_kernel_traitsILi32ELi64ELi128ELi4ELb0ELb0EN7cutlass10bfloat16_tE19Flash_kernel_traitsILi32ELi64ELi128ELi4ES3_EELb0ELb1ELb0ELb0ELb0ELb0ELb1ELb0EEEvNS_16Flash_fwd_paramsE$_ZN5flash30compute_attn_1rowblock_splitkvI23Flash_fwd_kernel_traitsILi32ELi64ELi128ELi4ELb0ELb0EN7cutlass10bfloat16_tE19Flash_kernel_traitsILi32ELi64ELi128ELi4ES3_EELb0ELb1ELb0ELb0ELb0ELb0ELb1ELb0ENS_16Flash_fwd_paramsEEEvRKT8_iiiii,(.L_x_10304 - $_ZN5flash24flash_fwd_splitkv_kernelI23Flash_fwd_kernel_traitsILi32ELi64ELi128ELi4ELb0ELb0EN7cutlass10bfloat16_tE19Flash_kernel_traitsILi32ELi64ELi128ELi4ES3_EELb0ELb1ELb0ELb0ELb0ELb0ELb1ELb0EEEvNS_16Flash_fwd_paramsE$_ZN5flash30compute_attn_1rowblock_splitkvI23Flash_fwd_kernel_traitsILi32ELi64ELi128ELi4ELb0ELb0EN7cutlass10bfloat16_tE19Flash_kernel_traitsILi32ELi64ELi128ELi4ES3_EELb0ELb1ELb0ELb0ELb0ELb0ELb1ELb0ENS_16Flash_fwd_paramsEEEvRKT8_iiiii)
$_ZN5flash24flash_fwd_splitkv_kernelI23Flash_fwd_kernel_traitsILi32ELi64ELi128ELi4ELb0ELb0EN7cutlass10bfloat16_tE19Flash_kernel_traitsILi32ELi64ELi128ELi4ES3_EELb0ELb1ELb0ELb0ELb0ELb0ELb1ELb0EEEvNS_16Flash_fwd_paramsE$_ZN5flash30compute_attn_1rowblock_splitkvI23Flash_fwd_kernel_traitsILi32ELi64ELi128ELi4ELb0ELb0EN7cutlass10bfloat16_tE19Flash_kernel_traitsILi32ELi64ELi128ELi4ES3_EELb0ELb1ELb0ELb0ELb0ELb0ELb1ELb0ENS_16Flash_fwd_paramsEEEvRKT8_iiiii:
        /* <DEDUP_REMOVED lines=38> */
.L_x_7356:
[----:B------:R-:W-:Y:S05]  /*0460*/  BSYNC.RECONVERGENT B0 ;  /* 0x0000000000007941 */ /* 0x000fea0003800200 */
.L_x_7355:
[----:B------:R-:W-:Y:S04]  /*0470*/  BSSY.RECONVERGENT B0, `(.L_x_7357) ;  /* 0x0000007000007945 */ /* 0x000fe80003800200 */
[----:B------:R-:W-:Y:S05]  /*0480*/  @!P3 BRA `(.L_x_7358) ;  /* 0x000000000014b947 */ /* 0x000fea0003800000 */
[----:B------:R-:W3:Y:S02]  /*0490*/  LD.E.U8 R5, desc[UR4][R2.64+0x1b2] ;  /* 0x0001b20402057980 */ /* 0x000ee4000c101100 */
[----:B---3--:R-:W-:-:S13]  /*04a0*/  ISETP.NE.AND P1, PT, R5, RZ, PT ;  /* 0x000000ff0500720c */ /* 0x008fda0003f25270 */
[----:B------:R-:W3:Y:S02]  /*04b0*/  @P1 LD.E R8, desc[UR4][R16.64+0x4] ;  /* 0x0000040410081980 */ /* 0x000ee4000c101900 */
[----:B---3-5:R-:W-:-:S06]  /*04c0*/  @P1 IADD3 R163, PT, PT, R8, -R15, RZ ;  /* 0x8000000f08a31210 */ /* 0x028fcc0007ffe0ff */
[----:B------:R3:W5:Y:S02]  /*04d0*/  @!P1 LD.E R163, desc[UR4][R16.64] ;  /* 0x0000000410a39980 */ /* 0x000764000c101900 */
.L_x_7358:
[----:B------:R-:W-:Y:S05]  /*04e0*/  BSYNC.RECONVERGENT B0 ;  /* 0x0000000000007941 */ /* 0x000fea0003800200 */
.L_x_7357:
        /* <DEDUP_REMOVED lines=8> */
.L_x_7360:
[----:B------:R-:W4:Y:S01]  /*0570*/  LD.E.64 R6, desc[UR4][R2.64+0x108] ;  /* 0x0001080402067980 */ /* 0x000f22000c101b00 */
[----:B------:R-:W-:Y:S01]  /*0580*/  BSSY.RECONVERGENT B0, `(.L_x_7362) ;  /* 0x0000006000007945 */ /* 0x000fe20003800200 */
[----:B------:R-:W-:Y:S01]  /*0590*/  IMAD.MOV.U32 R5, RZ, RZ, RZ ;  /* 0x000000ffff057224 */ /* 0x000fe200078e00ff */
[----:B----4-:R-:W-:-:S04]  /*05a0*/  ISETP.NE.U32.AND P0, PT, R6, RZ, PT ;  /* 0x000000ff0600720c */ /* 0x010fc80003f05070 */
[----:B------:R-:W-:-:S13]  /*05b0*/  ISETP.NE.AND.EX P0, PT, R7, RZ, PT, P0 ;  /* 0x000000ff0700720c */ /* 0x000fda0003f05300 */
[----:B------:R-:W-:Y:S05]  /*05c0*/  @!P0 BRA `(.L_x_7363) ;  /* 0x0000000000048947 */ /* 0x000fea0003800000 */
[----:B------:R4:W5:Y:S02]  /*05d0*/  LD.E R5, desc[UR4][R2.64+0xbc] ;  /* 0x0000bc0402057980 */ /* 0x000964000c101900 */
.L_x_7363:
[----:B------:R-:W-:Y:S05]  /*05e0*/  BSYNC.RECONVERGENT B0 ;  /* 0x0000000000007941 */ /* 0x000fea0003800200 */
.L_x_7362:
[----:B-----5:R-:W-:Y:S02]  /*05f0*/  IADD3 R163, PT, PT, R5, R163, -R14 ;  /* 0x000000a305a37210 */ /* 0x020fe40007ffe80e */
.L_x_7361:
[----:B------:R-:W-:Y:S05]  /*0600*/  BSYNC.RECONVERGENT B1 ;  /* 0x0000000000017941 */ /* 0x000fea0003800200 */
.L_x_7359:
[----:B------:R-:W-:Y:S01]  /*0610*/  IMAD.SHL.U32 R5, R173, 0x40, RZ ;  /* 0x00000040ad057824 */ /* 0x000fe200078e00ff */
[----:B------:R-:W-:Y:S01]  /*0620*/  MOV R6, R172 ;  /* 0x000000ac00067202 */ /* 0x000fe20000000f00 */
[----:B------:R-:W-:-:S03]  /*0630*/  IMAD.MOV.U32 R7, RZ, RZ, 0x0 ;  /* 0x00000000ff077424 */ /* 0x000fc600078e00ff */
[----:B------:R-:W-:-:S13]  /*0640*/  ISETP.GT.AND P0, PT, R120, R5, PT ;  /* 0x000000057800720c */ /* 0x000fda0003f04270 */
[----:B-1234-:R-:W-:Y:S05]  /*0650*/  @!P0 RET.REL.NODEC R6 `(_ZN5flash24flash_fwd_splitkv_kernelI23Flash_fwd_kernel_traitsILi32ELi64ELi128ELi4ELb0ELb0EN7cutlass10bfloat16_tE19Flash_kernel_traitsILi32ELi64ELi128ELi4ES3_EELb0ELb1ELb0ELb0ELb0ELb0ELb1ELb0EEEvNS_16Flash_fwd_paramsE) ;  /* 0xfffffff806688950 */ /* 0x01efea0003c3ffff */
        /* <DEDUP_REMOVED lines=36> */
[----:B------:R-:W-:Y:S02]  /*08a0*/  VIADD R7, R7, 0x40 ;  /* 0x0000004007077836 */ /* 0x000fe40000000000 */
[----:B------:R-:W-:Y:S01]  /*08b0*/  @!P0 IMAD.MOV R12, RZ, RZ, -R12 ;  /* 0x000000ffff0c8224 */ /* 0x000fe200078e0a0c */
[----:B------:R-:W-:Y:S02]  /*08c0*/  @!P1 LOP3.LUT R12, RZ, R9, RZ, 0x33, !PT ;  /* 0x00000009ff0c9212 */ /* 0x000fe400078e33ff */
[----:B------:R-:W-:Y:S02]  /*08d0*/  SHF.R.S32.HI R9, RZ, 0x1f, R6 ;  /* 0x0000001fff097819 */ /* 0x000fe40000011406 */
[----:B------:R-:W-:Y:S02]  /*08e0*/  SHF.R.S32.HI R13, RZ, 0x1f, R8 ;  /* 0x0000001fff0d7819 */ /* 0x000fe40000011408 */
[----:B------:R-:W-:-:S02]  /*08f0*/  SHF.R.S32.HI R10, RZ, 0x1f, R7 ;  /* 0x0000001fff0a7819 */ /* 0x000fc40000011407 */
[----:B------:R-:W-:Y:S01]  /*0900*/  LEA.HI R9, R9, R6, RZ, 0x7 ;  /* 0x0000000609097211 */ /* 0x000fe200078f38ff */
[----:B------:R-:W-:Y:S01]  /*0910*/  IMAD R167, R12, UR8, RZ ;  /* 0x000000080ca77c24 */ /* 0x000fe2000f8e02ff */
[----:B------:R-:W-:Y:S02]  /*0920*/  LEA.HI R13, R13, R8, RZ, 0x7 ;  /* 0x000000080d0d7211 */ /* 0x000fe400078f38ff */
[----:B------:R-:W-:Y:S02]  /*0930*/  LEA.HI R10, R10, R7, RZ, 0x7 ;  /* 0x000000070a0a7211 */ /* 0x000fe400078f38ff */
[----:B------:R-:W-:Y:S02]  /*0940*/  SHF.R.S32.HI R9, RZ, 0x7, R9 ;  /* 0x00000007ff097819 */ /* 0x000fe40000011409 */
        /* <DEDUP_REMOVED lines=29> */
[----:B-1----:R-:W-:Y:S02]  /*0b20*/  LEA R2, P1, R15, R10, 0x2 ;  /* 0x0000000a0f027211 */ /* 0x002fe400078210ff */
        /* <DEDUP_REMOVED lines=11> */
[CC--:B------:R-:W-:Y:S02]  /*0be0*/  ISETP.GE.OR P5, PT, R0.reuse, R5.reuse, P5 ;  /* 0x000000050000720c */ /* 0x0c0fe40002fa6670 */
[----:B------:R-:W-:Y:S01]  /*0bf0*/  ISETP.GE.OR P4, PT, R0, R5, P4 ;  /* 0x000000050000720c */ /* 0x000fe20002786670 */
[----:B------:R-:W-:Y:S01]  /*0c00*/  @!P2 IMAD.MOV.U32 R6, RZ, RZ, -0x800000 ;  /* 0xff800000ff06a424 */ /* 0x000fe200078e00ff */
[----:B------:R-:W-:Y:S02]  /*0c10*/  LEA.HI.X.SX32 R7, R7, RZ, 0x1, P0 ;  /* 0x000000ff07077211 */ /* 0x000fe400000f0eff */
        /* <DEDUP_REMOVED lines=9> */
[----:B-1----:R-:W-:Y:S05]  /*0cb0*/  @P4 RET.REL.NODEC R172 `(_ZN5flash24flash_fwd_splitkv_kernelI23Flash_fwd_kernel_traitsILi32ELi64ELi128ELi4ELb0ELb0EN7cutlass10bfloat16_tE19Flash_kernel_traitsILi32ELi64ELi128ELi4ES3_EELb0ELb1ELb0ELb0ELb0ELb0ELb1ELb0EEEvNS_16Flash_fwd_paramsE) ;  /* 0xfffffff0acd04950 */ /* 0x002fea0003c3ffff */
[----:B------:R-:W-:Y:S02]  /*0cc0*/  MOV R3, 0xff800000 ;  /* 0xff80000000037802 */ /* 0x000fe40000000f00 */
[----:B------:R-:W-:-:S03]  /*0cd0*/  MOV R173, 0x0 ;  /* 0x0000000000ad7802 */ /* 0x000fc60000000f00 */
[----:B------:R1:W-:Y:S02]  /*0ce0*/  ST.E desc[UR4][R8.64+0xc0], R3 ;  /* 0x0000c00308007985 */ /* 0x0003e4000c101904 */
[----:B-1----:R-:W-:Y:S05]  /*0cf0*/  RET.REL.NODEC R172 `(_ZN5flash24flash_fwd_splitkv_kernelI23Flash_fwd_kernel_traitsILi32ELi64ELi128ELi4ELb0ELb0EN7cutlass10bfloat16_tE19Flash_kernel_traitsILi32ELi64ELi128ELi4ES3_EELb0ELb1ELb0ELb0ELb0ELb0ELb1ELb0EEEvNS_16Flash_fwd_paramsE) ;  /* 0xfffffff0acc07950 */ /* 0x002fea0003c3ffff */
.L_x_7364:
        /* <DEDUP_REMOVED lines=43> */
[-C--:B---3--:R-:W-:Y:S02]  /*0fb0*/  IMAD R6, R15, R179.reuse, RZ ;  /* 0x000000b30f067224 */ /* 0x088fe400078e02ff */
        /* <DEDUP_REMOVED lines=36> */
[----:B------:R-:W-:-:S04]  /*1200*/  @!P1 LOP3.LUT R15, RZ, R4, RZ, 0x33, !PT ;  /* 0x00000004ff0f9212 */ /* 0x000fc800078e33ff */
[----:B------:R-:W-:Y:S02]  /*1210*/  SHF.R.S32.HI R10, RZ, 0x1f, R15 ;  /* 0x0000001fff0a7819 */ /* 0x000fe4000001140f */
        /* <DEDUP_REMOVED lines=8> */
[----:B------:R-:W-:Y:S02]  /*12a0*/  IMAD.IADD R23, R23, 0x1, R7 ;  /* 0x0000000117177824 */ /* 0x000fe400078e0207 */
        /* <DEDUP_REMOVED lines=11> */
.L_x_7366:
        /* <DEDUP_REMOVED lines=12> */
[----:B------:R-:W2:Y:S08]  /*1420*/  I2F.RP R12, R0 ;  /* 0x00000000000c7306 */ /* 0x000eb00000209400 */
[----:B--2---:R-:W2:Y:S02]  /*1430*/  MUFU.RCP R10, R12 ;  /* 0x0000000c000a7308 */ /* 0x004ea40000001000 */
[----:B--2---:R-:W-:-:S06]  /*1440*/  IADD3 R10, PT, PT, R10, 0xffffffe, RZ ;  /* 0x0ffffffe0a0a7810 */ /* 0x004fcc0007ffe0ff */
[----:B------:R-:W2:Y:S01]  /*1450*/  F2I.FTZ.U32.TRUNC.NTZ R23, R10 ;  /* 0x0000000a00177305 */ /* 0x000ea2000021f000 */
[----:B-1----:R-:W-:Y:S02]  /*1460*/  IABS R7, R4 ;  /* 0x0000000400077213 */ /* 0x002fe40000000000 */
[----:B--2---:R-:W-:-:S05]  /*1470*/  IADD3 R6, PT, PT, RZ, -R23, RZ ;  /* 0x80000017ff067210 */ /* 0x004fca0007ffe0ff */
        /* <DEDUP_REMOVED lines=10> */
[----:B------:R-:W-:Y:S01]  /*1520*/  @P2 IADD3 R8, PT, PT, R14, R15, RZ ;  /* 0x0000000f0e082210 */ /* 0x000fe20007ffe0ff */
[-C--:B----45:R-:W-:Y:S02]  /*1530*/  @!P2 IMAD R9, R21, R13.reuse, RZ ;  /* 0x0000000d1509a224 */ /* 0x0b0fe400078e02ff */
        /* <DEDUP_REMOVED lines=25> */
[----:B------:R-:W-:-:S04]  /*16d0*/  @!P2 IMAD.WIDE.U32 R24, R160, R14, RZ ;  /* 0x0000000ea018a225 */ /* 0x000fc800078e00ff */
[----:B------:R-:W-:Y:S02]  /*16e0*/  IMAD R8, R21, R158, R8 ;  /* 0x0000009e15087224 */ /* 0x000fe400078e0208 */
[----:B------:R-:W-:Y:S01]  /*16f0*/  IMAD.WIDE.U32 R22, R158, R0, R22 ;  /* 0x000000009e167225 */ /* 0x000fe200078e0016 */
[----:B------:R-:W-:-:S03]  /*1700*/  @!P2 IADD3 R25, PT, PT, R25, R6, RZ ;  /* 0x000000061919a210 */ /* 0x000fc60007ffe0ff */
[----:B------:R-:W-:Y:S01]  /*1710*/  @!P0 IMAD.MOV R12, RZ, RZ, -R12 ;  /* 0x000000ffff0c8224 */ /* 0x000fe200078e0a0c */
[----:B------:R-:W-:Y:S01]  /*1720*/  @!P3 LOP3.LUT R12, RZ, R4, RZ, 0x33, !PT ;  /* 0x00000004ff0cb212 */ /* 0x000fe200078e33ff */
[----:B------:R-:W-:Y:S01]  /*1730*/  @!P2 IMAD R6, R19, R13, RZ ;  /* 0x0000000d1306a224 */ /* 0x000fe200078e02ff */
[----:B------:R-:W-:Y:S02]  /*1740*/  @!P2 SHF.R.S32.HI R7, RZ, 0x1f, R13 ;  /* 0x0000001fff07a819 */ /* 0x000fe4000001140d */
[----:B------:R-:W-:Y:S01]  /*1750*/  IADD3 R23, PT, PT, R23, R8, RZ ;  /* 0x0000000817177210 */ /* 0x000fe20007ffe0ff */
[----:B------:R-:W-:Y:S01]  /*1760*/  IMAD R9, R17, R12, RZ ;  /* 0x0000000c11097224 */ /* 0x000fe200078e02ff */
[----:B------:R-:W-:Y:S02]  /*1770*/  @P2 IADD3 R14, PT, PT, R14, R15, RZ ;  /* 0x0000000f0e0e2210 */ /* 0x000fe40007ffe0ff */
[----:B------:R-:W-:Y:S01]  /*1780*/  SHF.R.S32.HI R8, RZ, 0x1f, R12 ;  /* 0x0000001fff087819 */ /* 0x000fe2000001140c */
[----:B------:R-:W-:-:S02]  /*1790*/  @!P2 IMAD R6, R18, R7, R6 ;  /* 0x000000071206a224 */ /* 0x000fc400078e0206 */
[----:B------:R-:W-:-:S04]  /*17a0*/  @!P2 IMAD.WIDE.U32 R18, R18, R13, R24 ;  /* 0x0000000d1212a225 */ /* 0x000fc800078e0018 */
[----:B------:R-:W-:-:S04]  /*17b0*/  IMAD.WIDE.U32 R12, R16, R12, R22 ;  /* 0x0000000c100c7225 */ /* 0x000fc800078e0016 */
[----:B------:R-:W-:Y:S02]  /*17c0*/  IMAD R8, R16, R8, R9 ;  /* 0x0000000810087224 */ /* 0x000fe400078e0209 */
[-C--:B------:R-:W-:Y:S02]  /*17d0*/  @P2 IMAD R7, R161, R14.reuse, RZ ;  /* 0x0000000ea1072224 */ /* 0x080fe400078e02ff */
[----:B------:R-:W-:Y:S01]  /*17e0*/  @P2 IMAD.WIDE.U32 R14, R160, R14, RZ ;  /* 0x0000000ea00e2225 */ /* 0x000fe200078e00ff */
[----:B------:R-:W-:Y:S02]  /*17f0*/  @!P2 MOV R16, R18 ;  /* 0x000000120010a202 */ /* 0x000fe40000000f00 */
[----:B------:R-:W-:Y:S01]  /*1800*/  IADD3 R10, PT, PT, R13, R8, RZ ;  /* 0x000000080d0a7210 */ /* 0x000fe20007ffe0ff */
[----:B------:R-:W-:Y:S01]  /*1810*/  @!P2 IMAD.IADD R17, R19, 0x1, R6 ;  /* 0x000000011311a824 */ /* 0x000fe200078e0206 */
[----:B------:R-:W-:Y:S01]  /*1820*/  @P2 MOV R16, R14 ;  /* 0x0000000e00102202 */ /* 0x000fe20000000f00 */
[----:B------:R-:W-:Y:S01]  /*1830*/  @P2 IMAD.IADD R17, R15, 0x1, R7 ;  /* 0x000000010f112824 */ /* 0x000fe200078e0207 */
[----:B------:R-:W-:-:S02]  /*1840*/  MOV R13, R0 ;  /* 0x00000000000d7202 */ /* 0x000fc40000000f00 */
.L_x_7367:
[----:B------:R-:W-:Y:S05]  /*1850*/  BSYNC.RECONVERGENT B0 ;  /* 0x0000000000007941 */ /* 0x000fea0003800200 */
.L_x_7365:
        /* <DEDUP_REMOVED lines=28> */
[----:B------:R-:W-:Y:S02]  /*1a20*/  ISETP.NE.AND P1, PT, R4, RZ, PT ;  /* 0x000000ff0400720c */ /* 0x000fe40003f25270 */
[----:B------:R-:W-:Y:S01]  /*1a30*/  SHF.L.U32 R176, R152, 0x3, RZ ;  /* 0x0000000398b07819 */ /* 0x000fe200000006ff */
[----:B-----5:R-:W-:-:S04]  /*1a40*/  IMAD R18, R21, R160, RZ ;  /* 0x000000a015127224 */ /* 0x020fc800078e02ff */
[----:B------:R-:W-:Y:S01]  /*1a50*/  @P2 VIADD R30, R30, 0x1 ;  /* 0x000000011e1e2836 */ /* 0x000fe20000000000 */
[----:B------:R-:W-:-:S03]  /*1a60*/  LOP3.LUT R175, R176, 0xc0, RZ, 0xc0, !PT ;  /* 0x000000c0b0af7812 */ /* 0x000fc600078ec0ff */
[----:B------:R-:W-:Y:S01]  /*1a70*/  IMAD.MOV.U32 R20, RZ, RZ, R30 ;  /* 0x000000ffff147224 */ /* 0x000fe200078e001e */
[----:B------:R-:W-:Y:S01]  /*1a80*/  LOP3.LUT R117, R176, 0x18, RZ, 0xc0, !PT ;  /* 0x00000018b0757812 */ /* 0x000fe200078ec0ff */
[C---:B------:R-:W-:Y:S02]  /*1a90*/  IMAD R18, R13.reuse, R161, R18 ;  /* 0x000000a10d127224 */ /* 0x040fe400078e0212 */
[----:B------:R-:W-:Y:S01]  /*1aa0*/  IMAD.WIDE.U32 R30, R13, R160, RZ ;  /* 0x000000a00d1e7225 */ /* 0x000fe200078e00ff */
[----:B------:R-:W-:-:S03]  /*1ab0*/  LOP3.LUT R175, R175, 0x18, R152, 0xf8, !PT ;  /* 0x00000018afaf7812 */ /* 0x000fc600078ef898 */
[----:B------:R-:W-:Y:S01]  /*1ac0*/  @!P0 IMAD.MOV R20, RZ, RZ, -R20 ;  /* 0x000000ffff148224 */ /* 0x000fe200078e0a14 */
[----:B------:R-:W-:Y:S01]  /*1ad0*/  @!P1 LOP3.LUT R20, RZ, R4, RZ, 0x33, !PT ;  /* 0x00000004ff149212 */ /* 0x000fe200078e33ff */
[----:B------:R-:W-:Y:S01]  /*1ae0*/  IMAD.IADD R4, R31, 0x1, R18 ;  /* 0x000000011f047824 */ /* 0x000fe200078e0212 */
[----:B------:R-:W-:Y:S02]  /*1af0*/  IADD3 R13, P1, P0, R30, R16, R117 ;  /* 0x000000101e0d7210 */ /* 0x000fe4000783e075 */
[----:B------:R-:W-:Y:S01]  /*1b00*/  LOP3.LUT R21, R176, 0x1f20, RZ, 0xc0, !PT ;  /* 0x00001f20b0157812 */ /* 0x000fe200078ec0ff */
[----:B------:R-:W-:Y:S01]  /*1b10*/  IMAD.WIDE.U32 R30, R28, R20, RZ ;  /* 0x000000141c1e7225 */ /* 0x000fe200078e00ff */
[----:B------:R-:W-:Y:S02]  /*1b20*/  LOP3.LUT R18, R175, R117, RZ, 0x3c, !PT ;  /* 0x00000075af127212 */ /* 0x000fe400078e3cff */
[----:B------:R-:W-:Y:S01]  /*1b30*/  IADD3.X R17, PT, PT, R4, R17, RZ, P1, P0 ;  /* 0x0000001104117210 */ /* 0x000fe20000fe04ff */
[----:B------:R-:W1:Y:S01]  /*1b40*/  S2R R155, SR_CgaCtaId ;  /* 0x00000000009b7919 */ /* 0x000e620000008800 */
[----:B------:R-:W-:-:S02]  /*1b50*/  LOP3.LUT R4, R21, R18, RZ, 0xfc, !PT ;  /* 0x0000001215047212 */ /* 0x000fc400078efcff */
[----:B------:R-:W-:Y:S01]  /*1b60*/  IADD3 R18, P0, PT, R13, R30, RZ ;  /* 0x0000001e0d127210 */ /* 0x000fe20007f1e0ff */
[----:B------:R-:W-:Y:S01]  /*1b70*/  IMAD R16, R29, R20, RZ ;  /* 0x000000141d107224 */ /* 0x000fe200078e02ff */
[----:B------:R-:W-:Y:S02]  /*1b80*/  SHF.R.S32.HI R19, RZ, 0x1f, R20 ;  /* 0x0000001fff137819 */ /* 0x000fe40000011414 */
[----:B------:R-:W-:-:S03]  /*1b90*/  IADD3 R20, P1, PT, R117, R12, RZ ;  /* 0x0000000c75147210 */ /* 0x000fc60007f3e0ff */
[----:B------:R-:W-:Y:S02]  /*1ba0*/  IMAD R16, R19, R28, R16 ;  /* 0x0000001c13107224 */ /* 0x000fe400078e0210 */
[----:B------:R-:W-:-:S03]  /*1bb0*/  IMAD.X R21, RZ, RZ, R10, P1 ;  /* 0x000000ffff157224 */ /* 0x000fc600008e060a */
[----:B------:R-:W-:Y:S01]  /*1bc0*/  IADD3 R16, PT, PT, R31, R16, RZ ;  /* 0x000000101f107210 */ /* 0x000fe20007ffe0ff */
[----:B------:R-:W-:Y:S01]  /*1bd0*/  IMAD.IADD R162, R120, 0x1, -R5 ;  /* 0x0000000178a27824 */ /* 0x000fe200078e0a05 */
[----:B------:R-:W-:-:S03]  /*1be0*/  SHF.R.U32.HI R122, RZ, 0x2, R152 ;  /* 0x00000002ff7a7819 */ /* 0x000fc60000011698 */
[----:B------:R-:W-:Y:S02]  /*1bf0*/  IMAD.X R19, R17, 0x1, R16, P0 ;  /* 0x0000000111137824 */ /* 0x000fe400000e0610 */
[----:B------:R-:W-:Y:S02]  /*1c00*/  IMAD R169, R159, R122, RZ ;  /* 0x0000007a9fa97224 */ /* 0x000fe400078e02ff */
[----:B------:R-:W-:Y:S01]  /*1c10*/  IMAD.WIDE.U32 R16, R122, R158, R20 ;  /* 0x0000009e7a107225 */ /* 0x000fe200078e0014 */
[----:B------:R-:W-:-:S03]  /*1c20*/  MOV R86, 0x400 ;  /* 0x0000040000567802 */ /* 0x000fc60000000f00 */
[----:B------:R-:W-:Y:S02]  /*1c30*/  IMAD R171, R161, R122, RZ ;  /* 0x0000007aa1ab7224 */ /* 0x000fe400078e02ff */
[----:B------:R-:W-:Y:S01]  /*1c40*/  IMAD.WIDE.U32 R18, R122, R160, R18 ;  /* 0x000000a07a127225 */ /* 0x000fe200078e0012 */
[----:B------:R-:W-:-:S03]  /*1c50*/  MOV R123, RZ ;  /* 0x000000ff007b7202 */ /* 0x000fc60000000f00 */
[----:B------:R-:W-:Y:S01]  /*1c60*/  IMAD.IADD R169, R17, 0x1, R169 ;  /* 0x0000000111a97824 */ /* 0x000fe200078e02a9 */
[----:B-1----:R-:W-:Y:S01]  /*1c70*/  LEA R155, R155, R86, 0x18 ;  /* 0x000000569b9b7211 */ /* 0x002fe200078ec0ff */
[----:B------:R-:W-:Y:S01]  /*1c80*/  IMAD.IADD R171, R19, 0x1, R171 ;  /* 0x0000000113ab7824 */ /* 0x000fe200078e02ab */
[----:B------:R-:W-:Y:S03]  /*1c90*/  BSSY.RECONVERGENT B0, `(.L_x_7368) ;  /* 0x000002b000007945 */ /* 0x000fe60003800200 */
[----:B------:R-:W-:Y:S02]  /*1ca0*/  IMAD R85, R4, 0x2, R155 ;  /* 0x0000000204557824 */ /* 0x000fe400078e029b */
[----:B--2---:R-:W-:Y:S02]  /*1cb0*/  @P3 IMAD R10, R9, R11, RZ ;  /* 0x0000000b090a3224 */ /* 0x004fe400078e02ff */
[----:B---3--:R-:W-:-:S02]  /*1cc0*/  @!P3 IMAD R13, R27, R179, RZ ;  /* 0x000000b31b0db224 */ /* 0x008fc400078e02ff */
[----:B------:R-:W-:-:S04]  /*1cd0*/  @!P3 IMAD.WIDE.U32 R26, R26, R179, RZ ;  /* 0x000000b31a1ab225 */ /* 0x000fc800078e00ff */
[----:B------:R-:W-:Y:S01]  /*1ce0*/  @!P3 IMAD.IADD R13, R27, 0x1, R13 ;  /* 0x000000011b0db824 */ /* 0x000fe200078e020d */
[----:B------:R-:W-:Y:S01]  /*1cf0*/  @!P3 MOV R12, R26 ;  /* 0x0000001a000cb202 */ /* 0x000fe20000000f00 */
[----:B------:R-:W-:-:S03]  /*1d00*/  @P3 IMAD.WIDE.U32 R26, R8, R11, RZ ;  /* 0x0000000b081a3225 */ /* 0x000fc600078e00ff */
[----:B------:R-:W-:Y:S01]  /*1d10*/  @P3 MOV R12, R26 ;  /* 0x0000001a000c3202 */ /* 0x000fe20000000f00 */
[----:B------:R-:W-:-:S03]  /*1d20*/  @P3 IMAD.IADD R13, R27, 0x1, R10 ;  /* 0x000000011b0d3824 */ /* 0x000fc600078e020a */
[----:B------:R-:W-:-:S04]  /*1d30*/  IADD3 R12, P0, PT, R117, R12, RZ ;  /* 0x0000000c750c7210 */ /* 0x000fc80007f1e0ff */
[----:B------:R-:W-:Y:S02]  /*1d40*/  IADD3.X R13, PT, PT, RZ, R13, RZ, P0, !PT ;  /* 0x0000000dff0d7210 */ /* 0x000fe400007fe4ff */
[----:B------:R-:W-:Y:S01]  /*1d50*/  ISETP.GE.AND P0, PT, R122, R162, PT ;  /* 0x000000a27a00720c */ /* 0x000fe20003f06270 */
[----:B------:R-:W-:Y:S01]  /*1d60*/  IMAD R11, R15, R177, RZ ;  /* 0x000000b10f0b7224 */ /* 0x000fe200078e02ff */
[----:B------:R-:W-:Y:S01]  /*1d70*/  SHF.R.S32.HI R10, RZ, 0x1f, R177 ;  /* 0x0000001fff0a7819 */ /* 0x000fe200000114b1 */
[----:B------:R-:W-:Y:S01]  /*1d80*/  IMAD.WIDE.U32 R12, R177, R14, R12 ;  /* 0x0000000eb10c7225 */ /* 0x000fe200078e000c */
[----:B----4-:R-:W-:Y:S02]  /*1d90*/  LEA R168, P2, R16, R22, 0x1 ;  /* 0x0000001610a87211 */ /* 0x010fe400078408ff */
[----:B------:R-:W-:Y:S01]  /*1da0*/  LEA R170, P1, R18, R24, 0x1 ;  /* 0x0000001812aa7211 */ /* 0x000fe200078208ff */
[----:B------:R-:W-:Y:S01]  /*1db0*/  IMAD R10, R14, R10, R11 ;  /* 0x0000000a0e0a7224 */ /* 0x000fe200078e020b */
[----:B------:R-:W-:Y:S01]  /*1dc0*/  LEA.HI.X R169, R16, R23, R169, 0x1, P2 ;  /* 0x0000001710a97211 */ /* 0x000fe200010f0ca9 */
[----:B------:R-:W-:Y:S01]  /*1dd0*/  @!P3 IMAD.MOV.U32 R17, RZ, RZ, R9 ;  /* 0x000000ffff11b224 */ /* 0x000fe200078e0009 */
[----:B------:R-:W-:Y:S01]  /*1de0*/  LEA.HI.X R171, R18, R25, R171, 0x1, P1 ;  /* 0x0000001912ab7211 */ /* 0x000fe200008f0cab */
[----:B------:R-:W-:Y:S01]  /*1df0*/  @P3 IMAD.MOV.U32 R17, RZ, RZ, R9 ;  /* 0x000000ffff113224 */ /* 0x000fe200078e0009 */
[-C--:B------:R-:W-:Y:S01]  /*1e00*/  @!P3 MOV R16, R8.reuse ;  /* 0x000000080010b202 */ /* 0x080fe20000000f00 */
        /* <DEDUP_REMOVED lines=18> */
.L_x_7370:
[----:B------:R2:W-:Y:S02]  /*1f30*/  STS.128 [R85], RZ ;  /* 0x000000ff55007388 */ /* 0x0005e40000000c00 */
.L_x_7369:
[----:B------:R-:W-:Y:S05]  /*1f40*/  BSYNC.RECONVERGENT B0 ;  /* 0x0000000000007941 */ /* 0x000fea0003800200 */
.L_x_7368:
        /* <DEDUP_REMOVED lines=12> */
[----:B-1----:R-:W-:Y:S01]  /*2010*/  IADD3.X R5, PT, PT, RZ, R19, RZ, P0, !PT ;  /* 0x00000013ff057210 */ /* 0x002fe200007fe4ff */
        /* <DEDUP_REMOVED lines=10> */
.L_x_7372:
[----:B------:R-:W-:Y:S05]  /*20c0*/  BSYNC.RECONVERGENT B0 ;  /* 0x0000000000007941 */ /* 0x000fea0003800200 */
.L_x_7371:
[----:B------:R-:W-:Y:S01]  /*20d0*/  BSSY.RECONVERGENT B0, `(.L_x_7373) ;  /* 0x000000c000007945 */ /* 0x000fe20003800200 */
[C---:B-1--4-:R-:W-:Y:S02]  /*20e0*/  SHF.L.U64.HI R5, R158.reuse, 0x5, R159 ;  /* 0x000000059e057819 */ /* 0x052fe4000001029f */
        /* <DEDUP_REMOVED lines=9> */
.L_x_7375:
[----:B------:R1:W-:Y:S02]  /*2180*/  STS.128 [R85+0x1000], RZ ;  /* 0x001000ff55007388 */ /* 0x0003e40000000c00 */
.L_x_7374:
[----:B------:R-:W-:Y:S05]  /*2190*/  BSYNC.RECONVERGENT B0 ;  /* 0x0000000000007941 */ /* 0x000fea0003800200 */
.L_x_7373:
        /* <DEDUP_REMOVED lines=16> */
.L_x_7377:
[----:B------:R-:W-:Y:S05]  /*22a0*/  BSYNC.RECONVERGENT B0 ;  /* 0x0000000000007941 */ /* 0x000fea0003800200 */
.L_x_7376:
        /* <DEDUP_REMOVED lines=11> */
.L_x_7379:
[----:B------:R-:W-:Y:S05]  /*2360*/  BSYNC.RECONVERGENT B0 ;  /* 0x0000000000007941 */ /* 0x000fea0003800200 */
.L_x_7378:
        /* <DEDUP_REMOVED lines=11> */
.L_x_7381:
[----:B------:R-:W-:Y:S05]  /*2420*/  BSYNC.RECONVERGENT B0 ;  /* 0x0000000000007941 */ /* 0x000fea0003800200 */
.L_x_7380:
        /* <DEDUP_REMOVED lines=17> */
.L_x_7384:
[----:B------:R1:W-:Y:S01]  /*2540*/  STS.128 [R85+0x3000], RZ ;  /* 0x003000ff55007388 */ /* 0x0003e20000000c00 */
[----:B------:R-:W-:Y:S05]  /*2550*/  BRA `(.L_x_7385) ;  /* 0x0000000000047947 */ /* 0x000fea0003800000 */
.L_x_7383:
[----:B------:R1:W-:Y:S02]  /*2560*/  STS.128 [R85+0x3000], RZ ;  /* 0x003000ff55007388 */ /* 0x0003e40000000c00 */
.L_x_7385:
[----:B------:R-:W-:Y:S05]  /*2570*/  BSYNC.RECONVERGENT B0 ;  /* 0x0000000000007941 */ /* 0x000fea0003800200 */
.L_x_7382:
[-C--:B------:R-:W-:Y:S01]  /*2580*/  ISETP.GE.AND P3, PT, R8, R9.reuse, PT ;  /* 0x000000090800720c */ /* 0x080fe20003f66270 */
[----:B------:R-:W-:Y:S01]  /*2590*/  IMAD.SHL.U32 R115, R152, 0x20, RZ ;  /* 0x0000002098737824 */ /* 0x000fe200078e00ff */
[-C--:B------:R-:W-:Y:S01]  /*25a0*/  ISETP.GE.AND P1, PT, R6, R9.reuse, PT ;  /* 0x000000090600720c */ /* 0x080fe20003f26270 */
[C---:B------:R-:W-:Y:S01]  /*25b0*/  IMAD.SHL.U32 R6, R152.reuse, 0x10, RZ ;  /* 0x0000001098067824 */ /* 0x040fe200078e00ff */
[----:B------:R-:W-:Y:S01]  /*25c0*/  SHF.R.U32.HI R153, RZ, 0x1, R152 ;  /* 0x00000001ff997819 */ /* 0x000fe20000011698 */
        /* <DEDUP_REMOVED lines=13> */
[--C-:B------:R-:W-:Y:S02]  /*26a0*/  LOP3.LUT R6, R6, 0x20, R115.reuse, 0xf8, !PT ;  /* 0x0000002006067812 */ /* 0x100fe400078ef873 */
        /* <DEDUP_REMOVED lines=13> */
.L_x_7387:
[----:B------:R-:W-:Y:S05]  /*2780*/  BSYNC.RECONVERGENT B0 ;  /* 0x0000000000007941 */ /* 0x000fea0003800200 */
.L_x_7386:
        /* <DEDUP_REMOVED lines=14> */
.L_x_7389:
[----:B------:R-:W-:Y:S05]  /*2870*/  BSYNC.RECONVERGENT B0 ;  /* 0x0000000000007941 */ /* 0x000fea0003800200 */
.L_x_7388:
        /* <DEDUP_REMOVED lines=12> */
.L_x_7391:
[----:B------:R-:W-:Y:S05]  /*2940*/  BSYNC.RECONVERGENT B0 ;  /* 0x0000000000007941 */ /* 0x000fea0003800200 */
.L_x_7390:
[----:B-1----:R-:W-:Y:S01]  /*2950*/  LDSM.16.M88.4 R8, [R5] ;  /* 0x000000000508783b */ /* 0x002fe20000000200 */
[----:B------:R-:W-:Y:S01]  /*2960*/  IMAD.MOV.U32 R112, RZ, RZ, 0x20 ;  /* 0x00000020ff707424 */ /* 0x000fe200078e00ff */
[----:B------:R-:W-:Y:S01]  /*2970*/  LOP3.LUT P3, RZ, R152, 0x4, RZ, 0xc0, !PT ;  /* 0x0000000498ff7812 */ /* 0x000fe2000786c0ff */
[----:B------:R-:W-:Y:S01]  /*2980*/  BSSY.RECONVERGENT B1, `(.L_x_7392) ;  /* 0x00000b4000017945 */ /* 0x000fe20003800200 */
[----:B------:R-:W1:Y:S01]  /*2990*/  LDSM.16.M88.4 R40, [R113+0x1c00] ;  /* 0x001c00007128783b */ /* 0x000e620000000200 */
[----:B-----5:R-:W-:Y:S02]  /*29a0*/  IADD3 R119, PT, PT, R119, R163, -R120 ;  /* 0x000000a377777210 */ /* 0x020fe40007ffe878 */
[----:B------:R-:W-:Y:S01]  /*29b0*/  SEL R112, R112, 0xffffffe0, !P3 ;  /* 0xffffffe070707807 */ /* 0x000fe20005800000 */
[----:B------:R-:W2:Y:S04]  /*29c0*/  LDSM.16.M88.4 R108, [R113+0x2c00] ;  /* 0x002c0000716c783b */ /* 0x000ea80000000200 */
[----:B------:R-:W-:Y:S01]  /*29d0*/  IMAD.IADD R100, R5, 0x1, R112 ;  /* 0x0000000105647824 */ /* 0x000fe200078e0270 */
[----:B------:R-:W3:Y:S01]  /*29e0*/  LDSM.16.M88.4 R64, [R113+0x1000] ;  /* 0x001000007140783b */ /* 0x000ee20000000200 */
[----:B------:R-:W-:-:S03]  /*29f0*/  IMAD.IADD R128, R112, 0x1, R113 ;  /* 0x0000000170807824 */ /* 0x000fc600078e0271 */
[----:B------:R-:W4:Y:S04]  /*2a00*/  LDSM.16.M88.4 R56, [R113+0x1400] ;  /* 0x001400007138783b */ /* 0x000f280000000200 */
[----:B------:R-:W4:Y:S04]  /*2a10*/  LDSM.16.M88.4 R48, [R113+0x1800] ;  /* 0x001800007130783b */ /* 0x000f280000000200 */
[----:B------:R-:W4:Y:S04]  /*2a20*/  LDSM.16.M88.4 R32, [R113+0x2000] ;  /* 0x002000007120783b */ /* 0x000f280000000200 */
[----:B------:R-:W4:Y:S04]  /*2a30*/  LDSM.16.M88.4 R24, [R113+0x2400] ;  /* 0x002400007118783b */ /* 0x000f280000000200 */
[----:B------:R-:W4:Y:S04]  /*2a40*/  LDSM.16.M88.4 R16, [R113+0x2800] ;  /* 0x002800007110783b */ /* 0x000f280000000200 */
[----:B------:R-:W-:Y:S04]  /*2a50*/  LDSM.16.M88.4 R100, [R100] ;  /* 0x000000006464783b */ /* 0x000fe80000000200 */
        /* <DEDUP_REMOVED lines=12> */
[----:B------:R-:W0:Y:S01]  /*2b20*/  LDGDEPBAR ;  /* 0x00000000000079af */ /* 0x000e220000000000 */
        /* <DEDUP_REMOVED lines=14> */
[----:B------:R-:W-:-:S05]  /*2c10*/  VIADD R88, R84, 0xffffffff ;  /* 0xffffffff54587836 */ /* 0x000fca0000000000 */
[----:B------:R-:W-:Y:S02]  /*2c20*/  ISETP.GT.AND P0, PT, R88, R167, PT ;  /* 0x000000a75800720c */ /* 0x000fe40003f04270 */
        /* <DEDUP_REMOVED lines=12> */
[----:B--2---:R-:W-:Y:S01]  /*2cf0*/  HMMA.16816.F32.BF16 R60, R100, R96, R60 ;  /* 0x00000060643c723c */ /* 0x004fe2000004183c */
[----:B------:R-:W-:-:S07]  /*2d00*/  VIADDMNMX R164, R164, 0x8, RZ, !PT ;  /* 0x00000008a4a47846 */ /* 0x000fce00078001ff */
        /* <DEDUP_REMOVED lines=26> */
.L_x_7395:
        /* <DEDUP_REMOVED lines=60> */
.L_x_7396:
[----:B------:R-:W-:Y:S05]  /*3270*/  BSYNC.RECONVERGENT B0 ;  /* 0x0000000000007941 */ /* 0x000fea0003800200 */
.L_x_7394:
        /* <DEDUP_REMOVED lines=34> */
.L_x_7398:
[----:B------:R-:W-:Y:S05]  /*34a0*/  BSYNC.RECONVERGENT B0 ;  /* 0x0000000000007941 */ /* 0x000fea0003800200 */
.L_x_7397:
[----:B------:R-:W0:Y:S02]  /*34b0*/  LDGDEPBAR ;  /* 0x00000000000079af */ /* 0x000e240000000000 */
.L_x_7393:
[----:B------:R-:W-:Y:S05]  /*34c0*/  BSYNC.RECONVERGENT B1 ;  /* 0x0000000000017941 */ /* 0x000fea0003800200 */
.L_x_7392:
[----:B------:R-:W3:Y:S01]  /*34d0*/  LD.E R89, desc[UR4][R2.64+0xdc] ;  /* 0x0000dc0402597980 */ /* 0x000ee2000c101900 */
[----:B------:R-:W-:Y:S01]  /*34e0*/  IMAD.SHL.U32 R129, R152, 0x2, RZ ;  /* 0x0000000298817824 */ /* 0x000fe200078e00ff */
[----:B------:R-:W-:Y:S04]  /*34f0*/  BSSY B2, `(.L_x_7399) ;  /* 0x0000601000027945 */ /* 0x000fe80003800000 */
        /* <DEDUP_REMOVED lines=8> */
[----:B------:R-:W-:Y:S01]  /*3580*/  VIADD R75, R126, 0x9 ;  /* 0x000000097e4b7836 */ /* 0x000fe20000000000 */
[-C--:B------:R-:W-:Y:S01]  /*3590*/  ISETP.GE.AND P0, PT, R124, R166.reuse, PT ;  /* 0x000000a67c00720c */ /* 0x080fe20003f06270 */
[C---:B-12---:R-:W-:Y:S01]  /*35a0*/  VIADD R69, R126.reuse, 0x18 ;  /* 0x000000187e457836 */ /* 0x046fe20000000000 */
        /* <DEDUP_REMOVED lines=28> */
[-C--:B------:R-:W-:Y:S01]  /*3770*/  ISETP.GE.AND P1, PT, R120, R166.reuse, PT ;  /* 0x000000a67800720c */ /* 0x080fe20003f26270 */
[C---:B------:R-:W-:Y:S01]  /*3780*/  VIADD R91, R126.reuse, 0x50 ;  /* 0x000000507e5b7836 */ /* 0x040fe20000000000 */
[----:B------:R-:W-:Y:S01]  /*3790*/  FSEL R123, R5, -INF , !P4 ;  /* 0xff800000057b7808 */ /* 0x000fe20006000000 */
[----:B------:R-:W-:Y:S01]  /*37a0*/  VIADD R82, R126, 0x58 ;  /* 0x000000587e527836 */ /* 0x000fe20000000000 */
[-C--:B------:R-:W-:Y:S01]  /*37b0*/  ISETP.GE.AND P4, PT, R122, R165.reuse, PT ;  /* 0x000000a57a00720c */ /* 0x080fe20003f86270 */
[----:B------:R-:W-:Y:S01]  /*37c0*/  VIADD R90, R126, 0x51 ;  /* 0x000000517e5a7836 */ /* 0x000fe20000000000 */
[----:B------:R-:W-:Y:S01]  /*37d0*/  FSEL R119, R64, -INF , !P2 ;  /* 0xff80000040777808 */ /* 0x000fe20005000000 */
[----:B------:R-:W-:Y:S01]  /*37e0*/  VIADD R80, R126, 0x59 ;  /* 0x000000597e507836 */ /* 0x000fe20000000000 */
        /* <DEDUP_REMOVED lines=8> */
[----:B------:R-:W-:Y:S01]  /*3870*/  ISETP.GE.AND P1, PT, R111, R166, PT ;  /* 0x000000a66f00720c */ /* 0x000fe20003f26270 */
[----:B------:R-:W-:Y:S01]  /*3880*/  VIADD R71, R126, 0x70 ;  /* 0x000000707e477836 */ /* 0x000fe20000000000 */
[----:B------:R-:W-:Y:S01]  /*3890*/  FSEL R100, R4, -INF , !P5 ;  /* 0xff80000004647808 */ /* 0x000fe20006800000 */
[----:B------:R-:W-:Y:S01]  /*38a0*/  VIADD R70, R126, 0x71 ;  /* 0x000000717e467836 */ /* 0x000fe20000000000 */
[----:B------:R-:W-:Y:S01]  /*38b0*/  FSEL R105, R60, -INF , !P4 ;  /* 0xff8000003c697808 */ /* 0x000fe20006000000 */
[C---:B------:R-:W-:Y:S01]  /*38c0*/  VIADD R68, R126.reuse, 0x78 ;  /* 0x000000787e447836 */ /* 0x040fe20000000000 */
[-C--:B------:R-:W-:Y:S01]  /*38d0*/  ISETP.GE.AND P5, PT, R75, R165.reuse, PT ;  /* 0x000000a54b00720c */ /* 0x080fe20003fa6270 */
[----:B------:R-:W-:Y:S01]  /*38e0*/  VIADD R0, R126, 0x79 ;  /* 0x000000797e007836 */ /* 0x000fe20000000000 */
[----:B------:R-:W-:-:S02]  /*38f0*/  ISETP.GE.AND P4, PT, R120, R165, PT ;  /* 0x000000a57800720c */ /* 0x000fc40003f86270 */
[----:B------:R-:W-:Y:S02]  /*3900*/  FSEL R101, R61, -INF , !P2 ;  /* 0xff8000003d657808 */ /* 0x000fe40005000000 */
[----:B------:R-:W-:Y:S02]  /*3910*/  FSEL R48, R48, -INF , P0 ;  /* 0xff80000030307808 */ /* 0x000fe40000000000 */
[----:B------:R-:W-:Y:S02]  /*3920*/  ISETP.GE.AND P2, PT, R118, R165, PT ;  /* 0x000000a57600720c */ /* 0x000fe40003f46270 */
[----:B------:R-:W-:Y:S02]  /*3930*/  FSEL R53, R53, -INF , P1 ;  /* 0xff80000035357808 */ /* 0x000fe40000800000 */
[-C--:B------:R-:W-:Y:S02]  /*3940*/  ISETP.GE.AND P0, PT, R106, R166.reuse, PT ;  /* 0x000000a66a00720c */ /* 0x080fe40003f06270 */
[----:B------:R-:W-:-:S02]  /*3950*/  ISETP.GE.AND P1, PT, R108, R166, PT ;  /* 0x000000a66c00720c */ /* 0x000fc40003f26270 */
[----:B------:R-:W-:Y:S02]  /*3960*/  FSEL R109, R65, -INF , !P5 ;  /* 0xff800000416d7808 */ /* 0x000fe40006800000 */
[----:B------:R-:W-:Y:S02]  /*3970*/  FSEL R61, R57, -INF , !P4 ;  /* 0xff800000393d7808 */ /* 0x000fe40006000000 */
[----:B------:R-:W-:Y:S02]  /*3980*/  ISETP.GE.AND P5, PT, R69, R165, PT ;  /* 0x000000a54500720c */ /* 0x000fe40003fa6270 */
[----:B------:R-:W-:Y:S02]  /*3990*/  FSEL R57, R52, -INF , !P2 ;  /* 0xff80000034397808 */ /* 0x000fe40005000000 */
[----:B------:R-:W-:Y:S02]  /*39a0*/  FSEL R44, R44, -INF , P0 ;  /* 0xff8000002c2c7808 */ /* 0x000fe40000000000 */
[----:B------:R-:W-:-:S02]  /*39b0*/  FMNMX3.FTZ R4, R100, R123, R119, !PT ;  /* 0x0000007b64047276 */ /* 0x000fc40007810077 */
[----:B------:R-:W-:Y:S02]  /*39c0*/  ISETP.GE.AND P2, PT, R108, R165, PT ;  /* 0x000000a56c00720c */ /* 0x000fe40003f46270 */
[----:B------:R-:W-:Y:S02]  /*39d0*/  FSEL R185, R49, -INF , P1 ;  /* 0xff80000031b97808 */ /* 0x000fe40000800000 */
[----:B------:R-:W-:Y:S02]  /*39e0*/  ISETP.GE.AND P0, PT, R104, R166, PT ;  /* 0x000000a66800720c */ /* 0x000fe40003f06270 */
[----:B------:R-:W-:Y:S02]  /*39f0*/  FSEL R189, R56, -INF , !P5 ;  /* 0xff80000038bd7808 */ /* 0x000fe40006800000 */
[----:B------:R-:W-:Y:S02]  /*3a00*/  FMNMX3.FTZ R4, R4, R109, R105, !PT ;  /* 0x0000006d04047276 */ /* 0x000fe40007810069 */
[----:B------:R-:W-:-:S02]  /*3a10*/  ISETP.GE.AND P4, PT, R110, R165, PT ;  /* 0x000000a56e00720c */ /* 0x000fc40003f86270 */
[----:B------:R-:W-:Y:S02]  /*3a20*/  FSEL R185, R185, -INF , !P2 ;  /* 0xff800000b9b97808 */ /* 0x000fe40005000000 */
[----:B------:R-:W-:Y:S02]  /*3a30*/  FSEL R40, R40, -INF , P0 ;  /* 0xff80000028287808 */ /* 0x000fe40000000000 */
[-C--:B------:R-:W-:Y:S02]  /*3a40*/  ISETP.GE.AND P1, PT, R97, R166.reuse, PT ;  /* 0x000000a66100720c */ /* 0x080fe40003f26270 */
[-C--:B------:R-:W-:Y:S02]  /*3a50*/  ISETP.GE.AND P2, PT, R104, R165.reuse, PT ;  /* 0x000000a56800720c */ /* 0x080fe40003f46270 */
[----:B------:R-:W-:Y:S02]  /*3a60*/  ISETP.GE.AND P0, PT, R98, R166, PT ;  /* 0x000000a66200720c */ /* 0x000fe40003f06270 */
[----:B------:R-:W-:-:S02]  /*3a70*/  ISETP.GE.AND P5, PT, R111, R165, PT ;  /* 0x000000a56f00720c */ /* 0x000fc40003fa6270 */
[----:B------:R-:W-:Y:S02]  /*3a80*/  FMNMX3.FTZ R4, R4, R101, R189, !PT ;  /* 0x0000006504047276 */ /* 0x000fe400078100bd */
[----:B------:R-:W-:Y:S02]  /*3a90*/  FSEL R49, R48, -INF , !P4 ;  /* 0xff80000030317808 */ /* 0x000fe40006000000 */
[----:B------:R-:W-:Y:S02]  /*3aa0*/  ISETP.GE.AND P4, PT, R97, R165, PT ;  /* 0x000000a56100720c */ /* 0x000fe40003f86270 */
[----:B------:R-:W-:Y:S02]  /*3ab0*/  FSEL R45, R45, -INF , P1 ;  /* 0xff8000002d2d7808 */ /* 0x000fe40000800000 */
[----:B------:R-:W-:Y:S02]  /*3ac0*/  FSEL R149, R40, -INF , !P2 ;  /* 0xff80000028957808 */ /* 0x000fe40005000000 */
[----:B------:R-:W-:-:S02]  /*3ad0*/  FSEL R36, R36, -INF , P0 ;  /* 0xff80000024247808 */ /* 0x000fc40000000000 */
[----:B------:R-:W-:Y:S02]  /*3ae0*/  FSEL R187, R53, -INF , !P5 ;  /* 0xff80000035bb7808 */ /* 0x000fe40006800000 */
[-C--:B------:R-:W-:Y:S02]  /*3af0*/  ISETP.GE.AND P2, PT, R96, R166.reuse, PT ;  /* 0x000000a66000720c */ /* 0x080fe40003f46270 */
[-C--:B------:R-:W-:Y:S02]  /*3b00*/  ISETP.GE.AND P0, PT, R94, R166.reuse, PT ;  /* 0x000000a65e00720c */ /* 0x080fe40003f06270 */
[----:B------:R-:W-:Y:S02]  /*3b10*/  ISETP.GE.AND P5, PT, R106, R165, PT ;  /* 0x000000a56a00720c */ /* 0x000fe40003fa6270 */
[----:B------:R-:W-:Y:S02]  /*3b20*/  FMNMX3.FTZ R4, R4, R61, R57, !PT ;  /* 0x0000003d04047276 */ /* 0x000fe40007810039 */
        /* <DEDUP_REMOVED lines=8> */
[----:B------:R-:W-:Y:S02]  /*3bb0*/  FMNMX3.FTZ R4, R4, R187, R49, !PT ;  /* 0x000000bb04047276 */ /* 0x000fe40007810031 */
[----:B------:R-:W-:Y:S02]  /*3bc0*/  FSEL R41, R41, -INF , P1 ;  /* 0xff80000029297808 */ /* 0x000fe40000800000 */
[-C--:B------:R-:W-:Y:S02]  /*3bd0*/  ISETP.GE.AND P5, PT, R102, R165.reuse, PT ;  /* 0x000000a56600720c */ /* 0x080fe40003fa6270 */
[----:B------:R-:W-:Y:S02]  /*3be0*/  ISETP.GE.AND P1, PT, R96, R165, PT ;  /* 0x000000a56000720c */ /* 0x000fe40003f26270 */
[----:B------:R-:W-:-:S02]  /*3bf0*/  FSEL R145, R36, -INF , !P4 ;  /* 0xff80000024917808 */ /* 0x000fc40006000000 */
[----:B------:R-:W-:Y:S02]  /*3c00*/  ISETP.GE.AND P4, PT, R92, R165, PT ;  /* 0x000000a55c00720c */ /* 0x000fe40003f86270 */
[----:B------:R-:W-:Y:S02]  /*3c10*/  FSEL R33, R33, -INF , P2 ;  /* 0xff80000021217808 */ /* 0x000fe40001000000 */
[----:B------:R-:W-:Y:S02]  /*3c20*/  FSEL R28, R28, -INF , P0 ;  /* 0xff8000001c1c7808 */ /* 0x000fe40000000000 */
[----:B------:R-:W-:Y:S02]  /*3c30*/  FMNMX3.FTZ R4, R4, R185, R157, !PT ;  /* 0x000000b904047276 */ /* 0x000fe4000781009d */
[----:B------:R-:W-:Y:S02]  /*3c40*/  ISETP.GE.AND P0, PT, R82, R166, PT ;  /* 0x000000a65200720c */ /* 0x000fe40003f06270 */
[----:B------:R-:W-:-:S02]  /*3c50*/  FSEL R147, R41, -INF , !P5 ;  /* 0xff80000029937808 */ /* 0x000fc40006800000 */
[----:B------:R-:W-:Y:S02]  /*3c60*/  FSEL R107, R37, -INF , !P1 ;  /* 0xff800000256b7808 */ /* 0x000fe40004800000 */
[-C--:B------:R-:W-:Y:S02]  /*3c70*/  ISETP.GE.AND P5, PT, R94, R165.reuse, PT ;  /* 0x000000a55e00720c */ /* 0x080fe40003fa6270 */
[----:B------:R-:W-:Y:S02]  /*3c80*/  ISETP.GE.AND P1, PT, R91, R165, PT ;  /* 0x000000a55b00720c */ /* 0x000fe40003f26270 */
[----:B------:R-:W-:Y:S02]  /*3c90*/  FSEL R95, R33, -INF , !P4 ;  /* 0xff800000215f7808 */ /* 0x000fe40006000000 */
[----:B------:R-:W-:Y:S02]  /*3ca0*/  FMNMX3.FTZ R4, R4, R151, R149, !PT ;  /* 0x0000009704047276 */ /* 0x000fe40007810095 */
[----:B------:R-:W-:-:S02]  /*3cb0*/  ISETP.GE.AND P2, PT, R90, R166, PT ;  /* 0x000000a65a00720c */ /* 0x000fc40003f46270 */
[----:B------:R-:W-:Y:S02]  /*3cc0*/  ISETP.GE.AND P4, PT, R82, R165, PT ;  /* 0x000000a55200720c */ /* 0x000fe40003f86270 */
[----:B------:R-:W-:Y:S02]  /*3cd0*/  FSEL R24, R24, -INF , P0 ;  /* 0xff80000018187808 */ /* 0x000fe40000000000 */
[----:B------:R-:W-:Y:S02]  /*3ce0*/  FSEL R99, R32, -INF , !P5 ;  /* 0xff80000020637808 */ /* 0x000fe40006800000 */
[----:B------:R-:W-:Y:S02]  /*3cf0*/  FSEL R81, R28, -INF , !P1 ;  /* 0xff8000001c517808 */ /* 0x000fe40004800000 */
[----:B------:R-:W-:Y:S02]  /*3d00*/  FMNMX3.FTZ R4, R4, R147, R145, !PT ;  /* 0x0000009304047276 */ /* 0x000fe40007810091 */
[----:B------:R-:W-:-:S02]  /*3d10*/  ISETP.GE.AND P5, PT, R90, R165, PT ;  /* 0x000000a55a00720c */ /* 0x000fc40003fa6270 */
[-C--:B------:R-:W-:Y:S02]  /*3d20*/  ISETP.GE.AND P1, PT, R80, R166.reuse, PT ;  /* 0x000000a65000720c */ /* 0x080fe40003f26270 */
[----:B------:R-:W-:Y:S02]  /*3d30*/  FSEL R29, R29, -INF , P2 ;  /* 0xff8000001d1d7808 */ /* 0x000fe40001000000 */
[----:B------:R-:W-:Y:S02]  /*3d40*/  FSEL R79, R24, -INF , !P4 ;  /* 0xff800000184f7808 */ /* 0x000fe40006000000 */
[-C--:B------:R-:W-:Y:S02]  /*3d50*/  ISETP.GE.AND P0, PT, R78, R166.reuse, PT ;  /* 0x000000a64e00720c */ /* 0x080fe40003f06270 */
[----:B------:R-:W-:Y:S02]  /*3d60*/  ISETP.GE.AND P4, PT, R76, R166, PT ;  /* 0x000000a64c00720c */ /* 0x000fe40003f86270 */
[----:B------:R-:W-:-:S02]  /*3d70*/  FMNMX3.FTZ R4, R4, R107, R99, !PT ;  /* 0x0000006b04047276 */ /* 0x000fc40007810063 */
[----:B------:R-:W-:Y:S02]  /*3d80*/  FSEL R93, R29, -INF , !P5 ;  /* 0xff8000001d5d7808 */ /* 0x000fe40006800000 */
[----:B------:R-:W-:Y:S02]  /*3d90*/  FSEL R25, R25, -INF , P1 ;  /* 0xff80000019197808 */ /* 0x000fe40000800000 */
[-C--:B------:R-:W-:Y:S02]  /*3da0*/  ISETP.GE.AND P2, PT, R80, R165.reuse, PT ;  /* 0x000000a55000720c */ /* 0x080fe40003f46270 */
        /* <DEDUP_REMOVED lines=8> */
[----:B------:R-:W-:-:S02]  /*3e30*/  FSEL R41, R21, -INF , !P1 ;  /* 0xff80000015297808 */ /* 0x000fc40004800000 */
[----:B------:R-:W-:Y:S02]  /*3e40*/  ISETP.GE.AND P2, PT, R74, R165, PT ;  /* 0x000000a54a00720c */ /* 0x000fe40003f46270 */
[-C--:B------:R-:W-:Y:S02]  /*3e50*/  ISETP.GE.AND P5, PT, R72, R166.reuse, PT ;  /* 0x000000a64800720c */ /* 0x080fe40003fa6270 */
[----:B------:R-:W-:Y:S02]  /*3e60*/  FSEL R16, R16, -INF , P0 ;  /* 0xff80000010107808 */ /* 0x000fe40000000000 */
[----:B------:R-:W-:Y:S02]  /*3e70*/  ISETP.GE.AND P1, PT, R71, R166, PT ;  /* 0x000000a64700720c */ /* 0x000fe40003f26270 */
[----:B------:R-:W-:Y:S02]  /*3e80*/  FMNMX3.FTZ R4, R4, R93, R79, !PT ;  /* 0x0000005d04047276 */ /* 0x000fe4000781004f */
[----:B------:R-:W-:-:S02]  /*3e90*/  ISETP.GE.AND P4, PT, R72, R165, PT ;  /* 0x000000a54800720c */ /* 0x000fc40003f86270 */
[----:B------:R-:W-:Y:S02]  /*3ea0*/  ISETP.GE.AND P0, PT, R71, R165, PT ;  /* 0x000000a54700720c */ /* 0x000fe40003f06270 */
[----:B------:R-:W-:Y:S02]  /*3eb0*/  FSEL R73, R16, -INF , !P2 ;  /* 0xff80000010497808 */ /* 0x000fe40005000000 */
[----:B------:R-:W-:Y:S02]  /*3ec0*/  FSEL R17, R17, -INF , P5 ;  /* 0xff80000011117808 */ /* 0x000fe40002800000 */
[----:B------:R-:W-:Y:S02]  /*3ed0*/  FSEL R12, R12, -INF , P1 ;  /* 0xff8000000c0c7808 */ /* 0x000fe40000800000 */
[-C--:B------:R-:W-:Y:S02]  /*3ee0*/  ISETP.GE.AND P2, PT, R70, R166.reuse, PT ;  /* 0x000000a64600720c */ /* 0x080fe40003f46270 */
[----:B------:R-:W-:-:S02]  /*3ef0*/  ISETP.GE.AND P1, PT, R68, R166, PT ;  /* 0x000000a64400720c */ /* 0x000fc40003f26270 */
[----:B------:R-:W-:Y:S02]  /*3f00*/  FMNMX3.FTZ R4, R4, R83, R77, !PT ;  /* 0x0000005304047276 */ /* 0x000fe4000781004d */
[----:B------:R-:W-:Y:S02]  /*3f10*/  FSEL R33, R17, -INF , !P4 ;  /* 0xff80000011217808 */ /* 0x000fe40006000000 */
[----:B------:R-:W-:Y:S02]  /*3f20*/  FSEL R127, R12, -INF , !P0 ;  /* 0xff8000000c7f7808 */ /* 0x000fe40004000000 */
[-C--:B------:R-:W-:Y:S02]  /*3f30*/  ISETP.GE.AND P5, PT, R70, R165.reuse, PT ;  /* 0x000000a54600720c */ /* 0x080fe40003fa6270 */
[----:B------:R-:W-:Y:S02]  /*3f40*/  ISETP.GE.AND P4, PT, R68, R165, PT ;  /* 0x000000a54400720c */ /* 0x000fe40003f86270 */
[----:B------:R-:W-:-:S02]  /*3f50*/  ISETP.GE.AND P0, PT, R0, R166, PT ;  /* 0x000000a60000720c */ /* 0x000fc40003f06270 */
[----:B------:R-:W-:Y:S02]  /*3f60*/  FSEL R13, R13, -INF , P2 ;  /* 0xff8000000d0d7808 */ /* 0x000fe40001000000 */
[----:B------:R-:W-:Y:S02]  /*3f70*/  FSEL R8, R8, -INF , P1 ;  /* 0xff80000008087808 */ /* 0x000fe40000800000 */
        /* <DEDUP_REMOVED lines=10> */
[----:B------:R-:W-:Y:S02]  /*4020*/  FSEL R4, R6, -INF , P1 ;  /* 0xff80000006047808 */ /* 0x000fe40000800000 */
[-C--:B------:R-:W-:Y:S01]  /*4030*/  ISETP.GE.AND P0, PT, R125, R164.reuse, PT ;  /* 0x000000a47d00720c */ /* 0x080fe20003f06270 */
[----:B------:R-:W1:Y:S01]  /*4040*/  SHFL.BFLY PT, R9, R8, 0x2, 0x1f ;  /* 0x0c401f0008097f89 */ /* 0x000e6200000e0000 */
[-C--:B------:R-:W-:Y:S02]  /*4050*/  ISETP.GE.AND P1, PT, R124, R164.reuse, PT ;  /* 0x000000a47c00720c */ /* 0x080fe40003f26270 */
[----:B------:R-:W-:Y:S02]  /*4060*/  FSEL R7, R7, -INF , P0 ;  /* 0xff80000007077808 */ /* 0x000fe40000000000 */
[----:B------:R-:W-:Y:S02]  /*4070*/  FSEL R66, R66, -INF , P1 ;  /* 0xff80000042427808 */ /* 0x000fe40000800000 */
[----:B------:R-:W-:-:S02]  /*4080*/  ISETP.GE.AND P0, PT, R75, R164, PT ;  /* 0x000000a44b00720c */ /* 0x000fc40003f06270 */
[----:B------:R-:W-:Y:S02]  /*4090*/  ISETP.GE.AND P1, PT, R122, R164, PT ;  /* 0x000000a47a00720c */ /* 0x000fe40003f26270 */
[-C--:B------:R-:W-:Y:S02]  /*40a0*/  ISETP.GE.AND P5, PT, R126, R163.reuse, PT ;  /* 0x000000a37e00720c */ /* 0x080fe40003fa6270 */
[-C--:B------:R-:W-:Y:S02]  /*40b0*/  ISETP.GE.AND P4, PT, R125, R163.reuse, PT ;  /* 0x000000a37d00720c */ /* 0x080fe40003f86270 */
[----:B------:R-:W-:Y:S02]  /*40c0*/  ISETP.GE.AND P2, PT, R124, R163, PT ;  /* 0x000000a37c00720c */ /* 0x000fe40003f46270 */
[----:B------:R-:W-:Y:S02]  /*40d0*/  FSEL R5, R67, -INF , P0 ;  /* 0xff80000043057808 */ /* 0x000fe40000000000 */
[----:B------:R-:W-:-:S02]  /*40e0*/  FSEL R62, R62, -INF , P1 ;  /* 0xff8000003e3e7808 */ /* 0x000fc40000800000 */
[----:B------:R-:W-:Y:S02]  /*40f0*/  FSEL R4, R4, -INF , !P5 ;  /* 0xff80000004047808 */ /* 0x000fe40006800000 */
[-C--:B------:R-:W-:Y:S02]  /*4100*/  ISETP.GE.AND P0, PT, R121, R164.reuse, PT ;  /* 0x000000a47900720c */ /* 0x080fe40003f06270 */
[----:B-1----:R-:W-:Y:S02]  /*4110*/  FMNMX.FTZ R8, R8, R9, !PT ;  /* 0x0000000908087209 */ /* 0x002fe40007810000 */
[----:B------:R-:W-:Y:S02]  /*4120*/  ISETP.GE.AND P1, PT, R69, R164, PT ;  /* 0x000000a44500720c */ /* 0x000fe40003f26270 */
[----:B------:R-:W-:Y:S01]  /*4130*/  ISETP.GE.AND P5, PT, R75, R163, PT ;  /* 0x000000a34b00720c */ /* 0x000fe20003fa6270 */
[----:B------:R-:W1:Y:S01]  /*4140*/  SHFL.BFLY PT, R21, R8, 0x1, 0x1f ;  /* 0x0c201f0008157f89 */ /* 0x000e6200000e0000 */
[----:B------:R-:W-:-:S02]  /*4150*/  FSEL R75, R7, -INF , !P4 ;  /* 0xff800000074b7808 */ /* 0x000fc40006000000 */
[----:B------:R-:W-:Y:S02]  /*4160*/  FSEL R7, R66, -INF , !P2 ;  /* 0xff80000042077808 */ /* 0x000fe40005000000 */
[-C--:B------:R-:W-:Y:S02]  /*4170*/  ISETP.GE.AND P2, PT, R121, R163.reuse, PT ;  /* 0x000000a37900720c */ /* 0x080fe40003f46270 */
[----:B------:R-:W-:Y:S02]  /*4180*/  FSEL R13, R63, -INF , P0 ;  /* 0xff8000003f0d7808 */ /* 0x000fe40000000000 */
[----:B------:R-:W-:Y:S02]  /*4190*/  FSEL R58, R58, -INF , P1 ;  /* 0xff8000003a3a7808 */ /* 0x000fe40000800000 */
[----:B------:R-:W-:Y:S02]  /*41a0*/  ISETP.GE.AND P1, PT, R118, R164, PT ;  /* 0x000000a47600720c */ /* 0x000fe40003f26270 */
[----:B------:R-:W-:-:S02]  /*41b0*/  ISETP.GE.AND P4, PT, R122, R163, PT ;  /* 0x000000a37a00720c */ /* 0x000fc40003f86270 */
[----:B------:R-:W-:Y:S02]  /*41c0*/  FSEL R13, R13, -INF , !P2 ;  /* 0xff8000000d0d7808 */ /* 0x000fe40005000000 */
[----:B------:R-:W-:Y:S02]  /*41d0*/  ISETP.GE.AND P0, PT, R120, R164, PT ;  /* 0x000000a47800720c */ /* 0x000fe40003f06270 */
[-C--:B------:R-:W-:Y:S02]  /*41e0*/  ISETP.GE.AND P2, PT, R118, R163.reuse, PT ;  /* 0x000000a37600720c */ /* 0x080fe40003f46270 */
[----:B------:R-:W-:Y:S02]  /*41f0*/  FSEL R17, R54, -INF , P1 ;  /* 0xff80000036117808 */ /* 0x000fe40000800000 */
[----:B------:R-:W-:Y:S02]  /*4200*/  FSEL R5, R5, -INF , !P5 ;  /* 0xff80000005057808 */ /* 0x000fe40006800000 */
[----:B------:R-:W-:-:S02]  /*4210*/  ISETP.GE.AND P5, PT, R69, R163, PT ;  /* 0x000000a34500720c */ /* 0x000fc40003fa6270 */
[----:B------:R-:W-:Y:S02]  /*4220*/  FSEL R69, R62, -INF , !P4 ;  /* 0xff8000003e457808 */ /* 0x000fe40006000000 */
[----:B------:R-:W-:Y:S02]  /*4230*/  ISETP.GE.AND P4, PT, R120, R163, PT ;  /* 0x000000a37800720c */ /* 0x000fe40003f86270 */
[----:B------:R-:W-:Y:S02]  /*4240*/  FSEL R9, R59, -INF , P0 ;  /* 0xff8000003b097808 */ /* 0x000fe40000000000 */
[----:B------:R-:W-:Y:S02]  /*4250*/  FSEL R17, R17, -INF , !P2 ;  /* 0xff80000011117808 */ /* 0x000fe40005000000 */
[-C--:B------:R-:W-:Y:S02]  /*4260*/  ISETP.GE.AND P1, PT, R110, R164.reuse, PT ;  /* 0x000000a46e00720c */ /* 0x080fe40003f26270 */
[----:B------:R-:W-:-:S02]  /*4270*/  ISETP.GE.AND P2, PT, R108, R164, PT ;  /* 0x000000a46c00720c */ /* 0x000fc40003f46270 */
[----:B------:R-:W-:Y:S02]  /*4280*/  ISETP.GE.AND P0, PT, R111, R164, PT ;  /* 0x000000a46f00720c */ /* 0x000fe40003f06270 */
[----:B------:R-:W-:Y:S02]  /*4290*/  FSEL R9, R9, -INF , !P4 ;  /* 0xff80000009097808 */ /* 0x000fe40006000000 */
[----:B------:R-:W-:Y:S02]  /*42a0*/  ISETP.GE.AND P4, PT, R110, R163, PT ;  /* 0x000000a36e00720c */ /* 0x000fe40003f86270 */
[----:B------:R-:W-:Y:S02]  /*42b0*/  FSEL R50, R50, -INF , P1 ;  /* 0xff80000032327808 */ /* 0x000fe40000800000 */
[----:B------:R-:W-:Y:S02]  /*42c0*/  FSEL R51, R51, -INF , P2 ;  /* 0xff80000033337808 */ /* 0x000fe40001000000 */
[----:B------:R-:W-:-:S02]  /*42d0*/  FSEL R55, R55, -INF , P0 ;  /* 0xff80000037377808 */ /* 0x000fc40000000000 */
[C---:B------:R-:W-:Y:S02]  /*42e0*/  ISETP.GE.AND P2, PT, R97.reuse, R164, PT ;  /* 0x000000a46100720c */ /* 0x040fe40003f46270 */
[-C--:B------:R-:W-:Y:S02]  /*42f0*/  ISETP.GE.AND P0, PT, R108, R163.reuse, PT ;  /* 0x000000a36c00720c */ /* 0x080fe40003f06270 */
[----:B------:R-:W-:Y:S02]  /*4300*/  FSEL R141, R50, -INF , !P4 ;  /* 0xff800000328d7808 */ /* 0x000fe40006000000 */
[----:B------:R-:W-:Y:S02]  /*4310*/  ISETP.GE.AND P4, PT, R97, R163, PT ;  /* 0x000000a36100720c */ /* 0x000fe40003f86270 */
[----:B------:R-:W-:Y:S02]  /*4320*/  FSEL R139, R47, -INF , P2 ;  /* 0xff8000002f8b7808 */ /* 0x000fe40001000000 */
[----:B------:R-:W-:-:S02]  /*4330*/  FSEL R97, R51, -INF , !P0 ;  /* 0xff80000033617808 */ /* 0x000fc40004000000 */
[----:B-1----:R-:W-:Y:S02]  /*4340*/  FMNMX.FTZ R47, R8, R21, !PT ;  /* 0x00000015082f7209 */ /* 0x002fe40007810000 */
[----:B------:R-:W-:Y:S02]  /*4350*/  FSEL R65, R58, -INF , !P5 ;  /* 0xff8000003a417808 */ /* 0x000fe40006800000 */
[-C--:B------:R-:W-:Y:S01]  /*4360*/  ISETP.GE.AND P0, PT, R104, R164.reuse, PT ;  /* 0x000000a46800720c */ /* 0x080fe20003f06270 */
[----:B---3--:R-:W-:Y:S01]  /*4370*/  FMUL.FTZ R40, R89, R47 ;  /* 0x0000002f59287220 */ /* 0x008fe20000410000 */
[----:B------:R-:W-:Y:S02]  /*4380*/  ISETP.GE.AND P5, PT, R111, R163, PT ;  /* 0x000000a36f00720c */ /* 0x000fe40003fa6270 */
[----:B------:R-:W-:Y:S02]  /*4390*/  ISETP.GE.AND P1, PT, R106, R164, PT ;  /* 0x000000a46a00720c */ /* 0x000fe40003f26270 */
[----:B------:R-:W-:-:S02]  /*43a0*/  FSEL R42, R42, -INF , P0 ;  /* 0xff8000002a2a7808 */ /* 0x000fc40000000000 */
[----:B------:R-:W-:Y:S02]  /*43b0*/  FSEL R143, R55, -INF , !P5 ;  /* 0xff800000378f7808 */ /* 0x000fe40006800000 */
[----:B------:R-:W-:Y:S02]  /*43c0*/  FSETP.NEU.FTZ.AND P0, PT, R47, -INF , PT ;  /* 0xff8000002f00780b */ /* 0x000fe40003f1d000 */
[----:B------:R-:W-:Y:S02]  /*43d0*/  ISETP.GE.AND P5, PT, R106, R163, PT ;  /* 0x000000a36a00720c */ /* 0x000fe40003fa6270 */
[----:B------:R-:W-:Y:S02]  /*43e0*/  FSEL R46, R46, -INF , P1 ;  /* 0xff8000002e2e7808 */ /* 0x000fe40000800000 */
[----:B------:R-:W-:Y:S02]  /*43f0*/  FMNMX3.FTZ R6, R4, R75, R7, !PT ;  /* 0x0000004b04067276 */ /* 0x000fe40007810007 */
[----:B------:R-:W-:-:S02]  /*4400*/  ISETP.GE.AND P2, PT, R102, R164, PT ;  /* 0x000000a46600720c */ /* 0x000fc40003f46270 */
[----:B------:R-:W-:Y:S02]  /*4410*/  FSEL R40, R40, RZ, P0 ;  /* 0x000000ff28287208 */ /* 0x000fe40000000000 */
[----:B------:R-:W-:Y:S02]  /*4420*/  FSEL R111, R46, -INF , !P5 ;  /* 0xff8000002e6f7808 */ /* 0x000fe40006800000 */
[-C--:B------:R-:W-:Y:S01]  /*4430*/  ISETP.GE.AND P0, PT, R96, R164.reuse, PT ;  /* 0x000000a46000720c */ /* 0x080fe20003f06270 */
[--C-:B------:R-:W-:Y:S01]  /*4440*/  FFMA.FTZ R56, R119, R89, -R40.reuse ;  /* 0x0000005977387223 */ /* 0x100fe20000010828 */
[----:B------:R-:W-:Y:S01]  /*4450*/  FMNMX3.FTZ R6, R6, R5, R69, !PT ;  /* 0x0000000506067276 */ /* 0x000fe20007810045 */
[--C-:B------:R-:W-:Y:S01]  /*4460*/  FFMA.FTZ R123, R123, R89, -R40.reuse ;  /* 0x000000597b7b7223 */ /* 0x100fe20000010828 */
[----:B------:R-:W-:Y:S01]  /*4470*/  ISETP.GE.AND P5, PT, R102, R163, PT ;  /* 0x000000a36600720c */ /* 0x000fe20003fa6270 */
[-CC-:B------:R-:W-:Y:S01]  /*4480*/  FFMA.FTZ R52, R101, R89.reuse, -R40.reuse ;  /* 0x0000005965347223 */ /* 0x180fe20000010828 */
[----:B------:R-:W-:Y:S01]  /*4490*/  FSEL R43, R43, -INF , P2 ;  /* 0xff8000002b2b7808 */ /* 0x000fe20001000000 */
[--C-:B------:R-:W-:Y:S01]  /*44a0*/  FFMA.FTZ R63, R109, R89, -R40.reuse ;  /* 0x000000596d3f7223 */ /* 0x100fe20000010828 */
[----:B------:R-:W-:Y:S01]  /*44b0*/  ISETP.GE.AND P1, PT, R104, R163, PT ;  /* 0x000000a36800720c */ /* 0x000fe20003f26270 */
[-CC-:B------:R-:W-:Y:S01]  /*44c0*/  FFMA.FTZ R59, R105, R89.reuse, -R40.reuse ;  /* 0x00000059693b7223 */ /* 0x180fe20000010828 */
[----:B------:R-:W-:Y:S01]  /*44d0*/  FSEL R139, R139, -INF , !P4 ;  /* 0xff8000008b8b7808 */ /* 0x000fe20006000000 */
[-CC-:B------:R-:W-:Y:S01]  /*44e0*/  FFMA.FTZ R51, R57, R89.reuse, -R40.reuse ;  /* 0x0000005939337223 */ /* 0x180fe20000010828 */
[----:B------:R-:W-:Y:S01]  /*44f0*/  FSEL R39, R39, -INF , P0 ;  /* 0xff80000027277808 */ /* 0x000fe20000000000 */
[--C-:B------:R-:W-:Y:S01]  /*4500*/  FFMA.FTZ R55, R61, R89, -R40.reuse ;  /* 0x000000593d377223 */ /* 0x100fe20000010828 */
[----:B------:R-:W-:Y:S01]  /*4510*/  FMNMX3.FTZ R6, R6, R13, R65, !PT ;  /* 0x0000000d06067276 */ /* 0x000fe20007810041 */
[-CC-:B------:R-:W-:Y:S01]  /*4520*/  FFMA.FTZ R48, R49, R89.reuse, -R40.reuse ;  /* 0x0000005931307223 */ /* 0x180fe20000010828 */
[-C--:B------:R-:W-:Y:S01]  /*4530*/  ISETP.GE.AND P4, PT, R98, R164.reuse, PT ;  /* 0x000000a46200720c */ /* 0x080fe20003f86270 */
[-CC-:B------:R-:W-:Y:S01]  /*4540*/  FFMA.FTZ R20, R41, R89.reuse, -R40.reuse ;  /* 0x0000005929147223 */ /* 0x180fe20000010828 */
[----:B------:R-:W-:Y:S01]  /*4550*/  FSEL R121, R43, -INF , !P5 ;  /* 0xff8000002b797808 */ /* 0x000fe20006800000 */
[-CC-:B------:R-:W-:Y:S01]  /*4560*/  FFMA.FTZ R24, R79, R89.reuse, -R40.reuse ;  /* 0x000000594f187223 */ /* 0x180fe20000010828 */
[-C--:B------:R-:W-:Y:S01]  /*4570*/  ISETP.GE.AND P0, PT, R92, R164.reuse, PT ;  /* 0x000000a45c00720c */ /* 0x080fe20003f06270 */
[-CC-:B------:R-:W-:Y:S01]  /*4580*/  FFMA.FTZ R21, R77, R89.reuse, -R40.reuse ;  /* 0x000000594d157223 */ /* 0x180fe20000010828 */
[-C--:B------:R-:W-:Y:S01]  /*4590*/  ISETP.GE.AND P5, PT, R94, R164.reuse, PT ;  /* 0x000000a45e00720c */ /* 0x080fe20003fa6270 */
        /* <DEDUP_REMOVED lines=9> */
[----:B------:R-:W-:Y:S01]  /*4630*/  FSEL R35, R35, -INF , P0 ;  /* 0xff80000023237808 */ /* 0x000fe20000000000 */
[--C-:B------:R-:W-:Y:S01]  /*4640*/  FFMA.FTZ R46, R187, R89, -R40.reuse ;  /* 0x00000059bb2e7223 */ /* 0x100fe20000010828 */
[----:B------:R-:W-:Y:S01]  /*4650*/  ISETP.GE.AND P4, PT, R94, R163, PT ;  /* 0x000000a35e00720c */ /* 0x000fe20003f86270 */
[----:B------:R-:W-:Y:S01]  /*4660*/  MUFU.EX2 R64, R64 ;  /* 0x0000004000407308 */ /* 0x000fe20000000800 */
[----:B------:R-:W-:Y:S01]  /*4670*/  FSEL R34, R34, -INF , P5 ;  /* 0xff80000022227808 */ /* 0x000fe20002800000 */
[-CC-:B------:R-:W-:Y:S01]  /*4680*/  FFMA.FTZ R43, R185, R89.reuse, -R40.reuse ;  /* 0x00000059b92b7223 */ /* 0x180fe20000010828 */
[-C--:B------:R-:W-:Y:S01]  /*4690*/  ISETP.GE.AND P0, PT, R90, R164.reuse, PT ;  /* 0x000000a45a00720c */ /* 0x080fe20003f06270 */
[--C-:B------:R-:W-:Y:S01]  /*46a0*/  FFMA.FTZ R42, R157, R89, -R40.reuse ;  /* 0x000000599d2a7223 */ /* 0x100fe20000010828 */
[----:B------:R-:W-:Y:S01]  /*46b0*/  FMNMX3.FTZ R6, R6, R143, R141, !PT ;  /* 0x0000008f06067276 */ /* 0x000fe2000781008d */
[--C-:B------:R-:W-:Y:S01]  /*46c0*/  FFMA.FTZ R54, R127, R89, -R40.reuse ;  /* 0x000000597f367223 */ /* 0x100fe20000010828 */
[----:B------:R-:W-:Y:S01]  /*46d0*/  ISETP.GE.AND P2, PT, R96, R163, PT ;  /* 0x000000a36000720c */ /* 0x000fe20003f46270 */
[----:B------:R-:W-:Y:S01]  /*46e0*/  MUFU.EX2 R63, R63 ;  /* 0x0000003f003f7308 */ /* 0x000fe20000000800 */
[----:B------:R-:W-:Y:S01]  /*46f0*/  FSEL R135, R38, -INF , !P1 ;  /* 0xff80000026877808 */ /* 0x000fe20004800000 */
[--C-:B------:R-:W-:Y:S01]  /*4700*/  FFMA.FTZ R38, R149, R89, -R40.reuse ;  /* 0x0000005995267223 */ /* 0x100fe20000010828 */
[----:B------:R-:W-:Y:S01]  /*4710*/  ISETP.GE.AND P1, PT, R92, R163, PT ;  /* 0x000000a35c00720c */ /* 0x000fe20003f26270 */
[-CC-:B------:R-:W-:Y:S01]  /*4720*/  FFMA.FTZ R32, R145, R89.reuse, -R40.reuse ;  /* 0x0000005991207223 */ /* 0x180fe20000010828 */
[----:B------:R-:W-:Y:S01]  /*4730*/  FSEL R131, R34, -INF , !P4 ;  /* 0xff80000022837808 */ /* 0x000fe20006000000 */
[--C-:B------:R-:W-:Y:S01]  /*4740*/  FFMA.FTZ R33, R33, R89, -R40.reuse ;  /* 0x0000005921217223 */ /* 0x100fe20000010828 */
[----:B------:R-:W-:Y:S01]  /*4750*/  FSEL R31, R31, -INF , P0 ;  /* 0xff8000001f1f7808 */ /* 0x000fe20000000000 */
[----:B------:R-:W-:Y:S01]  /*4760*/  MUFU.EX2 R59, R59 ;  /* 0x0000003b003b7308 */ /* 0x000fe20000000800 */
[----:B------:R-:W-:Y:S01]  /*4770*/  ISETP.GE.AND P4, PT, R90, R163, PT ;  /* 0x000000a35a00720c */ /* 0x000fe20003f86270 */
[-CC-:B------:R-:W-:Y:S01]  /*4780*/  FFMA.FTZ R178, R28, R89.reuse, -R40.reuse ;  /* 0x000000591cb27223 */ /* 0x180fe20000010828 */
[-C--:B------:R-:W-:Y:S01]  /*4790*/  ISETP.GE.AND P0, PT, R80, R164.reuse, PT ;  /* 0x000000a45000720c */ /* 0x080fe20003f06270 */
[--C-:B------:R-:W-:Y:S01]  /*47a0*/  FFMA.FTZ R103, R103, R89, -R40.reuse ;  /* 0x0000005967677223 */ /* 0x100fe20000010828 */
[----:B------:R-:W-:Y:S01]  /*47b0*/  FMNMX3.FTZ R6, R6, R97, R111, !PT ;  /* 0x0000006106067276 */ /* 0x000fe2000781006f */
[-CC-:B------:R-:W-:Y:S01]  /*47c0*/  FFMA.FTZ R53, R53, R89.reuse, -R40.reuse ;  /* 0x0000005935357223 */ /* 0x180fe20000010828 */
[----:B------:R-:W-:Y:S01]  /*47d0*/  FSEL R133, R39, -INF , !P2 ;  /* 0xff80000027857808 */ /* 0x000fe20005000000 */
[----:B------:R-:W-:Y:S01]  /*47e0*/  MUFU.EX2 R52, R52 ;  /* 0x0000003400347308 */ /* 0x000fe20000000800 */
[-C--:B------:R-:W-:Y:S01]  /*47f0*/  ISETP.GE.AND P2, PT, R91, R164.reuse, PT ;  /* 0x000000a45b00720c */ /* 0x080fe20003f46270 */
[-CC-:B------:R-:W-:Y:S01]  /*4800*/  FFMA.FTZ R39, R151, R89.reuse, -R40.reuse ;  /* 0x0000005997277223 */ /* 0x180fe20000010828 */
[----:B------:R-:W-:Y:S01]  /*4810*/  FSEL R125, R35, -INF , !P1 ;  /* 0xff800000237d7808 */ /* 0x000fe20004800000 */
[----:B------:R-:W-:Y:S01]  /*4820*/  FFMA.FTZ R35, R147, R89, -R40 ;  /* 0x0000005993237223 */ /* 0x000fe20000010828 */
[----:B------:R-:W-:-:S02]  /*4830*/  ISETP.GE.AND P1, PT, R82, R164, PT ;  /* 0x000000a45200720c */ /* 0x000fc40003f26270 */
[----:B------:R-:W-:Y:S01]  /*4840*/  FSEL R119, R31, -INF , !P4 ;  /* 0xff8000001f777808 */ /* 0x000fe20006000000 */
[----:B------:R-:W-:Y:S01]  /*4850*/  MUFU.EX2 R50, R50 ;  /* 0x0000003200327308 */ /* 0x000fe20000000800 */
[----:B------:R-:W-:Y:S02]  /*4860*/  FSEL R27, R27, -INF , P0 ;  /* 0xff8000001b1b7808 */ /* 0x000fe40000000000 */
[-C--:B------:R-:W-:Y:S02]  /*4870*/  ISETP.GE.AND P4, PT, R78, R164.reuse, PT ;  /* 0x000000a44e00720c */ /* 0x080fe40003f86270 */
[----:B------:R-:W-:Y:S02]  /*4880*/  ISETP.GE.AND P0, PT, R76, R164, PT ;  /* 0x000000a44c00720c */ /* 0x000fe40003f06270 */
[----:B------:R-:W-:Y:S01]  /*4890*/  FMNMX3.FTZ R6, R6, R139, R137, !PT ;  /* 0x0000008b06067276 */ /* 0x000fe20007810089 */
[----:B------:R-:W-:Y:S01]  /*48a0*/  MUFU.EX2 R55, R55 ;  /* 0x0000003700377308 */ /* 0x000fe20000000800 */
[----:B------:R-:W-:-:S02]  /*48b0*/  ISETP.GE.AND P5, PT, R91, R163, PT ;  /* 0x000000a35b00720c */ /* 0x000fc40003fa6270 */
[----:B------:R-:W-:Y:S02]  /*48c0*/  FSEL R30, R30, -INF , P2 ;  /* 0xff8000001e1e7808 */ /* 0x000fe40001000000 */
[----:B------:R-:W-:Y:S02]  /*48d0*/  FSEL R26, R26, -INF , P1 ;  /* 0xff8000001a1a7808 */ /* 0x000fe40000800000 */
[----:B------:R-:W-:Y:S01]  /*48e0*/  ISETP.GE.AND P1, PT, R78, R163, PT ;  /* 0x000000a34e00720c */ /* 0x000fe20003f26270 */
[----:B------:R1:W2:Y:S01]  /*48f0*/  MUFU.EX2 R91, R123 ;  /* 0x0000007b005b7308 */ /* 0x0002a20000000800 */
[----:B------:R-:W-:Y:S02]  /*4900*/  FSEL R22, R22, -INF , P4 ;  /* 0xff80000016167808 */ /* 0x000fe40002000000 */
[----:B------:R-:W-:Y:S02]  /*4910*/  FSEL R23, R23, -INF , P0 ;  /* 0xff80000017177808 */ /* 0x000fe40000000000 */
[----:B------:R-:W-:-:S02]  /*4920*/  FMNMX3.FTZ R6, R6, R121, R135, !PT ;  /* 0x0000007906067276 */ /* 0x000fc40007810087 */
[----:B------:R-:W-:Y:S01]  /*4930*/  ISETP.GE.AND P0, PT, R72, R164, PT ;  /* 0x000000a44800720c */ /* 0x000fe20003f06270 */
[----:B------:R-:W-:Y:S01]  /*4940*/  MUFU.EX2 R51, R51 ;  /* 0x0000003300337308 */ /* 0x000fe20000000800 */
[----:B------:R-:W-:Y:S02]  /*4950*/  ISETP.GE.AND P2, PT, R82, R163, PT ;  /* 0x000000a35200720c */ /* 0x000fe40003f46270 */
[----:B------:R-:W-:Y:S01]  /*4960*/  FSEL R101, R22, -INF , !P1 ;  /* 0xff80000016657808 */ /* 0x000fe20004800000 */
[--C-:B------:R-:W-:Y:S01]  /*4970*/  FFMA.FTZ R22, R73, R89, -R40.reuse ;  /* 0x0000005949167223 */ /* 0x100fe20000010828 */
[----:B------:R-:W-:Y:S02]  /*4980*/  FMNMX3.FTZ R6, R6, R133, R131, !PT ;  /* 0x0000008506067276 */ /* 0x000fe40007810083 */
[----:B------:R-:W-:Y:S01]  /*4990*/  ISETP.GE.AND P1, PT, R72, R163, PT ;  /* 0x000000a34800720c */ /* 0x000fe20003f26270 */
[----:B------:R-:W-:Y:S01]  /*49a0*/  MUFU.EX2 R46, R46 ;  /* 0x0000002e002e7308 */ /* 0x000fe20000000800 */
[----:B-1----:R-:W-:Y:S01]  /*49b0*/  FSEL R123, R30, -INF , !P5 ;  /* 0xff8000001e7b7808 */ /* 0x002fe20006800000 */
[----:B------:R-:W-:Y:S01]  /*49c0*/  FFMA.FTZ R30, R99, R89, -R40 ;  /* 0x00000059631e7223 */ /* 0x000fe20000010828 */
[----:B------:R-:W-:-:S02]  /*49d0*/  ISETP.GE.AND P5, PT, R80, R163, PT ;  /* 0x000000a35000720c */ /* 0x000fc40003fa6270 */
[----:B------:R-:W-:Y:S02]  /*49e0*/  FSEL R19, R19, -INF , P0 ;  /* 0xff80000013137808 */ /* 0x000fe40000000000 */
[----:B------:R-:W-:Y:S01]  /*49f0*/  FSEL R109, R26, -INF , !P2 ;  /* 0xff8000001a6d7808 */ /* 0x000fe20005000000 */
[--C-:B------:R-:W-:Y:S01]  /*4a00*/  FFMA.FTZ R26, R81, R89, -R40.reuse ;  /* 0x00000059511a7223 */ /* 0x100fe20000010828 */
[----:B------:R-:W-:Y:S01]  /*4a10*/  ISETP.GE.AND P2, PT, R76, R163, PT ;  /* 0x000000a34c00720c */ /* 0x000fe20003f46270 */
[----:B------:R-:W-:Y:S01]  /*4a20*/  MUFU.EX2 R48, R48 ;  /* 0x0000003000307308 */ /* 0x000fe20000000800 */
[----:B------:R-:W-:Y:S01]  /*4a30*/  FSEL R105, R27, -INF , !P5 ;  /* 0xff8000001b697808 */ /* 0x000fe20006800000 */
[----:B------:R-:W-:Y:S01]  /*4a40*/  FFMA.FTZ R27, R95, R89, -R40 ;  /* 0x000000595f1b7223 */ /* 0x000fe20000010828 */
[----:B------:R-:W-:Y:S02]  /*4a50*/  ISETP.GE.AND P5, PT, R74, R164, PT ;  /* 0x000000a44a00720c */ /* 0x000fe40003fa6270 */
[----:B------:R-:W-:-:S02]  /*4a60*/  FMNMX3.FTZ R6, R6, R125, R123, !PT ;  /* 0x0000007d06067276 */ /* 0x000fc4000781007b */
[----:B------:R-:W-:Y:S01]  /*4a70*/  FSEL R57, R19, -INF , !P1 ;  /* 0xff80000013397808 */ /* 0x000fe20004800000 */
[----:B------:R-:W-:Y:S01]  /*4a80*/  MUFU.EX2 R43, R43 ;  /* 0x0000002b002b7308 */ /* 0x000fe20000000800 */
[-C--:B------:R-:W-:Y:S02]  /*4a90*/  ISETP.GE.AND P0, PT, R70, R164.reuse, PT ;  /* 0x000000a44600720c */ /* 0x080fe40003f06270 */
[-C--:B------:R-:W-:Y:S02]  /*4aa0*/  ISETP.GE.AND P1, PT, R68, R164.reuse, PT ;  /* 0x000000a44400720c */ /* 0x080fe40003f26270 */
[----:B------:R-:W-:Y:S01]  /*4ab0*/  FSEL R67, R23, -INF , !P2 ;  /* 0xff80000017437808 */ /* 0x000fe20005000000 */
[----:B------:R-:W-:Y:S01]  /*4ac0*/  FFMA.FTZ R23, R83, R89, -R40 ;  /* 0x0000005953177223 */ /* 0x000fe20000010828 */
[----:B------:R-:W-:Y:S01]  /*4ad0*/  ISETP.GE.AND P4, PT, R74, R163, PT ;  /* 0x000000a34a00720c */ /* 0x000fe20003f86270 */
[----:B------:R-:W-:Y:S01]  /*4ae0*/  MUFU.EX2 R42, R42 ;  /* 0x0000002a002a7308 */ /* 0x000fe20000000800 */
[----:B------:R-:W-:-:S02]  /*4af0*/  ISETP.GE.AND P2, PT, R71, R164, PT ;  /* 0x000000a44700720c */ /* 0x000fc40003f46270 */
[----:B------:R-:W-:Y:S02]  /*4b00*/  FSEL R18, R18, -INF , P5 ;  /* 0xff80000012127808 */ /* 0x000fe40002800000 */
[----:B------:R-:W-:Y:S02]  /*4b10*/  FMNMX3.FTZ R6, R6, R119, R109, !PT ;  /* 0x0000007706067276 */ /* 0x000fe4000781006d */
[----:B------:R-:W-:Y:S01]  /*4b20*/  FSEL R15, R15, -INF , P0 ;  /* 0xff8000000f0f7808 */ /* 0x000fe20000000000 */
[----:B------:R-:W-:Y:S01]  /*4b30*/  MUFU.EX2 R39, R39 ;  /* 0x0000002700277308 */ /* 0x000fe20000000800 */
[----:B------:R-:W-:Y:S02]  /*4b40*/  FSEL R10, R10, -INF , P1 ;  /* 0xff8000000a0a7808 */ /* 0x000fe40000800000 */
[C---:B------:R-:W-:Y:S02]  /*4b50*/  ISETP.GE.AND P0, PT, R0.reuse, R164, PT ;  /* 0x000000a40000720c */ /* 0x040fe40003f06270 */
[----:B------:R-:W-:-:S02]  /*4b60*/  ISETP.GE.AND P1, PT, R0, R163, PT ;  /* 0x000000a30000720c */ /* 0x000fc40003f26270 */
[----:B------:R-:W-:Y:S01]  /*4b70*/  ISETP.GE.AND P5, PT, R71, R163, PT ;  /* 0x000000a34700720c */ /* 0x000fe20003fa6270 */
[----:B------:R-:W-:Y:S01]  /*4b80*/  MUFU.EX2 R38, R38 ;  /* 0x0000002600267308 */ /* 0x000fe20000000800 */
[----:B------:R-:W-:Y:S02]  /*4b90*/  FSEL R61, R18, -INF , !P4 ;  /* 0xff800000123d7808 */ /* 0x000fe40006000000 */
[----:B------:R-:W-:Y:S02]  /*4ba0*/  FSEL R14, R14, -INF , P2 ;  /* 0xff8000000e0e7808 */ /* 0x000fe40001000000 */
[----:B------:R-:W-:Y:S02]  /*4bb0*/  FMNMX3.FTZ R0, R6, R105, R101, !PT ;  /* 0x0000006906007276 */ /* 0x000fe40007810065 */
[-C--:B------:R-:W-:Y:S01]  /*4bc0*/  ISETP.GE.AND P4, PT, R70, R163.reuse, PT ;  /* 0x000000a34600720c */ /* 0x080fe20003f86270 */
[----:B------:R-:W-:Y:S01]  /*4bd0*/  MUFU.EX2 R35, R35 ;  /* 0x0000002300237308 */ /* 0x000fe20000000800 */
[----:B------:R-:W-:-:S02]  /*4be0*/  ISETP.GE.AND P2, PT, R68, R163, PT ;  /* 0x000000a34400720c */ /* 0x000fc40003f46270 */
[----:B------:R-:W-:Y:S02]  /*4bf0*/  FSEL R49, R14, -INF , !P5 ;  /* 0xff8000000e317808 */ /* 0x000fe40006800000 */
[----:B------:R-:W-:Y:S02]  /*4c00*/  FMNMX3.FTZ R0, R0, R67, R61, !PT ;  /* 0x0000004300007276 */ /* 0x000fe4000781003d */
[----:B------:R-:W-:Y:S01]  /*4c10*/  FSEL R11, R11, -INF , P0 ;  /* 0xff8000000b0b7808 */ /* 0x000fe20000000000 */
[----:B------:R-:W-:Y:S01]  /*4c20*/  MUFU.EX2 R32, R32 ;  /* 0x0000002000207308 */ /* 0x000fe20000000800 */
[----:B------:R-:W-:Y:S02]  /*4c30*/  FSEL R45, R15, -INF , !P4 ;  /* 0xff8000000f2d7808 */ /* 0x000fe40006000000 */
[----:B------:R-:W-:Y:S02]  /*4c40*/  FSEL R37, R10, -INF , !P2 ;  /* 0xff8000000a257808 */ /* 0x000fe40005000000 */
[----:B------:R-:W-:-:S02]  /*4c50*/  FMNMX3.FTZ R0, R0, R57, R49, !PT ;  /* 0x0000003900007276 */ /* 0x000fc40007810031 */
[----:B------:R-:W-:Y:S01]  /*4c60*/  FSEL R34, R11, -INF , !P1 ;  /* 0xff8000000b227808 */ /* 0x000fe20004800000 */
[----:B------:R-:W-:Y:S01]  /*4c70*/  MUFU.EX2 R29, R29 ;  /* 0x0000001d001d7308 */ /* 0x000fe20000000800 */
[----:B------:R-:W-:Y:S02]  /*4c80*/  FMNMX3.FTZ R11, R0, R45, R37, !PT ;  /* 0x0000002d000b7276 */ /* 0x000fe40007810025 */
[----:B------:R-:W-:Y:S02]  /*4c90*/  LOP3.LUT R44, R116, 0x120, R115, 0xf8, !PT ;  /* 0x00000120742c7812 */ /* 0x000fe400078ef873 */
[----:B------:R-:W-:Y:S02]  /*4ca0*/  FMNMX.FTZ R0, R34, R11, !PT ;  /* 0x0000000b22007209 */ /* 0x000fe40007810000 */
[----:B--2---:R-:W-:Y:S01]  /*4cb0*/  F2FP.BF16.F32.PACK_AB R68, R91, R64 ;  /* 0x000000405b44723e */ /* 0x004fe200000010ff */
[----:B------:R-:W-:Y:S01]  /*4cc0*/  IMAD R41, R44, 0x2, R155 ;  /* 0x000000022c297824 */ /* 0x000fe200078e029b */
[----:B------:R-:W-:Y:S01]  /*4cd0*/  F2FP.BF16.F32.PACK_AB R70, R63, R56 ;  /* 0x000000383f46723e */ /* 0x000fe200000010ff */
[----:B------:R-:W1:Y:S01]  /*4ce0*/  SHFL.BFLY PT, R11, R0, 0x2, 0x1f ;  /* 0x0c401f00000b7f89 */ /* 0x000e6200000e0000 */
[----:B------:R-:W-:Y:S01]  /*4cf0*/  MUFU.EX2 R30, R30 ;  /* 0x0000001e001e7308 */ /* 0x000fe20000000800 */
[----:B------:R-:W-:-:S02]  /*4d00*/  IMAD.IADD R31, R112, 0x1, R41 ;  /* 0x00000001701f7824 */ /* 0x000fc400078e0229 */
[----:B------:R-:W-:Y:S01]  /*4d10*/  FADD.FTZ R91, R64, R91 ;  /* 0x0000005b405b7221 */ /* 0x000fe20000010000 */
[----:B------:R-:W-:Y:S04]  /*4d20*/  LDSM.16.MT88.4 R76, [R41+0x3000] ;  /* 0x00300000294c783b */ /* 0x000fe80000004200 */
        /* <DEDUP_REMOVED lines=17> */
[-CC-:B------:R-:W-:Y:S01]  /*4e40*/  FFMA.FTZ R99, R7, R89.reuse, -R36.reuse ;  /* 0x0000005907637223 */ /* 0x180fe20000010824 */
[-CC-:B------:R-:W-:Y:S01]  /*4e50*/  FFMA.FTZ R90, R5, R89.reuse, -R36.reuse ;  /* 0x00000059055a7223 */ /* 0x180fe20000010824 */
[-CC-:B------:R-:W-:Y:S01]  /*4e60*/  FFMA.FTZ R62, R13, R89.reuse, -R36.reuse ;  /* 0x000000590d3e7223 */ /* 0x180fe20000010824 */
[----:B------:R-:W1:Y:S01]  /*4e70*/  LDSM.16.MT88.4 R4, [R31+0x3000] ;  /* 0x003000001f04783b */ /* 0x000e620000004200 */
[-CC-:B------:R-:W-:Y:S01]  /*4e80*/  FFMA.FTZ R58, R65, R89.reuse, -R36.reuse ;  /* 0x00000059413a7223 */ /* 0x180fe20000010824 */
[----:B------:R-:W-:Y:S01]  /*4e90*/  MUFU.EX2 R107, R107 ;  /* 0x0000006b006b7308 */ /* 0x000fe20000000800 */
[-CC-:B------:R-:W-:Y:S01]  /*4ea0*/  FFMA.FTZ R95, R69, R89.reuse, -R36.reuse ;  /* 0x00000059455f7223 */ /* 0x180fe20000010824 */
[----:B------:R-:W2:Y:S01]  /*4eb0*/  LDSM.16.MT88.4 R12, [R41+0x3400] ;  /* 0x00340000290c783b */ /* 0x000ea20000004200 */
[-CC-:B------:R-:W-:Y:S01]  /*4ec0*/  FFMA.FTZ R65, R9, R89.reuse, -R36.reuse ;  /* 0x0000005909417223 */ /* 0x180fe20000010824 */
[-CC-:B------:R-:W-:Y:S01]  /*4ed0*/  FFMA.FTZ R93, R17, R89.reuse, -R36.reuse ;  /* 0x00000059115d7223 */ /* 0x180fe20000010824 */
[-CC-:B------:R-:W-:Y:S01]  /*4ee0*/  FFMA.FTZ R60, R143, R89.reuse, -R36.reuse ;  /* 0x000000598f3c7223 */ /* 0x180fe20000010824 */
[----:B------:R-:W3:Y:S01]  /*4ef0*/  LDSM.16.MT88.4 R8, [R31+0x3400] ;  /* 0x003400001f08783b */ /* 0x000ee20000004200 */
        /* <DEDUP_REMOVED lines=18> */
[----:B----4-:R-:W-:Y:S01]  /*5020*/  F2FP.BF16.F32.PACK_AB R69, R94, R107 ;  /* 0x0000006b5e45723e */ /* 0x010fe200000010ff */
        /* <DEDUP_REMOVED lines=9> */
[----:B------:R-:W4:Y:S01]  /*50c0*/  MUFU.EX2 R62, R62 ;  /* 0x0000003e003e7308 */ /* 0x000f220000000800 */
        /* <DEDUP_REMOVED lines=8> */
[----:B------:R-:W-:Y:S01]  /*5150*/  HMMA.16816.F32.BF16 R72, R68, R4, RZ ;  /* 0x000000044448723c */ /* 0x000fe200000418ff */
[----:B------:R-:W-:-:S02]  /*5160*/  F2FP.BF16.F32.PACK_AB R4, R52, R59 ;  /* 0x0000003b3404723e */ /* 0x000fc400000010ff */
[----:B----4-:R-:W-:-:S04]  /*5170*/  F2FP.BF16.F32.PACK_AB R5, R62, R95 ;  /* 0x0000005f3e05723e */ /* 0x010fc800000010ff */
[----:B------:R-:W4:Y:S01]  /*5180*/  MUFU.EX2 R60, R60 ;  /* 0x0000003c003c7308 */ /* 0x000f220000000800 */
[----:B------:R-:W-:Y:S01]  /*5190*/  HMMA.16816.F32.BF16 R68, R68, R6, RZ ;  /* 0x000000064444723c */ /* 0x000fe200000418ff */
[----:B------:R-:W-:Y:S02]  /*51a0*/  F2FP.BF16.F32.PACK_AB R6, R55, R50 ;  /* 0x000000323706723e */ /* 0x000fe400000010ff */
[----:B-1----:R-:W-:-:S04]  /*51b0*/  F2FP.BF16.F32.PACK_AB R7, R65, R58 ;  /* 0x0000003a4107723e */ /* 0x002fc800000010ff */
[----:B------:R-:W-:Y:S03]  /*51c0*/  MUFU.EX2 R66, R66 ;  /* 0x0000004200427308 */ /* 0x000fe60000000800 */
[C---:B--2---:R-:W-:Y:S05]  /*51d0*/  HMMA.16816.F32.BF16 R80, R4.reuse, R12, R80 ;  /* 0x0000000c0450723c */ /* 0x044fea0000041850 */
[----:B------:R-:W1:Y:S03]  /*51e0*/  MUFU.EX2 R97, R97 ;  /* 0x0000006100617308 */ /* 0x000e660000000800 */
[C---:B------:R-:W-:Y:S01]  /*51f0*/  HMMA.16816.F32.BF16 R76, R4.reuse, R14, R76 ;  /* 0x0000000e044c723c */ /* 0x040fe2000004184c */
[----:B------:R-:W2:Y:S04]  /*5200*/  LDSM.16.MT88.4 R12, [R31+0x3800] ;  /* 0x003800001f0c783b */ /* 0x000ea80000004200 */
[----:B------:R-:W-:Y:S03]  /*5210*/  MUFU.EX2 R111, R111 ;  /* 0x0000006f006f7308 */ /* 0x000fe60000000800 */
[C---:B---3--:R-:W-:Y:S05]  /*5220*/  HMMA.16816.F32.BF16 R72, R4.reuse, R8, R72 ;  /* 0x000000080448723c */ /* 0x048fea0000041848 */
[----:B------:R-:W3:Y:S03]  /*5230*/  MUFU.EX2 R92, R92 ;  /* 0x0000005c005c7308 */ /* 0x000ee60000000800 */
[----:B------:R-:W-:Y:S01]  /*5240*/  HMMA.16816.F32.BF16 R68, R4, R10, R68 ;  /* 0x0000000a0444723c */ /* 0x000fe20000041844 */
[----:B------:R-:W-:Y:S01]  /*5250*/  F2FP.BF16.F32.PACK_AB R4, R46, R51 ;  /* 0x000000332e04723e */ /* 0x000fe200000010ff */
[----:B------:R-:W3:Y:S01]  /*5260*/  LDSM.16.MT88.4 R8, [R41+0x3c00] ;  /* 0x003c00002908783b */ /* 0x000ee20000004200 */
[----:B------:R-:W-:-:S02]  /*5270*/  F2FP.BF16.F32.PACK_AB R6, R43, R48 ;  /* 0x000000302b06723e */ /* 0x000fc400000010ff */
[----:B----4-:R-:W-:Y:S01]  /*5280*/  F2FP.BF16.F32.PACK_AB R5, R60, R93 ;  /* 0x0000005d3c05723e */ /* 0x010fe200000010ff */
[----:B------:R-:W-:Y:S01]  /*5290*/  MUFU.EX2 R96, R96 ;  /* 0x0000006000607308 */ /* 0x000fe20000000800 */
[----:B-1----:R-:W-:-:S07]  /*52a0*/  F2FP.BF16.F32.PACK_AB R7, R97, R66 ;  /* 0x000000426107723e */ /* 0x002fce00000010ff */
[C---:B-----5:R-:W-:Y:S01]  /*52b0*/  HMMA.16816.F32.BF16 R80, R4.reuse, R16, R80 ;  /* 0x000000100450723c */ /* 0x060fe20000041850 */
[----:B------:R-:W1:Y:S07]  /*52c0*/  MUFU.EX2 R121, R121 ;  /* 0x0000007900797308 */ /* 0x000e6e0000000800 */
[C---:B------:R-:W-:Y:S01]  /*52d0*/  HMMA.16816.F32.BF16 R76, R4.reuse, R18, R76 ;  /* 0x00000012044c723c */ /* 0x040fe2000004184c */
[----:B------:R-:W4:Y:S01]  /*52e0*/  LDSM.16.MT88.4 R16, [R31+0x3c00] ;  /* 0x003c00001f10783b */ /* 0x000f220000004200 */
[----:B------:R-:W-:Y:S06]  /*52f0*/  MUFU.EX2 R127, R127 ;  /* 0x0000007f007f7308 */ /* 0x000fec0000000800 */
[C---:B--2---:R-:W-:Y:S02]  /*5300*/  HMMA.16816.F32.BF16 R72, R4.reuse, R12, R72 ;  /* 0x0000000c0448723c */ /* 0x044fe40000041848 */
[----:B------:R-:W2:Y:S06]  /*5310*/  MUFU.EX2 R98, R98 ;  /* 0x0000006200627308 */ /* 0x000eac0000000800 */
[----:B------:R-:W-:Y:S01]  /*5320*/  HMMA.16816.F32.BF16 R68, R4, R14, R68 ;  /* 0x0000000e0444723c */ /* 0x000fe20000041844 */
[----:B------:R-:W5:Y:S01]  /*5330*/  LDSM.16.MT88.4 R12, [R41+0x4000] ;  /* 0x00400000290c783b */ /* 0x000f620000004200 */
[----:B------:R-:W-:Y:S01]  /*5340*/  F2FP.BF16.F32.PACK_AB R4, R39, R42 ;  /* 0x0000002a2704723e */ /* 0x000fe200000010ff */
[----:B------:R-:W-:Y:S01]  /*5350*/  MUFU.EX2 R100, R100 ;  /* 0x0000006400647308 */ /* 0x000fe20000000800 */
[----:B------:R-:W-:-:S02]  /*5360*/  F2FP.BF16.F32.PACK_AB R6, R35, R38 ;  /* 0x000000262306723e */ /* 0x000fc400000010ff */
[----:B---3--:R-:W-:Y:S02]  /*5370*/  F2FP.BF16.F32.PACK_AB R5, R92, R111 ;  /* 0x0000006f5c05723e */ /* 0x008fe400000010ff */
[----:B-1----:R-:W-:-:S03]  /*5380*/  F2FP.BF16.F32.PACK_AB R7, R121, R96 ;  /* 0x000000607907723e */ /* 0x002fc600000010ff */
[----:B------:R-:W1:Y:S04]  /*5390*/  MUFU.EX2 R125, R125 ;  /* 0x0000007d007d7308 */ /* 0x000e680000000800 */
[C---:B------:R-:W-:Y:S04]  /*53a0*/  HMMA.16816.F32.BF16 R80, R4.reuse, R8, R80 ;  /* 0x000000080450723c */ /* 0x040fe80000041850 */
[----:B------:R-:W-:Y:S04]  /*53b0*/  MUFU.EX2 R102, R102 ;  /* 0x0000006600667308 */ /* 0x000fe80000000800 */
[C---:B------:R-:W-:Y:S01]  /*53c0*/  HMMA.16816.F32.BF16 R76, R4.reuse, R10, R76 ;  /* 0x0000000a044c723c */ /* 0x040fe2000004184c */
[----:B------:R-:W3:Y:S03]  /*53d0*/  LDSM.16.MT88.4 R8, [R31+0x4000] ;  /* 0x004000001f08783b */ /* 0x000ee60000004200 */
[----:B------:R-:W3:Y:S04]  /*53e0*/  MUFU.EX2 R119, R119 ;  /* 0x0000007700777308 */ /* 0x000ee80000000800 */
[C---:B----4-:R-:W-:Y:S04]  /*53f0*/  HMMA.16816.F32.BF16 R72, R4.reuse, R16, R72 ;  /* 0x000000100448723c */ /* 0x050fe80000041848 */
[----:B------:R-:W-:Y:S04]  /*5400*/  MUFU.EX2 R104, R104 ;  /* 0x0000006800687308 */ /* 0x000fe80000000800 */
[----:B------:R-:W-:Y:S01]  /*5410*/  HMMA.16816.F32.BF16 R68, R4, R18, R68 ;  /* 0x000000120444723c */ /* 0x000fe20000041844 */
[----:B------:R-:W4:Y:S01]  /*5420*/  LDSM.16.MT88.4 R16, [R41+0x4400] ;  /* 0x004400002910783b */ /* 0x000f220000004200 */
[----:B------:R-:W-:-:S02]  /*5430*/  F2FP.BF16.F32.PACK_AB R4, R29, R32 ;  /* 0x000000201d04723e */ /* 0x000fc400000010ff */
[----:B------:R-:W-:Y:S01]  /*5440*/  F2FP.BF16.F32.PACK_AB R6, R27, R30 ;  /* 0x0000001e1b06723e */ /* 0x000fe200000010ff */
[----:B------:R-:W3:Y:S01]  /*5450*/  MUFU.EX2 R105, R105 ;  /* 0x0000006900697308 */ /* 0x000ee20000000800 */
[----:B--2---:R-:W-:Y:S02]  /*5460*/  F2FP.BF16.F32.PACK_AB R5, R98, R127 ;  /* 0x0000007f6205723e */ /* 0x004fe400000010ff */
[----:B-1----:R-:W-:-:S05]  /*5470*/  F2FP.BF16.F32.PACK_AB R7, R125, R100 ;  /* 0x000000647d07723e */ /* 0x002fca00000010ff */
[----:B------:R-:W1:Y:S02]  /*5480*/  MUFU.EX2 R33, R33 ;  /* 0x0000002100217308 */ /* 0x000e640000000800 */
[C---:B-----5:R-:W-:Y:S06]  /*5490*/  HMMA.16816.F32.BF16 R80, R4.reuse, R12, R80 ;  /* 0x0000000c0450723c */ /* 0x060fec0000041850 */
[----:B------:R-:W-:Y:S02]  /*54a0*/  MUFU.EX2 R64, R101 ;  /* 0x0000006500407308 */ /* 0x000fe40000000800 */
[C---:B------:R-:W-:Y:S01]  /*54b0*/  HMMA.16816.F32.BF16 R76, R4.reuse, R14, R76 ;  /* 0x0000000e044c723c */ /* 0x040fe2000004184c */
[----:B------:R-:W2:Y:S05]  /*54c0*/  LDSM.16.MT88.4 R12, [R31+0x4400] ;  /* 0x004400001f0c783b */ /* 0x000eaa0000004200 */
[----:B------:R-:W-:Y:S02]  /*54d0*/  MUFU.EX2 R54, R54 ;  /* 0x0000003600367308 */ /* 0x000fe40000000800 */
[----:B---3--:R-:W-:Y:S01]  /*54e0*/  HMMA.16816.F32.BF16 R72, R4, R8, R72 ;  /* 0x000000080448723c */ /* 0x008fe20000041848 */
[----:B------:R-:W-:-:S04]  /*54f0*/  FADD.FTZ R8, R56, R91 ;  /* 0x0000005b38087221 */ /* 0x000fc80000010000 */
[----:B------:R-:W-:Y:S01]  /*5500*/  FADD.FTZ R8, R63, R8 ;  /* 0x000000083f087221 */ /* 0x000fe20000010000 */
[----:B------:R-:W-:Y:S02]  /*5510*/  MUFU.EX2 R103, R103 ;  /* 0x0000006700677308 */ /* 0x000fe40000000800 */
[----:B------:R-:W-:Y:S01]  /*5520*/  HMMA.16816.F32.BF16 R68, R4, R10, R68 ;  /* 0x0000000a0444723c */ /* 0x000fe20000041844 */
[----:B------:R-:W-:Y:S02]  /*5530*/  F2FP.BF16.F32.PACK_AB R4, R25, R26 ;  /* 0x0000001a1904723e */ /* 0x000fe400000010ff */
[----:B------:R-:W-:Y:S02]  /*5540*/  F2FP.BF16.F32.PACK_AB R6, R23, R24 ;  /* 0x000000181706723e */ /* 0x000fe400000010ff */
[----:B------:R-:W-:Y:S01]  /*5550*/  F2FP.BF16.F32.PACK_AB R5, R119, R102 ;  /* 0x000000667705723e */ /* 0x000fe200000010ff */
[----:B------:R-:W3:Y:S01]  /*5560*/  MUFU.EX2 R63, R67 ;  /* 0x00000043003f7308 */ /* 0x000ee20000000800 */
[----:B------:R-:W-:-:S07]  /*5570*/  F2FP.BF16.F32.PACK_AB R7, R105, R104 ;  /* 0x000000686907723e */ /* 0x000fce00000010ff */
[C---:B----4-:R-:W-:Y:S01]  /*5580*/  HMMA.16816.F32.BF16 R80, R4.reuse, R16, R80 ;  /* 0x000000100450723c */ /* 0x050fe20000041850 */
[----:B------:R-:W-:Y:S01]  /*5590*/  FADD.FTZ R17, R59, R8 ;  /* 0x000000083b117221 */ /* 0x000fe20000010000 */
[----:B------:R-:W-:Y:S01]  /*55a0*/  FADD.FTZ R59, R95, R90 ;  /* 0x0000005a5f3b7221 */ /* 0x000fe20000010000 */
[----:B------:R-:W4:Y:S01]  /*55b0*/  LDSM.16.MT88.4 R8, [R41+0x4800] ;  /* 0x004800002908783b */ /* 0x000f220000004200 */
[----:B------:R-:W-:Y:S01]  /*55c0*/  MUFU.EX2 R53, R53 ;  /* 0x0000003500357308 */ /* 0x000fe20000000800 */
[----:B------:R-:W-:Y:S01]  /*55d0*/  FADD.FTZ R17, R52, R17 ;  /* 0x0000001134117221 */ /* 0x000fe20000010000 */
[----:B------:R-:W-:Y:S02]  /*55e0*/  FADD.FTZ R59, R62, R59 ;  /* 0x0000003b3e3b7221 */ /* 0x000fe40000010000 */
[----:B------:R-:W-:Y:S01]  /*55f0*/  HMMA.16816.F32.BF16 R76, R4, R18, R76 ;  /* 0x00000012044c723c */ /* 0x000fe2000004184c */
[----:B------:R-:W-:Y:S01]  /*5600*/  FADD.FTZ R16, R50, R17 ;  /* 0x0000001132107221 */ /* 0x000fe20000010000 */
[----:B------:R-:W-:-:S02]  /*5610*/  FADD.FTZ R18, R58, R59 ;  /* 0x0000003b3a127221 */ /* 0x000fc40000010000 */
[----:B------:R-:W-:Y:S01]  /*5620*/  MUFU.EX2 R52, R61 ;  /* 0x0000003d00347308 */ /* 0x000fe20000000800 */
[----:B------:R-:W-:Y:S01]  /*5630*/  FADD.FTZ R16, R55, R16 ;  /* 0x0000001037107221 */ /* 0x000fe20000010000 */
[----:B------:R-:W-:Y:S02]  /*5640*/  FADD.FTZ R18, R65, R18 ;  /* 0x0000001241127221 */ /* 0x000fe40000010000 */
[C---:B--2---:R-:W-:Y:S01]  /*5650*/  HMMA.16816.F32.BF16 R72, R4.reuse, R12, R72 ;  /* 0x0000000c0448723c */ /* 0x044fe20000041848 */
[----:B------:R-:W-:Y:S01]  /*5660*/  FADD.FTZ R51, R51, R16 ;  /* 0x0000001033337221 */ /* 0x000fe20000010000 */
[----:B------:R-:W-:Y:S02]  /*5670*/  FADD.FTZ R93, R93, R18 ;  /* 0x000000125d5d7221 */ /* 0x000fe40000010000 */
[----:B------:R-:W2:Y:S01]  /*5680*/  MUFU.EX2 R55, R57 ;  /* 0x0000003900377308 */ /* 0x000ea20000000800 */
[----:B------:R-:W-:Y:S01]  /*5690*/  FADD.FTZ R51, R46, R51 ;  /* 0x000000332e337221 */ /* 0x000fe20000010000 */
[----:B------:R-:W-:Y:S01]  /*56a0*/  FADD.FTZ R93, R60, R93 ;  /* 0x0000005d3c5d7221 */ /* 0x000fe20000010000 */
[----:B------:R-:W5:Y:S01]  /*56b0*/  LDSM.16.MT88.4 R16, [R31+0x4800] ;  /* 0x004800001f10783b */ /* 0x000f620000004200 */
[----:B------:R-:W-:Y:S01]  /*56c0*/  HMMA.16816.F32.BF16 R68, R4, R14, R68 ;  /* 0x0000000e0444723c */ /* 0x000fe20000041844 */
[----:B------:R-:W-:Y:S01]  /*56d0*/  FADD.FTZ R48, R48, R51 ;  /* 0x0000003330307221 */ /* 0x000fe20000010000 */
[----:B------:R-:W-:Y:S01]  /*56e0*/  FADD.FTZ R66, R66, R93 ;  /* 0x0000005d42427221 */ /* 0x000fe20000010000 */
[----:B------:R-:W-:Y:S01]  /*56f0*/  F2FP.BF16.F32.PACK_AB R4, R20, R21 ;  /* 0x000000151404723e */ /* 0x000fe200000010ff */
[----:B------:R-:W5:Y:S01]  /*5700*/  MUFU.EX2 R178, R178 ;  /* 0x000000b200b27308 */ /* 0x000f620000000800 */
[----:B------:R-:W-:Y:S01]  /*5710*/  FADD.FTZ R13, R43, R48 ;  /* 0x000000302b0d7221 */ /* 0x000fe20000010000 */
[----:B------:R-:W-:Y:S01]  /*5720*/  FADD.FTZ R66, R97, R66 ;  /* 0x0000004261427221 */ /* 0x000fe20000010000 */
[----:B-1----:R-:W-:Y:S01]  /*5730*/  F2FP.BF16.F32.PACK_AB R6, R33, R22 ;  /* 0x000000162106723e */ /* 0x002fe200000010ff */
[----:B------:R-:W-:Y:S01]  /*5740*/  FFMA.FTZ R43, R45, R89, -R36 ;  /* 0x000000592d2b7223 */ /* 0x000fe20000010824 */
[----:B------:R-:W-:Y:S01]  /*5750*/  FADD.FTZ R42, R42, R13 ;  /* 0x0000000d2a2a7221 */ /* 0x000fe20000010000 */
[----:B---3--:R-:W-:Y:S01]  /*5760*/  F2FP.BF16.F32.PACK_AB R5, R63, R64 ;  /* 0x000000403f05723e */ /* 0x008fe200000010ff */
[----:B------:R-:W1:Y:S01]  /*5770*/  LDSM.16.MT88.4 R12, [R41+0x4c00] ;  /* 0x004c0000290c783b */ /* 0x000e620000004200 */
[----:B------:R-:W-:Y:S01]  /*5780*/  FADD.FTZ R111, R111, R66 ;  /* 0x000000426f6f7221 */ /* 0x000fe20000010000 */
[----:B--2---:R-:W-:Y:S01]  /*5790*/  F2FP.BF16.F32.PACK_AB R7, R55, R52 ;  /* 0x000000343707723e */ /* 0x004fe200000010ff */
[----:B------:R-:W-:Y:S01]  /*57a0*/  FADD.FTZ R39, R39, R42 ;  /* 0x0000002a27277221 */ /* 0x000fe20000010000 */
[----:B------:R-:W-:Y:S01]  /*57b0*/  MUFU.EX2 R28, R28 ;  /* 0x0000001c001c7308 */ /* 0x000fe20000000800 */
[----:B------:R-:W-:-:S02]  /*57c0*/  FADD.FTZ R111, R92, R111 ;  /* 0x0000006f5c6f7221 */ /* 0x000fc40000010000 */
[----:B------:R-:W-:Y:S02]  /*57d0*/  FADD.FTZ R38, R38, R39 ;  /* 0x0000002726267221 */ /* 0x000fe40000010000 */
[C---:B----4-:R-:W-:Y:S01]  /*57e0*/  HMMA.16816.F32.BF16 R80, R4.reuse, R8, R80 ;  /* 0x000000080450723c */ /* 0x050fe20000041850 */
[----:B------:R-:W-:Y:S01]  /*57f0*/  FADD.FTZ R8, R96, R111 ;  /* 0x0000006f60087221 */ /* 0x000fe20000010000 */
[----:B------:R-:W-:Y:S01]  /*5800*/  FADD.FTZ R35, R35, R38 ;  /* 0x0000002623237221 */ /* 0x000fe20000010000 */
[----:B------:R-:W2:Y:S02]  /*5810*/  MUFU.EX2 R43, R43 ;  /* 0x0000002b002b7308 */ /* 0x000ea40000000800 */
[----:B------:R-:W-:Y:S01]  /*5820*/  FADD.FTZ R8, R121, R8 ;  /* 0x0000000879087221 */ /* 0x000fe20000010000 */
[----:B------:R-:W-:Y:S02]  /*5830*/  FADD.FTZ R36, R32, R35 ;  /* 0x0000002320247221 */ /* 0x000fe40000010000 */
[----:B------:R-:W-:Y:S01]  /*5840*/  HMMA.16816.F32.BF16 R76, R4, R10, R76 ;  /* 0x0000000a044c723c */ /* 0x000fe2000004184c */
[----:B------:R-:W-:Y:S01]  /*5850*/  FADD.FTZ R127, R127, R8 ;  /* 0x000000087f7f7221 */ /* 0x000fe20000010000 */
[----:B------:R-:W-:Y:S01]  /*5860*/  FADD.FTZ R29, R29, R36 ;  /* 0x000000241d1d7221 */ /* 0x000fe20000010000 */
[----:B------:R-:W-:Y:S01]  /*5870*/  MUFU.EX2 R37, R37 ;  /* 0x0000002500257308 */ /* 0x000fe20000000800 */
[----:B------:R-:W3:Y:S01]  /*5880*/  LDSM.16.MT88.4 R8, [R31+0x4c00] ;  /* 0x004c00001f08783b */ /* 0x000ee20000004200 */
[----:B------:R-:W-:Y:S01]  /*5890*/  FADD.FTZ R127, R98, R127 ;  /* 0x0000007f627f7221 */ /* 0x000fe20000010000 */
[----:B------:R-:W-:-:S03]  /*58a0*/  FADD.FTZ R30, R30, R29 ;  /* 0x0000001d1e1e7221 */ /* 0x000fc60000010000 */
[----:B------:R-:W-:Y:S01]  /*58b0*/  FADD.FTZ R100, R100, R127 ;  /* 0x0000007f64647221 */ /* 0x000fe20000010000 */
[----:B------:R-:W-:Y:S01]  /*58c0*/  FADD.FTZ R27, R27, R30 ;  /* 0x0000001e1b1b7221 */ /* 0x000fe20000010000 */
[----:B------:R-:W4:Y:S01]  /*58d0*/  MUFU.EX2 R32, R34 ;  /* 0x0000002200207308 */ /* 0x000f220000000800 */
[----:B-----5:R-:W-:Y:S01]  /*58e0*/  HMMA.16816.F32.BF16 R72, R4, R16, R72 ;  /* 0x000000100448723c */ /* 0x020fe20000041848 */
[----:B------:R-:W-:Y:S01]  /*58f0*/  FADD.FTZ R125, R125, R100 ;  /* 0x000000647d7d7221 */ /* 0x000fe20000010000 */
[----:B------:R-:W-:-:S03]  /*5900*/  FADD.FTZ R26, R26, R27 ;  /* 0x0000001b1a1a7221 */ /* 0x000fc60000010000 */
[----:B------:R-:W-:Y:S01]  /*5910*/  FADD.FTZ R102, R102, R125 ;  /* 0x0000007d66667221 */ /* 0x000fe20000010000 */
[----:B------:R-:W-:Y:S02]  /*5920*/  FADD.FTZ R25, R25, R26 ;  /* 0x0000001a19197221 */ /* 0x000fe40000010000 */
[----:B------:R-:W-:Y:S01]  /*5930*/  HMMA.16816.F32.BF16 R68, R4, R18, R68 ;  /* 0x000000120444723c */ /* 0x000fe20000041844 */
[----:B------:R-:W-:Y:S01]  /*5940*/  F2FP.BF16.F32.PACK_AB R4, R103, R54 ;  /* 0x000000366704723e */ /* 0x000fe200000010ff */
[----:B------:R-:W-:Y:S01]  /*5950*/  FADD.FTZ R119, R119, R102 ;  /* 0x0000006677777221 */ /* 0x000fe20000010000 */
[----:B------:R-:W-:Y:S02]  /*5960*/  F2FP.BF16.F32.PACK_AB R6, R178, R53 ;  /* 0x00000035b206723e */ /* 0x000fe400000010ff */
[----:B--2---:R-:W-:Y:S01]  /*5970*/  F2FP.BF16.F32.PACK_AB R5, R43, R28 ;  /* 0x0000001c2b05723e */ /* 0x004fe200000010ff */
[----:B------:R-:W-:Y:S01]  /*5980*/  FADD.FTZ R104, R104, R119 ;  /* 0x0000007768687221 */ /* 0x000fe20000010000 */
[----:B----4-:R-:W-:-:S03]  /*5990*/  F2FP.BF16.F32.PACK_AB R7, R32, R37 ;  /* 0x000000252007723e */ /* 0x010fc600000010ff */
[----:B------:R-:W-:-:S04]  /*59a0*/  FADD.FTZ R105, R105, R104 ;  /* 0x0000006869697221 */ /* 0x000fc80000010000 */
        /* <DEDUP_REMOVED lines=11> */
[----:B---3--:R-:W-:Y:S01]  /*5a60*/  HMMA.16816.F32.BF16 R72, R4, R8, R72 ;  /* 0x000000080448723c */ /* 0x008fe20000041848 */
[----:B------:R-:W-:Y:S02]  /*5a70*/  FADD.FTZ R22, R22, R13 ;  /* 0x0000000d16167221 */ /* 0x000fe40000010000 */
[----:B------:R-:W-:Y:S02]  /*5a80*/  FADD.FTZ R28, R43, R28 ;  /* 0x0000001c2b1c7221 */ /* 0x000fe40000010000 */
[----:B------:R-:W-:-:S02]  /*5a90*/  FADD.FTZ R33, R33, R22 ;  /* 0x0000001621217221 */ /* 0x000fc40000010000 */
[----:B------:R-:W-:Y:S01]  /*5aa0*/  FADD.FTZ R37, R37, R28 ;  /* 0x0000001c25257221 */ /* 0x000fe20000010000 */
[----:B------:R-:W-:Y:S01]  /*5ab0*/  HMMA.16816.F32.BF16 R68, R4, R10, R68 ;  /* 0x0000000a0444723c */ /* 0x000fe20000041844 */
[----:B------:R-:W-:Y:S02]  /*5ac0*/  FADD.FTZ R54, R54, R33 ;  /* 0x0000002136367221 */ /* 0x000fe40000010000 */
[----:B------:R-:W-:Y:S02]  /*5ad0*/  FADD.FTZ R185, R32, R37 ;  /* 0x0000002520b97221 */ /* 0x000fe40000010000 */
        /* <DEDUP_REMOVED lines=72> */
.L_x_7402:
        /* <DEDUP_REMOVED lines=8> */
.L_x_7403:
[----:B------:R-:W-:Y:S05]  /*5fe0*/  BSYNC.RECONVERGENT B0 ;  /* 0x0000000000007941 */ /* 0x000fea0003800200 */
.L_x_7401:
[----:B------:R-:W-:Y:S01]  /*5ff0*/  ISETP.GE.AND P0, PT, R117, R174, PT ;  /* 0x000000ae7500720c */ /* 0x000fe20003f06270 */
[----:B------:R-:W-:Y:S01]  /*6000*/  IMAD.SHL.U32 R7, R160, 0x40, RZ ;  /* 0x00000040a0077824 */ /* 0x000fe200078e00ff */
[----:B------:R-:W-:Y:S01]  /*6010*/  SHF.R.U32.HI R153, RZ, 0x1, R152 ;  /* 0x00000001ff997819 */ /* 0x000fe20000011698 */
[----:B------:R-:W-:Y:S01]  /*6020*/  BSSY.RECONVERGENT B1, `(.L_x_7404) ;  /* 0x00000c5000017945 */ /* 0x000fe20003800200 */
[----:B------:R-:W-:Y:S02]  /*6030*/  LOP3.LUT R8, R154, 0x20, R115, 0xf8, !PT ;  /* 0x000000209a087812 */ /* 0x000fe400078ef873 */
[----:B------:R-:W-:Y:S02]  /*6040*/  LOP3.LUT R4, R153, 0x8, RZ, 0xc0, !PT ;  /* 0x0000000899047812 */ /* 0x000fe400078ec0ff */
[----:B------:R-:W-:Y:S02]  /*6050*/  IADD3 R10, P1, PT, R7, R170, RZ ;  /* 0x000000aa070a7210 */ /* 0x000fe40007f3e0ff */
[----:B------:R-:W-:-:S02]  /*6060*/  SHF.L.U64.HI R6, R160, 0x6, R161 ;  /* 0x00000006a0067819 */ /* 0x000fc400000102a1 */
[--C-:B------:R-:W-:Y:S01]  /*6070*/  LOP3.LUT R5, R8, 0x100, R115.reuse, 0xf8, !PT ;  /* 0x0000010008057812 */ /* 0x100fe200078ef873 */
[----:B------:R-:W-:Y:S01]  /*6080*/  @P0 STS.128 [R85+0x3000], RZ ;  /* 0x003000ff55000388 */ /* 0x000fe20000000c00 */
[----:B------:R-:W-:Y:S01]  /*6090*/  LOP3.LUT R4, R4, 0xc0, R115, 0xf8, !PT ;  /* 0x000000c004047812 */ /* 0x000fe200078ef873 */
[----:B------:R-:W-:Y:S01]  /*60a0*/  IMAD.X R11, R6, 0x1, R171, P1 ;  /* 0x00000001060b7824 */ /* 0x000fe200008e06ab */
[----:B------:R-:W-:Y:S01]  /*60b0*/  @!P0 IADD3 R16, P2, PT, R10, R7, RZ ;  /* 0x000000070a108210 */ /* 0x000fe20007f5e0ff */
[----:B------:R-:W-:Y:S01]  /*60c0*/  @!PT LDS RZ, [RZ] ;  /* 0x00000000fffff984 */ /* 0x000fe20000000800 */
[----:B------:R-:W-:Y:S01]  /*60d0*/  @!PT LDS RZ, [RZ] ;  /* 0x00000000fffff984 */ /* 0x000fe20000000800 */
[----:B------:R-:W-:Y:S01]  /*60e0*/  @!PT LDS RZ, [RZ] ;  /* 0x00000000fffff984 */ /* 0x000fe20000000800 */
[----:B------:R-:W-:Y:S01]  /*60f0*/  @!P0 LDGSTS.E.BYPASS.LTC128B.128 [R85+0x3000], desc[UR4][R170.64] ;  /* 0x03000000aa558fae */ /* 0x000fe2000b981a04 */
[C---:B------:R-:W-:Y:S02]  /*6100*/  @!P0 LEA R8, P1, R160.reuse, R10, 0x7 ;  /* 0x0000000aa0088211 */ /* 0x040fe400078238ff */
[----:B------:R-:W-:Y:S01]  /*6110*/  LOP3.LUT R4, R5, R4, R114, 0xf6, !PT ;  /* 0x0000000405047212 */ /* 0x000fe200078ef672 */
[----:B------:R-:W-:Y:S01]  /*6120*/  @!P0 IMAD.X R17, R11, 0x1, R6, P2 ;  /* 0x000000010b118824 */ /* 0x000fe200010e0606 */
[----:B------:R-:W-:Y:S01]  /*6130*/  @P0 STS.128 [R85+0x3800], RZ ;  /* 0x003800ff55000388 */ /* 0x000fe20000000c00 */
[----:B------:R-:W-:-:S02]  /*6140*/  @!P0 LEA.HI.X R9, R160, R11, R161, 0x7, P1 ;  /* 0x0000000ba0098211 */ /* 0x000fc400008f3ca1 */
[----:B------:R-:W-:Y:S01]  /*6150*/  IMAD R155, R4, 0x2, R155 ;  /* 0x00000002049b7824 */ /* 0x000fe200078e029b */
[----:B------:R-:W-:Y:S01]  /*6160*/  @!PT LDS RZ, [RZ] ;  /* 0x00000000fffff984 */ /* 0x000fe20000000800 */
[----:B------:R-:W-:Y:S01]  /*6170*/  @!PT LDS RZ, [RZ] ;  /* 0x00000000fffff984 */ /* 0x000fe20000000800 */
[----:B------:R-:W-:Y:S01]  /*6180*/  @!PT LDS RZ, [RZ] ;  /* 0x00000000fffff984 */ /* 0x000fe20000000800 */
[----:B------:R-:W-:Y:S01]  /*6190*/  @!P0 LDGSTS.E.BYPASS.LTC128B.128 [R85+0x3800], desc[UR4][R10.64] ;  /* 0x038000000a558fae */ /* 0x000fe2000b981a04 */
[----:B------:R-:W-:Y:S02]  /*61a0*/  ISETP.GT.AND P1, PT, R46, R167, PT ;  /* 0x000000a72e00720c */ /* 0x000fe40003f24270 */
[----:B------:R-:W-:Y:S01]  /*61b0*/  IMAD.IADD R124, R155, 0x1, R112 ;  /* 0x000000019b7c7824 */ /* 0x000fe200078e0270 */
        /* <DEDUP_REMOVED lines=13> */
[----:B------:R-:W5:Y:S04]  /*6290*/  LDSM.16.M88.4 R48, [R113+0x1800] ;  /* 0x001800007130783b */ /* 0x000f680000000200 */
[----:B------:R-:W1:Y:S04]  /*62a0*/  LDSM.16.M88.4 R36, [R113+0x1c00] ;  /* 0x001c00007124783b */ /* 0x000e680000000200 */
[----:B------:R-:W2:Y:S04]  /*62b0*/  LDSM.16.M88.4 R28, [R113+0x2000] ;  /* 0x00200000711c783b */ /* 0x000ea80000000200 */
[----:B------:R-:W2:Y:S04]  /*62c0*/  LDSM.16.M88.4 R20, [R113+0x2400] ;  /* 0x002400007114783b */ /* 0x000ea80000000200 */
[----:B------:R-:W2:Y:S04]  /*62d0*/  LDSM.16.M88.4 R12, [R113+0x2800] ;  /* 0x00280000710c783b */ /* 0x000ea80000000200 */
[----:B------:R-:W2:Y:S04]  /*62e0*/  LDSM.16.M88.4 R92, [R113+0x2c00] ;  /* 0x002c0000715c783b */ /* 0x000ea80000000200 */
[----:B------:R-:W-:Y:S04]  /*62f0*/  LDSM.16.M88.4 R124, [R124] ;  /* 0x000000007c7c783b */ /* 0x000fe80000000200 */
[----:B------:R-:W2:Y:S01]  /*6300*/  LDSM.16.M88.4 R120, [R128+0x1000] ;  /* 0x001000008078783b */ /* 0x000ea20000000200 */
[C---:B---3--:R-:W-:Y:S03]  /*6310*/  HMMA.16816.F32.BF16 R88, R4.reuse, R64, RZ ;  /* 0x000000400458723c */ /* 0x048fe600000418ff */
[----:B------:R-:W3:Y:S04]  /*6320*/  LDSM.16.M88.4 R116, [R128+0x1400] ;  /* 0x001400008074783b */ /* 0x000ee80000000200 */
[----:B------:R-:W3:Y:S01]  /*6330*/  LDSM.16.M88.4 R112, [R128+0x1800] ;  /* 0x001800008070783b */ /* 0x000ee20000000200 */
[C---:B----4-:R-:W-:Y:S03]  /*6340*/  HMMA.16816.F32.BF16 R60, R4.reuse, R56, RZ ;  /* 0x00000038043c723c */ /* 0x050fe600000418ff */
[----:B------:R-:W4:Y:S04]  /*6350*/  LDSM.16.M88.4 R108, [R128+0x1c00] ;  /* 0x001c0000806c783b */ /* 0x000f280000000200 */
[----:B------:R-:W4:Y:S01]  /*6360*/  LDSM.16.M88.4 R104, [R128+0x2000] ;  /* 0x002000008068783b */ /* 0x000f220000000200 */
[C---:B-----5:R-:W-:Y:S03]  /*6370*/  HMMA.16816.F32.BF16 R52, R4.reuse, R48, RZ ;  /* 0x000000300434723c */ /* 0x060fe600000418ff */
[----:B------:R-:W5:Y:S04]  /*6380*/  LDSM.16.M88.4 R100, [R128+0x2400] ;  /* 0x002400008064783b */ /* 0x000f680000000200 */
[----:B------:R-:W5:Y:S01]  /*6390*/  LDSM.16.M88.4 R96, [R128+0x2800] ;  /* 0x002800008060783b */ /* 0x000f620000000200 */
[C---:B-1----:R-:W-:Y:S03]  /*63a0*/  HMMA.16816.F32.BF16 R40, R4.reuse, R36, RZ ;  /* 0x000000240428723c */ /* 0x042fe600000418ff */
[----:B------:R-:W0:Y:S05]  /*63b0*/  LDGDEPBAR ;  /* 0x00000000000079af */ /* 0x000e2a0000000000 */
        /* <DEDUP_REMOVED lines=13> */
[----:B------:R-:W-:-:S06]  /*6490*/  DEPBAR.LE SB0, 0x0 ;  /* 0x000080000000791a */ /* 0x000fcc0000000000 */
        /* <DEDUP_REMOVED lines=15> */
[----:B------:R-:W-:Y:S01]  /*6590*/  HMMA.16816.F32.BF16 R4, R124, R94, R4 ;  /* 0x0000005e7c04723c */ /* 0x000fe20000041804 */
[----:B------:R-:W-:Y:S06]  /*65a0*/  BAR.SYNC.DEFER_BLOCKING 0x0 ;  /* 0x0000000000007b1d */ /* 0x000fec0000010000 */
[----:B------:R-:W-:-:S13]  /*65b0*/  @!P1 BRA `(.L_x_7405) ;  /* 0x0000000400ac9947 */ /* 0x000fda0003800000 */
[----:B------:R-:W-:Y:S04]  /*65c0*/  BSSY.RECONVERGENT B0, `(.L_x_7406) ;  /* 0x0000048000007945 */ /* 0x000fe80003800200 */
[----:B------:R-:W-:Y:S05]  /*65d0*/  @!P6 BRA `(.L_x_7407) ;  /* 0x0000000000f8e947 */ /* 0x000fea0003800000 */
        /* <DEDUP_REMOVED lines=10> */
[----:B------:R-:W-:-:S04]  /*6680*/  LOP3.LUT R92, R92, R99, RZ, 0x3c, !PT ;  /* 0x000000635c5c7212 */ /* 0x000fc800078e3cff */
        /* <DEDUP_REMOVED lines=22> */
[----:B------:R-:W2:Y:S01]  /*67f0*/  LD.E.64 R100, desc[UR4][R2.64+0x20] ;  /* 0x0000200402647980 */ /* 0x000ea2000c101b00 */
[----:B------:R-:W-:-:S09]  /*6800*/  ISETP.NE.AND P2, PT, R99, RZ, PT ;  /* 0x000000ff6300720c */ /* 0x000fd20003f45270 */
        /* <DEDUP_REMOVED lines=27> */
.L_x_7407:
        /* <DEDUP_REMOVED lines=8> */
.L_x_7408:
[----:B------:R-:W-:Y:S05]  /*6a40*/  BSYNC.RECONVERGENT B0 ;  /* 0x0000000000007941 */ /* 0x000fea0003800200 */
.L_x_7406:
        /* <DEDUP_REMOVED lines=25> */
[C---:B------:R-:W-:Y:S02]  /*6be0*/  LEA R92, P0, R158.reuse, R45, 0x7 ;  /* 0x0000002d9e5c7211 */ /* 0x040fe400078038ff */
[----:B------:R-:W-:-:S04]  /*6bf0*/  LEA.HI.X R45, R158, R169, R159, 0x6, P1 ;  /* 0x000000a99e2d7211 */ /* 0x000fc800008f349f */
[----:B------:R-:W-:-:S05]  /*6c00*/  LEA.HI.X R93, R158, R45, R159, 0x7, P0 ;  /* 0x0000002d9e5d7211 */ /* 0x000fca00000f3c9f */
[----:B------:R-:W-:Y:S01]  /*6c10*/  @!PT LDS RZ, [RZ] ;  /* 0x00000000fffff984 */ /* 0x000fe20000000800 */
[----:B------:R-:W-:Y:S01]  /*6c20*/  @!PT LDS RZ, [RZ] ;  /* 0x00000000fffff984 */ /* 0x000fe20000000800 */
[----:B------:R-:W-:Y:S01]  /*6c30*/  @!PT LDS RZ, [RZ] ;  /* 0x00000000fffff984 */ /* 0x000fe20000000800 */
[----:B------:R2:W-:Y:S02]  /*6c40*/  LDGSTS.E.BYPASS.LTC128B.128 [R85+0x2800], desc[UR4][R92.64] ;  /* 0x028000005c557fae */ /* 0x0005e4000b981a04 */
.L_x_7410:
[----:B------:R-:W-:Y:S05]  /*6c50*/  BSYNC.RECONVERGENT B0 ;  /* 0x0000000000007941 */ /* 0x000fea0003800200 */
.L_x_7409:
[----:B------:R-:W0:Y:S02]  /*6c60*/  LDGDEPBAR ;  /* 0x00000000000079af */ /* 0x000e240000000000 */
.L_x_7405:
[----:B------:R-:W-:Y:S05]  /*6c70*/  BSYNC.RECONVERGENT B1 ;  /* 0x0000000000017941 */ /* 0x000fea0003800200 */
.L_x_7404:
[----:B------:R-:W3:Y:S01]  /*6c80*/  LD.E R45, desc[UR4][R2.64+0xdc] ;  /* 0x0000dc04022d7980 */ /* 0x000ee2000c101900 */
[----:B-12---:R-:W-:-:S04]  /*6c90*/  IMAD R85, R84, 0x80, R129 ;  /* 0x0000008054557824 */ /* 0x006fc800078e0281 */
[C---:B------:R-:W-:Y:S02]  /*6ca0*/  VIADD R93, R85.reuse, 0xffffff00 ;  /* 0xffffff00555d7836 */ /* 0x040fe40000000000 */
[C---:B------:R-:W-:Y:S02]  /*6cb0*/  VIADD R92, R85.reuse, 0xffffff01 ;  /* 0xffffff01555c7836 */ /* 0x040fe40000000000 */
        /* <DEDUP_REMOVED lines=21> */
[----:B------:R-:W-:Y:S01]  /*6e10*/  FSEL R99, R99, -INF , !P0 ;  /* 0xff80000063637808 */ /* 0x000fe20004000000 */
[C---:B------:R-:W-:Y:S01]  /*6e20*/  VIADD R102, R85.reuse, 0xffffff31 ;  /* 0xffffff3155667836 */ /* 0x040fe20000000000 */
[CC--:B------:R-:W-:Y:S01]  /*6e30*/  ISETP.GE.AND P0, PT, R116.reuse, R166.reuse, PT ;  /* 0x000000a67400720c */ /* 0x0c0fe20003f06270 */
[----:B------:R-:W-:Y:S01]  /*6e40*/  VIADD R100, R85, 0xffffff38 ;  /* 0xffffff3855647836 */ /* 0x000fe20000000000 */
[----:B------:R-:W-:Y:S01]  /*6e50*/  FSEL R65, R65, -INF , P1 ;  /* 0xff80000041417808 */ /* 0x000fe20000800000 */
[C---:B------:R-:W-:Y:S01]  /*6e60*/  VIADD R94, R85.reuse, 0xffffff39 ;  /* 0xffffff39555e7836 */ /* 0x040fe20000000000 */
[----:B------:R-:W-:Y:S01]  /*6e70*/  ISETP.GE.AND P1, PT, R116, R165, PT ;  /* 0x000000a57400720c */ /* 0x000fe20003f26270 */
[C---:B------:R-:W-:Y:S01]  /*6e80*/  VIADD R90, R85.reuse, 0xffffff41 ;  /* 0xffffff41555a7836 */ /* 0x040fe20000000000 */
[----:B------:R-:W-:Y:S01]  /*6e90*/  FSEL R60, R60, -INF , P0 ;  /* 0xff8000003c3c7808 */ /* 0x000fe20000000000 */
[----:B------:R-:W-:Y:S01]  /*6ea0*/  VIADD R98, R85, 0xffffff58 ;  /* 0xffffff5855627836 */ /* 0x000fe20000000000 */
[-C--:B------:R-:W-:Y:S01]  /*6eb0*/  ISETP.GE.AND P0, PT, R115, R166.reuse, PT ;  /* 0x000000a67300720c */ /* 0x080fe20003f06270 */
[C---:B------:R-:W-:Y:S01]  /*6ec0*/  VIADD R96, R85.reuse, 0xffffff59 ;  /* 0xffffff5955607836 */ /* 0x040fe20000000000 */
[----:B------:R-:W-:Y:S01]  /*6ed0*/  FSEL R95, R60, -INF , !P1 ;  /* 0xff8000003c5f7808 */ /* 0x000fe20004800000 */
[----:B------:R-:W-:Y:S01]  /*6ee0*/  VIADD R60, R85, 0xffffff49 ;  /* 0xffffff49553c7836 */ /* 0x000fe20000000000 */
[----:B------:R-:W-:-:S02]  /*6ef0*/  ISETP.GE.AND P1, PT, R114, R166, PT ;  /* 0x000000a67200720c */ /* 0x000fc40003f26270 */
[----:B------:R-:W-:Y:S02]  /*6f00*/  FSEL R61, R61, -INF , P0 ;  /* 0xff8000003d3d7808 */ /* 0x000fe40000000000 */
[----:B------:R-:W-:Y:S02]  /*6f10*/  ISETP.GE.AND P0, PT, R114, R165, PT ;  /* 0x000000a57200720c */ /* 0x000fe40003f06270 */
[----:B------:R-:W-:Y:S02]  /*6f20*/  FSEL R56, R56, -INF , P1 ;  /* 0xff80000038387808 */ /* 0x000fe40000800000 */
[-C--:B------:R-:W-:Y:S02]  /*6f30*/  ISETP.GE.AND P1, PT, R113, R166.reuse, PT ;  /* 0x000000a67100720c */ /* 0x080fe40003f26270 */
[----:B------:R-:W-:Y:S01]  /*6f40*/  FSEL R97, R56, -INF , !P0 ;  /* 0xff80000038617808 */ /* 0x000fe20004000000 */
[----:B------:R-:W-:Y:S01]  /*6f50*/  VIADD R56, R85, 0xffffff50 ;  /* 0xffffff5055387836 */ /* 0x000fe20000000000 */
[----:B------:R-:W-:-:S02]  /*6f60*/  ISETP.GE.AND P0, PT, R112, R166, PT ;  /* 0x000000a67000720c */ /* 0x000fc40003f06270 */
[-C--:B------:R-:W-:Y:S02]  /*6f70*/  ISETP.GE.AND P2, PT, R92, R165.reuse, PT ;  /* 0x000000a55c00720c */ /* 0x080fe40003f46270 */
[----:B------:R-:W-:Y:S02]  /*6f80*/  FSEL R57, R57, -INF , P1 ;  /* 0xff80000039397808 */ /* 0x000fe40000800000 */
[-C--:B------:R-:W-:Y:S02]  /*6f90*/  ISETP.GE.AND P1, PT, R112, R165.reuse, PT ;  /* 0x000000a57000720c */ /* 0x080fe40003f26270 */
[----:B------:R-:W-:Y:S02]  /*6fa0*/  FSEL R52, R52, -INF , P0 ;  /* 0xff80000034347808 */ /* 0x000fe40000000000 */
[----:B------:R-:W-:Y:S02]  /*6fb0*/  FSEL R64, R89, -INF , !P2 ;  /* 0xff80000059407808 */ /* 0x000fe40005000000 */
[----:B------:R-:W-:-:S02]  /*6fc0*/  ISETP.GE.AND P2, PT, R117, R165, PT ;  /* 0x000000a57500720c */ /* 0x000fc40003f46270 */
[-C--:B------:R-:W-:Y:S02]  /*6fd0*/  ISETP.GE.AND P0, PT, R110, R166.reuse, PT ;  /* 0x000000a66e00720c */ /* 0x080fe40003f06270 */
[----:B------:R-:W-:Y:S01]  /*6fe0*/  FSEL R89, R52, -INF , !P1 ;  /* 0xff80000034597808 */ /* 0x000fe20004800000 */
[----:B------:R-:W-:Y:S01]  /*6ff0*/  VIADD R52, R85, 0xffffff51 ;  /* 0xffffff5155347836 */ /* 0x000fe20000000000 */
[----:B------:R-:W-:Y:S02]  /*7000*/  ISETP.GE.AND P1, PT, R108, R166, PT ;  /* 0x000000a66c00720c */ /* 0x000fe40003f26270 */
[----:B------:R-:W-:Y:S02]  /*7010*/  FSEL R111, R65, -INF , !P2 ;  /* 0xff800000416f7808 */ /* 0x000fe40005000000 */
[----:B------:R-:W-:Y:S02]  /*7020*/  ISETP.GE.AND P2, PT, R115, R165, PT ;  /* 0x000000a57300720c */ /* 0x000fe40003f46270 */
[----:B------:R-:W-:-:S02]  /*7030*/  FSEL R53, R53, -INF , P0 ;  /* 0xff80000035357808 */ /* 0x000fc40000000000 */
[----:B------:R-:W-:Y:S02]  /*7040*/  ISETP.GE.AND P0, PT, R108, R165, PT ;  /* 0x000000a56c00720c */ /* 0x000fe40003f06270 */
[----:B------:R-:W-:Y:S02]  /*7050*/  FSEL R48, R48, -INF , P1 ;  /* 0xff80000030307808 */ /* 0x000fe40000800000 */
[----:B------:R-:W-:Y:S02]  /*7060*/  FSEL R103, R61, -INF , !P2 ;  /* 0xff8000003d677808 */ /* 0x000fe40005000000 */
[-C--:B------:R-:W-:Y:S02]  /*7070*/  ISETP.GE.AND P1, PT, R106, R166.reuse, PT ;  /* 0x000000a66a00720c */ /* 0x080fe40003f26270 */
[----:B------:R-:W-:Y:S02]  /*7080*/  FSEL R61, R48, -INF , !P0 ;  /* 0xff800000303d7808 */ /* 0x000fe40004000000 */
[----:B------:R-:W-:-:S02]  /*7090*/  ISETP.GE.AND P0, PT, R104, R166, PT ;  /* 0x000000a66800720c */ /* 0x000fc40003f06270 */
[-C--:B------:R-:W-:Y:S02]  /*70a0*/  ISETP.GE.AND P2, PT, R113, R165.reuse, PT ;  /* 0x000000a57100720c */ /* 0x080fe40003f46270 */
[----:B------:R-:W-:Y:S02]  /*70b0*/  FSEL R49, R49, -INF , P1 ;  /* 0xff80000031317808 */ /* 0x000fe40000800000 */
[-C--:B------:R-:W-:Y:S02]  /*70c0*/  ISETP.GE.AND P1, PT, R104, R165.reuse, PT ;  /* 0x000000a56800720c */ /* 0x080fe40003f26270 */
[----:B------:R-:W-:Y:S02]  /*70d0*/  FSEL R40, R40, -INF , P0 ;  /* 0xff80000028287808 */ /* 0x000fe40000000000 */
[C---:B------:R-:W-:Y:S02]  /*70e0*/  ISETP.GE.AND P4, PT, R93.reuse, R165, PT ;  /* 0x000000a55d00720c */ /* 0x040fe40003f86270 */
[----:B------:R-:W-:-:S02]  /*70f0*/  ISETP.GE.AND P6, PT, R93, R163, PT ;  /* 0x000000a35d00720c */ /* 0x000fc40003fc6270 */
[----:B------:R-:W-:Y:S02]  /*7100*/  FSEL R93, R57, -INF , !P2 ;  /* 0xff800000395d7808 */ /* 0x000fe40005000000 */
[-C--:B------:R-:W-:Y:S02]  /*7110*/  ISETP.GE.AND P0, PT, R102, R166.reuse, PT ;  /* 0x000000a66600720c */ /* 0x080fe40003f06270 */
[----:B------:R-:W-:Y:S01]  /*7120*/  FSEL R57, R40, -INF , !P1 ;  /* 0xff80000028397808 */ /* 0x000fe20004800000 */
[C---:B------:R-:W-:Y:S01]  /*7130*/  VIADD R40, R85.reuse, 0xffffff60 ;  /* 0xffffff6055287836 */ /* 0x040fe20000000000 */
[----:B------:R-:W-:Y:S02]  /*7140*/  ISETP.GE.AND P1, PT, R100, R166, PT ;  /* 0x000000a66400720c */ /* 0x000fe40003f26270 */
[----:B------:R-:W-:Y:S01]  /*7150*/  FSEL R101, R88, -INF , !P4 ;  /* 0xff80000058657808 */ /* 0x000fe20006000000 */
[----:B------:R-:W-:Y:S01]  /*7160*/  VIADD R88, R85, 0xffffff48 ;  /* 0xffffff4855587836 */ /* 0x000fe20000000000 */
[----:B------:R-:W-:-:S02]  /*7170*/  ISETP.GE.AND P5, PT, R92, R164, PT ;  /* 0x000000a45c00720c */ /* 0x000fc40003fa6270 */
[----:B------:R-:W-:Y:S01]  /*7180*/  ISETP.GE.AND P4, PT, R92, R163, PT ;  /* 0x000000a35c00720c */ /* 0x000fe20003f86270 */
[----:B------:R-:W-:Y:S01]  /*7190*/  VIADD R92, R85, 0xffffff40 ;  /* 0xffffff40555c7836 */ /* 0x000fe20000000000 */
[-C--:B------:R-:W-:Y:S02]  /*71a0*/  ISETP.GE.AND P2, PT, R110, R165.reuse, PT ;  /* 0x000000a56e00720c */ /* 0x080fe40003f46270 */
[----:B------:R-:W-:Y:S02]  /*71b0*/  FSEL R41, R41, -INF , P0 ;  /* 0xff80000029297808 */ /* 0x000fe40000000000 */
[----:B------:R-:W-:Y:S02]  /*71c0*/  ISETP.GE.AND P0, PT, R100, R165, PT ;  /* 0x000000a56400720c */ /* 0x000fe40003f06270 */
[----:B------:R-:W-:Y:S02]  /*71d0*/  FSEL R36, R36, -INF , P1 ;  /* 0xff80000024247808 */ /* 0x000fe40000800000 */
[----:B------:R-:W-:-:S02]  /*71e0*/  FSEL R65, R53, -INF , !P2 ;  /* 0xff80000035417808 */ /* 0x000fc40005000000 */
[-C--:B------:R-:W-:Y:S02]  /*71f0*/  ISETP.GE.AND P1, PT, R94, R166.reuse, PT ;  /* 0x000000a65e00720c */ /* 0x080fe40003f26270 */
[----:B------:R-:W-:Y:S02]  /*7200*/  FSEL R53, R36, -INF , !P0 ;  /* 0xff80000024357808 */ /* 0x000fe40004000000 */
[----:B------:R-:W-:Y:S02]  /*7210*/  ISETP.GE.AND P0, PT, R92, R166, PT ;  /* 0x000000a65c00720c */ /* 0x000fe40003f06270 */
[-C--:B------:R-:W-:Y:S02]  /*7220*/  ISETP.GE.AND P2, PT, R106, R165.reuse, PT ;  /* 0x000000a56a00720c */ /* 0x080fe40003f46270 */
[----:B------:R-:W-:Y:S02]  /*7230*/  FSEL R37, R37, -INF , P1 ;  /* 0xff80000025257808 */ /* 0x000fe40000800000 */
[----:B------:R-:W-:-:S02]  /*7240*/  ISETP.GE.AND P1, PT, R92, R165, PT ;  /* 0x000000a55c00720c */ /* 0x000fc40003f26270 */
[----:B------:R-:W-:Y:S02]  /*7250*/  FSEL R32, R32, -INF , P0 ;  /* 0xff80000020207808 */ /* 0x000fe40000000000 */
[----:B------:R-:W-:Y:S02]  /*7260*/  FSEL R193, R49, -INF , !P2 ;  /* 0xff80000031c17808 */ /* 0x000fe40005000000 */
[-C--:B------:R-:W-:Y:S02]  /*7270*/  ISETP.GE.AND P0, PT, R90, R166.reuse, PT ;  /* 0x000000a65a00720c */ /* 0x080fe40003f06270 */
[----:B------:R-:W-:Y:S01]  /*7280*/  FSEL R49, R32, -INF , !P1 ;  /* 0xff80000020317808 */ /* 0x000fe20004800000 */
[----:B------:R-:W-:Y:S01]  /*7290*/  VIADD R32, R85, 0xffffff61 ;  /* 0xffffff6155207836 */ /* 0x000fe20000000000 */
[----:B------:R-:W-:Y:S02]  /*72a0*/  ISETP.GE.AND P1, PT, R88, R166, PT ;  /* 0x000000a65800720c */ /* 0x000fe40003f26270 */
[----:B------:R-:W-:-:S02]  /*72b0*/  FSEL R33, R33, -INF , P0 ;  /* 0xff80000021217808 */ /* 0x000fc40000000000 */
[-C--:B------:R-:W-:Y:S02]  /*72c0*/  ISETP.GE.AND P0, PT, R88, R165.reuse, PT ;  /* 0x000000a55800720c */ /* 0x080fe40003f06270 */
[----:B------:R-:W-:Y:S02]  /*72d0*/  FSEL R28, R28, -INF , P1 ;  /* 0xff8000001c1c7808 */ /* 0x000fe40000800000 */
[-C--:B------:R-:W-:Y:S02]  /*72e0*/  ISETP.GE.AND P1, PT, R60, R166.reuse, PT ;  /* 0x000000a63c00720c */ /* 0x080fe40003f26270 */
[----:B------:R-:W-:Y:S01]  /*72f0*/  FSEL R147, R28, -INF , !P0 ;  /* 0xff8000001c937808 */ /* 0x000fe20004000000 */
[----:B------:R-:W-:Y:S01]  /*7300*/  VIADD R28, R85, 0xffffff68 ;  /* 0xffffff68551c7836 */ /* 0x000fe20000000000 */
[----:B------:R-:W-:Y:S02]  /*7310*/  ISETP.GE.AND P0, PT, R56, R166, PT ;  /* 0x000000a63800720c */ /* 0x000fe40003f06270 */
[----:B------:R-:W-:-:S02]  /*7320*/  ISETP.GE.AND P2, PT, R102, R165, PT ;  /* 0x000000a56600720c */ /* 0x000fc40003f46270 */
[----:B------:R-:W-:Y:S02]  /*7330*/  FSEL R29, R29, -INF , P1 ;  /* 0xff8000001d1d7808 */ /* 0x000fe40000800000 */
[----:B------:R-:W-:Y:S02]  /*7340*/  ISETP.GE.AND P1, PT, R56, R165, PT ;  /* 0x000000a53800720c */ /* 0x000fe40003f26270 */
[----:B------:R-:W-:Y:S02]  /*7350*/  FSEL R24, R24, -INF , P0 ;  /* 0xff80000018187808 */ /* 0x000fe40000000000 */
[----:B------:R-:W-:Y:S02]  /*7360*/  FSEL R187, R41, -INF , !P2 ;  /* 0xff80000029bb7808 */ /* 0x000fe40005000000 */
[-C--:B------:R-:W-:Y:S02]  /*7370*/  ISETP.GE.AND P0, PT, R52, R166.reuse, PT ;  /* 0x000000a63400720c */ /* 0x080fe40003f06270 */
[----:B------:R-:W-:Y:S01]  /*7380*/  FSEL R41, R24, -INF , !P1 ;  /* 0xff80000018297808 */ /* 0x000fe20004800000 */
[----:B------:R-:W-:Y:S01]  /*7390*/  VIADD R24, R85, 0xffffff69 ;  /* 0xffffff6955187836 */ /* 0x000fe20000000000 */
[----:B------:R-:W-:-:S02]  /*73a0*/  ISETP.GE.AND P1, PT, R98, R166, PT ;  /* 0x000000a66200720c */ /* 0x000fc40003f26270 */
[----:B------:R-:W-:Y:S02]  /*73b0*/  FSEL R25, R25, -INF , P0 ;  /* 0xff80000019197808 */ /* 0x000fe40000000000 */
[-C--:B------:R-:W-:Y:S02]  /*73c0*/  ISETP.GE.AND P0, PT, R98, R165.reuse, PT ;  /* 0x000000a56200720c */ /* 0x080fe40003f06270 */
[----:B------:R-:W-:Y:S02]  /*73d0*/  FSEL R20, R20, -INF , P1 ;  /* 0xff80000014147808 */ /* 0x000fe40000800000 */
[----:B------:R-:W-:Y:S02]  /*73e0*/  ISETP.GE.AND P2, PT, R94, R165, PT ;  /* 0x000000a55e00720c */ /* 0x000fe40003f46270 */
[----:B------:R-:W-:Y:S01]  /*73f0*/  FSEL R109, R20, -INF , !P0 ;  /* 0xff800000146d7808 */ /* 0x000fe20004000000 */
[----:B------:R-:W-:Y:S01]  /*7400*/  VIADD R20, R85, 0xffffff70 ;  /* 0xffffff7055147836 */ /* 0x000fe20000000000 */
[----:B------:R-:W-:-:S02]  /*7410*/  ISETP.GE.AND P0, PT, R40, R166, PT ;  /* 0x000000a62800720c */ /* 0x000fc40003f06270 */
[----:B------:R-:W-:Y:S02]  /*7420*/  FSEL R157, R37, -INF , !P2 ;  /* 0xff800000259d7808 */ /* 0x000fe40005000000 */
[----:B------:R-:W-:Y:S02]  /*7430*/  FSEL R37, R16, -INF , P0 ;  /* 0xff80000010257808 */ /* 0x000fe40000000000 */
[----:B------:R-:W-:Y:S02]  /*7440*/  ISETP.GE.AND P1, PT, R96, R166, PT ;  /* 0x000000a66000720c */ /* 0x000fe40003f26270 */
[----:B------:R-:W-:Y:S02]  /*7450*/  FMNMX3.FTZ R16, R47, R101, R64, !PT ;  /* 0x000000652f107276 */ /* 0x000fe40007810040 */
[----:B------:R-:W-:Y:S02]  /*7460*/  ISETP.GE.AND P2, PT, R90, R165, PT ;  /* 0x000000a55a00720c */ /* 0x000fe40003f46270 */
[----:B------:R-:W-:-:S02]  /*7470*/  FSEL R21, R21, -INF , P1 ;  /* 0xff80000015157808 */ /* 0x000fc40000800000 */
[----:B------:R-:W-:Y:S02]  /*7480*/  FMNMX3.FTZ R16, R16, R99, R111, !PT ;  /* 0x0000006310107276 */ /* 0x000fe4000781006f */
[-C--:B------:R-:W-:Y:S02]  /*7490*/  ISETP.GE.AND P1, PT, R40, R165.reuse, PT ;  /* 0x000000a52800720c */ /* 0x080fe40003f26270 */
[----:B------:R-:W-:Y:S02]  /*74a0*/  FSEL R155, R33, -INF , !P2 ;  /* 0xff800000219b7808 */ /* 0x000fe40005000000 */
[----:B------:R-:W-:Y:S02]  /*74b0*/  ISETP.GE.AND P2, PT, R60, R165, PT ;  /* 0x000000a53c00720c */ /* 0x000fe40003f46270 */
[----:B------:R-:W-:Y:S02]  /*74c0*/  FMNMX3.FTZ R16, R16, R95, R103, !PT ;  /* 0x0000005f10107276 */ /* 0x000fe40007810067 */
[----:B------:R-:W-:-:S02]  /*74d0*/  ISETP.GE.AND P0, PT, R32, R166, PT ;  /* 0x000000a62000720c */ /* 0x000fc40003f06270 */
[----:B------:R-:W-:Y:S02]  /*74e0*/  FSEL R37, R37, -INF , !P1 ;  /* 0xff80000025257808 */ /* 0x000fe40004800000 */
[----:B------:R-:W-:Y:S02]  /*74f0*/  ISETP.GE.AND P1, PT, R28, R166, PT ;  /* 0x000000a61c00720c */ /* 0x000fe40003f26270 */
[----:B------:R-:W-:Y:S02]  /*7500*/  FSEL R151, R29, -INF , !P2 ;  /* 0xff8000001d977808 */ /* 0x000fe40005000000 */
[----:B------:R-:W-:Y:S02]  /*7510*/  FMNMX3.FTZ R16, R16, R97, R93, !PT ;  /* 0x0000006110107276 */ /* 0x000fe4000781005d */
[----:B------:R-:W-:Y:S02]  /*7520*/  ISETP.GE.AND P2, PT, R52, R165, PT ;  /* 0x000000a53400720c */ /* 0x000fe40003f46270 */
[----:B------:R-:W-:-:S02]  /*7530*/  FSEL R17, R17, -INF , P0 ;  /* 0xff80000011117808 */ /* 0x000fc40000000000 */
[----:B------:R-:W-:Y:S02]  /*7540*/  ISETP.GE.AND P0, PT, R28, R165, PT ;  /* 0x000000a51c00720c */ /* 0x000fe40003f06270 */
[----:B------:R-:W-:Y:S02]  /*7550*/  FSEL R12, R12, -INF , P1 ;  /* 0xff8000000c0c7808 */ /* 0x000fe40000800000 */
[----:B------:R-:W-:Y:S02]  /*7560*/  FMNMX3.FTZ R16, R16, R89, R65, !PT ;  /* 0x0000005910107276 */ /* 0x000fe40007810041 */
[----:B------:R-:W-:Y:S02]  /*7570*/  FSEL R149, R25, -INF , !P2 ;  /* 0xff80000019957808 */ /* 0x000fe40005000000 */
[----:B------:R-:W-:Y:S01]  /*7580*/  FSEL R25, R12, -INF , !P0 ;  /* 0xff8000000c197808 */ /* 0x000fe20004000000 */
[----:B------:R-:W-:Y:S01]  /*7590*/  VIADD R12, R85, 0xffffff71 ;  /* 0xffffff71550c7836 */ /* 0x000fe20000000000 */
[----:B------:R-:W-:-:S02]  /*75a0*/  ISETP.GE.AND P0, PT, R20, R166, PT ;  /* 0x000000a61400720c */ /* 0x000fc40003f06270 */
[----:B------:R-:W-:Y:S02]  /*75b0*/  ISETP.GE.AND P2, PT, R96, R165, PT ;  /* 0x000000a56000720c */ /* 0x000fe40003f46270 */
[----:B------:R-:W-:Y:S02]  /*75c0*/  FMNMX3.FTZ R16, R16, R61, R193, !PT ;  /* 0x0000003d10107276 */ /* 0x000fe400078100c1 */
[----:B------:R-:W-:Y:S02]  /*75d0*/  FSEL R119, R8, -INF , P0 ;  /* 0xff80000008777808 */ /* 0x000fe40000000000 */
[----:B------:R-:W-:Y:S02]  /*75e0*/  FSEL R107, R21, -INF , !P2 ;  /* 0xff800000156b7808 */ /* 0x000fe40005000000 */
[----:B------:R-:W-:Y:S02]  /*75f0*/  FMNMX3.FTZ R8, R16, R57, R187, !PT ;  /* 0x0000003910087276 */ /* 0x000fe400078100bb */
[----:B------:R-:W-:-:S02]  /*7600*/  ISETP.GE.AND P2, PT, R32, R165, PT ;  /* 0x000000a52000720c */ /* 0x000fc40003f46270 */
        /* <DEDUP_REMOVED lines=15> */
[----:B------:R-:W-:Y:S02]  /*7700*/  FSEL R105, R9, -INF , !P0 ;  /* 0xff80000009697808 */ /* 0x000fe40004000000 */
[----:B------:R-:W-:Y:S02]  /*7710*/  FMNMX3.FTZ R16, R16, R147, R151, !PT ;  /* 0x0000009310107276 */ /* 0x000fe40007810097 */
[----:B------:R-:W-:Y:S02]  /*7720*/  ISETP.GE.AND P0, PT, R8, R166, PT ;  /* 0x000000a60800720c */ /* 0x000fe40003f06270 */
[----:B------:R-:W-:-:S02]  /*7730*/  FMNMX3.FTZ R16, R16, R41, R149, !PT ;  /* 0x0000002910107276 */ /* 0x000fc40007810095 */
[----:B------:R-:W-:Y:S01]  /*7740*/  FSEL R9, R4, -INF , P0 ;  /* 0xff80000004097808 */ /* 0x000fe20000000000 */
[----:B------:R-:W-:Y:S01]  /*7750*/  VIADD R4, R85, 0xffffff79 ;  /* 0xffffff7955047836 */ /* 0x000fe20000000000 */
[----:B------:R-:W-:Y:S02]  /*7760*/  ISETP.GE.AND P0, PT, R8, R165, PT ;  /* 0x000000a50800720c */ /* 0x000fe40003f06270 */
[----:B------:R-:W-:Y:S02]  /*7770*/  FMNMX3.FTZ R16, R16, R109, R107, !PT ;  /* 0x0000006d10107276 */ /* 0x000fe4000781006b */
[----:B------:R-:W-:Y:S02]  /*7780*/  FSEL R85, R9, -INF , !P0 ;  /* 0xff80000009557808 */ /* 0x000fe40004000000 */
[----:B------:R-:W-:Y:S02]  /*7790*/  ISETP.GE.AND P0, PT, R4, R166, PT ;  /* 0x000000a60400720c */ /* 0x000fe40003f06270 */
[----:B------:R-:W-:-:S02]  /*77a0*/  FMNMX3.FTZ R16, R16, R37, R17, !PT ;  /* 0x0000002510107276 */ /* 0x000fc40007810011 */
[----:B------:R-:W-:Y:S02]  /*77b0*/  FSEL R5, R5, -INF , P0 ;  /* 0xff80000005057808 */ /* 0x000fe40000000000 */
[----:B------:R-:W-:Y:S02]  /*77c0*/  ISETP.GE.AND P0, PT, R4, R165, PT ;  /* 0x000000a50400720c */ /* 0x000fe40003f06270 */
[----:B------:R-:W-:Y:S02]  /*77d0*/  FMNMX3.FTZ R16, R16, R25, R135, !PT ;  /* 0x0000001910107276 */ /* 0x000fe40007810087 */
[----:B------:R-:W-:Y:S02]  /*77e0*/  FSEL R48, R5, -INF , !P0 ;  /* 0xff80000005307808 */ /* 0x000fe40004000000 */
[----:B------:R-:W-:Y:S02]  /*77f0*/  FMNMX3.FTZ R16, R16, R119, R105, !PT ;  /* 0x0000007710107276 */ /* 0x000fe40007810069 */
[----:B------:R-:W-:-:S02]  /*7800*/  ISETP.GE.AND P0, PT, R117, R164, PT ;  /* 0x000000a47500720c */ /* 0x000fc40003f06270 */
[----:B------:R-:W-:Y:S02]  /*7810*/  FMNMX3.FTZ R16, R16, R85, R48, !PT ;  /* 0x0000005510107276 */ /* 0x000fe40007810030 */
[----:B------:R-:W-:Y:S02]  /*7820*/  FSEL R191, R191, -INF , !P6 ;  /* 0xff800000bfbf7808 */ /* 0x000fe40007000000 */
[----:B------:R-:W-:Y:S01]  /*7830*/  ISETP.GE.AND P6, PT, R117, R163, PT ;  /* 0x000000a37500720c */ /* 0x000fe20003fc6270 */
[----:B------:R-:W1:Y:S01]  /*7840*/  SHFL.BFLY PT, R29, R16, 0x2, 0x1f ;  /* 0x0c401f00101d7f89 */ /* 0x000e6200000e0000 */
[----:B------:R-:W-:Y:S02]  /*7850*/  FSEL R91, R91, -INF , P5 ;  /* 0xff8000005b5b7808 */ /* 0x000fe40002800000 */
[----:B------:R-:W-:Y:S02]  /*7860*/  FSEL R13, R67, -INF , P0 ;  /* 0xff800000430d7808 */ /* 0x000fe40000000000 */
[----:B------:R-:W-:-:S02]  /*7870*/  FSEL R195, R91, -INF , !P4 ;  /* 0xff8000005bc37808 */ /* 0x000fc40006000000 */
[----:B------:R-:W-:Y:S02]  /*7880*/  FSEL R13, R13, -INF , !P6 ;  /* 0xff8000000d0d7808 */ /* 0x000fe40007000000 */
[-C--:B------:R-:W-:Y:S02]  /*7890*/  ISETP.GE.AND P4, PT, R115, R164.reuse, PT ;  /* 0x000000a47300720c */ /* 0x080fe40003f86270 */
[-C--:B------:R-:W-:Y:S02]  /*78a0*/  ISETP.GE.AND P6, PT, R113, R164.reuse, PT ;  /* 0x000000a47100720c */ /* 0x080fe40003fc6270 */
[----:B------:R-:W-:Y:S02]  /*78b0*/  ISETP.GE.AND P5, PT, R116, R164, PT ;  /* 0x000000a47400720c */ /* 0x000fe40003fa6270 */
[----:B------:R-:W-:Y:S02]  /*78c0*/  FSEL R5, R63, -INF , P4 ;  /* 0xff8000003f057808 */ /* 0x000fe40002000000 */
[----:B------:R-:W-:-:S02]  /*78d0*/  FSEL R59, R59, -INF , P6 ;  /* 0xff8000003b3b7808 */ /* 0x000fc40003000000 */
[----:B------:R-:W-:Y:S02]  /*78e0*/  FSEL R66, R66, -INF , P2 ;  /* 0xff80000042427808 */ /* 0x000fe40001000000 */
[-C--:B------:R-:W-:Y:S02]  /*78f0*/  ISETP.GE.AND P4, PT, R113, R163.reuse, PT ;  /* 0x000000a37100720c */ /* 0x080fe40003f86270 */
[----:B------:R-:W-:Y:S02]  /*7900*/  ISETP.GE.AND P2, PT, R116, R163, PT ;  /* 0x000000a37400720c */ /* 0x000fe40003f46270 */
[----:B-1----:R-:W-:Y:S02]  /*7910*/  FMNMX.FTZ R16, R16, R29, !PT ;  /* 0x0000001d10107209 */ /* 0x002fe40007810000 */
[----:B------:R-:W-:Y:S02]  /*7920*/  FSEL R9, R62, -INF , P5 ;  /* 0xff8000003e097808 */ /* 0x000fe40002800000 */
[----:B------:R-:W-:-:S02]  /*7930*/  FSEL R189, R66, -INF , !P1 ;  /* 0xff80000042bd7808 */ /* 0x000fc40004800000 */
[----:B------:R-:W-:Y:S02]  /*7940*/  FSEL R29, R59, -INF , !P4 ;  /* 0xff8000003b1d7808 */ /* 0x000fe40006000000 */
[----:B------:R-:W-:Y:S01]  /*7950*/  ISETP.GE.AND P1, PT, R115, R163, PT ;  /* 0x000000a37300720c */ /* 0x000fe20003f26270 */
[----:B------:R-:W1:Y:S01]  /*7960*/  SHFL.BFLY PT, R59, R16, 0x1, 0x1f ;  /* 0x0c201f00103b7f89 */ /* 0x000e6200000e0000 */
[----:B------:R-:W-:Y:S02]  /*7970*/  FSEL R9, R9, -INF , !P2 ;  /* 0xff80000009097808 */ /* 0x000fe40005000000 */
[-C--:B------:R-:W-:Y:S02]  /*7980*/  ISETP.GE.AND P2, PT, R112, R164.reuse, PT ;  /* 0x000000a47000720c */ /* 0x080fe40003f46270 */
[----:B------:R-:W-:Y:S02]  /*7990*/  ISETP.GE.AND P0, PT, R114, R164, PT ;  /* 0x000000a47200720c */ /* 0x000fe40003f06270 */
[----:B------:R-:W-:-:S02]  /*79a0*/  FSEL R5, R5, -INF , !P1 ;  /* 0xff80000005057808 */ /* 0x000fc40004800000 */
[-C--:B------:R-:W-:Y:S02]  /*79b0*/  ISETP.GE.AND P1, PT, R112, R163.reuse, PT ;  /* 0x000000a37000720c */ /* 0x080fe40003f26270 */
[----:B------:R-:W-:Y:S02]  /*79c0*/  FSEL R33, R54, -INF , P2 ;  /* 0xff80000036217808 */ /* 0x000fe40001000000 */
[----:B------:R-:W-:Y:S02]  /*79d0*/  ISETP.GE.AND P5, PT, R114, R163, PT ;  /* 0x000000a37200720c */ /* 0x000fe40003fa6270 */
[----:B------:R-:W-:Y:S02]  /*79e0*/  FSEL R21, R58, -INF , P0 ;  /* 0xff8000003a157808 */ /* 0x000fe40000000000 */
[-C--:B------:R-:W-:Y:S02]  /*79f0*/  ISETP.GE.AND P4, PT, R106, R164.reuse, PT ;  /* 0x000000a46a00720c */ /* 0x080fe40003f86270 */
[----:B------:R-:W-:-:S02]  /*7a00*/  ISETP.GE.AND P0, PT, R110, R164, PT ;  /* 0x000000a46e00720c */ /* 0x000fc40003f06270 */
[----:B------:R-:W-:Y:S02]  /*7a10*/  FSEL R33, R33, -INF , !P1 ;  /* 0xff80000021217808 */ /* 0x000fe40004800000 */
[----:B------:R-:W-:Y:S02]  /*7a20*/  FSEL R21, R21, -INF , !P5 ;  /* 0xff80000015157808 */ /* 0x000fe40006800000 */
[-C--:B------:R-:W-:Y:S02]  /*7a30*/  ISETP.GE.AND P1, PT, R106, R163.reuse, PT ;  /* 0x000000a36a00720c */ /* 0x080fe40003f26270 */
[----:B------:R-:W-:Y:S02]  /*7a40*/  FSEL R51, R51, -INF , P4 ;  /* 0xff80000033337808 */ /* 0x000fe40002000000 */
[----:B------:R-:W-:Y:S02]  /*7a50*/  ISETP.GE.AND P5, PT, R110, R163, PT ;  /* 0x000000a36e00720c */ /* 0x000fe40003fa6270 */
[----:B------:R-:W-:-:S02]  /*7a60*/  FSEL R55, R55, -INF , P0 ;  /* 0xff80000037377808 */ /* 0x000fc40000000000 */
[-C--:B------:R-:W-:Y:S02]  /*7a70*/  ISETP.GE.AND P6, PT, R108, R164.reuse, PT ;  /* 0x000000a46c00720c */ /* 0x080fe40003fc6270 */
[----:B------:R-:W-:Y:S02]  /*7a80*/  FSEL R141, R51, -INF , !P1 ;  /* 0xff800000338d7808 */ /* 0x000fe40004800000 */
[-C--:B------:R-:W-:Y:S02]  /*7a90*/  ISETP.GE.AND P0, PT, R104, R164.reuse, PT ;  /* 0x000000a46800720c */ /* 0x080fe40003f06270 */
[----:B------:R-:W-:Y:S02]  /*7aa0*/  FSEL R145, R55, -INF , !P5 ;  /* 0xff80000037917808 */ /* 0x000fe40006800000 */
[-C--:B------:R-:W-:Y:S02]  /*7ab0*/  ISETP.GE.AND P1, PT, R94, R164.reuse, PT ;  /* 0x000000a45e00720c */ /* 0x080fe40003f26270 */
[----:B------:R-:W-:-:S02]  /*7ac0*/  ISETP.GE.AND P5, PT, R102, R164, PT ;  /* 0x000000a46600720c */ /* 0x000fc40003fa6270 */
[----:B------:R-:W-:Y:S02]  /*7ad0*/  FSEL R50, R50, -INF , P6 ;  /* 0xff80000032327808 */ /* 0x000fe40003000000 */
[-C--:B------:R-:W-:Y:S02]  /*7ae0*/  ISETP.GE.AND P2, PT, R108, R163.reuse, PT ;  /* 0x000000a36c00720c */ /* 0x080fe40003f46270 */
[-C--:B------:R-:W-:Y:S02]  /*7af0*/  ISETP.GE.AND P6, PT, R104, R163.reuse, PT ;  /* 0x000000a36800720c */ /* 0x080fe40003fc6270 */
[----:B------:R-:W-:Y:S02]  /*7b00*/  FSEL R42, R42, -INF , P0 ;  /* 0xff8000002a2a7808 */ /* 0x000fe40000000000 */
[----:B------:R-:W-:Y:S02]  /*7b10*/  FSEL R39, R39, -INF , P1 ;  /* 0xff80000027277808 */ /* 0x000fe40000800000 */
[----:B------:R-:W-:-:S02]  /*7b20*/  ISETP.GE.AND P4, PT, R102, R163, PT ;  /* 0x000000a36600720c */ /* 0x000fc40003f86270 */
[----:B------:R-:W-:Y:S02]  /*7b30*/  FSEL R43, R43, -INF , P5 ;  /* 0xff8000002b2b7808 */ /* 0x000fe40002800000 */
[-C--:B------:R-:W-:Y:S02]  /*7b40*/  ISETP.GE.AND P1, PT, R90, R164.reuse, PT ;  /* 0x000000a45a00720c */ /* 0x080fe40003f26270 */
[----:B------:R-:W-:Y:S02]  /*7b50*/  FSEL R143, R50, -INF , !P2 ;  /* 0xff800000328f7808 */ /* 0x000fe40005000000 */
[----:B------:R-:W-:Y:S02]  /*7b60*/  FSEL R139, R42, -INF , !P6 ;  /* 0xff8000002a8b7808 */ /* 0x000fe40007000000 */
[----:B------:R-:W-:Y:S02]  /*7b70*/  ISETP.GE.AND P2, PT, R100, R164, PT ;  /* 0x000000a46400720c */ /* 0x000fe40003f46270 */
[----:B------:R-:W-:-:S02]  /*7b80*/  ISETP.GE.AND P6, PT, R94, R163, PT ;  /* 0x000000a35e00720c */ /* 0x000fc40003fc6270 */
[----:B-1----:R-:W-:Y:S02]  /*7b90*/  FMNMX.FTZ R36, R16, R59, !PT ;  /* 0x0000003b10247209 */ /* 0x002fe40007810000 */
[----:B------:R-:W-:Y:S02]  /*7ba0*/  FSEL R137, R43, -INF , !P4 ;  /* 0xff8000002b897808 */ /* 0x000fe40006000000 */
[----:B------:R-:W-:Y:S01]  /*7bb0*/  FSEL R35, R35, -INF , P1 ;  /* 0xff80000023237808 */ /* 0x000fe20000800000 */
[----:B---3--:R-:W-:Y:S01]  /*7bc0*/  FMUL.FTZ R58, R45, R36 ;  /* 0x000000242d3a7220 */ /* 0x008fe20000410000 */
[----:B------:R-:W-:Y:S02]  /*7bd0*/  ISETP.GE.AND P4, PT, R90, R163, PT ;  /* 0x000000a35a00720c */ /* 0x000fe40003f86270 */
[----:B------:R-:W-:Y:S02]  /*7be0*/  ISETP.GE.AND P1, PT, R60, R164, PT ;  /* 0x000000a43c00720c */ /* 0x000fe40003f26270 */
[----:B------:R-:W-:-:S02]  /*7bf0*/  FMNMX3.FTZ R16, R0, R191, R195, !PT ;  /* 0x000000bf00107276 */ /* 0x000fc400078100c3 */
[----:B------:R-:W-:Y:S02]  /*7c00*/  ISETP.GE.AND P0, PT, R100, R163, PT ;  /* 0x000000a36400720c */ /* 0x000fe40003f06270 */
[-C--:B------:R-:W-:Y:S02]  /*7c10*/  ISETP.GE.AND P5, PT, R92, R164.reuse, PT ;  /* 0x000000a45c00720c */ /* 0x080fe40003fa6270 */
[----:B------:R-:W-:Y:S02]  /*7c20*/  FSEL R38, R38, -INF , P2 ;  /* 0xff80000026267808 */ /* 0x000fe40001000000 */
[----:B------:R-:W-:Y:S02]  /*7c30*/  FSEL R131, R39, -INF , !P6 ;  /* 0xff80000027837808 */ /* 0x000fe40007000000 */
[----:B------:R-:W-:Y:S02]  /*7c40*/  ISETP.GE.AND P6, PT, R88, R164, PT ;  /* 0x000000a45800720c */ /* 0x000fe40003fc6270 */
[----:B------:R-:W-:-:S02]  /*7c50*/  FSEL R125, R35, -INF , !P4 ;  /* 0xff800000237d7808 */ /* 0x000fc40006000000 */
[----:B------:R-:W-:Y:S02]  /*7c60*/  FSEL R31, R31, -INF , P1 ;  /* 0xff8000001f1f7808 */ /* 0x000fe40000800000 */
[----:B------:R-:W-:Y:S02]  /*7c70*/  FMNMX3.FTZ R16, R16, R189, R13, !PT ;  /* 0x000000bd10107276 */ /* 0x000fe4000781000d */
[-C--:B------:R-:W-:Y:S02]  /*7c80*/  ISETP.GE.AND P4, PT, R56, R164.reuse, PT ;  /* 0x000000a43800720c */ /* 0x080fe40003f86270 */
[----:B------:R-:W-:Y:S02]  /*7c90*/  ISETP.GE.AND P1, PT, R52, R164, PT ;  /* 0x000000a43400720c */ /* 0x000fe40003f26270 */
[----:B------:R-:W-:Y:S02]  /*7ca0*/  FSEL R133, R38, -INF , !P0 ;  /* 0xff80000026857808 */ /* 0x000fe40004000000 */
[----:B------:R-:W-:-:S02]  /*7cb0*/  FSEL R34, R34, -INF , P5 ;  /* 0xff80000022227808 */ /* 0x000fc40002800000 */
[----:B------:R-:W-:Y:S02]  /*7cc0*/  FSETP.NEU.FTZ.AND P0, PT, R36, -INF , PT ;  /* 0xff8000002400780b */ /* 0x000fe40003f1d000 */
[----:B------:R-:W-:Y:S02]  /*7cd0*/  ISETP.GE.AND P5, PT, R88, R163, PT ;  /* 0x000000a35800720c */ /* 0x000fe40003fa6270 */
[----:B------:R-:W-:Y:S02]  /*7ce0*/  FSEL R30, R30, -INF , P6 ;  /* 0xff8000001e1e7808 */ /* 0x000fe40003000000 */
[----:B------:R-:W-:Y:S02]  /*7cf0*/  FMNMX3.FTZ R16, R16, R9, R5, !PT ;  /* 0x0000000910107276 */ /* 0x000fe40007810005 */
[----:B------:R-:W-:Y:S02]  /*7d00*/  ISETP.GE.AND P6, PT, R56, R163, PT ;  /* 0x000000a33800720c */ /* 0x000fe40003fc6270 */
[----:B------:R-:W-:-:S02]  /*7d10*/  FSEL R26, R26, -INF , P4 ;  /* 0xff8000001a1a7808 */ /* 0x000fc40002000000 */
[----:B------:R-:W-:Y:S02]  /*7d20*/  FSEL R27, R27, -INF , P1 ;  /* 0xff8000001b1b7808 */ /* 0x000fe40000800000 */
[----:B------:R-:W-:Y:S02]  /*7d30*/  ISETP.GE.AND P2, PT, R92, R163, PT ;  /* 0x000000a35c00720c */ /* 0x000fe40003f46270 */
[-C--:B------:R-:W-:Y:S02]  /*7d40*/  ISETP.GE.AND P1, PT, R96, R164.reuse, PT ;  /* 0x000000a46000720c */ /* 0x080fe40003f26270 */
[----:B------:R-:W-:Y:S02]  /*7d50*/  FSEL R58, R58, RZ, P0 ;  /* 0x000000ff3a3a7208 */ /* 0x000fe40000000000 */
[----:B------:R-:W-:Y:S02]  /*7d60*/  FSEL R123, R30, -INF , !P5 ;  /* 0xff8000001e7b7808 */ /* 0x000fe40006800000 */
[----:B------:R-:W-:Y:S01]  /*7d70*/  FMNMX3.FTZ R16, R16, R21, R29, !PT ;  /* 0x0000001510107276 */ /* 0x000fe2000781001d */
[--C-:B------:R-:W-:Y:S01]  /*7d80*/  FFMA.FTZ R92, R111, R45, -R58.reuse ;  /* 0x0000002d6f5c7223 */ /* 0x100fe2000001083a */
[----:B------:R-:W-:Y:S01]  /*7d90*/  ISETP.GE.AND P5, PT, R52, R163, PT ;  /* 0x000000a33400720c */ /* 0x000fe20003fa6270 */
[-CC-:B------:R-:W-:Y:S01]  /*7da0*/  FFMA.FTZ R88, R93, R45.reuse, -R58.reuse ;  /* 0x0000002d5d587223 */ /* 0x180fe2000001083a */
[----:B------:R-:W-:Y:S01]  /*7db0*/  FSEL R117, R26, -INF , !P6 ;  /* 0xff8000001a757808 */ /* 0x000fe20007000000 */
[-CC-:B------:R-:W-:Y:S01]  /*7dc0*/  FFMA.FTZ R90, R103, R45.reuse, -R58.reuse ;  /* 0x0000002d675a7223 */ /* 0x180fe2000001083a */
[----:B------:R-:W-:Y:S01]  /*7dd0*/  FSEL R127, R34, -INF , !P2 ;  /* 0xff800000227f7808 */ /* 0x000fe20005000000 */
[--C-:B------:R-:W-:Y:S01]  /*7de0*/  FFMA.FTZ R91, R97, R45, -R58.reuse ;  /* 0x0000002d615b7223 */ /* 0x100fe2000001083a */
[----:B------:R-:W-:Y:S01]  /*7df0*/  ISETP.GE.AND P6, PT, R96, R163, PT ;  /* 0x000000a36000720c */ /* 0x000fe20003fc6270 */
[-CC-:B------:R-:W-:Y:S01]  /*7e00*/  FFMA.FTZ R67, R89, R45.reuse, -R58.reuse ;  /* 0x0000002d59437223 */ /* 0x180fe2000001083a */
[----:B------:R-:W-:Y:S01]  /*7e10*/  FSEL R23, R23, -INF , P1 ;  /* 0xff80000017177808 */ /* 0x000fe20000800000 */
[--C-:B------:R-:W-:Y:S01]  /*7e20*/  FFMA.FTZ R66, R65, R45, -R58.reuse ;  /* 0x0000002d41427223 */ /* 0x100fe2000001083a */
[----:B------:R-:W-:Y:S01]  /*7e30*/  ISETP.GE.AND P2, PT, R60, R163, PT ;  /* 0x000000a33c00720c */ /* 0x000fe20003f46270 */
[--C-:B------:R-:W-:Y:S01]  /*7e40*/  FFMA.FTZ R65, R61, R45, -R58.reuse ;  /* 0x0000002d3d417223 */ /* 0x100fe2000001083a */
[----:B------:R-:W-:Y:S01]  /*7e50*/  FMNMX3.FTZ R16, R16, R33, R145, !PT ;  /* 0x0000002110107276 */ /* 0x000fe20007810091 */
[-CC-:B------:R-:W-:Y:S01]  /*7e60*/  FFMA.FTZ R56, R49, R45.reuse, -R58.reuse ;  /* 0x0000002d31387223 */ /* 0x180fe2000001083a */
[----:B------:R-:W-:Y:S01]  /*7e70*/  FSEL R115, R27, -INF , !P5 ;  /* 0xff8000001b737808 */ /* 0x000fe20006800000 */
[-CC-:B------:R-:W-:Y:S01]  /*7e80*/  FFMA.FTZ R49, R155, R45.reuse, -R58.reuse ;  /* 0x0000002d9b317223 */ /* 0x180fe2000001083a */
[-C--:B------:R-:W-:Y:S01]  /*7e90*/  ISETP.GE.AND P5, PT, R40, R164.reuse, PT ;  /* 0x000000a42800720c */ /* 0x080fe20003fa6270 */
[----:B------:R-:W1:Y:S01]  /*7ea0*/  S2R R155, SR_CgaCtaId ;  /* 0x00000000009b7919 */ /* 0x000e620000008800 */
[----:B------:R-:W-:Y:S01]  /*7eb0*/  FSEL R111, R23, -INF , !P6 ;  /* 0xff800000176f7808 */ /* 0x000fe20007000000 */
[-CC-:B------:R-:W-:Y:S01]  /*7ec0*/  FFMA.FTZ R42, R109, R45.reuse, -R58.reuse ;  /* 0x0000002d6d2a7223 */ /* 0x180fe2000001083a */
[----:B------:R-:W-:Y:S01]  /*7ed0*/  FSEL R121, R31, -INF , !P2 ;  /* 0xff8000001f797808 */ /* 0x000fe20005000000 */
[-CC-:B------:R-:W-:Y:S01]  /*7ee0*/  FFMA.FTZ R101, R101, R45.reuse, -R58.reuse ;  /* 0x0000002d65657223 */ /* 0x180fe2000001083a */
[-C--:B------:R-:W-:Y:S01]  /*7ef0*/  ISETP.GE.AND P6, PT, R28, R164.reuse, PT ;  /* 0x000000a41c00720c */ /* 0x080fe20003fc6270 */
[-CC-:B------:R-:W-:Y:S01]  /*7f00*/  FFMA.FTZ R94, R64, R45.reuse, -R58.reuse ;  /* 0x0000002d405e7223 */ /* 0x180fe2000001083a */
[-C--:B------:R-:W-:Y:S01]  /*7f10*/  ISETP.GE.AND P2, PT, R98, R164.reuse, PT ;  /* 0x000000a46200720c */ /* 0x080fe20003f46270 */
[--C-:B------:R-:W-:Y:S01]  /*7f20*/  FFMA.FTZ R99, R99, R45, -R58.reuse ;  /* 0x0000002d63637223 */ /* 0x100fe2000001083a */
[----:B------:R-:W-:Y:S01]  /*7f30*/  FMNMX3.FTZ R16, R16, R143, R141, !PT ;  /* 0x0000008f10107276 */ /* 0x000fe2000781008d */
[----:B------:R-:W-:Y:S01]  /*7f40*/  MUFU.EX2 R101, R101 ;  /* 0x0000006500657308 */ /* 0x000fe20000000800 */
[----:B------:R-:W-:Y:S01]  /*7f50*/  FSEL R18, R18, -INF , P5 ;  /* 0xff80000012127808 */ /* 0x000fe20002800000 */
[--C-:B------:R-:W-:Y:S01]  /*7f60*/  FFMA.FTZ R39, R107, R45, -R58.reuse ;  /* 0x0000002d6b277223 */ /* 0x100fe2000001083a */
[----:B------:R-:W-:Y:S01]  /*7f70*/  ISETP.GE.AND P5, PT, R28, R163, PT ;  /* 0x000000a31c00720c */ /* 0x000fe20003fa6270 */
[-CC-:B------:R-:W-:Y:S01]  /*7f80*/  FFMA.FTZ R95, R95, R45.reuse, -R58.reuse ;  /* 0x0000002d5f5f7223 */ /* 0x180fe2000001083a */
[----:B------:R-:W-:Y:S01]  /*7f90*/  FSEL R14, R14, -INF , P6 ;  /* 0xff8000000e0e7808 */ /* 0x000fe20003000000 */
[--C-:B------:R-:W-:Y:S01]  /*7fa0*/  FFMA.FTZ R64, R193, R45, -R58.reuse ;  /* 0x0000002dc1407223 */ /* 0x100fe2000001083a */
[----:B------:R-:W-:Y:S01]  /*7fb0*/  ISETP.GE.AND P4, PT, R98, R163, PT ;  /* 0x000000a36200720c */ /* 0x000fe20003f86270 */
[----:B------:R-:W2:Y:S01]  /*7fc0*/  MUFU.EX2 R94, R94 ;  /* 0x0000005e005e7308 */ /* 0x000ea20000000800 */
[----:B------:R-:W-:Y:S01]  /*7fd0*/  FSEL R22, R22, -INF , P2 ;  /* 0xff80000016167808 */ /* 0x000fe20001000000 */
[--C-:B------:R-:W-:Y:S01]  /*7fe0*/  FFMA.FTZ R62, R57, R45, -R58.reuse ;  /* 0x0000002d393e7223 */ /* 0x100fe2000001083a */
[----:B------:R-:W-:Y:S01]  /*7ff0*/  FMNMX3.FTZ R16, R16, R139, R137, !PT ;  /* 0x0000008b10107276 */ /* 0x000fe20007810089 */
[-CC-:B------:R-:W-:Y:S01]  /*8000*/  FFMA.FTZ R60, R53, R45.reuse, -R58.reuse ;  /* 0x0000002d353c7223 */ /* 0x180fe2000001083a */
[-C--:B------:R-:W-:Y:S01]  /*8010*/  ISETP.GE.AND P1, PT, R32, R164.reuse, PT ;  /* 0x000000a42000720c */ /* 0x080fe20003f26270 */
[-CC-:B------:R-:W-:Y:S01]  /*8020*/  FFMA.FTZ R57, R187, R45.reuse, -R58.reuse ;  /* 0x0000002dbb397223 */ /* 0x180fe2000001083a */
[----:B------:R-:W-:Y:S01]  /*8030*/  FSEL R93, R14, -INF , !P5 ;  /* 0xff8000000e5d7808 */ /* 0x000fe20006800000 */
[----:B------:R-:W-:Y:S01]  /*8040*/  MUFU.EX2 R99, R99 ;  /* 0x0000006300637308 */ /* 0x000fe20000000800 */
[----:B------:R-:W-:Y:S01]  /*8050*/  FSEL R113, R22, -INF , !P4 ;  /* 0xff80000016717808 */ /* 0x000fe20006000000 */
[--C-:B------:R-:W-:Y:S01]  /*8060*/  FFMA.FTZ R53, R157, R45, -R58.reuse ;  /* 0x0000002d9d357223 */ /* 0x100fe2000001083a */
[----:B------:R-:W-:Y:S01]  /*8070*/  FMNMX3.FTZ R14, R16, R133, R131, !PT ;  /* 0x00000085100e7276 */ /* 0x000fe20007810083 */
[--C-:B------:R-:W-:Y:S01]  /*8080*/  FFMA.FTZ R52, R147, R45, -R58.reuse ;  /* 0x0000002d93347223 */ /* 0x100fe2000001083a */
[----:B------:R-:W-:Y:S01]  /*8090*/  ISETP.GE.AND P2, PT, R40, R163, PT ;  /* 0x000000a32800720c */ /* 0x000fe20003f46270 */
[--C-:B------:R-:W-:Y:S01]  /*80a0*/  FFMA.FTZ R40, R37, R45, -R58.reuse ;  /* 0x0000002d25287223 */ /* 0x100fe2000001083a */
[----:B------:R-:W-:Y:S01]  /*80b0*/  ISETP.GE.AND P4, PT, R32, R163, PT ;  /* 0x000000a32000720c */ /* 0x000fe20003f86270 */
[-CC-:B------:R-:W-:Y:S01]  /*80c0*/  FFMA.FTZ R37, R17, R45.reuse, -R58.reuse ;  /* 0x0000002d11257223 */ /* 0x180fe2000001083a */
[----:B------:R-:W-:Y:S01]  /*80d0*/  FSEL R19, R19, -INF , P1 ;  /* 0xff80000013137808 */ /* 0x000fe20000800000 */
[----:B------:R-:W3:Y:S01]  /*80e0*/  MUFU.EX2 R92, R92 ;  /* 0x0000005c005c7308 */ /* 0x000ee20000000800 */
[-C--:B------:R-:W-:Y:S01]  /*80f0*/  ISETP.GE.AND P1, PT, R24, R164.reuse, PT ;  /* 0x000000a41800720c */ /* 0x080fe20003f26270 */
[--C-:B------:R-:W-:Y:S01]  /*8100*/  FFMA.FTZ R43, R151, R45, -R58.reuse ;  /* 0x0000002d972b7223 */ /* 0x100fe2000001083a */
[----:B------:R-:W-:Y:S01]  /*8110*/  FMNMX3.FTZ R14, R14, R127, R125, !PT ;  /* 0x0000007f0e0e7276 */ /* 0x000fe2000781007d */
[-CC-:B------:R-:W-:Y:S01]  /*8120*/  FFMA.FTZ R50, R41, R45.reuse, -R58.reuse ;  /* 0x0000002d29327223 */ /* 0x180fe2000001083a */
[----:B------:R-:W-:Y:S01]  /*8130*/  FSEL R103, R18, -INF , !P2 ;  /* 0xff80000012677808 */ /* 0x000fe20005000000 */
[--C-:B------:R-:W-:Y:S01]  /*8140*/  FFMA.FTZ R41, R149, R45, -R58.reuse ;  /* 0x0000002d95297223 */ /* 0x100fe2000001083a */
[----:B------:R-:W-:Y:S01]  /*8150*/  FSEL R97, R19, -INF , !P4 ;  /* 0xff80000013617808 */ /* 0x000fe20006000000 */
[----:B------:R-:W-:Y:S01]  /*8160*/  MUFU.EX2 R95, R95 ;  /* 0x0000005f005f7308 */ /* 0x000fe20000000800 */
[----:B------:R-:W-:Y:S01]  /*8170*/  ISETP.GE.AND P2, PT, R24, R163, PT ;  /* 0x000000a31800720c */ /* 0x000fe20003f46270 */
[-CC-:B------:R-:W-:Y:S01]  /*8180*/  FFMA.FTZ R106, R119, R45.reuse, -R58.reuse ;  /* 0x0000002d776a7223 */ /* 0x180fe2000001083a */
[----:B------:R-:W-:Y:S01]  /*8190*/  ISETP.GE.AND P4, PT, R20, R164, PT ;  /* 0x000000a41400720c */ /* 0x000fe20003f86270 */
[-CC-:B------:R-:W-:Y:S01]  /*81a0*/  FFMA.FTZ R105, R105, R45.reuse, -R58.reuse ;  /* 0x0000002d69697223 */ /* 0x180fe2000001083a */
[----:B------:R-:W-:Y:S01]  /*81b0*/  FSEL R15, R15, -INF , P1 ;  /* 0xff8000000f0f7808 */ /* 0x000fe20000800000 */
[----:B------:R-:W-:Y:S01]  /*81c0*/  FFMA.FTZ R85, R85, R45, -R58 ;  /* 0x0000002d55557223 */ /* 0x000fe2000001083a */
[----:B------:R-:W-:Y:S01]  /*81d0*/  FMNMX3.FTZ R14, R14, R123, R121, !PT ;  /* 0x0000007b0e0e7276 */ /* 0x000fe20007810079 */
[----:B------:R-:W-:Y:S01]  /*81e0*/  MUFU.EX2 R90, R90 ;  /* 0x0000005a005a7308 */ /* 0x000fe20000000800 */
[----:B------:R-:W-:-:S02]  /*81f0*/  FSEL R89, R15, -INF , !P2 ;  /* 0xff8000000f597808 */ /* 0x000fc40005000000 */
[----:B------:R-:W-:Y:S02]  /*8200*/  FSEL R10, R10, -INF , P4 ;  /* 0xff8000000a0a7808 */ /* 0x000fe40002000000 */
[CC--:B------:R-:W-:Y:S02]  /*8210*/  ISETP.GE.AND P2, PT, R8.reuse, R164.reuse, PT ;  /* 0x000000a40800720c */ /* 0x0c0fe40003f46270 */
[----:B------:R-:W-:Y:S01]  /*8220*/  ISETP.GE.AND P4, PT, R8, R163, PT ;  /* 0x000000a30800720c */ /* 0x000fe20003f86270 */
[----:B------:R-:W-:Y:S01]  /*8230*/  MUFU.EX2 R91, R91 ;  /* 0x0000005b005b7308 */ /* 0x000fe20000000800 */
[----:B------:R-:W-:Y:S02]  /*8240*/  FMNMX3.FTZ R8, R14, R117, R115, !PT ;  /* 0x000000750e087276 */ /* 0x000fe40007810073 */
[----:B------:R-:W-:Y:S02]  /*8250*/  ISETP.GE.AND P1, PT, R12, R164, PT ;  /* 0x000000a40c00720c */ /* 0x000fe40003f26270 */
[----:B------:R-:W-:-:S02]  /*8260*/  FMNMX3.FTZ R8, R8, R113, R111, !PT ;  /* 0x0000007108087276 */ /* 0x000fc4000781006f */
[----:B------:R-:W-:Y:S01]  /*8270*/  FSEL R11, R11, -INF , P1 ;  /* 0xff8000000b0b7808 */ /* 0x000fe20000800000 */
[----:B------:R-:W4:Y:S01]  /*8280*/  MUFU.EX2 R88, R88 ;  /* 0x0000005800587308 */ /* 0x000f220000000800 */
[----:B------:R-:W-:Y:S02]  /*8290*/  FSEL R6, R6, -INF , P2 ;  /* 0xff80000006067808 */ /* 0x000fe40001000000 */
[C---:B------:R-:W-:Y:S02]  /*82a0*/  ISETP.GE.AND P1, PT, R4.reuse, R164, PT ;  /* 0x000000a40400720c */ /* 0x040fe40003f26270 */
[-C--:B------:R-:W-:Y:S02]  /*82b0*/  ISETP.GE.AND P2, PT, R4, R163.reuse, PT ;  /* 0x000000a30400720c */ /* 0x080fe40003f46270 */
[-C--:B------:R-:W-:Y:S01]  /*82c0*/  ISETP.GE.AND P6, PT, R20, R163.reuse, PT ;  /* 0x000000a31400720c */ /* 0x080fe20003fc6270 */
[----:B------:R-:W-:Y:S01]  /*82d0*/  MUFU.EX2 R67, R67 ;  /* 0x0000004300437308 */ /* 0x000fe20000000800 */
[----:B------:R-:W-:-:S02]  /*82e0*/  ISETP.GE.AND P5, PT, R12, R163, PT ;  /* 0x000000a30c00720c */ /* 0x000fc40003fa6270 */
[----:B------:R-:W-:Y:S02]  /*82f0*/  FMNMX3.FTZ R4, R8, R103, R97, !PT ;  /* 0x0000006708047276 */ /* 0x000fe40007810061 */
[----:B------:R-:W-:Y:S02]  /*8300*/  FSEL R7, R7, -INF , P1 ;  /* 0xff80000007077808 */ /* 0x000fe40000800000 */
[----:B------:R-:W-:Y:S01]  /*8310*/  FSEL R63, R10, -INF , !P6 ;  /* 0xff8000000a3f7808 */ /* 0x000fe20007000000 */
[----:B------:R-:W-:Y:S01]  /*8320*/  MUFU.EX2 R66, R66 ;  /* 0x0000004200427308 */ /* 0x000fe20000000800 */
[----:B------:R-:W-:Y:S02]  /*8330*/  FSEL R61, R11, -INF , !P5 ;  /* 0xff8000000b3d7808 */ /* 0x000fe40006800000 */
[----:B------:R-:W-:Y:S02]  /*8340*/  FMNMX3.FTZ R4, R4, R93, R89, !PT ;  /* 0x0000005d04047276 */ /* 0x000fe40007810059 */
[----:B------:R-:W-:-:S02]  /*8350*/  FSEL R55, R6, -INF , !P4 ;  /* 0xff80000006377808 */ /* 0x000fc40006000000 */
[----:B------:R-:W-:Y:S01]  /*8360*/  FSEL R51, R7, -INF , !P2 ;  /* 0xff80000007337808 */ /* 0x000fe20005000000 */
[----:B------:R-:W-:Y:S01]  /*8370*/  MUFU.EX2 R65, R65 ;  /* 0x0000004100417308 */ /* 0x000fe20000000800 */
[----:B------:R-:W-:Y:S02]  /*8380*/  FMNMX3.FTZ R4, R4, R63, R61, !PT ;  /* 0x0000003f04047276 */ /* 0x000fe4000781003d */
[----:B-1----:R-:W-:Y:S02]  /*8390*/  LEA R155, R155, R86, 0x18 ;  /* 0x000000569b9b7211 */ /* 0x002fe400078ec0ff */
[----:B------:R-:W-:Y:S02]  /*83a0*/  FMNMX3.FTZ R6, R4, R55, R51, !PT ;  /* 0x0000003704067276 */ /* 0x000fe40007810033 */
[----:B------:R-:W-:Y:S01]  /*83b0*/  FSEL R104, R36, RZ, P0 ;  /* 0x000000ff24687208 */ /* 0x000fe20000000000 */
[----:B------:R-:W-:Y:S02]  /*83c0*/  IMAD R59, R44, 0x2, R155 ;  /* 0x000000022c3b7824 */ /* 0x000fe400078e029b */
[----:B------:R-:W-:Y:S01]  /*83d0*/  FFMA.FTZ R44, R25, R45, -R58 ;  /* 0x0000002d192c7223 */ /* 0x000fe2000001083a */
[----:B------:R-:W1:Y:S01]  /*83e0*/  SHFL.BFLY PT, R7, R6, 0x2, 0x1f ;  /* 0x0c401f0006077f89 */ /* 0x000e6200000e0000 */
[----:B--2---:R-:W-:Y:S01]  /*83f0*/  F2FP.BF16.F32.PACK_AB R8, R94, R101 ;  /* 0x000000655e08723e */ /* 0x004fe200000010ff */
[----:B------:R-:W-:Y:S01]  /*8400*/  FADD.FTZ R104, R47, -R104 ;  /* 0x800000682f687221 */ /* 0x000fe20000010000 */
[----:B---3--:R-:W-:Y:S01]  /*8410*/  F2FP.BF16.F32.PACK_AB R10, R92, R99 ;  /* 0x000000635c0a723e */ /* 0x008fe200000010ff */
[----:B------:R-:W-:Y:S01]  /*8420*/  LDSM.16.MT88.4 R16, [R59+0x3000] ;  /* 0x003000003b10783b */ /* 0x000fe20000004200 */
[----:B----4-:R-:W-:Y:S01]  /*8430*/  F2FP.BF16.F32.PACK_AB R34, R88, R91 ;  /* 0x0000005b5822723e */ /* 0x010fe200000010ff */
[----:B------:R-:W-:Y:S01]  /*8440*/  FMUL.FTZ R104, R45, R104 ;  /* 0x000000682d687220 */ /* 0x000fe20000410000 */
[----:B------:R-:W-:Y:S01]  /*8450*/  MUFU.EX2 R64, R64 ;  /* 0x0000004000407308 */ /* 0x000fe20000000800 */
[----:B------:R-:W-:-:S07]  /*8460*/  ISETP.GT.AND P0, PT, R46, R167, PT ;  /* 0x000000a72e00720c */ /* 0x000fce0003f04270 */
[----:B------:R-:W2:Y:S06]  /*8470*/  MUFU.EX2 R104, R104 ;  /* 0x0000006800687308 */ /* 0x000eac0000000800 */
[----:B------:R-:W-:Y:S02]  /*8480*/  @P0 VIADD R84, R84, 0xfffffffd ;  /* 0xfffffffd54540836 */ /* 0x000fe40000000000 */
[----:B------:R-:W-:Y:S01]  /*8490*/  MUFU.EX2 R62, R62 ;  /* 0x0000003e003e7308 */ /* 0x000fe20000000800 */
[----:B-1----:R-:W-:-:S05]  /*84a0*/  FMNMX.FTZ R4, R6, R7, !PT ;  /* 0x0000000706047209 */ /* 0x002fca0007810000 */
[----:B------:R-:W1:Y:S02]  /*84b0*/  SHFL.BFLY PT, R7, R4, 0x1, 0x1f ;  /* 0x0c201f0004077f89 */ /* 0x000e6400000e0000 */
[----:B------:R-:W-:Y:S01]  /*84c0*/  MUFU.EX2 R57, R57 ;  /* 0x0000003900397308 */ /* 0x000fe20000000800 */
[-C--:B--2---:R-:W-:Y:S01]  /*84d0*/  FMUL.FTZ R12, R80, R104.reuse ;  /* 0x00000068500c7220 */ /* 0x084fe20000410000 */
[-C--:B------:R-:W-:Y:S01]  /*84e0*/  FMUL.FTZ R76, R76, R104.reuse ;  /* 0x000000684c4c7220 */ /* 0x080fe20000410000 */
[-C--:B------:R-:W-:Y:S01]  /*84f0*/  FMUL.FTZ R77, R77, R104.reuse ;  /* 0x000000684d4d7220 */ /* 0x080fe20000410000 */
[-C--:B------:R-:W-:Y:S01]  /*8500*/  FMUL.FTZ R28, R72, R104.reuse ;  /* 0x00000068481c7220 */ /* 0x080fe20000410000 */
[-C--:B------:R-:W-:Y:S01]  /*8510*/  FMUL.FTZ R68, R68, R104.reuse ;  /* 0x0000006844447220 */ /* 0x080fe20000410000 */
[-C--:B------:R-:W-:Y:S01]  /*8520*/  FMUL.FTZ R69, R69, R104.reuse ;  /* 0x0000006845457220 */ /* 0x080fe20000410000 */
[----:B------:R-:W-:Y:S01]  /*8530*/  FFMA.FTZ R101, R178, R104, R101 ;  /* 0x00000068b2657223 */ /* 0x000fe20000010065 */
[----:B------:R-:W-:Y:S01]  /*8540*/  MUFU.EX2 R60, R60 ;  /* 0x0000003c003c7308 */ /* 0x000fe20000000800 */
[----:B------:R-:W-:-:S07]  /*8550*/  FFMA.FTZ R178, R48, R45, -R58 ;  /* 0x0000002d30b27223 */ /* 0x000fce000001083a */
[----:B------:R-:W-:Y:S01]  /*8560*/  MUFU.EX2 R53, R53 ;  /* 0x0000003500357308 */ /* 0x000fe20000000800 */
[----:B-1----:R-:W-:Y:S01]  /*8570*/  FMNMX.FTZ R38, R4, R7, !PT ;  /* 0x0000000704267209 */ /* 0x002fe20007810000 */
[----:B------:R-:W-:-:S06]  /*8580*/  VIADD R4, R59, 0x3000 ;  /* 0x000030003b047836 */ /* 0x000fcc0000000000 */
        /* <DEDUP_REMOVED lines=14> */
[-CC-:B------:R-:W-:Y:S01]  /*8670*/  FFMA.FTZ R86, R5, R45.reuse, -R54.reuse ;  /* 0x0000002d05567223 */ /* 0x180fe20000010836 */
[----:B------:R-:W-:Y:S01]  /*8680*/  MUFU.EX2 R100, R100 ;  /* 0x0000006400647308 */ /* 0x000fe20000000800 */
[-CC-:B------:R-:W-:Y:S01]  /*8690*/  FFMA.FTZ R80, R21, R45.reuse, -R54.reuse ;  /* 0x0000002d15507223 */ /* 0x180fe20000010836 */
[----:B------:R-:W1:Y:S01]  /*86a0*/  LDSM.16.MT88.4 R4, [R0] ;  /* 0x000000000004783b */ /* 0x000e620000004200 */
[-CC-:B------:R-:W-:Y:S01]  /*86b0*/  FFMA.FTZ R107, R9, R45.reuse, -R54.reuse ;  /* 0x0000002d096b7223 */ /* 0x180fe20000010836 */
[-C--:B------:R-:W-:Y:S01]  /*86c0*/  FMUL.FTZ R13, R81, R104.reuse ;  /* 0x00000068510d7220 */ /* 0x080fe20000410000 */
[-CC-:B------:R-:W-:Y:S01]  /*86d0*/  FFMA.FTZ R32, R29, R45.reuse, -R54.reuse ;  /* 0x0000002d1d207223 */ /* 0x180fe20000010836 */
[----:B------:R-:W2:Y:S01]  /*86e0*/  LDSM.16.MT88.4 R20, [R59+0x3400] ;  /* 0x003400003b14783b */ /* 0x000ea20000004200 */
[----:B------:R-:W-:Y:S01]  /*86f0*/  FMUL.FTZ R29, R73, R104 ;  /* 0x00000068491d7220 */ /* 0x000fe20000410000 */
[----:B------:R-:W3:Y:S01]  /*8700*/  MUFU.EX2 R98, R98 ;  /* 0x0000006200627308 */ /* 0x000ee20000000800 */
[-CC-:B------:R-:W-:Y:S01]  /*8710*/  FFMA.FTZ R47, R33, R45.reuse, -R54.reuse ;  /* 0x0000002d212f7223 */ /* 0x180fe20000010836 */
        /* <DEDUP_REMOVED lines=11> */
[----:B------:R-:W-:-:S03]  /*87d0*/  FFMA.FTZ R89, R89, R45, -R54 ;  /* 0x0000002d59597223 */ /* 0x000fc60000010836 */
[----:B------:R-:W5:Y:S01]  /*87e0*/  MUFU.EX2 R96, R96 ;  /* 0x0000006000607308 */ /* 0x000f620000000800 */
[----:B---3--:R-:W-:-:S07]  /*87f0*/  F2FP.BF16.F32.PACK_AB R9, R98, R100 ;  /* 0x000000646209723e */ /* 0x008fce00000010ff */
[----:B------:R-:W3:Y:S08]  /*8800*/  MUFU.EX2 R102, R102 ;  /* 0x0000006600667308 */ /* 0x000ef00000000800 */
[----:B------:R-:W-:Y:S01]  /*8810*/  MUFU.EX2 R107, R107 ;  /* 0x0000006b006b7308 */ /* 0x000fe20000000800 */
[----:B-----5:R-:W-:-:S07]  /*8820*/  F2FP.BF16.F32.PACK_AB R11, R96, R109 ;  /* 0x0000006d600b723e */ /* 0x020fce00000010ff */
[----:B------:R-:W5:Y:S01]  /*8830*/  MUFU.EX2 R86, R86 ;  /* 0x0000005600567308 */ /* 0x000f620000000800 */
[-C--:B---3--:R-:W-:Y:S01]  /*8840*/  FMUL.FTZ R14, R82, R102.reuse ;  /* 0x00000066520e7220 */ /* 0x088fe20000410000 */
[-C--:B------:R-:W-:Y:S01]  /*8850*/  FMUL.FTZ R15, R83, R102.reuse ;  /* 0x00000066530f7220 */ /* 0x080fe20000410000 */
[-C--:B------:R-:W-:Y:S01]  /*8860*/  FMUL.FTZ R78, R78, R102.reuse ;  /* 0x000000664e4e7220 */ /* 0x080fe20000410000 */
[-C--:B------:R-:W-:Y:S01]  /*8870*/  FMUL.FTZ R79, R79, R102.reuse ;  /* 0x000000664f4f7220 */ /* 0x080fe20000410000 */
[-C--:B------:R-:W-:Y:S01]  /*8880*/  FMUL.FTZ R30, R74, R102.reuse ;  /* 0x000000664a1e7220 */ /* 0x080fe20000410000 */
[-C--:B------:R-:W-:Y:S01]  /*8890*/  FMUL.FTZ R31, R75, R102.reuse ;  /* 0x000000664b1f7220 */ /* 0x080fe20000410000 */
[-C--:B------:R-:W-:Y:S01]  /*88a0*/  FMUL.FTZ R70, R70, R102.reuse ;  /* 0x0000006646467220 */ /* 0x080fe20000410000 */
[----:B------:R-:W-:Y:S01]  /*88b0*/  MUFU.EX2 R80, R80 ;  /* 0x0000005000507308 */ /* 0x000fe20000000800 */
[C---:B------:R-:W-:Y:S01]  /*88c0*/  HMMA.16816.F32.BF16 R12, R8.reuse, R16, R12 ;  /* 0x00000010080c723c */ /* 0x040fe2000004180c */
[-C--:B------:R-:W-:Y:S01]  /*88d0*/  FMUL.FTZ R71, R71, R102.reuse ;  /* 0x0000006647477220 */ /* 0x080fe20000410000 */
[-CC-:B------:R-:W-:Y:S01]  /*88e0*/  FFMA.FTZ R75, R139, R45.reuse, -R54.reuse ;  /* 0x0000002d8b4b7223 */ /* 0x180fe20000010836 */
[-CC-:B------:R-:W-:Y:S01]  /*88f0*/  FFMA.FTZ R74, R131, R45.reuse, -R54.reuse ;  /* 0x0000002d834a7223 */ /* 0x180fe20000010836 */
[-CC-:B------:R-:W-:Y:S01]  /*8900*/  FFMA.FTZ R83, R127, R45.reuse, -R54.reuse ;  /* 0x0000002d7f537223 */ /* 0x180fe20000010836 */
[----:B------:R-:W-:Y:S01]  /*8910*/  FFMA.FTZ R82, R125, R45, -R54 ;  /* 0x0000002d7d527223 */ /* 0x000fe20000010836 */
[----:B------:R-:W-:Y:S01]  /*8920*/  FFMA.FTZ R185, R185, R102, R100 ;  /* 0x00000066b9b97223 */ /* 0x000fe20000010064 */
[----:B------:R-:W-:Y:S01]  /*8930*/  MUFU.EX2 R72, R72 ;  /* 0x0000004800487308 */ /* 0x000fe20000000800 */
[----:B------:R-:W-:Y:S01]  /*8940*/  HMMA.16816.F32.BF16 R16, R8, R18, R76 ;  /* 0x000000120810723c */ /* 0x000fe2000004184c */
[----:B-----5:R-:W-:Y:S01]  /*8950*/  F2FP.BF16.F32.PACK_AB R33, R86, R107 ;  /* 0x0000006b5621723e */ /* 0x020fe200000010ff */
[----:B------:R-:W-:Y:S01]  /*8960*/  FADD.FTZ R98, R98, R185 ;  /* 0x000000b962627221 */ /* 0x000fe20000010000 */
[----:B------:R-:W-:-:S03]  /*8970*/  FFMA.FTZ R185, R51, R45, -R54 ;  /* 0x0000002d33b97223 */ /* 0x000fc60000010836 */
[----:B------:R-:W-:Y:S01]  /*8980*/  FADD.FTZ R109, R109, R98 ;  /* 0x000000626d6d7221 */ /* 0x000fe20000010000 */
[----:B------:R3:W5:Y:S01]  /*8990*/  MUFU.EX2 R77, R32 ;  /* 0x00000020004d7308 */ /* 0x0007620000000800 */
[----:B-1----:R-:W-:Y:S02]  /*89a0*/  HMMA.16816.F32.BF16 R28, R8, R4, R28 ;  /* 0x00000004081c723c */ /* 0x002fe4000004181c */
[----:B------:R-:W-:-:S04]  /*89b0*/  FADD.FTZ R96, R96, R109 ;  /* 0x0000006d60607221 */ /* 0x000fc80000010000 */
[----:B------:R-:W-:Y:S01]  /*89c0*/  FADD.FTZ R107, R107, R96 ;  /* 0x000000606b6b7221 */ /* 0x000fe20000010000 */
[----:B------:R-:W-:Y:S01]  /*89d0*/  MUFU.EX2 R75, R75 ;  /* 0x0000004b004b7308 */ /* 0x000fe20000000800 */
[----:B------:R-:W-:Y:S01]  /*89e0*/  HMMA.16816.F32.BF16 R8, R8, R6, R68 ;  /* 0x000000060808723c */ /* 0x000fe20000041844 */
[----:B------:R-:W1:Y:S01]  /*89f0*/  LDSM.16.MT88.4 R4, [R59+0x3800] ;  /* 0x003800003b04783b */ /* 0x000e620000004200 */
[-CC-:B------:R-:W-:Y:S01]  /*8a00*/  FFMA.FTZ R68, R145, R45.reuse, -R54.reuse ;  /* 0x0000002d91447223 */ /* 0x180fe20000010836 */
[-CC-:B------:R-:W-:Y:S01]  /*8a10*/  FFMA.FTZ R69, R143, R45.reuse, -R54.reuse ;  /* 0x0000002d8f457223 */ /* 0x180fe20000010836 */
[-CC-:B------:R-:W-:Y:S01]  /*8a20*/  FFMA.FTZ R70, R141, R45.reuse, -R54.reuse ;  /* 0x0000002d8d467223 */ /* 0x180fe20000010836 */
[----:B------:R-:W-:Y:S01]  /*8a30*/  FADD.FTZ R107, R86, R107 ;  /* 0x0000006b566b7221 */ /* 0x000fe20000010000 */
[----:B------:R-:W-:Y:S01]  /*8a40*/  FFMA.FTZ R86, R93, R45, -R54 ;  /* 0x0000002d5d567223 */ /* 0x000fe20000010836 */
[----:B------:R4:W-:Y:S01]  /*8a50*/  MUFU.EX2 R71, R47 ;  /* 0x0000002f00477308 */ /* 0x0009e20000000800 */
[----:B---3--:R-:W-:-:S02]  /*8a60*/  F2FP.BF16.F32.PACK_AB R32, R90, R95 ;  /* 0x0000005f5a20723e */ /* 0x008fc400000010ff */
[----:B-----5:R-:W-:Y:S01]  /*8a70*/  F2FP.BF16.F32.PACK_AB R35, R77, R80 ;  /* 0x000000504d23723e */ /* 0x020fe200000010ff */
[----:B------:R-:W-:-:S04]  /*8a80*/  FADD.FTZ R80, R80, R107 ;  /* 0x0000006b50507221 */ /* 0x000fc80000010000 */
[----:B------:R-:W3:Y:S01]  /*8a90*/  MUFU.EX2 R68, R68 ;  /* 0x0000004400447308 */ /* 0x000ee20000000800 */
[----:B------:R-:W-:Y:S01]  /*8aa0*/  FADD.FTZ R80, R77, R80 ;  /* 0x000000504d507221 */ /* 0x000fe20000010000 */
[C---:B--2---:R-:W-:Y:S01]  /*8ab0*/  HMMA.16816.F32.BF16 R12, R32.reuse, R20, R12 ;  /* 0x00000014200c723c */ /* 0x044fe2000004180c */
[----:B------:R-:W-:Y:S05]  /*8ac0*/  LDSM.16.MT88.4 R76, [R59+0x4c00] ;  /* 0x004c00003b4c783b */ /* 0x000fea0000004200 */
[----:B------:R-:W-:Y:S01]  /*8ad0*/  MUFU.EX2 R69, R69 ;  /* 0x0000004500457308 */ /* 0x000fe20000000800 */
[----:B----4-:R-:W-:Y:S01]  /*8ae0*/  FFMA.FTZ R47, R135, R45, -R58 ;  /* 0x0000002d872f7223 */ /* 0x010fe2000001083a */
[C---:B------:R-:W-:Y:S01]  /*8af0*/  HMMA.16816.F32.BF16 R16, R32.reuse, R22, R16 ;  /* 0x000000162010723c */ /* 0x040fe20000041810 */
[----:B------:R-:W2:Y:S05]  /*8b00*/  LDSM.16.MT88.4 R20, [R0+0x800] ;  /* 0x000800000014783b */ /* 0x000eaa0000004200 */
[----:B------:R-:W4:Y:S02]  /*8b10*/  MUFU.EX2 R70, R70 ;  /* 0x0000004600467308 */ /* 0x000f240000000800 */
[C---:B------:R-:W-:Y:S06]  /*8b20*/  HMMA.16816.F32.BF16 R28, R32.reuse, R24, R28 ;  /* 0x00000018201c723c */ /* 0x040fec000004181c */
[----:B------:R-:W-:Y:S02]  /*8b30*/  MUFU.EX2 R73, R73 ;  /* 0x0000004900497308 */ /* 0x000fe40000000800 */
[----:B------:R-:W-:Y:S01]  /*8b40*/  HMMA.16816.F32.BF16 R24, R32, R26, R8 ;  /* 0x0000001a2018723c */ /* 0x000fe20000041808 */
[----:B------:R-:W5:Y:S01]  /*8b50*/  LDSM.16.MT88.4 R8, [R59+0x3c00] ;  /* 0x003c00003b08783b */ /* 0x000f620000004200 */
[----:B------:R-:W-:-:S02]  /*8b60*/  F2FP.BF16.F32.PACK_AB R32, R66, R67 ;  /* 0x000000434220723e */ /* 0x000fc400000010ff */
[----:B------:R-:W-:Y:S02]  /*8b70*/  F2FP.BF16.F32.PACK_AB R34, R64, R65 ;  /* 0x000000414022723e */ /* 0x000fe400000010ff */
[----:B---3--:R-:W-:Y:S01]  /*8b80*/  F2FP.BF16.F32.PACK_AB R33, R68, R71 ;  /* 0x000000474421723e */ /* 0x008fe200000010ff */
[----:B------:R-:W3:Y:S01]  /*8b90*/  MUFU.EX2 R74, R74 ;  /* 0x0000004a004a7308 */ /* 0x000ee20000000800 */
[----:B----4-:R-:W-:Y:S01]  /*8ba0*/  F2FP.BF16.F32.PACK_AB R35, R70, R69 ;  /* 0x000000454623723e */ /* 0x010fe200000010ff */
[----:B------:R-:W-:-:S04]  /*8bb0*/  FADD.FTZ R71, R71, R80 ;  /* 0x0000005047477221 */ /* 0x000fc80000010000 */
[----:B------:R-:W-:Y:S02]  /*8bc0*/  FADD.FTZ R68, R68, R71 ;  /* 0x0000004744447221 */ /* 0x000fe40000010000 */
[----:B-1----:R-:W-:Y:S01]  /*8bd0*/  HMMA.16816.F32.BF16 R12, R32, R4, R12 ;  /* 0x00000004200c723c */ /* 0x002fe2000004180c */
[----:B------:R-:W-:Y:S01]  /*8be0*/  MUFU.EX2 R52, R52 ;  /* 0x0000003400347308 */ /* 0x000fe20000000800 */
[----:B------:R-:W-:-:S04]  /*8bf0*/  FADD.FTZ R69, R69, R68 ;  /* 0x0000004445457221 */ /* 0x000fc80000010000 */
[----:B------:R-:W-:Y:S02]  /*8c00*/  FADD.FTZ R70, R70, R69 ;  /* 0x0000004546467221 */ /* 0x000fe40000010000 */
[C---:B------:R-:W-:Y:S01]  /*8c10*/  HMMA.16816.F32.BF16 R16, R32.reuse, R6, R16 ;  /* 0x000000062010723c */ /* 0x040fe20000041810 */
[----:B------:R-:W1:Y:S01]  /*8c20*/  LDSM.16.MT88.4 R4, [R0+0xc00] ;  /* 0x000c00000004783b */ /* 0x000e620000004200 */
[----:B------:R-:W4:Y:S06]  /*8c30*/  MUFU.EX2 R43, R43 ;  /* 0x0000002b002b7308 */ /* 0x000f2c0000000800 */
[C---:B--2---:R-:W-:Y:S02]  /*8c40*/  HMMA.16816.F32.BF16 R28, R32.reuse, R20, R28 ;  /* 0x00000014201c723c */ /* 0x044fe4000004181c */
[----:B------:R-:W-:Y:S06]  /*8c50*/  MUFU.EX2 R83, R83 ;  /* 0x0000005300537308 */ /* 0x000fec0000000800 */
[----:B------:R-:W-:Y:S01]  /*8c60*/  HMMA.16816.F32.BF16 R24, R32, R22, R24 ;  /* 0x000000162018723c */ /* 0x000fe20000041818 */
[----:B------:R-:W-:Y:S01]  /*8c70*/  F2FP.BF16.F32.PACK_AB R32, R57, R62 ;  /* 0x0000003e3920723e */ /* 0x000fe200000010ff */
[----:B------:R-:W2:Y:S01]  /*8c80*/  LDSM.16.MT88.4 R20, [R59+0x4000] ;  /* 0x004000003b14783b */ /* 0x000ea20000004200 */
[----:B------:R-:W-:Y:S01]  /*8c90*/  F2FP.BF16.F32.PACK_AB R34, R53, R60 ;  /* 0x0000003c3522723e */ /* 0x000fe200000010ff */
[----:B------:R-:W4:Y:S01]  /*8ca0*/  MUFU.EX2 R82, R82 ;  /* 0x0000005200527308 */ /* 0x000f220000000800 */
[----:B------:R-:W-:Y:S01]  /*8cb0*/  F2FP.BF16.F32.PACK_AB R33, R72, R75 ;  /* 0x0000004b4821723e */ /* 0x000fe200000010ff */
[----:B------:R-:W-:Y:S01]  /*8cc0*/  FADD.FTZ R75, R75, R70 ;  /* 0x000000464b4b7221 */ /* 0x000fe20000010000 */
[----:B---3--:R-:W-:Y:S01]  /*8cd0*/  F2FP.BF16.F32.PACK_AB R35, R74, R73 ;  /* 0x000000494a23723e */ /* 0x008fe200000010ff */
[----:B------:R-:W-:Y:S02]  /*8ce0*/  LDSM.16.MT88.4 R68, [R0+0x1c00] ;  /* 0x001c00000044783b */ /* 0x000fe40000004200 */
[----:B------:R-:W-:-:S02]  /*8cf0*/  FADD.FTZ R72, R72, R75 ;  /* 0x0000004b48487221 */ /* 0x000fc40000010000 */
[----:B------:R-:W-:Y:S02]  /*8d00*/  MUFU.EX2 R81, R81 ;  /* 0x0000005100517308 */ /* 0x000fe40000000800 */
[----:B-----5:R-:W-:Y:S01]  /*8d10*/  HMMA.16816.F32.BF16 R12, R32, R8, R12 ;  /* 0x00000008200c723c */ /* 0x020fe2000004180c */
[----:B------:R-:W-:-:S04]  /*8d20*/  FADD.FTZ R73, R73, R72 ;  /* 0x0000004849497221 */ /* 0x000fc80000010000 */
[----:B------:R-:W-:Y:S01]  /*8d30*/  FADD.FTZ R74, R74, R73 ;  /* 0x000000494a4a7221 */ /* 0x000fe20000010000 */
[----:B------:R-:W3:Y:S02]  /*8d40*/  MUFU.EX2 R108, R108 ;  /* 0x0000006c006c7308 */ /* 0x000ee40000000800 */
[C---:B------:R-:W-:Y:S01]  /*8d50*/  HMMA.16816.F32.BF16 R16, R32.reuse, R10, R16 ;  /* 0x0000000a2010723c */ /* 0x040fe20000041810 */
[----:B------:R-:W5:Y:S05]  /*8d60*/  LDSM.16.MT88.4 R8, [R0+0x1000] ;  /* 0x001000000008783b */ /* 0x000f6a0000004200 */
[----:B------:R-:W-:Y:S02]  /*8d70*/  MUFU.EX2 R50, R50 ;  /* 0x0000003200327308 */ /* 0x000fe40000000800 */
[C---:B-1----:R-:W-:Y:S06]  /*8d80*/  HMMA.16816.F32.BF16 R28, R32.reuse, R4, R28 ;  /* 0x00000004201c723c */ /* 0x042fec000004181c */
[----:B------:R-:W1:Y:S02]  /*8d90*/  MUFU.EX2 R41, R41 ;  /* 0x0000002900297308 */ /* 0x000e640000000800 */
[----:B------:R-:W-:Y:S01]  /*8da0*/  HMMA.16816.F32.BF16 R24, R32, R6, R24 ;  /* 0x000000062018723c */ /* 0x000fe20000041818 */
[----:B------:R-:W-:Y:S01]  /*8db0*/  F2FP.BF16.F32.PACK_AB R32, R49, R56 ;  /* 0x000000383120723e */ /* 0x000fe200000010ff */
[----:B------:R-:W1:Y:S01]  /*8dc0*/  LDSM.16.MT88.4 R4, [R59+0x4400] ;  /* 0x004400003b04783b */ /* 0x000e620000004200 */
[----:B----4-:R-:W-:-:S02]  /*8dd0*/  F2FP.BF16.F32.PACK_AB R34, R43, R52 ;  /* 0x000000342b22723e */ /* 0x010fc400000010ff */
[----:B------:R-:W-:Y:S01]  /*8de0*/  F2FP.BF16.F32.PACK_AB R33, R82, R83 ;  /* 0x000000535221723e */ /* 0x000fe200000010ff */
[----:B------:R-:W-:Y:S01]  /*8df0*/  MUFU.EX2 R42, R42 ;  /* 0x0000002a002a7308 */ /* 0x000fe20000000800 */
[----:B---3--:R-:W-:Y:S01]  /*8e00*/  F2FP.BF16.F32.PACK_AB R35, R108, R81 ;  /* 0x000000516c23723e */ /* 0x008fe200000010ff */
[----:B------:R-:W-:-:S04]  /*8e10*/  FADD.FTZ R83, R83, R74 ;  /* 0x0000004a53537221 */ /* 0x000fc80000010000 */
[----:B------:R-:W-:Y:S02]  /*8e20*/  FADD.FTZ R82, R82, R83 ;  /* 0x0000005352527221 */ /* 0x000fe40000010000 */
[----:B--2---:R-:W-:Y:S01]  /*8e30*/  HMMA.16816.F32.BF16 R12, R32, R20, R12 ;  /* 0x00000014200c723c */ /* 0x004fe2000004180c */
[----:B------:R-:W2:Y:S01]  /*8e40*/  MUFU.EX2 R39, R39 ;  /* 0x0000002700277308 */ /* 0x000ea20000000800 */
[----:B------:R-:W-:-:S04]  /*8e50*/  FADD.FTZ R81, R81, R82 ;  /* 0x0000005251517221 */ /* 0x000fc80000010000 */
[----:B------:R-:W-:Y:S02]  /*8e60*/  FADD.FTZ R108, R108, R81 ;  /* 0x000000516c6c7221 */ /* 0x000fe40000010000 */
[C---:B------:R-:W-:Y:S01]  /*8e70*/  HMMA.16816.F32.BF16 R16, R32.reuse, R22, R16 ;  /* 0x000000162010723c */ /* 0x040fe20000041810 */
[----:B------:R-:W-:Y:S01]  /*8e80*/  MUFU.EX2 R117, R117 ;  /* 0x0000007500757308 */ /* 0x000fe20000000800 */
[----:B------:R-:W3:Y:S06]  /*8e90*/  LDSM.16.MT88.4 R20, [R0+0x1400] ;  /* 0x001400000014783b */ /* 0x000eec0000004200 */
[----:B-----5:R-:W-:Y:S01]  /*8ea0*/  HMMA.16816.F32.BF16 R28, R32, R8, R28 ;  /* 0x00000008201c723c */ /* 0x020fe2000004181c */
[----:B------:R-:W-:Y:S01]  /*8eb0*/  FADD.FTZ R8, R94, R101 ;  /* 0x000000655e087221 */ /* 0x000fe20000010000 */
[----:B------:R-:W4:Y:S01]  /*8ec0*/  MUFU.EX2 R110, R110 ;  /* 0x0000006e006e7308 */ /* 0x000f220000000800 */
[----:B------:R-:W-:-:S02]  /*8ed0*/  FFMA.FTZ R94, R103, R45, -R54 ;  /* 0x0000002d675e7223 */ /* 0x000fc40000010836 */
[----:B------:R-:W-:Y:S01]  /*8ee0*/  FADD.FTZ R99, R99, R8 ;  /* 0x0000000863637221 */ /* 0x000fe20000010000 */
[----:B-1----:R-:W-:Y:S02]  /*8ef0*/  F2FP.BF16.F32.PACK_AB R8, R41, R50 ;  /* 0x000000322908723e */ /* 0x002fe400000010ff */
[----:B------:R-:W-:Y:S01]  /*8f00*/  HMMA.16816.F32.BF16 R24, R32, R10, R24 ;  /* 0x0000000a2018723c */ /* 0x000fe20000041818 */
[----:B------:R-:W-:Y:S01]  /*8f10*/  FADD.FTZ R92, R92, R99 ;  /* 0x000000635c5c7221 */ /* 0x000fe20000010000 */
[----:B------:R-:W-:Y:S01]  /*8f20*/  MUFU.EX2 R112, R112 ;  /* 0x0000007000707308 */ /* 0x000fe20000000800 */
[----:B--2---:R-:W-:Y:S02]  /*8f30*/  F2FP.BF16.F32.PACK_AB R10, R39, R42 ;  /* 0x0000002a270a723e */ /* 0x004fe400000010ff */
[----:B------:R-:W-:-:S04]  /*8f40*/  FADD.FTZ R33, R95, R92 ;  /* 0x0000005c5f217221 */ /* 0x000fc80000010000 */
[----:B------:R-:W-:Y:S01]  /*8f50*/  FADD.FTZ R90, R90, R33 ;  /* 0x000000215a5a7221 */ /* 0x000fe20000010000 */
[----:B------:R-:W1:Y:S01]  /*8f60*/  MUFU.EX2 R111, R111 ;  /* 0x0000006f006f7308 */ /* 0x000e620000000800 */
[----:B----4-:R-:W-:Y:S01]  /*8f70*/  F2FP.BF16.F32.PACK_AB R9, R110, R117 ;  /* 0x000000756e09723e */ /* 0x010fe200000010ff */
[----:B------:R-:W2:Y:S01]  /*8f80*/  LDSM.16.MT88.4 R32, [R59+0x4800] ;  /* 0x004800003b20783b */ /* 0x000ea20000004200 */
[----:B------:R-:W-:Y:S01]  /*8f90*/  FADD.FTZ R91, R91, R90 ;  /* 0x0000005a5b5b7221 */ /* 0x000fe20000010000 */
[----:B------:R-:W-:-:S03]  /*8fa0*/  FADD.FTZ R117, R117, R108 ;  /* 0x0000006c75757221 */ /* 0x000fc60000010000 */
[----:B------:R-:W-:Y:S01]  /*8fb0*/  FADD.FTZ R88, R88, R91 ;  /* 0x0000005b58587221 */ /* 0x000fe20000010000 */
[----:B------:R-:W-:Y:S01]  /*8fc0*/  MUFU.EX2 R40, R40 ;  /* 0x0000002800287308 */ /* 0x000fe20000000800 */
[----:B------:R-:W-:Y:S02]  /*8fd0*/  FADD.FTZ R117, R110, R117 ;  /* 0x000000756e757221 */ /* 0x000fe40000010000 */
[----:B------:R-:W-:Y:S01]  /*8fe0*/  FADD.FTZ R67, R67, R88 ;  /* 0x0000005843437221 */ /* 0x000fe20000010000 */
[----:B------:R-:W-:-:S03]  /*8ff0*/  IMAD.MOV.U32 R88, RZ, RZ, R46 ;  /* 0x000000ffff587224 */ /* 0x000fc600078e002e */
[----:B------:R-:W-:Y:S01]  /*9000*/  FADD.FTZ R66, R66, R67 ;  /* 0x0000004342427221 */ /* 0x000fe20000010000 */
[----:B------:R-:W4:Y:S01]  /*9010*/  MUFU.EX2 R37, R37 ;  /* 0x0000002500257308 */ /* 0x000f220000000800 */
[----:B-1----:R-:W-:Y:S01]  /*9020*/  F2FP.BF16.F32.PACK_AB R11, R111, R112 ;  /* 0x000000706f0b723e */ /* 0x002fe200000010ff */
[----:B------:R-:W-:Y:S01]  /*9030*/  FADD.FTZ R112, R112, R117 ;  /* 0x0000007570707221 */ /* 0x000fe20000010000 */
[----:B------:R-:W-:-:S03]  /*9040*/  FADD.FTZ R65, R65, R66 ;  /* 0x0000004241417221 */ /* 0x000fc60000010000 */
[----:B------:R-:W-:Y:S01]  /*9050*/  FADD.FTZ R111, R111, R112 ;  /* 0x000000706f6f7221 */ /* 0x000fe20000010000 */
[----:B------:R-:W-:Y:S01]  /*9060*/  FADD.FTZ R65, R64, R65 ;  /* 0x0000004140417221 */ /* 0x000fe20000010000 */
[----:B------:R-:W-:Y:S01]  /*9070*/  HMMA.16816.F32.BF16 R12, R8, R4, R12 ;  /* 0x00000004080c723c */ /* 0x000fe2000004180c */
[----:B------:R-:W-:Y:S02]  /*9080*/  MUFU.EX2 R44, R44 ;  /* 0x0000002c002c7308 */ /* 0x000fe40000000800 */
[----:B------:R-:W-:-:S04]  /*9090*/  FADD.FTZ R62, R62, R65 ;  /* 0x000000413e3e7221 */ /* 0x000fc80000010000 */
[----:B------:R-:W-:Y:S01]  /*90a0*/  FADD.FTZ R57, R57, R62 ;  /* 0x0000003e39397221 */ /* 0x000fe20000010000 */
[----:B------:R-:W-:Y:S01]  /*90b0*/  HMMA.16816.F32.BF16 R16, R8, R6, R16 ;  /* 0x000000060810723c */ /* 0x000fe20000041810 */
[----:B------:R1:W5:Y:S01]  /*90c0*/  LDSM.16.MT88.4 R4, [R0+0x1800] ;  /* 0x001800000004783b */ /* 0x0003620000004200 */
[----:B------:R-:W2:Y:S01]  /*90d0*/  MUFU.EX2 R47, R47 ;  /* 0x0000002f002f7308 */ /* 0x000ea20000000800 */
[----:B------:R-:W-:-:S04]  /*90e0*/  FADD.FTZ R60, R60, R57 ;  /* 0x000000393c3c7221 */ /* 0x000fc80000010000 */
[----:B------:R-:W-:Y:S01]  /*90f0*/  FADD.FTZ R53, R53, R60 ;  /* 0x0000003c35357221 */ /* 0x000fe20000010000 */
[----:B---3--:R-:W-:Y:S01]  /*9100*/  HMMA.16816.F32.BF16 R28, R8, R20, R28 ;  /* 0x00000014081c723c */ /* 0x008fe2000004181c */
[----:B------:R-:W-:Y:S01]  /*9110*/  FFMA.FTZ R20, R61, R45, -R54 ;  /* 0x0000002d3d147223 */ /* 0x000fe20000010836 */
[----:B------:R-:W-:Y:S01]  /*9120*/  MUFU.EX2 R94, R94 ;  /* 0x0000005e005e7308 */ /* 0x000fe20000000800 */
[----:B------:R-:W-:-:S04]  /*9130*/  FADD.FTZ R56, R56, R53 ;  /* 0x0000003538387221 */ /* 0x000fc80000010000 */
[----:B------:R-:W-:Y:S01]  /*9140*/  FADD.FTZ R49, R49, R56 ;  /* 0x0000003831317221 */ /* 0x000fe20000010000 */
[----:B------:R-:W-:Y:S01]  /*9150*/  HMMA.16816.F32.BF16 R24, R8, R22, R24 ;  /* 0x000000160818723c */ /* 0x000fe20000041818 */
[-CC-:B------:R-:W-:Y:S01]  /*9160*/  FFMA.FTZ R23, R63, R45.reuse, -R54.reuse ;  /* 0x0000002d3f177223 */ /* 0x180fe20000010836 */
[----:B------:R-:W3:Y:S01]  /*9170*/  MUFU.EX2 R95, R97 ;  /* 0x00000061005f7308 */ /* 0x000ee20000000800 */
[----:B------:R-:W-:Y:S01]  /*9180*/  FADD.FTZ R52, R52, R49 ;  /* 0x0000003134347221 */ /* 0x000fe20000010000 */
[----:B------:R-:W-:Y:S01]  /*9190*/  FFMA.FTZ R22, R55, R45, -R54 ;  /* 0x0000002d37167223 */ /* 0x000fe20000010836 */
[----:B----4-:R-:W-:Y:S02]  /*91a0*/  F2FP.BF16.F32.PACK_AB R8, R37, R40 ;  /* 0x000000282508723e */ /* 0x010fe400000010ff */
[----:B------:R-:W-:Y:S01]  /*91b0*/  FADD.FTZ R43, R43, R52 ;  /* 0x000000342b2b7221 */ /* 0x000fe20000010000 */
[----:B--2---:R-:W-:Y:S01]  /*91c0*/  F2FP.BF16.F32.PACK_AB R10, R47, R44 ;  /* 0x0000002c2f0a723e */ /* 0x004fe200000010ff */
[--C-:B-1----:R-:W-:Y:S01]  /*91d0*/  IMAD.MOV.U32 R0, RZ, RZ, R38.reuse ;  /* 0x000000ffff007224 */ /* 0x102fe200078e0026 */
[----:B------:R-:W-:Y:S01]  /*91e0*/  MUFU.EX2 R86, R86 ;  /* 0x0000005600567308 */ /* 0x000fe20000000800 */
[----:B------:R-:W-:Y:S01]  /*91f0*/  FADD.FTZ R50, R50, R43 ;  /* 0x0000002b32327221 */ /* 0x000fe20000010000 */
[----:B------:R-:W-:-:S03]  /*9200*/  @P0 IMAD.MOV.U32 R0, RZ, RZ, R38 ;  /* 0x000000ffff000224 */ /* 0x000fc600078e0026 */
[----:B------:R-:W-:-:S03]  /*9210*/  FADD.FTZ R41, R41, R50 ;  /* 0x0000003229297221 */ /* 0x000fc60000010000 */
[----:B------:R-:W1:Y:S01]  /*9220*/  MUFU.EX2 R21, R89 ;  /* 0x0000005900157308 */ /* 0x000e620000000800 */
[----:B------:R-:W-:Y:S01]  /*9230*/  FADD.FTZ R42, R42, R41 ;  /* 0x000000292a2a7221 */ /* 0x000fe20000010000 */
[----:B---3--:R-:W-:Y:S01]  /*9240*/  F2FP.BF16.F32.PACK_AB R9, R95, R94 ;  /* 0x0000005e5f09723e */ /* 0x008fe200000010ff */
[----:B------:R-:W-:Y:S02]  /*9250*/  FADD.FTZ R94, R94, R111 ;  /* 0x0000006f5e5e7221 */ /* 0x000fe40000010000 */
[----:B------:R-:W-:Y:S02]  /*9260*/  FADD.FTZ R39, R39, R42 ;  /* 0x0000002a27277221 */ /* 0x000fe40000010000 */
[----:B------:R-:W-:Y:S01]  /*9270*/  FADD.FTZ R95, R95, R94 ;  /* 0x0000005e5f5f7221 */ /* 0x000fe20000010000 */
[----:B------:R-:W-:Y:S01]  /*9280*/  MUFU.EX2 R106, R106 ;  /* 0x0000006a006a7308 */ /* 0x000fe20000000800 */
[----:B------:R-:W-:-:S04]  /*9290*/  FADD.FTZ R40, R40, R39 ;  /* 0x0000002728287221 */ /* 0x000fc80000010000 */
[----:B------:R-:W-:-:S03]  /*92a0*/  FADD.FTZ R37, R37, R40 ;  /* 0x0000002825257221 */ /* 0x000fc60000010000 */
[----:B------:R-:W2:Y:S01]  /*92b0*/  MUFU.EX2 R105, R105 ;  /* 0x0000006900697308 */ /* 0x000ea20000000800 */
[----:B-1----:R-:W-:Y:S01]  /*92c0*/  F2FP.BF16.F32.PACK_AB R11, R21, R86 ;  /* 0x00000056150b723e */ /* 0x002fe200000010ff */
[----:B------:R-:W-:Y:S01]  /*92d0*/  FADD.FTZ R44, R44, R37 ;  /* 0x000000252c2c7221 */ /* 0x000fe20000010000 */
[----:B------:R-:W-:-:S03]  /*92e0*/  FADD.FTZ R86, R86, R95 ;  /* 0x0000005f56567221 */ /* 0x000fc60000010000 */
[----:B------:R-:W-:Y:S01]  /*92f0*/  FADD.FTZ R47, R47, R44 ;  /* 0x0000002c2f2f7221 */ /* 0x000fe20000010000 */
[----:B------:R-:W-:Y:S01]  /*9300*/  FADD.FTZ R86, R21, R86 ;  /* 0x0000005615567221 */ /* 0x000fe20000010000 */
[----:B------:R-:W-:Y:S01]  /*9310*/  MUFU.EX2 R23, R23 ;  /* 0x0000001700177308 */ /* 0x000fe20000000800 */
[C---:B------:R-:W-:Y:S07]  /*9320*/  HMMA.16816.F32.BF16 R12, R8.reuse, R32, R12 ;  /* 0x00000020080c723c */ /* 0x040fee000004180c */
[----:B------:R-:W1:Y:S01]  /*9330*/  MUFU.EX2 R20, R20 ;  /* 0x0000001400147308 */ /* 0x000e620000000800 */
[----:B-----5:R-:W-:Y:S01]  /*9340*/  HMMA.16816.F32.BF16 R28, R8, R4, R28 ;  /* 0x00000004081c723c */ /* 0x020fe2000004181c */
[----:B--2---:R-:W-:Y:S01]  /*9350*/  F2FP.BF16.F32.PACK_AB R4, R105, R106 ;  /* 0x0000006a6904723e */ /* 0x004fe200000010ff */
[----:B------:R-:W-:Y:S01]  /*9360*/  FADD.FTZ R106, R106, R47 ;  /* 0x0000002f6a6a7221 */ /* 0x000fe20000010000 */
[----:B------:R-:W-:-:S02]  /*9370*/  IMAD.MOV.U32 R47, RZ, RZ, R36 ;  /* 0x000000ffff2f7224 */ /* 0x000fc400078e0024 */
[----:B------:R-:W-:Y:S02]  /*9380*/  @P0 IMAD.MOV.U32 R47, RZ, RZ, R36 ;  /* 0x000000ffff2f0224 */ /* 0x000fe400078e0024 */
[----:B------:R-:W-:Y:S01]  /*9390*/  FADD.FTZ R106, R105, R106 ;  /* 0x0000006a696a7221 */ /* 0x000fe20000010000 */
[----:B------:R-:W-:Y:S01]  /*93a0*/  MUFU.EX2 R85, R85 ;  /* 0x0000005500557308 */ /* 0x000fe20000000800 */
[C---:B------:R-:W-:Y:S07]  /*93b0*/  HMMA.16816.F32.BF16 R16, R8.reuse, R34, R16 ;  /* 0x000000220810723c */ /* 0x040fee0000041810 */
[----:B------:R-:W2:Y:S01]  /*93c0*/  MUFU.EX2 R178, R178 ;  /* 0x000000b200b27308 */ /* 0x000ea20000000800 */
[----:B------:R-:W-:Y:S01]  /*93d0*/  HMMA.16816.F32.BF16 R24, R8, R6, R24 ;  /* 0x000000060818723c */ /* 0x000fe20000041818 */
[----:B-1----:R-:W-:Y:S01]  /*93e0*/  F2FP.BF16.F32.PACK_AB R5, R20, R23 ;  /* 0x000000171405723e */ /* 0x002fe200000010ff */
[----:B------:R-:W-:-:S04]  /*93f0*/  FADD.FTZ R23, R23, R86 ;  /* 0x0000005617177221 */ /* 0x000fc80000010000 */
[----:B------:R-:W-:Y:S01]  /*9400*/  FADD.FTZ R23, R20, R23 ;  /* 0x0000001714177221 */ /* 0x000fe20000010000 */
[----:B------:R-:W-:Y:S08]  /*9410*/  MUFU.EX2 R22, R22 ;  /* 0x0000001600167308 */ /* 0x000ff00000000800 */
[----:B------:R-:W1:Y:S01]  /*9420*/  MUFU.EX2 R185, R185 ;  /* 0x000000b900b97308 */ /* 0x000e620000000800 */
[----:B--2---:R-:W-:Y:S01]  /*9430*/  F2FP.BF16.F32.PACK_AB R6, R178, R85 ;  /* 0x00000055b206723e */ /* 0x004fe200000010ff */
[----:B------:R-:W-:-:S04]  /*9440*/  FADD.FTZ R85, R85, R106 ;  /* 0x0000006a55557221 */ /* 0x000fc80000010000 */
[----:B------:R-:W-:Y:S01]  /*9450*/  FADD.FTZ R178, R178, R85 ;  /* 0x00000055b2b27221 */ /* 0x000fe20000010000 */
[----:B-1----:R-:W-:Y:S01]  /*9460*/  F2FP.BF16.F32.PACK_AB R7, R185, R22 ;  /* 0x00000016b907723e */ /* 0x002fe200000010ff */
[----:B------:R-:W-:-:S04]  /*9470*/  FADD.FTZ R22, R22, R23 ;  /* 0x0000001716167221 */ /* 0x000fc80000010000 */
[----:B------:R-:W-:Y:S02]  /*9480*/  FADD.FTZ R185, R185, R22 ;  /* 0x00000016b9b97221 */ /* 0x000fe40000010000 */
[C---:B------:R-:W-:Y:S08]  /*9490*/  HMMA.16816.F32.BF16 R80, R4.reuse, R76, R12 ;  /* 0x0000004c0450723c */ /* 0x040ff0000004180c */
[C---:B------:R-:W-:Y:S08]  /*94a0*/  HMMA.16816.F32.BF16 R72, R4.reuse, R68, R28 ;  /* 0x000000440448723c */ /* 0x040ff0000004181c */
[C---:B------:R-:W-:Y:S08]  /*94b0*/  HMMA.16816.F32.BF16 R76, R4.reuse, R78, R16 ;  /* 0x0000004e044c723c */ /* 0x040ff00000041810 */
[----:B------:R-:W-:Y:S01]  /*94c0*/  HMMA.16816.F32.BF16 R68, R4, R70, R24 ;  /* 0x000000460444723c */ /* 0x000fe20000041818 */
[----:B------:R-:W-:-:S04]  /*94d0*/  NOP ;  /* 0x0000000000007918 */ /* 0x000fc80000000000 */
[----:B------:R-:W-:-:S15]  /*94e0*/  @P0 BRA `(.L_x_7411) ;  /* 0x0000000000040947 */ /* 0x000fde0003800000 */
.L_x_7400:
[----:B------:R-:W-:-:S05]  /*94f0*/  IADD3 R84, PT, PT, R88, -0x1, RZ ;  /* 0xffffffff58547810 */ /* 0x000fca0007ffe0ff */
.L_x_7411:
[----:B------:R-:W-:Y:S05]  /*9500*/  BSYNC B2 ;  /* 0x0000000000027941 */ /* 0x000fea0003800000 */
.L_x_7399:
[----:B------:R-:W-:-:S13]  /*9510*/  ISETP.GE.AND P0, PT, R84, R167, PT ;  /* 0x000000a75400720c */ /* 0x000fda0003f06270 */
[----:B------:R-:W-:Y:S05]  /*9520*/  @!P0 BRA `(.L_x_7412) ;  /* 0x0000003c00088947 */ /* 0x000fea0003800000 */
[----:B------:R-:W-:Y:S01]  /*9530*/  IMAD.SHL.U32 R186, R84, 0x80, RZ ;  /* 0x0000008054ba7824 */ /* 0x000fe200078e00ff */
[----:B------:R-:W-:Y:S01]  /*9540*/  ISETP.NE.U32.AND P3, PT, R182, RZ, PT ;  /* 0x000000ffb600720c */ /* 0x000fe20003f65070 */
[----:B------:R-:W-:Y:S01]  /*9550*/  IMAD.MOV.U32 R86, RZ, RZ, R0 ;  /* 0x000000ffff567224 */ /* 0x000fe200078e0000 */
[----:B------:R-:W-:Y:S01]  /*9560*/  MOV R85, R47 ;  /* 0x0000002f00557202 */ /* 0x000fe20000000f00 */
[----:B------:R-:W-:Y:S01]  /*9570*/  VIADD R184, R84, 0x1 ;  /* 0x0000000154b87836 */ /* 0x000fe20000000000 */
[C---:B------:R-:W-:Y:S02]  /*9580*/  LOP3.LUT R187, R186.reuse, 0x40, R129, 0xfe, !PT ;  /* 0x00000040babb7812 */ /* 0x040fe400078efe81 */
[----:B------:R-:W-:Y:S02]  /*9590*/  ISETP.NE.AND.EX P3, PT, R183, RZ, PT, P3 ;  /* 0x000000ffb700720c */ /* 0x000fe40003f65330 */
[----:B------:R-:W-:-:S11]  /*95a0*/  IADD3 R186, PT, PT, R186, 0x80, RZ ;  /* 0x00000080baba7810 */ /* 0x000fd60007ffe0ff */
.L_x_7419:
        /* <DEDUP_REMOVED lines=79> */
.L_x_7414:
[----:B------:R-:W-:Y:S05]  /*9aa0*/  BSYNC.RECONVERGENT B0 ;  /* 0x0000000000007941 */ /* 0x000fea0003800200 */
.L_x_7413:
[----:B------:R-:W1:Y:S01]  /*9ab0*/  S2UR UR6, SR_CgaCtaId ;  /* 0x00000000000679c3 */ /* 0x000e620000008800 */
[----:B------:R-:W-:Y:S01]  /*9ac0*/  LOP3.LUT R175, R152, 0x18, RZ, 0xc0, !PT ;  /* 0x0000001898af7812 */ /* 0x000fe200078ec0ff */
[----:B------:R-:W-:Y:S01]  /*9ad0*/  UMOV UR7, 0x400 ;  /* 0x0000040000077882 */ /* 0x000fe20000000000 */
[----:B------:R-:W-:Y:S01]  /*9ae0*/  LOP3.LUT R188, R176, 0xc0, RZ, 0xc0, !PT ;  /* 0x000000c0b0bc7812 */ /* 0x000fe200078ec0ff */
[----:B------:R-:W-:Y:S01]  /*9af0*/  IMAD.SHL.U32 R191, R160, 0x40, RZ ;  /* 0x00000040a0bf7824 */ /* 0x000fe200078e00ff */
[----:B------:R-:W-:Y:S01]  /*9b00*/  LOP3.LUT R189, R176, 0x18, RZ, 0xc0, !PT ;  /* 0x00000018b0bd7812 */ /* 0x000fe200078ec0ff */
[----:B------:R-:W-:Y:S01]  /*9b10*/  IMAD.SHL.U32 R157, R152, 0x20, RZ ;  /* 0x00000020989d7824 */ /* 0x000fe200078e00ff */
[----:B------:R-:W-:Y:S01]  /*9b20*/  LOP3.LUT R175, R188, R175, RZ, 0xfc, !PT ;  /* 0x000000afbcaf7212 */ /* 0x000fe200078efcff */
[C---:B------:R-:W-:Y:S01]  /*9b30*/  IMAD.SHL.U32 R154, R152.reuse, 0x10, RZ ;  /* 0x00000010989a7824 */ /* 0x040fe200078e00ff */
[CC--:B------:R-:W-:Y:S01]  /*9b40*/  ISETP.GE.AND P6, PT, R189.reuse, R174.reuse, PT ;  /* 0x000000aebd00720c */ /* 0x0c0fe20003fc6270 */
[----:B------:R-:W-:Y:S01]  /*9b50*/  IMAD.SHL.U32 R87, R152, 0x4, RZ ;  /* 0x0000000498577824 */ /* 0x000fe200078e00ff */
[----:B------:R-:W-:Y:S01]  /*9b60*/  ISETP.GE.AND P5, PT, R189, R174, PT ;  /* 0x000000aebd00720c */ /* 0x000fe20003fa6270 */
[----:B------:R-:W-:Y:S01]  /*9b70*/  IMAD.MOV.U32 R117, RZ, RZ, 0x20 ;  /* 0x00000020ff757424 */ /* 0x000fe200078e00ff */
[----:B------:R-:W-:Y:S01]  /*9b80*/  LOP3.LUT R189, R175, R189, RZ, 0x3c, !PT ;  /* 0x000000bdafbd7212 */ /* 0x000fe200078e3cff */
[----:B------:R-:W-:Y:S01]  /*9b90*/  VIADD R184, R184, 0xffffffff ;  /* 0xffffffffb8b87836 */ /* 0x000fe20000000000 */
[----:B------:R-:W-:Y:S01]  /*9ba0*/  LOP3.LUT R188, R176, 0x1f20, RZ, 0xc0, !PT ;  /* 0x00001f20b0bc7812 */ /* 0x000fe200078ec0ff */
[----:B------:R-:W-:Y:S01]  /*9bb0*/  BSSY.RECONVERGENT B1, `(.L_x_7415) ;  /* 0x00000d8000017945 */ /* 0x000fe20003800200 */
[----:B------:R-:W-:Y:S02]  /*9bc0*/  IADD3 R192, P0, PT, R191, R170, RZ ;  /* 0x000000aabfc07210 */ /* 0x000fe40007f1e0ff */
[----:B------:R-:W-:Y:S02]  /*9bd0*/  LOP3.LUT R190, R188, R189, RZ, 0xfc, !PT ;  /* 0x000000bdbcbe7212 */ /* 0x000fe400078efcff */
[----:B------:R-:W-:Y:S02]  /*9be0*/  SHF.L.U64.HI R188, R160, 0x6, R161 ;  /* 0x00000006a0bc7819 */ /* 0x000fe400000102a1 */
[----:B------:R-:W-:Y:S01]  /*9bf0*/  LOP3.LUT R91, R157, 0xc0, RZ, 0xc0, !PT ;  /* 0x000000c09d5b7812 */ /* 0x000fe200078ec0ff */
[----:B-1----:R-:W-:Y:S01]  /*9c00*/  ULEA UR6, UR6, UR7, 0x18 ;  /* 0x0000000706067291 */ /* 0x002fe2000f8ec0ff */
[----:B------:R-:W-:Y:S01]  /*9c10*/  LOP3.LUT R0, R154, 0x100, RZ, 0xc0, !PT ;  /* 0x000001009a007812 */ /* 0x000fe200078ec0ff */
[----:B------:R-:W-:Y:S01]  /*9c20*/  IMAD.X R193, R188, 0x1, R171, P0 ;  /* 0x00000001bcc17824 */ /* 0x000fe200000e06ab */
[--C-:B------:R-:W-:Y:S02]  /*9c30*/  SHF.R.U32.HI R153, RZ, 0x1, R152.reuse ;  /* 0x00000001ff997819 */ /* 0x100fe40000011698 */
[----:B------:R-:W-:Y:S01]  /*9c40*/  LOP3.LUT R84, R91, 0x8, R152, 0xf8, !PT ;  /* 0x000000085b547812 */ /* 0x000fe200078ef898 */
[----:B------:R-:W-:Y:S01]  /*9c50*/  IMAD.U32 R155, RZ, RZ, UR6 ;  /* 0x00000006ff9b7e24 */ /* 0x000fe2000f8e00ff */
[----:B------:R-:W-:Y:S02]  /*9c60*/  LOP3.LUT R89, R87, 0x18, RZ, 0xc0, !PT ;  /* 0x0000001857597812 */ /* 0x000fe400078ec0ff */
        /* <DEDUP_REMOVED lines=33> */
[----:B------:R-:W-:Y:S01]  /*9e80*/  @P5 STS.128 [R189+0x4800], RZ ;  /* 0x004800ffbd005388 */ /* 0x000fe20000000c00 */
[----:B------:R-:W-:Y:S04]  /*9e90*/  SEL R117, R117, 0xffffffe0, !P2 ;  /* 0xffffffe075757807 */ /* 0x000fe80005000000 */
[----:B------:R-:W-:Y:S01]  /*9ea0*/  @!PT LDS RZ, [RZ] ;  /* 0x00000000fffff984 */ /* 0x000fe20000000800 */
[----:B------:R-:W-:Y:S01]  /*9eb0*/  @!PT LDS RZ, [RZ] ;  /* 0x00000000fffff984 */ /* 0x000fe20000000800 */
[----:B------:R-:W-:Y:S01]  /*9ec0*/  @!PT LDS RZ, [RZ] ;  /* 0x00000000fffff984 */ /* 0x000fe20000000800 */
[----:B------:R1:W-:Y:S01]  /*9ed0*/  @!P5 LDGSTS.E.BYPASS.LTC128B.128 [R189+0x4800], desc[UR4][R190.64] ;  /* 0x04800000bebddfae */ /* 0x0003e2000b981a04 */
[----:B------:R-:W-:Y:S04]  /*9ee0*/  IMAD.IADD R124, R0, 0x1, R117 ;  /* 0x00000001007c7824 */ /* 0x000fe800078e0275 */
        /* <DEDUP_REMOVED lines=8> */
[----:B------:R-:W1:Y:S05]  /*9f70*/  LDSM.16.M88.4 R112, [R84+0x2400] ;  /* 0x002400005470783b */ /* 0x000e6a0000000200 */
[----:B------:R-:W1:Y:S05]  /*9f80*/  LDSM.16.M88.4 R116, [R84+0x2800] ;  /* 0x002800005474783b */ /* 0x000e6a0000000200 */
[----:B------:R-:W1:Y:S01]  /*9f90*/  LDSM.16.M88.4 R120, [R84+0x2c00] ;  /* 0x002c00005478783b */ /* 0x000e620000000200 */
[C---:B---3--:R-:W-:Y:S04]  /*9fa0*/  HMMA.16816.F32.BF16 R4, R88.reuse, R92, RZ ;  /* 0x0000005c5804723c */ /* 0x048fe800000418ff */
[----:B------:R-:W-:Y:S04]  /*9fb0*/  LDSM.16.M88.4 R124, [R124] ;  /* 0x000000007c7c783b */ /* 0x000fe80000000200 */
        /* <DEDUP_REMOVED lines=12> */
[----:B------:R-:W5:Y:S02]  /*a080*/  LDSM.16.M88.4 R148, [R0+0x2c00] ;  /* 0x002c00000094783b */ /* 0x000f640000000200 */
[C---:B--2---:R-:W-:Y:S01]  /*a090*/  HMMA.16816.F32.BF16 R28, R88.reuse, R104, RZ ;  /* 0x00000068581c723c */ /* 0x044fe200000418ff */
[----:B------:R-:W-:Y:S04]  /*a0a0*/  DEPBAR.LE SB0, 0x0 ;  /* 0x000080000000791a */ /* 0x000fe80000000000 */
[----:B------:R-:W-:Y:S03]  /*a0b0*/  BAR.SYNC.DEFER_BLOCKING 0x0 ;  /* 0x0000000000007b1d */ /* 0x000fe60000010000 */
        /* <DEDUP_REMOVED lines=8> */
[----:B------:R-:W-:Y:S08]  /*a140*/  HMMA.16816.F32.BF16 R64, R88, R122, RZ ;  /* 0x0000007a5840723c */ /* 0x000ff000000418ff */
        /* <DEDUP_REMOVED lines=96> */
.L_x_7418:
[----:B------:R-:W-:Y:S05]  /*a750*/  BSYNC.RECONVERGENT B0 ;  /* 0x0000000000007941 */ /* 0x000fea0003800200 */
.L_x_7417:
        /* <DEDUP_REMOVED lines=29> */
.L_x_7416:
[----:B------:R-:W-:Y:S05]  /*a930*/  BSYNC.RECONVERGENT B1 ;  /* 0x0000000000017941 */ /* 0x000fea0003800200 */
.L_x_7415:
[----:B------:R-:W-:Y:S01]  /*a940*/  LOP3.LUT R156, R156, 0x120, R157, 0xf8, !PT ;  /* 0x000001209c9c7812 */ /* 0x000fe200078ef89d */
[----:B------:R-:W2:Y:S01]  /*a950*/  LD.E R84, desc[UR4][R2.64+0xdc] ;  /* 0x0000dc0402547980 */ /* 0x000ea2000c101900 */
[C---:B------:R-:W-:Y:S02]  /*a960*/  VIADD R95, R187.reuse, 0xffffffd9 ;  /* 0xffffffd9bb5f7836 */ /* 0x040fe40000000000 */
[C---:B------:R-:W-:Y:S02]  /*a970*/  VIADD R107, R187.reuse, 0xffffffe8 ;  /* 0xffffffe8bb6b7836 */ /* 0x040fe40000000000 */
[C---:B-1----:R-:W-:Y:S02]  /*a980*/  VIADD R89, R187.reuse, 0xffffffc1 ;  /* 0xffffffc1bb597836 */ /* 0x042fe40000000000 */
[C---:B------:R-:W-:Y:S02]  /*a990*/  VIADD R0, R187.reuse, 0xffffffc9 ;  /* 0xffffffc9bb007836 */ /* 0x040fe40000000000 */
[----:B------:R-:W-:Y:S01]  /*a9a0*/  VIADD R99, R187, 0xffffffd1 ;  /* 0xffffffd1bb637836 */ /* 0x000fe20000000000 */
[----:B------:R-:W-:Y:S01]  /*a9b0*/  ISETP.GE.AND P0, PT, R89, R164, PT ;  /* 0x000000a45900720c */ /* 0x000fe20003f06270 */
[----:B------:R-:W-:Y:S01]  /*a9c0*/  VIADD R123, R187, 0xfffffff0 ;  /* 0xfffffff0bb7b7836 */ /* 0x000fe20000000000 */
[----:B------:R-:W-:Y:S01]  /*a9d0*/  ISETP.GE.AND P4, PT, R89, R166, PT ;  /* 0x000000a65900720c */ /* 0x000fe20003f86270 */
[----:B------:R-:W-:Y:S01]  /*a9e0*/  VIADD R88, R187, 0xffffffc8 ;  /* 0xffffffc8bb587836 */ /* 0x000fe20000000000 */
[----:B------:R-:W-:Y:S01]  /*a9f0*/  FSEL R93, R7, -INF , P0 ;  /* 0xff800000075d7808 */ /* 0x000fe20000000000 */
[C---:B------:R-:W-:Y:S01]  /*aa00*/  VIADD R119, R187.reuse, 0xfffffff1 ;  /* 0xfffffff1bb777836 */ /* 0x040fe20000000000 */
[CC--:B------:R-:W-:Y:S01]  /*aa10*/  ISETP.GE.AND P0, PT, R0.reuse, R164.reuse, PT ;  /* 0x000000a40000720c */ /* 0x0c0fe20003f06270 */
        /* <DEDUP_REMOVED lines=8> */
[----:B------:R-:W-:Y:S01]  /*aaa0*/  VIADD R143, R187, 0x19 ;  /* 0x00000019bb8f7836 */ /* 0x000fe20000000000 */
        /* <DEDUP_REMOVED lines=13> */
[----:B------:R-:W-:Y:S01]  /*ab80*/  ISETP.GE.AND P4, PT, R95, R166, PT ;  /* 0x000000a65f00720c */ /* 0x000fe20003f86270 */
        /* <DEDUP_REMOVED lines=9> */
[C---:B------:R-:W-:Y:S01]  /*ac20*/  ISETP.GE.AND P1, PT, R114.reuse, R164, PT ;  /* 0x000000a47200720c */ /* 0x040fe20003f26270 */
[C---:B------:R-:W-:Y:S01]  /*ac30*/  VIADD R139, R187.reuse, 0x10 ;  /* 0x00000010bb8b7836 */ /* 0x040fe20000000000 */
[-C--:B------:R-:W-:Y:S01]  /*ac40*/  ISETP.GE.AND P5, PT, R114, R166.reuse, PT ;  /* 0x000000a67200720c */ /* 0x080fe20003fa6270 */
[----:B------:R-:W-:Y:S01]  /*ac50*/  VIADD R133, R187, 0x8 ;  /* 0x00000008bb857836 */ /* 0x000fe20000000000 */
        /* <DEDUP_REMOVED lines=8> */
[----:B------:R-:W-:Y:S02]  /*ace0*/  FSEL R94, R10, -INF , P1 ;  /* 0xff8000000a5e7808 */ /* 0x000fe40000800000 */
        /* <DEDUP_REMOVED lines=26> */
[C---:B------:R-:W-:Y:S02]  /*ae90*/  ISETP.GE.AND P6, PT, R114.reuse, R165, PT ;  /* 0x000000a57200720c */ /* 0x040fe40003fc6270 */
        /* <DEDUP_REMOVED lines=24> */
[----:B------:R-:W-:Y:S02]  /*b020*/  FSEL R142, R90, -INF , !P6 ;  /* 0xff8000005a8e7808 */ /* 0x000fe40007000000 */
[----:B------:R-:W-:Y:S02]  /*b030*/  FSEL R120, R38, -INF , P1 ;  /* 0xff80000026787808 */ /* 0x000fe40000800000 */
[-C--:B------:R-:W-:Y:S02]  /*b040*/  ISETP.GE.AND P6, PT, R0, R165.reuse, PT ;  /* 0x000000a50000720c */ /* 0x080fe40003fc6270 */
[----:B------:R-:W-:Y:S02]  /*b050*/  FSEL R188, R37, -INF , P5 ;  /* 0xff80000025bc7808 */ /* 0x000fe40002800000 */
[----:B------:R-:W-:Y:S02]  /*b060*/  FSEL R134, R102, -INF , !P6 ;  /* 0xff80000066867808 */ /* 0x000fe40007000000 */
[----:B------:R-:W-:Y:S02]  /*b070*/  ISETP.GE.AND P5, PT, R133, R164, PT ;  /* 0x000000a48500720c */ /* 0x000fe40003fa6270 */
[----:B------:R-:W-:Y:S01]  /*b080*/  FSEL R196, R49, -INF , P0 ;  /* 0xff80000031c47808 */ /* 0x000fe20000000000 */
[----:B------:R-:W-:Y:S01]  /*b090*/  VIADD R49, R187, 0x31 ;  /* 0x00000031bb317836 */ /* 0x000fe20000000000 */
[-C--:B------:R-:W-:Y:S02]  /*b0a0*/  ISETP.GE.AND P0, PT, R137, R166.reuse, PT ;  /* 0x000000a68900720c */ /* 0x080fe40003f06270 */
[----:B------:R-:W-:Y:S02]  /*b0b0*/  ISETP.GE.AND P1, PT, R133, R166, PT ;  /* 0x000000a68500720c */ /* 0x000fe40003f26270 */
[----:B------:R-:W-:Y:S02]  /*b0c0*/  FSEL R193, R52, -INF , P0 ;  /* 0xff80000034c17808 */ /* 0x000fe40000000000 */
[----:B------:R-:W-:Y:S02]  /*b0d0*/  FSEL R190, R40, -INF , P1 ;  /* 0xff80000028be7808 */ /* 0x000fe40000800000 */
[----:B------:R-:W-:Y:S02]  /*b0e0*/  ISETP.GE.AND P0, PT, R47, R164, PT ;  /* 0x000000a42f00720c */ /* 0x000fe40003f06270 */
[----:B------:R-:W-:Y:S02]  /*b0f0*/  FSEL R210, R42, -INF , P5 ;  /* 0xff8000002ad27808 */ /* 0x000fe40002800000 */
[----:B------:R-:W-:Y:S02]  /*b100*/  FSEL R55, R55, -INF , P0 ;  /* 0xff80000037377808 */ /* 0x000fe40000000000 */
[-C--:B------:R-:W-:Y:S02]  /*b110*/  ISETP.GE.AND P5, PT, R128, R166.reuse, PT ;  /* 0x000000a68000720c */ /* 0x080fe40003fa6270 */
        /* <DEDUP_REMOVED lines=30> */
[----:B------:R-:W-:Y:S02]  /*b300*/  FSEL R54, R122, -INF , !P1 ;  /* 0xff8000007a367808 */ /* 0x000fe40004800000 */
[-C--:B------:R-:W-:Y:S02]  /*b310*/  ISETP.GE.AND P1, PT, R187, R163.reuse, PT ;  /* 0x000000a3bb00720c */ /* 0x080fe40003f26270 */
[----:B------:R-:W-:Y:S01]  /*b320*/  FSEL R197, R61, -INF , P0 ;  /* 0xff8000003dc57808 */ /* 0x000fe20000000000 */
[C---:B------:R-:W-:Y:S01]  /*b330*/  VIADD R61, R187.reuse, 0x38 ;  /* 0x00000038bb3d7836 */ /* 0x040fe20000000000 */
[----:B------:R-:W-:Y:S01]  /*b340*/  FSEL R52, R120, -INF , !P1 ;  /* 0xff80000078347808 */ /* 0x000fe20004800000 */
[----:B------:R-:W-:Y:S01]  /*b350*/  VIADD R187, R187, 0xffffff80 ;  /* 0xffffff80bbbb7836 */ /* 0x000fe20000000000 */
[----:B------:R-:W-:Y:S02]  /*b360*/  ISETP.GE.AND P1, PT, R89, R163, PT ;  /* 0x000000a35900720c */ /* 0x000fe40003f26270 */
[----:B------:R-:W-:Y:S02]  /*b370*/  ISETP.GE.AND P0, PT, R49, R164, PT ;  /* 0x000000a43100720c */ /* 0x000fe40003f06270 */
[-C--:B------:R-:W-:Y:S02]  /*b380*/  ISETP.GE.AND P5, PT, R61, R166.reuse, PT ;  /* 0x000000a63d00720c */ /* 0x080fe40003fa6270 */
[----:B------:R-:W-:Y:S02]  /*b390*/  FSEL R63, R63, -INF , P0 ;  /* 0xff8000003f3f7808 */ /* 0x000fe40000000000 */
[----:B------:R-:W-:Y:S02]  /*b3a0*/  FSEL R64, R64, -INF , P5 ;  /* 0xff80000040407808 */ /* 0x000fe40002800000 */
[-C--:B------:R-:W-:Y:S02]  /*b3b0*/  ISETP.GE.AND P5, PT, R89, R165.reuse, PT ;  /* 0x000000a55900720c */ /* 0x080fe40003fa6270 */
[----:B------:R-:W-:Y:S02]  /*b3c0*/  ISETP.GE.AND P0, PT, R191, R166, PT ;  /* 0x000000a6bf00720c */ /* 0x000fe40003f06270 */
[----:B------:R-:W-:Y:S02]  /*b3d0*/  FSEL R140, R91, -INF , !P5 ;  /* 0xff8000005b8c7808 */ /* 0x000fe40006800000 */
[-C--:B------:R-:W-:Y:S02]  /*b3e0*/  ISETP.GE.AND P5, PT, R103, R165.reuse, PT ;  /* 0x000000a56700720c */ /* 0x080fe40003fa6270 */
[----:B------:R-:W-:Y:S02]  /*b3f0*/  FSEL R195, R65, -INF , P0 ;  /* 0xff80000041c37808 */ /* 0x000fe40000000000 */
[----:B------:R-:W-:Y:S02]  /*b400*/  FSEL R122, R110, -INF , !P5 ;  /* 0xff8000006e7a7808 */ /* 0x000fe40006800000 */
[----:B------:R-:W-:Y:S02]  /*b410*/  ISETP.GE.AND P5, PT, R95, R165, PT ;  /* 0x000000a55f00720c */ /* 0x000fe40003fa6270 */
[----:B------:R-:W-:Y:S02]  /*b420*/  ISETP.GE.AND P0, PT, R191, R164, PT ;  /* 0x000000a4bf00720c */ /* 0x000fe40003f06270 */
[----:B------:R-:W-:Y:S02]  /*b430*/  FSEL R110, R124, -INF , !P5 ;  /* 0xff8000007c6e7808 */ /* 0x000fe40006800000 */
[----:B------:R-:W-:Y:S02]  /*b440*/  FSEL R65, R67, -INF , P0 ;  /* 0xff80000043417808 */ /* 0x000fe40000000000 */
        /* <DEDUP_REMOVED lines=9> */
[-C--:B------:R-:W-:Y:S02]  /*b4e0*/  ISETP.GE.AND P4, PT, R106, R165.reuse, PT ;  /* 0x000000a56a00720c */ /* 0x080fe40003f86270 */
[----:B------:R-:W-:Y:S02]  /*b4f0*/  FMNMX3.FTZ R89, R89, R138, R134, !PT ;  /* 0x0000008a59597276 */ /* 0x000fe40007810086 */
[----:B------:R-:W-:Y:S02]  /*b500*/  FSEL R90, R135, -INF , !P4 ;  /* 0xff800000875a7808 */ /* 0x000fe40006000000 */
[-C--:B------:R-:W-:Y:S02]  /*b510*/  ISETP.GE.AND P4, PT, R123, R165.reuse, PT ;  /* 0x000000a57b00720c */ /* 0x080fe40003f86270 */
        /* <DEDUP_REMOVED lines=44> */
[----:B------:R-:W-:Y:S02]  /*b7e0*/  ISETP.GE.AND P6, PT, R145, R165, PT ;  /* 0x000000a59100720c */ /* 0x000fe40003fc6270 */
        /* <DEDUP_REMOVED lines=91> */
[----:B------:R-:W3:Y:S01]  /*bda0*/  SHFL.BFLY PT, R47, R116, 0x1, 0x1f ;  /* 0x0c201f00742f7f89 */ /* 0x000ee200000e0000 */
[----:B-1----:R-:W-:Y:S02]  /*bdb0*/  FMNMX.FTZ R49, R51, R0, !PT ;  /* 0x0000000033317209 */ /* 0x002fe40007810000 */
[----:B---3--:R-:W-:Y:S05]  /*bdc0*/  FMNMX.FTZ R47, R116, R47, !PT ;  /* 0x0000002f742f7209 */ /* 0x008fea0007810000 */
[----:B------:R-:W1:Y:S01]  /*bdd0*/  SHFL.BFLY PT, R0, R49, 0x1, 0x1f ;  /* 0x0c201f0031007f89 */ /* 0x000e6200000e0000 */
[----:B------:R-:W-:Y:S01]  /*bde0*/  FSETP.NEU.FTZ.AND P1, PT, R47, -INF , PT ;  /* 0xff8000002f00780b */ /* 0x000fe20003f3d000 */
        /* <DEDUP_REMOVED lines=9> */
[----:B------:R-:W-:Y:S01]  /*be80*/  FSEL R50, R47, RZ, P1 ;  /* 0x000000ff2f327208 */ /* 0x000fe20000800000 */
[-CC-:B------:R-:W-:Y:S01]  /*be90*/  FFMA.FTZ R148, R142, R84.reuse, -R101.reuse ;  /* 0x000000548e947223 */ /* 0x180fe20000010865 */
[-CC-:B------:R-:W-:Y:S01]  /*bea0*/  FFMA.FTZ R142, R138, R84.reuse, -R101.reuse ;  /* 0x000000548a8e7223 */ /* 0x180fe20000010865 */
[-CC-:B------:R-:W-:Y:S01]  /*beb0*/  FFMA.FTZ R129, R120, R84.reuse, -R101.reuse ;  /* 0x0000005478817223 */ /* 0x180fe20000010865 */
[-C--:B------:R-:W-:Y:S01]  /*bec0*/  FFMA.FTZ R139, R140, R84.reuse, -R101 ;  /* 0x000000548c8b7223 */ /* 0x080fe20000010865 */
[----:B------:R-:W-:Y:S01]  /*bed0*/  FADD.FTZ R51, -R50, R85 ;  /* 0x0000005532337221 */ /* 0x000fe20000010100 */
[-CC-:B------:R-:W-:Y:S03]  /*bee0*/  FFMA.FTZ R133, R134, R84.reuse, -R101.reuse ;  /* 0x0000005486857223 */ /* 0x180fe60000010865 */
[----:B------:R-:W-:Y:S01]  /*bef0*/  MUFU.EX2 R148, R148 ;  /* 0x0000009400947308 */ /* 0x000fe20000000800 */
[-CC-:B------:R-:W-:Y:S01]  /*bf00*/  FFMA.FTZ R120, R100, R84.reuse, -R101.reuse ;  /* 0x0000005464787223 */ /* 0x180fe20000010865 */
[-CC-:B------:R-:W-:Y:S01]  /*bf10*/  FFMA.FTZ R100, R48, R84.reuse, -R101.reuse ;  /* 0x0000005430647223 */ /* 0x180fe20000010865 */
[----:B------:R-:W-:Y:S01]  /*bf20*/  FMUL.FTZ R48, R84, R51 ;  /* 0x0000003354307220 */ /* 0x000fe20000410000 */
        /* <DEDUP_REMOVED lines=13> */
[----:B------:R-:W-:Y:S01]  /*c000*/  FFMA.FTZ R98, R98, R84, -R101 ;  /* 0x0000005462627223 */ /* 0x000fe20000010865 */
[----:B-1----:R-:W-:Y:S04]  /*c010*/  FMNMX.FTZ R0, R49, R0, !PT ;  /* 0x0000000031007209 */ /* 0x002fe80007810000 */
[----:B------:R-:W-:Y:S01]  /*c020*/  FSETP.NEU.FTZ.AND P0, PT, R0, -INF , PT ;  /* 0xff8000000000780b */ /* 0x000fe20003f1d000 */
[----:B------:R-:W-:Y:S03]  /*c030*/  FMUL.FTZ R97, R84, R0 ;  /* 0x0000000054617220 */ /* 0x000fe60000410000 */
[----:B------:R-:W1:Y:S01]  /*c040*/  MUFU.EX2 R133, R133 ;  /* 0x0000008500857308 */ /* 0x000e620000000800 */
[----:B------:R-:W-:Y:S02]  /*c050*/  FSEL R49, R0, RZ, P0 ;  /* 0x000000ff00317208 */ /* 0x000fe40000000000 */
[----:B------:R-:W-:Y:S02]  /*c060*/  FSEL R97, R97, RZ, P0 ;  /* 0x000000ff61617208 */ /* 0x000fe40000000000 */
[----:B------:R-:W-:Y:S01]  /*c070*/  ISETP.GT.AND P0, PT, R184, R167, PT ;  /* 0x000000a7b800720c */ /* 0x000fe20003f04270 */
[----:B------:R-:W-:Y:S04]  /*c080*/  FADD.FTZ R49, -R49, R86 ;  /* 0x0000005631317221 */ /* 0x000fe80000010100 */
[----:B------:R-:W-:Y:S01]  /*c090*/  MUFU.EX2 R140, R140 ;  /* 0x0000008c008c7308 */ /* 0x000fe20000000800 */
[-CC-:B------:R-:W-:Y:S01]  /*c0a0*/  FFMA.FTZ R138, R94, R84.reuse, -R97.reuse ;  /* 0x000000545e8a7223 */ /* 0x180fe20000010861 */
[-C--:B------:R-:W-:Y:S01]  /*c0b0*/  FFMA.FTZ R131, R96, R84.reuse, -R97 ;  /* 0x0000005460837223 */ /* 0x080fe20000010861 */
[----:B------:R-:W-:Y:S02]  /*c0c0*/  IMAD R96, R156, 0x2, R155 ;  /* 0x000000029c607824 */ /* 0x000fe400078e029b */
[----:B------:R-:W-:Y:S01]  /*c0d0*/  FMUL.FTZ R50, R84, R49 ;  /* 0x0000003154327220 */ /* 0x000fe20000410000 */
[-CC-:B------:R-:W-:Y:S01]  /*c0e0*/  FFMA.FTZ R137, R67, R84.reuse, -R97.reuse ;  /* 0x0000005443897223 */ /* 0x180fe20000010861 */
[-CC-:B------:R-:W-:Y:S01]  /*c0f0*/  FFMA.FTZ R135, R130, R84.reuse, -R97.reuse ;  /* 0x0000005482877223 */ /* 0x180fe20000010861 */
[C---:B------:R-:W-:Y:S02]  /*c100*/  VIADD R49, R96.reuse, 0x3000 ;  /* 0x0000300060317836 */ /* 0x040fe40000000000 */
[----:B------:R-:W-:Y:S01]  /*c110*/  MUFU.EX2 R138, R138 ;  /* 0x0000008a008a7308 */ /* 0x000fe20000000800 */
[----:B------:R-:W2:Y:S01]  /*c120*/  LDSM.16.MT88.4 R56, [R96+0x3000] ;  /* 0x003000006038783b */ /* 0x000ea20000004200 */
[----:B------:R-:W-:Y:S02]  /*c130*/  VIADD R85, R96, 0x3020 ;  /* 0x0000302060557836 */ /* 0x000fe40000000000 */
[-CC-:B------:R-:W-:Y:S01]  /*c140*/  FFMA.FTZ R134, R216, R84.reuse, -R97.reuse ;  /* 0x00000054d8867223 */ /* 0x180fe20000010861 */
[----:B------:R-:W-:Y:S02]  /*c150*/  @P2 VIADD R85, R49, 0xffffffe0 ;  /* 0xffffffe031552836 */ /* 0x000fe40000000000 */
[-CC-:B------:R-:W-:Y:S01]  /*c160*/  FFMA.FTZ R127, R214, R84.reuse, -R97.reuse ;  /* 0x00000054d67f7223 */ /* 0x180fe20000010861 */
[-CC-:B------:R-:W-:Y:S01]  /*c170*/  FFMA.FTZ R128, R218, R84.reuse, -R97.reuse ;  /* 0x00000054da807223 */ /* 0x180fe20000010861 */
[-CC-:B------:R-:W-:Y:S01]  /*c180*/  FFMA.FTZ R121, R222, R84.reuse, -R97.reuse ;  /* 0x00000054de797223 */ /* 0x180fe20000010861 */
[----:B------:R-:W-:Y:S01]  /*c190*/  MUFU.EX2 R137, R137 ;  /* 0x0000008900897308 */ /* 0x000fe20000000800 */
[----:B------:R-:W3:Y:S01]  /*c1a0*/  LDSM.16.MT88.4 R92, [R85] ;  /* 0x00000000555c783b */ /* 0x000ee20000004200 */
        /* <DEDUP_REMOVED lines=18> */
[----:B------:R-:W-:Y:S01]  /*c2d0*/  FFMA.FTZ R104, R104, R84, -R97 ;  /* 0x0000005468687223 */ /* 0x000fe20000010861 */
[----:B-1----:R-:W-:Y:S01]  /*c2e0*/  F2FP.BF16.F32.PACK_AB R90, R133, R142 ;  /* 0x0000008e855a723e */ /* 0x002fe200000010ff */
[--C-:B------:R-:W-:Y:S01]  /*c2f0*/  FFMA.FTZ R86, R88, R84, -R101.reuse ;  /* 0x0000005458567223 */ /* 0x100fe20000010865 */
[----:B------:R-:W-:Y:S03]  /*c300*/  F2FP.BF16.F32.PACK_AB R88, R139, R148 ;  /* 0x000000948b58723e */ /* 0x000fe600000010ff */
[----:B------:R-:W1:Y:S01]  /*c310*/  MUFU.EX2 R67, R48 ;  /* 0x0000003000437308 */ /* 0x000e620000000800 */
[----:B----4-:R-:W-:Y:S01]  /*c320*/  F2FP.BF16.F32.PACK_AB R89, R135, R137 ;  /* 0x000000898759723e */ /* 0x010fe200000010ff */
[-C--:B------:R-:W-:Y:S01]  /*c330*/  FFMA.FTZ R130, R112, R84.reuse, -R101 ;  /* 0x0000005470827223 */ /* 0x080fe20000010865 */
[-C--:B------:R-:W-:Y:S01]  /*c340*/  FFMA.FTZ R112, R52, R84.reuse, -R97 ;  /* 0x0000005434707223 */ /* 0x080fe20000010861 */
[--C-:B------:R-:W-:Y:S06]  /*c350*/  FFMA.FTZ R156, R198, R84, -R101.reuse ;  /* 0x00000054c69c7223 */ /* 0x100fec0000010865 */
[----:B------:R-:W4:Y:S01]  /*c360*/  MUFU.EX2 R66, R50 ;  /* 0x0000003200427308 */ /* 0x000f220000000800 */
[----:B-----5:R-:W-:Y:S09]  /*c370*/  F2FP.BF16.F32.PACK_AB R91, R131, R138 ;  /* 0x0000008a835b723e */ /* 0x020ff200000010ff */
[----:B------:R-:W5:Y:S01]  /*c380*/  MUFU.EX2 R129, R129 ;  /* 0x0000008100817308 */ /* 0x000f620000000800 */
[C---:B-1----:R-:W-:Y:S01]  /*c390*/  FMUL.FTZ R49, R67.reuse, R81 ;  /* 0x0000005143317220 */ /* 0x042fe20000410000 */
[C---:B------:R-:W-:Y:S01]  /*c3a0*/  FMUL.FTZ R52, R67.reuse, R76 ;  /* 0x0000004c43347220 */ /* 0x040fe20000410000 */
[C---:B------:R-:W-:Y:S01]  /*c3b0*/  FMUL.FTZ R53, R67.reuse, R77 ;  /* 0x0000004d43357220 */ /* 0x040fe20000410000 */
[C---:B------:R-:W-:Y:S01]  /*c3c0*/  FMUL.FTZ R48, R67.reuse, R80 ;  /* 0x0000005043307220 */ /* 0x040fe20000410000 */
[----:B------:R-:W-:Y:S01]  /*c3d0*/  FFMA.FTZ R80, R60, R84, -R101 ;  /* 0x000000543c507223 */ /* 0x000fe20000010865 */
[C---:B------:R-:W-:Y:S01]  /*c3e0*/  FMUL.FTZ R60, R67.reuse, R68 ;  /* 0x00000044433c7220 */ /* 0x040fe20000410000 */
[C---:B------:R-:W-:Y:S03]  /*c3f0*/  FMUL.FTZ R61, R67.reuse, R69 ;  /* 0x00000045433d7220 */ /* 0x040fe60000410000 */
[----:B------:R-:W-:Y:S01]  /*c400*/  MUFU.EX2 R134, R134 ;  /* 0x0000008600867308 */ /* 0x000fe20000000800 */
[C---:B----4-:R-:W-:Y:S01]  /*c410*/  FMUL.FTZ R50, R66.reuse, R82 ;  /* 0x0000005242327220 */ /* 0x050fe20000410000 */
[C---:B------:R-:W-:Y:S01]  /*c420*/  FMUL.FTZ R51, R66.reuse, R83 ;  /* 0x0000005342337220 */ /* 0x040fe20000410000 */
[C---:B------:R-:W-:Y:S01]  /*c430*/  FMUL.FTZ R54, R66.reuse, R78 ;  /* 0x0000004e42367220 */ /* 0x040fe20000410000 */
[C---:B------:R-:W-:Y:S01]  /*c440*/  FMUL.FTZ R55, R66.reuse, R79 ;  /* 0x0000004f42377220 */ /* 0x040fe20000410000 */
[C---:B------:R-:W-:Y:S01]  /*c450*/  FMUL.FTZ R62, R66.reuse, R70 ;  /* 0x00000046423e7220 */ /* 0x040fe20000410000 */
[----:B------:R-:W1:Y:S01]  /*c460*/  LDSM.16.MT88.4 R76, [R96+0x3400] ;  /* 0x00340000604c783b */ /* 0x000e620000004200 */
[C---:B------:R-:W-:Y:S03]  /*c470*/  FMUL.FTZ R63, R66.reuse, R71 ;  /* 0x00000047423f7220 */ /* 0x040fe60000410000 */
[----:B------:R-:W4:Y:S01]  /*c480*/  MUFU.EX2 R127, R127 ;  /* 0x0000007f007f7308 */ /* 0x000f220000000800 */
[C---:B--2---:R-:W-:Y:S05]  /*c490*/  HMMA.16816.F32.BF16 R48, R88.reuse, R56, R48 ;  /* 0x000000385830723c */ /* 0x044fea0000041830 */
[C---:B------:R-:W-:Y:S01]  /*c4a0*/  FMUL.FTZ R56, R67.reuse, R72 ;  /* 0x0000004843387220 */ /* 0x040fe20000410000 */
[----:B------:R-:W-:Y:S03]  /*c4b0*/  FMUL.FTZ R57, R67, R73 ;  /* 0x0000004943397220 */ /* 0x000fe60000410000 */
[----:B------:R-:W-:Y:S01]  /*c4c0*/  MUFU.EX2 R130, R130 ;  /* 0x0000008200827308 */ /* 0x000fe20000000800 */
[C---:B------:R-:W-:Y:S03]  /*c4d0*/  HMMA.16816.F32.BF16 R52, R88.reuse, R58, R52 ;  /* 0x0000003a5834723c */ /* 0x040fe60000041834 */
[C---:B------:R-:W-:Y:S01]  /*c4e0*/  FMUL.FTZ R58, R66.reuse, R74 ;  /* 0x0000004a423a7220 */ /* 0x040fe20000410000 */
[C---:B------:R-:W-:Y:S01]  /*c4f0*/  FMUL.FTZ R59, R66.reuse, R75 ;  /* 0x0000004b423b7220 */ /* 0x040fe20000410000 */
[----:B-----5:R-:W-:Y:S01]  /*c500*/  F2FP.BF16.F32.PACK_AB R68, R129, R140 ;  /* 0x0000008c8144723e */ /* 0x020fe200000010ff */
[----:B------:R-:W2:Y:S03]  /*c510*/  LDSM.16.MT88.4 R72, [R85+0x400] ;  /* 0x000400005548783b */ /* 0x000ea60000004200 */
[----:B------:R-:W5:Y:S01]  /*c520*/  MUFU.EX2 R125, R125 ;  /* 0x0000007d007d7308 */ /* 0x000f620000000800 */
[----:B----4-:R-:W-:Y:S01]  /*c530*/  F2FP.BF16.F32.PACK_AB R69, R127, R134 ;  /* 0x000000867f45723e */ /* 0x010fe200000010ff */
[----:B------:R-:W-:Y:S01]  /*c540*/  FFMA.FTZ R137, R66, R185, R137 ;  /* 0x000000b942897223 */ /* 0x000fe20000010089 */
[----:B------:R-:W-:Y:S01]  /*c550*/  FFMA.FTZ R148, R67, R178, R148 ;  /* 0x000000b243947223 */ /* 0x000fe20000010094 */
[C---:B---3--:R-:W-:Y:S03]  /*c560*/  HMMA.16816.F32.BF16 R56, R88.reuse, R92, R56 ;  /* 0x0000005c5838723c */ /* 0x048fe60000041838 */
[-C--:B------:R-:W-:Y:S03]  /*c570*/  FFMA.FTZ R93, R204, R84.reuse, -R101 ;  /* 0x00000054cc5d7223 */ /* 0x080fe60000010865 */
[----:B------:R-:W-:Y:S01]  /*c580*/  MUFU.EX2 R128, R128 ;  /* 0x0000008000807308 */ /* 0x000fe20000000800 */
[----:B------:R-:W-:Y:S01]  /*c590*/  FADD.FTZ R137, R135, R137 ;  /* 0x0000008987897221 */ /* 0x000fe20000010000 */
[----:B------:R-:W-:Y:S01]  /*c5a0*/  FADD.FTZ R139, R139, R148 ;  /* 0x000000948b8b7221 */ /* 0x000fe20000010000 */
[----:B------:R-:W-:Y:S03]  /*c5b0*/  HMMA.16816.F32.BF16 R60, R88, R94, R60 ;  /* 0x0000005e583c723c */ /* 0x000fe6000004183c */
[--C-:B------:R-:W-:Y:S04]  /*c5c0*/  FFMA.FTZ R89, R210, R84, -R97.reuse ;  /* 0x00000054d2597223 */ /* 0x100fe80000010861 */
[----:B------:R-:W3:Y:S01]  /*c5d0*/  MUFU.EX2 R121, R121 ;  /* 0x0000007900797308 */ /* 0x000ee20000000800 */
[----:B-----5:R-:W-:Y:S01]  /*c5e0*/  F2FP.BF16.F32.PACK_AB R70, R125, R130 ;  /* 0x000000827d46723e */ /* 0x020fe200000010ff */
        /* <DEDUP_REMOVED lines=19> */
[----:B----4-:R-:W4:Y:S01]  /*c720*/  LDSM.16.MT88.4 R80, [R96+0x3800] ;  /* 0x003800006050783b */ /* 0x010f220000004200 */
[C---:B-1----:R-:W-:Y:S05]  /*c730*/  HMMA.16816.F32.BF16 R48, R68.reuse, R76, R48 ;  /* 0x0000004c4430723c */ /* 0x042fea0000041830 */
[----:B------:R-:W-:Y:S03]  /*c740*/  FADD.FTZ R128, R128, R127 ;  /* 0x0000007f80807221 */ /* 0x000fe60000010000 */
[----:B------:R-:W-:Y:S01]  /*c750*/  MUFU.EX2 R122, R122 ;  /* 0x0000007a007a7308 */ /* 0x000fe20000000800 */
[----:B------:R-:W-:Y:S01]  /*c760*/  FADD.FTZ R130, R130, R129 ;  /* 0x0000008182827221 */ /* 0x000fe20000010000 */
[C---:B------:R-:W-:Y:S01]  /*c770*/  HMMA.16816.F32.BF16 R52, R68.reuse, R78, R52 ;  /* 0x0000004e4434723c */ /* 0x040fe20000041834 */
[----:B------:R-:W1:Y:S02]  /*c780*/  LDSM.16.MT88.4 R76, [R85+0x800] ;  /* 0x00080000554c783b */ /* 0x000e640000004200 */
[----:B------:R-:W-:Y:S01]  /*c790*/  FADD.FTZ R67, R121, R128 ;  /* 0x0000008079437221 */ /* 0x000fe20000010000 */
[----:B------:R-:W-:Y:S04]  /*c7a0*/  FADD.FTZ R130, R125, R130 ;  /* 0x000000827d827221 */ /* 0x000fe80000010000 */
[----:B------:R-:W5:Y:S01]  /*c7b0*/  MUFU.EX2 R119, R119 ;  /* 0x0000007700777308 */ /* 0x000f620000000800 */
[C---:B--2---:R-:W-:Y:S09]  /*c7c0*/  HMMA.16816.F32.BF16 R56, R68.reuse, R72, R56 ;  /* 0x000000484438723c */ /* 0x044ff20000041838 */
[----:B------:R-:W-:Y:S01]  /*c7d0*/  MUFU.EX2 R116, R116 ;  /* 0x0000007400747308 */ /* 0x000fe20000000800 */
[----:B------:R-:W-:Y:S01]  /*c7e0*/  HMMA.16816.F32.BF16 R60, R68, R74, R60 ;  /* 0x0000004a443c723c */ /* 0x000fe2000004183c */
[----:B------:R-:W2:Y:S02]  /*c7f0*/  LDSM.16.MT88.4 R72, [R96+0x3c00] ;  /* 0x003c00006048783b */ /* 0x000ea40000004200 */
        /* <DEDUP_REMOVED lines=8> */
[----:B------:R-:W4:Y:S01]  /*c880*/  MUFU.EX2 R113, R113 ;  /* 0x0000007100717308 */ /* 0x000f220000000800 */
[C---:B---3--:R-:W-:Y:S01]  /*c890*/  F2FP.BF16.F32.PACK_AB R70, R115.reuse, R116 ;  /* 0x000000747346723e */ /* 0x048fe200000010ff */
[----:B------:R-:W-:Y:S04]  /*c8a0*/  FADD.FTZ R116, R116, R123 ;  /* 0x0000007b74747221 */ /* 0x000fe80000010000 */
[----:B------:R-:W-:Y:S04]  /*c8b0*/  FADD.FTZ R115, R115, R116 ;  /* 0x0000007473737221 */ /* 0x000fe80000010000 */
[----:B------:R-:W-:Y:S01]  /*c8c0*/  MUFU.EX2 R110, R110 ;  /* 0x0000006e006e7308 */ /* 0x000fe20000000800 */
[----:B-----5:R-:W-:Y:S09]  /*c8d0*/  FADD.FTZ R66, R114, R119 ;  /* 0x0000007772427221 */ /* 0x020ff20000010000 */
[----:B------:R-:W3:Y:S01]  /*c8e0*/  MUFU.EX2 R111, R111 ;  /* 0x0000006f006f7308 */ /* 0x000ee20000000800 */
[C---:B----4-:R-:W-:Y:S01]  /*c8f0*/  F2FP.BF16.F32.PACK_AB R71, R113.reuse, R114 ;  /* 0x000000727147723e */ /* 0x050fe200000010ff */
[----:B------:R-:W-:Y:S08]  /*c900*/  FADD.FTZ R66, R113, R66 ;  /* 0x0000004271427221 */ /* 0x000ff00000010000 */
[----:B------:R-:W4:Y:S01]  /*c910*/  MUFU.EX2 R106, R106 ;  /* 0x0000006a006a7308 */ /* 0x000f220000000800 */
[C---:B------:R-:W-:Y:S09]  /*c920*/  HMMA.16816.F32.BF16 R48, R68.reuse, R80, R48 ;  /* 0x000000504430723c */ /* 0x040ff20000041830 */
[----:B------:R-:W-:Y:S01]  /*c930*/  MUFU.EX2 R105, R105 ;  /* 0x0000006900697308 */ /* 0x000fe20000000800 */
[C---:B------:R-:W-:Y:S01]  /*c940*/  HMMA.16816.F32.BF16 R52, R68.reuse, R82, R52 ;  /* 0x000000524434723c */ /* 0x040fe20000041834 */
[----:B------:R-:W5:Y:S02]  /*c950*/  LDSM.16.MT88.4 R80, [R85+0xc00] ;  /* 0x000c00005550783b */ /* 0x000f640000004200 */
[----:B---3--:R-:W-:Y:S06]  /*c960*/  FADD.FTZ R67, R111, R66 ;  /* 0x000000426f437221 */ /* 0x008fec0000010000 */
[----:B------:R-:W3:Y:S01]  /*c970*/  MUFU.EX2 R100, R100 ;  /* 0x0000006400647308 */ /* 0x000ee20000000800 */
[C---:B-1----:R-:W-:Y:S03]  /*c980*/  HMMA.16816.F32.BF16 R56, R68.reuse, R76, R56 ;  /* 0x0000004c4438723c */ /* 0x042fe60000041838 */
[----:B----4-:R-:W-:Y:S06]  /*c990*/  FADD.FTZ R67, R106, R67 ;  /* 0x000000436a437221 */ /* 0x010fec0000010000 */
[----:B------:R-:W-:Y:S01]  /*c9a0*/  MUFU.EX2 R102, R102 ;  /* 0x0000006600667308 */ /* 0x000fe20000000800 */
[----:B------:R-:W-:Y:S01]  /*c9b0*/  HMMA.16816.F32.BF16 R60, R68, R78, R60 ;  /* 0x0000004e443c723c */ /* 0x000fe2000004183c */
[----:B------:R-:W1:Y:S02]  /*c9c0*/  LDSM.16.MT88.4 R76, [R96+0x4000] ;  /* 0x00400000604c783b */ /* 0x000e640000004200 */
        /* <DEDUP_REMOVED lines=14> */
[C---:B--2---:R-:W-:Y:S03]  /*cab0*/  HMMA.16816.F32.BF16 R48, R68.reuse, R72, R48 ;  /* 0x000000484430723c */ /* 0x044fe60000041830 */
[----:B---3--:R-:W-:Y:S06]  /*cac0*/  FADD.FTZ R67, R103, R100 ;  /* 0x0000006467437221 */ /* 0x008fec0000010000 */
[----:B------:R-:W2:Y:S01]  /*cad0*/  MUFU.EX2 R117, R117 ;  /* 0x0000007500757308 */ /* 0x000ea20000000800 */
        /* <DEDUP_REMOVED lines=9> */
[----:B--2---:R-:W-:Y:S01]  /*cb70*/  F2FP.BF16.F32.PACK_AB R69, R117, R112 ;  /* 0x000000707545723e */ /* 0x004fe200000010ff */
[----:B------:R-:W-:Y:S03]  /*cb80*/  FADD.FTZ R112, R112, R109 ;  /* 0x0000006d70707221 */ /* 0x000fe60000010000 */
[----:B------:R-:W2:Y:S01]  /*cb90*/  MUFU.EX2 R88, R88 ;  /* 0x0000005800587308 */ /* 0x000ea20000000800 */
[----:B----4-:R-:W-:Y:S01]  /*cba0*/  F2FP.BF16.F32.PACK_AB R70, R91, R92 ;  /* 0x0000005c5b46723e */ /* 0x010fe200000010ff */
[----:B------:R-:W-:Y:S01]  /*cbb0*/  FADD.FTZ R92, R92, R67 ;  /* 0x000000435c5c7221 */ /* 0x000fe20000010000 */
[----:B------:R-:W-:Y:S01]  /*cbc0*/  FADD.FTZ R112, R117, R112 ;  /* 0x0000007075707221 */ /* 0x000fe20000010000 */
[----:B------:R-:W-:Y:S02]  /*cbd0*/  LDSM.16.MT88.4 R64, [R85+0x1c00] ;  /* 0x001c00005540783b */ /* 0x000fe40000004200 */
[----:B------:R-:W-:Y:S04]  /*cbe0*/  FADD.FTZ R91, R91, R92 ;  /* 0x0000005c5b5b7221 */ /* 0x000fe80000010000 */
[----:B------:R-:W-:Y:S10]  /*cbf0*/  MUFU.EX2 R90, R90 ;  /* 0x0000005a005a7308 */ /* 0x000ff40000000800 */
[----:B------:R-:W4:Y:S01]  /*cc00*/  MUFU.EX2 R93, R93 ;  /* 0x0000005d005d7308 */ /* 0x000f220000000800 */
[C---:B--2---:R-:W-:Y:S01]  /*cc10*/  F2FP.BF16.F32.PACK_AB R71, R88.reuse, R89 ;  /* 0x000000595847723e */ /* 0x044fe200000010ff */
[----:B------:R-:W-:Y:S04]  /*cc20*/  FADD.FTZ R89, R89, R112 ;  /* 0x0000007059597221 */ /* 0x000fe80000010000 */
[----:B------:R-:W-:Y:S04]  /*cc30*/  FADD.FTZ R88, R88, R89 ;  /* 0x0000005958587221 */ /* 0x000fe80000010000 */
[----:B------:R-:W-:Y:S01]  /*cc40*/  MUFU.EX2 R95, R95 ;  /* 0x0000005f005f7308 */ /* 0x000fe20000000800 */
[C---:B-1----:R-:W-:Y:S09]  /*cc50*/  HMMA.16816.F32.BF16 R48, R68.reuse, R76, R48 ;  /* 0x0000004c4430723c */ /* 0x042ff20000041830 */
        /* <DEDUP_REMOVED lines=35> */
[C---:B-1----:R-:W-:Y:S01]  /*ce90*/  F2FP.BF16.F32.PACK_AB R69, R144.reuse, R147 ;  /* 0x000000939045723e */ /* 0x042fe200000010ff */
[----:B------:R-:W-:Y:S03]  /*cea0*/  FADD.FTZ R147, R147, R192 ;  /* 0x000000c093937221 */ /* 0x000fe60000010000 */
[----:B------:R-:W-:Y:S01]  /*ceb0*/  MUFU.EX2 R131, R132 ;  /* 0x0000008400837308 */ /* 0x000fe20000000800 */
[----:B----4-:R-:W-:Y:S02]  /*cec0*/  IMAD.MOV.U32 R85, RZ, RZ, R47 ;  /* 0x000000ffff557224 */ /* 0x010fe400078e002f */
[----:B------:R-:W-:Y:S07]  /*ced0*/  FADD.FTZ R144, R144, R147 ;  /* 0x0000009390907221 */ /* 0x000fee0000010000 */
        /* <DEDUP_REMOVED lines=20> */
[----:B------:R-:W-:Y:S04]  /*d020*/  FADD.FTZ R49, R145, R156 ;  /* 0x0000009c91317221 */ /* 0x000fe80000010000 */
        /* <DEDUP_REMOVED lines=15> */
[----:B------:R-:W-:Y:S02]  /*d120*/  IMAD.MOV.U32 R86, RZ, RZ, R0 ;  /* 0x000000ffff567224 */ /* 0x000fe400078e0000 */
[----:B------:R-:W-:Y:S01]  /*d130*/  FADD.FTZ R178, R101, R98 ;  /* 0x0000006265b27221 */ /* 0x000fe20000010000 */
[----:B------:R-:W-:Y:S06]  /*d140*/  @P0 BRA `(.L_x_7419) ;  /* 0xffffffc400180947 */ /* 0x000fec000383ffff */
.L_x_7412:
        /* <DEDUP_REMOVED lines=10> */
.L_x_7427:
[----:B----4-:R-:W-:Y:S01]  /*d1f0*/  FADD.FTZ R5, R10, R11 ;  /* 0x0000000b0a057221 */ /* 0x010fe20000010000 */
[----:B------:R-:W2:Y:S01]  /*d200*/  MUFU.RCP R9, R6 ;  /* 0x0000000600097308 */ /* 0x000ea20000001000 */
[----:B------:R-:W-:Y:S01]  /*d210*/  SHF.L.U32 R11, R152, 0x1, RZ ;  /* 0x00000001980b7819 */ /* 0x000fe200000006ff */
[----:B------:R-:W-:Y:S05]  /*d220*/  WARPSYNC.ALL ;  /* 0x0000000000007948 */ /* 0x000fea0003800000 */
[----:B------:R-:W-:Y:S01]  /*d230*/  BAR.SYNC.DEFER_BLOCKING 0x0 ;  /* 0x0000000000007b1d */ /* 0x000fe20000010000 */
[----:B------:R-:W-:Y:S02]  /*d240*/  LOP3.LUT R11, R154, 0x6, R11, 0xf8, !PT ;  /* 0x000000069a0b7812 */ /* 0x000fe400078ef80b */
[----:B------:R-:W-:-:S02]  /*d250*/  FSETP.NE.FTZ.AND P0, PT, R5, RZ, PT ;  /* 0x000000ff0500720b */ /* 0x000fc40003f15000 */
[----:B------:R-:W-:Y:S01]  /*d260*/  LOP3.LUT R8, R11, 0x20, R176, 0xf8, !PT ;  /* 0x000000200b087812 */ /* 0x000fe200078ef8b0 */
[----:B------:R-:W4:Y:S01]  /*d270*/  MUFU.RCP R7, R5 ;  /* 0x0000000500077308 */ /* 0x000f220000001000 */
[----:B------:R-:W-:Y:S02]  /*d280*/  FSETP.NE.FTZ.AND P1, PT, R6, RZ, PT ;  /* 0x000000ff0600720b */ /* 0x000fe40003f35000 */
[----:B------:R-:W-:Y:S02]  /*d290*/  LOP3.LUT R8, R8, R175, RZ, 0xfc, !PT ;  /* 0x000000af08087212 */ /* 0x000fe400078efcff */
[----:B--2---:R-:W-:Y:S02]  /*d2a0*/  FSEL R9, R9, 1, P1 ;  /* 0x3f80000009097808 */ /* 0x004fe40000800000 */
[----:B---3--:R-:W-:-:S03]  /*d2b0*/  LEA R10, R8, R155, 0x2 ;  /* 0x0000009b080a7211 */ /* 0x008fc600078e10ff */
[C---:B------:R-:W-:Y:S01]  /*d2c0*/  FMUL.FTZ R80, R9.reuse, R80 ;  /* 0x0000005009507220 */ /* 0x040fe20000410000 */
[C---:B------:R-:W-:Y:S01]  /*d2d0*/  FMUL.FTZ R81, R9.reuse, R81 ;  /* 0x0000005109517220 */ /* 0x040fe20000410000 */
[C---:B------:R-:W-:Y:S01]  /*d2e0*/  FMUL.FTZ R76, R9.reuse, R76 ;  /* 0x0000004c094c7220 */ /* 0x040fe20000410000 */
[C---:B------:R-:W-:Y:S01]  /*d2f0*/  FMUL.FTZ R77, R9.reuse, R77 ;  /* 0x0000004d094d7220 */ /* 0x040fe20000410000 */
[C---:B------:R-:W-:Y:S01]  /*d300*/  FMUL.FTZ R72, R9.reuse, R72 ;  /* 0x0000004809487220 */ /* 0x040fe20000410000 */
[C---:B------:R-:W-:Y:S01]  /*d310*/  FMUL.FTZ R73, R9.reuse, R73 ;  /* 0x0000004909497220 */ /* 0x040fe20000410000 */
[----:B------:R-:W-:Y:S01]  /*d320*/  FMUL.FTZ R68, R9, R68 ;  /* 0x0000004409447220 */ /* 0x000fe20000410000 */
        /* <DEDUP_REMOVED lines=23> */
[----:B------:R-:W4:Y:S04]  /*d4a0*/  LD.E.64 R8, desc[UR4][R2.64+0xb0] ;  /* 0x0000b00402087980 */ /* 0x000f28000c101b00 */
[----:B------:R-:W4:Y:S01]  /*d4b0*/  LD.E R12, desc[UR4][R2.64+0x60] ;  /* 0x00006004020c7980 */ /* 0x000f22000c101900 */
[----:B------:R-:W3:Y:S01]  /*d4c0*/  @P1 MUFU.LG2 R6, R6 ;  /* 0x0000000600061308 */ /* 0x000ee20000000c00 */
[----:B--2---:R-:W-:-:S02]  /*d4d0*/  LOP3.LUT R10, R87, 0xd8, RZ, 0xc0, !PT ;  /* 0x000000d8570a7812 */ /* 0x004fc400078ec0ff */
[----:B------:R2:W5:Y:S01]  /*d4e0*/  LD.E R24, desc[UR4][R2.64+0xcc] ;  /* 0x0000cc0402187980 */ /* 0x000562000c101900 */
[----:B------:R-:W-:Y:S02]  /*d4f0*/  LOP3.LUT R14, R153, 0x30, RZ, 0xc0, !PT ;  /* 0x00000030990e7812 */ /* 0x000fe400078ec0ff */
[----:B------:R-:W-:Y:S01]  /*d500*/  LOP3.LUT R10, R10, 0x18, R153, 0x78, !PT ;  /* 0x000000180a0a7812 */ /* 0x000fe200078e7899 */
[----:B------:R2:W5:Y:S01]  /*d510*/  LD.E.64 R28, desc[UR4][R2.64+0x78] ;  /* 0x00007804021c7980 */ /* 0x000562000c101b00 */
[----:B------:R-:W1:Y:S01]  /*d520*/  @P0 MUFU.LG2 R5, R5 ;  /* 0x0000000500050308 */ /* 0x000e620000000c00 */
[----:B------:R-:W-:Y:S02]  /*d530*/  SHF.R.U32.HI R21, RZ, 0x2, R152 ;  /* 0x00000002ff157819 */ /* 0x000fe40000011698 */
[----:B------:R2:W5:Y:S01]  /*d540*/  LD.E.64 R26, desc[UR4][R2.64+0xa8] ;  /* 0x0000a804021a7980 */ /* 0x000562000c101b00 */
[----:B------:R-:W-:Y:S02]  /*d550*/  LOP3.LUT R10, R10, 0xf24, R87, 0xf8, !PT ;  /* 0x00000f240a0a7812 */ /* 0x000fe400078ef857 */
[----:B------:R-:W-:-:S02]  /*d560*/  MOV R22, 0xff800000 ;  /* 0xff80000000167802 */ /* 0x000fc40000000f00 */
[----:B------:R-:W-:Y:S01]  /*d570*/  LEA R155, R10, R155, 0x2 ;  /* 0x0000009b0a9b7211 */ /* 0x000fe200078e10ff */
[----:B------:R-:W-:Y:S01]  /*d580*/  BAR.SYNC.DEFER_BLOCKING 0x0 ;  /* 0x0000000000007b1d */ /* 0x000fe20000010000 */
[----:B---3--:R-:W-:Y:S01]  /*d590*/  @P1 FMUL.FTZ R7, R6, 0.69314718246459960938 ;  /* 0x3f31721806071820 */ /* 0x008fe20000410000 */
[----:B------:R-:W-:Y:S02]  /*d5a0*/  MOV R20, 0xff800000 ;  /* 0xff80000000147802 */ /* 0x000fe40000000f00 */
[----:B------:R-:W-:Y:S01]  /*d5b0*/  LOP3.LUT R21, R14, 0x7, R21, 0xf8, !PT ;  /* 0x000000070e157812 */ /* 0x000fe200078ef815 */
[----:B-----5:R-:W-:Y:S01]  /*d5c0*/  @P1 FFMA.FTZ R22, R4, R47, R7 ;  /* 0x0000002f04161223 */ /* 0x020fe20000010007 */
[----:B-1----:R-:W-:-:S04]  /*d5d0*/  @P0 FMUL.FTZ R5, R5, 0.69314718246459960938 ;  /* 0x3f31721805050820 */ /* 0x002fc80000410000 */
[----:B------:R-:W-:Y:S01]  /*d5e0*/  @P0 FFMA.FTZ R20, R4, R0, R5 ;  /* 0x0000000004140223 */ /* 0x000fe20000010005 */
[----:B------:R-:W-:Y:S01]  /*d5f0*/  LOP3.LUT P0, RZ, R152, 0x3, RZ, 0xc0, !PT ;  /* 0x0000000398ff7812 */ /* 0x000fe2000780c0ff */
[----:B------:R2:W1:Y:S04]  /*d600*/  LDS.128 R16, [R155] ;  /* 0x000000009b107984 */ /* 0x0004680000000c00 */
[----:B------:R2:W3:Y:S01]  /*d610*/  LDS.128 R4, [R155+0x1800] ;  /* 0x001800009b047984 */ /* 0x0004e20000000c00 */
[----:B------:R-:W-:Y:S01]  /*d620*/  BSSY.RECONVERGENT B0, `(.L_x_7421) ;  /* 0x0000011000007945 */ /* 0x000fe20003800200 */
[----:B----4-:R-:W-:Y:S01]  /*d630*/  IMAD R179, R8, UR8, R179 ;  /* 0x0000000808b37c24 */ /* 0x010fe2000f8e02b3 */
[----:B------:R-:W-:-:S03]  /*d640*/  SHF.L.U32 R8, R173, 0x6, RZ ;  /* 0x00000006ad087819 */ /* 0x000fc600000006ff */
[----:B------:R-:W-:-:S04]  /*d650*/  IMAD R12, R179, R12, R177 ;  /* 0x0000000cb30c7224 */ /* 0x000fc800078e02b1 */
[----:B------:R-:W-:Y:S02]  /*d660*/  IMAD R25, R9, R12, R8 ;  /* 0x0000000c09197224 */ /* 0x000fe400078e0208 */
[----:B------:R2:W4:Y:S04]  /*d670*/  LDS.128 R12, [R155+0x800] ;  /* 0x000800009b0c7984 */ /* 0x0005280000000c00 */
[----:B------:R2:W1:Y:S01]  /*d680*/  LDS.128 R8, [R155+0x1000] ;  /* 0x001000009b087984 */ /* 0x0004620000000c00 */
[----:B---3--:R-:W-:Y:S05]  /*d690*/  @P0 BRA `(.L_x_7422) ;  /* 0x0000000000240947 */ /* 0x008fea0003800000 */
        /* <DEDUP_REMOVED lines=9> */
.L_x_7422:
[----:B------:R-:W-:Y:S05]  /*d730*/  BSYNC.RECONVERGENT B0 ;  /* 0x0000000000007941 */ /* 0x000fea0003800200 */
.L_x_7421:
[----:B--2---:R2:W5:Y:S01]  /*d740*/  LD.E R3, desc[UR4][R2.64+0xc0] ;  /* 0x0000c00402037980 */ /* 0x004562000c101900 */
[----:B------:R-:W-:Y:S01]  /*d750*/  LOP3.LUT R0, R87, 0x1c, RZ, 0xc0, !PT ;  /* 0x0000001c57007812 */ /* 0x000fe200078ec0ff */
[----:B------:R-:W-:Y:S01]  /*d760*/  IMAD R24, R25, R24, RZ ;  /* 0x0000001819187224 */ /* 0x000fe200078e02ff */
[----:B------:R-:W-:Y:S01]  /*d770*/  SHF.R.U32.HI R21, RZ, 0x3, R152 ;  /* 0x00000003ff157819 */ /* 0x000fe20000011698 */
[----:B------:R-:W-:Y:S01]  /*d780*/  IMAD.MOV.U32 R173, RZ, RZ, 0x0 ;  /* 0x00000000ffad7424 */ /* 0x000fe200078e00ff */
[----:B------:R-:W-:-:S03]  /*d790*/  LOP3.LUT R87, R0, 0xfe0, R87, 0xf8, !PT ;  /* 0x00000fe000577812 */ /* 0x000fc600078ef857 */
[C---:B------:R-:W-:Y:S01]  /*d7a0*/  VIADD R25, R21.reuse, 0x10 ;  /* 0x0000001015197836 */ /* 0x040fe20000000000 */
[----:B------:R-:W-:Y:S01]  /*d7b0*/  IADD3 R87, P0, PT, R24, R87, RZ ;  /* 0x0000005718577210 */ /* 0x000fe20007f1e0ff */
[----:B------:R-:W-:-:S03]  /*d7c0*/  VIADD R23, R21, 0x20 ;  /* 0x0000002015177836 */ /* 0x000fc60000000000 */
[----:B------:R-:W-:Y:S02]  /*d7d0*/  LEA.HI.X.SX32 R24, R24, RZ, 0x1, P0 ;  /* 0x000000ff18187211 */ /* 0x000fe400000f0eff */
[C---:B--2---:R-:W-:Y:S02]  /*d7e0*/  LEA R2, P0, R87.reuse, R28, 0x2 ;  /* 0x0000001c57027211 */ /* 0x044fe400078010ff */
[----:B-----5:R-:W-:Y:S02]  /*d7f0*/  ISETP.GE.AND P4, PT, R0, R3, PT ;  /* 0x000000030000720c */ /* 0x020fe40003f86270 */
[----:B------:R-:W-:Y:S02]  /*d800*/  LEA.HI.X R3, R87, R29, R24, 0x2, P0 ;  /* 0x0000001d57037211 */ /* 0x000fe400000f1418 */
[CC--:B------:R-:W-:Y:S01]  /*d810*/  ISETP.GE.OR P3, PT, R21.reuse, R162.reuse, P4 ;  /* 0x000000a21500720c */ /* 0x0c0fe20002766670 */
[----:B------:R-:W-:Y:S01]  /*d820*/  VIADD R21, R21, 0x30 ;  /* 0x0000003015157836 */ /* 0x000fe20000000000 */
[----:B------:R-:W-:-:S02]  /*d830*/  ISETP.GE.OR P2, PT, R25, R162, P4 ;  /* 0x000000a21900720c */ /* 0x000fc40002746670 */
[-C--:B------:R-:W-:Y:S02]  /*d840*/  ISETP.GE.OR P1, PT, R23, R162.reuse, P4 ;  /* 0x000000a21700720c */ /* 0x080fe40002726670 */
[----:B------:R-:W-:-:S07]  /*d850*/  ISETP.GE.OR P4, PT, R21, R162, P4 ;  /* 0x000000a21500720c */ /* 0x000fce0002786670 */
[----:B-1----:R-:W-:Y:S04]  /*d860*/  @!P3 ST.E.128 desc[UR4][R2.64], R16 ;  /* 0x000000100200b985 */ /* 0x002fe8000c101d04 */
[----:B----4-:R-:W-:Y:S04]  /*d870*/  @!P2 ST.E.128 desc[UR4][R2.64+0x800], R12 ;  /* 0x0008000c0200a985 */ /* 0x010fe8000c101d04 */
[----:B------:R3:W-:Y:S02]  /*d880*/  @!P1 ST.E.128 desc[UR4][R2.64+0x1000], R8 ;  /* 0x0010000802009985 */ /* 0x0007e4000c101d04 */
[----:B---3--:R-:W-:Y:S05]  /*d890*/  @P4 RET.REL.NODEC R172 `(_ZN5flash24flash_fwd_splitkv_kernelI23Flash_fwd_kernel_traitsILi32ELi64ELi128ELi4ELb0ELb0EN7cutlass10bfloat16_tE19Flash_kernel_traitsILi32ELi64ELi128ELi4ES3_EELb0ELb1ELb0ELb0ELb0ELb0ELb1ELb0EEEvNS_16Flash_fwd_paramsE) ;  /* 0xffffff24acd84950 */ /* 0x008fea0003c3ffff */
[----:B------:R-:W-:Y:S01]  /*d8a0*/  MOV R173, 0x0 ;  /* 0x0000000000ad7802 */ /* 0x000fe20000000f00 */
[----:B------:R1:W-:Y:S03]  /*d8b0*/  ST.E.128 desc[UR4][R2.64+0x1800], R4 ;  /* 0x0018000402007985 */ /* 0x0003e6000c101d04 */
[----:B-1----:R-:W-:Y:S05]  /*d8c0*/  RET.REL.NODEC R172 `(_ZN5flash24flash_fwd_splitkv_kernelI23Flash_fwd_kernel_traitsILi32ELi64ELi128ELi4ELb0ELb0EN7cutlass10bfloat16_tE19Flash_kernel_traitsILi32ELi64ELi128ELi4ES3_EELb0ELb1ELb0ELb0ELb0ELb0ELb1ELb0EEEvNS_16Flash_fwd_paramsE) ;  /* 0xffffff24accc7950 */ /* 0x002fea0003c3ffff */
.L_x_7420:
[----:B------:R-:W-:Y:S01]  /*d8d0*/  MOV R8, 0x2 ;  /* 0x0000000200087802 */ /* 0x000fe20000000f00 */
[----:B------:R-:W-:Y:S01]  /*d8e0*/  IMAD.MOV.U32 R5, RZ, RZ, 0x1f ;  /* 0x0000001fff057424 */ /* 0x000fe200078e00ff */
[----:B------:R-:W-:-:S07]  /*d8f0*/  MOV R7, 0xffffffff ;  /* 0xffffffff00077802 */ /* 0x000fce0000000f00 */
[----:B-1---5:R-:W-:Y:S05]  /*d900*/  WARPSYNC.COLLECTIVE R7, `(.L_x_7423) ;  /* 0x0000000007087348 */ /* 0x022fea0003c00000 */
[----:B------:R2:W3:Y:S02]  /*d910*/  SHFL.BFLY P0, R11, R178, R8, R5 ;  /* 0x0c000008b20b7389 */ /* 0x0004e40000000005 */
[----:B-123-5:R-:W-:Y:S05]  /*d920*/  ENDCOLLECTIVE ;  /* 0x000000000000791b */ /* 0x02efea0003800000 */
.L_x_7423:
[----:B------:R-:W-:Y:S02]  /*d930*/  IMAD.MOV.U32 R9, RZ, RZ, R11 ;  /* 0x000000ffff097224 */ /* 0x000fe400078e000b */
[----:B------:R-:W-:Y:S02]  /*d940*/  IMAD.MOV.U32 R8, RZ, RZ, 0x1 ;  /* 0x00000001ff087424 */ /* 0x000fe400078e00ff */
[----:B------:R-:W-:-:S05]  /*d950*/  FADD.FTZ R9, R9, R178 ;  /* 0x000000b209097221 */ /* 0x000fca0000010000 */
[----:B------:R-:W-:-:S07]  /*d960*/  MOV R178, R9 ;  /* 0x0000000900b27202 */ /* 0x000fce0000000f00 */
[----:B------:R-:W-:Y:S05]  /*d970*/  WARPSYNC.COLLECTIVE R7, `(.L_x_7424) ;  /* 0x0000000007087348 */ /* 0x000fea0003c00000 */
[----:B------:R1:W2:Y:S02]  /*d980*/  SHFL.BFLY P0, R11, R178, R8, R5 ;  /* 0x0c000008b20b7389 */ /* 0x0002a40000000005 */
[----:B-12---:R-:W-:Y:S05]  /*d990*/  ENDCOLLECTIVE ;  /* 0x000000000000791b */ /* 0x006fea0003800000 */
.L_x_7424:
[----:B------:R-:W-:Y:S01]  /*d9a0*/  MOV R178, R185 ;  /* 0x000000b900b27202 */ /* 0x000fe20000000f00 */
[----:B------:R-:W-:Y:S01]  /*d9b0*/  IMAD.MOV.U32 R8, RZ, RZ, 0x2 ;  /* 0x00000002ff087424 */ /* 0x000fe200078e00ff */
[----:B------:R-:W-:-:S07]  /*d9c0*/  MOV R6, R11 ;  /* 0x0000000b00067202 */ /* 0x000fce0000000f00 */
[----:B------:R-:W-:Y:S05]  /*d9d0*/  WARPSYNC.COLLECTIVE R7, `(.L_x_7425) ;  /* 0x0000000007087348 */ /* 0x000fea0003c00000 */
[----:B------:R1:W2:Y:S02]  /*d9e0*/  SHFL.BFLY P0, R11, R178, R8, R5 ;  /* 0x0c000008b20b7389 */ /* 0x0002a40000000005 */
[----:B-12---:R-:W-:Y:S05]  /*d9f0*/  ENDCOLLECTIVE ;  /* 0x000000000000791b */ /* 0x006fea0003800000 */
.L_x_7425:
[----:B------:R-:W-:Y:S01]  /*da00*/  FADD.FTZ R6, R9, R6 ;  /* 0x0000000609067221 */ /* 0x000fe20000010000 */
[----:B------:R-:W-:Y:S01]  /*da10*/  FADD.FTZ R10, R11, R185 ;  /* 0x000000b90b0a7221 */ /* 0x000fe20000010000 */
[----:B------:R-:W-:-:S04]  /*da20*/  MOV R8, 0x1 ;  /* 0x0000000100087802 */ /* 0x000fc80000000f00 */
[----:B------:R-:W-:-:S07]  /*da30*/  MOV R178, R10 ;  /* 0x0000000a00b27202 */ /* 0x000fce0000000f00 */
[----:B------:R-:W-:Y:S05]  /*da40*/  WARPSYNC.COLLECTIVE R7, `(.L_x_7426) ;  /* 0x0000000007087348 */ /* 0x000fea0003c00000 */
[----:B------:R1:W2:Y:S02]  /*da50*/  SHFL.BFLY P0, R11, R178, R8, R5 ;  /* 0x0c000008b20b7389 */ /* 0x0002a40000000005 */
[----:B-12---:R-:W-:Y:S05]  /*da60*/  ENDCOLLECTIVE ;  /* 0x000000000000791b */ /* 0x006fea0003800000 */
.L_x_7426:
[----:B------:R-:W-:Y:S05]  /*da70*/  BRA `(.L_x_7427) ;  /* 0xfffffff400dc7947 */ /* 0x000fea000383ffff */
.L_x_7428:
        /* <DEDUP_REMOVED lines=16> */
.L_x_10304:


//--------------------- .text._ZN5flash24flash_fwd_splitkv_kernelI23Flash_fwd_kernel_traitsILi32ELi64ELi128ELi4ELb0ELb0EN7cutlass10bfloat16_tE19Flash_kernel_traitsILi32ELi64ELi128ELi4ES3_EELb0ELb1ELb0ELb0ELb0ELb1ELb1ELb0EEEvNS_16Flash_fwd_paramsE --------------------------
	.section	.text._ZN5flash24flash_fwd_splitkv_kernelI23Flash_fwd_kernel_traitsILi32ELi64ELi128ELi4ELb0ELb0EN7cutlass10bfloat16_tE19Flash_kernel_traitsILi32ELi64ELi128ELi4ES3_EELb0ELb1ELb0ELb0ELb0ELb1ELb1ELb0EEEvNS_16Flash_fwd_paramsE,"ax",@progbits
	.align	128
        .global         _ZN5flash24flash_fwd_splitkv_kernelI23Flash_fwd_kernel_traitsILi32ELi64ELi128ELi4ELb0ELb0EN7cutlass10bfloat16_tE19Flash_kernel_traitsILi32ELi64ELi128ELi4ES3_EELb0ELb1ELb0ELb0ELb0ELb1ELb1ELb0EEEvNS_16Flash_fwd_paramsE
        .type           _ZN5flash24flash_fwd_splitkv_kernelI23Flash_fwd_kernel_traitsILi32ELi64ELi128ELi4ELb0ELb0EN7cutlass10bfloat16_tE19Flash_kernel_traitsILi32ELi64ELi128ELi4ES3_EELb0ELb1ELb0ELb0ELb0ELb1ELb1ELb0EEEvNS_16Flash_fwd_paramsE,@function
        .size           _ZN5flash24flash_fwd_splitkv_kernelI23Flash_fwd_kernel_traitsILi32ELi64ELi128ELi4ELb0ELb0EN7cutlass10bfloat16_tE19Flash_kernel_traitsILi32ELi64ELi128ELi4ES3_EELb0ELb1ELb0ELb0ELb0ELb1ELb1ELb0EEEvNS_16Flash_fwd_paramsE,(.L_x_10305 - _ZN5flash24flash_fwd_splitkv_kernelI23Flash_fwd_kernel_traitsILi32ELi64ELi128ELi4ELb0ELb0EN7cutlass10bfloat16_tE19Flash_kernel_traitsILi32ELi64ELi128ELi4ES3_EELb0ELb1ELb0ELb0ELb0ELb1ELb1ELb0EEEvNS_16Flash_fwd_paramsE)
        .other          _ZN5flash24flash_fwd_splitkv_kernelI23Flash_fwd_kernel_traitsILi32ELi64ELi128ELi4ELb0ELb0EN7cutlass10bfloat16_tE19Flash_kernel_traitsILi32ELi64ELi128ELi4ES3_EELb0ELb1ELb0ELb0ELb0ELb1ELb1ELb0EEEvNS_16Flash_fwd_paramsE,@"STO_CUDA_ENTRY STV_DEFAULT"
_ZN5flash24flash_fwd_splitkv_kernelI23Flash_fwd_kernel_traitsILi32ELi64ELi128ELi4ELb0ELb0EN7cutlass10bfloat16_tE19Flash_kernel_traitsILi32ELi64ELi128ELi4ES3_EELb0ELb1ELb0ELb0ELb0ELb1ELb1ELb0EEEvNS_16Flash_fwd_paramsE:
.text._ZN5flash24flash_fwd_splitkv_kernelI23Flash_fwd_kernel_traitsILi32ELi64ELi128ELi4ELb0ELb0EN7cutlass10bfloat16_tE19Flash_kernel_traitsILi32ELi64ELi128ELi4ES3_EELb0ELb1ELb0ELb0ELb0ELb1ELb1ELb0EEEvNS_16Flash_fwd_paramsE:
        /* <DEDUP_REMOVED lines=29> */
[----:B------:R-:W-:Y:S05]  /*01d0*/  CALL.REL.NOINC `($_ZN5flash24flash_fwd_splitkv_kernelI23Flash_fwd_kernel_traitsILi32ELi64ELi128ELi4ELb0ELb0EN7cutlass10bfloat16_tE19Flash_kernel_traitsILi32ELi64ELi128ELi4ES3_EELb0ELb1ELb0ELb0ELb0ELb1ELb1ELb0EEEvNS_16Flash_fwd_paramsE$_ZN5flash30compute_attn_1rowblock_splitkvI23Flash_fwd_kernel_traitsILi32ELi64ELi128ELi4ELb0ELb0EN7cutlass10bfloat16_tE19Flash_kernel_traitsILi32ELi64ELi128ELi4ES3_EELb0ELb1ELb0ELb0ELb0ELb1ELb1ELb0ENS_16Flash_fwd_paramsEEEvRKT8_iiiii) ;  /* 0x0000000000087944 */ /* 0x000fea0003c00000 */
[----:B------:R-:W-:Y:S05]  /*01e0*/  BSYNC.RECONVERGENT B3 ;  /* 0x0000000000037941 */ /* 0x000fea0003800200 */
.L_x_7429:
[----:B------:R-:W-:Y:S05]  /*01f0*/  EXIT ;  /* 0x000000000000794d */ /* 0x000fea0003800000 */
        .type           $_ZN5flash24flash_fwd_splitkv_kernelI23Flash_fwd_kernel_traitsILi32ELi64ELi128ELi4ELb0ELb0EN7cutlass10bfloat16_tE19Flash_kernel_traitsILi32ELi64ELi128ELi4ES3_EELb0ELb1ELb0ELb0ELb0ELb1ELb1ELb0EEEvNS_16Flash_fwd_paramsE$_ZN5flash30compute_attn_1rowblock_splitkvI23Flash_fwd_kernel_traitsILi32ELi64ELi128ELi4ELb0ELb0EN7cutlass10bfloat16_tE19Flash_kernel_traitsILi32ELi64ELi128ELi4ES3_EELb0ELb1ELb0ELb0ELb0ELb1ELb1ELb0ENS_16Flash_fwd_paramsEEEvRKT8_iiiii,@function
        .size           $_ZN5flash24flash_fwd_splitkv_kernelI23Flash_fwd_kernel_traitsILi32ELi64ELi128ELi4ELb0ELb0EN7cutlass10bfloat16_tE19Flash_kernel_traitsILi32ELi64ELi128ELi4ES3_EELb0ELb1ELb0ELb0ELb0ELb1ELb1ELb0EEEvNS_16Flash_fwd_paramsE$_ZN5flash30compute_attn_1rowblock_splitkvI23Flash_fwd_kernel_traitsILi32ELi64ELi128ELi4ELb0ELb0EN7cutlass10bfloat16_tE19Flash_kernel_traitsILi32ELi64ELi128ELi4ES3_EELb0ELb1ELb0ELb0ELb0ELb1ELb1ELb0ENS_16Flash_fwd_paramsEEEvRKT8_iiiii,(.L_x_10305 - $_ZN5flash24flash_fwd_splitkv_kernelI23Flash_fwd_kernel_traitsILi32ELi64ELi128ELi4ELb0ELb0EN7cutlass10bfloat16_tE19Flash_kernel_traitsILi32ELi64ELi128ELi4ES3_EELb0ELb1ELb0ELb0ELb0ELb1ELb1ELb0EEEvNS_16Flash_fwd_paramsE$_ZN5flash30compute_attn_1rowblock_splitkvI23Flash_fwd_kernel_traitsILi32ELi64ELi128ELi4ELb0ELb0EN7cutlass10bfloat16_tE19Flash_kernel_traitsILi32ELi64ELi128ELi4ES3_EELb0ELb1ELb0ELb0ELb0ELb1ELb1ELb0ENS_16Flash_fwd_paramsEEEvRKT8_iiiii)
$_ZN5flash24flash_fwd_splitkv_kernelI23Flash_fwd_kernel_traitsILi32ELi64ELi128ELi4ELb0ELb0EN7cutlass10bfloat16_tE19Flash_kernel_traitsILi32ELi64ELi128ELi4ES3_EELb0ELb1ELb0ELb0ELb0ELb1ELb1ELb0EEEvNS_16Flash_fwd_paramsE$_ZN5flash30compute_attn_1rowblock_splitkvI23Flash_fwd_kernel_traitsILi32ELi64ELi128ELi4ELb0ELb0EN7cutlass10bfloat16_tE19Flash_kernel_traitsILi32ELi64ELi128ELi4ES3_EELb0ELb1ELb0ELb0ELb0ELb1ELb1ELb0ENS_16Flash_fwd_paramsEEEvRKT8_iiiii:
        /* <DEDUP_REMOVED lines=38> */
.L_x_7431:
[----:B------:R-:W-:Y:S05]  /*0460*/  BSYNC.RECONVERGENT B0 ;  /* 0x0000000000007941 */ /* 0x000fea0003800200 */
.L_x_7430:
[----:B------:R-:W-:Y:S04]  /*0470*/  BSSY.RECONVERGENT B0, `(.L_x_7432) ;  /* 0x0000007000007945 */ /* 0x000fe80003800200 */
[----:B------:R-:W-:Y:S05]  /*0480*/  @!P3 BRA `(.L_x_7433) ;  /* 0x000000000014b947 */ /* 0x000fea0003800000 */
[----:B------:R-:W3:Y:S02]  /*0490*/  LD.E.U8 R5, desc[UR4][R2.64+0x1b2] ;  /* 0x0001b20402057980 */ /* 0x000ee4000c101100 */
[----:B---3--:R-:W-:-:S13]  /*04a0*/  ISETP.NE.AND P1, PT, R5, RZ, PT ;  /* 0x000000ff0500720c */ /* 0x008fda0003f25270 */
[----:B------:R-:W3:Y:S02]  /*04b0*/  @P1 LD.E R5, desc[UR4][R18.64+0x4] ;  /* 0x0000040412051980 */ /* 0x000ee4000c101900 */
[----:B---3-5:R-:W-:-:S06]  /*04c0*/  @P1 IADD3 R6, PT, PT, R5, -R14, RZ ;  /* 0x8000000e05061210 */ /* 0x028fcc0007ffe0ff */
[----:B------:R3:W5:Y:S02]  /*04d0*/  @!P1 LD.E R6, desc[UR4][R18.64] ;  /* 0x0000000412069980 */ /* 0x000764000c101900 */
.L_x_7433:
[----:B------:R-:W-:Y:S05]  /*04e0*/  BSYNC.RECONVERGENT B0 ;  /* 0x0000000000007941 */ /* 0x000fea0003800200 */
.L_x_7432:
        /* <DEDUP_REMOVED lines=8> */
.L_x_7435:
[----:B------:R-:W4:Y:S01]  /*0570*/  LD.E.64 R16, desc[UR4][R2.64+0x108] ;  /* 0x0001080402107980 */ /* 0x000f22000c101b00 */
[----:B------:R-:W-:Y:S01]  /*0580*/  BSSY.RECONVERGENT B0, `(.L_x_7437) ;  /* 0x0000006000007945 */ /* 0x000fe20003800200 */
[----:B------:R-:W-:Y:S01]  /*0590*/  IMAD.MOV.U32 R29, RZ, RZ, RZ ;  /* 0x000000ffff1d7224 */ /* 0x000fe200078e00ff */
[----:B----4-:R-:W-:-:S04]  /*05a0*/  ISETP.NE.U32.AND P0, PT, R16, RZ, PT ;  /* 0x000000ff1000720c */ /* 0x010fc80003f05070 */
[----:B------:R-:W-:-:S13]  /*05b0*/  ISETP.NE.AND.EX P0, PT, R17, RZ, PT, P0 ;  /* 0x000000ff1100720c */ /* 0x000fda0003f05300 */
[----:B------:R-:W-:Y:S05]  /*05c0*/  @!P0 BRA `(.L_x_7438) ;  /* 0x0000000000048947 */ /* 0x000fea0003800000 */
[----:B------:R4:W5:Y:S02]  /*05d0*/  LD.E R29, desc[UR4][R2.64+0xbc] ;  /* 0x0000bc04021d7980 */ /* 0x000964000c101900 */
.L_x_7438:
[----:B------:R-:W-:Y:S05]  /*05e0*/  BSYNC.RECONVERGENT B0 ;  /* 0x0000000000007941 */ /* 0x000fea0003800200 */
.L_x_7437:
[----:B-----5:R-:W-:Y:S02]  /*05f0*/  IADD3 R29, PT, PT, R29, R6, -R13 ;  /* 0x000000061d1d7210 */ /* 0x020fe40007ffe80d */
.L_x_7436:
[----:B------:R-:W-:Y:S05]  /*0600*/  BSYNC.RECONVERGENT B1 ;  /* 0x0000000000017941 */ /* 0x000fea0003800200 */
.L_x_7434:
[----:B------:R-:W-:Y:S01]  /*0610*/  IMAD.SHL.U32 R7, R153, 0x40, RZ ;  /* 0x0000004099077824 */ /* 0x000fe200078e00ff */
[----:B------:R-:W-:Y:S01]  /*0620*/  MOV R16, R152 ;  /* 0x0000009800107202 */ /* 0x000fe20000000f00 */
[----:B------:R-:W-:-:S03]  /*0630*/  IMAD.MOV.U32 R17, RZ, RZ, 0x0 ;  /* 0x00000000ff117424 */ /* 0x000fc600078e00ff */
[----:B------:R-:W-:-:S13]  /*0640*/  ISETP.GT.AND P0, PT, R46, R7, PT ;  /* 0x000000072e00720c */ /* 0x000fda0003f04270 */
[----:B-1234-:R-:W-:Y:S05]  /*0650*/  @!P0 RET.REL.NODEC R16 `(_ZN5flash24flash_fwd_splitkv_kernelI23Flash_fwd_kernel_traitsILi32ELi64ELi128ELi4ELb0ELb0EN7cutlass10bfloat16_tE19Flash_kernel_traitsILi32ELi64ELi128ELi4ES3_EELb0ELb1ELb0ELb0ELb0ELb1ELb1ELb0EEEvNS_16Flash_fwd_paramsE) ;  /* 0xfffffff810688950 */ /* 0x01efea0003c3ffff */
[----:B------:R-:W2:Y:S04]  /*0660*/  LD.E R5, desc[UR4][R2.64+0xb8] ;  /* 0x0000b80402057980 */ /* 0x000ea8000c101900 */
[----:B------:R-:W3:Y:S04]  /*0670*/  LD.E R10, desc[UR4][R2.64+0x188] ;  /* 0x00018804020a7980 */ /* 0x000ee8000c101900 */
[----:B------:R-:W4:Y:S01]  /*0680*/  LD.E R15, desc[UR4][R2.64+0x184] ;  /* 0x00018404020f7980 */ /* 0x000f22000c101900 */
[----:B------:R-:W-:-:S04]  /*0690*/  IABS R8, R9 ;  /* 0x0000000900087213 */ /* 0x000fc80000000000 */
[----:B------:R-:W1:Y:S08]  /*06a0*/  I2F.RP R6, R8 ;  /* 0x0000000800067306 */ /* 0x000e700000209400 */
[----:B-1----:R-:W1:Y:S02]  /*06b0*/  MUFU.RCP R18, R6 ;  /* 0x0000000600127308 */ /* 0x002e640000001000 */
[----:B-1----:R-:W-:-:S06]  /*06c0*/  VIADD R18, R18, 0xffffffe ;  /* 0x0ffffffe12127836 */ /* 0x002fcc0000000000 */
[----:B------:R1:W5:Y:S02]  /*06d0*/  F2I.FTZ.U32.TRUNC.NTZ R19, R18 ;  /* 0x0000001200137305 */ /* 0x000364000021f000 */
[----:B-1----:R-:W-:Y:S01]  /*06e0*/  IMAD.MOV.U32 R18, RZ, RZ, RZ ;  /* 0x000000ffff127224 */ /* 0x002fe200078e00ff */
[----:B------:R-:W1:Y:S01]  /*06f0*/  S2R R87, SR_TID.X ;  /* 0x0000000000577919 */ /* 0x000e620000002100 */
[----:B--2---:R-:W-:-:S05]  /*0700*/  VIADD R5, R5, 0x7f ;  /* 0x0000007f05057836 */ /* 0x004fca0000000000 */
[----:B------:R-:W-:-:S04]  /*0710*/  SHF.R.S32.HI R16, RZ, 0x1f, R5 ;  /* 0x0000001fff107819 */ /* 0x000fc80000011405 */
[----:B------:R-:W-:Y:S01]  /*0720*/  LEA.HI R16, R16, R5, RZ, 0x7 ;  /* 0x0000000510107211 */ /* 0x000fe200078f38ff */
[----:B-----5:R-:W-:-:S03]  /*0730*/  IMAD.MOV R5, RZ, RZ, -R19 ;  /* 0x000000ffff057224 */ /* 0x020fc600078e0a13 */
[----:B------:R-:W-:Y:S01]  /*0740*/  LEA.HI.SX32 R16, R16, R9, 0x19 ;  /* 0x0000000910107211 */ /* 0x000fe200078fcaff */
[----:B------:R-:W-:-:S04]  /*0750*/  IMAD R12, R5, R8, RZ ;  /* 0x00000008050c7224 */ /* 0x000fc800078e02ff */
[----:B------:R-:W-:Y:S01]  /*0760*/  VIADD R16, R16, 0xffffffff ;  /* 0xffffffff10107836 */ /* 0x000fe20000000000 */
[----:B------:R-:W-:Y:S01]  /*0770*/  IABS R5, R9 ;  /* 0x0000000900057213 */ /* 0x000fe20000000000 */
[----:B------:R-:W-:-:S03]  /*0780*/  IMAD.HI.U32 R12, R19, R12, R18 ;  /* 0x0000000c130c7227 */ /* 0x000fc600078e0012 */
        /* <DEDUP_REMOVED lines=82> */
[----:B-1----:R-:W-:Y:S05]  /*0cb0*/  @P4 RET.REL.NODEC R152 `(_ZN5flash24flash_fwd_splitkv_kernelI23Flash_fwd_kernel_traitsILi32ELi64ELi128ELi4ELb0ELb0EN7cutlass10bfloat16_tE19Flash_kernel_traitsILi32ELi64ELi128ELi4ES3_EELb0ELb1ELb0ELb0ELb0ELb1ELb1ELb0EEEvNS_16Flash_fwd_paramsE) ;  /* 0xfffffff098d04950 */ /* 0x002fea0003c3ffff */
[----:B------:R-:W-:Y:S02]  /*0cc0*/  MOV R3, 0xff800000 ;  /* 0xff80000000037802 */ /* 0x000fe40000000f00 */
[----:B------:R-:W-:-:S03]  /*0cd0*/  MOV R153, 0x0 ;  /* 0x0000000000997802 */ /* 0x000fc60000000f00 */
[----:B------:R1:W-:Y:S02]  /*0ce0*/  ST.E desc[UR4][R8.64+0xc0], R3 ;  /* 0x0000c00308007985 */ /* 0x0003e4000c101904 */
[----:B-1----:R-:W-:Y:S05]  /*0cf0*/  RET.REL.NODEC R152 `(_ZN5flash24flash_fwd_splitkv_kernelI23Flash_fwd_kernel_traitsILi32ELi64ELi128ELi4ELb0ELb0EN7cutlass10bfloat16_tE19Flash_kernel_traitsILi32ELi64ELi128ELi4ES3_EELb0ELb1ELb0ELb0ELb0ELb1ELb1ELb0EEEvNS_16Flash_fwd_paramsE) ;  /* 0xfffffff098c07950 */ /* 0x002fea0003c3ffff */
.L_x_7439:
        /* <DEDUP_REMOVED lines=55> */
[----:B----45:R-:W4:Y:S02]  /*1070*/  MUFU.RCP R12, R14 ;  /* 0x0000000e000c7308 */ /* 0x030f240000001000 */
        /* <DEDUP_REMOVED lines=46> */
.L_x_7441:
        /* <DEDUP_REMOVED lines=28> */
[-C--:B------:R-:W-:Y:S01]  /*1520*/  @!P1 IADD3 R5, PT, PT, R5, -R0.reuse, RZ ;  /* 0x8000000005059210 */ /* 0x080fe20007ffe0ff */
[----:B------:R-:W-:Y:S01]  /*1530*/  @!P2 IMAD.IADD R23, R23, 0x1, R4 ;  /* 0x000000011717a824 */ /* 0x000fe200078e0204 */
[----:B-----5:R-:W-:Y:S02]  /*1540*/  @!P2 SHF.R.S32.HI R4, RZ, 0x1f, R12 ;  /* 0x0000001fff04a819 */ /* 0x020fe4000001140c */
[----:B------:R-:W-:Y:S01]  /*1550*/  ISETP.GE.U32.AND P4, PT, R5, R0, PT ;  /* 0x000000000500720c */ /* 0x000fe20003f86070 */
[----:B----4-:R-:W-:Y:S01]  /*1560*/  @!P2 IMAD R9, R21, R12, RZ ;  /* 0x0000000c1509a224 */ /* 0x010fe200078e02ff */
[----:B------:R-:W-:Y:S02]  /*1570*/  LOP3.LUT R5, R160, R15, RZ, 0x3c, !PT ;  /* 0x0000000fa0057212 */ /* 0x000fe400078e3cff */
[----:B------:R-:W-:Y:S01]  /*1580*/  @P2 IADD3 R6, PT, PT, R13, R14, RZ ;  /* 0x0000000e0d062210 */ /* 0x000fe20007ffe0ff */
[C---:B------:R-:W-:Y:S01]  /*1590*/  @!P2 IMAD R9, R20.reuse, R4, R9 ;  /* 0x000000041409a224 */ /* 0x040fe200078e0209 */
[----:B------:R-:W-:Y:S01]  /*15a0*/  ISETP.GE.AND P0, PT, R5, RZ, PT ;  /* 0x000000ff0500720c */ /* 0x000fe20003f06270 */
[----:B------:R-:W-:Y:S01]  /*15b0*/  @!P2 IMAD.WIDE.U32 R22, R20, R12, R22 ;  /* 0x0000000c1416a225 */ /* 0x000fe200078e0016 */
[----:B------:R-:W-:-:S03]  /*15c0*/  ISETP.NE.AND P3, PT, R15, RZ, PT ;  /* 0x000000ff0f00720c */ /* 0x000fc60003f65270 */
[-C--:B------:R-:W-:Y:S02]  /*15d0*/  @P2 IMAD R4, R139, R6.reuse, RZ ;  /* 0x000000068b042224 */ /* 0x080fe400078e02ff */
[----:B------:R-:W-:Y:S01]  /*15e0*/  @P2 IMAD.WIDE.U32 R20, R138, R6, RZ ;  /* 0x000000068a142225 */ /* 0x000fe200078e00ff */
[----:B------:R-:W-:Y:S02]  /*15f0*/  LEA R0, R40, 0xffffff80, 0x7 ;  /* 0xffffff8028007811 */ /* 0x000fe400078e38ff */
[----:B------:R-:W-:Y:S01]  /*1600*/  @!P1 IADD3 R10, PT, PT, R10, 0x1, RZ ;  /* 0x000000010a0a9810 */ /* 0x000fe20007ffe0ff */
[----:B------:R-:W-:Y:S01]  /*1610*/  @!P2 IMAD.IADD R9, R23, 0x1, R9 ;  /* 0x000000011709a824 */ /* 0x000fe200078e0209 */
[----:B------:R-:W-:Y:S01]  /*1620*/  @!P2 MOV R8, R22 ;  /* 0x000000160008a202 */ /* 0x000fe20000000f00 */
[----:B------:R-:W-:Y:S01]  /*1630*/  @P2 IMAD.MOV.U32 R8, RZ, RZ, R20 ;  /* 0x000000ffff082224 */ /* 0x000fe200078e0014 */
[----:B------:R-:W-:Y:S01]  /*1640*/  @P2 IADD3 R9, PT, PT, R21, R4, RZ ;  /* 0x0000000415092210 */ /* 0x000fe20007ffe0ff */
[----:B------:R-:W-:Y:S01]  /*1650*/  IMAD R6, R139, R0, RZ ;  /* 0x000000008b067224 */ /* 0x000fe200078e02ff */
[----:B------:R-:W-:Y:S01]  /*1660*/  SHF.R.S32.HI R21, RZ, 0x1f, R0 ;  /* 0x0000001fff157819 */ /* 0x000fe20000011400 */
[----:B------:R-:W-:Y:S01]  /*1670*/  @!P2 IMAD R4, R141, R13, RZ ;  /* 0x0000000d8d04a224 */ /* 0x000fe200078e02ff */
[----:B------:R-:W-:-:S02]  /*1680*/  @!P2 SHF.R.S32.HI R5, RZ, 0x1f, R13 ;  /* 0x0000001fff05a819 */ /* 0x000fc4000001140d */
[----:B------:R-:W-:Y:S01]  /*1690*/  @P4 IADD3 R10, PT, PT, R10, 0x1, RZ ;  /* 0x000000010a0a4810 */ /* 0x000fe20007ffe0ff */
[----:B------:R-:W-:-:S03]  /*16a0*/  IMAD.WIDE.U32 R22, R138, R0, R8 ;  /* 0x000000008a167225 */ /* 0x000fc600078e0008 */
[----:B------:R-:W-:Y:S01]  /*16b0*/  @!P0 IADD3 R10, PT, PT, -R10, RZ, RZ ;  /* 0x000000ff0a0a8210 */ /* 0x000fe20007ffe1ff */
[----:B------:R-:W-:Y:S01]  /*16c0*/  IMAD R6, R21, R138, R6 ;  /* 0x0000008a15067224 */ /* 0x000fe200078e0206 */
[----:B------:R-:W-:Y:S01]  /*16d0*/  @!P3 LOP3.LUT R10, RZ, R15, RZ, 0x33, !PT ;  /* 0x0000000fff0ab212 */ /* 0x000fe200078e33ff */
[----:B------:R-:W-:-:S04]  /*16e0*/  @!P2 IMAD.WIDE.U32 R8, R140, R13, RZ ;  /* 0x0000000d8c08a225 */ /* 0x000fc800078e00ff */
[----:B------:R-:W-:Y:S01]  /*16f0*/  @!P2 IMAD R4, R5, R140, R4 ;  /* 0x0000008c0504a224 */ /* 0x000fe200078e0204 */
[----:B------:R-:W-:Y:S01]  /*1700*/  @!P2 SHF.R.S32.HI R5, RZ, 0x1f, R12 ;  /* 0x0000001fff05a819 */ /* 0x000fe2000001140c */
[----:B------:R-:W-:Y:S01]  /*1710*/  IMAD.IADD R23, R23, 0x1, R6 ;  /* 0x0000000117177824 */ /* 0x000fe200078e0206 */
[----:B------:R-:W-:Y:S01]  /*1720*/  @!P2 MOV R24, R8 ;  /* 0x000000080018a202 */ /* 0x000fe20000000f00 */
[----:B------:R-:W-:Y:S01]  /*1730*/  @!P2 IMAD.IADD R25, R9, 0x1, R4 ;  /* 0x000000010919a824 */ /* 0x000fe200078e0204 */
[----:B------:R-:W-:Y:S01]  /*1740*/  SHF.R.S32.HI R6, RZ, 0x1f, R10 ;  /* 0x0000001fff067819 */ /* 0x000fe2000001140a */
[----:B------:R-:W-:Y:S01]  /*1750*/  @!P2 IMAD R4, R19, R12, RZ ;  /* 0x0000000c1304a224 */ /* 0x000fe200078e02ff */
[----:B------:R-:W-:Y:S01]  /*1760*/  @P2 IADD3 R13, PT, PT, R13, R14, RZ ;  /* 0x0000000e0d0d2210 */ /* 0x000fe20007ffe0ff */
[----:B------:R-:W-:Y:S02]  /*1770*/  IMAD R9, R17, R10, RZ ;  /* 0x0000000a11097224 */ /* 0x000fe400078e02ff */
[----:B------:R-:W-:-:S02]  /*1780*/  @!P2 IMAD R4, R18, R5, R4 ;  /* 0x000000051204a224 */ /* 0x000fc400078e0204 */
[----:B------:R-:W-:-:S04]  /*1790*/  @!P2 IMAD.WIDE.U32 R24, R18, R12, R24 ;  /* 0x0000000c1218a225 */ /* 0x000fc800078e0018 */
[C---:B------:R-:W-:Y:S02]  /*17a0*/  IMAD R6, R16.reuse, R6, R9 ;  /* 0x0000000610067224 */ /* 0x040fe400078e0209 */
[----:B------:R-:W-:-:S04]  /*17b0*/  IMAD.WIDE.U32 R22, R16, R10, R22 ;  /* 0x0000000a10167225 */ /* 0x000fc800078e0016 */
        /* <DEDUP_REMOVED lines=8> */
[----:B------:R-:W-:Y:S02]  /*1840*/  MOV R16, R0 ;  /* 0x0000000000107202 */ /* 0x000fe40000000f00 */
.L_x_7442:
[----:B------:R-:W-:Y:S05]  /*1850*/  BSYNC.RECONVERGENT B0 ;  /* 0x0000000000007941 */ /* 0x000fea0003800200 */
.L_x_7440:
        /* <DEDUP_REMOVED lines=29> */
[----:B------:R-:W-:-:S04]  /*1a30*/  IMAD R17, R21, R140, RZ ;  /* 0x0000008c15117224 */ /* 0x000fc800078e02ff */
[----:B------:R-:W-:Y:S01]  /*1a40*/  @P2 VIADD R28, R28, 0x1 ;  /* 0x000000011c1c2836 */ /* 0x000fe20000000000 */
[----:B------:R-:W-:-:S03]  /*1a50*/  SHF.L.U32 R159, R87, 0x3, RZ ;  /* 0x00000003579f7819 */ /* 0x000fc600000006ff */
[----:B------:R-:W-:Y:S02]  /*1a60*/  IMAD.MOV.U32 R19, RZ, RZ, R28 ;  /* 0x000000ffff137224 */ /* 0x000fe400078e001c */
[C---:B------:R-:W-:Y:S02]  /*1a70*/  IMAD R17, R16.reuse, R141, R17 ;  /* 0x0000008d10117224 */ /* 0x040fe400078e0211 */
[----:B------:R-:W-:Y:S01]  /*1a80*/  IMAD.WIDE.U32 R20, R16, R140, RZ ;  /* 0x0000008c10147225 */ /* 0x000fe200078e00ff */
[----:B------:R-:W-:-:S03]  /*1a90*/  LOP3.LUT R158, R159, 0xc0, RZ, 0xc0, !PT ;  /* 0x000000c09f9e7812 */ /* 0x000fc600078ec0ff */
[----:B------:R-:W-:Y:S01]  /*1aa0*/  @!P0 IMAD.MOV R19, RZ, RZ, -R19 ;  /* 0x000000ffff138224 */ /* 0x000fe200078e0a13 */
[----:B------:R-:W-:Y:S01]  /*1ab0*/  @!P1 LOP3.LUT R19, RZ, R15, RZ, 0x33, !PT ;  /* 0x0000000fff139212 */ /* 0x000fe200078e33ff */
[----:B------:R-:W-:Y:S01]  /*1ac0*/  IMAD.IADD R15, R21, 0x1, R17 ;  /* 0x00000001150f7824 */ /* 0x000fe200078e0211 */
[----:B------:R-:W-:Y:S02]  /*1ad0*/  LOP3.LUT R28, R159, 0x18, RZ, 0xc0, !PT ;  /* 0x000000189f1c7812 */ /* 0x000fe400078ec0ff */
[----:B------:R-:W-:Y:S01]  /*1ae0*/  SHF.R.S32.HI R17, RZ, 0x1f, R19 ;  /* 0x0000001fff117819 */ /* 0x000fe20000011413 */
[-C--:B------:R-:W-:Y:S01]  /*1af0*/  IMAD R16, R31, R19.reuse, RZ ;  /* 0x000000131f107224 */ /* 0x080fe200078e02ff */
[----:B------:R-:W-:Y:S02]  /*1b00*/  LOP3.LUT R158, R158, 0x18, R87, 0xf8, !PT ;  /* 0x000000189e9e7812 */ /* 0x000fe400078ef857 */
[----:B------:R-:W-:Y:S01]  /*1b10*/  IADD3 R14, P1, P0, R20, R14, R28 ;  /* 0x0000000e140e7210 */ /* 0x000fe2000783e01c */
[----:B------:R-:W-:Y:S01]  /*1b20*/  IMAD.WIDE.U32 R32, R30, R19, RZ ;  /* 0x000000131e207225 */ /* 0x000fe200078e00ff */
[----:B------:R-:W-:-:S02]  /*1b30*/  LOP3.LUT R20, R159, 0x1f20, RZ, 0xc0, !PT ;  /* 0x00001f209f147812 */ /* 0x000fc400078ec0ff */
[----:B------:R-:W-:Y:S01]  /*1b40*/  LOP3.LUT R41, R158, R28, RZ, 0x3c, !PT ;  /* 0x0000001c9e297212 */ /* 0x000fe200078e3cff */
[----:B------:R-:W-:Y:S01]  /*1b50*/  IMAD R16, R17, R30, R16 ;  /* 0x0000001e11107224 */ /* 0x000fe200078e0210 */
[----:B------:R-:W-:Y:S02]  /*1b60*/  IADD3.X R18, PT, PT, R15, R18, RZ, P1, P0 ;  /* 0x000000120f127210 */ /* 0x000fe40000fe04ff */
[----:B------:R-:W1:Y:S01]  /*1b70*/  S2R R15, SR_CgaCtaId ;  /* 0x00000000000f7919 */ /* 0x000e620000008800 */
[----:B------:R-:W-:Y:S02]  /*1b80*/  LOP3.LUT R41, R20, R41, RZ, 0xfc, !PT ;  /* 0x0000002914297212 */ /* 0x000fe400078efcff */
[----:B------:R-:W-:Y:S02]  /*1b90*/  IADD3 R20, P0, PT, R14, R32, RZ ;  /* 0x000000200e147210 */ /* 0x000fe40007f1e0ff */
[----:B------:R-:W-:Y:S02]  /*1ba0*/  IADD3 R17, PT, PT, R33, R16, RZ ;  /* 0x0000001021117210 */ /* 0x000fe40007ffe0ff */
[----:B------:R-:W-:-:S03]  /*1bb0*/  IADD3 R16, P1, PT, R28, R10, RZ ;  /* 0x0000000a1c107210 */ /* 0x000fc60007f3e0ff */
[----:B------:R-:W-:Y:S02]  /*1bc0*/  IMAD.X R21, R18, 0x1, R17, P0 ;  /* 0x0000000112157824 */ /* 0x000fe400000e0611 */
[----:B------:R-:W-:Y:S01]  /*1bd0*/  IMAD.X R17, RZ, RZ, R6, P1 ;  /* 0x000000ffff117224 */ /* 0x000fe200008e0606 */
[----:B------:R-:W-:Y:S01]  /*1be0*/  SHF.R.U32.HI R52, RZ, 0x2, R87 ;  /* 0x00000002ff347819 */ /* 0x000fe20000011657 */
[----:B------:R-:W-:Y:S01]  /*1bf0*/  IMAD.IADD R142, R46, 0x1, -R7 ;  /* 0x000000012e8e7824 */ /* 0x000fe200078e0a07 */
[----:B------:R-:W-:-:S03]  /*1c00*/  MOV R42, 0x400 ;  /* 0x00000400002a7802 */ /* 0x000fc60000000f00 */
[-C--:B------:R-:W-:Y:S02]  /*1c10*/  IMAD R151, R141, R52.reuse, RZ ;  /* 0x000000348d977224 */ /* 0x080fe400078e02ff */
[----:B------:R-:W-:Y:S02]  /*1c20*/  IMAD R149, R139, R52, RZ ;  /* 0x000000348b957224 */ /* 0x000fe400078e02ff */
[----:B------:R-:W-:-:S04]  /*1c30*/  IMAD.WIDE.U32 R16, R52, R138, R16 ;  /* 0x0000008a34107225 */ /* 0x000fc800078e0010 */
[----:B------:R-:W-:Y:S01]  /*1c40*/  IMAD.WIDE.U32 R20, R52, R140, R20 ;  /* 0x0000008c34147225 */ /* 0x000fe200078e0014 */
[----:B------:R-:W-:Y:S01]  /*1c50*/  MOV R53, RZ ;  /* 0x000000ff00357202 */ /* 0x000fe20000000f00 */
[----:B------:R-:W-:Y:S02]  /*1c60*/  BSSY.RECONVERGENT B0, `(.L_x_7443) ;  /* 0x000002a000007945 */ /* 0x000fe40003800200 */
[----:B------:R-:W-:Y:S02]  /*1c70*/  IMAD.IADD R149, R17, 0x1, R149 ;  /* 0x0000000111957824 */ /* 0x000fe400078e0295 */
[----:B------:R-:W-:Y:S01]  /*1c80*/  IMAD.IADD R151, R21, 0x1, R151 ;  /* 0x0000000115977824 */ /* 0x000fe200078e0297 */
[----:B-1----:R-:W-:-:S05]  /*1c90*/  LEA R134, R15, R42, 0x18 ;  /* 0x0000002a0f867211 */ /* 0x002fca00078ec0ff */
        /* <DEDUP_REMOVED lines=19> */
[----:B------:R-:W-:Y:S01]  /*1dd0*/  IMAD.WIDE.U32 R10, R153, 0x40, R52 ;  /* 0x00000040990a7825 */ /* 0x000fe200078e0034 */
[----:B------:R-:W-:-:S02]  /*1de0*/  LEA.HI.X R149, R16, R23, R149, 0x1, P2 ;  /* 0x0000001710957211 */ /* 0x000fc400010f0c95 */
[----:B------:R-:W-:Y:S01]  /*1df0*/  IADD3 R15, PT, PT, R19, R6, RZ ;  /* 0x00000006130f7210 */ /* 0x000fe20007ffe0ff */
        /* <DEDUP_REMOVED lines=15> */
.L_x_7445:
[----:B------:R2:W-:Y:S02]  /*1ef0*/  STS.128 [R41], RZ ;  /* 0x000000ff29007388 */ /* 0x0005e40000000c00 */
.L_x_7444:
[----:B------:R-:W-:Y:S05]  /*1f00*/  BSYNC.RECONVERGENT B0 ;  /* 0x0000000000007941 */ /* 0x000fea0003800200 */
.L_x_7443:
[----:B-1----:R-:W-:Y:S01]  /*1f10*/  VIADD R6, R52, 0x20 ;  /* 0x0000002034067836 */ /* 0x002fe20000000000 */
        /* <DEDUP_REMOVED lines=22> */
.L_x_7447:
[----:B------:R-:W-:Y:S05]  /*2080*/  BSYNC.RECONVERGENT B0 ;  /* 0x0000000000007941 */ /* 0x000fea0003800200 */
.L_x_7446:
[----:B------:R-:W-:Y:S01]  /*2090*/  BSSY.RECONVERGENT B0, `(.L_x_7448) ;  /* 0x000000c000007945 */ /* 0x000fe20003800200 */
[C---:B---3-5:R-:W-:Y:S02]  /*20a0*/  SHF.L.U64.HI R5, R138.reuse, 0x5, R139 ;  /* 0x000000058a057819 */ /* 0x068fe4000001028b */
        /* <DEDUP_REMOVED lines=9> */
.L_x_7450:
[----:B------:R3:W-:Y:S02]  /*2140*/  STS.128 [R41+0x1000], RZ ;  /* 0x001000ff29007388 */ /* 0x0007e40000000c00 */
.L_x_7449:
[----:B------:R-:W-:Y:S05]  /*2150*/  BSYNC.RECONVERGENT B0 ;  /* 0x0000000000007941 */ /* 0x000fea0003800200 */
.L_x_7448:
        /* <DEDUP_REMOVED lines=16> */
.L_x_7452:
[----:B------:R-:W-:Y:S05]  /*2260*/  BSYNC.RECONVERGENT B0 ;  /* 0x0000000000007941 */ /* 0x000fea0003800200 */
.L_x_7451:
        /* <DEDUP_REMOVED lines=11> */
.L_x_7454:
[----:B------:R-:W-:Y:S05]  /*2320*/  BSYNC.RECONVERGENT B0 ;  /* 0x0000000000007941 */ /* 0x000fea0003800200 */
.L_x_7453:
        /* <DEDUP_REMOVED lines=11> */
.L_x_7456:
[----:B------:R-:W-:Y:S05]  /*23e0*/  BSYNC.RECONVERGENT B0 ;  /* 0x0000000000007941 */ /* 0x000fea0003800200 */
.L_x_7455:
        /* <DEDUP_REMOVED lines=17> */
.L_x_7459:
[----:B------:R1:W-:Y:S01]  /*2500*/  STS.128 [R41+0x3000], RZ ;  /* 0x003000ff29007388 */ /* 0x0003e20000000c00 */
[----:B------:R-:W-:Y:S05]  /*2510*/  BRA `(.L_x_7460) ;  /* 0x0000000000047947 */ /* 0x000fea0003800000 */
.L_x_7458:
[----:B------:R1:W-:Y:S02]  /*2520*/  STS.128 [R41+0x3000], RZ ;  /* 0x003000ff29007388 */ /* 0x0003e40000000c00 */
.L_x_7460:
[----:B------:R-:W-:Y:S05]  /*2530*/  BSYNC.RECONVERGENT B0 ;  /* 0x0000000000007941 */ /* 0x000fea0003800200 */
.L_x_7457:
[-C--:B------:R-:W-:Y:S01]  /*2540*/  ISETP.GE.AND P3, PT, R6, R7.reuse, PT ;  /* 0x000000070600720c */ /* 0x080fe20003f66270 */
[----:B------:R-:W-:Y:S01]  /*2550*/  BSSY.RECONVERGENT B0, `(.L_x_7461) ;  /* 0x000000e000007945 */ /* 0x000fe20003800200 */
[----:B------:R-:W-:Y:S02]  /*2560*/  LEA R6, P0, R4, R150, 0x1 ;  /* 0x0000009604067211 */ /* 0x000fe400078008ff */
[-C--:B------:R-:W-:Y:S02]  /*2570*/  ISETP.GE.AND P2, PT, R10, R7.reuse, PT ;  /* 0x000000070a00720c */ /* 0x080fe40003f46270 */
        /* <DEDUP_REMOVED lines=11> */
.L_x_7462:
[----:B------:R-:W-:Y:S05]  /*2630*/  BSYNC.RECONVERGENT B0 ;  /* 0x0000000000007941 */ /* 0x000fea0003800200 */
.L_x_7461:
        /* <DEDUP_REMOVED lines=12> */
.L_x_7464:
[----:B------:R-:W-:Y:S05]  /*2700*/  BSYNC.RECONVERGENT B0 ;  /* 0x0000000000007941 */ /* 0x000fea0003800200 */
.L_x_7463:
        /* <DEDUP_REMOVED lines=12> */
.L_x_7466:
[----:B------:R-:W-:Y:S05]  /*27d0*/  BSYNC.RECONVERGENT B0 ;  /* 0x0000000000007941 */ /* 0x000fea0003800200 */
.L_x_7465:
[----:B------:R-:W2:Y:S01]  /*27e0*/  LD.E R31, desc[UR4][R2.64+0x18c] ;  /* 0x00018c04021f7980 */ /* 0x000ea2000c101900 */
[C---:B-1----:R-:W-:Y:S01]  /*27f0*/  SHF.L.U32 R7, R87.reuse, 0x4, RZ ;  /* 0x0000000457077819 */ /* 0x042fe200000006ff */
[----:B------:R-:W-:Y:S01]  /*2800*/  BSSY.RECONVERGENT B1, `(.L_x_7467) ;  /* 0x0000149000017945 */ /* 0x000fe20003800200 */
[----:B------:R-:W-:Y:S01]  /*2810*/  SHF.R.U32.HI R132, RZ, 0x1, R87 ;  /* 0x00000001ff847819 */ /* 0x000fe20000011657 */
[----:B------:R-:W0:Y:S01]  /*2820*/  LDGDEPBAR ;  /* 0x00000000000079af */ /* 0x000e220000000000 */
[----:B------:R-:W-:Y:S02]  /*2830*/  SHF.L.U32 R26, R87, 0x5, RZ ;  /* 0x00000005571a7819 */ /* 0x000fe400000006ff */
[----:B------:R-:W-:Y:S02]  /*2840*/  LOP3.LUT R133, R7, 0x3e00, RZ, 0xc0, !PT ;  /* 0x00003e0007857812 */ /* 0x000fe400078ec0ff */
[----:B------:R-:W-:Y:S02]  /*2850*/  SHF.L.U32 R86, R87, 0x2, RZ ;  /* 0x0000000257567819 */ /* 0x000fe400000006ff */
[----:B------:R-:W-:-:S02]  /*2860*/  LOP3.LUT R27, R132, 0x8, RZ, 0xc0, !PT ;  /* 0x00000008841b7812 */ /* 0x000fc400078ec0ff */
[--C-:B------:R-:W-:Y:S02]  /*2870*/  LOP3.LUT R5, R133, 0x20, R26.reuse, 0xf8, !PT ;  /* 0x0000002085057812 */ /* 0x100fe400078ef81a */
[----:B------:R-:W-:Y:S02]  /*2880*/  LOP3.LUT R7, R7, 0x100, RZ, 0xc0, !PT ;  /* 0x0000010007077812 */ /* 0x000fe400078ec0ff */
[----:B------:R-:W-:Y:S02]  /*2890*/  LOP3.LUT R24, R86, 0x18, RZ, 0xc0, !PT ;  /* 0x0000001856187812 */ /* 0x000fe400078ec0ff */
[--C-:B------:R-:W-:Y:S02]  /*28a0*/  LOP3.LUT R27, R27, 0xc0, R26.reuse, 0xf8, !PT ;  /* 0x000000c01b1b7812 */ /* 0x100fe400078ef81a */
[----:B------:R-:W-:Y:S02]  /*28b0*/  LOP3.LUT R8, R26, 0xc0, RZ, 0xc0, !PT ;  /* 0x000000c01a087812 */ /* 0x000fe400078ec0ff */
[----:B------:R-:W-:-:S02]  /*28c0*/  LOP3.LUT R6, R5, 0x100, R26, 0xf8, !PT ;  /* 0x0000010005067812 */ /* 0x000fc400078ef81a */
[----:B------:R-:W-:Y:S02]  /*28d0*/  LOP3.LUT R4, R7, 0x20, R26, 0xf8, !PT ;  /* 0x0000002007047812 */ /* 0x000fe400078ef81a */
[----:B------:R-:W-:Y:S02]  /*28e0*/  LOP3.LUT R27, R27, R24, RZ, 0x3c, !PT ;  /* 0x000000181b1b7212 */ /* 0x000fe400078e3cff */
        /* <DEDUP_REMOVED lines=157> */
[----:B------:R-:W-:Y:S01]  /*32c0*/  LOP3.LUT R7, R132, 0x1f0, RZ, 0xc0, !PT ;  /* 0x000001f084077812 */ /* 0x000fe200078ec0ff */
[-C--:B------:R-:W-:Y:S01]  /*32d0*/  FMUL.FTZ R17, R5, R31.reuse ;  /* 0x0000001f05117220 */ /* 0x080fe20000410000 */
[----:B------:R-:W-:Y:S01]  /*32e0*/  FMUL.FTZ R5, R6, R31 ;  /* 0x0000001f06057220 */ /* 0x000fe20000410000 */
[----:B------:R-:W1:Y:S01]  /*32f0*/  MUFU.TANH R80, R80 ;  /* 0x0000005000507308 */ /* 0x000e620000002400 */
[----:B------:R-:W-:-:S02]  /*3300*/  LOP3.LUT R52, R7, 0x7, R52, 0xf8, !PT ;  /* 0x0000000707347812 */ /* 0x000fc400078ef834 */
[-C--:B------:R-:W-:Y:S01]  /*3310*/  FMUL.FTZ R6, R22, R31.reuse ;  /* 0x0000001f16067220 */ /* 0x080fe20000410000 */
[----:B------:R-:W-:Y:S01]  /*3320*/  IADD3 R22, PT, PT, R40, -0x1, RZ ;  /* 0xffffffff28167810 */ /* 0x000fe20007ffe0ff */
[-C--:B------:R-:W-:Y:S01]  /*3330*/  FMUL.FTZ R7, R23, R31.reuse ;  /* 0x0000001f17077220 */ /* 0x080fe20000410000 */
[-C--:B------:R-:W-:Y:S01]  /*3340*/  FMUL.FTZ R20, R20, R31.reuse ;  /* 0x0000001f14147220 */ /* 0x080fe20000410000 */
[----:B------:R-:W-:Y:S01]  /*3350*/  FMUL.FTZ R21, R21, R31 ;  /* 0x0000001f15157220 */ /* 0x000fe20000410000 */
[----:B------:R-:W-:Y:S01]  /*3360*/  ISETP.GT.AND P0, PT, R22, R147, PT ;  /* 0x000000931600720c */ /* 0x000fe20003f04270 */
[----:B------:R-:W1:Y:S01]  /*3370*/  MUFU.TANH R85, R85 ;  /* 0x0000005500557308 */ /* 0x000e620000002400 */
[----:B------:R-:W-:-:S04]  /*3380*/  LEA R52, R153, R52, 0x6 ;  /* 0x0000003499347211 */ /* 0x000fc800078e30ff */
[----:B------:R-:W-:-:S03]  /*3390*/  IADD3 R16, PT, PT, R52, R45, RZ ;  /* 0x0000002d34107210 */ /* 0x000fc60007ffe0ff */
[----:B------:R-:W1:Y:S01]  /*33a0*/  MUFU.TANH R88, R88 ;  /* 0x0000005800587308 */ /* 0x000e620000002400 */
[C-C-:B------:R-:W-:Y:S02]  /*33b0*/  VIADDMNMX R145, R16.reuse, 0x1, R29.reuse, PT ;  /* 0x0000000110917846 */ /* 0x140fe4000380011d */
[----:B------:R-:W-:-:S05]  /*33c0*/  VIADDMNMX R143, R16, 0x9, R29, PT ;  /* 0x00000009108f7846 */ /* 0x000fca000380011d */
        /* <DEDUP_REMOVED lines=24> */
[----:B----4-:R-:W-:-:S04]  /*3550*/  IADD3 R15, PT, PT, R29, -R46, -R30 ;  /* 0x8000002e1d0f7210 */ /* 0x010fc80007ffe81e */
[----:B------:R-:W-:-:S04]  /*3560*/  IADD3 R52, PT, PT, R52, R15, RZ ;  /* 0x0000000f34347210 */ /* 0x000fc80007ffe0ff */
[----:B------:R-:W-:Y:S02]  /*3570*/  VIMNMX R146, PT, PT, RZ, R52, !PT ;  /* 0x00000034ff927248 */ /* 0x000fe40007fe0100 */
        /* <DEDUP_REMOVED lines=16> */
.L_x_7470:
        /* <DEDUP_REMOVED lines=8> */
[----:B------:R-:W-:Y:S02]  /*3700*/  ISETP.GE.AND P2, PT, R0, RZ, PT ;  /* 0x000000ff0000720c */ /* 0x000fe40003f46270 */
[----:B------:R-:W-:Y:S01]  /*3710*/  LOP3.LUT R0, RZ, R30, RZ, 0x33, !PT ;  /* 0x0000001eff007212 */ /* 0x000fe200078e33ff */
        /* <DEDUP_REMOVED lines=50> */
.L_x_7471:
[----:B------:R-:W-:Y:S05]  /*3a40*/  BSYNC.RECONVERGENT B0 ;  /* 0x0000000000007941 */ /* 0x000fea0003800200 */
.L_x_7469:
        /* <DEDUP_REMOVED lines=34> */
.L_x_7473:
[----:B------:R-:W-:Y:S05]  /*3c70*/  BSYNC.RECONVERGENT B0 ;  /* 0x0000000000007941 */ /* 0x000fea0003800200 */
.L_x_7472:
[----:B------:R-:W0:Y:S02]  /*3c80*/  LDGDEPBAR ;  /* 0x00000000000079af */ /* 0x000e240000000000 */
.L_x_7468:
[----:B------:R-:W-:Y:S05]  /*3c90*/  BSYNC.RECONVERGENT B1 ;  /* 0x0000000000017941 */ /* 0x000fea0003800200 */
.L_x_7467:
[----:B------:R-:W3:Y:S01]  /*3ca0*/  LD.E R48, desc[UR4][R2.64+0xdc] ;  /* 0x0000dc0402307980 */ /* 0x000ee2000c101900 */
[----:B-12---:R-:W-:Y:S01]  /*3cb0*/  IMAD.SHL.U32 R21, R87, 0x2, RZ ;  /* 0x0000000257157824 */ /* 0x006fe200078e00ff */
        /* <DEDUP_REMOVED lines=11> */
[----:B------:R-:W-:Y:S01]  /*3d70*/  VIADD R121, R131, 0x18 ;  /* 0x0000001883797836 */ /* 0x000fe20000000000 */
[-C--:B------:R-:W-:Y:S01]  /*3d80*/  ISETP.GE.AND P0, PT, R127, R146.reuse, PT ;  /* 0x000000927f00720c */ /* 0x080fe20003f06270 */
[----:B------:R-:W-:Y:S01]  /*3d90*/  VIADD R123, R131, 0x11 ;  /* 0x00000011837b7836 */ /* 0x000fe20000000000 */
[----:B------:R-:W-:Y:S01]  /*3da0*/  FSEL R55, R55, -INF , P1 ;  /* 0xff80000037377808 */ /* 0x000fe20000800000 */
[C---:B------:R-:W-:Y:S01]  /*3db0*/  VIADD R119, R131.reuse, 0x20 ;  /* 0x0000002083777836 */ /* 0x040fe20000000000 */
[----:B------:R-:W-:Y:S01]  /*3dc0*/  FSEL R56, R56, -INF , P0 ;  /* 0xff80000038387808 */ /* 0x000fe20000000000 */
[C---:B------:R-:W-:Y:S01]  /*3dd0*/  VIADD R120, R131.reuse, 0x19 ;  /* 0x0000001983787836 */ /* 0x040fe20000000000 */
[CC--:B------:R-:W-:Y:S01]  /*3de0*/  ISETP.GE.AND P1, PT, R126.reuse, R146.reuse, PT ;  /* 0x000000927e00720c */ /* 0x0c0fe20003f26270 */
        /* <DEDUP_REMOVED lines=15> */
[----:B------:R-:W-:Y:S01]  /*3ee0*/  FSEL R128, R59, -INF , !P5 ;  /* 0xff8000003b807808 */ /* 0x000fe20006800000 */
        /* <DEDUP_REMOVED lines=11> */
[-C--:B------:R-:W-:Y:S01]  /*3fa0*/  ISETP.GE.AND P1, PT, R120, R146.reuse, PT ;  /* 0x000000927800720c */ /* 0x080fe20003f26270 */
[C---:B------:R-:W-:Y:S01]  /*3fb0*/  VIADD R35, R131.reuse, 0x60 ;  /* 0x0000006083237836 */ /* 0x040fe20000000000 */
[----:B------:R-:W-:Y:S01]  /*3fc0*/  FSEL R106, R64, -INF , !P5 ;  /* 0xff800000406a7808 */ /* 0x000fe20006800000 */
[----:B------:R-:W-:Y:S01]  /*3fd0*/  VIADD R37, R131, 0x59 ;  /* 0x0000005983257836 */ /* 0x000fe20000000000 */
[-C--:B------:R-:W-:Y:S01]  /*3fe0*/  ISETP.GE.AND P4, PT, R129, R145.reuse, PT ;  /* 0x000000918100720c */ /* 0x080fe20003f86270 */
[C---:B------:R-:W-:Y:S01]  /*3ff0*/  VIADD R33, R131.reuse, 0x61 ;  /* 0x0000006183217836 */ /* 0x040fe20000000000 */
[----:B------:R-:W-:Y:S01]  /*4000*/  FSEL R104, R56, -INF , !P2 ;  /* 0xff80000038687808 */ /* 0x000fe20005000000 */
[C---:B------:R-:W-:Y:S01]  /*4010*/  VIADD R29, R131.reuse, 0x69 ;  /* 0x00000069831d7836 */ /* 0x040fe20000000000 */
[----:B------:R-:W-:Y:S01]  /*4020*/  FSEL R64, R70, -INF , P0 ;  /* 0xff80000046407808 */ /* 0x000fe20000000000 */
[----:B------:R-:W-:Y:S01]  /*4030*/  VIADD R31, R131, 0x68 ;  /* 0x00000068831f7836 */ /* 0x000fe20000000000 */
[----:B------:R-:W-:Y:S01]  /*4040*/  ISETP.GE.AND P2, PT, R123, R145, PT ;  /* 0x000000917b00720c */ /* 0x000fe20003f46270 */
[C---:B------:R-:W-:Y:S01]  /*4050*/  VIADD R23, R131.reuse, 0x70 ;  /* 0x0000007083177836 */ /* 0x040fe20000000000 */
[----:B------:R-:W-:Y:S01]  /*4060*/  FSEL R66, R66, -INF , P1 ;  /* 0xff80000042427808 */ /* 0x000fe20000800000 */
[----:B------:R-:W-:Y:S01]  /*4070*/  VIADD R19, R131, 0x71 ;  /* 0x0000007183137836 */ /* 0x000fe20000000000 */
[-C--:B------:R-:W-:Y:S01]  /*4080*/  ISETP.GE.AND P0, PT, R115, R146.reuse, PT ;  /* 0x000000927300720c */ /* 0x080fe20003f06270 */
[----:B------:R-:W-:Y:S01]  /*4090*/  VIADD R15, R131, 0x78 ;  /* 0x00000078830f7836 */ /* 0x000fe20000000000 */
[----:B------:R-:W-:Y:S01]  /*40a0*/  ISETP.GE.AND P1, PT, R117, R146, PT ;  /* 0x000000927500720c */ /* 0x000fe20003f26270 */
[----:B------:R-:W-:Y:S01]  /*40b0*/  VIADD R0, R131, 0x79 ;  /* 0x0000007983007836 */ /* 0x000fe20000000000 */
[----:B------:R-:W-:-:S02]  /*40c0*/  FSEL R130, R55, -INF , !P4 ;  /* 0xff80000037827808 */ /* 0x000fc40006000000 */
[-C--:B------:R-:W-:Y:S02]  /*40d0*/  ISETP.GE.AND P4, PT, R125, R145.reuse, PT ;  /* 0x000000917d00720c */ /* 0x080fe40003f86270 */
[----:B------:R-:W-:Y:S02]  /*40e0*/  FSEL R114, R62, -INF , !P2 ;  /* 0xff8000003e727808 */ /* 0x000fe40005000000 */
[----:B------:R-:W-:Y:S02]  /*40f0*/  FSEL R56, R73, -INF , P0 ;  /* 0xff80000049387808 */ /* 0x000fe40000000000 */
[----:B------:R-:W-:Y:S02]  /*4100*/  ISETP.GE.AND P2, PT, R119, R145, PT ;  /* 0x000000917700720c */ /* 0x000fe40003f46270 */
[----:B------:R-:W-:Y:S02]  /*4110*/  FSEL R62, R71, -INF , P1 ;  /* 0xff800000473e7808 */ /* 0x000fe40000800000 */
[----:B------:R-:W-:-:S02]  /*4120*/  ISETP.GE.AND P0, PT, R112, R146, PT ;  /* 0x000000927000720c */ /* 0x000fc40003f06270 */
[C---:B------:R-:W-:Y:S02]  /*4130*/  ISETP.GE.AND P1, PT, R113.reuse, R146, PT ;  /* 0x000000927100720c */ /* 0x040fe40003f26270 */
[----:B------:R-:W-:Y:S02]  /*4140*/  FSEL R124, R60, -INF , !P4 ;  /* 0xff8000003c7c7808 */ /* 0x000fe40006000000 */
[----:B------:R-:W-:Y:S02]  /*4150*/  FSEL R64, R64, -INF , !P2 ;  /* 0xff80000040407808 */ /* 0x000fe40005000000 */
[----:B------:R-:W-:Y:S02]  /*4160*/  FSEL R60, R76, -INF , P0 ;  /* 0xff8000004c3c7808 */ /* 0x000fe40000000000 */
[----:B------:R-:W-:Y:S02]  /*4170*/  ISETP.GE.AND P2, PT, R113, R145, PT ;  /* 0x000000917100720c */ /* 0x000fe40003f46270 */
[----:B------:R-:W-:-:S02]  /*4180*/  FSEL R50, R75, -INF , P1 ;  /* 0xff8000004b327808 */ /* 0x000fc40000800000 */
[----:B------:R-:W-:Y:S02]  /*4190*/  ISETP.GE.AND P0, PT, R20, R146, PT ;  /* 0x000000921400720c */ /* 0x000fe40003f06270 */
[-C--:B------:R-:W-:Y:S02]  /*41a0*/  ISETP.GE.AND P4, PT, R120, R145.reuse, PT ;  /* 0x000000917800720c */ /* 0x080fe40003f86270 */
[----:B------:R-:W-:Y:S02]  /*41b0*/  FMNMX3.FTZ R55, R47, R130, R104, !PT ;  /* 0x000000822f377276 */ /* 0x000fe40007810068 */
[----:B------:R-:W-:Y:S02]  /*41c0*/  ISETP.GE.AND P5, PT, R117, R145, PT ;  /* 0x000000917500720c */ /* 0x000fe40003fa6270 */
[----:B------:R-:W-:Y:S02]  /*41d0*/  FSEL R50, R50, -INF , !P2 ;  /* 0xff80000032327808 */ /* 0x000fe40005000000 */
[----:B------:R-:W-:-:S02]  /*41e0*/  FSEL R82, R82, -INF , P0 ;  /* 0xff80000052527808 */ /* 0x000fc40000000000 */
[-C--:B------:R-:W-:Y:S02]  /*41f0*/  ISETP.GE.AND P1, PT, R108, R146.reuse, PT ;  /* 0x000000926c00720c */ /* 0x080fe40003f26270 */
[-C--:B------:R-:W-:Y:S02]  /*4200*/  ISETP.GE.AND P2, PT, R20, R145.reuse, PT ;  /* 0x000000911400720c */ /* 0x080fe40003f46270 */
[----:B------:R-:W-:Y:S02]  /*4210*/  ISETP.GE.AND P0, PT, R109, R146, PT ;  /* 0x000000926d00720c */ /* 0x000fe40003f06270 */
[----:B------:R-:W-:Y:S02]  /*4220*/  FSEL R66, R66, -INF , !P4 ;  /* 0xff80000042427808 */ /* 0x000fe40006000000 */
[----:B------:R-:W-:Y:S02]  /*4230*/  FMNMX3.FTZ R55, R55, R128, R124, !PT ;  /* 0x0000008037377276 */ /* 0x000fe4000781007c */
[----:B------:R-:W-:-:S02]  /*4240*/  ISETP.GE.AND P4, PT, R115, R145, PT ;  /* 0x000000917300720c */ /* 0x000fc40003f86270 */
[----:B------:R-:W-:Y:S02]  /*4250*/  FSEL R62, R62, -INF , !P5 ;  /* 0xff8000003e3e7808 */ /* 0x000fe40006800000 */
[----:B------:R-:W-:Y:S02]  /*4260*/  ISETP.GE.AND P5, PT, R112, R145, PT ;  /* 0x000000917000720c */ /* 0x000fe40003fa6270 */
[----:B------:R-:W-:Y:S02]  /*4270*/  FSEL R79, R79, -INF , P1 ;  /* 0xff8000004f4f7808 */ /* 0x000fe40000800000 */
[----:B------:R-:W-:Y:S02]  /*4280*/  FSEL R186, R82, -INF , !P2 ;  /* 0xff80000052ba7808 */ /* 0x000fe40005000000 */
[----:B------:R-:W-:Y:S02]  /*4290*/  FSEL R46, R84, -INF , P0 ;  /* 0xff800000542e7808 */ /* 0x000fe40000000000 */
[----:B------:R-:W-:-:S02]  /*42a0*/  ISETP.GE.AND P1, PT, R111, R146, PT ;  /* 0x000000926f00720c */ /* 0x000fc40003f26270 */
[-C--:B------:R-:W-:Y:S02]  /*42b0*/  ISETP.GE.AND P2, PT, R107, R146.reuse, PT ;  /* 0x000000926b00720c */ /* 0x080fe40003f46270 */
[----:B------:R-:W-:Y:S02]  /*42c0*/  ISETP.GE.AND P0, PT, R105, R146, PT ;  /* 0x000000926900720c */ /* 0x000fe40003f06270 */
[----:B------:R-:W-:Y:S02]  /*42d0*/  FMNMX3.FTZ R55, R55, R114, R106, !PT ;  /* 0x0000007237377276 */ /* 0x000fe4000781006a */
[----:B------:R-:W-:Y:S02]  /*42e0*/  FSEL R56, R56, -INF , !P4 ;  /* 0xff80000038387808 */ /* 0x000fe40006000000 */
[----:B------:R-:W-:Y:S02]  /*42f0*/  ISETP.GE.AND P4, PT, R108, R145, PT ;  /* 0x000000916c00720c */ /* 0x000fe40003f86270 */
[----:B------:R-:W-:-:S02]  /*4300*/  FSEL R60, R60, -INF , !P5 ;  /* 0xff8000003c3c7808 */ /* 0x000fc40006800000 */
[----:B------:R-:W-:Y:S02]  /*4310*/  ISETP.GE.AND P5, PT, R111, R145, PT ;  /* 0x000000916f00720c */ /* 0x000fe40003fa6270 */
[----:B------:R-:W-:Y:S02]  /*4320*/  FSEL R83, R83, -INF , P1 ;  /* 0xff80000053537808 */ /* 0x000fe40000800000 */
[----:B------:R-:W-:Y:S02]  /*4330*/  FSEL R89, R89, -INF , P2 ;  /* 0xff80000059597808 */ /* 0x000fe40001000000 */
        /* <DEDUP_REMOVED lines=10> */
[----:B------:R-:W-:Y:S02]  /*43e0*/  FMNMX3.FTZ R55, R55, R62, R56, !PT ;  /* 0x0000003e37377276 */ /* 0x000fe40007810038 */
[-C--:B------:R-:W-:Y:S02]  /*43f0*/  ISETP.GE.AND P2, PT, R45, R146.reuse, PT ;  /* 0x000000922d00720c */ /* 0x080fe40003f46270 */
[----:B------:R-:W-:Y:S02]  /*4400*/  ISETP.GE.AND P0, PT, R39, R146, PT ;  /* 0x000000922700720c */ /* 0x000fe40003f06270 */
[----:B------:R-:W-:Y:S02]  /*4410*/  ISETP.GE.AND P1, PT, R107, R145, PT ;  /* 0x000000916b00720c */ /* 0x000fe40003f26270 */
[----:B------:R-:W-:-:S02]  /*4420*/  FSEL R46, R46, -INF , !P4 ;  /* 0xff8000002e2e7808 */ /* 0x000fc40006000000 */
[-C--:B------:R-:W-:Y:S02]  /*4430*/  ISETP.GE.AND P4, PT, R103, R145.reuse, PT ;  /* 0x000000916700720c */ /* 0x080fe40003f86270 */
[----:B------:R-:W-:Y:S02]  /*4440*/  FSEL R36, R36, -INF , !P5 ;  /* 0xff80000024247808 */ /* 0x000fe40006800000 */
[----:B------:R-:W-:Y:S02]  /*4450*/  FMNMX3.FTZ R55, R55, R50, R60, !PT ;  /* 0x0000003237377276 */ /* 0x000fe4000781003c */
[----:B------:R-:W-:Y:S02]  /*4460*/  ISETP.GE.AND P5, PT, R45, R145, PT ;  /* 0x000000912d00720c */ /* 0x000fe40003fa6270 */
[----:B------:R-:W-:Y:S02]  /*4470*/  FSEL R97, R97, -INF , P2 ;  /* 0xff80000061617808 */ /* 0x000fe40001000000 */
[----:B------:R-:W-:-:S02]  /*4480*/  FSEL R32, R98, -INF , P0 ;  /* 0xff80000062207808 */ /* 0x000fc40000000000 */
[----:B------:R-:W-:Y:S02]  /*4490*/  ISETP.GE.AND P0, PT, R35, R146, PT ;  /* 0x000000922300720c */ /* 0x000fe40003f06270 */
[----:B------:R-:W-:Y:S02]  /*44a0*/  FSEL R182, R89, -INF , !P1 ;  /* 0xff80000059b67808 */ /* 0x000fe40004800000 */
[-C--:B------:R-:W-:Y:S02]  /*44b0*/  ISETP.GE.AND P1, PT, R51, R145.reuse, PT ;  /* 0x000000913300720c */ /* 0x080fe40003f26270 */
[----:B------:R-:W-:Y:S02]  /*44c0*/  FSEL R180, R95, -INF , !P4 ;  /* 0xff8000005fb47808 */ /* 0x000fe40006000000 */
[----:B------:R-:W-:Y:S02]  /*44d0*/  FMNMX3.FTZ R55, R55, R188, R186, !PT ;  /* 0x000000bc37377276 */ /* 0x000fe400078100ba */
[----:B------:R-:W-:-:S02]  /*44e0*/  ISETP.GE.AND P4, PT, R39, R145, PT ;  /* 0x000000912700720c */ /* 0x000fc40003f86270 */
[----:B------:R-:W-:Y:S02]  /*44f0*/  FSEL R118, R97, -INF , !P5 ;  /* 0xff80000061767808 */ /* 0x000fe40006800000 */
[----:B------:R-:W-:Y:S02]  /*4500*/  ISETP.GE.AND P5, PT, R35, R145, PT ;  /* 0x000000912300720c */ /* 0x000fe40003fa6270 */
[----:B------:R-:W-:Y:S02]  /*4510*/  FSEL R14, R14, -INF , P0 ;  /* 0xff8000000e0e7808 */ /* 0x000fe40000000000 */
[----:B------:R-:W-:Y:S02]  /*4520*/  FSEL R34, R34, -INF , !P1 ;  /* 0xff80000022227808 */ /* 0x000fe40004800000 */
[----:B------:R-:W-:Y:S02]  /*4530*/  FMNMX3.FTZ R55, R55, R184, R46, !PT ;  /* 0x000000b837377276 */ /* 0x000fe4000781002e */
[----:B------:R-:W-:-:S02]  /*4540*/  ISETP.GE.AND P1, PT, R37, R146, PT ;  /* 0x000000922500720c */ /* 0x000fc40003f26270 */
[----:B------:R-:W-:Y:S02]  /*4550*/  FSEL R32, R32, -INF , !P4 ;  /* 0xff80000020207808 */ /* 0x000fe40006000000 */
[-C--:B------:R-:W-:Y:S02]  /*4560*/  ISETP.GE.AND P4, PT, R33, R146.reuse, PT ;  /* 0x000000922100720c */ /* 0x080fe40003f86270 */
[----:B------:R-:W-:Y:S02]  /*4570*/  FSEL R30, R14, -INF , !P5 ;  /* 0xff8000000e1e7808 */ /* 0x000fe40006800000 */
[----:B------:R-:W-:Y:S02]  /*4580*/  ISETP.GE.AND P5, PT, R29, R146, PT ;  /* 0x000000921d00720c */ /* 0x000fe40003fa6270 */
[----:B------:R-:W-:Y:S02]  /*4590*/  FMNMX3.FTZ R55, R55, R182, R36, !PT ;  /* 0x000000b637377276 */ /* 0x000fe40007810024 */
[----:B------:R-:W-:-:S02]  /*45a0*/  ISETP.GE.AND P2, PT, R37, R145, PT ;  /* 0x000000912500720c */ /* 0x000fc40003f46270 */
[----:B------:R-:W-:Y:S02]  /*45b0*/  FSEL R99, R99, -INF , P1 ;  /* 0xff80000063637808 */ /* 0x000fe40000800000 */
[----:B------:R-:W-:Y:S02]  /*45c0*/  ISETP.GE.AND P1, PT, R33, R145, PT ;  /* 0x000000912100720c */ /* 0x000fe40003f26270 */
[----:B------:R-:W-:Y:S02]  /*45d0*/  ISETP.GE.AND P0, PT, R31, R146, PT ;  /* 0x000000921f00720c */ /* 0x000fe40003f06270 */
[----:B------:R-:W-:Y:S02]  /*45e0*/  FSEL R76, R100, -INF , P4 ;  /* 0xff800000644c7808 */ /* 0x000fe40002000000 */
[----:B------:R-:W-:Y:S02]  /*45f0*/  FSEL R52, R49, -INF , P5 ;  /* 0xff80000031347808 */ /* 0x000fe40002800000 */
[----:B------:R-:W-:-:S02]  /*4600*/  FMNMX3.FTZ R49, R55, R180, R34, !PT ;  /* 0x000000b437317276 */ /* 0x000fc40007810022 */
[----:B------:R-:W-:Y:S02]  /*4610*/  FSEL R110, R99, -INF , !P2 ;  /* 0xff800000636e7808 */ /* 0x000fe40005000000 */
[----:B------:R-:W-:Y:S02]  /*4620*/  ISETP.GE.AND P2, PT, R31, R145, PT ;  /* 0x000000911f00720c */ /* 0x000fe40003f46270 */
[----:B------:R-:W-:Y:S02]  /*4630*/  FSEL R16, R101, -INF , P0 ;  /* 0xff80000065107808 */ /* 0x000fe40000000000 */
[----:B------:R-:W-:Y:S02]  /*4640*/  FSEL R76, R76, -INF , !P1 ;  /* 0xff8000004c4c7808 */ /* 0x000fe40004800000 */
[----:B------:R-:W-:Y:S02]  /*4650*/  ISETP.GE.AND P1, PT, R23, R146, PT ;  /* 0x000000921700720c */ /* 0x000fe40003f26270 */
[----:B------:R-:W-:-:S02]  /*4660*/  FMNMX3.FTZ R49, R49, R118, R32, !PT ;  /* 0x0000007631317276 */ /* 0x000fc40007810020 */
[----:B------:R-:W-:Y:S02]  /*4670*/  FSEL R16, R16, -INF , !P2 ;  /* 0xff80000010107808 */ /* 0x000fe40005000000 */
[-C--:B------:R-:W-:Y:S02]  /*4680*/  ISETP.GE.AND P4, PT, R29, R145.reuse, PT ;  /* 0x000000911d00720c */ /* 0x080fe40003f86270 */
[----:B------:R-:W-:Y:S02]  /*4690*/  ISETP.GE.AND P0, PT, R23, R145, PT ;  /* 0x000000911700720c */ /* 0x000fe40003f06270 */
[-C--:B------:R-:W-:Y:S02]  /*46a0*/  ISETP.GE.AND P2, PT, R19, R146.reuse, PT ;  /* 0x000000921300720c */ /* 0x080fe40003f46270 */
[----:B------:R-:W-:Y:S02]  /*46b0*/  FSEL R18, R18, -INF , P1 ;  /* 0xff80000012127808 */ /* 0x000fe40000800000 */
[----:B------:R-:W-:-:S02]  /*46c0*/  ISETP.GE.AND P1, PT, R15, R146, PT ;  /* 0x000000920f00720c */ /* 0x000fc40003f26270 */
[----:B------:R-:W-:Y:S02]  /*46d0*/  FMNMX3.FTZ R49, R49, R110, R30, !PT ;  /* 0x0000006e31317276 */ /* 0x000fe4000781001e */
[----:B------:R-:W-:Y:S02]  /*46e0*/  FSEL R52, R52, -INF , !P4 ;  /* 0xff80000034347808 */ /* 0x000fe40006000000 */
[----:B------:R-:W-:Y:S02]  /*46f0*/  FSEL R154, R18, -INF , !P0 ;  /* 0xff800000129a7808 */ /* 0x000fe40004000000 */
[----:B------:R-:W-:Y:S02]  /*4700*/  FSEL R122, R17, -INF , P2 ;  /* 0xff800000117a7808 */ /* 0x000fe40001000000 */
[-C--:B------:R-:W-:Y:S02]  /*4710*/  ISETP.GE.AND P5, PT, R19, R145.reuse, PT ;  /* 0x000000911300720c */ /* 0x080fe40003fa6270 */
[----:B------:R-:W-:-:S02]  /*4720*/  ISETP.GE.AND P4, PT, R15, R145, PT ;  /* 0x000000910f00720c */ /* 0x000fc40003f86270 */
[----:B------:R-:W-:Y:S02]  /*4730*/  ISETP.GE.AND P0, PT, R0, R146, PT ;  /* 0x000000920000720c */ /* 0x000fe40003f06270 */
        /* <DEDUP_REMOVED lines=16> */
[----:B------:R-:W-:Y:S02]  /*4840*/  ISETP.GE.AND P0, PT, R126, R144, PT ;  /* 0x000000907e00720c */ /* 0x000fe40003f06270 */
[----:B------:R-:W-:-:S02]  /*4850*/  ISETP.GE.AND P4, PT, R129, R143, PT ;  /* 0x0000008f8100720c */ /* 0x000fc40003f86270 */
[----:B------:R-:W-:Y:S02]  /*4860*/  ISETP.GE.AND P2, PT, R127, R143, PT ;  /* 0x0000008f7f00720c */ /* 0x000fe40003f46270 */
[----:B------:R-:W-:Y:S02]  /*4870*/  FSEL R38, R57, -INF , P1 ;  /* 0xff80000039267808 */ /* 0x000fe40000800000 */
[----:B------:R-:W-:Y:S02]  /*4880*/  FSEL R58, R58, -INF , P0 ;  /* 0xff8000003a3a7808 */ /* 0x000fe40000000000 */
[-C--:B------:R-:W-:Y:S02]  /*4890*/  ISETP.GE.AND P0, PT, R123, R144.reuse, PT ;  /* 0x000000907b00720c */ /* 0x080fe40003f06270 */
[----:B------:R-:W-:Y:S02]  /*48a0*/  ISETP.GE.AND P1, PT, R125, R144, PT ;  /* 0x000000907d00720c */ /* 0x000fe40003f26270 */
[----:B------:R-:W-:-:S02]  /*48b0*/  FSEL R102, R54, -INF , !P4 ;  /* 0xff80000036667808 */ /* 0x000fc40006000000 */
[----:B------:R-:W-:Y:S02]  /*48c0*/  FSEL R38, R38, -INF , !P2 ;  /* 0xff80000026267808 */ /* 0x000fe40005000000 */
[----:B------:R-:W-:Y:S02]  /*48d0*/  ISETP.GE.AND P2, PT, R123, R143, PT ;  /* 0x0000008f7b00720c */ /* 0x000fe40003f46270 */
[----:B-1----:R-:W-:Y:S02]  /*48e0*/  FMNMX.FTZ R49, R14, R49, !PT ;  /* 0x000000310e317209 */ /* 0x002fe40007810000 */
[----:B------:R-:W-:Y:S02]  /*48f0*/  FSEL R63, R63, -INF , P0 ;  /* 0xff8000003f3f7808 */ /* 0x000fe40000000000 */
[----:B------:R-:W-:Y:S01]  /*4900*/  ISETP.GE.AND P4, PT, R125, R143, PT ;  /* 0x0000008f7d00720c */ /* 0x000fe20003f86270 */
[----:B------:R-:W1:Y:S01]  /*4910*/  SHFL.BFLY PT, R54, R49, 0x1, 0x1f ;  /* 0x0c201f0031367f89 */ /* 0x000e6200000e0000 */
[----:B------:R-:W-:-:S02]  /*4920*/  FSEL R61, R61, -INF , P1 ;  /* 0xff8000003d3d7808 */ /* 0x000fc40000800000 */
[-C--:B------:R-:W-:Y:S02]  /*4930*/  ISETP.GE.AND P0, PT, R120, R144.reuse, PT ;  /* 0x000000907800720c */ /* 0x080fe40003f06270 */
[-C--:B------:R-:W-:Y:S02]  /*4940*/  ISETP.GE.AND P1, PT, R121, R144.reuse, PT ;  /* 0x000000907900720c */ /* 0x080fe40003f26270 */
[----:B------:R-:W-:Y:S02]  /*4950*/  FSEL R14, R63, -INF , !P2 ;  /* 0xff8000003f0e7808 */ /* 0x000fe40005000000 */
[----:B------:R-:W-:Y:S02]  /*4960*/  ISETP.GE.AND P5, PT, R131, R143, PT ;  /* 0x0000008f8300720c */ /* 0x000fe40003fa6270 */
[----:B------:R-:W-:Y:S02]  /*4970*/  ISETP.GE.AND P2, PT, R119, R144, PT ;  /* 0x000000907700720c */ /* 0x000fe40003f46270 */
[----:B------:R-:W-:-:S02]  /*4980*/  FSEL R70, R61, -INF , !P4 ;  /* 0xff8000003d467808 */ /* 0x000fc40006000000 */
[-C--:B------:R-:W-:Y:S02]  /*4990*/  ISETP.GE.AND P4, PT, R120, R143.reuse, PT ;  /* 0x0000008f7800720c */ /* 0x080fe40003f86270 */
[----:B------:R-:W-:Y:S02]  /*49a0*/  FSEL R67, R67, -INF , P0 ;  /* 0xff80000043437808 */ /* 0x000fe40000000000 */
[----:B------:R-:W-:Y:S02]  /*49b0*/  FSEL R65, R65, -INF , P1 ;  /* 0xff80000041417808 */ /* 0x000fe40000800000 */
[----:B------:R-:W-:Y:S02]  /*49c0*/  FSEL R17, R17, -INF , !P5 ;  /* 0xff80000011117808 */ /* 0x000fe40006800000 */
[----:B------:R-:W-:Y:S02]  /*49d0*/  ISETP.GE.AND P1, PT, R119, R143, PT ;  /* 0x0000008f7700720c */ /* 0x000fe40003f26270 */
[----:B------:R-:W-:-:S02]  /*49e0*/  FSEL R18, R68, -INF , P2 ;  /* 0xff80000044127808 */ /* 0x000fc40001000000 */
[----:B------:R-:W-:Y:S02]  /*49f0*/  ISETP.GE.AND P5, PT, R126, R143, PT ;  /* 0x0000008f7e00720c */ /* 0x000fe40003fa6270 */
[----:B------:R-:W-:Y:S02]  /*4a00*/  FSEL R96, R67, -INF , !P4 ;  /* 0xff80000043607808 */ /* 0x000fe40006000000 */
[-C--:B------:R-:W-:Y:S02]  /*4a10*/  ISETP.GE.AND P4, PT, R115, R144.reuse, PT ;  /* 0x000000907300720c */ /* 0x080fe40003f86270 */
[----:B------:R-:W-:Y:S02]  /*4a20*/  ISETP.GE.AND P0, PT, R117, R144, PT ;  /* 0x000000907500720c */ /* 0x000fe40003f06270 */
[----:B------:R-:W-:Y:S02]  /*4a30*/  FSEL R18, R18, -INF , !P1 ;  /* 0xff80000012127808 */ /* 0x000fe40004800000 */
[----:B------:R-:W-:-:S02]  /*4a40*/  FSEL R100, R58, -INF , !P5 ;  /* 0xff8000003a647808 */ /* 0x000fc40006800000 */
[----:B------:R-:W-:Y:S02]  /*4a50*/  ISETP.GE.AND P1, PT, R113, R144, PT ;  /* 0x000000907100720c */ /* 0x000fe40003f26270 */
[-C--:B------:R-:W-:Y:S02]  /*4a60*/  ISETP.GE.AND P5, PT, R121, R143.reuse, PT ;  /* 0x0000008f7900720c */ /* 0x080fe40003fa6270 */
[-C--:B------:R-:W-:Y:S02]  /*4a70*/  ISETP.GE.AND P2, PT, R115, R143.reuse, PT ;  /* 0x0000008f7300720c */ /* 0x080fe40003f46270 */
[----:B------:R-:W-:Y:S02]  /*4a80*/  FSEL R72, R72, -INF , P4 ;  /* 0xff80000048487808 */ /* 0x000fe40002000000 */
[----:B------:R-:W-:Y:S02]  /*4a90*/  FSEL R69, R69, -INF , P0 ;  /* 0xff80000045457808 */ /* 0x000fe40000000000 */
[----:B------:R-:W-:-:S02]  /*4aa0*/  ISETP.GE.AND P0, PT, R113, R143, PT ;  /* 0x0000008f7100720c */ /* 0x000fc40003f06270 */
[-C--:B------:R-:W-:Y:S02]  /*4ab0*/  ISETP.GE.AND P4, PT, R112, R144.reuse, PT ;  /* 0x000000907000720c */ /* 0x080fe40003f86270 */
[----:B------:R-:W-:Y:S02]  /*4ac0*/  FSEL R74, R74, -INF , P1 ;  /* 0xff8000004a4a7808 */ /* 0x000fe40000800000 */
[----:B------:R-:W-:Y:S02]  /*4ad0*/  FSEL R82, R65, -INF , !P5 ;  /* 0xff80000041527808 */ /* 0x000fe40006800000 */
[----:B------:R-:W-:Y:S02]  /*4ae0*/  ISETP.GE.AND P5, PT, R117, R143, PT ;  /* 0x0000008f7500720c */ /* 0x000fe40003fa6270 */
[----:B------:R-:W-:Y:S02]  /*4af0*/  FSEL R176, R72, -INF , !P2 ;  /* 0xff80000048b07808 */ /* 0x000fe40005000000 */
[----:B------:R-:W-:-:S02]  /*4b00*/  ISETP.GE.AND P2, PT, R108, R144, PT ;  /* 0x000000906c00720c */ /* 0x000fc40003f46270 */
[-C--:B------:R-:W-:Y:S02]  /*4b10*/  ISETP.GE.AND P1, PT, R108, R143.reuse, PT ;  /* 0x0000008f6c00720c */ /* 0x080fe40003f26270 */
[----:B------:R-:W-:Y:S02]  /*4b20*/  FSEL R108, R74, -INF , !P0 ;  /* 0xff8000004a6c7808 */ /* 0x000fe40004000000 */
[----:B------:R-:W-:Y:S02]  /*4b30*/  FSEL R78, R78, -INF , P4 ;  /* 0xff8000004e4e7808 */ /* 0x000fe40002000000 */
[C---:B------:R-:W-:Y:S02]  /*4b40*/  ISETP.GE.AND P0, PT, R20.reuse, R144, PT ;  /* 0x000000901400720c */ /* 0x040fe40003f06270 */
[----:B------:R-:W-:Y:S02]  /*4b50*/  ISETP.GE.AND P4, PT, R20, R143, PT ;  /* 0x0000008f1400720c */ /* 0x000fe40003f86270 */
[----:B------:R-:W-:-:S02]  /*4b60*/  FSEL R178, R69, -INF , !P5 ;  /* 0xff80000045b27808 */ /* 0x000fc40006800000 */
[----:B-1----:R-:W-:Y:S02]  /*4b70*/  FMNMX.FTZ R20, R49, R54, !PT ;  /* 0x0000003631147209 */ /* 0x002fe40007810000 */
[----:B------:R-:W-:Y:S02]  /*4b80*/  ISETP.GE.AND P5, PT, R112, R143, PT ;  /* 0x0000008f7000720c */ /* 0x000fe40003fa6270 */
[----:B------:R-:W-:Y:S01]  /*4b90*/  FSEL R77, R77, -INF , P2 ;  /* 0xff8000004d4d7808 */ /* 0x000fe20001000000 */
[----:B---3--:R-:W-:Y:S01]  /*4ba0*/  FMUL.FTZ R53, R48, R20 ;  /* 0x0000001430357220 */ /* 0x008fe20000410000 */
[----:B------:R-:W-:Y:S02]  /*4bb0*/  ISETP.GE.AND P2, PT, R111, R144, PT ;  /* 0x000000906f00720c */ /* 0x000fe40003f46270 */
[----:B------:R-:W-:Y:S02]  /*4bc0*/  FSEL R120, R78, -INF , !P5 ;  /* 0xff8000004e787808 */ /* 0x000fe40006800000 */
[----:B------:R-:W-:-:S02]  /*4bd0*/  FSEL R81, R81, -INF , P0 ;  /* 0xff80000051517808 */ /* 0x000fc40000000000 */
[----:B------:R-:W-:Y:S02]  /*4be0*/  ISETP.GE.AND P5, PT, R111, R143, PT ;  /* 0x0000008f6f00720c */ /* 0x000fe40003fa6270 */
[----:B------:R-:W-:Y:S02]  /*4bf0*/  FSETP.NEU.FTZ.AND P0, PT, R20, -INF , PT ;  /* 0xff8000001400780b */ /* 0x000fe40003f1d000 */
[----:B------:R-:W-:Y:S02]  /*4c00*/  FSEL R80, R80, -INF , P2 ;  /* 0xff80000050507808 */ /* 0x000fe40001000000 */
[----:B------:R-:W-:Y:S02]  /*4c10*/  FSEL R174, R77, -INF , !P1 ;  /* 0xff8000004dae7808 */ /* 0x000fe40004800000 */
[----:B------:R-:W-:Y:S02]  /*4c20*/  ISETP.GE.AND P1, PT, R109, R144, PT ;  /* 0x000000906d00720c */ /* 0x000fe40003f26270 */
[----:B------:R-:W-:-:S02]  /*4c30*/  FSEL R53, R53, RZ, P0 ;  /* 0x000000ff35357208 */ /* 0x000fc40000000000 */
[----:B------:R-:W-:Y:S02]  /*4c40*/  FSEL R126, R80, -INF , !P5 ;  /* 0xff800000507e7808 */ /* 0x000fe40006800000 */
[----:B------:R-:W-:Y:S01]  /*4c50*/  ISETP.GE.AND P0, PT, R107, R144, PT ;  /* 0x000000906b00720c */ /* 0x000fe20003f06270 */
[--C-:B------:R-:W-:Y:S01]  /*4c60*/  FFMA.FTZ R98, R124, R48, -R53.reuse ;  /* 0x000000307c627223 */ /* 0x100fe20000010835 */
[----:B------:R-:W-:Y:S01]  /*4c70*/  ISETP.GE.AND P5, PT, R105, R144, PT ;  /* 0x000000906900720c */ /* 0x000fe20003fa6270 */
[-CC-:B------:R-:W-:Y:S01]  /*4c80*/  FFMA.FTZ R130, R130, R48.reuse, -R53.reuse ;  /* 0x0000003082827223 */ /* 0x180fe20000010835 */
[----:B------:R-:W-:Y:S01]  /*4c90*/  FSEL R85, R85, -INF , P1 ;  /* 0xff80000055557808 */ /* 0x000fe20000800000 */
[-CC-:B------:R-:W-:Y:S01]  /*4ca0*/  FFMA.FTZ R61, R114, R48.reuse, -R53.reuse ;  /* 0x00000030723d7223 */ /* 0x180fe20000010835 */
[-C--:B------:R-:W-:Y:S01]  /*4cb0*/  ISETP.GE.AND P2, PT, R107, R143.reuse, PT ;  /* 0x0000008f6b00720c */ /* 0x080fe20003f46270 */
[-CC-:B------:R-:W-:Y:S01]  /*4cc0*/  FFMA.FTZ R57, R66, R48.reuse, -R53.reuse ;  /* 0x0000003042397223 */ /* 0x180fe20000010835 */
[-C--:B------:R-:W-:Y:S01]  /*4cd0*/  ISETP.GE.AND P1, PT, R105, R143.reuse, PT ;  /* 0x0000008f6900720c */ /* 0x080fe20003f26270 */
[-CC-:B------:R-:W-:Y:S01]  /*4ce0*/  FFMA.FTZ R66, R56, R48.reuse, -R53.reuse ;  /* 0x0000003038427223 */ /* 0x180fe20000010835 */
[----:B------:R-:W-:Y:S01]  /*4cf0*/  FSEL R88, R88, -INF , P0 ;  /* 0xff80000058587808 */ /* 0x000fe20000000000 */
[-CC-:B------:R-:W-:Y:S01]  /*4d00*/  FFMA.FTZ R49, R50, R48.reuse, -R53.reuse ;  /* 0x0000003032317223 */ /* 0x180fe20000010835 */
[----:B------:R-:W-:Y:S01]  /*4d10*/  FSEL R90, R90, -INF , P5 ;  /* 0xff8000005a5a7808 */ /* 0x000fe20002800000 */
[-CC-:B------:R-:W-:Y:S01]  /*4d20*/  FFMA.FTZ R112, R47, R48.reuse, -R53.reuse ;  /* 0x000000302f707223 */ /* 0x180fe20000010835 */
[----:B------:R-:W-:Y:S01]  /*4d30*/  FSEL R168, R88, -INF , !P2 ;  /* 0xff80000058a87808 */ /* 0x000fe20005000000 */
[-CC-:B------:R-:W-:Y:S01]  /*4d40*/  FFMA.FTZ R88, R64, R48.reuse, -R53.reuse ;  /* 0x0000003040587223 */ /* 0x180fe20000010835 */
[----:B------:R-:W-:Y:S01]  /*4d50*/  FSEL R166, R90, -INF , !P1 ;  /* 0xff8000005aa67808 */ /* 0x000fe20004800000 */
[--C-:B------:R-:W-:Y:S01]  /*4d60*/  FFMA.FTZ R90, R106, R48, -R53.reuse ;  /* 0x000000306a5a7223 */ /* 0x100fe20000010835 */
[----:B------:R-:W-:Y:S01]  /*4d70*/  ISETP.GE.AND P2, PT, R51, R144, PT ;  /* 0x000000903300720c */ /* 0x000fe20003f46270 */
[--C-:B------:R-:W-:Y:S01]  /*4d80*/  FFMA.FTZ R104, R104, R48, -R53.reuse ;  /* 0x0000003068687223 */ /* 0x100fe20000010835 */
[----:B------:R-:W-:Y:S01]  /*4d90*/  ISETP.GE.AND P1, PT, R45, R144, PT ;  /* 0x000000902d00720c */ /* 0x000fe20003f26270 */
[----:B------:R-:W-:Y:S01]  /*4da0*/  MUFU.EX2 R112, R112 ;  /* 0x0000007000707308 */ /* 0x000fe20000000800 */
[-C--:B------:R-:W-:Y:S01]  /*4db0*/  ISETP.GE.AND P5, PT, R51, R143.reuse, PT ;  /* 0x0000008f3300720c */ /* 0x080fe20003fa6270 */
[-CC-:B------:R-:W-:Y:S01]  /*4dc0*/  FFMA.FTZ R51, R62, R48.reuse, -R53.reuse ;  /* 0x000000303e337223 */ /* 0x180fe20000010835 */
[----:B------:R-:W-:Y:S01]  /*4dd0*/  FSEL R94, R94, -INF , P2 ;  /* 0xff8000005e5e7808 */ /* 0x000fe20001000000 */
[-CC-:B------:R-:W-:Y:S01]  /*4de0*/  FFMA.FTZ R60, R60, R48.reuse, -R53.reuse ;  /* 0x000000303c3c7223 */ /* 0x180fe20000010835 */
[----:B------:R-:W-:Y:S01]  /*4df0*/  FSEL R93, R93, -INF , P1 ;  /* 0xff8000005d5d7808 */ /* 0x000fe20000800000 */
[--C-:B------:R-:W-:Y:S01]  /*4e00*/  FFMA.FTZ R47, R188, R48, -R53.reuse ;  /* 0x00000030bc2f7223 */ /* 0x100fe20000010835 */
[C---:B------:R-:W-:Y:S01]  /*4e10*/  ISETP.GE.AND P1, PT, R37.reuse, R144, PT ;  /* 0x000000902500720c */ /* 0x040fe20003f26270 */
[----:B------:R-:W-:Y:S01]  /*4e20*/  MUFU.EX2 R104, R104 ;  /* 0x0000006800687308 */ /* 0x000fe20000000800 */
[----:B------:R-:W-:Y:S01]  /*4e30*/  FSEL R156, R94, -INF , !P5 ;  /* 0xff8000005e9c7808 */ /* 0x000fe20006800000 */
[-CC-:B------:R-:W-:Y:S01]  /*4e40*/  FFMA.FTZ R54, R186, R48.reuse, -R53.reuse ;  /* 0x00000030ba367223 */ /* 0x180fe20000010835 */
[-C--:B------:R-:W-:Y:S01]  /*4e50*/  ISETP.GE.AND P5, PT, R37, R143.reuse, PT ;  /* 0x0000008f2500720c */ /* 0x080fe20003fa6270 */
[-CC-:B------:R-:W-:Y:S01]  /*4e60*/  FFMA.FTZ R55, R154, R48.reuse, -R53.reuse ;  /* 0x000000309a377223 */ /* 0x180fe20000010835 */
[----:B------:R-:W-:Y:S01]  /*4e70*/  FSEL R13, R13, -INF , P1 ;  /* 0xff8000000d0d7808 */ /* 0x000fe20000800000 */
[-CC-:B------:R-:W-:Y:S01]  /*4e80*/  FFMA.FTZ R46, R46, R48.reuse, -R53.reuse ;  /* 0x000000302e2e7223 */ /* 0x180fe20000010835 */
[----:B------:R-:W-:Y:S01]  /*4e90*/  FSEL R172, R81, -INF , !P4 ;  /* 0xff80000051ac7808 */ /* 0x000fe20006000000 */
[----:B------:R-:W-:Y:S01]  /*4ea0*/  MUFU.EX2 R98, R98 ;  /* 0x0000006200627308 */ /* 0x000fe20000000800 */
[----:B------:R-:W-:Y:S01]  /*4eb0*/  FSEL R124, R13, -INF , !P5 ;  /* 0xff8000000d7c7808 */ /* 0x000fe20006800000 */
[--C-:B------:R-:W-:Y:S01]  /*4ec0*/  FFMA.FTZ R37, R182, R48, -R53.reuse ;  /* 0x00000030b6257223 */ /* 0x100fe20000010835 */
[----:B------:R-:W-:Y:S01]  /*4ed0*/  FMNMX3.FTZ R13, R17, R102, R38, !PT ;  /* 0x00000066110d7276 */ /* 0x000fe20007810026 */
[-CC-:B------:R-:W-:Y:S01]  /*4ee0*/  FFMA.FTZ R36, R36, R48.reuse, -R53.reuse ;  /* 0x0000003024247223 */ /* 0x180fe20000010835 */
[-C--:B------:R-:W-:Y:S01]  /*4ef0*/  ISETP.GE.AND P4, PT, R109, R143.reuse, PT ;  /* 0x0000008f6d00720c */ /* 0x080fe20003f86270 */
[--C-:B------:R-:W-:Y:S01]  /*4f00*/  FFMA.FTZ R34, R34, R48, -R53.reuse ;  /* 0x0000003022227223 */ /* 0x100fe20000010835 */
[----:B------:R-:W-:Y:S01]  /*4f10*/  FMNMX3.FTZ R13, R13, R100, R70, !PT ;  /* 0x000000640d0d7276 */ /* 0x000fe20007810046 */
[----:B------:R-:W-:Y:S01]  /*4f20*/  MUFU.EX2 R61, R61 ;  /* 0x0000003d003d7308 */ /* 0x000fe20000000800 */
[----:B------:R-:W-:Y:S01]  /*4f30*/  ISETP.GE.AND P0, PT, R103, R144, PT ;  /* 0x000000906700720c */ /* 0x000fe20003f06270 */
[--C-:B------:R-:W-:Y:S01]  /*4f40*/  FFMA.FTZ R32, R32, R48, -R53.reuse ;  /* 0x0000003020207223 */ /* 0x100fe20000010835 */
[----:B------:R-:W-:Y:S01]  /*4f50*/  FMNMX3.FTZ R13, R13, R14, R82, !PT ;  /* 0x0000000e0d0d7276 */ /* 0x000fe20007810052 */
[-CC-:B------:R-:W-:Y:S01]  /*4f60*/  FFMA.FTZ R30, R30, R48.reuse, -R53.reuse ;  /* 0x000000301e1e7223 */ /* 0x180fe20000010835 */
[----:B------:R-:W-:Y:S01]  /*4f70*/  FSEL R170, R85, -INF , !P4 ;  /* 0xff80000055aa7808 */ /* 0x000fe20006000000 */
[--C-:B------:R-:W-:Y:S01]  /*4f80*/  FFMA.FTZ R85, R128, R48, -R53.reuse ;  /* 0x0000003080557223 */ /* 0x100fe20000010835 */
[----:B------:R-:W-:Y:S01]  /*4f90*/  FMNMX3.FTZ R13, R13, R96, R18, !PT ;  /* 0x000000600d0d7276 */ /* 0x000fe20007810012 */
[----:B------:R-:W-:Y:S01]  /*4fa0*/  MUFU.EX2 R90, R90 ;  /* 0x0000005a005a7308 */ /* 0x000fe20000000800 */
[-C--:B------:R-:W-:Y:S01]  /*4fb0*/  ISETP.GE.AND P4, PT, R103, R143.reuse, PT ;  /* 0x0000008f6700720c */ /* 0x080fe20003f86270 */
[--C-:B------:R-:W-:Y:S01]  /*4fc0*/  FFMA.FTZ R52, R52, R48, -R53.reuse ;  /* 0x0000003034347223 */ /* 0x100fe20000010835 */
[----:B------:R-:W-:Y:S01]  /*4fd0*/  FMNMX3.FTZ R13, R13, R178, R176, !PT ;  /* 0x000000b20d0d7276 */ /* 0x000fe200078100b0 */
[-CC-:B------:R-:W-:Y:S01]  /*4fe0*/  FFMA.FTZ R122, R122, R48.reuse, -R53.reuse ;  /* 0x000000307a7a7223 */ /* 0x180fe20000010835 */
[----:B------:R-:W-:Y:S01]  /*4ff0*/  FSEL R136, R91, -INF , P0 ;  /* 0xff8000005b887808 */ /* 0x000fe20000000000 */
[--C-:B------:R-:W-:Y:S01]  /*5000*/  FFMA.FTZ R107, R116, R48, -R53.reuse ;  /* 0x00000030746b7223 */ /* 0x100fe20000010835 */
[----:B------:R-:W-:Y:S01]  /*5010*/  FMNMX3.FTZ R13, R13, R108, R120, !PT ;  /* 0x0000006c0d0d7276 */ /* 0x000fe20007810078 */
[----:B------:R1:W2:Y:S01]  /*5020*/  MUFU.EX2 R91, R130 ;  /* 0x00000082005b7308 */ /* 0x0002a20000000800 */
[----:B------:R-:W-:Y:S01]  /*5030*/  ISETP.GE.AND P0, PT, R45, R143, PT ;  /* 0x0000008f2d00720c */ /* 0x000fe20003f06270 */
[----:B------:R-:W-:Y:S01]  /*5040*/  FFMA.FTZ R45, R184, R48, -R53 ;  /* 0x00000030b82d7223 */ /* 0x000fe20000010835 */
[----:B------:R-:W-:-:S02]  /*5050*/  FSEL R136, R136, -INF , !P4 ;  /* 0xff80000088887808 */ /* 0x000fc40006000000 */
[----:B------:R-:W-:Y:S02]  /*5060*/  ISETP.GE.AND P4, PT, R39, R144, PT ;  /* 0x000000902700720c */ /* 0x000fe40003f86270 */
[----:B------:R-:W-:Y:S01]  /*5070*/  FMNMX3.FTZ R13, R13, R174, R172, !PT ;  /* 0x000000ae0d0d7276 */ /* 0x000fe200078100ac */
[----:B------:R-:W3:Y:S01]  /*5080*/  MUFU.EX2 R85, R85 ;  /* 0x0000005500557308 */ /* 0x000ee20000000800 */
[----:B------:R-:W-:Y:S02]  /*5090*/  ISETP.GE.AND P2, PT, R39, R143, PT ;  /* 0x0000008f2700720c */ /* 0x000fe40003f46270 */
[----:B------:R-:W-:Y:S02]  /*50a0*/  FSEL R12, R12, -INF , P4 ;  /* 0xff8000000c0c7808 */ /* 0x000fe40002000000 */
[----:B------:R-:W-:Y:S02]  /*50b0*/  ISETP.GE.AND P1, PT, R33, R144, PT ;  /* 0x000000902100720c */ /* 0x000fe40003f26270 */
[----:B------:R-:W-:Y:S01]  /*50c0*/  FMNMX3.FTZ R13, R13, R126, R170, !PT ;  /* 0x0000007e0d0d7276 */ /* 0x000fe200078100aa */
[----:B------:R-:W-:Y:S01]  /*50d0*/  MUFU.EX2 R57, R57 ;  /* 0x0000003900397308 */ /* 0x000fe20000000800 */
[----:B-1----:R-:W-:-:S02]  /*50e0*/  FSEL R130, R93, -INF , !P0 ;  /* 0xff8000005d827808 */ /* 0x002fc40004000000 */
[C---:B------:R-:W-:Y:S02]  /*50f0*/  ISETP.GE.AND P0, PT, R35.reuse, R144, PT ;  /* 0x000000902300720c */ /* 0x040fe40003f06270 */
[-C--:B------:R-:W-:Y:S01]  /*5100*/  ISETP.GE.AND P4, PT, R35, R143.reuse, PT ;  /* 0x0000008f2300720c */ /* 0x080fe20003f86270 */
[-CC-:B------:R-:W-:Y:S01]  /*5110*/  FFMA.FTZ R35, R180, R48.reuse, -R53.reuse ;  /* 0x00000030b4237223 */ /* 0x180fe20000010835 */
[----:B------:R-:W-:Y:S01]  /*5120*/  FSEL R128, R12, -INF , !P2 ;  /* 0xff8000000c807808 */ /* 0x000fe20005000000 */
[----:B------:R-:W-:Y:S01]  /*5130*/  MUFU.EX2 R88, R88 ;  /* 0x0000005800587308 */ /* 0x000fe20000000800 */
[----:B------:R-:W-:Y:S02]  /*5140*/  FSEL R8, R8, -INF , P0 ;  /* 0xff80000008087808 */ /* 0x000fe40000000000 */
[----:B------:R-:W-:Y:S01]  /*5150*/  ISETP.GE.AND P2, PT, R33, R143, PT ;  /* 0x0000008f2100720c */ /* 0x000fe20003f46270 */
[----:B------:R-:W-:Y:S01]  /*5160*/  FFMA.FTZ R33, R118, R48, -R53 ;  /* 0x0000003076217223 */ /* 0x000fe20000010835 */
[----:B------:R-:W-:-:S02]  /*5170*/  FSEL R9, R9, -INF , P1 ;  /* 0xff80000009097808 */ /* 0x000fc40000800000 */
[----:B------:R-:W-:Y:S01]  /*5180*/  FMNMX3.FTZ R13, R13, R168, R166, !PT ;  /* 0x000000a80d0d7276 */ /* 0x000fe200078100a6 */
[----:B------:R-:W-:Y:S01]  /*5190*/  MUFU.EX2 R51, R51 ;  /* 0x0000003300337308 */ /* 0x000fe20000000800 */
[-C--:B------:R-:W-:Y:S02]  /*51a0*/  ISETP.GE.AND P5, PT, R31, R144.reuse, PT ;  /* 0x000000901f00720c */ /* 0x080fe40003fa6270 */
[----:B------:R-:W-:Y:S02]  /*51b0*/  FSEL R114, R8, -INF , !P4 ;  /* 0xff80000008727808 */ /* 0x000fe40006000000 */
[----:B------:R-:W-:Y:S02]  /*51c0*/  ISETP.GE.AND P4, PT, R29, R144, PT ;  /* 0x000000901d00720c */ /* 0x000fe40003f86270 */
[----:B------:R-:W-:Y:S01]  /*51d0*/  FSEL R106, R9, -INF , !P2 ;  /* 0xff800000096a7808 */ /* 0x000fe20005000000 */
[----:B------:R-:W-:Y:S01]  /*51e0*/  MUFU.EX2 R66, R66 ;  /* 0x0000004200427308 */ /* 0x000fe20000000800 */
[----:B------:R-:W-:-:S02]  /*51f0*/  FMNMX3.FTZ R9, R13, R136, R156, !PT ;  /* 0x000000880d097276 */ /* 0x000fc4000781009c */
[-C--:B------:R-:W-:Y:S01]  /*5200*/  ISETP.GE.AND P0, PT, R31, R143.reuse, PT ;  /* 0x0000008f1f00720c */ /* 0x080fe20003f06270 */
[-CC-:B------:R-:W-:Y:S01]  /*5210*/  FFMA.FTZ R31, R110, R48.reuse, -R53.reuse ;  /* 0x000000306e1f7223 */ /* 0x180fe20000010835 */
[----:B------:R-:W-:Y:S02]  /*5220*/  FSEL R11, R11, -INF , P5 ;  /* 0xff8000000b0b7808 */ /* 0x000fe40002800000 */
[----:B------:R-:W-:Y:S01]  /*5230*/  ISETP.GE.AND P1, PT, R29, R143, PT ;  /* 0x0000008f1d00720c */ /* 0x000fe20003f26270 */
[----:B------:R-:W-:Y:S01]  /*5240*/  FFMA.FTZ R29, R16, R48, -R53 ;  /* 0x00000030101d7223 */ /* 0x000fe20000010835 */
[----:B------:R-:W-:Y:S01]  /*5250*/  ISETP.GE.AND P2, PT, R23, R144, PT ;  /* 0x000000901700720c */ /* 0x000fe20003f46270 */
[----:B------:R-:W-:Y:S01]  /*5260*/  MUFU.EX2 R49, R49 ;  /* 0x0000003100317308 */ /* 0x000fe20000000800 */
[----:B------:R-:W-:Y:S02]  /*5270*/  FSEL R10, R10, -INF , P4 ;  /* 0xff8000000a0a7808 */ /* 0x000fe40002000000 */
[----:B------:R-:W-:-:S02]  /*5280*/  FMNMX3.FTZ R9, R9, R130, R128, !PT ;  /* 0x0000008209097276 */ /* 0x000fc40007810080 */
[----:B------:R-:W-:Y:S02]  /*5290*/  FSEL R94, R11, -INF , !P0 ;  /* 0xff8000000b5e7808 */ /* 0x000fe40004000000 */
[----:B------:R-:W-:Y:S01]  /*52a0*/  ISETP.GE.AND P5, PT, R23, R143, PT ;  /* 0x0000008f1700720c */ /* 0x000fe20003fa6270 */
[----:B------:R-:W-:Y:S01]  /*52b0*/  MUFU.EX2 R60, R60 ;  /* 0x0000003c003c7308 */ /* 0x000fe20000000800 */
[-C--:B------:R-:W-:Y:S02]  /*52c0*/  ISETP.GE.AND P0, PT, R19, R144.reuse, PT ;  /* 0x000000901300720c */ /* 0x080fe40003f06270 */
[----:B------:R-:W-:Y:S02]  /*52d0*/  FSEL R92, R10, -INF , !P1 ;  /* 0xff8000000a5c7808 */ /* 0x000fe40004800000 */
[----:B------:R-:W-:Y:S02]  /*52e0*/  FSEL R5, R5, -INF , P2 ;  /* 0xff80000005057808 */ /* 0x000fe40001000000 */
[----:B------:R-:W-:Y:S01]  /*52f0*/  ISETP.GE.AND P1, PT, R15, R144, PT ;  /* 0x000000900f00720c */ /* 0x000fe20003f26270 */
[----:B------:R-:W-:Y:S01]  /*5300*/  MUFU.EX2 R47, R47 ;  /* 0x0000002f002f7308 */ /* 0x000fe20000000800 */
[----:B------:R-:W-:-:S02]  /*5310*/  FMNMX3.FTZ R9, R9, R124, R114, !PT ;  /* 0x0000007c09097276 */ /* 0x000fc40007810072 */
[----:B------:R-:W-:Y:S02]  /*5320*/  FSEL R4, R4, -INF , P0 ;  /* 0xff80000004047808 */ /* 0x000fe40000000000 */
[----:B------:R-:W-:Y:S02]  /*5330*/  FSEL R64, R5, -INF , !P5 ;  /* 0xff80000005407808 */ /* 0x000fe40006800000 */
[-C--:B------:R-:W-:Y:S01]  /*5340*/  ISETP.GE.AND P4, PT, R19, R143.reuse, PT ;  /* 0x0000008f1300720c */ /* 0x080fe20003f86270 */
[----:B------:R-:W-:Y:S01]  /*5350*/  MUFU.EX2 R54, R54 ;  /* 0x0000003600367308 */ /* 0x000fe20000000800 */
[----:B------:R-:W-:Y:S02]  /*5360*/  ISETP.GE.AND P2, PT, R15, R143, PT ;  /* 0x0000008f0f00720c */ /* 0x000fe40003f46270 */
[----:B------:R-:W-:Y:S02]  /*5370*/  ISETP.GE.AND P0, PT, R0, R144, PT ;  /* 0x000000900000720c */ /* 0x000fe40003f06270 */
[----:B------:R-:W-:-:S02]  /*5380*/  FSEL R6, R6, -INF , P1 ;  /* 0xff80000006067808 */ /* 0x000fc40000800000 */
[----:B------:R-:W-:Y:S01]  /*5390*/  FMNMX3.FTZ R5, R9, R106, R94, !PT ;  /* 0x0000006a09057276 */ /* 0x000fe2000781005e */
[----:B------:R-:W-:Y:S01]  /*53a0*/  MUFU.EX2 R45, R45 ;  /* 0x0000002d002d7308 */ /* 0x000fe20000000800 */
[----:B------:R-:W-:Y:S02]  /*53b0*/  ISETP.GE.AND P1, PT, R0, R143, PT ;  /* 0x0000008f0000720c */ /* 0x000fe40003f26270 */
[----:B------:R-:W-:Y:S02]  /*53c0*/  FSEL R7, R7, -INF , P0 ;  /* 0xff80000007077808 */ /* 0x000fe40000000000 */
[----:B------:R-:W-:Y:S02]  /*53d0*/  FSEL R62, R4, -INF , !P4 ;  /* 0xff800000043e7808 */ /* 0x000fe40006000000 */
[----:B------:R-:W-:Y:S01]  /*53e0*/  FSEL R56, R6, -INF , !P2 ;  /* 0xff80000006387808 */ /* 0x000fe20005000000 */
[----:B------:R-:W-:Y:S01]  /*53f0*/  MUFU.EX2 R46, R46 ;  /* 0x0000002e002e7308 */ /* 0x000fe20000000800 */
[----:B------:R-:W-:-:S02]  /*5400*/  FMNMX3.FTZ R5, R5, R92, R64, !PT ;  /* 0x0000005c05057276 */ /* 0x000fc40007810040 */
[----:B------:R-:W-:Y:S02]  /*5410*/  FSEL R50, R7, -INF , !P1 ;  /* 0xff80000007327808 */ /* 0x000fe40004800000 */
[----:B------:R-:W-:Y:S02]  /*5420*/  FMNMX3.FTZ R5, R5, R62, R56, !PT ;  /* 0x0000003e05057276 */ /* 0x000fe40007810038 */
[----:B------:R-:W-:Y:S01]  /*5430*/  LOP3.LUT R23, R27, 0x120, R26, 0xf8, !PT ;  /* 0x000001201b177812 */ /* 0x000fe200078ef81a */
[----:B------:R-:W-:Y:S01]  /*5440*/  FFMA.FTZ R27, R76, R48, -R53 ;  /* 0x000000304c1b7223 */ /* 0x000fe20000010835 */
[----:B------:R-:W-:Y:S01]  /*5450*/  FMNMX.FTZ R0, R50, R5, !PT ;  /* 0x0000000532007209 */ /* 0x000fe20007810000 */
[----:B------:R-:W-:Y:S01]  /*5460*/  MUFU.EX2 R37, R37 ;  /* 0x0000002500257308 */ /* 0x000fe20000000800 */
[----:B--2---:R-:W-:Y:S01]  /*5470*/  F2FP.BF16.F32.PACK_AB R68, R91, R112 ;  /* 0x000000705b44723e */ /* 0x004fe200000010ff */
[----:B------:R-:W-:Y:S02]  /*5480*/  IMAD R58, R23, 0x2, R134 ;  /* 0x00000002173a7824 */ /* 0x000fe400078e0286 */
[----:B------:R-:W1:Y:S04]  /*5490*/  SHFL.BFLY PT, R5, R0, 0x2, 0x1f ;  /* 0x0c401f0000057f89 */ /* 0x000e6800000e0000 */
[----:B------:R-:W-:Y:S01]  /*54a0*/  LDSM.16.MT88.4 R76, [R58+0x3000] ;  /* 0x003000003a4c783b */ /* 0x000fe20000004200 */
        /* <DEDUP_REMOVED lines=16> */
[----:B------:R-:W-:Y:S02]  /*55b0*/  IMAD.IADD R38, R25, 0x1, R58 ;  /* 0x0000000119267824 */ /* 0x000fe400078e023a */
[-CC-:B------:R-:W-:Y:S01]  /*55c0*/  FFMA.FTZ R118, R17, R48.reuse, -R39.reuse ;  /* 0x0000003011767223 */ /* 0x180fe20000010827 */
[-CC-:B------:R-:W-:Y:S01]  /*55d0*/  FFMA.FTZ R95, R102, R48.reuse, -R39.reuse ;  /* 0x00000030665f7223 */ /* 0x180fe20000010827 */
[-CC-:B------:R-:W-:Y:S01]  /*55e0*/  FFMA.FTZ R89, R100, R48.reuse, -R39.reuse ;  /* 0x0000003064597223 */ /* 0x180fe20000010827 */
[-CC-:B------:R-:W-:Y:S01]  /*55f0*/  FFMA.FTZ R65, R14, R48.reuse, -R39.reuse ;  /* 0x000000300e417223 */ /* 0x180fe20000010827 */
[----:B------:R-:W1:Y:S01]  /*5600*/  LDSM.16.MT88.4 R4, [R38+0x3000] ;  /* 0x003000002604783b */ /* 0x000e620000004200 */
[----:B------:R-:W-:Y:S01]  /*5610*/  MUFU.EX2 R110, R110 ;  /* 0x0000006e006e7308 */ /* 0x000fe20000000800 */
[-CC-:B------:R-:W-:Y:S01]  /*5620*/  FFMA.FTZ R102, R70, R48.reuse, -R39.reuse ;  /* 0x0000003046667223 */ /* 0x180fe20000010827 */
[-CC-:B------:R-:W-:Y:S01]  /*5630*/  FFMA.FTZ R59, R82, R48.reuse, -R39.reuse ;  /* 0x00000030523b7223 */ /* 0x180fe20000010827 */
[----:B------:R-:W2:Y:S01]  /*5640*/  LDSM.16.MT88.4 R12, [R58+0x3400] ;  /* 0x003400003a0c783b */ /* 0x000ea20000004200 */
[--C-:B------:R-:W-:Y:S01]  /*5650*/  FFMA.FTZ R96, R96, R48, -R39.reuse ;  /* 0x0000003060607223 */ /* 0x100fe20000010827 */
[----:B---3--:R-:W-:Y:S01]  /*5660*/  F2FP.BF16.F32.PACK_AB R70, R85, R104 ;  /* 0x000000685546723e */ /* 0x008fe200000010ff */
[-CC-:B------:R-:W-:Y:S01]  /*5670*/  FFMA.FTZ R100, R18, R48.reuse, -R39.reuse ;  /* 0x0000003012647223 */ /* 0x180fe20000010827 */
[----:B------:R-:W3:Y:S01]  /*5680*/  LDSM.16.MT88.4 R8, [R38+0x3400] ;  /* 0x003400002608783b */ /* 0x000ee20000004200 */
[----:B------:R-:W-:Y:S01]  /*5690*/  MUFU.EX2 R118, R118 ;  /* 0x0000007600767308 */ /* 0x000fe20000000800 */
[-CC-:B------:R-:W-:Y:S01]  /*56a0*/  FFMA.FTZ R63, R178, R48.reuse, -R39.reuse ;  /* 0x00000030b23f7223 */ /* 0x180fe20000010827 */
[-CC-:B------:R-:W-:Y:S01]  /*56b0*/  FFMA.FTZ R67, R176, R48.reuse, -R39.reuse ;  /* 0x00000030b0437223 */ /* 0x180fe20000010827 */
[----:B------:R-:W4:Y:S01]  /*56c0*/  LDSM.16.MT88.4 R16, [R58+0x3800] ;  /* 0x003800003a10783b */ /* 0x000f220000004200 */
        /* <DEDUP_REMOVED lines=17> */
[-C--:B------:R-:W-:Y:S01]  /*57e0*/  FFMA.FTZ R168, R84, R48.reuse, -R53 ;  /* 0x0000003054a87223 */ /* 0x080fe20000010835 */
[-CC-:B------:R-:W-:Y:S01]  /*57f0*/  FFMA.FTZ R166, R50, R48.reuse, -R39.reuse ;  /* 0x0000003032a67223 */ /* 0x180fe20000010827 */
[----:B------:R-:W-:Y:S01]  /*5800*/  FFMA.FTZ R64, R64, R48, -R39 ;  /* 0x0000003040407223 */ /* 0x000fe20000010827 */
[----:B------:R-:W-:Y:S01]  /*5810*/  MUFU.EX2 R102, R102 ;  /* 0x0000006600667308 */ /* 0x000fe20000000800 */
[----:B-----5:R-:W-:Y:S01]  /*5820*/  F2FP.BF16.F32.PACK_AB R69, R95, R118 ;  /* 0x000000765f45723e */ /* 0x020fe200000010ff */
[----:B------:R-:W-:Y:S01]  /*5830*/  FADD.FTZ R95, R118, R95 ;  /* 0x0000005f765f7221 */ /* 0x000fe20000010000 */
[----:B------:R-:W-:-:S05]  /*5840*/  FFMA.FTZ R56, R56, R48, -R39 ;  /* 0x0000003038387223 */ /* 0x000fca0000010827 */
        /* <DEDUP_REMOVED lines=11> */
[----:B-----5:R-:W-:-:S04]  /*5900*/  F2FP.BF16.F32.PACK_AB R5, R65, R102 ;  /* 0x000000664105723e */ /* 0x020fc800000010ff */
[----:B------:R-:W5:Y:S01]  /*5910*/  MUFU.EX2 R63, R63 ;  /* 0x0000003f003f7308 */ /* 0x000f620000000800 */
        /* <DEDUP_REMOVED lines=12> */
[----:B------:R-:W3:Y:S01]  /*59e0*/  LDSM.16.MT88.4 R8, [R58+0x3c00] ;  /* 0x003c00003a08783b */ /* 0x000ee20000004200 */
[----:B------:R-:W-:-:S02]  /*59f0*/  F2FP.BF16.F32.PACK_AB R4, R51, R88 ;  /* 0x000000583304723e */ /* 0x000fc400000010ff */
[----:B------:R-:W-:Y:S01]  /*5a00*/  F2FP.BF16.F32.PACK_AB R6, R49, R66 ;  /* 0x000000423106723e */ /* 0x000fe200000010ff */
[----:B------:R-:W-:Y:S01]  /*5a10*/  MUFU.EX2 R97, R97 ;  /* 0x0000006100617308 */ /* 0x000fe20000000800 */
[----:B-----5:R-:W-:Y:S02]  /*5a20*/  F2FP.BF16.F32.PACK_AB R5, R63, R100 ;  /* 0x000000643f05723e */ /* 0x020fe400000010ff */
[----:B-1----:R-:W-:-:S05]  /*5a30*/  F2FP.BF16.F32.PACK_AB R7, R108, R67 ;  /* 0x000000436c07723e */ /* 0x002fca00000010ff */
[----:B------:R-:W1:Y:S02]  /*5a40*/  MUFU.EX2 R126, R126 ;  /* 0x0000007e007e7308 */ /* 0x000e640000000800 */
[C---:B----4-:R-:W-:Y:S06]  /*5a50*/  HMMA.16816.F32.BF16 R80, R4.reuse, R16, R80 ;  /* 0x000000100450723c */ /* 0x050fec0000041850 */
[----:B------:R-:W-:Y:S02]  /*5a60*/  MUFU.EX2 R154, R154 ;  /* 0x0000009a009a7308 */ /* 0x000fe40000000800 */
[C---:B------:R-:W-:Y:S01]  /*5a70*/  HMMA.16816.F32.BF16 R76, R4.reuse, R18, R76 ;  /* 0x00000012044c723c */ /* 0x040fe2000004184c */
[----:B------:R-:W4:Y:S05]  /*5a80*/  LDSM.16.MT88.4 R16, [R38+0x3c00] ;  /* 0x003c00002610783b */ /* 0x000f2a0000004200 */
[----:B------:R-:W5:Y:S02]  /*5a90*/  MUFU.EX2 R99, R99 ;  /* 0x0000006300637308 */ /* 0x000f640000000800 */
[C---:B--2---:R-:W-:Y:S06]  /*5aa0*/  HMMA.16816.F32.BF16 R72, R4.reuse, R12, R72 ;  /* 0x0000000c0448723c */ /* 0x044fec0000041848 */
[----:B------:R-:W-:Y:S02]  /*5ab0*/  MUFU.EX2 R101, R101 ;  /* 0x0000006500657308 */ /* 0x000fe40000000800 */
[----:B------:R-:W-:Y:S01]  /*5ac0*/  HMMA.16816.F32.BF16 R68, R4, R14, R68 ;  /* 0x0000000e0444723c */ /* 0x000fe20000041844 */
[----:B------:R-:W-:Y:S01]  /*5ad0*/  F2FP.BF16.F32.PACK_AB R4, R47, R60 ;  /* 0x0000003c2f04723e */ /* 0x000fe200000010ff */
[----:B------:R-:W2:Y:S01]  /*5ae0*/  LDSM.16.MT88.4 R12, [R58+0x4000] ;  /* 0x004000003a0c783b */ /* 0x000ea20000004200 */
[----:B------:R-:W-:-:S02]  /*5af0*/  F2FP.BF16.F32.PACK_AB R6, R45, R54 ;  /* 0x000000362d06723e */ /* 0x000fc400000010ff */
[----:B---3--:R-:W-:Y:S01]  /*5b00*/  F2FP.BF16.F32.PACK_AB R5, R93, R120 ;  /* 0x000000785d05723e */ /* 0x008fe200000010ff */
[----:B------:R-:W3:Y:S01]  /*5b10*/  MUFU.EX2 R136, R136 ;  /* 0x0000008800887308 */ /* 0x000ee20000000800 */
[----:B-1----:R-:W-:-:S07]  /*5b20*/  F2FP.BF16.F32.PACK_AB R7, R126, R97 ;  /* 0x000000617e07723e */ /* 0x002fce00000010ff */
[C---:B------:R-:W-:Y:S01]  /*5b30*/  HMMA.16816.F32.BF16 R80, R4.reuse, R8, R80 ;  /* 0x000000080450723c */ /* 0x040fe20000041850 */
[----:B------:R-:W-:Y:S07]  /*5b40*/  MUFU.EX2 R103, R103 ;  /* 0x0000006700677308 */ /* 0x000fee0000000800 */
[C---:B------:R-:W-:Y:S01]  /*5b50*/  HMMA.16816.F32.BF16 R76, R4.reuse, R10, R76 ;  /* 0x0000000a044c723c */ /* 0x040fe2000004184c */
[----:B------:R-:W1:Y:S01]  /*5b60*/  LDSM.16.MT88.4 R8, [R38+0x4000] ;  /* 0x004000002608783b */ /* 0x000e620000004200 */
[----:B------:R-:W1:Y:S06]  /*5b70*/  MUFU.EX2 R130, R130 ;  /* 0x0000008200827308 */ /* 0x000e6c0000000800 */
[C---:B----4-:R-:W-:Y:S02]  /*5b80*/  HMMA.16816.F32.BF16 R72, R4.reuse, R16, R72 ;  /* 0x000000100448723c */ /* 0x050fe40000041848 */
[----:B------:R-:W-:Y:S06]  /*5b90*/  MUFU.EX2 R105, R105 ;  /* 0x0000006900697308 */ /* 0x000fec0000000800 */
[----:B------:R-:W-:Y:S01]  /*5ba0*/  HMMA.16816.F32.BF16 R68, R4, R18, R68 ;  /* 0x000000120444723c */ /* 0x000fe20000041844 */
[----:B------:R-:W4:Y:S01]  /*5bb0*/  LDSM.16.MT88.4 R16, [R58+0x4400] ;  /* 0x004400003a10783b */ /* 0x000f220000004200 */
[----:B------:R-:W-:Y:S01]  /*5bc0*/  F2FP.BF16.F32.PACK_AB R4, R37, R46 ;  /* 0x0000002e2504723e */ /* 0x000fe200000010ff */
[----:B------:R-:W1:Y:S01]  /*5bd0*/  MUFU.EX2 R124, R124 ;  /* 0x0000007c007c7308 */ /* 0x000e620000000800 */
[----:B------:R-:W-:-:S02]  /*5be0*/  F2FP.BF16.F32.PACK_AB R6, R35, R36 ;  /* 0x000000242306723e */ /* 0x000fc400000010ff */
[----:B-----5:R-:W-:Y:S02]  /*5bf0*/  F2FP.BF16.F32.PACK_AB R5, R99, R154 ;  /* 0x0000009a6305723e */ /* 0x020fe400000010ff */
[----:B---3--:R-:W-:-:S03]  /*5c00*/  F2FP.BF16.F32.PACK_AB R7, R136, R101 ;  /* 0x000000658807723e */ /* 0x008fc600000010ff */
[----:B------:R-:W-:Y:S04]  /*5c10*/  MUFU.EX2 R29, R29 ;  /* 0x0000001d001d7308 */ /* 0x000fe80000000800 */
[C---:B--2---:R-:W-:Y:S04]  /*5c20*/  HMMA.16816.F32.BF16 R80, R4.reuse, R12, R80 ;  /* 0x0000000c0450723c */ /* 0x044fe80000041850 */
[----:B------:R-:W2:Y:S04]  /*5c30*/  MUFU.EX2 R52, R52 ;  /* 0x0000003400347308 */ /* 0x000ea80000000800 */
        /* <DEDUP_REMOVED lines=17> */
[----:B----4-:R-:W-:Y:S01]  /*5d50*/  HMMA.16816.F32.BF16 R80, R4, R16, R80 ;  /* 0x000000100450723c */ /* 0x010fe20000041850 */
[----:B------:R-:W-:Y:S01]  /*5d60*/  FADD.FTZ R16, R102, R89 ;  /* 0x0000005966107221 */ /* 0x000fe20000010000 */
[----:B------:R-:W-:Y:S01]  /*5d70*/  FADD.FTZ R17, R61, R98 ;  /* 0x000000623d117221 */ /* 0x000fe20000010000 */
[----:B------:R-:W-:Y:S02]  /*5d80*/  MUFU.EX2 R122, R122 ;  /* 0x0000007a007a7308 */ /* 0x000fe40000000800 */
[----:B------:R-:W-:-:S03]  /*5d90*/  FADD.FTZ R16, R65, R16 ;  /* 0x0000001041107221 */ /* 0x000fc60000010000 */
[C---:B------:R-:W-:Y:S01]  /*5da0*/  HMMA.16816.F32.BF16 R76, R4.reuse, R18, R76 ;  /* 0x00000012044c723c */ /* 0x040fe2000004184c */
[----:B------:R-:W-:Y:S01]  /*5db0*/  FADD.FTZ R18, R90, R17 ;  /* 0x000000115a127221 */ /* 0x000fe20000010000 */
[----:B------:R-:W-:Y:S01]  /*5dc0*/  FADD.FTZ R17, R59, R16 ;  /* 0x000000103b117221 */ /* 0x000fe20000010000 */
[----:B------:R-:W-:Y:S01]  /*5dd0*/  FFMA.FTZ R90, R92, R48, -R39 ;  /* 0x000000305c5a7223 */ /* 0x000fe20000010827 */
[----:B------:R-:W-:Y:S01]  /*5de0*/  MUFU.EX2 R61, R94 ;  /* 0x0000005e003d7308 */ /* 0x000fe20000000800 */
[----:B------:R-:W-:Y:S01]  /*5df0*/  FADD.FTZ R57, R57, R18 ;  /* 0x0000001239397221 */ /* 0x000fe20000010000 */
[----:B------:R-:W-:Y:S02]  /*5e00*/  FADD.FTZ R17, R96, R17 ;  /* 0x0000001160117221 */ /* 0x000fe40000010000 */
[----:B---3--:R-:W-:Y:S01]  /*5e10*/  HMMA.16816.F32.BF16 R72, R4, R12, R72 ;  /* 0x0000000c0448723c */ /* 0x008fe20000041848 */
[----:B------:R-:W-:Y:S01]  /*5e20*/  FADD.FTZ R88, R88, R57 ;  /* 0x0000003958587221 */ /* 0x000fe20000010000 */
[----:B------:R-:W-:-:S02]  /*5e30*/  FADD.FTZ R100, R100, R17 ;  /* 0x0000001164647221 */ /* 0x000fc40000010000 */
[----:B------:R-:W3:Y:S01]  /*5e40*/  MUFU.EX2 R90, R90 ;  /* 0x0000005a005a7308 */ /* 0x000ee20000000800 */
[----:B------:R-:W-:Y:S01]  /*5e50*/  FADD.FTZ R51, R51, R88 ;  /* 0x0000005833337221 */ /* 0x000fe20000010000 */
[----:B------:R-:W-:Y:S01]  /*5e60*/  FADD.FTZ R100, R63, R100 ;  /* 0x000000643f647221 */ /* 0x000fe20000010000 */
[----:B------:R-:W4:Y:S01]  /*5e70*/  LDSM.16.MT88.4 R16, [R38+0x4800] ;  /* 0x004800002610783b */ /* 0x000f220000004200 */
[----:B------:R-:W-:Y:S01]  /*5e80*/  HMMA.16816.F32.BF16 R68, R4, R14, R68 ;  /* 0x0000000e0444723c */ /* 0x000fe20000041844 */
[----:B------:R-:W-:Y:S01]  /*5e90*/  FADD.FTZ R66, R66, R51 ;  /* 0x0000003342427221 */ /* 0x000fe20000010000 */
[----:B------:R-:W-:Y:S01]  /*5ea0*/  FADD.FTZ R67, R67, R100 ;  /* 0x0000006443437221 */ /* 0x000fe20000010000 */
[----:B------:R-:W-:Y:S01]  /*5eb0*/  FFMA.FTZ R51, R62, R48, -R39 ;  /* 0x000000303e337223 */ /* 0x000fe20000010827 */
[----:B------:R-:W-:Y:S01]  /*5ec0*/  F2FP.BF16.F32.PACK_AB R4, R27, R30 ;  /* 0x0000001e1b04723e */ /* 0x000fe200000010ff */
[----:B------:R-:W-:Y:S01]  /*5ed0*/  FADD.FTZ R13, R49, R66 ;  /* 0x00000042310d7221 */ /* 0x000fe20000010000 */
[----:B------:R-:W-:Y:S01]  /*5ee0*/  FADD.FTZ R67, R108, R67 ;  /* 0x000000436c437221 */ /* 0x000fe20000010000 */
[----:B--2---:R-:W-:Y:S01]  /*5ef0*/  F2FP.BF16.F32.PACK_AB R6, R52, R29 ;  /* 0x0000001d3406723e */ /* 0x004fe200000010ff */
[----:B------:R-:W-:Y:S01]  /*5f00*/  MUFU.EX2 R107, R107 ;  /* 0x0000006b006b7308 */ /* 0x000fe20000000800 */
[----:B-----5:R-:W-:Y:S01]  /*5f10*/  F2FP.BF16.F32.PACK_AB R5, R104, R91 ;  /* 0x0000005b6805723e */ /* 0x020fe200000010ff */
[----:B------:R-:W-:Y:S01]  /*5f20*/  FADD.FTZ R62, R60, R13 ;  /* 0x0000000d3c3e7221 */ /* 0x000fe20000010000 */
[----:B------:R-:W-:Y:S01]  /*5f30*/  FADD.FTZ R120, R120, R67 ;  /* 0x0000004378787221 */ /* 0x000fe20000010000 */
[----:B------:R-:W2:Y:S01]  /*5f40*/  LDSM.16.MT88.4 R12, [R58+0x4c00] ;  /* 0x004c00003a0c783b */ /* 0x000ea20000004200 */
[----:B---3--:R-:W-:Y:S01]  /*5f50*/  F2FP.BF16.F32.PACK_AB R7, R90, R61 ;  /* 0x0000003d5a07723e */ /* 0x008fe200000010ff */
[----:B------:R-:W-:Y:S01]  /*5f60*/  FADD.FTZ R47, R47, R62 ;  /* 0x0000003e2f2f7221 */ /* 0x000fe20000010000 */
[----:B------:R-:W-:Y:S01]  /*5f70*/  FADD.FTZ R120, R93, R120 ;  /* 0x000000785d787221 */ /* 0x000fe20000010000 */
[----:B------:R-:W3:Y:S02]  /*5f80*/  MUFU.EX2 R168, R168 ;  /* 0x000000a800a87308 */ /* 0x000ee40000000800 */
[----:B------:R-:W-:-:S02]  /*5f90*/  FADD.FTZ R54, R54, R47 ;  /* 0x0000002f36367221 */ /* 0x000fc40000010000 */
[C---:B-1----:R-:W-:Y:S01]  /*5fa0*/  HMMA.16816.F32.BF16 R80, R4.reuse, R8, R80 ;  /* 0x000000080450723c */ /* 0x042fe20000041850 */
[----:B------:R-:W-:Y:S01]  /*5fb0*/  FADD.FTZ R9, R97, R120 ;  /* 0x0000007861097221 */ /* 0x000fe20000010000 */
[----:B------:R-:W-:Y:S02]  /*5fc0*/  FADD.FTZ R45, R45, R54 ;  /* 0x000000362d2d7221 */ /* 0x000fe40000010000 */
[----:B------:R-:W-:Y:S01]  /*5fd0*/  MUFU.EX2 R49, R64 ;  /* 0x0000004000317308 */ /* 0x000fe20000000800 */
[----:B------:R-:W-:Y:S01]  /*5fe0*/  FADD.FTZ R9, R126, R9 ;  /* 0x000000097e097221 */ /* 0x000fe20000010000 */
[----:B------:R-:W-:Y:S02]  /*5ff0*/  FADD.FTZ R46, R46, R45 ;  /* 0x0000002d2e2e7221 */ /* 0x000fe40000010000 */
[----:B------:R-:W-:Y:S01]  /*6000*/  HMMA.16816.F32.BF16 R76, R4, R10, R76 ;  /* 0x0000000a044c723c */ /* 0x000fe2000004184c */
[----:B------:R-:W-:Y:S01]  /*6010*/  FADD.FTZ R154, R154, R9 ;  /* 0x000000099a9a7221 */ /* 0x000fe20000010000 */
[----:B------:R-:W-:Y:S01]  /*6020*/  FADD.FTZ R37, R37, R46 ;  /* 0x0000002e25257221 */ /* 0x000fe20000010000 */
[----:B------:R-:W1:Y:S01]  /*6030*/  LDSM.16.MT88.4 R8, [R38+0x4c00] ;  /* 0x004c00002608783b */ /* 0x000e620000004200 */
[----:B------:R-:W5:Y:S01]  /*6040*/  MUFU.EX2 R60, R51 ;  /* 0x00000033003c7308 */ /* 0x000f620000000800 */
        /* <DEDUP_REMOVED lines=11> */
[----:B------:R-:W4:Y:S01]  /*6100*/  MUFU.EX2 R166, R166 ;  /* 0x000000a600a67308 */ /* 0x000f220000000800 */
[----:B------:R-:W-:Y:S01]  /*6110*/  FADD.FTZ R130, R130, R103 ;  /* 0x0000006782827221 */ /* 0x000fe20000010000 */
[----:B------:R-:W-:Y:S01]  /*6120*/  F2FP.BF16.F32.PACK_AB R4, R122, R55 ;  /* 0x000000377a04723e */ /* 0x000fe200000010ff */
[----:B------:R-:W-:Y:S01]  /*6130*/  FADD.FTZ R32, R32, R33 ;  /* 0x0000002120207221 */ /* 0x000fe20000010000 */
[----:B---3--:R-:W-:Y:S01]  /*6140*/  F2FP.BF16.F32.PACK_AB R6, R168, R107 ;  /* 0x0000006ba806723e */ /* 0x008fe200000010ff */
[----:B------:R-:W-:Y:S01]  /*6150*/  FADD.FTZ R105, R105, R130 ;  /* 0x0000008269697221 */ /* 0x000fe20000010000 */
[----:B-----5:R-:W-:Y:S01]  /*6160*/  F2FP.BF16.F32.PACK_AB R5, R60, R49 ;  /* 0x000000313c05723e */ /* 0x020fe200000010ff */
[----:B------:R-:W-:-:S02]  /*6170*/  FADD.FTZ R31, R31, R32 ;  /* 0x000000201f1f7221 */ /* 0x000fc40000010000 */
[----:B------:R-:W-:-:S04]  /*6180*/  FADD.FTZ R124, R124, R105 ;  /* 0x000000697c7c7221 */ /* 0x000fc80000010000 */
[----:B------:R-:W-:Y:S01]  /*6190*/  FADD.FTZ R91, R91, R124 ;  /* 0x0000007c5b5b7221 */ /* 0x000fe20000010000 */
[----:B----4-:R-:W-:-:S03]  /*61a0*/  F2FP.BF16.F32.PACK_AB R7, R166, R47 ;  /* 0x0000002fa607723e */ /* 0x010fc600000010ff */
        /* <DEDUP_REMOVED lines=12> */
[----:B-1----:R-:W-:Y:S01]  /*6270*/  HMMA.16816.F32.BF16 R72, R4, R8, R72 ;  /* 0x000000080448723c */ /* 0x002fe20000041848 */
[----:B------:R-:W-:Y:S02]  /*6280*/  FADD.FTZ R55, R55, R52 ;  /* 0x0000003437377221 */ /* 0x000fe40000010000 */
[----:B------:R-:W-:Y:S02]  /*6290*/  FADD.FTZ R166, R166, R47 ;  /* 0x0000002fa6a67221 */ /* 0x000fe40000010000 */
[----:B------:R-:W-:-:S03]  /*62a0*/  FADD.FTZ R122, R122, R55 ;  /* 0x000000377a7a7221 */ /* 0x000fc60000010000 */
[----:B------:R-:W-:Y:S01]  /*62b0*/  HMMA.16816.F32.BF16 R68, R4, R10, R68 ;  /* 0x0000000a0444723c */ /* 0x000fe20000041844 */
[----:B------:R-:W-:-:S04]  /*62c0*/  FADD.FTZ R107, R107, R122 ;  /* 0x0000007a6b6b7221 */ /* 0x000fc80000010000 */
[----:B------:R-:W-:Y:S01]  /*62d0*/  FADD.FTZ R168, R168, R107 ;  /* 0x0000006ba8a87221 */ /* 0x000fe20000010000 */
[----:B------:R-:W-:-:S14]  /*62e0*/  @!P0 BRA `(.L_x_7475) ;  /* 0x0000004000748947 */ /* 0x000fdc0003800000 */
        /* <DEDUP_REMOVED lines=68> */
.L_x_7477:
        /* <DEDUP_REMOVED lines=8> */
.L_x_7478:
[----:B------:R-:W-:Y:S05]  /*67b0*/  BSYNC.RECONVERGENT B0 ;  /* 0x0000000000007941 */ /* 0x000fea0003800200 */
.L_x_7476:
[----:B------:R-:W-:Y:S02]  /*67c0*/  ISETP.GE.AND P0, PT, R28, R157, PT ;  /* 0x0000009d1c00720c */ /* 0x000fe40003f06270 */
[C---:B------:R-:W-:Y:S02]  /*67d0*/  SHF.L.U32 R5, R140.reuse, 0x6, RZ ;  /* 0x000000068c057819 */ /* 0x040fe400000006ff */
[----:B------:R-:W-:Y:S02]  /*67e0*/  SHF.L.U64.HI R4, R140, 0x6, R141 ;  /* 0x000000068c047819 */ /* 0x000fe4000001028d */
[----:B------:R-:W-:-:S04]  /*67f0*/  IADD3 R8, P1, PT, R5, R150, RZ ;  /* 0x0000009605087210 */ /* 0x000fc80007f3e0ff */
[----:B------:R-:W-:-:S03]  /*6800*/  IADD3.X R9, PT, PT, R4, R151, RZ, P1, !PT ;  /* 0x0000009704097210 */ /* 0x000fc60000ffe4ff */
[----:B------:R-:W-:Y:S01]  /*6810*/  @!P0 IADD3 R12, P2, PT, R8, R5, RZ ;  /* 0x00000005080c8210 */ /* 0x000fe20007f5e0ff */
[----:B------:R-:W-:Y:S01]  /*6820*/  @P0 STS.128 [R41+0x3000], RZ ;  /* 0x003000ff29000388 */ /* 0x000fe20000000c00 */
[C---:B------:R-:W-:Y:S02]  /*6830*/  @!P0 LEA R10, P1, R140.reuse, R8, 0x7 ;  /* 0x000000088c0a8211 */ /* 0x040fe400078238ff */
[----:B------:R-:W-:Y:S01]  /*6840*/  @!P0 IADD3.X R13, PT, PT, R9, R4, RZ, P2, !PT ;  /* 0x00000004090d8210 */ /* 0x000fe200017fe4ff */
        /* <DEDUP_REMOVED lines=21> */
[----:B------:R-:W-:Y:S01]  /*69a0*/  SHF.R.U32.HI R132, RZ, 0x1, R87 ;  /* 0x00000001ff847819 */ /* 0x000fe20000011657 */
[----:B------:R-:W-:Y:S01]  /*69b0*/  BSSY.RECONVERGENT B1, `(.L_x_7479) ;  /* 0x000012a000017945 */ /* 0x000fe20003800200 */
[----:B------:R-:W-:Y:S01]  /*69c0*/  LOP3.LUT R7, R133, 0x20, R26, 0xf8, !PT ;  /* 0x0000002085077812 */ /* 0x000fe200078ef81a */
[----:B------:R-:W-:Y:S01]  /*69d0*/  LDSM.16.M88.4 R32, [R44+0x1000] ;  /* 0x001000002c20783b */ /* 0x000fe20000000200 */
[----:B------:R-:W-:-:S02]  /*69e0*/  LOP3.LUT R5, R132, 0x8, RZ, 0xc0, !PT ;  /* 0x0000000884057812 */ /* 0x000fc400078ec0ff */
[--C-:B------:R-:W-:Y:S01]  /*69f0*/  LOP3.LUT R7, R7, 0x100, R26.reuse, 0xf8, !PT ;  /* 0x0000010007077812 */ /* 0x100fe200078ef81a */
[----:B------:R-:W-:Y:S01]  /*6a00*/  LDSM.16.M88.4 R36, [R43+0x1400] ;  /* 0x001400002b24783b */ /* 0x000fe20000000200 */
[----:B------:R-:W-:Y:S02]  /*6a10*/  LOP3.LUT R5, R5, 0xc0, R26, 0xf8, !PT ;  /* 0x000000c005057812 */ /* 0x000fe400078ef81a */
[----:B------:R-:W-:Y:S01]  /*6a20*/  ISETP.GT.AND P1, PT, R22, R147, PT ;  /* 0x000000931600720c */ /* 0x000fe20003f24270 */
[----:B------:R-:W0:Y:S01]  /*6a30*/  LDGDEPBAR ;  /* 0x00000000000079af */ /* 0x000e220000000000 */
[----:B------:R-:W-:-:S04]  /*6a40*/  LOP3.LUT R5, R7, R5, R24, 0xf6, !PT ;  /* 0x0000000507057212 */ /* 0x000fc800078ef618 */
[----:B------:R-:W-:Y:S02]  /*6a50*/  LEA R134, R5, R134, 0x1 ;  /* 0x0000008605867211 */ /* 0x000fe400078e08ff */
[----:B------:R-:W-:Y:S02]  /*6a60*/  LDSM.16.M88.4 R4, [R43+0x1000] ;  /* 0x001000002b04783b */ /* 0x000fe40000000200 */
[----:B------:R-:W-:Y:S02]  /*6a70*/  IADD3 R16, PT, PT, R134, R25, RZ ;  /* 0x0000001986107210 */ /* 0x000fe40007ffe0ff */
[----:B------:R-:W1:Y:S04]  /*6a80*/  LDSM.16.M88.4 R28, [R134] ;  /* 0x00000000861c783b */ /* 0x000e680000000200 */
[----:B------:R-:W-:Y:S04]  /*6a90*/  LDSM.16.M88.4 R16, [R16] ;  /* 0x000000001010783b */ /* 0x000fe80000000200 */
[----:B------:R-:W3:Y:S01]  /*6aa0*/  LDSM.16.M88.4 R24, [R44+0x1400] ;  /* 0x001400002c18783b */ /* 0x000ee20000000200 */
[C---:B-1----:R-:W-:Y:S08]  /*6ab0*/  HMMA.16816.F32.BF16 R8, R28.reuse, R32, RZ ;  /* 0x000000201c08723c */ /* 0x042ff000000418ff */
[C---:B------:R-:W-:Y:S08]  /*6ac0*/  HMMA.16816.F32.BF16 R32, R28.reuse, R34, RZ ;  /* 0x000000221c20723c */ /* 0x040ff000000418ff */
[----:B---3--:R-:W-:Y:S08]  /*6ad0*/  HMMA.16816.F32.BF16 R12, R28, R24, RZ ;  /* 0x000000181c0c723c */ /* 0x008ff000000418ff */
[C---:B------:R-:W-:Y:S08]  /*6ae0*/  HMMA.16816.F32.BF16 R8, R16.reuse, R4, R8 ;  /* 0x000000041008723c */ /* 0x040ff00000041808 */
        /* <DEDUP_REMOVED lines=27> */
[----:B-----5:R-:W5:Y:S01]  /*6ca0*/  LDSM.16.M88.4 R12, [R43+0x1c00] ;  /* 0x001c00002b0c783b */ /* 0x020f620000000200 */
        /* <DEDUP_REMOVED lines=9> */
[----:B------:R-:W4:Y:S01]  /*6d40*/  LDSM.16.M88.4 R24, [R44+0x2000] ;  /* 0x002000002c18783b */ /* 0x000f220000000200 */
[----:B------:R-:W1:Y:S05]  /*6d50*/  MUFU.TANH R51, R51 ;  /* 0x0000003300337308 */ /* 0x000e6a0000002400 */
[-C--:B------:R-:W-:Y:S01]  /*6d60*/  FMUL.FTZ R32, R32, R45.reuse ;  /* 0x0000002d20207220 */ /* 0x080fe20000410000 */
[-C--:B------:R-:W-:Y:S01]  /*6d70*/  FMUL.FTZ R66, R33, R45.reuse ;  /* 0x0000002d21427220 */ /* 0x080fe20000410000 */
[-C--:B------:R-:W-:Y:S01]  /*6d80*/  FMUL.FTZ R63, R34, R45.reuse ;  /* 0x0000002d223f7220 */ /* 0x080fe20000410000 */
[-C--:B------:R-:W-:Y:S01]  /*6d90*/  FMUL.FTZ R64, R35, R45.reuse ;  /* 0x0000002d23407220 */ /* 0x080fe20000410000 */
[----:B------:R2:W1:Y:S01]  /*6da0*/  MUFU.TANH R65, R32 ;  /* 0x0000002000417308 */ /* 0x0004620000002400 */
[C---:B---3--:R-:W-:Y:S07]  /*6db0*/  HMMA.16816.F32.BF16 R8, R28.reuse, R36, RZ ;  /* 0x000000241c08723c */ /* 0x048fee00000418ff */
[-C--:B------:R-:W-:Y:S01]  /*6dc0*/  FMUL.FTZ R85, R4, R45.reuse ;  /* 0x0000002d04557220 */ /* 0x080fe20000410000 */
[----:B------:R-:W-:Y:S01]  /*6dd0*/  HMMA.16816.F32.BF16 R36, R28, R38, RZ ;  /* 0x000000261c24723c */ /* 0x000fe200000418ff */
[-C--:B------:R-:W-:Y:S01]  /*6de0*/  FMUL.FTZ R88, R5, R45.reuse ;  /* 0x0000002d05587220 */ /* 0x080fe20000410000 */
[-C--:B------:R-:W-:Y:S01]  /*6df0*/  FMUL.FTZ R67, R6, R45.reuse ;  /* 0x0000002d06437220 */ /* 0x080fe20000410000 */
[-C--:B------:R-:W-:Y:S01]  /*6e00*/  FMUL.FTZ R84, R7, R45.reuse ;  /* 0x0000002d07547220 */ /* 0x080fe20000410000 */
[----:B------:R-:W3:Y:S01]  /*6e10*/  MUFU.TANH R52, R52 ;  /* 0x0000003400347308 */ /* 0x000ee20000002400 */
[----:B--2---:R-:W2:Y:S07]  /*6e20*/  LDSM.16.M88.4 R32, [R43+0x2000] ;  /* 0x002000002b20783b */ /* 0x004eae0000000200 */
[C---:B-----5:R-:W-:Y:S01]  /*6e30*/  HMMA.16816.F32.BF16 R8, R16.reuse, R12, R8 ;  /* 0x0000000c1008723c */ /* 0x060fe20000041808 */
[----:B------:R-:W1:Y:S07]  /*6e40*/  MUFU.TANH R56, R56 ;  /* 0x0000003800387308 */ /* 0x000e6e0000002400 */
[----:B------:R-:W-:Y:S01]  /*6e50*/  HMMA.16816.F32.BF16 R36, R16, R14, R36 ;  /* 0x0000000e1024723c */ /* 0x000fe20000041824 */
[----:B------:R-:W5:Y:S01]  /*6e60*/  LDSM.16.M88.4 R12, [R44+0x2400] ;  /* 0x002400002c0c783b */ /* 0x000f620000000200 */
[----:B------:R-:W1:Y:S06]  /*6e70*/  MUFU.TANH R57, R57 ;  /* 0x0000003900397308 */ /* 0x000e6c0000002400 */
[----:B----4-:R-:W-:Y:S02]  /*6e80*/  HMMA.16816.F32.BF16 R4, R28, R24, RZ ;  /* 0x000000181c04723c */ /* 0x010fe400000418ff */
[----:B------:R-:W4:Y:S01]  /*6e90*/  MUFU.TANH R61, R61 ;  /* 0x0000003d003d7308 */ /* 0x000f220000002400 */
        /* <DEDUP_REMOVED lines=15> */
[C---:B-----5:R-:W-:Y:S03]  /*6f90*/  HMMA.16816.F32.BF16 R32, R28.reuse, R12, RZ ;  /* 0x0000000c1c20723c */ /* 0x060fe600000418ff */
[-C--:B------:R-:W-:Y:S01]  /*6fa0*/  FMUL.FTZ R4, R4, R45.reuse ;  /* 0x0000002d04047220 */ /* 0x080fe20000410000 */
[-C--:B------:R-:W-:Y:S01]  /*6fb0*/  FMUL.FTZ R5, R5, R45.reuse ;  /* 0x0000002d05057220 */ /* 0x080fe20000410000 */
[-C--:B------:R-:W-:Y:S01]  /*6fc0*/  FMUL.FTZ R98, R6, R45.reuse ;  /* 0x0000002d06627220 */ /* 0x080fe20000410000 */
[----:B------:R5:W1:Y:S01]  /*6fd0*/  MUFU.TANH R97, R37 ;  /* 0x0000002500617308 */ /* 0x000a620000002400 */
[----:B--2---:R-:W2:Y:S01]  /*6fe0*/  LDSM.16.M88.4 R8, [R43+0x2400] ;  /* 0x002400002b08783b */ /* 0x004ea20000000200 */
[-C--:B------:R-:W-:Y:S01]  /*6ff0*/  FMUL.FTZ R96, R7, R45.reuse ;  /* 0x0000002d07607220 */ /* 0x080fe20000410000 */
[----:B------:R-:W-:Y:S02]  /*7000*/  HMMA.16816.F32.BF16 R12, R28, R14, RZ ;  /* 0x0000000e1c0c723c */ /* 0x000fe400000418ff */
[-C--:B------:R-:W-:Y:S01]  /*7010*/  FMUL.FTZ R24, R24, R45.reuse ;  /* 0x0000002d18187220 */ /* 0x080fe20000410000 */
[-C--:B------:R-:W-:Y:S01]  /*7020*/  FMUL.FTZ R106, R25, R45.reuse ;  /* 0x0000002d196a7220 */ /* 0x080fe20000410000 */
[-C--:B------:R-:W-:Y:S01]  /*7030*/  FMUL.FTZ R100, R26, R45.reuse ;  /* 0x0000002d1a647220 */ /* 0x080fe20000410000 */
[----:B------:R-:W1:Y:S01]  /*7040*/  MUFU.TANH R99, R4 ;  /* 0x0000000400637308 */ /* 0x000e620000002400 */
[----:B------:R-:W-:-:S07]  /*7050*/  FMUL.FTZ R102, R27, R45 ;  /* 0x0000002d1b667220 */ /* 0x000fce0000410000 */
[----:B------:R3:W1:Y:S01]  /*7060*/  MUFU.TANH R101, R5 ;  /* 0x0000000500657308 */ /* 0x0006620000002400 */
[----:B-----5:R-:W5:Y:S07]  /*7070*/  LDSM.16.M88.4 R36, [R44+0x2800] ;  /* 0x002800002c24783b */ /* 0x020f6e0000000200 */
[----:B------:R4:W1:Y:S08]  /*7080*/  MUFU.TANH R105, R24 ;  /* 0x0000001800697308 */ /* 0x0008700000002400 */
[----:B------:R-:W1:Y:S01]  /*7090*/  MUFU.TANH R60, R60 ;  /* 0x0000003c003c7308 */ /* 0x000e620000002400 */
[----:B---3--:R-:W3:Y:S07]  /*70a0*/  LDSM.16.M88.4 R4, [R43+0x2800] ;  /* 0x002800002b04783b */ /* 0x008eee0000000200 */
[----:B------:R-:W1:Y:S01]  /*70b0*/  MUFU.TANH R62, R62 ;  /* 0x0000003e003e7308 */ /* 0x000e620000002400 */
[C---:B--2---:R-:W-:Y:S01]  /*70c0*/  HMMA.16816.F32.BF16 R32, R16.reuse, R8, R32 ;  /* 0x000000081020723c */ /* 0x044fe20000041820 */
[----:B----4-:R2:W4:Y:S06]  /*70d0*/  LDSM.16.M88.4 R24, [R44+0x2c00] ;  /* 0x002c00002c18783b */ /* 0x01052c0000000200 */
[----:B------:R-:W1:Y:S01]  /*70e0*/  MUFU.TANH R66, R66 ;  /* 0x0000004200427308 */ /* 0x000e620000002400 */
[----:B------:R-:W-:Y:S07]  /*70f0*/  HMMA.16816.F32.BF16 R12, R16, R10, R12 ;  /* 0x0000000a100c723c */ /* 0x000fee000004180c */
[----:B------:R-:W1:Y:S01]  /*7100*/  MUFU.TANH R63, R63 ;  /* 0x0000003f003f7308 */ /* 0x000e620000002400 */
        /* <DEDUP_REMOVED lines=8> */
[----:B--2---:R-:W-:-:S03]  /*7190*/  FMUL.FTZ R44, R13, R45 ;  /* 0x0000002d0d2c7220 */ /* 0x004fc60000410000 */
[----:B------:R-:W2:Y:S05]  /*71a0*/  MUFU.TANH R64, R64 ;  /* 0x0000004000407308 */ /* 0x000eaa0000002400 */
[----:B---3--:R-:W-:Y:S01]  /*71b0*/  HMMA.16816.F32.BF16 R8, R16, R4, R8 ;  /* 0x000000041008723c */ /* 0x008fe20000041808 */
[-C--:B------:R-:W-:Y:S01]  /*71c0*/  FMUL.FTZ R5, R14, R45.reuse ;  /* 0x0000002d0e057220 */ /* 0x080fe20000410000 */
[----:B------:R-:W-:Y:S01]  /*71d0*/  FMUL.FTZ R4, R15, R45 ;  /* 0x0000002d0f047220 */ /* 0x000fe20000410000 */
[----:B------:R-:W3:Y:S01]  /*71e0*/  MUFU.TANH R85, R85 ;  /* 0x0000005500557308 */ /* 0x000ee20000002400 */
[----:B-----5:R5:W1:Y:S01]  /*71f0*/  LDSM.16.M88.4 R32, [R43+0x2c00] ;  /* 0x002c00002b20783b */ /* 0x020a620000000200 */
[----:B------:R-:W-:-:S04]  /*7200*/  DEPBAR.LE SB0, 0x0 ;  /* 0x000080000000791a */ /* 0x000fc80000000000 */
[C---:B----4-:R-:W-:Y:S02]  /*7210*/  HMMA.16816.F32.BF16 R12, R28.reuse, R24, RZ ;  /* 0x000000181c0c723c */ /* 0x050fe400000418ff */
[----:B------:R-:W4:Y:S06]  /*7220*/  MUFU.TANH R88, R88 ;  /* 0x0000005800587308 */ /* 0x000f2c0000002400 */
[----:B------:R-:W-:Y:S02]  /*7230*/  HMMA.16816.F32.BF16 R24, R28, R26, RZ ;  /* 0x0000001a1c18723c */ /* 0x000fe400000418ff */
[-C--:B------:R-:W-:Y:S01]  /*7240*/  FMUL.FTZ R8, R8, R45.reuse ;  /* 0x0000002d08087220 */ /* 0x080fe20000410000 */
[-C--:B------:R-:W-:Y:S01]  /*7250*/  FMUL.FTZ R9, R9, R45.reuse ;  /* 0x0000002d09097220 */ /* 0x080fe20000410000 */
[----:B------:R-:W1:Y:S04]  /*7260*/  MUFU.TANH R67, R67 ;  /* 0x0000004300437308 */ /* 0x000e680000002400 */
[----:B------:R-:W-:Y:S01]  /*7270*/  HMMA.16816.F32.BF16 R36, R16, R6, R36 ;  /* 0x000000061024723c */ /* 0x000fe20000041824 */
[-C--:B------:R-:W-:Y:S01]  /*7280*/  FMUL.FTZ R7, R10, R45.reuse ;  /* 0x0000002d0a077220 */ /* 0x080fe20000410000 */
[----:B------:R-:W-:-:S02]  /*7290*/  FMUL.FTZ R6, R11, R45 ;  /* 0x0000002d0b067220 */ /* 0x000fc40000410000 */
[----:B------:R2:W2:Y:S08]  /*72a0*/  MUFU.TANH R110, R8 ;  /* 0x00000008006e7308 */ /* 0x0004b00000002400 */
[----:B-----5:R5:W3:Y:S01]  /*72b0*/  MUFU.TANH R43, R9 ;  /* 0x00000009002b7308 */ /* 0x020ae20000002400 */
[C---:B-1----:R-:W-:Y:S06]  /*72c0*/  HMMA.16816.F32.BF16 R12, R16.reuse, R32, R12 ;  /* 0x00000020100c723c */ /* 0x042fec000004180c */
[-C--:B------:R-:W-:Y:S01]  /*72d0*/  FMUL.FTZ R31, R37, R45.reuse ;  /* 0x0000002d251f7220 */ /* 0x080fe20000410000 */
[-C--:B------:R-:W-:Y:S01]  /*72e0*/  FMUL.FTZ R11, R36, R45.reuse ;  /* 0x0000002d240b7220 */ /* 0x080fe20000410000 */
[-C--:B--2---:R-:W-:Y:S01]  /*72f0*/  FMUL.FTZ R8, R39, R45.reuse ;  /* 0x0000002d27087220 */ /* 0x084fe20000410000 */
[----:B------:R-:W1:Y:S01]  /*7300*/  MUFU.TANH R84, R84 ;  /* 0x0000005400547308 */ /* 0x000e620000002400 */
[----:B------:R-:W-:Y:S01]  /*7310*/  HMMA.16816.F32.BF16 R24, R16, R34, R24 ;  /* 0x000000221018723c */ /* 0x000fe20000041818 */
[----:B-----5:R-:W-:-:S06]  /*7320*/  FMUL.FTZ R9, R38, R45 ;  /* 0x0000002d26097220 */ /* 0x020fcc0000410000 */
[----:B------:R-:W2:Y:S02]  /*7330*/  MUFU.TANH R90, R90 ;  /* 0x0000005a005a7308 */ /* 0x000ea40000002400 */
        /* <DEDUP_REMOVED lines=41> */
[C---:B------:R-:W-:Y:S02]  /*75d0*/  LEA R26, R40.reuse, 0xfffffe80, 0x7 ;  /* 0xfffffe80281a7811 */ /* 0x040fe400078e38ff */
[----:B------:R-:W-:-:S04]  /*75e0*/  LEA R16, R40, 0xffffff00, 0x7 ;  /* 0xffffff0028107811 */ /* 0x000fc800078e38ff */
[----:B-1----:R-:W-:Y:S02]  /*75f0*/  IABS R13, R16 ;  /* 0x00000010000d7213 */ /* 0x002fe40000000000 */
[-C--:B--2---:R-:W-:Y:S02]  /*7600*/  IABS R24, R29.reuse ;  /* 0x0000001d00187213 */ /* 0x084fe40000000000 */
[-C--:B------:R-:W-:Y:S02]  /*7610*/  IABS R18, R29.reuse ;  /* 0x0000001d00127213 */ /* 0x080fe40000000000 */
[----:B------:R-:W1:Y:S01]  /*7620*/  I2F.RP R25, R24 ;  /* 0x0000001800197306 */ /* 0x000e620000209400 */
[----:B------:R-:W-:Y:S02]  /*7630*/  LOP3.LUT R16, R16, R29, RZ, 0x3c, !PT ;  /* 0x0000001d10107212 */ /* 0x000fe400078e3cff */
[----:B------:R-:W-:Y:S02]  /*7640*/  IMAD.MOV R18, RZ, RZ, -R18 ;  /* 0x000000ffff127224 */ /* 0x000fe400078e0a12 */
[----:B------:R-:W-:-:S02]  /*7650*/  ISETP.GE.AND P4, PT, R16, RZ, PT ;  /* 0x000000ff1000720c */ /* 0x000fc40003f86270 */
        /* <DEDUP_REMOVED lines=52> */
.L_x_7482:
        /* <DEDUP_REMOVED lines=8> */
.L_x_7483:
[----:B------:R-:W-:Y:S05]  /*7a20*/  BSYNC.RECONVERGENT B0 ;  /* 0x0000000000007941 */ /* 0x000fea0003800200 */
.L_x_7481:
        /* <DEDUP_REMOVED lines=32> */
.L_x_7485:
[----:B------:R-:W-:Y:S05]  /*7c30*/  BSYNC.RECONVERGENT B0 ;  /* 0x0000000000007941 */ /* 0x000fea0003800200 */
.L_x_7484:
[----:B------:R-:W0:Y:S02]  /*7c40*/  LDGDEPBAR ;  /* 0x00000000000079af */ /* 0x000e240000000000 */
.L_x_7480:
[----:B------:R-:W-:Y:S05]  /*7c50*/  BSYNC.RECONVERGENT B1 ;  /* 0x0000000000017941 */ /* 0x000fea0003800200 */
.L_x_7479:
[----:B------:R-:W3:Y:S01]  /*7c60*/  LD.E R55, desc[UR4][R2.64+0xdc] ;  /* 0x0000dc0402377980 */ /* 0x000ee2000c101900 */
[----:B------:R-:W-:-:S04]  /*7c70*/  IMAD R127, R40, 0x80, R21 ;  /* 0x00000080287f7824 */ /* 0x000fc800078e0215 */
[C---:B-1----:R-:W-:Y:S02]  /*7c80*/  VIADD R13, R127.reuse, 0xffffff00 ;  /* 0xffffff007f0d7836 */ /* 0x042fe40000000000 */
[C---:B------:R-:W-:Y:S02]  /*7c90*/  VIADD R29, R127.reuse, 0xffffff01 ;  /* 0xffffff017f1d7836 */ /* 0x040fe40000000000 */
[----:B------:R-:W-:Y:S01]  /*7ca0*/  VIADD R27, R127, 0xffffff08 ;  /* 0xffffff087f1b7836 */ /* 0x000fe20000000000 */
[-C--:B------:R-:W-:Y:S01]  /*7cb0*/  ISETP.GE.AND P2, PT, R13, R146.reuse, PT ;  /* 0x000000920d00720c */ /* 0x080fe20003f46270 */
[----:B------:R-:W-:Y:S01]  /*7cc0*/  VIADD R128, R127, 0xffffff09 ;  /* 0xffffff097f807836 */ /* 0x000fe20000000000 */
[-C--:B------:R-:W-:Y:S01]  /*7cd0*/  ISETP.GE.AND P1, PT, R29, R146.reuse, PT ;  /* 0x000000921d00720c */ /* 0x080fe20003f26270 */
[----:B------:R-:W-:Y:S01]  /*7ce0*/  VIADD R126, R127, 0xffffff10 ;  /* 0xffffff107f7e7836 */ /* 0x000fe20000000000 */
[-C--:B------:R-:W-:Y:S01]  /*7cf0*/  ISETP.GE.AND P5, PT, R13, R145.reuse, PT ;  /* 0x000000910d00720c */ /* 0x080fe20003fa6270 */
[C---:B--2---:R-:W-:Y:S01]  /*7d00*/  VIADD R17, R127.reuse, 0xffffff11 ;  /* 0xffffff117f117836 */ /* 0x044fe20000000000 */
[----:B------:R-:W-:Y:S01]  /*7d10*/  FSEL R46, R46, -INF , P2 ;  /* 0xff8000002e2e7808 */ /* 0x000fe20001000000 */
[----:B------:R-:W-:Y:S01]  /*7d20*/  VIADD R124, R127, 0xffffff19 ;  /* 0xffffff197f7c7836 */ /* 0x000fe20000000000 */
[-C--:B------:R-:W-:Y:S01]  /*7d30*/  ISETP.GE.AND P2, PT, R27, R146.reuse, PT ;  /* 0x000000921b00720c */ /* 0x080fe20003f46270 */
[----:B------:R-:W-:Y:S01]  /*7d40*/  VIADD R25, R127, 0xffffff20 ;  /* 0xffffff207f197836 */ /* 0x000fe20000000000 */
[----:B------:R-:W-:Y:S01]  /*7d50*/  ISETP.GE.AND P4, PT, R29, R145, PT ;  /* 0x000000911d00720c */ /* 0x000fe20003f86270 */
[----:B------:R-:W-:Y:S01]  /*7d60*/  VIADD R122, R127, 0xffffff21 ;  /* 0xffffff217f7a7836 */ /* 0x000fe20000000000 */
[----:B------:R-:W-:Y:S01]  /*7d70*/  FSEL R49, R49, -INF , P1 ;  /* 0xff80000031317808 */ /* 0x000fe20000800000 */
[C---:B------:R-:W-:Y:S01]  /*7d80*/  VIADD R120, R127.reuse, 0xffffff28 ;  /* 0xffffff287f787836 */ /* 0x040fe20000000000 */
[----:B------:R-:W-:Y:S01]  /*7d90*/  ISETP.GE.AND P1, PT, R128, R146, PT ;  /* 0x000000928000720c */ /* 0x000fe20003f26270 */
[C---:B------:R-:W-:Y:S01]  /*7da0*/  VIADD R118, R127.reuse, 0xffffff29 ;  /* 0xffffff297f767836 */ /* 0x040fe20000000000 */
[----:B------:R-:W-:Y:S01]  /*7db0*/  FSEL R115, R46, -INF , !P5 ;  /* 0xff8000002e737808 */ /* 0x000fe20006800000 */
[----:B------:R-:W-:Y:S01]  /*7dc0*/  VIADD R116, R127, 0xffffff30 ;  /* 0xffffff307f747836 */ /* 0x000fe20000000000 */
[----:B------:R-:W-:Y:S01]  /*7dd0*/  ISETP.GE.AND P0, PT, R13, R144, PT ;  /* 0x000000900d00720c */ /* 0x000fe20003f06270 */
[----:B------:R-:W-:Y:S01]  /*7de0*/  VIADD R114, R127, 0xffffff31 ;  /* 0xffffff317f727836 */ /* 0x000fe20000000000 */
[----:B------:R-:W-:Y:S01]  /*7df0*/  ISETP.GE.AND P6, PT, R13, R143, PT ;  /* 0x0000008f0d00720c */ /* 0x000fe20003fc6270 */
[----:B------:R-:W-:Y:S01]  /*7e00*/  VIADD R13, R127, 0xffffff18 ;  /* 0xffffff187f0d7836 */ /* 0x000fe20000000000 */
        /* <DEDUP_REMOVED lines=14> */
[----:B------:R-:W-:Y:S01]  /*7ef0*/  FSEL R123, R50, -INF , !P5 ;  /* 0xff800000327b7808 */ /* 0x000fe20006800000 */
[C---:B------:R-:W-:Y:S01]  /*7f00*/  VIADD R18, R127.reuse, 0xffffff59 ;  /* 0xffffff597f127836 */ /* 0x040fe20000000000 */
[-C--:B------:R-:W-:Y:S01]  /*7f10*/  ISETP.GE.AND P5, PT, R126, R145.reuse, PT ;  /* 0x000000917e00720c */ /* 0x080fe20003fa6270 */
[C---:B------:R-:W-:Y:S01]  /*7f20*/  VIADD R16, R127.reuse, 0xffffff60 ;  /* 0xffffff607f107836 */ /* 0x040fe20000000000 */
[----:B------:R-:W-:Y:S01]  /*7f30*/  FSEL R54, R54, -INF , P2 ;  /* 0xff80000036367808 */ /* 0x000fe20001000000 */
[----:B------:R-:W-:Y:S01]  /*7f40*/  VIADD R28, R127, 0xffffff50 ;  /* 0xffffff507f1c7836 */ /* 0x000fe20000000000 */
[----:B------:R-:W-:Y:S01]  /*7f50*/  FSEL R121, R53, -INF , !P4 ;  /* 0xff80000035797808 */ /* 0x000fe20006000000 */
[----:B------:R-:W-:Y:S01]  /*7f60*/  VIADD R24, R127, 0xffffff58 ;  /* 0xffffff587f187836 */ /* 0x000fe20000000000 */
[----:B------:R-:W-:Y:S01]  /*7f70*/  ISETP.GE.AND P2, PT, R13, R146, PT ;  /* 0x000000920d00720c */ /* 0x000fe20003f46270 */
[----:B------:R-:W-:Y:S01]  /*7f80*/  VIADD R50, R127, 0xffffff71 ;  /* 0xffffff717f327836 */ /* 0x000fe20000000000 */
        /* <DEDUP_REMOVED lines=14> */
[----:B------:R-:W-:Y:S02]  /*8070*/  FSEL R193, R59, -INF , !P5 ;  /* 0xff8000003bc17808 */ /* 0x000fe40006800000 */
        /* <DEDUP_REMOVED lines=8> */
[----:B------:R-:W-:Y:S02]  /*8100*/  FSEL R65, R85, -INF , P2 ;  /* 0xff80000055417808 */ /* 0x000fe40001000000 */
[----:B------:R-:W-:Y:S01]  /*8110*/  FSEL R85, R66, -INF , !P4 ;  /* 0xff80000042557808 */ /* 0x000fe20006000000 */
[----:B------:R-:W-:Y:S01]  /*8120*/  VIADD R66, R127, 0xffffff68 ;  /* 0xffffff687f427836 */ /* 0x000fe20000000000 */
[-C--:B------:R-:W-:Y:S02]  /*8130*/  ISETP.GE.AND P5, PT, R120, R145.reuse, PT ;  /* 0x000000917800720c */ /* 0x080fe40003fa6270 */
[----:B------:R-:W-:Y:S02]  /*8140*/  ISETP.GE.AND P4, PT, R118, R145, PT ;  /* 0x000000917600720c */ /* 0x000fe40003f86270 */
[----:B------:R-:W-:Y:S02]  /*8150*/  FSEL R59, R88, -INF , P1 ;  /* 0xff800000583b7808 */ /* 0x000fe40000800000 */
[----:B------:R-:W-:-:S02]  /*8160*/  ISETP.GE.AND P2, PT, R116, R146, PT ;  /* 0x000000927400720c */ /* 0x000fc40003f46270 */
[----:B------:R-:W-:Y:S02]  /*8170*/  ISETP.GE.AND P1, PT, R114, R146, PT ;  /* 0x000000927200720c */ /* 0x000fe40003f26270 */
[----:B------:R-:W-:Y:S02]  /*8180*/  FSEL R65, R65, -INF , !P5 ;  /* 0xff80000041417808 */ /* 0x000fe40006800000 */
[----:B------:R-:W-:Y:S02]  /*8190*/  FSEL R59, R59, -INF , !P4 ;  /* 0xff8000003b3b7808 */ /* 0x000fe40006000000 */
[-C--:B------:R-:W-:Y:S02]  /*81a0*/  ISETP.GE.AND P5, PT, R116, R145.reuse, PT ;  /* 0x000000917400720c */ /* 0x080fe40003fa6270 */
[----:B------:R-:W-:Y:S02]  /*81b0*/  FSEL R89, R89, -INF , P2 ;  /* 0xff80000059597808 */ /* 0x000fe40001000000 */
[----:B------:R-:W-:-:S02]  /*81c0*/  ISETP.GE.AND P4, PT, R114, R145, PT ;  /* 0x000000917200720c */ /* 0x000fc40003f86270 */
        /* <DEDUP_REMOVED lines=13> */
[----:B------:R-:W-:Y:S02]  /*82a0*/  FSEL R183, R97, -INF , !P4 ;  /* 0xff80000061b77808 */ /* 0x000fe40006000000 */
[-C--:B------:R-:W-:Y:S02]  /*82b0*/  ISETP.GE.AND P5, PT, R36, R145.reuse, PT ;  /* 0x000000912400720c */ /* 0x080fe40003fa6270 */
[----:B------:R-:W-:Y:S02]  /*82c0*/  FSEL R99, R99, -INF , P2 ;  /* 0xff80000063637808 */ /* 0x000fe40001000000 */
[----:B------:R-:W-:Y:S02]  /*82d0*/  ISETP.GE.AND P4, PT, R34, R145, PT ;  /* 0x000000912200720c */ /* 0x000fe40003f86270 */
[----:B------:R-:W-:Y:S02]  /*82e0*/  FSEL R53, R101, -INF , P1 ;  /* 0xff80000065357808 */ /* 0x000fe40000800000 */
[----:B------:R-:W-:-:S02]  /*82f0*/  ISETP.GE.AND P2, PT, R32, R146, PT ;  /* 0x000000922000720c */ /* 0x000fc40003f46270 */
[----:B------:R-:W-:Y:S02]  /*8300*/  ISETP.GE.AND P1, PT, R30, R146, PT ;  /* 0x000000921e00720c */ /* 0x000fe40003f26270 */
[----:B------:R-:W-:Y:S02]  /*8310*/  FMNMX3.FTZ R88, R20, R115, R125, !PT ;  /* 0x0000007314587276 */ /* 0x000fe4000781007d */
[----:B------:R-:W-:Y:S02]  /*8320*/  FSEL R181, R99, -INF , !P5 ;  /* 0xff80000063b57808 */ /* 0x000fe40006800000 */
[----:B------:R-:W-:Y:S02]  /*8330*/  FSEL R53, R53, -INF , !P4 ;  /* 0xff80000035357808 */ /* 0x000fe40006000000 */
[----:B------:R-:W-:Y:S02]  /*8340*/  ISETP.GE.AND P5, PT, R32, R145, PT ;  /* 0x000000912000720c */ /* 0x000fe40003fa6270 */
[----:B------:R-:W-:-:S02]  /*8350*/  FSEL R105, R105, -INF , P2 ;  /* 0xff80000069697808 */ /* 0x000fc40001000000 */
[----:B------:R-:W-:Y:S02]  /*8360*/  ISETP.GE.AND P4, PT, R30, R145, PT ;  /* 0x000000911e00720c */ /* 0x000fe40003f86270 */
[----:B------:R-:W-:Y:S02]  /*8370*/  FSEL R106, R106, -INF , P1 ;  /* 0xff8000006a6a7808 */ /* 0x000fe40000800000 */
[----:B------:R-:W-:Y:S02]  /*8380*/  ISETP.GE.AND P1, PT, R26, R146, PT ;  /* 0x000000921a00720c */ /* 0x000fe40003f26270 */
[----:B------:R-:W-:Y:S02]  /*8390*/  FMNMX3.FTZ R88, R88, R123, R121, !PT ;  /* 0x0000007b58587276 */ /* 0x000fe40007810079 */
[----:B------:R-:W-:Y:S02]  /*83a0*/  FSEL R113, R105, -INF , !P5 ;  /* 0xff80000069717808 */ /* 0x000fe40006800000 */
        /* <DEDUP_REMOVED lines=9> */
[-C--:B------:R-:W-:Y:S02]  /*8440*/  ISETP.GE.AND P1, PT, R16, R146.reuse, PT ;  /* 0x000000921000720c */ /* 0x080fe40003f26270 */
[----:B------:R-:W-:Y:S02]  /*8450*/  ISETP.GE.AND P2, PT, R28, R146, PT ;  /* 0x000000921c00720c */ /* 0x000fe40003f46270 */
[----:B------:R-:W-:Y:S01]  /*8460*/  FSEL R45, R44, -INF , !P4 ;  /* 0xff8000002c2d7808 */ /* 0x000fe20006000000 */
[----:B------:R-:W-:Y:S01]  /*8470*/  VIADD R44, R127, 0xffffff79 ;  /* 0xffffff797f2c7836 */ /* 0x000fe20000000000 */
[----:B------:R-:W-:-:S02]  /*8480*/  FMNMX3.FTZ R88, R88, R189, R85, !PT ;  /* 0x000000bd58587276 */ /* 0x000fc40007810055 */
[-C--:B------:R-:W-:Y:S02]  /*8490*/  ISETP.GE.AND P4, PT, R16, R145.reuse, PT ;  /* 0x000000911000720c */ /* 0x080fe40003f86270 */
[----:B------:R-:W-:Y:S02]  /*84a0*/  FSEL R39, R110, -INF , P1 ;  /* 0xff8000006e277808 */ /* 0x000fe40000800000 */
[----:B------:R-:W-:Y:S02]  /*84b0*/  ISETP.GE.AND P1, PT, R92, R146, PT ;  /* 0x000000925c00720c */ /* 0x000fe40003f26270 */
        /* <DEDUP_REMOVED lines=9> */
[----:B------:R-:W-:Y:S02]  /*8550*/  FMNMX3.FTZ R88, R88, R187, R185, !PT ;  /* 0x000000bb58587276 */ /* 0x000fe400078100b9 */
[-C--:B------:R-:W-:Y:S02]  /*8560*/  ISETP.GE.AND P5, PT, R24, R145.reuse, PT ;  /* 0x000000911800720c */ /* 0x080fe40003fa6270 */
[----:B------:R-:W-:Y:S02]  /*8570*/  FSEL R41, R109, -INF , P2 ;  /* 0xff8000006d297808 */ /* 0x000fe40001000000 */
[----:B------:R-:W-:Y:S02]  /*8580*/  FSEL R33, R33, -INF , !P4 ;  /* 0xff80000021217808 */ /* 0x000fe40006000000 */
[----:B------:R-:W-:Y:S02]  /*8590*/  ISETP.GE.AND P4, PT, R66, R145, PT ;  /* 0x000000914200720c */ /* 0x000fe40003f86270 */
        /* <DEDUP_REMOVED lines=28> */
[----:B------:R-:W-:Y:S02]  /*8760*/  ISETP.GE.AND P4, PT, R44, R145, PT ;  /* 0x000000912c00720c */ /* 0x000fe40003f86270 */
[----:B------:R-:W-:Y:S02]  /*8770*/  FSEL R19, R19, -INF , P1 ;  /* 0xff80000013137808 */ /* 0x000fe40000800000 */
[----:B------:R-:W-:-:S02]  /*8780*/  FMNMX3.FTZ R88, R88, R29, R99, !PT ;  /* 0x0000001d58587276 */ /* 0x000fc40007810063 */
[----:B------:R-:W-:Y:S02]  /*8790*/  FSEL R89, R19, -INF , !P4 ;  /* 0xff80000013597808 */ /* 0x000fe40006000000 */
[----:B------:R-:W-:Y:S02]  /*87a0*/  FMNMX3.FTZ R88, R88, R137, R127, !PT ;  /* 0x0000008958587276 */ /* 0x000fe4000781007f */
[----:B------:R-:W-:Y:S02]  /*87b0*/  FSEL R19, R48, -INF , P2 ;  /* 0xff80000030137808 */ /* 0x000fe40001000000 */
[----:B------:R-:W-:Y:S02]  /*87c0*/  FMNMX3.FTZ R31, R88, R117, R89, !PT ;  /* 0x00000075581f7276 */ /* 0x000fe40007810059 */
[-C--:B------:R-:W-:Y:S02]  /*87d0*/  ISETP.GE.AND P1, PT, R27, R144.reuse, PT ;  /* 0x000000901b00720c */ /* 0x080fe40003f26270 */
[----:B------:R-:W-:Y:S01]  /*87e0*/  FSEL R47, R47, -INF , P0 ;  /* 0xff8000002f2f7808 */ /* 0x000fe20000000000 */
[----:B------:R-:W1:Y:S01]  /*87f0*/  SHFL.BFLY PT, R48, R31, 0x2, 0x1f ;  /* 0x0c401f001f307f89 */ /* 0x000e6200000e0000 */
[----:B------:R-:W-:-:S02]  /*8800*/  ISETP.GE.AND P0, PT, R128, R144, PT ;  /* 0x000000908000720c */ /* 0x000fc40003f06270 */
        /* <DEDUP_REMOVED lines=10> */
[----:B------:R-:W-:Y:S02]  /*88b0*/  ISETP.GE.AND P2, PT, R126, R144, PT ;  /* 0x000000907e00720c */ /* 0x000fe40003f46270 */
[----:B-1----:R-:W-:-:S02]  /*88c0*/  FMNMX.FTZ R48, R31, R48, !PT ;  /* 0x000000301f307209 */ /* 0x002fc40007810000 */
[----:B------:R-:W-:Y:S02]  /*88d0*/  FSEL R17, R52, -INF , !P6 ;  /* 0xff80000034117808 */ /* 0x000fe40007000000 */
[----:B------:R-:W-:Y:S01]  /*88e0*/  ISETP.GE.AND P6, PT, R13, R143, PT ;  /* 0x0000008f0d00720c */ /* 0x000fe20003fc6270 */
[----:B------:R-:W1:Y:S01]  /*88f0*/  SHFL.BFLY PT, R43, R48, 0x1, 0x1f ;  /* 0x0c201f00302b7f89 */ /* 0x000e6200000e0000 */
[----:B------:R-:W-:Y:S02]  /*8900*/  FSEL R60, R60, -INF , P0 ;  /* 0xff8000003c3c7808 */ /* 0x000fe40000000000 */
[----:B------:R-:W-:Y:S02]  /*8910*/  ISETP.GE.AND P0, PT, R122, R144, PT ;  /* 0x000000907a00720c */ /* 0x000fe40003f06270 */
[----:B------:R-:W-:Y:S02]  /*8920*/  FSEL R11, R11, -INF , !P4 ;  /* 0xff8000000b0b7808 */ /* 0x000fe40006000000 */
[----:B------:R-:W-:-:S02]  /*8930*/  FSEL R56, R56, -INF , P2 ;  /* 0xff80000038387808 */ /* 0x000fc40001000000 */
[CC--:B------:R-:W-:Y:S02]  /*8940*/  ISETP.GE.AND P1, PT, R25.reuse, R144.reuse, PT ;  /* 0x000000901900720c */ /* 0x0c0fe40003f26270 */
[-C--:B------:R-:W-:Y:S02]  /*8950*/  ISETP.GE.AND P4, PT, R25, R143.reuse, PT ;  /* 0x0000008f1900720c */ /* 0x080fe40003f86270 */
[----:B------:R-:W-:Y:S02]  /*8960*/  ISETP.GE.AND P2, PT, R124, R144, PT ;  /* 0x000000907c00720c */ /* 0x000fe40003f46270 */
[----:B------:R-:W-:Y:S02]  /*8970*/  FSEL R25, R60, -INF , !P6 ;  /* 0xff8000003c197808 */ /* 0x000fe40007000000 */
[----:B------:R-:W-:Y:S02]  /*8980*/  ISETP.GE.AND P6, PT, R122, R143, PT ;  /* 0x0000008f7a00720c */ /* 0x000fe40003fc6270 */
[----:B------:R-:W-:-:S02]  /*8990*/  FSEL R64, R64, -INF , P0 ;  /* 0xff80000040407808 */ /* 0x000fc40000000000 */
[-C--:B------:R-:W-:Y:S02]  /*89a0*/  ISETP.GE.AND P0, PT, R116, R144.reuse, PT ;  /* 0x000000907400720c */ /* 0x080fe40003f06270 */
[----:B------:R-:W-:Y:S02]  /*89b0*/  FSEL R31, R62, -INF , P2 ;  /* 0xff8000003e1f7808 */ /* 0x000fe40001000000 */
[-C--:B------:R-:W-:Y:S02]  /*89c0*/  ISETP.GE.AND P2, PT, R120, R144.reuse, PT ;  /* 0x000000907800720c */ /* 0x080fe40003f46270 */
[----:B------:R-:W-:Y:S02]  /*89d0*/  FSEL R37, R63, -INF , P1 ;  /* 0xff8000003f257808 */ /* 0x000fe40000800000 */
[----:B------:R-:W-:Y:S02]  /*89e0*/  FSEL R179, R64, -INF , !P6 ;  /* 0xff80000040b37808 */ /* 0x000fe40007000000 */
[----:B------:R-:W-:-:S02]  /*89f0*/  ISETP.GE.AND P1, PT, R118, R144, PT ;  /* 0x000000907600720c */ /* 0x000fc40003f26270 */
[-C--:B------:R-:W-:Y:S02]  /*8a00*/  ISETP.GE.AND P6, PT, R116, R143.reuse, PT ;  /* 0x0000008f7400720c */ /* 0x080fe40003fc6270 */
[----:B------:R-:W-:Y:S02]  /*8a10*/  FSEL R91, R91, -INF , P0 ;  /* 0xff8000005b5b7808 */ /* 0x000fe40000000000 */
        /* <DEDUP_REMOVED lines=18> */
[----:B-1----:R-:W-:Y:S02]  /*8b40*/  FMNMX.FTZ R43, R48, R43, !PT ;  /* 0x0000002b302b7209 */ /* 0x002fe40007810000 */
[----:B------:R-:W-:Y:S02]  /*8b50*/  FSEL R169, R94, -INF , !P4 ;  /* 0xff8000005ea97808 */ /* 0x000fe40006000000 */
[----:B------:R-:W-:Y:S01]  /*8b60*/  FSEL R98, R98, -INF , P2 ;  /* 0xff80000062627808 */ /* 0x000fe20001000000 */
[----:B---3--:R-:W-:Y:S01]  /*8b70*/  FMUL.FTZ R62, R55, R43 ;  /* 0x0000002b373e7220 */ /* 0x008fe20000410000 */
[----:B------:R-:W-:-:S02]  /*8b80*/  ISETP.GE.AND P4, PT, R34, R143, PT ;  /* 0x0000008f2200720c */ /* 0x000fc40003f86270 */
[----:B------:R-:W-:Y:S02]  /*8b90*/  ISETP.GE.AND P2, PT, R32, R143, PT ;  /* 0x0000008f2000720c */ /* 0x000fe40003f46270 */
[----:B------:R-:W-:Y:S02]  /*8ba0*/  FSEL R96, R96, -INF , P1 ;  /* 0xff80000060607808 */ /* 0x000fe40000800000 */
[----:B------:R-:W-:Y:S02]  /*8bb0*/  FSEL R100, R100, -INF , P6 ;  /* 0xff80000064647808 */ /* 0x000fe40003000000 */
[----:B------:R-:W-:Y:S02]  /*8bc0*/  FSETP.NEU.FTZ.AND P0, PT, R43, -INF , PT ;  /* 0xff8000002b00780b */ /* 0x000fe40003f1d000 */
[----:B------:R-:W-:Y:S02]  /*8bd0*/  FSEL R135, R96, -INF , !P4 ;  /* 0xff80000060877808 */ /* 0x000fe40006000000 */
[----:B------:R-:W-:-:S02]  /*8be0*/  FSEL R131, R100, -INF , !P2 ;  /* 0xff80000064837808 */ /* 0x000fc40005000000 */
[-C--:B------:R-:W-:Y:S02]  /*8bf0*/  ISETP.GE.AND P4, PT, R28, R144.reuse, PT ;  /* 0x000000901c00720c */ /* 0x080fe40003f86270 */
[-C--:B------:R-:W-:Y:S02]  /*8c00*/  ISETP.GE.AND P2, PT, R26, R144.reuse, PT ;  /* 0x000000901a00720c */ /* 0x080fe40003f46270 */
[----:B------:R-:W-:Y:S02]  /*8c10*/  FSEL R62, R62, RZ, P0 ;  /* 0x000000ff3e3e7208 */ /* 0x000fe40000000000 */
[----:B------:R-:W-:Y:S02]  /*8c20*/  ISETP.GE.AND P6, PT, R28, R143, PT ;  /* 0x0000008f1c00720c */ /* 0x000fe40003fc6270 */
[----:B------:R-:W-:Y:S01]  /*8c30*/  FSEL R103, R103, -INF , P4 ;  /* 0xff80000067677808 */ /* 0x000fe20002000000 */
[-CC-:B------:R-:W-:Y:S01]  /*8c40*/  FFMA.FTZ R94, R125, R55.reuse, -R62.reuse ;  /* 0x000000377d5e7223 */ /* 0x180fe2000001083e */
[----:B------:R-:W-:Y:S01]  /*8c50*/  FSEL R104, R104, -INF , P2 ;  /* 0xff80000068687808 */ /* 0x000fe20001000000 */
[-CC-:B------:R-:W-:Y:S01]  /*8c60*/  FFMA.FTZ R101, R119, R55.reuse, -R62.reuse ;  /* 0x0000003777657223 */ /* 0x180fe2000001083e */
[CC--:B------:R-:W-:Y:S01]  /*8c70*/  ISETP.GE.AND P2, PT, R18.reuse, R144.reuse, PT ;  /* 0x000000901200720c */ /* 0x0c0fe20003f46270 */
[-CC-:B------:R-:W-:Y:S01]  /*8c80*/  FFMA.FTZ R107, R123, R55.reuse, -R62.reuse ;  /* 0x000000377b6b7223 */ /* 0x180fe2000001083e */
[----:B------:R-:W-:Y:S01]  /*8c90*/  FSEL R125, R103, -INF , !P6 ;  /* 0xff800000677d7808 */ /* 0x000fe20007000000 */
        /* <DEDUP_REMOVED lines=9> */
[----:B------:R-:W-:Y:S01]  /*8d30*/  FSEL R119, R4, -INF , !P6 ;  /* 0xff80000004777808 */ /* 0x000fe20007000000 */
[--C-:B------:R-:W-:Y:S01]  /*8d40*/  FFMA.FTZ R51, R113, R55, -R62.reuse ;  /* 0x0000003771337223 */ /* 0x100fe2000001083e */
[----:B------:R-:W-:Y:S01]  /*8d50*/  FMNMX3.FTZ R4, R0, R27, R19, !PT ;  /* 0x0000001b00047276 */ /* 0x000fe20007810013 */
[--C-:B------:R-:W-:Y:S01]  /*8d60*/  FFMA.FTZ R115, R115, R55, -R62.reuse ;  /* 0x0000003773737223 */ /* 0x100fe2000001083e */
[----:B------:R-:W-:Y:S01]  /*8d70*/  FSEL R13, R56, -INF , !P5 ;  /* 0xff800000380d7808 */ /* 0x000fe20006800000 */
[----:B------:R-:W-:Y:S01]  /*8d80*/  MUFU.EX2 R94, R94 ;  /* 0x0000005e005e7308 */ /* 0x000fe20000000800 */
[----:B------:R-:W-:Y:S01]  /*8d90*/  ISETP.GE.AND P5, PT, R124, R143, PT ;  /* 0x0000008f7c00720c */ /* 0x000fe20003fa6270 */
[--C-:B------:R-:W-:Y:S01]  /*8da0*/  FFMA.FTZ R48, R105, R55, -R62.reuse ;  /* 0x0000003769307223 */ /* 0x100fe2000001083e */
[----:B------:R-:W-:Y:S01]  /*8db0*/  FMNMX3.FTZ R4, R4, R35, R17, !PT ;  /* 0x0000002304047276 */ /* 0x000fe20007810011 */
[-CC-:B------:R-:W-:Y:S01]  /*8dc0*/  FFMA.FTZ R84, R195, R55.reuse, -R62.reuse ;  /* 0x00000037c3547223 */ /* 0x180fe2000001083e */
[----:B------:R-:W-:Y:S01]  /*8dd0*/  FSEL R31, R31, -INF , !P5 ;  /* 0xff8000001f1f7808 */ /* 0x000fe20006800000 */
[--C-:B------:R-:W-:Y:S01]  /*8de0*/  FFMA.FTZ R95, R193, R55, -R62.reuse ;  /* 0x00000037c15f7223 */ /* 0x100fe2000001083e */
[----:B------:R-:W-:Y:S01]  /*8df0*/  ISETP.GE.AND P5, PT, R120, R143, PT ;  /* 0x0000008f7800720c */ /* 0x000fe20003fa6270 */
[----:B------:R-:W1:Y:S01]  /*8e00*/  MUFU.EX2 R115, R115 ;  /* 0x0000007300737308 */ /* 0x000e620000000800 */
[----:B------:R-:W-:Y:S01]  /*8e10*/  FMNMX3.FTZ R4, R4, R13, R11, !PT ;  /* 0x0000000d04047276 */ /* 0x000fe2000781000b */
[-CC-:B------:R-:W-:Y:S01]  /*8e20*/  FFMA.FTZ R91, R189, R55.reuse, -R62.reuse ;  /* 0x00000037bd5b7223 */ /* 0x180fe2000001083e */
[----:B------:R-:W-:Y:S01]  /*8e30*/  FSEL R177, R67, -INF , !P5 ;  /* 0xff80000043b17808 */ /* 0x000fe20006800000 */
[--C-:B------:R-:W-:Y:S01]  /*8e40*/  FFMA.FTZ R63, R187, R55, -R62.reuse ;  /* 0x00000037bb3f7223 */ /* 0x100fe2000001083e */
[----:B------:R-:W-:Y:S01]  /*8e50*/  FMNMX3.FTZ R4, R4, R25, R31, !PT ;  /* 0x0000001904047276 */ /* 0x000fe2000781001f */
[--C-:B------:R-:W-:Y:S01]  /*8e60*/  FFMA.FTZ R61, R61, R55, -R62.reuse ;  /* 0x000000373d3d7223 */ /* 0x100fe2000001083e */
[----:B------:R-:W-:Y:S01]  /*8e70*/  ISETP.GE.AND P5, PT, R114, R143, PT ;  /* 0x0000008f7200720c */ /* 0x000fe20003fa6270 */
[----:B------:R-:W-:Y:S01]  /*8e80*/  MUFU.EX2 R107, R107 ;  /* 0x0000006b006b7308 */ /* 0x000fe20000000800 */
[----:B------:R-:W-:Y:S01]  /*8e90*/  FMNMX3.FTZ R4, R4, R37, R179, !PT ;  /* 0x0000002504047276 */ /* 0x000fe200078100b3 */
[-CC-:B------:R-:W-:Y:S01]  /*8ea0*/  FFMA.FTZ R56, R183, R55.reuse, -R62.reuse ;  /* 0x00000037b7387223 */ /* 0x180fe2000001083e */
[----:B------:R-:W-:Y:S01]  /*8eb0*/  FSEL R171, R90, -INF , !P5 ;  /* 0xff8000005aab7808 */ /* 0x000fe20006800000 */
[--C-:B------:R-:W-:Y:S01]  /*8ec0*/  FFMA.FTZ R53, R53, R55, -R62.reuse ;  /* 0x0000003735357223 */ /* 0x100fe2000001083e */
[----:B------:R-:W-:Y:S01]  /*8ed0*/  ISETP.GE.AND P5, PT, R36, R143, PT ;  /* 0x0000008f2400720c */ /* 0x000fe20003fa6270 */
[--C-:B------:R-:W-:Y:S01]  /*8ee0*/  FFMA.FTZ R49, R49, R55, -R62.reuse ;  /* 0x0000003731317223 */ /* 0x100fe2000001083e */
[----:B------:R-:W-:Y:S01]  /*8ef0*/  ISETP.GE.AND P1, PT, R30, R144, PT ;  /* 0x000000901e00720c */ /* 0x000fe20003f26270 */
[----:B------:R-:W2:Y:S01]  /*8f00*/  MUFU.EX2 R88, R88 ;  /* 0x0000005800587308 */ /* 0x000ea20000000800 */
[----:B------:R-:W-:Y:S01]  /*8f10*/  FMNMX3.FTZ R4, R4, R177, R175, !PT ;  /* 0x000000b104047276 */ /* 0x000fe200078100af */
[-CC-:B------:R-:W-:Y:S01]  /*8f20*/  FFMA.FTZ R99, R99, R55.reuse, -R62.reuse ;  /* 0x0000003763637223 */ /* 0x180fe2000001083e */
[----:B------:R-:W-:Y:S01]  /*8f30*/  FSEL R155, R98, -INF , !P5 ;  /* 0xff800000629b7808 */ /* 0x000fe20006800000 */
[--C-:B------:R-:W-:Y:S01]  /*8f40*/  FFMA.FTZ R100, R137, R55, -R62.reuse ;  /* 0x0000003789647223 */ /* 0x100fe2000001083e */
[----:B------:R-:W-:Y:S01]  /*8f50*/  ISETP.GE.AND P5, PT, R30, R143, PT ;  /* 0x0000008f1e00720c */ /* 0x000fe20003fa6270 */
[--C-:B------:R-:W-:Y:S01]  /*8f60*/  FFMA.FTZ R127, R127, R55, -R62.reuse ;  /* 0x000000377f7f7223 */ /* 0x100fe2000001083e */
[----:B------:R-:W-:Y:S01]  /*8f70*/  FSEL R102, R102, -INF , P1 ;  /* 0xff80000066667808 */ /* 0x000fe20000800000 */
[----:B------:R-:W-:Y:S01]  /*8f80*/  MUFU.EX2 R101, R101 ;  /* 0x0000006500657308 */ /* 0x000fe20000000800 */
[----:B------:R-:W-:Y:S01]  /*8f90*/  ISETP.GE.AND P1, PT, R26, R143, PT ;  /* 0x0000008f1a00720c */ /* 0x000fe20003f26270 */
[----:B------:R-:W-:Y:S01]  /*8fa0*/  FFMA.FTZ R117, R117, R55, -R62 ;  /* 0x0000003775757223 */ /* 0x000fe2000001083e */
[----:B------:R-:W-:-:S02]  /*8fb0*/  FMNMX3.FTZ R4, R4, R173, R171, !PT ;  /* 0x000000ad04047276 */ /* 0x000fc400078100ab */
[----:B------:R-:W-:Y:S02]  /*8fc0*/  FSEL R129, R102, -INF , !P5 ;  /* 0xff80000066817808 */ /* 0x000fe40006800000 */
[-C--:B------:R-:W-:Y:S01]  /*8fd0*/  ISETP.GE.AND P5, PT, R24, R144.reuse, PT ;  /* 0x000000901800720c */ /* 0x080fe20003fa6270 */
[----:B------:R-:W-:Y:S01]  /*8fe0*/  MUFU.EX2 R84, R84 ;  /* 0x0000005400547308 */ /* 0x000fe20000000800 */
[----:B------:R-:W-:Y:S02]  /*8ff0*/  FSEL R123, R104, -INF , !P1 ;  /* 0xff800000687b7808 */ /* 0x000fe40004800000 */
[----:B------:R-:W-:Y:S02]  /*9000*/  FMNMX3.FTZ R4, R4, R169, R167, !PT ;  /* 0x000000a904047276 */ /* 0x000fe400078100a7 */
[----:B------:R-:W-:Y:S02]  /*9010*/  ISETP.GE.AND P1, PT, R16, R144, PT ;  /* 0x000000901000720c */ /* 0x000fe40003f26270 */
[----:B------:R-:W-:Y:S01]  /*9020*/  FSEL R5, R5, -INF , P5 ;  /* 0xff80000005057808 */ /* 0x000fe20002800000 */
[----:B------:R-:W-:Y:S01]  /*9030*/  MUFU.EX2 R95, R95 ;  /* 0x0000005f005f7308 */ /* 0x000fe20000000800 */
[----:B------:R-:W-:-:S02]  /*9040*/  FMNMX3.FTZ R4, R4, R155, R135, !PT ;  /* 0x0000009b04047276 */ /* 0x000fc40007810087 */
[-C--:B------:R-:W-:Y:S02]  /*9050*/  ISETP.GE.AND P5, PT, R16, R143.reuse, PT ;  /* 0x0000008f1000720c */ /* 0x080fe40003fa6270 */
[----:B------:R-:W-:Y:S02]  /*9060*/  FSEL R7, R7, -INF , P1 ;  /* 0xff80000007077808 */ /* 0x000fe40000800000 */
[----:B------:R-:W-:Y:S01]  /*9070*/  ISETP.GE.AND P4, PT, R24, R143, PT ;  /* 0x0000008f1800720c */ /* 0x000fe20003f86270 */
[----:B------:R-:W-:Y:S01]  /*9080*/  MUFU.EX2 R91, R91 ;  /* 0x0000005b005b7308 */ /* 0x000fe20000000800 */
[-C--:B------:R-:W-:Y:S02]  /*9090*/  ISETP.GE.AND P6, PT, R66, R144.reuse, PT ;  /* 0x000000904200720c */ /* 0x080fe40003fc6270 */
[----:B------:R-:W-:Y:S02]  /*90a0*/  ISETP.GE.AND P2, PT, R92, R144, PT ;  /* 0x000000905c00720c */ /* 0x000fe40003f46270 */
[----:B------:R-:W-:-:S02]  /*90b0*/  FMNMX3.FTZ R4, R4, R131, R129, !PT ;  /* 0x0000008304047276 */ /* 0x000fc40007810081 */
[----:B------:R-:W-:Y:S01]  /*90c0*/  FSEL R109, R7, -INF , !P5 ;  /* 0xff800000076d7808 */ /* 0x000fe20006800000 */
[----:B------:R-:W-:Y:S01]  /*90d0*/  MUFU.EX2 R64, R64 ;  /* 0x0000004000407308 */ /* 0x000fe20000000800 */
[----:B------:R-:W-:Y:S02]  /*90e0*/  FSEL R121, R5, -INF , !P4 ;  /* 0xff80000005797808 */ /* 0x000fe40006000000 */
[----:B------:R-:W-:Y:S01]  /*90f0*/  ISETP.GE.AND P1, PT, R66, R143, PT ;  /* 0x0000008f4200720c */ /* 0x000fe20003f26270 */
[----:B------:R-:W-:Y:S01]  /*9100*/  FFMA.FTZ R66, R191, R55, -R62 ;  /* 0x00000037bf427223 */ /* 0x000fe2000001083e */
[----:B------:R-:W-:Y:S02]  /*9110*/  ISETP.GE.AND P5, PT, R58, R144, PT ;  /* 0x000000903a00720c */ /* 0x000fe40003fa6270 */
[----:B------:R-:W-:Y:S01]  /*9120*/  FSEL R9, R9, -INF , P6 ;  /* 0xff80000009097808 */ /* 0x000fe20003000000 */
[----:B------:R-:W-:Y:S01]  /*9130*/  MUFU.EX2 R85, R85 ;  /* 0x0000005500557308 */ /* 0x000fe20000000800 */
[----:B------:R-:W-:-:S02]  /*9140*/  ISETP.GE.AND P4, PT, R92, R143, PT ;  /* 0x0000008f5c00720c */ /* 0x000fc40003f86270 */
[----:B------:R-:W-:Y:S02]  /*9150*/  FSEL R6, R6, -INF , P2 ;  /* 0xff80000006067808 */ /* 0x000fe40001000000 */
[----:B------:R-:W-:Y:S02]  /*9160*/  FMNMX3.FTZ R4, R4, R125, R123, !PT ;  /* 0x0000007d04047276 */ /* 0x000fe4000781007b */
[----:B------:R-:W-:Y:S01]  /*9170*/  ISETP.GE.AND P2, PT, R58, R143, PT ;  /* 0x0000008f3a00720c */ /* 0x000fe20003f46270 */
[----:B------:R-:W3:Y:S01]  /*9180*/  MUFU.EX2 R66, R66 ;  /* 0x0000004200427308 */ /* 0x000ee20000000800 */
[----:B------:R-:W-:Y:S01]  /*9190*/  FSEL R97, R9, -INF , !P1 ;  /* 0xff80000009617808 */ /* 0x000fe20004800000 */
[----:B------:R-:W-:Y:S01]  /*91a0*/  FFMA.FTZ R58, R185, R55, -R62 ;  /* 0x00000037b93a7223 */ /* 0x000fe2000001083e */
[----:B------:R-:W-:Y:S02]  /*91b0*/  FSEL R8, R8, -INF , P5 ;  /* 0xff80000008087808 */ /* 0x000fe40002800000 */
[----:B------:R-:W-:-:S02]  /*91c0*/  FSEL R103, R6, -INF , !P4 ;  /* 0xff80000006677808 */ /* 0x000fc40006000000 */
[-C--:B------:R-:W-:Y:S01]  /*91d0*/  ISETP.GE.AND P1, PT, R50, R144.reuse, PT ;  /* 0x000000903200720c */ /* 0x080fe20003f26270 */
[----:B------:R-:W-:Y:S01]  /*91e0*/  MUFU.EX2 R60, R60 ;  /* 0x0000003c003c7308 */ /* 0x000fe20000000800 */
[-C--:B------:R-:W-:Y:S02]  /*91f0*/  ISETP.GE.AND P4, PT, R54, R144.reuse, PT ;  /* 0x000000903600720c */ /* 0x080fe40003f86270 */
[----:B------:R-:W-:Y:S02]  /*9200*/  FMNMX3.FTZ R4, R4, R121, R119, !PT ;  /* 0x0000007904047276 */ /* 0x000fe40007810077 */
[----:B------:R-:W-:Y:S02]  /*9210*/  FSEL R93, R8, -INF , !P2 ;  /* 0xff800000085d7808 */ /* 0x000fe40005000000 */
[----:B------:R-:W-:Y:S01]  /*9220*/  ISETP.GE.AND P2, PT, R46, R144, PT ;  /* 0x000000902e00720c */ /* 0x000fe20003f46270 */
[----:B------:R-:W-:Y:S01]  /*9230*/  MUFU.EX2 R63, R63 ;  /* 0x0000003f003f7308 */ /* 0x000fe20000000800 */
[----:B------:R-:W-:-:S02]  /*9240*/  FSEL R12, R12, -INF , P1 ;  /* 0xff8000000c0c7808 */ /* 0x000fc40000800000 */
[----:B------:R-:W-:Y:S01]  /*9250*/  ISETP.GE.AND P6, PT, R54, R143, PT ;  /* 0x0000008f3600720c */ /* 0x000fe20003fc6270 */
[--C-:B------:R-:W-:Y:S01]  /*9260*/  FFMA.FTZ R54, R181, R55, -R62.reuse ;  /* 0x00000037b5367223 */ /* 0x100fe2000001083e */
[----:B------:R-:W-:Y:S01]  /*9270*/  ISETP.GE.AND P5, PT, R50, R143, PT ;  /* 0x0000008f3200720c */ /* 0x000fe20003fa6270 */
[----:B------:R-:W-:Y:S01]  /*9280*/  FFMA.FTZ R50, R111, R55, -R62 ;  /* 0x000000376f327223 */ /* 0x000fe2000001083e */
[----:B------:R-:W-:Y:S01]  /*9290*/  FSEL R10, R10, -INF , P4 ;  /* 0xff8000000a0a7808 */ /* 0x000fe20002000000 */
[----:B------:R-:W-:Y:S01]  /*92a0*/  MUFU.EX2 R58, R58 ;  /* 0x0000003a003a7308 */ /* 0x000fe20000000800 */
[----:B------:R-:W-:Y:S02]  /*92b0*/  ISETP.GE.AND P1, PT, R44, R144, PT ;  /* 0x000000902c00720c */ /* 0x000fe40003f26270 */
[----:B------:R-:W-:Y:S02]  /*92c0*/  FMNMX3.FTZ R4, R4, R109, R103, !PT ;  /* 0x0000006d04047276 */ /* 0x000fe40007810067 */
[----:B------:R-:W-:-:S02]  /*92d0*/  FSEL R14, R14, -INF , P2 ;  /* 0xff8000000e0e7808 */ /* 0x000fc40001000000 */
[----:B------:R-:W-:Y:S01]  /*92e0*/  ISETP.GE.AND P4, PT, R46, R143, PT ;  /* 0x0000008f2e00720c */ /* 0x000fe20003f86270 */
[--C-:B------:R-:W-:Y:S01]  /*92f0*/  FFMA.FTZ R46, R45, R55, -R62.reuse ;  /* 0x000000372d2e7223 */ /* 0x100fe2000001083e */
[----:B------:R-:W-:Y:S01]  /*9300*/  ISETP.GE.AND P2, PT, R44, R143, PT ;  /* 0x0000008f2c00720c */ /* 0x000fe20003f46270 */
[-CC-:B------:R-:W-:Y:S01]  /*9310*/  FFMA.FTZ R44, R33, R55.reuse, -R62.reuse ;  /* 0x00000037212c7223 */ /* 0x180fe2000001083e */
[----:B------:R-:W-:Y:S01]  /*9320*/  FSEL R15, R15, -INF , P1 ;  /* 0xff8000000f0f7808 */ /* 0x000fe20000800000 */
[----:B------:R-:W-:Y:S01]  /*9330*/  FFMA.FTZ R45, R39, R55, -R62 ;  /* 0x00000037272d7223 */ /* 0x000fe2000001083e */
[----:B------:R-:W-:Y:S01]  /*9340*/  FSEL R67, R10, -INF , !P6 ;  /* 0xff8000000a437808 */ /* 0x000fe20007000000 */
[----:B------:R-:W-:Y:S01]  /*9350*/  MUFU.EX2 R61, R61 ;  /* 0x0000003d003d7308 */ /* 0x000fe20000000800 */
[----:B------:R-:W-:Y:S02]  /*9360*/  FSEL R65, R12, -INF , !P5 ;  /* 0xff8000000c417808 */ /* 0x000fe40006800000 */
[----:B------:R-:W-:-:S02]  /*9370*/  FMNMX3.FTZ R4, R4, R97, R93, !PT ;  /* 0x0000006104047276 */ /* 0x000fc4000781005d */
[----:B------:R-:W-:Y:S02]  /*9380*/  FSEL R59, R14, -INF , !P4 ;  /* 0xff8000000e3b7808 */ /* 0x000fe40006000000 */
[----:B------:R-:W-:Y:S01]  /*9390*/  FSEL R57, R15, -INF , !P2 ;  /* 0xff8000000f397808 */ /* 0x000fe20005000000 */
[----:B------:R-:W-:Y:S01]  /*93a0*/  MUFU.EX2 R56, R56 ;  /* 0x0000003800387308 */ /* 0x000fe20000000800 */
[----:B------:R-:W-:Y:S02]  /*93b0*/  FMNMX3.FTZ R4, R4, R67, R65, !PT ;  /* 0x0000004304047276 */ /* 0x000fe40007810041 */
[----:B-1----:R-:W-:Y:S02]  /*93c0*/  F2FP.BF16.F32.PACK_AB R8, R94, R115 ;  /* 0x000000735e08723e */ /* 0x002fe400000010ff */
[----:B------:R-:W-:Y:S02]  /*93d0*/  FMNMX3.FTZ R5, R4, R59, R57, !PT ;  /* 0x0000003b04057276 */ /* 0x000fe40007810039 */
[----:B--2---:R-:W-:Y:S01]  /*93e0*/  F2FP.BF16.F32.PACK_AB R10, R88, R107 ;  /* 0x0000006b580a723e */ /* 0x004fe200000010ff */
[----:B------:R-:W-:Y:S01]  /*93f0*/  MUFU.EX2 R54, R54 ;  /* 0x0000003600367308 */ /* 0x000fe20000000800 */
[----:B---3--:R-:W-:Y:S01]  /*9400*/  F2FP.BF16.F32.PACK_AB R38, R66, R95 ;  /* 0x0000005f4226723e */ /* 0x008fe200000010ff */
[----:B------:R-:W1:Y:S06]  /*9410*/  SHFL.BFLY PT, R4, R5, 0x2, 0x1f ;  /* 0x0c401f0005047f89 */ /* 0x000e6c00000e0000 */
[----:B------:R-:W-:Y:S08]  /*9420*/  MUFU.EX2 R53, R53 ;  /* 0x0000003500357308 */ /* 0x000ff00000000800 */
[----:B------:R-:W-:Y:S08]  /*9430*/  MUFU.EX2 R51, R51 ;  /* 0x0000003300337308 */ /* 0x000ff00000000800 */
[----:B------:R-:W-:Y:S01]  /*9440*/  MUFU.EX2 R50, R50 ;  /* 0x0000003200327308 */ /* 0x000fe20000000800 */
[----:B-1----:R-:W-:-:S02]  /*9450*/  FMNMX.FTZ R4, R5, R4, !PT ;  /* 0x0000000405047209 */ /* 0x002fc40007810000 */
[----:B------:R-:W1:Y:S03]  /*9460*/  S2R R5, SR_CgaCtaId ;  /* 0x0000000000057919 */ /* 0x000e660000008800 */
[----:B------:R-:W2:Y:S02]  /*9470*/  SHFL.BFLY PT, R7, R4, 0x1, 0x1f ;  /* 0x0c201f0004077f89 */ /* 0x000ea400000e0000 */
[----:B------:R-:W-:Y:S08]  /*9480*/  MUFU.EX2 R49, R49 ;  /* 0x0000003100317308 */ /* 0x000ff00000000800 */
[----:B------:R-:W-:Y:S08]  /*9490*/  MUFU.EX2 R48, R48 ;  /* 0x0000003000307308 */ /* 0x000ff00000000800 */
[----:B------:R-:W-:Y:S01]  /*94a0*/  MUFU.EX2 R47, R47 ;  /* 0x0000002f002f7308 */ /* 0x000fe20000000800 */
[----:B--2---:R-:W-:-:S07]  /*94b0*/  FMNMX.FTZ R41, R4, R7, !PT ;  /* 0x0000000704297209 */ /* 0x004fce0007810000 */
[----:B------:R-:W-:Y:S01]  /*94c0*/  MUFU.EX2 R46, R46 ;  /* 0x0000002e002e7308 */ /* 0x000fe20000000800 */
[----:B------:R-:W-:Y:S01]  /*94d0*/  FSETP.NEU.FTZ.AND P1, PT, R41, -INF , PT ;  /* 0xff8000002900780b */ /* 0x000fe20003f3d000 */
[----:B------:R-:W-:Y:S01]  /*94e0*/  FMUL.FTZ R52, R55, R41 ;  /* 0x0000002937347220 */ /* 0x000fe20000410000 */
[----:B-1----:R-:W-:Y:S02]  /*94f0*/  LEA R134, R5, R42, 0x18 ;  /* 0x0000002a05867211 */ /* 0x002fe400078ec0ff */
[----:B------:R-:W-:-:S03]  /*9500*/  FSEL R5, R43, RZ, P0 ;  /* 0x000000ff2b057208 */ /* 0x000fc60000000000 */
[----:B------:R-:W-:Y:S01]  /*9510*/  MUFU.EX2 R45, R45 ;  /* 0x0000002d002d7308 */ /* 0x000fe20000000800 */
[----:B------:R-:W-:Y:S01]  /*9520*/  FSEL R52, R52, RZ, P1 ;  /* 0x000000ff34347208 */ /* 0x000fe20000800000 */
[----:B------:R-:W-:Y:S01]  /*9530*/  IMAD R23, R23, 0x2, R134 ;  /* 0x0000000217177824 */ /* 0x000fe200078e0286 */
[----:B------:R-:W-:Y:S01]  /*9540*/  ISETP.GT.AND P0, PT, R22, R147, PT ;  /* 0x000000931600720c */ /* 0x000fe20003f04270 */
[----:B------:R-:W-:Y:S01]  /*9550*/  FADD.FTZ R98, R20, -R5 ;  /* 0x8000000514627221 */ /* 0x000fe20000010000 */
[----:B------:R-:W-:Y:S01]  /*9560*/  FSEL R5, R41, RZ, P1 ;  /* 0x000000ff29057208 */ /* 0x000fe20000800000 */
[-CC-:B------:R-:W-:Y:S01]  /*9570*/  FFMA.FTZ R92, R19, R55.reuse, -R52.reuse ;  /* 0x00000037135c7223 */ /* 0x180fe20000010834 */
[----:B------:R-:W-:Y:S01]  /*9580*/  FFMA.FTZ R90, R17, R55, -R52 ;  /* 0x00000037115a7223 */ /* 0x000fe20000010834 */
[----:B------:R-:W-:Y:S01]  /*9590*/  FMUL.FTZ R98, R55, R98 ;  /* 0x0000006237627220 */ /* 0x000fe20000410000 */
[----:B------:R-:W1:Y:S01]  /*95a0*/  LDSM.16.MT88.4 R16, [R23+0x3000] ;  /* 0x003000001710783b */ /* 0x000e620000004200 */
[----:B------:R-:W-:Y:S01]  /*95b0*/  FADD.FTZ R0, R0, -R5 ;  /* 0x8000000500007221 */ /* 0x000fe20000010000 */
[----:B------:R-:W-:-:S02]  /*95c0*/  VIADD R4, R23, 0x3000 ;  /* 0x0000300017047836 */ /* 0x000fc40000000000 */
[-CC-:B------:R-:W-:Y:S01]  /*95d0*/  FFMA.FTZ R113, R27, R55.reuse, -R52.reuse ;  /* 0x000000371b717223 */ /* 0x180fe20000010834 */
[-CC-:B------:R-:W-:Y:S01]  /*95e0*/  FFMA.FTZ R111, R35, R55.reuse, -R52.reuse ;  /* 0x00000037236f7223 */ /* 0x180fe20000010834 */
[----:B------:R-:W-:Y:S01]  /*95f0*/  FMUL.FTZ R96, R55, R0 ;  /* 0x0000000037607220 */ /* 0x000fe20000410000 */
[----:B------:R-:W2:Y:S01]  /*9600*/  MUFU.EX2 R98, R98 ;  /* 0x0000006200627308 */ /* 0x000ea20000000800 */
[----:B------:R-:W-:Y:S02]  /*9610*/  VIADD R0, R23, 0x3020 ;  /* 0x0000302017007836 */ /* 0x000fe40000000000 */
[-CC-:B------:R-:W-:Y:S01]  /*9620*/  FFMA.FTZ R105, R13, R55.reuse, -R52.reuse ;  /* 0x000000370d697223 */ /* 0x180fe20000010834 */
[----:B------:R-:W-:Y:S02]  /*9630*/  @P3 VIADD R0, R4, 0xffffffe0 ;  /* 0xffffffe004003836 */ /* 0x000fe40000000000 */
[-CC-:B------:R-:W-:Y:S01]  /*9640*/  FFMA.FTZ R42, R11, R55.reuse, -R52.reuse ;  /* 0x000000370b2a7223 */ /* 0x180fe20000010834 */
[-C--:B------:R-:W-:Y:S01]  /*9650*/  FFMA.FTZ R36, R31, R55.reuse, -R52 ;  /* 0x000000371f247223 */ /* 0x080fe20000010834 */
[-C--:B------:R-:W-:Y:S01]  /*9660*/  FFMA.FTZ R20, R29, R55.reuse, -R62 ;  /* 0x000000371d147223 */ /* 0x080fe2000001083e */
[-CC-:B------:R-:W-:Y:S01]  /*9670*/  FFMA.FTZ R102, R129, R55.reuse, -R52.reuse ;  /* 0x0000003781667223 */ /* 0x180fe20000010834 */
[----:B------:R-:W3:Y:S01]  /*9680*/  LDSM.16.MT88.4 R4, [R0] ;  /* 0x000000000004783b */ /* 0x000ee20000004200 */
        /* <DEDUP_REMOVED lines=8> */
[----:B------:R-:W4:Y:S01]  /*9710*/  MUFU.EX2 R92, R92 ;  /* 0x0000005c005c7308 */ /* 0x000f220000000800 */
[-C--:B--2---:R-:W-:Y:S01]  /*9720*/  FMUL.FTZ R12, R80, R98.reuse ;  /* 0x00000062500c7220 */ /* 0x084fe20000410000 */
[-CC-:B------:R-:W-:Y:S01]  /*9730*/  FFMA.FTZ R80, R25, R55.reuse, -R52.reuse ;  /* 0x0000003719507223 */ /* 0x180fe20000010834 */
[-C--:B------:R-:W-:Y:S01]  /*9740*/  FMUL.FTZ R13, R81, R98.reuse ;  /* 0x00000062510d7220 */ /* 0x080fe20000410000 */
[----:B------:R-:W2:Y:S01]  /*9750*/  LDSM.16.MT88.4 R24, [R23+0x3400] ;  /* 0x003400001718783b */ /* 0x000ea20000004200 */
[-C--:B------:R-:W-:Y:S01]  /*9760*/  FMUL.FTZ R76, R76, R98.reuse ;  /* 0x000000624c4c7220 */ /* 0x080fe20000410000 */
[-C--:B------:R-:W-:Y:S01]  /*9770*/  FMUL.FTZ R77, R77, R98.reuse ;  /* 0x000000624d4d7220 */ /* 0x080fe20000410000 */
[-C--:B------:R-:W-:Y:S01]  /*9780*/  FMUL.FTZ R32, R72, R98.reuse ;  /* 0x0000006248207220 */ /* 0x080fe20000410000 */
[----:B------:R-:W-:Y:S01]  /*9790*/  MUFU.EX2 R111, R111 ;  /* 0x0000006f006f7308 */ /* 0x000fe20000000800 */
[-C--:B------:R-:W-:Y:S01]  /*97a0*/  FMUL.FTZ R33, R73, R98.reuse ;  /* 0x0000006249217220 */ /* 0x080fe20000410000 */
[-C--:B------:R-:W-:Y:S01]  /*97b0*/  FMUL.FTZ R68, R68, R98.reuse ;  /* 0x0000006244447220 */ /* 0x080fe20000410000 */
[-C--:B------:R-:W-:Y:S01]  /*97c0*/  FMUL.FTZ R69, R69, R98.reuse ;  /* 0x0000006245457220 */ /* 0x080fe20000410000 */
[-CC-:B------:R-:W-:Y:S01]  /*97d0*/  FFMA.FTZ R72, R37, R55.reuse, -R52.reuse ;  /* 0x0000003725487223 */ /* 0x180fe20000010834 */
[-CC-:B------:R-:W-:Y:S01]  /*97e0*/  FFMA.FTZ R73, R169, R55.reuse, -R52.reuse ;  /* 0x00000037a9497223 */ /* 0x180fe20000010834 */
[----:B------:R-:W-:Y:S01]  /*97f0*/  FFMA.FTZ R81, R131, R55, -R52 ;  /* 0x0000003783517223 */ /* 0x000fe20000010834 */
[----:B------:R-:W-:Y:S01]  /*9800*/  FFMA.FTZ R115, R168, R98, R115 ;  /* 0x00000062a8737223 */ /* 0x000fe20000010073 */
[----:B------:R-:W5:Y:S01]  /*9810*/  MUFU.EX2 R90, R90 ;  /* 0x0000005a005a7308 */ /* 0x000f620000000800 */
[----:B----4-:R-:W-:Y:S01]  /*9820*/  F2FP.BF16.F32.PACK_AB R9, R92, R113 ;  /* 0x000000715c09723e */ /* 0x010fe200000010ff */
[----:B------:R-:W-:Y:S01]  /*9830*/  FFMA.FTZ R62, R89, R55, -R62 ;  /* 0x00000037593e7223 */ /* 0x000fe2000001083e */
[----:B------:R-:W-:Y:S01]  /*9840*/  FADD.FTZ R94, R94, R115 ;  /* 0x000000735e5e7221 */ /* 0x000fe20000010000 */
[----:B------:R-:W-:-:S03]  /*9850*/  @P0 VIADD R40, R40, 0xfffffffd ;  /* 0xfffffffd28280836 */ /* 0x000fc60000000000 */
[----:B------:R-:W-:Y:S01]  /*9860*/  FADD.FTZ R107, R107, R94 ;  /* 0x0000005e6b6b7221 */ /* 0x000fe20000010000 */
[----:B------:R-:W4:Y:S03]  /*9870*/  MUFU.EX2 R96, R96 ;  /* 0x0000006000607308 */ /* 0x000f260000000800 */
[----:B------:R-:W-:-:S05]  /*9880*/  FADD.FTZ R88, R88, R107 ;  /* 0x0000006b58587221 */ /* 0x000fca0000010000 */
[----:B------:R-:W-:Y:S01]  /*9890*/  MUFU.EX2 R105, R105 ;  /* 0x0000006900697308 */ /* 0x000fe20000000800 */
[----:B-----5:R-:W-:-:S07]  /*98a0*/  F2FP.BF16.F32.PACK_AB R11, R90, R111 ;  /* 0x0000006f5a0b723e */ /* 0x020fce00000010ff */
        /* <DEDUP_REMOVED lines=18> */
[----:B-----5:R-:W-:-:S06]  /*99d0*/  F2FP.BF16.F32.PACK_AB R37, R42, R105 ;  /* 0x000000692a25723e */ /* 0x020fcc00000010ff */
[----:B------:R1:W4:Y:S01]  /*99e0*/  MUFU.EX2 R77, R36 ;  /* 0x00000024004d7308 */ /* 0x0003220000000800 */
[C---:B---3--:R-:W-:Y:S07]  /*99f0*/  HMMA.16816.F32.BF16 R32, R8.reuse, R4, R32 ;  /* 0x000000040820723c */ /* 0x048fee0000041820 */
[----:B------:R-:W-:Y:S01]  /*9a00*/  MUFU.EX2 R75, R75 ;  /* 0x0000004b004b7308 */ /* 0x000fe20000000800 */
[----:B------:R-:W-:Y:S01]  /*9a10*/  HMMA.16816.F32.BF16 R8, R8, R6, R68 ;  /* 0x000000060808723c */ /* 0x000fe20000041844 */
[----:B------:R-:W3:Y:S01]  /*9a20*/  LDSM.16.MT88.4 R4, [R23+0x3800] ;  /* 0x003800001704783b */ /* 0x000ee20000004200 */
[-CC-:B------:R-:W-:Y:S01]  /*9a30*/  FFMA.FTZ R68, R179, R55.reuse, -R52.reuse ;  /* 0x00000037b3447223 */ /* 0x180fe20000010834 */
[-CC-:B------:R-:W-:Y:S01]  /*9a40*/  FFMA.FTZ R69, R177, R55.reuse, -R52.reuse ;  /* 0x00000037b1457223 */ /* 0x180fe20000010834 */
[----:B------:R-:W-:-:S03]  /*9a50*/  FFMA.FTZ R70, R175, R55, -R52 ;  /* 0x00000037af467223 */ /* 0x000fc60000010834 */
[----:B------:R5:W-:Y:S01]  /*9a60*/  MUFU.EX2 R71, R72 ;  /* 0x0000004800477308 */ /* 0x000be20000000800 */
[----:B-1----:R-:W-:Y:S02]  /*9a70*/  F2FP.BF16.F32.PACK_AB R36, R84, R101 ;  /* 0x000000655424723e */ /* 0x002fe400000010ff */
[----:B----4-:R-:W-:-:S05]  /*9a80*/  F2FP.BF16.F32.PACK_AB R39, R77, R80 ;  /* 0x000000504d27723e */ /* 0x010fca00000010ff */
[----:B------:R-:W1:Y:S02]  /*9a90*/  MUFU.EX2 R68, R68 ;  /* 0x0000004400447308 */ /* 0x000e640000000800 */
[C---:B--2---:R-:W-:Y:S06]  /*9aa0*/  HMMA.16816.F32.BF16 R12, R36.reuse, R24, R12 ;  /* 0x00000018240c723c */ /* 0x044fec000004180c */
[----:B------:R-:W-:Y:S01]  /*9ab0*/  MUFU.EX2 R69, R69 ;  /* 0x0000004500457308 */ /* 0x000fe20000000800 */
[----:B-----5:R-:W-:Y:S01]  /*9ac0*/  FFMA.FTZ R72, R171, R55, -R52 ;  /* 0x00000037ab487223 */ /* 0x020fe20000010834 */
[C---:B------:R-:W-:Y:S01]  /*9ad0*/  HMMA.16816.F32.BF16 R16, R36.reuse, R26, R16 ;  /* 0x0000001a2410723c */ /* 0x040fe20000041810 */
[----:B------:R-:W2:Y:S05]  /*9ae0*/  LDSM.16.MT88.4 R24, [R0+0x800] ;  /* 0x000800000018783b */ /* 0x000eaa0000004200 */
[----:B------:R-:W4:Y:S02]  /*9af0*/  MUFU.EX2 R70, R70 ;  /* 0x0000004600467308 */ /* 0x000f240000000800 */
[C---:B------:R-:W-:Y:S06]  /*9b00*/  HMMA.16816.F32.BF16 R32, R36.reuse, R28, R32 ;  /* 0x0000001c2420723c */ /* 0x040fec0000041820 */
[----:B------:R-:W5:Y:S02]  /*9b10*/  MUFU.EX2 R72, R72 ;  /* 0x0000004800487308 */ /* 0x000f640000000800 */
[----:B------:R-:W-:Y:S01]  /*9b20*/  HMMA.16816.F32.BF16 R28, R36, R30, R8 ;  /* 0x0000001e241c723c */ /* 0x000fe20000041808 */
[----:B------:R-:W5:Y:S01]  /*9b30*/  LDSM.16.MT88.4 R8, [R23+0x3c00] ;  /* 0x003c00001708783b */ /* 0x000f620000004200 */
        /* <DEDUP_REMOVED lines=28> */
[----:B------:R-:W-:Y:S01]  /*9d00*/  F2FP.BF16.F32.PACK_AB R36, R53, R54 ;  /* 0x000000363524723e */ /* 0x000fe200000010ff */
[----:B------:R-:W3:Y:S01]  /*9d10*/  LDSM.16.MT88.4 R4, [R23+0x4400] ;  /* 0x004400001704783b */ /* 0x000ee20000004200 */
[----:B------:R-:W-:-:S02]  /*9d20*/  F2FP.BF16.F32.PACK_AB R38, R50, R51 ;  /* 0x000000333226723e */ /* 0x000fc400000010ff */
        /* <DEDUP_REMOVED lines=8> */
[----:B-----5:R-:W-:Y:S01]  /*9db0*/  HMMA.16816.F32.BF16 R32, R36, R8, R32 ;  /* 0x000000082420723c */ /* 0x020fe20000041820 */
[----:B------:R-:W-:Y:S01]  /*9dc0*/  FADD.FTZ R8, R92, R113 ;  /* 0x000000715c087221 */ /* 0x000fe20000010000 */
[----:B-1----:R-:W-:Y:S01]  /*9dd0*/  F2FP.BF16.F32.PACK_AB R9, R104, R125 ;  /* 0x0000007d6809723e */ /* 0x002fe200000010ff */
[----:B------:R-:W-:Y:S01]  /*9de0*/  FFMA.FTZ R92, R109, R55, -R52 ;  /* 0x000000376d5c7223 */ /* 0x000fe20000010834 */
[----:B------:R-:W-:Y:S01]  /*9df0*/  MUFU.EX2 R100, R100 ;  /* 0x0000006400647308 */ /* 0x000fe20000000800 */
[----:B------:R-:W-:Y:S01]  /*9e00*/  FADD.FTZ R111, R111, R8 ;  /* 0x000000086f6f7221 */ /* 0x000fe20000010000 */
[----:B------:R-:W-:-:S02]  /*9e10*/  F2FP.BF16.F32.PACK_AB R8, R48, R49 ;  /* 0x000000313008723e */ /* 0x000fc400000010ff */
[----:B------:R-:W-:Y:S01]  /*9e20*/  HMMA.16816.F32.BF16 R28, R36, R10, R28 ;  /* 0x0000000a241c723c */ /* 0x000fe2000004181c */
[----:B------:R-:W-:Y:S01]  /*9e30*/  FADD.FTZ R90, R90, R111 ;  /* 0x0000006f5a5a7221 */ /* 0x000fe20000010000 */
[----:B------:R-:W-:Y:S01]  /*9e40*/  FADD.FTZ R37, R101, R88 ;  /* 0x0000005865257221 */ /* 0x000fe20000010000 */
[----:B------:R-:W-:Y:S01]  /*9e50*/  F2FP.BF16.F32.PACK_AB R10, R46, R47 ;  /* 0x0000002f2e0a723e */ /* 0x000fe200000010ff */
[----:B------:R-:W-:Y:S01]  /*9e60*/  MUFU.EX2 R92, R92 ;  /* 0x0000005c005c7308 */ /* 0x000fe20000000800 */
[----:B------:R-:W-:Y:S01]  /*9e70*/  FADD.FTZ R105, R105, R90 ;  /* 0x0000005a69697221 */ /* 0x000fe20000010000 */
[----:B------:R-:W-:Y:S01]  /*9e80*/  FADD.FTZ R84, R84, R37 ;  /* 0x0000002554547221 */ /* 0x000fe20000010000 */
[----:B---3--:R-:W-:Y:S01]  /*9e90*/  F2FP.BF16.F32.PACK_AB R11, R119, R106 ;  /* 0x0000006a770b723e */ /* 0x008fe200000010ff */
[----:B------:R-:W1:Y:S01]  /*9ea0*/  LDSM.16.MT88.4 R36, [R23+0x4800] ;  /* 0x004800001724783b */ /* 0x000e620000004200 */
[----:B------:R-:W-:Y:S01]  /*9eb0*/  FADD.FTZ R105, R42, R105 ;  /* 0x000000692a697221 */ /* 0x000fe20000010000 */
[----:B------:R-:W-:Y:S01]  /*9ec0*/  FADD.FTZ R95, R95, R84 ;  /* 0x000000545f5f7221 */ /* 0x000fe20000010000 */
[----:B------:R-:W-:Y:S01]  /*9ed0*/  FFMA.FTZ R42, R97, R55, -R52 ;  /* 0x00000037612a7223 */ /* 0x000fe20000010834 */
[----:B------:R-:W3:Y:S01]  /*9ee0*/  MUFU.EX2 R101, R103 ;  /* 0x0000006700657308 */ /* 0x000ee20000000800 */
[----:B------:R-:W-:Y:S01]  /*9ef0*/  FADD.FTZ R80, R80, R105 ;  /* 0x0000006950507221 */ /* 0x000fe20000010000 */
[----:B------:R-:W-:Y:S01]  /*9f00*/  FADD.FTZ R66, R66, R95 ;  /* 0x0000005f42427221 */ /* 0x000fe20000010000 */
[C---:B------:R-:W-:Y:S02]  /*9f10*/  HMMA.16816.F32.BF16 R12, R8.reuse, R4, R12 ;  /* 0x00000004080c723c */ /* 0x040fe4000004180c */
[----:B------:R-:W-:Y:S01]  /*9f20*/  FADD.FTZ R80, R77, R80 ;  /* 0x000000504d507221 */ /* 0x000fe20000010000 */
[----:B------:R-:W-:Y:S01]  /*9f30*/  FADD.FTZ R91, R91, R66 ;  /* 0x000000425b5b7221 */ /* 0x000fe20000010000 */
[----:B------:R5:W-:Y:S01]  /*9f40*/  LDSM.16.MT88.4 R76, [R23+0x4c00] ;  /* 0x004c0000174c783b */ /* 0x000be20000004200 */
[----:B------:R-:W-:Y:S01]  /*9f50*/  MUFU.EX2 R42, R42 ;  /* 0x0000002a002a7308 */ /* 0x000fe20000000800 */
[----:B------:R-:W-:Y:S01]  /*9f60*/  FADD.FTZ R71, R71, R80 ;  /* 0x0000005047477221 */ /* 0x000fe20000010000 */
[----:B------:R-:W-:Y:S01]  /*9f70*/  FADD.FTZ R64, R64, R91 ;  /* 0x0000005b40407221 */ /* 0x000fe20000010000 */
[----:B------:R-:W-:Y:S01]  /*9f80*/  HMMA.16816.F32.BF16 R16, R8, R6, R16 ;  /* 0x000000060810723c */ /* 0x000fe20000041810 */
[----:B------:R-:W1:Y:S01]  /*9f90*/  LDSM.16.MT88.4 R4, [R0+0x1800] ;  /* 0x001800000004783b */ /* 0x000e620000004200 */
[----:B------:R-:W-:Y:S01]  /*9fa0*/  FADD.FTZ R68, R68, R71 ;  /* 0x0000004744447221 */ /* 0x000fe20000010000 */
[----:B------:R-:W-:-:S02]  /*9fb0*/  FADD.FTZ R71, R85, R64 ;  /* 0x0000004055477221 */ /* 0x000fc40000010000 */
[----:B------:R-:W-:Y:S01]  /*9fc0*/  MUFU.EX2 R127, R127 ;  /* 0x0000007f007f7308 */ /* 0x000fe20000000800 */
[----:B------:R-:W-:Y:S01]  /*9fd0*/  FADD.FTZ R69, R69, R68 ;  /* 0x0000004445457221 */ /* 0x000fe20000010000 */
[----:B------:R-:W-:Y:S01]  /*9fe0*/  FADD.FTZ R60, R60, R71 ;  /* 0x000000473c3c7221 */ /* 0x000fe20000010000 */
[C---:B--2---:R-:W-:Y:S01]  /*9ff0*/  HMMA.16816.F32.BF16 R32, R8.reuse, R24, R32 ;  /* 0x000000180820723c */ /* 0x044fe20000041820 */
[-C--:B------:R-:W-:Y:S01]  /*a000*/  FFMA.FTZ R24, R65, R55.reuse, -R52 ;  /* 0x0000003741187223 */ /* 0x080fe20000010834 */
[----:B------:R-:W-:Y:S01]  /*a010*/  FADD.FTZ R70, R70, R69 ;  /* 0x0000004546467221 */ /* 0x000fe20000010000 */
[----:B------:R-:W-:Y:S02]  /*a020*/  FADD.FTZ R63, R63, R60 ;  /* 0x0000003c3f3f7221 */ /* 0x000fe40000010000 */
[----:B------:R-:W2:Y:S01]  /*a030*/  MUFU.EX2 R25, R93 ;  /* 0x0000005d00197308 */ /* 0x000ea20000000800 */
[----:B------:R-:W-:Y:S01]  /*a040*/  FADD.FTZ R75, R75, R70 ;  /* 0x000000464b4b7221 */ /* 0x000fe20000010000 */
[----:B------:R-:W-:Y:S01]  /*a050*/  FADD.FTZ R58, R58, R63 ;  /* 0x0000003f3a3a7221 */ /* 0x000fe20000010000 */
[----:B------:R1:W1:Y:S01]  /*a060*/  LDSM.16.MT88.4 R68, [R0+0x1c00] ;  /* 0x001c00000044783b */ /* 0x0002620000004200 */
[----:B------:R-:W-:Y:S01]  /*a070*/  HMMA.16816.F32.BF16 R28, R8, R26, R28 ;  /* 0x0000001a081c723c */ /* 0x000fe2000004181c */
[----:B------:R-:W-:Y:S01]  /*a080*/  FADD.FTZ R72, R72, R75 ;  /* 0x0000004b48487221 */ /* 0x000fe20000010000 */
[----:B------:R-:W-:Y:S01]  /*a090*/  FADD.FTZ R61, R61, R58 ;  /* 0x0000003a3d3d7221 */ /* 0x000fe20000010000 */
[-CC-:B------:R-:W-:Y:S01]  /*a0a0*/  FFMA.FTZ R27, R67, R55.reuse, -R52.reuse ;  /* 0x00000037431b7223 */ /* 0x180fe20000010834 */
[-C--:B------:R-:W-:Y:S01]  /*a0b0*/  FFMA.FTZ R26, R59, R55.reuse, -R52 ;  /* 0x000000373b1a7223 */ /* 0x080fe20000010834 */
[----:B------:R-:W-:Y:S01]  /*a0c0*/  FADD.FTZ R73, R73, R72 ;  /* 0x0000004849497221 */ /* 0x000fe20000010000 */
[----:B------:R-:W-:Y:S01]  /*a0d0*/  FADD.FTZ R61, R56, R61 ;  /* 0x0000003d383d7221 */ /* 0x000fe20000010000 */
[----:B-----5:R-:W-:Y:S01]  /*a0e0*/  FFMA.FTZ R23, R57, R55, -R52 ;  /* 0x0000003739177223 */ /* 0x020fe20000010834 */
[----:B----4-:R-:W-:Y:S01]  /*a0f0*/  F2FP.BF16.F32.PACK_AB R8, R44, R45 ;  /* 0x0000002d2c08723e */ /* 0x010fe200000010ff */
[----:B------:R-:W-:Y:S01]  /*a100*/  FADD.FTZ R74, R74, R73 ;  /* 0x000000494a4a7221 */ /* 0x000fe20000010000 */
[----:B------:R-:W-:Y:S01]  /*a110*/  FADD.FTZ R54, R54, R61 ;  /* 0x0000003d36367221 */ /* 0x000fe20000010000 */
[----:B------:R-:W-:Y:S01]  /*a120*/  F2FP.BF16.F32.PACK_AB R10, R99, R20 ;  /* 0x00000014630a723e */ /* 0x000fe200000010ff */
[----:B------:R-:W-:Y:S01]  /*a130*/  MUFU.EX2 R27, R27 ;  /* 0x0000001b001b7308 */ /* 0x000fe20000000800 */
[----:B------:R-:W-:Y:S01]  /*a140*/  FADD.FTZ R83, R83, R74 ;  /* 0x0000004a53537221 */ /* 0x000fe20000010000 */
[----:B------:R-:W-:Y:S01]  /*a150*/  FADD.FTZ R54, R53, R54 ;  /* 0x0000003635367221 */ /* 0x000fe20000010000 */
[----:B---3--:R-:W-:-:S02]  /*a160*/  F2FP.BF16.F32.PACK_AB R9, R101, R92 ;  /* 0x0000005c6509723e */ /* 0x008fc400000010ff */
[----:B------:R-:W-:Y:S01]  /*a170*/  FADD.FTZ R82, R82, R83 ;  /* 0x0000005352527221 */ /* 0x000fe20000010000 */
[----:B------:R-:W-:Y:S01]  /*a180*/  FADD.FTZ R51, R51, R54 ;  /* 0x0000003633337221 */ /* 0x000fe20000010000 */
[----:B--2---:R-:W-:Y:S01]  /*a190*/  F2FP.BF16.F32.PACK_AB R11, R25, R42 ;  /* 0x0000002a190b723e */ /* 0x004fe200000010ff */
[----:B------:R-:W2:Y:S01]  /*a1a0*/  MUFU.EX2 R24, R24 ;  /* 0x0000001800187308 */ /* 0x000ea20000000800 */
[----:B------:R-:W-:Y:S01]  /*a1b0*/  FADD.FTZ R81, R81, R82 ;  /* 0x0000005251517221 */ /* 0x000fe20000010000 */
[----:B------:R-:W-:Y:S01]  /*a1c0*/  FADD.FTZ R50, R50, R51 ;  /* 0x0000003332327221 */ /* 0x000fe20000010000 */
[----:B-1----:R-:W-:Y:S02]  /*a1d0*/  IMAD.MOV.U32 R0, RZ, RZ, R41 ;  /* 0x000000ffff007224 */ /* 0x002fe400078e0029 */
[----:B------:R-:W-:Y:S01]  /*a1e0*/  FADD.FTZ R102, R102, R81 ;  /* 0x0000005166667221 */ /* 0x000fe20000010000 */
[----:B------:R-:W-:Y:S01]  /*a1f0*/  FADD.FTZ R49, R49, R50 ;  /* 0x0000003231317221 */ /* 0x000fe20000010000 */
[----:B------:R-:W-:Y:S01]  /*a200*/  HMMA.16816.F32.BF16 R12, R8, R36, R12 ;  /* 0x00000024080c723c */ /* 0x000fe2000004180c */
[----:B------:R-:W-:Y:S01]  /*a210*/  MUFU.EX2 R96, R117 ;  /* 0x0000007500607308 */ /* 0x000fe20000000800 */
[----:B------:R-:W-:Y:S01]  /*a220*/  FADD.FTZ R125, R125, R102 ;  /* 0x000000667d7d7221 */ /* 0x000fe20000010000 */
[----:B------:R-:W-:Y:S01]  /*a230*/  FADD.FTZ R48, R48, R49 ;  /* 0x0000003130307221 */ /* 0x000fe20000010000 */
[----:B------:R-:W-:-:S02]  /*a240*/  @P0 IMAD.MOV.U32 R0, RZ, RZ, R41 ;  /* 0x000000ffff000224 */ /* 0x000fc400078e0029 */
[----:B------:R-:W-:Y:S01]  /*a250*/  FADD.FTZ R125, R104, R125 ;  /* 0x0000007d687d7221 */ /* 0x000fe20000010000 */
[----:B------:R-:W-:Y:S01]  /*a260*/  FADD.FTZ R47, R47, R48 ;  /* 0x000000302f2f7221 */ /* 0x000fe20000010000 */
[C---:B------:R-:W-:Y:S01]  /*a270*/  HMMA.16816.F32.BF16 R32, R8.reuse, R4, R32 ;  /* 0x000000040820723c */ /* 0x040fe20000041820 */
[----:B------:R-:W1:Y:S01]  /*a280*/  MUFU.EX2 R85, R62 ;  /* 0x0000003e00557308 */ /* 0x000e620000000800 */
[----:B------:R-:W-:Y:S01]  /*a290*/  FADD.FTZ R106, R106, R125 ;  /* 0x0000007d6a6a7221 */ /* 0x000fe20000010000 */
[----:B------:R-:W-:Y:S01]  /*a2a0*/  FADD.FTZ R46, R46, R47 ;  /* 0x0000002f2e2e7221 */ /* 0x000fe20000010000 */
[----:B------:R-:W-:Y:S02]  /*a2b0*/  F2FP.BF16.F32.PACK_AB R4, R127, R100 ;  /* 0x000000647f04723e */ /* 0x000fe400000010ff */
[----:B------:R-:W-:Y:S01]  /*a2c0*/  FADD.FTZ R119, R119, R106 ;  /* 0x0000006a77777221 */ /* 0x000fe20000010000 */
[----:B------:R-:W-:Y:S01]  /*a2d0*/  FADD.FTZ R45, R45, R46 ;  /* 0x0000002e2d2d7221 */ /* 0x000fe20000010000 */
[----:B------:R-:W-:Y:S01]  /*a2e0*/  HMMA.16816.F32.BF16 R16, R8, R38, R16 ;  /* 0x000000260810723c */ /* 0x000fe20000041810 */
[----:B------:R-:W-:Y:S01]  /*a2f0*/  MUFU.EX2 R26, R26 ;  /* 0x0000001a001a7308 */ /* 0x000fe20000000800 */
[----:B------:R-:W-:Y:S01]  /*a300*/  FADD.FTZ R92, R92, R119 ;  /* 0x000000775c5c7221 */ /* 0x000fe20000010000 */
[----:B------:R-:W-:Y:S01]  /*a310*/  FADD.FTZ R45, R44, R45 ;  /* 0x0000002d2c2d7221 */ /* 0x000fe20000010000 */
[----:B--2---:R-:W-:-:S02]  /*a320*/  F2FP.BF16.F32.PACK_AB R5, R24, R27 ;  /* 0x0000001b1805723e */ /* 0x004fc400000010ff */
[----:B------:R-:W-:Y:S01]  /*a330*/  FADD.FTZ R101, R101, R92 ;  /* 0x0000005c65657221 */ /* 0x000fe20000010000 */
[----:B------:R-:W-:Y:S01]  /*a340*/  FADD.FTZ R20, R20, R45 ;  /* 0x0000002d14147221 */ /* 0x000fe20000010000 */
[----:B------:R-:W-:Y:S01]  /*a350*/  HMMA.16816.F32.BF16 R28, R8, R6, R28 ;  /* 0x00000006081c723c */ /* 0x000fe2000004181c */
[----:B------:R-:W2:Y:S01]  /*a360*/  MUFU.EX2 R23, R23 ;  /* 0x0000001700177308 */ /* 0x000ea20000000800 */
[----:B------:R-:W-:Y:S01]  /*a370*/  FADD.FTZ R42, R42, R101 ;  /* 0x000000652a2a7221 */ /* 0x000fe20000010000 */
[----:B------:R-:W-:Y:S01]  /*a380*/  FADD.FTZ R99, R99, R20 ;  /* 0x0000001463637221 */ /* 0x000fe20000010000 */
[----:B-1----:R-:W-:Y:S01]  /*a390*/  F2FP.BF16.F32.PACK_AB R6, R85, R96 ;  /* 0x000000605506723e */ /* 0x002fe200000010ff */
[----:B------:R-:W-:Y:S02]  /*a3a0*/  IMAD.MOV.U32 R20, RZ, RZ, R43 ;  /* 0x000000ffff147224 */ /* 0x000fe400078e002b */
[----:B------:R-:W-:Y:S01]  /*a3b0*/  FADD.FTZ R42, R25, R42 ;  /* 0x0000002a192a7221 */ /* 0x000fe20000010000 */
[----:B------:R-:W-:Y:S01]  /*a3c0*/  FADD.FTZ R100, R100, R99 ;  /* 0x0000006364647221 */ /* 0x000fe20000010000 */
[----:B------:R-:W-:-:S02]  /*a3d0*/  @P0 IMAD.MOV.U32 R20, RZ, RZ, R43 ;  /* 0x000000ffff140224 */ /* 0x000fc400078e002b */
[----:B------:R-:W-:Y:S01]  /*a3e0*/  FADD.FTZ R27, R27, R42 ;  /* 0x0000002a1b1b7221 */ /* 0x000fe20000010000 */
[----:B------:R-:W-:-:S03]  /*a3f0*/  FADD.FTZ R127, R127, R100 ;  /* 0x000000647f7f7221 */ /* 0x000fc60000010000 */
[----:B------:R-:W-:Y:S01]  /*a400*/  FADD.FTZ R27, R24, R27 ;  /* 0x0000001b181b7221 */ /* 0x000fe20000010000 */
[----:B------:R-:W-:Y:S01]  /*a410*/  FADD.FTZ R96, R96, R127 ;  /* 0x0000007f60607221 */ /* 0x000fe20000010000 */
[----:B--2---:R-:W-:Y:S02]  /*a420*/  F2FP.BF16.F32.PACK_AB R7, R23, R26 ;  /* 0x0000001a1707723e */ /* 0x004fe400000010ff */
[----:B------:R-:W-:Y:S01]  /*a430*/  FADD.FTZ R26, R26, R27 ;  /* 0x0000001b1a1a7221 */ /* 0x000fe20000010000 */
[----:B------:R-:W-:-:S03]  /*a440*/  FADD.FTZ R168, R85, R96 ;  /* 0x0000006055a87221 */ /* 0x000fc60000010000 */
[----:B------:R-:W-:Y:S01]  /*a450*/  FADD.FTZ R166, R23, R26 ;  /* 0x0000001a17a67221 */ /* 0x000fe20000010000 */
[C---:B------:R-:W-:Y:S08]  /*a460*/  HMMA.16816.F32.BF16 R80, R4.reuse, R76, R12 ;  /* 0x0000004c0450723c */ /* 0x040ff0000004180c */
[C---:B------:R-:W-:Y:S08]  /*a470*/  HMMA.16816.F32.BF16 R72, R4.reuse, R68, R32 ;  /* 0x000000440448723c */ /* 0x040ff00000041820 */
[C---:B------:R-:W-:Y:S08]  /*a480*/  HMMA.16816.F32.BF16 R76, R4.reuse, R78, R16 ;  /* 0x0000004e044c723c */ /* 0x040ff00000041810 */
[----:B------:R-:W-:Y:S01]  /*a490*/  HMMA.16816.F32.BF16 R68, R4, R70, R28 ;  /* 0x000000460444723c */ /* 0x000fe2000004181c */
[----:B------:R-:W-:-:S04]  /*a4a0*/  NOP ;  /* 0x0000000000007918 */ /* 0x000fc80000000000 */
[----:B------:R-:W-:-:S15]  /*a4b0*/  @P0 BRA `(.L_x_7486) ;  /* 0x0000000000040947 */ /* 0x000fde0003800000 */
.L_x_7475:
[----:B------:R-:W-:-:S07]  /*a4c0*/  IADD3 R40, PT, PT, R22, -0x1, RZ ;  /* 0xffffffff16287810 */ /* 0x000fce0007ffe0ff */
.L_x_7486:
[----:B------:R-:W-:Y:S05]  /*a4d0*/  BSYNC B2 ;  /* 0x0000000000027941 */ /* 0x000fea0003800000 */
.L_x_7474:
[----:B------:R-:W-:-:S13]  /*a4e0*/  ISETP.GE.AND P0, PT, R40, R147, PT ;  /* 0x000000932800720c */ /* 0x000fda0003f06270 */
[----:B------:R-:W-:Y:S05]  /*a4f0*/  @!P0 BRA `(.L_x_7487) ;  /* 0x00000044000c8947 */ /* 0x000fea0003800000 */
[----:B------:R-:W-:Y:S01]  /*a500*/  IMAD.SHL.U32 R4, R40, 0x80, RZ ;  /* 0x0000008028047824 */ /* 0x000fe200078e00ff */
[----:B------:R-:W-:Y:S01]  /*a510*/  ISETP.NE.U32.AND P3, PT, R164, RZ, PT ;  /* 0x000000ffa400720c */ /* 0x000fe20003f65070 */
[----:B------:R-:W-:Y:S01]  /*a520*/  IMAD.MOV.U32 R85, RZ, RZ, R0 ;  /* 0x000000ffff557224 */ /* 0x000fe200078e0000 */
[----:B------:R-:W-:Y:S01]  /*a530*/  MOV R84, R20 ;  /* 0x0000001400547202 */ /* 0x000fe20000000f00 */
[----:B------:R-:W-:Y:S01]  /*a540*/  VIADD R154, R40, 0x1 ;  /* 0x00000001289a7836 */ /* 0x000fe20000000000 */
[----:B------:R-:W-:Y:S02]  /*a550*/  ISETP.NE.AND.EX P3, PT, R165, RZ, PT, P3 ;  /* 0x000000ffa500720c */ /* 0x000fe40003f65330 */
[C---:B------:R-:W-:Y:S02]  /*a560*/  LOP3.LUT R156, R4.reuse, 0x40, R21, 0xfe, !PT ;  /* 0x00000040049c7812 */ /* 0x040fe400078efe15 */
[----:B------:R-:W-:-:S09]  /*a570*/  IADD3 R155, PT, PT, R4, 0x80, RZ ;  /* 0x00000080049b7810 */ /* 0x000fd20007ffe0ff */
.L_x_7494:
        /* <DEDUP_REMOVED lines=78> */
.L_x_7489:
[----:B------:R-:W-:Y:S05]  /*aa60*/  BSYNC.RECONVERGENT B0 ;  /* 0x0000000000007941 */ /* 0x000fea0003800200 */
.L_x_7488:
[C---:B------:R-:W-:Y:S01]  /*aa70*/  SHF.L.U32 R136, R87.reuse, 0x5, RZ ;  /* 0x0000000557887819 */ /* 0x040fe200000006ff */
[----:B------:R-:W1:Y:S01]  /*aa80*/  S2UR UR6, SR_CgaCtaId ;  /* 0x00000000000679c3 */ /* 0x000e620000008800 */
[----:B------:R-:W-:Y:S01]  /*aa90*/  MOV R116, 0x20 ;  /* 0x0000002000747802 */ /* 0x000fe20000000f00 */
[----:B------:R-:W-:Y:S01]  /*aaa0*/  UMOV UR7, 0x400 ;  /* 0x0000040000077882 */ /* 0x000fe20000000000 */
[----:B------:R-:W-:Y:S01]  /*aab0*/  LOP3.LUT R92, R136, 0xc0, RZ, 0xc0, !PT ;  /* 0x000000c0885c7812 */ /* 0x000fe200078ec0ff */
[----:B------:R-:W-:Y:S01]  /*aac0*/  BSSY.RECONVERGENT B1, `(.L_x_7490) ;  /* 0x0000164000017945 */ /* 0x000fe20003800200 */
[C---:B------:R-:W-:Y:S02]  /*aad0*/  LOP3.LUT P2, RZ, R87.reuse, 0x4, RZ, 0xc0, !PT ;  /* 0x0000000457ff7812 */ /* 0x040fe4000784c0ff */
[----:B------:R-:W-:Y:S02]  /*aae0*/  SHF.L.U32 R159, R87, 0x3, RZ ;  /* 0x00000003579f7819 */ /* 0x000fe400000006ff */
[----:B------:R-:W-:Y:S02]  /*aaf0*/  SEL R116, R116, 0xffffffe0, !P2 ;  /* 0xffffffe074747807 */ /* 0x000fe40005000000 */
[C---:B------:R-:W-:Y:S02]  /*ab00*/  LOP3.LUT R170, R159.reuse, 0x18, RZ, 0xc0, !PT ;  /* 0x000000189faa7812 */ /* 0x040fe400078ec0ff */
[----:B------:R-:W-:Y:S02]  /*ab10*/  LOP3.LUT R172, R159, 0x1f20, RZ, 0xc0, !PT ;  /* 0x00001f209fac7812 */ /* 0x000fe400078ec0ff */
[CC--:B------:R-:W-:Y:S02]  /*ab20*/  ISETP.GE.AND P5, PT, R170.reuse, R157.reuse, PT ;  /* 0x0000009daa00720c */ /* 0x0c0fe40003fa6270 */
[----:B------:R-:W-:Y:S02]  /*ab30*/  ISETP.GE.AND P6, PT, R170, R157, PT ;  /* 0x0000009daa00720c */ /* 0x000fe40003fc6270 */
[----:B------:R-:W-:Y:S02]  /*ab40*/  SHF.L.U32 R91, R87, 0x4, RZ ;  /* 0x00000004575b7819 */ /* 0x000fe400000006ff */
[----:B------:R-:W-:Y:S02]  /*ab50*/  LOP3.LUT R167, R159, 0xc0, RZ, 0xc0, !PT ;  /* 0x000000c09fa77812 */ /* 0x000fe400078ec0ff */
[----:B------:R-:W-:Y:S01]  /*ab60*/  SHF.L.U32 R86, R87, 0x2, RZ ;  /* 0x0000000257567819 */ /* 0x000fe200000006ff */
[----:B-1----:R-:W-:Y:S01]  /*ab70*/  ULEA UR6, UR6, UR7, 0x18 ;  /* 0x0000000706067291 */ /* 0x002fe2000f8ec0ff */
[C---:B------:R-:W-:Y:S02]  /*ab80*/  LOP3.LUT R133, R91.reuse, 0x3e00, RZ, 0xc0, !PT ;  /* 0x00003e005b857812 */ /* 0x040fe400078ec0ff */
[----:B------:R-:W-:Y:S02]  /*ab90*/  LOP3.LUT R91, R91, 0x100, RZ, 0xc0, !PT ;  /* 0x000001005b5b7812 */ /* 0x000fe400078ec0ff */
[----:B------:R-:W-:Y:S02]  /*aba0*/  LOP3.LUT R0, R86, 0x18, RZ, 0xc0, !PT ;  /* 0x0000001856007812 */ /* 0x000fe400078ec0ff */
[----:B------:R-:W-:Y:S02]  /*abb0*/  LOP3.LUT R88, R91, 0x20, R136, 0xf8, !PT ;  /* 0x000000205b587812 */ /* 0x000fe400078ef888 */
[--C-:B------:R-:W-:Y:S02]  /*abc0*/  LOP3.LUT R91, R92, 0x8, R87.reuse, 0xf8, !PT ;  /* 0x000000085c5b7812 */ /* 0x100fe400078ef857 */
[----:B------:R-:W-:Y:S02]  /*abd0*/  MOV R134, UR6 ;  /* 0x0000000600867c02 */ /* 0x000fe40008000f00 */
[----:B------:R-:W-:Y:S02]  /*abe0*/  LOP3.LUT R91, R88, R91, R0, 0xf6, !PT ;  /* 0x0000005b585b7212 */ /* 0x000fe400078ef600 */
[--C-:B------:R-:W-:Y:S02]  /*abf0*/  LOP3.LUT R89, R133, 0x20, R136.reuse, 0xf8, !PT ;  /* 0x0000002085597812 */ /* 0x100fe400078ef888 */
[----:B------:R-:W-:Y:S02]  /*ac00*/  LEA R137, R91, R134, 0x1 ;  /* 0x000000865b897211 */ /* 0x000fe400078e08ff */
[--C-:B------:R-:W-:Y:S02]  /*ac10*/  LOP3.LUT R90, R89, 0x100, R136.reuse, 0xf8, !PT ;  /* 0x00000100595a7812 */ /* 0x100fe400078ef888 */
[----:B------:R-:W-:Y:S02]  /*ac20*/  LOP3.LUT R158, R87, 0x18, RZ, 0xc0, !PT ;  /* 0x00000018579e7812 */ /* 0x000fe400078ec0ff */
[----:B------:R-:W-:Y:S02]  /*ac30*/  SHF.R.U32.HI R132, RZ, 0x1, R87 ;  /* 0x00000001ff847819 */ /* 0x000fe40000011657 */
[----:B------:R-:W-:Y:S02]  /*ac40*/  LOP3.LUT R158, R167, R158, RZ, 0xfc, !PT ;  /* 0x0000009ea79e7212 */ /* 0x000fe400078efcff */
[----:B------:R-:W-:Y:S02]  /*ac50*/  SHF.L.U32 R167, R140, 0x6, RZ ;  /* 0x000000068ca77819 */ /* 0x000fe400000006ff */
[----:B------:R-:W-:Y:S02]  /*ac60*/  LOP3.LUT R169, R158, R170, RZ, 0x3c, !PT ;  /* 0x000000aa9ea97212 */ /* 0x000fe400078e3cff */
[----:B------:R-:W-:Y:S02]  /*ac70*/  IADD3 R174, P0, PT, R167, R150, RZ ;  /* 0x00000096a7ae7210 */ /* 0x000fe40007f1e0ff */
[----:B------:R-:W-:Y:S02]  /*ac80*/  LOP3.LUT R169, R172, R169, RZ, 0xfc, !PT ;  /* 0x000000a9aca97212 */ /* 0x000fe400078efcff */
[----:B------:R-:W-:Y:S02]  /*ac90*/  @!P5 IADD3 R176, P1, PT, R174, R167, RZ ;  /* 0x000000a7aeb0d210 */ /* 0x000fe40007f3e0ff */
[----:B------:R-:W-:Y:S02]  /*aca0*/  LEA R167, R169, R134, 0x1 ;  /* 0x00000086a9a77211 */ /* 0x000fe400078e08ff */
[--C-:B------:R-:W-:Y:S02]  /*acb0*/  SHF.L.U64.HI R170, R140, 0x6, R141.reuse ;  /* 0x000000068caa7819 */ /* 0x100fe4000001028d */
[----:B------:R-:W-:Y:S01]  /*acc0*/  LOP3.LUT R135, R132, 0x8, RZ, 0xc0, !PT ;  /* 0x0000000884877812 */ /* 0x000fe200078ec0ff */
[----:B------:R-:W-:Y:S01]  /*acd0*/  @!PT LDS RZ, [RZ] ;  /* 0x00000000fffff984 */ /* 0x000fe20000000800 */
[----:B------:R-:W-:Y:S01]  /*ace0*/  @!PT LDS RZ, [RZ] ;  /* 0x00000000fffff984 */ /* 0x000fe20000000800 */
[----:B------:R-:W-:Y:S01]  /*acf0*/  @!PT LDS RZ, [RZ] ;  /* 0x00000000fffff984 */ /* 0x000fe20000000800 */
[----:B------:R-:W-:Y:S01]  /*ad00*/  @!P6 LDGSTS.E.BYPASS.LTC128B.128 [R167+0x3000], desc[UR4][R150.64] ;  /* 0x0300000096a7efae */ /* 0x000fe2000b981a04 */
[----:B------:R-:W-:Y:S02]  /*ad10*/  IADD3.X R175, PT, PT, R170, R151, RZ, P0, !PT ;  /* 0x00000097aaaf7210 */ /* 0x000fe400007fe4ff */
[C---:B------:R-:W-:Y:S02]  /*ad20*/  @!P5 LEA R172, P0, R140.reuse, R174, 0x7 ;  /* 0x000000ae8cacd211 */ /* 0x040fe400078038ff */
[----:B------:R-:W-:Y:S02]  /*ad30*/  @!P5 IADD3.X R177, PT, PT, R175, R170, RZ, P1, !PT ;  /* 0x000000aaafb1d210 */ /* 0x000fe40000ffe4ff */
[----:B------:R-:W-:Y:S01]  /*ad40*/  @!P5 LEA.HI.X R173, R140, R175, R141, 0x7, P0 ;  /* 0x000000af8cadd211 */ /* 0x000fe200000f3c8d */
[----:B------:R-:W-:Y:S01]  /*ad50*/  @P6 STS.128 [R167+0x3000], RZ ;  /* 0x003000ffa7006388 */ /* 0x000fe20000000c00 */
[----:B------:R-:W-:Y:S02]  /*ad60*/  LOP3.LUT R135, R135, 0xc0, R136, 0xf8, !PT ;  /* 0x000000c087877812 */ /* 0x000fe400078ef888 */
[----:B------:R-:W-:Y:S02]  /*ad70*/  IADD3 R154, PT, PT, R154, -0x1, RZ ;  /* 0xffffffff9a9a7810 */ /* 0x000fe40007ffe0ff */
[----:B------:R-:W-:Y:S02]  /*ad80*/  LOP3.LUT R135, R135, R0, RZ, 0x3c, !PT ;  /* 0x0000000087877212 */ /* 0x000fe400078e3cff */
[----:B------:R-:W-:Y:S01]  /*ad90*/  IADD3 R0, PT, PT, R116, R137, RZ ;  /* 0x0000008974007210 */ /* 0x000fe20007ffe0ff */
[----:B------:R-:W-:Y:S01]  /*ada0*/  @P5 STS.128 [R167+0x3800], RZ ;  /* 0x003800ffa7005388 */ /* 0x000fe20000000c00 */
[----:B------:R-:W-:Y:S02]  /*adb0*/  LOP3.LUT R89, R90, R135, RZ, 0xfc, !PT ;  /* 0x000000875a597212 */ /* 0x000fe400078efcff */
[----:B------:R-:W-:Y:S02]  /*adc0*/  ISETP.GT.AND P0, PT, R154, R147, PT ;  /* 0x000000939a00720c */ /* 0x000fe40003f04270 */
[----:B------:R-:W-:Y:S03]  /*add0*/  LEA R117, R89, R134, 0x1 ;  /* 0x0000008659757211 */ /* 0x000fe600078e08ff */
[----:B------:R-:W-:Y:S01]  /*ade0*/  @!PT LDS RZ, [RZ] ;  /* 0x00000000fffff984 */ /* 0x000fe20000000800 */
[----:B------:R-:W-:Y:S01]  /*adf0*/  @!PT LDS RZ, [RZ] ;  /* 0x00000000fffff984 */ /* 0x000fe20000000800 */
[----:B------:R-:W-:Y:S01]  /*ae00*/  @!PT LDS RZ, [RZ] ;  /* 0x00000000fffff984 */ /* 0x000fe20000000800 */
[----:B------:R-:W-:Y:S01]  /*ae10*/  @!P5 LDGSTS.E.BYPASS.LTC128B.128 [R167+0x3800], desc[UR4][R174.64] ;  /* 0x03800000aea7dfae */ /* 0x000fe2000b981a04 */
[----:B------:R-:W-:Y:S07]  /*ae20*/  IADD3 R124, PT, PT, R117, R116, RZ ;  /* 0x00000074757c7210 */ /* 0x000fee0007ffe0ff */
        /* <DEDUP_REMOVED lines=11> */
[----:B------:R-:W2:Y:S04]  /*aee0*/  LD.E R169, desc[UR4][R2.64+0x18c] ;  /* 0x00018c0402a97980 */ /* 0x000ea8000c101900 */
[----:B------:R-:W3:Y:S08]  /*aef0*/  LDSM.16.M88.4 R92, [R137+0x1000] ;  /* 0x00100000895c783b */ /* 0x000ef00000000200 */
[----:B------:R-:W0:Y:S08]  /*af00*/  LDGDEPBAR ;  /* 0x00000000000079af */ /* 0x000e300000000000 */
[----:B------:R-:W4:Y:S08]  /*af10*/  LDSM.16.M88.4 R96, [R137+0x1400] ;  /* 0x001400008960783b */ /* 0x000f300000000200 */
[----:B------:R-:W5:Y:S08]  /*af20*/  LDSM.16.M88.4 R100, [R137+0x1800] ;  /* 0x001800008964783b */ /* 0x000f700000000200 */
[----:B------:R-:W1:Y:S08]  /*af30*/  LDSM.16.M88.4 R104, [R137+0x1c00] ;  /* 0x001c00008968783b */ /* 0x000e700000000200 */
        /* <DEDUP_REMOVED lines=23> */
[----:B------:R-:W1:Y:S07]  /*b0b0*/  LDSM.16.M88.4 R88, [R0+0x1400] ;  /* 0x001400000058783b */ /* 0x000e6e0000000200 */
[C---:B-----5:R-:W-:Y:S08]  /*b0c0*/  HMMA.16816.F32.BF16 R4, R124.reuse, R128, R4 ;  /* 0x000000807c04723c */ /* 0x060ff00000041804 */
[C---:B------:R-:W-:Y:S08]  /*b0d0*/  HMMA.16816.F32.BF16 R8, R124.reuse, R130, R8 ;  /* 0x000000827c08723c */ /* 0x040ff00000041808 */
[C---:B-1----:R-:W-:Y:S08]  /*b0e0*/  HMMA.16816.F32.BF16 R12, R124.reuse, R88, R12 ;  /* 0x000000587c0c723c */ /* 0x042ff0000004180c */
[C---:B------:R-:W-:Y:S01]  /*b0f0*/  HMMA.16816.F32.BF16 R16, R124.reuse, R90, R16 ;  /* 0x0000005a7c10723c */ /* 0x040fe20000041810 */
[----:B------:R-:W1:Y:S07]  /*b100*/  LDSM.16.M88.4 R88, [R0+0x1c00] ;  /* 0x001c00000058783b */ /* 0x000e6e0000000200 */
[C---:B------:R-:W-:Y:S08]  /*b110*/  HMMA.16816.F32.BF16 R20, R124.reuse, R92, R20 ;  /* 0x0000005c7c14723c */ /* 0x040ff00000041814 */
[C---:B------:R-:W-:Y:S01]  /*b120*/  HMMA.16816.F32.BF16 R24, R124.reuse, R94, R24 ;  /* 0x0000005e7c18723c */ /* 0x040fe20000041818 */
[----:B------:R-:W3:Y:S07]  /*b130*/  LDSM.16.M88.4 R92, [R0+0x2000] ;  /* 0x00200000005c783b */ /* 0x000eee0000000200 */
[C---:B-1----:R-:W-:Y:S08]  /*b140*/  HMMA.16816.F32.BF16 R28, R124.reuse, R88, R28 ;  /* 0x000000587c1c723c */ /* 0x042ff0000004181c */
[C---:B------:R-:W-:Y:S01]  /*b150*/  HMMA.16816.F32.BF16 R32, R124.reuse, R90, R32 ;  /* 0x0000005a7c20723c */ /* 0x040fe20000041820 */
[----:B------:R-:W1:Y:S07]  /*b160*/  LDSM.16.M88.4 R88, [R0+0x2400] ;  /* 0x002400000058783b */ /* 0x000e6e0000000200 */
[C---:B---3--:R-:W-:Y:S08]  /*b170*/  HMMA.16816.F32.BF16 R36, R124.reuse, R92, R36 ;  /* 0x0000005c7c24723c */ /* 0x048ff00000041824 */
[C---:B------:R-:W-:Y:S01]  /*b180*/  HMMA.16816.F32.BF16 R40, R124.reuse, R94, R40 ;  /* 0x0000005e7c28723c */ /* 0x040fe20000041828 */
[----:B------:R-:W3:Y:S02]  /*b190*/  LDSM.16.M88.4 R92, [R0+0x2800] ;  /* 0x00280000005c783b */ /* 0x000ee40000000200 */
[-C--:B--2---:R-:W-:Y:S01]  /*b1a0*/  FMUL.FTZ R170, R4, R169.reuse ;  /* 0x000000a904aa7220 */ /* 0x084fe20000410000 */
        /* <DEDUP_REMOVED lines=215> */
.L_x_7493:
[----:B------:R-:W-:Y:S05]  /*bf20*/  BSYNC.RECONVERGENT B0 ;  /* 0x0000000000007941 */ /* 0x000fea0003800200 */
.L_x_7492:
        /* <DEDUP_REMOVED lines=29> */
.L_x_7491:
[----:B------:R-:W-:Y:S05]  /*c100*/  BSYNC.RECONVERGENT B1 ;  /* 0x0000000000017941 */ /* 0x000fea0003800200 */
.L_x_7490:
[C---:B------:R-:W-:Y:S01]  /*c110*/  ISETP.GE.AND P1, PT, R156.reuse, R146, PT ;  /* 0x000000929c00720c */ /* 0x040fe20003f26270 */
[----:B------:R-:W3:Y:S01]  /*c120*/  LD.E R21, desc[UR4][R2.64+0xdc] ;  /* 0x0000dc0402157980 */ /* 0x000ee2000c101900 */
[----:B------:R-:W-:Y:S01]  /*c130*/  LOP3.LUT R135, R135, 0x120, R136, 0xf8, !PT ;  /* 0x0000012087877812 */ /* 0x000fe200078ef888 */
[----:B------:R-:W-:Y:S01]  /*c140*/  VIADD R12, R156, 0xffffffe1 ;  /* 0xffffffe19c0c7836 */ /* 0x000fe20000000000 */
[----:B-1----:R-:W-:Y:S01]  /*c150*/  FSEL R29, R232, -INF , P1 ;  /* 0xff800000e81d7808 */ /* 0x002fe20000800000 */
[C---:B------:R-:W-:Y:S01]  /*c160*/  VIADD R14, R156.reuse, 0xfffffff1 ;  /* 0xfffffff19c0e7836 */ /* 0x040fe20000000000 */
[C---:B------:R-:W-:Y:S01]  /*c170*/  ISETP.GE.AND P1, PT, R156.reuse, R144, PT ;  /* 0x000000909c00720c */ /* 0x040fe20003f26270 */
        /* <DEDUP_REMOVED lines=30> */
[C---:B------:R-:W-:Y:S02]  /*c360*/  ISETP.GE.AND P0, PT, R0.reuse, R146, PT ;  /* 0x000000920000720c */ /* 0x040fe40003f06270 */
[----:B------:R-:W-:Y:S02]  /*c370*/  ISETP.GE.AND P5, PT, R0, R144, PT ;  /* 0x000000900000720c */ /* 0x000fe40003fa6270 */
        /* <DEDUP_REMOVED lines=67> */
[----:B------:R-:W-:Y:S02]  /*c7b0*/  FSEL R65, R170, -INF , !P6 ;  /* 0xff800000aa417808 */ /* 0x000fe40007000000 */
[----:B------:R-:W-:Y:S02]  /*c7c0*/  FSEL R200, R200, -INF , P0 ;  /* 0xff800000c8c87808 */ /* 0x000fe40000000000 */
[----:B------:R-:W-:Y:S02]  /*c7d0*/  ISETP.GE.AND P0, PT, R30, R146, PT ;  /* 0x000000921e00720c */ /* 0x000fe40003f06270 */
[-C--:B------:R-:W-:Y:S02]  /*c7e0*/  ISETP.GE.AND P6, PT, R5, R145.reuse, PT ;  /* 0x000000910500720c */ /* 0x080fe40003fc6270 */
        /* <DEDUP_REMOVED lines=11> */
[----:B------:R-:W-:Y:S02]  /*c8a0*/  ISETP.GE.AND P4, PT, R13, R145, PT ;  /* 0x000000910d00720c */ /* 0x000fe40003f86270 */
        /* <DEDUP_REMOVED lines=49> */
[----:B------:R-:W-:Y:S02]  /*cbc0*/  FSEL R184, R184, -INF , P1 ;  /* 0xff800000b8b87808 */ /* 0x000fe40000800000 */
[-C--:B------:R-:W-:Y:S02]  /*cbd0*/  ISETP.GE.AND P1, PT, R156, R145.reuse, PT ;  /* 0x000000919c00720c */ /* 0x080fe40003f26270 */
        /* <DEDUP_REMOVED lines=17> */
[C---:B------:R-:W-:Y:S01]  /*ccf0*/  ISETP.GE.AND P1, PT, R156.reuse, R143, PT ;  /* 0x0000008f9c00720c */ /* 0x040fe20003f26270 */
[----:B------:R-:W-:Y:S01]  /*cd00*/  VIADD R156, R156, 0xffffff80 ;  /* 0xffffff809c9c7836 */ /* 0x000fe20000000000 */
[----:B------:R-:W-:Y:S02]  /*cd10*/  FSEL R53, R196, -INF , !P5 ;  /* 0xff800000c4357808 */ /* 0x000fe40006800000 */
[----:B------:R-:W-:Y:S02]  /*cd20*/  ISETP.GE.AND P5, PT, R18, R145, PT ;  /* 0x000000911200720c */ /* 0x000fe40003fa6270 */
[----:B------:R-:W-:Y:S02]  /*cd30*/  FSEL R9, R9, -INF , !P1 ;  /* 0xff80000009097808 */ /* 0x000fe40004800000 */
[-C--:B------:R-:W-:Y:S02]  /*cd40*/  ISETP.GE.AND P1, PT, R28, R144.reuse, PT ;  /* 0x000000901c00720c */ /* 0x080fe40003f26270 */
[----:B------:R-:W-:Y:S02]  /*cd50*/  FSEL R67, R198, -INF , !P5 ;  /* 0xff800000c6437808 */ /* 0x000fe40006800000 */
[-C--:B------:R-:W-:Y:S02]  /*cd60*/  ISETP.GE.AND P5, PT, R12, R143.reuse, PT ;  /* 0x0000008f0c00720c */ /* 0x080fe40003fa6270 */
[----:B------:R-:W-:Y:S02]  /*cd70*/  FSEL R101, R221, -INF , P1 ;  /* 0xff800000dd657808 */ /* 0x000fe40000800000 */
        /* <DEDUP_REMOVED lines=11> */
[----:B------:R-:W-:Y:S02]  /*ce30*/  FSEL R55, R227, -INF , P1 ;  /* 0xff800000e3377808 */ /* 0x000fe40000800000 */
[----:B------:R-:W-:Y:S02]  /*ce40*/  FSEL R167, R167, -INF , !P4 ;  /* 0xff800000a7a77808 */ /* 0x000fe40006000000 */
[----:B------:R-:W-:Y:S02]  /*ce50*/  ISETP.GE.AND P4, PT, R38, R145, PT ;  /* 0x000000912600720c */ /* 0x000fe40003f86270 */
        /* <DEDUP_REMOVED lines=40> */
[----:B------:R-:W-:Y:S02]  /*d0e0*/  ISETP.GE.AND P0, PT, R5, R143, PT ;  /* 0x0000008f0500720c */ /* 0x000fe40003f06270 */
[----:B------:R-:W-:Y:S02]  /*d0f0*/  FMNMX3.FTZ R4, R4, R51, R53, !PT ;  /* 0x0000003304047276 */ /* 0x000fe40007810035 */
[----:B------:R-:W-:Y:S02]  /*d100*/  FSEL R95, R177, -INF , !P0 ;  /* 0xff800000b15f7808 */ /* 0x000fe40004000000 */
[----:B------:R-:W-:Y:S02]  /*d110*/  ISETP.GE.AND P0, PT, R8, R143, PT ;  /* 0x0000008f0800720c */ /* 0x000fe40003f06270 */
[----:B------:R-:W-:Y:S02]  /*d120*/  FMNMX3.FTZ R0, R0, R97, R95, !PT ;  /* 0x0000006100007276 */ /* 0x000fe4000781005f */
[----:B------:R-:W-:Y:S02]  /*d130*/  FMNMX3.FTZ R4, R4, R67, R199, !PT ;  /* 0x0000004304047276 */ /* 0x000fe400078100c7 */
[----:B------:R-:W-:Y:S02]  /*d140*/  FMNMX3.FTZ R0, R0, R181, R99, !PT ;  /* 0x000000b500007276 */ /* 0x000fe40007810063 */
[----:B------:R-:W-:Y:S02]  /*d150*/  FMNMX3.FTZ R4, R4, R29, R11, !PT ;  /* 0x0000001d04047276 */ /* 0x000fe4000781000b */
[----:B------:R-:W-:Y:S02]  /*d160*/  FSEL R183, R183, -INF , !P0 ;  /* 0xff800000b7b77808 */ /* 0x000fe40004000000 */
[----:B------:R-:W-:Y:S02]  /*d170*/  ISETP.GE.AND P0, PT, R16, R143, PT ;  /* 0x0000008f1000720c */ /* 0x000fe40003f06270 */
[----:B------:R-:W-:Y:S02]  /*d180*/  FSEL R177, R205, -INF , !P6 ;  /* 0xff800000cdb17808 */ /* 0x000fe40007000000 */
[----:B------:R-:W-:Y:S02]  /*d190*/  ISETP.GE.AND P6, PT, R31, R145, PT ;  /* 0x000000911f00720c */ /* 0x000fe40003fc6270 */
[----:B------:R-:W-:Y:S02]  /*d1a0*/  FMNMX3.FTZ R4, R4, R17, R177, !PT ;  /* 0x0000001104047276 */ /* 0x000fe400078100b1 */
[----:B------:R-:W-:Y:S02]  /*d1b0*/  FSEL R191, R191, -INF , !P0 ;  /* 0xff800000bfbf7808 */ /* 0x000fe40004000000 */
[----:B------:R-:W-:Y:S02]  /*d1c0*/  ISETP.GE.AND P0, PT, R25, R145, PT ;  /* 0x000000911900720c */ /* 0x000fe40003f06270 */
[----:B------:R-:W-:Y:S02]  /*d1d0*/  FSEL R171, R208, -INF , !P6 ;  /* 0xff800000d0ab7808 */ /* 0x000fe40007000000 */
[----:B------:R-:W-:Y:S02]  /*d1e0*/  ISETP.GE.AND P6, PT, R19, R143, PT ;  /* 0x0000008f1300720c */ /* 0x000fe40003fc6270 */
[----:B------:R-:W-:Y:S02]  /*d1f0*/  FSEL R19, R203, -INF , !P1 ;  /* 0xff800000cb137808 */ /* 0x000fe40004800000 */
[C---:B------:R-:W-:Y:S02]  /*d200*/  ISETP.GE.AND P1, PT, R32.reuse, R145, PT ;  /* 0x000000912000720c */ /* 0x040fe40003f26270 */
        /* <DEDUP_REMOVED lines=51> */
[----:B------:R-:W-:Y:S05]  /*d540*/  FMNMX3.FTZ R7, R0, R23, R22, !PT ;  /* 0x0000001700077276 */ /* 0x000fea0007810016 */
[----:B------:R-:W2:Y:S01]  /*d550*/  SHFL.BFLY PT, R0, R7, 0x2, 0x1f ;  /* 0x0c401f0007007f89 */ /* 0x000ea200000e0000 */
[----:B-1----:R-:W-:Y:S07]  /*d560*/  FMNMX.FTZ R15, R4, R5, !PT ;  /* 0x00000005040f7209 */ /* 0x002fee0007810000 */
[----:B------:R-:W1:Y:S01]  /*d570*/  SHFL.BFLY PT, R20, R15, 0x1, 0x1f ;  /* 0x0c201f000f147f89 */ /* 0x000e6200000e0000 */
[----:B--2---:R-:W-:Y:S07]  /*d580*/  FMNMX.FTZ R5, R7, R0, !PT ;  /* 0x0000000007057209 */ /* 0x004fee0007810000 */
[----:B------:R-:W2:Y:S01]  /*d590*/  SHFL.BFLY PT, R0, R5, 0x1, 0x1f ;  /* 0x0c201f0005007f89 */ /* 0x000ea200000e0000 */
[----:B-1----:R-:W-:Y:S04]  /*d5a0*/  FMNMX.FTZ R20, R15, R20, !PT ;  /* 0x000000140f147209 */ /* 0x002fe80007810000 */
        /* <DEDUP_REMOVED lines=14> */
[----:B------:R-:W-:Y:S01]  /*d690*/  VIADD R44, R45, 0x3020 ;  /* 0x000030202d2c7836 */ /* 0x000fe20000000000 */
[----:B------:R-:W-:Y:S01]  /*d6a0*/  LDSM.16.MT88.4 R36, [R45+0x3400] ;  /* 0x003400002d24783b */ /* 0x000fe20000004200 */
[-CC-:B------:R-:W-:Y:S01]  /*d6b0*/  FFMA.FTZ R52, R29, R21.reuse, -R50.reuse ;  /* 0x000000151d347223 */ /* 0x180fe20000010832 */
[-CC-:B------:R-:W-:Y:S01]  /*d6c0*/  FFMA.FTZ R109, R49, R21.reuse, -R50.reuse ;  /* 0x00000015316d7223 */ /* 0x180fe20000010832 */
[-CC-:B------:R-:W-:Y:S03]  /*d6d0*/  FFMA.FTZ R49, R11, R21.reuse, -R50.reuse ;  /* 0x000000150b317223 */ /* 0x180fe60000010832 */
[----:B------:R-:W-:Y:S01]  /*d6e0*/  MUFU.EX2 R106, R106 ;  /* 0x0000006a006a7308 */ /* 0x000fe20000000800 */
[----:B--2---:R-:W-:Y:S01]  /*d6f0*/  FMNMX.FTZ R0, R5, R0, !PT ;  /* 0x0000000005007209 */ /* 0x004fe20007810000 */
[-CC-:B------:R-:W-:Y:S01]  /*d700*/  FFMA.FTZ R104, R63, R21.reuse, -R50.reuse ;  /* 0x000000153f687223 */ /* 0x180fe20000010832 */
[-CC-:B------:R-:W-:Y:S01]  /*d710*/  FFMA.FTZ R111, R61, R21.reuse, -R50.reuse ;  /* 0x000000153d6f7223 */ /* 0x180fe20000010832 */
[C---:B------:R-:W-:Y:S01]  /*d720*/  FMUL.FTZ R5, R21.reuse, R6 ;  /* 0x0000000615057220 */ /* 0x040fe20000410000 */
[C---:B------:R-:W-:Y:S01]  /*d730*/  FSETP.NEU.FTZ.AND P0, PT, R0.reuse, -INF , PT ;  /* 0xff8000000000780b */ /* 0x040fe20003f1d000 */
[----:B------:R-:W-:Y:S01]  /*d740*/  FMUL.FTZ R46, R21, R0 ;  /* 0x00000000152e7220 */ /* 0x000fe20000410000 */
[-CC-:B------:R-:W-:Y:S03]  /*d750*/  FFMA.FTZ R96, R179, R21.reuse, -R50.reuse ;  /* 0x00000015b3607223 */ /* 0x180fe60000010832 */
[----:B------:R-:W1:Y:S01]  /*d760*/  MUFU.EX2 R104, R104 ;  /* 0x0000006800687308 */ /* 0x000e620000000800 */
[----:B------:R-:W-:Y:S01]  /*d770*/  FSEL R4, R0, RZ, P0 ;  /* 0x000000ff00047208 */ /* 0x000fe20000000000 */
[-CC-:B------:R-:W-:Y:S01]  /*d780*/  FFMA.FTZ R54, R67, R21.reuse, -R50.reuse ;  /* 0x0000001543367223 */ /* 0x180fe20000010832 */
[----:B------:R-:W-:Y:S01]  /*d790*/  FSEL R46, R46, RZ, P0 ;  /* 0x000000ff2e2e7208 */ /* 0x000fe20000000000 */
[-CC-:B------:R-:W-:Y:S01]  /*d7a0*/  FFMA.FTZ R60, R51, R21.reuse, -R50.reuse ;  /* 0x00000015333c7223 */ /* 0x180fe20000010832 */
[-CC-:B------:R-:W-:Y:S01]  /*d7b0*/  FFMA.FTZ R51, R199, R21.reuse, -R50.reuse ;  /* 0x00000015c7337223 */ /* 0x180fe20000010832 */
[----:B------:R-:W-:Y:S01]  /*d7c0*/  FADD.FTZ R4, -R4, R85 ;  /* 0x0000005504047221 */ /* 0x000fe20000010100 */
[-C--:B------:R-:W-:Y:S03]  /*d7d0*/  FFMA.FTZ R84, R123, R21.reuse, -R50 ;  /* 0x000000157b547223 */ /* 0x080fe60000010832 */
[----:B------:R-:W-:Y:S01]  /*d7e0*/  MUFU.EX2 R111, R111 ;  /* 0x0000006f006f7308 */ /* 0x000fe20000000800 */
[-CC-:B------:R-:W-:Y:S01]  /*d7f0*/  FFMA.FTZ R53, R13, R21.reuse, -R46.reuse ;  /* 0x000000150d357223 */ /* 0x180fe2000001082e */
[-C--:B------:R-:W-:Y:S01]  /*d800*/  FFMA.FTZ R107, R97, R21.reuse, -R46 ;  /* 0x00000015616b7223 */ /* 0x080fe2000001082e */
[----:B------:R-:W2:Y:S01]  /*d810*/  LDSM.16.MT88.4 R12, [R45+0x3000] ;  /* 0x003000002d0c783b */ /* 0x000ea20000004200 */
[-C--:B------:R-:W-:Y:S01]  /*d820*/  FFMA.FTZ R97, R35, R21.reuse, -R50 ;  /* 0x0000001523617223 */ /* 0x080fe20000010832 */
[-C--:B------:R-:W-:Y:S01]  /*d830*/  FFMA.FTZ R94, R99, R21.reuse, -R46 ;  /* 0x00000015635e7223 */ /* 0x080fe2000001082e */
[-C--:B------:R-:W-:Y:S01]  /*d840*/  FFMA.FTZ R99, R41, R21.reuse, -R50 ;  /* 0x0000001529637223 */ /* 0x080fe20000010832 */
[----:B------:R-:W-:Y:S03]  /*d850*/  FMUL.FTZ R7, R21, R4 ;  /* 0x0000000415077220 */ /* 0x000fe60000410000 */
[----:B------:R-:W3:Y:S01]  /*d860*/  MUFU.EX2 R100, R100 ;  /* 0x0000006400647308 */ /* 0x000ee20000000800 */
[----:B------:R-:W-:Y:S01]  /*d870*/  VIADD R4, R45, 0x3000 ;  /* 0x000030002d047836 */ /* 0x000fe20000000000 */
[----:B-1----:R-:W-:Y:S01]  /*d880*/  F2FP.BF16.F32.PACK_AB R28, R104, R106 ;  /* 0x0000006a681c723e */ /* 0x002fe200000010ff */
[-CC-:B------:R-:W-:Y:S01]  /*d890*/  FFMA.FTZ R62, R9, R21.reuse, -R46.reuse ;  /* 0x00000015093e7223 */ /* 0x180fe2000001082e */
[-CC-:B------:R-:W-:Y:S01]  /*d8a0*/  FFMA.FTZ R26, R185, R21.reuse, -R46.reuse ;  /* 0x00000015b91a7223 */ /* 0x180fe2000001082e */
[----:B------:R-:W-:Y:S02]  /*d8b0*/  @P2 VIADD R44, R4, 0xffffffe0 ;  /* 0xffffffe0042c2836 */ /* 0x000fe40000000000 */
[-CC-:B------:R-:W-:Y:S01]  /*d8c0*/  FFMA.FTZ R67, R19, R21.reuse, -R46.reuse ;  /* 0x0000001513437223 */ /* 0x180fe2000001082e */
[-CC-:B------:R-:W-:Y:S02]  /*d8d0*/  FFMA.FTZ R88, R189, R21.reuse, -R46.reuse ;  /* 0x00000015bd587223 */ /* 0x180fe4000001082e */
[----:B------:R-:W-:Y:S01]  /*d8e0*/  MUFU.EX2 R107, R107 ;  /* 0x0000006b006b7308 */ /* 0x000fe20000000800 */
[-CC-:B------:R-:W-:Y:S01]  /*d8f0*/  FFMA.FTZ R64, R191, R21.reuse, -R46.reuse ;  /* 0x00000015bf407223 */ /* 0x180fe2000001082e */
[----:B------:R-:W1:Y:S01]  /*d900*/  LDSM.16.MT88.4 R32, [R44] ;  /* 0x000000002c20783b */ /* 0x000e620000004200 */
[-CC-:B------:R-:W-:Y:S01]  /*d910*/  FFMA.FTZ R63, R193, R21.reuse, -R46.reuse ;  /* 0x00000015c13f7223 */ /* 0x180fe2000001082e */
[-CC-:B------:R-:W-:Y:S01]  /*d920*/  FFMA.FTZ R61, R195, R21.reuse, -R46.reuse ;  /* 0x00000015c33d7223 */ /* 0x180fe2000001082e */
[-CC-:B------:R-:W-:Y:S01]  /*d930*/  FFMA.FTZ R113, R172, R21.reuse, -R46.reuse ;  /* 0x00000015ac717223 */ /* 0x180fe2000001082e */
[-CC-:B------:R-:W-:Y:S01]  /*d940*/  FFMA.FTZ R102, R91, R21.reuse, -R46.reuse ;  /* 0x000000155b667223 */ /* 0x180fe2000001082e */
[--C-:B------:R-:W-:Y:S03]  /*d950*/  FFMA.FTZ R91, R187, R21, -R46.reuse ;  /* 0x00000015bb5b7223 */ /* 0x100fe6000001082e */
[----:B------:R-:W4:Y:S01]  /*d960*/  MUFU.EX2 R25, R5 ;  /* 0x0000000500197308 */ /* 0x000f220000000800 */
[----:B---3--:R-:W-:Y:S01]  /*d970*/  F2FP.BF16.F32.PACK_AB R30, R100, R111 ;  /* 0x0000006f641e723e */ /* 0x008fe200000010ff */
[----:B------:R-:W3:Y:S01]  /*d980*/  LDSM.16.MT88.4 R40, [R44+0x400] ;  /* 0x000400002c28783b */ /* 0x000ee20000004200 */
        /* <DEDUP_REMOVED lines=13> */
[----:B------:R-:W5:Y:S01]  /*da60*/  MUFU.EX2 R102, R102 ;  /* 0x0000006600667308 */ /* 0x000f620000000800 */
[C---:B----4-:R-:W-:Y:S01]  /*da70*/  FMUL.FTZ R8, R25.reuse, R76 ;  /* 0x0000004c19087220 */ /* 0x050fe20000410000 */
[C---:B------:R-:W-:Y:S01]  /*da80*/  FMUL.FTZ R9, R25.reuse, R77 ;  /* 0x0000004d19097220 */ /* 0x040fe20000410000 */
[C---:B------:R-:W-:Y:S01]  /*da90*/  FMUL.FTZ R16, R25.reuse, R68 ;  /* 0x0000004419107220 */ /* 0x040fe20000410000 */
[C---:B------:R-:W-:Y:S01]  /*daa0*/  FMUL.FTZ R4, R25.reuse, R80 ;  /* 0x0000005019047220 */ /* 0x040fe20000410000 */
[----:B------:R-:W-:Y:S01]  /*dab0*/  FMUL.FTZ R5, R25, R81 ;  /* 0x0000005119057220 */ /* 0x000fe20000410000 */
[-C--:B------:R-:W-:Y:S01]  /*dac0*/  FFMA.FTZ R68, R173, R21.reuse, -R46 ;  /* 0x00000015ad447223 */ /* 0x080fe2000001082e */
[----:B------:R-:W-:Y:S03]  /*dad0*/  FFMA.FTZ R106, R25, R168, R106 ;  /* 0x000000a8196a7223 */ /* 0x000fe6000001006a */
[----:B------:R-:W4:Y:S01]  /*dae0*/  MUFU.EX2 R98, R98 ;  /* 0x0000006200627308 */ /* 0x000f220000000800 */
[-CC-:B------:R-:W-:Y:S01]  /*daf0*/  FFMA.FTZ R81, R131, R21.reuse, -R50.reuse ;  /* 0x0000001583517223 */ /* 0x180fe20000010832 */
[----:B------:R-:W-:Y:S01]  /*db00*/  FFMA.FTZ R80, R129, R21, -R50 ;  /* 0x0000001581507223 */ /* 0x000fe20000010832 */
[----:B------:R-:W-:Y:S01]  /*db10*/  FADD.FTZ R106, R104, R106 ;  /* 0x0000006a686a7221 */ /* 0x000fe20000010000 */
[----:B------:R-:W-:Y:S01]  /*db20*/  ISETP.GT.AND P0, PT, R154, R147, PT ;  /* 0x000000939a00720c */ /* 0x000fe20003f04270 */
[-CC-:B------:R-:W-:Y:S01]  /*db30*/  FFMA.FTZ R55, R55, R21.reuse, -R46.reuse ;  /* 0x0000001537377223 */ /* 0x180fe2000001082e */
[----:B------:R-:W-:Y:S01]  /*db40*/  FFMA.FTZ R23, R23, R21, -R46 ;  /* 0x0000001517177223 */ /* 0x000fe2000001082e */
[----:B------:R-:W-:Y:S03]  /*db50*/  FADD.FTZ R111, R111, R106 ;  /* 0x0000006a6f6f7221 */ /* 0x000fe60000010000 */
[----:B------:R-:W2:Y:S01]  /*db60*/  MUFU.EX2 R24, R7 ;  /* 0x0000000700187308 */ /* 0x000ea20000000800 */
[----:B-----5:R-:W-:Y:S01]  /*db70*/  F2FP.BF16.F32.PACK_AB R29, R102, R113 ;  /* 0x00000071661d723e */ /* 0x020fe200000010ff */
[----:B------:R-:W-:Y:S08]  /*db80*/  FADD.FTZ R100, R100, R111 ;  /* 0x0000006f64647221 */ /* 0x000ff00000010000 */
[----:B------:R-:W-:Y:S01]  /*db90*/  MUFU.EX2 R109, R109 ;  /* 0x0000006d006d7308 */ /* 0x000fe20000000800 */
[----:B----4-:R-:W-:Y:S09]  /*dba0*/  F2FP.BF16.F32.PACK_AB R31, R98, R107 ;  /* 0x0000006b621f723e */ /* 0x010ff200000010ff */
[----:B------:R-:W4:Y:S01]  /*dbb0*/  MUFU.EX2 R96, R96 ;  /* 0x0000006000607308 */ /* 0x000f220000000800 */
[C---:B--2---:R-:W-:Y:S01]  /*dbc0*/  FMUL.FTZ R10, R24.reuse, R78 ;  /* 0x0000004e180a7220 */ /* 0x044fe20000410000 */
[C---:B------:R-:W-:Y:S01]  /*dbd0*/  FMUL.FTZ R11, R24.reuse, R79 ;  /* 0x0000004f180b7220 */ /* 0x040fe20000410000 */
[C---:B------:R-:W-:Y:S01]  /*dbe0*/  FMUL.FTZ R18, R24.reuse, R70 ;  /* 0x0000004618127220 */ /* 0x040fe20000410000 */
[C---:B------:R-:W-:Y:S01]  /*dbf0*/  FMUL.FTZ R19, R24.reuse, R71 ;  /* 0x0000004718137220 */ /* 0x040fe20000410000 */
[C---:B------:R-:W-:Y:S01]  /*dc00*/  FMUL.FTZ R6, R24.reuse, R82 ;  /* 0x0000005218067220 */ /* 0x040fe20000410000 */
[C---:B------:R-:W-:Y:S01]  /*dc10*/  FMUL.FTZ R7, R24.reuse, R83 ;  /* 0x0000005318077220 */ /* 0x040fe20000410000 */
[-CC-:B------:R-:W-:Y:S03]  /*dc20*/  FFMA.FTZ R71, R177, R21.reuse, -R50.reuse ;  /* 0x00000015b1477223 */ /* 0x180fe60000010832 */
[----:B------:R-:W-:Y:S01]  /*dc30*/  MUFU.EX2 R103, R103 ;  /* 0x0000006700677308 */ /* 0x000fe20000000800 */
[C---:B------:R-:W-:Y:S01]  /*dc40*/  FFMA.FTZ R113, R24.reuse, R166, R113 ;  /* 0x000000a618717223 */ /* 0x040fe20000010071 */
[-C--:B------:R-:W-:Y:S01]  /*dc50*/  FFMA.FTZ R70, R171, R21.reuse, -R50 ;  /* 0x00000015ab467223 */ /* 0x080fe20000010832 */
[-CC-:B------:R-:W-:Y:S01]  /*dc60*/  FFMA.FTZ R82, R127, R21.reuse, -R46.reuse ;  /* 0x000000157f527223 */ /* 0x180fe2000001082e */
[----:B------:R-:W-:Y:S01]  /*dc70*/  FFMA.FTZ R83, R125, R21, -R46 ;  /* 0x000000157d537223 */ /* 0x000fe2000001082e */
        /* <DEDUP_REMOVED lines=13> */
[----:B------:R-:W-:Y:S03]  /*dd50*/  FFMA.FTZ R74, R137, R21, -R46 ;  /* 0x00000015894a7223 */ /* 0x000fe6000001082e */
[----:B------:R-:W-:Y:S01]  /*dd60*/  MUFU.EX2 R95, R95 ;  /* 0x0000005f005f7308 */ /* 0x000fe20000000800 */
[C---:B-1----:R-:W-:Y:S03]  /*dd70*/  HMMA.16816.F32.BF16 R12, R28.reuse, R32, R12 ;  /* 0x000000201c0c723c */ /* 0x042fe6000004180c */
[----:B------:R-:W-:Y:S06]  /*dd80*/  FADD.FTZ R102, R102, R113 ;  /* 0x0000007166667221 */ /* 0x000fec0000010000 */
[----:B------:R-:W1:Y:S01]  /*dd90*/  MUFU.EX2 R26, R26 ;  /* 0x0000001a001a7308 */ /* 0x000e620000000800 */
[----:B------:R-:W-:Y:S01]  /*dda0*/  HMMA.16816.F32.BF16 R16, R28, R34, R16 ;  /* 0x000000221c10723c */ /* 0x000fe20000041810 */
[----:B------:R-:W3:Y:S02]  /*ddb0*/  LDSM.16.MT88.4 R32, [R45+0x3800] ;  /* 0x003800002d20783b */ /* 0x000ee40000004200 */
[----:B----4-:R-:W-:Y:S01]  /*ddc0*/  F2FP.BF16.F32.PACK_AB R28, R96, R109 ;  /* 0x0000006d601c723e */ /* 0x010fe200000010ff */
        /* <DEDUP_REMOVED lines=13> */
[----:B------:R-:W-:Y:S04]  /*dea0*/  FADD.FTZ R95, R95, R94 ;  /* 0x0000005e5f5f7221 */ /* 0x000fe80000010000 */
[----:B------:R-:W1:Y:S01]  /*deb0*/  MUFU.EX2 R91, R91 ;  /* 0x0000005b005b7308 */ /* 0x000e620000000800 */
[C---:B------:R-:W-:Y:S03]  /*dec0*/  HMMA.16816.F32.BF16 R4, R28.reuse, R36, R4 ;  /* 0x000000241c04723c */ /* 0x040fe60000041804 */
[----:B------:R-:W-:Y:S06]  /*ded0*/  FADD.FTZ R76, R26, R95 ;  /* 0x0000005f1a4c7221 */ /* 0x000fec0000010000 */
[----:B------:R-:W2:Y:S01]  /*dee0*/  MUFU.EX2 R88, R88 ;  /* 0x0000005800587308 */ /* 0x000ea20000000800 */
[C---:B------:R-:W-:Y:S01]  /*def0*/  HMMA.16816.F32.BF16 R8, R28.reuse, R38, R8 ;  /* 0x000000261c08723c */ /* 0x040fe20000041808 */
[----:B------:R-:W4:Y:S08]  /*df00*/  LDSM.16.MT88.4 R36, [R44+0x800] ;  /* 0x000800002c24783b */ /* 0x000f300000004200 */
[----:B------:R-:W-:Y:S01]  /*df10*/  MUFU.EX2 R66, R66 ;  /* 0x0000004200427308 */ /* 0x000fe20000000800 */
[C---:B---3--:R-:W-:Y:S03]  /*df20*/  HMMA.16816.F32.BF16 R12, R28.reuse, R40, R12 ;  /* 0x000000281c0c723c */ /* 0x048fe6000004180c */
[----:B-1----:R-:W-:Y:S06]  /*df30*/  FADD.FTZ R77, R91, R76 ;  /* 0x0000004c5b4d7221 */ /* 0x002fec0000010000 */
[----:B------:R-:W1:Y:S01]  /*df40*/  MUFU.EX2 R65, R65 ;  /* 0x0000004100417308 */ /* 0x000e620000000800 */
[----:B------:R-:W-:Y:S01]  /*df50*/  HMMA.16816.F32.BF16 R16, R28, R42, R16 ;  /* 0x0000002a1c10723c */ /* 0x000fe20000041810 */
[----:B------:R-:W3:Y:S02]  /*df60*/  LDSM.16.MT88.4 R40, [R45+0x3c00] ;  /* 0x003c00002d28783b */ /* 0x000ee40000004200 */
[----:B--2---:R-:W-:Y:S01]  /*df70*/  FADD.FTZ R77, R88, R77 ;  /* 0x0000004d584d7221 */ /* 0x004fe20000010000 */
[----:B------:R-:W-:Y:S01]  /*df80*/  F2FP.BF16.F32.PACK_AB R28, R90, R97 ;  /* 0x000000615a1c723e */ /* 0x000fe200000010ff */
[----:B------:R-:W-:Y:S01]  /*df90*/  FADD.FTZ R97, R97, R92 ;  /* 0x0000005c61617221 */ /* 0x000fe20000010000 */
[----:B------:R-:W-:Y:S03]  /*dfa0*/  F2FP.BF16.F32.PACK_AB R29, R88, R91 ;  /* 0x0000005b581d723e */ /* 0x000fe600000010ff */
        /* <DEDUP_REMOVED lines=10> */
[C---:B------:R-:W-:Y:S09]  /*e050*/  HMMA.16816.F32.BF16 R4, R28.reuse, R32, R4 ;  /* 0x000000201c04723c */ /* 0x040ff20000041804 */
[----:B------:R-:W2:Y:S01]  /*e060*/  MUFU.EX2 R56, R56 ;  /* 0x0000003800387308 */ /* 0x000ea20000000800 */
[C---:B------:R-:W-:Y:S01]  /*e070*/  HMMA.16816.F32.BF16 R8, R28.reuse, R34, R8 ;  /* 0x000000221c08723c */ /* 0x040fe20000041808 */
[----:B------:R-:W5:Y:S08]  /*e080*/  LDSM.16.MT88.4 R32, [R44+0xc00] ;  /* 0x000c00002c20783b */ /* 0x000f700000004200 */
        /* <DEDUP_REMOVED lines=43> */
[----:B------:R-:W4:Y:S02]  /*e340*/  LDSM.16.MT88.4 R36, [R44+0x1400] ;  /* 0x001400002c24783b */ /* 0x000f240000004200 */
[----:B--2---:R-:W-:Y:S01]  /*e350*/  F2FP.BF16.F32.PACK_AB R24, R73, R70 ;  /* 0x000000464918723e */ /* 0x004fe200000010ff */
[----:B------:R-:W-:Y:S05]  /*e360*/  FADD.FTZ R70, R70, R71 ;  /* 0x0000004746467221 */ /* 0x000fea0000010000 */
[----:B------:R-:W-:Y:S01]  /*e370*/  MUFU.EX2 R81, R81 ;  /* 0x0000005100517308 */ /* 0x000fe20000000800 */
[C---:B---3--:R-:W-:Y:S03]  /*e380*/  HMMA.16816.F32.BF16 R12, R28.reuse, R40, R12 ;  /* 0x000000281c0c723c */ /* 0x048fe6000004180c */
        /* <DEDUP_REMOVED lines=90> */
.L_x_7487:
        /* <DEDUP_REMOVED lines=11> */
.L_x_7502:
[----:B----4-:R-:W-:Y:S01]  /*e9e0*/  FADD.FTZ R4, R10, R11 ;  /* 0x0000000b0a047221 */ /* 0x010fe20000010000 */
[----:B------:R-:W2:Y:S01]  /*e9f0*/  MUFU.RCP R8, R6 ;  /* 0x0000000600087308 */ /* 0x000ea20000001000 */
[----:B---3--:R-:W-:Y:S01]  /*ea00*/  SHF.L.U32 R10, R87, 0x1, RZ ;  /* 0x00000001570a7819 */ /* 0x008fe200000006ff */
[----:B------:R-:W-:Y:S05]  /*ea10*/  WARPSYNC.ALL ;  /* 0x0000000000007948 */ /* 0x000fea0003800000 */
[----:B------:R-:W-:Y:S01]  /*ea20*/  BAR.SYNC.DEFER_BLOCKING 0x0 ;  /* 0x0000000000007b1d */ /* 0x000fe20000010000 */
[----:B------:R-:W-:Y:S02]  /*ea30*/  LOP3.LUT R10, R133, 0x6, R10, 0xf8, !PT ;  /* 0x00000006850a7812 */ /* 0x000fe400078ef80a */
[----:B------:R-:W-:-:S02]  /*ea40*/  FSETP.NE.FTZ.AND P0, PT, R4, RZ, PT ;  /* 0x000000ff0400720b */ /* 0x000fc40003f15000 */
[----:B------:R-:W-:Y:S01]  /*ea50*/  LOP3.LUT R9, R10, 0x20, R159, 0xf8, !PT ;  /* 0x000000200a097812 */ /* 0x000fe200078ef89f */
[----:B------:R-:W3:Y:S01]  /*ea60*/  MUFU.RCP R7, R4 ;  /* 0x0000000400077308 */ /* 0x000ee20000001000 */
        /* <DEDUP_REMOVED lines=33> */
[----:B------:R4:W-:Y:S04]  /*ec80*/  STS.64 [R7+0x460], R70 ;  /* 0x0004604607007388 */ /* 0x0009e80000000a00 */
[----:B------:R-:W4:Y:S04]  /*ec90*/  LD.E.64 R8, desc[UR4][R2.64+0xb0] ;  /* 0x0000b00402087980 */ /* 0x000f28000c101b00 */
[----:B------:R-:W4:Y:S01]  /*eca0*/  LD.E R13, desc[UR4][R2.64+0x60] ;  /* 0x00006004020d7980 */ /* 0x000f22000c101900 */
[----:B------:R-:W1:Y:S01]  /*ecb0*/  @P1 MUFU.LG2 R6, R6 ;  /* 0x0000000600061308 */ /* 0x000e620000000c00 */
[----:B------:R-:W-:-:S02]  /*ecc0*/  MOV R23, 0xff800000 ;  /* 0xff80000000177802 */ /* 0x000fc40000000f00 */
[----:B------:R4:W5:Y:S01]  /*ecd0*/  LD.E.64 R28, desc[UR4][R2.64+0x78] ;  /* 0x00007804021c7980 */ /* 0x000962000c101b00 */
[----:B------:R-:W-:Y:S02]  /*ece0*/  LOP3.LUT R15, R86, 0xd8, RZ, 0xc0, !PT ;  /* 0x000000d8560f7812 */ /* 0x000fe400078ec0ff */
[----:B--2---:R-:W-:Y:S01]  /*ecf0*/  LOP3.LUT R10, R132, 0x30, RZ, 0xc0, !PT ;  /* 0x00000030840a7812 */ /* 0x004fe200078ec0ff */
[----:B------:R2:W5:Y:S01]  /*ed00*/  LD.E.64 R26, desc[UR4][R2.64+0xa8] ;  /* 0x0000a804021a7980 */ /* 0x000562000c101b00 */
[----:B------:R-:W4:Y:S01]  /*ed10*/  @P0 MUFU.LG2 R4, R4 ;  /* 0x0000000400040308 */ /* 0x000f220000000c00 */
[----:B---3--:R-:W-:Y:S02]  /*ed20*/  LOP3.LUT R11, R15, 0x18, R132, 0x78, !PT ;  /* 0x000000180f0b7812 */ /* 0x008fe400078e7884 */
        /* <DEDUP_REMOVED lines=9> */
[----:B----4-:R-:W-:Y:S01]  /*edc0*/  @P0 FMUL.FTZ R7, R4, 0.69314718246459960938 ;  /* 0x3f31721804070820 */ /* 0x010fe20000410000 */
[----:B------:R-:W-:Y:S03]  /*edd0*/  BAR.SYNC.DEFER_BLOCKING 0x0 ;  /* 0x0000000000007b1d */ /* 0x000fe60000010000 */
[----:B------:R-:W-:Y:S01]  /*ede0*/  @P0 FFMA.FTZ R22, R5, R0, R7 ;  /* 0x0000000005160223 */ /* 0x000fe20000010007 */
[----:B------:R-:W-:-:S02]  /*edf0*/  LOP3.LUT P0, RZ, R87, 0x3, RZ, 0xc0, !PT ;  /* 0x0000000357ff7812 */ /* 0x000fc4000780c0ff */
[----:B------:R2:W1:Y:S04]  /*ee00*/  LDS.128 R16, [R134] ;  /* 0x0000000086107984 */ /* 0x0004680000000c00 */
[----:B------:R2:W3:Y:S01]  /*ee10*/  LDS.128 R4, [R134+0x1800] ;  /* 0x0018000086047984 */ /* 0x0004e20000000c00 */
[----:B------:R-:W-:Y:S01]  /*ee20*/  BSSY.RECONVERGENT B0, `(.L_x_7496) ;  /* 0x0000010000007945 */ /* 0x000fe20003800200 */
[----:B------:R-:W-:-:S04]  /*ee30*/  IMAD R8, R8, UR8, R161 ;  /* 0x0000000808087c24 */ /* 0x000fc8000f8e02a1 */
[----:B------:R-:W-:Y:S02]  /*ee40*/  IMAD R8, R8, R13, R160 ;  /* 0x0000000d08087224 */ /* 0x000fe400078e02a0 */
[----:B------:R2:W4:Y:S02]  /*ee50*/  LDS.128 R12, [R134+0x800] ;  /* 0x00080000860c7984 */ /* 0x0005240000000c00 */
[----:B------:R-:W-:Y:S02]  /*ee60*/  IMAD R24, R9, R8, R24 ;  /* 0x0000000809187224 */ /* 0x000fe400078e0218 */
        /* <DEDUP_REMOVED lines=11> */
.L_x_7497:
[----:B------:R-:W-:Y:S05]  /*ef20*/  BSYNC.RECONVERGENT B0 ;  /* 0x0000000000007941 */ /* 0x000fea0003800200 */
.L_x_7496:
        /* <DEDUP_REMOVED lines=21> */
[----:B-1----:R-:W-:Y:S05]  /*f080*/  @P4 RET.REL.NODEC R152 `(_ZN5flash24flash_fwd_splitkv_kernelI23Flash_fwd_kernel_traitsILi32ELi64ELi128ELi4ELb0ELb0EN7cutlass10bfloat16_tE19Flash_kernel_traitsILi32ELi64ELi128ELi4ES3_EELb0ELb1ELb0ELb0ELb0ELb1ELb1ELb0EEEvNS_16Flash_fwd_paramsE) ;  /* 0xffffff0c98dc4950 */ /* 0x002fea0003c3ffff */
[----:B------:R-:W-:Y:S01]  /*f090*/  MOV R153, 0x0 ;  /* 0x0000000000997802 */ /* 0x000fe20000000f00 */
[----:B------:R1:W-:Y:S03]  /*f0a0*/  ST.E.128 desc[UR4][R2.64+0x1800], R4 ;  /* 0x0018000402007985 */ /* 0x0003e6000c101d04 */
[----:B-1----:R-:W-:Y:S05]  /*f0b0*/  RET.REL.NODEC R152 `(_ZN5flash24flash_fwd_splitkv_kernelI23Flash_fwd_kernel_traitsILi32ELi64ELi128ELi4ELb0ELb0EN7cutlass10bfloat16_tE19Flash_kernel_traitsILi32ELi64ELi128ELi4ES3_EELb0ELb1ELb0ELb0ELb0ELb1ELb1ELb0EEEvNS_16Flash_fwd_paramsE) ;  /* 0xffffff0c98d07950 */ /* 0x002fea0003c3ffff */
.L_x_7495:
[----:B------:R-:W-:Y:S01]  /*f0c0*/  MOV R7, 0x2 ;  /* 0x0000000200077802 */ /* 0x000fe20000000f00 */
[----:B------:R-:W-:Y:S01]  /*f0d0*/  IMAD.MOV.U32 R4, RZ, RZ, 0x1f ;  /* 0x0000001fff047424 */ /* 0x000fe200078e00ff */
[----:B------:R-:W-:-:S07]  /*f0e0*/  MOV R8, 0xffffffff ;  /* 0xffffffff00087802 */ /* 0x000fce0000000f00 */
[----:B-1---5:R-:W-:Y:S05]  /*f0f0*/  WARPSYNC.COLLECTIVE R8, `(.L_x_7498) ;  /* 0x0000000008087348 */ /* 0x022fea0003c00000 */
[----:B------:R2:W3:Y:S02]  /*f100*/  SHFL.BFLY P0, R11, R168, R7, R4 ;  /* 0x0c000007a80b7389 */ /* 0x0004e40000000004 */
[----:B-123-5:R-:W-:Y:S05]  /*f110*/  ENDCOLLECTIVE ;  /* 0x000000000000791b */ /* 0x02efea0003800000 */
.L_x_7498:
[----:B------:R-:W-:Y:S02]  /*f120*/  IMAD.MOV.U32 R9, RZ, RZ, R11 ;  /* 0x000000ffff097224 */ /* 0x000fe400078e000b */
[----:B------:R-:W-:Y:S02]  /*f130*/  IMAD.MOV.U32 R7, RZ, RZ, 0x1 ;  /* 0x00000001ff077424 */ /* 0x000fe400078e00ff */
[----:B------:R-:W-:-:S05]  /*f140*/  FADD.FTZ R9, R9, R168 ;  /* 0x000000a809097221 */ /* 0x000fca0000010000 */
[----:B------:R-:W-:-:S07]  /*f150*/  MOV R168, R9 ;  /* 0x0000000900a87202 */ /* 0x000fce0000000f00 */
[----:B------:R-:W-:Y:S05]  /*f160*/  WARPSYNC.COLLECTIVE R8, `(.L_x_7499) ;  /* 0x0000000008087348 */ /* 0x000fea0003c00000 */
[----:B------:R1:W2:Y:S02]  /*f170*/  SHFL.BFLY P0, R11, R168, R7, R4 ;  /* 0x0c000007a80b7389 */ /* 0x0002a40000000004 */
[----:B-12---:R-:W-:Y:S05]  /*f180*/  ENDCOLLECTIVE ;  /* 0x000000000000791b */ /* 0x006fea0003800000 */
.L_x_7499:
[----:B------:R-:W-:Y:S01]  /*f190*/  MOV R168, R166 ;  /* 0x000000a600a87202 */ /* 0x000fe20000000f00 */
[----:B------:R-:W-:Y:S01]  /*f1a0*/  IMAD.MOV.U32 R7, RZ, RZ, 0x2 ;  /* 0x00000002ff077424 */ /* 0x000fe200078e00ff */
[----:B------:R-:W-:-:S07]  /*f1b0*/  MOV R6, R11 ;  /* 0x0000000b00067202 */ /* 0x000fce0000000f00 */
[----:B------:R-:W-:Y:S05]  /*f1c0*/  WARPSYNC.COLLECTIVE R8, `(.L_x_7500) ;  /* 0x0000000008087348 */ /* 0x000fea0003c00000 */
[----:B------:R1:W2:Y:S02]  /*f1d0*/  SHFL.BFLY P0, R11, R168, R7, R4 ;  /* 0x0c000007a80b7389 */ /* 0x0002a40000000004 */
[----:B-12---:R-:W-:Y:S05]  /*f1e0*/  ENDCOLLECTIVE ;  /* 0x000000000000791b */ /* 0x006fea0003800000 */
.L_x_7500:
[----:B------:R-:W-:Y:S01]  /*f1f0*/  FADD.FTZ R6, R9, R6 ;  /* 0x0000000609067221 */ /* 0x000fe20000010000 */
[----:B------:R-:W-:Y:S01]  /*f200*/  FADD.FTZ R10, R11, R166 ;  /* 0x000000a60b0a7221 */ /* 0x000fe20000010000 */
[----:B------:R-:W-:-:S04]  /*f210*/  MOV R7, 0x1 ;  /* 0x0000000100077802 */ /* 0x000fc80000000f00 */
[----:B------:R-:W-:-:S07]  /*f220*/  MOV R168, R10 ;  /* 0x0000000a00a87202 */ /* 0x000fce0000000f00 */
[----:B------:R-:W-:Y:S05]  /*f230*/  WARPSYNC.COLLECTIVE R8, `(.L_x_7501) ;  /* 0x0000000008087348 */ /* 0x000fea0003c00000 */
[----:B------:R1:W2:Y:S02]  /*f240*/  SHFL.BFLY P0, R11, R168, R7, R4 ;  /* 0x0c000007a80b7389 */ /* 0x0002a40000000004 */
[----:B-12---:R-:W-:Y:S05]  /*f250*/  ENDCOLLECTIVE ;  /* 0x000000000000791b */ /* 0x006fea0003800000 */
.L_x_7501:
[----:B------:R-:W-:Y:S05]  /*f260*/  BRA `(.L_x_7502) ;  /* 0xfffffff400dc7947 */ /* 0x000fea000383ffff */
.L_x_7503:
        /* <DEDUP_REMOVED lines=9> */
.L_x_10305:


//--------------------- .text._ZN5flash24flash_fwd_splitkv_kernelI23Flash_fwd_kernel_traitsILi32ELi64ELi128ELi4ELb0ELb0EN7cutlass10bfloat16_tE19Flash_kernel_traitsILi32ELi64ELi128ELi4ES3_EELb0ELb1ELb0ELb0ELb0ELb0ELb1ELb1EEEvNS_16Flash_fwd_paramsE --------------------------
	.section	.text._ZN5flash24flash_fwd_splitkv_kernelI23Flash_fwd_kernel_traitsILi32ELi64ELi128ELi4ELb0ELb0EN7cutlass10bfloat16_tE19Flash_kernel_traitsILi32ELi64ELi128ELi4ES3_EELb0ELb1ELb0ELb0ELb0ELb0ELb1ELb1EEEvNS_16Flash_fwd_paramsE,"ax",@progbits
	.align	128
        .global         _ZN5flash24flash_fwd_splitkv_kernelI23Flash_fwd_kernel_traitsILi32ELi64ELi128ELi4ELb0ELb0EN7cutlass10bfloat16_tE19Flash_kernel_traitsILi32ELi64ELi128ELi4ES3_EELb0ELb1ELb0ELb0ELb0ELb0ELb1ELb1EEEvNS_16Flash_fwd_paramsE
        .type           _ZN5flash24flash_fwd_splitkv_kernelI23Flash_fwd_kernel_traitsILi32ELi64ELi128ELi4ELb0ELb0EN7cutlass10bfloat16_tE19Flash_kernel_traitsILi32ELi64ELi128ELi4ES3_EELb0ELb1ELb0ELb0ELb0ELb0ELb1ELb1EEEvNS_16Flash_fwd_paramsE,@function
        .size           _ZN5flash24flash_fwd_splitkv_kernelI23Flash_fwd_kernel_traitsILi32ELi64ELi128ELi4ELb0ELb0EN7cutlass10bfloat16_tE19Flash_kernel_traitsILi32ELi64ELi128ELi4ES3_EELb0ELb1ELb0ELb0ELb0ELb0ELb1ELb1EEEvNS_16Flash_fwd_paramsE,(.L_x_10306 - _ZN5flash24flash_fwd_splitkv_kernelI23Flash_fwd_kernel_traitsILi32ELi64ELi128ELi4ELb0ELb0EN7cutlass10bfloat16_tE19Flash_kernel_traitsILi32ELi64ELi128ELi4ES3_EELb0ELb1ELb0ELb0ELb0ELb0ELb1ELb1EEEvNS_16Flash_fwd_paramsE)
        .other          _ZN5flash24flash_fwd_splitkv_kernelI23Flash_fwd_kernel_traitsILi32ELi64ELi128ELi4ELb0ELb0EN7cutlass10bfloat16_tE19Flash_kernel_traitsILi32ELi64ELi128ELi4ES3_EELb0ELb1ELb0ELb0ELb0ELb0ELb1ELb1EEEvNS_16Flash_fwd_paramsE,@"STO_CUDA_ENTRY STV_DEFAULT"
_ZN5flash24flash_fwd_splitkv_kernelI23Flash_fwd_kernel_traitsILi32ELi64ELi128ELi4ELb0ELb0EN7cutlass10bfloat16_tE19Flash_kernel_traitsILi32ELi64ELi128ELi4ES3_EELb0ELb1ELb0ELb0ELb0ELb0ELb1ELb1EEEvNS_16Flash_fwd_paramsE:
.text._ZN5flash24flash_fwd_splitkv_kernelI23Flash_fwd_kernel_traitsILi32ELi64ELi128ELi4ELb0ELb0EN7cutlass10bfloat16_tE19Flash_kernel_traitsILi32ELi64ELi128ELi4ES3_EELb0ELb1ELb0ELb0ELb0ELb0ELb1ELb1EEEvNS_16Flash_fwd_paramsE:
        /* <DEDUP_REMOVED lines=17> */
[----:B---3--:R-:W-:Y:S02]  /*0110*/  IMAD.HI.U32 R149, R4, UR4, RZ ;  /* 0x0000000404957c27 */ /* 0x008fe4000f8e00ff */
[----:B------:R-:W1:Y:S02]  /*0120*/  LDC R4, c[0x0][0x374] ;  /* 0x0000dd00ff047b82 */ /* 0x000e640000000800 */
        /* <DEDUP_REMOVED lines=10> */
[----:B------:R-:W-:Y:S05]  /*01d0*/  CALL.REL.NOINC `($_ZN5flash24flash_fwd_splitkv_kernelI23Flash_fwd_kernel_traitsILi32ELi64ELi128ELi4ELb0ELb0EN7cutlass10bfloat16_tE19Flash_kernel_traitsILi32ELi64ELi128ELi4ES3_EELb0ELb1ELb0ELb0ELb0ELb0ELb1ELb1EEEvNS_16Flash_fwd_paramsE$_ZN5flash30compute_attn_1rowblock_splitkvI23Flash_fwd_kernel_traitsILi32ELi64ELi128ELi4ELb0ELb0EN7cutlass10bfloat16_tE19Flash_kernel_traitsILi32ELi64ELi128ELi4ES3_EELb0ELb1ELb0ELb0ELb0ELb0ELb1ELb1ENS_16Flash_fwd_paramsEEEvRKT8_iiiii) ;  /* 0x0000000000087944 */ /* 0x000fea0003c00000 */
[----:B------:R-:W-:Y:S05]  /*01e0*/  BSYNC.RECONVERGENT B3 ;  /* 0x0000000000037941 */ /* 0x000fea0003800200 */
.L_x_7504:
[----:B------:R-:W-:Y:S05]  /*01f0*/  EXIT ;  /* 0x000000000000794d */ /* 0x000fea0003800000 */
        .type           $_ZN5flash24flash_fwd_splitkv_kernelI23Flash_fwd_kernel_traitsILi32ELi64ELi128ELi4ELb0ELb0EN7cutlass10bfloat16_tE19Flash_kernel_traitsILi32ELi64ELi128ELi4ES3_EELb0ELb1ELb0ELb0ELb0ELb0ELb1ELb1EEEvNS_16Flash_fwd_paramsE$_ZN5flash30compute_attn_1rowblock_splitkvI23Flash_fwd_kernel_traitsILi32ELi64ELi128ELi4ELb0ELb0EN7cutlass10bfloat16_tE19Flash_kernel_traitsILi32ELi64ELi128ELi4ES3_EELb0ELb1ELb0ELb0ELb0ELb0ELb1ELb1ENS_16Flash_fwd_paramsEEEvRKT8_iiiii,@function
        .size           $_ZN5flash24flash_fwd_splitkv_kernelI23Flash_fwd_kernel_traitsILi32ELi64ELi128ELi4ELb0ELb0EN7cutlass10bfloat16_tE19Flash_kernel_traitsILi32ELi64ELi128ELi4ES3_EELb0ELb1ELb0ELb0ELb0ELb0ELb1ELb1EEEvNS_16Flash_fwd_paramsE$_ZN5flash30compute_attn_1rowblock_splitkvI23Flash_fwd_kernel_traitsILi32ELi64ELi128ELi4ELb0ELb0EN7cutlass10bfloat16_tE19Flash_kernel_traitsILi32ELi64ELi128ELi4ES3_EELb0ELb1ELb0ELb0ELb0ELb0ELb1ELb1ENS_16Flash_fwd_paramsEEEvRKT8_iiiii,(.L_x_10306 - $_ZN5flash24flash_fwd_splitkv_kernelI23Flash_fwd_kernel_traitsILi32ELi64ELi128ELi4ELb0ELb0EN7cutlass10bfloat16_tE19Flash_kernel_traitsILi32ELi64ELi128ELi4ES3_EELb0ELb1ELb0ELb0ELb0ELb0ELb1ELb1EEEvNS_16Flash_fwd_paramsE$_ZN5flash30compute_attn_1rowblock_splitkvI23Flash_fwd_kernel_traitsILi32ELi64ELi128ELi4ELb0ELb0EN7cutlass10bfloat16_tE19Flash_kernel_traitsILi32ELi64ELi128ELi4ES3_EELb0ELb1ELb0ELb0ELb0ELb0ELb1ELb1ENS_16Flash_fwd_paramsEEEvRKT8_iiiii)
$_ZN5flash24flash_fwd_splitkv_kernelI23Flash_fwd_kernel_traitsILi32ELi64ELi128ELi4ELb0ELb0EN7cutlass10bfloat16_tE19Flash_kernel_traitsILi32ELi64ELi128ELi4ES3_EELb0ELb1ELb0ELb0ELb0ELb0ELb1ELb1EEEvNS_16Flash_fwd_paramsE$_ZN5flash30compute_attn_1rowblock_splitkvI23Flash_fwd_kernel_traitsILi32ELi64ELi128ELi4ELb0ELb0EN7cutlass10bfloat16_tE19Flash_kernel_traitsILi32ELi64ELi128ELi4ES3_EELb0ELb1ELb0ELb0ELb0ELb0ELb1ELb1ENS_16Flash_fwd_paramsEEEvRKT8_iiiii:
        /* <DEDUP_REMOVED lines=15> */
[----:B------:R-:W-:Y:S01]  /*02f0*/  IADD3 R20, P0, PT, R10, R54, RZ ;  /* 0x000000360a147210 */ /* 0x000fe20007f1e0ff */
[----:B------:R-:W-:Y:S01]  /*0300*/  IMAD.MOV.U32 R10, RZ, RZ, RZ ;  /* 0x000000ffff0a7224 */ /* 0x000fe200078e00ff */
        /* <DEDUP_REMOVED lines=21> */
.L_x_7506:
[----:B------:R-:W-:Y:S05]  /*0460*/  BSYNC.RECONVERGENT B0 ;  /* 0x0000000000007941 */ /* 0x000fea0003800200 */
.L_x_7505:
[----:B------:R-:W-:Y:S04]  /*0470*/  BSSY.RECONVERGENT B0, `(.L_x_7507) ;  /* 0x0000007000007945 */ /* 0x000fe80003800200 */
[----:B------:R-:W-:Y:S05]  /*0480*/  @!P3 BRA `(.L_x_7508) ;  /* 0x000000000014b947 */ /* 0x000fea0003800000 */
[----:B------:R-:W2:Y:S02]  /*0490*/  LD.E.U8 R2, desc[UR4][R84.64+0x1b2] ;  /* 0x0001b20454027980 */ /* 0x000ea4000c101100 */
[----:B--2---:R-:W-:-:S13]  /*04a0*/  ISETP.NE.AND P1, PT, R2, RZ, PT ;  /* 0x000000ff0200720c */ /* 0x004fda0003f25270 */
[----:B-----5:R-:W2:Y:S02]  /*04b0*/  @P1 LD.E R52, desc[UR4][R12.64+0x4] ;  /* 0x000004040c341980 */ /* 0x020ea4000c101900 */
[----:B--2---:R-:W-:-:S06]  /*04c0*/  @P1 IADD3 R52, PT, PT, R52, -R11, RZ ;  /* 0x8000000b34341210 */ /* 0x004fcc0007ffe0ff */
[----:B------:R2:W5:Y:S02]  /*04d0*/  @!P1 LD.E R52, desc[UR4][R12.64] ;  /* 0x000000040c349980 */ /* 0x000564000c101900 */
.L_x_7508:
[----:B------:R-:W-:Y:S05]  /*04e0*/  BSYNC.RECONVERGENT B0 ;  /* 0x0000000000007941 */ /* 0x000fea0003800200 */
.L_x_7507:
        /* <DEDUP_REMOVED lines=9> */
.L_x_7510:
[----:B------:R-:W3:Y:S01]  /*0580*/  LD.E.64 R2, desc[UR4][R84.64+0x108] ;  /* 0x0001080454027980 */ /* 0x000ee2000c101b00 */
[----:B------:R-:W-:Y:S01]  /*0590*/  BSSY.RECONVERGENT B0, `(.L_x_7512) ;  /* 0x0000006000007945 */ /* 0x000fe20003800200 */
[----:B------:R-:W-:Y:S01]  /*05a0*/  IMAD.MOV.U32 R47, RZ, RZ, RZ ;  /* 0x000000ffff2f7224 */ /* 0x000fe200078e00ff */
[----:B---3--:R-:W-:-:S04]  /*05b0*/  ISETP.NE.U32.AND P0, PT, R2, RZ, PT ;  /* 0x000000ff0200720c */ /* 0x008fc80003f05070 */
[----:B------:R-:W-:-:S13]  /*05c0*/  ISETP.NE.AND.EX P0, PT, R3, RZ, PT, P0 ;  /* 0x000000ff0300720c */ /* 0x000fda0003f05300 */
[----:B------:R-:W-:Y:S05]  /*05d0*/  @!P0 BRA `(.L_x_7513) ;  /* 0x0000000000048947 */ /* 0x000fea0003800000 */
[----:B------:R3:W5:Y:S02]  /*05e0*/  LD.E R47, desc[UR4][R84.64+0xbc] ;  /* 0x0000bc04542f7980 */ /* 0x000764000c101900 */
.L_x_7513:
[----:B------:R-:W-:Y:S05]  /*05f0*/  BSYNC.RECONVERGENT B0 ;  /* 0x0000000000007941 */ /* 0x000fea0003800200 */
.L_x_7512:
[----:B-----5:R-:W-:Y:S02]  /*0600*/  IADD3 R47, PT, PT, R52, R47, RZ ;  /* 0x0000002f342f7210 */ /* 0x020fe40007ffe0ff */
.L_x_7511:
[----:B------:R-:W-:Y:S05]  /*0610*/  BSYNC.RECONVERGENT B1 ;  /* 0x0000000000017941 */ /* 0x000fea0003800200 */
.L_x_7509:
[----:B------:R-:W-:Y:S01]  /*0620*/  IMAD.SHL.U32 R57, R145, 0x40, RZ ;  /* 0x0000004091397824 */ /* 0x000fe200078e00ff */
[----:B------:R-:W-:Y:S01]  /*0630*/  MOV R2, R144 ;  /* 0x0000009000027202 */ /* 0x000fe20000000f00 */
[----:B------:R-:W-:-:S03]  /*0640*/  IMAD.MOV.U32 R3, RZ, RZ, 0x0 ;  /* 0x00000000ff037424 */ /* 0x000fc600078e00ff */
[----:B------:R-:W-:-:S13]  /*0650*/  ISETP.GT.AND P0, PT, R147, R57, PT ;  /* 0x000000399300720c */ /* 0x000fda0003f04270 */
[----:B-123--:R-:W-:Y:S05]  /*0660*/  @!P0 RET.REL.NODEC R2 `(_ZN5flash24flash_fwd_splitkv_kernelI23Flash_fwd_kernel_traitsILi32ELi64ELi128ELi4ELb0ELb0EN7cutlass10bfloat16_tE19Flash_kernel_traitsILi32ELi64ELi128ELi4ES3_EELb0ELb1ELb0ELb0ELb0ELb0ELb1ELb1EEEvNS_16Flash_fwd_paramsE) ;  /* 0xfffffff802648950 */ /* 0x00efea0003c3ffff */
        /* <DEDUP_REMOVED lines=87> */
[-C--:B------:R-:W-:Y:S02]  /*0be0*/  ISETP.GE.OR P5, PT, R0, R57.reuse, P5 ;  /* 0x000000390000720c */ /* 0x080fe40002fa6670 */
        /* <DEDUP_REMOVED lines=14> */
[----:B---3--:R-:W-:Y:S05]  /*0cd0*/  @P4 RET.REL.NODEC R2 `(_ZN5flash24flash_fwd_splitkv_kernelI23Flash_fwd_kernel_traitsILi32ELi64ELi128ELi4ELb0ELb0EN7cutlass10bfloat16_tE19Flash_kernel_traitsILi32ELi64ELi128ELi4ES3_EELb0ELb1ELb0ELb0ELb0ELb0ELb1ELb1EEEvNS_16Flash_fwd_paramsE) ;  /* 0xfffffff002c84950 */ /* 0x008fea0003c3ffff */
[----:B------:R-:W-:Y:S02]  /*0ce0*/  MOV R0, 0xff800000 ;  /* 0xff80000000007802 */ /* 0x000fe40000000f00 */
[----:B------:R-:W-:-:S03]  /*0cf0*/  MOV R145, 0x0 ;  /* 0x0000000000917802 */ /* 0x000fc60000000f00 */
[----:B------:R1:W-:Y:S02]  /*0d00*/  ST.E desc[UR4][R8.64+0xc0], R0 ;  /* 0x0000c00008007985 */ /* 0x0003e4000c101904 */
[----:B-1----:R-:W-:Y:S05]  /*0d10*/  RET.REL.NODEC R144 `(_ZN5flash24flash_fwd_splitkv_kernelI23Flash_fwd_kernel_traitsILi32ELi64ELi128ELi4ELb0ELb0EN7cutlass10bfloat16_tE19Flash_kernel_traitsILi32ELi64ELi128ELi4ES3_EELb0ELb1ELb0ELb0ELb0ELb0ELb1ELb1EEEvNS_16Flash_fwd_paramsE) ;  /* 0xfffffff090b87950 */ /* 0x002fea0003c3ffff */
.L_x_7514:
        /* <DEDUP_REMOVED lines=54> */
[----:B------:R-:W-:-:S06]  /*1080*/  IMAD.WIDE R2, R7, 0x4, R2 ;  /* 0x0000000407027825 */ /* 0x000fcc00078e0202 */
        /* <DEDUP_REMOVED lines=25> */
[----:B---3--:R-:W-:Y:S01]  /*1220*/  SHF.R.S32.HI R4, RZ, 0x1f, R2 ;  /* 0x0000001fff047819 */ /* 0x008fe20000011402 */
[----:B------:R-:W-:-:S04]  /*1230*/  IMAD R5, R13, R2, RZ ;  /* 0x000000020d057224 */ /* 0x000fc800078e02ff */
[C---:B------:R-:W-:Y:S02]  /*1240*/  IMAD R5, R12.reuse, R4, R5 ;  /* 0x000000040c057224 */ /* 0x040fe400078e0205 */
[----:B------:R-:W-:-:S04]  /*1250*/  IMAD.WIDE.U32 R12, R12, R2, RZ ;  /* 0x000000020c0c7225 */ /* 0x000fc800078e00ff */
[----:B------:R-:W-:Y:S01]  /*1260*/  IMAD.IADD R19, R13, 0x1, R5 ;  /* 0x000000010d137824 */ /* 0x000fe200078e0205 */
[----:B------:R-:W-:Y:S01]  /*1270*/  MOV R5, R3 ;  /* 0x0000000300057202 */ /* 0x000fe20000000f00 */
[----:B------:R-:W-:Y:S01]  /*1280*/  IMAD R3, R135, R16, RZ ;  /* 0x0000001087037224 */ /* 0x000fe200078e02ff */
[----:B------:R-:W-:Y:S01]  /*1290*/  SHF.R.S32.HI R13, RZ, 0x1f, R16 ;  /* 0x0000001fff0d7819 */ /* 0x000fe20000011410 */
[----:B------:R-:W-:Y:S01]  /*12a0*/  IMAD.MOV.U32 R18, RZ, RZ, R12 ;  /* 0x000000ffff127224 */ /* 0x000fe200078e000c */
[----:B------:R-:W-:Y:S02]  /*12b0*/  @!P0 IADD3 R5, PT, PT, -R5, RZ, RZ ;  /* 0x000000ff05058210 */ /* 0x000fe40007ffe1ff */
[----:B------:R-:W-:Y:S01]  /*12c0*/  @!P1 LOP3.LUT R5, RZ, R0, RZ, 0x33, !PT ;  /* 0x00000000ff059212 */ /* 0x000fe200078e33ff */
        /* <DEDUP_REMOVED lines=15> */
.L_x_7516:
        /* <DEDUP_REMOVED lines=35> */
[----:B------:R-:W-:Y:S01]  /*15f0*/  LOP3.LUT R3, R148, R0, RZ, 0x3c, !PT ;  /* 0x0000000094037212 */ /* 0x000fe200078e3cff */
        /* <DEDUP_REMOVED lines=8> */
[----:B------:R-:W-:Y:S01]  /*1680*/  LEA R16, R87, 0xffffff80, 0x7 ;  /* 0xffffff8057107811 */ /* 0x000fe200078e38ff */
[----:B------:R-:W-:Y:S01]  /*1690*/  @!P2 IMAD R3, R137, R10, RZ ;  /* 0x0000000a8903a224 */ /* 0x000fe200078e02ff */
[----:B------:R-:W-:-:S02]  /*16a0*/  @P2 MOV R6, R12 ;  /* 0x0000000c00062202 */ /* 0x000fc40000000f00 */
[----:B------:R-:W-:Y:S02]  /*16b0*/  @!P2 SHF.R.S32.HI R2, RZ, 0x1f, R10 ;  /* 0x0000001fff02a819 */ /* 0x000fe4000001140a */
[----:B------:R-:W-:Y:S01]  /*16c0*/  @!P1 IADD3 R7, PT, PT, R7, 0x1, RZ ;  /* 0x0000000107079810 */ /* 0x000fe20007ffe0ff */
[----:B------:R-:W-:Y:S01]  /*16d0*/  IMAD R4, R135, R16, RZ ;  /* 0x0000001087047224 */ /* 0x000fe200078e02ff */
[----:B------:R-:W-:Y:S01]  /*16e0*/  SHF.R.S32.HI R13, RZ, 0x1f, R16 ;  /* 0x0000001fff0d7819 */ /* 0x000fe20000011410 */
[----:B------:R-:W-:Y:S01]  /*16f0*/  IMAD.MOV.U32 R22, RZ, RZ, R6 ;  /* 0x000000ffff167224 */ /* 0x000fe200078e0006 */
[----:B------:R-:W-:Y:S01]  /*1700*/  MOV R23, R5 ;  /* 0x0000000500177202 */ /* 0x000fe20000000f00 */
[----:B------:R-:W-:Y:S01]  /*1710*/  @!P2 IMAD R2, R2, R136, R3 ;  /* 0x000000880202a224 */ /* 0x000fe200078e0203 */
[----:B------:R-:W-:Y:S01]  /*1720*/  @P5 IADD3 R7, PT, PT, R7, 0x1, RZ ;  /* 0x0000000107075810 */ /* 0x000fe20007ffe0ff */
[----:B------:R-:W-:-:S03]  /*1730*/  @!P2 IMAD.WIDE.U32 R24, R136, R10, RZ ;  /* 0x0000000a8818a225 */ /* 0x000fc600078e00ff */
[----:B------:R-:W-:Y:S01]  /*1740*/  @!P0 IADD3 R7, PT, PT, -R7, RZ, RZ ;  /* 0x000000ff07078210 */ /* 0x000fe20007ffe1ff */
[----:B------:R-:W-:Y:S01]  /*1750*/  IMAD R4, R13, R134, R4 ;  /* 0x000000860d047224 */ /* 0x000fe200078e0204 */
[----:B------:R-:W-:Y:S01]  /*1760*/  @!P3 LOP3.LUT R7, RZ, R0, RZ, 0x33, !PT ;  /* 0x00000000ff07b212 */ /* 0x000fe200078e33ff */
        /* <DEDUP_REMOVED lines=12> */
[----:B------:R-:W-:Y:S01]  /*1830*/  @P2 IMAD.WIDE.U32 R10, R136, R10, RZ ;  /* 0x0000000a880a2225 */ /* 0x000fe200078e00ff */
[----:B------:R-:W-:-:S03]  /*1840*/  @!P2 IADD3 R17, PT, PT, R19, R2, RZ ;  /* 0x000000021311a210 */ /* 0x000fc60007ffe0ff */
[----:B------:R-:W-:Y:S01]  /*1850*/  IMAD R4, R14, R5, R4 ;  /* 0x000000050e047224 */ /* 0x000fe200078e0204 */
[----:B------:R-:W-:Y:S02]  /*1860*/  MOV R8, R22 ;  /* 0x0000001600087202 */ /* 0x000fe40000000f00 */
[----:B------:R-:W-:Y:S01]  /*1870*/  @P2 IADD3 R17, PT, PT, R11, R3, RZ ;  /* 0x000000030b112210 */ /* 0x000fe20007ffe0ff */
[----:B------:R-:W-:Y:S01]  /*1880*/  IMAD.IADD R7, R23, 0x1, R4 ;  /* 0x0000000117077824 */ /* 0x000fe200078e0204 */
[----:B------:R-:W-:Y:S02]  /*1890*/  @P2 MOV R18, R10 ;  /* 0x0000000a00122202 */ /* 0x000fe40000000f00 */
.L_x_7517:
[----:B------:R-:W-:Y:S05]  /*18a0*/  BSYNC.RECONVERGENT B0 ;  /* 0x0000000000007941 */ /* 0x000fea0003800200 */
.L_x_7515:
        /* <DEDUP_REMOVED lines=32> */
[----:B------:R-:W1:Y:S01]  /*1ab0*/  S2R R33, SR_CgaCtaId ;  /* 0x0000000000217919 */ /* 0x000e620000008800 */
[----:B------:R-:W-:Y:S01]  /*1ac0*/  ISETP.GE.AND P2, PT, R6, RZ, PT ;  /* 0x000000ff0600720c */ /* 0x000fe20003f46270 */
[----:B------:R-:W-:Y:S02]  /*1ad0*/  @!P3 VIADD R20, R20, 0x1 ;  /* 0x000000011414b836 */ /* 0x000fe40000000000 */
[-C--:B-----5:R-:W-:Y:S02]  /*1ae0*/  IMAD R6, R13, R136.reuse, RZ ;  /* 0x000000880d067224 */ /* 0x0a0fe400078e02ff */
[----:B------:R-:W-:Y:S01]  /*1af0*/  IMAD.X R19, RZ, RZ, R17, P1 ;  /* 0x000000ffff137224 */ /* 0x000fe200008e0611 */
[----:B------:R-:W-:Y:S01]  /*1b00*/  ISETP.NE.AND P1, PT, R0, RZ, PT ;  /* 0x000000ff0000720c */ /* 0x000fe20003f25270 */
[----:B------:R-:W-:Y:S01]  /*1b10*/  IMAD R17, R16, R137, R6 ;  /* 0x0000008910117224 */ /* 0x000fe200078e0206 */
[----:B------:R-:W-:Y:S01]  /*1b20*/  @P4 IADD3 R20, PT, PT, R20, 0x1, RZ ;  /* 0x0000000114144810 */ /* 0x000fe20007ffe0ff */
[----:B------:R-:W-:-:S04]  /*1b30*/  IMAD.WIDE.U32 R30, R16, R136, R18 ;  /* 0x00000088101e7225 */ /* 0x000fc800078e0012 */
[----:B------:R-:W-:Y:S01]  /*1b40*/  IMAD.MOV.U32 R6, RZ, RZ, R20 ;  /* 0x000000ffff067224 */ /* 0x000fe200078e0014 */
[----:B------:R-:W-:-:S04]  /*1b50*/  LOP3.LUT R19, R46, 0xc0, RZ, 0xc0, !PT ;  /* 0x000000c02e137812 */ /* 0x000fc800078ec0ff */
[----:B------:R-:W-:Y:S02]  /*1b60*/  @!P2 IADD3 R6, PT, PT, -R6, RZ, RZ ;  /* 0x000000ff0606a210 */ /* 0x000fe40007ffe1ff */
[----:B------:R-:W-:Y:S02]  /*1b70*/  @!P1 LOP3.LUT R6, RZ, R0, RZ, 0x33, !PT ;  /* 0x00000000ff069212 */ /* 0x000fe400078e33ff */
[----:B------:R-:W-:Y:S01]  /*1b80*/  SHF.R.S32.HI R49, RZ, 0x1f, R52 ;  /* 0x0000001fff317819 */ /* 0x000fe20000011434 */
[----:B------:R-:W-:Y:S01]  /*1b90*/  IMAD.IADD R21, R31, 0x1, R17 ;  /* 0x000000011f157824 */ /* 0x000fe200078e0211 */
[----:B------:R-:W-:Y:S02]  /*1ba0*/  MOV R20, R30 ;  /* 0x0000001e00147202 */ /* 0x000fe40000000f00 */
[----:B------:R-:W-:Y:S02]  /*1bb0*/  SHF.R.S32.HI R0, RZ, 0x1f, R6 ;  /* 0x0000001fff007819 */ /* 0x000fe40000011406 */
[----:B------:R-:W-:-:S02]  /*1bc0*/  LOP3.LUT R19, R19, 0x18, R44, 0xf8, !PT ;  /* 0x0000001813137812 */ /* 0x000fc400078ef82c */
[----:B------:R-:W-:Y:S01]  /*1bd0*/  LEA.HI R49, R49, R52, RZ, 0x7 ;  /* 0x0000003431317211 */ /* 0x000fe200078f38ff */
[----:B------:R-:W-:Y:S01]  /*1be0*/  IMAD.WIDE.U32 R20, R6, R26, R20 ;  /* 0x0000001a06147225 */ /* 0x000fe200078e0014 */
[----:B------:R-:W-:Y:S02]  /*1bf0*/  LOP3.LUT R19, R19, 0x18, R46, 0x78, !PT ;  /* 0x0000001813137812 */ /* 0x000fe400078e782e */
[----:B------:R-:W-:Y:S01]  /*1c00*/  SHF.R.U32.HI R124, RZ, 0x2, R44 ;  /* 0x00000002ff7c7819 */ /* 0x000fe2000001162c */
[----:B------:R-:W-:Y:S01]  /*1c10*/  IMAD.MOV.U32 R125, RZ, RZ, RZ ;  /* 0x000000ffff7d7224 */ /* 0x000fe200078e00ff */
[----:B------:R-:W-:Y:S02]  /*1c20*/  SHF.R.S32.HI R49, RZ, 0x7, R49 ;  /* 0x00000007ff317819 */ /* 0x000fe40000011431 */
[----:B------:R-:W-:Y:S02]  /*1c30*/  LOP3.LUT R46, R19, 0x1f20, R46, 0xf8, !PT ;  /* 0x00001f20132e7812 */ /* 0x000fe400078ef82e */
[----:B------:R-:W-:Y:S01]  /*1c40*/  VIMNMX R49, PT, PT, R138, R49, !PT ;  /* 0x000000318a317248 */ /* 0x000fe20007fe0100 */
[----:B------:R-:W-:-:S03]  /*1c50*/  IMAD R139, R135, R124, RZ ;  /* 0x0000007c878b7224 */ /* 0x000fc600078e02ff */
[----:B------:R-:W-:Y:S01]  /*1c60*/  ISETP.GT.AND P2, PT, R87, R49, PT ;  /* 0x000000315700720c */ /* 0x000fe20003f44270 */
[----:B------:R-:W-:Y:S01]  /*1c70*/  IMAD R142, R137, R124, RZ ;  /* 0x0000007c898e7224 */ /* 0x000fe200078e02ff */
[-C--:B------:R-:W-:Y:S01]  /*1c80*/  LOP3.LUT R151, R151, R150.reuse, RZ, 0x3c, !PT ;  /* 0x0000009697977212 */ /* 0x080fe200078e3cff */
[----:B------:R-:W-:Y:S02]  /*1c90*/  VIADD R45, R87, 0xffffffff ;  /* 0xffffffff572d7836 */ /* 0x000fe40000000000 */
[----:B------:R-:W-:Y:S01]  /*1ca0*/  IMAD.SHL.U32 R48, R44, 0x4, RZ ;  /* 0x000000042c307824 */ /* 0x000fe200078e00ff */
[----:B------:R-:W-:Y:S02]  /*1cb0*/  LOP3.LUT R150, R151, R150, RZ, 0x3c, !PT ;  /* 0x0000009697967212 */ /* 0x000fe400078e3cff */
[----:B------:R-:W-:Y:S02]  /*1cc0*/  SHF.L.U32 R86, R45, 0x7, RZ ;  /* 0x000000072d567819 */ /* 0x000fe400000006ff */
[----:B------:R-:W-:-:S02]  /*1cd0*/  LOP3.LUT R56, R48, 0xc, RZ, 0xc0, !PT ;  /* 0x0000000c30387812 */ /* 0x000fc400078ec0ff */
        /* <DEDUP_REMOVED lines=9> */
[----:B------:R-:W-:Y:S01]  /*1d70*/  IADD3 R28, P1, PT, R12, R9, RZ ;  /* 0x000000090c1c7210 */ /* 0x000fe20007f3e0ff */
[----:B------:R-:W-:Y:S01]  /*1d80*/  IMAD R17, R25, R148, RZ ;  /* 0x0000009419117224 */ /* 0x000fe200078e02ff */
[----:B------:R-:W-:Y:S01]  /*1d90*/  SHF.R.S32.HI R18, RZ, 0x1f, R148 ;  /* 0x0000001fff127819 */ /* 0x000fe20000011494 */
[----:B------:R-:W-:Y:S01]  /*1da0*/  IMAD R9, R27, R6, RZ ;  /* 0x000000061b097224 */ /* 0x000fe200078e02ff */
[----:B------:R-:W-:-:S02]  /*1db0*/  IADD3.X R29, PT, PT, RZ, R16, RZ, P1, !PT ;  /* 0x00000010ff1d7210 */ /* 0x000fc40000ffe4ff */
[----:B------:R-:W-:Y:S01]  /*1dc0*/  MOV R16, 0x400 ;  /* 0x0000040000107802 */ /* 0x000fe20000000f00 */
[----:B------:R-:W-:Y:S02]  /*1dd0*/  IMAD R9, R0, R26, R9 ;  /* 0x0000001a00097224 */ /* 0x000fe400078e0209 */
[----:B------:R-:W-:Y:S01]  /*1de0*/  IMAD R17, R24, R18, R17 ;  /* 0x0000001218117224 */ /* 0x000fe200078e0211 */
[----:B------:R-:W-:Y:S01]  /*1df0*/  IADD3 R18, P0, PT, R12, R8, RZ ;  /* 0x000000080c127210 */ /* 0x000fe20007f1e0ff */
[----:B------:R-:W-:Y:S01]  /*1e00*/  IMAD.WIDE.U32 R28, R148, R24, R28 ;  /* 0x00000018941c7225 */ /* 0x000fe200078e001c */
[----:B-1----:R-:W-:-:S03]  /*1e10*/  LEA R33, R33, R16, 0x18 ;  /* 0x0000001021217211 */ /* 0x002fc600078ec0ff */
[----:B------:R-:W-:Y:S02]  /*1e20*/  IMAD.IADD R21, R21, 0x1, R9 ;  /* 0x0000000115157824 */ /* 0x000fe400078e0209 */
[----:B------:R-:W-:Y:S02]  /*1e30*/  IMAD.IADD R9, R29, 0x1, R17 ;  /* 0x000000011d097824 */ /* 0x000fe400078e0211 */
[----:B------:R-:W-:Y:S01]  /*1e40*/  IMAD.WIDE.U32 R16, R145, 0x40, R124 ;  /* 0x0000004091107825 */ /* 0x000fe200078e007c */
[----:B------:R-:W-:-:S03]  /*1e50*/  MOV R8, R28 ;  /* 0x0000001c00087202 */ /* 0x000fc60000000f00 */
[----:B------:R-:W-:Y:S02]  /*1e60*/  IMAD.X R19, RZ, RZ, R7, P0 ;  /* 0x000000ffff137224 */ /* 0x000fe400000e0607 */
[----:B------:R-:W-:Y:S02]  /*1e70*/  IMAD R7, R17, R22, RZ ;  /* 0x0000001611077224 */ /* 0x000fe400078e02ff */
[----:B------:R-:W-:-:S04]  /*1e80*/  IMAD.WIDE.U32 R18, R124, R134, R18 ;  /* 0x000000867c127225 */ /* 0x000fc800078e0012 */
[----:B------:R-:W-:Y:S01]  /*1e90*/  IMAD R7, R16, R23, R7 ;  /* 0x0000001710077224 */ /* 0x000fe200078e0207 */
[----:B----4-:R-:W-:Y:S01]  /*1ea0*/  LEA R140, P0, R18, R14, 0x1 ;  /* 0x0000000e128c7211 */ /* 0x010fe200078008ff */
[----:B------:R-:W-:-:S04]  /*1eb0*/  IMAD.WIDE.U32 R8, R16, R22, R8 ;  /* 0x0000001610087225 */ /* 0x000fc800078e0008 */
[----:B------:R-:W-:Y:S02]  /*1ec0*/  IMAD.IADD R139, R19, 0x1, R139 ;  /* 0x00000001138b7824 */ /* 0x000fe400078e028b */
[----:B------:R-:W-:Y:S01]  /*1ed0*/  IMAD.WIDE.U32 R16, R124, R136, R20 ;  /* 0x000000887c107225 */ /* 0x000fe200078e0014 */
[----:B------:R-:W-:Y:S02]  /*1ee0*/  IADD3 R7, PT, PT, R9, R7, RZ ;  /* 0x0000000709077210 */ /* 0x000fe40007ffe0ff */
[----:B------:R-:W-:Y:S01]  /*1ef0*/  LEA.HI.X R139, R18, R15, R139, 0x1, P0 ;  /* 0x0000000f128b7211 */ /* 0x000fe200000f0c8b */
[----:B------:R-:W-:Y:S01]  /*1f00*/  IMAD.IADD R142, R17, 0x1, R142 ;  /* 0x00000001118e7824 */ /* 0x000fe200078e028e */
[----:B------:R-:W-:Y:S02]  /*1f10*/  LEA R143, P0, R16, R4, 0x1 ;  /* 0x00000004108f7211 */ /* 0x000fe400078008ff */
[----:B------:R-:W-:Y:S01]  /*1f20*/  LEA R76, P1, R8, R2, 0x1 ;  /* 0x00000002084c7211 */ /* 0x000fe200078208ff */
[----:B------:R-:W-:Y:S01]  /*1f30*/  IMAD R46, R46, 0x2, R33 ;  /* 0x000000022e2e7824 */ /* 0x000fe200078e0221 */
[----:B------:R-:W-:-:S02]  /*1f40*/  SHF.L.U64.HI R51, R22, 0x5, R23 ;  /* 0x0000000516337819 */ /* 0x000fc40000010217 */
        /* <DEDUP_REMOVED lines=16> */
[----:B------:R-:W-:Y:S01]  /*2050*/  IMAD.MOV.U32 R55, RZ, RZ, R86 ;  /* 0x000000ffff377224 */ /* 0x000fe200078e0056 */
[----:B------:R-:W-:Y:S01]  /*2060*/  IADD3 R10, PT, PT, R86, R10, RZ ;  /* 0x0000000a560a7210 */ /* 0x000fe20007ffe0ff */
[C---:B------:R-:W-:Y:S01]  /*2070*/  VIADD R71, R124.reuse, 0x60 ;  /* 0x000000607c477836 */ /* 0x040fe20000000000 */
[----:B------:R-:W-:Y:S01]  /*2080*/  SHF.R.S32.HI R11, RZ, 0x1, R11 ;  /* 0x00000001ff0b7819 */ /* 0x000fe2000001140b */
[C---:B------:R-:W-:Y:S01]  /*2090*/  IMAD R70, R87.reuse, -0x80, R52 ;  /* 0xffffff8057467824 */ /* 0x040fe200078e0234 */
[C---:B------:R-:W-:Y:S01]  /*20a0*/  IADD3 R73, PT, PT, R124.reuse, 0x20, RZ ;  /* 0x000000207c497810 */ /* 0x040fe20007ffe0ff */
[----:B------:R-:W-:Y:S01]  /*20b0*/  IMAD R69, R87, -0x80, R47 ;  /* 0xffffff8057457824 */ /* 0x000fe200078e022f */
[----:B------:R-:W-:Y:S01]  /*20c0*/  IADD3 R72, PT, PT, R124, 0x40, RZ ;  /* 0x000000407c487810 */ /* 0x000fe20007ffe0ff */
[----:B------:R-:W-:Y:S01]  /*20d0*/  IMAD R63, R10, R11, RZ ;  /* 0x0000000b0a3f7224 */ /* 0x000fe200078e02ff */
[----:B------:R-:W-:Y:S01]  /*20e0*/  MOV R68, R87 ;  /* 0x0000005700447202 */ /* 0x000fe20000000f00 */
[----:B------:R-:W-:Y:S01]  /*20f0*/  IMAD.MOV.U32 R64, RZ, RZ, R139 ;  /* 0x000000ffff407224 */ /* 0x000fe200078e008b */
[----:B------:R-:W-:-:S02]  /*2100*/  MOV R65, R140 ;  /* 0x0000008c00417202 */ /* 0x000fc40000000f00 */
[----:B------:R-:W-:Y:S02]  /*2110*/  SHF.R.S32.HI R62, RZ, 0x1f, R63 ;  /* 0x0000001fff3e7819 */ /* 0x000fe4000001143f */
[----:B------:R-:W-:Y:S02]  /*2120*/  MOV R67, R143 ;  /* 0x0000008f00437202 */ /* 0x000fe40000000f00 */
[----:B------:R-:W-:Y:S01]  /*2130*/  MOV R66, R142 ;  /* 0x0000008e00427202 */ /* 0x000fe20000000f00 */
[----:B--2---:R-:W-:Y:S02]  /*2140*/  IMAD R7, R25, R149, RZ ;  /* 0x0000009519077224 */ /* 0x004fe400078e02ff */
[----:B------:R-:W-:-:S04]  /*2150*/  IMAD.WIDE.U32 R24, R149, R24, R12 ;  /* 0x0000001895187225 */ /* 0x000fc800078e000c */
[----:B---3--:R-:W-:Y:S01]  /*2160*/  IMAD.WIDE.U32 R22, R149, R8, R12 ;  /* 0x0000000895167225 */ /* 0x008fe200078e000c */
[----:B------:R-:W-:-:S03]  /*2170*/  IADD3 R25, PT, PT, R25, R7, RZ ;  /* 0x0000000719197210 */ /* 0x000fc60007ffe0ff */
[----:B------:R-:W-:Y:S01]  /*2180*/  IMAD R7, R9, R149, RZ ;  /* 0x0000009509077224 */ /* 0x000fe200078e02ff */
[----:B------:R-:W-:Y:S01]  /*2190*/  SHF.R.S32.HI R9, RZ, 0x1f, R55 ;  /* 0x0000001fff097819 */ /* 0x000fe20000011437 */
[-C--:B----4-:R-:W-:Y:S02]  /*21a0*/  IMAD R8, R79, R55.reuse, RZ ;  /* 0x000000374f087224 */ /* 0x090fe400078e02ff */
[----:B------:R-:W-:Y:S02]  /*21b0*/  IMAD.IADD R23, R23, 0x1, R7 ;  /* 0x0000000117177824 */ /* 0x000fe400078e0207 */
[----:B-----5:R-:W-:Y:S02]  /*21c0*/  IMAD R7, R81, R55, RZ ;  /* 0x0000003751077224 */ /* 0x020fe400078e02ff */
[C---:B------:R-:W-:Y:S02]  /*21d0*/  IMAD R8, R78.reuse, R9, R8 ;  /* 0x000000094e087224 */ /* 0x040fe400078e0208 */
[----:B------:R-:W-:-:S04]  /*21e0*/  IMAD.WIDE.U32 R24, R78, R55, R24 ;  /* 0x000000374e187225 */ /* 0x000fc800078e0018 */
[C---:B------:R-:W-:Y:S01]  /*21f0*/  IMAD R7, R80.reuse, R9, R7 ;  /* 0x0000000950077224 */ /* 0x040fe200078e0207 */
        /* <DEDUP_REMOVED lines=18> */
[C---:B------:R-:W-:Y:S01]  /*2320*/  IMAD R58, R9.reuse, R78, RZ ;  /* 0x0000004e093a7224 */ /* 0x040fe200078e02ff */
        /* <DEDUP_REMOVED lines=9> */
[----:B------:R-:W-:Y:S01]  /*23c0*/  LEA R59, P1, R22, R18, 0x1 ;  /* 0x00000012163b7211 */ /* 0x000fe200078208ff */
[----:B------:R-:W-:Y:S01]  /*23d0*/  IMAD.WIDE.U32 R20, R80, R6, R20 ;  /* 0x0000000650147225 */ /* 0x000fe200078e0014 */
[C---:B------:R-:W-:Y:S02]  /*23e0*/  SHF.L.U64.HI R62, R63.reuse, 0x1, R62 ;  /* 0x000000013f3e7819 */ /* 0x040fe4000001023e */
[----:B------:R-:W-:Y:S01]  /*23f0*/  SHF.L.U32 R63, R63, 0x1, RZ ;  /* 0x000000013f3f7819 */ /* 0x000fe200000006ff */
[----:B------:R-:W-:Y:S01]  /*2400*/  IMAD.IADD R58, R23, 0x1, R58 ;  /* 0x00000001173a7824 */ /* 0x000fe200078e023a */
[----:B------:R-:W-:Y:S02]  /*2410*/  SHF.L.U32 R14, R14, 0x1, RZ ;  /* 0x000000010e0e7819 */ /* 0x000fe400000006ff */
[----:B------:R-:W-:-:S02]  /*2420*/  IADD3 R9, PT, PT, R21, R9, RZ ;  /* 0x0000000915097210 */ /* 0x000fc40007ffe0ff */
[----:B------:R-:W-:Y:S02]  /*2430*/  LEA R10, P0, R20, R16, 0x1 ;  /* 0x00000010140a7211 */ /* 0x000fe400078008ff */
[----:B------:R-:W-:Y:S02]  /*2440*/  LEA.HI.X R58, R22, R19, R58, 0x1, P1 ;  /* 0x00000013163a7211 */ /* 0x000fe400008f0c3a */
[----:B------:R-:W-:Y:S02]  /*2450*/  IADD3 R61, P3, PT, R4, R63, RZ ;  /* 0x0000003f043d7210 */ /* 0x000fe40007f7e0ff */
[----:B------:R-:W-:Y:S02]  /*2460*/  LEA.HI.X R9, R20, R17, R9, 0x1, P0 ;  /* 0x0000001114097211 */ /* 0x000fe400000f0c09 */
[----:B------:R-:W-:Y:S02]  /*2470*/  IADD3 R34, P1, PT, R4, R14, RZ ;  /* 0x0000000e04227210 */ /* 0x000fe40007f3e0ff */
[----:B------:R-:W-:-:S02]  /*2480*/  IADD3 R63, P2, PT, R2, R63, RZ ;  /* 0x0000003f023f7210 */ /* 0x000fc40007f5e0ff */
[----:B------:R-:W-:Y:S01]  /*2490*/  IADD3 R14, P0, PT, R2, R14, RZ ;  /* 0x0000000e020e7210 */ /* 0x000fe20007f1e0ff */
[C---:B------:R-:W-:Y:S01]  /*24a0*/  IMAD.X R35, R5.reuse, 0x1, R0, P1 ;  /* 0x0000000105237824 */ /* 0x040fe200008e0600 */
[----:B------:R-:W-:Y:S01]  /*24b0*/  IADD3.X R60, PT, PT, R5, R62, RZ, P3, !PT ;  /* 0x0000003e053c7210 */ /* 0x000fe20001ffe4ff */
[C---:B------:R-:W-:Y:S01]  /*24c0*/  IMAD.X R62, R3.reuse, 0x1, R62, P2 ;  /* 0x00000001033e7824 */ /* 0x040fe200010e063e */
[----:B------:R-:W-:Y:S02]  /*24d0*/  IADD3.X R15, PT, PT, R3, R0, RZ, P0, !PT ;  /* 0x00000000030f7210 */ /* 0x000fe400007fe4ff */
[----:B------:R-:W-:-:S13]  /*24e0*/  ISETP.GE.AND P3, PT, R12, R146, PT ;  /* 0x000000920c00720c */ /* 0x000fda0003f66270 */
.L_x_7541:
        /* <DEDUP_REMOVED lines=86> */
.L_x_7520:
        /* <DEDUP_REMOVED lines=73> */
.L_x_7524:
[----:B------:R-:W-:Y:S05]  /*2ee0*/  BSYNC.RECONVERGENT B0 ;  /* 0x0000000000007941 */ /* 0x000fea0003800200 */
.L_x_7523:
        /* <DEDUP_REMOVED lines=48> */
.L_x_7526:
[----:B------:R-:W-:Y:S05]  /*31f0*/  BSYNC.RECONVERGENT B0 ;  /* 0x0000000000007941 */ /* 0x000fea0003800200 */
.L_x_7525:
        /* <DEDUP_REMOVED lines=53> */
.L_x_7528:
[----:B------:R-:W-:Y:S05]  /*3550*/  BSYNC.RECONVERGENT B0 ;  /* 0x0000000000007941 */ /* 0x000fea0003800200 */
.L_x_7527:
        /* <DEDUP_REMOVED lines=53> */
.L_x_7530:
[----:B------:R-:W-:Y:S05]  /*38b0*/  BSYNC.RECONVERGENT B0 ;  /* 0x0000000000007941 */ /* 0x000fea0003800200 */
.L_x_7529:
[----:B------:R-:W5:Y:S02]  /*38c0*/  LD.E R0, desc[UR4][R84.64+0xd0] ;  /* 0x0000d00454007980 */ /* 0x000f64000c101900 */
[----:B-----5:R-:W-:Y:S05]  /*38d0*/  IMAD.U32 R0, R0, -0x40, RZ ;  /* 0xffffffc000007824 */ /* 0x020fea00078e00ff */
[C---:B------:R-:W-:Y:S02]  /*38e0*/  LEA R14, P1, R0.reuse, R14, 0x1 ;  /* 0x0000000e000e7211 */ /* 0x040fe400078208ff */
[C---:B------:R-:W-:Y:S02]  /*38f0*/  LEA R34, P0, R0.reuse, R34, 0x1 ;  /* 0x0000002200227211 */ /* 0x040fe400078008ff */
[C---:B------:R-:W-:Y:S02]  /*3900*/  LEA.HI.X.SX32 R15, R0.reuse, R15, 0x1, P1 ;  /* 0x0000000f000f7211 */ /* 0x040fe400008f0eff */
[----:B------:R-:W-:Y:S01]  /*3910*/  LEA.HI.X.SX32 R35, R0, R35, 0x1, P0 ;  /* 0x0000002300237211 */ /* 0x000fe200000f0eff */
[----:B------:R-:W-:Y:S05]  /*3920*/  BRA `(.L_x_7521) ;  /* 0x0000001800247947 */ /* 0x000fea0003800000 */
.L_x_7522:
        /* <DEDUP_REMOVED lines=97> */
.L_x_7532:
[----:B------:R-:W-:Y:S05]  /*3f40*/  BSYNC.RECONVERGENT B0 ;  /* 0x0000000000007941 */ /* 0x000fea0003800200 */
.L_x_7531:
        /* <DEDUP_REMOVED lines=93> */
.L_x_7534:
[----:B------:R-:W-:Y:S05]  /*4520*/  BSYNC.RECONVERGENT B0 ;  /* 0x0000000000007941 */ /* 0x000fea0003800200 */
.L_x_7533:
        /* <DEDUP_REMOVED lines=97> */
.L_x_7536:
[----:B------:R-:W-:Y:S05]  /*4b40*/  BSYNC.RECONVERGENT B0 ;  /* 0x0000000000007941 */ /* 0x000fea0003800200 */
.L_x_7535:
        /* <DEDUP_REMOVED lines=92> */
.L_x_7538:
[----:B------:R-:W-:Y:S05]  /*5110*/  BSYNC.RECONVERGENT B0 ;  /* 0x0000000000007941 */ /* 0x000fea0003800200 */
.L_x_7537:
        /* <DEDUP_REMOVED lines=10> */
.L_x_7521:
[----:B------:R-:W-:Y:S05]  /*51c0*/  BSYNC.RECONVERGENT B1 ;  /* 0x0000000000017941 */ /* 0x000fea0003800200 */
.L_x_7519:
        /* <DEDUP_REMOVED lines=102> */
.L_x_7540:
[----:B------:R-:W-:Y:S05]  /*5830*/  BSYNC.RECONVERGENT B0 ;  /* 0x0000000000007941 */ /* 0x000fea0003800200 */
.L_x_7539:
[----:B------:R-:W-:Y:S05]  /*5840*/  @P2 BRA `(.L_x_7541) ;  /* 0xffffffcc00282947 */ /* 0x000fea000383ffff */
.L_x_7518:
        /* <DEDUP_REMOVED lines=17> */
.L_x_7546:
[----:B------:R2:W-:Y:S02]  /*5960*/  STS.128 [R46], RZ ;  /* 0x000000ff2e007388 */ /* 0x0005e40000000c00 */
.L_x_7545:
[----:B------:R-:W-:Y:S05]  /*5970*/  BSYNC.RECONVERGENT B0 ;  /* 0x0000000000007941 */ /* 0x000fea0003800200 */
.L_x_7544:
        /* <DEDUP_REMOVED lines=13> */
.L_x_7543:
        /* <DEDUP_REMOVED lines=85> */
.L_x_7553:
[----:B------:R-:W-:Y:S05]  /*5fa0*/  BSYNC.RECONVERGENT B0 ;  /* 0x0000000000007941 */ /* 0x000fea0003800200 */
.L_x_7552:
[----:B-----5:R3:W-:Y:S01]  /*5fb0*/  STS.128 [R46], R8 ;  /* 0x000000082e007388 */ /* 0x0207e20000000c00 */
[----:B------:R-:W-:Y:S05]  /*5fc0*/  BRA `(.L_x_7550) ;  /* 0x0000000000047947 */ /* 0x000fea0003800000 */
.L_x_7551:
[----:B------:R2:W-:Y:S02]  /*5fd0*/  STS.128 [R46], RZ ;  /* 0x000000ff2e007388 */ /* 0x0005e40000000c00 */
.L_x_7550:
[----:B------:R-:W-:Y:S05]  /*5fe0*/  BSYNC.RECONVERGENT B1 ;  /* 0x0000000000017941 */ /* 0x000fea0003800200 */
.L_x_7549:
        /* <DEDUP_REMOVED lines=62> */
.L_x_7555:
[----:B------:R-:W-:Y:S05]  /*63d0*/  BSYNC.RECONVERGENT B0 ;  /* 0x0000000000007941 */ /* 0x000fea0003800200 */
.L_x_7554:
[----:B-----5:R3:W-:Y:S01]  /*63e0*/  STS.128 [R46+0x800], R8 ;  /* 0x000800082e007388 */ /* 0x0207e20000000c00 */
[----:B------:R-:W-:Y:S05]  /*63f0*/  BRA `(.L_x_7547) ;  /* 0x0000000c00047947 */ /* 0x000fea0003800000 */
.L_x_7548:
        /* <DEDUP_REMOVED lines=95> */
.L_x_7560:
[----:B------:R-:W-:Y:S05]  /*69f0*/  BSYNC.RECONVERGENT B0 ;  /* 0x0000000000007941 */ /* 0x000fea0003800200 */
.L_x_7559:
[----:B-----5:R3:W-:Y:S01]  /*6a00*/  STS.128 [R46], R20 ;  /* 0x000000142e007388 */ /* 0x0207e20000000c00 */
[----:B------:R-:W-:Y:S05]  /*6a10*/  BRA `(.L_x_7557) ;  /* 0x0000000000047947 */ /* 0x000fea0003800000 */
.L_x_7558:
[----:B------:R4:W-:Y:S02]  /*6a20*/  STS.128 [R46], RZ ;  /* 0x000000ff2e007388 */ /* 0x0009e40000000c00 */
.L_x_7557:
[----:B------:R-:W-:Y:S05]  /*6a30*/  BSYNC.RECONVERGENT B1 ;  /* 0x0000000000017941 */ /* 0x000fea0003800200 */
.L_x_7556:
        /* <DEDUP_REMOVED lines=91> */
.L_x_7562:
[----:B------:R-:W-:Y:S05]  /*6ff0*/  BSYNC.RECONVERGENT B0 ;  /* 0x0000000000007941 */ /* 0x000fea0003800200 */
.L_x_7561:
[----:B-----5:R1:W-:Y:S02]  /*7000*/  STS.128 [R46+0x800], R4 ;  /* 0x000800042e007388 */ /* 0x0203e40000000c00 */
.L_x_7547:
[----:B------:R-:W-:Y:S05]  /*7010*/  BSYNC.RECONVERGENT B2 ;  /* 0x0000000000027941 */ /* 0x000fea0003800200 */
.L_x_7542:
        /* <DEDUP_REMOVED lines=13> */
.L_x_7565:
[----:B------:R1:W-:Y:S02]  /*70f0*/  STS.128 [R46+0x1000], RZ ;  /* 0x001000ff2e007388 */ /* 0x0003e40000000c00 */
.L_x_7564:
[----:B------:R-:W-:Y:S05]  /*7100*/  BSYNC.RECONVERGENT B0 ;  /* 0x0000000000007941 */ /* 0x000fea0003800200 */
.L_x_7563:
[----:B------:R-:W-:Y:S01]  /*7110*/  ISETP.GE.AND P1, PT, R16, R6, PT ;  /* 0x000000061000720c */ /* 0x000fe20003f26270 */
[C---:B-1--4-:R-:W-:Y:S01]  /*7120*/  IMAD.SHL.U32 R3, R134.reuse, 0x40, RZ ;  /* 0x0000004086037824 */ /* 0x052fe200078e00ff */
[----:B------:R-:W-:Y:S01]  /*7130*/  SHF.L.U64.HI R41, R134, 0x6, R135 ;  /* 0x0000000686297819 */ /* 0x000fe20000010287 */
[----:B------:R-:W-:Y:S03]  /*7140*/  BSSY.RECONVERGENT B0, `(.L_x_7566) ;  /* 0x000000c000007945 */ /* 0x000fe60003800200 */
[----:B---3--:R-:W-:-:S05]  /*7150*/  IADD3 R8, P0, PT, R3, R140, RZ ;  /* 0x0000008c03087210 */ /* 0x008fca0007f1e0ff */
        /* <DEDUP_REMOVED lines=9> */
.L_x_7568:
[----:B------:R3:W-:Y:S02]  /*71f0*/  STS.128 [R46+0x1800], RZ ;  /* 0x001800ff2e007388 */ /* 0x0007e40000000c00 */
.L_x_7567:
[----:B------:R-:W-:Y:S05]  /*7200*/  BSYNC.RECONVERGENT B0 ;  /* 0x0000000000007941 */ /* 0x000fea0003800200 */
.L_x_7566:
[----:B------:R-:W-:Y:S01]  /*7210*/  IADD3 R5, PT, PT, R124, 0x40, RZ ;  /* 0x000000407c057810 */ /* 0x000fe20007ffe0ff */
[----:B------:R-:W-:Y:S03]  /*7220*/  BSSY.RECONVERGENT B0, `(.L_x_7569) ;  /* 0x000000d000007945 */ /* 0x000fe60003800200 */
[----:B------:R-:W-:-:S13]  /*7230*/  ISETP.GE.AND P0, PT, R5, R6, PT ;  /* 0x000000060500720c */ /* 0x000fda0003f06270 */
        /* <DEDUP_REMOVED lines=10> */
.L_x_7571:
[----:B------:R4:W-:Y:S02]  /*72e0*/  STS.128 [R46+0x2000], RZ ;  /* 0x002000ff2e007388 */ /* 0x0009e40000000c00 */
.L_x_7570:
[----:B------:R-:W-:Y:S05]  /*72f0*/  BSYNC.RECONVERGENT B0 ;  /* 0x0000000000007941 */ /* 0x000fea0003800200 */
.L_x_7569:
        /* <DEDUP_REMOVED lines=13> */
.L_x_7574:
[----:B------:R1:W-:Y:S02]  /*73d0*/  STS.128 [R46+0x2800], RZ ;  /* 0x002800ff2e007388 */ /* 0x0003e40000000c00 */
.L_x_7573:
[----:B------:R-:W-:Y:S05]  /*73e0*/  BSYNC.RECONVERGENT B0 ;  /* 0x0000000000007941 */ /* 0x000fea0003800200 */
.L_x_7572:
        /* <DEDUP_REMOVED lines=16> */
.L_x_7577:
[----:B------:R1:W-:Y:S01]  /*74f0*/  STS.128 [R46+0x3000], RZ ;  /* 0x003000ff2e007388 */ /* 0x0003e20000000c00 */
[----:B------:R-:W-:Y:S05]  /*7500*/  BRA `(.L_x_7578) ;  /* 0x0000000000047947 */ /* 0x000fea0003800000 */
.L_x_7576:
[----:B------:R1:W-:Y:S02]  /*7510*/  STS.128 [R46+0x3000], RZ ;  /* 0x003000ff2e007388 */ /* 0x0003e40000000c00 */
.L_x_7578:
[----:B------:R-:W-:Y:S05]  /*7520*/  BSYNC.RECONVERGENT B0 ;  /* 0x0000000000007941 */ /* 0x000fea0003800200 */
.L_x_7575:
[----:B------:R-:W-:Y:S01]  /*7530*/  ISETP.GE.AND P1, PT, R16, R6, PT ;  /* 0x000000061000720c */ /* 0x000fe20003f26270 */
[C---:B------:R-:W-:Y:S01]  /*7540*/  IMAD.SHL.U32 R14, R136.reuse, 0x40, RZ ;  /* 0x00000040880e7824 */ /* 0x040fe200078e00ff */
[----:B-----5:R-:W-:Y:S01]  /*7550*/  SHF.L.U64.HI R15, R136, 0x6, R137 ;  /* 0x00000006880f7819 */ /* 0x020fe20000010289 */
        /* <DEDUP_REMOVED lines=12> */
.L_x_7581:
[----:B------:R1:W-:Y:S02]  /*7620*/  STS.128 [R46+0x3800], RZ ;  /* 0x003800ff2e007388 */ /* 0x0003e40000000c00 */
.L_x_7580:
[----:B------:R-:W-:Y:S05]  /*7630*/  BSYNC.RECONVERGENT B0 ;  /* 0x0000000000007941 */ /* 0x000fea0003800200 */
.L_x_7579:
[----:B------:R-:W-:Y:S01]  /*7640*/  ISETP.GE.AND P0, PT, R5, R6, PT ;  /* 0x000000060500720c */ /* 0x000fe20003f06270 */
[----:B------:R-:W-:-:S12]  /*7650*/  BSSY.RECONVERGENT B0, `(.L_x_7582) ;  /* 0x000000d000007945 */ /* 0x000fd80003800200 */
[----:B------:R1:W-:Y:S01]  /*7660*/  @P0 STS.128 [R46+0x4000], RZ ;  /* 0x004000ff2e000388 */ /* 0x0003e20000000c00 */
[----:B------:R-:W-:Y:S05]  /*7670*/  @P0 BRA `(.L_x_7583) ;  /* 0x0000000000280947 */ /* 0x000fea0003800000 */
[----:B------:R-:W-:-:S13]  /*7680*/  ISETP.GE.AND P0, PT, R12, R146, PT ;  /* 0x000000920c00720c */ /* 0x000fda0003f06270 */
[----:B------:R-:W-:Y:S05]  /*7690*/  @P0 BRA `(.L_x_7584) ;  /* 0x00000000001c0947 */ /* 0x000fea0003800000 */
[----:B--2-4-:R-:W-:-:S04]  /*76a0*/  IADD3 R10, P0, PT, R8, R14, RZ ;  /* 0x0000000e080a7210 */ /* 0x014fc80007f1e0ff */
[----:B------:R-:W-:-:S05]  /*76b0*/  IADD3.X R11, PT, PT, R9, R15, RZ, P0, !PT ;  /* 0x0000000f090b7210 */ /* 0x000fca00007fe4ff */
[----:B------:R-:W-:Y:S01]  /*76c0*/  @!PT LDS RZ, [RZ] ;  /* 0x00000000fffff984 */ /* 0x000fe20000000800 */
[----:B------:R-:W-:Y:S01]  /*76d0*/  @!PT LDS RZ, [RZ] ;  /* 0x00000000fffff984 */ /* 0x000fe20000000800 */
[----:B------:R-:W-:Y:S01]  /*76e0*/  @!PT LDS RZ, [RZ] ;  /* 0x00000000fffff984 */ /* 0x000fe20000000800 */
[----:B------:R2:W-:Y:S01]  /*76f0*/  LDGSTS.E.BYPASS.LTC128B.128 [R46+0x4000], desc[UR4][R10.64] ;  /* 0x040000000a2e7fae */ /* 0x0005e2000b981a04 */
[----:B------:R-:W-:Y:S05]  /*7700*/  BRA `(.L_x_7583) ;  /* 0x0000000000047947 */ /* 0x000fea0003800000 */
.L_x_7584:
[----:B------:R1:W-:Y:S02]  /*7710*/  STS.128 [R46+0x4000], RZ ;  /* 0x004000ff2e007388 */ /* 0x0003e40000000c00 */
.L_x_7583:
[----:B------:R-:W-:Y:S05]  /*7720*/  BSYNC.RECONVERGENT B0 ;  /* 0x0000000000007941 */ /* 0x000fea0003800200 */
.L_x_7582:
        /* <DEDUP_REMOVED lines=13> */
.L_x_7587:
[----:B------:R1:W-:Y:S02]  /*7800*/  STS.128 [R46+0x4800], RZ ;  /* 0x004800ff2e007388 */ /* 0x0003e40000000c00 */
.L_x_7586:
[----:B------:R-:W-:Y:S05]  /*7810*/  BSYNC.RECONVERGENT B0 ;  /* 0x0000000000007941 */ /* 0x000fea0003800200 */
.L_x_7585:
[----:B------:R-:W-:Y:S01]  /*7820*/  SHF.R.U32.HI R40, RZ, 0x1, R44 ;  /* 0x00000001ff287819 */ /* 0x000fe2000001162c */
[C---:B------:R-:W-:Y:S01]  /*7830*/  IMAD.SHL.U32 R127, R44.reuse, 0x20, RZ ;  /* 0x000000202c7f7824 */ /* 0x040fe200078e00ff */
[C---:B------:R-:W-:Y:S01]  /*7840*/  LOP3.LUT P6, RZ, R44.reuse, 0x4, RZ, 0xc0, !PT ;  /* 0x000000042cff7812 */ /* 0x040fe200078cc0ff */
[----:B------:R-:W-:Y:S01]  /*7850*/  IMAD.SHL.U32 R129, R44, 0x10, RZ ;  /* 0x000000102c817824 */ /* 0x000fe200078e00ff */
[----:B------:R-:W-:Y:S01]  /*7860*/  LOP3.LUT R132, R40, 0x8, RZ, 0xc0, !PT ;  /* 0x0000000828847812 */ /* 0x000fe200078ec0ff */
[----:B------:R-:W-:Y:S01]  /*7870*/  IMAD.MOV.U32 R126, RZ, RZ, 0x20 ;  /* 0x00000020ff7e7424 */ /* 0x000fe200078e00ff */
[----:B------:R-:W-:Y:S01]  /*7880*/  LOP3.LUT R6, R127, 0xc0, RZ, 0xc0, !PT ;  /* 0x000000c07f067812 */ /* 0x000fe200078ec0ff */
[----:B------:R-:W0:Y:S01]  /*7890*/  LDGDEPBAR ;  /* 0x00000000000079af */ /* 0x000e220000000000 */
[----:B-1----:R-:W-:Y:S01]  /*78a0*/  LOP3.LUT R5, R129, 0x3e00, RZ, 0xc0, !PT ;  /* 0x00003e0081057812 */ /* 0x002fe200078ec0ff */
        /* <DEDUP_REMOVED lines=13> */
[----:B------:R-:W-:Y:S01]  /*7980*/  ISETP.GT.AND P0, PT, R45, R138, PT ;  /* 0x0000008a2d00720c */ /* 0x000fe20003f04270 */
[----:B------:R-:W-:Y:S01]  /*7990*/  IMAD R125, R4, 0x2, R33 ;  /* 0x00000002047d7824 */ /* 0x000fe200078e0221 */
[----:B------:R-:W-:Y:S01]  /*79a0*/  IADD3 R0, PT, PT, R0, R47, -R147 ;  /* 0x0000002f00007210 */ /* 0x000fe20007ffe893 */
[----:B------:R-:W-:Y:S01]  /*79b0*/  IMAD.IADD R43, R128, 0x1, R126 ;  /* 0x00000001802b7824 */ /* 0x000fe200078e027e */
[----:B--2-4-:R-:W-:Y:S01]  /*79c0*/  LDSM.16.M88.4 R8, [R128] ;  /* 0x000000008008783b */ /* 0x014fe20000000200 */
[----:B------:R-:W-:Y:S01]  /*79d0*/  IMAD.IADD R42, R126, 0x1, R125 ;  /* 0x000000017e2a7824 */ /* 0x000fe200078e027d */
[----:B------:R-:W-:-:S02]  /*79e0*/  IADD3 R2, PT, PT, R47, -R147, -R2 ;  /* 0x800000932f027210 */ /* 0x000fc40007ffe802 */
[----:B------:R-:W1:Y:S04]  /*79f0*/  LDSM.16.M88.4 R120, [R125+0x2c00] ;  /* 0x002c00007d78783b */ /* 0x000e680000000200 */
[----:B------:R-:W2:Y:S04]  /*7a00*/  LDSM.16.M88.4 R76, [R125+0x1000] ;  /* 0x001000007d4c783b */ /* 0x000ea80000000200 */
[----:B------:R-:W4:Y:S04]  /*7a10*/  LDSM.16.M88.4 R68, [R125+0x1400] ;  /* 0x001400007d44783b */ /* 0x000f280000000200 */
[----:B------:R-:W5:Y:S04]  /*7a20*/  LDSM.16.M88.4 R60, [R125+0x1800] ;  /* 0x001800007d3c783b */ /* 0x000f680000000200 */
[----:B------:R-:W3:Y:S04]  /*7a30*/  LDSM.16.M88.4 R52, [R125+0x1c00] ;  /* 0x001c00007d34783b */ /* 0x000ee80000000200 */
[----:B------:R-:W3:Y:S04]  /*7a40*/  LDSM.16.M88.4 R36, [R125+0x2000] ;  /* 0x002000007d24783b */ /* 0x000ee80000000200 */
[----:B------:R-:W3:Y:S04]  /*7a50*/  LDSM.16.M88.4 R28, [R125+0x2400] ;  /* 0x002400007d1c783b */ /* 0x000ee80000000200 */
[----:B------:R-:W3:Y:S04]  /*7a60*/  LDSM.16.M88.4 R20, [R125+0x2800] ;  /* 0x002800007d14783b */ /* 0x000ee80000000200 */
[----:B------:R-:W-:Y:S04]  /*7a70*/  LDSM.16.M88.4 R112, [R43] ;  /* 0x000000002b70783b */ /* 0x000fe80000000200 */
[----:B------:R-:W3:Y:S04]  /*7a80*/  LDSM.16.M88.4 R80, [R42+0x2c00] ;  /* 0x002c00002a50783b */ /* 0x000ee80000000200 */
[----:B------:R-:W3:Y:S01]  /*7a90*/  LDSM.16.M88.4 R116, [R42+0x1000] ;  /* 0x001000002a74783b */ /* 0x000ee20000000200 */
[C---:B-1----:R-:W-:Y:S03]  /*7aa0*/  HMMA.16816.F32.BF16 R16, R8.reuse, R120, RZ ;  /* 0x000000780810723c */ /* 0x042fe600000418ff */
[----:B------:R-:W1:Y:S04]  /*7ab0*/  LDSM.16.M88.4 R108, [R42+0x1400] ;  /* 0x001400002a6c783b */ /* 0x000e680000000200 */
[----:B------:R-:W1:Y:S01]  /*7ac0*/  LDSM.16.M88.4 R104, [R42+0x1800] ;  /* 0x001800002a68783b */ /* 0x000e620000000200 */
[C---:B--2---:R-:W-:Y:S03]  /*7ad0*/  HMMA.16816.F32.BF16 R4, R8.reuse, R76, RZ ;  /* 0x0000004c0804723c */ /* 0x044fe600000418ff */
[----:B------:R-:W2:Y:S04]  /*7ae0*/  LDSM.16.M88.4 R100, [R42+0x1c00] ;  /* 0x001c00002a64783b */ /* 0x000ea80000000200 */
[----:B------:R-:W2:Y:S01]  /*7af0*/  LDSM.16.M88.4 R96, [R42+0x2000] ;  /* 0x002000002a60783b */ /* 0x000ea20000000200 */
[C---:B----4-:R-:W-:Y:S03]  /*7b00*/  HMMA.16816.F32.BF16 R72, R8.reuse, R68, RZ ;  /* 0x000000440848723c */ /* 0x050fe600000418ff */
[----:B------:R-:W4:Y:S04]  /*7b10*/  LDSM.16.M88.4 R92, [R42+0x2400] ;  /* 0x002400002a5c783b */ /* 0x000f280000000200 */
[----:B------:R-:W4:Y:S01]  /*7b20*/  LDSM.16.M88.4 R88, [R42+0x2800] ;  /* 0x002800002a58783b */ /* 0x000f220000000200 */
[----:B-----5:R-:W-:Y:S01]  /*7b30*/  HMMA.16816.F32.BF16 R64, R8, R60, RZ ;  /* 0x0000003c0840723c */ /* 0x020fe200000418ff */
[----:B------:R-:W-:-:S07]  /*7b40*/  DEPBAR.LE SB0, 0x0 ;  /* 0x000080000000791a */ /* 0x000fce0000000000 */
        /* <DEDUP_REMOVED lines=12> */
[----:B------:R-:W-:Y:S05]  /*7c10*/  HMMA.16816.F32.BF16 R16, R112, R80, R16 ;  /* 0x000000507010723c */ /* 0x000fea0000041810 */
[----:B------:R-:W-:-:S04]  /*7c20*/  LOP3.LUT R80, R40, 0x1f0, RZ, 0xc0, !PT ;  /* 0x000001f028507812 */ /* 0x000fc800078ec0ff */
[----:B------:R-:W-:Y:S01]  /*7c30*/  LOP3.LUT R124, R80, 0x7, R124, 0xf8, !PT ;  /* 0x00000007507c7812 */ /* 0x000fe200078ef87c */
[----:B------:R-:W-:Y:S04]  /*7c40*/  HMMA.16816.F32.BF16 R4, R112, R116, R4 ;  /* 0x000000747004723c */ /* 0x000fe80000041804 */
[----:B------:R-:W-:-:S04]  /*7c50*/  IMAD R124, R145, 0x40, R124 ;  /* 0x00000040917c7824 */ /* 0x000fc800078e027c */
[C---:B------:R-:W-:Y:S02]  /*7c60*/  IMAD.IADD R154, R124.reuse, 0x1, R0 ;  /* 0x000000017c9a7824 */ /* 0x040fe400078e0200 */
[----:B------:R-:W-:Y:S01]  /*7c70*/  IMAD.IADD R155, R124, 0x1, R2 ;  /* 0x000000017c9b7824 */ /* 0x000fe200078e0202 */
[C---:B------:R-:W-:Y:S03]  /*7c80*/  HMMA.16816.F32.BF16 R76, R112.reuse, R118, R76 ;  /* 0x00000076704c723c */ /* 0x040fe6000004184c */
[C-C-:B------:R-:W-:Y:S02]  /*7c90*/  VIADDMNMX R156, R154.reuse, 0x1, R47.reuse, PT ;  /* 0x000000019a9c7846 */ /* 0x140fe4000380012f */
[----:B------:R-:W-:Y:S02]  /*7ca0*/  VIMNMX R157, PT, PT, RZ, R155, !PT ;  /* 0x0000009bff9d7248 */ /* 0x000fe40007fe0100 */
[----:B------:R-:W-:Y:S01]  /*7cb0*/  VIADDMNMX R154, R154, 0x9, R47, PT ;  /* 0x000000099a9a7846 */ /* 0x000fe2000380012f */
[----:B-1----:R-:W-:Y:S03]  /*7cc0*/  HMMA.16816.F32.BF16 R72, R112, R108, R72 ;  /* 0x0000006c7048723c */ /* 0x002fe60000041848 */
[----:B------:R-:W-:-:S05]  /*7cd0*/  VIADDMNMX R155, R155, 0x8, RZ, !PT ;  /* 0x000000089b9b7846 */ /* 0x000fca00078001ff */
[C---:B------:R-:W-:Y:S08]  /*7ce0*/  HMMA.16816.F32.BF16 R68, R112.reuse, R110, R68 ;  /* 0x0000006e7044723c */ /* 0x040ff00000041844 */
[C---:B------:R-:W-:Y:S08]  /*7cf0*/  HMMA.16816.F32.BF16 R64, R112.reuse, R104, R64 ;  /* 0x000000687040723c */ /* 0x040ff00000041840 */
[C---:B------:R-:W-:Y:S08]  /*7d00*/  HMMA.16816.F32.BF16 R60, R112.reuse, R106, R60 ;  /* 0x0000006a703c723c */ /* 0x040ff0000004183c */
[C---:B--2---:R-:W-:Y:S08]  /*7d10*/  HMMA.16816.F32.BF16 R56, R112.reuse, R100, R56 ;  /* 0x000000647038723c */ /* 0x044ff00000041838 */
[C---:B------:R-:W-:Y:S08]  /*7d20*/  HMMA.16816.F32.BF16 R52, R112.reuse, R102, R52 ;  /* 0x000000667034723c */ /* 0x040ff00000041834 */
[C---:B------:R-:W-:Y:S08]  /*7d30*/  HMMA.16816.F32.BF16 R48, R112.reuse, R96, R48 ;  /* 0x000000607030723c */ /* 0x040ff00000041830 */
[C---:B------:R-:W-:Y:S08]  /*7d40*/  HMMA.16816.F32.BF16 R36, R112.reuse, R98, R36 ;  /* 0x000000627024723c */ /* 0x040ff00000041824 */
[C---:B----4-:R-:W-:Y:S08]  /*7d50*/  HMMA.16816.F32.BF16 R32, R112.reuse, R92, R32 ;  /* 0x0000005c7020723c */ /* 0x050ff00000041820 */
[C---:B------:R-:W-:Y:S08]  /*7d60*/  HMMA.16816.F32.BF16 R28, R112.reuse, R94, R28 ;  /* 0x0000005e701c723c */ /* 0x040ff0000004181c */
[C---:B------:R-:W-:Y:S08]  /*7d70*/  HMMA.16816.F32.BF16 R24, R112.reuse, R88, R24 ;  /* 0x000000587018723c */ /* 0x040ff00000041818 */
[C---:B------:R-:W-:Y:S08]  /*7d80*/  HMMA.16816.F32.BF16 R20, R112.reuse, R90, R20 ;  /* 0x0000005a7014723c */ /* 0x040ff00000041814 */
        /* <DEDUP_REMOVED lines=16> */
.L_x_7591:
        /* <DEDUP_REMOVED lines=62> */
.L_x_7592:
[----:B------:R-:W-:Y:S05]  /*8270*/  BSYNC.RECONVERGENT B0 ;  /* 0x0000000000007941 */ /* 0x000fea0003800200 */
.L_x_7590:
[----:B------:R-:W-:-:S13]  /*8280*/  ISETP.GE.AND P3, PT, R12, R146, PT ;  /* 0x000000920c00720c */ /* 0x000fda0003f66270 */
[CC--:B------:R-:W-:Y:S01]  /*8290*/  @!P3 IADD3 R2, P1, P0, R3.reuse, R140.reuse, R3 ;  /* 0x0000008c0302b210 */ /* 0x0c0fe2000783e003 */
[----:B------:R-:W-:Y:S01]  /*82a0*/  @!P3 IMAD.MOV.U32 R12, RZ, RZ, R140 ;  /* 0x000000ffff0cb224 */ /* 0x000fe200078e008c */
[CC--:B------:R-:W-:Y:S01]  /*82b0*/  @!P3 IADD3 R82, P2, PT, R3.reuse, R140.reuse, RZ ;  /* 0x0000008c0352b210 */ /* 0x0c0fe20007f5e0ff */
[----:B------:R-:W-:Y:S01]  /*82c0*/  @!P3 IMAD.MOV.U32 R13, RZ, RZ, R139 ;  /* 0x000000ffff0db224 */ /* 0x000fe200078e008b */
[----:B------:R-:W-:Y:S02]  /*82d0*/  @!P3 IADD3 R80, P5, P4, R3, R140, R3 ;  /* 0x0000008c0350b210 */ /* 0x000fe40007cbe003 */
[C---:B------:R-:W-:Y:S01]  /*82e0*/  @!P3 IADD3.X R0, PT, PT, R41.reuse, R139, R41, P1, P0 ;  /* 0x0000008b2900b210 */ /* 0x040fe20000fe0429 */
[C---:B------:R-:W-:Y:S01]  /*82f0*/  @!P3 IMAD.X R83, R41.reuse, 0x1, R139, P2 ;  /* 0x000000012953b824 */ /* 0x040fe200010e068b */
[----:B------:R-:W-:Y:S01]  /*8300*/  @!P3 IADD3 R88, P0, PT, R2, R3, RZ ;  /* 0x000000030258b210 */ /* 0x000fe20007f1e0ff */
        /* <DEDUP_REMOVED lines=23> */
.L_x_7589:
[----:B------:R-:W-:Y:S05]  /*8480*/  BSYNC.RECONVERGENT B1 ;  /* 0x0000000000017941 */ /* 0x000fea0003800200 */
.L_x_7588:
[----:B-1----:R-:W2:Y:S01]  /*8490*/  LD.E R12, desc[UR4][R84.64+0xdc] ;  /* 0x0000dc04540c7980 */ /* 0x002ea2000c101900 */
[----:B------:R-:W-:Y:S01]  /*84a0*/  IMAD.SHL.U32 R131, R44, 0x2, RZ ;  /* 0x000000022c837824 */ /* 0x000fe200078e00ff */
[----:B------:R-:W1:Y:S01]  /*84b0*/  S2UR UR6, SR_CgaCtaId ;  /* 0x00000000000679c3 */ /* 0x000e620000008800 */
[----:B------:R-:W-:Y:S01]  /*84c0*/  UMOV UR7, 0x400 ;  /* 0x0000040000077882 */ /* 0x000fe20000000000 */
[----:B------:R-:W-:Y:S01]  /*84d0*/  LOP3.LUT R132, R132, 0x120, R127, 0xf8, !PT ;  /* 0x0000012084847812 */ /* 0x000fe200078ef87f */
[----:B------:R-:W-:Y:S01]  /*84e0*/  BSSY B2, `(.L_x_7593) ;  /* 0x0000604000027945 */ /* 0x000fe20003800000 */
[----:B------:R-:W-:-:S04]  /*84f0*/  LOP3.LUT R131, R131, 0x6, RZ, 0xc0, !PT ;  /* 0x0000000683837812 */ /* 0x000fc800078ec0ff */
[----:B------:R-:W-:-:S04]  /*8500*/  LOP3.LUT R159, R86, R131, RZ, 0xfc, !PT ;  /* 0x00000083569f7212 */ /* 0x000fc800078efcff */
[CC--:B------:R-:W-:Y:S01]  /*8510*/  ISETP.GE.AND P0, PT, R159.reuse, R157.reuse, PT ;  /* 0x0000009d9f00720c */ /* 0x0c0fe20003f06270 */
[C---:B------:R-:W-:Y:S01]  /*8520*/  VIADD R158, R159.reuse, 0x1 ;  /* 0x000000019f9e7836 */ /* 0x040fe20000000000 */
[CC--:B------:R-:W-:Y:S01]  /*8530*/  ISETP.GE.AND P3, PT, R159.reuse, R156.reuse, PT ;  /* 0x0000009c9f00720c */ /* 0x0c0fe20003f66270 */
        /* <DEDUP_REMOVED lines=19> */
[----:B------:R-:W-:Y:S01]  /*8670*/  FSEL R120, R4, -INF , !P3 ;  /* 0xff80000004787808 */ /* 0x000fe20005800000 */
        /* <DEDUP_REMOVED lines=21> */
[-C--:B------:R-:W-:Y:S01]  /*87d0*/  ISETP.GE.AND P0, PT, R123, R157.reuse, PT ;  /* 0x0000009d7b00720c */ /* 0x080fe20003f06270 */
[----:B------:R-:W-:Y:S01]  /*87e0*/  VIADD R99, R159, 0x59 ;  /* 0x000000599f637836 */ /* 0x000fe20000000000 */
[----:B------:R-:W-:Y:S01]  /*87f0*/  FSEL R73, R73, -INF , P2 ;  /* 0xff80000049497808 */ /* 0x000fe20001000000 */
[C---:B------:R-:W-:Y:S01]  /*8800*/  VIADD R97, R159.reuse, 0x60 ;  /* 0x000000609f617836 */ /* 0x040fe20000000000 */
[----:B------:R-:W-:Y:S01]  /*8810*/  ISETP.GE.AND P3, PT, R124, R156, PT ;  /* 0x0000009c7c00720c */ /* 0x000fe20003f66270 */
[C---:B------:R-:W-:Y:S01]  /*8820*/  VIADD R88, R159.reuse, 0x61 ;  /* 0x000000619f587836 */ /* 0x040fe20000000000 */
[----:B------:R-:W-:Y:S01]  /*8830*/  FSEL R109, R72, -INF , !P5 ;  /* 0xff800000486d7808 */ /* 0x000fe20006800000 */
[C---:B------:R-:W-:Y:S01]  /*8840*/  VIADD R82, R159.reuse, 0x68 ;  /* 0x000000689f527836 */ /* 0x040fe20000000000 */
[-C--:B------:R-:W-:Y:S01]  /*8850*/  ISETP.GE.AND P2, PT, R122, R157.reuse, PT ;  /* 0x0000009d7a00720c */ /* 0x080fe20003f46270 */
[C---:B------:R-:W-:Y:S01]  /*8860*/  VIADD R81, R159.reuse, 0x69 ;  /* 0x000000699f517836 */ /* 0x040fe20000000000 */
[----:B------:R-:W-:Y:S01]  /*8870*/  FSEL R68, R68, -INF , P1 ;  /* 0xff80000044447808 */ /* 0x000fe20000800000 */
[C---:B------:R-:W-:Y:S01]  /*8880*/  VIADD R80, R159.reuse, 0x70 ;  /* 0x000000709f507836 */ /* 0x040fe20000000000 */
[----:B------:R-:W-:Y:S01]  /*8890*/  FMNMX3.FTZ R4, R120, R116, R115, !PT ;  /* 0x0000007478047276 */ /* 0x000fe20007810073 */
[----:B------:R-:W-:Y:S01]  /*88a0*/  VIADD R47, R159, 0x71 ;  /* 0x000000719f2f7836 */ /* 0x000fe20000000000 */
[----:B------:R-:W-:Y:S01]  /*88b0*/  ISETP.GE.AND P5, PT, R123, R156, PT ;  /* 0x0000009c7b00720c */ /* 0x000fe20003fa6270 */
[----:B------:R-:W-:Y:S01]  /*88c0*/  VIADD R13, R159, 0x78 ;  /* 0x000000789f0d7836 */ /* 0x000fe20000000000 */
[----:B------:R-:W-:Y:S01]  /*88d0*/  FSEL R119, R73, -INF , !P4 ;  /* 0xff80000049777808 */ /* 0x000fe20006000000 */
[----:B------:R-:W-:Y:S01]  /*88e0*/  VIADD R0, R159, 0x79 ;  /* 0x000000799f007836 */ /* 0x000fe20000000000 */
[----:B------:R-:W-:Y:S01]  /*88f0*/  ISETP.GE.AND P1, PT, R121, R157, PT ;  /* 0x0000009d7900720c */ /* 0x000fe20003f26270 */
[----:B-1----:R-:W-:Y:S01]  /*8900*/  ULEA UR6, UR6, UR7, 0x18 ;  /* 0x0000000706067291 */ /* 0x002fe2000f8ec0ff */
        /* <DEDUP_REMOVED lines=87> */
[-C--:B------:R-:W-:Y:S02]  /*8e80*/  ISETP.GE.AND P3, PT, R81, R156.reuse, PT ;  /* 0x0000009c5100720c */ /* 0x080fe40003f66270 */
        /* <DEDUP_REMOVED lines=22> */
[----:B------:R-:W-:Y:S02]  /*8ff0*/  FMNMX3.FTZ R4, R4, R101, R56, !PT ;  /* 0x0000006504047276 */ /* 0x000fe40007810038 */
[CC--:B------:R-:W-:Y:S02]  /*9000*/  ISETP.GE.AND P2, PT, R159.reuse, R155.reuse, PT ;  /* 0x0000009b9f00720c */ /* 0x0c0fe40003f46270 */
[----:B------:R-:W-:Y:S02]  /*9010*/  FMNMX.FTZ R8, R32, R4, !PT ;  /* 0x0000000420087209 */ /* 0x000fe40007810000 */
[----:B------:R-:W-:Y:S02]  /*9020*/  ISETP.GE.AND P0, PT, R158, R155, PT ;  /* 0x0000009b9e00720c */ /* 0x000fe40003f06270 */
[----:B------:R-:W-:Y:S01]  /*9030*/  ISETP.GE.AND P1, PT, R159, R154, PT ;  /* 0x0000009a9f00720c */ /* 0x000fe20003f26270 */
[----:B------:R-:W1:Y:S01]  /*9040*/  SHFL.BFLY PT, R9, R8, 0x2, 0x1f ;  /* 0x0c401f0008097f89 */ /* 0x000e6200000e0000 */
[----:B------:R-:W-:-:S02]  /*9050*/  FSEL R6, R6, -INF , P2 ;  /* 0xff80000006067808 */ /* 0x000fc40001000000 */
[-C--:B------:R-:W-:Y:S02]  /*9060*/  ISETP.GE.AND P4, PT, R158, R154.reuse, PT ;  /* 0x0000009a9e00720c */ /* 0x080fe40003f86270 */
[CC--:B------:R-:W-:Y:S02]  /*9070*/  ISETP.GE.AND P5, PT, R94.reuse, R155.reuse, PT ;  /* 0x0000009b5e00720c */ /* 0x0c0fe40003fa6270 */
[----:B------:R-:W-:Y:S02]  /*9080*/  FSEL R7, R7, -INF , P0 ;  /* 0xff80000007077808 */ /* 0x000fe40000000000 */
[----:B------:R-:W-:Y:S02]  /*9090*/  ISETP.GE.AND P2, PT, R94, R154, PT ;  /* 0x0000009a5e00720c */ /* 0x000fe40003f46270 */
[----:B------:R-:W-:Y:S02]  /*90a0*/  FSEL R94, R6, -INF , !P1 ;  /* 0xff800000065e7808 */ /* 0x000fe40004800000 */
[----:B------:R-:W-:-:S02]  /*90b0*/  ISETP.GE.AND P3, PT, R141, R155, PT ;  /* 0x0000009b8d00720c */ /* 0x000fc40003f66270 */
[----:B------:R-:W-:Y:S02]  /*90c0*/  FSEL R6, R78, -INF , P5 ;  /* 0xff8000004e067808 */ /* 0x000fe40002800000 */
[----:B------:R-:W-:Y:S02]  /*90d0*/  FSEL R7, R7, -INF , !P4 ;  /* 0xff80000007077808 */ /* 0x000fe40006000000 */
[-C--:B------:R-:W-:Y:S02]  /*90e0*/  ISETP.GE.AND P4, PT, R130, R155.reuse, PT ;  /* 0x0000009b8200720c */ /* 0x080fe40003f86270 */
[----:B------:R-:W-:Y:S02]  /*90f0*/  ISETP.GE.AND P0, PT, R133, R155, PT ;  /* 0x0000009b8500720c */ /* 0x000fe40003f06270 */
[----:B------:R-:W-:Y:S02]  /*9100*/  ISETP.GE.AND P1, PT, R141, R154, PT ;  /* 0x0000009a8d00720c */ /* 0x000fe40003f26270 */
[----:B-1----:R-:W-:-:S02]  /*9110*/  FMNMX.FTZ R25, R8, R9, !PT ;  /* 0x0000000908197209 */ /* 0x002fc40007810000 */
[----:B------:R-:W-:Y:S02]  /*9120*/  FSEL R4, R79, -INF , P3 ;  /* 0xff8000004f047808 */ /* 0x000fe40001800000 */
[----:B------:R-:W-:Y:S01]  /*9130*/  FSEL R6, R6, -INF , !P2 ;  /* 0xff80000006067808 */ /* 0x000fe20005000000 */
[----:B------:R-:W1:Y:S01]  /*9140*/  SHFL.BFLY PT, R28, R25, 0x1, 0x1f ;  /* 0x0c201f00191c7f89 */ /* 0x000e6200000e0000 */
[----:B------:R-:W-:Y:S01]  /*9150*/  ISETP.GE.AND P3, PT, R130, R154, PT ;  /* 0x0000009a8200720c */ /* 0x000fe20003f66270 */
[----:B------:R-:W-:Y:S01]  /*9160*/  IMAD.SHL.U32 R130, R44, 0x4, RZ ;  /* 0x000000042c827824 */ /* 0x000fe200078e00ff */
[-C--:B------:R-:W-:Y:S02]  /*9170*/  ISETP.GE.AND P2, PT, R124, R155.reuse, PT ;  /* 0x0000009b7c00720c */ /* 0x080fe40003f46270 */
        /* <DEDUP_REMOVED lines=14> */
[----:B------:R-:W-:Y:S02]  /*9260*/  FSEL R8, R71, -INF , P0 ;  /* 0xff80000047087808 */ /* 0x000fe40000000000 */
[----:B------:R-:W-:Y:S02]  /*9270*/  FSEL R9, R9, -INF , !P1 ;  /* 0xff80000009097808 */ /* 0x000fe40004800000 */
[----:B------:R-:W-:Y:S02]  /*9280*/  ISETP.GE.AND P1, PT, R121, R154, PT ;  /* 0x0000009a7900720c */ /* 0x000fe40003f26270 */
[----:B------:R-:W-:Y:S02]  /*9290*/  ISETP.GE.AND P0, PT, R108, R155, PT ;  /* 0x0000009b6c00720c */ /* 0x000fe40003f06270 */
[----:B------:R-:W-:Y:S02]  /*92a0*/  FSEL R67, R67, -INF , P2 ;  /* 0xff80000043437808 */ /* 0x000fe40001000000 */
[----:B------:R-:W-:-:S02]  /*92b0*/  FSEL R21, R21, -INF , !P3 ;  /* 0xff80000015157808 */ /* 0x000fc40005800000 */
[CC--:B------:R-:W-:Y:S02]  /*92c0*/  ISETP.GE.AND P2, PT, R89.reuse, R155.reuse, PT ;  /* 0x0000009b5900720c */ /* 0x0c0fe40003f46270 */
[----:B------:R-:W-:Y:S02]  /*92d0*/  ISETP.GE.AND P3, PT, R96, R155, PT ;  /* 0x0000009b6000720c */ /* 0x000fe40003f66270 */
        /* <DEDUP_REMOVED lines=8> */
[C---:B------:R-:W-:Y:S02]  /*9360*/  ISETP.GE.AND P2, PT, R2.reuse, R155, PT ;  /* 0x0000009b0200720c */ /* 0x040fe40003f46270 */
[----:B------:R-:W-:-:S02]  /*9370*/  ISETP.GE.AND P3, PT, R2, R154, PT ;  /* 0x0000009a0200720c */ /* 0x000fc40003f66270 */
[----:B------:R-:W-:Y:S02]  /*9380*/  ISETP.GE.AND P0, PT, R96, R154, PT ;  /* 0x0000009a6000720c */ /* 0x000fe40003f06270 */
[----:B-1----:R-:W-:Y:S02]  /*9390*/  FMNMX.FTZ R2, R25, R28, !PT ;  /* 0x0000001c19027209 */ /* 0x002fe40007810000 */
[----:B------:R-:W-:Y:S02]  /*93a0*/  FSEL R96, R62, -INF , !P4 ;  /* 0xff8000003e607808 */ /* 0x000fe40006000000 */
[----:B------:R-:W-:Y:S01]  /*93b0*/  FMNMX3.FTZ R25, R94, R7, R6, !PT ;  /* 0x000000075e197276 */ /* 0x000fe20007810006 */
[----:B--2---:R-:W-:Y:S01]  /*93c0*/  FMUL.FTZ R36, R12, R2 ;  /* 0x000000020c247220 */ /* 0x004fe20000410000 */
[----:B------:R-:W-:Y:S02]  /*93d0*/  ISETP.GE.AND P4, PT, R98, R154, PT ;  /* 0x0000009a6200720c */ /* 0x000fe40003f86270 */
[----:B------:R-:W-:-:S02]  /*93e0*/  FSEL R59, R59, -INF , P1 ;  /* 0xff8000003b3b7808 */ /* 0x000fc40000800000 */
[----:B------:R-:W-:Y:S02]  /*93f0*/  ISETP.GE.AND P1, PT, R104, R155, PT ;  /* 0x0000009b6800720c */ /* 0x000fe40003f26270 */
[----:B------:R-:W-:Y:S02]  /*9400*/  FSEL R98, R63, -INF , !P5 ;  /* 0xff8000003f627808 */ /* 0x000fe40006800000 */
[----:B------:R-:W-:Y:S02]  /*9410*/  FSEL R108, R58, -INF , !P0 ;  /* 0xff8000003a6c7808 */ /* 0x000fe40004000000 */
[----:B------:R-:W-:Y:S02]  /*9420*/  ISETP.GE.AND P5, PT, R104, R154, PT ;  /* 0x0000009a6800720c */ /* 0x000fe40003fa6270 */
[----:B------:R-:W-:Y:S02]  /*9430*/  FMNMX3.FTZ R25, R25, R4, R16, !PT ;  /* 0x0000000419197276 */ /* 0x000fe40007810010 */
[----:B------:R-:W-:-:S02]  /*9440*/  FSETP.NEU.FTZ.AND P0, PT, R2, -INF , PT ;  /* 0xff8000000200780b */ /* 0x000fc40003f1d000 */
[----:B------:R-:W-:Y:S02]  /*9450*/  FSEL R104, R59, -INF , !P4 ;  /* 0xff8000003b687808 */ /* 0x000fe40006000000 */
[-C--:B------:R-:W-:Y:S02]  /*9460*/  ISETP.GE.AND P4, PT, R107, R155.reuse, PT ;  /* 0x0000009b6b00720c */ /* 0x080fe40003f86270 */
[----:B------:R-:W-:Y:S02]  /*9470*/  FSEL R55, R55, -INF , P1 ;  /* 0xff80000037377808 */ /* 0x000fe40000800000 */
[----:B------:R-:W-:Y:S02]  /*9480*/  FSEL R54, R54, -INF , P2 ;  /* 0xff80000036367808 */ /* 0x000fe40001000000 */
[----:B------:R-:W-:Y:S02]  /*9490*/  ISETP.GE.AND P1, PT, R113, R155, PT ;  /* 0x0000009b7100720c */ /* 0x000fe40003f26270 */
[----:B------:R-:W-:-:S02]  /*94a0*/  FMNMX3.FTZ R25, R25, R17, R9, !PT ;  /* 0x0000001119197276 */ /* 0x000fc40007810009 */
[----:B------:R-:W-:Y:S02]  /*94b0*/  FSEL R36, R36, RZ, P0 ;  /* 0x000000ff24247208 */ /* 0x000fe40000000000 */
[----:B------:R-:W-:Y:S02]  /*94c0*/  ISETP.GE.AND P2, PT, R107, R154, PT ;  /* 0x0000009a6b00720c */ /* 0x000fe40003f46270 */
[----:B------:R-:W-:Y:S01]  /*94d0*/  FSEL R50, R50, -INF , P4 ;  /* 0xff80000032327808 */ /* 0x000fe20002000000 */
        /* <DEDUP_REMOVED lines=8> */
[-CC-:B------:R-:W-:Y:S01]  /*9560*/  FFMA.FTZ R33, R76, R12.reuse, -R36.reuse ;  /* 0x0000000c4c217223 */ /* 0x180fe20000010824 */
[----:B------:R-:W-:Y:S01]  /*9570*/  FSEL R38, R38, -INF , P1 ;  /* 0xff80000026267808 */ /* 0x000fe20000800000 */
[--C-:B------:R-:W-:Y:S01]  /*9580*/  FFMA.FTZ R55, R103, R12, -R36.reuse ;  /* 0x0000000c67377223 */ /* 0x100fe20000010824 */
[----:B------:R-:W-:Y:S01]  /*9590*/  FMNMX3.FTZ R25, R25, R8, R21, !PT ;  /* 0x0000000819197276 */ /* 0x000fe20007810015 */
[-CC-:B------:R-:W-:Y:S01]  /*95a0*/  FFMA.FTZ R53, R102, R12.reuse, -R36.reuse ;  /* 0x0000000c66357223 */ /* 0x180fe20000010824 */
[----:B------:R-:W-:Y:S01]  /*95b0*/  ISETP.GE.AND P0, PT, R114, R155, PT ;  /* 0x0000009b7200720c */ /* 0x000fe20003f06270 */
[--C-:B------:R-:W-:Y:S01]  /*95c0*/  FFMA.FTZ R54, R100, R12, -R36.reuse ;  /* 0x0000000c64367223 */ /* 0x100fe20000010824 */
[----:B------:R-:W-:Y:S01]  /*95d0*/  ISETP.GE.AND P3, PT, R114, R154, PT ;  /* 0x0000009a7200720c */ /* 0x000fe20003f66270 */
[--C-:B------:R-:W-:Y:S01]  /*95e0*/  FFMA.FTZ R67, R120, R12, -R36.reuse ;  /* 0x0000000c78437223 */ /* 0x100fe20000010824 */
[----:B------:R-:W-:Y:S01]  /*95f0*/  FSEL R114, R50, -INF , !P2 ;  /* 0xff80000032727808 */ /* 0x000fe20005000000 */
[----:B------:R-:W-:Y:S01]  /*9600*/  MUFU.EX2 R63, R63 ;  /* 0x0000003f003f7308 */ /* 0x000fe20000000800 */
[----:B------:R-:W-:Y:S01]  /*9610*/  ISETP.GE.AND P2, PT, R92, R154, PT ;  /* 0x0000009a5c00720c */ /* 0x000fe20003f46270 */
[-CC-:B------:R-:W-:Y:S01]  /*9620*/  FFMA.FTZ R92, R116, R12.reuse, -R36.reuse ;  /* 0x0000000c745c7223 */ /* 0x180fe20000010824 */
[----:B------:R-:W-:Y:S01]  /*9630*/  FSEL R39, R39, -INF , P5 ;  /* 0xff80000027277808 */ /* 0x000fe20002800000 */
[-CC-:B------:R-:W-:Y:S01]  /*9640*/  FFMA.FTZ R50, R95, R12.reuse, -R36.reuse ;  /* 0x0000000c5f327223 */ /* 0x180fe20000010824 */
[----:B------:R-:W-:Y:S01]  /*9650*/  FSEL R113, R38, -INF , !P4 ;  /* 0xff80000026717808 */ /* 0x000fe20006000000 */
[-C--:B------:R-:W-:Y:S01]  /*9660*/  FFMA.FTZ R48, R91, R12.reuse, -R36 ;  /* 0x0000000c5b307223 */ /* 0x080fe20000010824 */
[----:B------:R-:W-:Y:S01]  /*9670*/  FMNMX3.FTZ R25, R25, R89, R96, !PT ;  /* 0x0000005919197276 */ /* 0x000fe20007810060 */
[----:B------:R-:W-:Y:S01]  /*9680*/  MUFU.EX2 R67, R67 ;  /* 0x0000004300437308 */ /* 0x000fe20000000800 */
[-C--:B------:R-:W-:Y:S01]  /*9690*/  ISETP.GE.AND P1, PT, R93, R155.reuse, PT ;  /* 0x0000009b5d00720c */ /* 0x080fe20003f26270 */
[--C-:B------:R-:W-:Y:S01]  /*96a0*/  FFMA.FTZ R28, R65, R12, -R36.reuse ;  /* 0x0000000c411c7223 */ /* 0x100fe20000010824 */
[----:B------:R-:W-:Y:S01]  /*96b0*/  ISETP.GE.AND P4, PT, R93, R154, PT ;  /* 0x0000009a5d00720c */ /* 0x000fe20003f86270 */
[----:B------:R-:W-:Y:S01]  /*96c0*/  FFMA.FTZ R61, R119, R12, -R36 ;  /* 0x0000000c773d7223 */ /* 0x000fe20000010824 */
[----:B------:R-:W-:Y:S01]  /*96d0*/  FMNMX3.FTZ R25, R25, R98, R108, !PT ;  /* 0x0000006219197276 */ /* 0x000fe2000781006c */
[-CC-:B------:R-:W-:Y:S01]  /*96e0*/  FFMA.FTZ R59, R118, R12.reuse, -R36.reuse ;  /* 0x0000000c763b7223 */ /* 0x180fe20000010824 */
[----:B------:R-:W-:Y:S01]  /*96f0*/  FSEL R51, R51, -INF , P0 ;  /* 0xff80000033337808 */ /* 0x000fe20000000000 */
[----:B------:R1:W-:Y:S01]  /*9700*/  MUFU.EX2 R93, R115 ;  /* 0x00000073005d7308 */ /* 0x0003e20000000800 */
[-C--:B------:R-:W-:Y:S01]  /*9710*/  ISETP.GE.AND P0, PT, R106, R155.reuse, PT ;  /* 0x0000009b6a00720c */ /* 0x080fe20003f06270 */
[-CC-:B------:R-:W-:Y:S01]  /*9720*/  FFMA.FTZ R57, R117, R12.reuse, -R36.reuse ;  /* 0x0000000c75397223 */ /* 0x180fe20000010824 */
[-C--:B------:R-:W-:Y:S01]  /*9730*/  ISETP.GE.AND P5, PT, R105, R155.reuse, PT ;  /* 0x0000009b6900720c */ /* 0x080fe20003fa6270 */
[-CC-:B------:R-:W-:Y:S01]  /*9740*/  FFMA.FTZ R38, R83, R12.reuse, -R36.reuse ;  /* 0x0000000c53267223 */ /* 0x180fe20000010824 */
[----:B------:R-:W-:Y:S01]  /*9750*/  FSEL R35, R35, -INF , P1 ;  /* 0xff80000023237808 */ /* 0x000fe20000800000 */
[--C-:B------:R-:W-:Y:S01]  /*9760*/  FFMA.FTZ R58, R110, R12, -R36.reuse ;  /* 0x0000000c6e3a7223 */ /* 0x100fe20000010824 */
[----:B------:R-:W-:Y:S01]  /*9770*/  FMNMX3.FTZ R25, R25, R104, R107, !PT ;  /* 0x0000006819197276 */ /* 0x000fe2000781006b */
[----:B------:R-:W2:Y:S01]  /*9780*/  MUFU.EX2 R92, R92 ;  /* 0x0000005c005c7308 */ /* 0x000ea20000000800 */
[-C--:B------:R-:W-:Y:S01]  /*9790*/  ISETP.GE.AND P1, PT, R97, R155.reuse, PT ;  /* 0x0000009b6100720c */ /* 0x080fe20003f26270 */
[-CC-:B------:R-:W-:Y:S01]  /*97a0*/  FFMA.FTZ R29, R72, R12.reuse, -R36.reuse ;  /* 0x0000000c481d7223 */ /* 0x180fe20000010824 */
[----:B------:R-:W-:Y:S01]  /*97b0*/  FSEL R116, R51, -INF , !P3 ;  /* 0xff80000033747808 */ /* 0x000fe20005800000 */
[-CC-:B------:R-:W-:Y:S01]  /*97c0*/  FFMA.FTZ R24, R24, R12.reuse, -R36.reuse ;  /* 0x0000000c18187223 */ /* 0x180fe20000010824 */
[----:B------:R-:W-:Y:S01]  /*97d0*/  FSEL R34, R34, -INF , P0 ;  /* 0xff80000022227808 */ /* 0x000fe20000000000 */
[--C-:B------:R-:W-:Y:S01]  /*97e0*/  FFMA.FTZ R46, R46, R12, -R36.reuse ;  /* 0x0000000c2e2e7223 */ /* 0x100fe20000010824 */
[----:B------:R-:W-:Y:S01]  /*97f0*/  ISETP.GE.AND P3, PT, R106, R154, PT ;  /* 0x0000009a6a00720c */ /* 0x000fe20003f66270 */
[----:B------:R-:W-:Y:S01]  /*9800*/  MUFU.EX2 R64, R64 ;  /* 0x0000004000407308 */ /* 0x000fe20000000800 */
[----:B-1----:R-:W-:Y:S01]  /*9810*/  FSEL R115, R39, -INF , !P2 ;  /* 0xff80000027737808 */ /* 0x002fe20005000000 */
[-CC-:B------:R-:W-:Y:S01]  /*9820*/  FFMA.FTZ R101, R101, R12.reuse, -R36.reuse ;  /* 0x0000000c65657223 */ /* 0x180fe20000010824 */
[-C--:B------:R-:W-:Y:S01]  /*9830*/  ISETP.GE.AND P2, PT, R99, R155.reuse, PT ;  /* 0x0000009b6300720c */ /* 0x080fe20003f46270 */
[--C-:B------:R-:W-:Y:S01]  /*9840*/  FFMA.FTZ R159, R32, R12, -R36.reuse ;  /* 0x0000000c209f7223 */ /* 0x100fe20000010824 */
[----:B------:R-:W-:Y:S01]  /*9850*/  ISETP.GE.AND P0, PT, R105, R154, PT ;  /* 0x0000009a6900720c */ /* 0x000fe20003f06270 */
[----:B------:R-:W-:Y:S01]  /*9860*/  FFMA.FTZ R56, R56, R12, -R36 ;  /* 0x0000000c38387223 */ /* 0x000fe20000010824 */
[----:B------:R-:W-:Y:S01]  /*9870*/  FSEL R31, R31, -INF , P2 ;  /* 0xff8000001f1f7808 */ /* 0x000fe20001000000 */
[----:B------:R-:W-:Y:S01]  /*9880*/  MUFU.EX2 R61, R61 ;  /* 0x0000003d003d7308 */ /* 0x000fe20000000800 */
[----:B------:R-:W-:-:S02]  /*9890*/  ISETP.GE.AND P2, PT, R88, R155, PT ;  /* 0x0000009b5800720c */ /* 0x000fc40003f46270 */
[----:B------:R-:W-:Y:S02]  /*98a0*/  FSEL R30, R30, -INF , P5 ;  /* 0xff8000001e1e7808 */ /* 0x000fe40002800000 */
[----:B------:R-:W-:Y:S02]  /*98b0*/  FMNMX3.FTZ R25, R25, R66, R114, !PT ;  /* 0x0000004219197276 */ /* 0x000fe40007810072 */
[----:B------:R-:W-:Y:S01]  /*98c0*/  FSEL R26, R26, -INF , P1 ;  /* 0xff8000001a1a7808 */ /* 0x000fe20000800000 */
[----:B------:R-:W-:Y:S01]  /*98d0*/  MUFU.EX2 R59, R59 ;  /* 0x0000003b003b7308 */ /* 0x000fe20000000800 */
[----:B------:R-:W-:Y:S02]  /*98e0*/  FSEL R27, R27, -INF , P2 ;  /* 0xff8000001b1b7808 */ /* 0x000fe40001000000 */
[-C--:B------:R-:W-:Y:S02]  /*98f0*/  ISETP.GE.AND P1, PT, R81, R155.reuse, PT ;  /* 0x0000009b5100720c */ /* 0x080fe40003f26270 */
[----:B------:R-:W-:-:S02]  /*9900*/  ISETP.GE.AND P2, PT, R80, R155, PT ;  /* 0x0000009b5000720c */ /* 0x000fc40003f46270 */
[----:B------:R-:W-:Y:S01]  /*9910*/  FSEL R111, R34, -INF , !P3 ;  /* 0xff800000226f7808 */ /* 0x000fe20005800000 */
[----:B------:R-:W-:Y:S01]  /*9920*/  MUFU.EX2 R57, R57 ;  /* 0x0000003900397308 */ /* 0x000fe20000000800 */
[----:B------:R-:W-:Y:S01]  /*9930*/  FSEL R106, R30, -INF , !P0 ;  /* 0xff8000001e6a7808 */ /* 0x000fe20004000000 */
[----:B------:R-:W-:Y:S01]  /*9940*/  FFMA.FTZ R30, R68, R12, -R36 ;  /* 0x0000000c441e7223 */ /* 0x000fe20000010824 */
[----:B------:R-:W-:Y:S02]  /*9950*/  FMNMX3.FTZ R25, R25, R116, R113, !PT ;  /* 0x0000007419197276 */ /* 0x000fe40007810071 */
[----:B------:R-:W-:Y:S02]  /*9960*/  ISETP.GE.AND P0, PT, R82, R155, PT ;  /* 0x0000009b5200720c */ /* 0x000fe40003f06270 */
[----:B------:R-:W-:Y:S01]  /*9970*/  FSEL R23, R23, -INF , P1 ;  /* 0xff80000017177808 */ /* 0x000fe20000800000 */
[----:B------:R-:W-:Y:S01]  /*9980*/  MUFU.EX2 R58, R58 ;  /* 0x0000003a003a7308 */ /* 0x000fe20000000800 */
[----:B------:R-:W-:-:S02]  /*9990*/  FSEL R18, R18, -INF , P2 ;  /* 0xff80000012127808 */ /* 0x000fc40001000000 */
[-C--:B------:R-:W-:Y:S02]  /*99a0*/  ISETP.GE.AND P3, PT, R99, R154.reuse, PT ;  /* 0x0000009a6300720c */ /* 0x080fe40003f66270 */
[C---:B------:R-:W-:Y:S02]  /*99b0*/  ISETP.GE.AND P1, PT, R13.reuse, R155, PT ;  /* 0x0000009b0d00720c */ /* 0x040fe40003f26270 */
[-C--:B------:R-:W-:Y:S01]  /*99c0*/  ISETP.GE.AND P2, PT, R13, R154.reuse, PT ;  /* 0x0000009a0d00720c */ /* 0x080fe20003f46270 */
[----:B------:R-:W-:Y:S01]  /*99d0*/  MUFU.EX2 R55, R55 ;  /* 0x0000003700377308 */ /* 0x000fe20000000800 */
[----:B------:R-:W-:Y:S02]  /*99e0*/  ISETP.GE.AND P5, PT, R97, R154, PT ;  /* 0x0000009a6100720c */ /* 0x000fe40003fa6270 */
[----:B------:R-:W-:Y:S02]  /*99f0*/  FSEL R109, R35, -INF , !P4 ;  /* 0xff800000236d7808 */ /* 0x000fe40006000000 */
[----:B------:R-:W-:Y:S01]  /*9a00*/  FMNMX3.FTZ R13, R25, R115, R111, !PT ;  /* 0x00000073190d7276 */ /* 0x000fe2000781006f */
[----:B------:R-:W-:Y:S01]  /*9a10*/  FFMA.FTZ R25, R49, R12, -R36 ;  /* 0x0000000c31197223 */ /* 0x000fe20000010824 */
[----:B------:R-:W-:Y:S01]  /*9a20*/  FSEL R22, R22, -INF , P0 ;  /* 0xff80000016167808 */ /* 0x000fe20000000000 */
[----:B------:R-:W-:Y:S01]  /*9a30*/  MUFU.EX2 R53, R53 ;  /* 0x0000003500357308 */ /* 0x000fe20000000800 */
[----:B------:R-:W-:-:S02]  /*9a40*/  ISETP.GE.AND P0, PT, R47, R155, PT ;  /* 0x0000009b2f00720c */ /* 0x000fc40003f06270 */
[----:B------:R-:W-:Y:S02]  /*9a50*/  ISETP.GE.AND P4, PT, R88, R154, PT ;  /* 0x0000009a5800720c */ /* 0x000fe40003f86270 */
[----:B------:R-:W-:Y:S01]  /*9a60*/  FSEL R105, R31, -INF , !P3 ;  /* 0xff8000001f697808 */ /* 0x000fe20005800000 */
[--C-:B------:R-:W-:Y:S01]  /*9a70*/  FFMA.FTZ R31, R73, R12, -R36.reuse ;  /* 0x0000000c491f7223 */ /* 0x100fe20000010824 */
[----:B------:R-:W-:Y:S01]  /*9a80*/  ISETP.GE.AND P3, PT, R82, R154, PT ;  /* 0x0000009a5200720c */ /* 0x000fe20003f66270 */
[----:B------:R-:W-:Y:S01]  /*9a90*/  MUFU.EX2 R54, R54 ;  /* 0x0000003600367308 */ /* 0x000fe20000000800 */
[----:B------:R-:W-:Y:S01]  /*9aa0*/  FSEL R97, R26, -INF , !P5 ;  /* 0xff8000001a617808 */ /* 0x000fe20006800000 */
[----:B------:R-:W-:Y:S01]  /*9ab0*/  FFMA.FTZ R26, R20, R12, -R36 ;  /* 0x0000000c141a7223 */ /* 0x000fe20000010824 */
[----:B------:R-:W-:Y:S02]  /*9ac0*/  FMNMX3.FTZ R13, R13, R109, R106, !PT ;  /* 0x0000006d0d0d7276 */ /* 0x000fe4000781006a */
[----:B------:R-:W-:-:S02]  /*9ad0*/  FSEL R19, R19, -INF , P0 ;  /* 0xff80000013137808 */ /* 0x000fc40000000000 */
[----:B------:R-:W-:Y:S01]  /*9ae0*/  FSEL R10, R10, -INF , P1 ;  /* 0xff8000000a0a7808 */ /* 0x000fe20000800000 */
[----:B------:R-:W-:Y:S01]  /*9af0*/  MUFU.EX2 R50, R50 ;  /* 0x0000003200327308 */ /* 0x000fe20000000800 */
[----:B------:R-:W-:Y:S01]  /*9b00*/  FSEL R88, R27, -INF , !P4 ;  /* 0xff8000001b587808 */ /* 0x000fe20006000000 */
[----:B------:R-:W-:Y:S01]  /*9b10*/  FFMA.FTZ R27, R69, R12, -R36 ;  /* 0x0000000c451b7223 */ /* 0x000fe20000010824 */
[C---:B------:R-:W-:Y:S02]  /*9b20*/  ISETP.GE.AND P0, PT, R0.reuse, R155, PT ;  /* 0x0000009b0000720c */ /* 0x040fe40003f06270 */
[-C--:B------:R-:W-:Y:S02]  /*9b30*/  ISETP.GE.AND P1, PT, R0, R154.reuse, PT ;  /* 0x0000009a0000720c */ /* 0x080fe40003f26270 */
[-C--:B------:R-:W-:Y:S01]  /*9b40*/  ISETP.GE.AND P5, PT, R81, R154.reuse, PT ;  /* 0x0000009a5100720c */ /* 0x080fe20003fa6270 */
[----:B------:R-:W-:Y:S01]  /*9b50*/  MUFU.EX2 R48, R48 ;  /* 0x0000003000307308 */ /* 0x000fe20000000800 */
[----:B------:R-:W-:-:S02]  /*9b60*/  ISETP.GE.AND P4, PT, R80, R154, PT ;  /* 0x0000009a5000720c */ /* 0x000fc40003f86270 */
[----:B------:R-:W-:Y:S02]  /*9b70*/  FSEL R60, R22, -INF , !P3 ;  /* 0xff800000163c7808 */ /* 0x000fe40005800000 */
[----:B------:R-:W-:Y:S01]  /*9b80*/  FMNMX3.FTZ R0, R13, R105, R97, !PT ;  /* 0x000000690d007276 */ /* 0x000fe20007810061 */
[--C-:B------:R-:W-:Y:S01]  /*9b90*/  FFMA.FTZ R13, R5, R12, -R36.reuse ;  /* 0x0000000c050d7223 */ /* 0x100fe20000010824 */
[----:B------:R-:W-:Y:S01]  /*9ba0*/  ISETP.GE.AND P3, PT, R47, R154, PT ;  /* 0x0000009a2f00720c */ /* 0x000fe20003f66270 */
[----:B------:R-:W-:Y:S01]  /*9bb0*/  FFMA.FTZ R47, R90, R12, -R36 ;  /* 0x0000000c5a2f7223 */ /* 0x000fe20000010824 */
[----:B------:R-:W-:Y:S01]  /*9bc0*/  FSEL R62, R23, -INF , !P5 ;  /* 0xff800000173e7808 */ /* 0x000fe20006800000 */
[----:B------:R-:W-:Y:S01]  /*9bd0*/  MUFU.EX2 R38, R38 ;  /* 0x0000002600267308 */ /* 0x000fe20000000800 */
[----:B------:R-:W-:Y:S02]  /*9be0*/  FSEL R52, R18, -INF , !P4 ;  /* 0xff80000012347808 */ /* 0x000fe40006000000 */
[----:B------:R-:W-:-:S02]  /*9bf0*/  FMNMX3.FTZ R0, R0, R88, R60, !PT ;  /* 0x0000005800007276 */ /* 0x000fc4000781003c */
[----:B------:R-:W-:Y:S02]  /*9c00*/  FSEL R11, R11, -INF , P0 ;  /* 0xff8000000b0b7808 */ /* 0x000fe40000000000 */
[----:B------:R-:W-:Y:S01]  /*9c10*/  FSEL R51, R19, -INF , !P3 ;  /* 0xff80000013337808 */ /* 0x000fe20005800000 */
[----:B------:R-:W-:Y:S01]  /*9c20*/  MUFU.EX2 R47, R47 ;  /* 0x0000002f002f7308 */ /* 0x000fe20000000800 */
[----:B------:R-:W-:Y:S02]  /*9c30*/  FSEL R39, R10, -INF , !P2 ;  /* 0xff8000000a277808 */ /* 0x000fe40005000000 */
[----:B------:R-:W-:Y:S02]  /*9c40*/  FMNMX3.FTZ R0, R0, R62, R52, !PT ;  /* 0x0000003e00007276 */ /* 0x000fe40007810034 */
[----:B------:R-:W-:Y:S02]  /*9c50*/  FSEL R34, R11, -INF , !P1 ;  /* 0xff8000000b227808 */ /* 0x000fe40004800000 */
[----:B------:R-:W-:Y:S01]  /*9c60*/  FMNMX3.FTZ R0, R0, R51, R39, !PT ;  /* 0x0000003300007276 */ /* 0x000fe20007810027 */
[----:B------:R-:W-:Y:S01]  /*9c70*/  MUFU.EX2 R37, R37 ;  /* 0x0000002500257308 */ /* 0x000fe20000000800 */
[----:B------:R-:W-:-:S02]  /*9c80*/  LEA R49, R132, UR6, 0x1 ;  /* 0x0000000684317c11 */ /* 0x000fc4000f8e08ff */
[----:B------:R-:W-:Y:S02]  /*9c90*/  FMNMX.FTZ R0, R34, R0, !PT ;  /* 0x0000000022007209 */ /* 0x000fe40007810000 */
[----:B--2---:R-:W-:Y:S01]  /*9ca0*/  F2FP.BF16.F32.PACK_AB R68, R92, R67 ;  /* 0x000000435c44723e */ /* 0x004fe200000010ff */
[----:B------:R-:W-:Y:S01]  /*9cb0*/  LDSM.16.MT88.4 R76, [R49+0x3000] ;  /* 0x00300000314c783b */ /* 0x000fe20000004200 */
[----:B------:R-:W-:Y:S01]  /*9cc0*/  IMAD.IADD R126, R126, 0x1, R49 ;  /* 0x000000017e7e7824 */ /* 0x000fe200078e0231 */
[----:B------:R-:W-:Y:S01]  /*9cd0*/  F2FP.BF16.F32.PACK_AB R70, R63, R93 ;  /* 0x0000005d3f46723e */ /* 0x000fe200000010ff */
[----:B------:R-:W-:Y:S01]  /*9ce0*/  MUFU.EX2 R33, R33 ;  /* 0x0000002100217308 */ /* 0x000fe20000000800 */
[----:B------:R-:W1:Y:S01]  /*9cf0*/  SHFL.BFLY PT, R10, R0, 0x2, 0x1f ;  /* 0x0c401f00000a7f89 */ /* 0x000e6200000e0000 */
[----:B------:R-:W-:-:S04]  /*9d00*/  FADD.FTZ R92, R67, R92 ;  /* 0x0000005c435c7221 */ /* 0x000fc80000010000 */
[----:B------:R-:W-:Y:S02]  /*9d10*/  FADD.FTZ R93, R93, R92 ;  /* 0x0000005c5d5d7221 */ /* 0x000fe40000010000 */
[----:B------:R-:W-:Y:S02]  /*9d20*/  MUFU.EX2 R31, R31 ;  /* 0x0000001f001f7308 */ /* 0x000fe40000000800 */
[----:B------:R-:W-:-:S06]  /*9d30*/  FADD.FTZ R93, R63, R93 ;  /* 0x0000005d3f5d7221 */ /* 0x000fcc0000010000 */
        /* <DEDUP_REMOVED lines=10> */
[----:B------:R-:W-:-:S05]  /*9de0*/  FMUL.FTZ R35, R12, R0 ;  /* 0x000000000c237220 */ /* 0x000fca0000410000 */
[----:B------:R-:W-:Y:S01]  /*9df0*/  FSEL R35, R35, RZ, P0 ;  /* 0x000000ff23237208 */ /* 0x000fe20000000000 */
[----:B------:R-:W-:Y:S01]  /*9e00*/  MUFU.EX2 R13, R13 ;  /* 0x0000000d000d7308 */ /* 0x000fe20000000800 */
[----:B------:R-:W-:-:S03]  /*9e10*/  ISETP.GT.AND P0, PT, R45, R138, PT ;  /* 0x0000008a2d00720c */ /* 0x000fc60003f04270 */
[-CC-:B------:R-:W-:Y:S01]  /*9e20*/  FFMA.FTZ R103, R94, R12.reuse, -R35.reuse ;  /* 0x0000000c5e677223 */ /* 0x180fe20000010823 */
        /* <DEDUP_REMOVED lines=22> */
[-C--:B------:R-:W-:Y:S01]  /*9f90*/  FFMA.FTZ R66, R112, R12.reuse, -R36 ;  /* 0x0000000c70427223 */ /* 0x080fe20000010824 */
[-CC-:B------:R-:W-:Y:S01]  /*9fa0*/  FFMA.FTZ R114, R114, R12.reuse, -R35.reuse ;  /* 0x0000000c72727223 */ /* 0x180fe20000010823 */
[-CC-:B------:R-:W-:Y:S01]  /*9fb0*/  FFMA.FTZ R112, R116, R12.reuse, -R35.reuse ;  /* 0x0000000c74707223 */ /* 0x180fe20000010823 */
[-CC-:B------:R-:W-:Y:S01]  /*9fc0*/  FFMA.FTZ R113, R113, R12.reuse, -R35.reuse ;  /* 0x0000000c71717223 */ /* 0x180fe20000010823 */
[-CC-:B------:R-:W-:Y:S01]  /*9fd0*/  FFMA.FTZ R115, R115, R12.reuse, -R35.reuse ;  /* 0x0000000c73737223 */ /* 0x180fe20000010823 */
[-CC-:B------:R-:W-:Y:S01]  /*9fe0*/  FFMA.FTZ R111, R111, R12.reuse, -R35.reuse ;  /* 0x0000000c6f6f7223 */ /* 0x180fe20000010823 */
[-CC-:B------:R-:W-:Y:S01]  /*9ff0*/  FFMA.FTZ R109, R109, R12.reuse, -R35.reuse ;  /* 0x0000000c6d6d7223 */ /* 0x180fe20000010823 */
[----:B------:R-:W2:Y:S01]  /*a000*/  MUFU.EX2 R99, R99 ;  /* 0x0000006300637308 */ /* 0x000ea20000000800 */
[----:B----4-:R-:W-:Y:S01]  /*a010*/  F2FP.BF16.F32.PACK_AB R69, R102, R103 ;  /* 0x000000676645723e */ /* 0x010fe200000010ff */
[-CC-:B------:R-:W-:Y:S01]  /*a020*/  FFMA.FTZ R106, R106, R12.reuse, -R35.reuse ;  /* 0x0000000c6a6a7223 */ /* 0x180fe20000010823 */
[-CC-:B------:R-:W-:Y:S01]  /*a030*/  FFMA.FTZ R105, R105, R12.reuse, -R35.reuse ;  /* 0x0000000c69697223 */ /* 0x180fe20000010823 */
[----:B------:R-:W-:Y:S01]  /*a040*/  FADD.FTZ R102, R103, R102 ;  /* 0x0000006667667221 */ /* 0x000fe20000010000 */
[-CC-:B------:R-:W-:Y:S01]  /*a050*/  FFMA.FTZ R67, R97, R12.reuse, -R35.reuse ;  /* 0x0000000c61437223 */ /* 0x180fe20000010823 */
[-CC-:B------:R-:W-:Y:S01]  /*a060*/  FFMA.FTZ R63, R88, R12.reuse, -R35.reuse ;  /* 0x0000000c583f7223 */ /* 0x180fe20000010823 */
[-CC-:B------:R-:W-:Y:S01]  /*a070*/  FFMA.FTZ R60, R60, R12.reuse, -R35.reuse ;  /* 0x0000000c3c3c7223 */ /* 0x180fe20000010823 */
[----:B------:R-:W4:Y:S01]  /*a080*/  MUFU.EX2 R95, R95 ;  /* 0x0000005f005f7308 */ /* 0x000f220000000800 */
[----:B-1----:R-:W-:Y:S01]  /*a090*/  FADD.FTZ R102, R100, R102 ;  /* 0x0000006664667221 */ /* 0x002fe20000010000 */
[-CC-:B------:R-:W-:Y:S01]  /*a0a0*/  FFMA.FTZ R32, R52, R12.reuse, -R35.reuse ;  /* 0x0000000c34207223 */ /* 0x180fe20000010823 */
[-CC-:B------:R-:W-:Y:S01]  /*a0b0*/  FFMA.FTZ R36, R51, R12.reuse, -R35.reuse ;  /* 0x0000000c33247223 */ /* 0x180fe20000010823 */
[-CC-:B------:R-:W-:Y:S01]  /*a0c0*/  FFMA.FTZ R158, R34, R12.reuse, -R35.reuse ;  /* 0x0000000c229e7223 */ /* 0x180fe20000010823 */
[----:B------:R-:W-:-:S03]  /*a0d0*/  FFMA.FTZ R39, R39, R12, -R35 ;  /* 0x0000000c27277223 */ /* 0x000fc60000010823 */
[----:B------:R-:W1:Y:S01]  /*a0e0*/  MUFU.EX2 R91, R91 ;  /* 0x0000005b005b7308 */ /* 0x000e620000000800 */
[C---:B--2---:R-:W-:Y:S01]  /*a0f0*/  F2FP.BF16.F32.PACK_AB R71, R99.reuse, R100 ;  /* 0x000000646347723e */ /* 0x044fe200000010ff */
[----:B------:R-:W-:-:S06]  /*a100*/  FADD.FTZ R99, R99, R102 ;  /* 0x0000006663637221 */ /* 0x000fcc0000010000 */
[----:B------:R-:W2:Y:S01]  /*a110*/  MUFU.EX2 R65, R65 ;  /* 0x0000004100417308 */ /* 0x000ea20000000800 */
[----:B------:R-:W-:Y:S03]  /*a120*/  HMMA.16816.F32.BF16 R80, R68, R76, RZ ;  /* 0x0000004c4450723c */ /* 0x000fe600000418ff */
[----:B----4-:R-:W-:-:S04]  /*a130*/  FADD.FTZ R99, R95, R99 ;  /* 0x000000635f637221 */ /* 0x010fc80000010000 */
[----:B------:R-:W4:Y:S01]  /*a140*/  MUFU.EX2 R90, R90 ;  /* 0x0000005a005a7308 */ /* 0x000f220000000800 */
[C---:B------:R-:W-:Y:S07]  /*a150*/  HMMA.16816.F32.BF16 R76, R68.reuse, R78, RZ ;  /* 0x0000004e444c723c */ /* 0x040fee00000418ff */
[----:B------:R-:W3:Y:S01]  /*a160*/  MUFU.EX2 R94, R94 ;  /* 0x0000005e005e7308 */ /* 0x000ee20000000800 */
[----:B------:R-:W-:Y:S01]  /*a170*/  HMMA.16816.F32.BF16 R72, R68, R4, RZ ;  /* 0x000000044448723c */ /* 0x000fe200000418ff */
[----:B------:R-:W-:Y:S01]  /*a180*/  F2FP.BF16.F32.PACK_AB R4, R61, R64 ;  /* 0x000000403d04723e */ /* 0x000fe200000010ff */
[----:B------:R-:W-:Y:S01]  /*a190*/  FADD.FTZ R64, R64, R93 ;  /* 0x0000005d40407221 */ /* 0x000fe20000010000 */
[C---:B-1----:R-:W-:Y:S01]  /*a1a0*/  F2FP.BF16.F32.PACK_AB R5, R91.reuse, R95 ;  /* 0x0000005f5b05723e */ /* 0x042fe200000010ff */
[----:B------:R-:W-:-:S03]  /*a1b0*/  FADD.FTZ R91, R91, R99 ;  /* 0x000000635b5b7221 */ /* 0x000fc60000010000 */
[----:B------:R-:W1:Y:S01]  /*a1c0*/  MUFU.EX2 R89, R89 ;  /* 0x0000005900597308 */ /* 0x000e620000000800 */
[----:B------:R-:W-:Y:S01]  /*a1d0*/  HMMA.16816.F32.BF16 R68, R68, R6, RZ ;  /* 0x000000064444723c */ /* 0x000fe200000418ff */
[----:B------:R-:W-:Y:S01]  /*a1e0*/  F2FP.BF16.F32.PACK_AB R6, R57, R59 ;  /* 0x0000003b3906723e */ /* 0x000fe200000010ff */
[----:B--2---:R-:W-:Y:S01]  /*a1f0*/  FADD.FTZ R91, R65, R91 ;  /* 0x0000005b415b7221 */ /* 0x004fe20000010000 */
[----:B----4-:R-:W-:-:S03]  /*a200*/  F2FP.BF16.F32.PACK_AB R7, R90, R65 ;  /* 0x000000415a07723e */ /* 0x010fc600000010ff */
[----:B------:R-:W-:Y:S01]  /*a210*/  FADD.FTZ R90, R90, R91 ;  /* 0x0000005b5a5a7221 */ /* 0x000fe20000010000 */
[----:B------:R-:W-:Y:S03]  /*a220*/  MUFU.EX2 R96, R96 ;  /* 0x0000006000607308 */ /* 0x000fe60000000800 */
[C---:B------:R-:W-:Y:S05]  /*a230*/  HMMA.16816.F32.BF16 R80, R4.reuse, R16, R80 ;  /* 0x000000100450723c */ /* 0x040fea0000041850 */
[----:B---3--:R-:W-:Y:S01]  /*a240*/  FADD.FTZ R90, R94, R90 ;  /* 0x0000005a5e5a7221 */ /* 0x008fe20000010000 */
[----:B------:R-:W2:Y:S03]  /*a250*/  MUFU.EX2 R98, R98 ;  /* 0x0000006200627308 */ /* 0x000ea60000000800 */
[----:B-1----:R-:W-:Y:S01]  /*a260*/  FADD.FTZ R90, R89, R90 ;  /* 0x0000005a595a7221 */ /* 0x002fe20000010000 */
[C---:B------:R-:W-:Y:S01]  /*a270*/  HMMA.16816.F32.BF16 R76, R4.reuse, R18, R76 ;  /* 0x00000012044c723c */ /* 0x040fe2000004184c */
[----:B------:R-:W1:Y:S03]  /*a280*/  LDSM.16.MT88.4 R16, [R126+0x3800] ;  /* 0x003800007e10783b */ /* 0x000e660000004200 */
[----:B------:R-:W-:Y:S04]  /*a290*/  MUFU.EX2 R108, R108 ;  /* 0x0000006c006c7308 */ /* 0x000fe80000000800 */
[C---:B------:R-:W-:Y:S04]  /*a2a0*/  HMMA.16816.F32.BF16 R72, R4.reuse, R8, R72 ;  /* 0x000000080448723c */ /* 0x040fe80000041848 */
[----:B------:R-:W3:Y:S04]  /*a2b0*/  MUFU.EX2 R104, R104 ;  /* 0x0000006800687308 */ /* 0x000ee80000000800 */
[----:B------:R-:W-:Y:S03]  /*a2c0*/  HMMA.16816.F32.BF16 R68, R4, R10, R68 ;  /* 0x0000000a0444723c */ /* 0x000fe60000041844 */
[----:B------:R-:W-:Y:S01]  /*a2d0*/  F2FP.BF16.F32.PACK_AB R4, R55, R58 ;  /* 0x0000003a3704723e */ /* 0x000fe200000010ff */
[----:B------:R-:W4:Y:S01]  /*a2e0*/  LDSM.16.MT88.4 R8, [R49+0x3c00] ;  /* 0x003c00003108783b */ /* 0x000f220000004200 */
[----:B------:R-:W-:-:S02]  /*a2f0*/  F2FP.BF16.F32.PACK_AB R6, R54, R53 ;  /* 0x000000353606723e */ /* 0x000fc400000010ff */
[----:B------:R-:W-:Y:S01]  /*a300*/  F2FP.BF16.F32.PACK_AB R5, R89, R94 ;  /* 0x0000005e5905723e */ /* 0x000fe200000010ff */
[----:B------:R-:W-:Y:S01]  /*a310*/  MUFU.EX2 R107, R107 ;  /* 0x0000006b006b7308 */ /* 0x000fe20000000800 */
[----:B--2---:R-:W-:Y:S01]  /*a320*/  F2FP.BF16.F32.PACK_AB R7, R98, R96 ;  /* 0x000000606207723e */ /* 0x004fe200000010ff */
[----:B------:R-:W-:-:S04]  /*a330*/  FADD.FTZ R96, R96, R90 ;  /* 0x0000005a60607221 */ /* 0x000fc80000010000 */
[----:B------:R-:W-:Y:S02]  /*a340*/  FADD.FTZ R96, R98, R96 ;  /* 0x0000006062607221 */ /* 0x000fe40000010000 */
[C---:B-----5:R-:W-:Y:S01]  /*a350*/  HMMA.16816.F32.BF16 R80, R4.reuse, R20, R80 ;  /* 0x000000140450723c */ /* 0x060fe20000041850 */
[----:B------:R-:W2:Y:S07]  /*a360*/  MUFU.EX2 R110, R110 ;  /* 0x0000006e006e7308 */ /* 0x000eae0000000800 */
[C---:B------:R-:W-:Y:S01]  /*a370*/  HMMA.16816.F32.BF16 R76, R4.reuse, R22, R76 ;  /* 0x00000016044c723c */ /* 0x040fe2000004184c */
[----:B------:R-:W5:Y:S01]  /*a380*/  LDSM.16.MT88.4 R20, [R126+0x3c00] ;  /* 0x003c00007e14783b */ /* 0x000f620000004200 */
[----:B------:R-:W4:Y:S06]  /*a390*/  MUFU.EX2 R114, R114 ;  /* 0x0000007200727308 */ /* 0x000f2c0000000800 */
[C---:B-1----:R-:W-:Y:S02]  /*a3a0*/  HMMA.16816.F32.BF16 R72, R4.reuse, R16, R72 ;  /* 0x000000100448723c */ /* 0x042fe40000041848 */
[----:B------:R-:W1:Y:S06]  /*a3b0*/  MUFU.EX2 R112, R112 ;  /* 0x0000007000707308 */ /* 0x000e6c0000000800 */
[----:B------:R-:W-:Y:S01]  /*a3c0*/  HMMA.16816.F32.BF16 R68, R4, R18, R68 ;  /* 0x000000120444723c */ /* 0x000fe20000041844 */
[----:B------:R-:W5:Y:S02]  /*a3d0*/  LDSM.16.MT88.4 R16, [R49+0x4000] ;  /* 0x004000003110783b */ /* 0x000f640000004200 */
[----:B------:R-:W-:Y:S01]  /*a3e0*/  F2FP.BF16.F32.PACK_AB R4, R48, R50 ;  /* 0x000000323004723e */ /* 0x000fe200000010ff */
[----:B------:R-:W5:Y:S01]  /*a3f0*/  MUFU.EX2 R113, R113 ;  /* 0x0000007100717308 */ /* 0x000f620000000800 */
[----:B------:R-:W-:-:S02]  /*a400*/  F2FP.BF16.F32.PACK_AB R6, R38, R47 ;  /* 0x0000002f2606723e */ /* 0x000fc400000010ff */
[----:B---3--:R-:W-:Y:S01]  /*a410*/  F2FP.BF16.F32.PACK_AB R5, R104, R108 ;  /* 0x0000006c6805723e */ /* 0x008fe200000010ff */
[----:B------:R-:W-:Y:S01]  /*a420*/  FADD.FTZ R108, R108, R96 ;  /* 0x000000606c6c7221 */ /* 0x000fe20000010000 */
[----:B--2---:R-:W-:-:S03]  /*a430*/  F2FP.BF16.F32.PACK_AB R7, R110, R107 ;  /* 0x0000006b6e07723e */ /* 0x004fc600000010ff */
[----:B------:R-:W2:Y:S01]  /*a440*/  MUFU.EX2 R115, R115 ;  /* 0x0000007300737308 */ /* 0x000ea20000000800 */
[----:B------:R-:W-:-:S03]  /*a450*/  FADD.FTZ R104, R104, R108 ;  /* 0x0000006c68687221 */ /* 0x000fc60000010000 */
[C---:B----4-:R-:W-:Y:S03]  /*a460*/  HMMA.16816.F32.BF16 R80, R4.reuse, R8, R80 ;  /* 0x000000080450723c */ /* 0x050fe60000041850 */
[----:B------:R-:W-:Y:S01]  /*a470*/  FADD.FTZ R104, R107, R104 ;  /* 0x000000686b687221 */ /* 0x000fe20000010000 */
[----:B------:R-:W3:Y:S03]  /*a480*/  MUFU.EX2 R111, R111 ;  /* 0x0000006f006f7308 */ /* 0x000ee60000000800 */
[----:B------:R-:W-:Y:S01]  /*a490*/  FADD.FTZ R110, R110, R104 ;  /* 0x000000686e6e7221 */ /* 0x000fe20000010000 */
[C---:B------:R-:W-:Y:S01]  /*a4a0*/  HMMA.16816.F32.BF16 R76, R4.reuse, R10, R76 ;  /* 0x0000000a044c723c */ /* 0x040fe2000004184c */
[----:B------:R-:W4:Y:S02]  /*a4b0*/  LDSM.16.MT88.4 R8, [R126+0x4000] ;  /* 0x004000007e08783b */ /* 0x000f240000004200 */
[----:B------:R-:W-:Y:S01]  /*a4c0*/  FADD.FTZ R110, R114, R110 ;  /* 0x0000006e726e7221 */ /* 0x000fe20000010000 */
[----:B------:R-:W4:Y:S03]  /*a4d0*/  MUFU.EX2 R109, R109 ;  /* 0x0000006d006d7308 */ /* 0x000f260000000800 */
[----:B-1----:R-:W-:Y:S01]  /*a4e0*/  FADD.FTZ R110, R112, R110 ;  /* 0x0000006e706e7221 */ /* 0x002fe20000010000 */
[C---:B-----5:R-:W-:Y:S03]  /*a4f0*/  HMMA.16816.F32.BF16 R72, R4.reuse, R20, R72 ;  /* 0x000000140448723c */ /* 0x060fe60000041848 */
[----:B------:R-:W-:Y:S01]  /*a500*/  FADD.FTZ R110, R113, R110 ;  /* 0x0000006e716e7221 */ /* 0x000fe20000010000 */
[----:B------:R-:W-:Y:S04]  /*a510*/  MUFU.EX2 R106, R106 ;  /* 0x0000006a006a7308 */ /* 0x000fe80000000800 */
[----:B------:R-:W-:Y:S01]  /*a520*/  HMMA.16816.F32.BF16 R68, R4, R22, R68 ;  /* 0x000000160444723c */ /* 0x000fe20000041844 */
[----:B------:R-:W1:Y:S02]  /*a530*/  LDSM.16.MT88.4 R20, [R49+0x4400] ;  /* 0x004400003114783b */ /* 0x000e640000004200 */
[----:B------:R-:W-:-:S02]  /*a540*/  F2FP.BF16.F32.PACK_AB R4, R33, R37 ;  /* 0x000000252104723e */ /* 0x000fc400000010ff */
[----:B------:R-:W-:Y:S01]  /*a550*/  F2FP.BF16.F32.PACK_AB R6, R30, R31 ;  /* 0x0000001f1e06723e */ /* 0x000fe200000010ff */
[----:B------:R-:W5:Y:S01]  /*a560*/  MUFU.EX2 R105, R105 ;  /* 0x0000006900697308 */ /* 0x000f620000000800 */
[----:B------:R-:W-:Y:S02]  /*a570*/  F2FP.BF16.F32.PACK_AB R5, R112, R114 ;  /* 0x000000727005723e */ /* 0x000fe400000010ff */
[C---:B--2---:R-:W-:Y:S01]  /*a580*/  F2FP.BF16.F32.PACK_AB R7, R115.reuse, R113 ;  /* 0x000000717307723e */ /* 0x044fe200000010ff */
[----:B------:R-:W-:-:S04]  /*a590*/  FADD.FTZ R115, R115, R110 ;  /* 0x0000006e73737221 */ /* 0x000fc80000010000 */
[----:B------:R-:W-:Y:S01]  /*a5a0*/  MUFU.EX2 R26, R26 ;  /* 0x0000001a001a7308 */ /* 0x000fe20000000800 */
[----:B---3--:R-:W-:Y:S01]  /*a5b0*/  FADD.FTZ R115, R111, R115 ;  /* 0x000000736f737221 */ /* 0x008fe20000010000 */
[C---:B------:R-:W-:Y:S06]  /*a5c0*/  HMMA.16816.F32.BF16 R80, R4.reuse, R16, R80 ;  /* 0x000000100450723c */ /* 0x040fec0000041850 */
[----:B------:R-:W-:Y:S02]  /*a5d0*/  MUFU.EX2 R46, R46 ;  /* 0x0000002e002e7308 */ /* 0x000fe40000000800 */
[C---:B------:R-:W-:Y:S01]  /*a5e0*/  HMMA.16816.F32.BF16 R76, R4.reuse, R18, R76 ;  /* 0x00000012044c723c */ /* 0x040fe2000004184c */
[----:B------:R-:W2:Y:S05]  /*a5f0*/  LDSM.16.MT88.4 R16, [R126+0x4400] ;  /* 0x004400007e10783b */ /* 0x000eaa0000004200 */
[----:B------:R-:W3:Y:S02]  /*a600*/  MUFU.EX2 R67, R67 ;  /* 0x0000004300437308 */ /* 0x000ee40000000800 */
[C---:B----4-:R-:W-:Y:S06]  /*a610*/  HMMA.16816.F32.BF16 R72, R4.reuse, R8, R72 ;  /* 0x000000080448723c */ /* 0x050fec0000041848 */
[----:B------:R-:W4:Y:S02]  /*a620*/  MUFU.EX2 R63, R63 ;  /* 0x0000003f003f7308 */ /* 0x000f240000000800 */
[----:B------:R-:W-:Y:S03]  /*a630*/  HMMA.16816.F32.BF16 R68, R4, R10, R68 ;  /* 0x0000000a0444723c */ /* 0x000fe60000041844 */
[----:B------:R-:W-:Y:S01]  /*a640*/  F2FP.BF16.F32.PACK_AB R4, R28, R29 ;  /* 0x0000001d1c04723e */ /* 0x000fe200000010ff */
[----:B------:R-:W4:Y:S01]  /*a650*/  LDSM.16.MT88.4 R8, [R49+0x4800] ;  /* 0x004800003108783b */ /* 0x000f220000004200 */
[----:B------:R-:W-:-:S02]  /*a660*/  F2FP.BF16.F32.PACK_AB R6, R25, R27 ;  /* 0x0000001b1906723e */ /* 0x000fc400000010ff */
[C---:B------:R-:W-:Y:S01]  /*a670*/  F2FP.BF16.F32.PACK_AB R5, R109.reuse, R111 ;  /* 0x0000006f6d05723e */ /* 0x040fe200000010ff */
[----:B------:R-:W-:Y:S01]  /*a680*/  FADD.FTZ R109, R109, R115 ;  /* 0x000000736d6d7221 */ /* 0x000fe20000010000 */
[----:B-----5:R-:W-:Y:S01]  /*a690*/  F2FP.BF16.F32.PACK_AB R7, R105, R106 ;  /* 0x0000006a6907723e */ /* 0x020fe200000010ff */
[----:B------:R-:W-:Y:S02]  /*a6a0*/  MUFU.EX2 R66, R66 ;  /* 0x0000004200427308 */ /* 0x000fe40000000800 */
[----:B------:R-:W-:-:S04]  /*a6b0*/  FADD.FTZ R109, R106, R109 ;  /* 0x0000006d6a6d7221 */ /* 0x000fc80000010000 */
[C---:B-1----:R-:W-:Y:S03]  /*a6c0*/  HMMA.16816.F32.BF16 R80, R4.reuse, R20, R80 ;  /* 0x000000140450723c */ /* 0x042fe60000041850 */
[----:B------:R-:W-:Y:S01]  /*a6d0*/  FADD.FTZ R20, R61, R64 ;  /* 0x000000403d147221 */ /* 0x000fe20000010000 */
[----:B------:R-:W-:Y:S01]  /*a6e0*/  FADD.FTZ R105, R105, R109 ;  /* 0x0000006d69697221 */ /* 0x000fe20000010000 */
[----:B------:R-:W-:Y:S02]  /*a6f0*/  MUFU.EX2 R101, R101 ;  /* 0x0000006500657308 */ /* 0x000fe40000000800 */
[----:B------:R-:W-:Y:S01]  /*a700*/  FADD.FTZ R20, R59, R20 ;  /* 0x000000143b147221 */ /* 0x000fe20000010000 */
[----:B---3--:R-:W-:Y:S01]  /*a710*/  FADD.FTZ R105, R67, R105 ;  /* 0x0000006943697221 */ /* 0x008fe20000010000 */
[----:B------:R-:W-:Y:S03]  /*a720*/  HMMA.16816.F32.BF16 R76, R4, R22, R76 ;  /* 0x00000016044c723c */ /* 0x000fe6000004184c */
[----:B------:R-:W-:Y:S01]  /*a730*/  FADD.FTZ R20, R57, R20 ;  /* 0x0000001439147221 */ /* 0x000fe20000010000 */
[----:B------:R-:W-:Y:S01]  /*a740*/  FFMA.FTZ R57, R62, R12, -R35 ;  /* 0x0000000c3e397223 */ /* 0x000fe20000010823 */
[----:B------:R-:W-:Y:S02]  /*a750*/  MUFU.EX2 R59, R60 ;  /* 0x0000003c003b7308 */ /* 0x000fe40000000800 */
[----:B------:R-:W-:-:S02]  /*a760*/  FADD.FTZ R58, R58, R20 ;  /* 0x000000143a3a7221 */ /* 0x000fc40000010000 */
[----:B------:R-:W1:Y:S01]  /*a770*/  LDSM.16.MT88.4 R20, [R126+0x4800] ;  /* 0x004800007e14783b */ /* 0x000e620000004200 */
[C---:B--2---:R-:W-:Y:S03]  /*a780*/  HMMA.16816.F32.BF16 R72, R4.reuse, R16, R72 ;  /* 0x000000100448723c */ /* 0x044fe60000041848 */
[----:B------:R-:W-:Y:S01]  /*a790*/  FADD.FTZ R58, R55, R58 ;  /* 0x0000003a373a7221 */ /* 0x000fe20000010000 */
[----:B------:R-:W2:Y:S03]  /*a7a0*/  MUFU.EX2 R57, R57 ;  /* 0x0000003900397308 */ /* 0x000ea60000000800 */
[----:B------:R-:W-:Y:S01]  /*a7b0*/  FADD.FTZ R58, R53, R58 ;  /* 0x0000003a353a7221 */ /* 0x000fe20000010000 */
[----:B------:R-:W-:Y:S03]  /*a7c0*/  HMMA.16816.F32.BF16 R68, R4, R18, R68 ;  /* 0x000000120444723c */ /* 0x000fe60000041844 */
[----:B------:R-:W-:Y:S01]  /*a7d0*/  FADD.FTZ R54, R54, R58 ;  /* 0x0000003a36367221 */ /* 0x000fe20000010000 */
[----:B------:R-:W-:Y:S01]  /*a7e0*/  F2FP.BF16.F32.PACK_AB R4, R13, R24 ;  /* 0x000000180d04723e */ /* 0x000fe200000010ff */
[----:B------:R-:W3:Y:S01]  /*a7f0*/  LDSM.16.MT88.4 R16, [R49+0x4c00] ;  /* 0x004c00003110783b */ /* 0x000ee20000004200 */
[----:B------:R-:W-:Y:S01]  /*a800*/  F2FP.BF16.F32.PACK_AB R6, R46, R26 ;  /* 0x0000001a2e06723e */ /* 0x000fe200000010ff */
[----:B------:R-:W-:Y:S01]  /*a810*/  FADD.FTZ R54, R50, R54 ;  /* 0x0000003632367221 */ /* 0x000fe20000010000 */
[C---:B----4-:R-:W-:Y:S01]  /*a820*/  F2FP.BF16.F32.PACK_AB R5, R63.reuse, R67 ;  /* 0x000000433f05723e */ /* 0x050fe200000010ff */
[----:B------:R-:W4:Y:S01]  /*a830*/  MUFU.EX2 R32, R32 ;  /* 0x0000002000207308 */ /* 0x000f220000000800 */
[----:B------:R-:W-:Y:S01]  /*a840*/  FADD.FTZ R63, R63, R105 ;  /* 0x000000693f3f7221 */ /* 0x000fe20000010000 */
[----:B------:R-:W-:Y:S01]  /*a850*/  FADD.FTZ R48, R48, R54 ;  /* 0x0000003630307221 */ /* 0x000fe20000010000 */
[----:B--2---:R-:W-:-:S03]  /*a860*/  F2FP.BF16.F32.PACK_AB R7, R57, R59 ;  /* 0x0000003b3907723e */ /* 0x004fc600000010ff */
[----:B------:R-:W-:Y:S01]  /*a870*/  FADD.FTZ R48, R47, R48 ;  /* 0x000000302f307221 */ /* 0x000fe20000010000 */
[----:B------:R-:W-:Y:S01]  /*a880*/  FADD.FTZ R63, R59, R63 ;  /* 0x0000003f3b3f7221 */ /* 0x000fe20000010000 */
[----:B------:R-:W-:Y:S02]  /*a890*/  MUFU.EX2 R56, R56 ;  /* 0x0000003800387308 */ /* 0x000fe40000000800 */
[----:B------:R-:W-:Y:S01]  /*a8a0*/  FADD.FTZ R48, R38, R48 ;  /* 0x0000003026307221 */ /* 0x000fe20000010000 */
[----:B------:R-:W-:Y:S01]  /*a8b0*/  FADD.FTZ R57, R57, R63 ;  /* 0x0000003f39397221 */ /* 0x000fe20000010000 */
[----:B------:R-:W-:Y:S03]  /*a8c0*/  HMMA.16816.F32.BF16 R80, R4, R8, R80 ;  /* 0x000000080450723c */ /* 0x000fe60000041850 */
[----:B------:R-:W-:Y:S01]  /*a8d0*/  FADD.FTZ R37, R37, R48 ;  /* 0x0000003025257221 */ /* 0x000fe20000010000 */
[----:B------:R-:W2:Y:S01]  /*a8e0*/  MUFU.EX2 R159, R159 ;  /* 0x0000009f009f7308 */ /* 0x000ea20000000800 */
[----:B----4-:R-:W-:-:S02]  /*a8f0*/  FADD.FTZ R57, R32, R57 ;  /* 0x0000003920397221 */ /* 0x010fc40000010000 */
[----:B------:R-:W-:Y:S01]  /*a900*/  FADD.FTZ R37, R33, R37 ;  /* 0x0000002521257221 */ /* 0x000fe20000010000 */
[C---:B------:R-:W-:Y:S01]  /*a910*/  HMMA.16816.F32.BF16 R76, R4.reuse, R10, R76 ;  /* 0x0000000a044c723c */ /* 0x040fe2000004184c */
[----:B------:R-:W4:Y:S02]  /*a920*/  LDSM.16.MT88.4 R8, [R126+0x4c00] ;  /* 0x004c00007e08783b */ /* 0x000f240000004200 */
[----:B------:R-:W-:Y:S01]  /*a930*/  FADD.FTZ R37, R31, R37 ;  /* 0x000000251f257221 */ /* 0x000fe20000010000 */
[----:B------:R-:W5:Y:S03]  /*a940*/  MUFU.EX2 R36, R36 ;  /* 0x0000002400247308 */ /* 0x000f660000000800 */
[----:B------:R-:W-:Y:S01]  /*a950*/  FADD.FTZ R30, R30, R37 ;  /* 0x000000251e1e7221 */ /* 0x000fe20000010000 */
[C---:B-1----:R-:W-:Y:S03]  /*a960*/  HMMA.16816.F32.BF16 R72, R4.reuse, R20, R72 ;  /* 0x000000140448723c */ /* 0x042fe60000041848 */
[----:B------:R-:W-:Y:S01]  /*a970*/  FADD.FTZ R30, R29, R30 ;  /* 0x0000001e1d1e7221 */ /* 0x000fe20000010000 */
[----:B------:R-:W1:Y:S03]  /*a980*/  MUFU.EX2 R38, R39 ;  /* 0x0000002700267308 */ /* 0x000e660000000800 */
[----:B------:R-:W-:Y:S01]  /*a990*/  FADD.FTZ R30, R28, R30 ;  /* 0x0000001e1c1e7221 */ /* 0x000fe20000010000 */
[----:B------:R-:W-:Y:S03]  /*a9a0*/  HMMA.16816.F32.BF16 R68, R4, R22, R68 ;  /* 0x000000160444723c */ /* 0x000fe60000041844 */
[----:B------:R-:W-:Y:S01]  /*a9b0*/  F2FP.BF16.F32.PACK_AB R4, R101, R66 ;  /* 0x000000426504723e */ /* 0x000fe200000010ff */
[----:B------:R-:W-:Y:S01]  /*a9c0*/  FADD.FTZ R27, R27, R30 ;  /* 0x0000001e1b1b7221 */ /* 0x000fe20000010000 */
[----:B--2---:R-:W-:Y:S01]  /*a9d0*/  F2FP.BF16.F32.PACK_AB R6, R159, R56 ;  /* 0x000000389f06723e */ /* 0x004fe200000010ff */
[----:B------:R-:W2:Y:S01]  /*a9e0*/  MUFU.EX2 R158, R158 ;  /* 0x0000009e009e7308 */ /* 0x000ea20000000800 */
[C---:B-----5:R-:W-:Y:S01]  /*a9f0*/  F2FP.BF16.F32.PACK_AB R5, R36.reuse, R32 ;  /* 0x000000202405723e */ /* 0x060fe200000010ff */
[----:B------:R-:W-:Y:S01]  /*aa00*/  FADD.FTZ R27, R25, R27 ;  /* 0x0000001b191b7221 */ /* 0x000fe20000010000 */
[----:B------:R-:W-:-:S03]  /*aa10*/  FADD.FTZ R57, R36, R57 ;  /* 0x0000003924397221 */ /* 0x000fc60000010000 */
[----:B------:R-:W-:Y:S01]  /*aa20*/  FADD.FTZ R24, R24, R27 ;  /* 0x0000001b18187221 */ /* 0x000fe20000010000 */
[----:B-1----:R-:W-:-:S03]  /*aa30*/  FADD.FTZ R57, R38, R57 ;  /* 0x0000003926397221 */ /* 0x002fc60000010000 */
[----:B------:R-:W-:-:S04]  /*aa40*/  FADD.FTZ R24, R13, R24 ;  /* 0x000000180d187221 */ /* 0x000fc80000010000 */
[----:B------:R-:W-:Y:S01]  /*aa50*/  FADD.FTZ R26, R26, R24 ;  /* 0x000000181a1a7221 */ /* 0x000fe20000010000 */
[----:B--2---:R-:W-:-:S03]  /*aa60*/  F2FP.BF16.F32.PACK_AB R7, R158, R38 ;  /* 0x000000269e07723e */ /* 0x004fc600000010ff */
[----:B------:R-:W-:Y:S01]  /*aa70*/  FADD.FTZ R26, R46, R26 ;  /* 0x0000001a2e1a7221 */ /* 0x000fe20000010000 */
[----:B------:R-:W-:-:S03]  /*aa80*/  FADD.FTZ R158, R158, R57 ;  /* 0x000000399e9e7221 */ /* 0x000fc60000010000 */
[----:B------:R-:W-:Y:S01]  /*aa90*/  FADD.FTZ R66, R66, R26 ;  /* 0x0000001a42427221 */ /* 0x000fe20000010000 */
[----:B---3--:R-:W-:Y:S03]  /*aaa0*/  HMMA.16816.F32.BF16 R80, R4, R16, R80 ;  /* 0x000000100450723c */ /* 0x008fe60000041850 */
[----:B------:R-:W-:-:S04]  /*aab0*/  FADD.FTZ R66, R101, R66 ;  /* 0x0000004265427221 */ /* 0x000fc80000010000 */
[----:B------:R-:W-:Y:S01]  /*aac0*/  FADD.FTZ R66, R56, R66 ;  /* 0x0000004238427221 */ /* 0x000fe20000010000 */
[----:B------:R-:W-:Y:S03]  /*aad0*/  HMMA.16816.F32.BF16 R76, R4, R18, R76 ;  /* 0x00000012044c723c */ /* 0x000fe6000004184c */
[----:B------:R-:W-:-:S05]  /*aae0*/  FADD.FTZ R159, R159, R66 ;  /* 0x000000429f9f7221 */ /* 0x000fca0000010000 */
        /* <DEDUP_REMOVED lines=36> */
[-C--:B------:R-:W-:Y:S01]  /*ad30*/  @!P2 IADD3 R5, PT, PT, R5, -R9.reuse, RZ ;  /* 0x800000090505a210 */ /* 0x080fe20007ffe0ff */
[----:B------:R-:W-:Y:S01]  /*ad40*/  @!P2 VIADD R10, R10, 0x1 ;  /* 0x000000010a0aa836 */ /* 0x000fe20000000000 */
[----:B------:R-:W-:Y:S02]  /*ad50*/  ISETP.NE.AND P2, PT, R6, RZ, PT ;  /* 0x000000ff0600720c */ /* 0x000fe40003f45270 */
[-C--:B------:R-:W-:Y:S02]  /*ad60*/  ISETP.GE.U32.AND P4, PT, R5, R9.reuse, PT ;  /* 0x000000090500720c */ /* 0x080fe40003f86070 */
[----:B------:R-:W-:Y:S01]  /*ad70*/  @!P3 IMAD.IADD R7, R7, 0x1, -R9 ;  /* 0x000000010707b824 */ /* 0x000fe200078e0a09 */
[----:B------:R-:W-:Y:S02]  /*ad80*/  LOP3.LUT R5, R86, R6, RZ, 0x3c, !PT ;  /* 0x0000000656057212 */ /* 0x000fe400078e3cff */
[----:B------:R-:W-:Y:S02]  /*ad90*/  @!P3 IADD3 R11, PT, PT, R11, 0x1, RZ ;  /* 0x000000010b0bb810 */ /* 0x000fe40007ffe0ff */
[----:B------:R-:W-:-:S02]  /*ada0*/  ISETP.GE.U32.AND P5, PT, R7, R9, PT ;  /* 0x000000090700720c */ /* 0x000fc40003fa6070 */
[----:B------:R-:W-:-:S04]  /*adb0*/  ISETP.GE.AND P3, PT, R5, RZ, PT ;  /* 0x000000ff0500720c */ /* 0x000fc80003f66270 */
        /* <DEDUP_REMOVED lines=29> */
.L_x_7596:
        /* <DEDUP_REMOVED lines=8> */
.L_x_7597:
[----:B------:R-:W-:Y:S05]  /*b010*/  BSYNC.RECONVERGENT B0 ;  /* 0x0000000000007941 */ /* 0x000fea0003800200 */
.L_x_7595:
[----:B------:R-:W-:Y:S01]  /*b020*/  IMAD.SHL.U32 R6, R44, 0x8, RZ ;  /* 0x000000082c067824 */ /* 0x000fe200078e00ff */
[----:B------:R-:W-:Y:S01]  /*b030*/  IADD3 R8, P1, PT, R14, R143, RZ ;  /* 0x0000008f0e087210 */ /* 0x000fe20007f3e0ff */
[----:B------:R-:W-:Y:S03]  /*b040*/  BSSY.RECONVERGENT B1, `(.L_x_7598) ;  /* 0x00000c4000017945 */ /* 0x000fe60003800200 */
[C---:B------:R-:W-:Y:S01]  /*b050*/  LOP3.LUT R4, R6.reuse, 0x18, RZ, 0xc0, !PT ;  /* 0x0000001806047812 */ /* 0x040fe200078ec0ff */
[----:B------:R-:W-:Y:S01]  /*b060*/  IMAD.X R9, R15, 0x1, R142, P1 ;  /* 0x000000010f097824 */ /* 0x000fe200008e068e */
[----:B------:R-:W-:Y:S02]  /*b070*/  LOP3.LUT R5, R6, 0xc0, RZ, 0xc0, !PT ;  /* 0x000000c006057812 */ /* 0x000fe400078ec0ff */
[----:B------:R-:W-:Y:S02]  /*b080*/  ISETP.GE.AND P2, PT, R4, R146, PT ;  /* 0x000000920400720c */ /* 0x000fe40003f46270 */
[----:B------:R-:W-:-:S02]  /*b090*/  LOP3.LUT R4, R5, 0x18, R44, 0xf8, !PT ;  /* 0x0000001805047812 */ /* 0x000fc400078ef82c */
[----:B------:R-:W-:Y:S02]  /*b0a0*/  IADD3 R10, P1, PT, R8, R14, RZ ;  /* 0x0000000e080a7210 */ /* 0x000fe40007f3e0ff */
[----:B------:R-:W-:-:S03]  /*b0b0*/  LOP3.LUT R4, R4, 0x18, R6, 0x78, !PT ;  /* 0x0000001804047812 */ /* 0x000fc600078e7806 */
[----:B------:R-:W-:Y:S01]  /*b0c0*/  IMAD.X R11, R9, 0x1, R15, P1 ;  /* 0x00000001090b7824 */ /* 0x000fe200008e060f */
[----:B------:R-:W-:-:S03]  /*b0d0*/  LOP3.LUT R4, R4, 0x1f20, R6, 0xf8, !PT ;  /* 0x00001f2004047812 */ /* 0x000fc600078ef806 */
[----:B------:R-:W-:Y:S01]  /*b0e0*/  @!P2 IMAD.MOV.U32 R5, RZ, RZ, R142 ;  /* 0x000000ffff05a224 */ /* 0x000fe200078e008e */
[----:B------:R-:W-:Y:S01]  /*b0f0*/  LEA R141, R4, UR6, 0x1 ;  /* 0x00000006048d7c11 */ /* 0x000fe2000f8e08ff */
[----:B------:R-:W-:Y:S01]  /*b100*/  @!P2 IMAD.MOV.U32 R4, RZ, RZ, R143 ;  /* 0x000000ffff04a224 */ /* 0x000fe200078e008f */
[----:B------:R-:W-:-:S04]  /*b110*/  @!P2 IADD3 R14, P1, PT, R10, R14, RZ ;  /* 0x0000000e0a0ea210 */ /* 0x000fc80007f3e0ff */
[----:B------:R-:W-:Y:S01]  /*b120*/  @!PT LDS RZ, [RZ] ;  /* 0x00000000fffff984 */ /* 0x000fe20000000800 */
[----:B------:R-:W-:Y:S01]  /*b130*/  @!PT LDS RZ, [RZ] ;  /* 0x00000000fffff984 */ /* 0x000fe20000000800 */
[----:B------:R-:W-:Y:S01]  /*b140*/  @!PT LDS RZ, [RZ] ;  /* 0x00000000fffff984 */ /* 0x000fe20000000800 */
[----:B------:R1:W-:Y:S01]  /*b150*/  @!P2 LDGSTS.E.BYPASS.LTC128B.128 [R141+0x3000], desc[UR4][R4.64] ;  /* 0x03000000048dafae */ /* 0x0003e2000b981a04 */
[----:B------:R-:W-:Y:S01]  /*b160*/  @!P2 IMAD.X R15, R11, 0x1, R15, P1 ;  /* 0x000000010b0fa824 */ /* 0x000fe200008e060f */
[----:B------:R-:W-:Y:S02]  /*b170*/  ISETP.GT.AND P1, PT, R133, R138, PT ;  /* 0x0000008a8500720c */ /* 0x000fe40003f24270 */
        /* <DEDUP_REMOVED lines=16> */
[----:B-1----:R-:W-:Y:S04]  /*b280*/  LDSM.16.M88.4 R4, [R128] ;  /* 0x000000008004783b */ /* 0x002fe80000000200 */
[----:B------:R-:W1:Y:S04]  /*b290*/  LDSM.16.M88.4 R64, [R125+0x1000] ;  /* 0x001000007d40783b */ /* 0x000e680000000200 */
[----:B------:R-:W3:Y:S04]  /*b2a0*/  LDSM.16.M88.4 R56, [R125+0x1400] ;  /* 0x001400007d38783b */ /* 0x000ee80000000200 */
[----:B------:R-:W4:Y:S04]  /*b2b0*/  LDSM.16.M88.4 R48, [R125+0x1800] ;  /* 0x001800007d30783b */ /* 0x000f280000000200 */
[----:B------:R-:W5:Y:S04]  /*b2c0*/  LDSM.16.M88.4 R36, [R125+0x1c00] ;  /* 0x001c00007d24783b */ /* 0x000f680000000200 */
[----:B------:R-:W5:Y:S04]  /*b2d0*/  LDSM.16.M88.4 R28, [R125+0x2000] ;  /* 0x002000007d1c783b */ /* 0x000f680000000200 */
[----:B------:R-:W5:Y:S04]  /*b2e0*/  LDSM.16.M88.4 R20, [R125+0x2400] ;  /* 0x002400007d14783b */ /* 0x000f680000000200 */
[----:B--2---:R-:W2:Y:S04]  /*b2f0*/  LDSM.16.M88.4 R12, [R125+0x2800] ;  /* 0x002800007d0c783b */ /* 0x004ea80000000200 */
[----:B------:R-:W2:Y:S04]  /*b300*/  LDSM.16.M88.4 R92, [R125+0x2c00] ;  /* 0x002c00007d5c783b */ /* 0x000ea80000000200 */
[----:B------:R-:W-:Y:S04]  /*b310*/  LDSM.16.M88.4 R124, [R43] ;  /* 0x000000002b7c783b */ /* 0x000fe80000000200 */
[----:B------:R-:W2:Y:S01]  /*b320*/  LDSM.16.M88.4 R120, [R42+0x1000] ;  /* 0x001000002a78783b */ /* 0x000ea20000000200 */
[C---:B-1----:R-:W-:Y:S03]  /*b330*/  HMMA.16816.F32.BF16 R88, R4.reuse, R64, RZ ;  /* 0x000000400458723c */ /* 0x042fe600000418ff */
        /* <DEDUP_REMOVED lines=8> */
[C---:B-----5:R-:W-:Y:S03]  /*b3c0*/  HMMA.16816.F32.BF16 R44, R4.reuse, R36, RZ ;  /* 0x00000024042c723c */ /* 0x060fe600000418ff */
[----:B------:R-:W0:Y:S05]  /*b3d0*/  LDGDEPBAR ;  /* 0x00000000000079af */ /* 0x000e2a0000000000 */
        /* <DEDUP_REMOVED lines=16> */
[C---:B-1----:R-:W-:Y:S08]  /*b4e0*/  HMMA.16816.F32.BF16 R60, R124.reuse, R116, R60 ;  /* 0x000000747c3c723c */ /* 0x042ff0000004183c */
        /* <DEDUP_REMOVED lines=81> */
.L_x_7601:
        /* <DEDUP_REMOVED lines=8> */
.L_x_7602:
[----:B------:R-:W-:Y:S05]  /*ba80*/  BSYNC.RECONVERGENT B0 ;  /* 0x0000000000007941 */ /* 0x000fea0003800200 */
.L_x_7600:
[CC--:B------:R-:W-:Y:S01]  /*ba90*/  @!P2 IADD3 R43, P1, P0, R3.reuse, R140.reuse, R3 ;  /* 0x0000008c032ba210 */ /* 0x0c0fe2000783e003 */
[----:B------:R-:W-:Y:S01]  /*baa0*/  @!P2 IMAD.MOV.U32 R96, RZ, RZ, R140 ;  /* 0x000000ffff60a224 */ /* 0x000fe200078e008c */
[CC--:B------:R-:W-:Y:S01]  /*bab0*/  @!P2 LEA R94, P5, R134.reuse, R140.reuse, 0x6 ;  /* 0x0000008c865ea211 */ /* 0x0c0fe200078a30ff */
[----:B------:R-:W-:Y:S01]  /*bac0*/  @!P2 IMAD.MOV.U32 R97, RZ, RZ, R139 ;  /* 0x000000ffff61a224 */ /* 0x000fe200078e008b */
[----:B------:R-:W-:Y:S02]  /*bad0*/  @!P2 IADD3 R92, P4, P3, R3, R140, R3 ;  /* 0x0000008c035ca210 */ /* 0x000fe40007b9e003 */
[----:B------:R-:W-:Y:S02]  /*bae0*/  @!P2 IADD3.X R42, PT, PT, R41, R139, R41, P1, P0 ;  /* 0x0000008b292aa210 */ /* 0x000fe40000fe0429 */
[----:B------:R-:W-:Y:S01]  /*baf0*/  @!P2 IADD3 R98, P0, PT, R43, R3, RZ ;  /* 0x000000032b62a210 */ /* 0x000fe20007f1e0ff */
[----:B------:R-:W-:Y:S01]  /*bb00*/  @!PT LDS RZ, [RZ] ;  /* 0x00000000fffff984 */ /* 0x000fe20000000800 */
[----:B------:R-:W-:Y:S01]  /*bb10*/  @!PT LDS RZ, [RZ] ;  /* 0x00000000fffff984 */ /* 0x000fe20000000800 */
[----:B------:R-:W-:Y:S01]  /*bb20*/  @!PT LDS RZ, [RZ] ;  /* 0x00000000fffff984 */ /* 0x000fe20000000800 */
[----:B------:R1:W-:Y:S01]  /*bb30*/  @!P2 LDGSTS.E.BYPASS.LTC128B.128 [R141+0x1000], desc[UR4][R96.64] ;  /* 0x01000000608dafae */ /* 0x0003e2000b981a04 */
[----:B------:R-:W-:-:S02]  /*bb40*/  @!P2 LEA.HI.X R95, R134, R139, R135, 0x6, P5 ;  /* 0x0000008b865fa211 */ /* 0x000fc400028f3487 */
[--C-:B------:R-:W-:Y:S01]  /*bb50*/  @!P2 IADD3.X R93, PT, PT, R41, R139, R41.reuse, P4, P3 ;  /* 0x0000008b295da210 */ /* 0x100fe200027e6429 */
        /* <DEDUP_REMOVED lines=18> */
.L_x_7599:
[----:B------:R-:W-:Y:S05]  /*bc80*/  BSYNC.RECONVERGENT B1 ;  /* 0x0000000000017941 */ /* 0x000fea0003800200 */
.L_x_7598:
[----:B------:R-:W2:Y:S01]  /*bc90*/  LD.E R3, desc[UR4][R84.64+0xdc] ;  /* 0x0000dc0454037980 */ /* 0x000ea2000c101900 */
[----:B------:R-:W-:Y:S01]  /*bca0*/  IMAD R41, R87, 0x80, R131 ;  /* 0x0000008057297824 */ /* 0x000fe200078e0283 */
[----:B------:R-:W3:Y:S01]  /*bcb0*/  S2UR UR6, SR_CgaCtaId ;  /* 0x00000000000679c3 */ /* 0x000ee20000008800 */
[----:B------:R-:W-:Y:S02]  /*bcc0*/  UMOV UR7, 0x400 ;  /* 0x0000040000077882 */ /* 0x000fe40000000000 */
[C---:B------:R-:W-:Y:S02]  /*bcd0*/  VIADD R127, R41.reuse, 0xffffff79 ;  /* 0xffffff79297f7836 */ /* 0x040fe40000000000 */
[C---:B-1----:R-:W-:Y:S02]  /*bce0*/  VIADD R141, R41.reuse, 0xffffff01 ;  /* 0xffffff01298d7836 */ /* 0x042fe40000000000 */
        /* <DEDUP_REMOVED lines=49> */
[----:B------:R-:W-:Y:S01]  /*c000*/  FSEL R112, R88, -INF , !P4 ;  /* 0xff80000058707808 */ /* 0x000fe20006000000 */
[----:B------:R-:W-:Y:S01]  /*c010*/  VIADD R95, R41, 0xffffff68 ;  /* 0xffffff68295f7836 */ /* 0x000fe20000000000 */
[-C--:B------:R-:W-:Y:S01]  /*c020*/  ISETP.GE.AND P4, PT, R125, R156.reuse, PT ;  /* 0x0000009c7d00720c */ /* 0x080fe20003f86270 */
[C---:B------:R-:W-:Y:S01]  /*c030*/  VIADD R86, R41.reuse, 0xffffff69 ;  /* 0xffffff6929567836 */ /* 0x040fe20000000000 */
[----:B------:R-:W-:Y:S01]  /*c040*/  FSEL R105, R60, -INF , !P2 ;  /* 0xff8000003c697808 */ /* 0x000fe20005000000 */
[----:B------:R-:W-:Y:S01]  /*c050*/  VIADD R43, R41, 0xffffff70 ;  /* 0xffffff70292b7836 */ /* 0x000fe20000000000 */
[----:B------:R-:W-:Y:S01]  /*c060*/  ISETP.GE.AND P2, PT, R121, R156, PT ;  /* 0x0000009c7900720c */ /* 0x000fe20003f46270 */
[C---:B------:R-:W-:Y:S01]  /*c070*/  VIADD R42, R41.reuse, 0xffffff71 ;  /* 0xffffff71292a7836 */ /* 0x040fe20000000000 */
[----:B------:R-:W-:Y:S01]  /*c080*/  FSEL R52, R52, -INF , P1 ;  /* 0xff80000034347808 */ /* 0x000fe20000800000 */
[----:B------:R-:W-:Y:S01]  /*c090*/  VIADD R41, R41, 0xffffff78 ;  /* 0xffffff7829297836 */ /* 0x000fe20000000000 */
[----:B------:R-:W-:Y:S01]  /*c0a0*/  FSEL R53, R53, -INF , P0 ;  /* 0xff80000035357808 */ /* 0x000fe20000000000 */
[----:B---3--:R-:W-:Y:S01]  /*c0b0*/  ULEA UR6, UR6, UR7, 0x18 ;  /* 0x0000000706067291 */ /* 0x008fe2000f8ec0ff */
[----:B------:R-:W-:-:S02]  /*c0c0*/  ISETP.GE.AND P1, PT, R118, R157, PT ;  /* 0x0000009d7600720c */ /* 0x000fc40003f26270 */
[----:B------:R-:W-:Y:S02]  /*c0d0*/  ISETP.GE.AND P0, PT, R117, R157, PT ;  /* 0x0000009d7500720c */ /* 0x000fe40003f06270 */
[-C--:B------:R-:W-:Y:S02]  /*c0e0*/  ISETP.GE.AND P5, PT, R126, R156.reuse, PT ;  /* 0x0000009c7e00720c */ /* 0x080fe40003fa6270 */
        /* <DEDUP_REMOVED lines=8> */
[----:B------:R-:W-:Y:S02]  /*c170*/  ISETP.GE.AND P5, PT, R123, R156, PT ;  /* 0x0000009c7b00720c */ /* 0x000fe40003fa6270 */
[----:B------:R-:W-:-:S02]  /*c180*/  FSEL R106, R56, -INF , !P4 ;  /* 0xff800000386a7808 */ /* 0x000fc40006000000 */
[-C--:B------:R-:W-:Y:S02]  /*c190*/  ISETP.GE.AND P4, PT, R119, R156.reuse, PT ;  /* 0x0000009c7700720c */ /* 0x080fe40003f86270 */
[----:B------:R-:W-:Y:S02]  /*c1a0*/  FSEL R60, R48, -INF , !P2 ;  /* 0xff800000303c7808 */ /* 0x000fe40005000000 */
[----:B------:R-:W-:Y:S02]  /*c1b0*/  ISETP.GE.AND P1, PT, R116, R157, PT ;  /* 0x0000009d7400720c */ /* 0x000fe40003f26270 */
[----:B------:R-:W-:Y:S02]  /*c1c0*/  ISETP.GE.AND P2, PT, R115, R156, PT ;  /* 0x0000009c7300720c */ /* 0x000fe40003f46270 */
[----:B------:R-:W-:Y:S02]  /*c1d0*/  FSEL R45, R45, -INF , P0 ;  /* 0xff8000002d2d7808 */ /* 0x000fe40000000000 */
[----:B------:R-:W-:-:S02]  /*c1e0*/  FSEL R88, R61, -INF , !P5 ;  /* 0xff8000003d587808 */ /* 0x000fc40006800000 */
[----:B------:R-:W-:Y:S02]  /*c1f0*/  FSEL R61, R53, -INF , !P4 ;  /* 0xff800000353d7808 */ /* 0x000fe40006000000 */
[----:B------:R-:W-:Y:S02]  /*c200*/  ISETP.GE.AND P4, PT, R116, R156, PT ;  /* 0x0000009c7400720c */ /* 0x000fe40003f86270 */
[----:B------:R-:W-:Y:S02]  /*c210*/  FSEL R44, R44, -INF , P1 ;  /* 0xff8000002c2c7808 */ /* 0x000fe40000800000 */
[----:B------:R-:W-:Y:S02]  /*c220*/  FSEL R56, R45, -INF , !P2 ;  /* 0xff8000002d387808 */ /* 0x000fe40005000000 */
[-C--:B------:R-:W-:Y:S02]  /*c230*/  ISETP.GE.AND P0, PT, R113, R157.reuse, PT ;  /* 0x0000009d7100720c */ /* 0x080fe40003f06270 */
[----:B------:R-:W-:-:S02]  /*c240*/  ISETP.GE.AND P2, PT, R111, R157, PT ;  /* 0x0000009d6f00720c */ /* 0x000fc40003f46270 */
[-C--:B------:R-:W-:Y:S02]  /*c250*/  ISETP.GE.AND P5, PT, R120, R156.reuse, PT ;  /* 0x0000009c7800720c */ /* 0x080fe40003fa6270 */
[----:B------:R-:W-:Y:S02]  /*c260*/  FSEL R57, R44, -INF , !P4 ;  /* 0xff8000002c397808 */ /* 0x000fe40006000000 */
[----:B------:R-:W-:Y:S02]  /*c270*/  ISETP.GE.AND P4, PT, R113, R156, PT ;  /* 0x0000009c7100720c */ /* 0x000fe40003f86270 */
[----:B------:R-:W-:Y:S02]  /*c280*/  FSEL R37, R37, -INF , P0 ;  /* 0xff80000025257808 */ /* 0x000fe40000000000 */
[----:B------:R-:W-:Y:S02]  /*c290*/  FSEL R32, R32, -INF , P2 ;  /* 0xff80000020207808 */ /* 0x000fe40001000000 */
[----:B------:R-:W-:-:S02]  /*c2a0*/  ISETP.GE.AND P2, PT, R96, R157, PT ;  /* 0x0000009d6000720c */ /* 0x000fc40003f46270 */
[----:B------:R-:W-:Y:S02]  /*c2b0*/  FSEL R65, R52, -INF , !P5 ;  /* 0xff80000034417808 */ /* 0x000fe40006800000 */
[----:B------:R-:W-:Y:S02]  /*c2c0*/  FSEL R52, R37, -INF , !P4 ;  /* 0xff80000025347808 */ /* 0x000fe40006000000 */
[----:B------:R-:W-:Y:S02]  /*c2d0*/  ISETP.GE.AND P4, PT, R96, R156, PT ;  /* 0x0000009c6000720c */ /* 0x000fe40003f86270 */
[----:B------:R-:W-:Y:S02]  /*c2e0*/  FSEL R28, R28, -INF , P2 ;  /* 0xff8000001c1c7808 */ /* 0x000fe40001000000 */
[-C--:B------:R-:W-:Y:S02]  /*c2f0*/  ISETP.GE.AND P1, PT, R114, R157.reuse, PT ;  /* 0x0000009d7200720c */ /* 0x080fe40003f26270 */
[----:B------:R-:W-:-:S02]  /*c300*/  ISETP.GE.AND P0, PT, R107, R157, PT ;  /* 0x0000009d6b00720c */ /* 0x000fc40003f06270 */
[----:B------:R-:W-:Y:S02]  /*c310*/  ISETP.GE.AND P2, PT, R104, R157, PT ;  /* 0x0000009d6800720c */ /* 0x000fe40003f46270 */
[----:B------:R-:W-:Y:S02]  /*c320*/  FSEL R45, R28, -INF , !P4 ;  /* 0xff8000001c2d7808 */ /* 0x000fe40006000000 */
[----:B------:R-:W-:Y:S02]  /*c330*/  ISETP.GE.AND P5, PT, R117, R156, PT ;  /* 0x0000009c7500720c */ /* 0x000fe40003fa6270 */
[----:B------:R-:W-:Y:S02]  /*c340*/  FSEL R36, R36, -INF , P1 ;  /* 0xff80000024247808 */ /* 0x000fe40000800000 */
[----:B------:R-:W-:Y:S02]  /*c350*/  FMNMX3.FTZ R28, R2, R112, R110, !PT ;  /* 0x00000070021c7276 */ /* 0x000fe4000781006e */
[----:B------:R-:W-:-:S02]  /*c360*/  ISETP.GE.AND P1, PT, R111, R156, PT ;  /* 0x0000009c6f00720c */ /* 0x000fc40003f26270 */
[----:B------:R-:W-:Y:S02]  /*c370*/  FSEL R33, R33, -INF , P0 ;  /* 0xff80000021217808 */ /* 0x000fe40000000000 */
[----:B------:R-:W-:Y:S02]  /*c380*/  ISETP.GE.AND P0, PT, R92, R157, PT ;  /* 0x0000009d5c00720c */ /* 0x000fe40003f06270 */
[----:B------:R-:W-:Y:S02]  /*c390*/  FSEL R37, R24, -INF , P2 ;  /* 0xff80000018257808 */ /* 0x000fe40001000000 */
[----:B------:R-:W-:Y:S02]  /*c3a0*/  FSEL R53, R49, -INF , !P5 ;  /* 0xff80000031357808 */ /* 0x000fe40006800000 */
[----:B------:R-:W-:Y:S02]  /*c3b0*/  FMNMX3.FTZ R24, R28, R108, R89, !PT ;  /* 0x0000006c1c187276 */ /* 0x000fe40007810059 */
[----:B------:R-:W-:-:S02]  /*c3c0*/  FSEL R49, R32, -INF , !P1 ;  /* 0xff80000020317808 */ /* 0x000fc40004800000 */
[-C--:B------:R-:W-:Y:S02]  /*c3d0*/  ISETP.GE.AND P1, PT, R92, R156.reuse, PT ;  /* 0x0000009c5c00720c */ /* 0x080fe40003f26270 */
[----:B------:R-:W-:Y:S02]  /*c3e0*/  FSEL R29, R29, -INF , P0 ;  /* 0xff8000001d1d7808 */ /* 0x000fe40000000000 */
[----:B------:R-:W-:Y:S02]  /*c3f0*/  FMNMX3.FTZ R24, R24, R105, R88, !PT ;  /* 0x0000006918187276 */ /* 0x000fe40007810058 */
[----:B------:R-:W-:Y:S02]  /*c400*/  ISETP.GE.AND P5, PT, R114, R156, PT ;  /* 0x0000009c7200720c */ /* 0x000fe40003fa6270 */
[----:B------:R-:W-:Y:S02]  /*c410*/  FSEL R29, R29, -INF , !P1 ;  /* 0xff8000001d1d7808 */ /* 0x000fe40004800000 */
[----:B------:R-:W-:-:S02]  /*c420*/  ISETP.GE.AND P1, PT, R102, R157, PT ;  /* 0x0000009d6600720c */ /* 0x000fc40003f26270 */
[----:B------:R-:W-:Y:S02]  /*c430*/  FMNMX3.FTZ R24, R24, R106, R103, !PT ;  /* 0x0000006a18187276 */ /* 0x000fe40007810067 */
[----:B------:R-:W-:Y:S02]  /*c440*/  FSEL R99, R36, -INF , !P5 ;  /* 0xff80000024637808 */ /* 0x000fe40006800000 */
[-C--:B------:R-:W-:Y:S02]  /*c450*/  ISETP.GE.AND P5, PT, R107, R156.reuse, PT ;  /* 0x0000009c6b00720c */ /* 0x080fe40003fa6270 */
[----:B------:R-:W-:Y:S02]  /*c460*/  ISETP.GE.AND P2, PT, R102, R156, PT ;  /* 0x0000009c6600720c */ /* 0x000fe40003f46270 */
[----:B------:R-:W-:Y:S02]  /*c470*/  FSEL R20, R20, -INF , P1 ;  /* 0xff80000014147808 */ /* 0x000fe40000800000 */
[----:B------:R-:W-:-:S02]  /*c480*/  FMNMX3.FTZ R24, R24, R65, R61, !PT ;  /* 0x0000004118187276 */ /* 0x000fc4000781003d */
[----:B------:R-:W-:Y:S02]  /*c490*/  ISETP.GE.AND P0, PT, R94, R157, PT ;  /* 0x0000009d5e00720c */ /* 0x000fe40003f06270 */
[----:B------:R-:W-:Y:S02]  /*c4a0*/  FSEL R48, R33, -INF , !P5 ;  /* 0xff80000021307808 */ /* 0x000fe40006800000 */
[----:B------:R-:W-:Y:S02]  /*c4b0*/  FSEL R33, R20, -INF , !P2 ;  /* 0xff80000014217808 */ /* 0x000fe40005000000 */
[----:B------:R-:W-:Y:S02]  /*c4c0*/  FMNMX3.FTZ R20, R24, R60, R53, !PT ;  /* 0x0000003c18147276 */ /* 0x000fe40007810035 */
[-C--:B------:R-:W-:Y:S02]  /*c4d0*/  ISETP.GE.AND P5, PT, R104, R156.reuse, PT ;  /* 0x0000009c6800720c */ /* 0x080fe40003fa6270 */
[----:B------:R-:W-:-:S02]  /*c4e0*/  ISETP.GE.AND P4, PT, R94, R156, PT ;  /* 0x0000009c5e00720c */ /* 0x000fc40003f86270 */
[----:B------:R-:W-:Y:S02]  /*c4f0*/  FSEL R25, R25, -INF , P0 ;  /* 0xff80000019197808 */ /* 0x000fe40000000000 */
[----:B------:R-:W-:Y:S02]  /*c500*/  ISETP.GE.AND P0, PT, R101, R157, PT ;  /* 0x0000009d6500720c */ /* 0x000fe40003f06270 */
[----:B------:R-:W-:Y:S02]  /*c510*/  FMNMX3.FTZ R20, R20, R57, R56, !PT ;  /* 0x0000003914147276 */ /* 0x000fe40007810038 */
[----:B------:R-:W-:Y:S02]  /*c520*/  FSEL R37, R37, -INF , !P5 ;  /* 0xff80000025257808 */ /* 0x000fe40006800000 */
[----:B------:R-:W-:Y:S02]  /*c530*/  FSEL R28, R25, -INF , !P4 ;  /* 0xff800000191c7808 */ /* 0x000fe40006000000 */
[----:B------:R-:W-:-:S02]  /*c540*/  ISETP.GE.AND P5, PT, R101, R156, PT ;  /* 0x0000009c6500720c */ /* 0x000fc40003fa6270 */
[----:B------:R-:W-:Y:S02]  /*c550*/  ISETP.GE.AND P4, PT, R98, R157, PT ;  /* 0x0000009d6200720c */ /* 0x000fe40003f86270 */
[----:B------:R-:W-:Y:S02]  /*c560*/  FSEL R21, R21, -INF , P0 ;  /* 0xff80000015157808 */ /* 0x000fe40000000000 */
[----:B------:R-:W-:Y:S02]  /*c570*/  FMNMX3.FTZ R20, R20, R99, R52, !PT ;  /* 0x0000006314147276 */ /* 0x000fe40007810034 */
[----:B------:R-:W-:Y:S02]  /*c580*/  ISETP.GE.AND P0, PT, R97, R157, PT ;  /* 0x0000009d6100720c */ /* 0x000fe40003f06270 */
[----:B------:R-:W-:Y:S02]  /*c590*/  ISETP.GE.AND P1, PT, R98, R156, PT ;  /* 0x0000009c6200720c */ /* 0x000fe40003f26270 */
[----:B------:R-:W-:-:S02]  /*c5a0*/  FSEL R21, R21, -INF , !P5 ;  /* 0xff80000015157808 */ /* 0x000fc40006800000 */
[----:B------:R-:W-:Y:S02]  /*c5b0*/  FSEL R24, R16, -INF , P4 ;  /* 0xff80000010187808 */ /* 0x000fe40002000000 */
[----:B------:R-:W-:Y:S02]  /*c5c0*/  ISETP.GE.AND P5, PT, R95, R157, PT ;  /* 0x0000009d5f00720c */ /* 0x000fe40003fa6270 */
[----:B------:R-:W-:Y:S02]  /*c5d0*/  FMNMX3.FTZ R20, R20, R49, R48, !PT ;  /* 0x0000003114147276 */ /* 0x000fe40007810030 */
[----:B------:R-:W-:Y:S02]  /*c5e0*/  FSEL R16, R17, -INF , P0 ;  /* 0xff80000011107808 */ /* 0x000fe40000000000 */
[----:B------:R-:W-:Y:S02]  /*c5f0*/  FSEL R17, R24, -INF , !P1 ;  /* 0xff80000018117808 */ /* 0x000fe40004800000 */
[----:B------:R-:W-:-:S02]  /*c600*/  FSEL R24, R12, -INF , P5 ;  /* 0xff8000000c187808 */ /* 0x000fc40002800000 */
[----:B------:R-:W-:Y:S02]  /*c610*/  FMNMX3.FTZ R12, R20, R45, R29, !PT ;  /* 0x0000002d140c7276 */ /* 0x000fe4000781001d */
[-C--:B------:R-:W-:Y:S02]  /*c620*/  ISETP.GE.AND P2, PT, R97, R156.reuse, PT ;  /* 0x0000009c6100720c */ /* 0x080fe40003f46270 */
[----:B------:R-:W-:Y:S02]  /*c630*/  ISETP.GE.AND P1, PT, R86, R157, PT ;  /* 0x0000009d5600720c */ /* 0x000fe40003f26270 */
[----:B------:R-:W-:Y:S02]  /*c640*/  FMNMX3.FTZ R12, R12, R37, R28, !PT ;  /* 0x000000250c0c7276 */ /* 0x000fe4000781001c */
[----:B------:R-:W-:Y:S02]  /*c650*/  ISETP.GE.AND P0, PT, R86, R156, PT ;  /* 0x0000009c5600720c */ /* 0x000fe40003f06270 */
[----:B------:R-:W-:-:S02]  /*c660*/  FSEL R16, R16, -INF , !P2 ;  /* 0xff80000010107808 */ /* 0x000fc40005000000 */
[----:B------:R-:W-:Y:S02]  /*c670*/  FSEL R13, R13, -INF , P1 ;  /* 0xff8000000d0d7808 */ /* 0x000fe40000800000 */
[----:B------:R-:W-:Y:S02]  /*c680*/  ISETP.GE.AND P4, PT, R95, R156, PT ;  /* 0x0000009c5f00720c */ /* 0x000fe40003f86270 */
[-C--:B------:R-:W-:Y:S02]  /*c690*/  ISETP.GE.AND P2, PT, R43, R157.reuse, PT ;  /* 0x0000009d2b00720c */ /* 0x080fe40003f46270 */
[----:B------:R-:W-:Y:S02]  /*c6a0*/  ISETP.GE.AND P1, PT, R42, R157, PT ;  /* 0x0000009d2a00720c */ /* 0x000fe40003f26270 */
[----:B------:R-:W-:Y:S02]  /*c6b0*/  FMNMX3.FTZ R12, R12, R33, R21, !PT ;  /* 0x000000210c0c7276 */ /* 0x000fe40007810015 */
[----:B------:R-:W-:-:S02]  /*c6c0*/  FSEL R93, R13, -INF , !P0 ;  /* 0xff8000000d5d7808 */ /* 0x000fc40004000000 */
[----:B------:R-:W-:Y:S02]  /*c6d0*/  FSEL R24, R24, -INF , !P4 ;  /* 0xff80000018187808 */ /* 0x000fe40006000000 */
[----:B------:R-:W-:Y:S02]  /*c6e0*/  ISETP.GE.AND P0, PT, R41, R157, PT ;  /* 0x0000009d2900720c */ /* 0x000fe40003f06270 */
[----:B------:R-:W-:Y:S02]  /*c6f0*/  FSEL R109, R8, -INF , P2 ;  /* 0xff800000086d7808 */ /* 0x000fe40001000000 */
[-C--:B------:R-:W-:Y:S02]  /*c700*/  ISETP.GE.AND P5, PT, R43, R156.reuse, PT ;  /* 0x0000009c2b00720c */ /* 0x080fe40003fa6270 */
[----:B------:R-:W-:Y:S02]  /*c710*/  ISETP.GE.AND P4, PT, R42, R156, PT ;  /* 0x0000009c2a00720c */ /* 0x000fe40003f86270 */
[----:B------:R-:W-:-:S02]  /*c720*/  FSEL R9, R9, -INF , P1 ;  /* 0xff80000009097808 */ /* 0x000fc40000800000 */
[----:B------:R-:W-:Y:S02]  /*c730*/  FMNMX3.FTZ R8, R12, R17, R16, !PT ;  /* 0x000000110c087276 */ /* 0x000fe40007810010 */
[----:B------:R-:W-:Y:S02]  /*c740*/  FSEL R64, R4, -INF , P0 ;  /* 0xff80000004407808 */ /* 0x000fe40000000000 */
[-C--:B------:R-:W-:Y:S02]  /*c750*/  ISETP.GE.AND P3, PT, R127, R156.reuse, PT ;  /* 0x0000009c7f00720c */ /* 0x080fe40003f66270 */
[----:B------:R-:W-:Y:S02]  /*c760*/  ISETP.GE.AND P2, PT, R41, R156, PT ;  /* 0x0000009c2900720c */ /* 0x000fe40003f46270 */
[----:B------:R-:W-:Y:S02]  /*c770*/  FSEL R109, R109, -INF , !P5 ;  /* 0xff8000006d6d7808 */ /* 0x000fe40006800000 */
[----:B------:R-:W-:-:S02]  /*c780*/  FSEL R100, R9, -INF , !P4 ;  /* 0xff80000009647808 */ /* 0x000fc40006000000 */
[----:B------:R-:W-:Y:S02]  /*c790*/  FMNMX3.FTZ R4, R8, R24, R93, !PT ;  /* 0x0000001808047276 */ /* 0x000fe4000781005d */
[----:B------:R-:W-:Y:S02]  /*c7a0*/  FSEL R44, R5, -INF , !P3 ;  /* 0xff800000052c7808 */ /* 0x000fe40005800000 */
[----:B------:R-:W-:Y:S02]  /*c7b0*/  FSEL R64, R64, -INF , !P2 ;  /* 0xff80000040407808 */ /* 0x000fe40005000000 */
[----:B------:R-:W-:Y:S02]  /*c7c0*/  FMNMX3.FTZ R4, R4, R109, R100, !PT ;  /* 0x0000006d04047276 */ /* 0x000fe40007810064 */
[----:B------:R-:W-:Y:S02]  /*c7d0*/  ISETP.GE.AND P0, PT, R127, R155, PT ;  /* 0x0000009b7f00720c */ /* 0x000fe40003f06270 */
[----:B------:R-:W-:-:S02]  /*c7e0*/  FMNMX3.FTZ R4, R4, R64, R44, !PT ;  /* 0x0000004004047276 */ /* 0x000fc4000781002c */
[----:B------:R-:W-:Y:S02]  /*c7f0*/  FSEL R13, R7, -INF , P0 ;  /* 0xff800000070d7808 */ /* 0x000fe40000000000 */
[-C--:B------:R-:W-:Y:S01]  /*c800*/  ISETP.GE.AND P0, PT, R126, R155.reuse, PT ;  /* 0x0000009b7e00720c */ /* 0x080fe20003f06270 */
[----:B------:R-:W1:Y:S01]  /*c810*/  SHFL.BFLY PT, R20, R4, 0x2, 0x1f ;  /* 0x0c401f0004147f89 */ /* 0x000e6200000e0000 */
[-C--:B------:R-:W-:Y:S02]  /*c820*/  ISETP.GE.AND P1, PT, R141, R155.reuse, PT ;  /* 0x0000009b8d00720c */ /* 0x080fe40003f26270 */
[----:B------:R-:W-:Y:S02]  /*c830*/  FSEL R8, R66, -INF , P0 ;  /* 0xff80000042087808 */ /* 0x000fe40000000000 */
[----:B------:R-:W-:Y:S02]  /*c840*/  ISETP.GE.AND P0, PT, R124, R155, PT ;  /* 0x0000009b7c00720c */ /* 0x000fe40003f06270 */
[----:B------:R-:W-:-:S02]  /*c850*/  FSEL R9, R91, -INF , P1 ;  /* 0xff8000005b097808 */ /* 0x000fc40000800000 */
[-C--:B------:R-:W-:Y:S02]  /*c860*/  ISETP.GE.AND P1, PT, R125, R155.reuse, PT ;  /* 0x0000009b7d00720c */ /* 0x080fe40003f26270 */
[----:B------:R-:W-:Y:S02]  /*c870*/  FSEL R5, R62, -INF , P0 ;  /* 0xff8000003e057808 */ /* 0x000fe40000000000 */
[-C--:B------:R-:W-:Y:S02]  /*c880*/  ISETP.GE.AND P0, PT, R122, R155.reuse, PT ;  /* 0x0000009b7a00720c */ /* 0x080fe40003f06270 */
[-C--:B------:R-:W-:Y:S02]  /*c890*/  ISETP.GE.AND P4, PT, R160, R155.reuse, PT ;  /* 0x0000009ba000720c */ /* 0x080fe40003f86270 */
[----:B------:R-:W-:Y:S02]  /*c8a0*/  FSEL R7, R67, -INF , P1 ;  /* 0xff80000043077808 */ /* 0x000fe40000800000 */
[----:B------:R-:W-:-:S02]  /*c8b0*/  ISETP.GE.AND P1, PT, R123, R155, PT ;  /* 0x0000009b7b00720c */ /* 0x000fc40003f26270 */
[----:B------:R-:W-:Y:S02]  /*c8c0*/  FSEL R12, R90, -INF , P4 ;  /* 0xff8000005a0c7808 */ /* 0x000fe40002000000 */
[----:B------:R-:W-:Y:S02]  /*c8d0*/  ISETP.GE.AND P4, PT, R126, R154, PT ;  /* 0x0000009a7e00720c */ /* 0x000fe40003f86270 */
[----:B-1----:R-:W-:Y:S02]  /*c8e0*/  FMNMX.FTZ R36, R4, R20, !PT ;  /* 0x0000001404247209 */ /* 0x002fe40007810000 */
[----:B------:R-:W-:Y:S02]  /*c8f0*/  FSEL R20, R58, -INF , P0 ;  /* 0xff8000003a147808 */ /* 0x000fe40000000000 */
[----:B------:R-:W-:Y:S01]  /*c900*/  FSEL R63, R63, -INF , P1 ;  /* 0xff8000003f3f7808 */ /* 0x000fe20000800000 */
[----:B------:R-:W1:Y:S01]  /*c910*/  SHFL.BFLY PT, R58, R36, 0x1, 0x1f ;  /* 0x0c201f00243a7f89 */ /* 0x000e6200000e0000 */
[----:B------:R-:W-:-:S02]  /*c920*/  ISETP.GE.AND P1, PT, R121, R155, PT ;  /* 0x0000009b7900720c */ /* 0x000fc40003f26270 */
[-C--:B------:R-:W-:Y:S02]  /*c930*/  ISETP.GE.AND P5, PT, R160, R154.reuse, PT ;  /* 0x0000009aa000720c */ /* 0x080fe40003fa6270 */
[----:B------:R-:W-:Y:S02]  /*c940*/  FSEL R8, R8, -INF , !P4 ;  /* 0xff80000008087808 */ /* 0x000fe40006000000 */
[-C--:B------:R-:W-:Y:S02]  /*c950*/  ISETP.GE.AND P2, PT, R141, R154.reuse, PT ;  /* 0x0000009a8d00720c */ /* 0x080fe40003f46270 */
[----:B------:R-:W-:Y:S02]  /*c960*/  ISETP.GE.AND P4, PT, R123, R154, PT ;  /* 0x0000009a7b00720c */ /* 0x000fe40003f86270 */
[----:B------:R-:W-:Y:S02]  /*c970*/  FSEL R25, R59, -INF , P1 ;  /* 0xff8000003b197808 */ /* 0x000fe40000800000 */
[----:B------:R-:W-:-:S02]  /*c980*/  ISETP.GE.AND P0, PT, R120, R155, PT ;  /* 0x0000009b7800720c */ /* 0x000fc40003f06270 */
[----:B------:R-:W-:Y:S02]  /*c990*/  ISETP.GE.AND P1, PT, R119, R155, PT ;  /* 0x0000009b7700720c */ /* 0x000fe40003f26270 */
[----:B------:R-:W-:Y:S02]  /*c9a0*/  FSEL R12, R12, -INF , !P5 ;  /* 0xff8000000c0c7808 */ /* 0x000fe40006800000 */
[-C--:B------:R-:W-:Y:S02]  /*c9b0*/  ISETP.GE.AND P5, PT, R125, R154.reuse, PT ;  /* 0x0000009a7d00720c */ /* 0x080fe40003fa6270 */
[----:B------:R-:W-:Y:S02]  /*c9c0*/  FSEL R9, R9, -INF , !P2 ;  /* 0xff80000009097808 */ /* 0x000fe40005000000 */
[----:B------:R-:W-:Y:S02]  /*c9d0*/  FSEL R4, R63, -INF , !P4 ;  /* 0xff8000003f047808 */ /* 0x000fe40006000000 */
[----:B------:R-:W-:-:S02]  /*c9e0*/  ISETP.GE.AND P2, PT, R124, R154, PT ;  /* 0x0000009a7c00720c */ /* 0x000fc40003f46270 */
        /* <DEDUP_REMOVED lines=8> */
[----:B------:R-:W-:Y:S02]  /*ca70*/  FSEL R32, R32, -INF , !P4 ;  /* 0xff80000020207808 */ /* 0x000fe40006000000 */
[-C--:B------:R-:W-:Y:S02]  /*ca80*/  ISETP.GE.AND P2, PT, R121, R154.reuse, PT ;  /* 0x0000009a7900720c */ /* 0x080fe40003f46270 */
[----:B------:R-:W-:Y:S02]  /*ca90*/  ISETP.GE.AND P4, PT, R117, R154, PT ;  /* 0x0000009a7500720c */ /* 0x000fe40003f86270 */
[----:B------:R-:W-:-:S02]  /*caa0*/  FSEL R51, R51, -INF , P1 ;  /* 0xff80000033337808 */ /* 0x000fc40000800000 */
[----:B------:R-:W-:Y:S02]  /*cab0*/  FSEL R20, R20, -INF , !P5 ;  /* 0xff80000014147808 */ /* 0x000fe40006800000 */
[----:B------:R-:W-:Y:S02]  /*cac0*/  ISETP.GE.AND P5, PT, R119, R154, PT ;  /* 0x0000009a7700720c */ /* 0x000fe40003fa6270 */
        /* <DEDUP_REMOVED lines=8> */
[----:B-1----:R-:W-:Y:S02]  /*cb50*/  FMNMX.FTZ R36, R36, R58, !PT ;  /* 0x0000003a24247209 */ /* 0x002fe40007810000 */
[----:B------:R-:W-:-:S02]  /*cb60*/  FSEL R120, R50, -INF , !P2 ;  /* 0xff80000032787808 */ /* 0x000fc40005000000 */
[----:B------:R-:W-:Y:S01]  /*cb70*/  ISETP.GE.AND P0, PT, R114, R154, PT ;  /* 0x0000009a7200720c */ /* 0x000fe20003f06270 */
[----:B--2---:R-:W-:Y:S01]  /*cb80*/  FMUL.FTZ R54, R3, R36 ;  /* 0x0000002403367220 */ /* 0x004fe20000410000 */
[----:B------:R-:W-:Y:S02]  /*cb90*/  FSEL R38, R38, -INF , P4 ;  /* 0xff80000026267808 */ /* 0x000fe40002000000 */
[-C--:B------:R-:W-:Y:S02]  /*cba0*/  ISETP.GE.AND P2, PT, R115, R154.reuse, PT ;  /* 0x0000009a7300720c */ /* 0x080fe40003f46270 */
[----:B------:R-:W-:Y:S02]  /*cbb0*/  FSEL R47, R47, -INF , P1 ;  /* 0xff8000002f2f7808 */ /* 0x000fe40000800000 */
[----:B------:R-:W-:Y:S02]  /*cbc0*/  FSEL R121, R55, -INF , !P5 ;  /* 0xff80000037797808 */ /* 0x000fe40006800000 */
[----:B------:R-:W-:-:S02]  /*cbd0*/  ISETP.GE.AND P5, PT, R116, R154, PT ;  /* 0x0000009a7400720c */ /* 0x000fc40003fa6270 */
[----:B------:R-:W-:Y:S02]  /*cbe0*/  FSEL R116, R38, -INF , !P0 ;  /* 0xff80000026747808 */ /* 0x000fe40004000000 */
[----:B------:R-:W-:Y:S02]  /*cbf0*/  FSEL R117, R47, -INF , !P2 ;  /* 0xff8000002f757808 */ /* 0x000fe40005000000 */
[----:B------:R-:W-:Y:S02]  /*cc00*/  FSETP.NEU.FTZ.AND P0, PT, R36, -INF , PT ;  /* 0xff8000002400780b */ /* 0x000fe40003f1d000 */
[-C--:B------:R-:W-:Y:S02]  /*cc10*/  ISETP.GE.AND P2, PT, R111, R155.reuse, PT ;  /* 0x0000009b6f00720c */ /* 0x080fe40003f46270 */
[----:B------:R-:W-:Y:S02]  /*cc20*/  ISETP.GE.AND P1, PT, R113, R155, PT ;  /* 0x0000009b7100720c */ /* 0x000fe40003f26270 */
[----:B------:R-:W-:-:S02]  /*cc30*/  FSEL R54, R54, RZ, P0 ;  /* 0x000000ff36367208 */ /* 0x000fc40000000000 */
[-C--:B------:R-:W-:Y:S02]  /*cc40*/  ISETP.GE.AND P4, PT, R111, R154.reuse, PT ;  /* 0x0000009a6f00720c */ /* 0x080fe40003f86270 */
        /* <DEDUP_REMOVED lines=9> */
[--C-:B------:R-:W-:Y:S01]  /*cce0*/  FFMA.FTZ R62, R61, R3, -R54.reuse ;  /* 0x000000033d3e7223 */ /* 0x100fe20000010836 */
[----:B------:R-:W-:Y:S01]  /*ccf0*/  ISETP.GE.AND P1, PT, R107, R155, PT ;  /* 0x0000009b6b00720c */ /* 0x000fe20003f26270 */
[-CC-:B------:R-:W-:Y:S01]  /*cd00*/  FFMA.FTZ R61, R60, R3.reuse, -R54.reuse ;  /* 0x000000033c3d7223 */ /* 0x180fe20000010836 */
[----:B------:R-:W-:Y:S01]  /*cd10*/  FSEL R114, R34, -INF , !P4 ;  /* 0xff80000022727808 */ /* 0x000fe20006000000 */
[-CC-:B------:R-:W-:Y:S01]  /*cd20*/  FFMA.FTZ R60, R53, R3.reuse, -R54.reuse ;  /* 0x00000003353c7223 */ /* 0x180fe20000010836 */
[-C--:B------:R-:W-:Y:S01]  /*cd30*/  ISETP.GE.AND P4, PT, R96, R154.reuse, PT ;  /* 0x0000009a6000720c */ /* 0x080fe20003f86270 */
[-CC-:B------:R-:W-:Y:S01]  /*cd40*/  FFMA.FTZ R47, R45, R3.reuse, -R54.reuse ;  /* 0x000000032d2f7223 */ /* 0x180fe20000010836 */
[----:B------:R-:W-:Y:S01]  /*cd50*/  FSEL R30, R30, -INF , P2 ;  /* 0xff8000001e1e7808 */ /* 0x000fe20001000000 */
[----:B------:R1:W-:Y:S01]  /*cd60*/  MUFU.EX2 R96, R112 ;  /* 0x0000007000607308 */ /* 0x0003e20000000800 */
        /* <DEDUP_REMOVED lines=11> */
[--C-:B------:R-:W-:Y:S01]  /*ce20*/  FFMA.FTZ R66, R106, R3, -R54.reuse ;  /* 0x000000036a427223 */ /* 0x100fe20000010836 */
[----:B------:R-:W-:Y:S01]  /*ce30*/  ISETP.GE.AND P2, PT, R102, R155, PT ;  /* 0x0000009b6600720c */ /* 0x000fe20003f46270 */
[--C-:B------:R-:W-:Y:S01]  /*ce40*/  FFMA.FTZ R55, R99, R3, -R54.reuse ;  /* 0x0000000363377223 */ /* 0x100fe20000010836 */
[----:B------:R-:W-:Y:S01]  /*ce50*/  ISETP.GE.AND P1, PT, R92, R155, PT ;  /* 0x0000009b5c00720c */ /* 0x000fe20003f26270 */
[-CC-:B------:R-:W-:Y:S01]  /*ce60*/  FFMA.FTZ R63, R103, R3.reuse, -R54.reuse ;  /* 0x00000003673f7223 */ /* 0x180fe20000010836 */
[----:B-1----:R-:W-:Y:S01]  /*ce70*/  FSEL R112, R30, -INF , !P4 ;  /* 0xff8000001e707808 */ /* 0x002fe20006000000 */
[-CC-:B------:R-:W-:Y:S01]  /*ce80*/  FFMA.FTZ R89, R89, R3.reuse, -R54.reuse ;  /* 0x0000000359597223 */ /* 0x180fe20000010836 */
[-C--:B------:R-:W-:Y:S01]  /*ce90*/  ISETP.GE.AND P4, PT, R104, R154.reuse, PT ;  /* 0x0000009a6800720c */ /* 0x080fe20003f86270 */
[-CC-:B------:R-:W-:Y:S01]  /*cea0*/  FFMA.FTZ R88, R88, R3.reuse, -R54.reuse ;  /* 0x0000000358587223 */ /* 0x180fe20000010836 */
[-C--:B------:R-:W-:Y:S01]  /*ceb0*/  ISETP.GE.AND P5, PT, R92, R154.reuse, PT ;  /* 0x0000009a5c00720c */ /* 0x080fe20003fa6270 */
[-CC-:B------:R-:W-:Y:S01]  /*cec0*/  FFMA.FTZ R46, R29, R3.reuse, -R54.reuse ;  /* 0x000000031d2e7223 */ /* 0x180fe20000010836 */
[----:B------:R1:W-:Y:S01]  /*ced0*/  MUFU.EX2 R92, R110 ;  /* 0x0000006e005c7308 */ /* 0x0003e20000000800 */
[----:B------:R-:W-:Y:S01]  /*cee0*/  FSEL R22, R22, -INF , P2 ;  /* 0xff80000016167808 */ /* 0x000fe20001000000 */
[-CC-:B------:R-:W-:Y:S01]  /*cef0*/  FFMA.FTZ R65, R65, R3.reuse, -R54.reuse ;  /* 0x0000000341417223 */ /* 0x180fe20000010836 */
[----:B------:R-:W-:Y:S01]  /*cf00*/  FSEL R31, R31, -INF , P1 ;  /* 0xff8000001f1f7808 */ /* 0x000fe20000800000 */
[--C-:B------:R-:W-:Y:S01]  /*cf10*/  FFMA.FTZ R57, R57, R3, -R54.reuse ;  /* 0x0000000339397223 */ /* 0x100fe20000010836 */
[----:B------:R-:W-:Y:S01]  /*cf20*/  ISETP.GE.AND P1, PT, R94, R155, PT ;  /* 0x0000009b5e00720c */ /* 0x000fe20003f26270 */
[-CC-:B------:R-:W-:Y:S01]  /*cf30*/  FFMA.FTZ R56, R56, R3.reuse, -R54.reuse ;  /* 0x0000000338387223 */ /* 0x180fe20000010836 */
[----:B------:R-:W-:Y:S01]  /*cf40*/  FSEL R111, R31, -INF , !P5 ;  /* 0xff8000001f6f7808 */ /* 0x000fe20006800000 */
[----:B------:R-:W-:Y:S01]  /*cf50*/  MUFU.EX2 R89, R89 ;  /* 0x0000005900597308 */ /* 0x000fe20000000800 */
[-C--:B------:R-:W-:Y:S01]  /*cf60*/  ISETP.GE.AND P5, PT, R94, R154.reuse, PT ;  /* 0x0000009a5e00720c */ /* 0x080fe20003fa6270 */
[-CC-:B------:R-:W-:Y:S01]  /*cf70*/  FFMA.FTZ R52, R52, R3.reuse, -R54.reuse ;  /* 0x0000000334347223 */ /* 0x180fe20000010836 */
[----:B------:R-:W-:Y:S01]  /*cf80*/  FSEL R27, R27, -INF , P1 ;  /* 0xff8000001b1b7808 */ /* 0x000fe20000800000 */
[--C-:B------:R-:W-:Y:S01]  /*cf90*/  FFMA.FTZ R93, R93, R3, -R54.reuse ;  /* 0x000000035d5d7223 */ /* 0x100fe20000010836 */
[----:B------:R-:W-:Y:S01]  /*cfa0*/  ISETP.GE.AND P1, PT, R101, R155, PT ;  /* 0x0000009b6500720c */ /* 0x000fe20003f26270 */
[--C-:B------:R-:W-:Y:S01]  /*cfb0*/  FFMA.FTZ R109, R109, R3, -R54.reuse ;  /* 0x000000036d6d7223 */ /* 0x100fe20000010836 */
[----:B------:R-:W-:Y:S01]  /*cfc0*/  ISETP.GE.AND P2, PT, R98, R155, PT ;  /* 0x0000009b6200720c */ /* 0x000fe20003f46270 */
[----:B------:R2:W-:Y:S01]  /*cfd0*/  MUFU.EX2 R94, R108 ;  /* 0x0000006c005e7308 */ /* 0x0005e20000000800 */
[----:B-1----:R-:W-:Y:S01]  /*cfe0*/  FSEL R110, R26, -INF , !P4 ;  /* 0xff8000001a6e7808 */ /* 0x002fe20006000000 */
[-CC-:B------:R-:W-:Y:S01]  /*cff0*/  FFMA.FTZ R100, R100, R3.reuse, -R54.reuse ;  /* 0x0000000364647223 */ /* 0x180fe20000010836 */
[----:B------:R-:W-:Y:S01]  /*d000*/  ISETP.GE.AND P4, PT, R102, R154, PT ;  /* 0x0000009a6600720c */ /* 0x000fe20003f86270 */
[----:B------:R-:W-:Y:S01]  /*d010*/  FFMA.FTZ R64, R64, R3, -R54 ;  /* 0x0000000340407223 */ /* 0x000fe20000010836 */
[----:B------:R-:W-:-:S02]  /*d020*/  FSEL R23, R23, -INF , P1 ;  /* 0xff80000017177808 */ /* 0x000fc40000800000 */
[----:B------:R-:W-:Y:S01]  /*d030*/  FSEL R104, R22, -INF , !P4 ;  /* 0xff80000016687808 */ /* 0x000fe20006000000 */
[----:B------:R-:W-:Y:S01]  /*d040*/  MUFU.EX2 R90, R90 ;  /* 0x0000005a005a7308 */ /* 0x000fe20000000800 */
[----:B------:R-:W-:Y:S02]  /*d050*/  FMNMX3.FTZ R22, R0, R12, R9, !PT ;  /* 0x0000000c00167276 */ /* 0x000fe40007810009 */
[----:B------:R-:W-:Y:S02]  /*d060*/  ISETP.GE.AND P1, PT, R97, R155, PT ;  /* 0x0000009b6100720c */ /* 0x000fe40003f26270 */
[----:B------:R-:W-:Y:S02]  /*d070*/  FMNMX3.FTZ R22, R22, R8, R7, !PT ;  /* 0x0000000816167276 */ /* 0x000fe40007810007 */
[----:B------:R-:W-:Y:S01]  /*d080*/  ISETP.GE.AND P4, PT, R98, R154, PT ;  /* 0x0000009a6200720c */ /* 0x000fe20003f86270 */
[----:B------:R-:W-:Y:S01]  /*d090*/  MUFU.EX2 R88, R88 ;  /* 0x0000005800587308 */ /* 0x000fe20000000800 */
[----:B------:R-:W-:-:S02]  /*d0a0*/  FMNMX3.FTZ R22, R22, R5, R4, !PT ;  /* 0x0000000516167276 */ /* 0x000fc40007810004 */
[----:B--2---:R-:W-:Y:S02]  /*d0b0*/  FSEL R108, R27, -INF , !P5 ;  /* 0xff8000001b6c7808 */ /* 0x004fe40006800000 */
[----:B------:R-:W-:Y:S02]  /*d0c0*/  FMNMX3.FTZ R22, R22, R20, R25, !PT ;  /* 0x0000001416167276 */ /* 0x000fe40007810019 */
[----:B------:R-:W-:Y:S01]  /*d0d0*/  ISETP.GE.AND P5, PT, R101, R154, PT ;  /* 0x0000009a6500720c */ /* 0x000fe20003fa6270 */
[----:B------:R-:W-:Y:S01]  /*d0e0*/  MUFU.EX2 R66, R66 ;  /* 0x0000004200427308 */ /* 0x000fe20000000800 */
[----:B------:R-:W-:Y:S02]  /*d0f0*/  FMNMX3.FTZ R22, R22, R32, R121, !PT ;  /* 0x0000002016167276 */ /* 0x000fe40007810079 */
[----:B------:R-:W-:Y:S02]  /*d100*/  FSEL R18, R18, -INF , P2 ;  /* 0xff80000012127808 */ /* 0x000fe40001000000 */
[----:B------:R-:W-:-:S02]  /*d110*/  FMNMX3.FTZ R22, R22, R120, R119, !PT ;  /* 0x0000007816167276 */ /* 0x000fc40007810077 */
[----:B------:R-:W-:Y:S01]  /*d120*/  ISETP.GE.AND P2, PT, R95, R155, PT ;  /* 0x0000009b5f00720c */ /* 0x000fe20003f46270 */
[----:B------:R-:W1:Y:S01]  /*d130*/  MUFU.EX2 R63, R63 ;  /* 0x0000003f003f7308 */ /* 0x000e620000000800 */
[----:B------:R-:W-:Y:S02]  /*d140*/  FSEL R105, R23, -INF , !P5 ;  /* 0xff80000017697808 */ /* 0x000fe40006800000 */
[----:B------:R-:W-:Y:S02]  /*d150*/  FMNMX3.FTZ R22, R22, R118, R117, !PT ;  /* 0x0000007616167276 */ /* 0x000fe40007810075 */
[----:B------:R-:W-:Y:S02]  /*d160*/  ISETP.GE.AND P5, PT, R97, R154, PT ;  /* 0x0000009a6100720c */ /* 0x000fe40003fa6270 */
[----:B------:R-:W-:Y:S01]  /*d170*/  FSEL R19, R19, -INF , P1 ;  /* 0xff80000013137808 */ /* 0x000fe20000800000 */
[----:B------:R-:W-:Y:S01]  /*d180*/  MUFU.EX2 R65, R65 ;  /* 0x0000004100417308 */ /* 0x000fe20000000800 */
[----:B------:R-:W-:-:S02]  /*d190*/  FSEL R98, R18, -INF , !P4 ;  /* 0xff80000012627808 */ /* 0x000fc40006000000 */
[----:B------:R-:W-:Y:S02]  /*d1a0*/  ISETP.GE.AND P4, PT, R95, R154, PT ;  /* 0x0000009a5f00720c */ /* 0x000fe40003f86270 */
[----:B------:R-:W-:Y:S02]  /*d1b0*/  FSEL R14, R14, -INF , P2 ;  /* 0xff8000000e0e7808 */ /* 0x000fe40001000000 */
[----:B------:R-:W-:Y:S01]  /*d1c0*/  FMNMX3.FTZ R22, R22, R116, R115, !PT ;  /* 0x0000007416167276 */ /* 0x000fe20007810073 */
[----:B------:R-:W-:Y:S01]  /*d1d0*/  MUFU.EX2 R62, R62 ;  /* 0x0000003e003e7308 */ /* 0x000fe20000000800 */
[----:B------:R-:W-:Y:S02]  /*d1e0*/  FSEL R91, R19, -INF , !P5 ;  /* 0xff800000135b7808 */ /* 0x000fe40006800000 */
[C---:B------:R-:W-:Y:S02]  /*d1f0*/  ISETP.GE.AND P1, PT, R86.reuse, R155, PT ;  /* 0x0000009b5600720c */ /* 0x040fe40003f26270 */
[----:B------:R-:W-:-:S02]  /*d200*/  ISETP.GE.AND P5, PT, R86, R154, PT ;  /* 0x0000009a5600720c */ /* 0x000fc40003fa6270 */
[----:B------:R-:W-:Y:S01]  /*d210*/  FSEL R86, R14, -INF , !P4 ;  /* 0xff8000000e567808 */ /* 0x000fe20006000000 */
[----:B------:R-:W-:Y:S01]  /*d220*/  MUFU.EX2 R61, R61 ;  /* 0x0000003d003d7308 */ /* 0x000fe20000000800 */
[----:B------:R-:W-:Y:S02]  /*d230*/  FMNMX3.FTZ R14, R22, R114, R113, !PT ;  /* 0x00000072160e7276 */ /* 0x000fe40007810071 */
[----:B------:R-:W-:Y:S02]  /*d240*/  FSEL R15, R15, -INF , P1 ;  /* 0xff8000000f0f7808 */ /* 0x000fe40000800000 */
[----:B------:R-:W-:Y:S02]  /*d250*/  FMNMX3.FTZ R14, R14, R112, R111, !PT ;  /* 0x000000700e0e7276 */ /* 0x000fe4000781006f */
[----:B------:R-:W-:Y:S01]  /*d260*/  ISETP.GE.AND P1, PT, R42, R155, PT ;  /* 0x0000009b2a00720c */ /* 0x000fe20003f26270 */
[----:B------:R-:W-:Y:S01]  /*d270*/  MUFU.EX2 R60, R60 ;  /* 0x0000003c003c7308 */ /* 0x000fe20000000800 */
[----:B------:R-:W-:-:S02]  /*d280*/  FMNMX3.FTZ R14, R14, R110, R108, !PT ;  /* 0x0000006e0e0e7276 */ /* 0x000fc4000781006c */
[----:B------:R-:W-:Y:S02]  /*d290*/  ISETP.GE.AND P2, PT, R43, R155, PT ;  /* 0x0000009b2b00720c */ /* 0x000fe40003f46270 */
[----:B------:R-:W-:Y:S02]  /*d2a0*/  FMNMX3.FTZ R14, R14, R104, R105, !PT ;  /* 0x000000680e0e7276 */ /* 0x000fe40007810069 */
[----:B------:R-:W-:Y:S01]  /*d2b0*/  FSEL R11, R11, -INF , P1 ;  /* 0xff8000000b0b7808 */ /* 0x000fe20000800000 */
[----:B------:R-:W-:Y:S01]  /*d2c0*/  MUFU.EX2 R57, R57 ;  /* 0x0000003900397308 */ /* 0x000fe20000000800 */
[----:B------:R-:W-:Y:S01]  /*d2d0*/  ISETP.GE.AND P4, PT, R43, R154, PT ;  /* 0x0000009a2b00720c */ /* 0x000fe20003f86270 */
[----:B------:R-:W-:Y:S01]  /*d2e0*/  FFMA.FTZ R43, R28, R3, -R54 ;  /* 0x000000031c2b7223 */ /* 0x000fe20000010836 */
[----:B------:R-:W-:Y:S02]  /*d2f0*/  FSEL R10, R10, -INF , P2 ;  /* 0xff8000000a0a7808 */ /* 0x000fe40001000000 */
[----:B------:R-:W-:-:S02]  /*d300*/  ISETP.GE.AND P1, PT, R41, R155, PT ;  /* 0x0000009b2900720c */ /* 0x000fc40003f26270 */
[----:B------:R-:W-:Y:S01]  /*d310*/  ISETP.GE.AND P2, PT, R42, R154, PT ;  /* 0x0000009a2a00720c */ /* 0x000fe20003f46270 */
[-CC-:B------:R-:W-:Y:S01]  /*d320*/  FFMA.FTZ R42, R33, R3.reuse, -R54.reuse ;  /* 0x00000003212a7223 */ /* 0x180fe20000010836 */
[----:B------:R-:W-:Y:S01]  /*d330*/  FSEL R67, R15, -INF , !P5 ;  /* 0xff8000000f437808 */ /* 0x000fe20006800000 */
[----:B------:R-:W-:Y:S01]  /*d340*/  MUFU.EX2 R56, R56 ;  /* 0x0000003800387308 */ /* 0x000fe20000000800 */
[----:B------:R-:W-:Y:S02]  /*d350*/  FMNMX3.FTZ R14, R14, R98, R91, !PT ;  /* 0x000000620e0e7276 */ /* 0x000fe4000781005b */
[-C--:B------:R-:W-:Y:S01]  /*d360*/  ISETP.GE.AND P5, PT, R41, R154.reuse, PT ;  /* 0x0000009a2900720c */ /* 0x080fe20003fa6270 */
[----:B------:R-:W-:Y:S01]  /*d370*/  FFMA.FTZ R41, R21, R3, -R54 ;  /* 0x0000000315297223 */ /* 0x000fe20000010836 */
[----:B------:R-:W-:Y:S02]  /*d380*/  FSEL R6, R6, -INF , P1 ;  /* 0xff80000006067808 */ /* 0x000fe40000800000 */
[----:B------:R-:W-:Y:S01]  /*d390*/  FSEL R59, R10, -INF , !P4 ;  /* 0xff8000000a3b7808 */ /* 0x000fe20006000000 */
[----:B------:R-:W-:Y:S01]  /*d3a0*/  MUFU.EX2 R55, R55 ;  /* 0x0000003700377308 */ /* 0x000fe20000000800 */
[----:B------:R-:W-:-:S02]  /*d3b0*/  ISETP.GE.AND P3, PT, R127, R154, PT ;  /* 0x0000009a7f00720c */ /* 0x000fc40003f66270 */
[----:B------:R-:W-:Y:S02]  /*d3c0*/  FSEL R58, R11, -INF , !P2 ;  /* 0xff8000000b3a7808 */ /* 0x000fe40005000000 */
[----:B------:R-:W-:Y:S02]  /*d3d0*/  FMNMX3.FTZ R10, R14, R86, R67, !PT ;  /* 0x000000560e0a7276 */ /* 0x000fe40007810043 */
[----:B------:R-:W-:Y:S01]  /*d3e0*/  FSEL R53, R6, -INF , !P5 ;  /* 0xff80000006357808 */ /* 0x000fe20006800000 */
[----:B------:R-:W-:Y:S01]  /*d3f0*/  MUFU.EX2 R52, R52 ;  /* 0x0000003400347308 */ /* 0x000fe20000000800 */
[----:B------:R-:W-:Y:S02]  /*d400*/  FSEL R50, R13, -INF , !P3 ;  /* 0xff8000000d327808 */ /* 0x000fe40005800000 */
[----:B------:R-:W-:Y:S02]  /*d410*/  FMNMX3.FTZ R6, R10, R59, R58, !PT ;  /* 0x0000003b0a067276 */ /* 0x000fe4000781003a */
[----:B------:R-:W-:-:S02]  /*d420*/  FSEL R107, R36, RZ, P0 ;  /* 0x000000ff246b7208 */ /* 0x000fc40000000000 */
[----:B------:R-:W-:Y:S01]  /*d430*/  FMNMX3.FTZ R6, R6, R53, R50, !PT ;  /* 0x0000003506067276 */ /* 0x000fe20007810032 */
[----:B------:R-:W-:Y:S01]  /*d440*/  MUFU.EX2 R51, R51 ;  /* 0x0000003300337308 */ /* 0x000fe20000000800 */
[----:B------:R-:W-:Y:S01]  /*d450*/  LEA R132, R132, UR6, 0x1 ;  /* 0x0000000684847c11 */ /* 0x000fe2000f8e08ff */
[----:B------:R-:W-:Y:S01]  /*d460*/  FADD.FTZ R107, R2, -R107 ;  /* 0x8000006b026b7221 */ /* 0x000fe20000010000 */
[----:B-1----:R-:W-:Y:S01]  /*d470*/  F2FP.BF16.F32.PACK_AB R34, R63, R66 ;  /* 0x000000423f22723e */ /* 0x002fe200000010ff */
[----:B------:R-:W1:Y:S01]  /*d480*/  SHFL.BFLY PT, R10, R6, 0x2, 0x1f ;  /* 0x0c401f00060a7f89 */ /* 0x000e6200000e0000 */
[----:B------:R-:W-:Y:S01]  /*d490*/  ISETP.GT.AND P0, PT, R133, R138, PT ;  /* 0x0000008a8500720c */ /* 0x000fe20003f04270 */
[----:B------:R-:W-:Y:S02]  /*d4a0*/  FMUL.FTZ R107, R3, R107 ;  /* 0x0000006b036b7220 */ /* 0x000fe40000410000 */
[----:B------:R-:W-:Y:S01]  /*d4b0*/  LDSM.16.MT88.4 R16, [R132+0x3000] ;  /* 0x003000008410783b */ /* 0x000fe20000004200 */
[----:B------:R-:W-:Y:S08]  /*d4c0*/  MUFU.EX2 R49, R49 ;  /* 0x0000003100317308 */ /* 0x000ff00000000800 */
[----:B------:R-:W2:Y:S01]  /*d4d0*/  MUFU.EX2 R107, R107 ;  /* 0x0000006b006b7308 */ /* 0x000ea20000000800 */
[----:B------:R-:W-:-:S07]  /*d4e0*/  @P0 VIADD R160, R87, 0xfffffffd ;  /* 0xfffffffd57a00836 */ /* 0x000fce0000000000 */
[----:B------:R-:W-:Y:S01]  /*d4f0*/  MUFU.EX2 R47, R47 ;  /* 0x0000002f002f7308 */ /* 0x000fe20000000800 */
[----:B-1----:R-:W-:-:S05]  /*d500*/  FMNMX.FTZ R6, R6, R10, !PT ;  /* 0x0000000a06067209 */ /* 0x002fca0007810000 */
[----:B------:R-:W1:Y:S01]  /*d510*/  SHFL.BFLY PT, R10, R6, 0x1, 0x1f ;  /* 0x0c201f00060a7f89 */ /* 0x000e6200000e0000 */
[-C--:B--2---:R-:W-:Y:S01]  /*d520*/  FMUL.FTZ R13, R81, R107.reuse ;  /* 0x0000006b510d7220 */ /* 0x084fe20000410000 */
[-C--:B------:R-:W-:Y:S01]  /*d530*/  FMUL.FTZ R76, R76, R107.reuse ;  /* 0x0000006b4c4c7220 */ /* 0x080fe20000410000 */
[-C--:B------:R-:W-:Y:S01]  /*d540*/  FMUL.FTZ R77, R77, R107.reuse ;  /* 0x0000006b4d4d7220 */ /* 0x080fe20000410000 */
[-C--:B------:R-:W-:Y:S01]  /*d550*/  FMUL.FTZ R28, R72, R107.reuse ;  /* 0x0000006b481c7220 */ /* 0x080fe20000410000 */
[-C--:B------:R-:W-:Y:S01]  /*d560*/  FMUL.FTZ R29, R73, R107.reuse ;  /* 0x0000006b491d7220 */ /* 0x080fe20000410000 */
[-C--:B------:R-:W-:Y:S01]  /*d570*/  FMUL.FTZ R68, R68, R107.reuse ;  /* 0x0000006b44447220 */ /* 0x080fe20000410000 */
[----:B------:R-:W-:Y:S01]  /*d580*/  FMUL.FTZ R69, R69, R107 ;  /* 0x0000006b45457220 */ /* 0x000fe20000410000 */
[----:B------:R-:W-:Y:S08]  /*d590*/  MUFU.EX2 R46, R46 ;  /* 0x0000002e002e7308 */ /* 0x000ff00000000800 */
[----:B------:R-:W-:Y:S01]  /*d5a0*/  MUFU.EX2 R45, R45 ;  /* 0x0000002d002d7308 */ /* 0x000fe20000000800 */
[----:B-1----:R-:W-:-:S07]  /*d5b0*/  FMNMX.FTZ R37, R6, R10, !PT ;  /* 0x0000000a06257209 */ /* 0x002fce0007810000 */
[----:B------:R-:W-:Y:S01]  /*d5c0*/  MUFU.EX2 R43, R43 ;  /* 0x0000002b002b7308 */ /* 0x000fe20000000800 */
[----:B------:R-:W-:Y:S02]  /*d5d0*/  F2FP.BF16.F32.PACK_AB R10, R89, R94 ;  /* 0x0000005e590a723e */ /* 0x000fe400000010ff */
[----:B------:R-:W-:Y:S01]  /*d5e0*/  FSETP.NEU.FTZ.AND P1, PT, R37, -INF , PT ;  /* 0xff8000002500780b */ /* 0x000fe20003f3d000 */
[----:B------:R-:W-:-:S03]  /*d5f0*/  FMUL.FTZ R48, R3, R37 ;  /* 0x0000002503307220 */ /* 0x000fc60000410000 */
[----:B------:R-:W-:Y:S01]  /*d600*/  FSEL R2, R37, RZ, P1 ;  /* 0x000000ff25027208 */ /* 0x000fe20000800000 */
[----:B------:R-:W-:Y:S01]  /*d610*/  MUFU.EX2 R42, R42 ;  /* 0x0000002a002a7308 */ /* 0x000fe20000000800 */
[----:B------:R-:W-:-:S03]  /*d620*/  FSEL R48, R48, RZ, P1 ;  /* 0x000000ff30307208 */ /* 0x000fc60000800000 */
[----:B------:R-:W-:Y:S01]  /*d630*/  FADD.FTZ R0, R0, -R2 ;  /* 0x8000000200007221 */ /* 0x000fe20000010000 */
[----:B------:R-:W-:Y:S02]  /*d640*/  VIADD R2, R132, 0x3000 ;  /* 0x0000300084027836 */ /* 0x000fe40000000000 */
[-CC-:B------:R-:W-:Y:S01]  /*d650*/  FFMA.FTZ R97, R7, R3.reuse, -R48.reuse ;  /* 0x0000000307617223 */ /* 0x180fe20000010830 */
[-CC-:B------:R-:W-:Y:S01]  /*d660*/  FFMA.FTZ R99, R5, R3.reuse, -R48.reuse ;  /* 0x0000000305637223 */ /* 0x180fe20000010830 */
[----:B------:R-:W-:Y:S01]  /*d670*/  FMUL.FTZ R0, R3, R0 ;  /* 0x0000000003007220 */ /* 0x000fe20000410000 */
[-CC-:B------:R-:W-:Y:S01]  /*d680*/  FFMA.FTZ R95, R4, R3.reuse, -R48.reuse ;  /* 0x00000003045f7223 */ /* 0x180fe20000010830 */
[-CC-:B------:R-:W-:Y:S01]  /*d690*/  FFMA.FTZ R103, R12, R3.reuse, -R48.reuse ;  /* 0x000000030c677223 */ /* 0x180fe20000010830 */
[-CC-:B------:R-:W-:Y:S01]  /*d6a0*/  FFMA.FTZ R102, R9, R3.reuse, -R48.reuse ;  /* 0x0000000309667223 */ /* 0x180fe20000010830 */
[----:B------:R1:W2:Y:S01]  /*d6b0*/  MUFU.EX2 R106, R0 ;  /* 0x00000000006a7308 */ /* 0x0002a20000000800 */
[--C-:B------:R-:W-:Y:S01]  /*d6c0*/  FFMA.FTZ R101, R8, R3, -R48.reuse ;  /* 0x0000000308657223 */ /* 0x100fe20000010830 */
[----:B------:R-:W-:Y:S01]  /*d6d0*/  FMUL.FTZ R12, R80, R107 ;  /* 0x0000006b500c7220 */ /* 0x000fe20000410000 */
[-CC-:B------:R-:W-:Y:S01]  /*d6e0*/  FFMA.FTZ R80, R20, R3.reuse, -R48.reuse ;  /* 0x0000000314507223 */ /* 0x180fe20000010830 */
[----:B------:R-:W-:Y:S01]  /*d6f0*/  F2FP.BF16.F32.PACK_AB R8, R92, R96 ;  /* 0x000000605c08723e */ /* 0x000fe200000010ff */
[----:B------:R-:W-:Y:S01]  /*d700*/  LDSM.16.MT88.4 R20, [R132+0x3400] ;  /* 0x003400008414783b */ /* 0x000fe20000004200 */
        /* <DEDUP_REMOVED lines=10> */
[----:B------:R-:W3:Y:S01]  /*d7b0*/  MUFU.EX2 R102, R102 ;  /* 0x0000006600667308 */ /* 0x000ee20000000800 */
[----:B-1----:R-:W-:-:S02]  /*d7c0*/  VIADD R0, R132, 0x3020 ;  /* 0x0000302084007836 */ /* 0x002fc40000000000 */
[-C--:B--2---:R-:W-:Y:S01]  /*d7d0*/  FMUL.FTZ R14, R82, R106.reuse ;  /* 0x0000006a520e7220 */ /* 0x084fe20000410000 */
[----:B------:R-:W-:Y:S02]  /*d7e0*/  @P6 VIADD R0, R2, 0xffffffe0 ;  /* 0xffffffe002006836 */ /* 0x000fe40000000000 */
[-C--:B------:R-:W-:Y:S01]  /*d7f0*/  FMUL.FTZ R15, R83, R106.reuse ;  /* 0x0000006a530f7220 */ /* 0x080fe20000410000 */
[-C--:B------:R-:W-:Y:S01]  /*d800*/  FMUL.FTZ R78, R78, R106.reuse ;  /* 0x0000006a4e4e7220 */ /* 0x080fe20000410000 */
[-C--:B------:R-:W-:Y:S01]  /*d810*/  FMUL.FTZ R79, R79, R106.reuse ;  /* 0x0000006a4f4f7220 */ /* 0x080fe20000410000 */
[-C--:B------:R-:W-:Y:S01]  /*d820*/  FFMA.FTZ R2, R24, R3.reuse, -R54 ;  /* 0x0000000318027223 */ /* 0x080fe20000010836 */
[----:B------:R-:W1:Y:S01]  /*d830*/  LDSM.16.MT88.4 R4, [R0] ;  /* 0x000000000004783b */ /* 0x000e620000004200 */
[----:B------:R-:W-:Y:S01]  /*d840*/  MUFU.EX2 R101, R101 ;  /* 0x0000006500657308 */ /* 0x000fe20000000800 */
[-C--:B------:R-:W-:Y:S01]  /*d850*/  FMUL.FTZ R30, R74, R106.reuse ;  /* 0x0000006a4a1e7220 */ /* 0x080fe20000410000 */
[-C--:B------:R-:W-:Y:S01]  /*d860*/  FMUL.FTZ R31, R75, R106.reuse ;  /* 0x0000006a4b1f7220 */ /* 0x080fe20000410000 */
[-C--:B------:R-:W-:Y:S01]  /*d870*/  FMUL.FTZ R70, R70, R106.reuse ;  /* 0x0000006a46467220 */ /* 0x080fe20000410000 */
[-C--:B------:R-:W-:Y:S01]  /*d880*/  FMUL.FTZ R71, R71, R106.reuse ;  /* 0x0000006a47477220 */ /* 0x080fe20000410000 */
[-CC-:B------:R-:W-:Y:S01]  /*d890*/  FFMA.FTZ R75, R118, R3.reuse, -R48.reuse ;  /* 0x00000003764b7223 */ /* 0x180fe20000010830 */
[-CC-:B------:R-:W-:Y:S01]  /*d8a0*/  FFMA.FTZ R74, R115, R3.reuse, -R48.reuse ;  /* 0x00000003734a7223 */ /* 0x180fe20000010830 */
[--C-:B------:R-:W-:Y:S01]  /*d8b0*/  FFMA.FTZ R83, R114, R3, -R48.reuse ;  /* 0x0000000372537223 */ /* 0x100fe20000010830 */
[----:B------:R-:W2:Y:S01]  /*d8c0*/  MUFU.EX2 R97, R97 ;  /* 0x0000006100617308 */ /* 0x000ea20000000800 */
[----:B---3--:R-:W-:Y:S01]  /*d8d0*/  F2FP.BF16.F32.PACK_AB R9, R102, R103 ;  /* 0x000000676609723e */ /* 0x008fe200000010ff */
[-CC-:B------:R-:W-:Y:S01]  /*d8e0*/  FFMA.FTZ R82, R113, R3.reuse, -R48.reuse ;  /* 0x0000000371527223 */ /* 0x180fe20000010830 */
[----:B------:R-:W-:Y:S01]  /*d8f0*/  FFMA.FTZ R105, R105, R3, -R48 ;  /* 0x0000000369697223 */ /* 0x000fe20000010830 */
[----:B------:R-:W-:Y:S01]  /*d900*/  FFMA.FTZ R96, R159, R107, R96 ;  /* 0x0000006b9f607223 */ /* 0x000fe20000010060 */
[----:B------:R-:W-:Y:S01]  /*d910*/  FFMA.FTZ R103, R158, R106, R103 ;  /* 0x0000006a9e677223 */ /* 0x000fe20000010067 */
[-CC-:B------:R-:W-:Y:S01]  /*d920*/  FFMA.FTZ R86, R86, R3.reuse, -R48.reuse ;  /* 0x0000000356567223 */ /* 0x180fe20000010830 */
[-C--:B------:R-:W-:Y:S01]  /*d930*/  FFMA.FTZ R67, R67, R3.reuse, -R48 ;  /* 0x0000000343437223 */ /* 0x080fe20000010830 */
[----:B------:R-:W-:Y:S01]  /*d940*/  MUFU.EX2 R99, R99 ;  /* 0x0000006300637308 */ /* 0x000fe20000000800 */
[----:B------:R-:W-:Y:S01]  /*d950*/  FADD.FTZ R96, R92, R96 ;  /* 0x000000605c607221 */ /* 0x000fe20000010000 */
[----:B------:R-:W-:Y:S01]  /*d960*/  FADD.FTZ R103, R102, R103 ;  /* 0x0000006766677221 */ /* 0x000fe20000010000 */
[-C--:B------:R-:W-:Y:S01]  /*d970*/  FFMA.FTZ R92, R98, R3.reuse, -R48 ;  /* 0x00000003625c7223 */ /* 0x080fe20000010830 */
[-C--:B------:R-:W-:Y:S01]  /*d980*/  FFMA.FTZ R159, R44, R3.reuse, -R54 ;  /* 0x000000032c9f7223 */ /* 0x080fe20000010836 */
[----:B------:R-:W-:Y:S01]  /*d990*/  FADD.FTZ R94, R94, R96 ;  /* 0x000000605e5e7221 */ /* 0x000fe20000010000 */
[----:B------:R-:W-:-:S02]  /*d9a0*/  FFMA.FTZ R158, R50, R3, -R48 ;  /* 0x00000003329e7223 */ /* 0x000fc40000010830 */
[----:B------:R-:W3:Y:S01]  /*d9b0*/  MUFU.EX2 R95, R95 ;  /* 0x0000005f005f7308 */ /* 0x000ee20000000800 */
[----:B--2---:R-:W-:Y:S01]  /*d9c0*/  F2FP.BF16.F32.PACK_AB R11, R97, R101 ;  /* 0x00000065610b723e */ /* 0x004fe200000010ff */
[----:B------:R-:W-:Y:S01]  /*d9d0*/  FADD.FTZ R101, R101, R103 ;  /* 0x0000006765657221 */ /* 0x000fe20000010000 */
[----:B------:R-:W-:Y:S01]  /*d9e0*/  FADD.FTZ R94, R89, R94 ;  /* 0x0000005e595e7221 */ /* 0x000fe20000010000 */
[----:B------:R-:W-:Y:S02]  /*d9f0*/  FFMA.FTZ R89, R91, R3, -R48 ;  /* 0x000000035b597223 */ /* 0x000fe40000010830 */
[----:B------:R-:W-:Y:S02]  /*da00*/  FADD.FTZ R101, R97, R101 ;  /* 0x0000006561657221 */ /* 0x000fe40000010000 */
[C---:B------:R-:W-:Y:S01]  /*da10*/  HMMA.16816.F32.BF16 R12, R8.reuse, R16, R12 ;  /* 0x00000010080c723c */ /* 0x040fe2000004180c */
[----:B------:R-:W-:Y:S07]  /*da20*/  MUFU.EX2 R80, R80 ;  /* 0x0000005000507308 */ /* 0x000fee0000000800 */
[----:B------:R-:W-:Y:S01]  /*da30*/  HMMA.16816.F32.BF16 R16, R8, R18, R76 ;  /* 0x000000120810723c */ /* 0x000fe2000004184c */
[----:B------:R2:W4:Y:S02]  /*da40*/  MUFU.EX2 R76, R25 ;  /* 0x00000019004c7308 */ /* 0x0005240000000800 */
[----:B---3--:R-:W-:Y:S01]  /*da50*/  F2FP.BF16.F32.PACK_AB R33, R95, R99 ;  /* 0x000000635f21723e */ /* 0x008fe200000010ff */
[----:B------:R-:W-:-:S04]  /*da60*/  FADD.FTZ R99, R99, R101 ;  /* 0x0000006563637221 */ /* 0x000fc80000010000 */
[----:B------:R-:W-:Y:S01]  /*da70*/  FADD.FTZ R99, R95, R99 ;  /* 0x000000635f637221 */ /* 0x000fe20000010000 */
[C---:B-1----:R-:W-:Y:S01]  /*da80*/  HMMA.16816.F32.BF16 R28, R8.reuse, R4, R28 ;  /* 0x00000004081c723c */ /* 0x042fe2000004181c */
[----:B------:R-:W-:Y:S07]  /*da90*/  MUFU.EX2 R75, R75 ;  /* 0x0000004b004b7308 */ /* 0x000fee0000000800 */
        /* <DEDUP_REMOVED lines=26> */
[----:B---3--:R-:W-:Y:S01]  /*dc40*/  F2FP.BF16.F32.PACK_AB R33, R68, R70 ;  /* 0x000000464421723e */ /* 0x008fe200000010ff */
[----:B------:R-:W-:Y:S01]  /*dc50*/  FADD.FTZ R70, R70, R80 ;  /* 0x0000005046467221 */ /* 0x000fe20000010000 */
[----:B------:R-:W-:-:S02]  /*dc60*/  F2FP.BF16.F32.PACK_AB R34, R60, R61 ;  /* 0x0000003d3c22723e */ /* 0x000fc400000010ff */
[----:B--2---:R-:W-:Y:S01]  /*dc70*/  F2FP.BF16.F32.PACK_AB R35, R71, R69 ;  /* 0x000000454723723e */ /* 0x004fe200000010ff */
[----:B------:R-:W-:Y:S01]  /*dc80*/  MUFU.EX2 R83, R83 ;  /* 0x0000005300537308 */ /* 0x000fe20000000800 */
[----:B------:R-:W-:-:S04]  /*dc90*/  FADD.FTZ R70, R68, R70 ;  /* 0x0000004644467221 */ /* 0x000fc80000010000 */
[----:B------:R-:W-:Y:S01]  /*dca0*/  FADD.FTZ R70, R69, R70 ;  /* 0x0000004645467221 */ /* 0x000fe20000010000 */
[----:B------:R-:W-:Y:S02]  /*dcb0*/  HMMA.16816.F32.BF16 R12, R32, R4, R12 ;  /* 0x00000004200c723c */ /* 0x000fe4000004180c */
[----:B------:R-:W2:Y:S01]  /*dcc0*/  MUFU.EX2 R82, R82 ;  /* 0x0000005200527308 */ /* 0x000ea20000000800 */
[----:B------:R-:W-:-:S04]  /*dcd0*/  FADD.FTZ R71, R71, R70 ;  /* 0x0000004647477221 */ /* 0x000fc80000010000 */
[----:B------:R-:W-:Y:S01]  /*dce0*/  FADD.FTZ R71, R75, R71 ;  /* 0x000000474b477221 */ /* 0x000fe20000010000 */
[C---:B------:R-:W-:Y:S01]  /*dcf0*/  HMMA.16816.F32.BF16 R16, R32.reuse, R6, R16 ;  /* 0x000000062010723c */ /* 0x040fe20000041810 */
[----:B------:R-:W3:Y:S01]  /*dd00*/  LDSM.16.MT88.4 R4, [R0+0xc00] ;  /* 0x000c00000004783b */ /* 0x000ee20000004200 */
[----:B------:R-:W-:Y:S06]  /*dd10*/  MUFU.EX2 R81, R81 ;  /* 0x0000005100517308 */ /* 0x000fec0000000800 */
[C---:B-----5:R-:W-:Y:S02]  /*dd20*/  HMMA.16816.F32.BF16 R28, R32.reuse, R20, R28 ;  /* 0x00000014201c723c */ /* 0x060fe4000004181c */
[----:B------:R-:W5:Y:S06]  /*dd30*/  MUFU.EX2 R111, R111 ;  /* 0x0000006f006f7308 */ /* 0x000f6c0000000800 */
[----:B------:R-:W-:Y:S01]  /*dd40*/  HMMA.16816.F32.BF16 R24, R32, R22, R24 ;  /* 0x000000162018723c */ /* 0x000fe20000041818 */
[----:B------:R-:W5:Y:S02]  /*dd50*/  LDSM.16.MT88.4 R20, [R132+0x4000] ;  /* 0x004000008414783b */ /* 0x000f640000004200 */
[----:B------:R-:W-:Y:S01]  /*dd60*/  F2FP.BF16.F32.PACK_AB R32, R56, R57 ;  /* 0x000000393820723e */ /* 0x000fe200000010ff */
[----:B------:R-:W-:Y:S01]  /*dd70*/  MUFU.EX2 R41, R41 ;  /* 0x0000002900297308 */ /* 0x000fe20000000800 */
[C---:B----4-:R-:W-:Y:S01]  /*dd80*/  F2FP.BF16.F32.PACK_AB R33, R72.reuse, R75 ;  /* 0x0000004b4821723e */ /* 0x050fe200000010ff */
[----:B------:R-:W-:Y:S01]  /*dd90*/  FADD.FTZ R72, R72, R71 ;  /* 0x0000004748487221 */ /* 0x000fe20000010000 */
[----:B------:R-:W-:Y:S01]  /*dda0*/  F2FP.BF16.F32.PACK_AB R34, R52, R55 ;  /* 0x000000373422723e */ /* 0x000fe200000010ff */
[----:B------:R-:W-:Y:S01]  /*ddb0*/  LDSM.16.MT88.4 R68, [R0+0x1c00] ;  /* 0x001c00000044783b */ /* 0x000fe20000004200 */
[----:B-1----:R-:W-:Y:S01]  /*ddc0*/  F2FP.BF16.F32.PACK_AB R35, R74, R73 ;  /* 0x000000494a23723e */ /* 0x002fe200000010ff */
[----:B------:R-:W-:-:S02]  /*ddd0*/  FADD.FTZ R72, R73, R72 ;  /* 0x0000004849487221 */ /* 0x000fc40000010000 */
[----:B------:R-:W1:Y:S02]  /*dde0*/  MUFU.EX2 R110, R110 ;  /* 0x0000006e006e7308 */ /* 0x000e640000000800 */
[----:B------:R-:W-:Y:S02]  /*ddf0*/  FADD.FTZ R72, R74, R72 ;  /* 0x000000484a487221 */ /* 0x000fe40000010000 */
[C---:B------:R-:W-:Y:S04]  /*de00*/  HMMA.16816.F32.BF16 R12, R32.reuse, R8, R12 ;  /* 0x00000008200c723c */ /* 0x040fe8000004180c */
[----:B------:R-:W4:Y:S04]  /*de10*/  MUFU.EX2 R108, R108 ;  /* 0x0000006c006c7308 */ /* 0x000f280000000800 */
[C---:B------:R-:W-:Y:S01]  /*de20*/  HMMA.16816.F32.BF16 R16, R32.reuse, R10, R16 ;  /* 0x0000000a2010723c */ /* 0x040fe20000041810 */
[----:B------:R-:W4:Y:S03]  /*de30*/  LDSM.16.MT88.4 R8, [R0+0x1000] ;  /* 0x001000000008783b */ /* 0x000f260000004200 */
[----:B------:R-:W-:Y:S04]  /*de40*/  MUFU.EX2 R104, R104 ;  /* 0x0000006800687308 */ /* 0x000fe80000000800 */
[C---:B---3--:R-:W-:Y:S04]  /*de50*/  HMMA.16816.F32.BF16 R28, R32.reuse, R4, R28 ;  /* 0x00000004201c723c */ /* 0x048fe8000004181c */
[----:B------:R-:W3:Y:S04]  /*de60*/  MUFU.EX2 R105, R105 ;  /* 0x0000006900697308 */ /* 0x000ee80000000800 */
[----:B------:R-:W-:Y:S01]  /*de70*/  HMMA.16816.F32.BF16 R24, R32, R6, R24 ;  /* 0x000000062018723c */ /* 0x000fe20000041818 */
[----:B------:R-:W3:Y:S02]  /*de80*/  LDSM.16.MT88.4 R4, [R132+0x4400] ;  /* 0x004400008404783b */ /* 0x000ee40000004200 */
[----:B------:R-:W-:-:S02]  /*de90*/  F2FP.BF16.F32.PACK_AB R32, R49, R51 ;  /* 0x000000333120723e */ /* 0x000fc400000010ff */
[----:B--2---:R-:W-:Y:S01]  /*dea0*/  F2FP.BF16.F32.PACK_AB R33, R82, R83 ;  /* 0x000000535221723e */ /* 0x004fe200000010ff */
[----:B------:R-:W-:Y:S01]  /*deb0*/  FADD.FTZ R83, R83, R72 ;  /* 0x0000004853537221 */ /* 0x000fe20000010000 */
[----:B------:R-:W-:Y:S01]  /*dec0*/  F2FP.BF16.F32.PACK_AB R34, R46, R47 ;  /* 0x0000002f2e22723e */ /* 0x000fe200000010ff */
[----:B------:R-:W-:Y:S01]  /*ded0*/  MUFU.EX2 R39, R39 ;  /* 0x0000002700277308 */ /* 0x000fe20000000800 */
[----:B-----5:R-:W-:Y:S01]  /*dee0*/  F2FP.BF16.F32.PACK_AB R35, R111, R81 ;  /* 0x000000516f23723e */ /* 0x020fe200000010ff */
[----:B------:R-:W-:-:S04]  /*def0*/  FADD.FTZ R83, R82, R83 ;  /* 0x0000005352537221 */ /* 0x000fc80000010000 */
[----:B------:R-:W-:Y:S02]  /*df00*/  FADD.FTZ R83, R81, R83 ;  /* 0x0000005351537221 */ /* 0x000fe40000010000 */
[----:B------:R-:W-:Y:S01]  /*df10*/  HMMA.16816.F32.BF16 R12, R32, R20, R12 ;  /* 0x00000014200c723c */ /* 0x000fe2000004180c */
[----:B------:R-:W2:Y:S02]  /*df20*/  MUFU.EX2 R38, R38 ;  /* 0x0000002600267308 */ /* 0x000ea40000000800 */
[----:B------:R-:W-:-:S04]  /*df30*/  FADD.FTZ R111, R111, R83 ;  /* 0x000000536f6f7221 */ /* 0x000fc80000010000 */
[----:B-1----:R-:W-:Y:S01]  /*df40*/  FADD.FTZ R111, R110, R111 ;  /* 0x0000006f6e6f7221 */ /* 0x002fe20000010000 */
[----:B------:R-:W-:Y:S01]  /*df50*/  HMMA.16816.F32.BF16 R16, R32, R22, R16 ;  /* 0x000000162010723c */ /* 0x000fe20000041810 */
[----:B------:R-:W1:Y:S01]  /*df60*/  LDSM.16.MT88.4 R20, [R0+0x1400] ;  /* 0x001400000014783b */ /* 0x000e620000004200 */
[----:B------:R-:W-:Y:S01]  /*df70*/  MUFU.EX2 R2, R2 ;  /* 0x0000000200027308 */ /* 0x000fe20000000800 */
[----:B----4-:R-:W-:-:S05]  /*df80*/  FADD.FTZ R111, R108, R111 ;  /* 0x0000006f6c6f7221 */ /* 0x010fca0000010000 */
[----:B------:R-:W-:Y:S03]  /*df90*/  HMMA.16816.F32.BF16 R28, R32, R8, R28 ;  /* 0x00000008201c723c */ /* 0x000fe6000004181c */
[----:B------:R-:W-:Y:S01]  /*dfa0*/  F2FP.BF16.F32.PACK_AB R8, R43, R45 ;  /* 0x0000002d2b08723e */ /* 0x000fe200000010ff */
[----:B------:R-:W-:Y:S01]  /*dfb0*/  MUFU.EX2 R93, R93 ;  /* 0x0000005d005d7308 */ /* 0x000fe20000000800 */
[----:B------:R-:W-:-:S03]  /*dfc0*/  F2FP.BF16.F32.PACK_AB R9, R108, R110 ;  /* 0x0000006e6c09723e */ /* 0x000fc600000010ff */
[----:B------:R-:W-:Y:S03]  /*dfd0*/  HMMA.16816.F32.BF16 R24, R32, R10, R24 ;  /* 0x0000000a2018723c */ /* 0x000fe60000041818 */
[----:B------:R-:W-:Y:S01]  /*dfe0*/  F2FP.BF16.F32.PACK_AB R10, R41, R42 ;  /* 0x0000002a290a723e */ /* 0x000fe200000010ff */
[----:B------:R-:W4:Y:S01]  /*dff0*/  LDSM.16.MT88.4 R32, [R132+0x4800] ;  /* 0x004800008420783b */ /* 0x000f220000004200 */
[----:B---3--:R-:W-:Y:S01]  /*e000*/  F2FP.BF16.F32.PACK_AB R11, R105, R104 ;  /* 0x00000068690b723e */ /* 0x008fe200000010ff */
[----:B------:R-:W-:Y:S01]  /*e010*/  MUFU.EX2 R92, R92 ;  /* 0x0000005c005c7308 */ /* 0x000fe20000000800 */
[----:B------:R-:W-:-:S04]  /*e020*/  FADD.FTZ R104, R104, R111 ;  /* 0x0000006f68687221 */ /* 0x000fc80000010000 */
[----:B------:R-:W-:Y:S01]  /*e030*/  FADD.FTZ R104, R105, R104 ;  /* 0x0000006869687221 */ /* 0x000fe20000010000 */
[C---:B------:R-:W-:Y:S05]  /*e040*/  HMMA.16816.F32.BF16 R12, R8.reuse, R4, R12 ;  /* 0x00000004080c723c */ /* 0x040fea000004180c */
[----:B------:R-:W-:Y:S01]  /*e050*/  FADD.FTZ R4, R88, R90 ;  /* 0x0000005a58047221 */ /* 0x000fe20000010000 */
[----:B------:R-:W3:Y:S03]  /*e060*/  MUFU.EX2 R89, R89 ;  /* 0x0000005900597308 */ /* 0x000ee60000000800 */
[----:B------:R-:W-:Y:S01]  /*e070*/  FADD.FTZ R4, R66, R4 ;  /* 0x0000000442047221 */ /* 0x000fe20000010000 */
[----:B------:R-:W-:Y:S03]  /*e080*/  HMMA.16816.F32.BF16 R16, R8, R6, R16 ;  /* 0x000000060810723c */ /* 0x000fe60000041810 */
[----:B------:R-:W-:Y:S01]  /*e090*/  FADD.FTZ R4, R63, R4 ;  /* 0x000000043f047221 */ /* 0x000fe20000010000 */
[----:B------:R-:W-:Y:S03]  /*e0a0*/  MUFU.EX2 R66, R86 ;  /* 0x0000005600427308 */ /* 0x000fe60000000800 */
[----:B------:R-:W-:-:S02]  /*e0b0*/  FADD.FTZ R65, R65, R4 ;  /* 0x0000000441417221 */ /* 0x000fc40000010000 */
[----:B------:R5:W4:Y:S01]  /*e0c0*/  LDSM.16.MT88.4 R4, [R0+0x1800] ;  /* 0x001800000004783b */ /* 0x000b220000004200 */
[C---:B-1----:R-:W-:Y:S03]  /*e0d0*/  HMMA.16816.F32.BF16 R28, R8.reuse, R20, R28 ;  /* 0x00000014081c723c */ /* 0x042fe6000004181c */
[----:B------:R-:W-:Y:S01]  /*e0e0*/  FADD.FTZ R65, R62, R65 ;  /* 0x000000413e417221 */ /* 0x000fe20000010000 */
[----:B------:R-:W1:Y:S01]  /*e0f0*/  MUFU.EX2 R20, R67 ;  /* 0x0000004300147308 */ /* 0x000e620000000800 */
[-CC-:B------:R-:W-:Y:S02]  /*e100*/  FFMA.FTZ R21, R58, R3.reuse, -R48.reuse ;  /* 0x000000033a157223 */ /* 0x180fe40000010830 */
[----:B------:R-:W-:Y:S01]  /*e110*/  FADD.FTZ R65, R61, R65 ;  /* 0x000000413d417221 */ /* 0x000fe20000010000 */
[----:B------:R-:W-:Y:S03]  /*e120*/  HMMA.16816.F32.BF16 R24, R8, R22, R24 ;  /* 0x000000160818723c */ /* 0x000fe60000041818 */
[----:B------:R-:W-:Y:S01]  /*e130*/  FADD.FTZ R60, R60, R65 ;  /* 0x000000413c3c7221 */ /* 0x000fe20000010000 */
[-CC-:B------:R-:W-:Y:S01]  /*e140*/  FFMA.FTZ R22, R59, R3.reuse, -R48.reuse ;  /* 0x000000033b167223 */ /* 0x180fe20000010830 */
[----:B------:R-:W-:Y:S01]  /*e150*/  FFMA.FTZ R23, R53, R3, -R48 ;  /* 0x0000000335177223 */ /* 0x000fe20000010830 */
[----:B--2---:R-:W-:Y:S01]  /*e160*/  F2FP.BF16.F32.PACK_AB R8, R38, R39 ;  /* 0x000000272608723e */ /* 0x004fe200000010ff */
[----:B------:R-:W-:Y:S01]  /*e170*/  FADD.FTZ R60, R57, R60 ;  /* 0x0000003c393c7221 */ /* 0x000fe20000010000 */
[----:B---3--:R-:W-:Y:S01]  /*e180*/  F2FP.BF16.F32.PACK_AB R9, R89, R92 ;  /* 0x0000005c5909723e */ /* 0x008fe200000010ff */
[----:B------:R-:W-:Y:S01]  /*e190*/  MUFU.EX2 R109, R109 ;  /* 0x0000006d006d7308 */ /* 0x000fe20000000800 */
[----:B------:R-:W-:Y:S01]  /*e1a0*/  F2FP.BF16.F32.PACK_AB R10, R93, R2 ;  /* 0x000000025d0a723e */ /* 0x000fe200000010ff */
[----:B------:R-:W-:Y:S01]  /*e1b0*/  FADD.FTZ R56, R56, R60 ;  /* 0x0000003c38387221 */ /* 0x000fe20000010000 */
[----:B------:R-:W-:Y:S01]  /*e1c0*/  FADD.FTZ R92, R92, R104 ;  /* 0x000000685c5c7221 */ /* 0x000fe20000010000 */
[----:B-1----:R-:W-:-:S02]  /*e1d0*/  F2FP.BF16.F32.PACK_AB R11, R20, R66 ;  /* 0x00000042140b723e */ /* 0x002fc400000010ff */
[----:B------:R-:W-:Y:S01]  /*e1e0*/  FADD.FTZ R55, R55, R56 ;  /* 0x0000003837377221 */ /* 0x000fe20000010000 */
[----:B------:R-:W-:Y:S01]  /*e1f0*/  FADD.FTZ R92, R89, R92 ;  /* 0x0000005c595c7221 */ /* 0x000fe20000010000 */
[----:B------:R-:W1:Y:S01]  /*e200*/  MUFU.EX2 R100, R100 ;  /* 0x0000006400647308 */ /* 0x000e620000000800 */
[----:B-----5:R-:W-:Y:S02]  /*e210*/  IMAD.MOV.U32 R0, RZ, RZ, R37 ;  /* 0x000000ffff007224 */ /* 0x020fe400078e0025 */
[----:B------:R-:W-:Y:S01]  /*e220*/  FADD.FTZ R55, R52, R55 ;  /* 0x0000003734377221 */ /* 0x000fe20000010000 */
[----:B----4-:R-:W-:Y:S03]  /*e230*/  HMMA.16816.F32.BF16 R12, R8, R32, R12 ;  /* 0x00000020080c723c */ /* 0x010fe6000004180c */
[----:B------:R-:W-:Y:S01]  /*e240*/  FADD.FTZ R66, R66, R92 ;  /* 0x0000005c42427221 */ /* 0x000fe20000010000 */
[----:B------:R-:W-:-:S02]  /*e250*/  @P0 IMAD.MOV.U32 R0, RZ, RZ, R37 ;  /* 0x000000ffff000224 */ /* 0x000fc400078e0025 */
[----:B------:R-:W-:Y:S01]  /*e260*/  FADD.FTZ R51, R51, R55 ;  /* 0x0000003733337221 */ /* 0x000fe20000010000 */
[----:B------:R-:W-:Y:S01]  /*e270*/  MUFU.EX2 R22, R22 ;  /* 0x0000001600167308 */ /* 0x000fe20000000800 */
[----:B------:R-:W-:Y:S02]  /*e280*/  FADD.FTZ R66, R20, R66 ;  /* 0x0000004214427221 */ /* 0x000fe40000010000 */
[----:B------:R-:W-:Y:S01]  /*e290*/  FADD.FTZ R51, R49, R51 ;  /* 0x0000003331337221 */ /* 0x000fe20000010000 */
[C---:B------:R-:W-:Y:S03]  /*e2a0*/  HMMA.16816.F32.BF16 R16, R8.reuse, R34, R16 ;  /* 0x000000220810723c */ /* 0x040fe60000041810 */
[----:B------:R-:W-:Y:S01]  /*e2b0*/  FADD.FTZ R51, R47, R51 ;  /* 0x000000332f337221 */ /* 0x000fe20000010000 */
[----:B------:R-:W2:Y:S03]  /*e2c0*/  MUFU.EX2 R21, R21 ;  /* 0x0000001500157308 */ /* 0x000ea60000000800 */
[----:B------:R-:W-:Y:S01]  /*e2d0*/  FADD.FTZ R51, R46, R51 ;  /* 0x000000332e337221 */ /* 0x000fe20000010000 */
[C---:B------:R-:W-:Y:S03]  /*e2e0*/  HMMA.16816.F32.BF16 R28, R8.reuse, R4, R28 ;  /* 0x00000004081c723c */ /* 0x040fe6000004181c */
[----:B-1----:R-:W-:Y:S01]  /*e2f0*/  F2FP.BF16.F32.PACK_AB R4, R100, R109 ;  /* 0x0000006d6404723e */ /* 0x002fe200000010ff */
[----:B------:R-:W-:Y:S01]  /*e300*/  FADD.FTZ R45, R45, R51 ;  /* 0x000000332d2d7221 */ /* 0x000fe20000010000 */
[----:B------:R-:W-:Y:S03]  /*e310*/  MUFU.EX2 R64, R64 ;  /* 0x0000004000407308 */ /* 0x000fe60000000800 */
[----:B------:R-:W-:Y:S01]  /*e320*/  FADD.FTZ R45, R43, R45 ;  /* 0x0000002d2b2d7221 */ /* 0x000fe20000010000 */
[----:B------:R-:W-:Y:S03]  /*e330*/  HMMA.16816.F32.BF16 R24, R8, R6, R24 ;  /* 0x000000060818723c */ /* 0x000fe60000041818 */
[----:B------:R-:W-:Y:S01]  /*e340*/  FADD.FTZ R42, R42, R45 ;  /* 0x0000002d2a2a7221 */ /* 0x000fe20000010000 */
[----:B------:R-:W-:Y:S01]  /*e350*/  IMAD.MOV.U32 R45, RZ, RZ, R133 ;  /* 0x000000ffff2d7224 */ /* 0x000fe200078e0085 */
[----:B------:R-:W1:Y:S01]  /*e360*/  MUFU.EX2 R159, R159 ;  /* 0x0000009f009f7308 */ /* 0x000e620000000800 */
[----:B--2---:R-:W-:Y:S01]  /*e370*/  F2FP.BF16.F32.PACK_AB R5, R21, R22 ;  /* 0x000000161505723e */ /* 0x004fe200000010ff */
[----:B------:R-:W-:Y:S01]  /*e380*/  FADD.FTZ R42, R41, R42 ;  /* 0x0000002a292a7221 */ /* 0x000fe20000010000 */
[----:B------:R-:W-:-:S03]  /*e390*/  FADD.FTZ R22, R22, R66 ;  /* 0x0000004216167221 */ /* 0x000fc60000010000 */
[----:B------:R-:W-:Y:S01]  /*e3a0*/  FADD.FTZ R39, R39, R42 ;  /* 0x0000002a27277221 */ /* 0x000fe20000010000 */
[----:B------:R-:W-:Y:S01]  /*e3b0*/  FADD.FTZ R22, R21, R22 ;  /* 0x0000001615167221 */ /* 0x000fe20000010000 */
[----:B------:R-:W2:Y:S02]  /*e3c0*/  MUFU.EX2 R23, R23 ;  /* 0x0000001700177308 */ /* 0x000ea40000000800 */
[----:B------:R-:W-:-:S04]  /*e3d0*/  FADD.FTZ R39, R38, R39 ;  /* 0x0000002726277221 */ /* 0x000fc80000010000 */
[----:B------:R-:W-:Y:S02]  /*e3e0*/  FADD.FTZ R2, R2, R39 ;  /* 0x0000002702027221 */ /* 0x000fe40000010000 */
[----:B------:R-:W3:Y:S01]  /*e3f0*/  MUFU.EX2 R158, R158 ;  /* 0x0000009e009e7308 */ /* 0x000ee20000000800 */
[----:B-1----:R-:W-:Y:S01]  /*e400*/  F2FP.BF16.F32.PACK_AB R6, R159, R64 ;  /* 0x000000409f06723e */ /* 0x002fe200000010ff */
[----:B------:R-:W-:-:S04]  /*e410*/  FADD.FTZ R2, R93, R2 ;  /* 0x000000025d027221 */ /* 0x000fc80000010000 */
[----:B------:R-:W-:Y:S01]  /*e420*/  FADD.FTZ R109, R109, R2 ;  /* 0x000000026d6d7221 */ /* 0x000fe20000010000 */
[----:B------:R-:W-:Y:S02]  /*e430*/  IMAD.MOV.U32 R2, RZ, RZ, R36 ;  /* 0x000000ffff027224 */ /* 0x000fe400078e0024 */
[----:B--2---:R-:W-:Y:S01]  /*e440*/  FADD.FTZ R22, R23, R22 ;  /* 0x0000001617167221 */ /* 0x004fe20000010000 */
[----:B------:R-:W-:Y:S01]  /*e450*/  FADD.FTZ R109, R100, R109 ;  /* 0x0000006d646d7221 */ /* 0x000fe20000010000 */
[----:B------:R-:W-:-:S03]  /*e460*/  @P0 IMAD.MOV.U32 R2, RZ, RZ, R36 ;  /* 0x000000ffff020224 */ /* 0x000fc600078e0024 */
[----:B------:R-:W-:Y:S01]  /*e470*/  FADD.FTZ R109, R64, R109 ;  /* 0x0000006d406d7221 */ /* 0x000fe20000010000 */
[----:B---3--:R-:W-:-:S03]  /*e480*/  F2FP.BF16.F32.PACK_AB R7, R158, R23 ;  /* 0x000000179e07723e */ /* 0x008fc600000010ff */
[----:B------:R-:W-:Y:S01]  /*e490*/  FADD.FTZ R159, R159, R109 ;  /* 0x0000006d9f9f7221 */ /* 0x000fe20000010000 */
[----:B------:R-:W-:-:S03]  /*e4a0*/  FADD.FTZ R158, R158, R22 ;  /* 0x000000169e9e7221 */ /* 0x000fc60000010000 */
[C---:B------:R-:W-:Y:S08]  /*e4b0*/  HMMA.16816.F32.BF16 R80, R4.reuse, R76, R12 ;  /* 0x0000004c0450723c */ /* 0x040ff0000004180c */
[C---:B------:R-:W-:Y:S08]  /*e4c0*/  HMMA.16816.F32.BF16 R72, R4.reuse, R68, R28 ;  /* 0x000000440448723c */ /* 0x040ff0000004181c */
[C---:B------:R-:W-:Y:S08]  /*e4d0*/  HMMA.16816.F32.BF16 R76, R4.reuse, R78, R16 ;  /* 0x0000004e044c723c */ /* 0x040ff00000041810 */
[----:B------:R-:W-:Y:S01]  /*e4e0*/  HMMA.16816.F32.BF16 R68, R4, R70, R24 ;  /* 0x000000460444723c */ /* 0x000fe20000041818 */
[----:B------:R-:W-:-:S04]  /*e4f0*/  NOP ;  /* 0x0000000000007918 */ /* 0x000fc80000000000 */
[----:B------:R-:W-:-:S15]  /*e500*/  @P0 BRA `(.L_x_7603) ;  /* 0x0000000000040947 */ /* 0x000fde0003800000 */
.L_x_7594:
[----:B------:R-:W-:-:S07]  /*e510*/  IADD3 R160, PT, PT, R45, -0x1, RZ ;  /* 0xffffffff2da07810 */ /* 0x000fce0007ffe0ff */
.L_x_7603:
[----:B------:R-:W-:Y:S05]  /*e520*/  BSYNC B2 ;  /* 0x0000000000027941 */ /* 0x000fea0003800000 */
.L_x_7593:
[----:B------:R-:W-:-:S13]  /*e530*/  ISETP.GE.AND P0, PT, R160, R138, PT ;  /* 0x0000008aa000720c */ /* 0x000fda0003f06270 */
[----:B------:R-:W-:Y:S05]  /*e540*/  @!P0 BRA `(.L_x_7604) ;  /* 0x0000003800fc8947 */ /* 0x000fea0003800000 */
[----:B------:R-:W-:Y:S01]  /*e550*/  IMAD.SHL.U32 R161, R160, 0x80, RZ ;  /* 0x00000080a0a17824 */ /* 0x000fe200078e00ff */
[----:B------:R-:W-:Y:S01]  /*e560*/  ISETP.NE.U32.AND P3, PT, R152, RZ, PT ;  /* 0x000000ff9800720c */ /* 0x000fe20003f65070 */
[----:B------:R-:W-:Y:S01]  /*e570*/  IMAD.MOV.U32 R87, RZ, RZ, R0 ;  /* 0x000000ffff577224 */ /* 0x000fe200078e0000 */
[----:B------:R-:W-:Y:S01]  /*e580*/  MOV R86, R2 ;  /* 0x0000000200567202 */ /* 0x000fe20000000f00 */
[----:B------:R-:W-:Y:S01]  /*e590*/  VIADD R160, R160, 0x1 ;  /* 0x00000001a0a07836 */ /* 0x000fe20000000000 */
[----:B------:R-:W-:Y:S02]  /*e5a0*/  LOP3.LUT R162, R161, 0x40, R131, 0xfe, !PT ;  /* 0x00000040a1a27812 */ /* 0x000fe400078efe83 */
[----:B------:R-:W-:Y:S02]  /*e5b0*/  ISETP.NE.AND.EX P3, PT, R153, RZ, PT, P3 ;  /* 0x000000ff9900720c */ /* 0x000fe40003f65330 */
[----:B------:R-:W-:-:S11]  /*e5c0*/  IADD3 R161, PT, PT, R161, 0x80, RZ ;  /* 0x00000080a1a17810 */ /* 0x000fd60007ffe0ff */
.L_x_7611:
        /* <DEDUP_REMOVED lines=79> */
.L_x_7606:
[----:B------:R-:W-:Y:S05]  /*eac0*/  BSYNC.RECONVERGENT B0 ;  /* 0x0000000000007941 */ /* 0x000fea0003800200 */
.L_x_7605:
[----:B------:R-:W1:Y:S01]  /*ead0*/  S2UR UR7, SR_CgaCtaId ;  /* 0x00000000000779c3 */ /* 0x000e620000008800 */
[C---:B------:R-:W-:Y:S01]  /*eae0*/  LOP3.LUT R2, R3.reuse, 0x18, RZ, 0xc0, !PT ;  /* 0x0000001803027812 */ /* 0x040fe200078ec0ff */
[----:B------:R-:W-:Y:S01]  /*eaf0*/  UMOV UR9, 0x400 ;  /* 0x0000040000097882 */ /* 0x000fe20000000000 */
[----:B------:R-:W-:Y:S01]  /*eb00*/  LOP3.LUT R0, R3, 0xc0, RZ, 0xc0, !PT ;  /* 0x000000c003007812 */ /* 0x000fe200078ec0ff */
[----:B------:R-:W-:Y:S01]  /*eb10*/  IMAD.SHL.U32 R4, R136, 0x40, RZ ;  /* 0x0000004088047824 */ /* 0x000fe200078e00ff */
[----:B------:R-:W-:Y:S01]  /*eb20*/  ISETP.GE.AND P6, PT, R2, R146, PT ;  /* 0x000000920200720c */ /* 0x000fe20003fc6270 */
[C---:B------:R-:W-:Y:S01]  /*eb30*/  IMAD.SHL.U32 R132, R133.reuse, 0x20, RZ ;  /* 0x0000002085847824 */ /* 0x040fe200078e00ff */
[----:B------:R-:W-:Y:S01]  /*eb40*/  LOP3.LUT R0, R0, 0x18, R133, 0xf8, !PT ;  /* 0x0000001800007812 */ /* 0x000fe200078ef885 */
[C---:B------:R-:W-:Y:S01]  /*eb50*/  IMAD.SHL.U32 R129, R133.reuse, 0x10, RZ ;  /* 0x0000001085817824 */ /* 0x040fe200078e00ff */
[----:B------:R-:W-:Y:S01]  /*eb60*/  IADD3 R6, P0, PT, R4, R143, RZ ;  /* 0x0000008f04067210 */ /* 0x000fe20007f1e0ff */
[----:B------:R-:W-:Y:S01]  /*eb70*/  IMAD.SHL.U32 R130, R133, 0x4, RZ ;  /* 0x0000000485827824 */ /* 0x000fe200078e00ff */
[----:B------:R-:W-:Y:S01]  /*eb80*/  LOP3.LUT R0, R0, 0x18, R3, 0x78, !PT ;  /* 0x0000001800007812 */ /* 0x000fe200078e7803 */
[----:B------:R-:W-:Y:S01]  /*eb90*/  IMAD.MOV.U32 R124, RZ, RZ, 0x20 ;  /* 0x00000020ff7c7424 */ /* 0x000fe200078e00ff */
[----:B------:R-:W-:Y:S01]  /*eba0*/  SHF.L.U64.HI R5, R136, 0x6, R137 ;  /* 0x0000000688057819 */ /* 0x000fe20000010289 */
[----:B------:R-:W-:Y:S01]  /*ebb0*/  VIADD R160, R160, 0xffffffff ;  /* 0xffffffffa0a07836 */ /* 0x000fe20000000000 */
[----:B------:R-:W-:Y:S01]  /*ebc0*/  LOP3.LUT R3, R0, 0x1f20, R3, 0xf8, !PT ;  /* 0x00001f2000037812 */ /* 0x000fe200078ef803 */
[----:B------:R-:W-:Y:S01]  /*ebd0*/  BSSY.RECONVERGENT B1, `(.L_x_7607) ;  /* 0x00000d0000017945 */ /* 0x000fe20003800200 */
[-C--:B------:R-:W-:Y:S01]  /*ebe0*/  IADD3 R8, P1, PT, R6, R4.reuse, RZ ;  /* 0x0000000406087210 */ /* 0x080fe20007f3e0ff */
[----:B------:R-:W-:Y:S01]  /*ebf0*/  @!P6 IMAD.MOV.U32 R10, RZ, RZ, R143 ;  /* 0x000000ffff0ae224 */ /* 0x000fe200078e008f */
[----:B------:R-:W-:Y:S01]  /*ec00*/  LOP3.LUT R2, R129, 0x100, RZ, 0xc0, !PT ;  /* 0x0000010081027812 */ /* 0x000fe200078ec0ff */
[--C-:B------:R-:W-:Y:S01]  /*ec10*/  @!P6 IMAD.MOV.U32 R11, RZ, RZ, R142.reuse ;  /* 0x000000ffff0be224 */ /* 0x100fe200078e008e */
[----:B------:R-:W-:Y:S01]  /*ec20*/  LOP3.LUT R0, R132, 0xc0, RZ, 0xc0, !PT ;  /* 0x000000c084007812 */ /* 0x000fe200078ec0ff */
[----:B------:R-:W-:Y:S01]  /*ec30*/  IMAD.X R7, R5, 0x1, R142, P0 ;  /* 0x0000000105077824 */ /* 0x000fe200000e068e */
[----:B------:R-:W-:Y:S01]  /*ec40*/  @!P6 IADD3 R4, P0, PT, R8, R4, RZ ;  /* 0x000000040804e210 */ /* 0x000fe20007f1e0ff */
[----:B-1----:R-:W-:Y:S01]  /*ec50*/  ULEA UR6, UR7, UR9, 0x18 ;  /* 0x0000000907067291 */ /* 0x002fe2000f8ec0ff */
[----:B------:R-:W-:Y:S01]  /*ec60*/  LOP3.LUT R131, R130, 0x18, RZ, 0xc0, !PT ;  /* 0x0000001882837812 */ /* 0x000fe200078ec0ff */
[----:B------:R-:W-:Y:S01]  /*ec70*/  IMAD.X R9, R7, 0x1, R5, P1 ;  /* 0x0000000107097824 */ /* 0x000fe200008e0605 */
[----:B------:R-:W-:Y:S02]  /*ec80*/  LOP3.LUT R2, R2, 0x20, R132, 0xf8, !PT ;  /* 0x0000002002027812 */ /* 0x000fe400078ef884 */
[----:B------:R-:W-:Y:S01]  /*ec90*/  LOP3.LUT R0, R0, 0x8, R133, 0xf8, !PT ;  /* 0x0000000800007812 */ /* 0x000fe200078ef885 */
[----:B------:R-:W-:Y:S01]  /*eca0*/  @!P6 IMAD.X R5, R9, 0x1, R5, P0 ;  /* 0x000000010905e824 */ /* 0x000fe200000e0605 */
[----:B------:R-:W-:Y:S02]  /*ecb0*/  LEA R3, R3, UR6, 0x1 ;  /* 0x0000000603037c11 */ /* 0x000fe4000f8e08ff */
[----:B------:R-:W-:Y:S02]  /*ecc0*/  LOP3.LUT R0, R2, R0, R131, 0xf6, !PT ;  /* 0x0000000002007212 */ /* 0x000fe400078ef683 */
[----:B------:R-:W-:Y:S01]  /*ecd0*/  LOP3.LUT P2, RZ, R133, 0x4, RZ, 0xc0, !PT ;  /* 0x0000000485ff7812 */ /* 0x000fe2000784c0ff */
[----:B------:R-:W-:Y:S01]  /*ece0*/  @!PT LDS RZ, [RZ] ;  /* 0x00000000fffff984 */ /* 0x000fe20000000800 */
[----:B------:R-:W-:Y:S01]  /*ecf0*/  @!PT LDS RZ, [RZ] ;  /* 0x00000000fffff984 */ /* 0x000fe20000000800 */
[----:B------:R-:W-:Y:S01]  /*ed00*/  @!PT LDS RZ, [RZ] ;  /* 0x00000000fffff984 */ /* 0x000fe20000000800 */
[----:B------:R-:W-:Y:S01]  /*ed10*/  @!P6 LDGSTS.E.BYPASS.LTC128B.128 [R3+0x3000], desc[UR4][R10.64] ;  /* 0x030000000a03efae */ /* 0x000fe2000b981a04 */
[----:B------:R-:W-:Y:S02]  /*ed20*/  LEA R88, R0, UR6, 0x1 ;  /* 0x0000000600587c11 */ /* 0x000fe4000f8e08ff */
[----:B------:R-:W-:Y:S02]  /*ed30*/  SEL R124, R124, 0xffffffe0, !P2 ;  /* 0xffffffe07c7c7807 */ /* 0x000fe40005000000 */
[----:B------:R-:W-:Y:S01]  /*ed40*/  @P6 STS.128 [R3+0x3000], RZ ;  /* 0x003000ff03006388 */ /* 0x000fe20000000c00 */
[----:B------:R-:W-:Y:S04]  /*ed50*/  ISETP.GT.AND P0, PT, R160, R138, PT ;  /* 0x0000008aa000720c */ /* 0x000fe80003f04270 */
[----:B------:R-:W-:Y:S01]  /*ed60*/  @!PT LDS RZ, [RZ] ;  /* 0x00000000fffff984 */ /* 0x000fe20000000800 */
[----:B------:R-:W-:Y:S01]  /*ed70*/  @!PT LDS RZ, [RZ] ;  /* 0x00000000fffff984 */ /* 0x000fe20000000800 */
[----:B------:R-:W-:Y:S01]  /*ed80*/  @!PT LDS RZ, [RZ] ;  /* 0x00000000fffff984 */ /* 0x000fe20000000800 */
[----:B------:R-:W-:Y:S01]  /*ed90*/  @!P6 LDGSTS.E.BYPASS.LTC128B.128 [R3+0x3800], desc[UR4][R6.64] ;  /* 0x038000000603efae */ /* 0x000fe2000b981a04 */
[----:B------:R-:W-:Y:S02]  /*eda0*/  IMAD.IADD R92, R128, 0x1, R124 ;  /* 0x00000001805c7824 */ /* 0x000fe400078e027c */
[----:B------:R-:W-:Y:S02]  /*edb0*/  IMAD.IADD R124, R124, 0x1, R88 ;  /* 0x000000017c7c7824 */ /* 0x000fe400078e0258 */
        /* <DEDUP_REMOVED lines=144> */
.L_x_7610:
[----:B------:R-:W-:Y:S05]  /*f6c0*/  BSYNC.RECONVERGENT B0 ;  /* 0x0000000000007941 */ /* 0x000fea0003800200 */
.L_x_7609:
        /* <DEDUP_REMOVED lines=32> */
.L_x_7608:
[----:B------:R-:W-:Y:S05]  /*f8d0*/  BSYNC.RECONVERGENT B1 ;  /* 0x0000000000017941 */ /* 0x000fea0003800200 */
.L_x_7607:
[C---:B------:R-:W-:Y:S02]  /*f8e0*/  VIADD R88, R162.reuse, 0xffffffc1 ;  /* 0xffffffc1a2587836 */ /* 0x040fe40000000000 */
[C---:B-1----:R-:W-:Y:S02]  /*f8f0*/  VIADD R3, R162.reuse, 0xffffffc0 ;  /* 0xffffffc0a2037836 */ /* 0x042fe40000000000 */
        /* <DEDUP_REMOVED lines=31> */
[-C--:B------:R-:W-:Y:S02]  /*faf0*/  ISETP.GE.AND P5, PT, R3, R157.reuse, PT ;  /* 0x0000009d0300720c */ /* 0x080fe40003fa6270 */
[----:B------:R-:W-:Y:S02]  /*fb00*/  FSEL R102, R21, -INF , P4 ;  /* 0xff80000015667808 */ /* 0x000fe40002000000 */
[----:B------:R-:W-:Y:S02]  /*fb10*/  ISETP.GE.AND P4, PT, R17, R157, PT ;  /* 0x0000009d1100720c */ /* 0x000fe40003f86270 */
[C---:B------:R-:W-:Y:S02]  /*fb20*/  ISETP.GE.AND P6, PT, R3.reuse, R156, PT ;  /* 0x0000009c0300720c */ /* 0x040fe40003fc6270 */
        /* <DEDUP_REMOVED lines=25> */
[C---:B------:R-:W-:Y:S02]  /*fcc0*/  ISETP.GE.AND P5, PT, R98.reuse, R157, PT ;  /* 0x0000009d6200720c */ /* 0x040fe40003fa6270 */
[----:B------:R-:W-:Y:S02]  /*fcd0*/  FSEL R27, R27, -INF , P0 ;  /* 0xff8000001b1b7808 */ /* 0x000fe40000000000 */
        /* <DEDUP_REMOVED lines=8> */
[----:B------:R-:W-:Y:S01]  /*fd60*/  FSEL R104, R25, -INF , P5 ;  /* 0xff80000019687808 */ /* 0x000fe20002800000 */
[----:B------:R-:W-:Y:S01]  /*fd70*/  VIADD R25, R162, 0xfffffff8 ;  /* 0xfffffff8a2197836 */ /* 0x000fe20000000000 */
[----:B------:R-:W-:Y:S02]  /*fd80*/  FSEL R26, R26, -INF , P1 ;  /* 0xff8000001a1a7808 */ /* 0x000fe40000800000 */
[----:B------:R-:W-:Y:S02]  /*fd90*/  FSEL R31, R31, -INF , P0 ;  /* 0xff8000001f1f7808 */ /* 0x000fe40000000000 */
[-C--:B------:R-:W-:Y:S02]  /*fda0*/  ISETP.GE.AND P1, PT, R99, R157.reuse, PT ;  /* 0x0000009d6300720c */ /* 0x080fe40003f26270 */
[-C--:B------:R-:W-:Y:S02]  /*fdb0*/  ISETP.GE.AND P0, PT, R24, R157.reuse, PT ;  /* 0x0000009d1800720c */ /* 0x080fe40003f06270 */
[----:B------:R-:W-:Y:S02]  /*fdc0*/  FSEL R109, R29, -INF , P1 ;  /* 0xff8000001d6d7808 */ /* 0x000fe40000800000 */
[----:B------:R-:W-:Y:S01]  /*fdd0*/  FSEL R111, R33, -INF , P0 ;  /* 0xff800000216f7808 */ /* 0x000fe20000000000 */
[C---:B------:R-:W-:Y:S01]  /*fde0*/  VIADD R33, R162.reuse, 0x11 ;  /* 0x00000011a2217836 */ /* 0x040fe20000000000 */
[-C--:B------:R-:W-:Y:S02]  /*fdf0*/  ISETP.GE.AND P1, PT, R25, R157.reuse, PT ;  /* 0x0000009d1900720c */ /* 0x080fe40003f26270 */
[----:B------:R-:W-:Y:S02]  /*fe00*/  ISETP.GE.AND P0, PT, R162, R157, PT ;  /* 0x0000009da200720c */ /* 0x000fe40003f06270 */
[----:B------:R-:W-:Y:S01]  /*fe10*/  FSEL R112, R32, -INF , P1 ;  /* 0xff80000020707808 */ /* 0x000fe20000800000 */
[----:B------:R-:W-:Y:S01]  /*fe20*/  VIADD R32, R162, 0x21 ;  /* 0x00000021a2207836 */ /* 0x000fe20000000000 */
[----:B------:R-:W-:Y:S01]  /*fe30*/  FSEL R6, R36, -INF , P0 ;  /* 0xff80000024067808 */ /* 0x000fe20000000000 */
[----:B------:R-:W-:Y:S01]  /*fe40*/  VIADD R36, R162, 0x8 ;  /* 0x00000008a2247836 */ /* 0x000fe20000000000 */
[-C--:B------:R-:W-:Y:S02]  /*fe50*/  ISETP.GE.AND P1, PT, R24, R155.reuse, PT ;  /* 0x0000009b1800720c */ /* 0x080fe40003f26270 */
[-C--:B------:R-:W-:Y:S02]  /*fe60*/  ISETP.GE.AND P0, PT, R101, R155.reuse, PT ;  /* 0x0000009b6500720c */ /* 0x080fe40003f06270 */
[----:B------:R-:W-:Y:S02]  /*fe70*/  FSEL R35, R35, -INF , P1 ;  /* 0xff80000023237808 */ /* 0x000fe40000800000 */
[----:B------:R-:W-:Y:S02]  /*fe80*/  FSEL R39, R39, -INF , P0 ;  /* 0xff80000027277808 */ /* 0x000fe40000000000 */
[-C--:B------:R-:W-:Y:S02]  /*fe90*/  ISETP.GE.AND P5, PT, R100, R155.reuse, PT ;  /* 0x0000009b6400720c */ /* 0x080fe40003fa6270 */
[----:B------:R-:W-:Y:S02]  /*fea0*/  ISETP.GE.AND P1, PT, R162, R155, PT ;  /* 0x0000009ba200720c */ /* 0x000fe40003f26270 */
[----:B------:R-:W-:Y:S02]  /*feb0*/  ISETP.GE.AND P0, PT, R108, R157, PT ;  /* 0x0000009d6c00720c */ /* 0x000fe40003f06270 */
[----:B------:R-:W-:Y:S02]  /*fec0*/  FSEL R30, R30, -INF , P5 ;  /* 0xff8000001e1e7808 */ /* 0x000fe40002800000 */
[----:B------:R-:W-:Y:S01]  /*fed0*/  FSEL R8, R38, -INF , P1 ;  /* 0xff80000026087808 */ /* 0x000fe20000800000 */
[C---:B------:R-:W-:Y:S01]  /*fee0*/  VIADD R38, R162.reuse, 0x20 ;  /* 0x00000020a2267836 */ /* 0x040fe20000000000 */
[----:B------:R-:W-:Y:S01]  /*fef0*/  FSEL R125, R41, -INF , P0 ;  /* 0xff800000297d7808 */ /* 0x000fe20000000000 */
[----:B------:R-:W-:Y:S01]  /*ff00*/  VIADD R41, R162, 0x31 ;  /* 0x00000031a2297836 */ /* 0x000fe20000000000 */
[----:B------:R-:W-:Y:S02]  /*ff10*/  ISETP.GE.AND P5, PT, R25, R155, PT ;  /* 0x0000009b1900720c */ /* 0x000fe40003fa6270 */
[-C--:B------:R-:W-:Y:S02]  /*ff20*/  ISETP.GE.AND P1, PT, R36, R157.reuse, PT ;  /* 0x0000009d2400720c */ /* 0x080fe40003f26270 */
[----:B------:R-:W-:Y:S02]  /*ff30*/  ISETP.GE.AND P0, PT, R106, R157, PT ;  /* 0x0000009d6a00720c */ /* 0x000fe40003f06270 */
[----:B------:R-:W-:Y:S02]  /*ff40*/  FSEL R34, R34, -INF , P5 ;  /* 0xff80000022227808 */ /* 0x000fe40002800000 */
[----:B------:R-:W-:Y:S01]  /*ff50*/  FSEL R122, R44, -INF , P0 ;  /* 0xff8000002c7a7808 */ /* 0x000fe20000000000 */
[----:B------:R-:W-:Y:S01]  /*ff60*/  VIADD R44, R162, 0x19 ;  /* 0x00000019a22c7836 */ /* 0x000fe20000000000 */
        /* <DEDUP_REMOVED lines=9> */
[----:B------:R-:W-:Y:S02]  /*10000*/  ISETP.GE.AND P1, PT, R106, R155, PT ;  /* 0x0000009b6a00720c */ /* 0x000fe40003f26270 */
[----:B------:R-:W-:Y:S02]  /*10010*/  FSEL R42, R42, -INF , P5 ;  /* 0xff8000002a2a7808 */ /* 0x000fe40002800000 */
[----:B------:R-:W-:Y:S01]  /*10020*/  FSEL R117, R49, -INF , P0 ;  /* 0xff80000031757808 */ /* 0x000fe20000000000 */
[----:B------:R-:W-:Y:S01]  /*10030*/  VIADD R49, R162, 0x30 ;  /* 0x00000030a2317836 */ /* 0x000fe20000000000 */
        /* <DEDUP_REMOVED lines=14> */
[-C--:B------:R-:W-:Y:S02]  /*10120*/  ISETP.GE.AND P0, PT, R48, R157.reuse, PT ;  /* 0x0000009d3000720c */ /* 0x080fe40003f06270 */
[----:B------:R-:W-:Y:S01]  /*10130*/  FSEL R115, R53, -INF , P5 ;  /* 0xff80000035737808 */ /* 0x000fe20002800000 */
[----:B------:R-:W-:Y:S01]  /*10140*/  VIADD R53, R162, 0x38 ;  /* 0x00000038a2357836 */ /* 0x000fe20000000000 */
[----:B------:R-:W-:Y:S02]  /*10150*/  FSEL R124, R56, -INF , P0 ;  /* 0xff800000387c7808 */ /* 0x000fe40000000000 */
[C---:B------:R-:W-:Y:S02]  /*10160*/  ISETP.GE.AND P5, PT, R52.reuse, R157, PT ;  /* 0x0000009d3400720c */ /* 0x040fe40003fa6270 */
[-C--:B------:R-:W-:Y:S02]  /*10170*/  ISETP.GE.AND P0, PT, R52, R155.reuse, PT ;  /* 0x0000009b3400720c */ /* 0x080fe40003f06270 */
[-C--:B------:R-:W-:Y:S02]  /*10180*/  ISETP.GE.AND P1, PT, R44, R155.reuse, PT ;  /* 0x0000009b2c00720c */ /* 0x080fe40003f26270 */
[----:B------:R-:W-:Y:S02]  /*10190*/  FSEL R40, R4, -INF , !P6 ;  /* 0xff80000004287808 */ /* 0x000fe40007000000 */
[----:B------:R-:W-:Y:S02]  /*101a0*/  FSEL R51, R51, -INF , P1 ;  /* 0xff80000033337808 */ /* 0x000fe40000800000 */
        /* <DEDUP_REMOVED lines=9> */
[----:B------:R-:W-:Y:S02]  /*10240*/  FSEL R96, R96, -INF , !P6 ;  /* 0xff80000060607808 */ /* 0x000fe40007000000 */
[----:B------:R-:W-:Y:S02]  /*10250*/  FSEL R63, R63, -INF , P0 ;  /* 0xff8000003f3f7808 */ /* 0x000fe40000000000 */
        /* <DEDUP_REMOVED lines=8> */
[----:B------:R-:W-:Y:S02]  /*102e0*/  ISETP.GE.AND P5, PT, R49, R157, PT ;  /* 0x0000009d3100720c */ /* 0x000fe40003fa6270 */
[----:B------:R-:W-:Y:S02]  /*102f0*/  ISETP.GE.AND P1, PT, R88, R154, PT ;  /* 0x0000009a5800720c */ /* 0x000fe40003f26270 */
[----:B------:R-:W-:Y:S02]  /*10300*/  FSEL R57, R89, -INF , !P4 ;  /* 0xff80000059397808 */ /* 0x000fe40006000000 */
[----:B------:R-:W-:Y:S02]  /*10310*/  FSEL R56, R7, -INF , !P1 ;  /* 0xff80000007387808 */ /* 0x000fe40004800000 */
[----:B------:R-:W-:Y:S02]  /*10320*/  ISETP.GE.AND P4, PT, R16, R156, PT ;  /* 0x0000009c1000720c */ /* 0x000fe40003f86270 */
[----:B------:R-:W-:Y:S02]  /*10330*/  ISETP.GE.AND P1, PT, R95, R154, PT ;  /* 0x0000009a5f00720c */ /* 0x000fe40003f26270 */
[----:B------:R-:W-:Y:S01]  /*10340*/  FSEL R120, R60, -INF , P5 ;  /* 0xff8000003c787808 */ /* 0x000fe20002800000 */
[C---:B------:R-:W-:Y:S01]  /*10350*/  VIADD R60, R162.reuse, 0x39 ;  /* 0x00000039a23c7836 */ /* 0x040fe20000000000 */
[----:B------:R-:W-:Y:S01]  /*10360*/  ISETP.GE.AND P5, PT, R49, R155, PT ;  /* 0x0000009b3100720c */ /* 0x000fe20003fa6270 */
[----:B------:R-:W-:Y:S01]  /*10370*/  VIADD R162, R162, 0xffffff80 ;  /* 0xffffff80a2a27836 */ /* 0x000fe20000000000 */
[----:B------:R-:W-:Y:S02]  /*10380*/  FSEL R91, R91, -INF , !P1 ;  /* 0xff8000005b5b7808 */ /* 0x000fe40004800000 */
[----:B------:R-:W-:Y:S02]  /*10390*/  FSEL R62, R62, -INF , P5 ;  /* 0xff8000003e3e7808 */ /* 0x000fe40002800000 */
[CC--:B------:R-:W-:Y:S02]  /*103a0*/  ISETP.GE.AND P0, PT, R60.reuse, R157.reuse, PT ;  /* 0x0000009d3c00720c */ /* 0x0c0fe40003f06270 */
[----:B------:R-:W-:Y:S02]  /*103b0*/  ISETP.GE.AND P5, PT, R53, R157, PT ;  /* 0x0000009d3500720c */ /* 0x000fe40003fa6270 */
[----:B------:R-:W-:Y:S02]  /*103c0*/  FSEL R127, R65, -INF , P0 ;  /* 0xff800000417f7808 */ /* 0x000fe40000000000 */
[----:B------:R-:W-:Y:S02]  /*103d0*/  ISETP.GE.AND P0, PT, R60, R155, PT ;  /* 0x0000009b3c00720c */ /* 0x000fe40003f06270 */
[----:B------:R-:W-:Y:S02]  /*103e0*/  FSEL R141, R64, -INF , P5 ;  /* 0xff800000408d7808 */ /* 0x000fe40002800000 */
[----:B------:R-:W-:Y:S02]  /*103f0*/  FSEL R67, R67, -INF , P0 ;  /* 0xff80000043437808 */ /* 0x000fe40000000000 */
        /* <DEDUP_REMOVED lines=24> */
[----:B------:R-:W-:Y:S02]  /*10580*/  FMNMX3.FTZ R0, R87, R57, R56, !PT ;  /* 0x0000003957007276 */ /* 0x000fe40007810038 */
[----:B------:R-:W-:Y:S02]  /*10590*/  FMNMX3.FTZ R2, R2, R13, R12, !PT ;  /* 0x0000000d02027276 */ /* 0x000fe4000781000c */
[----:B------:R-:W-:Y:S02]  /*105a0*/  ISETP.GE.AND P6, PT, R92, R154, PT ;  /* 0x0000009a5c00720c */ /* 0x000fe40003fc6270 */
[----:B------:R-:W-:Y:S02]  /*105b0*/  FSEL R65, R10, -INF , !P5 ;  /* 0xff8000000a417808 */ /* 0x000fe40006800000 */
[-C--:B------:R-:W-:Y:S02]  /*105c0*/  ISETP.GE.AND P5, PT, R99, R156.reuse, PT ;  /* 0x0000009c6300720c */ /* 0x080fe40003fa6270 */
[----:B------:R-:W-:Y:S02]  /*105d0*/  FMNMX3.FTZ R0, R0, R65, R61, !PT ;  /* 0x0000004100007276 */ /* 0x000fe4000781003d */
[----:B------:R-:W-:Y:S02]  /*105e0*/  FSEL R10, R109, -INF , !P5 ;  /* 0xff8000006d0a7808 */ /* 0x000fe40006800000 */
[----:B------:R-:W-:Y:S02]  /*105f0*/  FSEL R94, R94, -INF , !P6 ;  /* 0xff8000005e5e7808 */ /* 0x000fe40007000000 */
[----:B------:R-:W-:Y:S02]  /*10600*/  ISETP.GE.AND P1, PT, R24, R156, PT ;  /* 0x0000009c1800720c */ /* 0x000fe40003f26270 */
[----:B------:R-:W-:Y:S02]  /*10610*/  ISETP.GE.AND P6, PT, R98, R154, PT ;  /* 0x0000009a6200720c */ /* 0x000fe40003fc6270 */
        /* <DEDUP_REMOVED lines=9> */
[----:B------:R-:W-:Y:S02]  /*106b0*/  ISETP.GE.AND P1, PT, R36, R156, PT ;  /* 0x0000009c2400720c */ /* 0x000fe40003f26270 */
        /* <DEDUP_REMOVED lines=162> */
[----:B------:R-:W-:Y:S01]  /*110e0*/  FSEL R5, R2, RZ, P1 ;  /* 0x000000ff02057208 */ /* 0x000fe20000800000 */
[-CC-:B------:R-:W-:Y:S01]  /*110f0*/  FFMA.FTZ R110, R110, R3.reuse, -R46.reuse ;  /* 0x000000036e6e7223 */ /* 0x180fe2000001082e */
[----:B------:R-:W-:Y:S01]  /*11100*/  SHF.R.U32.HI R40, RZ, 0x1, R133 ;  /* 0x00000001ff287819 */ /* 0x000fe20000011685 */
[-CC-:B------:R-:W-:Y:S01]  /*11110*/  FFMA.FTZ R100, R100, R3.reuse, -R46.reuse ;  /* 0x0000000364647223 */ /* 0x180fe2000001082e */
[----:B------:R-:W-:Y:S03]  /*11120*/  FFMA.FTZ R89, R89, R3, -R46 ;  /* 0x0000000359597223 */ /* 0x000fe6000001082e */
[----:B------:R-:W2:Y:S01]  /*11130*/  MUFU.EX2 R111, R111 ;  /* 0x0000006f006f7308 */ /* 0x000ea20000000800 */
[----:B-1----:R-:W-:Y:S01]  /*11140*/  F2FP.BF16.F32.PACK_AB R25, R105, R107 ;  /* 0x0000006b6919723e */ /* 0x002fe200000010ff */
[----:B------:R-:W-:Y:S01]  /*11150*/  FADD.FTZ R5, -R5, R86 ;  /* 0x0000005605057221 */ /* 0x000fe20000010100 */
[----:B------:R-:W-:Y:S01]  /*11160*/  LOP3.LUT R4, R40, 0x8, RZ, 0xc0, !PT ;  /* 0x0000000828047812 */ /* 0x000fe200078ec0ff */
[-CC-:B------:R-:W-:Y:S01]  /*11170*/  FFMA.FTZ R86, R114, R3.reuse, -R46.reuse ;  /* 0x0000000372567223 */ /* 0x180fe2000001082e */
[----:B------:R-:W-:Y:S01]  /*11180*/  FFMA.FTZ R64, R64, R3, -R46 ;  /* 0x0000000340407223 */ /* 0x000fe2000001082e */
[----:B------:R-:W-:Y:S01]  /*11190*/  FMUL.FTZ R5, R3, R5 ;  /* 0x0000000503057220 */ /* 0x000fe20000410000 */
[----:B------:R-:W-:Y:S03]  /*111a0*/  LOP3.LUT R4, R4, 0xc0, R132, 0xf8, !PT ;  /* 0x000000c004047812 */ /* 0x000fe600078ef884 */
[----:B------:R-:W1:Y:S01]  /*111b0*/  MUFU.EX2 R104, R104 ;  /* 0x0000006800687308 */ /* 0x000e620000000800 */
[----:B------:R-:W-:Y:S04]  /*111c0*/  LOP3.LUT R132, R132, 0x120, RZ, 0xc0, !PT ;  /* 0x0000012084847812 */ /* 0x000fe800078ec0ff */
[----:B------:R-:W-:Y:S05]  /*111d0*/  LOP3.LUT R4, R132, R4, R131, 0xf6, !PT ;  /* 0x0000000484047212 */ /* 0x000fea00078ef683 */
[----:B------:R-:W3:Y:S01]  /*111e0*/  MUFU.EX2 R101, R101 ;  /* 0x0000006500657308 */ /* 0x000ee20000000800 */
[----:B------:R-:W-:Y:S02]  /*111f0*/  LEA R42, R4, UR6, 0x1 ;  /* 0x00000006042a7c11 */ /* 0x000fe4000f8e08ff */
[----:B--2---:R-:W-:Y:S02]  /*11200*/  F2FP.BF16.F32.PACK_AB R24, R108, R111 ;  /* 0x0000006f6c18723e */ /* 0x004fe400000010ff */
[----:B------:R-:W-:Y:S01]  /*11210*/  FSEL R4, R0, RZ, P0 ;  /* 0x000000ff00047208 */ /* 0x000fe20000000000 */
[----:B------:R-:W2:Y:S01]  /*11220*/  LDSM.16.MT88.4 R12, [R42+0x3000] ;  /* 0x003000002a0c783b */ /* 0x000ea20000004200 */
[----:B------:R-:W-:Y:S03]  /*11230*/  VIADD R41, R42, 0x3020 ;  /* 0x000030202a297836 */ /* 0x000fe60000000000 */
[----:B------:R-:W4:Y:S01]  /*11240*/  MUFU.EX2 R23, R5 ;  /* 0x0000000500177308 */ /* 0x000f220000000800 */
[----:B-1----:R-:W-:Y:S01]  /*11250*/  F2FP.BF16.F32.PACK_AB R26, R104, R106 ;  /* 0x0000006a681a723e */ /* 0x002fe200000010ff */
[----:B------:R-:W-:Y:S01]  /*11260*/  FADD.FTZ R4, -R4, R87 ;  /* 0x0000005704047221 */ /* 0x000fe20000010100 */
[--C-:B------:R-:W-:Y:S01]  /*11270*/  FFMA.FTZ R87, R113, R3, -R46.reuse ;  /* 0x0000000371577223 */ /* 0x100fe2000001082e */
[----:B------:R-:W-:Y:S01]  /*11280*/  ISETP.GT.AND P0, PT, R160, R138, PT ;  /* 0x0000008aa000720c */ /* 0x000fe20003f04270 */
[----:B------:R-:W-:Y:S01]  /*11290*/  LDSM.16.MT88.4 R32, [R42+0x3400] ;  /* 0x003400002a20783b */ /* 0x000fe20000004200 */
[----:B------:R-:W-:Y:S04]  /*112a0*/  FMUL.FTZ R4, R3, R4 ;  /* 0x0000000403047220 */ /* 0x000fe80000410000 */
[----:B------:R-:W-:Y:S01]  /*112b0*/  MUFU.EX2 R103, R103 ;  /* 0x0000006700677308 */ /* 0x000fe20000000800 */
[----:B---3--:R-:W-:Y:S09]  /*112c0*/  F2FP.BF16.F32.PACK_AB R27, R101, R102 ;  /* 0x00000066651b723e */ /* 0x008ff200000010ff */
[----:B------:R-:W1:Y:S01]  /*112d0*/  MUFU.EX2 R22, R4 ;  /* 0x0000000400167308 */ /* 0x000e620000000800 */
[C---:B----4-:R-:W-:Y:S01]  /*112e0*/  FMUL.FTZ R5, R23.reuse, R81 ;  /* 0x0000005117057220 */ /* 0x050fe20000410000 */
[C---:B------:R-:W-:Y:S01]  /*112f0*/  FMUL.FTZ R8, R23.reuse, R76 ;  /* 0x0000004c17087220 */ /* 0x040fe20000410000 */
[C---:B------:R-:W-:Y:S01]  /*11300*/  FMUL.FTZ R9, R23.reuse, R77 ;  /* 0x0000004d17097220 */ /* 0x040fe20000410000 */
[C---:B------:R-:W-:Y:S01]  /*11310*/  FMUL.FTZ R17, R23.reuse, R69 ;  /* 0x0000004517117220 */ /* 0x040fe20000410000 */
[----:B------:R-:W-:Y:S01]  /*11320*/  FFMA.FTZ R111, R23, R159, R111 ;  /* 0x0000009f176f7223 */ /* 0x000fe2000001006f */
[-C--:B------:R-:W-:Y:S01]  /*11330*/  FFMA.FTZ R69, R124, R3.reuse, -R43 ;  /* 0x000000037c457223 */ /* 0x080fe2000001082b */
[--C-:B------:R-:W-:Y:S03]  /*11340*/  FFMA.FTZ R81, R118, R3, -R46.reuse ;  /* 0x0000000376517223 */ /* 0x100fe6000001082e */
[----:B------:R-:W-:Y:S01]  /*11350*/  MUFU.EX2 R99, R99 ;  /* 0x0000006300637308 */ /* 0x000fe20000000800 */
[----:B------:R-:W-:Y:S04]  /*11360*/  FADD.FTZ R111, R108, R111 ;  /* 0x0000006f6c6f7221 */ /* 0x000fe80000010000 */
[----:B------:R-:W-:Y:S05]  /*11370*/  FADD.FTZ R106, R106, R111 ;  /* 0x0000006f6a6a7221 */ /* 0x000fea0000010000 */
[----:B------:R-:W3:Y:S01]  /*11380*/  MUFU.EX2 R98, R98 ;  /* 0x0000006200627308 */ /* 0x000ee20000000800 */
[C---:B-1----:R-:W-:Y:S01]  /*11390*/  FMUL.FTZ R6, R22.reuse, R82 ;  /* 0x0000005216067220 */ /* 0x042fe20000410000 */
[C---:B------:R-:W-:Y:S01]  /*113a0*/  FMUL.FTZ R7, R22.reuse, R83 ;  /* 0x0000005316077220 */ /* 0x040fe20000410000 */
[C---:B------:R-:W-:Y:S01]  /*113b0*/  FMUL.FTZ R10, R22.reuse, R78 ;  /* 0x0000004e160a7220 */ /* 0x040fe20000410000 */
[C---:B------:R-:W-:Y:S01]  /*113c0*/  FMUL.FTZ R11, R22.reuse, R79 ;  /* 0x0000004f160b7220 */ /* 0x040fe20000410000 */
[C---:B------:R-:W-:Y:S01]  /*113d0*/  FMUL.FTZ R18, R22.reuse, R70 ;  /* 0x0000004616127220 */ /* 0x040fe20000410000 */
[----:B------:R-:W-:Y:S01]  /*113e0*/  LDSM.16.MT88.4 R76, [R42+0x4c00] ;  /* 0x004c00002a4c783b */ /* 0x000fe20000004200 */
[C---:B------:R-:W-:Y:S03]  /*113f0*/  FMUL.FTZ R19, R22.reuse, R71 ;  /* 0x0000004716137220 */ /* 0x040fe60000410000 */
[----:B------:R-:W1:Y:S01]  /*11400*/  MUFU.EX2 R95, R95 ;  /* 0x0000005f005f7308 */ /* 0x000e620000000800 */
[----:B------:R-:W-:Y:S01]  /*11410*/  FFMA.FTZ R107, R22, R158, R107 ;  /* 0x0000009e166b7223 */ /* 0x000fe2000001006b */
[----:B------:R-:W-:Y:S02]  /*11420*/  VIADD R4, R42, 0x3000 ;  /* 0x000030002a047836 */ /* 0x000fe40000000000 */
[-CC-:B------:R-:W-:Y:S01]  /*11430*/  FFMA.FTZ R82, R116, R3.reuse, -R43.reuse ;  /* 0x0000000374527223 */ /* 0x180fe2000001082b */
[-C--:B------:R-:W-:Y:S01]  /*11440*/  FFMA.FTZ R83, R115, R3.reuse, -R43 ;  /* 0x0000000373537223 */ /* 0x080fe2000001082b */
[-CC-:B------:R-:W-:Y:S01]  /*11450*/  FFMA.FTZ R70, R125, R3.reuse, -R46.reuse ;  /* 0x000000037d467223 */ /* 0x180fe2000001082e */
[----:B------:R-:W-:Y:S02]  /*11460*/  @P2 VIADD R41, R4, 0xffffffe0 ;  /* 0xffffffe004292836 */ /* 0x000fe40000000000 */
[----:B------:R-:W-:Y:S01]  /*11470*/  FMUL.FTZ R4, R23, R80 ;  /* 0x0000005017047220 */ /* 0x000fe20000410000 */
[----:B------:R-:W-:Y:S01]  /*11480*/  MUFU.EX2 R96, R96 ;  /* 0x0000006000607308 */ /* 0x000fe20000000800 */
[-CC-:B------:R-:W-:Y:S01]  /*11490*/  FFMA.FTZ R71, R122, R3.reuse, -R46.reuse ;  /* 0x000000037a477223 */ /* 0x180fe2000001082e */
[----:B------:R-:W-:Y:S01]  /*114a0*/  FFMA.FTZ R80, R117, R3, -R46 ;  /* 0x0000000375507223 */ /* 0x000fe2000001082e */
[----:B------:R-:W4:Y:S01]  /*114b0*/  LDSM.16.MT88.4 R28, [R41] ;  /* 0x00000000291c783b */ /* 0x000f220000004200 */
[----:B------:R-:W-:Y:S01]  /*114c0*/  FADD.FTZ R107, R105, R107 ;  /* 0x0000006b696b7221 */ /* 0x000fe20000010000 */
[----:B------:R-:W-:Y:S01]  /*114d0*/  FADD.FTZ R106, R104, R106 ;  /* 0x0000006a686a7221 */ /* 0x000fe20000010000 */
[C---:B--2---:R-:W-:Y:S04]  /*114e0*/  HMMA.16816.F32.BF16 R4, R24.reuse, R12, R4 ;  /* 0x0000000c1804723c */ /* 0x044fe80000041804 */
[----:B------:R-:W2:Y:S01]  /*114f0*/  MUFU.EX2 R94, R94 ;  /* 0x0000005e005e7308 */ /* 0x000ea20000000800 */
[----:B------:R-:W5:Y:S01]  /*11500*/  LDSM.16.MT88.4 R36, [R41+0x400] ;  /* 0x000400002924783b */ /* 0x000f620000004200 */
[C---:B------:R-:W-:Y:S01]  /*11510*/  FMUL.FTZ R12, R23.reuse, R72 ;  /* 0x00000048170c7220 */ /* 0x040fe20000410000 */
[C---:B------:R-:W-:Y:S01]  /*11520*/  FMUL.FTZ R13, R23.reuse, R73 ;  /* 0x00000049170d7220 */ /* 0x040fe20000410000 */
[C---:B------:R-:W-:Y:S06]  /*11530*/  HMMA.16816.F32.BF16 R8, R24.reuse, R14, R8 ;  /* 0x0000000e1808723c */ /* 0x040fec0000041808 */
[----:B------:R-:W-:Y:S01]  /*11540*/  MUFU.EX2 R92, R92 ;  /* 0x0000005c005c7308 */ /* 0x000fe20000000800 */
[C---:B------:R-:W-:Y:S01]  /*11550*/  FMUL.FTZ R14, R22.reuse, R74 ;  /* 0x0000004a160e7220 */ /* 0x040fe20000410000 */
[----:B------:R-:W-:Y:S01]  /*11560*/  FMUL.FTZ R15, R22, R75 ;  /* 0x0000004b160f7220 */ /* 0x000fe20000410000 */
[-CC-:B------:R-:W-:Y:S01]  /*11570*/  FFMA.FTZ R72, R16, R3.reuse, -R46.reuse ;  /* 0x0000000310487223 */ /* 0x180fe2000001082e */
[----:B------:R-:W-:Y:S01]  /*11580*/  FMUL.FTZ R16, R23, R68 ;  /* 0x0000004417107220 */ /* 0x000fe20000410000 */
[-CC-:B------:R-:W-:Y:S01]  /*11590*/  FFMA.FTZ R68, R123, R3.reuse, -R43.reuse ;  /* 0x000000037b447223 */ /* 0x180fe2000001082b */
[-CC-:B------:R-:W-:Y:S01]  /*115a0*/  FFMA.FTZ R75, R120, R3.reuse, -R43.reuse ;  /* 0x00000003784b7223 */ /* 0x180fe2000001082b */
[-C--:B------:R-:W-:Y:S03]  /*115b0*/  FFMA.FTZ R74, R119, R3.reuse, -R43 ;  /* 0x00000003774a7223 */ /* 0x080fe6000001082b */
[----:B------:R-:W2:Y:S01]  /*115c0*/  MUFU.EX2 R91, R91 ;  /* 0x0000005b005b7308 */ /* 0x000ea20000000800 */
[----:B------:R-:W-:Y:S01]  /*115d0*/  FFMA.FTZ R73, R121, R3, -R46 ;  /* 0x0000000379497223 */ /* 0x000fe2000001082e */
[----:B------:R-:W-:Y:S04]  /*115e0*/  FADD.FTZ R107, R102, R107 ;  /* 0x0000006b666b7221 */ /* 0x000fe80000010000 */
[----:B------:R-:W-:Y:S04]  /*115f0*/  FADD.FTZ R101, R101, R107 ;  /* 0x0000006b65657221 */ /* 0x000fe80000010000 */
[----:B------:R-:W-:Y:S01]  /*11600*/  MUFU.EX2 R93, R93 ;  /* 0x0000005d005d7308 */ /* 0x000fe20000000800 */
[----:B---3--:R-:W-:Y:S09]  /*11610*/  FADD.FTZ R101, R98, R101 ;  /* 0x0000006562657221 */ /* 0x008ff20000010000 */
[----:B------:R-:W3:Y:S01]  /*11620*/  MUFU.EX2 R88, R88 ;  /* 0x0000005800587308 */ /* 0x000ee20000000800 */
[C---:B----4-:R-:W-:Y:S09]  /*11630*/  HMMA.16816.F32.BF16 R12, R24.reuse, R28, R12 ;  /* 0x0000001c180c723c */ /* 0x050ff2000004180c */
[----:B------:R-:W4:Y:S01]  /*11640*/  MUFU.EX2 R65, R65 ;  /* 0x0000004100417308 */ /* 0x000f220000000800 */
[----:B------:R-:W-:Y:S01]  /*11650*/  HMMA.16816.F32.BF16 R16, R24, R30, R16 ;  /* 0x0000001e1810723c */ /* 0x000fe20000041810 */
[----:B------:R-:W4:Y:S02]  /*11660*/  LDSM.16.MT88.4 R28, [R42+0x3800] ;  /* 0x003800002a1c783b */ /* 0x000f240000004200 */
[----:B------:R-:W-:Y:S01]  /*11670*/  F2FP.BF16.F32.PACK_AB R24, R99, R103 ;  /* 0x000000676318723e */ /* 0x000fe200000010ff */
[----:B------:R-:W-:Y:S05]  /*11680*/  FADD.FTZ R103, R103, R106 ;  /* 0x0000006a67677221 */ /* 0x000fea0000010000 */
[----:B------:R-:W-:Y:S01]  /*11690*/  MUFU.EX2 R62, R62 ;  /* 0x0000003e003e7308 */ /* 0x000fe20000000800 */
[C---:B-1----:R-:W-:Y:S01]  /*116a0*/  F2FP.BF16.F32.PACK_AB R25, R95.reuse, R98 ;  /* 0x000000625f19723e */ /* 0x042fe200000010ff */
[----:B------:R-:W-:Y:S01]  /*116b0*/  FADD.FTZ R95, R95, R101 ;  /* 0x000000655f5f7221 */ /* 0x000fe20000010000 */
[----:B--2---:R-:W-:Y:S01]  /*116c0*/  F2FP.BF16.F32.PACK_AB R26, R94, R96 ;  /* 0x000000605e1a723e */ /* 0x004fe200000010ff */
[----:B------:R-:W-:Y:S01]  /*116d0*/  FADD.FTZ R103, R99, R103 ;  /* 0x0000006763677221 */ /* 0x000fe20000010000 */
[C---:B------:R-:W-:Y:S01]  /*116e0*/  F2FP.BF16.F32.PACK_AB R27, R91.reuse, R92 ;  /* 0x0000005c5b1b723e */ /* 0x040fe200000010ff */
[----:B------:R-:W-:Y:S04]  /*116f0*/  FADD.FTZ R95, R92, R95 ;  /* 0x0000005f5c5f7221 */ /* 0x000fe80000010000 */
[----:B------:R-:W1:Y:S01]  /*11700*/  MUFU.EX2 R61, R61 ;  /* 0x0000003d003d7308 */ /* 0x000e620000000800 */
[----:B------:R-:W-:Y:S01]  /*11710*/  FADD.FTZ R96, R96, R103 ;  /* 0x0000006760607221 */ /* 0x000fe20000010000 */
[----:B------:R-:W-:Y:S01]  /*11720*/  FADD.FTZ R91, R91, R95 ;  /* 0x0000005f5b5b7221 */ /* 0x000fe20000010000 */
[C---:B------:R-:W-:Y:S03]  /*11730*/  HMMA.16816.F32.BF16 R4, R24.reuse, R32, R4 ;  /* 0x000000201804723c */ /* 0x040fe60000041804 */
[----:B------:R-:W-:Y:S04]  /*11740*/  FADD.FTZ R96, R94, R96 ;  /* 0x000000605e607221 */ /* 0x000fe80000010000 */
[----:B------:R-:W-:Y:S01]  /*11750*/  MUFU.EX2 R60, R60 ;  /* 0x0000003c003c7308 */ /* 0x000fe20000000800 */
[----:B---3--:R-:W-:Y:S01]  /*11760*/  FADD.FTZ R91, R88, R91 ;  /* 0x0000005b585b7221 */ /* 0x008fe20000010000 */
[C---:B------:R-:W-:Y:S01]  /*11770*/  HMMA.16816.F32.BF16 R8, R24.reuse, R34, R8 ;  /* 0x000000221808723c */ /* 0x040fe20000041808 */
[----:B------:R-:W2:Y:S07]  /*11780*/  LDSM.16.MT88.4 R32, [R41+0x800] ;  /* 0x000800002920783b */ /* 0x000eae0000004200 */
[----:B------:R-:W3:Y:S01]  /*11790*/  MUFU.EX2 R59, R59 ;  /* 0x0000003b003b7308 */ /* 0x000ee20000000800 */
[C---:B-----5:R-:W-:Y:S09]  /*117a0*/  HMMA.16816.F32.BF16 R12, R24.reuse, R36, R12 ;  /* 0x00000024180c723c */ /* 0x060ff2000004180c */
[----:B------:R-:W5:Y:S01]  /*117b0*/  MUFU.EX2 R57, R57 ;  /* 0x0000003900397308 */ /* 0x000f620000000800 */
[----:B------:R-:W-:Y:S01]  /*117c0*/  HMMA.16816.F32.BF16 R16, R24, R38, R16 ;  /* 0x000000261810723c */ /* 0x000fe20000041810 */
[----:B------:R-:W2:Y:S02]  /*117d0*/  LDSM.16.MT88.4 R36, [R42+0x3c00] ;  /* 0x003c00002a24783b */ /* 0x000ea40000004200 */
[C---:B------:R-:W-:Y:S06]  /*117e0*/  F2FP.BF16.F32.PACK_AB R24, R66.reuse, R93 ;  /* 0x0000005d4218723e */ /* 0x040fec00000010ff */
[----:B------:R-:W-:Y:S01]  /*117f0*/  MUFU.EX2 R53, R53 ;  /* 0x0000003500357308 */ /* 0x000fe20000000800 */
[----:B----4-:R-:W-:Y:S01]  /*11800*/  F2FP.BF16.F32.PACK_AB R25, R65, R88 ;  /* 0x000000584119723e */ /* 0x010fe200000010ff */
[----:B------:R-:W-:Y:S01]  /*11810*/  FADD.FTZ R93, R93, R96 ;  /* 0x000000605d5d7221 */ /* 0x000fe20000010000 */
[----:B-1----:R-:W-:Y:S01]  /*11820*/  F2FP.BF16.F32.PACK_AB R26, R61, R62 ;  /* 0x0000003e3d1a723e */ /* 0x002fe200000010ff */
[----:B------:R-:W-:Y:S01]  /*11830*/  FADD.FTZ R65, R65, R91 ;  /* 0x0000005b41417221 */ /* 0x000fe20000010000 */
[----:B---3--:R-:W-:Y:S01]  /*11840*/  F2FP.BF16.F32.PACK_AB R27, R59, R60 ;  /* 0x0000003c3b1b723e */ /* 0x008fe200000010ff */
[----:B------:R-:W-:Y:S04]  /*11850*/  FADD.FTZ R93, R66, R93 ;  /* 0x0000005d425d7221 */ /* 0x000fe80000010000 */
[----:B------:R-:W1:Y:S01]  /*11860*/  MUFU.EX2 R56, R56 ;  /* 0x0000003800387308 */ /* 0x000e620000000800 */
[----:B------:R-:W-:Y:S01]  /*11870*/  FADD.FTZ R65, R60, R65 ;  /* 0x000000413c417221 */ /* 0x000fe20000010000 */
[----:B------:R-:W-:Y:S01]  /*11880*/  FADD.FTZ R93, R62, R93 ;  /* 0x0000005d3e5d7221 */ /* 0x000fe20000010000 */
[C---:B------:R-:W-:Y:S03]  /*11890*/  HMMA.16816.F32.BF16 R4, R24.reuse, R28, R4 ;  /* 0x0000001c1804723c */ /* 0x040fe60000041804 */
[----:B------:R-:W-:Y:S04]  /*118a0*/  FADD.FTZ R61, R61, R93 ;  /* 0x0000005d3d3d7221 */ /* 0x000fe80000010000 */
[----:B------:R-:W3:Y:S01]  /*118b0*/  MUFU.EX2 R52, R52 ;  /* 0x0000003400347308 */ /* 0x000ee20000000800 */
[----:B------:R-:W-:Y:S01]  /*118c0*/  FADD.FTZ R59, R59, R65 ;  /* 0x000000413b3b7221 */ /* 0x000fe20000010000 */
[----:B-----5:R-:W-:Y:S01]  /*118d0*/  FADD.FTZ R61, R57, R61 ;  /* 0x0000003d393d7221 */ /* 0x020fe20000010000 */
[C---:B------:R-:W-:Y:S01]  /*118e0*/  HMMA.16816.F32.BF16 R8, R24.reuse, R30, R8 ;  /* 0x0000001e1808723c */ /* 0x040fe20000041808 */
[----:B------:R-:W4:Y:S06]  /*118f0*/  LDSM.16.MT88.4 R28, [R41+0xc00] ;  /* 0x000c0000291c783b */ /* 0x000f2c0000004200 */
[----:B------:R-:W5:Y:S01]  /*11900*/  MUFU.EX2 R47, R47 ;  /* 0x0000002f002f7308 */ /* 0x000f620000000800 */
[----:B-1----:R-:W-:Y:S01]  /*11910*/  FADD.FTZ R59, R56, R59 ;  /* 0x0000003b383b7221 */ /* 0x002fe20000010000 */
[C---:B--2---:R-:W-:Y:S08]  /*11920*/  HMMA.16816.F32.BF16 R12, R24.reuse, R32, R12 ;  /* 0x00000020180c723c */ /* 0x044ff0000004180c */
[----:B------:R-:W1:Y:S01]  /*11930*/  MUFU.EX2 R48, R48 ;  /* 0x0000003000307308 */ /* 0x000e620000000800 */
[----:B------:R-:W-:Y:S01]  /*11940*/  HMMA.16816.F32.BF16 R16, R24, R34, R16 ;  /* 0x000000221810723c */ /* 0x000fe20000041810 */
[----:B------:R-:W2:Y:S02]  /*11950*/  LDSM.16.MT88.4 R32, [R42+0x4000] ;  /* 0x004000002a20783b */ /* 0x000ea40000004200 */
[C---:B------:R-:W-:Y:S06]  /*11960*/  F2FP.BF16.F32.PACK_AB R24, R53.reuse, R57 ;  /* 0x000000393518723e */ /* 0x040fec00000010ff */
[----:B------:R-:W4:Y:S01]  /*11970*/  MUFU.EX2 R54, R54 ;  /* 0x0000003600367308 */ /* 0x000f220000000800 */
[C---:B---3--:R-:W-:Y:S01]  /*11980*/  F2FP.BF16.F32.PACK_AB R25, R52.reuse, R56 ;  /* 0x000000383419723e */ /* 0x048fe200000010ff */
[----:B------:R-:W-:Y:S01]  /*11990*/  FADD.FTZ R53, R53, R61 ;  /* 0x0000003d35357221 */ /* 0x000fe20000010000 */
[----:B------:R-:W-:Y:S03]  /*119a0*/  FADD.FTZ R52, R52, R59 ;  /* 0x0000003b34347221 */ /* 0x000fe60000010000 */
[----:B-----5:R-:W-:Y:S04]  /*119b0*/  FADD.FTZ R53, R47, R53 ;  /* 0x000000352f357221 */ /* 0x020fe80000010000 */
[----:B------:R-:W3:Y:S01]  /*119c0*/  MUFU.EX2 R58, R58 ;  /* 0x0000003a003a7308 */ /* 0x000ee20000000800 */
[C---:B-1----:R-:W-:Y:S01]  /*119d0*/  F2FP.BF16.F32.PACK_AB R26, R48.reuse, R47 ;  /* 0x0000002f301a723e */ /* 0x042fe200000010ff */
[----:B------:R-:W-:Y:S08]  /*119e0*/  FADD.FTZ R48, R48, R53 ;  /* 0x0000003530307221 */ /* 0x000ff00000010000 */
[----:B------:R-:W1:Y:S01]  /*119f0*/  MUFU.EX2 R50, R50 ;  /* 0x0000003200327308 */ /* 0x000e620000000800 */
[----:B----4-:R-:W-:Y:S09]  /*11a00*/  FADD.FTZ R52, R54, R52 ;  /* 0x0000003436347221 */ /* 0x010ff20000010000 */
[----:B------:R-:W-:Y:S01]  /*11a10*/  MUFU.EX2 R49, R49 ;  /* 0x0000003100317308 */ /* 0x000fe20000000800 */
[C---:B---3--:R-:W-:Y:S01]  /*11a20*/  F2FP.BF16.F32.PACK_AB R27, R58.reuse, R54 ;  /* 0x000000363a1b723e */ /* 0x048fe200000010ff */
[----:B------:R-:W-:Y:S08]  /*11a30*/  FADD.FTZ R58, R58, R52 ;  /* 0x000000343a3a7221 */ /* 0x000ff00000010000 */
[----:B------:R-:W3:Y:S01]  /*11a40*/  MUFU.EX2 R63, R63 ;  /* 0x0000003f003f7308 */ /* 0x000ee20000000800 */
[C---:B------:R-:W-:Y:S03]  /*11a50*/  HMMA.16816.F32.BF16 R4, R24.reuse, R36, R4 ;  /* 0x000000241804723c */ /* 0x040fe60000041804 */
[----:B-1----:R-:W-:Y:S06]  /*11a60*/  FADD.FTZ R48, R50, R48 ;  /* 0x0000003032307221 */ /* 0x002fec0000010000 */
[----:B------:R-:W1:Y:S01]  /*11a70*/  MUFU.EX2 R67, R67 ;  /* 0x0000004300437308 */ /* 0x000e620000000800 */
[C---:B------:R-:W-:Y:S01]  /*11a80*/  HMMA.16816.F32.BF16 R8, R24.reuse, R38, R8 ;  /* 0x000000261808723c */ /* 0x040fe20000041808 */
[----:B------:R-:W4:Y:S08]  /*11a90*/  LDSM.16.MT88.4 R36, [R41+0x1000] ;  /* 0x001000002924783b */ /* 0x000f300000004200 */
[----:B------:R-:W5:Y:S01]  /*11aa0*/  MUFU.EX2 R72, R72 ;  /* 0x0000004800487308 */ /* 0x000f620000000800 */
[C---:B------:R-:W-:Y:S03]  /*11ab0*/  HMMA.16816.F32.BF16 R12, R24.reuse, R28, R12 ;  /* 0x0000001c180c723c */ /* 0x040fe6000004180c */
[----:B---3--:R-:W-:Y:S06]  /*11ac0*/  FADD.FTZ R58, R63, R58 ;  /* 0x0000003a3f3a7221 */ /* 0x008fec0000010000 */
[----:B------:R-:W3:Y:S01]  /*11ad0*/  MUFU.EX2 R70, R70 ;  /* 0x0000004600467308 */ /* 0x000ee20000000800 */
[----:B------:R-:W-:Y:S01]  /*11ae0*/  HMMA.16816.F32.BF16 R16, R24, R30, R16 ;  /* 0x0000001e1810723c */ /* 0x000fe20000041810 */
[----:B------:R-:W4:Y:S02]  /*11af0*/  LDSM.16.MT88.4 R28, [R42+0x4400] ;  /* 0x004400002a1c783b */ /* 0x000f240000004200 */
[C---:B------:R-:W-:Y:S01]  /*11b00*/  F2FP.BF16.F32.PACK_AB R24, R49.reuse, R50 ;  /* 0x000000323118723e */ /* 0x040fe200000010ff */
[----:B------:R-:W-:Y:S01]  /*11b10*/  FADD.FTZ R49, R49, R48 ;  /* 0x0000003031317221 */ /* 0x000fe20000010000 */
[C---:B-1----:R-:W-:Y:S01]  /*11b20*/  F2FP.BF16.F32.PACK_AB R25, R67.reuse, R63 ;  /* 0x0000003f4319723e */ /* 0x042fe200000010ff */
[----:B------:R-:W-:Y:S03]  /*11b30*/  FADD.FTZ R58, R67, R58 ;  /* 0x0000003a433a7221 */ /* 0x000fe60000010000 */
[----:B------:R-:W-:Y:S01]  /*11b40*/  MUFU.EX2 R69, R69 ;  /* 0x0000004500457308 */ /* 0x000fe20000000800 */
[----:B-----5:R-:W-:Y:S09]  /*11b50*/  FADD.FTZ R49, R72, R49 ;  /* 0x0000003148317221 */ /* 0x020ff20000010000 */
[----:B------:R-:W1:Y:S01]  /*11b60*/  MUFU.EX2 R68, R68 ;  /* 0x0000004400447308 */ /* 0x000e620000000800 */
[C---:B---3--:R-:W-:Y:S01]  /*11b70*/  F2FP.BF16.F32.PACK_AB R26, R70.reuse, R72 ;  /* 0x00000048461a723e */ /* 0x048fe200000010ff */
[----:B------:R-:W-:Y:S08]  /*11b80*/  FADD.FTZ R70, R70, R49 ;  /* 0x0000003146467221 */ /* 0x000ff00000010000 */
[----:B------:R-:W3:Y:S10]  /*11b90*/  MUFU.EX2 R71, R71 ;  /* 0x0000004700477308 */ /* 0x000ef40000000800 */
[----:B------:R-:W5:Y:S01]  /*11ba0*/  MUFU.EX2 R73, R73 ;  /* 0x0000004900497308 */ /* 0x000f620000000800 */
[C---:B-1----:R-:W-:Y:S01]  /*11bb0*/  F2FP.BF16.F32.PACK_AB R27, R68.reuse, R69 ;  /* 0x00000045441b723e */ /* 0x042fe200000010ff */
[----:B------:R-:W-:Y:S04]  /*11bc0*/  FADD.FTZ R69, R69, R58 ;  /* 0x0000003a45457221 */ /* 0x000fe80000010000 */
[----:B------:R-:W-:Y:S04]  /*11bd0*/  FADD.FTZ R69, R68, R69 ;  /* 0x0000004544457221 */ /* 0x000fe80000010000 */
[----:B------:R-:W1:Y:S01]  /*11be0*/  MUFU.EX2 R75, R75 ;  /* 0x0000004b004b7308 */ /* 0x000e620000000800 */
[C---:B--2---:R-:W-:Y:S03]  /*11bf0*/  HMMA.16816.F32.BF16 R4, R24.reuse, R32, R4 ;  /* 0x000000201804723c */ /* 0x044fe60000041804 */
[----:B---3--:R-:W-:Y:S06]  /*11c00*/  FADD.FTZ R70, R71, R70 ;  /* 0x0000004647467221 */ /* 0x008fec0000010000 */
[----:B------:R-:W2:Y:S01]  /*11c10*/  MUFU.EX2 R74, R74 ;  /* 0x0000004a004a7308 */ /* 0x000ea20000000800 */
[C---:B------:R-:W-:Y:S01]  /*11c20*/  HMMA.16816.F32.BF16 R8, R24.reuse, R34, R8 ;  /* 0x000000221808723c */ /* 0x040fe20000041808 */
[----:B------:R-:W3:Y:S02]  /*11c30*/  LDSM.16.MT88.4 R32, [R41+0x1400] ;  /* 0x001400002920783b */ /* 0x000ee40000004200 */
[----:B-----5:R-:W-:Y:S06]  /*11c40*/  FADD.FTZ R70, R73, R70 ;  /* 0x0000004649467221 */ /* 0x020fec0000010000 */
[----:B------:R-:W-:Y:S01]  /*11c50*/  MUFU.EX2 R81, R81 ;  /* 0x0000005100517308 */ /* 0x000fe20000000800 */
[C---:B----4-:R-:W-:Y:S03]  /*11c60*/  HMMA.16816.F32.BF16 R12, R24.reuse, R36, R12 ;  /* 0x00000024180c723c */ /* 0x050fe6000004180c */
[----:B-1----:R-:W-:Y:S06]  /*11c70*/  FADD.FTZ R69, R75, R69 ;  /* 0x000000454b457221 */ /* 0x002fec0000010000 */
[----:B------:R-:W1:Y:S01]  /*11c80*/  MUFU.EX2 R80, R80 ;  /* 0x0000005000507308 */ /* 0x000e620000000800 */
[----:B------:R-:W-:Y:S01]  /*11c90*/  HMMA.16816.F32.BF16 R16, R24, R38, R16 ;  /* 0x000000261810723c */ /* 0x000fe20000041810 */
[----:B------:R-:W4:Y:S02]  /*11ca0*/  LDSM.16.MT88.4 R36, [R42+0x4800] ;  /* 0x004800002a24783b */ /* 0x000f240000004200 */
[----:B------:R-:W-:Y:S02]  /*11cb0*/  F2FP.BF16.F32.PACK_AB R24, R73, R71 ;  /* 0x000000474918723e */ /* 0x000fe400000010ff */
[C---:B--2---:R-:W-:Y:S01]  /*11cc0*/  F2FP.BF16.F32.PACK_AB R25, R74.reuse, R75 ;  /* 0x0000004b4a19723e */ /* 0x044fe200000010ff */
[----:B------:R-:W-:Y:S03]  /*11cd0*/  FADD.FTZ R74, R74, R69 ;  /* 0x000000454a4a7221 */ /* 0x000fe60000010000 */
[----:B------:R-:W-:Y:S10]  /*11ce0*/  MUFU.EX2 R82, R82 ;  /* 0x0000005200527308 */ /* 0x000ff40000000800 */
[----:B------:R-:W2:Y:S01]  /*11cf0*/  MUFU.EX2 R83, R83 ;  /* 0x0000005300537308 */ /* 0x000ea20000000800 */
[----:B-1----:R-:W-:Y:S01]  /*11d00*/  F2FP.BF16.F32.PACK_AB R26, R80, R81 ;  /* 0x00000051501a723e */ /* 0x002fe200000010ff */
[----:B------:R-:W-:Y:S08]  /*11d10*/  FADD.FTZ R81, R81, R70 ;  /* 0x0000004651517221 */ /* 0x000ff00000010000 */
        /* <DEDUP_REMOVED lines=12> */
[-CC-:B------:R-:W-:Y:S01]  /*11de0*/  FFMA.FTZ R32, R45, R3.reuse, -R46.reuse ;  /* 0x000000032d207223 */ /* 0x180fe2000001082e */
[----:B------:R-:W3:Y:S03]  /*11df0*/  LDSM.16.MT88.4 R20, [R41+0x1c00] ;  /* 0x001c00002914783b */ /* 0x000ee60000004200 */
[----:B------:R-:W4:Y:S01]  /*11e00*/  MUFU.EX2 R100, R100 ;  /* 0x0000006400647308 */ /* 0x000f220000000800 */
[----:B------:R-:W-:Y:S03]  /*11e10*/  HMMA.16816.F32.BF16 R16, R24, R34, R16 ;  /* 0x000000221810723c */ /* 0x000fe60000041810 */
[----:B-1----:R-:W-:Y:S01]  /*11e20*/  F2FP.BF16.F32.PACK_AB R24, R87, R86 ;  /* 0x000000565718723e */ /* 0x002fe200000010ff */
[----:B------:R-:W-:Y:S01]  /*11e30*/  FFMA.FTZ R46, R44, R3, -R46 ;  /* 0x000000032c2e7223 */ /* 0x000fe2000001082e */
[----:B--2---:R-:W-:Y:S01]  /*11e40*/  F2FP.BF16.F32.PACK_AB R25, R109, R112 ;  /* 0x000000706d19723e */ /* 0x004fe200000010ff */
        /* <DEDUP_REMOVED lines=9> */
[----:B------:R-:W2:Y:S01]  /*11ee0*/  MUFU.EX2 R89, R89 ;  /* 0x0000005900597308 */ /* 0x000ea20000000800 */
[----:B------:R-:W-:Y:S09]  /*11ef0*/  IMAD.MOV.U32 R87, RZ, RZ, R0 ;  /* 0x000000ffff577224 */ /* 0x000ff200078e0000 */
[----:B------:R-:W4:Y:S01]  /*11f00*/  MUFU.EX2 R64, R64 ;  /* 0x0000004000407308 */ /* 0x000f220000000800 */
[----:B-1----:R-:W-:Y:S07]  /*11f10*/  F2FP.BF16.F32.PACK_AB R27, R90, R97 ;  /* 0x000000615a1b723e */ /* 0x002fee00000010ff */
[C---:B------:R-:W-:Y:S02]  /*11f20*/  HMMA.16816.F32.BF16 R4, R24.reuse, R36, R4 ;  /* 0x000000241804723c */ /* 0x040fe40000041804 */
[----:B------:R-:W-:Y:S01]  /*11f30*/  MUFU.EX2 R55, R55 ;  /* 0x0000003700377308 */ /* 0x000fe20000000800 */
[----:B--2---:R-:W-:Y:S05]  /*11f40*/  FADD.FTZ R100, R89, R100 ;  /* 0x0000006459647221 */ /* 0x004fea0000010000 */
[C---:B------:R-:W-:Y:S04]  /*11f50*/  HMMA.16816.F32.BF16 R8, R24.reuse, R38, R8 ;  /* 0x000000261808723c */ /* 0x040fe80000041808 */
[----:B------:R-:W1:Y:S01]  /*11f60*/  MUFU.EX2 R51, R51 ;  /* 0x0000003300337308 */ /* 0x000e620000000800 */
[C---:B----4-:R-:W-:Y:S01]  /*11f70*/  F2FP.BF16.F32.PACK_AB R68, R64.reuse, R89 ;  /* 0x000000594044723e */ /* 0x050fe200000010ff */
[----:B------:R-:W-:Y:S02]  /*11f80*/  FADD.FTZ R64, R64, R100 ;  /* 0x0000006440407221 */ /* 0x000fe40000010000 */
[C---:B-----5:R-:W-:Y:S06]  /*11f90*/  HMMA.16816.F32.BF16 R12, R24.reuse, R28, R12 ;  /* 0x0000001c180c723c */ /* 0x060fec000004180c */
[----:B------:R-:W2:Y:S02]  /*11fa0*/  MUFU.EX2 R32, R32 ;  /* 0x0000002000207308 */ /* 0x000ea40000000800 */
[----:B------:R-:W-:Y:S08]  /*11fb0*/  HMMA.16816.F32.BF16 R16, R24, R30, R16 ;  /* 0x0000001e1810723c */ /* 0x000ff00000041810 */
[----:B------:R-:W4:Y:S01]  /*11fc0*/  MUFU.EX2 R46, R46 ;  /* 0x0000002e002e7308 */ /* 0x000f220000000800 */
        /* <DEDUP_REMOVED lines=8> */
[C---:B----4-:R-:W-:Y:S01]  /*12050*/  F2FP.BF16.F32.PACK_AB R70, R46.reuse, R32 ;  /* 0x000000202e46723e */ /* 0x050fe200000010ff */
[----:B------:R-:W-:Y:S01]  /*12060*/  FADD.FTZ R159, R46, R64 ;  /* 0x000000402e9f7221 */ /* 0x000fe20000010000 */
[----:B------:R-:W-:Y:S04]  /*12070*/  FADD.FTZ R109, R97, R109 ;  /* 0x0000006d616d7221 */ /* 0x000fe80000010000 */
[----:B------:R-:W-:Y:S04]  /*12080*/  FADD.FTZ R90, R90, R109 ;  /* 0x0000006d5a5a7221 */ /* 0x000fe80000010000 */
[----:B------:R-:W-:Y:S04]  /*12090*/  FADD.FTZ R90, R55, R90 ;  /* 0x0000005a375a7221 */ /* 0x000fe80000010000 */
[----:B------:R-:W-:Y:S01]  /*120a0*/  FADD.FTZ R51, R51, R90 ;  /* 0x0000005a33337221 */ /* 0x000fe20000010000 */
[----:B-1----:R-:W-:Y:S03]  /*120b0*/  F2FP.BF16.F32.PACK_AB R71, R43, R33 ;  /* 0x000000212b47723e */ /* 0x002fe600000010ff */
[----:B------:R-:W-:Y:S04]  /*120c0*/  FADD.FTZ R51, R33, R51 ;  /* 0x0000003321337221 */ /* 0x000fe80000010000 */
[----:B------:R-:W-:Y:S01]  /*120d0*/  FADD.FTZ R158, R43, R51 ;  /* 0x000000332b9e7221 */ /* 0x000fe20000010000 */
[C---:B------:R-:W-:Y:S08]  /*120e0*/  HMMA.16816.F32.BF16 R80, R68.reuse, R76, R4 ;  /* 0x0000004c4450723c */ /* 0x040ff00000041804 */
[C---:B------:R-:W-:Y:S08]  /*120f0*/  HMMA.16816.F32.BF16 R76, R68.reuse, R78, R8 ;  /* 0x0000004e444c723c */ /* 0x040ff00000041808 */
[C---:B---3--:R-:W-:Y:S08]  /*12100*/  HMMA.16816.F32.BF16 R72, R68.reuse, R20, R12 ;  /* 0x000000144448723c */ /* 0x048ff0000004180c */
[----:B------:R-:W-:Y:S01]  /*12110*/  HMMA.16816.F32.BF16 R68, R68, R22, R16 ;  /* 0x000000164444723c */ /* 0x000fe20000041810 */
[----:B------:R-:W-:Y:S08]  /*12120*/  @!UPT UIADD3 URZ, UPT, UPT, URZ, URZ, URZ ;  /* 0x000000fffffff290 */ /* 0x000ff0000fffe0ff */
[----:B------:R-:W-:Y:S11]  /*12130*/  @P0 BRA `(.L_x_7611) ;  /* 0xffffffc400240947 */ /* 0x000ff6000383ffff */
.L_x_7604:
        /* <DEDUP_REMOVED lines=11> */
.L_x_7619:
[----:B------:R-:W2:Y:S01]  /*121f0*/  S2R R3, SR_TID.X ;  /* 0x0000000000037919 */ /* 0x000ea20000002100 */
[----:B----4-:R-:W-:Y:S01]  /*12200*/  FADD.FTZ R6, R158, R6 ;  /* 0x000000069e067221 */ /* 0x010fe20000010000 */
[----:B------:R-:W-:Y:S01]  /*12210*/  FSETP.NE.FTZ.AND P1, PT, R159, RZ, PT ;  /* 0x000000ff9f00720b */ /* 0x000fe20003f35000 */
[----:B------:R-:W4:Y:S01]  /*12220*/  MUFU.RCP R7, R159 ;  /* 0x0000009f00077308 */ /* 0x000f220000001000 */
[----:B------:R-:W-:Y:S01]  /*12230*/  MOV R20, 0xff800000 ;  /* 0xff80000000147802 */ /* 0x000fe20000000f00 */
[----:B------:R-:W-:Y:S05]  /*12240*/  WARPSYNC.ALL ;  /* 0x0000000000007948 */ /* 0x000fea0003800000 */
[----:B------:R-:W-:Y:S01]  /*12250*/  FSETP.NE.FTZ.AND P0, PT, R6, RZ, PT ;  /* 0x000000ff0600720b */ /* 0x000fe20003f15000 */
[----:B------:R-:W-:Y:S08]  /*12260*/  MUFU.RCP R5, R6 ;  /* 0x0000000600057308 */ /* 0x000ff00000001000 */
[----:B------:R-:W1:Y:S01]  /*12270*/  @P1 MUFU.LG2 R9, R159 ;  /* 0x0000009f00091308 */ /* 0x000e620000000c00 */
[----:B----4-:R-:W-:-:S05]  /*12280*/  FSEL R7, R7, 1, P1 ;  /* 0x3f80000007077808 */ /* 0x010fca0000800000 */
[C---:B------:R-:W-:Y:S01]  /*12290*/  FMUL.FTZ R80, R7.reuse, R80 ;  /* 0x0000005007507220 */ /* 0x040fe20000410000 */
[C---:B------:R-:W-:Y:S01]  /*122a0*/  FMUL.FTZ R81, R7.reuse, R81 ;  /* 0x0000005107517220 */ /* 0x040fe20000410000 */
[----:B------:R-:W4:Y:S01]  /*122b0*/  @P0 MUFU.LG2 R6, R6 ;  /* 0x0000000600060308 */ /* 0x000f220000000c00 */
[C---:B------:R-:W-:Y:S01]  /*122c0*/  FMUL.FTZ R76, R7.reuse, R76 ;  /* 0x0000004c074c7220 */ /* 0x040fe20000410000 */
[C---:B------:R-:W-:Y:S01]  /*122d0*/  FMUL.FTZ R77, R7.reuse, R77 ;  /* 0x0000004d074d7220 */ /* 0x040fe20000410000 */
[C---:B------:R-:W-:Y:S01]  /*122e0*/  FMUL.FTZ R72, R7.reuse, R72 ;  /* 0x0000004807487220 */ /* 0x040fe20000410000 */
[----:B------:R-:W-:Y:S01]  /*122f0*/  FMUL.FTZ R73, R7, R73 ;  /* 0x0000004907497220 */ /* 0x000fe20000410000 */
[----:B--2---:R-:W-:Y:S01]  /*12300*/  SHF.L.U32 R8, R3, 0x1, RZ ;  /* 0x0000000103087819 */ /* 0x004fe200000006ff */
[C---:B------:R-:W-:Y:S01]  /*12310*/  FMUL.FTZ R68, R7.reuse, R68 ;  /* 0x0000004407447220 */ /* 0x040fe20000410000 */
[----:B------:R-:W-:Y:S01]  /*12320*/  FMUL.FTZ R69, R7, R69 ;  /* 0x0000004507457220 */ /* 0x000fe20000410000 */
[----:B------:R-:W-:Y:S01]  /*12330*/  SHF.L.U32 R7, R3, 0x3, RZ ;  /* 0x0000000303077819 */ /* 0x000fe200000006ff */
[----:B-1----:R-:W-:Y:S01]  /*12340*/  @P1 FMUL.FTZ R9, R9, 0.69314718246459960938 ;  /* 0x3f31721809091820 */ /* 0x002fe20000410000 */
[----:B------:R-:W-:-:S02]  /*12350*/  LOP3.LUT R8, R8, 0x6, RZ, 0xc0, !PT ;  /* 0x0000000608087812 */ /* 0x000fc400078ec0ff */
[----:B------:R-:W-:Y:S01]  /*12360*/  FSEL R5, R5, 1, P0 ;  /* 0x3f80000005057808 */ /* 0x000fe20000000000 */
[----:B-----5:R-:W-:Y:S01]  /*12370*/  @P1 FFMA.FTZ R20, R4, R2, R9 ;  /* 0x0000000204141223 */ /* 0x020fe20000010009 */
[----:B------:R-:W-:Y:S02]  /*12380*/  LOP3.LUT R129, R8, 0x3e00, R129, 0xf8, !PT ;  /* 0x00003e0008817812 */ /* 0x000fe400078ef881 */
[----:B------:R-:W-:Y:S01]  /*12390*/  LOP3.LUT R8, R7, 0xc0, RZ, 0xc0, !PT ;  /* 0x000000c007087812 */ /* 0x000fe200078ec0ff */
[----:B----4-:R-:W-:Y:S01]  /*123a0*/  @P0 FMUL.FTZ R6, R6, 0.69314718246459960938 ;  /* 0x3f31721806060820 */ /* 0x010fe20000410000 */
[----:B------:R-:W-:Y:S01]  /*123b0*/  LOP3.LUT R129, R129, 0x20, R7, 0xf8, !PT ;  /* 0x0000002081817812 */ /* 0x000fe200078ef807 */
[C---:B------:R-:W-:Y:S01]  /*123c0*/  FMUL.FTZ R82, R5.reuse, R82 ;  /* 0x0000005205527220 */ /* 0x040fe20000410000 */
[----:B------:R-:W-:Y:S01]  /*123d0*/  LOP3.LUT R8, R8, 0x18, R3, 0xf8, !PT ;  /* 0x0000001808087812 */ /* 0x000fe200078ef803 */
[C---:B------:R-:W-:Y:S01]  /*123e0*/  FMUL.FTZ R83, R5.reuse, R83 ;  /* 0x0000005305537220 */ /* 0x040fe20000410000 */
[----:B------:R-:W-:Y:S01]  /*123f0*/  MOV R2, 0xff800000 ;  /* 0xff80000000027802 */ /* 0x000fe20000000f00 */
[----:B------:R-:W-:Y:S01]  /*12400*/  @P0 FFMA.FTZ R2, R4, R0, R6 ;  /* 0x0000000004020223 */ /* 0x000fe20000010006 */
[C---:B------:R-:W-:Y:S01]  /*12410*/  FMUL.FTZ R78, R5.reuse, R78 ;  /* 0x0000004e054e7220 */ /* 0x040fe20000410000 */
[C---:B------:R-:W-:Y:S01]  /*12420*/  FMUL.FTZ R79, R5.reuse, R79 ;  /* 0x0000004f054f7220 */ /* 0x040fe20000410000 */
[C---:B------:R-:W-:Y:S01]  /*12430*/  FMUL.FTZ R74, R5.reuse, R74 ;  /* 0x0000004a054a7220 */ /* 0x040fe20000410000 */
[C---:B------:R-:W-:Y:S01]  /*12440*/  FMUL.FTZ R75, R5.reuse, R75 ;  /* 0x0000004b054b7220 */ /* 0x040fe20000410000 */
[C---:B------:R-:W-:Y:S01]  /*12450*/  FMUL.FTZ R70, R5.reuse, R70 ;  /* 0x0000004605467220 */ /* 0x040fe20000410000 */
[----:B------:R-:W-:Y:S01]  /*12460*/  FMUL.FTZ R71, R5, R71 ;  /* 0x0000004705477220 */ /* 0x000fe20000410000 */
[----:B------:R-:W-:-:S02]  /*12470*/  LOP3.LUT R4, R129, R8, RZ, 0xfc, !PT ;  /* 0x0000000881047212 */ /* 0x000fc400078efcff */
[----:B------:R-:W-:Y:S01]  /*12480*/  SHF.R.U32.HI R23, RZ, 0x2, R3 ;  /* 0x00000002ff177819 */ /* 0x000fe20000011603 */
[----:B------:R-:W-:Y:S01]  /*12490*/  BAR.SYNC.DEFER_BLOCKING 0x0 ;  /* 0x0000000000007b1d */ /* 0x000fe20000010000 */
        /* <DEDUP_REMOVED lines=9> */
[----:B------:R-:W-:Y:S04]  /*12530*/  STS.64 [R5+0x420], R78 ;  /* 0x0004204e05007388 */ /* 0x000fe80000000a00 */
[----:B------:R-:W-:Y:S04]  /*12540*/  STS.64 [R0+0x40], R72 ;  /* 0x0000404800007388 */ /* 0x000fe80000000a00 */
[----:B------:R2:W-:Y:S04]  /*12550*/  STS.64 [R0+0x440], R74 ;  /* 0x0004404a00007388 */ /* 0x0005e80000000a00 */
[----:B------:R4:W-:Y:S04]  /*12560*/  STS.64 [R7+0x60], R68 ;  /* 0x0000604407007388 */ /* 0x0009e80000000a00 */
[----:B------:R4:W-:Y:S04]  /*12570*/  STS.64 [R7+0x460], R70 ;  /* 0x0004604607007388 */ /* 0x0009e80000000a00 */
[----:B------:R-:W3:Y:S04]  /*12580*/  LD.E.64 R24, desc[UR4][R84.64+0xb0] ;  /* 0x0000b00454187980 */ /* 0x000ee8000c101b00 */
[----:B-1----:R-:W4:Y:S01]  /*12590*/  LD.E R4, desc[UR4][R84.64+0x60] ;  /* 0x0000600454047980 */ /* 0x002f22000c101900 */
[----:B------:R-:W-:Y:S01]  /*125a0*/  IMAD.SHL.U32 R145, R145, 0x40, RZ ;  /* 0x0000004091917824 */ /* 0x000fe200078e00ff */
[----:B------:R-:W-:-:S02]  /*125b0*/  LOP3.LUT P0, RZ, R3, 0x3, RZ, 0xc0, !PT ;  /* 0x0000000303ff7812 */ /* 0x000fc4000780c0ff */
[----:B------:R1:W5:Y:S04]  /*125c0*/  LD.E.64 R28, desc[UR4][R84.64+0x78] ;  /* 0x00007804541c7980 */ /* 0x000368000c101b00 */
[----:B------:R1:W5:Y:S01]  /*125d0*/  LD.E.64 R26, desc[UR4][R84.64+0xa8] ;  /* 0x0000a804541a7980 */ /* 0x000362000c101b00 */
[----:B--2---:R-:W-:-:S04]  /*125e0*/  LOP3.LUT R0, R130, 0xd8, RZ, 0xc0, !PT ;  /* 0x000000d882007812 */ /* 0x004fc800078ec0ff */
[----:B------:R-:W-:Y:S01]  /*125f0*/  LOP3.LUT R0, R0, 0x18, R40, 0x78, !PT ;  /* 0x0000001800007812 */ /* 0x000fe200078e7828 */
[----:B------:R-:W-:Y:S01]  /*12600*/  BSSY.RECONVERGENT B0, `(.L_x_7613) ;  /* 0x0000019000007945 */ /* 0x000fe20003800200 */
[----:B------:R-:W-:Y:S02]  /*12610*/  LOP3.LUT R40, R40, 0x30, RZ, 0xc0, !PT ;  /* 0x0000003028287812 */ /* 0x000fe400078ec0ff */
[----:B------:R-:W-:Y:S02]  /*12620*/  LOP3.LUT R0, R0, 0xf24, R130, 0xf8, !PT ;  /* 0x00000f2400007812 */ /* 0x000fe400078ef882 */
[----:B------:R-:W-:Y:S01]  /*12630*/  LOP3.LUT R23, R40, 0x7, R23, 0xf8, !PT ;  /* 0x0000000728177812 */ /* 0x000fe200078ef817 */
[----:B---3--:R-:W-:-:S04]  /*12640*/  IMAD R24, R24, UR8, R149 ;  /* 0x0000000818187c24 */ /* 0x008fc8000f8e0295 */
[----:B----4-:R-:W-:Y:S02]  /*12650*/  IMAD R4, R24, R4, R148 ;  /* 0x0000000418047224 */ /* 0x010fe400078e0294 */
[----:B------:R1:W5:Y:S02]  /*12660*/  LD.E R24, desc[UR4][R84.64+0xcc] ;  /* 0x0000cc0454187980 */ /* 0x000364000c101900 */
[----:B------:R-:W-:Y:S01]  /*12670*/  IMAD R25, R25, R4, R145 ;  /* 0x0000000419197224 */ /* 0x000fe200078e0291 */
[----:B------:R-:W-:Y:S01]  /*12680*/  LEA R4, R0, UR6, 0x2 ;  /* 0x0000000600047c11 */ /* 0x000fe2000f8e10ff */
[----:B------:R-:W-:Y:S06]  /*12690*/  BAR.SYNC.DEFER_BLOCKING 0x0 ;  /* 0x0000000000007b1d */ /* 0x000fec0000010000 */
        /* <DEDUP_REMOVED lines=15> */
.L_x_7614:
[----:B------:R-:W-:Y:S05]  /*12790*/  BSYNC.RECONVERGENT B0 ;  /* 0x0000000000007941 */ /* 0x000fea0003800200 */
.L_x_7613:
        /* <DEDUP_REMOVED lines=9> */
[----:B------:R-:W-:-:S04]  /*12830*/  LEA R20, P0, R130, R28, 0x2 ;  /* 0x0000001c82147211 */ /* 0x000fc800078010ff */
[----:B------:R-:W-:Y:S02]  /*12840*/  LEA.HI.X R21, R130, R29, R24, 0x2, P0 ;  /* 0x0000001d82157211 */ /* 0x000fe400000f1418 */
[----:B--2---:R-:W-:Y:S01]  /*12850*/  ISETP.GE.AND P4, PT, R0, R84, PT ;  /* 0x000000540000720c */ /* 0x004fe20003f86270 */
[----:B------:R-:W-:-:S03]  /*12860*/  VIADD R0, R3, 0x20 ;  /* 0x0000002003007836 */ /* 0x000fc60000000000 */
[CC--:B------:R-:W-:Y:S01]  /*12870*/  ISETP.GE.OR P3, PT, R3.reuse, R145.reuse, P4 ;  /* 0x000000910300720c */ /* 0x0c0fe20002766670 */
[----:B------:R-:W-:Y:S01]  /*12880*/  VIADD R3, R3, 0x30 ;  /* 0x0000003003037836 */ /* 0x000fe20000000000 */
[-C--:B------:R-:W-:Y:S01]  /*12890*/  ISETP.GE.OR P2, PT, R2, R145.reuse, P4 ;  /* 0x000000910200720c */ /* 0x080fe20002746670 */
[----:B------:R-:W-:Y:S01]  /*128a0*/  IMAD.MOV.U32 R2, RZ, RZ, R144 ;  /* 0x000000ffff027224 */ /* 0x000fe200078e0090 */
[-C--:B------:R-:W-:Y:S02]  /*128b0*/  ISETP.GE.OR P1, PT, R0, R145.reuse, P4 ;  /* 0x000000910000720c */ /* 0x080fe40002726670 */
[----:B------:R-:W-:Y:S01]  /*128c0*/  ISETP.GE.OR P4, PT, R3, R145, P4 ;  /* 0x000000910300720c */ /* 0x000fe20002786670 */
[----:B------:R-:W-:-:S06]  /*128d0*/  IMAD.MOV.U32 R3, RZ, RZ, 0x0 ;  /* 0x00000000ff037424 */ /* 0x000fcc00078e00ff */
[----:B------:R-:W-:Y:S04]  /*128e0*/  @!P3 ST.E.128 desc[UR4][R20.64], R16 ;  /* 0x000000101400b985 */ /* 0x000fe8000c101d04 */
[----:B---3--:R-:W-:Y:S04]  /*128f0*/  @!P2 ST.E.128 desc[UR4][R20.64+0x800], R12 ;  /* 0x0008000c1400a985 */ /* 0x008fe8000c101d04 */
[----:B----4-:R1:W-:Y:S02]  /*12900*/  @!P1 ST.E.128 desc[UR4][R20.64+0x1000], R8 ;  /* 0x0010000814009985 */ /* 0x0103e4000c101d04 */
[----:B-1----:R-:W-:Y:S05]  /*12910*/  @P4 RET.REL.NODEC R2 `(_ZN5flash24flash_fwd_splitkv_kernelI23Flash_fwd_kernel_traitsILi32ELi64ELi128ELi4ELb0ELb0EN7cutlass10bfloat16_tE19Flash_kernel_traitsILi32ELi64ELi128ELi4ES3_EELb0ELb1ELb0ELb0ELb0ELb0ELb1ELb1EEEvNS_16Flash_fwd_paramsE) ;  /* 0xfffffed402b84950 */ /* 0x002fea0003c3ffff */
[----:B------:R-:W-:Y:S01]  /*12920*/  MOV R145, 0x0 ;  /* 0x0000000000917802 */ /* 0x000fe20000000f00 */
[----:B------:R1:W-:Y:S03]  /*12930*/  ST.E.128 desc[UR4][R20.64+0x1800], R4 ;  /* 0x0018000414007985 */ /* 0x0003e6000c101d04 */
[----:B-1----:R-:W-:Y:S05]  /*12940*/  RET.REL.NODEC R144 `(_ZN5flash24flash_fwd_splitkv_kernelI23Flash_fwd_kernel_traitsILi32ELi64ELi128ELi4ELb0ELb0EN7cutlass10bfloat16_tE19Flash_kernel_traitsILi32ELi64ELi128ELi4ES3_EELb0ELb1ELb0ELb0ELb0ELb0ELb1ELb1EEEvNS_16Flash_fwd_paramsE) ;  /* 0xfffffed490ac7950 */ /* 0x002fea0003c3ffff */
.L_x_7612:
[----:B------:R-:W-:Y:S01]  /*12950*/  MOV R3, 0x1f ;  /* 0x0000001f00037802 */ /* 0x000fe20000000f00 */
[----:B------:R-:W-:Y:S01]  /*12960*/  IMAD.MOV.U32 R5, RZ, RZ, 0x2 ;  /* 0x00000002ff057424 */ /* 0x000fe200078e00ff */
[----:B------:R-:W-:Y:S01]  /*12970*/  MOV R8, R159 ;  /* 0x0000009f00087202 */ /* 0x000fe20000000f00 */
[----:B------:R-:W-:-:S07]  /*12980*/  IMAD.MOV.U32 R6, RZ, RZ, -0x1 ;  /* 0xffffffffff067424 */ /* 0x000fce00078e00ff */
[----:B-1---5:R-:W-:Y:S05]  /*12990*/  WARPSYNC.COLLECTIVE R6, `(.L_x_7615) ;  /* 0x0000000006087348 */ /* 0x022fea0003c00000 */
[----:B------:R2:W3:Y:S02]  /*129a0*/  SHFL.BFLY P0, R3, R8, R5, R3 ;  /* 0x0c00000508037389 */ /* 0x0004e40000000003 */
[----:B-123-5:R-:W-:Y:S05]  /*129b0*/  ENDCOLLECTIVE ;  /* 0x000000000000791b */ /* 0x02efea0003800000 */
.L_x_7615:
        /* <DEDUP_REMOVED lines=8> */
.L_x_7616:
        /* <DEDUP_REMOVED lines=8> */
.L_x_7617:
[----:B------:R-:W-:Y:S01]  /*12ac0*/  FADD.FTZ R158, R3, R158 ;  /* 0x0000009e039e7221 */ /* 0x000fe20000010000 */
[----:B------:R-:W-:Y:S01]  /*12ad0*/  MOV R3, 0x1f ;  /* 0x0000001f00037802 */ /* 0x000fe20000000f00 */
[----:B------:R-:W-:-:S03]  /*12ae0*/  IMAD.MOV.U32 R5, RZ, RZ, 0x1 ;  /* 0x00000001ff057424 */ /* 0x000fc600078e00ff */
[----:B------:R-:W-:-:S07]  /*12af0*/  MOV R8, R158 ;  /* 0x0000009e00087202 */ /* 0x000fce0000000f00 */
[----:B------:R-:W-:Y:S05]  /*12b00*/  WARPSYNC.COLLECTIVE R6, `(.L_x_7618) ;  /* 0x0000000006087348 */ /* 0x000fea0003c00000 */
[----:B------:R1:W2:Y:S02]  /*12b10*/  SHFL.BFLY P0, R3, R8, R5, R3 ;  /* 0x0c00000508037389 */ /* 0x0002a40000000003 */
[----:B-12---:R-:W-:Y:S05]  /*12b20*/  ENDCOLLECTIVE ;  /* 0x000000000000791b */ /* 0x006fea0003800000 */
.L_x_7618:
[----:B------:R-:W-:Y:S01]  /*12b30*/  MOV R6, R3 ;  /* 0x0000000300067202 */ /* 0x000fe20000000f00 */
[----:B------:R-:W-:Y:S06]  /*12b40*/  BRA `(.L_x_7619) ;  /* 0xfffffff400a87947 */ /* 0x000fec000383ffff */
.L_x_7620:
        /* <DEDUP_REMOVED lines=11> */
.L_x_10306:


//--------------------- .text._ZN5flash24flash_fwd_splitkv_kernelI23Flash_fwd_kernel_traitsILi32ELi64ELi128ELi4ELb0ELb0EN7cutlass10bfloat16_tE19Flash_kernel_traitsILi32ELi64ELi128ELi4ES3_EELb0ELb1ELb0ELb0ELb0ELb1ELb1ELb1EEEvNS_16Flash_fwd_paramsE --------------------------
	.section	.text._ZN5flash24flash_fwd_splitkv_kernelI23Flash_fwd_kernel_traitsILi32ELi64ELi128ELi4ELb0ELb0EN7cutlass10bfloat16_tE19Flash_kernel_traitsILi32ELi64ELi128ELi4ES3_EELb0ELb1ELb0ELb0ELb0ELb1ELb1ELb1EEEvNS_16Flash_fwd_paramsE,"ax",@progbits
	.align	128
        .global         _ZN5flash24flash_fwd_splitkv_kernelI23Flash_fwd_kernel_traitsILi32ELi64ELi128ELi4ELb0ELb0EN7cutlass10bfloat16_tE19Flash_kernel_traitsILi32ELi64ELi128ELi4ES3_EELb0ELb1ELb0ELb0ELb0ELb1ELb1ELb1EEEvNS_16Flash_fwd_paramsE
        .type           _ZN5flash24flash_fwd_splitkv_kernelI23Flash_fwd_kernel_traitsILi32ELi64ELi128ELi4ELb0ELb0EN7cutlass10bfloat16_tE19Flash_kernel_traitsILi32ELi64ELi128ELi4ES3_EELb0ELb1ELb0ELb0ELb0ELb1ELb1ELb1EEEvNS_16Flash_fwd_paramsE,@function
        .size           _ZN5flash24flash_fwd_splitkv_kernelI23Flash_fwd_kernel_traitsILi32ELi64ELi128ELi4ELb0ELb0EN7cutlass10bfloat16_tE19Flash_kernel_traitsILi32ELi64ELi128ELi4ES3_EELb0ELb1ELb0ELb0ELb0ELb1ELb1ELb1EEEvNS_16Flash_fwd_paramsE,(.L_x_10307 - _ZN5flash24flash_fwd_splitkv_kernelI23Flash_fwd_kernel_traitsILi32ELi64ELi128ELi4ELb0ELb0EN7cutlass10bfloat16_tE19Flash_kernel_traitsILi32ELi64ELi128ELi4ES3_EELb0ELb1ELb0ELb0ELb0ELb1ELb1ELb1EEEvNS_16Flash_fwd_paramsE)
        .other          _ZN5flash24flash_fwd_splitkv_kernelI23Flash_fwd_kernel_traitsILi32ELi64ELi128ELi4ELb0ELb0EN7cutlass10bfloat16_tE19Flash_kernel_traitsILi32ELi64ELi128ELi4ES3_EELb0ELb1ELb0ELb0ELb0ELb1ELb1ELb1EEEvNS_16Flash_fwd_paramsE,@"STO_CUDA_ENTRY STV_DEFAULT"
_ZN5flash24flash_fwd_splitkv_kernelI23Flash_fwd_kernel_traitsILi32ELi64ELi128ELi4ELb0ELb0EN7cutlass10bfloat16_tE19Flash_kernel_traitsILi32ELi64ELi128ELi4ES3_EELb0ELb1ELb0ELb0ELb0ELb1ELb1ELb1EEEvNS_16Flash_fwd_paramsE:
.text._ZN5flash24flash_fwd_splitkv_kernelI23Flash_fwd_kernel_traitsILi32ELi64ELi128ELi4ELb0ELb0EN7cutlass10bfloat16_tE19Flash_kernel_traitsILi32ELi64ELi128ELi4ES3_EELb0ELb1ELb0ELb0ELb0ELb1ELb1ELb1EEEvNS_16Flash_fwd_paramsE:
        /* <DEDUP_REMOVED lines=29> */
[----:B------:R-:W-:Y:S05]  /*01d0*/  CALL.REL.NOINC `($_ZN5flash24flash_fwd_splitkv_kernelI23Flash_fwd_kernel_traitsILi32ELi64ELi128ELi4ELb0ELb0EN7cutlass10bfloat16_tE19Flash_kernel_traitsILi32ELi64ELi128ELi4ES3_EELb0ELb1ELb0ELb0ELb0ELb1ELb1ELb1EEEvNS_16Flash_fwd_paramsE$_ZN5flash30compute_attn_1rowblock_splitkvI23Flash_fwd_kernel_traitsILi32ELi64ELi128ELi4ELb0ELb0EN7cutlass10bfloat16_tE19Flash_kernel_traitsILi32ELi64ELi128ELi4ES3_EELb0ELb1ELb0ELb0ELb0ELb1ELb1ELb1ENS_16Flash_fwd_paramsEEEvRKT8_iiiii) ;  /* 0x0000000000087944 */ /* 0x000fea0003c00000 */
[----:B------:R-:W-:Y:S05]  /*01e0*/  BSYNC.RECONVERGENT B3 ;  /* 0x0000000000037941 */ /* 0x000fea0003800200 */
.L_x_7621:
[----:B------:R-:W-:Y:S05]  /*01f0*/  EXIT ;  /* 0x000000000000794d */ /* 0x000fea0003800000 */
        .type           $_ZN5flash24flash_fwd_splitkv_kernelI23Flash_fwd_kernel_traitsILi32ELi64ELi128ELi4ELb0ELb0EN7cutlass10bfloat16_tE19Flash_kernel_traitsILi32ELi64ELi128ELi4ES3_EELb0ELb1ELb0ELb0ELb0ELb1ELb1ELb1EEEvNS_16Flash_fwd_paramsE$_ZN5flash30compute_attn_1rowblock_splitkvI23Flash_fwd_kernel_traitsILi32ELi64ELi128ELi4ELb0ELb0EN7cutlass10bfloat16_tE19Flash_kernel_traitsILi32ELi64ELi128ELi4ES3_EELb0ELb1ELb0ELb0ELb0ELb1ELb1ELb1ENS_16Flash_fwd_paramsEEEvRKT8_iiiii,@function
        .size           $_ZN5flash24flash_fwd_splitkv_kernelI23Flash_fwd_kernel_traitsILi32ELi64ELi128ELi4ELb0ELb0EN7cutlass10bfloat16_tE19Flash_kernel_traitsILi32ELi64ELi128ELi4ES3_EELb0ELb1ELb0ELb0ELb0ELb1ELb1ELb1EEEvNS_16Flash_fwd_paramsE$_ZN5flash30compute_attn_1rowblock_splitkvI23Flash_fwd_kernel_traitsILi32ELi64ELi128ELi4ELb0ELb0EN7cutlass10bfloat16_tE19Flash_kernel_traitsILi32ELi64ELi128ELi4ES3_EELb0ELb1ELb0ELb0ELb0ELb1ELb1ELb1ENS_16Flash_fwd_paramsEEEvRKT8_iiiii,(.L_x_10307 - $_ZN5flash24flash_fwd_splitkv_kernelI23Flash_fwd_kernel_traitsILi32ELi64ELi128ELi4ELb0ELb0EN7cutlass10bfloat16_tE19Flash_kernel_traitsILi32ELi64ELi128ELi4ES3_EELb0ELb1ELb0ELb0ELb0ELb1ELb1ELb1EEEvNS_16Flash_fwd_paramsE$_ZN5flash30compute_attn_1rowblock_splitkvI23Flash_fwd_kernel_traitsILi32ELi64ELi128ELi4ELb0ELb0EN7cutlass10bfloat16_tE19Flash_kernel_traitsILi32ELi64ELi128ELi4ES3_EELb0ELb1ELb0ELb0ELb0ELb1ELb1ELb1ENS_16Flash_fwd_paramsEEEvRKT8_iiiii)
$_ZN5flash24flash_fwd_splitkv_kernelI23Flash_fwd_kernel_traitsILi32ELi64ELi128ELi4ELb0ELb0EN7cutlass10bfloat16_tE19Flash_kernel_traitsILi32ELi64ELi128ELi4ES3_EELb0ELb1ELb0ELb0ELb0ELb1ELb1ELb1EEEvNS_16Flash_fwd_paramsE$_ZN5flash30compute_attn_1rowblock_splitkvI23Flash_fwd_kernel_traitsILi32ELi64ELi128ELi4ELb0ELb0EN7cutlass10bfloat16_tE19Flash_kernel_traitsILi32ELi64ELi128ELi4ES3_EELb0ELb1ELb0ELb0ELb0ELb1ELb1ELb1ENS_16Flash_fwd_paramsEEEvRKT8_iiiii:
        /* <DEDUP_REMOVED lines=38> */
.L_x_7623:
[----:B------:R-:W-:Y:S05]  /*0460*/  BSYNC.RECONVERGENT B0 ;  /* 0x0000000000007941 */ /* 0x000fea0003800200 */
.L_x_7622:
[----:B------:R-:W-:Y:S04]  /*0470*/  BSSY.RECONVERGENT B0, `(.L_x_7624) ;  /* 0x0000007000007945 */ /* 0x000fe80003800200 */
[----:B------:R-:W-:Y:S05]  /*0480*/  @!P3 BRA `(.L_x_7625) ;  /* 0x000000000014b947 */ /* 0x000fea0003800000 */
[----:B------:R-:W3:Y:S02]  /*0490*/  LD.E.U8 R2, desc[UR4][R84.64+0x1b2] ;  /* 0x0001b20454027980 */ /* 0x000ee4000c101100 */
[----:B---3--:R-:W-:-:S13]  /*04a0*/  ISETP.NE.AND P1, PT, R2, RZ, PT ;  /* 0x000000ff0200720c */ /* 0x008fda0003f25270 */
[----:B------:R-:W3:Y:S02]  /*04b0*/  @P1 LD.E R2, desc[UR4][R12.64+0x4] ;  /* 0x000004040c021980 */ /* 0x000ee4000c101900 */
[----:B---3-5:R-:W-:-:S06]  /*04c0*/  @P1 IADD3 R3, PT, PT, R2, -R11, RZ ;  /* 0x8000000b02031210 */ /* 0x028fcc0007ffe0ff */
[----:B------:R3:W5:Y:S02]  /*04d0*/  @!P1 LD.E R3, desc[UR4][R12.64] ;  /* 0x000000040c039980 */ /* 0x000764000c101900 */
.L_x_7625:
[----:B------:R-:W-:Y:S05]  /*04e0*/  BSYNC.RECONVERGENT B0 ;  /* 0x0000000000007941 */ /* 0x000fea0003800200 */
.L_x_7624:
        /* <DEDUP_REMOVED lines=9> */
.L_x_7627:
[----:B------:R-:W4:Y:S01]  /*0580*/  LD.E.64 R2, desc[UR4][R84.64+0x108] ;  /* 0x0001080454027980 */ /* 0x000f22000c101b00 */
[----:B------:R-:W-:Y:S01]  /*0590*/  BSSY.RECONVERGENT B0, `(.L_x_7629) ;  /* 0x0000006000007945 */ /* 0x000fe20003800200 */
[----:B----4-:R-:W-:-:S04]  /*05a0*/  ISETP.NE.U32.AND P0, PT, R2, RZ, PT ;  /* 0x000000ff0200720c */ /* 0x010fc80003f05070 */
[----:B------:R-:W-:Y:S01]  /*05b0*/  ISETP.NE.AND.EX P0, PT, R3, RZ, PT, P0 ;  /* 0x000000ff0300720c */ /* 0x000fe20003f05300 */
[----:B------:R-:W-:-:S12]  /*05c0*/  IMAD.MOV.U32 R3, RZ, RZ, RZ ;  /* 0x000000ffff037224 */ /* 0x000fd800078e00ff */
[----:B------:R-:W-:Y:S05]  /*05d0*/  @!P0 BRA `(.L_x_7630) ;  /* 0x0000000000048947 */ /* 0x000fea0003800000 */
[----:B------:R4:W5:Y:S02]  /*05e0*/  LD.E R3, desc[UR4][R84.64+0xbc] ;  /* 0x0000bc0454037980 */ /* 0x000964000c101900 */
.L_x_7630:
[----:B------:R-:W-:Y:S05]  /*05f0*/  BSYNC.RECONVERGENT B0 ;  /* 0x0000000000007941 */ /* 0x000fea0003800200 */
.L_x_7629:
[----:B-----5:R-:W-:Y:S02]  /*0600*/  IADD3 R66, PT, PT, R72, R3, RZ ;  /* 0x0000000348427210 */ /* 0x020fe40007ffe0ff */
.L_x_7628:
[----:B------:R-:W-:Y:S05]  /*0610*/  BSYNC.RECONVERGENT B1 ;  /* 0x0000000000017941 */ /* 0x000fea0003800200 */
.L_x_7626:
[----:B------:R-:W-:Y:S01]  /*0620*/  IMAD.SHL.U32 R75, R149, 0x40, RZ ;  /* 0x00000040954b7824 */ /* 0x000fe200078e00ff */
[----:B------:R-:W-:Y:S01]  /*0630*/  MOV R2, R148 ;  /* 0x0000009400027202 */ /* 0x000fe20000000f00 */
[----:B------:R-:W-:-:S03]  /*0640*/  IMAD.MOV.U32 R3, RZ, RZ, 0x0 ;  /* 0x00000000ff037424 */ /* 0x000fc600078e00ff */
[----:B------:R-:W-:-:S13]  /*0650*/  ISETP.GT.AND P0, PT, R150, R75, PT ;  /* 0x0000004b9600720c */ /* 0x000fda0003f04270 */
[----:B-1234-:R-:W-:Y:S05]  /*0660*/  @!P0 RET.REL.NODEC R2 `(_ZN5flash24flash_fwd_splitkv_kernelI23Flash_fwd_kernel_traitsILi32ELi64ELi128ELi4ELb0ELb0EN7cutlass10bfloat16_tE19Flash_kernel_traitsILi32ELi64ELi128ELi4ES3_EELb0ELb1ELb0ELb0ELb0ELb1ELb1ELb1EEEvNS_16Flash_fwd_paramsE) ;  /* 0xfffffff802648950 */ /* 0x01efea0003c3ffff */
        /* <DEDUP_REMOVED lines=34> */
[----:B------:R-:W-:Y:S02]  /*0890*/  @P2 VIADD R8, R8, 0x1 ;  /* 0x0000000108082836 */ /* 0x000fe40000000000 */
[----:B------:R-:W-:Y:S02]  /*08a0*/  VIADD R3, R3, 0x40 ;  /* 0x0000004003037836 */ /* 0x000fe40000000000 */
[----:B------:R-:W-:Y:S01]  /*08b0*/  @!P0 IMAD.MOV R8, RZ, RZ, -R8 ;  /* 0x000000ffff088224 */ /* 0x000fe200078e0a08 */
[----:B------:R-:W-:Y:S02]  /*08c0*/  @!P1 LOP3.LUT R8, RZ, R5, RZ, 0x33, !PT ;  /* 0x00000005ff089212 */ /* 0x000fe400078e33ff */
[----:B------:R-:W-:Y:S02]  /*08d0*/  IADD3 R4, PT, PT, -R4, R75, R66 ;  /* 0x0000004b04047210 */ /* 0x000fe40007ffe142 */
[----:B------:R-:W-:Y:S02]  /*08e0*/  SHF.R.S32.HI R5, RZ, 0x1f, R2 ;  /* 0x0000001fff057819 */ /* 0x000fe40000011402 */
[----:B------:R-:W-:-:S02]  /*08f0*/  SHF.R.S32.HI R6, RZ, 0x1f, R3 ;  /* 0x0000001fff067819 */ /* 0x000fc40000011403 */
[----:B------:R-:W-:Y:S02]  /*0900*/  SHF.R.S32.HI R7, RZ, 0x1f, R4 ;  /* 0x0000001fff077819 */ /* 0x000fe40000011404 */
[----:B------:R-:W-:Y:S02]  /*0910*/  LEA.HI R5, R5, R2, RZ, 0x7 ;  /* 0x0000000205057211 */ /* 0x000fe400078f38ff */
[----:B------:R-:W-:Y:S01]  /*0920*/  LEA.HI R6, R6, R3, RZ, 0x7 ;  /* 0x0000000306067211 */ /* 0x000fe200078f38ff */
[----:B------:R-:W-:Y:S01]  /*0930*/  IMAD R3, R8, UR8, RZ ;  /* 0x0000000808037c24 */ /* 0x000fe2000f8e02ff */
[----:B------:R-:W-:Y:S02]  /*0940*/  LEA.HI R7, R7, R4, RZ, 0x7 ;  /* 0x0000000407077211 */ /* 0x000fe400078f38ff */
[----:B------:R-:W-:Y:S02]  /*0950*/  SHF.R.S32.HI R5, RZ, 0x7, R5 ;  /* 0x00000007ff057819 */ /* 0x000fe40000011405 */
[----:B------:R-:W-:-:S02]  /*0960*/  SHF.R.S32.HI R142, RZ, 0x7, R7 ;  /* 0x00000007ff8e7819 */ /* 0x000fc40000011407 */
[----:B------:R-:W-:Y:S02]  /*0970*/  SHF.R.S32.HI R6, RZ, 0x7, R6 ;  /* 0x00000007ff067819 */ /* 0x000fe40000011406 */
        /* <DEDUP_REMOVED lines=52> */
[----:B-1----:R-:W-:Y:S05]  /*0cc0*/  @P4 RET.REL.NODEC R148 `(_ZN5flash24flash_fwd_splitkv_kernelI23Flash_fwd_kernel_traitsILi32ELi64ELi128ELi4ELb0ELb0EN7cutlass10bfloat16_tE19Flash_kernel_traitsILi32ELi64ELi128ELi4ES3_EELb0ELb1ELb0ELb0ELb0ELb1ELb1ELb1EEEvNS_16Flash_fwd_paramsE) ;  /* 0xfffffff094cc4950 */ /* 0x002fea0003c3ffff */
[----:B------:R-:W-:Y:S02]  /*0cd0*/  MOV R3, 0xff800000 ;  /* 0xff80000000037802 */ /* 0x000fe40000000f00 */
[----:B------:R-:W-:-:S03]  /*0ce0*/  MOV R149, 0x0 ;  /* 0x0000000000957802 */ /* 0x000fc60000000f00 */
[----:B------:R1:W-:Y:S02]  /*0cf0*/  ST.E desc[UR4][R8.64+0xc0], R3 ;  /* 0x0000c00308007985 */ /* 0x0003e4000c101904 */
[----:B-1----:R-:W-:Y:S05]  /*0d00*/  RET.REL.NODEC R148 `(_ZN5flash24flash_fwd_splitkv_kernelI23Flash_fwd_kernel_traitsILi32ELi64ELi128ELi4ELb0ELb0EN7cutlass10bfloat16_tE19Flash_kernel_traitsILi32ELi64ELi128ELi4ES3_EELb0ELb1ELb0ELb0ELb0ELb1ELb1ELb1EEEvNS_16Flash_fwd_paramsE) ;  /* 0xfffffff094bc7950 */ /* 0x002fea0003c3ffff */
.L_x_7631:
        /* <DEDUP_REMOVED lines=16> */
[----:B------:R-:W4:Y:S04]  /*0e10*/  LD.E.64 R20, desc[UR4][R84.64+0x20] ;  /* 0x0000200454147980 */ /* 0x000f28000c101b00 */
        /* <DEDUP_REMOVED lines=35> */
[----:B------:R-:W-:-:S06]  /*1050*/  IMAD.WIDE R2, R8, 0x4, R154 ;  /* 0x0000000408027825 */ /* 0x000fcc00078e029a */
[----:B------:R1:W2:Y:S01]  /*1060*/  LD.E R2, desc[UR4][R2.64] ;  /* 0x0000000402027980 */ /* 0x0002a2000c101900 */
[----:B----4-:R-:W-:-:S04]  /*1070*/  IABS R6, R7 ;  /* 0x0000000700067213 */ /* 0x010fc80000000000 */
        /* <DEDUP_REMOVED lines=29> */
[----:B--2---:R-:W-:Y:S01]  /*1250*/  SHF.R.S32.HI R5, RZ, 0x1f, R2 ;  /* 0x0000001fff057819 */ /* 0x004fe20000011402 */
        /* <DEDUP_REMOVED lines=17> */
.L_x_7633:
        /* <DEDUP_REMOVED lines=56> */
[----:B------:R-:W-:-:S03]  /*16f0*/  @!P2 SHF.R.S32.HI R3, RZ, 0x1f, R9 ;  /* 0x0000001fff03a819 */ /* 0x000fc60000011409 */
[----:B------:R-:W-:Y:S02]  /*1700*/  IMAD R4, R13, R138, R4 ;  /* 0x0000008a0d047224 */ /* 0x000fe400078e0204 */
[----:B------:R-:W-:Y:S01]  /*1710*/  IMAD.WIDE.U32 R20, R138, R15, R20 ;  /* 0x0000000f8a147225 */ /* 0x000fe200078e0014 */
[----:B------:R-:W-:-:S03]  /*1720*/  @!P2 IADD3 R23, PT, PT, R23, R2, RZ ;  /* 0x000000021717a210 */ /* 0x000fc60007ffe0ff */
[----:B------:R-:W-:Y:S01]  /*1730*/  @!P0 IMAD.MOV R8, RZ, RZ, -R8 ;  /* 0x000000ffff088224 */ /* 0x000fe200078e0a08 */
[----:B------:R-:W-:Y:S01]  /*1740*/  @!P3 LOP3.LUT R8, RZ, R7, RZ, 0x33, !PT ;  /* 0x00000007ff08b212 */ /* 0x000fe200078e33ff */
[----:B----4-:R-:W-:Y:S01]  /*1750*/  @!P2 IMAD R2, R19, R9, RZ ;  /* 0x000000091302a224 */ /* 0x010fe200078e02ff */
[----:B------:R-:W-:Y:S02]  /*1760*/  @P2 IADD3 R10, PT, PT, R10, R11, RZ ;  /* 0x0000000b0a0a2210 */ /* 0x000fe40007ffe0ff */
[----:B------:R-:W-:Y:S01]  /*1770*/  IADD3 R21, PT, PT, R21, R4, RZ ;  /* 0x0000000415157210 */ /* 0x000fe20007ffe0ff */
[----:B------:R-:W-:Y:S01]  /*1780*/  IMAD R5, R17, R8, RZ ;  /* 0x0000000811057224 */ /* 0x000fe200078e02ff */
[----:B------:R-:W-:Y:S01]  /*1790*/  SHF.R.S32.HI R4, RZ, 0x1f, R8 ;  /* 0x0000001fff047819 */ /* 0x000fe20000011408 */
[C---:B------:R-:W-:Y:S02]  /*17a0*/  @!P2 IMAD R2, R18.reuse, R3, R2 ;  /* 0x000000031202a224 */ /* 0x040fe400078e0202 */
        /* <DEDUP_REMOVED lines=11> */
.L_x_7634:
[----:B------:R-:W-:Y:S05]  /*1860*/  BSYNC.RECONVERGENT B0 ;  /* 0x0000000000007941 */ /* 0x000fea0003800200 */
.L_x_7632:
        /* <DEDUP_REMOVED lines=24> */
[----:B------:R-:W-:Y:S01]  /*19f0*/  IMAD.MOV.U32 R10, RZ, RZ, RZ ;  /* 0x000000ffff0a7224 */ /* 0x000fe200078e00ff */
[----:B------:R-:W-:-:S05]  /*1a00*/  SHF.L.U32 R3, R54, 0x3, RZ ;  /* 0x0000000336037819 */ /* 0x000fca00000006ff */
[----:B------:R1:W5:Y:S06]  /*1a10*/  @P4 LD.E R10, desc[UR4][R34.64] ;  /* 0x00000004220a4980 */ /* 0x00036c000c101900 */
[----:B------:R-:W-:Y:S01]  /*1a20*/  @!P3 IMAD.IADD R19, R19, 0x1, -R6 ;  /* 0x000000011313b824 */ /* 0x000fe200078e0a06 */
[----:B------:R-:W-:-:S04]  /*1a30*/  LOP3.LUT R12, R3, 0x18, RZ, 0xc0, !PT ;  /* 0x00000018030c7812 */ /* 0x000fc800078ec0ff */
[----:B------:R-:W-:Y:S01]  /*1a40*/  ISETP.GE.U32.AND P4, PT, R19, R6, PT ;  /* 0x000000061300720c */ /* 0x000fe20003f86070 */
[----:B------:R-:W1:Y:S01]  /*1a50*/  S2R R50, SR_CgaCtaId ;  /* 0x0000000000327919 */ /* 0x000e620000008800 */
[----:B------:R-:W-:Y:S02]  /*1a60*/  LOP3.LUT R6, R152, R7, RZ, 0x3c, !PT ;  /* 0x0000000798067212 */ /* 0x000fe400078e3cff */
[----:B------:R-:W-:Y:S02]  /*1a70*/  IADD3 R30, P1, PT, R12, R20, RZ ;  /* 0x000000140c1e7210 */ /* 0x000fe40007f3e0ff */
[----:B------:R-:W-:Y:S02]  /*1a80*/  @!P3 IADD3 R21, PT, PT, R21, 0x1, RZ ;  /* 0x000000011515b810 */ /* 0x000fe40007ffe0ff */
[----:B------:R-:W-:Y:S01]  /*1a90*/  ISETP.GE.AND P2, PT, R6, RZ, PT ;  /* 0x000000ff0600720c */ /* 0x000fe20003f46270 */
[----:B-----5:R-:W-:Y:S02]  /*1aa0*/  IMAD R6, R13, R140, RZ ;  /* 0x0000008c0d067224 */ /* 0x020fe400078e02ff */
[----:B------:R-:W-:Y:S01]  /*1ab0*/  IMAD.X R31, RZ, RZ, R18, P1 ;  /* 0x000000ffff1f7224 */ /* 0x000fe200008e0612 */
[----:B------:R-:W-:Y:S01]  /*1ac0*/  ISETP.NE.AND P1, PT, R7, RZ, PT ;  /* 0x000000ff0700720c */ /* 0x000fe20003f25270 */
[----:B------:R-:W-:-:S02]  /*1ad0*/  @P4 VIADD R21, R21, 0x1 ;  /* 0x0000000115154836 */ /* 0x000fc40000000000 */
[C---:B------:R-:W-:Y:S02]  /*1ae0*/  IMAD R18, R15.reuse, R141, R6 ;  /* 0x0000008d0f127224 */ /* 0x040fe400078e0206 */
[----:B------:R-:W-:Y:S02]  /*1af0*/  IMAD.MOV.U32 R6, RZ, RZ, R21 ;  /* 0x000000ffff067224 */ /* 0x000fe400078e0015 */
[----:B------:R-:W-:-:S04]  /*1b00*/  IMAD.WIDE.U32 R30, R15, R140, R30 ;  /* 0x0000008c0f1e7225 */ /* 0x000fc800078e001e */
[----:B------:R-:W-:Y:S02]  /*1b10*/  @!P2 IMAD.MOV R6, RZ, RZ, -R6 ;  /* 0x000000ffff06a224 */ /* 0x000fe400078e0a06 */
[----:B------:R-:W-:Y:S02]  /*1b20*/  @!P1 LOP3.LUT R6, RZ, R7, RZ, 0x33, !PT ;  /* 0x00000007ff069212 */ /* 0x000fe400078e33ff */
[----:B------:R-:W-:Y:S02]  /*1b30*/  SHF.R.U32.HI R98, RZ, 0x2, R54 ;  /* 0x00000002ff627819 */ /* 0x000fe40000011636 */
[----:B------:R-:W-:-:S03]  /*1b40*/  MOV R99, RZ ;  /* 0x000000ff00637202 */ /* 0x000fc60000000f00 */
[-C--:B------:R-:W-:Y:S02]  /*1b50*/  IMAD R143, R139, R98.reuse, RZ ;  /* 0x000000628b8f7224 */ /* 0x080fe400078e02ff */
[----:B------:R-:W-:Y:S01]  /*1b60*/  IMAD R147, R141, R98, RZ ;  /* 0x000000628d937224 */ /* 0x000fe200078e02ff */
[----:B------:R-:W-:Y:S01]  /*1b70*/  SHF.L.U32 R67, R54, 0x2, RZ ;  /* 0x0000000236437819 */ /* 0x000fe200000006ff */
[----:B------:R-:W-:-:S03]  /*1b80*/  VIADD R65, R55, 0xffffffff ;  /* 0xffffffff37417836 */ /* 0x000fc60000000000 */
[----:B------:R-:W-:Y:S01]  /*1b90*/  LOP3.LUT R76, R67, 0xc, RZ, 0xc0, !PT ;  /* 0x0000000c434c7812 */ /* 0x000fe200078ec0ff */
[----:B------:R-:W-:Y:S02]  /*1ba0*/  IMAD.SHL.U32 R51, R65, 0x80, RZ ;  /* 0x0000008041337824 */ /* 0x000fe400078e00ff */
[----:B--2---:R-:W-:-:S04]  /*1bb0*/  @P0 IMAD.WIDE.U32 R20, R22, R0, RZ ;  /* 0x0000000016140225 */ /* 0x004fc800078e00ff */
[----:B------:R-:W-:Y:S02]  /*1bc0*/  @P0 IMAD R19, R23, R0, RZ ;  /* 0x0000000017130224 */ /* 0x000fe400078e02ff */
[----:B---3--:R-:W-:-:S04]  /*1bd0*/  @!P0 IMAD.WIDE.U32 R32, R28, R153, RZ ;  /* 0x000000991c208225 */ /* 0x008fc800078e00ff */
[----:B------:R-:W-:Y:S01]  /*1be0*/  @!P0 IMAD R15, R29, R153, RZ ;  /* 0x000000991d0f8224 */ /* 0x000fe200078e02ff */
[----:B------:R-:W-:Y:S02]  /*1bf0*/  @!P0 MOV R0, R32 ;  /* 0x0000002000008202 */ /* 0x000fe40000000f00 */
[----:B------:R-:W-:Y:S01]  /*1c00*/  @P0 MOV R0, R20 ;  /* 0x0000001400000202 */ /* 0x000fe20000000f00 */
[----:B------:R-:W-:Y:S02]  /*1c10*/  IMAD.MOV.U32 R28, RZ, RZ, R30 ;  /* 0x000000ffff1c7224 */ /* 0x000fe400078e001e */
[----:B------:R-:W-:Y:S01]  /*1c20*/  @!P0 IMAD.IADD R15, R33, 0x1, R15 ;  /* 0x00000001210f8824 */ /* 0x000fe200078e020f */
[----:B------:R-:W-:Y:S01]  /*1c30*/  IADD3 R30, P1, PT, R12, R0, RZ ;  /* 0x000000000c1e7210 */ /* 0x000fe20007f3e0ff */
[----:B------:R-:W-:Y:S01]  /*1c40*/  @P0 IMAD.IADD R15, R21, 0x1, R19 ;  /* 0x00000001150f0824 */ /* 0x000fe200078e0213 */
[----:B------:R-:W-:-:S03]  /*1c50*/  IADD3 R29, PT, PT, R31, R18, RZ ;  /* 0x000000121f1d7210 */ /* 0x000fc60007ffe0ff */
[----:B------:R-:W-:Y:S01]  /*1c60*/  IMAD.X R31, RZ, RZ, R15, P1 ;  /* 0x000000ffff1f7224 */ /* 0x000fe200008e060f */
[----:B------:R-:W-:Y:S01]  /*1c70*/  MOV R15, 0x400 ;  /* 0x00000400000f7802 */ /* 0x000fe20000000f00 */
[----:B------:R-:W-:Y:S01]  /*1c80*/  IMAD R7, R25, R152, RZ ;  /* 0x0000009819077224 */ /* 0x000fe200078e02ff */
[----:B------:R-:W-:Y:S02]  /*1c90*/  SHF.R.S32.HI R18, RZ, 0x1f, R152 ;  /* 0x0000001fff127819 */ /* 0x000fe40000011498 */
[----:B-1----:R-:W-:Y:S02]  /*1ca0*/  LEA R50, R50, R15, 0x18 ;  /* 0x0000000f32327211 */ /* 0x002fe400078ec0ff */
[----:B------:R-:W-:Y:S02]  /*1cb0*/  SHF.R.S32.HI R15, RZ, 0x1f, R72 ;  /* 0x0000001fff0f7819 */ /* 0x000fe40000011448 */
[----:B------:R-:W-:Y:S01]  /*1cc0*/  LOP3.LUT R19, R3, 0xc0, RZ, 0xc0, !PT ;  /* 0x000000c003137812 */ /* 0x000fe200078ec0ff */
[----:B------:R-:W-:Y:S01]  /*1cd0*/  IMAD R7, R24, R18, R7 ;  /* 0x0000001218077224 */ /* 0x000fe200078e0207 */
[----:B------:R-:W-:Y:S01]  /*1ce0*/  LEA.HI R15, R15, R72, RZ, 0x7 ;  /* 0x000000480f0f7211 */ /* 0x000fe200078f38ff */
[----:B------:R-:W-:Y:S01]  /*1cf0*/  IMAD R21, R27, R6, RZ ;  /* 0x000000061b157224 */ /* 0x000fe200078e02ff */
[----:B------:R-:W-:-:S02]  /*1d00*/  SHF.R.S32.HI R0, RZ, 0x1f, R6 ;  /* 0x0000001fff007819 */ /* 0x000fc40000011406 */
[----:B------:R-:W-:Y:S01]  /*1d10*/  LOP3.LUT R20, R19, 0x18, R54, 0xf8, !PT ;  /* 0x0000001813147812 */ /* 0x000fe200078ef836 */
[--C-:B------:R-:W-:Y:S01]  /*1d20*/  @!P0 IMAD.MOV.U32 R19, RZ, RZ, R23.reuse ;  /* 0x000000ffff138224 */ /* 0x100fe200078e0017 */
[-C--:B------:R-:W-:Y:S01]  /*1d30*/  @!P0 MOV R18, R22.reuse ;  /* 0x0000001600128202 */ /* 0x080fe20000000f00 */
[----:B------:R-:W-:Y:S01]  /*1d40*/  @P0 IMAD.MOV.U32 R19, RZ, RZ, R23 ;  /* 0x000000ffff130224 */ /* 0x000fe200078e0017 */
[----:B------:R-:W-:Y:S02]  /*1d50*/  @P0 MOV R18, R22 ;  /* 0x0000001600120202 */ /* 0x000fe40000000f00 */
[----:B------:R-:W-:Y:S02]  /*1d60*/  IADD3 R22, P0, PT, R12, R14, RZ ;  /* 0x0000000e0c167210 */ /* 0x000fe40007f1e0ff */
[----:B------:R-:W-:Y:S01]  /*1d70*/  SHF.R.S32.HI R15, RZ, 0x7, R15 ;  /* 0x00000007ff0f7819 */ /* 0x000fe2000001140f */
[----:B------:R-:W-:Y:S01]  /*1d80*/  IMAD.WIDE.U32 R28, R6, R26, R28 ;  /* 0x0000001a061c7225 */ /* 0x000fe200078e001c */
[----:B------:R-:W-:-:S03]  /*1d90*/  LOP3.LUT R20, R20, 0x18, R3, 0x78, !PT ;  /* 0x0000001814147812 */ /* 0x000fc600078e7803 */
[----:B------:R-:W-:Y:S01]  /*1da0*/  IMAD R21, R0, R26, R21 ;  /* 0x0000001a00157224 */ /* 0x000fe200078e0215 */
[----:B------:R-:W-:Y:S01]  /*1db0*/  VIMNMX R68, PT, PT, R142, R15, !PT ;  /* 0x0000000f8e447248 */ /* 0x000fe20007fe0100 */
[----:B------:R-:W-:-:S04]  /*1dc0*/  IMAD.WIDE.U32 R30, R152, R24, R30 ;  /* 0x00000018981e7225 */ /* 0x000fc800078e001e */
[----:B------:R-:W-:Y:S01]  /*1dd0*/  IMAD.WIDE.U32 R24, R149, 0x40, R98 ;  /* 0x0000004095187825 */ /* 0x000fe200078e0062 */
[----:B------:R-:W-:-:S03]  /*1de0*/  LOP3.LUT R3, R20, 0x1f20, R3, 0xf8, !PT ;  /* 0x00001f2014037812 */ /* 0x000fc600078ef803 */
[----:B------:R-:W-:Y:S02]  /*1df0*/  IMAD.X R23, RZ, RZ, R2, P0 ;  /* 0x000000ffff177224 */ /* 0x000fe400000e0602 */
[----:B------:R-:W-:Y:S01]  /*1e00*/  IMAD.IADD R29, R29, 0x1, R21 ;  /* 0x000000011d1d7824 */ /* 0x000fe200078e0215 */
[----:B------:R-:W-:Y:S01]  /*1e10*/  ISETP.GT.AND P2, PT, R55, R68, PT ;  /* 0x000000443700720c */ /* 0x000fe20003f44270 */
[----:B------:R-:W-:Y:S02]  /*1e20*/  IMAD.IADD R21, R31, 0x1, R7 ;  /* 0x000000011f157824 */ /* 0x000fe400078e0207 */
[----:B------:R-:W-:Y:S02]  /*1e30*/  IMAD R7, R25, R18, RZ ;  /* 0x0000001219077224 */ /* 0x000fe400078e02ff */
[----:B------:R-:W-:Y:S02]  /*1e40*/  IMAD.MOV.U32 R20, RZ, RZ, R30 ;  /* 0x000000ffff147224 */ /* 0x000fe400078e001e */
[----:B------:R-:W-:Y:S01]  /*1e50*/  IMAD.WIDE.U32 R22, R98, R138, R22 ;  /* 0x0000008a62167225 */ /* 0x000fe200078e0016 */
[----:B------:R-:W-:-:S03]  /*1e60*/  SHF.L.U64.HI R70, R18, 0x5, R19 ;  /* 0x0000000512467819 */ /* 0x000fc60000010213 */
[----:B------:R-:W-:Y:S02]  /*1e70*/  IMAD.SHL.U32 R69, R18, 0x20, RZ ;  /* 0x0000002012457824 */ /* 0x000fe400078e00ff */
[C---:B------:R-:W-:Y:S01]  /*1e80*/  IMAD R7, R24.reuse, R19, R7 ;  /* 0x0000001318077224 */ /* 0x040fe200078e0207 */
[----:B------:R-:W-:Y:S01]  /*1e90*/  IADD3 R143, PT, PT, R23, R143, RZ ;  /* 0x0000008f178f7210 */ /* 0x000fe20007ffe0ff */
[----:B------:R-:W-:Y:S01]  /*1ea0*/  IMAD.WIDE.U32 R18, R24, R18, R20 ;  /* 0x0000001218127225 */ /* 0x000fe200078e0014 */
[----:B----4-:R-:W-:-:S03]  /*1eb0*/  LEA R144, P0, R22, R16, 0x1 ;  /* 0x0000001016907211 */ /* 0x010fc600078008ff */
[----:B------:R-:W-:Y:S01]  /*1ec0*/  IMAD.WIDE.U32 R20, R98, R140, R28 ;  /* 0x0000008c62147225 */ /* 0x000fe200078e001c */
[----:B------:R-:W-:Y:S02]  /*1ed0*/  LEA.HI.X R143, R22, R17, R143, 0x1, P0 ;  /* 0x00000011168f7211 */ /* 0x000fe400000f0c8f */
[----:B------:R-:W-:Y:S01]  /*1ee0*/  IADD3 R7, PT, PT, R19, R7, RZ ;  /* 0x0000000713077210 */ /* 0x000fe20007ffe0ff */
[----:B------:R-:W-:Y:S01]  /*1ef0*/  IMAD.IADD R147, R21, 0x1, R147 ;  /* 0x0000000115937824 */ /* 0x000fe200078e0293 */
[----:B------:R-:W-:Y:S02]  /*1f00*/  LEA R146, P0, R20, R8, 0x1 ;  /* 0x0000000814927211 */ /* 0x000fe400078008ff */
[----:B------:R-:W-:Y:S02]  /*1f10*/  LEA R100, P1, R18, R4, 0x1 ;  /* 0x0000000412647211 */ /* 0x000fe400078208ff */
        /* <DEDUP_REMOVED lines=31> */
[----:B---3--:R-:W-:Y:S01]  /*2110*/  IMAD.WIDE.U32 R22, R153, R8, R12 ;  /* 0x0000000899167225 */ /* 0x008fe200078e000c */
[----:B------:R-:W-:Y:S02]  /*2120*/  IADD3 R27, PT, PT, R27, R7, RZ ;  /* 0x000000071b1b7210 */ /* 0x000fe40007ffe0ff */
[----:B------:R-:W-:Y:S01]  /*2130*/  SHF.R.S32.HI R8, RZ, 0x1f, R74 ;  /* 0x0000001fff087819 */ /* 0x000fe2000001144a */
[----:B------:R-:W-:Y:S02]  /*2140*/  IMAD R7, R9, R153, RZ ;  /* 0x0000009909077224 */ /* 0x000fe400078e02ff */
[-C--:B----4-:R-:W-:Y:S02]  /*2150*/  IMAD R9, R103, R74.reuse, RZ ;  /* 0x0000004a67097224 */ /* 0x090fe400078e02ff */
[----:B------:R-:W-:Y:S02]  /*2160*/  IMAD.IADD R23, R23, 0x1, R7 ;  /* 0x0000000117177824 */ /* 0x000fe400078e0207 */
[----:B-----5:R-:W-:-:S02]  /*2170*/  IMAD R7, R105, R74, RZ ;  /* 0x0000004a69077224 */ /* 0x020fc400078e02ff */
        /* <DEDUP_REMOVED lines=32> */
[----:B------:R-:W-:Y:S02]  /*2380*/  SHF.L.U64.HI R83, R82, 0x1, R83 ;  /* 0x0000000152537819 */ /* 0x000fe40000010253 */
[----:B------:R-:W-:Y:S01]  /*2390*/  LEA R78, P1, R22, R18, 0x1 ;  /* 0x00000012164e7211 */ /* 0x000fe200078208ff */
[----:B------:R-:W-:Y:S01]  /*23a0*/  IMAD.IADD R77, R23, 0x1, R77 ;  /* 0x00000001174d7824 */ /* 0x000fe200078e024d */
[----:B------:R-:W-:Y:S02]  /*23b0*/  SHF.L.U32 R82, R82, 0x1, RZ ;  /* 0x0000000152527819 */ /* 0x000fe400000006ff */
[----:B------:R-:W-:-:S02]  /*23c0*/  SHF.L.U32 R14, R14, 0x1, RZ ;  /* 0x000000010e0e7819 */ /* 0x000fc400000006ff */
[----:B------:R-:W-:Y:S02]  /*23d0*/  IADD3 R9, PT, PT, R21, R9, RZ ;  /* 0x0000000915097210 */ /* 0x000fe40007ffe0ff */
[----:B------:R-:W-:Y:S02]  /*23e0*/  LEA R10, P0, R20, R16, 0x1 ;  /* 0x00000010140a7211 */ /* 0x000fe400078008ff */
        /* <DEDUP_REMOVED lines=11> */
.L_x_7658:
[----:B------:R-:W-:Y:S01]  /*24a0*/  SHF.L.U64.HI R2, R102, 0x6, R103 ;  /* 0x0000000666027819 */ /* 0x000fe20000010267 */
[----:B------:R-:W-:Y:S01]  /*24b0*/  VIADD R90, R90, 0x80 ;  /* 0x000000805a5a7836 */ /* 0x000fe20000000000 */
[----:B------:R-:W-:Y:S01]  /*24c0*/  SHF.L.U64.HI R0, R140, 0x6, R141 ;  /* 0x000000068c007819 */ /* 0x000fe2000001028d */
[----:B------:R-:W-:Y:S01]  /*24d0*/  VIADD R92, R92, 0x80 ;  /* 0x000000805c5c7836 */ /* 0x000fe20000000000 */
[----:B------:R-:W-:Y:S01]  /*24e0*/  UMOV UR6, URZ ;  /* 0x000000ff00067c82 */ /* 0x000fe20008000000 */
[----:B------:R-:W-:Y:S01]  /*24f0*/  IMAD.SHL.U32 R19, R102, 0x40, RZ ;  /* 0x0000004066137824 */ /* 0x000fe200078e00ff */
[----:B------:R-:W-:Y:S01]  /*2500*/  ISETP.GE.OR P5, PT, R98, R90, P3 ;  /* 0x0000005a6200720c */ /* 0x000fe20001fa6670 */
[----:B------:R-:W-:Y:S01]  /*2510*/  IMAD.SHL.U32 R3, R140, 0x40, RZ ;  /* 0x000000408c037824 */ /* 0x000fe200078e00ff */
[----:B------:R-:W-:Y:S01]  /*2520*/  ISETP.GE.AND P3, PT, R12, R151, PT ;  /* 0x000000970c00720c */ /* 0x000fe20003f66270 */
[----:B------:R-:W-:Y:S01]  /*2530*/  VIADD R91, R91, 0xffffffff ;  /* 0xffffffff5b5b7836 */ /* 0x000fe20000000000 */
[----:B------:R-:W-:Y:S01]  /*2540*/  ISETP.LT.OR P5, PT, R98, R92, P5 ;  /* 0x0000005c6200720c */ /* 0x000fe20002fa1670 */
[----:B------:R-:W-:Y:S01]  /*2550*/  BSSY.RECONVERGENT B1, `(.L_x_7636) ;  /* 0x00002b4000017945 */ /* 0x000fe20003800200 */
[C---:B------:R-:W-:Y:S01]  /*2560*/  ISETP.GE.OR P4, PT, R97.reuse, R90, P3 ;  /* 0x0000005a6100720c */ /* 0x040fe20001f86670 */
[----:B------:R-:W-:Y:S01]  /*2570*/  IMAD.MOV.U32 R94, RZ, RZ, R74 ;  /* 0x000000ffff5e7224 */ /* 0x000fe200078e004a */
[-C--:B------:R-:W-:Y:S01]  /*2580*/  IADD3 R28, P0, PT, R78, R19.reuse, RZ ;  /* 0x000000134e1c7210 */ /* 0x080fe20007f1e0ff */
[----:B------:R-:W-:Y:S01]  /*2590*/  IMAD.SHL.U32 R107, R104, 0x40, RZ ;  /* 0x00000040686b7824 */ /* 0x000fe200078e00ff */
[----:B------:R-:W-:Y:S02]  /*25a0*/  ISETP.LT.OR P4, PT, R97, R92, P4 ;  /* 0x0000005c6100720c */ /* 0x000fe40002781670 */
[----:B------:R-:W-:Y:S01]  /*25b0*/  ISETP.GE.OR P1, PT, R95, R90, P3 ;  /* 0x0000005a5f00720c */ /* 0x000fe20001f26670 */
[--C-:B------:R-:W-:Y:S01]  /*25c0*/  IMAD.X R29, R77, 0x1, R2.reuse, P0 ;  /* 0x000000014d1d7824 */ /* 0x100fe200000e0602 */
[----:B------:R-:W-:Y:S02]  /*25d0*/  IADD3 R18, P2, PT, R3, R88, RZ ;  /* 0x0000005803127210 */ /* 0x000fe40007f5e0ff */
[----:B------:R-:W-:Y:S01]  /*25e0*/  ISETP.LT.OR P1, PT, R95, R92, P1 ;  /* 0x0000005c5f00720c */ /* 0x000fe20000f21670 */
[----:B------:R-:W-:Y:S05]  /*25f0*/  @!P5 IMAD.MOV.U32 R79, RZ, RZ, R77 ;  /* 0x000000ffff4fd224 */ /* 0x000fea00078e004d */
[----:B------:R1:W2:Y:S07]  /*2600*/  @!P5 LD.E.128 R4, desc[UR4][R78.64] ;  /* 0x000000044e04d980 */ /* 0x0002ae000c101d00 */
[----:B------:R-:W-:Y:S01]  /*2610*/  @!P1 IADD3 R30, P0, PT, R28, R19, RZ ;  /* 0x000000131c1e9210 */ /* 0x000fe20007f1e0ff */
[----:B------:R-:W-:Y:S01]  /*2620*/  IMAD.X R19, R0, 0x1, R89, P2 ;  /* 0x0000000100137824 */ /* 0x000fe200010e0659 */
[----:B------:R-:W-:Y:S03]  /*2630*/  @!P1 IADD3 R32, P6, PT, R18, R3, RZ ;  /* 0x0000000312209210 */ /* 0x000fe60007fde0ff */
[----:B------:R-:W-:Y:S01]  /*2640*/  @!P1 IMAD.X R31, R29, 0x1, R2, P0 ;  /* 0x000000011d1f9824 */ /* 0x000fe200000e0602 */
[----:B------:R-:W-:Y:S01]  /*2650*/  ISETP.GE.OR P0, PT, R93, R90, P3 ;  /* 0x0000005a5d00720c */ /* 0x000fe20001f06670 */
[----:B------:R-:W-:Y:S01]  /*2660*/  @!P1 IMAD.X R33, R19, 0x1, R0, P6 ;  /* 0x0000000113219824 */ /* 0x000fe200030e0600 */
[----:B------:R-:W-:Y:S02]  /*2670*/  SHF.L.U64.HI R2, R138, 0x5, R139 ;  /* 0x000000058a027819 */ /* 0x000fe4000001028b */
[----:B------:R-:W-:Y:S02]  /*2680*/  ISETP.LT.OR P0, PT, R93, R92, P0 ;  /* 0x0000005c5d00720c */ /* 0x000fe40000701670 */
[----:B-1----:R-:W-:Y:S01]  /*2690*/  SHF.L.U64.HI R79, R104, 0x6, R105 ;  /* 0x00000006684f7819 */ /* 0x002fe20000010269 */
[----:B--2---:R1:W-:Y:S04]  /*26a0*/  @!P5 ST.E.128 desc[UR4][R88.64], R4 ;  /* 0x000000045800d985 */ /* 0x0043e8000c101d04 */
[----:B------:R2:W3:Y:S06]  /*26b0*/  @!P4 LD.E.128 R24, desc[UR4][R28.64] ;  /* 0x000000041c18c980 */ /* 0x0004ec000c101d00 */
        /* <DEDUP_REMOVED lines=47> */
.L_x_7637:
        /* <DEDUP_REMOVED lines=71> */
.L_x_7641:
[----:B------:R-:W-:Y:S05]  /*2e20*/  BSYNC.RECONVERGENT B0 ;  /* 0x0000000000007941 */ /* 0x000fea0003800200 */
.L_x_7640:
        /* <DEDUP_REMOVED lines=48> */
.L_x_7643:
[----:B------:R-:W-:Y:S05]  /*3130*/  BSYNC.RECONVERGENT B0 ;  /* 0x0000000000007941 */ /* 0x000fea0003800200 */
.L_x_7642:
        /* <DEDUP_REMOVED lines=53> */
.L_x_7645:
[----:B------:R-:W-:Y:S05]  /*3490*/  BSYNC.RECONVERGENT B0 ;  /* 0x0000000000007941 */ /* 0x000fea0003800200 */
.L_x_7644:
        /* <DEDUP_REMOVED lines=53> */
.L_x_7647:
[----:B------:R-:W-:Y:S05]  /*37f0*/  BSYNC.RECONVERGENT B0 ;  /* 0x0000000000007941 */ /* 0x000fea0003800200 */
.L_x_7646:
[----:B------:R-:W5:Y:S02]  /*3800*/  LD.E R3, desc[UR4][R84.64+0xd0] ;  /* 0x0000d00454037980 */ /* 0x000f64000c101900 */
[----:B-----5:R-:W-:Y:S05]  /*3810*/  IMAD.U32 R3, R3, -0x40, RZ ;  /* 0xffffffc003037824 */ /* 0x020fea00078e00ff */
[C---:B------:R-:W-:Y:S02]  /*3820*/  LEA R14, P1, R3.reuse, R14, 0x1 ;  /* 0x0000000e030e7211 */ /* 0x040fe400078208ff */
[C---:B------:R-:W-:Y:S02]  /*3830*/  LEA R52, P0, R3.reuse, R52, 0x1 ;  /* 0x0000003403347211 */ /* 0x040fe400078008ff */
[C---:B------:R-:W-:Y:S02]  /*3840*/  LEA.HI.X.SX32 R15, R3.reuse, R15, 0x1, P1 ;  /* 0x0000000f030f7211 */ /* 0x040fe400008f0eff */
[----:B------:R-:W-:Y:S01]  /*3850*/  LEA.HI.X.SX32 R53, R3, R53, 0x1, P0 ;  /* 0x0000003503357211 */ /* 0x000fe200000f0eff */
[----:B------:R-:W-:Y:S05]  /*3860*/  BRA `(.L_x_7638) ;  /* 0x0000001800087947 */ /* 0x000fea0003800000 */
.L_x_7639:
        /* <DEDUP_REMOVED lines=95> */
.L_x_7649:
[----:B------:R-:W-:Y:S05]  /*3e60*/  BSYNC.RECONVERGENT B0 ;  /* 0x0000000000007941 */ /* 0x000fea0003800200 */
.L_x_7648:
        /* <DEDUP_REMOVED lines=93> */
.L_x_7651:
[----:B------:R-:W-:Y:S05]  /*4440*/  BSYNC.RECONVERGENT B0 ;  /* 0x0000000000007941 */ /* 0x000fea0003800200 */
.L_x_7650:
[-C--:B------:R-:W-:Y:S01]  /*4450*/  ISETP.GE.OR P0, PT, R95, R90.reuse, P4 ;  /* 0x0000005a5f00720c */ /* 0x080fe20002706670 */
[----:B------:R-:W-:Y:S01]  /*4460*/  BSSY.RECONVERGENT B0, `(.L_x_7652) ;  /* 0x000005f000007945 */ /* 0x000fe20003800200 */
[----:B------:R-:W-:Y:S02]  /*4470*/  ISETP.GE.OR P6, PT, R93, R90, P4 ;  /* 0x0000005a5d00720c */ /* 0x000fe400027c6670 */
[-C--:B------:R-:W-:Y:S02]  /*4480*/  ISETP.LT.OR P0, PT, R95, R92.reuse, P0 ;  /* 0x0000005c5f00720c */ /* 0x080fe40000701670 */
[----:B------:R-:W-:Y:S11]  /*4490*/  ISETP.LT.OR P6, PT, R93, R92, P6 ;  /* 0x0000005c5d00720c */ /* 0x000ff600037c1670 */
[----:B------:R-:W-:Y:S05]  /*44a0*/  @P0 BRA `(.L_x_7653) ;  /* 0x0000000400680947 */ /* 0x000fea0003800000 */
[----:B------:R-:W-:Y:S02]  /*44b0*/  ISETP.GE.AND P0, PT, R12, R17, PT ;  /* 0x000000110c00720c */ /* 0x000fe40003f06270 */
[----:B------:R-:W-:Y:S05]  /*44c0*/  IADD3 R34, P5, PT, R20, R107, RZ ;  /* 0x0000006b14227210 */ /* 0x000fea0007fbe0ff */
[----:B------:R-:W-:Y:S01]  /*44d0*/  IMAD.X R35, R21, 0x1, R79, P5 ;  /* 0x0000000115237824 */ /* 0x000fe200028e064f */
[----:B------:R-:W-:Y:S04]  /*44e0*/  SHF.L.U32 R79, R138, 0x6, RZ ;  /* 0x000000068a4f7819 */ /* 0x000fe800000006ff */
        /* <DEDUP_REMOVED lines=16> */
[----:B------:R-:W-:Y:S02]  /*45f0*/  @!P0 PLOP3.LUT P4, PT, P1, PT, PT, 0x80, 0x8 ;  /* 0x000000000008881c */ /* 0x000fe40000f8f070 */
[----:B------:R-:W-:Y:S02]  /*4600*/  SHF.L.U64.HI R106, R138, 0x6, R139 ;  /* 0x000000068a6a7819 */ /* 0x000fe4000001028b */
        /* <DEDUP_REMOVED lines=68> */
.L_x_7653:
[----:B------:R-:W-:Y:S05]  /*4a50*/  BSYNC.RECONVERGENT B0 ;  /* 0x0000000000007941 */ /* 0x000fea0003800200 */
.L_x_7652:
        /* <DEDUP_REMOVED lines=92> */
.L_x_7655:
[----:B------:R-:W-:Y:S05]  /*5020*/  BSYNC.RECONVERGENT B0 ;  /* 0x0000000000007941 */ /* 0x000fea0003800200 */
.L_x_7654:
[----:B------:R-:W5:Y:S02]  /*5030*/  LD.E R3, desc[UR4][R84.64+0xd0] ;  /* 0x0000d00454037980 */ /* 0x000f64000c101900 */
[----:B-----5:R-:W-:Y:S05]  /*5040*/  IMAD.U32 R3, R3, -0x40, RZ ;  /* 0xffffffc003037824 */ /* 0x020fea00078e00ff */
[C---:B------:R-:W-:Y:S02]  /*5050*/  LEA R82, P1, R3.reuse, R82, 0x1 ;  /* 0x0000005203527211 */ /* 0x040fe400078208ff */
[C---:B------:R-:W-:Y:S02]  /*5060*/  LEA R80, P0, R3.reuse, R80, 0x1 ;  /* 0x0000005003507211 */ /* 0x040fe400078008ff */
[C---:B------:R-:W-:Y:S02]  /*5070*/  LEA.HI.X.SX32 R83, R3.reuse, R83, 0x1, P1 ;  /* 0x0000005303537211 */ /* 0x040fe400008f0eff */
[----:B------:R-:W-:Y:S09]  /*5080*/  LEA.HI.X.SX32 R81, R3, R81, 0x1, P0 ;  /* 0x0000005103517211 */ /* 0x000ff200000f0eff */
.L_x_7638:
[----:B------:R-:W-:Y:S05]  /*5090*/  BSYNC.RECONVERGENT B1 ;  /* 0x0000000000017941 */ /* 0x000fea0003800200 */
.L_x_7636:
        /* <DEDUP_REMOVED lines=102> */
.L_x_7657:
[----:B------:R-:W-:Y:S05]  /*5700*/  BSYNC.RECONVERGENT B0 ;  /* 0x0000000000007941 */ /* 0x000fea0003800200 */
.L_x_7656:
[----:B------:R-:W-:Y:S05]  /*5710*/  @P2 BRA `(.L_x_7658) ;  /* 0xffffffcc00602947 */ /* 0x000fea000383ffff */
.L_x_7635:
        /* <DEDUP_REMOVED lines=17> */
.L_x_7663:
[----:B------:R2:W-:Y:S02]  /*5830*/  STS.128 [R64], RZ ;  /* 0x000000ff40007388 */ /* 0x0005e40000000c00 */
.L_x_7662:
[----:B------:R-:W-:Y:S05]  /*5840*/  BSYNC.RECONVERGENT B0 ;  /* 0x0000000000007941 */ /* 0x000fea0003800200 */
.L_x_7661:
        /* <DEDUP_REMOVED lines=13> */
.L_x_7660:
        /* <DEDUP_REMOVED lines=81> */
.L_x_7670:
[----:B------:R-:W-:Y:S05]  /*5e30*/  BSYNC.RECONVERGENT B0 ;  /* 0x0000000000007941 */ /* 0x000fea0003800200 */
.L_x_7669:
[----:B-----5:R3:W-:Y:S01]  /*5e40*/  STS.128 [R64], R8 ;  /* 0x0000000840007388 */ /* 0x0207e20000000c00 */
[----:B------:R-:W-:Y:S05]  /*5e50*/  BRA `(.L_x_7667) ;  /* 0x0000000000047947 */ /* 0x000fea0003800000 */
.L_x_7668:
[----:B------:R2:W-:Y:S02]  /*5e60*/  STS.128 [R64], RZ ;  /* 0x000000ff40007388 */ /* 0x0005e40000000c00 */
.L_x_7667:
[----:B------:R-:W-:Y:S05]  /*5e70*/  BSYNC.RECONVERGENT B1 ;  /* 0x0000000000017941 */ /* 0x000fea0003800200 */
.L_x_7666:
        /* <DEDUP_REMOVED lines=58> */
.L_x_7672:
[----:B------:R-:W-:Y:S05]  /*6220*/  BSYNC.RECONVERGENT B0 ;  /* 0x0000000000007941 */ /* 0x000fea0003800200 */
.L_x_7671:
[----:B-----5:R3:W-:Y:S01]  /*6230*/  STS.128 [R64+0x800], R8 ;  /* 0x0008000840007388 */ /* 0x0207e20000000c00 */
[----:B------:R-:W-:Y:S05]  /*6240*/  BRA `(.L_x_7664) ;  /* 0x0000000800ec7947 */ /* 0x000fea0003800000 */
.L_x_7665:
        /* <DEDUP_REMOVED lines=75> */
[C---:B------:R-:W-:Y:S01]  /*6700*/  SHF.L.U32 R16, R10.reuse, 0x10, RZ ;  /* 0x000000100a107819 */ /* 0x040fe200000006ff */
        /* <DEDUP_REMOVED lines=15> */
.L_x_7677:
[----:B------:R-:W-:Y:S05]  /*6800*/  BSYNC.RECONVERGENT B0 ;  /* 0x0000000000007941 */ /* 0x000fea0003800200 */
.L_x_7676:
[----:B-----5:R3:W-:Y:S01]  /*6810*/  STS.128 [R64], R20 ;  /* 0x0000001440007388 */ /* 0x0207e20000000c00 */
[----:B------:R-:W-:Y:S05]  /*6820*/  BRA `(.L_x_7674) ;  /* 0x0000000000047947 */ /* 0x000fea0003800000 */
.L_x_7675:
[----:B------:R2:W-:Y:S02]  /*6830*/  STS.128 [R64], RZ ;  /* 0x000000ff40007388 */ /* 0x0005e40000000c00 */
.L_x_7674:
[----:B------:R-:W-:Y:S05]  /*6840*/  BSYNC.RECONVERGENT B1 ;  /* 0x0000000000017941 */ /* 0x000fea0003800200 */
.L_x_7673:
        /* <DEDUP_REMOVED lines=89> */
.L_x_7679:
[----:B------:R-:W-:Y:S05]  /*6de0*/  BSYNC.RECONVERGENT B0 ;  /* 0x0000000000007941 */ /* 0x000fea0003800200 */
.L_x_7678:
[----:B-----5:R1:W-:Y:S02]  /*6df0*/  STS.128 [R64+0x800], R4 ;  /* 0x0008000440007388 */ /* 0x0203e40000000c00 */
.L_x_7664:
[----:B------:R-:W-:Y:S05]  /*6e00*/  BSYNC.RECONVERGENT B2 ;  /* 0x0000000000027941 */ /* 0x000fea0003800200 */
.L_x_7659:
[----:B-1----:R-:W-:Y:S01]  /*6e10*/  IADD3 R3, PT, PT, -R51, R66, RZ ;  /* 0x0000004233037210 */ /* 0x002fe20007ffe1ff */
        /* <DEDUP_REMOVED lines=11> */
.L_x_7682:
[----:B------:R1:W-:Y:S02]  /*6ed0*/  STS.128 [R64+0x1000], RZ ;  /* 0x001000ff40007388 */ /* 0x0003e40000000c00 */
.L_x_7681:
[----:B------:R-:W-:Y:S05]  /*6ee0*/  BSYNC.RECONVERGENT B0 ;  /* 0x0000000000007941 */ /* 0x000fea0003800200 */
.L_x_7680:
[----:B------:R-:W-:Y:S01]  /*6ef0*/  ISETP.GE.AND P1, PT, R16, R3, PT ;  /* 0x000000031000720c */ /* 0x000fe20003f26270 */
[C---:B-----5:R-:W-:Y:S01]  /*6f00*/  IMAD.SHL.U32 R37, R138.reuse, 0x40, RZ ;  /* 0x000000408a257824 */ /* 0x060fe200078e00ff */
        /* <DEDUP_REMOVED lines=12> */
.L_x_7685:
[----:B------:R1:W-:Y:S02]  /*6fd0*/  STS.128 [R64+0x1800], RZ ;  /* 0x001800ff40007388 */ /* 0x0003e40000000c00 */
.L_x_7684:
[----:B------:R-:W-:Y:S05]  /*6fe0*/  BSYNC.RECONVERGENT B0 ;  /* 0x0000000000007941 */ /* 0x000fea0003800200 */
.L_x_7683:
        /* <DEDUP_REMOVED lines=13> */
.L_x_7688:
[----:B------:R1:W-:Y:S02]  /*70c0*/  STS.128 [R64+0x2000], RZ ;  /* 0x002000ff40007388 */ /* 0x0003e40000000c00 */
.L_x_7687:
[----:B------:R-:W-:Y:S05]  /*70d0*/  BSYNC.RECONVERGENT B0 ;  /* 0x0000000000007941 */ /* 0x000fea0003800200 */
.L_x_7686:
        /* <DEDUP_REMOVED lines=13> */
.L_x_7691:
[----:B------:R1:W-:Y:S02]  /*71b0*/  STS.128 [R64+0x2800], RZ ;  /* 0x002800ff40007388 */ /* 0x0003e40000000c00 */
.L_x_7690:
[----:B------:R-:W-:Y:S05]  /*71c0*/  BSYNC.RECONVERGENT B0 ;  /* 0x0000000000007941 */ /* 0x000fea0003800200 */
.L_x_7689:
[----:B------:R-:W0:Y:S01]  /*71d0*/  LDGDEPBAR ;  /* 0x00000000000079af */ /* 0x000e220000000000 */
[----:B------:R-:W-:Y:S03]  /*71e0*/  BSSY.RECONVERGENT B0, `(.L_x_7692) ;  /* 0x0000010000007945 */ /* 0x000fe60003800200 */
[----:B------:R1:W5:Y:S04]  /*71f0*/  LD.E R43, desc[UR4][R84.64+0x184] ;  /* 0x00018404542b7980 */ /* 0x000368000c101900 */
[----:B---34-:R1:W5:Y:S01]  /*7200*/  LD.E R23, desc[UR4][R84.64+0x188] ;  /* 0x0001880454177980 */ /* 0x018362000c101900 */
        /* <DEDUP_REMOVED lines=10> */
.L_x_7694:
[----:B------:R4:W-:Y:S01]  /*72b0*/  STS.128 [R64+0x3000], RZ ;  /* 0x003000ff40007388 */ /* 0x0009e20000000c00 */
[----:B------:R-:W-:Y:S05]  /*72c0*/  BRA `(.L_x_7695) ;  /* 0x0000000000047947 */ /* 0x000fea0003800000 */
.L_x_7693:
[----:B------:R3:W-:Y:S02]  /*72d0*/  STS.128 [R64+0x3000], RZ ;  /* 0x003000ff40007388 */ /* 0x0007e40000000c00 */
.L_x_7695:
[----:B------:R-:W-:Y:S05]  /*72e0*/  BSYNC.RECONVERGENT B0 ;  /* 0x0000000000007941 */ /* 0x000fea0003800200 */
.L_x_7692:
        /* <DEDUP_REMOVED lines=15> */
.L_x_7698:
[----:B------:R1:W-:Y:S02]  /*73e0*/  STS.128 [R64+0x3800], RZ ;  /* 0x003800ff40007388 */ /* 0x0003e40000000c00 */
.L_x_7697:
[----:B------:R-:W-:Y:S05]  /*73f0*/  BSYNC.RECONVERGENT B0 ;  /* 0x0000000000007941 */ /* 0x000fea0003800200 */
.L_x_7696:
        /* <DEDUP_REMOVED lines=13> */
.L_x_7701:
[----:B------:R1:W-:Y:S02]  /*74d0*/  STS.128 [R64+0x4000], RZ ;  /* 0x004000ff40007388 */ /* 0x0003e40000000c00 */
.L_x_7700:
[----:B------:R-:W-:Y:S05]  /*74e0*/  BSYNC.RECONVERGENT B0 ;  /* 0x0000000000007941 */ /* 0x000fea0003800200 */
.L_x_7699:
        /* <DEDUP_REMOVED lines=13> */
.L_x_7704:
[----:B------:R1:W-:Y:S02]  /*75c0*/  STS.128 [R64+0x4800], RZ ;  /* 0x004800ff40007388 */ /* 0x0003e40000000c00 */
.L_x_7703:
[----:B------:R-:W-:Y:S05]  /*75d0*/  BSYNC.RECONVERGENT B0 ;  /* 0x0000000000007941 */ /* 0x000fea0003800200 */
.L_x_7702:
[----:B------:R-:W2:Y:S01]  /*75e0*/  LD.E R0, desc[UR4][R84.64+0x18c] ;  /* 0x00018c0454007980 */ /* 0x000ea2000c101900 */
[----:B------:R-:W-:Y:S01]  /*75f0*/  SHF.R.U32.HI R40, RZ, 0x1, R54 ;  /* 0x00000001ff287819 */ /* 0x000fe20000011636 */
[----:B------:R-:W-:Y:S01]  /*7600*/  BSSY.RECONVERGENT B1, `(.L_x_7705) ;  /* 0x0000142000017945 */ /* 0x000fe20003800200 */
[C---:B------:R-:W-:Y:S01]  /*7610*/  SHF.L.U32 R22, R54.reuse, 0x5, RZ ;  /* 0x0000000536167819 */ /* 0x040fe200000006ff */
[----:B------:R-:W0:Y:S01]  /*7620*/  LDGDEPBAR ;  /* 0x00000000000079af */ /* 0x000e220000000000 */
[----:B------:R-:W-:Y:S02]  /*7630*/  SHF.L.U32 R133, R54, 0x4, RZ ;  /* 0x0000000436857819 */ /* 0x000fe400000006ff */
[----:B-1----:R-:W-:Y:S02]  /*7640*/  LOP3.LUT R7, R40, 0x8, RZ, 0xc0, !PT ;  /* 0x0000000828077812 */ /* 0x002fe400078ec0ff */
[----:B------:R-:W-:Y:S02]  /*7650*/  LOP3.LUT R3, R22, 0xc0, RZ, 0xc0, !PT ;  /* 0x000000c016037812 */ /* 0x000fe400078ec0ff */
        /* <DEDUP_REMOVED lines=15> */
[----:B------:R-:W-:Y:S02]  /*7750*/  MOV R14, 0x20 ;  /* 0x00000020000e7802 */ /* 0x000fe40000000f00 */
[----:B------:R-:W-:Y:S01]  /*7760*/  ISETP.GT.AND P0, PT, R65, R142, PT ;  /* 0x0000008e4100720c */ /* 0x000fe20003f04270 */
[----:B------:R-:W1:Y:S01]  /*7770*/  LDSM.16.M88.4 R44, [R41+0x1000] ;  /* 0x00100000292c783b */ /* 0x000e620000000200 */
[----:B------:R-:W-:Y:S02]  /*7780*/  SEL R14, R14, 0xffffffe0, !P6 ;  /* 0xffffffe00e0e7807 */ /* 0x000fe40007000000 */
[----:B-----5:R-:W-:Y:S01]  /*7790*/  IADD3 R43, PT, PT, R66, -R150, -R43 ;  /* 0x80000096422b7210 */ /* 0x020fe20007ffe82b */
[----:B------:R-:W3:Y:S01]  /*77a0*/  LDSM.16.M88.4 R28, [R41+0x1400] ;  /* 0x00140000291c783b */ /* 0x000ee20000000200 */
[----:B------:R-:W-:-:S02]  /*77b0*/  IADD3 R42, PT, PT, R132, R14, RZ ;  /* 0x0000000e842a7210 */ /* 0x000fc40007ffe0ff */
[----:B------:R-:W-:Y:S02]  /*77c0*/  IADD3 R39, PT, PT, R14, R41, RZ ;  /* 0x000000290e277210 */ /* 0x000fe40007ffe0ff */
[----:B------:R-:W-:Y:S01]  /*77d0*/  IADD3 R23, PT, PT, R23, R66, -R150 ;  /* 0x0000004217177210 */ /* 0x000fe20007ffe896 */
        /* <DEDUP_REMOVED lines=13> */
[----:B------:R-:W-:-:S05]  /*78b0*/  FMUL.FTZ R48, R11, R0 ;  /* 0x000000000b307220 */ /* 0x000fca0000410000 */
[-C--:B------:R-:W-:Y:S01]  /*78c0*/  FMUL.FTZ R44, R44, R0.reuse ;  /* 0x000000002c2c7220 */ /* 0x080fe20000410000 */
[----:B------:R-:W-:Y:S01]  /*78d0*/  HMMA.16816.F32.BF16 R8, R32, R30, RZ ;  /* 0x0000001e2008723c */ /* 0x000fe200000418ff */
[----:B------:R-:W2:Y:S02]  /*78e0*/  LDSM.16.M88.4 R28, [R39+0x1800] ;  /* 0x00180000271c783b */ /* 0x000ea40000000200 */
[----:B------:R-:W-:-:S04]  /*78f0*/  FMUL.FTZ R45, R45, R0 ;  /* 0x000000002d2d7220 */ /* 0x000fc80000410000 */
[-C--:B------:R-:W-:Y:S01]  /*7900*/  FMUL.FTZ R16, R16, R0.reuse ;  /* 0x0000000010107220 */ /* 0x080fe20000410000 */
[-C--:B------:R-:W-:Y:S01]  /*7910*/  FMUL.FTZ R17, R17, R0.reuse ;  /* 0x0000000011117220 */ /* 0x080fe20000410000 */
[----:B------:R-:W3:Y:S01]  /*7920*/  MUFU.TANH R50, R44 ;  /* 0x0000002c00327308 */ /* 0x000ee20000002400 */
[-C--:B------:R-:W-:Y:S01]  /*7930*/  FMUL.FTZ R52, R46, R0.reuse ;  /* 0x000000002e347220 */ /* 0x080fe20000410000 */
[-C--:B------:R-:W-:Y:S01]  /*7940*/  FMUL.FTZ R53, R47, R0.reuse ;  /* 0x000000002f357220 */ /* 0x080fe20000410000 */
[-C--:B------:R-:W-:Y:S01]  /*7950*/  FMUL.FTZ R62, R18, R0.reuse ;  /* 0x00000000123e7220 */ /* 0x080fe20000410000 */
[----:B------:R-:W-:-:S04]  /*7960*/  FMUL.FTZ R67, R19, R0 ;  /* 0x0000000013437220 */ /* 0x000fc80000410000 */
[----:B------:R1:W4:Y:S03]  /*7970*/  MUFU.TANH R60, R45 ;  /* 0x0000002d003c7308 */ /* 0x0003260000002400 */
[----:B------:R-:W-:Y:S01]  /*7980*/  HMMA.16816.F32.BF16 R8, R24, R58, R8 ;  /* 0x0000003a1808723c */ /* 0x000fe20000041808 */
[----:B------:R-:W3:Y:S04]  /*7990*/  LDSM.16.M88.4 R56, [R41+0x1c00] ;  /* 0x001c00002938783b */ /* 0x000ee80000000200 */
[----:B------:R-:W2:Y:S08]  /*79a0*/  MUFU.TANH R61, R16 ;  /* 0x00000010003d7308 */ /* 0x000eb00000002400 */
[----:B------:R4:W2:Y:S01]  /*79b0*/  MUFU.TANH R63, R17 ;  /* 0x00000011003f7308 */ /* 0x0008a20000002400 */
[C---:B-1----:R-:W-:Y:S07]  /*79c0*/  HMMA.16816.F32.BF16 R44, R32.reuse, R4, RZ ;  /* 0x00000004202c723c */ /* 0x042fee00000418ff */
[----:B------:R-:W1:Y:S01]  /*79d0*/  MUFU.TANH R2, R2 ;  /* 0x0000000200027308 */ /* 0x000e620000002400 */
[----:B------:R-:W-:Y:S01]  /*79e0*/  HMMA.16816.F32.BF16 R4, R32, R6, RZ ;  /* 0x000000062004723c */ /* 0x000fe200000418ff */
[-C--:B------:R-:W-:Y:S01]  /*79f0*/  FMUL.FTZ R8, R8, R0.reuse ;  /* 0x0000000008087220 */ /* 0x080fe20000410000 */
[-C--:B------:R-:W-:Y:S01]  /*7a00*/  FMUL.FTZ R70, R9, R0.reuse ;  /* 0x0000000009467220 */ /* 0x080fe20000410000 */
[-C--:B------:R-:W-:Y:S01]  /*7a10*/  FMUL.FTZ R69, R10, R0.reuse ;  /* 0x000000000a457220 */ /* 0x080fe20000410000 */
[----:B------:R-:W-:-:S03]  /*7a20*/  FMUL.FTZ R71, R11, R0 ;  /* 0x000000000b477220 */ /* 0x000fc60000410000 */
[----:B------:R3:W1:Y:S01]  /*7a30*/  MUFU.TANH R68, R8 ;  /* 0x0000000800447308 */ /* 0x0006620000002400 */
[----:B----4-:R-:W4:Y:S04]  /*7a40*/  LDSM.16.M88.4 R16, [R39+0x1c00] ;  /* 0x001c00002710783b */ /* 0x010f280000000200 */
[C---:B--2---:R-:W-:Y:S03]  /*7a50*/  HMMA.16816.F32.BF16 R44, R24.reuse, R28, R44 ;  /* 0x0000001c182c723c */ /* 0x044fe6000004182c */
[----:B------:R-:W2:Y:S05]  /*7a60*/  MUFU.TANH R49, R49 ;  /* 0x0000003100317308 */ /* 0x000eaa0000002400 */
[----:B------:R-:W-:Y:S01]  /*7a70*/  HMMA.16816.F32.BF16 R4, R24, R30, R4 ;  /* 0x0000001e1804723c */ /* 0x000fe20000041804 */
[----:B------:R-:W1:Y:S02]  /*7a80*/  LDSM.16.M88.4 R28, [R41+0x2000] ;  /* 0x00200000291c783b */ /* 0x000e640000000200 */
[----:B------:R-:W1:Y:S05]  /*7a90*/  MUFU.TANH R3, R3 ;  /* 0x0000000300037308 */ /* 0x000e6a0000002400 */
        /* <DEDUP_REMOVED lines=14> */
[----:B---3--:R-:W3:Y:S04]  /*7b80*/  LDSM.16.M88.4 R44, [R39+0x2000] ;  /* 0x00200000272c783b */ /* 0x008ee80000000200 */
[----:B------:R-:W-:Y:S01]  /*7b90*/  HMMA.16816.F32.BF16 R56, R24, R18, R56 ;  /* 0x000000121838723c */ /* 0x000fe20000041838 */
[----:B------:R-:W2:Y:S02]  /*7ba0*/  LDSM.16.M88.4 R16, [R41+0x2400] ;  /* 0x002400002910783b */ /* 0x000ea40000000200 */
        /* <DEDUP_REMOVED lines=18> */
[----:B----4-:R-:W4:Y:S01]  /*7cd0*/  LDSM.16.M88.4 R8, [R39+0x2400] ;  /* 0x002400002708783b */ /* 0x010f220000000200 */
[C---:B--2---:R-:W-:Y:S06]  /*7ce0*/  HMMA.16816.F32.BF16 R44, R32.reuse, R16, RZ ;  /* 0x00000010202c723c */ /* 0x044fec00000418ff */
        /* <DEDUP_REMOVED lines=11> */
[----:B--2---:R-:W2:Y:S05]  /*7da0*/  LDSM.16.M88.4 R56, [R41+0x2800] ;  /* 0x002800002938783b */ /* 0x004eaa0000000200 */
[----:B------:R3:W1:Y:S08]  /*7db0*/  MUFU.TANH R94, R5 ;  /* 0x00000005005e7308 */ /* 0x0006700000002400 */
[----:B------:R-:W1:Y:S01]  /*7dc0*/  MUFU.TANH R97, R28 ;  /* 0x0000001c00617308 */ /* 0x000e620000002400 */
[C---:B----4-:R-:W-:Y:S07]  /*7dd0*/  HMMA.16816.F32.BF16 R44, R24.reuse, R8, R44 ;  /* 0x00000008182c723c */ /* 0x050fee000004182c */
[----:B------:R4:W1:Y:S01]  /*7de0*/  MUFU.TANH R100, R29 ;  /* 0x0000001d00647308 */ /* 0x0008620000002400 */
[----:B---3--:R-:W3:Y:S01]  /*7df0*/  LDSM.16.M88.4 R4, [R39+0x2800] ;  /* 0x002800002704783b */ /* 0x008ee20000000200 */
        /* <DEDUP_REMOVED lines=8> */
[----:B--2---:R-:W-:Y:S02]  /*7e80*/  HMMA.16816.F32.BF16 R8, R32, R56, RZ ;  /* 0x000000382008723c */ /* 0x004fe400000418ff */
[----:B------:R-:W2:Y:S01]  /*7e90*/  MUFU.TANH R101, R44 ;  /* 0x0000002c00657308 */ /* 0x000ea20000002400 */
[-C--:B------:R-:W-:Y:S01]  /*7ea0*/  FMUL.FTZ R103, R16, R0.reuse ;  /* 0x0000000010677220 */ /* 0x080fe20000410000 */
[-C--:B------:R-:W-:Y:S01]  /*7eb0*/  FMUL.FTZ R104, R17, R0.reuse ;  /* 0x0000000011687220 */ /* 0x080fe20000410000 */
[-C--:B------:R-:W-:Y:S01]  /*7ec0*/  FMUL.FTZ R17, R18, R0.reuse ;  /* 0x0000000012117220 */ /* 0x080fe20000410000 */
[----:B------:R-:W-:-:S02]  /*7ed0*/  FMUL.FTZ R16, R19, R0 ;  /* 0x0000000013107220 */ /* 0x000fc40000410000 */
[----:B------:R-:W-:Y:S02]  /*7ee0*/  HMMA.16816.F32.BF16 R56, R32, R58, RZ ;  /* 0x0000003a2038723c */ /* 0x000fe400000418ff */
[----:B------:R1:W1:Y:S08]  /*7ef0*/  MUFU.TANH R102, R45 ;  /* 0x0000002d00667308 */ /* 0x0002700000002400 */
[----:B------:R-:W2:Y:S02]  /*7f00*/  MUFU.TANH R70, R70 ;  /* 0x0000004600467308 */ /* 0x000ea40000002400 */
[----:B---3--:R-:W-:Y:S06]  /*7f10*/  HMMA.16816.F32.BF16 R8, R24, R4, R8 ;  /* 0x000000041808723c */ /* 0x008fec0000041808 */
[----:B------:R-:W3:Y:S01]  /*7f20*/  MUFU.TANH R69, R69 ;  /* 0x0000004500457308 */ /* 0x000ee20000002400 */
        /* <DEDUP_REMOVED lines=20> */
[----:B------:R-:W-:-:S04]  /*8070*/  LOP3.LUT R27, R40, 0x1f0, RZ, 0xc0, !PT ;  /* 0x000001f0281b7812 */ /* 0x000fc800078ec0ff */
[----:B------:R-:W1:Y:S01]  /*8080*/  MUFU.TANH R79, R79 ;  /* 0x0000004f004f7308 */ /* 0x000e620000002400 */
[----:B------:R-:W-:-:S04]  /*8090*/  LOP3.LUT R98, R27, 0x7, R98, 0xf8, !PT ;  /* 0x000000071b627812 */ /* 0x000fc800078ef862 */
[----:B------:R-:W-:Y:S01]  /*80a0*/  LEA R98, R149, R98, 0x6 ;  /* 0x0000006295627211 */ /* 0x000fe200078e30ff */
[-C--:B------:R-:W-:Y:S01]  /*80b0*/  FMUL.FTZ R32, R4, R0.reuse ;  /* 0x0000000004207220 */ /* 0x080fe20000410000 */
[-C--:B------:R-:W-:Y:S01]  /*80c0*/  FMUL.FTZ R114, R5, R0.reuse ;  /* 0x0000000005727220 */ /* 0x080fe20000410000 */
[-C--:B------:R-:W-:Y:S01]  /*80d0*/  FMUL.FTZ R5, R6, R0.reuse ;  /* 0x0000000006057220 */ /* 0x080fe20000410000 */
[-C--:B------:R-:W-:Y:S01]  /*80e0*/  FMUL.FTZ R4, R7, R0.reuse ;  /* 0x0000000007047220 */ /* 0x080fe20000410000 */
[----:B------:R-:W1:Y:S01]  /*80f0*/  MUFU.TANH R76, R76 ;  /* 0x0000004c004c7308 */ /* 0x000e620000002400 */
[C---:B------:R-:W-:Y:S02]  /*8100*/  IADD3 R159, PT, PT, R98.reuse, R43, RZ ;  /* 0x0000002b629f7210 */ /* 0x040fe40007ffe0ff */
[----:B------:R-:W-:Y:S01]  /*8110*/  IADD3 R23, PT, PT, R98, R23, RZ ;  /* 0x0000001762177210 */ /* 0x000fe20007ffe0ff */
[-C--:B------:R-:W-:Y:S01]  /*8120*/  FMUL.FTZ R28, R28, R0.reuse ;  /* 0x000000001c1c7220 */ /* 0x080fe20000410000 */
[-C--:B------:R-:W-:Y:S01]  /*8130*/  FMUL.FTZ R7, R29, R0.reuse ;  /* 0x000000001d077220 */ /* 0x080fe20000410000 */
[-C--:B------:R-:W-:Y:S01]  /*8140*/  FMUL.FTZ R6, R30, R0.reuse ;  /* 0x000000001e067220 */ /* 0x080fe20000410000 */
[----:B------:R-:W-:Y:S01]  /*8150*/  FMUL.FTZ R0, R31, R0 ;  /* 0x000000001f007220 */ /* 0x000fe20000410000 */
[----:B------:R-:W1:Y:S01]  /*8160*/  MUFU.TANH R78, R78 ;  /* 0x0000004e004e7308 */ /* 0x000e620000002400 */
[----:B------:R-:W-:-:S02]  /*8170*/  VIMNMX R161, PT, PT, RZ, R159, !PT ;  /* 0x0000009fffa17248 */ /* 0x000fc40007fe0100 */
[C-C-:B------:R-:W-:Y:S02]  /*8180*/  VIADDMNMX R160, R23.reuse, 0x1, R66.reuse, PT ;  /* 0x0000000117a07846 */ /* 0x140fe40003800142 */
[----:B------:R-:W-:Y:S02]  /*8190*/  VIADDMNMX R158, R23, 0x9, R66, PT ;  /* 0x00000009179e7846 */ /* 0x000fe40003800142 */
[----:B------:R-:W-:Y:S01]  /*81a0*/  VIADDMNMX R159, R159, 0x8, RZ, !PT ;  /* 0x000000089f9f7846 */ /* 0x000fe200078001ff */
        /* <DEDUP_REMOVED lines=43> */
.L_x_7708:
[----:B-1----:R-:W2:Y:S01]  /*8460*/  LD.E R32, desc[UR4][R84.64+0x170] ;  /* 0x0001700454207980 */ /* 0x002ea2000c101900 */
        /* <DEDUP_REMOVED lines=59> */
.L_x_7709:
[----:B------:R-:W-:Y:S05]  /*8820*/  BSYNC.RECONVERGENT B0 ;  /* 0x0000000000007941 */ /* 0x000fea0003800200 */
.L_x_7707:
[----:B------:R-:W-:-:S13]  /*8830*/  ISETP.GE.AND P3, PT, R12, R151, PT ;  /* 0x000000970c00720c */ /* 0x000fda0003f66270 */
[CC--:B------:R-:W-:Y:S01]  /*8840*/  @!P3 IADD3 R12, P1, P0, R37.reuse, R144.reuse, R37 ;  /* 0x00000090250cb210 */ /* 0x0c0fe2000783e025 */
[----:B------:R-:W-:Y:S01]  /*8850*/  @!P3 IMAD.MOV.U32 R145, RZ, RZ, R143 ;  /* 0x000000ffff91b224 */ /* 0x000fe200078e008f */
[CC--:B-1----:R-:W-:Y:S02]  /*8860*/  @!P3 IADD3 R28, P2, PT, R37.reuse, R144.reuse, RZ ;  /* 0x00000090251cb210 */ /* 0x0c2fe40007f5e0ff */
[----:B------:R-:W-:Y:S02]  /*8870*/  @!P3 IADD3 R26, P5, P4, R37, R144, R37 ;  /* 0x00000090251ab210 */ /* 0x000fe40007cbe025 */
[C-C-:B------:R-:W-:Y:S01]  /*8880*/  @!P3 IADD3.X R13, PT, PT, R38.reuse, R143, R38.reuse, P1, P0 ;  /* 0x0000008f260db210 */ /* 0x140fe20000fe0426 */
[----:B------:R-:W-:Y:S01]  /*8890*/  @!P3 IMAD.X R29, R38, 0x1, R143, P2 ;  /* 0x00000001261db824 */ /* 0x000fe200010e068f */
        /* <DEDUP_REMOVED lines=24> */
.L_x_7706:
[----:B------:R-:W-:Y:S05]  /*8a20*/  BSYNC.RECONVERGENT B1 ;  /* 0x0000000000017941 */ /* 0x000fea0003800200 */
.L_x_7705:
[----:B------:R-:W3:Y:S01]  /*8a30*/  LD.E R33, desc[UR4][R84.64+0xdc] ;  /* 0x0000dc0454217980 */ /* 0x000ee2000c101900 */
[----:B------:R-:W-:Y:S01]  /*8a40*/  IMAD.SHL.U32 R36, R54, 0x2, RZ ;  /* 0x0000000236247824 */ /* 0x000fe200078e00ff */
[----:B------:R-:W4:Y:S01]  /*8a50*/  S2UR UR6, SR_CgaCtaId ;  /* 0x00000000000679c3 */ /* 0x000f220000008800 */
[----:B------:R-:W-:Y:S01]  /*8a60*/  UMOV UR7, 0x400 ;  /* 0x0000040000077882 */ /* 0x000fe20000000000 */
[----:B------:R-:W-:Y:S02]  /*8a70*/  BSSY B2, `(.L_x_7710) ;  /* 0x000067f000027945 */ /* 0x000fe40003800000 */
[----:B------:R-:W-:-:S04]  /*8a80*/  LOP3.LUT R36, R36, 0x6, RZ, 0xc0, !PT ;  /* 0x0000000624247812 */ /* 0x000fc800078ec0ff */
[----:B------:R-:W-:-:S04]  /*8a90*/  LOP3.LUT R136, R51, R36, RZ, 0xfc, !PT ;  /* 0x0000002433887212 */ /* 0x000fc800078efcff */
[CC--:B------:R-:W-:Y:S01]  /*8aa0*/  ISETP.GE.AND P0, PT, R136.reuse, R161.reuse, PT ;  /* 0x000000a18800720c */ /* 0x0c0fe20003f06270 */
[C---:B------:R-:W-:Y:S01]  /*8ab0*/  VIADD R135, R136.reuse, 0x1 ;  /* 0x0000000188877836 */ /* 0x040fe20000000000 */
[CC--:B------:R-:W-:Y:S01]  /*8ac0*/  ISETP.GE.AND P3, PT, R136.reuse, R160.reuse, PT ;  /* 0x000000a08800720c */ /* 0x0c0fe20003f66270 */
[----:B------:R-:W-:Y:S01]  /*8ad0*/  VIADD R134, R136, 0x8 ;  /* 0x0000000888867836 */ /* 0x000fe20000000000 */
[----:B------:R-:W-:Y:S01]  /*8ae0*/  FSEL R2, R2, -INF , P0 ;  /* 0xff80000002027808 */ /* 0x000fe20000000000 */
[C---:B------:R-:W-:Y:S01]  /*8af0*/  VIADD R130, R136.reuse, 0x9 ;  /* 0x0000000988827836 */ /* 0x040fe20000000000 */
[CC--:B------:R-:W-:Y:S01]  /*8b00*/  ISETP.GE.AND P0, PT, R135.reuse, R161.reuse, PT ;  /* 0x000000a18700720c */ /* 0x0c0fe20003f06270 */
[----:B------:R-:W-:Y:S01]  /*8b10*/  VIADD R128, R136, 0x10 ;  /* 0x0000001088807836 */ /* 0x000fe20000000000 */
[-C--:B------:R-:W-:Y:S01]  /*8b20*/  ISETP.GE.AND P2, PT, R134, R161.reuse, PT ;  /* 0x000000a18600720c */ /* 0x080fe20003f46270 */
[C---:B------:R-:W-:Y:S01]  /*8b30*/  VIADD R126, R136.reuse, 0x11 ;  /* 0x00000011887e7836 */ /* 0x040fe20000000000 */
        /* <DEDUP_REMOVED lines=12> */
[----:B------:R-:W-:Y:S01]  /*8c00*/  FSEL R108, R2, -INF , !P3 ;  /* 0xff800000026c7808 */ /* 0x000fe20005800000 */
[----:B------:R-:W-:Y:S01]  /*8c10*/  VIADD R116, R136, 0x30 ;  /* 0x0000003088747836 */ /* 0x000fe20000000000 */
[-C--:B------:R-:W-:Y:S01]  /*8c20*/  ISETP.GE.AND P3, PT, R130, R160.reuse, PT ;  /* 0x000000a08200720c */ /* 0x080fe20003f66270 */
[C---:B------:R-:W-:Y:S01]  /*8c30*/  VIADD R112, R136.reuse, 0x31 ;  /* 0x0000003188707836 */ /* 0x040fe20000000000 */
[----:B------:R-:W-:Y:S01]  /*8c40*/  FSEL R131, R49, -INF , !P5 ;  /* 0xff80000031837808 */ /* 0x000fe20006800000 */
        /* <DEDUP_REMOVED lines=17> */
[-C--:B------:R-:W-:Y:S01]  /*8d60*/  ISETP.GE.AND P0, PT, R13, R161.reuse, PT ;  /* 0x000000a10d00720c */ /* 0x080fe20003f06270 */
[C---:B------:R-:W-:Y:S01]  /*8d70*/  VIADD R34, R136.reuse, 0x59 ;  /* 0x0000005988227836 */ /* 0x040fe20000000000 */
[----:B------:R-:W-:Y:S01]  /*8d80*/  FSEL R63, R63, -INF , P2 ;  /* 0xff8000003f3f7808 */ /* 0x000fe20001000000 */
[----:B------:R-:W-:Y:S01]  /*8d90*/  VIADD R30, R136, 0x61 ;  /* 0x00000061881e7836 */ /* 0x000fe20000000000 */
[-C--:B------:R-:W-:Y:S01]  /*8da0*/  ISETP.GE.AND P3, PT, R124, R160.reuse, PT ;  /* 0x000000a07c00720c */ /* 0x080fe20003f66270 */
[C---:B-1----:R-:W-:Y:S01]  /*8db0*/  VIADD R32, R136.reuse, 0x60 ;  /* 0x0000006088207836 */ /* 0x042fe20000000000 */
[----:B------:R-:W-:Y:S01]  /*8dc0*/  FSEL R125, R61, -INF , !P5 ;  /* 0xff8000003d7d7808 */ /* 0x000fe20006800000 */
[----:B------:R-:W-:Y:S01]  /*8dd0*/  VIADD R28, R136, 0x68 ;  /* 0x00000068881c7836 */ /* 0x000fe20000000000 */
[----:B------:R-:W-:Y:S01]  /*8de0*/  ISETP.GE.AND P2, PT, R122, R161, PT ;  /* 0x000000a17a00720c */ /* 0x000fe20003f46270 */
[----:B------:R-:W-:Y:S01]  /*8df0*/  VIADD R27, R136, 0x69 ;  /* 0x00000069881b7836 */ /* 0x000fe20000000000 */
[----:B------:R-:W-:Y:S01]  /*8e00*/  FSEL R68, R68, -INF , P1 ;  /* 0xff80000044447808 */ /* 0x000fe20000800000 */
[----:B------:R-:W-:Y:S01]  /*8e10*/  VIADD R26, R136, 0x70 ;  /* 0x00000070881a7836 */ /* 0x000fe20000000000 */
[----:B------:R-:W-:Y:S01]  /*8e20*/  FMNMX3.FTZ R2, R108, R131, R107, !PT ;  /* 0x000000836c027276 */ /* 0x000fe2000781006b */
[C---:B------:R-:W-:Y:S01]  /*8e30*/  VIADD R24, R136.reuse, 0x71 ;  /* 0x0000007188187836 */ /* 0x040fe20000000000 */
[----:B------:R-:W-:Y:S01]  /*8e40*/  ISETP.GE.AND P5, PT, R13, R160, PT ;  /* 0x000000a00d00720c */ /* 0x000fe20003fa6270 */
[C---:B------:R-:W-:Y:S01]  /*8e50*/  VIADD R23, R136.reuse, 0x78 ;  /* 0x0000007888177836 */ /* 0x040fe20000000000 */
[----:B------:R-:W-:Y:S01]  /*8e60*/  FSEL R123, R63, -INF , !P4 ;  /* 0xff8000003f7b7808 */ /* 0x000fe20006000000 */
[----:B------:R-:W-:Y:S01]  /*8e70*/  VIADD R12, R136, 0x79 ;  /* 0x00000079880c7836 */ /* 0x000fe20000000000 */
[----:B------:R-:W-:Y:S01]  /*8e80*/  ISETP.GE.AND P1, PT, R121, R161, PT ;  /* 0x000000a17900720c */ /* 0x000fe20003f26270 */
[----:B----4-:R-:W-:Y:S01]  /*8e90*/  ULEA UR6, UR6, UR7, 0x18 ;  /* 0x0000000706067291 */ /* 0x010fe2000f8ec0ff */
        /* <DEDUP_REMOVED lines=43> */
[-C--:B------:R-:W-:Y:S02]  /*9150*/  ISETP.GE.AND P4, PT, R98, R160.reuse, PT ;  /* 0x000000a06200720c */ /* 0x080fe40003f86270 */
[----:B------:R-:W-:Y:S02]  /*9160*/  FSEL R181, R89, -INF , !P3 ;  /* 0xff80000059b57808 */ /* 0x000fe40005800000 */
[----:B------:R-:W-:Y:S02]  /*9170*/  FSEL R94, R94, -INF , P2 ;  /* 0xff8000005e5e7808 */ /* 0x000fe40001000000 */
[----:B------:R-:W-:Y:S02]  /*9180*/  ISETP.GE.AND P3, PT, R66, R160, PT ;  /* 0x000000a04200720c */ /* 0x000fe40003f66270 */
[----:B------:R-:W-:Y:S02]  /*9190*/  FSEL R43, R43, -INF , !P5 ;  /* 0xff8000002b2b7808 */ /* 0x000fe40006800000 */
[----:B------:R-:W-:-:S02]  /*91a0*/  ISETP.GE.AND P2, PT, R58, R161, PT ;  /* 0x000000a13a00720c */ /* 0x000fc40003f46270 */
[----:B------:R-:W-:Y:S02]  /*91b0*/  FSEL R31, R97, -INF , P1 ;  /* 0xff800000611f7808 */ /* 0x000fe40000800000 */
[----:B------:R-:W-:Y:S02]  /*91c0*/  FMNMX3.FTZ R2, R2, R183, R47, !PT ;  /* 0x000000b702027276 */ /* 0x000fe4000781002f */
[----:B------:R-:W-:Y:S02]  /*91d0*/  ISETP.GE.AND P5, PT, R64, R160, PT ;  /* 0x000000a04000720c */ /* 0x000fe40003fa6270 */
[----:B------:R-:W-:Y:S02]  /*91e0*/  FSEL R29, R100, -INF , P0 ;  /* 0xff800000641d7808 */ /* 0x000fe40000000000 */
[----:B------:R-:W-:Y:S02]  /*91f0*/  ISETP.GE.AND P0, PT, R44, R161, PT ;  /* 0x000000a12c00720c */ /* 0x000fe40003f06270 */
[----:B------:R-:W-:-:S02]  /*9200*/  FSEL R179, R94, -INF , !P4 ;  /* 0xff8000005eb37808 */ /* 0x000fc40006000000 */
[----:B------:R-:W-:Y:S02]  /*9210*/  ISETP.GE.AND P1, PT, R46, R161, PT ;  /* 0x000000a12e00720c */ /* 0x000fe40003f26270 */
[----:B------:R-:W-:Y:S02]  /*9220*/  ISETP.GE.AND P4, PT, R58, R160, PT ;  /* 0x000000a03a00720c */ /* 0x000fe40003f86270 */
[----:B------:R-:W-:Y:S02]  /*9230*/  FSEL R31, R31, -INF , !P3 ;  /* 0xff8000001f1f7808 */ /* 0x000fe40005800000 */
[----:B------:R-:W-:Y:S02]  /*9240*/  FSEL R101, R101, -INF , P2 ;  /* 0xff80000065657808 */ /* 0x000fe40001000000 */
[----:B------:R-:W-:Y:S02]  /*9250*/  FMNMX3.FTZ R2, R2, R181, R43, !PT ;  /* 0x000000b502027276 */ /* 0x000fe4000781002b */
[----:B------:R-:W-:-:S02]  /*9260*/  FSEL R29, R29, -INF , !P5 ;  /* 0xff8000001d1d7808 */ /* 0x000fc40006800000 */
[-C--:B------:R-:W-:Y:S02]  /*9270*/  ISETP.GE.AND P5, PT, R44, R160.reuse, PT ;  /* 0x000000a02c00720c */ /* 0x080fe40003fa6270 */
[----:B------:R-:W-:Y:S02]  /*9280*/  FSEL R103, R103, -INF , P0 ;  /* 0xff80000067677808 */ /* 0x000fe40000000000 */
[----:B------:R-:W-:Y:S02]  /*9290*/  ISETP.GE.AND P3, PT, R46, R160, PT ;  /* 0x000000a02e00720c */ /* 0x000fe40003f66270 */
[-C--:B------:R-:W-:Y:S02]  /*92a0*/  ISETP.GE.AND P2, PT, R34, R161.reuse, PT ;  /* 0x000000a12200720c */ /* 0x080fe40003f46270 */
[----:B------:R-:W-:Y:S02]  /*92b0*/  FSEL R102, R102, -INF , P1 ;  /* 0xff80000066667808 */ /* 0x000fe40000800000 */
[----:B------:R-:W-:-:S02]  /*92c0*/  ISETP.GE.AND P0, PT, R30, R161, PT ;  /* 0x000000a11e00720c */ /* 0x000fc40003f06270 */
[----:B------:R-:W-:Y:S02]  /*92d0*/  FSEL R177, R101, -INF , !P4 ;  /* 0xff80000065b17808 */ /* 0x000fe40006000000 */
[----:B------:R-:W-:Y:S02]  /*92e0*/  ISETP.GE.AND P1, PT, R32, R161, PT ;  /* 0x000000a12000720c */ /* 0x000fe40003f26270 */
[----:B------:R-:W-:Y:S02]  /*92f0*/  FMNMX3.FTZ R2, R2, R179, R31, !PT ;  /* 0x000000b302027276 */ /* 0x000fe4000781001f */
[----:B------:R-:W-:Y:S02]  /*9300*/  FSEL R113, R103, -INF , !P5 ;  /* 0xff80000067717808 */ /* 0x000fe40006800000 */
[----:B------:R-:W-:Y:S02]  /*9310*/  ISETP.GE.AND P4, PT, R34, R160, PT ;  /* 0x000000a02200720c */ /* 0x000fe40003f86270 */
[----:B------:R-:W-:-:S02]  /*9320*/  FSEL R105, R102, -INF , !P3 ;  /* 0xff80000066697808 */ /* 0x000fc40005800000 */
[----:B------:R-:W-:Y:S02]  /*9330*/  FSEL R79, R104, -INF , P2 ;  /* 0xff800000684f7808 */ /* 0x000fe40001000000 */
[-C--:B------:R-:W-:Y:S02]  /*9340*/  ISETP.GE.AND P5, PT, R30, R160.reuse, PT ;  /* 0x000000a01e00720c */ /* 0x080fe40003fa6270 */
[----:B------:R-:W-:Y:S02]  /*9350*/  FSEL R19, R19, -INF , P0 ;  /* 0xff80000013137808 */ /* 0x000fe40000000000 */
[----:B------:R-:W-:Y:S02]  /*9360*/  ISETP.GE.AND P3, PT, R32, R160, PT ;  /* 0x000000a02000720c */ /* 0x000fe40003f66270 */
[----:B------:R-:W-:Y:S02]  /*9370*/  ISETP.GE.AND P2, PT, R28, R161, PT ;  /* 0x000000a11c00720c */ /* 0x000fe40003f46270 */
[----:B------:R-:W-:-:S02]  /*9380*/  FSEL R18, R18, -INF , P1 ;  /* 0xff80000012127808 */ /* 0x000fc40000800000 */
[----:B------:R-:W-:Y:S02]  /*9390*/  FMNMX3.FTZ R2, R2, R29, R177, !PT ;  /* 0x0000001d02027276 */ /* 0x000fe400078100b1 */
[----:B------:R-:W-:Y:S02]  /*93a0*/  FSEL R79, R79, -INF , !P4 ;  /* 0xff8000004f4f7808 */ /* 0x000fe40006000000 */
[----:B------:R-:W-:Y:S02]  /*93b0*/  ISETP.GE.AND P1, PT, R27, R161, PT ;  /* 0x000000a11b00720c */ /* 0x000fe40003f26270 */
[----:B------:R-:W-:Y:S02]  /*93c0*/  FSEL R49, R19, -INF , !P5 ;  /* 0xff80000013317808 */ /* 0x000fe40006800000 */
[----:B------:R-:W-:Y:S02]  /*93d0*/  ISETP.GE.AND P4, PT, R28, R160, PT ;  /* 0x000000a01c00720c */ /* 0x000fe40003f86270 */
[----:B------:R-:W-:-:S02]  /*93e0*/  FSEL R77, R18, -INF , !P3 ;  /* 0xff800000124d7808 */ /* 0x000fc40005800000 */
[----:B------:R-:W-:Y:S02]  /*93f0*/  ISETP.GE.AND P0, PT, R26, R161, PT ;  /* 0x000000a11a00720c */ /* 0x000fe40003f06270 */
[----:B------:R-:W-:Y:S02]  /*9400*/  FSEL R19, R35, -INF , P2 ;  /* 0xff80000023137808 */ /* 0x000fe40001000000 */
[----:B------:R-:W-:Y:S02]  /*9410*/  FMNMX3.FTZ R2, R2, R105, R113, !PT ;  /* 0x0000006902027276 */ /* 0x000fe40007810071 */
[-C--:B------:R-:W-:Y:S02]  /*9420*/  ISETP.GE.AND P3, PT, R27, R160.reuse, PT ;  /* 0x000000a01b00720c */ /* 0x080fe40003f66270 */
        /* <DEDUP_REMOVED lines=24> */
[----:B------:R-:W-:Y:S02]  /*95b0*/  FSEL R3, R3, -INF , P1 ;  /* 0xff80000003037808 */ /* 0x000fe40000800000 */
[----:B------:R-:W-:Y:S01]  /*95c0*/  ISETP.GE.AND P5, PT, R136, R158, PT ;  /* 0x0000009e8800720c */ /* 0x000fe20003fa6270 */
[----:B------:R-:W1:Y:S01]  /*95d0*/  SHFL.BFLY PT, R25, R2, 0x2, 0x1f ;  /* 0x0c401f0002197f89 */ /* 0x000e6200000e0000 */
[----:B------:R-:W-:-:S02]  /*95e0*/  ISETP.GE.AND P0, PT, R135, R159, PT ;  /* 0x0000009f8700720c */ /* 0x000fc40003f06270 */
[----:B------:R-:W-:Y:S02]  /*95f0*/  FSEL R18, R3, -INF , !P5 ;  /* 0xff80000003127808 */ /* 0x000fe40006800000 */
[----:B------:R-:W-:Y:S02]  /*9600*/  FSEL R48, R48, -INF , P0 ;  /* 0xff80000030307808 */ /* 0x000fe40000000000 */
[-C--:B------:R-:W-:Y:S02]  /*9610*/  ISETP.GE.AND P4, PT, R135, R158.reuse, PT ;  /* 0x0000009e8700720c */ /* 0x080fe40003f86270 */
[-C--:B------:R-:W-:Y:S02]  /*9620*/  ISETP.GE.AND P2, PT, R134, R159.reuse, PT ;  /* 0x0000009f8600720c */ /* 0x080fe40003f46270 */
[----:B------:R-:W-:Y:S02]  /*9630*/  ISETP.GE.AND P0, PT, R128, R159, PT ;  /* 0x0000009f8000720c */ /* 0x000fe40003f06270 */
[----:B------:R-:W-:Y:S01]  /*9640*/  ISETP.GE.AND P3, PT, R134, R158, PT ;  /* 0x0000009e8600720c */ /* 0x000fe20003f66270 */
[----:B------:R-:W-:Y:S01]  /*9650*/  IMAD.SHL.U32 R134, R54, 0x4, RZ ;  /* 0x0000000436867824 */ /* 0x000fe200078e00ff */
[----:B------:R-:W-:-:S02]  /*9660*/  FSEL R35, R52, -INF , P2 ;  /* 0xff80000034237808 */ /* 0x000fc40001000000 */
[----:B------:R-:W-:Y:S02]  /*9670*/  FSEL R97, R48, -INF , !P4 ;  /* 0xff80000030617808 */ /* 0x000fe40006000000 */
[----:B------:R-:W-:Y:S02]  /*9680*/  FSEL R62, R62, -INF , P0 ;  /* 0xff8000003e3e7808 */ /* 0x000fe40000000000 */
[----:B------:R-:W-:Y:S02]  /*9690*/  ISETP.GE.AND P4, PT, R128, R158, PT ;  /* 0x0000009e8000720c */ /* 0x000fe40003f86270 */
[----:B------:R-:W-:Y:S02]  /*96a0*/  ISETP.GE.AND P2, PT, R126, R159, PT ;  /* 0x0000009f7e00720c */ /* 0x000fe40003f46270 */
[----:B-1----:R-:W-:Y:S02]  /*96b0*/  FMNMX.FTZ R2, R2, R25, !PT ;  /* 0x0000001902027209 */ /* 0x002fe40007810000 */
[----:B------:R-:W-:-:S02]  /*96c0*/  ISETP.GE.AND P0, PT, R13, R159, PT ;  /* 0x0000009f0d00720c */ /* 0x000fc40003f06270 */
[----:B------:R-:W-:Y:S01]  /*96d0*/  FSEL R35, R35, -INF , !P3 ;  /* 0xff80000023237808 */ /* 0x000fe20005800000 */
[----:B------:R-:W1:Y:S01]  /*96e0*/  SHFL.BFLY PT, R3, R2, 0x1, 0x1f ;  /* 0x0c201f0002037f89 */ /* 0x000e6200000e0000 */
[-C--:B------:R-:W-:Y:S02]  /*96f0*/  ISETP.GE.AND P3, PT, R126, R158.reuse, PT ;  /* 0x0000009e7e00720c */ /* 0x080fe40003f66270 */
[----:B------:R-:W-:Y:S02]  /*9700*/  FSEL R67, R67, -INF , P2 ;  /* 0xff80000043437808 */ /* 0x000fe40001000000 */
[----:B------:R-:W-:Y:S02]  /*9710*/  FSEL R83, R62, -INF , !P4 ;  /* 0xff8000003e537808 */ /* 0x000fe40006000000 */
[----:B------:R-:W-:Y:S02]  /*9720*/  FSEL R25, R71, -INF , P0 ;  /* 0xff80000047197808 */ /* 0x000fe40000000000 */
[----:B------:R-:W-:-:S02]  /*9730*/  ISETP.GE.AND P4, PT, R13, R158, PT ;  /* 0x0000009e0d00720c */ /* 0x000fc40003f86270 */
[-C--:B------:R-:W-:Y:S02]  /*9740*/  ISETP.GE.AND P2, PT, R122, R159.reuse, PT ;  /* 0x0000009f7a00720c */ /* 0x080fe40003f46270 */
[-C--:B------:R-:W-:Y:S02]  /*9750*/  ISETP.GE.AND P0, PT, R120, R159.reuse, PT ;  /* 0x0000009f7800720c */ /* 0x080fe40003f06270 */
[----:B------:R-:W-:Y:S02]  /*9760*/  ISETP.GE.AND P1, PT, R130, R159, PT ;  /* 0x0000009f8200720c */ /* 0x000fe40003f26270 */
[----:B------:R-:W-:Y:S02]  /*9770*/  FSEL R13, R67, -INF , !P3 ;  /* 0xff800000430d7808 */ /* 0x000fe40005800000 */
[----:B------:R-:W-:Y:S02]  /*9780*/  ISETP.GE.AND P3, PT, R122, R158, PT ;  /* 0x0000009e7a00720c */ /* 0x000fe40003f66270 */
[----:B------:R-:W-:-:S02]  /*9790*/  FSEL R72, R72, -INF , P2 ;  /* 0xff80000048487808 */ /* 0x000fc40001000000 */
[----:B------:R-:W-:Y:S02]  /*97a0*/  FSEL R25, R25, -INF , !P4 ;  /* 0xff80000019197808 */ /* 0x000fe40006000000 */
[----:B------:R-:W-:Y:S02]  /*97b0*/  FSEL R76, R76, -INF , P0 ;  /* 0xff8000004c4c7808 */ /* 0x000fe40000000000 */
[----:B-1----:R-:W-:Y:S02]  /*97c0*/  FMNMX.FTZ R2, R2, R3, !PT ;  /* 0x0000000302027209 */ /* 0x002fe40007810000 */
[----:B------:R-:W-:Y:S02]  /*97d0*/  ISETP.GE.AND P4, PT, R120, R158, PT ;  /* 0x0000009e7800720c */ /* 0x000fe40003f86270 */
[-C--:B------:R-:W-:Y:S01]  /*97e0*/  ISETP.GE.AND P2, PT, R118, R159.reuse, PT ;  /* 0x0000009f7600720c */ /* 0x080fe20003f46270 */
[----:B---3--:R-:W-:Y:S01]  /*97f0*/  FMUL.FTZ R52, R33, R2 ;  /* 0x0000000221347220 */ /* 0x008fe20000410000 */
        /* <DEDUP_REMOVED lines=8> */
[----:B------:R-:W-:Y:S02]  /*9880*/  FSEL R81, R81, -INF , P0 ;  /* 0xff80000051517808 */ /* 0x000fe40000000000 */
[----:B------:R-:W-:Y:S02]  /*9890*/  ISETP.GE.AND P4, PT, R110, R159, PT ;  /* 0x0000009f6e00720c */ /* 0x000fe40003f86270 */
[----:B------:R-:W-:Y:S02]  /*98a0*/  FSETP.NEU.FTZ.AND P0, PT, R2, -INF , PT ;  /* 0xff8000000200780b */ /* 0x000fe40003f1d000 */
[----:B------:R-:W-:Y:S02]  /*98b0*/  FSEL R7, R7, -INF , !P5 ;  /* 0xff80000007077808 */ /* 0x000fe40006800000 */
[----:B------:R-:W-:-:S02]  /*98c0*/  ISETP.GE.AND P5, PT, R124, R158, PT ;  /* 0x0000009e7c00720c */ /* 0x000fc40003fa6270 */
[----:B------:R-:W-:Y:S02]  /*98d0*/  FSEL R69, R69, -INF , P1 ;  /* 0xff80000045457808 */ /* 0x000fe40000800000 */
[----:B------:R-:W-:Y:S02]  /*98e0*/  ISETP.GE.AND P1, PT, R121, R159, PT ;  /* 0x0000009f7900720c */ /* 0x000fe40003f26270 */
[----:B------:R-:W-:Y:S02]  /*98f0*/  FSEL R103, R78, -INF , !P3 ;  /* 0xff8000004e677808 */ /* 0x000fe40005800000 */
[----:B------:R-:W-:Y:S02]  /*9900*/  ISETP.GE.AND P3, PT, R110, R158, PT ;  /* 0x0000009e6e00720c */ /* 0x000fe40003f66270 */
[----:B------:R-:W-:Y:S02]  /*9910*/  FSEL R87, R87, -INF , P4 ;  /* 0xff80000057577808 */ /* 0x000fe40002000000 */
[----:B------:R-:W-:-:S02]  /*9920*/  FSEL R52, R52, RZ, P0 ;  /* 0x000000ff34347208 */ /* 0x000fc40000000000 */
[----:B------:R-:W-:Y:S02]  /*9930*/  ISETP.GE.AND P0, PT, R98, R159, PT ;  /* 0x0000009f6200720c */ /* 0x000fe40003f06270 */
[----:B------:R-:W-:Y:S01]  /*9940*/  FSEL R75, R69, -INF , !P5 ;  /* 0xff800000454b7808 */ /* 0x000fe20006800000 */
        /* <DEDUP_REMOVED lines=18> */
[----:B------:R-:W-:Y:S01]  /*9a70*/  MUFU.EX2 R94, R94 ;  /* 0x0000005e005e7308 */ /* 0x000fe20000000800 */
        /* <DEDUP_REMOVED lines=17> */
[----:B------:R-:W-:Y:S01]  /*9b90*/  MUFU.EX2 R88, R88 ;  /* 0x0000005800587308 */ /* 0x000fe20000000800 */
[----:B------:R-:W-:Y:S01]  /*9ba0*/  FSEL R135, R96, -INF , !P3 ;  /* 0xff80000060877808 */ /* 0x000fe20005800000 */
[-CC-:B------:R-:W-:Y:S01]  /*9bb0*/  FFMA.FTZ R31, R31, R33.reuse, -R52.reuse ;  /* 0x000000211f1f7223 */ /* 0x180fe20000010834 */
[----:B------:R-:W-:Y:S01]  /*9bc0*/  ISETP.GE.AND P3, PT, R34, R158, PT ;  /* 0x0000009e2200720c */ /* 0x000fe20003f66270 */
[-CC-:B------:R-:W-:Y:S01]  /*9bd0*/  FFMA.FTZ R119, R119, R33.reuse, -R52.reuse ;  /* 0x0000002177777223 */ /* 0x180fe20000010834 */
[----:B------:R-:W-:Y:S01]  /*9be0*/  FSEL R16, R16, -INF , P0 ;  /* 0xff80000010107808 */ /* 0x000fe20000000000 */
[-CC-:B------:R-:W-:Y:S01]  /*9bf0*/  FFMA.FTZ R110, R115, R33.reuse, -R52.reuse ;  /* 0x00000021736e7223 */ /* 0x180fe20000010834 */
[----:B------:R-:W-:Y:S01]  /*9c00*/  FSEL R121, R86, -INF , !P5 ;  /* 0xff80000056797808 */ /* 0x000fe20006800000 */
[----:B------:R-:W-:Y:S01]  /*9c10*/  FFMA.FTZ R86, R123, R33, -R52 ;  /* 0x000000217b567223 */ /* 0x000fe20000010834 */
[----:B------:R-:W-:Y:S01]  /*9c20*/  FSEL R123, R16, -INF , !P3 ;  /* 0xff800000107b7808 */ /* 0x000fe20005800000 */
[----:B------:R-:W1:Y:S01]  /*9c30*/  MUFU.EX2 R109, R109 ;  /* 0x0000006d006d7308 */ /* 0x000e620000000800 */
[----:B------:R-:W-:-:S02]  /*9c40*/  FMNMX3.FTZ R16, R18, R97, R35, !PT ;  /* 0x0000006112107276 */ /* 0x000fc40007810023 */
[----:B------:R-:W-:Y:S02]  /*9c50*/  ISETP.GE.AND P2, PT, R112, R158, PT ;  /* 0x0000009e7000720c */ /* 0x000fe40003f46270 */
[----:B------:R-:W-:Y:S02]  /*9c60*/  FMNMX3.FTZ R16, R16, R7, R83, !PT ;  /* 0x0000000710107276 */ /* 0x000fe40007810053 */
[----:B------:R-:W-:Y:S01]  /*9c70*/  FSEL R167, R81, -INF , !P2 ;  /* 0xff80000051a77808 */ /* 0x000fe20005000000 */
[----:B------:R-:W-:Y:S01]  /*9c80*/  MUFU.EX2 R86, R86 ;  /* 0x0000005600567308 */ /* 0x000fe20000000800 */
[----:B------:R-:W-:Y:S02]  /*9c90*/  FMNMX3.FTZ R16, R16, R13, R75, !PT ;  /* 0x0000000d10107276 */ /* 0x000fe4000781004b */
[----:B------:R-:W-:Y:S02]  /*9ca0*/  ISETP.GE.AND P2, PT, R106, R159, PT ;  /* 0x0000009f6a00720c */ /* 0x000fe40003f46270 */
[----:B------:R-:W-:-:S02]  /*9cb0*/  FMNMX3.FTZ R16, R16, R25, R175, !PT ;  /* 0x0000001910107276 */ /* 0x000fc400078100af */
[----:B------:R-:W-:Y:S01]  /*9cc0*/  ISETP.GE.AND P1, PT, R66, R159, PT ;  /* 0x0000009f4200720c */ /* 0x000fe20003f26270 */
[----:B------:R-:W-:Y:S01]  /*9cd0*/  MUFU.EX2 R89, R89 ;  /* 0x0000005900597308 */ /* 0x000fe20000000800 */
[----:B------:R-:W-:Y:S02]  /*9ce0*/  FMNMX3.FTZ R16, R16, R173, R171, !PT ;  /* 0x000000ad10107276 */ /* 0x000fe400078100ab */
[-C--:B------:R-:W-:Y:S02]  /*9cf0*/  ISETP.GE.AND P4, PT, R106, R158.reuse, PT ;  /* 0x0000009e6a00720c */ /* 0x080fe40003f86270 */
[----:B------:R-:W-:Y:S02]  /*9d00*/  FSEL R91, R91, -INF , P2 ;  /* 0xff8000005b5b7808 */ /* 0x000fe40001000000 */
[----:B------:R-:W-:Y:S01]  /*9d10*/  FMNMX3.FTZ R16, R16, R103, R169, !PT ;  /* 0x0000006710107276 */ /* 0x000fe200078100a9 */
[----:B------:R-:W-:Y:S01]  /*9d20*/  MUFU.EX2 R58, R58 ;  /* 0x0000003a003a7308 */ /* 0x000fe20000000800 */
[----:B------:R-:W-:-:S02]  /*9d30*/  ISETP.GE.AND P5, PT, R66, R158, PT ;  /* 0x0000009e4200720c */ /* 0x000fc40003fa6270 */
[----:B------:R-:W-:Y:S02]  /*9d40*/  FSEL R93, R93, -INF , P1 ;  /* 0xff8000005d5d7808 */ /* 0x000fe40000800000 */
[-C--:B------:R-:W-:Y:S02]  /*9d50*/  ISETP.GE.AND P1, PT, R46, R159.reuse, PT ;  /* 0x0000009f2e00720c */ /* 0x080fe40003f26270 */
[----:B------:R-:W-:Y:S01]  /*9d60*/  ISETP.GE.AND P2, PT, R64, R159, PT ;  /* 0x0000009f4000720c */ /* 0x000fe20003f46270 */
[----:B------:R-:W-:Y:S01]  /*9d70*/  MUFU.EX2 R67, R67 ;  /* 0x0000004300437308 */ /* 0x000fe20000000800 */
[----:B------:R-:W-:Y:S02]  /*9d80*/  FSEL R163, R91, -INF , !P4 ;  /* 0xff8000005ba37808 */ /* 0x000fe40006000000 */
[----:B------:R-:W-:Y:S02]  /*9d90*/  FMNMX3.FTZ R16, R16, R167, R165, !PT ;  /* 0x000000a710107276 */ /* 0x000fe400078100a5 */
[----:B------:R-:W-:-:S02]  /*9da0*/  FSEL R137, R93, -INF , !P5 ;  /* 0xff8000005d897808 */ /* 0x000fc40006800000 */
[-C--:B------:R-:W-:Y:S01]  /*9db0*/  ISETP.GE.AND P5, PT, R46, R158.reuse, PT ;  /* 0x0000009e2e00720c */ /* 0x080fe20003fa6270 */
[----:B------:R-:W-:Y:S01]  /*9dc0*/  MUFU.EX2 R56, R56 ;  /* 0x0000003800387308 */ /* 0x000fe20000000800 */
[----:B------:R-:W-:Y:S01]  /*9dd0*/  FSEL R99, R99, -INF , P1 ;  /* 0xff80000063637808 */ /* 0x000fe20000800000 */
[----:B------:R-:W-:Y:S01]  /*9de0*/  FFMA.FTZ R46, R117, R33, -R52 ;  /* 0x00000021752e7223 */ /* 0x000fe20000010834 */
[----:B------:R-:W-:Y:S02]  /*9df0*/  ISETP.GE.AND P4, PT, R64, R158, PT ;  /* 0x0000009e4000720c */ /* 0x000fe40003f86270 */
[----:B------:R-:W-:Y:S02]  /*9e00*/  FSEL R95, R95, -INF , P2 ;  /* 0xff8000005f5f7808 */ /* 0x000fe40001000000 */
[-C--:B------:R-:W-:Y:S01]  /*9e10*/  ISETP.GE.AND P1, PT, R32, R159.reuse, PT ;  /* 0x0000009f2000720c */ /* 0x080fe20003f26270 */
[----:B------:R-:W-:Y:S01]  /*9e20*/  MUFU.EX2 R61, R61 ;  /* 0x0000003d003d7308 */ /* 0x000fe20000000800 */
[----:B------:R-:W-:-:S02]  /*9e30*/  ISETP.GE.AND P2, PT, R44, R159, PT ;  /* 0x0000009f2c00720c */ /* 0x000fc40003f46270 */
[----:B------:R-:W-:Y:S02]  /*9e40*/  FMNMX3.FTZ R16, R16, R121, R163, !PT ;  /* 0x0000007910107276 */ /* 0x000fe400078100a3 */
[----:B------:R-:W-:Y:S02]  /*9e50*/  FSEL R127, R99, -INF , !P5 ;  /* 0xff800000637f7808 */ /* 0x000fe40006800000 */
[----:B------:R-:W-:Y:S01]  /*9e60*/  FSEL R131, R95, -INF , !P4 ;  /* 0xff8000005f837808 */ /* 0x000fe20006000000 */
[----:B------:R2:W-:Y:S01]  /*9e70*/  MUFU.EX2 R99, R3 ;  /* 0x0000000300637308 */ /* 0x0005e20000000800 */
[-C--:B------:R-:W-:Y:S02]  /*9e80*/  ISETP.GE.AND P5, PT, R32, R158.reuse, PT ;  /* 0x0000009e2000720c */ /* 0x080fe40003fa6270 */
[----:B------:R-:W-:Y:S02]  /*9e90*/  FSEL R8, R8, -INF , P1 ;  /* 0xff80000008087808 */ /* 0x000fe40000800000 */
[----:B------:R-:W-:Y:S01]  /*9ea0*/  ISETP.GE.AND P4, PT, R44, R158, PT ;  /* 0x0000009e2c00720c */ /* 0x000fe20003f86270 */
[----:B------:R-:W-:Y:S01]  /*9eb0*/  FFMA.FTZ R44, R181, R33, -R52 ;  /* 0x00000021b52c7223 */ /* 0x000fe20000010834 */
[----:B------:R-:W-:Y:S01]  /*9ec0*/  FSEL R17, R17, -INF , P2 ;  /* 0xff80000011117808 */ /* 0x000fe20001000000 */
[----:B------:R-:W-:Y:S01]  /*9ed0*/  MUFU.EX2 R50, R50 ;  /* 0x0000003200327308 */ /* 0x000fe20000000800 */
[----:B------:R-:W-:-:S02]  /*9ee0*/  FMNMX3.FTZ R16, R16, R145, R137, !PT ;  /* 0x0000009110107276 */ /* 0x000fc40007810089 */
[-C--:B------:R-:W-:Y:S02]  /*9ef0*/  ISETP.GE.AND P2, PT, R30, R159.reuse, PT ;  /* 0x0000009f1e00720c */ /* 0x080fe40003f46270 */
[----:B------:R-:W-:Y:S02]  /*9f00*/  FSEL R111, R8, -INF , !P5 ;  /* 0xff800000086f7808 */ /* 0x000fe40006800000 */
[----:B------:R-:W-:Y:S01]  /*9f10*/  FSEL R125, R17, -INF , !P4 ;  /* 0xff800000117d7808 */ /* 0x000fe20006000000 */
[----:B------:R-:W-:Y:S01]  /*9f20*/  MUFU.EX2 R53, R53 ;  /* 0x0000003500357308 */ /* 0x000fe20000000800 */
[----:B------:R-:W-:Y:S02]  /*9f30*/  ISETP.GE.AND P0, PT, R28, R159, PT ;  /* 0x0000009f1c00720c */ /* 0x000fe40003f06270 */
[----:B------:R-:W-:Y:S02]  /*9f40*/  FMNMX3.FTZ R8, R16, R131, R135, !PT ;  /* 0x0000008310087276 */ /* 0x000fe40007810087 */
[----:B------:R-:W-:Y:S01]  /*9f50*/  ISETP.GE.AND P4, PT, R30, R158, PT ;  /* 0x0000009e1e00720c */ /* 0x000fe20003f86270 */
[----:B------:R-:W-:Y:S01]  /*9f60*/  FFMA.FTZ R30, R179, R33, -R52 ;  /* 0x00000021b31e7223 */ /* 0x000fe20000010834 */
        /* <DEDUP_REMOVED lines=9> */
[----:B------:R-:W-:Y:S02]  /*a000*/  FMNMX3.FTZ R8, R8, R127, R125, !PT ;  /* 0x0000007f08087276 */ /* 0x000fe4000781007d */
[----:B------:R-:W-:Y:S02]  /*a010*/  FSEL R101, R9, -INF , !P4 ;  /* 0xff80000009657808 */ /* 0x000fe40006000000 */
[----:B------:R-:W-:-:S02]  /*a020*/  ISETP.GE.AND P0, PT, R24, R159, PT ;  /* 0x0000009f1800720c */ /* 0x000fc40003f06270 */
[----:B------:R-:W-:Y:S01]  /*a030*/  FSEL R10, R10, -INF , P1 ;  /* 0xff8000000a0a7808 */ /* 0x000fe20000800000 */
[----:B------:R-:W-:Y:S01]  /*a040*/  MUFU.EX2 R44, R44 ;  /* 0x0000002c002c7308 */ /* 0x000fe20000000800 */
[-C--:B------:R-:W-:Y:S01]  /*a050*/  ISETP.GE.AND P5, PT, R27, R158.reuse, PT ;  /* 0x0000009e1b00720c */ /* 0x080fe20003fa6270 */
[-CC-:B------:R-:W-:Y:S01]  /*a060*/  FFMA.FTZ R27, R113, R33.reuse, -R52.reuse ;  /* 0x00000021711b7223 */ /* 0x180fe20000010834 */
[----:B------:R-:W-:Y:S01]  /*a070*/  ISETP.GE.AND P4, PT, R26, R158, PT ;  /* 0x0000009e1a00720c */ /* 0x000fe20003f86270 */
[----:B------:R-:W-:Y:S01]  /*a080*/  FFMA.FTZ R26, R105, R33, -R52 ;  /* 0x00000021691a7223 */ /* 0x000fe20000010834 */
[----:B------:R-:W-:Y:S02]  /*a090*/  FSEL R91, R11, -INF , !P3 ;  /* 0xff8000000b5b7808 */ /* 0x000fe40005800000 */
[----:B------:R-:W-:Y:S01]  /*a0a0*/  ISETP.GE.AND P1, PT, R23, R159, PT ;  /* 0x0000009f1700720c */ /* 0x000fe20003f26270 */
[----:B------:R-:W-:Y:S01]  /*a0b0*/  MUFU.EX2 R43, R43 ;  /* 0x0000002b002b7308 */ /* 0x000fe20000000800 */
[----:B------:R-:W-:-:S02]  /*a0c0*/  FSEL R5, R5, -INF , P2 ;  /* 0xff80000005057808 */ /* 0x000fc40001000000 */
[----:B------:R-:W-:Y:S02]  /*a0d0*/  FMNMX3.FTZ R8, R8, R123, R111, !PT ;  /* 0x0000007b08087276 */ /* 0x000fe4000781006f */
[----:B------:R-:W-:Y:S02]  /*a0e0*/  FSEL R4, R4, -INF , P0 ;  /* 0xff80000004047808 */ /* 0x000fe40000000000 */
[-C--:B------:R-:W-:Y:S01]  /*a0f0*/  ISETP.GE.AND P3, PT, R24, R158.reuse, PT ;  /* 0x0000009e1800720c */ /* 0x080fe20003f66270 */
[-CC-:B------:R-:W-:Y:S01]  /*a100*/  FFMA.FTZ R24, R79, R33.reuse, -R52.reuse ;  /* 0x000000214f187223 */ /* 0x180fe20000010834 */
[----:B------:R-:W-:Y:S01]  /*a110*/  ISETP.GE.AND P2, PT, R23, R158, PT ;  /* 0x0000009e1700720c */ /* 0x000fe20003f46270 */
[----:B------:R-:W-:Y:S01]  /*a120*/  FFMA.FTZ R23, R77, R33, -R52 ;  /* 0x000000214d177223 */ /* 0x000fe20000010834 */
[----:B------:R-:W-:Y:S01]  /*a130*/  ISETP.GE.AND P0, PT, R12, R159, PT ;  /* 0x0000009f0c00720c */ /* 0x000fe20003f06270 */
[----:B------:R-:W-:Y:S01]  /*a140*/  MUFU.EX2 R30, R30 ;  /* 0x0000001e001e7308 */ /* 0x000fe20000000800 */
[----:B------:R-:W-:-:S02]  /*a150*/  FSEL R6, R6, -INF , P1 ;  /* 0xff80000006067808 */ /* 0x000fc40000800000 */
[----:B------:R-:W-:Y:S02]  /*a160*/  FSEL R87, R10, -INF , !P5 ;  /* 0xff8000000a577808 */ /* 0x000fe40006800000 */
[----:B------:R-:W-:Y:S02]  /*a170*/  FSEL R59, R5, -INF , !P4 ;  /* 0xff800000053b7808 */ /* 0x000fe40006000000 */
[----:B------:R-:W-:Y:S01]  /*a180*/  FMNMX3.FTZ R8, R8, R101, R91, !PT ;  /* 0x0000006508087276 */ /* 0x000fe2000781005b */
[----:B------:R-:W-:Y:S01]  /*a190*/  MUFU.EX2 R31, R31 ;  /* 0x0000001f001f7308 */ /* 0x000fe20000000800 */
[----:B------:R-:W-:Y:S02]  /*a1a0*/  ISETP.GE.AND P1, PT, R12, R158, PT ;  /* 0x0000009e0c00720c */ /* 0x000fe40003f26270 */
[----:B------:R-:W-:Y:S02]  /*a1b0*/  FSEL R0, R0, -INF , P0 ;  /* 0xff80000000007808 */ /* 0x000fe40000000000 */
[----:B------:R-:W-:-:S02]  /*a1c0*/  FSEL R57, R4, -INF , !P3 ;  /* 0xff80000004397808 */ /* 0x000fc40005800000 */
[----:B------:R-:W-:Y:S01]  /*a1d0*/  FSEL R45, R6, -INF , !P2 ;  /* 0xff800000062d7808 */ /* 0x000fe20005000000 */
[----:B------:R-:W-:Y:S01]  /*a1e0*/  MUFU.EX2 R28, R28 ;  /* 0x0000001c001c7308 */ /* 0x000fe20000000800 */
[----:B------:R-:W-:Y:S02]  /*a1f0*/  FMNMX3.FTZ R8, R8, R87, R59, !PT ;  /* 0x0000005708087276 */ /* 0x000fe4000781003b */
[----:B------:R-:W-:Y:S02]  /*a200*/  FSEL R32, R0, -INF , !P1 ;  /* 0xff80000000207808 */ /* 0x000fe40004800000 */
[----:B--2---:R-:W-:Y:S02]  /*a210*/  FMNMX3.FTZ R3, R8, R57, R45, !PT ;  /* 0x0000003908037276 */ /* 0x004fe4000781002d */
[----:B-1----:R-:W-:Y:S01]  /*a220*/  F2FP.BF16.F32.PACK_AB R68, R94, R109 ;  /* 0x0000006d5e44723e */ /* 0x002fe200000010ff */
[----:B------:R-:W-:Y:S01]  /*a230*/  MUFU.EX2 R29, R29 ;  /* 0x0000001d001d7308 */ /* 0x000fe20000000800 */
[----:B------:R-:W-:-:S02]  /*a240*/  FMNMX.FTZ R0, R32, R3, !PT ;  /* 0x0000000320007209 */ /* 0x000fc40007810000 */
[----:B------:R-:W-:-:S03]  /*a250*/  F2FP.BF16.F32.PACK_AB R70, R88, R107 ;  /* 0x0000006b5846723e */ /* 0x000fc600000010ff */
        /* <DEDUP_REMOVED lines=14> */
[----:B------:R-:W-:Y:S01]  /*a340*/  FMUL.FTZ R34, R33, R0 ;  /* 0x0000000021227220 */ /* 0x000fe20000410000 */
[----:B------:R-:W-:Y:S01]  /*a350*/  LEA R49, R3, UR6, 0x1 ;  /* 0x0000000603317c11 */ /* 0x000fe2000f8e08ff */
[----:B------:R-:W-:Y:S03]  /*a360*/  MUFU.EX2 R110, R110 ;  /* 0x0000006e006e7308 */ /* 0x000fe60000000800 */
[----:B------:R-:W-:Y:S01]  /*a370*/  FSEL R34, R34, RZ, P0 ;  /* 0x000000ff22227208 */ /* 0x000fe20000000000 */
[----:B------:R-:W1:Y:S01]  /*a380*/  LDSM.16.MT88.4 R76, [R49+0x3000] ;  /* 0x00300000314c783b */ /* 0x000e620000004200 */
[----:B------:R-:W-:-:S03]  /*a390*/  ISETP.GT.AND P0, PT, R65, R142, PT ;  /* 0x0000008e4100720c */ /* 0x000fc60003f04270 */
        /* <DEDUP_REMOVED lines=40> */
[----:B-1----:R-:W-:Y:S01]  /*a620*/  F2FP.BF16.F32.PACK_AB R69, R96, R113 ;  /* 0x000000716045723e */ /* 0x002fe200000010ff */
[----:B------:R-:W-:Y:S01]  /*a630*/  FADD.FTZ R96, R113, R96 ;  /* 0x0000006071607221 */ /* 0x000fe20000010000 */
[-C--:B------:R-:W-:Y:S01]  /*a640*/  FFMA.FTZ R52, R63, R33.reuse, -R52 ;  /* 0x000000213f347223 */ /* 0x080fe20000010834 */
[----:B------:R-:W-:-:S04]  /*a650*/  FFMA.FTZ R45, R45, R33, -R34 ;  /* 0x000000212d2d7223 */ /* 0x000fc80000010822 */
        /* <DEDUP_REMOVED lines=25> */
[----:B------:R-:W4:Y:S02]  /*a7f0*/  LDSM.16.MT88.4 R8, [R49+0x3c00] ;  /* 0x003c00003108783b */ /* 0x000f240000004200 */
        /* <DEDUP_REMOVED lines=13> */
[----:B------:R-:W-:Y:S03]  /*a8d0*/  HMMA.16816.F32.BF16 R68, R4, R14, R68 ;  /* 0x0000000e0444723c */ /* 0x000fe60000041844 */
        /* <DEDUP_REMOVED lines=14> */
[----:B------:R-:W2:Y:S02]  /*a9c0*/  LDSM.16.MT88.4 R16, [R49+0x4400] ;  /* 0x004400003110783b */ /* 0x000ea40000004200 */
[----:B------:R-:W-:Y:S01]  /*a9d0*/  F2FP.BF16.F32.PACK_AB R4, R30, R43 ;  /* 0x0000002b1e04723e */ /* 0x000fe200000010ff */
[----:B------:R-:W1:Y:S01]  /*a9e0*/  MUFU.EX2 R123, R123 ;  /* 0x0000007b007b7308 */ /* 0x000e620000000800 */
[----:B------:R-:W-:-:S02]  /*a9f0*/  F2FP.BF16.F32.PACK_AB R6, R28, R31 ;  /* 0x0000001f1c06723e */ /* 0x000fc400000010ff */
[----:B-----5:R-:W-:Y:S02]  /*aa00*/  F2FP.BF16.F32.PACK_AB R5, R102, R129 ;  /* 0x000000816605723e */ /* 0x020fe400000010ff */
[----:B----4-:R-:W-:-:S03]  /*aa10*/  F2FP.BF16.F32.PACK_AB R7, R131, R104 ;  /* 0x000000688307723e */ /* 0x010fc600000010ff */
[----:B------:R-:W4:Y:S04]  /*aa20*/  MUFU.EX2 R22, R22 ;  /* 0x0000001600167308 */ /* 0x000f280000000800 */
[C---:B---3--:R-:W-:Y:S04]  /*aa30*/  HMMA.16816.F32.BF16 R80, R4.reuse, R12, R80 ;  /* 0x0000000c0450723c */ /* 0x048fe80000041850 */
[----:B------:R-:W3:Y:S04]  /*aa40*/  MUFU.EX2 R25, R25 ;  /* 0x0000001900197308 */ /* 0x000ee80000000800 */
[C---:B------:R-:W-:Y:S01]  /*aa50*/  HMMA.16816.F32.BF16 R76, R4.reuse, R14, R76 ;  /* 0x0000000e044c723c */ /* 0x040fe2000004184c */
[----:B------:R-:W5:Y:S03]  /*aa60*/  LDSM.16.MT88.4 R12, [R35+0x4400] ;  /* 0x00440000230c783b */ /* 0x000f660000004200 */
[----:B------:R-:W-:Y:S04]  /*aa70*/  MUFU.EX2 R165, R165 ;  /* 0x000000a500a57308 */ /* 0x000fe80000000800 */
[----:B-1----:R-:W-:Y:S03]  /*aa80*/  HMMA.16816.F32.BF16 R72, R4, R8, R72 ;  /* 0x000000080448723c */ /* 0x002fe60000041848 */
[----:B------:R-:W-:Y:S01]  /*aa90*/  FADD.FTZ R8, R109, R94 ;  /* 0x0000005e6d087221 */ /* 0x000fe20000010000 */
[----:B------:R-:W-:-:S03]  /*aaa0*/  FFMA.FTZ R94, R111, R33, -R34 ;  /* 0x000000216f5e7223 */ /* 0x000fc60000010822 */
[----:B------:R-:W-:Y:S01]  /*aab0*/  FADD.FTZ R107, R107, R8 ;  /* 0x000000086b6b7221 */ /* 0x000fe20000010000 */
[----:B------:R-:W-:Y:S03]  /*aac0*/  HMMA.16816.F32.BF16 R68, R4, R10, R68 ;  /* 0x0000000a0444723c */ /* 0x000fe60000041844 */
[----:B------:R-:W-:Y:S01]  /*aad0*/  F2FP.BF16.F32.PACK_AB R4, R26, R29 ;  /* 0x0000001d1a04723e */ /* 0x000fe200000010ff */
[----:B------:R-:W-:Y:S01]  /*aae0*/  FADD.FTZ R88, R88, R107 ;  /* 0x0000006b58587221 */ /* 0x000fe20000010000 */
[----:B------:R-:W-:Y:S01]  /*aaf0*/  F2FP.BF16.F32.PACK_AB R6, R24, R27 ;  /* 0x0000001b1806723e */ /* 0x000fe200000010ff */
[----:B------:R-:W-:Y:S01]  /*ab00*/  MUFU.EX2 R94, R94 ;  /* 0x0000005e005e7308 */ /* 0x000fe20000000800 */
[----:B------:R-:W-:Y:S01]  /*ab10*/  F2FP.BF16.F32.PACK_AB R5, R106, R135 ;  /* 0x000000876a05723e */ /* 0x000fe200000010ff */
[----:B------:R-:W-:Y:S01]  /*ab20*/  FADD.FTZ R9, R99, R88 ;  /* 0x0000005863097221 */ /* 0x000fe20000010000 */
[----:B------:R-:W-:-:S03]  /*ab30*/  F2FP.BF16.F32.PACK_AB R7, R123, R108 ;  /* 0x0000006c7b07723e */ /* 0x000fc600000010ff */
[----:B------:R-:W-:Y:S02]  /*ab40*/  FADD.FTZ R86, R86, R9 ;  /* 0x0000000956567221 */ /* 0x000fe40000010000 */
[----:B------:R-:W1:Y:S01]  /*ab50*/  LDSM.16.MT88.4 R8, [R49+0x4800] ;  /* 0x004800003108783b */ /* 0x000e620000004200 */
[----:B------:R-:W3:Y:S01]  /*ab60*/  MUFU.EX2 R99, R101 ;  /* 0x0000006500637308 */ /* 0x000ee20000000800 */
[----:B--2---:R-:W-:Y:S03]  /*ab70*/  HMMA.16816.F32.BF16 R80, R4, R16, R80 ;  /* 0x000000100450723c */ /* 0x004fe60000041850 */
[----:B------:R-:W-:Y:S01]  /*ab80*/  FADD.FTZ R17, R97, R92 ;  /* 0x0000005c61117221 */ /* 0x000fe20000010000 */
[----:B------:R-:W-:-:S03]  /*ab90*/  FADD.FTZ R89, R89, R86 ;  /* 0x0000005659597221 */ /* 0x000fc60000010000 */
        /* <DEDUP_REMOVED lines=8> */
[----:B------:R-:W2:Y:S01]  /*ac20*/  MUFU.EX2 R67, R87 ;  /* 0x0000005700437308 */ /* 0x000ea20000000800 */
[C---:B-----5:R-:W-:Y:S03]  /*ac30*/  HMMA.16816.F32.BF16 R72, R4.reuse, R12, R72 ;  /* 0x0000000c0448723c */ /* 0x060fe60000041848 */
[----:B------:R-:W-:Y:S01]  /*ac40*/  FADD.FTZ R95, R95, R16 ;  /* 0x000000105f5f7221 */ /* 0x000fe20000010000 */
[----:B------:R-:W-:Y:S01]  /*ac50*/  FADD.FTZ R13, R61, R56 ;  /* 0x000000383d0d7221 */ /* 0x000fe20000010000 */
[----:B------:R-:W5:Y:S02]  /*ac60*/  LDSM.16.MT88.4 R16, [R35+0x4800] ;  /* 0x004800002310783b */ /* 0x000f640000004200 */
[----:B------:R-:W-:Y:S01]  /*ac70*/  FADD.FTZ R95, R64, R95 ;  /* 0x0000005f405f7221 */ /* 0x000fe20000010000 */
[----:B------:R-:W-:Y:S01]  /*ac80*/  FADD.FTZ R50, R50, R13 ;  /* 0x0000000d32327221 */ /* 0x000fe20000010000 */
[----:B------:R-:W-:Y:S01]  /*ac90*/  MUFU.EX2 R61, R52 ;  /* 0x00000034003d7308 */ /* 0x000fe20000000800 */
[----:B------:R-:W-:Y:S03]  /*aca0*/  HMMA.16816.F32.BF16 R68, R4, R14, R68 ;  /* 0x0000000e0444723c */ /* 0x000fe60000041844 */
[----:B------:R-:W-:Y:S01]  /*acb0*/  FADD.FTZ R90, R90, R95 ;  /* 0x0000005f5a5a7221 */ /* 0x000fe20000010000 */
[----:B------:R-:W-:Y:S01]  /*acc0*/  FADD.FTZ R13, R53, R50 ;  /* 0x00000032350d7221 */ /* 0x000fe20000010000 */
[----:B------:R-:W-:Y:S01]  /*acd0*/  FFMA.FTZ R53, R57, R33, -R34 ;  /* 0x0000002139357223 */ /* 0x000fe20000010822 */
[----:B----4-:R-:W-:Y:S01]  /*ace0*/  F2FP.BF16.F32.PACK_AB R4, R22, R23 ;  /* 0x000000171604723e */ /* 0x010fe200000010ff */
[----:B------:R-:W-:Y:S01]  /*acf0*/  FADD.FTZ R90, R103, R90 ;  /* 0x0000005a675a7221 */ /* 0x000fe20000010000 */
[----:B---3--:R-:W-:Y:S01]  /*ad00*/  F2FP.BF16.F32.PACK_AB R6, R46, R25 ;  /* 0x000000192e06723e */ /* 0x008fe200000010ff */
[----:B------:R-:W-:Y:S01]  /*ad10*/  FADD.FTZ R48, R48, R13 ;  /* 0x0000000d30307221 */ /* 0x000fe20000010000 */
[----:B------:R-:W-:Y:S01]  /*ad20*/  F2FP.BF16.F32.PACK_AB R5, R99, R94 ;  /* 0x0000005e6305723e */ /* 0x000fe200000010ff */
[----:B------:R-:W-:Y:S01]  /*ad30*/  FADD.FTZ R57, R117, R90 ;  /* 0x0000005a75397221 */ /* 0x000fe20000010000 */
[----:B--2---:R-:W-:Y:S01]  /*ad40*/  F2FP.BF16.F32.PACK_AB R7, R67, R66 ;  /* 0x000000424307723e */ /* 0x004fe200000010ff */
[----:B------:R-:W-:Y:S01]  /*ad50*/  FADD.FTZ R47, R47, R48 ;  /* 0x000000302f2f7221 */ /* 0x000fe20000010000 */
[----:B------:R-:W2:Y:S01]  /*ad60*/  LDSM.16.MT88.4 R12, [R49+0x4c00] ;  /* 0x004c0000310c783b */ /* 0x000ea20000004200 */
[----:B------:R-:W-:Y:S01]  /*ad70*/  FADD.FTZ R57, R98, R57 ;  /* 0x0000003962397221 */ /* 0x000fe20000010000 */
[----:B------:R-:W-:Y:S01]  /*ad80*/  MUFU.EX2 R50, R59 ;  /* 0x0000003b00327308 */ /* 0x000fe20000000800 */
[----:B------:R-:W-:-:S02]  /*ad90*/  FADD.FTZ R48, R44, R47 ;  /* 0x0000002f2c307221 */ /* 0x000fc40000010000 */
[----:B-1----:R-:W-:Y:S03]  /*ada0*/  HMMA.16816.F32.BF16 R80, R4, R8, R80 ;  /* 0x000000080450723c */ /* 0x002fe60000041850 */
[----:B------:R-:W-:Y:S01]  /*adb0*/  FADD.FTZ R8, R100, R57 ;  /* 0x0000003964087221 */ /* 0x000fe20000010000 */
[----:B------:R-:W-:-:S03]  /*adc0*/  FADD.FTZ R43, R43, R48 ;  /* 0x000000302b2b7221 */ /* 0x000fc60000010000 */
[----:B------:R-:W-:Y:S01]  /*add0*/  FADD.FTZ R8, R121, R8 ;  /* 0x0000000879087221 */ /* 0x000fe20000010000 */
[----:B------:R-:W-:Y:S01]  /*ade0*/  FADD.FTZ R30, R30, R43 ;  /* 0x0000002b1e1e7221 */ /* 0x000fe20000010000 */
[----:B------:R-:W1:Y:S01]  /*adf0*/  MUFU.EX2 R53, R53 ;  /* 0x0000003500357308 */ /* 0x000e620000000800 */
[C---:B------:R-:W-:Y:S03]  /*ae00*/  HMMA.16816.F32.BF16 R76, R4.reuse, R10, R76 ;  /* 0x0000000a044c723c */ /* 0x040fe6000004184c */
[----:B------:R-:W-:Y:S01]  /*ae10*/  FADD.FTZ R129, R129, R8 ;  /* 0x0000000881817221 */ /* 0x000fe20000010000 */
[----:B------:R-:W-:Y:S01]  /*ae20*/  FADD.FTZ R31, R31, R30 ;  /* 0x0000001e1f1f7221 */ /* 0x000fe20000010000 */
[----:B------:R-:W3:Y:S02]  /*ae30*/  LDSM.16.MT88.4 R8, [R35+0x4c00] ;  /* 0x004c00002308783b */ /* 0x000ee40000004200 */
[----:B------:R-:W-:Y:S01]  /*ae40*/  FADD.FTZ R129, R102, R129 ;  /* 0x0000008166817221 */ /* 0x000fe20000010000 */
[----:B------:R-:W-:Y:S01]  /*ae50*/  FADD.FTZ R28, R28, R31 ;  /* 0x0000001f1c1c7221 */ /* 0x000fe20000010000 */
[----:B------:R-:W4:Y:S01]  /*ae60*/  MUFU.EX2 R44, R45 ;  /* 0x0000002d002c7308 */ /* 0x000f220000000800 */
[----:B-----5:R-:W-:Y:S03]  /*ae70*/  HMMA.16816.F32.BF16 R72, R4, R16, R72 ;  /* 0x000000100448723c */ /* 0x020fe60000041848 */
[----:B------:R-:W-:Y:S01]  /*ae80*/  FADD.FTZ R16, R104, R129 ;  /* 0x0000008168107221 */ /* 0x000fe20000010000 */
[----:B------:R-:W-:-:S03]  /*ae90*/  FADD.FTZ R29, R29, R28 ;  /* 0x0000001c1d1d7221 */ /* 0x000fc60000010000 */
[----:B------:R-:W-:Y:S01]  /*aea0*/  FADD.FTZ R16, R131, R16 ;  /* 0x0000001083107221 */ /* 0x000fe20000010000 */
[----:B------:R-:W-:Y:S01]  /*aeb0*/  FADD.FTZ R26, R26, R29 ;  /* 0x0000001d1a1a7221 */ /* 0x000fe20000010000 */
[----:B------:R-:W-:Y:S03]  /*aec0*/  HMMA.16816.F32.BF16 R68, R4, R18, R68 ;  /* 0x000000120444723c */ /* 0x000fe60000041844 */
[----:B------:R-:W-:Y:S01]  /*aed0*/  FADD.FTZ R17, R135, R16 ;  /* 0x0000001087117221 */ /* 0x000fe20000010000 */
[----:B------:R-:W-:Y:S01]  /*aee0*/  FADD.FTZ R27, R27, R26 ;  /* 0x0000001a1b1b7221 */ /* 0x000fe20000010000 */
[----:B------:R-:W-:Y:S02]  /*aef0*/  F2FP.BF16.F32.PACK_AB R4, R119, R62 ;  /* 0x0000003e7704723e */ /* 0x000fe400000010ff */
[----:B------:R-:W-:Y:S01]  /*af00*/  FADD.FTZ R17, R106, R17 ;  /* 0x000000116a117221 */ /* 0x000fe20000010000 */
[----:B------:R-:W-:Y:S01]  /*af10*/  FADD.FTZ R24, R24, R27 ;  /* 0x0000001b18187221 */ /* 0x000fe20000010000 */
[----:B-1----:R-:W-:-:S02]  /*af20*/  F2FP.BF16.F32.PACK_AB R5, R53, R50 ;  /* 0x000000323505723e */ /* 0x002fc400000010ff */
[----:B------:R-:W-:Y:S01]  /*af30*/  FADD.FTZ R108, R108, R17 ;  /* 0x000000116c6c7221 */ /* 0x000fe20000010000 */
[----:B------:R-:W-:Y:S01]  /*af40*/  FADD.FTZ R23, R23, R24 ;  /* 0x0000001817177221 */ /* 0x000fe20000010000 */
[----:B------:R-:W-:Y:S02]  /*af50*/  F2FP.BF16.F32.PACK_AB R6, R61, R110 ;  /* 0x0000006e3d06723e */ /* 0x000fe400000010ff */
[----:B------:R-:W-:Y:S01]  /*af60*/  FADD.FTZ R123, R123, R108 ;  /* 0x0000006c7b7b7221 */ /* 0x000fe20000010000 */
[----:B------:R-:W-:Y:S01]  /*af70*/  FADD.FTZ R22, R22, R23 ;  /* 0x0000001716167221 */ /* 0x000fe20000010000 */
[----:B----4-:R-:W-:Y:S02]  /*af80*/  F2FP.BF16.F32.PACK_AB R7, R165, R44 ;  /* 0x0000002ca507723e */ /* 0x010fe400000010ff */
[----:B------:R-:W-:Y:S01]  /*af90*/  FADD.FTZ R94, R94, R123 ;  /* 0x0000007b5e5e7221 */ /* 0x000fe20000010000 */
[----:B------:R-:W-:-:S03]  /*afa0*/  FADD.FTZ R25, R25, R22 ;  /* 0x0000001619197221 */ /* 0x000fc60000010000 */
[----:B------:R-:W-:Y:S01]  /*afb0*/  FADD.FTZ R99, R99, R94 ;  /* 0x0000005e63637221 */ /* 0x000fe20000010000 */
[----:B------:R-:W-:Y:S01]  /*afc0*/  FADD.FTZ R25, R46, R25 ;  /* 0x000000192e197221 */ /* 0x000fe20000010000 */
[----:B--2---:R-:W-:Y:S03]  /*afd0*/  HMMA.16816.F32.BF16 R80, R4, R12, R80 ;  /* 0x0000000c0450723c */ /* 0x004fe60000041850 */
        /* <DEDUP_REMOVED lines=9> */
[----:B---3--:R-:W-:Y:S03]  /*b070*/  HMMA.16816.F32.BF16 R72, R4, R8, R72 ;  /* 0x000000080448723c */ /* 0x008fe60000041848 */
[----:B------:R-:W-:-:S04]  /*b080*/  FADD.FTZ R44, R44, R53 ;  /* 0x000000352c2c7221 */ /* 0x000fc80000010000 */
[----:B------:R-:W-:Y:S01]  /*b090*/  FADD.FTZ R165, R165, R44 ;  /* 0x0000002ca5a57221 */ /* 0x000fe20000010000 */
        /* <DEDUP_REMOVED lines=45> */
[----:B------:R-:W-:Y:S02]  /*b370*/  @P4 VIADD R10, R10, 0x1 ;  /* 0x000000010a0a4836 */ /* 0x000fe40000000000 */
[----:B------:R-:W-:Y:S02]  /*b380*/  @P5 IADD3 R11, PT, PT, R11, 0x1, RZ ;  /* 0x000000010b0b5810 */ /* 0x000fe40007ffe0ff */
[----:B------:R-:W-:-:S04]  /*b390*/  @!P1 IMAD.MOV R10, RZ, RZ, -R10 ;  /* 0x000000ffff0a9224 */ /* 0x000fc800078e0a0a */
        /* <DEDUP_REMOVED lines=24> */
.L_x_7713:
        /* <DEDUP_REMOVED lines=8> */
.L_x_7714:
[----:B------:R-:W-:Y:S05]  /*b5a0*/  BSYNC.RECONVERGENT B0 ;  /* 0x0000000000007941 */ /* 0x000fea0003800200 */
.L_x_7712:
[----:B------:R-:W-:Y:S02]  /*b5b0*/  SHF.L.U32 R6, R54, 0x3, RZ ;  /* 0x0000000336067819 */ /* 0x000fe400000006ff */
[----:B------:R-:W-:Y:S02]  /*b5c0*/  IADD3 R8, P1, PT, R21, R146, RZ ;  /* 0x0000009215087210 */ /* 0x000fe40007f3e0ff */
[C---:B------:R-:W-:Y:S02]  /*b5d0*/  LOP3.LUT R5, R6.reuse, 0xc0, RZ, 0xc0, !PT ;  /* 0x000000c006057812 */ /* 0x040fe400078ec0ff */
[----:B------:R-:W-:Y:S02]  /*b5e0*/  LOP3.LUT R4, R6, 0x18, RZ, 0xc0, !PT ;  /* 0x0000001806047812 */ /* 0x000fe400078ec0ff */
[----:B------:R-:W-:Y:S02]  /*b5f0*/  LOP3.LUT R5, R5, 0x18, R54, 0xf8, !PT ;  /* 0x0000001805057812 */ /* 0x000fe400078ef836 */
[----:B------:R-:W-:-:S02]  /*b600*/  ISETP.GE.AND P2, PT, R4, R151, PT ;  /* 0x000000970400720c */ /* 0x000fc40003f46270 */
[--C-:B------:R-:W-:Y:S02]  /*b610*/  LOP3.LUT R5, R5, 0x18, R6.reuse, 0x78, !PT ;  /* 0x0000001805057812 */ /* 0x100fe400078e7806 */
[----:B------:R-:W-:Y:S02]  /*b620*/  IADD3.X R9, PT, PT, R20, R147, RZ, P1, !PT ;  /* 0x0000009314097210 */ /* 0x000fe40000ffe4ff */
[----:B------:R-:W-:Y:S02]  /*b630*/  LOP3.LUT R5, R5, 0x1f20, R6, 0xf8, !PT ;  /* 0x00001f2005057812 */ /* 0x000fe400078ef806 */
[----:B------:R-:W-:Y:S02]  /*b640*/  IADD3 R12, P1, PT, R8, R21, RZ ;  /* 0x00000015080c7210 */ /* 0x000fe40007f3e0ff */
[----:B------:R-:W-:Y:S02]  /*b650*/  LEA R43, R5, UR6, 0x1 ;  /* 0x00000006052b7c11 */ /* 0x000fe4000f8e08ff */
[----:B------:R-:W-:-:S02]  /*b660*/  IADD3.X R13, PT, PT, R9, R20, RZ, P1, !PT ;  /* 0x00000014090d7210 */ /* 0x000fc40000ffe4ff */
[----:B------:R-:W-:Y:S01]  /*b670*/  @!P2 IADD3 R14, P1, PT, R12, R21, RZ ;  /* 0x000000150c0ea210 */ /* 0x000fe20007f3e0ff */
[----:B------:R-:W-:Y:S01]  /*b680*/  @!PT LDS RZ, [RZ] ;  /* 0x00000000fffff984 */ /* 0x000fe20000000800 */
[----:B------:R-:W-:Y:S01]  /*b690*/  @!PT LDS RZ, [RZ] ;  /* 0x00000000fffff984 */ /* 0x000fe20000000800 */
[----:B------:R-:W-:Y:S01]  /*b6a0*/  @!PT LDS RZ, [RZ] ;  /* 0x00000000fffff984 */ /* 0x000fe20000000800 */
[----:B------:R-:W-:Y:S03]  /*b6b0*/  @!P2 LDGSTS.E.BYPASS.LTC128B.128 [R43+0x3000], desc[UR4][R146.64] ;  /* 0x03000000922bafae */ /* 0x000fe6000b981a04 */
[----:B------:R-:W-:Y:S01]  /*b6c0*/  @!P2 IADD3.X R15, PT, PT, R13, R20, RZ, P1, !PT ;  /* 0x000000140d0fa210 */ /* 0x000fe20000ffe4ff */
        /* <DEDUP_REMOVED lines=17> */
[----:B------:R-:W-:Y:S01]  /*b7e0*/  ISETP.GT.AND P1, PT, R65, R142, PT ;  /* 0x0000008e4100720c */ /* 0x000fe20003f24270 */
[----:B------:R-:W-:Y:S02]  /*b7f0*/  BSSY.RECONVERGENT B1, `(.L_x_7715) ;  /* 0x000011e000017945 */ /* 0x000fe40003800200 */
[----:B------:R-:W-:Y:S04]  /*b800*/  LDSM.16.M88.4 R24, [R132] ;  /* 0x000000008418783b */ /* 0x000fe80000000200 */
[----:B------:R-:W1:Y:S04]  /*b810*/  LDSM.16.M88.4 R28, [R41+0x1000] ;  /* 0x00100000291c783b */ /* 0x000e680000000200 */
[----:B------:R-:W-:Y:S04]  /*b820*/  LDSM.16.M88.4 R16, [R42] ;  /* 0x000000002a10783b */ /* 0x000fe80000000200 */
[----:B------:R-:W-:Y:S04]  /*b830*/  LDSM.16.M88.4 R4, [R39+0x1000] ;  /* 0x001000002704783b */ /* 0x000fe80000000200 */
[----:B------:R-:W2:Y:S04]  /*b840*/  LDSM.16.M88.4 R20, [R41+0x1400] ;  /* 0x001400002914783b */ /* 0x000ea80000000200 */
[----:B------:R-:W4:Y:S04]  /*b850*/  LDSM.16.M88.4 R32, [R39+0x1400] ;  /* 0x001400002720783b */ /* 0x000f280000000200 */
[----:B------:R-:W0:Y:S01]  /*b860*/  LDGDEPBAR ;  /* 0x00000000000079af */ /* 0x000e220000000000 */
[C---:B-1----:R-:W-:Y:S08]  /*b870*/  HMMA.16816.F32.BF16 R8, R24.reuse, R28, RZ ;  /* 0x0000001c1808723c */ /* 0x042ff000000418ff */
[C---:B------:R-:W-:Y:S08]  /*b880*/  HMMA.16816.F32.BF16 R28, R24.reuse, R30, RZ ;  /* 0x0000001e181c723c */ /* 0x040ff000000418ff */
[----:B--2---:R-:W-:Y:S08]  /*b890*/  HMMA.16816.F32.BF16 R12, R24, R20, RZ ;  /* 0x00000014180c723c */ /* 0x004ff000000418ff */
[C---:B------:R-:W-:Y:S08]  /*b8a0*/  HMMA.16816.F32.BF16 R8, R16.reuse, R4, R8 ;  /* 0x000000041008723c */ /* 0x040ff00000041808 */
[C---:B------:R-:W-:Y:S01]  /*b8b0*/  HMMA.16816.F32.BF16 R28, R16.reuse, R6, R28 ;  /* 0x00000006101c723c */ /* 0x040fe2000004181c */
[----:B------:R-:W1:Y:S07]  /*b8c0*/  LDSM.16.M88.4 R4, [R41+0x1800] ;  /* 0x001800002904783b */ /* 0x000e6e0000000200 */
[----:B----4-:R-:W-:Y:S03]  /*b8d0*/  HMMA.16816.F32.BF16 R12, R16, R32, R12 ;  /* 0x00000020100c723c */ /* 0x010fe6000004180c */
[-C--:B---3--:R-:W-:Y:S01]  /*b8e0*/  FMUL.FTZ R8, R8, R44.reuse ;  /* 0x0000002c08087220 */ /* 0x088fe20000410000 */
        /* <DEDUP_REMOVED lines=40> */
[----:B---3--:R-:W-:Y:S05]  /*bb70*/  HMMA.16816.F32.BF16 R8, R24, R32, RZ ;  /* 0x000000201808723c */ /* 0x008fea00000418ff */
[----:B------:R-:W-:-:S03]  /*bb80*/  FMUL.FTZ R86, R4, R44 ;  /* 0x0000002c04567220 */ /* 0x000fc60000410000 */
        /* <DEDUP_REMOVED lines=62> */
[----:B---3--:R-:W-:Y:S05]  /*bf70*/  HMMA.16816.F32.BF16 R8, R16, R4, R8 ;  /* 0x000000041008723c */ /* 0x008fea0000041808 */
[-C--:B------:R-:W-:Y:S01]  /*bf80*/  FMUL.FTZ R5, R14, R44.reuse ;  /* 0x0000002c0e057220 */ /* 0x080fe20000410000 */
[----:B------:R-:W-:Y:S01]  /*bf90*/  FMUL.FTZ R4, R15, R44 ;  /* 0x0000002c0f047220 */ /* 0x000fe20000410000 */
[----:B------:R-:W3:Y:S01]  /*bfa0*/  MUFU.TANH R86, R86 ;  /* 0x0000005600567308 */ /* 0x000ee20000002400 */
[----:B-----5:R5:W1:Y:S01]  /*bfb0*/  LDSM.16.M88.4 R28, [R39+0x2c00] ;  /* 0x002c0000271c783b */ /* 0x020a620000000200 */
[----:B------:R-:W-:-:S04]  /*bfc0*/  DEPBAR.LE SB0, 0x0 ;  /* 0x000080000000791a */ /* 0x000fc80000000000 */
[C---:B----4-:R-:W-:Y:S02]  /*bfd0*/  HMMA.16816.F32.BF16 R12, R24.reuse, R20, RZ ;  /* 0x00000014180c723c */ /* 0x050fe400000418ff */
[----:B------:R-:W4:Y:S06]  /*bfe0*/  MUFU.TANH R89, R89 ;  /* 0x0000005900597308 */ /* 0x000f2c0000002400 */
[----:B------:R-:W-:Y:S01]  /*bff0*/  HMMA.16816.F32.BF16 R20, R24, R22, RZ ;  /* 0x000000161814723c */ /* 0x000fe200000418ff */
[-C--:B------:R-:W-:Y:S01]  /*c000*/  FMUL.FTZ R8, R8, R44.reuse ;  /* 0x0000002c08087220 */ /* 0x080fe20000410000 */
[-C--:B------:R-:W-:Y:S01]  /*c010*/  FMUL.FTZ R9, R9, R44.reuse ;  /* 0x0000002c09097220 */ /* 0x080fe20000410000 */
[----:B------:R-:W1:Y:S05]  /*c020*/  MUFU.TANH R87, R87 ;  /* 0x0000005700577308 */ /* 0x000e6a0000002400 */
[C---:B------:R-:W-:Y:S05]  /*c030*/  HMMA.16816.F32.BF16 R32, R16.reuse, R6, R32 ;  /* 0x000000061020723c */ /* 0x040fea0000041820 */
[-C--:B------:R-:W-:Y:S01]  /*c040*/  FMUL.FTZ R7, R10, R44.reuse ;  /* 0x0000002c0a077220 */ /* 0x080fe20000410000 */
[-C--:B------:R-:W-:Y:S01]  /*c050*/  FMUL.FTZ R6, R11, R44.reuse ;  /* 0x0000002c0b067220 */ /* 0x080fe20000410000 */
[----:B------:R2:W2:Y:S08]  /*c060*/  MUFU.TANH R111, R8 ;  /* 0x00000008006f7308 */ /* 0x0004b00000002400 */
[----:B-----5:R5:W3:Y:S01]  /*c070*/  MUFU.TANH R39, R9 ;  /* 0x0000000900277308 */ /* 0x020ae20000002400 */
[----:B-1----:R-:W-:Y:S03]  /*c080*/  HMMA.16816.F32.BF16 R12, R16, R28, R12 ;  /* 0x0000001c100c723c */ /* 0x002fe6000004180c */
[-C--:B------:R-:W-:Y:S01]  /*c090*/  FMUL.FTZ R32, R32, R44.reuse ;  /* 0x0000002c20207220 */ /* 0x080fe20000410000 */
[-C--:B------:R-:W-:Y:S01]  /*c0a0*/  FMUL.FTZ R24, R33, R44.reuse ;  /* 0x0000002c21187220 */ /* 0x080fe20000410000 */
[----:B--2---:R-:W-:-:S02]  /*c0b0*/  FMUL.FTZ R8, R35, R44 ;  /* 0x0000002c23087220 */ /* 0x004fc40000410000 */
[----:B------:R-:W1:Y:S01]  /*c0c0*/  MUFU.TANH R88, R88 ;  /* 0x0000005800587308 */ /* 0x000e620000002400 */
[----:B------:R-:W-:Y:S03]  /*c0d0*/  HMMA.16816.F32.BF16 R20, R16, R30, R20 ;  /* 0x0000001e1014723c */ /* 0x000fe60000041814 */
[----:B-----5:R-:W-:-:S04]  /*c0e0*/  FMUL.FTZ R9, R34, R44 ;  /* 0x0000002c22097220 */ /* 0x020fc80000410000 */
[----:B------:R-:W2:Y:S04]  /*c0f0*/  MUFU.TANH R91, R91 ;  /* 0x0000005b005b7308 */ /* 0x000ea80000002400 */
[-C--:B------:R-:W-:Y:S01]  /*c100*/  FMUL.FTZ R12, R12, R44.reuse ;  /* 0x0000002c0c0c7220 */ /* 0x080fe20000410000 */
[-C--:B------:R-:W-:Y:S01]  /*c110*/  FMUL.FTZ R11, R14, R44.reuse ;  /* 0x0000002c0e0b7220 */ /* 0x080fe20000410000 */
        /* <DEDUP_REMOVED lines=8> */
[----:B-----5:R-:W-:-:S07]  /*c1a0*/  FMUL.FTZ R12, R22, R44 ;  /* 0x0000002c160c7220 */ /* 0x020fce0000410000 */
        /* <DEDUP_REMOVED lines=27> */
[----:B------:R-:W-:Y:S04]  /*c360*/  BSSY.RECONVERGENT B0, `(.L_x_7717) ;  /* 0x0000048000007945 */ /* 0x000fe80003800200 */
[----:B------:R-:W-:Y:S05]  /*c370*/  @!P0 BRA `(.L_x_7718) ;  /* 0x0000000000f88947 */ /* 0x000fea0003800000 */
[----:B------:R-:W2:Y:S01]  /*c380*/  LD.E R16, desc[UR4][R84.64+0x170] ;  /* 0x0001700454107980 */ /* 0x000ea2000c101900 */
[C---:B-1----:R-:W-:Y:S01]  /*c390*/  IADD3 R13, PT, PT, R51.reuse, -0x80, RZ ;  /* 0xffffff80330d7810 */ /* 0x042fe20007ffe0ff */
[----:B------:R-:W-:-:S03]  /*c3a0*/  VIADD R51, R51, 0xffffff00 ;  /* 0xffffff0033337836 */ /* 0x000fc60000000000 */
[----:B------:R-:W-:Y:S02]  /*c3b0*/  IABS R15, R13 ;  /* 0x0000000d000f7213 */ /* 0x000fe40000000000 */
[----:B------:R-:W-:Y:S02]  /*c3c0*/  IABS R18, R51 ;  /* 0x0000003300127213 */ /* 0x000fe40000000000 */
[-C--:B--2---:R-:W-:Y:S02]  /*c3d0*/  IABS R14, R16.reuse ;  /* 0x00000010000e7213 */ /* 0x084fe40000000000 */
[-C--:B------:R-:W-:Y:S02]  /*c3e0*/  LOP3.LUT R51, R51, R16.reuse, RZ, 0x3c, !PT ;  /* 0x0000001033337212 */ /* 0x080fe400078e3cff */
[----:B------:R-:W1:Y:S01]  /*c3f0*/  I2F.RP R23, R14 ;  /* 0x0000000e00177306 */ /* 0x000e620000209400 */
[----:B------:R-:W-:-:S04]  /*c400*/  LOP3.LUT R13, R13, R16, RZ, 0x3c, !PT ;  /* 0x000000100d0d7212 */ /* 0x000fc800078e3cff */
[----:B------:R-:W-:-:S03]  /*c410*/  ISETP.GE.AND P3, PT, R13, RZ, PT ;  /* 0x000000ff0d00720c */ /* 0x000fc60003f66270 */
        /* <DEDUP_REMOVED lines=52> */
.L_x_7718:
        /* <DEDUP_REMOVED lines=8> */
.L_x_7719:
[----:B------:R-:W-:Y:S05]  /*c7e0*/  BSYNC.RECONVERGENT B0 ;  /* 0x0000000000007941 */ /* 0x000fea0003800200 */
.L_x_7717:
[CC--:B------:R-:W-:Y:S01]  /*c7f0*/  @!P2 IADD3 R14, P1, P0, R37.reuse, R144.reuse, R37 ;  /* 0x00000090250ea210 */ /* 0x0c0fe2000783e025 */
[----:B------:R-:W-:Y:S01]  /*c800*/  @!P2 IMAD.MOV.U32 R145, RZ, RZ, R143 ;  /* 0x000000ffff91a224 */ /* 0x000fe200078e008f */
[-C--:B------:R-:W-:Y:S02]  /*c810*/  @!P2 LEA R20, P5, R138, R144.reuse, 0x6 ;  /* 0x000000908a14a211 */ /* 0x080fe400078a30ff */
[----:B------:R-:W-:Y:S02]  /*c820*/  @!P2 IADD3 R18, P4, P3, R37, R144, R37 ;  /* 0x000000902512a210 */ /* 0x000fe40007b9e025 */
[--C-:B------:R-:W-:Y:S01]  /*c830*/  @!P2 IADD3.X R13, PT, PT, R38, R143, R38.reuse, P1, P0 ;  /* 0x0000008f260da210 */ /* 0x100fe20000fe0426 */
[----:B------:R-:W-:Y:S01]  /*c840*/  @!PT LDS RZ, [RZ] ;  /* 0x00000000fffff984 */ /* 0x000fe20000000800 */
[----:B------:R-:W-:Y:S01]  /*c850*/  @!PT LDS RZ, [RZ] ;  /* 0x00000000fffff984 */ /* 0x000fe20000000800 */
[----:B------:R-:W-:Y:S01]  /*c860*/  @!PT LDS RZ, [RZ] ;  /* 0x00000000fffff984 */ /* 0x000fe20000000800 */
[----:B------:R2:W-:Y:S01]  /*c870*/  @!P2 LDGSTS.E.BYPASS.LTC128B.128 [R43+0x1000], desc[UR4][R144.64] ;  /* 0x01000000902bafae */ /* 0x0005e2000b981a04 */
[----:B------:R-:W-:Y:S02]  /*c880*/  @!P2 IADD3 R14, P0, PT, R14, R37, RZ ;  /* 0x000000250e0ea210 */ /* 0x000fe40007f1e0ff */
[-C--:B------:R-:W-:Y:S01]  /*c890*/  @!P2 LEA.HI.X R21, R138, R143.reuse, R139, 0x6, P5 ;  /* 0x0000008f8a15a211 */ /* 0x080fe200028f348b */
[----:B------:R2:W-:Y:S01]  /*c8a0*/  @P2 STS.128 [R43+0x1000], RZ ;  /* 0x001000ff2b002388 */ /* 0x0005e20000000c00 */
[--C-:B------:R-:W-:Y:S01]  /*c8b0*/  @!P2 IADD3.X R19, PT, PT, R38, R143, R38.reuse, P4, P3 ;  /* 0x0000008f2613a210 */ /* 0x100fe200027e6426 */
[----:B------:R-:W-:-:S02]  /*c8c0*/  @!P2 IMAD.X R15, R13, 0x1, R38, P0 ;  /* 0x000000010d0fa824 */ /* 0x000fc400000e0626 */
        /* <DEDUP_REMOVED lines=16> */
.L_x_7716:
[----:B------:R-:W-:Y:S05]  /*c9d0*/  BSYNC.RECONVERGENT B1 ;  /* 0x0000000000017941 */ /* 0x000fea0003800200 */
.L_x_7715:
[----:B------:R-:W3:Y:S01]  /*c9e0*/  LD.E R50, desc[UR4][R84.64+0xdc] ;  /* 0x0000dc0454327980 */ /* 0x000ee2000c101900 */
[----:B-1----:R-:W-:Y:S01]  /*c9f0*/  IMAD R13, R55, 0x80, R36 ;  /* 0x00000080370d7824 */ /* 0x002fe200078e0224 */
[----:B------:R-:W1:Y:S01]  /*ca00*/  S2UR UR6, SR_CgaCtaId ;  /* 0x00000000000679c3 */ /* 0x000e620000008800 */
[----:B------:R-:W-:Y:S02]  /*ca10*/  UMOV UR7, 0x400 ;  /* 0x0000040000077882 */ /* 0x000fe40000000000 */
[C---:B------:R-:W-:Y:S02]  /*ca20*/  VIADD R127, R13.reuse, 0xffffff01 ;  /* 0xffffff010d7f7836 */ /* 0x040fe40000000000 */
[C---:B------:R-:W-:Y:S02]  /*ca30*/  VIADD R124, R13.reuse, 0xffffff09 ;  /* 0xffffff090d7c7836 */ /* 0x040fe40000000000 */
[----:B------:R-:W-:Y:S01]  /*ca40*/  VIADD R126, R13, 0xffffff79 ;  /* 0xffffff790d7e7836 */ /* 0x000fe20000000000 */
[-C--:B------:R-:W-:Y:S01]  /*ca50*/  ISETP.GE.AND P0, PT, R127, R161.reuse, PT ;  /* 0x000000a17f00720c */ /* 0x080fe20003f06270 */
[----:B--2---:R-:W-:Y:S01]  /*ca60*/  VIADD R18, R13, 0xffffff11 ;  /* 0xffffff110d127836 */ /* 0x004fe20000000000 */
[-C--:B------:R-:W-:Y:S01]  /*ca70*/  ISETP.GE.AND P2, PT, R127, R160.reuse, PT ;  /* 0x000000a07f00720c */ /* 0x080fe20003f46270 */
[----:B------:R-:W-:Y:S01]  /*ca80*/  VIADD R125, R13, 0xffffff08 ;  /* 0xffffff080d7d7836 */ /* 0x000fe20000000000 */
        /* <DEDUP_REMOVED lines=53> */
[----:B------:R-:W-:Y:S01]  /*cde0*/  VIADD R13, R13, 0xffffff78 ;  /* 0xffffff780d0d7836 */ /* 0x000fe20000000000 */
[----:B------:R-:W-:Y:S01]  /*cdf0*/  FSEL R118, R47, -INF , !P2 ;  /* 0xff8000002f767808 */ /* 0x000fe20005000000 */
[----:B-1----:R-:W-:Y:S01]  /*ce00*/  ULEA UR6, UR6, UR7, 0x18 ;  /* 0x0000000706067291 */ /* 0x002fe2000f8ec0ff */
        /* <DEDUP_REMOVED lines=8> */
[-C--:B------:R-:W-:Y:S02]  /*ce90*/  ISETP.GE.AND P4, PT, R124, R160.reuse, PT ;  /* 0x000000a07c00720c */ /* 0x080fe40003f86270 */
[----:B------:R-:W-:Y:S02]  /*cea0*/  FSEL R112, R54, -INF , !P2 ;  /* 0xff80000036707808 */ /* 0x000fe40005000000 */
[----:B------:R-:W-:Y:S02]  /*ceb0*/  FSEL R194, R66, -INF , !P5 ;  /* 0xff80000042c27808 */ /* 0x000fe40006800000 */
[----:B------:R-:W-:Y:S02]  /*cec0*/  ISETP.GE.AND P2, PT, R14, R160, PT ;  /* 0x000000a00e00720c */ /* 0x000fe40003f46270 */
[----:B------:R-:W-:-:S02]  /*ced0*/  FSEL R66, R86, -INF , P1 ;  /* 0xff80000056427808 */ /* 0x000fc40000800000 */
[----:B------:R-:W-:Y:S02]  /*cee0*/  FSEL R99, R99, -INF , P0 ;  /* 0xff80000063637808 */ /* 0x000fe40000000000 */
[-C--:B------:R-:W-:Y:S02]  /*cef0*/  ISETP.GE.AND P1, PT, R117, R161.reuse, PT ;  /* 0x000000a17500720c */ /* 0x080fe40003f26270 */
[----:B------:R-:W-:Y:S02]  /*cf00*/  ISETP.GE.AND P0, PT, R43, R161, PT ;  /* 0x000000a12b00720c */ /* 0x000fe40003f06270 */
[----:B------:R-:W-:Y:S02]  /*cf10*/  FSEL R114, R53, -INF , !P4 ;  /* 0xff80000035727808 */ /* 0x000fe40006000000 */
[----:B------:R-:W-:Y:S02]  /*cf20*/  ISETP.GE.AND P4, PT, R22, R160, PT ;  /* 0x000000a01600720c */ /* 0x000fe40003f86270 */
[----:B------:R-:W-:-:S02]  /*cf30*/  FSEL R196, R61, -INF , !P2 ;  /* 0xff8000003dc47808 */ /* 0x000fc40005000000 */
[-C--:B------:R-:W-:Y:S02]  /*cf40*/  ISETP.GE.AND P2, PT, R121, R160.reuse, PT ;  /* 0x000000a07900720c */ /* 0x080fe40003f46270 */
[----:B------:R-:W-:Y:S02]  /*cf50*/  ISETP.GE.AND P5, PT, R119, R160, PT ;  /* 0x000000a07700720c */ /* 0x000fe40003fa6270 */
[----:B------:R-:W-:Y:S02]  /*cf60*/  FSEL R90, R90, -INF , P1 ;  /* 0xff8000005a5a7808 */ /* 0x000fe40000800000 */
[----:B------:R-:W-:Y:S02]  /*cf70*/  FSEL R102, R102, -INF , P0 ;  /* 0xff80000066667808 */ /* 0x000fe40000000000 */
[----:B------:R-:W-:Y:S02]  /*cf80*/  FMNMX3.FTZ R47, R2, R45, R118, !PT ;  /* 0x0000002d022f7276 */ /* 0x000fe40007810076 */
[----:B------:R-:W-:-:S02]  /*cf90*/  ISETP.GE.AND P1, PT, R38, R161, PT ;  /* 0x000000a12600720c */ /* 0x000fc40003f26270 */
[----:B------:R-:W-:Y:S02]  /*cfa0*/  ISETP.GE.AND P0, PT, R35, R161, PT ;  /* 0x000000a12300720c */ /* 0x000fe40003f06270 */
[----:B------:R-:W-:Y:S02]  /*cfb0*/  FSEL R198, R59, -INF , !P4 ;  /* 0xff8000003bc67808 */ /* 0x000fe40006000000 */
[----:B------:R-:W-:Y:S02]  /*cfc0*/  ISETP.GE.AND P4, PT, R122, R160, PT ;  /* 0x000000a07a00720c */ /* 0x000fe40003f86270 */
[----:B------:R-:W-:Y:S02]  /*cfd0*/  FSEL R66, R66, -INF , !P2 ;  /* 0xff80000042427808 */ /* 0x000fe40005000000 */
[----:B------:R-:W-:Y:S02]  /*cfe0*/  FSEL R190, R89, -INF , !P5 ;  /* 0xff80000059be7808 */ /* 0x000fe40006800000 */
[----:B------:R-:W-:-:S02]  /*cff0*/  FMNMX3.FTZ R47, R47, R116, R114, !PT ;  /* 0x000000742f2f7276 */ /* 0x000fc40007810072 */
[-C--:B------:R-:W-:Y:S02]  /*d000*/  ISETP.GE.AND P2, PT, R115, R160.reuse, PT ;  /* 0x000000a07300720c */ /* 0x080fe40003f46270 */
[----:B------:R-:W-:Y:S02]  /*d010*/  ISETP.GE.AND P5, PT, R38, R160, PT ;  /* 0x000000a02600720c */ /* 0x000fe40003fa6270 */
[----:B------:R-:W-:Y:S02]  /*d020*/  FSEL R58, R96, -INF , P1 ;  /* 0xff800000603a7808 */ /* 0x000fe40000800000 */
[----:B------:R-:W-:Y:S02]  /*d030*/  FSEL R107, R107, -INF , P0 ;  /* 0xff8000006b6b7808 */ /* 0x000fe40000000000 */
[----:B------:R-:W-:Y:S02]  /*d040*/  ISETP.GE.AND P0, PT, R31, R161, PT ;  /* 0x000000a11f00720c */ /* 0x000fe40003f06270 */
[----:B------:R-:W-:-:S02]  /*d050*/  FSEL R192, R67, -INF , !P4 ;  /* 0xff80000043c07808 */ /* 0x000fc40006000000 */
[----:B------:R-:W-:Y:S02]  /*d060*/  FMNMX3.FTZ R47, R47, R112, R200, !PT ;  /* 0x000000702f2f7276 */ /* 0x000fe400078100c8 */
[-C--:B------:R-:W-:Y:S02]  /*d070*/  ISETP.GE.AND P4, PT, R117, R160.reuse, PT ;  /* 0x000000a07500720c */ /* 0x080fe40003f86270 */
[----:B------:R-:W-:Y:S02]  /*d080*/  FSEL R186, R93, -INF , !P2 ;  /* 0xff8000005dba7808 */ /* 0x000fe40005000000 */
[----:B------:R-:W-:Y:S02]  /*d090*/  FSEL R58, R58, -INF , !P5 ;  /* 0xff8000003a3a7808 */ /* 0x000fe40006800000 */
[----:B------:R-:W-:Y:S02]  /*d0a0*/  ISETP.GE.AND P2, PT, R51, R161, PT ;  /* 0x000000a13300720c */ /* 0x000fe40003f46270 */
[----:B------:R-:W-:-:S02]  /*d0b0*/  ISETP.GE.AND P5, PT, R43, R160, PT ;  /* 0x000000a02b00720c */ /* 0x000fc40003fa6270 */
[----:B------:R-:W-:Y:S02]  /*d0c0*/  FSEL R44, R109, -INF , P0 ;  /* 0xff8000006d2c7808 */ /* 0x000fe40000000000 */
[----:B------:R-:W-:Y:S02]  /*d0d0*/  ISETP.GE.AND P0, PT, R27, R161, PT ;  /* 0x000000a11b00720c */ /* 0x000fe40003f06270 */
[----:B------:R-:W-:Y:S02]  /*d0e0*/  FMNMX3.FTZ R47, R47, R198, R196, !PT ;  /* 0x000000c62f2f7276 */ /* 0x000fe400078100c4 */
[----:B------:R-:W-:Y:S02]  /*d0f0*/  FSEL R188, R90, -INF , !P4 ;  /* 0xff8000005abc7808 */ /* 0x000fe40006000000 */
[----:B------:R-:W-:Y:S02]  /*d100*/  ISETP.GE.AND P4, PT, R113, R160, PT ;  /* 0x000000a07100720c */ /* 0x000fe40003f86270 */
[----:B------:R-:W-:-:S02]  /*d110*/  FSEL R54, R100, -INF , P2 ;  /* 0xff80000064367808 */ /* 0x000fc40001000000 */
[----:B------:R-:W-:Y:S02]  /*d120*/  FSEL R182, R102, -INF , !P5 ;  /* 0xff80000066b67808 */ /* 0x000fe40006800000 */
[----:B------:R-:W-:Y:S02]  /*d130*/  ISETP.GE.AND P2, PT, R37, R161, PT ;  /* 0x000000a12500720c */ /* 0x000fe40003f46270 */
[----:B------:R-:W-:Y:S02]  /*d140*/  FSEL R102, R41, -INF , P0 ;  /* 0xff80000029667808 */ /* 0x000fe40000000000 */
[----:B------:R-:W-:Y:S02]  /*d150*/  FMNMX3.FTZ R41, R47, R194, R192, !PT ;  /* 0x000000c22f297276 */ /* 0x000fe400078100c0 */
[----:B------:R-:W-:Y:S02]  /*d160*/  ISETP.GE.AND P1, PT, R51, R160, PT ;  /* 0x000000a03300720c */ /* 0x000fe40003f26270 */
[----:B------:R-:W-:-:S02]  /*d170*/  FSEL R184, R99, -INF , !P4 ;  /* 0xff80000063b87808 */ /* 0x000fc40006000000 */
[----:B------:R-:W-:Y:S02]  /*d180*/  ISETP.GE.AND P4, PT, R37, R160, PT ;  /* 0x000000a02500720c */ /* 0x000fe40003f86270 */
[----:B------:R-:W-:Y:S02]  /*d190*/  FSEL R48, R106, -INF , P2 ;  /* 0xff8000006a307808 */ /* 0x000fe40001000000 */
[----:B------:R-:W-:Y:S02]  /*d1a0*/  FMNMX3.FTZ R41, R41, R66, R190, !PT ;  /* 0x0000004229297276 */ /* 0x000fe400078100be */
[----:B------:R-:W-:Y:S02]  /*d1b0*/  FSEL R54, R54, -INF , !P1 ;  /* 0xff80000036367808 */ /* 0x000fe40004800000 */
[----:B------:R-:W-:Y:S02]  /*d1c0*/  ISETP.GE.AND P1, PT, R35, R160, PT ;  /* 0x000000a02300720c */ /* 0x000fe40003f26270 */
[----:B------:R-:W-:-:S02]  /*d1d0*/  ISETP.GE.AND P2, PT, R33, R161, PT ;  /* 0x000000a12100720c */ /* 0x000fc40003f46270 */
[----:B------:R-:W-:Y:S02]  /*d1e0*/  FSEL R48, R48, -INF , !P4 ;  /* 0xff80000030307808 */ /* 0x000fe40006000000 */
[----:B------:R-:W-:Y:S02]  /*d1f0*/  ISETP.GE.AND P0, PT, R23, R161, PT ;  /* 0x000000a11700720c */ /* 0x000fe40003f06270 */
[----:B------:R-:W-:Y:S02]  /*d200*/  ISETP.GE.AND P4, PT, R31, R160, PT ;  /* 0x000000a01f00720c */ /* 0x000fe40003f86270 */
[----:B------:R-:W-:Y:S02]  /*d210*/  FMNMX3.FTZ R41, R41, R188, R186, !PT ;  /* 0x000000bc29297276 */ /* 0x000fe400078100ba */
[----:B------:R-:W-:Y:S02]  /*d220*/  ISETP.GE.AND P5, PT, R33, R160, PT ;  /* 0x000000a02100720c */ /* 0x000fe40003fa6270 */
[----:B------:R-:W-:-:S02]  /*d230*/  FSEL R178, R107, -INF , !P1 ;  /* 0xff8000006bb27808 */ /* 0x000fc40004800000 */
[----:B------:R-:W-:Y:S02]  /*d240*/  FSEL R108, R108, -INF , P2 ;  /* 0xff8000006c6c7808 */ /* 0x000fe40001000000 */
[----:B------:R-:W-:Y:S02]  /*d250*/  FSEL R28, R39, -INF , P0 ;  /* 0xff800000271c7808 */ /* 0x000fe40000000000 */
[-C--:B------:R-:W-:Y:S02]  /*d260*/  ISETP.GE.AND P1, PT, R29, R161.reuse, PT ;  /* 0x000000a11d00720c */ /* 0x080fe40003f26270 */
[----:B------:R-:W-:Y:S02]  /*d270*/  FSEL R44, R44, -INF , !P4 ;  /* 0xff8000002c2c7808 */ /* 0x000fe40006000000 */
[----:B------:R-:W-:Y:S02]  /*d280*/  FMNMX3.FTZ R39, R41, R58, R184, !PT ;  /* 0x0000003a29277276 */ /* 0x000fe400078100b8 */
[----:B------:R-:W-:-:S02]  /*d290*/  ISETP.GE.AND P4, PT, R25, R161, PT ;  /* 0x000000a11900720c */ /* 0x000fc40003f86270 */
[----:B------:R-:W-:Y:S02]  /*d2a0*/  FSEL R180, R108, -INF , !P5 ;  /* 0xff8000006cb47808 */ /* 0x000fe40006800000 */
[----:B------:R-:W-:Y:S02]  /*d2b0*/  FSEL R108, R110, -INF , P1 ;  /* 0xff8000006e6c7808 */ /* 0x000fe40000800000 */
[----:B------:R-:W-:Y:S02]  /*d2c0*/  FMNMX3.FTZ R39, R39, R54, R182, !PT ;  /* 0x0000003627277276 */ /* 0x000fe400078100b6 */
[-C--:B------:R-:W-:Y:S02]  /*d2d0*/  ISETP.GE.AND P1, PT, R25, R160.reuse, PT ;  /* 0x000000a01900720c */ /* 0x080fe40003f26270 */
        /* <DEDUP_REMOVED lines=8> */
[----:B------:R-:W-:Y:S02]  /*d360*/  ISETP.GE.AND P2, PT, R23, R160, PT ;  /* 0x000000a01700720c */ /* 0x000fe40003f46270 */
[----:B------:R-:W-:Y:S02]  /*d370*/  ISETP.GE.AND P5, PT, R21, R161, PT ;  /* 0x000000a11500720c */ /* 0x000fe40003fa6270 */
[----:B------:R-:W-:Y:S02]  /*d380*/  FMNMX3.FTZ R39, R39, R180, R44, !PT ;  /* 0x000000b427277276 */ /* 0x000fe4000781002c */
[----:B------:R-:W-:Y:S02]  /*d390*/  FSEL R168, R24, -INF , P1 ;  /* 0xff80000018a87808 */ /* 0x000fe40000800000 */
[-C--:B------:R-:W-:Y:S02]  /*d3a0*/  ISETP.GE.AND P4, PT, R21, R160.reuse, PT ;  /* 0x000000a01500720c */ /* 0x080fe40003f86270 */
[----:B------:R-:W-:-:S02]  /*d3b0*/  ISETP.GE.AND P0, PT, R19, R160, PT ;  /* 0x000000a01300720c */ /* 0x000fc40003f06270 */
[----:B------:R-:W-:Y:S02]  /*d3c0*/  FSEL R28, R28, -INF , !P2 ;  /* 0xff8000001c1c7808 */ /* 0x000fe40005000000 */
[----:B------:R-:W-:Y:S02]  /*d3d0*/  FSEL R32, R32, -INF , P5 ;  /* 0xff80000020207808 */ /* 0x000fe40002800000 */
[-C--:B------:R-:W-:Y:S02]  /*d3e0*/  ISETP.GE.AND P1, PT, R15, R161.reuse, PT ;  /* 0x000000a10f00720c */ /* 0x080fe40003f26270 */
[----:B------:R-:W-:Y:S02]  /*d3f0*/  ISETP.GE.AND P2, PT, R16, R161, PT ;  /* 0x000000a11000720c */ /* 0x000fe40003f46270 */
[----:B------:R-:W-:Y:S02]  /*d400*/  FMNMX3.FTZ R39, R39, R108, R102, !PT ;  /* 0x0000006c27277276 */ /* 0x000fe40007810066 */
[----:B------:R-:W-:-:S02]  /*d410*/  FSEL R24, R32, -INF , !P4 ;  /* 0xff80000020187808 */ /* 0x000fc40006000000 */
[----:B------:R-:W-:Y:S02]  /*d420*/  FSEL R168, R168, -INF , !P0 ;  /* 0xff800000a8a87808 */ /* 0x000fe40004000000 */
[----:B------:R-:W-:Y:S02]  /*d430*/  FSEL R120, R17, -INF , P1 ;  /* 0xff80000011787808 */ /* 0x000fe40000800000 */
[-C--:B------:R-:W-:Y:S02]  /*d440*/  ISETP.GE.AND P5, PT, R16, R160.reuse, PT ;  /* 0x000000a01000720c */ /* 0x080fe40003fa6270 */
[----:B------:R-:W-:Y:S02]  /*d450*/  ISETP.GE.AND P4, PT, R15, R160, PT ;  /* 0x000000a00f00720c */ /* 0x000fe40003f86270 */
[----:B------:R-:W-:Y:S02]  /*d460*/  ISETP.GE.AND P0, PT, R13, R161, PT ;  /* 0x000000a10d00720c */ /* 0x000fe40003f06270 */
[----:B------:R-:W-:-:S02]  /*d470*/  FSEL R26, R26, -INF , P2 ;  /* 0xff8000001a1a7808 */ /* 0x000fc40001000000 */
[----:B------:R-:W-:Y:S02]  /*d480*/  FMNMX3.FTZ R17, R39, R100, R28, !PT ;  /* 0x0000006427117276 */ /* 0x000fe4000781001c */
        /* <DEDUP_REMOVED lines=11> */
[-C--:B------:R-:W-:Y:S02]  /*d540*/  ISETP.GE.AND P0, PT, R127, R159.reuse, PT ;  /* 0x0000009f7f00720c */ /* 0x080fe40003f06270 */
[-C--:B------:R-:W-:Y:S01]  /*d550*/  ISETP.GE.AND P1, PT, R126, R159.reuse, PT ;  /* 0x0000009f7e00720c */ /* 0x080fe20003f26270 */
[----:B------:R-:W1:Y:S01]  /*d560*/  SHFL.BFLY PT, R41, R26, 0x2, 0x1f ;  /* 0x0c401f001a297f89 */ /* 0x000e6200000e0000 */
[----:B------:R-:W-:Y:S02]  /*d570*/  FSEL R17, R42, -INF , P2 ;  /* 0xff8000002a117808 */ /* 0x000fe40001000000 */
[----:B------:R-:W-:Y:S02]  /*d580*/  ISETP.GE.AND P2, PT, R125, R159, PT ;  /* 0x0000009f7d00720c */ /* 0x000fe40003f46270 */
[----:B------:R-:W-:Y:S02]  /*d590*/  ISETP.GE.AND P4, PT, R127, R158, PT ;  /* 0x0000009e7f00720c */ /* 0x000fe40003f86270 */
[----:B------:R-:W-:-:S02]  /*d5a0*/  FSEL R34, R46, -INF , P0 ;  /* 0xff8000002e227808 */ /* 0x000fc40000000000 */
[----:B------:R-:W-:Y:S02]  /*d5b0*/  FSEL R39, R30, -INF , P1 ;  /* 0xff8000001e277808 */ /* 0x000fe40000800000 */
        /* <DEDUP_REMOVED lines=9> */
[----:B------:R-:W-:Y:S02]  /*d650*/  FSEL R52, R52, -INF , P0 ;  /* 0xff80000034347808 */ /* 0x000fe40000000000 */
[----:B------:R-:W-:-:S02]  /*d660*/  ISETP.GE.AND P1, PT, R18, R159, PT ;  /* 0x0000009f1200720c */ /* 0x000fc40003f26270 */
[----:B-1----:R-:W-:Y:S02]  /*d670*/  FMNMX.FTZ R41, R26, R41, !PT ;  /* 0x000000291a297209 */ /* 0x002fe40007810000 */
[-C--:B------:R-:W-:Y:S02]  /*d680*/  ISETP.GE.AND P2, PT, R123, R158.reuse, PT ;  /* 0x0000009e7b00720c */ /* 0x080fe40003f46270 */
[----:B------:R-:W-:Y:S01]  /*d690*/  FSEL R56, R56, -INF , P4 ;  /* 0xff80000038387808 */ /* 0x000fe20002000000 */
[----:B------:R-:W1:Y:S01]  /*d6a0*/  SHFL.BFLY PT, R42, R41, 0x1, 0x1f ;  /* 0x0c201f00292a7f89 */ /* 0x000e6200000e0000 */
        /* <DEDUP_REMOVED lines=9> */
[-C--:B------:R-:W-:Y:S02]  /*d740*/  ISETP.GE.AND P0, PT, R20, R159.reuse, PT ;  /* 0x0000009f1400720c */ /* 0x080fe40003f06270 */
[----:B------:R-:W-:Y:S02]  /*d750*/  FSEL R26, R62, -INF , P1 ;  /* 0xff8000003e1a7808 */ /* 0x000fe40000800000 */
[-C--:B------:R-:W-:Y:S02]  /*d760*/  ISETP.GE.AND P1, PT, R122, R159.reuse, PT ;  /* 0x0000009f7a00720c */ /* 0x080fe40003f26270 */
[----:B------:R-:W-:Y:S02]  /*d770*/  FSEL R32, R63, -INF , P0 ;  /* 0xff8000003f207808 */ /* 0x000fe40000000000 */
[----:B------:R-:W-:Y:S02]  /*d780*/  ISETP.GE.AND P0, PT, R121, R159, PT ;  /* 0x0000009f7900720c */ /* 0x000fe40003f06270 */
[----:B------:R-:W-:-:S02]  /*d790*/  FSEL R60, R60, -INF , P4 ;  /* 0xff8000003c3c7808 */ /* 0x000fc40002000000 */
[-C--:B------:R-:W-:Y:S02]  /*d7a0*/  ISETP.GE.AND P4, PT, R20, R158.reuse, PT ;  /* 0x0000009e1400720c */ /* 0x080fe40003f86270 */
[----:B------:R-:W-:Y:S02]  /*d7b0*/  FSEL R26, R26, -INF , !P2 ;  /* 0xff8000001a1a7808 */ /* 0x000fe40005000000 */
[----:B------:R-:W-:Y:S02]  /*d7c0*/  FSEL R64, R64, -INF , P1 ;  /* 0xff80000040407808 */ /* 0x000fe40000800000 */
[----:B------:R-:W-:Y:S02]  /*d7d0*/  ISETP.GE.AND P2, PT, R121, R158, PT ;  /* 0x0000009e7900720c */ /* 0x000fe40003f46270 */
[----:B------:R-:W-:Y:S02]  /*d7e0*/  ISETP.GE.AND P1, PT, R119, R159, PT ;  /* 0x0000009f7700720c */ /* 0x000fe40003f26270 */
[----:B------:R-:W-:-:S02]  /*d7f0*/  FSEL R87, R87, -INF , P0 ;  /* 0xff80000057577808 */ /* 0x000fc40000000000 */
[----:B------:R-:W-:Y:S02]  /*d800*/  FSEL R32, R32, -INF , !P4 ;  /* 0xff80000020207808 */ /* 0x000fe40006000000 */
[----:B------:R-:W-:Y:S02]  /*d810*/  ISETP.GE.AND P4, PT, R119, R158, PT ;  /* 0x0000009e7700720c */ /* 0x000fe40003f86270 */
        /* <DEDUP_REMOVED lines=8> */
[----:B------:R-:W-:Y:S02]  /*d8a0*/  ISETP.GE.AND P4, PT, R38, R159, PT ;  /* 0x0000009f2600720c */ /* 0x000fe40003f86270 */
[----:B------:R-:W-:-:S02]  /*d8b0*/  FSEL R91, R91, -INF , P2 ;  /* 0xff8000005b5b7808 */ /* 0x000fc40001000000 */
[----:B------:R-:W-:Y:S02]  /*d8c0*/  FSEL R92, R92, -INF , P0 ;  /* 0xff8000005c5c7808 */ /* 0x000fe40000000000 */
[----:B------:R-:W-:Y:S02]  /*d8d0*/  ISETP.GE.AND P0, PT, R38, R158, PT ;  /* 0x0000009e2600720c */ /* 0x000fe40003f06270 */
[----:B------:R-:W-:Y:S02]  /*d8e0*/  FSEL R176, R64, -INF , !P5 ;  /* 0xff80000040b07808 */ /* 0x000fe40006800000 */
[----:B-1----:R-:W-:Y:S02]  /*d8f0*/  FMNMX.FTZ R38, R41, R42, !PT ;  /* 0x0000002a29267209 */ /* 0x002fe40007810000 */
[----:B------:R-:W-:Y:S02]  /*d900*/  ISETP.GE.AND P5, PT, R117, R158, PT ;  /* 0x0000009e7500720c */ /* 0x000fe40003fa6270 */
[----:B------:R-:W-:Y:S01]  /*d910*/  ISETP.GE.AND P2, PT, R113, R159, PT ;  /* 0x0000009f7100720c */ /* 0x000fe20003f46270 */
[----:B---3--:R-:W-:Y:S01]  /*d920*/  FMUL.FTZ R59, R50, R38 ;  /* 0x00000026323b7220 */ /* 0x008fe20000410000 */
[----:B------:R-:W-:-:S02]  /*d930*/  FSEL R95, R95, -INF , P4 ;  /* 0xff8000005f5f7808 */ /* 0x000fc40002000000 */
[----:B------:R-:W-:Y:S02]  /*d940*/  FSEL R164, R91, -INF , !P1 ;  /* 0xff8000005ba47808 */ /* 0x000fe40004800000 */
[----:B------:R-:W-:Y:S02]  /*d950*/  ISETP.GE.AND P1, PT, R51, R159, PT ;  /* 0x0000009f3300720c */ /* 0x000fe40003f26270 */
[----:B------:R-:W-:Y:S02]  /*d960*/  FSEL R170, R92, -INF , !P5 ;  /* 0xff8000005caa7808 */ /* 0x000fe40006800000 */
[----:B------:R-:W-:Y:S02]  /*d970*/  ISETP.GE.AND P4, PT, R113, R158, PT ;  /* 0x0000009e7100720c */ /* 0x000fe40003f86270 */
[----:B------:R-:W-:Y:S02]  /*d980*/  FSEL R162, R95, -INF , !P0 ;  /* 0xff8000005fa27808 */ /* 0x000fe40004000000 */
[----:B------:R-:W-:-:S02]  /*d990*/  FSEL R94, R94, -INF , P2 ;  /* 0xff8000005e5e7808 */ /* 0x000fc40001000000 */
[----:B------:R-:W-:Y:S02]  /*d9a0*/  FSETP.NEU.FTZ.AND P0, PT, R38, -INF , PT ;  /* 0xff8000002600780b */ /* 0x000fe40003f1d000 */
[----:B------:R-:W-:Y:S02]  /*d9b0*/  ISETP.GE.AND P5, PT, R51, R158, PT ;  /* 0x0000009e3300720c */ /* 0x000fe40003fa6270 */
[-C--:B------:R-:W-:Y:S02]  /*d9c0*/  ISETP.GE.AND P2, PT, R43, R159.reuse, PT ;  /* 0x0000009f2b00720c */ /* 0x080fe40003f46270 */
[----:B------:R-:W-:Y:S02]  /*d9d0*/  FSEL R98, R98, -INF , P1 ;  /* 0xff80000062627808 */ /* 0x000fe40000800000 */
[----:B------:R-:W-:Y:S02]  /*d9e0*/  ISETP.GE.AND P1, PT, R37, R159, PT ;  /* 0x0000009f2500720c */ /* 0x000fe40003f26270 */
[----:B------:R-:W-:-:S02]  /*d9f0*/  FSEL R136, R94, -INF , !P4 ;  /* 0xff8000005e887808 */ /* 0x000fc40006000000 */
[----:B------:R-:W-:Y:S02]  /*da00*/  FSEL R59, R59, RZ, P0 ;  /* 0x000000ff3b3b7208 */ /* 0x000fe40000000000 */
[----:B------:R-:W-:Y:S02]  /*da10*/  ISETP.GE.AND P4, PT, R43, R158, PT ;  /* 0x0000009e2b00720c */ /* 0x000fe40003f86270 */
        /* <DEDUP_REMOVED lines=9> */
[--C-:B------:R-:W-:Y:S01]  /*dab0*/  FFMA.FTZ R41, R102, R50, -R59.reuse ;  /* 0x0000003266297223 */ /* 0x100fe2000001083b */
[----:B------:R-:W-:Y:S01]  /*dac0*/  ISETP.GE.AND P3, PT, R126, R158, PT ;  /* 0x0000009e7e00720c */ /* 0x000fe20003f66270 */
[-CC-:B------:R-:W-:Y:S01]  /*dad0*/  FFMA.FTZ R99, R45, R50.reuse, -R59.reuse ;  /* 0x000000322d637223 */ /* 0x180fe2000001083b */
[----:B------:R-:W-:Y:S01]  /*dae0*/  FSEL R126, R97, -INF , !P4 ;  /* 0xff800000617e7808 */ /* 0x000fe20006000000 */
[--C-:B------:R-:W-:Y:S01]  /*daf0*/  FFMA.FTZ R97, R118, R50, -R59.reuse ;  /* 0x0000003276617223 */ /* 0x100fe2000001083b */
[----:B------:R-:W-:Y:S01]  /*db00*/  FSEL R124, R101, -INF , !P5 ;  /* 0xff800000657c7808 */ /* 0x000fe20006800000 */
[----:B------:R-:W-:Y:S01]  /*db10*/  MUFU.EX2 R91, R91 ;  /* 0x0000005b005b7308 */ /* 0x000fe20000000800 */
[----:B------:R-:W-:Y:S01]  /*db20*/  ISETP.GE.AND P5, PT, R33, R158, PT ;  /* 0x0000009e2100720c */ /* 0x000fe20003fa6270 */
[-CC-:B------:R-:W-:Y:S01]  /*db30*/  FFMA.FTZ R33, R116, R50.reuse, -R59.reuse ;  /* 0x0000003274217223 */ /* 0x180fe2000001083b */
[----:B------:R-:W-:Y:S01]  /*db40*/  FSEL R118, R104, -INF , P1 ;  /* 0xff80000068767808 */ /* 0x000fe20000800000 */
[-CC-:B------:R-:W-:Y:S01]  /*db50*/  FFMA.FTZ R42, R100, R50.reuse, -R59.reuse ;  /* 0x00000032642a7223 */ /* 0x180fe2000001083b */
[CC--:B------:R-:W-:Y:S01]  /*db60*/  ISETP.GE.AND P1, PT, R29.reuse, R159.reuse, PT ;  /* 0x0000009f1d00720c */ /* 0x0c0fe20003f26270 */
[--C-:B------:R-:W-:Y:S01]  /*db70*/  FFMA.FTZ R67, R200, R50, -R59.reuse ;  /* 0x00000032c8437223 */ /* 0x100fe2000001083b */
[----:B------:R-:W-:Y:S01]  /*db80*/  FSEL R118, R118, -INF , !P5 ;  /* 0xff80000076767808 */ /* 0x000fe20006800000 */
[----:B------:R-:W-:Y:S01]  /*db90*/  MUFU.EX2 R99, R99 ;  /* 0x0000006300637308 */ /* 0x000fe20000000800 */
[----:B------:R-:W-:Y:S01]  /*dba0*/  ISETP.GE.AND P5, PT, R29, R158, PT ;  /* 0x0000009e1d00720c */ /* 0x000fe20003fa6270 */
[-CC-:B------:R-:W-:Y:S01]  /*dbb0*/  FFMA.FTZ R92, R198, R50.reuse, -R59.reuse ;  /* 0x00000032c65c7223 */ /* 0x180fe2000001083b */
[----:B------:R-:W-:Y:S01]  /*dbc0*/  FSEL R5, R5, -INF , P1 ;  /* 0xff80000005057808 */ /* 0x000fe20000800000 */
[-CC-:B------:R-:W-:Y:S01]  /*dbd0*/  FFMA.FTZ R63, R196, R50.reuse, -R59.reuse ;  /* 0x00000032c43f7223 */ /* 0x180fe2000001083b */
[----:B------:R-:W-:Y:S01]  /*dbe0*/  ISETP.GE.AND P2, PT, R35, R159, PT ;  /* 0x0000009f2300720c */ /* 0x000fe20003f46270 */
[-CC-:B------:R-:W-:Y:S01]  /*dbf0*/  FFMA.FTZ R88, R194, R50.reuse, -R59.reuse ;  /* 0x00000032c2587223 */ /* 0x180fe2000001083b */
[----:B------:R-:W-:Y:S01]  /*dc00*/  FSEL R114, R5, -INF , !P5 ;  /* 0xff80000005727808 */ /* 0x000fe20006800000 */
[----:B------:R-:W1:Y:S01]  /*dc10*/  MUFU.EX2 R97, R97 ;  /* 0x0000006100617308 */ /* 0x000e620000000800 */
[----:B------:R-:W-:Y:S01]  /*dc20*/  FMNMX3.FTZ R5, R0, R17, R34, !PT ;  /* 0x0000001100057276 */ /* 0x000fe20007810022 */
[--C-:B------:R-:W-:Y:S01]  /*dc30*/  FFMA.FTZ R61, R192, R50, -R59.reuse ;  /* 0x00000032c03d7223 */ /* 0x100fe2000001083b */
[----:B------:R-:W-:Y:S01]  /*dc40*/  ISETP.GE.AND P4, PT, R35, R158, PT ;  /* 0x0000009e2300720c */ /* 0x000fe20003f86270 */
[--C-:B------:R-:W-:Y:S01]  /*dc50*/  FFMA.FTZ R66, R66, R50, -R59.reuse ;  /* 0x0000003242427223 */ /* 0x100fe2000001083b */
[----:B------:R-:W-:Y:S01]  /*dc60*/  FMNMX3.FTZ R5, R5, R30, R18, !PT ;  /* 0x0000001e05057276 */ /* 0x000fe20007810012 */
[--C-:B------:R-:W-:Y:S01]  /*dc70*/  FFMA.FTZ R57, R190, R50, -R59.reuse ;  /* 0x00000032be397223 */ /* 0x100fe2000001083b */
[----:B------:R-:W-:Y:S01]  /*dc80*/  FSEL R103, R103, -INF , P2 ;  /* 0xff80000067677808 */ /* 0x000fe20001000000 */
[----:B------:R-:W2:Y:S01]  /*dc90*/  MUFU.EX2 R104, R33 ;  /* 0x0000002100687308 */ /* 0x000ea20000000800 */
[----:B------:R-:W-:Y:S01]  /*dca0*/  FMNMX3.FTZ R5, R5, R22, R14, !PT ;  /* 0x0000001605057276 */ /* 0x000fe2000781000e */
        /* <DEDUP_REMOVED lines=26> */
[-CC-:B------:R-:W-:Y:S01]  /*de50*/  FFMA.FTZ R105, R128, R50.reuse, -R59.reuse ;  /* 0x0000003280697223 */ /* 0x180fe2000001083b */
[-C--:B------:R-:W-:Y:S01]  /*de60*/  ISETP.GE.AND P1, PT, R25, R159.reuse, PT ;  /* 0x0000009f1900720c */ /* 0x080fe20003f26270 */
[-CC-:B------:R-:W-:Y:S01]  /*de70*/  FFMA.FTZ R120, R120, R50.reuse, -R59.reuse ;  /* 0x0000003278787223 */ /* 0x180fe2000001083b */
[----:B------:R-:W-:Y:S01]  /*de80*/  FSEL R4, R4, -INF , P2 ;  /* 0xff80000004047808 */ /* 0x000fe20001000000 */
[----:B------:R-:W-:Y:S01]  /*de90*/  MUFU.EX2 R63, R63 ;  /* 0x0000003f003f7308 */ /* 0x000fe20000000800 */
[----:B------:R-:W-:Y:S01]  /*dea0*/  ISETP.GE.AND P2, PT, R23, R159, PT ;  /* 0x0000009f1700720c */ /* 0x000fe20003f46270 */
[----:B------:R-:W-:Y:S01]  /*deb0*/  FFMA.FTZ R110, R110, R50, -R59 ;  /* 0x000000326e6e7223 */ /* 0x000fe2000001083b */
[----:B------:R-:W-:-:S02]  /*dec0*/  FMNMX3.FTZ R5, R5, R124, R122, !PT ;  /* 0x0000007c05057276 */ /* 0x000fc4000781007a */
[----:B------:R-:W-:Y:S02]  /*ded0*/  FSEL R112, R4, -INF , !P4 ;  /* 0xff80000004707808 */ /* 0x000fe40006000000 */
[----:B------:R-:W-:Y:S01]  /*dee0*/  FSEL R7, R7, -INF , P1 ;  /* 0xff80000007077808 */ /* 0x000fe20000800000 */
[----:B------:R-:W-:Y:S01]  /*def0*/  MUFU.EX2 R88, R88 ;  /* 0x0000005800587308 */ /* 0x000fe20000000800 */
[-C--:B------:R-:W-:Y:S02]  /*df00*/  ISETP.GE.AND P5, PT, R25, R158.reuse, PT ;  /* 0x0000009e1900720c */ /* 0x080fe40003fa6270 */
[----:B------:R-:W-:Y:S02]  /*df10*/  ISETP.GE.AND P4, PT, R23, R158, PT ;  /* 0x0000009e1700720c */ /* 0x000fe40003f86270 */
[-C--:B------:R-:W-:Y:S02]  /*df20*/  ISETP.GE.AND P1, PT, R21, R159.reuse, PT ;  /* 0x0000009f1500720c */ /* 0x080fe40003f26270 */
[----:B------:R-:W-:Y:S01]  /*df30*/  FSEL R6, R6, -INF , P2 ;  /* 0xff80000006067808 */ /* 0x000fe20001000000 */
[----:B------:R-:W-:Y:S01]  /*df40*/  MUFU.EX2 R61, R61 ;  /* 0x0000003d003d7308 */ /* 0x000fe20000000800 */
[----:B------:R-:W-:-:S02]  /*df50*/  ISETP.GE.AND P2, PT, R19, R159, PT ;  /* 0x0000009f1300720c */ /* 0x000fc40003f46270 */
[----:B------:R-:W-:Y:S02]  /*df60*/  FMNMX3.FTZ R5, R5, R118, R116, !PT ;  /* 0x0000007605057276 */ /* 0x000fe40007810074 */
[----:B------:R-:W-:Y:S02]  /*df70*/  FSEL R106, R7, -INF , !P5 ;  /* 0xff800000076a7808 */ /* 0x000fe40006800000 */
[----:B------:R-:W-:Y:S01]  /*df80*/  FSEL R98, R6, -INF , !P4 ;  /* 0xff80000006627808 */ /* 0x000fe20006000000 */
[----:B------:R-:W-:Y:S01]  /*df90*/  MUFU.EX2 R66, R66 ;  /* 0x0000004200427308 */ /* 0x000fe20000000800 */
[----:B------:R-:W-:Y:S02]  /*dfa0*/  FSEL R9, R9, -INF , P1 ;  /* 0xff80000009097808 */ /* 0x000fe40000800000 */
[-C--:B------:R-:W-:Y:S02]  /*dfb0*/  ISETP.GE.AND P5, PT, R21, R158.reuse, PT ;  /* 0x0000009e1500720c */ /* 0x080fe40003fa6270 */
[----:B------:R-:W-:-:S02]  /*dfc0*/  ISETP.GE.AND P4, PT, R19, R158, PT ;  /* 0x0000009e1300720c */ /* 0x000fc40003f86270 */
[-C--:B------:R-:W-:Y:S01]  /*dfd0*/  ISETP.GE.AND P1, PT, R16, R159.reuse, PT ;  /* 0x0000009f1000720c */ /* 0x080fe20003f26270 */
[----:B------:R-:W-:Y:S01]  /*dfe0*/  MUFU.EX2 R57, R57 ;  /* 0x0000003900397308 */ /* 0x000fe20000000800 */
[----:B------:R-:W-:Y:S02]  /*dff0*/  FSEL R8, R8, -INF , P2 ;  /* 0xff80000008087808 */ /* 0x000fe40001000000 */
[----:B------:R-:W-:Y:S02]  /*e000*/  ISETP.GE.AND P2, PT, R15, R159, PT ;  /* 0x0000009f0f00720c */ /* 0x000fe40003f46270 */
[----:B------:R-:W-:Y:S02]  /*e010*/  FMNMX3.FTZ R5, R5, R114, R112, !PT ;  /* 0x0000007205057276 */ /* 0x000fe40007810070 */
[----:B------:R-:W-:Y:S01]  /*e020*/  FSEL R94, R9, -INF , !P5 ;  /* 0xff800000095e7808 */ /* 0x000fe20006800000 */
[----:B------:R-:W-:Y:S01]  /*e030*/  MUFU.EX2 R60, R60 ;  /* 0x0000003c003c7308 */ /* 0x000fe20000000800 */
[----:B------:R-:W-:-:S02]  /*e040*/  FSEL R90, R8, -INF , !P4 ;  /* 0xff800000085a7808 */ /* 0x000fc40006000000 */
[----:B------:R-:W-:Y:S02]  /*e050*/  FSEL R11, R11, -INF , P1 ;  /* 0xff8000000b0b7808 */ /* 0x000fe40000800000 */
[-C--:B------:R-:W-:Y:S02]  /*e060*/  ISETP.GE.AND P5, PT, R16, R158.reuse, PT ;  /* 0x0000009e1000720c */ /* 0x080fe40003fa6270 */
[----:B------:R-:W-:Y:S01]  /*e070*/  ISETP.GE.AND P4, PT, R15, R158, PT ;  /* 0x0000009e0f00720c */ /* 0x000fe20003f86270 */
[----:B------:R-:W-:Y:S01]  /*e080*/  MUFU.EX2 R53, R53 ;  /* 0x0000003500357308 */ /* 0x000fe20000000800 */
[----:B------:R-:W-:Y:S02]  /*e090*/  ISETP.GE.AND P1, PT, R13, R159, PT ;  /* 0x0000009f0d00720c */ /* 0x000fe40003f26270 */
[----:B------:R-:W-:Y:S02]  /*e0a0*/  FSEL R10, R10, -INF , P2 ;  /* 0xff8000000a0a7808 */ /* 0x000fe40001000000 */
        /* <DEDUP_REMOVED lines=8> */
[----:B------:R-:W-:Y:S01]  /*e130*/  FSEL R52, R39, -INF , !P3 ;  /* 0xff80000027347808 */ /* 0x000fe20005800000 */
[----:B------:R-:W-:Y:S01]  /*e140*/  FFMA.FTZ R39, R28, R50, -R59 ;  /* 0x000000321c277223 */ /* 0x000fe2000001083b */
[----:B------:R-:W-:-:S02]  /*e150*/  FSEL R56, R12, -INF , !P2 ;  /* 0xff8000000c387808 */ /* 0x000fc40005000000 */
[----:B------:R-:W-:Y:S02]  /*e160*/  FMNMX3.FTZ R5, R5, R64, R62, !PT ;  /* 0x0000004005057276 */ /* 0x000fe4000781003e */
[----:B------:R-:W-:Y:S01]  /*e170*/  FSEL R103, R38, RZ, P0 ;  /* 0x000000ff26677208 */ /* 0x000fe20000000000 */
[----:B------:R-:W-:Y:S01]  /*e180*/  MUFU.EX2 R54, R54 ;  /* 0x0000003600367308 */ /* 0x000fe20000000800 */
[----:B------:R-:W-:Y:S02]  /*e190*/  FMNMX3.FTZ R5, R5, R56, R52, !PT ;  /* 0x0000003805057276 */ /* 0x000fe40007810034 */
[----:B------:R-:W-:Y:S01]  /*e1a0*/  LEA R3, R3, UR6, 0x1 ;  /* 0x0000000603037c11 */ /* 0x000fe2000f8e08ff */
[----:B------:R-:W-:Y:S01]  /*e1b0*/  FADD.FTZ R103, R2, -R103 ;  /* 0x8000006702677221 */ /* 0x000fe20000010000 */
[----:B-1----:R-:W-:Y:S01]  /*e1c0*/  F2FP.BF16.F32.PACK_AB R8, R97, R99 ;  /* 0x000000636108723e */ /* 0x002fe200000010ff */
[----:B------:R-:W1:Y:S01]  /*e1d0*/  SHFL.BFLY PT, R4, R5, 0x2, 0x1f ;  /* 0x0c401f0005047f89 */ /* 0x000e6200000e0000 */
[----:B--2---:R-:W-:Y:S01]  /*e1e0*/  F2FP.BF16.F32.PACK_AB R10, R91, R104 ;  /* 0x000000685b0a723e */ /* 0x004fe200000010ff */
[----:B------:R-:W-:-:S02]  /*e1f0*/  VIADD R2, R3, 0x3000 ;  /* 0x0000300003027836 */ /* 0x000fc40000000000 */
[----:B------:R-:W-:Y:S01]  /*e200*/  FMUL.FTZ R103, R50, R103 ;  /* 0x0000006732677220 */ /* 0x000fe20000410000 */
[----:B------:R-:W-:Y:S01]  /*e210*/  MUFU.EX2 R49, R49 ;  /* 0x0000003100317308 */ /* 0x000fe20000000800 */
[----:B------:R-:W-:-:S07]  /*e220*/  ISETP.GT.AND P0, PT, R65, R142, PT ;  /* 0x0000008e4100720c */ /* 0x000fce0003f04270 */
[----:B------:R-:W2:Y:S06]  /*e230*/  MUFU.EX2 R103, R103 ;  /* 0x0000006700677308 */ /* 0x000eac0000000800 */
[----:B------:R-:W-:Y:S02]  /*e240*/  @P0 VIADD R55, R55, 0xfffffffd ;  /* 0xfffffffd37370836 */ /* 0x000fe40000000000 */
        /* <DEDUP_REMOVED lines=14> */
[----:B------:R-:W-:Y:S01]  /*e330*/  FADD.FTZ R97, R97, R166 ;  /* 0x000000a661617221 */ /* 0x000fe20000010000 */
[----:B------:R-:W-:Y:S02]  /*e340*/  FFMA.FTZ R166, R86, R50, -R59 ;  /* 0x0000003256a67223 */ /* 0x000fe4000001083b */
[----:B------:R-:W-:Y:S01]  /*e350*/  MUFU.EX2 R43, R43 ;  /* 0x0000002b002b7308 */ /* 0x000fe20000000800 */
[----:B------:R-:W-:-:S04]  /*e360*/  FADD.FTZ R104, R104, R97 ;  /* 0x0000006168687221 */ /* 0x000fc80000010000 */
[----:B------:R-:W-:Y:S01]  /*e370*/  FADD.FTZ R91, R91, R104 ;  /* 0x000000685b5b7221 */ /* 0x000fe20000010000 */
[----:B-1----:R-:W-:Y:S02]  /*e380*/  FMNMX.FTZ R37, R4, R37, !PT ;  /* 0x0000002504257209 */ /* 0x002fe40007810000 */
[----:B------:R-:W-:Y:S02]  /*e390*/  MUFU.EX2 R44, R44 ;  /* 0x0000002c002c7308 */ /* 0x000fe40000000800 */
[----:B------:R-:W-:Y:S01]  /*e3a0*/  FSETP.NEU.FTZ.AND P1, PT, R37, -INF , PT ;  /* 0xff8000002500780b */ /* 0x000fe20003f3d000 */
[----:B------:R-:W-:-:S03]  /*e3b0*/  FMUL.FTZ R47, R50, R37 ;  /* 0x00000025322f7220 */ /* 0x000fc60000410000 */
[----:B------:R-:W-:Y:S02]  /*e3c0*/  FSEL R5, R37, RZ, P1 ;  /* 0x000000ff25057208 */ /* 0x000fe40000800000 */
[----:B------:R-:W-:Y:S01]  /*e3d0*/  MUFU.EX2 R41, R41 ;  /* 0x0000002900297308 */ /* 0x000fe20000000800 */
[----:B------:R-:W-:Y:S02]  /*e3e0*/  FSEL R47, R47, RZ, P1 ;  /* 0x000000ff2f2f7208 */ /* 0x000fe40000800000 */
[----:B------:R-:W-:Y:S01]  /*e3f0*/  FADD.FTZ R5, R0, -R5 ;  /* 0x8000000500057221 */ /* 0x000fe20000010000 */
[----:B------:R-:W-:Y:S02]  /*e400*/  VIADD R0, R3, 0x3020 ;  /* 0x0000302003007836 */ /* 0x000fe40000000000 */
[-CC-:B------:R-:W-:Y:S01]  /*e410*/  FFMA.FTZ R108, R17, R50.reuse, -R47.reuse ;  /* 0x00000032116c7223 */ /* 0x180fe2000001082f */
[-CC-:B------:R-:W-:Y:S01]  /*e420*/  FFMA.FTZ R93, R18, R50.reuse, -R47.reuse ;  /* 0x00000032125d7223 */ /* 0x180fe2000001082f */
[----:B------:R-:W-:Y:S01]  /*e430*/  @P6 VIADD R0, R2, 0xffffffe0 ;  /* 0xffffffe002006836 */ /* 0x000fe20000000000 */
[----:B------:R-:W1:Y:S01]  /*e440*/  LDSM.16.MT88.4 R16, [R3+0x3000] ;  /* 0x003000000310783b */ /* 0x000e620000004200 */
[----:B------:R-:W-:Y:S01]  /*e450*/  FMUL.FTZ R101, R50, R5 ;  /* 0x0000000532657220 */ /* 0x000fe20000410000 */
[-CC-:B------:R-:W-:Y:S01]  /*e460*/  FFMA.FTZ R95, R34, R50.reuse, -R47.reuse ;  /* 0x00000032225f7223 */ /* 0x180fe2000001082f */
[-CC-:B------:R-:W-:Y:S01]  /*e470*/  FFMA.FTZ R102, R30, R50.reuse, -R47.reuse ;  /* 0x000000321e667223 */ /* 0x180fe2000001082f */
[----:B------:R-:W2:Y:S01]  /*e480*/  LDSM.16.MT88.4 R4, [R0] ;  /* 0x000000000004783b */ /* 0x000ea20000004200 */
[----:B------:R-:W-:Y:S01]  /*e490*/  MUFU.EX2 R108, R108 ;  /* 0x0000006c006c7308 */ /* 0x000fe20000000800 */
[-CC-:B------:R-:W-:Y:S01]  /*e4a0*/  FFMA.FTZ R100, R22, R50.reuse, -R47.reuse ;  /* 0x0000003216647223 */ /* 0x180fe2000001082f */
[-CC-:B------:R-:W-:Y:S01]  /*e4b0*/  FFMA.FTZ R80, R20, R50.reuse, -R47.reuse ;  /* 0x0000003214507223 */ /* 0x180fe2000001082f */
[-CC-:B------:R-:W-:Y:S01]  /*e4c0*/  FFMA.FTZ R89, R14, R50.reuse, -R47.reuse ;  /* 0x000000320e597223 */ /* 0x180fe2000001082f */
[----:B------:R-:W3:Y:S01]  /*e4d0*/  LDSM.16.MT88.4 R20, [R3+0x3400] ;  /* 0x003400000314783b */ /* 0x000ee20000004200 */
[-C--:B------:R-:W-:Y:S01]  /*e4e0*/  FFMA.FTZ R33, R26, R50.reuse, -R47 ;  /* 0x000000321a217223 */ /* 0x080fe2000001082f */
[-C--:B------:R-:W-:Y:S01]  /*e4f0*/  FFMA.FTZ R2, R24, R50.reuse, -R59 ;  /* 0x0000003218027223 */ /* 0x080fe2000001083b */
[--C-:B------:R-:W-:Y:S01]  /*e500*/  FFMA.FTZ R72, R32, R50, -R47.reuse ;  /* 0x0000003220487223 */ /* 0x100fe2000001082f */
[----:B------:R-:W4:Y:S01]  /*e510*/  MUFU.EX2 R95, R95 ;  /* 0x0000005f005f7308 */ /* 0x000f220000000800 */
[----:B------:R-:W5:Y:S01]  /*e520*/  LDSM.16.MT88.4 R24, [R0+0x400] ;  /* 0x000400000018783b */ /* 0x000f620000004200 */
[----:B------:R-:W-:Y:S01]  /*e530*/  F2FP.BF16.F32.PACK_AB R32, R67, R96 ;  /* 0x000000604320723e */ /* 0x000fe200000010ff */
        /* <DEDUP_REMOVED lines=11> */
[----:B------:R-:W1:Y:S01]  /*e5f0*/  MUFU.EX2 R93, R93 ;  /* 0x0000005d005d7308 */ /* 0x000e620000000800 */
[----:B----4-:R-:W-:-:S07]  /*e600*/  F2FP.BF16.F32.PACK_AB R9, R95, R108 ;  /* 0x0000006c5f09723e */ /* 0x010fce00000010ff */
[----:B------:R-:W4:Y:S08]  /*e610*/  MUFU.EX2 R101, R101 ;  /* 0x0000006500657308 */ /* 0x000f300000000800 */
[----:B------:R-:W-:Y:S01]  /*e620*/  MUFU.EX2 R100, R100 ;  /* 0x0000006400647308 */ /* 0x000fe20000000800 */
[----:B-1----:R-:W-:-:S07]  /*e630*/  F2FP.BF16.F32.PACK_AB R11, R93, R102 ;  /* 0x000000665d0b723e */ /* 0x002fce00000010ff */
        /* <DEDUP_REMOVED lines=12> */
[-CC-:B------:R-:W-:Y:S01]  /*e700*/  FFMA.FTZ R74, R136, R50.reuse, -R47.reuse ;  /* 0x00000032884a7223 */ /* 0x180fe2000001082f */
[-CC-:B------:R-:W-:Y:S01]  /*e710*/  FFMA.FTZ R83, R130, R50.reuse, -R47.reuse ;  /* 0x0000003282537223 */ /* 0x180fe2000001082f */
[-CC-:B------:R-:W-:Y:S01]  /*e720*/  FFMA.FTZ R82, R126, R50.reuse, -R47.reuse ;  /* 0x000000327e527223 */ /* 0x180fe2000001082f */
[----:B------:R-:W-:Y:S01]  /*e730*/  FFMA.FTZ R108, R165, R101, R108 ;  /* 0x00000065a56c7223 */ /* 0x000fe2000001006c */
[----:B------:R-:W-:Y:S01]  /*e740*/  MUFU.EX2 R73, R73 ;  /* 0x0000004900497308 */ /* 0x000fe20000000800 */
[C---:B------:R-:W-:Y:S07]  /*e750*/  HMMA.16816.F32.BF16 R16, R8.reuse, R18, R76 ;  /* 0x000000120810723c */ /* 0x040fee000004184c */
[----:B------:R1:W4:Y:S01]  /*e760*/  MUFU.EX2 R77, R33 ;  /* 0x00000021004d7308 */ /* 0x0003220000000800 */
[C---:B--2---:R-:W-:Y:S07]  /*e770*/  HMMA.16816.F32.BF16 R28, R8.reuse, R4, R28 ;  /* 0x00000004081c723c */ /* 0x044fee000004181c */
[----:B------:R-:W-:Y:S01]  /*e780*/  MUFU.EX2 R75, R75 ;  /* 0x0000004b004b7308 */ /* 0x000fe20000000800 */
[----:B------:R-:W-:Y:S01]  /*e790*/  HMMA.16816.F32.BF16 R8, R8, R6, R68 ;  /* 0x000000060808723c */ /* 0x000fe20000041844 */
[----:B------:R-:W2:Y:S02]  /*e7a0*/  LDSM.16.MT88.4 R4, [R3+0x3800] ;  /* 0x003800000304783b */ /* 0x000ea40000004200 */
[-CC-:B------:R-:W-:Y:S01]  /*e7b0*/  FFMA.FTZ R68, R176, R50.reuse, -R47.reuse ;  /* 0x00000032b0447223 */ /* 0x180fe2000001082f */
[-CC-:B------:R-:W-:Y:S01]  /*e7c0*/  FFMA.FTZ R69, R174, R50.reuse, -R47.reuse ;  /* 0x00000032ae457223 */ /* 0x180fe2000001082f */
[----:B------:R-:W-:-:S02]  /*e7d0*/  FFMA.FTZ R70, R172, R50, -R47 ;  /* 0x00000032ac467223 */ /* 0x000fc4000001082f */
[----:B------:R5:W-:Y:S01]  /*e7e0*/  MUFU.EX2 R71, R72 ;  /* 0x0000004800477308 */ /* 0x000be20000000800 */
[----:B-1----:R-:W-:Y:S02]  /*e7f0*/  F2FP.BF16.F32.PACK_AB R33, R89, R100 ;  /* 0x000000645921723e */ /* 0x002fe400000010ff */
[----:B----4-:R-:W-:-:S05]  /*e800*/  F2FP.BF16.F32.PACK_AB R35, R77, R80 ;  /* 0x000000504d23723e */ /* 0x010fca00000010ff */
[----:B------:R-:W1:Y:S02]  /*e810*/  MUFU.EX2 R68, R68 ;  /* 0x0000004400447308 */ /* 0x000e640000000800 */
[C---:B---3--:R-:W-:Y:S06]  /*e820*/  HMMA.16816.F32.BF16 R12, R32.reuse, R20, R12 ;  /* 0x00000014200c723c */ /* 0x048fec000004180c */
[----:B------:R-:W-:Y:S01]  /*e830*/  MUFU.EX2 R69, R69 ;  /* 0x0000004500457308 */ /* 0x000fe20000000800 */
[----:B-----5:R-:W-:Y:S01]  /*e840*/  FFMA.FTZ R72, R164, R50, -R47 ;  /* 0x00000032a4487223 */ /* 0x020fe2000001082f */
[C---:B------:R-:W-:Y:S01]  /*e850*/  HMMA.16816.F32.BF16 R16, R32.reuse, R22, R16 ;  /* 0x000000162010723c */ /* 0x040fe20000041810 */
[----:B------:R-:W3:Y:S05]  /*e860*/  LDSM.16.MT88.4 R20, [R0+0x800] ;  /* 0x000800000014783b */ /* 0x000eea0000004200 */
[----:B------:R-:W4:Y:S02]  /*e870*/  MUFU.EX2 R70, R70 ;  /* 0x0000004600467308 */ /* 0x000f240000000800 */
[C---:B------:R-:W-:Y:S06]  /*e880*/  HMMA.16816.F32.BF16 R28, R32.reuse, R24, R28 ;  /* 0x00000018201c723c */ /* 0x040fec000004181c */
[----:B------:R-:W5:Y:S02]  /*e890*/  MUFU.EX2 R72, R72 ;  /* 0x0000004800487308 */ /* 0x000f640000000800 */
[----:B------:R-:W-:Y:S01]  /*e8a0*/  HMMA.16816.F32.BF16 R24, R32, R26, R8 ;  /* 0x0000001a2018723c */ /* 0x000fe20000041808 */
[----:B------:R-:W5:Y:S02]  /*e8b0*/  LDSM.16.MT88.4 R8, [R3+0x3c00] ;  /* 0x003c00000308783b */ /* 0x000f640000004200 */
[----:B------:R-:W-:-:S02]  /*e8c0*/  F2FP.BF16.F32.PACK_AB R32, R61, R88 ;  /* 0x000000583d20723e */ /* 0x000fc400000010ff */
[----:B-1----:R-:W-:Y:S02]  /*e8d0*/  F2FP.BF16.F32.PACK_AB R33, R68, R71 ;  /* 0x000000474421723e */ /* 0x002fe400000010ff */
[----:B------:R-:W-:Y:S01]  /*e8e0*/  F2FP.BF16.F32.PACK_AB R34, R57, R66 ;  /* 0x000000423922723e */ /* 0x000fe200000010ff */
[----:B------:R-:W1:Y:S01]  /*e8f0*/  MUFU.EX2 R74, R74 ;  /* 0x0000004a004a7308 */ /* 0x000e620000000800 */
[----:B----4-:R-:W-:-:S07]  /*e900*/  F2FP.BF16.F32.PACK_AB R35, R70, R69 ;  /* 0x000000454623723e */ /* 0x010fce00000010ff */
[C---:B--2---:R-:W-:Y:S01]  /*e910*/  HMMA.16816.F32.BF16 R12, R32.reuse, R4, R12 ;  /* 0x00000004200c723c */ /* 0x044fe2000004180c */
[----:B------:R-:W-:Y:S07]  /*e920*/  MUFU.EX2 R83, R83 ;  /* 0x0000005300537308 */ /* 0x000fee0000000800 */
[C---:B------:R-:W-:Y:S01]  /*e930*/  HMMA.16816.F32.BF16 R16, R32.reuse, R6, R16 ;  /* 0x000000062010723c */ /* 0x040fe20000041810 */
[----:B------:R-:W2:Y:S01]  /*e940*/  LDSM.16.MT88.4 R4, [R0+0xc00] ;  /* 0x000c00000004783b */ /* 0x000ea20000004200 */
[----:B------:R-:W4:Y:S06]  /*e950*/  MUFU.EX2 R82, R82 ;  /* 0x0000005200527308 */ /* 0x000f2c0000000800 */
[C---:B---3--:R-:W-:Y:S02]  /*e960*/  HMMA.16816.F32.BF16 R28, R32.reuse, R20, R28 ;  /* 0x00000014201c723c */ /* 0x048fe4000004181c */
[----:B------:R-:W-:Y:S06]  /*e970*/  MUFU.EX2 R81, R81 ;  /* 0x0000005100517308 */ /* 0x000fec0000000800 */
[----:B------:R-:W-:Y:S03]  /*e980*/  HMMA.16816.F32.BF16 R24, R32, R22, R24 ;  /* 0x000000162018723c */ /* 0x000fe60000041818 */
[----:B------:R-:W-:Y:S01]  /*e990*/  F2FP.BF16.F32.PACK_AB R32, R53, R60 ;  /* 0x0000003c3520723e */ /* 0x000fe200000010ff */
[----:B------:R-:W3:Y:S01]  /*e9a0*/  LDSM.16.MT88.4 R20, [R3+0x4000] ;  /* 0x004000000314783b */ /* 0x000ee20000004200 */
[----:B-----5:R-:W-:Y:S01]  /*e9b0*/  F2FP.BF16.F32.PACK_AB R33, R72, R75 ;  /* 0x0000004b4821723e */ /* 0x020fe200000010ff */
[----:B------:R-:W5:Y:S01]  /*e9c0*/  MUFU.EX2 R122, R122 ;  /* 0x0000007a007a7308 */ /* 0x000f620000000800 */
[----:B------:R-:W-:-:S02]  /*e9d0*/  F2FP.BF16.F32.PACK_AB R34, R51, R58 ;  /* 0x0000003a3322723e */ /* 0x000fc400000010ff */
[----:B-1----:R-:W-:-:S05]  /*e9e0*/  F2FP.BF16.F32.PACK_AB R35, R74, R73 ;  /* 0x000000494a23723e */ /* 0x002fca00000010ff */
[----:B------:R-:W-:Y:S02]  /*e9f0*/  MUFU.EX2 R118, R118 ;  /* 0x0000007600767308 */ /* 0x000fe40000000800 */
[C---:B------:R-:W-:Y:S06]  /*ea00*/  HMMA.16816.F32.BF16 R12, R32.reuse, R8, R12 ;  /* 0x00000008200c723c */ /* 0x040fec000004180c */
[----:B------:R-:W1:Y:S02]  /*ea10*/  MUFU.EX2 R107, R107 ;  /* 0x0000006b006b7308 */ /* 0x000e640000000800 */
[C---:B------:R-:W-:Y:S01]  /*ea20*/  HMMA.16816.F32.BF16 R16, R32.reuse, R10, R16 ;  /* 0x0000000a2010723c */ /* 0x040fe20000041810 */
[----:B------:R-:W1:Y:S05]  /*ea30*/  LDSM.16.MT88.4 R8, [R0+0x1000] ;  /* 0x001000000008783b */ /* 0x000e6a0000004200 */
[----:B------:R-:W-:Y:S02]  /*ea40*/  MUFU.EX2 R109, R109 ;  /* 0x0000006d006d7308 */ /* 0x000fe40000000800 */
[C---:B--2---:R-:W-:Y:S06]  /*ea50*/  HMMA.16816.F32.BF16 R28, R32.reuse, R4, R28 ;  /* 0x00000004201c723c */ /* 0x044fec000004181c */
[----:B------:R-:W2:Y:S02]  /*ea60*/  MUFU.EX2 R112, R112 ;  /* 0x0000007000707308 */ /* 0x000ea40000000800 */
[----:B------:R-:W-:Y:S01]  /*ea70*/  HMMA.16816.F32.BF16 R24, R32, R6, R24 ;  /* 0x000000062018723c */ /* 0x000fe20000041818 */
[----:B------:R-:W2:Y:S02]  /*ea80*/  LDSM.16.MT88.4 R4, [R3+0x4400] ;  /* 0x004400000304783b */ /* 0x000ea40000004200 */
[----:B------:R-:W-:-:S02]  /*ea90*/  F2FP.BF16.F32.PACK_AB R32, R49, R54 ;  /* 0x000000363120723e */ /* 0x000fc400000010ff */
[----:B----4-:R-:W-:Y:S02]  /*eaa0*/  F2FP.BF16.F32.PACK_AB R33, R82, R83 ;  /* 0x000000535221723e */ /* 0x010fe400000010ff */
[----:B------:R-:W-:Y:S01]  /*eab0*/  F2FP.BF16.F32.PACK_AB R34, R45, R48 ;  /* 0x000000302d22723e */ /* 0x000fe200000010ff */
[----:B------:R-:W-:Y:S01]  /*eac0*/  MUFU.EX2 R42, R42 ;  /* 0x0000002a002a7308 */ /* 0x000fe20000000800 */
[----:B-----5:R-:W-:-:S07]  /*ead0*/  F2FP.BF16.F32.PACK_AB R35, R122, R81 ;  /* 0x000000517a23723e */ /* 0x020fce00000010ff */
[C---:B---3--:R-:W-:Y:S01]  /*eae0*/  HMMA.16816.F32.BF16 R12, R32.reuse, R20, R12 ;  /* 0x00000014200c723c */ /* 0x048fe2000004180c */
[----:B------:R-:W3:Y:S07]  /*eaf0*/  MUFU.EX2 R39, R39 ;  /* 0x0000002700277308 */ /* 0x000eee0000000800 */
[C---:B------:R-:W-:Y:S01]  /*eb00*/  HMMA.16816.F32.BF16 R16, R32.reuse, R22, R16 ;  /* 0x000000162010723c */ /* 0x040fe20000041810 */
[----:B------:R-:W4:Y:S01]  /*eb10*/  LDSM.16.MT88.4 R20, [R0+0x1400] ;  /* 0x001400000014783b */ /* 0x000f220000004200 */
[----:B------:R-:W-:Y:S06]  /*eb20*/  MUFU.EX2 R2, R2 ;  /* 0x0000000200027308 */ /* 0x000fec0000000800 */
[C---:B-1----:R-:W-:Y:S03]  /*eb30*/  HMMA.16816.F32.BF16 R28, R32.reuse, R8, R28 ;  /* 0x00000008201c723c */ /* 0x042fe6000004181c */
[----:B------:R-:W-:Y:S01]  /*eb40*/  FADD.FTZ R9, R95, R108 ;  /* 0x0000006c5f097221 */ /* 0x000fe20000010000 */
[----:B------:R-:W-:Y:S01]  /*eb50*/  F2FP.BF16.F32.PACK_AB R8, R43, R46 ;  /* 0x0000002e2b08723e */ /* 0x000fe200000010ff */
[----:B------:R-:W-:Y:S01]  /*eb60*/  FFMA.FTZ R95, R106, R50, -R47 ;  /* 0x000000326a5f7223 */ /* 0x000fe2000001082f */
[----:B------:R-:W-:Y:S01]  /*eb70*/  MUFU.EX2 R87, R87 ;  /* 0x0000005700577308 */ /* 0x000fe20000000800 */
[----:B------:R-:W-:Y:S01]  /*eb80*/  FADD.FTZ R102, R102, R9 ;  /* 0x0000000966667221 */ /* 0x000fe20000010000 */
[----:B------:R-:W-:Y:S01]  /*eb90*/  F2FP.BF16.F32.PACK_AB R9, R107, R118 ;  /* 0x000000766b09723e */ /* 0x000fe200000010ff */
[----:B------:R-:W-:Y:S03]  /*eba0*/  HMMA.16816.F32.BF16 R24, R32, R10, R24 ;  /* 0x0000000a2018723c */ /* 0x000fe60000041818 */
[----:B------:R-:W-:Y:S01]  /*ebb0*/  F2FP.BF16.F32.PACK_AB R10, R41, R44 ;  /* 0x0000002c290a723e */ /* 0x000fe200000010ff */
[----:B------:R-:W-:Y:S01]  /*ebc0*/  FADD.FTZ R93, R93, R102 ;  /* 0x000000665d5d7221 */ /* 0x000fe20000010000 */
[----:B--2---:R-:W-:Y:S01]  /*ebd0*/  F2FP.BF16.F32.PACK_AB R11, R112, R109 ;  /* 0x0000006d700b723e */ /* 0x004fe200000010ff */
[----:B------:R-:W-:Y:S01]  /*ebe0*/  FADD.FTZ R32, R96, R91 ;  /* 0x0000005b60207221 */ /* 0x000fe20000010000 */
[----:B------:R-:W-:Y:S01]  /*ebf0*/  MUFU.EX2 R95, R95 ;  /* 0x0000005f005f7308 */ /* 0x000fe20000000800 */
[----:B------:R-:W-:-:S04]  /*ec00*/  FADD.FTZ R100, R100, R93 ;  /* 0x0000005d64647221 */ /* 0x000fc80000010000 */
[C---:B------:R-:W-:Y:S05]  /*ec10*/  HMMA.16816.F32.BF16 R12, R8.reuse, R4, R12 ;  /* 0x00000004080c723c */ /* 0x040fea000004180c */
[----:B------:R-:W-:Y:S01]  /*ec20*/  FADD.FTZ R5, R67, R32 ;  /* 0x0000002043057221 */ /* 0x000fe20000010000 */
[----:B------:R-:W-:Y:S01]  /*ec30*/  FADD.FTZ R89, R89, R100 ;  /* 0x0000006459597221 */ /* 0x000fe20000010000 */
[----:B------:R-:W1:Y:S01]  /*ec40*/  LDSM.16.MT88.4 R32, [R3+0x4800] ;  /* 0x004800000320783b */ /* 0x000e620000004200 */
[-C--:B------:R-:W-:Y:S01]  /*ec50*/  FFMA.FTZ R67, R94, R50.reuse, -R47 ;  /* 0x000000325e437223 */ /* 0x080fe2000001082f */
[----:B------:R-:W-:Y:S01]  /*ec60*/  FADD.FTZ R92, R92, R5 ;  /* 0x000000055c5c7221 */ /* 0x000fe20000010000 */
[----:B------:R-:W-:Y:S01]  /*ec70*/  FADD.FTZ R80, R80, R89 ;  /* 0x0000005950507221 */ /* 0x000fe20000010000 */
[----:B------:R-:W2:Y:S01]  /*ec80*/  MUFU.EX2 R96, R98 ;  /* 0x0000006200607308 */ /* 0x000ea20000000800 */
[C---:B------:R-:W-:Y:S03]  /*ec90*/  HMMA.16816.F32.BF16 R16, R8.reuse, R6, R16 ;  /* 0x000000060810723c */ /* 0x040fe60000041810 */
[----:B------:R-:W-:Y:S01]  /*eca0*/  FADD.FTZ R63, R63, R92 ;  /* 0x0000005c3f3f7221 */ /* 0x000fe20000010000 */
[----:B------:R-:W-:Y:S01]  /*ecb0*/  FADD.FTZ R80, R77, R80 ;  /* 0x000000504d507221 */ /* 0x000fe20000010000 */
[----:B------:R-:W5:Y:S02]  /*ecc0*/  LDSM.16.MT88.4 R4, [R0+0x1800] ;  /* 0x001800000004783b */ /* 0x000f640000004200 */
[----:B------:R-:W-:Y:S01]  /*ecd0*/  FADD.FTZ R88, R88, R63 ;  /* 0x0000003f58587221 */ /* 0x000fe20000010000 */
[----:B------:R-:W-:Y:S01]  /*ece0*/  FADD.FTZ R71, R71, R80 ;  /* 0x0000005047477221 */ /* 0x000fe20000010000 */
[----:B------:R-:W-:Y:S01]  /*ecf0*/  MUFU.EX2 R67, R67 ;  /* 0x0000004300437308 */ /* 0x000fe20000000800 */
[C---:B----4-:R-:W-:Y:S03]  /*ed00*/  HMMA.16816.F32.BF16 R28, R8.reuse, R20, R28 ;  /* 0x00000014081c723c */ /* 0x050fe6000004181c */
[----:B------:R-:W-:Y:S01]  /*ed10*/  FADD.FTZ R61, R61, R88 ;  /* 0x000000583d3d7221 */ /* 0x000fe20000010000 */
[----:B------:R-:W-:Y:S01]  /*ed20*/  FADD.FTZ R68, R68, R71 ;  /* 0x0000004744447221 */ /* 0x000fe20000010000 */
[----:B------:R4:W5:Y:S01]  /*ed30*/  LDSM.16.MT88.4 R76, [R3+0x4c00] ;  /* 0x004c0000034c783b */ /* 0x0009620000004200 */
[----:B------:R-:W-:Y:S01]  /*ed40*/  FFMA.FTZ R21, R62, R50, -R47 ;  /* 0x000000323e157223 */ /* 0x000fe2000001082f */
[----:B------:R-:W-:Y:S01]  /*ed50*/  FADD.FTZ R66, R66, R61 ;  /* 0x0000003d42427221 */ /* 0x000fe20000010000 */
[----:B------:R-:W-:Y:S01]  /*ed60*/  FADD.FTZ R69, R69, R68 ;  /* 0x0000004445457221 */ /* 0x000fe20000010000 */
[----:B------:R-:W1:Y:S01]  /*ed70*/  MUFU.EX2 R20, R90 ;  /* 0x0000005a00147308 */ /* 0x000e620000000800 */
[----:B------:R-:W-:Y:S03]  /*ed80*/  HMMA.16816.F32.BF16 R24, R8, R22, R24 ;  /* 0x000000160818723c */ /* 0x000fe60000041818 */
[----:B------:R-:W-:Y:S01]  /*ed90*/  FADD.FTZ R57, R57, R66 ;  /* 0x0000004239397221 */ /* 0x000fe20000010000 */
[----:B------:R-:W-:Y:S01]  /*eda0*/  FADD.FTZ R70, R70, R69 ;  /* 0x0000004546467221 */ /* 0x000fe20000010000 */
[----:B---3--:R-:W-:Y:S01]  /*edb0*/  F2FP.BF16.F32.PACK_AB R8, R39, R42 ;  /* 0x0000002a2708723e */ /* 0x008fe200000010ff */
[----:B------:R-:W-:Y:S01]  /*edc0*/  FFMA.FTZ R22, R64, R50, -R47 ;  /* 0x0000003240167223 */ /* 0x000fe2000001082f */
[----:B------:R-:W-:Y:S01]  /*edd0*/  FADD.FTZ R60, R60, R57 ;  /* 0x000000393c3c7221 */ /* 0x000fe20000010000 */
[----:B------:R-:W-:Y:S01]  /*ede0*/  FADD.FTZ R75, R75, R70 ;  /* 0x000000464b4b7221 */ /* 0x000fe20000010000 */
[----:B--2---:R-:W-:Y:S01]  /*edf0*/  F2FP.BF16.F32.PACK_AB R9, R96, R95 ;  /* 0x0000005f6009723e */ /* 0x004fe200000010ff */
[----:B------:R2:W3:Y:S01]  /*ee00*/  LDSM.16.MT88.4 R68, [R0+0x1c00] ;  /* 0x001c00000044783b */ /* 0x0004e20000004200 */
[----:B------:R-:W-:Y:S01]  /*ee10*/  FADD.FTZ R53, R53, R60 ;  /* 0x0000003c35357221 */ /* 0x000fe20000010000 */
[----:B------:R-:W-:Y:S01]  /*ee20*/  FADD.FTZ R72, R72, R75 ;  /* 0x0000004b48487221 */ /* 0x000fe20000010000 */
[----:B------:R-:W-:Y:S01]  /*ee30*/  F2FP.BF16.F32.PACK_AB R10, R87, R2 ;  /* 0x00000002570a723e */ /* 0x000fe200000010ff */
[----:B------:R-:W-:Y:S01]  /*ee40*/  FFMA.FTZ R23, R56, R50, -R47 ;  /* 0x0000003238177223 */ /* 0x000fe2000001082f */
[----:B------:R-:W-:Y:S01]  /*ee50*/  FADD.FTZ R58, R58, R53 ;  /* 0x000000353a3a7221 */ /* 0x000fe20000010000 */
[----:B------:R-:W-:Y:S01]  /*ee60*/  FADD.FTZ R73, R73, R72 ;  /* 0x0000004849497221 */ /* 0x000fe20000010000 */
[----:B------:R-:W-:Y:S01]  /*ee70*/  MUFU.EX2 R105, R105 ;  /* 0x0000006900697308 */ /* 0x000fe20000000800 */
[----:B-1----:R-:W-:Y:S01]  /*ee80*/  F2FP.BF16.F32.PACK_AB R11, R20, R67 ;  /* 0x00000043140b723e */ /* 0x002fe200000010ff */
[----:B------:R-:W-:Y:S01]  /*ee90*/  FADD.FTZ R51, R51, R58 ;  /* 0x0000003a33337221 */ /* 0x000fe20000010000 */
[----:B------:R-:W-:-:S03]  /*eea0*/  FADD.FTZ R74, R74, R73 ;  /* 0x000000494a4a7221 */ /* 0x000fc60000010000 */
[----:B------:R-:W-:Y:S01]  /*eeb0*/  FADD.FTZ R54, R54, R51 ;  /* 0x0000003336367221 */ /* 0x000fe20000010000 */
[----:B------:R-:W-:Y:S01]  /*eec0*/  FADD.FTZ R83, R83, R74 ;  /* 0x0000004a53537221 */ /* 0x000fe20000010000 */
[C---:B------:R-:W-:Y:S03]  /*eed0*/  HMMA.16816.F32.BF16 R12, R8.reuse, R32, R12 ;  /* 0x00000020080c723c */ /* 0x040fe6000004180c */
[----:B------:R-:W-:Y:S01]  /*eee0*/  FFMA.FTZ R32, R52, R50, -R47 ;  /* 0x0000003234207223 */ /* 0x000fe2000001082f */
[----:B------:R-:W-:Y:S01]  /*eef0*/  FADD.FTZ R49, R49, R54 ;  /* 0x0000003631317221 */ /* 0x000fe20000010000 */
[----:B------:R-:W-:Y:S01]  /*ef00*/  FADD.FTZ R82, R82, R83 ;  /* 0x0000005352527221 */ /* 0x000fe20000010000 */
[----:B------:R-:W1:Y:S02]  /*ef10*/  MUFU.EX2 R120, R120 ;  /* 0x0000007800787308 */ /* 0x000e640000000800 */
[----:B------:R-:W-:Y:S01]  /*ef20*/  FADD.FTZ R48, R48, R49 ;  /* 0x0000003130307221 */ /* 0x000fe20000010000 */
[----:B----4-:R-:W-:Y:S01]  /*ef30*/  FADD.FTZ R3, R81, R82 ;  /* 0x0000005251037221 */ /* 0x010fe20000010000 */
[----:B-----5:R-:W-:Y:S03]  /*ef40*/  HMMA.16816.F32.BF16 R28, R8, R4, R28 ;  /* 0x00000004081c723c */ /* 0x020fe6000004181c */
[----:B--2---:R-:W-:-:S02]  /*ef50*/  IMAD.MOV.U32 R0, RZ, RZ, R37 ;  /* 0x000000ffff007224 */ /* 0x004fc400078e0025 */
[----:B------:R-:W-:Y:S01]  /*ef60*/  FADD.FTZ R45, R45, R48 ;  /* 0x000000302d2d7221 */ /* 0x000fe20000010000 */
[----:B------:R-:W-:Y:S01]  /*ef70*/  FADD.FTZ R3, R122, R3 ;  /* 0x000000037a037221 */ /* 0x000fe20000010000 */
[----:B------:R-:W-:Y:S01]  /*ef80*/  MUFU.EX2 R22, R22 ;  /* 0x0000001600167308 */ /* 0x000fe20000000800 */
[----:B------:R-:W-:Y:S02]  /*ef90*/  @P0 IMAD.MOV.U32 R0, RZ, RZ, R37 ;  /* 0x000000ffff000224 */ /* 0x000fe400078e0025 */
[----:B------:R-:W-:Y:S01]  /*efa0*/  FADD.FTZ R46, R46, R45 ;  /* 0x0000002d2e2e7221 */ /* 0x000fe20000010000 */
[----:B------:R-:W-:Y:S01]  /*efb0*/  FADD.FTZ R118, R118, R3 ;  /* 0x0000000376767221 */ /* 0x000fe20000010000 */
[C---:B------:R-:W-:Y:S03]  /*efc0*/  HMMA.16816.F32.BF16 R16, R8.reuse, R34, R16 ;  /* 0x000000220810723c */ /* 0x040fe60000041810 */
[----:B------:R-:W-:Y:S01]  /*efd0*/  FADD.FTZ R43, R43, R46 ;  /* 0x0000002e2b2b7221 */ /* 0x000fe20000010000 */
[----:B------:R-:W-:Y:S01]  /*efe0*/  FADD.FTZ R118, R107, R118 ;  /* 0x000000766b767221 */ /* 0x000fe20000010000 */
[----:B------:R-:W2:Y:S01]  /*eff0*/  MUFU.EX2 R21, R21 ;  /* 0x0000001500157308 */ /* 0x000ea20000000800 */
[----:B-1----:R-:W-:Y:S01]  /*f000*/  F2FP.BF16.F32.PACK_AB R4, R120, R105 ;  /* 0x000000697804723e */ /* 0x002fe200000010ff */
[----:B------:R-:W-:Y:S01]  /*f010*/  FADD.FTZ R44, R44, R43 ;  /* 0x0000002b2c2c7221 */ /* 0x000fe20000010000 */
[----:B------:R-:W-:Y:S01]  /*f020*/  FADD.FTZ R109, R109, R118 ;  /* 0x000000766d6d7221 */ /* 0x000fe20000010000 */
[----:B------:R-:W-:Y:S03]  /*f030*/  HMMA.16816.F32.BF16 R24, R8, R6, R24 ;  /* 0x000000060818723c */ /* 0x000fe60000041818 */
        /* <DEDUP_REMOVED lines=15> */
[----:B------:R-:W-:Y:S01]  /*f130*/  FADD.FTZ R22, R22, R67 ;  /* 0x0000004316167221 */ /* 0x000fe20000010000 */
[----:B------:R-:W-:Y:S02]  /*f140*/  IMAD.MOV.U32 R2, RZ, RZ, R38 ;  /* 0x000000ffff027224 */ /* 0x000fe400078e0026 */
[----:B------:R-:W-:Y:S01]  /*f150*/  FADD.FTZ R120, R120, R105 ;  /* 0x0000006978787221 */ /* 0x000fe20000010000 */
[----:B------:R-:W-:Y:S01]  /*f160*/  FADD.FTZ R22, R21, R22 ;  /* 0x0000001615167221 */ /* 0x000fe20000010000 */
[----:B------:R-:W2:Y:S01]  /*f170*/  MUFU.EX2 R32, R32 ;  /* 0x0000002000207308 */ /* 0x000ea20000000800 */
[----:B-1----:R-:W-:Y:S01]  /*f180*/  F2FP.BF16.F32.PACK_AB R6, R166, R99 ;  /* 0x00000063a606723e */ /* 0x002fe200000010ff */
[----:B------:R-:W-:Y:S01]  /*f190*/  FADD.FTZ R99, R99, R120 ;  /* 0x0000007863637221 */ /* 0x000fe20000010000 */
[----:B------:R-:W-:-:S03]  /*f1a0*/  @P0 IMAD.MOV.U32 R2, RZ, RZ, R38 ;  /* 0x000000ffff020224 */ /* 0x000fc600078e0026 */
        /* <DEDUP_REMOVED lines=9> */
[----:B------:R-:W-:-:S15]  /*f240*/  @P0 BRA `(.L_x_7720) ;  /* 0x0000000000040947 */ /* 0x000fde0003800000 */
.L_x_7711:
[----:B------:R-:W-:-:S07]  /*f250*/  IADD3 R55, PT, PT, R65, -0x1, RZ ;  /* 0xffffffff41377810 */ /* 0x000fce0007ffe0ff */
.L_x_7720:
[----:B------:R-:W-:Y:S05]  /*f260*/  BSYNC B2 ;  /* 0x0000000000027941 */ /* 0x000fea0003800000 */
.L_x_7710:
        /* <DEDUP_REMOVED lines=10> */
.L_x_7728:
        /* <DEDUP_REMOVED lines=78> */
.L_x_7723:
[----:B------:R-:W-:Y:S05]  /*f7f0*/  BSYNC.RECONVERGENT B0 ;  /* 0x0000000000007941 */ /* 0x000fea0003800200 */
.L_x_7722:
[----:B------:R-:W-:Y:S01]  /*f800*/  SHF.L.U32 R145, R140, 0x6, RZ ;  /* 0x000000068c917819 */ /* 0x000fe200000006ff */
[----:B------:R-:W1:Y:S01]  /*f810*/  S2UR UR7, SR_CgaCtaId ;  /* 0x00000000000779c3 */ /* 0x000e620000008800 */
[C---:B------:R-:W-:Y:S01]  /*f820*/  SHF.L.U32 R170, R137.reuse, 0x3, RZ ;  /* 0x0000000389aa7819 */ /* 0x040fe200000006ff */
[----:B------:R-:W-:Y:S01]  /*f830*/  UMOV UR9, 0x400 ;  /* 0x0000040000097882 */ /* 0x000fe20000000000 */
[----:B------:R-:W-:Y:S01]  /*f840*/  LOP3.LUT P2, RZ, R137, 0x4, RZ, 0xc0, !PT ;  /* 0x0000000489ff7812 */ /* 0x000fe2000784c0ff */
[----:B------:R-:W-:Y:S01]  /*f850*/  BSSY.RECONVERGENT B1, `(.L_x_7724) ;  /* 0x000015a000017945 */ /* 0x000fe20003800200 */
[C---:B------:R-:W-:Y:S02]  /*f860*/  LOP3.LUT R168, R170.reuse, 0xc0, RZ, 0xc0, !PT ;  /* 0x000000c0aaa87812 */ /* 0x040fe400078ec0ff */
[----:B------:R-:W-:Y:S02]  /*f870*/  LOP3.LUT R172, R170, 0x18, RZ, 0xc0, !PT ;  /* 0x00000018aaac7812 */ /* 0x000fe400078ec0ff */
[----:B------:R-:W-:Y:S02]  /*f880*/  LOP3.LUT R169, R168, 0x18, R137, 0xf8, !PT ;  /* 0x00000018a8a97812 */ /* 0x000fe400078ef889 */
[----:B------:R-:W-:Y:S02]  /*f890*/  ISETP.GE.AND P6, PT, R172, R151, PT ;  /* 0x00000097ac00720c */ /* 0x000fe40003fc6270 */
[----:B------:R-:W-:Y:S02]  /*f8a0*/  IADD3 R172, P0, PT, R145, R146, RZ ;  /* 0x0000009291ac7210 */ /* 0x000fe40007f1e0ff */
[--C-:B------:R-:W-:Y:S02]  /*f8b0*/  LOP3.LUT R169, R169, 0x18, R170.reuse, 0x78, !PT ;  /* 0x00000018a9a97812 */ /* 0x100fe400078e78aa */
[----:B------:R-:W-:Y:S02]  /*f8c0*/  IADD3 R174, P1, PT, R172, R145, RZ ;  /* 0x00000091acae7210 */ /* 0x000fe40007f3e0ff */
[----:B------:R-:W-:Y:S02]  /*f8d0*/  LOP3.LUT R169, R169, 0x1f20, R170, 0xf8, !PT ;  /* 0x00001f20a9a97812 */ /* 0x000fe400078ef8aa */
[----:B------:R-:W-:Y:S02]  /*f8e0*/  SHF.L.U64.HI R168, R140, 0x6, R141 ;  /* 0x000000068ca87819 */ /* 0x000fe4000001028d */
[----:B------:R-:W-:Y:S01]  /*f8f0*/  SHF.L.U32 R136, R137, 0x5, RZ ;  /* 0x0000000589887819 */ /* 0x000fe200000006ff */
[----:B-1----:R-:W-:Y:S01]  /*f900*/  ULEA UR6, UR7, UR9, 0x18 ;  /* 0x0000000907067291 */ /* 0x002fe2000f8ec0ff */
[----:B------:R-:W-:Y:S02]  /*f910*/  IADD3.X R173, PT, PT, R168, R147, RZ, P0, !PT ;  /* 0x00000093a8ad7210 */ /* 0x000fe400007fe4ff */
[----:B------:R-:W-:Y:S02]  /*f920*/  @!P6 IADD3 R170, P0, PT, R174, R145, RZ ;  /* 0x00000091aeaae210 */ /* 0x000fe40007f1e0ff */
[-C--:B------:R-:W-:Y:S02]  /*f930*/  IADD3.X R175, PT, PT, R173, R168.reuse, RZ, P1, !PT ;  /* 0x000000a8adaf7210 */ /* 0x080fe40000ffe4ff */
[----:B------:R-:W-:Y:S02]  /*f940*/  LEA R167, R169, UR6, 0x1 ;  /* 0x00000006a9a77c11 */ /* 0x000fe4000f8e08ff */
[----:B------:R-:W-:Y:S02]  /*f950*/  @!P6 IADD3.X R171, PT, PT, R175, R168, RZ, P0, !PT ;  /* 0x000000a8afabe210 */ /* 0x000fe400007fe4ff */
[C---:B------:R-:W-:Y:S01]  /*f960*/  SHF.L.U32 R134, R137.reuse, 0x2, RZ ;  /* 0x0000000289867819 */ /* 0x040fe200000006ff */
[----:B------:R-:W-:Y:S01]  /*f970*/  @!PT LDS RZ, [RZ] ;  /* 0x00000000fffff984 */ /* 0x000fe20000000800 */
[----:B------:R-:W-:Y:S01]  /*f980*/  @!PT LDS RZ, [RZ] ;  /* 0x00000000fffff984 */ /* 0x000fe20000000800 */
[----:B------:R-:W-:Y:S01]  /*f990*/  @!PT LDS RZ, [RZ] ;  /* 0x00000000fffff984 */ /* 0x000fe20000000800 */
[----:B------:R-:W-:Y:S01]  /*f9a0*/  @!P6 LDGSTS.E.BYPASS.LTC128B.128 [R167+0x3000], desc[UR4][R146.64] ;  /* 0x0300000092a7efae */ /* 0x000fe2000b981a04 */
[----:B------:R-:W-:Y:S02]  /*f9b0*/  LOP3.LUT R0, R136, 0xc0, RZ, 0xc0, !PT ;  /* 0x000000c088007812 */ /* 0x000fe400078ec0ff */
[----:B------:R-:W-:Y:S02]  /*f9c0*/  LOP3.LUT R135, R134, 0x18, RZ, 0xc0, !PT ;  /* 0x0000001886877812 */ /* 0x000fe400078ec0ff */
[----:B------:R-:W-:Y:S02]  /*f9d0*/  LOP3.LUT R0, R0, 0x8, R137, 0xf8, !PT ;  /* 0x0000000800007812 */ /* 0x000fe400078ef889 */
[----:B------:R-:W-:Y:S01]  /*f9e0*/  SHF.L.U32 R133, R137, 0x4, RZ ;  /* 0x0000000489857819 */ /* 0x000fe200000006ff */
[----:B------:R-:W-:Y:S01]  /*f9f0*/  @P6 STS.128 [R167+0x3000], RZ ;  /* 0x003000ffa7006388 */ /* 0x000fe20000000c00 */
[----:B------:R-:W-:Y:S02]  /*fa00*/  IADD3 R163, PT, PT, R163, -0x1, RZ ;  /* 0xffffffffa3a37810 */ /* 0x000fe40007ffe0ff */
[----:B------:R-:W-:Y:S02]  /*fa10*/  LOP3.LUT R3, R133, 0x100, RZ, 0xc0, !PT ;  /* 0x0000010085037812 */ /* 0x000fe400078ec0ff */
[----:B------:R-:W-:Y:S02]  /*fa20*/  ISETP.GT.AND P0, PT, R163, R142, PT ;  /* 0x0000008ea300720c */ /* 0x000fe40003f04270 */
[----:B------:R-:W-:Y:S01]  /*fa30*/  LOP3.LUT R3, R3, 0x20, R136, 0xf8, !PT ;  /* 0x0000002003037812 */ /* 0x000fe200078ef888 */
[----:B------:R-:W-:Y:S01]  /*fa40*/  @!PT LDS RZ, [RZ] ;  /* 0x00000000fffff984 */ /* 0x000fe20000000800 */
[----:B------:R-:W-:Y:S01]  /*fa50*/  @!PT LDS RZ, [RZ] ;  /* 0x00000000fffff984 */ /* 0x000fe20000000800 */
[----:B------:R-:W-:Y:S01]  /*fa60*/  @!PT LDS RZ, [RZ] ;  /* 0x00000000fffff984 */ /* 0x000fe20000000800 */
[----:B------:R-:W-:Y:S03]  /*fa70*/  @!P6 LDGSTS.E.BYPASS.LTC128B.128 [R167+0x3800], desc[UR4][R172.64] ;  /* 0x03800000aca7efae */ /* 0x000fe6000b981a04 */
[----:B------:R-:W-:Y:S02]  /*fa80*/  LOP3.LUT R0, R3, R0, R135, 0xf6, !PT ;  /* 0x0000000003007212 */ /* 0x000fe400078ef687 */
[----:B------:R-:W-:Y:S02]  /*fa90*/  MOV R3, 0x20 ;  /* 0x0000002000037802 */ /* 0x000fe40000000f00 */
[----:B------:R-:W-:Y:S01]  /*faa0*/  LEA R2, R0, UR6, 0x1 ;  /* 0x0000000600027c11 */ /* 0x000fe2000f8e08ff */
[----:B------:R-:W-:Y:S01]  /*fab0*/  @P6 STS.128 [R167+0x3800], RZ ;  /* 0x003800ffa7006388 */ /* 0x000fe20000000c00 */
[----:B------:R-:W-:Y:S04]  /*fac0*/  SEL R3, R3, 0xffffffe0, !P2 ;  /* 0xffffffe003037807 */ /* 0x000fe80005000000 */
[----:B------:R-:W-:Y:S02]  /*fad0*/  IADD3 R124, PT, PT, R132, R3, RZ ;  /* 0x00000003847c7210 */ /* 0x000fe40007ffe0ff */
        /* <DEDUP_REMOVED lines=11> */
[----:B------:R-:W2:Y:S04]  /*fb90*/  LD.E R145, desc[UR4][R84.64+0x18c] ;  /* 0x00018c0454917980 */ /* 0x000ea8000c101900 */
[----:B------:R-:W-:Y:S08]  /*fba0*/  LDSM.16.M88.4 R88, [R132] ;  /* 0x000000008458783b */ /* 0x000ff00000000200 */
[----:B------:R-:W0:Y:S08]  /*fbb0*/  LDGDEPBAR ;  /* 0x00000000000079af */ /* 0x000e300000000000 */
[----:B------:R-:W3:Y:S08]  /*fbc0*/  LDSM.16.M88.4 R92, [R2+0x1000] ;  /* 0x00100000025c783b */ /* 0x000ef00000000200 */
[----:B------:R-:W4:Y:S08]  /*fbd0*/  LDSM.16.M88.4 R96, [R2+0x1400] ;  /* 0x001400000260783b */ /* 0x000f300000000200 */
[----:B------:R-:W5:Y:S08]  /*fbe0*/  LDSM.16.M88.4 R100, [R2+0x1800] ;  /* 0x001800000264783b */ /* 0x000f700000000200 */
[----:B------:R-:W1:Y:S08]  /*fbf0*/  LDSM.16.M88.4 R104, [R2+0x1c00] ;  /* 0x001c00000268783b */ /* 0x000e700000000200 */
[----:B------:R-:W1:Y:S08]  /*fc00*/  LDSM.16.M88.4 R108, [R2+0x2000] ;  /* 0x00200000026c783b */ /* 0x000e700000000200 */
[----:B------:R-:W1:Y:S01]  /*fc10*/  LDSM.16.M88.4 R112, [R2+0x2400] ;  /* 0x002400000270783b */ /* 0x000e620000000200 */
[C---:B---3--:R-:W-:Y:S07]  /*fc20*/  HMMA.16816.F32.BF16 R4, R88.reuse, R92, RZ ;  /* 0x0000005c5804723c */ /* 0x048fee00000418ff */
[----:B------:R-:W3:Y:S01]  /*fc30*/  LDSM.16.M88.4 R116, [R2+0x2800] ;  /* 0x002800000274783b */ /* 0x000ee20000000200 */
[C---:B------:R-:W-:Y:S07]  /*fc40*/  HMMA.16816.F32.BF16 R8, R88.reuse, R94, RZ ;  /* 0x0000005e5808723c */ /* 0x040fee00000418ff */
[----:B------:R-:W3:Y:S01]  /*fc50*/  LDSM.16.M88.4 R120, [R2+0x2c00] ;  /* 0x002c00000278783b */ /* 0x000ee20000000200 */
[C---:B----4-:R-:W-:Y:S07]  /*fc60*/  HMMA.16816.F32.BF16 R12, R88.reuse, R96, RZ ;  /* 0x00000060580c723c */ /* 0x050fee00000418ff */
[----:B------:R-:W-:Y:S01]  /*fc70*/  LDSM.16.M88.4 R124, [R124] ;  /* 0x000000007c7c783b */ /* 0x000fe20000000200 */
[C---:B------:R-:W-:Y:S07]  /*fc80*/  HMMA.16816.F32.BF16 R16, R88.reuse, R98, RZ ;  /* 0x000000625810723c */ /* 0x040fee00000418ff */
[----:B------:R-:W4:Y:S01]  /*fc90*/  LDSM.16.M88.4 R128, [R0+0x1000] ;  /* 0x001000000080783b */ /* 0x000f220000000200 */
[C---:B-----5:R-:W-:Y:S07]  /*fca0*/  HMMA.16816.F32.BF16 R20, R88.reuse, R100, RZ ;  /* 0x000000645814723c */ /* 0x060fee00000418ff */
[----:B------:R-:W-:Y:S01]  /*fcb0*/  LDSM.16.M88.4 R92, [R0+0x1800] ;  /* 0x00180000005c783b */ /* 0x000fe20000000200 */
[C---:B------:R-:W-:Y:S08]  /*fcc0*/  HMMA.16816.F32.BF16 R24, R88.reuse, R102, RZ ;  /* 0x000000665818723c */ /* 0x040ff000000418ff */
[C---:B-1----:R-:W-:Y:S08]  /*fcd0*/  HMMA.16816.F32.BF16 R28, R88.reuse, R104, RZ ;  /* 0x00000068581c723c */ /* 0x042ff000000418ff */
        /* <DEDUP_REMOVED lines=8> */
[----:B------:R-:W-:Y:S01]  /*fd60*/  HMMA.16816.F32.BF16 R64, R88, R122, RZ ;  /* 0x0000007a5840723c */ /* 0x000fe200000418ff */
[----:B------:R-:W1:Y:S07]  /*fd70*/  LDSM.16.M88.4 R88, [R0+0x1400] ;  /* 0x001400000058783b */ /* 0x000e6e0000000200 */
[C---:B----4-:R-:W-:Y:S08]  /*fd80*/  HMMA.16816.F32.BF16 R4, R124.reuse, R128, R4 ;  /* 0x000000807c04723c */ /* 0x050ff00000041804 */
        /* <DEDUP_REMOVED lines=229> */
.L_x_7727:
[----:B------:R-:W-:Y:S05]  /*10be0*/  BSYNC.RECONVERGENT B0 ;  /* 0x0000000000007941 */ /* 0x000fea0003800200 */
.L_x_7726:
        /* <DEDUP_REMOVED lines=32> */
.L_x_7725:
[----:B------:R-:W-:Y:S05]  /*10df0*/  BSYNC.RECONVERGENT B1 ;  /* 0x0000000000017941 */ /* 0x000fea0003800200 */
.L_x_7724:
[C---:B------:R-:W-:Y:S01]  /*10e00*/  ISETP.GE.AND P1, PT, R164.reuse, R161, PT ;  /* 0x000000a1a400720c */ /* 0x040fe20003f26270 */
[----:B--2---:R-:W2:Y:S01]  /*10e10*/  LD.E R3, desc[UR4][R84.64+0xdc] ;  /* 0x0000dc0454037980 */ /* 0x004ea2000c101900 */
[----:B------:R-:W-:Y:S01]  /*10e20*/  SHF.R.U32.HI R40, RZ, 0x1, R137 ;  /* 0x00000001ff287819 */ /* 0x000fe20000011689 */
        /* <DEDUP_REMOVED lines=118> */
[----:B------:R-:W-:Y:S02]  /*11590*/  ISETP.GE.AND P0, PT, R24, R159, PT ;  /* 0x0000009f1800720c */ /* 0x000fe40003f06270 */
[----:B------:R-:W-:Y:S02]  /*115a0*/  FSEL R183, R183, -INF , !P4 ;  /* 0xff800000b7b77808 */ /* 0x000fe40006000000 */
[-C--:B------:R-:W-:Y:S02]  /*115b0*/  ISETP.GE.AND P4, PT, R14, R158.reuse, PT ;  /* 0x0000009e0e00720c */ /* 0x080fe40003f86270 */
[----:B------:R-:W-:Y:S02]  /*115c0*/  FSEL R205, R205, -INF , P0 ;  /* 0xff800000cdcd7808 */ /* 0x000fe40000000000 */
[----:B------:R-:W-:Y:S02]  /*115d0*/  ISETP.GE.AND P0, PT, R32, R161, PT ;  /* 0x000000a12000720c */ /* 0x000fe40003f06270 */
[----:B------:R-:W-:Y:S02]  /*115e0*/  FSEL R191, R191, -INF , !P4 ;  /* 0xff800000bfbf7808 */ /* 0x000fe40006000000 */
        /* <DEDUP_REMOVED lines=65> */
[-C--:B------:R-:W-:Y:S02]  /*11a00*/  ISETP.GE.AND P0, PT, R23, R160.reuse, PT ;  /* 0x000000a01700720c */ /* 0x080fe40003f06270 */
        /* <DEDUP_REMOVED lines=15> */
[----:B------:R-:W-:Y:S02]  /*11b00*/  ISETP.GE.AND P0, PT, R20, R158, PT ;  /* 0x0000009e1400720c */ /* 0x000fe40003f06270 */
[----:B------:R-:W-:Y:S02]  /*11b10*/  FSEL R43, R227, -INF , P1 ;  /* 0xff800000e32b7808 */ /* 0x000fe40000800000 */
[----:B------:R-:W-:Y:S02]  /*11b20*/  FSEL R173, R204, -INF , !P0 ;  /* 0xff800000ccad7808 */ /* 0x000fe40004000000 */
[----:B------:R-:W-:Y:S02]  /*11b30*/  ISETP.GE.AND P0, PT, R31, R160, PT ;  /* 0x000000a01f00720c */ /* 0x000fe40003f06270 */
[CC--:B------:R-:W-:Y:S01]  /*11b40*/  ISETP.GE.AND P1, PT, R164.reuse, R158.reuse, PT ;  /* 0x0000009ea400720c */ /* 0x0c0fe20003f26270 */
[----:B------:R-:W-:Y:S01]  /*11b50*/  VIADD R164, R164, 0xffffff80 ;  /* 0xffffff80a4a47836 */ /* 0x000fe20000000000 */
[----:B------:R-:W-:Y:S02]  /*11b60*/  FSEL R89, R89, -INF , !P0 ;  /* 0xff80000059597808 */ /* 0x000fe40004000000 */
[----:B------:R-:W-:Y:S02]  /*11b70*/  FSEL R9, R9, -INF , !P1 ;  /* 0xff80000009097808 */ /* 0x000fe40004800000 */
[-C--:B------:R-:W-:Y:S02]  /*11b80*/  ISETP.GE.AND P1, PT, R26, R159.reuse, PT ;  /* 0x0000009f1a00720c */ /* 0x080fe40003f26270 */
[-C--:B------:R-:W-:Y:S02]  /*11b90*/  ISETP.GE.AND P0, PT, R22, R158.reuse, PT ;  /* 0x0000009e1600720c */ /* 0x080fe40003f06270 */
[----:B------:R-:W-:Y:S02]  /*11ba0*/  FSEL R99, R219, -INF , P1 ;  /* 0xff800000db637808 */ /* 0x000fe40000800000 */
        /* <DEDUP_REMOVED lines=56> */
[----:B------:R-:W-:Y:S02]  /*11f30*/  FMNMX3.FTZ R2, R2, R57, R197, !PT ;  /* 0x0000003902027276 */ /* 0x000fe400078100c5 */
[----:B------:R-:W-:Y:S02]  /*11f40*/  FSEL R65, R65, -INF , !P5 ;  /* 0xff80000041417808 */ /* 0x000fe40006800000 */
[----:B------:R-:W-:Y:S02]  /*11f50*/  FMNMX3.FTZ R2, R2, R25, R11, !PT ;  /* 0x0000001902027276 */ /* 0x000fe4000781000b */
        /* <DEDUP_REMOVED lines=54> */
[----:B---3--:R-:W-:Y:S02]  /*122c0*/  FMNMX.FTZ R0, R5, R0, !PT ;  /* 0x0000000005007209 */ /* 0x008fe40007810000 */
[----:B------:R-:W-:Y:S02]  /*122d0*/  LOP3.LUT R5, R40, 0x8, RZ, 0xc0, !PT ;  /* 0x0000000828057812 */ /* 0x000fe400078ec0ff */
[----:B------:R-:W-:Y:S01]  /*122e0*/  FSEL R48, R48, RZ, P1 ;  /* 0x000000ff30307208 */ /* 0x000fe20000800000 */
[----:B------:R-:W-:Y:S01]  /*122f0*/  FMUL.FTZ R44, R3, R0 ;  /* 0x00000000032c7220 */ /* 0x000fe20000410000 */
[----:B------:R-:W-:Y:S02]  /*12300*/  LOP3.LUT R4, R5, 0xc0, R136, 0xf8, !PT ;  /* 0x000000c005047812 */ /* 0x000fe400078ef888 */
[----:B------:R-:W-:Y:S01]  /*12310*/  LOP3.LUT R136, R136, 0x120, RZ, 0xc0, !PT ;  /* 0x0000012088887812 */ /* 0x000fe200078ec0ff */
[-CC-:B------:R-:W-:Y:S01]  /*12320*/  FFMA.FTZ R66, R35, R3.reuse, -R48.reuse ;  /* 0x0000000323427223 */ /* 0x180fe20000010830 */
[-CC-:B------:R-:W-:Y:S01]  /*12330*/  FFMA.FTZ R90, R37, R3.reuse, -R48.reuse ;  /* 0x00000003255a7223 */ /* 0x180fe20000010830 */
[----:B------:R-:W-:Y:S01]  /*12340*/  FSETP.NEU.FTZ.AND P0, PT, R0, -INF , PT ;  /* 0xff8000000000780b */ /* 0x000fe20003f1d000 */
[-CC-:B------:R-:W-:Y:S01]  /*12350*/  FFMA.FTZ R62, R41, R3.reuse, -R48.reuse ;  /* 0x00000003293e7223 */ /* 0x180fe20000010830 */
[----:B------:R-:W-:Y:S01]  /*12360*/  LOP3.LUT R4, R136, R4, R135, 0xf6, !PT ;  /* 0x0000000488047212 */ /* 0x000fe200078ef687 */
[-CC-:B------:R-:W-:Y:S01]  /*12370*/  FFMA.FTZ R104, R67, R3.reuse, -R48.reuse ;  /* 0x0000000343687223 */ /* 0x180fe20000010830 */
[----:B------:R-:W-:Y:S01]  /*12380*/  MUFU.EX2 R66, R66 ;  /* 0x0000004200427308 */ /* 0x000fe20000000800 */
[----:B------:R-:W-:Y:S01]  /*12390*/  FSEL R44, R44, RZ, P0 ;  /* 0x000000ff2c2c7208 */ /* 0x000fe20000000000 */
[-CC-:B------:R-:W-:Y:S01]  /*123a0*/  FFMA.FTZ R102, R63, R3.reuse, -R48.reuse ;  /* 0x000000033f667223 */ /* 0x180fe20000010830 */
[----:B------:R-:W-:Y:S01]  /*123b0*/  LEA R42, R4, UR6, 0x1 ;  /* 0x00000006042a7c11 */ /* 0x000fe2000f8e08ff */
[-CC-:B------:R-:W-:Y:S01]  /*123c0*/  FFMA.FTZ R98, R59, R3.reuse, -R48.reuse ;  /* 0x000000033b627223 */ /* 0x180fe20000010830 */
[-C--:B------:R-:W-:Y:S01]  /*123d0*/  FFMA.FTZ R52, R25, R3.reuse, -R48 ;  /* 0x0000000319347223 */ /* 0x080fe20000010830 */
[-CC-:B------:R-:W-:Y:S01]  /*123e0*/  FFMA.FTZ R54, R13, R3.reuse, -R44.reuse ;  /* 0x000000030d367223 */ /* 0x180fe2000001082c */
[-CC-:B------:R-:W-:Y:S03]  /*123f0*/  FFMA.FTZ R111, R170, R3.reuse, -R44.reuse ;  /* 0x00000003aa6f7223 */ /* 0x180fe6000001082c */
[----:B------:R-:W-:Y:S01]  /*12400*/  MUFU.EX2 R104, R104 ;  /* 0x0000006800687308 */ /* 0x000fe20000000800 */
[----:B------:R-:W1:Y:S01]  /*12410*/  LDSM.16.MT88.4 R12, [R42+0x3000] ;  /* 0x003000002a0c783b */ /* 0x000e620000004200 */
[----:B------:R-:W-:Y:S02]  /*12420*/  VIADD R41, R42, 0x3020 ;  /* 0x000030202a297836 */ /* 0x000fe40000000000 */
[-CC-:B------:R-:W-:Y:S01]  /*12430*/  FFMA.FTZ R100, R93, R3.reuse, -R44.reuse ;  /* 0x000000035d647223 */ /* 0x180fe2000001082c */
[-C--:B------:R-:W-:Y:S01]  /*12440*/  FFMA.FTZ R105, R97, R3.reuse, -R44 ;  /* 0x0000000361697223 */ /* 0x080fe2000001082c */
[-C--:B------:R-:W-:Y:S01]  /*12450*/  FFMA.FTZ R97, R39, R3.reuse, -R48 ;  /* 0x0000000327617223 */ /* 0x080fe20000010830 */
[-C--:B------:R-:W-:Y:S01]  /*12460*/  FFMA.FTZ R96, R95, R3.reuse, -R44 ;  /* 0x000000035f607223 */ /* 0x080fe2000001082c */
[-C--:B------:R-:W-:Y:S02]  /*12470*/  FFMA.FTZ R95, R33, R3.reuse, -R48 ;  /* 0x00000003215f7223 */ /* 0x080fe40000010830 */
[----:B------:R-:W2:Y:S01]  /*12480*/  MUFU.EX2 R102, R102 ;  /* 0x0000006600667308 */ /* 0x000ea20000000800 */
        /* <DEDUP_REMOVED lines=21> */
[-CC-:B------:R-:W-:Y:S01]  /*125e0*/  FFMA.FTZ R107, R47, R3.reuse, -R48.reuse ;  /* 0x000000032f6b7223 */ /* 0x180fe20000010830 */
[-CC-:B------:R-:W-:Y:S03]  /*125f0*/  FFMA.FTZ R47, R11, R3.reuse, -R48.reuse ;  /* 0x000000030b2f7223 */ /* 0x180fe60000010830 */
[----:B------:R-:W2:Y:S01]  /*12600*/  MUFU.EX2 R100, R100 ;  /* 0x0000006400647308 */ /* 0x000ea20000000800 */
[-C--:B------:R-:W-:Y:S01]  /*12610*/  FFMA.FTZ R58, R51, R3.reuse, -R48 ;  /* 0x00000003333a7223 */ /* 0x080fe20000010830 */
[-C--:B------:R-:W-:Y:S01]  /*12620*/  FFMA.FTZ R51, R195, R3.reuse, -R44 ;  /* 0x00000003c3337223 */ /* 0x080fe2000001082c */
[-CC-:B------:R-:W-:Y:S01]  /*12630*/  FFMA.FTZ R50, R197, R3.reuse, -R48.reuse ;  /* 0x00000003c5327223 */ /* 0x180fe20000010830 */
[----:B------:R-:W-:Y:S01]  /*12640*/  FSEL R4, R0, RZ, P0 ;  /* 0x000000ff00047208 */ /* 0x000fe20000000000 */
[-CC-:B------:R-:W-:Y:S01]  /*12650*/  FFMA.FTZ R109, R61, R3.reuse, -R48.reuse ;  /* 0x000000033d6d7223 */ /* 0x180fe20000010830 */
[----:B------:R-:W-:Y:S01]  /*12660*/  FSEL R7, R2, RZ, P1 ;  /* 0x000000ff02077208 */ /* 0x000fe20000800000 */
[-CC-:B------:R-:W-:Y:S03]  /*12670*/  FFMA.FTZ R94, R177, R3.reuse, -R48.reuse ;  /* 0x00000003b15e7223 */ /* 0x180fe60000010830 */
[----:B------:R-:W-:Y:S01]  /*12680*/  MUFU.EX2 R105, R105 ;  /* 0x0000006900697308 */ /* 0x000fe20000000800 */
[----:B------:R-:W-:Y:S01]  /*12690*/  FADD.FTZ R4, -R4, R87 ;  /* 0x0000005704047221 */ /* 0x000fe20000010100 */
[-CC-:B------:R-:W-:Y:S01]  /*126a0*/  FFMA.FTZ R61, R45, R3.reuse, -R48.reuse ;  /* 0x000000032d3d7223 */ /* 0x180fe20000010830 */
[-C--:B------:R-:W-:Y:S01]  /*126b0*/  FFMA.FTZ R45, R57, R3.reuse, -R48 ;  /* 0x00000003392d7223 */ /* 0x080fe20000010830 */
[----:B------:R-:W-:Y:S01]  /*126c0*/  FFMA.FTZ R57, R199, R3, -R44 ;  /* 0x00000003c7397223 */ /* 0x000fe2000001082c */
[----:B------:R-:W-:Y:S01]  /*126d0*/  FADD.FTZ R6, -R7, R86 ;  /* 0x0000005607067221 */ /* 0x000fe20000010100 */
[C---:B------:R-:W-:Y:S01]  /*126e0*/  FMUL.FTZ R7, R3.reuse, R4 ;  /* 0x0000000403077220 */ /* 0x040fe20000410000 */
[----:B------:R-:W-:Y:S03]  /*126f0*/  VIADD R4, R42, 0x3000 ;  /* 0x000030002a047836 */ /* 0x000fe60000000000 */
[----:B------:R-:W3:Y:S01]  /*12700*/  MUFU.EX2 R109, R109 ;  /* 0x0000006d006d7308 */ /* 0x000ee20000000800 */
[----:B--2---:R-:W-:Y:S01]  /*12710*/  F2FP.BF16.F32.PACK_AB R25, R100, R111 ;  /* 0x0000006f6419723e */ /* 0x004fe200000010ff */
[----:B------:R-:W-:Y:S01]  /*12720*/  FMUL.FTZ R5, R3, R6 ;  /* 0x0000000603057220 */ /* 0x000fe20000410000 */
[----:B------:R-:W-:Y:S02]  /*12730*/  @P2 VIADD R41, R4, 0xffffffe0 ;  /* 0xffffffe004292836 */ /* 0x000fe40000000000 */
[-CC-:B------:R-:W-:Y:S01]  /*12740*/  FFMA.FTZ R53, R53, R3.reuse, -R48.reuse ;  /* 0x0000000335357223 */ /* 0x180fe20000010830 */
[-CC-:B------:R-:W-:Y:S01]  /*12750*/  FFMA.FTZ R86, R121, R3.reuse, -R48.reuse ;  /* 0x0000000379567223 */ /* 0x180fe20000010830 */
[----:B------:R-:W-:Y:S01]  /*12760*/  ISETP.GT.AND P0, PT, R163, R142, PT ;  /* 0x0000008ea300720c */ /* 0x000fe20003f04270 */
[-CC-:B------:R-:W-:Y:S02]  /*12770*/  FFMA.FTZ R87, R119, R3.reuse, -R48.reuse ;  /* 0x0000000377577223 */ /* 0x180fe40000010830 */
[----:B------:R-:W2:Y:S01]  /*12780*/  MUFU.EX2 R96, R96 ;  /* 0x0000006000607308 */ /* 0x000ea20000000800 */
[----:B------:R-:W4:Y:S01]  /*12790*/  LDSM.16.MT88.4 R28, [R41] ;  /* 0x00000000291c783b */ /* 0x000f220000004200 */
[-CC-:B------:R-:W-:Y:S01]  /*127a0*/  FFMA.FTZ R110, R115, R3.reuse, -R48.reuse ;  /* 0x00000003736e7223 */ /* 0x180fe20000010830 */
[-CC-:B------:R-:W-:Y:S01]  /*127b0*/  FFMA.FTZ R103, R103, R3.reuse, -R48.reuse ;  /* 0x0000000367677223 */ /* 0x180fe20000010830 */
[-CC-:B------:R-:W-:Y:S01]  /*127c0*/  FFMA.FTZ R65, R65, R3.reuse, -R48.reuse ;  /* 0x0000000341417223 */ /* 0x180fe20000010830 */
[----:B------:R-:W-:Y:S05]  /*127d0*/  FFMA.FTZ R89, R89, R3, -R48 ;  /* 0x0000000359597223 */ /* 0x000fea0000010830 */
[----:B------:R-:W5:Y:S01]  /*127e0*/  MUFU.EX2 R23, R5 ;  /* 0x0000000500177308 */ /* 0x000f620000000800 */
[----:B------:R-:W4:Y:S01]  /*127f0*/  LDSM.16.MT88.4 R36, [R41+0x400] ;  /* 0x000400002924783b */ /* 0x000f220000004200 */
[----:B---3--:R-:W-:Y:S08]  /*12800*/  F2FP.BF16.F32.PACK_AB R26, R98, R109 ;  /* 0x0000006d621a723e */ /* 0x008ff000000010ff */
[----:B------:R-:W3:Y:S01]  /*12810*/  MUFU.EX2 R22, R7 ;  /* 0x0000000700167308 */ /* 0x000ee20000000800 */
[----:B--2---:R-:W-:Y:S09]  /*12820*/  F2FP.BF16.F32.PACK_AB R27, R96, R105 ;  /* 0x00000069601b723e */ /* 0x004ff200000010ff */
[----:B------:R-:W-:Y:S01]  /*12830*/  MUFU.EX2 R107, R107 ;  /* 0x0000006b006b7308 */ /* 0x000fe20000000800 */
[C---:B-----5:R-:W-:Y:S01]  /*12840*/  FMUL.FTZ R8, R23.reuse, R76 ;  /* 0x0000004c17087220 */ /* 0x060fe20000410000 */
[C---:B------:R-:W-:Y:S01]  /*12850*/  FMUL.FTZ R9, R23.reuse, R77 ;  /* 0x0000004d17097220 */ /* 0x040fe20000410000 */
[----:B------:R-:W-:Y:S01]  /*12860*/  FMUL.FTZ R16, R23, R68 ;  /* 0x0000004417107220 */ /* 0x000fe20000410000 */
[-CC-:B------:R-:W-:Y:S01]  /*12870*/  FFMA.FTZ R68, R171, R3.reuse, -R44.reuse ;  /* 0x00000003ab447223 */ /* 0x180fe2000001082c */
[----:B------:R-:W-:Y:S01]  /*12880*/  FMUL.FTZ R4, R23, R80 ;  /* 0x0000005017047220 */ /* 0x000fe20000410000 */
[--C-:B------:R-:W-:Y:S01]  /*12890*/  FFMA.FTZ R80, R19, R3, -R44.reuse ;  /* 0x0000000313507223 */ /* 0x100fe2000001082c */
[----:B------:R-:W-:Y:S03]  /*128a0*/  FMUL.FTZ R5, R23, R81 ;  /* 0x0000005117057220 */ /* 0x000fe60000410000 */
[----:B------:R-:W2:Y:S01]  /*128b0*/  MUFU.EX2 R94, R94 ;  /* 0x0000005e005e7308 */ /* 0x000ea20000000800 */
[C---:B---3--:R-:W-:Y:S01]  /*128c0*/  FMUL.FTZ R10, R22.reuse, R78 ;  /* 0x0000004e160a7220 */ /* 0x048fe20000410000 */
[C---:B------:R-:W-:Y:S01]  /*128d0*/  FMUL.FTZ R11, R22.reuse, R79 ;  /* 0x0000004f160b7220 */ /* 0x040fe20000410000 */
[C---:B------:R-:W-:Y:S01]  /*128e0*/  FMUL.FTZ R18, R22.reuse, R70 ;  /* 0x0000004616127220 */ /* 0x040fe20000410000 */
[----:B------:R-:W-:Y:S01]  /*128f0*/  LDSM.16.MT88.4 R76, [R42+0x4c00] ;  /* 0x004c00002a4c783b */ /* 0x000fe20000004200 */
[C---:B------:R-:W-:Y:S01]  /*12900*/  FMUL.FTZ R19, R22.reuse, R71 ;  /* 0x0000004716137220 */ /* 0x040fe20000410000 */
[C---:B------:R-:W-:Y:S01]  /*12910*/  FMUL.FTZ R6, R22.reuse, R82 ;  /* 0x0000005216067220 */ /* 0x040fe20000410000 */
[C---:B------:R-:W-:Y:S03]  /*12920*/  FMUL.FTZ R7, R22.reuse, R83 ;  /* 0x0000005316077220 */ /* 0x040fe60000410000 */
[----:B------:R-:W-:Y:S01]  /*12930*/  MUFU.EX2 R101, R101 ;  /* 0x0000006500657308 */ /* 0x000fe20000000800 */
[-C--:B------:R-:W-:Y:S01]  /*12940*/  FFMA.FTZ R83, R125, R3.reuse, -R44 ;  /* 0x000000037d537223 */ /* 0x080fe2000001082c */
[-CC-:B------:R-:W-:Y:S01]  /*12950*/  FFMA.FTZ R71, R175, R3.reuse, -R48.reuse ;  /* 0x00000003af477223 */ /* 0x180fe20000010830 */
[-CC-:B------:R-:W-:Y:S01]  /*12960*/  FFMA.FTZ R70, R169, R3.reuse, -R48.reuse ;  /* 0x00000003a9467223 */ /* 0x180fe20000010830 */
[-CC-:B------:R-:W-:Y:S01]  /*12970*/  FFMA.FTZ R82, R129, R3.reuse, -R48.reuse ;  /* 0x0000000381527223 */ /* 0x180fe20000010830 */
[--C-:B------:R-:W-:Y:S01]  /*12980*/  FFMA.FTZ R81, R127, R3, -R48.reuse ;  /* 0x000000037f517223 */ /* 0x100fe20000010830 */
[C---:B-1----:R-:W-:Y:S04]  /*12990*/  HMMA.16816.F32.BF16 R4, R24.reuse, R12, R4 ;  /* 0x0000000c1804723c */ /* 0x042fe80000041804 */
[----:B------:R-:W1:Y:S01]  /*129a0*/  MUFU.EX2 R92, R92 ;  /* 0x0000005c005c7308 */ /* 0x000e620000000800 */
[C---:B------:R-:W-:Y:S01]  /*129b0*/  FMUL.FTZ R12, R23.reuse, R72 ;  /* 0x00000048170c7220 */ /* 0x040fe20000410000 */
[----:B------:R-:W-:Y:S01]  /*129c0*/  FMUL.FTZ R13, R23, R73 ;  /* 0x00000049170d7220 */ /* 0x000fe20000410000 */
[----:B------:R-:W-:Y:S01]  /*129d0*/  FFMA.FTZ R72, R17, R3, -R48 ;  /* 0x0000000311487223 */ /* 0x000fe20000010830 */
[C---:B------:R-:W-:Y:S06]  /*129e0*/  HMMA.16816.F32.BF16 R8, R24.reuse, R14, R8 ;  /* 0x0000000e1808723c */ /* 0x040fec0000041808 */
[----:B------:R-:W-:Y:S01]  /*129f0*/  MUFU.EX2 R97, R97 ;  /* 0x0000006100617308 */ /* 0x000fe20000000800 */
[C---:B------:R-:W-:Y:S01]  /*12a00*/  FMUL.FTZ R14, R22.reuse, R74 ;  /* 0x0000004a160e7220 */ /* 0x040fe20000410000 */
[C---:B------:R-:W-:Y:S01]  /*12a10*/  FMUL.FTZ R15, R22.reuse, R75 ;  /* 0x0000004b160f7220 */ /* 0x040fe20000410000 */
[----:B------:R-:W-:Y:S01]  /*12a20*/  FMUL.FTZ R17, R23, R69 ;  /* 0x0000004517117220 */ /* 0x000fe20000410000 */
[-CC-:B------:R-:W-:Y:S01]  /*12a30*/  FFMA.FTZ R69, R173, R3.reuse, -R44.reuse ;  /* 0x00000003ad457223 */ /* 0x180fe2000001082c */
[-CC-:B------:R-:W-:Y:S01]  /*12a40*/  FFMA.FTZ R75, R145, R3.reuse, -R44.reuse ;  /* 0x00000003914b7223 */ /* 0x180fe2000001082c */
[-C--:B------:R-:W-:Y:S01]  /*12a50*/  FFMA.FTZ R74, R131, R3.reuse, -R44 ;  /* 0x00000003834a7223 */ /* 0x080fe2000001082c */
[----:B------:R-:W-:Y:S03]  /*12a60*/  FFMA.FTZ R73, R167, R3, -R48 ;  /* 0x00000003a7497223 */ /* 0x000fe60000010830 */
[----:B------:R-:W3:Y:S01]  /*12a70*/  MUFU.EX2 R90, R90 ;  /* 0x0000005a005a7308 */ /* 0x000ee20000000800 */
[C---:B----4-:R-:W-:Y:S03]  /*12a80*/  HMMA.16816.F32.BF16 R12, R24.reuse, R28, R12 ;  /* 0x0000001c180c723c */ /* 0x050fe6000004180c */
[----:B------:R-:W-:Y:S01]  /*12a90*/  FFMA.FTZ R104, R23, R166, R104 ;  /* 0x000000a617687223 */ /* 0x000fe20000010068 */
[----:B------:R-:W-:Y:S05]  /*12aa0*/  FFMA.FTZ R111, R22, R165, R111 ;  /* 0x000000a5166f7223 */ /* 0x000fea000001006f */
[----:B------:R-:W-:Y:S01]  /*12ab0*/  MUFU.EX2 R93, R93 ;  /* 0x0000005d005d7308 */ /* 0x000fe20000000800 */
[----:B------:R-:W-:Y:S01]  /*12ac0*/  HMMA.16816.F32.BF16 R16, R24, R30, R16 ;  /* 0x0000001e1810723c */ /* 0x000fe20000041810 */
[----:B------:R-:W4:Y:S02]  /*12ad0*/  LDSM.16.MT88.4 R28, [R42+0x3800] ;  /* 0x003800002a1c783b */ /* 0x000f240000004200 */
[----:B--2---:R-:W-:Y:S01]  /*12ae0*/  F2FP.BF16.F32.PACK_AB R24, R94, R107 ;  /* 0x0000006b5e18723e */ /* 0x004fe200000010ff */
[----:B------:R-:W-:Y:S01]  /*12af0*/  FADD.FTZ R100, R100, R111 ;  /* 0x0000006f64647221 */ /* 0x000fe20000010000 */
[----:B-1----:R-:W-:Y:S01]  /*12b00*/  F2FP.BF16.F32.PACK_AB R25, R92, R101 ;  /* 0x000000655c19723e */ /* 0x002fe200000010ff */
        /* <DEDUP_REMOVED lines=19> */
[C---:B------:R-:W-:Y:S09]  /*12c40*/  HMMA.16816.F32.BF16 R4, R24.reuse, R32, R4 ;  /* 0x000000201804723c */ /* 0x040ff20000041804 */
[----:B------:R-:W-:Y:S01]  /*12c50*/  MUFU.EX2 R62, R62 ;  /* 0x0000003e003e7308 */ /* 0x000fe20000000800 */
[C---:B------:R-:W-:Y:S01]  /*12c60*/  HMMA.16816.F32.BF16 R8, R24.reuse, R34, R8 ;  /* 0x000000221808723c */ /* 0x040fe20000041808 */
[----:B------:R-:W3:Y:S02]  /*12c70*/  LDSM.16.MT88.4 R32, [R41+0x800] ;  /* 0x000800002920783b */ /* 0x000ee40000004200 */
[----:B--2---:R-:W-:Y:S06]  /*12c80*/  FADD.FTZ R23, R67, R22 ;  /* 0x0000001643177221 */ /* 0x004fec0000010000 */
[----:B------:R-:W2:Y:S01]  /*12c90*/  MUFU.EX2 R61, R61 ;  /* 0x0000003d003d7308 */ /* 0x000ea20000000800 */
[C---:B------:R-:W-:Y:S03]  /*12ca0*/  HMMA.16816.F32.BF16 R12, R24.reuse, R36, R12 ;  /* 0x00000024180c723c */ /* 0x040fe6000004180c */
[----:B-1----:R-:W-:Y:S06]  /*12cb0*/  FADD.FTZ R23, R64, R23 ;  /* 0x0000001740177221 */ /* 0x002fec0000010000 */
[----:B------:R-:W-:Y:S01]  /*12cc0*/  MUFU.EX2 R60, R60 ;  /* 0x0000003c003c7308 */ /* 0x000fe20000000800 */
[----:B------:R-:W-:Y:S01]  /*12cd0*/  HMMA.16816.F32.BF16 R16, R24, R38, R16 ;  /* 0x000000261810723c */ /* 0x000fe20000041810 */
[----:B------:R-:W1:Y:S02]  /*12ce0*/  LDSM.16.MT88.4 R36, [R42+0x3c00] ;  /* 0x003c00002a24783b */ /* 0x000e640000004200 */
[----:B------:R-:W-:Y:S01]  /*12cf0*/  F2FP.BF16.F32.PACK_AB R24, R66, R95 ;  /* 0x0000005f4218723e */ /* 0x000fe200000010ff */
[----:B------:R-:W-:Y:S01]  /*12d00*/  FADD.FTZ R95, R95, R90 ;  /* 0x0000005a5f5f7221 */ /* 0x000fe20000010000 */
[----:B------:R-:W-:Y:S04]  /*12d10*/  F2FP.BF16.F32.PACK_AB R25, R64, R67 ;  /* 0x000000434019723e */ /* 0x000fe800000010ff */
[----:B------:R-:W5:Y:S01]  /*12d20*/  MUFU.EX2 R59, R59 ;  /* 0x0000003b003b7308 */ /* 0x000f620000000800 */
[C---:B--2---:R-:W-:Y:S01]  /*12d30*/  F2FP.BF16.F32.PACK_AB R26, R61.reuse, R62 ;  /* 0x0000003e3d1a723e */ /* 0x044fe200000010ff */
[----:B------:R-:W-:Y:S04]  /*12d40*/  FADD.FTZ R95, R66, R95 ;  /* 0x0000005f425f7221 */ /* 0x000fe80000010000 */
[----:B------:R-:W-:Y:S04]  /*12d50*/  FADD.FTZ R62, R62, R95 ;  /* 0x0000005f3e3e7221 */ /* 0x000fe80000010000 */
[----:B------:R-:W2:Y:S01]  /*12d60*/  MUFU.EX2 R58, R58 ;  /* 0x0000003a003a7308 */ /* 0x000ea20000000800 */
[----:B------:R-:W-:Y:S09]  /*12d70*/  FADD.FTZ R61, R61, R62 ;  /* 0x0000003e3d3d7221 */ /* 0x000ff20000010000 */
[----:B------:R-:W3:Y:S01]  /*12d80*/  MUFU.EX2 R53, R53 ;  /* 0x0000003500357308 */ /* 0x000ee20000000800 */
[C---:B-----5:R-:W-:Y:S01]  /*12d90*/  F2FP.BF16.F32.PACK_AB R27, R59.reuse, R60 ;  /* 0x0000003c3b1b723e */ /* 0x060fe200000010ff */
[----:B------:R-:W-:Y:S04]  /*12da0*/  FADD.FTZ R60, R60, R23 ;  /* 0x000000173c3c7221 */ /* 0x000fe80000010000 */
[----:B------:R-:W-:Y:S04]  /*12db0*/  FADD.FTZ R59, R59, R60 ;  /* 0x0000003c3b3b7221 */ /* 0x000fe80000010000 */
[----:B------:R-:W5:Y:S01]  /*12dc0*/  MUFU.EX2 R56, R56 ;  /* 0x0000003800387308 */ /* 0x000f620000000800 */
[C---:B----4-:R-:W-:Y:S03]  /*12dd0*/  HMMA.16816.F32.BF16 R4, R24.reuse, R28, R4 ;  /* 0x0000001c1804723c */ /* 0x050fe60000041804 */
[----:B--2---:R-:W-:Y:S06]  /*12de0*/  FADD.FTZ R22, R58, R61 ;  /* 0x0000003d3a167221 */ /* 0x004fec0000010000 */
[----:B------:R-:W2:Y:S01]  /*12df0*/  MUFU.EX2 R51, R51 ;  /* 0x0000003300337308 */ /* 0x000ea20000000800 */
[C---:B------:R-:W-:Y:S01]  /*12e00*/  HMMA.16816.F32.BF16 R8, R24.reuse, R30, R8 ;  /* 0x0000001e1808723c */ /* 0x040fe20000041808 */
[----:B------:R-:W4:Y:S02]  /*12e10*/  LDSM.16.MT88.4 R28, [R41+0xc00] ;  /* 0x000c0000291c783b */ /* 0x000f240000004200 */
[C---:B---3--:R-:W-:Y:S06]  /*12e20*/  FADD.FTZ R22, R53.reuse, R22 ;  /* 0x0000001635167221 */ /* 0x048fec0000010000 */
[----:B------:R-:W3:Y:S01]  /*12e30*/  MUFU.EX2 R45, R45 ;  /* 0x0000002d002d7308 */ /* 0x000ee20000000800 */
[C---:B------:R-:W-:Y:S09]  /*12e40*/  HMMA.16816.F32.BF16 R12, R24.reuse, R32, R12 ;  /* 0x00000020180c723c */ /* 0x040ff2000004180c */
[----:B------:R-:W1:Y:S01]  /*12e50*/  MUFU.EX2 R50, R50 ;  /* 0x0000003200327308 */ /* 0x000e620000000800 */
[----:B------:R-:W-:Y:S01]  /*12e60*/  HMMA.16816.F32.BF16 R16, R24, R34, R16 ;  /* 0x000000221810723c */ /* 0x000fe20000041810 */
[----:B------:R-:W4:Y:S02]  /*12e70*/  LDSM.16.MT88.4 R32, [R42+0x4000] ;  /* 0x004000002a20783b */ /* 0x000f240000004200 */
[----:B------:R-:W-:Y:S01]  /*12e80*/  F2FP.BF16.F32.PACK_AB R24, R53, R58 ;  /* 0x0000003a3518723e */ /* 0x000fe200000010ff */
[----:B-----5:R-:W-:Y:S01]  /*12e90*/  FADD.FTZ R58, R56, R59 ;  /* 0x0000003b383a7221 */ /* 0x020fe20000010000 */
[----:B--2---:R-:W-:Y:S04]  /*12ea0*/  F2FP.BF16.F32.PACK_AB R25, R51, R56 ;  /* 0x000000383319723e */ /* 0x004fe800000010ff */
[----:B------:R-:W2:Y:S01]  /*12eb0*/  MUFU.EX2 R54, R54 ;  /* 0x0000003600367308 */ /* 0x000ea20000000800 */
[----:B---3--:R-:W-:Y:S01]  /*12ec0*/  FADD.FTZ R23, R45, R22 ;  /* 0x000000162d177221 */ /* 0x008fe20000010000 */
[----:B------:R-:W-:Y:S08]  /*12ed0*/  FADD.FTZ R51, R51, R58 ;  /* 0x0000003a33337221 */ /* 0x000ff00000010000 */
[----:B------:R-:W3:Y:S01]  /*12ee0*/  MUFU.EX2 R57, R57 ;  /* 0x0000003900397308 */ /* 0x000ee20000000800 */
[C---:B-1----:R-:W-:Y:S01]  /*12ef0*/  FADD.FTZ R23, R50.reuse, R23 ;  /* 0x0000001732177221 */ /* 0x042fe20000010000 */
[----:B------:R-:W-:Y:S08]  /*12f00*/  F2FP.BF16.F32.PACK_AB R26, R50, R45 ;  /* 0x0000002d321a723e */ /* 0x000ff000000010ff */
[----:B------:R-:W-:Y:S01]  /*12f10*/  MUFU.EX2 R52, R52 ;  /* 0x0000003400347308 */ /* 0x000fe20000000800 */
[----:B--2---:R-:W-:Y:S09]  /*12f20*/  FADD.FTZ R22, R54, R51 ;  /* 0x0000003336167221 */ /* 0x004ff20000010000 */
[----:B------:R-:W1:Y:S01]  /*12f30*/  MUFU.EX2 R47, R47 ;  /* 0x0000002f002f7308 */ /* 0x000e620000000800 */
[C---:B---3--:R-:W-:Y:S01]  /*12f40*/  FADD.FTZ R22, R57.reuse, R22 ;  /* 0x0000001639167221 */ /* 0x048fe20000010000 */
[----:B------:R-:W-:Y:S08]  /*12f50*/  F2FP.BF16.F32.PACK_AB R27, R57, R54 ;  /* 0x00000036391b723e */ /* 0x000ff000000010ff */
[----:B------:R-:W-:Y:S01]  /*12f60*/  MUFU.EX2 R63, R63 ;  /* 0x0000003f003f7308 */ /* 0x000fe20000000800 */
[C---:B------:R-:W-:Y:S09]  /*12f70*/  HMMA.16816.F32.BF16 R4, R24.reuse, R36, R4 ;  /* 0x000000241804723c */ /* 0x040ff20000041804 */
        /* <DEDUP_REMOVED lines=8> */
[----:B-1----:R-:W-:Y:S01]  /*13000*/  F2FP.BF16.F32.PACK_AB R24, R47, R52 ;  /* 0x000000342f18723e */ /* 0x002fe200000010ff */
[----:B------:R-:W-:Y:S01]  /*13010*/  FADD.FTZ R52, R52, R23 ;  /* 0x0000001734347221 */ /* 0x000fe20000010000 */
[C---:B--2---:R-:W-:Y:S01]  /*13020*/  F2FP.BF16.F32.PACK_AB R25, R80.reuse, R63 ;  /* 0x0000003f5019723e */ /* 0x044fe200000010ff */
        /* <DEDUP_REMOVED lines=58> */
[----:B------:R-:W-:Y:S03]  /*133d0*/  IMAD.MOV.U32 R86, RZ, RZ, R2 ;  /* 0x000000ffff567224 */ /* 0x000fe600078e0002 */
[----:B------:R-:W-:Y:S01]  /*133e0*/  FADD.FTZ R110, R110, R87 ;  /* 0x000000576e6e7221 */ /* 0x000fe20000010000 */
[----:B------:R-:W-:Y:S03]  /*133f0*/  IMAD.MOV.U32 R87, RZ, RZ, R0 ;  /* 0x000000ffff577224 */ /* 0x000fe600078e0000 */
[----:B------:R-:W-:Y:S01]  /*13400*/  MUFU.EX2 R88, R89 ;  /* 0x0000005900587308 */ /* 0x000fe20000000800 */
[----:B------:R-:W-:Y:S09]  /*13410*/  FADD.FTZ R103, R103, R110 ;  /* 0x0000006e67677221 */ /* 0x000ff20000010000 */
[----:B------:R-:W4:Y:S01]  /*13420*/  MUFU.EX2 R65, R65 ;  /* 0x0000004100417308 */ /* 0x000f220000000800 */
[----:B-1----:R-:W-:Y:S07]  /*13430*/  F2FP.BF16.F32.PACK_AB R27, R91, R96 ;  /* 0x000000605b1b723e */ /* 0x002fee00000010ff */
        /* <DEDUP_REMOVED lines=15> */
[----:B------:R-:W-:Y:S04]  /*13530*/  FADD.FTZ R108, R108, R25 ;  /* 0x000000196c6c7221 */ /* 0x000fe80000010000 */
[----:B------:R-:W-:Y:S05]  /*13540*/  FADD.FTZ R113, R113, R108 ;  /* 0x0000006c71717221 */ /* 0x000fea0000010000 */
        /* <DEDUP_REMOVED lines=17> */
.L_x_7721:
        /* <DEDUP_REMOVED lines=10> */
.L_x_7736:
[----:B------:R-:W2:Y:S01]  /*13700*/  S2R R3, SR_TID.X ;  /* 0x0000000000037919 */ /* 0x000ea20000002100 */
[----:B------:R-:W-:Y:S01]  /*13710*/  FSETP.NE.FTZ.AND P1, PT, R11, RZ, PT ;  /* 0x000000ff0b00720b */ /* 0x000fe20003f35000 */
[----:B---34-:R-:W-:Y:S01]  /*13720*/  FADD.FTZ R9, R9, R10 ;  /* 0x0000000a09097221 */ /* 0x018fe20000010000 */
[----:B------:R-:W3:Y:S01]  /*13730*/  MUFU.RCP R7, R11 ;  /* 0x0000000b00077308 */ /* 0x000ee20000001000 */
[----:B------:R-:W-:Y:S01]  /*13740*/  MOV R20, 0xff800000 ;  /* 0xff80000000147802 */ /* 0x000fe20000000f00 */
[----:B------:R-:W-:Y:S05]  /*13750*/  WARPSYNC.ALL ;  /* 0x0000000000007948 */ /* 0x000fea0003800000 */
[----:B------:R-:W-:Y:S01]  /*13760*/  FSETP.NE.FTZ.AND P0, PT, R9, RZ, PT ;  /* 0x000000ff0900720b */ /* 0x000fe20003f15000 */
[----:B------:R-:W4:Y:S08]  /*13770*/  MUFU.RCP R4, R9 ;  /* 0x0000000900047308 */ /* 0x000f300000001000 */
[----:B------:R-:W1:Y:S01]  /*13780*/  @P1 MUFU.LG2 R8, R11 ;  /* 0x0000000b00081308 */ /* 0x000e620000000c00 */
[----:B---3--:R-:W-:-:S05]  /*13790*/  FSEL R7, R7, 1, P1 ;  /* 0x3f80000007077808 */ /* 0x008fca0000800000 */
[C---:B------:R-:W-:Y:S01]  /*137a0*/  FMUL.FTZ R80, R7.reuse, R80 ;  /* 0x0000005007507220 */ /* 0x040fe20000410000 */
[C---:B------:R-:W-:Y:S01]  /*137b0*/  FMUL.FTZ R81, R7.reuse, R81 ;  /* 0x0000005107517220 */ /* 0x040fe20000410000 */
[C---:B------:R-:W-:Y:S01]  /*137c0*/  FMUL.FTZ R76, R7.reuse, R76 ;  /* 0x0000004c074c7220 */ /* 0x040fe20000410000 */
[----:B----4-:R-:W-:Y:S01]  /*137d0*/  FSEL R4, R4, 1, P0 ;  /* 0x3f80000004047808 */ /* 0x010fe20000000000 */
[C---:B------:R-:W-:Y:S01]  /*137e0*/  FMUL.FTZ R77, R7.reuse, R77 ;  /* 0x0000004d074d7220 */ /* 0x040fe20000410000 */
[C---:B------:R-:W-:Y:S01]  /*137f0*/  FMUL.FTZ R72, R7.reuse, R72 ;  /* 0x0000004807487220 */ /* 0x040fe20000410000 */
[----:B------:R-:W-:Y:S01]  /*13800*/  FMUL.FTZ R73, R7, R73 ;  /* 0x0000004907497220 */ /* 0x000fe20000410000 */
[----:B--2---:R-:W-:Y:S01]  /*13810*/  SHF.L.U32 R6, R3, 0x1, RZ ;  /* 0x0000000103067819 */ /* 0x004fe200000006ff */
[C---:B------:R-:W-:Y:S01]  /*13820*/  FMUL.FTZ R68, R7.reuse, R68 ;  /* 0x0000004407447220 */ /* 0x040fe20000410000 */
[----:B------:R-:W-:Y:S01]  /*13830*/  FMUL.FTZ R69, R7, R69 ;  /* 0x0000004507457220 */ /* 0x000fe20000410000 */
[----:B------:R-:W-:Y:S01]  /*13840*/  FMUL.FTZ R82, R4, R82 ;  /* 0x0000005204527220 */ /* 0x000fe20000410000 */
[----:B------:R-:W-:Y:S01]  /*13850*/  LOP3.LUT R6, R6, 0x6, RZ, 0xc0, !PT ;  /* 0x0000000606067812 */ /* 0x000fe200078ec0ff */
[----:B-1----:R-:W-:Y:S01]  /*13860*/  @P1 FMUL.FTZ R8, R8, 0.69314718246459960938 ;  /* 0x3f31721808081820 */ /* 0x002fe20000410000 */
[C---:B------:R-:W-:Y:S01]  /*13870*/  FMUL.FTZ R83, R4.reuse, R83 ;  /* 0x0000005304537220 */ /* 0x040fe20000410000 */
[----:B------:R-:W-:Y:S01]  /*13880*/  FMUL.FTZ R78, R4, R78 ;  /* 0x0000004e044e7220 */ /* 0x000fe20000410000 */
[----:B------:R-:W-:Y:S01]  /*13890*/  LOP3.LUT R133, R6, 0x3e00, R133, 0xf8, !PT ;  /* 0x00003e0006857812 */ /* 0x000fe200078ef885 */
[----:B-----5:R-:W-:Y:S01]  /*138a0*/  @P1 FFMA.FTZ R20, R5, R2, R8 ;  /* 0x0000000205141223 */ /* 0x020fe20000010008 */
[----:B------:R-:W1:Y:S01]  /*138b0*/  @P0 MUFU.LG2 R6, R9 ;  /* 0x0000000900060308 */ /* 0x000e620000000c00 */
[----:B------:R-:W-:Y:S01]  /*138c0*/  SHF.L.U32 R8, R3, 0x3, RZ ;  /* 0x0000000303087819 */ /* 0x000fe200000006ff */
[C---:B------:R-:W-:Y:S01]  /*138d0*/  FMUL.FTZ R79, R4.reuse, R79 ;  /* 0x0000004f044f7220 */ /* 0x040fe20000410000 */
[----:B------:R-:W-:Y:S01]  /*138e0*/  MOV R2, 0xff800000 ;  /* 0xff80000000027802 */ /* 0x000fe20000000f00 */
[----:B------:R-:W-:Y:S01]  /*138f0*/  FMUL.FTZ R74, R4, R74 ;  /* 0x0000004a044a7220 */ /* 0x000fe20000410000 */
[----:B------:R-:W-:Y:S01]  /*13900*/  LOP3.LUT R10, R8, 0xc0, RZ, 0xc0, !PT ;  /* 0x000000c0080a7812 */ /* 0x000fe200078ec0ff */
[C---:B------:R-:W-:Y:S01]  /*13910*/  FMUL.FTZ R75, R4.reuse, R75 ;  /* 0x0000004b044b7220 */ /* 0x040fe20000410000 */
[----:B------:R-:W-:Y:S01]  /*13920*/  LOP3.LUT R133, R133, 0x20, R8, 0xf8, !PT ;  /* 0x0000002085857812 */ /* 0x000fe200078ef808 */
[----:B------:R-:W-:Y:S01]  /*13930*/  FMUL.FTZ R70, R4, R70 ;  /* 0x0000004604467220 */ /* 0x000fe20000410000 */
[--C-:B------:R-:W-:Y:S01]  /*13940*/  LOP3.LUT R10, R10, 0x18, R3.reuse, 0xf8, !PT ;  /* 0x000000180a0a7812 */ /* 0x100fe200078ef803 */
[----:B------:R-:W-:Y:S01]  /*13950*/  FMUL.FTZ R71, R4, R71 ;  /* 0x0000004704477220 */ /* 0x000fe20000410000 */
[----:B------:R-:W-:Y:S01]  /*13960*/  SHF.R.U32.HI R25, RZ, 0x2, R3 ;  /* 0x00000002ff197819 */ /* 0x000fe20000011603 */
[----:B-1----:R-:W-:-:S04]  /*13970*/  @P0 FMUL.FTZ R6, R6, 0.69314718246459960938 ;  /* 0x3f31721806060820 */ /* 0x002fc80000410000 */
        /* <DEDUP_REMOVED lines=17> */
[----:B------:R-:W3:Y:S04]  /*13a90*/  LD.E.64 R8, desc[UR4][R84.64+0xb0] ;  /* 0x0000b00454087980 */ /* 0x000ee8000c101b00 */
[----:B------:R-:W4:Y:S01]  /*13aa0*/  LD.E R13, desc[UR4][R84.64+0x60] ;  /* 0x00006004540d7980 */ /* 0x000f22000c101900 */
        /* <DEDUP_REMOVED lines=8> */
[----:B-1----:R-:W-:-:S02]  /*13b30*/  LOP3.LUT R0, R11, 0xf24, R134, 0xf8, !PT ;  /* 0x00000f240b007812 */ /* 0x002fc400078ef886 */
[----:B------:R-:W-:Y:S01]  /*13b40*/  LOP3.LUT R25, R40, 0x7, R25, 0xf8, !PT ;  /* 0x0000000728197812 */ /* 0x000fe200078ef819 */
[----:B------:R2:W5:Y:S01]  /*13b50*/  LD.E.64 R26, desc[UR4][R84.64+0xa8] ;  /* 0x0000a804541a7980 */ /* 0x000562000c101b00 */
[----:B------:R-:W-:Y:S01]  /*13b60*/  LEA R0, R0, UR6, 0x2 ;  /* 0x0000000600007c11 */ /* 0x000fe2000f8e10ff */
[----:B------:R-:W-:Y:S06]  /*13b70*/  BAR.SYNC.DEFER_BLOCKING 0x0 ;  /* 0x0000000000007b1d */ /* 0x000fec0000010000 */
[----:B------:R2:W1:Y:S04]  /*13b80*/  LDS.128 R16, [R0] ;  /* 0x0000000000107984 */ /* 0x0004680000000c00 */
[----:B------:R2:W1:Y:S01]  /*13b90*/  LDS.128 R4, [R0+0x1800] ;  /* 0x0018000000047984 */ /* 0x0004620000000c00 */
[----:B---3--:R-:W-:-:S04]  /*13ba0*/  IMAD R8, R8, UR8, R153 ;  /* 0x0000000808087c24 */ /* 0x008fc8000f8e0299 */
[----:B----4-:R-:W-:Y:S02]  /*13bb0*/  IMAD R8, R8, R13, R152 ;  /* 0x0000000d08087224 */ /* 0x010fe400078e0298 */
[----:B------:R2:W3:Y:S02]  /*13bc0*/  LDS.128 R12, [R0+0x800] ;  /* 0x00080000000c7984 */ /* 0x0004e40000000c00 */
[----:B------:R-:W-:Y:S02]  /*13bd0*/  IMAD R24, R9, R8, R149 ;  /* 0x0000000809187224 */ /* 0x000fe400078e0295 */
[----:B------:R2:W4:Y:S01]  /*13be0*/  LDS.128 R8, [R0+0x1000] ;  /* 0x0010000000087984 */ /* 0x0005220000000c00 */
[----:B-1----:R-:W-:Y:S05]  /*13bf0*/  @P0 BRA `(.L_x_7731) ;  /* 0x0000000000280947 */ /* 0x002fea0003800000 */
        /* <DEDUP_REMOVED lines=10> */
.L_x_7731:
[----:B------:R-:W-:Y:S05]  /*13ca0*/  BSYNC.RECONVERGENT B0 ;  /* 0x0000000000007941 */ /* 0x000fea0003800200 */
.L_x_7730:
[----:B--2---:R-:W2:Y:S01]  /*13cb0*/  LD.E R84, desc[UR4][R84.64+0xc0] ;  /* 0x0000c00454547980 */ /* 0x004ea2000c101900 */
[----:B------:R-:W-:Y:S01]  /*13cc0*/  LOP3.LUT R21, R134, 0x1c, RZ, 0xc0, !PT ;  /* 0x0000001c86157812 */ /* 0x000fe200078ec0ff */
[----:B------:R-:W-:Y:S01]  /*13cd0*/  IMAD.IADD R149, R150, 0x1, -R149 ;  /* 0x0000000196957824 */ /* 0x000fe200078e0a95 */
[----:B------:R-:W-:Y:S01]  /*13ce0*/  SHF.R.U32.HI R0, RZ, 0x3, R3 ;  /* 0x00000003ff007819 */ /* 0x000fe20000011603 */
[----:B-----5:R-:W-:Y:S01]  /*13cf0*/  IMAD R22, R24, R22, RZ ;  /* 0x0000001618167224 */ /* 0x020fe200078e02ff */
[----:B------:R-:W-:-:S03]  /*13d00*/  LOP3.LUT R3, R21, 0xfe0, R134, 0xf8, !PT ;  /* 0x00000fe015037812 */ /* 0x000fc600078ef886 */
[----:B-1----:R-:W-:Y:S01]  /*13d10*/  VIADD R20, R0, 0x10 ;  /* 0x0000001000147836 */ /* 0x002fe20000000000 */
        /* <DEDUP_REMOVED lines=13> */
[----:B---3--:R-:W-:Y:S04]  /*13df0*/  @!P2 ST.E.128 desc[UR4][R2.64+0x800], R12 ;  /* 0x0008000c0200a985 */ /* 0x008fe8000c101d04 */
[----:B----4-:R1:W-:Y:S02]  /*13e00*/  @!P1 ST.E.128 desc[UR4][R2.64+0x1000], R8 ;  /* 0x0010000802009985 */ /* 0x0103e4000c101d04 */
[----:B-1----:R-:W-:Y:S05]  /*13e10*/  @P4 RET.REL.NODEC R148 `(_ZN5flash24flash_fwd_splitkv_kernelI23Flash_fwd_kernel_traitsILi32ELi64ELi128ELi4ELb0ELb0EN7cutlass10bfloat16_tE19Flash_kernel_traitsILi32ELi64ELi128ELi4ES3_EELb0ELb1ELb0ELb0ELb0ELb1ELb1ELb1EEEvNS_16Flash_fwd_paramsE) ;  /* 0xfffffec094784950 */ /* 0x002fea0003c3ffff */
[----:B------:R-:W-:Y:S01]  /*13e20*/  MOV R149, 0x0 ;  /* 0x0000000000957802 */ /* 0x000fe20000000f00 */
[----:B------:R1:W-:Y:S03]  /*13e30*/  ST.E.128 desc[UR4][R2.64+0x1800], R4 ;  /* 0x0018000402007985 */ /* 0x0003e6000c101d04 */
[----:B-1----:R-:W-:Y:S05]  /*13e40*/  RET.REL.NODEC R148 `(_ZN5flash24flash_fwd_splitkv_kernelI23Flash_fwd_kernel_traitsILi32ELi64ELi128ELi4ELb0ELb0EN7cutlass10bfloat16_tE19Flash_kernel_traitsILi32ELi64ELi128ELi4ES3_EELb0ELb1ELb0ELb0ELb0ELb1ELb1ELb1EEEvNS_16Flash_fwd_paramsE) ;  /* 0xfffffec0946c7950 */ /* 0x002fea0003c3ffff */
.L_x_7729:
[----:B------:R-:W-:Y:S01]  /*13e50*/  MOV R4, 0x2 ;  /* 0x0000000200047802 */ /* 0x000fe20000000f00 */
[----:B------:R-:W-:Y:S01]  /*13e60*/  IMAD.MOV.U32 R3, RZ, RZ, 0x1f ;  /* 0x0000001fff037424 */ /* 0x000fe200078e00ff */
[----:B------:R-:W-:-:S07]  /*13e70*/  MOV R6, 0xffffffff ;  /* 0xffffffff00067802 */ /* 0x000fce0000000f00 */
[----:B-1---5:R-:W-:Y:S05]  /*13e80*/  WARPSYNC.COLLECTIVE R6, `(.L_x_7732) ;  /* 0x0000000006087348 */ /* 0x022fea0003c00000 */
[----:B------:R2:W3:Y:S02]  /*13e90*/  SHFL.BFLY P0, R10, R166, R4, R3 ;  /* 0x0c000004a60a7389 */ /* 0x0004e40000000003 */
[----:B-123-5:R-:W-:Y:S05]  /*13ea0*/  ENDCOLLECTIVE ;  /* 0x000000000000791b */ /* 0x02efea0003800000 */
.L_x_7732:
[----:B------:R-:W-:Y:S02]  /*13eb0*/  IMAD.MOV.U32 R7, RZ, RZ, R10 ;  /* 0x000000ffff077224 */ /* 0x000fe400078e000a */
[----:B------:R-:W-:Y:S02]  /*13ec0*/  IMAD.MOV.U32 R4, RZ, RZ, 0x1 ;  /* 0x00000001ff047424 */ /* 0x000fe400078e00ff */
[----:B------:R-:W-:-:S05]  /*13ed0*/  FADD.FTZ R8, R7, R166 ;  /* 0x000000a607087221 */ /* 0x000fca0000010000 */
[----:B------:R-:W-:-:S07]  /*13ee0*/  MOV R166, R8 ;  /* 0x0000000800a67202 */ /* 0x000fce0000000f00 */
[----:B------:R-:W-:Y:S05]  /*13ef0*/  WARPSYNC.COLLECTIVE R6, `(.L_x_7733) ;  /* 0x0000000006087348 */ /* 0x000fea0003c00000 */
[----:B------:R1:W2:Y:S02]  /*13f00*/  SHFL.BFLY P0, R10, R166, R4, R3 ;  /* 0x0c000004a60a7389 */ /* 0x0002a40000000003 */
[----:B-12---:R-:W-:Y:S05]  /*13f10*/  ENDCOLLECTIVE ;  /* 0x000000000000791b */ /* 0x006fea0003800000 */
.L_x_7733:
[----:B------:R-:W-:Y:S01]  /*13f20*/  MOV R166, R165 ;  /* 0x000000a500a67202 */ /* 0x000fe20000000f00 */
[----:B------:R-:W-:Y:S01]  /*13f30*/  IMAD.MOV.U32 R4, RZ, RZ, 0x2 ;  /* 0x00000002ff047424 */ /* 0x000fe200078e00ff */
[----:B------:R-:W-:-:S07]  /*13f40*/  MOV R7, R10 ;  /* 0x0000000a00077202 */ /* 0x000fce0000000f00 */
[----:B------:R-:W-:Y:S05]  /*13f50*/  WARPSYNC.COLLECTIVE R6, `(.L_x_7734) ;  /* 0x0000000006087348 */ /* 0x000fea0003c00000 */
[----:B------:R1:W2:Y:S02]  /*13f60*/  SHFL.BFLY P0, R10, R166, R4, R3 ;  /* 0x0c000004a60a7389 */ /* 0x0002a40000000003 */
[----:B-12---:R-:W-:Y:S05]  /*13f70*/  ENDCOLLECTIVE ;  /* 0x000000000000791b */ /* 0x006fea0003800000 */
.L_x_7734:
[----:B------:R-:W-:Y:S01]  /*13f80*/  FADD.FTZ R11, R8, R7 ;  /* 0x00000007080b7221 */ /* 0x000fe20000010000 */
[----:B------:R-:W-:Y:S01]  /*13f90*/  FADD.FTZ R9, R10, R165 ;  /* 0x000000a50a097221 */ /* 0x000fe20000010000 */
[----:B------:R-:W-:-:S04]  /*13fa0*/  MOV R4, 0x1 ;  /* 0x0000000100047802 */ /* 0x000fc80000000f00 */
[----:B------:R-:W-:-:S07]  /*13fb0*/  MOV R166, R9 ;  /* 0x0000000900a67202 */ /* 0x000fce0000000f00 */
[----:B------:R-:W-:Y:S05]  /*13fc0*/  WARPSYNC.COLLECTIVE R6, `(.L_x_7735) ;  /* 0x0000000006087348 */ /* 0x000fea0003c00000 */
[----:B------:R1:W2:Y:S02]  /*13fd0*/  SHFL.BFLY P0, R10, R166, R4, R3 ;  /* 0x0c000004a60a7389 */ /* 0x0002a40000000003 */
[----:B-12---:R-:W-:Y:S05]  /*13fe0*/  ENDCOLLECTIVE ;  /* 0x000000000000791b */ /* 0x006fea0003800000 */
.L_x_7735:
[----:B------:R-:W-:Y:S05]  /*13ff0*/  BRA `(.L_x_7736) ;  /* 0xfffffff400c07947 */ /* 0x000fea000383ffff */
.L_x_7737:
        /* <DEDUP_REMOVED lines=16> */
.L_x_10307:


//--------------------- .text._ZN5flash24flash_fwd_splitkv_kernelI23Flash_fwd_kernel_traitsILi32ELi64ELi128ELi4ELb0ELb0EN7cutlass10bfloat16_tE19Flash_kernel_traitsILi32ELi64ELi128ELi4ES3_EELb0ELb0ELb0ELb1ELb1ELb0ELb0ELb0EEEvNS_16Flash_fwd_paramsE --------------------------
	.section	.text._ZN5flash24flash_fwd_splitkv_kernelI23Flash_fwd_kernel_traitsILi32ELi64ELi128ELi4ELb0ELb0EN7cutlass10bfloat16_tE19Flash_kernel_traitsILi32ELi64ELi128ELi4ES3_EELb0ELb0ELb0ELb1ELb1ELb0ELb0ELb0EEEvNS_16Flash_fwd_paramsE,"ax",@progbits
	.align	128
        .global         _ZN5flash24flash_fwd_splitkv_kernelI23Flash_fwd_kernel_traitsILi32ELi64ELi128ELi4ELb0ELb0EN7cutlass10bfloat16_tE19Flash_kernel_traitsILi32ELi64ELi128ELi4ES3_EELb0ELb0ELb0ELb1ELb1ELb0ELb0ELb0EEEvNS_16Flash_fwd_paramsE
        .type           _ZN5flash24flash_fwd_splitkv_kernelI23Flash_fwd_kernel_traitsILi32ELi64ELi128ELi4ELb0ELb0EN7cutlass10bfloat16_tE19Flash_kernel_traitsILi32ELi64ELi128ELi4ES3_EELb0ELb0ELb0ELb1ELb1ELb0ELb0ELb0EEEvNS_16Flash_fwd_paramsE,@function
        .size           _ZN5flash24flash_fwd_splitkv_kernelI23Flash_fwd_kernel_traitsILi32ELi64ELi128ELi4ELb0ELb0EN7cutlass10bfloat16_tE19Flash_kernel_traitsILi32ELi64ELi128ELi4ES3_EELb0ELb0ELb0ELb1ELb1ELb0ELb0ELb0EEEvNS_16Flash_fwd_paramsE,(.L_x_10308 - _ZN5flash24flash_fwd_splitkv_kernelI23Flash_fwd_kernel_traitsILi32ELi64ELi128ELi4ELb0ELb0EN7cutlass10bfloat16_tE19Flash_kernel_traitsILi32ELi64ELi128ELi4ES3_EELb0ELb0ELb0ELb1ELb1ELb0ELb0ELb0EEEvNS_16Flash_fwd_paramsE)
        .other          _ZN5flash24flash_fwd_splitkv_kernelI23Flash_fwd_kernel_traitsILi32ELi64ELi128ELi4ELb0ELb0EN7cutlass10bfloat16_tE19Flash_kernel_traitsILi32ELi64ELi128ELi4ES3_EELb0ELb0ELb0ELb1ELb1ELb0ELb0ELb0EEEvNS_16Flash_fwd_paramsE,@"STO_CUDA_ENTRY STV_DEFAULT"
_ZN5flash24flash_fwd_splitkv_kernelI23Flash_fwd_kernel_traitsILi32ELi64ELi128ELi4ELb0ELb0EN7cutlass10bfloat16_tE19Flash_kernel_traitsILi32ELi64ELi128ELi4ES3_EELb0ELb0ELb0ELb1ELb1ELb0ELb0ELb0EEEvNS_16Flash_fwd_paramsE:
.text._ZN5flash24flash_fwd_splitkv_kernelI23Flash_fwd_kernel_traitsILi32ELi64ELi128ELi4ELb0ELb0EN7cutlass10bfloat16_tE19Flash_kernel_traitsILi32ELi64ELi128ELi4ES3_EELb0ELb0ELb0ELb1ELb1ELb0ELb0ELb0EEEvNS_16Flash_fwd_paramsE:
[----:B------:R-:W-:Y:S01]  /*0000*/  LDC R1, c[0x0][0x37c] ;  /* 0x0000df00ff017b82 */ /* 0x000fe20000000800 */
[----:B------:R-:W1:Y:S07]  /*0010*/  S2R R151, SR_CTAID.X ;  /* 0x0000000000977919 */ /* 0x000e6e0000002500 */
[----:B------:R-:W2:Y:S01]  /*0020*/  LDC.64 R2, c[0x0][0x348] ;  /* 0x0000d200ff027b82 */ /* 0x000ea20000000a00 */
[----:B------:R-:W-:Y:S01]  /*0030*/  BSSY.RECONVERGENT B2, `(.L_x_7738) ;  /* 0x0000005000027945 */ /* 0x000fe20003800200 */
[----:B------:R-:W-:Y:S01]  /*0040*/  MOV R148, 0x80 ;  /* 0x0000008000947802 */ /* 0x000fe20000000f00 */
[----:B------:R-:W3:Y:S01]  /*0050*/  S2R R150, SR_CTAID.Y ;  /* 0x0000000000967919 */ /* 0x000ee20000002600 */
[----:B------:R-:W4:Y:S05]  /*0060*/  S2R R149, SR_CTAID.Z ;  /* 0x0000000000957919 */ /* 0x000f2a0000002700 */
[----:B-1234-:R-:W-:Y:S05]  /*0070*/  CALL.REL.NOINC `($_ZN5flash24flash_fwd_splitkv_kernelI23Flash_fwd_kernel_traitsILi32ELi64ELi128ELi4ELb0ELb0EN7cutlass10bfloat16_tE19Flash_kernel_traitsILi32ELi64ELi128ELi4ES3_EELb0ELb0ELb0ELb1ELb1ELb0ELb0ELb0EEEvNS_16Flash_fwd_paramsE$_ZN5flash30compute_attn_1rowblock_splitkvI23Flash_fwd_kernel_traitsILi32ELi64ELi128ELi4ELb0ELb0EN7cutlass10bfloat16_tE19Flash_kernel_traitsILi32ELi64ELi128ELi4ES3_EELb0ELb0ELb0ELb1ELb1ELb0ELb0ELb0ENS_16Flash_fwd_paramsEEEvRKT8_iiiii) ;  /* 0x0000000000087944 */ /* 0x01efea0003c00000 */
[----:B------:R-:W-:Y:S05]  /*0080*/  BSYNC.RECONVERGENT B2 ;  /* 0x0000000000027941 */ /* 0x000fea0003800200 */
.L_x_7738:
[----:B------:R-:W-:Y:S05]  /*0090*/  EXIT ;  /* 0x000000000000794d */ /* 0x000fea0003800000 */
        .type           $_ZN5flash24flash_fwd_splitkv_kernelI23Flash_fwd_kernel_traitsILi32ELi64ELi128ELi4ELb0ELb0EN7cutlass10bfloat16_tE19Flash_kernel_traitsILi32ELi64ELi128ELi4ES3_EELb0ELb0ELb0ELb1ELb1ELb0ELb0ELb0EEEvNS_16Flash_fwd_paramsE$_ZN5flash30compute_attn_1rowblock_splitkvI23Flash_fwd_kernel_traitsILi32ELi64ELi128ELi4ELb0ELb0EN7cutlass10bfloat16_tE19Flash_kernel_traitsILi32ELi64ELi128ELi4ES3_EELb0ELb0ELb0ELb1ELb1ELb0ELb0ELb0ENS_16Flash_fwd_paramsEEEvRKT8_iiiii,@function
        .size           $_ZN5flash24flash_fwd_splitkv_kernelI23Flash_fwd_kernel_traitsILi32ELi64ELi128ELi4ELb0ELb0EN7cutlass10bfloat16_tE19Flash_kernel_traitsILi32ELi64ELi128ELi4ES3_EELb0ELb0ELb0ELb1ELb1ELb0ELb0ELb0EEEvNS_16Flash_fwd_paramsE$_ZN5flash30compute_attn_1rowblock_splitkvI23Flash_fwd_kernel_traitsILi32ELi64ELi128ELi4ELb0ELb0EN7cutlass10bfloat16_tE19Flash_kernel_traitsILi32ELi64ELi128ELi4ES3_EELb0ELb0ELb0ELb1ELb1ELb0ELb0ELb0ENS_16Flash_fwd_paramsEEEvRKT8_iiiii,(.L_x_10308 - $_ZN5flash24flash_fwd_splitkv_kernelI23Flash_fwd_kernel_traitsILi32ELi64ELi128ELi4ELb0ELb0EN7cutlass10bfloat16_tE19Flash_kernel_traitsILi32ELi64ELi128ELi4ES3_EELb0ELb0ELb0ELb1ELb1ELb0ELb0ELb0EEEvNS_16Flash_fwd_paramsE$_ZN5flash30compute_attn_1rowblock_splitkvI23Flash_fwd_kernel_traitsILi32ELi64ELi128ELi4ELb0ELb0EN7cutlass10bfloat16_tE19Flash_kernel_traitsILi32ELi64ELi128ELi4ES3_EELb0ELb0ELb0ELb1ELb1ELb0ELb0ELb0ENS_16Flash_fwd_paramsEEEvRKT8_iiiii)
$_ZN5flash24flash_fwd_splitkv_kernelI23Flash_fwd_kernel_traitsILi32ELi64ELi128ELi4ELb0ELb0EN7cutlass10bfloat16_tE19Flash_kernel_traitsILi32ELi64ELi128ELi4ES3_EELb0ELb0ELb0ELb1ELb1ELb0ELb0ELb0EEEvNS_16Flash_fwd_paramsE$_ZN5flash30compute_attn_1rowblock_splitkvI23Flash_fwd_kernel_traitsILi32ELi64ELi128ELi4ELb0ELb0EN7cutlass10bfloat16_tE19Flash_kernel_traitsILi32ELi64ELi128ELi4ES3_EELb0ELb0ELb0ELb1ELb1ELb0ELb0ELb0ENS_16Flash_fwd_paramsEEEvRKT8_iiiii:
        /* <DEDUP_REMOVED lines=19> */
[----:B--2---:R-:W-:-:S04]  /*01d0*/  ISETP.NE.U32.AND P0, PT, R4, RZ, PT ;  /* 0x000000ff0400720c */ /* 0x004fc80003f05070 */
[----:B------:R-:W-:Y:S01]  /*01e0*/  ISETP.NE.AND.EX P0, PT, R5, RZ, PT, P0 ;  /* 0x000000ff0500720c */ /* 0x000fe20003f05300 */
[----:B------:R-:W-:-:S12]  /*01f0*/  IMAD.MOV.U32 R5, RZ, RZ, RZ ;  /* 0x000000ffff057224 */ /* 0x000fd800078e00ff */
[----:B------:R-:W-:Y:S05]  /*0200*/  @!P0 BRA `(.L_x_7742) ;  /* 0x0000000000048947 */ /* 0x000fea0003800000 */
[----:B------:R1:W5:Y:S02]  /*0210*/  LD.E R5, desc[UR4][R2.64+0xbc] ;  /* 0x0000bc0402057980 */ /* 0x000364000c101900 */
.L_x_7742:
[----:B------:R-:W-:Y:S05]  /*0220*/  BSYNC.RECONVERGENT B0 ;  /* 0x0000000000007941 */ /* 0x000fea0003800200 */
.L_x_7741:
[----:B-----5:R-:W-:Y:S02]  /*0230*/  IADD3 R5, PT, PT, R5, R7, -R8 ;  /* 0x0000000705057210 */ /* 0x020fe40007ffe808 */
.L_x_7740:
[----:B------:R-:W-:Y:S05]  /*0240*/  BSYNC.RECONVERGENT B1 ;  /* 0x0000000000017941 */ /* 0x000fea0003800200 */
.L_x_7739:
[----:B------:R-:W-:Y:S01]  /*0250*/  IMAD.SHL.U32 R0, R151, 0x40, RZ ;  /* 0x0000004097007824 */ /* 0x000fe200078e00ff */
[----:B------:R-:W-:Y:S01]  /*0260*/  MOV R10, R148 ;  /* 0x00000094000a7202 */ /* 0x000fe20000000f00 */
[----:B------:R-:W-:-:S03]  /*0270*/  IMAD.MOV.U32 R11, RZ, RZ, 0x0 ;  /* 0x00000000ff0b7424 */ /* 0x000fc600078e00ff */
[----:B-----5:R-:W-:-:S13]  /*0280*/  ISETP.GT.AND P0, PT, R156, R0, PT ;  /* 0x000000009c00720c */ /* 0x020fda0003f04270 */
[----:B-1----:R-:W-:Y:S05]  /*0290*/  @!P0 RET.REL.NODEC R10 `(_ZN5flash24flash_fwd_splitkv_kernelI23Flash_fwd_kernel_traitsILi32ELi64ELi128ELi4ELb0ELb0EN7cutlass10bfloat16_tE19Flash_kernel_traitsILi32ELi64ELi128ELi4ES3_EELb0ELb0ELb0ELb1ELb1ELb0ELb0ELb0EEEvNS_16Flash_fwd_paramsE) ;  /* 0xfffffffc0a588950 */ /* 0x002fea0003c3ffff */
        /* <DEDUP_REMOVED lines=18> */
[----:B------:R-:W-:-:S02]  /*03c0*/  IMAD.MOV.U32 R17, RZ, RZ, RZ ;  /* 0x000000ffff117224 */ /* 0x000fc400078e00ff */
[----:B-1----:R-:W-:-:S05]  /*03d0*/  IMAD.SHL.U32 R2, R128, 0x8, RZ ;  /* 0x0000000880027824 */ /* 0x002fca00078e00ff */
[----:B------:R-:W-:Y:S01]  /*03e0*/  LOP3.LUT R16, R2, 0x18, RZ, 0xc0, !PT ;  /* 0x0000001802107812 */ /* 0x000fe200078ec0ff */
[----:B--2---:R-:W-:-:S04]  /*03f0*/  IMAD R2, R9, R0, RZ ;  /* 0x0000000009027224 */ /* 0x004fc800078e02ff */
[----:B------:R-:W-:-:S05]  /*0400*/  IMAD.WIDE.U32 R16, R0, R8, R16 ;  /* 0x0000000800107225 */ /* 0x000fca00078e0010 */
[----:B------:R-:W-:Y:S01]  /*0410*/  IADD3 R17, PT, PT, R17, R2, RZ ;  /* 0x0000000211117210 */ /* 0x000fe20007ffe0ff */
[-C--:B---3--:R-:W-:Y:S02]  /*0420*/  IMAD R2, R15, R150.reuse, RZ ;  /* 0x000000960f027224 */ /* 0x088fe400078e02ff */
[----:B------:R-:W-:-:S04]  /*0430*/  IMAD.WIDE.U32 R14, R14, R150, R16 ;  /* 0x000000960e0e7225 */ /* 0x000fc800078e0010 */
[----:B------:R-:W-:Y:S01]  /*0440*/  IMAD.IADD R3, R15, 0x1, R2 ;  /* 0x000000010f037824 */ /* 0x000fe200078e0202 */
[----:B------:R-:W-:Y:S01]  /*0450*/  MOV R2, R14 ;  /* 0x0000000e00027202 */ /* 0x000fe20000000f00 */
[----:B----4-:R-:W-:-:S04]  /*0460*/  IMAD R5, R11, R149, RZ ;  /* 0x000000950b057224 */ /* 0x010fc800078e02ff */
[----:B------:R-:W-:-:S04]  /*0470*/  IMAD.WIDE.U32 R10, R10, R149, R2 ;  /* 0x000000950a0a7225 */ /* 0x000fc800078e0002 */
[----:B-----5:R-:W-:Y:S01]  /*0480*/  IMAD R149, R4, R150, R149 ;  /* 0x0000009604957224 */ /* 0x020fe200078e0295 */
[----:B------:R-:W-:-:S03]  /*0490*/  SHF.R.U32.HI R2, RZ, 0x2, R128 ;  /* 0x00000002ff027819 */ /* 0x000fc60000011680 */
[C-C-:B------:R-:W-:Y:S01]  /*04a0*/  IMAD R149, R156.reuse, R149, R0.reuse ;  /* 0x000000959c957224 */ /* 0x140fe200078e0200 */
[----:B------:R-:W-:Y:S01]  /*04b0*/  MOV R4, R10 ;  /* 0x0000000a00047202 */ /* 0x000fe20000000f00 */
[----:B------:R-:W-:Y:S01]  /*04c0*/  IMAD.IADD R10, R156, 0x1, -R0 ;  /* 0x000000019c0a7824 */ /* 0x000fe200078e0a00 */
[----:B------:R-:W-:Y:S01]  /*04d0*/  LOP3.LUT P2, R128, R128, 0x3, RZ, 0xc0, !PT ;  /* 0x0000000380807812 */ /* 0x000fe2000784c0ff */
[----:B------:R-:W-:Y:S01]  /*04e0*/  IMAD.IADD R5, R11, 0x1, R5 ;  /* 0x000000010b057824 */ /* 0x000fe200078e0205 */
[-C--:B------:R-:W-:Y:S01]  /*04f0*/  IADD3 R0, P0, PT, R149, R2.reuse, RZ ;  /* 0x0000000295007210 */ /* 0x080fe20007f1e0ff */
[----:B------:R-:W-:Y:S01]  /*0500*/  IMAD R3, R9, R2, RZ ;  /* 0x0000000209037224 */ /* 0x000fe200078e02ff */
[----:B------:R-:W-:Y:S01]  /*0510*/  ISETP.GE.OR P2, PT, R2, R10, P2 ;  /* 0x0000000a0200720c */ /* 0x000fe20001746670 */
[----:B------:R-:W-:Y:S01]  /*0520*/  IMAD.WIDE.U32 R4, R8, R2, R4 ;  /* 0x0000000208047225 */ /* 0x000fe200078e0004 */
[----:B------:R-:W-:Y:S02]  /*0530*/  LEA.HI.X.SX32 R149, R149, RZ, 0x1, P0 ;  /* 0x000000ff95957211 */ /* 0x000fe400000f0eff */
[----:B------:R-:W-:-:S02]  /*0540*/  LEA R12, P0, R0, R12, 0x2 ;  /* 0x0000000c000c7211 */ /* 0x000fc400078010ff */
[----:B------:R-:W-:Y:S02]  /*0550*/  IADD3 R2, PT, PT, R2, 0x20, RZ ;  /* 0x0000002002027810 */ /* 0x000fe40007ffe0ff */
[----:B------:R-:W-:Y:S02]  /*0560*/  LEA.HI.X R13, R0, R13, R149, 0x2, P0 ;  /* 0x0000000d000d7211 */ /* 0x000fe400000f1495 */
[----:B------:R-:W-:Y:S02]  /*0570*/  ISETP.GE.AND P0, PT, R2, R10, PT ;  /* 0x0000000a0200720c */ /* 0x000fe40003f06270 */
[----:B------:R-:W-:Y:S02]  /*0580*/  IADD3 R3, PT, PT, R5, R3, RZ ;  /* 0x0000000305037210 */ /* 0x000fe40007ffe0ff */
[----:B------:R-:W-:Y:S02]  /*0590*/  LEA R6, P1, R4, R6, 0x1 ;  /* 0x0000000604067211 */ /* 0x000fe400078208ff */
[----:B------:R-:W-:-:S02]  /*05a0*/  ISETP.NE.OR P0, PT, R128, RZ, P0 ;  /* 0x000000ff8000720c */ /* 0x000fc40000705670 */
[----:B------:R-:W-:Y:S02]  /*05b0*/  LEA.HI.X R7, R4, R7, R3, 0x1, P1 ;  /* 0x0000000704077211 */ /* 0x000fe400008f0c03 */
[----:B------:R-:W-:Y:S01]  /*05c0*/  LEA R4, P1, R8, R6, 0x6 ;  /* 0x0000000608047211 */ /* 0x000fe200078230ff */
[----:B------:R-:W-:-:S03]  /*05d0*/  @!P2 IMAD.MOV.U32 R0, RZ, RZ, 0x7f800000 ;  /* 0x7f800000ff00a424 */ /* 0x000fc600078e00ff */
[----:B------:R-:W-:Y:S01]  /*05e0*/  LEA.HI.X R5, R8, R7, R9, 0x6, P1 ;  /* 0x0000000708057211 */ /* 0x000fe200008f3409 */
[----:B------:R-:W-:Y:S01]  /*05f0*/  IMAD.MOV.U32 R2, RZ, RZ, R148 ;  /* 0x000000ffff027224 */ /* 0x000fe200078e0094 */
[----:B------:R-:W-:Y:S01]  /*0600*/  MOV R3, 0x0 ;  /* 0x0000000000037802 */ /* 0x000fe20000000f00 */
[----:B------:R-:W-:Y:S04]  /*0610*/  ST.E.128 desc[UR4][R6.64], RZ ;  /* 0x000000ff06007985 */ /* 0x000fe8000c101d04 */
[----:B------:R-:W-:Y:S04]  /*0620*/  ST.E.128 desc[UR4][R4.64], RZ ;  /* 0x000000ff04007985 */ /* 0x000fe8000c101d04 */
[----:B------:R1:W-:Y:S02]  /*0630*/  @!P2 ST.E desc[UR4][R12.64], R0 ;  /* 0x000000000c00a985 */ /* 0x0003e4000c101904 */
[----:B-1----:R-:W-:Y:S05]  /*0640*/  @P0 RET.REL.NODEC R2 `(_ZN5flash24flash_fwd_splitkv_kernelI23Flash_fwd_kernel_traitsILi32ELi64ELi128ELi4ELb0ELb0EN7cutlass10bfloat16_tE19Flash_kernel_traitsILi32ELi64ELi128ELi4ES3_EELb0ELb0ELb0ELb1ELb1ELb0ELb0ELb0EEEvNS_16Flash_fwd_paramsE) ;  /* 0xfffffff8026c0950 */ /* 0x002fea0003c3ffff */
[----:B------:R-:W-:Y:S02]  /*0650*/  MOV R0, 0x7f800000 ;  /* 0x7f80000000007802 */ /* 0x000fe40000000f00 */
[----:B------:R-:W-:-:S03]  /*0660*/  MOV R149, 0x0 ;  /* 0x0000000000957802 */ /* 0x000fc60000000f00 */
[----:B------:R1:W-:Y:S02]  /*0670*/  ST.E desc[UR4][R12.64+0x80], R0 ;  /* 0x000080000c007985 */ /* 0x0003e4000c101904 */
[----:B-1----:R-:W-:Y:S05]  /*0680*/  RET.REL.NODEC R148 `(_ZN5flash24flash_fwd_splitkv_kernelI23Flash_fwd_kernel_traitsILi32ELi64ELi128ELi4ELb0ELb0EN7cutlass10bfloat16_tE19Flash_kernel_traitsILi32ELi64ELi128ELi4ES3_EELb0ELb0ELb0ELb1ELb1ELb0ELb0ELb0EEEvNS_16Flash_fwd_paramsE) ;  /* 0xfffffff8945c7950 */ /* 0x002fea0003c3ffff */
.L_x_7743:
        /* <DEDUP_REMOVED lines=27> */
[----:B-1---5:R-:W-:Y:S01]  /*0840*/  IMAD.MOV R6, RZ, RZ, -R13 ;  /* 0x000000ffff067224 */ /* 0x022fe200078e0a0d */
        /* <DEDUP_REMOVED lines=76> */
.L_x_7745:
[----:B------:R-:W1:Y:S04]  /*0d10*/  LD.E R7, desc[UR4][R2.64+0x68] ;  /* 0x0000680402077980 */ /* 0x000e68000c101900 */
[----:B------:R-:W2:Y:S04]  /*0d20*/  LD.E.64 R108, desc[UR4][R2.64+0x38] ;  /* 0x00003804026c7980 */ /* 0x000ea8000c101b00 */
[----:B------:R-:W3:Y:S04]  /*0d30*/  LD.E.64 R16, desc[UR4][R2.64+0x20] ;  /* 0x0000200402107980 */ /* 0x000ee8000c101b00 */
[----:B------:R-:W4:Y:S04]  /*0d40*/  LD.E.64 R112, desc[UR4][R2.64+0x40] ;  /* 0x0000400402707980 */ /* 0x000f28000c101b00 */
[----:B------:R-:W4:Y:S04]  /*0d50*/  LD.E.64 R14, desc[UR4][R2.64+0x50] ;  /* 0x00005004020e7980 */ /* 0x000f28000c101b00 */
[----:B------:R-:W4:Y:S04]  /*0d60*/  LD.E.64 R12, desc[UR4][R2.64+0x28] ;  /* 0x00002804020c7980 */ /* 0x000f28000c101b00 */
[----:B------:R1:W5:Y:S01]  /*0d70*/  LD.E.64 R26, desc[UR4][R2.64+0x58] ;  /* 0x00005804021a7980 */ /* 0x000362000c101b00 */
[----:B------:R-:W-:Y:S01]  /*0d80*/  IMAD.MOV.U32 R18, RZ, RZ, RZ ;  /* 0x000000ffff127224 */ /* 0x000fe200078e00ff */
[----:B------:R-:W-:-:S02]  /*0d90*/  LEA R111, R110, 0xffffff80, 0x7 ;  /* 0xffffff806e6f7811 */ /* 0x000fc400078e38ff */
[----:B------:R-:W-:Y:S02]  /*0da0*/  CS2R R158, SRZ ;  /* 0x00000000009e7805 */ /* 0x000fe4000001ff00 */
[-C--:B-1----:R-:W-:Y:S02]  /*0db0*/  IABS R4, R7.reuse ;  /* 0x0000000700047213 */ /* 0x082fe40000000000 */
[----:B------:R-:W-:Y:S02]  /*0dc0*/  IABS R10, R7 ;  /* 0x00000007000a7213 */ /* 0x000fe40000000000 */
[----:B------:R-:W1:Y:S01]  /*0dd0*/  I2F.RP R0, R4 ;  /* 0x0000000400007306 */ /* 0x000e620000209400 */
[----:B--2---:R-:W-:Y:S01]  /*0de0*/  IMAD R9, R109, R8, RZ ;  /* 0x000000086d097224 */ /* 0x004fe200078e02ff */
[----:B------:R-:W-:-:S06]  /*0df0*/  IADD3 R10, PT, PT, RZ, -R10, RZ ;  /* 0x8000000aff0a7210 */ /* 0x000fcc0007ffe0ff */
[----:B-1----:R-:W1:Y:S02]  /*0e00*/  MUFU.RCP R0, R0 ;  /* 0x0000000000007308 */ /* 0x002e640000001000 */
[----:B-1----:R-:W-:-:S06]  /*0e10*/  IADD3 R0, PT, PT, R0, 0xffffffe, RZ ;  /* 0x0ffffffe00007810 */ /* 0x002fcc0007ffe0ff */
[----:B------:R-:W1:Y:S02]  /*0e20*/  F2I.FTZ.U32.TRUNC.NTZ R19, R0 ;  /* 0x0000000000137305 */ /* 0x000e64000021f000 */
[----:B-1----:R-:W-:-:S05]  /*0e30*/  IADD3 R0, PT, PT, RZ, -R19, RZ ;  /* 0x80000013ff007210 */ /* 0x002fca0007ffe0ff */
[----:B------:R-:W-:Y:S01]  /*0e40*/  IMAD R5, R0, R4, RZ ;  /* 0x0000000400057224 */ /* 0x000fe200078e02ff */
[----:B------:R-:W-:-:S03]  /*0e50*/  IABS R0, R149 ;  /* 0x0000009500007213 */ /* 0x000fc60000000000 */
[----:B------:R-:W-:-:S04]  /*0e60*/  IMAD.HI.U32 R5, R19, R5, R18 ;  /* 0x0000000513057227 */ /* 0x000fc800078e0012 */
[----:B------:R-:W-:-:S04]  /*0e70*/  IMAD.WIDE.U32 R18, R108, R8, RZ ;  /* 0x000000086c127225 */ /* 0x000fc800078e00ff */
[----:B------:R-:W-:-:S04]  /*0e80*/  IMAD.HI.U32 R5, R5, R0, RZ ;  /* 0x0000000005057227 */ /* 0x000fc800078e00ff */
[----:B------:R-:W-:Y:S01]  /*0e90*/  IMAD R10, R5, R10, R0 ;  /* 0x0000000a050a7224 */ /* 0x000fe200078e0200 */
[----:B------:R-:W-:-:S04]  /*0ea0*/  SHF.R.S32.HI R0, RZ, 0x1f, R8 ;  /* 0x0000001fff007819 */ /* 0x000fc80000011408 */
[----:B------:R-:W-:Y:S01]  /*0eb0*/  ISETP.GT.U32.AND P1, PT, R4, R10, PT ;  /* 0x0000000a0400720c */ /* 0x000fe20003f24070 */
[----:B------:R-:W-:-:S05]  /*0ec0*/  IMAD R9, R108, R0, R9 ;  /* 0x000000006c097224 */ /* 0x000fca00078e0209 */
[----:B------:R-:W-:Y:S01]  /*0ed0*/  IADD3 R19, PT, PT, R19, R9, RZ ;  /* 0x0000000913137210 */ /* 0x000fe20007ffe0ff */
[----:B---3-5:R-:W-:-:S06]  /*0ee0*/  IMAD R9, R17, R6, RZ ;  /* 0x0000000611097224 */ /* 0x028fcc00078e02ff */
[----:B------:R-:W-:Y:S01]  /*0ef0*/  @!P1 IMAD.IADD R10, R10, 0x1, -R4 ;  /* 0x000000010a0a9824 */ /* 0x000fe200078e0a04 */
[----:B------:R-:W-:Y:S02]  /*0f00*/  @!P1 IADD3 R5, PT, PT, R5, 0x1, RZ ;  /* 0x0000000105059810 */ /* 0x000fe40007ffe0ff */
        /* <DEDUP_REMOVED lines=8> */
[----:B------:R-:W-:Y:S02]  /*0f90*/  IMAD.IADD R17, R17, 0x1, R9 ;  /* 0x0000000111117824 */ /* 0x000fe400078e0209 */
[----:B------:R-:W-:Y:S01]  /*0fa0*/  MOV R10, R5 ;  /* 0x00000005000a7202 */ /* 0x000fe20000000f00 */
[----:B----4-:R-:W-:Y:S02]  /*0fb0*/  IMAD R5, R113, R8, RZ ;  /* 0x0000000871057224 */ /* 0x010fe400078e02ff */
[----:B------:R-:W-:-:S02]  /*0fc0*/  IMAD R9, R109, R111, RZ ;  /* 0x0000006f6d097224 */ /* 0x000fc400078e02ff */
[----:B------:R-:W-:-:S04]  /*0fd0*/  IMAD.WIDE.U32 R16, R108, R111, R16 ;  /* 0x0000006f6c107225 */ /* 0x000fc800078e0010 */
[----:B------:R-:W-:Y:S01]  /*0fe0*/  @!P0 IMAD.MOV R10, RZ, RZ, -R10 ;  /* 0x000000ffff0a8224 */ /* 0x000fe200078e0a0a */
[----:B------:R-:W-:Y:S01]  /*0ff0*/  @!P1 LOP3.LUT R10, RZ, R7, RZ, 0x33, !PT ;  /* 0x00000007ff0a9212 */ /* 0x000fe200078e33ff */
[C---:B------:R-:W-:Y:S01]  /*1000*/  IMAD R5, R112.reuse, R0, R5 ;  /* 0x0000000070057224 */ /* 0x040fe200078e0205 */
[----:B------:R-:W-:Y:S01]  /*1010*/  IADD3 R17, PT, PT, R17, R9, RZ ;  /* 0x0000000911117210 */ /* 0x000fe20007ffe0ff */
[----:B------:R-:W-:Y:S01]  /*1020*/  IMAD.WIDE.U32 R18, R112, R8, RZ ;  /* 0x0000000870127225 */ /* 0x000fe200078e00ff */
[----:B------:R-:W-:-:S03]  /*1030*/  SHF.R.S32.HI R8, RZ, 0x1f, R10 ;  /* 0x0000001fff087819 */ /* 0x000fc6000001140a */
[----:B------:R-:W-:Y:S01]  /*1040*/  IMAD R0, R13, R6, RZ ;  /* 0x000000060d007224 */ /* 0x000fe200078e02ff */
[----:B------:R-:W-:Y:S01]  /*1050*/  IADD3 R19, PT, PT, R19, R5, RZ ;  /* 0x0000000513137210 */ /* 0x000fe20007ffe0ff */
[-C--:B------:R-:W-:Y:S02]  /*1060*/  IMAD R5, R15, R10.reuse, RZ ;  /* 0x0000000a0f057224 */ /* 0x080fe400078e02ff */
        /* <DEDUP_REMOVED lines=8> */
[----:B------:R-:W-:Y:S01]  /*10f0*/  IMAD.MOV.U32 R13, RZ, RZ, R18 ;  /* 0x000000ffff0d7224 */ /* 0x000fe200078e0012 */
[----:B------:R-:W-:-:S02]  /*1100*/  MOV R10, RZ ;  /* 0x000000ff000a7202 */ /* 0x000fc40000000f00 */
.L_x_7746:
[----:B------:R-:W-:Y:S05]  /*1110*/  BSYNC.RECONVERGENT B0 ;  /* 0x0000000000007941 */ /* 0x000fea0003800200 */
.L_x_7744:
[----:B------:R-:W2:Y:S04]  /*1120*/  LD.E.64 R24, desc[UR4][R2.64+0x18] ;  /* 0x0000180402187980 */ /* 0x000ea8000c101b00 */
[----:B------:R-:W3:Y:S04]  /*1130*/  LD.E.64 R20, desc[UR4][R2.64+0x48] ;  /* 0x0000480402147980 */ /* 0x000ee8000c101b00 */
[----:B------:R-:W4:Y:S04]  /*1140*/  LD.E.64 R22, desc[UR4][R2.64+0x30] ;  /* 0x0000300402167980 */ /* 0x000f28000c101b00 */
[----:B------:R-:W5:Y:S04]  /*1150*/  LD.E.64 R18, desc[UR4][R2.64+0x8] ;  /* 0x0000080402127980 */ /* 0x000f68000c101b00 */
[----:B------:R-:W5:Y:S04]  /*1160*/  LD.E.64 R8, desc[UR4][R2.64] ;  /* 0x0000000402087980 */ /* 0x000f68000c101b00 */
[----:B------:R-:W5:Y:S01]  /*1170*/  LD.E.64 R4, desc[UR4][R2.64+0x10] ;  /* 0x0000100402047980 */ /* 0x000f62000c101b00 */
[----:B------:R-:W-:Y:S01]  /*1180*/  IABS R15, R7 ;  /* 0x00000007000f7213 */ /* 0x000fe20000000000 */
[----:B------:R-:W-:Y:S01]  /*1190*/  IMAD.MOV.U32 R28, RZ, RZ, RZ ;  /* 0x000000ffff1c7224 */ /* 0x000fe200078e00ff */
[----:B------:R-:W-:Y:S01]  /*11a0*/  IABS R16, R149 ;  /* 0x0000009500107213 */ /* 0x000fe20000000000 */
[----:B------:R-:W-:Y:S01]  /*11b0*/  IMAD.SHL.U32 R135, R128, 0x8, RZ ;  /* 0x0000000880877824 */ /* 0x000fe200078e00ff */
[----:B------:R-:W1:Y:S01]  /*11c0*/  I2F.RP R14, R15 ;  /* 0x0000000f000e7306 */ /* 0x000e620000209400 */
[----:B------:R-:W-:Y:S01]  /*11d0*/  IABS R17, R7 ;  /* 0x0000000700117213 */ /* 0x000fe20000000000 */
[----:B------:R-:W-:Y:S01]  /*11e0*/  IMAD R10, R10, R112, RZ ;  /* 0x000000700a0a7224 */ /* 0x000fe200078e02ff */
[----:B------:R-:W1:Y:S01]  /*11f0*/  S2UR UR6, SR_CgaCtaId ;  /* 0x00000000000679c3 */ /* 0x000e620000008800 */
[C---:B------:R-:W-:Y:S01]  /*1200*/  LOP3.LUT R157, R135.reuse, 0x18, RZ, 0xc0, !PT ;  /* 0x00000018879d7812 */ /* 0x040fe200078ec0ff */
[----:B------:R-:W-:Y:S01]  /*1210*/  IMAD.MOV.U32 R147, RZ, RZ, RZ ;  /* 0x000000ffff937224 */ /* 0x000fe200078e00ff */
[----:B------:R-:W-:Y:S01]  /*1220*/  LOP3.LUT R155, R135, 0xc0, RZ, 0xc0, !PT ;  /* 0x000000c0879b7812 */ /* 0x000fe200078ec0ff */
[----:B------:R-:W-:Y:S01]  /*1230*/  IMAD.MOV R17, RZ, RZ, -R17 ;  /* 0x000000ffff117224 */ /* 0x000fe200078e0a11 */
[----:B------:R-:W-:Y:S01]  /*1240*/  SHF.R.U32.HI R146, RZ, 0x2, R128 ;  /* 0x00000002ff927819 */ /* 0x000fe20000011680 */
[----:B------:R-:W-:Y:S01]  /*1250*/  IMAD R10, R11, R113, R10 ;  /* 0x000000710b0a7224 */ /* 0x000fe200078e020a */
[--C-:B------:R-:W-:Y:S01]  /*1260*/  LOP3.LUT R155, R155, 0x18, R128.reuse, 0xf8, !PT ;  /* 0x000000189b9b7812 */ /* 0x100fe200078ef880 */
[----:B------:R-:W-:Y:S01]  /*1270*/  UMOV UR7, 0x400 ;  /* 0x0000040000077882 */ /* 0x000fe20000000000 */
[C---:B------:R-:W-:Y:S01]  /*1280*/  IMAD.SHL.U32 R140, R108.reuse, 0x40, RZ ;  /* 0x000000406c8c7824 */ /* 0x040fe200078e00ff */
[----:B------:R-:W-:Y:S01]  /*1290*/  SHF.L.U64.HI R141, R108, 0x6, R109 ;  /* 0x000000066c8d7819 */ /* 0x000fe2000001026d */
[----:B------:R-:W-:Y:S01]  /*12a0*/  IMAD.SHL.U32 R119, R128, 0x20, RZ ;  /* 0x0000002080777824 */ /* 0x000fe200078e00ff */
[----:B-1----:R-:W1:Y:S01]  /*12b0*/  MUFU.RCP R14, R14 ;  /* 0x0000000e000e7308 */ /* 0x002e620000001000 */
[----:B------:R-:W-:Y:S01]  /*12c0*/  LOP3.LUT R162, R155, R157, RZ, 0x3c, !PT ;  /* 0x0000009d9ba27212 */ /* 0x000fe200078e3cff */
[----:B------:R-:W-:Y:S01]  /*12d0*/  IMAD.SHL.U32 R138, R112, 0x40, RZ ;  /* 0x00000040708a7824 */ /* 0x000fe200078e00ff */
[----:B------:R-:W-:Y:S01]  /*12e0*/  SHF.R.U32.HI R132, RZ, 0x1, R128 ;  /* 0x00000001ff847819 */ /* 0x000fe20000011680 */
[----:B------:R-:W-:Y:S01]  /*12f0*/  IMAD.SHL.U32 R130, R128, 0x4, RZ ;  /* 0x0000000480827824 */ /* 0x000fe200078e00ff */
[----:B------:R-:W-:Y:S01]  /*1300*/  SHF.L.U64.HI R139, R112, 0x6, R113 ;  /* 0x00000006708b7819 */ /* 0x000fe20000010271 */
[----:B------:R-:W-:Y:S01]  /*1310*/  IMAD.SHL.U32 R142, R108, 0x20, RZ ;  /* 0x000000206c8e7824 */ /* 0x000fe200078e00ff */
[----:B------:R-:W-:-:S02]  /*1320*/  MOV R117, 0x20 ;  /* 0x0000002000757802 */ /* 0x000fc40000000f00 */
[----:B------:R-:W-:Y:S02]  /*1330*/  LOP3.LUT R118, R130, 0x18, RZ, 0xc0, !PT ;  /* 0x0000001882767812 */ /* 0x000fe400078ec0ff */
[-C--:B------:R-:W-:Y:S01]  /*1340*/  LOP3.LUT R159, R159, R158.reuse, RZ, 0x3c, !PT ;  /* 0x0000009e9f9f7212 */ /* 0x080fe200078e3cff */
[----:B------:R-:W-:Y:S01]  /*1350*/  ULEA UR6, UR6, UR7, 0x18 ;  /* 0x0000000706067291 */ /* 0x000fe2000f8ec0ff */
[----:B------:R-:W-:Y:S02]  /*1360*/  SHF.L.U64.HI R143, R108, 0x5, R109 ;  /* 0x000000056c8f7819 */ /* 0x000fe4000001026d */
[C---:B------:R-:W-:Y:S01]  /*1370*/  LOP3.LUT R158, R159.reuse, R158, RZ, 0x3c, !PT ;  /* 0x0000009e9f9e7212 */ /* 0x040fe200078e3cff */
[----:B-1----:R-:W-:Y:S02]  /*1380*/  VIADD R14, R14, 0xffffffe ;  /* 0x0ffffffe0e0e7836 */ /* 0x002fe40000000000 */
[----:B------:R-:W-:Y:S01]  /*1390*/  IMAD.U32 R129, RZ, RZ, UR6 ;  /* 0x00000006ff817e24 */ /* 0x000fe2000f8e00ff */
[----:B------:R-:W-:Y:S01]  /*13a0*/  LOP3.LUT R159, R159, R158, RZ, 0x3c, !PT ;  /* 0x0000009e9f9f7212 */ /* 0x000fe200078e3cff */
[----:B------:R-:W1:Y:S02]  /*13b0*/  F2I.FTZ.U32.TRUNC.NTZ R29, R14 ;  /* 0x0000000e001d7305 */ /* 0x000e64000021f000 */
[----:B-1----:R-:W-:-:S04]  /*13c0*/  IMAD.MOV R14, RZ, RZ, -R29 ;  /* 0x000000ffff0e7224 */ /* 0x002fc800078e0a1d */
[----:B------:R-:W-:-:S04]  /*13d0*/  IMAD R14, R14, R15, RZ ;  /* 0x0000000f0e0e7224 */ /* 0x000fc800078e02ff */
[----:B------:R-:W-:-:S06]  /*13e0*/  IMAD.HI.U32 R14, R29, R14, R28 ;  /* 0x0000000e1d0e7227 */ /* 0x000fcc00078e001c */
[----:B------:R-:W-:-:S04]  /*13f0*/  IMAD.HI.U32 R14, R14, R16, RZ ;  /* 0x000000100e0e7227 */ /* 0x000fc800078e00ff */
[----:B------:R-:W-:-:S05]  /*1400*/  IMAD R16, R14, R17, R16 ;  /* 0x000000110e107224 */ /* 0x000fca00078e0210 */
[----:B------:R-:W-:-:S13]  /*1410*/  ISETP.GT.U32.AND P2, PT, R15, R16, PT ;  /* 0x000000100f00720c */ /* 0x000fda0003f44070 */
[----:B------:R-:W-:Y:S02]  /*1420*/  @!P2 IMAD.IADD R16, R16, 0x1, -R15 ;  /* 0x000000011010a824 */ /* 0x000fe400078e0a0f */
[----:B------:R-:W-:-:S03]  /*1430*/  @!P2 VIADD R14, R14, 0x1 ;  /* 0x000000010e0ea836 */ /* 0x000fc60000000000 */
[----:B------:R-:W-:Y:S02]  /*1440*/  ISETP.GE.U32.AND P3, PT, R16, R15, PT ;  /* 0x0000000f1000720c */ /* 0x000fe40003f66070 */
[----:B------:R-:W-:Y:S02]  /*1450*/  LOP3.LUT R15, R149, R7, RZ, 0x3c, !PT ;  /* 0x00000007950f7212 */ /* 0x000fe400078e3cff */
[----:B------:R-:W-:Y:S01]  /*1460*/  IADD3 R16, P0, PT, R157, R13, RZ ;  /* 0x0000000d9d107210 */ /* 0x000fe20007f1e0ff */
[----:B------:R-:W-:Y:S01]  /*1470*/  IMAD.MOV.U32 R13, RZ, RZ, RZ ;  /* 0x000000ffff0d7224 */ /* 0x000fe200078e00ff */
[----:B------:R-:W-:Y:S02]  /*1480*/  ISETP.GE.AND P1, PT, R15, RZ, PT ;  /* 0x000000ff0f00720c */ /* 0x000fe40003f26270 */
[----:B------:R-:W-:Y:S01]  /*1490*/  IADD3.X R17, PT, PT, RZ, R12, RZ, P0, !PT ;  /* 0x0000000cff117210 */ /* 0x000fe200007fe4ff */
[----:B------:R-:W-:Y:S01]  /*14a0*/  IMAD.MOV.U32 R12, RZ, RZ, R157 ;  /* 0x000000ffff0c7224 */ /* 0x000fe200078e009d */
[----:B------:R-:W-:-:S03]  /*14b0*/  ISETP.NE.AND P0, PT, R7, RZ, PT ;  /* 0x000000ff0700720c */ /* 0x000fc60003f05270 */
[----:B------:R-:W-:Y:S02]  /*14c0*/  @P3 VIADD R14, R14, 0x1 ;  /* 0x000000010e0e3836 */ /* 0x000fe40000000000 */
[----:B------:R-:W-:-:S04]  /*14d0*/  IMAD.WIDE.U32 R16, R11, R112, R16 ;  /* 0x000000700b107225 */ /* 0x000fc800078e0010 */
[----:B------:R-:W-:Y:S02]  /*14e0*/  @!P1 IMAD.MOV R14, RZ, RZ, -R14 ;  /* 0x000000ffff0e9224 */ /* 0x000fe400078e0a0e */
[----:B------:R-:W-:Y:S02]  /*14f0*/  IMAD.IADD R17, R17, 0x1, R10 ;  /* 0x0000000111117824 */ /* 0x000fe400078e020a */
[----:B------:R-:W-:Y:S02]  /*1500*/  @!P0 LOP3.LUT R14, RZ, R7, RZ, 0x33, !PT ;  /* 0x00000007ff0e8212 */ /* 0x000fe400078e33ff */
[----:B------:R-:W-:Y:S02]  /*1510*/  IADD3 R144, P0, PT, R157, R6, RZ ;  /* 0x000000069d907210 */ /* 0x000fe40007f1e0ff */
[----:B------:R-:W-:Y:S01]  /*1520*/  SHF.R.S32.HI R10, RZ, 0x1f, R14 ;  /* 0x0000001fff0a7819 */ /* 0x000fe2000001140e */
[----:B------:R-:W-:Y:S02]  /*1530*/  IMAD R7, R27, R14, RZ ;  /* 0x0000000e1b077224 */ /* 0x000fe400078e02ff */
[----:B------:R-:W-:-:S04]  /*1540*/  IMAD.WIDE.U32 R14, R14, R26, R16 ;  /* 0x0000001a0e0e7225 */ /* 0x000fc800078e0010 */
[----:B------:R-:W-:Y:S02]  /*1550*/  IMAD R26, R10, R26, R7 ;  /* 0x0000001a0a1a7224 */ /* 0x000fe400078e0207 */
[----:B------:R-:W-:Y:S02]  /*1560*/  IMAD.X R145, RZ, RZ, R0, P0 ;  /* 0x000000ffff917224 */ /* 0x000fe400000e0600 */
[----:B------:R-:W-:Y:S02]  /*1570*/  IMAD R10, R109, R146, RZ ;  /* 0x000000926d0a7224 */ /* 0x000fe400078e02ff */
[----:B------:R-:W-:-:S05]  /*1580*/  IMAD.WIDE.U32 R144, R146, R108, R144 ;  /* 0x0000006c92907225 */ /* 0x000fca00078e0090 */
[----:B------:R-:W-:Y:S01]  /*1590*/  IADD3 R10, PT, PT, R145, R10, RZ ;  /* 0x0000000a910a7210 */ /* 0x000fe20007ffe0ff */
[-C--:B--2---:R-:W-:Y:S02]  /*15a0*/  IMAD R11, R25, R150.reuse, RZ ;  /* 0x00000096190b7224 */ /* 0x084fe400078e02ff */
[----:B------:R-:W-:Y:S01]  /*15b0*/  IMAD.WIDE.U32 R24, R24, R150, R12 ;  /* 0x0000009618187225 */ /* 0x000fe200078e000c */
[----:B------:R-:W-:-:S03]  /*15c0*/  LOP3.LUT R12, R135, 0x1f20, RZ, 0xc0, !PT ;  /* 0x00001f20870c7812 */ /* 0x000fc600078ec0ff */
[----:B---3--:R-:W-:Y:S01]  /*15d0*/  IMAD R7, R21, R149, RZ ;  /* 0x0000009515077224 */ /* 0x008fe200078e02ff */
[----:B------:R-:W-:Y:S02]  /*15e0*/  IADD3 R25, PT, PT, R25, R11, RZ ;  /* 0x0000000b19197210 */ /* 0x000fe40007ffe0ff */
[----:B------:R-:W-:Y:S01]  /*15f0*/  LOP3.LUT R162, R12, R162, RZ, 0xfc, !PT ;  /* 0x000000a20ca27212 */ /* 0x000fe200078efcff */
[C---:B----4-:R-:W-:Y:S01]  /*1600*/  IMAD.SHL.U32 R12, R22.reuse, 0x20, RZ ;  /* 0x00000020160c7824 */ /* 0x050fe200078e00ff */
[----:B------:R-:W-:Y:S01]  /*1610*/  SHF.L.U64.HI R13, R22, 0x5, R23 ;  /* 0x00000005160d7819 */ /* 0x000fe20000010217 */
[----:B------:R-:W-:Y:S01]  /*1620*/  IMAD.WIDE.U32 R20, R149, R20, R24 ;  /* 0x0000001495147225 */ /* 0x000fe200078e0018 */
[----:B-----5:R-:W-:-:S03]  /*1630*/  LEA R145, P2, R144, R18, 0x1 ;  /* 0x0000001290917211 */ /* 0x020fc600078408ff */
[----:B------:R-:W-:Y:S01]  /*1640*/  IMAD.WIDE.U32 R24, R151, 0x40, R146 ;  /* 0x0000004097187825 */ /* 0x000fe200078e0092 */
[----:B------:R-:W-:-:S03]  /*1650*/  LEA.HI.X R144, R144, R19, R10, 0x1, P2 ;  /* 0x0000001390907211 */ /* 0x000fc600010f0c0a */
[----:B------:R-:W-:Y:S02]  /*1660*/  IMAD R6, R25, R22, RZ ;  /* 0x0000001619067224 */ /* 0x000fe400078e02ff */
[----:B------:R-:W-:Y:S02]  /*1670*/  IMAD.IADD R17, R21, 0x1, R7 ;  /* 0x0000000115117824 */ /* 0x000fe400078e0207 */
[----:B------:R-:W-:Y:S02]  /*1680*/  IMAD.MOV.U32 R16, RZ, RZ, R20 ;  /* 0x000000ffff107224 */ /* 0x000fe400078e0014 */
[----:B------:R-:W-:-:S04]  /*1690*/  IMAD.WIDE.U32 R12, R22, R24, R12 ;  /* 0x00000018160c7225 */ /* 0x000fc800078e000c */
[----:B------:R-:W-:Y:S01]  /*16a0*/  IMAD R6, R23, R24, R6 ;  /* 0x0000001817067224 */ /* 0x000fe200078e0206 */
[----:B------:R-:W-:Y:S01]  /*16b0*/  IADD3 R0, P0, PT, R20, R12, RZ ;  /* 0x0000000c14007210 */ /* 0x000fe20007f1e0ff */
[----:B------:R-:W-:-:S04]  /*16c0*/  IMAD.WIDE.U32 R22, R22, R24, R16 ;  /* 0x0000001816167225 */ /* 0x000fc800078e0010 */
[----:B------:R-:W-:Y:S01]  /*16d0*/  IMAD.IADD R7, R23, 0x1, R6 ;  /* 0x0000000117077824 */ /* 0x000fe200078e0206 */
[----:B------:R-:W-:Y:S01]  /*16e0*/  LEA R12, P1, R22, R8, 0x1 ;  /* 0x00000008160c7211 */ /* 0x000fe200078208ff */
[----:B------:R-:W-:Y:S01]  /*16f0*/  IMAD R162, R162, 0x2, R129 ;  /* 0x00000002a2a27824 */ /* 0x000fe200078e0281 */
[----:B------:R-:W-:Y:S02]  /*1700*/  IADD3.X R6, PT, PT, R17, R6, R13, P0, !PT ;  /* 0x0000000611067210 */ /* 0x000fe400007fe40d */
[----:B------:R-:W-:Y:S02]  /*1710*/  LEA.HI.X R13, R22, R9, R7, 0x1, P1 ;  /* 0x00000009160d7211 */ /* 0x000fe400008f0c07 */
[----:B------:R-:W-:Y:S02]  /*1720*/  IADD3 R10, P0, PT, R140, R145, RZ ;  /* 0x000000918c0a7210 */ /* 0x000fe40007f1e0ff */
[C---:B------:R-:W-:Y:S01]  /*1730*/  LEA R8, P1, R0.reuse, R8, 0x1 ;  /* 0x0000000800087211 */ /* 0x040fe200078208ff */
[----:B------:R-:W-:Y:S01]  /*1740*/  @!PT LDS RZ, [RZ] ;  /* 0x00000000fffff984 */ /* 0x000fe20000000800 */
[----:B------:R-:W-:Y:S01]  /*1750*/  @!PT LDS RZ, [RZ] ;  /* 0x00000000fffff984 */ /* 0x000fe20000000800 */
[----:B------:R-:W-:Y:S01]  /*1760*/  @!PT LDS RZ, [RZ] ;  /* 0x00000000fffff984 */ /* 0x000fe20000000800 */
[----:B------:R1:W-:Y:S02]  /*1770*/  LDGSTS.E.BYPASS.LTC128B.128 [R162], desc[UR4][R12.64] ;  /* 0x000000000ca27fae */ /* 0x0003e4000b981a04 */
[----:B------:R-:W-:Y:S01]  /*1780*/  IMAD.X R11, R141, 0x1, R144, P0 ;  /* 0x000000018d0b7824 */ /* 0x000fe200000e0690 */
[----:B------:R-:W-:Y:S01]  /*1790*/  LEA.HI.X R9, R0, R9, R6, 0x1, P1 ;  /* 0x0000000900097211 */ /* 0x000fe200008f0c06 */
[----:B------:R-:W-:-:S04]  /*17a0*/  IMAD.SHL.U32 R0, R128, 0x10, RZ ;  /* 0x0000001080007824 */ /* 0x000fc800078e00ff */
[----:B------:R2:W-:Y:S01]  /*17b0*/  LDGSTS.E.BYPASS.LTC128B.128 [R162+0x800], desc[UR4][R8.64] ;  /* 0x0080000008a27fae */ /* 0x0005e2000b981a04 */
[C---:B------:R-:W-:Y:S02]  /*17c0*/  LOP3.LUT R104, R0.reuse, 0x100, RZ, 0xc0, !PT ;  /* 0x0000010000687812 */ /* 0x040fe400078ec0ff */
[----:B------:R-:W-:Y:S02]  /*17d0*/  LOP3.LUT R131, R0, 0x3e00, RZ, 0xc0, !PT ;  /* 0x00003e0000837812 */ /* 0x000fe400078ec0ff */
[----:B------:R-:W-:Y:S02]  /*17e0*/  LOP3.LUT R0, R132, 0x8, RZ, 0xc0, !PT ;  /* 0x0000000884007812 */ /* 0x000fe400078ec0ff */
[--C-:B------:R-:W-:Y:S02]  /*17f0*/  LOP3.LUT R104, R104, 0x20, R119.reuse, 0xf8, !PT ;  /* 0x0000002068687812 */ /* 0x100fe400078ef877 */
[----:B------:R-:W-:Y:S02]  /*1800*/  LOP3.LUT R0, R0, 0xc0, R119, 0xf8, !PT ;  /* 0x000000c000007812 */ /* 0x000fe400078ef877 */
[----:B-1----:R-:W-:-:S05]  /*1810*/  IADD3 R12, P0, PT, R10, R140, RZ ;  /* 0x0000008c0a0c7210 */ /* 0x002fca0007f1e0ff */
[--C-:B------:R-:W-:Y:S01]  /*1820*/  IMAD.X R13, R11, 0x1, R141.reuse, P0 ;  /* 0x000000010b0d7824 */ /* 0x100fe200000e068d */
[----:B------:R-:W-:Y:S02]  /*1830*/  IADD3 R6, P0, PT, R12, R140, RZ ;  /* 0x0000008c0c067210 */ /* 0x000fe40007f1e0ff */
[----:B--2---:R-:W-:Y:S01]  /*1840*/  MOV R8, R145 ;  /* 0x0000009100087202 */ /* 0x004fe20000000f00 */
[----:B------:R-:W-:Y:S02]  /*1850*/  IMAD.MOV.U32 R9, RZ, RZ, R144 ;  /* 0x000000ffff097224 */ /* 0x000fe400078e0090 */
[----:B------:R-:W-:-:S03]  /*1860*/  IMAD.X R7, R13, 0x1, R141, P0 ;  /* 0x000000010d077824 */ /* 0x000fc600000e068d */
[----:B------:R1:W-:Y:S04]  /*1870*/  LDGSTS.E.BYPASS.LTC128B.128 [R162+0x1000], desc[UR4][R8.64] ;  /* 0x0100000008a27fae */ /* 0x0003e8000b981a04 */
[----:B------:R-:W-:Y:S04]  /*1880*/  LDGSTS.E.BYPASS.LTC128B.128 [R162+0x1800], desc[UR4][R10.64] ;  /* 0x018000000aa27fae */ /* 0x000fe8000b981a04 */
[----:B------:R-:W-:Y:S04]  /*1890*/  LDGSTS.E.BYPASS.LTC128B.128 [R162+0x2000], desc[UR4][R12.64] ;  /* 0x020000000ca27fae */ /* 0x000fe8000b981a04 */
[----:B------:R2:W-:Y:S04]  /*18a0*/  LDGSTS.E.BYPASS.LTC128B.128 [R162+0x2800], desc[UR4][R6.64] ;  /* 0x0280000006a27fae */ /* 0x0005e8000b981a04 */
[----:B------:R-:W0:Y:S01]  /*18b0*/  LDGDEPBAR ;  /* 0x00000000000079af */ /* 0x000e220000000000 */
[----:B-1----:R-:W-:Y:S01]  /*18c0*/  MOV R8, R14 ;  /* 0x0000000e00087202 */ /* 0x002fe20000000f00 */
[----:B------:R-:W-:-:S04]  /*18d0*/  IMAD.IADD R9, R15, 0x1, R26 ;  /* 0x000000010f097824 */ /* 0x000fc800078e021a */
[----:B------:R-:W-:-:S04]  /*18e0*/  IMAD.WIDE.U32 R8, R146, R112, R8 ;  /* 0x0000007092087225 */ /* 0x000fc800078e0008 */
[----:B------:R-:W-:Y:S01]  /*18f0*/  IMAD R146, R113, R146, RZ ;  /* 0x0000009271927224 */ /* 0x000fe200078e02ff */
[----:B------:R-:W-:Y:S02]  /*1900*/  LEA R147, P0, R8, R4, 0x1 ;  /* 0x0000000408937211 */ /* 0x000fe400078008ff */
[----:B--2---:R-:W-:Y:S01]  /*1910*/  LOP3.LUT R6, R119, 0xc0, RZ, 0xc0, !PT ;  /* 0x000000c077067812 */ /* 0x004fe200078ec0ff */
[----:B------:R-:W-:-:S10]  /*1920*/  DEPBAR.LE SB0, 0x0 ;  /* 0x000080000000791a */ /* 0x000fd40000000000 */
[----:B------:R-:W-:Y:S05]  /*1930*/  WARPSYNC.ALL ;  /* 0x0000000000007948 */ /* 0x000fea0003800000 */
[----:B------:R-:W-:Y:S01]  /*1940*/  IMAD.IADD R146, R9, 0x1, R146 ;  /* 0x0000000109927824 */ /* 0x000fe200078e0292 */
[----:B------:R-:W-:Y:S01]  /*1950*/  LOP3.LUT R6, R6, 0x8, R128, 0xf8, !PT ;  /* 0x0000000806067812 */ /* 0x000fe200078ef880 */
[----:B------:R-:W-:Y:S01]  /*1960*/  BSSY.RECONVERGENT B1, `(.L_x_7747) ;  /* 0x00000b3000017945 */ /* 0x000fe20003800200 */
[----:B------:R-:W-:Y:S02]  /*1970*/  MOV R4, R147 ;  /* 0x0000009300047202 */ /* 0x000fe40000000f00 */
[----:B------:R-:W-:Y:S01]  /*1980*/  LEA.HI.X R146, R8, R5, R146, 0x1, P0 ;  /* 0x0000000508927211 */ /* 0x000fe200000f0c92 */
[----:B------:R-:W-:Y:S01]  /*1990*/  BAR.SYNC.DEFER_BLOCKING 0x0 ;  /* 0x0000000000007b1d */ /* 0x000fe20000010000 */
[----:B------:R-:W-:-:S02]  /*19a0*/  IADD3 R8, P0, PT, R138, R147, RZ ;  /* 0x000000938a087210 */ /* 0x000fc40007f1e0ff */
[----:B------:R-:W-:Y:S01]  /*19b0*/  LOP3.LUT R104, R104, R6, R118, 0xf6, !PT ;  /* 0x0000000668687212 */ /* 0x000fe200078ef676 */
[--C-:B------:R-:W-:Y:S01]  /*19c0*/  IMAD.MOV.U32 R5, RZ, RZ, R146.reuse ;  /* 0x000000ffff057224 */ /* 0x100fe200078e0092 */
[----:B------:R-:W-:Y:S01]  /*19d0*/  LOP3.LUT R118, R0, R118, RZ, 0x3c, !PT ;  /* 0x0000007600767212 */ /* 0x000fe200078e3cff */
[----:B------:R-:W-:Y:S01]  /*19e0*/  IMAD.X R9, R139, 0x1, R146, P0 ;  /* 0x000000018b097824 */ /* 0x000fe200000e0692 */
[----:B------:R-:W-:Y:S01]  /*19f0*/  IADD3 R6, P0, PT, R8, R138, RZ ;  /* 0x0000008a08067210 */ /* 0x000fe20007f1e0ff */
[----:B------:R-:W-:Y:S01]  /*1a00*/  IMAD R104, R104, 0x2, R129 ;  /* 0x0000000268687824 */ /* 0x000fe200078e0281 */
[----:B------:R-:W-:-:S03]  /*1a10*/  LOP3.LUT R0, R131, 0x20, R119, 0xf8, !PT ;  /* 0x0000002083007812 */ /* 0x000fc600078ef877 */
[----:B------:R-:W-:Y:S01]  /*1a20*/  IMAD.X R7, R9, 0x1, R139, P0 ;  /* 0x0000000109077824 */ /* 0x000fe200000e068b */
[----:B------:R-:W-:-:S04]  /*1a30*/  LOP3.LUT R0, R0, 0x100, R119, 0xf8, !PT ;  /* 0x0000010000007812 */ /* 0x000fc800078ef877 */
[----:B------:R-:W-:-:S05]  /*1a40*/  LOP3.LUT R96, R0, R118, RZ, 0xfc, !PT ;  /* 0x0000007600607212 */ /* 0x000fca00078efcff */
[----:B------:R-:W-:Y:S01]  /*1a50*/  IMAD R96, R96, 0x2, R129 ;  /* 0x0000000260607824 */ /* 0x000fe200078e0281 */
[----:B------:R-:W-:Y:S01]  /*1a60*/  @!PT LDS RZ, [RZ] ;  /* 0x00000000fffff984 */ /* 0x000fe20000000800 */
[----:B------:R-:W-:Y:S01]  /*1a70*/  @!PT LDS RZ, [RZ] ;  /* 0x00000000fffff984 */ /* 0x000fe20000000800 */
[----:B------:R-:W-:Y:S01]  /*1a80*/  @!PT LDS RZ, [RZ] ;  /* 0x00000000fffff984 */ /* 0x000fe20000000800 */
[----:B------:R1:W-:Y:S04]  /*1a90*/  LDGSTS.E.BYPASS.LTC128B.128 [R162+0x3000], desc[UR4][R4.64] ;  /* 0x0300000004a27fae */ /* 0x0003e8000b981a04 */
[----:B------:R2:W-:Y:S04]  /*1aa0*/  LDGSTS.E.BYPASS.LTC128B.128 [R162+0x3800], desc[UR4][R8.64] ;  /* 0x0380000008a27fae */ /* 0x0005e8000b981a04 */
[----:B------:R-:W-:Y:S01]  /*1ab0*/  LDGSTS.E.BYPASS.LTC128B.128 [R162+0x4000], desc[UR4][R6.64] ;  /* 0x0400000006a27fae */ /* 0x000fe2000b981a04 */
[----:B-1----:R-:W-:-:S05]  /*1ac0*/  IADD3 R4, P0, PT, R6, R138, RZ ;  /* 0x0000008a06047210 */ /* 0x002fca0007f1e0ff */
[----:B------:R-:W-:Y:S01]  /*1ad0*/  IMAD.X R5, R7, 0x1, R139, P0 ;  /* 0x0000000107057824 */ /* 0x000fe200000e068b */
[----:B------:R-:W-:-:S04]  /*1ae0*/  LOP3.LUT P0, RZ, R128, 0x4, RZ, 0xc0, !PT ;  /* 0x0000000480ff7812 */ /* 0x000fc8000780c0ff */
[----:B------:R-:W-:Y:S01]  /*1af0*/  SEL R117, R117, 0xffffffe0, !P0 ;  /* 0xffffffe075757807 */ /* 0x000fe20004000000 */
[----:B------:R1:W-:Y:S01]  /*1b00*/  LDGSTS.E.BYPASS.LTC128B.128 [R162+0x4800], desc[UR4][R4.64] ;  /* 0x0480000004a27fae */ /* 0x0003e2000b981a04 */
[----:B------:R-:W-:-:S03]  /*1b10*/  ISETP.NE.AND P0, PT, R110, 0x1, PT ;  /* 0x000000016e00780c */ /* 0x000fc60003f05270 */
[----:B--2---:R2:W-:Y:S01]  /*1b20*/  LDSM.16.M88.4 R8, [R96] ;  /* 0x000000006008783b */ /* 0x0045e20000000200 */
[----:B------:R-:W-:-:S03]  /*1b30*/  IMAD.IADD R68, R117, 0x1, R104 ;  /* 0x0000000175447824 */ /* 0x000fc600078e0268 */
[----:B------:R-:W1:Y:S04]  /*1b40*/  LDSM.16.M88.4 R64, [R104+0x1000] ;  /* 0x001000006840783b */ /* 0x000e680000000200 */
[----:B------:R-:W3:Y:S04]  /*1b50*/  LDSM.16.M88.4 R56, [R104+0x1400] ;  /* 0x001400006838783b */ /* 0x000ee80000000200 */
[----:B------:R-:W4:Y:S04]  /*1b60*/  LDSM.16.M88.4 R48, [R104+0x1800] ;  /* 0x001800006830783b */ /* 0x000f280000000200 */
[----:B------:R-:W5:Y:S04]  /*1b70*/  LDSM.16.M88.4 R40, [R104+0x1c00] ;  /* 0x001c00006828783b */ /* 0x000f680000000200 */
[----:B------:R-:W5:Y:S01]  /*1b80*/  LDSM.16.M88.4 R32, [R104+0x2000] ;  /* 0x002000006820783b */ /* 0x000f620000000200 */
[----:B--2---:R-:W-:-:S03]  /*1b90*/  IMAD.IADD R96, R117, 0x1, R96 ;  /* 0x0000000175607824 */ /* 0x004fc600078e0260 */
[----:B------:R-:W2:Y:S04]  /*1ba0*/  LDSM.16.M88.4 R24, [R104+0x2400] ;  /* 0x002400006818783b */ /* 0x000ea80000000200 */
[----:B------:R-:W2:Y:S04]  /*1bb0*/  LDSM.16.M88.4 R16, [R104+0x2800] ;  /* 0x002800006810783b */ /* 0x000ea80000000200 */
[----:B------:R-:W2:Y:S04]  /*1bc0*/  LDSM.16.M88.4 R104, [R104+0x2c00] ;  /* 0x002c00006868783b */ /* 0x000ea80000000200 */
[----:B------:R-:W-:Y:S04]  /*1bd0*/  LDSM.16.M88.4 R100, [R68+0x1000] ;  /* 0x001000004464783b */ /* 0x000fe80000000200 */
[----:B------:R-:W-:Y:S04]  /*1be0*/  LDSM.16.M88.4 R92, [R68+0x1400] ;  /* 0x00140000445c783b */ /* 0x000fe80000000200 */
[----:B------:R-:W-:Y:S01]  /*1bf0*/  LDSM.16.M88.4 R88, [R68+0x1800] ;  /* 0x001800004458783b */ /* 0x000fe20000000200 */
[C---:B-1----:R-:W-:Y:S03]  /*1c00*/  HMMA.16816.F32.BF16 R4, R8.reuse, R64, RZ ;  /* 0x000000400804723c */ /* 0x042fe600000418ff */
[----:B------:R-:W-:Y:S04]  /*1c10*/  LDSM.16.M88.4 R84, [R68+0x1c00] ;  /* 0x001c00004454783b */ /* 0x000fe80000000200 */
[----:B------:R-:W-:Y:S01]  /*1c20*/  LDSM.16.M88.4 R80, [R68+0x2000] ;  /* 0x002000004450783b */ /* 0x000fe20000000200 */
[C---:B---3--:R-:W-:Y:S03]  /*1c30*/  HMMA.16816.F32.BF16 R60, R8.reuse, R56, RZ ;  /* 0x00000038083c723c */ /* 0x048fe600000418ff */
[----:B------:R-:W-:Y:S04]  /*1c40*/  LDSM.16.M88.4 R76, [R68+0x2400] ;  /* 0x00240000444c783b */ /* 0x000fe80000000200 */
[----:B------:R-:W-:Y:S01]  /*1c50*/  LDSM.16.M88.4 R72, [R68+0x2800] ;  /* 0x002800004448783b */ /* 0x000fe20000000200 */
[C---:B----4-:R-:W-:Y:S03]  /*1c60*/  HMMA.16816.F32.BF16 R52, R8.reuse, R48, RZ ;  /* 0x000000300834723c */ /* 0x050fe600000418ff */
[----:B------:R-:W1:Y:S04]  /*1c70*/  LDSM.16.M88.4 R96, [R96] ;  /* 0x000000006060783b */ /* 0x000e680000000200 */
[----:B------:R-:W3:Y:S01]  /*1c80*/  LDSM.16.M88.4 R68, [R68+0x2c00] ;  /* 0x002c00004444783b */ /* 0x000ee20000000200 */
[C---:B-----5:R-:W-:Y:S03]  /*1c90*/  HMMA.16816.F32.BF16 R44, R8.reuse, R40, RZ ;  /* 0x00000028082c723c */ /* 0x060fe600000418ff */
[----:B------:R-:W0:Y:S05]  /*1ca0*/  LDGDEPBAR ;  /* 0x00000000000079af */ /* 0x000e2a0000000000 */
[C---:B------:R-:W-:Y:S08]  /*1cb0*/  HMMA.16816.F32.BF16 R36, R8.reuse, R32, RZ ;  /* 0x000000200824723c */ /* 0x040ff000000418ff */
[C---:B--2---:R-:W-:Y:S08]  /*1cc0*/  HMMA.16816.F32.BF16 R28, R8.reuse, R24, RZ ;  /* 0x00000018081c723c */ /* 0x044ff000000418ff */
        /* <DEDUP_REMOVED lines=11> */
[C---:B-1----:R-:W-:Y:S08]  /*1d80*/  HMMA.16816.F32.BF16 R4, R96.reuse, R100, R4 ;  /* 0x000000646004723c */ /* 0x042ff00000041804 */
        /* <DEDUP_REMOVED lines=32> */
.L_x_7750:
        /* <DEDUP_REMOVED lines=32> */
[----:B------:R-:W-:Y:S02]  /*2190*/  LOP3.LUT R0, RZ, R74, RZ, 0x33, !PT ;  /* 0x0000004aff007212 */ /* 0x000fe400078e33ff */
[----:B------:R-:W-:-:S07]  /*21a0*/  ISETP.GE.U32.AND P6, PT, R68, R70, PT ;  /* 0x000000464400720c */ /* 0x000fce0003fc6070 */
        /* <DEDUP_REMOVED lines=29> */
.L_x_7751:
[----:B------:R-:W-:Y:S05]  /*2380*/  BSYNC.RECONVERGENT B0 ;  /* 0x0000000000007941 */ /* 0x000fea0003800200 */
.L_x_7749:
        /* <DEDUP_REMOVED lines=8> */
[----:B------:R1:W-:Y:S03]  /*2410*/  LDGSTS.E.BYPASS.LTC128B.128 [R162+0x1000], desc[UR4][R74.64] ;  /* 0x010000004aa27fae */ /* 0x0003e6000b981a04 */
[--C-:B------:R-:W-:Y:S01]  /*2420*/  IMAD.X R71, R73, 0x1, R141.reuse, P1 ;  /* 0x0000000149477824 */ /* 0x100fe200008e068d */
[----:B------:R-:W-:Y:S01]  /*2430*/  IADD3 R68, P1, PT, R70, R140, RZ ;  /* 0x0000008c46447210 */ /* 0x000fe20007f3e0ff */
[----:B------:R1:W-:Y:S04]  /*2440*/  LDGSTS.E.BYPASS.LTC128B.128 [R162+0x1800], desc[UR4][R72.64] ;  /* 0x0180000048a27fae */ /* 0x0003e8000b981a04 */
[----:B------:R-:W-:Y:S01]  /*2450*/  IMAD.X R69, R71, 0x1, R141, P1 ;  /* 0x0000000147457824 */ /* 0x000fe200008e068d */
[----:B------:R1:W-:Y:S04]  /*2460*/  LDGSTS.E.BYPASS.LTC128B.128 [R162+0x2000], desc[UR4][R70.64] ;  /* 0x0200000046a27fae */ /* 0x0003e8000b981a04 */
[----:B------:R1:W-:Y:S04]  /*2470*/  LDGSTS.E.BYPASS.LTC128B.128 [R162+0x2800], desc[UR4][R68.64] ;  /* 0x0280000044a27fae */ /* 0x0003e8000b981a04 */
[----:B------:R-:W0:Y:S02]  /*2480*/  LDGDEPBAR ;  /* 0x00000000000079af */ /* 0x000e240000000000 */
.L_x_7748:
[----:B------:R-:W-:Y:S05]  /*2490*/  BSYNC.RECONVERGENT B1 ;  /* 0x0000000000017941 */ /* 0x000fea0003800200 */
.L_x_7747:
        /* <DEDUP_REMOVED lines=33> */
[----:B------:R-:W-:Y:S01]  /*26b0*/  LOP3.LUT R109, R118, 0x120, R119, 0xf8, !PT ;  /* 0x00000120766d7812 */ /* 0x000fe200078ef877 */
[----:B-1----:R-:W1:Y:S03]  /*26c0*/  SHFL.BFLY PT, R68, R0, 0x2, 0x1f ;  /* 0x0c401f0000447f89 */ /* 0x002e6600000e0000 */
[----:B------:R-:W-:-:S04]  /*26d0*/  LEA R109, R109, R129, 0x1 ;  /* 0x000000816d6d7211 */ /* 0x000fc800078e08ff */
[----:B------:R-:W-:-:S05]  /*26e0*/  IADD3 R101, PT, PT, R117, R109, RZ ;  /* 0x0000006d75657210 */ /* 0x000fca0007ffe0ff */
[----:B------:R-:W-:Y:S01]  /*26f0*/  LDSM.16.MT88.4 R72, [R101+0x3000] ;  /* 0x003000006548783b */ /* 0x000fe20000004200 */
[----:B-1----:R-:W-:-:S05]  /*2700*/  FMNMX.FTZ R68, R0, R68, !PT ;  /* 0x0000004400447209 */ /* 0x002fca0007810000 */
[----:B------:R-:W1:Y:S02]  /*2710*/  SHFL.BFLY PT, R0, R68, 0x1, 0x1f ;  /* 0x0c201f0044007f89 */ /* 0x000e6400000e0000 */
[----:B-1----:R-:W-:Y:S02]  /*2720*/  FMNMX.FTZ R0, R68, R0, !PT ;  /* 0x0000000044007209 */ /* 0x002fe40007810000 */
[----:B------:R-:W-:Y:S02]  /*2730*/  LDSM.16.MT88.4 R68, [R109+0x3000] ;  /* 0x003000006d44783b */ /* 0x000fe40000004200 */
[----:B------:R-:W-:Y:S01]  /*2740*/  FSETP.NEU.FTZ.AND P1, PT, R0, -INF , PT ;  /* 0xff8000000000780b */ /* 0x000fe20003f3d000 */
        /* <DEDUP_REMOVED lines=28> */
[----:B-1----:R-:W-:Y:S01]  /*2910*/  FMNMX.FTZ R84, R84, R6, !PT ;  /* 0x0000000654547209 */ /* 0x002fe20007810000 */
[-CC-:B------:R-:W-:Y:S01]  /*2920*/  FFMA.FTZ R91, R35, R81.reuse, -R80.reuse ;  /* 0x00000051235b7223 */ /* 0x180fe20000010850 */
[-CC-:B------:R-:W-:Y:S01]  /*2930*/  FFMA.FTZ R83, R30, R81.reuse, -R80.reuse ;  /* 0x000000511e537223 */ /* 0x180fe20000010850 */
[-CC-:B------:R-:W-:Y:S01]  /*2940*/  FFMA.FTZ R82, R31, R81.reuse, -R80.reuse ;  /* 0x000000511f527223 */ /* 0x180fe20000010850 */
[----:B------:R-:W-:Y:S01]  /*2950*/  FFMA.FTZ R105, R18, R81, -R80 ;  /* 0x0000005112697223 */ /* 0x000fe20000010850 */
[----:B------:R-:W1:Y:S01]  /*2960*/  SHFL.BFLY PT, R6, R84, 0x1, 0x1f ;  /* 0x0c201f0054067f89 */ /* 0x000e6200000e0000 */
[----:B------:R-:W4:Y:S01]  /*2970*/  MUFU.EX2 R114, R114 ;  /* 0x0000007200727308 */ /* 0x000f220000000800 */
[----:B--2---:R-:W-:Y:S01]  /*2980*/  F2FP.BF16.F32.PACK_AB R77, R116, R115 ;  /* 0x00000073744d723e */ /* 0x004fe200000010ff */
[----:B------:R-:W-:Y:S01]  /*2990*/  FADD.FTZ R115, R115, R116 ;  /* 0x0000007473737221 */ /* 0x000fe20000010000 */
[-CC-:B------:R-:W-:Y:S01]  /*29a0*/  FFMA.FTZ R92, R23, R81.reuse, -R80.reuse ;  /* 0x00000051175c7223 */ /* 0x180fe20000010850 */
[----:B------:R-:W-:-:S04]  /*29b0*/  FFMA.FTZ R163, R11, R81, -R80 ;  /* 0x000000510ba37223 */ /* 0x000fc80000010850 */
[----:B------:R-:W2:Y:S01]  /*29c0*/  MUFU.EX2 R112, R112 ;  /* 0x0000007000707308 */ /* 0x000ea20000000800 */
[----:B---3--:R-:W-:-:S07]  /*29d0*/  FADD.FTZ R115, R113, R115 ;  /* 0x0000007371737221 */ /* 0x008fce0000010000 */
[----:B------:R-:W-:Y:S01]  /*29e0*/  MUFU.EX2 R108, R108 ;  /* 0x0000006c006c7308 */ /* 0x000fe20000000800 */
[C---:B----4-:R-:W-:Y:S01]  /*29f0*/  F2FP.BF16.F32.PACK_AB R79, R114.reuse, R113 ;  /* 0x00000071724f723e */ /* 0x050fe200000010ff */
[----:B------:R-:W-:Y:S01]  /*2a00*/  FADD.FTZ R114, R114, R115 ;  /* 0x0000007372727221 */ /* 0x000fe20000010000 */
[----:B-1----:R-:W-:-:S05]  /*2a10*/  FMNMX.FTZ R84, R84, R6, !PT ;  /* 0x0000000654547209 */ /* 0x002fca0007810000 */
[----:B------:R-:W-:Y:S01]  /*2a20*/  MUFU.EX2 R106, R106 ;  /* 0x0000006a006a7308 */ /* 0x000fe20000000800 */
[----:B--2---:R-:W-:Y:S01]  /*2a30*/  FADD.FTZ R114, R112, R114 ;  /* 0x0000007270727221 */ /* 0x004fe20000010000 */
[----:B------:R-:W-:Y:S01]  /*2a40*/  FSETP.NEU.FTZ.AND P1, PT, R84, -INF , PT ;  /* 0xff8000005400780b */ /* 0x000fe20003f3d000 */
[----:B------:R-:W-:-:S05]  /*2a50*/  FMUL.FTZ R100, R81, R84 ;  /* 0x0000005451647220 */ /* 0x000fca0000410000 */
[----:B------:R-:W-:Y:S01]  /*2a60*/  MUFU.EX2 R107, R107 ;  /* 0x0000006b006b7308 */ /* 0x000fe20000000800 */
[----:B------:R-:W-:-:S05]  /*2a70*/  FSEL R100, R100, RZ, P1 ;  /* 0x000000ff64647208 */ /* 0x000fca0000800000 */
        /* <DEDUP_REMOVED lines=8> */
[-CC-:B------:R-:W-:Y:S01]  /*2b00*/  FFMA.FTZ R117, R56, R81.reuse, -R100.reuse ;  /* 0x0000005138757223 */ /* 0x180fe20000010864 */
[----:B------:R-:W2:Y:S01]  /*2b10*/  LDSM.16.MT88.4 R60, [R101+0x3400] ;  /* 0x00340000653c783b */ /* 0x000ea20000004200 */
[-CC-:B------:R-:W-:Y:S01]  /*2b20*/  FFMA.FTZ R118, R57, R81.reuse, -R100.reuse ;  /* 0x0000005139767223 */ /* 0x180fe20000010864 */
[-CC-:B------:R-:W-:Y:S01]  /*2b30*/  FFMA.FTZ R120, R52, R81.reuse, -R100.reuse ;  /* 0x0000005134787223 */ /* 0x180fe20000010864 */
[-CC-:B------:R-:W-:Y:S01]  /*2b40*/  FFMA.FTZ R122, R53, R81.reuse, -R100.reuse ;  /* 0x00000051357a7223 */ /* 0x180fe20000010864 */
[-CC-:B------:R-:W-:Y:S01]  /*2b50*/  FFMA.FTZ R123, R48, R81.reuse, -R100.reuse ;  /* 0x00000051307b7223 */ /* 0x180fe20000010864 */
[----:B------:R-:W3:Y:S01]  /*2b60*/  MUFU.EX2 R27, R27 ;  /* 0x0000001b001b7308 */ /* 0x000ee20000000800 */
[----:B------:R-:W4:Y:S01]  /*2b70*/  LDSM.16.MT88.4 R52, [R109+0x3800] ;  /* 0x003800006d34783b */ /* 0x000f220000004200 */
[-CC-:B------:R-:W-:Y:S01]  /*2b80*/  FFMA.FTZ R125, R49, R81.reuse, -R100.reuse ;  /* 0x00000051317d7223 */ /* 0x180fe20000010864 */
[-CC-:B------:R-:W-:Y:S01]  /*2b90*/  FFMA.FTZ R45, R45, R81.reuse, -R100.reuse ;  /* 0x000000512d2d7223 */ /* 0x180fe20000010864 */
[-CC-:B------:R-:W-:Y:S01]  /*2ba0*/  FFMA.FTZ R37, R37, R81.reuse, -R100.reuse ;  /* 0x0000005125257223 */ /* 0x180fe20000010864 */
[-CC-:B------:R-:W-:Y:S01]  /*2bb0*/  FFMA.FTZ R21, R21, R81.reuse, -R100.reuse ;  /* 0x0000005115157223 */ /* 0x180fe20000010864 */
[-CC-:B------:R-:W-:Y:S01]  /*2bc0*/  FFMA.FTZ R164, R9, R81.reuse, -R100.reuse ;  /* 0x0000005109a47223 */ /* 0x180fe20000010864 */
[----:B------:R-:W-:Y:S01]  /*2bd0*/  FFMA.FTZ R13, R13, R81, -R100 ;  /* 0x000000510d0d7223 */ /* 0x000fe20000010864 */
[----:B------:R-:W-:Y:S08]  /*2be0*/  MUFU.EX2 R121, R121 ;  /* 0x0000007900797308 */ /* 0x000ff00000000800 */
[----:B------:R-:W5:Y:S01]  /*2bf0*/  MUFU.EX2 R124, R124 ;  /* 0x0000007c007c7308 */ /* 0x000f620000000800 */
[----:B---3--:R-:W-:-:S07]  /*2c00*/  F2FP.BF16.F32.PACK_AB R76, R27, R26 ;  /* 0x0000001a1b4c723e */ /* 0x008fce00000010ff */
[----:B------:R-:W-:Y:S08]  /*2c10*/  MUFU.EX2 R22, R22 ;  /* 0x0000001600167308 */ /* 0x000ff00000000800 */
[----:B------:R-:W3:Y:S01]  /*2c20*/  MUFU.EX2 R119, R119 ;  /* 0x0000007700777308 */ /* 0x000ee20000000800 */
[----:B-----5:R-:W-:-:S07]  /*2c30*/  F2FP.BF16.F32.PACK_AB R78, R124, R121 ;  /* 0x000000797c4e723e */ /* 0x020fce00000010ff */
[----:B------:R-:W-:Y:S01]  /*2c40*/  MUFU.EX2 R117, R117 ;  /* 0x0000007500757308 */ /* 0x000fe20000000800 */
[C---:B------:R-:W-:Y:S07]  /*2c50*/  HMMA.16816.F32.BF16 R56, R76.reuse, R68, RZ ;  /* 0x000000444c38723c */ /* 0x040fee00000418ff */
[----:B------:R-:W5:Y:S01]  /*2c60*/  MUFU.EX2 R118, R118 ;  /* 0x0000007600767308 */ /* 0x000f620000000800 */
[C---:B------:R-:W-:Y:S07]  /*2c70*/  HMMA.16816.F32.BF16 R64, R76.reuse, R70, RZ ;  /* 0x000000464c40723c */ /* 0x040fee00000418ff */
[----:B------:R-:W-:Y:S01]  /*2c80*/  MUFU.EX2 R104, R104 ;  /* 0x0000006800687308 */ /* 0x000fe20000000800 */
[C---:B------:R-:W-:Y:S07]  /*2c90*/  HMMA.16816.F32.BF16 R68, R76.reuse, R72, RZ ;  /* 0x000000484c44723c */ /* 0x040fee00000418ff */
[----:B------:R-:W2:Y:S01]  /*2ca0*/  MUFU.EX2 R102, R102 ;  /* 0x0000006600667308 */ /* 0x000ea20000000800 */
[----:B------:R-:W-:Y:S01]  /*2cb0*/  HMMA.16816.F32.BF16 R72, R76, R74, RZ ;  /* 0x0000004a4c48723c */ /* 0x000fe200000418ff */
[----:B---3--:R-:W-:-:S02]  /*2cc0*/  F2FP.BF16.F32.PACK_AB R76, R119, R22 ;  /* 0x00000016774c723e */ /* 0x008fc400000010ff */
[C---:B------:R-:W-:Y:S01]  /*2cd0*/  F2FP.BF16.F32.PACK_AB R77, R108.reuse, R112 ;  /* 0x000000706c4d723e */ /* 0x040fe200000010ff */
[----:B------:R-:W-:Y:S01]  /*2ce0*/  FADD.FTZ R108, R108, R114 ;  /* 0x000000726c6c7221 */ /* 0x000fe20000010000 */
[----:B-----5:R-:W-:Y:S02]  /*2cf0*/  F2FP.BF16.F32.PACK_AB R78, R118, R117 ;  /* 0x00000075764e723e */ /* 0x020fe400000010ff */
[----:B------:R-:W-:Y:S01]  /*2d00*/  F2FP.BF16.F32.PACK_AB R79, R107, R106 ;  /* 0x0000006a6b4f723e */ /* 0x000fe200000010ff */
[----:B------:R-:W-:Y:S01]  /*2d10*/  MUFU.EX2 R103, R103 ;  /* 0x0000006700677308 */ /* 0x000fe20000000800 */
[----:B------:R-:W-:-:S04]  /*2d20*/  FADD.FTZ R108, R106, R108 ;  /* 0x0000006c6a6c7221 */ /* 0x000fc80000010000 */
[----:B------:R-:W-:Y:S01]  /*2d30*/  FADD.FTZ R107, R107, R108 ;  /* 0x0000006c6b6b7221 */ /* 0x000fe20000010000 */
[----:B-1----:R-:W-:Y:S02]  /*2d40*/  HMMA.16816.F32.BF16 R56, R76, R4, R56 ;  /* 0x000000044c38723c */ /* 0x002fe40000041838 */
[----:B------:R-:W1:Y:S01]  /*2d50*/  MUFU.EX2 R99, R99 ;  /* 0x0000006300637308 */ /* 0x000e620000000800 */
[----:B--2---:R-:W-:Y:S01]  /*2d60*/  F2FP.BF16.F32.PACK_AB R49, R102, R104 ;  /* 0x000000686631723e */ /* 0x004fe200000010ff */
[----:B------:R-:W-:-:S04]  /*2d70*/  FADD.FTZ R107, R104, R107 ;  /* 0x0000006b686b7221 */ /* 0x000fc80000010000 */
[----:B------:R-:W-:Y:S01]  /*2d80*/  HMMA.16816.F32.BF16 R64, R76, R6, R64 ;  /* 0x000000064c40723c */ /* 0x000fe20000041840 */
[----:B------:R-:W2:Y:S01]  /*2d90*/  LDSM.16.MT88.4 R4, [R101+0x3800] ;  /* 0x003800006504783b */ /* 0x000ea20000004200 */
[----:B------:R-:W-:Y:S01]  /*2da0*/  MUFU.EX2 R120, R120 ;  /* 0x0000007800787308 */ /* 0x000fe20000000800 */
[----:B------:R-:W-:-:S05]  /*2db0*/  FADD.FTZ R107, R102, R107 ;  /* 0x0000006b666b7221 */ /* 0x000fca0000010000 */
[----:B------:R-:W-:Y:S01]  /*2dc0*/  HMMA.16816.F32.BF16 R68, R76, R60, R68 ;  /* 0x0000003c4c44723c */ /* 0x000fe20000041844 */
[--C-:B------:R-:W-:Y:S01]  /*2dd0*/  FFMA.FTZ R60, R44, R81, -R100.reuse ;  /* 0x000000512c3c7223 */ /* 0x100fe20000010864 */
[----:B------:R-:W3:Y:S01]  /*2de0*/  MUFU.EX2 R122, R122 ;  /* 0x0000007a007a7308 */ /* 0x000ee20000000800 */
[----:B-1----:R-:W-:Y:S01]  /*2df0*/  F2FP.BF16.F32.PACK_AB R51, R99, R103 ;  /* 0x000000676333723e */ /* 0x002fe200000010ff */
[----:B------:R-:W-:Y:S01]  /*2e00*/  FFMA.FTZ R61, R40, R81, -R100 ;  /* 0x00000051283d7223 */ /* 0x000fe20000010864 */
[----:B------:R-:W-:-:S03]  /*2e10*/  FADD.FTZ R103, R103, R107 ;  /* 0x0000006b67677221 */ /* 0x000fc60000010000 */
[----:B------:R-:W-:Y:S01]  /*2e20*/  HMMA.16816.F32.BF16 R72, R76, R62, R72 ;  /* 0x0000003e4c48723c */ /* 0x000fe20000041848 */
[----:B------:R-:W-:Y:S01]  /*2e30*/  FADD.FTZ R103, R99, R103 ;  /* 0x0000006763677221 */ /* 0x000fe20000010000 */
[----:B------:R-:W-:Y:S01]  /*2e40*/  MUFU.EX2 R123, R123 ;  /* 0x0000007b007b7308 */ /* 0x000fe20000000800 */
[----:B------:R-:W-:Y:S07]  /*2e50*/  LDSM.16.MT88.4 R76, [R109+0x4c00] ;  /* 0x004c00006d4c783b */ /* 0x000fee0000004200 */
[----:B------:R-:W1:Y:S01]  /*2e60*/  MUFU.EX2 R125, R125 ;  /* 0x0000007d007d7308 */ /* 0x000e620000000800 */
[----:B---3--:R-:W-:-:S07]  /*2e70*/  F2FP.BF16.F32.PACK_AB R48, R122, R120 ;  /* 0x000000787a30723e */ /* 0x008fce00000010ff */
[----:B------:R3:W-:Y:S08]  /*2e80*/  MUFU.EX2 R62, R45 ;  /* 0x0000002d003e7308 */ /* 0x0007f00000000800 */
[----:B------:R-:W-:Y:S01]  /*2e90*/  MUFU.EX2 R98, R98 ;  /* 0x0000006200627308 */ /* 0x000fe20000000800 */
[----:B-1----:R-:W-:-:S07]  /*2ea0*/  F2FP.BF16.F32.PACK_AB R50, R125, R123 ;  /* 0x0000007b7d32723e */ /* 0x002fce00000010ff */
[C---:B----4-:R-:W-:Y:S01]  /*2eb0*/  HMMA.16816.F32.BF16 R56, R48.reuse, R52, R56 ;  /* 0x000000343038723c */ /* 0x050fe20000041838 */
[----:B---3--:R-:W1:Y:S01]  /*2ec0*/  LDSM.16.MT88.4 R44, [R109+0x3c00] ;  /* 0x003c00006d2c783b */ /* 0x008e620000004200 */
[-C--:B------:R-:W-:Y:S01]  /*2ed0*/  FFMA.FTZ R53, R41, R81.reuse, -R100 ;  /* 0x0000005129357223 */ /* 0x080fe20000010864 */
[----:B------:R-:W-:Y:S01]  /*2ee0*/  MUFU.EX2 R97, R97 ;  /* 0x0000006100617308 */ /* 0x000fe20000000800 */
[-C--:B------:R-:W-:Y:S01]  /*2ef0*/  FFMA.FTZ R52, R19, R81.reuse, -R80 ;  /* 0x0000005113347223 */ /* 0x080fe20000010850 */
[----:B------:R-:W3:Y:S03]  /*2f00*/  LDSM.16.MT88.4 R40, [R101+0x3c00] ;  /* 0x003c00006528783b */ /* 0x000ee60000004200 */
[C---:B------:R-:W-:Y:S01]  /*2f10*/  HMMA.16816.F32.BF16 R64, R48.reuse, R54, R64 ;  /* 0x000000363040723c */ /* 0x040fe20000041840 */
[-CC-:B------:R-:W-:Y:S02]  /*2f20*/  FFMA.FTZ R54, R36, R81.reuse, -R100.reuse ;  /* 0x0000005124367223 */ /* 0x180fe40000010864 */
[----:B------:R-:W-:Y:S05]  /*2f30*/  MUFU.EX2 R95, R95 ;  /* 0x0000005f005f7308 */ /* 0x000fea0000000800 */
[C---:B--2---:R-:W-:Y:S03]  /*2f40*/  HMMA.16816.F32.BF16 R68, R48.reuse, R4, R68 ;  /* 0x000000043044723c */ /* 0x044fe60000041844 */
[----:B------:R-:W2:Y:S05]  /*2f50*/  MUFU.EX2 R96, R96 ;  /* 0x0000006000607308 */ /* 0x000eaa0000000800 */
[----:B------:R-:W-:Y:S01]  /*2f60*/  HMMA.16816.F32.BF16 R72, R48, R6, R72 ;  /* 0x000000063048723c */ /* 0x000fe20000041848 */
[----:B------:R-:W-:Y:S01]  /*2f70*/  FFMA.FTZ R49, R32, R81, -R100 ;  /* 0x0000005120317223 */ /* 0x000fe20000010864 */
[----:B------:R-:W-:Y:S01]  /*2f80*/  LDSM.16.MT88.4 R4, [R109+0x4000] ;  /* 0x004000006d04783b */ /* 0x000fe20000004200 */
[----:B------:R-:W4:Y:S08]  /*2f90*/  MUFU.EX2 R60, R60 ;  /* 0x0000003c003c7308 */ /* 0x000f300000000800 */
[----:B------:R-:W-:Y:S01]  /*2fa0*/  MUFU.EX2 R61, R61 ;  /* 0x0000003d003d7308 */ /* 0x000fe20000000800 */
[----:B--2---:R-:W-:-:S07]  /*2fb0*/  F2FP.BF16.F32.PACK_AB R39, R96, R95 ;  /* 0x0000005f6027723e */ /* 0x004fce00000010ff */
[----:B------:R-:W2:Y:S01]  /*2fc0*/  MUFU.EX2 R53, R53 ;  /* 0x0000003500357308 */ /* 0x000ea20000000800 */
[----:B----4-:R-:W-:-:S07]  /*2fd0*/  F2FP.BF16.F32.PACK_AB R36, R62, R60 ;  /* 0x0000003c3e24723e */ /* 0x010fce00000010ff */
[----:B------:R4:W-:Y:S08]  /*2fe0*/  MUFU.EX2 R48, R37 ;  /* 0x0000002500307308 */ /* 0x0009f00000000800 */
[----:B------:R-:W5:Y:S01]  /*2ff0*/  MUFU.EX2 R94, R94 ;  /* 0x0000005e005e7308 */ /* 0x000f620000000800 */
[----:B--2---:R-:W-:-:S07]  /*3000*/  F2FP.BF16.F32.PACK_AB R38, R53, R61 ;  /* 0x0000003d3526723e */ /* 0x004fce00000010ff */
[----:B------:R-:W2:Y:S01]  /*3010*/  MUFU.EX2 R93, R93 ;  /* 0x0000005d005d7308 */ /* 0x000ea20000000800 */
[----:B----4-:R-:W-:Y:S01]  /*3020*/  F2FP.BF16.F32.PACK_AB R37, R97, R98 ;  /* 0x000000626125723e */ /* 0x010fe200000010ff */
[----:B------:R-:W-:-:S04]  /*3030*/  FADD.FTZ R98, R98, R103 ;  /* 0x0000006762627221 */ /* 0x000fc80000010000 */
[----:B------:R-:W-:Y:S02]  /*3040*/  FADD.FTZ R97, R97, R98 ;  /* 0x0000006261617221 */ /* 0x000fe40000010000 */
[C---:B-1----:R-:W-:Y:S01]  /*3050*/  HMMA.16816.F32.BF16 R56, R36.reuse, R44, R56 ;  /* 0x0000002c2438723c */ /* 0x042fe20000041838 */
[-C--:B------:R-:W-:Y:S01]  /*3060*/  FFMA.FTZ R45, R33, R81.reuse, -R100 ;  /* 0x00000051212d7223 */ /* 0x080fe20000010864 */
[----:B------:R-:W-:Y:S01]  /*3070*/  MUFU.EX2 R90, R90 ;  /* 0x0000005a005a7308 */ /* 0x000fe20000000800 */
[----:B------:R-:W1:Y:S01]  /*3080*/  LDSM.16.MT88.4 R32, [R101+0x4000] ;  /* 0x004000006520783b */ /* 0x000e620000004200 */
[-C--:B------:R-:W-:Y:S01]  /*3090*/  FFMA.FTZ R44, R14, R81.reuse, -R80 ;  /* 0x000000510e2c7223 */ /* 0x080fe20000010850 */
[-CC-:B------:R-:W-:Y:S01]  /*30a0*/  FFMA.FTZ R14, R29, R81.reuse, -R100.reuse ;  /* 0x000000511d0e7223 */ /* 0x180fe20000010864 */
[----:B------:R-:W-:Y:S02]  /*30b0*/  FADD.FTZ R97, R95, R97 ;  /* 0x000000615f617221 */ /* 0x000fe40000010000 */
[----:B---3--:R-:W-:Y:S01]  /*30c0*/  HMMA.16816.F32.BF16 R68, R36, R40, R68 ;  /* 0x000000282444723c */ /* 0x008fe20000041844 */
[-CC-:B------:R-:W-:Y:S01]  /*30d0*/  FFMA.FTZ R40, R28, R81.reuse, -R100.reuse ;  /* 0x000000511c287223 */ /* 0x180fe20000010864 */
[----:B------:R-:W3:Y:S01]  /*30e0*/  MUFU.EX2 R91, R91 ;  /* 0x0000005b005b7308 */ /* 0x000ee20000000800 */
[----:B------:R-:W4:Y:S01]  /*30f0*/  LDSM.16.MT88.4 R28, [R109+0x4400] ;  /* 0x004400006d1c783b */ /* 0x000f220000004200 */
[----:B------:R-:W-:Y:S01]  /*3100*/  FFMA.FTZ R41, R24, R81, -R100 ;  /* 0x0000005118297223 */ /* 0x000fe20000010864 */
[----:B------:R-:W-:-:S03]  /*3110*/  FADD.FTZ R96, R96, R97 ;  /* 0x0000006160607221 */ /* 0x000fc60000010000 */
[----:B------:R-:W-:Y:S01]  /*3120*/  HMMA.16816.F32.BF16 R64, R36, R46, R64 ;  /* 0x0000002e2440723c */ /* 0x000fe20000041840 */
[----:B------:R-:W-:Y:S01]  /*3130*/  FFMA.FTZ R46, R25, R81, -R100 ;  /* 0x00000051192e7223 */ /* 0x000fe20000010864 */
[----:B------:R-:W1:Y:S01]  /*3140*/  MUFU.EX2 R54, R54 ;  /* 0x0000003600367308 */ /* 0x000e620000000800 */
[----:B-----5:R-:W-:-:S04]  /*3150*/  FADD.FTZ R96, R94, R96 ;  /* 0x000000605e607221 */ /* 0x020fc80000010000 */
[C---:B--2---:R-:W-:Y:S01]  /*3160*/  FADD.FTZ R96, R93.reuse, R96 ;  /* 0x000000605d607221 */ /* 0x044fe20000010000 */
[----:B------:R-:W-:Y:S01]  /*3170*/  HMMA.16816.F32.BF16 R72, R36, R42, R72 ;  /* 0x0000002a2448723c */ /* 0x000fe20000041848 */
[----:B------:R-:W-:Y:S01]  /*3180*/  F2FP.BF16.F32.PACK_AB R37, R93, R94 ;  /* 0x0000005e5d25723e */ /* 0x000fe200000010ff */
[----:B------:R-:W-:Y:S01]  /*3190*/  MUFU.EX2 R49, R49 ;  /* 0x0000003100317308 */ /* 0x000fe20000000800 */
[----:B---3--:R-:W-:Y:S01]  /*31a0*/  F2FP.BF16.F32.PACK_AB R39, R91, R90 ;  /* 0x0000005a5b27723e */ /* 0x008fe200000010ff */
[----:B------:R-:W-:Y:S01]  /*31b0*/  FADD.FTZ R96, R90, R96 ;  /* 0x000000605a607221 */ /* 0x000fe20000010000 */
[----:B------:R-:W-:-:S03]  /*31c0*/  FFMA.FTZ R42, R15, R81, -R80 ;  /* 0x000000510f2a7223 */ /* 0x000fc60000010850 */
[----:B------:R-:W-:Y:S02]  /*31d0*/  FADD.FTZ R91, R91, R96 ;  /* 0x000000605b5b7221 */ /* 0x000fe40000010000 */
[----:B------:R-:W2:Y:S01]  /*31e0*/  MUFU.EX2 R45, R45 ;  /* 0x0000002d002d7308 */ /* 0x000ea20000000800 */
[----:B-1----:R-:W-:-:S07]  /*31f0*/  F2FP.BF16.F32.PACK_AB R36, R48, R54 ;  /* 0x000000363024723e */ /* 0x002fce00000010ff */
[----:B------:R-:W-:Y:S08]  /*3200*/  MUFU.EX2 R83, R83 ;  /* 0x0000005300537308 */ /* 0x000ff00000000800 */
[----:B------:R-:W1:Y:S01]  /*3210*/  MUFU.EX2 R82, R82 ;  /* 0x0000005200527308 */ /* 0x000e620000000800 */
[----:B--2---:R-:W-:-:S07]  /*3220*/  F2FP.BF16.F32.PACK_AB R38, R45, R49 ;  /* 0x000000312d26723e */ /* 0x004fce00000010ff */
[C---:B------:R-:W-:Y:S01]  /*3230*/  HMMA.16816.F32.BF16 R68, R36.reuse, R32, R68 ;  /* 0x000000202444723c */ /* 0x040fe20000041844 */
[-C--:B------:R-:W-:Y:S01]  /*3240*/  FFMA.FTZ R32, R10, R81.reuse, -R80 ;  /* 0x000000510a207223 */ /* 0x080fe20000010850 */
[----:B------:R-:W-:Y:S01]  /*3250*/  FADD.FTZ R10, R26, R27 ;  /* 0x0000001b1a0a7221 */ /* 0x000fe20000010000 */
[----:B------:R-:W-:Y:S01]  /*3260*/  MUFU.EX2 R88, R88 ;  /* 0x0000005800587308 */ /* 0x000fe20000000800 */
[----:B------:R-:W-:Y:S02]  /*3270*/  FFMA.FTZ R33, R20, R81, -R100 ;  /* 0x0000005114217223 */ /* 0x000fe40000010864 */
[----:B------:R-:W-:Y:S02]  /*3280*/  FADD.FTZ R10, R121, R10 ;  /* 0x0000000a790a7221 */ /* 0x000fe40000010000 */
[----:B------:R-:W-:Y:S01]  /*3290*/  HMMA.16816.F32.BF16 R56, R36, R4, R56 ;  /* 0x000000042438723c */ /* 0x000fe20000041838 */
[----:B-1----:R-:W-:Y:S01]  /*32a0*/  F2FP.BF16.F32.PACK_AB R25, R82, R83 ;  /* 0x000000535219723e */ /* 0x002fe200000010ff */
[----:B------:R-:W-:Y:S01]  /*32b0*/  FADD.FTZ R124, R124, R10 ;  /* 0x0000000a7c7c7221 */ /* 0x000fe20000010000 */
[----:B------:R-:W1:Y:S03]  /*32c0*/  MUFU.EX2 R89, R89 ;  /* 0x0000005900597308 */ /* 0x000e660000000800 */
[----:B------:R-:W-:-:S02]  /*32d0*/  FADD.FTZ R124, R22, R124 ;  /* 0x0000007c167c7221 */ /* 0x000fc40000010000 */
[C---:B------:R-:W-:Y:S01]  /*32e0*/  HMMA.16816.F32.BF16 R64, R36.reuse, R6, R64 ;  /* 0x000000062440723c */ /* 0x040fe20000041840 */
[----:B------:R-:W2:Y:S01]  /*32f0*/  LDSM.16.MT88.4 R4, [R101+0x4400] ;  /* 0x004400006504783b */ /* 0x000ea20000004200 */
[----:B------:R-:W-:Y:S01]  /*3300*/  FADD.FTZ R119, R119, R124 ;  /* 0x0000007c77777221 */ /* 0x000fe20000010000 */
[----:B------:R-:W-:Y:S03]  /*3310*/  MUFU.EX2 R40, R40 ;  /* 0x0000002800287308 */ /* 0x000fe60000000800 */
[----:B------:R-:W-:Y:S02]  /*3320*/  FADD.FTZ R119, R117, R119 ;  /* 0x0000007775777221 */ /* 0x000fe40000010000 */
[----:B------:R-:W-:Y:S02]  /*3330*/  HMMA.16816.F32.BF16 R72, R36, R34, R72 ;  /* 0x000000222448723c */ /* 0x000fe40000041848 */
[----:B------:R-:W-:Y:S01]  /*3340*/  FADD.FTZ R118, R118, R119 ;  /* 0x0000007776767221 */ /* 0x000fe20000010000 */
[----:B------:R-:W3:Y:S01]  /*3350*/  MUFU.EX2 R43, R14 ;  /* 0x0000000e002b7308 */ /* 0x000ee20000000800 */
[----:B-1----:R-:W-:-:S02]  /*3360*/  F2FP.BF16.F32.PACK_AB R27, R89, R88 ;  /* 0x00000058591b723e */ /* 0x002fc400000010ff */
        /* <DEDUP_REMOVED lines=16> */
[----:B----4-:R-:W-:Y:S01]  /*3470*/  HMMA.16816.F32.BF16 R56, R24, R28, R56 ;  /* 0x0000001c1838723c */ /* 0x010fe20000041838 */
[----:B------:R-:W-:Y:S01]  /*3480*/  FFMA.FTZ R29, R16, R81, -R100 ;  /* 0x00000051101d7223 */ /* 0x000fe20000010864 */
[----:B------:R-:W-:Y:S01]  /*3490*/  MUFU.EX2 R105, R105 ;  /* 0x0000006900697308 */ /* 0x000fe20000000800 */
[----:B------:R-:W-:-:S04]  /*34a0*/  FADD.FTZ R49, R49, R53 ;  /* 0x0000003531317221 */ /* 0x000fc80000010000 */
[----:B------:R-:W-:Y:S01]  /*34b0*/  FADD.FTZ R49, R45, R49 ;  /* 0x000000312d317221 */ /* 0x000fe20000010000 */
[----:B------:R-:W-:Y:S01]  /*34c0*/  HMMA.16816.F32.BF16 R64, R24, R30, R64 ;  /* 0x0000001e1840723c */ /* 0x000fe20000041840 */
[-CC-:B------:R-:W-:Y:S01]  /*34d0*/  FFMA.FTZ R30, R17, R81.reuse, -R100.reuse ;  /* 0x00000051111e7223 */ /* 0x180fe20000010864 */
[----:B------:R-:W1:Y:S01]  /*34e0*/  MUFU.EX2 R52, R52 ;  /* 0x0000003400347308 */ /* 0x000e620000000800 */
[----:B------:R-:W4:Y:S01]  /*34f0*/  LDSM.16.MT88.4 R16, [R101+0x4800] ;  /* 0x004800006510783b */ /* 0x000f220000004200 */
[----:B------:R-:W-:Y:S01]  /*3500*/  FADD.FTZ R49, R40, R49 ;  /* 0x0000003128317221 */ /* 0x000fe20000010000 */
[----:B------:R-:W-:-:S03]  /*3510*/  FFMA.FTZ R31, R12, R81, -R100 ;  /* 0x000000510c1f7223 */ /* 0x000fc60000010864 */
[----:B--2---:R-:W-:Y:S01]  /*3520*/  HMMA.16816.F32.BF16 R68, R24, R4, R68 ;  /* 0x000000041844723c */ /* 0x004fe20000041844 */
[----:B---3--:R-:W-:Y:S01]  /*3530*/  F2FP.BF16.F32.PACK_AB R5, R92, R87 ;  /* 0x000000575c05723e */ /* 0x008fe200000010ff */
[----:B------:R-:W2:Y:S01]  /*3540*/  MUFU.EX2 R33, R33 ;  /* 0x0000002100217308 */ /* 0x000ea20000000800 */
[----:B------:R-:W-:-:S04]  /*3550*/  FADD.FTZ R43, R43, R49 ;  /* 0x000000312b2b7221 */ /* 0x000fc80000010000 */
[----:B------:R-:W-:Y:S01]  /*3560*/  FADD.FTZ R43, R41, R43 ;  /* 0x0000002b292b7221 */ /* 0x000fe20000010000 */
[----:B------:R-:W-:Y:S01]  /*3570*/  HMMA.16816.F32.BF16 R72, R24, R6, R72 ;  /* 0x000000061848723c */ /* 0x000fe20000041848 */
[----:B------:R-:W-:Y:S01]  /*3580*/  FFMA.FTZ R25, R8, R81, -R100 ;  /* 0x0000005108197223 */ /* 0x000fe20000010864 */
[----:B------:R3:W5:Y:S01]  /*3590*/  MUFU.EX2 R28, R21 ;  /* 0x00000015001c7308 */ /* 0x0007620000000800 */
[----:B-1----:R-:W-:Y:S01]  /*35a0*/  F2FP.BF16.F32.PACK_AB R7, R52, R105 ;  /* 0x000000693407723e */ /* 0x002fe200000010ff */
[----:B------:R-:W-:Y:S01]  /*35b0*/  LDSM.16.MT88.4 R8, [R101+0x4c00] ;  /* 0x004c00006508783b */ /* 0x000fe20000004200 */
[----:B------:R-:W-:-:S05]  /*35c0*/  FADD.FTZ R46, R46, R43 ;  /* 0x0000002b2e2e7221 */ /* 0x000fca0000010000 */
[----:B------:R-:W1:Y:S01]  /*35d0*/  MUFU.EX2 R29, R29 ;  /* 0x0000001d001d7308 */ /* 0x000e620000000800 */
[----:B--2---:R-:W-:-:S07]  /*35e0*/  FADD.FTZ R46, R33, R46 ;  /* 0x0000002e212e7221 */ /* 0x004fce0000010000 */
[----:B------:R-:W2:Y:S01]  /*35f0*/  MUFU.EX2 R30, R30 ;  /* 0x0000001e001e7308 */ /* 0x000ea20000000800 */
[----:B---3--:R-:W3:Y:S01]  /*3600*/  LDSM.16.MT88.4 R20, [R109+0x4800] ;  /* 0x004800006d14783b */ /* 0x008ee20000004200 */
[C---:B-----5:R-:W-:Y:S01]  /*3610*/  F2FP.BF16.F32.PACK_AB R4, R28.reuse, R33 ;  /* 0x000000211c04723e */ /* 0x060fe200000010ff */
[----:B------:R-:W-:-:S05]  /*3620*/  FADD.FTZ R28, R28, R46 ;  /* 0x0000002e1c1c7221 */ /* 0x000fca0000010000 */
[----:B------:R-:W-:Y:S01]  /*3630*/  MUFU.EX2 R44, R44 ;  /* 0x0000002c002c7308 */ /* 0x000fe20000000800 */
[----:B-1----:R-:W-:-:S07]  /*3640*/  FADD.FTZ R28, R29, R28 ;  /* 0x0000001c1d1c7221 */ /* 0x002fce0000010000 */
[----:B------:R-:W1:Y:S01]  /*3650*/  MUFU.EX2 R31, R31 ;  /* 0x0000001f001f7308 */ /* 0x000e620000000800 */
[C---:B--2---:R-:W-:Y:S01]  /*3660*/  F2FP.BF16.F32.PACK_AB R6, R30.reuse, R29 ;  /* 0x0000001d1e06723e */ /* 0x044fe200000010ff */
[----:B------:R-:W-:-:S06]  /*3670*/  FADD.FTZ R30, R30, R28 ;  /* 0x0000001c1e1e7221 */ /* 0x000fcc0000010000 */
[----:B----4-:R-:W-:Y:S01]  /*3680*/  HMMA.16816.F32.BF16 R68, R4, R16, R68 ;  /* 0x000000100444723c */ /* 0x010fe20000041844 */
[----:B------:R-:W-:Y:S01]  /*3690*/  FADD.FTZ R16, R83, R91 ;  /* 0x0000005b53107221 */ /* 0x000fe20000010000 */
[----:B------:R-:W-:Y:S03]  /*36a0*/  MUFU.EX2 R42, R42 ;  /* 0x0000002a002a7308 */ /* 0x000fe60000000800 */
[----:B------:R-:W-:-:S04]  /*36b0*/  FADD.FTZ R16, R82, R16 ;  /* 0x0000001052107221 */ /* 0x000fc80000010000 */
[----:B------:R-:W-:Y:S01]  /*36c0*/  FADD.FTZ R16, R88, R16 ;  /* 0x0000001058107221 */ /* 0x000fe20000010000 */
[----:B------:R-:W-:Y:S01]  /*36d0*/  MUFU.EX2 R32, R32 ;  /* 0x0000002000207308 */ /* 0x000fe20000000800 */
[----:B-1----:R-:W-:Y:S02]  /*36e0*/  FADD.FTZ R30, R31, R30 ;  /* 0x0000001e1f1e7221 */ /* 0x002fe40000010000 */
[----:B------:R-:W-:-:S04]  /*36f0*/  FADD.FTZ R89, R89, R16 ;  /* 0x0000001059597221 */ /* 0x000fc80000010000 */
[----:B------:R-:W-:Y:S01]  /*3700*/  FADD.FTZ R89, R87, R89 ;  /* 0x0000005957597221 */ /* 0x000fe20000010000 */
[----:B------:R-:W1:Y:S01]  /*3710*/  MUFU.EX2 R24, R13 ;  /* 0x0000000d00187308 */ /* 0x000e620000000800 */
[----:B---3--:R-:W-:Y:S02]  /*3720*/  HMMA.16816.F32.BF16 R56, R4, R20, R56 ;  /* 0x000000140438723c */ /* 0x008fe40000041838 */
[----:B------:R-:W-:-:S04]  /*3730*/  FADD.FTZ R92, R92, R89 ;  /* 0x000000595c5c7221 */ /* 0x000fc80000010000 */
[----:B------:R-:W-:Y:S01]  /*3740*/  FADD.FTZ R92, R105, R92 ;  /* 0x0000005c695c7221 */ /* 0x000fe20000010000 */
[----:B------:R-:W2:Y:S01]  /*3750*/  MUFU.EX2 R25, R25 ;  /* 0x0000001900197308 */ /* 0x000ea20000000800 */
[----:B------:R-:W-:Y:S02]  /*3760*/  HMMA.16816.F32.BF16 R64, R4, R22, R64 ;  /* 0x000000160440723c */ /* 0x000fe40000041840 */
[----:B------:R-:W-:-:S04]  /*3770*/  FADD.FTZ R52, R52, R92 ;  /* 0x0000005c34347221 */ /* 0x000fc80000010000 */
[----:B------:R-:W-:Y:S01]  /*3780*/  FADD.FTZ R52, R44, R52 ;  /* 0x000000342c347221 */ /* 0x000fe20000010000 */
[----:B------:R-:W3:Y:S01]  /*3790*/  MUFU.EX2 R164, R164 ;  /* 0x000000a400a47308 */ /* 0x000ee20000000800 */
[----:B------:R-:W-:Y:S01]  /*37a0*/  HMMA.16816.F32.BF16 R4, R4, R18, R72 ;  /* 0x000000120404723c */ /* 0x000fe20000041848 */
[----:B-1----:R-:W-:Y:S01]  /*37b0*/  F2FP.BF16.F32.PACK_AB R12, R24, R31 ;  /* 0x0000001f180c723e */ /* 0x002fe200000010ff */
[C---:B------:R-:W-:Y:S01]  /*37c0*/  FADD.FTZ R52, R42.reuse, R52 ;  /* 0x000000342a347221 */ /* 0x040fe20000010000 */
[----:B------:R-:W-:Y:S01]  /*37d0*/  F2FP.BF16.F32.PACK_AB R13, R42, R44 ;  /* 0x0000002c2a0d723e */ /* 0x000fe200000010ff */
[----:B------:R-:W-:Y:S02]  /*37e0*/  FADD.FTZ R30, R24, R30 ;  /* 0x0000001e181e7221 */ /* 0x000fe40000010000 */
[----:B------:R-:W-:Y:S01]  /*37f0*/  FADD.FTZ R52, R32, R52 ;  /* 0x0000003420347221 */ /* 0x000fe20000010000 */
        /* <DEDUP_REMOVED lines=18> */
[----:B------:R-:W-:Y:S02]  /*3920*/  MOV R87, R0 ;  /* 0x0000000000577202 */ /* 0x000fe40000000f00 */
[C---:B------:R-:W-:Y:S02]  /*3930*/  IADD3 R154, PT, PT, R110.reuse, -0x2, RZ ;  /* 0xfffffffe6e9a7810 */ /* 0x040fe40007ffe0ff */
[----:B------:R-:W-:-:S07]  /*3940*/  IADD3 R152, PT, PT, -R110, 0x1, RZ ;  /* 0x000000016e987810 */ /* 0x000fce0007ffe1ff */
.L_x_7759:
        /* <DEDUP_REMOVED lines=78> */
.L_x_7754:
[----:B------:R-:W-:Y:S05]  /*3e30*/  BSYNC.RECONVERGENT B0 ;  /* 0x0000000000007941 */ /* 0x000fea0003800200 */
.L_x_7753:
[----:B------:R-:W1:Y:S01]  /*3e40*/  S2UR UR6, SR_CgaCtaId ;  /* 0x00000000000679c3 */ /* 0x000e620000008800 */
[C---:B------:R-:W-:Y:S01]  /*3e50*/  IMAD.SHL.U32 R135, R128.reuse, 0x8, RZ ;  /* 0x0000000880877824 */ /* 0x040fe200078e00ff */
[C---:B------:R-:W-:Y:S01]  /*3e60*/  LOP3.LUT R155, R128.reuse, 0x18, RZ, 0xc0, !PT ;  /* 0x00000018809b7812 */ /* 0x040fe200078ec0ff */
[----:B------:R-:W-:Y:S01]  /*3e70*/  UMOV UR7, 0x400 ;  /* 0x0000040000077882 */ /* 0x000fe20000000000 */
[----:B------:R-:W-:Y:S01]  /*3e80*/  IMAD.MOV.U32 R8, RZ, RZ, R147 ;  /* 0x000000ffff087224 */ /* 0x000fe200078e0093 */
[C---:B------:R-:W-:Y:S01]  /*3e90*/  LOP3.LUT R88, R128.reuse, 0x8, RZ, 0xc0, !PT ;  /* 0x0000000880587812 */ /* 0x040fe200078ec0ff */
[----:B------:R-:W-:Y:S01]  /*3ea0*/  IMAD.MOV.U32 R9, RZ, RZ, R146 ;  /* 0x000000ffff097224 */ /* 0x000fe200078e0092 */
[C---:B------:R-:W-:Y:S01]  /*3eb0*/  LOP3.LUT R0, R135.reuse, 0xc0, RZ, 0xc0, !PT ;  /* 0x000000c087007812 */ /* 0x040fe200078ec0ff */
[C---:B------:R-:W-:Y:S01]  /*3ec0*/  IMAD.SHL.U32 R131, R128.reuse, 0x10, RZ ;  /* 0x0000001080837824 */ /* 0x040fe200078e00ff */
[C---:B------:R-:W-:Y:S01]  /*3ed0*/  LOP3.LUT R157, R135.reuse, 0x18, RZ, 0xc0, !PT ;  /* 0x00000018879d7812 */ /* 0x040fe200078ec0ff */
[----:B------:R-:W-:Y:S01]  /*3ee0*/  IMAD.SHL.U32 R134, R128, 0x20, RZ ;  /* 0x0000002080867824 */ /* 0x000fe200078e00ff */
[----:B------:R-:W-:Y:S01]  /*3ef0*/  LOP3.LUT R155, R0, R155, RZ, 0xfc, !PT ;  /* 0x0000009b009b7212 */ /* 0x000fe200078efcff */
[----:B------:R-:W-:Y:S01]  /*3f00*/  IMAD.SHL.U32 R130, R128, 0x4, RZ ;  /* 0x0000000480827824 */ /* 0x000fe200078e00ff */
[----:B------:R-:W-:Y:S01]  /*3f10*/  LOP3.LUT R162, R135, 0x1f20, RZ, 0xc0, !PT ;  /* 0x00001f2087a27812 */ /* 0x000fe200078ec0ff */
[----:B------:R-:W-:Y:S01]  /*3f20*/  IMAD.MOV.U32 R124, RZ, RZ, 0x20 ;  /* 0x00000020ff7c7424 */ /* 0x000fe200078e00ff */
[----:B------:R-:W-:Y:S01]  /*3f30*/  LOP3.LUT R5, R155, R157, RZ, 0x3c, !PT ;  /* 0x0000009d9b057212 */ /* 0x000fe200078e3cff */
[----:B------:R-:W-:Y:S01]  /*3f40*/  VIADD R152, R152, 0x1 ;  /* 0x0000000198987836 */ /* 0x000fe20000000000 */
[C---:B------:R-:W-:Y:S01]  /*3f50*/  LOP3.LUT R4, R131.reuse, 0x100, RZ, 0xc0, !PT ;  /* 0x0000010083047812 */ /* 0x040fe200078ec0ff */
        /* <DEDUP_REMOVED lines=11> */
[--C-:B------:R-:W-:Y:S01]  /*4010*/  IMAD R162, R162, 0x2, R129.reuse ;  /* 0x00000002a2a27824 */ /* 0x100fe200078e0281 */
        /* <DEDUP_REMOVED lines=8> */
[--C-:B------:R-:W-:Y:S02]  /*40a0*/  LOP3.LUT R133, R133, 0xc0, R134.reuse, 0xf8, !PT ;  /* 0x000000c085857812 */ /* 0x100fe400078ef886 */
        /* <DEDUP_REMOVED lines=18> */
[C---:B--2---:R-:W-:Y:S05]  /*41d0*/  IMAD.IADD R92, R124.reuse, 0x1, R92 ;  /* 0x000000017c5c7824 */ /* 0x044fea00078e025c */
        /* <DEDUP_REMOVED lines=99> */
[C---:B------:R-:W-:Y:S02]  /*4810*/  ISETP.NE.AND P4, PT, R93.reuse, RZ, PT ;  /* 0x000000ff5d00720c */ /* 0x040fe40003f85270 */
        /* <DEDUP_REMOVED lines=28> */
.L_x_7758:
[----:B------:R-:W-:Y:S05]  /*49e0*/  BSYNC.RECONVERGENT B0 ;  /* 0x0000000000007941 */ /* 0x000fea0003800200 */
.L_x_7757:
        /* <DEDUP_REMOVED lines=10> */
[----:B------:R1:W-:Y:S01]  /*4a90*/  LDGSTS.E.BYPASS.LTC128B.128 [R162+0x1800], desc[UR4][R90.64] ;  /* 0x018000005aa27fae */ /* 0x0003e2000b981a04 */
[----:B------:R-:W-:Y:S03]  /*4aa0*/  IADD3 R84, P2, PT, R88, R140, RZ ;  /* 0x0000008c58547210 */ /* 0x000fe60007f5e0ff */
[----:B------:R1:W-:Y:S02]  /*4ab0*/  LDGSTS.E.BYPASS.LTC128B.128 [R162+0x2000], desc[UR4][R88.64] ;  /* 0x0200000058a27fae */ /* 0x0003e4000b981a04 */
[----:B------:R-:W-:Y:S05]  /*4ac0*/  IMAD.X R85, R89, 0x1, R141, P2 ;  /* 0x0000000159557824 */ /* 0x000fea00010e068d */
[----:B------:R1:W-:Y:S04]  /*4ad0*/  LDGSTS.E.BYPASS.LTC128B.128 [R162+0x2800], desc[UR4][R84.64] ;  /* 0x0280000054a27fae */ /* 0x0003e8000b981a04 */
[----:B------:R-:W0:Y:S02]  /*4ae0*/  LDGDEPBAR ;  /* 0x00000000000079af */ /* 0x000e240000000000 */
.L_x_7756:
[----:B------:R-:W-:Y:S05]  /*4af0*/  BSYNC.RECONVERGENT B1 ;  /* 0x0000000000017941 */ /* 0x000fea0003800200 */
.L_x_7755:
        /* <DEDUP_REMOVED lines=353> */
.L_x_7752:
        /* <DEDUP_REMOVED lines=11> */
.L_x_7767:
        /* <DEDUP_REMOVED lines=16> */
[----:B------:R-:W-:Y:S01]  /*62c0*/  FMUL.FTZ R77, R6, R77 ;  /* 0x0000004d064d7220 */ /* 0x000fe20000410000 */
        /* <DEDUP_REMOVED lines=13> */
[C---:B------:R-:W-:Y:S01]  /*63a0*/  IADD3 R8, PT, PT, R129.reuse, -R8, RZ ;  /* 0x8000000881087210 */ /* 0x040fe20007ffe0ff */
[----:B------:R-:W-:Y:S01]  /*63b0*/  IMAD.IADD R10, R129, 0x1, -R130 ;  /* 0x00000001810a7824 */ /* 0x000fe200078e0a82 */
[----:B------:R-:W-:-:S02]  /*63c0*/  F2FP.BF16.F32.PACK_AB R80, R81, R80 ;  /* 0x000000505150723e */ /* 0x000fc400000010ff */
[----:B------:R-:W-:Y:S02]  /*63d0*/  F2FP.BF16.F32.PACK_AB R82, R83, R82 ;  /* 0x000000525352723e */ /* 0x000fe400000010ff */
        /* <DEDUP_REMOVED lines=12> */
[----:B------:R-:W-:Y:S04]  /*64a0*/  STS [R8+0x220], R74 ;  /* 0x0002204a08007388 */ /* 0x000fe80000000800 */
[----:B------:R4:W-:Y:S04]  /*64b0*/  STS [R130+0x30], R6 ;  /* 0x0000300682007388 */ /* 0x0009e80000000800 */
[----:B------:R1:W-:Y:S04]  /*64c0*/  STS [R130+0x230], R9 ;  /* 0x0002300982007388 */ /* 0x0003e80000000800 */
[----:B------:R-:W3:Y:S04]  /*64d0*/  LD.E.64 R24, desc[UR4][R2.64+0x90] ;  /* 0x0000900402187980 */ /* 0x000ee8000c101b00 */
[----:B------:R-:W3:Y:S04]  /*64e0*/  LD.E.64 R20, desc[UR4][R2.64+0x88] ;  /* 0x0000880402147980 */ /* 0x000ee8000c101b00 */
[----:B--2---:R-:W2:Y:S04]  /*64f0*/  LD.E.64 R10, desc[UR4][R2.64+0x80] ;  /* 0x00008004020a7980 */ /* 0x004ea8000c101b00 */
[----:B------:R-:W2:Y:S01]  /*6500*/  LD.E.64 R18, desc[UR4][R2.64+0x70] ;  /* 0x0000700402127980 */ /* 0x000ea2000c101b00 */
[----:B------:R-:W-:Y:S05]  /*6510*/  WARPSYNC.ALL ;  /* 0x0000000000007948 */ /* 0x000fea0003800000 */
[----:B----4-:R-:W4:Y:S04]  /*6520*/  LD.E.U8 R6, desc[UR4][R2.64+0x1c8] ;  /* 0x0001c80402067980 */ /* 0x010f28000c101100 */
[----:B------:R-:W5:Y:S01]  /*6530*/  LD.E.64 R22, desc[UR4][R2.64+0xa0] ;  /* 0x0000a00402167980 */ /* 0x000f62000c101b00 */
[----:B------:R-:W-:Y:S01]  /*6540*/  SHF.L.U32 R151, R151, 0x6, RZ ;  /* 0x0000000697977819 */ /* 0x000fe200000006ff */
[----:B------:R-:W-:Y:S01]  /*6550*/  IMAD.MOV.U32 R8, RZ, RZ, R157 ;  /* 0x000000ffff087224 */ /* 0x000fe200078e009d */
[----:B-1----:R-:W-:-:S02]  /*6560*/  MOV R9, RZ ;  /* 0x000000ff00097202 */ /* 0x002fc40000000f00 */
[----:B----4-:R-:W-:-:S13]  /*6570*/  ISETP.NE.AND P1, PT, R6, RZ, PT ;  /* 0x000000ff0600720c */ /* 0x010fda0003f25270 */
[----:B------:R-:W4:Y:S04]  /*6580*/  @!P1 LD.E R14, desc[UR4][R2.64+0x60] ;  /* 0x00006004020e9980 */ /* 0x000f28000c101900 */
[----:B------:R-:W4:Y:S04]  /*6590*/  @!P1 LD.E R13, desc[UR4][R2.64+0xb4] ;  /* 0x0000b404020d9980 */ /* 0x000f28000c101900 */
[----:B------:R-:W4:Y:S04]  /*65a0*/  @P1 LD.E R12, desc[UR4][R2.64+0xd4] ;  /* 0x0000d404020c1980 */ /* 0x000f28000c101900 */
[----:B------:R2:W4:Y:S01]  /*65b0*/  @P1 LD.E R6, desc[UR4][R2.64+0xb4] ;  /* 0x0000b40402061980 */ /* 0x000522000c101900 */
[----:B---3--:R-:W-:-:S04]  /*65c0*/  IMAD.WIDE.U32 R8, R151, R20, R8 ;  /* 0x0000001497087225 */ /* 0x008fc800078e0008 */
[----:B------:R-:W-:-:S04]  /*65d0*/  IMAD R15, R21, R151, RZ ;  /* 0x00000097150f7224 */ /* 0x000fc800078e02ff */
[----:B------:R-:W-:Y:S02]  /*65e0*/  IMAD.IADD R15, R9, 0x1, R15 ;  /* 0x00000001090f7824 */ /* 0x000fe400078e020f */
[-C--:B--2---:R-:W-:Y:S02]  /*65f0*/  IMAD R2, R11, R150.reuse, RZ ;  /* 0x000000960b027224 */ /* 0x084fe400078e02ff */
[----:B------:R-:W-:Y:S02]  /*6600*/  IMAD R3, R25, R149, RZ ;  /* 0x0000009519037224 */ /* 0x000fe400078e02ff */
[----:B------:R-:W-:-:S04]  /*6610*/  IMAD.WIDE.U32 R10, R10, R150, RZ ;  /* 0x000000960a0a7225 */ /* 0x000fc800078e00ff */
[----:B------:R-:W-:Y:S01]  /*6620*/  IMAD.WIDE.U32 R24, R24, R149, RZ ;  /* 0x0000009518187225 */ /* 0x000fe200078e00ff */
[----:B------:R-:W-:Y:S02]  /*6630*/  IADD3 R2, PT, PT, R11, R2, RZ ;  /* 0x000000020b027210 */ /* 0x000fe40007ffe0ff */
[----:B------:R-:W-:Y:S01]  /*6640*/  IADD3 R24, P4, P0, R24, R8, R10 ;  /* 0x0000000818187210 */ /* 0x000fe2000789e00a */
[----:B------:R-:W-:Y:S01]  /*6650*/  BAR.SYNC.DEFER_BLOCKING 0x0 ;  /* 0x0000000000007b1d */ /* 0x000fe20000010000 */
[----:B------:R-:W-:Y:S02]  /*6660*/  IADD3 R3, PT, PT, R25, R3, RZ ;  /* 0x0000000319037210 */ /* 0x000fe40007ffe0ff */
[----:B------:R-:W-:-:S03]  /*6670*/  SHF.R.U32.HI R16, RZ, 0x2, R128 ;  /* 0x00000002ff107819 */ /* 0x000fc60000011680 */
[----:B------:R-:W1:Y:S01]  /*6680*/  @P3 MUFU.LG2 R5, R5 ;  /* 0x0000000500053308 */ /* 0x000e620000000c00 */
[----:B------:R2:W3:Y:S04]  /*6690*/  LDS.128 R8, [R162] ;  /* 0x00000000a2087984 */ /* 0x0004e80000000c00 */
[----:B------:R-:W2:Y:S03]  /*66a0*/  LDS.128 R160, [R162+0x800] ;  /* 0x00080000a2a07984 */ /* 0x000ea60000000c00 */
[----:B------:R-:W1:Y:S01]  /*66b0*/  @P2 MUFU.LG2 R4, R4 ;  /* 0x0000000400042308 */ /* 0x000e620000000c00 */
[----:B------:R-:W-:Y:S01]  /*66c0*/  IADD3.X R25, PT, PT, R3, R15, R2, P4, P0 ;  /* 0x0000000f03197210 */ /* 0x000fe200027e0402 */
[----:B------:R-:W-:Y:S01]  /*66d0*/  IMAD R2, R21, R16, RZ ;  /* 0x0000001015027224 */ /* 0x000fe200078e02ff */
[----:B------:R-:W-:Y:S01]  /*66e0*/  LOP3.LUT P4, RZ, R128, 0x3, RZ, 0xc0, !PT ;  /* 0x0000000380ff7812 */ /* 0x000fe2000788c0ff */
[----:B------:R-:W-:-:S05]  /*66f0*/  IMAD.WIDE.U32 R24, R16, R20, R24 ;  /* 0x0000001410187225 */ /* 0x000fca00078e0018 */
[----:B------:R-:W-:Y:S02]  /*6700*/  IADD3 R2, PT, PT, R25, R2, RZ ;  /* 0x0000000219027210 */ /* 0x000fe40007ffe0ff */
[C---:B------:R-:W-:Y:S01]  /*6710*/  LEA R18, P0, R24.reuse, R18, 0x1 ;  /* 0x0000001218127211 */ /* 0x040fe200078008ff */
[----:B-1----:R-:W-:Y:S01]  /*6720*/  @P3 FMUL.FTZ R5, R5, 0.69314718246459960938 ;  /* 0x3f31721805053820 */ /* 0x002fe20000410000 */
[----:B------:R-:W-:Y:S02]  /*6730*/  BSSY.RECONVERGENT B0, `(.L_x_7761) ;  /* 0x000001b000007945 */ /* 0x000fe40003800200 */
[----:B------:R-:W-:Y:S01]  /*6740*/  LEA.HI.X R19, R24, R19, R2, 0x1, P0 ;  /* 0x0000001318137211 */ /* 0x000fe200000f0c02 */
[----:B------:R-:W-:Y:S01]  /*6750*/  @P2 FMUL.FTZ R4, R4, 0.69314718246459960938 ;  /* 0x3f31721804042820 */ /* 0x000fe20000410000 */
[----:B------:R-:W-:Y:S01]  /*6760*/  MOV R3, 0x7f800000 ;  /* 0x7f80000000037802 */ /* 0x000fe20000000f00 */
[C---:B-----5:R-:W-:Y:S01]  /*6770*/  @P3 FFMA.FTZ R3, R7.reuse, R84, R5 ;  /* 0x0000005407033223 */ /* 0x060fe20000010005 */
[----:B------:R-:W-:Y:S01]  /*6780*/  MOV R2, 0x7f800000 ;  /* 0x7f80000000027802 */ /* 0x000fe20000000f00 */
[----:B------:R-:W-:Y:S01]  /*6790*/  @P2 FFMA.FTZ R2, R7, R0, R4 ;  /* 0x0000000007022223 */ /* 0x000fe20000010004 */
[----:B----4-:R-:W-:-:S04]  /*67a0*/  @!P1 IMAD R14, R14, R150, R149 ;  /* 0x000000960e0e9224 */ /* 0x010fc800078e0295 */
[----:B------:R-:W-:Y:S01]  /*67b0*/  @!P1 IMAD R13, R14, R13, RZ ;  /* 0x0000000d0e0d9224 */ /* 0x000fe200078e02ff */
[----:B------:R-:W-:Y:S01]  /*67c0*/  LEA R14, P0, R20, R18, 0x6 ;  /* 0x00000012140e7211 */ /* 0x000fe200078030ff */
[----:B------:R-:W-:-:S03]  /*67d0*/  @P1 IMAD R12, R12, R149, RZ ;  /* 0x000000950c0c1224 */ /* 0x000fc600078e02ff */
[----:B------:R-:W-:Y:S01]  /*67e0*/  LEA.HI.X R15, R20, R19, R21, 0x6, P0 ;  /* 0x00000013140f7211 */ /* 0x000fe200000f3415 */
[----:B------:R-:W-:Y:S01]  /*67f0*/  @P1 IMAD R13, R6, R150, R12 ;  /* 0x00000096060d1224 */ /* 0x000fe200078e020c */
[----:B--23--:R-:W-:Y:S07]  /*6800*/  @P4 BRA `(.L_x_7762) ;  /* 0x0000000000344947 */ /* 0x00cfee0003800000 */
        /* <DEDUP_REMOVED lines=13> */
.L_x_7762:
[----:B------:R-:W-:Y:S05]  /*68e0*/  BSYNC.RECONVERGENT B0 ;  /* 0x0000000000007941 */ /* 0x000fea0003800200 */
.L_x_7761:
[----:B------:R-:W-:Y:S01]  /*68f0*/  MOV R149, 0x0 ;  /* 0x0000000000957802 */ /* 0x000fe20000000f00 */
[----:B------:R-:W-:Y:S04]  /*6900*/  ST.E.128 desc[UR4][R18.64], R8 ;  /* 0x0000000812007985 */ /* 0x000fe8000c101d04 */
[----:B------:R1:W-:Y:S02]  /*6910*/  ST.E.128 desc[UR4][R14.64], R160 ;  /* 0x000000a00e007985 */ /* 0x0003e4000c101d04 */
[----:B-1----:R-:W-:Y:S05]  /*6920*/  RET.REL.NODEC R148 `(_ZN5flash24flash_fwd_splitkv_kernelI23Flash_fwd_kernel_traitsILi32ELi64ELi128ELi4ELb0ELb0EN7cutlass10bfloat16_tE19Flash_kernel_traitsILi32ELi64ELi128ELi4ES3_EELb0ELb0ELb0ELb1ELb1ELb0ELb0ELb0EEEvNS_16Flash_fwd_paramsE) ;  /* 0xffffff9494b47950 */ /* 0x002fea0003c3ffff */
.L_x_7760:
[----:B------:R-:W-:Y:S01]  /*6930*/  MOV R4, 0x1f ;  /* 0x0000001f00047802 */ /* 0x000fe20000000f00 */
[----:B------:R-:W-:Y:S01]  /*6940*/  IMAD.MOV.U32 R5, RZ, RZ, 0x2 ;  /* 0x00000002ff057424 */ /* 0x000fe200078e00ff */
[----:B------:R-:W-:Y:S01]  /*6950*/  MOV R8, R164 ;  /* 0x000000a400087202 */ /* 0x000fe20000000f00 */
[----:B------:R-:W-:-:S07]  /*6960*/  IMAD.MOV.U32 R6, RZ, RZ, -0x1 ;  /* 0xffffffffff067424 */ /* 0x000fce00078e00ff */
[----:B-1---5:R-:W-:Y:S05]  /*6970*/  WARPSYNC.COLLECTIVE R6, `(.L_x_7763) ;  /* 0x0000000006087348 */ /* 0x022fea0003c00000 */
[----:B------:R2:W3:Y:S02]  /*6980*/  SHFL.BFLY P0, R4, R8, R5, R4 ;  /* 0x0c00000508047389 */ /* 0x0004e40000000004 */
[----:B-123-5:R-:W-:Y:S05]  /*6990*/  ENDCOLLECTIVE ;  /* 0x000000000000791b */ /* 0x02efea0003800000 */
.L_x_7763:
        /* <DEDUP_REMOVED lines=8> */
.L_x_7764:
[----:B------:R-:W-:Y:S01]  /*6a20*/  MOV R9, R4 ;  /* 0x0000000400097202 */ /* 0x000fe20000000f00 */
[----:B------:R-:W-:Y:S01]  /*6a30*/  IMAD.MOV.U32 R8, RZ, RZ, R163 ;  /* 0x000000ffff087224 */ /* 0x000fe200078e00a3 */
[----:B------:R-:W-:Y:S02]  /*6a40*/  MOV R4, 0x1f ;  /* 0x0000001f00047802 */ /* 0x000fe40000000f00 */
[----:B------:R-:W-:-:S07]  /*6a50*/  MOV R5, 0x2 ;  /* 0x0000000200057802 */ /* 0x000fce0000000f00 */
[----:B------:R-:W-:Y:S05]  /*6a60*/  WARPSYNC.COLLECTIVE R6, `(.L_x_7765) ;  /* 0x0000000006087348 */ /* 0x000fea0003c00000 */
[----:B------:R1:W2:Y:S02]  /*6a70*/  SHFL.BFLY P0, R4, R8, R5, R4 ;  /* 0x0c00000508047389 */ /* 0x0002a40000000004 */
[----:B-12---:R-:W-:Y:S05]  /*6a80*/  ENDCOLLECTIVE ;  /* 0x000000000000791b */ /* 0x006fea0003800000 */
.L_x_7765:
[----:B------:R-:W-:Y:S01]  /*6a90*/  FADD.FTZ R163, R4, R163 ;  /* 0x000000a304a37221 */ /* 0x000fe20000010000 */
[----:B------:R-:W-:Y:S02]  /*6aa0*/  MOV R4, 0x1f ;  /* 0x0000001f00047802 */ /* 0x000fe40000000f00 */
[----:B------:R-:W-:Y:S01]  /*6ab0*/  MOV R5, 0x1 ;  /* 0x0000000100057802 */ /* 0x000fe20000000f00 */
[----:B------:R-:W-:-:S07]  /*6ac0*/  IMAD.MOV.U32 R8, RZ, RZ, R163 ;  /* 0x000000ffff087224 */ /* 0x000fce00078e00a3 */
[----:B------:R-:W-:Y:S05]  /*6ad0*/  WARPSYNC.COLLECTIVE R6, `(.L_x_7766) ;  /* 0x0000000006087348 */ /* 0x000fea0003c00000 */
[----:B------:R1:W2:Y:S02]  /*6ae0*/  SHFL.BFLY P0, R4, R8, R5, R4 ;  /* 0x0c00000508047389 */ /* 0x0002a40000000004 */
[----:B-12---:R-:W-:Y:S05]  /*6af0*/  ENDCOLLECTIVE ;  /* 0x000000000000791b */ /* 0x006fea0003800000 */
.L_x_7766:
[----:B------:R-:W-:Y:S01]  /*6b00*/  FADD.FTZ R5, R164, R9 ;  /* 0x00000009a4057221 */ /* 0x000fe20000010000 */
[----:B------:R-:W-:Y:S06]  /*6b10*/  BRA `(.L_x_7767) ;  /* 0xfffffff400a87947 */ /* 0x000fec000383ffff */
.L_x_7768:
        /* <DEDUP_REMOVED lines=14> */
.L_x_10308:


//--------------------- .text._ZN5flash24flash_fwd_splitkv_kernelI23Flash_fwd_kernel_traitsILi32ELi64ELi128ELi4ELb0ELb0EN7cutlass10bfloat16_tE19Flash_kernel_traitsILi32ELi64ELi128ELi4ES3_EELb0ELb0ELb0ELb1ELb1ELb1ELb0ELb0EEEvNS_16Flash_fwd_paramsE --------------------------
	.section	.text._ZN5flash24flash_fwd_splitkv_kernelI23Flash_fwd_kernel_traitsILi32ELi64ELi128ELi4ELb0ELb0EN7cutlass10bfloat16_tE19Flash_kernel_traitsILi32ELi64ELi128ELi4ES3_EELb0ELb0ELb0ELb1ELb1ELb1ELb0ELb0EEEvNS_16Flash_fwd_paramsE,"ax",@progbits
	.align	128
        .global         _ZN5flash24flash_fwd_splitkv_kernelI23Flash_fwd_kernel_traitsILi32ELi64ELi128ELi4ELb0ELb0EN7cutlass10bfloat16_tE19Flash_kernel_traitsILi32ELi64ELi128ELi4ES3_EELb0ELb0ELb0ELb1ELb1ELb1ELb0ELb0EEEvNS_16Flash_fwd_paramsE
        .type           _ZN5flash24flash_fwd_splitkv_kernelI23Flash_fwd_kernel_traitsILi32ELi64ELi128ELi4ELb0ELb0EN7cutlass10bfloat16_tE19Flash_kernel_traitsILi32ELi64ELi128ELi4ES3_EELb0ELb0ELb0ELb1ELb1ELb1ELb0ELb0EEEvNS_16Flash_fwd_paramsE,@function
        .size           _ZN5flash24flash_fwd_splitkv_kernelI23Flash_fwd_kernel_traitsILi32ELi64ELi128ELi4ELb0ELb0EN7cutlass10bfloat16_tE19Flash_kernel_traitsILi32ELi64ELi128ELi4ES3_EELb0ELb0ELb0ELb1ELb1ELb1ELb0ELb0EEEvNS_16Flash_fwd_paramsE,(.L_x_10309 - _ZN5flash24flash_fwd_splitkv_kernelI23Flash_fwd_kernel_traitsILi32ELi64ELi128ELi4ELb0ELb0EN7cutlass10bfloat16_tE19Flash_kernel_traitsILi32ELi64ELi128ELi4ES3_EELb0ELb0ELb0ELb1ELb1ELb1ELb0ELb0EEEvNS_16Flash_fwd_paramsE)
        .other          _ZN5flash24flash_fwd_splitkv_kernelI23Flash_fwd_kernel_traitsILi32ELi64ELi128ELi4ELb0ELb0EN7cutlass10bfloat16_tE19Flash_kernel_traitsILi32ELi64ELi128ELi4ES3_EELb0ELb0ELb0ELb1ELb1ELb1ELb0ELb0EEEvNS_16Flash_fwd_paramsE,@"STO_CUDA_ENTRY STV_DEFAULT"
_ZN5flash24flash_fwd_splitkv_kernelI23Flash_fwd_kernel_traitsILi32ELi64ELi128ELi4ELb0ELb0EN7cutlass10bfloat16_tE19Flash_kernel_traitsILi32ELi64ELi128ELi4ES3_EELb0ELb0ELb0ELb1ELb1ELb1ELb0ELb0EEEvNS_16Flash_fwd_paramsE:
.text._ZN5flash24flash_fwd_splitkv_kernelI23Flash_fwd_kernel_traitsILi32ELi64ELi128ELi4ELb0ELb0EN7cutlass10bfloat16_tE19Flash_kernel_traitsILi32ELi64ELi128ELi4ES3_EELb0ELb0ELb0ELb1ELb1ELb1ELb0ELb0EEEvNS_16Flash_fwd_paramsE:
[----:B------:R-:W-:Y:S01]  /*0000*/  LDC R1, c[0x0][0x37c] ;  /* 0x0000df00ff017b82 */ /* 0x000fe20000000800 */
[----:B------:R-:W1:Y:S07]  /*0010*/  S2R R159, SR_CTAID.X ;  /* 0x00000000009f7919 */ /* 0x000e6e0000002500 */
[----:B------:R-:W2:Y:S01]  /*0020*/  LDC.64 R2, c[0x0][0x348] ;  /* 0x0000d200ff027b82 */ /* 0x000ea20000000a00 */
[----:B------:R-:W-:Y:S01]  /*0030*/  BSSY.RECONVERGENT B2, `(.L_x_7769) ;  /* 0x0000005000027945 */ /* 0x000fe20003800200 */
[----:B------:R-:W-:Y:S01]  /*0040*/  MOV R156, 0x80 ;  /* 0x00000080009c7802 */ /* 0x000fe20000000f00 */
[----:B------:R-:W3:Y:S01]  /*0050*/  S2R R158, SR_CTAID.Y ;  /* 0x00000000009e7919 */ /* 0x000ee20000002600 */
[----:B------:R-:W4:Y:S05]  /*0060*/  S2R R157, SR_CTAID.Z ;  /* 0x00000000009d7919 */ /* 0x000f2a0000002700 */
[----:B-1234-:R-:W-:Y:S05]  /*0070*/  CALL.REL.NOINC `($_ZN5flash24flash_fwd_splitkv_kernelI23Flash_fwd_kernel_traitsILi32ELi64ELi128ELi4ELb0ELb0EN7cutlass10bfloat16_tE19Flash_kernel_traitsILi32ELi64ELi128ELi4ES3_EELb0ELb0ELb0ELb1ELb1ELb1ELb0ELb0EEEvNS_16Flash_fwd_paramsE$_ZN5flash30compute_attn_1rowblock_splitkvI23Flash_fwd_kernel_traitsILi32ELi64ELi128ELi4ELb0ELb0EN7cutlass10bfloat16_tE19Flash_kernel_traitsILi32ELi64ELi128ELi4ES3_EELb0ELb0ELb0ELb1ELb1ELb1ELb0ELb0ENS_16Flash_fwd_paramsEEEvRKT8_iiiii) ;  /* 0x0000000000087944 */ /* 0x01efea0003c00000 */
[----:B------:R-:W-:Y:S05]  /*0080*/  BSYNC.RECONVERGENT B2 ;  /* 0x0000000000027941 */ /* 0x000fea0003800200 */
.L_x_7769:
[----:B------:R-:W-:Y:S05]  /*0090*/  EXIT ;  /* 0x000000000000794d */ /* 0x000fea0003800000 */
        .type           $_ZN5flash24flash_fwd_splitkv_kernelI23Flash_fwd_kernel_traitsILi32ELi64ELi128ELi4ELb0ELb0EN7cutlass10bfloat16_tE19Flash_kernel_traitsILi32ELi64ELi128ELi4ES3_EELb0ELb0ELb0ELb1ELb1ELb1ELb0ELb0EEEvNS_16Flash_fwd_paramsE$_ZN5flash30compute_attn_1rowblock_splitkvI23Flash_fwd_kernel_traitsILi32ELi64ELi128ELi4ELb0ELb0EN7cutlass10bfloat16_tE19Flash_kernel_traitsILi32ELi64ELi128ELi4ES3_EELb0ELb0ELb0ELb1ELb1ELb1ELb0ELb0ENS_16Flash_fwd_paramsEEEvRKT8_iiiii,@function
        .size           $_ZN5flash24flash_fwd_splitkv_kernelI23Flash_fwd_kernel_traitsILi32ELi64ELi128ELi4ELb0ELb0EN7cutlass10bfloat16_tE19Flash_kernel_traitsILi32ELi64ELi128ELi4ES3_EELb0ELb0ELb0ELb1ELb1ELb1ELb0ELb0EEEvNS_16Flash_fwd_paramsE$_ZN5flash30compute_attn_1rowblock_splitkvI23Flash_fwd_kernel_traitsILi32ELi64ELi128ELi4ELb0ELb0EN7cutlass10bfloat16_tE19Flash_kernel_traitsILi32ELi64ELi128ELi4ES3_EELb0ELb0ELb0ELb1ELb1ELb1ELb0ELb0ENS_16Flash_fwd_paramsEEEvRKT8_iiiii,(.L_x_10309 - $_ZN5flash24flash_fwd_splitkv_kernelI23Flash_fwd_kernel_traitsILi32ELi64ELi128ELi4ELb0ELb0EN7cutlass10bfloat16_tE19Flash_kernel_traitsILi32ELi64ELi128ELi4ES3_EELb0ELb0ELb0ELb1ELb1ELb1ELb0ELb0EEEvNS_16Flash_fwd_paramsE$_ZN5flash30compute_attn_1rowblock_splitkvI23Flash_fwd_kernel_traitsILi32ELi64ELi128ELi4ELb0ELb0EN7cutlass10bfloat16_tE19Flash_kernel_traitsILi32ELi64ELi128ELi4ES3_EELb0ELb0ELb0ELb1ELb1ELb1ELb0ELb0ENS_16Flash_fwd_paramsEEEvRKT8_iiiii)
$_ZN5flash24flash_fwd_splitkv_kernelI23Flash_fwd_kernel_traitsILi32ELi64ELi128ELi4ELb0ELb0EN7cutlass10bfloat16_tE19Flash_kernel_traitsILi32ELi64ELi128ELi4ES3_EELb0ELb0ELb0ELb1ELb1ELb1ELb0ELb0EEEvNS_16Flash_fwd_paramsE$_ZN5flash30compute_attn_1rowblock_splitkvI23Flash_fwd_kernel_traitsILi32ELi64ELi128ELi4ELb0ELb0EN7cutlass10bfloat16_tE19Flash_kernel_traitsILi32ELi64ELi128ELi4ES3_EELb0ELb0ELb0ELb1ELb1ELb1ELb0ELb0ENS_16Flash_fwd_paramsEEEvRKT8_iiiii:
        /* <DEDUP_REMOVED lines=24> */
.L_x_7773:
[----:B------:R-:W-:Y:S05]  /*0220*/  BSYNC.RECONVERGENT B0 ;  /* 0x0000000000007941 */ /* 0x000fea0003800200 */
.L_x_7772:
[----:B-----5:R-:W-:Y:S02]  /*0230*/  IADD3 R9, PT, PT, R9, R0, -R7 ;  /* 0x0000000009097210 */ /* 0x020fe40007ffe807 */
.L_x_7771:
[----:B------:R-:W-:Y:S05]  /*0240*/  BSYNC.RECONVERGENT B1 ;  /* 0x0000000000017941 */ /* 0x000fea0003800200 */
.L_x_7770:
[----:B------:R-:W-:Y:S01]  /*0250*/  IMAD.SHL.U32 R5, R159, 0x40, RZ ;  /* 0x000000409f057824 */ /* 0x000fe200078e00ff */
[----:B------:R-:W-:Y:S01]  /*0260*/  MOV R10, R156 ;  /* 0x0000009c000a7202 */ /* 0x000fe20000000f00 */
[----:B------:R-:W-:-:S03]  /*0270*/  IMAD.MOV.U32 R11, RZ, RZ, 0x0 ;  /* 0x00000000ff0b7424 */ /* 0x000fc600078e00ff */
[----:B-----5:R-:W-:-:S13]  /*0280*/  ISETP.GT.AND P0, PT, R164, R5, PT ;  /* 0x00000005a400720c */ /* 0x020fda0003f04270 */
[----:B-1----:R-:W-:Y:S05]  /*0290*/  @!P0 RET.REL.NODEC R10 `(_ZN5flash24flash_fwd_splitkv_kernelI23Flash_fwd_kernel_traitsILi32ELi64ELi128ELi4ELb0ELb0EN7cutlass10bfloat16_tE19Flash_kernel_traitsILi32ELi64ELi128ELi4ES3_EELb0ELb0ELb0ELb1ELb1ELb1ELb0ELb0EEEvNS_16Flash_fwd_paramsE) ;  /* 0xfffffffc0a588950 */ /* 0x002fea0003c3ffff */
        /* <DEDUP_REMOVED lines=56> */
[----:B-1----:R-:W-:Y:S05]  /*0620*/  @P0 RET.REL.NODEC R156 `(_ZN5flash24flash_fwd_splitkv_kernelI23Flash_fwd_kernel_traitsILi32ELi64ELi128ELi4ELb0ELb0EN7cutlass10bfloat16_tE19Flash_kernel_traitsILi32ELi64ELi128ELi4ES3_EELb0ELb0ELb0ELb1ELb1ELb1ELb0ELb0EEEvNS_16Flash_fwd_paramsE) ;  /* 0xfffffff89c740950 */ /* 0x002fea0003c3ffff */
[----:B------:R-:W-:Y:S02]  /*0630*/  MOV R3, 0x7f800000 ;  /* 0x7f80000000037802 */ /* 0x000fe40000000f00 */
[----:B------:R-:W-:-:S03]  /*0640*/  MOV R157, 0x0 ;  /* 0x00000000009d7802 */ /* 0x000fc60000000f00 */
[----:B------:R1:W-:Y:S02]  /*0650*/  ST.E desc[UR4][R10.64+0x80], R3 ;  /* 0x000080030a007985 */ /* 0x0003e4000c101904 */
[----:B-1----:R-:W-:Y:S05]  /*0660*/  RET.REL.NODEC R156 `(_ZN5flash24flash_fwd_splitkv_kernelI23Flash_fwd_kernel_traitsILi32ELi64ELi128ELi4ELb0ELb0EN7cutlass10bfloat16_tE19Flash_kernel_traitsILi32ELi64ELi128ELi4ES3_EELb0ELb0ELb0ELb1ELb1ELb1ELb0ELb0EEEvNS_16Flash_fwd_paramsE) ;  /* 0xfffffff89c647950 */ /* 0x002fea0003c3ffff */
.L_x_7774:
        /* <DEDUP_REMOVED lines=79> */
[----:B------:R-:W-:Y:S01]  /*0b60*/  IMAD.MOV.U32 R9, RZ, RZ, R4 ;  /* 0x000000ffff097224 */ /* 0x000fe200078e0004 */
[----:B------:R-:W-:Y:S01]  /*0b70*/  SHF.R.S32.HI R7, RZ, 0x1f, R11 ;  /* 0x0000001fff077819 */ /* 0x000fe2000001140b */
[----:B------:R-:W-:-:S03]  /*0b80*/  IMAD R4, R43, R11, RZ ;  /* 0x0000000b2b047224 */ /* 0x000fc600078e02ff */
[----:B------:R-:W-:Y:S02]  /*0b90*/  @!P0 IADD3 R9, PT, PT, -R9, RZ, RZ ;  /* 0x000000ff09098210 */ /* 0x000fe40007ffe1ff */
[----:B------:R-:W-:Y:S01]  /*0ba0*/  @!P1 LOP3.LUT R9, RZ, R10, RZ, 0x33, !PT ;  /* 0x0000000aff099212 */ /* 0x000fe200078e33ff */
[----:B------:R-:W-:-:S04]  /*0bb0*/  IMAD R4, R42, R7, R4 ;  /* 0x000000072a047224 */ /* 0x000fc800078e0204 */
[----:B------:R-:W-:Y:S01]  /*0bc0*/  IMAD R13, R17, R9, RZ ;  /* 0x00000009110d7224 */ /* 0x000fe200078e02ff */
[----:B---3--:R-:W-:Y:S01]  /*0bd0*/  SHF.R.S32.HI R5, RZ, 0x1f, R0 ;  /* 0x0000001fff057819 */ /* 0x008fe20000011400 */
[----:B------:R-:W-:-:S04]  /*0be0*/  IMAD R6, R19, R0, RZ ;  /* 0x0000000013067224 */ /* 0x000fc800078e02ff */
[C---:B------:R-:W-:Y:S02]  /*0bf0*/  IMAD R6, R18.reuse, R5, R6 ;  /* 0x0000000512067224 */ /* 0x040fe400078e0206 */
[----:B------:R-:W-:-:S05]  /*0c00*/  IMAD.WIDE.U32 R18, R18, R0, RZ ;  /* 0x0000000012127225 */ /* 0x000fca00078e00ff */
[----:B------:R-:W-:Y:S02]  /*0c10*/  IADD3 R19, PT, PT, R19, R6, RZ ;  /* 0x0000000613137210 */ /* 0x000fe40007ffe0ff */
[----:B------:R-:W-:Y:S01]  /*0c20*/  SHF.R.S32.HI R6, RZ, 0x1f, R9 ;  /* 0x0000001fff067819 */ /* 0x000fe20000011409 */
[----:B------:R-:W-:-:S04]  /*0c30*/  IMAD.WIDE.U32 R18, R11, R42, R18 ;  /* 0x0000002a0b127225 */ /* 0x000fc800078e0012 */
[----:B------:R-:W-:Y:S02]  /*0c40*/  IMAD.IADD R19, R19, 0x1, R4 ;  /* 0x0000000113137824 */ /* 0x000fe400078e0204 */
[----:B--2---:R-:W-:Y:S02]  /*0c50*/  IMAD R4, R15, R0, RZ ;  /* 0x000000000f047224 */ /* 0x004fe400078e02ff */
        /* <DEDUP_REMOVED lines=9> */
.L_x_7776:
        /* <DEDUP_REMOVED lines=39> */
[C---:B------:R-:W-:Y:S01]  /*0f60*/  IMAD R8, R16.reuse, R0, R11 ;  /* 0x0000000010087224 */ /* 0x040fe200078e020b */
[----:B------:R-:W-:Y:S01]  /*0f70*/  MOV R11, R161 ;  /* 0x000000a1000b7202 */ /* 0x000fe20000000f00 */
        /* <DEDUP_REMOVED lines=15> */
[----:B------:R-:W-:Y:S02]  /*1070*/  IMAD R5, R13, R6, RZ ;  /* 0x000000060d057224 */ /* 0x000fe400078e02ff */
[----:B------:R-:W-:-:S04]  /*1080*/  IMAD.WIDE.U32 R8, R14, R9, R16 ;  /* 0x000000090e087225 */ /* 0x000fc800078e0010 */
[----:B------:R-:W-:Y:S01]  /*1090*/  IMAD R4, R14, R4, R7 ;  /* 0x000000040e047224 */ /* 0x000fe200078e0207 */
[----:B------:R-:W-:Y:S01]  /*10a0*/  MOV R7, RZ ;  /* 0x000000ff00077202 */ /* 0x000fe20000000f00 */
[C---:B------:R-:W-:Y:S02]  /*10b0*/  IMAD R5, R12.reuse, R0, R5 ;  /* 0x000000000c057224 */ /* 0x040fe400078e0205 */
[----:B------:R-:W-:Y:S01]  /*10c0*/  IMAD.WIDE.U32 R14, R12, R6, R18 ;  /* 0x000000060c0e7225 */ /* 0x000fe200078e0012 */
[----:B------:R-:W-:Y:S02]  /*10d0*/  MOV R6, R8 ;  /* 0x0000000800067202 */ /* 0x000fe40000000f00 */
[----:B------:R-:W-:Y:S01]  /*10e0*/  IADD3 R0, PT, PT, R9, R4, RZ ;  /* 0x0000000409007210 */ /* 0x000fe20007ffe0ff */
[----:B------:R-:W-:Y:S02]  /*10f0*/  IMAD.IADD R12, R15, 0x1, R5 ;  /* 0x000000010f0c7824 */ /* 0x000fe400078e0205 */
.L_x_7777:
[----:B------:R-:W-:Y:S05]  /*1100*/  BSYNC.RECONVERGENT B0 ;  /* 0x0000000000007941 */ /* 0x000fea0003800200 */
.L_x_7775:
[----:B------:R-:W2:Y:S04]  /*1110*/  LD.E.64 R28, desc[UR4][R56.64+0x18] ;  /* 0x00001804381c7980 */ /* 0x000ea8000c101b00 */
[----:B------:R-:W3:Y:S04]  /*1120*/  LD.E.64 R26, desc[UR4][R56.64+0x48] ;  /* 0x00004804381a7980 */ /* 0x000ee8000c101b00 */
[----:B------:R-:W4:Y:S04]  /*1130*/  LD.E.64 R24, desc[UR4][R56.64+0x30] ;  /* 0x0000300438187980 */ /* 0x000f28000c101b00 */
[----:B------:R-:W5:Y:S04]  /*1140*/  LD.E.64 R18, desc[UR4][R56.64+0x8] ;  /* 0x0000080438127980 */ /* 0x000f68000c101b00 */
[----:B------:R-:W5:Y:S04]  /*1150*/  LD.E.64 R8, desc[UR4][R56.64] ;  /* 0x0000000438087980 */ /* 0x000f68000c101b00 */
[----:B------:R-:W5:Y:S01]  /*1160*/  LD.E.64 R4, desc[UR4][R56.64+0x10] ;  /* 0x0000100438047980 */ /* 0x000f62000c101b00 */
[----:B------:R-:W-:Y:S01]  /*1170*/  IABS R17, R10 ;  /* 0x0000000a00117213 */ /* 0x000fe20000000000 */
[----:B------:R-:W-:Y:S01]  /*1180*/  IMAD.SHL.U32 R143, R88, 0x8, RZ ;  /* 0x00000008588f7824 */ /* 0x000fe200078e00ff */
[----:B------:R-:W-:Y:S01]  /*1190*/  MOV R34, RZ ;  /* 0x000000ff00227202 */ /* 0x000fe20000000f00 */
[----:B------:R-:W-:Y:S01]  /*11a0*/  IMAD R7, R7, R22, RZ ;  /* 0x0000001607077224 */ /* 0x000fe200078e02ff */
[----:B------:R-:W1:Y:S01]  /*11b0*/  I2F.RP R32, R17 ;  /* 0x0000001100207306 */ /* 0x000e620000209400 */
[----:B------:R-:W-:Y:S01]  /*11c0*/  IABS R16, R157 ;  /* 0x0000009d00107213 */ /* 0x000fe20000000000 */
[----:B------:R-:W1:Y:S01]  /*11d0*/  S2UR UR6, SR_CgaCtaId ;  /* 0x00000000000679c3 */ /* 0x000e620000008800 */
[----:B------:R-:W-:Y:S01]  /*11e0*/  IABS R15, R10 ;  /* 0x0000000a000f7213 */ /* 0x000fe20000000000 */
[----:B------:R-:W-:Y:S01]  /*11f0*/  IMAD R7, R11, R23, R7 ;  /* 0x000000170b077224 */ /* 0x000fe200078e0207 */
[----:B------:R-:W-:Y:S01]  /*1200*/  LOP3.LUT R142, R143, 0x18, RZ, 0xc0, !PT ;  /* 0x000000188f8e7812 */ /* 0x000fe200078ec0ff */
[----:B------:R-:W-:Y:S01]  /*1210*/  UMOV UR7, 0x400 ;  /* 0x0000040000077882 */ /* 0x000fe20000000000 */
[----:B------:R-:W-:-:S02]  /*1220*/  IADD3 R15, PT, PT, RZ, -R15, RZ ;  /* 0x8000000fff0f7210 */ /* 0x000fc40007ffe0ff */
[----:B------:R-:W-:Y:S02]  /*1230*/  IADD3 R14, P0, PT, R142, R14, RZ ;  /* 0x0000000e8e0e7210 */ /* 0x000fe40007f1e0ff */
[----:B------:R-:W-:Y:S02]  /*1240*/  LOP3.LUT R165, R143, 0xc0, RZ, 0xc0, !PT ;  /* 0x000000c08fa57812 */ /* 0x000fe400078ec0ff */
[C---:B------:R-:W-:Y:S01]  /*1250*/  SHF.L.U32 R148, R42.reuse, 0x6, RZ ;  /* 0x000000062a947819 */ /* 0x040fe200000006ff */
[----:B-1----:R-:W1:Y:S01]  /*1260*/  MUFU.RCP R20, R32 ;  /* 0x0000002000147308 */ /* 0x002e620000001000 */
[----:B------:R-:W-:Y:S02]  /*1270*/  LOP3.LUT R165, R165, 0x18, R88, 0xf8, !PT ;  /* 0x00000018a5a57812 */ /* 0x000fe400078ef858 */
[----:B------:R-:W-:Y:S02]  /*1280*/  SHF.L.U64.HI R149, R42, 0x6, R43 ;  /* 0x000000062a957819 */ /* 0x000fe4000001022b */
[----:B------:R-:W-:-:S02]  /*1290*/  LOP3.LUT R163, R165, R142, RZ, 0x3c, !PT ;  /* 0x0000008ea5a37212 */ /* 0x000fc400078e3cff */
[C---:B------:R-:W-:Y:S02]  /*12a0*/  SHF.L.U32 R146, R22.reuse, 0x6, RZ ;  /* 0x0000000616927819 */ /* 0x040fe400000006ff */
[----:B------:R-:W-:Y:S01]  /*12b0*/  SHF.L.U64.HI R147, R22, 0x6, R23 ;  /* 0x0000000616937819 */ /* 0x000fe20000010217 */
[----:B------:R-:W-:Y:S01]  /*12c0*/  ULEA UR6, UR6, UR7, 0x18 ;  /* 0x0000000706067291 */ /* 0x000fe2000f8ec0ff */
[----:B-1----:R-:W-:-:S05]  /*12d0*/  IADD3 R20, PT, PT, R20, 0xffffffe, RZ ;  /* 0x0ffffffe14147810 */ /* 0x002fca0007ffe0ff */
[----:B------:R-:W-:Y:S01]  /*12e0*/  MOV R90, UR6 ;  /* 0x00000006005a7c02 */ /* 0x000fe20008000f00 */
[----:B------:R-:W1:Y:S02]  /*12f0*/  F2I.FTZ.U32.TRUNC.NTZ R35, R20 ;  /* 0x0000001400237305 */ /* 0x000e64000021f000 */
[----:B-1----:R-:W-:-:S05]  /*1300*/  IADD3 R13, PT, PT, RZ, -R35, RZ ;  /* 0x80000023ff0d7210 */ /* 0x002fca0007ffe0ff */
[----:B------:R-:W-:-:S04]  /*1310*/  IMAD R13, R13, R17, RZ ;  /* 0x000000110d0d7224 */ /* 0x000fc800078e02ff */
[----:B------:R-:W-:-:S06]  /*1320*/  IMAD.HI.U32 R13, R35, R13, R34 ;  /* 0x0000000d230d7227 */ /* 0x000fcc00078e0022 */
[----:B------:R-:W-:-:S04]  /*1330*/  IMAD.HI.U32 R13, R13, R16, RZ ;  /* 0x000000100d0d7227 */ /* 0x000fc800078e00ff */
[----:B------:R-:W-:Y:S01]  /*1340*/  IMAD R16, R13, R15, R16 ;  /* 0x0000000f0d107224 */ /* 0x000fe200078e0210 */
[----:B------:R-:W-:-:S04]  /*1350*/  LOP3.LUT R15, R157, R10, RZ, 0x3c, !PT ;  /* 0x0000000a9d0f7212 */ /* 0x000fc800078e3cff */
[----:B------:R-:W-:Y:S02]  /*1360*/  ISETP.GT.U32.AND P2, PT, R17, R16, PT ;  /* 0x000000101100720c */ /* 0x000fe40003f44070 */
[----:B------:R-:W-:Y:S02]  /*1370*/  ISETP.GE.AND P1, PT, R15, RZ, PT ;  /* 0x000000ff0f00720c */ /* 0x000fe40003f26270 */
[----:B------:R-:W-:-:S03]  /*1380*/  IADD3.X R15, PT, PT, RZ, R12, RZ, P0, !PT ;  /* 0x0000000cff0f7210 */ /* 0x000fc600007fe4ff */
[----:B------:R-:W-:-:S06]  /*1390*/  IMAD.WIDE.U32 R14, R11, R22, R14 ;  /* 0x000000160b0e7225 */ /* 0x000fcc00078e000e */
[-C--:B------:R-:W-:Y:S02]  /*13a0*/  @!P2 IADD3 R16, PT, PT, R16, -R17.reuse, RZ ;  /* 0x800000111010a210 */ /* 0x080fe40007ffe0ff */
[----:B------:R-:W-:Y:S02]  /*13b0*/  @!P2 IADD3 R13, PT, PT, R13, 0x1, RZ ;  /* 0x000000010d0da810 */ /* 0x000fe40007ffe0ff */
[----:B------:R-:W-:Y:S01]  /*13c0*/  ISETP.GE.U32.AND P3, PT, R16, R17, PT ;  /* 0x000000111000720c */ /* 0x000fe20003f66070 */
[----:B------:R-:W-:Y:S01]  /*13d0*/  IMAD.MOV.U32 R16, RZ, RZ, R142 ;  /* 0x000000ffff107224 */ /* 0x000fe200078e008e */
[----:B------:R-:W-:Y:S02]  /*13e0*/  ISETP.NE.AND P2, PT, R10, RZ, PT ;  /* 0x000000ff0a00720c */ /* 0x000fe40003f45270 */
[----:B------:R-:W-:Y:S02]  /*13f0*/  MOV R17, RZ ;  /* 0x000000ff00117202 */ /* 0x000fe40000000f00 */
[----:B------:R-:W-:-:S07]  /*1400*/  IADD3 R15, PT, PT, R15, R7, RZ ;  /* 0x000000070f0f7210 */ /* 0x000fce0007ffe0ff */
[----:B------:R-:W-:-:S04]  /*1410*/  @P3 IADD3 R13, PT, PT, R13, 0x1, RZ ;  /* 0x000000010d0d3810 */ /* 0x000fc80007ffe0ff */
[----:B------:R-:W-:Y:S02]  /*1420*/  @!P1 IADD3 R13, PT, PT, -R13, RZ, RZ ;  /* 0x000000ff0d0d9210 */ /* 0x000fe40007ffe1ff */
[----:B------:R-:W-:Y:S02]  /*1430*/  @!P2 LOP3.LUT R13, RZ, R10, RZ, 0x33, !PT ;  /* 0x0000000aff0da212 */ /* 0x000fe400078e33ff */
[----:B------:R-:W-:-:S03]  /*1440*/  LOP3.LUT R10, R143, 0x1f20, RZ, 0xc0, !PT ;  /* 0x00001f208f0a7812 */ /* 0x000fc600078ec0ff */
[----:B------:R-:W-:Y:S01]  /*1450*/  IMAD R7, R31, R13, RZ ;  /* 0x0000000d1f077224 */ /* 0x000fe200078e02ff */
[----:B------:R-:W-:Y:S02]  /*1460*/  LOP3.LUT R163, R10, R163, RZ, 0xfc, !PT ;  /* 0x000000a30aa37212 */ /* 0x000fe400078efcff */
[----:B------:R-:W-:Y:S02]  /*1470*/  SHF.R.U32.HI R10, RZ, 0x2, R88 ;  /* 0x00000002ff0a7819 */ /* 0x000fe40000011658 */
[----:B------:R-:W-:-:S03]  /*1480*/  LEA R163, R163, R90, 0x1 ;  /* 0x0000005aa3a37211 */ /* 0x000fc600078e08ff */
[----:B------:R-:W-:Y:S02]  /*1490*/  IMAD R153, R43, R10, RZ ;  /* 0x0000000a2b997224 */ /* 0x000fe400078e02ff */
[-C--:B--2---:R-:W-:Y:S02]  /*14a0*/  IMAD R11, R29, R158.reuse, RZ ;  /* 0x0000009e1d0b7224 */ /* 0x084fe400078e02ff */
[----:B------:R-:W-:-:S05]  /*14b0*/  IMAD.WIDE.U32 R28, R28, R158, R16 ;  /* 0x0000009e1c1c7225 */ /* 0x000fca00078e0010 */
[----:B------:R-:W-:Y:S02]  /*14c0*/  IADD3 R29, PT, PT, R29, R11, RZ ;  /* 0x0000000b1d1d7210 */ /* 0x000fe40007ffe0ff */
[----:B------:R-:W-:Y:S01]  /*14d0*/  SHF.R.S32.HI R11, RZ, 0x1f, R13 ;  /* 0x0000001fff0b7819 */ /* 0x000fe2000001140d */
[----:B------:R-:W-:Y:S01]  /*14e0*/  IMAD.WIDE.U32 R12, R13, R30, R14 ;  /* 0x0000001e0d0c7225 */ /* 0x000fe200078e000e */
[----:B------:R-:W-:Y:S02]  /*14f0*/  IADD3 R14, P0, PT, R142, R6, RZ ;  /* 0x000000068e0e7210 */ /* 0x000fe40007f1e0ff */
[C---:B----4-:R-:W-:Y:S01]  /*1500*/  SHF.L.U64.HI R33, R24.reuse, 0x5, R25 ;  /* 0x0000000518217819 */ /* 0x050fe20000010219 */
[----:B------:R-:W-:Y:S01]  /*1510*/  IMAD R30, R11, R30, R7 ;  /* 0x0000001e0b1e7224 */ /* 0x000fe200078e0207 */
[----:B------:R-:W-:Y:S01]  /*1520*/  MOV R11, RZ ;  /* 0x000000ff000b7202 */ /* 0x000fe20000000f00 */
[----:B---3--:R-:W-:Y:S01]  /*1530*/  IMAD.WIDE.U32 R16, R157, R26, R28 ;  /* 0x0000001a9d107225 */ /* 0x008fe200078e001c */
[----:B------:R-:W-:-:S03]  /*1540*/  SHF.L.U32 R32, R24, 0x5, RZ ;  /* 0x0000000518207819 */ /* 0x000fc600000006ff */
[----:B------:R-:W-:-:S04]  /*1550*/  IMAD.WIDE.U32 R28, R159, 0x40, R10 ;  /* 0x000000409f1c7825 */ /* 0x000fc800078e000a */
[----:B------:R-:W-:Y:S02]  /*1560*/  IMAD.X R15, RZ, RZ, R0, P0 ;  /* 0x000000ffff0f7224 */ /* 0x000fe400000e0600 */
[----:B------:R-:W-:Y:S02]  /*1570*/  IMAD R7, R27, R157, RZ ;  /* 0x0000009d1b077224 */ /* 0x000fe400078e02ff */
[----:B------:R-:W-:-:S03]  /*1580*/  IMAD.WIDE.U32 R26, R10, R42, R14 ;  /* 0x0000002a0a1a7225 */ /* 0x000fc600078e000e */
[----:B------:R-:W-:Y:S01]  /*1590*/  IADD3 R17, PT, PT, R17, R7, RZ ;  /* 0x0000000711117210 */ /* 0x000fe20007ffe0ff */
[----:B------:R-:W-:Y:S01]  /*15a0*/  IMAD R11, R29, R24, RZ ;  /* 0x000000181d0b7224 */ /* 0x000fe200078e02ff */
[----:B------:R-:W-:Y:S01]  /*15b0*/  IADD3 R153, PT, PT, R27, R153, RZ ;  /* 0x000000991b997210 */ /* 0x000fe20007ffe0ff */
[----:B------:R-:W-:Y:S01]  /*15c0*/  IMAD.WIDE.U32 R14, R24, R28, R32 ;  /* 0x0000001c180e7225 */ /* 0x000fe200078e0020 */
[----:B-----5:R-:W-:-:S03]  /*15d0*/  LEA R152, P1, R26, R18, 0x1 ;  /* 0x000000121a987211 */ /* 0x020fc600078208ff */
[----:B------:R-:W-:Y:S01]  /*15e0*/  IMAD R0, R25, R28, R11 ;  /* 0x0000001c19007224 */ /* 0x000fe200078e020b */
[----:B------:R-:W-:Y:S01]  /*15f0*/  IADD3 R7, P0, PT, R16, R14, RZ ;  /* 0x0000000e10077210 */ /* 0x000fe20007f1e0ff */
[----:B------:R-:W-:Y:S01]  /*1600*/  IMAD.WIDE.U32 R24, R24, R28, R16 ;  /* 0x0000001c18187225 */ /* 0x000fe200078e0010 */
[----:B------:R-:W-:Y:S02]  /*1610*/  LEA.HI.X R153, R26, R19, R153, 0x1, P1 ;  /* 0x000000131a997211 */ /* 0x000fe400008f0c99 */
[----:B------:R-:W-:Y:S01]  /*1620*/  IADD3.X R6, PT, PT, R17, R0, R15, P0, !PT ;  /* 0x0000000011067210 */ /* 0x000fe200007fe40f */
[----:B------:R-:W-:Y:S01]  /*1630*/  IMAD.IADD R11, R25, 0x1, R0 ;  /* 0x00000001190b7824 */ /* 0x000fe200078e0200 */
[----:B------:R-:W-:Y:S01]  /*1640*/  IADD3 R14, P0, PT, R148, R152, RZ ;  /* 0x00000098940e7210 */ /* 0x000fe20007f1e0ff */
[----:B------:R-:W-:Y:S01]  /*1650*/  IMAD.IADD R13, R13, 0x1, R30 ;  /* 0x000000010d0d7824 */ /* 0x000fe200078e021e */
[----:B------:R-:W-:Y:S01]  /*1660*/  LEA R16, P1, R24, R8, 0x1 ;  /* 0x0000000818107211 */ /* 0x000fe200078208ff */
[----:B------:R-:W-:Y:S01]  /*1670*/  IMAD R0, R23, R10, RZ ;  /* 0x0000000a17007224 */ /* 0x000fe200078e02ff */
[----:B------:R-:W-:-:S02]  /*1680*/  IADD3.X R15, PT, PT, R149, R153, RZ, P0, !PT ;  /* 0x00000099950f7210 */ /* 0x000fc400007fe4ff */
[----:B------:R-:W-:Y:S01]  /*1690*/  LEA.HI.X R17, R24, R9, R11, 0x1, P1 ;  /* 0x0000000918117211 */ /* 0x000fe200008f0c0b */
[----:B------:R-:W-:Y:S01]  /*16a0*/  IMAD.WIDE.U32 R10, R10, R22, R12 ;  /* 0x000000160a0a7225 */ /* 0x000fe200078e000c */
[----:B------:R-:W-:Y:S02]  /*16b0*/  IADD3 R18, P0, PT, R14, R148, RZ ;  /* 0x000000940e127210 */ /* 0x000fe40007f1e0ff */
[----:B------:R-:W-:Y:S01]  /*16c0*/  LEA R8, P1, R7, R8, 0x1 ;  /* 0x0000000807087211 */ /* 0x000fe200078208ff */
[----:B------:R-:W-:Y:S01]  /*16d0*/  @!PT LDS RZ, [RZ] ;  /* 0x00000000fffff984 */ /* 0x000fe20000000800 */
[----:B------:R-:W-:Y:S01]  /*16e0*/  @!PT LDS RZ, [RZ] ;  /* 0x00000000fffff984 */ /* 0x000fe20000000800 */
[----:B------:R-:W-:Y:S01]  /*16f0*/  @!PT LDS RZ, [RZ] ;  /* 0x00000000fffff984 */ /* 0x000fe20000000800 */
[----:B------:R-:W-:Y:S01]  /*1700*/  LDGSTS.E.BYPASS.LTC128B.128 [R163], desc[UR4][R16.64] ;  /* 0x0000000010a37fae */ /* 0x000fe2000b981a04 */
[----:B------:R-:W-:Y:S02]  /*1710*/  IADD3.X R19, PT, PT, R15, R149, RZ, P0, !PT ;  /* 0x000000950f137210 */ /* 0x000fe400007fe4ff */
[----:B------:R-:W-:Y:S02]  /*1720*/  LEA.HI.X R9, R7, R9, R6, 0x1, P1 ;  /* 0x0000000907097211 */ /* 0x000fe400008f0c06 */
[----:B------:R-:W-:-:S02]  /*1730*/  IADD3 R24, P0, PT, R18, R148, RZ ;  /* 0x0000009412187210 */ /* 0x000fc40007f1e0ff */
[----:B------:R-:W-:Y:S01]  /*1740*/  IADD3 R7, PT, PT, R11, R0, RZ ;  /* 0x000000000b077210 */ /* 0x000fe20007ffe0ff */
[----:B------:R1:W-:Y:S01]  /*1750*/  LDGSTS.E.BYPASS.LTC128B.128 [R163+0x800], desc[UR4][R8.64] ;  /* 0x0080000008a37fae */ /* 0x0003e2000b981a04 */
[----:B------:R-:W-:Y:S02]  /*1760*/  IADD3.X R25, PT, PT, R19, R149, RZ, P0, !PT ;  /* 0x0000009513197210 */ /* 0x000fe400007fe4ff */
[C---:B------:R-:W-:Y:S01]  /*1770*/  LEA R155, P0, R10.reuse, R4, 0x1 ;  /* 0x000000040a9b7211 */ /* 0x040fe200078008ff */
[----:B------:R-:W-:Y:S03]  /*1780*/  LDGSTS.E.BYPASS.LTC128B.128 [R163+0x1000], desc[UR4][R152.64] ;  /* 0x0100000098a37fae */ /* 0x000fe6000b981a04 */
[----:B------:R-:W-:Y:S01]  /*1790*/  LEA.HI.X R154, R10, R5, R7, 0x1, P0 ;  /* 0x000000050a9a7211 */ /* 0x000fe200000f0c07 */
[----:B------:R2:W-:Y:S01]  /*17a0*/  LDGSTS.E.BYPASS.LTC128B.128 [R163+0x1800], desc[UR4][R14.64] ;  /* 0x018000000ea37fae */ /* 0x0005e2000b981a04 */
[----:B------:R-:W-:-:S03]  /*17b0*/  IADD3 R6, P0, PT, R146, R155, RZ ;  /* 0x0000009b92067210 */ /* 0x000fc60007f1e0ff */
[----:B------:R3:W-:Y:S01]  /*17c0*/  LDGSTS.E.BYPASS.LTC128B.128 [R163+0x2000], desc[UR4][R18.64] ;  /* 0x0200000012a37fae */ /* 0x0007e2000b981a04 */
[----:B------:R-:W-:Y:S02]  /*17d0*/  IADD3.X R7, PT, PT, R147, R154, RZ, P0, !PT ;  /* 0x0000009a93077210 */ /* 0x000fe400007fe4ff */
[-C--:B------:R-:W-:Y:S01]  /*17e0*/  IADD3 R12, P0, PT, R6, R146.reuse, RZ ;  /* 0x00000092060c7210 */ /* 0x080fe20007f1e0ff */
[----:B------:R3:W-:Y:S03]  /*17f0*/  LDGSTS.E.BYPASS.LTC128B.128 [R163+0x2800], desc[UR4][R24.64] ;  /* 0x0280000018a37fae */ /* 0x0007e6000b981a04 */
[----:B------:R-:W-:Y:S01]  /*1800*/  IADD3.X R13, PT, PT, R7, R147, RZ, P0, !PT ;  /* 0x00000093070d7210 */ /* 0x000fe200007fe4ff */
[----:B------:R-:W0:Y:S01]  /*1810*/  LDGDEPBAR ;  /* 0x00000000000079af */ /* 0x000e220000000000 */
[----:B-1----:R-:W-:-:S04]  /*1820*/  IADD3 R8, P0, PT, R12, R146, RZ ;  /* 0x000000920c087210 */ /* 0x002fc80007f1e0ff */
[----:B------:R-:W-:Y:S02]  /*1830*/  IADD3.X R9, PT, PT, R13, R147, RZ, P0, !PT ;  /* 0x000000930d097210 */ /* 0x000fe400007fe4ff */
[----:B--2---:R-:W-:Y:S01]  /*1840*/  MOV R14, R155 ;  /* 0x0000009b000e7202 */ /* 0x004fe20000000f00 */
[----:B------:R-:W-:Y:S01]  /*1850*/  IMAD.MOV.U32 R15, RZ, RZ, R154 ;  /* 0x000000ffff0f7224 */ /* 0x000fe200078e009a */
[----:B------:R-:W-:-:S06]  /*1860*/  DEPBAR.LE SB0, 0x0 ;  /* 0x000080000000791a */ /* 0x000fcc0000000000 */
[----:B------:R-:W-:Y:S05]  /*1870*/  WARPSYNC.ALL ;  /* 0x0000000000007948 */ /* 0x000fea0003800000 */
[----:B------:R-:W-:Y:S06]  /*1880*/  BAR.SYNC.DEFER_BLOCKING 0x0 ;  /* 0x0000000000007b1d */ /* 0x000fec0000010000 */
[----:B------:R-:W-:Y:S01]  /*1890*/  @!PT LDS RZ, [RZ] ;  /* 0x00000000fffff984 */ /* 0x000fe20000000800 */
[----:B------:R-:W-:Y:S01]  /*18a0*/  @!PT LDS RZ, [RZ] ;  /* 0x00000000fffff984 */ /* 0x000fe20000000800 */
[----:B------:R-:W-:Y:S01]  /*18b0*/  @!PT LDS RZ, [RZ] ;  /* 0x00000000fffff984 */ /* 0x000fe20000000800 */
[----:B------:R-:W-:Y:S04]  /*18c0*/  LDGSTS.E.BYPASS.LTC128B.128 [R163+0x3000], desc[UR4][R14.64] ;  /* 0x030000000ea37fae */ /* 0x000fe8000b981a04 */
[----:B------:R1:W-:Y:S04]  /*18d0*/  LDGSTS.E.BYPASS.LTC128B.128 [R163+0x3800], desc[UR4][R6.64] ;  /* 0x0380000006a37fae */ /* 0x0003e8000b981a04 */
[----:B------:R-:W-:Y:S04]  /*18e0*/  LDGSTS.E.BYPASS.LTC128B.128 [R163+0x4000], desc[UR4][R12.64] ;  /* 0x040000000ca37fae */ /* 0x000fe8000b981a04 */
[----:B------:R2:W-:Y:S04]  /*18f0*/  LDGSTS.E.BYPASS.LTC128B.128 [R163+0x4800], desc[UR4][R8.64] ;  /* 0x0480000008a37fae */ /* 0x0005e8000b981a04 */
[----:B------:R-:W4:Y:S01]  /*1900*/  LD.E R0, desc[UR4][R56.64+0x18c] ;  /* 0x00018c0438007980 */ /* 0x000f22000c101900 */
[----:B------:R-:W-:Y:S01]  /*1910*/  SHF.R.U32.HI R138, RZ, 0x1, R88 ;  /* 0x00000001ff8a7819 */ /* 0x000fe20000011658 */
[----:B------:R-:W-:Y:S01]  /*1920*/  BSSY.RECONVERGENT B1, `(.L_x_7778) ;  /* 0x000012c000017945 */ /* 0x000fe20003800200 */
[C---:B------:R-:W-:Y:S01]  /*1930*/  SHF.L.U32 R11, R88.reuse, 0x4, RZ ;  /* 0x00000004580b7819 */ /* 0x040fe200000006ff */
[----:B------:R-:W0:Y:S01]  /*1940*/  LDGDEPBAR ;  /* 0x00000000000079af */ /* 0x000e220000000000 */
[----:B------:R-:W-:-:S02]  /*1950*/  SHF.L.U32 R78, R88, 0x5, RZ ;  /* 0x00000005584e7819 */ /* 0x000fc400000006ff */
[----:B------:R-:W-:Y:S02]  /*1960*/  SHF.L.U32 R136, R88, 0x2, RZ ;  /* 0x0000000258887819 */ /* 0x000fe400000006ff */
[----:B------:R-:W-:Y:S02]  /*1970*/  LOP3.LUT R5, R138, 0x8, RZ, 0xc0, !PT ;  /* 0x000000088a057812 */ /* 0x000fe400078ec0ff */
[C---:B------:R-:W-:Y:S02]  /*1980*/  LOP3.LUT R137, R11.reuse, 0x3e00, RZ, 0xc0, !PT ;  /* 0x00003e000b897812 */ /* 0x040fe400078ec0ff */
[----:B------:R-:W-:Y:S02]  /*1990*/  LOP3.LUT R11, R11, 0x100, RZ, 0xc0, !PT ;  /* 0x000001000b0b7812 */ /* 0x000fe400078ec0ff */
[----:B-1----:R-:W-:Y:S02]  /*19a0*/  LOP3.LUT R7, R136, 0x18, RZ, 0xc0, !PT ;  /* 0x0000001888077812 */ /* 0x002fe400078ec0ff */
[----:B------:R-:W-:-:S02]  /*19b0*/  LOP3.LUT R6, R5, 0xc0, R78, 0xf8, !PT ;  /* 0x000000c005067812 */ /* 0x000fc400078ef84e */
[--C-:B------:R-:W-:Y:S02]  /*19c0*/  LOP3.LUT R5, R137, 0x20, R78.reuse, 0xf8, !PT ;  /* 0x0000002089057812 */ /* 0x100fe400078ef84e */
[----:B------:R-:W-:Y:S02]  /*19d0*/  LOP3.LUT R4, R11, 0x20, R78, 0xf8, !PT ;  /* 0x000000200b047812 */ /* 0x000fe400078ef84e */
[----:B--2---:R-:W-:Y:S02]  /*19e0*/  LOP3.LUT R9, R78, 0xc0, RZ, 0xc0, !PT ;  /* 0x000000c04e097812 */ /* 0x004fe400078ec0ff */
[----:B------:R-:W-:Y:S02]  /*19f0*/  LOP3.LUT R53, R6, R7, RZ, 0x3c, !PT ;  /* 0x0000000706357212 */ /* 0x000fe400078e3cff */
[----:B------:R-:W-:Y:S02]  /*1a00*/  LOP3.LUT R9, R9, 0x8, R88, 0xf8, !PT ;  /* 0x0000000809097812 */ /* 0x000fe400078ef858 */
[----:B------:R-:W-:-:S02]  /*1a10*/  LOP3.LUT R6, R5, 0x100, R78, 0xf8, !PT ;  /* 0x0000010005067812 */ /* 0x000fc400078ef84e */
[----:B------:R-:W-:Y:S02]  /*1a20*/  LOP3.LUT R9, R4, R9, R7, 0xf6, !PT ;  /* 0x0000000904097212 */ /* 0x000fe400078ef607 */
[----:B------:R-:W-:Y:S02]  /*1a30*/  LOP3.LUT R29, R6, R53, RZ, 0xfc, !PT ;  /* 0x00000035061d7212 */ /* 0x000fe400078efcff */
[----:B------:R-:W-:Y:S01]  /*1a40*/  LOP3.LUT P0, RZ, R88, 0x4, RZ, 0xc0, !PT ;  /* 0x0000000458ff7812 */ /* 0x000fe2000780c0ff */
[----:B------:R-:W-:Y:S01]  /*1a50*/  IMAD R49, R9, 0x2, R90 ;  /* 0x0000000209317824 */ /* 0x000fe200078e025a */
[----:B------:R-:W-:Y:S02]  /*1a60*/  LEA R29, R29, R90, 0x1 ;  /* 0x0000005a1d1d7211 */ /* 0x000fe400078e08ff */
[----:B------:R-:W-:Y:S02]  /*1a70*/  MOV R120, 0x20 ;  /* 0x0000002000787802 */ /* 0x000fe40000000f00 */
[----:B------:R-:W-:Y:S01]  /*1a80*/  LDSM.16.M88.4 R8, [R49+0x1000] ;  /* 0x001000003108783b */ /* 0x000fe20000000200 */
[----:B------:R-:W-:-:S02]  /*1a90*/  SHF.L.U64.HI R23, R22, 0x5, R23 ;  /* 0x0000000516177819 */ /* 0x000fc40000010217 */
[----:B------:R-:W-:Y:S01]  /*1aa0*/  SEL R120, R120, 0xffffffe0, !P0 ;  /* 0xffffffe078787807 */ /* 0x000fe20004000000 */
[----:B------:R-:W1:Y:S01]  /*1ab0*/  LDSM.16.M88.4 R12, [R29] ;  /* 0x000000001d0c783b */ /* 0x000e620000000200 */
[----:B------:R-:W-:Y:S02]  /*1ac0*/  ISETP.NE.AND P0, PT, R21, 0x1, PT ;  /* 0x000000011500780c */ /* 0x000fe40003f05270 */
[C---:B------:R-:W-:Y:S01]  /*1ad0*/  IADD3 R4, PT, PT, R120.reuse, R29, RZ ;  /* 0x0000001d78047210 */ /* 0x040fe20007ffe0ff */
[----:B---3--:R-:W2:Y:S01]  /*1ae0*/  LDSM.16.M88.4 R24, [R49+0x1400] ;  /* 0x001400003118783b */ /* 0x008ea20000000200 */
[----:B------:R-:W-:Y:S02]  /*1af0*/  IADD3 R40, PT, PT, R120, R49, RZ ;  /* 0x0000003178287210 */ /* 0x000fe40007ffe0ff */
[----:B------:R-:W-:Y:S02]  /*1b00*/  SHF.L.U32 R22, R22, 0x5, RZ ;  /* 0x0000000516167819 */ /* 0x000fe400000006ff */
[----:B------:R-:W-:Y:S01]  /*1b10*/  LDSM.16.M88.4 R4, [R4] ;  /* 0x000000000404783b */ /* 0x000fe20000000200 */
[----:B------:R-:W-:-:S02]  /*1b20*/  SHF.L.U64.HI R151, R42, 0x5, R43 ;  /* 0x000000052a977819 */ /* 0x000fc4000001022b */
[----:B------:R-:W-:Y:S01]  /*1b30*/  SHF.L.U32 R150, R42, 0x5, RZ ;  /* 0x000000052a967819 */ /* 0x000fe200000006ff */
[----:B------:R-:W3:Y:S04]  /*1b40*/  LDSM.16.M88.4 R16, [R40+0x1000] ;  /* 0x001000002810783b */ /* 0x000ee80000000200 */
[----:B------:R-:W5:Y:S04]  /*1b50*/  LDSM.16.M88.4 R28, [R40+0x1400] ;  /* 0x00140000281c783b */ /* 0x000f680000000200 */
[----:B------:R-:W-:Y:S01]  /*1b60*/  LDSM.16.M88.4 R44, [R40+0x1c00] ;  /* 0x001c0000282c783b */ /* 0x000fe20000000200 */
[C---:B-1----:R-:W-:Y:S08]  /*1b70*/  HMMA.16816.F32.BF16 R32, R12.reuse, R8, RZ ;  /* 0x000000080c20723c */ /* 0x042ff000000418ff */
[C---:B------:R-:W-:Y:S08]  /*1b80*/  HMMA.16816.F32.BF16 R8, R12.reuse, R10, RZ ;  /* 0x0000000a0c08723c */ /* 0x040ff000000418ff */
[----:B--2---:R-:W-:Y:S08]  /*1b90*/  HMMA.16816.F32.BF16 R36, R12, R24, RZ ;  /* 0x000000180c24723c */ /* 0x004ff000000418ff */
[C---:B---3--:R-:W-:Y:S08]  /*1ba0*/  HMMA.16816.F32.BF16 R32, R4.reuse, R16, R32 ;  /* 0x000000100420723c */ /* 0x048ff00000041820 */
[----:B------:R-:W-:Y:S01]  /*1bb0*/  HMMA.16816.F32.BF16 R8, R4, R18, R8 ;  /* 0x000000120408723c */ /* 0x000fe20000041808 */
[----:B------:R-:W1:Y:S07]  /*1bc0*/  LDSM.16.M88.4 R16, [R49+0x1800] ;  /* 0x001800003110783b */ /* 0x000e6e0000000200 */
[----:B------:R-:W-:Y:S08]  /*1bd0*/  HMMA.16816.F32.BF16 R24, R12, R26, RZ ;  /* 0x0000001a0c18723c */ /* 0x000ff000000418ff */
[----:B-----5:R-:W-:-:S12]  /*1be0*/  HMMA.16816.F32.BF16 R36, R4, R28, R36 ;  /* 0x0000001c0424723c */ /* 0x020fd80000041824 */
[----:B------:R-:W-:Y:S08]  /*1bf0*/  HMMA.16816.F32.BF16 R24, R4, R30, R24 ;  /* 0x0000001e0418723c */ /* 0x000ff00000041818 */
[C---:B-1----:R-:W-:Y:S08]  /*1c00*/  HMMA.16816.F32.BF16 R28, R12.reuse, R16, RZ ;  /* 0x000000100c1c723c */ /* 0x042ff000000418ff */
[----:B------:R-:W-:Y:S01]  /*1c10*/  HMMA.16816.F32.BF16 R16, R12, R18, RZ ;  /* 0x000000120c10723c */ /* 0x000fe200000418ff */
[-C--:B----4-:R-:W-:Y:S01]  /*1c20*/  FMUL.FTZ R32, R32, R0.reuse ;  /* 0x0000000020207220 */ /* 0x090fe20000410000 */
        /* <DEDUP_REMOVED lines=16> */
[----:B------:R-:W-:-:S03]  /*1d30*/  FMUL.FTZ R39, R39, R0 ;  /* 0x0000000027277220 */ /* 0x000fc60000410000 */
[----:B------:R-:W4:Y:S08]  /*1d40*/  MUFU.TANH R118, R8 ;  /* 0x0000000800767308 */ /* 0x000f300000002400 */
[----:B------:R5:W1:Y:S01]  /*1d50*/  MUFU.TANH R82, R9 ;  /* 0x0000000900527308 */ /* 0x000a620000002400 */
[----:B--2---:R-:W2:Y:S07]  /*1d60*/  LDSM.16.M88.4 R32, [R40+0x1800] ;  /* 0x001800002820783b */ /* 0x004eae0000000200 */
[----:B------:R3:W1:Y:S08]  /*1d70*/  MUFU.TANH R68, R24 ;  /* 0x0000001800447308 */ /* 0x0006700000002400 */
[----:B------:R-:W1:Y:S01]  /*1d80*/  MUFU.TANH R80, R36 ;  /* 0x0000002400507308 */ /* 0x000e620000002400 */
[----:B-----5:R-:W5:Y:S07]  /*1d90*/  LDSM.16.M88.4 R8, [R49+0x1c00] ;  /* 0x001c00003108783b */ /* 0x020f6e0000000200 */
[----:B------:R-:W1:Y:S01]  /*1da0*/  MUFU.TANH R70, R37 ;  /* 0x0000002500467308 */ /* 0x000e620000002400 */
[----:B---3--:R-:W3:Y:S07]  /*1db0*/  LDSM.16.M88.4 R24, [R49+0x2000] ;  /* 0x002000003118783b */ /* 0x008eee0000000200 */
[----:B------:R-:W1:Y:S08]  /*1dc0*/  MUFU.TANH R122, R38 ;  /* 0x00000026007a7308 */ /* 0x000e700000002400 */
[----:B------:R3:W1:Y:S01]  /*1dd0*/  MUFU.TANH R130, R39 ;  /* 0x0000002700827308 */ /* 0x0006620000002400 */
[C---:B--2---:R-:W-:Y:S07]  /*1de0*/  HMMA.16816.F32.BF16 R28, R4.reuse, R32, R28 ;  /* 0x00000020041c723c */ /* 0x044fee000004181c */
[----:B------:R-:W2:Y:S01]  /*1df0*/  MUFU.TANH R20, R20 ;  /* 0x0000001400147308 */ /* 0x000ea20000002400 */
        /* <DEDUP_REMOVED lines=8> */
[C---:B------:R-:W-:Y:S03]  /*1e80*/  HMMA.16816.F32.BF16 R8, R12.reuse, R10, RZ ;  /* 0x0000000a0c08723c */ /* 0x040fe600000418ff */
[-C--:B------:R-:W-:Y:S01]  /*1e90*/  FMUL.FTZ R16, R16, R0.reuse ;  /* 0x0000000010107220 */ /* 0x080fe20000410000 */
[-C--:B------:R-:W-:Y:S01]  /*1ea0*/  FMUL.FTZ R17, R17, R0.reuse ;  /* 0x0000000011117220 */ /* 0x080fe20000410000 */
[-C--:B------:R-:W-:Y:S01]  /*1eb0*/  FMUL.FTZ R18, R18, R0.reuse ;  /* 0x0000000012127220 */ /* 0x080fe20000410000 */
[-C--:B------:R-:W-:Y:S01]  /*1ec0*/  FMUL.FTZ R172, R19, R0.reuse ;  /* 0x0000000013ac7220 */ /* 0x080fe20000410000 */
[----:B------:R-:W1:Y:S01]  /*1ed0*/  MUFU.TANH R114, R16 ;  /* 0x0000001000727308 */ /* 0x000e620000002400 */
[----:B---3--:R-:W-:Y:S07]  /*1ee0*/  HMMA.16816.F32.BF16 R36, R12, R24, RZ ;  /* 0x000000180c24723c */ /* 0x008fee00000418ff */
[----:B------:R-:W3:Y:S01]  /*1ef0*/  MUFU.TANH R112, R17 ;  /* 0x0000001100707308 */ /* 0x000ee20000002400 */
[C---:B------:R-:W-:Y:S01]  /*1f00*/  HMMA.16816.F32.BF16 R32, R4.reuse, R44, R32 ;  /* 0x0000002c0420723c */ /* 0x040fe20000041820 */
[----:B-----5:R-:W5:Y:S06]  /*1f10*/  LDSM.16.M88.4 R28, [R40+0x2000] ;  /* 0x00200000281c783b */ /* 0x020f6c0000000200 */
[----:B------:R4:W1:Y:S01]  /*1f20*/  MUFU.TANH R174, R18 ;  /* 0x0000001200ae7308 */ /* 0x0008620000002400 */
[----:B------:R-:W-:Y:S07]  /*1f30*/  HMMA.16816.F32.BF16 R8, R4, R46, R8 ;  /* 0x0000002e0408723c */ /* 0x000fee0000041808 */
[----:B------:R-:W1:Y:S01]  /*1f40*/  MUFU.TANH R41, R41 ;  /* 0x0000002900297308 */ /* 0x000e620000002400 */
[----:B------:R-:W-:Y:S03]  /*1f50*/  HMMA.16816.F32.BF16 R24, R12, R26, RZ ;  /* 0x0000001a0c18723c */ /* 0x000fe600000418ff */
        /* <DEDUP_REMOVED lines=15> */
[----:B------:R-:W-:Y:S06]  /*2050*/  LDSM.16.M88.4 R28, [R49+0x2800] ;  /* 0x00280000311c783b */ /* 0x000fec0000000200 */
[----:B------:R4:W1:Y:S01]  /*2060*/  MUFU.TANH R104, R9 ;  /* 0x0000000900687308 */ /* 0x0008620000002400 */
[----:B--2---:R-:W2:Y:S03]  /*2070*/  LDSM.16.M88.4 R32, [R40+0x2400] ;  /* 0x002400002820783b */ /* 0x004ea60000000200 */
        /* <DEDUP_REMOVED lines=9> */
[C---:B----4-:R-:W-:Y:S01]  /*2110*/  HMMA.16816.F32.BF16 R8, R12.reuse, R16, RZ ;  /* 0x000000100c08723c */ /* 0x050fe200000418ff */
[----:B------:R4:W1:Y:S07]  /*2120*/  MUFU.TANH R100, R37 ;  /* 0x0000002500647308 */ /* 0x00086e0000002400 */
[----:B------:R-:W-:Y:S01]  /*2130*/  HMMA.16816.F32.BF16 R16, R12, R18, RZ ;  /* 0x000000120c10723c */ /* 0x000fe200000418ff */
[----:B------:R5:W1:Y:S08]  /*2140*/  MUFU.TANH R98, R24 ;  /* 0x0000001800627308 */ /* 0x000a700000002400 */
[----:B------:R-:W1:Y:S01]  /*2150*/  MUFU.TANH R58, R58 ;  /* 0x0000003a003a7308 */ /* 0x000e620000002400 */
[----:B----4-:R-:W4:Y:S02]  /*2160*/  LDSM.16.M88.4 R36, [R40+0x2800] ;  /* 0x002800002824783b */ /* 0x010f240000000200 */
[C---:B--2---:R-:W-:Y:S05]  /*2170*/  HMMA.16816.F32.BF16 R8, R4.reuse, R32, R8 ;  /* 0x000000200408723c */ /* 0x044fea0000041808 */
[----:B------:R-:W2:Y:S03]  /*2180*/  MUFU.TANH R74, R74 ;  /* 0x0000004a004a7308 */ /* 0x000ea60000002400 */
[----:B------:R-:W-:Y:S01]  /*2190*/  HMMA.16816.F32.BF16 R16, R4, R34, R16 ;  /* 0x000000220410723c */ /* 0x000fe20000041810 */
[----:B------:R-:W3:Y:S04]  /*21a0*/  LDSM.16.M88.4 R32, [R49+0x2c00] ;  /* 0x002c00003120783b */ /* 0x000ee80000000200 */
[----:B------:R-:W1:Y:S03]  /*21b0*/  MUFU.TANH R134, R134 ;  /* 0x0000008600867308 */ /* 0x000e660000002400 */
[C---:B-----5:R-:W-:Y:S05]  /*21c0*/  HMMA.16816.F32.BF16 R24, R12.reuse, R28, RZ ;  /* 0x0000001c0c18723c */ /* 0x060fea00000418ff */
        /* <DEDUP_REMOVED lines=15> */
[----:B------:R-:W-:Y:S01]  /*22c0*/  HMMA.16816.F32.BF16 R28, R4, R38, R28 ;  /* 0x00000026041c723c */ /* 0x000fe2000004181c */
[----:B------:R-:W-:-:S05]  /*22d0*/  DEPBAR.LE SB0, 0x0 ;  /* 0x000080000000791a */ /* 0x000fca0000000000 */
[----:B------:R-:W1:Y:S02]  /*22e0*/  MUFU.TANH R162, R162 ;  /* 0x000000a200a27308 */ /* 0x000e640000002400 */
[C---:B---3--:R-:W-:Y:S02]  /*22f0*/  HMMA.16816.F32.BF16 R16, R12.reuse, R32, RZ ;  /* 0x000000200c10723c */ /* 0x048fe400000418ff */
[-C--:B------:R-:W-:Y:S01]  /*2300*/  FMUL.FTZ R66, R24, R0.reuse ;  /* 0x0000000018427220 */ /* 0x080fe20000410000 */
[-C--:B------:R-:W-:Y:S01]  /*2310*/  FMUL.FTZ R24, R27, R0.reuse ;  /* 0x000000001b187220 */ /* 0x080fe20000410000 */
[-C--:B------:R-:W-:Y:S01]  /*2320*/  FMUL.FTZ R25, R25, R0.reuse ;  /* 0x0000000019197220 */ /* 0x080fe20000410000 */
[-C--:B------:R-:W-:Y:S01]  /*2330*/  FMUL.FTZ R26, R26, R0.reuse ;  /* 0x000000001a1a7220 */ /* 0x080fe20000410000 */
[----:B------:R-:W3:Y:S02]  /*2340*/  MUFU.TANH R172, R172 ;  /* 0x000000ac00ac7308 */ /* 0x000ee40000002400 */
[----:B------:R-:W-:Y:S03]  /*2350*/  HMMA.16816.F32.BF16 R12, R12, R34, RZ ;  /* 0x000000220c0c723c */ /* 0x000fe600000418ff */
[-C--:B------:R-:W-:Y:S01]  /*2360*/  FMUL.FTZ R28, R28, R0.reuse ;  /* 0x000000001c1c7220 */ /* 0x080fe20000410000 */
[-C--:B------:R-:W-:Y:S01]  /*2370*/  FMUL.FTZ R29, R29, R0.reuse ;  /* 0x000000001d1d7220 */ /* 0x080fe20000410000 */
[-C--:B------:R-:W-:Y:S01]  /*2380*/  FMUL.FTZ R30, R30, R0.reuse ;  /* 0x000000001e1e7220 */ /* 0x080fe20000410000 */
[-C--:B------:R-:W-:Y:S01]  /*2390*/  FMUL.FTZ R31, R31, R0.reuse ;  /* 0x000000001f1f7220 */ /* 0x080fe20000410000 */
[----:B------:R-:W1:Y:S08]  /*23a0*/  MUFU.TANH R176, R176 ;  /* 0x000000b000b07308 */ /* 0x000e700000002400 */
[----:B------:R-:W1:Y:S01]  /*23b0*/  MUFU.TANH R180, R180 ;  /* 0x000000b400b47308 */ /* 0x000e620000002400 */
[C---:B-----5:R-:W-:Y:S07]  /*23c0*/  HMMA.16816.F32.BF16 R16, R4.reuse, R8, R16 ;  /* 0x000000080410723c */ /* 0x060fee0000041810 */
[----:B------:R-:W1:Y:S01]  /*23d0*/  MUFU.TANH R178, R178 ;  /* 0x000000b200b27308 */ /* 0x000e620000002400 */
[----:B------:R-:W-:Y:S07]  /*23e0*/  HMMA.16816.F32.BF16 R12, R4, R10, R12 ;  /* 0x0000000a040c723c */ /* 0x000fee000004180c */
[----:B------:R-:W1:Y:S08]  /*23f0*/  MUFU.TANH R184, R184 ;  /* 0x000000b800b87308 */ /* 0x000e700000002400 */
[----:B------:R-:W1:Y:S01]  /*2400*/  MUFU.TANH R182, R182 ;  /* 0x000000b600b67308 */ /* 0x000e620000002400 */
        /* <DEDUP_REMOVED lines=22> */
[----:B------:R1:W1:Y:S08]  /*2570*/  MUFU.TANH R62, R28 ;  /* 0x0000001c003e7308 */ /* 0x0002700000002400 */
        /* <DEDUP_REMOVED lines=26> */
.L_x_7781:
        /* <DEDUP_REMOVED lines=61> */
.L_x_7782:
[----:B------:R-:W-:Y:S05]  /*2af0*/  BSYNC.RECONVERGENT B0 ;  /* 0x0000000000007941 */ /* 0x000fea0003800200 */
.L_x_7780:
[C---:B------:R-:W-:Y:S01]  /*2b00*/  LEA R8, P1, R150.reuse, R152, 0x1 ;  /* 0x0000009896087211 */ /* 0x040fe200078208ff */
[----:B------:R-:W-:Y:S01]  /*2b10*/  @!PT LDS RZ, [RZ] ;  /* 0x00000000fffff984 */ /* 0x000fe20000000800 */
[----:B------:R-:W-:Y:S01]  /*2b20*/  @!PT LDS RZ, [RZ] ;  /* 0x00000000fffff984 */ /* 0x000fe20000000800 */
[----:B------:R-:W-:Y:S01]  /*2b30*/  @!PT LDS RZ, [RZ] ;  /* 0x00000000fffff984 */ /* 0x000fe20000000800 */
[----:B------:R2:W-:Y:S03]  /*2b40*/  LDGSTS.E.BYPASS.LTC128B.128 [R163+0x1000], desc[UR4][R152.64] ;  /* 0x0100000098a37fae */ /* 0x0005e6000b981a04 */
[----:B------:R-:W-:Y:S02]  /*2b50*/  LEA.HI.X R9, R150, R153, R151, 0x1, P1 ;  /* 0x0000009996097211 */ /* 0x000fe400008f0c97 */
[----:B------:R-:W-:-:S03]  /*2b60*/  IADD3 R6, P1, PT, R8, R148, RZ ;  /* 0x0000009408067210 */ /* 0x000fc60007f3e0ff */
[----:B------:R2:W-:Y:S02]  /*2b70*/  LDGSTS.E.BYPASS.LTC128B.128 [R163+0x1800], desc[UR4][R8.64] ;  /* 0x0180000008a37fae */ /* 0x0005e4000b981a04 */
[----:B------:R-:W-:Y:S01]  /*2b80*/  IMAD.X R7, R9, 0x1, R149, P1 ;  /* 0x0000000109077824 */ /* 0x000fe200008e0695 */
[----:B------:R-:W-:-:S04]  /*2b90*/  IADD3 R4, P1, PT, R6, R148, RZ ;  /* 0x0000009406047210 */ /* 0x000fc80007f3e0ff */
[----:B------:R2:W-:Y:S01]  /*2ba0*/  LDGSTS.E.BYPASS.LTC128B.128 [R163+0x2000], desc[UR4][R6.64] ;  /* 0x0200000006a37fae */ /* 0x0005e2000b981a04 */
[----:B------:R-:W-:-:S05]  /*2bb0*/  IMAD.X R5, R7, 0x1, R149, P1 ;  /* 0x0000000107057824 */ /* 0x000fca00008e0695 */
[----:B------:R2:W-:Y:S04]  /*2bc0*/  LDGSTS.E.BYPASS.LTC128B.128 [R163+0x2800], desc[UR4][R4.64] ;  /* 0x0280000004a37fae */ /* 0x0005e8000b981a04 */
[----:B------:R-:W0:Y:S02]  /*2bd0*/  LDGDEPBAR ;  /* 0x00000000000079af */ /* 0x000e240000000000 */
.L_x_7779:
[----:B------:R-:W-:Y:S05]  /*2be0*/  BSYNC.RECONVERGENT B1 ;  /* 0x0000000000017941 */ /* 0x000fea0003800200 */
.L_x_7778:
[----:B------:R-:W3:Y:S01]  /*2bf0*/  LD.E R38, desc[UR4][R2.64+0xdc] ;  /* 0x0000dc0402267980 */ /* 0x000ee2000c101900 */
[----:B-12---:R-:W-:Y:S02]  /*2c00*/  FMNMX3.FTZ R5, R20, R52, R41, !PT ;  /* 0x0000003414057276 */ /* 0x006fe40007810029 */
        /* <DEDUP_REMOVED lines=44> */
[----:B------:R-:W1:Y:S01]  /*2ed0*/  SHFL.BFLY PT, R5, R4, 0x1, 0x1f ;  /* 0x0c201f0004057f89 */ /* 0x000e6200000e0000 */
[----:B---3--:R-:W-:-:S05]  /*2ee0*/  FMUL.FTZ R35, R38, R0 ;  /* 0x0000000026237220 */ /* 0x008fca0000410000 */
[----:B------:R-:W-:-:S05]  /*2ef0*/  FSEL R35, R35, RZ, P1 ;  /* 0x000000ff23237208 */ /* 0x000fca0000800000 */
[-CC-:B------:R-:W-:Y:S01]  /*2f00*/  FFMA.FTZ R67, R20, R38.reuse, -R35.reuse ;  /* 0x0000002614437223 */ /* 0x180fe20000010823 */
[----:B-1----:R-:W-:Y:S01]  /*2f10*/  FMNMX.FTZ R20, R4, R5, !PT ;  /* 0x0000000504147209 */ /* 0x002fe20007810000 */
[-CC-:B------:R-:W-:Y:S01]  /*2f20*/  FFMA.FTZ R57, R58, R38.reuse, -R35.reuse ;  /* 0x000000263a397223 */ /* 0x180fe20000010823 */
[-CC-:B------:R-:W-:Y:S01]  /*2f30*/  FFMA.FTZ R58, R134, R38.reuse, -R35.reuse ;  /* 0x00000026863a7223 */ /* 0x180fe20000010823 */
[--C-:B------:R-:W-:Y:S01]  /*2f40*/  FFMA.FTZ R55, R130, R38, -R35.reuse ;  /* 0x0000002682377223 */ /* 0x100fe20000010823 */
[----:B------:R-:W-:Y:S01]  /*2f50*/  FSETP.NEU.FTZ.AND P1, PT, R20, -INF , PT ;  /* 0xff8000001400780b */ /* 0x000fe20003f3d000 */
[----:B------:R-:W-:Y:S01]  /*2f60*/  FMUL.FTZ R39, R38, R20 ;  /* 0x0000001426277220 */ /* 0x000fe20000410000 */
[-CC-:B------:R-:W-:Y:S01]  /*2f70*/  FFMA.FTZ R132, R52, R38.reuse, -R35.reuse ;  /* 0x0000002634847223 */ /* 0x180fe20000010823 */
[-CC-:B------:R-:W-:Y:S01]  /*2f80*/  FFMA.FTZ R126, R41, R38.reuse, -R35.reuse ;  /* 0x00000026297e7223 */ /* 0x180fe20000010823 */
[----:B------:R-:W-:Y:S01]  /*2f90*/  LDSM.16.MT88.4 R4, [R34+0x3000] ;  /* 0x003000002204783b */ /* 0x000fe20000004200 */
[----:B------:R-:W-:Y:S01]  /*2fa0*/  MUFU.EX2 R67, R67 ;  /* 0x0000004300437308 */ /* 0x000fe20000000800 */
[----:B------:R-:W-:Y:S01]  /*2fb0*/  FSEL R39, R39, RZ, P1 ;  /* 0x000000ff27277208 */ /* 0x000fe20000800000 */
[-CC-:B------:R-:W-:Y:S01]  /*2fc0*/  FFMA.FTZ R122, R122, R38.reuse, -R35.reuse ;  /* 0x000000267a7a7223 */ /* 0x180fe20000010823 */
[-CC-:B------:R-:W-:Y:S01]  /*2fd0*/  FFMA.FTZ R49, R160, R38.reuse, -R35.reuse ;  /* 0x00000026a0317223 */ /* 0x180fe20000010823 */
[-CC-:B------:R-:W-:Y:S01]  /*2fe0*/  FFMA.FTZ R56, R170, R38.reuse, -R35.reuse ;  /* 0x00000026aa387223 */ /* 0x180fe20000010823 */
[-C--:B------:R-:W-:Y:S01]  /*2ff0*/  FFMA.FTZ R47, R162, R38.reuse, -R35 ;  /* 0x00000026a22f7223 */ /* 0x080fe20000010823 */
[-CC-:B------:R-:W-:Y:S01]  /*3000*/  FFMA.FTZ R134, R76, R38.reuse, -R39.reuse ;  /* 0x000000264c867223 */ /* 0x180fe20000010827 */
[-CC-:B------:R-:W-:Y:S01]  /*3010*/  FFMA.FTZ R85, R51, R38.reuse, -R39.reuse ;  /* 0x0000002633557223 */ /* 0x180fe20000010827 */
[----:B------:R-:W1:Y:S01]  /*3020*/  LDSM.16.MT88.4 R76, [R43+0x3000] ;  /* 0x003000002b4c783b */ /* 0x000e620000004200 */
        /* <DEDUP_REMOVED lines=8> */
[-CC-:B------:R-:W-:Y:S01]  /*30b0*/  FFMA.FTZ R52, R174, R38.reuse, -R35.reuse ;  /* 0x00000026ae347223 */ /* 0x180fe20000010823 */
        /* <DEDUP_REMOVED lines=9> */
[----:B------:R-:W3:Y:S01]  /*3150*/  MUFU.EX2 R57, R57 ;  /* 0x0000003900397308 */ /* 0x000ee20000000800 */
[----:B--2---:R-:W-:Y:S01]  /*3160*/  F2FP.BF16.F32.PACK_AB R69, R132, R67 ;  /* 0x000000438445723e */ /* 0x004fe200000010ff */
        /* <DEDUP_REMOVED lines=9> */
[-CC-:B------:R-:W-:Y:S01]  /*3200*/  FFMA.FTZ R93, R102, R38.reuse, -R39.reuse ;  /* 0x00000026665d7223 */ /* 0x180fe20000010827 */
[-CC-:B------:R-:W-:Y:S01]  /*3210*/  FFMA.FTZ R100, R100, R38.reuse, -R39.reuse ;  /* 0x0000002664647223 */ /* 0x180fe20000010827 */
[-CC-:B------:R-:W-:Y:S01]  /*3220*/  FFMA.FTZ R95, R98, R38.reuse, -R39.reuse ;  /* 0x00000026625f7223 */ /* 0x180fe20000010827 */
[-C--:B------:R-:W-:Y:S01]  /*3230*/  FFMA.FTZ R96, R96, R38.reuse, -R39 ;  /* 0x0000002660607223 */ /* 0x080fe20000010827 */
[--C-:B------:R-:W-:Y:S01]  /*3240*/  FFMA.FTZ R29, R192, R38, -R35.reuse ;  /* 0x00000026c01d7223 */ /* 0x100fe20000010823 */
[----:B------:R-:W2:Y:S01]  /*3250*/  MUFU.EX2 R134, R134 ;  /* 0x0000008600867308 */ /* 0x000ea20000000800 */
[----:B---3--:R-:W-:Y:S01]  /*3260*/  F2FP.BF16.F32.PACK_AB R71, R57, R126 ;  /* 0x0000007e3947723e */ /* 0x008fe200000010ff */
[-CC-:B------:R-:W-:Y:S01]  /*3270*/  FFMA.FTZ R28, R190, R38.reuse, -R35.reuse ;  /* 0x00000026be1c7223 */ /* 0x180fe20000010823 */
[-CC-:B------:R-:W-:Y:S01]  /*3280*/  FFMA.FTZ R27, R196, R38.reuse, -R35.reuse ;  /* 0x00000026c41b7223 */ /* 0x180fe20000010823 */
[-C--:B------:R-:W-:Y:S01]  /*3290*/  FFMA.FTZ R26, R194, R38.reuse, -R35 ;  /* 0x00000026c21a7223 */ /* 0x080fe20000010823 */
[-CC-:B------:R-:W-:Y:S01]  /*32a0*/  FFMA.FTZ R94, R94, R38.reuse, -R39.reuse ;  /* 0x000000265e5e7223 */ /* 0x180fe20000010827 */
        /* <DEDUP_REMOVED lines=9> */
[-C--:B------:R-:W-:Y:S01]  /*3340*/  FFMA.FTZ R61, R144, R38.reuse, -R35 ;  /* 0x00000026903d7223 */ /* 0x080fe20000010823 */
[----:B------:R-:W3:Y:S01]  /*3350*/  MUFU.EX2 R130, R130 ;  /* 0x0000008200827308 */ /* 0x000ee20000000800 */
[----:B--2---:R-:W-:Y:S01]  /*3360*/  F2FP.BF16.F32.PACK_AB R68, R134, R85 ;  /* 0x000000558644723e */ /* 0x004fe200000010ff */
[----:B------:R-:W-:Y:S01]  /*3370*/  FADD.FTZ R134, R85, R134 ;  /* 0x0000008655867221 */ /* 0x000fe20000010000 */
[-CC-:B------:R-:W-:Y:S01]  /*3380*/  FFMA.FTZ R66, R66, R38.reuse, -R39.reuse ;  /* 0x0000002642427223 */ /* 0x180fe20000010827 */
[-CC-:B------:R-:W-:Y:S01]  /*3390*/  FFMA.FTZ R64, R64, R38.reuse, -R39.reuse ;  /* 0x0000002640407223 */ /* 0x180fe20000010827 */
[-C--:B------:R-:W-:Y:S01]  /*33a0*/  FFMA.FTZ R62, R62, R38.reuse, -R39 ;  /* 0x000000263e3e7223 */ /* 0x080fe20000010827 */
[-CC-:B------:R-:W-:Y:S01]  /*33b0*/  FFMA.FTZ R91, R140, R38.reuse, -R35.reuse ;  /* 0x000000268c5b7223 */ /* 0x180fe20000010823 */
[-CC-:B------:R-:W-:Y:S01]  /*33c0*/  FFMA.FTZ R84, R128, R38.reuse, -R35.reuse ;  /* 0x0000002680547223 */ /* 0x180fe20000010823 */
[----:B------:R-:W-:Y:S01]  /*33d0*/  MUFU.EX2 R122, R122 ;  /* 0x0000007a007a7308 */ /* 0x000fe20000000800 */
[-C--:B------:R-:W-:Y:S01]  /*33e0*/  FFMA.FTZ R92, R124, R38.reuse, -R35 ;  /* 0x000000267c5c7223 */ /* 0x080fe20000010823 */
[-C--:B------:R-:W-:Y:S01]  /*33f0*/  FFMA.FTZ R170, R44, R38.reuse, -R39 ;  /* 0x000000262caa7223 */ /* 0x080fe20000010827 */
[-C--:B------:R-:W-:Y:S01]  /*3400*/  FFMA.FTZ R171, R40, R38.reuse, -R35 ;  /* 0x0000002628ab7223 */ /* 0x080fe20000010823 */
[-CC-:B------:R-:W-:Y:S01]  /*3410*/  FFMA.FTZ R54, R54, R38.reuse, -R39.reuse ;  /* 0x0000002636367223 */ /* 0x180fe20000010827 */
[----:B------:R-:W-:-:S03]  /*3420*/  FFMA.FTZ R50, R50, R38, -R39 ;  /* 0x0000002632327223 */ /* 0x000fc60000010827 */
[----:B------:R-:W2:Y:S01]  /*3430*/  MUFU.EX2 R55, R55 ;  /* 0x0000003700377308 */ /* 0x000ea20000000800 */
[----:B---3--:R-:W-:-:S07]  /*3440*/  F2FP.BF16.F32.PACK_AB R70, R130, R63 ;  /* 0x0000003f8246723e */ /* 0x008fce00000010ff */
[----:B------:R-:W-:Y:S01]  /*3450*/  MUFU.EX2 R58, R58 ;  /* 0x0000003a003a7308 */ /* 0x000fe20000000800 */
[C---:B-1----:R-:W-:Y:S07]  /*3460*/  HMMA.16816.F32.BF16 R80, R68.reuse, R76, RZ ;  /* 0x0000004c4450723c */ /* 0x042fee00000418ff */
[----:B------:R-:W1:Y:S01]  /*3470*/  MUFU.EX2 R49, R49 ;  /* 0x0000003100317308 */ /* 0x000e620000000800 */
[C---:B------:R-:W-:Y:S07]  /*3480*/  HMMA.16816.F32.BF16 R76, R68.reuse, R78, RZ ;  /* 0x0000004e444c723c */ /* 0x040fee00000418ff */
[----:B------:R-:W-:Y:S01]  /*3490*/  MUFU.EX2 R120, R120 ;  /* 0x0000007800787308 */ /* 0x000fe20000000800 */
[----:B------:R-:W-:Y:S01]  /*34a0*/  HMMA.16816.F32.BF16 R72, R68, R4, RZ ;  /* 0x000000044448723c */ /* 0x000fe200000418ff */
[----:B--2---:R-:W-:-:S06]  /*34b0*/  F2FP.BF16.F32.PACK_AB R5, R55, R122 ;  /* 0x0000007a3705723e */ /* 0x004fcc00000010ff */
        /* <DEDUP_REMOVED lines=13> */
[----:B------:R-:W3:Y:S06]  /*3590*/  LDSM.16.MT88.4 R12, [R34+0x3800] ;  /* 0x00380000220c783b */ /* 0x000eec0000004200 */
[----:B------:R-:W-:Y:S01]  /*35a0*/  MUFU.EX2 R59, R59 ;  /* 0x0000003b003b7308 */ /* 0x000fe20000000800 */
[C---:B------:R-:W-:Y:S07]  /*35b0*/  HMMA.16816.F32.BF16 R72, R4.reuse, R8, R72 ;  /* 0x000000080448723c */ /* 0x040fee0000041848 */
[----:B------:R-:W4:Y:S01]  /*35c0*/  MUFU.EX2 R116, R116 ;  /* 0x0000007400747308 */ /* 0x000f220000000800 */
[----:B------:R-:W-:Y:S01]  /*35d0*/  HMMA.16816.F32.BF16 R68, R4, R10, R68 ;  /* 0x0000000a0444723c */ /* 0x000fe20000041844 */
[----:B--2---:R-:W-:Y:S01]  /*35e0*/  F2FP.BF16.F32.PACK_AB R5, R47, R56 ;  /* 0x000000382f05723e */ /* 0x004fe200000010ff */
[----:B------:R-:W2:Y:S01]  /*35f0*/  LDSM.16.MT88.4 R8, [R43+0x3c00] ;  /* 0x003c00002b08783b */ /* 0x000ea20000004200 */
[----:B-1----:R-:W-:-:S04]  /*3600*/  F2FP.BF16.F32.PACK_AB R7, R45, R52 ;  /* 0x000000342d07723e */ /* 0x002fc800000010ff */
        /* <DEDUP_REMOVED lines=48> */
[----:B----4-:R-:W-:Y:S01]  /*3910*/  HMMA.16816.F32.BF16 R72, R4, R8, R72 ;  /* 0x000000080448723c */ /* 0x010fe20000041848 */
[----:B------:R-:W-:-:S04]  /*3920*/  FADD.FTZ R9, R57, R126 ;  /* 0x0000007e39097221 */ /* 0x000fc80000010000 */
[----:B------:R-:W-:Y:S02]  /*3930*/  FADD.FTZ R122, R122, R9 ;  /* 0x000000097a7a7221 */ /* 0x000fe40000010000 */
[----:B------:R-:W4:Y:S01]  /*3940*/  MUFU.EX2 R97, R97 ;  /* 0x0000006100617308 */ /* 0x000f220000000800 */
[----:B------:R-:W-:Y:S01]  /*3950*/  HMMA.16816.F32.BF16 R68, R4, R10, R68 ;  /* 0x0000000a0444723c */ /* 0x000fe20000041844 */
[----:B---3--:R-:W-:Y:S01]  /*3960*/  F2FP.BF16.F32.PACK_AB R5, R28, R29 ;  /* 0x0000001d1c05723e */ /* 0x008fe200000010ff */
[----:B------:R-:W-:Y:S01]  /*3970*/  FADD.FTZ R11, R63, R134 ;  /* 0x000000863f0b7221 */ /* 0x000fe20000010000 */
[----:B--2---:R-:W-:Y:S01]  /*3980*/  F2FP.BF16.F32.PACK_AB R7, R26, R27 ;  /* 0x0000001b1a07723e */ /* 0x004fe200000010ff */
[----:B------:R-:W-:Y:S02]  /*3990*/  FADD.FTZ R55, R55, R122 ;  /* 0x0000007a37377221 */ /* 0x000fe40000010000 */
[----:B------:R-:W-:Y:S01]  /*39a0*/  FADD.FTZ R11, R130, R11 ;  /* 0x0000000b820b7221 */ /* 0x000fe20000010000 */
[----:B------:R-:W-:Y:S08]  /*39b0*/  MUFU.EX2 R86, R86 ;  /* 0x0000005600567308 */ /* 0x000ff00000000800 */
[----:B------:R-:W2:Y:S01]  /*39c0*/  MUFU.EX2 R99, R99 ;  /* 0x0000006300637308 */ /* 0x000ea20000000800 */
[----:B----4-:R-:W-:-:S07]  /*39d0*/  F2FP.BF16.F32.PACK_AB R4, R97, R94 ;  /* 0x0000005e6104723e */ /* 0x010fce00000010ff */
[----:B------:R-:W-:Y:S08]  /*39e0*/  MUFU.EX2 R25, R25 ;  /* 0x0000001900197308 */ /* 0x000ff00000000800 */
[----:B------:R-:W3:Y:S01]  /*39f0*/  MUFU.EX2 R24, R24 ;  /* 0x0000001800187308 */ /* 0x000ee20000000800 */
[----:B--2---:R-:W-:-:S07]  /*3a00*/  F2FP.BF16.F32.PACK_AB R6, R99, R86 ;  /* 0x000000566306723e */ /* 0x004fce00000010ff */
[----:B-1----:R-:W-:Y:S01]  /*3a10*/  HMMA.16816.F32.BF16 R80, R4, R16, R80 ;  /* 0x000000100450723c */ /* 0x002fe20000041850 */
[----:B------:R-:W-:Y:S01]  /*3a20*/  FADD.FTZ R16, R120, R11 ;  /* 0x0000000b78107221 */ /* 0x000fe20000010000 */
[----:B------:R-:W-:Y:S01]  /*3a30*/  MUFU.EX2 R32, R32 ;  /* 0x0000002000207308 */ /* 0x000fe20000000800 */
[----:B------:R-:W1:Y:S02]  /*3a40*/  LDSM.16.MT88.4 R8, [R43+0x4800] ;  /* 0x004800002b08783b */ /* 0x000e640000004200 */
[----:B------:R-:W-:-:S03]  /*3a50*/  FADD.FTZ R16, R53, R16 ;  /* 0x0000001035107221 */ /* 0x000fc60000010000 */
[C---:B------:R-:W-:Y:S01]  /*3a60*/  HMMA.16816.F32.BF16 R76, R4.reuse, R18, R76 ;  /* 0x00000012044c723c */ /* 0x040fe2000004184c */
[----:B------:R-:W-:Y:S01]  /*3a70*/  FADD.FTZ R18, R58, R55 ;  /* 0x000000373a127221 */ /* 0x000fe20000010000 */
[----:B------:R-:W-:Y:S01]  /*3a80*/  FADD.FTZ R51, R51, R16 ;  /* 0x0000001033337221 */ /* 0x000fe20000010000 */
[----:B------:R-:W-:Y:S01]  /*3a90*/  FFMA.FTZ R58, R60, R38, -R39 ;  /* 0x000000263c3a7223 */ /* 0x000fe20000010827 */
[----:B------:R-:W2:Y:S01]  /*3aa0*/  MUFU.EX2 R61, R61 ;  /* 0x0000003d003d7308 */ /* 0x000ea20000000800 */
[----:B------:R-:W-:Y:S01]  /*3ab0*/  FADD.FTZ R49, R49, R18 ;  /* 0x0000001231317221 */ /* 0x000fe20000010000 */
[----:B------:R-:W-:Y:S01]  /*3ac0*/  FADD.FTZ R118, R118, R51 ;  /* 0x0000003376767221 */ /* 0x000fe20000010000 */
[----:B------:R-:W4:Y:S01]  /*3ad0*/  LDSM.16.MT88.4 R16, [R34+0x4800] ;  /* 0x004800002210783b */ /* 0x000f220000004200 */
[----:B-----5:R-:W-:Y:S01]  /*3ae0*/  HMMA.16816.F32.BF16 R72, R4, R12, R72 ;  /* 0x0000000c0448723c */ /* 0x020fe20000041848 */
[----:B------:R-:W-:Y:S01]  /*3af0*/  FADD.FTZ R56, R56, R49 ;  /* 0x0000003138387221 */ /* 0x000fe20000010000 */
[----:B------:R-:W-:-:S02]  /*3b00*/  FADD.FTZ R59, R59, R118 ;  /* 0x000000763b3b7221 */ /* 0x000fc40000010000 */
[----:B------:R-:W-:Y:S01]  /*3b10*/  MUFU.EX2 R66, R66 ;  /* 0x0000004200427308 */ /* 0x000fe20000000800 */
[----:B------:R-:W-:Y:S01]  /*3b20*/  FADD.FTZ R13, R47, R56 ;  /* 0x000000382f0d7221 */ /* 0x000fe20000010000 */
[----:B------:R-:W-:Y:S02]  /*3b30*/  FADD.FTZ R116, R116, R59 ;  /* 0x0000003b74747221 */ /* 0x000fe40000010000 */
[----:B------:R-:W-:Y:S01]  /*3b40*/  HMMA.16816.F32.BF16 R68, R4, R14, R68 ;  /* 0x0000000e0444723c */ /* 0x000fe20000041844 */
[----:B------:R-:W-:Y:S01]  /*3b50*/  FADD.FTZ R52, R52, R13 ;  /* 0x0000000d34347221 */ /* 0x000fe20000010000 */
[----:B------:R-:W-:Y:S01]  /*3b60*/  FADD.FTZ R65, R65, R116 ;  /* 0x0000007441417221 */ /* 0x000fe20000010000 */
[----:B---3--:R-:W-:Y:S01]  /*3b70*/  F2FP.BF16.F32.PACK_AB R5, R24, R25 ;  /* 0x000000191805723e */ /* 0x008fe200000010ff */
[----:B------:R-:W3:Y:S01]  /*3b80*/  MUFU.EX2 R57, R64 ;  /* 0x0000004000397308 */ /* 0x000ee20000000800 */
[----:B------:R-:W-:Y:S01]  /*3b90*/  FADD.FTZ R13, R45, R52 ;  /* 0x000000342d0d7221 */ /* 0x000fe20000010000 */
[----:B------:R-:W-:Y:S01]  /*3ba0*/  FADD.FTZ R112, R112, R65 ;  /* 0x0000004170707221 */ /* 0x000fe20000010000 */
[----:B--2---:R-:W-:Y:S01]  /*3bb0*/  F2FP.BF16.F32.PACK_AB R7, R61, R32 ;  /* 0x000000203d07723e */ /* 0x004fe200000010ff */
[----:B------:R-:W-:Y:S01]  /*3bc0*/  FFMA.FTZ R45, R48, R38, -R39 ;  /* 0x00000026302d7223 */ /* 0x000fe20000010827 */
[----:B------:R-:W-:Y:S01]  /*3bd0*/  FADD.FTZ R46, R46, R13 ;  /* 0x0000000d2e2e7221 */ /* 0x000fe20000010000 */
[----:B------:R-:W-:Y:S01]  /*3be0*/  FADD.FTZ R87, R87, R112 ;  /* 0x0000007057577221 */ /* 0x000fe20000010000 */
[----:B------:R-:W2:Y:S01]  /*3bf0*/  LDSM.16.MT88.4 R12, [R43+0x4c00] ;  /* 0x004c00002b0c783b */ /* 0x000ea20000004200 */
[----:B------:R-:W-:Y:S01]  /*3c00*/  MUFU.EX2 R53, R62 ;  /* 0x0000003e00357308 */ /* 0x000fe20000000800 */
[----:B------:R-:W-:Y:S01]  /*3c10*/  FADD.FTZ R41, R41, R46 ;  /* 0x0000002e29297221 */ /* 0x000fe20000010000 */
[----:B------:R-:W-:-:S03]  /*3c20*/  FADD.FTZ R108, R108, R87 ;  /* 0x000000576c6c7221 */ /* 0x000fc60000010000 */
[----:B------:R-:W-:Y:S01]  /*3c30*/  FADD.FTZ R42, R42, R41 ;  /* 0x000000292a2a7221 */ /* 0x000fe20000010000 */
[----:B------:R-:W-:Y:S02]  /*3c40*/  FADD.FTZ R89, R89, R108 ;  /* 0x0000006c59597221 */ /* 0x000fe40000010000 */
[----:B------:R-:W5:Y:S01]  /*3c50*/  MUFU.EX2 R58, R58 ;  /* 0x0000003a003a7308 */ /* 0x000f620000000800 */
        /* <DEDUP_REMOVED lines=20> */
[----:B------:R-:W-:Y:S01]  /*3da0*/  FADD.FTZ R27, R27, R28 ;  /* 0x0000001c1b1b7221 */ /* 0x000fe20000010000 */
[----:B------:R-:W-:Y:S01]  /*3db0*/  FADD.FTZ R86, R86, R97 ;  /* 0x0000006156567221 */ /* 0x000fe20000010000 */
[----:B------:R-:W-:Y:S01]  /*3dc0*/  HMMA.16816.F32.BF16 R76, R4, R10, R76 ;  /* 0x0000000a044c723c */ /* 0x000fe2000004184c */
[----:B------:R-:W1:Y:S01]  /*3dd0*/  LDSM.16.MT88.4 R8, [R34+0x4c00] ;  /* 0x004c00002208783b */ /* 0x000e620000004200 */
[----:B------:R-:W-:Y:S01]  /*3de0*/  MUFU.EX2 R47, R54 ;  /* 0x00000036002f7308 */ /* 0x000fe20000000800 */
[----:B------:R-:W-:Y:S01]  /*3df0*/  FADD.FTZ R26, R26, R27 ;  /* 0x0000001b1a1a7221 */ /* 0x000fe20000010000 */
[----:B------:R-:W-:-:S04]  /*3e00*/  FADD.FTZ R99, R99, R86 ;  /* 0x0000005663637221 */ /* 0x000fc80000010000 */
[C---:B----4-:R-:W-:Y:S02]  /*3e10*/  HMMA.16816.F32.BF16 R72, R4.reuse, R16, R72 ;  /* 0x000000100448723c */ /* 0x050fe40000041848 */
[----:B------:R-:W4:Y:S06]  /*3e20*/  MUFU.EX2 R48, R50 ;  /* 0x0000003200307308 */ /* 0x000f2c0000000800 */
[----:B------:R-:W-:Y:S01]  /*3e30*/  HMMA.16816.F32.BF16 R68, R4, R18, R68 ;  /* 0x000000120444723c */ /* 0x000fe20000041844 */
[----:B---3--:R-:W-:Y:S01]  /*3e40*/  F2FP.BF16.F32.PACK_AB R5, R84, R91 ;  /* 0x0000005b5405723e */ /* 0x008fe200000010ff */
[----:B------:R-:W-:Y:S08]  /*3e50*/  MUFU.EX2 R45, R45 ;  /* 0x0000002d002d7308 */ /* 0x000ff00000000800 */
[----:B------:R-:W3:Y:S01]  /*3e60*/  MUFU.EX2 R170, R170 ;  /* 0x000000aa00aa7308 */ /* 0x000ee20000000800 */
[----:B----4-:R-:W-:-:S07]  /*3e70*/  F2FP.BF16.F32.PACK_AB R4, R48, R47 ;  /* 0x0000002f3004723e */ /* 0x010fce00000010ff */
[----:B------:R-:W4:Y:S01]  /*3e80*/  MUFU.EX2 R171, R171 ;  /* 0x000000ab00ab7308 */ /* 0x000f220000000800 */
[----:B---3--:R-:W-:Y:S02]  /*3e90*/  F2FP.BF16.F32.PACK_AB R6, R170, R45 ;  /* 0x0000002daa06723e */ /* 0x008fe400000010ff */
[----:B----4-:R-:W-:-:S07]  /*3ea0*/  F2FP.BF16.F32.PACK_AB R7, R171, R92 ;  /* 0x0000005cab07723e */ /* 0x010fce00000010ff */
[----:B--2---:R-:W-:Y:S01]  /*3eb0*/  HMMA.16816.F32.BF16 R80, R4, R12, R80 ;  /* 0x0000000c0450723c */ /* 0x004fe20000041850 */
        /* <DEDUP_REMOVED lines=28> */
.L_x_7790:
        /* <DEDUP_REMOVED lines=78> */
.L_x_7785:
[----:B------:R-:W-:Y:S05]  /*4560*/  BSYNC.RECONVERGENT B0 ;  /* 0x0000000000007941 */ /* 0x000fea0003800200 */
.L_x_7784:
[-C--:B------:R-:W-:Y:S01]  /*4570*/  IADD3 R176, P0, PT, R144, R155.reuse, RZ ;  /* 0x0000009b90b07210 */ /* 0x080fe20007f1e0ff */
[----:B------:R-:W1:Y:S01]  /*4580*/  S2UR UR6, SR_CgaCtaId ;  /* 0x00000000000679c3 */ /* 0x000e620000008800 */
[----:B------:R-:W-:Y:S01]  /*4590*/  MOV R180, R155 ;  /* 0x0000009b00b47202 */ /* 0x000fe20000000f00 */
[----:B------:R-:W-:Y:S01]  /*45a0*/  UMOV UR7, 0x400 ;  /* 0x0000040000077882 */ /* 0x000fe20000000000 */
[----:B------:R-:W-:Y:S01]  /*45b0*/  IADD3.X R177, PT, PT, R145, R154, RZ, P0, !PT ;  /* 0x0000009a91b17210 */ /* 0x000fe200007fe4ff */
[----:B------:R-:W-:Y:S01]  /*45c0*/  BSSY.RECONVERGENT B1, `(.L_x_7786) ;  /* 0x0000144000017945 */ /* 0x000fe20003800200 */
[----:B------:R-:W-:Y:S02]  /*45d0*/  IADD3 R174, P0, PT, R176, R146, RZ ;  /* 0x00000092b0ae7210 */ /* 0x000fe40007f1e0ff */
[----:B------:R-:W-:Y:S02]  /*45e0*/  MOV R181, R154 ;  /* 0x0000009a00b57202 */ /* 0x000fe40000000f00 */
[-C--:B------:R-:W-:Y:S02]  /*45f0*/  IADD3.X R175, PT, PT, R177, R147.reuse, RZ, P0, !PT ;  /* 0x00000093b1af7210 */ /* 0x080fe400007fe4ff */
[----:B------:R-:W-:Y:S02]  /*4600*/  IADD3 R178, P0, PT, R174, R146, RZ ;  /* 0x00000092aeb27210 */ /* 0x000fe40007f1e0ff */
[C---:B------:R-:W-:Y:S02]  /*4610*/  SHF.L.U32 R140, R88.reuse, 0x5, RZ ;  /* 0x00000005588c7819 */ /* 0x040fe400000006ff */
[----:B------:R-:W-:Y:S02]  /*4620*/  IADD3.X R179, PT, PT, R175, R147, RZ, P0, !PT ;  /* 0x00000093afb37210 */ /* 0x000fe400007fe4ff */
[----:B------:R-:W-:Y:S02]  /*4630*/  MOV R120, 0x20 ;  /* 0x0000002000787802 */ /* 0x000fe40000000f00 */
[C---:B------:R-:W-:Y:S02]  /*4640*/  SHF.L.U32 R143, R88.reuse, 0x3, RZ ;  /* 0x00000003588f7819 */ /* 0x040fe400000006ff */
[----:B------:R-:W-:Y:S02]  /*4650*/  LOP3.LUT P0, RZ, R88, 0x4, RZ, 0xc0, !PT ;  /* 0x0000000458ff7812 */ /* 0x000fe4000780c0ff */
[C---:B------:R-:W-:Y:S01]  /*4660*/  LOP3.LUT R84, R143.reuse, 0xc0, RZ, 0xc0, !PT ;  /* 0x000000c08f547812 */ /* 0x040fe200078ec0ff */
[----:B-1----:R-:W-:Y:S01]  /*4670*/  ULEA UR6, UR6, UR7, 0x18 ;  /* 0x0000000706067291 */ /* 0x002fe2000f8ec0ff */
[----:B------:R-:W-:Y:S02]  /*4680*/  SEL R120, R120, 0xffffffe0, !P0 ;  /* 0xffffffe078787807 */ /* 0x000fe40004000000 */
[C---:B------:R-:W-:Y:S02]  /*4690*/  LOP3.LUT R165, R88.reuse, 0x18, RZ, 0xc0, !PT ;  /* 0x0000001858a57812 */ /* 0x040fe400078ec0ff */
[----:B------:R-:W-:Y:S02]  /*46a0*/  SHF.L.U32 R93, R88, 0x4, RZ ;  /* 0x00000004585d7819 */ /* 0x000fe400000006ff */
[----:B------:R-:W-:Y:S02]  /*46b0*/  LOP3.LUT R165, R84, R165, RZ, 0xfc, !PT ;  /* 0x000000a554a57212 */ /* 0x000fe400078efcff */
[----:B------:R-:W-:Y:S02]  /*46c0*/  LOP3.LUT R84, R143, 0x1f20, RZ, 0xc0, !PT ;  /* 0x00001f208f547812 */ /* 0x000fe400078ec0ff */
[----:B------:R-:W-:Y:S02]  /*46d0*/  LOP3.LUT R137, R93, 0x3e00, RZ, 0xc0, !PT ;  /* 0x00003e005d897812 */ /* 0x000fe400078ec0ff */
[----:B------:R-:W-:Y:S02]  /*46e0*/  MOV R90, UR6 ;  /* 0x00000006005a7c02 */ /* 0x000fe40008000f00 */
[--C-:B------:R-:W-:Y:S02]  /*46f0*/  LOP3.LUT R97, R137, 0x20, R140.reuse, 0xf8, !PT ;  /* 0x0000002089617812 */ /* 0x100fe400078ef88c */
[----:B------:R-:W-:Y:S02]  /*4700*/  LOP3.LUT R93, R93, 0x100, RZ, 0xc0, !PT ;  /* 0x000001005d5d7812 */ /* 0x000fe400078ec0ff */
[--C-:B------:R-:W-:Y:S02]  /*4710*/  LOP3.LUT R94, R97, 0x100, R140.reuse, 0xf8, !PT ;  /* 0x00000100615e7812 */ /* 0x100fe400078ef88c */
[--C-:B------:R-:W-:Y:S02]  /*4720*/  LOP3.LUT R92, R93, 0x20, R140.reuse, 0xf8, !PT ;  /* 0x000000205d5c7812 */ /* 0x100fe400078ef88c */
[----:B------:R-:W-:Y:S02]  /*4730*/  LOP3.LUT R142, R143, 0x18, RZ, 0xc0, !PT ;  /* 0x000000188f8e7812 */ /* 0x000fe400078ec0ff */
[----:B------:R-:W-:Y:S02]  /*4740*/  SHF.L.U32 R136, R88, 0x2, RZ ;  /* 0x0000000258887819 */ /* 0x000fe400000006ff */
[----:B------:R-:W-:Y:S02]  /*4750*/  LOP3.LUT R173, R165, R142, RZ, 0x3c, !PT ;  /* 0x0000008ea5ad7212 */ /* 0x000fe400078e3cff */
[----:B------:R-:W-:Y:S02]  /*4760*/  LOP3.LUT R0, R136, 0x18, RZ, 0xc0, !PT ;  /* 0x0000001888007812 */ /* 0x000fe400078ec0ff */
[----:B------:R-:W-:Y:S02]  /*4770*/  LOP3.LUT R173, R84, R173, RZ, 0xfc, !PT ;  /* 0x000000ad54ad7212 */ /* 0x000fe400078efcff */
[----:B------:R-:W-:Y:S02]  /*4780*/  LOP3.LUT R95, R88, 0x8, RZ, 0xc0, !PT ;  /* 0x00000008585f7812 */ /* 0x000fe400078ec0ff */
[-C--:B------:R-:W-:Y:S02]  /*4790*/  LEA R163, R173, R90.reuse, 0x1 ;  /* 0x0000005aada37211 */ /* 0x080fe400078e08ff */
[----:B------:R-:W-:Y:S02]  /*47a0*/  LOP3.LUT R95, R95, 0xc0, R140, 0xf8, !PT ;  /* 0x000000c05f5f7812 */ /* 0x000fe400078ef88c */
[----:B------:R-:W-:Y:S01]  /*47b0*/  SHF.R.U32.HI R138, RZ, 0x1, R88 ;  /* 0x00000001ff8a7819 */ /* 0x000fe20000011658 */
[----:B------:R-:W-:Y:S01]  /*47c0*/  @!PT LDS RZ, [RZ] ;  /* 0x00000000fffff984 */ /* 0x000fe20000000800 */
[----:B------:R-:W-:Y:S01]  /*47d0*/  @!PT LDS RZ, [RZ] ;  /* 0x00000000fffff984 */ /* 0x000fe20000000800 */
[----:B------:R-:W-:Y:S01]  /*47e0*/  @!PT LDS RZ, [RZ] ;  /* 0x00000000fffff984 */ /* 0x000fe20000000800 */
[----:B------:R-:W-:Y:S01]  /*47f0*/  LDGSTS.E.BYPASS.LTC128B.128 [R163+0x3000], desc[UR4][R180.64] ;  /* 0x03000000b4a37fae */ /* 0x000fe2000b981a04 */
[----:B------:R-:W-:Y:S02]  /*4800*/  LOP3.LUT R95, R92, R95, R0, 0xf6, !PT ;  /* 0x0000005f5c5f7212 */ /* 0x000fe400078ef600 */
[----:B------:R-:W-:Y:S02]  /*4810*/  LOP3.LUT R139, R138, 0x8, RZ, 0xc0, !PT ;  /* 0x000000088a8b7812 */ /* 0x000fe400078ec0ff */
[----:B------:R-:W-:Y:S02]  /*4820*/  LEA R141, R95, R90, 0x1 ;  /* 0x0000005a5f8d7211 */ /* 0x000fe400078e08ff */
[----:B------:R-:W-:Y:S01]  /*4830*/  LOP3.LUT R139, R139, 0xc0, R140, 0xf8, !PT ;  /* 0x000000c08b8b7812 */ /* 0x000fe200078ef88c */
[----:B------:R-:W-:Y:S01]  /*4840*/  LDGSTS.E.BYPASS.LTC128B.128 [R163+0x3800], desc[UR4][R176.64] ;  /* 0x03800000b0a37fae */ /* 0x000fe2000b981a04 */
[----:B------:R-:W-:Y:S02]  /*4850*/  IADD3 R160, PT, PT, R160, 0x1, RZ ;  /* 0x00000001a0a07810 */ /* 0x000fe40007ffe0ff */
[----:B------:R-:W-:Y:S02]  /*4860*/  LOP3.LUT R139, R139, R0, RZ, 0x3c, !PT ;  /* 0x000000008b8b7212 */ /* 0x000fe400078e3cff */
[----:B------:R-:W-:Y:S02]  /*4870*/  IADD3 R0, PT, PT, R120, R141, RZ ;  /* 0x0000008d78007210 */ /* 0x000fe40007ffe0ff */
[----:B------:R-:W-:Y:S01]  /*4880*/  LOP3.LUT R93, R94, R139, RZ, 0xfc, !PT ;  /* 0x0000008b5e5d7212 */ /* 0x000fe200078efcff */
[----:B------:R-:W-:Y:S01]  /*4890*/  LDGSTS.E.BYPASS.LTC128B.128 [R163+0x4000], desc[UR4][R174.64] ;  /* 0x04000000aea37fae */ /* 0x000fe2000b981a04 */
[----:B------:R-:W-:Y:S02]  /*48a0*/  ISETP.NE.AND P2, PT, R160, RZ, PT ;  /* 0x000000ffa000720c */ /* 0x000fe40003f45270 */
[----:B------:R-:W-:Y:S04]  /*48b0*/  LEA R121, R93, R90, 0x1 ;  /* 0x0000005a5d797211 */ /* 0x000fe800078e08ff */
[----:B------:R-:W-:Y:S01]  /*48c0*/  IADD3 R128, PT, PT, R120, R121, RZ ;  /* 0x0000007978807210 */ /* 0x000fe20007ffe0ff */
[----:B------:R1:W-:Y:S08]  /*48d0*/  LDGSTS.E.BYPASS.LTC128B.128 [R163+0x4800], desc[UR4][R178.64] ;  /* 0x04800000b2a37fae */ /* 0x0003f0000b981a04 */
        /* <DEDUP_REMOVED lines=259> */
.L_x_7789:
[----:B------:R-:W-:Y:S05]  /*5910*/  BSYNC.RECONVERGENT B0 ;  /* 0x0000000000007941 */ /* 0x000fea0003800200 */
.L_x_7788:
[----:B------:R-:W-:Y:S01]  /*5920*/  @!PT LDS RZ, [RZ] ;  /* 0x00000000fffff984 */ /* 0x000fe20000000800 */
[----:B------:R-:W-:Y:S01]  /*5930*/  @!PT LDS RZ, [RZ] ;  /* 0x00000000fffff984 */ /* 0x000fe20000000800 */
[----:B------:R-:W-:Y:S01]  /*5940*/  @!PT LDS RZ, [RZ] ;  /* 0x00000000fffff984 */ /* 0x000fe20000000800 */
[----:B------:R2:W-:Y:S01]  /*5950*/  LDGSTS.E.BYPASS.LTC128B.128 [R163+0x1000], desc[UR4][R152.64] ;  /* 0x0100000098a37fae */ /* 0x0005e2000b981a04 */
[C---:B------:R-:W-:Y:S04]  /*5960*/  LEA R8, P2, R150.reuse, R152, 0x1 ;  /* 0x0000009896087211 */ /* 0x040fe800078408ff */
[----:B------:R-:W-:Y:S02]  /*5970*/  LEA.HI.X R9, R150, R153, R151, 0x1, P2 ;  /* 0x0000009996097211 */ /* 0x000fe400010f0c97 */
[-C--:B------:R-:W-:Y:S03]  /*5980*/  IADD3 R6, P2, PT, R8, R148.reuse, RZ ;  /* 0x0000009408067210 */ /* 0x080fe60007f5e0ff */
[----:B------:R2:W-:Y:S02]  /*5990*/  LDGSTS.E.BYPASS.LTC128B.128 [R163+0x1800], desc[UR4][R8.64] ;  /* 0x0180000008a37fae */ /* 0x0005e4000b981a04 */
[--C-:B------:R-:W-:Y:S01]  /*59a0*/  IMAD.X R7, R9, 0x1, R149.reuse, P2 ;  /* 0x0000000109077824 */ /* 0x100fe200010e0695 */
[----:B------:R-:W-:Y:S04]  /*59b0*/  IADD3 R4, P2, PT, R6, R148, RZ ;  /* 0x0000009406047210 */ /* 0x000fe80007f5e0ff */
[----:B------:R2:W-:Y:S01]  /*59c0*/  LDGSTS.E.BYPASS.LTC128B.128 [R163+0x2000], desc[UR4][R6.64] ;  /* 0x0200000006a37fae */ /* 0x0005e2000b981a04 */
[----:B------:R-:W-:Y:S05]  /*59d0*/  IMAD.X R5, R7, 0x1, R149, P2 ;  /* 0x0000000107057824 */ /* 0x000fea00010e0695 */
[----:B------:R2:W-:Y:S04]  /*59e0*/  LDGSTS.E.BYPASS.LTC128B.128 [R163+0x2800], desc[UR4][R4.64] ;  /* 0x0280000004a37fae */ /* 0x0005e8000b981a04 */
[----:B------:R-:W0:Y:S02]  /*59f0*/  LDGDEPBAR ;  /* 0x00000000000079af */ /* 0x000e240000000000 */
.L_x_7787:
[----:B------:R-:W-:Y:S05]  /*5a00*/  BSYNC.RECONVERGENT B1 ;  /* 0x0000000000017941 */ /* 0x000fea0003800200 */
.L_x_7786:
        /* <DEDUP_REMOVED lines=353> */
.L_x_7783:
        /* <DEDUP_REMOVED lines=11> */
.L_x_7798:
        /* <DEDUP_REMOVED lines=25> */
[----:B------:R-:W-:Y:S01]  /*7260*/  LOP3.LUT R136, R136, 0x20, RZ, 0xc0, !PT ;  /* 0x0000002088887812 */ /* 0x000fe200078ec0ff */
[C---:B------:R-:W-:Y:S01]  /*7270*/  FMUL.FTZ R74, R9.reuse, R74 ;  /* 0x0000004a094a7220 */ /* 0x040fe20000410000 */
[C---:B------:R-:W-:Y:S01]  /*7280*/  FMUL.FTZ R75, R9.reuse, R75 ;  /* 0x0000004b094b7220 */ /* 0x040fe20000410000 */
[C---:B------:R-:W-:Y:S01]  /*7290*/  FMUL.FTZ R70, R9.reuse, R70 ;  /* 0x0000004609467220 */ /* 0x040fe20000410000 */
        /* <DEDUP_REMOVED lines=15> */
[----:B------:R-:W-:Y:S04]  /*7390*/  STS [R13+0x210], R78 ;  /* 0x0002104e0d007388 */ /* 0x000fe80000000800 */
[----:B------:R-:W-:Y:S04]  /*73a0*/  STS [R11+0x20], R72 ;  /* 0x000020480b007388 */ /* 0x000fe80000000800 */
[----:B------:R2:W-:Y:S04]  /*73b0*/  STS [R11+0x220], R74 ;  /* 0x0002204a0b007388 */ /* 0x0005e80000000800 */
[----:B------:R-:W-:Y:S04]  /*73c0*/  STS [R15+0x30], R68 ;  /* 0x000030440f007388 */ /* 0x000fe80000000800 */
[----:B------:R4:W-:Y:S04]  /*73d0*/  STS [R15+0x230], R70 ;  /* 0x000230460f007388 */ /* 0x0009e80000000800 */
[----:B------:R-:W3:Y:S04]  /*73e0*/  LD.E.U8 R4, desc[UR4][R2.64+0x1c8] ;  /* 0x0001c80402047980 */ /* 0x000ee8000c101100 */
[----:B------:R-:W2:Y:S04]  /*73f0*/  LD.E.64 R16, desc[UR4][R2.64+0x80] ;  /* 0x0000800402107980 */ /* 0x000ea8000c101b00 */
        /* <DEDUP_REMOVED lines=11> */
[----:B------:R1:W3:Y:S01]  /*74b0*/  @P1 LD.E R9, desc[UR4][R2.64+0xb4] ;  /* 0x0000b40402091980 */ /* 0x0002e2000c101900 */
[----:B--2---:R-:W-:-:S02]  /*74c0*/  IMAD R11, R17, R158, RZ ;  /* 0x0000009e110b7224 */ /* 0x004fc400078e02ff */
[----:B----4-:R-:W-:Y:S02]  /*74d0*/  IMAD R22, R31, R157, RZ ;  /* 0x0000009d1f167224 */ /* 0x010fe400078e02ff */
        /* <DEDUP_REMOVED lines=11> */
[----:B------:R2:W4:Y:S04]  /*7590*/  LDS.128 R12, [R163] ;  /* 0x00000000a30c7984 */ /* 0x0005280000000c00 */
[----:B------:R2:W2:Y:S02]  /*75a0*/  LDS.128 R16, [R163+0x800] ;  /* 0x00080000a3107984 */ /* 0x0004a40000000c00 */
[----:B------:R-:W1:Y:S01]  /*75b0*/  @P2 MUFU.LG2 R5, R5 ;  /* 0x0000000500052308 */ /* 0x000e620000000c00 */
        /* <DEDUP_REMOVED lines=9> */
[----:B------:R-:W-:Y:S01]  /*7650*/  @P2 FMUL.FTZ R5, R5, 0.69314718246459960938 ;  /* 0x3f31721805052820 */ /* 0x000fe20000410000 */
        /* <DEDUP_REMOVED lines=9> */
[----:B------:R-:W-:Y:S01]  /*76f0*/  @P1 IMAD R6, R9, R158, R4 ;  /* 0x0000009e09061224 */ /* 0x000fe200078e0204 */
[----:B--2-4-:R-:W-:Y:S06]  /*7700*/  @P4 BRA `(.L_x_7793) ;  /* 0x0000000000344947 */ /* 0x014fec0003800000 */
        /* <DEDUP_REMOVED lines=13> */
.L_x_7793:
[----:B------:R-:W-:Y:S05]  /*77e0*/  BSYNC.RECONVERGENT B0 ;  /* 0x0000000000007941 */ /* 0x000fea0003800200 */
.L_x_7792:
[----:B------:R-:W-:Y:S01]  /*77f0*/  MOV R157, 0x0 ;  /* 0x00000000009d7802 */ /* 0x000fe20000000f00 */
[----:B------:R-:W-:Y:S04]  /*7800*/  ST.E.128 desc[UR4][R22.64], R12 ;  /* 0x0000000c16007985 */ /* 0x000fe8000c101d04 */
[----:B------:R1:W-:Y:S02]  /*7810*/  ST.E.128 desc[UR4][R24.64], R16 ;  /* 0x0000001018007985 */ /* 0x0003e4000c101d04 */
[----:B-1----:R-:W-:Y:S05]  /*7820*/  RET.REL.NODEC R156 `(_ZN5flash24flash_fwd_splitkv_kernelI23Flash_fwd_kernel_traitsILi32ELi64ELi128ELi4ELb0ELb0EN7cutlass10bfloat16_tE19Flash_kernel_traitsILi32ELi64ELi128ELi4ES3_EELb0ELb0ELb0ELb1ELb1ELb1ELb0ELb0EEEvNS_16Flash_fwd_paramsE) ;  /* 0xffffff849cf47950 */ /* 0x002fea0003c3ffff */
.L_x_7791:
[----:B------:R-:W-:Y:S01]  /*7830*/  MOV R5, 0x2 ;  /* 0x0000000200057802 */ /* 0x000fe20000000f00 */
[----:B------:R-:W-:Y:S01]  /*7840*/  IMAD.MOV.U32 R4, RZ, RZ, 0x1f ;  /* 0x0000001fff047424 */ /* 0x000fe200078e00ff */
[----:B------:R-:W-:-:S07]  /*7850*/  MOV R6, 0xffffffff ;  /* 0xffffffff00067802 */ /* 0x000fce0000000f00 */
[----:B-1---5:R-:W-:Y:S05]  /*7860*/  WARPSYNC.COLLECTIVE R6, `(.L_x_7794) ;  /* 0x0000000006087348 */ /* 0x022fea0003c00000 */
[----:B------:R2:W3:Y:S02]  /*7870*/  SHFL.BFLY P0, R11, R170, R5, R4 ;  /* 0x0c000005aa0b7389 */ /* 0x0004e40000000004 */
[----:B-123-5:R-:W-:Y:S05]  /*7880*/  ENDCOLLECTIVE ;  /* 0x000000000000791b */ /* 0x02efea0003800000 */
.L_x_7794:
[----:B------:R-:W-:Y:S02]  /*7890*/  IMAD.MOV.U32 R9, RZ, RZ, R11 ;  /* 0x000000ffff097224 */ /* 0x000fe400078e000b */
[----:B------:R-:W-:Y:S02]  /*78a0*/  IMAD.MOV.U32 R5, RZ, RZ, 0x1 ;  /* 0x00000001ff057424 */ /* 0x000fe400078e00ff */
[----:B------:R-:W-:-:S05]  /*78b0*/  FADD.FTZ R9, R9, R170 ;  /* 0x000000aa09097221 */ /* 0x000fca0000010000 */
[----:B------:R-:W-:-:S07]  /*78c0*/  MOV R170, R9 ;  /* 0x0000000900aa7202 */ /* 0x000fce0000000f00 */
[----:B------:R-:W-:Y:S05]  /*78d0*/  WARPSYNC.COLLECTIVE R6, `(.L_x_7795) ;  /* 0x0000000006087348 */ /* 0x000fea0003c00000 */
[----:B------:R1:W2:Y:S02]  /*78e0*/  SHFL.BFLY P0, R11, R170, R5, R4 ;  /* 0x0c000005aa0b7389 */ /* 0x0002a40000000004 */
[----:B-12---:R-:W-:Y:S05]  /*78f0*/  ENDCOLLECTIVE ;  /* 0x000000000000791b */ /* 0x006fea0003800000 */
.L_x_7795:
[----:B------:R-:W-:Y:S01]  /*7900*/  MOV R170, R171 ;  /* 0x000000ab00aa7202 */ /* 0x000fe20000000f00 */
[----:B------:R-:W-:Y:S01]  /*7910*/  IMAD.MOV.U32 R5, RZ, RZ, 0x2 ;  /* 0x00000002ff057424 */ /* 0x000fe200078e00ff */
[----:B------:R-:W-:-:S07]  /*7920*/  MOV R8, R11 ;  /* 0x0000000b00087202 */ /* 0x000fce0000000f00 */
[----:B------:R-:W-:Y:S05]  /*7930*/  WARPSYNC.COLLECTIVE R6, `(.L_x_7796) ;  /* 0x0000000006087348 */ /* 0x000fea0003c00000 */
[----:B------:R1:W2:Y:S02]  /*7940*/  SHFL.BFLY P0, R11, R170, R5, R4 ;  /* 0x0c000005aa0b7389 */ /* 0x0002a40000000004 */
[----:B-12---:R-:W-:Y:S05]  /*7950*/  ENDCOLLECTIVE ;  /* 0x000000000000791b */ /* 0x006fea0003800000 */
.L_x_7796:
[----:B------:R-:W-:Y:S01]  /*7960*/  FADD.FTZ R8, R9, R8 ;  /* 0x0000000809087221 */ /* 0x000fe20000010000 */
[----:B------:R-:W-:Y:S01]  /*7970*/  FADD.FTZ R10, R11, R171 ;  /* 0x000000ab0b0a7221 */ /* 0x000fe20000010000 */
[----:B------:R-:W-:-:S04]  /*7980*/  MOV R5, 0x1 ;  /* 0x0000000100057802 */ /* 0x000fc80000000f00 */
[----:B------:R-:W-:-:S07]  /*7990*/  MOV R170, R10 ;  /* 0x0000000a00aa7202 */ /* 0x000fce0000000f00 */
[----:B------:R-:W-:Y:S05]  /*79a0*/  WARPSYNC.COLLECTIVE R6, `(.L_x_7797) ;  /* 0x0000000006087348 */ /* 0x000fea0003c00000 */
[----:B------:R1:W2:Y:S02]  /*79b0*/  SHFL.BFLY P0, R11, R170, R5, R4 ;  /* 0x0c000005aa0b7389 */ /* 0x0002a40000000004 */
[----:B-12---:R-:W-:Y:S05]  /*79c0*/  ENDCOLLECTIVE ;  /* 0x000000000000791b */ /* 0x006fea0003800000 */
.L_x_7797:
[----:B------:R-:W-:Y:S05]  /*79d0*/  BRA `(.L_x_7798) ;  /* 0xfffffff400bc7947 */ /* 0x000fea000383ffff */
.L_x_7799:
        /* <DEDUP_REMOVED lines=10> */
.L_x_10309:


//--------------------- .text._ZN5flash24flash_fwd_splitkv_kernelI23Flash_fwd_kernel_traitsILi32ELi64ELi128ELi4ELb0ELb0EN7cutlass10bfloat16_tE19Flash_kernel_traitsILi32ELi64ELi128ELi4ES3_EELb0ELb0ELb1ELb0ELb0ELb0ELb0ELb0EEEvNS_16Flash_fwd_paramsE --------------------------
	.section	.text._ZN5flash24flash_fwd_splitkv_kernelI23Flash_fwd_kernel_traitsILi32ELi64ELi128ELi4ELb0ELb0EN7cutlass10bfloat16_tE19Flash_kernel_traitsILi32ELi64ELi128ELi4ES3_EELb0ELb0ELb1ELb0ELb0ELb0ELb0ELb0EEEvNS_16Flash_fwd_paramsE,"ax",@progbits
	.align	128
        .global         _ZN5flash24flash_fwd_splitkv_kernelI23Flash_fwd_kernel_traitsILi32ELi64ELi128ELi4ELb0ELb0EN7cutlass10bfloat16_tE19Flash_kernel_traitsILi32ELi64ELi128ELi4ES3_EELb0ELb0ELb1ELb0ELb0ELb0ELb0ELb0EEEvNS_16Flash_fwd_paramsE
        .type           _ZN5flash24flash_fwd_splitkv_kernelI23Flash_fwd_kernel_traitsILi32ELi64ELi128ELi4ELb0ELb0EN7cutlass10bfloat16_tE19Flash_kernel_traitsILi32ELi64ELi128ELi4ES3_EELb0ELb0ELb1ELb0ELb0ELb0ELb0ELb0EEEvNS_16Flash_fwd_paramsE,@function
        .size           _ZN5flash24flash_fwd_splitkv_kernelI23Flash_fwd_kernel_traitsILi32ELi64ELi128ELi4ELb0ELb0EN7cutlass10bfloat16_tE19Flash_kernel_traitsILi32ELi64ELi128ELi4ES3_EELb0ELb0ELb1ELb0ELb0ELb0ELb0ELb0EEEvNS_16Flash_fwd_paramsE,(.L_x_10310 - _ZN5flash24flash_fwd_splitkv_kernelI23Flash_fwd_kernel_traitsILi32ELi64ELi128ELi4ELb0ELb0EN7cutlass10bfloat16_tE19Flash_kernel_traitsILi32ELi64ELi128ELi4ES3_EELb0ELb0ELb1ELb0ELb0ELb0ELb0ELb0EEEvNS_16Flash_fwd_paramsE)
        .other          _ZN5flash24flash_fwd_splitkv_kernelI23Flash_fwd_kernel_traitsILi32ELi64ELi128ELi4ELb0ELb0EN7cutlass10bfloat16_tE19Flash_kernel_traitsILi32ELi64ELi128ELi4ES3_EELb0ELb0ELb1ELb0ELb0ELb0ELb0ELb0EEEvNS_16Flash_fwd_paramsE,@"STO_CUDA_ENTRY STV_DEFAULT"
_ZN5flash24flash_fwd_splitkv_kernelI23Flash_fwd_kernel_traitsILi32ELi64ELi128ELi4ELb0ELb0EN7cutlass10bfloat16_tE19Flash_kernel_traitsILi32ELi64ELi128ELi4ES3_EELb0ELb0ELb1ELb0ELb0ELb0ELb0ELb0EEEvNS_16Flash_fwd_paramsE:
.text._ZN5flash24flash_fwd_splitkv_kernelI23Flash_fwd_kernel_traitsILi32ELi64ELi128ELi4ELb0ELb0EN7cutlass10bfloat16_tE19Flash_kernel_traitsILi32ELi64ELi128ELi4ES3_EELb0ELb0ELb1ELb0ELb0ELb0ELb0ELb0EEEvNS_16Flash_fwd_paramsE:
[----:B------:R-:W-:Y:S01]  /*0000*/  LDC R1, c[0x0][0x37c] ;  /* 0x0000df00ff017b82 */ /* 0x000fe20000000800 */
[----:B------:R-:W1:Y:S07]  /*0010*/  S2R R151, SR_CTAID.X ;  /* 0x0000000000977919 */ /* 0x000e6e0000002500 */
[----:B------:R-:W2:Y:S01]  /*0020*/  LDC.64 R2, c[0x0][0x348] ;  /* 0x0000d200ff027b82 */ /* 0x000ea20000000a00 */
[----:B------:R-:W-:Y:S01]  /*0030*/  BSSY.RECONVERGENT B2, `(.L_x_7800) ;  /* 0x0000005000027945 */ /* 0x000fe20003800200 */
[----:B------:R-:W-:Y:S01]  /*0040*/  MOV R148, 0x80 ;  /* 0x0000008000947802 */ /* 0x000fe20000000f00 */
[----:B------:R-:W3:Y:S01]  /*0050*/  S2R R150, SR_CTAID.Y ;  /* 0x0000000000967919 */ /* 0x000ee20000002600 */
[----:B------:R-:W4:Y:S05]  /*0060*/  S2R R149, SR_CTAID.Z ;  /* 0x0000000000957919 */ /* 0x000f2a0000002700 */
[----:B-1234-:R-:W-:Y:S05]  /*0070*/  CALL.REL.NOINC `($_ZN5flash24flash_fwd_splitkv_kernelI23Flash_fwd_kernel_traitsILi32ELi64ELi128ELi4ELb0ELb0EN7cutlass10bfloat16_tE19Flash_kernel_traitsILi32ELi64ELi128ELi4ES3_EELb0ELb0ELb1ELb0ELb0ELb0ELb0ELb0EEEvNS_16Flash_fwd_paramsE$_ZN5flash30compute_attn_1rowblock_splitkvI23Flash_fwd_kernel_traitsILi32ELi64ELi128ELi4ELb0ELb0EN7cutlass10bfloat16_tE19Flash_kernel_traitsILi32ELi64ELi128ELi4ES3_EELb0ELb0ELb1ELb0ELb0ELb0ELb0ELb0ENS_16Flash_fwd_paramsEEEvRKT8_iiiii) ;  /* 0x0000000000087944 */ /* 0x01efea0003c00000 */
[----:B------:R-:W-:Y:S05]  /*0080*/  BSYNC.RECONVERGENT B2 ;  /* 0x0000000000027941 */ /* 0x000fea0003800200 */
.L_x_7800:
[----:B------:R-:W-:Y:S05]  /*0090*/  EXIT ;  /* 0x000000000000794d */ /* 0x000fea0003800000 */
        .type           $_ZN5flash24flash_fwd_splitkv_kernelI23Flash_fwd_kernel_traitsILi32ELi64ELi128ELi4ELb0ELb0EN7cutlass10bfloat16_tE19Flash_kernel_traitsILi32ELi64ELi128ELi4ES3_EELb0ELb0ELb1ELb0ELb0ELb0ELb0ELb0EEEvNS_16Flash_fwd_paramsE$_ZN5flash30compute_attn_1rowblock_splitkvI23Flash_fwd_kernel_traitsILi32ELi64ELi128ELi4ELb0ELb0EN7cutlass10bfloat16_tE19Flash_kernel_traitsILi32ELi64ELi128ELi4ES3_EELb0ELb0ELb1ELb0ELb0ELb0ELb0ELb0ENS_16Flash_fwd_paramsEEEvRKT8_iiiii,@function
        .size           $_ZN5flash24flash_fwd_splitkv_kernelI23Flash_fwd_kernel_traitsILi32ELi64ELi128ELi4ELb0ELb0EN7cutlass10bfloat16_tE19Flash_kernel_traitsILi32ELi64ELi128ELi4ES3_EELb0ELb0ELb1ELb0ELb0ELb0ELb0ELb0EEEvNS_16Flash_fwd_paramsE$_ZN5flash30compute_attn_1rowblock_splitkvI23Flash_fwd_kernel_traitsILi32ELi64ELi128ELi4ELb0ELb0EN7cutlass10bfloat16_tE19Flash_kernel_traitsILi32ELi64ELi128ELi4ES3_EELb0ELb0ELb1ELb0ELb0ELb0ELb0ELb0ENS_16Flash_fwd_paramsEEEvRKT8_iiiii,(.L_x_10310 - $_ZN5flash24flash_fwd_splitkv_kernelI23Flash_fwd_kernel_traitsILi32ELi64ELi128ELi4ELb0ELb0EN7cutlass10bfloat16_tE19Flash_kernel_traitsILi32ELi64ELi128ELi4ES3_EELb0ELb0ELb1ELb0ELb0ELb0ELb0ELb0EEEvNS_16Flash_fwd_paramsE$_ZN5flash30compute_attn_1rowblock_splitkvI23Flash_fwd_kernel_traitsILi32ELi64ELi128ELi4ELb0ELb0EN7cutlass10bfloat16_tE19Flash_kernel_traitsILi32ELi64ELi128ELi4ES3_EELb0ELb0ELb1ELb0ELb0ELb0ELb0ELb0ENS_16Flash_fwd_paramsEEEvRKT8_iiiii)
$_ZN5flash24flash_fwd_splitkv_kernelI23Flash_fwd_kernel_traitsILi32ELi64ELi128ELi4ELb0ELb0EN7cutlass10bfloat16_tE19Flash_kernel_traitsILi32ELi64ELi128ELi4ES3_EELb0ELb0ELb1ELb0ELb0ELb0ELb0ELb0EEEvNS_16Flash_fwd_paramsE$_ZN5flash30compute_attn_1rowblock_splitkvI23Flash_fwd_kernel_traitsILi32ELi64ELi128ELi4ELb0ELb0EN7cutlass10bfloat16_tE19Flash_kernel_traitsILi32ELi64ELi128ELi4ES3_EELb0ELb0ELb1ELb0ELb0ELb0ELb0ELb0ENS_16Flash_fwd_paramsEEEvRKT8_iiiii:
        /* <DEDUP_REMOVED lines=38> */
.L_x_7802:
[----:B------:R-:W-:Y:S05]  /*0300*/  BSYNC.RECONVERGENT B0 ;  /* 0x0000000000007941 */ /* 0x000fea0003800200 */
.L_x_7801:
[----:B------:R-:W-:Y:S04]  /*0310*/  BSSY.RECONVERGENT B0, `(.L_x_7803) ;  /* 0x0000007000007945 */ /* 0x000fe80003800200 */
[----:B------:R-:W-:Y:S05]  /*0320*/  @!P3 BRA `(.L_x_7804) ;  /* 0x000000000014b947 */ /* 0x000fea0003800000 */
[----:B------:R-:W2:Y:S02]  /*0330*/  LD.E.U8 R6, desc[UR4][R2.64+0x1b2] ;  /* 0x0001b20402067980 */ /* 0x000ea4000c101100 */
[----:B--2---:R-:W-:-:S13]  /*0340*/  ISETP.NE.AND P1, PT, R6, RZ, PT ;  /* 0x000000ff0600720c */ /* 0x004fda0003f25270 */
[----:B-----5:R-:W2:Y:S02]  /*0350*/  @P1 LD.E R88, desc[UR4][R12.64+0x4] ;  /* 0x000004040c581980 */ /* 0x020ea4000c101900 */
[----:B--2---:R-:W-:-:S06]  /*0360*/  @P1 IADD3 R88, PT, PT, R88, -R11, RZ ;  /* 0x8000000b58581210 */ /* 0x004fcc0007ffe0ff */
[----:B------:R2:W5:Y:S02]  /*0370*/  @!P1 LD.E R88, desc[UR4][R12.64] ;  /* 0x000000040c589980 */ /* 0x000564000c101900 */
.L_x_7804:
[----:B------:R-:W-:Y:S05]  /*0380*/  BSYNC.RECONVERGENT B0 ;  /* 0x0000000000007941 */ /* 0x000fea0003800200 */
.L_x_7803:
        /* <DEDUP_REMOVED lines=8> */
.L_x_7806:
[----:B------:R-:W3:Y:S01]  /*0410*/  LD.E.64 R6, desc[UR4][R2.64+0x108] ;  /* 0x0001080402067980 */ /* 0x000ee2000c101b00 */
[----:B------:R-:W-:Y:S01]  /*0420*/  BSSY.RECONVERGENT B0, `(.L_x_7808) ;  /* 0x0000006000007945 */ /* 0x000fe20003800200 */
[----:B------:R-:W-:Y:S01]  /*0430*/  IMAD.MOV.U32 R5, RZ, RZ, RZ ;  /* 0x000000ffff057224 */ /* 0x000fe200078e00ff */
[----:B---3--:R-:W-:-:S04]  /*0440*/  ISETP.NE.U32.AND P0, PT, R6, RZ, PT ;  /* 0x000000ff0600720c */ /* 0x008fc80003f05070 */
[----:B------:R-:W-:-:S13]  /*0450*/  ISETP.NE.AND.EX P0, PT, R7, RZ, PT, P0 ;  /* 0x000000ff0700720c */ /* 0x000fda0003f05300 */
[----:B------:R-:W-:Y:S05]  /*0460*/  @!P0 BRA `(.L_x_7809) ;  /* 0x0000000000048947 */ /* 0x000fea0003800000 */
[----:B------:R3:W5:Y:S02]  /*0470*/  LD.E R5, desc[UR4][R2.64+0xbc] ;  /* 0x0000bc0402057980 */ /* 0x000764000c101900 */
.L_x_7809:
[----:B------:R-:W-:Y:S05]  /*0480*/  BSYNC.RECONVERGENT B0 ;  /* 0x0000000000007941 */ /* 0x000fea0003800200 */
.L_x_7808:
[----:B-----5:R-:W-:Y:S02]  /*0490*/  IADD3 R88, PT, PT, R5, R88, -R10 ;  /* 0x0000005805587210 */ /* 0x020fe40007ffe80a */
.L_x_7807:
[----:B------:R-:W-:Y:S05]  /*04a0*/  BSYNC.RECONVERGENT B1 ;  /* 0x0000000000017941 */ /* 0x000fea0003800200 */
.L_x_7805:
[----:B------:R-:W-:Y:S01]  /*04b0*/  IMAD.SHL.U32 R137, R151, 0x40, RZ ;  /* 0x0000004097897824 */ /* 0x000fe200078e00ff */
[----:B------:R-:W-:Y:S01]  /*04c0*/  MOV R6, R148 ;  /* 0x0000009400067202 */ /* 0x000fe20000000f00 */
[----:B------:R-:W-:-:S03]  /*04d0*/  IMAD.MOV.U32 R7, RZ, RZ, 0x0 ;  /* 0x00000000ff077424 */ /* 0x000fc600078e00ff */
[----:B------:R-:W-:-:S13]  /*04e0*/  ISETP.GT.AND P0, PT, R112, R137, PT ;  /* 0x000000897000720c */ /* 0x000fda0003f04270 */
[----:B-123--:R-:W-:Y:S05]  /*04f0*/  @!P0 RET.REL.NODEC R6 `(_ZN5flash24flash_fwd_splitkv_kernelI23Flash_fwd_kernel_traitsILi32ELi64ELi128ELi4ELb0ELb0EN7cutlass10bfloat16_tE19Flash_kernel_traitsILi32ELi64ELi128ELi4ES3_EELb0ELb0ELb1ELb0ELb0ELb0ELb0ELb0EEEvNS_16Flash_fwd_paramsE) ;  /* 0xfffffff806c08950 */ /* 0x00efea0003c3ffff */
        /* <DEDUP_REMOVED lines=74> */
.L_x_7812:
[----:B------:R-:W-:Y:S05]  /*09a0*/  BSYNC.RECONVERGENT B0 ;  /* 0x0000000000007941 */ /* 0x000fea0003800200 */
.L_x_7811:
[----:B------:R-:W-:Y:S01]  /*09b0*/  MOV R2, R148 ;  /* 0x0000009400027202 */ /* 0x000fe20000000f00 */
[----:B------:R1:W-:Y:S01]  /*09c0*/  @!P3 ST.E desc[UR4][R4.64], R0 ;  /* 0x000000000400b985 */ /* 0x0003e2000c101904 */
[----:B------:R-:W-:-:S04]  /*09d0*/  MOV R3, 0x0 ;  /* 0x0000000000037802 */ /* 0x000fc80000000f00 */
[----:B-12---:R-:W-:Y:S05]  /*09e0*/  @P2 RET.REL.NODEC R2 `(_ZN5flash24flash_fwd_splitkv_kernelI23Flash_fwd_kernel_traitsILi32ELi64ELi128ELi4ELb0ELb0EN7cutlass10bfloat16_tE19Flash_kernel_traitsILi32ELi64ELi128ELi4ES3_EELb0ELb0ELb1ELb0ELb0ELb0ELb0ELb0EEEvNS_16Flash_fwd_paramsE) ;  /* 0xfffffff402842950 */ /* 0x006fea0003c3ffff */
[----:B------:R-:W-:Y:S02]  /*09f0*/  MOV R0, 0x7f800000 ;  /* 0x7f80000000007802 */ /* 0x000fe40000000f00 */
[----:B------:R-:W-:-:S03]  /*0a00*/  MOV R149, 0x0 ;  /* 0x0000000000957802 */ /* 0x000fc60000000f00 */
[----:B------:R1:W-:Y:S02]  /*0a10*/  ST.E desc[UR4][R4.64+0x80], R0 ;  /* 0x0000800004007985 */ /* 0x0003e4000c101904 */
[----:B-1----:R-:W-:Y:S05]  /*0a20*/  RET.REL.NODEC R148 `(_ZN5flash24flash_fwd_splitkv_kernelI23Flash_fwd_kernel_traitsILi32ELi64ELi128ELi4ELb0ELb0EN7cutlass10bfloat16_tE19Flash_kernel_traitsILi32ELi64ELi128ELi4ES3_EELb0ELb0ELb1ELb0ELb0ELb0ELb0ELb0EEEvNS_16Flash_fwd_paramsE) ;  /* 0xfffffff494747950 */ /* 0x002fea0003c3ffff */
.L_x_7810:
        /* <DEDUP_REMOVED lines=106> */
.L_x_7814:
        /* <DEDUP_REMOVED lines=81> */
.L_x_7815:
[----:B------:R-:W-:Y:S05]  /*15e0*/  BSYNC.RECONVERGENT B0 ;  /* 0x0000000000007941 */ /* 0x000fea0003800200 */
.L_x_7813:
        /* <DEDUP_REMOVED lines=111> */
.L_x_7818:
[----:B------:R1:W-:Y:S02]  /*1ce0*/  STS.128 [R155], RZ ;  /* 0x000000ff9b007388 */ /* 0x0003e40000000c00 */
.L_x_7817:
[----:B------:R-:W-:Y:S05]  /*1cf0*/  BSYNC.RECONVERGENT B0 ;  /* 0x0000000000007941 */ /* 0x000fea0003800200 */
.L_x_7816:
        /* <DEDUP_REMOVED lines=23> */
.L_x_7820:
[----:B------:R-:W-:Y:S05]  /*1e70*/  BSYNC.RECONVERGENT B0 ;  /* 0x0000000000007941 */ /* 0x000fea0003800200 */
.L_x_7819:
        /* <DEDUP_REMOVED lines=13> */
.L_x_7823:
[----:B------:R4:W-:Y:S02]  /*1f50*/  STS.128 [R155+0x1000], RZ ;  /* 0x001000ff9b007388 */ /* 0x0009e40000000c00 */
.L_x_7822:
[----:B------:R-:W-:Y:S05]  /*1f60*/  BSYNC.RECONVERGENT B0 ;  /* 0x0000000000007941 */ /* 0x000fea0003800200 */
.L_x_7821:
        /* <DEDUP_REMOVED lines=16> */
.L_x_7825:
[----:B------:R-:W-:Y:S05]  /*2070*/  BSYNC.RECONVERGENT B0 ;  /* 0x0000000000007941 */ /* 0x000fea0003800200 */
.L_x_7824:
        /* <DEDUP_REMOVED lines=11> */
.L_x_7827:
[----:B------:R-:W-:Y:S05]  /*2130*/  BSYNC.RECONVERGENT B0 ;  /* 0x0000000000007941 */ /* 0x000fea0003800200 */
.L_x_7826:
        /* <DEDUP_REMOVED lines=11> */
.L_x_7829:
[----:B------:R-:W-:Y:S05]  /*21f0*/  BSYNC.RECONVERGENT B0 ;  /* 0x0000000000007941 */ /* 0x000fea0003800200 */
.L_x_7828:
        /* <DEDUP_REMOVED lines=30> */
.L_x_7832:
[----:B------:R3:W-:Y:S01]  /*23e0*/  STS.128 [R155+0x3000], RZ ;  /* 0x003000ff9b007388 */ /* 0x0007e20000000c00 */
[----:B------:R-:W-:Y:S05]  /*23f0*/  BRA `(.L_x_7833) ;  /* 0x0000000000047947 */ /* 0x000fea0003800000 */
.L_x_7831:
[----:B------:R4:W-:Y:S02]  /*2400*/  STS.128 [R155+0x3000], RZ ;  /* 0x003000ff9b007388 */ /* 0x0009e40000000c00 */
.L_x_7833:
[----:B------:R-:W-:Y:S05]  /*2410*/  BSYNC.RECONVERGENT B0 ;  /* 0x0000000000007941 */ /* 0x000fea0003800200 */
.L_x_7830:
[-C--:B------:R-:W-:Y:S01]  /*2420*/  ISETP.GE.AND P3, PT, R6, R7.reuse, PT ;  /* 0x000000070600720c */ /* 0x080fe20003f66270 */
[C---:B------:R-:W-:Y:S01]  /*2430*/  IMAD.SHL.U32 R114, R90.reuse, 0x20, RZ ;  /* 0x000000205a727824 */ /* 0x040fe200078e00ff */
        /* <DEDUP_REMOVED lines=14> */
[----:B--2---:R-:W-:-:S02]  /*2520*/  LEA R10, P0, R4, R147, 0x1 ;  /* 0x00000093040a7211 */ /* 0x004fc400078008ff */
[----:B------:R-:W-:Y:S02]  /*2530*/  LOP3.LUT R7, R7, 0x20, R114, 0xf8, !PT ;  /* 0x0000002007077812 */ /* 0x000fe400078ef872 */
[----:B------:R-:W-:Y:S02]  /*2540*/  LOP3.LUT R6, R6, 0x8, R90, 0xf8, !PT ;  /* 0x0000000806067812 */ /* 0x000fe400078ef85a */
[----:B------:R-:W-:Y:S02]  /*2550*/  LOP3.LUT R113, R113, R8, RZ, 0x3c, !PT ;  /* 0x0000000871717212 */ /* 0x000fe400078e3cff */
        /* <DEDUP_REMOVED lines=12> */
.L_x_7835:
[----:B------:R-:W-:Y:S05]  /*2620*/  BSYNC.RECONVERGENT B0 ;  /* 0x0000000000007941 */ /* 0x000fea0003800200 */
.L_x_7834:
        /* <DEDUP_REMOVED lines=14> */
.L_x_7837:
[----:B------:R-:W-:Y:S05]  /*2710*/  BSYNC.RECONVERGENT B0 ;  /* 0x0000000000007941 */ /* 0x000fea0003800200 */
.L_x_7836:
        /* <DEDUP_REMOVED lines=12> */
.L_x_7839:
[----:B------:R-:W-:Y:S05]  /*27e0*/  BSYNC.RECONVERGENT B0 ;  /* 0x0000000000007941 */ /* 0x000fea0003800200 */
.L_x_7838:
[----:B------:R-:W-:Y:S01]  /*27f0*/  IMAD.MOV.U32 R64, RZ, RZ, 0x20 ;  /* 0x00000020ff407424 */ /* 0x000fe200078e00ff */
[----:B------:R-:W-:Y:S01]  /*2800*/  LOP3.LUT P0, RZ, R90, 0x4, RZ, 0xc0, !PT ;  /* 0x000000045aff7812 */ /* 0x000fe2000780c0ff */
[----:B------:R5:W-:Y:S01]  /*2810*/  LDSM.16.M88.4 R104, [R100] ;  /* 0x000000006468783b */ /* 0x000be20000000200 */
[----:B------:R-:W-:Y:S02]  /*2820*/  BSSY.RECONVERGENT B1, `(.L_x_7840) ;  /* 0x00000ae000017945 */ /* 0x000fe40003800200 */
[----:B------:R-:W-:Y:S01]  /*2830*/  SEL R64, R64, 0xffffffe0, !P0 ;  /* 0xffffffe040407807 */ /* 0x000fe20004000000 */
[----:B------:R-:W3:Y:S01]  /*2840*/  LDSM.16.M88.4 R56, [R108+0x1000] ;  /* 0x001000006c38783b */ /* 0x000ee20000000200 */
[----:B-1----:R-:W-:Y:S02]  /*2850*/  P2R R4, PR, RZ, 0x1 ;  /* 0x00000001ff047803 */ /* 0x002fe40000000000 */
[----:B------:R-:W-:Y:S01]  /*2860*/  ISETP.NE.AND P0, PT, R89, 0x1, PT ;  /* 0x000000015900780c */ /* 0x000fe20003f05270 */
[----:B------:R-:W1:Y:S04]  /*2870*/  LDSM.16.M88.4 R48, [R108+0x1400] ;  /* 0x001400006c30783b */ /* 0x000e680000000200 */
[----:B------:R-:W4:Y:S04]  /*2880*/  LDSM.16.M88.4 R40, [R108+0x1800] ;  /* 0x001800006c28783b */ /* 0x000f280000000200 */
[----:B------:R-:W4:Y:S04]  /*2890*/  LDSM.16.M88.4 R32, [R108+0x1c00] ;  /* 0x001c00006c20783b */ /* 0x000f280000000200 */
[----:B------:R-:W4:Y:S01]  /*28a0*/  LDSM.16.M88.4 R24, [R108+0x2000] ;  /* 0x002000006c18783b */ /* 0x000f220000000200 */
[----:B-----5:R-:W-:-:S03]  /*28b0*/  IMAD.IADD R100, R100, 0x1, R64 ;  /* 0x0000000164647824 */ /* 0x020fc600078e0240 */
[----:B------:R-:W5:Y:S01]  /*28c0*/  LDSM.16.M88.4 R16, [R108+0x2400] ;  /* 0x002400006c10783b */ /* 0x000f620000000200 */
[----:B------:R-:W-:-:S03]  /*28d0*/  IMAD.IADD R64, R108, 0x1, R64 ;  /* 0x000000016c407824 */ /* 0x000fc600078e0240 */
[----:B--2---:R-:W2:Y:S04]  /*28e0*/  LDSM.16.M88.4 R8, [R108+0x2800] ;  /* 0x002800006c08783b */ /* 0x004ea80000000200 */
[----:B------:R-:W2:Y:S04]  /*28f0*/  LDSM.16.M88.4 R108, [R108+0x2c00] ;  /* 0x002c00006c6c783b */ /* 0x000ea80000000200 */
[----:B------:R-:W-:Y:S04]  /*2900*/  LDSM.16.M88.4 R96, [R64+0x1000] ;  /* 0x001000004060783b */ /* 0x000fe80000000200 */
[----:B------:R-:W-:Y:S04]  /*2910*/  LDSM.16.M88.4 R92, [R64+0x1400] ;  /* 0x00140000405c783b */ /* 0x000fe80000000200 */
[----:B------:R-:W-:Y:S01]  /*2920*/  LDSM.16.M88.4 R84, [R64+0x1800] ;  /* 0x001800004054783b */ /* 0x000fe20000000200 */
[C---:B---3--:R-:W-:Y:S03]  /*2930*/  HMMA.16816.F32.BF16 R60, R104.reuse, R56, RZ ;  /* 0x00000038683c723c */ /* 0x048fe600000418ff */
[----:B------:R-:W-:Y:S04]  /*2940*/  LDSM.16.M88.4 R80, [R64+0x1c00] ;  /* 0x001c00004050783b */ /* 0x000fe80000000200 */
[----:B------:R-:W-:Y:S01]  /*2950*/  LDSM.16.M88.4 R76, [R64+0x2000] ;  /* 0x00200000404c783b */ /* 0x000fe20000000200 */
[C---:B-1----:R-:W-:Y:S03]  /*2960*/  HMMA.16816.F32.BF16 R52, R104.reuse, R48, RZ ;  /* 0x000000306834723c */ /* 0x042fe600000418ff */
[----:B------:R-:W-:Y:S04]  /*2970*/  LDSM.16.M88.4 R72, [R64+0x2400] ;  /* 0x002400004048783b */ /* 0x000fe80000000200 */
[----:B------:R-:W-:Y:S01]  /*2980*/  LDSM.16.M88.4 R68, [R64+0x2800] ;  /* 0x002800004044783b */ /* 0x000fe20000000200 */
[C---:B----4-:R-:W-:Y:S03]  /*2990*/  HMMA.16816.F32.BF16 R44, R104.reuse, R40, RZ ;  /* 0x00000028682c723c */ /* 0x050fe600000418ff */
[----:B------:R-:W1:Y:S04]  /*29a0*/  LDSM.16.M88.4 R100, [R100] ;  /* 0x000000006464783b */ /* 0x000e680000000200 */
[----:B------:R-:W3:Y:S01]  /*29b0*/  LDSM.16.M88.4 R64, [R64+0x2c00] ;  /* 0x002c00004040783b */ /* 0x000ee20000000200 */
[C---:B------:R-:W-:Y:S03]  /*29c0*/  HMMA.16816.F32.BF16 R36, R104.reuse, R32, RZ ;  /* 0x000000206824723c */ /* 0x040fe600000418ff */
[----:B------:R-:W0:Y:S05]  /*29d0*/  LDGDEPBAR ;  /* 0x00000000000079af */ /* 0x000e2a0000000000 */
[C---:B------:R-:W-:Y:S08]  /*29e0*/  HMMA.16816.F32.BF16 R28, R104.reuse, R24, RZ ;  /* 0x00000018681c723c */ /* 0x040ff000000418ff */
[C---:B-----5:R-:W-:Y:S08]  /*29f0*/  HMMA.16816.F32.BF16 R20, R104.reuse, R16, RZ ;  /* 0x000000106814723c */ /* 0x060ff000000418ff */
[----:B--2---:R-:W-:Y:S01]  /*2a00*/  HMMA.16816.F32.BF16 R12, R104, R8, RZ ;  /* 0x00000008680c723c */ /* 0x004fe200000418ff */
        /* <DEDUP_REMOVED lines=23> */
[----:B------:R-:W-:-:S07]  /*2b80*/  P2R R68, PR, RZ, 0x1 ;  /* 0x00000001ff447803 */ /* 0x000fce0000000000 */
        /* <DEDUP_REMOVED lines=18> */
.L_x_7843:
        /* <DEDUP_REMOVED lines=30> */
[----:B------:R-:W-:Y:S02]  /*2e90*/  ISETP.GE.AND P0, PT, R70, RZ, PT ;  /* 0x000000ff4600720c */ /* 0x000fe40003f06270 */
[----:B------:R-:W-:-:S02]  /*2ea0*/  ISETP.GE.U32.AND P4, PT, R65, R67, PT ;  /* 0x000000434100720c */ /* 0x000fc40003f86070 */
[----:B------:R-:W-:-:S05]  /*2eb0*/  LOP3.LUT R64, RZ, R72, RZ, 0x33, !PT ;  /* 0x00000048ff407212 */ /* 0x000fca00078e33ff */
        /* <DEDUP_REMOVED lines=29> */
.L_x_7844:
[----:B------:R-:W-:Y:S05]  /*3090*/  BSYNC.RECONVERGENT B0 ;  /* 0x0000000000007941 */ /* 0x000fea0003800200 */
.L_x_7842:
[CC--:B------:R-:W-:Y:S01]  /*30a0*/  ISETP.GE.AND P0, PT, R142.reuse, R152.reuse, PT ;  /* 0x000000988e00720c */ /* 0x0c0fe20003f06270 */
[----:B------:R-:W-:Y:S01]  /*30b0*/  BSSY.RECONVERGENT B0, `(.L_x_7845) ;  /* 0x0000023000007945 */ /* 0x000fe20003800200 */
[----:B------:R-:W-:-:S11]  /*30c0*/  ISETP.GE.AND P1, PT, R142, R152, PT ;  /* 0x000000988e00720c */ /* 0x000fd60003f26270 */
[C---:B------:R-:W-:Y:S01]  /*30d0*/  @!P0 IMAD.SHL.U32 R65, R138.reuse, 0x40, RZ ;  /* 0x000000408a418824 */ /* 0x040fe200078e00ff */
[CC--:B------:R-:W-:Y:S01]  /*30e0*/  @!P0 LEA R66, P4, R138.reuse, R145.reuse, 0x6 ;  /* 0x000000918a428211 */ /* 0x0c0fe200078830ff */
[----:B------:R-:W-:Y:S01]  /*30f0*/  @!P1 IMAD.MOV.U32 R70, RZ, RZ, R145 ;  /* 0x000000ffff469224 */ /* 0x000fe200078e0091 */
[C---:B------:R-:W-:Y:S01]  /*3100*/  @!P0 SHF.L.U64.HI R64, R138.reuse, 0x6, R139 ;  /* 0x000000068a408819 */ /* 0x040fe2000001028b */
[----:B------:R-:W-:Y:S01]  /*3110*/  @!P1 IMAD.MOV.U32 R71, RZ, RZ, R144 ;  /* 0x000000ffff479224 */ /* 0x000fe200078e0090 */
[----:B------:R-:W-:Y:S02]  /*3120*/  @!P0 IADD3 R72, P3, P2, R65, R145, R65 ;  /* 0x0000009141488210 */ /* 0x000fe40007a7e041 */
[-C--:B------:R-:W-:Y:S02]  /*3130*/  @!P0 LEA.HI.X R67, R138, R144.reuse, R139, 0x6, P4 ;  /* 0x000000908a438211 */ /* 0x080fe400020f348b */
[----:B------:R-:W-:Y:S01]  /*3140*/  @!P0 IADD3.X R73, PT, PT, R64, R144, R64, P3, P2 ;  /* 0x0000009040498210 */ /* 0x000fe20001fe4440 */
        /* <DEDUP_REMOVED lines=25> */
.L_x_7846:
[----:B------:R-:W-:Y:S05]  /*32e0*/  BSYNC.RECONVERGENT B0 ;  /* 0x0000000000007941 */ /* 0x000fea0003800200 */
.L_x_7845:
[----:B------:R-:W0:Y:S02]  /*32f0*/  LDGDEPBAR ;  /* 0x00000000000079af */ /* 0x000e240000000000 */
.L_x_7841:
[----:B------:R-:W-:Y:S05]  /*3300*/  BSYNC.RECONVERGENT B1 ;  /* 0x0000000000017941 */ /* 0x000fea0003800200 */
.L_x_7840:
[----:B------:R-:W-:Y:S01]  /*3310*/  LOP3.LUT R64, R116, 0x7, RZ, 0xc0, !PT ;  /* 0x0000000774407812 */ /* 0x000fe200078ec0ff */
[----:B-12---:R-:W-:Y:S01]  /*3320*/  IMAD.SHL.U32 R66, R90, 0x2, RZ ;  /* 0x000000025a427824 */ /* 0x006fe200078e00ff */
[----:B------:R-:W-:Y:S02]  /*3330*/  LEA R65, R89, 0xffffff80, 0x7 ;  /* 0xffffff8059417811 */ /* 0x000fe400078e38ff */
[----:B------:R-:W-:Y:S02]  /*3340*/  LOP3.LUT R69, R64, 0x1f0, R132, 0xf8, !PT ;  /* 0x000001f040457812 */ /* 0x000fe400078ef884 */
[----:B------:R-:W-:-:S03]  /*3350*/  LOP3.LUT R66, R66, 0x6, RZ, 0xc0, !PT ;  /* 0x0000000642427812 */ /* 0x000fc600078ec0ff */
[----:B------:R-:W-:Y:S01]  /*3360*/  IMAD R69, R151, 0x40, R69 ;  /* 0x0000004097457824 */ /* 0x000fe200078e0245 */
[C-C-:B------:R-:W-:Y:S02]  /*3370*/  LOP3.LUT R72, R65.reuse, 0x1, R66.reuse, 0xfe, !PT ;  /* 0x0000000141487812 */ /* 0x140fe400078efe42 */
[C---:B------:R-:W-:Y:S02]  /*3380*/  LOP3.LUT R67, R65.reuse, 0x21, R66, 0xfe, !PT ;  /* 0x0000002141437812 */ /* 0x040fe400078efe42 */
[----:B------:R-:W-:Y:S02]  /*3390*/  IADD3 R69, PT, PT, R88, R69, -R112 ;  /* 0x0000004558457210 */ /* 0x000fe40007ffe870 */
[C-C-:B------:R-:W-:Y:S02]  /*33a0*/  LOP3.LUT R70, R65.reuse, 0x8, R66.reuse, 0xfe, !PT ;  /* 0x0000000841467812 */ /* 0x140fe400078efe42 */
[----:B------:R-:W-:Y:S01]  /*33b0*/  LOP3.LUT R74, R65, 0x29, R66, 0xfe, !PT ;  /* 0x00000029414a7812 */ /* 0x000fe200078efe42 */
[C---:B------:R-:W-:Y:S01]  /*33c0*/  IMAD.IADD R71, R69.reuse, 0x1, -R72 ;  /* 0x0000000145477824 */ /* 0x040fe200078e0a48 */
[-C--:B------:R-:W-:Y:S01]  /*33d0*/  ISETP.GE.AND P4, PT, R70, R88.reuse, PT ;  /* 0x000000584600720c */ /* 0x080fe20003f86270 */
[C---:B------:R-:W-:Y:S01]  /*33e0*/  IMAD.IADD R76, R69.reuse, 0x1, -R67 ;  /* 0x00000001454c7824 */ /* 0x040fe200078e0a43 */
[----:B------:R-:W-:Y:S01]  /*33f0*/  ISETP.GE.AND P0, PT, R72, R88, PT ;  /* 0x000000584800720c */ /* 0x000fe20003f06270 */
[C---:B------:R-:W-:Y:S01]  /*3400*/  IMAD.IADD R77, R69.reuse, 0x1, -R70 ;  /* 0x00000001454d7824 */ /* 0x040fe200078e0a46 */
[----:B------:R-:W-:Y:S01]  /*3410*/  IABS R71, R71 ;  /* 0x0000004700477213 */ /* 0x000fe20000000000 */
[----:B------:R-:W-:Y:S01]  /*3420*/  IMAD.IADD R72, R69, 0x1, -R74 ;  /* 0x0000000145487824 */ /* 0x000fe200078e0a4a */
[----:B------:R-:W-:-:S02]  /*3430*/  IABS R76, R76 ;  /* 0x0000004c004c7213 */ /* 0x000fc40000000000 */
[----:B------:R-:W-:Y:S02]  /*3440*/  I2FP.F32.S32 R71, R71 ;  /* 0x0000004700477245 */ /* 0x000fe40000201400 */
[----:B------:R-:W-:Y:S02]  /*3450*/  IABS R77, R77 ;  /* 0x0000004d004d7213 */ /* 0x000fe40000000000 */
[----:B------:R-:W-:Y:S01]  /*3460*/  I2FP.F32.S32 R76, R76 ;  /* 0x0000004c004c7245 */ /* 0x000fe20000201400 */
[C---:B------:R-:W-:Y:S01]  /*3470*/  FFMA.FTZ R61, -R0.reuse, R71, R61 ;  /* 0x00000047003d7223 */ /* 0x040fe2000001013d */
[----:B------:R-:W-:Y:S02]  /*3480*/  LOP3.LUT R70, R65, R66, RZ, 0xfc, !PT ;  /* 0x0000004241467212 */ /* 0x000fe400078efcff */
[----:B------:R-:W-:Y:S01]  /*3490*/  I2FP.F32.S32 R77, R77 ;  /* 0x0000004d004d7245 */ /* 0x000fe20000201400 */
[----:B------:R-:W-:Y:S01]  /*34a0*/  FFMA.FTZ R76, -R0, R76, R45 ;  /* 0x0000004c004c7223 */ /* 0x000fe2000001012d */
[----:B------:R-:W-:Y:S01]  /*34b0*/  ISETP.GE.AND P1, PT, R70, R88, PT ;  /* 0x000000584600720c */ /* 0x000fe20003f26270 */
[----:B------:R-:W-:Y:S01]  /*34c0*/  IMAD.IADD R70, R69, 0x1, -R70 ;  /* 0x0000000145467824 */ /* 0x000fe200078e0a46 */
[----:B------:R-:W-:Y:S01]  /*34d0*/  LOP3.LUT R71, R65, 0x30, R66, 0xfe, !PT ;  /* 0x0000003041477812 */ /* 0x000fe200078efe42 */
[----:B------:R-:W-:-:S02]  /*34e0*/  VIADD R45, R69, 0x8 ;  /* 0x00000008452d7836 */ /* 0x000fc40000000000 */
[----:B------:R-:W-:Y:S01]  /*34f0*/  FFMA.FTZ R77, -R0, R77, R56 ;  /* 0x0000004d004d7223 */ /* 0x000fe20000010138 */
[----:B------:R-:W-:Y:S01]  /*3500*/  LOP3.LUT R75, R65, 0x28, R66, 0xfe, !PT ;  /* 0x00000028414b7812 */ /* 0x000fe200078efe42 */
[----:B------:R-:W-:Y:S01]  /*3510*/  IMAD.IADD R78, R69, 0x1, -R71 ;  /* 0x00000001454e7824 */ /* 0x000fe200078e0a47 */
[----:B------:R-:W-:Y:S01]  /*3520*/  IABS R70, R70 ;  /* 0x0000004600467213 */ /* 0x000fe20000000000 */
[----:B------:R-:W-:Y:S01]  /*3530*/  IMAD.IADD R56, R45, 0x1, -R67 ;  /* 0x000000012d387824 */ /* 0x000fe200078e0a43 */
[----:B------:R-:W-:Y:S01]  /*3540*/  ISETP.GE.AND P2, PT, R67, R88, PT ;  /* 0x000000584300720c */ /* 0x000fe20003f46270 */
[----:B------:R-:W-:Y:S01]  /*3550*/  IMAD.IADD R73, R69, 0x1, -R75 ;  /* 0x0000000145497824 */ /* 0x000fe200078e0a4b */
[----:B------:R-:W-:Y:S02]  /*3560*/  IABS R72, R72 ;  /* 0x0000004800487213 */ /* 0x000fe40000000000 */
[----:B------:R-:W-:Y:S02]  /*3570*/  I2FP.F32.S32 R70, R70 ;  /* 0x0000004600467245 */ /* 0x000fe40000201400 */
[----:B------:R-:W-:-:S02]  /*3580*/  IABS R67, R78 ;  /* 0x0000004e00437213 */ /* 0x000fc40000000000 */
[----:B------:R-:W-:Y:S01]  /*3590*/  IABS R56, R56 ;  /* 0x0000003800387213 */ /* 0x000fe20000000000 */
[C---:B------:R-:W-:Y:S01]  /*35a0*/  FFMA.FTZ R58, -R0.reuse, R70, R58 ;  /* 0x00000046003a7223 */ /* 0x040fe2000001013a */
[----:B------:R-:W-:Y:S02]  /*35b0*/  I2FP.F32.S32 R72, R72 ;  /* 0x0000004800487245 */ /* 0x000fe40000201400 */
[----:B------:R-:W-:Y:S02]  /*35c0*/  I2FP.F32.S32 R67, R67 ;  /* 0x0000004300437245 */ /* 0x000fe40000201400 */
[----:B------:R-:W-:Y:S01]  /*35d0*/  I2FP.F32.S32 R56, R56 ;  /* 0x0000003800387245 */ /* 0x000fe20000201400 */
[C---:B------:R-:W-:Y:S01]  /*35e0*/  FFMA.FTZ R72, -R0.reuse, R72, R41 ;  /* 0x0000004800487223 */ /* 0x040fe20000010129 */
[----:B------:R-:W-:Y:S01]  /*35f0*/  IABS R73, R73 ;  /* 0x0000004900497213 */ /* 0x000fe20000000000 */
[C---:B------:R-:W-:Y:S01]  /*3600*/  FFMA.FTZ R36, -R0.reuse, R67, R36 ;  /* 0x0000004300247223 */ /* 0x040fe20000010124 */
[----:B------:R-:W-:Y:S01]  /*3610*/  FSEL R41, R77, -INF , !P4 ;  /* 0xff8000004d297808 */ /* 0x000fe20006000000 */
[----:B------:R-:W-:Y:S01]  /*3620*/  FFMA.FTZ R47, -R0, R56, R47 ;  /* 0x00000038002f7223 */ /* 0x000fe2000001012f */
[----:B------:R-:W-:-:S02]  /*3630*/  FSEL R58, R58, -INF , !P4 ;  /* 0xff8000003a3a7808 */ /* 0x000fc40006000000 */
[C-C-:B------:R-:W-:Y:S02]  /*3640*/  LOP3.LUT R67, R65.reuse, 0x31, R66.reuse, 0xfe, !PT ;  /* 0x0000003141437812 */ /* 0x140fe400078efe42 */
[----:B------:R-:W-:Y:S02]  /*3650*/  LOP3.LUT R56, R65, 0x38, R66, 0xfe, !PT ;  /* 0x0000003841387812 */ /* 0x000fe400078efe42 */
[-C--:B------:R-:W-:Y:S01]  /*3660*/  ISETP.GE.AND P3, PT, R75, R88.reuse, PT ;  /* 0x000000584b00720c */ /* 0x080fe20003f66270 */
[C---:B------:R-:W-:Y:S01]  /*3670*/  IMAD.IADD R75, R45.reuse, 0x1, -R75 ;  /* 0x000000012d4b7824 */ /* 0x040fe200078e0a4b */
[----:B------:R-:W-:Y:S01]  /*3680*/  ISETP.GE.AND P4, PT, R74, R88, PT ;  /* 0x000000584a00720c */ /* 0x000fe20003f86270 */
[----:B------:R-:W-:Y:S01]  /*3690*/  IMAD.IADD R74, R45, 0x1, -R74 ;  /* 0x000000012d4a7824 */ /* 0x000fe200078e0a4a */
[----:B------:R-:W-:Y:S01]  /*36a0*/  I2FP.F32.S32 R73, R73 ;  /* 0x0000004900497245 */ /* 0x000fe20000201400 */
[C---:B------:R-:W-:Y:S01]  /*36b0*/  IMAD.IADD R78, R69.reuse, 0x1, -R67 ;  /* 0x00000001454e7824 */ /* 0x040fe200078e0a43 */
[----:B------:R-:W-:Y:S01]  /*36c0*/  IABS R75, R75 ;  /* 0x0000004b004b7213 */ /* 0x000fe20000000000 */
[----:B------:R-:W-:Y:S01]  /*36d0*/  IMAD.IADD R77, R69, 0x1, -R56 ;  /* 0x00000001454d7824 */ /* 0x000fe200078e0a38 */
[----:B------:R-:W-:Y:S01]  /*36e0*/  IABS R74, R74 ;  /* 0x0000004a004a7213 */ /* 0x000fe20000000000 */
[----:B------:R-:W-:Y:S01]  /*36f0*/  FFMA.FTZ R73, -R0, R73, R40 ;  /* 0x0000004900497223 */ /* 0x000fe20000010128 */
[----:B------:R-:W-:-:S02]  /*3700*/  FSEL R40, R76, -INF , !P2 ;  /* 0xff8000004c287808 */ /* 0x000fc40005000000 */
[----:B------:R-:W-:Y:S02]  /*3710*/  FSEL R120, R47, -INF , !P2 ;  /* 0xff8000002f787808 */ /* 0x000fe40005000000 */
        /* <DEDUP_REMOVED lines=8> */
[----:B------:R-:W-:Y:S01]  /*37a0*/  I2FP.F32.S32 R76, R76 ;  /* 0x0000004c004c7245 */ /* 0x000fe20000201400 */
[C---:B------:R-:W-:Y:S01]  /*37b0*/  FFMA.FTZ R43, -R0.reuse, R74, R43 ;  /* 0x0000004a002b7223 */ /* 0x040fe2000001012b */
[----:B------:R-:W-:Y:S02]  /*37c0*/  I2FP.F32.S32 R47, R47 ;  /* 0x0000002f002f7245 */ /* 0x000fe40000201400 */
[----:B------:R-:W-:Y:S01]  /*37d0*/  I2FP.F32.S32 R77, R71 ;  /* 0x00000047004d7245 */ /* 0x000fe20000201400 */
[C---:B------:R-:W-:Y:S01]  /*37e0*/  FFMA.FTZ R71, -R0.reuse, R76, R37 ;  /* 0x0000004c00477223 */ /* 0x040fe20000010125 */
[----:B------:R-:W-:Y:S01]  /*37f0*/  FSEL R37, R73, -INF , !P3 ;  /* 0xff80000049257808 */ /* 0x000fe20005800000 */
[C---:B------:R-:W-:Y:S01]  /*3800*/  FFMA.FTZ R47, -R0.reuse, R47, R32 ;  /* 0x0000002f002f7223 */ /* 0x040fe20000010120 */
[----:B------:R-:W-:Y:S01]  /*3810*/  FSEL R94, R75, -INF , !P3 ;  /* 0xff8000004b5e7808 */ /* 0x000fe20005800000 */
[----:B------:R-:W-:Y:S01]  /*3820*/  FFMA.FTZ R77, -R0, R77, R38 ;  /* 0x0000004d004d7223 */ /* 0x000fe20000010126 */
[----:B------:R-:W-:-:S02]  /*3830*/  FSEL R32, R72, -INF , !P4 ;  /* 0xff80000048207808 */ /* 0x000fc40006000000 */
[----:B------:R-:W-:Y:S02]  /*3840*/  FSEL R95, R43, -INF , !P4 ;  /* 0xff8000002b5f7808 */ /* 0x000fe40006000000 */
[----:B------:R-:W-:Y:S02]  /*3850*/  LOP3.LUT R42, R65, 0x39, R66, 0xfe, !PT ;  /* 0x00000039412a7812 */ /* 0x000fe400078efe42 */
[-C--:B------:R-:W-:Y:S01]  /*3860*/  ISETP.GE.AND P3, PT, R67, R88.reuse, PT ;  /* 0x000000584300720c */ /* 0x080fe20003f66270 */
[C---:B------:R-:W-:Y:S01]  /*3870*/  IMAD.IADD R67, R45.reuse, 0x1, -R67 ;  /* 0x000000012d437824 */ /* 0x040fe200078e0a43 */
[----:B------:R-:W-:Y:S01]  /*3880*/  ISETP.GE.AND P4, PT, R56, R88, PT ;  /* 0x000000583800720c */ /* 0x000fe20003f86270 */
[----:B------:R-:W-:Y:S01]  /*3890*/  IMAD.IADD R56, R45, 0x1, -R56 ;  /* 0x000000012d387824 */ /* 0x000fe200078e0a38 */
[----:B------:R-:W-:Y:S01]  /*38a0*/  LOP3.LUT R97, R65, 0x50, R66, 0xfe, !PT ;  /* 0x0000005041617812 */ /* 0x000fe200078efe42 */
[----:B------:R-:W-:Y:S01]  /*38b0*/  IMAD.IADD R72, R69, 0x1, -R42 ;  /* 0x0000000145487824 */ /* 0x000fe200078e0a2a */
[----:B------:R-:W-:-:S02]  /*38c0*/  IABS R67, R67 ;  /* 0x0000004300437213 */ /* 0x000fc40000000000 */
[----:B------:R-:W-:Y:S02]  /*38d0*/  IABS R56, R56 ;  /* 0x0000003800387213 */ /* 0x000fe40000000000 */
[----:B------:R-:W-:Y:S02]  /*38e0*/  IABS R72, R72 ;  /* 0x0000004800487213 */ /* 0x000fe40000000000 */
[----:B------:R-:W-:Y:S02]  /*38f0*/  I2FP.F32.S32 R67, R67 ;  /* 0x0000004300437245 */ /* 0x000fe40000201400 */
[----:B------:R-:W-:Y:S02]  /*3900*/  I2FP.F32.S32 R56, R56 ;  /* 0x0000003800387245 */ /* 0x000fe40000201400 */
[----:B------:R-:W-:Y:S01]  /*3910*/  I2FP.F32.S32 R72, R72 ;  /* 0x0000004800487245 */ /* 0x000fe20000201400 */
[C---:B------:R-:W-:Y:S01]  /*3920*/  FFMA.FTZ R67, -R0.reuse, R67, R39 ;  /* 0x0000004300437223 */ /* 0x040fe20000010127 */
[----:B------:R-:W-:Y:S01]  /*3930*/  LOP3.LUT R39, R65, 0x41, R66, 0xfe, !PT ;  /* 0x0000004141277812 */ /* 0x000fe200078efe42 */
[----:B------:R-:W-:Y:S01]  /*3940*/  FFMA.FTZ R56, -R0, R56, R34 ;  /* 0x0000003800387223 */ /* 0x000fe20000010122 */
[----:B------:R-:W-:Y:S01]  /*3950*/  FSEL R36, R36, -INF , !P2 ;  /* 0xff80000024247808 */ /* 0x000fe20005000000 */
[----:B------:R-:W-:Y:S01]  /*3960*/  FFMA.FTZ R72, -R0, R72, R33 ;  /* 0x0000004800487223 */ /* 0x000fe20000010121 */
[----:B------:R-:W-:Y:S01]  /*3970*/  FSEL R33, R47, -INF , !P4 ;  /* 0xff8000002f217808 */ /* 0x000fe20006000000 */
[----:B------:R-:W-:Y:S01]  /*3980*/  IMAD.IADD R47, R69, 0x1, -R39 ;  /* 0x00000001452f7824 */ /* 0x000fe200078e0a27 */
[----:B------:R-:W-:-:S02]  /*3990*/  FSEL R117, R56, -INF , !P4 ;  /* 0xff80000038757808 */ /* 0x000fc40006000000 */
[-C--:B------:R-:W-:Y:S01]  /*39a0*/  ISETP.GE.AND P4, PT, R39, R88.reuse, PT ;  /* 0x000000582700720c */ /* 0x080fe20003f86270 */
[----:B------:R-:W-:Y:S01]  /*39b0*/  IMAD.IADD R39, R45, 0x1, -R39 ;  /* 0x000000012d277824 */ /* 0x000fe200078e0a27 */
[----:B------:R-:W-:Y:S02]  /*39c0*/  FSEL R119, R77, -INF , !P2 ;  /* 0xff8000004d777808 */ /* 0x000fe40005000000 */
[----:B------:R-:W-:Y:S02]  /*39d0*/  LOP3.LUT R38, R65, 0x40, R66, 0xfe, !PT ;  /* 0x0000004041267812 */ /* 0x000fe400078efe42 */
[----:B------:R-:W-:Y:S02]  /*39e0*/  IABS R39, R39 ;  /* 0x0000002700277213 */ /* 0x000fe40000000000 */
[----:B------:R-:W-:Y:S01]  /*39f0*/  ISETP.GE.AND P2, PT, R42, R88, PT ;  /* 0x000000582a00720c */ /* 0x000fe20003f46270 */
[----:B------:R-:W-:Y:S01]  /*3a00*/  IMAD.IADD R42, R45, 0x1, -R42 ;  /* 0x000000012d2a7824 */ /* 0x000fe200078e0a2a */
[----:B------:R-:W-:Y:S01]  /*3a10*/  I2FP.F32.S32 R39, R39 ;  /* 0x0000002700277245 */ /* 0x000fe20000201400 */
[----:B------:R-:W-:Y:S01]  /*3a20*/  IMAD.IADD R43, R69, 0x1, -R38 ;  /* 0x00000001452b7824 */ /* 0x000fe200078e0a26 */
[----:B------:R-:W-:-:S02]  /*3a30*/  LOP3.LUT R34, R65, 0x48, R66, 0xfe, !PT ;  /* 0x0000004841227812 */ /* 0x000fc400078efe42 */
[----:B------:R-:W-:Y:S01]  /*3a40*/  IABS R42, R42 ;  /* 0x0000002a002a7213 */ /* 0x000fe20000000000 */
[C---:B------:R-:W-:Y:S01]  /*3a50*/  FFMA.FTZ R31, -R0.reuse, R39, R31 ;  /* 0x00000027001f7223 */ /* 0x040fe2000001011f */
[----:B------:R-:W-:Y:S01]  /*3a60*/  IMAD.IADD R39, R69, 0x1, -R97 ;  /* 0x0000000145277824 */ /* 0x000fe200078e0a61 */
        /* <DEDUP_REMOVED lines=8> */
[----:B------:R-:W-:Y:S01]  /*3af0*/  FSEL R118, R67, -INF , !P3 ;  /* 0xff80000043767808 */ /* 0x000fe20005800000 */
[----:B------:R-:W-:Y:S01]  /*3b00*/  FFMA.FTZ R39, -R0, R39, R20 ;  /* 0x0000002700277223 */ /* 0x000fe20000010114 */
[----:B------:R-:W-:Y:S01]  /*3b10*/  FSEL R28, R72, -INF , !P2 ;  /* 0xff800000481c7808 */ /* 0x000fe20005000000 */
[----:B------:R-:W2:Y:S01]  /*3b20*/  LD.E R20, desc[UR4][R2.64+0xdc] ;  /* 0x0000dc0402147980 */ /* 0x000ea2000c101900 */
[----:B------:R-:W-:Y:S01]  /*3b30*/  FSEL R111, R73, -INF , !P2 ;  /* 0xff800000496f7808 */ /* 0x000fe20005000000 */
[----:B------:R-:W-:Y:S01]  /*3b40*/  IMAD.IADD R43, R69, 0x1, -R34 ;  /* 0x00000001452b7824 */ /* 0x000fe200078e0a22 */
        /* <DEDUP_REMOVED lines=14> */
[C---:B------:R-:W-:Y:S01]  /*3c30*/  LOP3.LUT R109, R65.reuse, 0x49, R66, 0xfe, !PT ;  /* 0x00000049416d7812 */ /* 0x040fe200078efe42 */
[C---:B------:R-:W-:Y:S01]  /*3c40*/  FFMA.FTZ R34, -R0.reuse, R34, R26 ;  /* 0x0000002200227223 */ /* 0x040fe2000001011a */
[----:B------:R-:W-:Y:S01]  /*3c50*/  LOP3.LUT R38, R65, 0x9, R66, 0xfe, !PT ;  /* 0x0000000941267812 */ /* 0x000fe200078efe42 */
[----:B------:R-:W-:Y:S01]  /*3c60*/  FFMA.FTZ R47, -R0, R47, R29 ;  /* 0x0000002f002f7223 */ /* 0x000fe2000001011d */
[----:B------:R-:W-:-:S02]  /*3c70*/  FSEL R29, R42, -INF , !P3 ;  /* 0xff8000002a1d7808 */ /* 0x000fc40005800000 */
[----:B------:R-:W-:Y:S01]  /*3c80*/  FSEL R115, R30, -INF , !P3 ;  /* 0xff8000001e737808 */ /* 0x000fe20005800000 */
[--C-:B------:R-:W-:Y:S01]  /*3c90*/  IMAD.IADD R30, R69, 0x1, -R109.reuse ;  /* 0x00000001451e7824 */ /* 0x100fe200078e0a6d */
[----:B------:R-:W-:Y:S02]  /*3ca0*/  FSEL R24, R24, -INF , !P2 ;  /* 0xff80000018187808 */ /* 0x000fe40005000000 */
[----:B------:R-:W-:Y:S02]  /*3cb0*/  FSEL R108, R34, -INF , !P2 ;  /* 0xff800000226c7808 */ /* 0x000fe40005000000 */
[-C--:B------:R-:W-:Y:S01]  /*3cc0*/  ISETP.GE.AND P3, PT, R109, R88.reuse, PT ;  /* 0x000000586d00720c */ /* 0x080fe20003f66270 */
        /* <DEDUP_REMOVED lines=15> */
[C-C-:B------:R-:W-:Y:S01]  /*3dc0*/  LOP3.LUT R67, R65.reuse, 0x51, R66.reuse, 0xfe, !PT ;  /* 0x0000005141437812 */ /* 0x140fe200078efe42 */
[C---:B------:R-:W-:Y:S01]  /*3dd0*/  FFMA.FTZ R109, -R0.reuse, R109, R27 ;  /* 0x0000006d006d7223 */ /* 0x040fe2000001011b */
[----:B------:R-:W-:Y:S01]  /*3de0*/  LOP3.LUT R57, R65, 0x58, R66, 0xfe, !PT ;  /* 0x0000005841397812 */ /* 0x000fe200078efe42 */
[----:B------:R-:W-:Y:S01]  /*3df0*/  FFMA.FTZ R97, -R0, R97, R22 ;  /* 0x0000006100617223 */ /* 0x000fe20000010116 */
[----:B------:R-:W-:-:S02]  /*3e00*/  FSEL R26, R47, -INF , !P4 ;  /* 0xff8000002f1a7808 */ /* 0x000fc40006000000 */
[-C--:B------:R-:W-:Y:S01]  /*3e10*/  ISETP.GE.AND P4, PT, R38, R88.reuse, PT ;  /* 0x000000582600720c */ /* 0x080fe20003f86270 */
[----:B------:R-:W-:Y:S01]  /*3e20*/  IMAD.IADD R38, R69, 0x1, -R67 ;  /* 0x0000000145267824 */ /* 0x000fe200078e0a43 */
[----:B------:R-:W-:Y:S01]  /*3e30*/  FSEL R25, R25, -INF , !P3 ;  /* 0xff80000019197808 */ /* 0x000fe20005800000 */
[----:B------:R-:W-:Y:S01]  /*3e40*/  IMAD.IADD R34, R69, 0x1, -R57 ;  /* 0x0000000145227824 */ /* 0x000fe200078e0a39 */
[----:B------:R-:W-:Y:S02]  /*3e50*/  FSEL R109, R109, -INF , !P3 ;  /* 0xff8000006d6d7808 */ /* 0x000fe40005800000 */
[----:B------:R-:W-:Y:S02]  /*3e60*/  FSEL R22, R39, -INF , !P2 ;  /* 0xff80000027167808 */ /* 0x000fe40005000000 */
[----:B------:R-:W-:Y:S02]  /*3e70*/  FSEL R97, R97, -INF , !P2 ;  /* 0xff80000061617808 */ /* 0x000fe40005000000 */
[-C--:B------:R-:W-:Y:S01]  /*3e80*/  ISETP.GE.AND P3, PT, R67, R88.reuse, PT ;  /* 0x000000584300720c */ /* 0x080fe20003f66270 */
[----:B------:R-:W-:Y:S01]  /*3e90*/  IMAD.IADD R67, R45, 0x1, -R67 ;  /* 0x000000012d437824 */ /* 0x000fe200078e0a43 */
[----:B------:R-:W-:Y:S01]  /*3ea0*/  ISETP.GE.AND P2, PT, R57, R88, PT ;  /* 0x000000583900720c */ /* 0x000fe20003f46270 */
[----:B------:R-:W-:Y:S01]  /*3eb0*/  IMAD.IADD R57, R45, 0x1, -R57 ;  /* 0x000000012d397824 */ /* 0x000fe200078e0a39 */
[----:B------:R-:W-:-:S02]  /*3ec0*/  LOP3.LUT R27, R65, 0x59, R66, 0xfe, !PT ;  /* 0x00000059411b7812 */ /* 0x000fc400078efe42 */
[----:B------:R-:W-:Y:S02]  /*3ed0*/  IABS R34, R34 ;  /* 0x0000002200227213 */ /* 0x000fe40000000000 */
[----:B------:R-:W-:Y:S02]  /*3ee0*/  IABS R67, R67 ;  /* 0x0000004300437213 */ /* 0x000fe40000000000 */
[----:B------:R-:W-:Y:S01]  /*3ef0*/  IABS R57, R57 ;  /* 0x0000003900397213 */ /* 0x000fe20000000000 */
[----:B------:R-:W-:Y:S01]  /*3f00*/  IMAD.IADD R30, R69, 0x1, -R27 ;  /* 0x00000001451e7824 */ /* 0x000fe200078e0a1b */
[----:B------:R-:W-:Y:S02]  /*3f10*/  I2FP.F32.S32 R34, R34 ;  /* 0x0000002200227245 */ /* 0x000fe40000201400 */
[----:B------:R-:W-:Y:S02]  /*3f20*/  I2FP.F32.S32 R67, R67 ;  /* 0x0000004300437245 */ /* 0x000fe40000201400 */
[----:B------:R-:W-:Y:S01]  /*3f30*/  I2FP.F32.S32 R57, R57 ;  /* 0x0000003900397245 */ /* 0x000fe20000201400 */
[C---:B------:R-:W-:Y:S01]  /*3f40*/  FFMA.FTZ R34, -R0.reuse, R34, R16 ;  /* 0x0000002200227223 */ /* 0x040fe20000010110 */
[----:B------:R-:W-:Y:S01]  /*3f50*/  IABS R30, R30 ;  /* 0x0000001e001e7213 */ /* 0x000fe20000000000 */
[C---:B------:R-:W-:Y:S01]  /*3f60*/  FFMA.FTZ R67, -R0.reuse, R67, R23 ;  /* 0x0000004300437223 */ /* 0x040fe20000010117 */
[----:B------:R-:W-:Y:S01]  /*3f70*/  LOP3.LUT R23, R65, 0x60, R66, 0xfe, !PT ;  /* 0x0000006041177812 */ /* 0x000fe200078efe42 */
[----:B------:R-:W-:Y:S01]  /*3f80*/  FFMA.FTZ R57, -R0, R57, R18 ;  /* 0x0000003900397223 */ /* 0x000fe20000010112 */
[----:B------:R-:W-:-:S02]  /*3f90*/  IABS R38, R38 ;  /* 0x0000002600267213 */ /* 0x000fc40000000000 */
[----:B------:R-:W-:Y:S01]  /*3fa0*/  I2FP.F32.S32 R30, R30 ;  /* 0x0000001e001e7245 */ /* 0x000fe20000201400 */
[--C-:B------:R-:W-:Y:S01]  /*3fb0*/  IMAD.IADD R42, R69, 0x1, -R23.reuse ;  /* 0x00000001452a7824 */ /* 0x100fe200078e0a17 */
[----:B------:R-:W-:Y:S02]  /*3fc0*/  FSEL R18, R34, -INF , !P2 ;  /* 0xff80000022127808 */ /* 0x000fe40005000000 */
[----:B------:R-:W-:Y:S02]  /*3fd0*/  FSEL R57, R57, -INF , !P2 ;  /* 0xff80000039397808 */ /* 0x000fe40005000000 */
[----:B------:R-:W-:Y:S01]  /*3fe0*/  ISETP.GE.AND P2, PT, R23, R88, PT ;  /* 0x000000581700720c */ /* 0x000fe20003f46270 */
[----:B------:R-:W-:Y:S01]  /*3ff0*/  IMAD.IADD R23, R45, 0x1, -R23 ;  /* 0x000000012d177824 */ /* 0x000fe200078e0a17 */
[----:B------:R-:W-:Y:S01]  /*4000*/  I2FP.F32.S32 R38, R38 ;  /* 0x0000002600267245 */ /* 0x000fe20000201400 */
[----:B------:R-:W-:Y:S01]  /*4010*/  FFMA.FTZ R30, -R0, R30, R17 ;  /* 0x0000001e001e7223 */ /* 0x000fe20000010111 */
[----:B------:R-:W-:-:S02]  /*4020*/  LOP3.LUT R17, R65, 0x61, R66, 0xfe, !PT ;  /* 0x0000006141117812 */ /* 0x000fc400078efe42 */
[----:B------:R-:W-:Y:S01]  /*4030*/  IABS R23, R23 ;  /* 0x0000001700177213 */ /* 0x000fe20000000000 */
[C---:B------:R-:W-:Y:S01]  /*4040*/  FFMA.FTZ R21, -R0.reuse, R38, R21 ;  /* 0x0000002600157223 */ /* 0x040fe20000010115 */
[----:B------:R-:W-:Y:S01]  /*4050*/  IABS R42, R42 ;  /* 0x0000002a002a7213 */ /* 0x000fe20000000000 */
[----:B------:R-:W-:Y:S01]  /*4060*/  IMAD.IADD R39, R69, 0x1, -R17 ;  /* 0x0000000145277824 */ /* 0x000fe200078e0a11 */
[----:B------:R-:W-:Y:S01]  /*4070*/  I2FP.F32.S32 R23, R23 ;  /* 0x0000001700177245 */ /* 0x000fe20000201400 */
[----:B------:R-:W-:Y:S01]  /*4080*/  IMAD.IADD R34, R45, 0x1, -R27 ;  /* 0x000000012d227824 */ /* 0x000fe200078e0a1b */
[----:B------:R-:W-:Y:S02]  /*4090*/  FSEL R21, R21, -INF , !P3 ;  /* 0xff80000015157808 */ /* 0x000fe40005800000 */
[----:B------:R-:W-:Y:S02]  /*40a0*/  FSEL R67, R67, -INF , !P3 ;  /* 0xff80000043437808 */ /* 0x000fe40005800000 */
[----:B------:R-:W-:Y:S01]  /*40b0*/  ISETP.GE.AND P3, PT, R27, R88, PT ;  /* 0x000000581b00720c */ /* 0x000fe20003f66270 */
[----:B------:R-:W-:Y:S01]  /*40c0*/  IMAD.MOV.U32 R27, RZ, RZ, R42 ;  /* 0x000000ffff1b7224 */ /* 0x000fe200078e002a */
[----:B------:R-:W-:Y:S01]  /*40d0*/  IABS R39, R39 ;  /* 0x0000002700277213 */ /* 0x000fe20000000000 */
[----:B------:R-:W-:Y:S01]  /*40e0*/  FFMA.FTZ R56, -R0, R23, R14 ;  /* 0x0000001700387223 */ /* 0x000fe2000001010e */
[----:B------:R-:W-:-:S02]  /*40f0*/  LOP3.LUT R16, R65, 0x68, R66, 0xfe, !PT ;  /* 0x0000006841107812 */ /* 0x000fc400078efe42 */
[----:B------:R-:W-:Y:S02]  /*4100*/  LOP3.LUT R14, R65, 0x1, R66, 0xfe, !PT ;  /* 0x00000001410e7812 */ /* 0x000fe400078efe42 */
[----:B------:R-:W-:Y:S02]  /*4110*/  I2FP.F32.S32 R27, R27 ;  /* 0x0000001b001b7245 */ /* 0x000fe40000201400 */
[----:B------:R-:W-:Y:S01]  /*4120*/  I2FP.F32.S32 R39, R39 ;  /* 0x0000002700277245 */ /* 0x000fe20000201400 */
[----:B------:R-:W-:Y:S02]  /*4130*/  IMAD.IADD R38, R69, 0x1, -R16 ;  /* 0x0000000145267824 */ /* 0x000fe400078e0a10 */
[C---:B------:R-:W-:Y:S01]  /*4140*/  IMAD.IADD R14, R45.reuse, 0x1, -R14 ;  /* 0x000000012d0e7824 */ /* 0x040fe200078e0a0e */
[----:B------:R-:W-:Y:S01]  /*4150*/  IABS R34, R34 ;  /* 0x0000002200227213 */ /* 0x000fe20000000000 */
[----:B------:R-:W-:Y:S01]  /*4160*/  FFMA.FTZ R27, -R0, R27, R12 ;  /* 0x0000001b001b7223 */ /* 0x000fe2000001010c */
[----:B------:R-:W-:-:S02]  /*4170*/  IMAD.IADD R47, R45, 0x1, -R17 ;  /* 0x000000012d2f7824 */ /* 0x000fc400078e0a11 */
[----:B------:R-:W-:Y:S01]  /*4180*/  FFMA.FTZ R12, -R0, R39, R13 ;  /* 0x00000027000c7223 */ /* 0x000fe2000001010d */
[----:B------:R-:W-:Y:S01]  /*4190*/  IMAD.IADD R39, R45, 0x1, -R16 ;  /* 0x000000012d277824 */ /* 0x000fe200078e0a10 */
[----:B------:R-:W-:Y:S02]  /*41a0*/  IABS R38, R38 ;  /* 0x0000002600267213 */ /* 0x000fe40000000000 */
[----:B------:R-:W-:Y:S02]  /*41b0*/  IABS R14, R14 ;  /* 0x0000000e000e7213 */ /* 0x000fe40000000000 */
[----:B------:R-:W-:Y:S02]  /*41c0*/  I2FP.F32.S32 R34, R34 ;  /* 0x0000002200227245 */ /* 0x000fe40000201400 */
[----:B------:R-:W-:Y:S02]  /*41d0*/  IABS R47, R47 ;  /* 0x0000002f002f7213 */ /* 0x000fe40000000000 */
[----:B------:R-:W-:-:S02]  /*41e0*/  I2FP.F32.S32 R38, R38 ;  /* 0x0000002600267245 */ /* 0x000fc40000201400 */
[----:B------:R-:W-:Y:S02]  /*41f0*/  IABS R39, R39 ;  /* 0x0000002700277213 */ /* 0x000fe40000000000 */
[----:B------:R-:W-:Y:S01]  /*4200*/  I2FP.F32.S32 R14, R14 ;  /* 0x0000000e000e7245 */ /* 0x000fe20000201400 */
[C---:B------:R-:W-:Y:S01]  /*4210*/  FFMA.FTZ R34, -R0.reuse, R34, R19 ;  /* 0x0000002200227223 */ /* 0x040fe20000010113 */
[----:B------:R-:W-:Y:S01]  /*4220*/  I2FP.F32.S32 R47, R47 ;  /* 0x0000002f002f7245 */ /* 0x000fe20000201400 */
[C---:B------:R-:W-:Y:S01]  /*4230*/  FFMA.FTZ R8, -R0.reuse, R38, R8 ;  /* 0x0000002600087223 */ /* 0x040fe20000010108 */
[----:B------:R-:W-:Y:S01]  /*4240*/  I2FP.F32.S32 R39, R39 ;  /* 0x0000002700277245 */ /* 0x000fe20000201400 */
[----:B------:R-:W-:Y:S01]  /*4250*/  FFMA.FTZ R63, -R0, R14, R63 ;  /* 0x0000000e003f7223 */ /* 0x000fe2000001013f */
[----:B------:R-:W-:Y:S02]  /*4260*/  LOP3.LUT R19, R65, R66, RZ, 0xfc, !PT ;  /* 0x0000004241137212 */ /* 0x000fe400078efcff */
[----:B------:R-:W-:-:S02]  /*4270*/  FSEL R13, R27, -INF , !P2 ;  /* 0xff8000001b0d7808 */ /* 0x000fc40005000000 */
[----:B------:R-:W-:Y:S01]  /*4280*/  FSEL R56, R56, -INF , !P2 ;  /* 0xff80000038387808 */ /* 0x000fe20005000000 */
[----:B------:R-:W-:Y:S01]  /*4290*/  FFMA.FTZ R47, -R0, R47, R15 ;  /* 0x0000002f002f7223 */ /* 0x000fe2000001010f */
[-C--:B------:R-:W-:Y:S02]  /*42a0*/  ISETP.GE.AND P2, PT, R16, R88.reuse, PT ;  /* 0x000000581000720c */ /* 0x080fe40003f46270 */
[----:B------:R-:W-:Y:S02]  /*42b0*/  LOP3.LUT R14, R65, 0x19, R66, 0xfe, !PT ;  /* 0x00000019410e7812 */ /* 0x000fe400078efe42 */
[----:B------:R-:W-:Y:S02]  /*42c0*/  FSEL R23, R30, -INF , !P3 ;  /* 0xff8000001e177808 */ /* 0x000fe40005800000 */
[----:B------:R-:W-:Y:S01]  /*42d0*/  FSEL R87, R34, -INF , !P3 ;  /* 0xff80000022577808 */ /* 0x000fe20005800000 */
[----:B------:R-:W-:Y:S01]  /*42e0*/  FFMA.FTZ R39, -R0, R39, R10 ;  /* 0x0000002700277223 */ /* 0x000fe2000001010a */
[----:B------:R-:W-:-:S02]  /*42f0*/  ISETP.GE.AND P3, PT, R17, R88, PT ;  /* 0x000000581100720c */ /* 0x000fc40003f66270 */
[--C-:B------:R-:W-:Y:S01]  /*4300*/  LOP3.LUT R34, R65, 0x10, R66.reuse, 0xfe, !PT ;  /* 0x0000001041227812 */ /* 0x100fe200078efe42 */
[----:B------:R-:W-:Y:S01]  /*4310*/  IMAD.IADD R19, R45, 0x1, -R19 ;  /* 0x000000012d137824 */ /* 0x000fe200078e0a13 */
[----:B------:R-:W-:Y:S02]  /*4320*/  LOP3.LUT R15, R65, 0x18, R66, 0xfe, !PT ;  /* 0x00000018410f7812 */ /* 0x000fe400078efe42 */
[----:B------:R-:W-:Y:S01]  /*4330*/  FSEL R16, R8, -INF , !P2 ;  /* 0xff80000008107808 */ /* 0x000fe20005000000 */
[----:B------:R-:W-:Y:S01]  /*4340*/  IMAD.IADD R8, R69, 0x1, -R14 ;  /* 0x0000000145087824 */ /* 0x000fe200078e0a0e */
[----:B------:R-:W-:Y:S01]  /*4350*/  LOP3.LUT R17, R65, 0x11, R66, 0xfe, !PT ;  /* 0x0000001141117812 */ /* 0x000fe200078efe42 */
[----:B------:R-:W-:Y:S01]  /*4360*/  IMAD.IADD R38, R69, 0x1, -R34 ;  /* 0x0000000145267824 */ /* 0x000fe200078e0a22 */
[----:B------:R-:W-:Y:S02]  /*4370*/  FSEL R30, R12, -INF , !P3 ;  /* 0xff8000000c1e7808 */ /* 0x000fe40005800000 */
[----:B------:R-:W-:-:S02]  /*4380*/  FSEL R47, R47, -INF , !P3 ;  /* 0xff8000002f2f7808 */ /* 0x000fc40005800000 */
[-C--:B------:R-:W-:Y:S01]  /*4390*/  ISETP.GE.AND P3, PT, R34, R88.reuse, PT ;  /* 0x000000582200720c */ /* 0x080fe20003f66270 */
[----:B------:R-:W-:Y:S01]  /*43a0*/  IMAD.IADD R34, R69, 0x1, -R15 ;  /* 0x0000000145227824 */ /* 0x000fe200078e0a0f */
[----:B------:R-:W-:Y:S02]  /*43b0*/  FSEL R39, R39, -INF , !P2 ;  /* 0xff80000027277808 */ /* 0x000fe40005000000 */
[----:B------:R-:W-:Y:S02]  /*43c0*/  IABS R19, R19 ;  /* 0x0000001300137213 */ /* 0x000fe40000000000 */
[----:B------:R-:W-:Y:S01]  /*43d0*/  ISETP.GE.AND P2, PT, R17, R88, PT ;  /* 0x000000581100720c */ /* 0x000fe20003f46270 */
[----:B------:R-:W-:Y:S01]  /*43e0*/  IMAD.IADD R17, R69, 0x1, -R17 ;  /* 0x0000000145117824 */ /* 0x000fe200078e0a11 */
[----:B------:R-:W-:Y:S02]  /*43f0*/  IABS R8, R8 ;  /* 0x0000000800087213 */ /* 0x000fe40000000000 */
[----:B------:R-:W-:-:S02]  /*4400*/  FSEL R61, R61, -INF , !P0 ;  /* 0xff8000003d3d7808 */ /* 0x000fc40004000000 */
[----:B------:R-:W-:Y:S02]  /*4410*/  FSEL R12, R63, -INF , !P0 ;  /* 0xff8000003f0c7808 */ /* 0x000fe40004000000 */
[----:B------:R-:W-:Y:S02]  /*4420*/  ISETP.GE.AND P0, PT, R14, R88, PT ;  /* 0x000000580e00720c */ /* 0x000fe40003f06270 */
[----:B------:R-:W-:Y:S02]  /*4430*/  I2FP.F32.S32 R19, R19 ;  /* 0x0000001300137245 */ /* 0x000fe40000201400 */
[----:B------:R-:W-:Y:S02]  /*4440*/  IABS R14, R34 ;  /* 0x00000022000e7213 */ /* 0x000fe40000000000 */
[----:B------:R-:W-:Y:S02]  /*4450*/  I2FP.F32.S32 R8, R8 ;  /* 0x0000000800087245 */ /* 0x000fe40000201400 */
[----:B------:R-:W-:Y:S01]  /*4460*/  IABS R17, R17 ;  /* 0x0000001100117213 */ /* 0x000fe20000000000 */
[C---:B------:R-:W-:Y:S01]  /*4470*/  FFMA.FTZ R27, -R0.reuse, R70, R60 ;  /* 0x00000046001b7223 */ /* 0x040fe2000001013c */
[----:B------:R-:W-:Y:S01]  /*4480*/  I2FP.F32.S32 R14, R14 ;  /* 0x0000000e000e7245 */ /* 0x000fe20000201400 */
[C---:B------:R-:W-:Y:S01]  /*4490*/  FFMA.FTZ R19, -R0.reuse, R19, R62 ;  /* 0x0000001300137223 */ /* 0x040fe2000001013e */
[----:B------:R-:W-:Y:S01]  /*44a0*/  I2FP.F32.S32 R17, R17 ;  /* 0x0000001100117245 */ /* 0x000fe20000201400 */
[----:B------:R-:W-:Y:S01]  /*44b0*/  FFMA.FTZ R8, -R0, R8, R49 ;  /* 0x0000000800087223 */ /* 0x000fe20000010131 */
[----:B------:R-:W-:-:S02]  /*44c0*/  LOP3.LUT R42, R65, 0x20, R66, 0xfe, !PT ;  /* 0x00000020412a7812 */ /* 0x000fc400078efe42 */
[C---:B------:R-:W-:Y:S01]  /*44d0*/  LOP3.LUT R49, R65.reuse, 0x70, R66, 0xfe, !PT ;  /* 0x0000007041317812 */ /* 0x040fe200078efe42 */
[C---:B------:R-:W-:Y:S01]  /*44e0*/  FFMA.FTZ R14, -R0.reuse, R14, R48 ;  /* 0x0000000e000e7223 */ /* 0x040fe20000010130 */
[--C-:B------:R-:W-:Y:S01]  /*44f0*/  LOP3.LUT R10, R65, 0x9, R66.reuse, 0xfe, !PT ;  /* 0x00000009410a7812 */ /* 0x100fe200078efe42 */
[----:B------:R-:W-:Y:S01]  /*4500*/  FFMA.FTZ R53, -R0, R17, R53 ;  /* 0x0000001100357223 */ /* 0x000fe20000010135 */
[----:B------:R-:W-:Y:S02]  /*4510*/  FSEL R27, R27, -INF , !P1 ;  /* 0xff8000001b1b7808 */ /* 0x000fe40004800000 */
[----:B------:R-:W-:Y:S02]  /*4520*/  FSEL R19, R19, -INF , !P1 ;  /* 0xff80000013137808 */ /* 0x000fe40004800000 */
[----:B------:R-:W-:Y:S01]  /*4530*/  LOP3.LUT R48, R65, 0x71, R66, 0xfe, !PT ;  /* 0x0000007141307812 */ /* 0x000fe200078efe42 */
[----:B------:R-:W-:Y:S01]  /*4540*/  IMAD.IADD R17, R69, 0x1, -R49 ;  /* 0x0000000145117824 */ /* 0x000fe200078e0a31 */
[----:B------:R-:W-:-:S02]  /*4550*/  ISETP.GE.AND P1, PT, R15, R88, PT ;  /* 0x000000580f00720c */ /* 0x000fc40003f26270 */
[----:B------:R-:W-:Y:S01]  /*4560*/  ISETP.GE.AND P6, PT, R42, R88, PT ;  /* 0x000000582a00720c */ /* 0x000fe20003fc6270 */
[----:B------:R-:W-:Y:S01]  /*4570*/  IMAD.IADD R42, R69, 0x1, -R42 ;  /* 0x00000001452a7824 */ /* 0x000fe200078e0a2a */
[----:B------:R-:W-:Y:S01]  /*4580*/  IABS R15, R38 ;  /* 0x00000026000f7213 */ /* 0x000fe20000000000 */
[----:B------:R-:W-:Y:S02]  /*4590*/  IMAD.IADD R10, R45, 0x1, -R10 ;  /* 0x000000012d0a7824 */ /* 0x000fe400078e0a0a */
[----:B------:R-:W-:Y:S01]  /*45a0*/  IMAD.IADD R116, R69, 0x1, -R48 ;  /* 0x0000000145747824 */ /* 0x000fe200078e0a30 */
[----:B------:R-:W-:Y:S02]  /*45b0*/  I2FP.F32.S32 R15, R15 ;  /* 0x0000000f000f7245 */ /* 0x000fe40000201400 */
[----:B------:R-:W-:Y:S02]  /*45c0*/  IABS R42, R42 ;  /* 0x0000002a002a7213 */ /* 0x000fe40000000000 */
[----:B------:R-:W-:Y:S01]  /*45d0*/  IABS R17, R17 ;  /* 0x0000001100117213 */ /* 0x000fe20000000000 */
[----:B------:R-:W-:Y:S01]  /*45e0*/  FFMA.FTZ R15, -R0, R15, R52 ;  /* 0x0000000f000f7223 */ /* 0x000fe20000010134 */
[----:B------:R-:W-:-:S02]  /*45f0*/  IABS R10, R10 ;  /* 0x0000000a000a7213 */ /* 0x000fc40000000000 */
[----:B------:R-:W-:Y:S02]  /*4600*/  IABS R116, R116 ;  /* 0x0000007400747213 */ /* 0x000fe40000000000 */
[C-C-:B------:R-:W-:Y:S02]  /*4610*/  LOP3.LUT R38, R65.reuse, 0x78, R66.reuse, 0xfe, !PT ;  /* 0x0000007841267812 */ /* 0x140fe400078efe42 */
[----:B------:R-:W-:Y:S02]  /*4620*/  I2FP.F32.S32 R42, R42 ;  /* 0x0000002a002a7245 */ /* 0x000fe40000201400 */
[----:B------:R-:W-:Y:S02]  /*4630*/  I2FP.F32.S32 R17, R17 ;  /* 0x0000001100117245 */ /* 0x000fe40000201400 */
[----:B------:R-:W-:Y:S02]  /*4640*/  LOP3.LUT R52, R65, 0x69, R66, 0xfe, !PT ;  /* 0x0000006941347812 */ /* 0x000fe400078efe42 */
[----:B------:R-:W-:-:S02]  /*4650*/  I2FP.F32.S32 R10, R10 ;  /* 0x0000000a000a7245 */ /* 0x000fc40000201400 */
[----:B------:R-:W-:Y:S01]  /*4660*/  I2FP.F32.S32 R116, R116 ;  /* 0x0000007400747245 */ /* 0x000fe20000201400 */
[C---:B------:R-:W-:Y:S02]  /*4670*/  IMAD.IADD R43, R69.reuse, 0x1, -R38 ;  /* 0x00000001452b7824 */ /* 0x040fe400078e0a26 */
[C---:B------:R-:W-:Y:S01]  /*4680*/  FFMA.FTZ R42, -R0.reuse, R42, R44 ;  /* 0x0000002a002a7223 */ /* 0x040fe2000001012c */
[C---:B------:R-:W-:Y:S01]  /*4690*/  FFMA.FTZ R17, -R0.reuse, R17, R4 ;  /* 0x0000001100117223 */ /* 0x040fe20000010104 */
[----:B------:R-:W-:Y:S01]  /*46a0*/  IMAD.IADD R34, R69, 0x1, -R52 ;  /* 0x0000000145227824 */ /* 0x000fe200078e0a34 */
[C-C-:B------:R-:W-:Y:S02]  /*46b0*/  LOP3.LUT R4, R65.reuse, 0x10, R66.reuse, 0xfe, !PT ;  /* 0x0000001041047812 */ /* 0x140fe400078efe42 */
[----:B------:R-:W-:Y:S01]  /*46c0*/  LOP3.LUT R44, R65, 0x19, R66, 0xfe, !PT ;  /* 0x00000019412c7812 */ /* 0x000fe200078efe42 */
[C---:B------:R-:W-:Y:S01]  /*46d0*/  FFMA.FTZ R10, -R0.reuse, R10, R59 ;  /* 0x0000000a000a7223 */ /* 0x040fe2000001013b */
[----:B------:R-:W-:Y:S01]  /*46e0*/  FFMA.FTZ R116, -R0, R116, R5 ;  /* 0x0000007400747223 */ /* 0x000fe20000010105 */
[----:B------:R-:W-:-:S02]  /*46f0*/  FSEL R31, R31, -INF , !P4 ;  /* 0xff8000001f1f7808 */ /* 0x000fc40006000000 */
[----:B------:R-:W-:Y:S02]  /*4700*/  FSEL R59, R15, -INF , !P3 ;  /* 0xff8000000f3b7808 */ /* 0x000fe40005800000 */
[----:B------:R-:W-:Y:S01]  /*4710*/  FMNMX3.FTZ R5, R27, R61, R41, !PT ;  /* 0x0000003d1b057276 */ /* 0x000fe20007810029 */
[C---:B------:R-:W-:Y:S01]  /*4720*/  IMAD.IADD R4, R45.reuse, 0x1, -R4 ;  /* 0x000000012d047824 */ /* 0x040fe200078e0a04 */
[----:B------:R-:W-:Y:S01]  /*4730*/  IABS R43, R43 ;  /* 0x0000002b002b7213 */ /* 0x000fe20000000000 */
[----:B------:R-:W-:Y:S01]  /*4740*/  IMAD.IADD R15, R45, 0x1, -R44 ;  /* 0x000000012d0f7824 */ /* 0x000fe200078e0a2c */
[----:B------:R-:W-:Y:S02]  /*4750*/  IABS R34, R34 ;  /* 0x0000002200227213 */ /* 0x000fe40000000000 */
[----:B------:R-:W-:Y:S02]  /*4760*/  FSEL R44, R14, -INF , !P1 ;  /* 0xff8000000e2c7808 */ /* 0x000fe40004800000 */
[----:B------:R-:W-:-:S02]  /*4770*/  FSEL R53, R53, -INF , !P2 ;  /* 0xff80000035357808 */ /* 0x000fc40005000000 */
[----:B------:R-:W-:Y:S02]  /*4780*/  FMNMX3.FTZ R14, R5, R31, R59, !PT ;  /* 0x0000001f050e7276 */ /* 0x000fe4000781003b */
[----:B------:R-:W-:Y:S02]  /*4790*/  I2FP.F32.S32 R43, R43 ;  /* 0x0000002b002b7245 */ /* 0x000fe40000201400 */
[----:B------:R-:W-:Y:S02]  /*47a0*/  I2FP.F32.S32 R34, R34 ;  /* 0x0000002200227245 */ /* 0x000fe40000201400 */
[----:B------:R-:W-:Y:S02]  /*47b0*/  IABS R60, R4 ;  /* 0x00000004003c7213 */ /* 0x000fe40000000000 */
[----:B------:R-:W-:Y:S02]  /*47c0*/  FSEL R5, R8, -INF , !P0 ;  /* 0xff80000008057808 */ /* 0x000fe40004000000 */
[----:B------:R-:W-:-:S02]  /*47d0*/  FSEL R4, R42, -INF , !P6 ;  /* 0xff8000002a047808 */ /* 0x000fc40007000000 */
[----:B------:R-:W-:Y:S01]  /*47e0*/  FMNMX3.FTZ R14, R14, R53, R44, !PT ;  /* 0x000000350e0e7276 */ /* 0x000fe2000781002c */
[C---:B------:R-:W-:Y:S01]  /*47f0*/  FFMA.FTZ R104, -R0.reuse, R43, R104 ;  /* 0x0000002b00687223 */ /* 0x040fe20000010168 */
[----:B------:R-:W-:Y:S01]  /*4800*/  FFMA.FTZ R34, -R0, R34, R9 ;  /* 0x0000002200227223 */ /* 0x000fe20000010109 */
[C-C-:B------:R-:W-:Y:S02]  /*4810*/  LOP3.LUT R43, R65.reuse, 0x11, R66.reuse, 0xfe, !PT ;  /* 0x00000011412b7812 */ /* 0x140fe400078efe42 */
[----:B------:R-:W-:Y:S02]  /*4820*/  LOP3.LUT R9, R65, 0x18, R66, 0xfe, !PT ;  /* 0x0000001841097812 */ /* 0x000fe400078efe42 */
[----:B------:R-:W-:Y:S01]  /*4830*/  FMNMX3.FTZ R14, R14, R5, R4, !PT ;  /* 0x000000050e0e7276 */ /* 0x000fe20007810004 */
[C---:B------:R-:W-:Y:S02]  /*4840*/  IMAD.IADD R43, R45.reuse, 0x1, -R43 ;  /* 0x000000012d2b7824 */ /* 0x040fe400078e0a2b */
[----:B------:R-:W-:Y:S01]  /*4850*/  IMAD.IADD R9, R45, 0x1, -R9 ;  /* 0x000000012d097824 */ /* 0x000fe200078e0a09 */
[----:B------:R-:W-:-:S02]  /*4860*/  FMNMX3.FTZ R14, R14, R40, R37, !PT ;  /* 0x000000280e0e7276 */ /* 0x000fc40007810025 */
[----:B------:R-:W-:Y:S02]  /*4870*/  IABS R43, R43 ;  /* 0x0000002b002b7213 */ /* 0x000fe40000000000 */
[----:B------:R-:W-:Y:S02]  /*4880*/  FMNMX3.FTZ R14, R14, R32, R36, !PT ;  /* 0x000000200e0e7276 */ /* 0x000fe40007810024 */
[----:B------:R-:W-:Y:S02]  /*4890*/  IABS R9, R9 ;  /* 0x0000000900097213 */ /* 0x000fe40000000000 */
[----:B------:R-:W-:Y:S02]  /*48a0*/  FMNMX3.FTZ R14, R14, R35, R33, !PT ;  /* 0x000000230e0e7276 */ /* 0x000fe40007810021 */
[----:B------:R-:W-:Y:S02]  /*48b0*/  I2FP.F32.S32 R43, R43 ;  /* 0x0000002b002b7245 */ /* 0x000fe40000201400 */
[----:B------:R-:W-:-:S02]  /*48c0*/  I2FP.F32.S32 R9, R9 ;  /* 0x0000000900097245 */ /* 0x000fc40000201400 */
[----:B------:R-:W-:Y:S01]  /*48d0*/  FMNMX3.FTZ R14, R14, R28, R29, !PT ;  /* 0x0000001c0e0e7276 */ /* 0x000fe2000781001d */
[C---:B------:R-:W-:Y:S01]  /*48e0*/  FFMA.FTZ R43, -R0.reuse, R43, R55 ;  /* 0x0000002b002b7223 */ /* 0x040fe20000010137 */
[----:B------:R-:W-:Y:S01]  /*48f0*/  LOP3.LUT R55, R65, 0x79, R66, 0xfe, !PT ;  /* 0x0000007941377812 */ /* 0x000fe200078efe42 */
[----:B------:R-:W-:Y:S01]  /*4900*/  FFMA.FTZ R9, -R0, R9, R50 ;  /* 0x0000000900097223 */ /* 0x000fe20000010132 */
[----:B------:R-:W-:Y:S02]  /*4910*/  FMNMX3.FTZ R50, R14, R26, R24, !PT ;  /* 0x0000001a0e327276 */ /* 0x000fe40007810018 */
[----:B------:R-:W-:Y:S01]  /*4920*/  FSEL R14, R43, -INF , !P2 ;  /* 0xff8000002b0e7808 */ /* 0x000fe20005000000 */
[----:B------:R-:W-:Y:S01]  /*4930*/  IMAD.IADD R42, R69, 0x1, -R55 ;  /* 0x00000001452a7824 */ /* 0x000fe200078e0a37 */
[----:B------:R-:W-:Y:S02]  /*4940*/  IABS R15, R15 ;  /* 0x0000000f000f7213 */ /* 0x000fe40000000000 */
[----:B------:R-:W-:-:S02]  /*4950*/  I2FP.F32.S32 R60, R60 ;  /* 0x0000003c003c7245 */ /* 0x000fc40000201400 */
[----:B------:R-:W-:Y:S02]  /*4960*/  FMNMX3.FTZ R43, R50, R25, R22, !PT ;  /* 0x00000019322b7276 */ /* 0x000fe40007810016 */
[----:B------:R-:W-:Y:S01]  /*4970*/  I2FP.F32.S32 R15, R15 ;  /* 0x0000000f000f7245 */ /* 0x000fe20000201400 */
[----:B------:R-:W-:Y:S01]  /*4980*/  FFMA.FTZ R54, -R0, R60, R54 ;  /* 0x0000003c00367223 */ /* 0x000fe20000010136 */
[----:B------:R-:W-:Y:S02]  /*4990*/  FMNMX3.FTZ R43, R43, R21, R18, !PT ;  /* 0x000000152b2b7276 */ /* 0x000fe40007810012 */
[----:B------:R-:W-:Y:S02]  /*49a0*/  FSEL R10, R10, -INF , !P4 ;  /* 0xff8000000a0a7808 */ /* 0x000fe40006000000 */
[----:B------:R-:W-:Y:S02]  /*49b0*/  IABS R42, R42 ;  /* 0x0000002a002a7213 */ /* 0x000fe40000000000 */
[-C--:B------:R-:W-:Y:S01]  /*49c0*/  ISETP.GE.AND P4, PT, R49, R88.reuse, PT ;  /* 0x000000583100720c */ /* 0x080fe20003f86270 */
[----:B------:R-:W-:Y:S01]  /*49d0*/  FFMA.FTZ R8, -R0, R15, R51 ;  /* 0x0000000f00087223 */ /* 0x000fe20000010133 */
[----:B------:R-:W-:-:S02]  /*49e0*/  ISETP.GE.AND P5, PT, R52, R88, PT ;  /* 0x000000583400720c */ /* 0x000fc40003fa6270 */
[----:B------:R-:W-:Y:S02]  /*49f0*/  FMNMX3.FTZ R43, R43, R23, R13, !PT ;  /* 0x000000172b2b7276 */ /* 0x000fe4000781000d */
[----:B------:R-:W-:Y:S02]  /*4a00*/  FSEL R15, R54, -INF , !P3 ;  /* 0xff800000360f7808 */ /* 0x000fe40005800000 */
[----:B------:R-:W-:Y:S02]  /*4a10*/  I2FP.F32.S32 R42, R42 ;  /* 0x0000002a002a7245 */ /* 0x000fe40000201400 */
[----:B------:R-:W-:Y:S02]  /*4a20*/  FSEL R54, R17, -INF , !P4 ;  /* 0xff80000011367808 */ /* 0x000fe40006000000 */
[-C--:B------:R-:W-:Y:S02]  /*4a30*/  ISETP.GE.AND P3, PT, R48, R88.reuse, PT ;  /* 0x000000583000720c */ /* 0x080fe40003f66270 */
[----:B------:R-:W-:-:S02]  /*4a40*/  ISETP.GE.AND P2, PT, R38, R88, PT ;  /* 0x000000582600720c */ /* 0x000fc40003f46270 */
[----:B------:R-:W-:Y:S02]  /*4a50*/  FSEL R34, R34, -INF , !P5 ;  /* 0xff80000022227808 */ /* 0x000fe40006800000 */
[----:B------:R-:W-:Y:S01]  /*4a60*/  FMNMX3.FTZ R17, R43, R30, R16, !PT ;  /* 0x0000001e2b117276 */ /* 0x000fe20007810010 */
[----:B------:R-:W-:Y:S01]  /*4a70*/  FFMA.FTZ R42, -R0, R42, R105 ;  /* 0x0000002a002a7223 */ /* 0x000fe20000010169 */
[----:B------:R-:W-:Y:S02]  /*4a80*/  FSEL R9, R9, -INF , !P1 ;  /* 0xff80000009097808 */ /* 0x000fe40004800000 */
[----:B------:R-:W-:Y:S02]  /*4a90*/  FSEL R116, R116, -INF , !P3 ;  /* 0xff80000074747808 */ /* 0x000fe40005800000 */
[----:B------:R-:W-:Y:S02]  /*4aa0*/  FSEL R105, R104, -INF , !P2 ;  /* 0xff80000068697808 */ /* 0x000fe40005000000 */
[----:B------:R-:W-:-:S02]  /*4ab0*/  FMNMX3.FTZ R17, R17, R34, R54, !PT ;  /* 0x0000002211117276 */ /* 0x000fc40007810036 */
[----:B------:R-:W-:Y:S02]  /*4ac0*/  ISETP.GE.AND P1, PT, R55, R88, PT ;  /* 0x000000583700720c */ /* 0x000fe40003f26270 */
[----:B------:R-:W-:Y:S02]  /*4ad0*/  FMNMX3.FTZ R17, R17, R116, R105, !PT ;  /* 0x0000007411117276 */ /* 0x000fe40007810069 */
[----:B------:R-:W-:-:S04]  /*4ae0*/  FSEL R43, R42, -INF , !P1 ;  /* 0xff8000002a2b7808 */ /* 0x000fc80004800000 */
[----:B------:R-:W-:-:S05]  /*4af0*/  FMNMX.FTZ R42, R43, R17, !PT ;  /* 0x000000112b2a7209 */ /* 0x000fca0007810000 */
[----:B------:R-:W1:Y:S02]  /*4b00*/  SHFL.BFLY PT, R17, R42, 0x2, 0x1f ;  /* 0x0c401f002a117f89 */ /* 0x000e6400000e0000 */
[----:B-1----:R-:W-:-:S05]  /*4b10*/  FMNMX.FTZ R17, R42, R17, !PT ;  /* 0x000000112a117209 */ /* 0x002fca0007810000 */
[----:B------:R-:W1:Y:S01]  /*4b20*/  SHFL.BFLY PT, R85, R17, 0x1, 0x1f ;  /* 0x0c201f0011557f89 */ /* 0x000e6200000e0000 */
[----:B------:R-:W-:Y:S02]  /*4b30*/  FSEL R8, R8, -INF , !P0 ;  /* 0xff80000008087808 */ /* 0x000fe40004000000 */
[----:B-1----:R-:W-:Y:S02]  /*4b40*/  FMNMX.FTZ R85, R17, R85, !PT ;  /* 0x0000005511557209 */ /* 0x002fe40007810000 */
[----:B------:R-:W-:Y:S02]  /*4b50*/  LOP3.LUT R17, R65, 0x20, R66, 0xfe, !PT ;  /* 0x0000002041117812 */ /* 0x000fe400078efe42 */
[----:B------:R-:W-:Y:S01]  /*4b60*/  FSETP.NEU.FTZ.AND P0, PT, R85, -INF , PT ;  /* 0xff8000005500780b */ /* 0x000fe20003f1d000 */
[----:B--2---:R-:W-:Y:S02]  /*4b70*/  FMUL.FTZ R42, R20, R85 ;  /* 0x00000055142a7220 */ /* 0x004fe40000410000 */
[----:B------:R-:W-:-:S03]  /*4b80*/  IMAD.IADD R17, R45, 0x1, -R17 ;  /* 0x000000012d117824 */ /* 0x000fc600078e0a11 */
[----:B------:R-:W-:Y:S02]  /*4b90*/  FSEL R42, R42, RZ, P0 ;  /* 0x000000ff2a2a7208 */ /* 0x000fe40000000000 */
[----:B------:R-:W-:-:S03]  /*4ba0*/  IABS R17, R17 ;  /* 0x0000001100117213 */ /* 0x000fc60000000000 */
[----:B------:R-:W-:Y:S01]  /*4bb0*/  FFMA.FTZ R103, R27, R20, -R42 ;  /* 0x000000141b677223 */ /* 0x000fe2000001082a */
[----:B------:R-:W-:Y:S02]  /*4bc0*/  I2FP.F32.S32 R17, R17 ;  /* 0x0000001100117245 */ /* 0x000fe40000201400 */
[----:B------:R-:W-:-:S03]  /*4bd0*/  FMNMX3.FTZ R27, R19, R12, R58, !PT ;  /* 0x0000000c131b7276 */ /* 0x000fc6000781003a */
[----:B------:R-:W-:Y:S01]  /*4be0*/  FFMA.FTZ R17, -R0, R17, R46 ;  /* 0x0000001100117223 */ /* 0x000fe2000001012e */
[----:B------:R-:W-:-:S04]  /*4bf0*/  FMNMX3.FTZ R27, R27, R10, R15, !PT ;  /* 0x0000000a1b1b7276 */ /* 0x000fc8000781000f */
[----:B------:R-:W-:Y:S02]  /*4c00*/  FSEL R17, R17, -INF , !P6 ;  /* 0xff80000011117808 */ /* 0x000fe40007000000 */
[----:B------:R-:W-:-:S04]  /*4c10*/  FMNMX3.FTZ R27, R27, R14, R9, !PT ;  /* 0x0000000e1b1b7276 */ /* 0x000fc80007810009 */
[----:B------:R-:W-:-:S04]  /*4c20*/  FMNMX3.FTZ R27, R27, R8, R17, !PT ;  /* 0x000000081b1b7276 */ /* 0x000fc80007810011 */
[----:B------:R-:W-:-:S04]  /*4c30*/  FMNMX3.FTZ R27, R27, R120, R94, !PT ;  /* 0x000000781b1b7276 */ /* 0x000fc8000781005e */
[----:B------:R-:W-:-:S04]  /*4c40*/  FMNMX3.FTZ R27, R27, R95, R119, !PT ;  /* 0x0000005f1b1b7276 */ /* 0x000fc80007810077 */
[----:B------:R-:W-:Y:S01]  /*4c50*/  FMNMX3.FTZ R27, R27, R118, R117, !PT ;  /* 0x000000761b1b7276 */ /* 0x000fe20007810075 */
[C---:B------:R-:W-:Y:S02]  /*4c60*/  IMAD.IADD R52, R45.reuse, 0x1, -R52 ;  /* 0x000000012d347824 */ /* 0x040fe400078e0a34 */
[----:B------:R-:W-:Y:S01]  /*4c70*/  IMAD.IADD R49, R45, 0x1, -R49 ;  /* 0x000000012d317824 */ /* 0x000fe200078e0a31 */
[----:B------:R-:W-:Y:S01]  /*4c80*/  FMNMX3.FTZ R27, R27, R111, R115, !PT ;  /* 0x0000006f1b1b7276 */ /* 0x000fe20007810073 */
[C---:B------:R-:W-:Y:S01]  /*4c90*/  IMAD.IADD R48, R45.reuse, 0x1, -R48 ;  /* 0x000000012d307824 */ /* 0x040fe200078e0a30 */
[----:B------:R-:W-:Y:S01]  /*4ca0*/  IABS R52, R52 ;  /* 0x0000003400347213 */ /* 0x000fe20000000000 */
[----:B------:R-:W-:Y:S01]  /*4cb0*/  IMAD.IADD R38, R45, 0x1, -R38 ;  /* 0x000000012d267824 */ /* 0x000fe200078e0a26 */
[----:B------:R-:W-:Y:S02]  /*4cc0*/  FMNMX3.FTZ R27, R27, R110, R108, !PT ;  /* 0x0000006e1b1b7276 */ /* 0x000fe4000781006c */
[----:B------:R-:W-:Y:S01]  /*4cd0*/  IABS R49, R49 ;  /* 0x0000003100317213 */ /* 0x000fe20000000000 */
[----:B------:R-:W-:Y:S01]  /*4ce0*/  IMAD.IADD R45, R45, 0x1, -R55 ;  /* 0x000000012d2d7824 */ /* 0x000fe200078e0a37 */
[----:B------:R-:W-:-:S02]  /*4cf0*/  FMNMX3.FTZ R27, R27, R109, R97, !PT ;  /* 0x0000006d1b1b7276 */ /* 0x000fc40007810061 */
[----:B------:R-:W-:Y:S02]  /*4d00*/  I2FP.F32.S32 R52, R52 ;  /* 0x0000003400347245 */ /* 0x000fe40000201400 */
[----:B------:R-:W-:Y:S02]  /*4d10*/  I2FP.F32.S32 R49, R49 ;  /* 0x0000003100317245 */ /* 0x000fe40000201400 */
[----:B------:R-:W-:Y:S02]  /*4d20*/  IABS R48, R48 ;  /* 0x0000003000307213 */ /* 0x000fe40000000000 */
[----:B------:R-:W-:Y:S02]  /*4d30*/  IABS R38, R38 ;  /* 0x0000002600267213 */ /* 0x000fe40000000000 */
[----:B------:R-:W-:Y:S01]  /*4d40*/  FMNMX3.FTZ R27, R27, R67, R57, !PT ;  /* 0x000000431b1b7276 */ /* 0x000fe20007810039 */
[C---:B------:R-:W-:Y:S01]  /*4d50*/  FFMA.FTZ R11, -R0.reuse, R52, R11 ;  /* 0x00000034000b7223 */ /* 0x040fe2000001010b */
[----:B------:R-:W-:Y:S01]  /*4d60*/  IABS R45, R45 ;  /* 0x0000002d002d7213 */ /* 0x000fe20000000000 */
[----:B------:R-:W-:Y:S01]  /*4d70*/  FFMA.FTZ R6, -R0, R49, R6 ;  /* 0x0000003100067223 */ /* 0x000fe20000010106 */
[----:B------:R-:W-:Y:S01]  /*4d80*/  I2FP.F32.S32 R48, R48 ;  /* 0x0000003000307245 */ /* 0x000fe20000201400 */
[----:B------:R-:W-:Y:S01]  /*4d90*/  FFMA.FTZ R51, R4, R20, -R42 ;  /* 0x0000001404337223 */ /* 0x000fe2000001082a */
[----:B------:R-:W-:-:S02]  /*4da0*/  I2FP.F32.S32 R38, R38 ;  /* 0x0000002600267245 */ /* 0x000fc40000201400 */
[----:B------:R-:W-:Y:S01]  /*4db0*/  FMNMX3.FTZ R4, R27, R87, R56, !PT ;  /* 0x000000571b047276 */ /* 0x000fe20007810038 */
[----:B------:R-:W-:Y:S01]  /*4dc0*/  FFMA.FTZ R49, R37, R20, -R42 ;  /* 0x0000001425317223 */ /* 0x000fe2000001082a */
[----:B------:R-:W-:Y:S01]  /*4dd0*/  I2FP.F32.S32 R45, R45 ;  /* 0x0000002d002d7245 */ /* 0x000fe20000201400 */
[C---:B------:R-:W-:Y:S01]  /*4de0*/  FFMA.FTZ R7, -R0.reuse, R48, R7 ;  /* 0x0000003000077223 */ /* 0x040fe20000010107 */
[----:B------:R-:W-:Y:S01]  /*4df0*/  FFMA.FTZ R37, -R0, R38, R106 ;  /* 0x0000002600257223 */ /* 0x000fe2000001016a */
[----:B------:R-:W-:Y:S02]  /*4e00*/  FSEL R55, R11, -INF , !P5 ;  /* 0xff8000000b377808 */ /* 0x000fe40006800000 */
[----:B------:R-:W-:Y:S02]  /*4e10*/  FSEL R46, R6, -INF , !P4 ;  /* 0xff800000062e7808 */ /* 0x000fe40006000000 */
[----:B------:R-:W-:Y:S01]  /*4e20*/  FMNMX3.FTZ R4, R4, R47, R39, !PT ;  /* 0x0000002f04047276 */ /* 0x000fe20007810027 */
        /* <DEDUP_REMOVED lines=11> */
[----:B------:R-:W-:Y:S01]  /*4ee0*/  FFMA.FTZ R101, R41, R20, -R42 ;  /* 0x0000001429657223 */ /* 0x000fe2000001082a */
[----:B------:R-:W-:Y:S02]  /*4ef0*/  LOP3.LUT R41, R113, 0x120, R114, 0xf8, !PT ;  /* 0x0000012071297812 */ /* 0x000fe400078ef872 */
[----:B------:R-:W-:-:S03]  /*4f00*/  LOP3.LUT P6, RZ, R90, 0x4, RZ, 0xc0, !PT ;  /* 0x000000045aff7812 */ /* 0x000fc600078cc0ff */
[----:B------:R-:W-:Y:S02]  /*4f10*/  IMAD R41, R41, 0x2, R134 ;  /* 0x0000000229297824 */ /* 0x000fe400078e0286 */
[-CC-:B------:R-:W-:Y:S01]  /*4f20*/  FFMA.FTZ R27, R22, R20.reuse, -R42.reuse ;  /* 0x00000014161b7223 */ /* 0x180fe2000001082a */
[----:B------:R-:W-:Y:S02]  /*4f30*/  FFMA.FTZ R22, R30, R20, -R42 ;  /* 0x000000141e167223 */ /* 0x000fe4000001082a */
[----:B------:R-:W2:Y:S01]  /*4f40*/  LDSM.16.MT88.4 R76, [R41+0x3000] ;  /* 0x00300000294c783b */ /* 0x000ea20000004200 */
[----:B-1----:R-:W-:-:S04]  /*4f50*/  FMNMX.FTZ R84, R84, R4, !PT ;  /* 0x0000000454547209 */ /* 0x002fc80007810000 */
[----:B------:R-:W-:Y:S01]  /*4f60*/  FSETP.NEU.FTZ.AND P0, PT, R84, -INF , PT ;  /* 0xff8000005400780b */ /* 0x000fe20003f1d000 */
[----:B------:R-:W-:Y:S01]  /*4f70*/  FMUL.FTZ R4, R20, R84 ;  /* 0x0000005414047220 */ /* 0x000fe20000410000 */
[----:B------:R-:W-:-:S04]  /*4f80*/  FFMA.FTZ R38, R33, R20, -R42 ;  /* 0x0000001421267223 */ /* 0x000fc8000001082a */
[----:B------:R-:W-:Y:S01]  /*4f90*/  FSEL R30, R4, RZ, P0 ;  /* 0x000000ff041e7208 */ /* 0x000fe20000000000 */
[----:B------:R-:W-:Y:S02]  /*4fa0*/  VIADD R4, R41, 0x3000 ;  /* 0x0000300029047836 */ /* 0x000fe40000000000 */
[-CC-:B------:R-:W-:Y:S01]  /*4fb0*/  FFMA.FTZ R5, R5, R20.reuse, -R42.reuse ;  /* 0x0000001405057223 */ /* 0x180fe2000001082a */
[----:B------:R-:W-:Y:S02]  /*4fc0*/  VIADD R33, R41, 0x3020 ;  /* 0x0000302029217836 */ /* 0x000fe40000000000 */
[----:B------:R-:W-:Y:S02]  /*4fd0*/  @P6 VIADD R33, R4, 0xffffffe0 ;  /* 0xffffffe004216836 */ /* 0x000fe40000000000 */
[-CC-:B------:R-:W-:Y:S01]  /*4fe0*/  FFMA.FTZ R102, R61, R20.reuse, -R42.reuse ;  /* 0x000000143d667223 */ /* 0x180fe2000001082a */
[-C--:B------:R-:W-:Y:S01]  /*4ff0*/  FFMA.FTZ R93, R31, R20.reuse, -R42 ;  /* 0x000000141f5d7223 */ /* 0x080fe2000001082a */
[-CC-:B------:R-:W-:Y:S01]  /*5000*/  FFMA.FTZ R100, R19, R20.reuse, -R30.reuse ;  /* 0x0000001413647223 */ /* 0x180fe2000001081e */
[-CC-:B------:R-:W-:Y:S01]  /*5010*/  FFMA.FTZ R99, R12, R20.reuse, -R30.reuse ;  /* 0x000000140c637223 */ /* 0x180fe2000001081e */
[-CC-:B------:R-:W-:Y:S01]  /*5020*/  FFMA.FTZ R98, R58, R20.reuse, -R30.reuse ;  /* 0x000000143a627223 */ /* 0x180fe2000001081e */
[-C--:B------:R-:W-:Y:S01]  /*5030*/  FFMA.FTZ R96, R10, R20.reuse, -R30 ;  /* 0x000000140a607223 */ /* 0x080fe2000001081e */
[----:B------:R1:W-:Y:S01]  /*5040*/  MUFU.EX2 R52, R5 ;  /* 0x0000000500347308 */ /* 0x0003e20000000800 */
[-CC-:B------:R-:W-:Y:S01]  /*5050*/  FFMA.FTZ R50, R40, R20.reuse, -R42.reuse ;  /* 0x0000001428327223 */ /* 0x180fe2000001082a */
[-CC-:B------:R-:W-:Y:S01]  /*5060*/  FFMA.FTZ R40, R35, R20.reuse, -R42.reuse ;  /* 0x0000001423287223 */ /* 0x180fe2000001082a */
[-CC-:B------:R-:W-:Y:S01]  /*5070*/  FFMA.FTZ R35, R29, R20.reuse, -R42.reuse ;  /* 0x000000141d237223 */ /* 0x180fe2000001082a */
[-CC-:B------:R-:W-:Y:S01]  /*5080*/  FFMA.FTZ R29, R24, R20.reuse, -R42.reuse ;  /* 0x00000014181d7223 */ /* 0x180fe2000001082a */
[----:B------:R-:W-:-:S03]  /*5090*/  FFMA.FTZ R92, R59, R20, -R42 ;  /* 0x000000143b5c7223 */ /* 0x000fc6000001082a */
[----:B------:R-:W-:Y:S01]  /*50a0*/  MUFU.EX2 R103, R103 ;  /* 0x0000006700677308 */ /* 0x000fe20000000800 */
[-CC-:B------:R-:W-:Y:S01]  /*50b0*/  FFMA.FTZ R24, R23, R20.reuse, -R42.reuse ;  /* 0x0000001417187223 */ /* 0x180fe2000001082a */
[----:B-1----:R-:W1:Y:S06]  /*50c0*/  LDSM.16.MT88.4 R4, [R33] ;  /* 0x000000002104783b */ /* 0x002e6c0000004200 */
[----:B------:R-:W3:Y:S01]  /*50d0*/  MUFU.EX2 R102, R102 ;  /* 0x0000006600667308 */ /* 0x000ee20000000800 */
[-C--:B------:R-:W-:Y:S01]  /*50e0*/  FFMA.FTZ R23, R13, R20.reuse, -R42 ;  /* 0x000000140d177223 */ /* 0x080fe2000001082a */
[-CC-:B------:R-:W-:Y:S01]  /*50f0*/  FFMA.FTZ R86, R15, R20.reuse, -R30.reuse ;  /* 0x000000140f567223 */ /* 0x180fe2000001081e */
[----:B------:R-:W-:-:S02]  /*5100*/  FFMA.FTZ R59, R14, R20, -R30 ;  /* 0x000000140e3b7223 */ /* 0x000fc4000001081e */
[----:B------:R-:W4:Y:S03]  /*5110*/  LDSM.16.MT88.4 R12, [R41+0x3400] ;  /* 0x00340000290c783b */ /* 0x000f260000004200 */
[----:B------:R-:W-:Y:S08]  /*5120*/  MUFU.EX2 R101, R101 ;  /* 0x0000006500657308 */ /* 0x000ff00000000800 */
        /* <DEDUP_REMOVED lines=8> */
[----:B------:R-:W-:Y:S01]  /*51b0*/  FFMA.FTZ R58, R8, R20, -R30 ;  /* 0x00000014083a7223 */ /* 0x000fe2000001081e */
[----:B------:R-:W-:Y:S01]  /*51c0*/  ISETP.NE.AND P6, PT, R68, RZ, PT ;  /* 0x000000ff4400720c */ /* 0x000fe20003fc5270 */
[----:B------:R-:W4:Y:S01]  /*51d0*/  LDSM.16.MT88.4 R8, [R33+0x400] ;  /* 0x000400002108783b */ /* 0x000f220000004200 */
[----:B---3--:R-:W-:-:S02]  /*51e0*/  F2FP.BF16.F32.PACK_AB R68, R102, R103 ;  /* 0x000000676644723e */ /* 0x008fc400000010ff */
[----:B-----5:R-:W-:Y:S02]  /*51f0*/  F2FP.BF16.F32.PACK_AB R70, R93, R101 ;  /* 0x000000655d46723e */ /* 0x020fe400000010ff */
[----:B--2---:R-:W-:Y:S01]  /*5200*/  F2FP.BF16.F32.PACK_AB R69, R99, R100 ;  /* 0x000000646345723e */ /* 0x004fe200000010ff */
[----:B------:R-:W-:Y:S01]  /*5210*/  MUFU.EX2 R92, R92 ;  /* 0x0000005c005c7308 */ /* 0x000fe20000000800 */
[--C-:B------:R-:W-:Y:S01]  /*5220*/  FFMA.FTZ R44, R36, R20, -R42.reuse ;  /* 0x00000014242c7223 */ /* 0x100fe2000001082a */
[----:B-1----:R-:W-:Y:S01]  /*5230*/  F2FP.BF16.F32.PACK_AB R71, R96, R98 ;  /* 0x000000626047723e */ /* 0x002fe200000010ff */
[-CC-:B------:R-:W-:Y:S01]  /*5240*/  FFMA.FTZ R36, R28, R20.reuse, -R42.reuse ;  /* 0x000000141c247223 */ /* 0x180fe2000001082a */
[----:B------:R-:W-:-:S04]  /*5250*/  FFMA.FTZ R31, R26, R20, -R42 ;  /* 0x000000141a1f7223 */ /* 0x000fc8000001082a */
[----:B------:R-:W1:Y:S01]  /*5260*/  MUFU.EX2 R60, R60 ;  /* 0x0000003c003c7308 */ /* 0x000e620000000800 */
[-CC-:B------:R-:W-:Y:S01]  /*5270*/  FFMA.FTZ R28, R25, R20.reuse, -R42.reuse ;  /* 0x00000014191c7223 */ /* 0x180fe2000001082a */
[-CC-:B------:R-:W-:Y:S01]  /*5280*/  FFMA.FTZ R26, R21, R20.reuse, -R42.reuse ;  /* 0x00000014151a7223 */ /* 0x180fe2000001082a */
[-CC-:B------:R-:W-:Y:S01]  /*5290*/  FFMA.FTZ R25, R18, R20.reuse, -R42.reuse ;  /* 0x0000001412197223 */ /* 0x180fe2000001082a */
[----:B------:R-:W-:Y:S01]  /*52a0*/  HMMA.16816.F32.BF16 R80, R68, R76, RZ ;  /* 0x0000004c4450723c */ /* 0x000fe200000418ff */
[----:B------:R-:W-:-:S03]  /*52b0*/  FFMA.FTZ R21, R16, R20, -R42 ;  /* 0x0000001410157223 */ /* 0x000fc6000001082a */
[----:B------:R-:W-:Y:S01]  /*52c0*/  MUFU.EX2 R53, R53 ;  /* 0x0000003500357308 */ /* 0x000fe20000000800 */
[-CC-:B------:R-:W-:Y:S02]  /*52d0*/  FFMA.FTZ R63, R17, R20.reuse, -R30.reuse ;  /* 0x00000014113f7223 */ /* 0x180fe4000001081e */
[----:B------:R-:W2:Y:S01]  /*52e0*/  LDSM.16.MT88.4 R16, [R41+0x3800] ;  /* 0x003800002910783b */ /* 0x000ea20000004200 */
[C---:B------:R-:W-:Y:S04]  /*52f0*/  HMMA.16816.F32.BF16 R76, R68.reuse, R78, RZ ;  /* 0x0000004e444c723c */ /* 0x040fe800000418ff */
[----:B------:R-:W-:Y:S08]  /*5300*/  MUFU.EX2 R86, R86 ;  /* 0x0000005600567308 */ /* 0x000ff00000000800 */
[----:B------:R-:W3:Y:S08]  /*5310*/  MUFU.EX2 R59, R59 ;  /* 0x0000003b003b7308 */ /* 0x000ef00000000800 */
[----:B------:R-:W-:Y:S08]  /*5320*/  MUFU.EX2 R61, R61 ;  /* 0x0000003d003d7308 */ /* 0x000ff00000000800 */
[----:B------:R-:W5:Y:S01]  /*5330*/  MUFU.EX2 R58, R58 ;  /* 0x0000003a003a7308 */ /* 0x000f620000000800 */
[-CC-:B------:R-:W-:Y:S01]  /*5340*/  FFMA.FTZ R62, R120, R20.reuse, -R30.reuse ;  /* 0x00000014783e7223 */ /* 0x180fe2000001081e */
[-CC-:B------:R-:W-:Y:S01]  /*5350*/  FFMA.FTZ R94, R94, R20.reuse, -R30.reuse ;  /* 0x000000145e5e7223 */ /* 0x180fe2000001081e */
[----:B------:R-:W-:Y:S01]  /*5360*/  FFMA.FTZ R95, R95, R20, -R30 ;  /* 0x000000145f5f7223 */ /* 0x000fe2000001081e */
[----:B------:R-:W-:Y:S01]  /*5370*/  HMMA.16816.F32.BF16 R72, R68, R4, RZ ;  /* 0x000000044448723c */ /* 0x000fe200000418ff */
[----:B-1----:R-:W-:-:S02]  /*5380*/  F2FP.BF16.F32.PACK_AB R4, R60, R92 ;  /* 0x0000005c3c04723e */ /* 0x002fc400000010ff */
[----:B---3--:R-:W-:Y:S01]  /*5390*/  F2FP.BF16.F32.PACK_AB R5, R59, R86 ;  /* 0x000000563b05723e */ /* 0x008fe200000010ff */
[----:B------:R-:W-:Y:S04]  /*53a0*/  MUFU.EX2 R51, R51 ;  /* 0x0000003300337308 */ /* 0x000fe80000000800 */
[----:B------:R-:W-:Y:S01]  /*53b0*/  HMMA.16816.F32.BF16 R68, R68, R6, RZ ;  /* 0x000000064444723c */ /* 0x000fe200000418ff */
[----:B------:R-:W-:Y:S02]  /*53c0*/  F2FP.BF16.F32.PACK_AB R6, R52, R53 ;  /* 0x000000353406723e */ /* 0x000fe400000010ff */
[----:B-----5:R-:W-:Y:S01]  /*53d0*/  F2FP.BF16.F32.PACK_AB R7, R58, R61 ;  /* 0x0000003d3a07723e */ /* 0x020fe200000010ff */
[----:B------:R-:W1:Y:S08]  /*53e0*/  MUFU.EX2 R50, R50 ;  /* 0x0000003200327308 */ /* 0x000e700000000800 */
[----:B------:R-:W-:Y:S01]  /*53f0*/  MUFU.EX2 R49, R49 ;  /* 0x0000003100317308 */ /* 0x000fe20000000800 */
[C---:B----4-:R-:W-:Y:S07]  /*5400*/  HMMA.16816.F32.BF16 R80, R4.reuse, R12, R80 ;  /* 0x0000000c0450723c */ /* 0x050fee0000041850 */
[----:B------:R-:W3:Y:S01]  /*5410*/  MUFU.EX2 R48, R48 ;  /* 0x0000003000307308 */ /* 0x000ee20000000800 */
[C---:B------:R-:W-:Y:S01]  /*5420*/  HMMA.16816.F32.BF16 R76, R4.reuse, R14, R76 ;  /* 0x0000000e044c723c */ /* 0x040fe2000004184c */
[----:B------:R-:W4:Y:S06]  /*5430*/  LDSM.16.MT88.4 R12, [R33+0x800] ;  /* 0x00080000210c783b */ /* 0x000f2c0000004200 */
[----:B------:R-:W-:Y:S08]  /*5440*/  MUFU.EX2 R63, R63 ;  /* 0x0000003f003f7308 */ /* 0x000ff00000000800 */
[----:B------:R-:W5:Y:S08]  /*5450*/  MUFU.EX2 R62, R62 ;  /* 0x0000003e003e7308 */ /* 0x000f700000000800 */
[----:B------:R-:W-:Y:S08]  /*5460*/  MUFU.EX2 R94, R94 ;  /* 0x0000005e005e7308 */ /* 0x000ff00000000800 */
[----:B------:R-:W2:Y:S01]  /*5470*/  MUFU.EX2 R95, R95 ;  /* 0x0000005f005f7308 */ /* 0x000ea20000000800 */
[C---:B------:R-:W-:Y:S08]  /*5480*/  HMMA.16816.F32.BF16 R72, R4.reuse, R8, R72 ;  /* 0x000000080448723c */ /* 0x040ff00000041848 */
[----:B------:R-:W-:Y:S01]  /*5490*/  HMMA.16816.F32.BF16 R68, R4, R10, R68 ;  /* 0x0000000a0444723c */ /* 0x000fe20000041844 */
[----:B-1----:R-:W-:Y:S01]  /*54a0*/  F2FP.BF16.F32.PACK_AB R4, R50, R51 ;  /* 0x000000333204723e */ /* 0x002fe200000010ff */
[----:B------:R-:W1:Y:S01]  /*54b0*/  LDSM.16.MT88.4 R8, [R41+0x3c00] ;  /* 0x003c00002908783b */ /* 0x000e620000004200 */
[----:B---3--:R-:W-:-:S02]  /*54c0*/  F2FP.BF16.F32.PACK_AB R6, R48, R49 ;  /* 0x000000313006723e */ /* 0x008fc400000010ff */
[----:B-----5:R-:W-:Y:S02]  /*54d0*/  F2FP.BF16.F32.PACK_AB R5, R62, R63 ;  /* 0x0000003f3e05723e */ /* 0x020fe400000010ff */
        /* <DEDUP_REMOVED lines=11> */
[----:B------:R-:W5:Y:S08]  /*5590*/  MUFU.EX2 R36, R36 ;  /* 0x0000002400247308 */ /* 0x000f700000000800 */
[----:B------:R-:W-:Y:S08]  /*55a0*/  MUFU.EX2 R106, R106 ;  /* 0x0000006a006a7308 */ /* 0x000ff00000000800 */
[----:B------:R-:W1:Y:S08]  /*55b0*/  MUFU.EX2 R104, R104 ;  /* 0x0000006800687308 */ /* 0x000e700000000800 */
[----:B------:R-:W-:Y:S08]  /*55c0*/  MUFU.EX2 R107, R107 ;  /* 0x0000006b006b7308 */ /* 0x000ff00000000800 */
[----:B------:R-:W2:Y:S01]  /*55d0*/  MUFU.EX2 R111, R111 ;  /* 0x0000006f006f7308 */ /* 0x000ea20000000800 */
[C---:B----4-:R-:W-:Y:S08]  /*55e0*/  HMMA.16816.F32.BF16 R72, R4.reuse, R12, R72 ;  /* 0x0000000c0448723c */ /* 0x050ff00000041848 */
[----:B------:R-:W-:Y:S01]  /*55f0*/  HMMA.16816.F32.BF16 R68, R4, R14, R68 ;  /* 0x0000000e0444723c */ /* 0x000fe20000041844 */
[----:B------:R-:W4:Y:S01]  /*5600*/  LDSM.16.MT88.4 R12, [R41+0x4000] ;  /* 0x00400000290c783b */ /* 0x000f220000004200 */
[----:B---3--:R-:W-:-:S02]  /*5610*/  F2FP.BF16.F32.PACK_AB R4, R40, R44 ;  /* 0x0000002c2804723e */ /* 0x008fc400000010ff */
        /* <DEDUP_REMOVED lines=16> */
[----:B------:R-:W5:Y:S06]  /*5720*/  LDSM.16.MT88.4 R16, [R41+0x4400] ;  /* 0x004400002910783b */ /* 0x000f6c0000004200 */
[----:B------:R-:W-:Y:S08]  /*5730*/  MUFU.EX2 R113, R113 ;  /* 0x0000007100717308 */ /* 0x000ff00000000800 */
[----:B------:R-:W4:Y:S08]  /*5740*/  MUFU.EX2 R110, R110 ;  /* 0x0000006e006e7308 */ /* 0x000f300000000800 */
[----:B------:R-:W-:Y:S08]  /*5750*/  MUFU.EX2 R114, R114 ;  /* 0x0000007200727308 */ /* 0x000ff00000000800 */
[----:B------:R-:W1:Y:S01]  /*5760*/  MUFU.EX2 R109, R109 ;  /* 0x0000006d006d7308 */ /* 0x000e620000000800 */
[-CC-:B------:R-:W-:Y:S01]  /*5770*/  FFMA.FTZ R97, R97, R20.reuse, -R30.reuse ;  /* 0x0000001461617223 */ /* 0x180fe2000001081e */
[-CC-:B------:R-:W-:Y:S01]  /*5780*/  FFMA.FTZ R67, R67, R20.reuse, -R30.reuse ;  /* 0x0000001443437223 */ /* 0x180fe2000001081e */
[-CC-:B------:R-:W-:Y:S01]  /*5790*/  FFMA.FTZ R57, R57, R20.reuse, -R30.reuse ;  /* 0x0000001439397223 */ /* 0x180fe2000001081e */
[----:B------:R-:W-:Y:S01]  /*57a0*/  FFMA.FTZ R115, R87, R20, -R30 ;  /* 0x0000001457737223 */ /* 0x000fe2000001081e */
[----:B--2---:R-:W-:-:S02]  /*57b0*/  F2FP.BF16.F32.PACK_AB R4, R31, R35 ;  /* 0x000000231f04723e */ /* 0x004fc400000010ff */
[----:B---3--:R-:W-:Y:S02]  /*57c0*/  F2FP.BF16.F32.PACK_AB R6, R28, R29 ;  /* 0x0000001d1c06723e */ /* 0x008fe400000010ff */
[----:B----4-:R-:W-:Y:S01]  /*57d0*/  F2FP.BF16.F32.PACK_AB R5, R110, R113 ;  /* 0x000000716e05723e */ /* 0x010fe200000010ff */
[----:B------:R-:W-:Y:S01]  /*57e0*/  MUFU.EX2 R27, R27 ;  /* 0x0000001b001b7308 */ /* 0x000fe20000000800 */
[----:B------:R-:W-:Y:S01]  /*57f0*/  FADD.FTZ R102, R103, R102 ;  /* 0x0000006667667221 */ /* 0x000fe20000010000 */
[----:B------:R-:W-:Y:S01]  /*5800*/  FADD.FTZ R99, R100, R99 ;  /* 0x0000006364637221 */ /* 0x000fe20000010000 */
[----:B-1----:R-:W-:-:S05]  /*5810*/  F2FP.BF16.F32.PACK_AB R7, R109, R114 ;  /* 0x000000726d07723e */ /* 0x002fca00000010ff */
[----:B------:R-:W1:Y:S01]  /*5820*/  MUFU.EX2 R26, R26 ;  /* 0x0000001a001a7308 */ /* 0x000e620000000800 */
[----:B------:R-:W-:Y:S01]  /*5830*/  FADD.FTZ R101, R101, R102 ;  /* 0x0000006665657221 */ /* 0x000fe20000010000 */
[----:B------:R-:W-:-:S06]  /*5840*/  FADD.FTZ R98, R98, R99 ;  /* 0x0000006362627221 */ /* 0x000fcc0000010000 */
[----:B------:R-:W-:Y:S01]  /*5850*/  MUFU.EX2 R25, R25 ;  /* 0x0000001900197308 */ /* 0x000fe20000000800 */
[----:B------:R-:W-:Y:S07]  /*5860*/  HMMA.16816.F32.BF16 R80, R4, R12, R80 ;  /* 0x0000000c0450723c */ /* 0x000fee0000041850 */
        /* <DEDUP_REMOVED lines=11> */
[----:B------:R-:W-:Y:S01]  /*5920*/  FADD.FTZ R92, R60, R92 ;  /* 0x0000005c3c5c7221 */ /* 0x000fe20000010000 */
[----:B------:R-:W-:-:S05]  /*5930*/  FADD.FTZ R86, R59, R86 ;  /* 0x000000563b567221 */ /* 0x000fca0000010000 */
[----:B------:R-:W-:Y:S01]  /*5940*/  HMMA.16816.F32.BF16 R72, R4, R8, R72 ;  /* 0x000000080448723c */ /* 0x000fe20000041848 */
[----:B------:R-:W-:Y:S01]  /*5950*/  FADD.FTZ R53, R53, R92 ;  /* 0x0000005c35357221 */ /* 0x000fe20000010000 */
[----:B------:R-:W-:-:S06]  /*5960*/  FADD.FTZ R61, R61, R86 ;  /* 0x000000563d3d7221 */ /* 0x000fcc0000010000 */
[----:B------:R-:W-:Y:S01]  /*5970*/  HMMA.16816.F32.BF16 R68, R4, R10, R68 ;  /* 0x0000000a0444723c */ /* 0x000fe20000041844 */
[----:B-1----:R-:W-:Y:S01]  /*5980*/  F2FP.BF16.F32.PACK_AB R4, R26, R27 ;  /* 0x0000001b1a04723e */ /* 0x002fe200000010ff */
[----:B------:R-:W-:Y:S01]  /*5990*/  FADD.FTZ R61, R58, R61 ;  /* 0x0000003d3a3d7221 */ /* 0x000fe20000010000 */
[----:B--2---:R-:W-:Y:S01]  /*59a0*/  F2FP.BF16.F32.PACK_AB R6, R24, R25 ;  /* 0x000000191806723e */ /* 0x004fe200000010ff */
[----:B------:R-:W1:Y:S01]  /*59b0*/  LDSM.16.MT88.4 R8, [R41+0x4800] ;  /* 0x004800002908783b */ /* 0x000e620000004200 */
[----:B---3--:R-:W-:Y:S02]  /*59c0*/  F2FP.BF16.F32.PACK_AB R5, R67, R97 ;  /* 0x000000614305723e */ /* 0x008fe400000010ff */
[----:B----4-:R-:W-:Y:S01]  /*59d0*/  F2FP.BF16.F32.PACK_AB R7, R115, R57 ;  /* 0x000000397307723e */ /* 0x010fe200000010ff */
[----:B------:R-:W-:-:S06]  /*59e0*/  FADD.FTZ R61, R63, R61 ;  /* 0x0000003d3f3d7221 */ /* 0x000fcc0000010000 */
[----:B-----5:R-:W-:Y:S01]  /*59f0*/  HMMA.16816.F32.BF16 R80, R4, R16, R80 ;  /* 0x000000100450723c */ /* 0x020fe20000041850 */
        /* <DEDUP_REMOVED lines=9> */
[----:B------:R-:W-:Y:S02]  /*5a90*/  FADD.FTZ R106, R106, R95 ;  /* 0x0000005f6a6a7221 */ /* 0x000fe40000010000 */
        /* <DEDUP_REMOVED lines=12> */
[----:B------:R-:W2:Y:S03]  /*5b60*/  LDSM.16.MT88.4 R16, [R33+0x1800] ;  /* 0x001800002110783b */ /* 0x000ea60000004200 */
        /* <DEDUP_REMOVED lines=17> */
[----:B---3--:R-:W-:Y:S01]  /*5c80*/  F2FP.BF16.F32.PACK_AB R4, R22, R23 ;  /* 0x000000171604723e */ /* 0x008fe200000010ff */
[----:B------:R-:W-:Y:S01]  /*5c90*/  FADD.FTZ R28, R28, R35 ;  /* 0x000000231c1c7221 */ /* 0x000fe20000010000 */
[----:B----4-:R-:W-:Y:S01]  /*5ca0*/  F2FP.BF16.F32.PACK_AB R6, R34, R21 ;  /* 0x000000152206723e */ /* 0x010fe200000010ff */
[----:B------:R-:W-:Y:S01]  /*5cb0*/  FADD.FTZ R114, R109, R114 ;  /* 0x000000726d727221 */ /* 0x000fe20000010000 */
[----:B-----5:R-:W-:Y:S02]  /*5cc0*/  F2FP.BF16.F32.PACK_AB R5, R47, R56 ;  /* 0x000000382f05723e */ /* 0x020fe400000010ff */
[----:B-1----:R-:W-:Y:S01]  /*5cd0*/  F2FP.BF16.F32.PACK_AB R7, R51, R39 ;  /* 0x000000273307723e */ /* 0x002fe200000010ff */
[----:B------:R-:W-:Y:S01]  /*5ce0*/  FADD.FTZ R28, R27, R28 ;  /* 0x0000001c1b1c7221 */ /* 0x000fe20000010000 */
[----:B------:R-:W-:Y:S01]  /*5cf0*/  FADD.FTZ R97, R97, R114 ;  /* 0x0000007261617221 */ /* 0x000fe20000010000 */
[----:B------:R-:W1:Y:S04]  /*5d00*/  LDSM.16.MT88.4 R12, [R41+0x4c00] ;  /* 0x004c0000290c783b */ /* 0x000e680000004200 */
[----:B------:R-:W-:Y:S01]  /*5d10*/  HMMA.16816.F32.BF16 R80, R4, R8, R80 ;  /* 0x000000080450723c */ /* 0x000fe20000041850 */
[----:B------:R-:W-:Y:S01]  /*5d20*/  FADD.FTZ R26, R26, R28 ;  /* 0x0000001c1a1a7221 */ /* 0x000fe20000010000 */
[----:B------:R-:W-:-:S06]  /*5d30*/  FADD.FTZ R67, R67, R97 ;  /* 0x0000006143437221 */ /* 0x000fcc0000010000 */
[----:B------:R-:W-:Y:S01]  /*5d40*/  HMMA.16816.F32.BF16 R76, R4, R10, R76 ;  /* 0x0000000a044c723c */ /* 0x000fe2000004184c */
[----:B------:R-:W3:Y:S01]  /*5d50*/  LDSM.16.MT88.4 R8, [R33+0x1c00] ;  /* 0x001c00002108783b */ /* 0x000ee20000004200 */
[-CC-:B------:R-:W-:Y:S01]  /*5d60*/  FFMA.FTZ R54, R54, R20.reuse, -R42.reuse ;  /* 0x0000001436367223 */ /* 0x180fe2000001082a */
        /* <DEDUP_REMOVED lines=10> */
[----:B------:R-:W-:Y:S01]  /*5e10*/  MUFU.EX2 R54, R54 ;  /* 0x0000003600367308 */ /* 0x000fe20000000800 */
[----:B------:R-:W-:Y:S01]  /*5e20*/  FADD.FTZ R24, R23, R24 ;  /* 0x0000001817187221 */ /* 0x000fe20000010000 */
[----:B------:R-:W-:-:S06]  /*5e30*/  FADD.FTZ R115, R56, R115 ;  /* 0x0000007338737221 */ /* 0x000fcc0000010000 */
[----:B------:R-:W-:Y:S01]  /*5e40*/  MUFU.EX2 R42, R42 ;  /* 0x0000002a002a7308 */ /* 0x000fe20000000800 */
[----:B------:R-:W-:Y:S01]  /*5e50*/  FADD.FTZ R22, R22, R24 ;  /* 0x0000001816167221 */ /* 0x000fe20000010000 */
[----:B------:R-:W-:Y:S01]  /*5e60*/  FADD.FTZ R47, R47, R115 ;  /* 0x000000732f2f7221 */ /* 0x000fe20000010000 */
[C---:B--2---:R-:W-:Y:S05]  /*5e70*/  HMMA.16816.F32.BF16 R72, R4.reuse, R16, R72 ;  /* 0x000000100448723c */ /* 0x044fea0000041848 */
[----:B------:R-:W2:Y:S03]  /*5e80*/  MUFU.EX2 R108, R108 ;  /* 0x0000006c006c7308 */ /* 0x000ea60000000800 */
[----:B------:R-:W-:Y:S05]  /*5e90*/  HMMA.16816.F32.BF16 R68, R4, R18, R68 ;  /* 0x000000120444723c */ /* 0x000fea0000041844 */
[----:B------:R-:W-:Y:S01]  /*5ea0*/  MUFU.EX2 R87, R87 ;  /* 0x0000005700577308 */ /* 0x000fe20000000800 */
[----:B------:R-:W-:-:S07]  /*5eb0*/  FADD.FTZ R22, R21, R22 ;  /* 0x0000001615167221 */ /* 0x000fce0000010000 */
[----:B------:R-:W4:Y:S01]  /*5ec0*/  MUFU.EX2 R165, R165 ;  /* 0x000000a500a57308 */ /* 0x000f220000000800 */
[----:B------:R-:W-:-:S07]  /*5ed0*/  FADD.FTZ R47, R39, R47 ;  /* 0x0000002f272f7221 */ /* 0x000fce0000010000 */
[----:B------:R-:W5:Y:S08]  /*5ee0*/  MUFU.EX2 R40, R45 ;  /* 0x0000002d00287308 */ /* 0x000f700000000800 */
[----:B------:R-:W-:Y:S08]  /*5ef0*/  MUFU.EX2 R36, R37 ;  /* 0x0000002500247308 */ /* 0x000ff00000000800 */
[----:B------:R-:W1:Y:S01]  /*5f00*/  MUFU.EX2 R164, R164 ;  /* 0x000000a400a47308 */ /* 0x000e620000000800 */
        /* <DEDUP_REMOVED lines=8> */
[----:B------:R-:W-:Y:S01]  /*5f90*/  FADD.FTZ R51, R40, R51 ;  /* 0x0000003328337221 */ /* 0x000fe20000010000 */
[----:B-1----:R-:W-:Y:S02]  /*5fa0*/  F2FP.BF16.F32.PACK_AB R7, R164, R36 ;  /* 0x00000024a407723e */ /* 0x002fe400000010ff */
[----:B------:R-:W-:Y:S01]  /*5fb0*/  FADD.FTZ R34, R87, R34 ;  /* 0x0000002257227221 */ /* 0x000fe20000010000 */
[----:B------:R-:W-:-:S04]  /*5fc0*/  FADD.FTZ R51, R36, R51 ;  /* 0x0000003324337221 */ /* 0x000fc80000010000 */
[----:B------:R-:W-:Y:S01]  /*5fd0*/  HMMA.16816.F32.BF16 R80, R4, R12, R80 ;  /* 0x0000000c0450723c */ /* 0x000fe20000041850 */
[----:B------:R-:W-:Y:S01]  /*5fe0*/  FADD.FTZ R165, R165, R34 ;  /* 0x00000022a5a57221 */ /* 0x000fe20000010000 */
[----:B------:R-:W-:-:S06]  /*5ff0*/  FADD.FTZ R164, R164, R51 ;  /* 0x00000033a4a47221 */ /* 0x000fcc0000010000 */
[C---:B------:R-:W-:Y:S08]  /*6000*/  HMMA.16816.F32.BF16 R76, R4.reuse, R14, R76 ;  /* 0x0000000e044c723c */ /* 0x040ff0000004184c */
[C---:B---3--:R-:W-:Y:S08]  /*6010*/  HMMA.16816.F32.BF16 R72, R4.reuse, R8, R72 ;  /* 0x000000080448723c */ /* 0x048ff00000041848 */
        /* <DEDUP_REMOVED lines=11> */
[----:B------:R-:W-:-:S02]  /*60d0*/  MOV R87, R85 ;  /* 0x0000005500577202 */ /* 0x000fc40000000f00 */
[C---:B------:R-:W-:Y:S01]  /*60e0*/  IADD3 R160, PT, PT, -R89.reuse, 0x1, RZ ;  /* 0x0000000159a07810 */ /* 0x040fe20007ffe1ff */
[----:B------:R-:W-:Y:S02]  /*60f0*/  IMAD R161, R89, -0x80, R88 ;  /* 0xffffff8059a17824 */ /* 0x000fe400078e0258 */
[----:B------:R-:W-:-:S03]  /*6100*/  IMAD.MOV.U32 R88, RZ, RZ, R84 ;  /* 0x000000ffff587224 */ /* 0x000fc600078e0054 */
[----:B------:R-:W-:-:S07]  /*6110*/  IADD3 R161, PT, PT, R161, 0x108, RZ ;  /* 0x00000108a1a17810 */ /* 0x000fce0007ffe0ff */
.L_x_7854:
        /* <DEDUP_REMOVED lines=79> */
.L_x_7849:
[----:B------:R-:W-:Y:S05]  /*6610*/  BSYNC.RECONVERGENT B0 ;  /* 0x0000000000007941 */ /* 0x000fea0003800200 */
.L_x_7848:
[----:B------:R-:W1:Y:S01]  /*6620*/  S2UR UR6, SR_CgaCtaId ;  /* 0x00000000000679c3 */ /* 0x000e620000008800 */
[C---:B------:R-:W-:Y:S01]  /*6630*/  LOP3.LUT R142, R143.reuse, 0x18, RZ, 0xc0, !PT ;  /* 0x000000188f8e7812 */ /* 0x040fe200078ec0ff */
[C---:B------:R-:W-:Y:S01]  /*6640*/  IMAD.SHL.U32 R136, R90.reuse, 0x20, RZ ;  /* 0x000000205a887824 */ /* 0x040fe200078e00ff */
[C---:B------:R-:W-:Y:S01]  /*6650*/  LOP3.LUT R153, R90.reuse, 0x18, RZ, 0xc0, !PT ;  /* 0x000000185a997812 */ /* 0x040fe200078ec0ff */
[C---:B------:R-:W-:Y:S01]  /*6660*/  IMAD.SHL.U32 R133, R90.reuse, 0x10, RZ ;  /* 0x000000105a857824 */ /* 0x040fe200078e00ff */
[----:B------:R-:W-:Y:S01]  /*6670*/  LOP3.LUT R4, R143, 0xc0, RZ, 0xc0, !PT ;  /* 0x000000c08f047812 */ /* 0x000fe200078ec0ff */
[----:B------:R-:W-:Y:S01]  /*6680*/  IMAD.SHL.U32 R91, R90, 0x4, RZ ;  /* 0x000000045a5b7824 */ /* 0x000fe200078e00ff */
[--C-:B------:R-:W-:Y:S01]  /*6690*/  SHF.R.U32.HI R132, RZ, 0x1, R90.reuse ;  /* 0x00000001ff847819 */ /* 0x100fe2000001165a */
[----:B------:R-:W-:Y:S01]  /*66a0*/  UMOV UR7, 0x400 ;  /* 0x0000040000077882 */ /* 0x000fe20000000000 */
[----:B------:R-:W-:Y:S01]  /*66b0*/  ISETP.GE.AND P5, PT, R142, R152, PT ;  /* 0x000000988e00720c */ /* 0x000fe20003fa6270 */
[----:B------:R-:W-:Y:S01]  /*66c0*/  IMAD.MOV.U32 R128, RZ, RZ, 0x20 ;  /* 0x00000020ff807424 */ /* 0x000fe200078e00ff */
[----:B------:R-:W-:Y:S01]  /*66d0*/  LOP3.LUT R153, R4, R153, RZ, 0xfc, !PT ;  /* 0x0000009904997212 */ /* 0x000fe200078efcff */
[----:B------:R-:W-:Y:S01]  /*66e0*/  VIADD R160, R160, 0x1 ;  /* 0x00000001a0a07836 */ /* 0x000fe20000000000 */
[----:B------:R-:W-:Y:S01]  /*66f0*/  LOP3.LUT R92, R136, 0xc0, RZ, 0xc0, !PT ;  /* 0x000000c0885c7812 */ /* 0x000fe200078ec0ff */
[----:B------:R-:W-:Y:S01]  /*6700*/  BSSY.RECONVERGENT B1, `(.L_x_7850) ;  /* 0x00000de000017945 */ /* 0x000fe20003800200 */
[----:B------:R-:W-:Y:S02]  /*6710*/  LOP3.LUT R5, R133, 0x100, RZ, 0xc0, !PT ;  /* 0x0000010085057812 */ /* 0x000fe400078ec0ff */
[----:B------:R-:W-:Y:S02]  /*6720*/  LOP3.LUT R135, R132, 0x8, RZ, 0xc0, !PT ;  /* 0x0000000884877812 */ /* 0x000fe400078ec0ff */
[----:B------:R-:W-:Y:S02]  /*6730*/  LOP3.LUT R7, R153, R142, RZ, 0x3c, !PT ;  /* 0x0000008e99077212 */ /* 0x000fe400078e3cff */
[----:B------:R-:W-:Y:S01]  /*6740*/  LOP3.LUT R6, R143, 0x1f20, RZ, 0xc0, !PT ;  /* 0x00001f208f067812 */ /* 0x000fe200078ec0ff */
[----:B------:R-:W-:Y:S01]  /*6750*/  @!P5 IMAD.MOV.U32 R10, RZ, RZ, R147 ;  /* 0x000000ffff0ad224 */ /* 0x000fe200078e0093 */
[----:B------:R-:W-:Y:S01]  /*6760*/  LOP3.LUT R92, R92, 0x8, R90, 0xf8, !PT ;  /* 0x000000085c5c7812 */ /* 0x000fe200078ef85a */
[----:B-1----:R-:W-:Y:S01]  /*6770*/  ULEA UR6, UR6, UR7, 0x18 ;  /* 0x0000000706067291 */ /* 0x002fe2000f8ec0ff */
[----:B------:R-:W-:Y:S01]  /*6780*/  LOP3.LUT R4, R91, 0x18, RZ, 0xc0, !PT ;  /* 0x000000185b047812 */ /* 0x000fe200078ec0ff */
[----:B------:R-:W-:Y:S01]  /*6790*/  @!P5 IMAD.MOV.U32 R11, RZ, RZ, R146 ;  /* 0x000000ffff0bd224 */ /* 0x000fe200078e0092 */
[--C-:B------:R-:W-:Y:S02]  /*67a0*/  LOP3.LUT R5, R5, 0x20, R136.reuse, 0xf8, !PT ;  /* 0x0000002005057812 */ /* 0x100fe400078ef888 */
[----:B------:R-:W-:Y:S01]  /*67b0*/  LOP3.LUT R135, R135, 0xc0, R136, 0xf8, !PT ;  /* 0x000000c087877812 */ /* 0x000fe200078ef888 */
[----:B------:R-:W-:Y:S01]  /*67c0*/  IMAD.U32 R134, RZ, RZ, UR6 ;  /* 0x00000006ff867e24 */ /* 0x000fe2000f8e00ff */
[----:B------:R-:W-:Y:S02]  /*67d0*/  LOP3.LUT R6, R6, R7, RZ, 0xfc, !PT ;  /* 0x0000000706067212 */ /* 0x000fe400078efcff */
[----:B------:R-:W-:Y:S02]  /*67e0*/  ISETP.GE.AND P4, PT, R142, R152, PT ;  /* 0x000000988e00720c */ /* 0x000fe40003f86270 */
[----:B------:R-:W-:Y:S01]  /*67f0*/  LOP3.LUT R92, R5, R92, R4, 0xf6, !PT ;  /* 0x0000005c055c7212 */ /* 0x000fe200078ef604 */
[--C-:B------:R-:W-:Y:S01]  /*6800*/  IMAD R155, R6, 0x2, R134.reuse ;  /* 0x00000002069b7824 */ /* 0x100fe200078e0286 */
[----:B------:R-:W-:Y:S01]  /*6810*/  LOP3.LUT R135, R135, R4, RZ, 0x3c, !PT ;  /* 0x0000000487877212 */ /* 0x000fe200078e3cff */
[C---:B------:R-:W-:Y:S01]  /*6820*/  IMAD.SHL.U32 R4, R140.reuse, 0x40, RZ ;  /* 0x000000408c047824 */ /* 0x040fe200078e00ff */
[----:B------:R-:W-:Y:S01]  /*6830*/  SHF.L.U64.HI R5, R140, 0x6, R141 ;  /* 0x000000068c057819 */ /* 0x000fe2000001028d */
[----:B------:R-:W-:Y:S01]  /*6840*/  IMAD R92, R92, 0x2, R134 ;  /* 0x000000025c5c7824 */ /* 0x000fe200078e0286 */
[----:B------:R-:W-:Y:S01]  /*6850*/  @!PT LDS RZ, [RZ] ;  /* 0x00000000fffff984 */ /* 0x000fe20000000800 */
[----:B------:R-:W-:Y:S01]  /*6860*/  @!PT LDS RZ, [RZ] ;  /* 0x00000000fffff984 */ /* 0x000fe20000000800 */
[----:B------:R-:W-:Y:S01]  /*6870*/  @!PT LDS RZ, [RZ] ;  /* 0x00000000fffff984 */ /* 0x000fe20000000800 */
[----:B------:R-:W-:Y:S01]  /*6880*/  @!P5 LDGSTS.E.BYPASS.LTC128B.128 [R155+0x3000], desc[UR4][R10.64] ;  /* 0x030000000a9bdfae */ /* 0x000fe2000b981a04 */
[----:B------:R-:W-:Y:S02]  /*6890*/  LOP3.LUT R133, R133, 0x3e00, RZ, 0xc0, !PT ;  /* 0x00003e0085857812 */ /* 0x000fe400078ec0ff */
[----:B------:R-:W-:Y:S02]  /*68a0*/  IADD3 R8, P0, PT, R4, R147, RZ ;  /* 0x0000009304087210 */ /* 0x000fe40007f1e0ff */
[----:B------:R-:W-:Y:S01]  /*68b0*/  @P5 STS.128 [R155+0x3000], RZ ;  /* 0x003000ff9b005388 */ /* 0x000fe20000000c00 */
[----:B------:R-:W-:Y:S02]  /*68c0*/  LOP3.LUT R96, R133, 0x20, R136, 0xf8, !PT ;  /* 0x0000002085607812 */ /* 0x000fe400078ef888 */
[----:B------:R-:W-:Y:S01]  /*68d0*/  @!P4 IADD3 R6, P1, PT, R8, R4, RZ ;  /* 0x000000040806c210 */ /* 0x000fe20007f3e0ff */
[----:B------:R-:W-:Y:S01]  /*68e0*/  IMAD.X R9, R5, 0x1, R146, P0 ;  /* 0x0000000105097824 */ /* 0x000fe200000e0692 */
[----:B------:R-:W-:Y:S01]  /*68f0*/  @P4 STS.128 [R155+0x3800], RZ ;  /* 0x003800ff9b004388 */ /* 0x000fe20000000c00 */
[----:B------:R-:W-:Y:S02]  /*6900*/  LOP3.LUT R96, R96, 0x100, R136, 0xf8, !PT ;  /* 0x0000010060607812 */ /* 0x000fe400078ef888 */
[----:B------:R-:W-:Y:S02]  /*6910*/  @!P4 IMAD.X R7, R9, 0x1, R5, P1 ;  /* 0x000000010907c824 */ /* 0x000fe400008e0605 */
[----:B------:R-:W-:Y:S01]  /*6920*/  @!PT LDS RZ, [RZ] ;  /* 0x00000000fffff984 */ /* 0x000fe20000000800 */
[----:B------:R-:W-:Y:S01]  /*6930*/  @!PT LDS RZ, [RZ] ;  /* 0x00000000fffff984 */ /* 0x000fe20000000800 */
[----:B------:R-:W-:Y:S01]  /*6940*/  @!PT LDS RZ, [RZ] ;  /* 0x00000000fffff984 */ /* 0x000fe20000000800 */
[----:B------:R1:W-:Y:S01]  /*6950*/  @!P4 LDGSTS.E.BYPASS.LTC128B.128 [R155+0x3800], desc[UR4][R8.64] ;  /* 0x03800000089bcfae */ /* 0x0003e2000b981a04 */
[----:B------:R-:W-:Y:S02]  /*6960*/  @!P4 LEA R4, P0, R140, R8, 0x7 ;  /* 0x000000088c04c211 */ /* 0x000fe400078038ff */
[----:B------:R-:W-:Y:S02]  /*6970*/  LOP3.LUT R96, R96, R135, RZ, 0xfc, !PT ;  /* 0x0000008760607212 */ /* 0x000fe400078efcff */
[----:B------:R-:W-:Y:S01]  /*6980*/  @P4 STS.128 [R155+0x4000], RZ ;  /* 0x004000ff9b004388 */ /* 0x000fe20000000c00 */
[----:B------:R-:W-:Y:S02]  /*6990*/  @!P4 LEA.HI.X R5, R140, R9, R141, 0x7, P0 ;  /* 0x000000098c05c211 */ /* 0x000fe400000f3c8d */
[----:B------:R-:W-:Y:S02]  /*69a0*/  LOP3.LUT P0, RZ, R90, 0x4, RZ, 0xc0, !PT ;  /* 0x000000045aff7812 */ /* 0x000fe4000780c0ff */
[----:B------:R-:W-:Y:S01]  /*69b0*/  @!PT LDS RZ, [RZ] ;  /* 0x00000000fffff984 */ /* 0x000fe20000000800 */
[----:B------:R-:W-:Y:S01]  /*69c0*/  @!PT LDS RZ, [RZ] ;  /* 0x00000000fffff984 */ /* 0x000fe20000000800 */
[----:B------:R-:W-:Y:S01]  /*69d0*/  @!PT LDS RZ, [RZ] ;  /* 0x00000000fffff984 */ /* 0x000fe20000000800 */
[----:B------:R-:W-:Y:S01]  /*69e0*/  @!P4 LDGSTS.E.BYPASS.LTC128B.128 [R155+0x4000], desc[UR4][R6.64] ;  /* 0x04000000069bcfae */ /* 0x000fe2000b981a04 */
[----:B------:R-:W-:Y:S01]  /*69f0*/  IMAD R96, R96, 0x2, R134 ;  /* 0x0000000260607824 */ /* 0x000fe200078e0286 */
[----:B------:R-:W-:Y:S03]  /*6a00*/  ISETP.NE.AND P1, PT, R160, RZ, PT ;  /* 0x000000ffa000720c */ /* 0x000fe60003f25270 */
[----:B------:R-:W-:Y:S01]  /*6a10*/  @P4 STS.128 [R155+0x4800], RZ ;  /* 0x004800ff9b004388 */ /* 0x000fe20000000c00 */
[----:B------:R-:W-:Y:S04]  /*6a20*/  SEL R128, R128, 0xffffffe0, !P0 ;  /* 0xffffffe080807807 */ /* 0x000fe80004000000 */
        /* <DEDUP_REMOVED lines=9> */
[--C-:B---3--:R-:W-:Y:S04]  /*6ac0*/  IMAD.IADD R96, R96, 0x1, R128.reuse ;  /* 0x0000000160607824 */ /* 0x108fe800078e0280 */
[----:B------:R-:W3:Y:S01]  /*6ad0*/  LDSM.16.M88.4 R32, [R92+0x1c00] ;  /* 0x001c00005c20783b */ /* 0x000ee20000000200 */
[----:B------:R-:W-:Y:S04]  /*6ae0*/  IMAD.IADD R128, R92, 0x1, R128 ;  /* 0x000000015c807824 */ /* 0x000fe800078e0280 */
[----:B------:R-:W4:Y:S05]  /*6af0*/  LDSM.16.M88.4 R40, [R92+0x2000] ;  /* 0x002000005c28783b */ /* 0x000f2a0000000200 */
[----:B------:R-:W5:Y:S05]  /*6b00*/  LDSM.16.M88.4 R48, [R92+0x2400] ;  /* 0x002400005c30783b */ /* 0x000f6a0000000200 */
[----:B------:R-:W5:Y:S05]  /*6b10*/  LDSM.16.M88.4 R56, [R92+0x2800] ;  /* 0x002800005c38783b */ /* 0x000f6a0000000200 */
[----:B------:R-:W5:Y:S05]  /*6b20*/  LDSM.16.M88.4 R92, [R92+0x2c00] ;  /* 0x002c00005c5c783b */ /* 0x000f6a0000000200 */
[----:B------:R-:W-:Y:S01]  /*6b30*/  LDSM.16.M88.4 R96, [R96] ;  /* 0x000000006060783b */ /* 0x000fe20000000200 */
        /* <DEDUP_REMOVED lines=13> */
[----:B------:R-:W1:Y:S01]  /*6c10*/  LDSM.16.M88.4 R128, [R128+0x2c00] ;  /* 0x002c00008080783b */ /* 0x000e620000000200 */
[----:B------:R-:W-:Y:S04]  /*6c20*/  DEPBAR.LE SB0, 0x0 ;  /* 0x000080000000791a */ /* 0x000fe80000000000 */
[----:B------:R-:W-:Y:S02]  /*6c30*/  BAR.SYNC.DEFER_BLOCKING 0x0 ;  /* 0x0000000000007b1d */ /* 0x000fe40000010000 */
[C---:B---3--:R-:W-:Y:S08]  /*6c40*/  HMMA.16816.F32.BF16 R28, R64.reuse, R32, RZ ;  /* 0x00000020401c723c */ /* 0x048ff000000418ff */
        /* <DEDUP_REMOVED lines=8> */
[----:B------:R-:W-:Y:S08]  /*6cd0*/  HMMA.16816.F32.BF16 R64, R64, R94, RZ ;  /* 0x0000005e4040723c */ /* 0x000ff000000418ff */
        /* <DEDUP_REMOVED lines=96> */
.L_x_7853:
[----:B------:R-:W-:Y:S05]  /*72e0*/  BSYNC.RECONVERGENT B0 ;  /* 0x0000000000007941 */ /* 0x000fea0003800200 */
.L_x_7852:
[----:B------:R-:W-:Y:S01]  /*72f0*/  @!P5 IMAD.MOV.U32 R98, RZ, RZ, R145 ;  /* 0x000000ffff62d224 */ /* 0x000fe200078e0091 */
[CC--:B------:R-:W-:Y:S01]  /*7300*/  @!P4 LEA R94, P3, R138.reuse, R145.reuse, 0x6 ;  /* 0x000000918a5ec211 */ /* 0x0c0fe200078630ff */
[----:B------:R-:W-:Y:S01]  /*7310*/  @!P5 IMAD.MOV.U32 R99, RZ, RZ, R144 ;  /* 0x000000ffff63d224 */ /* 0x000fe200078e0090 */
[-C--:B------:R-:W-:Y:S02]  /*7320*/  @!P4 IADD3 R92, P2, P1, R85, R145.reuse, R85 ;  /* 0x00000091555cc210 */ /* 0x080fe4000795e055 */
[-CC-:B------:R-:W-:Y:S02]  /*7330*/  @!P4 LEA.HI.X R95, R138, R144.reuse, R139.reuse, 0x6, P3 ;  /* 0x000000908a5fc211 */ /* 0x180fe400018f348b */
        /* <DEDUP_REMOVED lines=26> */
.L_x_7851:
[----:B------:R-:W-:Y:S05]  /*74e0*/  BSYNC.RECONVERGENT B1 ;  /* 0x0000000000017941 */ /* 0x000fea0003800200 */
.L_x_7850:
[----:B------:R-:W2:Y:S01]  /*74f0*/  LD.E R86, desc[UR4][R2.64+0xdc] ;  /* 0x0000dc0402567980 */ /* 0x000ea2000c101900 */
[C---:B------:R-:W-:Y:S02]  /*7500*/  IADD3 R89, PT, PT, R161.reuse, -0x8, RZ ;  /* 0xfffffff8a1597810 */ /* 0x040fe40007ffe0ff */
[----:B-1----:R-:W-:Y:S02]  /*7510*/  IABS R92, R161 ;  /* 0x000000a1005c7213 */ /* 0x002fe40000000000 */
[C---:B------:R-:W-:Y:S02]  /*7520*/  IADD3 R84, PT, PT, R161.reuse, -0x1, RZ ;  /* 0xffffffffa1547810 */ /* 0x040fe40007ffe0ff */
[----:B------:R-:W-:Y:S02]  /*7530*/  IABS R89, R89 ;  /* 0x0000005900597213 */ /* 0x000fe40000000000 */
[----:B------:R-:W-:Y:S02]  /*7540*/  I2FP.F32.S32 R92, R92 ;  /* 0x0000005c005c7245 */ /* 0x000fe40000201400 */
[----:B------:R-:W-:Y:S02]  /*7550*/  IABS R84, R84 ;  /* 0x0000005400547213 */ /* 0x000fe40000000000 */
[----:B------:R-:W-:Y:S01]  /*7560*/  I2FP.F32.S32 R89, R89 ;  /* 0x0000005900597245 */ /* 0x000fe20000201400 */
[C---:B------:R-:W-:Y:S01]  /*7570*/  FFMA.FTZ R6, -R0.reuse, R92, R6 ;  /* 0x0000005c00067223 */ /* 0x040fe20000010106 */
[----:B------:R-:W-:Y:S02]  /*7580*/  I2FP.F32.S32 R84, R84 ;  /* 0x0000005400547245 */ /* 0x000fe40000201400 */
[C---:B------:R-:W-:Y:S01]  /*7590*/  IADD3 R92, PT, PT, R161.reuse, -0x10, RZ ;  /* 0xfffffff0a15c7810 */ /* 0x040fe20007ffe0ff */
[CC--:B------:R-:W-:Y:S01]  /*75a0*/  FFMA.FTZ R10, -R0.reuse, R89.reuse, R10 ;  /* 0x00000059000a7223 */ /* 0x0c0fe2000001010a */
[C---:B------:R-:W-:Y:S01]  /*75b0*/  FFMA.FTZ R4, -R0.reuse, R89, R4 ;  /* 0x0000005900047223 */ /* 0x040fe20000010104 */
[C---:B------:R-:W-:Y:S01]  /*75c0*/  IADD3 R89, PT, PT, R161.reuse, -0x18, RZ ;  /* 0xffffffe8a1597810 */ /* 0x040fe20007ffe0ff */
[C---:B------:R-:W-:Y:S01]  /*75d0*/  FFMA.FTZ R7, -R0.reuse, R84, R7 ;  /* 0x0000005400077223 */ /* 0x040fe20000010107 */
[----:B------:R-:W-:Y:S02]  /*75e0*/  IABS R92, R92 ;  /* 0x0000005c005c7213 */ /* 0x000fe40000000000 */
[C---:B------:R-:W-:Y:S02]  /*75f0*/  IADD3 R84, PT, PT, R161.reuse, -0x11, RZ ;  /* 0xffffffefa1547810 */ /* 0x040fe40007ffe0ff */
[----:B------:R-:W-:Y:S02]  /*7600*/  IABS R89, R89 ;  /* 0x0000005900597213 */ /* 0x000fe40000000000 */
[----:B------:R-:W-:Y:S02]  /*7610*/  I2FP.F32.S32 R92, R92 ;  /* 0x0000005c005c7245 */ /* 0x000fe40000201400 */
[----:B------:R-:W-:Y:S02]  /*7620*/  IABS R84, R84 ;  /* 0x0000005400547213 */ /* 0x000fe40000000000 */
[----:B------:R-:W-:Y:S01]  /*7630*/  I2FP.F32.S32 R89, R89 ;  /* 0x0000005900597245 */ /* 0x000fe20000201400 */
[C---:B------:R-:W-:Y:S01]  /*7640*/  FFMA.FTZ R14, -R0.reuse, R92, R14 ;  /* 0x0000005c000e7223 */ /* 0x040fe2000001010e */
[----:B------:R-:W-:Y:S01]  /*7650*/  I2FP.F32.S32 R84, R84 ;  /* 0x0000005400547245 */ /* 0x000fe20000201400 */
[C---:B------:R-:W-:Y:S01]  /*7660*/  FFMA.FTZ R8, -R0.reuse, R92, R8 ;  /* 0x0000005c00087223 */ /* 0x040fe20000010108 */
        /* <DEDUP_REMOVED lines=36> */
[CC--:B------:R-:W-:Y:S01]  /*78b0*/  FFMA.FTZ R27, -R0.reuse, R85.reuse, R27 ;  /* 0x00000055001b7223 */ /* 0x0c0fe2000001011b */
        /* <DEDUP_REMOVED lines=23> */
[C---:B------:R-:W-:Y:S01]  /*7a30*/  FFMA.FTZ R32, -R0.reuse, R92, R32 ;  /* 0x0000005c00207223 */ /* 0x040fe20000010120 */
[----:B------:R-:W-:Y:S01]  /*7a40*/  IABS R84, R84 ;  /* 0x0000005400547213 */ /* 0x000fe20000000000 */
[C---:B------:R-:W-:Y:S01]  /*7a50*/  FFMA.FTZ R38, -R0.reuse, R92, R38 ;  /* 0x0000005c00267223 */ /* 0x040fe20000010126 */
        /* <DEDUP_REMOVED lines=56> */
[----:B------:R-:W-:Y:S01]  /*7de0*/  FFMA.FTZ R56, -R0, R84, R56 ;  /* 0x0000005400387223 */ /* 0x000fe20000010138 */
[----:B------:R-:W-:Y:S01]  /*7df0*/  FMNMX3.FTZ R92, R92, R28, R29, !PT ;  /* 0x0000001c5c5c7276 */ /* 0x000fe2000781001d */
[----:B------:R-:W-:Y:S01]  /*7e00*/  FFMA.FTZ R62, -R0, R84, R62 ;  /* 0x00000054003e7223 */ /* 0x000fe2000001013e */
[----:B------:R-:W-:Y:S02]  /*7e10*/  I2FP.F32.S32 R85, R85 ;  /* 0x0000005500557245 */ /* 0x000fe40000201400 */
[----:B------:R-:W-:Y:S02]  /*7e20*/  FMNMX3.FTZ R92, R92, R32, R33, !PT ;  /* 0x000000205c5c7276 */ /* 0x000fe40007810021 */
[C---:B------:R-:W-:Y:S01]  /*7e30*/  IADD3 R93, PT, PT, R161.reuse, -0x71, RZ ;  /* 0xffffff8fa15d7810 */ /* 0x040fe20007ffe0ff */
[CC--:B------:R-:W-:Y:S01]  /*7e40*/  FFMA.FTZ R37, -R0.reuse, R85.reuse, R37 ;  /* 0x0000005500257223 */ /* 0x0c0fe20000010125 */
[----:B------:R-:W-:Y:S01]  /*7e50*/  FFMA.FTZ R43, -R0, R85, R43 ;  /* 0x00000055002b7223 */ /* 0x000fe2000001012b */
[C---:B------:R-:W-:Y:S02]  /*7e60*/  IADD3 R85, PT, PT, R161.reuse, -0x59, RZ ;  /* 0xffffffa7a1557810 */ /* 0x040fe40007ffe0ff */
[----:B------:R-:W-:Y:S02]  /*7e70*/  IABS R93, R93 ;  /* 0x0000005d005d7213 */ /* 0x000fe40000000000 */
[----:B------:R-:W-:Y:S02]  /*7e80*/  IABS R85, R85 ;  /* 0x0000005500557213 */ /* 0x000fe40000000000 */
[C---:B------:R-:W-:Y:S02]  /*7e90*/  IADD3 R84, PT, PT, R161.reuse, -0x78, RZ ;  /* 0xffffff88a1547810 */ /* 0x040fe40007ffe0ff */
[----:B------:R-:W-:Y:S02]  /*7ea0*/  I2FP.F32.S32 R85, R85 ;  /* 0x0000005500557245 */ /* 0x000fe40000201400 */
[----:B------:R-:W-:Y:S02]  /*7eb0*/  IABS R84, R84 ;  /* 0x0000005400547213 */ /* 0x000fe40000000000 */
[----:B------:R-:W-:Y:S01]  /*7ec0*/  IADD3 R162, PT, PT, R162, -0x1, RZ ;  /* 0xffffffffa2a27810 */ /* 0x000fe20007ffe0ff */
[CC--:B------:R-:W-:Y:S01]  /*7ed0*/  FFMA.FTZ R45, -R0.reuse, R85.reuse, R45 ;  /* 0x00000055002d7223 */ /* 0x0c0fe2000001012d */
[C---:B------:R-:W-:Y:S01]  /*7ee0*/  FFMA.FTZ R51, -R0.reuse, R85, R51 ;  /* 0x0000005500337223 */ /* 0x040fe20000010133 */
[----:B------:R-:W-:Y:S02]  /*7ef0*/  I2FP.F32.S32 R84, R84 ;  /* 0x0000005400547245 */ /* 0x000fe40000201400 */
[----:B------:R-:W-:Y:S02]  /*7f00*/  IADD3 R85, PT, PT, R161, -0x69, RZ ;  /* 0xffffff97a1557810 */ /* 0x000fe40007ffe0ff */
        /* <DEDUP_REMOVED lines=16> */
[----:B------:R-:W-:Y:S01]  /*8010*/  FFMA.FTZ R63, -R0, R85, R63 ;  /* 0x00000055003f7223 */ /* 0x000fe2000001013f */
[----:B------:R-:W-:Y:S02]  /*8020*/  IABS R93, R93 ;  /* 0x0000005d005d7213 */ /* 0x000fe40000000000 */
        /* <DEDUP_REMOVED lines=19> */
[----:B------:R-:W-:Y:S02]  /*8160*/  IADD3 R161, PT, PT, R161, 0x80, RZ ;  /* 0x00000080a1a17810 */ /* 0x000fe40007ffe0ff */
[----:B------:R-:W-:Y:S02]  /*8170*/  FMNMX3.FTZ R89, R85, R64, R65, !PT ;  /* 0x0000004055597276 */ /* 0x000fe40007810041 */
[----:B------:R-:W-:Y:S08]  /*8180*/  SHFL.BFLY PT, R85, R84, 0x2, 0x1f ;  /* 0x0c401f0054557f89 */ /* 0x000ff000000e0000 */
[----:B------:R-:W1:Y:S02]  /*8190*/  SHFL.BFLY PT, R92, R89, 0x2, 0x1f ;  /* 0x0c401f00595c7f89 */ /* 0x000e6400000e0000 */
[----:B-1----:R-:W-:Y:S02]  /*81a0*/  FMNMX.FTZ R92, R89, R92, !PT ;  /* 0x0000005c595c7209 */ /* 0x002fe40007810000 */
[----:B------:R-:W-:Y:S04]  /*81b0*/  FMNMX.FTZ R85, R84, R85, !PT ;  /* 0x0000005554557209 */ /* 0x000fe80007810000 */
[----:B------:R-:W-:Y:S08]  /*81c0*/  SHFL.BFLY PT, R89, R92, 0x1, 0x1f ;  /* 0x0c201f005c597f89 */ /* 0x000ff000000e0000 */
[----:B------:R-:W1:Y:S02]  /*81d0*/  SHFL.BFLY PT, R84, R85, 0x1, 0x1f ;  /* 0x0c201f0055547f89 */ /* 0x000e6400000e0000 */
[----:B-1----:R-:W-:Y:S02]  /*81e0*/  FMNMX.FTZ R84, R85, R84, !PT ;  /* 0x0000005455547209 */ /* 0x002fe40007810000 */
[----:B------:R-:W-:Y:S02]  /*81f0*/  FMNMX.FTZ R85, R92, R89, !PT ;  /* 0x000000595c557209 */ /* 0x000fe40007810000 */
[----:B------:R-:W-:Y:S01]  /*8200*/  LOP3.LUT R92, R135, 0x120, R136, 0xf8, !PT ;  /* 0x00000120875c7812 */ /* 0x000fe200078ef888 */
[----:B--2---:R-:W-:Y:S01]  /*8210*/  FMUL.FTZ R97, R86, R84 ;  /* 0x0000005456617220 */ /* 0x004fe20000410000 */
[----:B------:R-:W-:Y:S01]  /*8220*/  FSETP.NEU.FTZ.AND P1, PT, R84, -INF , PT ;  /* 0xff8000005400780b */ /* 0x000fe20003f3d000 */
[----:B------:R-:W-:Y:S01]  /*8230*/  FMUL.FTZ R93, R86, R85 ;  /* 0x00000055565d7220 */ /* 0x000fe20000410000 */
[----:B------:R-:W-:Y:S01]  /*8240*/  LEA R92, R92, R134, 0x1 ;  /* 0x000000865c5c7211 */ /* 0x000fe200078e08ff */
[----:B------:R-:W-:Y:S01]  /*8250*/  FADD.FTZ R89, -R85, R87 ;  /* 0x0000005755597221 */ /* 0x000fe20000010100 */
[----:B------:R-:W-:Y:S01]  /*8260*/  FSEL R97, R97, RZ, P1 ;  /* 0x000000ff61617208 */ /* 0x000fe20000800000 */
[----:B------:R-:W-:Y:S01]  /*8270*/  FADD.FTZ R88, -R84, R88 ;  /* 0x0000005854587221 */ /* 0x000fe20000010100 */
        /* <DEDUP_REMOVED lines=12> */
[----:B------:R-:W-:Y:S01]  /*8340*/  FFMA.FTZ R118, R11, R86, -R97 ;  /* 0x000000560b767223 */ /* 0x000fe20000010861 */
[C---:B------:R-:W-:Y:S01]  /*8350*/  FMUL.FTZ R87, R86.reuse, R88 ;  /* 0x0000005856577220 */ /* 0x040fe20000410000 */
[----:B------:R-:W-:Y:S03]  /*8360*/  FMUL.FTZ R88, R86, R89 ;  /* 0x0000005956587220 */ /* 0x000fe60000410000 */
[----:B------:R-:W-:Y:S01]  /*8370*/  MUFU.EX2 R114, R114 ;  /* 0x0000007200727308 */ /* 0x000fe20000000800 */
[-CC-:B------:R-:W-:Y:S01]  /*8380*/  FFMA.FTZ R116, R12, R86.reuse, -R93.reuse ;  /* 0x000000560c747223 */ /* 0x180fe2000001085d */
[-CC-:B------:R-:W-:Y:S01]  /*8390*/  FFMA.FTZ R113, R13, R86.reuse, -R93.reuse ;  /* 0x000000560d717223 */ /* 0x180fe2000001085d */
[-CC-:B------:R-:W-:Y:S01]  /*83a0*/  FFMA.FTZ R102, R24, R86.reuse, -R93.reuse ;  /* 0x0000005618667223 */ /* 0x180fe2000001085d */
[----:B------:R-:W1:Y:S01]  /*83b0*/  LDSM.16.MT88.4 R12, [R92+0x3000] ;  /* 0x003000005c0c783b */ /* 0x000e620000004200 */
[-CC-:B------:R-:W-:Y:S01]  /*83c0*/  FFMA.FTZ R101, R25, R86.reuse, -R93.reuse ;  /* 0x0000005619657223 */ /* 0x180fe2000001085d */
[-CC-:B------:R-:W-:Y:S01]  /*83d0*/  FFMA.FTZ R32, R32, R86.reuse, -R93.reuse ;  /* 0x0000005620207223 */ /* 0x180fe2000001085d */
[-CC-:B------:R-:W-:Y:S03]  /*83e0*/  FFMA.FTZ R99, R28, R86.reuse, -R93.reuse ;  /* 0x000000561c637223 */ /* 0x180fe6000001085d */
[----:B------:R-:W2:Y:S01]  /*83f0*/  MUFU.EX2 R88, R88 ;  /* 0x0000005800587308 */ /* 0x000ea20000000800 */
[-CC-:B------:R-:W-:Y:S01]  /*8400*/  FFMA.FTZ R96, R29, R86.reuse, -R93.reuse ;  /* 0x000000561d607223 */ /* 0x180fe2000001085d */
[-CC-:B------:R-:W-:Y:S01]  /*8410*/  FFMA.FTZ R119, R8, R86.reuse, -R93.reuse ;  /* 0x0000005608777223 */ /* 0x180fe2000001085d */
[-CC-:B------:R-:W-:Y:S01]  /*8420*/  FFMA.FTZ R117, R9, R86.reuse, -R93.reuse ;  /* 0x0000005609757223 */ /* 0x180fe2000001085d */
[----:B------:R-:W-:Y:S01]  /*8430*/  LDSM.16.MT88.4 R28, [R92+0x3400] ;  /* 0x003400005c1c783b */ /* 0x000fe20000004200 */
[----:B------:R-:W-:Y:S01]  /*8440*/  IADD3 R89, PT, PT, R92, 0x3020, RZ ;  /* 0x000030205c597810 */ /* 0x000fe20007ffe0ff */
[-C--:B------:R-:W-:Y:S01]  /*8450*/  FFMA.FTZ R124, R4, R86.reuse, -R93 ;  /* 0x00000056047c7223 */ /* 0x080fe2000001085d */
[----:B------:R-:W-:Y:S03]  /*8460*/  IADD3 R4, PT, PT, R92, 0x3000, RZ ;  /* 0x000030005c047810 */ /* 0x000fe60007ffe0ff */
[----:B------:R-:W3:Y:S01]  /*8470*/  MUFU.EX2 R87, R87 ;  /* 0x0000005700577308 */ /* 0x000ee20000000800 */
[-CC-:B------:R-:W-:Y:S01]  /*8480*/  FFMA.FTZ R123, R6, R86.reuse, -R97.reuse ;  /* 0x00000056067b7223 */ /* 0x180fe20000010861 */
[-CC-:B------:R-:W-:Y:S01]  /*8490*/  FFMA.FTZ R107, R22, R86.reuse, -R97.reuse ;  /* 0x00000056166b7223 */ /* 0x180fe20000010861 */
[----:B------:R-:W-:Y:S01]  /*84a0*/  @P0 IADD3 R89, PT, PT, R4, -0x20, RZ ;  /* 0xffffffe004590810 */ /* 0x000fe20007ffe0ff */
[-C--:B------:R-:W-:Y:S01]  /*84b0*/  FFMA.FTZ R106, R23, R86.reuse, -R97 ;  /* 0x00000056176a7223 */ /* 0x080fe20000010861 */
[-CC-:B------:R-:W-:Y:S01]  /*84c0*/  FFMA.FTZ R109, R20, R86.reuse, -R93.reuse ;  /* 0x00000056146d7223 */ /* 0x180fe2000001085d */
[-C--:B------:R-:W-:Y:S01]  /*84d0*/  FFMA.FTZ R105, R21, R86.reuse, -R93 ;  /* 0x0000005615697223 */ /* 0x080fe2000001085d */
[--C-:B------:R-:W-:Y:S03]  /*84e0*/  FFMA.FTZ R111, R18, R86, -R97.reuse ;  /* 0x00000056126f7223 */ /* 0x100fe60000010861 */
[----:B------:R-:W-:Y:S01]  /*84f0*/  MUFU.EX2 R123, R123 ;  /* 0x0000007b007b7308 */ /* 0x000fe20000000800 */
[----:B------:R-:W4:Y:S01]  /*8500*/  LDSM.16.MT88.4 R24, [R89] ;  /* 0x000000005918783b */ /* 0x000f220000004200 */
[C---:B--2---:R-:W-:Y:S01]  /*8510*/  FMUL.FTZ R8, R88.reuse, R76 ;  /* 0x0000004c58087220 */ /* 0x044fe20000410000 */
[C---:B------:R-:W-:Y:S01]  /*8520*/  FMUL.FTZ R9, R88.reuse, R77 ;  /* 0x0000004d58097220 */ /* 0x040fe20000410000 */
[----:B------:R-:W-:Y:S01]  /*8530*/  FMUL.FTZ R4, R88, R80 ;  /* 0x0000005058047220 */ /* 0x000fe20000410000 */
[-C--:B------:R-:W-:Y:S01]  /*8540*/  FFMA.FTZ R108, R19, R86.reuse, -R97 ;  /* 0x00000056136c7223 */ /* 0x080fe20000010861 */
[--C-:B------:R-:W-:Y:S01]  /*8550*/  FFMA.FTZ R112, R16, R86, -R93.reuse ;  /* 0x0000005610707223 */ /* 0x100fe2000001085d */
[C---:B------:R-:W-:Y:S03]  /*8560*/  FMUL.FTZ R16, R88.reuse, R68 ;  /* 0x0000004458107220 */ /* 0x040fe60000410000 */
[----:B------:R-:W-:Y:S01]  /*8570*/  MUFU.EX2 R120, R120 ;  /* 0x0000007800787308 */ /* 0x000fe20000000800 */
[C---:B---3--:R-:W-:Y:S01]  /*8580*/  FMUL.FTZ R10, R87.reuse, R78 ;  /* 0x0000004e570a7220 */ /* 0x048fe20000410000 */
[C---:B------:R-:W-:Y:S01]  /*8590*/  FMUL.FTZ R11, R87.reuse, R79 ;  /* 0x0000004f570b7220 */ /* 0x040fe20000410000 */
[----:B------:R-:W-:Y:S01]  /*85a0*/  FMUL.FTZ R6, R87, R82 ;  /* 0x0000005257067220 */ /* 0x000fe20000410000 */
[----:B------:R-:W-:Y:S01]  /*85b0*/  LDSM.16.MT88.4 R76, [R92+0x4c00] ;  /* 0x004c00005c4c783b */ /* 0x000fe20000004200 */
[--C-:B------:R-:W-:Y:S01]  /*85c0*/  FFMA.FTZ R82, R33, R86, -R93.reuse ;  /* 0x0000005621527223 */ /* 0x100fe2000001085d */
[C---:B------:R-:W-:Y:S01]  /*85d0*/  FMUL.FTZ R18, R87.reuse, R70 ;  /* 0x0000004657127220 */ /* 0x040fe20000410000 */
[----:B------:R-:W-:Y:S03]  /*85e0*/  FMUL.FTZ R19, R87, R71 ;  /* 0x0000004757137220 */ /* 0x000fe60000410000 */
[----:B------:R-:W2:Y:S01]  /*85f0*/  MUFU.EX2 R118, R118 ;  /* 0x0000007600767308 */ /* 0x000ea20000000800 */
[-C--:B------:R-:W-:Y:S01]  /*8600*/  FFMA.FTZ R110, R17, R86.reuse, -R93 ;  /* 0x00000056116e7223 */ /* 0x080fe2000001085d */
[C---:B------:R-:W-:Y:S01]  /*8610*/  FMUL.FTZ R17, R88.reuse, R69 ;  /* 0x0000004558117220 */ /* 0x040fe20000410000 */
[-C--:B------:R-:W-:Y:S01]  /*8620*/  FFMA.FTZ R122, R7, R86.reuse, -R97 ;  /* 0x00000056077a7223 */ /* 0x080fe20000010861 */
[----:B------:R-:W-:Y:S01]  /*8630*/  FMUL.FTZ R7, R87, R83 ;  /* 0x0000005357077220 */ /* 0x000fe20000410000 */
[-C--:B------:R-:W-:Y:S01]  /*8640*/  FFMA.FTZ R121, R5, R86.reuse, -R93 ;  /* 0x0000005605797223 */ /* 0x080fe2000001085d */
[----:B------:R-:W-:Y:S01]  /*8650*/  FMUL.FTZ R5, R88, R81 ;  /* 0x0000005158057220 */ /* 0x000fe20000410000 */
[-CC-:B------:R-:W-:Y:S03]  /*8660*/  FFMA.FTZ R81, R39, R86.reuse, -R97.reuse ;  /* 0x0000005627517223 */ /* 0x180fe60000010861 */
[----:B------:R-:W-:Y:S01]  /*8670*/  MUFU.EX2 R124, R124 ;  /* 0x0000007c007c7308 */ /* 0x000fe20000000800 */
[-CC-:B------:R-:W-:Y:S01]  /*8680*/  FFMA.FTZ R39, R42, R86.reuse, -R97.reuse ;  /* 0x000000562a277223 */ /* 0x180fe20000010861 */
[-C--:B------:R-:W-:Y:S01]  /*8690*/  FFMA.FTZ R42, R43, R86.reuse, -R97 ;  /* 0x000000562b2a7223 */ /* 0x080fe20000010861 */
[-C--:B------:R-:W-:Y:S01]  /*86a0*/  FFMA.FTZ R43, R37, R86.reuse, -R93 ;  /* 0x00000056252b7223 */ /* 0x080fe2000001085d */
[-C--:B------:R-:W-:Y:S01]  /*86b0*/  FFMA.FTZ R38, R38, R86.reuse, -R97 ;  /* 0x0000005626267223 */ /* 0x080fe20000010861 */
[-CC-:B------:R-:W-:Y:S01]  /*86c0*/  FFMA.FTZ R36, R36, R86.reuse, -R93.reuse ;  /* 0x0000005624247223 */ /* 0x180fe2000001085d */
[-CC-:B------:R-:W-:Y:S01]  /*86d0*/  FFMA.FTZ R40, R40, R86.reuse, -R93.reuse ;  /* 0x0000005628287223 */ /* 0x180fe2000001085d */
[----:B------:R-:W-:Y:S03]  /*86e0*/  FFMA.FTZ R37, R41, R86, -R93 ;  /* 0x0000005629257223 */ /* 0x000fe6000001085d */
        /* <DEDUP_REMOVED lines=9> */
[-CC-:B------:R-:W-:Y:S01]  /*8780*/  FFMA.FTZ R45, R48, R86.reuse, -R93.reuse ;  /* 0x00000056302d7223 */ /* 0x180fe2000001085d */
[-C--:B------:R-:W-:Y:S01]  /*8790*/  FFMA.FTZ R49, R49, R86.reuse, -R93 ;  /* 0x0000005631317223 */ /* 0x080fe2000001085d */
[-CC-:B------:R-:W-:Y:S01]  /*87a0*/  FFMA.FTZ R48, R54, R86.reuse, -R97.reuse ;  /* 0x0000005636307223 */ /* 0x180fe20000010861 */
[----:B------:R-:W-:Y:S01]  /*87b0*/  ISETP.NE.AND P0, PT, R162, -0x1, PT ;  /* 0xffffffffa200780c */ /* 0x000fe20003f05270 */
[-CC-:B------:R-:W-:Y:S01]  /*87c0*/  FFMA.FTZ R54, R55, R86.reuse, -R97.reuse ;  /* 0x0000005637367223 */ /* 0x180fe20000010861 */
[-CC-:B------:R-:W-:Y:S01]  /*87d0*/  FFMA.FTZ R55, R58, R86.reuse, -R97.reuse ;  /* 0x000000563a377223 */ /* 0x180fe20000010861 */
[----:B------:R-:W-:Y:S03]  /*87e0*/  FFMA.FTZ R58, R59, R86, -R97 ;  /* 0x000000563b3a7223 */ /* 0x000fe60000010861 */
[----:B------:R-:W-:Y:S01]  /*87f0*/  MUFU.EX2 R119, R119 ;  /* 0x0000007700777308 */ /* 0x000fe20000000800 */
[----:B---3--:R-:W-:Y:S01]  /*8800*/  F2FP.BF16.F32.PACK_AB R21, R122, R123 ;  /* 0x0000007b7a15723e */ /* 0x008fe200000010ff */
[----:B------:R-:W-:Y:S01]  /*8810*/  FFMA.FTZ R123, R87, R164, R123 ;  /* 0x000000a4577b7223 */ /* 0x000fe2000001007b */
[-CC-:B------:R-:W-:Y:S01]  /*8820*/  FFMA.FTZ R52, R52, R86.reuse, -R93.reuse ;  /* 0x0000005634347223 */ /* 0x180fe2000001085d */
[-CC-:B------:R-:W-:Y:S01]  /*8830*/  FFMA.FTZ R53, R53, R86.reuse, -R93.reuse ;  /* 0x0000005635357223 */ /* 0x180fe2000001085d */
[-C--:B------:R-:W-:Y:S01]  /*8840*/  FFMA.FTZ R56, R56, R86.reuse, -R93 ;  /* 0x0000005638387223 */ /* 0x080fe2000001085d */
[----:B------:R-:W-:Y:S01]  /*8850*/  FADD.FTZ R123, R122, R123 ;  /* 0x0000007b7a7b7221 */ /* 0x000fe20000010000 */
[----:B------:R-:W-:Y:S03]  /*8860*/  FFMA.FTZ R57, R57, R86, -R93 ;  /* 0x0000005639397223 */ /* 0x000fe6000001085d */
[----:B------:R-:W3:Y:S01]  /*8870*/  MUFU.EX2 R117, R117 ;  /* 0x0000007500757308 */ /* 0x000ee20000000800 */
[----:B--2---:R-:W-:Y:S01]  /*8880*/  F2FP.BF16.F32.PACK_AB R20, R121, R124 ;  /* 0x0000007c7914723e */ /* 0x004fe200000010ff */
[----:B------:R-:W-:Y:S01]  /*8890*/  FFMA.FTZ R124, R88, R165, R124 ;  /* 0x000000a5587c7223 */ /* 0x000fe2000001007c */
[----:B------:R-:W-:Y:S01]  /*88a0*/  FADD.FTZ R123, R120, R123 ;  /* 0x0000007b787b7221 */ /* 0x000fe20000010000 */
[-CC-:B------:R-:W-:Y:S01]  /*88b0*/  FFMA.FTZ R59, R62, R86.reuse, -R97.reuse ;  /* 0x000000563e3b7223 */ /* 0x180fe20000010861 */
[-C--:B------:R-:W-:Y:S01]  /*88c0*/  FFMA.FTZ R62, R63, R86.reuse, -R97 ;  /* 0x000000563f3e7223 */ /* 0x080fe20000010861 */
[----:B------:R-:W-:Y:S01]  /*88d0*/  FADD.FTZ R124, R121, R124 ;  /* 0x0000007c797c7221 */ /* 0x000fe20000010000 */
[----:B------:R-:W-:Y:S03]  /*88e0*/  FADD.FTZ R118, R118, R123 ;  /* 0x0000007b76767221 */ /* 0x000fe60000010000 */
[----:B------:R2:W-:Y:S01]  /*88f0*/  MUFU.EX2 R80, R32 ;  /* 0x0000002000507308 */ /* 0x0005e20000000800 */
[-C--:B------:R-:W-:Y:S01]  /*8900*/  FFMA.FTZ R63, R66, R86.reuse, -R97 ;  /* 0x00000056423f7223 */ /* 0x080fe20000010861 */
[-CC-:B------:R-:W-:Y:S01]  /*8910*/  FFMA.FTZ R60, R60, R86.reuse, -R93.reuse ;  /* 0x000000563c3c7223 */ /* 0x180fe2000001085d */
[----:B------:R-:W-:Y:S01]  /*8920*/  FADD.FTZ R118, R115, R118 ;  /* 0x0000007673767221 */ /* 0x000fe20000010000 */
[-CC-:B------:R-:W-:Y:S01]  /*8930*/  FFMA.FTZ R61, R61, R86.reuse, -R93.reuse ;  /* 0x000000563d3d7223 */ /* 0x180fe2000001085d */
[-C--:B------:R-:W-:Y:S01]  /*8940*/  FFMA.FTZ R64, R64, R86.reuse, -R93 ;  /* 0x0000005640407223 */ /* 0x080fe2000001085d */
[-C--:B------:R-:W-:Y:S01]  /*8950*/  FFMA.FTZ R97, R67, R86.reuse, -R97 ;  /* 0x0000005643617223 */ /* 0x080fe20000010861 */
[----:B------:R-:W-:Y:S03]  /*8960*/  FFMA.FTZ R93, R65, R86, -R93 ;  /* 0x00000056415d7223 */ /* 0x000fe6000001085d */
[----:B------:R-:W-:Y:S01]  /*8970*/  MUFU.EX2 R111, R111 ;  /* 0x0000006f006f7308 */ /* 0x000fe20000000800 */
[----:B---3--:R-:W-:Y:S01]  /*8980*/  F2FP.BF16.F32.PACK_AB R22, R117, R119 ;  /* 0x000000777516723e */ /* 0x008fe200000010ff */
[----:B------:R-:W-:Y:S04]  /*8990*/  FADD.FTZ R119, R119, R124 ;  /* 0x0000007c77777221 */ /* 0x000fe80000010000 */
[----:B------:R-:W-:Y:S04]  /*89a0*/  FADD.FTZ R119, R117, R119 ;  /* 0x0000007775777221 */ /* 0x000fe80000010000 */
[----:B------:R-:W3:Y:S01]  /*89b0*/  MUFU.EX2 R108, R108 ;  /* 0x0000006c006c7308 */ /* 0x000ee20000000800 */
[----:B--2---:R-:W2:Y:S01]  /*89c0*/  LDSM.16.MT88.4 R32, [R89+0x400] ;  /* 0x000400005920783b */ /* 0x004ea20000004200 */
[C---:B-1----:R-:W-:Y:S05]  /*89d0*/  HMMA.16816.F32.BF16 R4, R20.reuse, R12, R4 ;  /* 0x0000000c1404723c */ /* 0x042fea0000041804 */
[C---:B------:R-:W-:Y:S03]  /*89e0*/  FMUL.FTZ R12, R88.reuse, R72 ;  /* 0x00000048580c7220 */ /* 0x040fe60000410000 */
        /* <DEDUP_REMOVED lines=8> */
[C---:B----4-:R-:W-:Y:S07]  /*8a70*/  HMMA.16816.F32.BF16 R12, R20.reuse, R24, R12 ;  /* 0x00000018140c723c */ /* 0x050fee000004180c */
[----:B------:R-:W-:Y:S01]  /*8a80*/  MUFU.EX2 R112, R112 ;  /* 0x0000007000707308 */ /* 0x000fe20000000800 */
[----:B------:R-:W-:Y:S01]  /*8a90*/  HMMA.16816.F32.BF16 R16, R20, R26, R16 ;  /* 0x0000001a1410723c */ /* 0x000fe20000041810 */
[----:B------:R-:W4:Y:S08]  /*8aa0*/  LDSM.16.MT88.4 R24, [R92+0x3800] ;  /* 0x003800005c18783b */ /* 0x000f300000004200 */
[----:B------:R-:W5:Y:S01]  /*8ab0*/  MUFU.EX2 R110, R110 ;  /* 0x0000006e006e7308 */ /* 0x000f620000000800 */
[C---:B------:R-:W-:Y:S01]  /*8ac0*/  F2FP.BF16.F32.PACK_AB R21, R114.reuse, R115 ;  /* 0x000000737215723e */ /* 0x040fe200000010ff */
[----:B------:R-:W-:Y:S01]  /*8ad0*/  FADD.FTZ R114, R114, R118 ;  /* 0x0000007672727221 */ /* 0x000fe20000010000 */
[----:B---3--:R-:W-:Y:S02]  /*8ae0*/  F2FP.BF16.F32.PACK_AB R23, R108, R111 ;  /* 0x0000006f6c17723e */ /* 0x008fe400000010ff */
[----:B-1----:R-:W-:Y:S01]  /*8af0*/  F2FP.BF16.F32.PACK_AB R20, R113, R116 ;  /* 0x000000747114723e */ /* 0x002fe200000010ff */
[----:B------:R-:W-:Y:S01]  /*8b00*/  FADD.FTZ R116, R116, R119 ;  /* 0x0000007774747221 */ /* 0x000fe20000010000 */
[----:B------:R-:W-:Y:S03]  /*8b10*/  FADD.FTZ R114, R111, R114 ;  /* 0x000000726f727221 */ /* 0x000fe60000010000 */
[----:B------:R-:W-:Y:S01]  /*8b20*/  MUFU.EX2 R107, R107 ;  /* 0x0000006b006b7308 */ /* 0x000fe20000000800 */
[----:B------:R-:W-:Y:S01]  /*8b30*/  FADD.FTZ R116, R113, R116 ;  /* 0x0000007471747221 */ /* 0x000fe20000010000 */
[----:B------:R-:W-:Y:S08]  /*8b40*/  FADD.FTZ R114, R108, R114 ;  /* 0x000000726c727221 */ /* 0x000ff00000010000 */
[----:B------:R-:W1:Y:S01]  /*8b50*/  MUFU.EX2 R106, R106 ;  /* 0x0000006a006a7308 */ /* 0x000e620000000800 */
[----:B-----5:R-:W-:Y:S01]  /*8b60*/  F2FP.BF16.F32.PACK_AB R22, R110, R112 ;  /* 0x000000706e16723e */ /* 0x020fe200000010ff */
[----:B------:R-:W-:Y:S04]  /*8b70*/  FADD.FTZ R112, R112, R116 ;  /* 0x0000007470707221 */ /* 0x000fe80000010000 */
[----:B------:R-:W-:Y:S04]  /*8b80*/  FADD.FTZ R112, R110, R112 ;  /* 0x000000706e707221 */ /* 0x000fe80000010000 */
[----:B------:R-:W-:Y:S01]  /*8b90*/  MUFU.EX2 R104, R104 ;  /* 0x0000006800687308 */ /* 0x000fe20000000800 */
[C---:B------:R-:W-:Y:S09]  /*8ba0*/  HMMA.16816.F32.BF16 R4, R20.reuse, R28, R4 ;  /* 0x0000001c1404723c */ /* 0x040ff20000041804 */
[----:B------:R-:W3:Y:S01]  /*8bb0*/  MUFU.EX2 R100, R100 ;  /* 0x0000006400647308 */ /* 0x000ee20000000800 */
[C---:B------:R-:W-:Y:S01]  /*8bc0*/  HMMA.16816.F32.BF16 R8, R20.reuse, R30, R8 ;  /* 0x0000001e1408723c */ /* 0x040fe20000041808 */
[----:B------:R-:W5:Y:S08]  /*8bd0*/  LDSM.16.MT88.4 R28, [R89+0x800] ;  /* 0x00080000591c783b */ /* 0x000f700000004200 */
[----:B------:R-:W-:Y:S01]  /*8be0*/  MUFU.EX2 R109, R109 ;  /* 0x0000006d006d7308 */ /* 0x000fe20000000800 */
[C---:B--2---:R-:W-:Y:S09]  /*8bf0*/  HMMA.16816.F32.BF16 R12, R20.reuse, R32, R12 ;  /* 0x00000020140c723c */ /* 0x044ff2000004180c */
[----:B------:R-:W2:Y:S01]  /*8c00*/  MUFU.EX2 R105, R105 ;  /* 0x0000006900697308 */ /* 0x000ea20000000800 */
[----:B------:R-:W-:Y:S01]  /*8c10*/  HMMA.16816.F32.BF16 R16, R20, R34, R16 ;  /* 0x000000221410723c */ /* 0x000fe20000041810 */
[----:B------:R-:W5:Y:S02]  /*8c20*/  LDSM.16.MT88.4 R32, [R92+0x3c00] ;  /* 0x003c00005c20783b */ /* 0x000f640000004200 */
[----:B-1----:R-:W-:Y:S01]  /*8c30*/  F2FP.BF16.F32.PACK_AB R21, R106, R107 ;  /* 0x0000006b6a15723e */ /* 0x002fe200000010ff */
[----:B------:R-:W-:Y:S01]  /*8c40*/  FADD.FTZ R107, R107, R114 ;  /* 0x000000726b6b7221 */ /* 0x000fe20000010000 */
[----:B---3--:R-:W-:Y:S04]  /*8c50*/  F2FP.BF16.F32.PACK_AB R23, R100, R104 ;  /* 0x000000686417723e */ /* 0x008fe800000010ff */
[----:B------:R-:W1:Y:S01]  /*8c60*/  MUFU.EX2 R102, R102 ;  /* 0x0000006600667308 */ /* 0x000e620000000800 */
[----:B------:R-:W-:Y:S04]  /*8c70*/  FADD.FTZ R107, R106, R107 ;  /* 0x0000006b6a6b7221 */ /* 0x000fe80000010000 */
[----:B------:R-:W-:Y:S05]  /*8c80*/  FADD.FTZ R104, R104, R107 ;  /* 0x0000006b68687221 */ /* 0x000fea0000010000 */
[----:B------:R-:W3:Y:S01]  /*8c90*/  MUFU.EX2 R101, R101 ;  /* 0x0000006500657308 */ /* 0x000ee20000000800 */
[----:B--2---:R-:W-:Y:S01]  /*8ca0*/  F2FP.BF16.F32.PACK_AB R20, R105, R109 ;  /* 0x0000006d6914723e */ /* 0x004fe200000010ff */
[----:B------:R-:W-:Y:S01]  /*8cb0*/  FADD.FTZ R109, R109, R112 ;  /* 0x000000706d6d7221 */ /* 0x000fe20000010000 */
[----:B------:R-:W-:Y:S03]  /*8cc0*/  FADD.FTZ R104, R100, R104 ;  /* 0x0000006864687221 */ /* 0x000fe60000010000 */
[----:B------:R-:W-:Y:S04]  /*8cd0*/  FADD.FTZ R109, R105, R109 ;  /* 0x0000006d696d7221 */ /* 0x000fe80000010000 */
[----:B------:R-:W-:Y:S01]  /*8ce0*/  MUFU.EX2 R103, R103 ;  /* 0x0000006700677308 */ /* 0x000fe20000000800 */
[----:B-1----:R-:W-:Y:S09]  /*8cf0*/  FADD.FTZ R109, R102, R109 ;  /* 0x0000006d666d7221 */ /* 0x002ff20000010000 */
[----:B------:R-:W1:Y:S01]  /*8d00*/  MUFU.EX2 R98, R98 ;  /* 0x0000006200627308 */ /* 0x000e620000000800 */
[C---:B---3--:R-:W-:Y:S01]  /*8d10*/  F2FP.BF16.F32.PACK_AB R22, R101.reuse, R102 ;  /* 0x000000666516723e */ /* 0x048fe200000010ff */
        /* <DEDUP_REMOVED lines=21> */
[----:B------:R-:W-:Y:S03]  /*8e70*/  FADD.FTZ R94, R94, R103 ;  /* 0x000000675e5e7221 */ /* 0x000fe60000010000 */
[----:B------:R-:W-:Y:S04]  /*8e80*/  FADD.FTZ R96, R80, R96 ;  /* 0x0000006050607221 */ /* 0x000fe80000010000 */
[----:B------:R-:W4:Y:S01]  /*8e90*/  MUFU.EX2 R81, R81 ;  /* 0x0000005100517308 */ /* 0x000f220000000800 */
[C---:B-1----:R-:W-:Y:S01]  /*8ea0*/  F2FP.BF16.F32.PACK_AB R22, R82.reuse, R80 ;  /* 0x000000505216723e */ /* 0x042fe200000010ff */
[----:B------:R-:W-:Y:S08]  /*8eb0*/  FADD.FTZ R82, R82, R96 ;  /* 0x0000006052527221 */ /* 0x000ff00000010000 */
        /* <DEDUP_REMOVED lines=15> */
[----:B-----5:R-:W-:Y:S01]  /*8fb0*/  FADD.FTZ R82, R36, R82 ;  /* 0x0000005224527221 */ /* 0x020fe20000010000 */
[----:B------:R-:W-:Y:S04]  /*8fc0*/  FADD.FTZ R81, R39, R81 ;  /* 0x0000005127517221 */ /* 0x000fe80000010000 */
[----:B------:R-:W-:Y:S04]  /*8fd0*/  FADD.FTZ R42, R42, R81 ;  /* 0x000000512a2a7221 */ /* 0x000fe80000010000 */
        /* <DEDUP_REMOVED lines=15> */
[----:B------:R-:W4:Y:S01]  /*90d0*/  MUFU.EX2 R44, R44 ;  /* 0x0000002c002c7308 */ /* 0x000f220000000800 */
[C---:B--2---:R-:W-:Y:S09]  /*90e0*/  HMMA.16816.F32.BF16 R12, R20.reuse, R32, R12 ;  /* 0x00000020140c723c */ /* 0x044ff2000004180c */
[----:B------:R-:W2:Y:S01]  /*90f0*/  MUFU.EX2 R51, R51 ;  /* 0x0000003300337308 */ /* 0x000ea20000000800 */
[----:B------:R-:W-:Y:S01]  /*9100*/  HMMA.16816.F32.BF16 R16, R20, R34, R16 ;  /* 0x000000221410723c */ /* 0x000fe20000041810 */
[----:B------:R-:W5:Y:S02]  /*9110*/  LDSM.16.MT88.4 R32, [R92+0x4800] ;  /* 0x004800005c20783b */ /* 0x000f640000004200 */
[----:B------:R-:W-:Y:S02]  /*9120*/  F2FP.BF16.F32.PACK_AB R21, R46, R41 ;  /* 0x000000292e15723e */ /* 0x000fe400000010ff */
[C---:B-1----:R-:W-:Y:S01]  /*9130*/  F2FP.BF16.F32.PACK_AB R23, R47.reuse, R50 ;  /* 0x000000322f17723e */ /* 0x042fe200000010ff */
[----:B------:R-:W-:Y:S03]  /*9140*/  FADD.FTZ R50, R50, R42 ;  /* 0x0000002a32327221 */ /* 0x000fe60000010000 */
[----:B------:R-:W1:Y:S01]  /*9150*/  MUFU.EX2 R45, R45 ;  /* 0x0000002d002d7308 */ /* 0x000e620000000800 */
[----:B----4-:R-:W-:Y:S01]  /*9160*/  FADD.FTZ R40, R44, R40 ;  /* 0x000000282c287221 */ /* 0x010fe20000010000 */
[----:B------:R-:W-:Y:S08]  /*9170*/  FADD.FTZ R50, R47, R50 ;  /* 0x000000322f327221 */ /* 0x000ff00000010000 */
[----:B------:R-:W4:Y:S01]  /*9180*/  MUFU.EX2 R49, R49 ;  /* 0x0000003100317308 */ /* 0x000f220000000800 */
[C---:B--2---:R-:W-:Y:S01]  /*9190*/  F2FP.BF16.F32.PACK_AB R20, R51.reuse, R44 ;  /* 0x0000002c3314723e */ /* 0x044fe200000010ff */
[----:B------:R-:W-:Y:S08]  /*91a0*/  FADD.FTZ R51, R51, R40 ;  /* 0x0000002833337221 */ /* 0x000ff00000010000 */
[----:B------:R-:W2:Y:S01]  /*91b0*/  MUFU.EX2 R48, R48 ;  /* 0x0000003000307308 */ /* 0x000ea20000000800 */
[----:B-1----:R-:W-:Y:S09]  /*91c0*/  FADD.FTZ R51, R45, R51 ;  /* 0x000000332d337221 */ /* 0x002ff20000010000 */
        /* <DEDUP_REMOVED lines=28> */
[----:B------:R-:W-:Y:S06]  /*9390*/  FADD.FTZ R57, R57, R53 ;  /* 0x0000003539397221 */ /* 0x000fec0000010000 */
[C---:B------:R-:W-:Y:S02]  /*93a0*/  HMMA.16816.F32.BF16 R4, R20.reuse, R32, R4 ;  /* 0x000000201404723c */ /* 0x040fe40000041804 */
[----:B------:R-:W2:Y:S01]  /*93b0*/  MUFU.EX2 R63, R63 ;  /* 0x0000003f003f7308 */ /* 0x000ea20000000800 */
[----:B---3--:R-:W-:Y:S05]  /*93c0*/  FADD.FTZ R58, R59, R58 ;  /* 0x0000003a3b3a7221 */ /* 0x008fea0000010000 */
[C---:B------:R-:W-:Y:S04]  /*93d0*/  HMMA.16816.F32.BF16 R8, R20.reuse, R34, R8 ;  /* 0x000000221408723c */ /* 0x040fe80000041808 */
[----:B------:R-:W3:Y:S01]  /*93e0*/  MUFU.EX2 R97, R97 ;  /* 0x0000006100617308 */ /* 0x000ee20000000800 */
[C---:B-1----:R-:W-:Y:S01]  /*93f0*/  F2FP.BF16.F32.PACK_AB R69, R62.reuse, R59 ;  /* 0x0000003b3e45723e */ /* 0x042fe200000010ff */
[----:B------:R-:W-:Y:S02]  /*9400*/  FADD.FTZ R62, R62, R58 ;  /* 0x0000003a3e3e7221 */ /* 0x000fe40000010000 */
[C---:B----4-:R-:W-:Y:S06]  /*9410*/  HMMA.16816.F32.BF16 R12, R20.reuse, R24, R12 ;  /* 0x00000018140c723c */ /* 0x050fec000004180c */
[----:B------:R-:W1:Y:S01]  /*9420*/  MUFU.EX2 R60, R60 ;  /* 0x0000003c003c7308 */ /* 0x000e620000000800 */
[----:B--2---:R-:W-:Y:S01]  /*9430*/  FADD.FTZ R62, R63, R62 ;  /* 0x0000003e3f3e7221 */ /* 0x004fe20000010000 */
[----:B------:R-:W-:Y:S08]  /*9440*/  HMMA.16816.F32.BF16 R16, R20, R26, R16 ;  /* 0x0000001a1410723c */ /* 0x000ff00000041810 */
[----:B------:R-:W2:Y:S01]  /*9450*/  MUFU.EX2 R61, R61 ;  /* 0x0000003d003d7308 */ /* 0x000ea20000000800 */
[C---:B---3--:R-:W-:Y:S01]  /*9460*/  F2FP.BF16.F32.PACK_AB R71, R97.reuse, R63 ;  /* 0x0000003f6147723e */ /* 0x048fe200000010ff */
[----:B------:R-:W-:Y:S08]  /*9470*/  FADD.FTZ R164, R97, R62 ;  /* 0x0000003e61a47221 */ /* 0x000ff00000010000 */
[----:B------:R-:W3:Y:S01]  /*9480*/  MUFU.EX2 R32, R64 ;  /* 0x0000004000207308 */ /* 0x000ee20000000800 */
[----:B-1----:R-:W-:Y:S09]  /*9490*/  FADD.FTZ R57, R60, R57 ;  /* 0x000000393c397221 */ /* 0x002ff20000010000 */
[----:B------:R-:W1:Y:S01]  /*94a0*/  MUFU.EX2 R93, R93 ;  /* 0x0000005d005d7308 */ /* 0x000e620000000800 */
[C---:B--2---:R-:W-:Y:S01]  /*94b0*/  F2FP.BF16.F32.PACK_AB R68, R61.reuse, R60 ;  /* 0x0000003c3d44723e */ /* 0x044fe200000010ff */
[----:B------:R-:W-:Y:S04]  /*94c0*/  FADD.FTZ R61, R61, R57 ;  /* 0x000000393d3d7221 */ /* 0x000fe80000010000 */
[----:B---3--:R-:W-:Y:S01]  /*94d0*/  FADD.FTZ R61, R32, R61 ;  /* 0x0000003d203d7221 */ /* 0x008fe20000010000 */
        /* <DEDUP_REMOVED lines=8> */
.L_x_7847:
        /* <DEDUP_REMOVED lines=11> */
.L_x_7864:
        /* <DEDUP_REMOVED lines=55> */
[----:B------:R-:W4:Y:S01]  /*9980*/  @P2 MUFU.LG2 R164, R164 ;  /* 0x000000a400a42308 */ /* 0x000f220000000c00 */
[----:B------:R-:W-:Y:S01]  /*9990*/  ISETP.NE.AND P0, PT, R154, -0x1, PT ;  /* 0xffffffff9a00780c */ /* 0x000fe20003f05270 */
[----:B-1----:R-:W-:Y:S01]  /*99a0*/  @P3 FMUL.FTZ R8, R8, 0.69314718246459960938 ;  /* 0x3f31721808083820 */ /* 0x002fe20000410000 */
[----:B------:R-:W-:Y:S01]  /*99b0*/  BSSY.RECONVERGENT B0, `(.L_x_7856) ;  /* 0x0000010000007945 */ /* 0x000fe20003800200 */
[----:B------:R-:W-:Y:S02]  /*99c0*/  MOV R12, 0x7f800000 ;  /* 0x7f800000000c7802 */ /* 0x000fe40000000f00 */
[----:B------:R-:W-:Y:S01]  /*99d0*/  MOV R0, 0x7f800000 ;  /* 0x7f80000000007802 */ /* 0x000fe20000000f00 */
[----:B-----5:R-:W-:Y:S01]  /*99e0*/  @P3 FFMA.FTZ R12, R6, R85, R8 ;  /* 0x00000055060c3223 */ /* 0x020fe20000010008 */
[----:B----4-:R-:W-:-:S06]  /*99f0*/  @P2 FMUL.FTZ R164, R164, 0.69314718246459960938 ;  /* 0x3f317218a4a42820 */ /* 0x010fcc0000410000 */
        /* <DEDUP_REMOVED lines=11> */
.L_x_7857:
[----:B------:R-:W-:Y:S05]  /*9ab0*/  BSYNC.RECONVERGENT B0 ;  /* 0x0000000000007941 */ /* 0x000fea0003800200 */
.L_x_7856:
        /* <DEDUP_REMOVED lines=25> */
.L_x_7859:
[----:B------:R-:W-:Y:S05]  /*9c50*/  BSYNC.RECONVERGENT B0 ;  /* 0x0000000000007941 */ /* 0x000fea0003800200 */
.L_x_7858:
        /* <DEDUP_REMOVED lines=29> */
[----:B---3--:R-:W-:Y:S05]  /*9e30*/  @P3 RET.REL.NODEC R2 `(_ZN5flash24flash_fwd_splitkv_kernelI23Flash_fwd_kernel_traitsILi32ELi64ELi128ELi4ELb0ELb0EN7cutlass10bfloat16_tE19Flash_kernel_traitsILi32ELi64ELi128ELi4ES3_EELb0ELb0ELb1ELb0ELb0ELb0ELb0ELb0EEEvNS_16Flash_fwd_paramsE) ;  /* 0xffffff6002703950 */ /* 0x008fea0003c3ffff */
        /* <DEDUP_REMOVED lines=12> */
[----:B-1----:R-:W-:Y:S05]  /*9f00*/  RET.REL.NODEC R148 `(_ZN5flash24flash_fwd_splitkv_kernelI23Flash_fwd_kernel_traitsILi32ELi64ELi128ELi4ELb0ELb0EN7cutlass10bfloat16_tE19Flash_kernel_traitsILi32ELi64ELi128ELi4ES3_EELb0ELb0ELb1ELb0ELb0ELb0ELb0ELb0EEEvNS_16Flash_fwd_paramsE) ;  /* 0xffffff60943c7950 */ /* 0x002fea0003c3ffff */
.L_x_7855:
[----:B------:R-:W-:Y:S01]  /*9f10*/  MOV R0, 0x1f ;  /* 0x0000001f00007802 */ /* 0x000fe20000000f00 */
[----:B------:R-:W-:Y:S01]  /*9f20*/  IMAD.MOV.U32 R4, RZ, RZ, 0x2 ;  /* 0x00000002ff047424 */ /* 0x000fe200078e00ff */
[----:B------:R-:W-:Y:S01]  /*9f30*/  MOV R7, R165 ;  /* 0x000000a500077202 */ /* 0x000fe20000000f00 */
[----:B------:R-:W-:-:S07]  /*9f40*/  IMAD.MOV.U32 R5, RZ, RZ, -0x1 ;  /* 0xffffffffff057424 */ /* 0x000fce00078e00ff */
[----:B-1---5:R-:W-:Y:S05]  /*9f50*/  WARPSYNC.COLLECTIVE R5, `(.L_x_7860) ;  /* 0x0000000005087348 */ /* 0x022fea0003c00000 */
[----:B------:R2:W3:Y:S02]  /*9f60*/  SHFL.BFLY P0, R0, R7, R4, R0 ;  /* 0x0c00000407007389 */ /* 0x0004e40000000000 */
[----:B-123-5:R-:W-:Y:S05]  /*9f70*/  ENDCOLLECTIVE ;  /* 0x000000000000791b */ /* 0x02efea0003800000 */
.L_x_7860:
        /* <DEDUP_REMOVED lines=8> */
.L_x_7861:
        /* <DEDUP_REMOVED lines=8> */
.L_x_7862:
[----:B------:R-:W-:Y:S01]  /*a080*/  FADD.FTZ R164, R0, R164 ;  /* 0x000000a400a47221 */ /* 0x000fe20000010000 */
[----:B------:R-:W-:Y:S02]  /*a090*/  MOV R0, 0x1f ;  /* 0x0000001f00007802 */ /* 0x000fe40000000f00 */
[----:B------:R-:W-:Y:S01]  /*a0a0*/  MOV R4, 0x1 ;  /* 0x0000000100047802 */ /* 0x000fe20000000f00 */
[----:B------:R-:W-:-:S07]  /*a0b0*/  IMAD.MOV.U32 R7, RZ, RZ, R164 ;  /* 0x000000ffff077224 */ /* 0x000fce00078e00a4 */
[----:B------:R-:W-:Y:S05]  /*a0c0*/  WARPSYNC.COLLECTIVE R5, `(.L_x_7863) ;  /* 0x0000000005087348 */ /* 0x000fea0003c00000 */
[----:B------:R1:W2:Y:S02]  /*a0d0*/  SHFL.BFLY P0, R0, R7, R4, R0 ;  /* 0x0c00000407007389 */ /* 0x0002a40000000000 */
[----:B-12---:R-:W-:Y:S05]  /*a0e0*/  ENDCOLLECTIVE ;  /* 0x000000000000791b */ /* 0x006fea0003800000 */
.L_x_7863:
[----:B------:R-:W-:Y:S05]  /*a0f0*/  BRA `(.L_x_7864) ;  /* 0xfffffff400447947 */ /* 0x000fea000383ffff */
.L_x_7865:
        /* <DEDUP_REMOVED lines=16> */
.L_x_10310:


//--------------------- .text._ZN5flash24flash_fwd_splitkv_kernelI23Flash_fwd_kernel_traitsILi32ELi64ELi128ELi4ELb0ELb0EN7cutlass10bfloat16_tE19Flash_kernel_traitsILi32ELi64ELi128ELi4ES3_EELb0ELb0ELb1ELb0ELb0ELb1ELb0ELb0EEEvNS_16Flash_fwd_paramsE --------------------------
	.section	.text._ZN5flash24flash_fwd_splitkv_kernelI23Flash_fwd_kernel_traitsILi32ELi64ELi128ELi4ELb0ELb0EN7cutlass10bfloat16_tE19Flash_kernel_traitsILi32ELi64ELi128ELi4ES3_EELb0ELb0ELb1ELb0ELb0ELb1ELb0ELb0EEEvNS_16Flash_fwd_paramsE,"ax",@progbits
	.align	128
        .global         _ZN5flash24flash_fwd_splitkv_kernelI23Flash_fwd_kernel_traitsILi32ELi64ELi128ELi4ELb0ELb0EN7cutlass10bfloat16_tE19Flash_kernel_traitsILi32ELi64ELi128ELi4ES3_EELb0ELb0ELb1ELb0ELb0ELb1ELb0ELb0EEEvNS_16Flash_fwd_paramsE
        .type           _ZN5flash24flash_fwd_splitkv_kernelI23Flash_fwd_kernel_traitsILi32ELi64ELi128ELi4ELb0ELb0EN7cutlass10bfloat16_tE19Flash_kernel_traitsILi32ELi64ELi128ELi4ES3_EELb0ELb0ELb1ELb0ELb0ELb1ELb0ELb0EEEvNS_16Flash_fwd_paramsE,@function
        .size           _ZN5flash24flash_fwd_splitkv_kernelI23Flash_fwd_kernel_traitsILi32ELi64ELi128ELi4ELb0ELb0EN7cutlass10bfloat16_tE19Flash_kernel_traitsILi32ELi64ELi128ELi4ES3_EELb0ELb0ELb1ELb0ELb0ELb1ELb0ELb0EEEvNS_16Flash_fwd_paramsE,(.L_x_10311 - _ZN5flash24flash_fwd_splitkv_kernelI23Flash_fwd_kernel_traitsILi32ELi64ELi128ELi4ELb0ELb0EN7cutlass10bfloat16_tE19Flash_kernel_traitsILi32ELi64ELi128ELi4ES3_EELb0ELb0ELb1ELb0ELb0ELb1ELb0ELb0EEEvNS_16Flash_fwd_paramsE)
        .other          _ZN5flash24flash_fwd_splitkv_kernelI23Flash_fwd_kernel_traitsILi32ELi64ELi128ELi4ELb0ELb0EN7cutlass10bfloat16_tE19Flash_kernel_traitsILi32ELi64ELi128ELi4ES3_EELb0ELb0ELb1ELb0ELb0ELb1ELb0ELb0EEEvNS_16Flash_fwd_paramsE,@"STO_CUDA_ENTRY STV_DEFAULT"
_ZN5flash24flash_fwd_splitkv_kernelI23Flash_fwd_kernel_traitsILi32ELi64ELi128ELi4ELb0ELb0EN7cutlass10bfloat16_tE19Flash_kernel_traitsILi32ELi64ELi128ELi4ES3_EELb0ELb0ELb1ELb0ELb0ELb1ELb0ELb0EEEvNS_16Flash_fwd_paramsE:
.text._ZN5flash24flash_fwd_splitkv_kernelI23Flash_fwd_kernel_traitsILi32ELi64ELi128ELi4ELb0ELb0EN7cutlass10bfloat16_tE19Flash_kernel_traitsILi32ELi64ELi128ELi4ES3_EELb0ELb0ELb1ELb0ELb0ELb1ELb0ELb0EEEvNS_16Flash_fwd_paramsE:
[----:B------:R-:W-:Y:S01]  /*0000*/  LDC R1, c[0x0][0x37c] ;  /* 0x0000df00ff017b82 */ /* 0x000fe20000000800 */
[----:B------:R-:W1:Y:S07]  /*0010*/  S2R R121, SR_CTAID.X ;  /* 0x0000000000797919 */ /* 0x000e6e0000002500 */
[----:B------:R-:W2:Y:S01]  /*0020*/  LDC.64 R2, c[0x0][0x348] ;  /* 0x0000d200ff027b82 */ /* 0x000ea20000000a00 */
[----:B------:R-:W-:Y:S01]  /*0030*/  BSSY.RECONVERGENT B2, `(.L_x_7866) ;  /* 0x0000005000027945 */ /* 0x000fe20003800200 */
[----:B------:R-:W-:Y:S01]  /*0040*/  MOV R118, 0x80 ;  /* 0x0000008000767802 */ /* 0x000fe20000000f00 */
[----:B------:R-:W3:Y:S01]  /*0050*/  S2R R120, SR_CTAID.Y ;  /* 0x0000000000787919 */ /* 0x000ee20000002600 */
[----:B------:R-:W4:Y:S05]  /*0060*/  S2R R119, SR_CTAID.Z ;  /* 0x0000000000777919 */ /* 0x000f2a0000002700 */
[----:B-1234-:R-:W-:Y:S05]  /*0070*/  CALL.REL.NOINC `($_ZN5flash24flash_fwd_splitkv_kernelI23Flash_fwd_kernel_traitsILi32ELi64ELi128ELi4ELb0ELb0EN7cutlass10bfloat16_tE19Flash_kernel_traitsILi32ELi64ELi128ELi4ES3_EELb0ELb0ELb1ELb0ELb0ELb1ELb0ELb0EEEvNS_16Flash_fwd_paramsE$_ZN5flash30compute_attn_1rowblock_splitkvI23Flash_fwd_kernel_traitsILi32ELi64ELi128ELi4ELb0ELb0EN7cutlass10bfloat16_tE19Flash_kernel_traitsILi32ELi64ELi128ELi4ES3_EELb0ELb0ELb1ELb0ELb0ELb1ELb0ELb0ENS_16Flash_fwd_paramsEEEvRKT8_iiiii) ;  /* 0x0000000000087944 */ /* 0x01efea0003c00000 */
[----:B------:R-:W-:Y:S05]  /*0080*/  BSYNC.RECONVERGENT B2 ;  /* 0x0000000000027941 */ /* 0x000fea0003800200 */
.L_x_7866:
[----:B------:R-:W-:Y:S05]  /*0090*/  EXIT ;  /* 0x000000000000794d */ /* 0x000fea0003800000 */
        .type           $_ZN5flash24flash_fwd_splitkv_kernelI23Flash_fwd_kernel_traitsILi32ELi64ELi128ELi4ELb0ELb0EN7cutlass10bfloat16_tE19Flash_kernel_traitsILi32ELi64ELi128ELi4ES3_EELb0ELb0ELb1ELb0ELb0ELb1ELb0ELb0EEEvNS_16Flash_fwd_paramsE$_ZN5flash30compute_attn_1rowblock_splitkvI23Flash_fwd_kernel_traitsILi32ELi64ELi128ELi4ELb0ELb0EN7cutlass10bfloat16_tE19Flash_kernel_traitsILi32ELi64ELi128ELi4ES3_EELb0ELb0ELb1ELb0ELb0ELb1ELb0ELb0ENS_16Flash_fwd_paramsEEEvRKT8_iiiii,@function
        .size           $_ZN5flash24flash_fwd_splitkv_kernelI23Flash_fwd_kernel_traitsILi32ELi64ELi128ELi4ELb0ELb0EN7cutlass10bfloat16_tE19Flash_kernel_traitsILi32ELi64ELi128ELi4ES3_EELb0ELb0ELb1ELb0ELb0ELb1ELb0ELb0EEEvNS_16Flash_fwd_paramsE$_ZN5flash30compute_attn_1rowblock_splitkvI23Flash_fwd_kernel_traitsILi32ELi64ELi128ELi4ELb0ELb0EN7cutlass10bfloat16_tE19Flash_kernel_traitsILi32ELi64ELi128ELi4ES3_EELb0ELb0ELb1ELb0ELb0ELb1ELb0ELb0ENS_16Flash_fwd_paramsEEEvRKT8_iiiii,(.L_x_10311 - $_ZN5flash24flash_fwd_splitkv_kernelI23Flash_fwd_kernel_traitsILi32ELi64ELi128ELi4ELb0ELb0EN7cutlass10bfloat16_tE19Flash_kernel_traitsILi32ELi64ELi128ELi4ES3_EELb0ELb0ELb1ELb0ELb0ELb1ELb0ELb0EEEvNS_16Flash_fwd_paramsE$_ZN5flash30compute_attn_1rowblock_splitkvI23Flash_fwd_kernel_traitsILi32ELi64ELi128ELi4ELb0ELb0EN7cutlass10bfloat16_tE19Flash_kernel_traitsILi32ELi64ELi128ELi4ES3_EELb0ELb0ELb1ELb0ELb0ELb1ELb0ELb0ENS_16Flash_fwd_paramsEEEvRKT8_iiiii)
$_ZN5flash24flash_fwd_splitkv_kernelI23Flash_fwd_kernel_traitsILi32ELi64ELi128ELi4ELb0ELb0EN7cutlass10bfloat16_tE19Flash_kernel_traitsILi32ELi64ELi128ELi4ES3_EELb0ELb0ELb1ELb0ELb0ELb1ELb0ELb0EEEvNS_16Flash_fwd_paramsE$_ZN5flash30compute_attn_1rowblock_splitkvI23Flash_fwd_kernel_traitsILi32ELi64ELi128ELi4ELb0ELb0EN7cutlass10bfloat16_tE19Flash_kernel_traitsILi32ELi64ELi128ELi4ES3_EELb0ELb0ELb1ELb0ELb0ELb1ELb0ELb0ENS_16Flash_fwd_paramsEEEvRKT8_iiiii:
        /* <DEDUP_REMOVED lines=38> */
.L_x_7868:
[----:B------:R-:W-:Y:S05]  /*0300*/  BSYNC.RECONVERGENT B0 ;  /* 0x0000000000007941 */ /* 0x000fea0003800200 */
.L_x_7867:
[----:B------:R-:W-:Y:S04]  /*0310*/  BSSY.RECONVERGENT B0, `(.L_x_7869) ;  /* 0x0000007000007945 */ /* 0x000fe80003800200 */
[----:B------:R-:W-:Y:S05]  /*0320*/  @!P3 BRA `(.L_x_7870) ;  /* 0x000000000014b947 */ /* 0x000fea0003800000 */
[----:B------:R-:W2:Y:S02]  /*0330*/  LD.E.U8 R6, desc[UR4][R2.64+0x1b2] ;  /* 0x0001b20402067980 */ /* 0x000ea4000c101100 */
[----:B--2---:R-:W-:-:S13]  /*0340*/  ISETP.NE.AND P1, PT, R6, RZ, PT ;  /* 0x000000ff0600720c */ /* 0x004fda0003f25270 */
[----:B-----5:R-:W2:Y:S02]  /*0350*/  @P1 LD.E R26, desc[UR4][R12.64+0x4] ;  /* 0x000004040c1a1980 */ /* 0x020ea4000c101900 */
[----:B--2---:R-:W-:-:S06]  /*0360*/  @P1 IADD3 R26, PT, PT, R26, -R11, RZ ;  /* 0x8000000b1a1a1210 */ /* 0x004fcc0007ffe0ff */
[----:B------:R2:W5:Y:S02]  /*0370*/  @!P1 LD.E R26, desc[UR4][R12.64] ;  /* 0x000000040c1a9980 */ /* 0x000564000c101900 */
.L_x_7870:
[----:B------:R-:W-:Y:S05]  /*0380*/  BSYNC.RECONVERGENT B0 ;  /* 0x0000000000007941 */ /* 0x000fea0003800200 */
.L_x_7869:
        /* <DEDUP_REMOVED lines=8> */
.L_x_7872:
[----:B------:R-:W3:Y:S01]  /*0410*/  LD.E.64 R6, desc[UR4][R2.64+0x108] ;  /* 0x0001080402067980 */ /* 0x000ee2000c101b00 */
[----:B------:R-:W-:Y:S01]  /*0420*/  BSSY.RECONVERGENT B0, `(.L_x_7874) ;  /* 0x0000006000007945 */ /* 0x000fe20003800200 */
[----:B------:R-:W-:Y:S01]  /*0430*/  IMAD.MOV.U32 R5, RZ, RZ, RZ ;  /* 0x000000ffff057224 */ /* 0x000fe200078e00ff */
[----:B---3--:R-:W-:-:S04]  /*0440*/  ISETP.NE.U32.AND P0, PT, R6, RZ, PT ;  /* 0x000000ff0600720c */ /* 0x008fc80003f05070 */
[----:B------:R-:W-:-:S13]  /*0450*/  ISETP.NE.AND.EX P0, PT, R7, RZ, PT, P0 ;  /* 0x000000ff0700720c */ /* 0x000fda0003f05300 */
[----:B------:R-:W-:Y:S05]  /*0460*/  @!P0 BRA `(.L_x_7875) ;  /* 0x0000000000048947 */ /* 0x000fea0003800000 */
[----:B------:R3:W5:Y:S02]  /*0470*/  LD.E R5, desc[UR4][R2.64+0xbc] ;  /* 0x0000bc0402057980 */ /* 0x000764000c101900 */
.L_x_7875:
[----:B------:R-:W-:Y:S05]  /*0480*/  BSYNC.RECONVERGENT B0 ;  /* 0x0000000000007941 */ /* 0x000fea0003800200 */
.L_x_7874:
[----:B-----5:R-:W-:Y:S02]  /*0490*/  IADD3 R26, PT, PT, R5, R26, -R10 ;  /* 0x0000001a051a7210 */ /* 0x020fe40007ffe80a */
.L_x_7873:
[----:B------:R-:W-:Y:S05]  /*04a0*/  BSYNC.RECONVERGENT B1 ;  /* 0x0000000000017941 */ /* 0x000fea0003800200 */
.L_x_7871:
[----:B------:R-:W-:Y:S01]  /*04b0*/  IMAD.SHL.U32 R110, R121, 0x40, RZ ;  /* 0x00000040796e7824 */ /* 0x000fe200078e00ff */
[----:B------:R-:W-:Y:S01]  /*04c0*/  MOV R6, R118 ;  /* 0x0000007600067202 */ /* 0x000fe20000000f00 */
[----:B------:R-:W-:-:S03]  /*04d0*/  IMAD.MOV.U32 R7, RZ, RZ, 0x0 ;  /* 0x00000000ff077424 */ /* 0x000fc600078e00ff */
[----:B------:R-:W-:-:S13]  /*04e0*/  ISETP.GT.AND P0, PT, R27, R110, PT ;  /* 0x0000006e1b00720c */ /* 0x000fda0003f04270 */
[----:B-123--:R-:W-:Y:S05]  /*04f0*/  @!P0 RET.REL.NODEC R6 `(_ZN5flash24flash_fwd_splitkv_kernelI23Flash_fwd_kernel_traitsILi32ELi64ELi128ELi4ELb0ELb0EN7cutlass10bfloat16_tE19Flash_kernel_traitsILi32ELi64ELi128ELi4ES3_EELb0ELb0ELb1ELb0ELb0ELb1ELb0ELb0EEEvNS_16Flash_fwd_paramsE) ;  /* 0xfffffff806c08950 */ /* 0x00efea0003c3ffff */
        /* <DEDUP_REMOVED lines=74> */
.L_x_7878:
[----:B------:R-:W-:Y:S05]  /*09a0*/  BSYNC.RECONVERGENT B0 ;  /* 0x0000000000007941 */ /* 0x000fea0003800200 */
.L_x_7877:
[----:B------:R-:W-:Y:S01]  /*09b0*/  MOV R2, R118 ;  /* 0x0000007600027202 */ /* 0x000fe20000000f00 */
[----:B------:R1:W-:Y:S01]  /*09c0*/  @!P3 ST.E desc[UR4][R4.64], R0 ;  /* 0x000000000400b985 */ /* 0x0003e2000c101904 */
[----:B------:R-:W-:-:S04]  /*09d0*/  MOV R3, 0x0 ;  /* 0x0000000000037802 */ /* 0x000fc80000000f00 */
[----:B-12---:R-:W-:Y:S05]  /*09e0*/  @P2 RET.REL.NODEC R2 `(_ZN5flash24flash_fwd_splitkv_kernelI23Flash_fwd_kernel_traitsILi32ELi64ELi128ELi4ELb0ELb0EN7cutlass10bfloat16_tE19Flash_kernel_traitsILi32ELi64ELi128ELi4ES3_EELb0ELb0ELb1ELb0ELb0ELb1ELb0ELb0EEEvNS_16Flash_fwd_paramsE) ;  /* 0xfffffff402842950 */ /* 0x006fea0003c3ffff */
[----:B------:R-:W-:Y:S02]  /*09f0*/  MOV R0, 0x7f800000 ;  /* 0x7f80000000007802 */ /* 0x000fe40000000f00 */
[----:B------:R-:W-:-:S03]  /*0a00*/  MOV R119, 0x0 ;  /* 0x0000000000777802 */ /* 0x000fc60000000f00 */
[----:B------:R1:W-:Y:S02]  /*0a10*/  ST.E desc[UR4][R4.64+0x80], R0 ;  /* 0x0000800004007985 */ /* 0x0003e4000c101904 */
[----:B-1----:R-:W-:Y:S05]  /*0a20*/  RET.REL.NODEC R118 `(_ZN5flash24flash_fwd_splitkv_kernelI23Flash_fwd_kernel_traitsILi32ELi64ELi128ELi4ELb0ELb0EN7cutlass10bfloat16_tE19Flash_kernel_traitsILi32ELi64ELi128ELi4ES3_EELb0ELb0ELb1ELb0ELb0ELb1ELb0ELb0EEEvNS_16Flash_fwd_paramsE) ;  /* 0xfffffff476747950 */ /* 0x002fea0003c3ffff */
.L_x_7876:
        /* <DEDUP_REMOVED lines=106> */
.L_x_7880:
        /* <DEDUP_REMOVED lines=48> */
[----:B------:R-:W-:Y:S02]  /*13d0*/  LEA R20, R22, 0xffffff80, 0x7 ;  /* 0xffffff8016147811 */ /* 0x000fe400078e38ff */
        /* <DEDUP_REMOVED lines=32> */
.L_x_7881:
[----:B------:R-:W-:Y:S05]  /*15e0*/  BSYNC.RECONVERGENT B0 ;  /* 0x0000000000007941 */ /* 0x000fea0003800200 */
.L_x_7879:
        /* <DEDUP_REMOVED lines=111> */
.L_x_7884:
[----:B------:R1:W-:Y:S02]  /*1ce0*/  STS.128 [R127], RZ ;  /* 0x000000ff7f007388 */ /* 0x0003e40000000c00 */
.L_x_7883:
[----:B------:R-:W-:Y:S05]  /*1cf0*/  BSYNC.RECONVERGENT B0 ;  /* 0x0000000000007941 */ /* 0x000fea0003800200 */
.L_x_7882:
        /* <DEDUP_REMOVED lines=23> */
.L_x_7886:
[----:B------:R-:W-:Y:S05]  /*1e70*/  BSYNC.RECONVERGENT B0 ;  /* 0x0000000000007941 */ /* 0x000fea0003800200 */
.L_x_7885:
        /* <DEDUP_REMOVED lines=13> */
.L_x_7889:
[----:B------:R4:W-:Y:S02]  /*1f50*/  STS.128 [R127+0x1000], RZ ;  /* 0x001000ff7f007388 */ /* 0x0009e40000000c00 */
.L_x_7888:
[----:B------:R-:W-:Y:S05]  /*1f60*/  BSYNC.RECONVERGENT B0 ;  /* 0x0000000000007941 */ /* 0x000fea0003800200 */
.L_x_7887:
[-C--:B------:R-:W-:Y:S01]  /*1f70*/  ISETP.GE.AND P3, PT, R6, R7.reuse, PT ;  /* 0x000000070600720c */ /* 0x080fe20003f66270 */
        /* <DEDUP_REMOVED lines=15> */
.L_x_7891:
[----:B------:R-:W-:Y:S05]  /*2070*/  BSYNC.RECONVERGENT B0 ;  /* 0x0000000000007941 */ /* 0x000fea0003800200 */
.L_x_7890:
        /* <DEDUP_REMOVED lines=11> */
.L_x_7893:
[----:B------:R-:W-:Y:S05]  /*2130*/  BSYNC.RECONVERGENT B0 ;  /* 0x0000000000007941 */ /* 0x000fea0003800200 */
.L_x_7892:
        /* <DEDUP_REMOVED lines=11> */
.L_x_7895:
[----:B------:R-:W-:Y:S05]  /*21f0*/  BSYNC.RECONVERGENT B0 ;  /* 0x0000000000007941 */ /* 0x000fea0003800200 */
.L_x_7894:
        /* <DEDUP_REMOVED lines=30> */
.L_x_7898:
[----:B------:R3:W-:Y:S01]  /*23e0*/  STS.128 [R127+0x3000], RZ ;  /* 0x003000ff7f007388 */ /* 0x0007e20000000c00 */
[----:B------:R-:W-:Y:S05]  /*23f0*/  BRA `(.L_x_7899) ;  /* 0x0000000000047947 */ /* 0x000fea0003800000 */
.L_x_7897:
[----:B------:R4:W-:Y:S02]  /*2400*/  STS.128 [R127+0x3000], RZ ;  /* 0x003000ff7f007388 */ /* 0x0009e40000000c00 */
.L_x_7899:
[----:B------:R-:W-:Y:S05]  /*2410*/  BSYNC.RECONVERGENT B0 ;  /* 0x0000000000007941 */ /* 0x000fea0003800200 */
.L_x_7896:
[----:B------:R-:W-:Y:S01]  /*2420*/  ISETP.GE.AND P3, PT, R6, R7, PT ;  /* 0x000000070600720c */ /* 0x000fe20003f66270 */
        /* <DEDUP_REMOVED lines=14> */
.L_x_7901:
[----:B------:R-:W-:Y:S05]  /*2510*/  BSYNC.RECONVERGENT B0 ;  /* 0x0000000000007941 */ /* 0x000fea0003800200 */
.L_x_7900:
        /* <DEDUP_REMOVED lines=12> */
.L_x_7903:
[----:B------:R-:W-:Y:S05]  /*25e0*/  BSYNC.RECONVERGENT B0 ;  /* 0x0000000000007941 */ /* 0x000fea0003800200 */
.L_x_7902:
        /* <DEDUP_REMOVED lines=12> */
.L_x_7905:
[----:B------:R-:W-:Y:S05]  /*26b0*/  BSYNC.RECONVERGENT B0 ;  /* 0x0000000000007941 */ /* 0x000fea0003800200 */
.L_x_7904:
        /* <DEDUP_REMOVED lines=25> */
[----:B------:R-:W-:Y:S01]  /*2850*/  P2R R4, PR, RZ, 0x1 ;  /* 0x00000001ff047803 */ /* 0x000fe20000000000 */
[----:B------:R-:W2:Y:S01]  /*2860*/  LDSM.16.M88.4 R36, [R59+0x1000] ;  /* 0x001000003b24783b */ /* 0x000ea20000000200 */
[----:B------:R-:W-:Y:S02]  /*2870*/  SEL R23, R23, 0xffffffe0, !P0 ;  /* 0xffffffe017177807 */ /* 0x000fe40004000000 */
[----:B------:R-:W-:Y:S01]  /*2880*/  ISETP.NE.AND P0, PT, R22, 0x1, PT ;  /* 0x000000011600780c */ /* 0x000fe20003f05270 */
[----:B------:R-:W3:Y:S01]  /*2890*/  LDSM.16.M88.4 R28, [R59+0x1400] ;  /* 0x001400003b1c783b */ /* 0x000ee20000000200 */
[----:B-1----:R-:W-:-:S02]  /*28a0*/  IADD3 R16, PT, PT, R16, R23, RZ ;  /* 0x0000001710107210 */ /* 0x002fc40007ffe0ff */
[----:B------:R-:W-:-:S04]  /*28b0*/  IADD3 R23, PT, PT, R59, R23, RZ ;  /* 0x000000173b177210 */ /* 0x000fc80007ffe0ff */
[----:B------:R-:W-:Y:S04]  /*28c0*/  LDSM.16.M88.4 R16, [R16] ;  /* 0x000000001010783b */ /* 0x000fe80000000200 */
[----:B------:R-:W1:Y:S04]  /*28d0*/  LDSM.16.M88.4 R4, [R23+0x1000] ;  /* 0x001000001704783b */ /* 0x000e680000000200 */
[----:B------:R-:W4:Y:S01]  /*28e0*/  LDSM.16.M88.4 R40, [R23+0x1400] ;  /* 0x001400001728783b */ /* 0x000f220000000200 */
[C---:B--2---:R-:W-:Y:S08]  /*28f0*/  HMMA.16816.F32.BF16 R8, R32.reuse, R36, RZ ;  /* 0x000000242008723c */ /* 0x044ff000000418ff */
[C---:B------:R-:W-:Y:S08]  /*2900*/  HMMA.16816.F32.BF16 R36, R32.reuse, R38, RZ ;  /* 0x000000262024723c */ /* 0x040ff000000418ff */
[----:B---3--:R-:W-:Y:S08]  /*2910*/  HMMA.16816.F32.BF16 R12, R32, R28, RZ ;  /* 0x0000001c200c723c */ /* 0x008ff000000418ff */
[C---:B-1----:R-:W-:Y:S08]  /*2920*/  HMMA.16816.F32.BF16 R8, R16.reuse, R4, R8 ;  /* 0x000000041008723c */ /* 0x042ff00000041808 */
[C---:B------:R-:W-:Y:S01]  /*2930*/  HMMA.16816.F32.BF16 R36, R16.reuse, R6, R36 ;  /* 0x000000061024723c */ /* 0x040fe20000041824 */
[----:B------:R-:W1:Y:S07]  /*2940*/  LDSM.16.M88.4 R4, [R59+0x1800] ;  /* 0x001800003b04783b */ /* 0x000e6e0000000200 */
[----:B----4-:R-:W-:Y:S03]  /*2950*/  HMMA.16816.F32.BF16 R12, R16, R40, R12 ;  /* 0x00000028100c723c */ /* 0x010fe6000004180c */
[-C--:B-----5:R-:W-:Y:S01]  /*2960*/  FMUL.FTZ R8, R8, R21.reuse ;  /* 0x0000001508087220 */ /* 0x0a0fe20000410000 */
[-C--:B------:R-:W-:Y:S01]  /*2970*/  FMUL.FTZ R9, R9, R21.reuse ;  /* 0x0000001509097220 */ /* 0x080fe20000410000 */
[-C--:B------:R-:W-:Y:S01]  /*2980*/  FMUL.FTZ R10, R10, R21.reuse ;  /* 0x000000150a0a7220 */ /* 0x080fe20000410000 */
[-C--:B------:R-:W-:Y:S01]  /*2990*/  FMUL.FTZ R11, R11, R21.reuse ;  /* 0x000000150b0b7220 */ /* 0x080fe20000410000 */
[----:B------:R-:W2:Y:S04]  /*29a0*/  MUFU.TANH R44, R8 ;  /* 0x00000008002c7308 */ /* 0x000ea80000002400 */
[-C--:B------:R-:W-:Y:S01]  /*29b0*/  FMUL.FTZ R36, R36, R21.reuse ;  /* 0x0000001524247220 */ /* 0x080fe20000410000 */
[-C--:B------:R-:W-:Y:S01]  /*29c0*/  FMUL.FTZ R37, R37, R21.reuse ;  /* 0x0000001525257220 */ /* 0x080fe20000410000 */
[-C--:B------:R-:W-:Y:S01]  /*29d0*/  FMUL.FTZ R38, R38, R21.reuse ;  /* 0x0000001526267220 */ /* 0x080fe20000410000 */
[----:B------:R-:W-:-:S05]  /*29e0*/  FMUL.FTZ R39, R39, R21 ;  /* 0x0000001527277220 */ /* 0x000fca0000410000 */
[-C--:B------:R-:W-:Y:S01]  /*29f0*/  FMUL.FTZ R12, R12, R21.reuse ;  /* 0x000000150c0c7220 */ /* 0x080fe20000410000 */
[-C--:B------:R-:W-:Y:S01]  /*2a00*/  FMUL.FTZ R13, R13, R21.reuse ;  /* 0x000000150d0d7220 */ /* 0x080fe20000410000 */
[-C--:B------:R-:W-:Y:S01]  /*2a10*/  FMUL.FTZ R14, R14, R21.reuse ;  /* 0x000000150e0e7220 */ /* 0x080fe20000410000 */
[----:B------:R-:W3:Y:S01]  /*2a20*/  MUFU.TANH R48, R9 ;  /* 0x0000000900307308 */ /* 0x000ee20000002400 */
[----:B------:R-:W-:-:S07]  /*2a30*/  FMUL.FTZ R15, R15, R21 ;  /* 0x000000150f0f7220 */ /* 0x000fce0000410000 */
[----:B------:R-:W4:Y:S08]  /*2a40*/  MUFU.TANH R45, R10 ;  /* 0x0000000a002d7308 */ /* 0x000f300000002400 */
        /* <DEDUP_REMOVED lines=8> */
[----:B------:R-:W2:Y:S02]  /*2ad0*/  LDSM.16.M88.4 R40, [R59+0x1c00] ;  /* 0x001c00003b28783b */ /* 0x000ea40000000200 */
[----:B------:R-:W2:Y:S08]  /*2ae0*/  MUFU.TANH R50, R12 ;  /* 0x0000000c00327308 */ /* 0x000eb00000002400 */
[----:B------:R-:W2:Y:S01]  /*2af0*/  MUFU.TANH R53, R13 ;  /* 0x0000000d00357308 */ /* 0x000ea20000002400 */
[C---:B-1----:R-:W-:Y:S07]  /*2b00*/  HMMA.16816.F32.BF16 R36, R32.reuse, R4, RZ ;  /* 0x000000042024723c */ /* 0x042fee00000418ff */
[----:B------:R-:W1:Y:S01]  /*2b10*/  MUFU.TANH R55, R14 ;  /* 0x0000000e00377308 */ /* 0x000e620000002400 */
        /* <DEDUP_REMOVED lines=83> */
[----:B------:R-:W-:-:S02]  /*3050*/  FMUL.FTZ R15, R15, R21 ;  /* 0x000000150f0f7220 */ /* 0x000fc40000410000 */
[----:B------:R-:W1:Y:S01]  /*3060*/  MUFU.TANH R88, R30 ;  /* 0x0000001e00587308 */ /* 0x000e620000002400 */
[C---:B-----5:R-:W-:Y:S07]  /*3070*/  HMMA.16816.F32.BF16 R8, R32.reuse, R40, RZ ;  /* 0x000000282008723c */ /* 0x060fee00000418ff */
[----:B------:R5:W1:Y:S01]  /*3080*/  MUFU.TANH R89, R31 ;  /* 0x0000001f00597308 */ /* 0x000a620000002400 */
[----:B------:R-:W-:Y:S07]  /*3090*/  HMMA.16816.F32.BF16 R40, R32, R42, RZ ;  /* 0x0000002a2028723c */ /* 0x000fee00000418ff */
[----:B------:R-:W1:Y:S08]  /*30a0*/  MUFU.TANH R90, R36 ;  /* 0x00000024005a7308 */ /* 0x000e700000002400 */
[----:B------:R-:W1:Y:S01]  /*30b0*/  MUFU.TANH R92, R38 ;  /* 0x00000026005c7308 */ /* 0x000e620000002400 */
[----:B-----5:R5:W3:Y:S07]  /*30c0*/  LDSM.16.M88.4 R28, [R59+0x2c00] ;  /* 0x002c00003b1c783b */ /* 0x020aee0000000200 */
[----:B------:R-:W1:Y:S01]  /*30d0*/  MUFU.TANH R91, R39 ;  /* 0x00000027005b7308 */ /* 0x000e620000002400 */
[----:B--2---:R-:W-:Y:S01]  /*30e0*/  HMMA.16816.F32.BF16 R8, R16, R4, R8 ;  /* 0x000000041008723c */ /* 0x004fe20000041808 */
[----:B------:R-:W-:Y:S01]  /*30f0*/  FMUL.FTZ R5, R12, R21 ;  /* 0x000000150c057220 */ /* 0x000fe20000410000 */
[----:B------:R-:W-:-:S05]  /*3100*/  P2R R4, PR, RZ, 0x1 ;  /* 0x00000001ff047803 */ /* 0x000fca0000000000 */
[----:B------:R-:W2:Y:S01]  /*3110*/  MUFU.TANH R94, R13 ;  /* 0x0000000d005e7308 */ /* 0x000ea20000002400 */
[----:B------:R-:W-:Y:S07]  /*3120*/  HMMA.16816.F32.BF16 R40, R16, R6, R40 ;  /* 0x000000061028723c */ /* 0x000fee0000041828 */
[----:B-----5:R5:W1:Y:S04]  /*3130*/  MUFU.TANH R59, R37 ;  /* 0x00000025003b7308 */ /* 0x020a680000002400 */
[-C--:B------:R-:W-:Y:S01]  /*3140*/  FMUL.FTZ R9, R9, R21.reuse ;  /* 0x0000001509097220 */ /* 0x080fe20000410000 */
[-C--:B------:R-:W-:Y:S01]  /*3150*/  FMUL.FTZ R8, R8, R21.reuse ;  /* 0x0000001508087220 */ /* 0x080fe20000410000 */
[----:B------:R-:W-:-:S02]  /*3160*/  FMUL.FTZ R10, R10, R21 ;  /* 0x000000150a0a7220 */ /* 0x000fc40000410000 */
[----:B------:R-:W1:Y:S04]  /*3170*/  MUFU.TANH R95, R14 ;  /* 0x0000000e005f7308 */ /* 0x000e680000002400 */
[----:B------:R-:W-:-:S04]  /*3180*/  FMUL.FTZ R7, R43, R21 ;  /* 0x000000152b077220 */ /* 0x000fc80000410000 */
[----:B------:R3:W1:Y:S01]  /*3190*/  MUFU.TANH R93, R15 ;  /* 0x0000000f005d7308 */ /* 0x0006620000002400 */
[----:B-----5:R-:W5:Y:S01]  /*31a0*/  LDSM.16.M88.4 R36, [R23+0x2c00] ;  /* 0x002c00001724783b */ /* 0x020f620000000200 */
[----:B------:R-:W-:-:S06]  /*31b0*/  DEPBAR.LE SB0, 0x0 ;  /* 0x000080000000791a */ /* 0x000fcc0000000000 */
[----:B------:R4:W1:Y:S08]  /*31c0*/  MUFU.TANH R96, R9 ;  /* 0x0000000900607308 */ /* 0x0008700000002400 */
[----:B------:R-:W1:Y:S01]  /*31d0*/  MUFU.TANH R5, R5 ;  /* 0x0000000500057308 */ /* 0x000e620000002400 */
[C---:B---3--:R-:W-:Y:S07]  /*31e0*/  HMMA.16816.F32.BF16 R12, R32.reuse, R28, RZ ;  /* 0x0000001c200c723c */ /* 0x048fee00000418ff */
[----:B------:R-:W3:Y:S01]  /*31f0*/  MUFU.TANH R8, R8 ;  /* 0x0000000800087308 */ /* 0x000ee20000002400 */
[----:B------:R-:W-:Y:S01]  /*3200*/  HMMA.16816.F32.BF16 R28, R32, R30, RZ ;  /* 0x0000001e201c723c */ /* 0x000fe200000418ff */
[-C--:B----4-:R-:W-:Y:S01]  /*3210*/  FMUL.FTZ R9, R11, R21.reuse ;  /* 0x000000150b097220 */ /* 0x090fe20000410000 */
[-C--:B------:R-:W-:Y:S01]  /*3220*/  FMUL.FTZ R32, R41, R21.reuse ;  /* 0x0000001529207220 */ /* 0x080fe20000410000 */
[----:B------:R-:W-:-:S04]  /*3230*/  FMUL.FTZ R34, R42, R21 ;  /* 0x000000152a227220 */ /* 0x000fc80000410000 */
[----:B------:R-:W4:Y:S08]  /*3240*/  MUFU.TANH R10, R10 ;  /* 0x0000000a000a7308 */ /* 0x000f300000002400 */
[----:B------:R-:W1:Y:S01]  /*3250*/  MUFU.TANH R9, R9 ;  /* 0x0000000900097308 */ /* 0x000e620000002400 */
[----:B-----5:R-:W-:Y:S01]  /*3260*/  HMMA.16816.F32.BF16 R12, R16, R36, R12 ;  /* 0x00000024100c723c */ /* 0x020fe2000004180c */
[----:B------:R-:W-:-:S06]  /*3270*/  FMUL.FTZ R36, R40, R21 ;  /* 0x0000001528247220 */ /* 0x000fcc0000410000 */
[----:B------:R-:W1:Y:S01]  /*3280*/  MUFU.TANH R36, R36 ;  /* 0x0000002400247308 */ /* 0x000e620000002400 */
[----:B------:R-:W-:Y:S07]  /*3290*/  HMMA.16816.F32.BF16 R28, R16, R38, R28 ;  /* 0x00000026101c723c */ /* 0x000fee000004181c */
[----:B------:R-:W1:Y:S04]  /*32a0*/  MUFU.TANH R32, R32 ;  /* 0x0000002000207308 */ /* 0x000e680000002400 */
[-C--:B------:R-:W-:Y:S01]  /*32b0*/  FMUL.FTZ R12, R12, R21.reuse ;  /* 0x000000150c0c7220 */ /* 0x080fe20000410000 */
[-C--:B------:R-:W-:Y:S01]  /*32c0*/  FMUL.FTZ R13, R13, R21.reuse ;  /* 0x000000150d0d7220 */ /* 0x080fe20000410000 */
[----:B------:R-:W-:-:S02]  /*32d0*/  FMUL.FTZ R11, R15, R21 ;  /* 0x000000150f0b7220 */ /* 0x000fc40000410000 */
[----:B------:R5:W1:Y:S04]  /*32e0*/  MUFU.TANH R33, R12 ;  /* 0x0000000c00217308 */ /* 0x000a680000002400 */
[----:B------:R-:W-:-:S04]  /*32f0*/  FMUL.FTZ R28, R28, R21 ;  /* 0x000000151c1c7220 */ /* 0x000fc80000410000 */
[----:B------:R2:W1:Y:S08]  /*3300*/  MUFU.TANH R17, R13 ;  /* 0x0000000d00117308 */ /* 0x0004700000002400 */
[----:B------:R3:W1:Y:S01]  /*3310*/  MUFU.TANH R38, R28 ;  /* 0x0000001c00267308 */ /* 0x0006620000002400 */
[-C--:B-----5:R-:W-:Y:S01]  /*3320*/  FMUL.FTZ R12, R14, R21.reuse ;  /* 0x000000150e0c7220 */ /* 0x0a0fe20000410000 */
[----:B------:R-:W-:-:S06]  /*3330*/  FMUL.FTZ R14, R31, R21 ;  /* 0x000000151f0e7220 */ /* 0x000fcc0000410000 */
[----:B------:R-:W1:Y:S01]  /*3340*/  MUFU.TANH R34, R34 ;  /* 0x0000002200227308 */ /* 0x000e620000002400 */
[----:B--2---:R-:W-:-:S07]  /*3350*/  FMUL.FTZ R13, R30, R21 ;  /* 0x000000151e0d7220 */ /* 0x004fce0000410000 */
[----:B------:R-:W2:Y:S01]  /*3360*/  MUFU.TANH R7, R7 ;  /* 0x0000000700077308 */ /* 0x000ea20000002400 */
[----:B---3--:R-:W-:-:S07]  /*3370*/  FMUL.FTZ R28, R29, R21 ;  /* 0x000000151d1c7220 */ /* 0x008fce0000410000 */
[----:B------:R-:W3:Y:S08]  /*3380*/  MUFU.TANH R12, R12 ;  /* 0x0000000c000c7308 */ /* 0x000ef00000002400 */
        /* <DEDUP_REMOVED lines=19> */
.L_x_7909:
[----:B------:R-:W2:Y:S01]  /*34c0*/  LD.E R29, desc[UR4][R2.64+0x170] ;  /* 0x00017004021d7980 */ /* 0x000ea2000c101900 */
[----:B------:R-:W-:Y:S02]  /*34d0*/  LEA R21, R22, 0xffffff00, 0x7 ;  /* 0xffffff0016157811 */ /* 0x000fe400078e38ff */
[----:B------:R-:W-:Y:S02]  /*34e0*/  IABS R16, R20 ;  /* 0x0000001400107213 */ /* 0x000fe40000000000 */
[----:B------:R-:W-:Y:S02]  /*34f0*/  IABS R6, R21 ;  /* 0x0000001500067213 */ /* 0x000fe40000000000 */
[-C--:B--2---:R-:W-:Y:S02]  /*3500*/  IABS R18, R29.reuse ;  /* 0x0000001d00127213 */ /* 0x084fe40000000000 */
[-C--:B------:R-:W-:Y:S02]  /*3510*/  IABS R15, R29.reuse ;  /* 0x0000001d000f7213 */ /* 0x080fe40000000000 */
[----:B------:R-:W2:Y:S01]  /*3520*/  I2F.RP R30, R18 ;  /* 0x00000012001e7306 */ /* 0x000ea20000209400 */
[----:B------:R-:W-:-:S02]  /*3530*/  LOP3.LUT R20, R20, R29, RZ, 0x3c, !PT ;  /* 0x0000001d14147212 */ /* 0x000fc400078e3cff */
[----:B------:R-:W-:Y:S01]  /*3540*/  IMAD.MOV R15, RZ, RZ, -R15 ;  /* 0x000000ffff0f7224 */ /* 0x000fe200078e0a0f */
[----:B------:R-:W-:Y:S02]  /*3550*/  LOP3.LUT R21, R21, R29, RZ, 0x3c, !PT ;  /* 0x0000001d15157212 */ /* 0x000fe400078e3cff */
[----:B------:R-:W-:Y:S02]  /*3560*/  ISETP.GE.AND P2, PT, R20, RZ, PT ;  /* 0x000000ff1400720c */ /* 0x000fe40003f46270 */
[----:B--2---:R-:W2:Y:S02]  /*3570*/  MUFU.RCP R30, R30 ;  /* 0x0000001e001e7308 */ /* 0x004ea40000001000 */
[----:B--2---:R-:W-:-:S06]  /*3580*/  VIADD R30, R30, 0xffffffe ;  /* 0x0ffffffe1e1e7836 */ /* 0x004fcc0000000000 */
[----:B------:R-:W2:Y:S02]  /*3590*/  F2I.FTZ.U32.TRUNC.NTZ R31, R30 ;  /* 0x0000001e001f7305 */ /* 0x000ea4000021f000 */
[----:B--2---:R-:W-:Y:S01]  /*35a0*/  IMAD.MOV R23, RZ, RZ, -R31 ;  /* 0x000000ffff177224 */ /* 0x004fe200078e0a1f */
        /* <DEDUP_REMOVED lines=16> */
[----:B------:R-:W-:Y:S01]  /*36b0*/  ISETP.GE.U32.AND P4, PT, R15, R18, PT ;  /* 0x000000120f00720c */ /* 0x000fe20003f86070 */
[----:B------:R-:W2:Y:S01]  /*36c0*/  LD.E.64 R20, desc[UR4][R2.64+0x38] ;  /* 0x0000380402147980 */ /* 0x000ea2000c101b00 */
[----:B------:R-:W-:-:S05]  /*36d0*/  LOP3.LUT R6, RZ, R29, RZ, 0x33, !PT ;  /* 0x0000001dff067212 */ /* 0x000fca00078e33ff */
[----:B------:R-:W-:-:S05]  /*36e0*/  @P3 IADD3 R19, PT, PT, R19, 0x1, RZ ;  /* 0x0000000113133810 */ /* 0x000fca0007ffe0ff */
[----:B------:R-:W-:Y:S02]  /*36f0*/  IMAD.MOV.U32 R18, RZ, RZ, R19 ;  /* 0x000000ffff127224 */ /* 0x000fe400078e0013 */
[----:B------:R-:W-:-:S03]  /*3700*/  @P4 VIADD R23, R23, 0x1 ;  /* 0x0000000117174836 */ /* 0x000fc60000000000 */
[----:B------:R-:W-:Y:S01]  /*3710*/  @!P0 IADD3 R18, PT, PT, -R18, RZ, RZ ;  /* 0x000000ff12128210 */ /* 0x000fe20007ffe1ff */
[----:B------:R-:W-:-:S03]  /*3720*/  @!P2 IMAD.MOV R23, RZ, RZ, -R23 ;  /* 0x000000ffff17a224 */ /* 0x000fc600078e0a17 */
[C---:B------:R-:W-:Y:S02]  /*3730*/  SEL R18, R6.reuse, R18, !P1 ;  /* 0x0000001206127207 */ /* 0x040fe40004800000 */
[----:B------:R-:W-:-:S03]  /*3740*/  SEL R6, R6, R23, !P1 ;  /* 0x0000001706067207 */ /* 0x000fc60004800000 */
[----:B------:R-:W-:-:S04]  /*3750*/  IMAD.WIDE R40, R18, 0x4, R130 ;  /* 0x0000000412287825 */ /* 0x000fc800078e0282 */
[C---:B------:R-:W-:Y:S01]  /*3760*/  IMAD.WIDE R30, R6.reuse, 0x4, R130 ;  /* 0x00000004061e7825 */ /* 0x040fe200078e0282 */
[----:B------:R3:W4:Y:S04]  /*3770*/  LD.E R16, desc[UR4][R40.64] ;  /* 0x0000000428107980 */ /* 0x000728000c101900 */
[----:B------:R-:W4:Y:S04]  /*3780*/  LD.E R15, desc[UR4][R30.64] ;  /* 0x000000041e0f7980 */ /* 0x000f28000c101900 */
[----:B------:R-:W5:Y:S01]  /*3790*/  LD.E.64 R30, desc[UR4][R2.64+0x20] ;  /* 0x00002004021e7980 */ /* 0x000f62000c101b00 */
[----:B------:R-:W-:-:S05]  /*37a0*/  IADD3 R6, PT, PT, R6, -R18, RZ ;  /* 0x8000001206067210 */ /* 0x000fca0007ffe0ff */
[----:B------:R-:W-:-:S05]  /*37b0*/  IMAD R29, R29, R6, -0x80 ;  /* 0xffffff801d1d7424 */ /* 0x000fca00078e0206 */
[----:B------:R-:W-:Y:S01]  /*37c0*/  SHF.R.S32.HI R18, RZ, 0x1f, R29 ;  /* 0x0000001fff127819 */ /* 0x000fe2000001141d */
[-C--:B--2---:R-:W-:Y:S02]  /*37d0*/  IMAD R6, R21, R29.reuse, RZ ;  /* 0x0000001d15067224 */ /* 0x084fe400078e02ff */
[----:B---3--:R-:W-:-:S04]  /*37e0*/  IMAD.WIDE.U32 R40, R20, R29, RZ ;  /* 0x0000001d14287225 */ /* 0x008fc800078e00ff */
[----:B------:R-:W-:Y:S02]  /*37f0*/  IMAD R6, R20, R18, R6 ;  /* 0x0000001214067224 */ /* 0x000fe400078e0206 */
[----:B------:R-:W-:-:S03]  /*3800*/  IMAD.MOV.U32 R18, RZ, RZ, R40 ;  /* 0x000000ffff127224 */ /* 0x000fc600078e0028 */
[----:B------:R-:W-:Y:S01]  /*3810*/  IADD3 R19, PT, PT, R41, R6, RZ ;  /* 0x0000000629137210 */ /* 0x000fe20007ffe0ff */
[----:B----4-:R-:W-:-:S05]  /*3820*/  IMAD.IADD R15, R16, 0x1, -R15 ;  /* 0x00000001100f7824 */ /* 0x010fca00078e0a0f */
[----:B------:R-:W-:Y:S01]  /*3830*/  SHF.R.S32.HI R16, RZ, 0x1f, R15 ;  /* 0x0000001fff107819 */ /* 0x000fe2000001140f */
[----:B-----5:R-:W-:Y:S02]  /*3840*/  IMAD R6, R31, R15, RZ ;  /* 0x0000000f1f067224 */ /* 0x020fe400078e02ff */
[----:B------:R-:W-:-:S04]  /*3850*/  IMAD.WIDE.U32 R18, R15, R30, R18 ;  /* 0x0000001e0f127225 */ /* 0x000fc800078e0012 */
[----:B------:R-:W-:Y:S01]  /*3860*/  IMAD R6, R30, R16, R6 ;  /* 0x000000101e067224 */ /* 0x000fe200078e0206 */
[----:B------:R-:W-:-:S04]  /*3870*/  LEA R114, P0, R18, R114, 0x1 ;  /* 0x0000007212727211 */ /* 0x000fc800078008ff */
[----:B------:R-:W-:-:S04]  /*3880*/  IADD3 R6, PT, PT, R19, R6, RZ ;  /* 0x0000000613067210 */ /* 0x000fc80007ffe0ff */
[----:B------:R-:W-:Y:S02]  /*3890*/  LEA.HI.X R113, R18, R113, R6, 0x1, P0 ;  /* 0x0000007112717211 */ /* 0x000fe400000f0c06 */
.L_x_7910:
[----:B------:R-:W-:Y:S05]  /*38a0*/  BSYNC.RECONVERGENT B0 ;  /* 0x0000000000007941 */ /* 0x000fea0003800200 */
.L_x_7908:
        /* <DEDUP_REMOVED lines=29> */
[C---:B--2---:R-:W-:Y:S02]  /*3a80*/  LEA R18, P1, R106.reuse, R6, 0x7 ;  /* 0x000000066a127211 */ /* 0x044fe400078238ff */
[----:B------:R-:W-:-:S04]  /*3a90*/  LEA.HI.X R6, R106, R113, R107, 0x6, P0 ;  /* 0x000000716a067211 */ /* 0x000fc800000f346b */
[----:B------:R-:W-:-:S05]  /*3aa0*/  LEA.HI.X R19, R106, R6, R107, 0x7, P1 ;  /* 0x000000066a137211 */ /* 0x000fca00008f3c6b */
[----:B------:R-:W-:Y:S01]  /*3ab0*/  @!PT LDS RZ, [RZ] ;  /* 0x00000000fffff984 */ /* 0x000fe20000000800 */
[----:B------:R-:W-:Y:S01]  /*3ac0*/  @!PT LDS RZ, [RZ] ;  /* 0x00000000fffff984 */ /* 0x000fe20000000800 */
[----:B------:R-:W-:Y:S01]  /*3ad0*/  @!PT LDS RZ, [RZ] ;  /* 0x00000000fffff984 */ /* 0x000fe20000000800 */
[----:B------:R3:W-:Y:S02]  /*3ae0*/  LDGSTS.E.BYPASS.LTC128B.128 [R127+0x2800], desc[UR4][R18.64] ;  /* 0x02800000127f7fae */ /* 0x0007e4000b981a04 */
.L_x_7912:
[----:B------:R-:W-:Y:S05]  /*3af0*/  BSYNC.RECONVERGENT B0 ;  /* 0x0000000000007941 */ /* 0x000fea0003800200 */
.L_x_7911:
[----:B------:R-:W0:Y:S02]  /*3b00*/  LDGDEPBAR ;  /* 0x00000000000079af */ /* 0x000e240000000000 */
.L_x_7907:
[----:B------:R-:W-:Y:S05]  /*3b10*/  BSYNC.RECONVERGENT B1 ;  /* 0x0000000000017941 */ /* 0x000fea0003800200 */
.L_x_7906:
[----:B------:R-:W-:Y:S01]  /*3b20*/  LOP3.LUT R23, R24, 0x7, RZ, 0xc0, !PT ;  /* 0x0000000718177812 */ /* 0x000fe200078ec0ff */
[----:B------:R-:W-:Y:S01]  /*3b30*/  IMAD.SHL.U32 R25, R86, 0x2, RZ ;  /* 0x0000000256197824 */ /* 0x000fe200078e00ff */
[----:B------:R-:W-:Y:S02]  /*3b40*/  LEA R24, R22, 0xffffff80, 0x7 ;  /* 0xffffff8016187811 */ /* 0x000fe400078e38ff */
[----:B--2---:R-:W-:Y:S02]  /*3b50*/  LOP3.LUT R21, R23, 0x1f0, R100, 0xf8, !PT ;  /* 0x000001f017157812 */ /* 0x004fe400078ef864 */
[----:B------:R-:W-:-:S03]  /*3b60*/  LOP3.LUT R25, R25, 0x6, RZ, 0xc0, !PT ;  /* 0x0000000619197812 */ /* 0x000fc600078ec0ff */
[----:B------:R-:W-:Y:S01]  /*3b70*/  IMAD R21, R121, 0x40, R21 ;  /* 0x0000004079157824 */ /* 0x000fe200078e0215 */
[C-C-:B---3--:R-:W-:Y:S02]  /*3b80*/  LOP3.LUT R18, R24.reuse, 0x1, R25.reuse, 0xfe, !PT ;  /* 0x0000000118127812 */ /* 0x148fe400078efe19 */
[----:B------:R-:W-:Y:S02]  /*3b90*/  LOP3.LUT R15, R24, 0x8, R25, 0xfe, !PT ;  /* 0x00000008180f7812 */ /* 0x000fe400078efe19 */
[----:B------:R-:W-:Y:S02]  /*3ba0*/  IADD3 R21, PT, PT, R26, R21, -R27 ;  /* 0x000000151a157210 */ /* 0x000fe40007ffe81b */
[----:B------:R-:W-:Y:S02]  /*3bb0*/  LOP3.LUT R6, R24, 0x21, R25, 0xfe, !PT ;  /* 0x0000002118067812 */ /* 0x000fe400078efe19 */
[-C--:B------:R-:W-:Y:S01]  /*3bc0*/  ISETP.GE.AND P4, PT, R15, R26.reuse, PT ;  /* 0x0000001a0f00720c */ /* 0x080fe20003f86270 */
[C---:B------:R-:W-:Y:S01]  /*3bd0*/  IMAD.IADD R16, R21.reuse, 0x1, -R18 ;  /* 0x0000000115107824 */ /* 0x040fe200078e0a12 */
[----:B------:R-:W-:Y:S01]  /*3be0*/  ISETP.GE.AND P2, PT, R6, R26, PT ;  /* 0x0000001a0600720c */ /* 0x000fe20003f46270 */
[C---:B------:R-:W-:Y:S01]  /*3bf0*/  IMAD.IADD R43, R21.reuse, 0x1, -R15 ;  /* 0x00000001152b7824 */ /* 0x040fe200078e0a0f */
[----:B------:R-:W-:Y:S01]  /*3c00*/  LOP3.LUT R37, R24, 0x28, R25, 0xfe, !PT ;  /* 0x0000002818257812 */ /* 0x000fe200078efe19 */
[C---:B------:R-:W-:Y:S01]  /*3c10*/  VIADD R15, R21.reuse, 0x8 ;  /* 0x00000008150f7836 */ /* 0x040fe20000000000 */
[----:B------:R-:W-:Y:S01]  /*3c20*/  IABS R16, R16 ;  /* 0x0000001000107213 */ /* 0x000fe20000000000 */
[--C-:B------:R-:W-:Y:S01]  /*3c30*/  IMAD.IADD R29, R21, 0x1, -R6.reuse ;  /* 0x00000001151d7824 */ /* 0x100fe200078e0a06 */
[----:B------:R-:W-:Y:S01]  /*3c40*/  IABS R43, R43 ;  /* 0x0000002b002b7213 */ /* 0x000fe20000000000 */
[----:B------:R-:W-:Y:S01]  /*3c50*/  IMAD.IADD R6, R15, 0x1, -R6 ;  /* 0x000000010f067824 */ /* 0x000fe200078e0a06 */
[----:B------:R-:W-:Y:S01]  /*3c60*/  I2FP.F32.S32 R16, R16 ;  /* 0x0000001000107245 */ /* 0x000fe20000201400 */
[----:B------:R-:W-:Y:S01]  /*3c70*/  IMAD.IADD R41, R21, 0x1, -R37 ;  /* 0x0000000115297824 */ /* 0x000fe200078e0a25 */
[----:B------:R-:W-:-:S02]  /*3c80*/  IABS R29, R29 ;  /* 0x0000001d001d7213 */ /* 0x000fc40000000000 */
[----:B------:R-:W-:Y:S01]  /*3c90*/  IABS R6, R6 ;  /* 0x0000000600067213 */ /* 0x000fe20000000000 */
[----:B------:R-:W-:Y:S01]  /*3ca0*/  FFMA.FTZ R48, -R0, R16, R48 ;  /* 0x0000001000307223 */ /* 0x000fe20000010130 */
[----:B------:R-:W-:Y:S02]  /*3cb0*/  LOP3.LUT R16, R24, R25, RZ, 0xfc, !PT ;  /* 0x0000001918107212 */ /* 0x000fe400078efcff */
[----:B------:R-:W-:Y:S02]  /*3cc0*/  I2FP.F32.S32 R6, R6 ;  /* 0x0000000600067245 */ /* 0x000fe40000201400 */
[----:B------:R-:W-:Y:S01]  /*3cd0*/  ISETP.GE.AND P1, PT, R16, R26, PT ;  /* 0x0000001a1000720c */ /* 0x000fe20003f26270 */
[----:B------:R-:W-:Y:S01]  /*3ce0*/  IMAD.IADD R16, R21, 0x1, -R16 ;  /* 0x0000000115107824 */ /* 0x000fe200078e0a10 */
[----:B------:R-:W-:Y:S01]  /*3cf0*/  I2FP.F32.S32 R43, R43 ;  /* 0x0000002b002b7245 */ /* 0x000fe20000201400 */
[----:B-1----:R-:W-:Y:S01]  /*3d00*/  FFMA.FTZ R66, -R0, R6, R66 ;  /* 0x0000000600427223 */ /* 0x002fe20000010142 */
[----:B------:R-:W-:-:S02]  /*3d10*/  I2FP.F32.S32 R29, R29 ;  /* 0x0000001d001d7245 */ /* 0x000fc40000201400 */
[----:B------:R-:W-:Y:S01]  /*3d20*/  IABS R16, R16 ;  /* 0x0000001000107213 */ /* 0x000fe20000000000 */
[----:B------:R-:W-:Y:S01]  /*3d30*/  FFMA.FTZ R43, -R0, R43, R51 ;  /* 0x0000002b002b7223 */ /* 0x000fe20000010133 */
[----:B------:R-:W-:Y:S01]  /*3d40*/  LOP3.LUT R30, R24, 0x29, R25, 0xfe, !PT ;  /* 0x00000029181e7812 */ /* 0x000fe200078efe19 */
[----:B------:R-:W-:Y:S01]  /*3d50*/  FFMA.FTZ R29, -R0, R29, R65 ;  /* 0x0000001d001d7223 */ /* 0x000fe20000010141 */
[----:B------:R-:W-:Y:S02]  /*3d60*/  I2FP.F32.S32 R16, R16 ;  /* 0x0000001000107245 */ /* 0x000fe40000201400 */
[----:B------:R-:W-:Y:S01]  /*3d70*/  LOP3.LUT R20, R24, 0x30, R25, 0xfe, !PT ;  /* 0x0000003018147812 */ /* 0x000fe200078efe19 */
[----:B------:R-:W-:Y:S01]  /*3d80*/  IMAD.IADD R35, R21, 0x1, -R30 ;  /* 0x0000000115237824 */ /* 0x000fe200078e0a1e */
[----:B------:R-:W-:Y:S01]  /*3d90*/  ISETP.GE.AND P0, PT, R18, R26, PT ;  /* 0x0000001a1200720c */ /* 0x000fe20003f06270 */
[----:B------:R-:W-:Y:S01]  /*3da0*/  FFMA.FTZ R6, -R0, R16, R54 ;  /* 0x0000001000067223 */ /* 0x000fe20000010136 */
[----:B------:R-:W-:Y:S01]  /*3db0*/  FSEL R43, R43, -INF , !P4 ;  /* 0xff8000002b2b7808 */ /* 0x000fe20006000000 */
[----:B------:R-:W-:Y:S01]  /*3dc0*/  IMAD.IADD R18, R21, 0x1, -R20 ;  /* 0x0000000115127824 */ /* 0x000fe200078e0a14 */
[----:B------:R-:W-:-:S02]  /*3dd0*/  FSEL R29, R29, -INF , !P2 ;  /* 0xff8000001d1d7808 */ /* 0x000fc40005000000 */
[----:B------:R-:W-:Y:S02]  /*3de0*/  FSEL R6, R6, -INF , !P4 ;  /* 0xff80000006067808 */ /* 0x000fe40006000000 */
[----:B------:R-:W-:Y:S02]  /*3df0*/  FSEL R66, R66, -INF , !P2 ;  /* 0xff80000042427808 */ /* 0x000fe40005000000 */
[-C--:B------:R-:W-:Y:S01]  /*3e00*/  ISETP.GE.AND P3, PT, R37, R26.reuse, PT ;  /* 0x0000001a2500720c */ /* 0x080fe20003f66270 */
[C---:B------:R-:W-:Y:S01]  /*3e10*/  IMAD.IADD R37, R15.reuse, 0x1, -R37 ;  /* 0x000000010f257824 */ /* 0x040fe200078e0a25 */
[-C--:B------:R-:W-:Y:S01]  /*3e20*/  ISETP.GE.AND P4, PT, R30, R26.reuse, PT ;  /* 0x0000001a1e00720c */ /* 0x080fe20003f86270 */
[C---:B------:R-:W-:Y:S01]  /*3e30*/  IMAD.IADD R30, R15.reuse, 0x1, -R30 ;  /* 0x000000010f1e7824 */ /* 0x040fe200078e0a1e */
[----:B------:R-:W-:Y:S01]  /*3e40*/  ISETP.GE.AND P2, PT, R20, R26, PT ;  /* 0x0000001a1400720c */ /* 0x000fe20003f46270 */
[----:B------:R-:W-:Y:S01]  /*3e50*/  IMAD.IADD R20, R15, 0x1, -R20 ;  /* 0x000000010f147824 */ /* 0x000fe200078e0a14 */
[----:B------:R-:W-:-:S02]  /*3e60*/  LOP3.LUT R31, R24, 0x31, R25, 0xfe, !PT ;  /* 0x00000031181f7812 */ /* 0x000fc400078efe19 */
[----:B------:R-:W-:Y:S02]  /*3e70*/  IABS R35, R35 ;  /* 0x0000002300237213 */ /* 0x000fe40000000000 */
[----:B------:R-:W-:Y:S01]  /*3e80*/  IABS R18, R18 ;  /* 0x0000001200127213 */ /* 0x000fe20000000000 */
[----:B------:R-:W-:Y:S01]  /*3e90*/  IMAD.IADD R40, R21, 0x1, -R31 ;  /* 0x0000000115287824 */ /* 0x000fe200078e0a1f */
        /* <DEDUP_REMOVED lines=16> */
[----:B------:R-:W-:-:S02]  /*3fa0*/  I2FP.F32.S32 R40, R40 ;  /* 0x0000002800287245 */ /* 0x000fc40000201400 */
[----:B------:R-:W-:Y:S01]  /*3fb0*/  LOP3.LUT R19, R24, 0x38, R25, 0xfe, !PT ;  /* 0x0000003818137812 */ /* 0x000fe200078efe19 */
[----:B------:R-:W-:Y:S01]  /*3fc0*/  FFMA.FTZ R41, -R0, R41, R67 ;  /* 0x0000002900297223 */ /* 0x000fe20000010143 */
[----:B------:R-:W-:Y:S01]  /*3fd0*/  LOP3.LUT R37, R24, 0x39, R25, 0xfe, !PT ;  /* 0x0000003918257812 */ /* 0x000fe200078efe19 */
[----:B------:R-:W-:Y:S01]  /*3fe0*/  FFMA.FTZ R72, -R0, R40, R72 ;  /* 0x0000002800487223 */ /* 0x000fe20000010148 */
[----:B------:R-:W-:Y:S01]  /*3ff0*/  FSEL R35, R35, -INF , !P4 ;  /* 0xff80000023237808 */ /* 0x000fe20006000000 */
[C---:B------:R-:W-:Y:S01]  /*4000*/  IMAD.IADD R39, R21.reuse, 0x1, -R19 ;  /* 0x0000000115277824 */ /* 0x040fe200078e0a13 */
[----:B------:R-:W-:Y:S01]  /*4010*/  FSEL R42, R70, -INF , !P4 ;  /* 0xff800000462a7808 */ /* 0x000fe20006000000 */
[----:B------:R-:W-:Y:S01]  /*4020*/  IMAD.IADD R40, R21, 0x1, -R37 ;  /* 0x0000000115287824 */ /* 0x000fe200078e0a25 */
[----:B------:R-:W-:Y:S02]  /*4030*/  FSEL R18, R18, -INF , !P2 ;  /* 0xff80000012127808 */ /* 0x000fe40005000000 */
[----:B------:R-:W-:-:S02]  /*4040*/  FSEL R105, R74, -INF , !P2 ;  /* 0xff8000004a697808 */ /* 0x000fc40005000000 */
[-C--:B------:R-:W-:Y:S01]  /*4050*/  ISETP.GE.AND P4, PT, R19, R26.reuse, PT ;  /* 0x0000001a1300720c */ /* 0x080fe20003f86270 */
[----:B------:R-:W-:Y:S01]  /*4060*/  IMAD.IADD R19, R15, 0x1, -R19 ;  /* 0x000000010f137824 */ /* 0x000fe200078e0a13 */
[-C--:B------:R-:W-:Y:S01]  /*4070*/  ISETP.GE.AND P2, PT, R37, R26.reuse, PT ;  /* 0x0000001a2500720c */ /* 0x080fe20003f46270 */
[----:B------:R-:W-:Y:S01]  /*4080*/  IMAD.IADD R37, R15, 0x1, -R37 ;  /* 0x000000010f257824 */ /* 0x000fe200078e0a25 */
        /* <DEDUP_REMOVED lines=9> */
[----:B------:R-:W-:Y:S02]  /*4120*/  IABS R31, R31 ;  /* 0x0000001f001f7213 */ /* 0x000fe40000000000 */
[----:B------:R-:W-:Y:S01]  /*4130*/  I2FP.F32.S32 R40, R40 ;  /* 0x0000002800287245 */ /* 0x000fe20000201400 */
[----:B------:R-:W-:Y:S01]  /*4140*/  FFMA.FTZ R20, -R0, R39, R75 ;  /* 0x0000002700147223 */ /* 0x000fe2000001014b */
[----:B------:R-:W-:-:S02]  /*4150*/  I2FP.F32.S32 R51, R19 ;  /* 0x0000001300337245 */ /* 0x000fc40000201400 */
[----:B------:R-:W-:Y:S01]  /*4160*/  I2FP.F32.S32 R37, R37 ;  /* 0x0000002500257245 */ /* 0x000fe20000201400 */
[C---:B------:R-:W-:Y:S01]  /*4170*/  FFMA.FTZ R19, -R0.reuse, R40, R76 ;  /* 0x0000002800137223 */ /* 0x040fe2000001014c */
[----:B------:R-:W-:Y:S01]  /*4180*/  I2FP.F32.S32 R31, R31 ;  /* 0x0000001f001f7245 */ /* 0x000fe20000201400 */
[----:B------:R-:W-:Y:S01]  /*4190*/  FFMA.FTZ R51, -R0, R51, R77 ;  /* 0x0000003300337223 */ /* 0x000fe2000001014d */
[--C-:B------:R-:W-:Y:S01]  /*41a0*/  LOP3.LUT R40, R24, 0x41, R25.reuse, 0xfe, !PT ;  /* 0x0000004118287812 */ /* 0x100fe200078efe19 */
[----:B------:R-:W-:Y:S01]  /*41b0*/  FFMA.FTZ R78, -R0, R37, R78 ;  /* 0x00000025004e7223 */ /* 0x000fe2000001014e */
[----:B------:R-:W-:Y:S01]  /*41c0*/  LOP3.LUT R37, R24, 0x48, R25, 0xfe, !PT ;  /* 0x0000004818257812 */ /* 0x000fe200078efe19 */
[----:B------:R-:W-:Y:S01]  /*41d0*/  FFMA.FTZ R73, -R0, R31, R73 ;  /* 0x0000001f00497223 */ /* 0x000fe20000010149 */
[----:B------:R-:W-:Y:S01]  /*41e0*/  LOP3.LUT R30, R24, 0x40, R25, 0xfe, !PT ;  /* 0x00000040181e7812 */ /* 0x000fe200078efe19 */
[----:B------:R-:W-:Y:S01]  /*41f0*/  IMAD.IADD R54, R21, 0x1, -R40 ;  /* 0x0000000115367824 */ /* 0x000fe200078e0a28 */
[----:B------:R-:W-:-:S02]  /*4200*/  FSEL R20, R20, -INF , !P4 ;  /* 0xff80000014147808 */ /* 0x000fc40006000000 */
[----:B------:R-:W-:Y:S01]  /*4210*/  FSEL R115, R51, -INF , !P4 ;  /* 0xff80000033737808 */ /* 0x000fe20006000000 */
[--C-:B------:R-:W-:Y:S01]  /*4220*/  IMAD.IADD R51, R21, 0x1, -R37.reuse ;  /* 0x0000000115337824 */ /* 0x100fe200078e0a25 */
[----:B------:R-:W-:Y:S01]  /*4230*/  FSEL R19, R19, -INF , !P2 ;  /* 0xff80000013137808 */ /* 0x000fe20005000000 */
[----:B------:R-:W-:Y:S01]  /*4240*/  IMAD.IADD R39, R21, 0x1, -R30 ;  /* 0x0000000115277824 */ /* 0x000fe200078e0a1e */
[----:B------:R-:W-:Y:S02]  /*4250*/  FSEL R123, R78, -INF , !P2 ;  /* 0xff8000004e7b7808 */ /* 0x000fe40005000000 */
[-C--:B------:R-:W-:Y:S01]  /*4260*/  ISETP.GE.AND P4, PT, R40, R26.reuse, PT ;  /* 0x0000001a2800720c */ /* 0x080fe20003f86270 */
[----:B------:R-:W-:Y:S01]  /*4270*/  IMAD.IADD R40, R15, 0x1, -R40 ;  /* 0x000000010f287824 */ /* 0x000fe200078e0a28 */
[----:B------:R-:W-:Y:S01]  /*4280*/  ISETP.GE.AND P2, PT, R37, R26, PT ;  /* 0x0000001a2500720c */ /* 0x000fe20003f46270 */
[----:B------:R-:W-:Y:S01]  /*4290*/  IMAD.IADD R37, R15, 0x1, -R37 ;  /* 0x000000010f257824 */ /* 0x000fe200078e0a25 */
[----:B------:R-:W-:-:S02]  /*42a0*/  FSEL R31, R72, -INF , !P3 ;  /* 0xff800000481f7808 */ /* 0x000fc40005800000 */
[----:B------:R-:W-:Y:S02]  /*42b0*/  FSEL R97, R73, -INF , !P3 ;  /* 0xff80000049617808 */ /* 0x000fe40005800000 */
[----:B------:R-:W-:Y:S01]  /*42c0*/  ISETP.GE.AND P3, PT, R30, R26, PT ;  /* 0x0000001a1e00720c */ /* 0x000fe20003f66270 */
[----:B------:R-:W-:Y:S01]  /*42d0*/  IMAD.IADD R30, R15, 0x1, -R30 ;  /* 0x000000010f1e7824 */ /* 0x000fe200078e0a1e */
[----:B------:R-:W-:Y:S02]  /*42e0*/  IABS R51, R51 ;  /* 0x0000003300337213 */ /* 0x000fe40000000000 */
[----:B------:R-:W-:Y:S02]  /*42f0*/  IABS R40, R40 ;  /* 0x0000002800287213 */ /* 0x000fe40000000000 */
[----:B------:R-:W-:Y:S02]  /*4300*/  IABS R37, R37 ;  /* 0x0000002500257213 */ /* 0x000fe40000000000 */
[----:B------:R-:W-:-:S02]  /*4310*/  IABS R30, R30 ;  /* 0x0000001e001e7213 */ /* 0x000fc40000000000 */
[----:B------:R-:W-:Y:S02]  /*4320*/  I2FP.F32.S32 R65, R51 ;  /* 0x0000003300417245 */ /* 0x000fe40000201400 */
[----:B------:R-:W-:Y:S02]  /*4330*/  I2FP.F32.S32 R40, R40 ;  /* 0x0000002800287245 */ /* 0x000fe40000201400 */
[----:B------:R-:W-:Y:S02]  /*4340*/  I2FP.F32.S32 R67, R37 ;  /* 0x0000002500437245 */ /* 0x000fe40000201400 */
[----:B------:R-:W-:Y:S01]  /*4350*/  I2FP.F32.S32 R51, R30 ;  /* 0x0000001e00337245 */ /* 0x000fe20000201400 */
[C---:B------:R-:W-:Y:S01]  /*4360*/  FFMA.FTZ R30, -R0.reuse, R65, R83 ;  /* 0x00000041001e7223 */ /* 0x040fe20000010153 */
[C---:B------:R-:W-:Y:S01]  /*4370*/  FFMA.FTZ R82, -R0.reuse, R40, R82 ;  /* 0x0000002800527223 */ /* 0x040fe20000010152 */
[----:B------:R-:W-:Y:S01]  /*4380*/  FFMA.FTZ R67, -R0, R67, R88 ;  /* 0x0000004300437223 */ /* 0x000fe20000010158 */
[----:B------:R-:W-:Y:S01]  /*4390*/  LOP3.LUT R40, R24, 0x50, R25, 0xfe, !PT ;  /* 0x0000005018287812 */ /* 0x000fe200078efe19 */
[----:B------:R-:W-:Y:S01]  /*43a0*/  FFMA.FTZ R81, -R0, R51, R81 ;  /* 0x0000003300517223 */ /* 0x000fe20000010151 */
[----:B------:R-:W-:-:S02]  /*43b0*/  FSEL R30, R30, -INF , !P2 ;  /* 0xff8000001e1e7808 */ /* 0x000fc40005000000 */
[----:B------:R-:W-:Y:S01]  /*43c0*/  FSEL R138, R67, -INF , !P2 ;  /* 0xff800000438a7808 */ /* 0x000fe20005000000 */
[--C-:B------:R-:W-:Y:S01]  /*43d0*/  IMAD.IADD R65, R21, 0x1, -R40.reuse ;  /* 0x0000000115417824 */ /* 0x100fe200078e0a28 */
[----:B------:R-:W-:Y:S01]  /*43e0*/  ISETP.GE.AND P2, PT, R40, R26, PT ;  /* 0x0000001a2800720c */ /* 0x000fe20003f46270 */
[----:B------:R-:W-:Y:S01]  /*43f0*/  IMAD.IADD R40, R15, 0x1, -R40 ;  /* 0x000000010f287824 */ /* 0x000fe200078e0a28 */
[----:B------:R-:W-:Y:S02]  /*4400*/  IABS R39, R39 ;  /* 0x0000002700277213 */ /* 0x000fe40000000000 */
[----:B------:R-:W-:Y:S02]  /*4410*/  LOP3.LUT R51, R24, 0x49, R25, 0xfe, !PT ;  /* 0x0000004918337812 */ /* 0x000fe400078efe19 */
[----:B------:R-:W-:Y:S02]  /*4420*/  IABS R40, R40 ;  /* 0x0000002800287213 */ /* 0x000fe40000000000 */
[----:B------:R-:W-:Y:S01]  /*4430*/  I2FP.F32.S32 R39, R39 ;  /* 0x0000002700277245 */ /* 0x000fe20000201400 */
[----:B------:R-:W-:Y:S01]  /*4440*/  IMAD.IADD R68, R21, 0x1, -R51 ;  /* 0x0000000115447824 */ /* 0x000fe200078e0a33 */
[----:B------:R-:W-:-:S02]  /*4450*/  I2FP.F32.S32 R40, R40 ;  /* 0x0000002800287245 */ /* 0x000fc40000201400 */
[----:B------:R-:W-:Y:S01]  /*4460*/  FSEL R137, R81, -INF , !P3 ;  /* 0xff80000051897808 */ /* 0x000fe20005800000 */
[C---:B------:R-:W-:Y:S01]  /*4470*/  FFMA.FTZ R39, -R0.reuse, R39, R79 ;  /* 0x0000002700277223 */ /* 0x040fe2000001014f */
[----:B------:R-:W-:Y:S01]  /*4480*/  IABS R54, R54 ;  /* 0x0000003600367213 */ /* 0x000fe20000000000 */
[----:B------:R-:W-:Y:S01]  /*4490*/  FFMA.FTZ R92, -R0, R40, R92 ;  /* 0x00000028005c7223 */ /* 0x000fe2000001015c */
[----:B------:R-:W-:Y:S01]  /*44a0*/  IABS R68, R68 ;  /* 0x0000004400447213 */ /* 0x000fe20000000000 */
[----:B------:R-:W2:Y:S01]  /*44b0*/  LD.E R40, desc[UR4][R2.64+0xdc] ;  /* 0x0000dc0402287980 */ /* 0x000ea2000c101900 */
[----:B------:R-:W-:Y:S02]  /*44c0*/  FSEL R39, R39, -INF , !P3 ;  /* 0xff80000027277808 */ /* 0x000fe40005800000 */
[----:B------:R-:W-:Y:S01]  /*44d0*/  ISETP.GE.AND P3, PT, R51, R26, PT ;  /* 0x0000001a3300720c */ /* 0x000fe20003f66270 */
[----:B------:R-:W-:Y:S01]  /*44e0*/  IMAD.IADD R51, R15, 0x1, -R51 ;  /* 0x000000010f337824 */ /* 0x000fe200078e0a33 */
[----:B------:R-:W-:-:S02]  /*44f0*/  I2FP.F32.S32 R54, R54 ;  /* 0x0000003600367245 */ /* 0x000fc40000201400 */
[----:B------:R-:W-:Y:S02]  /*4500*/  I2FP.F32.S32 R68, R68 ;  /* 0x0000004400447245 */ /* 0x000fe40000201400 */
[----:B------:R-:W-:Y:S01]  /*4510*/  IABS R51, R51 ;  /* 0x0000003300337213 */ /* 0x000fe20000000000 */
[----:B------:R-:W-:Y:S01]  /*4520*/  FFMA.FTZ R37, -R0, R54, R80 ;  /* 0x0000003600257223 */ /* 0x000fe20000010150 */
[----:B------:R-:W-:Y:S01]  /*4530*/  LOP3.LUT R54, R24, 0x9, R25, 0xfe, !PT ;  /* 0x0000000918367812 */ /* 0x000fe200078efe19 */
[----:B------:R-:W-:Y:S01]  /*4540*/  FFMA.FTZ R68, -R0, R68, R84 ;  /* 0x0000004400447223 */ /* 0x000fe20000010154 */
[----:B------:R-:W-:Y:S02]  /*4550*/  I2FP.F32.S32 R51, R51 ;  /* 0x0000003300337245 */ /* 0x000fe40000201400 */
[----:B------:R-:W-:Y:S02]  /*4560*/  FSEL R37, R37, -INF , !P4 ;  /* 0xff80000025257808 */ /* 0x000fe40006000000 */
[----:B------:R-:W-:Y:S01]  /*4570*/  FSEL R135, R82, -INF , !P4 ;  /* 0xff80000052877808 */ /* 0x000fe20006000000 */
[----:B------:R-:W-:Y:S01]  /*4580*/  FFMA.FTZ R89, -R0, R51, R89 ;  /* 0x0000003300597223 */ /* 0x000fe20000010159 */
[----:B------:R-:W-:Y:S01]  /*4590*/  ISETP.GE.AND P4, PT, R54, R26, PT ;  /* 0x0000001a3600720c */ /* 0x000fe20003f86270 */
[----:B------:R-:W-:Y:S01]  /*45a0*/  IMAD.IADD R54, R21, 0x1, -R54 ;  /* 0x0000000115367824 */ /* 0x000fe200078e0a36 */
[----:B------:R-:W-:-:S02]  /*45b0*/  IABS R67, R65 ;  /* 0x0000004100437213 */ /* 0x000fc40000000000 */
[----:B------:R-:W-:Y:S02]  /*45c0*/  LOP3.LUT R65, R24, 0x51, R25, 0xfe, !PT ;  /* 0x0000005118417812 */ /* 0x000fe400078efe19 */
[----:B------:R-:W-:Y:S02]  /*45d0*/  FSEL R68, R68, -INF , !P3 ;  /* 0xff80000044447808 */ /* 0x000fe40005800000 */
[----:B------:R-:W-:Y:S01]  /*45e0*/  FSEL R139, R89, -INF , !P3 ;  /* 0xff800000598b7808 */ /* 0x000fe20005800000 */
[--C-:B------:R-:W-:Y:S01]  /*45f0*/  IMAD.IADD R70, R21, 0x1, -R65.reuse ;  /* 0x0000000115467824 */ /* 0x100fe200078e0a41 */
[----:B------:R-:W-:Y:S02]  /*4600*/  IABS R54, R54 ;  /* 0x0000003600367213 */ /* 0x000fe40000000000 */
[----:B------:R-:W-:Y:S01]  /*4610*/  ISETP.GE.AND P3, PT, R65, R26, PT ;  /* 0x0000001a4100720c */ /* 0x000fe20003f66270 */
[----:B------:R-:W-:Y:S01]  /*4620*/  IMAD.IADD R65, R15, 0x1, -R65 ;  /* 0x000000010f417824 */ /* 0x000fe200078e0a41 */
[----:B------:R-:W-:-:S02]  /*4630*/  I2FP.F32.S32 R54, R54 ;  /* 0x0000003600367245 */ /* 0x000fc40000201400 */
[----:B------:R-:W-:Y:S02]  /*4640*/  I2FP.F32.S32 R67, R67 ;  /* 0x0000004300437245 */ /* 0x000fe40000201400 */
[----:B------:R-:W-:Y:S01]  /*4650*/  IABS R70, R70 ;  /* 0x0000004600467213 */ /* 0x000fe20000000000 */
[C---:B------:R-:W-:Y:S01]  /*4660*/  FFMA.FTZ R52, -R0.reuse, R54, R52 ;  /* 0x0000003600347223 */ /* 0x040fe20000010134 */
[----:B------:R-:W-:Y:S01]  /*4670*/  IABS R65, R65 ;  /* 0x0000004100417213 */ /* 0x000fe20000000000 */
[----:B------:R-:W-:Y:S01]  /*4680*/  FFMA.FTZ R67, -R0, R67, R90 ;  /* 0x0000004300437223 */ /* 0x000fe2000001015a */
[----:B------:R-:W-:Y:S02]  /*4690*/  LOP3.LUT R54, R24, 0x58, R25, 0xfe, !PT ;  /* 0x0000005818367812 */ /* 0x000fe400078efe19 */
[----:B------:R-:W-:Y:S02]  /*46a0*/  I2FP.F32.S32 R70, R70 ;  /* 0x0000004600467245 */ /* 0x000fe40000201400 */
[----:B------:R-:W-:Y:S01]  /*46b0*/  I2FP.F32.S32 R65, R65 ;  /* 0x0000004100417245 */ /* 0x000fe20000201400 */
[--C-:B------:R-:W-:Y:S01]  /*46c0*/  IMAD.IADD R69, R21, 0x1, -R54.reuse ;  /* 0x0000000115457824 */ /* 0x100fe200078e0a36 */
[----:B------:R-:W-:Y:S01]  /*46d0*/  FSEL R67, R67, -INF , !P2 ;  /* 0xff80000043437808 */ /* 0x000fe20005000000 */
[----:B------:R-:W-:Y:S01]  /*46e0*/  FFMA.FTZ R59, -R0, R70, R59 ;  /* 0x00000046003b7223 */ /* 0x000fe2000001013b */
[----:B------:R-:W-:Y:S01]  /*46f0*/  FSEL R140, R92, -INF , !P2 ;  /* 0xff8000005c8c7808 */ /* 0x000fe20005000000 */
[----:B------:R-:W-:Y:S01]  /*4700*/  FFMA.FTZ R91, -R0, R65, R91 ;  /* 0x00000041005b7223 */ /* 0x000fe2000001015b */
[----:B------:R-:W-:Y:S01]  /*4710*/  ISETP.GE.AND P2, PT, R54, R26, PT ;  /* 0x0000001a3600720c */ /* 0x000fe20003f46270 */
[----:B------:R-:W-:Y:S01]  /*4720*/  IMAD.IADD R54, R15, 0x1, -R54 ;  /* 0x000000010f367824 */ /* 0x000fe200078e0a36 */
[----:B------:R-:W-:-:S02]  /*4730*/  LOP3.LUT R51, R24, 0x59, R25, 0xfe, !PT ;  /* 0x0000005918337812 */ /* 0x000fc400078efe19 */
[----:B------:R-:W-:Y:S02]  /*4740*/  LOP3.LUT R72, R24, 0x60, R25, 0xfe, !PT ;  /* 0x0000006018487812 */ /* 0x000fe400078efe19 */
[----:B------:R-:W-:Y:S01]  /*4750*/  FSEL R70, R59, -INF , !P3 ;  /* 0xff8000003b467808 */ /* 0x000fe20005800000 */
[--C-:B------:R-:W-:Y:S01]  /*4760*/  IMAD.IADD R73, R21, 0x1, -R51.reuse ;  /* 0x0000000115497824 */ /* 0x100fe200078e0a33 */
[----:B------:R-:W-:Y:S01]  /*4770*/  FSEL R136, R91, -INF , !P3 ;  /* 0xff8000005b887808 */ /* 0x000fe20005800000 */
[--C-:B------:R-:W-:Y:S01]  /*4780*/  IMAD.IADD R71, R21, 0x1, -R72.reuse ;  /* 0x0000000115477824 */ /* 0x100fe200078e0a48 */
[----:B------:R-:W-:Y:S01]  /*4790*/  IABS R69, R69 ;  /* 0x0000004500457213 */ /* 0x000fe20000000000 */
[----:B------:R-:W-:Y:S01]  /*47a0*/  IMAD.IADD R59, R15, 0x1, -R51 ;  /* 0x000000010f3b7824 */ /* 0x000fe200078e0a33 */
[----:B------:R-:W-:Y:S02]  /*47b0*/  IABS R54, R54 ;  /* 0x0000003600367213 */ /* 0x000fe40000000000 */
[----:B------:R-:W-:Y:S01]  /*47c0*/  ISETP.GE.AND P3, PT, R51, R26, PT ;  /* 0x0000001a3300720c */ /* 0x000fe20003f66270 */
[----:B------:R-:W-:Y:S01]  /*47d0*/  IMAD.IADD R51, R15, 0x1, -R72 ;  /* 0x000000010f337824 */ /* 0x000fe200078e0a48 */
[----:B------:R-:W-:-:S02]  /*47e0*/  I2FP.F32.S32 R69, R69 ;  /* 0x0000004500457245 */ /* 0x000fc40000201400 */
[----:B------:R-:W-:Y:S02]  /*47f0*/  I2FP.F32.S32 R54, R54 ;  /* 0x0000003600367245 */ /* 0x000fe40000201400 */
[----:B------:R-:W-:Y:S02]  /*4800*/  IABS R71, R71 ;  /* 0x0000004700477213 */ /* 0x000fe40000000000 */
[----:B------:R-:W-:Y:S01]  /*4810*/  IABS R51, R51 ;  /* 0x0000003300337213 */ /* 0x000fe20000000000 */
[C---:B------:R-:W-:Y:S01]  /*4820*/  FFMA.FTZ R69, -R0.reuse, R69, R5 ;  /* 0x0000004500457223 */ /* 0x040fe20000010105 */
[C---:B------:R-:W-:Y:S01]  /*4830*/  FFMA.FTZ R95, -R0.reuse, R54, R95 ;  /* 0x00000036005f7223 */ /* 0x040fe2000001015f */
[----:B------:R-:W-:Y:S02]  /*4840*/  I2FP.F32.S32 R71, R71 ;  /* 0x0000004700477245 */ /* 0x000fe40000201400 */
[----:B------:R-:W-:Y:S02]  /*4850*/  I2FP.F32.S32 R51, R51 ;  /* 0x0000003300337245 */ /* 0x000fe40000201400 */
[----:B------:R-:W-:Y:S01]  /*4860*/  IABS R59, R59 ;  /* 0x0000003b003b7213 */ /* 0x000fe20000000000 */
[C---:B------:R-:W-:Y:S01]  /*4870*/  FFMA.FTZ R8, -R0.reuse, R71, R8 ;  /* 0x0000004700087223 */ /* 0x040fe20000010108 */
[----:B------:R-:W-:Y:S01]  /*4880*/  FSEL R69, R69, -INF , !P2 ;  /* 0xff80000045457808 */ /* 0x000fe20005000000 */
[----:B------:R-:W-:Y:S01]  /*4890*/  FFMA.FTZ R104, -R0, R51, R10 ;  /* 0x0000003300687223 */ /* 0x000fe2000001010a */
[----:B------:R-:W-:-:S02]  /*48a0*/  FSEL R134, R95, -INF , !P2 ;  /* 0xff8000005f867808 */ /* 0x000fc40005000000 */
[--C-:B------:R-:W-:Y:S02]  /*48b0*/  LOP3.LUT R5, R24, 0x68, R25.reuse, 0xfe, !PT ;  /* 0x0000006818057812 */ /* 0x100fe400078efe19 */
[----:B------:R-:W-:Y:S02]  /*48c0*/  ISETP.GE.AND P2, PT, R72, R26, PT ;  /* 0x0000001a4800720c */ /* 0x000fe40003f46270 */
[----:B------:R-:W-:Y:S02]  /*48d0*/  I2FP.F32.S32 R59, R59 ;  /* 0x0000003b003b7245 */ /* 0x000fe40000201400 */
[C---:B------:R-:W-:Y:S02]  /*48e0*/  LOP3.LUT R51, R24.reuse, R25, RZ, 0xfc, !PT ;  /* 0x0000001918337212 */ /* 0x040fe400078efcff */
[----:B------:R-:W-:Y:S02]  /*48f0*/  LOP3.LUT R54, R24, 0x61, R25, 0xfe, !PT ;  /* 0x0000006118367812 */ /* 0x000fe400078efe19 */
[----:B------:R-:W-:Y:S01]  /*4900*/  FSEL R71, R8, -INF , !P2 ;  /* 0xff80000008477808 */ /* 0x000fe20005000000 */
[----:B------:R-:W-:-:S02]  /*4910*/  IMAD.IADD R8, R15, 0x1, -R5 ;  /* 0x000000010f087824 */ /* 0x000fc400078e0a05 */
[----:B------:R-:W-:Y:S01]  /*4920*/  FFMA.FTZ R59, -R0, R59, R93 ;  /* 0x0000003b003b7223 */ /* 0x000fe2000001015d */
[----:B------:R-:W-:Y:S02]  /*4930*/  IMAD.IADD R51, R15, 0x1, -R51 ;  /* 0x000000010f337824 */ /* 0x000fe400078e0a33 */
[----:B------:R-:W-:Y:S02]  /*4940*/  IMAD.IADD R65, R21, 0x1, -R5 ;  /* 0x0000000115417824 */ /* 0x000fe400078e0a05 */
[----:B------:R-:W-:Y:S01]  /*4950*/  IMAD.IADD R93, R15, 0x1, -R54 ;  /* 0x000000010f5d7824 */ /* 0x000fe200078e0a36 */
[----:B------:R-:W-:Y:S02]  /*4960*/  LOP3.LUT R10, R24, 0x1, R25, 0xfe, !PT ;  /* 0x00000001180a7812 */ /* 0x000fe400078efe19 */
[----:B------:R-:W-:Y:S02]  /*4970*/  IABS R8, R8 ;  /* 0x0000000800087213 */ /* 0x000fe40000000000 */
[----:B------:R-:W-:-:S02]  /*4980*/  IABS R72, R51 ;  /* 0x0000003300487213 */ /* 0x000fc40000000000 */
[----:B------:R-:W-:Y:S02]  /*4990*/  IABS R65, R65 ;  /* 0x0000004100417213 */ /* 0x000fe40000000000 */
[----:B------:R-:W-:Y:S02]  /*49a0*/  IABS R93, R93 ;  /* 0x0000005d005d7213 */ /* 0x000fe40000000000 */
[----:B------:R-:W-:Y:S02]  /*49b0*/  FSEL R104, R104, -INF , !P2 ;  /* 0xff80000068687808 */ /* 0x000fe40005000000 */
[----:B------:R-:W-:Y:S01]  /*49c0*/  ISETP.GE.AND P2, PT, R5, R26, PT ;  /* 0x0000001a0500720c */ /* 0x000fe20003f46270 */
[----:B------:R-:W-:Y:S01]  /*49d0*/  IMAD.IADD R5, R15, 0x1, -R10 ;  /* 0x000000010f057824 */ /* 0x000fe200078e0a0a */
[----:B------:R-:W-:Y:S02]  /*49e0*/  I2FP.F32.S32 R8, R8 ;  /* 0x0000000800087245 */ /* 0x000fe40000201400 */
[----:B------:R-:W-:-:S02]  /*49f0*/  I2FP.F32.S32 R72, R72 ;  /* 0x0000004800487245 */ /* 0x000fc40000201400 */
[----:B------:R-:W-:Y:S02]  /*4a00*/  I2FP.F32.S32 R65, R65 ;  /* 0x0000004100417245 */ /* 0x000fe40000201400 */
[----:B------:R-:W-:Y:S01]  /*4a10*/  I2FP.F32.S32 R93, R93 ;  /* 0x0000005d005d7245 */ /* 0x000fe20000201400 */
[C---:B------:R-:W-:Y:S01]  /*4a20*/  FFMA.FTZ R34, -R0.reuse, R8, R34 ;  /* 0x0000000800227223 */ /* 0x040fe20000010122 */
[----:B------:R-:W-:Y:S01]  /*4a30*/  IABS R5, R5 ;  /* 0x0000000500057213 */ /* 0x000fe20000000000 */
[C---:B------:R-:W-:Y:S01]  /*4a40*/  FFMA.FTZ R10, -R0.reuse, R16, R44 ;  /* 0x00000010000a7223 */ /* 0x040fe2000001012c */
[C---:B------:R-:W-:Y:S01]  /*4a50*/  FFMA.FTZ R72, -R0.reuse, R72, R45 ;  /* 0x0000004800487223 */ /* 0x040fe2000001012d */
[C---:B------:R-:W-:Y:S01]  /*4a60*/  FFMA.FTZ R36, -R0.reuse, R65, R36 ;  /* 0x0000004100247223 */ /* 0x040fe20000010124 */
[----:B------:R-:W-:Y:S01]  /*4a70*/  FFMA.FTZ R93, -R0, R93, R9 ;  /* 0x0000005d005d7223 */ /* 0x000fe20000010109 */
[C-C-:B------:R-:W-:Y:S02]  /*4a80*/  LOP3.LUT R45, R24.reuse, 0x10, R25.reuse, 0xfe, !PT ;  /* 0x00000010182d7812 */ /* 0x140fe400078efe19 */
[----:B------:R-:W-:-:S02]  /*4a90*/  LOP3.LUT R44, R24, 0x11, R25, 0xfe, !PT ;  /* 0x00000011182c7812 */ /* 0x000fc400078efe19 */
[----:B------:R-:W-:Y:S01]  /*4aa0*/  LOP3.LUT R9, R24, 0x18, R25, 0xfe, !PT ;  /* 0x0000001818097812 */ /* 0x000fe200078efe19 */
[C---:B------:R-:W-:Y:S01]  /*4ab0*/  IMAD.IADD R74, R21.reuse, 0x1, -R54 ;  /* 0x00000001154a7824 */ /* 0x040fe200078e0a36 */
[----:B------:R-:W-:Y:S02]  /*4ac0*/  I2FP.F32.S32 R5, R5 ;  /* 0x0000000500057245 */ /* 0x000fe40000201400 */
[----:B------:R-:W-:Y:S01]  /*4ad0*/  FSEL R65, R34, -INF , !P2 ;  /* 0xff80000022417808 */ /* 0x000fe20005000000 */
[----:B------:R-:W-:Y:S01]  /*4ae0*/  IMAD.IADD R51, R21, 0x1, -R45 ;  /* 0x0000000115337824 */ /* 0x000fe200078e0a2d */
[----:B------:R-:W-:Y:S02]  /*4af0*/  IABS R73, R73 ;  /* 0x0000004900497213 */ /* 0x000fe40000000000 */
[----:B------:R-:W-:Y:S02]  /*4b00*/  FSEL R34, R10, -INF , !P1 ;  /* 0xff8000000a227808 */ /* 0x000fe40004800000 */
[----:B------:R-:W-:-:S02]  /*4b10*/  FSEL R72, R72, -INF , !P1 ;  /* 0xff80000048487808 */ /* 0x000fc40004800000 */
[----:B------:R-:W-:Y:S01]  /*4b20*/  FSEL R16, R36, -INF , !P2 ;  /* 0xff80000024107808 */ /* 0x000fe20005000000 */
[----:B------:R-:W-:Y:S01]  /*4b30*/  IMAD.IADD R36, R21, 0x1, -R44 ;  /* 0x0000000115247824 */ /* 0x000fe200078e0a2c */
[----:B------:R-:W-:Y:S01]  /*4b40*/  ISETP.GE.AND P1, PT, R9, R26, PT ;  /* 0x0000001a0900720c */ /* 0x000fe20003f26270 */
[----:B------:R-:W-:Y:S01]  /*4b50*/  IMAD.IADD R9, R21, 0x1, -R9 ;  /* 0x0000000115097824 */ /* 0x000fe200078e0a09 */
[----:B------:R-:W-:Y:S01]  /*4b60*/  I2FP.F32.S32 R73, R73 ;  /* 0x0000004900497245 */ /* 0x000fe20000201400 */
[----:B------:R-:W-:Y:S01]  /*4b70*/  FFMA.FTZ R46, -R0, R5, R46 ;  /* 0x00000005002e7223 */ /* 0x000fe2000001012e */
[----:B------:R-:W-:Y:S02]  /*4b80*/  IABS R74, R74 ;  /* 0x0000004a004a7213 */ /* 0x000fe40000000000 */
[----:B------:R-:W-:Y:S02]  /*4b90*/  IABS R51, R51 ;  /* 0x0000003300337213 */ /* 0x000fe40000000000 */
[----:B------:R-:W-:-:S02]  /*4ba0*/  IABS R36, R36 ;  /* 0x0000002400247213 */ /* 0x000fc40000000000 */
[----:B------:R-:W-:Y:S01]  /*4bb0*/  IABS R9, R9 ;  /* 0x0000000900097213 */ /* 0x000fe20000000000 */
[----:B------:R-:W-:Y:S01]  /*4bc0*/  FFMA.FTZ R73, -R0, R73, R94 ;  /* 0x0000004900497223 */ /* 0x000fe2000001015e */
[----:B------:R-:W-:Y:S02]  /*4bd0*/  I2FP.F32.S32 R74, R74 ;  /* 0x0000004a004a7245 */ /* 0x000fe40000201400 */
[----:B------:R-:W-:Y:S02]  /*4be0*/  FSEL R10, R46, -INF , !P0 ;  /* 0xff8000002e0a7808 */ /* 0x000fe40004000000 */
[----:B------:R-:W-:Y:S02]  /*4bf0*/  I2FP.F32.S32 R51, R51 ;  /* 0x0000003300337245 */ /* 0x000fe40000201400 */
[----:B------:R-:W-:Y:S02]  /*4c00*/  LOP3.LUT R46, R24, 0x69, R25, 0xfe, !PT ;  /* 0x00000069182e7812 */ /* 0x000fe400078efe19 */
[----:B------:R-:W-:-:S02]  /*4c10*/  I2FP.F32.S32 R36, R36 ;  /* 0x0000002400247245 */ /* 0x000fc40000201400 */
[----:B------:R-:W-:Y:S01]  /*4c20*/  I2FP.F32.S32 R9, R9 ;  /* 0x0000000900097245 */ /* 0x000fe20000201400 */
[C---:B------:R-:W-:Y:S01]  /*4c30*/  FFMA.FTZ R74, -R0.reuse, R74, R96 ;  /* 0x0000004a004a7223 */ /* 0x040fe20000010160 */
[----:B------:R-:W-:Y:S01]  /*4c40*/  FSEL R73, R73, -INF , !P3 ;  /* 0xff80000049497808 */ /* 0x000fe20005800000 */
[----:B------:R-:W-:Y:S01]  /*4c50*/  FFMA.FTZ R51, -R0, R51, R50 ;  /* 0x0000003300337223 */ /* 0x000fe20000010132 */
[----:B------:R-:W-:Y:S01]  /*4c60*/  FSEL R125, R59, -INF , !P3 ;  /* 0xff8000003b7d7808 */ /* 0x000fe20005800000 */
[----:B------:R-:W-:Y:S01]  /*4c70*/  IMAD.IADD R142, R21, 0x1, -R46 ;  /* 0x00000001158e7824 */ /* 0x000fe200078e0a2e */
[----:B------:R-:W-:Y:S01]  /*4c80*/  ISETP.GE.AND P3, PT, R54, R26, PT ;  /* 0x0000001a3600720c */ /* 0x000fe20003f66270 */
[C---:B------:R-:W-:Y:S01]  /*4c90*/  FFMA.FTZ R50, -R0.reuse, R36, R53 ;  /* 0x0000002400327223 */ /* 0x040fe20000010135 */
[----:B------:R-:W-:Y:S01]  /*4ca0*/  FFMA.FTZ R58, -R0, R9, R58 ;  /* 0x00000009003a7223 */ /* 0x000fe2000001013a */
[C-C-:B------:R-:W-:Y:S02]  /*4cb0*/  LOP3.LUT R8, R24.reuse, 0x19, R25.reuse, 0xfe, !PT ;  /* 0x0000001918087812 */ /* 0x140fe400078efe19 */
[----:B------:R-:W-:-:S02]  /*4cc0*/  LOP3.LUT R9, R24, 0x20, R25, 0xfe, !PT ;  /* 0x0000002018097812 */ /* 0x000fc400078efe19 */
[--C-:B------:R-:W-:Y:S02]  /*4cd0*/  LOP3.LUT R36, R24, 0x78, R25.reuse, 0xfe, !PT ;  /* 0x0000007818247812 */ /* 0x100fe400078efe19 */
[----:B------:R-:W-:Y:S02]  /*4ce0*/  FSEL R74, R74, -INF , !P3 ;  /* 0xff8000004a4a7808 */ /* 0x000fe40005800000 */
[----:B------:R-:W-:Y:S02]  /*4cf0*/  FSEL R93, R93, -INF , !P3 ;  /* 0xff8000005d5d7808 */ /* 0x000fe40005800000 */
[----:B------:R-:W-:Y:S02]  /*4d00*/  ISETP.GE.AND P3, PT, R45, R26, PT ;  /* 0x0000001a2d00720c */ /* 0x000fe40003f66270 */
[----:B------:R-:W-:Y:S02]  /*4d10*/  FSEL R48, R48, -INF , !P0 ;  /* 0xff80000030307808 */ /* 0x000fe40004000000 */
[----:B------:R-:W-:Y:S01]  /*4d20*/  IABS R142, R142 ;  /* 0x0000008e008e7213 */ /* 0x000fe20000000000 */
[C---:B------:R-:W-:Y:S01]  /*4d30*/  IMAD.IADD R122, R21.reuse, 0x1, -R36 ;  /* 0x00000001157a7824 */ /* 0x040fe200078e0a24 */
[----:B------:R-:W-:Y:S01]  /*4d40*/  ISETP.GE.AND P0, PT, R8, R26, PT ;  /* 0x0000001a0800720c */ /* 0x000fe20003f06270 */
[----:B------:R-:W-:Y:S01]  /*4d50*/  IMAD.IADD R8, R21, 0x1, -R8 ;  /* 0x0000000115087824 */ /* 0x000fe200078e0a08 */
[----:B------:R-:W-:-:S02]  /*4d60*/  LOP3.LUT R45, R24, 0x70, R25, 0xfe, !PT ;  /* 0x00000070182d7812 */ /* 0x000fc400078efe19 */
[----:B------:R-:W-:Y:S01]  /*4d70*/  ISETP.GE.AND P6, PT, R9, R26, PT ;  /* 0x0000001a0900720c */ /* 0x000fe20003fc6270 */
[C---:B------:R-:W-:Y:S01]  /*4d80*/  IMAD.IADD R9, R21.reuse, 0x1, -R9 ;  /* 0x0000000115097824 */ /* 0x040fe200078e0a09 */
[----:B------:R-:W-:Y:S01]  /*4d90*/  I2FP.F32.S32 R142, R142 ;  /* 0x0000008e008e7245 */ /* 0x000fe20000201400 */
[----:B------:R-:W-:Y:S01]  /*4da0*/  IMAD.IADD R141, R21, 0x1, -R45 ;  /* 0x00000001158d7824 */ /* 0x000fe200078e0a2d */
[----:B------:R-:W-:Y:S02]  /*4db0*/  IABS R8, R8 ;  /* 0x0000000800087213 */ /* 0x000fe40000000000 */
[----:B------:R-:W-:Y:S02]  /*4dc0*/  IABS R9, R9 ;  /* 0x0000000900097213 */ /* 0x000fe40000000000 */
[----:B------:R-:W-:Y:S01]  /*4dd0*/  IABS R122, R122 ;  /* 0x0000007a007a7213 */ /* 0x000fe20000000000 */
[----:B------:R-:W-:Y:S01]  /*4de0*/  FFMA.FTZ R142, -R0, R142, R32 ;  /* 0x0000008e008e7223 */ /* 0x000fe20000010120 */
[----:B------:R-:W-:-:S02]  /*4df0*/  LOP3.LUT R5, R24, 0x9, R25, 0xfe, !PT ;  /* 0x0000000918057812 */ /* 0x000fc400078efe19 */
[----:B------:R-:W-:Y:S02]  /*4e00*/  LOP3.LUT R32, R24, 0x10, R25, 0xfe, !PT ;  /* 0x0000001018207812 */ /* 0x000fe400078efe19 */
[----:B------:R-:W-:Y:S02]  /*4e10*/  I2FP.F32.S32 R8, R8 ;  /* 0x0000000800087245 */ /* 0x000fe40000201400 */
[----:B------:R-:W-:Y:S02]  /*4e20*/  IABS R141, R141 ;  /* 0x0000008d008d7213 */ /* 0x000fe40000000000 */
[----:B------:R-:W-:Y:S02]  /*4e30*/  I2FP.F32.S32 R9, R9 ;  /* 0x0000000900097245 */ /* 0x000fe40000201400 */
[----:B------:R-:W-:Y:S01]  /*4e40*/  I2FP.F32.S32 R122, R122 ;  /* 0x0000007a007a7245 */ /* 0x000fe20000201400 */
[----:B------:R-:W-:Y:S01]  /*4e50*/  IMAD.IADD R5, R15, 0x1, -R5 ;  /* 0x000000010f057824 */ /* 0x000fe200078e0a05 */
[----:B------:R-:W-:-:S02]  /*4e60*/  ISETP.GE.AND P2, PT, R44, R26, PT ;  /* 0x0000001a2c00720c */ /* 0x000fc40003f46270 */
[----:B------:R-:W-:Y:S02]  /*4e70*/  FSEL R52, R52, -INF , !P4 ;  /* 0xff80000034347808 */ /* 0x000fe40006000000 */
[----:B------:R-:W-:Y:S02]  /*4e80*/  FSEL R51, R51, -INF , !P3 ;  /* 0xff80000033337808 */ /* 0x000fe40005800000 */
[----:B------:R-:W-:Y:S01]  /*4e90*/  FMNMX3.FTZ R53, R34, R48, R43, !PT ;  /* 0x0000003022357276 */ /* 0x000fe2000781002b */
[----:B------:R-:W-:Y:S01]  /*4ea0*/  IMAD.IADD R32, R15, 0x1, -R32 ;  /* 0x000000010f207824 */ /* 0x000fe200078e0a20 */
[----:B------:R-:W-:Y:S01]  /*4eb0*/  I2FP.F32.S32 R141, R141 ;  /* 0x0000008d008d7245 */ /* 0x000fe20000201400 */
[C---:B------:R-:W-:Y:S01]  /*4ec0*/  FFMA.FTZ R60, -R0.reuse, R8, R60 ;  /* 0x00000008003c7223 */ /* 0x040fe2000001013c */
[C---:B------:R-:W-:Y:S01]  /*4ed0*/  FFMA.FTZ R64, -R0.reuse, R9, R64 ;  /* 0x0000000900407223 */ /* 0x040fe20000010140 */
[----:B------:R-:W-:Y:S01]  /*4ee0*/  FFMA.FTZ R122, -R0, R122, R38 ;  /* 0x0000007a007a7223 */ /* 0x000fe20000010126 */
[----:B------:R-:W-:-:S02]  /*4ef0*/  FSEL R50, R50, -INF , !P2 ;  /* 0xff80000032327808 */ /* 0x000fc40005000000 */
[----:B------:R-:W-:Y:S02]  /*4f00*/  FSEL R38, R58, -INF , !P1 ;  /* 0xff8000003a267808 */ /* 0x000fe40004800000 */
[----:B------:R-:W-:Y:S01]  /*4f10*/  FMNMX3.FTZ R53, R53, R52, R51, !PT ;  /* 0x0000003435357276 */ /* 0x000fe20007810033 */
[----:B------:R-:W-:Y:S01]  /*4f20*/  FFMA.FTZ R141, -R0, R141, R33 ;  /* 0x0000008d008d7223 */ /* 0x000fe20000010121 */
[----:B------:R-:W-:Y:S02]  /*4f30*/  IABS R5, R5 ;  /* 0x0000000500057213 */ /* 0x000fe40000000000 */
[----:B------:R-:W-:Y:S02]  /*4f40*/  LOP3.LUT R44, R24, 0x71, R25, 0xfe, !PT ;  /* 0x00000071182c7812 */ /* 0x000fe400078efe19 */
[----:B------:R-:W-:Y:S02]  /*4f50*/  IABS R54, R32 ;  /* 0x0000002000367213 */ /* 0x000fe40000000000 */
[----:B------:R-:W-:-:S02]  /*4f60*/  FSEL R33, R60, -INF , !P0 ;  /* 0xff8000003c217808 */ /* 0x000fc40004000000 */
[----:B------:R-:W-:Y:S02]  /*4f70*/  FSEL R32, R64, -INF , !P6 ;  /* 0xff80000040207808 */ /* 0x000fe40007000000 */
[----:B------:R-:W-:Y:S01]  /*4f80*/  FMNMX3.FTZ R53, R53, R50, R38, !PT ;  /* 0x0000003235357276 */ /* 0x000fe20007810026 */
[----:B------:R-:W-:Y:S01]  /*4f90*/  IMAD.IADD R8, R21, 0x1, -R44 ;  /* 0x0000000115087824 */ /* 0x000fe200078e0a2c */
[----:B------:R-:W-:Y:S02]  /*4fa0*/  I2FP.F32.S32 R5, R5 ;  /* 0x0000000500057245 */ /* 0x000fe40000201400 */
[----:B------:R-:W-:Y:S02]  /*4fb0*/  FMNMX3.FTZ R53, R53, R33, R32, !PT ;  /* 0x0000002135357276 */ /* 0x000fe40007810020 */
[----:B------:R-:W-:Y:S01]  /*4fc0*/  IABS R8, R8 ;  /* 0x0000000800087213 */ /* 0x000fe20000000000 */
[----:B------:R-:W-:Y:S01]  /*4fd0*/  FFMA.FTZ R5, -R0, R5, R49 ;  /* 0x0000000500057223 */ /* 0x000fe20000010131 */
[----:B------:R-:W-:-:S02]  /*4fe0*/  LOP3.LUT R49, R24, 0x19, R25, 0xfe, !PT ;  /* 0x0000001918317812 */ /* 0x000fc400078efe19 */
[----:B------:R-:W-:Y:S02]  /*4ff0*/  FMNMX3.FTZ R53, R53, R29, R41, !PT ;  /* 0x0000001d35357276 */ /* 0x000fe40007810029 */
[----:B------:R-:W-:Y:S01]  /*5000*/  I2FP.F32.S32 R8, R8 ;  /* 0x0000000800087245 */ /* 0x000fe20000201400 */
[----:B------:R-:W-:Y:S01]  /*5010*/  IMAD.IADD R49, R15, 0x1, -R49 ;  /* 0x000000010f317824 */ /* 0x000fe200078e0a31 */
[----:B------:R-:W-:Y:S02]  /*5020*/  FMNMX3.FTZ R53, R53, R35, R18, !PT ;  /* 0x0000002335357276 */ /* 0x000fe40007810012 */
[----:B------:R-:W-:Y:S01]  /*5030*/  LOP3.LUT R9, R24, 0x11, R25, 0xfe, !PT ;  /* 0x0000001118097812 */ /* 0x000fe200078efe19 */
[----:B------:R-:W-:Y:S01]  /*5040*/  FFMA.FTZ R17, -R0, R8, R17 ;  /* 0x0000000800117223 */ /* 0x000fe20000010111 */
[----:B------:R-:W-:Y:S02]  /*5050*/  I2FP.F32.S32 R54, R54 ;  /* 0x0000003600367245 */ /* 0x000fe40000201400 */
[----:B------:R-:W-:-:S02]  /*5060*/  FMNMX3.FTZ R53, R53, R31, R20, !PT ;  /* 0x0000001f35357276 */ /* 0x000fc40007810014 */
[----:B------:R-:W-:Y:S02]  /*5070*/  LOP3.LUT R8, R24, 0x18, R25, 0xfe, !PT ;  /* 0x0000001818087812 */ /* 0x000fe400078efe19 */
[----:B------:R-:W-:Y:S01]  /*5080*/  IABS R49, R49 ;  /* 0x0000003100317213 */ /* 0x000fe20000000000 */
[----:B------:R-:W-:Y:S01]  /*5090*/  IMAD.IADD R9, R15, 0x1, -R9 ;  /* 0x000000010f097824 */ /* 0x000fe200078e0a09 */
[----:B------:R-:W-:Y:S01]  /*50a0*/  FMNMX3.FTZ R53, R53, R19, R39, !PT ;  /* 0x0000001335357276 */ /* 0x000fe20007810027 */
[----:B------:R-:W-:Y:S01]  /*50b0*/  FFMA.FTZ R54, -R0, R54, R55 ;  /* 0x0000003600367223 */ /* 0x000fe20000010137 */
[----:B------:R-:W-:Y:S01]  /*50c0*/  I2FP.F32.S32 R55, R49 ;  /* 0x0000003100377245 */ /* 0x000fe20000201400 */
[----:B------:R-:W-:Y:S01]  /*50d0*/  IMAD.IADD R8, R15, 0x1, -R8 ;  /* 0x000000010f087824 */ /* 0x000fe200078e0a08 */
[----:B------:R-:W-:Y:S02]  /*50e0*/  LOP3.LUT R49, R24, 0x79, R25, 0xfe, !PT ;  /* 0x0000007918317812 */ /* 0x000fe400078efe19 */
[----:B------:R-:W-:-:S02]  /*50f0*/  FMNMX3.FTZ R53, R53, R37, R30, !PT ;  /* 0x0000002535357276 */ /* 0x000fc4000781001e */
[----:B------:R-:W-:Y:S01]  /*5100*/  IABS R9, R9 ;  /* 0x0000000900097213 */ /* 0x000fe20000000000 */
[----:B------:R-:W-:Y:S01]  /*5110*/  IMAD.IADD R21, R21, 0x1, -R49 ;  /* 0x0000000115157824 */ /* 0x000fe200078e0a31 */
[----:B------:R-:W-:Y:S02]  /*5120*/  IABS R8, R8 ;  /* 0x0000000800087213 */ /* 0x000fe40000000000 */
[----:B------:R-:W-:Y:S02]  /*5130*/  FMNMX3.FTZ R53, R53, R68, R67, !PT ;  /* 0x0000004435357276 */ /* 0x000fe40007810043 */
[----:B------:R-:W-:Y:S02]  /*5140*/  I2FP.F32.S32 R9, R9 ;  /* 0x0000000900097245 */ /* 0x000fe40000201400 */
[----:B------:R-:W-:Y:S02]  /*5150*/  I2FP.F32.S32 R8, R8 ;  /* 0x0000000800087245 */ /* 0x000fe40000201400 */
[----:B------:R-:W-:Y:S01]  /*5160*/  FMNMX3.FTZ R53, R53, R70, R69, !PT ;  /* 0x0000004635357276 */ /* 0x000fe20007810045 */
[----:B------:R-:W-:Y:S01]  /*5170*/  FFMA.FTZ R9, -R0, R9, R57 ;  /* 0x0000000900097223 */ /* 0x000fe20000010139 */
[----:B------:R-:W-:-:S02]  /*5180*/  IABS R21, R21 ;  /* 0x0000001500157213 */ /* 0x000fc40000000000 */
[----:B------:R-:W-:Y:S01]  /*5190*/  FSEL R5, R5, -INF , !P4 ;  /* 0xff80000005057808 */ /* 0x000fe20006000000 */
[----:B------:R-:W-:Y:S01]  /*51a0*/  FFMA.FTZ R8, -R0, R8, R61 ;  /* 0x0000000800087223 */ /* 0x000fe2000001013d */
[-C--:B------:R-:W-:Y:S02]  /*51b0*/  ISETP.GE.AND P5, PT, R46, R26.reuse, PT ;  /* 0x0000001a2e00720c */ /* 0x080fe40003fa6270 */
[----:B------:R-:W-:Y:S02]  /*51c0*/  ISETP.GE.AND P4, PT, R45, R26, PT ;  /* 0x0000001a2d00720c */ /* 0x000fe40003f86270 */
        /* <DEDUP_REMOVED lines=12> */
[----:B------:R-:W-:Y:S02]  /*5290*/  ISETP.GE.AND P1, PT, R49, R26, PT ;  /* 0x0000001a3100720c */ /* 0x000fe40003f26270 */
[----:B------:R-:W-:Y:S02]  /*52a0*/  FSEL R124, R17, -INF , !P3 ;  /* 0xff800000117c7808 */ /* 0x000fe40005800000 */
[----:B------:R-:W-:Y:S02]  /*52b0*/  FSEL R122, R122, -INF , !P2 ;  /* 0xff8000007a7a7808 */ /* 0x000fe40005000000 */
[----:B------:R-:W-:Y:S02]  /*52c0*/  FMNMX3.FTZ R53, R53, R142, R141, !PT ;  /* 0x0000008e35357276 */ /* 0x000fe4000781008d */
[----:B------:R-:W-:Y:S02]  /*52d0*/  FSEL R8, R55, -INF , !P0 ;  /* 0xff80000037087808 */ /* 0x000fe40004000000 */
[----:B------:R-:W-:-:S02]  /*52e0*/  FSEL R55, R21, -INF , !P1 ;  /* 0xff80000015377808 */ /* 0x000fc40004800000 */
[----:B------:R-:W-:-:S04]  /*52f0*/  FMNMX3.FTZ R21, R53, R124, R122, !PT ;  /* 0x0000007c35157276 */ /* 0x000fc8000781007a */
[----:B------:R-:W-:-:S05]  /*5300*/  FMNMX.FTZ R21, R55, R21, !PT ;  /* 0x0000001537157209 */ /* 0x000fca0007810000 */
[----:B------:R-:W1:Y:S02]  /*5310*/  SHFL.BFLY PT, R17, R21, 0x2, 0x1f ;  /* 0x0c401f0015117f89 */ /* 0x000e6400000e0000 */
[----:B-1----:R-:W-:-:S05]  /*5320*/  FMNMX.FTZ R17, R21, R17, !PT ;  /* 0x0000001115117209 */ /* 0x002fca0007810000 */
[----:B------:R-:W1:Y:S01]  /*5330*/  SHFL.BFLY PT, R21, R17, 0x1, 0x1f ;  /* 0x0c201f0011157f89 */ /* 0x000e6200000e0000 */
[----:B------:R-:W-:Y:S02]  /*5340*/  FMNMX3.FTZ R28, R72, R10, R6, !PT ;  /* 0x0000000a481c7276 */ /* 0x000fe40007810006 */
[----:B-1----:R-:W-:Y:S02]  /*5350*/  FMNMX.FTZ R21, R17, R21, !PT ;  /* 0x0000001511157209 */ /* 0x002fe40007810000 */
[----:B------:R-:W-:-:S05]  /*5360*/  LOP3.LUT R17, R24, 0x20, R25, 0xfe, !PT ;  /* 0x0000002018117812 */ /* 0x000fca00078efe19 */
[----:B------:R-:W-:-:S05]  /*5370*/  IMAD.IADD R17, R15, 0x1, -R17 ;  /* 0x000000010f117824 */ /* 0x000fca00078e0a11 */
[----:B------:R-:W-:-:S04]  /*5380*/  IABS R17, R17 ;  /* 0x0000001100117213 */ /* 0x000fc80000000000 */
[----:B------:R-:W-:Y:S02]  /*5390*/  I2FP.F32.S32 R17, R17 ;  /* 0x0000001100117245 */ /* 0x000fe40000201400 */
[----:B------:R-:W-:-:S03]  /*53a0*/  FMNMX3.FTZ R28, R28, R5, R63, !PT ;  /* 0x000000051c1c7276 */ /* 0x000fc6000781003f */
[----:B------:R-:W-:Y:S01]  /*53b0*/  FFMA.FTZ R17, -R0, R17, R62 ;  /* 0x0000001100117223 */ /* 0x000fe2000001013e */
[----:B------:R-:W-:-:S04]  /*53c0*/  FMNMX3.FTZ R28, R28, R61, R9, !PT ;  /* 0x0000003d1c1c7276 */ /* 0x000fc80007810009 */
[----:B------:R-:W-:-:S04]  /*53d0*/  FSEL R17, R17, -INF , !P6 ;  /* 0xff80000011117808 */ /* 0x000fc80007000000 */
[----:B------:R-:W-:-:S04]  /*53e0*/  FMNMX3.FTZ R28, R28, R8, R17, !PT ;  /* 0x000000081c1c7276 */ /* 0x000fc80007810011 */
[----:B------:R-:W-:-:S04]  /*53f0*/  FMNMX3.FTZ R28, R28, R66, R85, !PT ;  /* 0x000000421c1c7276 */ /* 0x000fc80007810055 */
[----:B------:R-:W-:-:S04]  /*5400*/  FMNMX3.FTZ R28, R28, R42, R105, !PT ;  /* 0x0000002a1c1c7276 */ /* 0x000fc80007810069 */
[----:B------:R-:W-:Y:S01]  /*5410*/  FMNMX3.FTZ R28, R28, R97, R115, !PT ;  /* 0x000000611c1c7276 */ /* 0x000fe20007810073 */
[C---:B------:R-:W-:Y:S02]  /*5420*/  IMAD.IADD R46, R15.reuse, 0x1, -R46 ;  /* 0x000000010f2e7824 */ /* 0x040fe400078e0a2e */
[C---:B------:R-:W-:Y:S01]  /*5430*/  IMAD.IADD R45, R15.reuse, 0x1, -R45 ;  /* 0x000000010f2d7824 */ /* 0x040fe200078e0a2d */
[----:B------:R-:W-:Y:S01]  /*5440*/  FMNMX3.FTZ R28, R28, R123, R137, !PT ;  /* 0x0000007b1c1c7276 */ /* 0x000fe20007810089 */
[C---:B------:R-:W-:Y:S01]  /*5450*/  IMAD.IADD R44, R15.reuse, 0x1, -R44 ;  /* 0x000000010f2c7824 */ /* 0x040fe200078e0a2c */
[----:B------:R-:W-:Y:S01]  /*5460*/  IABS R46, R46 ;  /* 0x0000002e002e7213 */ /* 0x000fe20000000000 */
[C---:B------:R-:W-:Y:S01]  /*5470*/  IMAD.IADD R36, R15.reuse, 0x1, -R36 ;  /* 0x000000010f247824 */ /* 0x040fe200078e0a24 */
[----:B------:R-:W-:Y:S02]  /*5480*/  FMNMX3.FTZ R28, R28, R135, R138, !PT ;  /* 0x000000871c1c7276 */ /* 0x000fe4000781008a */
[----:B------:R-:W-:Y:S01]  /*5490*/  IABS R45, R45 ;  /* 0x0000002d002d7213 */ /* 0x000fe20000000000 */
[----:B--2---:R-:W-:Y:S01]  /*54a0*/  FMUL.FTZ R54, R40, R21 ;  /* 0x0000001528367220 */ /* 0x004fe20000410000 */
[----:B------:R-:W-:Y:S01]  /*54b0*/  FMNMX3.FTZ R28, R28, R139, R140, !PT ;  /* 0x0000008b1c1c7276 */ /* 0x000fe2000781008c */
[----:B------:R-:W-:Y:S01]  /*54c0*/  IMAD.IADD R15, R15, 0x1, -R49 ;  /* 0x000000010f0f7824 */ /* 0x000fe200078e0a31 */
[----:B------:R-:W-:-:S02]  /*54d0*/  I2FP.F32.S32 R46, R46 ;  /* 0x0000002e002e7245 */ /* 0x000fc40000201400 */
[----:B------:R-:W-:Y:S02]  /*54e0*/  FSETP.NEU.FTZ.AND P0, PT, R21, -INF , PT ;  /* 0xff8000001500780b */ /* 0x000fe40003f1d000 */
[----:B------:R-:W-:Y:S02]  /*54f0*/  I2FP.F32.S32 R45, R45 ;  /* 0x0000002d002d7245 */ /* 0x000fe40000201400 */
[----:B------:R-:W-:Y:S02]  /*5500*/  IABS R44, R44 ;  /* 0x0000002c002c7213 */ /* 0x000fe40000000000 */
[----:B------:R-:W-:Y:S02]  /*5510*/  IABS R36, R36 ;  /* 0x0000002400247213 */ /* 0x000fe40000000000 */
[----:B------:R-:W-:Y:S01]  /*5520*/  FMNMX3.FTZ R28, R28, R136, R134, !PT ;  /* 0x000000881c1c7276 */ /* 0x000fe20007810086 */
[----:B------:R-:W-:Y:S01]  /*5530*/  FFMA.FTZ R7, -R0, R46, R7 ;  /* 0x0000002e00077223 */ /* 0x000fe20000010107 */
[----:B------:R-:W-:Y:S01]  /*5540*/  FSEL R54, R54, RZ, P0 ;  /* 0x000000ff36367208 */ /* 0x000fe20000000000 */
[----:B------:R-:W-:Y:S01]  /*5550*/  FFMA.FTZ R12, -R0, R45, R12 ;  /* 0x0000002d000c7223 */ /* 0x000fe2000001010c */
[----:B------:R-:W-:-:S02]  /*5560*/  IABS R15, R15 ;  /* 0x0000000f000f7213 */ /* 0x000fc40000000000 */
[----:B------:R-:W-:Y:S02]  /*5570*/  I2FP.F32.S32 R44, R44 ;  /* 0x0000002c002c7245 */ /* 0x000fe40000201400 */
[----:B------:R-:W-:Y:S02]  /*5580*/  I2FP.F32.S32 R36, R36 ;  /* 0x0000002400247245 */ /* 0x000fe40000201400 */
        /* <DEDUP_REMOVED lines=8> */
[----:B------:R-:W-:Y:S01]  /*5610*/  FFMA.FTZ R88, R50, R40, -R54 ;  /* 0x0000002832587223 */ /* 0x000fe20000010836 */
        /* <DEDUP_REMOVED lines=8> */
[----:B------:R-:W1:Y:S01]  /*56a0*/  SHFL.BFLY PT, R11, R7, 0x2, 0x1f ;  /* 0x0c401f00070b7f89 */ /* 0x000e6200000e0000 */
[----:B------:R-:W-:Y:S01]  /*56b0*/  FFMA.FTZ R46, R20, R40, -R54 ;  /* 0x00000028142e7223 */ /* 0x000fe20000010836 */
[----:B-1----:R-:W-:-:S05]  /*56c0*/  FMNMX.FTZ R20, R7, R11, !PT ;  /* 0x0000000b07147209 */ /* 0x002fca0007810000 */
[----:B------:R-:W1:Y:S01]  /*56d0*/  SHFL.BFLY PT, R7, R20, 0x1, 0x1f ;  /* 0x0c201f0014077f89 */ /* 0x000e6200000e0000 */
[----:B------:R-:W-:Y:S02]  /*56e0*/  LOP3.LUT R47, R47, 0x120, R56, 0xf8, !PT ;  /* 0x000001202f2f7812 */ /* 0x000fe400078ef838 */
[----:B------:R-:W-:Y:S01]  /*56f0*/  LOP3.LUT P6, RZ, R86, 0x4, RZ, 0xc0, !PT ;  /* 0x0000000456ff7812 */ /* 0x000fe200078cc0ff */
[-C--:B------:R-:W-:Y:S02]  /*5700*/  FFMA.FTZ R64, R38, R40.reuse, -R54 ;  /* 0x0000002826407223 */ /* 0x080fe40000010836 */
[----:B------:R-:W-:Y:S02]  /*5710*/  IMAD R47, R47, 0x2, R102 ;  /* 0x000000022f2f7824 */ /* 0x000fe400078e0266 */
[-CC-:B------:R-:W-:Y:S01]  /*5720*/  FFMA.FTZ R98, R43, R40.reuse, -R54.reuse ;  /* 0x000000282b627223 */ /* 0x180fe20000010836 */
[-CC-:B------:R-:W-:Y:S01]  /*5730*/  FFMA.FTZ R43, R39, R40.reuse, -R54.reuse ;  /* 0x00000028272b7223 */ /* 0x180fe20000010836 */
[----:B------:R-:W-:Y:S01]  /*5740*/  FFMA.FTZ R39, R37, R40, -R54 ;  /* 0x0000002825277223 */ /* 0x000fe20000010836 */
[----:B------:R-:W2:Y:S01]  /*5750*/  LDSM.16.MT88.4 R76, [R47+0x3000] ;  /* 0x003000002f4c783b */ /* 0x000ea20000004200 */
[C---:B------:R-:W-:Y:S01]  /*5760*/  VIADD R37, R47.reuse, 0x3020 ;  /* 0x000030202f257836 */ /* 0x040fe20000000000 */
[----:B-1----:R-:W-:Y:S01]  /*5770*/  FMNMX.FTZ R20, R20, R7, !PT ;  /* 0x0000000714147209 */ /* 0x002fe20007810000 */
[----:B------:R-:W-:-:S02]  /*5780*/  VIADD R7, R47, 0x3000 ;  /* 0x000030002f077836 */ /* 0x000fc40000000000 */
[-CC-:B------:R-:W-:Y:S01]  /*5790*/  FFMA.FTZ R103, R34, R40.reuse, -R54.reuse ;  /* 0x0000002822677223 */ /* 0x180fe20000010836 */
[--C-:B------:R-:W-:Y:S01]  /*57a0*/  FFMA.FTZ R99, R48, R40, -R54.reuse ;  /* 0x0000002830637223 */ /* 0x100fe20000010836 */
[----:B------:R-:W-:Y:S01]  /*57b0*/  FSETP.NEU.FTZ.AND P0, PT, R20, -INF , PT ;  /* 0xff8000001400780b */ /* 0x000fe20003f1d000 */
[----:B------:R-:W-:Y:S01]  /*57c0*/  FMUL.FTZ R38, R40, R20 ;  /* 0x0000001428267220 */ /* 0x000fe20000410000 */
[----:B------:R-:W-:Y:S02]  /*57d0*/  @P6 VIADD R37, R7, 0xffffffe0 ;  /* 0xffffffe007256836 */ /* 0x000fe40000000000 */
[----:B------:R-:W-:Y:S01]  /*57e0*/  FFMA.FTZ R92, R52, R40, -R54 ;  /* 0x00000028345c7223 */ /* 0x000fe20000010836 */
[----:B------:R-:W-:Y:S01]  /*57f0*/  LDSM.16.MT88.4 R12, [R47+0x3400] ;  /* 0x003400002f0c783b */ /* 0x000fe20000004200 */
[----:B------:R-:W-:Y:S02]  /*5800*/  FSEL R38, R38, RZ, P0 ;  /* 0x000000ff26267208 */ /* 0x000fe40000000000 */
[----:B------:R-:W-:-:S03]  /*5810*/  ISETP.NE.AND P6, PT, R4, RZ, PT ;  /* 0x000000ff0400720c */ /* 0x000fc60003fc5270 */
[-CC-:B------:R-:W-:Y:S01]  /*5820*/  FFMA.FTZ R94, R6, R40.reuse, -R38.reuse ;  /* 0x00000028065e7223 */ /* 0x180fe20000010826 */
[-CC-:B------:R-:W-:Y:S02]  /*5830*/  FFMA.FTZ R90, R5, R40.reuse, -R38.reuse ;  /* 0x00000028055a7223 */ /* 0x180fe40000010826 */
[----:B------:R-:W1:Y:S01]  /*5840*/  LDSM.16.MT88.4 R4, [R37] ;  /* 0x000000002504783b */ /* 0x000e620000004200 */
[-CC-:B------:R-:W-:Y:S01]  /*5850*/  FFMA.FTZ R96, R72, R40.reuse, -R38.reuse ;  /* 0x0000002848607223 */ /* 0x180fe20000010826 */
[-CC-:B------:R-:W-:Y:S01]  /*5860*/  FFMA.FTZ R95, R10, R40.reuse, -R38.reuse ;  /* 0x000000280a5f7223 */ /* 0x180fe20000010826 */
        /* <DEDUP_REMOVED lines=8> */
[-CC-:B------:R-:W-:Y:S01]  /*58f0*/  FFMA.FTZ R84, R63, R40.reuse, -R38.reuse ;  /* 0x000000283f547223 */ /* 0x180fe20000010826 */
[-CC-:B------:R-:W-:Y:S01]  /*5900*/  FFMA.FTZ R62, R61, R40.reuse, -R38.reuse ;  /* 0x000000283d3e7223 */ /* 0x180fe20000010826 */
[-CC-:B------:R-:W-:Y:S01]  /*5910*/  FFMA.FTZ R63, R9, R40.reuse, -R38.reuse ;  /* 0x00000028093f7223 */ /* 0x180fe20000010826 */
[----:B------:R-:W-:-:S02]  /*5920*/  FFMA.FTZ R61, R8, R40, -R38 ;  /* 0x00000028083d7223 */ /* 0x000fc40000010826 */
[----:B------:R-:W1:Y:S01]  /*5930*/  LDSM.16.MT88.4 R8, [R37+0x400] ;  /* 0x000400002508783b */ /* 0x000e620000004200 */
        /* <DEDUP_REMOVED lines=8> */
[----:B---3--:R-:W-:Y:S02]  /*59c0*/  F2FP.BF16.F32.PACK_AB R68, R99, R103 ;  /* 0x000000676344723e */ /* 0x008fe400000010ff */
[----:B----4-:R-:W-:-:S02]  /*59d0*/  F2FP.BF16.F32.PACK_AB R70, R92, R98 ;  /* 0x000000625c46723e */ /* 0x010fc400000010ff */
[----:B-----5:R-:W-:Y:S02]  /*59e0*/  F2FP.BF16.F32.PACK_AB R69, R95, R96 ;  /* 0x000000605f45723e */ /* 0x020fe400000010ff */
[----:B--2---:R-:W-:Y:S01]  /*59f0*/  F2FP.BF16.F32.PACK_AB R71, R90, R94 ;  /* 0x0000005e5a47723e */ /* 0x004fe200000010ff */
[----:B------:R-:W-:Y:S01]  /*5a00*/  MUFU.EX2 R91, R91 ;  /* 0x0000005b005b7308 */ /* 0x000fe20000000800 */
[----:B------:R-:W-:-:S07]  /*5a10*/  FFMA.FTZ R34, R67, R40, -R54 ;  /* 0x0000002843227223 */ /* 0x000fce0000010836 */
[----:B------:R-:W2:Y:S01]  /*5a20*/  MUFU.EX2 R88, R88 ;  /* 0x0000005800587308 */ /* 0x000ea20000000800 */
[C---:B------:R-:W-:Y:S07]  /*5a30*/  HMMA.16816.F32.BF16 R80, R68.reuse, R76, RZ ;  /* 0x0000004c4450723c */ /* 0x040fee00000418ff */
[----:B------:R-:W-:Y:S01]  /*5a40*/  MUFU.EX2 R64, R64 ;  /* 0x0000004000407308 */ /* 0x000fe20000000800 */
[----:B------:R-:W-:Y:S07]  /*5a50*/  HMMA.16816.F32.BF16 R76, R68, R78, RZ ;  /* 0x0000004e444c723c */ /* 0x000fee00000418ff */
[----:B------:R-:W-:Y:S01]  /*5a60*/  MUFU.EX2 R59, R59 ;  /* 0x0000003b003b7308 */ /* 0x000fe20000000800 */
[----:B------:R-:W-:-:S07]  /*5a70*/  FFMA.FTZ R49, R18, R40, -R54 ;  /* 0x0000002812317223 */ /* 0x000fce0000010836 */
[----:B------:R-:W-:Y:S01]  /*5a80*/  MUFU.EX2 R84, R84 ;  /* 0x0000005400547308 */ /* 0x000fe20000000800 */
[----:B------:R-:W-:-:S07]  /*5a90*/  FFMA.FTZ R44, R19, R40, -R54 ;  /* 0x00000028132c7223 */ /* 0x000fce0000010836 */
[----:B------:R-:W3:Y:S01]  /*5aa0*/  MUFU.EX2 R62, R62 ;  /* 0x0000003e003e7308 */ /* 0x000ee20000000800 */
[----:B------:R-:W-:-:S07]  /*5ab0*/  FFMA.FTZ R28, R16, R40, -R54 ;  /* 0x00000028101c7223 */ /* 0x000fce0000010836 */
[----:B------:R-:W-:Y:S01]  /*5ac0*/  MUFU.EX2 R63, R63 ;  /* 0x0000003f003f7308 */ /* 0x000fe20000000800 */
[-C--:B------:R-:W-:Y:S01]  /*5ad0*/  FFMA.FTZ R67, R17, R40.reuse, -R38 ;  /* 0x0000002811437223 */ /* 0x080fe20000010826 */
[-CC-:B------:R-:W-:Y:S01]  /*5ae0*/  FFMA.FTZ R57, R29, R40.reuse, -R54.reuse ;  /* 0x000000281d397223 */ /* 0x180fe20000010836 */
[----:B------:R-:W4:Y:S05]  /*5af0*/  LDSM.16.MT88.4 R16, [R47+0x3800] ;  /* 0x003800002f10783b */ /* 0x000f2a0000004200 */
[----:B------:R-:W5:Y:S01]  /*5b00*/  MUFU.EX2 R61, R61 ;  /* 0x0000003d003d7308 */ /* 0x000f620000000800 */
[-CC-:B------:R-:W-:Y:S01]  /*5b10*/  FFMA.FTZ R48, R31, R40.reuse, -R54.reuse ;  /* 0x000000281f307223 */ /* 0x180fe20000010836 */
[-CC-:B------:R-:W-:Y:S01]  /*5b20*/  FFMA.FTZ R31, R73, R40.reuse, -R54.reuse ;  /* 0x00000028491f7223 */ /* 0x180fe20000010836 */
[----:B------:R-:W-:-:S02]  /*5b30*/  FFMA.FTZ R29, R74, R40, -R54 ;  /* 0x000000284a1d7223 */ /* 0x000fc40000010836 */
[----:B-1----:R-:W-:Y:S01]  /*5b40*/  HMMA.16816.F32.BF16 R72, R68, R4, RZ ;  /* 0x000000044448723c */ /* 0x002fe200000418ff */
[----:B--2---:R-:W-:Y:S01]  /*5b50*/  F2FP.BF16.F32.PACK_AB R4, R88, R91 ;  /* 0x0000005b5804723e */ /* 0x004fe200000010ff */
[----:B------:R-:W-:Y:S01]  /*5b60*/  FFMA.FTZ R66, R66, R40, -R38 ;  /* 0x0000002842427223 */ /* 0x000fe20000010826 */
[----:B---3--:R-:W-:-:S05]  /*5b70*/  F2FP.BF16.F32.PACK_AB R5, R62, R84 ;  /* 0x000000543e05723e */ /* 0x008fca00000010ff */
[----:B------:R-:W-:Y:S01]  /*5b80*/  HMMA.16816.F32.BF16 R68, R68, R6, RZ ;  /* 0x000000064444723c */ /* 0x000fe200000418ff */
[----:B------:R-:W-:Y:S01]  /*5b90*/  F2FP.BF16.F32.PACK_AB R6, R59, R64 ;  /* 0x000000403b06723e */ /* 0x000fe200000010ff */
[-CC-:B------:R-:W-:Y:S01]  /*5ba0*/  FFMA.FTZ R85, R85, R40.reuse, -R38.reuse ;  /* 0x0000002855557223 */ /* 0x180fe20000010826 */
[----:B------:R-:W-:Y:S01]  /*5bb0*/  FFMA.FTZ R89, R42, R40, -R38 ;  /* 0x000000282a597223 */ /* 0x000fe20000010826 */
[----:B-----5:R-:W-:Y:S01]  /*5bc0*/  F2FP.BF16.F32.PACK_AB R7, R61, R63 ;  /* 0x0000003f3d07723e */ /* 0x020fe200000010ff */
        /* <DEDUP_REMOVED lines=39> */
[----:B---3--:R-:W-:-:S07]  /*5e40*/  F2FP.BF16.F32.PACK_AB R7, R123, R115 ;  /* 0x000000737b07723e */ /* 0x008fce00000010ff */
[----:B------:R-:W-:Y:S01]  /*5e50*/  HMMA.16816.F32.BF16 R80, R4, R8, R80 ;  /* 0x000000080450723c */ /* 0x000fe20000041850 */
[----:B------:R-:W-:-:S07]  /*5e60*/  FFMA.FTZ R137, R137, R40, -R38 ;  /* 0x0000002889897223 */ /* 0x000fce0000010826 */
[C---:B------:R-:W-:Y:S01]  /*5e70*/  HMMA.16816.F32.BF16 R76, R4.reuse, R10, R76 ;  /* 0x0000000a044c723c */ /* 0x040fe2000004184c */
[----:B------:R-:W2:Y:S01]  /*5e80*/  LDSM.16.MT88.4 R8, [R37+0x1000] ;  /* 0x001000002508783b */ /* 0x000ea20000004200 */
[-CC-:B------:R-:W-:Y:S01]  /*5e90*/  FFMA.FTZ R135, R135, R40.reuse, -R38.reuse ;  /* 0x0000002887877223 */ /* 0x180fe20000010826 */
[-CC-:B------:R-:W-:Y:S01]  /*5ea0*/  FFMA.FTZ R138, R138, R40.reuse, -R38.reuse ;  /* 0x000000288a8a7223 */ /* 0x180fe20000010826 */
[-CC-:B------:R-:W-:Y:S01]  /*5eb0*/  FFMA.FTZ R139, R139, R40.reuse, -R38.reuse ;  /* 0x000000288b8b7223 */ /* 0x180fe20000010826 */
[----:B------:R-:W-:Y:S03]  /*5ec0*/  MUFU.EX2 R43, R43 ;  /* 0x0000002b002b7308 */ /* 0x000fe60000000800 */
[C---:B------:R-:W-:Y:S05]  /*5ed0*/  HMMA.16816.F32.BF16 R72, R4.reuse, R16, R72 ;  /* 0x000000100448723c */ /* 0x040fea0000041848 */
[----:B------:R-:W3:Y:S03]  /*5ee0*/  MUFU.EX2 R39, R39 ;  /* 0x0000002700277308 */ /* 0x000ee60000000800 */
[----:B------:R-:W-:Y:S01]  /*5ef0*/  HMMA.16816.F32.BF16 R68, R4, R18, R68 ;  /* 0x000000120444723c */ /* 0x000fe20000041844 */
[----:B------:R-:W4:Y:S04]  /*5f00*/  LDSM.16.MT88.4 R16, [R47+0x4400] ;  /* 0x004400002f10783b */ /* 0x000f280000004200 */
        /* <DEDUP_REMOVED lines=9> */
[----:B------:R-:W-:Y:S01]  /*5fa0*/  FFMA.FTZ R125, R125, R40, -R38 ;  /* 0x000000287d7d7223 */ /* 0x000fe20000010826 */
[----:B---3--:R-:W-:-:S02]  /*5fb0*/  F2FP.BF16.F32.PACK_AB R4, R39, R43 ;  /* 0x0000002b2704723e */ /* 0x008fc400000010ff */
[----:B-----5:R-:W-:Y:S02]  /*5fc0*/  F2FP.BF16.F32.PACK_AB R6, R35, R36 ;  /* 0x000000242306723e */ /* 0x020fe400000010ff */
[----:B-1----:R-:W-:Y:S01]  /*5fd0*/  F2FP.BF16.F32.PACK_AB R5, R135, R137 ;  /* 0x000000898705723e */ /* 0x002fe200000010ff */
[----:B------:R-:W-:Y:S01]  /*5fe0*/  MUFU.EX2 R34, R34 ;  /* 0x0000002200227308 */ /* 0x000fe20000000800 */
[----:B--2---:R-:W-:-:S07]  /*5ff0*/  F2FP.BF16.F32.PACK_AB R7, R139, R138 ;  /* 0x0000008a8b07723e */ /* 0x004fce00000010ff */
[----:B------:R-:W1:Y:S08]  /*6000*/  MUFU.EX2 R33, R33 ;  /* 0x0000002100217308 */ /* 0x000e700000000800 */
[----:B------:R-:W-:Y:S01]  /*6010*/  MUFU.EX2 R32, R32 ;  /* 0x0000002000207308 */ /* 0x000fe20000000800 */
[C---:B------:R-:W-:Y:S07]  /*6020*/  HMMA.16816.F32.BF16 R80, R4.reuse, R12, R80 ;  /* 0x0000000c0450723c */ /* 0x040fee0000041850 */
[----:B------:R-:W2:Y:S08]  /*6030*/  MUFU.EX2 R31, R31 ;  /* 0x0000001f001f7308 */ /* 0x000eb00000000800 */
[----:B------:R-:W-:Y:S08]  /*6040*/  MUFU.EX2 R140, R140 ;  /* 0x0000008c008c7308 */ /* 0x000ff00000000800 */
[----:B------:R-:W3:Y:S08]  /*6050*/  MUFU.EX2 R136, R136 ;  /* 0x0000008800887308 */ /* 0x000ef00000000800 */
        /* <DEDUP_REMOVED lines=10> */
[----:B------:R-:W4:Y:S05]  /*6100*/  LDSM.16.MT88.4 R12, [R37+0x1400] ;  /* 0x00140000250c783b */ /* 0x000f2a0000004200 */
[----:B------:R-:W-:Y:S01]  /*6110*/  HMMA.16816.F32.BF16 R68, R4, R10, R68 ;  /* 0x0000000a0444723c */ /* 0x000fe20000041844 */
[----:B-1----:R-:W-:-:S02]  /*6120*/  F2FP.BF16.F32.PACK_AB R4, R33, R34 ;  /* 0x000000222104723e */ /* 0x002fc400000010ff */
[----:B--2---:R-:W-:Y:S02]  /*6130*/  F2FP.BF16.F32.PACK_AB R6, R31, R32 ;  /* 0x000000201f06723e */ /* 0x004fe400000010ff */
[----:B---3--:R-:W-:Y:S02]  /*6140*/  F2FP.BF16.F32.PACK_AB R5, R136, R140 ;  /* 0x0000008c8805723e */ /* 0x008fe400000010ff */
[----:B-----5:R-:W-:Y:S01]  /*6150*/  F2FP.BF16.F32.PACK_AB R7, R125, R134 ;  /* 0x000000867d07723e */ /* 0x020fe200000010ff */
[----:B------:R-:W-:Y:S01]  /*6160*/  FADD.FTZ R8, R91, R8 ;  /* 0x000000085b087221 */ /* 0x000fe20000010000 */
[----:B------:R-:W-:-:S04]  /*6170*/  FADD.FTZ R84, R84, R94 ;  /* 0x0000005e54547221 */ /* 0x000fc80000010000 */
[----:B------:R-:W-:Y:S01]  /*6180*/  FADD.FTZ R84, R62, R84 ;  /* 0x000000543e547221 */ /* 0x000fe20000010000 */
[----:B----4-:R-:W-:Y:S01]  /*6190*/  HMMA.16816.F32.BF16 R80, R4, R16, R80 ;  /* 0x000000100450723c */ /* 0x010fe20000041850 */
[----:B------:R-:W-:Y:S02]  /*61a0*/  FADD.FTZ R16, R88, R8 ;  /* 0x0000000858107221 */ /* 0x000fe40000010000 */
[----:B------:R-:W-:Y:S01]  /*61b0*/  FADD.FTZ R63, R63, R84 ;  /* 0x000000543f3f7221 */ /* 0x000fe20000010000 */
[----:B------:R-:W1:Y:S01]  /*61c0*/  LDSM.16.MT88.4 R8, [R47+0x4800] ;  /* 0x004800002f08783b */ /* 0x000e620000004200 */
        /* <DEDUP_REMOVED lines=50> */
[----:B------:R1:W3:Y:S04]  /*64f0*/  LDSM.16.MT88.4 R12, [R47+0x4c00] ;  /* 0x004c00002f0c783b */ /* 0x0002e80000004200 */
[----:B------:R-:W-:Y:S01]  /*6500*/  HMMA.16816.F32.BF16 R80, R4, R8, R80 ;  /* 0x000000080450723c */ /* 0x000fe20000041850 */
[----:B------:R-:W-:Y:S01]  /*6510*/  FADD.FTZ R33, R33, R35 ;  /* 0x0000002321217221 */ /* 0x000fe20000010000 */
[----:B------:R-:W-:-:S06]  /*6520*/  FADD.FTZ R136, R136, R140 ;  /* 0x0000008c88887221 */ /* 0x000fcc0000010000 */
[----:B------:R-:W-:Y:S01]  /*6530*/  HMMA.16816.F32.BF16 R76, R4, R10, R76 ;  /* 0x0000000a044c723c */ /* 0x000fe2000004184c */
[----:B------:R4:W5:Y:S01]  /*6540*/  LDSM.16.MT88.4 R8, [R37+0x1c00] ;  /* 0x001c00002508783b */ /* 0x0009620000004200 */
[----:B------:R-:W-:Y:S01]  /*6550*/  FADD.FTZ R33, R32, R33 ;  /* 0x0000002120217221 */ /* 0x000fe20000010000 */
[----:B------:R-:W-:Y:S01]  /*6560*/  FADD.FTZ R136, R134, R136 ;  /* 0x0000008886887221 */ /* 0x000fe20000010000 */
[-CC-:B------:R-:W-:Y:S01]  /*6570*/  FFMA.FTZ R56, R141, R40.reuse, -R54.reuse ;  /* 0x000000288d387223 */ /* 0x180fe20000010836 */
[-CC-:B------:R-:W-:Y:S01]  /*6580*/  FFMA.FTZ R124, R124, R40.reuse, -R54.reuse ;  /* 0x000000287c7c7223 */ /* 0x180fe20000010836 */
[-C--:B------:R-:W-:Y:S01]  /*6590*/  FFMA.FTZ R122, R122, R40.reuse, -R54 ;  /* 0x000000287a7a7223 */ /* 0x080fe20000010836 */
[-CC-:B------:R-:W-:Y:S01]  /*65a0*/  FFMA.FTZ R51, R51, R40.reuse, -R38.reuse ;  /* 0x0000002833337223 */ /* 0x180fe20000010826 */
[-CC-:B------:R-:W-:Y:S01]  /*65b0*/  FFMA.FTZ R50, R50, R40.reuse, -R38.reuse ;  /* 0x0000002832327223 */ /* 0x180fe20000010826 */
[-C--:B------:R-:W-:Y:S01]  /*65c0*/  FFMA.FTZ R45, R45, R40.reuse, -R38 ;  /* 0x000000282d2d7223 */ /* 0x080fe20000010826 */
[----:B------:R-:W-:Y:S01]  /*65d0*/  FADD.FTZ R31, R31, R33 ;  /* 0x000000211f1f7221 */ /* 0x000fe20000010000 */
[----:B------:R-:W-:Y:S01]  /*65e0*/  FADD.FTZ R125, R125, R136 ;  /* 0x000000887d7d7221 */ /* 0x000fe20000010000 */
[-C--:B------:R-:W-:Y:S01]  /*65f0*/  FFMA.FTZ R54, R55, R40.reuse, -R54 ;  /* 0x0000002837367223 */ /* 0x080fe20000010836 */
        /* <DEDUP_REMOVED lines=12> */
[----:B------:R-:W3:Y:S01]  /*66c0*/  MUFU.EX2 R53, R54 ;  /* 0x0000003600357308 */ /* 0x000ee20000000800 */
[----:B------:R-:W-:-:S07]  /*66d0*/  FADD.FTZ R91, R64, R91 ;  /* 0x0000005b405b7221 */ /* 0x000fce0000010000 */
[----:B-1----:R-:W1:Y:S08]  /*66e0*/  MUFU.EX2 R47, R50 ;  /* 0x00000032002f7308 */ /* 0x002e700000000800 */
[----:B------:R-:W-:Y:S08]  /*66f0*/  MUFU.EX2 R44, R45 ;  /* 0x0000002d002c7308 */ /* 0x000ff00000000800 */
[----:B----4-:R-:W4:Y:S01]  /*6700*/  MUFU.EX2 R37, R38 ;  /* 0x0000002600257308 */ /* 0x010f220000000800 */
[----:B------:R-:W-:Y:S01]  /*6710*/  FADD.FTZ R42, R42, R29 ;  /* 0x0000001d2a2a7221 */ /* 0x000fe20000010000 */
[----:B------:R-:W-:Y:S01]  /*6720*/  FADD.FTZ R58, R58, R91 ;  /* 0x0000005b3a3a7221 */ /* 0x000fe20000010000 */
[----:B--2---:R-:W-:-:S02]  /*6730*/  F2FP.BF16.F32.PACK_AB R4, R124, R56 ;  /* 0x000000387c04723e */ /* 0x004fc400000010ff */
[----:B------:R-:W-:Y:S01]  /*6740*/  FADD.FTZ R42, R56, R42 ;  /* 0x0000002a382a7221 */ /* 0x000fe20000010000 */
[----:B------:R-:W-:Y:S01]  /*6750*/  FADD.FTZ R58, R49, R58 ;  /* 0x0000003a313a7221 */ /* 0x000fe20000010000 */
[----:B---3--:R-:W-:Y:S02]  /*6760*/  F2FP.BF16.F32.PACK_AB R6, R53, R122 ;  /* 0x0000007a3506723e */ /* 0x008fe400000010ff */
[C---:B-1----:R-:W-:Y:S01]  /*6770*/  F2FP.BF16.F32.PACK_AB R5, R47.reuse, R49 ;  /* 0x000000312f05723e */ /* 0x042fe200000010ff */
[----:B------:R-:W-:Y:S01]  /*6780*/  FADD.FTZ R42, R124, R42 ;  /* 0x0000002a7c2a7221 */ /* 0x000fe20000010000 */
[----:B------:R-:W-:Y:S01]  /*6790*/  FADD.FTZ R58, R47, R58 ;  /* 0x0000003a2f3a7221 */ /* 0x000fe20000010000 */
[----:B----4-:R-:W-:Y:S02]  /*67a0*/  F2FP.BF16.F32.PACK_AB R7, R37, R44 ;  /* 0x0000002c2507723e */ /* 0x010fe400000010ff */
[----:B------:R-:W-:Y:S01]  /*67b0*/  FADD.FTZ R42, R122, R42 ;  /* 0x0000002a7a2a7221 */ /* 0x000fe20000010000 */
[----:B------:R-:W-:-:S04]  /*67c0*/  FADD.FTZ R58, R44, R58 ;  /* 0x0000003a2c3a7221 */ /* 0x000fc80000010000 */
[----:B------:R-:W-:Y:S01]  /*67d0*/  HMMA.16816.F32.BF16 R80, R4, R12, R80 ;  /* 0x0000000c0450723c */ /* 0x000fe20000041850 */
[----:B------:R-:W-:Y:S01]  /*67e0*/  FADD.FTZ R135, R53, R42 ;  /* 0x0000002a35877221 */ /* 0x000fe20000010000 */
[----:B------:R-:W-:-:S06]  /*67f0*/  FADD.FTZ R134, R37, R58 ;  /* 0x0000003a25867221 */ /* 0x000fcc0000010000 */
[C---:B------:R-:W-:Y:S08]  /*6800*/  HMMA.16816.F32.BF16 R76, R4.reuse, R14, R76 ;  /* 0x0000000e044c723c */ /* 0x040ff0000004184c */
[C---:B-----5:R-:W-:Y:S08]  /*6810*/  HMMA.16816.F32.BF16 R72, R4.reuse, R8, R72 ;  /* 0x000000080448723c */ /* 0x060ff00000041848 */
[----:B------:R-:W-:Y:S01]  /*6820*/  HMMA.16816.F32.BF16 R68, R4, R10, R68 ;  /* 0x0000000a0444723c */ /* 0x000fe20000041844 */
[----:B------:R-:W-:-:S04]  /*6830*/  NOP ;  /* 0x0000000000007918 */ /* 0x000fc80000000000 */
[----:B------:R-:W-:-:S15]  /*6840*/  @!P6 BRA `(.L_x_7913) ;  /* 0x0000003c0040e947 */ /* 0x000fde0003800000 */
[----:B------:R-:W-:Y:S01]  /*6850*/  IMAD R26, R121, 0x40, R26 ;  /* 0x00000040791a7824 */ /* 0x000fe200078e021a */
[----:B------:R-:W-:Y:S01]  /*6860*/  LOP3.LUT R100, R100, 0x1f0, RZ, 0xc0, !PT ;  /* 0x000001f064647812 */ /* 0x000fe200078ec0ff */
[----:B------:R-:W-:Y:S01]  /*6870*/  IMAD.MOV.U32 R125, RZ, RZ, R24 ;  /* 0x000000ffff7d7224 */ /* 0x000fe200078e0018 */
[----:B------:R-:W-:Y:S01]  /*6880*/  ISETP.NE.U32.AND P6, PT, R132, RZ, PT ;  /* 0x000000ff8400720c */ /* 0x000fe20003fc5070 */
[----:B------:R-:W-:Y:S01]  /*6890*/  IMAD.MOV.U32 R85, RZ, RZ, R20 ;  /* 0x000000ffff557224 */ /* 0x000fe200078e0014 */
[----:B------:R-:W-:Y:S01]  /*68a0*/  IADD3 R26, PT, PT, R23, R26, R100 ;  /* 0x0000001a171a7210 */ /* 0x000fe20007ffe064 */
[----:B------:R-:W-:Y:S01]  /*68b0*/  VIADD R124, R22, 0xfffffffe ;  /* 0xfffffffe167c7836 */ /* 0x000fe20000000000 */
[----:B------:R-:W-:Y:S02]  /*68c0*/  ISETP.NE.AND.EX P6, PT, R133, RZ, PT, P6 ;  /* 0x000000ff8500720c */ /* 0x000fe40003fc5360 */
[----:B------:R-:W-:Y:S02]  /*68d0*/  IADD3 R26, PT, PT, -R25, R26, -R27 ;  /* 0x0000001a191a7210 */ /* 0x000fe40007ffe91b */
[----:B------:R-:W-:-:S02]  /*68e0*/  MOV R84, R21 ;  /* 0x0000001500547202 */ /* 0x000fc40000000f00 */
[C---:B------:R-:W-:Y:S01]  /*68f0*/  IADD3 R122, PT, PT, -R22.reuse, 0x1, RZ ;  /* 0x00000001167a7810 */ /* 0x040fe20007ffe1ff */
[----:B------:R-:W-:-:S05]  /*6900*/  IMAD R123, R22, -0x80, R26 ;  /* 0xffffff80167b7824 */ /* 0x000fca00078e021a */
[----:B------:R-:W-:-:S07]  /*6910*/  IADD3 R123, PT, PT, R123, 0x108, RZ ;  /* 0x000001087b7b7810 */ /* 0x000fce0007ffe0ff */
.L_x_7920:
        /* <DEDUP_REMOVED lines=78> */
.L_x_7915:
[----:B------:R-:W-:Y:S05]  /*6e00*/  BSYNC.RECONVERGENT B0 ;  /* 0x0000000000007941 */ /* 0x000fea0003800200 */
.L_x_7914:
[----:B------:R-:W1:Y:S01]  /*6e10*/  S2UR UR6, SR_CgaCtaId ;  /* 0x00000000000679c3 */ /* 0x000e620000008800 */
[C---:B------:R-:W-:Y:S01]  /*6e20*/  SHF.L.U32 R112, R86.reuse, 0x3, RZ ;  /* 0x0000000356707819 */ /* 0x040fe200000006ff */
[----:B------:R-:W-:Y:S01]  /*6e30*/  UMOV UR7, 0x400 ;  /* 0x0000040000077882 */ /* 0x000fe20000000000 */
[----:B------:R-:W-:Y:S01]  /*6e40*/  LOP3.LUT R128, R86, 0x18, RZ, 0xc0, !PT ;  /* 0x0000001856807812 */ /* 0x000fe200078ec0ff */
[----:B------:R-:W-:Y:S01]  /*6e50*/  BSSY.RECONVERGENT B1, `(.L_x_7916) ;  /* 0x0000168000017945 */ /* 0x000fe20003800200 */
[C---:B------:R-:W-:Y:S02]  /*6e60*/  LOP3.LUT R111, R112.reuse, 0x18, RZ, 0xc0, !PT ;  /* 0x00000018706f7812 */ /* 0x040fe400078ec0ff */
[----:B------:R-:W-:Y:S02]  /*6e70*/  LOP3.LUT R4, R112, 0xc0, RZ, 0xc0, !PT ;  /* 0x000000c070047812 */ /* 0x000fe400078ec0ff */
[CC--:B------:R-:W-:Y:S02]  /*6e80*/  ISETP.GE.AND P4, PT, R111.reuse, R126.reuse, PT ;  /* 0x0000007e6f00720c */ /* 0x0c0fe40003f86270 */
[----:B------:R-:W-:Y:S02]  /*6e90*/  ISETP.GE.AND P5, PT, R111, R126, PT ;  /* 0x0000007e6f00720c */ /* 0x000fe40003fa6270 */
[----:B------:R-:W-:Y:S02]  /*6ea0*/  SHF.L.U32 R5, R108, 0x6, RZ ;  /* 0x000000066c057819 */ /* 0x000fe400000006ff */
[----:B------:R-:W-:Y:S02]  /*6eb0*/  LOP3.LUT R128, R4, R128, RZ, 0xfc, !PT ;  /* 0x0000008004807212 */ /* 0x000fe400078efcff */
[----:B------:R-:W-:Y:S02]  /*6ec0*/  IADD3 R8, P0, PT, R5, R117, RZ ;  /* 0x0000007505087210 */ /* 0x000fe40007f1e0ff */
[--C-:B------:R-:W-:Y:S02]  /*6ed0*/  SHF.L.U64.HI R4, R108, 0x6, R109.reuse ;  /* 0x000000066c047819 */ /* 0x100fe4000001026d */
[----:B------:R-:W-:Y:S02]  /*6ee0*/  LOP3.LUT R6, R112, 0x1f20, RZ, 0xc0, !PT ;  /* 0x00001f2070067812 */ /* 0x000fe400078ec0ff */
[----:B------:R-:W-:Y:S01]  /*6ef0*/  LOP3.LUT R127, R128, R111, RZ, 0x3c, !PT ;  /* 0x0000006f807f7212 */ /* 0x000fe200078e3cff */
[----:B-1----:R-:W-:Y:S01]  /*6f00*/  ULEA UR6, UR6, UR7, 0x18 ;  /* 0x0000000706067291 */ /* 0x002fe2000f8ec0ff */
[----:B------:R-:W-:Y:S02]  /*6f10*/  @!P4 IADD3 R10, P1, PT, R8, R5, RZ ;  /* 0x00000005080ac210 */ /* 0x000fe40007f3e0ff */
[----:B------:R-:W-:Y:S02]  /*6f20*/  IADD3.X R9, PT, PT, R4, R116, RZ, P0, !PT ;  /* 0x0000007404097210 */ /* 0x000fe400007fe4ff */
[----:B------:R-:W-:Y:S02]  /*6f30*/  LOP3.LUT R127, R6, R127, RZ, 0xfc, !PT ;  /* 0x0000007f067f7212 */ /* 0x000fe400078efcff */
[----:B------:R-:W-:Y:S02]  /*6f40*/  MOV R102, UR6 ;  /* 0x0000000600667c02 */ /* 0x000fe40008000f00 */
[----:B------:R-:W-:Y:S02]  /*6f50*/  @!P4 IADD3.X R11, PT, PT, R9, R4, RZ, P1, !PT ;  /* 0x00000004090bc210 */ /* 0x000fe40000ffe4ff */
[----:B------:R-:W-:Y:S02]  /*6f60*/  @!P5 MOV R4, R117 ;  /* 0x000000750004d202 */ /* 0x000fe40000000f00 */
[----:B------:R-:W-:Y:S02]  /*6f70*/  @!P5 MOV R5, R116 ;  /* 0x000000740005d202 */ /* 0x000fe40000000f00 */
[----:B------:R-:W-:Y:S02]  /*6f80*/  LEA R127, R127, R102, 0x1 ;  /* 0x000000667f7f7211 */ /* 0x000fe400078e08ff */
[C---:B------:R-:W-:Y:S02]  /*6f90*/  @!P4 LEA R6, P0, R108.reuse, R8, 0x7 ;  /* 0x000000086c06c211 */ /* 0x040fe400078038ff */
[----:B------:R-:W-:Y:S01]  /*6fa0*/  MOV R105, 0x20 ;  /* 0x0000002000697802 */ /* 0x000fe20000000f00 */
[----:B------:R-:W-:Y:S01]  /*6fb0*/  @!PT LDS RZ, [RZ] ;  /* 0x00000000fffff984 */ /* 0x000fe20000000800 */
[----:B------:R-:W-:Y:S01]  /*6fc0*/  @!PT LDS RZ, [RZ] ;  /* 0x00000000fffff984 */ /* 0x000fe20000000800 */
[----:B------:R-:W-:Y:S01]  /*6fd0*/  @!PT LDS RZ, [RZ] ;  /* 0x00000000fffff984 */ /* 0x000fe20000000800 */
[----:B------:R1:W-:Y:S01]  /*6fe0*/  @!P5 LDGSTS.E.BYPASS.LTC128B.128 [R127+0x3000], desc[UR4][R4.64] ;  /* 0x03000000047fdfae */ /* 0x0003e2000b981a04 */
[----:B------:R-:W-:Y:S02]  /*6ff0*/  @!P4 LEA.HI.X R7, R108, R9, R109, 0x7, P0 ;  /* 0x000000096c07c211 */ /* 0x000fe400000f3c6d */
[C---:B------:R-:W-:Y:S02]  /*7000*/  LOP3.LUT P0, RZ, R86.reuse, 0x4, RZ, 0xc0, !PT ;  /* 0x0000000456ff7812 */ /* 0x040fe4000780c0ff */
[C---:B------:R-:W-:Y:S02]  /*7010*/  SHF.L.U32 R87, R86.reuse, 0x2, RZ ;  /* 0x0000000256577819 */ /* 0x040fe400000006ff */
[----:B------:R-:W-:Y:S01]  /*7020*/  SEL R105, R105, 0xffffffe0, !P0 ;  /* 0xffffffe069697807 */ /* 0x000fe20004000000 */
[----:B------:R-:W-:Y:S01]  /*7030*/  @P5 STS.128 [R127+0x3000], RZ ;  /* 0x003000ff7f005388 */ /* 0x000fe20000000c00 */
[----:B------:R-:W-:Y:S02]  /*7040*/  SHF.L.U32 R104, R86, 0x5, RZ ;  /* 0x0000000556687819 */ /* 0x000fe400000006ff */
[----:B------:R-:W-:Y:S02]  /*7050*/  SHF.R.U32.HI R100, RZ, 0x1, R86 ;  /* 0x00000001ff647819 */ /* 0x000fe40000011656 */
[----:B------:R-:W-:Y:S02]  /*7060*/  IADD3 R122, PT, PT, R122, 0x1, RZ ;  /* 0x000000017a7a7810 */ /* 0x000fe40007ffe0ff */
[----:B------:R-:W-:Y:S01]  /*7070*/  LOP3.LUT R103, R100, 0x8, RZ, 0xc0, !PT ;  /* 0x0000000864677812 */ /* 0x000fe200078ec0ff */
[----:B------:R-:W-:Y:S01]  /*7080*/  @P4 STS.128 [R127+0x3800], RZ ;  /* 0x003800ff7f004388 */ /* 0x000fe20000000c00 */
[----:B------:R-:W-:Y:S02]  /*7090*/  ISETP.NE.AND P1, PT, R122, RZ, PT ;  /* 0x000000ff7a00720c */ /* 0x000fe40003f25270 */
[----:B------:R-:W-:Y:S05]  /*70a0*/  LOP3.LUT R103, R103, 0xc0, R104, 0xf8, !PT ;  /* 0x000000c067677812 */ /* 0x000fea00078ef868 */
[----:B------:R-:W-:Y:S01]  /*70b0*/  @!PT LDS RZ, [RZ] ;  /* 0x00000000fffff984 */ /* 0x000fe20000000800 */
[----:B------:R-:W-:Y:S01]  /*70c0*/  @!PT LDS RZ, [RZ] ;  /* 0x00000000fffff984 */ /* 0x000fe20000000800 */
[----:B------:R-:W-:Y:S01]  /*70d0*/  @!PT LDS RZ, [RZ] ;  /* 0x00000000fffff984 */ /* 0x000fe20000000800 */
[----:B------:R-:W-:Y:S01]  /*70e0*/  @!P4 LDGSTS.E.BYPASS.LTC128B.128 [R127+0x3800], desc[UR4][R8.64] ;  /* 0x03800000087fcfae */ /* 0x000fe2000b981a04 */
[----:B-1----:R-:W-:Y:S02]  /*70f0*/  LOP3.LUT R4, R87, 0x18, RZ, 0xc0, !PT ;  /* 0x0000001857047812 */ /* 0x002fe400078ec0ff */
[----:B------:R-:W-:Y:S02]  /*7100*/  LOP3.LUT R5, R104, 0xc0, RZ, 0xc0, !PT ;  /* 0x000000c068057812 */ /* 0x000fe400078ec0ff */
[----:B------:R-:W-:Y:S03]  /*7110*/  LOP3.LUT R103, R103, R4, RZ, 0x3c, !PT ;  /* 0x0000000467677212 */ /* 0x000fe600078e3cff */
[----:B------:R-:W-:Y:S01]  /*7120*/  @P4 STS.128 [R127+0x4000], RZ ;  /* 0x004000ff7f004388 */ /* 0x000fe20000000c00 */
[----:B------:R-:W-:Y:S07]  /*7130*/  LOP3.LUT R5, R5, 0x8, R86, 0xf8, !PT ;  /* 0x0000000805057812 */ /* 0x000fee00078ef856 */
        /* <DEDUP_REMOVED lines=9> */
[----:B------:R-:W2:Y:S04]  /*71d0*/  LD.E R115, desc[UR4][R2.64+0x18c] ;  /* 0x00018c0402737980 */ /* 0x000ea8000c101900 */
[----:B------:R-:W0:Y:S01]  /*71e0*/  LDGDEPBAR ;  /* 0x00000000000079af */ /* 0x000e220000000000 */
[----:B-1----:R-:W-:Y:S04]  /*71f0*/  SHF.L.U32 R6, R86, 0x4, RZ ;  /* 0x0000000456067819 */ /* 0x002fe800000006ff */
[C---:B------:R-:W-:Y:S02]  /*7200*/  LOP3.LUT R101, R6.reuse, 0x3e00, RZ, 0xc0, !PT ;  /* 0x00003e0006657812 */ /* 0x040fe400078ec0ff */
[----:B------:R-:W-:Y:S02]  /*7210*/  LOP3.LUT R6, R6, 0x100, RZ, 0xc0, !PT ;  /* 0x0000010006067812 */ /* 0x000fe400078ec0ff */
[--C-:B------:R-:W-:Y:S02]  /*7220*/  LOP3.LUT R92, R101, 0x20, R104.reuse, 0xf8, !PT ;  /* 0x00000020655c7812 */ /* 0x100fe400078ef868 */
[--C-:B------:R-:W-:Y:S02]  /*7230*/  LOP3.LUT R6, R6, 0x20, R104.reuse, 0xf8, !PT ;  /* 0x0000002006067812 */ /* 0x100fe400078ef868 */
[----:B------:R-:W-:Y:S02]  /*7240*/  LOP3.LUT R92, R92, 0x100, R104, 0xf8, !PT ;  /* 0x000001005c5c7812 */ /* 0x000fe400078ef868 */
[----:B------:R-:W-:Y:S02]  /*7250*/  LOP3.LUT R5, R6, R5, R4, 0xf6, !PT ;  /* 0x0000000506057212 */ /* 0x000fe400078ef604 */
[----:B------:R-:W-:Y:S02]  /*7260*/  LOP3.LUT R92, R92, R103, RZ, 0xfc, !PT ;  /* 0x000000675c5c7212 */ /* 0x000fe400078efcff */
[-C--:B------:R-:W-:Y:S02]  /*7270*/  LEA R88, R5, R102.reuse, 0x1 ;  /* 0x0000006605587211 */ /* 0x080fe400078e08ff */
[----:B------:R-:W-:Y:S03]  /*7280*/  LEA R92, R92, R102, 0x1 ;  /* 0x000000665c5c7211 */ /* 0x000fe600078e08ff */
[----:B------:R-:W-:Y:S08]  /*7290*/  LDSM.16.M88.4 R8, [R88+0x1000] ;  /* 0x001000005808783b */ /* 0x000ff00000000200 */
[----:B------:R1:W3:Y:S08]  /*72a0*/  LDSM.16.M88.4 R64, [R92] ;  /* 0x000000005c40783b */ /* 0x0002f00000000200 */
[----:B------:R-:W4:Y:S08]  /*72b0*/  LDSM.16.M88.4 R16, [R88+0x1400] ;  /* 0x001400005810783b */ /* 0x000f300000000200 */
[----:B------:R-:W5:Y:S01]  /*72c0*/  LDSM.16.M88.4 R24, [R88+0x1800] ;  /* 0x001800005818783b */ /* 0x000f620000000200 */
[-C--:B-1----:R-:W-:Y:S07]  /*72d0*/  IADD3 R92, PT, PT, R92, R105.reuse, RZ ;  /* 0x000000695c5c7210 */ /* 0x082fee0007ffe0ff */
[----:B------:R-:W1:Y:S01]  /*72e0*/  LDSM.16.M88.4 R32, [R88+0x1c00] ;  /* 0x001c00005820783b */ /* 0x000e620000000200 */
[----:B------:R-:W-:Y:S07]  /*72f0*/  IADD3 R105, PT, PT, R88, R105, RZ ;  /* 0x0000006958697210 */ /* 0x000fee0007ffe0ff */
        /* <DEDUP_REMOVED lines=26> */
[C---:B------:R-:W-:Y:S03]  /*74a0*/  HMMA.16816.F32.BF16 R16, R92.reuse, R90, R16 ;  /* 0x0000005a5c10723c */ /* 0x040fe60000041810 */
        /* <DEDUP_REMOVED lines=12> */
[----:B------:R-:W2:Y:S01]  /*7570*/  MUFU.TANH R98, R5 ;  /* 0x0000000500627308 */ /* 0x000ea20000002400 */
[-C--:B------:R-:W-:Y:S01]  /*7580*/  FMUL.FTZ R15, R15, R115.reuse ;  /* 0x000000730f0f7220 */ /* 0x080fe20000410000 */
[-C--:B------:R-:W-:Y:S01]  /*7590*/  FMUL.FTZ R16, R16, R115.reuse ;  /* 0x0000007310107220 */ /* 0x080fe20000410000 */
[-C--:B------:R-:W-:Y:S01]  /*75a0*/  FMUL.FTZ R17, R17, R115.reuse ;  /* 0x0000007311117220 */ /* 0x080fe20000410000 */
[-C--:B------:R-:W-:Y:S01]  /*75b0*/  FMUL.FTZ R18, R18, R115.reuse ;  /* 0x0000007312127220 */ /* 0x080fe20000410000 */
[-C--:B------:R-:W-:Y:S05]  /*75c0*/  FMUL.FTZ R19, R19, R115.reuse ;  /* 0x0000007313137220 */ /* 0x080fea0000410000 */
[----:B------:R-:W3:Y:S10]  /*75d0*/  MUFU.TANH R99, R6 ;  /* 0x0000000600637308 */ /* 0x000ef40000002400 */
[----:B------:R4:W1:Y:S10]  /*75e0*/  MUFU.TANH R136, R7 ;  /* 0x0000000700887308 */ /* 0x0008740000002400 */
[----:B------:R-:W1:Y:S10]  /*75f0*/  MUFU.TANH R88, R8 ;  /* 0x0000000800587308 */ /* 0x000e740000002400 */
[----:B------:R-:W1:Y:S01]  /*7600*/  MUFU.TANH R137, R9 ;  /* 0x0000000900897308 */ /* 0x000e620000002400 */
[----:B----4-:R-:W4:Y:S09]  /*7610*/  LDSM.16.M88.4 R4, [R105+0x1800] ;  /* 0x001800006904783b */ /* 0x010f320000000200 */
        /* <DEDUP_REMOVED lines=40> */
[-C--:B------:R-:W-:Y:S07]  /*78a0*/  FMUL.FTZ R37, R37, R115.reuse ;  /* 0x0000007325257220 */ /* 0x080fee0000410000 */
[----:B------:R-:W1:Y:S01]  /*78b0*/  MUFU.TANH R159, R30 ;  /* 0x0000001e009f7308 */ /* 0x000e620000002400 */
[-C--:B------:R-:W-:Y:S01]  /*78c0*/  FMUL.FTZ R40, R40, R115.reuse ;  /* 0x0000007328287220 */ /* 0x080fe20000410000 */
[-C--:B------:R-:W-:Y:S08]  /*78d0*/  FMUL.FTZ R41, R41, R115.reuse ;  /* 0x0000007329297220 */ /* 0x080ff00000410000 */
[----:B------:R4:W1:Y:S01]  /*78e0*/  MUFU.TANH R158, R36 ;  /* 0x00000024009e7308 */ /* 0x0008620000002400 */
[C---:B-----5:R-:W-:Y:S09]  /*78f0*/  HMMA.16816.F32.BF16 R44, R92.reuse, R8, R44 ;  /* 0x000000085c2c723c */ /* 0x060ff2000004182c */
[----:B------:R5:W1:Y:S01]  /*7900*/  MUFU.TANH R157, R37 ;  /* 0x00000025009d7308 */ /* 0x000a620000002400 */
[C---:B------:R-:W-:Y:S01]  /*7910*/  HMMA.16816.F32.BF16 R48, R92.reuse, R10, R48 ;  /* 0x0000000a5c30723c */ /* 0x040fe20000041830 */
[----:B------:R-:W2:Y:S01]  /*7920*/  LDSM.16.M88.4 R8, [R105+0x2c00] ;  /* 0x002c00006908783b */ /* 0x000ea20000000200 */
[----:B------:R-:W-:Y:S07]  /*7930*/  DEPBAR.LE SB0, 0x0 ;  /* 0x000080000000791a */ /* 0x000fee0000000000 */
[----:B------:R1:W1:Y:S01]  /*7940*/  MUFU.TANH R160, R31 ;  /* 0x0000001f00a07308 */ /* 0x0002620000002400 */
[-C--:B----4-:R-:W-:Y:S01]  /*7950*/  FMUL.FTZ R36, R39, R115.reuse ;  /* 0x0000007327247220 */ /* 0x090fe20000410000 */
[-C--:B------:R-:W-:Y:S01]  /*7960*/  FMUL.FTZ R39, R42, R115.reuse ;  /* 0x000000732a277220 */ /* 0x080fe20000410000 */
[C---:B---3--:R-:W-:Y:S07]  /*7970*/  HMMA.16816.F32.BF16 R52, R92.reuse, R4, R52 ;  /* 0x000000045c34723c */ /* 0x048fee0000041834 */
[----:B------:R-:W3:Y:S01]  /*7980*/  MUFU.TANH R18, R18 ;  /* 0x0000001200127308 */ /* 0x000ee20000002400 */
[----:B------:R-:W-:Y:S01]  /*7990*/  BAR.SYNC.DEFER_BLOCKING 0x0 ;  /* 0x0000000000007b1d */ /* 0x000fe20000010000 */
[-C--:B-----5:R-:W-:Y:S01]  /*79a0*/  FMUL.FTZ R37, R38, R115.reuse ;  /* 0x0000007326257220 */ /* 0x0a0fe20000410000 */
[C---:B------:R-:W-:Y:S03]  /*79b0*/  HMMA.16816.F32.BF16 R56, R92.reuse, R6, R56 ;  /* 0x000000065c38723c */ /* 0x040fe60000041838 */
[-C--:B------:R-:W-:Y:S01]  /*79c0*/  FMUL.FTZ R50, R50, R115.reuse ;  /* 0x0000007332327220 */ /* 0x080fe20000410000 */
[-C--:B------:R-:W-:Y:S03]  /*79d0*/  FMUL.FTZ R51, R51, R115.reuse ;  /* 0x0000007333337220 */ /* 0x080fe60000410000 */
[----:B------:R-:W4:Y:S01]  /*79e0*/  MUFU.TANH R19, R19 ;  /* 0x0000001300137308 */ /* 0x000f220000002400 */
[-C--:B------:R-:W-:Y:S01]  /*79f0*/  FMUL.FTZ R38, R43, R115.reuse ;  /* 0x000000732b267220 */ /* 0x080fe20000410000 */
[-C--:B------:R-:W-:Y:S01]  /*7a00*/  FMUL.FTZ R44, R44, R115.reuse ;  /* 0x000000732c2c7220 */ /* 0x080fe20000410000 */
[-C--:B------:R-:W-:Y:S01]  /*7a10*/  FMUL.FTZ R45, R45, R115.reuse ;  /* 0x000000732d2d7220 */ /* 0x080fe20000410000 */
[-C--:B------:R-:W-:Y:S01]  /*7a20*/  FMUL.FTZ R46, R46, R115.reuse ;  /* 0x000000732e2e7220 */ /* 0x080fe20000410000 */
[-C--:B------:R-:W-:Y:S01]  /*7a30*/  FMUL.FTZ R47, R47, R115.reuse ;  /* 0x000000732f2f7220 */ /* 0x080fe20000410000 */
[-C--:B------:R-:W-:Y:S01]  /*7a40*/  FMUL.FTZ R54, R54, R115.reuse ;  /* 0x0000007336367220 */ /* 0x080fe20000410000 */
[-C--:B------:R-:W-:Y:S03]  /*7a50*/  FMUL.FTZ R29, R52, R115.reuse ;  /* 0x00000073341d7220 */ /* 0x080fe60000410000 */
[----:B------:R-:W3:Y:S01]  /*7a60*/  MUFU.TANH R152, R50 ;  /* 0x0000003200987308 */ /* 0x000ee20000002400 */
[-C--:B------:R-:W-:Y:S01]  /*7a70*/  FMUL.FTZ R48, R48, R115.reuse ;  /* 0x0000007330307220 */ /* 0x080fe20000410000 */
[-C--:B------:R-:W-:Y:S01]  /*7a80*/  FMUL.FTZ R49, R49, R115.reuse ;  /* 0x0000007331317220 */ /* 0x080fe20000410000 */
[-C--:B------:R-:W-:Y:S01]  /*7a90*/  FMUL.FTZ R53, R53, R115.reuse ;  /* 0x0000007335357220 */ /* 0x080fe20000410000 */
[-C--:B------:R-:W-:Y:S01]  /*7aa0*/  FMUL.FTZ R55, R55, R115.reuse ;  /* 0x0000007337377220 */ /* 0x080fe20000410000 */
[-C--:B-1----:R-:W-:Y:S01]  /*7ab0*/  FMUL.FTZ R31, R58, R115.reuse ;  /* 0x000000733a1f7220 */ /* 0x082fe20000410000 */
[-C--:B------:R-:W-:Y:S04]  /*7ac0*/  FMUL.FTZ R30, R59, R115.reuse ;  /* 0x000000733b1e7220 */ /* 0x080fe80000410000 */
[----:B------:R-:W1:Y:S01]  /*7ad0*/  MUFU.TANH R151, R51 ;  /* 0x0000003300977308 */ /* 0x000e620000002400 */
[-C--:B------:R-:W-:Y:S01]  /*7ae0*/  FMUL.FTZ R56, R56, R115.reuse ;  /* 0x0000007338387220 */ /* 0x080fe20000410000 */
[-C--:B------:R-:W-:Y:S01]  /*7af0*/  FMUL.FTZ R57, R57, R115.reuse ;  /* 0x0000007339397220 */ /* 0x080fe20000410000 */
[C---:B--2---:R-:W-:Y:S07]  /*7b00*/  HMMA.16816.F32.BF16 R60, R92.reuse, R8, R60 ;  /* 0x000000085c3c723c */ /* 0x044fee000004183c */
[----:B------:R2:W1:Y:S01]  /*7b10*/  MUFU.TANH R146, R54 ;  /* 0x0000003600927308 */ /* 0x0004620000002400 */
[----:B------:R-:W-:Y:S09]  /*7b20*/  HMMA.16816.F32.BF16 R64, R92, R10, R64 ;  /* 0x0000000a5c40723c */ /* 0x000ff20000041840 */
[----:B------:R-:W1:Y:S02]  /*7b30*/  MUFU.TANH R20, R20 ;  /* 0x0000001400147308 */ /* 0x000e640000002400 */
[-C--:B------:R-:W-:Y:S01]  /*7b40*/  FMUL.FTZ R52, R61, R115.reuse ;  /* 0x000000733d347220 */ /* 0x080fe20000410000 */
[-C--:B------:R-:W-:Y:S07]  /*7b50*/  FMUL.FTZ R26, R62, R115.reuse ;  /* 0x000000733e1a7220 */ /* 0x080fee0000410000 */
[----:B------:R-:W1:Y:S01]  /*7b60*/  MUFU.TANH R21, R21 ;  /* 0x0000001500157308 */ /* 0x000e620000002400 */
[-C--:B--2---:R-:W-:Y:S01]  /*7b70*/  FMUL.FTZ R54, R60, R115.reuse ;  /* 0x000000733c367220 */ /* 0x084fe20000410000 */
[-C--:B------:R-:W-:Y:S01]  /*7b80*/  FMUL.FTZ R25, R63, R115.reuse ;  /* 0x000000733f197220 */ /* 0x080fe20000410000 */
[-C--:B------:R-:W-:Y:S01]  /*7b90*/  FMUL.FTZ R51, R64, R115.reuse ;  /* 0x0000007340337220 */ /* 0x080fe20000410000 */
[-C--:B------:R-:W-:Y:S06]  /*7ba0*/  FMUL.FTZ R50, R65, R115.reuse ;  /* 0x0000007341327220 */ /* 0x080fec0000410000 */
[----:B------:R2:W1:Y:S01]  /*7bb0*/  MUFU.TANH R90, R22 ;  /* 0x00000016005a7308 */ /* 0x0004620000002400 */
        /* <DEDUP_REMOVED lines=65> */
[--C-:B--2---:R-:W-:Y:S01]  /*7fd0*/  IMAD.MOV R40, RZ, RZ, -R43.reuse ;  /* 0x000000ffff287224 */ /* 0x104fe200078e0a2b */
        /* <DEDUP_REMOVED lines=48> */
.L_x_7919:
[----:B------:R-:W-:Y:S05]  /*82e0*/  BSYNC.RECONVERGENT B0 ;  /* 0x0000000000007941 */ /* 0x000fea0003800200 */
.L_x_7918:
        /* <DEDUP_REMOVED lines=30> */
.L_x_7917:
[----:B------:R-:W-:Y:S05]  /*84d0*/  BSYNC.RECONVERGENT B1 ;  /* 0x0000000000017941 */ /* 0x000fea0003800200 */
.L_x_7916:
[----:B------:R-:W3:Y:S01]  /*84e0*/  LD.E R22, desc[UR4][R2.64+0xdc] ;  /* 0x0000dc0402167980 */ /* 0x000ee2000c101900 */
[----:B------:R-:W-:Y:S02]  /*84f0*/  IADD3 R4, PT, PT, R123, -0x8, RZ ;  /* 0xfffffff87b047810 */ /* 0x000fe40007ffe0ff */
[----:B------:R-:W-:Y:S02]  /*8500*/  LOP3.LUT R49, R103, 0x120, R104, 0xf8, !PT ;  /* 0x0000012067317812 */ /* 0x000fe400078ef868 */
[----:B------:R-:W-:Y:S02]  /*8510*/  IABS R4, R4 ;  /* 0x0000000400047213 */ /* 0x000fe40000000000 */
[----:B------:R-:W-:Y:S02]  /*8520*/  LEA R49, R49, R102, 0x1 ;  /* 0x0000006631317211 */ /* 0x000fe400078e08ff */
[----:B------:R-:W-:Y:S02]  /*8530*/  I2FP.F32.S32 R4, R4 ;  /* 0x0000000400047245 */ /* 0x000fe40000201400 */
[----:B------:R-:W-:Y:S02]  /*8540*/  IADD3 R48, PT, PT, R49, 0x3020, RZ ;  /* 0x0000302031307810 */ /* 0x000fe40007ffe0ff */
[C---:B--2---:R-:W-:Y:S01]  /*8550*/  IADD3 R7, PT, PT, R123.reuse, -0x19, RZ ;  /* 0xffffffe77b077810 */ /* 0x044fe20007ffe0ff */
[CC--:B------:R-:W-:Y:S01]  /*8560*/  FFMA.FTZ R138, -R0.reuse, R4.reuse, R138 ;  /* 0x00000004008a7223 */ /* 0x0c0fe2000001018a */
[C---:B------:R-:W-:Y:S01]  /*8570*/  FFMA.FTZ R97, -R0.reuse, R4, R97 ;  /* 0x0000000400617223 */ /* 0x040fe20000010161 */
[C---:B------:R-:W-:Y:S02]  /*8580*/  IADD3 R4, PT, PT, R123.reuse, -0x10, RZ ;  /* 0xfffffff07b047810 */ /* 0x040fe40007ffe0ff */
[----:B------:R-:W-:Y:S02]  /*8590*/  IABS R7, R7 ;  /* 0x0000000700077213 */ /* 0x000fe40000000000 */
        /* <DEDUP_REMOVED lines=8> */
[C---:B------:R-:W-:Y:S01]  /*8620*/  FFMA.FTZ R99, -R0.reuse, R6, R99 ;  /* 0x0000000600637223 */ /* 0x040fe20000010163 */
[----:B------:R-:W-:Y:S02]  /*8630*/  IABS R43, R43 ;  /* 0x0000002b002b7213 */ /* 0x000fe40000000000 */
[C---:B------:R-:W-:Y:S01]  /*8640*/  IADD3 R6, PT, PT, R123.reuse, -0x11, RZ ;  /* 0xffffffef7b067810 */ /* 0x040fe20007ffe0ff */
[CC--:B------:R-:W-:Y:S01]  /*8650*/  FFMA.FTZ R13, -R0.reuse, R4.reuse, R13 ;  /* 0x00000004000d7223 */ /* 0x0c0fe2000001010d */
[----:B------:R-:W-:Y:S01]  /*8660*/  I2FP.F32.S32 R43, R43 ;  /* 0x0000002b002b7245 */ /* 0x000fe20000201400 */
[C---:B------:R-:W-:Y:S01]  /*8670*/  FFMA.FTZ R19, -R0.reuse, R4, R19 ;  /* 0x0000000400137223 */ /* 0x040fe20000010113 */
[----:B------:R-:W-:Y:S02]  /*8680*/  IABS R6, R6 ;  /* 0x0000000600067213 */ /* 0x000fe40000000000 */
[C---:B------:R-:W-:Y:S01]  /*8690*/  IADD3 R4, PT, PT, R123.reuse, -0x30, RZ ;  /* 0xffffffd07b047810 */ /* 0x040fe20007ffe0ff */
[CC--:B-1----:R-:W-:Y:S01]  /*86a0*/  FFMA.FTZ R10, -R0.reuse, R43.reuse, R20 ;  /* 0x0000002b000a7223 */ /* 0x0c2fe20000010114 */
        /* <DEDUP_REMOVED lines=91> */
[----:B------:R-:W-:Y:S01]  /*8c60*/  FFMA.FTZ R150, -R0, R4, R150 ;  /* 0x0000000400967223 */ /* 0x000fe20000010196 */
[----:B------:R-:W-:Y:S01]  /*8c70*/  FMNMX3.FTZ R20, R20, R18, R19, !PT ;  /* 0x0000001214147276 */ /* 0x000fe20007810013 */
[----:B------:R-:W-:Y:S01]  /*8c80*/  FFMA.FTZ R152, -R0, R4, R152 ;  /* 0x0000000400987223 */ /* 0x000fe20000010198 */
[----:B------:R-:W-:Y:S02]  /*8c90*/  IABS R5, R5 ;  /* 0x0000000500057213 */ /* 0x000fe40000000000 */
[----:B------:R-:W-:Y:S02]  /*8ca0*/  FMNMX3.FTZ R20, R20, R90, R41, !PT ;  /* 0x0000005a14147276 */ /* 0x000fe40007810029 */
[----:B------:R-:W-:Y:S02]  /*8cb0*/  I2FP.F32.S32 R5, R5 ;  /* 0x0000000500057245 */ /* 0x000fe40000201400 */
[----:B------:R-:W-:Y:S02]  /*8cc0*/  FMNMX3.FTZ R20, R20, R43, R47, !PT ;  /* 0x0000002b14147276 */ /* 0x000fe4000781002f */
[C---:B------:R-:W-:Y:S01]  /*8cd0*/  IADD3 R4, PT, PT, R123.reuse, -0x60, RZ ;  /* 0xffffffa07b047810 */ /* 0x040fe20007ffe0ff */
[----:B------:R-:W-:Y:S01]  /*8ce0*/  FFMA.FTZ R153, -R0, R5, R153 ;  /* 0x0000000500997223 */ /* 0x000fe20000010199 */
[----:B------:R-:W-:Y:S01]  /*8cf0*/  FMNMX3.FTZ R20, R20, R159, R160, !PT ;  /* 0x0000009f14147276 */ /* 0x000fe200078100a0 */
[C---:B------:R-:W-:Y:S01]  /*8d00*/  FFMA.FTZ R155, -R0.reuse, R5, R155 ;  /* 0x00000005009b7223 */ /* 0x040fe2000001019b */
        /* <DEDUP_REMOVED lines=9> */
[----:B------:R-:W-:Y:S01]  /*8da0*/  I2FP.F32.S32 R5, R5 ;  /* 0x0000000500057245 */ /* 0x000fe20000201400 */
[C---:B------:R-:W-:Y:S01]  /*8db0*/  FFMA.FTZ R30, -R0.reuse, R4, R30 ;  /* 0x00000004001e7223 */ /* 0x040fe2000001011e */
[----:B------:R-:W-:Y:S01]  /*8dc0*/  FMNMX3.FTZ R21, R21, R88, R137, !PT ;  /* 0x0000005815157276 */ /* 0x000fe20007810089 */
[C---:B------:R-:W-:Y:S01]  /*8dd0*/  FFMA.FTZ R96, -R0.reuse, R4, R96 ;  /* 0x0000000400607223 */ /* 0x040fe20000010160 */
[----:B------:R-:W-:Y:S01]  /*8de0*/  IADD3 R4, PT, PT, R123, -0x78, RZ ;  /* 0xffffff887b047810 */ /* 0x000fe20007ffe0ff */
[CC--:B------:R-:W-:Y:S01]  /*8df0*/  FFMA.FTZ R29, -R0.reuse, R5.reuse, R29 ;  /* 0x00000005001d7223 */ /* 0x0c0fe2000001011d */
[----:B------:R-:W-:Y:S01]  /*8e00*/  FMNMX3.FTZ R21, R21, R12, R13, !PT ;  /* 0x0000000c15157276 */ /* 0x000fe2000781000d */
[C---:B------:R-:W-:Y:S01]  /*8e10*/  FFMA.FTZ R31, -R0.reuse, R5, R31 ;  /* 0x00000005001f7223 */ /* 0x040fe2000001011f */
[----:B------:R-:W-:Y:S02]  /*8e20*/  IABS R4, R4 ;  /* 0x0000000400047213 */ /* 0x000fe40000000000 */
[----:B------:R-:W-:Y:S02]  /*8e30*/  FMNMX3.FTZ R21, R21, R16, R17, !PT ;  /* 0x0000001015157276 */ /* 0x000fe40007810011 */
[----:B------:R-:W-:Y:S02]  /*8e40*/  I2FP.F32.S32 R4, R4 ;  /* 0x0000000400047245 */ /* 0x000fe40000201400 */
[----:B------:R-:W-:Y:S02]  /*8e50*/  FMNMX3.FTZ R21, R21, R10, R11, !PT ;  /* 0x0000000a15157276 */ /* 0x000fe4000781000b */
[----:B------:R-:W-:Y:S01]  /*8e60*/  IABS R27, R27 ;  /* 0x0000001b001b7213 */ /* 0x000fe20000000000 */
[C---:B------:R-:W-:Y:S01]  /*8e70*/  FFMA.FTZ R54, -R0.reuse, R4, R54 ;  /* 0x0000000400367223 */ /* 0x040fe20000010136 */
[----:B------:R-:W-:Y:S01]  /*8e80*/  FMNMX3.FTZ R21, R21, R42, R46, !PT ;  /* 0x0000002a15157276 */ /* 0x000fe2000781002e */
[----:B------:R-:W-:Y:S01]  /*8e90*/  FFMA.FTZ R24, -R0, R4, R24 ;  /* 0x0000000400187223 */ /* 0x000fe20000010118 */
[----:B------:R-:W-:Y:S02]  /*8ea0*/  FMNMX3.FTZ R4, R20, R34, R35, !PT ;  /* 0x0000002214047276 */ /* 0x000fe40007810023 */
[----:B------:R-:W-:Y:S02]  /*8eb0*/  I2FP.F32.S32 R27, R27 ;  /* 0x0000001b001b7245 */ /* 0x000fe40000201400 */
[----:B------:R-:W-:Y:S02]  /*8ec0*/  FMNMX3.FTZ R4, R4, R8, R40, !PT ;  /* 0x0000000804047276 */ /* 0x000fe40007810028 */
[C---:B------:R-:W-:Y:S01]  /*8ed0*/  IADD3 R5, PT, PT, R123.reuse, -0x71, RZ ;  /* 0xffffff8f7b057810 */ /* 0x040fe20007ffe0ff */
[----:B------:R-:W-:Y:S01]  /*8ee0*/  FFMA.FTZ R149, -R0, R27, R149 ;  /* 0x0000001b00957223 */ /* 0x000fe20000010195 */
[----:B------:R-:W-:Y:S01]  /*8ef0*/  FMNMX3.FTZ R4, R4, R45, R44, !PT ;  /* 0x0000002d04047276 */ /* 0x000fe2000781002c */
        /* <DEDUP_REMOVED lines=25> */
[C---:B------:R-:W-:Y:S02]  /*9090*/  IADD3 R20, PT, PT, R123.reuse, -0x80, RZ ;  /* 0xffffff807b147810 */ /* 0x040fe40007ffe0ff */
[----:B------:R-:W-:Y:S01]  /*90a0*/  IADD3 R21, PT, PT, R123, -0x81, RZ ;  /* 0xffffff7f7b157810 */ /* 0x000fe20007ffe0ff */
[CC--:B------:R-:W-:Y:S01]  /*90b0*/  FFMA.FTZ R52, -R0.reuse, R5.reuse, R52 ;  /* 0x0000000500347223 */ /* 0x0c0fe20000010134 */
[----:B------:R-:W-:Y:S01]  /*90c0*/  FFMA.FTZ R23, -R0, R5, R23 ;  /* 0x0000000500177223 */ /* 0x000fe20000010117 */
[----:B------:R-:W-:Y:S02]  /*90d0*/  FMNMX3.FTZ R5, R27, R91, R89, !PT ;  /* 0x0000005b1b057276 */ /* 0x000fe40007810059 */
[----:B------:R-:W-:Y:S02]  /*90e0*/  IABS R20, R20 ;  /* 0x0000001400147213 */ /* 0x000fe40000000000 */
[----:B------:R-:W-:Y:S02]  /*90f0*/  IABS R21, R21 ;  /* 0x0000001500157213 */ /* 0x000fe40000000000 */
[----:B------:R-:W-:Y:S02]  /*9100*/  I2FP.F32.S32 R20, R20 ;  /* 0x0000001400147245 */ /* 0x000fe40000201400 */
[----:B------:R-:W-:Y:S02]  /*9110*/  I2FP.F32.S32 R21, R21 ;  /* 0x0000001500157245 */ /* 0x000fe40000201400 */
[----:B------:R-:W-:Y:S01]  /*9120*/  IADD3 R124, PT, PT, R124, -0x1, RZ ;  /* 0xffffffff7c7c7810 */ /* 0x000fe20007ffe0ff */
[C---:B------:R-:W-:Y:S01]  /*9130*/  FFMA.FTZ R51, -R0.reuse, R20, R51 ;  /* 0x0000001400337223 */ /* 0x040fe20000010133 */
[----:B------:R-:W-:Y:S01]  /*9140*/  IADD3 R125, PT, PT, R125, -0x80, RZ ;  /* 0xffffff807d7d7810 */ /* 0x000fe20007ffe0ff */
[----:B------:R-:W-:Y:S01]  /*9150*/  FFMA.FTZ R50, -R0, R21, R50 ;  /* 0x0000001500327223 */ /* 0x000fe20000010132 */
[----:B------:R-:W-:Y:S02]  /*9160*/  FMNMX3.FTZ R21, R5, R54, R52, !PT ;  /* 0x0000003605157276 */ /* 0x000fe40007810034 */
[----:B------:R-:W-:Y:S02]  /*9170*/  FMNMX3.FTZ R5, R4, R24, R23, !PT ;  /* 0x0000001804057276 */ /* 0x000fe40007810017 */
[----:B------:R-:W-:Y:S02]  /*9180*/  FMNMX3.FTZ R21, R21, R51, R50, !PT ;  /* 0x0000003315157276 */ /* 0x000fe40007810032 */
[----:B------:R-:W-:Y:S01]  /*9190*/  IADD3 R123, PT, PT, R123, 0x80, RZ ;  /* 0x000000807b7b7810 */ /* 0x000fe20007ffe0ff */
[----:B------:R-:W1:Y:S08]  /*91a0*/  SHFL.BFLY PT, R4, R5, 0x2, 0x1f ;  /* 0x0c401f0005047f89 */ /* 0x000e7000000e0000 */
[----:B------:R-:W2:Y:S01]  /*91b0*/  SHFL.BFLY PT, R20, R21, 0x2, 0x1f ;  /* 0x0c401f0015147f89 */ /* 0x000ea200000e0000 */
[----:B-1----:R-:W-:Y:S02]  /*91c0*/  FMNMX.FTZ R4, R5, R4, !PT ;  /* 0x0000000405047209 */ /* 0x002fe40007810000 */
[----:B--2---:R-:W-:Y:S05]  /*91d0*/  FMNMX.FTZ R5, R21, R20, !PT ;  /* 0x0000001415057209 */ /* 0x004fea0007810000 */
[----:B------:R-:W1:Y:S08]  /*91e0*/  SHFL.BFLY PT, R20, R4, 0x1, 0x1f ;  /* 0x0c201f0004147f89 */ /* 0x000e7000000e0000 */
[----:B------:R-:W2:Y:S01]  /*91f0*/  SHFL.BFLY PT, R21, R5, 0x1, 0x1f ;  /* 0x0c201f0005157f89 */ /* 0x000ea200000e0000 */
[----:B-1----:R-:W-:Y:S04]  /*9200*/  FMNMX.FTZ R20, R4, R20, !PT ;  /* 0x0000001404147209 */ /* 0x002fe80007810000 */
[C---:B------:R-:W-:Y:S01]  /*9210*/  FSETP.NEU.FTZ.AND P1, PT, R20.reuse, -INF , PT ;  /* 0xff8000001400780b */ /* 0x040fe20003f3d000 */
[----:B------:R-:W-:Y:S01]  /*9220*/  FADD.FTZ R4, -R20, R85 ;  /* 0x0000005514047221 */ /* 0x000fe20000010100 */
[C---:B---3--:R-:W-:Y:S01]  /*9230*/  FMUL.FTZ R58, R22.reuse, R20 ;  /* 0x00000014163a7220 */ /* 0x048fe20000410000 */
[----:B--2---:R-:W-:Y:S02]  /*9240*/  FMNMX.FTZ R21, R5, R21, !PT ;  /* 0x0000001505157209 */ /* 0x004fe40007810000 */
[----:B------:R-:W-:Y:S02]  /*9250*/  FMUL.FTZ R4, R22, R4 ;  /* 0x0000000416047220 */ /* 0x000fe40000410000 */
[----:B------:R-:W-:Y:S01]  /*9260*/  FSEL R58, R58, RZ, P1 ;  /* 0x000000ff3a3a7208 */ /* 0x000fe20000800000 */
[----:B------:R-:W-:Y:S01]  /*9270*/  FMUL.FTZ R53, R22, R21 ;  /* 0x0000001516357220 */ /* 0x000fe20000410000 */
[----:B------:R1:W2:Y:S01]  /*9280*/  MUFU.EX2 R27, R4 ;  /* 0x00000004001b7308 */ /* 0x0002a20000000800 */
[C---:B------:R-:W-:Y:S01]  /*9290*/  FSETP.NEU.FTZ.AND P1, PT, R21.reuse, -INF , PT ;  /* 0xff8000001500780b */ /* 0x040fe20003f3d000 */
[----:B------:R-:W-:Y:S01]  /*92a0*/  FADD.FTZ R5, -R21, R84 ;  /* 0x0000005415057221 */ /* 0x000fe20000010100 */
[-CC-:B------:R-:W-:Y:S01]  /*92b0*/  FFMA.FTZ R115, R14, R22.reuse, -R58.reuse ;  /* 0x000000160e737223 */ /* 0x180fe2000001083a */
[-CC-:B------:R-:W-:Y:S01]  /*92c0*/  FFMA.FTZ R105, R15, R22.reuse, -R58.reuse ;  /* 0x000000160f697223 */ /* 0x180fe2000001083a */
[-CC-:B------:R-:W-:Y:S01]  /*92d0*/  FFMA.FTZ R85, R43, R22.reuse, -R58.reuse ;  /* 0x000000162b557223 */ /* 0x180fe2000001083a */
[-CC-:B------:R-:W-:Y:S01]  /*92e0*/  FFMA.FTZ R62, R40, R22.reuse, -R58.reuse ;  /* 0x00000016283e7223 */ /* 0x180fe2000001083a */
[-CC-:B------:R-:W-:Y:S01]  /*92f0*/  FFMA.FTZ R65, R47, R22.reuse, -R58.reuse ;  /* 0x000000162f417223 */ /* 0x180fe2000001083a */
[-CC-:B------:R-:W-:Y:S02]  /*9300*/  FFMA.FTZ R61, R45, R22.reuse, -R58.reuse ;  /* 0x000000162d3d7223 */ /* 0x180fe4000001083a */
[----:B------:R-:W-:Y:S01]  /*9310*/  MUFU.EX2 R115, R115 ;  /* 0x0000007300737308 */ /* 0x000fe20000000800 */
[----:B------:R-:W-:Y:S01]  /*9320*/  FSEL R53, R53, RZ, P1 ;  /* 0x000000ff35357208 */ /* 0x000fe20000800000 */
[-CC-:B------:R-:W-:Y:S01]  /*9330*/  FFMA.FTZ R144, R99, R22.reuse, -R58.reuse ;  /* 0x0000001663907223 */ /* 0x180fe2000001083a */
[-CC-:B------:R-:W-:Y:S01]  /*9340*/  FFMA.FTZ R143, R136, R22.reuse, -R58.reuse ;  /* 0x00000016888f7223 */ /* 0x180fe2000001083a */
[-CC-:B------:R-:W-:Y:S01]  /*9350*/  FFMA.FTZ R92, R90, R22.reuse, -R58.reuse ;  /* 0x000000165a5c7223 */ /* 0x180fe2000001083a */
[-CC-:B------:R-:W-:Y:S01]  /*9360*/  FFMA.FTZ R90, R41, R22.reuse, -R58.reuse ;  /* 0x00000016295a7223 */ /* 0x180fe2000001083a */
[-CC-:B------:R-:W-:Y:S01]  /*9370*/  FFMA.FTZ R136, R12, R22.reuse, -R53.reuse ;  /* 0x000000160c887223 */ /* 0x180fe20000010835 */
[-CC-:B------:R-:W-:Y:S03]  /*9380*/  FFMA.FTZ R99, R13, R22.reuse, -R53.reuse ;  /* 0x000000160d637223 */ /* 0x180fe60000010835 */
[----:B------:R-:W-:Y:S01]  /*9390*/  MUFU.EX2 R144, R144 ;  /* 0x0000009000907308 */ /* 0x000fe20000000800 */
[----:B------:R-:W3:Y:S01]  /*93a0*/  LDSM.16.MT88.4 R12, [R49+0x3000] ;  /* 0x00300000310c783b */ /* 0x000ee20000004200 */
[-CC-:B------:R-:W-:Y:S01]  /*93b0*/  FFMA.FTZ R67, R42, R22.reuse, -R53.reuse ;  /* 0x000000162a437223 */ /* 0x180fe20000010835 */
[-CC-:B------:R-:W-:Y:S01]  /*93c0*/  FFMA.FTZ R66, R46, R22.reuse, -R53.reuse ;  /* 0x000000162e427223 */ /* 0x180fe20000010835 */
[----:B-1----:R-:W-:Y:S01]  /*93d0*/  IADD3 R4, PT, PT, R49, 0x3000, RZ ;  /* 0x0000300031047810 */ /* 0x002fe20007ffe0ff */
[--C-:B------:R-:W-:Y:S01]  /*93e0*/  FFMA.FTZ R94, R10, R22, -R53.reuse ;  /* 0x000000160a5e7223 */ /* 0x100fe20000010835 */
[----:B--2---:R-:W-:Y:S01]  /*93f0*/  FMUL.FTZ R10, R27, R78 ;  /* 0x0000004e1b0a7220 */ /* 0x004fe20000410000 */
[-CC-:B------:R-:W-:Y:S03]  /*9400*/  FFMA.FTZ R57, R8, R22.reuse, -R58.reuse ;  /* 0x0000001608397223 */ /* 0x180fe6000001083a */
[----:B------:R-:W1:Y:S01]  /*9410*/  MUFU.EX2 R143, R143 ;  /* 0x0000008f008f7308 */ /* 0x000e620000000800 */
[----:B------:R-:W-:Y:S01]  /*9420*/  LDSM.16.MT88.4 R40, [R49+0x3400] ;  /* 0x003400003128783b */ /* 0x000fe20000004200 */
[----:B------:R-:W-:Y:S01]  /*9430*/  @P0 IADD3 R48, PT, PT, R4, -0x20, RZ ;  /* 0xffffffe004300810 */ /* 0x000fe20007ffe0ff */
[----:B------:R-:W-:Y:S01]  /*9440*/  FMUL.FTZ R5, R22, R5 ;  /* 0x0000000516057220 */ /* 0x000fe20000410000 */
[-CC-:B------:R-:W-:Y:S01]  /*9450*/  FFMA.FTZ R56, R34, R22.reuse, -R58.reuse ;  /* 0x0000001622387223 */ /* 0x180fe2000001083a */
[-CC-:B------:R-:W-:Y:S01]  /*9460*/  FFMA.FTZ R55, R35, R22.reuse, -R58.reuse ;  /* 0x0000001623377223 */ /* 0x180fe2000001083a */
[-CC-:B------:R-:W-:Y:S01]  /*9470*/  FFMA.FTZ R64, R7, R22.reuse, -R53.reuse ;  /* 0x0000001607407223 */ /* 0x180fe20000010835 */
[-CC-:B------:R-:W-:Y:S03]  /*9480*/  FFMA.FTZ R60, R6, R22.reuse, -R53.reuse ;  /* 0x00000016063c7223 */ /* 0x180fe60000010835 */
[----:B------:R-:W2:Y:S01]  /*9490*/  MUFU.EX2 R28, R5 ;  /* 0x00000005001c7308 */ /* 0x000ea20000000800 */
[----:B------:R-:W4:Y:S01]  /*94a0*/  LDSM.16.MT88.4 R36, [R48] ;  /* 0x000000003024783b */ /* 0x000f220000004200 */
[--C-:B------:R-:W-:Y:S01]  /*94b0*/  FFMA.FTZ R59, R32, R22, -R53.reuse ;  /* 0x00000016203b7223 */ /* 0x100fe20000010835 */
[C---:B------:R-:W-:Y:S01]  /*94c0*/  FMUL.FTZ R6, R27.reuse, R82 ;  /* 0x000000521b067220 */ /* 0x040fe20000410000 */
[----:B------:R-:W-:Y:S01]  /*94d0*/  FMUL.FTZ R7, R27, R83 ;  /* 0x000000531b077220 */ /* 0x000fe20000410000 */
[-CC-:B------:R-:W-:Y:S01]  /*94e0*/  FFMA.FTZ R93, R19, R22.reuse, -R58.reuse ;  /* 0x00000016135d7223 */ /* 0x180fe2000001083a */
[----:B------:R-:W-:Y:S01]  /*94f0*/  FMUL.FTZ R19, R27, R71 ;  /* 0x000000471b137220 */ /* 0x000fe20000410000 */
        /* <DEDUP_REMOVED lines=10> */
[C---:B--2---:R-:W-:Y:S01]  /*95a0*/  FMUL.FTZ R8, R28.reuse, R76 ;  /* 0x0000004c1c087220 */ /* 0x044fe20000410000 */
[C---:B------:R-:W-:Y:S01]  /*95b0*/  FMUL.FTZ R17, R28.reuse, R69 ;  /* 0x000000451c117220 */ /* 0x040fe20000410000 */
[C---:B------:R-:W-:Y:S01]  /*95c0*/  FMUL.FTZ R4, R28.reuse, R80 ;  /* 0x000000501c047220 */ /* 0x040fe20000410000 */
[-CC-:B------:R-:W-:Y:S01]  /*95d0*/  FFMA.FTZ R80, R9, R22.reuse, -R53.reuse ;  /* 0x0000001609507223 */ /* 0x180fe20000010835 */
        /* <DEDUP_REMOVED lines=10> */
[-CC-:B------:R-:W-:Y:S03]  /*9680*/  FFMA.FTZ R145, R97, R22.reuse, -R53.reuse ;  /* 0x0000001661917223 */ /* 0x180fe60000010835 */
[----:B------:R-:W-:Y:S01]  /*9690*/  MUFU.EX2 R140, R140 ;  /* 0x0000008c008c7308 */ /* 0x000fe20000000800 */
[----:B------:R-:W-:Y:S01]  /*96a0*/  LDSM.16.MT88.4 R76, [R49+0x4c00] ;  /* 0x004c0000314c783b */ /* 0x000fe20000004200 */
[--C-:B------:R-:W-:Y:S01]  /*96b0*/  FFMA.FTZ R97, R18, R22, -R58.reuse ;  /* 0x0000001612617223 */ /* 0x100fe2000001083a */
[----:B------:R-:W-:Y:S01]  /*96c0*/  FMUL.FTZ R18, R27, R70 ;  /* 0x000000461b127220 */ /* 0x000fe20000410000 */
[-CC-:B------:R-:W-:Y:S01]  /*96d0*/  FFMA.FTZ R141, R98, R22.reuse, -R53.reuse ;  /* 0x00000016628d7223 */ /* 0x180fe20000010835 */
[--C-:B------:R-:W-:Y:S01]  /*96e0*/  FFMA.FTZ R98, R16, R22, -R53.reuse ;  /* 0x0000001610627223 */ /* 0x100fe20000010835 */
[----:B------:R-:W-:Y:S01]  /*96f0*/  FMUL.FTZ R16, R28, R68 ;  /* 0x000000441c107220 */ /* 0x000fe20000410000 */
        /* <DEDUP_REMOVED lines=8> */
[----:B------:R-:W-:Y:S03]  /*9780*/  FFMA.FTZ R144, R27, R134, R144 ;  /* 0x000000861b907223 */ /* 0x000fe60000010090 */
[----:B------:R-:W-:Y:S01]  /*9790*/  MUFU.EX2 R145, R145 ;  /* 0x0000009100917308 */ /* 0x000fe20000000800 */
[-CC-:B------:R-:W-:Y:S01]  /*97a0*/  FFMA.FTZ R134, R29, R22.reuse, -R53.reuse ;  /* 0x000000161d867223 */ /* 0x180fe20000010835 */
[-C--:B------:R-:W-:Y:S01]  /*97b0*/  FFMA.FTZ R142, R142, R22.reuse, -R58 ;  /* 0x000000168e8e7223 */ /* 0x080fe2000001083a */
[----:B------:R-:W-:Y:S01]  /*97c0*/  ISETP.NE.AND P0, PT, R124, -0x1, PT ;  /* 0xffffffff7c00780c */ /* 0x000fe20003f05270 */
[----:B------:R-:W-:Y:S01]  /*97d0*/  FADD.FTZ R144, R143, R144 ;  /* 0x000000908f907221 */ /* 0x000fe20000010000 */
[-CC-:B------:R-:W-:Y:S01]  /*97e0*/  FFMA.FTZ R96, R96, R22.reuse, -R53.reuse ;  /* 0x0000001660607223 */ /* 0x180fe20000010835 */
[-CC-:B------:R-:W-:Y:S01]  /*97f0*/  FFMA.FTZ R91, R91, R22.reuse, -R53.reuse ;  /* 0x000000165b5b7223 */ /* 0x180fe20000010835 */
[----:B------:R-:W-:Y:S03]  /*9800*/  FFMA.FTZ R89, R89, R22, -R53 ;  /* 0x0000001659597223 */ /* 0x000fe60000010835 */
[----:B------:R-:W2:Y:S01]  /*9810*/  MUFU.EX2 R141, R141 ;  /* 0x0000008d008d7308 */ /* 0x000ea20000000800 */
[----:B-1----:R-:W-:Y:S01]  /*9820*/  F2FP.BF16.F32.PACK_AB R35, R138, R140 ;  /* 0x0000008c8a23723e */ /* 0x002fe200000010ff */
[----:B------:R-:W-:Y:S04]  /*9830*/  FADD.FTZ R144, R140, R144 ;  /* 0x000000908c907221 */ /* 0x000fe80000010000 */
[----:B------:R-:W-:Y:S04]  /*9840*/  FADD.FTZ R138, R138, R144 ;  /* 0x000000908a8a7221 */ /* 0x000fe80000010000 */
[----:B------:R-:W-:Y:S01]  /*9850*/  MUFU.EX2 R139, R139 ;  /* 0x0000008b008b7308 */ /* 0x000fe20000000800 */
[----:B------:R-:W-:Y:S09]  /*9860*/  FADD.FTZ R138, R115, R138 ;  /* 0x0000008a738a7221 */ /* 0x000ff20000010000 */
[----:B------:R-:W1:Y:S01]  /*9870*/  MUFU.EX2 R137, R137 ;  /* 0x0000008900897308 */ /* 0x000e620000000800 */
[C---:B--2---:R-:W-:Y:S01]  /*9880*/  F2FP.BF16.F32.PACK_AB R32, R141.reuse, R145 ;  /* 0x000000918d20723e */ /* 0x044fe200000010ff */
[C---:B------:R-:W-:Y:S04]  /*9890*/  FFMA.FTZ R145, R28.reuse, R135, R145 ;  /* 0x000000871c917223 */ /* 0x040fe80000010091 */
[----:B------:R-:W-:Y:S04]  /*98a0*/  FADD.FTZ R145, R141, R145 ;  /* 0x000000918d917221 */ /* 0x000fe80000010000 */
[----:B------:R-:W2:Y:S10]  /*98b0*/  MUFU.EX2 R97, R97 ;  /* 0x0000006100617308 */ /* 0x000eb40000000800 */
[----:B------:R-:W5:Y:S01]  /*98c0*/  MUFU.EX2 R99, R99 ;  /* 0x0000006300637308 */ /* 0x000f620000000800 */
[----:B-1----:R-:W-:Y:S01]  /*98d0*/  F2FP.BF16.F32.PACK_AB R34, R137, R139 ;  /* 0x0000008b8922723e */ /* 0x002fe200000010ff */
[----:B------:R-:W-:Y:S04]  /*98e0*/  FADD.FTZ R139, R139, R145 ;  /* 0x000000918b8b7221 */ /* 0x000fe80000010000 */
[----:B------:R-:W-:Y:S04]  /*98f0*/  FADD.FTZ R139, R137, R139 ;  /* 0x0000008b898b7221 */ /* 0x000fe80000010000 */
[----:B------:R-:W-:Y:S01]  /*9900*/  MUFU.EX2 R98, R98 ;  /* 0x0000006200627308 */ /* 0x000fe20000000800 */
[C---:B---3--:R-:W-:Y:S05]  /*9910*/  HMMA.16816.F32.BF16 R4, R32.reuse, R12, R4 ;  /* 0x0000000c2004723c */ /* 0x048fea0000041804 */
[----:B------:R-:W-:Y:S01]  /*9920*/  FMUL.FTZ R12, R28, R72 ;  /* 0x000000481c0c7220 */ /* 0x000fe20000410000 */
[--C-:B------:R-:W-:Y:S03]  /*9930*/  FFMA.FTZ R72, R44, R22, -R58.reuse ;  /* 0x000000162c487223 */ /* 0x100fe6000001083a */
[----:B------:R-:W1:Y:S01]  /*9940*/  MUFU.EX2 R95, R95 ;  /* 0x0000005f005f7308 */ /* 0x000e620000000800 */
[----:B------:R-:W3:Y:S01]  /*9950*/  LDSM.16.MT88.4 R44, [R48+0x400] ;  /* 0x00040000302c783b */ /* 0x000ee20000004200 */
[C---:B------:R-:W-:Y:S03]  /*9960*/  HMMA.16816.F32.BF16 R8, R32.reuse, R14, R8 ;  /* 0x0000000e2008723c */ /* 0x040fe60000041808 */
[C---:B------:R-:W-:Y:S01]  /*9970*/  FMUL.FTZ R14, R27.reuse, R74 ;  /* 0x0000004a1b0e7220 */ /* 0x040fe20000410000 */
[----:B------:R-:W-:Y:S01]  /*9980*/  FMUL.FTZ R15, R27, R75 ;  /* 0x0000004b1b0f7220 */ /* 0x000fe20000410000 */
[----:B------:R-:W-:Y:S03]  /*9990*/  FMUL.FTZ R13, R28, R73 ;  /* 0x000000491c0d7220 */ /* 0x000fe60000410000 */
[----:B------:R-:W-:Y:S01]  /*99a0*/  MUFU.EX2 R92, R92 ;  /* 0x0000005c005c7308 */ /* 0x000fe20000000800 */
[-CC-:B------:R-:W-:Y:S01]  /*99b0*/  FFMA.FTZ R73, R154, R22.reuse, -R58.reuse ;  /* 0x000000169a497223 */ /* 0x180fe2000001083a */
[-CC-:B------:R-:W-:Y:S01]  /*99c0*/  FFMA.FTZ R74, R153, R22.reuse, -R58.reuse ;  /* 0x00000016994a7223 */ /* 0x180fe2000001083a */
[----:B------:R-:W-:Y:S01]  /*99d0*/  FFMA.FTZ R75, R151, R22, -R58 ;  /* 0x00000016974b7223 */ /* 0x000fe2000001083a */
[C---:B----4-:R-:W-:Y:S06]  /*99e0*/  HMMA.16816.F32.BF16 R12, R32.reuse, R36, R12 ;  /* 0x00000024200c723c */ /* 0x050fec000004180c */
[----:B------:R-:W4:Y:S02]  /*99f0*/  MUFU.EX2 R90, R90 ;  /* 0x0000005a005a7308 */ /* 0x000f240000000800 */
[----:B------:R-:W-:Y:S01]  /*9a00*/  HMMA.16816.F32.BF16 R16, R32, R38, R16 ;  /* 0x000000262010723c */ /* 0x000fe20000041810 */
[----:B------:R-:W4:Y:S07]  /*9a10*/  LDSM.16.MT88.4 R36, [R49+0x3800] ;  /* 0x003800003124783b */ /* 0x000f2e0000004200 */
[----:B------:R-:W-:Y:S01]  /*9a20*/  MUFU.EX2 R85, R85 ;  /* 0x0000005500557308 */ /* 0x000fe20000000800 */
[C---:B------:R-:W-:Y:S01]  /*9a30*/  F2FP.BF16.F32.PACK_AB R33, R105.reuse, R115 ;  /* 0x000000736921723e */ /* 0x040fe200000010ff */
[----:B------:R-:W-:Y:S01]  /*9a40*/  FADD.FTZ R105, R105, R138 ;  /* 0x0000008a69697221 */ /* 0x000fe20000010000 */
[----:B--2---:R-:W-:Y:S02]  /*9a50*/  F2FP.BF16.F32.PACK_AB R35, R93, R97 ;  /* 0x000000615d23723e */ /* 0x004fe400000010ff */
[----:B-----5:R-:W-:Y:S01]  /*9a60*/  F2FP.BF16.F32.PACK_AB R32, R99, R136 ;  /* 0x000000886320723e */ /* 0x020fe200000010ff */
[----:B------:R-:W-:Y:S01]  /*9a70*/  FADD.FTZ R136, R136, R139 ;  /* 0x0000008b88887221 */ /* 0x000fe20000010000 */
[----:B-1----:R-:W-:Y:S03]  /*9a80*/  F2FP.BF16.F32.PACK_AB R34, R95, R98 ;  /* 0x000000625f22723e */ /* 0x002fe600000010ff */
[----:B------:R-:W1:Y:S01]  /*9a90*/  MUFU.EX2 R65, R65 ;  /* 0x0000004100417308 */ /* 0x000e620000000800 */
[----:B------:R-:W-:Y:S01]  /*9aa0*/  FADD.FTZ R105, R97, R105 ;  /* 0x0000006961697221 */ /* 0x000fe20000010000 */
[----:B------:R-:W-:Y:S03]  /*9ab0*/  FADD.FTZ R136, R99, R136 ;  /* 0x0000008863887221 */ /* 0x000fe60000010000 */
[----:B------:R-:W-:Y:S01]  /*9ac0*/  FADD.FTZ R105, R93, R105 ;  /* 0x000000695d697221 */ /* 0x000fe20000010000 */
[C---:B------:R-:W-:Y:S04]  /*9ad0*/  HMMA.16816.F32.BF16 R4, R32.reuse, R40, R4 ;  /* 0x000000282004723c */ /* 0x040fe80000041804 */
[----:B------:R-:W-:Y:S01]  /*9ae0*/  MUFU.EX2 R94, R94 ;  /* 0x0000005e005e7308 */ /* 0x000fe20000000800 */
[----:B------:R-:W-:Y:S04]  /*9af0*/  FADD.FTZ R98, R98, R136 ;  /* 0x0000008862627221 */ /* 0x000fe80000010000 */
[----:B------:R-:W-:Y:S01]  /*9b00*/  FADD.FTZ R98, R95, R98 ;  /* 0x000000625f627221 */ /* 0x000fe20000010000 */
[C---:B------:R-:W-:Y:S01]  /*9b10*/  HMMA.16816.F32.BF16 R8, R32.reuse, R42, R8 ;  /* 0x0000002a2008723c */ /* 0x040fe20000041808 */
[----:B------:R-:W2:Y:S03]  /*9b20*/  LDSM.16.MT88.4 R40, [R48+0x800] ;  /* 0x000800003028783b */ /* 0x000ea60000004200 */
[----:B------:R-:W5:Y:S04]  /*9b30*/  MUFU.EX2 R88, R88 ;  /* 0x0000005800587308 */ /* 0x000f680000000800 */
[C---:B---3--:R-:W-:Y:S06]  /*9b40*/  HMMA.16816.F32.BF16 R12, R32.reuse, R44, R12 ;  /* 0x0000002c200c723c */ /* 0x048fec000004180c */
[----:B------:R-:W3:Y:S02]  /*9b50*/  MUFU.EX2 R67, R67 ;  /* 0x0000004300437308 */ /* 0x000ee40000000800 */
[----:B------:R-:W-:Y:S01]  /*9b60*/  HMMA.16816.F32.BF16 R16, R32, R46, R16 ;  /* 0x0000002e2010723c */ /* 0x000fe20000041810 */
[----:B------:R-:W2:Y:S07]  /*9b70*/  LDSM.16.MT88.4 R44, [R49+0x3c00] ;  /* 0x003c0000312c783b */ /* 0x000eae0000004200 */
[----:B------:R-:W3:Y:S01]  /*9b80*/  MUFU.EX2 R66, R66 ;  /* 0x0000004200427308 */ /* 0x000ee20000000800 */
[----:B----4-:R-:W-:Y:S01]  /*9b90*/  F2FP.BF16.F32.PACK_AB R33, R90, R92 ;  /* 0x0000005c5a21723e */ /* 0x010fe200000010ff */
[----:B------:R-:W-:Y:S01]  /*9ba0*/  FADD.FTZ R92, R92, R105 ;  /* 0x000000695c5c7221 */ /* 0x000fe20000010000 */
[----:B-1----:R-:W-:Y:S02]  /*9bb0*/  F2FP.BF16.F32.PACK_AB R35, R65, R85 ;  /* 0x000000554123723e */ /* 0x002fe400000010ff */
[----:B-----5:R-:W-:Y:S01]  /*9bc0*/  F2FP.BF16.F32.PACK_AB R32, R88, R94 ;  /* 0x0000005e5820723e */ /* 0x020fe200000010ff */
[----:B------:R-:W-:Y:S01]  /*9bd0*/  FADD.FTZ R94, R94, R98 ;  /* 0x000000625e5e7221 */ /* 0x000fe20000010000 */
[----:B------:R-:W-:Y:S03]  /*9be0*/  FADD.FTZ R92, R90, R92 ;  /* 0x0000005c5a5c7221 */ /* 0x000fe60000010000 */
[----:B------:R-:W-:Y:S01]  /*9bf0*/  MUFU.EX2 R84, R84 ;  /* 0x0000005400547308 */ /* 0x000fe20000000800 */
[----:B------:R-:W-:Y:S01]  /*9c00*/  FADD.FTZ R94, R88, R94 ;  /* 0x0000005e585e7221 */ /* 0x000fe20000010000 */
[----:B------:R-:W-:Y:S03]  /*9c10*/  FADD.FTZ R85, R85, R92 ;  /* 0x0000005c55557221 */ /* 0x000fe60000010000 */
[----:B---3--:R-:W-:Y:S01]  /*9c20*/  FADD.FTZ R94, R67, R94 ;  /* 0x0000005e435e7221 */ /* 0x008fe20000010000 */
[----:B------:R-:W-:Y:S04]  /*9c30*/  FADD.FTZ R85, R65, R85 ;  /* 0x0000005541557221 */ /* 0x000fe80000010000 */
[----:B------:R-:W1:Y:S01]  /*9c40*/  MUFU.EX2 R63, R63 ;  /* 0x0000003f003f7308 */ /* 0x000e620000000800 */
[C---:B------:R-:W-:Y:S01]  /*9c50*/  F2FP.BF16.F32.PACK_AB R34, R66.reuse, R67 ;  /* 0x000000434222723e */ /* 0x040fe200000010ff */
[----:B------:R-:W-:Y:S08]  /*9c60*/  FADD.FTZ R66, R66, R94 ;  /* 0x0000005e42427221 */ /* 0x000ff00000010000 */
[----:B------:R-:W-:Y:S01]  /*9c70*/  MUFU.EX2 R56, R56 ;  /* 0x0000003800387308 */ /* 0x000fe20000000800 */
[C---:B------:R-:W-:Y:S09]  /*9c80*/  HMMA.16816.F32.BF16 R4, R32.reuse, R36, R4 ;  /* 0x000000242004723c */ /* 0x040ff20000041804 */
        /* <DEDUP_REMOVED lines=8> */
[----:B-1----:R-:W-:Y:S01]  /*9d10*/  F2FP.BF16.F32.PACK_AB R33, R63, R84 ;  /* 0x000000543f21723e */ /* 0x002fe200000010ff */
[----:B------:R-:W-:Y:S01]  /*9d20*/  FADD.FTZ R84, R84, R85 ;  /* 0x0000005554547221 */ /* 0x000fe20000010000 */
[----:B---3--:R-:W-:Y:S04]  /*9d30*/  F2FP.BF16.F32.PACK_AB R35, R55, R56 ;  /* 0x000000383723723e */ /* 0x008fe800000010ff */
[----:B------:R-:W1:Y:S01]  /*9d40*/  MUFU.EX2 R59, R59 ;  /* 0x0000003b003b7308 */ /* 0x000e620000000800 */
[----:B------:R-:W-:Y:S01]  /*9d50*/  MOV R85, R20 ;  /* 0x0000001400557202 */ /* 0x000fe20000000f00 */
[----:B-----5:R-:W-:Y:S01]  /*9d60*/  FADD.FTZ R66, R64, R66 ;  /* 0x0000004240427221 */ /* 0x020fe20000010000 */
[----:B------:R-:W-:Y:S04]  /*9d70*/  FADD.FTZ R84, R63, R84 ;  /* 0x000000543f547221 */ /* 0x000fe80000010000 */
[----:B------:R-:W-:Y:S03]  /*9d80*/  FADD.FTZ R84, R56, R84 ;  /* 0x0000005438547221 */ /* 0x000fe60000010000 */
[----:B------:R-:W3:Y:S01]  /*9d90*/  MUFU.EX2 R80, R80 ;  /* 0x0000005000507308 */ /* 0x000ee20000000800 */
[C---:B--2---:R-:W-:Y:S01]  /*9da0*/  F2FP.BF16.F32.PACK_AB R32, R60.reuse, R64 ;  /* 0x000000403c20723e */ /* 0x044fe200000010ff */
[----:B------:R-:W-:Y:S01]  /*9db0*/  FADD.FTZ R60, R60, R66 ;  /* 0x000000423c3c7221 */ /* 0x000fe20000010000 */
[----:B------:R-:W-:Y:S01]  /*9dc0*/  FADD.FTZ R55, R55, R84 ;  /* 0x0000005437377221 */ /* 0x000fe20000010000 */
[----:B------:R-:W-:Y:S06]  /*9dd0*/  MOV R84, R21 ;  /* 0x0000001500547202 */ /* 0x000fec0000000f00 */
[----:B------:R-:W2:Y:S01]  /*9de0*/  MUFU.EX2 R57, R57 ;  /* 0x0000003900397308 */ /* 0x000ea20000000800 */
[----:B-1----:R-:W-:Y:S09]  /*9df0*/  FADD.FTZ R60, R59, R60 ;  /* 0x0000003c3b3c7221 */ /* 0x002ff20000010000 */
[----:B------:R-:W1:Y:S01]  /*9e00*/  MUFU.EX2 R62, R62 ;  /* 0x0000003e003e7308 */ /* 0x000e620000000800 */
[C---:B---3--:R-:W-:Y:S01]  /*9e10*/  F2FP.BF16.F32.PACK_AB R34, R80.reuse, R59 ;  /* 0x0000003b5022723e */ /* 0x048fe200000010ff */
[----:B------:R-:W-:Y:S08]  /*9e20*/  FADD.FTZ R80, R80, R60 ;  /* 0x0000003c50507221 */ /* 0x000ff00000010000 */
[----:B------:R-:W3:Y:S01]  /*9e30*/  MUFU.EX2 R61, R61 ;  /* 0x0000003d003d7308 */ /* 0x000ee20000000800 */
[C---:B------:R-:W-:Y:S03]  /*9e40*/  HMMA.16816.F32.BF16 R4, R32.reuse, R44, R4 ;  /* 0x0000002c2004723c */ /* 0x040fe60000041804 */
[----:B--2---:R-:W-:Y:S06]  /*9e50*/  FADD.FTZ R55, R57, R55 ;  /* 0x0000003739377221 */ /* 0x004fec0000010000 */
[----:B------:R-:W2:Y:S01]  /*9e60*/  MUFU.EX2 R72, R72 ;  /* 0x0000004800487308 */ /* 0x000ea20000000800 */
[C---:B------:R-:W-:Y:S01]  /*9e70*/  HMMA.16816.F32.BF16 R8, R32.reuse, R46, R8 ;  /* 0x0000002e2008723c */ /* 0x040fe20000041808 */
[----:B------:R-:W5:Y:S02]  /*9e80*/  LDSM.16.MT88.4 R44, [R48+0x1000] ;  /* 0x00100000302c783b */ /* 0x000f640000004200 */
[C---:B-1----:R-:W-:Y:S01]  /*9e90*/  F2FP.BF16.F32.PACK_AB R29, R62.reuse, R57 ;  /* 0x000000393e1d723e */ /* 0x042fe200000010ff */
[----:B------:R-:W-:Y:S05]  /*9ea0*/  FADD.FTZ R62, R62, R55 ;  /* 0x000000373e3e7221 */ /* 0x000fea0000010000 */
[----:B------:R-:W1:Y:S01]  /*9eb0*/  MUFU.EX2 R68, R158 ;  /* 0x0000009e00447308 */ /* 0x000e620000000800 */
[C---:B----4-:R-:W-:Y:S03]  /*9ec0*/  HMMA.16816.F32.BF16 R12, R32.reuse, R36, R12 ;  /* 0x00000024200c723c */ /* 0x050fe6000004180c */
[----:B---3--:R-:W-:Y:S06]  /*9ed0*/  FADD.FTZ R62, R61, R62 ;  /* 0x0000003e3d3e7221 */ /* 0x008fec0000010000 */
[----:B------:R-:W3:Y:S01]  /*9ee0*/  MUFU.EX2 R71, R71 ;  /* 0x0000004700477308 */ /* 0x000ee20000000800 */
[----:B------:R-:W-:Y:S01]  /*9ef0*/  HMMA.16816.F32.BF16 R16, R32, R38, R16 ;  /* 0x000000262010723c */ /* 0x000fe20000041810 */
[----:B------:R-:W4:Y:S02]  /*9f00*/  LDSM.16.MT88.4 R32, [R49+0x4400] ;  /* 0x004400003120783b */ /* 0x000f240000004200 */
[C---:B--2---:R-:W-:Y:S01]  /*9f10*/  F2FP.BF16.F32.PACK_AB R31, R72.reuse, R61 ;  /* 0x0000003d481f723e */ /* 0x044fe200000010ff */
[----:B------:R-:W-:Y:S05]  /*9f20*/  FADD.FTZ R72, R72, R62 ;  /* 0x0000003e48487221 */ /* 0x000fea0000010000 */
[----:B------:R-:W-:Y:S01]  /*9f30*/  MUFU.EX2 R70, R70 ;  /* 0x0000004600467308 */ /* 0x000fe20000000800 */
[----:B-1----:R-:W-:Y:S01]  /*9f40*/  FADD.FTZ R80, R68, R80 ;  /* 0x0000005044507221 */ /* 0x002fe20000010000 */
[----:B------:R-:W1:Y:S08]  /*9f50*/  LDSM.16.MT88.4 R36, [R48+0x1400] ;  /* 0x001400003024783b */ /* 0x000e700000004200 */
[----:B------:R-:W2:Y:S01]  /*9f60*/  MUFU.EX2 R69, R69 ;  /* 0x0000004500457308 */ /* 0x000ea20000000800 */
[C---:B---3--:R-:W-:Y:S01]  /*9f70*/  F2FP.BF16.F32.PACK_AB R28, R71.reuse, R68 ;  /* 0x00000044471c723e */ /* 0x048fe200000010ff */
[----:B------:R-:W-:Y:S08]  /*9f80*/  FADD.FTZ R80, R71, R80 ;  /* 0x0000005047507221 */ /* 0x000ff00000010000 */
[----:B------:R-:W3:Y:S10]  /*9f90*/  MUFU.EX2 R73, R73 ;  /* 0x0000004900497308 */ /* 0x000ef40000000800 */
[----:B------:R-:W5:Y:S01]  /*9fa0*/  MUFU.EX2 R74, R74 ;  /* 0x0000004a004a7308 */ /* 0x000f620000000800 */
[C---:B--2---:R-:W-:Y:S01]  /*9fb0*/  F2FP.BF16.F32.PACK_AB R30, R69.reuse, R70 ;  /* 0x00000046451e723e */ /* 0x044fe200000010ff */
[----:B------:R-:W-:Y:S04]  /*9fc0*/  FADD.FTZ R70, R70, R80 ;  /* 0x0000005046467221 */ /* 0x000fe80000010000 */
[----:B------:R-:W-:Y:S04]  /*9fd0*/  FADD.FTZ R70, R69, R70 ;  /* 0x0000004645467221 */ /* 0x000fe80000010000 */
[----:B------:R-:W-:Y:S01]  /*9fe0*/  MUFU.EX2 R81, R81 ;  /* 0x0000005100517308 */ /* 0x000fe20000000800 */
[C---:B------:R-:W-:Y:S05]  /*9ff0*/  HMMA.16816.F32.BF16 R4, R28.reuse, R40, R4 ;  /* 0x000000281c04723c */ /* 0x040fea0000041804 */
[----:B---3--:R-:W-:Y:S04]  /*a000*/  FADD.FTZ R72, R73, R72 ;  /* 0x0000004849487221 */ /* 0x008fe80000010000 */
[----:B------:R-:W2:Y:S01]  /*a010*/  MUFU.EX2 R75, R75 ;  /* 0x0000004b004b7308 */ /* 0x000ea20000000800 */
[C---:B------:R-:W-:Y:S01]  /*a020*/  HMMA.16816.F32.BF16 R8, R28.reuse, R42, R8 ;  /* 0x0000002a1c08723c */ /* 0x040fe20000041808 */
[----:B------:R-:W3:Y:S02]  /*a030*/  LDSM.16.MT88.4 R40, [R49+0x4800] ;  /* 0x004800003128783b */ /* 0x000ee40000004200 */
[----:B-----5:R-:W-:Y:S06]  /*a040*/  FADD.FTZ R72, R74, R72 ;  /* 0x000000484a487221 */ /* 0x020fec0000010000 */
[----:B------:R-:W5:Y:S01]  /*a050*/  MUFU.EX2 R82, R82 ;  /* 0x0000005200527308 */ /* 0x000f620000000800 */
[C---:B------:R-:W-:Y:S03]  /*a060*/  HMMA.16816.F32.BF16 R12, R28.reuse, R44, R12 ;  /* 0x0000002c1c0c723c */ /* 0x040fe6000004180c */
[-CC-:B------:R-:W-:Y:S06]  /*a070*/  FFMA.FTZ R45, R26, R22.reuse, -R58.reuse ;  /* 0x000000161a2d7223 */ /* 0x180fec000001083a */
[----:B------:R-:W4:Y:S01]  /*a080*/  MUFU.EX2 R103, R103 ;  /* 0x0000006700677308 */ /* 0x000f220000000800 */
[----:B------:R-:W-:Y:S03]  /*a090*/  HMMA.16816.F32.BF16 R16, R28, R46, R16 ;  /* 0x0000002e1c10723c */ /* 0x000fe60000041810 */
[----:B------:R-:W-:Y:S01]  /*a0a0*/  F2FP.BF16.F32.PACK_AB R29, R74, R73 ;  /* 0x000000494a1d723e */ /* 0x000fe200000010ff */
[-CC-:B------:R-:W-:Y:S01]  /*a0b0*/  FFMA.FTZ R46, R25, R22.reuse, -R58.reuse ;  /* 0x00000016192e7223 */ /* 0x180fe2000001083a */
[----:B--2---:R-:W-:Y:S01]  /*a0c0*/  F2FP.BF16.F32.PACK_AB R31, R75, R81 ;  /* 0x000000514b1f723e */ /* 0x004fe200000010ff */
[-CC-:B------:R-:W-:Y:S03]  /*a0d0*/  FFMA.FTZ R47, R24, R22.reuse, -R58.reuse ;  /* 0x00000016182f7223 */ /* 0x180fe6000001083a */
[----:B------:R-:W2:Y:S01]  /*a0e0*/  MUFU.EX2 R83, R83 ;  /* 0x0000005300537308 */ /* 0x000ea20000000800 */
[-C--:B------:R-:W-:Y:S01]  /*a0f0*/  FFMA.FTZ R58, R23, R22.reuse, -R58 ;  /* 0x00000016173a7223 */ /* 0x080fe2000001083a */
[----:B------:R-:W-:Y:S01]  /*a100*/  FFMA.FTZ R23, R54, R22, -R53 ;  /* 0x0000001636177223 */ /* 0x000fe20000010835 */
[----:B-----5:R-:W-:Y:S01]  /*a110*/  FADD.FTZ R70, R82, R70 ;  /* 0x0000004652467221 */ /* 0x020fe20000010000 */
[----:B------:R-:W-:Y:S06]  /*a120*/  FADD.FTZ R81, R81, R72 ;  /* 0x0000004851517221 */ /* 0x000fec0000010000 */
[----:B------:R-:W5:Y:S01]  /*a130*/  MUFU.EX2 R147, R147 ;  /* 0x0000009300937308 */ /* 0x000f620000000800 */
[C---:B----4-:R-:W-:Y:S01]  /*a140*/  F2FP.BF16.F32.PACK_AB R28, R103.reuse, R82 ;  /* 0x00000052671c723e */ /* 0x050fe200000010ff */
[----:B------:R-:W-:Y:S01]  /*a150*/  FADD.FTZ R103, R103, R70 ;  /* 0x0000004667677221 */ /* 0x000fe20000010000 */
[----:B------:R-:W-:Y:S07]  /*a160*/  FADD.FTZ R75, R75, R81 ;  /* 0x000000514b4b7221 */ /* 0x000fee0000010000 */
[----:B------:R-:W4:Y:S01]  /*a170*/  MUFU.EX2 R104, R104 ;  /* 0x0000006800687308 */ /* 0x000f220000000800 */
[----:B--2---:R-:W-:Y:S09]  /*a180*/  FADD.FTZ R103, R83, R103 ;  /* 0x0000006753677221 */ /* 0x004ff20000010000 */
[----:B------:R-:W2:Y:S01]  /*a190*/  MUFU.EX2 R142, R142 ;  /* 0x0000008e008e7308 */ /* 0x000ea20000000800 */
[C---:B-----5:R-:W-:Y:S01]  /*a1a0*/  F2FP.BF16.F32.PACK_AB R30, R147.reuse, R83 ;  /* 0x00000053931e723e */ /* 0x060fe200000010ff */
[----:B------:R-:W-:Y:S08]  /*a1b0*/  FADD.FTZ R147, R147, R103 ;  /* 0x0000006793937221 */ /* 0x000ff00000010000 */
[----:B------:R-:W5:Y:S01]  /*a1c0*/  MUFU.EX2 R146, R146 ;  /* 0x0000009200927308 */ /* 0x000f620000000800 */
[C---:B------:R-:W-:Y:S03]  /*a1d0*/  HMMA.16816.F32.BF16 R4, R28.reuse, R32, R4 ;  /* 0x000000201c04723c */ /* 0x040fe60000041804 */
[----:B----4-:R-:W-:Y:S06]  /*a1e0*/  FADD.FTZ R75, R104, R75 ;  /* 0x0000004b684b7221 */ /* 0x010fec0000010000 */
[----:B------:R-:W4:Y:S01]  /*a1f0*/  MUFU.EX2 R148, R148 ;  /* 0x0000009400947308 */ /* 0x000f220000000800 */
[C---:B------:R-:W-:Y:S01]  /*a200*/  HMMA.16816.F32.BF16 R8, R28.reuse, R34, R8 ;  /* 0x000000221c08723c */ /* 0x040fe20000041808 */
[----:B------:R-:W3:Y:S02]  /*a210*/  LDSM.16.MT88.4 R32, [R48+0x1800] ;  /* 0x001800003020783b */ /* 0x000ee40000004200 */
[C---:B--2---:R-:W-:Y:S01]  /*a220*/  F2FP.BF16.F32.PACK_AB R25, R142.reuse, R104 ;  /* 0x000000688e19723e */ /* 0x044fe200000010ff */
[----:B------:R-:W-:Y:S05]  /*a230*/  FADD.FTZ R142, R142, R75 ;  /* 0x0000004b8e8e7221 */ /* 0x000fea0000010000 */
[----:B------:R-:W2:Y:S01]  /*a240*/  MUFU.EX2 R134, R134 ;  /* 0x0000008600867308 */ /* 0x000ea20000000800 */
[C---:B-1----:R-:W-:Y:S03]  /*a250*/  HMMA.16816.F32.BF16 R12, R28.reuse, R36, R12 ;  /* 0x000000241c0c723c */ /* 0x042fe6000004180c */
[-CC-:B------:R-:W-:Y:S01]  /*a260*/  FFMA.FTZ R36, R52, R22.reuse, -R53.reuse ;  /* 0x0000001634247223 */ /* 0x180fe20000010835 */
[-CC-:B------:R-:W-:Y:S01]  /*a270*/  FFMA.FTZ R37, R51, R22.reuse, -R53.reuse ;  /* 0x0000001633257223 */ /* 0x180fe20000010835 */
[----:B------:R-:W-:Y:S01]  /*a280*/  FFMA.FTZ R53, R50, R22, -R53 ;  /* 0x0000001632357223 */ /* 0x000fe20000010835 */
[----:B-----5:R-:W-:Y:S03]  /*a290*/  FADD.FTZ R142, R146, R142 ;  /* 0x0000008e928e7221 */ /* 0x020fe60000010000 */
[----:B------:R-:W1:Y:S01]  /*a2a0*/  MUFU.EX2 R96, R96 ;  /* 0x0000006000607308 */ /* 0x000e620000000800 */
[----:B------:R-:W-:Y:S01]  /*a2b0*/  HMMA.16816.F32.BF16 R16, R28, R38, R16 ;  /* 0x000000261c10723c */ /* 0x000fe20000041810 */
[----:B------:R-:W5:Y:S02]  /*a2c0*/  LDSM.16.MT88.4 R28, [R48+0x1c00] ;  /* 0x001c0000301c783b */ /* 0x000f640000004200 */
[C---:B----4-:R-:W-:Y:S01]  /*a2d0*/  F2FP.BF16.F32.PACK_AB R27, R148.reuse, R146 ;  /* 0x00000092941b723e */ /* 0x050fe200000010ff */
[----:B------:R-:W-:Y:S05]  /*a2e0*/  FADD.FTZ R148, R148, R142 ;  /* 0x0000008e94947221 */ /* 0x000fea0000010000 */
[----:B------:R-:W4:Y:S01]  /*a2f0*/  MUFU.EX2 R91, R91 ;  /* 0x0000005b005b7308 */ /* 0x000f220000000800 */
[----:B--2---:R-:W-:Y:S09]  /*a300*/  FADD.FTZ R147, R134, R147 ;  /* 0x0000009386937221 */ /* 0x004ff20000010000 */
[----:B------:R-:W2:Y:S01]  /*a310*/  MUFU.EX2 R44, R89 ;  /* 0x00000059002c7308 */ /* 0x000ea20000000800 */
[C---:B-1----:R-:W-:Y:S01]  /*a320*/  F2FP.BF16.F32.PACK_AB R24, R96.reuse, R134 ;  /* 0x000000866018723e */ /* 0x042fe200000010ff */
[----:B------:R-:W-:Y:S08]  /*a330*/  FADD.FTZ R96, R96, R147 ;  /* 0x0000009360607221 */ /* 0x000ff00000010000 */
[----:B------:R-:W1:Y:S01]  /*a340*/  MUFU.EX2 R45, R45 ;  /* 0x0000002d002d7308 */ /* 0x000e620000000800 */
[----:B----4-:R-:W-:Y:S09]  /*a350*/  FADD.FTZ R96, R91, R96 ;  /* 0x000000605b607221 */ /* 0x010ff20000010000 */
[----:B------:R-:W4:Y:S01]  /*a360*/  MUFU.EX2 R46, R46 ;  /* 0x0000002e002e7308 */ /* 0x000f220000000800 */
[C---:B--2---:R-:W-:Y:S01]  /*a370*/  F2FP.BF16.F32.PACK_AB R26, R44.reuse, R91 ;  /* 0x0000005b2c1a723e */ /* 0x044fe200000010ff */
[----:B------:R-:W-:Y:S06]  /*a380*/  FADD.FTZ R44, R44, R96 ;  /* 0x000000602c2c7221 */ /* 0x000fec0000010000 */
[C---:B---3--:R-:W-:Y:S02]  /*a390*/  HMMA.16816.F32.BF16 R4, R24.reuse, R40, R4 ;  /* 0x000000281804723c */ /* 0x048fe40000041804 */
[----:B------:R-:W2:Y:S03]  /*a3a0*/  MUFU.EX2 R47, R47 ;  /* 0x0000002f002f7308 */ /* 0x000ea60000000800 */
[----:B-1----:R-:W-:Y:S03]  /*a3b0*/  FADD.FTZ R148, R45, R148 ;  /* 0x000000942d947221 */ /* 0x002fe60000010000 */
[C---:B------:R-:W-:Y:S04]  /*a3c0*/  HMMA.16816.F32.BF16 R8, R24.reuse, R42, R8 ;  /* 0x0000002a1808723c */ /* 0x040fe80000041808 */
[----:B------:R-:W1:Y:S01]  /*a3d0*/  MUFU.EX2 R58, R58 ;  /* 0x0000003a003a7308 */ /* 0x000e620000000800 */
[C---:B----4-:R-:W-:Y:S01]  /*a3e0*/  F2FP.BF16.F32.PACK_AB R69, R46.reuse, R45 ;  /* 0x0000002d2e45723e */ /* 0x050fe200000010ff */
[----:B------:R-:W-:Y:S02]  /*a3f0*/  FADD.FTZ R46, R46, R148 ;  /* 0x000000942e2e7221 */ /* 0x000fe40000010000 */
[C---:B------:R-:W-:Y:S06]  /*a400*/  HMMA.16816.F32.BF16 R12, R24.reuse, R32, R12 ;  /* 0x00000020180c723c */ /* 0x040fec000004180c */
[----:B------:R-:W3:Y:S01]  /*a410*/  MUFU.EX2 R23, R23 ;  /* 0x0000001700177308 */ /* 0x000ee20000000800 */
[----:B--2---:R-:W-:Y:S01]  /*a420*/  FADD.FTZ R46, R47, R46 ;  /* 0x0000002e2f2e7221 */ /* 0x004fe20000010000 */
[----:B------:R-:W-:Y:S08]  /*a430*/  HMMA.16816.F32.BF16 R16, R24, R34, R16 ;  /* 0x000000221810723c */ /* 0x000ff00000041810 */
[----:B------:R-:W2:Y:S01]  /*a440*/  MUFU.EX2 R36, R36 ;  /* 0x0000002400247308 */ /* 0x000ea20000000800 */
[C---:B-1----:R-:W-:Y:S01]  /*a450*/  F2FP.BF16.F32.PACK_AB R71, R58.reuse, R47 ;  /* 0x0000002f3a47723e */ /* 0x042fe200000010ff */
[----:B------:R-:W-:Y:S08]  /*a460*/  FADD.FTZ R134, R58, R46 ;  /* 0x0000002e3a867221 */ /* 0x000ff00000010000 */
[----:B------:R-:W1:Y:S01]  /*a470*/  MUFU.EX2 R37, R37 ;  /* 0x0000002500257308 */ /* 0x000e620000000800 */
[----:B---3--:R-:W-:Y:S09]  /*a480*/  FADD.FTZ R44, R23, R44 ;  /* 0x0000002c172c7221 */ /* 0x008ff20000010000 */
[----:B------:R-:W3:Y:S01]  /*a490*/  MUFU.EX2 R53, R53 ;  /* 0x0000003500357308 */ /* 0x000ee20000000800 */
[C---:B--2---:R-:W-:Y:S01]  /*a4a0*/  F2FP.BF16.F32.PACK_AB R68, R36.reuse, R23 ;  /* 0x000000172444723e */ /* 0x044fe200000010ff */
[----:B------:R-:W-:Y:S04]  /*a4b0*/  FADD.FTZ R36, R36, R44 ;  /* 0x0000002c24247221 */ /* 0x000fe80000010000 */
[----:B-1----:R-:W-:Y:S01]  /*a4c0*/  FADD.FTZ R36, R37, R36 ;  /* 0x0000002425247221 */ /* 0x002fe20000010000 */
        /* <DEDUP_REMOVED lines=8> */
.L_x_7913:
        /* <DEDUP_REMOVED lines=11> */
.L_x_7930:
        /* <DEDUP_REMOVED lines=74> */
.L_x_7923:
[----:B------:R-:W-:Y:S05]  /*aaa0*/  BSYNC.RECONVERGENT B0 ;  /* 0x0000000000007941 */ /* 0x000fea0003800200 */
.L_x_7922:
        /* <DEDUP_REMOVED lines=25> */
.L_x_7925:
[----:B------:R-:W-:Y:S05]  /*ac40*/  BSYNC.RECONVERGENT B0 ;  /* 0x0000000000007941 */ /* 0x000fea0003800200 */
.L_x_7924:
        /* <DEDUP_REMOVED lines=29> */
[----:B---3--:R-:W-:Y:S05]  /*ae20*/  @P3 RET.REL.NODEC R2 `(_ZN5flash24flash_fwd_splitkv_kernelI23Flash_fwd_kernel_traitsILi32ELi64ELi128ELi4ELb0ELb0EN7cutlass10bfloat16_tE19Flash_kernel_traitsILi32ELi64ELi128ELi4ES3_EELb0ELb0ELb1ELb0ELb0ELb1ELb0ELb0EEEvNS_16Flash_fwd_paramsE) ;  /* 0xffffff5002743950 */ /* 0x008fea0003c3ffff */
        /* <DEDUP_REMOVED lines=12> */
[----:B-1----:R-:W-:Y:S05]  /*aef0*/  RET.REL.NODEC R118 `(_ZN5flash24flash_fwd_splitkv_kernelI23Flash_fwd_kernel_traitsILi32ELi64ELi128ELi4ELb0ELb0EN7cutlass10bfloat16_tE19Flash_kernel_traitsILi32ELi64ELi128ELi4ES3_EELb0ELb0ELb1ELb0ELb0ELb1ELb0ELb0EEEvNS_16Flash_fwd_paramsE) ;  /* 0xffffff5076407950 */ /* 0x002fea0003c3ffff */
.L_x_7921:
[----:B------:R-:W-:Y:S01]  /*af00*/  MOV R0, 0x1f ;  /* 0x0000001f00007802 */ /* 0x000fe20000000f00 */
[----:B------:R-:W-:Y:S01]  /*af10*/  IMAD.MOV.U32 R4, RZ, RZ, 0x2 ;  /* 0x00000002ff047424 */ /* 0x000fe200078e00ff */
[----:B------:R-:W-:Y:S01]  /*af20*/  MOV R7, R135 ;  /* 0x0000008700077202 */ /* 0x000fe20000000f00 */
[----:B------:R-:W-:-:S07]  /*af30*/  IMAD.MOV.U32 R5, RZ, RZ, -0x1 ;  /* 0xffffffffff057424 */ /* 0x000fce00078e00ff */
[----:B-1---5:R-:W-:Y:S05]  /*af40*/  WARPSYNC.COLLECTIVE R5, `(.L_x_7926) ;  /* 0x0000000005087348 */ /* 0x022fea0003c00000 */
[----:B------:R2:W3:Y:S02]  /*af50*/  SHFL.BFLY P0, R0, R7, R4, R0 ;  /* 0x0c00000407007389 */ /* 0x0004e40000000000 */
[----:B-123-5:R-:W-:Y:S05]  /*af60*/  ENDCOLLECTIVE ;  /* 0x000000000000791b */ /* 0x02efea0003800000 */
.L_x_7926:
        /* <DEDUP_REMOVED lines=8> */
.L_x_7927:
        /* <DEDUP_REMOVED lines=8> */
.L_x_7928:
[----:B------:R-:W-:Y:S01]  /*b070*/  FADD.FTZ R134, R0, R134 ;  /* 0x0000008600867221 */ /* 0x000fe20000010000 */
[----:B------:R-:W-:Y:S02]  /*b080*/  MOV R0, 0x1f ;  /* 0x0000001f00007802 */ /* 0x000fe40000000f00 */
[----:B------:R-:W-:Y:S01]  /*b090*/  MOV R4, 0x1 ;  /* 0x0000000100047802 */ /* 0x000fe20000000f00 */
[----:B------:R-:W-:-:S07]  /*b0a0*/  IMAD.MOV.U32 R7, RZ, RZ, R134 ;  /* 0x000000ffff077224 */ /* 0x000fce00078e0086 */
[----:B------:R-:W-:Y:S05]  /*b0b0*/  WARPSYNC.COLLECTIVE R5, `(.L_x_7929) ;  /* 0x0000000005087348 */ /* 0x000fea0003c00000 */
[----:B------:R1:W2:Y:S02]  /*b0c0*/  SHFL.BFLY P0, R0, R7, R4, R0 ;  /* 0x0c00000407007389 */ /* 0x0002a40000000000 */
[----:B-12---:R-:W-:Y:S05]  /*b0d0*/  ENDCOLLECTIVE ;  /* 0x000000000000791b */ /* 0x006fea0003800000 */
.L_x_7929:
[----:B------:R-:W-:Y:S05]  /*b0e0*/  BRA `(.L_x_7930) ;  /* 0xfffffff400447947 */ /* 0x000fea000383ffff */
.L_x_7931:
        /* <DEDUP_REMOVED lines=9> */
.L_x_10311:


//--------------------- .text._ZN5flash24flash_fwd_splitkv_kernelI23Flash_fwd_kernel_traitsILi32ELi64ELi128ELi4ELb0ELb0EN7cutlass10bfloat16_tE19Flash_kernel_traitsILi32ELi64ELi128ELi4ES3_EELb0ELb0ELb0ELb0ELb1ELb0ELb0ELb1EEEvNS_16Flash_fwd_paramsE --------------------------
	.section	.text._ZN5flash24flash_fwd_splitkv_kernelI23Flash_fwd_kernel_traitsILi32ELi64ELi128ELi4ELb0ELb0EN7cutlass10bfloat16_tE19Flash_kernel_traitsILi32ELi64ELi128ELi4ES3_EELb0ELb0ELb0ELb0ELb1ELb0ELb0ELb1EEEvNS_16Flash_fwd_paramsE,"ax",@progbits
	.align	128
        .global         _ZN5flash24flash_fwd_splitkv_kernelI23Flash_fwd_kernel_traitsILi32ELi64ELi128ELi4ELb0ELb0EN7cutlass10bfloat16_tE19Flash_kernel_traitsILi32ELi64ELi128ELi4ES3_EELb0ELb0ELb0ELb0ELb1ELb0ELb0ELb1EEEvNS_16Flash_fwd_paramsE
        .type           _ZN5flash24flash_fwd_splitkv_kernelI23Flash_fwd_kernel_traitsILi32ELi64ELi128ELi4ELb0ELb0EN7cutlass10bfloat16_tE19Flash_kernel_traitsILi32ELi64ELi128ELi4ES3_EELb0ELb0ELb0ELb0ELb1ELb0ELb0ELb1EEEvNS_16Flash_fwd_paramsE,@function
        .size           _ZN5flash24flash_fwd_splitkv_kernelI23Flash_fwd_kernel_traitsILi32ELi64ELi128ELi4ELb0ELb0EN7cutlass10bfloat16_tE19Flash_kernel_traitsILi32ELi64ELi128ELi4ES3_EELb0ELb0ELb0ELb0ELb1ELb0ELb0ELb1EEEvNS_16Flash_fwd_paramsE,(.L_x_10312 - _ZN5flash24flash_fwd_splitkv_kernelI23Flash_fwd_kernel_traitsILi32ELi64ELi128ELi4ELb0ELb0EN7cutlass10bfloat16_tE19Flash_kernel_traitsILi32ELi64ELi128ELi4ES3_EELb0ELb0ELb0ELb0ELb1ELb0ELb0ELb1EEEvNS_16Flash_fwd_paramsE)
        .other          _ZN5flash24flash_fwd_splitkv_kernelI23Flash_fwd_kernel_traitsILi32ELi64ELi128ELi4ELb0ELb0EN7cutlass10bfloat16_tE19Flash_kernel_traitsILi32ELi64ELi128ELi4ES3_EELb0ELb0ELb0ELb0ELb1ELb0ELb0ELb1EEEvNS_16Flash_fwd_paramsE,@"STO_CUDA_ENTRY STV_DEFAULT"
_ZN5flash24flash_fwd_splitkv_kernelI23Flash_fwd_kernel_traitsILi32ELi64ELi128ELi4ELb0ELb0EN7cutlass10bfloat16_tE19Flash_kernel_traitsILi32ELi64ELi128ELi4ES3_EELb0ELb0ELb0ELb0ELb1ELb0ELb0ELb1EEEvNS_16Flash_fwd_paramsE:
.text._ZN5flash24flash_fwd_splitkv_kernelI23Flash_fwd_kernel_traitsILi32ELi64ELi128ELi4ELb0ELb0EN7cutlass10bfloat16_tE19Flash_kernel_traitsILi32ELi64ELi128ELi4ES3_EELb0ELb0ELb0ELb0ELb1ELb0ELb0ELb1EEEvNS_16Flash_fwd_paramsE:
[----:B------:R-:W-:Y:S01]  /*0000*/  LDC R1, c[0x0][0x37c] ;  /* 0x0000df00ff017b82 */ /* 0x000fe20000000800 */
[----:B------:R-:W1:Y:S07]  /*0010*/  S2R R143, SR_CTAID.X ;  /* 0x00000000008f7919 */ /* 0x000e6e0000002500 */
[----:B------:R-:W2:Y:S01]  /*0020*/  LDC.64 R84, c[0x0][0x348] ;  /* 0x0000d200ff547b82 */ /* 0x000ea20000000a00 */
[----:B------:R-:W-:Y:S01]  /*0030*/  BSSY.RECONVERGENT B3, `(.L_x_7932) ;  /* 0x0000005000037945 */ /* 0x000fe20003800200 */
[----:B------:R-:W-:Y:S01]  /*0040*/  MOV R140, 0x80 ;  /* 0x00000080008c7802 */ /* 0x000fe20000000f00 */
[----:B------:R-:W3:Y:S01]  /*0050*/  S2R R142, SR_CTAID.Y ;  /* 0x00000000008e7919 */ /* 0x000ee20000002600 */
[----:B------:R-:W4:Y:S05]  /*0060*/  S2R R141, SR_CTAID.Z ;  /* 0x00000000008d7919 */ /* 0x000f2a0000002700 */
[----:B-1234-:R-:W-:Y:S05]  /*0070*/  CALL.REL.NOINC `($_ZN5flash24flash_fwd_splitkv_kernelI23Flash_fwd_kernel_traitsILi32ELi64ELi128ELi4ELb0ELb0EN7cutlass10bfloat16_tE19Flash_kernel_traitsILi32ELi64ELi128ELi4ES3_EELb0ELb0ELb0ELb0ELb1ELb0ELb0ELb1EEEvNS_16Flash_fwd_paramsE$_ZN5flash30compute_attn_1rowblock_splitkvI23Flash_fwd_kernel_traitsILi32ELi64ELi128ELi4ELb0ELb0EN7cutlass10bfloat16_tE19Flash_kernel_traitsILi32ELi64ELi128ELi4ES3_EELb0ELb0ELb0ELb0ELb1ELb0ELb0ELb1ENS_16Flash_fwd_paramsEEEvRKT8_iiiii) ;  /* 0x0000000000087944 */ /* 0x01efea0003c00000 */
[----:B------:R-:W-:Y:S05]  /*0080*/  BSYNC.RECONVERGENT B3 ;  /* 0x0000000000037941 */ /* 0x000fea0003800200 */
.L_x_7932:
[----:B------:R-:W-:Y:S05]  /*0090*/  EXIT ;  /* 0x000000000000794d */ /* 0x000fea0003800000 */
        .type           $_ZN5flash24flash_fwd_splitkv_kernelI23Flash_fwd_kernel_traitsILi32ELi64ELi128ELi4ELb0ELb0EN7cutlass10bfloat16_tE19Flash_kernel_traitsILi32ELi64ELi128ELi4ES3_EELb0ELb0ELb0ELb0ELb1ELb0ELb0ELb1EEEvNS_16Flash_fwd_paramsE$_ZN5flash30compute_attn_1rowblock_splitkvI23Flash_fwd_kernel_traitsILi32ELi64ELi128ELi4ELb0ELb0EN7cutlass10bfloat16_tE19Flash_kernel_traitsILi32ELi64ELi128ELi4ES3_EELb0ELb0ELb0ELb0ELb1ELb0ELb0ELb1ENS_16Flash_fwd_paramsEEEvRKT8_iiiii,@function
        .size           $_ZN5flash24flash_fwd_splitkv_kernelI23Flash_fwd_kernel_traitsILi32ELi64ELi128ELi4ELb0ELb0EN7cutlass10bfloat16_tE19Flash_kernel_traitsILi32ELi64ELi128ELi4ES3_EELb0ELb0ELb0ELb0ELb1ELb0ELb0ELb1EEEvNS_16Flash_fwd_paramsE$_ZN5flash30compute_attn_1rowblock_splitkvI23Flash_fwd_kernel_traitsILi32ELi64ELi128ELi4ELb0ELb0EN7cutlass10bfloat16_tE19Flash_kernel_traitsILi32ELi64ELi128ELi4ES3_EELb0ELb0ELb0ELb0ELb1ELb0ELb0ELb1ENS_16Flash_fwd_paramsEEEvRKT8_iiiii,(.L_x_10312 - $_ZN5flash24flash_fwd_splitkv_kernelI23Flash_fwd_kernel_traitsILi32ELi64ELi128ELi4ELb0ELb0EN7cutlass10bfloat16_tE19Flash_kernel_traitsILi32ELi64ELi128ELi4ES3_EELb0ELb0ELb0ELb0ELb1ELb0ELb0ELb1EEEvNS_16Flash_fwd_paramsE$_ZN5flash30compute_attn_1rowblock_splitkvI23Flash_fwd_kernel_traitsILi32ELi64ELi128ELi4ELb0ELb0EN7cutlass10bfloat16_tE19Flash_kernel_traitsILi32ELi64ELi128ELi4ES3_EELb0ELb0ELb0ELb0ELb1ELb0ELb0ELb1ENS_16Flash_fwd_paramsEEEvRKT8_iiiii)
$_ZN5flash24flash_fwd_splitkv_kernelI23Flash_fwd_kernel_traitsILi32ELi64ELi128ELi4ELb0ELb0EN7cutlass10bfloat16_tE19Flash_kernel_traitsILi32ELi64ELi128ELi4ES3_EELb0ELb0ELb0ELb0ELb1ELb0ELb0ELb1EEEvNS_16Flash_fwd_paramsE$_ZN5flash30compute_attn_1rowblock_splitkvI23Flash_fwd_kernel_traitsILi32ELi64ELi128ELi4ELb0ELb0EN7cutlass10bfloat16_tE19Flash_kernel_traitsILi32ELi64ELi128ELi4ES3_EELb0ELb0ELb0ELb0ELb1ELb0ELb0ELb1ENS_16Flash_fwd_paramsEEEvRKT8_iiiii:
        /* <DEDUP_REMOVED lines=38> */
.L_x_7934:
[----:B------:R-:W-:Y:S05]  /*0300*/  BSYNC.RECONVERGENT B0 ;  /* 0x0000000000007941 */ /* 0x000fea0003800200 */
.L_x_7933:
[----:B------:R-:W-:Y:S04]  /*0310*/  BSSY.RECONVERGENT B0, `(.L_x_7935) ;  /* 0x0000007000007945 */ /* 0x000fe80003800200 */
[----:B------:R-:W-:Y:S05]  /*0320*/  @!P3 BRA `(.L_x_7936) ;  /* 0x000000000014b947 */ /* 0x000fea0003800000 */
[----:B------:R-:W3:Y:S02]  /*0330*/  LD.E.U8 R3, desc[UR4][R84.64+0x1b2] ;  /* 0x0001b20454037980 */ /* 0x000ee4000c101100 */
[----:B---3--:R-:W-:-:S13]  /*0340*/  ISETP.NE.AND P1, PT, R3, RZ, PT ;  /* 0x000000ff0300720c */ /* 0x008fda0003f25270 */
[----:B------:R-:W3:Y:S02]  /*0350*/  @P1 LD.E R3, desc[UR4][R14.64+0x4] ;  /* 0x000004040e031980 */ /* 0x000ee4000c101900 */
[----:B---3-5:R-:W-:-:S06]  /*0360*/  @P1 IADD3 R4, PT, PT, R3, -R12, RZ ;  /* 0x8000000c03041210 */ /* 0x028fcc0007ffe0ff */
[----:B------:R3:W5:Y:S02]  /*0370*/  @!P1 LD.E R4, desc[UR4][R14.64] ;  /* 0x000000040e049980 */ /* 0x000764000c101900 */
.L_x_7936:
[----:B------:R-:W-:Y:S05]  /*0380*/  BSYNC.RECONVERGENT B0 ;  /* 0x0000000000007941 */ /* 0x000fea0003800200 */
.L_x_7935:
        /* <DEDUP_REMOVED lines=9> */
.L_x_7938:
[----:B------:R-:W4:Y:S01]  /*0420*/  LD.E.64 R4, desc[UR4][R84.64+0x108] ;  /* 0x0001080454047980 */ /* 0x000f22000c101b00 */
[----:B------:R-:W-:Y:S01]  /*0430*/  BSSY.RECONVERGENT B0, `(.L_x_7940) ;  /* 0x0000006000007945 */ /* 0x000fe20003800200 */
[----:B----4-:R-:W-:Y:S01]  /*0440*/  ISETP.NE.U32.AND P0, PT, R4, RZ, PT ;  /* 0x000000ff0400720c */ /* 0x010fe20003f05070 */
[----:B------:R-:W-:-:S03]  /*0450*/  IMAD.MOV.U32 R4, RZ, RZ, RZ ;  /* 0x000000ffff047224 */ /* 0x000fc600078e00ff */
[----:B------:R-:W-:-:S13]  /*0460*/  ISETP.NE.AND.EX P0, PT, R5, RZ, PT, P0 ;  /* 0x000000ff0500720c */ /* 0x000fda0003f05300 */
[----:B------:R-:W-:Y:S05]  /*0470*/  @!P0 BRA `(.L_x_7941) ;  /* 0x0000000000048947 */ /* 0x000fea0003800000 */
[----:B------:R4:W5:Y:S02]  /*0480*/  LD.E R4, desc[UR4][R84.64+0xbc] ;  /* 0x0000bc0454047980 */ /* 0x000964000c101900 */
.L_x_7941:
[----:B------:R-:W-:Y:S05]  /*0490*/  BSYNC.RECONVERGENT B0 ;  /* 0x0000000000007941 */ /* 0x000fea0003800200 */
.L_x_7940:
[----:B-----5:R-:W-:Y:S02]  /*04a0*/  IADD3 R65, PT, PT, R71, R4, RZ ;  /* 0x0000000447417210 */ /* 0x020fe40007ffe0ff */
.L_x_7939:
[----:B------:R-:W-:Y:S05]  /*04b0*/  BSYNC.RECONVERGENT B1 ;  /* 0x0000000000017941 */ /* 0x000fea0003800200 */
.L_x_7937:
[----:B------:R-:W-:Y:S01]  /*04c0*/  IMAD.SHL.U32 R73, R143, 0x40, RZ ;  /* 0x000000408f497824 */ /* 0x000fe200078e00ff */
[----:B------:R-:W-:Y:S01]  /*04d0*/  MOV R4, R140 ;  /* 0x0000008c00047202 */ /* 0x000fe20000000f00 */
[----:B------:R-:W-:-:S03]  /*04e0*/  IMAD.MOV.U32 R5, RZ, RZ, 0x0 ;  /* 0x00000000ff057424 */ /* 0x000fc600078e00ff */
[----:B------:R-:W-:-:S13]  /*04f0*/  ISETP.GT.AND P0, PT, R144, R73, PT ;  /* 0x000000499000720c */ /* 0x000fda0003f04270 */
[----:B-1234-:R-:W-:Y:S05]  /*0500*/  @!P0 RET.REL.NODEC R4 `(_ZN5flash24flash_fwd_splitkv_kernelI23Flash_fwd_kernel_traitsILi32ELi64ELi128ELi4ELb0ELb0EN7cutlass10bfloat16_tE19Flash_kernel_traitsILi32ELi64ELi128ELi4ES3_EELb0ELb0ELb0ELb0ELb1ELb0ELb0ELb1EEEvNS_16Flash_fwd_paramsE) ;  /* 0xfffffff804bc8950 */ /* 0x01efea0003c3ffff */
        /* <DEDUP_REMOVED lines=33> */
[----:B------:R-:W-:Y:S01]  /*0720*/  SHF.R.U32.HI R5, RZ, 0x2, R8 ;  /* 0x00000002ff057819 */ /* 0x000fe20000011608 */
[----:B------:R-:W-:Y:S01]  /*0730*/  IMAD R10, R15, R73, RZ ;  /* 0x000000490f0a7224 */ /* 0x000fe200078e02ff */
[----:B------:R-:W-:Y:S02]  /*0740*/  @P0 IADD3 R3, PT, PT, R11, R145, RZ ;  /* 0x000000910b030210 */ /* 0x000fe40007ffe0ff */
[----:B------:R-:W-:Y:S02]  /*0750*/  IADD3 R18, P0, PT, R4, R18, RZ ;  /* 0x0000001204127210 */ /* 0x000fe40007f1e0ff */
[----:B------:R-:W-:Y:S02]  /*0760*/  ISETP.GE.AND P3, PT, R5, R144, PT ;  /* 0x000000900500720c */ /* 0x000fe40003f66270 */
[----:B------:R-:W-:Y:S01]  /*0770*/  IADD3.X R19, PT, PT, R3, R19, R10, P0, !PT ;  /* 0x0000001303137210 */ /* 0x000fe200007fe40a */
[----:B---3--:R-:W-:-:S02]  /*0780*/  IMAD R3, R13, R141, RZ ;  /* 0x0000008d0d037224 */ /* 0x008fc400078e02ff */
[----:B------:R-:W-:-:S04]  /*0790*/  IMAD.WIDE.U32 R18, R12, R141, R18 ;  /* 0x0000008d0c127225 */ /* 0x000fc800078e0012 */
[----:B----4-:R-:W-:Y:S01]  /*07a0*/  IMAD R2, R2, R142, R141 ;  /* 0x0000008e02027224 */ /* 0x010fe200078e028d */
[----:B------:R-:W-:-:S03]  /*07b0*/  IADD3 R11, PT, PT, R19, R3, RZ ;  /* 0x00000003130b7210 */ /* 0x000fc60007ffe0ff */
        /* <DEDUP_REMOVED lines=29> */
.L_x_7944:
[----:B------:R-:W-:Y:S05]  /*0990*/  BSYNC.RECONVERGENT B0 ;  /* 0x0000000000007941 */ /* 0x000fea0003800200 */
.L_x_7943:
[----:B------:R-:W-:Y:S01]  /*09a0*/  MOV R141, 0x0 ;  /* 0x00000000008d7802 */ /* 0x000fe20000000f00 */
[----:B------:R1:W-:Y:S03]  /*09b0*/  @!P5 ST.E desc[UR4][R2.64], R0 ;  /* 0x000000000200d985 */ /* 0x0003e6000c101904 */
[----:B-12---:R-:W-:Y:S05]  /*09c0*/  @P4 RET.REL.NODEC R140 `(_ZN5flash24flash_fwd_splitkv_kernelI23Flash_fwd_kernel_traitsILi32ELi64ELi128ELi4ELb0ELb0EN7cutlass10bfloat16_tE19Flash_kernel_traitsILi32ELi64ELi128ELi4ES3_EELb0ELb0ELb0ELb0ELb1ELb0ELb0ELb1EEEvNS_16Flash_fwd_paramsE) ;  /* 0xfffffff48c8c4950 */ /* 0x006fea0003c3ffff */
[----:B------:R-:W-:Y:S02]  /*09d0*/  MOV R5, 0x7f800000 ;  /* 0x7f80000000057802 */ /* 0x000fe40000000f00 */
[----:B------:R-:W-:-:S03]  /*09e0*/  MOV R141, 0x0 ;  /* 0x00000000008d7802 */ /* 0x000fc60000000f00 */
[----:B------:R1:W-:Y:S02]  /*09f0*/  ST.E desc[UR4][R2.64+0x80], R5 ;  /* 0x0000800502007985 */ /* 0x0003e4000c101904 */
[----:B-1----:R-:W-:Y:S05]  /*0a00*/  RET.REL.NODEC R140 `(_ZN5flash24flash_fwd_splitkv_kernelI23Flash_fwd_kernel_traitsILi32ELi64ELi128ELi4ELb0ELb0EN7cutlass10bfloat16_tE19Flash_kernel_traitsILi32ELi64ELi128ELi4ES3_EELb0ELb0ELb0ELb0ELb1ELb0ELb0ELb1EEEvNS_16Flash_fwd_paramsE) ;  /* 0xfffffff48c7c7950 */ /* 0x002fea0003c3ffff */
.L_x_7942:
        /* <DEDUP_REMOVED lines=103> */
.L_x_7946:
        /* <DEDUP_REMOVED lines=78> */
.L_x_7947:
[----:B------:R-:W-:Y:S05]  /*1560*/  BSYNC.RECONVERGENT B0 ;  /* 0x0000000000007941 */ /* 0x000fea0003800200 */
.L_x_7945:
        /* <DEDUP_REMOVED lines=23> */
[----:B------:R-:W-:Y:S02]  /*16e0*/  IMAD.MOV.U32 R7, RZ, RZ, RZ ;  /* 0x000000ffff077224 */ /* 0x000fe400078e00ff */
[----:B------:R-:W-:-:S04]  /*16f0*/  IMAD.SHL.U32 R64, R8, 0x8, RZ ;  /* 0x0000000808407824 */ /* 0x000fc800078e00ff */
[----:B------:R1:W5:Y:S06]  /*1700*/  @P4 LD.E R7, desc[UR4][R34.64] ;  /* 0x0000000422074980 */ /* 0x00036c000c101900 */
[----:B------:R-:W-:-:S04]  /*1710*/  @!P3 IADD3 R13, PT, PT, R13, -R12, RZ ;  /* 0x8000000c0d0db210 */ /* 0x000fc80007ffe0ff */
        /* <DEDUP_REMOVED lines=8> */
[----:B------:R-:W-:-:S02]  /*17a0*/  IMAD R9, R9, R60, RZ ;  /* 0x0000003c09097224 */ /* 0x000fc400078e02ff */
[----:B------:R-:W-:Y:S02]  /*17b0*/  @P4 VIADD R20, R20, 0x1 ;  /* 0x0000000114144836 */ /* 0x000fe40000000000 */
[C---:B------:R-:W-:Y:S02]  /*17c0*/  IMAD R9, R0.reuse, R61, R9 ;  /* 0x0000003d00097224 */ /* 0x040fe400078e0209 */
[----:B------:R-:W-:-:S04]  /*17d0*/  IMAD.WIDE.U32 R30, R0, R60, R30 ;  /* 0x0000003c001e7225 */ /* 0x000fc800078e001e */
[----:B------:R-:W-:Y:S02]  /*17e0*/  IMAD.MOV.U32 R0, RZ, RZ, R20 ;  /* 0x000000ffff007224 */ /* 0x000fe400078e0014 */
[----:B------:R-:W-:Y:S02]  /*17f0*/  IMAD.IADD R21, R31, 0x1, R9 ;  /* 0x000000011f157824 */ /* 0x000fe400078e0209 */
[----:B------:R-:W-:Y:S01]  /*1800*/  @!P2 IMAD.MOV R0, RZ, RZ, -R0 ;  /* 0x000000ffff00a224 */ /* 0x000fe200078e0a00 */
[----:B------:R-:W-:Y:S01]  /*1810*/  @!P1 LOP3.LUT R0, RZ, R2, RZ, 0x33, !PT ;  /* 0x00000002ff009212 */ /* 0x000fe200078e33ff */
[----:B------:R-:W-:-:S03]  /*1820*/  IMAD.MOV.U32 R20, RZ, RZ, R30 ;  /* 0x000000ffff147224 */ /* 0x000fc600078e001e */
[----:B------:R-:W-:Y:S01]  /*1830*/  SHF.R.S32.HI R2, RZ, 0x1f, R0 ;  /* 0x0000001fff027819 */ /* 0x000fe20000011400 */
[----:B------:R-:W-:Y:S01]  /*1840*/  IMAD.MOV.U32 R95, RZ, RZ, RZ ;  /* 0x000000ffff5f7224 */ /* 0x000fe200078e00ff */
[----:B------:R-:W-:Y:S01]  /*1850*/  SHF.R.U32.HI R94, RZ, 0x2, R8 ;  /* 0x00000002ff5e7819 */ /* 0x000fe20000011608 */
[----:B------:R-:W1:Y:S04]  /*1860*/  S2UR UR6, SR_CgaCtaId ;  /* 0x00000000000679c3 */ /* 0x000e680000008800 */
[-C--:B------:R-:W-:Y:S01]  /*1870*/  IMAD R139, R61, R94.reuse, RZ ;  /* 0x0000005e3d8b7224 */ /* 0x080fe200078e02ff */
[----:B------:R-:W-:Y:S01]  /*1880*/  UMOV UR7, 0x400 ;  /* 0x0000040000077882 */ /* 0x000fe20000000000 */
[----:B------:R-:W-:Y:S01]  /*1890*/  IMAD R133, R135, R94, RZ ;  /* 0x0000005e87857224 */ /* 0x000fe200078e02ff */
[----:B------:R-:W-:Y:S01]  /*18a0*/  SHF.L.U32 R63, R62, 0x7, RZ ;  /* 0x000000073e3f7819 */ /* 0x000fe200000006ff */
[----:B------:R-:W-:Y:S01]  /*18b0*/  IMAD.SHL.U32 R72, R8, 0x4, RZ ;  /* 0x0000000408487824 */ /* 0x000fe200078e00ff */
[C---:B------:R-:W-:Y:S01]  /*18c0*/  SHF.L.U64.HI R67, R134.reuse, 0x5, R135 ;  /* 0x0000000586437819 */ /* 0x040fe20000010287 */
[----:B------:R-:W-:Y:S01]  /*18d0*/  IMAD.SHL.U32 R66, R134, 0x20, RZ ;  /* 0x0000002086427824 */ /* 0x000fe200078e00ff */
[----:B------:R-:W-:-:S02]  /*18e0*/  IADD3 R68, PT, PT, R63, -0x80, RZ ;  /* 0xffffff803f447810 */ /* 0x000fc40007ffe0ff */
[----:B------:R-:W-:Y:S01]  /*18f0*/  LOP3.LUT R72, R72, 0xc, RZ, 0xc0, !PT ;  /* 0x0000000c48487812 */ /* 0x000fe200078ec0ff */
[----:B-1----:R-:W-:Y:S01]  /*1900*/  ULEA UR6, UR6, UR7, 0x18 ;  /* 0x0000000706067291 */ /* 0x002fe2000f8ec0ff */
[----:B--2---:R-:W-:-:S04]  /*1910*/  @P0 IMAD.WIDE.U32 R32, R22, R145, RZ ;  /* 0x0000009116200225 */ /* 0x004fc800078e00ff */
[----:B------:R-:W-:Y:S02]  /*1920*/  @P0 IMAD R9, R23, R145, RZ ;  /* 0x0000009117090224 */ /* 0x000fe400078e02ff */
[----:B---3--:R-:W-:-:S04]  /*1930*/  @!P0 IMAD.WIDE.U32 R18, R28, R142, RZ ;  /* 0x0000008e1c128225 */ /* 0x008fc800078e00ff */
[----:B------:R-:W-:Y:S01]  /*1940*/  @!P0 IMAD R28, R29, R142, RZ ;  /* 0x0000008e1d1c8224 */ /* 0x000fe200078e02ff */
[----:B------:R-:W-:Y:S01]  /*1950*/  @!P0 MOV R10, R18 ;  /* 0x00000012000a8202 */ /* 0x000fe20000000f00 */
[----:B------:R-:W-:-:S03]  /*1960*/  @P0 IMAD.MOV.U32 R10, RZ, RZ, R32 ;  /* 0x000000ffff0a0224 */ /* 0x000fc600078e0020 */
[----:B------:R-:W-:Y:S02]  /*1970*/  @!P0 IADD3 R28, PT, PT, R19, R28, RZ ;  /* 0x0000001c131c8210 */ /* 0x000fe40007ffe0ff */
[----:B------:R-:W-:Y:S02]  /*1980*/  @P0 IADD3 R28, PT, PT, R33, R9, RZ ;  /* 0x00000009211c0210 */ /* 0x000fe40007ffe0ff */
[----:B------:R-:W-:Y:S02]  /*1990*/  IADD3 R30, P1, PT, R12, R10, RZ ;  /* 0x0000000a0c1e7210 */ /* 0x000fe40007f3e0ff */
[----:B------:R-:W-:Y:S01]  /*19a0*/  LOP3.LUT R19, R64, 0xc0, RZ, 0xc0, !PT ;  /* 0x000000c040137812 */ /* 0x000fe200078ec0ff */
[----:B------:R-:W-:Y:S02]  /*19b0*/  IMAD R9, R27, R0, RZ ;  /* 0x000000001b097224 */ /* 0x000fe400078e02ff */
[----:B------:R-:W-:Y:S01]  /*19c0*/  IMAD.X R31, RZ, RZ, R28, P1 ;  /* 0x000000ffff1f7224 */ /* 0x000fe200008e061c */
[----:B------:R-:W-:Y:S01]  /*19d0*/  LOP3.LUT R19, R19, 0x18, R8, 0xf8, !PT ;  /* 0x0000001813137812 */ /* 0x000fe200078ef808 */
[----:B------:R-:W-:Y:S01]  /*19e0*/  IMAD.WIDE.U32 R28, R0, R26, R20 ;  /* 0x0000001a001c7225 */ /* 0x000fe200078e0014 */
[----:B------:R-:W-:-:S02]  /*19f0*/  IADD3 R20, P0, PT, R12, R6, RZ ;  /* 0x000000060c147210 */ /* 0x000fc40007f1e0ff */
[----:B------:R-:W-:Y:S01]  /*1a00*/  LOP3.LUT R21, R19, 0x18, R64, 0x78, !PT ;  /* 0x0000001813157812 */ /* 0x000fe200078e7840 */
[----:B------:R-:W-:Y:S02]  /*1a10*/  IMAD R18, R2, R26, R9 ;  /* 0x0000001a02127224 */ /* 0x000fe400078e0209 */
[-C--:B------:R-:W-:Y:S02]  /*1a20*/  IMAD R9, R25, R141.reuse, RZ ;  /* 0x0000008d19097224 */ /* 0x080fe400078e02ff */
[----:B------:R-:W-:Y:S01]  /*1a30*/  IMAD.WIDE.U32 R24, R24, R141, R30 ;  /* 0x0000008d18187225 */ /* 0x000fe200078e001e */
[----:B------:R-:W-:-:S03]  /*1a40*/  LOP3.LUT R64, R21, 0x1f20, R64, 0xf8, !PT ;  /* 0x00001f2015407812 */ /* 0x000fc600078ef840 */
[----:B------:R-:W-:Y:S01]  /*1a50*/  IMAD.WIDE.U32 R26, R143, 0x40, R94 ;  /* 0x000000408f1a7825 */ /* 0x000fe200078e005e */
[----:B------:R-:W-:Y:S02]  /*1a60*/  IADD3.X R21, PT, PT, RZ, R3, RZ, P0, !PT ;  /* 0x00000003ff157210 */ /* 0x000fe400007fe4ff */
[----:B------:R-:W-:Y:S01]  /*1a70*/  IADD3 R25, PT, PT, R25, R9, RZ ;  /* 0x0000000919197210 */ /* 0x000fe20007ffe0ff */
[-C--:B------:R-:W-:Y:S01]  /*1a80*/  IMAD R3, R27, R22.reuse, RZ ;  /* 0x000000161b037224 */ /* 0x080fe200078e02ff */
[C---:B------:R-:W-:Y:S01]  /*1a90*/  SHF.L.U64.HI R70, R22.reuse, 0x5, R23 ;  /* 0x0000000516467819 */ /* 0x040fe20000010217 */
[----:B------:R-:W-:Y:S02]  /*1aa0*/  IMAD.SHL.U32 R69, R22, 0x20, RZ ;  /* 0x0000002016457824 */ /* 0x000fe400078e00ff */
[C---:B------:R-:W-:Y:S02]  /*1ab0*/  IMAD R3, R26.reuse, R23, R3 ;  /* 0x000000171a037224 */ /* 0x040fe400078e0203 */
[----:B------:R-:W-:Y:S01]  /*1ac0*/  IMAD.WIDE.U32 R22, R26, R22, R24 ;  /* 0x000000161a167225 */ /* 0x000fe200078e0018 */
[----:B------:R-:W-:-:S03]  /*1ad0*/  SHF.R.S32.HI R6, RZ, 0x1f, R71 ;  /* 0x0000001fff067819 */ /* 0x000fc60000011447 */
[----:B------:R-:W-:Y:S01]  /*1ae0*/  IMAD.IADD R19, R29, 0x1, R18 ;  /* 0x000000011d137824 */ /* 0x000fe200078e0212 */
[----:B----4-:R-:W-:Y:S01]  /*1af0*/  LEA R96, P2, R22, R16, 0x1 ;  /* 0x0000001016607211 */ /* 0x010fe200078408ff */
[----:B------:R-:W-:Y:S02]  /*1b00*/  IMAD.MOV.U32 R18, RZ, RZ, R28 ;  /* 0x000000ffff127224 */ /* 0x000fe400078e001c */
[----:B------:R-:W-:Y:S02]  /*1b10*/  IMAD.IADD R3, R23, 0x1, R3 ;  /* 0x0000000117037824 */ /* 0x000fe400078e0203 */
[----:B------:R-:W-:-:S03]  /*1b20*/  IMAD.WIDE.U32 R18, R94, R60, R18 ;  /* 0x0000003c5e127225 */ /* 0x000fc600078e0012 */
[----:B------:R-:W-:Y:S02]  /*1b30*/  LEA.HI.X R97, R22, R17, R3, 0x1, P2 ;  /* 0x0000001116617211 */ /* 0x000fe400010f0c03 */
[----:B------:R-:W-:Y:S02]  /*1b40*/  LEA.HI R3, R6, R71, RZ, 0x7 ;  /* 0x0000004706037211 */ /* 0x000fe400078f38ff */
[----:B------:R-:W-:Y:S02]  /*1b50*/  IADD3 R139, PT, PT, R19, R139, RZ ;  /* 0x0000008b138b7210 */ /* 0x000fe40007ffe0ff */
[C---:B------:R-:W-:Y:S02]  /*1b60*/  LEA R138, P0, R18.reuse, R4, 0x1 ;  /* 0x00000004128a7211 */ /* 0x040fe400078008ff */
[----:B------:R-:W-:Y:S02]  /*1b70*/  SHF.R.S32.HI R3, RZ, 0x7, R3 ;  /* 0x00000007ff037819 */ /* 0x000fe40000011403 */
[----:B------:R-:W-:-:S02]  /*1b80*/  LEA.HI.X R139, R18, R5, R139, 0x1, P0 ;  /* 0x00000005128b7211 */ /* 0x000fc400000f0c8b */
[----:B------:R-:W-:Y:S01]  /*1b90*/  ISETP.GE.AND P0, PT, R3, R62, PT ;  /* 0x0000003e0300720c */ /* 0x000fe20003f06270 */
[----:B------:R-:W-:Y:S01]  /*1ba0*/  IMAD.WIDE.U32 R20, R94, R134, R20 ;  /* 0x000000865e147225 */ /* 0x000fe200078e0014 */
[----:B------:R-:W-:-:S04]  /*1bb0*/  LEA R64, R64, UR6, 0x1 ;  /* 0x0000000640407c11 */ /* 0x000fc8000f8e08ff */
[----:B------:R-:W-:Y:S02]  /*1bc0*/  IADD3 R133, PT, PT, R21, R133, RZ ;  /* 0x0000008515857210 */ /* 0x000fe40007ffe0ff */
[C---:B------:R-:W-:Y:S02]  /*1bd0*/  LEA R136, P1, R20.reuse, R14, 0x1 ;  /* 0x0000000e14887211 */ /* 0x040fe400078208ff */
[----:B------:R-:W-:Y:S02]  /*1be0*/  LEA.HI R11, R11, R11, RZ, 0x1 ;  /* 0x0000000b0b0b7211 */ /* 0x000fe400078f08ff */
[----:B------:R-:W-:Y:S01]  /*1bf0*/  LEA.HI.X R133, R20, R15, R133, 0x1, P1 ;  /* 0x0000000f14857211 */ /* 0x000fe200008f0c85 */
[----:B------:R-:W-:Y:S08]  /*1c00*/  @P0 BRA `(.L_x_7948) ;  /* 0x0000003400880947 */ /* 0x000ff00003800000 */
        /* <DEDUP_REMOVED lines=12> */
[----:B-----5:R-:W-:Y:S02]  /*1cd0*/  IADD3 R80, PT, PT, R68, R7, RZ ;  /* 0x0000000744507210 */ /* 0x020fe40007ffe0ff */
[----:B------:R-:W-:Y:S01]  /*1ce0*/  LOP3.LUT R8, R8, 0x3, RZ, 0xc0, !PT ;  /* 0x0000000308087812 */ /* 0x000fe200078ec0ff */
[-C--:B------:R-:W-:Y:S02]  /*1cf0*/  IMAD R7, R94, R11.reuse, RZ ;  /* 0x0000000b5e077224 */ /* 0x080fe400078e02ff */
[----:B------:R-:W-:Y:S01]  /*1d00*/  IMAD R80, R80, R11, RZ ;  /* 0x0000000b50507224 */ /* 0x000fe200078e02ff */
[----:B------:R-:W-:Y:S01]  /*1d10*/  VIMNMX R74, PT, PT, RZ, R3, !PT ;  /* 0x00000003ff4a7248 */ /* 0x000fe20007fe0100 */
        /* <DEDUP_REMOVED lines=46> */
[----:B------:R-:W-:Y:S01]  /*2000*/  SHF.L.U64.HI R81, R80, 0x1, R81 ;  /* 0x0000000150517819 */ /* 0x000fe20000010251 */
[----:B------:R-:W-:Y:S01]  /*2010*/  IMAD.IADD R75, R19, 0x1, R75 ;  /* 0x00000001134b7824 */ /* 0x000fe200078e024b */
[----:B------:R-:W-:Y:S01]  /*2020*/  LEA R76, P1, R18, R22, 0x1 ;  /* 0x00000016124c7211 */ /* 0x000fe200078208ff */
[----:B------:R-:W-:Y:S01]  /*2030*/  IMAD.SHL.U32 R14, R14, 0x2, RZ ;  /* 0x000000020e0e7824 */ /* 0x000fe200078e00ff */
[----:B------:R-:W-:Y:S02]  /*2040*/  SHF.L.U32 R80, R80, 0x1, RZ ;  /* 0x0000000150507819 */ /* 0x000fe400000006ff */
[----:B------:R-:W-:-:S02]  /*2050*/  IADD3 R9, PT, PT, R25, R9, RZ ;  /* 0x0000000919097210 */ /* 0x000fc40007ffe0ff */
[----:B------:R-:W-:Y:S02]  /*2060*/  LEA R10, P0, R24, R20, 0x1 ;  /* 0x00000014180a7211 */ /* 0x000fe400078008ff */
[----:B------:R-:W-:Y:S02]  /*2070*/  LEA.HI.X R75, R18, R23, R75, 0x1, P1 ;  /* 0x00000017124b7211 */ /* 0x000fe400008f0c4b */
[----:B------:R-:W-:Y:S02]  /*2080*/  LEA.HI.X R9, R24, R21, R9, 0x1, P0 ;  /* 0x0000001518097211 */ /* 0x000fe400000f0c09 */
[C---:B------:R-:W-:Y:S02]  /*2090*/  IADD3 R78, P3, PT, R16.reuse, R80, RZ ;  /* 0x00000050104e7210 */ /* 0x040fe40007f7e0ff */
[----:B------:R-:W-:Y:S02]  /*20a0*/  IADD3 R50, P1, PT, R16, R14, RZ ;  /* 0x0000000e10327210 */ /* 0x000fe40007f3e0ff */
[----:B------:R-:W-:-:S02]  /*20b0*/  IADD3 R80, P2, PT, R4, R80, RZ ;  /* 0x0000005004507210 */ /* 0x000fc40007f5e0ff */
[----:B------:R-:W-:Y:S01]  /*20c0*/  IADD3 R14, P0, PT, R4, R14, RZ ;  /* 0x0000000e040e7210 */ /* 0x000fe20007f1e0ff */
[C---:B------:R-:W-:Y:S01]  /*20d0*/  IMAD.X R51, R17.reuse, 0x1, R0, P1 ;  /* 0x0000000111337824 */ /* 0x040fe200008e0600 */
[-C--:B------:R-:W-:Y:S02]  /*20e0*/  IADD3.X R79, PT, PT, R17, R81.reuse, RZ, P3, !PT ;  /* 0x00000051114f7210 */ /* 0x080fe40001ffe4ff */
[C---:B------:R-:W-:Y:S02]  /*20f0*/  IADD3.X R81, PT, PT, R5.reuse, R81, RZ, P2, !PT ;  /* 0x0000005105517210 */ /* 0x040fe400017fe4ff */
[----:B------:R-:W-:-:S07]  /*2100*/  IADD3.X R15, PT, PT, R5, R0, RZ, P0, !PT ;  /* 0x00000000050f7210 */ /* 0x000fce00007fe4ff */
.L_x_7971:
[----:B------:R-:W-:Y:S01]  /*2110*/  SHF.L.U64.HI R2, R98, 0x6, R99 ;  /* 0x0000000662027819 */ /* 0x000fe20000010263 */
[----:B------:R-:W-:Y:S01]  /*2120*/  VIADD R90, R90, 0x80 ;  /* 0x000000805a5a7836 */ /* 0x000fe20000000000 */
[----:B------:R-:W-:Y:S01]  /*2130*/  SHF.L.U64.HI R43, R100, 0x6, R101 ;  /* 0x00000006642b7819 */ /* 0x000fe20000010265 */
[----:B------:R-:W-:Y:S01]  /*2140*/  VIADD R91, R91, 0x80 ;  /* 0x000000805b5b7836 */ /* 0x000fe20000000000 */
[----:B------:R-:W-:Y:S01]  /*2150*/  UMOV UR6, URZ ;  /* 0x000000ff00067c82 */ /* 0x000fe20008000000 */
[C---:B------:R-:W-:Y:S01]  /*2160*/  VIADD R0, R94.reuse, 0x20 ;  /* 0x000000205e007836 */ /* 0x040fe20000000000 */
[-C--:B------:R-:W-:Y:S01]  /*2170*/  ISETP.GE.AND P0, PT, R94, R90.reuse, PT ;  /* 0x0000005a5e00720c */ /* 0x080fe20003f06270 */
[----:B------:R-:W-:Y:S01]  /*2180*/  IMAD.SHL.U32 R19, R98, 0x40, RZ ;  /* 0x0000004062137824 */ /* 0x000fe200078e00ff */
[----:B------:R-:W-:Y:S01]  /*2190*/  BSSY.RECONVERGENT B1, `(.L_x_7949) ;  /* 0x00002a1000017945 */ /* 0x000fe20003800200 */
[----:B------:R-:W-:Y:S01]  /*21a0*/  IMAD.SHL.U32 R3, R60, 0x40, RZ ;  /* 0x000000403c037824 */ /* 0x000fe200078e00ff */
[----:B------:R-:W-:Y:S01]  /*21b0*/  ISETP.GE.AND P0, PT, R94, R91, !P0 ;  /* 0x0000005b5e00720c */ /* 0x000fe20004706270 */
[----:B------:R-:W-:Y:S01]  /*21c0*/  VIADD R89, R89, 0xffffffff ;  /* 0xffffffff59597836 */ /* 0x000fe20000000000 */
[----:B------:R-:W-:Y:S01]  /*21d0*/  ISETP.GE.AND P5, PT, R0, R90, PT ;  /* 0x0000005a0000720c */ /* 0x000fe20003fa6270 */
[----:B------:R-:W-:Y:S01]  /*21e0*/  IMAD.MOV.U32 R92, RZ, RZ, R88 ;  /* 0x000000ffff5c7224 */ /* 0x000fe200078e0058 */
[----:B------:R-:W-:Y:S01]  /*21f0*/  IADD3 R28, P1, PT, R76, R19, RZ ;  /* 0x000000134c1c7210 */ /* 0x000fe20007f3e0ff */
[----:B------:R-:W-:Y:S01]  /*2200*/  IMAD.SHL.U32 R45, R100, 0x40, RZ ;  /* 0x00000040642d7824 */ /* 0x000fe200078e00ff */
[-C--:B------:R-:W-:Y:S01]  /*2210*/  ISETP.GE.AND P5, PT, R0, R91.reuse, !P5 ;  /* 0x0000005b0000720c */ /* 0x080fe20006fa6270 */
[----:B------:R-:W-:Y:S01]  /*2220*/  VIADD R0, R94, 0x40 ;  /* 0x000000405e007836 */ /* 0x000fe20000000000 */
[----:B------:R-:W-:Y:S01]  /*2230*/  IADD3 R18, P2, PT, R3, R86, RZ ;  /* 0x0000005603127210 */ /* 0x000fe20007f5e0ff */
[--C-:B------:R-:W-:Y:S03]  /*2240*/  IMAD.X R29, R75, 0x1, R2.reuse, P1 ;  /* 0x000000014b1d7824 */ /* 0x100fe600008e0602 */
[C---:B------:R-:W-:Y:S01]  /*2250*/  ISETP.GE.AND P4, PT, R0.reuse, R90, PT ;  /* 0x0000005a0000720c */ /* 0x040fe20003f86270 */
[----:B------:R-:W-:Y:S03]  /*2260*/  @P0 IMAD.MOV.U32 R77, RZ, RZ, R75 ;  /* 0x000000ffff4d0224 */ /* 0x000fe600078e004b */
[----:B------:R-:W-:Y:S02]  /*2270*/  ISETP.GE.AND P4, PT, R0, R91, !P4 ;  /* 0x0000005b0000720c */ /* 0x000fe40006786270 */
[----:B------:R-:W2:Y:S01]  /*2280*/  @P0 LD.E.128 R4, desc[UR4][R76.64] ;  /* 0x000000044c040980 */ /* 0x000ea2000c101d00 */
[----:B------:R-:W-:Y:S10]  /*2290*/  SHF.L.U64.HI R0, R60, 0x6, R61 ;  /* 0x000000063c007819 */ /* 0x000ff4000001023d */
[----:B------:R-:W-:Y:S01]  /*22a0*/  @P4 IADD3 R30, P1, PT, R28, R19, RZ ;  /* 0x000000131c1e4210 */ /* 0x000fe20007f3e0ff */
[----:B------:R-:W-:Y:S01]  /*22b0*/  IMAD.X R19, R0, 0x1, R87, P2 ;  /* 0x0000000100137824 */ /* 0x000fe200010e0657 */
[----:B------:R-:W-:Y:S03]  /*22c0*/  @P4 IADD3 R32, P2, PT, R18, R3, RZ ;  /* 0x0000000312204210 */ /* 0x000fe60007f5e0ff */
[----:B------:R-:W-:Y:S02]  /*22d0*/  @P4 IMAD.X R31, R29, 0x1, R2, P1 ;  /* 0x000000011d1f4824 */ /* 0x000fe400008e0602 */
[----:B------:R-:W-:Y:S01]  /*22e0*/  @P4 IMAD.X R33, R19, 0x1, R0, P2 ;  /* 0x0000000113214824 */ /* 0x000fe200010e0600 */
[----:B------:R-:W-:Y:S01]  /*22f0*/  ISETP.GT.AND P2, PT, R89, R74, PT ;  /* 0x0000004a5900720c */ /* 0x000fe20003f44270 */
[----:B------:R-:W-:Y:S05]  /*2300*/  VIADD R2, R94, 0x60 ;  /* 0x000000605e027836 */ /* 0x000fea0000000000 */
[C---:B------:R-:W-:Y:S04]  /*2310*/  ISETP.GE.AND P3, PT, R2.reuse, R90, PT ;  /* 0x0000005a0200720c */ /* 0x040fe80003f66270 */
[----:B------:R-:W-:Y:S01]  /*2320*/  ISETP.GE.AND P3, PT, R2, R91, !P3 ;  /* 0x0000005b0200720c */ /* 0x000fe20005f66270 */
[----:B--2---:R-:W-:Y:S04]  /*2330*/  @P0 ST.E.128 desc[UR4][R86.64], R4 ;  /* 0x0000000456000985 */ /* 0x004fe8000c101d04 */
[----:B------:R1:W2:Y:S08]  /*2340*/  @P5 LD.E.128 R24, desc[UR4][R28.64] ;  /* 0x000000041c185980 */ /* 0x0002b0000c101d00 */
[C---:B-1----:R-:W-:Y:S04]  /*2350*/  @P3 LEA R28, P1, R98.reuse, R28, 0x7 ;  /* 0x0000001c621c3211 */ /* 0x042fe800078238ff */
[----:B------:R-:W-:Y:S01]  /*2360*/  @P3 LEA.HI.X R29, R98, R29, R99, 0x7, P1 ;  /* 0x0000001d621d3211 */ /* 0x000fe200008f3c63 */
[----:B--2---:R1:W-:Y:S04]  /*2370*/  @P5 ST.E.128 desc[UR4][R18.64], R24 ;  /* 0x0000001812005985 */ /* 0x0043e8000c101d04 */
[----:B----4-:R-:W2:Y:S01]  /*2380*/  @P4 LD.E.128 R20, desc[UR4][R30.64] ;  /* 0x000000041e144980 */ /* 0x010ea2000c101d00 */
[C---:B-1----:R-:W-:Y:S04]  /*2390*/  @P3 LEA R18, P1, R60.reuse, R18, 0x7 ;  /* 0x000000123c123211 */ /* 0x042fe800078238ff */
[----:B------:R-:W-:Y:S02]  /*23a0*/  @P3 LEA.HI.X R19, R60, R19, R61, 0x7, P1 ;  /* 0x000000133c133211 */ /* 0x000fe400008f3c3d */
[----:B------:R-:W-:Y:S01]  /*23b0*/  IADD3 R3, P1, PT, RZ, -UR6, RZ ;  /* 0x80000006ff037c10 */ /* 0x000fe2000ff3e0ff */
[----:B--2---:R1:W-:Y:S04]  /*23c0*/  @P4 ST.E.128 desc[UR4][R32.64], R20 ;  /* 0x0000001420004985 */ /* 0x0043e8000c101d04 */
[----:B------:R-:W2:Y:S04]  /*23d0*/  @P3 LD.E.128 R4, desc[UR4][R28.64] ;  /* 0x000000041c043980 */ /* 0x000ea8000c101d00 */
[----:B--2---:R1:W-:Y:S04]  /*23e0*/  @P3 ST.E.128 desc[UR4][R18.64], R4 ;  /* 0x0000000412003985 */ /* 0x0043e8000c101d04 */
[----:B------:R-:W2:Y:S04]  /*23f0*/  LD.E R0, desc[UR4][R84.64+0x130] ;  /* 0x0001300454007980 */ /* 0x000ea8000c101900 */
[----:B------:R-:W3:Y:S01]  /*2400*/  LD.E R17, desc[UR4][R84.64+0xd0] ;  /* 0x0000d00454117980 */ /* 0x000ee2000c101900 */
[----:B--2---:R-:W-:Y:S01]  /*2410*/  IMAD.SHL.U32 R0, R0, 0x80, RZ ;  /* 0x0000008000007824 */ /* 0x004fe200078e00ff */
[----:B---3--:R-:W-:Y:S03]  /*2420*/  ISETP.NE.AND P6, PT, R17, RZ, PT ;  /* 0x000000ff1100720c */ /* 0x008fe60003fc5270 */
[----:B------:R-:W-:Y:S05]  /*2430*/  IMAD.X R0, RZ, RZ, ~R0, P1 ;  /* 0x000000ffff007224 */ /* 0x000fea00008e0e00 */
[----:B------:R-:W-:Y:S04]  /*2440*/  SHF.R.S64 R3, R3, 0x1f, R0 ;  /* 0x0000001f03037819 */ /* 0x000fe80000001000 */
[----:B------:R-:W-:Y:S01]  /*2450*/  IADD3 R76, P1, PT, R76, R3, RZ ;  /* 0x000000034c4c7210 */ /* 0x000fe20007f3e0ff */
[----:B------:R-:W-:Y:S03]  /*2460*/  IMAD.SHL.U32 R3, R100, 0x20, RZ ;  /* 0x0000002064037824 */ /* 0x000fe600078e00ff */
[----:B------:R-:W-:Y:S02]  /*2470*/  LEA.HI.X.SX32 R75, R0, R75, 0x1, P1 ;  /* 0x0000004b004b7211 */ /* 0x000fe400008f0eff */
[----:B------:R-:W-:Y:S01]  /*2480*/  SHF.L.U64.HI R0, R100, 0x5, R101 ;  /* 0x0000000564007819 */ /* 0x000fe20000010265 */
[----:B-1----:R-:W-:Y:S06]  /*2490*/  @P6 BRA `(.L_x_7950) ;  /* 0x00000000005c6947 */ /* 0x002fec0003800000 */
[----:B------:R-:W-:Y:S01]  /*24a0*/  @P0 IMAD.MOV.U32 R8, RZ, RZ, R10 ;  /* 0x000000ffff080224 */ /* 0x000fe200078e000a */
[C---:B------:R-:W-:Y:S04]  /*24b0*/  LEA R2, P1, R3.reuse, R10, 0x1 ;  /* 0x0000000a03027211 */ /* 0x040fe800078208ff */
[----:B------:R-:W2:Y:S01]  /*24c0*/  @P0 LD.E.128 R16, desc[UR4][R8.64] ;  /* 0x0000000408100980 */ /* 0x000ea2000c101d00 */
[----:B------:R-:W-:Y:S02]  /*24d0*/  LEA.HI.X R3, R3, R9, R0, 0x1, P1 ;  /* 0x0000000903037211 */ /* 0x000fe400008f0c00 */
[C---:B------:R-:W-:Y:S04]  /*24e0*/  LEA R24, P1, R66.reuse, R82, 0x1 ;  /* 0x0000005242187211 */ /* 0x040fe800078208ff */
[----:B------:R-:W-:Y:S01]  /*24f0*/  LEA.HI.X R25, R66, R83, R67, 0x1, P1 ;  /* 0x0000005342197211 */ /* 0x000fe200008f0c43 */
[----:B--2---:R1:W-:Y:S01]  /*2500*/  @P0 ST.E.128 desc[UR4][R82.64], R16 ;  /* 0x0000001052000985 */ /* 0x0043e2000c101d04 */
[----:B------:R-:W-:Y:S03]  /*2510*/  @P4 IADD3 R26, P0, PT, R2, R45, RZ ;  /* 0x0000002d021a4210 */ /* 0x000fe60007f1e0ff */
[----:B------:R-:W2:Y:S02]  /*2520*/  @P5 LD.E.128 R4, desc[UR4][R2.64] ;  /* 0x0000000402045980 */ /* 0x000ea4000c101d00 */
[----:B------:R-:W-:Y:S01]  /*2530*/  @P4 IMAD.X R27, R3, 0x1, R43, P0 ;  /* 0x00000001031b4824 */ /* 0x000fe200000e062b */
[C---:B------:R-:W-:Y:S04]  /*2540*/  @P4 LEA R28, P0, R134.reuse, R24, 0x6 ;  /* 0x00000018861c4211 */ /* 0x040fe800078030ff */
[----:B------:R-:W-:Y:S01]  /*2550*/  @P4 LEA.HI.X R29, R134, R25, R135, 0x6, P0 ;  /* 0x00000019861d4211 */ /* 0x000fe200000f3487 */
[----:B--2---:R1:W-:Y:S04]  /*2560*/  @P5 ST.E.128 desc[UR4][R24.64], R4 ;  /* 0x0000000418005985 */ /* 0x0043e8000c101d04 */
[----:B------:R-:W2:Y:S04]  /*2570*/  @P4 LD.E.128 R20, desc[UR4][R26.64] ;  /* 0x000000041a144980 */ /* 0x000ea8000c101d00 */
[----:B--2---:R1:W-:Y:S01]  /*2580*/  @P4 ST.E.128 desc[UR4][R28.64], R20 ;  /* 0x000000141c004985 */ /* 0x0043e2000c101d04 */
[----:B------:R-:W-:Y:S05]  /*2590*/  @!P3 BRA `(.L_x_7951) ;  /* 0x000000240080b947 */ /* 0x000fea0003800000 */
[C---:B-1----:R-:W-:Y:S04]  /*25a0*/  LEA R16, P0, R100.reuse, R2, 0x7 ;  /* 0x0000000264107211 */ /* 0x042fe800078038ff */
[----:B------:R-:W-:Y:S02]  /*25b0*/  LEA.HI.X R17, R100, R3, R101, 0x7, P0 ;  /* 0x0000000364117211 */ /* 0x000fe400000f3c65 */
[C---:B------:R-:W-:Y:S03]  /*25c0*/  LEA R2, P0, R134.reuse, R24, 0x7 ;  /* 0x0000001886027211 */ /* 0x040fe600078038ff */
[----:B------:R-:W2:Y:S01]  /*25d0*/  LD.E.128 R4, desc[UR4][R16.64] ;  /* 0x0000000410047980 */ /* 0x000ea2000c101d00 */
[----:B------:R-:W-:Y:S05]  /*25e0*/  LEA.HI.X R3, R134, R25, R135, 0x7, P0 ;  /* 0x0000001986037211 */ /* 0x000fea00000f3c87 */
[----:B--2---:R1:W-:Y:S01]  /*25f0*/  ST.E.128 desc[UR4][R2.64], R4 ;  /* 0x0000000402007985 */ /* 0x0043e2000c101d04 */
[----:B------:R-:W-:Y:S05]  /*2600*/  BRA `(.L_x_7951) ;  /* 0x0000002400647947 */ /* 0x000fea0003800000 */
.L_x_7950:
[----:B------:R-:W2:Y:S02]  /*2610*/  LD.E.U8 R2, desc[UR4][R84.64+0x1b3] ;  /* 0x0001b30454027980 */ /* 0x000ea4000c101100 */
[----:B--2---:R-:W-:Y:S11]  /*2620*/  ISETP.NE.AND P1, PT, R2, RZ, PT ;  /* 0x000000ff0200720c */ /* 0x004ff60003f25270 */
[----:B------:R-:W-:Y:S02]  /*2630*/  @!UPT UIADD3 URZ, UPT, UPT, URZ, URZ, URZ ;  /* 0x000000fffffff290 */ /* 0x000fe4000fffe0ff */
[----:B------:R-:W-:Y:S05]  /*2640*/  @!P1 BRA `(.L_x_7952) ;  /* 0x0000000c00789947 */ /* 0x000fea0003800000 */
[----:B------:R-:W-:Y:S01]  /*2650*/  LEA R40, P6, R3, R10, 0x1 ;  /* 0x0000000a03287211 */ /* 0x000fe200078c08ff */
[----:B------:R-:W-:Y:S01]  /*2660*/  IMAD.SHL.U32 R5, R11, 0x20, RZ ;  /* 0x000000200b057824 */ /* 0x000fe200078e00ff */
[C---:B------:R-:W-:Y:S01]  /*2670*/  LEA R38, P1, R66.reuse, R82, 0x1 ;  /* 0x0000005242267211 */ /* 0x040fe200078208ff */
[----:B------:R-:W-:Y:S01]  /*2680*/  BSSY.RECONVERGENT B0, `(.L_x_7953) ;  /* 0x0000036000007945 */ /* 0x000fe20003800200 */
[----:B------:R-:W-:Y:S02]  /*2690*/  LEA.HI.X R41, R3, R9, R0, 0x1, P6 ;  /* 0x0000000903297211 */ /* 0x000fe400030f0c00 */
[----:B------:R-:W-:Y:S02]  /*26a0*/  LEA.HI.X R39, R66, R83, R67, 0x1, P1 ;  /* 0x0000005342277211 */ /* 0x000fe400008f0c43 */
[C---:B------:R-:W-:Y:S02]  /*26b0*/  LEA R18, P6, R5.reuse, R14, 0x1 ;  /* 0x0000000e05127211 */ /* 0x040fe400078c08ff */
[C---:B------:R-:W-:Y:S02]  /*26c0*/  LEA R36, P1, R5.reuse, R50, 0x1 ;  /* 0x0000003205247211 */ /* 0x040fe400078208ff */
[C---:B------:R-:W-:Y:S02]  /*26d0*/  LEA.HI.X.SX32 R19, R5.reuse, R15, 0x1, P6 ;  /* 0x0000000f05137211 */ /* 0x040fe400030f0eff */
[----:B------:R-:W-:Y:S01]  /*26e0*/  LEA.HI.X.SX32 R37, R5, R51, 0x1, P1 ;  /* 0x0000003305257211 */ /* 0x000fe200008f0eff */
[----:B------:R-:W-:Y:S08]  /*26f0*/  @!P0 BRA `(.L_x_7954) ;  /* 0x0000000000b88947 */ /* 0x000ff00003800000 */
        /* <DEDUP_REMOVED lines=46> */
.L_x_7954:
[----:B------:R-:W-:Y:S05]  /*29e0*/  BSYNC.RECONVERGENT B0 ;  /* 0x0000000000007941 */ /* 0x000fea0003800200 */
.L_x_7953:
[----:B------:R-:W-:Y:S04]  /*29f0*/  BSSY.RECONVERGENT B0, `(.L_x_7955) ;  /* 0x0000030000007945 */ /* 0x000fe80003800200 */
        /* <DEDUP_REMOVED lines=47> */
.L_x_7956:
[----:B------:R-:W-:Y:S05]  /*2cf0*/  BSYNC.RECONVERGENT B0 ;  /* 0x0000000000007941 */ /* 0x000fea0003800200 */
.L_x_7955:
[----:B------:R-:W-:Y:S04]  /*2d00*/  BSSY.RECONVERGENT B0, `(.L_x_7957) ;  /* 0x0000035000007945 */ /* 0x000fe80003800200 */
[----:B------:R-:W-:Y:S05]  /*2d10*/  @!P4 BRA `(.L_x_7958) ;  /* 0x0000000000ccc947 */ /* 0x000fea0003800000 */
        /* <DEDUP_REMOVED lines=51> */
.L_x_7958:
[----:B------:R-:W-:Y:S05]  /*3050*/  BSYNC.RECONVERGENT B0 ;  /* 0x0000000000007941 */ /* 0x000fea0003800200 */
.L_x_7957:
[----:B------:R-:W-:Y:S04]  /*3060*/  BSSY.RECONVERGENT B0, `(.L_x_7959) ;  /* 0x0000035000007945 */ /* 0x000fe80003800200 */
[----:B------:R-:W-:Y:S05]  /*3070*/  @!P3 BRA `(.L_x_7960) ;  /* 0x0000000000ccb947 */ /* 0x000fea0003800000 */
        /* <DEDUP_REMOVED lines=51> */
.L_x_7960:
[----:B------:R-:W-:Y:S05]  /*33b0*/  BSYNC.RECONVERGENT B0 ;  /* 0x0000000000007941 */ /* 0x000fea0003800200 */
.L_x_7959:
[----:B------:R-:W5:Y:S02]  /*33c0*/  LD.E R3, desc[UR4][R84.64+0xd0] ;  /* 0x0000d00454037980 */ /* 0x000f64000c101900 */
[----:B-----5:R-:W-:Y:S05]  /*33d0*/  IMAD.U32 R3, R3, -0x40, RZ ;  /* 0xffffffc003037824 */ /* 0x020fea00078e00ff */
[C---:B------:R-:W-:Y:S02]  /*33e0*/  LEA R14, P1, R3.reuse, R14, 0x1 ;  /* 0x0000000e030e7211 */ /* 0x040fe400078208ff */
[C---:B------:R-:W-:Y:S02]  /*33f0*/  LEA R50, P0, R3.reuse, R50, 0x1 ;  /* 0x0000003203327211 */ /* 0x040fe400078008ff */
[C---:B------:R-:W-:Y:S02]  /*3400*/  LEA.HI.X.SX32 R15, R3.reuse, R15, 0x1, P1 ;  /* 0x0000000f030f7211 */ /* 0x040fe400008f0eff */
[----:B------:R-:W-:Y:S01]  /*3410*/  LEA.HI.X.SX32 R51, R3, R51, 0x1, P0 ;  /* 0x0000003303337211 */ /* 0x000fe200000f0eff */
[----:B------:R-:W-:Y:S05]  /*3420*/  BRA `(.L_x_7951) ;  /* 0x0000001400dc7947 */ /* 0x000fea0003800000 */
.L_x_7952:
[----:B------:R-:W-:Y:S01]  /*3430*/  LEA.HI R19, R17, R17, RZ, 0x1 ;  /* 0x0000001111137211 */ /* 0x000fe200078f08ff */
[----:B------:R-:W-:Y:S01]  /*3440*/  BSSY.RECONVERGENT B0, `(.L_x_7961) ;  /* 0x000005b000007945 */ /* 0x000fe20003800200 */
[C---:B------:R-:W-:Y:S02]  /*3450*/  LEA R20, P6, R3.reuse, R10, 0x1 ;  /* 0x0000000a03147211 */ /* 0x040fe400078c08ff */
[----:B------:R-:W-:Y:S02]  /*3460*/  SHF.R.S32.HI R19, RZ, 0x1, R19 ;  /* 0x00000001ff137819 */ /* 0x000fe40000011413 */
[----:B------:R-:W-:Y:S02]  /*3470*/  LEA.HI.X R21, R3, R9, R0, 0x1, P6 ;  /* 0x0000000903157211 */ /* 0x000fe400030f0c00 */
[----:B------:R-:W-:Y:S01]  /*3480*/  ISETP.GE.AND P1, PT, R12, R19, PT ;  /* 0x000000130c00720c */ /* 0x000fe20003f26270 */
[----:B------:R-:W-:Y:S05]  /*3490*/  IMAD.MOV R16, RZ, RZ, -R19 ;  /* 0x000000ffff107224 */ /* 0x000fea00078e0a13 */
        /* <DEDUP_REMOVED lines=85> */
.L_x_7962:
[----:B------:R-:W-:Y:S05]  /*39f0*/  BSYNC.RECONVERGENT B0 ;  /* 0x0000000000007941 */ /* 0x000fea0003800200 */
.L_x_7961:
[----:B------:R-:W-:Y:S04]  /*3a00*/  BSSY.RECONVERGENT B0, `(.L_x_7963) ;  /* 0x0000059000007945 */ /* 0x000fe80003800200 */
[----:B------:R-:W-:Y:S05]  /*3a10*/  @!P5 BRA `(.L_x_7964) ;  /* 0x00000004005cd947 */ /* 0x000fea0003800000 */
        /* <DEDUP_REMOVED lines=87> */
.L_x_7964:
[----:B------:R-:W-:Y:S05]  /*3f90*/  BSYNC.RECONVERGENT B0 ;  /* 0x0000000000007941 */ /* 0x000fea0003800200 */
.L_x_7963:
[----:B------:R-:W-:Y:S04]  /*3fa0*/  BSSY.RECONVERGENT B0, `(.L_x_7965) ;  /* 0x000005c000007945 */ /* 0x000fe80003800200 */
[----:B------:R-:W-:Y:S05]  /*3fb0*/  @!P4 BRA `(.L_x_7966) ;  /* 0x000000040068c947 */ /* 0x000fea0003800000 */
        /* <DEDUP_REMOVED lines=21> */
[C---:B--2---:R-:W-:Y:S01]  /*4110*/  @!P0 LOP3.LUT R41, R52.reuse, 0xffff0000, RZ, 0xc0, !PT ;  /* 0xffff000034298812 */ /* 0x044fe200078ec0ff */
[----:B-1----:R-:W-:Y:S01]  /*4120*/  @!P0 IMAD.U32 R39, R52, 0x10000, RZ ;  /* 0x0001000034278824 */ /* 0x002fe200078e00ff */
        /* <DEDUP_REMOVED lines=14> */
[----:B------:R-:W-:Y:S01]  /*4210*/  @!P0 SHF.L.U32 R28, R106, 0x10, RZ ;  /* 0x000000106a1c8819 */ /* 0x000fe200000006ff */
[----:B------:R-:W-:Y:S01]  /*4220*/  @!P4 FADD.FTZ R36, -R36, -RZ ;  /* 0x800000ff2424c221 */ /* 0x000fe20000010100 */
[----:B------:R-:W-:Y:S01]  /*4230*/  @!P0 LOP3.LUT R23, R106, 0xffff0000, RZ, 0xc0, !PT ;  /* 0xffff00006a178812 */ /* 0x000fe200078ec0ff */
[C---:B------:R-:W-:Y:S01]  /*4240*/  @!P0 IMAD.U32 R22, R107.reuse, 0x10000, RZ ;  /* 0x000100006b168824 */ /* 0x040fe200078e00ff */
[----:B-----5:R-:W-:Y:S01]  /*4250*/  @!P0 SHF.L.U32 R38, R56, 0x10, RZ ;  /* 0x0000001038268819 */ /* 0x020fe200000006ff */
[----:B------:R-:W-:Y:S01]  /*4260*/  @!P4 FADD.FTZ R32, -R32, -RZ ;  /* 0x800000ff2020c221 */ /* 0x000fe20000010100 */
        /* <DEDUP_REMOVED lines=9> */
[----:B------:R-:W-:Y:S01]  /*4300*/  @!P4 FADD.FTZ R23, -R23, -RZ ;  /* 0x800000ff1717c221 */ /* 0x000fe20000010100 */
[----:B------:R-:W-:Y:S01]  /*4310*/  @!P0 LOP3.LUT R49, R59, 0xffff0000, RZ, 0xc0, !PT ;  /* 0xffff00003b318812 */ /* 0x000fe200078ec0ff */
[----:B------:R-:W-:Y:S01]  /*4320*/  @!P0 FMUL.FTZ R2, R35, R32 ;  /* 0x0000002023028220 */ /* 0x000fe20000410000 */
[----:B------:R-:W-:Y:S01]  /*4330*/  @!P4 FADD.FTZ R22, -R22, -RZ ;  /* 0x800000ff1616c221 */ /* 0x000fe20000010100 */
[----:B------:R-:W-:Y:S01]  /*4340*/  @!P0 FFMA.FTZ R0, R39, R38, R0 ;  /* 0x0000002627008223 */ /* 0x000fe20000010000 */
[C---:B------:R-:W-:Y:S01]  /*4350*/  @!P0 SHF.L.U32 R38, R54.reuse, 0x10, RZ ;  /* 0x0000001036268819 */ /* 0x040fe200000006ff */
        /* <DEDUP_REMOVED lines=8> */
[C---:B------:R-:W-:Y:S01]  /*43e0*/  @!P0 LOP3.LUT R41, R55.reuse, 0xffff0000, RZ, 0xc0, !PT ;  /* 0xffff000037298812 */ /* 0x040fe200078ec0ff */
[----:B------:R-:W-:Y:S01]  /*43f0*/  @!P0 FMUL.FTZ R6, R24, R23 ;  /* 0x0000001718068220 */ /* 0x000fe20000410000 */
[----:B------:R-:W-:Y:S01]  /*4400*/  LEA R106, P5, R134, R93, 0x6 ;  /* 0x0000005d866a7211 */ /* 0x000fe200078a30ff */
[----:B------:R-:W-:Y:S01]  /*4410*/  @!P0 IMAD.U32 R40, R55, 0x10000, RZ ;  /* 0x0001000037288824 */ /* 0x000fe200078e00ff */
[----:B------:R-:W-:Y:S01]  /*4420*/  LEA.HI.X R93, R66, R83, R67, 0x1, P4 ;  /* 0x00000053425d7211 */ /* 0x000fe200020f0c43 */
[----:B------:R-:W-:Y:S01]  /*4430*/  @!P0 FFMA.FTZ R3, R42, R43, R3 ;  /* 0x0000002b2a038223 */ /* 0x000fe20000010003 */
[----:B------:R-:W-:Y:S01]  /*4440*/  @!P0 F2FP.BF16.F32.PACK_AB R102, R2, R0 ;  /* 0x000000000266823e */ /* 0x000fe200000010ff */
[----:B------:R-:W-:Y:S01]  /*4450*/  @!P0 FMUL.FTZ R7, R25, R22 ;  /* 0x0000001619078220 */ /* 0x000fe20000410000 */
[----:B------:R-:W-:Y:S01]  /*4460*/  LEA.HI.X R107, R134, R93, R135, 0x6, P5 ;  /* 0x0000005d866b7211 */ /* 0x000fe200028f3487 */
        /* <DEDUP_REMOVED lines=15> */
.L_x_7966:
[----:B------:R-:W-:Y:S05]  /*4560*/  BSYNC.RECONVERGENT B0 ;  /* 0x0000000000007941 */ /* 0x000fea0003800200 */
.L_x_7965:
[----:B------:R-:W-:Y:S04]  /*4570*/  BSSY.RECONVERGENT B0, `(.L_x_7967) ;  /* 0x000005c000007945 */ /* 0x000fe80003800200 */
[----:B------:R-:W-:Y:S05]  /*4580*/  @!P3 BRA `(.L_x_7968) ;  /* 0x000000040068b947 */ /* 0x000fea0003800000 */
        /* <DEDUP_REMOVED lines=22> */
[----:B------:R-:W-:Y:S02]  /*46f0*/  LEA.HI.X R48, R66, R83, R67, 0x1, P1 ;  /* 0x0000005342307211 */ /* 0x000fe400008f0c43 */
        /* <DEDUP_REMOVED lines=67> */
.L_x_7968:
[----:B------:R-:W-:Y:S05]  /*4b30*/  BSYNC.RECONVERGENT B0 ;  /* 0x0000000000007941 */ /* 0x000fea0003800200 */
.L_x_7967:
[----:B------:R-:W5:Y:S02]  /*4b40*/  LD.E R3, desc[UR4][R84.64+0xd0] ;  /* 0x0000d00454037980 */ /* 0x000f64000c101900 */
[----:B-----5:R-:W-:Y:S05]  /*4b50*/  IMAD.U32 R3, R3, -0x40, RZ ;  /* 0xffffffc003037824 */ /* 0x020fea00078e00ff */
[C---:B------:R-:W-:Y:S02]  /*4b60*/  LEA R80, P1, R3.reuse, R80, 0x1 ;  /* 0x0000005003507211 */ /* 0x040fe400078208ff */
[C---:B------:R-:W-:Y:S02]  /*4b70*/  LEA R78, P0, R3.reuse, R78, 0x1 ;  /* 0x0000004e034e7211 */ /* 0x040fe400078008ff */
[C---:B------:R-:W-:Y:S02]  /*4b80*/  LEA.HI.X.SX32 R81, R3.reuse, R81, 0x1, P1 ;  /* 0x0000005103517211 */ /* 0x040fe400008f0eff */
[----:B------:R-:W-:Y:S09]  /*4b90*/  LEA.HI.X.SX32 R79, R3, R79, 0x1, P0 ;  /* 0x0000004f034f7211 */ /* 0x000ff200000f0eff */
.L_x_7951:
[----:B------:R-:W-:Y:S05]  /*4ba0*/  BSYNC.RECONVERGENT B1 ;  /* 0x0000000000017941 */ /* 0x000fea0003800200 */
.L_x_7949:
        /* <DEDUP_REMOVED lines=102> */
.L_x_7970:
[----:B------:R-:W-:Y:S05]  /*5210*/  BSYNC.RECONVERGENT B0 ;  /* 0x0000000000007941 */ /* 0x000fea0003800200 */
.L_x_7969:
[----:B------:R-:W-:Y:S05]  /*5220*/  @P2 BRA `(.L_x_7971) ;  /* 0xffffffcc00b82947 */ /* 0x000fea000383ffff */
.L_x_7948:
        /* <DEDUP_REMOVED lines=16> */
.L_x_7975:
[----:B------:R-:W-:Y:S05]  /*5330*/  BSYNC.RECONVERGENT B0 ;  /* 0x0000000000007941 */ /* 0x000fea0003800200 */
.L_x_7974:
        /* <DEDUP_REMOVED lines=8> */
.L_x_7973:
        /* <DEDUP_REMOVED lines=25> */
[-C--:B----4-:R-:W-:Y:S02]  /*5550*/  IADD3 R22, P1, PT, R42, R25.reuse, RZ ;  /* 0x000000192a167210 */ /* 0x090fe40007f3e0ff */
        /* <DEDUP_REMOVED lines=49> */
.L_x_7981:
[----:B------:R-:W-:Y:S05]  /*5870*/  BSYNC.RECONVERGENT B0 ;  /* 0x0000000000007941 */ /* 0x000fea0003800200 */
.L_x_7980:
[----:B-----5:R1:W-:Y:S02]  /*5880*/  STS.128 [R64], R8 ;  /* 0x0000000840007388 */ /* 0x0203e40000000c00 */
.L_x_7979:
[----:B------:R-:W-:Y:S05]  /*5890*/  BSYNC.RECONVERGENT B1 ;  /* 0x0000000000017941 */ /* 0x000fea0003800200 */
.L_x_7978:
        /* <DEDUP_REMOVED lines=48> */
.L_x_7983:
[----:B------:R-:W-:Y:S05]  /*5ba0*/  BSYNC.RECONVERGENT B0 ;  /* 0x0000000000007941 */ /* 0x000fea0003800200 */
.L_x_7982:
[----:B-----5:R2:W-:Y:S01]  /*5bb0*/  STS.128 [R64+0x800], R8 ;  /* 0x0008000840007388 */ /* 0x0205e20000000c00 */
[----:B------:R-:W-:Y:S05]  /*5bc0*/  BRA `(.L_x_7976) ;  /* 0x0000000800c07947 */ /* 0x000fea0003800000 */
.L_x_7977:
        /* <DEDUP_REMOVED lines=22> */
[----:B-1----:R-:W-:Y:S01]  /*5d30*/  IMAD.WIDE R16, R26, 0x2, R16 ;  /* 0x000000021a107825 */ /* 0x002fe200078e0210 */
        /* <DEDUP_REMOVED lines=65> */
.L_x_7987:
[----:B------:R-:W-:Y:S05]  /*6150*/  BSYNC.RECONVERGENT B0 ;  /* 0x0000000000007941 */ /* 0x000fea0003800200 */
.L_x_7986:
[----:B-----5:R2:W-:Y:S02]  /*6160*/  STS.128 [R64], R20 ;  /* 0x0000001440007388 */ /* 0x0205e40000000c00 */
.L_x_7985:
[----:B------:R-:W-:Y:S05]  /*6170*/  BSYNC.RECONVERGENT B1 ;  /* 0x0000000000017941 */ /* 0x000fea0003800200 */
.L_x_7984:
        /* <DEDUP_REMOVED lines=83> */
.L_x_7989:
[----:B------:R-:W-:Y:S05]  /*66b0*/  BSYNC.RECONVERGENT B0 ;  /* 0x0000000000007941 */ /* 0x000fea0003800200 */
.L_x_7988:
[----:B-----5:R3:W-:Y:S02]  /*66c0*/  STS.128 [R64+0x800], R4 ;  /* 0x0008000440007388 */ /* 0x0207e40000000c00 */
.L_x_7976:
[----:B------:R-:W-:Y:S05]  /*66d0*/  BSYNC.RECONVERGENT B2 ;  /* 0x0000000000027941 */ /* 0x000fea0003800200 */
.L_x_7972:
[----:B---3--:R-:W-:Y:S01]  /*66e0*/  IMAD.IADD R5, R65, 0x1, -R68 ;  /* 0x0000000141057824 */ /* 0x008fe200078e0a44 */
[----:B------:R-:W-:Y:S01]  /*66f0*/  LEA R6, P0, R66, R136, 0x1 ;  /* 0x0000008842067211 */ /* 0x000fe200078008ff */
[C---:B------:R-:W-:Y:S01]  /*6700*/  VIADD R0, R94.reuse, 0x40 ;  /* 0x000000405e007836 */ /* 0x040fe20000000000 */
[----:B------:R-:W3:Y:S01]  /*6710*/  S2R R128, SR_TID.X ;  /* 0x0000000000807919 */ /* 0x000ee20000002100 */
[C---:B----4-:R-:W-:Y:S01]  /*6720*/  VIADD R2, R94.reuse, 0x60 ;  /* 0x000000605e027836 */ /* 0x050fe20000000000 */
[-C--:B------:R-:W-:Y:S01]  /*6730*/  ISETP.GE.AND P6, PT, R94, R5.reuse, PT ;  /* 0x000000055e00720c */ /* 0x080fe20003fc6270 */
[----:B------:R-:W4:Y:S01]  /*6740*/  S2UR UR6, SR_CgaCtaId ;  /* 0x00000000000679c3 */ /* 0x000f220000008800 */
[-C--:B------:R-:W-:Y:S01]  /*6750*/  ISETP.GE.AND P4, PT, R0, R5.reuse, PT ;  /* 0x000000050000720c */ /* 0x080fe20003f86270 */
[----:B------:R-:W-:Y:S01]  /*6760*/  IMAD.SHL.U32 R151, R60, 0x40, RZ ;  /* 0x000000403c977824 */ /* 0x000fe200078e00ff */
[-C--:B------:R-:W-:Y:S01]  /*6770*/  ISETP.GE.AND P3, PT, R2, R5.reuse, PT ;  /* 0x000000050200720c */ /* 0x080fe20003f66270 */
[----:B------:R-:W-:Y:S01]  /*6780*/  UMOV UR7, 0x400 ;  /* 0x0000040000077882 */ /* 0x000fe20000000000 */
[----:B------:R-:W-:Y:S01]  /*6790*/  ISETP.GE.AND P5, PT, R20, R5, PT ;  /* 0x000000051400720c */ /* 0x000fe20003fa6270 */
[----:B------:R-:W-:Y:S01]  /*67a0*/  BSSY.RECONVERGENT B1, `(.L_x_7990) ;  /* 0x0000164000017945 */ /* 0x000fe20003800200 */
[----:B-----5:R-:W-:-:S02]  /*67b0*/  LEA.HI.X R7, R66, R133, R67, 0x1, P0 ;  /* 0x0000008542077211 */ /* 0x020fc400000f0c43 */
[----:B------:R-:W-:Y:S02]  /*67c0*/  SHF.L.U64.HI R150, R60, 0x6, R61 ;  /* 0x000000063c967819 */ /* 0x000fe4000001023d */
[----:B------:R-:W-:Y:S01]  /*67d0*/  ISETP.GE.AND P2, PT, R20, R5, PT ;  /* 0x000000051400720c */ /* 0x000fe20003f46270 */
[----:B------:R-:W-:Y:S02]  /*67e0*/  @!P6 IMAD.MOV.U32 R132, RZ, RZ, R136 ;  /* 0x000000ffff84e224 */ /* 0x000fe400078e0088 */
[CC--:B-12---:R-:W-:Y:S02]  /*67f0*/  @!P4 LEA R8, P1, R134.reuse, R6.reuse, 0x6 ;  /* 0x000000068608c211 */ /* 0x0c6fe400078230ff */
[C---:B------:R-:W-:Y:S01]  /*6800*/  @!P3 LEA R10, P0, R134.reuse, R6, 0x7 ;  /* 0x00000006860ab211 */ /* 0x040fe200078038ff */
[----:B------:R-:W-:Y:S01]  /*6810*/  @!PT LDS RZ, [RZ] ;  /* 0x00000000fffff984 */ /* 0x000fe20000000800 */
[----:B------:R-:W-:Y:S01]  /*6820*/  @!PT LDS RZ, [RZ] ;  /* 0x00000000fffff984 */ /* 0x000fe20000000800 */
[----:B------:R-:W-:Y:S01]  /*6830*/  @!PT LDS RZ, [RZ] ;  /* 0x00000000fffff984 */ /* 0x000fe20000000800 */
[----:B------:R-:W-:Y:S01]  /*6840*/  @!P6 LDGSTS.E.BYPASS.LTC128B.128 [R64+0x1000], desc[UR4][R132.64] ;  /* 0x010000008440efae */ /* 0x000fe2000b981a04 */
[CCC-:B------:R-:W-:Y:S02]  /*6850*/  @!P4 LEA.HI.X R9, R134.reuse, R7.reuse, R135.reuse, 0x6, P1 ;  /* 0x000000078609c211 */ /* 0x1c0fe400008f3487 */
[----:B------:R-:W-:Y:S01]  /*6860*/  @!P3 LEA.HI.X R11, R134, R7, R135, 0x7, P0 ;  /* 0x00000007860bb211 */ /* 0x000fe200000f3c87 */
[----:B------:R1:W-:Y:S01]  /*6870*/  @!P5 LDGSTS.E.BYPASS.LTC128B.128 [R64+0x1800], desc[UR4][R6.64] ;  /* 0x018000000640dfae */ /* 0x0003e2000b981a04 */
[----:B------:R-:W-:-:S02]  /*6880*/  ISETP.GE.AND P1, PT, R2, R5, PT ;  /* 0x000000050200720c */ /* 0x000fc40003f26270 */
[----:B------:R-:W-:Y:S01]  /*6890*/  IADD3 R12, P0, PT, R151, R138, RZ ;  /* 0x0000008a970c7210 */ /* 0x000fe20007f1e0ff */
[----:B------:R2:W-:Y:S01]  /*68a0*/  @!P4 LDGSTS.E.BYPASS.LTC128B.128 [R64+0x2000], desc[UR4][R8.64] ;  /* 0x020000000840cfae */ /* 0x0005e2000b981a04 */
[----:B----4-:R-:W-:-:S03]  /*68b0*/  ULEA UR6, UR6, UR7, 0x18 ;  /* 0x0000000706067291 */ /* 0x010fc6000f8ec0ff */
[----:B------:R4:W-:Y:S01]  /*68c0*/  @!P3 LDGSTS.E.BYPASS.LTC128B.128 [R64+0x2800], desc[UR4][R10.64] ;  /* 0x028000000a40bfae */ /* 0x0009e2000b981a04 */
[C---:B---3--:R-:W-:Y:S01]  /*68d0*/  IMAD.SHL.U32 R130, R128.reuse, 0x10, RZ ;  /* 0x0000001080827824 */ /* 0x048fe200078e00ff */
[C---:B------:R-:W-:Y:S01]  /*68e0*/  LOP3.LUT R2, R128.reuse, 0x8, RZ, 0xc0, !PT ;  /* 0x0000000880027812 */ /* 0x040fe200078ec0ff */
[C---:B------:R-:W-:Y:S01]  /*68f0*/  IMAD.SHL.U32 R3, R128.reuse, 0x20, RZ ;  /* 0x0000002080037824 */ /* 0x040fe200078e00ff */
[----:B------:R-:W0:Y:S01]  /*6900*/  LDGDEPBAR ;  /* 0x00000000000079af */ /* 0x000e220000000000 */
[----:B------:R-:W-:Y:S01]  /*6910*/  IMAD.SHL.U32 R90, R128, 0x4, RZ ;  /* 0x00000004805a7824 */ /* 0x000fe200078e00ff */
[----:B------:R-:W-:Y:S01]  /*6920*/  ISETP.GE.AND P3, PT, R0, R5, PT ;  /* 0x000000050000720c */ /* 0x000fe20003f66270 */
[----:B------:R-:W-:Y:S01]  /*6930*/  IMAD.X R13, R150, 0x1, R139, P0 ;  /* 0x00000001960d7824 */ /* 0x000fe200000e068b */
[----:B------:R-:W-:Y:S01]  /*6940*/  SHF.R.U32.HI R129, RZ, 0x1, R128 ;  /* 0x00000001ff817819 */ /* 0x000fe20000011680 */
[----:B------:R-:W-:Y:S01]  /*6950*/  IMAD.SHL.U32 R67, R128, 0x2, RZ ;  /* 0x0000000280437824 */ /* 0x000fe200078e00ff */
[----:B------:R-:W-:-:S02]  /*6960*/  LOP3.LUT R2, R2, 0xc0, R3, 0xf8, !PT ;  /* 0x000000c002027812 */ /* 0x000fc400078ef803 */
[----:B------:R-:W-:Y:S02]  /*6970*/  LOP3.LUT R4, R90, 0x18, RZ, 0xc0, !PT ;  /* 0x000000185a047812 */ /* 0x000fe400078ec0ff */
[----:B-1----:R-:W-:Y:S02]  /*6980*/  LOP3.LUT R6, R129, 0x8, RZ, 0xc0, !PT ;  /* 0x0000000881067812 */ /* 0x002fe400078ec0ff */
[----:B--2---:R-:W-:Y:S02]  /*6990*/  @!P1 LEA R8, P0, R60, R12, 0x7 ;  /* 0x0000000c3c089211 */ /* 0x004fe400078038ff */
[----:B----4-:R-:W-:Y:S01]  /*69a0*/  LOP3.LUT R10, R130, 0x100, RZ, 0xc0, !PT ;  /* 0x00000100820a7812 */ /* 0x010fe200078ec0ff */
[----:B------:R-:W-:-:S04]  /*69b0*/  DEPBAR.LE SB0, 0x0 ;  /* 0x000080000000791a */ /* 0x000fc80000000000 */
[----:B------:R-:W-:Y:S01]  /*69c0*/  BAR.SYNC.DEFER_BLOCKING 0x0 ;  /* 0x0000000000007b1d */ /* 0x000fe20000010000 */
[--C-:B------:R-:W-:Y:S02]  /*69d0*/  LOP3.LUT R7, R10, 0x20, R3.reuse, 0xf8, !PT ;  /* 0x000000200a077812 */ /* 0x100fe400078ef803 */
[----:B------:R-:W-:Y:S02]  /*69e0*/  LOP3.LUT R130, R130, 0x3e00, RZ, 0xc0, !PT ;  /* 0x00003e0082827812 */ /* 0x000fe400078ec0ff */
[----:B------:R-:W-:Y:S02]  /*69f0*/  LOP3.LUT R0, R7, R2, R4, 0xf6, !PT ;  /* 0x0000000207007212 */ /* 0x000fe400078ef604 */
[--C-:B------:R-:W-:Y:S02]  /*6a00*/  LOP3.LUT R11, R6, 0xc0, R3.reuse, 0xf8, !PT ;  /* 0x000000c0060b7812 */ /* 0x100fe400078ef803 */
[----:B------:R-:W-:Y:S02]  /*6a10*/  LOP3.LUT R2, R130, 0x20, R3, 0xf8, !PT ;  /* 0x0000002082027812 */ /* 0x000fe400078ef803 */
[----:B------:R-:W-:Y:S01]  /*6a20*/  @!P1 LEA.HI.X R9, R60, R13, R61, 0x7, P0 ;  /* 0x0000000d3c099211 */ /* 0x000fe200000f3c3d */
[----:B------:R-:W-:Y:S01]  /*6a30*/  IMAD.MOV.U32 R61, RZ, RZ, 0x20 ;  /* 0x00000020ff3d7424 */ /* 0x000fe200078e00ff */
[----:B------:R-:W-:-:S02]  /*6a40*/  LOP3.LUT R60, R11, R4, RZ, 0x3c, !PT ;  /* 0x000000040b3c7212 */ /* 0x000fc400078e3cff */
[----:B------:R-:W-:Y:S02]  /*6a50*/  @!P3 IADD3 R10, P0, PT, R12, R151, RZ ;  /* 0x000000970c0ab210 */ /* 0x000fe40007f1e0ff */
[----:B------:R-:W-:Y:S02]  /*6a60*/  LOP3.LUT R5, R2, 0x100, R3, 0xf8, !PT ;  /* 0x0000010002057812 */ /* 0x000fe400078ef803 */
[----:B------:R-:W-:Y:S01]  /*6a70*/  LEA R0, R0, UR6, 0x1 ;  /* 0x0000000600007c11 */ /* 0x000fe2000f8e08ff */
[----:B------:R-:W-:Y:S01]  /*6a80*/  @!P3 IMAD.X R11, R13, 0x1, R150, P0 ;  /* 0x000000010d0bb824 */ /* 0x000fe200000e0696 */
[----:B------:R-:W-:Y:S02]  /*6a90*/  LOP3.LUT R5, R5, R60, RZ, 0xfc, !PT ;  /* 0x0000003c05057212 */ /* 0x000fe400078efcff */
[----:B------:R-:W-:Y:S01]  /*6aa0*/  LOP3.LUT P0, RZ, R128, 0x4, RZ, 0xc0, !PT ;  /* 0x0000000480ff7812 */ /* 0x000fe2000780c0ff */
[----:B------:R-:W-:Y:S01]  /*6ab0*/  @!PT LDS RZ, [RZ] ;  /* 0x00000000fffff984 */ /* 0x000fe20000000800 */
[----:B------:R-:W-:Y:S01]  /*6ac0*/  @!PT LDS RZ, [RZ] ;  /* 0x00000000fffff984 */ /* 0x000fe20000000800 */
[----:B------:R-:W-:Y:S01]  /*6ad0*/  @!PT LDS RZ, [RZ] ;  /* 0x00000000fffff984 */ /* 0x000fe20000000800 */
[----:B------:R-:W-:Y:S01]  /*6ae0*/  @!P6 LDGSTS.E.BYPASS.LTC128B.128 [R64+0x3000], desc[UR4][R138.64] ;  /* 0x030000008a40efae */ /* 0x000fe2000b981a04 */
[----:B------:R-:W-:-:S02]  /*6af0*/  LEA R96, R5, UR6, 0x1 ;  /* 0x0000000605607c11 */ /* 0x000fc4000f8e08ff */
[----:B------:R-:W-:Y:S01]  /*6b00*/  SEL R61, R61, 0xffffffe0, !P0 ;  /* 0xffffffe03d3d7807 */ /* 0x000fe20004000000 */
        /* <DEDUP_REMOVED lines=16> */
[----:B------:R2:W-:Y:S04]  /*6c10*/  LDSM.16.M88.4 R4, [R96] ;  /* 0x000000006004783b */ /* 0x0005e80000000200 */
[----:B------:R-:W3:Y:S04]  /*6c20*/  LDSM.16.M88.4 R68, [R0+0x1000] ;  /* 0x001000000044783b */ /* 0x000ee80000000200 */
[----:B------:R-:W4:Y:S04]  /*6c30*/  LDSM.16.M88.4 R52, [R0+0x1400] ;  /* 0x001400000034783b */ /* 0x000f280000000200 */
[----:B------:R-:W4:Y:S04]  /*6c40*/  LDSM.16.M88.4 R44, [R0+0x1800] ;  /* 0x00180000002c783b */ /* 0x000f280000000200 */
[----:B------:R-:W4:Y:S04]  /*6c50*/  LDSM.16.M88.4 R36, [R0+0x1c00] ;  /* 0x001c00000024783b */ /* 0x000f280000000200 */
[----:B------:R-:W4:Y:S01]  /*6c60*/  LDSM.16.M88.4 R28, [R0+0x2000] ;  /* 0x00200000001c783b */ /* 0x000f220000000200 */
[----:B--2---:R-:W-:-:S03]  /*6c70*/  IMAD.IADD R96, R96, 0x1, R61 ;  /* 0x0000000160607824 */ /* 0x004fc600078e023d */
[----:B------:R-:W2:Y:S01]  /*6c80*/  LDSM.16.M88.4 R20, [R0+0x2400] ;  /* 0x002400000014783b */ /* 0x000ea20000000200 */
[----:B-1----:R-:W-:-:S03]  /*6c90*/  IMAD.IADD R64, R0, 0x1, R61 ;  /* 0x0000000100407824 */ /* 0x002fc600078e023d */
[----:B------:R-:W1:Y:S04]  /*6ca0*/  LDSM.16.M88.4 R12, [R0+0x2800] ;  /* 0x00280000000c783b */ /* 0x000e680000000200 */
[----:B------:R4:W1:Y:S04]  /*6cb0*/  LDSM.16.M88.4 R76, [R0+0x2c00] ;  /* 0x002c0000004c783b */ /* 0x0008680000000200 */
[----:B------:R-:W-:Y:S04]  /*6cc0*/  LDSM.16.M88.4 R96, [R96] ;  /* 0x000000006060783b */ /* 0x000fe80000000200 */
[----:B------:R-:W1:Y:S01]  /*6cd0*/  LDSM.16.M88.4 R92, [R64+0x1000] ;  /* 0x00100000405c783b */ /* 0x000e620000000200 */
[C---:B---3--:R-:W-:Y:S03]  /*6ce0*/  HMMA.16816.F32.BF16 R72, R4.reuse, R68, RZ ;  /* 0x000000440448723c */ /* 0x048fe600000418ff */
[----:B------:R-:W3:Y:S04]  /*6cf0*/  LDSM.16.M88.4 R80, [R64+0x1400] ;  /* 0x001400004050783b */ /* 0x000ee80000000200 */
[----:B------:R-:W0:Y:S01]  /*6d00*/  LDGDEPBAR ;  /* 0x00000000000079af */ /* 0x000e220000000000 */
[----:B------:R-:W-:Y:S01]  /*6d10*/  HMMA.16816.F32.BF16 R68, R4, R70, RZ ;  /* 0x000000460444723c */ /* 0x000fe200000418ff */
[----:B----4-:R-:W-:-:S07]  /*6d20*/  IMAD.SHL.U32 R0, R62, 0x80, RZ ;  /* 0x000000803e007824 */ /* 0x010fce00078e00ff */
[----:B------:R-:W-:Y:S01]  /*6d30*/  HMMA.16816.F32.BF16 R56, R4, R52, RZ ;  /* 0x000000340438723c */ /* 0x000fe200000418ff */
[----:B------:R-:W-:-:S05]  /*6d40*/  LOP3.LUT R0, R0, 0x6, R67, 0xf8, !PT ;  /* 0x0000000600007812 */ /* 0x000fca00078ef843 */
[C---:B------:R-:W-:Y:S02]  /*6d50*/  VIADD R66, R0.reuse, 0xffffff81 ;  /* 0xffffff8100427836 */ /* 0x040fe40000000000 */
[C---:B------:R-:W-:Y:S01]  /*6d60*/  HMMA.16816.F32.BF16 R48, R4.reuse, R44, RZ ;  /* 0x0000002c0430723c */ /* 0x040fe200000418ff */
[----:B------:R-:W-:Y:S02]  /*6d70*/  VIADD R2, R0, 0xffffff88 ;  /* 0xffffff8800027836 */ /* 0x000fe40000000000 */
[-C--:B------:R-:W-:Y:S01]  /*6d80*/  ISETP.GE.AND P2, PT, R66, R65.reuse, PT ;  /* 0x000000414200720c */ /* 0x080fe20003f46270 */
[C---:B------:R-:W-:Y:S02]  /*6d90*/  VIADD R66, R0.reuse, 0xffffff91 ;  /* 0xffffff9100427836 */ /* 0x040fe40000000000 */
[----:B------:R-:W-:Y:S01]  /*6da0*/  VIADD R86, R0, 0xffffff80 ;  /* 0xffffff8000567836 */ /* 0x000fe20000000000 */
[-C--:B------:R-:W-:Y:S01]  /*6db0*/  ISETP.GE.AND P1, PT, R2, R65.reuse, PT ;  /* 0x000000410200720c */ /* 0x080fe20003f26270 */
[----:B------:R-:W-:Y:S01]  /*6dc0*/  HMMA.16816.F32.BF16 R40, R4, R36, RZ ;  /* 0x000000240428723c */ /* 0x000fe200000418ff */
[----:B------:R-:W-:Y:S01]  /*6dd0*/  VIADD R2, R0, 0xffffff98 ;  /* 0xffffff9800027836 */ /* 0x000fe20000000000 */
[-C--:B------:R-:W-:Y:S01]  /*6de0*/  ISETP.GE.AND P5, PT, R66, R65.reuse, PT ;  /* 0x000000414200720c */ /* 0x080fe20003fa6270 */
[----:B------:R-:W-:Y:S01]  /*6df0*/  VIADD R66, R0, 0xffffff99 ;  /* 0xffffff9900427836 */ /* 0x000fe20000000000 */
[-C--:B------:R-:W-:Y:S01]  /*6e00*/  ISETP.GE.AND P3, PT, R86, R65.reuse, PT ;  /* 0x000000415600720c */ /* 0x080fe20003f66270 */
[----:B------:R-:W-:Y:S01]  /*6e10*/  VIADD R86, R0, 0xffffff89 ;  /* 0xffffff8900567836 */ /* 0x000fe20000000000 */
[----:B------:R-:W-:-:S02]  /*6e20*/  ISETP.GE.AND P4, PT, R2, R65, PT ;  /* 0x000000410200720c */ /* 0x000fc40003f86270 */
[----:B------:R-:W-:Y:S02]  /*6e30*/  HMMA.16816.F32.BF16 R32, R4, R28, RZ ;  /* 0x0000001c0420723c */ /* 0x000fe400000418ff */
[----:B------:R-:W-:-:S06]  /*6e40*/  ISETP.GE.AND P0, PT, R86, R65, PT ;  /* 0x000000415600720c */ /* 0x000fcc0003f06270 */
[C---:B--2---:R-:W-:Y:S08]  /*6e50*/  HMMA.16816.F32.BF16 R24, R4.reuse, R20, RZ ;  /* 0x000000140418723c */ /* 0x044ff000000418ff */
        /* <DEDUP_REMOVED lines=13> */
[----:B---3--:R-:W-:Y:S03]  /*6f30*/  HMMA.16816.F32.BF16 R52, R96, R82, R52 ;  /* 0x000000526034723c */ /* 0x008fe60000041834 */
[----:B------:R-:W-:-:S02]  /*6f40*/  FSEL R2, R74, -INF , !P3 ;  /* 0xff8000004a027808 */ /* 0x000fc40005800000 */
[----:B------:R-:W-:Y:S02]  /*6f50*/  FSEL R104, R75, -INF , !P2 ;  /* 0xff8000004b687808 */ /* 0x000fe40005000000 */
[----:B------:R-:W-:Y:S01]  /*6f60*/  FSEL R82, R73, -INF , !P2 ;  /* 0xff80000049527808 */ /* 0x000fe20005000000 */
[C---:B------:R-:W-:Y:S03]  /*6f70*/  HMMA.16816.F32.BF16 R56, R96.reuse, R80, R56 ;  /* 0x000000506038723c */ /* 0x040fe60000041838 */
[----:B------:R-:W-:Y:S01]  /*6f80*/  VIADD R80, R0, 0xffffff90 ;  /* 0xffffff9000507836 */ /* 0x000fe20000000000 */
[----:B------:R-:W-:Y:S02]  /*6f90*/  FSEL R132, R71, -INF , !P0 ;  /* 0xff80000047847808 */ /* 0x000fe40004000000 */
[----:B------:R-:W-:Y:S02]  /*6fa0*/  FSEL R67, R68, -INF , !P1 ;  /* 0xff80000044437808 */ /* 0x000fe40004800000 */
[-C--:B------:R-:W-:Y:S01]  /*6fb0*/  ISETP.GE.AND P6, PT, R80, R65.reuse, PT ;  /* 0x000000415000720c */ /* 0x080fe20003fc6270 */
[C---:B-1----:R-:W-:Y:S03]  /*6fc0*/  HMMA.16816.F32.BF16 R48, R96.reuse, R76, R48 ;  /* 0x0000004c6030723c */ /* 0x042fe60000041830 */
[----:B------:R-:W-:Y:S01]  /*6fd0*/  FSEL R80, R72, -INF , !P3 ;  /* 0xff80000048507808 */ /* 0x000fe20005800000 */
[----:B------:R-:W-:Y:S01]  /*6fe0*/  VIADD R76, R0, 0xffffffa1 ;  /* 0xffffffa1004c7836 */ /* 0x000fe20000000000 */
[-C--:B------:R-:W-:Y:S01]  /*6ff0*/  ISETP.GE.AND P3, PT, R66, R65.reuse, PT ;  /* 0x000000414200720c */ /* 0x080fe20003f66270 */
[----:B------:R-:W-:Y:S01]  /*7000*/  VIADD R66, R0, 0xffffffa0 ;  /* 0xffffffa000427836 */ /* 0x000fe20000000000 */
[----:B------:R-:W1:Y:S01]  /*7010*/  LDSM.16.M88.4 R72, [R64+0x2000] ;  /* 0x002000004048783b */ /* 0x000e620000000200 */
[----:B------:R-:W-:Y:S01]  /*7020*/  FSEL R77, R70, -INF , !P1 ;  /* 0xff800000464d7808 */ /* 0x000fe20004800000 */
[----:B------:R-:W-:Y:S01]  /*7030*/  VIADD R70, R0, 0xffffffb1 ;  /* 0xffffffb100467836 */ /* 0x000fe20000000000 */
[----:B------:R-:W-:Y:S03]  /*7040*/  HMMA.16816.F32.BF16 R44, R96, R78, R44 ;  /* 0x0000004e602c723c */ /* 0x000fe6000004182c */
[-C--:B------:R-:W-:Y:S01]  /*7050*/  ISETP.GE.AND P2, PT, R66, R65.reuse, PT ;  /* 0x000000414200720c */ /* 0x080fe20003f46270 */
[----:B------:R-:W-:Y:S01]  /*7060*/  VIADD R66, R0, 0xffffffa8 ;  /* 0xffffffa800427836 */ /* 0x000fe20000000000 */
[----:B------:R-:W-:Y:S01]  /*7070*/  FSEL R71, R52, -INF , !P4 ;  /* 0xff80000034477808 */ /* 0x000fe20006000000 */
[----:B------:R-:W-:Y:S01]  /*7080*/  VIADD R52, R0, 0xffffffb9 ;  /* 0xffffffb900347836 */ /* 0x000fe20000000000 */
[----:B------:R-:W-:-:S02]  /*7090*/  ISETP.GE.AND P1, PT, R76, R65, PT ;  /* 0x000000414c00720c */ /* 0x000fc40003f26270 */
[----:B------:R-:W-:Y:S01]  /*70a0*/  FSEL R68, R69, -INF , !P0 ;  /* 0xff80000045447808 */ /* 0x000fe20004000000 */
[C---:B--2---:R-:W-:Y:S03]  /*70b0*/  HMMA.16816.F32.BF16 R40, R96.reuse, R92, R40 ;  /* 0x0000005c6028723c */ /* 0x044fe60000041828 */
[----:B------:R-:W-:Y:S02]  /*70c0*/  FSEL R160, R58, -INF , !P6 ;  /* 0xff8000003aa07808 */ /* 0x000fe40007000000 */
[----:B------:R-:W-:Y:S02]  /*70d0*/  FSEL R78, R56, -INF , !P6 ;  /* 0xff800000384e7808 */ /* 0x000fe40007000000 */
[----:B------:R-:W-:Y:S02]  /*70e0*/  FSEL R79, R59, -INF , !P5 ;  /* 0xff8000003b4f7808 */ /* 0x000fe40006800000 */
[----:B------:R-:W-:Y:S01]  /*70f0*/  FSEL R76, R57, -INF , !P5 ;  /* 0xff800000394c7808 */ /* 0x000fe20006800000 */
[----:B------:R-:W-:Y:S03]  /*7100*/  HMMA.16816.F32.BF16 R36, R96, R94, R36 ;  /* 0x0000005e6024723c */ /* 0x000fe60000041824 */
[----:B------:R-:W-:Y:S01]  /*7110*/  ISETP.GE.AND P0, PT, R66, R65, PT ;  /* 0x000000414200720c */ /* 0x000fe20003f06270 */
[----:B------:R-:W2:Y:S01]  /*7120*/  LDSM.16.M88.4 R56, [R64+0x2400] ;  /* 0x002400004038783b */ /* 0x000ea20000000200 */
[----:B------:R-:W-:Y:S01]  /*7130*/  VIADD R66, R0, 0xffffffa9 ;  /* 0xffffffa900427836 */ /* 0x000fe20000000000 */
[----:B------:R-:W-:-:S02]  /*7140*/  FSEL R81, R54, -INF , !P4 ;  /* 0xff80000036517808 */ /* 0x000fc40006000000 */
[-C--:B------:R-:W-:Y:S02]  /*7150*/  ISETP.GE.AND P4, PT, R70, R65.reuse, PT ;  /* 0x000000414600720c */ /* 0x080fe40003f86270 */
[----:B------:R-:W-:Y:S01]  /*7160*/  FSEL R110, R50, -INF , !P2 ;  /* 0xff800000326e7808 */ /* 0x000fe20005000000 */
[----:B------:R-:W-:Y:S01]  /*7170*/  VIADD R50, R0, 0xffffffc1 ;  /* 0xffffffc100327836 */ /* 0x000fe20000000000 */
[----:B------:R-:W-:Y:S01]  /*7180*/  FSEL R114, R48, -INF , !P2 ;  /* 0xff80000030727808 */ /* 0x000fe20005000000 */
[----:B------:R-:W-:Y:S01]  /*7190*/  VIADD R48, R0, 0xffffffc0 ;  /* 0xffffffc000307836 */ /* 0x000fe20000000000 */
[----:B------:R-:W-:Y:S02]  /*71a0*/  FSEL R70, R55, -INF , !P3 ;  /* 0xff80000037467808 */ /* 0x000fe40005800000 */
[----:B------:R-:W-:Y:S02]  /*71b0*/  FSEL R69, R53, -INF , !P3 ;  /* 0xff80000035457808 */ /* 0x000fe40005800000 */
[----:B------:R-:W-:-:S02]  /*71c0*/  ISETP.GE.AND P2, PT, R52, R65, PT ;  /* 0x000000413400720c */ /* 0x000fc40003f46270 */
[----:B------:R-:W3:Y:S01]  /*71d0*/  LDSM.16.M88.4 R52, [R64+0x2800] ;  /* 0x002800004034783b */ /* 0x000ee20000000200 */
[-C--:B------:R-:W-:Y:S01]  /*71e0*/  ISETP.GE.AND P6, PT, R66, R65.reuse, PT ;  /* 0x000000414200720c */ /* 0x080fe20003fc6270 */
[----:B------:R-:W-:Y:S01]  /*71f0*/  VIADD R66, R0, 0xffffffb0 ;  /* 0xffffffb000427836 */ /* 0x000fe20000000000 */
[----:B------:R-:W-:Y:S01]  /*7200*/  FSEL R158, R44, -INF , !P0 ;  /* 0xff8000002c9e7808 */ /* 0x000fe20004000000 */
[----:B------:R-:W-:Y:S01]  /*7210*/  VIADD R44, R0, 0xffffffc9 ;  /* 0xffffffc9002c7836 */ /* 0x000fe20000000000 */
[----:B------:R-:W-:Y:S01]  /*7220*/  FSEL R156, R46, -INF , !P0 ;  /* 0xff8000002e9c7808 */ /* 0x000fe20004000000 */
[----:B-1----:R-:W-:Y:S03]  /*7230*/  HMMA.16816.F32.BF16 R32, R96, R72, R32 ;  /* 0x000000486020723c */ /* 0x002fe60000041820 */
[----:B------:R-:W-:Y:S01]  /*7240*/  ISETP.GE.AND P5, PT, R66, R65, PT ;  /* 0x000000414200720c */ /* 0x000fe20003fa6270 */
[----:B------:R-:W-:Y:S01]  /*7250*/  VIADD R66, R0, 0xffffffb8 ;  /* 0xffffffb800427836 */ /* 0x000fe20000000000 */
[----:B------:R-:W-:-:S02]  /*7260*/  FSEL R152, R47, -INF , !P6 ;  /* 0xff8000002f987808 */ /* 0x000fc40007000000 */
[----:B------:R-:W-:Y:S01]  /*7270*/  FSEL R88, R40, -INF , !P5 ;  /* 0xff80000028587808 */ /* 0x000fe20006800000 */
[----:B------:R-:W-:Y:S01]  /*7280*/  VIADD R40, R0, 0xffffffd0 ;  /* 0xffffffd000287836 */ /* 0x000fe20000000000 */
[-C--:B------:R-:W-:Y:S01]  /*7290*/  ISETP.GE.AND P3, PT, R66, R65.reuse, PT ;  /* 0x000000414200720c */ /* 0x080fe20003f66270 */
[----:B------:R-:W-:Y:S03]  /*72a0*/  HMMA.16816.F32.BF16 R28, R96, R74, R28 ;  /* 0x0000004a601c723c */ /* 0x000fe6000004181c */
[----:B------:R-:W-:Y:S01]  /*72b0*/  FSEL R66, R42, -INF , !P5 ;  /* 0xff8000002a427808 */ /* 0x000fe20006800000 */
[----:B------:R-:W-:Y:S01]  /*72c0*/  VIADD R42, R0, 0xffffffd1 ;  /* 0xffffffd1002a7836 */ /* 0x000fe20000000000 */
[----:B------:R-:W-:Y:S02]  /*72d0*/  FSEL R154, R45, -INF , !P6 ;  /* 0xff8000002d9a7808 */ /* 0x000fe40007000000 */
[----:B------:R-:W-:-:S02]  /*72e0*/  ISETP.GE.AND P5, PT, R44, R65, PT ;  /* 0x000000412c00720c */ /* 0x000fc40003fa6270 */
[----:B------:R1:W4:Y:S01]  /*72f0*/  LDSM.16.M88.4 R44, [R64+0x2c00] ;  /* 0x002c0000402c783b */ /* 0x0003220000000200 */
[----:B------:R-:W-:Y:S01]  /*7300*/  FSEL R118, R51, -INF , !P1 ;  /* 0xff80000033767808 */ /* 0x000fe20004800000 */
[----:B------:R-:W-:-:S04]  /*7310*/  DEPBAR.LE SB0, 0x0 ;  /* 0x000080000000791a */ /* 0x000fc80000000000 */
[C---:B--2---:R-:W-:Y:S05]  /*7320*/  HMMA.16816.F32.BF16 R24, R96.reuse, R56, R24 ;  /* 0x000000386018723c */ /* 0x044fea0000041818 */
[----:B------:R-:W-:Y:S02]  /*7330*/  FSEL R126, R49, -INF , !P1 ;  /* 0xff800000317e7808 */ /* 0x000fe40004800000 */
[-C--:B------:R-:W-:Y:S01]  /*7340*/  ISETP.GE.AND P1, PT, R48, R65.reuse, PT ;  /* 0x000000413000720c */ /* 0x080fe20003f26270 */
[----:B------:R-:W-:Y:S01]  /*7350*/  VIADD R48, R0, 0xffffffc8 ;  /* 0xffffffc800307836 */ /* 0x000fe20000000000 */
[----:B------:R-:W-:Y:S01]  /*7360*/  FSEL R116, R38, -INF , !P3 ;  /* 0xff80000026747808 */ /* 0x000fe20005800000 */
[----:B------:R-:W-:Y:S01]  /*7370*/  VIADD R38, R0, 0xffffffd9 ;  /* 0xffffffd900267836 */ /* 0x000fe20000000000 */
[----:B------:R-:W-:Y:S01]  /*7380*/  FSEL R124, R36, -INF , !P3 ;  /* 0xff800000247c7808 */ /* 0x000fe20005800000 */
[----:B------:R-:W-:Y:S01]  /*7390*/  VIADD R36, R0, 0xffffffe0 ;  /* 0xffffffe000247836 */ /* 0x000fe20000000000 */
[-C--:B------:R-:W-:Y:S01]  /*73a0*/  ISETP.GE.AND P3, PT, R42, R65.reuse, PT ;  /* 0x000000412a00720c */ /* 0x080fe20003f66270 */
[----:B------:R-:W-:Y:S03]  /*73b0*/  HMMA.16816.F32.BF16 R20, R96, R58, R20 ;  /* 0x0000003a6014723c */ /* 0x000fe60000041814 */
[----:B------:R-:W-:Y:S01]  /*73c0*/  FSEL R42, R34, -INF , !P1 ;  /* 0xff800000222a7808 */ /* 0x000fe20004800000 */
[----:B------:R-:W-:Y:S01]  /*73d0*/  VIADD R34, R0, 0xffffffe1 ;  /* 0xffffffe100227836 */ /* 0x000fe20000000000 */
[----:B------:R-:W-:-:S02]  /*73e0*/  ISETP.GE.AND P6, PT, R48, R65, PT ;  /* 0x000000413000720c */ /* 0x000fc40003fc6270 */
[----:B------:R-:W-:Y:S02]  /*73f0*/  ISETP.GE.AND P0, PT, R50, R65, PT ;  /* 0x000000413200720c */ /* 0x000fe40003f06270 */
[----:B------:R-:W-:Y:S01]  /*7400*/  FSEL R50, R32, -INF , !P1 ;  /* 0xff80000020327808 */ /* 0x000fe20004800000 */
[C---:B---3--:R-:W-:Y:S03]  /*7410*/  HMMA.16816.F32.BF16 R16, R96.reuse, R52, R16 ;  /* 0x000000346010723c */ /* 0x048fe60000041810 */
[----:B------:R-:W-:Y:S01]  /*7420*/  VIADD R32, R0, 0xffffffe8 ;  /* 0xffffffe800207836 */ /* 0x000fe20000000000 */
[----:B------:R-:W-:Y:S02]  /*7430*/  FSEL R92, R30, -INF , !P6 ;  /* 0xff8000001e5c7808 */ /* 0x000fe40007000000 */
[----:B------:R-:W-:Y:S01]  /*7440*/  FSEL R100, R28, -INF , !P6 ;  /* 0xff8000001c647808 */ /* 0x000fe20007000000 */
[----:B------:R-:W-:Y:S01]  /*7450*/  VIADD R28, R0, 0xfffffff0 ;  /* 0xfffffff0001c7836 */ /* 0x000fe20000000000 */
[----:B------:R-:W-:Y:S01]  /*7460*/  FSEL R94, R43, -INF , !P4 ;  /* 0xff8000002b5e7808 */ /* 0x000fe20006000000 */
[----:B------:R-:W-:Y:S03]  /*7470*/  HMMA.16816.F32.BF16 R12, R96, R54, R12 ;  /* 0x00000036600c723c */ /* 0x000fe6000004180c */
[----:B------:R-:W-:-:S02]  /*7480*/  FSEL R102, R41, -INF , !P4 ;  /* 0xff80000029667808 */ /* 0x000fc40006000000 */
[-C--:B------:R-:W-:Y:S01]  /*7490*/  ISETP.GE.AND P6, PT, R34, R65.reuse, PT ;  /* 0x000000412200720c */ /* 0x080fe20003fc6270 */
[----:B------:R-:W-:Y:S01]  /*74a0*/  VIADD R34, R0, 0xffffffe9 ;  /* 0xffffffe900227836 */ /* 0x000fe20000000000 */
[----:B------:R-:W-:Y:S01]  /*74b0*/  ISETP.GE.AND P4, PT, R40, R65, PT ;  /* 0x000000412800720c */ /* 0x000fe20003f86270 */
[----:B------:R-:W-:Y:S01]  /*74c0*/  VIADD R40, R0, 0xffffffd8 ;  /* 0xffffffd800287836 */ /* 0x000fe20000000000 */
[----:B-1----:R-:W-:Y:S01]  /*74d0*/  FSEL R64, R31, -INF , !P5 ;  /* 0xff8000001f407808 */ /* 0x002fe20006800000 */
[----:B----4-:R-:W-:Y:S03]  /*74e0*/  HMMA.16816.F32.BF16 R8, R96, R44, R8 ;  /* 0x0000002c6008723c */ /* 0x010fe60000041808 */
[----:B------:R-:W-:Y:S02]  /*74f0*/  FSEL R86, R29, -INF , !P5 ;  /* 0xff8000001d567808 */ /* 0x000fe40006800000 */
[----:B------:R-:W-:-:S02]  /*7500*/  FSEL R56, R35, -INF , !P0 ;  /* 0xff80000023387808 */ /* 0x000fc40004000000 */
[----:B------:R-:W-:Y:S02]  /*7510*/  FSEL R58, R33, -INF , !P0 ;  /* 0xff800000213a7808 */ /* 0x000fe40004000000 */
[-C--:B------:R-:W-:Y:S01]  /*7520*/  ISETP.GE.AND P5, PT, R32, R65.reuse, PT ;  /* 0x000000412000720c */ /* 0x080fe20003fa6270 */
[----:B------:R-:W-:Y:S03]  /*7530*/  HMMA.16816.F32.BF16 R4, R96, R46, R4 ;  /* 0x0000002e6004723c */ /* 0x000fe60000041804 */
[-C--:B------:R-:W-:Y:S02]  /*7540*/  ISETP.GE.AND P0, PT, R36, R65.reuse, PT ;  /* 0x000000412400720c */ /* 0x080fe40003f06270 */
[----:B------:R-:W-:Y:S01]  /*7550*/  FSEL R30, R26, -INF , !P4 ;  /* 0xff8000001a1e7808 */ /* 0x000fe20006000000 */
[----:B------:R-:W-:Y:S01]  /*7560*/  VIADD R26, R0, 0xfffffff1 ;  /* 0xfffffff1001a7836 */ /* 0x000fe20000000000 */
[----:B------:R-:W-:Y:S01]  /*7570*/  FSEL R32, R24, -INF , !P4 ;  /* 0xff80000018207808 */ /* 0x000fe20006000000 */
[----:B------:R-:W-:Y:S01]  /*7580*/  VIADD R24, R0, 0xfffffff8 ;  /* 0xfffffff800187836 */ /* 0x000fe20000000000 */
[----:B------:R-:W-:Y:S01]  /*7590*/  ISETP.GE.AND P4, PT, R34, R65, PT ;  /* 0x000000412200720c */ /* 0x000fe20003f86270 */
[----:B------:R-:W-:Y:S01]  /*75a0*/  VIADD R0, R0, 0xfffffff9 ;  /* 0xfffffff900007836 */ /* 0x000fe20000000000 */
[----:B------:R-:W-:-:S02]  /*75b0*/  FSEL R106, R18, -INF , !P0 ;  /* 0xff800000126a7808 */ /* 0x000fc40004000000 */
[----:B------:R-:W-:Y:S02]  /*75c0*/  FSEL R120, R15, -INF , !P4 ;  /* 0xff8000000f787808 */ /* 0x000fe40006000000 */
[----:B------:R-:W-:Y:S02]  /*75d0*/  FSEL R18, R13, -INF , !P4 ;  /* 0xff8000000d127808 */ /* 0x000fe40006000000 */
[----:B------:R-:W-:Y:S02]  /*75e0*/  ISETP.NE.AND P4, PT, R62, 0x1, PT ;  /* 0x000000013e00780c */ /* 0x000fe40003f85270 */
[----:B------:R-:W-:Y:S02]  /*75f0*/  FSEL R108, R39, -INF , !P2 ;  /* 0xff800000276c7808 */ /* 0x000fe40005000000 */
[----:B------:R-:W-:Y:S01]  /*7600*/  FSEL R112, R37, -INF , !P2 ;  /* 0xff80000025707808 */ /* 0x000fe20005000000 */
[----:B------:R-:W-:Y:S01]  /*7610*/  BAR.SYNC.DEFER_BLOCKING 0x0 ;  /* 0x0000000000007b1d */ /* 0x000fe20000010000 */
        /* <DEDUP_REMOVED lines=39> */
.L_x_7993:
        /* <DEDUP_REMOVED lines=61> */
.L_x_7994:
[----:B------:R-:W-:Y:S05]  /*7c60*/  BSYNC.RECONVERGENT B0 ;  /* 0x0000000000007941 */ /* 0x000fea0003800200 */
.L_x_7992:
[----:B------:R-:W-:Y:S01]  /*7c70*/  IMAD.SHL.U32 R5, R128, 0x8, RZ ;  /* 0x0000000880057824 */ /* 0x000fe200078e00ff */
[C---:B------:R-:W-:Y:S01]  /*7c80*/  SHF.L.U64.HI R4, R134.reuse, 0x6, R135 ;  /* 0x0000000686047819 */ /* 0x040fe20000010287 */
[----:B------:R-:W-:Y:S02]  /*7c90*/  IMAD.SHL.U32 R7, R134, 0x40, RZ ;  /* 0x0000004086077824 */ /* 0x000fe400078e00ff */
[--C-:B------:R-:W-:Y:S01]  /*7ca0*/  IMAD.MOV.U32 R137, RZ, RZ, R133.reuse ;  /* 0x000000ffff897224 */ /* 0x100fe200078e0085 */
[----:B------:R-:W-:Y:S02]  /*7cb0*/  LOP3.LUT R9, R5, 0xc0, RZ, 0xc0, !PT ;  /* 0x000000c005097812 */ /* 0x000fe400078ec0ff */
[----:B------:R-:W-:Y:S02]  /*7cc0*/  IADD3 R8, P0, PT, R7, R136, RZ ;  /* 0x0000008807087210 */ /* 0x000fe40007f1e0ff */
[----:B------:R-:W-:Y:S02]  /*7cd0*/  LOP3.LUT R0, R9, 0x18, R128, 0xf8, !PT ;  /* 0x0000001809007812 */ /* 0x000fe400078ef880 */
[----:B------:R-:W-:Y:S01]  /*7ce0*/  IADD3 R6, P1, PT, R8, R7, RZ ;  /* 0x0000000708067210 */ /* 0x000fe20007f3e0ff */
[----:B------:R-:W-:Y:S01]  /*7cf0*/  IMAD.X R9, R4, 0x1, R133, P0 ;  /* 0x0000000104097824 */ /* 0x000fe200000e0685 */
[----:B------:R-:W-:-:S02]  /*7d00*/  LOP3.LUT R0, R0, 0x18, R5, 0x78, !PT ;  /* 0x0000001800007812 */ /* 0x000fc400078e7805 */
[----:B------:R-:W-:Y:S01]  /*7d10*/  IADD3 R10, P0, PT, R6, R7, RZ ;  /* 0x00000007060a7210 */ /* 0x000fe20007f1e0ff */
[----:B------:R-:W-:Y:S01]  /*7d20*/  IMAD.X R7, R9, 0x1, R4, P1 ;  /* 0x0000000109077824 */ /* 0x000fe200008e0604 */
[----:B------:R-:W-:-:S03]  /*7d30*/  LOP3.LUT R0, R0, 0x1f20, R5, 0xf8, !PT ;  /* 0x00001f2000007812 */ /* 0x000fc600078ef805 */
[----:B------:R-:W-:Y:S01]  /*7d40*/  IMAD.X R11, R7, 0x1, R4, P0 ;  /* 0x00000001070b7824 */ /* 0x000fe200000e0604 */
[----:B------:R-:W-:-:S05]  /*7d50*/  LEA R5, R0, UR6, 0x1 ;  /* 0x0000000600057c11 */ /* 0x000fca000f8e08ff */
        /* <DEDUP_REMOVED lines=8> */
.L_x_7991:
[----:B------:R-:W-:Y:S05]  /*7de0*/  BSYNC.RECONVERGENT B1 ;  /* 0x0000000000017941 */ /* 0x000fea0003800200 */
.L_x_7990:
[----:B------:R-:W2:Y:S01]  /*7df0*/  LD.E R22, desc[UR4][R84.64+0xdc] ;  /* 0x0000dc0454167980 */ /* 0x000ea2000c101900 */
[----:B-1----:R-:W-:Y:S02]  /*7e00*/  FMNMX3.FTZ R5, R2, R104, R77, !PT ;  /* 0x0000006802057276 */ /* 0x002fe4000781004d */
[----:B------:R-:W-:Y:S02]  /*7e10*/  LOP3.LUT R24, R60, 0x120, R3, 0xf8, !PT ;  /* 0x000001203c187812 */ /* 0x000fe400078ef803 */
        /* <DEDUP_REMOVED lines=30> */
[----:B------:R-:W-:Y:S01]  /*8000*/  LEA R24, R24, UR6, 0x1 ;  /* 0x0000000618187c11 */ /* 0x000fe2000f8e08ff */
[----:B------:R-:W1:Y:S01]  /*8010*/  SHFL.BFLY PT, R7, R4, 0x2, 0x1f ;  /* 0x0c401f0004077f89 */ /* 0x000e6200000e0000 */
[----:B------:R-:W-:Y:S02]  /*8020*/  FMNMX.FTZ R6, R23, R6, !PT ;  /* 0x0000000617067209 */ /* 0x000fe40007810000 */
[----:B------:R-:W-:Y:S01]  /*8030*/  IADD3 R3, PT, PT, R61, R24, RZ ;  /* 0x000000183d037210 */ /* 0x000fe20007ffe0ff */
[----:B------:R-:W-:Y:S04]  /*8040*/  LDSM.16.MT88.4 R72, [R24+0x3000] ;  /* 0x003000001848783b */ /* 0x000fe80000004200 */
[----:B------:R-:W3:Y:S04]  /*8050*/  SHFL.BFLY PT, R5, R6, 0x2, 0x1f ;  /* 0x0c401f0006057f89 */ /* 0x000ee800000e0000 */
[----:B------:R-:W-:Y:S01]  /*8060*/  LDSM.16.MT88.4 R8, [R24+0x3400] ;  /* 0x003400001808783b */ /* 0x000fe20000004200 */
        /* <DEDUP_REMOVED lines=95> */
[----:B------:R-:W-:-:S06]  /*8660*/  FFMA.FTZ R27, R16, R22, -R25 ;  /* 0x00000016101b7223 */ /* 0x000fcc0000010819 */
        /* <DEDUP_REMOVED lines=10> */
[----:B------:R-:W-:Y:S04]  /*8710*/  MUFU.EX2 R41, R41 ;  /* 0x0000002900297308 */ /* 0x000fe80000000800 */
[----:B---3--:R-:W-:-:S03]  /*8720*/  FADD.FTZ R104, R45, R104 ;  /* 0x000000682d687221 */ /* 0x008fc60000010000 */
        /* <DEDUP_REMOVED lines=11> */
[----:B------:R-:W2:Y:S02]  /*87e0*/  LDSM.16.MT88.4 R8, [R24+0x3800] ;  /* 0x003800001808783b */ /* 0x000ea40000004200 */
[----:B-1----:R-:W-:-:S04]  /*87f0*/  F2FP.BF16.F32.PACK_AB R4, R47, R118 ;  /* 0x000000762f04723e */ /* 0x002fc800000010ff */
        /* <DEDUP_REMOVED lines=24> */
[----:B------:R-:W5:Y:S02]  /*8980*/  LDSM.16.MT88.4 R8, [R24+0x3c00] ;  /* 0x003c00001808783b */ /* 0x000f640000004200 */
[----:B-1----:R-:W-:-:S04]  /*8990*/  F2FP.BF16.F32.PACK_AB R4, R55, R94 ;  /* 0x0000005e3704723e */ /* 0x002fc800000010ff */
        /* <DEDUP_REMOVED lines=12> */
[----:B------:R-:W-:Y:S08]  /*8a60*/  MUFU.EX2 R87, R87 ;  /* 0x0000005700577308 */ /* 0x000ff00000000800 */
[----:B------:R-:W-:Y:S08]  /*8a70*/  MUFU.EX2 R52, R52 ;  /* 0x0000003400347308 */ /* 0x000ff00000000800 */
[----:B------:R-:W-:Y:S08]  /*8a80*/  MUFU.EX2 R93, R93 ;  /* 0x0000005d005d7308 */ /* 0x000ff00000000800 */
[----:B------:R-:W-:Y:S08]  /*8a90*/  MUFU.EX2 R32, R32 ;  /* 0x0000002000207308 */ /* 0x000ff00000000800 */
[----:B------:R-:W4:Y:S01]  /*8aa0*/  MUFU.EX2 R91, R91 ;  /* 0x0000005b005b7308 */ /* 0x000f220000000800 */
[C---:B-----5:R-:W-:Y:S07]  /*8ab0*/  HMMA.16816.F32.BF16 R76, R4.reuse, R8, R76 ;  /* 0x00000008044c723c */ /* 0x060fee000004184c */
[----:B------:R-:W-:Y:S01]  /*8ac0*/  MUFU.EX2 R30, R30 ;  /* 0x0000001e001e7308 */ /* 0x000fe20000000800 */
[----:B------:R-:W-:Y:S01]  /*8ad0*/  HMMA.16816.F32.BF16 R80, R4, R10, R80 ;  /* 0x0000000a0450723c */ /* 0x000fe20000041850 */
[----:B------:R-:W5:Y:S02]  /*8ae0*/  LDSM.16.MT88.4 R8, [R24+0x4000] ;  /* 0x004000001808783b */ /* 0x000f640000004200 */
[----:B---3--:R-:W-:-:S04]  /*8af0*/  F2FP.BF16.F32.PACK_AB R4, R56, R65 ;  /* 0x000000413804723e */ /* 0x008fc800000010ff */
        /* <DEDUP_REMOVED lines=12> */
[----:B------:R-:W-:Y:S08]  /*8bc0*/  MUFU.EX2 R155, R155 ;  /* 0x0000009b009b7308 */ /* 0x000ff00000000800 */
[----:B------:R-:W-:Y:S01]  /*8bd0*/  MUFU.EX2 R154, R154 ;  /* 0x0000009a009a7308 */ /* 0x000fe20000000800 */
[C---:B-1----:R-:W-:Y:S08]  /*8be0*/  HMMA.16816.F32.BF16 R76, R4.reuse, R8, R76 ;  /* 0x00000008044c723c */ /* 0x042ff0000004184c */
[----:B------:R-:W-:Y:S01]  /*8bf0*/  HMMA.16816.F32.BF16 R80, R4, R10, R80 ;  /* 0x0000000a0450723c */ /* 0x000fe20000041850 */
[----:B------:R-:W1:Y:S02]  /*8c00*/  LDSM.16.MT88.4 R8, [R24+0x4400] ;  /* 0x004400001808783b */ /* 0x000e640000004200 */
[----:B------:R-:W-:Y:S01]  /*8c10*/  FADD.FTZ R4, R31, R37 ;  /* 0x000000251f047221 */ /* 0x000fe20000010000 */
[-C--:B------:R-:W-:Y:S01]  /*8c20*/  FFMA.FTZ R31, R14, R22.reuse, -R21 ;  /* 0x000000160e1f7223 */ /* 0x080fe20000010815 */
[----:B----4-:R-:W-:Y:S01]  /*8c30*/  F2FP.BF16.F32.PACK_AB R5, R58, R89 ;  /* 0x000000593a05723e */ /* 0x010fe200000010ff */
[--C-:B------:R-:W-:Y:S01]  /*8c40*/  FFMA.FTZ R37, R44, R22, -R25.reuse ;  /* 0x000000162c257223 */ /* 0x100fe20000010819 */
[----:B------:R-:W-:Y:S01]  /*8c50*/  FADD.FTZ R4, R35, R4 ;  /* 0x0000000423047221 */ /* 0x000fe20000010000 */
[----:B------:R-:W-:Y:S01]  /*8c60*/  F2FP.BF16.F32.PACK_AB R6, R91, R32 ;  /* 0x000000205b06723e */ /* 0x000fe200000010ff */
[----:B------:R-:W-:Y:S01]  /*8c70*/  FFMA.FTZ R44, R46, R22, -R25 ;  /* 0x000000162e2c7223 */ /* 0x000fe20000010819 */
[----:B------:R-:W-:Y:S01]  /*8c80*/  F2FP.BF16.F32.PACK_AB R7, R87, R36 ;  /* 0x000000245707723e */ /* 0x000fe200000010ff */
[----:B------:R-:W-:Y:S01]  /*8c90*/  FADD.FTZ R95, R33, R4 ;  /* 0x00000004215f7221 */ /* 0x000fe20000010000 */
[----:B------:R-:W-:Y:S01]  /*8ca0*/  FFMA.FTZ R33, R12, R22, -R21 ;  /* 0x000000160c217223 */ /* 0x000fe20000010815 */
[----:B------:R-:W-:Y:S01]  /*8cb0*/  F2FP.BF16.F32.PACK_AB R4, R93, R52 ;  /* 0x000000345d04723e */ /* 0x000fe200000010ff */
[----:B------:R-:W2:Y:S01]  /*8cc0*/  LDSM.16.MT88.4 R12, [R3+0x4400] ;  /* 0x00440000030c783b */ /* 0x000ea20000004200 */
[----:B------:R-:W-:Y:S01]  /*8cd0*/  FADD.FTZ R132, R132, R95 ;  /* 0x0000005f84847221 */ /* 0x000fe20000010000 */
[-C--:B------:R-:W-:Y:S01]  /*8ce0*/  FFMA.FTZ R46, R18, R22.reuse, -R25 ;  /* 0x00000016122e7223 */ /* 0x080fe20000010819 */
[----:B------:R-:W-:Y:S01]  /*8cf0*/  MUFU.EX2 R31, R31 ;  /* 0x0000001f001f7308 */ /* 0x000fe20000000800 */
[----:B------:R-:W-:Y:S01]  /*8d00*/  FFMA.FTZ R35, R98, R22, -R21 ;  /* 0x0000001662237223 */ /* 0x000fe20000010815 */
[----:B------:R-:W-:-:S04]  /*8d10*/  FADD.FTZ R29, R29, R132 ;  /* 0x000000841d1d7221 */ /* 0x000fc80000010000 */
[----:B------:R-:W-:Y:S01]  /*8d20*/  FADD.FTZ R60, R60, R29 ;  /* 0x0000001d3c3c7221 */ /* 0x000fe20000010000 */
[----:B------:R-:W-:Y:S01]  /*8d30*/  FFMA.FTZ R29, R34, R22, -R25 ;  /* 0x00000016221d7223 */ /* 0x000fe20000010819 */
[----:B------:R-:W-:Y:S01]  /*8d40*/  MUFU.EX2 R37, R37 ;  /* 0x0000002500257308 */ /* 0x000fe20000000800 */
[----:B------:R-:W-:Y:S01]  /*8d50*/  FADD.FTZ R34, R126, R41 ;  /* 0x000000297e227221 */ /* 0x000fe20000010000 */
[----:B------:R-:W-:-:S03]  /*8d60*/  FADD.FTZ R19, R19, R60 ;  /* 0x0000003c13137221 */ /* 0x000fc60000010000 */
[----:B------:R-:W-:Y:S01]  /*8d70*/  FADD.FTZ R34, R51, R34 ;  /* 0x0000002233227221 */ /* 0x000fe20000010000 */
[----:B------:R-:W-:Y:S02]  /*8d80*/  FADD.FTZ R118, R118, R19 ;  /* 0x0000001376767221 */ /* 0x000fe40000010000 */
[----:B------:R-:W3:Y:S01]  /*8d90*/  MUFU.EX2 R44, R44 ;  /* 0x0000002c002c7308 */ /* 0x000ee20000000800 */
[----:B------:R-:W4:Y:S01]  /*8da0*/  LDSM.16.MT88.4 R16, [R3+0x4800] ;  /* 0x004800000310783b */ /* 0x000f220000004200 */
[----:B------:R-:W-:-:S04]  /*8db0*/  FADD.FTZ R47, R47, R118 ;  /* 0x000000762f2f7221 */ /* 0x000fc80000010000 */
[----:B------:R-:W-:Y:S02]  /*8dc0*/  FADD.FTZ R114, R114, R47 ;  /* 0x0000002f72727221 */ /* 0x000fe40000010000 */
[----:B------:R-:W5:Y:S01]  /*8dd0*/  MUFU.EX2 R46, R46 ;  /* 0x0000002e002e7308 */ /* 0x000f620000000800 */
[----:B-1----:R-:W-:Y:S03]  /*8de0*/  HMMA.16816.F32.BF16 R68, R4, R8, R68 ;  /* 0x000000080444723c */ /* 0x002fe60000041844 */
[----:B------:R-:W-:-:S04]  /*8df0*/  FADD.FTZ R43, R43, R114 ;  /* 0x000000722b2b7221 */ /* 0x000fc80000010000 */
[----:B------:R-:W-:Y:S01]  /*8e00*/  FADD.FTZ R94, R94, R43 ;  /* 0x0000002b5e5e7221 */ /* 0x000fe20000010000 */
[----:B------:R-:W-:Y:S01]  /*8e10*/  MUFU.EX2 R33, R33 ;  /* 0x0000002100217308 */ /* 0x000fe20000000800 */
[----:B------:R-:W-:Y:S01]  /*8e20*/  HMMA.16816.F32.BF16 R72, R4, R10, R72 ;  /* 0x0000000a0448723c */ /* 0x000fe20000041848 */
[----:B------:R-:W1:Y:S02]  /*8e30*/  LDSM.16.MT88.4 R8, [R24+0x4800] ;  /* 0x004800001808783b */ /* 0x000e640000004200 */
[----:B------:R-:W-:-:S04]  /*8e40*/  FADD.FTZ R94, R55, R94 ;  /* 0x0000005e375e7221 */ /* 0x000fc80000010000 */
[----:B------:R-:W-:Y:S01]  /*8e50*/  FADD.FTZ R53, R53, R94 ;  /* 0x0000005e35357221 */ /* 0x000fe20000010000 */
[----:B------:R-:W-:Y:S01]  /*8e60*/  MUFU.EX2 R35, R35 ;  /* 0x0000002300237308 */ /* 0x000fe20000000800 */
[----:B--2---:R-:W-:Y:S03]  /*8e70*/  HMMA.16816.F32.BF16 R76, R4, R12, R76 ;  /* 0x0000000c044c723c */ /* 0x004fe6000004184c */
[----:B------:R-:W-:-:S04]  /*8e80*/  FADD.FTZ R66, R66, R53 ;  /* 0x0000003542427221 */ /* 0x000fc80000010000 */
[----:B------:R-:W-:Y:S01]  /*8e90*/  FADD.FTZ R65, R65, R66 ;  /* 0x0000004241417221 */ /* 0x000fe20000010000 */
[----:B------:R-:W2:Y:S01]  /*8ea0*/  MUFU.EX2 R29, R29 ;  /* 0x0000001d001d7308 */ /* 0x000ea20000000800 */
[----:B------:R-:W-:Y:S01]  /*8eb0*/  HMMA.16816.F32.BF16 R80, R4, R14, R80 ;  /* 0x0000000e0450723c */ /* 0x000fe20000041850 */
[----:B------:R-:W2:Y:S02]  /*8ec0*/  LDSM.16.MT88.4 R12, [R24+0x4c00] ;  /* 0x004c0000180c783b */ /* 0x000ea40000004200 */
[----:B---3--:R-:W-:Y:S01]  /*8ed0*/  F2FP.BF16.F32.PACK_AB R4, R44, R37 ;  /* 0x000000252c04723e */ /* 0x008fe200000010ff */
[----:B------:R-:W-:Y:S01]  /*8ee0*/  FADD.FTZ R56, R56, R65 ;  /* 0x0000004138387221 */ /* 0x000fe20000010000 */
[----:B------:R-:W-:Y:S02]  /*8ef0*/  F2FP.BF16.F32.PACK_AB R5, R67, R30 ;  /* 0x0000001e4305723e */ /* 0x000fe400000010ff */
[----:B-----5:R-:W-:Y:S01]  /*8f00*/  F2FP.BF16.F32.PACK_AB R6, R46, R27 ;  /* 0x0000001b2e06723e */ /* 0x020fe200000010ff */
[----:B------:R-:W-:Y:S01]  /*8f10*/  FADD.FTZ R59, R59, R56 ;  /* 0x000000383b3b7221 */ /* 0x000fe20000010000 */
[----:B------:R-:W-:-:S03]  /*8f20*/  F2FP.BF16.F32.PACK_AB R7, R38, R31 ;  /* 0x0000001f2607723e */ /* 0x000fc600000010ff */
[----:B------:R-:W-:-:S04]  /*8f30*/  FADD.FTZ R59, R50, R59 ;  /* 0x0000003b323b7221 */ /* 0x000fc80000010000 */
[----:B----4-:R-:W-:Y:S03]  /*8f40*/  HMMA.16816.F32.BF16 R76, R4, R16, R76 ;  /* 0x00000010044c723c */ /* 0x010fe6000004184c */
[----:B------:R-:W-:-:S04]  /*8f50*/  FADD.FTZ R52, R52, R59 ;  /* 0x0000003b34347221 */ /* 0x000fc80000010000 */
[----:B------:R-:W-:Y:S01]  /*8f60*/  FADD.FTZ R93, R93, R52 ;  /* 0x000000345d5d7221 */ /* 0x000fe20000010000 */
[C---:B------:R-:W-:Y:S08]  /*8f70*/  HMMA.16816.F32.BF16 R80, R4.reuse, R18, R80 ;  /* 0x000000120450723c */ /* 0x040ff00000041850 */
[----:B-1----:R-:W-:Y:S03]  /*8f80*/  HMMA.16816.F32.BF16 R68, R4, R8, R68 ;  /* 0x000000080444723c */ /* 0x002fe60000041844 */
[----:B------:R-:W-:-:S04]  /*8f90*/  FADD.FTZ R9, R49, R34 ;  /* 0x0000002231097221 */ /* 0x000fc80000010000 */
[----:B------:R-:W-:Y:S01]  /*8fa0*/  FADD.FTZ R9, R88, R9 ;  /* 0x0000000958097221 */ /* 0x000fe20000010000 */
[----:B------:R-:W-:Y:S03]  /*8fb0*/  HMMA.16816.F32.BF16 R72, R4, R10, R72 ;  /* 0x0000000a0448723c */ /* 0x000fe60000041848 */
[----:B------:R-:W-:Y:S01]  /*8fc0*/  FADD.FTZ R102, R102, R9 ;  /* 0x0000000966667221 */ /* 0x000fe20000010000 */
[----:B--2---:R-:W-:Y:S01]  /*8fd0*/  F2FP.BF16.F32.PACK_AB R4, R26, R29 ;  /* 0x0000001d1a04723e */ /* 0x004fe200000010ff */
[----:B------:R1:W2:Y:S01]  /*8fe0*/  LDSM.16.MT88.4 R8, [R3+0x4c00] ;  /* 0x004c00000308783b */ /* 0x0002a20000004200 */
[----:B------:R-:W-:Y:S01]  /*8ff0*/  F2FP.BF16.F32.PACK_AB R5, R40, R33 ;  /* 0x000000212805723e */ /* 0x000fe200000010ff */
[----:B------:R-:W-:Y:S01]  /*9000*/  FADD.FTZ R57, R57, R102 ;  /* 0x0000006639397221 */ /* 0x000fe20000010000 */
[----:B------:R-:W-:Y:S02]  /*9010*/  F2FP.BF16.F32.PACK_AB R6, R155, R28 ;  /* 0x0000001c9b06723e */ /* 0x000fe400000010ff */
[----:B------:R-:W-:Y:S01]  /*9020*/  F2FP.BF16.F32.PACK_AB R7, R154, R35 ;  /* 0x000000239a07723e */ /* 0x000fe200000010ff */
[----:B------:R-:W-:-:S04]  /*9030*/  FADD.FTZ R16, R42, R57 ;  /* 0x000000392a107221 */ /* 0x000fc80000010000 */
[----:B------:R-:W-:Y:S02]  /*9040*/  FADD.FTZ R16, R61, R16 ;  /* 0x000000103d107221 */ /* 0x000fe40000010000 */
[----:B------:R-:W-:Y:S03]  /*9050*/  HMMA.16816.F32.BF16 R68, R4, R12, R68 ;  /* 0x0000000c0444723c */ /* 0x000fe60000041844 */
[----:B------:R-:W-:Y:S01]  /*9060*/  FADD.FTZ R12, R32, R93 ;  /* 0x0000005d200c7221 */ /* 0x000fe20000010000 */
[----:B------:R-:W-:-:S03]  /*9070*/  FADD.FTZ R89, R89, R16 ;  /* 0x0000001059597221 */ /* 0x000fc60000010000 */
[----:B------:R-:W-:Y:S01]  /*9080*/  FADD.FTZ R12, R91, R12 ;  /* 0x0000000c5b0c7221 */ /* 0x000fe20000010000 */
[----:B------:R-:W-:Y:S03]  /*9090*/  HMMA.16816.F32.BF16 R72, R4, R14, R72 ;  /* 0x0000000e0448723c */ /* 0x000fe60000041848 */
[----:B------:R-:W-:Y:S01]  /*90a0*/  FADD.FTZ R37, R37, R12 ;  /* 0x0000000c25257221 */ /* 0x000fe20000010000 */
[----:B-1----:R-:W-:-:S03]  /*90b0*/  FADD.FTZ R3, R58, R89 ;  /* 0x000000593a037221 */ /* 0x002fc60000010000 */
        /* <DEDUP_REMOVED lines=15> */
[----:B------:R-:W-:-:S04]  /*91b0*/  FADD.FTZ R33, R33, R38 ;  /* 0x0000002621217221 */ /* 0x000fc80000010000 */
        /* <DEDUP_REMOVED lines=10> */
.L_x_8002:
        /* <DEDUP_REMOVED lines=80> */
.L_x_7997:
[----:B------:R-:W-:Y:S05]  /*9760*/  BSYNC.RECONVERGENT B0 ;  /* 0x0000000000007941 */ /* 0x000fea0003800200 */
.L_x_7996:
[----:B------:R-:W1:Y:S01]  /*9770*/  S2UR UR7, SR_CgaCtaId ;  /* 0x00000000000779c3 */ /* 0x000e620000008800 */
[--C-:B------:R-:W-:Y:S01]  /*9780*/  LOP3.LUT R86, R86, 0xc0, R157.reuse, 0xf8, !PT ;  /* 0x000000c056567812 */ /* 0x100fe200078ef89d */
[C---:B------:R-:W-:Y:S01]  /*9790*/  IMAD.SHL.U32 R130, R128.reuse, 0x10, RZ ;  /* 0x0000001080827824 */ /* 0x040fe200078e00ff */
[----:B------:R-:W-:Y:S01]  /*97a0*/  UMOV UR8, 0x400 ;  /* 0x0000040000087882 */ /* 0x000fe20000000000 */
[----:B------:R-:W-:Y:S01]  /*97b0*/  IMAD.SHL.U32 R132, R128, 0x20, RZ ;  /* 0x0000002080847824 */ /* 0x000fe200078e00ff */
[----:B------:R-:W-:Y:S01]  /*97c0*/  LOP3.LUT R86, R86, 0x18, R157, 0x78, !PT ;  /* 0x0000001856567812 */ /* 0x000fe200078e789d */
[C---:B------:R-:W-:Y:S01]  /*97d0*/  IMAD.SHL.U32 R90, R128.reuse, 0x4, RZ ;  /* 0x00000004805a7824 */ /* 0x040fe200078e00ff */
[----:B------:R-:W-:Y:S01]  /*97e0*/  IADD3 R158, P0, PT, R151, R138, RZ ;  /* 0x0000008a979e7210 */ /* 0x000fe20007f1e0ff */
[----:B------:R-:W-:Y:S01]  /*97f0*/  BSSY.RECONVERGENT B1, `(.L_x_7998) ;  /* 0x00000bb000017945 */ /* 0x000fe20003800200 */
[----:B------:R-:W-:Y:S02]  /*9800*/  LOP3.LUT R3, R128, 0x8, RZ, 0xc0, !PT ;  /* 0x0000000880037812 */ /* 0x000fe400078ec0ff */
[----:B------:R-:W-:Y:S01]  /*9810*/  LOP3.LUT R91, R130, 0x100, RZ, 0xc0, !PT ;  /* 0x00000100825b7812 */ /* 0x000fe200078ec0ff */
[----:B------:R-:W-:Y:S01]  /*9820*/  IMAD.X R159, R150, 0x1, R139, P0 ;  /* 0x00000001969f7824 */ /* 0x000fe200000e068b */
[----:B------:R-:W-:Y:S02]  /*9830*/  SHF.R.U32.HI R129, RZ, 0x1, R128 ;  /* 0x00000001ff817819 */ /* 0x000fe40000011680 */
[----:B------:R-:W-:Y:S02]  /*9840*/  LOP3.LUT R157, R86, 0x1f20, R157, 0xf8, !PT ;  /* 0x00001f20569d7812 */ /* 0x000fe400078ef89d */
[--C-:B------:R-:W-:Y:S02]  /*9850*/  LOP3.LUT R3, R3, 0xc0, R132.reuse, 0xf8, !PT ;  /* 0x000000c003037812 */ /* 0x100fe400078ef884 */
[----:B------:R-:W-:Y:S02]  /*9860*/  LOP3.LUT R0, R90, 0x18, RZ, 0xc0, !PT ;  /* 0x000000185a007812 */ /* 0x000fe400078ec0ff */
[----:B------:R-:W-:Y:S02]  /*9870*/  LOP3.LUT R2, R91, 0x20, R132, 0xf8, !PT ;  /* 0x000000205b027812 */ /* 0x000fe400078ef884 */
[----:B------:R-:W-:Y:S01]  /*9880*/  LOP3.LUT R131, R129, 0x8, RZ, 0xc0, !PT ;  /* 0x0000000881837812 */ /* 0x000fe200078ec0ff */
[----:B-1----:R-:W-:Y:S01]  /*9890*/  ULEA UR6, UR7, UR8, 0x18 ;  /* 0x0000000807067291 */ /* 0x002fe2000f8ec0ff */
[----:B------:R-:W-:Y:S02]  /*98a0*/  LOP3.LUT R130, R130, 0x3e00, RZ, 0xc0, !PT ;  /* 0x00003e0082827812 */ /* 0x000fe400078ec0ff */
[----:B------:R-:W-:Y:S02]  /*98b0*/  IADD3 R160, P0, PT, R158, R151, RZ ;  /* 0x000000979ea07210 */ /* 0x000fe40007f1e0ff */
[----:B------:R-:W-:Y:S02]  /*98c0*/  LOP3.LUT R2, R2, R3, R0, 0xf6, !PT ;  /* 0x0000000302027212 */ /* 0x000fe400078ef600 */
[----:B------:R-:W-:Y:S01]  /*98d0*/  LEA R157, R157, UR6, 0x1 ;  /* 0x000000069d9d7c11 */ /* 0x000fe2000f8e08ff */
[----:B------:R-:W-:Y:S01]  /*98e0*/  IMAD.X R161, R159, 0x1, R150, P0 ;  /* 0x000000019fa17824 */ /* 0x000fe200000e0696 */
[--C-:B------:R-:W-:Y:S02]  /*98f0*/  LOP3.LUT R131, R131, 0xc0, R132.reuse, 0xf8, !PT ;  /* 0x000000c083837812 */ /* 0x100fe400078ef884 */
[--C-:B------:R-:W-:Y:S01]  /*9900*/  LOP3.LUT R3, R130, 0x20, R132.reuse, 0xf8, !PT ;  /* 0x0000002082037812 */ /* 0x100fe200078ef884 */
[----:B------:R-:W-:Y:S01]  /*9910*/  @!PT LDS RZ, [RZ] ;  /* 0x00000000fffff984 */ /* 0x000fe20000000800 */
[----:B------:R-:W-:Y:S01]  /*9920*/  @!PT LDS RZ, [RZ] ;  /* 0x00000000fffff984 */ /* 0x000fe20000000800 */
[----:B------:R-:W-:Y:S01]  /*9930*/  @!PT LDS RZ, [RZ] ;  /* 0x00000000fffff984 */ /* 0x000fe20000000800 */
[----:B------:R1:W-:Y:S01]  /*9940*/  LDGSTS.E.BYPASS.LTC128B.128 [R157+0x3000], desc[UR4][R138.64] ;  /* 0x030000008a9d7fae */ /* 0x0003e2000b981a04 */
[----:B------:R-:W-:Y:S02]  /*9950*/  IADD3 R162, P0, PT, R160, R151, RZ ;  /* 0x00000097a0a27210 */ /* 0x000fe40007f1e0ff */
[----:B------:R-:W-:Y:S02]  /*9960*/  LOP3.LUT R131, R131, R0, RZ, 0x3c, !PT ;  /* 0x0000000083837212 */ /* 0x000fe400078e3cff */
[----:B------:R1:W-:Y:S01]  /*9970*/  LDGSTS.E.BYPASS.LTC128B.128 [R157+0x3800], desc[UR4][R158.64] ;  /* 0x038000009e9d7fae */ /* 0x0003e2000b981a04 */
[----:B------:R-:W-:Y:S01]  /*9980*/  LOP3.LUT R0, R3, 0x100, R132, 0xf8, !PT ;  /* 0x0000010003007812 */ /* 0x000fe200078ef884 */
[----:B------:R-:W-:Y:S01]  /*9990*/  IMAD.X R163, R161, 0x1, R150, P0 ;  /* 0x00000001a1a37824 */ /* 0x000fe200000e0696 */
[----:B------:R-:W-:Y:S02]  /*99a0*/  LEA R2, R2, UR6, 0x1 ;  /* 0x0000000602027c11 */ /* 0x000fe4000f8e08ff */
[----:B------:R1:W-:Y:S01]  /*99b0*/  LDGSTS.E.BYPASS.LTC128B.128 [R157+0x4000], desc[UR4][R160.64] ;  /* 0x04000000a09d7fae */ /* 0x0003e2000b981a04 */
[----:B------:R-:W-:Y:S02]  /*99c0*/  LOP3.LUT R3, R0, R131, RZ, 0xfc, !PT ;  /* 0x0000008300037212 */ /* 0x000fe400078efcff */
[----:B------:R-:W-:Y:S02]  /*99d0*/  LOP3.LUT P0, RZ, R128, 0x4, RZ, 0xc0, !PT ;  /* 0x0000000480ff7812 */ /* 0x000fe4000780c0ff */
[----:B------:R1:W-:Y:S01]  /*99e0*/  LDGSTS.E.BYPASS.LTC128B.128 [R157+0x4800], desc[UR4][R162.64] ;  /* 0x04800000a29d7fae */ /* 0x0003e2000b981a04 */
[----:B------:R-:W-:Y:S01]  /*99f0*/  LEA R0, R3, UR6, 0x1 ;  /* 0x0000000603007c11 */ /* 0x000fe2000f8e08ff */
[----:B------:R-:W-:Y:S01]  /*9a00*/  IMAD.MOV.U32 R3, RZ, RZ, 0x20 ;  /* 0x00000020ff037424 */ /* 0x000fe200078e00ff */
[----:B------:R-:W-:Y:S02]  /*9a10*/  ISETP.NE.AND P2, PT, R152, RZ, PT ;  /* 0x000000ff9800720c */ /* 0x000fe40003f45270 */
[----:B------:R-:W-:Y:S02]  /*9a20*/  LDSM.16.M88.4 R96, [R2+0x1000] ;  /* 0x001000000260783b */ /* 0x000fe40000000200 */
[----:B------:R-:W-:Y:S03]  /*9a30*/  SEL R3, R3, 0xffffffe0, !P0 ;  /* 0xffffffe003037807 */ /* 0x000fe60004000000 */
[----:B------:R-:W2:Y:S05]  /*9a40*/  LDSM.16.M88.4 R92, [R0] ;  /* 0x00000000005c783b */ /* 0x000eaa0000000200 */
        /* <DEDUP_REMOVED lines=73> */
[-C--:B------:R-:W-:Y:S02]  /*9ee0*/  LOP3.LUT R92, R92, R95.reuse, RZ, 0x3c, !PT ;  /* 0x0000005f5c5c7212 */ /* 0x080fe400078e3cff */
[----:B------:R-:W1:Y:S02]  /*9ef0*/  I2F.RP R3, R91 ;  /* 0x0000005b00037306 */ /* 0x000e640000209400 */
[----:B------:R-:W-:Y:S08]  /*9f00*/  ISETP.GE.AND P2, PT, R92, RZ, PT ;  /* 0x000000ff5c00720c */ /* 0x000ff00003f46270 */
[----:B-1----:R-:W1:Y:S02]  /*9f10*/  MUFU.RCP R0, R3 ;  /* 0x0000000300007308 */ /* 0x002e640000001000 */
[----:B-1----:R-:W-:Y:S01]  /*9f20*/  VIADD R96, R0, 0xffffffe ;  /* 0x0ffffffe00607836 */ /* 0x002fe20000000000 */
[----:B------:R-:W-:Y:S07]  /*9f30*/  IABS R3, R95 ;  /* 0x0000005f00037213 */ /* 0x000fee0000000000 */
[----:B------:R-:W1:Y:S01]  /*9f40*/  F2I.FTZ.U32.TRUNC.NTZ R97, R96 ;  /* 0x0000006000617305 */ /* 0x000e62000021f000 */
[----:B------:R-:W-:Y:S02]  /*9f50*/  IMAD.MOV R3, RZ, RZ, -R3 ;  /* 0x000000ffff037224 */ /* 0x000fe400078e0a03 */
[--C-:B-1----:R-:W-:Y:S02]  /*9f60*/  IMAD.MOV R0, RZ, RZ, -R97.reuse ;  /* 0x000000ffff007224 */ /* 0x102fe400078e0a61 */
[----:B------:R-:W-:Y:S02]  /*9f70*/  IMAD.MOV.U32 R96, RZ, RZ, RZ ;  /* 0x000000ffff607224 */ /* 0x000fe400078e00ff */
[----:B------:R-:W-:Y:S01]  /*9f80*/  IMAD R93, R0, R91, RZ ;  /* 0x0000005b005d7224 */ /* 0x000fe200078e02ff */
[----:B------:R-:W-:Y:S03]  /*9f90*/  IADD3 R0, PT, PT, R153, -0x80, RZ ;  /* 0xffffff8099007810 */ /* 0x000fe60007ffe0ff */
[----:B------:R-:W-:Y:S01]  /*9fa0*/  IMAD.HI.U32 R93, R97, R93, R96 ;  /* 0x0000005d615d7227 */ /* 0x000fe200078e0060 */
[----:B------:R-:W-:Y:S01]  /*9fb0*/  IABS R86, R0 ;  /* 0x0000000000567213 */ /* 0x000fe20000000000 */
[----:B------:R-:W2:Y:S01]  /*9fc0*/  LD.E.64 R96, desc[UR4][R84.64+0x38] ;  /* 0x0000380454607980 */ /* 0x000ea2000c101b00 */
[----:B------:R-:W-:Y:S03]  /*9fd0*/  LOP3.LUT R0, R0, R95, RZ, 0x3c, !PT ;  /* 0x0000005f00007212 */ /* 0x000fe600078e3cff */
        /* <DEDUP_REMOVED lines=30> */
[----:B--2---:R-:W-:Y:S04]  /*a1c0*/  IMAD R2, R97, R95, RZ ;  /* 0x0000005f61027224 */ /* 0x004fe800078e02ff */
[C---:B------:R-:W-:Y:S02]  /*a1d0*/  IMAD R2, R96.reuse, R91, R2 ;  /* 0x0000005b60027224 */ /* 0x040fe400078e0202 */
[----:B------:R-:W-:Y:S05]  /*a1e0*/  IMAD.WIDE.U32 R96, R96, R95, RZ ;  /* 0x0000005f60607225 */ /* 0x000fea00078e00ff */
        /* <DEDUP_REMOVED lines=9> */
.L_x_8001:
[----:B------:R-:W-:Y:S05]  /*a280*/  BSYNC.RECONVERGENT B0 ;  /* 0x0000000000007941 */ /* 0x000fea0003800200 */
.L_x_8000:
[C---:B------:R-:W-:Y:S01]  /*a290*/  IMAD.SHL.U32 R3, R134.reuse, 0x40, RZ ;  /* 0x0000004086037824 */ /* 0x040fe200078e00ff */
[----:B------:R-:W-:Y:S01]  /*a2a0*/  SHF.L.U64.HI R0, R134, 0x6, R135 ;  /* 0x0000000686007819 */ /* 0x000fe20000010287 */
[--C-:B------:R-:W-:Y:S03]  /*a2b0*/  IMAD.MOV.U32 R137, RZ, RZ, R133.reuse ;  /* 0x000000ffff897224 */ /* 0x100fe600078e0085 */
[----:B------:R-:W-:Y:S02]  /*a2c0*/  IADD3 R92, P2, PT, R3, R136, RZ ;  /* 0x00000088035c7210 */ /* 0x000fe40007f5e0ff */
[----:B------:R-:W-:Y:S01]  /*a2d0*/  @!PT LDS RZ, [RZ] ;  /* 0x00000000fffff984 */ /* 0x000fe20000000800 */
[----:B------:R-:W-:Y:S01]  /*a2e0*/  @!PT LDS RZ, [RZ] ;  /* 0x00000000fffff984 */ /* 0x000fe20000000800 */
[----:B------:R-:W-:Y:S01]  /*a2f0*/  @!PT LDS RZ, [RZ] ;  /* 0x00000000fffff984 */ /* 0x000fe20000000800 */
[----:B------:R1:W-:Y:S02]  /*a300*/  LDGSTS.E.BYPASS.LTC128B.128 [R157+0x1000], desc[UR4][R136.64] ;  /* 0x01000000889d7fae */ /* 0x0003e4000b981a04 */
[-C--:B------:R-:W-:Y:S01]  /*a310*/  IADD3 R2, P3, PT, R92, R3.reuse, RZ ;  /* 0x000000035c027210 */ /* 0x080fe20007f7e0ff */
[----:B------:R-:W-:Y:S03]  /*a320*/  IMAD.X R93, R0, 0x1, R133, P2 ;  /* 0x00000001005d7824 */ /* 0x000fe600010e0685 */
[----:B------:R-:W-:Y:S02]  /*a330*/  IADD3 R94, P2, PT, R2, R3, RZ ;  /* 0x00000003025e7210 */ /* 0x000fe40007f5e0ff */
[----:B------:R1:W-:Y:S01]  /*a340*/  LDGSTS.E.BYPASS.LTC128B.128 [R157+0x1800], desc[UR4][R92.64] ;  /* 0x018000005c9d7fae */ /* 0x0003e2000b981a04 */
[-C--:B------:R-:W-:Y:S04]  /*a350*/  IADD3.X R3, PT, PT, R93, R0.reuse, RZ, P3, !PT ;  /* 0x000000005d037210 */ /* 0x080fe80001ffe4ff */
[----:B------:R-:W-:Y:S01]  /*a360*/  IADD3.X R95, PT, PT, R3, R0, RZ, P2, !PT ;  /* 0x00000000035f7210 */ /* 0x000fe200017fe4ff */
[----:B------:R1:W-:Y:S04]  /*a370*/  LDGSTS.E.BYPASS.LTC128B.128 [R157+0x2000], desc[UR4][R2.64] ;  /* 0x02000000029d7fae */ /* 0x0003e8000b981a04 */
[----:B------:R1:W-:Y:S04]  /*a380*/  LDGSTS.E.BYPASS.LTC128B.128 [R157+0x2800], desc[UR4][R94.64] ;  /* 0x028000005e9d7fae */ /* 0x0003e8000b981a04 */
[----:B------:R-:W0:Y:S02]  /*a390*/  LDGDEPBAR ;  /* 0x00000000000079af */ /* 0x000e240000000000 */
.L_x_7999:
[----:B------:R-:W-:Y:S05]  /*a3a0*/  BSYNC.RECONVERGENT B1 ;  /* 0x0000000000017941 */ /* 0x000fea0003800200 */
.L_x_7998:
        /* <DEDUP_REMOVED lines=33> */
[----:B------:R-:W-:Y:S01]  /*a5c0*/  LOP3.LUT R131, R131, 0x120, R132, 0xf8, !PT ;  /* 0x0000012083837812 */ /* 0x000fe200078ef884 */
        /* <DEDUP_REMOVED lines=12> */
[----:B------:R-:W-:Y:S01]  /*a690*/  FADD.FTZ R86, -R2, R87 ;  /* 0x0000005702567221 */ /* 0x000fe20000010100 */
[C---:B------:R-:W-:Y:S01]  /*a6a0*/  FMUL.FTZ R106, R3.reuse, R2 ;  /* 0x00000002036a7220 */ /* 0x040fe20000410000 */
[C---:B------:R-:W-:Y:S01]  /*a6b0*/  FMUL.FTZ R104, R3.reuse, R0 ;  /* 0x0000000003687220 */ /* 0x040fe20000410000 */
[----:B------:R1:W2:Y:S01]  /*a6c0*/  MUFU.EX2 R87, R88 ;  /* 0x0000005800577308 */ /* 0x0002a20000000800 */
[----:B------:R-:W-:Y:S02]  /*a6d0*/  FMUL.FTZ R89, R3, R86 ;  /* 0x0000005603597220 */ /* 0x000fe40000410000 */
[----:B------:R-:W-:Y:S02]  /*a6e0*/  FSEL R106, R106, RZ, P2 ;  /* 0x000000ff6a6a7208 */ /* 0x000fe40001000000 */
[----:B------:R-:W-:Y:S05]  /*a6f0*/  FSETP.NEU.FTZ.AND P2, PT, R0, -INF , PT ;  /* 0xff8000000000780b */ /* 0x000fea0003f5d000 */
[----:B------:R-:W3:Y:S01]  /*a700*/  MUFU.EX2 R86, R89 ;  /* 0x0000005900567308 */ /* 0x000ee20000000800 */
[----:B------:R-:W-:Y:S01]  /*a710*/  FSEL R104, R104, RZ, P2 ;  /* 0x000000ff68687208 */ /* 0x000fe20001000000 */
[-CC-:B------:R-:W-:Y:S01]  /*a720*/  FFMA.FTZ R101, R4, R3.reuse, -R106.reuse ;  /* 0x0000000304657223 */ /* 0x180fe2000001086a */
[-CC-:B------:R-:W-:Y:S01]  /*a730*/  FFMA.FTZ R157, R5, R3.reuse, -R106.reuse ;  /* 0x00000003059d7223 */ /* 0x180fe2000001086a */
[-CC-:B------:R-:W-:Y:S01]  /*a740*/  FFMA.FTZ R91, R8, R3.reuse, -R106.reuse ;  /* 0x00000003085b7223 */ /* 0x180fe2000001086a */
[-C--:B------:R-:W-:Y:S01]  /*a750*/  FFMA.FTZ R112, R12, R3.reuse, -R106 ;  /* 0x000000030c707223 */ /* 0x080fe2000001086a */
[-CC-:B------:R-:W-:Y:S01]  /*a760*/  FFMA.FTZ R160, R43, R3.reuse, -R104.reuse ;  /* 0x000000032ba07223 */ /* 0x180fe20000010868 */
[--C-:B------:R-:W-:Y:S03]  /*a770*/  FFMA.FTZ R100, R7, R3, -R104.reuse ;  /* 0x0000000307647223 */ /* 0x100fe60000010868 */
[----:B------:R-:W4:Y:S01]  /*a780*/  MUFU.EX2 R101, R101 ;  /* 0x0000006500657308 */ /* 0x000f220000000800 */
[----:B-1----:R-:W-:Y:S01]  /*a790*/  LEA R88, R131, UR6, 0x1 ;  /* 0x0000000683587c11 */ /* 0x002fe2000f8e08ff */
[C---:B--2---:R-:W-:Y:S01]  /*a7a0*/  FMUL.FTZ R70, R87.reuse, R70 ;  /* 0x0000004657467220 */ /* 0x044fe20000410000 */
[C---:B------:R-:W-:Y:S01]  /*a7b0*/  FMUL.FTZ R71, R87.reuse, R71 ;  /* 0x0000004757477220 */ /* 0x040fe20000410000 */
[C---:B------:R-:W-:Y:S01]  /*a7c0*/  FMUL.FTZ R74, R87.reuse, R74 ;  /* 0x0000004a574a7220 */ /* 0x040fe20000410000 */
[C---:B------:R-:W-:Y:S01]  /*a7d0*/  FMUL.FTZ R75, R87.reuse, R75 ;  /* 0x0000004b574b7220 */ /* 0x040fe20000410000 */
[----:B------:R-:W1:Y:S01]  /*a7e0*/  LDSM.16.MT88.4 R96, [R88+0x3000] ;  /* 0x003000005860783b */ /* 0x000e620000004200 */
[C---:B------:R-:W-:Y:S03]  /*a7f0*/  FMUL.FTZ R78, R87.reuse, R78 ;  /* 0x0000004e574e7220 */ /* 0x040fe60000410000 */
[----:B------:R-:W2:Y:S01]  /*a800*/  MUFU.EX2 R157, R157 ;  /* 0x0000009d009d7308 */ /* 0x000ea20000000800 */
        /* <DEDUP_REMOVED lines=8> */
[C---:B----4-:R-:W-:Y:S01]  /*a890*/  FFMA.FTZ R164, R86.reuse, R155, R101 ;  /* 0x0000009b56a47223 */ /* 0x050fe20000010065 */
[C---:B------:R-:W-:Y:S01]  /*a8a0*/  FMUL.FTZ R82, R87.reuse, R82 ;  /* 0x0000005257527220 */ /* 0x040fe20000410000 */
[----:B------:R-:W-:Y:S01]  /*a8b0*/  FMUL.FTZ R83, R87, R83 ;  /* 0x0000005357537220 */ /* 0x000fe20000410000 */
[C---:B------:R-:W-:Y:S01]  /*a8c0*/  FMUL.FTZ R80, R86.reuse, R80 ;  /* 0x0000005056507220 */ /* 0x040fe20000410000 */
[----:B------:R-:W-:Y:S01]  /*a8d0*/  FMUL.FTZ R81, R86, R81 ;  /* 0x0000005156517220 */ /* 0x000fe20000410000 */
[-C--:B------:R-:W-:Y:S01]  /*a8e0*/  FFMA.FTZ R102, R6, R3.reuse, -R104 ;  /* 0x0000000306667223 */ /* 0x080fe20000010868 */
[----:B------:R-:W-:Y:S03]  /*a8f0*/  FFMA.FTZ R113, R13, R3, -R106 ;  /* 0x000000030d717223 */ /* 0x000fe6000001086a */
[----:B------:R3:W-:Y:S01]  /*a900*/  MUFU.EX2 R131, R91 ;  /* 0x0000005b00837308 */ /* 0x0007e20000000800 */
[----:B--2---:R-:W-:Y:S01]  /*a910*/  F2FP.BF16.F32.PACK_AB R92, R157, R101 ;  /* 0x000000659d5c723e */ /* 0x004fe200000010ff */
[-CC-:B------:R-:W-:Y:S01]  /*a920*/  FFMA.FTZ R116, R14, R3.reuse, -R104.reuse ;  /* 0x000000030e747223 */ /* 0x180fe20000010868 */
[-C--:B------:R-:W-:Y:S01]  /*a930*/  FFMA.FTZ R123, R15, R3.reuse, -R104 ;  /* 0x000000030f7b7223 */ /* 0x080fe20000010868 */
[-CC-:B------:R-:W-:Y:S01]  /*a940*/  FFMA.FTZ R105, R16, R3.reuse, -R106.reuse ;  /* 0x0000000310697223 */ /* 0x180fe2000001086a */
[-C--:B------:R-:W-:Y:S01]  /*a950*/  FFMA.FTZ R108, R17, R3.reuse, -R106 ;  /* 0x00000003116c7223 */ /* 0x080fe2000001086a */
[-CC-:B------:R-:W-:Y:S01]  /*a960*/  FFMA.FTZ R124, R18, R3.reuse, -R104.reuse ;  /* 0x00000003127c7223 */ /* 0x180fe20000010868 */
        /* <DEDUP_REMOVED lines=8> */
[-C--:B------:R-:W-:Y:S03]  /*a9f0*/  FFMA.FTZ R109, R24, R3.reuse, -R106 ;  /* 0x00000003186d7223 */ /* 0x080fe6000001086a */
[----:B------:R-:W-:Y:S01]  /*aa00*/  MUFU.EX2 R112, R112 ;  /* 0x0000007000707308 */ /* 0x000fe20000000800 */
[----:B---3--:R-:W-:Y:S01]  /*aa10*/  IADD3 R91, PT, PT, R88, 0x3020, RZ ;  /* 0x00003020585b7810 */ /* 0x008fe20007ffe0ff */
[-C--:B------:R-:W-:Y:S01]  /*aa20*/  FFMA.FTZ R125, R26, R3.reuse, -R104 ;  /* 0x000000031a7d7223 */ /* 0x080fe20000010868 */
[-CC-:B------:R-:W-:Y:S01]  /*aa30*/  FFMA.FTZ R119, R29, R3.reuse, -R106.reuse ;  /* 0x000000031d777223 */ /* 0x180fe2000001086a */
[-CC-:B------:R-:W-:Y:S01]  /*aa40*/  FFMA.FTZ R118, R33, R3.reuse, -R106.reuse ;  /* 0x0000000321767223 */ /* 0x180fe2000001086a */
[-CC-:B------:R-:W-:Y:S01]  /*aa50*/  FFMA.FTZ R86, R36, R3.reuse, -R106.reuse ;  /* 0x0000000324567223 */ /* 0x180fe2000001086a */
[-C--:B------:R-:W-:Y:S01]  /*aa60*/  FFMA.FTZ R29, R37, R3.reuse, -R106 ;  /* 0x00000003251d7223 */ /* 0x080fe2000001086a */
[-C--:B------:R-:W-:Y:S03]  /*aa70*/  FFMA.FTZ R33, R38, R3.reuse, -R104 ;  /* 0x0000000326217223 */ /* 0x080fe60000010868 */
[----:B------:R-:W3:Y:S01]  /*aa80*/  MUFU.EX2 R120, R120 ;  /* 0x0000007800787308 */ /* 0x000ee20000000800 */
[----:B--2---:R-:W-:Y:S01]  /*aa90*/  F2FP.BF16.F32.PACK_AB R93, R100, R102 ;  /* 0x00000066645d723e */ /* 0x004fe200000010ff */
[----:B------:R-:W-:Y:S01]  /*aaa0*/  FFMA.FTZ R102, R87, R154, R102 ;  /* 0x0000009a57667223 */ /* 0x000fe20000010066 */
[-CC-:B------:R-:W-:Y:S01]  /*aab0*/  FFMA.FTZ R154, R27, R3.reuse, -R104.reuse ;  /* 0x000000031b9a7223 */ /* 0x180fe20000010868 */
[-C--:B------:R-:W-:Y:S01]  /*aac0*/  FFMA.FTZ R158, R39, R3.reuse, -R104 ;  /* 0x00000003279e7223 */ /* 0x080fe20000010868 */
[-C--:B------:R-:W-:Y:S01]  /*aad0*/  FFMA.FTZ R126, R28, R3.reuse, -R106 ;  /* 0x000000031c7e7223 */ /* 0x080fe2000001086a */
[----:B------:R-:W-:Y:S01]  /*aae0*/  FADD.FTZ R155, R100, R102 ;  /* 0x00000066649b7221 */ /* 0x000fe20000010000 */
[-C--:B------:R-:W-:Y:S03]  /*aaf0*/  FFMA.FTZ R121, R31, R3.reuse, -R104 ;  /* 0x000000031f797223 */ /* 0x080fe60000010868 */
[----:B------:R-:W-:Y:S01]  /*ab00*/  MUFU.EX2 R162, R162 ;  /* 0x000000a200a27308 */ /* 0x000fe20000000800 */
[----:B------:R-:W-:Y:S01]  /*ab10*/  LDSM.16.MT88.4 R100, [R88+0x3800] ;  /* 0x003800005864783b */ /* 0x000fe20000004200 */
[-C--:B------:R-:W-:Y:S01]  /*ab20*/  FFMA.FTZ R117, R32, R3.reuse, -R106 ;  /* 0x0000000320757223 */ /* 0x080fe2000001086a */
[-CC-:B------:R-:W-:Y:S01]  /*ab30*/  FFMA.FTZ R127, R34, R3.reuse, -R104.reuse ;  /* 0x00000003227f7223 */ /* 0x180fe20000010868 */
[-C--:B------:R-:W-:Y:S01]  /*ab40*/  FFMA.FTZ R156, R35, R3.reuse, -R104 ;  /* 0x00000003239c7223 */ /* 0x080fe20000010868 */
[-CC-:B------:R-:W-:Y:S01]  /*ab50*/  FFMA.FTZ R52, R52, R3.reuse, -R106.reuse ;  /* 0x0000000334347223 */ /* 0x180fe2000001086a */
[-C--:B------:R-:W-:Y:S01]  /*ab60*/  FFMA.FTZ R53, R53, R3.reuse, -R106 ;  /* 0x0000000335357223 */ /* 0x080fe2000001086a */
[--C-:B------:R-:W-:Y:S03]  /*ab70*/  FFMA.FTZ R54, R54, R3, -R104.reuse ;  /* 0x0000000336367223 */ /* 0x100fe60000010868 */
[----:B------:R-:W2:Y:S01]  /*ab80*/  MUFU.EX2 R137, R137 ;  /* 0x0000008900897308 */ /* 0x000ea20000000800 */
[----:B---3--:R-:W-:Y:S01]  /*ab90*/  F2FP.BF16.F32.PACK_AB R94, R120, R131 ;  /* 0x00000083785e723e */ /* 0x008fe200000010ff */
[-CC-:B------:R-:W-:Y:S01]  /*aba0*/  FFMA.FTZ R122, R22, R3.reuse, -R104.reuse ;  /* 0x00000003167a7223 */ /* 0x180fe20000010868 */
[-C--:B------:R-:W-:Y:S01]  /*abb0*/  FFMA.FTZ R111, R23, R3.reuse, -R104 ;  /* 0x00000003176f7223 */ /* 0x080fe20000010868 */
[-C--:B------:R-:W-:Y:S01]  /*abc0*/  FFMA.FTZ R114, R25, R3.reuse, -R106 ;  /* 0x0000000319727223 */ /* 0x080fe2000001086a */
[----:B------:R-:W-:Y:S01]  /*abd0*/  FADD.FTZ R164, R157, R164 ;  /* 0x000000a49da47221 */ /* 0x000fe20000010000 */
[----:B------:R-:W-:Y:S01]  /*abe0*/  FFMA.FTZ R66, R66, R3, -R104 ;  /* 0x0000000342427223 */ /* 0x000fe20000010868 */
[----:B------:R-:W-:Y:S03]  /*abf0*/  MOV R89, R0 ;  /* 0x0000000000597202 */ /* 0x000fe60000000f00 */
[----:B------:R-:W3:Y:S01]  /*ac00*/  MUFU.EX2 R113, R113 ;  /* 0x0000007100717308 */ /* 0x000ee20000000800 */
[----:B------:R-:W-:Y:S01]  /*ac10*/  FADD.FTZ R131, R131, R164 ;  /* 0x000000a483837221 */ /* 0x000fe20000010000 */
[----:B------:R-:W-:Y:S03]  /*ac20*/  MOV R87, R2 ;  /* 0x0000000200577202 */ /* 0x000fe60000000f00 */
[----:B------:R-:W-:Y:S05]  /*ac30*/  FADD.FTZ R131, R120, R131 ;  /* 0x0000008378837221 */ /* 0x000fea0000010000 */
[----:B------:R-:W-:Y:S01]  /*ac40*/  MUFU.EX2 R116, R116 ;  /* 0x0000007400747308 */ /* 0x000fe20000000800 */
[C---:B--2---:R-:W-:Y:S01]  /*ac50*/  F2FP.BF16.F32.PACK_AB R95, R137.reuse, R162 ;  /* 0x000000a2895f723e */ /* 0x044fe200000010ff */
[----:B------:R-:W-:Y:S04]  /*ac60*/  FADD.FTZ R162, R162, R155 ;  /* 0x0000009ba2a27221 */ /* 0x000fe80000010000 */
[----:B------:R-:W-:Y:S04]  /*ac70*/  FADD.FTZ R137, R137, R162 ;  /* 0x000000a289897221 */ /* 0x000fe80000010000 */
[----:B------:R-:W2:Y:S01]  /*ac80*/  MUFU.EX2 R123, R123 ;  /* 0x0000007b007b7308 */ /* 0x000ea20000000800 */
[C---:B-1----:R-:W-:Y:S05]  /*ac90*/  HMMA.16816.F32.BF16 R68, R92.reuse, R96, R68 ;  /* 0x000000605c44723c */ /* 0x042fea0000041844 */
[----:B------:R-:W-:Y:S04]  /*aca0*/  IADD3 R96, PT, PT, R88, 0x3000, RZ ;  /* 0x0000300058607810 */ /* 0x000fe80007ffe0ff */
[----:B------:R-:W-:Y:S01]  /*acb0*/  MUFU.EX2 R105, R105 ;  /* 0x0000006900697308 */ /* 0x000fe20000000800 */
[C---:B------:R-:W-:Y:S03]  /*acc0*/  HMMA.16816.F32.BF16 R72, R92.reuse, R98, R72 ;  /* 0x000000625c48723c */ /* 0x040fe60000041848 */
[----:B------:R-:W-:Y:S02]  /*acd0*/  @P0 IADD3 R91, PT, PT, R96, -0x20, RZ ;  /* 0xffffffe0605b0810 */ /* 0x000fe40007ffe0ff */
[C---:B------:R-:W-:Y:S04]  /*ace0*/  ISETP.GT.AND P0, PT, R152.reuse, RZ, PT ;  /* 0x000000ff9800720c */ /* 0x040fe80003f04270 */
[----:B------:R-:W1:Y:S01]  /*acf0*/  MUFU.EX2 R108, R108 ;  /* 0x0000006c006c7308 */ /* 0x000e620000000800 */
        /* <DEDUP_REMOVED lines=12> */
[----:B--2---:R-:W-:Y:S01]  /*adc0*/  F2FP.BF16.F32.PACK_AB R93, R123, R116 ;  /* 0x000000747b5d723e */ /* 0x004fe200000010ff */
[----:B------:R-:W-:Y:S03]  /*add0*/  FADD.FTZ R116, R116, R137 ;  /* 0x0000008974747221 */ /* 0x000fe60000010000 */
[----:B------:R-:W-:Y:S01]  /*ade0*/  MUFU.EX2 R109, R109 ;  /* 0x0000006d006d7308 */ /* 0x000fe20000000800 */
[----:B-1----:R-:W-:Y:S02]  /*adf0*/  F2FP.BF16.F32.PACK_AB R94, R108, R105 ;  /* 0x000000696c5e723e */ /* 0x002fe400000010ff */
        /* <DEDUP_REMOVED lines=15> */
[----:B--2---:R-:W-:Y:S01]  /*aef0*/  F2FP.BF16.F32.PACK_AB R39, R154, R125 ;  /* 0x0000007d9a27723e */ /* 0x004fe200000010ff */
[C---:B------:R-:W-:Y:S01]  /*af00*/  HMMA.16816.F32.BF16 R72, R92.reuse, R98, R72 ;  /* 0x000000625c48723c */ /* 0x040fe20000041848 */
[----:B------:R-:W2:Y:S07]  /*af10*/  LDSM.16.MT88.4 R96, [R91+0x400] ;  /* 0x000400005b60783b */ /* 0x000eae0000004200 */
[----:B------:R-:W-:Y:S10]  /*af20*/  MUFU.EX2 R132, R132 ;  /* 0x0000008400847308 */ /* 0x000ff40000000800 */
[----:B------:R-:W3:Y:S10]  /*af30*/  MUFU.EX2 R121, R121 ;  /* 0x0000007900797308 */ /* 0x000ef40000000800 */
[----:B------:R-:W-:Y:S10]  /*af40*/  MUFU.EX2 R117, R117 ;  /* 0x0000007500757308 */ /* 0x000ff40000000800 */
[----:B------:R-:W4:Y:S10]  /*af50*/  MUFU.EX2 R118, R118 ;  /* 0x0000007600767308 */ /* 0x000f340000000800 */
[----:B------:R-:W-:Y:S01]  /*af60*/  MUFU.EX2 R127, R127 ;  /* 0x0000007f007f7308 */ /* 0x000fe20000000800 */
[C---:B--2---:R-:W-:Y:S03]  /*af70*/  HMMA.16816.F32.BF16 R76, R92.reuse, R96, R76 ;  /* 0x000000605c4c723c */ /* 0x044fe6000004184c */
[-CC-:B------:R-:W-:Y:S01]  /*af80*/  FFMA.FTZ R96, R44, R3.reuse, -R106.reuse ;  /* 0x000000032c607223 */ /* 0x180fe2000001086a */
[-CC-:B------:R-:W-:Y:S05]  /*af90*/  FFMA.FTZ R97, R45, R3.reuse, -R106.reuse ;  /* 0x000000032d617223 */ /* 0x180fea000001086a */
[----:B------:R-:W2:Y:S01]  /*afa0*/  MUFU.EX2 R156, R156 ;  /* 0x0000009c009c7308 */ /* 0x000ea20000000800 */
[----:B------:R-:W-:Y:S01]  /*afb0*/  HMMA.16816.F32.BF16 R80, R92, R98, R80 ;  /* 0x000000625c50723c */ /* 0x000fe20000041850 */
[----:B------:R-:W5:Y:S02]  /*afc0*/  LDSM.16.MT88.4 R92, [R91+0x800] ;  /* 0x000800005b5c783b */ /* 0x000f640000004200 */
[-CC-:B------:R-:W-:Y:S01]  /*afd0*/  FFMA.FTZ R99, R40, R3.reuse, -R106.reuse ;  /* 0x0000000328637223 */ /* 0x180fe2000001086a */
[-C--:B------:R-:W-:Y:S05]  /*afe0*/  FFMA.FTZ R98, R41, R3.reuse, -R106 ;  /* 0x0000000329627223 */ /* 0x080fea000001086a */
[----:B------:R-:W-:Y:S01]  /*aff0*/  MUFU.EX2 R86, R86 ;  /* 0x0000005600567308 */ /* 0x000fe20000000800 */
[C---:B------:R-:W-:Y:S09]  /*b000*/  HMMA.16816.F32.BF16 R68, R36.reuse, R100, R68 ;  /* 0x000000642444723c */ /* 0x040ff20000041844 */
[----:B------:R-:W2:Y:S01]  /*b010*/  MUFU.EX2 R29, R29 ;  /* 0x0000001d001d7308 */ /* 0x000ea20000000800 */
[-CC-:B------:R-:W-:Y:S01]  /*b020*/  FFMA.FTZ R101, R42, R3.reuse, -R104.reuse ;  /* 0x000000032a657223 */ /* 0x180fe20000010868 */
[-CC-:B------:R-:W-:Y:S01]  /*b030*/  FFMA.FTZ R100, R47, R3.reuse, -R104.reuse ;  /* 0x000000032f647223 */ /* 0x180fe20000010868 */
[----:B------:R-:W2:Y:S01]  /*b040*/  LDSM.16.MT88.4 R40, [R88+0x3c00] ;  /* 0x003c00005828783b */ /* 0x000ea20000004200 */
[C---:B------:R-:W-:Y:S03]  /*b050*/  HMMA.16816.F32.BF16 R72, R36.reuse, R102, R72 ;  /* 0x000000662448723c */ /* 0x040fe60000041848 */
[-CC-:B------:R-:W-:Y:S03]  /*b060*/  FFMA.FTZ R103, R46, R3.reuse, -R104.reuse ;  /* 0x000000032e677223 */ /* 0x180fe60000010868 */
[----:B------:R-:W-:Y:S01]  /*b070*/  MUFU.EX2 R33, R33 ;  /* 0x0000002100217308 */ /* 0x000fe20000000800 */
[-C--:B------:R-:W-:Y:S01]  /*b080*/  FFMA.FTZ R102, R50, R3.reuse, -R104 ;  /* 0x0000000332667223 */ /* 0x080fe20000010868 */
[----:B------:R-:W2:Y:S08]  /*b090*/  LDSM.16.MT88.4 R44, [R91+0xc00] ;  /* 0x000c00005b2c783b */ /* 0x000eb00000004200 */
[----:B------:R-:W2:Y:S10]  /*b0a0*/  MUFU.EX2 R158, R158 ;  /* 0x0000009e009e7308 */ /* 0x000eb40000000800 */
[----:B------:R-:W-:Y:S01]  /*b0b0*/  MUFU.EX2 R99, R99 ;  /* 0x0000006300637308 */ /* 0x000fe20000000800 */
[C---:B-----5:R-:W-:Y:S03]  /*b0c0*/  HMMA.16816.F32.BF16 R76, R36.reuse, R92, R76 ;  /* 0x0000005c244c723c */ /* 0x060fe6000004184c */
[-CC-:B------:R-:W-:Y:S06]  /*b0d0*/  FFMA.FTZ R92, R48, R3.reuse, -R106.reuse ;  /* 0x00000003305c7223 */ /* 0x180fec000001086a */
[----:B------:R-:W5:Y:S01]  /*b0e0*/  MUFU.EX2 R98, R98 ;  /* 0x0000006200627308 */ /* 0x000f620000000800 */
[-C--:B------:R-:W-:Y:S01]  /*b0f0*/  FFMA.FTZ R93, R49, R3.reuse, -R106 ;  /* 0x00000003315d7223 */ /* 0x080fe2000001086a */
[----:B------:R-:W-:Y:S03]  /*b100*/  HMMA.16816.F32.BF16 R80, R36, R94, R80 ;  /* 0x0000005e2450723c */ /* 0x000fe60000041850 */
[--C-:B------:R-:W-:Y:S05]  /*b110*/  FFMA.FTZ R94, R51, R3, -R104.reuse ;  /* 0x00000003335e7223 */ /* 0x100fea0000010868 */
[----:B------:R-:W-:Y:S01]  /*b120*/  MUFU.EX2 R101, R101 ;  /* 0x0000006500657308 */ /* 0x000fe20000000800 */
[----:B------:R-:W5:Y:S01]  /*b130*/  LDSM.16.MT88.4 R48, [R88+0x4000] ;  /* 0x004000005830783b */ /* 0x000f620000004200 */
[----:B-1----:R-:W-:Y:S02]  /*b140*/  F2FP.BF16.F32.PACK_AB R36, R119, R126 ;  /* 0x0000007e7724723e */ /* 0x002fe400000010ff */
[----:B---3--:R-:W-:Y:S02]  /*b150*/  F2FP.BF16.F32.PACK_AB R37, R121, R132 ;  /* 0x000000847925723e */ /* 0x008fe400000010ff */
[----:B----4-:R-:W-:Y:S04]  /*b160*/  F2FP.BF16.F32.PACK_AB R38, R118, R117 ;  /* 0x000000757626723e */ /* 0x010fe800000010ff */
[----:B------:R-:W1:Y:S01]  /*b170*/  MUFU.EX2 R160, R160 ;  /* 0x000000a000a07308 */ /* 0x000e620000000800 */
[----:B--2---:R-:W-:Y:S09]  /*b180*/  F2FP.BF16.F32.PACK_AB R39, R156, R127 ;  /* 0x0000007f9c27723e */ /* 0x004ff200000010ff */
[----:B------:R2:W-:Y:S01]  /*b190*/  MUFU.EX2 R95, R102 ;  /* 0x00000066005f7308 */ /* 0x0005e20000000800 */
[C---:B------:R-:W-:Y:S09]  /*b1a0*/  HMMA.16816.F32.BF16 R68, R36.reuse, R40, R68 ;  /* 0x000000282444723c */ /* 0x040ff20000041844 */
[----:B------:R-:W-:Y:S01]  /*b1b0*/  MUFU.EX2 R96, R96 ;  /* 0x0000006000607308 */ /* 0x000fe20000000800 */
[C---:B------:R-:W-:Y:S01]  /*b1c0*/  HMMA.16816.F32.BF16 R72, R36.reuse, R42, R72 ;  /* 0x0000002a2448723c */ /* 0x040fe20000041848 */
[----:B------:R-:W3:Y:S08]  /*b1d0*/  LDSM.16.MT88.4 R40, [R91+0x1000] ;  /* 0x001000005b28783b */ /* 0x000ef00000004200 */
[----:B------:R-:W4:Y:S01]  /*b1e0*/  MUFU.EX2 R97, R97 ;  /* 0x0000006100617308 */ /* 0x000f220000000800 */
[C---:B------:R-:W-:Y:S03]  /*b1f0*/  HMMA.16816.F32.BF16 R76, R36.reuse, R44, R76 ;  /* 0x0000002c244c723c */ /* 0x040fe6000004184c */
[----:B--2---:R-:W-:Y:S01]  /*b200*/  FADD.FTZ R102, R112, R131 ;  /* 0x0000008370667221 */ /* 0x004fe20000010000 */
[-C--:B------:R-:W-:Y:S01]  /*b210*/  FFMA.FTZ R112, R55, R3.reuse, -R104 ;  /* 0x0000000337707223 */ /* 0x080fe20000010868 */
[-CC-:B------:R-:W-:Y:S01]  /*b220*/  FFMA.FTZ R55, R56, R3.reuse, -R106.reuse ;  /* 0x0000000338377223 */ /* 0x180fe2000001086a */
[----:B------:R-:W-:Y:S03]  /*b230*/  FFMA.FTZ R56, R57, R3, -R106 ;  /* 0x0000000339387223 */ /* 0x000fe6000001086a */
[----:B------:R-:W-:Y:S01]  /*b240*/  MUFU.EX2 R103, R103 ;  /* 0x0000006700677308 */ /* 0x000fe20000000800 */
[----:B------:R-:W-:Y:S01]  /*b250*/  HMMA.16816.F32.BF16 R80, R36, R46, R80 ;  /* 0x0000002e2450723c */ /* 0x000fe20000041850 */
[----:B------:R-:W2:Y:S02]  /*b260*/  LDSM.16.MT88.4 R44, [R88+0x4400] ;  /* 0x00440000582c783b */ /* 0x000ea40000004200 */
[----:B------:R-:W-:Y:S01]  /*b270*/  F2FP.BF16.F32.PACK_AB R36, R29, R86 ;  /* 0x000000561d24723e */ /* 0x000fe200000010ff */
[----:B------:R-:W-:Y:S01]  /*b280*/  FADD.FTZ R102, R113, R102 ;  /* 0x0000006671667221 */ /* 0x000fe20000010000 */
[----:B------:R-:W-:Y:S01]  /*b290*/  F2FP.BF16.F32.PACK_AB R37, R158, R33 ;  /* 0x000000219e25723e */ /* 0x000fe200000010ff */
[--C-:B------:R-:W-:Y:S03]  /*b2a0*/  FFMA.FTZ R57, R58, R3, -R104.reuse ;  /* 0x000000033a397223 */ /* 0x100fe60000010868 */
[----:B------:R-:W4:Y:S01]  /*b2b0*/  MUFU.EX2 R100, R100 ;  /* 0x0000006400647308 */ /* 0x000f220000000800 */
[----:B-----5:R-:W-:Y:S01]  /*b2c0*/  F2FP.BF16.F32.PACK_AB R38, R98, R99 ;  /* 0x000000636226723e */ /* 0x020fe200000010ff */
[----:B------:R-:W-:Y:S01]  /*b2d0*/  FFMA.FTZ R58, R59, R3, -R104 ;  /* 0x000000033b3a7223 */ /* 0x000fe20000010868 */
[----:B-1----:R-:W-:Y:S01]  /*b2e0*/  F2FP.BF16.F32.PACK_AB R39, R160, R101 ;  /* 0x00000065a027723e */ /* 0x002fe200000010ff */
[-CC-:B------:R-:W-:Y:S01]  /*b2f0*/  FFMA.FTZ R59, R60, R3.reuse, -R106.reuse ;  /* 0x000000033c3b7223 */ /* 0x180fe2000001086a */
[-C--:B------:R-:W-:Y:S01]  /*b300*/  FFMA.FTZ R60, R61, R3.reuse, -R106 ;  /* 0x000000033d3c7223 */ /* 0x080fe2000001086a */
[-CC-:B------:R-:W-:Y:S01]  /*b310*/  FFMA.FTZ R61, R62, R3.reuse, -R104.reuse ;  /* 0x000000033e3d7223 */ /* 0x180fe20000010868 */
[-C--:B------:R-:W-:Y:S03]  /*b320*/  FFMA.FTZ R62, R63, R3.reuse, -R104 ;  /* 0x000000033f3e7223 */ /* 0x080fe60000010868 */
[----:B------:R-:W-:Y:S01]  /*b330*/  MUFU.EX2 R92, R92 ;  /* 0x0000005c005c7308 */ /* 0x000fe20000000800 */
[-CC-:B------:R-:W-:Y:S01]  /*b340*/  FFMA.FTZ R63, R64, R3.reuse, -R106.reuse ;  /* 0x00000003403f7223 */ /* 0x180fe2000001086a */
[C---:B------:R-:W-:Y:S03]  /*b350*/  HMMA.16816.F32.BF16 R68, R36.reuse, R48, R68 ;  /* 0x000000302444723c */ /* 0x040fe60000041844 */
[-C--:B------:R-:W-:Y:S01]  /*b360*/  FFMA.FTZ R106, R65, R3.reuse, -R106 ;  /* 0x00000003416a7223 */ /* 0x080fe2000001086a */
[----:B------:R-:W-:Y:S04]  /*b370*/  FFMA.FTZ R104, R67, R3, -R104 ;  /* 0x0000000343687223 */ /* 0x000fe80000010868 */
[----:B------:R-:W1:Y:S01]  /*b380*/  MUFU.EX2 R93, R93 ;  /* 0x0000005d005d7308 */ /* 0x000e620000000800 */
[C---:B------:R-:W-:Y:S01]  /*b390*/  HMMA.16816.F32.BF16 R72, R36.reuse, R50, R72 ;  /* 0x000000322448723c */ /* 0x040fe20000041848 */
[----:B------:R-:W5:Y:S08]  /*b3a0*/  LDSM.16.MT88.4 R48, [R91+0x1400] ;  /* 0x001400005b30783b */ /* 0x000f700000004200 */
[----:B------:R-:W2:Y:S01]  /*b3b0*/  MUFU.EX2 R94, R94 ;  /* 0x0000005e005e7308 */ /* 0x000ea20000000800 */
[C---:B---3--:R-:W-:Y:S03]  /*b3c0*/  HMMA.16816.F32.BF16 R76, R36.reuse, R40, R76 ;  /* 0x00000028244c723c */ /* 0x048fe6000004184c */
[----:B------:R-:W-:Y:S06]  /*b3d0*/  FADD.FTZ R41, R105, R102 ;  /* 0x0000006669297221 */ /* 0x000fec0000010000 */
[----:B------:R-:W-:Y:S01]  /*b3e0*/  MUFU.EX2 R52, R52 ;  /* 0x0000003400347308 */ /* 0x000fe20000000800 */
[----:B------:R-:W-:Y:S01]  /*b3f0*/  FADD.FTZ R41, R108, R41 ;  /* 0x000000296c297221 */ /* 0x000fe20000010000 */
[----:B------:R-:W-:Y:S03]  /*b400*/  HMMA.16816.F32.BF16 R80, R36, R42, R80 ;  /* 0x0000002a2450723c */ /* 0x000fe60000041850 */
[----:B------:R-:W-:Y:S01]  /*b410*/  FADD.FTZ R102, R110, R41 ;  /* 0x000000296e667221 */ /* 0x000fe20000010000 */
[----:B----4-:R-:W-:Y:S01]  /*b420*/  F2FP.BF16.F32.PACK_AB R36, R97, R96 ;  /* 0x000000606124723e */ /* 0x010fe200000010ff */
[----:B------:R-:W3:Y:S03]  /*b430*/  LDSM.16.MT88.4 R40, [R88+0x4800] ;  /* 0x004800005828783b */ /* 0x000ee60000004200 */
[----:B------:R-:W4:Y:S01]  /*b440*/  MUFU.EX2 R53, R53 ;  /* 0x0000003500357308 */ /* 0x000f220000000800 */
[----:B------:R-:W-:Y:S01]  /*b450*/  F2FP.BF16.F32.PACK_AB R37, R100, R103 ;  /* 0x000000676425723e */ /* 0x000fe200000010ff */
[----:B------:R-:W-:Y:S01]  /*b460*/  FADD.FTZ R102, R107, R102 ;  /* 0x000000666b667221 */ /* 0x000fe20000010000 */
[----:B-1----:R-:W-:Y:S02]  /*b470*/  F2FP.BF16.F32.PACK_AB R38, R93, R92 ;  /* 0x0000005c5d26723e */ /* 0x002fe400000010ff */
[----:B--2---:R-:W-:Y:S01]  /*b480*/  F2FP.BF16.F32.PACK_AB R39, R94, R95 ;  /* 0x0000005f5e27723e */ /* 0x004fe200000010ff */
[----:B------:R-:W-:Y:S04]  /*b490*/  FADD.FTZ R105, R109, R102 ;  /* 0x000000666d697221 */ /* 0x000fe80000010000 */
[----:B------:R-:W-:Y:S01]  /*b4a0*/  MUFU.EX2 R54, R54 ;  /* 0x0000003600367308 */ /* 0x000fe20000000800 */
[----:B------:R-:W-:Y:S01]  /*b4b0*/  FADD.FTZ R105, R114, R105 ;  /* 0x0000006972697221 */ /* 0x000fe20000010000 */
[C---:B------:R-:W-:Y:S03]  /*b4c0*/  HMMA.16816.F32.BF16 R68, R36.reuse, R44, R68 ;  /* 0x0000002c2444723c */ /* 0x040fe60000041844 */
[----:B------:R-:W-:Y:S05]  /*b4d0*/  FADD.FTZ R45, R125, R122 ;  /* 0x0000007a7d2d7221 */ /* 0x000fea0000010000 */
[----:B------:R-:W1:Y:S01]  /*b4e0*/  MUFU.EX2 R113, R112 ;  /* 0x0000007000717308 */ /* 0x000e620000000800 */
[----:B------:R-:W-:Y:S01]  /*b4f0*/  FADD.FTZ R108, R126, R105 ;  /* 0x000000697e6c7221 */ /* 0x000fe20000010000 */
[----:B------:R-:W-:Y:S01]  /*b500*/  FADD.FTZ R45, R154, R45 ;  /* 0x0000002d9a2d7221 */ /* 0x000fe20000010000 */
[C---:B------:R-:W-:Y:S03]  /*b510*/  HMMA.16816.F32.BF16 R72, R36.reuse, R46, R72 ;  /* 0x0000002e2448723c */ /* 0x040fe60000041848 */
[----:B------:R-:W-:Y:S04]  /*b520*/  FADD.FTZ R102, R132, R45 ;  /* 0x0000002d84667221 */ /* 0x000fe80000010000 */
[----:B------:R-:W-:Y:S01]  /*b530*/  MUFU.EX2 R55, R55 ;  /* 0x0000003700377308 */ /* 0x000fe20000000800 */
[----:B------:R-:W2:Y:S01]  /*b540*/  LDSM.16.MT88.4 R44, [R91+0x1800] ;  /* 0x001800005b2c783b */ /* 0x000ea20000004200 */
[----:B------:R-:W-:Y:S01]  /*b550*/  FADD.FTZ R108, R119, R108 ;  /* 0x0000006c776c7221 */ /* 0x000fe20000010000 */
[----:B------:R-:W-:Y:S01]  /*b560*/  FADD.FTZ R102, R121, R102 ;  /* 0x0000006679667221 */ /* 0x000fe20000010000 */
[C---:B-----5:R-:W-:Y:S03]  /*b570*/  HMMA.16816.F32.BF16 R76, R36.reuse, R48, R76 ;  /* 0x00000030244c723c */ /* 0x060fe6000004184c */
[----:B------:R-:W-:Y:S03]  /*b580*/  FADD.FTZ R117, R117, R108 ;  /* 0x0000006c75757221 */ /* 0x000fe60000010000 */
[----:B------:R-:W5:Y:S01]  /*b590*/  MUFU.EX2 R56, R56 ;  /* 0x0000003800387308 */ /* 0x000f620000000800 */
[----:B------:R-:W-:Y:S01]  /*b5a0*/  FADD.FTZ R127, R127, R102 ;  /* 0x000000667f7f7221 */ /* 0x000fe20000010000 */
[----:B------:R-:W-:Y:S01]  /*b5b0*/  FADD.FTZ R65, R118, R117 ;  /* 0x0000007576417221 */ /* 0x000fe20000010000 */
[----:B------:R-:W-:Y:S01]  /*b5c0*/  HMMA.16816.F32.BF16 R80, R36, R50, R80 ;  /* 0x000000322450723c */ /* 0x000fe20000041850 */
[----:B------:R-:W2:Y:S02]  /*b5d0*/  LDSM.16.MT88.4 R48, [R88+0x4c00] ;  /* 0x004c00005830783b */ /* 0x000ea40000004200 */
[----:B----4-:R-:W-:Y:S04]  /*b5e0*/  F2FP.BF16.F32.PACK_AB R36, R53, R52 ;  /* 0x000000343524723e */ /* 0x010fe800000010ff */
        /* <DEDUP_REMOVED lines=23> */
[C---:B---3--:R-:W-:Y:S02]  /*b760*/  HMMA.16816.F32.BF16 R68, R36.reuse, R40, R68 ;  /* 0x000000282444723c */ /* 0x048fe40000041844 */
[----:B------:R-:W-:Y:S01]  /*b770*/  MUFU.EX2 R61, R61 ;  /* 0x0000003d003d7308 */ /* 0x000fe20000000800 */
[----:B------:R-:W-:Y:S05]  /*b780*/  FADD.FTZ R95, R94, R95 ;  /* 0x0000005f5e5f7221 */ /* 0x000fea0000010000 */
[C---:B------:R-:W-:Y:S01]  /*b790*/  HMMA.16816.F32.BF16 R72, R36.reuse, R42, R72 ;  /* 0x0000002a2448723c */ /* 0x040fe20000041848 */
[----:B------:R-:W1:Y:S03]  /*b7a0*/  LDSM.16.MT88.4 R40, [R91+0x1c00] ;  /* 0x001c00005b28783b */ /* 0x000e660000004200 */
[----:B------:R-:W3:Y:S04]  /*b7b0*/  MUFU.EX2 R62, R62 ;  /* 0x0000003e003e7308 */ /* 0x000ee80000000800 */
        /* <DEDUP_REMOVED lines=32> */
.L_x_7995:
        /* <DEDUP_REMOVED lines=11> */
.L_x_8011:
[----:B----4-:R-:W-:Y:S01]  /*ba70*/  FADD.FTZ R4, R8, R10 ;  /* 0x0000000a08047221 */ /* 0x010fe20000010000 */
[----:B------:R-:W2:Y:S01]  /*ba80*/  MUFU.RCP R3, R6 ;  /* 0x0000000600037308 */ /* 0x000ea20000001000 */
[C---:B------:R-:W-:Y:S02]  /*ba90*/  SHF.L.U32 R5, R128.reuse, 0x1, RZ ;  /* 0x0000000180057819 */ /* 0x040fe400000006ff */
[----:B------:R-:W-:Y:S02]  /*baa0*/  SHF.L.U32 R10, R128, 0x3, RZ ;  /* 0x00000003800a7819 */ /* 0x000fe400000006ff */
[----:B------:R-:W-:Y:S02]  /*bab0*/  LOP3.LUT R5, R130, 0x6, R5, 0xf8, !PT ;  /* 0x0000000682057812 */ /* 0x000fe400078ef805 */
[----:B------:R-:W-:Y:S01]  /*bac0*/  LOP3.LUT R9, R10, 0xc0, RZ, 0xc0, !PT ;  /* 0x000000c00a097812 */ /* 0x000fe200078ec0ff */
[----:B---3--:R-:W3:Y:S01]  /*bad0*/  MUFU.RCP R8, R4 ;  /* 0x0000000400087308 */ /* 0x008ee20000001000 */
        /* <DEDUP_REMOVED lines=43> */
[----:B------:R3:W-:Y:S04]  /*bd90*/  STS [R90+0x30], R3 ;  /* 0x000030035a007388 */ /* 0x0007e80000000800 */
[----:B------:R4:W-:Y:S04]  /*bda0*/  STS [R90+0x230], R82 ;  /* 0x000230525a007388 */ /* 0x0009e80000000800 */
[----:B------:R-:W2:Y:S01]  /*bdb0*/  LD.E.U8 R8, desc[UR4][R84.64+0x1c8] ;  /* 0x0001c80454087980 */ /* 0x000ea2000c101100 */
[----:B------:R-:W-:-:S03]  /*bdc0*/  ISETP.NE.AND P0, PT, R145, -0x1, PT ;  /* 0xffffffff9100780c */ /* 0x000fc60003f05270 */
[----:B------:R-:W4:Y:S04]  /*bdd0*/  LD.E.64 R26, desc[UR4][R84.64+0x90] ;  /* 0x00009004541a7980 */ /* 0x000f28000c101b00 */
[----:B------:R-:W4:Y:S04]  /*bde0*/  LD.E.64 R20, desc[UR4][R84.64+0x88] ;  /* 0x0000880454147980 */ /* 0x000f28000c101b00 */
[----:B------:R1:W5:Y:S04]  /*bdf0*/  LD.E.64 R16, desc[UR4][R84.64+0xa0] ;  /* 0x0000a00454107980 */ /* 0x000368000c101b00 */
[----:B------:R-:W3:Y:S04]  /*be00*/  @!P0 LD.E.64 R14, desc[UR4][R84.64+0x80] ;  /* 0x00008004540e8980 */ /* 0x000ee8000c101b00 */
[----:B------:R1:W5:Y:S01]  /*be10*/  LD.E.64 R18, desc[UR4][R84.64+0x70] ;  /* 0x0000700454127980 */ /* 0x000362000c101b00 */
[----:B--2---:R-:W-:-:S13]  /*be20*/  ISETP.NE.AND P1, PT, R8, RZ, PT ;  /* 0x000000ff0800720c */ /* 0x004fda0003f25270 */
[----:B------:R-:W2:Y:S04]  /*be30*/  @!P1 LD.E R8, desc[UR4][R84.64+0x60] ;  /* 0x0000600454089980 */ /* 0x000ea8000c101900 */
[----:B------:R-:W2:Y:S01]  /*be40*/  @!P1 LD.E R5, desc[UR4][R84.64+0xb4] ;  /* 0x0000b40454059980 */ /* 0x000ea2000c101900 */
[-C--:B---3--:R-:W-:Y:S02]  /*be50*/  @!P0 IMAD R3, R15, R142.reuse, RZ ;  /* 0x0000008e0f038224 */ /* 0x088fe400078e02ff */
[----:B------:R-:W-:Y:S01]  /*be60*/  @!P0 IMAD.WIDE.U32 R12, R14, R142, RZ ;  /* 0x0000008e0e0c8225 */ /* 0x000fe200078e00ff */
[----:B------:R-:W-:Y:S02]  /*be70*/  LOP3.LUT R9, R9, 0x18, R10, 0x78, !PT ;  /* 0x0000001809097812 */ /* 0x000fe400078e780a */
[----:B------:R-:W-:Y:S01]  /*be80*/  LOP3.LUT R30, R10, 0x18, RZ, 0xc0, !PT ;  /* 0x000000180a1e7812 */ /* 0x000fe200078ec0ff */
[----:B----4-:R-:W-:Y:S01]  /*be90*/  IMAD R14, R27, R141, RZ ;  /* 0x0000008d1b0e7224 */ /* 0x010fe200078e02ff */
[----:B------:R-:W-:Y:S01]  /*bea0*/  @!P0 IADD3 R3, PT, PT, R13, R3, RZ ;  /* 0x000000030d038210 */ /* 0x000fe20007ffe0ff */
[----:B------:R-:W-:-:S02]  /*beb0*/  IMAD.SHL.U32 R13, R143, 0x40, RZ ;  /* 0x000000408f0d7824 */ /* 0x000fc400078e00ff */
[----:B------:R-:W-:Y:S02]  /*bec0*/  @P0 IMAD R15, R21, R145, RZ ;  /* 0x00000091150f0224 */ /* 0x000fe400078e02ff */
[----:B------:R-:W-:-:S04]  /*bed0*/  IMAD.WIDE.U32 R26, R26, R141, RZ ;  /* 0x0000008d1a1a7225 */ /* 0x000fc800078e00ff */
[----:B------:R-:W-:-:S04]  /*bee0*/  @P0 IMAD.WIDE.U32 R28, R20, R145, RZ ;  /* 0x00000091141c0225 */ /* 0x000fc800078e00ff */
[----:B--2---:R-:W-:-:S04]  /*bef0*/  @!P1 IMAD R8, R8, R142, R141 ;  /* 0x0000008e08089224 */ /* 0x004fc800078e028d */
[----:B------:R-:W-:Y:S01]  /*bf00*/  @!P1 IMAD R5, R8, R5, RZ ;  /* 0x0000000508059224 */ /* 0x000fe200078e02ff */
[----:B------:R-:W-:Y:S01]  /*bf10*/  LOP3.LUT R8, R9, 0x1f20, R10, 0xf8, !PT ;  /* 0x00001f2009087812 */ /* 0x000fe200078ef80a */
[----:B-1----:R-:W-:Y:S06]  /*bf20*/  @!P1 BRA `(.L_x_8004) ;  /* 0x0000000000149947 */ /* 0x002fec0003800000 */
[----:B------:R-:W2:Y:S04]  /*bf30*/  @!P0 LD.E R5, desc[UR4][R84.64+0xb4] ;  /* 0x0000b40454058980 */ /* 0x000ea8000c101900 */
[----:B------:R-:W3:Y:S01]  /*bf40*/  LD.E R10, desc[UR4][R84.64+0xd4] ;  /* 0x0000d404540a7980 */ /* 0x000ee2000c101900 */
[----:B--2---:R-:W-:Y:S02]  /*bf50*/  @!P0 IMAD R145, R5, R142, RZ ;  /* 0x0000008e05918224 */ /* 0x004fe400078e02ff */
[----:B---3--:R-:W-:-:S05]  /*bf60*/  IMAD R10, R10, R141, RZ ;  /* 0x0000008d0a0a7224 */ /* 0x008fca00078e02ff */
[----:B------:R-:W-:-:S07]  /*bf70*/  IADD3 R5, PT, PT, R10, R145, RZ ;  /* 0x000000910a057210 */ /* 0x000fce0007ffe0ff */
.L_x_8004:
[----:B------:R-:W-:Y:S01]  /*bf80*/  IMAD.IADD R22, R144, 0x1, -R13 ;  /* 0x0000000190167824 */ /* 0x000fe200078e0a0d */
[----:B------:R-:W-:Y:S01]  /*bf90*/  SHF.R.U32.HI R23, RZ, 0x2, R128 ;  /* 0x00000002ff177819 */ /* 0x000fe20000011680 */
[----:B------:R-:W-:Y:S01]  /*bfa0*/  IMAD.MOV.U32 R31, RZ, RZ, RZ ;  /* 0x000000ffff1f7224 */ /* 0x000fe200078e00ff */
[----:B------:R-:W-:Y:S05]  /*bfb0*/  WARPSYNC.ALL ;  /* 0x0000000000007948 */ /* 0x000fea0003800000 */
[----:B------:R-:W-:Y:S01]  /*bfc0*/  BAR.SYNC.DEFER_BLOCKING 0x0 ;  /* 0x0000000000007b1d */ /* 0x000fe20000010000 */
[----:B------:R-:W-:Y:S01]  /*bfd0*/  IMAD.WIDE.U32 R30, R13, R20, R30 ;  /* 0x000000140d1e7225 */ /* 0x000fe200078e001e */
[----:B------:R-:W-:-:S02]  /*bfe0*/  ISETP.GE.AND P2, PT, R23, R22, PT ;  /* 0x000000161700720c */ /* 0x000fc40003f46270 */
[----:B------:R-:W-:Y:S01]  /*bff0*/  @P0 MOV R12, R28 ;  /* 0x0000001c000c0202 */ /* 0x000fe20000000f00 */
[----:B------:R-:W-:Y:S01]  /*c000*/  IMAD R25, R21, R13, RZ ;  /* 0x0000000d15197224 */ /* 0x000fe200078e02ff */
[----:B------:R-:W1:Y:S01]  /*c010*/  @P3 MUFU.LG2 R4, R4 ;  /* 0x0000000400043308 */ /* 0x000e620000000c00 */
[----:B------:R-:W-:Y:S01]  /*c020*/  @P0 IMAD.IADD R3, R29, 0x1, R15 ;  /* 0x000000011d030824 */ /* 0x000fe200078e020f */
[----:B------:R-:W-:Y:S01]  /*c030*/  IADD3 R30, P1, P0, R26, R30, R12 ;  /* 0x0000001e1a1e7210 */ /* 0x000fe2000783e00c */
[----:B------:R-:W-:Y:S01]  /*c040*/  IMAD.IADD R14, R27, 0x1, R14 ;  /* 0x000000011b0e7824 */ /* 0x000fe200078e020e */
[----:B------:R-:W-:Y:S01]  /*c050*/  IADD3 R28, PT, PT, R31, R25, RZ ;  /* 0x000000191f1c7210 */ /* 0x000fe20007ffe0ff */
[----:B------:R-:W-:Y:S01]  /*c060*/  BSSY.RECONVERGENT B0, `(.L_x_8005) ;  /* 0x0000022000007945 */ /* 0x000fe20003800200 */
[----:B------:R-:W-:Y:S01]  /*c070*/  IADD3 R15, PT, PT, R23, 0x20, RZ ;  /* 0x00000020170f7810 */ /* 0x000fe20007ffe0ff */
[----:B------:R-:W-:Y:S01]  /*c080*/  IMAD.MOV.U32 R12, RZ, RZ, 0x7f800000 ;  /* 0x7f800000ff0c7424 */ /* 0x000fe200078e00ff */
[----:B------:R-:W-:Y:S01]  /*c090*/  IADD3.X R31, PT, PT, R14, R28, R3, P1, P0 ;  /* 0x0000001c0e1f7210 */ /* 0x000fe20000fe0403 */
[----:B------:R-:W-:Y:S01]  /*c0a0*/  @!P2 IMAD R3, R21, R23, RZ ;  /* 0x000000171503a224 */ /* 0x000fe200078e02ff */
[----:B------:R-:W-:Y:S01]  /*c0b0*/  LEA R24, R8, UR6, 0x1 ;  /* 0x0000000608187c11 */ /* 0x000fe2000f8e08ff */
[----:B------:R-:W2:Y:S01]  /*c0c0*/  @P4 MUFU.LG2 R6, R6 ;  /* 0x0000000600064308 */ /* 0x000ea20000000c00 */
[----:B------:R-:W-:Y:S01]  /*c0d0*/  ISETP.GE.AND P1, PT, R15, R22, PT ;  /* 0x000000160f00720c */ /* 0x000fe20003f26270 */
[----:B------:R-:W-:Y:S01]  /*c0e0*/  @!P2 IMAD.WIDE.U32 R26, R23, R20, R30 ;  /* 0x00000014171aa225 */ /* 0x000fe200078e001e */
[----:B------:R-:W-:-:S03]  /*c0f0*/  LOP3.LUT P5, RZ, R128, 0x3, RZ, 0xc0, !PT ;  /* 0x0000000380ff7812 */ /* 0x000fc600078ac0ff */
[----:B-1----:R-:W-:Y:S01]  /*c100*/  @P3 FMUL.FTZ R25, R4, 0.69314718246459960938 ;  /* 0x3f31721804193820 */ /* 0x002fe20000410000 */
[----:B------:R-:W-:Y:S01]  /*c110*/  @!P2 IADD3 R15, PT, PT, R27, R3, RZ ;  /* 0x000000031b0fa210 */ /* 0x000fe20007ffe0ff */
[----:B------:R1:W3:Y:S01]  /*c120*/  LDS.128 R8, [R24] ;  /* 0x0000000018087984 */ /* 0x0002e20000000c00 */
[C---:B-----5:R-:W-:Y:S02]  /*c130*/  @!P2 LEA R14, P0, R26.reuse, R18, 0x1 ;  /* 0x000000121a0ea211 */ /* 0x060fe400078008ff */
[----:B------:R-:W-:Y:S01]  /*c140*/  MOV R3, 0x7f800000 ;  /* 0x7f80000000037802 */ /* 0x000fe20000000f00 */
[----:B------:R-:W-:Y:S01]  /*c150*/  @P3 FFMA.FTZ R3, R7, R0, R25 ;  /* 0x0000000007033223 */ /* 0x000fe20000010019 */
[----:B------:R-:W-:Y:S02]  /*c160*/  @!P2 LEA.HI.X R15, R26, R19, R15, 0x1, P0 ;  /* 0x000000131a0fa211 */ /* 0x000fe400000f0c0f */
[----:B------:R-:W4:Y:S01]  /*c170*/  LDS.128 R24, [R24+0x800] ;  /* 0x0008000018187984 */ /* 0x000f220000000c00 */
[----:B--2---:R-:W-:-:S04]  /*c180*/  @P4 FMUL.FTZ R6, R6, 0.69314718246459960938 ;  /* 0x3f31721806064820 */ /* 0x004fc80000410000 */
[----:B------:R-:W-:Y:S01]  /*c190*/  @P4 FFMA.FTZ R12, R7, R2, R6 ;  /* 0x00000002070c4223 */ /* 0x000fe20000010006 */
        /* <DEDUP_REMOVED lines=14> */
.L_x_8006:
[----:B------:R-:W-:Y:S05]  /*c280*/  BSYNC.RECONVERGENT B0 ;  /* 0x0000000000007941 */ /* 0x000fea0003800200 */
.L_x_8005:
[----:B------:R-:W-:Y:S01]  /*c290*/  MOV R141, 0x0 ;  /* 0x00000000008d7802 */ /* 0x000fe20000000f00 */
[----:B---3--:R1:W-:Y:S03]  /*c2a0*/  @!P2 ST.E.128 desc[UR4][R14.64], R8 ;  /* 0x000000080e00a985 */ /* 0x0083e6000c101d04 */
[----:B-12-4-:R-:W-:Y:S05]  /*c2b0*/  @P1 RET.REL.NODEC R140 `(_ZN5flash24flash_fwd_splitkv_kernelI23Flash_fwd_kernel_traitsILi32ELi64ELi128ELi4ELb0ELb0EN7cutlass10bfloat16_tE19Flash_kernel_traitsILi32ELi64ELi128ELi4ES3_EELb0ELb0ELb0ELb0ELb1ELb0ELb0ELb1EEEvNS_16Flash_fwd_paramsE) ;  /* 0xffffff3c8c501950 */ /* 0x016fea0003c3ffff */
        /* <DEDUP_REMOVED lines=12> */
[----:B-1----:R-:W-:Y:S05]  /*c380*/  RET.REL.NODEC R140 `(_ZN5flash24flash_fwd_splitkv_kernelI23Flash_fwd_kernel_traitsILi32ELi64ELi128ELi4ELb0ELb0EN7cutlass10bfloat16_tE19Flash_kernel_traitsILi32ELi64ELi128ELi4ES3_EELb0ELb0ELb0ELb0ELb1ELb0ELb0ELb1EEEvNS_16Flash_fwd_paramsE) ;  /* 0xffffff3c8c1c7950 */ /* 0x002fea0003c3ffff */
.L_x_8003:
[----:B------:R-:W-:Y:S01]  /*c390*/  MOV R4, 0x2 ;  /* 0x0000000200047802 */ /* 0x000fe20000000f00 */
[----:B------:R-:W-:Y:S01]  /*c3a0*/  IMAD.MOV.U32 R3, RZ, RZ, 0x1f ;  /* 0x0000001fff037424 */ /* 0x000fe200078e00ff */
[----:B------:R-:W-:-:S07]  /*c3b0*/  MOV R5, 0xffffffff ;  /* 0xffffffff00057802 */ /* 0x000fce0000000f00 */
[----:B-1---5:R-:W-:Y:S05]  /*c3c0*/  WARPSYNC.COLLECTIVE R5, `(.L_x_8007) ;  /* 0x0000000005087348 */ /* 0x022fea0003c00000 */
[----:B------:R2:W3:Y:S02]  /*c3d0*/  SHFL.BFLY P0, R10, R155, R4, R3 ;  /* 0x0c0000049b0a7389 */ /* 0x0004e40000000003 */
[----:B-123-5:R-:W-:Y:S05]  /*c3e0*/  ENDCOLLECTIVE ;  /* 0x000000000000791b */ /* 0x02efea0003800000 */
.L_x_8007:
[----:B------:R-:W-:Y:S02]  /*c3f0*/  IMAD.MOV.U32 R6, RZ, RZ, R10 ;  /* 0x000000ffff067224 */ /* 0x000fe400078e000a */
[----:B------:R-:W-:Y:S02]  /*c400*/  IMAD.MOV.U32 R4, RZ, RZ, 0x1 ;  /* 0x00000001ff047424 */ /* 0x000fe400078e00ff */
[----:B------:R-:W-:-:S05]  /*c410*/  FADD.FTZ R9, R6, R155 ;  /* 0x0000009b06097221 */ /* 0x000fca0000010000 */
[----:B------:R-:W-:-:S07]  /*c420*/  MOV R155, R9 ;  /* 0x00000009009b7202 */ /* 0x000fce0000000f00 */
[----:B------:R-:W-:Y:S05]  /*c430*/  WARPSYNC.COLLECTIVE R5, `(.L_x_8008) ;  /* 0x0000000005087348 */ /* 0x000fea0003c00000 */
[----:B------:R1:W2:Y:S02]  /*c440*/  SHFL.BFLY P0, R10, R155, R4, R3 ;  /* 0x0c0000049b0a7389 */ /* 0x0002a40000000003 */
[----:B-12---:R-:W-:Y:S05]  /*c450*/  ENDCOLLECTIVE ;  /* 0x000000000000791b */ /* 0x006fea0003800000 */
.L_x_8008:
[----:B------:R-:W-:Y:S01]  /*c460*/  MOV R155, R154 ;  /* 0x0000009a009b7202 */ /* 0x000fe20000000f00 */
[----:B------:R-:W-:Y:S01]  /*c470*/  IMAD.MOV.U32 R4, RZ, RZ, 0x2 ;  /* 0x00000002ff047424 */ /* 0x000fe200078e00ff */
[----:B------:R-:W-:-:S07]  /*c480*/  MOV R6, R10 ;  /* 0x0000000a00067202 */ /* 0x000fce0000000f00 */
[----:B------:R-:W-:Y:S05]  /*c490*/  WARPSYNC.COLLECTIVE R5, `(.L_x_8009) ;  /* 0x0000000005087348 */ /* 0x000fea0003c00000 */
[----:B------:R1:W2:Y:S02]  /*c4a0*/  SHFL.BFLY P0, R10, R155, R4, R3 ;  /* 0x0c0000049b0a7389 */ /* 0x0002a40000000003 */
[----:B-12---:R-:W-:Y:S05]  /*c4b0*/  ENDCOLLECTIVE ;  /* 0x000000000000791b */ /* 0x006fea0003800000 */
.L_x_8009:
[----:B------:R-:W-:Y:S01]  /*c4c0*/  FADD.FTZ R6, R9, R6 ;  /* 0x0000000609067221 */ /* 0x000fe20000010000 */
[----:B------:R-:W-:Y:S01]  /*c4d0*/  FADD.FTZ R8, R10, R154 ;  /* 0x0000009a0a087221 */ /* 0x000fe20000010000 */
[----:B------:R-:W-:-:S04]  /*c4e0*/  MOV R4, 0x1 ;  /* 0x0000000100047802 */ /* 0x000fc80000000f00 */
[----:B------:R-:W-:-:S07]  /*c4f0*/  MOV R155, R8 ;  /* 0x00000008009b7202 */ /* 0x000fce0000000f00 */
[----:B------:R-:W-:Y:S05]  /*c500*/  WARPSYNC.COLLECTIVE R5, `(.L_x_8010) ;  /* 0x0000000005087348 */ /* 0x000fea0003c00000 */
[----:B------:R1:W2:Y:S02]  /*c510*/  SHFL.BFLY P0, R10, R155, R4, R3 ;  /* 0x0c0000049b0a7389 */ /* 0x0002a40000000003 */
[----:B-12---:R-:W-:Y:S05]  /*c520*/  ENDCOLLECTIVE ;  /* 0x000000000000791b */ /* 0x006fea0003800000 */
.L_x_8010:
[----:B------:R-:W-:Y:S05]  /*c530*/  BRA `(.L_x_8011) ;  /* 0xfffffff4004c7947 */ /* 0x000fea000383ffff */
.L_x_8012:
        /* <DEDUP_REMOVED lines=12> */
.L_x_10312:


//--------------------- .text._ZN5flash24flash_fwd_splitkv_kernelI23Flash_fwd_kernel_traitsILi32ELi64ELi128ELi4ELb0ELb0EN7cutlass10bfloat16_tE19Flash_kernel_traitsILi32ELi64ELi128ELi4ES3_EELb0ELb0ELb0ELb0ELb1ELb1ELb0ELb1EEEvNS_16Flash_fwd_paramsE --------------------------
	.section	.text._ZN5flash24flash_fwd_splitkv_kernelI23Flash_fwd_kernel_traitsILi32ELi64ELi128ELi4ELb0ELb0EN7cutlass10bfloat16_tE19Flash_kernel_traitsILi32ELi64ELi128ELi4ES3_EELb0ELb0ELb0ELb0ELb1ELb1ELb0ELb1EEEvNS_16Flash_fwd_paramsE,"ax",@progbits
	.align	128
        .global         _ZN5flash24flash_fwd_splitkv_kernelI23Flash_fwd_kernel_traitsILi32ELi64ELi128ELi4ELb0ELb0EN7cutlass10bfloat16_tE19Flash_kernel_traitsILi32ELi64ELi128ELi4ES3_EELb0ELb0ELb0ELb0ELb1ELb1ELb0ELb1EEEvNS_16Flash_fwd_paramsE
        .type           _ZN5flash24flash_fwd_splitkv_kernelI23Flash_fwd_kernel_traitsILi32ELi64ELi128ELi4ELb0ELb0EN7cutlass10bfloat16_tE19Flash_kernel_traitsILi32ELi64ELi128ELi4ES3_EELb0ELb0ELb0ELb0ELb1ELb1ELb0ELb1EEEvNS_16Flash_fwd_paramsE,@function
        .size           _ZN5flash24flash_fwd_splitkv_kernelI23Flash_fwd_kernel_traitsILi32ELi64ELi128ELi4ELb0ELb0EN7cutlass10bfloat16_tE19Flash_kernel_traitsILi32ELi64ELi128ELi4ES3_EELb0ELb0ELb0ELb0ELb1ELb1ELb0ELb1EEEvNS_16Flash_fwd_paramsE,(.L_x_10313 - _ZN5flash24flash_fwd_splitkv_kernelI23Flash_fwd_kernel_traitsILi32ELi64ELi128ELi4ELb0ELb0EN7cutlass10bfloat16_tE19Flash_kernel_traitsILi32ELi64ELi128ELi4ES3_EELb0ELb0ELb0ELb0ELb1ELb1ELb0ELb1EEEvNS_16Flash_fwd_paramsE)
        .other          _ZN5flash24flash_fwd_splitkv_kernelI23Flash_fwd_kernel_traitsILi32ELi64ELi128ELi4ELb0ELb0EN7cutlass10bfloat16_tE19Flash_kernel_traitsILi32ELi64ELi128ELi4ES3_EELb0ELb0ELb0ELb0ELb1ELb1ELb0ELb1EEEvNS_16Flash_fwd_paramsE,@"STO_CUDA_ENTRY STV_DEFAULT"
_ZN5flash24flash_fwd_splitkv_kernelI23Flash_fwd_kernel_traitsILi32ELi64ELi128ELi4ELb0ELb0EN7cutlass10bfloat16_tE19Flash_kernel_traitsILi32ELi64ELi128ELi4ES3_EELb0ELb0ELb0ELb0ELb1ELb1ELb0ELb1EEEvNS_16Flash_fwd_paramsE:
.text._ZN5flash24flash_fwd_splitkv_kernelI23Flash_fwd_kernel_traitsILi32ELi64ELi128ELi4ELb0ELb0EN7cutlass10bfloat16_tE19Flash_kernel_traitsILi32ELi64ELi128ELi4ES3_EELb0ELb0ELb0ELb0ELb1ELb1ELb0ELb1EEEvNS_16Flash_fwd_paramsE:
[----:B------:R-:W-:Y:S01]  /*0000*/  LDC R1, c[0x0][0x37c] ;  /* 0x0000df00ff017b82 */ /* 0x000fe20000000800 */
[----:B------:R-:W1:Y:S07]  /*0010*/  S2R R111, SR_CTAID.X ;  /* 0x00000000006f7919 */ /* 0x000e6e0000002500 */
[----:B------:R-:W2:Y:S01]  /*0020*/  LDC.64 R84, c[0x0][0x348] ;  /* 0x0000d200ff547b82 */ /* 0x000ea20000000a00 */
[----:B------:R-:W-:Y:S01]  /*0030*/  BSSY.RECONVERGENT B3, `(.L_x_8013) ;  /* 0x0000005000037945 */ /* 0x000fe20003800200 */
[----:B------:R-:W-:Y:S01]  /*0040*/  MOV R108, 0x80 ;  /* 0x00000080006c7802 */ /* 0x000fe20000000f00 */
[----:B------:R-:W3:Y:S01]  /*0050*/  S2R R110, SR_CTAID.Y ;  /* 0x00000000006e7919 */ /* 0x000ee20000002600 */
[----:B------:R-:W4:Y:S05]  /*0060*/  S2R R109, SR_CTAID.Z ;  /* 0x00000000006d7919 */ /* 0x000f2a0000002700 */
[----:B-1234-:R-:W-:Y:S05]  /*0070*/  CALL.REL.NOINC `($_ZN5flash24flash_fwd_splitkv_kernelI23Flash_fwd_kernel_traitsILi32ELi64ELi128ELi4ELb0ELb0EN7cutlass10bfloat16_tE19Flash_kernel_traitsILi32ELi64ELi128ELi4ES3_EELb0ELb0ELb0ELb0ELb1ELb1ELb0ELb1EEEvNS_16Flash_fwd_paramsE$_ZN5flash30compute_attn_1rowblock_splitkvI23Flash_fwd_kernel_traitsILi32ELi64ELi128ELi4ELb0ELb0EN7cutlass10bfloat16_tE19Flash_kernel_traitsILi32ELi64ELi128ELi4ES3_EELb0ELb0ELb0ELb0ELb1ELb1ELb0ELb1ENS_16Flash_fwd_paramsEEEvRKT8_iiiii) ;  /* 0x0000000000087944 */ /* 0x01efea0003c00000 */
[----:B------:R-:W-:Y:S05]  /*0080*/  BSYNC.RECONVERGENT B3 ;  /* 0x0000000000037941 */ /* 0x000fea0003800200 */
.L_x_8013:
[----:B------:R-:W-:Y:S05]  /*0090*/  EXIT ;  /* 0x000000000000794d */ /* 0x000fea0003800000 */
        .type           $_ZN5flash24flash_fwd_splitkv_kernelI23Flash_fwd_kernel_traitsILi32ELi64ELi128ELi4ELb0ELb0EN7cutlass10bfloat16_tE19Flash_kernel_traitsILi32ELi64ELi128ELi4ES3_EELb0ELb0ELb0ELb0ELb1ELb1ELb0ELb1EEEvNS_16Flash_fwd_paramsE$_ZN5flash30compute_attn_1rowblock_splitkvI23Flash_fwd_kernel_traitsILi32ELi64ELi128ELi4ELb0ELb0EN7cutlass10bfloat16_tE19Flash_kernel_traitsILi32ELi64ELi128ELi4ES3_EELb0ELb0ELb0ELb0ELb1ELb1ELb0ELb1ENS_16Flash_fwd_paramsEEEvRKT8_iiiii,@function
        .size           $_ZN5flash24flash_fwd_splitkv_kernelI23Flash_fwd_kernel_traitsILi32ELi64ELi128ELi4ELb0ELb0EN7cutlass10bfloat16_tE19Flash_kernel_traitsILi32ELi64ELi128ELi4ES3_EELb0ELb0ELb0ELb0ELb1ELb1ELb0ELb1EEEvNS_16Flash_fwd_paramsE$_ZN5flash30compute_attn_1rowblock_splitkvI23Flash_fwd_kernel_traitsILi32ELi64ELi128ELi4ELb0ELb0EN7cutlass10bfloat16_tE19Flash_kernel_traitsILi32ELi64ELi128ELi4ES3_EELb0ELb0ELb0ELb0ELb1ELb1ELb0ELb1ENS_16Flash_fwd_paramsEEEvRKT8_iiiii,(.L_x_10313 - $_ZN5flash24flash_fwd_splitkv_kernelI23Flash_fwd_kernel_traitsILi32ELi64ELi128ELi4ELb0ELb0EN7cutlass10bfloat16_tE19Flash_kernel_traitsILi32ELi64ELi128ELi4ES3_EELb0ELb0ELb0ELb0ELb1ELb1ELb0ELb1EEEvNS_16Flash_fwd_paramsE$_ZN5flash30compute_attn_1rowblock_splitkvI23Flash_fwd_kernel_traitsILi32ELi64ELi128ELi4ELb0ELb0EN7cutlass10bfloat16_tE19Flash_kernel_traitsILi32ELi64ELi128ELi4ES3_EELb0ELb0ELb0ELb0ELb1ELb1ELb0ELb1ENS_16Flash_fwd_paramsEEEvRKT8_iiiii)
$_ZN5flash24flash_fwd_splitkv_kernelI23Flash_fwd_kernel_traitsILi32ELi64ELi128ELi4ELb0ELb0EN7cutlass10bfloat16_tE19Flash_kernel_traitsILi32ELi64ELi128ELi4ES3_EELb0ELb0ELb0ELb0ELb1ELb1ELb0ELb1EEEvNS_16Flash_fwd_paramsE$_ZN5flash30compute_attn_1rowblock_splitkvI23Flash_fwd_kernel_traitsILi32ELi64ELi128ELi4ELb0ELb0EN7cutlass10bfloat16_tE19Flash_kernel_traitsILi32ELi64ELi128ELi4ES3_EELb0ELb0ELb0ELb0ELb1ELb1ELb0ELb1ENS_16Flash_fwd_paramsEEEvRKT8_iiiii:
        /* <DEDUP_REMOVED lines=38> */
.L_x_8015:
[----:B------:R-:W-:Y:S05]  /*0300*/  BSYNC.RECONVERGENT B0 ;  /* 0x0000000000007941 */ /* 0x000fea0003800200 */
.L_x_8014:
[----:B------:R-:W-:Y:S04]  /*0310*/  BSSY.RECONVERGENT B0, `(.L_x_8016) ;  /* 0x0000007000007945 */ /* 0x000fe80003800200 */
[----:B------:R-:W-:Y:S05]  /*0320*/  @!P3 BRA `(.L_x_8017) ;  /* 0x000000000014b947 */ /* 0x000fea0003800000 */
[----:B------:R-:W2:Y:S02]  /*0330*/  LD.E.U8 R4, desc[UR4][R84.64+0x1b2] ;  /* 0x0001b20454047980 */ /* 0x000ea4000c101100 */
[----:B--2---:R-:W-:-:S13]  /*0340*/  ISETP.NE.AND P1, PT, R4, RZ, PT ;  /* 0x000000ff0400720c */ /* 0x004fda0003f25270 */
[----:B-----5:R-:W2:Y:S02]  /*0350*/  @P1 LD.E R54, desc[UR4][R8.64+0x4] ;  /* 0x0000040408361980 */ /* 0x020ea4000c101900 */
[----:B--2---:R-:W-:-:S06]  /*0360*/  @P1 IADD3 R54, PT, PT, R54, -R14, RZ ;  /* 0x8000000e36361210 */ /* 0x004fcc0007ffe0ff */
[----:B------:R2:W5:Y:S02]  /*0370*/  @!P1 LD.E R54, desc[UR4][R8.64] ;  /* 0x0000000408369980 */ /* 0x000564000c101900 */
.L_x_8017:
[----:B------:R-:W-:Y:S05]  /*0380*/  BSYNC.RECONVERGENT B0 ;  /* 0x0000000000007941 */ /* 0x000fea0003800200 */
.L_x_8016:
        /* <DEDUP_REMOVED lines=9> */
.L_x_8019:
[----:B------:R-:W3:Y:S01]  /*0420*/  LD.E.64 R4, desc[UR4][R84.64+0x108] ;  /* 0x0001080454047980 */ /* 0x000ee2000c101b00 */
[----:B------:R-:W-:Y:S01]  /*0430*/  BSSY.RECONVERGENT B0, `(.L_x_8021) ;  /* 0x0000006000007945 */ /* 0x000fe20003800200 */
[----:B------:R-:W-:Y:S01]  /*0440*/  IMAD.MOV.U32 R47, RZ, RZ, RZ ;  /* 0x000000ffff2f7224 */ /* 0x000fe200078e00ff */
[----:B---3--:R-:W-:-:S04]  /*0450*/  ISETP.NE.U32.AND P0, PT, R4, RZ, PT ;  /* 0x000000ff0400720c */ /* 0x008fc80003f05070 */
[----:B------:R-:W-:-:S13]  /*0460*/  ISETP.NE.AND.EX P0, PT, R5, RZ, PT, P0 ;  /* 0x000000ff0500720c */ /* 0x000fda0003f05300 */
[----:B------:R-:W-:Y:S05]  /*0470*/  @!P0 BRA `(.L_x_8022) ;  /* 0x0000000000048947 */ /* 0x000fea0003800000 */
[----:B------:R3:W5:Y:S02]  /*0480*/  LD.E R47, desc[UR4][R84.64+0xbc] ;  /* 0x0000bc04542f7980 */ /* 0x000764000c101900 */
.L_x_8022:
[----:B------:R-:W-:Y:S05]  /*0490*/  BSYNC.RECONVERGENT B0 ;  /* 0x0000000000007941 */ /* 0x000fea0003800200 */
.L_x_8021:
[----:B-----5:R-:W-:Y:S02]  /*04a0*/  IADD3 R47, PT, PT, R54, R47, RZ ;  /* 0x0000002f362f7210 */ /* 0x020fe40007ffe0ff */
.L_x_8020:
[----:B------:R-:W-:Y:S05]  /*04b0*/  BSYNC.RECONVERGENT B1 ;  /* 0x0000000000017941 */ /* 0x000fea0003800200 */
.L_x_8018:
[----:B------:R-:W-:Y:S01]  /*04c0*/  IMAD.SHL.U32 R56, R111, 0x40, RZ ;  /* 0x000000406f387824 */ /* 0x000fe200078e00ff */
[----:B------:R-:W-:Y:S01]  /*04d0*/  MOV R4, R108 ;  /* 0x0000006c00047202 */ /* 0x000fe20000000f00 */
[----:B------:R-:W-:-:S03]  /*04e0*/  IMAD.MOV.U32 R5, RZ, RZ, 0x0 ;  /* 0x00000000ff057424 */ /* 0x000fc600078e00ff */
[----:B------:R-:W-:-:S13]  /*04f0*/  ISETP.GT.AND P0, PT, R112, R56, PT ;  /* 0x000000387000720c */ /* 0x000fda0003f04270 */
[----:B-123--:R-:W-:Y:S05]  /*0500*/  @!P0 RET.REL.NODEC R4 `(_ZN5flash24flash_fwd_splitkv_kernelI23Flash_fwd_kernel_traitsILi32ELi64ELi128ELi4ELb0ELb0EN7cutlass10bfloat16_tE19Flash_kernel_traitsILi32ELi64ELi128ELi4ES3_EELb0ELb0ELb0ELb0ELb1ELb1ELb0ELb1EEEvNS_16Flash_fwd_paramsE) ;  /* 0xfffffff804bc8950 */ /* 0x00efea0003c3ffff */
        /* <DEDUP_REMOVED lines=55> */
[----:B------:R-:W-:Y:S02]  /*0880*/  IADD3 R3, P0, PT, R0, R4, RZ ;  /* 0x0000000400037210 */ /* 0x000fe40007f1e0ff */
[----:B------:R-:W-:Y:S02]  /*0890*/  ISETP.NE.OR P4, PT, R10, RZ, P2 ;  /* 0x000000ff0a00720c */ /* 0x000fe40001785670 */
[----:B------:R-:W-:Y:S02]  /*08a0*/  LEA.HI.X.SX32 R0, R0, RZ, 0x1, P0 ;  /* 0x000000ff00007211 */ /* 0x000fe400000f0eff */
[----:B------:R-:W-:-:S04]  /*08b0*/  LEA R10, P0, R3, R84, 0x2 ;  /* 0x00000054030a7211 */ /* 0x000fc800078010ff */
[----:B------:R-:W-:Y:S02]  /*08c0*/  LEA.HI.X R11, R3, R85, R0, 0x2, P0 ;  /* 0x00000055030b7211 */ /* 0x000fe400000f1400 */
[----:B------:R-:W-:Y:S01]  /*08d0*/  @!P5 MOV R0, 0x7f800000 ;  /* 0x7f8000000000d802 */ /* 0x000fe20000000f00 */
[----:B------:R-:W-:Y:S06]  /*08e0*/  @P2 BRA `(.L_x_8025) ;  /* 0x0000000000282947 */ /* 0x000fec0003800000 */
[----:B------:R-:W-:Y:S02]  /*08f0*/  IADD3 R4, P0, PT, R4, 0x20, RZ ;  /* 0x0000002004047810 */ /* 0x000fe40007f1e0ff */
[----:B------:R-:W-:Y:S02]  /*0900*/  MOV R8, R14 ;  /* 0x0000000e00087202 */ /* 0x000fe40000000f00 */
[----:B------:R-:W-:-:S03]  /*0910*/  IADD3.X R2, PT, PT, RZ, RZ, RZ, P0, !PT ;  /* 0x000000ffff027210 */ /* 0x000fc600007fe4ff */
[----:B------:R-:W-:-:S04]  /*0920*/  IMAD.WIDE.U32 R8, R12, R4, R8 ;  /* 0x000000040c087225 */ /* 0x000fc800078e0008 */
[----:B------:R-:W-:-:S04]  /*0930*/  IMAD R2, R2, R12, RZ ;  /* 0x0000000c02027224 */ /* 0x000fc800078e02ff */
[----:B------:R-:W-:Y:S01]  /*0940*/  IMAD R2, R13, R4, R2 ;  /* 0x000000040d027224 */ /* 0x000fe200078e0202 */
[----:B------:R-:W-:-:S04]  /*0950*/  LEA R4, P0, R8, R6, 0x1 ;  /* 0x0000000608047211 */ /* 0x000fc800078008ff */
[----:B------:R-:W-:-:S04]  /*0960*/  IADD3 R2, PT, PT, R9, R2, RZ ;  /* 0x0000000209027210 */ /* 0x000fc80007ffe0ff */
[----:B------:R-:W-:-:S05]  /*0970*/  LEA.HI.X R5, R8, R7, R2, 0x1, P0 ;  /* 0x0000000708057211 */ /* 0x000fca00000f0c02 */
[----:B------:R2:W-:Y:S02]  /*0980*/  ST.E.128 desc[UR4][R4.64], RZ ;  /* 0x000000ff04007985 */ /* 0x0005e4000c101d04 */
.L_x_8025:
[----:B------:R-:W-:Y:S05]  /*0990*/  BSYNC.RECONVERGENT B0 ;  /* 0x0000000000007941 */ /* 0x000fea0003800200 */
.L_x_8024:
[----:B------:R-:W-:Y:S01]  /*09a0*/  MOV R2, R108 ;  /* 0x0000006c00027202 */ /* 0x000fe20000000f00 */
[----:B------:R1:W-:Y:S01]  /*09b0*/  @!P5 ST.E desc[UR4][R10.64], R0 ;  /* 0x000000000a00d985 */ /* 0x0003e2000c101904 */
[----:B------:R-:W-:-:S04]  /*09c0*/  MOV R3, 0x0 ;  /* 0x0000000000037802 */ /* 0x000fc80000000f00 */
[----:B-12---:R-:W-:Y:S05]  /*09d0*/  @P4 RET.REL.NODEC R2 `(_ZN5flash24flash_fwd_splitkv_kernelI23Flash_fwd_kernel_traitsILi32ELi64ELi128ELi4ELb0ELb0EN7cutlass10bfloat16_tE19Flash_kernel_traitsILi32ELi64ELi128ELi4ES3_EELb0ELb0ELb0ELb0ELb1ELb1ELb0ELb1EEEvNS_16Flash_fwd_paramsE) ;  /* 0xfffffff402884950 */ /* 0x006fea0003c3ffff */
[----:B------:R-:W-:Y:S02]  /*09e0*/  MOV R0, 0x7f800000 ;  /* 0x7f80000000007802 */ /* 0x000fe40000000f00 */
[----:B------:R-:W-:-:S03]  /*09f0*/  MOV R109, 0x0 ;  /* 0x00000000006d7802 */ /* 0x000fc60000000f00 */
[----:B------:R1:W-:Y:S02]  /*0a00*/  ST.E desc[UR4][R10.64+0x80], R0 ;  /* 0x000080000a007985 */ /* 0x0003e4000c101904 */
[----:B-1----:R-:W-:Y:S05]  /*0a10*/  RET.REL.NODEC R108 `(_ZN5flash24flash_fwd_splitkv_kernelI23Flash_fwd_kernel_traitsILi32ELi64ELi128ELi4ELb0ELb0EN7cutlass10bfloat16_tE19Flash_kernel_traitsILi32ELi64ELi128ELi4ES3_EELb0ELb0ELb0ELb0ELb1ELb1ELb0ELb1EEEvNS_16Flash_fwd_paramsE) ;  /* 0xfffffff46c787950 */ /* 0x002fea0003c3ffff */
.L_x_8023:
        /* <DEDUP_REMOVED lines=107> */
.L_x_8027:
        /* <DEDUP_REMOVED lines=82> */
.L_x_8028:
[----:B------:R-:W-:Y:S05]  /*15f0*/  BSYNC.RECONVERGENT B0 ;  /* 0x0000000000007941 */ /* 0x000fea0003800200 */
.L_x_8026:
[----:B------:R-:W-:Y:S01]  /*1600*/  ISETP.NE.AND P0, PT, R113, -0x1, PT ;  /* 0xffffffff7100780c */ /* 0x000fe20003f05270 */
[----:B------:R-:W2:Y:S04]  /*1610*/  LD.E.64 R20, desc[UR4][R84.64+0x30] ;  /* 0x0000300454147980 */ /* 0x000ea8000c101b00 */
[----:B------:R-:W3:Y:S04]  /*1620*/  LD.E.64 R22, desc[UR4][R84.64+0x48] ;  /* 0x0000480454167980 */ /* 0x000ee8000c101b00 */
[----:B------:R-:W4:Y:S04]  /*1630*/  LD.E.64 R14, desc[UR4][R2.64] ;  /* 0x00000004020e7980 */ /* 0x000f28000c101b00 */
[----:B------:R-:W3:Y:S04]  /*1640*/  @!P0 LD.E.64 R26, desc[UR4][R84.64+0x18] ;  /* 0x00001804541a8980 */ /* 0x000ee8000c101b00 */
[----:B------:R-:W4:Y:S04]  /*1650*/  LD.E.64 R8, desc[UR4][R84.64+0x8] ;  /* 0x0000080454087980 */ /* 0x000f28000c101b00 */
[----:B------:R-:W4:Y:S04]  /*1660*/  LD.E R11, desc[UR4][R84.64+0xd0] ;  /* 0x0000d004540b7980 */ /* 0x000f28000c101900 */
        /* <DEDUP_REMOVED lines=24> */
[-C--:B-----5:R-:W-:Y:S01]  /*17f0*/  IMAD R16, R6, R44.reuse, RZ ;  /* 0x0000002c06107224 */ /* 0x0a0fe200078e02ff */
[----:B------:R-:W-:Y:S01]  /*1800*/  ISETP.GE.AND P2, PT, R17, RZ, PT ;  /* 0x000000ff1100720c */ /* 0x000fe20003f46270 */
[----:B------:R-:W-:Y:S02]  /*1810*/  @!P3 VIADD R18, R18, 0x1 ;  /* 0x000000011212b836 */ /* 0x000fe40000000000 */
[----:B------:R-:W-:Y:S01]  /*1820*/  IMAD.X R31, RZ, RZ, R13, P1 ;  /* 0x000000ffff1f7224 */ /* 0x000fe200008e060d */
[----:B------:R-:W-:Y:S01]  /*1830*/  ISETP.NE.AND P1, PT, R5, RZ, PT ;  /* 0x000000ff0500720c */ /* 0x000fe20003f25270 */
[C---:B------:R-:W-:Y:S01]  /*1840*/  IMAD R16, R7.reuse, R45, R16 ;  /* 0x0000002d07107224 */ /* 0x040fe200078e0210 */
[----:B------:R-:W-:Y:S01]  /*1850*/  @P4 IADD3 R18, PT, PT, R18, 0x1, RZ ;  /* 0x0000000112124810 */ /* 0x000fe20007ffe0ff */
[----:B------:R-:W-:-:S04]  /*1860*/  IMAD.WIDE.U32 R30, R7, R44, R30 ;  /* 0x0000002c071e7225 */ /* 0x000fc800078e001e */
[----:B------:R-:W-:Y:S01]  /*1870*/  IMAD.MOV.U32 R6, RZ, RZ, R18 ;  /* 0x000000ffff067224 */ /* 0x000fe200078e0012 */
[----:B------:R-:W-:-:S03]  /*1880*/  IADD3 R19, PT, PT, R31, R16, RZ ;  /* 0x000000101f137210 */ /* 0x000fc60007ffe0ff */
[----:B------:R-:W-:Y:S02]  /*1890*/  @!P2 IMAD.MOV R6, RZ, RZ, -R6 ;  /* 0x000000ffff06a224 */ /* 0x000fe400078e0a06 */
[----:B------:R-:W-:Y:S01]  /*18a0*/  @!P1 LOP3.LUT R6, RZ, R5, RZ, 0x33, !PT ;  /* 0x00000005ff069212 */ /* 0x000fe200078e33ff */
[----:B------:R-:W-:-:S04]  /*18b0*/  IMAD.MOV.U32 R18, RZ, RZ, R30 ;  /* 0x000000ffff127224 */ /* 0x000fc800078e001e */
[----:B------:R-:W-:Y:S02]  /*18c0*/  IMAD R5, R25, R6, RZ ;  /* 0x0000000619057224 */ /* 0x000fe400078e02ff */
[----:B------:R-:W-:Y:S01]  /*18d0*/  IMAD.WIDE.U32 R18, R6, R24, R18 ;  /* 0x0000001806127225 */ /* 0x000fe200078e0012 */
[----:B------:R-:W-:-:S03]  /*18e0*/  SHF.R.U32.HI R76, RZ, 0x2, R10 ;  /* 0x00000002ff4c7819 */ /* 0x000fc6000001160a */
[----:B------:R-:W-:Y:S01]  /*18f0*/  IMAD.MOV.U32 R77, RZ, RZ, RZ ;  /* 0x000000ffff4d7224 */ /* 0x000fe200078e00ff */
[----:B------:R-:W1:Y:S01]  /*1900*/  S2UR UR6, SR_CgaCtaId ;  /* 0x00000000000679c3 */ /* 0x000e620000008800 */
[-C--:B------:R-:W-:Y:S01]  /*1910*/  IMAD R106, R45, R76.reuse, RZ ;  /* 0x0000004c2d6a7224 */ /* 0x080fe200078e02ff */
[----:B------:R-:W-:Y:S01]  /*1920*/  UMOV UR7, 0x400 ;  /* 0x0000040000077882 */ /* 0x000fe20000000000 */
[----:B------:R-:W-:Y:S01]  /*1930*/  IMAD R104, R103, R76, RZ ;  /* 0x0000004c67687224 */ /* 0x000fe200078e02ff */
[-C--:B------:R-:W-:Y:S01]  /*1940*/  LOP3.LUT R115, R115, R114.reuse, RZ, 0x3c, !PT ;  /* 0x0000007273737212 */ /* 0x080fe200078e3cff */
[----:B------:R-:W-:Y:S02]  /*1950*/  IMAD.SHL.U32 R55, R10, 0x4, RZ ;  /* 0x000000040a377824 */ /* 0x000fe400078e00ff */
[----:B------:R-:W-:Y:S01]  /*1960*/  IMAD.SHL.U32 R46, R33, 0x80, RZ ;  /* 0x00000080212e7824 */ /* 0x000fe200078e00ff */
[----:B------:R-:W-:Y:S02]  /*1970*/  LOP3.LUT R114, R115, R114, RZ, 0x3c, !PT ;  /* 0x0000007273727212 */ /* 0x000fe400078e3cff */
[----:B------:R-:W-:Y:S01]  /*1980*/  SHF.L.U64.HI R50, R102, 0x5, R103 ;  /* 0x0000000566327819 */ /* 0x000fe20000010267 */
[----:B------:R-:W-:Y:S01]  /*1990*/  VIADD R51, R46, 0xffffff80 ;  /* 0xffffff802e337836 */ /* 0x000fe20000000000 */
[----:B------:R-:W-:-:S02]  /*19a0*/  SHF.L.U32 R49, R102, 0x5, RZ ;  /* 0x0000000566317819 */ /* 0x000fc400000006ff */
[----:B------:R-:W-:Y:S01]  /*19b0*/  LOP3.LUT R55, R55, 0xc, RZ, 0xc0, !PT ;  /* 0x0000000c37377812 */ /* 0x000fe200078ec0ff */
[----:B-1----:R-:W-:Y:S01]  /*19c0*/  ULEA UR6, UR6, UR7, 0x18 ;  /* 0x0000000706067291 */ /* 0x002fe2000f8ec0ff */
[----:B------:R-:W-:Y:S01]  /*19d0*/  LOP3.LUT R115, R115, R114, RZ, 0x3c, !PT ;  /* 0x0000007273737212 */ /* 0x000fe200078e3cff */
[----:B--2---:R-:W-:-:S04]  /*19e0*/  @P0 IMAD.WIDE.U32 R34, R20, R113, RZ ;  /* 0x0000007114220225 */ /* 0x004fc800078e00ff */
[----:B------:R-:W-:Y:S02]  /*19f0*/  @P0 IMAD R16, R21, R113, RZ ;  /* 0x0000007115100224 */ /* 0x000fe400078e02ff */
[----:B---3--:R-:W-:-:S04]  /*1a00*/  @!P0 IMAD.WIDE.U32 R28, R26, R110, RZ ;  /* 0x0000006e1a1c8225 */ /* 0x008fc800078e00ff */
[----:B------:R-:W-:Y:S02]  /*1a10*/  @!P0 IMAD R26, R27, R110, RZ ;  /* 0x0000006e1b1a8224 */ /* 0x000fe400078e02ff */
[----:B------:R-:W-:Y:S01]  /*1a20*/  @!P0 IMAD.MOV.U32 R7, RZ, RZ, R28 ;  /* 0x000000ffff078224 */ /* 0x000fe200078e001c */
[----:B------:R-:W-:Y:S01]  /*1a30*/  @P0 MOV R7, R34 ;  /* 0x0000002200070202 */ /* 0x000fe20000000f00 */
[----:B------:R-:W-:Y:S02]  /*1a40*/  @!P0 IMAD.IADD R26, R29, 0x1, R26 ;  /* 0x000000011d1a8824 */ /* 0x000fe400078e021a */
[----:B------:R-:W-:Y:S01]  /*1a50*/  @P0 IMAD.IADD R26, R35, 0x1, R16 ;  /* 0x00000001231a0824 */ /* 0x000fe200078e0210 */
[----:B------:R-:W-:Y:S02]  /*1a60*/  LOP3.LUT R16, R48, 0xc0, RZ, 0xc0, !PT ;  /* 0x000000c030107812 */ /* 0x000fe400078ec0ff */
[----:B------:R-:W-:Y:S02]  /*1a70*/  IADD3 R28, P1, PT, R12, R7, RZ ;  /* 0x000000070c1c7210 */ /* 0x000fe40007f3e0ff */
[----:B------:R-:W-:-:S02]  /*1a80*/  SHF.R.S32.HI R7, RZ, 0x1f, R6 ;  /* 0x0000001fff077819 */ /* 0x000fc40000011406 */
[----:B------:R-:W-:Y:S02]  /*1a90*/  LOP3.LUT R16, R16, 0x18, R10, 0xf8, !PT ;  /* 0x0000001810107812 */ /* 0x000fe400078ef80a */
[----:B------:R-:W-:Y:S01]  /*1aa0*/  IADD3.X R29, PT, PT, RZ, R26, RZ, P1, !PT ;  /* 0x0000001aff1d7210 */ /* 0x000fe20000ffe4ff */
[----:B------:R-:W-:Y:S01]  /*1ab0*/  IMAD R17, R7, R24, R5 ;  /* 0x0000001807117224 */ /* 0x000fe200078e0205 */
[----:B------:R-:W-:Y:S01]  /*1ac0*/  LOP3.LUT R16, R16, 0x18, R48, 0x78, !PT ;  /* 0x0000001810107812 */ /* 0x000fe200078e7830 */
[-C--:B------:R-:W-:Y:S02]  /*1ad0*/  IMAD R5, R23, R109.reuse, RZ ;  /* 0x0000006d17057224 */ /* 0x080fe400078e02ff */
[----:B------:R-:W-:Y:S01]  /*1ae0*/  IMAD.WIDE.U32 R22, R22, R109, R28 ;  /* 0x0000006d16167225 */ /* 0x000fe200078e001c */
[----:B------:R-:W-:Y:S02]  /*1af0*/  LOP3.LUT R48, R16, 0x1f20, R48, 0xf8, !PT ;  /* 0x00001f2010307812 */ /* 0x000fe400078ef830 */
[----:B------:R-:W-:Y:S01]  /*1b00*/  MOV R16, R18 ;  /* 0x0000001200107202 */ /* 0x000fe20000000f00 */
[----:B------:R-:W-:Y:S01]  /*1b10*/  IMAD.IADD R23, R23, 0x1, R5 ;  /* 0x0000000117177824 */ /* 0x000fe200078e0205 */
[----:B------:R-:W-:Y:S01]  /*1b20*/  IADD3 R18, P0, PT, R12, R4, RZ ;  /* 0x000000040c127210 */ /* 0x000fe20007f1e0ff */
[----:B------:R-:W-:-:S04]  /*1b30*/  IMAD.WIDE.U32 R4, R111, 0x40, R76 ;  /* 0x000000406f047825 */ /* 0x000fc800078e004c */
[----:B------:R-:W-:Y:S02]  /*1b40*/  IMAD.IADD R17, R19, 0x1, R17 ;  /* 0x0000000113117824 */ /* 0x000fe400078e0211 */
[----:B------:R-:W-:Y:S02]  /*1b50*/  IMAD.X R19, RZ, RZ, R0, P0 ;  /* 0x000000ffff137224 */ /* 0x000fe400000e0600 */
[-C--:B------:R-:W-:Y:S01]  /*1b60*/  IMAD R0, R5, R20.reuse, RZ ;  /* 0x0000001405007224 */ /* 0x080fe200078e02ff */
[C---:B------:R-:W-:Y:S02]  /*1b70*/  SHF.L.U64.HI R53, R20.reuse, 0x5, R21 ;  /* 0x0000000514357819 */ /* 0x040fe40000010215 */
[----:B------:R-:W-:Y:S01]  /*1b80*/  SHF.L.U32 R52, R20, 0x5, RZ ;  /* 0x0000000514347819 */ /* 0x000fe200000006ff */
[C---:B------:R-:W-:Y:S02]  /*1b90*/  IMAD R0, R4.reuse, R21, R0 ;  /* 0x0000001504007224 */ /* 0x040fe400078e0200 */
[----:B------:R-:W-:Y:S01]  /*1ba0*/  IMAD.WIDE.U32 R20, R4, R20, R22 ;  /* 0x0000001404147225 */ /* 0x000fe200078e0016 */
[----:B------:R-:W-:-:S03]  /*1bb0*/  SHF.R.S32.HI R4, RZ, 0x1f, R54 ;  /* 0x0000001fff047819 */ /* 0x000fc60000011436 */
[----:B------:R-:W-:Y:S01]  /*1bc0*/  IMAD.WIDE.U32 R16, R76, R44, R16 ;  /* 0x0000002c4c107225 */ /* 0x000fe200078e0010 */
[----:B------:R-:W-:-:S04]  /*1bd0*/  LEA.HI R4, R4, R54, RZ, 0x7 ;  /* 0x0000003604047211 */ /* 0x000fc800078f38ff */
        /* <DEDUP_REMOVED lines=8> */
[----:B------:R-:W-:Y:S01]  /*1c60*/  LEA R105, P1, R18, R8, 0x1 ;  /* 0x0000000812697211 */ /* 0x000fe200078208ff */
[----:B------:R-:W-:Y:S01]  /*1c70*/  IMAD.IADD R0, R21, 0x1, R0 ;  /* 0x0000000115007824 */ /* 0x000fe200078e0200 */
[----:B------:R-:W-:Y:S02]  /*1c80*/  LEA R48, R48, UR6, 0x1 ;  /* 0x0000000630307c11 */ /* 0x000fe4000f8e08ff */
        /* <DEDUP_REMOVED lines=15> */
[----:B------:R-:W-:Y:S01]  /*1d80*/  SHF.R.S32.HI R11, RZ, 0x1, R11 ;  /* 0x00000001ff0b7819 */ /* 0x000fe2000001140b */
[----:B------:R-:W-:Y:S01]  /*1d90*/  IMAD.IADD R63, R51, 0x1, R63 ;  /* 0x00000001333f7824 */ /* 0x000fe200078e023f */
[----:B------:R-:W-:-:S03]  /*1da0*/  LOP3.LUT R10, R10, 0x3, RZ, 0xc0, !PT ;  /* 0x000000030a0a7812 */ /* 0x000fc600078ec0ff */
        /* <DEDUP_REMOVED lines=14> */
[----:B------:R-:W-:Y:S02]  /*1e90*/  IMAD.IADD R25, R25, 0x1, R8 ;  /* 0x0000000119197824 */ /* 0x000fe400078e0208 */
[----:B------:R-:W-:Y:S01]  /*1ea0*/  IMAD.MOV.U32 R8, RZ, RZ, R22 ;  /* 0x000000ffff087224 */ /* 0x000fe200078e0016 */
[----:B------:R-:W-:Y:S01]  /*1eb0*/  IADD3 R9, PT, PT, R23, R0, RZ ;  /* 0x0000000017097210 */ /* 0x000fe20007ffe0ff */
[-C--:B----4-:R-:W-:Y:S02]  /*1ec0*/  IMAD R22, R81, R51.reuse, RZ ;  /* 0x0000003351167224 */ /* 0x090fe400078e02ff */
[----:B-----5:R-:W-:Y:S02]  /*1ed0*/  IMAD R0, R79, R51, RZ ;  /* 0x000000334f007224 */ /* 0x020fe400078e02ff */
[----:B------:R-:W-:-:S04]  /*1ee0*/  IMAD.WIDE.U32 R8, R51, R80, R8 ;  /* 0x0000005033087225 */ /* 0x000fc800078e0008 */
[----:B------:R-:W-:-:S04]  /*1ef0*/  IMAD.WIDE.U32 R24, R51, R78, R24 ;  /* 0x0000004e33187225 */ /* 0x000fc800078e0018 */
[----:B------:R-:W-:Y:S01]  /*1f00*/  IMAD.IADD R23, R9, 0x1, R22 ;  /* 0x0000000109177824 */ /* 0x000fe200078e0216 */
[----:B------:R-:W-:Y:S01]  /*1f10*/  MOV R22, R8 ;  /* 0x0000000800167202 */ /* 0x000fe20000000f00 */
[----:B------:R-:W-:Y:S01]  /*1f20*/  IMAD R8, R15, R6, RZ ;  /* 0x000000060f087224 */ /* 0x000fe200078e02ff */
[----:B------:R-:W-:Y:S01]  /*1f30*/  IADD3 R25, PT, PT, R25, R0, RZ ;  /* 0x0000000019197210 */ /* 0x000fe20007ffe0ff */
[----:B------:R-:W-:Y:S02]  /*1f40*/  IMAD R15, R76, R11, RZ ;  /* 0x0000000b4c0f7224 */ /* 0x000fe400078e02ff */
[----:B------:R-:W-:Y:S01]  /*1f50*/  IMAD R0, R21, R6, RZ ;  /* 0x0000000615007224 */ /* 0x000fe200078e02ff */
[----:B------:R-:W-:Y:S02]  /*1f60*/  IADD3 R9, P0, PT, -R54, R76, RZ ;  /* 0x0000004c36097210 */ /* 0x000fe40007f1e1ff */
[----:B------:R-:W-:Y:S01]  /*1f70*/  LEA R10, R10, R15, 0x3 ;  /* 0x0000000f0a0a7211 */ /* 0x000fe200078e18ff */
[----:B------:R-:W-:-:S02]  /*1f80*/  IMAD R0, R20, R7, R0 ;  /* 0x0000000714007224 */ /* 0x000fc400078e0200 */
[----:B------:R-:W-:Y:S01]  /*1f90*/  IMAD R7, R14, R7, R8 ;  /* 0x000000070e077224 */ /* 0x000fe200078e0208 */
[----:B------:R-:W-:Y:S01]  /*1fa0*/  SHF.R.S32.HI R8, RZ, 0x1f, R54 ;  /* 0x0000001fff087819 */ /* 0x000fe20000011436 */
[----:B------:R-:W-:Y:S02]  /*1fb0*/  IMAD.IADD R15, R55, 0x1, R15 ;  /* 0x00000001370f7824 */ /* 0x000fe400078e020f */
[----:B------:R-:W-:Y:S01]  /*1fc0*/  IMAD.WIDE.U32 R20, R6, R20, R24 ;  /* 0x0000001406147225 */ /* 0x000fe200078e0018 */
[----:B------:R-:W-:-:S03]  /*1fd0*/  IADD3.X R8, PT, PT, RZ, ~R8, RZ, P0, !PT ;  /* 0x80000008ff087210 */ /* 0x000fc600007fe4ff */
[----:B------:R-:W-:Y:S01]  /*1fe0*/  IMAD.WIDE.U32 R22, R6, R14, R22 ;  /* 0x0000000e06167225 */ /* 0x000fe200078e0016 */
[----:B------:R-:W-:Y:S02]  /*1ff0*/  SHF.R.S32.HI R6, RZ, 0x1f, R63 ;  /* 0x0000001fff067819 */ /* 0x000fe4000001143f */
[C---:B------:R-:W-:Y:S02]  /*2000*/  IADD3 R14, P1, PT, R63.reuse, R15, RZ ;  /* 0x0000000f3f0e7210 */ /* 0x040fe40007f3e0ff */
[----:B------:R-:W-:Y:S01]  /*2010*/  IADD3 R63, P0, PT, R63, R10, RZ ;  /* 0x0000000a3f3f7210 */ /* 0x000fe20007f1e0ff */
[----:B------:R-:W-:Y:S01]  /*2020*/  IMAD.IADD R21, R21, 0x1, R0 ;  /* 0x0000000115157824 */ /* 0x000fe200078e0200 */
[----:B------:R-:W-:Y:S01]  /*2030*/  LEA.HI.X.SX32 R0, R15, R6, 0x1, P1 ;  /* 0x000000060f007211 */ /* 0x000fe200008f0eff */
[----:B------:R-:W-:Y:S01]  /*2040*/  IMAD R58, R8, R78, RZ ;  /* 0x0000004e083a7224 */ /* 0x000fe200078e02ff */
[----:B------:R-:W-:Y:S01]  /*2050*/  LEA.HI.X.SX32 R62, R10, R6, 0x1, P0 ;  /* 0x000000060a3e7211 */ /* 0x000fe200000f0eff */
[----:B------:R-:W-:Y:S01]  /*2060*/  IMAD R6, R8, R80, RZ ;  /* 0x0000005008067224 */ /* 0x000fe200078e02ff */
[----:B------:R-:W-:Y:S01]  /*2070*/  IADD3 R23, PT, PT, R23, R7, RZ ;  /* 0x0000000717177210 */ /* 0x000fe20007ffe0ff */
[----:B------:R-:W-:-:S02]  /*2080*/  IMAD R58, R79, R9, R58 ;  /* 0x000000094f3a7224 */ /* 0x000fc400078e023a */
[----:B------:R-:W-:-:S04]  /*2090*/  IMAD.WIDE.U32 R20, R78, R9, R20 ;  /* 0x000000094e147225 */ /* 0x000fc800078e0014 */
[-C--:B------:R-:W-:Y:S02]  /*20a0*/  IMAD R6, R81, R9.reuse, R6 ;  /* 0x0000000951067224 */ /* 0x080fe400078e0206 */
[----:B------:R-:W-:Y:S01]  /*20b0*/  IMAD.WIDE.U32 R8, R80, R9, R22 ;  /* 0x0000000950087225 */ /* 0x000fe200078e0016 */
[----:B------:R-:W-:Y:S02]  /*20c0*/  SHF.L.U64.HI R62, R63, 0x1, R62 ;  /* 0x000000013f3e7819 */ /* 0x000fe4000001023e */
[----:B------:R-:W-:Y:S01]  /*20d0*/  IADD3 R58, PT, PT, R21, R58, RZ ;  /* 0x0000003a153a7210 */ /* 0x000fe20007ffe0ff */
[----:B------:R-:W-:Y:S01]  /*20e0*/  IMAD.SHL.U32 R63, R63, 0x2, RZ ;  /* 0x000000023f3f7824 */ /* 0x000fe200078e00ff */
[----:B------:R-:W-:Y:S01]  /*20f0*/  LEA R59, P1, R20, R18, 0x1 ;  /* 0x00000012143b7211 */ /* 0x000fe200078208ff */
[----:B------:R-:W-:Y:S01]  /*2100*/  IMAD.IADD R9, R9, 0x1, R6 ;  /* 0x0000000109097824 */ /* 0x000fe200078e0206 */
[----:B------:R-:W-:Y:S02]  /*2110*/  SHF.L.U64.HI R0, R14, 0x1, R0 ;  /* 0x000000010e007819 */ /* 0x000fe40000010200 */
[----:B------:R-:W-:-:S02]  /*2120*/  LEA R10, P0, R8, R16, 0x1 ;  /* 0x00000010080a7211 */ /* 0x000fc400078008ff */
[----:B------:R-:W-:Y:S02]  /*2130*/  SHF.L.U32 R14, R14, 0x1, RZ ;  /* 0x000000010e0e7819 */ /* 0x000fe400000006ff */
[----:B------:R-:W-:Y:S02]  /*2140*/  LEA.HI.X R58, R20, R19, R58, 0x1, P1 ;  /* 0x00000013143a7211 */ /* 0x000fe400008f0c3a */
[----:B------:R-:W-:Y:S02]  /*2150*/  LEA.HI.X R9, R8, R17, R9, 0x1, P0 ;  /* 0x0000001108097211 */ /* 0x000fe400000f0c09 */
[CC--:B------:R-:W-:Y:S02]  /*2160*/  IADD3 R61, P3, PT, R4.reuse, R63.reuse, RZ ;  /* 0x0000003f043d7210 */ /* 0x0c0fe40007f7e0ff */
[----:B------:R-:W-:Y:S02]  /*2170*/  IADD3 R34, P1, PT, R4, R14, RZ ;  /* 0x0000000e04227210 */ /* 0x000fe40007f3e0ff */
[----:B------:R-:W-:-:S02]  /*2180*/  IADD3 R63, P2, PT, R2, R63, RZ ;  /* 0x0000003f023f7210 */ /* 0x000fc40007f5e0ff */
[----:B------:R-:W-:Y:S01]  /*2190*/  IADD3 R14, P0, PT, R2, R14, RZ ;  /* 0x0000000e020e7210 */ /* 0x000fe20007f1e0ff */
[C---:B------:R-:W-:Y:S01]  /*21a0*/  IMAD.X R35, R5.reuse, 0x1, R0, P1 ;  /* 0x0000000105237824 */ /* 0x040fe200008e0600 */
[-C--:B------:R-:W-:Y:S02]  /*21b0*/  IADD3.X R60, PT, PT, R5, R62.reuse, RZ, P3, !PT ;  /* 0x0000003e053c7210 */ /* 0x080fe40001ffe4ff */
[C---:B------:R-:W-:Y:S02]  /*21c0*/  IADD3.X R62, PT, PT, R3.reuse, R62, RZ, P2, !PT ;  /* 0x0000003e033e7210 */ /* 0x040fe400017fe4ff */
[----:B------:R-:W-:-:S07]  /*21d0*/  IADD3.X R15, PT, PT, R3, R0, RZ, P0, !PT ;  /* 0x00000000030f7210 */ /* 0x000fce00007fe4ff */
.L_x_8052:
[----:B------:R-:W-:Y:S01]  /*21e0*/  SHF.L.U64.HI R27, R80, 0x6, R81 ;  /* 0x00000006501b7819 */ /* 0x000fe20000010251 */
[----:B------:R-:W-:Y:S01]  /*21f0*/  VIADD R70, R70, 0x80 ;  /* 0x0000008046467836 */ /* 0x000fe20000000000 */
[----:B------:R-:W-:Y:S01]  /*2200*/  UMOV UR6, URZ ;  /* 0x000000ff00067c82 */ /* 0x000fe20008000000 */
[----:B------:R-:W-:Y:S01]  /*2210*/  VIADD R71, R71, 0x80 ;  /* 0x0000008047477836 */ /* 0x000fe20000000000 */
[----:B------:R-:W-:Y:S01]  /*2220*/  BSSY.RECONVERGENT B1, `(.L_x_8030) ;  /* 0x00002b3000017945 */ /* 0x000fe20003800200 */
[C---:B------:R-:W-:Y:S01]  /*2230*/  VIADD R0, R76.reuse, 0x20 ;  /* 0x000000204c007836 */ /* 0x040fe20000000000 */
[-C--:B------:R-:W-:Y:S01]  /*2240*/  ISETP.GE.AND P0, PT, R76, R70.reuse, PT ;  /* 0x000000464c00720c */ /* 0x080fe20003f06270 */
[----:B------:R-:W-:Y:S02]  /*2250*/  IMAD.SHL.U32 R8, R78, 0x40, RZ ;  /* 0x000000404e087824 */ /* 0x000fe400078e00ff */
[----:B------:R-:W-:Y:S01]  /*2260*/  VIADD R68, R68, 0xffffffff ;  /* 0xffffffff44447836 */ /* 0x000fe20000000000 */
[-C--:B------:R-:W-:Y:S01]  /*2270*/  ISETP.GE.AND P0, PT, R76, R71.reuse, !P0 ;  /* 0x000000474c00720c */ /* 0x080fe20004706270 */
[----:B------:R-:W-:Y:S01]  /*2280*/  IMAD.MOV.U32 R72, RZ, RZ, R69 ;  /* 0x000000ffff487224 */ /* 0x000fe200078e0045 */
[----:B------:R-:W-:Y:S01]  /*2290*/  ISETP.GE.AND P5, PT, R0, R70, PT ;  /* 0x000000460000720c */ /* 0x000fe20003fa6270 */
[----:B------:R-:W-:Y:S01]  /*22a0*/  IMAD.SHL.U32 R32, R80, 0x40, RZ ;  /* 0x0000004050207824 */ /* 0x000fe200078e00ff */
[----:B------:R-:W-:Y:S02]  /*22b0*/  IADD3 R16, P1, PT, R59, R8, RZ ;  /* 0x000000083b107210 */ /* 0x000fe40007f3e0ff */
[-C--:B------:R-:W-:Y:S01]  /*22c0*/  ISETP.GE.AND P5, PT, R0, R71.reuse, !P5 ;  /* 0x000000470000720c */ /* 0x080fe20006fa6270 */
[----:B------:R-:W-:Y:S05]  /*22d0*/  VIADD R0, R76, 0x40 ;  /* 0x000000404c007836 */ /* 0x000fea0000000000 */
[C---:B------:R-:W-:Y:S01]  /*22e0*/  ISETP.GE.AND P4, PT, R0.reuse, R70, PT ;  /* 0x000000460000720c */ /* 0x040fe20003f86270 */
[----:B------:R-:W-:Y:S02]  /*22f0*/  @P0 IMAD.MOV.U32 R2, RZ, RZ, R59 ;  /* 0x000000ffff020224 */ /* 0x000fe400078e003b */
[----:B------:R-:W-:Y:S01]  /*2300*/  @P0 IMAD.MOV.U32 R3, RZ, RZ, R58 ;  /* 0x000000ffff030224 */ /* 0x000fe200078e003a */
[-C--:B------:R-:W-:Y:S01]  /*2310*/  ISETP.GE.AND P4, PT, R0, R71.reuse, !P4 ;  /* 0x000000470000720c */ /* 0x080fe20006786270 */
[----:B------:R-:W-:Y:S02]  /*2320*/  @P0 IMAD.MOV.U32 R18, RZ, RZ, R67 ;  /* 0x000000ffff120224 */ /* 0x000fe400078e0043 */
[--C-:B------:R-:W-:Y:S01]  /*2330*/  @P0 IMAD.MOV.U32 R19, RZ, RZ, R66.reuse ;  /* 0x000000ffff130224 */ /* 0x100fe200078e0042 */
[----:B------:R1:W2:Y:S01]  /*2340*/  @P0 LD.E.128 R4, desc[UR4][R2.64] ;  /* 0x0000000402040980 */ /* 0x0002a2000c101d00 */
[----:B------:R-:W-:Y:S01]  /*2350*/  IMAD.SHL.U32 R0, R44, 0x40, RZ ;  /* 0x000000402c007824 */ /* 0x000fe200078e00ff */
[----:B-1----:R-:W-:Y:S02]  /*2360*/  SHF.L.U64.HI R3, R78, 0x6, R79 ;  /* 0x000000064e037819 */ /* 0x002fe4000001024f */
[----:B------:R-:W-:Y:S03]  /*2370*/  SHF.L.U64.HI R2, R44, 0x6, R45 ;  /* 0x000000062c027819 */ /* 0x000fe6000001022d */
[--C-:B------:R-:W-:Y:S02]  /*2380*/  IMAD.X R17, R58, 0x1, R3.reuse, P1 ;  /* 0x000000013a117824 */ /* 0x100fe400008e0603 */
[----:B------:R-:W-:Y:S05]  /*2390*/  @P4 IADD3 R20, P1, PT, R16, R8, RZ ;  /* 0x0000000810144210 */ /* 0x000fea0007f3e0ff */
[----:B------:R-:W-:Y:S02]  /*23a0*/  @P4 IMAD.X R21, R17, 0x1, R3, P1 ;  /* 0x0000000111154824 */ /* 0x000fe400008e0603 */
[----:B------:R-:W-:Y:S05]  /*23b0*/  VIADD R3, R76, 0x60 ;  /* 0x000000604c037836 */ /* 0x000fea0000000000 */
[C---:B------:R-:W-:Y:S04]  /*23c0*/  ISETP.GE.AND P3, PT, R3.reuse, R70, PT ;  /* 0x000000460300720c */ /* 0x040fe80003f66270 */
[----:B------:R-:W-:Y:S01]  /*23d0*/  ISETP.GE.AND P3, PT, R3, R71, !P3 ;  /* 0x000000470300720c */ /* 0x000fe20005f66270 */
[----:B--2---:R1:W-:Y:S04]  /*23e0*/  @P0 ST.E.128 desc[UR4][R18.64], R4 ;  /* 0x0000000412000985 */ /* 0x0043e8000c101d04 */
[----:B-1----:R1:W2:Y:S01]  /*23f0*/  @P5 LD.E.128 R4, desc[UR4][R16.64] ;  /* 0x0000000410045980 */ /* 0x0022a2000c101d00 */
[----:B------:R-:W-:Y:S05]  /*2400*/  IADD3 R18, P2, PT, R0, R67, RZ ;  /* 0x0000004300127210 */ /* 0x000fea0007f5e0ff */
[----:B------:R-:W-:Y:S02]  /*2410*/  IMAD.X R19, R2, 0x1, R66, P2 ;  /* 0x0000000102137824 */ /* 0x000fe400010e0642 */
[C---:B-1----:R-:W-:Y:S04]  /*2420*/  @P3 LEA R16, P1, R78.reuse, R16, 0x7 ;  /* 0x000000104e103211 */ /* 0x042fe800078238ff */
[----:B------:R-:W-:Y:S01]  /*2430*/  @P3 LEA.HI.X R17, R78, R17, R79, 0x7, P1 ;  /* 0x000000114e113211 */ /* 0x000fe200008f3c4f */
[----:B--2---:R1:W-:Y:S04]  /*2440*/  @P5 ST.E.128 desc[UR4][R18.64], R4 ;  /* 0x0000000412005985 */ /* 0x0043e8000c101d04 */
[----:B-1----:R1:W2:Y:S02]  /*2450*/  @P4 LD.E.128 R4, desc[UR4][R20.64] ;  /* 0x0000000414044980 */ /* 0x0022a4000c101d00 */
[----:B-1----:R-:W-:Y:S05]  /*2460*/  @P4 IADD3 R20, P2, PT, R18, R0, RZ ;  /* 0x0000000012144210 */ /* 0x002fea0007f5e0ff */
[----:B------:R-:W-:Y:S01]  /*2470*/  @P4 IMAD.X R21, R19, 0x1, R2, P2 ;  /* 0x0000000113154824 */ /* 0x000fe200010e0602 */
[----:B------:R-:W-:Y:S02]  /*2480*/  @P3 LEA R2, P1, R44, R18, 0x7 ;  /* 0x000000122c023211 */ /* 0x000fe400078238ff */
[----:B------:R-:W-:Y:S02]  /*2490*/  ISETP.GT.AND P2, PT, R68, R57, PT ;  /* 0x000000394400720c */ /* 0x000fe40003f44270 */
[----:B------:R-:W-:Y:S01]  /*24a0*/  @P3 LEA.HI.X R3, R44, R19, R45, 0x7, P1 ;  /* 0x000000132c033211 */ /* 0x000fe200008f3c2d */
[----:B--2---:R1:W-:Y:S04]  /*24b0*/  @P4 ST.E.128 desc[UR4][R20.64], R4 ;  /* 0x0000000414004985 */ /* 0x0043e8000c101d04 */
[----:B-1----:R-:W2:Y:S04]  /*24c0*/  @P3 LD.E.128 R4, desc[UR4][R16.64] ;  /* 0x0000000410043980 */ /* 0x002ea8000c101d00 */
[----:B--2---:R1:W-:Y:S04]  /*24d0*/  @P3 ST.E.128 desc[UR4][R2.64], R4 ;  /* 0x0000000402003985 */ /* 0x0043e8000c101d04 */
[----:B------:R-:W2:Y:S04]  /*24e0*/  LD.E R0, desc[UR4][R84.64+0x130] ;  /* 0x0001300454007980 */ /* 0x000ea8000c101900 */
[----:B------:R-:W3:Y:S01]  /*24f0*/  LD.E R16, desc[UR4][R84.64+0xd0] ;  /* 0x0000d00454107980 */ /* 0x000ee2000c101900 */
[----:B-1----:R-:W-:Y:S01]  /*2500*/  IADD3 R2, P1, PT, RZ, -UR6, RZ ;  /* 0x80000006ff027c10 */ /* 0x002fe2000ff3e0ff */
        /* <DEDUP_REMOVED lines=8> */
[----:B------:R-:W-:Y:S06]  /*2590*/  @P6 BRA `(.L_x_8031) ;  /* 0x0000000000646947 */ /* 0x000fec0003800000 */
[----:B------:R-:W-:Y:S01]  /*25a0*/  @P0 IMAD.MOV.U32 R8, RZ, RZ, R10 ;  /* 0x000000ffff080224 */ /* 0x000fe200078e000a */
[C---:B------:R-:W-:Y:S01]  /*25b0*/  LEA R16, P1, R2.reuse, R10, 0x1 ;  /* 0x0000000a02107211 */ /* 0x040fe200078208ff */
[----:B------:R-:W-:Y:S03]  /*25c0*/  @P0 IMAD.MOV.U32 R3, RZ, RZ, R64 ;  /* 0x000000ffff030224 */ /* 0x000fe600078e0040 */
[----:B------:R-:W2:Y:S01]  /*25d0*/  @P0 LD.E.128 R4, desc[UR4][R8.64] ;  /* 0x0000000408040980 */ /* 0x000ea2000c101d00 */
[----:B------:R-:W-:Y:S01]  /*25e0*/  LEA.HI.X R17, R2, R9, R0, 0x1, P1 ;  /* 0x0000000902117211 */ /* 0x000fe200008f0c00 */
[----:B------:R-:W-:Y:S05]  /*25f0*/  @P0 IMAD.MOV.U32 R2, RZ, RZ, R65 ;  /* 0x000000ffff020224 */ /* 0x000fea00078e0041 */
[----:B--2---:R1:W-:Y:S01]  /*2600*/  @P0 ST.E.128 desc[UR4][R2.64], R4 ;  /* 0x0000000402000985 */ /* 0x0043e2000c101d04 */
[----:B------:R-:W-:Y:S05]  /*2610*/  @P4 IADD3 R18, P0, PT, R16, R32, RZ ;  /* 0x0000002010124210 */ /* 0x000fea0007f1e0ff */
[----:B------:R-:W-:Y:S01]  /*2620*/  @P4 IMAD.X R19, R17, 0x1, R27, P0 ;  /* 0x0000000111134824 */ /* 0x000fe200000e061b */
[----:B-1----:R-:W2:Y:S01]  /*2630*/  @P5 LD.E.128 R4, desc[UR4][R16.64] ;  /* 0x0000000410045980 */ /* 0x002ea2000c101d00 */
[C---:B------:R-:W-:Y:S04]  /*2640*/  LEA R2, P1, R49.reuse, R65, 0x1 ;  /* 0x0000004131027211 */ /* 0x040fe800078208ff */
[----:B------:R-:W-:Y:S05]  /*2650*/  LEA.HI.X R3, R49, R64, R50, 0x1, P1 ;  /* 0x0000004031037211 */ /* 0x000fea00008f0c32 */
[----:B--2---:R1:W-:Y:S04]  /*2660*/  @P5 ST.E.128 desc[UR4][R2.64], R4 ;  /* 0x0000000402005985 */ /* 0x0043e8000c101d04 */
[----:B-1----:R1:W2:Y:S02]  /*2670*/  @P4 LD.E.128 R4, desc[UR4][R18.64] ;  /* 0x0000000412044980 */ /* 0x0022a4000c101d00 */
[C---:B-1----:R-:W-:Y:S04]  /*2680*/  @P4 LEA R18, P0, R102.reuse, R2, 0x6 ;  /* 0x0000000266124211 */ /* 0x042fe800078030ff */
[----:B------:R-:W-:Y:S05]  /*2690*/  @P4 LEA.HI.X R19, R102, R3, R103, 0x6, P0 ;  /* 0x0000000366134211 */ /* 0x000fea00000f3467 */
[----:B--2---:R1:W-:Y:S01]  /*26a0*/  @P4 ST.E.128 desc[UR4][R18.64], R4 ;  /* 0x0000000412004985 */ /* 0x0043e2000c101d04 */
[----:B------:R-:W-:Y:S05]  /*26b0*/  @!P3 BRA `(.L_x_8032) ;  /* 0x0000002400a4b947 */ /* 0x000fea0003800000 */
[C---:B-1----:R-:W-:Y:S04]  /*26c0*/  LEA R4, P0, R80.reuse, R16, 0x7 ;  /* 0x0000001050047211 */ /* 0x042fe800078038ff */
[----:B------:R-:W-:Y:S02]  /*26d0*/  LEA.HI.X R5, R80, R17, R81, 0x7, P0 ;  /* 0x0000001150057211 */ /* 0x000fe400000f3c51 */
[C---:B------:R-:W-:Y:S04]  /*26e0*/  LEA R2, P0, R102.reuse, R2, 0x7 ;  /* 0x0000000266027211 */ /* 0x040fe800078038ff */
[----:B------:R-:W2:Y:S01]  /*26f0*/  LD.E.128 R4, desc[UR4][R4.64] ;  /* 0x0000000404047980 */ /* 0x000ea2000c101d00 */
[----:B------:R-:W-:Y:S05]  /*2700*/  LEA.HI.X R3, R102, R3, R103, 0x7, P0 ;  /* 0x0000000366037211 */ /* 0x000fea00000f3c67 */
[----:B--2---:R1:W-:Y:S01]  /*2710*/  ST.E.128 desc[UR4][R2.64], R4 ;  /* 0x0000000402007985 */ /* 0x0043e2000c101d04 */
[----:B------:R-:W-:Y:S05]  /*2720*/  BRA `(.L_x_8032) ;  /* 0x0000002400887947 */ /* 0x000fea0003800000 */
.L_x_8031:
[----:B------:R-:W2:Y:S02]  /*2730*/  LD.E.U8 R3, desc[UR4][R84.64+0x1b3] ;  /* 0x0001b30454037980 */ /* 0x000ea4000c101100 */
[----:B--2---:R-:W-:Y:S11]  /*2740*/  ISETP.NE.AND P1, PT, R3, RZ, PT ;  /* 0x000000ff0300720c */ /* 0x004ff60003f25270 */
[----:B------:R-:W-:Y:S02]  /*2750*/  @!UPT UIADD3 URZ, UPT, UPT, URZ, URZ, URZ ;  /* 0x000000fffffff290 */ /* 0x000fe4000fffe0ff */
[----:B------:R-:W-:Y:S05]  /*2760*/  @!P1 BRA `(.L_x_8033) ;  /* 0x0000000c00809947 */ /* 0x000fea0003800000 */
[C---:B------:R-:W-:Y:S01]  /*2770*/  LEA R36, P6, R2.reuse, R10, 0x1 ;  /* 0x0000000a02247211 */ /* 0x040fe200078c08ff */
        /* <DEDUP_REMOVED lines=58> */
.L_x_8035:
[----:B------:R-:W-:Y:S05]  /*2b20*/  BSYNC.RECONVERGENT B0 ;  /* 0x0000000000007941 */ /* 0x000fea0003800200 */
.L_x_8034:
[----:B------:R-:W-:Y:S04]  /*2b30*/  BSSY.RECONVERGENT B0, `(.L_x_8036) ;  /* 0x0000030000007945 */ /* 0x000fe80003800200 */
[----:B------:R-:W-:Y:S05]  /*2b40*/  @!P5 BRA `(.L_x_8037) ;  /* 0x0000000000b8d947 */ /* 0x000fea0003800000 */
        /* <DEDUP_REMOVED lines=46> */
.L_x_8037:
[----:B------:R-:W-:Y:S05]  /*2e30*/  BSYNC.RECONVERGENT B0 ;  /* 0x0000000000007941 */ /* 0x000fea0003800200 */
.L_x_8036:
[----:B------:R-:W-:Y:S04]  /*2e40*/  BSSY.RECONVERGENT B0, `(.L_x_8038) ;  /* 0x0000035000007945 */ /* 0x000fe80003800200 */
[----:B------:R-:W-:Y:S05]  /*2e50*/  @!P4 BRA `(.L_x_8039) ;  /* 0x0000000000ccc947 */ /* 0x000fea0003800000 */
        /* <DEDUP_REMOVED lines=51> */
.L_x_8039:
[----:B------:R-:W-:Y:S05]  /*3190*/  BSYNC.RECONVERGENT B0 ;  /* 0x0000000000007941 */ /* 0x000fea0003800200 */
.L_x_8038:
[----:B------:R-:W-:Y:S04]  /*31a0*/  BSSY.RECONVERGENT B0, `(.L_x_8040) ;  /* 0x0000035000007945 */ /* 0x000fe80003800200 */
[----:B------:R-:W-:Y:S05]  /*31b0*/  @!P3 BRA `(.L_x_8041) ;  /* 0x0000000000ccb947 */ /* 0x000fea0003800000 */
        /* <DEDUP_REMOVED lines=51> */
.L_x_8041:
[----:B------:R-:W-:Y:S05]  /*34f0*/  BSYNC.RECONVERGENT B0 ;  /* 0x0000000000007941 */ /* 0x000fea0003800200 */
.L_x_8040:
[----:B------:R-:W5:Y:S02]  /*3500*/  LD.E R0, desc[UR4][R84.64+0xd0] ;  /* 0x0000d00454007980 */ /* 0x000f64000c101900 */
[----:B-----5:R-:W-:Y:S05]  /*3510*/  IMAD.U32 R0, R0, -0x40, RZ ;  /* 0xffffffc000007824 */ /* 0x020fea00078e00ff */
[C---:B------:R-:W-:Y:S02]  /*3520*/  LEA R14, P1, R0.reuse, R14, 0x1 ;  /* 0x0000000e000e7211 */ /* 0x040fe400078208ff */
[C---:B------:R-:W-:Y:S02]  /*3530*/  LEA R34, P0, R0.reuse, R34, 0x1 ;  /* 0x0000002200227211 */ /* 0x040fe400078008ff */
[C---:B------:R-:W-:Y:S02]  /*3540*/  LEA.HI.X.SX32 R15, R0.reuse, R15, 0x1, P1 ;  /* 0x0000000f000f7211 */ /* 0x040fe400008f0eff */
[----:B------:R-:W-:Y:S01]  /*3550*/  LEA.HI.X.SX32 R35, R0, R35, 0x1, P0 ;  /* 0x0000002300237211 */ /* 0x000fe200000f0eff */
[----:B------:R-:W-:Y:S05]  /*3560*/  BRA `(.L_x_8032) ;  /* 0x0000001400f87947 */ /* 0x000fea0003800000 */
.L_x_8033:
        /* <DEDUP_REMOVED lines=49> */
[----:B------:R-:W-:Y:S01]  /*3880*/  @!P0 LOP3.LUT R31, R43, 0xffff0000, RZ, 0xc0, !PT ;  /* 0xffff00002b1f8812 */ /* 0x000fe200078ec0ff */
        /* <DEDUP_REMOVED lines=25> */
[C---:B------:R-:W-:Y:S01]  /*3a20*/  @!P0 LOP3.LUT R25, R39.reuse, 0xffff0000, RZ, 0xc0, !PT ;  /* 0xffff000027198812 */ /* 0x040fe200078ec0ff */
[----:B------:R-:W-:Y:S01]  /*3a30*/  @!P0 IMAD.U32 R24, R39, 0x10000, RZ ;  /* 0x0001000027188824 */ /* 0x000fe200078e00ff */
[----:B------:R-:W-:Y:S01]  /*3a40*/  @!P0 F2FP.BF16.F32.PACK_AB R0, R2, R0 ;  /* 0x000000000200823e */ /* 0x000fe200000010ff */
[----:B------:R-:W-:Y:S01]  /*3a50*/  @!P0 IMAD.U32 R30, R43, 0x10000, RZ ;  /* 0x000100002b1e8824 */ /* 0x000fe200078e00ff */
[----:B------:R-:W-:Y:S01]  /*3a60*/  MOV R2, R65 ;  /* 0x0000004100027202 */ /* 0x000fe20000000f00 */
[----:B------:R-:W-:Y:S01]  /*3a70*/  @!P0 FFMA.FTZ R4, R19, R27, R4 ;  /* 0x0000001b13048223 */ /* 0x000fe20000010004 */
[----:B------:R-:W-:Y:S01]  /*3a80*/  @!P0 MOV R36, R0 ;  /* 0x0000000000248202 */ /* 0x000fe20000000f00 */
        /* <DEDUP_REMOVED lines=12> */
.L_x_8043:
[----:B------:R-:W-:Y:S05]  /*3b50*/  BSYNC.RECONVERGENT B0 ;  /* 0x0000000000007941 */ /* 0x000fea0003800200 */
.L_x_8042:
        /* <DEDUP_REMOVED lines=89> */
.L_x_8045:
[----:B------:R-:W-:Y:S05]  /*40f0*/  BSYNC.RECONVERGENT B0 ;  /* 0x0000000000007941 */ /* 0x000fea0003800200 */
.L_x_8044:
[----:B------:R-:W-:Y:S04]  /*4100*/  BSSY.RECONVERGENT B0, `(.L_x_8046) ;  /* 0x000005d000007945 */ /* 0x000fe80003800200 */
[----:B------:R-:W-:Y:S05]  /*4110*/  @!P4 BRA `(.L_x_8047) ;  /* 0x00000004006cc947 */ /* 0x000fea0003800000 */
        /* <DEDUP_REMOVED lines=11> */
[----:B------:R-:W-:Y:S03]  /*41d0*/  LEA.HI.X R3, R80, R21, R81, 0x6, P5 ;  /* 0x0000001550037211 */ /* 0x000fe600028f3451 */
[----:B------:R-:W-:Y:S01]  /*41e0*/  @!P0 IMAD.X R25, R0, 0x1, R60, P4 ;  /* 0x0000000100198824 */ /* 0x000fe200020e063c */
[----:B------:R-:W-:Y:S01]  /*41f0*/  @!P0 IADD3 R22, P4, PT, R22, R63, RZ ;  /* 0x0000003f16168210 */ /* 0x000fe20007f9e0ff */
[----:B------:R-:W-:Y:S01]  /*4200*/  @!P0 IMAD.WIDE R4, R18, 0x2, R2 ;  /* 0x0000000212048825 */ /* 0x000fe200078e0202 */
[----:B------:R-:W2:Y:S02]  /*4210*/  LD.E.128 R36, desc[UR4][R2.64] ;  /* 0x0000000402247980 */ /* 0x000ea4000c101d00 */
[----:B------:R-:W-:Y:S02]  /*4220*/  @!P0 IADD3.X R23, PT, PT, R0, R62, RZ, P4, !PT ;  /* 0x0000003e00178210 */ /* 0x000fe400027fe4ff */
[----:B------:R-:W-:Y:S02]  /*4230*/  PLOP3.LUT P4, PT, PT, PT, PT, 0x80, 0x8 ;  /* 0x000000000008781c */ /* 0x000fe40003f8f070 */
[----:B------:R-:W-:Y:S02]  /*4240*/  @!P0 PLOP3.LUT P4, PT, P1, PT, PT, 0x80, 0x8 ;  /* 0x000000000008881c */ /* 0x000fe40000f8f070 */
[----:B------:R-:W3:Y:S08]  /*4250*/  @!P0 LD.E.128 R24, desc[UR4][R24.64] ;  /* 0x0000000418188980 */ /* 0x000ef0000c101d00 */
[----:B------:R-:W4:Y:S08]  /*4260*/  @!P0 LD.E.128 R4, desc[UR4][R4.64] ;  /* 0x0000000404048980 */ /* 0x000f30000c101d00 */
[----:B------:R3:W5:Y:S02]  /*4270*/  @!P0 LD.E.128 R40, desc[UR4][R22.64] ;  /* 0x0000000416288980 */ /* 0x000764000c101d00 */
[----:B---3--:R-:W-:Y:S01]  /*4280*/  @!P0 LOP3.LUT R22, R26, 0xffff0000, RZ, 0xc0, !PT ;  /* 0xffff00001a168812 */ /* 0x008fe200078ec0ff */
[C---:B------:R-:W-:Y:S01]  /*4290*/  @!P0 IMAD.U32 R19, R27.reuse, 0x10000, RZ ;  /* 0x000100001b138824 */ /* 0x040fe200078e00ff */
[----:B------:R-:W-:Y:S01]  /*42a0*/  @!P0 LOP3.LUT R8, R27, 0xffff0000, RZ, 0xc0, !PT ;  /* 0xffff00001b088812 */ /* 0x000fe200078ec0ff */
[----:B------:R-:W-:Y:S01]  /*42b0*/  @!P0 IMAD.U32 R0, R24, 0x10000, RZ ;  /* 0x0001000018008824 */ /* 0x000fe200078e00ff */
[----:B------:R-:W-:Y:S01]  /*42c0*/  @!P0 SHF.L.U32 R23, R26, 0x10, RZ ;  /* 0x000000101a178819 */ /* 0x000fe200000006ff */
[----:B------:R-:W-:Y:S01]  /*42d0*/  @!P4 FADD.FTZ R22, -R22, -RZ ;  /* 0x800000ff1616c221 */ /* 0x000fe20000010100 */
[----:B------:R-:W-:Y:S01]  /*42e0*/  @!P0 LOP3.LUT R2, R24, 0xffff0000, RZ, 0xc0, !PT ;  /* 0xffff000018028812 */ /* 0x000fe200078ec0ff */
[----:B------:R-:W-:Y:S01]  /*42f0*/  @!P4 FADD.FTZ R19, -R19, -RZ ;  /* 0x800000ff1313c221 */ /* 0x000fe20000010100 */
[C---:B----4-:R-:W-:Y:S01]  /*4300*/  @!P0 LOP3.LUT R28, R4.reuse, 0xffff0000, RZ, 0xc0, !PT ;  /* 0xffff0000041c8812 */ /* 0x050fe200078ec0ff */
[----:B------:R-:W-:Y:S01]  /*4310*/  @!P0 IMAD.U32 R29, R4, 0x10000, RZ ;  /* 0x00010000041d8824 */ /* 0x000fe200078e00ff */
[C---:B------:R-:W-:Y:S01]  /*4320*/  @!P0 SHF.L.U32 R4, R5.reuse, 0x10, RZ ;  /* 0x0000001005048819 */ /* 0x040fe200000006ff */
[----:B------:R-:W-:Y:S01]  /*4330*/  @!P4 FADD.FTZ R0, -R0, -RZ ;  /* 0x800000ff0000c221 */ /* 0x000fe20000010100 */
[----:B------:R-:W-:Y:S01]  /*4340*/  @!P0 LOP3.LUT R27, R5, 0xffff0000, RZ, 0xc0, !PT ;  /* 0xffff0000051b8812 */ /* 0x000fe200078ec0ff */
[C---:B------:R-:W-:Y:S01]  /*4350*/  @!P0 IMAD.U32 R5, R6.reuse, 0x10000, RZ ;  /* 0x0001000006058824 */ /* 0x040fe200078e00ff */
[----:B------:R-:W-:Y:S01]  /*4360*/  @!P0 LOP3.LUT R6, R6, 0xffff0000, RZ, 0xc0, !PT ;  /* 0xffff000006068812 */ /* 0x000fe200078ec0ff */
[C---:B------:R-:W-:Y:S01]  /*4370*/  @!P0 IMAD.U32 R3, R25.reuse, 0x10000, RZ ;  /* 0x0001000019038824 */ /* 0x040fe200078e00ff */
[----:B------:R-:W-:Y:S01]  /*4380*/  @!P0 LOP3.LUT R25, R25, 0xffff0000, RZ, 0xc0, !PT ;  /* 0xffff000019198812 */ /* 0x000fe200078ec0ff */
[C---:B------:R-:W-:Y:S01]  /*4390*/  @!P0 IMAD.U32 R24, R7.reuse, 0x10000, RZ ;  /* 0x0001000007188824 */ /* 0x040fe200078e00ff */
[----:B------:R-:W-:Y:S01]  /*43a0*/  @!P0 LOP3.LUT R26, R7, 0xffff0000, RZ, 0xc0, !PT ;  /* 0xffff0000071a8812 */ /* 0x000fe200078ec0ff */
[----:B------:R-:W-:Y:S01]  /*43b0*/  @!P4 FADD.FTZ R23, -R23, -RZ ;  /* 0x800000ff1717c221 */ /* 0x000fe20000010100 */
[----:B-----5:R-:W-:Y:S01]  /*43c0*/  @!P0 LOP3.LUT R30, R42, 0xffff0000, RZ, 0xc0, !PT ;  /* 0xffff00002a1e8812 */ /* 0x020fe200078ec0ff */
[----:B------:R-:W-:Y:S01]  /*43d0*/  @!P4 FADD.FTZ R3, -R3, -RZ ;  /* 0x800000ff0303c221 */ /* 0x000fe20000010100 */
[----:B------:R-:W-:Y:S01]  /*43e0*/  @!P0 LOP3.LUT R32, R43, 0xffff0000, RZ, 0xc0, !PT ;  /* 0xffff00002b208812 */ /* 0x000fe200078ec0ff */
[----:B------:R-:W-:Y:S01]  /*43f0*/  @!P0 FMUL.FTZ R6, R6, R22 ;  /* 0x0000001606068220 */ /* 0x000fe20000410000 */
[----:B------:R-:W-:Y:S01]  /*4400*/  @!P0 SHF.L.U32 R22, R40, 0x10, RZ ;  /* 0x0000001028168819 */ /* 0x000fe200000006ff */
[----:B------:R-:W-:Y:S01]  /*4410*/  @!P4 FADD.FTZ R2, -R2, -RZ ;  /* 0x800000ff0202c221 */ /* 0x000fe20000010100 */
[----:B------:R-:W-:Y:S01]  /*4420*/  @!P4 FADD.FTZ R25, -R25, -RZ ;  /* 0x800000ff1919c221 */ /* 0x000fe20000010100 */
[----:B------:R-:W-:Y:S01]  /*4430*/  @!P4 FADD.FTZ R8, -R8, -RZ ;  /* 0x800000ff0808c221 */ /* 0x000fe20000010100 */
[----:B------:R-:W-:Y:S01]  /*4440*/  @!P0 FMUL.FTZ R7, R24, R19 ;  /* 0x0000001318078220 */ /* 0x000fe20000410000 */
[----:B------:R-:W-:Y:S01]  /*4450*/  @!P0 LOP3.LUT R24, R40, 0xffff0000, RZ, 0xc0, !PT ;  /* 0xffff000028188812 */ /* 0x000fe200078ec0ff */
[----:B--2---:R-:W-:Y:S02]  /*4460*/  @!P0 IMAD.U32 R19, R36, 0x10000, RZ ;  /* 0x0001000024138824 */ /* 0x004fe400078e00ff */
[----:B------:R-:W-:Y:S01]  /*4470*/  @!P0 FMUL.FTZ R0, R29, R0 ;  /* 0x000000001d008220 */ /* 0x000fe20000410000 */
[----:B------:R-:W-:Y:S01]  /*4480*/  @!P0 SHF.L.U32 R29, R42, 0x10, RZ ;  /* 0x000000102a1d8819 */ /* 0x000fe200000006ff */
[----:B------:R-:W-:Y:S01]  /*4490*/  @!P0 FMUL.FTZ R5, R5, R23 ;  /* 0x0000001705058220 */ /* 0x000fe20000410000 */
[----:B------:R-:W-:Y:S01]  /*44a0*/  @!P0 LOP3.LUT R23, R36, 0xffff0000, RZ, 0xc0, !PT ;  /* 0xffff000024178812 */ /* 0x000fe200078ec0ff */
[----:B------:R-:W-:Y:S01]  /*44b0*/  @!P0 FMUL.FTZ R3, R4, R3 ;  /* 0x0000000304038220 */ /* 0x000fe20000410000 */
[----:B------:R-:W-:Y:S01]  /*44c0*/  @!P0 FMUL.FTZ R4, R27, R25 ;  /* 0x000000191b048220 */ /* 0x000fe20000410000 */
[----:B------:R-:W-:Y:S01]  /*44d0*/  @!P0 LOP3.LUT R27, R37, 0xffff0000, RZ, 0xc0, !PT ;  /* 0xffff0000251b8812 */ /* 0x000fe200078ec0ff */
        /* <DEDUP_REMOVED lines=17> */
[----:B------:R-:W-:Y:S01]  /*45f0*/  LEA R24, P5, R102, R24, 0x6 ;  /* 0x0000001866187211 */ /* 0x000fe200078a30ff */
[----:B------:R-:W-:Y:S01]  /*4600*/  @!P0 FFMA.FTZ R6, R22, R30, R6 ;  /* 0x0000001e16068223 */ /* 0x000fe20000010006 */
[----:B------:R-:W-:Y:S01]  /*4610*/  LEA.HI.X R22, R49, R64, R50, 0x1, P4 ;  /* 0x0000004031167211 */ /* 0x000fe200020f0c32 */
[----:B------:R-:W-:Y:S01]  /*4620*/  @!P0 FFMA.FTZ R7, R23, R31, R7 ;  /* 0x0000001f17078223 */ /* 0x000fe20000010007 */
[----:B------:R-:W-:Y:S01]  /*4630*/  @!P0 F2FP.BF16.F32.PACK_AB R3, R4, R3 ;  /* 0x000000030403823e */ /* 0x000fe200000010ff */
        /* <DEDUP_REMOVED lines=9> */
.L_x_8047:
[----:B------:R-:W-:Y:S05]  /*46d0*/  BSYNC.RECONVERGENT B0 ;  /* 0x0000000000007941 */ /* 0x000fea0003800200 */
.L_x_8046:
[----:B------:R-:W-:Y:S04]  /*46e0*/  BSSY.RECONVERGENT B0, `(.L_x_8048) ;  /* 0x000005c000007945 */ /* 0x000fe80003800200 */
[----:B------:R-:W-:Y:S05]  /*46f0*/  @!P3 BRA `(.L_x_8049) ;  /* 0x000000040068b947 */ /* 0x000fea0003800000 */
        /* <DEDUP_REMOVED lines=90> */
.L_x_8049:
[----:B------:R-:W-:Y:S05]  /*4ca0*/  BSYNC.RECONVERGENT B0 ;  /* 0x0000000000007941 */ /* 0x000fea0003800200 */
.L_x_8048:
        /* <DEDUP_REMOVED lines=10> */
.L_x_8032:
[----:B------:R-:W-:Y:S05]  /*4d50*/  BSYNC.RECONVERGENT B1 ;  /* 0x0000000000017941 */ /* 0x000fea0003800200 */
.L_x_8030:
        /* <DEDUP_REMOVED lines=102> */
.L_x_8051:
[----:B------:R-:W-:Y:S05]  /*53c0*/  BSYNC.RECONVERGENT B0 ;  /* 0x0000000000007941 */ /* 0x000fea0003800200 */
.L_x_8050:
[----:B------:R-:W-:Y:S05]  /*53d0*/  @P2 BRA `(.L_x_8052) ;  /* 0xffffffcc00802947 */ /* 0x000fea000383ffff */
.L_x_8029:
        /* <DEDUP_REMOVED lines=16> */
.L_x_8056:
[----:B------:R-:W-:Y:S05]  /*54e0*/  BSYNC.RECONVERGENT B0 ;  /* 0x0000000000007941 */ /* 0x000fea0003800200 */
.L_x_8055:
        /* <DEDUP_REMOVED lines=8> */
.L_x_8054:
        /* <DEDUP_REMOVED lines=39> */
[C---:B------:R-:W-:Y:S01]  /*57e0*/  IMAD.U32 R19, R10.reuse, 0x10000, RZ ;  /* 0x000100000a137824 */ /* 0x040fe200078e00ff */
[----:B------:R-:W-:Y:S02]  /*57f0*/  LOP3.LUT R17, R11, 0xffff0000, RZ, 0xc0, !PT ;  /* 0xffff00000b117812 */ /* 0x000fe400078ec0ff */
[----:B------:R-:W-:Y:S02]  /*5800*/  LOP3.LUT R21, R10, 0xffff0000, RZ, 0xc0, !PT ;  /* 0xffff00000a157812 */ /* 0x000fe400078ec0ff */
[----:B------:R-:W-:-:S02]  /*5810*/  LOP3.LUT R6, R9, 0xffff0000, RZ, 0xc0, !PT ;  /* 0xffff000009067812 */ /* 0x000fc400078ec0ff */
[----:B------:R-:W-:Y:S01]  /*5820*/  SHF.L.U32 R7, R9, 0x10, RZ ;  /* 0x0000001009077819 */ /* 0x000fe200000006ff */
[C---:B------:R-:W-:Y:S01]  /*5830*/  IMAD.U32 R9, R8.reuse, 0x10000, RZ ;  /* 0x0001000008097824 */ /* 0x040fe200078e00ff */
[----:B------:R-:W-:Y:S02]  /*5840*/  LOP3.LUT R20, R8, 0xffff0000, RZ, 0xc0, !PT ;  /* 0xffff000008147812 */ /* 0x000fe400078ec0ff */
[C---:B--2---:R-:W-:Y:S02]  /*5850*/  LOP3.LUT R11, R3.reuse, 0xffff0000, RZ, 0xc0, !PT ;  /* 0xffff0000030b7812 */ /* 0x044fe400078ec0ff */
[----:B------:R-:W-:Y:S02]  /*5860*/  SHF.L.U32 R3, R3, 0x10, RZ ;  /* 0x0000001003037819 */ /* 0x000fe400000006ff */
[----:B---3--:R-:W-:Y:S01]  /*5870*/  LOP3.LUT R15, R5, 0xffff0000, RZ, 0xc0, !PT ;  /* 0xffff0000050f7812 */ /* 0x008fe200078ec0ff */
[----:B------:R-:W-:Y:S01]  /*5880*/  FMUL.FTZ R10, R17, R11 ;  /* 0x0000000b110a7220 */ /* 0x000fe20000410000 */
[----:B------:R-:W-:Y:S01]  /*5890*/  LOP3.LUT R14, R2, 0xffff0000, RZ, 0xc0, !PT ;  /* 0xffff0000020e7812 */ /* 0x000fe200078ec0ff */
[----:B------:R-:W-:Y:S01]  /*58a0*/  IMAD.U32 R5, R5, 0x10000, RZ ;  /* 0x0001000005057824 */ /* 0x000fe200078e00ff */
[----:B------:R-:W-:Y:S01]  /*58b0*/  LOP3.LUT R16, R4, 0xffff0000, RZ, 0xc0, !PT ;  /* 0xffff000004107812 */ /* 0x000fe200078ec0ff */
[-C--:B------:R-:W-:Y:S01]  /*58c0*/  FMUL.FTZ R17, R17, R15.reuse ;  /* 0x0000000f11117220 */ /* 0x080fe20000410000 */
[----:B------:R-:W-:Y:S01]  /*58d0*/  SHF.L.U32 R2, R2, 0x10, RZ ;  /* 0x0000001002027819 */ /* 0x000fe200000006ff */
[----:B------:R-:W-:Y:S01]  /*58e0*/  FMUL.FTZ R8, R6, R14 ;  /* 0x0000000e06087220 */ /* 0x000fe20000410000 */
[C---:B------:R-:W-:Y:S01]  /*58f0*/  FFMA.FTZ R10, R18.reuse, R15, -R10 ;  /* 0x0000000f120a7223 */ /* 0x040fe2000001080a */
[----:B------:R-:W-:Y:S01]  /*5900*/  FFMA.FTZ R17, R18, R11, R17 ;  /* 0x0000000b12117223 */ /* 0x000fe20000010011 */
[C---:B------:R-:W-:Y:S01]  /*5910*/  FMUL.FTZ R11, R21.reuse, R3 ;  /* 0x00000003150b7220 */ /* 0x040fe20000410000 */
[----:B------:R-:W-:Y:S01]  /*5920*/  FMUL.FTZ R21, R21, R5 ;  /* 0x0000000515157220 */ /* 0x000fe20000410000 */
[----:B------:R-:W-:Y:S01]  /*5930*/  FMUL.FTZ R6, R6, R16 ;  /* 0x0000001006067220 */ /* 0x000fe20000410000 */
[----:B------:R-:W-:-:S02]  /*5940*/  IMAD.U32 R4, R4, 0x10000, RZ ;  /* 0x0001000004047824 */ /* 0x000fc400078e00ff */
[C---:B------:R-:W-:Y:S01]  /*5950*/  FFMA.FTZ R11, R19.reuse, R5, -R11 ;  /* 0x00000005130b7223 */ /* 0x040fe2000001080b */
[----:B------:R-:W-:Y:S01]  /*5960*/  FFMA.FTZ R21, R19, R3, R21 ;  /* 0x0000000313157223 */ /* 0x000fe20000010015 */
[C---:B------:R-:W-:Y:S01]  /*5970*/  FFMA.FTZ R8, R7.reuse, R16, -R8 ;  /* 0x0000001007087223 */ /* 0x040fe20000010808 */
[----:B------:R-:W-:Y:S01]  /*5980*/  FFMA.FTZ R6, R7, R14, R6 ;  /* 0x0000000e07067223 */ /* 0x000fe20000010006 */
[C---:B------:R-:W-:Y:S01]  /*5990*/  FMUL.FTZ R7, R20.reuse, R2 ;  /* 0x0000000214077220 */ /* 0x040fe20000410000 */
[----:B------:R-:W-:Y:S01]  /*59a0*/  FMUL.FTZ R20, R20, R4 ;  /* 0x0000000414147220 */ /* 0x000fe20000410000 */
[----:B------:R-:W-:Y:S02]  /*59b0*/  F2FP.BF16.F32.PACK_AB R10, R17, R10 ;  /* 0x0000000a110a723e */ /* 0x000fe400000010ff */
[----:B------:R-:W-:Y:S01]  /*59c0*/  F2FP.BF16.F32.PACK_AB R11, R21, R11 ;  /* 0x0000000b150b723e */ /* 0x000fe200000010ff */
[C---:B------:R-:W-:Y:S01]  /*59d0*/  FFMA.FTZ R7, R9.reuse, R4, -R7 ;  /* 0x0000000409077223 */ /* 0x040fe20000010807 */
[----:B------:R-:W-:Y:S01]  /*59e0*/  FFMA.FTZ R20, R9, R2, R20 ;  /* 0x0000000209147223 */ /* 0x000fe20000010014 */
[----:B------:R-:W-:-:S02]  /*59f0*/  F2FP.BF16.F32.PACK_AB R8, R6, R8 ;  /* 0x000000080608723e */ /* 0x000fc400000010ff */
[-C--:B------:R-:W-:Y:S02]  /*5a00*/  LOP3.LUT R11, R11, R10.reuse, RZ, 0x3c, !PT ;  /* 0x0000000a0b0b7212 */ /* 0x080fe400078e3cff */
[----:B------:R-:W-:Y:S02]  /*5a10*/  F2FP.BF16.F32.PACK_AB R7, R20, R7 ;  /* 0x000000071407723e */ /* 0x000fe400000010ff */
[C---:B------:R-:W-:Y:S02]  /*5a20*/  LOP3.LUT R10, R11.reuse, R10, RZ, 0x3c, !PT ;  /* 0x0000000a0b0a7212 */ /* 0x040fe400078e3cff */
[----:B------:R-:W-:Y:S02]  /*5a30*/  MOV R9, R8 ;  /* 0x0000000800097202 */ /* 0x000fe40000000f00 */
[----:B------:R-:W-:Y:S02]  /*5a40*/  MOV R8, R7 ;  /* 0x0000000700087202 */ /* 0x000fe40000000f00 */
[----:B------:R-:W-:-:S02]  /*5a50*/  LOP3.LUT R11, R11, R10, RZ, 0x3c, !PT ;  /* 0x0000000a0b0b7212 */ /* 0x000fc400078e3cff */
.L_x_8062:
[----:B------:R-:W-:Y:S05]  /*5a60*/  BSYNC.RECONVERGENT B0 ;  /* 0x0000000000007941 */ /* 0x000fea0003800200 */
.L_x_8061:
[----:B-----5:R1:W-:Y:S02]  /*5a70*/  STS.128 [R48], R8 ;  /* 0x0000000830007388 */ /* 0x0203e40000000c00 */
.L_x_8060:
[----:B------:R-:W-:Y:S05]  /*5a80*/  BSYNC.RECONVERGENT B1 ;  /* 0x0000000000017941 */ /* 0x000fea0003800200 */
.L_x_8059:
        /* <DEDUP_REMOVED lines=51> */
.L_x_8064:
[----:B------:R-:W-:Y:S05]  /*5dc0*/  BSYNC.RECONVERGENT B0 ;  /* 0x0000000000007941 */ /* 0x000fea0003800200 */
.L_x_8063:
[----:B-----5:R2:W-:Y:S01]  /*5dd0*/  STS.128 [R48+0x800], R8 ;  /* 0x0008000830007388 */ /* 0x0205e20000000c00 */
[----:B------:R-:W-:Y:S05]  /*5de0*/  BRA `(.L_x_8057) ;  /* 0x0000000800e07947 */ /* 0x000fea0003800000 */
.L_x_8058:
        /* <DEDUP_REMOVED lines=23> */
[----:B-1----:R-:W-:-:S04]  /*5f60*/  IADD3 R10, P0, PT, R40, R9, RZ ;  /* 0x00000009280a7210 */ /* 0x002fc80007f1e0ff */
        /* <DEDUP_REMOVED lines=68> */
.L_x_8068:
[----:B------:R-:W-:Y:S05]  /*63b0*/  BSYNC.RECONVERGENT B0 ;  /* 0x0000000000007941 */ /* 0x000fea0003800200 */
.L_x_8067:
[----:B-----5:R2:W-:Y:S02]  /*63c0*/  STS.128 [R48], R20 ;  /* 0x0000001430007388 */ /* 0x0205e40000000c00 */
.L_x_8066:
[----:B------:R-:W-:Y:S05]  /*63d0*/  BSYNC.RECONVERGENT B1 ;  /* 0x0000000000017941 */ /* 0x000fea0003800200 */
.L_x_8065:
[----:B--2---:R-:W-:-:S04]  /*63e0*/  IADD3 R20, PT, PT, R76, 0x20, RZ ;  /* 0x000000204c147810 */ /* 0x004fc80007ffe0ff */
        /* <DEDUP_REMOVED lines=11> */
[----:B------:R-:W-:-:S03]  /*64a0*/  IADD3 R14, P0, PT, R14, R3, RZ ;  /* 0x000000030e0e7210 */ /* 0x000fc60007f1e0ff */
[----:B-1----:R-:W2:Y:S02]  /*64b0*/  LD.E.128 R8, desc[UR4][R8.64] ;  /* 0x0000000408087980 */ /* 0x002ea4000c101d00 */
        /* <DEDUP_REMOVED lines=73> */
.L_x_8070:
[----:B------:R-:W-:Y:S05]  /*6950*/  BSYNC.RECONVERGENT B0 ;  /* 0x0000000000007941 */ /* 0x000fea0003800200 */
.L_x_8069:
[----:B-----5:R3:W-:Y:S02]  /*6960*/  STS.128 [R48+0x800], R4 ;  /* 0x0008000430007388 */ /* 0x0207e40000000c00 */
.L_x_8057:
[----:B------:R-:W-:Y:S05]  /*6970*/  BSYNC.RECONVERGENT B2 ;  /* 0x0000000000027941 */ /* 0x000fea0003800200 */
.L_x_8053:
[----:B------:R-:W-:Y:S01]  /*6980*/  IMAD.IADD R51, R47, 0x1, -R51 ;  /* 0x000000012f337824 */ /* 0x000fe200078e0a33 */
[----:B---3--:R-:W-:Y:S01]  /*6990*/  LEA R4, P0, R49, R105, 0x1 ;  /* 0x0000006931047211 */ /* 0x008fe200078008ff */
[----:B----4-:R-:W-:Y:S01]  /*69a0*/  VIADD R2, R76, 0x40 ;  /* 0x000000404c027836 */ /* 0x010fe20000000000 */
[----:B------:R-:W-:Y:S01]  /*69b0*/  SHF.L.U64.HI R119, R44, 0x6, R45 ;  /* 0x000000062c777819 */ /* 0x000fe2000001022d */
[C---:B------:R-:W-:Y:S01]  /*69c0*/  VIADD R0, R76.reuse, 0x60 ;  /* 0x000000604c007836 */ /* 0x040fe20000000000 */
[-C--:B------:R-:W-:Y:S01]  /*69d0*/  ISETP.GE.AND P5, PT, R76, R51.reuse, PT ;  /* 0x000000334c00720c */ /* 0x080fe20003fa6270 */
[----:B------:R-:W-:Y:S01]  /*69e0*/  IMAD.SHL.U32 R118, R44, 0x40, RZ ;  /* 0x000000402c767824 */ /* 0x000fe200078e00ff */
[-C--:B------:R-:W-:Y:S02]  /*69f0*/  ISETP.GE.AND P3, PT, R2, R51.reuse, PT ;  /* 0x000000330200720c */ /* 0x080fe40003f66270 */
[-C--:B------:R-:W-:Y:S02]  /*6a00*/  ISETP.GE.AND P2, PT, R0, R51.reuse, PT ;  /* 0x000000330000720c */ /* 0x080fe40003f46270 */
[----:B------:R-:W-:-:S02]  /*6a10*/  ISETP.GE.AND P4, PT, R20, R51, PT ;  /* 0x000000331400720c */ /* 0x000fc40003f86270 */
[----:B------:R-:W-:-:S05]  /*6a20*/  LEA.HI.X R5, R49, R104, R50, 0x1, P0 ;  /* 0x0000006831057211 */ /* 0x000fca00000f0c32 */
[----:B-12---:R-:W-:Y:S02]  /*6a30*/  @!P5 IMAD.MOV.U32 R10, RZ, RZ, R105 ;  /* 0x000000ffff0ad224 */ /* 0x006fe400078e0069 */
[CC--:B------:R-:W-:Y:S01]  /*6a40*/  @!P3 LEA R8, P1, R102.reuse, R4.reuse, 0x6 ;  /* 0x000000046608b211 */ /* 0x0c0fe200078230ff */
[----:B------:R-:W-:Y:S01]  /*6a50*/  @!P5 IMAD.MOV.U32 R11, RZ, RZ, R104 ;  /* 0x000000ffff0bd224 */ /* 0x000fe200078e0068 */
[C---:B------:R-:W-:Y:S02]  /*6a60*/  @!P2 LEA R6, P0, R102.reuse, R4, 0x7 ;  /* 0x000000046606a211 */ /* 0x040fe400078038ff */
[CCC-:B------:R-:W-:Y:S02]  /*6a70*/  @!P3 LEA.HI.X R9, R102.reuse, R5.reuse, R103.reuse, 0x6, P1 ;  /* 0x000000056609b211 */ /* 0x1c0fe400008f3467 */
[----:B------:R-:W-:Y:S01]  /*6a80*/  @!P2 LEA.HI.X R7, R102, R5, R103, 0x7, P0 ;  /* 0x000000056607a211 */ /* 0x000fe200000f3c67 */
[----:B------:R-:W-:Y:S01]  /*6a90*/  @!PT LDS RZ, [RZ] ;  /* 0x00000000fffff984 */ /* 0x000fe20000000800 */
[----:B------:R-:W-:Y:S01]  /*6aa0*/  @!PT LDS RZ, [RZ] ;  /* 0x00000000fffff984 */ /* 0x000fe20000000800 */
[----:B------:R-:W-:Y:S01]  /*6ab0*/  @!PT LDS RZ, [RZ] ;  /* 0x00000000fffff984 */ /* 0x000fe20000000800 */
[----:B------:R-:W-:Y:S04]  /*6ac0*/  @!P5 LDGSTS.E.BYPASS.LTC128B.128 [R48+0x1000], desc[UR4][R10.64] ;  /* 0x010000000a30dfae */ /* 0x000fe8000b981a04 */
[----:B------:R1:W-:Y:S01]  /*6ad0*/  @!P4 LDGSTS.E.BYPASS.LTC128B.128 [R48+0x1800], desc[UR4][R4.64] ;  /* 0x018000000430cfae */ /* 0x0003e2000b981a04 */
[----:B------:R-:W-:-:S03]  /*6ae0*/  ISETP.GE.AND P4, PT, R20, R51, PT ;  /* 0x000000331400720c */ /* 0x000fc60003f86270 */
[----:B------:R2:W-:Y:S01]  /*6af0*/  @!P3 LDGSTS.E.BYPASS.LTC128B.128 [R48+0x2000], desc[UR4][R8.64] ;  /* 0x020000000830bfae */ /* 0x0005e2000b981a04 */
[----:B------:R-:W-:Y:S02]  /*6b00*/  ISETP.GE.AND P3, PT, R2, R51, PT ;  /* 0x000000330200720c */ /* 0x000fe40003f66270 */
[----:B------:R-:W-:Y:S01]  /*6b10*/  IADD3 R2, P0, PT, R118, R107, RZ ;  /* 0x0000006b76027210 */ /* 0x000fe20007f1e0ff */
[----:B------:R3:W-:Y:S01]  /*6b20*/  @!P2 LDGSTS.E.BYPASS.LTC128B.128 [R48+0x2800], desc[UR4][R6.64] ;  /* 0x028000000630afae */ /* 0x0007e2000b981a04 */
[----:B------:R-:W-:-:S03]  /*6b30*/  ISETP.GE.AND P2, PT, R0, R51, PT ;  /* 0x000000330000720c */ /* 0x000fc60003f46270 */
[----:B------:R-:W0:Y:S01]  /*6b40*/  LDGDEPBAR ;  /* 0x00000000000079af */ /* 0x000e220000000000 */
[----:B------:R-:W-:-:S09]  /*6b50*/  IMAD.X R3, R119, 0x1, R106, P0 ;  /* 0x0000000177037824 */ /* 0x000fd200000e066a */
[----:B-1----:R-:W-:Y:S01]  /*6b60*/  @!P2 LEA R4, P0, R44, R2, 0x7 ;  /* 0x000000022c04a211 */ /* 0x002fe200078038ff */
[----:B--2---:R-:W-:-:S03]  /*6b70*/  @!P5 IMAD.MOV.U32 R8, RZ, RZ, R107 ;  /* 0x000000ffff08d224 */ /* 0x004fc600078e006b */
[----:B------:R-:W-:Y:S01]  /*6b80*/  @!P2 LEA.HI.X R5, R44, R3, R45, 0x7, P0 ;  /* 0x000000032c05a211 */ /* 0x000fe200000f3c2d */
[----:B------:R-:W-:Y:S01]  /*6b90*/  @!P5 IMAD.MOV.U32 R9, RZ, RZ, R106 ;  /* 0x000000ffff09d224 */ /* 0x000fe200078e006a */
[----:B---3--:R-:W-:Y:S01]  /*6ba0*/  @!P3 IADD3 R6, P1, PT, R2, R118, RZ ;  /* 0x000000760206b210 */ /* 0x008fe20007f3e0ff */
[----:B------:R-:W-:-:S04]  /*6bb0*/  DEPBAR.LE SB0, 0x0 ;  /* 0x000080000000791a */ /* 0x000fc80000000000 */
[----:B------:R-:W-:Y:S01]  /*6bc0*/  BAR.SYNC.DEFER_BLOCKING 0x0 ;  /* 0x0000000000007b1d */ /* 0x000fe20000010000 */
[----:B------:R-:W-:-:S05]  /*6bd0*/  @!P3 IMAD.X R7, R3, 0x1, R119, P1 ;  /* 0x000000010307b824 */ /* 0x000fca00008e0677 */
        /* <DEDUP_REMOVED lines=21> */
[----:B------:R-:W4:Y:S01]  /*6d30*/  S2UR UR6, SR_CgaCtaId ;  /* 0x00000000000679c3 */ /* 0x000f220000008800 */
[----:B------:R-:W-:Y:S01]  /*6d40*/  UMOV UR7, 0x400 ;  /* 0x0000040000077882 */ /* 0x000fe20000000000 */
[----:B------:R-:W-:Y:S01]  /*6d50*/  IMAD.MOV.U32 R32, RZ, RZ, 0x20 ;  /* 0x00000020ff207424 */ /* 0x000fe200078e00ff */
[----:B------:R-:W1:Y:S01]  /*6d60*/  S2R R97, SR_TID.X ;  /* 0x0000000000617919 */ /* 0x000e620000002100 */
[----:B------:R-:W-:Y:S01]  /*6d70*/  BSSY.RECONVERGENT B1, `(.L_x_8071) ;  /* 0x00001b8000017945 */ /* 0x000fe20003800200 */
[----:B------:R-:W0:Y:S01]  /*6d80*/  LDGDEPBAR ;  /* 0x00000000000079af */ /* 0x000e220000000000 */
[----:B----4-:R-:W-:Y:S01]  /*6d90*/  ULEA UR6, UR6, UR7, 0x18 ;  /* 0x0000000706067291 */ /* 0x010fe2000f8ec0ff */
[C---:B-1----:R-:W-:Y:S01]  /*6da0*/  IMAD.SHL.U32 R3, R97.reuse, 0x10, RZ ;  /* 0x0000001061037824 */ /* 0x042fe200078e00ff */
[----:B------:R-:W-:Y:S01]  /*6db0*/  SHF.R.U32.HI R98, RZ, 0x1, R97 ;  /* 0x00000001ff627819 */ /* 0x000fe20000011661 */
[C---:B-----5:R-:W-:Y:S01]  /*6dc0*/  IMAD.SHL.U32 R41, R97.reuse, 0x20, RZ ;  /* 0x0000002061297824 */ /* 0x060fe200078e00ff */
[C---:B------:R-:W-:Y:S01]  /*6dd0*/  LOP3.LUT R2, R97.reuse, 0x8, RZ, 0xc0, !PT ;  /* 0x0000000861027812 */ /* 0x040fe200078ec0ff */
[----:B------:R-:W-:Y:S01]  /*6de0*/  IMAD.SHL.U32 R96, R97, 0x4, RZ ;  /* 0x0000000461607824 */ /* 0x000fe200078e00ff */
[----:B------:R-:W-:-:S02]  /*6df0*/  LOP3.LUT R40, R98, 0x8, RZ, 0xc0, !PT ;  /* 0x0000000862287812 */ /* 0x000fc400078ec0ff */
[----:B------:R-:W-:Y:S02]  /*6e00*/  LOP3.LUT R99, R3, 0x3e00, RZ, 0xc0, !PT ;  /* 0x00003e0003637812 */ /* 0x000fe400078ec0ff */
[----:B--2---:R-:W-:Y:S02]  /*6e10*/  LOP3.LUT R4, R96, 0x18, RZ, 0xc0, !PT ;  /* 0x0000001860047812 */ /* 0x004fe400078ec0ff */
[--C-:B------:R-:W-:Y:S02]  /*6e20*/  LOP3.LUT R40, R40, 0xc0, R41.reuse, 0xf8, !PT ;  /* 0x000000c028287812 */ /* 0x100fe400078ef829 */
[--C-:B------:R-:W-:Y:S02]  /*6e30*/  LOP3.LUT R5, R99, 0x20, R41.reuse, 0xf8, !PT ;  /* 0x0000002063057812 */ /* 0x100fe400078ef829 */
[----:B------:R-:W-:Y:S02]  /*6e40*/  LOP3.LUT R3, R3, 0x100, RZ, 0xc0, !PT ;  /* 0x0000010003037812 */ /* 0x000fe400078ec0ff */
[----:B------:R-:W-:-:S02]  /*6e50*/  LOP3.LUT R2, R2, 0xc0, R41, 0xf8, !PT ;  /* 0x000000c002027812 */ /* 0x000fc400078ef829 */
[----:B------:R-:W-:Y:S02]  /*6e60*/  LOP3.LUT R40, R40, R4, RZ, 0x3c, !PT ;  /* 0x0000000428287212 */ /* 0x000fe400078e3cff */
[--C-:B------:R-:W-:Y:S02]  /*6e70*/  LOP3.LUT R5, R5, 0x100, R41.reuse, 0xf8, !PT ;  /* 0x0000010005057812 */ /* 0x100fe400078ef829 */
[----:B------:R-:W-:Y:S02]  /*6e80*/  LOP3.LUT R3, R3, 0x20, R41, 0xf8, !PT ;  /* 0x0000002003037812 */ /* 0x000fe400078ef829 */
[----:B------:R-:W-:Y:S02]  /*6e90*/  LOP3.LUT R5, R5, R40, RZ, 0xfc, !PT ;  /* 0x0000002805057212 */ /* 0x000fe400078efcff */
[----:B------:R-:W-:Y:S02]  /*6ea0*/  LOP3.LUT R3, R3, R2, R4, 0xf6, !PT ;  /* 0x0000000203037212 */ /* 0x000fe400078ef604 */
[----:B------:R-:W-:-:S02]  /*6eb0*/  LEA R16, R5, UR6, 0x1 ;  /* 0x0000000605107c11 */ /* 0x000fc4000f8e08ff */
[----:B------:R-:W-:Y:S02]  /*6ec0*/  LEA R3, R3, UR6, 0x1 ;  /* 0x0000000603037c11 */ /* 0x000fe4000f8e08ff */
[----:B------:R-:W-:Y:S01]  /*6ed0*/  LOP3.LUT P0, RZ, R97, 0x4, RZ, 0xc0, !PT ;  /* 0x0000000461ff7812 */ /* 0x000fe2000780c0ff */
[----:B------:R1:W-:Y:S03]  /*6ee0*/  LDSM.16.M88.4 R24, [R16] ;  /* 0x000000001018783b */ /* 0x0003e60000000200 */
[----:B------:R-:W-:Y:S01]  /*6ef0*/  SEL R32, R32, 0xffffffe0, !P0 ;  /* 0xffffffe020207807 */ /* 0x000fe20004000000 */
[----:B------:R-:W2:Y:S04]  /*6f00*/  LDSM.16.M88.4 R4, [R3+0x1000] ;  /* 0x001000000304783b */ /* 0x000ea80000000200 */
        /* <DEDUP_REMOVED lines=15> */
[----:B------:R-:W-:Y:S02]  /*7000*/  LDSM.16.M88.4 R12, [R3+0x1c00] ;  /* 0x001c0000030c783b */ /* 0x000fe40000000200 */
[-C--:B---3--:R-:W-:Y:S01]  /*7010*/  FMUL.FTZ R28, R28, R0.reuse ;  /* 0x000000001c1c7220 */ /* 0x088fe20000410000 */
        /* <DEDUP_REMOVED lines=12> */
[----:B------:R-:W-:-:S03]  /*70e0*/  FMUL.FTZ R11, R11, R0 ;  /* 0x000000000b0b7220 */ /* 0x000fc60000410000 */
[-C--:B------:R-:W-:Y:S01]  /*70f0*/  FMUL.FTZ R36, R36, R0.reuse ;  /* 0x0000000024247220 */ /* 0x080fe20000410000 */
[-C--:B------:R-:W-:Y:S01]  /*7100*/  FMUL.FTZ R37, R37, R0.reuse ;  /* 0x0000000025257220 */ /* 0x080fe20000410000 */
[-C--:B------:R-:W-:Y:S01]  /*7110*/  FMUL.FTZ R38, R38, R0.reuse ;  /* 0x0000000026267220 */ /* 0x080fe20000410000 */
[-C--:B------:R-:W-:Y:S01]  /*7120*/  FMUL.FTZ R39, R39, R0.reuse ;  /* 0x0000000027277220 */ /* 0x080fe20000410000 */
[----:B------:R-:W-:Y:S08]  /*7130*/  MUFU.TANH R42, R30 ;  /* 0x0000001e002a7308 */ /* 0x000ff00000002400 */
[----:B------:R1:W-:Y:S08]  /*7140*/  MUFU.TANH R43, R31 ;  /* 0x0000001f002b7308 */ /* 0x0003f00000002400 */
[----:B------:R-:W-:Y:S08]  /*7150*/  MUFU.TANH R44, R4 ;  /* 0x00000004002c7308 */ /* 0x000ff00000002400 */
[----:B------:R-:W-:Y:S01]  /*7160*/  MUFU.TANH R45, R5 ;  /* 0x00000005002d7308 */ /* 0x000fe20000002400 */
[----:B-1----:R-:W1:Y:S07]  /*7170*/  LDSM.16.M88.4 R28, [R2+0x1800] ;  /* 0x00180000021c783b */ /* 0x002e6e0000000200 */
[----:B------:R-:W2:Y:S08]  /*7180*/  MUFU.TANH R49, R6 ;  /* 0x0000000600317308 */ /* 0x000eb00000002400 */
[----:B------:R3:W-:Y:S08]  /*7190*/  MUFU.TANH R50, R7 ;  /* 0x0000000700327308 */ /* 0x0007f00000002400 */
[----:B------:R-:W-:Y:S08]  /*71a0*/  MUFU.TANH R48, R8 ;  /* 0x0000000800307308 */ /* 0x000ff00000002400 */
[----:B------:R-:W-:Y:S01]  /*71b0*/  MUFU.TANH R51, R9 ;  /* 0x0000000900337308 */ /* 0x000fe20000002400 */
[C---:B---3--:R-:W-:Y:S07]  /*71c0*/  HMMA.16816.F32.BF16 R4, R24.reuse, R20, RZ ;  /* 0x000000141804723c */ /* 0x048fee00000418ff */
[----:B------:R-:W3:Y:S01]  /*71d0*/  MUFU.TANH R53, R10 ;  /* 0x0000000a00357308 */ /* 0x000ee20000002400 */
[----:B------:R-:W-:Y:S07]  /*71e0*/  HMMA.16816.F32.BF16 R20, R24, R22, RZ ;  /* 0x000000161814723c */ /* 0x000fee00000418ff */
[----:B------:R4:W3:Y:S05]  /*71f0*/  MUFU.TANH R52, R11 ;  /* 0x0000000b00347308 */ /* 0x0008ea0000002400 */
[C---:B-1----:R-:W-:Y:S03]  /*7200*/  HMMA.16816.F32.BF16 R4, R16.reuse, R28, R4 ;  /* 0x0000001c1004723c */ /* 0x042fe60000041804 */
[----:B------:R-:W-:Y:S05]  /*7210*/  MUFU.TANH R54, R36 ;  /* 0x0000002400367308 */ /* 0x000fea0000002400 */
[----:B------:R-:W-:Y:S03]  /*7220*/  HMMA.16816.F32.BF16 R20, R16, R30, R20 ;  /* 0x0000001e1014723c */ /* 0x000fe60000041814 */
[----:B------:R-:W-:Y:S01]  /*7230*/  MUFU.TANH R55, R37 ;  /* 0x0000002500377308 */ /* 0x000fe20000002400 */
[----:B----4-:R-:W1:Y:S04]  /*7240*/  LDSM.16.M88.4 R8, [R2+0x1c00] ;  /* 0x001c00000208783b */ /* 0x010e680000000200 */
[C---:B------:R-:W-:Y:S03]  /*7250*/  HMMA.16816.F32.BF16 R28, R24.reuse, R12, RZ ;  /* 0x0000000c181c723c */ /* 0x040fe600000418ff */
[----:B------:R-:W4:Y:S01]  /*7260*/  MUFU.TANH R56, R38 ;  /* 0x0000002600387308 */ /* 0x000f220000002400 */
        /* <DEDUP_REMOVED lines=35> */
[----:B------:R-:W-:Y:S01]  /*74a0*/  MUFU.TANH R101, R30 ;  /* 0x0000001e00657308 */ /* 0x000fe20000002400 */
[C---:B-1----:R-:W-:Y:S07]  /*74b0*/  HMMA.16816.F32.BF16 R8, R16.reuse, R4, R8 ;  /* 0x000000041008723c */ /* 0x042fee0000041808 */
[----:B------:R1:W-:Y:S01]  /*74c0*/  MUFU.TANH R100, R31 ;  /* 0x0000001f00647308 */ /* 0x0003e20000002400 */
        /* <DEDUP_REMOVED lines=14> */
[----:B------:R-:W-:Y:S01]  /*75b0*/  MUFU.TANH R95, R10 ;  /* 0x0000000a005f7308 */ /* 0x000fe20000002400 */
[----:B------:R-:W-:Y:S07]  /*75c0*/  HMMA.16816.F32.BF16 R20, R24, R22, RZ ;  /* 0x000000161814723c */ /* 0x000fee00000418ff */
[----:B------:R2:W-:Y:S08]  /*75d0*/  MUFU.TANH R93, R11 ;  /* 0x0000000b005d7308 */ /* 0x0005f00000002400 */
[----:B------:R-:W-:Y:S08]  /*75e0*/  MUFU.TANH R123, R13 ;  /* 0x0000000d007b7308 */ /* 0x000ff00000002400 */
[----:B------:R-:W-:Y:S01]  /*75f0*/  MUFU.TANH R87, R14 ;  /* 0x0000000e00577308 */ /* 0x000fe20000002400 */
[----:B--2---:R-:W2:Y:S01]  /*7600*/  LDSM.16.M88.4 R8, [R3+0x2800] ;  /* 0x002800000308783b */ /* 0x004ea20000000200 */
[C---:B-1----:R-:W-:Y:S06]  /*7610*/  HMMA.16816.F32.BF16 R4, R16.reuse, R28, R4 ;  /* 0x0000001c1004723c */ /* 0x042fec0000041804 */
[----:B------:R1:W4:Y:S02]  /*7620*/  MUFU.TANH R122, R15 ;  /* 0x0000000f007a7308 */ /* 0x0003240000002400 */
[----:B------:R-:W-:Y:S01]  /*7630*/  HMMA.16816.F32.BF16 R20, R16, R30, R20 ;  /* 0x0000001e1014723c */ /* 0x000fe20000041814 */
[----:B------:R3:W-:Y:S05]  /*7640*/  LDSM.16.M88.4 R28, [R3+0x2c00] ;  /* 0x002c0000031c783b */ /* 0x0007ea0000000200 */
[----:B------:R-:W-:Y:S05]  /*7650*/  MUFU.TANH R90, R36 ;  /* 0x00000024005a7308 */ /* 0x000fea0000002400 */
[-C--:B------:R-:W-:Y:S01]  /*7660*/  FMUL.FTZ R4, R4, R0.reuse ;  /* 0x0000000004047220 */ /* 0x080fe20000410000 */
[-C--:B------:R-:W-:Y:S01]  /*7670*/  FMUL.FTZ R5, R5, R0.reuse ;  /* 0x0000000005057220 */ /* 0x080fe20000410000 */
[-C--:B------:R-:W-:Y:S01]  /*7680*/  FMUL.FTZ R6, R6, R0.reuse ;  /* 0x0000000006067220 */ /* 0x080fe20000410000 */
[----:B------:R-:W4:Y:S01]  /*7690*/  MUFU.TANH R67, R39 ;  /* 0x0000002700437308 */ /* 0x000f220000002400 */
[----:B-1----:R-:W1:Y:S01]  /*76a0*/  LDSM.16.M88.4 R12, [R2+0x2800] ;  /* 0x00280000020c783b */ /* 0x002e620000000200 */
[----:B------:R-:W-:-:S03]  /*76b0*/  FMUL.FTZ R76, R7, R0 ;  /* 0x00000000074c7220 */ /* 0x000fc60000410000 */
[-C--:B------:R-:W-:Y:S01]  /*76c0*/  FMUL.FTZ R20, R20, R0.reuse ;  /* 0x0000000014147220 */ /* 0x080fe20000410000 */
[-C--:B------:R-:W-:Y:S01]  /*76d0*/  FMUL.FTZ R21, R21, R0.reuse ;  /* 0x0000000015157220 */ /* 0x080fe20000410000 */
[----:B------:R-:W-:Y:S01]  /*76e0*/  FMUL.FTZ R22, R22, R0 ;  /* 0x0000000016167220 */ /* 0x000fe20000410000 */
[----:B------:R-:W-:Y:S08]  /*76f0*/  MUFU.TANH R36, R4 ;  /* 0x0000000400247308 */ /* 0x000ff00000002400 */
[----:B------:R-:W-:Y:S08]  /*7700*/  MUFU.TANH R39, R5 ;  /* 0x0000000500277308 */ /* 0x000ff00000002400 */
[----:B------:R2:W-:Y:S08]  /*7710*/  MUFU.TANH R75, R6 ;  /* 0x00000006004b7308 */ /* 0x0005f00000002400 */
[----:B------:R3:W4:Y:S08]  /*7720*/  MUFU.TANH R66, R37 ;  /* 0x0000002500427308 */ /* 0x0007300000002400 */
[----:B------:R-:W-:Y:S01]  /*7730*/  MUFU.TANH R74, R20 ;  /* 0x00000014004a7308 */ /* 0x000fe20000002400 */
[----:B--2---:R-:W-:Y:S03]  /*7740*/  HMMA.16816.F32.BF16 R4, R24, R8, RZ ;  /* 0x000000081804723c */ /* 0x004fe600000418ff */
[----:B------:R-:W-:-:S04]  /*7750*/  IMAD.SHL.U32 R8, R97, 0x2, RZ ;  /* 0x0000000261087824 */ /* 0x000fc800078e00ff */
[----:B------:R-:W-:Y:S01]  /*7760*/  MUFU.TANH R73, R21 ;  /* 0x0000001500497308 */ /* 0x000fe20000002400 */
[----:B---3--:R-:W-:-:S05]  /*7770*/  IMAD.SHL.U32 R37, R33, 0x80, RZ ;  /* 0x0000008021257824 */ /* 0x008fca00078e00ff */
[----:B------:R-:W-:Y:S02]  /*7780*/  LOP3.LUT R37, R37, 0x6, R8, 0xf8, !PT ;  /* 0x0000000625257812 */ /* 0x000fe400078ef808 */
[----:B------:R2:W3:Y:S03]  /*7790*/  MUFU.TANH R3, R22 ;  /* 0x0000001600037308 */ /* 0x0004e60000002400 */
[C---:B------:R-:W-:Y:S02]  /*77a0*/  VIADD R9, R37.reuse, 0xffffff80 ;  /* 0xffffff8025097836 */ /* 0x040fe40000000000 */
[C---:B------:R-:W-:Y:S01]  /*77b0*/  VIADD R8, R37.reuse, 0xffffff81 ;  /* 0xffffff8125087836 */ /* 0x040fe20000000000 */
[----:B-1----:R-:W-:Y:S05]  /*77c0*/  HMMA.16816.F32.BF16 R4, R16, R12, R4 ;  /* 0x0000000c1004723c */ /* 0x002fea0000041804 */
[----:B------:R-:W-:Y:S01]  /*77d0*/  VIADD R12, R37, 0xffffff91 ;  /* 0xffffff91250c7836 */ /* 0x000fe20000000000 */
[-C--:B------:R-:W-:Y:S01]  /*77e0*/  ISETP.GE.AND P4, PT, R9, R47.reuse, PT ;  /* 0x0000002f0900720c */ /* 0x080fe20003f86270 */
[C---:B------:R-:W-:Y:S01]  /*77f0*/  VIADD R9, R37.reuse, 0xffffff88 ;  /* 0xffffff8825097836 */ /* 0x040fe20000000000 */
[-C--:B------:R-:W-:Y:S01]  /*7800*/  ISETP.GE.AND P3, PT, R8, R47.reuse, PT ;  /* 0x0000002f0800720c */ /* 0x080fe20003f66270 */
[----:B------:R-:W-:Y:S01]  /*7810*/  VIADD R8, R37, 0xffffff89 ;  /* 0xffffff8925087836 */ /* 0x000fe20000000000 */
[-C--:B------:R-:W-:Y:S01]  /*7820*/  ISETP.GE.AND P6, PT, R12, R47.reuse, PT ;  /* 0x0000002f0c00720c */ /* 0x080fe20003fc6270 */
[----:B------:R-:W-:Y:S01]  /*7830*/  FMUL.FTZ R12, R23, R0 ;  /* 0x00000000170c7220 */ /* 0x000fe20000410000 */
[-C--:B------:R-:W-:Y:S01]  /*7840*/  ISETP.GE.AND P2, PT, R9, R47.reuse, PT ;  /* 0x0000002f0900720c */ /* 0x080fe20003f46270 */
[C---:B------:R-:W-:Y:S01]  /*7850*/  VIADD R9, R37.reuse, 0xffffff90 ;  /* 0xffffff9025097836 */ /* 0x040fe20000000000 */
[-C--:B------:R-:W-:Y:S01]  /*7860*/  ISETP.GE.AND P1, PT, R8, R47.reuse, PT ;  /* 0x0000002f0800720c */ /* 0x080fe20003f26270 */
[----:B------:R-:W-:Y:S01]  /*7870*/  VIADD R8, R37, 0xffffff98 ;  /* 0xffffff9825087836 */ /* 0x000fe20000000000 */
[----:B--2---:R1:W2:Y:S01]  /*7880*/  LDSM.16.M88.4 R20, [R2+0x2c00] ;  /* 0x002c00000214783b */ /* 0x0042a20000000200 */
[----:B------:R4:W-:Y:S01]  /*7890*/  MUFU.TANH R91, R38 ;  /* 0x00000026005b7308 */ /* 0x0009e20000002400 */
[-C--:B------:R-:W-:Y:S01]  /*78a0*/  ISETP.GE.AND P0, PT, R9, R47.reuse, PT ;  /* 0x0000002f0900720c */ /* 0x080fe20003f06270 */
[----:B------:R-:W-:Y:S01]  /*78b0*/  VIADD R13, R37, 0xffffff99 ;  /* 0xffffff99250d7836 */ /* 0x000fe20000000000 */
[----:B------:R-:W-:Y:S01]  /*78c0*/  ISETP.GE.AND P5, PT, R8, R47, PT ;  /* 0x0000002f0800720c */ /* 0x000fe20003fa6270 */
[----:B------:R-:W-:-:S04]  /*78d0*/  DEPBAR.LE SB0, 0x0 ;  /* 0x000080000000791a */ /* 0x000fc80000000000 */
[----:B------:R-:W-:Y:S03]  /*78e0*/  HMMA.16816.F32.BF16 R8, R24, R10, RZ ;  /* 0x0000000a1808723c */ /* 0x000fe600000418ff */
[-C--:B------:R-:W-:Y:S01]  /*78f0*/  FMUL.FTZ R4, R4, R0.reuse ;  /* 0x0000000004047220 */ /* 0x080fe20000410000 */
[----:B------:R-:W-:Y:S01]  /*7900*/  FSEL R49, R49, -INF , !P2 ;  /* 0xff80000031317808 */ /* 0x000fe20005000000 */
[-C--:B------:R-:W-:Y:S01]  /*7910*/  FMUL.FTZ R5, R5, R0.reuse ;  /* 0x0000000005057220 */ /* 0x080fe20000410000 */
[----:B------:R-:W-:Y:S01]  /*7920*/  FSEL R69, R44, -INF , !P2 ;  /* 0xff8000002c457808 */ /* 0x000fe20005000000 */
[----:B------:R-:W-:Y:S01]  /*7930*/  FMUL.FTZ R6, R6, R0 ;  /* 0x0000000006067220 */ /* 0x000fe20000410000 */
[----:B------:R-:W-:Y:S01]  /*7940*/  FSEL R65, R45, -INF , !P1 ;  /* 0xff8000002d417808 */ /* 0x000fe20004800000 */
[----:B------:R-:W3:Y:S01]  /*7950*/  MUFU.TANH R12, R12 ;  /* 0x0000000c000c7308 */ /* 0x000ee20000002400 */
[----:B------:R-:W-:-:S02]  /*7960*/  FSEL R68, R35, -INF , !P3 ;  /* 0xff80000023447808 */ /* 0x000fc40005800000 */
[----:B----4-:R-:W-:Y:S02]  /*7970*/  FSEL R38, R34, -INF , !P4 ;  /* 0xff80000022267808 */ /* 0x010fe40006000000 */
[----:B------:R-:W-:Y:S01]  /*7980*/  FSEL R77, R53, -INF , !P0 ;  /* 0xff800000354d7808 */ /* 0x000fe20004000000 */
[----:B-1----:R-:W-:Y:S02]  /*7990*/  VIADD R2, R37, 0xffffffa1 ;  /* 0xffffffa125027836 */ /* 0x002fe40000000000 */
[----:B------:R1:W-:Y:S01]  /*79a0*/  MUFU.TANH R34, R4 ;  /* 0x0000000400227308 */ /* 0x0003e20000002400 */
[----:B------:R-:W-:Y:S02]  /*79b0*/  FSEL R71, R48, -INF , !P0 ;  /* 0xff80000030477808 */ /* 0x000fe40004000000 */
[----:B------:R-:W-:Y:S02]  /*79c0*/  FSEL R42, R42, -INF , !P4 ;  /* 0xff8000002a2a7808 */ /* 0x000fe40006000000 */
[-C--:B------:R-:W-:Y:S01]  /*79d0*/  ISETP.GE.AND P2, PT, R2, R47.reuse, PT ;  /* 0x0000002f0200720c */ /* 0x080fe20003f46270 */
[----:B------:R-:W-:Y:S05]  /*79e0*/  HMMA.16816.F32.BF16 R8, R16, R14, R8 ;  /* 0x0000000e1008723c */ /* 0x000fea0000041808 */
[----:B------:R-:W-:Y:S01]  /*79f0*/  FSEL R2, R50, -INF , !P1 ;  /* 0xff80000032027808 */ /* 0x000fe20004800000 */
[----:B------:R-:W-:Y:S01]  /*7a00*/  MUFU.TANH R35, R5 ;  /* 0x0000000500237308 */ /* 0x000fe20000002400 */
[----:B------:R-:W-:Y:S01]  /*7a10*/  FMUL.FTZ R15, R7, R0 ;  /* 0x00000000070f7220 */ /* 0x000fe20000410000 */
[----:B------:R-:W-:Y:S01]  /*7a20*/  ISETP.GE.AND P4, PT, R13, R47, PT ;  /* 0x0000002f0d00720c */ /* 0x000fe20003f86270 */
[----:B------:R-:W-:Y:S01]  /*7a30*/  VIADD R13, R37, 0xffffffa0 ;  /* 0xffffffa0250d7836 */ /* 0x000fe20000000000 */
[----:B------:R-:W-:-:S02]  /*7a40*/  FSEL R43, R43, -INF , !P3 ;  /* 0xff8000002b2b7808 */ /* 0x000fc40005800000 */
[----:B------:R-:W-:Y:S02]  /*7a50*/  FSEL R78, R52, -INF , !P6 ;  /* 0xff800000344e7808 */ /* 0x000fe40007000000 */
[----:B------:R4:W-:Y:S01]  /*7a60*/  MUFU.TANH R50, R6 ;  /* 0x0000000600327308 */ /* 0x0009e20000002400 */
[----:B-1----:R-:W-:Y:S01]  /*7a70*/  VIADD R4, R37, 0xffffffa8 ;  /* 0xffffffa825047836 */ /* 0x002fe20000000000 */
[-C--:B------:R-:W-:Y:S01]  /*7a80*/  ISETP.GE.AND P3, PT, R13, R47.reuse, PT ;  /* 0x0000002f0d00720c */ /* 0x080fe20003f66270 */
[C---:B------:R-:W-:Y:S01]  /*7a90*/  VIADD R13, R37.reuse, 0xffffffb0 ;  /* 0xffffffb0250d7836 */ /* 0x040fe20000000000 */
[----:B------:R-:W-:Y:S02]  /*7aa0*/  FSEL R48, R56, -INF , !P5 ;  /* 0xff80000038307808 */ /* 0x000fe40006800000 */
[-C--:B------:R-:W-:Y:S01]  /*7ab0*/  ISETP.GE.AND P1, PT, R4, R47.reuse, PT ;  /* 0x0000002f0400720c */ /* 0x080fe20003f26270 */
[----:B------:R-:W-:Y:S01]  /*7ac0*/  VIADD R4, R37, 0xffffffa9 ;  /* 0xffffffa925047836 */ /* 0x000fe20000000000 */
[----:B------:R-:W-:Y:S01]  /*7ad0*/  FSEL R72, R54, -INF , !P5 ;  /* 0xff80000036487808 */ /* 0x000fe20006800000 */
[----:B------:R-:W1:Y:S01]  /*7ae0*/  MUFU.TANH R76, R76 ;  /* 0x0000004c004c7308 */ /* 0x000e620000002400 */
[----:B------:R-:W-:Y:S01]  /*7af0*/  FSEL R64, R57, -INF , !P4 ;  /* 0xff80000039407808 */ /* 0x000fe20006000000 */
[-C--:B------:R-:W-:Y:S01]  /*7b00*/  FMUL.FTZ R8, R8, R0.reuse ;  /* 0x0000000008087220 */ /* 0x080fe20000410000 */
[-C--:B------:R-:W-:Y:S01]  /*7b10*/  ISETP.GE.AND P0, PT, R4, R47.reuse, PT ;  /* 0x0000002f0400720c */ /* 0x080fe20003f06270 */
[-C--:B------:R-:W-:Y:S01]  /*7b20*/  FMUL.FTZ R9, R9, R0.reuse ;  /* 0x0000000009097220 */ /* 0x080fe20000410000 */
[----:B------:R-:W-:Y:S01]  /*7b30*/  FSEL R70, R55, -INF , !P4 ;  /* 0xff80000037467808 */ /* 0x000fe20006000000 */
[-C--:B------:R-:W-:Y:S01]  /*7b40*/  FMUL.FTZ R10, R10, R0.reuse ;  /* 0x000000000a0a7220 */ /* 0x080fe20000410000 */
[----:B------:R-:W-:Y:S01]  /*7b50*/  FSEL R59, R59, -INF , !P3 ;  /* 0xff8000003b3b7808 */ /* 0x000fe20005800000 */
[C---:B----4-:R-:W-:Y:S03]  /*7b60*/  HMMA.16816.F32.BF16 R4, R24.reuse, R28, RZ ;  /* 0x0000001c1804723c */ /* 0x050fe600000418ff */
[----:B------:R-:W-:Y:S01]  /*7b70*/  FSEL R29, R51, -INF , !P6 ;  /* 0xff800000331d7808 */ /* 0x000fe20007000000 */
[----:B------:R-:W4:Y:S01]  /*7b80*/  MUFU.TANH R15, R15 ;  /* 0x0000000f000f7308 */ /* 0x000f220000002400 */
[-C--:B------:R-:W-:Y:S01]  /*7b90*/  ISETP.GE.AND P6, PT, R13, R47.reuse, PT ;  /* 0x0000002f0d00720c */ /* 0x080fe20003fc6270 */
[----:B------:R-:W-:Y:S01]  /*7ba0*/  VIADD R13, R37, 0xffffffb1 ;  /* 0xffffffb1250d7836 */ /* 0x000fe20000000000 */
[----:B------:R-:W-:Y:S01]  /*7bb0*/  FSEL R58, R58, -INF , !P3 ;  /* 0xff8000003a3a7808 */ /* 0x000fe20005800000 */
[----:B------:R-:W-:Y:S01]  /*7bc0*/  FMUL.FTZ R11, R11, R0 ;  /* 0x000000000b0b7220 */ /* 0x000fe20000410000 */
[----:B------:R-:W-:Y:S01]  /*7bd0*/  FSEL R61, R61, -INF , !P2 ;  /* 0xff8000003d3d7808 */ /* 0x000fe20005000000 */
[----:B------:R-:W-:Y:S01]  /*7be0*/  HMMA.16816.F32.BF16 R24, R24, R30, RZ ;  /* 0x0000001e1818723c */ /* 0x000fe200000418ff */
[----:B------:R-:W-:Y:S01]  /*7bf0*/  ISETP.GE.AND P5, PT, R13, R47, PT ;  /* 0x0000002f0d00720c */ /* 0x000fe20003fa6270 */
[----:B------:R-:W-:Y:S01]  /*7c00*/  VIADD R13, R37, 0xffffffb8 ;  /* 0xffffffb8250d7836 */ /* 0x000fe20000000000 */
[----:B------:R-:W-:Y:S01]  /*7c10*/  FSEL R63, R63, -INF , !P2 ;  /* 0xff8000003f3f7808 */ /* 0x000fe20005000000 */
[----:B------:R-:W-:Y:S01]  /*7c20*/  MUFU.TANH R8, R8 ;  /* 0x0000000800087308 */ /* 0x000fe20000002400 */
[----:B------:R-:W-:-:S02]  /*7c30*/  FSEL R60, R60, -INF , !P1 ;  /* 0xff8000003c3c7808 */ /* 0x000fc40004800000 */
[-C--:B------:R-:W-:Y:S01]  /*7c40*/  ISETP.GE.AND P4, PT, R13, R47.reuse, PT ;  /* 0x0000002f0d00720c */ /* 0x080fe20003f86270 */
[----:B------:R-:W-:Y:S01]  /*7c50*/  VIADD R13, R37, 0xffffffb9 ;  /* 0xffffffb9250d7836 */ /* 0x000fe20000000000 */
[----:B------:R-:W-:Y:S02]  /*7c60*/  FSEL R62, R62, -INF , !P1 ;  /* 0xff8000003e3e7808 */ /* 0x000fe40004800000 */
[----:B------:R-:W-:Y:S01]  /*7c70*/  FSEL R120, R120, -INF , !P0 ;  /* 0xff80000078787808 */ /* 0x000fe20004000000 */
[----:B--2---:R-:W-:Y:S05]  /*7c80*/  HMMA.16816.F32.BF16 R4, R16, R20, R4 ;  /* 0x000000141004723c */ /* 0x004fea0000041804 */
[----:B------:R-:W-:Y:S01]  /*7c90*/  ISETP.GE.AND P3, PT, R13, R47, PT ;  /* 0x0000002f0d00720c */ /* 0x000fe20003f66270 */
[----:B------:R-:W-:Y:S01]  /*7ca0*/  VIADD R13, R37, 0xffffffc0 ;  /* 0xffffffc0250d7836 */ /* 0x000fe20000000000 */
[----:B------:R-:W-:Y:S01]  /*7cb0*/  FSEL R121, R121, -INF , !P0 ;  /* 0xff80000079797808 */ /* 0x000fe20004000000 */
[----:B------:R-:W-:Y:S01]  /*7cc0*/  MUFU.TANH R9, R9 ;  /* 0x0000000900097308 */ /* 0x000fe20000002400 */
[----:B------:R-:W-:-:S02]  /*7cd0*/  FSEL R122, R122, -INF , !P3 ;  /* 0xff8000007a7a7808 */ /* 0x000fc40005800000 */
[-C--:B------:R-:W-:Y:S01]  /*7ce0*/  ISETP.GE.AND P2, PT, R13, R47.reuse, PT ;  /* 0x0000002f0d00720c */ /* 0x080fe20003f46270 */
[----:B------:R-:W-:Y:S01]  /*7cf0*/  VIADD R13, R37, 0xffffffc1 ;  /* 0xffffffc1250d7836 */ /* 0x000fe20000000000 */
[----:B------:R-:W-:Y:S01]  /*7d00*/  FSEL R123, R123, -INF , !P3 ;  /* 0xff8000007b7b7808 */ /* 0x000fe20005800000 */
[----:B------:R-:W-:Y:S03]  /*7d10*/  HMMA.16816.F32.BF16 R16, R16, R22, R24 ;  /* 0x000000161010723c */ /* 0x000fe60000041818 */
[----:B------:R-:W-:Y:S01]  /*7d20*/  FSEL R101, R101, -INF , !P6 ;  /* 0xff80000065657808 */ /* 0x000fe20007000000 */
[----:B------:R-:W2:Y:S01]  /*7d30*/  MUFU.TANH R10, R10 ;  /* 0x0000000a000a7308 */ /* 0x000ea20000002400 */
[----:B------:R-:W-:Y:S01]  /*7d40*/  ISETP.GE.AND P1, PT, R13, R47, PT ;  /* 0x0000002f0d00720c */ /* 0x000fe20003f26270 */
[----:B------:R-:W-:Y:S01]  /*7d50*/  VIADD R13, R37, 0xffffffc8 ;  /* 0xffffffc8250d7836 */ /* 0x000fe20000000000 */
[----:B------:R-:W-:-:S02]  /*7d60*/  FSEL R89, R89, -INF , !P6 ;  /* 0xff80000059597808 */ /* 0x000fc40007000000 */
        /* <DEDUP_REMOVED lines=8> */
[-C--:B------:R-:W-:Y:S01]  /*7df0*/  ISETP.GE.AND P6, PT, R13, R47.reuse, PT ;  /* 0x0000002f0d00720c */ /* 0x080fe20003fc6270 */
[C---:B------:R-:W-:Y:S01]  /*7e00*/  VIADD R13, R37.reuse, 0xffffffd0 ;  /* 0xffffffd0250d7836 */ /* 0x040fe20000000000 */
[----:B------:R-:W-:Y:S01]  /*7e10*/  FSEL R88, R88, -INF , !P5 ;  /* 0xff80000058587808 */ /* 0x000fe20006800000 */
[----:B------:R-:W-:Y:S01]  /*7e20*/  VIADD R5, R37, 0xffffffe0 ;  /* 0xffffffe025057836 */ /* 0x000fe20000000000 */
[----:B------:R-:W-:Y:S01]  /*7e30*/  FSEL R67, R67, -INF , !P6 ;  /* 0xff80000043437808 */ /* 0x000fe20007000000 */
[-C--:B------:R-:W-:Y:S01]  /*7e40*/  FMUL.FTZ R7, R7, R0.reuse ;  /* 0x0000000007077220 */ /* 0x080fe20000410000 */
[----:B------:R-:W-:Y:S01]  /*7e50*/  ISETP.GE.AND P5, PT, R13, R47, PT ;  /* 0x0000002f0d00720c */ /* 0x000fe20003fa6270 */
[----:B------:R-:W-:Y:S01]  /*7e60*/  VIADD R13, R37, 0xffffffd1 ;  /* 0xffffffd1250d7836 */ /* 0x000fe20000000000 */
[----:B------:R-:W-:Y:S01]  /*7e70*/  FSEL R66, R66, -INF , !P6 ;  /* 0xff80000042427808 */ /* 0x000fe20007000000 */
[-C--:B------:R-:W-:Y:S01]  /*7e80*/  FMUL.FTZ R16, R16, R0.reuse ;  /* 0x0000000010107220 */ /* 0x080fe20000410000 */
[----:B------:R-:W-:Y:S01]  /*7e90*/  FSEL R87, R87, -INF , !P4 ;  /* 0xff80000057577808 */ /* 0x000fe20006000000 */
[-C--:B------:R-:W-:Y:S01]  /*7ea0*/  FMUL.FTZ R18, R18, R0.reuse ;  /* 0x0000000012127220 */ /* 0x080fe20000410000 */
[----:B------:R-:W-:Y:S01]  /*7eb0*/  FSEL R86, R86, -INF , !P4 ;  /* 0xff80000056567808 */ /* 0x000fe20006000000 */
[-C--:B------:R-:W-:Y:S01]  /*7ec0*/  FMUL.FTZ R17, R17, R0.reuse ;  /* 0x0000000011117220 */ /* 0x080fe20000410000 */
[----:B---3--:R-:W-:Y:S01]  /*7ed0*/  FMUL.FTZ R4, R6, R0 ;  /* 0x0000000006047220 */ /* 0x008fe20000410000 */
[----:B------:R-:W-:Y:S01]  /*7ee0*/  VIADD R6, R37, 0xffffffd8 ;  /* 0xffffffd825067836 */ /* 0x000fe20000000000 */
[----:B------:R-:W-:Y:S01]  /*7ef0*/  FSEL R93, R93, -INF , !P1 ;  /* 0xff8000005d5d7808 */ /* 0x000fe20004800000 */
[----:B------:R-:W3:Y:S01]  /*7f00*/  MUFU.TANH R11, R11 ;  /* 0x0000000b000b7308 */ /* 0x000ee20000002400 */
[----:B------:R-:W-:-:S02]  /*7f10*/  FSEL R92, R92, -INF , !P1 ;  /* 0xff8000005c5c7808 */ /* 0x000fc40004800000 */
[-C--:B------:R-:W-:Y:S01]  /*7f20*/  ISETP.GE.AND P3, PT, R6, R47.reuse, PT ;  /* 0x0000002f0600720c */ /* 0x080fe20003f66270 */
[----:B------:R-:W-:Y:S01]  /*7f30*/  VIADD R6, R37, 0xffffffd9 ;  /* 0xffffffd925067836 */ /* 0x000fe20000000000 */
[-C--:B------:R-:W-:Y:S02]  /*7f40*/  ISETP.GE.AND P4, PT, R13, R47.reuse, PT ;  /* 0x0000002f0d00720c */ /* 0x080fe40003f86270 */
[----:B------:R-:W-:Y:S01]  /*7f50*/  FSEL R52, R3, -INF , !P3 ;  /* 0xff80000003347808 */ /* 0x000fe20005800000 */
[C---:B------:R-:W-:Y:S01]  /*7f60*/  VIADD R3, R37.reuse, 0xfffffff8 ;  /* 0xfffffff825037836 */ /* 0x040fe20000000000 */
[-C--:B------:R-:W-:Y:S01]  /*7f70*/  ISETP.GE.AND P2, PT, R6, R47.reuse, PT ;  /* 0x0000002f0600720c */ /* 0x080fe20003f46270 */
[----:B------:R-:W-:Y:S01]  /*7f80*/  VIADD R6, R37, 0xffffffe8 ;  /* 0xffffffe825067836 */ /* 0x000fe20000000000 */
[-C--:B------:R-:W-:Y:S01]  /*7f90*/  ISETP.GE.AND P1, PT, R5, R47.reuse, PT ;  /* 0x0000002f0500720c */ /* 0x080fe20003f26270 */
[----:B------:R-:W-:Y:S01]  /*7fa0*/  VIADD R5, R37, 0xffffffe1 ;  /* 0xffffffe125057836 */ /* 0x000fe20000000000 */
[----:B------:R-:W-:Y:S01]  /*7fb0*/  FSEL R56, R75, -INF , !P5 ;  /* 0xff8000004b387808 */ /* 0x000fe20006800000 */
[----:B------:R-:W3:Y:S01]  /*7fc0*/  MUFU.TANH R4, R4 ;  /* 0x0000000400047308 */ /* 0x000ee20000002400 */
[----:B------:R-:W-:Y:S01]  /*7fd0*/  ISETP.GE.AND P6, PT, R6, R47, PT ;  /* 0x0000002f0600720c */ /* 0x000fe20003fc6270 */
[----:B------:R-:W-:Y:S01]  /*7fe0*/  VIADD R6, R37, 0xffffffe9 ;  /* 0xffffffe925067836 */ /* 0x000fe20000000000 */
[----:B------:R-:W-:-:S02]  /*7ff0*/  FSEL R55, R36, -INF , !P5 ;  /* 0xff80000024377808 */ /* 0x000fc40006800000 */
[----:B------:R-:W-:Y:S02]  /*8000*/  FSEL R51, R12, -INF , !P2 ;  /* 0xff8000000c337808 */ /* 0x000fe40005000000 */
[----:B------:R-:W-:Y:S01]  /*8010*/  FSEL R13, R73, -INF , !P2 ;  /* 0xff800000490d7808 */ /* 0x000fe20005000000 */
[----:B------:R-:W-:Y:S01]  /*8020*/  MUFU.TANH R27, R27 ;  /* 0x0000001b001b7308 */ /* 0x000fe20000002400 */
[-C--:B------:R-:W-:Y:S01]  /*8030*/  ISETP.GE.AND P5, PT, R6, R47.reuse, PT ;  /* 0x0000002f0600720c */ /* 0x080fe20003fa6270 */
[----:B------:R-:W-:Y:S01]  /*8040*/  VIADD R6, R37, 0xfffffff0 ;  /* 0xfffffff025067836 */ /* 0x000fe20000000000 */
[-C--:B------:R-:W-:Y:S01]  /*8050*/  ISETP.GE.AND P2, PT, R3, R47.reuse, PT ;  /* 0x0000002f0300720c */ /* 0x080fe20003f46270 */
[----:B------:R-:W-:Y:S01]  /*8060*/  FMUL.FTZ R3, R19, R0 ;  /* 0x0000000013037220 */ /* 0x000fe20000410000 */
[----:B------:R-:W-:Y:S02]  /*8070*/  FSEL R91, R91, -INF , !P0 ;  /* 0xff8000005b5b7808 */ /* 0x000fe40004000000 */
[----:B------:R-:W-:Y:S01]  /*8080*/  FSEL R90, R90, -INF , !P0 ;  /* 0xff8000005a5a7808 */ /* 0x000fe20004000000 */
[----:B------:R-:W-:Y:S01]  /*8090*/  MUFU.TANH R26, R16 ;  /* 0x00000010001a7308 */ /* 0x000fe20000002400 */
[----:B------:R-:W-:-:S02]  /*80a0*/  ISETP.GE.AND P0, PT, R5, R47, PT ;  /* 0x0000002f0500720c */ /* 0x000fc40003f06270 */
[----:B-1----:R-:W-:Y:S02]  /*80b0*/  FSEL R54, R76, -INF , !P4 ;  /* 0xff8000004c367808 */ /* 0x002fe40006000000 */
[----:B------:R-:W-:Y:S02]  /*80c0*/  FSEL R53, R39, -INF , !P4 ;  /* 0xff80000027357808 */ /* 0x000fe40006000000 */
[----:B------:R-:W-:Y:S01]  /*80d0*/  ISETP.GE.AND P4, PT, R6, R47, PT ;  /* 0x0000002f0600720c */ /* 0x000fe20003f86270 */
[----:B------:R1:W1:Y:S01]  /*80e0*/  MUFU.TANH R5, R7 ;  /* 0x0000000700057308 */ /* 0x0002620000002400 */
[----:B----4-:R-:W-:Y:S02]  /*80f0*/  FSEL R57, R15, -INF , !P0 ;  /* 0xff8000000f397808 */ /* 0x010fe40004000000 */
[----:B------:R-:W-:Y:S02]  /*8100*/  FSEL R36, R35, -INF , !P0 ;  /* 0xff80000023247808 */ /* 0x000fe40004000000 */
[----:B------:R-:W-:-:S02]  /*8110*/  ISETP.NE.AND P0, PT, R33, 0x1, PT ;  /* 0x000000012100780c */ /* 0x000fc40003f05270 */
[----:B------:R-:W-:Y:S01]  /*8120*/  FSEL R14, R74, -INF , !P3 ;  /* 0xff8000004a0e7808 */ /* 0x000fe20005800000 */
[----:B------:R-:W4:Y:S01]  /*8130*/  MUFU.TANH R6, R18 ;  /* 0x0000001200067308 */ /* 0x000f220000002400 */
[----:B------:R-:W-:Y:S02]  /*8140*/  FSEL R50, R50, -INF , !P1 ;  /* 0xff80000032327808 */ /* 0x000fe40004800000 */
[----:B------:R-:W-:Y:S02]  /*8150*/  FSEL R31, R34, -INF , !P1 ;  /* 0xff800000221f7808 */ /* 0x000fe40004800000 */
[----:B--2---:R-:W-:Y:S02]  /*8160*/  FSEL R39, R10, -INF , !P6 ;  /* 0xff8000000a277808 */ /* 0x004fe40007000000 */
[----:B---3--:R-:W-:Y:S01]  /*8170*/  FSEL R15, R11, -INF , !P5 ;  /* 0xff8000000b0f7808 */ /* 0x008fe20006800000 */
[----:B------:R2:W3:Y:S01]  /*8180*/  MUFU.TANH R23, R17 ;  /* 0x0000001100177308 */ /* 0x0004e20000002400 */
[----:B-1----:R-:W-:Y:S01]  /*8190*/  VIADD R7, R37, 0xfffffff1 ;  /* 0xfffffff125077836 */ /* 0x002fe20000000000 */
[----:B------:R-:W-:Y:S01]  /*81a0*/  FSEL R16, R9, -INF , !P5 ;  /* 0xff80000009107808 */ /* 0x000fe20006800000 */
[----:B------:R-:W-:Y:S01]  /*81b0*/  VIADD R37, R37, 0xfffffff9 ;  /* 0xfffffff925257836 */ /* 0x000fe20000000000 */
[----:B------:R-:W-:Y:S01]  /*81c0*/  FSEL R12, R4, -INF , !P4 ;  /* 0xff800000040c7808 */ /* 0x000fe20006000000 */
[----:B------:R-:W-:Y:S01]  /*81d0*/  BAR.SYNC.DEFER_BLOCKING 0x0 ;  /* 0x0000000000007b1d */ /* 0x000fe20000010000 */
[----:B------:R-:W-:-:S02]  /*81e0*/  ISETP.GE.AND P3, PT, R7, R47, PT ;  /* 0x0000002f0700720c */ /* 0x000fc40003f66270 */
[----:B------:R-:W-:Y:S02]  /*81f0*/  ISETP.GE.AND P1, PT, R37, R47, PT ;  /* 0x0000002f2500720c */ /* 0x000fe40003f26270 */
[----:B------:R-:W-:Y:S01]  /*8200*/  FSEL R28, R28, -INF , !P4 ;  /* 0xff8000001c1c7808 */ /* 0x000fe20006000000 */
[----:B------:R-:W1:Y:S01]  /*8210*/  MUFU.TANH R3, R3 ;  /* 0x0000000300037308 */ /* 0x000e620000002400 */
[----:B------:R-:W-:Y:S02]  /*8220*/  FSEL R35, R5, -INF , !P3 ;  /* 0xff80000005237808 */ /* 0x000fe40005800000 */
[----:B------:R-:W-:Y:S02]  /*8230*/  FSEL R27, R27, -INF , !P3 ;  /* 0xff8000001b1b7808 */ /* 0x000fe40005800000 */
[----:B----4-:R-:W-:Y:S02]  /*8240*/  FSEL R34, R6, -INF , !P2 ;  /* 0xff80000006227808 */ /* 0x010fe40005000000 */
[----:B--2---:R-:W-:-:S02]  /*8250*/  FSEL R17, R8, -INF , !P6 ;  /* 0xff80000008117808 */ /* 0x004fc40007000000 */
[----:B------:R-:W-:Y:S02]  /*8260*/  FSEL R26, R26, -INF , !P2 ;  /* 0xff8000001a1a7808 */ /* 0x000fe40005000000 */
[----:B---3--:R-:W-:Y:S02]  /*8270*/  FSEL R23, R23, -INF , !P1 ;  /* 0xff80000017177808 */ /* 0x008fe40004800000 */
[----:B-1----:R-:W-:Y:S01]  /*8280*/  FSEL R3, R3, -INF , !P1 ;  /* 0xff80000003037808 */ /* 0x002fe20004800000 */
        /* <DEDUP_REMOVED lines=14> */
.L_x_8074:
        /* <DEDUP_REMOVED lines=63> */
.L_x_8075:
[----:B------:R-:W-:Y:S05]  /*8760*/  BSYNC.RECONVERGENT B0 ;  /* 0x0000000000007941 */ /* 0x000fea0003800200 */
.L_x_8073:
        /* <DEDUP_REMOVED lines=8> */
[--C-:B------:R-:W-:Y:S02]  /*87f0*/  LOP3.LUT R0, R0, 0x18, R4.reuse, 0x78, !PT ;  /* 0x0000001800007812 */ /* 0x100fe400078e7804 */
[----:B------:R-:W-:Y:S01]  /*8800*/  IADD3 R6, P1, PT, R10, R6, RZ ;  /* 0x000000060a067210 */ /* 0x000fe20007f3e0ff */
[----:B------:R-:W-:Y:S01]  /*8810*/  IMAD.X R11, R9, 0x1, R5, P2 ;  /* 0x00000001090b7824 */ /* 0x000fe200010e0605 */
[----:B------:R-:W-:Y:S01]  /*8820*/  LOP3.LUT R0, R0, 0x1f20, R4, 0xf8, !PT ;  /* 0x00001f2000007812 */ /* 0x000fe200078ef804 */
[----:B------:R-:W-:-:S02]  /*8830*/  IMAD.MOV.U32 R4, RZ, RZ, R105 ;  /* 0x000000ffff047224 */ /* 0x000fc400078e0069 */
[----:B------:R-:W-:Y:S01]  /*8840*/  IMAD.X R7, R11, 0x1, R5, P1 ;  /* 0x000000010b077824 */ /* 0x000fe200008e0605 */
[----:B------:R-:W-:Y:S01]  /*8850*/  LEA R0, R0, UR6, 0x1 ;  /* 0x0000000600007c11 */ /* 0x000fe2000f8e08ff */
[----:B------:R-:W-:-:S05]  /*8860*/  IMAD.MOV.U32 R5, RZ, RZ, R104 ;  /* 0x000000ffff057224 */ /* 0x000fca00078e0068 */
        /* <DEDUP_REMOVED lines=8> */
.L_x_8072:
[----:B------:R-:W-:Y:S05]  /*88f0*/  BSYNC.RECONVERGENT B1 ;  /* 0x0000000000017941 */ /* 0x000fea0003800200 */
.L_x_8071:
[----:B------:R-:W2:Y:S01]  /*8900*/  LD.E R22, desc[UR4][R84.64+0xdc] ;  /* 0x0000dc0454167980 */ /* 0x000ea2000c101900 */
[----:B-1----:R-:W-:Y:S02]  /*8910*/  FMNMX3.FTZ R0, R42, R43, R49, !PT ;  /* 0x0000002b2a007276 */ /* 0x002fe40007810031 */
        /* <DEDUP_REMOVED lines=32> */
[----:B------:R-:W1:Y:S03]  /*8b20*/  SHFL.BFLY PT, R6, R0, 0x2, 0x1f ;  /* 0x0c401f0000067f89 */ /* 0x000e6600000e0000 */
[----:B------:R-:W-:Y:S01]  /*8b30*/  LEA R25, R25, UR6, 0x1 ;  /* 0x0000000619197c11 */ /* 0x000fe2000f8e08ff */
[----:B------:R-:W3:Y:S03]  /*8b40*/  SHFL.BFLY PT, R5, R4, 0x2, 0x1f ;  /* 0x0c401f0004057f89 */ /* 0x000ee600000e0000 */
[----:B------:R-:W-:Y:S01]  /*8b50*/  IADD3 R20, PT, PT, R32, R25, RZ ;  /* 0x0000001920147210 */ /* 0x000fe20007ffe0ff */
[----:B------:R-:W-:Y:S01]  /*8b60*/  LDSM.16.MT88.4 R8, [R25+0x3400] ;  /* 0x003400001908783b */ /* 0x000fe20000004200 */
[----:B-1----:R-:W-:-:S02]  /*8b70*/  FMNMX.FTZ R6, R0, R6, !PT ;  /* 0x0000000600067209 */ /* 0x002fc40007810000 */
[----:B---3--:R-:W-:-:S03]  /*8b80*/  FMNMX.FTZ R5, R4, R5, !PT ;  /* 0x0000000504057209 */ /* 0x008fc60007810000 */
[----:B------:R-:W1:Y:S04]  /*8b90*/  SHFL.BFLY PT, R0, R6, 0x1, 0x1f ;  /* 0x0c201f0006007f89 */ /* 0x000e6800000e0000 */
[----:B------:R-:W3:Y:S01]  /*8ba0*/  SHFL.BFLY PT, R4, R5, 0x1, 0x1f ;  /* 0x0c201f0005047f89 */ /* 0x000ee200000e0000 */
[----:B-1----:R-:W-:-:S04]  /*8bb0*/  FMNMX.FTZ R0, R6, R0, !PT ;  /* 0x0000000006007209 */ /* 0x002fc80007810000 */
[----:B------:R-:W-:Y:S01]  /*8bc0*/  FSETP.NEU.FTZ.AND P1, PT, R0, -INF , PT ;  /* 0xff8000000000780b */ /* 0x000fe20003f3d000 */
[----:B--2---:R-:W-:-:S05]  /*8bd0*/  FMUL.FTZ R21, R22, R0 ;  /* 0x0000000016157220 */ /* 0x004fca0000410000 */
[----:B------:R-:W-:-:S05]  /*8be0*/  FSEL R21, R21, RZ, P1 ;  /* 0x000000ff15157208 */ /* 0x000fca0000800000 */
        /* <DEDUP_REMOVED lines=9> */
[-CC-:B------:R-:W-:Y:S01]  /*8c80*/  FFMA.FTZ R44, R49, R22.reuse, -R21.reuse ;  /* 0x00000016312c7223 */ /* 0x180fe20000010815 */
[-CC-:B------:R-:W-:Y:S01]  /*8c90*/  FFMA.FTZ R18, R48, R22.reuse, -R21.reuse ;  /* 0x0000001630127223 */ /* 0x180fe20000010815 */
[----:B------:R-:W-:Y:S01]  /*8ca0*/  MUFU.EX2 R47, R47 ;  /* 0x0000002f002f7308 */ /* 0x000fe20000000800 */
[----:B------:R-:W-:Y:S01]  /*8cb0*/  FSEL R24, R24, RZ, P1 ;  /* 0x000000ff18187208 */ /* 0x000fe20000800000 */
        /* <DEDUP_REMOVED lines=38> */
[----:B------:R-:W-:Y:S01]  /*8f20*/  FFMA.FTZ R67, R67, R22, -R21 ;  /* 0x0000001643437223 */ /* 0x000fe20000010815 */
[----:B------:R-:W-:Y:S01]  /*8f30*/  FADD.FTZ R47, R47, R45 ;  /* 0x0000002d2f2f7221 */ /* 0x000fe20000010000 */
[----:B------:R-:W3:Y:S01]  /*8f40*/  MUFU.EX2 R49, R49 ;  /* 0x0000003100317308 */ /* 0x000ee20000000800 */
[----:B----4-:R-:W-:Y:S01]  /*8f50*/  F2FP.BF16.F32.PACK_AB R71, R43, R44 ;  /* 0x0000002c2b47723e */ /* 0x010fe200000010ff */
[-CC-:B------:R-:W-:Y:S01]  /*8f60*/  FFMA.FTZ R122, R56, R22.reuse, -R21.reuse ;  /* 0x00000016387a7223 */ /* 0x180fe20000010815 */
[-CC-:B------:R-:W-:Y:S01]  /*8f70*/  FFMA.FTZ R56, R54, R22.reuse, -R21.reuse ;  /* 0x0000001636387223 */ /* 0x180fe20000010815 */
[-CC-:B------:R-:W-:Y:S01]  /*8f80*/  FFMA.FTZ R54, R51, R22.reuse, -R21.reuse ;  /* 0x0000001633367223 */ /* 0x180fe20000010815 */
[-C--:B------:R-:W-:Y:S01]  /*8f90*/  FFMA.FTZ R51, R57, R22.reuse, -R21 ;  /* 0x0000001639337223 */ /* 0x080fe20000010815 */
[----:B------:R-:W-:Y:S01]  /*8fa0*/  FADD.FTZ R47, R44, R47 ;  /* 0x0000002f2c2f7221 */ /* 0x000fe20000010000 */
[-CC-:B------:R-:W-:Y:S01]  /*8fb0*/  FFMA.FTZ R57, R53, R22.reuse, -R24.reuse ;  /* 0x0000001635397223 */ /* 0x180fe20000010818 */
[----:B------:R-:W4:Y:S01]  /*8fc0*/  MUFU.EX2 R41, R41 ;  /* 0x0000002900297308 */ /* 0x000f220000000800 */
[-C--:B------:R-:W-:Y:S01]  /*8fd0*/  FFMA.FTZ R52, R52, R22.reuse, -R21 ;  /* 0x0000001634347223 */ /* 0x080fe20000010815 */
[-CC-:B------:R-:W-:Y:S01]  /*8fe0*/  FFMA.FTZ R55, R55, R22.reuse, -R24.reuse ;  /* 0x0000001637377223 */ /* 0x180fe20000010818 */
[-CC-:B------:R-:W-:Y:S01]  /*8ff0*/  FFMA.FTZ R53, R14, R22.reuse, -R24.reuse ;  /* 0x000000160e357223 */ /* 0x180fe20000010818 */
[-CC-:B------:R-:W-:Y:S01]  /*9000*/  FFMA.FTZ R13, R13, R22.reuse, -R24.reuse ;  /* 0x000000160d0d7223 */ /* 0x180fe20000010818 */
[----:B------:R-:W-:Y:S01]  /*9010*/  FADD.FTZ R47, R43, R47 ;  /* 0x0000002f2b2f7221 */ /* 0x000fe20000010000 */
[-C--:B------:R-:W-:Y:S01]  /*9020*/  FFMA.FTZ R15, R15, R22.reuse, -R21 ;  /* 0x000000160f0f7223 */ /* 0x080fe20000010815 */
[--C-:B------:R-:W-:Y:S01]  /*9030*/  FFMA.FTZ R36, R36, R22, -R24.reuse ;  /* 0x0000001624247223 */ /* 0x100fe20000010818 */
[----:B------:R-:W5:Y:S01]  /*9040*/  MUFU.EX2 R40, R40 ;  /* 0x0000002800287308 */ /* 0x000f620000000800 */
[----:B---3--:R-:W-:Y:S01]  /*9050*/  F2FP.BF16.F32.PACK_AB R68, R49, R48 ;  /* 0x000000303144723e */ /* 0x008fe200000010ff */
[----:B------:R-:W-:Y:S01]  /*9060*/  FADD.FTZ R48, R48, R49 ;  /* 0x0000003130307221 */ /* 0x000fe20000010000 */
[-CC-:B------:R-:W-:Y:S01]  /*9070*/  FFMA.FTZ R50, R50, R22.reuse, -R21.reuse ;  /* 0x0000001632327223 */ /* 0x180fe20000010815 */
[-CC-:B------:R-:W-:Y:S01]  /*9080*/  FFMA.FTZ R39, R39, R22.reuse, -R21.reuse ;  /* 0x0000001627277223 */ /* 0x180fe20000010815 */
[-CC-:B------:R-:W-:Y:S01]  /*9090*/  FFMA.FTZ R31, R31, R22.reuse, -R24.reuse ;  /* 0x000000161f1f7223 */ /* 0x180fe20000010818 */
[-C--:B------:R-:W-:Y:S01]  /*90a0*/  FFMA.FTZ R28, R28, R22.reuse, -R24 ;  /* 0x000000161c1c7223 */ /* 0x080fe20000010818 */
[-CC-:B------:R-:W-:Y:S01]  /*90b0*/  FFMA.FTZ R35, R35, R22.reuse, -R21.reuse ;  /* 0x0000001623237223 */ /* 0x180fe20000010815 */
[----:B------:R-:W-:Y:S01]  /*90c0*/  MUFU.EX2 R42, R42 ;  /* 0x0000002a002a7308 */ /* 0x000fe20000000800 */
[----:B----4-:R-:W-:Y:S01]  /*90d0*/  FADD.FTZ R48, R41, R48 ;  /* 0x0000003029307221 */ /* 0x010fe20000010000 */
[-CC-:B------:R-:W-:Y:S01]  /*90e0*/  FFMA.FTZ R34, R34, R22.reuse, -R21.reuse ;  /* 0x0000001622227223 */ /* 0x180fe20000010815 */
[-C--:B------:R-:W-:Y:S01]  /*90f0*/  FFMA.FTZ R23, R23, R22.reuse, -R24 ;  /* 0x0000001617177223 */ /* 0x080fe20000010818 */
[----:B------:R-:W-:-:S04]  /*9100*/  FFMA.FTZ R123, R3, R22, -R21 ;  /* 0x00000016037b7223 */ /* 0x000fc80000010815 */
[----:B------:R-:W3:Y:S01]  /*9110*/  MUFU.EX2 R37, R37 ;  /* 0x0000002500257308 */ /* 0x000ee20000000800 */
[C---:B-----5:R-:W-:Y:S01]  /*9120*/  F2FP.BF16.F32.PACK_AB R70, R40.reuse, R41 ;  /* 0x000000292846723e */ /* 0x060fe200000010ff */
[----:B------:R-:W-:Y:S01]  /*9130*/  FADD.FTZ R43, R40, R48 ;  /* 0x00000030282b7221 */ /* 0x000fe20000010000 */
[----:B------:R-:W-:-:S05]  /*9140*/  FFMA.FTZ R41, R12, R22, -R21 ;  /* 0x000000160c297223 */ /* 0x000fca0000010815 */
[----:B------:R-:W-:Y:S01]  /*9150*/  MUFU.EX2 R18, R18 ;  /* 0x0000001200127308 */ /* 0x000fe20000000800 */
[C---:B-1----:R-:W-:Y:S07]  /*9160*/  HMMA.16816.F32.BF16 R80, R68.reuse, R76, RZ ;  /* 0x0000004c4450723c */ /* 0x042fee00000418ff */
[----:B------:R-:W1:Y:S01]  /*9170*/  MUFU.EX2 R38, R38 ;  /* 0x0000002600267308 */ /* 0x000e620000000800 */
[C---:B------:R-:W-:Y:S07]  /*9180*/  HMMA.16816.F32.BF16 R76, R68.reuse, R78, RZ ;  /* 0x0000004e444c723c */ /* 0x040fee00000418ff */
[----:B------:R-:W4:Y:S01]  /*9190*/  MUFU.EX2 R32, R32 ;  /* 0x0000002000207308 */ /* 0x000f220000000800 */
[----:B--2---:R-:W-:Y:S01]  /*91a0*/  HMMA.16816.F32.BF16 R72, R68, R4, RZ ;  /* 0x000000044448723c */ /* 0x004fe200000418ff */
[----:B---3--:R-:W-:Y:S01]  /*91b0*/  F2FP.BF16.F32.PACK_AB R5, R37, R42 ;  /* 0x0000002a2505723e */ /* 0x008fe200000010ff */
[----:B------:R-:W-:-:S04]  /*91c0*/  FADD.FTZ R42, R42, R47 ;  /* 0x0000002f2a2a7221 */ /* 0x000fc80000010000 */
[----:B------:R-:W-:Y:S01]  /*91d0*/  FADD.FTZ R42, R37, R42 ;  /* 0x0000002a252a7221 */ /* 0x000fe20000010000 */
[----:B------:R-:W2:Y:S01]  /*91e0*/  MUFU.EX2 R29, R29 ;  /* 0x0000001d001d7308 */ /* 0x000ea20000000800 */
[----:B------:R-:W-:Y:S01]  /*91f0*/  HMMA.16816.F32.BF16 R68, R68, R6, RZ ;  /* 0x000000064444723c */ /* 0x000fe200000418ff */
[----:B-1----:R-:W-:Y:S01]  /*9200*/  FADD.FTZ R43, R38, R43 ;  /* 0x0000002b262b7221 */ /* 0x002fe20000010000 */
[----:B------:R-:W-:-:S05]  /*9210*/  FADD.FTZ R42, R18, R42 ;  /* 0x0000002a122a7221 */ /* 0x000fca0000010000 */
[----:B------:R-:W1:Y:S01]  /*9220*/  MUFU.EX2 R19, R19 ;  /* 0x0000001300137308 */ /* 0x000e620000000800 */
[C---:B----4-:R-:W-:Y:S01]  /*9230*/  F2FP.BF16.F32.PACK_AB R4, R32.reuse, R38 ;  /* 0x000000262004723e */ /* 0x050fe200000010ff */
[----:B------:R-:W-:-:S06]  /*9240*/  FADD.FTZ R37, R32, R43 ;  /* 0x0000002b20257221 */ /* 0x000fcc0000010000 */
[----:B------:R-:W3:Y:S01]  /*9250*/  MUFU.EX2 R30, R30 ;  /* 0x0000001e001e7308 */ /* 0x000ee20000000800 */
[----:B--2---:R-:W-:-:S07]  /*9260*/  FADD.FTZ R37, R29, R37 ;  /* 0x000000251d257221 */ /* 0x004fce0000010000 */
[----:B------:R-:W2:Y:S01]  /*9270*/  MUFU.EX2 R64, R64 ;  /* 0x0000004000407308 */ /* 0x000ea20000000800 */
[C---:B-1----:R-:W-:Y:S01]  /*9280*/  F2FP.BF16.F32.PACK_AB R6, R19.reuse, R29 ;  /* 0x0000001d1306723e */ /* 0x042fe200000010ff */
[----:B------:R-:W-:Y:S01]  /*9290*/  FADD.FTZ R19, R19, R37 ;  /* 0x0000002513137221 */ /* 0x000fe20000010000 */
[----:B------:R-:W-:-:S05]  /*92a0*/  FFMA.FTZ R29, R16, R22, -R24 ;  /* 0x00000016101d7223 */ /* 0x000fca0000010818 */
[----:B------:R-:W1:Y:S01]  /*92b0*/  MUFU.EX2 R61, R61 ;  /* 0x0000003d003d7308 */ /* 0x000e620000000800 */
[C---:B---3--:R-:W-:Y:S01]  /*92c0*/  F2FP.BF16.F32.PACK_AB R7, R30.reuse, R18 ;  /* 0x000000121e07723e */ /* 0x048fe200000010ff */
[----:B------:R-:W-:-:S06]  /*92d0*/  FADD.FTZ R30, R30, R42 ;  /* 0x0000002a1e1e7221 */ /* 0x000fcc0000010000 */
[----:B------:R-:W-:Y:S01]  /*92e0*/  HMMA.16816.F32.BF16 R80, R4, R8, R80 ;  /* 0x000000080450723c */ /* 0x000fe20000041850 */
[----:B------:R-:W-:Y:S04]  /*92f0*/  MUFU.EX2 R60, R60 ;  /* 0x0000003c003c7308 */ /* 0x000fe80000000800 */
[----:B--2---:R-:W-:-:S03]  /*9300*/  FADD.FTZ R30, R64, R30 ;  /* 0x0000001e401e7221 */ /* 0x004fc60000010000 */
        /* <DEDUP_REMOVED lines=15> */
[----:B------:R-:W-:Y:S01]  /*9400*/  FADD.FTZ R65, R65, R19 ;  /* 0x0000001341417221 */ /* 0x000fe20000010000 */
[----:B---3--:R-:W-:Y:S02]  /*9410*/  F2FP.BF16.F32.PACK_AB R6, R59, R62 ;  /* 0x0000003e3b06723e */ /* 0x008fe400000010ff */
        /* <DEDUP_REMOVED lines=22> */
[----:B------:R-:W3:Y:S02]  /*9580*/  LDSM.16.MT88.4 R8, [R25+0x3c00] ;  /* 0x003c00001908783b */ /* 0x000ee40000004200 */
[----:B-1----:R-:W-:-:S04]  /*9590*/  F2FP.BF16.F32.PACK_AB R4, R101, R121 ;  /* 0x000000796504723e */ /* 0x002fc800000010ff */
[----:B------:R-:W-:Y:S01]  /*95a0*/  MUFU.EX2 R90, R90 ;  /* 0x0000005a005a7308 */ /* 0x000fe20000000800 */
[----:B------:R-:W-:Y:S01]  /*95b0*/  F2FP.BF16.F32.PACK_AB R5, R100, R120 ;  /* 0x000000786405723e */ /* 0x000fe200000010ff */
[----:B------:R-:W-:Y:S01]  /*95c0*/  FADD.FTZ R120, R120, R60 ;  /* 0x0000003c78787221 */ /* 0x000fe20000010000 */
[----:B--2---:R-:W-:Y:S01]  /*95d0*/  F2FP.BF16.F32.PACK_AB R6, R88, R89 ;  /* 0x000000595806723e */ /* 0x004fe200000010ff */
        /* <DEDUP_REMOVED lines=27> */
[----:B------:R3:W-:Y:S01]  /*9790*/  MUFU.EX2 R40, R15 ;  /* 0x0000000f00287308 */ /* 0x0007e20000000800 */
[----:B------:R-:W-:Y:S01]  /*97a0*/  HMMA.16816.F32.BF16 R68, R4, R10, R68 ;  /* 0x0000000a0444723c */ /* 0x000fe20000041844 */
[----:B------:R-:W5:Y:S02]  /*97b0*/  LDSM.16.MT88.4 R8, [R25+0x4000] ;  /* 0x004000001908783b */ /* 0x000f640000004200 */
[----:B------:R-:W-:-:S04]  /*97c0*/  F2FP.BF16.F32.PACK_AB R4, R92, R94 ;  /* 0x0000005e5c04723e */ /* 0x000fc800000010ff */
[----:B------:R5:W-:Y:S01]  /*97d0*/  MUFU.EX2 R32, R36 ;  /* 0x0000002400207308 */ /* 0x000be20000000800 */
[----:B------:R-:W-:Y:S02]  /*97e0*/  F2FP.BF16.F32.PACK_AB R5, R93, R95 ;  /* 0x0000005f5d05723e */ /* 0x000fe400000010ff */
[----:B-1----:R-:W-:Y:S01]  /*97f0*/  F2FP.BF16.F32.PACK_AB R6, R66, R90 ;  /* 0x0000005a4206723e */ /* 0x002fe200000010ff */
[----:B------:R-:W-:Y:S01]  /*9800*/  FADD.FTZ R90, R90, R88 ;  /* 0x000000585a5a7221 */ /* 0x000fe20000010000 */
[C---:B--2---:R-:W-:Y:S01]  /*9810*/  F2FP.BF16.F32.PACK_AB R7, R67.reuse, R91 ;  /* 0x0000005b4307723e */ /* 0x044fe200000010ff */
[----:B------:R-:W-:Y:S01]  /*9820*/  FADD.FTZ R67, R67, R86 ;  /* 0x0000005643437221 */ /* 0x000fe20000010000 */
[----:B---3--:R-:W-:Y:S01]  /*9830*/  LDSM.16.MT88.4 R12, [R20+0x4400] ;  /* 0x00440000140c783b */ /* 0x008fe20000004200 */
[----:B------:R-:W-:Y:S01]  /*9840*/  MUFU.EX2 R50, R50 ;  /* 0x0000003200327308 */ /* 0x000fe20000000800 */
[----:B------:R-:W-:Y:S01]  /*9850*/  FADD.FTZ R90, R66, R90 ;  /* 0x0000005a425a7221 */ /* 0x000fe20000010000 */
[----:B----4-:R-:W-:-:S03]  /*9860*/  FADD.FTZ R67, R122, R67 ;  /* 0x000000437a437221 */ /* 0x010fc60000010000 */
[----:B-----5:R-:W-:-:S03]  /*9870*/  FADD.FTZ R90, R55, R90 ;  /* 0x0000005a375a7221 */ /* 0x020fc60000010000 */
[----:B------:R-:W-:Y:S01]  /*9880*/  MUFU.EX2 R51, R51 ;  /* 0x0000003300337308 */ /* 0x000fe20000000800 */
[----:B------:R-:W-:Y:S02]  /*9890*/  FFMA.FTZ R36, R17, R22, -R24 ;  /* 0x0000001611247223 */ /* 0x000fe40000010818 */
[----:B------:R-:W-:Y:S05]  /*98a0*/  LDSM.16.MT88.4 R16, [R20+0x4800] ;  /* 0x004800001410783b */ /* 0x000fea0000004200 */
[----:B------:R-:W-:Y:S08]  /*98b0*/  MUFU.EX2 R39, R39 ;  /* 0x0000002700277308 */ /* 0x000ff00000000800 */
[----:B------:R-:W1:Y:S01]  /*98c0*/  MUFU.EX2 R31, R31 ;  /* 0x0000001f001f7308 */ /* 0x000e620000000800 */
[C---:B------:R-:W-:Y:S07]  /*98d0*/  HMMA.16816.F32.BF16 R80, R4.reuse, R8, R80 ;  /* 0x000000080450723c */ /* 0x040fee0000041850 */
        /* <DEDUP_REMOVED lines=11> */
[----:B------:R-:W2:Y:S02]  /*9990*/  LDSM.16.MT88.4 R8, [R25+0x4400] ;  /* 0x004400001908783b */ /* 0x000ea40000004200 */
        /* <DEDUP_REMOVED lines=8> */
[----:B------:R-:W-:Y:S01]  /*9a20*/  MUFU.EX2 R123, R123 ;  /* 0x0000007b007b7308 */ /* 0x000fe20000000800 */
[----:B------:R-:W-:-:S02]  /*9a30*/  FADD.FTZ R45, R45, R57 ;  /* 0x000000392d2d7221 */ /* 0x000fc40000010000 */
[----:B------:R-:W-:Y:S02]  /*9a40*/  FADD.FTZ R54, R54, R56 ;  /* 0x0000003836367221 */ /* 0x000fe40000010000 */
[----:B------:R-:W-:Y:S03]  /*9a50*/  HMMA.16816.F32.BF16 R72, R4, R12, R72 ;  /* 0x0000000c0448723c */ /* 0x000fe60000041848 */
[----:B-1----:R-:W-:Y:S01]  /*9a60*/  FADD.FTZ R45, R31, R45 ;  /* 0x0000002d1f2d7221 */ /* 0x002fe20000010000 */
[----:B------:R-:W-:-:S04]  /*9a70*/  FADD.FTZ R54, R50, R54 ;  /* 0x0000003632367221 */ /* 0x000fc80000010000 */
[C---:B------:R-:W-:Y:S01]  /*9a80*/  HMMA.16816.F32.BF16 R68, R4.reuse, R14, R68 ;  /* 0x0000000e0444723c */ /* 0x040fe20000041844 */
[----:B------:R-:W-:Y:S07]  /*9a90*/  LDSM.16.MT88.4 R12, [R25+0x4c00] ;  /* 0x004c0000190c783b */ /* 0x000fee0000004200 */
[C---:B--2---:R-:W-:Y:S08]  /*9aa0*/  HMMA.16816.F32.BF16 R80, R4.reuse, R8, R80 ;  /* 0x000000080450723c */ /* 0x044ff00000041850 */
[----:B------:R-:W-:Y:S01]  /*9ab0*/  HMMA.16816.F32.BF16 R76, R4, R10, R76 ;  /* 0x0000000a044c723c */ /* 0x000fe2000004184c */
[----:B------:R1:W2:Y:S02]  /*9ac0*/  LDSM.16.MT88.4 R8, [R25+0x4800] ;  /* 0x004800001908783b */ /* 0x0002a40000004200 */
[-CC-:B------:R-:W-:Y:S01]  /*9ad0*/  FFMA.FTZ R4, R27, R22.reuse, -R24.reuse ;  /* 0x000000161b047223 */ /* 0x180fe20000010818 */
[----:B------:R-:W-:Y:S01]  /*9ae0*/  FFMA.FTZ R27, R26, R22, -R24 ;  /* 0x000000161a1b7223 */ /* 0x000fe20000010818 */
[C---:B------:R-:W-:Y:S01]  /*9af0*/  F2FP.BF16.F32.PACK_AB R5, R51.reuse, R50 ;  /* 0x000000323305723e */ /* 0x040fe200000010ff */
[----:B------:R-:W-:Y:S01]  /*9b00*/  FADD.FTZ R51, R51, R54 ;  /* 0x0000003633337221 */ /* 0x000fe20000010000 */
[----:B------:R1:W2:Y:S01]  /*9b10*/  MUFU.EX2 R26, R4 ;  /* 0x00000004001a7308 */ /* 0x0002a20000000800 */
[----:B---3--:R-:W-:-:S02]  /*9b20*/  F2FP.BF16.F32.PACK_AB R6, R29, R36 ;  /* 0x000000241d06723e */ /* 0x008fc400000010ff */
[----:B------:R-:W-:Y:S01]  /*9b30*/  F2FP.BF16.F32.PACK_AB R7, R40, R39 ;  /* 0x000000272807723e */ /* 0x000fe200000010ff */
[----:B------:R-:W-:-:S04]  /*9b40*/  FADD.FTZ R51, R39, R51 ;  /* 0x0000003327337221 */ /* 0x000fc80000010000 */
[----:B------:R-:W-:-:S04]  /*9b50*/  FADD.FTZ R40, R40, R51 ;  /* 0x0000003328287221 */ /* 0x000fc80000010000 */
[----:B----4-:R-:W-:-:S04]  /*9b60*/  FADD.FTZ R40, R41, R40 ;  /* 0x0000002829287221 */ /* 0x010fc80000010000 */
[----:B-----5:R-:W-:Y:S01]  /*9b70*/  FADD.FTZ R40, R35, R40 ;  /* 0x0000002823287221 */ /* 0x020fe20000010000 */
[C---:B-1----:R-:W-:Y:S01]  /*9b80*/  F2FP.BF16.F32.PACK_AB R4, R32.reuse, R31 ;  /* 0x0000001f2004723e */ /* 0x042fe200000010ff */
[----:B------:R-:W1:Y:S01]  /*9b90*/  MUFU.EX2 R25, R27 ;  /* 0x0000001b00197308 */ /* 0x000e620000000800 */
[----:B------:R-:W-:Y:S01]  /*9ba0*/  FADD.FTZ R32, R32, R45 ;  /* 0x0000002d20207221 */ /* 0x000fe20000010000 */
[----:B------:R-:W-:-:S03]  /*9bb0*/  FADD.FTZ R40, R34, R40 ;  /* 0x0000002822287221 */ /* 0x000fc60000010000 */
[----:B------:R-:W-:Y:S01]  /*9bc0*/  FADD.FTZ R32, R36, R32 ;  /* 0x0000002024207221 */ /* 0x000fe20000010000 */
[----:B------:R-:W-:Y:S03]  /*9bd0*/  HMMA.16816.F32.BF16 R72, R4, R16, R72 ;  /* 0x000000100448723c */ /* 0x000fe60000041848 */
[----:B------:R-:W-:-:S04]  /*9be0*/  FADD.FTZ R29, R29, R32 ;  /* 0x000000201d1d7221 */ /* 0x000fc80000010000 */
[----:B------:R-:W-:Y:S01]  /*9bf0*/  FADD.FTZ R29, R28, R29 ;  /* 0x0000001d1c1d7221 */ /* 0x000fe20000010000 */
[----:B------:R-:W-:Y:S03]  /*9c00*/  HMMA.16816.F32.BF16 R68, R4, R18, R68 ;  /* 0x000000120444723c */ /* 0x000fe60000041844 */
[----:B--2---:R-:W-:-:S04]  /*9c10*/  FADD.FTZ R29, R26, R29 ;  /* 0x0000001d1a1d7221 */ /* 0x004fc80000010000 */
[----:B-1----:R-:W-:Y:S01]  /*9c20*/  FADD.FTZ R29, R25, R29 ;  /* 0x0000001d191d7221 */ /* 0x002fe20000010000 */
[----:B------:R-:W-:Y:S03]  /*9c30*/  HMMA.16816.F32.BF16 R80, R4, R8, R80 ;  /* 0x000000080450723c */ /* 0x000fe60000041850 */
[----:B------:R-:W-:-:S05]  /*9c40*/  FADD.FTZ R122, R23, R29 ;  /* 0x0000001d177a7221 */ /* 0x000fca0000010000 */
[----:B------:R-:W-:Y:S01]  /*9c50*/  HMMA.16816.F32.BF16 R76, R4, R10, R76 ;  /* 0x0000000a044c723c */ /* 0x000fe2000004184c */
[----:B------:R-:W1:Y:S02]  /*9c60*/  LDSM.16.MT88.4 R8, [R20+0x4c00] ;  /* 0x004c00001408783b */ /* 0x000e640000004200 */
[----:B------:R-:W-:Y:S02]  /*9c70*/  F2FP.BF16.F32.PACK_AB R4, R26, R28 ;  /* 0x0000001c1a04723e */ /* 0x000fe400000010ff */
[----:B------:R-:W-:Y:S02]  /*9c80*/  F2FP.BF16.F32.PACK_AB R5, R35, R41 ;  /* 0x000000292305723e */ /* 0x000fe400000010ff */
[----:B------:R-:W-:Y:S02]  /*9c90*/  F2FP.BF16.F32.PACK_AB R6, R23, R25 ;  /* 0x000000191706723e */ /* 0x000fe400000010ff */
        /* <DEDUP_REMOVED lines=14> */
.L_x_8083:
        /* <DEDUP_REMOVED lines=14> */
[----:B------:R-:W-:Y:S02]  /*9e60*/  @!P1 IADD3 R107, P0, PT, R107, R0, RZ ;  /* 0x000000006b6b9210 */ /* 0x000fe40007f1e0ff */
[----:B------:R-:W-:Y:S02]  /*9e70*/  LOP3.LUT R0, R97, 0x18, RZ, 0xc0, !PT ;  /* 0x0000001861007812 */ /* 0x000fe400078ec0ff */
        /* <DEDUP_REMOVED lines=64> */
.L_x_8078:
[----:B------:R-:W-:Y:S05]  /*a280*/  BSYNC.RECONVERGENT B0 ;  /* 0x0000000000007941 */ /* 0x000fea0003800200 */
.L_x_8077:
[----:B------:R-:W1:Y:S01]  /*a290*/  S2UR UR7, SR_CgaCtaId ;  /* 0x00000000000779c3 */ /* 0x000e620000008800 */
[--C-:B------:R-:W-:Y:S01]  /*a2a0*/  LOP3.LUT R0, R0, 0xc0, R124.reuse, 0xf8, !PT ;  /* 0x000000c000007812 */ /* 0x100fe200078ef87c */
[----:B------:R-:W-:Y:S01]  /*a2b0*/  UMOV UR8, 0x400 ;  /* 0x0000040000087882 */ /* 0x000fe20000000000 */
[-C--:B------:R-:W-:Y:S01]  /*a2c0*/  MOV R8, R107.reuse ;  /* 0x0000006b00087202 */ /* 0x080fe20000000f00 */
[----:B------:R-:W-:Y:S01]  /*a2d0*/  BSSY.RECONVERGENT B1, `(.L_x_8079) ;  /* 0x0000142000017945 */ /* 0x000fe20003800200 */
[--C-:B------:R-:W-:Y:S02]  /*a2e0*/  LOP3.LUT R0, R0, 0x18, R124.reuse, 0x78, !PT ;  /* 0x0000001800007812 */ /* 0x100fe400078e787c */
[-C--:B------:R-:W-:Y:S02]  /*a2f0*/  MOV R9, R106.reuse ;  /* 0x0000006a00097202 */ /* 0x080fe40000000f00 */
[----:B------:R-:W-:Y:S02]  /*a300*/  LOP3.LUT R124, R0, 0x1f20, R124, 0xf8, !PT ;  /* 0x00001f20007c7812 */ /* 0x000fe400078ef87c */
[----:B------:R-:W-:Y:S02]  /*a310*/  IADD3 R4, P0, PT, R118, R107, RZ ;  /* 0x0000006b76047210 */ /* 0x000fe40007f1e0ff */
[----:B------:R-:W-:Y:S02]  /*a320*/  SHF.L.U32 R99, R97, 0x4, RZ ;  /* 0x0000000461637819 */ /* 0x000fe400000006ff */
[----:B------:R-:W-:Y:S02]  /*a330*/  IADD3.X R5, PT, PT, R119, R106, RZ, P0, !PT ;  /* 0x0000006a77057210 */ /* 0x000fe400007fe4ff */
[----:B------:R-:W-:Y:S02]  /*a340*/  IADD3 R6, P0, PT, R4, R118, RZ ;  /* 0x0000007604067210 */ /* 0x000fe40007f1e0ff */
[----:B------:R-:W-:Y:S02]  /*a350*/  SHF.R.U32.HI R98, RZ, 0x1, R97 ;  /* 0x00000001ff627819 */ /* 0x000fe40000011661 */
[-C--:B------:R-:W-:Y:S02]  /*a360*/  IADD3.X R7, PT, PT, R5, R119.reuse, RZ, P0, !PT ;  /* 0x0000007705077210 */ /* 0x080fe400007fe4ff */
[C---:B------:R-:W-:Y:S01]  /*a370*/  SHF.L.U32 R101, R97.reuse, 0x5, RZ ;  /* 0x0000000561657819 */ /* 0x040fe200000006ff */
[----:B-1----:R-:W-:Y:S01]  /*a380*/  ULEA UR6, UR7, UR8, 0x18 ;  /* 0x0000000807067291 */ /* 0x002fe2000f8ec0ff */
[C---:B------:R-:W-:Y:S02]  /*a390*/  LOP3.LUT R2, R97.reuse, 0x8, RZ, 0xc0, !PT ;  /* 0x0000000861027812 */ /* 0x040fe400078ec0ff */
[----:B------:R-:W-:Y:S02]  /*a3a0*/  SHF.L.U32 R96, R97, 0x2, RZ ;  /* 0x0000000261607819 */ /* 0x000fe400000006ff */
[----:B------:R-:W-:Y:S02]  /*a3b0*/  LOP3.LUT R3, R99, 0x100, RZ, 0xc0, !PT ;  /* 0x0000010063037812 */ /* 0x000fe400078ec0ff */
[----:B------:R-:W-:Y:S02]  /*a3c0*/  LEA R124, R124, UR6, 0x1 ;  /* 0x000000067c7c7c11 */ /* 0x000fe4000f8e08ff */
[----:B------:R-:W-:Y:S02]  /*a3d0*/  LOP3.LUT R100, R98, 0x8, RZ, 0xc0, !PT ;  /* 0x0000000862647812 */ /* 0x000fe400078ec0ff */
[--C-:B------:R-:W-:Y:S01]  /*a3e0*/  LOP3.LUT R2, R2, 0xc0, R101.reuse, 0xf8, !PT ;  /* 0x000000c002027812 */ /* 0x100fe200078ef865 */
[----:B------:R-:W-:Y:S01]  /*a3f0*/  @!PT LDS RZ, [RZ] ;  /* 0x00000000fffff984 */ /* 0x000fe20000000800 */
[----:B------:R-:W-:Y:S01]  /*a400*/  @!PT LDS RZ, [RZ] ;  /* 0x00000000fffff984 */ /* 0x000fe20000000800 */
[----:B------:R-:W-:Y:S01]  /*a410*/  @!PT LDS RZ, [RZ] ;  /* 0x00000000fffff984 */ /* 0x000fe20000000800 */
[----:B------:R1:W-:Y:S01]  /*a420*/  LDGSTS.E.BYPASS.LTC128B.128 [R124+0x3000], desc[UR4][R8.64] ;  /* 0x03000000087c7fae */ /* 0x0003e2000b981a04 */
[----:B------:R-:W-:Y:S02]  /*a430*/  LOP3.LUT R0, R96, 0x18, RZ, 0xc0, !PT ;  /* 0x0000001860007812 */ /* 0x000fe400078ec0ff */
[--C-:B------:R-:W-:Y:S02]  /*a440*/  LOP3.LUT R3, R3, 0x20, R101.reuse, 0xf8, !PT ;  /* 0x0000002003037812 */ /* 0x100fe400078ef865 */
[--C-:B------:R-:W-:Y:S02]  /*a450*/  LOP3.LUT R100, R100, 0xc0, R101.reuse, 0xf8, !PT ;  /* 0x000000c064647812 */ /* 0x100fe400078ef865 */
[----:B------:R-:W-:Y:S01]  /*a460*/  LOP3.LUT R99, R99, 0x3e00, RZ, 0xc0, !PT ;  /* 0x00003e0063637812 */ /* 0x000fe200078ec0ff */
[----:B------:R-:W-:Y:S01]  /*a470*/  LDGSTS.E.BYPASS.LTC128B.128 [R124+0x3800], desc[UR4][R4.64] ;  /* 0x03800000047c7fae */ /* 0x000fe2000b981a04 */
[----:B------:R-:W-:Y:S02]  /*a480*/  LOP3.LUT R2, R3, R2, R0, 0xf6, !PT ;  /* 0x0000000203027212 */ /* 0x000fe400078ef600 */
[----:B------:R-:W-:Y:S02]  /*a490*/  LOP3.LUT R100, R100, R0, RZ, 0x3c, !PT ;  /* 0x0000000064647212 */ /* 0x000fe400078e3cff */
[--C-:B------:R-:W-:Y:S02]  /*a4a0*/  LOP3.LUT R0, R99, 0x20, R101.reuse, 0xf8, !PT ;  /* 0x0000002063007812 */ /* 0x100fe400078ef865 */
[----:B------:R-:W-:Y:S01]  /*a4b0*/  LEA R2, R2, UR6, 0x1 ;  /* 0x0000000602027c11 */ /* 0x000fe2000f8e08ff */
[----:B------:R-:W-:Y:S01]  /*a4c0*/  LDGSTS.E.BYPASS.LTC128B.128 [R124+0x4000], desc[UR4][R6.64] ;  /* 0x04000000067c7fae */ /* 0x000fe2000b981a04 */
[----:B------:R-:W-:Y:S02]  /*a4d0*/  LOP3.LUT R0, R0, 0x100, R101, 0xf8, !PT ;  /* 0x0000010000007812 */ /* 0x000fe400078ef865 */
[----:B------:R-:W-:Y:S02]  /*a4e0*/  MOV R3, 0x20 ;  /* 0x0000002000037802 */ /* 0x000fe40000000f00 */
[----:B------:R-:W-:Y:S02]  /*a4f0*/  LOP3.LUT R0, R0, R100, RZ, 0xfc, !PT ;  /* 0x0000006400007212 */ /* 0x000fe400078efcff */
[----:B------:R-:W-:Y:S02]  /*a500*/  ISETP.NE.AND P2, PT, R120, RZ, PT ;  /* 0x000000ff7800720c */ /* 0x000fe40003f45270 */
[----:B------:R-:W-:Y:S02]  /*a510*/  LEA R0, R0, UR6, 0x1 ;  /* 0x0000000600007c11 */ /* 0x000fe4000f8e08ff */
[----:B-1----:R-:W-:Y:S04]  /*a520*/  IADD3 R8, P0, PT, R6, R118, RZ ;  /* 0x0000007606087210 */ /* 0x002fe80007f1e0ff */
[----:B------:R-:W-:Y:S02]  /*a530*/  IADD3.X R9, PT, PT, R7, R119, RZ, P0, !PT ;  /* 0x0000007707097210 */ /* 0x000fe400007fe4ff */
[----:B------:R-:W-:Y:S03]  /*a540*/  LOP3.LUT P0, RZ, R97, 0x4, RZ, 0xc0, !PT ;  /* 0x0000000461ff7812 */ /* 0x000fe6000780c0ff */
[----:B------:R1:W-:Y:S01]  /*a550*/  LDGSTS.E.BYPASS.LTC128B.128 [R124+0x4800], desc[UR4][R8.64] ;  /* 0x04800000087c7fae */ /* 0x0003e2000b981a04 */
[----:B------:R-:W-:Y:S04]  /*a560*/  SEL R3, R3, 0xffffffe0, !P0 ;  /* 0xffffffe003037807 */ /* 0x000fe80004000000 */
[-C--:B------:R-:W-:Y:S03]  /*a570*/  IADD3 R92, PT, PT, R0, R3.reuse, RZ ;  /* 0x00000003005c7210 */ /* 0x080fe60007ffe0ff */
[----:B------:R2:W-:Y:S08]  /*a580*/  LDSM.16.M88.4 R64, [R0] ;  /* 0x000000000040783b */ /* 0x0005f00000000200 */
[----:B------:R-:W-:Y:S08]  /*a590*/  LDSM.16.M88.4 R16, [R2+0x1400] ;  /* 0x001400000210783b */ /* 0x000ff00000000200 */
[----:B------:R-:W-:Y:S01]  /*a5a0*/  LDSM.16.M88.4 R24, [R2+0x1800] ;  /* 0x001800000218783b */ /* 0x000fe20000000200 */
[----:B--2---:R-:W-:Y:S07]  /*a5b0*/  IADD3 R0, PT, PT, R2, R3, RZ ;  /* 0x0000000302007210 */ /* 0x004fee0007ffe0ff */
[----:B-1----:R-:W1:Y:S08]  /*a5c0*/  LDSM.16.M88.4 R8, [R2+0x1000] ;  /* 0x001000000208783b */ /* 0x002e700000000200 */
[----:B------:R-:W2:Y:S08]  /*a5d0*/  LDSM.16.M88.4 R32, [R2+0x1c00] ;  /* 0x001c00000220783b */ /* 0x000eb00000000200 */
[----:B------:R-:W0:Y:S08]  /*a5e0*/  LDGDEPBAR ;  /* 0x00000000000079af */ /* 0x000e300000000000 */
[----:B------:R-:W3:Y:S08]  /*a5f0*/  LDSM.16.M88.4 R40, [R2+0x2000] ;  /* 0x002000000228783b */ /* 0x000ef00000000200 */
[----:B------:R-:W4:Y:S08]  /*a600*/  LDSM.16.M88.4 R48, [R2+0x2400] ;  /* 0x002400000230783b */ /* 0x000f300000000200 */
[----:B------:R-:W5:Y:S01]  /*a610*/  LDSM.16.M88.4 R56, [R2+0x2800] ;  /* 0x002800000238783b */ /* 0x000f620000000200 */
[C---:B-1----:R-:W-:Y:S07]  /*a620*/  HMMA.16816.F32.BF16 R4, R64.reuse, R8, RZ ;  /* 0x000000084004723c */ /* 0x042fee00000418ff */
[----:B------:R1:W5:Y:S01]  /*a630*/  LDSM.16.M88.4 R88, [R2+0x2c00] ;  /* 0x002c00000258783b */ /* 0x0003620000000200 */
[C---:B------:R-:W-:Y:S07]  /*a640*/  HMMA.16816.F32.BF16 R8, R64.reuse, R10, RZ ;  /* 0x0000000a4008723c */ /* 0x040fee00000418ff */
[----:B------:R-:W-:Y:S01]  /*a650*/  LDSM.16.M88.4 R92, [R92] ;  /* 0x000000005c5c783b */ /* 0x000fe20000000200 */
[C---:B------:R-:W-:Y:S08]  /*a660*/  HMMA.16816.F32.BF16 R12, R64.reuse, R16, RZ ;  /* 0x00000010400c723c */ /* 0x040ff000000418ff */
[C---:B------:R-:W-:Y:S01]  /*a670*/  HMMA.16816.F32.BF16 R16, R64.reuse, R18, RZ ;  /* 0x000000124010723c */ /* 0x040fe200000418ff */
[----:B-1----:R-:W5:Y:S07]  /*a680*/  LD.E R2, desc[UR4][R84.64+0x18c] ;  /* 0x00018c0454027980 */ /* 0x002f6e000c101900 */
        /* <DEDUP_REMOVED lines=54> */
[-C--:B------:R-:W-:Y:S01]  /*a9f0*/  FMUL.FTZ R31, R31, R2.reuse ;  /* 0x000000021f1f7220 */ /* 0x080fe20000410000 */
[C---:B-1----:R-:W-:Y:S03]  /*aa00*/  HMMA.16816.F32.BF16 R36, R92.reuse, R88, R36 ;  /* 0x000000585c24723c */ /* 0x042fe60000041824 */
[-C--:B------:R-:W-:Y:S01]  /*aa10*/  FMUL.FTZ R32, R32, R2.reuse ;  /* 0x0000000220207220 */ /* 0x080fe20000410000 */
[-C--:B------:R-:W-:Y:S01]  /*aa20*/  FMUL.FTZ R33, R33, R2.reuse ;  /* 0x0000000221217220 */ /* 0x080fe20000410000 */
[-C--:B------:R-:W-:Y:S03]  /*aa30*/  FMUL.FTZ R34, R34, R2.reuse ;  /* 0x0000000222227220 */ /* 0x080fe60000410000 */
[----:B------:R1:W1:Y:S01]  /*aa40*/  MUFU.TANH R158, R8 ;  /* 0x00000008009e7308 */ /* 0x0002620000002400 */
[-C--:B------:R-:W-:Y:S01]  /*aa50*/  FMUL.FTZ R35, R35, R2.reuse ;  /* 0x0000000223237220 */ /* 0x080fe20000410000 */
[C---:B------:R-:W-:Y:S01]  /*aa60*/  HMMA.16816.F32.BF16 R40, R92.reuse, R90, R40 ;  /* 0x0000005a5c28723c */ /* 0x040fe20000041828 */
[----:B------:R-:W3:Y:S07]  /*aa70*/  LDSM.16.M88.4 R88, [R0+0x2400] ;  /* 0x002400000058783b */ /* 0x000eee0000000200 */
[----:B------:R4:W2:Y:S01]  /*aa80*/  MUFU.TANH R157, R9 ;  /* 0x00000009009d7308 */ /* 0x0008a20000002400 */
[----:B-----5:R-:W-:Y:S01]  /*aa90*/  LDSM.16.M88.4 R4, [R0+0x2c00] ;  /* 0x002c00000004783b */ /* 0x020fe20000000200 */
[-C--:B------:R-:W-:Y:S01]  /*aaa0*/  FMUL.FTZ R37, R37, R2.reuse ;  /* 0x0000000225257220 */ /* 0x080fe20000410000 */
[-C--:B------:R-:W-:Y:S01]  /*aab0*/  FMUL.FTZ R39, R39, R2.reuse ;  /* 0x0000000227277220 */ /* 0x080fe20000410000 */
[-C--:B------:R-:W-:Y:S06]  /*aac0*/  FMUL.FTZ R36, R36, R2.reuse ;  /* 0x0000000224247220 */ /* 0x080fec0000410000 */
[----:B------:R-:W2:Y:S01]  /*aad0*/  MUFU.TANH R148, R20 ;  /* 0x0000001400947308 */ /* 0x000ea20000002400 */
[-C--:B------:R-:W-:Y:S01]  /*aae0*/  FMUL.FTZ R38, R38, R2.reuse ;  /* 0x0000000226267220 */ /* 0x080fe20000410000 */
[-C--:B-1----:R-:W-:Y:S01]  /*aaf0*/  FMUL.FTZ R8, R11, R2.reuse ;  /* 0x000000020b087220 */ /* 0x082fe20000410000 */
[-C--:B------:R-:W-:Y:S01]  /*ab00*/  FMUL.FTZ R43, R43, R2.reuse ;  /* 0x000000022b2b7220 */ /* 0x080fe20000410000 */
[-C--:B------:R-:W-:Y:S06]  /*ab10*/  FMUL.FTZ R40, R40, R2.reuse ;  /* 0x0000000228287220 */ /* 0x080fec0000410000 */
[----:B------:R-:W1:Y:S01]  /*ab20*/  MUFU.TANH R136, R37 ;  /* 0x0000002500887308 */ /* 0x000e620000002400 */
[-C--:B----4-:R-:W-:Y:S09]  /*ab30*/  FMUL.FTZ R9, R10, R2.reuse ;  /* 0x000000020a097220 */ /* 0x090ff20000410000 */
[----:B------:R4:W1:Y:S10]  /*ab40*/  MUFU.TANH R140, R39 ;  /* 0x00000027008c7308 */ /* 0x0008740000002400 */
[----:B------:R-:W1:Y:S01]  /*ab50*/  MUFU.TANH R149, R21 ;  /* 0x0000001500957308 */ /* 0x000e620000002400 */
[C---:B---3--:R-:W-:Y:S09]  /*ab60*/  HMMA.16816.F32.BF16 R44, R92.reuse, R88, R44 ;  /* 0x000000585c2c723c */ /* 0x048ff2000004182c */
[----:B------:R-:W3:Y:S01]  /*ab70*/  MUFU.TANH R150, R22 ;  /* 0x0000001600967308 */ /* 0x000ee20000002400 */
[-C--:B----4-:R-:W-:Y:S01]  /*ab80*/  FMUL.FTZ R39, R42, R2.reuse ;  /* 0x000000022a277220 */ /* 0x090fe20000410000 */
[C---:B------:R-:W-:Y:S01]  /*ab90*/  HMMA.16816.F32.BF16 R48, R92.reuse, R90, R48 ;  /* 0x0000005a5c30723c */ /* 0x040fe20000041830 */
[----:B------:R-:W4:Y:S01]  /*aba0*/  LDSM.16.M88.4 R88, [R0+0x2800] ;  /* 0x002800000058783b */ /* 0x000f220000000200 */
[----:B------:R-:W-:Y:S06]  /*abb0*/  DEPBAR.LE SB0, 0x0 ;  /* 0x000080000000791a */ /* 0x000fec0000000000 */
[----:B------:R-:W1:Y:S01]  /*abc0*/  MUFU.TANH R151, R23 ;  /* 0x0000001700977308 */ /* 0x000e620000002400 */
[-C--:B------:R-:W-:Y:S01]  /*abd0*/  FMUL.FTZ R45, R45, R2.reuse ;  /* 0x000000022d2d7220 */ /* 0x080fe20000410000 */
[-C--:B------:R-:W-:Y:S01]  /*abe0*/  FMUL.FTZ R37, R47, R2.reuse ;  /* 0x000000022f257220 */ /* 0x080fe20000410000 */
[-C--:B------:R-:W-:Y:S07]  /*abf0*/  FMUL.FTZ R44, R44, R2.reuse ;  /* 0x000000022c2c7220 */ /* 0x080fee0000410000 */
[----:B------:R5:W1:Y:S01]  /*ac00*/  MUFU.TANH R134, R36 ;  /* 0x0000002400867308 */ /* 0x000a620000002400 */
[----:B------:R-:W-:Y:S01]  /*ac10*/  BAR.SYNC.DEFER_BLOCKING 0x0 ;  /* 0x0000000000007b1d */ /* 0x000fe20000010000 */
[-C--:B------:R-:W-:Y:S01]  /*ac20*/  FMUL.FTZ R48, R48, R2.reuse ;  /* 0x0000000230307220 */ /* 0x080fe20000410000 */
[-C--:B------:R-:W-:Y:S01]  /*ac30*/  FMUL.FTZ R49, R49, R2.reuse ;  /* 0x0000000231317220 */ /* 0x080fe20000410000 */
[-C--:B------:R-:W-:Y:S06]  /*ac40*/  FMUL.FTZ R50, R50, R2.reuse ;  /* 0x0000000232327220 */ /* 0x080fec0000410000 */
[----:B------:R2:W1:Y:S01]  /*ac50*/  MUFU.TANH R138, R38 ;  /* 0x00000026008a7308 */ /* 0x0004620000002400 */
[-C--:B------:R-:W-:Y:S09]  /*ac60*/  FMUL.FTZ R51, R51, R2.reuse ;  /* 0x0000000233337220 */ /* 0x080ff20000410000 */
[----:B------:R-:W1:Y:S01]  /*ac70*/  MUFU.TANH R127, R43 ;  /* 0x0000002b007f7308 */ /* 0x000e620000002400 */
[-C--:B-----5:R-:W-:Y:S09]  /*ac80*/  FMUL.FTZ R36, R46, R2.reuse ;  /* 0x000000022e247220 */ /* 0x0a0ff20000410000 */
[----:B------:R-:W1:Y:S01]  /*ac90*/  MUFU.TANH R129, R45 ;  /* 0x0000002d00817308 */ /* 0x000e620000002400 */
[-C--:B--2---:R-:W-:Y:S01]  /*aca0*/  FMUL.FTZ R38, R41, R2.reuse ;  /* 0x0000000229267220 */ /* 0x084fe20000410000 */
[C---:B----4-:R-:W-:Y:S08]  /*acb0*/  HMMA.16816.F32.BF16 R52, R92.reuse, R88, R52 ;  /* 0x000000585c34723c */ /* 0x050ff00000041834 */
[----:B------:R2:W4:Y:S01]  /*acc0*/  MUFU.TANH R126, R48 ;  /* 0x00000030007e7308 */ /* 0x0005220000002400 */
[C---:B------:R-:W-:Y:S09]  /*acd0*/  HMMA.16816.F32.BF16 R56, R92.reuse, R90, R56 ;  /* 0x0000005a5c38723c */ /* 0x040ff20000041838 */
[----:B------:R5:W1:Y:S01]  /*ace0*/  MUFU.TANH R91, R49 ;  /* 0x00000031005b7308 */ /* 0x000a620000002400 */
[C---:B------:R-:W-:Y:S03]  /*acf0*/  HMMA.16816.F32.BF16 R60, R92.reuse, R4, R60 ;  /* 0x000000045c3c723c */ /* 0x040fe6000004183c */
[-C--:B------:R-:W-:Y:S01]  /*ad00*/  FMUL.FTZ R52, R52, R2.reuse ;  /* 0x0000000234347220 */ /* 0x080fe20000410000 */
[-C--:B------:R-:W-:Y:S05]  /*ad10*/  FMUL.FTZ R53, R53, R2.reuse ;  /* 0x0000000235357220 */ /* 0x080fea0000410000 */
[----:B------:R3:W1:Y:S01]  /*ad20*/  MUFU.TANH R125, R50 ;  /* 0x00000032007d7308 */ /* 0x0006620000002400 */
[----:B------:R-:W-:Y:S03]  /*ad30*/  HMMA.16816.F32.BF16 R64, R92, R6, R64 ;  /* 0x000000065c40723c */ /* 0x000fe60000041840 */
[-C--:B--2---:R-:W-:Y:S06]  /*ad40*/  FMUL.FTZ R48, R59, R2.reuse ;  /* 0x000000023b307220 */ /* 0x084fec0000410000 */
[----:B------:R2:W1:Y:S01]  /*ad50*/  MUFU.TANH R90, R51 ;  /* 0x00000033005a7308 */ /* 0x0004620000002400 */
[-C--:B-----5:R-:W-:Y:S01]  /*ad60*/  FMUL.FTZ R49, R57, R2.reuse ;  /* 0x0000000239317220 */ /* 0x0a0fe20000410000 */
[-C--:B------:R-:W-:Y:S01]  /*ad70*/  FMUL.FTZ R45, R60, R2.reuse ;  /* 0x000000023c2d7220 */ /* 0x080fe20000410000 */
[-C--:B------:R-:W-:Y:S07]  /*ad80*/  FMUL.FTZ R47, R61, R2.reuse ;  /* 0x000000023d2f7220 */ /* 0x080fee0000410000 */
[----:B------:R5:W1:Y:S01]  /*ad90*/  MUFU.TANH R89, R52 ;  /* 0x0000003400597308 */ /* 0x000a620000002400 */
[-C--:B---3--:R-:W-:Y:S01]  /*ada0*/  FMUL.FTZ R50, R58, R2.reuse ;  /* 0x000000023a327220 */ /* 0x088fe20000410000 */
[-C--:B------:R-:W-:Y:S01]  /*adb0*/  FMUL.FTZ R23, R62, R2.reuse ;  /* 0x000000023e177220 */ /* 0x080fe20000410000 */
[-C--:B------:R-:W-:Y:S01]  /*adc0*/  FMUL.FTZ R22, R63, R2.reuse ;  /* 0x000000023f167220 */ /* 0x080fe20000410000 */
[-C--:B------:R-:W-:Y:S01]  /*add0*/  FMUL.FTZ R42, R64, R2.reuse ;  /* 0x00000002402a7220 */ /* 0x080fe20000410000 */
[-C--:B------:R-:W-:Y:S05]  /*ade0*/  FMUL.FTZ R43, R65, R2.reuse ;  /* 0x00000002412b7220 */ /* 0x080fea0000410000 */
[----:B------:R3:W1:Y:S01]  /*adf0*/  MUFU.TANH R88, R53 ;  /* 0x0000003500587308 */ /* 0x0006620000002400 */
[-C--:B--2---:R-:W-:Y:S01]  /*ae00*/  FMUL.FTZ R51, R56, R2.reuse ;  /* 0x0000000238337220 */ /* 0x084fe20000410000 */
[-C--:B------:R-:W-:Y:S01]  /*ae10*/  FMUL.FTZ R21, R66, R2.reuse ;  /* 0x0000000242157220 */ /* 0x080fe20000410000 */
[-C--:B------:R-:W-:Y:S07]  /*ae20*/  FMUL.FTZ R20, R67, R2.reuse ;  /* 0x0000000243147220 */ /* 0x080fee0000410000 */
[----:B------:R-:W2:Y:S01]  /*ae30*/  MUFU.TANH R9, R9 ;  /* 0x0000000900097308 */ /* 0x000ea20000002400 */
[-C--:B-----5:R-:W-:Y:S09]  /*ae40*/  FMUL.FTZ R52, R54, R2.reuse ;  /* 0x0000000236347220 */ /* 0x0a0ff20000410000 */
[----:B------:R-:W1:Y:S01]  /*ae50*/  MUFU.TANH R8, R8 ;  /* 0x0000000800087308 */ /* 0x000e620000002400 */
[----:B---3--:R-:W-:Y:S09]  /*ae60*/  FMUL.FTZ R53, R55, R2 ;  /* 0x0000000237357220 */ /* 0x008ff20000410000 */
        /* <DEDUP_REMOVED lines=62> */
[----:B------:R-:W2:Y:S01]  /*b250*/  I2F.RP R12, R5 ;  /* 0x00000005000c7306 */ /* 0x000ea20000209400 */
[-C--:B------:R-:W-:Y:S02]  /*b260*/  LOP3.LUT R0, R0, R11.reuse, RZ, 0x3c, !PT ;  /* 0x0000000b00007212 */ /* 0x080fe400078e3cff */
[----:B------:R-:W-:Y:S01]  /*b270*/  IMAD.MOV R3, RZ, RZ, -R3 ;  /* 0x000000ffff037224 */ /* 0x000fe200078e0a03 */
[----:B------:R-:W-:Y:S04]  /*b280*/  LOP3.LUT R7, R7, R11, RZ, 0x3c, !PT ;  /* 0x0000000b07077212 */ /* 0x000fe800078e3cff */
[----:B------:R-:W-:Y:S02]  /*b290*/  ISETP.GE.AND P2, PT, R7, RZ, PT ;  /* 0x000000ff0700720c */ /* 0x000fe40003f46270 */
        /* <DEDUP_REMOVED lines=37> */
[----:B-----5:R-:W-:Y:S01]  /*b4f0*/  SHF.R.S32.HI R4, RZ, 0x1f, R11 ;  /* 0x0000001fff047819 */ /* 0x020fe2000001140b */
[-C--:B--2---:R-:W-:Y:S04]  /*b500*/  IMAD R3, R13, R11.reuse, RZ ;  /* 0x0000000b0d037224 */ /* 0x084fe800078e02ff */
        /* <DEDUP_REMOVED lines=11> */
.L_x_8082:
[----:B------:R-:W-:Y:S05]  /*b5c0*/  BSYNC.RECONVERGENT B0 ;  /* 0x0000000000007941 */ /* 0x000fea0003800200 */
.L_x_8081:
[C---:B------:R-:W-:Y:S01]  /*b5d0*/  IMAD.SHL.U32 R0, R102.reuse, 0x40, RZ ;  /* 0x0000004066007824 */ /* 0x040fe200078e00ff */
[----:B------:R-:W-:Y:S01]  /*b5e0*/  SHF.L.U64.HI R2, R102, 0x6, R103 ;  /* 0x0000000666027819 */ /* 0x000fe20000010267 */
[--C-:B------:R-:W-:Y:S01]  /*b5f0*/  IMAD.MOV.U32 R13, RZ, RZ, R104.reuse ;  /* 0x000000ffff0d7224 */ /* 0x100fe200078e0068 */
[-C--:B------:R-:W-:Y:S02]  /*b600*/  MOV R12, R105.reuse ;  /* 0x00000069000c7202 */ /* 0x080fe40000000f00 */
[----:B------:R-:W-:Y:S03]  /*b610*/  IADD3 R6, P2, PT, R0, R105, RZ ;  /* 0x0000006900067210 */ /* 0x000fe60007f5e0ff */
[----:B------:R-:W-:Y:S01]  /*b620*/  @!PT LDS RZ, [RZ] ;  /* 0x00000000fffff984 */ /* 0x000fe20000000800 */
[----:B------:R-:W-:Y:S01]  /*b630*/  @!PT LDS RZ, [RZ] ;  /* 0x00000000fffff984 */ /* 0x000fe20000000800 */
[----:B------:R-:W-:Y:S01]  /*b640*/  @!PT LDS RZ, [RZ] ;  /* 0x00000000fffff984 */ /* 0x000fe20000000800 */
[----:B------:R2:W-:Y:S01]  /*b650*/  LDGSTS.E.BYPASS.LTC128B.128 [R124+0x1000], desc[UR4][R12.64] ;  /* 0x010000000c7c7fae */ /* 0x0005e2000b981a04 */
[-C--:B------:R-:W-:Y:S01]  /*b660*/  IADD3 R4, P3, PT, R6, R0.reuse, RZ ;  /* 0x0000000006047210 */ /* 0x080fe20007f7e0ff */
[----:B------:R-:W-:Y:S03]  /*b670*/  IMAD.X R7, R2, 0x1, R104, P2 ;  /* 0x0000000102077824 */ /* 0x000fe600010e0668 */
[----:B------:R-:W-:Y:S01]  /*b680*/  IADD3 R10, P2, PT, R4, R0, RZ ;  /* 0x00000000040a7210 */ /* 0x000fe20007f5e0ff */
[----:B------:R-:W-:Y:S01]  /*b690*/  IMAD.X R5, R7, 0x1, R2, P3 ;  /* 0x0000000107057824 */ /* 0x000fe200018e0602 */
[----:B------:R2:W-:Y:S04]  /*b6a0*/  LDGSTS.E.BYPASS.LTC128B.128 [R124+0x1800], desc[UR4][R6.64] ;  /* 0x01800000067c7fae */ /* 0x0005e8000b981a04 */
[----:B------:R2:W-:Y:S01]  /*b6b0*/  LDGSTS.E.BYPASS.LTC128B.128 [R124+0x2000], desc[UR4][R4.64] ;  /* 0x02000000047c7fae */ /* 0x0005e2000b981a04 */
[----:B------:R-:W-:Y:S05]  /*b6c0*/  IADD3.X R11, PT, PT, R5, R2, RZ, P2, !PT ;  /* 0x00000002050b7210 */ /* 0x000fea00017fe4ff */
[----:B------:R2:W-:Y:S04]  /*b6d0*/  LDGSTS.E.BYPASS.LTC128B.128 [R124+0x2800], desc[UR4][R10.64] ;  /* 0x028000000a7c7fae */ /* 0x0005e8000b981a04 */
[----:B------:R-:W0:Y:S02]  /*b6e0*/  LDGDEPBAR ;  /* 0x00000000000079af */ /* 0x000e240000000000 */
.L_x_8080:
[----:B------:R-:W-:Y:S05]  /*b6f0*/  BSYNC.RECONVERGENT B1 ;  /* 0x0000000000017941 */ /* 0x000fea0003800200 */
.L_x_8079:
[----:B------:R-:W3:Y:S01]  /*b700*/  LD.E R3, desc[UR4][R84.64+0xdc] ;  /* 0x0000dc0454037980 */ /* 0x000ee2000c101900 */
[----:B------:R-:W-:Y:S02]  /*b710*/  FMNMX3.FTZ R0, R87, R159, R162, !PT ;  /* 0x0000009f57007276 */ /* 0x000fe400078100a2 */
[----:B--2---:R-:W-:Y:S02]  /*b720*/  FMNMX3.FTZ R4, R86, R161, R160, !PT ;  /* 0x000000a156047276 */ /* 0x004fe400078100a0 */
[----:B-1----:R-:W-:Y:S02]  /*b730*/  FMNMX3.FTZ R0, R0, R9, R8, !PT ;  /* 0x0000000900007276 */ /* 0x002fe40007810008 */
        /* <DEDUP_REMOVED lines=40> */
[----:B-1----:R-:W-:Y:S05]  /*b9c0*/  FMNMX.FTZ R0, R2, R0, !PT ;  /* 0x0000000002007209 */ /* 0x002fea0007810000 */
[----:B------:R-:W-:Y:S01]  /*b9d0*/  FADD.FTZ R25, -R0, R87 ;  /* 0x0000005700197221 */ /* 0x000fe20000010100 */
[----:B--2---:R-:W-:Y:S04]  /*b9e0*/  FMNMX.FTZ R2, R5, R4, !PT ;  /* 0x0000000405027209 */ /* 0x004fe80007810000 */
[C---:B------:R-:W-:Y:S01]  /*b9f0*/  FSETP.NEU.FTZ.AND P2, PT, R2.reuse, -INF , PT ;  /* 0xff8000000200780b */ /* 0x040fe20003f5d000 */
[----:B------:R-:W-:Y:S01]  /*ba00*/  FADD.FTZ R4, -R2, R86 ;  /* 0x0000005602047221 */ /* 0x000fe20000010100 */
[C---:B---3--:R-:W-:Y:S03]  /*ba10*/  FMUL.FTZ R25, R3.reuse, R25 ;  /* 0x0000001903197220 */ /* 0x048fe60000410000 */
[C---:B------:R-:W-:Y:S01]  /*ba20*/  FMUL.FTZ R4, R3.reuse, R4 ;  /* 0x0000000403047220 */ /* 0x040fe20000410000 */
[C---:B------:R-:W-:Y:S01]  /*ba30*/  FMUL.FTZ R46, R3.reuse, R2 ;  /* 0x00000002032e7220 */ /* 0x040fe20000410000 */
[----:B------:R-:W-:Y:S02]  /*ba40*/  FMUL.FTZ R44, R3, R0 ;  /* 0x00000000032c7220 */ /* 0x000fe40000410000 */
[----:B------:R-:W1:Y:S02]  /*ba50*/  MUFU.EX2 R24, R4 ;  /* 0x0000000400187308 */ /* 0x000e640000000800 */
[----:B------:R-:W-:Y:S02]  /*ba60*/  FSEL R46, R46, RZ, P2 ;  /* 0x000000ff2e2e7208 */ /* 0x000fe40001000000 */
[----:B------:R-:W-:Y:S03]  /*ba70*/  FSETP.NEU.FTZ.AND P2, PT, R0, -INF , PT ;  /* 0xff8000000000780b */ /* 0x000fe60003f5d000 */
[-CC-:B------:R-:W-:Y:S03]  /*ba80*/  FFMA.FTZ R27, R161, R3.reuse, -R46.reuse ;  /* 0x00000003a11b7223 */ /* 0x180fe6000001082e */
[----:B------:R-:W2:Y:S01]  /*ba90*/  MUFU.EX2 R25, R25 ;  /* 0x0000001900197308 */ /* 0x000ea20000000800 */
[----:B------:R-:W-:Y:S01]  /*baa0*/  FSEL R44, R44, RZ, P2 ;  /* 0x000000ff2c2c7208 */ /* 0x000fe20001000000 */
[-CC-:B------:R-:W-:Y:S01]  /*bab0*/  FFMA.FTZ R54, R16, R3.reuse, -R46.reuse ;  /* 0x0000000310367223 */ /* 0x180fe2000001082e */
[-CC-:B------:R-:W-:Y:S01]  /*bac0*/  FFMA.FTZ R92, R160, R3.reuse, -R46.reuse ;  /* 0x00000003a05c7223 */ /* 0x180fe2000001082e */
        /* <DEDUP_REMOVED lines=19> */
[----:B------:R-:W-:Y:S03]  /*bc00*/  FMUL.FTZ R19, R25, R71 ;  /* 0x0000004719137220 */ /* 0x000fe60000410000 */
[----:B------:R-:W2:Y:S01]  /*bc10*/  MUFU.EX2 R57, R57 ;  /* 0x0000003900397308 */ /* 0x000ea20000000800 */
[----:B---3--:R-:W-:Y:S01]  /*bc20*/  FFMA.FTZ R122, R24, R122, R27 ;  /* 0x0000007a187a7223 */ /* 0x008fe2000001001b */
[-C--:B------:R-:W-:Y:S01]  /*bc30*/  FFMA.FTZ R77, R26, R3.reuse, -R44 ;  /* 0x000000031a4d7223 */ /* 0x080fe2000001082c */
[-C--:B------:R-:W-:Y:S01]  /*bc40*/  FFMA.FTZ R82, R38, R3.reuse, -R46 ;  /* 0x0000000326527223 */ /* 0x080fe2000001082e */
[-CC-:B------:R-:W-:Y:S01]  /*bc50*/  FFMA.FTZ R93, R8, R3.reuse, -R44.reuse ;  /* 0x00000003085d7223 */ /* 0x180fe2000001082c */
[----:B------:R-:W-:Y:S01]  /*bc60*/  FMUL.FTZ R8, R24, R76 ;  /* 0x0000004c18087220 */ /* 0x000fe20000410000 */
        /* <DEDUP_REMOVED lines=9> */
[--C-:B------:R-:W-:Y:S03]  /*bd00*/  FFMA.FTZ R79, R131, R3, -R44.reuse ;  /* 0x00000003834f7223 */ /* 0x100fe6000001082c */
[----:B------:R-:W1:Y:S01]  /*bd10*/  MUFU.EX2 R94, R94 ;  /* 0x0000005e005e7308 */ /* 0x000e620000000800 */
[----:B--2---:R-:W-:Y:S01]  /*bd20*/  FFMA.FTZ R81, R25, R123, R57 ;  /* 0x0000007b19517223 */ /* 0x004fe20000010039 */
[-CC-:B------:R-:W-:Y:S01]  /*bd30*/  FFMA.FTZ R87, R132, R3.reuse, -R44.reuse ;  /* 0x0000000384577223 */ /* 0x180fe2000001082c */
[-CC-:B------:R-:W-:Y:S01]  /*bd40*/  FFMA.FTZ R64, R138, R3.reuse, -R44.reuse ;  /* 0x000000038a407223 */ /* 0x180fe2000001082c */
        /* <DEDUP_REMOVED lines=8> */
[-C--:B------:R-:W-:Y:S01]  /*bdd0*/  FFMA.FTZ R48, R48, R3.reuse, -R44 ;  /* 0x0000000330307223 */ /* 0x080fe2000001082c */
[-C--:B------:R-:W-:Y:S01]  /*bde0*/  FFMA.FTZ R55, R152, R3.reuse, -R46 ;  /* 0x0000000398377223 */ /* 0x080fe2000001082e */
[----:B------:R-:W-:Y:S01]  /*bdf0*/  FADD.FTZ R81, R60, R81 ;  /* 0x000000513c517221 */ /* 0x000fe20000010000 */
[----:B------:R-:W-:Y:S03]  /*be00*/  FADD.FTZ R122, R92, R122 ;  /* 0x0000007a5c7a7221 */ /* 0x000fe60000010000 */
[----:B------:R-:W-:Y:S01]  /*be10*/  MUFU.EX2 R67, R67 ;  /* 0x0000004300437308 */ /* 0x000fe20000000800 */
[-CC-:B------:R-:W-:Y:S01]  /*be20*/  FFMA.FTZ R124, R158, R3.reuse, -R46.reuse ;  /* 0x000000039e7c7223 */ /* 0x180fe2000001082e */
[----:B-1----:R-:W-:Y:S01]  /*be30*/  FADD.FTZ R123, R94, R81 ;  /* 0x000000515e7b7221 */ /* 0x002fe20000010000 */
[-CC-:B------:R-:W-:Y:S01]  /*be40*/  FFMA.FTZ R86, R157, R3.reuse, -R46.reuse ;  /* 0x000000039d567223 */ /* 0x180fe2000001082e */
[-CC-:B------:R-:W-:Y:S01]  /*be50*/  FFMA.FTZ R58, R148, R3.reuse, -R46.reuse ;  /* 0x00000003943a7223 */ /* 0x180fe2000001082e */
[-CC-:B------:R-:W-:Y:S01]  /*be60*/  FFMA.FTZ R56, R149, R3.reuse, -R46.reuse ;  /* 0x0000000395387223 */ /* 0x180fe2000001082e */
[-CC-:B------:R-:W-:Y:S01]  /*be70*/  FFMA.FTZ R57, R147, R3.reuse, -R46.reuse ;  /* 0x0000000393397223 */ /* 0x180fe2000001082e */
[-C--:B------:R-:W-:Y:S03]  /*be80*/  FFMA.FTZ R61, R144, R3.reuse, -R46 ;  /* 0x00000003903d7223 */ /* 0x080fe6000001082e */
[----:B------:R-:W-:Y:S01]  /*be90*/  MUFU.EX2 R124, R124 ;  /* 0x0000007c007c7308 */ /* 0x000fe20000000800 */
[----:B--2---:R-:W-:Y:S01]  /*bea0*/  F2FP.BF16.F32.PACK_AB R31, R93, R94 ;  /* 0x0000005e5d1f723e */ /* 0x004fe200000010ff */
        /* <DEDUP_REMOVED lines=11> */
[----:B------:R-:W-:Y:S01]  /*bf60*/  FADD.FTZ R123, R93, R123 ;  /* 0x0000007b5d7b7221 */ /* 0x000fe20000010000 */
[-CC-:B------:R-:W-:Y:S01]  /*bf70*/  FFMA.FTZ R93, R126, R3.reuse, -R46.reuse ;  /* 0x000000037e5d7223 */ /* 0x180fe2000001082e */
[-CC-:B------:R-:W-:Y:S03]  /*bf80*/  FFMA.FTZ R88, R88, R3.reuse, -R46.reuse ;  /* 0x0000000358587223 */ /* 0x180fe6000001082e */
[----:B------:R-:W-:Y:S01]  /*bf90*/  MUFU.EX2 R66, R66 ;  /* 0x0000004200427308 */ /* 0x000fe20000000800 */
[-CC-:B------:R-:W-:Y:S01]  /*bfa0*/  FFMA.FTZ R51, R51, R3.reuse, -R46.reuse ;  /* 0x0000000333337223 */ /* 0x180fe2000001082e */
[-CC-:B------:R-:W-:Y:S01]  /*bfb0*/  FFMA.FTZ R49, R49, R3.reuse, -R46.reuse ;  /* 0x0000000331317223 */ /* 0x180fe2000001082e */
[-CC-:B------:R-:W-:Y:S01]  /*bfc0*/  FFMA.FTZ R45, R45, R3.reuse, -R46.reuse ;  /* 0x000000032d2d7223 */ /* 0x180fe2000001082e */
[-C--:B------:R-:W-:Y:S06]  /*bfd0*/  FFMA.FTZ R47, R47, R3.reuse, -R46 ;  /* 0x000000032f2f7223 */ /* 0x080fec000001082e */
[----:B------:R-:W-:Y:S01]  /*bfe0*/  MUFU.EX2 R54, R54 ;  /* 0x0000003600367308 */ /* 0x000fe20000000800 */
[----:B-1----:R-:W-:Y:S01]  /*bff0*/  F2FP.BF16.F32.PACK_AB R30, R86, R124 ;  /* 0x0000007c561e723e */ /* 0x002fe200000010ff */
[----:B------:R-:W-:Y:S01]  /*c000*/  FADD.FTZ R124, R124, R122 ;  /* 0x0000007a7c7c7221 */ /* 0x000fe20000010000 */
[-C--:B------:R-:W-:Y:S03]  /*c010*/  FFMA.FTZ R122, R125, R3.reuse, -R44 ;  /* 0x000000037d7a7223 */ /* 0x080fe6000001082c */
[----:B------:R-:W-:Y:S01]  /*c020*/  FADD.FTZ R124, R86, R124 ;  /* 0x0000007c567c7221 */ /* 0x000fe20000010000 */
[----:B------:R-:W-:Y:S03]  /*c030*/  FFMA.FTZ R86, R89, R3, -R46 ;  /* 0x0000000359567223 */ /* 0x000fe6000001082e */
[----:B------:R-:W-:Y:S01]  /*c040*/  MUFU.EX2 R55, R55 ;  /* 0x0000003700377308 */ /* 0x000fe20000000800 */
[C---:B------:R-:W-:Y:S05]  /*c050*/  HMMA.16816.F32.BF16 R4, R28.reuse, R12, R4 ;  /* 0x0000000c1c04723c */ /* 0x040fea0000041804 */
[----:B------:R-:W-:Y:S01]  /*c060*/  FMUL.FTZ R13, R24, R73 ;  /* 0x00000049180d7220 */ /* 0x000fe20000410000 */
[----:B------:R-:W-:Y:S03]  /*c070*/  IADD3 R12, PT, PT, R40, 0x3000, RZ ;  /* 0x00003000280c7810 */ /* 0x000fe60007ffe0ff */
[----:B------:R-:W-:Y:S01]  /*c080*/  MUFU.EX2 R71, R71 ;  /* 0x0000004700477308 */ /* 0x000fe20000000800 */
[C---:B------:R-:W-:Y:S03]  /*c090*/  HMMA.16816.F32.BF16 R8, R28.reuse, R14, R8 ;  /* 0x0000000e1c08723c */ /* 0x040fe60000041808 */
[----:B------:R-:W-:Y:S01]  /*c0a0*/  @P0 IADD3 R41, PT, PT, R12, -0x20, RZ ;  /* 0xffffffe00c290810 */ /* 0x000fe20007ffe0ff */
[C---:B------:R-:W-:Y:S01]  /*c0b0*/  FMUL.FTZ R14, R25.reuse, R74 ;  /* 0x0000004a190e7220 */ /* 0x040fe20000410000 */
[----:B------:R-:W-:Y:S01]  /*c0c0*/  FMUL.FTZ R15, R25, R75 ;  /* 0x0000004b190f7220 */ /* 0x000fe20000410000 */
[----:B------:R-:W-:Y:S03]  /*c0d0*/  FMUL.FTZ R12, R24, R72 ;  /* 0x00000048180c7220 */ /* 0x000fe60000410000 */
[----:B------:R-:W1:Y:S01]  /*c0e0*/  MUFU.EX2 R74, R154 ;  /* 0x0000009a004a7308 */ /* 0x000e620000000800 */
[----:B------:R-:W2:Y:S01]  /*c0f0*/  LDSM.16.MT88.4 R32, [R41] ;  /* 0x000000002920783b */ /* 0x000ea20000004200 */
[-CC-:B------:R-:W-:Y:S01]  /*c100*/  FFMA.FTZ R73, R153, R3.reuse, -R44.reuse ;  /* 0x0000000399497223 */ /* 0x180fe2000001082c */
[-C--:B------:R-:W-:Y:S01]  /*c110*/  FFMA.FTZ R72, R141, R3.reuse, -R44 ;  /* 0x000000038d487223 */ /* 0x080fe2000001082c */
[----:B------:R-:W-:Y:S01]  /*c120*/  FFMA.FTZ R75, R135, R3, -R46 ;  /* 0x00000003874b7223 */ /* 0x000fe2000001082e */
[----:B------:R-:W-:Y:S01]  /*c130*/  FADD.FTZ R124, R67, R124 ;  /* 0x0000007c437c7221 */ /* 0x000fe20000010000 */
[C---:B------:R-:W-:Y:S04]  /*c140*/  ISETP.GT.AND P0, PT, R120.reuse, RZ, PT ;  /* 0x000000ff7800720c */ /* 0x040fe80003f04270 */
[----:B------:R-:W3:Y:S01]  /*c150*/  MUFU.EX2 R73, R73 ;  /* 0x0000004900497308 */ /* 0x000ee20000000800 */
[----:B------:R-:W-:Y:S01]  /*c160*/  LDSM.16.MT88.4 R24, [R41+0x400] ;  /* 0x000400002918783b */ /* 0x000fe20000004200 */
[----:B------:R-:W-:Y:S08]  /*c170*/  IADD3 R120, PT, PT, R120, -0x1, RZ ;  /* 0xffffffff78787810 */ /* 0x000ff00007ffe0ff */
[----:B------:R-:W4:Y:S01]  /*c180*/  MUFU.EX2 R63, R63 ;  /* 0x0000003f003f7308 */ /* 0x000f220000000800 */
[----:B------:R-:W-:Y:S01]  /*c190*/  LDSM.16.MT88.4 R36, [R41+0xc00] ;  /* 0x000c00002924783b */ /* 0x000fe20000004200 */
[----:B-1----:R-:W-:Y:S08]  /*c1a0*/  FADD.FTZ R123, R74, R123 ;  /* 0x0000007b4a7b7221 */ /* 0x002ff00000010000 */
[----:B------:R-:W1:Y:S10]  /*c1b0*/  MUFU.EX2 R58, R58 ;  /* 0x0000003a003a7308 */ /* 0x000e740000000800 */
[----:B------:R-:W5:Y:S10]  /*c1c0*/  MUFU.EX2 R56, R56 ;  /* 0x0000003800387308 */ /* 0x000f740000000800 */
[----:B------:R-:W-:Y:S01]  /*c1d0*/  MUFU.EX2 R70, R70 ;  /* 0x0000004600467308 */ /* 0x000fe20000000800 */
[C---:B--2---:R-:W-:Y:S09]  /*c1e0*/  HMMA.16816.F32.BF16 R12, R28.reuse, R32, R12 ;  /* 0x000000201c0c723c */ /* 0x044ff2000004180c */
[----:B------:R-:W2:Y:S01]  /*c1f0*/  MUFU.EX2 R59, R59 ;  /* 0x0000003b003b7308 */ /* 0x000ea20000000800 */
[----:B------:R-:W-:Y:S01]  /*c200*/  HMMA.16816.F32.BF16 R16, R28, R34, R16 ;  /* 0x000000221c10723c */ /* 0x000fe20000041810 */
[----:B------:R-:W5:Y:S02]  /*c210*/  LDSM.16.MT88.4 R32, [R40+0x3400] ;  /* 0x003400002820783b */ /* 0x000f640000004200 */
[C---:B------:R-:W-:Y:S01]  /*c220*/  F2FP.BF16.F32.PACK_AB R28, R66.reuse, R67 ;  /* 0x00000043421c723e */ /* 0x040fe200000010ff */
[----:B------:R-:W-:Y:S01]  /*c230*/  FADD.FTZ R66, R66, R124 ;  /* 0x0000007c42427221 */ /* 0x000fe20000010000 */
[C---:B---3--:R-:W-:Y:S01]  /*c240*/  F2FP.BF16.F32.PACK_AB R29, R73.reuse, R74 ;  /* 0x0000004a491d723e */ /* 0x048fe200000010ff */
[----:B------:R-:W-:Y:S03]  /*c250*/  FADD.FTZ R73, R73, R123 ;  /* 0x0000007b49497221 */ /* 0x000fe60000010000 */
[----:B------:R-:W-:Y:S01]  /*c260*/  MUFU.EX2 R57, R57 ;  /* 0x0000003900397308 */ /* 0x000fe20000000800 */
[----:B------:R-:W-:Y:S01]  /*c270*/  F2FP.BF16.F32.PACK_AB R30, R55, R54 ;  /* 0x00000036371e723e */ /* 0x000fe200000010ff */
[----:B------:R-:W-:Y:S01]  /*c280*/  FADD.FTZ R66, R54, R66 ;  /* 0x0000004236427221 */ /* 0x000fe20000010000 */
[----:B----4-:R-:W-:Y:S01]  /*c290*/  F2FP.BF16.F32.PACK_AB R31, R63, R71 ;  /* 0x000000473f1f723e */ /* 0x010fe200000010ff */
[-C--:B------:R-:W-:Y:S01]  /*c2a0*/  FFMA.FTZ R54, R23, R3.reuse, -R44 ;  /* 0x0000000317367223 */ /* 0x080fe2000001082c */
[----:B------:R-:W-:Y:S01]  /*c2b0*/  FADD.FTZ R73, R71, R73 ;  /* 0x0000004947497221 */ /* 0x000fe20000010000 */
[----:B------:R-:W-:Y:S04]  /*c2c0*/  FADD.FTZ R55, R55, R66 ;  /* 0x0000004237377221 */ /* 0x000fe80000010000 */
[----:B------:R-:W-:Y:S01]  /*c2d0*/  MUFU.EX2 R61, R61 ;  /* 0x0000003d003d7308 */ /* 0x000fe20000000800 */
[----:B------:R-:W-:Y:S01]  /*c2e0*/  FADD.FTZ R73, R63, R73 ;  /* 0x000000493f497221 */ /* 0x000fe20000010000 */
[----:B-1----:R-:W-:Y:S08]  /*c2f0*/  FADD.FTZ R55, R58, R55 ;  /* 0x000000373a377221 */ /* 0x002ff00000010000 */
[----:B------:R-:W-:Y:S10]  /*c300*/  MUFU.EX2 R77, R77 ;  /* 0x0000004d004d7308 */ /* 0x000ff40000000800 */
[----:B------:R-:W1:Y:S10]  /*c310*/  MUFU.EX2 R78, R78 ;  /* 0x0000004e004e7308 */ /* 0x000e740000000800 */
[----:B------:R-:W3:Y:S01]  /*c320*/  MUFU.EX2 R75, R75 ;  /* 0x0000004b004b7308 */ /* 0x000ee20000000800 */
[C---:B-----5:R-:W-:Y:S09]  /*c330*/  HMMA.16816.F32.BF16 R4, R28.reuse, R32, R4 ;  /* 0x000000201c04723c */ /* 0x060ff20000041804 */
[----:B------:R-:W-:Y:S01]  /*c340*/  MUFU.EX2 R69, R69 ;  /* 0x0000004500457308 */ /* 0x000fe20000000800 */
[C---:B------:R-:W-:Y:S01]  /*c350*/  HMMA.16816.F32.BF16 R8, R28.reuse, R34, R8 ;  /* 0x000000221c08723c */ /* 0x040fe20000041808 */
[----:B------:R-:W4:Y:S08]  /*c360*/  LDSM.16.MT88.4 R32, [R40+0x3800] ;  /* 0x003800002820783b */ /* 0x000f300000004200 */
[----:B------:R-:W5:Y:S01]  /*c370*/  MUFU.EX2 R76, R76 ;  /* 0x0000004c004c7308 */ /* 0x000f620000000800 */
[C---:B------:R-:W-:Y:S03]  /*c380*/  HMMA.16816.F32.BF16 R12, R28.reuse, R24, R12 ;  /* 0x000000181c0c723c */ /* 0x040fe6000004180c */
[C---:B------:R-:W-:Y:S01]  /*c390*/  F2FP.BF16.F32.PACK_AB R24, R56.reuse, R58 ;  /* 0x0000003a3818723e */ /* 0x040fe200000010ff */
[----:B------:R-:W-:Y:S01]  /*c3a0*/  FADD.FTZ R56, R56, R55 ;  /* 0x0000003738387221 */ /* 0x000fe20000010000 */
[----:B------:R-:W-:Y:S04]  /*c3b0*/  FFMA.FTZ R55, R22, R3, -R44 ;  /* 0x0000000316377223 */ /* 0x000fe8000001082c */
[----:B------:R-:W4:Y:S01]  /*c3c0*/  MUFU.EX2 R72, R72 ;  /* 0x0000004800487308 */ /* 0x000f220000000800 */
[----:B--2---:R-:W-:Y:S01]  /*c3d0*/  F2FP.BF16.F32.PACK_AB R25, R59, R70 ;  /* 0x000000463b19723e */ /* 0x004fe200000010ff */
[----:B------:R-:W-:Y:S01]  /*c3e0*/  HMMA.16816.F32.BF16 R16, R28, R26, R16 ;  /* 0x0000001a1c10723c */ /* 0x000fe20000041810 */
[----:B------:R-:W2:Y:S02]  /*c3f0*/  LDSM.16.MT88.4 R28, [R41+0x800] ;  /* 0x00080000291c783b */ /* 0x000ea40000004200 */
[----:B-1----:R-:W-:Y:S01]  /*c400*/  F2FP.BF16.F32.PACK_AB R27, R78, R77 ;  /* 0x0000004d4e1b723e */ /* 0x002fe200000010ff */
[----:B------:R-:W-:Y:S01]  /*c410*/  FADD.FTZ R70, R70, R73 ;  /* 0x0000004946467221 */ /* 0x000fe20000010000 */
[----:B------:R-:W-:Y:S03]  /*c420*/  F2FP.BF16.F32.PACK_AB R26, R61, R57 ;  /* 0x000000393d1a723e */ /* 0x000fe600000010ff */
[----:B------:R-:W-:Y:S01]  /*c430*/  MUFU.EX2 R65, R65 ;  /* 0x0000004100417308 */ /* 0x000fe20000000800 */
[----:B------:R-:W-:Y:S01]  /*c440*/  FADD.FTZ R56, R57, R56 ;  /* 0x0000003839387221 */ /* 0x000fe20000010000 */
[----:B------:R-:W-:Y:S03]  /*c450*/  FADD.FTZ R70, R59, R70 ;  /* 0x000000463b467221 */ /* 0x000fe60000010000 */
[----:B------:R-:W-:Y:S01]  /*c460*/  FADD.FTZ R61, R61, R56 ;  /* 0x000000383d3d7221 */ /* 0x000fe20000010000 */
[----:B------:R-:W-:Y:S04]  /*c470*/  FADD.FTZ R70, R77, R70 ;  /* 0x000000464d467221 */ /* 0x000fe80000010000 */
[----:B------:R-:W-:Y:S01]  /*c480*/  MUFU.EX2 R68, R68 ;  /* 0x0000004400447308 */ /* 0x000fe20000000800 */
[----:B---3--:R-:W-:Y:S01]  /*c490*/  FADD.FTZ R61, R75, R61 ;  /* 0x0000003d4b3d7221 */ /* 0x008fe20000010000 */
[----:B------:R-:W-:Y:S04]  /*c4a0*/  FADD.FTZ R78, R78, R70 ;  /* 0x000000464e4e7221 */ /* 0x000fe80000010000 */
[----:B-----5:R-:W-:Y:S04]  /*c4b0*/  FADD.FTZ R78, R76, R78 ;  /* 0x0000004e4c4e7221 */ /* 0x020fe80000010000 */
[----:B------:R-:W-:Y:S01]  /*c4c0*/  MUFU.EX2 R79, R79 ;  /* 0x0000004f004f7308 */ /* 0x000fe20000000800 */
[C---:B----4-:R-:W-:Y:S09]  /*c4d0*/  HMMA.16816.F32.BF16 R4, R24.reuse, R32, R4 ;  /* 0x000000201804723c */ /* 0x050ff20000041804 */
[----:B------:R-:W1:Y:S01]  /*c4e0*/  MUFU.EX2 R87, R87 ;  /* 0x0000005700577308 */ /* 0x000e620000000800 */
[C---:B------:R-:W-:Y:S01]  /*c4f0*/  HMMA.16816.F32.BF16 R8, R24.reuse, R34, R8 ;  /* 0x000000221808723c */ /* 0x040fe20000041808 */
[----:B------:R-:W3:Y:S08]  /*c500*/  LDSM.16.MT88.4 R32, [R40+0x3c00] ;  /* 0x003c00002820783b */ /* 0x000ef00000004200 */
[----:B------:R-:W-:Y:S01]  /*c510*/  MUFU.EX2 R62, R62 ;  /* 0x0000003e003e7308 */ /* 0x000fe20000000800 */
[C---:B--2---:R-:W-:Y:S09]  /*c520*/  HMMA.16816.F32.BF16 R12, R24.reuse, R28, R12 ;  /* 0x0000001c180c723c */ /* 0x044ff2000004180c */
[----:B------:R-:W-:Y:S01]  /*c530*/  MUFU.EX2 R60, R60 ;  /* 0x0000003c003c7308 */ /* 0x000fe20000000800 */
[----:B------:R-:W-:Y:S01]  /*c540*/  HMMA.16816.F32.BF16 R16, R24, R30, R16 ;  /* 0x0000001e1810723c */ /* 0x000fe20000041810 */
[----:B------:R-:W2:Y:S02]  /*c550*/  LDSM.16.MT88.4 R28, [R40+0x4000] ;  /* 0x00400000281c783b */ /* 0x000ea40000004200 */
[C---:B------:R-:W-:Y:S01]  /*c560*/  F2FP.BF16.F32.PACK_AB R25, R72.reuse, R76 ;  /* 0x0000004c4819723e */ /* 0x040fe200000010ff */
[----:B------:R-:W-:Y:S05]  /*c570*/  FADD.FTZ R72, R72, R78 ;  /* 0x0000004e48487221 */ /* 0x000fea0000010000 */
[----:B------:R-:W4:Y:S01]  /*c580*/  MUFU.EX2 R64, R64 ;  /* 0x0000004000407308 */ /* 0x000f220000000800 */
[----:B-1----:R-:W-:Y:S01]  /*c590*/  F2FP.BF16.F32.PACK_AB R27, R87, R79 ;  /* 0x0000004f571b723e */ /* 0x002fe200000010ff */
[----:B------:R-:W-:Y:S01]  /*c5a0*/  FADD.FTZ R72, R79, R72 ;  /* 0x000000484f487221 */ /* 0x000fe20000010000 */
[C---:B------:R-:W-:Y:S01]  /*c5b0*/  F2FP.BF16.F32.PACK_AB R24, R69.reuse, R75 ;  /* 0x0000004b4518723e */ /* 0x040fe200000010ff */
[----:B------:R-:W-:Y:S01]  /*c5c0*/  LDSM.16.MT88.4 R76, [R40+0x4c00] ;  /* 0x004c0000284c783b */ /* 0x000fe20000004200 */
[C---:B------:R-:W-:Y:S01]  /*c5d0*/  F2FP.BF16.F32.PACK_AB R26, R68.reuse, R65 ;  /* 0x00000041441a723e */ /* 0x040fe200000010ff */
[----:B------:R-:W-:Y:S04]  /*c5e0*/  FADD.FTZ R69, R69, R61 ;  /* 0x0000003d45457221 */ /* 0x000fe80000010000 */
[----:B------:R-:W1:Y:S01]  /*c5f0*/  MUFU.EX2 R92, R140 ;  /* 0x0000008c005c7308 */ /* 0x000e620000000800 */
[----:B------:R-:W-:Y:S01]  /*c600*/  FADD.FTZ R87, R87, R72 ;  /* 0x0000004857577221 */ /* 0x000fe20000010000 */
[----:B------:R-:W-:Y:S04]  /*c610*/  FADD.FTZ R69, R65, R69 ;  /* 0x0000004541457221 */ /* 0x000fe80000010000 */
[----:B------:R-:W-:Y:S04]  /*c620*/  FADD.FTZ R68, R68, R69 ;  /* 0x0000004544447221 */ /* 0x000fe80000010000 */
[----:B------:R-:W-:Y:S01]  /*c630*/  MUFU.EX2 R83, R83 ;  /* 0x0000005300537308 */ /* 0x000fe20000000800 */
[----:B----4-:R-:W-:Y:S01]  /*c640*/  FADD.FTZ R87, R64, R87 ;  /* 0x0000005740577221 */ /* 0x010fe20000010000 */
[----:B------:R-:W-:Y:S01]  /*c650*/  FADD.FTZ R68, R62, R68 ;  /* 0x000000443e447221 */ /* 0x000fe20000010000 */
[C---:B---3--:R-:W-:Y:S03]  /*c660*/  HMMA.16816.F32.BF16 R4, R24.reuse, R32, R4 ;  /* 0x000000201804723c */ /* 0x048fe60000041804 */
[C---:B------:R-:W-:Y:S04]  /*c670*/  FADD.FTZ R68, R60.reuse, R68 ;  /* 0x000000443c447221 */ /* 0x040fe80000010000 */
[----:B------:R-:W3:Y:S01]  /*c680*/  MUFU.EX2 R82, R82 ;  /* 0x0000005200527308 */ /* 0x000ee20000000800 */
[C---:B------:R-:W-:Y:S01]  /*c690*/  HMMA.16816.F32.BF16 R8, R24.reuse, R34, R8 ;  /* 0x000000221808723c */ /* 0x040fe20000041808 */
[----:B------:R-:W4:Y:S08]  /*c6a0*/  LDSM.16.MT88.4 R32, [R41+0x1000] ;  /* 0x001000002920783b */ /* 0x000f300000004200 */
[----:B------:R-:W5:Y:S01]  /*c6b0*/  MUFU.EX2 R95, R95 ;  /* 0x0000005f005f7308 */ /* 0x000f620000000800 */
[C---:B------:R-:W-:Y:S09]  /*c6c0*/  HMMA.16816.F32.BF16 R12, R24.reuse, R36, R12 ;  /* 0x00000024180c723c */ /* 0x040ff2000004180c */
[----:B------:R-:W2:Y:S01]  /*c6d0*/  MUFU.EX2 R100, R100 ;  /* 0x0000006400647308 */ /* 0x000ea20000000800 */
[----:B------:R-:W-:Y:S01]  /*c6e0*/  HMMA.16816.F32.BF16 R16, R24, R38, R16 ;  /* 0x000000261810723c */ /* 0x000fe20000041810 */
[----:B------:R-:W4:Y:S02]  /*c6f0*/  LDSM.16.MT88.4 R36, [R40+0x4400] ;  /* 0x004400002824783b */ /* 0x000f240000004200 */
[----:B------:R-:W-:Y:S06]  /*c700*/  F2FP.BF16.F32.PACK_AB R24, R60, R62 ;  /* 0x0000003e3c18723e */ /* 0x000fec00000010ff */
[----:B------:R-:W2:Y:S01]  /*c710*/  MUFU.EX2 R80, R80 ;  /* 0x0000005000507308 */ /* 0x000ea20000000800 */
[C---:B-1----:R-:W-:Y:S01]  /*c720*/  F2FP.BF16.F32.PACK_AB R25, R92.reuse, R64 ;  /* 0x000000405c19723e */ /* 0x042fe200000010ff */
[----:B------:R-:W-:Y:S01]  /*c730*/  FADD.FTZ R92, R92, R87 ;  /* 0x000000575c5c7221 */ /* 0x000fe20000010000 */
[----:B---3--:R-:W-:Y:S01]  /*c740*/  F2FP.BF16.F32.PACK_AB R26, R82, R83 ;  /* 0x00000053521a723e */ /* 0x008fe200000010ff */
[----:B------:R-:W-:Y:S01]  /*c750*/  FADD.FTZ R83, R83, R68 ;  /* 0x0000004453537221 */ /* 0x000fe20000010000 */
[----:B------:R-:W-:Y:S01]  /*c760*/  MOV R87, R0 ;  /* 0x0000000000577202 */ /* 0x000fe20000000f00 */
[----:B-----5:R-:W-:Y:S04]  /*c770*/  FADD.FTZ R92, R95, R92 ;  /* 0x0000005c5f5c7221 */ /* 0x020fe80000010000 */
[----:B------:R-:W-:Y:S01]  /*c780*/  MUFU.EX2 R81, R129 ;  /* 0x0000008100517308 */ /* 0x000fe20000000800 */
[----:B--2---:R-:W-:Y:S01]  /*c790*/  F2FP.BF16.F32.PACK_AB R27, R100, R95 ;  /* 0x0000005f641b723e */ /* 0x004fe200000010ff */
[----:B------:R-:W-:Y:S01]  /*c7a0*/  FADD.FTZ R83, R82, R83 ;  /* 0x0000005352537221 */ /* 0x000fe20000010000 */
[----:B------:R-:W-:Y:S07]  /*c7b0*/  FADD.FTZ R100, R100, R92 ;  /* 0x0000005c64647221 */ /* 0x000fee0000010000 */
[----:B------:R-:W1:Y:S01]  /*c7c0*/  MUFU.EX2 R101, R101 ;  /* 0x0000006500657308 */ /* 0x000e620000000800 */
[C---:B------:R-:W-:Y:S03]  /*c7d0*/  HMMA.16816.F32.BF16 R4, R24.reuse, R28, R4 ;  /* 0x0000001c1804723c */ /* 0x040fe60000041804 */
[----:B------:R-:W-:Y:S06]  /*c7e0*/  FADD.FTZ R83, R80, R83 ;  /* 0x0000005350537221 */ /* 0x000fec0000010000 */
[----:B------:R-:W2:Y:S01]  /*c7f0*/  MUFU.EX2 R94, R94 ;  /* 0x0000005e005e7308 */ /* 0x000ea20000000800 */
[C---:B------:R-:W-:Y:S01]  /*c800*/  HMMA.16816.F32.BF16 R8, R24.reuse, R30, R8 ;  /* 0x0000001e1808723c */ /* 0x040fe20000041808 */
[----:B------:R-:W3:Y:S08]  /*c810*/  LDSM.16.MT88.4 R28, [R41+0x1400] ;  /* 0x00140000291c783b */ /* 0x000ef00000004200 */
[----:B------:R-:W5:Y:S01]  /*c820*/  MUFU.EX2 R93, R93 ;  /* 0x0000005d005d7308 */ /* 0x000f620000000800 */
        /* <DEDUP_REMOVED lines=25> */
[----:B------:R-:W4:Y:S01]  /*c9c0*/  MUFU.EX2 R51, R51 ;  /* 0x0000003300337308 */ /* 0x000f220000000800 */
[C---:B---3--:R-:W-:Y:S03]  /*c9d0*/  HMMA.16816.F32.BF16 R12, R24.reuse, R28, R12 ;  /* 0x0000001c180c723c */ /* 0x048fe6000004180c */
[-CC-:B------:R-:W-:Y:S01]  /*c9e0*/  FFMA.FTZ R29, R21, R3.reuse, -R44.reuse ;  /* 0x00000003151d7223 */ /* 0x180fe2000001082c */
[-C--:B------:R-:W-:Y:S01]  /*c9f0*/  FFMA.FTZ R44, R20, R3.reuse, -R44 ;  /* 0x00000003142c7223 */ /* 0x080fe2000001082c */
[-CC-:B------:R-:W-:Y:S01]  /*ca00*/  FFMA.FTZ R28, R42, R3.reuse, -R46.reuse ;  /* 0x000000032a1c7223 */ /* 0x180fe2000001082e */
[----:B------:R-:W3:Y:S03]  /*ca10*/  LDSM.16.MT88.4 R20, [R41+0x1c00] ;  /* 0x001c00002914783b */ /* 0x000ee60000004200 */
[----:B------:R-:W2:Y:S01]  /*ca20*/  MUFU.EX2 R49, R49 ;  /* 0x0000003100317308 */ /* 0x000ea20000000800 */
[----:B------:R-:W-:Y:S03]  /*ca30*/  HMMA.16816.F32.BF16 R16, R24, R30, R16 ;  /* 0x0000001e1810723c */ /* 0x000fe60000041810 */
[----:B-----5:R-:W-:Y:S01]  /*ca40*/  F2FP.BF16.F32.PACK_AB R24, R88, R86 ;  /* 0x000000565818723e */ /* 0x020fe200000010ff */
[----:B------:R-:W-:Y:S01]  /*ca50*/  FFMA.FTZ R46, R43, R3, -R46 ;  /* 0x000000032b2e7223 */ /* 0x000fe2000001082e */
[C---:B-1----:R-:W-:Y:S01]  /*ca60*/  F2FP.BF16.F32.PACK_AB R25, R53.reuse, R52 ;  /* 0x000000343519723e */ /* 0x042fe200000010ff */
[----:B------:R-:W-:Y:S03]  /*ca70*/  FADD.FTZ R122, R52, R122 ;  /* 0x0000007a347a7221 */ /* 0x000fe60000010000 */
[----:B------:R-:W1:Y:S01]  /*ca80*/  MUFU.EX2 R50, R50 ;  /* 0x0000003200327308 */ /* 0x000e620000000800 */
[----:B------:R-:W-:Y:S01]  /*ca90*/  FADD.FTZ R88, R88, R91 ;  /* 0x0000005b58587221 */ /* 0x000fe20000010000 */
[----:B------:R-:W-:Y:S01]  /*caa0*/  MOV R86, R2 ;  /* 0x0000000200567202 */ /* 0x000fe20000000f00 */
[----:B------:R-:W-:Y:S02]  /*cab0*/  FADD.FTZ R53, R53, R122 ;  /* 0x0000007a35357221 */ /* 0x000fe40000010000 */
        /* <DEDUP_REMOVED lines=37> */
.L_x_8076:
        /* <DEDUP_REMOVED lines=11> */
.L_x_8092:
[----:B----4-:R-:W-:Y:S01]  /*cdc0*/  FADD.FTZ R7, R123, R3 ;  /* 0x000000037b077221 */ /* 0x010fe20000010000 */
[----:B------:R-:W2:Y:S01]  /*cdd0*/  MUFU.RCP R5, R4 ;  /* 0x0000000400057308 */ /* 0x000ea20000001000 */
[C---:B------:R-:W-:Y:S01]  /*cde0*/  IMAD.SHL.U32 R3, R97.reuse, 0x2, RZ ;  /* 0x0000000261037824 */ /* 0x040fe200078e00ff */
[----:B------:R-:W-:Y:S01]  /*cdf0*/  FSETP.NE.FTZ.AND P4, PT, R4, RZ, PT ;  /* 0x000000ff0400720b */ /* 0x000fe20003f95000 */
[----:B------:R-:W-:Y:S01]  /*ce00*/  IMAD.SHL.U32 R9, R97, 0x8, RZ ;  /* 0x0000000861097824 */ /* 0x000fe200078e00ff */
[----:B------:R-:W-:Y:S02]  /*ce10*/  FSETP.NE.FTZ.AND P3, PT, R7, RZ, PT ;  /* 0x000000ff0700720b */ /* 0x000fe40003f75000 */
[----:B------:R-:W-:Y:S02]  /*ce20*/  LOP3.LUT R3, R99, 0x6, R3, 0xf8, !PT ;  /* 0x0000000663037812 */ /* 0x000fe400078ef803 */
[----:B------:R-:W4:Y:S01]  /*ce30*/  MUFU.RCP R8, R7 ;  /* 0x0000000700087308 */ /* 0x000f220000001000 */
[----:B------:R-:W-:-:S02]  /*ce40*/  LOP3.LUT R10, R9, 0xc0, RZ, 0xc0, !PT ;  /* 0x000000c0090a7812 */ /* 0x000fc400078ec0ff */
[----:B------:R-:W-:Y:S02]  /*ce50*/  LOP3.LUT R3, R3, 0x20, R9, 0xf8, !PT ;  /* 0x0000002003037812 */ /* 0x000fe400078ef809 */
[----:B------:R-:W-:Y:S02]  /*ce60*/  LOP3.LUT R10, R10, 0x18, R97, 0xf8, !PT ;  /* 0x000000180a0a7812 */ /* 0x000fe400078ef861 */
[C---:B------:R-:W-:Y:S02]  /*ce70*/  LOP3.LUT R11, R96.reuse, 0x40, RZ, 0xc0, !PT ;  /* 0x00000040600b7812 */ /* 0x040fe400078ec0ff */
[----:B--2---:R-:W-:Y:S02]  /*ce80*/  FSEL R5, R5, 1, P4 ;  /* 0x3f80000005057808 */ /* 0x004fe40002000000 */
[----:B------:R-:W-:Y:S02]  /*ce90*/  LOP3.LUT R3, R3, R10, RZ, 0xfc, !PT ;  /* 0x0000000a03037212 */ /* 0x000fe400078efcff */
[----:B------:R-:W-:Y:S01]  /*cea0*/  LOP3.LUT R96, R96, 0x20, RZ, 0xc0, !PT ;  /* 0x0000002060607812 */ /* 0x000fe200078ec0ff */
[C---:B------:R-:W-:Y:S01]  /*ceb0*/  FMUL.FTZ R80, R5.reuse, R80 ;  /* 0x0000005005507220 */ /* 0x040fe20000410000 */
[----:B------:R-:W-:Y:S01]  /*cec0*/  FMUL.FTZ R81, R5, R81 ;  /* 0x0000005105517220 */ /* 0x000fe20000410000 */
[----:B------:R-:W-:Y:S01]  /*ced0*/  LEA R3, R3, UR6, 0x1 ;  /* 0x0000000603037c11 */ /* 0x000fe2000f8e08ff */
        /* <DEDUP_REMOVED lines=23> */
[----:B------:R2:W-:Y:S01]  /*d050*/  STS [R3+0x200], R82 ;  /* 0x0002005203007388 */ /* 0x0005e20000000800 */
        /* <DEDUP_REMOVED lines=10> */
[----:B--2---:R-:W2:Y:S01]  /*d100*/  LD.E.U8 R3, desc[UR4][R84.64+0x1c8] ;  /* 0x0001c80454037980 */ /* 0x004ea2000c101100 */
[----:B------:R-:W-:-:S03]  /*d110*/  ISETP.NE.AND P0, PT, R113, -0x1, PT ;  /* 0xffffffff7100780c */ /* 0x000fc60003f05270 */
[----:B------:R-:W3:Y:S04]  /*d120*/  LD.E.64 R26, desc[UR4][R84.64+0x90] ;  /* 0x00009004541a7980 */ /* 0x000ee8000c101b00 */
[----:B------:R-:W3:Y:S04]  /*d130*/  LD.E.64 R20, desc[UR4][R84.64+0x88] ;  /* 0x0000880454147980 */ /* 0x000ee8000c101b00 */
[----:B------:R1:W5:Y:S04]  /*d140*/  LD.E.64 R16, desc[UR4][R84.64+0xa0] ;  /* 0x0000a00454107980 */ /* 0x000368000c101b00 */
[----:B------:R-:W3:Y:S04]  /*d150*/  @!P0 LD.E.64 R14, desc[UR4][R84.64+0x80] ;  /* 0x00008004540e8980 */ /* 0x000ee8000c101b00 */
[----:B------:R1:W5:Y:S01]  /*d160*/  LD.E.64 R18, desc[UR4][R84.64+0x70] ;  /* 0x0000700454127980 */ /* 0x000362000c101b00 */
[----:B--2---:R-:W-:-:S13]  /*d170*/  ISETP.NE.AND P1, PT, R3, RZ, PT ;  /* 0x000000ff0300720c */ /* 0x004fda0003f25270 */
[----:B----4-:R-:W2:Y:S04]  /*d180*/  @!P1 LD.E R11, desc[UR4][R84.64+0x60] ;  /* 0x00006004540b9980 */ /* 0x010ea8000c101900 */
[----:B------:R-:W4:Y:S01]  /*d190*/  @!P1 LD.E R12, desc[UR4][R84.64+0xb4] ;  /* 0x0000b404540c9980 */ /* 0x000f22000c101900 */
[-C--:B---3--:R-:W-:Y:S02]  /*d1a0*/  @!P0 IMAD R3, R15, R110.reuse, RZ ;  /* 0x0000006e0f038224 */ /* 0x088fe400078e02ff */
[----:B------:R-:W-:Y:S01]  /*d1b0*/  @!P0 IMAD.WIDE.U32 R14, R14, R110, RZ ;  /* 0x0000006e0e0e8225 */ /* 0x000fe200078e00ff */
[----:B-1----:R-:W-:Y:S02]  /*d1c0*/  LOP3.LUT R8, R10, 0x18, R9, 0x78, !PT ;  /* 0x000000180a087812 */ /* 0x002fe400078e7809 */
[----:B------:R-:W-:Y:S01]  /*d1d0*/  SHF.L.U32 R13, R111, 0x6, RZ ;  /* 0x000000066f0d7819 */ /* 0x000fe200000006ff */
[----:B------:R-:W-:Y:S01]  /*d1e0*/  @!P0 IMAD.IADD R3, R15, 0x1, R3 ;  /* 0x000000010f038824 */ /* 0x000fe200078e0203 */
[----:B------:R-:W-:Y:S01]  /*d1f0*/  @!P0 MOV R5, R14 ;  /* 0x0000000e00058202 */ /* 0x000fe20000000f00 */
[----:B------:R-:W-:Y:S01]  /*d200*/  IMAD R14, R27, R109, RZ ;  /* 0x0000006d1b0e7224 */ /* 0x000fe200078e02ff */
[----:B------:R-:W-:Y:S01]  /*d210*/  LOP3.LUT R8, R8, 0x1f20, R9, 0xf8, !PT ;  /* 0x00001f2008087812 */ /* 0x000fe200078ef809 */
[----:B------:R-:W-:Y:S01]  /*d220*/  @P0 IMAD R15, R21, R113, RZ ;  /* 0x00000071150f0224 */ /* 0x000fe200078e02ff */
[----:B------:R-:W-:Y:S01]  /*d230*/  LOP3.LUT R10, R9, 0x18, RZ, 0xc0, !PT ;  /* 0x00000018090a7812 */ /* 0x000fe200078ec0ff */
[----:B------:R-:W-:-:S04]  /*d240*/  IMAD.WIDE.U32 R26, R26, R109, RZ ;  /* 0x0000006d1a1a7225 */ /* 0x000fc800078e00ff */
[----:B------:R-:W-:-:S04]  /*d250*/  @P0 IMAD.WIDE.U32 R28, R20, R113, RZ ;  /* 0x00000071141c0225 */ /* 0x000fc800078e00ff */
[----:B--2---:R-:W-:-:S04]  /*d260*/  @!P1 IMAD R11, R11, R110, R109 ;  /* 0x0000006e0b0b9224 */ /* 0x004fc800078e026d */
[----:B----4-:R-:W-:Y:S01]  /*d270*/  @!P1 IMAD R12, R11, R12, RZ ;  /* 0x0000000c0b0c9224 */ /* 0x010fe200078e02ff */
[----:B------:R-:W-:Y:S06]  /*d280*/  @!P1 BRA `(.L_x_8085) ;  /* 0x0000000000149947 */ /* 0x000fec0003800000 */
[----:B------:R-:W2:Y:S04]  /*d290*/  @!P0 LD.E R9, desc[UR4][R84.64+0xb4] ;  /* 0x0000b40454098980 */ /* 0x000ea8000c101900 */
[----:B------:R-:W3:Y:S01]  /*d2a0*/  LD.E R84, desc[UR4][R84.64+0xd4] ;  /* 0x0000d40454547980 */ /* 0x000ee2000c101900 */
[----:B--2---:R-:W-:Y:S02]  /*d2b0*/  @!P0 IMAD R113, R9, R110, RZ ;  /* 0x0000006e09718224 */ /* 0x004fe400078e02ff */
[----:B---3--:R-:W-:-:S05]  /*d2c0*/  IMAD R84, R84, R109, RZ ;  /* 0x0000006d54547224 */ /* 0x008fca00078e02ff */
[----:B------:R-:W-:-:S07]  /*d2d0*/  IADD3 R12, PT, PT, R84, R113, RZ ;  /* 0x00000071540c7210 */ /* 0x000fce0007ffe0ff */
.L_x_8085:
        /* <DEDUP_REMOVED lines=9> */
[----:B------:R-:W-:Y:S01]  /*d370*/  LEA R24, R8, UR6, 0x1 ;  /* 0x0000000608187c11 */ /* 0x000fe2000f8e08ff */
[----:B------:R-:W-:Y:S01]  /*d380*/  @P0 IMAD.IADD R3, R29, 0x1, R15 ;  /* 0x000000011d030824 */ /* 0x000fe200078e020f */
[----:B------:R-:W-:Y:S01]  /*d390*/  IADD3 R30, P1, P0, R26, R30, R5 ;  /* 0x0000001e1a1e7210 */ /* 0x000fe2000783e005 */
[----:B------:R-:W-:Y:S01]  /*d3a0*/  IMAD.IADD R14, R27, 0x1, R14 ;  /* 0x000000011b0e7824 */ /* 0x000fe200078e020e */
[----:B------:R-:W-:Y:S01]  /*d3b0*/  IADD3 R25, PT, PT, R31, R25, RZ ;  /* 0x000000191f197210 */ /* 0x000fe20007ffe0ff */
[----:B------:R-:W1:Y:S01]  /*d3c0*/  @P4 MUFU.LG2 R4, R4 ;  /* 0x0000000400044308 */ /* 0x000e620000000c00 */
[----:B------:R-:W-:Y:S01]  /*d3d0*/  LOP3.LUT P5, RZ, R97, 0x3, RZ, 0xc0, !PT ;  /* 0x0000000361ff7812 */ /* 0x000fe200078ac0ff */
[----:B------:R-:W-:Y:S01]  /*d3e0*/  BSSY.RECONVERGENT B0, `(.L_x_8086) ;  /* 0x0000020000007945 */ /* 0x000fe20003800200 */
[----:B------:R-:W-:Y:S01]  /*d3f0*/  IADD3.X R31, PT, PT, R14, R25, R3, P1, P0 ;  /* 0x000000190e1f7210 */ /* 0x000fe20000fe0403 */
[----:B------:R-:W-:Y:S01]  /*d400*/  @!P2 IMAD R3, R21, R23, RZ ;  /* 0x000000171503a224 */ /* 0x000fe200078e02ff */
[C---:B------:R-:W-:Y:S01]  /*d410*/  IADD3 R5, PT, PT, R23.reuse, 0x20, RZ ;  /* 0x0000002017057810 */ /* 0x040fe20007ffe0ff */
[----:B------:R-:W-:-:S02]  /*d420*/  @!P2 IMAD.WIDE.U32 R26, R23, R20, R30 ;  /* 0x00000014171aa225 */ /* 0x000fc400078e001e */
[----:B------:R-:W2:Y:S01]  /*d430*/  @P3 MUFU.LG2 R7, R7 ;  /* 0x0000000700073308 */ /* 0x000ea20000000c00 */
[----:B------:R-:W-:Y:S01]  /*d440*/  ISETP.GE.AND P1, PT, R5, R22, PT ;  /* 0x000000160500720c */ /* 0x000fe20003f26270 */
[----:B------:R-:W-:Y:S01]  /*d450*/  IMAD.MOV.U32 R5, RZ, RZ, 0x7f800000 ;  /* 0x7f800000ff057424 */ /* 0x000fe200078e00ff */
[----:B------:R-:W-:Y:S01]  /*d460*/  @!P2 IADD3 R14, PT, PT, R27, R3, RZ ;  /* 0x000000031b0ea210 */ /* 0x000fe20007ffe0ff */
[----:B------:R3:W4:Y:S01]  /*d470*/  LDS.128 R8, [R24] ;  /* 0x0000000018087984 */ /* 0x0007220000000c00 */
[----:B-----5:R-:W-:Y:S01]  /*d480*/  @!P2 LEA R28, P0, R26, R18, 0x1 ;  /* 0x000000121a1ca211 */ /* 0x020fe200078008ff */
[----:B-1----:R-:W-:Y:S01]  /*d490*/  @P4 FMUL.FTZ R4, R4, 0.69314718246459960938 ;  /* 0x3f31721804044820 */ /* 0x002fe20000410000 */
[----:B------:R-:W-:Y:S02]  /*d4a0*/  MOV R3, 0x7f800000 ;  /* 0x7f80000000037802 */ /* 0x000fe40000000f00 */
[----:B------:R-:W-:Y:S01]  /*d4b0*/  @!P2 LEA.HI.X R29, R26, R19, R14, 0x1, P0 ;  /* 0x000000131a1da211 */ /* 0x000fe200000f0c0e */
[----:B------:R-:W-:Y:S01]  /*d4c0*/  @P4 FFMA.FTZ R5, R6, R2, R4 ;  /* 0x0000000206054223 */ /* 0x000fe20000010004 */
[----:B------:R-:W1:Y:S01]  /*d4d0*/  LDS.128 R24, [R24+0x800] ;  /* 0x0008000018187984 */ /* 0x000e620000000c00 */
        /* <DEDUP_REMOVED lines=16> */
.L_x_8087:
[----:B------:R-:W-:Y:S05]  /*d5e0*/  BSYNC.RECONVERGENT B0 ;  /* 0x0000000000007941 */ /* 0x000fea0003800200 */
.L_x_8086:
[----:B------:R-:W-:Y:S01]  /*d5f0*/  MOV R2, R108 ;  /* 0x0000006c00027202 */ /* 0x000fe20000000f00 */
[----:B----4-:R1:W-:Y:S01]  /*d600*/  @!P2 ST.E.128 desc[UR4][R28.64], R8 ;  /* 0x000000081c00a985 */ /* 0x0103e2000c101d04 */
[----:B--2---:R-:W-:-:S04]  /*d610*/  MOV R3, 0x0 ;  /* 0x0000000000037802 */ /* 0x004fc80000000f00 */
[----:B-1-3--:R-:W-:Y:S05]  /*d620*/  @P1 RET.REL.NODEC R2 `(_ZN5flash24flash_fwd_splitkv_kernelI23Flash_fwd_kernel_traitsILi32ELi64ELi128ELi4ELb0ELb0EN7cutlass10bfloat16_tE19Flash_kernel_traitsILi32ELi64ELi128ELi4ES3_EELb0ELb0ELb0ELb0ELb1ELb1ELb0ELb1EEEvNS_16Flash_fwd_paramsE) ;  /* 0xffffff2802741950 */ /* 0x00afea0003c3ffff */
        /* <DEDUP_REMOVED lines=12> */
[----:B-1----:R-:W-:Y:S05]  /*d6f0*/  RET.REL.NODEC R108 `(_ZN5flash24flash_fwd_splitkv_kernelI23Flash_fwd_kernel_traitsILi32ELi64ELi128ELi4ELb0ELb0EN7cutlass10bfloat16_tE19Flash_kernel_traitsILi32ELi64ELi128ELi4ES3_EELb0ELb0ELb0ELb0ELb1ELb1ELb0ELb1EEEvNS_16Flash_fwd_paramsE) ;  /* 0xffffff286c407950 */ /* 0x002fea0003c3ffff */
.L_x_8084:
[----:B------:R-:W-:Y:S01]  /*d700*/  MOV R3, 0x1f ;  /* 0x0000001f00037802 */ /* 0x000fe20000000f00 */
[----:B------:R-:W-:Y:S01]  /*d710*/  IMAD.MOV.U32 R4, RZ, RZ, 0x2 ;  /* 0x00000002ff047424 */ /* 0x000fe200078e00ff */
[----:B------:R-:W-:Y:S01]  /*d720*/  MOV R7, R122 ;  /* 0x0000007a00077202 */ /* 0x000fe20000000f00 */
[----:B------:R-:W-:-:S07]  /*d730*/  IMAD.MOV.U32 R5, RZ, RZ, -0x1 ;  /* 0xffffffffff057424 */ /* 0x000fce00078e00ff */
[----:B-1---5:R-:W-:Y:S05]  /*d740*/  WARPSYNC.COLLECTIVE R5, `(.L_x_8088) ;  /* 0x0000000005087348 */ /* 0x022fea0003c00000 */
[----:B------:R2:W3:Y:S02]  /*d750*/  SHFL.BFLY P0, R3, R7, R4, R3 ;  /* 0x0c00000407037389 */ /* 0x0004e40000000003 */
[----:B-123-5:R-:W-:Y:S05]  /*d760*/  ENDCOLLECTIVE ;  /* 0x000000000000791b */ /* 0x02efea0003800000 */
.L_x_8088:
        /* <DEDUP_REMOVED lines=8> */
.L_x_8089:
[----:B------:R-:W-:Y:S01]  /*d7f0*/  MOV R8, R3 ;  /* 0x0000000300087202 */ /* 0x000fe20000000f00 */
[----:B------:R-:W-:Y:S01]  /*d800*/  IMAD.MOV.U32 R7, RZ, RZ, R123 ;  /* 0x000000ffff077224 */ /* 0x000fe200078e007b */
[----:B------:R-:W-:Y:S02]  /*d810*/  MOV R3, 0x1f ;  /* 0x0000001f00037802 */ /* 0x000fe40000000f00 */
[----:B------:R-:W-:-:S07]  /*d820*/  MOV R4, 0x2 ;  /* 0x0000000200047802 */ /* 0x000fce0000000f00 */
[----:B------:R-:W-:Y:S05]  /*d830*/  WARPSYNC.COLLECTIVE R5, `(.L_x_8090) ;  /* 0x0000000005087348 */ /* 0x000fea0003c00000 */
[----:B------:R1:W2:Y:S02]  /*d840*/  SHFL.BFLY P0, R3, R7, R4, R3 ;  /* 0x0c00000407037389 */ /* 0x0002a40000000003 */
[----:B-12---:R-:W-:Y:S05]  /*d850*/  ENDCOLLECTIVE ;  /* 0x000000000000791b */ /* 0x006fea0003800000 */
.L_x_8090:
[----:B------:R-:W-:Y:S01]  /*d860*/  FADD.FTZ R123, R3, R123 ;  /* 0x0000007b037b7221 */ /* 0x000fe20000010000 */
[----:B------:R-:W-:Y:S02]  /*d870*/  MOV R3, 0x1f ;  /* 0x0000001f00037802 */ /* 0x000fe40000000f00 */
[----:B------:R-:W-:Y:S01]  /*d880*/  MOV R4, 0x1 ;  /* 0x0000000100047802 */ /* 0x000fe20000000f00 */
[----:B------:R-:W-:-:S07]  /*d890*/  IMAD.MOV.U32 R7, RZ, RZ, R123 ;  /* 0x000000ffff077224 */ /* 0x000fce00078e007b */
[----:B------:R-:W-:Y:S05]  /*d8a0*/  WARPSYNC.COLLECTIVE R5, `(.L_x_8091) ;  /* 0x0000000005087348 */ /* 0x000fea0003c00000 */
[----:B------:R1:W2:Y:S02]  /*d8b0*/  SHFL.BFLY P0, R3, R7, R4, R3 ;  /* 0x0c00000407037389 */ /* 0x0002a40000000003 */
[----:B-12---:R-:W-:Y:S05]  /*d8c0*/  ENDCOLLECTIVE ;  /* 0x000000000000791b */ /* 0x006fea0003800000 */
.L_x_8091:
[----:B------:R-:W-:Y:S01]  /*d8d0*/  FADD.FTZ R4, R122, R8 ;  /* 0x000000087a047221 */ /* 0x000fe20000010000 */
[----:B------:R-:W-:Y:S06]  /*d8e0*/  BRA `(.L_x_8092) ;  /* 0xfffffff400347947 */ /* 0x000fec000383ffff */
.L_x_8093:
        /* <DEDUP_REMOVED lines=9> */
.L_x_10313:


//--------------------- .text._ZN5flash24flash_fwd_splitkv_kernelI23Flash_fwd_kernel_traitsILi32ELi64ELi128ELi4ELb0ELb0EN7cutlass10bfloat16_tE19Flash_kernel_traitsILi32ELi64ELi128ELi4ES3_EELb0ELb0ELb1ELb0ELb0ELb0ELb0ELb1EEEvNS_16Flash_fwd_paramsE --------------------------
	.section	.text._ZN5flash24flash_fwd_splitkv_kernelI23Flash_fwd_kernel_traitsILi32ELi64ELi128ELi4ELb0ELb0EN7cutlass10bfloat16_tE19Flash_kernel_traitsILi32ELi64ELi128ELi4ES3_EELb0ELb0ELb1ELb0ELb0ELb0ELb0ELb1EEEvNS_16Flash_fwd_paramsE,"ax",@progbits
	.align	128
        .global         _ZN5flash24flash_fwd_splitkv_kernelI23Flash_fwd_kernel_traitsILi32ELi64ELi128ELi4ELb0ELb0EN7cutlass10bfloat16_tE19Flash_kernel_traitsILi32ELi64ELi128ELi4ES3_EELb0ELb0ELb1ELb0ELb0ELb0ELb0ELb1EEEvNS_16Flash_fwd_paramsE
        .type           _ZN5flash24flash_fwd_splitkv_kernelI23Flash_fwd_kernel_traitsILi32ELi64ELi128ELi4ELb0ELb0EN7cutlass10bfloat16_tE19Flash_kernel_traitsILi32ELi64ELi128ELi4ES3_EELb0ELb0ELb1ELb0ELb0ELb0ELb0ELb1EEEvNS_16Flash_fwd_paramsE,@function
        .size           _ZN5flash24flash_fwd_splitkv_kernelI23Flash_fwd_kernel_traitsILi32ELi64ELi128ELi4ELb0ELb0EN7cutlass10bfloat16_tE19Flash_kernel_traitsILi32ELi64ELi128ELi4ES3_EELb0ELb0ELb1ELb0ELb0ELb0ELb0ELb1EEEvNS_16Flash_fwd_paramsE,(.L_x_10314 - _ZN5flash24flash_fwd_splitkv_kernelI23Flash_fwd_kernel_traitsILi32ELi64ELi128ELi4ELb0ELb0EN7cutlass10bfloat16_tE19Flash_kernel_traitsILi32ELi64ELi128ELi4ES3_EELb0ELb0ELb1ELb0ELb0ELb0ELb0ELb1EEEvNS_16Flash_fwd_paramsE)
        .other          _ZN5flash24flash_fwd_splitkv_kernelI23Flash_fwd_kernel_traitsILi32ELi64ELi128ELi4ELb0ELb0EN7cutlass10bfloat16_tE19Flash_kernel_traitsILi32ELi64ELi128ELi4ES3_EELb0ELb0ELb1ELb0ELb0ELb0ELb0ELb1EEEvNS_16Flash_fwd_paramsE,@"STO_CUDA_ENTRY STV_DEFAULT"
_ZN5flash24flash_fwd_splitkv_kernelI23Flash_fwd_kernel_traitsILi32ELi64ELi128ELi4ELb0ELb0EN7cutlass10bfloat16_tE19Flash_kernel_traitsILi32ELi64ELi128ELi4ES3_EELb0ELb0ELb1ELb0ELb0ELb0ELb0ELb1EEEvNS_16Flash_fwd_paramsE:
.text._ZN5flash24flash_fwd_splitkv_kernelI23Flash_fwd_kernel_traitsILi32ELi64ELi128ELi4ELb0ELb0EN7cutlass10bfloat16_tE19Flash_kernel_traitsILi32ELi64ELi128ELi4ES3_EELb0ELb0ELb1ELb0ELb0ELb0ELb0ELb1EEEvNS_16Flash_fwd_paramsE:
[----:B------:R-:W-:Y:S01]  /*0000*/  LDC R1, c[0x0][0x37c] ;  /* 0x0000df00ff017b82 */ /* 0x000fe20000000800 */
[----:B------:R-:W1:Y:S07]  /*0010*/  S2R R147, SR_CTAID.X ;  /* 0x0000000000937919 */ /* 0x000e6e0000002500 */
[----:B------:R-:W2:Y:S01]  /*0020*/  LDC.64 R84, c[0x0][0x348] ;  /* 0x0000d200ff547b82 */ /* 0x000ea20000000a00 */
[----:B------:R-:W-:Y:S01]  /*0030*/  BSSY.RECONVERGENT B3, `(.L_x_8094) ;  /* 0x0000005000037945 */ /* 0x000fe20003800200 */
[----:B------:R-:W-:Y:S01]  /*0040*/  MOV R144, 0x80 ;  /* 0x0000008000907802 */ /* 0x000fe20000000f00 */
[----:B------:R-:W3:Y:S01]  /*0050*/  S2R R146, SR_CTAID.Y ;  /* 0x0000000000927919 */ /* 0x000ee20000002600 */
[----:B------:R-:W4:Y:S05]  /*0060*/  S2R R145, SR_CTAID.Z ;  /* 0x0000000000917919 */ /* 0x000f2a0000002700 */
[----:B-1234-:R-:W-:Y:S05]  /*0070*/  CALL.REL.NOINC `($_ZN5flash24flash_fwd_splitkv_kernelI23Flash_fwd_kernel_traitsILi32ELi64ELi128ELi4ELb0ELb0EN7cutlass10bfloat16_tE19Flash_kernel_traitsILi32ELi64ELi128ELi4ES3_EELb0ELb0ELb1ELb0ELb0ELb0ELb0ELb1EEEvNS_16Flash_fwd_paramsE$_ZN5flash30compute_attn_1rowblock_splitkvI23Flash_fwd_kernel_traitsILi32ELi64ELi128ELi4ELb0ELb0EN7cutlass10bfloat16_tE19Flash_kernel_traitsILi32ELi64ELi128ELi4ES3_EELb0ELb0ELb1ELb0ELb0ELb0ELb0ELb1ENS_16Flash_fwd_paramsEEEvRKT8_iiiii) ;  /* 0x0000000000087944 */ /* 0x01efea0003c00000 */
[----:B------:R-:W-:Y:S05]  /*0080*/  BSYNC.RECONVERGENT B3 ;  /* 0x0000000000037941 */ /* 0x000fea0003800200 */
.L_x_8094:
[----:B------:R-:W-:Y:S05]  /*0090*/  EXIT ;  /* 0x000000000000794d */ /* 0x000fea0003800000 */
        .type           $_ZN5flash24flash_fwd_splitkv_kernelI23Flash_fwd_kernel_traitsILi32ELi64ELi128ELi4ELb0ELb0EN7cutlass10bfloat16_tE19Flash_kernel_traitsILi32ELi64ELi128ELi4ES3_EELb0ELb0ELb1ELb0ELb0ELb0ELb0ELb1EEEvNS_16Flash_fwd_paramsE$_ZN5flash30compute_attn_1rowblock_splitkvI23Flash_fwd_kernel_traitsILi32ELi64ELi128ELi4ELb0ELb0EN7cutlass10bfloat16_tE19Flash_kernel_traitsILi32ELi64ELi128ELi4ES3_EELb0ELb0ELb1ELb0ELb0ELb0ELb0ELb1ENS_16Flash_fwd_paramsEEEvRKT8_iiiii,@function
        .size           $_ZN5flash24flash_fwd_splitkv_kernelI23Flash_fwd_kernel_traitsILi32ELi64ELi128ELi4ELb0ELb0EN7cutlass10bfloat16_tE19Flash_kernel_traitsILi32ELi64ELi128ELi4ES3_EELb0ELb0ELb1ELb0ELb0ELb0ELb0ELb1EEEvNS_16Flash_fwd_paramsE$_ZN5flash30compute_attn_1rowblock_splitkvI23Flash_fwd_kernel_traitsILi32ELi64ELi128ELi4ELb0ELb0EN7cutlass10bfloat16_tE19Flash_kernel_traitsILi32ELi64ELi128ELi4ES3_EELb0ELb0ELb1ELb0ELb0ELb0ELb0ELb1ENS_16Flash_fwd_paramsEEEvRKT8_iiiii,(.L_x_10314 - $_ZN5flash24flash_fwd_splitkv_kernelI23Flash_fwd_kernel_traitsILi32ELi64ELi128ELi4ELb0ELb0EN7cutlass10bfloat16_tE19Flash_kernel_traitsILi32ELi64ELi128ELi4ES3_EELb0ELb0ELb1ELb0ELb0ELb0ELb0ELb1EEEvNS_16Flash_fwd_paramsE$_ZN5flash30compute_attn_1rowblock_splitkvI23Flash_fwd_kernel_traitsILi32ELi64ELi128ELi4ELb0ELb0EN7cutlass10bfloat16_tE19Flash_kernel_traitsILi32ELi64ELi128ELi4ES3_EELb0ELb0ELb1ELb0ELb0ELb0ELb0ELb1ENS_16Flash_fwd_paramsEEEvRKT8_iiiii)
$_ZN5flash24flash_fwd_splitkv_kernelI23Flash_fwd_kernel_traitsILi32ELi64ELi128ELi4ELb0ELb0EN7cutlass10bfloat16_tE19Flash_kernel_traitsILi32ELi64ELi128ELi4ES3_EELb0ELb0ELb1ELb0ELb0ELb0ELb0ELb1EEEvNS_16Flash_fwd_paramsE$_ZN5flash30compute_attn_1rowblock_splitkvI23Flash_fwd_kernel_traitsILi32ELi64ELi128ELi4ELb0ELb0EN7cutlass10bfloat16_tE19Flash_kernel_traitsILi32ELi64ELi128ELi4ES3_EELb0ELb0ELb1ELb0ELb0ELb0ELb0ELb1ENS_16Flash_fwd_paramsEEEvRKT8_iiiii:
        /* <DEDUP_REMOVED lines=38> */
.L_x_8096:
[----:B------:R-:W-:Y:S05]  /*0300*/  BSYNC.RECONVERGENT B0 ;  /* 0x0000000000007941 */ /* 0x000fea0003800200 */
.L_x_8095:
[----:B------:R-:W-:Y:S04]  /*0310*/  BSSY.RECONVERGENT B0, `(.L_x_8097) ;  /* 0x0000007000007945 */ /* 0x000fe80003800200 */
[----:B------:R-:W-:Y:S05]  /*0320*/  @!P3 BRA `(.L_x_8098) ;  /* 0x000000000014b947 */ /* 0x000fea0003800000 */
[----:B------:R-:W2:Y:S02]  /*0330*/  LD.E.U8 R2, desc[UR4][R84.64+0x1b2] ;  /* 0x0001b20454027980 */ /* 0x000ea4000c101100 */
[----:B--2---:R-:W-:-:S13]  /*0340*/  ISETP.NE.AND P1, PT, R2, RZ, PT ;  /* 0x000000ff0200720c */ /* 0x004fda0003f25270 */
[----:B-----5:R-:W2:Y:S02]  /*0350*/  @P1 LD.E R51, desc[UR4][R6.64+0x4] ;  /* 0x0000040406331980 */ /* 0x020ea4000c101900 */
[----:B--2---:R-:W-:-:S06]  /*0360*/  @P1 IADD3 R51, PT, PT, R51, -R15, RZ ;  /* 0x8000000f33331210 */ /* 0x004fcc0007ffe0ff */
[----:B------:R2:W5:Y:S02]  /*0370*/  @!P1 LD.E R51, desc[UR4][R6.64] ;  /* 0x0000000406339980 */ /* 0x000564000c101900 */
.L_x_8098:
[----:B------:R-:W-:Y:S05]  /*0380*/  BSYNC.RECONVERGENT B0 ;  /* 0x0000000000007941 */ /* 0x000fea0003800200 */
.L_x_8097:
        /* <DEDUP_REMOVED lines=9> */
.L_x_8100:
[----:B------:R-:W3:Y:S01]  /*0420*/  LD.E.64 R2, desc[UR4][R84.64+0x108] ;  /* 0x0001080454027980 */ /* 0x000ee2000c101b00 */
[----:B------:R-:W-:Y:S01]  /*0430*/  BSSY.RECONVERGENT B0, `(.L_x_8102) ;  /* 0x0000006000007945 */ /* 0x000fe20003800200 */
[----:B------:R-:W-:Y:S01]  /*0440*/  IMAD.MOV.U32 R44, RZ, RZ, RZ ;  /* 0x000000ffff2c7224 */ /* 0x000fe200078e00ff */
[----:B---3--:R-:W-:-:S04]  /*0450*/  ISETP.NE.U32.AND P0, PT, R2, RZ, PT ;  /* 0x000000ff0200720c */ /* 0x008fc80003f05070 */
[----:B------:R-:W-:-:S13]  /*0460*/  ISETP.NE.AND.EX P0, PT, R3, RZ, PT, P0 ;  /* 0x000000ff0300720c */ /* 0x000fda0003f05300 */
[----:B------:R-:W-:Y:S05]  /*0470*/  @!P0 BRA `(.L_x_8103) ;  /* 0x0000000000048947 */ /* 0x000fea0003800000 */
[----:B------:R3:W5:Y:S02]  /*0480*/  LD.E R44, desc[UR4][R84.64+0xbc] ;  /* 0x0000bc04542c7980 */ /* 0x000764000c101900 */
.L_x_8103:
[----:B------:R-:W-:Y:S05]  /*0490*/  BSYNC.RECONVERGENT B0 ;  /* 0x0000000000007941 */ /* 0x000fea0003800200 */
.L_x_8102:
[----:B-----5:R-:W-:Y:S02]  /*04a0*/  IADD3 R44, PT, PT, R51, R44, RZ ;  /* 0x0000002c332c7210 */ /* 0x020fe40007ffe0ff */
.L_x_8101:
[----:B------:R-:W-:Y:S05]  /*04b0*/  BSYNC.RECONVERGENT B1 ;  /* 0x0000000000017941 */ /* 0x000fea0003800200 */
.L_x_8099:
[----:B------:R-:W-:Y:S01]  /*04c0*/  IMAD.SHL.U32 R56, R147, 0x40, RZ ;  /* 0x0000004093387824 */ /* 0x000fe200078e00ff */
[----:B------:R-:W-:Y:S01]  /*04d0*/  MOV R2, R144 ;  /* 0x0000009000027202 */ /* 0x000fe20000000f00 */
[----:B------:R-:W-:-:S03]  /*04e0*/  IMAD.MOV.U32 R3, RZ, RZ, 0x0 ;  /* 0x00000000ff037424 */ /* 0x000fc600078e00ff */
[----:B------:R-:W-:-:S13]  /*04f0*/  ISETP.GT.AND P0, PT, R149, R56, PT ;  /* 0x000000389500720c */ /* 0x000fda0003f04270 */
[----:B-123--:R-:W-:Y:S05]  /*0500*/  @!P0 RET.REL.NODEC R2 `(_ZN5flash24flash_fwd_splitkv_kernelI23Flash_fwd_kernel_traitsILi32ELi64ELi128ELi4ELb0ELb0EN7cutlass10bfloat16_tE19Flash_kernel_traitsILi32ELi64ELi128ELi4ES3_EELb0ELb0ELb1ELb0ELb0ELb0ELb0ELb1EEEvNS_16Flash_fwd_paramsE) ;  /* 0xfffffff802bc8950 */ /* 0x00efea0003c3ffff */
        /* <DEDUP_REMOVED lines=74> */
.L_x_8106:
[----:B------:R-:W-:Y:S05]  /*09b0*/  BSYNC.RECONVERGENT B0 ;  /* 0x0000000000007941 */ /* 0x000fea0003800200 */
.L_x_8105:
[----:B------:R-:W-:Y:S01]  /*09c0*/  MOV R2, R144 ;  /* 0x0000009000027202 */ /* 0x000fe20000000f00 */
[----:B------:R1:W-:Y:S01]  /*09d0*/  @!P3 ST.E desc[UR4][R16.64], R0 ;  /* 0x000000001000b985 */ /* 0x0003e2000c101904 */
[----:B------:R-:W-:-:S04]  /*09e0*/  MOV R3, 0x0 ;  /* 0x0000000000037802 */ /* 0x000fc80000000f00 */
[----:B-12---:R-:W-:Y:S05]  /*09f0*/  @P2 RET.REL.NODEC R2 `(_ZN5flash24flash_fwd_splitkv_kernelI23Flash_fwd_kernel_traitsILi32ELi64ELi128ELi4ELb0ELb0EN7cutlass10bfloat16_tE19Flash_kernel_traitsILi32ELi64ELi128ELi4ES3_EELb0ELb0ELb1ELb0ELb0ELb0ELb0ELb1EEEvNS_16Flash_fwd_paramsE) ;  /* 0xfffffff402802950 */ /* 0x006fea0003c3ffff */
[----:B------:R-:W-:Y:S02]  /*0a00*/  MOV R0, 0x7f800000 ;  /* 0x7f80000000007802 */ /* 0x000fe40000000f00 */
[----:B------:R-:W-:-:S03]  /*0a10*/  MOV R145, 0x0 ;  /* 0x0000000000917802 */ /* 0x000fc60000000f00 */
[----:B------:R1:W-:Y:S02]  /*0a20*/  ST.E desc[UR4][R16.64+0x80], R0 ;  /* 0x0000800010007985 */ /* 0x0003e4000c101904 */
[----:B-1----:R-:W-:Y:S05]  /*0a30*/  RET.REL.NODEC R144 `(_ZN5flash24flash_fwd_splitkv_kernelI23Flash_fwd_kernel_traitsILi32ELi64ELi128ELi4ELb0ELb0EN7cutlass10bfloat16_tE19Flash_kernel_traitsILi32ELi64ELi128ELi4ES3_EELb0ELb0ELb1ELb0ELb0ELb0ELb0ELb1EEEvNS_16Flash_fwd_paramsE) ;  /* 0xfffffff490707950 */ /* 0x002fea0003c3ffff */
.L_x_8104:
        /* <DEDUP_REMOVED lines=85> */
[----:B------:R-:W-:-:S05]  /*0f90*/  @!P1 LOP3.LUT R10, RZ, R7, RZ, 0x33, !PT ;  /* 0x00000007ff0a9212 */ /* 0x000fca00078e33ff */
[----:B--2---:R-:W-:Y:S01]  /*0fa0*/  IMAD R8, R17, R10, RZ ;  /* 0x0000000a11087224 */ /* 0x004fe200078e02ff */
[----:B---3--:R-:W-:Y:S01]  /*0fb0*/  SHF.R.S32.HI R5, RZ, 0x1f, R0 ;  /* 0x0000001fff057819 */ /* 0x008fe20000011400 */
        /* <DEDUP_REMOVED lines=19> */
.L_x_8108:
[----:B------:R-:W2:Y:S01]  /*10f0*/  LD.E R7, desc[UR4][R84.64+0x68] ;  /* 0x0000680454077980 */ /* 0x000ea2000c101900 */
[----:B------:R-:W-:-:S03]  /*1100*/  ISETP.NE.AND P2, PT, R15, -0x1, PT ;  /* 0xffffffff0f00780c */ /* 0x000fc60003f45270 */
[----:B------:R-:W3:Y:S01]  /*1110*/  LD.E.64 R136, desc[UR4][R84.64+0x38] ;  /* 0x0000380454887980 */ /* 0x000ee2000c101b00 */
[----:B-1----:R-:W-:Y:S02]  /*1120*/  MOV R2, R84 ;  /* 0x0000005400027202 */ /* 0x002fe40000000f00 */
[----:B------:R-:W-:Y:S01]  /*1130*/  MOV R3, R85 ;  /* 0x0000005500037202 */ /* 0x000fe20000000f00 */
[----:B------:R1:W5:Y:S04]  /*1140*/  LD.E.64 R24, desc[UR4][R84.64+0x58] ;  /* 0x0000580454187980 */ /* 0x000368000c101b00 */
[----:B------:R-:W4:Y:S04]  /*1150*/  LD.E.64 R138, desc[UR4][R2.64+0x40] ;  /* 0x00004004028a7980 */ /* 0x000f28000c101b00 */
[----:B------:R-:W4:Y:S04]  /*1160*/  @!P2 LD.E.64 R20, desc[UR4][R84.64+0x20] ;  /* 0x000020045414a980 */ /* 0x000f28000c101b00 */
[----:B------:R-:W4:Y:S04]  /*1170*/  @!P2 LD.E.64 R18, desc[UR4][R84.64+0x28] ;  /* 0x000028045412a980 */ /* 0x000f28000c101b00 */
[----:B------:R-:W4:Y:S01]  /*1180*/  LD.E.64 R16, desc[UR4][R2.64+0x50] ;  /* 0x0000500402107980 */ /* 0x000f22000c101b00 */
[----:B------:R-:W-:Y:S01]  /*1190*/  IMAD.MOV.U32 R8, RZ, RZ, RZ ;  /* 0x000000ffff087224 */ /* 0x000fe200078e00ff */
[----:B------:R-:W-:-:S02]  /*11a0*/  @!P2 SHF.R.S32.HI R6, RZ, 0x1f, R14 ;  /* 0x0000001fff06a819 */ /* 0x000fc4000001140e */
[----:B------:R-:W-:Y:S02]  /*11b0*/  CS2R R152, SRZ ;  /* 0x0000000000987805 */ /* 0x000fe4000001ff00 */
[----:B--2---:R-:W-:-:S04]  /*11c0*/  IABS R0, R7 ;  /* 0x0000000700007213 */ /* 0x004fc80000000000 */
[----:B------:R-:W2:Y:S08]  /*11d0*/  I2F.RP R4, R0 ;  /* 0x0000000000047306 */ /* 0x000eb00000209400 */
[----:B--2---:R-:W2:Y:S02]  /*11e0*/  MUFU.RCP R4, R4 ;  /* 0x0000000400047308 */ /* 0x004ea40000001000 */
[----:B--2---:R-:W-:-:S06]  /*11f0*/  VIADD R4, R4, 0xffffffe ;  /* 0x0ffffffe04047836 */ /* 0x004fcc0000000000 */
        /* <DEDUP_REMOVED lines=10> */
[-C--:B---3--:R-:W-:Y:S02]  /*12a0*/  @!P2 IMAD R4, R137, R14.reuse, RZ ;  /* 0x0000000e8904a224 */ /* 0x088fe400078e02ff */
[----:B------:R-:W-:Y:S01]  /*12b0*/  @!P2 IMAD.WIDE.U32 R22, R136, R14, RZ ;  /* 0x0000000e8816a225 */ /* 0x000fe200078e00ff */
[----:B-----5:R-:W-:-:S03]  /*12c0*/  @!P2 SHF.R.S32.HI R8, RZ, 0x1f, R11 ;  /* 0x0000001fff08a819 */ /* 0x020fc6000001140b */
[----:B------:R-:W-:Y:S02]  /*12d0*/  @!P2 IMAD R4, R6, R136, R4 ;  /* 0x000000880604a224 */ /* 0x000fe400078e0204 */
        /* <DEDUP_REMOVED lines=13> */
[----:B------:R-:W-:Y:S01]  /*13b0*/  @!P2 IMAD.IADD R6, R9, 0x1, R6 ;  /* 0x000000010906a824 */ /* 0x000fe200078e0206 */
[----:B------:R-:W-:Y:S02]  /*13c0*/  @P2 IADD3 R6, PT, PT, R21, R0, RZ ;  /* 0x0000000015062210 */ /* 0x000fe40007ffe0ff */
[----:B------:R-:W-:Y:S01]  /*13d0*/  @P2 MOV R8, R20 ;  /* 0x0000001400082202 */ /* 0x000fe20000000f00 */
[----:B------:R-:W-:Y:S01]  /*13e0*/  @!P2 IMAD R4, R139, R14, RZ ;  /* 0x0000000e8b04a224 */ /* 0x000fe200078e02ff */
[----:B------:R-:W-:Y:S01]  /*13f0*/  @!P2 SHF.R.S32.HI R0, RZ, 0x1f, R14 ;  /* 0x0000001fff00a819 */ /* 0x000fe2000001140e */
[----:B------:R-:W-:Y:S01]  /*1400*/  @P3 VIADD R10, R10, 0x1 ;  /* 0x000000010a0a3836 */ /* 0x000fe20000000000 */
[----:B------:R-:W-:-:S02]  /*1410*/  LEA R9, R33, 0xffffff80, 0x7 ;  /* 0xffffff8021097811 */ /* 0x000fc400078e38ff */
[----:B------:R-:W-:Y:S02]  /*1420*/  MOV R20, R8 ;  /* 0x0000000800147202 */ /* 0x000fe40000000f00 */
[----:B------:R-:W-:Y:S01]  /*1430*/  MOV R21, R6 ;  /* 0x0000000600157202 */ /* 0x000fe20000000f00 */
[----:B------:R-:W-:Y:S02]  /*1440*/  @!P2 IMAD R0, R0, R138, R4 ;  /* 0x0000008a0000a224 */ /* 0x000fe400078e0204 */
[----:B------:R-:W-:Y:S01]  /*1450*/  @!P2 IMAD.WIDE.U32 R22, R138, R14, RZ ;  /* 0x0000000e8a16a225 */ /* 0x000fe200078e00ff */
[----:B------:R-:W-:Y:S02]  /*1460*/  @!P0 IADD3 R10, PT, PT, -R10, RZ, RZ ;  /* 0x000000ff0a0a8210 */ /* 0x000fe40007ffe1ff */
[----:B------:R-:W-:Y:S01]  /*1470*/  @!P1 LOP3.LUT R10, RZ, R7, RZ, 0x33, !PT ;  /* 0x00000007ff0a9212 */ /* 0x000fe200078e33ff */
[-C--:B------:R-:W-:Y:S02]  /*1480*/  IMAD R5, R137, R9.reuse, RZ ;  /* 0x0000000989057224 */ /* 0x080fe400078e02ff */
[----:B------:R-:W-:Y:S01]  /*1490*/  IMAD.WIDE.U32 R20, R136, R9, R20 ;  /* 0x0000000988147225 */ /* 0x000fe200078e0014 */
[----:B------:R-:W-:-:S02]  /*14a0*/  @!P2 IADD3 R23, PT, PT, R23, R0, RZ ;  /* 0x000000001717a210 */ /* 0x000fc40007ffe0ff */
[----:B------:R-:W-:Y:S01]  /*14b0*/  @!P2 SHF.R.S32.HI R0, RZ, 0x1f, R11 ;  /* 0x0000001fff00a819 */ /* 0x000fe2000001140b */
[----:B------:R-:W-:Y:S01]  /*14c0*/  @!P2 IMAD R4, R19, R11, RZ ;  /* 0x0000000b1304a224 */ /* 0x000fe200078e02ff */
[----:B------:R-:W-:Y:S01]  /*14d0*/  IADD3 R21, PT, PT, R21, R5, RZ ;  /* 0x0000000515157210 */ /* 0x000fe20007ffe0ff */
[----:B------:R-:W-:Y:S01]  /*14e0*/  @P2 IMAD.IADD R14, R14, 0x1, R15 ;  /* 0x000000010e0e2824 */ /* 0x000fe200078e020f */
[----:B------:R-:W-:Y:S01]  /*14f0*/  SHF.R.S32.HI R6, RZ, 0x1f, R10 ;  /* 0x0000001fff067819 */ /* 0x000fe2000001140a */
        /* <DEDUP_REMOVED lines=14> */
.L_x_8109:
[----:B------:R-:W-:Y:S05]  /*15e0*/  BSYNC.RECONVERGENT B0 ;  /* 0x0000000000007941 */ /* 0x000fea0003800200 */
.L_x_8107:
        /* <DEDUP_REMOVED lines=9> */
[----:B------:R-:W-:-:S06]  /*1680*/  IMAD.MOV.U32 R65, RZ, RZ, RZ ;  /* 0x000000ffff417224 */ /* 0x000fcc00078e00ff */
[----:B------:R1:W5:Y:S02]  /*1690*/  @P4 LD.E R65, desc[UR4][R12.64] ;  /* 0x000000040c414980 */ /* 0x000364000c101900 */
[----:B-1----:R-:W-:-:S04]  /*16a0*/  IABS R13, R7 ;  /* 0x00000007000d7213 */ /* 0x002fc80000000000 */
        /* <DEDUP_REMOVED lines=14> */
[----:B------:R-:W-:Y:S01]  /*1790*/  SHF.L.U32 R46, R45, 0x3, RZ ;  /* 0x000000032d2e7819 */ /* 0x000fe200000006ff */
[----:B------:R-:W1:Y:S03]  /*17a0*/  S2R R48, SR_CgaCtaId ;  /* 0x0000000000307919 */ /* 0x000e660000008800 */
[----:B------:R-:W-:-:S07]  /*17b0*/  LOP3.LUT R12, R46, 0x18, RZ, 0xc0, !PT ;  /* 0x000000182e0c7812 */ /* 0x000fce00078ec0ff */
[----:B------:R-:W-:-:S05]  /*17c0*/  @!P2 IMAD.IADD R18, R18, 0x1, -R13 ;  /* 0x000000011212a824 */ /* 0x000fca00078e0a0d */
[----:B------:R-:W-:Y:S02]  /*17d0*/  ISETP.GE.U32.AND P3, PT, R18, R13, PT ;  /* 0x0000000d1200720c */ /* 0x000fe40003f66070 */
[----:B------:R-:W-:Y:S02]  /*17e0*/  IADD3 R18, P1, PT, R12, R17, RZ ;  /* 0x000000110c127210 */ /* 0x000fe40007f3e0ff */
[----:B------:R-:W-:Y:S01]  /*17f0*/  LOP3.LUT R17, R145, R7, RZ, 0x3c, !PT ;  /* 0x0000000791117212 */ /* 0x000fe200078e3cff */
[-C--:B-----5:R-:W-:Y:S01]  /*1800*/  IMAD R6, R6, R138.reuse, RZ ;  /* 0x0000008a06067224 */ /* 0x0a0fe200078e02ff */
[----:B------:R-:W-:Y:S01]  /*1810*/  @!P2 IADD3 R16, PT, PT, R16, 0x1, RZ ;  /* 0x000000011010a810 */ /* 0x000fe20007ffe0ff */
[----:B------:R-:W-:Y:S01]  /*1820*/  IMAD.X R19, RZ, RZ, R10, P1 ;  /* 0x000000ffff137224 */ /* 0x000fe200008e060a */
[----:B------:R-:W-:Y:S01]  /*1830*/  ISETP.GE.AND P1, PT, R17, RZ, PT ;  /* 0x000000ff1100720c */ /* 0x000fe20003f26270 */
[----:B------:R-:W-:Y:S01]  /*1840*/  IMAD R10, R9, R139, R6 ;  /* 0x0000008b090a7224 */ /* 0x000fe200078e0206 */
[----:B------:R-:W-:Y:S01]  /*1850*/  ISETP.NE.AND P2, PT, R7, RZ, PT ;  /* 0x000000ff0700720c */ /* 0x000fe20003f45270 */
[----:B------:R-:W-:-:S04]  /*1860*/  IMAD.WIDE.U32 R18, R9, R138, R18 ;  /* 0x0000008a09127225 */ /* 0x000fc800078e0012 */
[----:B------:R-:W-:Y:S01]  /*1870*/  @P3 VIADD R16, R16, 0x1 ;  /* 0x0000000110103836 */ /* 0x000fe20000000000 */
[----:B------:R-:W-:-:S03]  /*1880*/  IADD3 R29, PT, PT, R19, R10, RZ ;  /* 0x0000000a131d7210 */ /* 0x000fc60007ffe0ff */
[----:B------:R-:W-:Y:S01]  /*1890*/  IMAD.MOV.U32 R6, RZ, RZ, R16 ;  /* 0x000000ffff067224 */ /* 0x000fe200078e0010 */
[----:B------:R-:W-:-:S03]  /*18a0*/  SHF.R.S32.HI R58, RZ, 0x1f, R51 ;  /* 0x0000001fff3a7819 */ /* 0x000fc60000011433 */
[----:B------:R-:W-:Y:S01]  /*18b0*/  @!P1 IMAD.MOV R6, RZ, RZ, -R6 ;  /* 0x000000ffff069224 */ /* 0x000fe200078e0a06 */
[----:B------:R-:W-:Y:S01]  /*18c0*/  @!P2 LOP3.LUT R6, RZ, R7, RZ, 0x33, !PT ;  /* 0x00000007ff06a212 */ /* 0x000fe200078e33ff */
[----:B------:R-:W-:Y:S01]  /*18d0*/  IMAD.MOV.U32 R28, RZ, RZ, R18 ;  /* 0x000000ffff1c7224 */ /* 0x000fe200078e0012 */
[----:B------:R-:W-:Y:S02]  /*18e0*/  LOP3.LUT R18, R46, 0xc0, RZ, 0xc0, !PT ;  /* 0x000000c02e127812 */ /* 0x000fe400078ec0ff */
[----:B------:R-:W-:Y:S01]  /*18f0*/  SHF.R.S32.HI R7, RZ, 0x1f, R6 ;  /* 0x0000001fff077819 */ /* 0x000fe20000011406 */
[----:B------:R-:W-:Y:S01]  /*1900*/  IMAD R17, R25, R6, RZ ;  /* 0x0000000619117224 */ /* 0x000fe200078e02ff */
[----:B------:R-:W-:Y:S02]  /*1910*/  SHF.R.U32.HI R78, RZ, 0x2, R45 ;  /* 0x00000002ff4e7819 */ /* 0x000fe4000001162d */
[----:B------:R-:W-:Y:S02]  /*1920*/  MOV R79, RZ ;  /* 0x000000ff004f7202 */ /* 0x000fe40000000f00 */
[----:B------:R-:W-:Y:S01]  /*1930*/  LEA.HI R58, R58, R51, RZ, 0x7 ;  /* 0x000000333a3a7211 */ /* 0x000fe200078f38ff */
[----:B------:R-:W-:-:S03]  /*1940*/  IMAD.WIDE.U32 R28, R6, R24, R28 ;  /* 0x00000018061c7225 */ /* 0x000fc600078e001c */
[----:B------:R-:W-:Y:S01]  /*1950*/  SHF.R.S32.HI R58, RZ, 0x7, R58 ;  /* 0x00000007ff3a7819 */ /* 0x000fe2000001143a */
[----:B------:R-:W-:-:S03]  /*1960*/  IMAD R17, R7, R24, R17 ;  /* 0x0000001807117224 */ /* 0x000fc600078e0211 */
[----:B------:R-:W-:Y:S01]  /*1970*/  ISETP.GE.AND P3, PT, R58, R33, PT ;  /* 0x000000213a00720c */ /* 0x000fe20003f66270 */
[----:B------:R-:W-:Y:S01]  /*1980*/  IMAD R140, R137, R78, RZ ;  /* 0x0000004e898c7224 */ /* 0x000fe200078e02ff */
[----:B------:R-:W-:Y:S01]  /*1990*/  LOP3.LUT R153, R153, R152, RZ, 0x3c, !PT ;  /* 0x0000009899997212 */ /* 0x000fe200078e3cff */
[----:B------:R-:W-:Y:S02]  /*19a0*/  IMAD R142, R139, R78, RZ ;  /* 0x0000004e8b8e7224 */ /* 0x000fe400078e02ff */
[----:B------:R-:W-:Y:S01]  /*19b0*/  IMAD.SHL.U32 R47, R45, 0x4, RZ ;  /* 0x000000042d2f7824 */ /* 0x000fe200078e00ff */
[----:B------:R-:W-:-:S04]  /*19c0*/  LOP3.LUT R152, R153, R152, RZ, 0x3c, !PT ;  /* 0x0000009899987212 */ /* 0x000fc800078e3cff */
[----:B------:R-:W-:Y:S02]  /*19d0*/  LOP3.LUT R54, R47, 0xc, RZ, 0xc0, !PT ;  /* 0x0000000c2f367812 */ /* 0x000fe400078ec0ff */
[----:B------:R-:W-:Y:S01]  /*19e0*/  LOP3.LUT R153, R153, R152, RZ, 0x3c, !PT ;  /* 0x0000009899997212 */ /* 0x000fe200078e3cff */
[----:B--2---:R-:W-:-:S04]  /*19f0*/  @P0 IMAD.WIDE.U32 R30, R20, R150, RZ ;  /* 0x00000096141e0225 */ /* 0x004fc800078e00ff */
[----:B------:R-:W-:Y:S02]  /*1a00*/  @P0 IMAD R16, R21, R150, RZ ;  /* 0x0000009615100224 */ /* 0x000fe400078e02ff */
[-C--:B---3--:R-:W-:Y:S02]  /*1a10*/  @!P0 IMAD R9, R27, R146.reuse, RZ ;  /* 0x000000921b098224 */ /* 0x088fe400078e02ff */
[----:B------:R-:W-:-:S04]  /*1a20*/  @!P0 IMAD.WIDE.U32 R26, R26, R146, RZ ;  /* 0x000000921a1a8225 */ /* 0x000fc800078e00ff */
[----:B------:R-:W-:Y:S02]  /*1a30*/  @!P0 IMAD.MOV.U32 R10, RZ, RZ, R26 ;  /* 0x000000ffff0a8224 */ /* 0x000fe400078e001a */
[----:B------:R-:W-:Y:S01]  /*1a40*/  @P0 IMAD.MOV.U32 R10, RZ, RZ, R30 ;  /* 0x000000ffff0a0224 */ /* 0x000fe200078e001e */
[----:B------:R-:W-:Y:S02]  /*1a50*/  @!P0 IADD3 R9, PT, PT, R27, R9, RZ ;  /* 0x000000091b098210 */ /* 0x000fe40007ffe0ff */
[----:B------:R-:W-:Y:S02]  /*1a60*/  @P0 IADD3 R9, PT, PT, R31, R16, RZ ;  /* 0x000000101f090210 */ /* 0x000fe40007ffe0ff */
[----:B------:R-:W-:Y:S02]  /*1a70*/  IADD3 R26, P1, PT, R12, R10, RZ ;  /* 0x0000000a0c1a7210 */ /* 0x000fe40007f3e0ff */
[----:B------:R-:W-:-:S03]  /*1a80*/  MOV R16, 0x400 ;  /* 0x0000040000107802 */ /* 0x000fc60000000f00 */
[----:B------:R-:W-:Y:S01]  /*1a90*/  IMAD.X R27, RZ, RZ, R9, P1 ;  /* 0x000000ffff1b7224 */ /* 0x000fe200008e0609 */
[----:B------:R-:W-:Y:S01]  /*1aa0*/  LOP3.LUT R10, R18, 0x18, R45, 0xf8, !PT ;  /* 0x00000018120a7812 */ /* 0x000fe200078ef82d */
[----:B------:R-:W-:Y:S01]  /*1ab0*/  @!P0 IMAD.MOV.U32 R19, RZ, RZ, R21 ;  /* 0x000000ffff138224 */ /* 0x000fe200078e0015 */
[----:B------:R-:W-:Y:S01]  /*1ac0*/  @!P0 MOV R18, R20 ;  /* 0x0000001400128202 */ /* 0x000fe20000000f00 */
[-C--:B------:R-:W-:Y:S01]  /*1ad0*/  IMAD R9, R23, R145.reuse, RZ ;  /* 0x0000009117097224 */ /* 0x080fe200078e02ff */
[----:B-1----:R-:W-:Y:S01]  /*1ae0*/  LEA R48, R48, R16, 0x18 ;  /* 0x0000001030307211 */ /* 0x002fe200078ec0ff */
[----:B------:R-:W-:-:S04]  /*1af0*/  IMAD.WIDE.U32 R26, R22, R145, R26 ;  /* 0x00000091161a7225 */ /* 0x000fc800078e001a */
[----:B------:R-:W-:Y:S02]  /*1b00*/  @P0 IMAD.MOV.U32 R18, RZ, RZ, R20 ;  /* 0x000000ffff120224 */ /* 0x000fe400078e0014 */
[----:B------:R-:W-:Y:S01]  /*1b10*/  @P0 IMAD.MOV.U32 R19, RZ, RZ, R21 ;  /* 0x000000ffff130224 */ /* 0x000fe200078e0015 */
[----:B------:R-:W-:Y:S01]  /*1b20*/  IADD3 R16, P0, PT, R12, R8, RZ ;  /* 0x000000080c107210 */ /* 0x000fe20007f1e0ff */
[----:B------:R-:W-:Y:S01]  /*1b30*/  IMAD.WIDE.U32 R20, R147, 0x40, R78 ;  /* 0x0000004093147825 */ /* 0x000fe200078e004e */
[----:B------:R-:W-:-:S03]  /*1b40*/  IADD3 R25, PT, PT, R27, R9, RZ ;  /* 0x000000091b197210 */ /* 0x000fc60007ffe0ff */
[----:B------:R-:W-:Y:S02]  /*1b50*/  IMAD.IADD R23, R29, 0x1, R17 ;  /* 0x000000011d177824 */ /* 0x000fe400078e0211 */
[-C--:B------:R-:W-:Y:S02]  /*1b60*/  IMAD R8, R21, R18.reuse, RZ ;  /* 0x0000001215087224 */ /* 0x080fe400078e02ff */
[----:B------:R-:W-:Y:S02]  /*1b70*/  IMAD.MOV.U32 R22, RZ, RZ, R28 ;  /* 0x000000ffff167224 */ /* 0x000fe400078e001c */
[----:B------:R-:W-:Y:S02]  /*1b80*/  IMAD.MOV.U32 R24, RZ, RZ, R26 ;  /* 0x000000ffff187224 */ /* 0x000fe400078e001a */
[----:B------:R-:W-:Y:S01]  /*1b90*/  IMAD.X R17, RZ, RZ, R0, P0 ;  /* 0x000000ffff117224 */ /* 0x000fe200000e0600 */
[----:B------:R-:W-:Y:S01]  /*1ba0*/  SHF.L.U64.HI R50, R18, 0x5, R19 ;  /* 0x0000000512327819 */ /* 0x000fe20000010213 */
[----:B------:R-:W-:Y:S01]  /*1bb0*/  IMAD R0, R20, R19, R8 ;  /* 0x0000001314007224 */ /* 0x000fe200078e0208 */
[----:B------:R-:W-:Y:S01]  /*1bc0*/  SHF.L.U32 R49, R18, 0x5, RZ ;  /* 0x0000000512317819 */ /* 0x000fe200000006ff */
[----:B------:R-:W-:Y:S01]  /*1bd0*/  IMAD.WIDE.U32 R18, R20, R18, R24 ;  /* 0x0000001214127225 */ /* 0x000fe200078e0018 */
[----:B------:R-:W-:-:S03]  /*1be0*/  LOP3.LUT R10, R10, 0x18, R46, 0x78, !PT ;  /* 0x000000180a0a7812 */ /* 0x000fc600078e782e */
[----:B------:R-:W-:-:S04]  /*1bf0*/  IMAD.WIDE.U32 R16, R78, R136, R16 ;  /* 0x000000884e107225 */ /* 0x000fc800078e0010 */
[----:B------:R-:W-:Y:S01]  /*1c00*/  IMAD.WIDE.U32 R8, R78, R138, R22 ;  /* 0x0000008a4e087225 */ /* 0x000fe200078e0016 */
[----:B------:R-:W-:Y:S02]  /*1c10*/  LOP3.LUT R46, R10, 0x1f20, R46, 0xf8, !PT ;  /* 0x00001f200a2e7812 */ /* 0x000fe400078ef82e */
[----:B----4-:R-:W-:Y:S01]  /*1c20*/  LEA R141, P1, R16, R4, 0x1 ;  /* 0x00000004108d7211 */ /* 0x010fe200078208ff */
[----:B------:R-:W-:Y:S01]  /*1c30*/  IMAD.IADD R140, R17, 0x1, R140 ;  /* 0x00000001118c7824 */ /* 0x000fe200078e028c */
[----:B------:R-:W-:Y:S01]  /*1c40*/  IADD3 R0, PT, PT, R19, R0, RZ ;  /* 0x0000000013007210 */ /* 0x000fe20007ffe0ff */
[----:B------:R-:W-:Y:S01]  /*1c50*/  IMAD.IADD R142, R9, 0x1, R142 ;  /* 0x00000001098e7824 */ /* 0x000fe200078e028e */
[----:B------:R-:W-:Y:S02]  /*1c60*/  LEA R76, P2, R18, R14, 0x1 ;  /* 0x0000000e124c7211 */ /* 0x000fe400078408ff */
[----:B------:R-:W-:Y:S02]  /*1c70*/  LEA R143, P0, R8, R2, 0x1 ;  /* 0x00000002088f7211 */ /* 0x000fe400078008ff */
[----:B------:R-:W-:-:S02]  /*1c80*/  LEA.HI.X R77, R18, R15, R0, 0x1, P2 ;  /* 0x0000000f124d7211 */ /* 0x000fc400010f0c00 */
        /* <DEDUP_REMOVED lines=18> */
[----:B------:R-:W-:Y:S01]  /*1db0*/  LOP3.LUT R10, R45, 0x3, RZ, 0xc0, !PT ;  /* 0x000000032d0a7812 */ /* 0x000fe200078ec0ff */
[----:B------:R-:W-:-:S04]  /*1dc0*/  IMAD.IADD R65, R55, 0x1, R65 ;  /* 0x0000000137417824 */ /* 0x000fc800078e0241 */
[----:B------:R-:W-:Y:S01]  /*1dd0*/  IMAD R65, R65, R11, RZ ;  /* 0x0000000b41417224 */ /* 0x000fe200078e02ff */
[----:B------:R-:W-:Y:S01]  /*1de0*/  VIMNMX R58, PT, PT, RZ, R58, !PT ;  /* 0x0000003aff3a7248 */ /* 0x000fe20007fe0100 */
[C---:B------:R-:W-:Y:S01]  /*1df0*/  VIADD R57, R78.reuse, 0x20 ;  /* 0x000000204e397836 */ /* 0x040fe20000000000 */
[C---:B------:R-:W-:Y:S01]  /*1e00*/  IADD3 R74, PT, PT, R78.reuse, 0x40, RZ ;  /* 0x000000404e4a7810 */ /* 0x040fe20007ffe0ff */
[----:B------:R-:W-:Y:S01]  /*1e10*/  VIADD R73, R78, 0x60 ;  /* 0x000000604e497836 */ /* 0x000fe20000000000 */
[----:B------:R-:W-:Y:S01]  /*1e20*/  MOV R70, R33 ;  /* 0x0000002100467202 */ /* 0x000fe20000000f00 */
[C---:B------:R-:W-:Y:S01]  /*1e30*/  IMAD R72, R33.reuse, -0x80, R51 ;  /* 0xffffff8021487824 */ /* 0x040fe200078e0233 */
[----:B------:R-:W-:Y:S01]  /*1e40*/  MOV R67, R141 ;  /* 0x0000008d00437202 */ /* 0x000fe20000000f00 */
[----:B------:R-:W-:Y:S01]  /*1e50*/  IMAD R71, R33, -0x80, R44 ;  /* 0xffffff8021477824 */ /* 0x000fe200078e022c */
        /* <DEDUP_REMOVED lines=39> */
[----:B------:R-:W-:Y:S01]  /*20d0*/  IMAD.WIDE.U32 R20, R80, R9, R20 ;  /* 0x0000000950147225 */ /* 0x000fe200078e0014 */
[----:B------:R-:W-:-:S03]  /*20e0*/  SHF.L.U64.HI R64, R65, 0x1, R64 ;  /* 0x0000000141407819 */ /* 0x000fc60000010240 */
[-C--:B------:R-:W-:Y:S02]  /*20f0*/  IMAD R6, R83, R9.reuse, R6 ;  /* 0x0000000953067224 */ /* 0x080fe400078e0206 */
[----:B------:R-:W-:Y:S01]  /*2100*/  IMAD.WIDE.U32 R8, R82, R9, R22 ;  /* 0x0000000952087225 */ /* 0x000fe200078e0016 */
[----:B------:R-:W-:Y:S02]  /*2110*/  IADD3 R59, PT, PT, R21, R59, RZ ;  /* 0x0000003b153b7210 */ /* 0x000fe40007ffe0ff */
[----:B------:R-:W-:Y:S01]  /*2120*/  LEA R60, P1, R20, R18, 0x1 ;  /* 0x00000012143c7211 */ /* 0x000fe200078208ff */
[----:B------:R-:W-:Y:S01]  /*2130*/  IMAD.SHL.U32 R65, R65, 0x2, RZ ;  /* 0x0000000241417824 */ /* 0x000fe200078e00ff */
[----:B------:R-:W-:Y:S01]  /*2140*/  SHF.L.U64.HI R0, R14, 0x1, R0 ;  /* 0x000000010e007819 */ /* 0x000fe20000010200 */
[----:B------:R-:W-:Y:S01]  /*2150*/  IMAD.IADD R9, R9, 0x1, R6 ;  /* 0x0000000109097824 */ /* 0x000fe200078e0206 */
[----:B------:R-:W-:Y:S02]  /*2160*/  LEA R10, P0, R8, R16, 0x1 ;  /* 0x00000010080a7211 */ /* 0x000fe400078008ff */
[----:B------:R-:W-:-:S02]  /*2170*/  SHF.L.U32 R14, R14, 0x1, RZ ;  /* 0x000000010e0e7819 */ /* 0x000fc400000006ff */
[----:B------:R-:W-:Y:S02]  /*2180*/  LEA.HI.X R59, R20, R19, R59, 0x1, P1 ;  /* 0x00000013143b7211 */ /* 0x000fe400008f0c3b */
[----:B------:R-:W-:Y:S02]  /*2190*/  IADD3 R63, P3, PT, R4, R65, RZ ;  /* 0x00000041043f7210 */ /* 0x000fe40007f7e0ff */
[----:B------:R-:W-:Y:S02]  /*21a0*/  LEA.HI.X R9, R8, R17, R9, 0x1, P0 ;  /* 0x0000001108097211 */ /* 0x000fe400000f0c09 */
[-C--:B------:R-:W-:Y:S02]  /*21b0*/  IADD3 R34, P1, PT, R4, R14.reuse, RZ ;  /* 0x0000000e04227210 */ /* 0x080fe40007f3e0ff */
[C---:B------:R-:W-:Y:S02]  /*21c0*/  IADD3 R65, P2, PT, R2.reuse, R65, RZ ;  /* 0x0000004102417210 */ /* 0x040fe40007f5e0ff */
[----:B------:R-:W-:Y:S01]  /*21d0*/  IADD3 R14, P0, PT, R2, R14, RZ ;  /* 0x0000000e020e7210 */ /* 0x000fe20007f1e0ff */
[C-C-:B------:R-:W-:Y:S01]  /*21e0*/  IMAD.X R62, R5.reuse, 0x1, R64.reuse, P3 ;  /* 0x00000001053e7824 */ /* 0x140fe200018e0640 */
[-C--:B------:R-:W-:Y:S01]  /*21f0*/  IADD3.X R35, PT, PT, R5, R0.reuse, RZ, P1, !PT ;  /* 0x0000000005237210 */ /* 0x080fe20000ffe4ff */
[C---:B------:R-:W-:Y:S01]  /*2200*/  IMAD.X R64, R3.reuse, 0x1, R64, P2 ;  /* 0x0000000103407824 */ /* 0x040fe200010e0640 */
[----:B------:R-:W-:-:S02]  /*2210*/  IADD3.X R15, PT, PT, R3, R0, RZ, P0, !PT ;  /* 0x00000000030f7210 */ /* 0x000fc400007fe4ff */
[----:B------:R-:W-:-:S13]  /*2220*/  ISETP.GE.AND P3, PT, R12, R148, PT ;  /* 0x000000940c00720c */ /* 0x000fda0003f66270 */
.L_x_8133:
[----:B------:R-:W-:Y:S01]  /*2230*/  SHF.L.U64.HI R3, R80, 0x6, R81 ;  /* 0x0000000650037819 */ /* 0x000fe20000010251 */
        /* <DEDUP_REMOVED lines=11> */
[CC--:B------:R-:W-:Y:S01]  /*22f0*/  ISETP.GE.OR P4, PT, R57.reuse, R71.reuse, P3 ;  /* 0x000000473900720c */ /* 0x0c0fe20001f86670 */
[----:B------:R-:W-:Y:S01]  /*2300*/  BSSY.RECONVERGENT B1, `(.L_x_8111) ;  /* 0x00002bf000017945 */ /* 0x000fe20003800200 */
[----:B------:R-:W-:Y:S01]  /*2310*/  IADD3 R18, P0, PT, R60, R8, RZ ;  /* 0x000000083c127210 */ /* 0x000fe20007f1e0ff */
[----:B------:R-:W-:Y:S01]  /*2320*/  IMAD.SHL.U32 R75, R82, 0x40, RZ ;  /* 0x00000040524b7824 */ /* 0x000fe200078e00ff */
[-C--:B------:R-:W-:Y:S02]  /*2330*/  ISETP.LT.OR P4, PT, R57, R72.reuse, P4 ;  /* 0x000000483900720c */ /* 0x080fe40002781670 */
[CC--:B------:R-:W-:Y:S01]  /*2340*/  ISETP.GE.OR P1, PT, R74.reuse, R71.reuse, P3 ;  /* 0x000000474a00720c */ /* 0x0c0fe20001f26670 */
[----:B------:R-:W-:Y:S03]  /*2350*/  IMAD.X R19, R59, 0x1, R3, P0 ;  /* 0x000000013b137824 */ /* 0x000fe600000e0603 */
[----:B------:R-:W-:Y:S01]  /*2360*/  ISETP.LT.OR P1, PT, R74, R72, P1 ;  /* 0x000000484a00720c */ /* 0x000fe20000f21670 */
[----:B------:R-:W-:Y:S02]  /*2370*/  @!P5 IMAD.MOV.U32 R61, RZ, RZ, R59 ;  /* 0x000000ffff3dd224 */ /* 0x000fe400078e003b */
[----:B------:R-:W-:Y:S02]  /*2380*/  @!P5 IMAD.MOV.U32 R16, RZ, RZ, R69 ;  /* 0x000000ffff10d224 */ /* 0x000fe400078e0045 */
[--C-:B------:R-:W-:Y:S01]  /*2390*/  @!P5 IMAD.MOV.U32 R17, RZ, RZ, R68.reuse ;  /* 0x000000ffff11d224 */ /* 0x100fe200078e0044 */
[----:B------:R1:W2:Y:S07]  /*23a0*/  @!P5 LD.E.128 R4, desc[UR4][R60.64] ;  /* 0x000000043c04d980 */ /* 0x0002ae000c101d00 */
[----:B------:R-:W-:Y:S05]  /*23b0*/  @!P1 IADD3 R20, P0, PT, R18, R8, RZ ;  /* 0x0000000812149210 */ /* 0x000fea0007f1e0ff */
[----:B------:R-:W-:Y:S01]  /*23c0*/  @!P1 IMAD.X R21, R19, 0x1, R3, P0 ;  /* 0x0000000113159824 */ /* 0x000fe200000e0603 */
[C---:B------:R-:W-:Y:S04]  /*23d0*/  ISETP.GE.OR P0, PT, R73.reuse, R71, P3 ;  /* 0x000000474900720c */ /* 0x040fe80001f06670 */
[----:B------:R-:W-:Y:S01]  /*23e0*/  ISETP.LT.OR P0, PT, R73, R72, P0 ;  /* 0x000000484900720c */ /* 0x000fe20000701670 */
[----:B-1----:R-:W-:Y:S01]  /*23f0*/  IMAD.MOV.U32 R61, RZ, RZ, R55 ;  /* 0x000000ffff3d7224 */ /* 0x002fe200078e0037 */
[----:B--2---:R1:W-:Y:S04]  /*2400*/  @!P5 ST.E.128 desc[UR4][R16.64], R4 ;  /* 0x000000041000d985 */ /* 0x0043e8000c101d04 */
[----:B-1----:R1:W2:Y:S01]  /*2410*/  @!P4 LD.E.128 R4, desc[UR4][R18.64] ;  /* 0x000000041204c980 */ /* 0x0022a2000c101d00 */
[----:B------:R-:W-:Y:S05]  /*2420*/  IADD3 R16, P2, PT, R0, R69, RZ ;  /* 0x0000004500107210 */ /* 0x000fea0007f5e0ff */
[----:B------:R-:W-:Y:S01]  /*2430*/  IMAD.X R17, R2, 0x1, R68, P2 ;  /* 0x0000000102117824 */ /* 0x000fe200010e0644 */
        /* <DEDUP_REMOVED lines=52> */
.L_x_8112:
        /* <DEDUP_REMOVED lines=73> */
.L_x_8116:
[----:B------:R-:W-:Y:S05]  /*2c10*/  BSYNC.RECONVERGENT B0 ;  /* 0x0000000000007941 */ /* 0x000fea0003800200 */
.L_x_8115:
        /* <DEDUP_REMOVED lines=48> */
.L_x_8118:
[----:B------:R-:W-:Y:S05]  /*2f20*/  BSYNC.RECONVERGENT B0 ;  /* 0x0000000000007941 */ /* 0x000fea0003800200 */
.L_x_8117:
        /* <DEDUP_REMOVED lines=53> */
.L_x_8120:
[----:B------:R-:W-:Y:S05]  /*3280*/  BSYNC.RECONVERGENT B0 ;  /* 0x0000000000007941 */ /* 0x000fea0003800200 */
.L_x_8119:
        /* <DEDUP_REMOVED lines=53> */
.L_x_8122:
[----:B------:R-:W-:Y:S05]  /*35e0*/  BSYNC.RECONVERGENT B0 ;  /* 0x0000000000007941 */ /* 0x000fea0003800200 */
.L_x_8121:
[----:B------:R-:W5:Y:S02]  /*35f0*/  LD.E R0, desc[UR4][R84.64+0xd0] ;  /* 0x0000d00454007980 */ /* 0x000f64000c101900 */
[----:B-----5:R-:W-:Y:S05]  /*3600*/  IMAD.U32 R0, R0, -0x40, RZ ;  /* 0xffffffc000007824 */ /* 0x020fea00078e00ff */
[C---:B------:R-:W-:Y:S02]  /*3610*/  LEA R14, P1, R0.reuse, R14, 0x1 ;  /* 0x0000000e000e7211 */ /* 0x040fe400078208ff */
[C---:B------:R-:W-:Y:S02]  /*3620*/  LEA R34, P0, R0.reuse, R34, 0x1 ;  /* 0x0000002200227211 */ /* 0x040fe400078008ff */
[C---:B------:R-:W-:Y:S02]  /*3630*/  LEA.HI.X.SX32 R15, R0.reuse, R15, 0x1, P1 ;  /* 0x0000000f000f7211 */ /* 0x040fe400008f0eff */
[----:B------:R-:W-:Y:S01]  /*3640*/  LEA.HI.X.SX32 R35, R0, R35, 0x1, P0 ;  /* 0x0000002300237211 */ /* 0x000fe200000f0eff */
[----:B------:R-:W-:Y:S05]  /*3650*/  BRA `(.L_x_8113) ;  /* 0x0000001800247947 */ /* 0x000fea0003800000 */
.L_x_8114:
        /* <DEDUP_REMOVED lines=97> */
.L_x_8124:
[----:B------:R-:W-:Y:S05]  /*3c70*/  BSYNC.RECONVERGENT B0 ;  /* 0x0000000000007941 */ /* 0x000fea0003800200 */
.L_x_8123:
        /* <DEDUP_REMOVED lines=93> */
.L_x_8126:
[----:B------:R-:W-:Y:S05]  /*4250*/  BSYNC.RECONVERGENT B0 ;  /* 0x0000000000007941 */ /* 0x000fea0003800200 */
.L_x_8125:
        /* <DEDUP_REMOVED lines=97> */
.L_x_8128:
[----:B------:R-:W-:Y:S05]  /*4870*/  BSYNC.RECONVERGENT B0 ;  /* 0x0000000000007941 */ /* 0x000fea0003800200 */
.L_x_8127:
        /* <DEDUP_REMOVED lines=92> */
.L_x_8130:
[----:B------:R-:W-:Y:S05]  /*4e40*/  BSYNC.RECONVERGENT B0 ;  /* 0x0000000000007941 */ /* 0x000fea0003800200 */
.L_x_8129:
        /* <DEDUP_REMOVED lines=10> */
.L_x_8113:
[----:B------:R-:W-:Y:S05]  /*4ef0*/  BSYNC.RECONVERGENT B1 ;  /* 0x0000000000017941 */ /* 0x000fea0003800200 */
.L_x_8111:
        /* <DEDUP_REMOVED lines=102> */
.L_x_8132:
[----:B------:R-:W-:Y:S05]  /*5560*/  BSYNC.RECONVERGENT B0 ;  /* 0x0000000000007941 */ /* 0x000fea0003800200 */
.L_x_8131:
[----:B------:R-:W-:Y:S05]  /*5570*/  @P2 BRA `(.L_x_8133) ;  /* 0xffffffcc002c2947 */ /* 0x000fea000383ffff */
.L_x_8110:
        /* <DEDUP_REMOVED lines=17> */
.L_x_8138:
[----:B------:R2:W-:Y:S02]  /*5690*/  STS.128 [R46], RZ ;  /* 0x000000ff2e007388 */ /* 0x0005e40000000c00 */
.L_x_8137:
[----:B------:R-:W-:Y:S05]  /*56a0*/  BSYNC.RECONVERGENT B0 ;  /* 0x0000000000007941 */ /* 0x000fea0003800200 */
.L_x_8136:
        /* <DEDUP_REMOVED lines=13> */
.L_x_8135:
[----:B------:R-:W2:Y:S01]  /*5780*/  LD.E.64 R2, desc[UR4][R84.64+0xf0] ;  /* 0x0000f00454027980 */ /* 0x000ea2000c101b00 */
[----:B------:R-:W-:-:S03]  /*5790*/  IMAD.MOV.U32 R5, RZ, RZ, RZ ;  /* 0x000000ffff057224 */ /* 0x000fc600078e00ff */
[----:B------:R1:W5:Y:S04]  /*57a0*/  LD.E.64 R42, desc[UR4][R84.64+0x148] ;  /* 0x00014804542a7980 */ /* 0x000368000c101b00 */
[----:B------:R1:W5:Y:S01]  /*57b0*/  LD.E.64 R40, desc[UR4][R84.64+0x150] ;  /* 0x0001500454287980 */ /* 0x000362000c101b00 */
[----:B--2---:R-:W-:-:S04]  /*57c0*/  ISETP.NE.U32.AND P1, PT, R2, RZ, PT ;  /* 0x000000ff0200720c */ /* 0x004fc80003f25070 */
[----:B------:R-:W-:-:S13]  /*57d0*/  ISETP.NE.AND.EX P1, PT, R3, RZ, PT, P1 ;  /* 0x000000ff0300720c */ /* 0x000fda0003f25310 */
[----:B------:R-:W-:-:S05]  /*57e0*/  @P1 IADD3 R2, P0, PT, R2, R53, RZ ;  /* 0x0000003502021210 */ /* 0x000fca0007f1e0ff */
[----:B------:R-:W-:-:S05]  /*57f0*/  @P1 IMAD.X R3, R3, 0x1, R52, P0 ;  /* 0x0000000103031824 */ /* 0x000fca00000e0634 */
        /* <DEDUP_REMOVED lines=73> */
.L_x_8145:
[----:B------:R-:W-:Y:S05]  /*5c90*/  BSYNC.RECONVERGENT B0 ;  /* 0x0000000000007941 */ /* 0x000fea0003800200 */
.L_x_8144:
[----:B-----5:R3:W-:Y:S01]  /*5ca0*/  STS.128 [R46], R8 ;  /* 0x000000082e007388 */ /* 0x0207e20000000c00 */
[----:B------:R-:W-:Y:S05]  /*5cb0*/  BRA `(.L_x_8142) ;  /* 0x0000000000047947 */ /* 0x000fea0003800000 */
.L_x_8143:
[----:B------:R2:W-:Y:S02]  /*5cc0*/  STS.128 [R46], RZ ;  /* 0x000000ff2e007388 */ /* 0x0005e40000000c00 */
.L_x_8142:
[----:B------:R-:W-:Y:S05]  /*5cd0*/  BSYNC.RECONVERGENT B1 ;  /* 0x0000000000017941 */ /* 0x000fea0003800200 */
.L_x_8141:
        /* <DEDUP_REMOVED lines=54> */
.L_x_8147:
[----:B------:R-:W-:Y:S05]  /*6040*/  BSYNC.RECONVERGENT B0 ;  /* 0x0000000000007941 */ /* 0x000fea0003800200 */
.L_x_8146:
[----:B-----5:R3:W-:Y:S01]  /*6050*/  STS.128 [R46+0x800], R8 ;  /* 0x000800082e007388 */ /* 0x0207e20000000c00 */
[----:B------:R-:W-:Y:S05]  /*6060*/  BRA `(.L_x_8139) ;  /* 0x0000000c00007947 */ /* 0x000fea0003800000 */
.L_x_8140:
        /* <DEDUP_REMOVED lines=95> */
.L_x_8152:
[----:B------:R-:W-:Y:S05]  /*6660*/  BSYNC.RECONVERGENT B0 ;  /* 0x0000000000007941 */ /* 0x000fea0003800200 */
.L_x_8151:
[----:B-----5:R3:W-:Y:S01]  /*6670*/  STS.128 [R46], R20 ;  /* 0x000000142e007388 */ /* 0x0207e20000000c00 */
[----:B------:R-:W-:Y:S05]  /*6680*/  BRA `(.L_x_8149) ;  /* 0x0000000000047947 */ /* 0x000fea0003800000 */
.L_x_8150:
[----:B------:R2:W-:Y:S02]  /*6690*/  STS.128 [R46], RZ ;  /* 0x000000ff2e007388 */ /* 0x0005e40000000c00 */
.L_x_8149:
[----:B------:R-:W-:Y:S05]  /*66a0*/  BSYNC.RECONVERGENT B1 ;  /* 0x0000000000017941 */ /* 0x000fea0003800200 */
.L_x_8148:
        /* <DEDUP_REMOVED lines=42> */
[C---:B----4-:R-:W-:Y:S01]  /*6950*/  IMAD.U32 R10, R17.reuse, 0x10000, RZ ;  /* 0x00010000110a7824 */ /* 0x050fe200078e00ff */
        /* <DEDUP_REMOVED lines=18> */
[----:B---3--:R-:W-:Y:S01]  /*6a80*/  SHF.L.U32 R16, R24, 0x10, RZ ;  /* 0x0000001018107819 */ /* 0x008fe200000006ff */
        /* <DEDUP_REMOVED lines=28> */
.L_x_8154:
[----:B------:R-:W-:Y:S05]  /*6c50*/  BSYNC.RECONVERGENT B0 ;  /* 0x0000000000007941 */ /* 0x000fea0003800200 */
.L_x_8153:
[----:B-----5:R1:W-:Y:S02]  /*6c60*/  STS.128 [R46+0x800], R4 ;  /* 0x000800042e007388 */ /* 0x0203e40000000c00 */
.L_x_8139:
[----:B------:R-:W-:Y:S05]  /*6c70*/  BSYNC.RECONVERGENT B2 ;  /* 0x0000000000027941 */ /* 0x000fea0003800200 */
.L_x_8134:
        /* <DEDUP_REMOVED lines=14> */
.L_x_8157:
[----:B------:R1:W-:Y:S02]  /*6d60*/  STS.128 [R46+0x1000], RZ ;  /* 0x001000ff2e007388 */ /* 0x0003e40000000c00 */
.L_x_8156:
[----:B------:R-:W-:Y:S05]  /*6d70*/  BSYNC.RECONVERGENT B0 ;  /* 0x0000000000007941 */ /* 0x000fea0003800200 */
.L_x_8155:
[----:B------:R-:W-:Y:S01]  /*6d80*/  ISETP.GE.AND P1, PT, R20, R5, PT ;  /* 0x000000051400720c */ /* 0x000fe20003f26270 */
[C---:B-1--4-:R-:W-:Y:S01]  /*6d90*/  IMAD.SHL.U32 R2, R136.reuse, 0x40, RZ ;  /* 0x0000004088027824 */ /* 0x052fe200078e00ff */
        /* <DEDUP_REMOVED lines=12> */
.L_x_8160:
[----:B------:R1:W-:Y:S02]  /*6e60*/  STS.128 [R46+0x1800], RZ ;  /* 0x001800ff2e007388 */ /* 0x0003e40000000c00 */
.L_x_8159:
[----:B------:R-:W-:Y:S05]  /*6e70*/  BSYNC.RECONVERGENT B0 ;  /* 0x0000000000007941 */ /* 0x000fea0003800200 */
.L_x_8158:
        /* <DEDUP_REMOVED lines=13> */
.L_x_8163:
[----:B------:R1:W-:Y:S02]  /*6f50*/  STS.128 [R46+0x2000], RZ ;  /* 0x002000ff2e007388 */ /* 0x0003e40000000c00 */
.L_x_8162:
[----:B------:R-:W-:Y:S05]  /*6f60*/  BSYNC.RECONVERGENT B0 ;  /* 0x0000000000007941 */ /* 0x000fea0003800200 */
.L_x_8161:
        /* <DEDUP_REMOVED lines=13> */
.L_x_8166:
[----:B------:R1:W-:Y:S02]  /*7040*/  STS.128 [R46+0x2800], RZ ;  /* 0x002800ff2e007388 */ /* 0x0003e40000000c00 */
.L_x_8165:
[----:B------:R-:W-:Y:S05]  /*7050*/  BSYNC.RECONVERGENT B0 ;  /* 0x0000000000007941 */ /* 0x000fea0003800200 */
.L_x_8164:
[----:B-----5:R-:W4:Y:S04]  /*7060*/  LD.E.64 R14, desc[UR4][R84.64+0x1c0] ;  /* 0x0001c004540e7980 */ /* 0x020f28000c101b00 */
[----:B--23--:R-:W2:Y:S01]  /*7070*/  LD.E.64 R10, desc[UR4][R84.64+0x1b8] ;  /* 0x0001b804540a7980 */ /* 0x00cea2000c101b00 */
[----:B------:R-:W-:Y:S02]  /*7080*/  MOV R8, R145 ;  /* 0x0000009100087202 */ /* 0x000fe40000000f00 */
[----:B------:R-:W-:Y:S01]  /*7090*/  MOV R9, RZ ;  /* 0x000000ff00097202 */ /* 0x000fe20000000f00 */
[----:B----4-:R-:W3:Y:S04]  /*70a0*/  LD.E R6, desc[UR4][R84.64+0xd8] ;  /* 0x0000d80454067980 */ /* 0x010ee8000c101900 */
[----:B------:R-:W0:Y:S01]  /*70b0*/  LDGDEPBAR ;  /* 0x00000000000079af */ /* 0x000e220000000000 */
[----:B------:R-:W-:-:S04]  /*70c0*/  IMAD.WIDE.U32 R8, R146, R14, R8 ;  /* 0x0000000e92087225 */ /* 0x000fc800078e0008 */
[----:B------:R-:W-:Y:S01]  /*70d0*/  IMAD R0, R15, R146, RZ ;  /* 0x000000920f007224 */ /* 0x000fe200078e02ff */
[----:B--2---:R-:W-:-:S04]  /*70e0*/  LEA R10, P0, R8, R10, 0x2 ;  /* 0x0000000a080a7211 */ /* 0x004fc800078010ff */
        /* <DEDUP_REMOVED lines=18> */
.L_x_8169:
[----:B------:R4:W-:Y:S01]  /*7210*/  STS.128 [R46+0x3000], RZ ;  /* 0x003000ff2e007388 */ /* 0x0009e20000000c00 */
[----:B------:R-:W-:Y:S05]  /*7220*/  BRA `(.L_x_8170) ;  /* 0x0000000000047947 */ /* 0x000fea0003800000 */
.L_x_8168:
[----:B------:R2:W-:Y:S02]  /*7230*/  STS.128 [R46+0x3000], RZ ;  /* 0x003000ff2e007388 */ /* 0x0005e40000000c00 */
.L_x_8170:
[----:B------:R-:W-:Y:S05]  /*7240*/  BSYNC.RECONVERGENT B0 ;  /* 0x0000000000007941 */ /* 0x000fea0003800200 */
.L_x_8167:
[----:B------:R-:W-:Y:S01]  /*7250*/  ISETP.GE.AND P1, PT, R20, R5, PT ;  /* 0x000000051400720c */ /* 0x000fe20003f26270 */
[C---:B---3--:R-:W-:Y:S01]  /*7260*/  IMAD.SHL.U32 R6, R138.reuse, 0x40, RZ ;  /* 0x000000408a067824 */ /* 0x048fe200078e00ff */
        /* <DEDUP_REMOVED lines=13> */
.L_x_8173:
[----:B------:R1:W-:Y:S02]  /*7340*/  STS.128 [R46+0x3800], RZ ;  /* 0x003800ff2e007388 */ /* 0x0003e40000000c00 */
.L_x_8172:
[----:B------:R-:W-:Y:S05]  /*7350*/  BSYNC.RECONVERGENT B0 ;  /* 0x0000000000007941 */ /* 0x000fea0003800200 */
.L_x_8171:
        /* <DEDUP_REMOVED lines=13> */
.L_x_8176:
[----:B------:R1:W-:Y:S02]  /*7430*/  STS.128 [R46+0x4000], RZ ;  /* 0x004000ff2e007388 */ /* 0x0003e40000000c00 */
.L_x_8175:
[----:B------:R-:W-:Y:S05]  /*7440*/  BSYNC.RECONVERGENT B0 ;  /* 0x0000000000007941 */ /* 0x000fea0003800200 */
.L_x_8174:
        /* <DEDUP_REMOVED lines=13> */
.L_x_8179:
[----:B------:R1:W-:Y:S02]  /*7520*/  STS.128 [R46+0x4800], RZ ;  /* 0x004800ff2e007388 */ /* 0x0003e40000000c00 */
.L_x_8178:
[----:B------:R-:W-:Y:S05]  /*7530*/  BSYNC.RECONVERGENT B0 ;  /* 0x0000000000007941 */ /* 0x000fea0003800200 */
.L_x_8177:
[C---:B-1----:R-:W-:Y:S01]  /*7540*/  IMAD.SHL.U32 R5, R45.reuse, 0x10, RZ ;  /* 0x000000102d057824 */ /* 0x042fe200078e00ff */
[----:B------:R-:W-:Y:S01]  /*7550*/  SHF.R.U32.HI R90, RZ, 0x1, R45 ;  /* 0x00000001ff5a7819 */ /* 0x000fe2000001162d */
[C---:B------:R-:W-:Y:S01]  /*7560*/  IMAD.SHL.U32 R7, R45.reuse, 0x20, RZ ;  /* 0x000000202d077824 */ /* 0x040fe200078e00ff */
[----:B------:R-:W-:Y:S01]  /*7570*/  LOP3.LUT P0, RZ, R45, 0x4, RZ, 0xc0, !PT ;  /* 0x000000042dff7812 */ /* 0x000fe2000780c0ff */
        /* <DEDUP_REMOVED lines=8> */
[----:B------:R-:W-:Y:S02]  /*7600*/  LOP3.LUT R5, R5, 0x100, RZ, 0xc0, !PT ;  /* 0x0000010005057812 */ /* 0x000fe400078ec0ff */
[----:B------:R-:W-:Y:S02]  /*7610*/  LOP3.LUT R4, R4, 0x8, R45, 0xf8, !PT ;  /* 0x0000000804047812 */ /* 0x000fe400078ef82d */
[----:B------:R-:W-:Y:S02]  /*7620*/  LOP3.LUT R6, R6, 0x100, R7, 0xf8, !PT ;  /* 0x0000010006067812 */ /* 0x000fe400078ef807 */
[----:B------:R-:W-:Y:S02]  /*7630*/  LOP3.LUT R14, R14, 0x18, R47, 0x78, !PT ;  /* 0x000000180e0e7812 */ /* 0x000fe400078e782f */
[----:B------:R-:W-:-:S02]  /*7640*/  LOP3.LUT R5, R5, 0x20, R7, 0xf8, !PT ;  /* 0x0000002005057812 */ /* 0x000fc400078ef807 */
[----:B------:R-:W-:Y:S02]  /*7650*/  LOP3.LUT R4, R4, 0x18, R47, 0x78, !PT ;  /* 0x0000001804047812 */ /* 0x000fe400078e782f */
[----:B------:R-:W-:Y:S02]  /*7660*/  LOP3.LUT R6, R6, R14, RZ, 0xfc, !PT ;  /* 0x0000000e06067212 */ /* 0x000fe400078efcff */
[----:B------:R-:W-:Y:S02]  /*7670*/  LOP3.LUT R4, R5, R4, RZ, 0xfc, !PT ;  /* 0x0000000405047212 */ /* 0x000fe400078efcff */
[----:B------:R-:W-:Y:S01]  /*7680*/  SEL R76, R76, 0xffffffe0, !P0 ;  /* 0xffffffe04c4c7807 */ /* 0x000fe20004000000 */
[--C-:B------:R-:W-:Y:S02]  /*7690*/  IMAD R116, R6, 0x2, R48.reuse ;  /* 0x0000000206747824 */ /* 0x100fe400078e0230 */
[----:B------:R-:W-:Y:S01]  /*76a0*/  IMAD R48, R4, 0x2, R48 ;  /* 0x0000000204307824 */ /* 0x000fe200078e0230 */
[----:B------:R-:W-:-:S02]  /*76b0*/  P2R R4, PR, RZ, 0x1 ;  /* 0x00000001ff047803 */ /* 0x000fc40000000000 */
[----:B------:R1:W-:Y:S01]  /*76c0*/  LDSM.16.M88.4 R120, [R116] ;  /* 0x000000007478783b */ /* 0x0003e20000000200 */
[----:B------:R-:W-:-:S03]  /*76d0*/  ISETP.NE.AND P0, PT, R33, 0x1, PT ;  /* 0x000000012100780c */ /* 0x000fc60003f05270 */
[----:B------:R-:W5:Y:S01]  /*76e0*/  LDSM.16.M88.4 R68, [R48+0x1000] ;  /* 0x001000003044783b */ /* 0x000f620000000200 */
[----:B------:R-:W-:-:S03]  /*76f0*/  P2R R15, PR, RZ, 0x1 ;  /* 0x00000001ff0f7803 */ /* 0x000fc60000000000 */
[----:B------:R-:W2:Y:S04]  /*7700*/  LDSM.16.M88.4 R60, [R48+0x1400] ;  /* 0x00140000303c783b */ /* 0x000ea80000000200 */
[----:B------:R-:W3:Y:S04]  /*7710*/  LDSM.16.M88.4 R52, [R48+0x1800] ;  /* 0x001800003034783b */ /* 0x000ee80000000200 */
[----:B------:R-:W4:Y:S04]  /*7720*/  LDSM.16.M88.4 R40, [R48+0x1c00] ;  /* 0x001c00003028783b */ /* 0x000f280000000200 */
[----:B------:R-:W4:Y:S01]  /*7730*/  LDSM.16.M88.4 R28, [R48+0x2000] ;  /* 0x00200000301c783b */ /* 0x000f220000000200 */
[----:B-1----:R-:W-:-:S03]  /*7740*/  IMAD.IADD R116, R116, 0x1, R76 ;  /* 0x0000000174747824 */ /* 0x002fc600078e024c */
[----:B------:R-:W1:Y:S01]  /*7750*/  LDSM.16.M88.4 R20, [R48+0x2400] ;  /* 0x002400003014783b */ /* 0x000e620000000200 */
[----:B------:R-:W-:-:S03]  /*7760*/  IMAD.IADD R76, R48, 0x1, R76 ;  /* 0x00000001304c7824 */ /* 0x000fc600078e024c */
[----:B------:R-:W1:Y:S04]  /*7770*/  LDSM.16.M88.4 R8, [R48+0x2800] ;  /* 0x002800003008783b */ /* 0x000e680000000200 */
[----:B------:R4:W1:Y:S04]  /*7780*/  LDSM.16.M88.4 R124, [R48+0x2c00] ;  /* 0x002c0000307c783b */ /* 0x0008680000000200 */
[----:B------:R-:W-:Y:S04]  /*7790*/  LDSM.16.M88.4 R112, [R76+0x1000] ;  /* 0x001000004c70783b */ /* 0x000fe80000000200 */
[----:B------:R-:W-:Y:S04]  /*77a0*/  LDSM.16.M88.4 R108, [R76+0x1400] ;  /* 0x001400004c6c783b */ /* 0x000fe80000000200 */
[----:B------:R-:W-:Y:S01]  /*77b0*/  LDSM.16.M88.4 R104, [R76+0x1800] ;  /* 0x001800004c68783b */ /* 0x000fe20000000200 */
[C---:B-----5:R-:W-:Y:S03]  /*77c0*/  HMMA.16816.F32.BF16 R72, R120.reuse, R68, RZ ;  /* 0x000000447848723c */ /* 0x060fe600000418ff */
[----:B------:R-:W-:Y:S04]  /*77d0*/  LDSM.16.M88.4 R100, [R76+0x1c00] ;  /* 0x001c00004c64783b */ /* 0x000fe80000000200 */
[----:B------:R-:W-:Y:S01]  /*77e0*/  LDSM.16.M88.4 R96, [R76+0x2000] ;  /* 0x002000004c60783b */ /* 0x000fe20000000200 */
[C---:B--2---:R-:W-:Y:S03]  /*77f0*/  HMMA.16816.F32.BF16 R64, R120.reuse, R60, RZ ;  /* 0x0000003c7840723c */ /* 0x044fe600000418ff */
[----:B------:R-:W-:Y:S04]  /*7800*/  LDSM.16.M88.4 R92, [R76+0x2400] ;  /* 0x002400004c5c783b */ /* 0x000fe80000000200 */
[----:B------:R-:W-:Y:S01]  /*7810*/  LDSM.16.M88.4 R80, [R76+0x2800] ;  /* 0x002800004c50783b */ /* 0x000fe20000000200 */
[C---:B---3--:R-:W-:Y:S03]  /*7820*/  HMMA.16816.F32.BF16 R56, R120.reuse, R52, RZ ;  /* 0x000000347838723c */ /* 0x048fe600000418ff */
[----:B------:R-:W2:Y:S04]  /*7830*/  LDSM.16.M88.4 R116, [R116] ;  /* 0x000000007474783b */ /* 0x000ea80000000200 */
[----:B------:R-:W3:Y:S01]  /*7840*/  LDSM.16.M88.4 R76, [R76+0x2c00] ;  /* 0x002c00004c4c783b */ /* 0x000ee20000000200 */
[----:B----4-:R-:W-:Y:S01]  /*7850*/  HMMA.16816.F32.BF16 R48, R120, R40, RZ ;  /* 0x000000287830723c */ /* 0x010fe200000418ff */
[----:B------:R-:W-:-:S07]  /*7860*/  DEPBAR.LE SB0, 0x0 ;  /* 0x000080000000791a */ /* 0x000fce0000000000 */
        /* <DEDUP_REMOVED lines=43> */
.L_x_8183:
        /* <DEDUP_REMOVED lines=36> */
[----:B------:R-:W-:Y:S01]  /*7d60*/  @P4 VIADD R79, R79, 0x1 ;  /* 0x000000014f4f4836 */ /* 0x000fe20000000000 */
[----:B------:R-:W2:Y:S02]  /*7d70*/  LD.E.64 R76, desc[UR4][R84.64+0x38] ;  /* 0x00003804544c7980 */ /* 0x000ea4000c101b00 */
[----:B------:R-:W-:Y:S01]  /*7d80*/  @!P0 IADD3 R47, PT, PT, -R47, RZ, RZ ;  /* 0x000000ff2f2f8210 */ /* 0x000fe20007ffe1ff */
[----:B------:R-:W-:-:S03]  /*7d90*/  @!P2 IMAD.MOV R79, RZ, RZ, -R79 ;  /* 0x000000ffff4fa224 */ /* 0x000fc600078e0a4f */
        /* <DEDUP_REMOVED lines=23> */
.L_x_8184:
[----:B------:R-:W-:Y:S05]  /*7f10*/  BSYNC.RECONVERGENT B0 ;  /* 0x0000000000007941 */ /* 0x000fea0003800200 */
.L_x_8182:
[----:B------:R-:W-:-:S13]  /*7f20*/  ISETP.GE.AND P1, PT, R12, R148, PT ;  /* 0x000000940c00720c */ /* 0x000fda0003f26270 */
[CC--:B------:R-:W-:Y:S01]  /*7f30*/  @!P1 IADD3 R13, P3, P2, R2.reuse, R141.reuse, R2 ;  /* 0x0000008d020d9210 */ /* 0x0c0fe20007a7e002 */
[----:B------:R-:W-:Y:S01]  /*7f40*/  @!P1 IMAD.MOV.U32 R78, RZ, RZ, R141 ;  /* 0x000000ffff4e9224 */ /* 0x000fe200078e008d */
[CC--:B------:R-:W-:Y:S01]  /*7f50*/  @!P1 IADD3 R76, P0, PT, R2.reuse, R141.reuse, RZ ;  /* 0x0000008d024c9210 */ /* 0x0c0fe20007f1e0ff */
[----:B------:R-:W-:Y:S01]  /*7f60*/  @!P1 IMAD.MOV.U32 R79, RZ, RZ, R140 ;  /* 0x000000ffff4f9224 */ /* 0x000fe200078e008c */
[C-C-:B------:R-:W-:Y:S02]  /*7f70*/  @!P1 IADD3.X R12, PT, PT, R3.reuse, R140, R3.reuse, P3, P2 ;  /* 0x0000008c030c9210 */ /* 0x140fe40001fe4403 */
[----:B------:R-:W-:Y:S01]  /*7f80*/  @!P1 IADD3 R34, P4, P3, R2, R141, R2 ;  /* 0x0000008d02229210 */ /* 0x000fe20007b9e002 */
        /* <DEDUP_REMOVED lines=25> */
.L_x_8181:
[----:B------:R-:W-:Y:S05]  /*8120*/  BSYNC.RECONVERGENT B1 ;  /* 0x0000000000017941 */ /* 0x000fea0003800200 */
.L_x_8180:
[----:B------:R-:W1:Y:S01]  /*8130*/  S2R R133, SR_TID.X ;  /* 0x0000000000857919 */ /* 0x000e620000002100 */
[----:B------:R-:W-:Y:S02]  /*8140*/  LEA R32, R33, 0xffffff80, 0x7 ;  /* 0xffffff8021207811 */ /* 0x000fe400078e38ff */
[----:B-1----:R-:W-:Y:S01]  /*8150*/  SHF.R.U32.HI R34, RZ, 0x2, R133 ;  /* 0x00000002ff227819 */ /* 0x002fe20000011685 */
[----:B------:R-:W-:-:S03]  /*8160*/  IMAD.SHL.U32 R35, R133, 0x2, RZ ;  /* 0x0000000285237824 */ /* 0x000fc600078e00ff */
[----:B------:R-:W-:Y:S02]  /*8170*/  LOP3.LUT R34, R34, 0x7, RZ, 0xc0, !PT ;  /* 0x0000000722227812 */ /* 0x000fe400078ec0ff */
[----:B------:R-:W-:Y:S02]  /*8180*/  LOP3.LUT R35, R35, 0x6, RZ, 0xc0, !PT ;  /* 0x0000000623237812 */ /* 0x000fe400078ec0ff */
[----:B------:R-:W-:Y:S02]  /*8190*/  LOP3.LUT R2, R34, 0x1f0, R90, 0xf8, !PT ;  /* 0x000001f022027812 */ /* 0x000fe400078ef85a */
[C-C-:B------:R-:W-:Y:S02]  /*81a0*/  LOP3.LUT R12, R32.reuse, 0x9, R35.reuse, 0xfe, !PT ;  /* 0x00000009200c7812 */ /* 0x140fe400078efe23 */
[C-C-:B------:R-:W-:Y:S01]  /*81b0*/  LOP3.LUT R102, R32.reuse, 0x39, R35.reuse, 0xfe, !PT ;  /* 0x0000003920667812 */ /* 0x140fe200078efe23 */
[----:B------:R-:W-:Y:S01]  /*81c0*/  IMAD R2, R147, 0x40, R2 ;  /* 0x0000004093027824 */ /* 0x000fe200078e0202 */
[----:B------:R-:W-:-:S02]  /*81d0*/  LOP3.LUT R3, R32, 0x8, R35, 0xfe, !PT ;  /* 0x0000000820037812 */ /* 0x000fc400078efe23 */
[----:B------:R-:W-:Y:S02]  /*81e0*/  LOP3.LUT R115, R32, 0x61, R35, 0xfe, !PT ;  /* 0x0000006120737812 */ /* 0x000fe400078efe23 */
[----:B------:R-:W-:Y:S02]  /*81f0*/  IADD3 R2, PT, PT, R44, R2, -R149 ;  /* 0x000000022c027210 */ /* 0x000fe40007ffe895 */
[C-C-:B------:R-:W-:Y:S02]  /*8200*/  LOP3.LUT R109, R32.reuse, 0x11, R35.reuse, 0xfe, !PT ;  /* 0x00000011206d7812 */ /* 0x140fe400078efe23 */
[--C-:B------:R-:W-:Y:S01]  /*8210*/  LOP3.LUT R108, R32, 0x18, R35.reuse, 0xfe, !PT ;  /* 0x00000018206c7812 */ /* 0x100fe200078efe23 */
[----:B------:R-:W-:Y:S01]  /*8220*/  IMAD.IADD R94, R2, 0x1, -R12 ;  /* 0x00000001025e7824 */ /* 0x000fe200078e0a0c */
[--C-:B------:R-:W-:Y:S01]  /*8230*/  LOP3.LUT R47, R32, 0x1, R35.reuse, 0xfe, !PT ;  /* 0x00000001202f7812 */ /* 0x100fe200078efe23 */
[----:B------:R-:W-:Y:S01]  /*8240*/  IMAD.IADD R80, R2, 0x1, -R102 ;  /* 0x0000000102507824 */ /* 0x000fe200078e0a66 */
[----:B------:R-:W-:Y:S01]  /*8250*/  LOP3.LUT R46, R32, 0x41, R35, 0xfe, !PT ;  /* 0x00000041202e7812 */ /* 0x000fe200078efe23 */
[C---:B------:R-:W-:Y:S01]  /*8260*/  IMAD.IADD R95, R2.reuse, 0x1, -R3 ;  /* 0x00000001025f7824 */ /* 0x040fe200078e0a03 */
[----:B------:R-:W-:Y:S01]  /*8270*/  IABS R94, R94 ;  /* 0x0000005e005e7213 */ /* 0x000fe20000000000 */
[C---:B------:R-:W-:Y:S01]  /*8280*/  IMAD.IADD R93, R2.reuse, 0x1, -R109 ;  /* 0x00000001025d7824 */ /* 0x040fe200078e0a6d */
[----:B------:R-:W-:Y:S01]  /*8290*/  IABS R80, R80 ;  /* 0x0000005000507213 */ /* 0x000fe20000000000 */
[C---:B------:R-:W-:Y:S01]  /*82a0*/  IMAD.IADD R92, R2.reuse, 0x1, -R108 ;  /* 0x00000001025c7824 */ /* 0x040fe200078e0a6c */
[----:B------:R-:W-:Y:S01]  /*82b0*/  I2FP.F32.S32 R94, R94 ;  /* 0x0000005e005e7245 */ /* 0x000fe20000201400 */
[C---:B------:R-:W-:Y:S01]  /*82c0*/  IMAD.IADD R111, R2.reuse, 0x1, -R47 ;  /* 0x00000001026f7824 */ /* 0x040fe200078e0a2f */
[----:B------:R-:W-:Y:S01]  /*82d0*/  I2FP.F32.S32 R80, R80 ;  /* 0x0000005000507245 */ /* 0x000fe20000201400 */
[----:B------:R-:W-:Y:S01]  /*82e0*/  IMAD.IADD R78, R2, 0x1, -R46 ;  /* 0x00000001024e7824 */ /* 0x000fe200078e0a2e */
[----:B------:R-:W-:Y:S01]  /*82f0*/  IABS R95, R95 ;  /* 0x0000005f005f7213 */ /* 0x000fe20000000000 */
[----:B------:R-:W-:Y:S01]  /*8300*/  FFMA.FTZ R94, -R0, R94, R69 ;  /* 0x0000005e005e7223 */ /* 0x000fe20000010145 */
[----:B------:R-:W-:Y:S01]  /*8310*/  LOP3.LUT R69, R32, 0x19, R35, 0xfe, !PT ;  /* 0x0000001920457812 */ /* 0x000fe200078efe23 */
[----:B------:R-:W-:Y:S01]  /*8320*/  FFMA.FTZ R80, -R0, R80, R41 ;  /* 0x0000005000507223 */ /* 0x000fe20000010129 */
[----:B------:R-:W-:-:S02]  /*8330*/  LOP3.LUT R41, R32, 0x58, R35, 0xfe, !PT ;  /* 0x0000005820297812 */ /* 0x000fc400078efe23 */
[----:B------:R-:W-:Y:S01]  /*8340*/  I2FP.F32.S32 R95, R95 ;  /* 0x0000005f005f7245 */ /* 0x000fe20000201400 */
[----:B------:R-:W-:Y:S01]  /*8350*/  IMAD.IADD R89, R2, 0x1, -R69 ;  /* 0x0000000102597824 */ /* 0x000fe200078e0a45 */
[----:B------:R-:W-:Y:S02]  /*8360*/  IABS R93, R93 ;  /* 0x0000005d005d7213 */ /* 0x000fe40000000000 */
[----:B------:R-:W-:Y:S01]  /*8370*/  IABS R92, R92 ;  /* 0x0000005c005c7213 */ /* 0x000fe20000000000 */
[----:B------:R-:W-:Y:S01]  /*8380*/  FFMA.FTZ R95, -R0, R95, R68 ;  /* 0x0000005f005f7223 */ /* 0x000fe20000010144 */
[----:B------:R-:W-:Y:S02]  /*8390*/  IABS R89, R89 ;  /* 0x0000005900597213 */ /* 0x000fe40000000000 */
[----:B------:R-:W-:Y:S02]  /*83a0*/  LOP3.LUT R68, R32, 0x20, R35, 0xfe, !PT ;  /* 0x0000002020447812 */ /* 0x000fe400078efe23 */
[----:B------:R-:W-:-:S02]  /*83b0*/  I2FP.F32.S32 R89, R89 ;  /* 0x0000005900597245 */ /* 0x000fc40000201400 */
[----:B------:R-:W-:Y:S01]  /*83c0*/  LOP3.LUT R110, R32, 0x10, R35, 0xfe, !PT ;  /* 0x00000010206e7812 */ /* 0x000fe200078efe23 */
[----:B------:R-:W-:Y:S01]  /*83d0*/  IMAD.IADD R88, R2, 0x1, -R68 ;  /* 0x0000000102587824 */ /* 0x000fe200078e0a44 */
[----:B------:R-:W-:Y:S01]  /*83e0*/  I2FP.F32.S32 R93, R93 ;  /* 0x0000005d005d7245 */ /* 0x000fe20000201400 */
[----:B------:R-:W-:Y:S01]  /*83f0*/  FFMA.FTZ R89, -R0, R89, R61 ;  /* 0x0000005900597223 */ /* 0x000fe2000001013d */
[C---:B------:R-:W-:Y:S01]  /*8400*/  IMAD.IADD R61, R2.reuse, 0x1, -R41 ;  /* 0x00000001023d7824 */ /* 0x040fe200078e0a29 */
[----:B------:R-:W-:Y:S01]  /*8410*/  I2FP.F32.S32 R92, R92 ;  /* 0x0000005c005c7245 */ /* 0x000fe20000201400 */
[----:B------:R-:W-:Y:S01]  /*8420*/  IMAD.IADD R13, R2, 0x1, -R110 ;  /* 0x00000001020d7824 */ /* 0x000fe200078e0a6e */
[----:B------:R-:W-:Y:S01]  /*8430*/  IABS R111, R111 ;  /* 0x0000006f006f7213 */ /* 0x000fe20000000000 */
[C---:B------:R-:W-:Y:S01]  /*8440*/  FFMA.FTZ R93, -R0.reuse, R93, R65 ;  /* 0x0000005d005d7223 */ /* 0x040fe20000010141 */
[----:B------:R-:W-:Y:S01]  /*8450*/  IABS R61, R61 ;  /* 0x0000003d003d7213 */ /* 0x000fe20000000000 */
[----:B------:R-:W-:Y:S01]  /*8460*/  FFMA.FTZ R92, -R0, R92, R60 ;  /* 0x0000005c005c7223 */ /* 0x000fe2000001013c */
[----:B------:R-:W-:-:S02]  /*8470*/  IABS R78, R78 ;  /* 0x0000004e004e7213 */ /* 0x000fc40000000000 */
[----:B------:R-:W-:Y:S02]  /*8480*/  I2FP.F32.S32 R61, R61 ;  /* 0x0000003d003d7245 */ /* 0x000fe40000201400 */
[----:B------:R-:W-:Y:S02]  /*8490*/  LOP3.LUT R98, R32, 0x51, R35, 0xfe, !PT ;  /* 0x0000005120627812 */ /* 0x000fe400078efe23 */
[----:B------:R-:W-:Y:S01]  /*84a0*/  I2FP.F32.S32 R111, R111 ;  /* 0x0000006f006f7245 */ /* 0x000fe20000201400 */
[----:B------:R-:W-:Y:S01]  /*84b0*/  FFMA.FTZ R61, -R0, R61, R20 ;  /* 0x0000003d003d7223 */ /* 0x000fe20000010114 */
[C---:B------:R-:W-:Y:S01]  /*84c0*/  IMAD.IADD R20, R2.reuse, 0x1, -R115 ;  /* 0x0000000102147824 */ /* 0x040fe200078e0a73 */
[----:B------:R-:W-:Y:S01]  /*84d0*/  I2FP.F32.S32 R78, R78 ;  /* 0x0000004e004e7245 */ /* 0x000fe20000201400 */
[----:B------:R-:W-:Y:S01]  /*84e0*/  IMAD.IADD R65, R2, 0x1, -R98 ;  /* 0x0000000102417824 */ /* 0x000fe200078e0a62 */
[----:B------:R-:W-:Y:S01]  /*84f0*/  ISETP.GE.AND P3, PT, R3, R44, PT ;  /* 0x0000002c0300720c */ /* 0x000fe20003f66270 */
[C---:B------:R-:W-:Y:S01]  /*8500*/  FFMA.FTZ R111, -R0.reuse, R111, R73 ;  /* 0x0000006f006f7223 */ /* 0x040fe20000010149 */
[----:B------:R-:W-:Y:S01]  /*8510*/  IABS R20, R20 ;  /* 0x0000001400147213 */ /* 0x000fe20000000000 */
[----:B------:R-:W-:Y:S01]  /*8520*/  FFMA.FTZ R78, -R0, R78, R37 ;  /* 0x0000004e004e7223 */ /* 0x000fe20000010125 */
[----:B------:R-:W-:-:S02]  /*8530*/  LOP3.LUT R60, R32, 0x30, R35, 0xfe, !PT ;  /* 0x00000030203c7812 */ /* 0x000fc400078efe23 */
[----:B------:R-:W-:Y:S02]  /*8540*/  I2FP.F32.S32 R20, R20 ;  /* 0x0000001400147245 */ /* 0x000fe40000201400 */
[--C-:B------:R-:W-:Y:S01]  /*8550*/  LOP3.LUT R99, R32, 0x50, R35.reuse, 0xfe, !PT ;  /* 0x0000005020637812 */ /* 0x100fe200078efe23 */
[----:B------:R-:W-:Y:S01]  /*8560*/  IMAD.IADD R83, R2, 0x1, -R60 ;  /* 0x0000000102537824 */ /* 0x000fe200078e0a3c */
[----:B------:R-:W-:Y:S01]  /*8570*/  LOP3.LUT R3, R32, 0x48, R35, 0xfe, !PT ;  /* 0x0000004820037812 */ /* 0x000fe200078efe23 */
[----:B------:R-:W-:Y:S01]  /*8580*/  FFMA.FTZ R17, -R0, R20, R17 ;  /* 0x0000001400117223 */ /* 0x000fe20000010111 */
[----:B------:R-:W-:Y:S01]  /*8590*/  IABS R88, R88 ;  /* 0x0000005800587213 */ /* 0x000fe20000000000 */
[----:B------:R-:W2:Y:S01]  /*85a0*/  LD.E R20, desc[UR4][R84.64+0xdc] ;  /* 0x0000dc0454147980 */ /* 0x000ea2000c101900 */
[----:B------:R-:W-:Y:S01]  /*85b0*/  IABS R13, R13 ;  /* 0x0000000d000d7213 */ /* 0x000fe20000000000 */
[----:B------:R-:W-:Y:S01]  /*85c0*/  IMAD.IADD R73, R2, 0x1, -R99 ;  /* 0x0000000102497824 */ /* 0x000fe200078e0a63 */
[----:B------:R-:W-:Y:S01]  /*85d0*/  LOP3.LUT R103, R32, 0x38, R35, 0xfe, !PT ;  /* 0x0000003820677812 */ /* 0x000fe200078efe23 */
[----:B------:R-:W-:Y:S01]  /*85e0*/  IMAD.IADD R77, R2, 0x1, -R3 ;  /* 0x00000001024d7824 */ /* 0x000fe200078e0a03 */
[----:B------:R-:W-:-:S02]  /*85f0*/  IABS R65, R65 ;  /* 0x0000004100417213 */ /* 0x000fc40000000000 */
[----:B------:R-:W-:Y:S01]  /*8600*/  LOP3.LUT R37, R32, 0x68, R35, 0xfe, !PT ;  /* 0x0000006820257812 */ /* 0x000fe200078efe23 */
[C---:B------:R-:W-:Y:S01]  /*8610*/  IMAD.IADD R81, R2.reuse, 0x1, -R103 ;  /* 0x0000000102517824 */ /* 0x040fe200078e0a67 */
[----:B------:R-:W-:Y:S02]  /*8620*/  I2FP.F32.S32 R88, R88 ;  /* 0x0000005800587245 */ /* 0x000fe40000201400 */
[----:B------:R-:W-:Y:S01]  /*8630*/  I2FP.F32.S32 R13, R13 ;  /* 0x0000000d000d7245 */ /* 0x000fe20000201400 */
[----:B------:R-:W-:Y:S01]  /*8640*/  IMAD.IADD R97, R2, 0x1, -R37 ;  /* 0x0000000102617824 */ /* 0x000fe200078e0a25 */
[----:B------:R-:W-:Y:S01]  /*8650*/  LOP3.LUT R107, R32, 0x21, R35, 0xfe, !PT ;  /* 0x00000021206b7812 */ /* 0x000fe200078efe23 */
[C---:B------:R-:W-:Y:S01]  /*8660*/  FFMA.FTZ R88, -R0.reuse, R88, R56 ;  /* 0x0000005800587223 */ /* 0x040fe20000010138 */
[----:B------:R-:W-:Y:S01]  /*8670*/  I2FP.F32.S32 R65, R65 ;  /* 0x0000004100417245 */ /* 0x000fe20000201400 */
[----:B------:R-:W-:Y:S01]  /*8680*/  FFMA.FTZ R13, -R0, R13, R64 ;  /* 0x0000000d000d7223 */ /* 0x000fe20000010140 */
[----:B------:R-:W-:Y:S01]  /*8690*/  IABS R83, R83 ;  /* 0x0000005300537213 */ /* 0x000fe20000000000 */
[----:B------:R-:W-:Y:S01]  /*86a0*/  IMAD.IADD R64, R2, 0x1, -R107 ;  /* 0x0000000102407824 */ /* 0x000fe200078e0a6b */
[----:B------:R-:W-:Y:S01]  /*86b0*/  IABS R73, R73 ;  /* 0x0000004900497213 */ /* 0x000fe20000000000 */
[----:B------:R-:W-:Y:S01]  /*86c0*/  FFMA.FTZ R65, -R0, R65, R25 ;  /* 0x0000004100417223 */ /* 0x000fe20000010119 */
[----:B------:R-:W-:-:S02]  /*86d0*/  IABS R77, R77 ;  /* 0x0000004d004d7213 */ /* 0x000fc40000000000 */
[--C-:B------:R-:W-:Y:S02]  /*86e0*/  LOP3.LUT R56, R32, 0x31, R35.reuse, 0xfe, !PT ;  /* 0x0000003120387812 */ /* 0x100fe400078efe23 */
[----:B------:R-:W-:Y:S02]  /*86f0*/  I2FP.F32.S32 R83, R83 ;  /* 0x0000005300537245 */ /* 0x000fe40000201400 */
[----:B------:R-:W-:Y:S01]  /*8700*/  IABS R81, R81 ;  /* 0x0000005100517213 */ /* 0x000fe20000000000 */
[----:B------:R-:W-:Y:S01]  /*8710*/  IMAD.IADD R82, R2, 0x1, -R56 ;  /* 0x0000000102527824 */ /* 0x000fe200078e0a38 */
[----:B------:R-:W-:Y:S01]  /*8720*/  I2FP.F32.S32 R73, R73 ;  /* 0x0000004900497245 */ /* 0x000fe20000201400 */
[----:B------:R-:W-:Y:S01]  /*8730*/  FFMA.FTZ R83, -R0, R83, R48 ;  /* 0x0000005300537223 */ /* 0x000fe20000010130 */
[----:B------:R-:W-:Y:S02]  /*8740*/  I2FP.F32.S32 R77, R77 ;  /* 0x0000004d004d7245 */ /* 0x000fe40000201400 */
[----:B------:R-:W-:Y:S01]  /*8750*/  LOP3.LUT R25, R32, 0x69, R35, 0xfe, !PT ;  /* 0x0000006920197812 */ /* 0x000fe200078efe23 */
[C---:B------:R-:W-:Y:S01]  /*8760*/  FFMA.FTZ R73, -R0.reuse, R73, R24 ;  /* 0x0000004900497223 */ /* 0x040fe20000010118 */
[----:B------:R-:W-:Y:S01]  /*8770*/  IABS R97, R97 ;  /* 0x0000006100617213 */ /* 0x000fe20000000000 */
[----:B------:R-:W-:Y:S01]  /*8780*/  FFMA.FTZ R77, -R0, R77, R28 ;  /* 0x0000004d004d7223 */ /* 0x000fe2000001011c */
[----:B------:R-:W-:Y:S01]  /*8790*/  I2FP.F32.S32 R81, R81 ;  /* 0x0000005100517245 */ /* 0x000fe20000201400 */
[----:B------:R-:W-:Y:S01]  /*87a0*/  IMAD.IADD R48, R2, 0x1, -R25 ;  /* 0x0000000102307824 */ /* 0x000fe200078e0a19 */
[----:B------:R-:W-:-:S02]  /*87b0*/  IABS R64, R64 ;  /* 0x0000004000407213 */ /* 0x000fc40000000000 */
[----:B------:R-:W-:Y:S01]  /*87c0*/  I2FP.F32.S32 R97, R97 ;  /* 0x0000006100617245 */ /* 0x000fe20000201400 */
[----:B------:R-:W-:Y:S01]  /*87d0*/  VIADD R28, R2, 0x8 ;  /* 0x00000008021c7836 */ /* 0x000fe20000000000 */
[--C-:B------:R-:W-:Y:S01]  /*87e0*/  LOP3.LUT R101, R32, 0x40, R35.reuse, 0xfe, !PT ;  /* 0x0000004020657812 */ /* 0x100fe200078efe23 */
[----:B------:R-:W-:Y:S01]  /*87f0*/  FFMA.FTZ R81, -R0, R81, R40 ;  /* 0x0000005100517223 */ /* 0x000fe20000010128 */
[----:B------:R-:W-:Y:S01]  /*8800*/  LOP3.LUT R24, R32, 0x70, R35, 0xfe, !PT ;  /* 0x0000007020187812 */ /* 0x000fe200078efe23 */
[----:B------:R-:W-:Y:S01]  /*8810*/  FFMA.FTZ R97, -R0, R97, R8 ;  /* 0x0000006100617223 */ /* 0x000fe20000010108 */
[----:B------:R-:W-:Y:S01]  /*8820*/  IABS R82, R82 ;  /* 0x0000005200527213 */ /* 0x000fe20000000000 */
[C---:B------:R-:W-:Y:S01]  /*8830*/  IMAD.IADD R79, R2.reuse, 0x1, -R101 ;  /* 0x00000001024f7824 */ /* 0x040fe200078e0a65 */
[----:B------:R-:W-:Y:S01]  /*8840*/  I2FP.F32.S32 R64, R64 ;  /* 0x0000004000407245 */ /* 0x000fe20000201400 */
[----:B------:R-:W-:Y:S01]  /*8850*/  IMAD.IADD R114, R2, 0x1, -R24 ;  /* 0x0000000102727824 */ /* 0x000fe200078e0a18 */
[----:B------:R-:W-:Y:S01]  /*8860*/  LOP3.LUT R40, R32, 0x59, R35, 0xfe, !PT ;  /* 0x0000005920287812 */ /* 0x000fe200078efe23 */
[----:B------:R-:W-:Y:S01]  /*8870*/  IMAD.IADD R8, R28, 0x1, -R47 ;  /* 0x000000011c087824 */ /* 0x000fe200078e0a2f */
[----:B------:R-:W-:Y:S01]  /*8880*/  IABS R48, R48 ;  /* 0x0000003000307213 */ /* 0x000fe20000000000 */
[----:B------:R-:W-:Y:S01]  /*8890*/  FFMA.FTZ R64, -R0, R64, R57 ;  /* 0x0000004000407223 */ /* 0x000fe20000010139 */
[----:B------:R-:W-:Y:S01]  /*88a0*/  I2FP.F32.S32 R82, R82 ;  /* 0x0000005200527245 */ /* 0x000fe20000201400 */
[----:B------:R-:W-:Y:S01]  /*88b0*/  IMAD.IADD R57, R2, 0x1, -R40 ;  /* 0x0000000102397824 */ /* 0x000fe200078e0a28 */
[----:B------:R-:W-:-:S02]  /*88c0*/  LOP3.LUT R116, R32, 0x60, R35, 0xfe, !PT ;  /* 0x0000006020747812 */ /* 0x000fc400078efe23 */
[----:B------:R-:W-:Y:S01]  /*88d0*/  I2FP.F32.S32 R48, R48 ;  /* 0x0000003000307245 */ /* 0x000fe20000201400 */
[----:B------:R-:W-:Y:S01]  /*88e0*/  FFMA.FTZ R82, -R0, R82, R49 ;  /* 0x0000005200527223 */ /* 0x000fe20000010131 */
[----:B------:R-:W-:Y:S01]  /*88f0*/  IABS R79, R79 ;  /* 0x0000004f004f7213 */ /* 0x000fe20000000000 */
[----:B------:R-:W-:Y:S01]  /*8900*/  IMAD.IADD R49, R2, 0x1, -R116 ;  /* 0x0000000102317824 */ /* 0x000fe200078e0a74 */
[----:B------:R-:W-:Y:S01]  /*8910*/  IABS R114, R114 ;  /* 0x0000007200727213 */ /* 0x000fe20000000000 */
[----:B------:R-:W-:Y:S01]  /*8920*/  FFMA.FTZ R48, -R0, R48, R9 ;  /* 0x0000003000307223 */ /* 0x000fe20000010109 */
[----:B------:R-:W-:Y:S02]  /*8930*/  IABS R8, R8 ;  /* 0x0000000800087213 */ /* 0x000fe40000000000 */
[----:B------:R-:W-:Y:S02]  /*8940*/  I2FP.F32.S32 R79, R79 ;  /* 0x0000004f004f7245 */ /* 0x000fe40000201400 */
[----:B------:R-:W-:-:S02]  /*8950*/  IABS R57, R57 ;  /* 0x0000003900397213 */ /* 0x000fc40000000000 */
[----:B------:R-:W-:Y:S01]  /*8960*/  I2FP.F32.S32 R114, R114 ;  /* 0x0000007200727245 */ /* 0x000fe20000201400 */
[----:B------:R-:W-:Y:S01]  /*8970*/  FFMA.FTZ R79, -R0, R79, R36 ;  /* 0x0000004f004f7223 */ /* 0x000fe20000010124 */
[----:B------:R-:W-:Y:S02]  /*8980*/  I2FP.F32.S32 R8, R8 ;  /* 0x0000000800087245 */ /* 0x000fe40000201400 */
[----:B------:R-:W-:Y:S01]  /*8990*/  LOP3.LUT R104, R32, 0x29, R35, 0xfe, !PT ;  /* 0x0000002920687812 */ /* 0x000fe200078efe23 */
[----:B------:R-:W-:Y:S01]  /*89a0*/  FFMA.FTZ R114, -R0, R114, R4 ;  /* 0x0000007200727223 */ /* 0x000fe20000010104 */
[----:B------:R-:W-:Y:S02]  /*89b0*/  LOP3.LUT R9, R32, R35, RZ, 0xfc, !PT ;  /* 0x0000002320097212 */ /* 0x000fe400078efcff */
[----:B------:R-:W-:Y:S01]  /*89c0*/  IABS R49, R49 ;  /* 0x0000003100317213 */ /* 0x000fe20000000000 */
[----:B------:R-:W-:Y:S01]  /*89d0*/  FFMA.FTZ R8, -R0, R8, R75 ;  /* 0x0000000800087223 */ /* 0x000fe2000001014b */
[----:B------:R-:W-:Y:S01]  /*89e0*/  I2FP.F32.S32 R57, R57 ;  /* 0x0000003900397245 */ /* 0x000fe20000201400 */
[----:B------:R-:W-:Y:S01]  /*89f0*/  IMAD.IADD R86, R2, 0x1, -R104 ;  /* 0x0000000102567824 */ /* 0x000fe200078e0a68 */
[----:B------:R-:W-:Y:S01]  /*8a00*/  LOP3.LUT R36, R32, 0x71, R35, 0xfe, !PT ;  /* 0x0000007120247812 */ /* 0x000fe200078efe23 */
[--C-:B------:R-:W-:Y:S01]  /*8a10*/  IMAD.IADD R4, R2, 0x1, -R9.reuse ;  /* 0x0000000102047824 */ /* 0x100fe200078e0a09 */
[-C--:B------:R-:W-:Y:S01]  /*8a20*/  ISETP.GE.AND P0, PT, R9, R44.reuse, PT ;  /* 0x0000002c0900720c */ /* 0x080fe20003f06270 */
[----:B------:R-:W-:Y:S01]  /*8a30*/  IMAD.IADD R9, R28, 0x1, -R9 ;  /* 0x000000011c097824 */ /* 0x000fe200078e0a09 */
[----:B------:R-:W-:Y:S01]  /*8a40*/  ISETP.GE.AND P4, PT, R47, R44, PT ;  /* 0x0000002c2f00720c */ /* 0x000fe20003f86270 */
[----:B------:R-:W-:Y:S01]  /*8a50*/  FFMA.FTZ R57, -R0, R57, R21 ;  /* 0x0000003900397223 */ /* 0x000fe20000010115 */
        /* <DEDUP_REMOVED lines=8> */
[----:B------:R-:W-:-:S02]  /*8ae0*/  IABS R9, R9 ;  /* 0x0000000900097213 */ /* 0x000fc40000000000 */
[----:B------:R-:W-:Y:S01]  /*8af0*/  ISETP.GE.AND P2, PT, R12, R44, PT ;  /* 0x0000002c0c00720c */ /* 0x000fe20003f46270 */
[----:B------:R-:W-:Y:S01]  /*8b00*/  IMAD.IADD R12, R28, 0x1, -R109 ;  /* 0x000000011c0c7824 */ /* 0x000fe200078e0a6d */
[----:B------:R-:W-:Y:S02]  /*8b10*/  I2FP.F32.S32 R86, R86 ;  /* 0x0000005600567245 */ /* 0x000fe40000201400 */
[----:B------:R-:W-:Y:S02]  /*8b20*/  IABS R106, R106 ;  /* 0x0000006a006a7213 */ /* 0x000fe40000000000 */
[----:B------:R-:W-:Y:S01]  /*8b30*/  I2FP.F32.S32 R4, R4 ;  /* 0x0000000400047245 */ /* 0x000fe20000201400 */
[----:B------:R-:W-:Y:S01]  /*8b40*/  FFMA.FTZ R86, -R0, R86, R53 ;  /* 0x0000005600567223 */ /* 0x000fe20000010135 */
[----:B------:R-:W-:Y:S02]  /*8b50*/  I2FP.F32.S32 R9, R9 ;  /* 0x0000000900097245 */ /* 0x000fe40000201400 */
[----:B------:R-:W-:-:S02]  /*8b60*/  IABS R8, R8 ;  /* 0x0000000800087213 */ /* 0x000fc40000000000 */
[----:B------:R-:W-:Y:S02]  /*8b70*/  IABS R16, R16 ;  /* 0x0000001000107213 */ /* 0x000fe40000000000 */
[----:B------:R-:W-:Y:S01]  /*8b80*/  IABS R12, R12 ;  /* 0x0000000c000c7213 */ /* 0x000fe20000000000 */
[C---:B------:R-:W-:Y:S01]  /*8b90*/  FFMA.FTZ R53, -R0.reuse, R4, R72 ;  /* 0x0000000400357223 */ /* 0x040fe20000010148 */
[----:B------:R-:W-:Y:S01]  /*8ba0*/  I2FP.F32.S32 R106, R106 ;  /* 0x0000006a006a7245 */ /* 0x000fe20000201400 */
[C---:B------:R-:W-:Y:S01]  /*8bb0*/  FFMA.FTZ R9, -R0.reuse, R9, R74 ;  /* 0x0000000900097223 */ /* 0x040fe2000001014a */
[----:B------:R-:W-:Y:S02]  /*8bc0*/  I2FP.F32.S32 R8, R8 ;  /* 0x0000000800087245 */ /* 0x000fe40000201400 */
[----:B------:R-:W-:Y:S02]  /*8bd0*/  I2FP.F32.S32 R16, R16 ;  /* 0x0000001000107245 */ /* 0x000fe40000201400 */
[----:B------:R-:W-:Y:S01]  /*8be0*/  I2FP.F32.S32 R12, R12 ;  /* 0x0000000c000c7245 */ /* 0x000fe20000201400 */
[----:B------:R-:W-:Y:S01]  /*8bf0*/  FFMA.FTZ R106, -R0, R106, R5 ;  /* 0x0000006a006a7223 */ /* 0x000fe20000010105 */
[----:B------:R-:W-:Y:S01]  /*8c00*/  LOP3.LUT R105, R32, 0x28, R35, 0xfe, !PT ;  /* 0x0000002820697812 */ /* 0x000fe200078efe23 */
[----:B------:R-:W-:Y:S01]  /*8c10*/  FFMA.FTZ R66, -R0, R8, R66 ;  /* 0x0000000800427223 */ /* 0x000fe20000010142 */
[----:B------:R-:W-:Y:S01]  /*8c20*/  ISETP.GE.AND P1, PT, R110, R44, PT ;  /* 0x0000002c6e00720c */ /* 0x000fe20003f26270 */
[C---:B------:R-:W-:Y:S01]  /*8c30*/  FFMA.FTZ R5, -R0.reuse, R4, R70 ;  /* 0x0000000400057223 */ /* 0x040fe20000010146 */
[----:B------:R-:W-:Y:S01]  /*8c40*/  FSEL R53, R53, -INF , !P0 ;  /* 0xff80000035357808 */ /* 0x000fe20004000000 */
[C---:B------:R-:W-:Y:S01]  /*8c50*/  FFMA.FTZ R4, -R0.reuse, R16, R71 ;  /* 0x0000001000047223 */ /* 0x040fe20000010147 */
[----:B------:R-:W-:Y:S01]  /*8c60*/  FSEL R47, R9, -INF , !P0 ;  /* 0xff800000092f7808 */ /* 0x000fe20004000000 */
[----:B------:R-:W-:Y:S01]  /*8c70*/  FFMA.FTZ R12, -R0, R12, R67 ;  /* 0x0000000c000c7223 */ /* 0x000fe20000010143 */
[----:B------:R-:W-:Y:S01]  /*8c80*/  ISETP.GE.AND P0, PT, R109, R44, PT ;  /* 0x0000002c6d00720c */ /* 0x000fe20003f06270 */
[C---:B------:R-:W-:Y:S01]  /*8c90*/  IMAD.IADD R8, R28.reuse, 0x1, -R69 ;  /* 0x000000011c087824 */ /* 0x040fe200078e0a45 */
[----:B------:R-:W-:Y:S01]  /*8ca0*/  FSEL R70, R13, -INF , !P1 ;  /* 0xff8000000d467808 */ /* 0x000fe20004800000 */
[----:B------:R-:W-:Y:S01]  /*8cb0*/  IMAD.IADD R16, R28, 0x1, -R68 ;  /* 0x000000011c107824 */ /* 0x000fe200078e0a44 */
[----:B------:R-:W-:Y:S01]  /*8cc0*/  FSEL R13, R66, -INF , !P1 ;  /* 0xff800000420d7808 */ /* 0x000fe20004800000 */
[C-C-:B------:R-:W-:Y:S01]  /*8cd0*/  IMAD.IADD R67, R28.reuse, 0x1, -R105.reuse ;  /* 0x000000011c437824 */ /* 0x140fe200078e0a69 */
[----:B------:R-:W-:Y:S01]  /*8ce0*/  FSEL R66, R93, -INF , !P0 ;  /* 0xff8000005d427808 */ /* 0x000fe20004000000 */
[----:B------:R-:W-:Y:S01]  /*8cf0*/  IMAD.IADD R93, R28, 0x1, -R104 ;  /* 0x000000011c5d7824 */ /* 0x000fe200078e0a68 */
[----:B------:R-:W-:Y:S01]  /*8d00*/  IABS R8, R8 ;  /* 0x0000000800087213 */ /* 0x000fe20000000000 */
[----:B------:R-:W-:Y:S01]  /*8d10*/  IMAD.IADD R87, R2, 0x1, -R105 ;  /* 0x0000000102577824 */ /* 0x000fe200078e0a69 */
[----:B------:R-:W-:-:S02]  /*8d20*/  IABS R16, R16 ;  /* 0x0000001000107213 */ /* 0x000fc40000000000 */
[----:B------:R-:W-:Y:S02]  /*8d30*/  IABS R67, R67 ;  /* 0x0000004300437213 */ /* 0x000fe40000000000 */
[----:B------:R-:W-:Y:S02]  /*8d40*/  IABS R93, R93 ;  /* 0x0000005d005d7213 */ /* 0x000fe40000000000 */
        /* <DEDUP_REMOVED lines=8> */
[----:B------:R-:W-:Y:S01]  /*8dd0*/  FSEL R5, R5, -INF , !P3 ;  /* 0xff80000005057808 */ /* 0x000fe20005800000 */
[----:B------:R-:W-:Y:S01]  /*8de0*/  FFMA.FTZ R58, -R0, R67, R54 ;  /* 0x00000043003a7223 */ /* 0x000fe20000010136 */
[----:B------:R-:W-:-:S02]  /*8df0*/  ISETP.GE.AND P3, PT, R69, R44, PT ;  /* 0x0000002c4500720c */ /* 0x000fc40003f66270 */
[----:B------:R-:W-:Y:S02]  /*8e00*/  FSEL R94, R94, -INF , !P2 ;  /* 0xff8000005e5e7808 */ /* 0x000fe40005000000 */
[----:B------:R-:W-:Y:S02]  /*8e10*/  FSEL R4, R4, -INF , !P2 ;  /* 0xff80000004047808 */ /* 0x000fe40005000000 */
[----:B------:R-:W-:Y:S02]  /*8e20*/  FSEL R12, R12, -INF , !P0 ;  /* 0xff8000000c0c7808 */ /* 0x000fe40004000000 */
[----:B------:R-:W-:Y:S02]  /*8e30*/  IABS R87, R87 ;  /* 0x0000005700577213 */ /* 0x000fe40000000000 */
[-C--:B------:R-:W-:Y:S02]  /*8e40*/  ISETP.GE.AND P2, PT, R68, R44.reuse, PT ;  /* 0x0000002c4400720c */ /* 0x080fe40003f46270 */
[----:B------:R-:W-:Y:S01]  /*8e50*/  ISETP.GE.AND P0, PT, R105, R44, PT ;  /* 0x0000002c6900720c */ /* 0x000fe20003f06270 */
[----:B------:R-:W-:Y:S01]  /*8e60*/  FFMA.FTZ R93, -R0, R93, R55 ;  /* 0x0000005d005d7223 */ /* 0x000fe20000010137 */
[----:B------:R-:W-:Y:S01]  /*8e70*/  IABS R9, R9 ;  /* 0x0000000900097213 */ /* 0x000fe20000000000 */
[----:B------:R-:W-:Y:S01]  /*8e80*/  IMAD.IADD R63, R28, 0x1, -R60 ;  /* 0x000000011c3f7824 */ /* 0x000fe200078e0a3c */
[----:B------:R-:W-:-:S02]  /*8e90*/  FSEL R55, R89, -INF , !P3 ;  /* 0xff80000059377808 */ /* 0x000fc40005800000 */
[----:B------:R-:W-:Y:S01]  /*8ea0*/  FSEL R8, R8, -INF , !P3 ;  /* 0xff80000008087808 */ /* 0x000fe20005800000 */
[----:B------:R-:W-:Y:S01]  /*8eb0*/  IMAD.IADD R68, R28, 0x1, -R107 ;  /* 0x000000011c447824 */ /* 0x000fe200078e0a6b */
[----:B------:R-:W-:Y:S02]  /*8ec0*/  I2FP.F32.S32 R87, R87 ;  /* 0x0000005700577245 */ /* 0x000fe40000201400 */
[----:B------:R-:W-:Y:S01]  /*8ed0*/  ISETP.GE.AND P3, PT, R60, R44, PT ;  /* 0x0000002c3c00720c */ /* 0x000fe20003f66270 */
[----:B------:R-:W-:Y:S01]  /*8ee0*/  IMAD.IADD R60, R28, 0x1, -R56 ;  /* 0x000000011c3c7824 */ /* 0x000fe200078e0a38 */
[----:B------:R-:W-:Y:S01]  /*8ef0*/  FSEL R88, R88, -INF , !P2 ;  /* 0xff80000058587808 */ /* 0x000fe20005000000 */
[----:B------:R-:W-:Y:S01]  /*8f00*/  FFMA.FTZ R87, -R0, R87, R52 ;  /* 0x0000005700577223 */ /* 0x000fe20000010134 */
[----:B------:R-:W-:Y:S02]  /*8f10*/  FSEL R16, R16, -INF , !P2 ;  /* 0xff80000010107808 */ /* 0x000fe40005000000 */
[----:B------:R-:W-:Y:S01]  /*8f20*/  FSEL R89, R58, -INF , !P0 ;  /* 0xff8000003a597808 */ /* 0x000fe20004000000 */
[----:B------:R-:W-:Y:S01]  /*8f30*/  IMAD.IADD R58, R28, 0x1, -R102 ;  /* 0x000000011c3a7824 */ /* 0x000fe200078e0a66 */
[----:B------:R-:W-:-:S02]  /*8f40*/  I2FP.F32.S32 R9, R9 ;  /* 0x0000000900097245 */ /* 0x000fc40000201400 */
[----:B------:R-:W-:Y:S01]  /*8f50*/  ISETP.GE.AND P2, PT, R56, R44, PT ;  /* 0x0000002c3800720c */ /* 0x000fe20003f46270 */
[----:B------:R-:W-:Y:S01]  /*8f60*/  IMAD.IADD R56, R28, 0x1, -R101 ;  /* 0x000000011c387824 */ /* 0x000fe200078e0a65 */
[----:B------:R-:W-:Y:S01]  /*8f70*/  FSEL R52, R111, -INF , !P4 ;  /* 0xff8000006f347808 */ /* 0x000fe20006000000 */
[----:B------:R-:W-:Y:S01]  /*8f80*/  FFMA.FTZ R9, -R0, R9, R62 ;  /* 0x0000000900097223 */ /* 0x000fe2000001013e */
[----:B------:R-:W-:Y:S02]  /*8f90*/  IABS R68, R68 ;  /* 0x0000004400447213 */ /* 0x000fe40000000000 */
[----:B------:R-:W-:Y:S02]  /*8fa0*/  IABS R60, R60 ;  /* 0x0000003c003c7213 */ /* 0x000fe40000000000 */
[----:B------:R-:W-:Y:S02]  /*8fb0*/  IABS R58, R58 ;  /* 0x0000003a003a7213 */ /* 0x000fe40000000000 */
[----:B------:R-:W-:-:S02]  /*8fc0*/  ISETP.GE.AND P4, PT, R108, R44, PT ;  /* 0x0000002c6c00720c */ /* 0x000fc40003f86270 */
[----:B------:R-:W-:Y:S02]  /*8fd0*/  IABS R56, R56 ;  /* 0x0000003800387213 */ /* 0x000fe40000000000 */
[----:B------:R-:W-:Y:S02]  /*8fe0*/  I2FP.F32.S32 R68, R68 ;  /* 0x0000004400447245 */ /* 0x000fe40000201400 */
[----:B------:R-:W-:Y:S02]  /*8ff0*/  I2FP.F32.S32 R60, R60 ;  /* 0x0000003c003c7245 */ /* 0x000fe40000201400 */
[----:B------:R-:W-:Y:S02]  /*9000*/  I2FP.F32.S32 R58, R58 ;  /* 0x0000003a003a7245 */ /* 0x000fe40000201400 */
[----:B------:R-:W-:Y:S02]  /*9010*/  FSEL R62, R92, -INF , !P4 ;  /* 0xff8000005c3e7808 */ /* 0x000fe40006000000 */
[----:B------:R-:W-:-:S02]  /*9020*/  FSEL R9, R9, -INF , !P4 ;  /* 0xff80000009097808 */ /* 0x000fc40006000000 */
[----:B------:R-:W-:Y:S02]  /*9030*/  I2FP.F32.S32 R56, R56 ;  /* 0x0000003800387245 */ /* 0x000fe40000201400 */
[----:B------:R-:W-:Y:S01]  /*9040*/  ISETP.GE.AND P4, PT, R104, R44, PT ;  /* 0x0000002c6800720c */ /* 0x000fe20003f86270 */
[C---:B------:R-:W-:Y:S01]  /*9050*/  FFMA.FTZ R59, -R0.reuse, R68, R59 ;  /* 0x00000044003b7223 */ /* 0x040fe2000001013b */
[----:B------:R-:W-:Y:S01]  /*9060*/  FSEL R87, R87, -INF , !P0 ;  /* 0xff80000057577808 */ /* 0x000fe20004000000 */
[C---:B------:R-:W-:Y:S01]  /*9070*/  FFMA.FTZ R51, -R0.reuse, R60, R51 ;  /* 0x0000003c00337223 */ /* 0x040fe20000010133 */
[----:B------:R-:W-:Y:S01]  /*9080*/  FFMA.FTZ R43, -R0, R58, R43 ;  /* 0x0000003a002b7223 */ /* 0x000fe2000001012b */
[----:B------:R-:W-:Y:S01]  /*9090*/  ISETP.GE.AND P0, PT, R102, R44, PT ;  /* 0x0000002c6600720c */ /* 0x000fe20003f06270 */
[----:B------:R-:W-:Y:S01]  /*90a0*/  FFMA.FTZ R38, -R0, R56, R38 ;  /* 0x0000003800267223 */ /* 0x000fe20000010126 */
[----:B------:R-:W-:Y:S02]  /*90b0*/  FSEL R68, R86, -INF , !P4 ;  /* 0xff80000056447808 */ /* 0x000fe40006000000 */
[----:B------:R-:W-:-:S02]  /*90c0*/  FSEL R93, R93, -INF , !P4 ;  /* 0xff8000005d5d7808 */ /* 0x000fc40006000000 */
[-C--:B------:R-:W-:Y:S02]  /*90d0*/  ISETP.GE.AND P4, PT, R101, R44.reuse, PT ;  /* 0x0000002c6500720c */ /* 0x080fe40003f86270 */
[----:B------:R-:W-:Y:S02]  /*90e0*/  FSEL R82, R82, -INF , !P2 ;  /* 0xff80000052527808 */ /* 0x000fe40005000000 */
[----:B------:R-:W-:Y:S02]  /*90f0*/  FSEL R101, R51, -INF , !P2 ;  /* 0xff80000033657808 */ /* 0x000fe40005000000 */
[----:B------:R-:W-:Y:S01]  /*9100*/  FSEL R108, R43, -INF , !P0 ;  /* 0xff8000002b6c7808 */ /* 0x000fe20004000000 */
[C---:B------:R-:W-:Y:S01]  /*9110*/  IMAD.IADD R43, R28.reuse, 0x1, -R3 ;  /* 0x000000011c2b7824 */ /* 0x040fe200078e0a03 */
[-C--:B------:R-:W-:Y:S01]  /*9120*/  ISETP.GE.AND P2, PT, R3, R44.reuse, PT ;  /* 0x0000002c0300720c */ /* 0x080fe20003f46270 */
[----:B------:R-:W-:Y:S01]  /*9130*/  IMAD.IADD R3, R28, 0x1, -R98 ;  /* 0x000000011c037824 */ /* 0x000fe200078e0a62 */
[----:B------:R-:W-:Y:S01]  /*9140*/  FSEL R113, R38, -INF , !P4 ;  /* 0xff80000026717808 */ /* 0x000fe20006000000 */
[----:B------:R-:W-:Y:S01]  /*9150*/  IMAD.IADD R38, R28, 0x1, -R99 ;  /* 0x000000011c267824 */ /* 0x000fe200078e0a63 */
[----:B------:R-:W-:-:S02]  /*9160*/  ISETP.GE.AND P1, PT, R107, R44, PT ;  /* 0x0000002c6b00720c */ /* 0x000fc40003f26270 */
[----:B------:R-:W-:Y:S02]  /*9170*/  IABS R3, R3 ;  /* 0x0000000300037213 */ /* 0x000fe40000000000 */
[----:B------:R-:W-:Y:S02]  /*9180*/  IABS R38, R38 ;  /* 0x0000002600267213 */ /* 0x000fe40000000000 */
[----:B------:R-:W-:Y:S02]  /*9190*/  FSEL R54, R64, -INF , !P1 ;  /* 0xff80000040367808 */ /* 0x000fe40004800000 */
[----:B------:R-:W-:Y:S01]  /*91a0*/  FSEL R64, R59, -INF , !P1 ;  /* 0xff8000003b407808 */ /* 0x000fe20004800000 */
[----:B------:R-:W-:Y:S01]  /*91b0*/  IMAD.IADD R59, R28, 0x1, -R103 ;  /* 0x000000011c3b7824 */ /* 0x000fe200078e0a67 */
[----:B------:R-:W-:Y:S02]  /*91c0*/  I2FP.F32.S32 R38, R38 ;  /* 0x0000002600267245 */ /* 0x000fe40000201400 */
[----:B------:R-:W-:-:S02]  /*91d0*/  I2FP.F32.S32 R3, R3 ;  /* 0x0000000300037245 */ /* 0x000fc40000201400 */
[----:B------:R-:W-:Y:S01]  /*91e0*/  IABS R63, R63 ;  /* 0x0000003f003f7213 */ /* 0x000fe20000000000 */
[----:B------:R-:W-:Y:S01]  /*91f0*/  FFMA.FTZ R26, -R0, R38, R26 ;  /* 0x00000026001a7223 */ /* 0x000fe2000001011a */
[----:B------:R-:W-:Y:S01]  /*9200*/  FSEL R80, R80, -INF , !P0 ;  /* 0xff80000050507808 */ /* 0x000fe20004000000 */
[C---:B------:R-:W-:Y:S01]  /*9210*/  FFMA.FTZ R27, -R0.reuse, R3, R27 ;  /* 0x00000003001b7223 */ /* 0x040fe2000001011b */
[----:B------:R-:W-:Y:S02]  /*9220*/  IABS R59, R59 ;  /* 0x0000003b003b7213 */ /* 0x000fe40000000000 */
[----:B------:R-:W-:Y:S02]  /*9230*/  I2FP.F32.S32 R63, R63 ;  /* 0x0000003f003f7245 */ /* 0x000fe40000201400 */
[----:B------:R-:W-:Y:S02]  /*9240*/  ISETP.GE.AND P0, PT, R99, R44, PT ;  /* 0x0000002c6300720c */ /* 0x000fe40003f06270 */
[----:B------:R-:W-:Y:S01]  /*9250*/  FMNMX3.FTZ R3, R53, R52, R95, !PT ;  /* 0x0000003435037276 */ /* 0x000fe2000781005f */
[----:B------:R-:W-:Y:S01]  /*9260*/  FFMA.FTZ R50, -R0, R63, R50 ;  /* 0x0000003f00327223 */ /* 0x000fe20000010132 */
[----:B------:R-:W-:-:S02]  /*9270*/  I2FP.F32.S32 R59, R59 ;  /* 0x0000003b003b7245 */ /* 0x000fc40000201400 */
[----:B------:R-:W-:Y:S01]  /*9280*/  FSEL R110, R26, -INF , !P0 ;  /* 0xff8000001a6e7808 */ /* 0x000fe20004000000 */
[----:B------:R-:W-:Y:S01]  /*9290*/  IMAD.IADD R26, R28, 0x1, -R116 ;  /* 0x000000011c1a7824 */ /* 0x000fe200078e0a74 */
[----:B------:R-:W-:Y:S01]  /*92a0*/  FMNMX3.FTZ R3, R3, R94, R70, !PT ;  /* 0x0000005e03037276 */ /* 0x000fe20007810046 */
[----:B------:R-:W-:Y:S01]  /*92b0*/  FFMA.FTZ R42, -R0, R59, R42 ;  /* 0x0000003b002a7223 */ /* 0x000fe2000001012a */
[----:B------:R-:W-:Y:S02]  /*92c0*/  LOP3.LUT R100, R32, 0x49, R35, 0xfe, !PT ;  /* 0x0000004920647812 */ /* 0x000fe400078efe23 */
[----:B------:R-:W-:Y:S02]  /*92d0*/  FMNMX3.FTZ R3, R3, R66, R62, !PT ;  /* 0x0000004203037276 */ /* 0x000fe4000781003e */
[----:B------:R-:W-:Y:S01]  /*92e0*/  ISETP.GE.AND P1, PT, R103, R44, PT ;  /* 0x0000002c6700720c */ /* 0x000fe20003f26270 */
[----:B------:R-:W-:Y:S01]  /*92f0*/  IMAD.IADD R76, R2, 0x1, -R100 ;  /* 0x00000001024c7824 */ /* 0x000fe200078e0a64 */
[----:B------:R-:W-:-:S02]  /*9300*/  FSEL R83, R83, -INF , !P3 ;  /* 0xff80000053537808 */ /* 0x000fc40005800000 */
[----:B------:R-:W-:Y:S02]  /*9310*/  FSEL R105, R50, -INF , !P3 ;  /* 0xff80000032697808 */ /* 0x000fe40005800000 */
[----:B------:R-:W-:Y:S02]  /*9320*/  IABS R26, R26 ;  /* 0x0000001a001a7213 */ /* 0x000fe40000000000 */
[----:B------:R-:W-:Y:S01]  /*9330*/  ISETP.GE.AND P3, PT, R46, R44, PT ;  /* 0x0000002c2e00720c */ /* 0x000fe20003f66270 */
[----:B------:R-:W-:Y:S01]  /*9340*/  IMAD.IADD R46, R28, 0x1, -R46 ;  /* 0x000000011c2e7824 */ /* 0x000fe200078e0a2e */
[----:B------:R-:W-:Y:S02]  /*9350*/  FMNMX3.FTZ R3, R3, R55, R88, !PT ;  /* 0x0000003703037276 */ /* 0x000fe40007810058 */
[----:B------:R-:W-:Y:S02]  /*9360*/  FSEL R81, R81, -INF , !P1 ;  /* 0xff80000051517808 */ /* 0x000fe40004800000 */
[----:B------:R-:W-:Y:S01]  /*9370*/  FSEL R103, R42, -INF , !P1 ;  /* 0xff8000002a677808 */ /* 0x000fe20004800000 */
[----:B------:R-:W-:Y:S01]  /*9380*/  IMAD.IADD R42, R28, 0x1, -R100 ;  /* 0x000000011c2a7824 */ /* 0x000fe200078e0a64 */
[----:B------:R-:W-:-:S02]  /*9390*/  I2FP.F32.S32 R26, R26 ;  /* 0x0000001a001a7245 */ /* 0x000fc40000201400 */
[----:B------:R-:W-:Y:S01]  /*93a0*/  ISETP.GE.AND P1, PT, R100, R44, PT ;  /* 0x0000002c6400720c */ /* 0x000fe20003f26270 */
[----:B------:R-:W-:Y:S01]  /*93b0*/  IMAD.IADD R100, R28, 0x1, -R40 ;  /* 0x000000011c647824 */ /* 0x000fe200078e0a28 */
[----:B------:R-:W-:Y:S02]  /*93c0*/  FMNMX3.FTZ R3, R3, R54, R87, !PT ;  /* 0x0000003603037276 */ /* 0x000fe40007810057 */
[----:B------:R-:W-:Y:S01]  /*93d0*/  IABS R46, R46 ;  /* 0x0000002e002e7213 */ /* 0x000fe20000000000 */
[----:B------:R-:W-:Y:S01]  /*93e0*/  FFMA.FTZ R18, -R0, R26, R18 ;  /* 0x0000001a00127223 */ /* 0x000fe20000010112 */
[----:B------:R-:W-:Y:S01]  /*93f0*/  IABS R76, R76 ;  /* 0x0000004c004c7213 */ /* 0x000fe20000000000 */
[----:B------:R-:W-:Y:S01]  /*9400*/  IMAD.IADD R104, R28, 0x1, -R41 ;  /* 0x000000011c687824 */ /* 0x000fe200078e0a29 */
[----:B------:R-:W-:Y:S02]  /*9410*/  FMNMX3.FTZ R26, R3, R68, R83, !PT ;  /* 0x00000044031a7276 */ /* 0x000fe40007810053 */
[----:B------:R-:W-:-:S02]  /*9420*/  IABS R43, R43 ;  /* 0x0000002b002b7213 */ /* 0x000fc40000000000 */
[----:B------:R-:W-:Y:S02]  /*9430*/  IABS R42, R42 ;  /* 0x0000002a002a7213 */ /* 0x000fe40000000000 */
[----:B------:R-:W-:Y:S02]  /*9440*/  I2FP.F32.S32 R46, R46 ;  /* 0x0000002e002e7245 */ /* 0x000fe40000201400 */
[----:B------:R-:W-:Y:S02]  /*9450*/  IABS R100, R100 ;  /* 0x0000006400647213 */ /* 0x000fe40000000000 */
[----:B------:R-:W-:Y:S01]  /*9460*/  I2FP.F32.S32 R76, R76 ;  /* 0x0000004c004c7245 */ /* 0x000fe20000201400 */
[----:B------:R-:W-:Y:S01]  /*9470*/  IMAD.IADD R63, R28, 0x1, -R115 ;  /* 0x000000011c3f7824 */ /* 0x000fe200078e0a73 */
[----:B------:R-:W-:Y:S02]  /*9480*/  FSEL R79, R79, -INF , !P4 ;  /* 0xff8000004f4f7808 */ /* 0x000fe40006000000 */
[----:B------:R-:W-:Y:S01]  /*9490*/  FMNMX3.FTZ R26, R26, R82, R81, !PT ;  /* 0x000000521a1a7276 */ /* 0x000fe20007810051 */
[C---:B------:R-:W-:Y:S01]  /*94a0*/  FFMA.FTZ R39, -R0.reuse, R46, R39 ;  /* 0x0000002e00277223 */ /* 0x040fe20000010127 */
[----:B------:R-:W-:Y:S01]  /*94b0*/  I2FP.F32.S32 R43, R43 ;  /* 0x0000002b002b7245 */ /* 0x000fe20000201400 */
[----:B------:R-:W-:Y:S01]  /*94c0*/  FFMA.FTZ R76, -R0, R76, R29 ;  /* 0x0000004c004c7223 */ /* 0x000fe2000001011d */
[----:B------:R-:W-:-:S02]  /*94d0*/  I2FP.F32.S32 R42, R42 ;  /* 0x0000002a002a7245 */ /* 0x000fc40000201400 */
[----:B------:R-:W-:Y:S02]  /*94e0*/  I2FP.F32.S32 R100, R100 ;  /* 0x0000006400647245 */ /* 0x000fe40000201400 */
[----:B------:R-:W-:Y:S02]  /*94f0*/  IABS R104, R104 ;  /* 0x0000006800687213 */ /* 0x000fe40000000000 */
[----:B------:R-:W-:Y:S02]  /*9500*/  LOP3.LUT R29, R32, 0x78, R35, 0xfe, !PT ;  /* 0x00000078201d7812 */ /* 0x000fe400078efe23 */
[----:B------:R-:W-:Y:S02]  /*9510*/  FSEL R78, R78, -INF , !P3 ;  /* 0xff8000004e4e7808 */ /* 0x000fe40005800000 */
[----:B------:R-:W-:Y:S02]  /*9520*/  FSEL R77, R77, -INF , !P2 ;  /* 0xff8000004d4d7808 */ /* 0x000fe40005000000 */
[----:B------:R-:W-:Y:S01]  /*9530*/  FMNMX3.FTZ R26, R26, R80, R79, !PT ;  /* 0x000000501a1a7276 */ /* 0x000fe2000781004f */
[C---:B------:R-:W-:Y:S01]  /*9540*/  FFMA.FTZ R30, -R0.reuse, R43, R30 ;  /* 0x0000002b001e7223 */ /* 0x040fe2000001011e */
[C---:B------:R-:W-:Y:S01]  /*9550*/  FFMA.FTZ R31, -R0.reuse, R42, R31 ;  /* 0x0000002a001f7223 */ /* 0x040fe2000001011f */
[----:B------:R-:W-:Y:S01]  /*9560*/  IABS R63, R63 ;  /* 0x0000003f003f7213 */ /* 0x000fe20000000000 */
[----:B------:R-:W-:Y:S01]  /*9570*/  FFMA.FTZ R100, -R0, R100, R23 ;  /* 0x0000006400647223 */ /* 0x000fe20000010117 */
[----:B------:R-:W-:-:S02]  /*9580*/  I2FP.F32.S32 R104, R104 ;  /* 0x0000006800687245 */ /* 0x000fc40000201400 */
[----:B------:R-:W-:Y:S02]  /*9590*/  FSEL R109, R39, -INF , !P3 ;  /* 0xff800000276d7808 */ /* 0x000fe40005800000 */
[----:B------:R-:W-:Y:S01]  /*95a0*/  LOP3.LUT R23, R32, 0x79, R35, 0xfe, !PT ;  /* 0x0000007920177812 */ /* 0x000fe200078efe23 */
[----:B------:R-:W-:Y:S01]  /*95b0*/  IMAD.IADD R96, R2, 0x1, -R29 ;  /* 0x0000000102607824 */ /* 0x000fe200078e0a1d */
[-C--:B------:R-:W-:Y:S02]  /*95c0*/  ISETP.GE.AND P4, PT, R98, R44.reuse, PT ;  /* 0x0000002c6200720c */ /* 0x080fe40003f86270 */
[----:B------:R-:W-:Y:S02]  /*95d0*/  ISETP.GE.AND P3, PT, R41, R44, PT ;  /* 0x0000002c2900720c */ /* 0x000fe40003f66270 */
[----:B------:R-:W-:Y:S02]  /*95e0*/  FSEL R76, R76, -INF , !P1 ;  /* 0xff8000004c4c7808 */ /* 0x000fe40004800000 */
[----:B------:R-:W-:-:S02]  /*95f0*/  FSEL R73, R73, -INF , !P0 ;  /* 0xff80000049497808 */ /* 0x000fc40004000000 */
[----:B------:R-:W-:Y:S01]  /*9600*/  FMNMX3.FTZ R26, R26, R78, R77, !PT ;  /* 0x0000004e1a1a7276 */ /* 0x000fe2000781004d */
[----:B------:R-:W-:Y:S01]  /*9610*/  FFMA.FTZ R104, -R0, R104, R22 ;  /* 0x0000006800687223 */ /* 0x000fe20000010116 */
[----:B------:R-:W-:Y:S01]  /*9620*/  I2FP.F32.S32 R63, R63 ;  /* 0x0000003f003f7245 */ /* 0x000fe20000201400 */
[----:B------:R-:W-:Y:S01]  /*9630*/  IMAD.IADD R3, R2, 0x1, -R23 ;  /* 0x0000000102037824 */ /* 0x000fe200078e0a17 */
        /* <DEDUP_REMOVED lines=8> */
[----:B------:R-:W-:Y:S02]  /*96c0*/  IABS R96, R96 ;  /* 0x0000006000607213 */ /* 0x000fe40000000000 */
[-C--:B------:R-:W-:Y:S02]  /*96d0*/  ISETP.GE.AND P0, PT, R115, R44.reuse, PT ;  /* 0x0000002c7300720c */ /* 0x080fe40003f06270 */
[----:B------:R-:W-:-:S02]  /*96e0*/  ISETP.GE.AND P6, PT, R37, R44, PT ;  /* 0x0000002c2500720c */ /* 0x000fc40003fc6270 */
[----:B------:R-:W-:Y:S02]  /*96f0*/  FSEL R19, R57, -INF , !P2 ;  /* 0xff80000039137808 */ /* 0x000fe40005000000 */
[----:B------:R-:W-:Y:S02]  /*9700*/  FSEL R2, R49, -INF , !P1 ;  /* 0xff80000031027808 */ /* 0x000fe40004800000 */
[----:B------:R-:W-:Y:S02]  /*9710*/  FMNMX3.FTZ R26, R26, R65, R22, !PT ;  /* 0x000000411a1a7276 */ /* 0x000fe40007810016 */
[----:B------:R-:W-:Y:S02]  /*9720*/  IABS R3, R3 ;  /* 0x0000000300037213 */ /* 0x000fe40000000000 */
[----:B------:R-:W-:Y:S02]  /*9730*/  I2FP.F32.S32 R96, R96 ;  /* 0x0000006000607245 */ /* 0x000fe40000201400 */
[----:B------:R-:W-:-:S02]  /*9740*/  FSEL R92, R18, -INF , !P1 ;  /* 0xff800000125c7808 */ /* 0x000fc40004800000 */
[----:B------:R-:W-:Y:S02]  /*9750*/  FSEL R107, R27, -INF , !P4 ;  /* 0xff8000001b6b7808 */ /* 0x000fe40006000000 */
[----:B------:R-:W-:Y:S02]  /*9760*/  FSEL R18, R17, -INF , !P0 ;  /* 0xff80000011127808 */ /* 0x000fe40004000000 */
[-C--:B------:R-:W-:Y:S02]  /*9770*/  ISETP.GE.AND P5, PT, R25, R44.reuse, PT ;  /* 0x0000002c1900720c */ /* 0x080fe40003fa6270 */
[----:B------:R-:W-:Y:S02]  /*9780*/  ISETP.GE.AND P4, PT, R24, R44, PT ;  /* 0x0000002c1800720c */ /* 0x000fe40003f86270 */
[----:B------:R-:W-:Y:S02]  /*9790*/  FSEL R17, R97, -INF , !P6 ;  /* 0xff80000061117808 */ /* 0x000fe40007000000 */
[----:B------:R-:W-:-:S02]  /*97a0*/  FMNMX3.FTZ R26, R26, R19, R2, !PT ;  /* 0x000000131a1a7276 */ /* 0x000fc40007810002 */
[----:B------:R-:W-:Y:S01]  /*97b0*/  I2FP.F32.S32 R3, R3 ;  /* 0x0000000300037245 */ /* 0x000fe20000201400 */
[----:B------:R-:W-:Y:S01]  /*97c0*/  FFMA.FTZ R96, -R0, R96, R120 ;  /* 0x0000006000607223 */ /* 0x000fe20000010178 */
[----:B------:R-:W-:Y:S02]  /*97d0*/  FSEL R104, R104, -INF , !P3 ;  /* 0xff80000068687808 */ /* 0x000fe40005800000 */
[----:B------:R-:W-:Y:S02]  /*97e0*/  FSEL R100, R100, -INF , !P2 ;  /* 0xff80000064647808 */ /* 0x000fe40005000000 */
[-C--:B------:R-:W-:Y:S02]  /*97f0*/  ISETP.GE.AND P3, PT, R36, R44.reuse, PT ;  /* 0x0000002c2400720c */ /* 0x080fe40003f66270 */
[----:B------:R-:W-:Y:S02]  /*9800*/  ISETP.GE.AND P2, PT, R29, R44, PT ;  /* 0x0000002c1d00720c */ /* 0x000fe40003f46270 */
[----:B------:R-:W-:-:S02]  /*9810*/  FSEL R39, R48, -INF , !P5 ;  /* 0xff80000030277808 */ /* 0x000fc40006800000 */
[----:B------:R-:W-:Y:S02]  /*9820*/  FSEL R114, R114, -INF , !P4 ;  /* 0xff80000072727808 */ /* 0x000fe40006000000 */
[----:B------:R-:W-:Y:S01]  /*9830*/  FMNMX3.FTZ R26, R26, R18, R17, !PT ;  /* 0x000000121a1a7276 */ /* 0x000fe20007810011 */
[----:B------:R-:W-:Y:S01]  /*9840*/  FFMA.FTZ R3, -R0, R3, R121 ;  /* 0x0000000300037223 */ /* 0x000fe20000010179 */
[----:B------:R-:W-:Y:S02]  /*9850*/  ISETP.GE.AND P1, PT, R23, R44, PT ;  /* 0x0000002c1700720c */ /* 0x000fe40003f26270 */
[----:B------:R-:W-:Y:S02]  /*9860*/  FSEL R106, R106, -INF , !P3 ;  /* 0xff8000006a6a7808 */ /* 0x000fe40005800000 */
[----:B------:R-:W-:Y:S02]  /*9870*/  FSEL R96, R96, -INF , !P2 ;  /* 0xff80000060607808 */ /* 0x000fe40005000000 */
[----:B------:R-:W-:-:S02]  /*9880*/  FMNMX3.FTZ R26, R26, R39, R114, !PT ;  /* 0x000000271a1a7276 */ /* 0x000fc40007810072 */
[----:B------:R-:W-:Y:S02]  /*9890*/  FSEL R49, R3, -INF , !P1 ;  /* 0xff80000003317808 */ /* 0x000fe40004800000 */
[----:B------:R-:W-:-:S04]  /*98a0*/  FMNMX3.FTZ R3, R26, R106, R96, !PT ;  /* 0x0000006a1a037276 */ /* 0x000fc80007810060 */
[----:B------:R-:W-:-:S05]  /*98b0*/  FMNMX.FTZ R3, R49, R3, !PT ;  /* 0x0000000331037209 */ /* 0x000fca0007810000 */
[----:B------:R-:W1:Y:S02]  /*98c0*/  SHFL.BFLY PT, R26, R3, 0x2, 0x1f ;  /* 0x0c401f00031a7f89 */ /* 0x000e6400000e0000 */
[----:B-1----:R-:W-:-:S05]  /*98d0*/  FMNMX.FTZ R26, R3, R26, !PT ;  /* 0x0000001a031a7209 */ /* 0x002fca0007810000 */
[----:B------:R-:W1:Y:S02]  /*98e0*/  SHFL.BFLY PT, R3, R26, 0x1, 0x1f ;  /* 0x0c201f001a037f89 */ /* 0x000e6400000e0000 */
[----:B-1----:R-:W-:Y:S01]  /*98f0*/  FMNMX.FTZ R3, R26, R3, !PT ;  /* 0x000000031a037209 */ /* 0x002fe20007810000 */
[----:B------:R-:W-:-:S05]  /*9900*/  IMAD.IADD R26, R28, 0x1, -R37 ;  /* 0x000000011c1a7824 */ /* 0x000fca00078e0a25 */
[----:B------:R-:W-:-:S04]  /*9910*/  IABS R26, R26 ;  /* 0x0000001a001a7213 */ /* 0x000fc80000000000 */
[----:B------:R-:W-:-:S05]  /*9920*/  I2FP.F32.S32 R26, R26 ;  /* 0x0000001a001a7245 */ /* 0x000fca0000201400 */
        /* <DEDUP_REMOVED lines=17> */
[----:B--2---:R-:W-:Y:S01]  /*9a40*/  FMUL.FTZ R48, R20, R3 ;  /* 0x0000000314307220 */ /* 0x004fe20000410000 */
[----:B------:R-:W-:Y:S01]  /*9a50*/  FMNMX3.FTZ R10, R10, R112, R110, !PT ;  /* 0x000000700a0a7276 */ /* 0x000fe2000781006e */
[----:B------:R-:W-:Y:S01]  /*9a60*/  IMAD.IADD R23, R28, 0x1, -R23 ;  /* 0x000000011c177824 */ /* 0x000fe200078e0a17 */
[----:B------:R-:W-:-:S02]  /*9a70*/  FSEL R63, R63, -INF , !P0 ;  /* 0xff8000003f3f7808 */ /* 0x000fc40004000000 */
[----:B------:R-:W-:Y:S02]  /*9a80*/  FSETP.NEU.FTZ.AND P0, PT, R3, -INF , PT ;  /* 0xff8000000300780b */ /* 0x000fe40003f1d000 */
[----:B------:R-:W-:Y:S02]  /*9a90*/  I2FP.F32.S32 R25, R25 ;  /* 0x0000001900197245 */ /* 0x000fe40000201400 */
        /* <DEDUP_REMOVED lines=18> */
[----:B------:R-:W-:Y:S01]  /*9bc0*/  FFMA.FTZ R23, -R0, R23, R123 ;  /* 0x0000001700177223 */ /* 0x000fe2000001017b */
        /* <DEDUP_REMOVED lines=11> */
[----:B------:R-:W-:Y:S01]  /*9c80*/  FFMA.FTZ R23, R2, R20, -R48 ;  /* 0x0000001402177223 */ /* 0x000fe20000010830 */
[----:B------:R-:W-:Y:S02]  /*9c90*/  UMOV UR7, 0x400 ;  /* 0x0000040000077882 */ /* 0x000fe40000000000 */
[----:B--2---:R-:W-:Y:S01]  /*9ca0*/  ULEA UR6, UR6, UR7, 0x18 ;  /* 0x0000000706067291 */ /* 0x004fe2000f8ec0ff */
[----:B------:R-:W-:-:S02]  /*9cb0*/  LOP3.LUT P6, RZ, R45, 0x4, RZ, 0xc0, !PT ;  /* 0x000000042dff7812 */ /* 0x000fc400078cc0ff */
[----:B---3--:R-:W-:-:S04]  /*9cc0*/  FMNMX.FTZ R2, R7, R10, !PT ;  /* 0x0000000a07027209 */ /* 0x008fc80007810000 */
[----:B------:R-:W-:Y:S01]  /*9cd0*/  FSETP.NEU.FTZ.AND P0, PT, R2, -INF , PT ;  /* 0xff8000000200780b */ /* 0x000fe20003f1d000 */
[----:B------:R-:W-:Y:S01]  /*9ce0*/  FMUL.FTZ R31, R20, R2 ;  /* 0x00000002141f7220 */ /* 0x000fe20000410000 */
[----:B-1----:R-:W-:-:S04]  /*9cf0*/  IMAD.SHL.U32 R6, R6, 0x20, RZ ;  /* 0x0000002006067824 */ /* 0x002fc800078e00ff */
[----:B------:R-:W-:Y:S02]  /*9d00*/  FSEL R31, R31, RZ, P0 ;  /* 0x000000ff1f1f7208 */ /* 0x000fe40000000000 */
[----:B------:R-:W-:-:S03]  /*9d10*/  LOP3.LUT R6, R14, 0x120, R6, 0xf8, !PT ;  /* 0x000001200e067812 */ /* 0x000fc600078ef806 */
[-C--:B------:R-:W-:Y:S01]  /*9d20*/  FFMA.FTZ R99, R47, R20.reuse, -R31 ;  /* 0x000000142f637223 */ /* 0x080fe2000001081f */
[----:B------:R-:W-:Y:S01]  /*9d30*/  LEA R47, R6, UR6, 0x1 ;  /* 0x00000006062f7c11 */ /* 0x000fe2000f8e08ff */
[-CC-:B------:R-:W-:Y:S01]  /*9d40*/  FFMA.FTZ R36, R79, R20.reuse, -R48.reuse ;  /* 0x000000144f247223 */ /* 0x180fe20000010830 */
[-CC-:B------:R-:W-:Y:S01]  /*9d50*/  FFMA.FTZ R30, R78, R20.reuse, -R48.reuse ;  /* 0x000000144e1e7223 */ /* 0x180fe20000010830 */
[-CC-:B------:R-:W-:Y:S01]  /*9d60*/  FFMA.FTZ R29, R77, R20.reuse, -R48.reuse ;  /* 0x000000144d1d7223 */ /* 0x180fe20000010830 */
[----:B------:R-:W-:Y:S02]  /*9d70*/  FFMA.FTZ R28, R76, R20, -R48 ;  /* 0x000000144c1c7223 */ /* 0x000fe40000010830 */
[----:B------:R-:W1:Y:S01]  /*9d80*/  LDSM.16.MT88.4 R76, [R47+0x3000] ;  /* 0x003000002f4c783b */ /* 0x000e620000004200 */
[C---:B------:R-:W-:Y:S02]  /*9d90*/  VIADD R6, R47.reuse, 0x3000 ;  /* 0x000030002f067836 */ /* 0x040fe40000000000 */
[----:B------:R-:W-:-:S02]  /*9da0*/  VIADD R38, R47, 0x3020 ;  /* 0x000030202f267836 */ /* 0x000fc40000000000 */
[----:B------:R-:W-:Y:S02]  /*9db0*/  @P6 VIADD R38, R6, 0xffffffe0 ;  /* 0xffffffe006266836 */ /* 0x000fe40000000000 */
[-CC-:B------:R-:W-:Y:S01]  /*9dc0*/  FFMA.FTZ R86, R95, R20.reuse, -R48.reuse ;  /* 0x000000145f567223 */ /* 0x180fe20000010830 */
[-CC-:B------:R-:W-:Y:S01]  /*9dd0*/  FFMA.FTZ R67, R94, R20.reuse, -R48.reuse ;  /* 0x000000145e437223 */ /* 0x180fe20000010830 */
[-CC-:B------:R-:W-:Y:S01]  /*9de0*/  FFMA.FTZ R98, R53, R20.reuse, -R48.reuse ;  /* 0x0000001435627223 */ /* 0x180fe20000010830 */
[-CC-:B------:R-:W-:Y:S01]  /*9df0*/  FFMA.FTZ R102, R21, R20.reuse, -R31.reuse ;  /* 0x0000001415667223 */ /* 0x180fe2000001081f */
[-CC-:B------:R-:W-:Y:S01]  /*9e00*/  FFMA.FTZ R95, R5, R20.reuse, -R31.reuse ;  /* 0x00000014055f7223 */ /* 0x180fe2000001081f */
[-C--:B------:R-:W-:Y:S02]  /*9e10*/  FFMA.FTZ R94, R4, R20.reuse, -R31 ;  /* 0x00000014045e7223 */ /* 0x080fe4000001081f */
[----:B------:R-:W2:Y:S01]  /*9e20*/  LDSM.16.MT88.4 R4, [R38] ;  /* 0x000000002604783b */ /* 0x000ea20000004200 */
[----:B------:R-:W-:Y:S01]  /*9e30*/  MUFU.EX2 R98, R98 ;  /* 0x0000006200627308 */ /* 0x000fe20000000800 */
[-CC-:B------:R-:W-:Y:S01]  /*9e40*/  FFMA.FTZ R56, R55, R20.reuse, -R48.reuse ;  /* 0x0000001437387223 */ /* 0x180fe20000010830 */
[-CC-:B------:R-:W-:Y:S01]  /*9e50*/  FFMA.FTZ R58, R66, R20.reuse, -R48.reuse ;  /* 0x00000014423a7223 */ /* 0x180fe20000010830 */
[----:B------:R-:W-:Y:S01]  /*9e60*/  FFMA.FTZ R55, R88, R20, -R48 ;  /* 0x0000001458377223 */ /* 0x000fe20000010830 */
[----:B------:R-:W-:-:S04]  /*9e70*/  ISETP.NE.AND P6, PT, R15, RZ, PT ;  /* 0x000000ff0f00720c */ /* 0x000fc80003fc5270 */
[----:B------:R-:W3:Y:S01]  /*9e80*/  MUFU.EX2 R97, R97 ;  /* 0x0000006100617308 */ /* 0x000ee20000000800 */
[-CC-:B------:R-:W-:Y:S01]  /*9e90*/  FFMA.FTZ R88, R13, R20.reuse, -R31.reuse ;  /* 0x000000140d587223 */ /* 0x180fe2000001081f */
[-CC-:B------:R-:W-:Y:S02]  /*9ea0*/  FFMA.FTZ R66, R12, R20.reuse, -R31.reuse ;  /* 0x000000140c427223 */ /* 0x180fe4000001081f */
        /* <DEDUP_REMOVED lines=16> */
[----:B-1----:R-:W-:Y:S01]  /*9fb0*/  F2FP.BF16.F32.PACK_AB R69, R102, R99 ;  /* 0x000000636645723e */ /* 0x002fe200000010ff */
[----:B------:R-:W-:Y:S01]  /*9fc0*/  MUFU.EX2 R61, R61 ;  /* 0x0000003d003d7308 */ /* 0x000fe20000000800 */
[----:B--2---:R-:W-:Y:S01]  /*9fd0*/  F2FP.BF16.F32.PACK_AB R71, R94, R95 ;  /* 0x0000005f5e47723e */ /* 0x004fe200000010ff */
[----:B------:R-:W-:-:S06]  /*9fe0*/  FFMA.FTZ R53, R54, R20, -R48 ;  /* 0x0000001436357223 */ /* 0x000fcc0000010830 */
[----:B------:R-:W1:Y:S01]  /*9ff0*/  MUFU.EX2 R58, R58 ;  /* 0x0000003a003a7308 */ /* 0x000e620000000800 */
[-CC-:B------:R-:W-:Y:S01]  /*a000*/  FFMA.FTZ R54, R87, R20.reuse, -R48.reuse ;  /* 0x0000001457367223 */ /* 0x180fe20000010830 */
[-CC-:B------:R-:W-:Y:S01]  /*a010*/  FFMA.FTZ R46, R83, R20.reuse, -R48.reuse ;  /* 0x00000014532e7223 */ /* 0x180fe20000010830 */
[-CC-:B------:R-:W-:Y:S01]  /*a020*/  FFMA.FTZ R43, R82, R20.reuse, -R48.reuse ;  /* 0x00000014522b7223 */ /* 0x180fe20000010830 */
[-CC-:B------:R-:W-:Y:S01]  /*a030*/  FFMA.FTZ R41, R81, R20.reuse, -R48.reuse ;  /* 0x0000001451297223 */ /* 0x180fe20000010830 */
[-CC-:B------:R-:W-:Y:S01]  /*a040*/  FFMA.FTZ R40, R80, R20.reuse, -R48.reuse ;  /* 0x0000001450287223 */ /* 0x180fe20000010830 */
[-CC-:B------:R-:W-:Y:S02]  /*a050*/  FFMA.FTZ R25, R22, R20.reuse, -R48.reuse ;  /* 0x0000001416197223 */ /* 0x180fe40000010830 */
[----:B------:R-:W-:Y:S01]  /*a060*/  MUFU.EX2 R57, R57 ;  /* 0x0000003900397308 */ /* 0x000fe20000000800 */
[-CC-:B------:R-:W-:Y:S01]  /*a070*/  FFMA.FTZ R24, R19, R20.reuse, -R48.reuse ;  /* 0x0000001413187223 */ /* 0x180fe20000010830 */
[-CC-:B------:R-:W-:Y:S01]  /*a080*/  FFMA.FTZ R22, R18, R20.reuse, -R48.reuse ;  /* 0x0000001412167223 */ /* 0x180fe20000010830 */
[----:B------:R-:W-:Y:S03]  /*a090*/  HMMA.16816.F32.BF16 R80, R68, R76, RZ ;  /* 0x0000004c4450723c */ /* 0x000fe600000418ff */
[-C--:B------:R-:W-:Y:S01]  /*a0a0*/  FFMA.FTZ R21, R17, R20.reuse, -R48 ;  /* 0x0000001411157223 */ /* 0x080fe20000010830 */
[----:B------:R-:W-:-:S02]  /*a0b0*/  FFMA.FTZ R87, R16, R20, -R31 ;  /* 0x0000001410577223 */ /* 0x000fc4000001081f */
[----:B------:R-:W2:Y:S01]  /*a0c0*/  LDSM.16.MT88.4 R16, [R47+0x3800] ;  /* 0x003800002f10783b */ /* 0x000ea20000004200 */
[----:B------:R-:W-:Y:S01]  /*a0d0*/  MUFU.EX2 R56, R56 ;  /* 0x0000003800387308 */ /* 0x000fe20000000800 */
[C---:B------:R-:W-:Y:S07]  /*a0e0*/  HMMA.16816.F32.BF16 R76, R68.reuse, R78, RZ ;  /* 0x0000004e444c723c */ /* 0x040fee00000418ff */
[----:B------:R-:W-:Y:S08]  /*a0f0*/  MUFU.EX2 R88, R88 ;  /* 0x0000005800587308 */ /* 0x000ff00000000800 */
[----:B------:R-:W5:Y:S08]  /*a100*/  MUFU.EX2 R66, R66 ;  /* 0x0000004200427308 */ /* 0x000f700000000800 */
[----:B------:R-:W-:Y:S08]  /*a110*/  MUFU.EX2 R62, R62 ;  /* 0x0000003e003e7308 */ /* 0x000ff00000000800 */
[----:B------:R-:W4:Y:S01]  /*a120*/  MUFU.EX2 R65, R65 ;  /* 0x0000004100417308 */ /* 0x000f220000000800 */
        /* <DEDUP_REMOVED lines=22> */
[----:B------:R-:W-:Y:S03]  /*a290*/  HMMA.16816.F32.BF16 R68, R4, R10, R68 ;  /* 0x0000000a0444723c */ /* 0x000fe60000041844 */
[----:B-1----:R-:W-:Y:S01]  /*a2a0*/  F2FP.BF16.F32.PACK_AB R4, R53, R55 ;  /* 0x000000373504723e */ /* 0x002fe200000010ff */
[----:B------:R-:W1:Y:S01]  /*a2b0*/  LDSM.16.MT88.4 R8, [R47+0x3c00] ;  /* 0x003c00002f08783b */ /* 0x000e620000004200 */
[----:B----4-:R-:W-:-:S02]  /*a2c0*/  F2FP.BF16.F32.PACK_AB R6, R50, R54 ;  /* 0x000000363206723e */ /* 0x010fc400000010ff */
[----:B--2---:R-:W-:Y:S02]  /*a2d0*/  F2FP.BF16.F32.PACK_AB R5, R64, R87 ;  /* 0x000000574005723e */ /* 0x004fe400000010ff */
[----:B-----5:R-:W-:Y:S01]  /*a2e0*/  F2FP.BF16.F32.PACK_AB R7, R93, R89 ;  /* 0x000000595d07723e */ /* 0x020fe200000010ff */
        /* <DEDUP_REMOVED lines=17> */
[----:B------:R-:W2:Y:S02]  /*a400*/  LDSM.16.MT88.4 R12, [R47+0x4000] ;  /* 0x004000002f0c783b */ /* 0x000ea40000004200 */
        /* <DEDUP_REMOVED lines=39> */
[----:B------:R-:W-:Y:S01]  /*a680*/  FADD.FTZ R97, R98, R97 ;  /* 0x0000006162617221 */ /* 0x000fe20000010000 */
[----:B------:R-:W-:Y:S01]  /*a690*/  FADD.FTZ R99, R99, R102 ;  /* 0x0000006663637221 */ /* 0x000fe20000010000 */
[----:B------:R-:W-:Y:S01]  /*a6a0*/  HMMA.16816.F32.BF16 R76, R4, R14, R76 ;  /* 0x0000000e044c723c */ /* 0x000fe2000004184c */
[----:B------:R-:W4:Y:S02]  /*a6b0*/  LDSM.16.MT88.4 R12, [R38+0x1400] ;  /* 0x00140000260c783b */ /* 0x000f240000004200 */
[----:B------:R-:W-:Y:S01]  /*a6c0*/  FADD.FTZ R97, R86, R97 ;  /* 0x0000006156617221 */ /* 0x000fe20000010000 */
[----:B------:R-:W-:-:S04]  /*a6d0*/  FADD.FTZ R99, R95, R99 ;  /* 0x000000635f637221 */ /* 0x000fc80000010000 */
[----:B------:R-:W-:Y:S03]  /*a6e0*/  HMMA.16816.F32.BF16 R72, R4, R8, R72 ;  /* 0x000000080448723c */ /* 0x000fe60000041848 */
[----:B------:R-:W-:Y:S01]  /*a6f0*/  FADD.FTZ R67, R67, R97 ;  /* 0x0000006143437221 */ /* 0x000fe20000010000 */
[----:B------:R-:W-:-:S04]  /*a700*/  FADD.FTZ R94, R94, R99 ;  /* 0x000000635e5e7221 */ /* 0x000fc80000010000 */
[----:B------:R-:W-:Y:S03]  /*a710*/  HMMA.16816.F32.BF16 R68, R4, R10, R68 ;  /* 0x0000000a0444723c */ /* 0x000fe60000041844 */
[----:B-1----:R-:W-:Y:S01]  /*a720*/  F2FP.BF16.F32.PACK_AB R4, R26, R27 ;  /* 0x0000001b1a04723e */ /* 0x002fe200000010ff */
[----:B------:R-:W-:Y:S01]  /*a730*/  FADD.FTZ R94, R88, R94 ;  /* 0x0000005e585e7221 */ /* 0x000fe20000010000 */
[----:B--2---:R-:W-:Y:S01]  /*a740*/  F2FP.BF16.F32.PACK_AB R6, R24, R25 ;  /* 0x000000191806723e */ /* 0x004fe200000010ff */
[----:B------:R-:W1:Y:S01]  /*a750*/  LDSM.16.MT88.4 R8, [R47+0x4800] ;  /* 0x004800002f08783b */ /* 0x000e620000004200 */
[----:B---3--:R-:W-:Y:S02]  /*a760*/  F2FP.BF16.F32.PACK_AB R5, R107, R110 ;  /* 0x0000006e6b05723e */ /* 0x008fe400000010ff */
[----:B-----5:R-:W-:Y:S01]  /*a770*/  F2FP.BF16.F32.PACK_AB R7, R100, R104 ;  /* 0x000000686407723e */ /* 0x020fe200000010ff */
[----:B------:R-:W-:-:S06]  /*a780*/  FADD.FTZ R66, R66, R94 ;  /* 0x0000005e42427221 */ /* 0x000fcc0000010000 */
[----:B----4-:R-:W-:Y:S03]  /*a790*/  HMMA.16816.F32.BF16 R80, R4, R16, R80 ;  /* 0x000000100450723c */ /* 0x010fe60000041850 */
        /* <DEDUP_REMOVED lines=55> */
[----:B------:R-:W-:Y:S03]  /*ab10*/  HMMA.16816.F32.BF16 R80, R4, R8, R80 ;  /* 0x000000080450723c */ /* 0x000fe60000041850 */
[----:B------:R-:W-:Y:S01]  /*ab20*/  FADD.FTZ R26, R26, R28 ;  /* 0x0000001c1a1a7221 */ /* 0x000fe20000010000 */
[----:B------:R-:W-:-:S04]  /*ab30*/  FADD.FTZ R107, R107, R111 ;  /* 0x0000006f6b6b7221 */ /* 0x000fc80000010000 */
[----:B------:R-:W-:Y:S01]  /*ab40*/  HMMA.16816.F32.BF16 R76, R4, R10, R76 ;  /* 0x0000000a044c723c */ /* 0x000fe2000004184c */
[----:B------:R-:W3:Y:S02]  /*ab50*/  LDSM.16.MT88.4 R8, [R38+0x1c00] ;  /* 0x001c00002608783b */ /* 0x000ee40000004200 */
        /* <DEDUP_REMOVED lines=38> */
[----:B------:R-:W-:Y:S01]  /*adc0*/  FADD.FTZ R56, R41, R56 ;  /* 0x0000003829387221 */ /* 0x000fe20000010000 */
[----:B------:R-:W-:-:S03]  /*add0*/  IMAD.SHL.U32 R132, R133, 0x4, RZ ;  /* 0x0000000485847824 */ /* 0x000fc600078e00ff */
[----:B------:R-:W-:Y:S03]  /*ade0*/  HMMA.16816.F32.BF16 R80, R4, R12, R80 ;  /* 0x0000000c0450723c */ /* 0x000fe60000041850 */
[----:B------:R-:W-:Y:S01]  /*adf0*/  FADD.FTZ R159, R159, R39 ;  /* 0x000000279f9f7221 */ /* 0x000fe20000010000 */
[----:B------:R-:W-:-:S04]  /*ae00*/  FADD.FTZ R158, R158, R56 ;  /* 0x000000389e9e7221 */ /* 0x000fc80000010000 */
        /* <DEDUP_REMOVED lines=14> */
[----:B------:R-:W-:-:S03]  /*aef0*/  MOV R87, R3 ;  /* 0x0000000300577202 */ /* 0x000fc60000000f00 */
[----:B------:R-:W-:-:S05]  /*af00*/  IMAD R156, R33, -0x80, R44 ;  /* 0xffffff80219c7824 */ /* 0x000fca00078e022c */
[----:B------:R-:W-:-:S07]  /*af10*/  IADD3 R156, PT, PT, R156, 0x108, RZ ;  /* 0x000001089c9c7810 */ /* 0x000fce0007ffe0ff */
.L_x_8192:
        /* <DEDUP_REMOVED lines=78> */
.L_x_8187:
[----:B------:R-:W-:Y:S05]  /*b400*/  BSYNC.RECONVERGENT B0 ;  /* 0x0000000000007941 */ /* 0x000fea0003800200 */
.L_x_8186:
[----:B------:R-:W1:Y:S01]  /*b410*/  S2UR UR7, SR_CgaCtaId ;  /* 0x00000000000779c3 */ /* 0x000e620000008800 */
[C---:B------:R-:W-:Y:S01]  /*b420*/  IMAD.SHL.U32 R6, R133.reuse, 0x8, RZ ;  /* 0x0000000885067824 */ /* 0x040fe200078e00ff */
[C---:B------:R-:W-:Y:S01]  /*b430*/  LOP3.LUT R5, R133.reuse, 0x18, RZ, 0xc0, !PT ;  /* 0x0000001885057812 */ /* 0x040fe200078ec0ff */
[C---:B------:R-:W-:Y:S01]  /*b440*/  IMAD.SHL.U32 R135, R133.reuse, 0x20, RZ ;  /* 0x0000002085877824 */ /* 0x040fe200078e00ff */
[----:B------:R-:W-:Y:S01]  /*b450*/  SHF.R.U32.HI R90, RZ, 0x1, R133 ;  /* 0x00000001ff5a7819 */ /* 0x000fe20000011685 */
[C---:B------:R-:W-:Y:S01]  /*b460*/  IMAD.SHL.U32 R91, R133.reuse, 0x10, RZ ;  /* 0x00000010855b7824 */ /* 0x040fe200078e00ff */
[----:B------:R-:W-:Y:S01]  /*b470*/  LOP3.LUT R4, R6, 0x18, RZ, 0xc0, !PT ;  /* 0x0000001806047812 */ /* 0x000fe200078ec0ff */
[----:B------:R-:W-:Y:S01]  /*b480*/  IMAD.SHL.U32 R132, R133, 0x4, RZ ;  /* 0x0000000485847824 */ /* 0x000fe200078e00ff */
[--C-:B------:R-:W-:Y:S01]  /*b490*/  LOP3.LUT R5, R5, 0xc0, R6.reuse, 0xf8, !PT ;  /* 0x000000c005057812 */ /* 0x100fe200078ef806 */
[----:B------:R-:W-:Y:S01]  /*b4a0*/  UMOV UR8, 0x400 ;  /* 0x0000040000087882 */ /* 0x000fe20000000000 */
[----:B------:R-:W-:Y:S01]  /*b4b0*/  ISETP.GE.AND P1, PT, R4, R148, PT ;  /* 0x000000940400720c */ /* 0x000fe20003f26270 */
[----:B------:R-:W-:Y:S01]  /*b4c0*/  IMAD.MOV.U32 R128, RZ, RZ, 0x20 ;  /* 0x00000020ff807424 */ /* 0x000fe200078e00ff */
[----:B------:R-:W-:Y:S01]  /*b4d0*/  LOP3.LUT R3, R91, 0x100, RZ, 0xc0, !PT ;  /* 0x000001005b037812 */ /* 0x000fe200078ec0ff */
[----:B------:R-:W-:Y:S01]  /*b4e0*/  BSSY.RECONVERGENT B1, `(.L_x_8188) ;  /* 0x00000dd000017945 */ /* 0x000fe20003800200 */
[----:B------:R-:W-:Y:S02]  /*b4f0*/  LOP3.LUT R92, R135, 0xc0, RZ, 0xc0, !PT ;  /* 0x000000c0875c7812 */ /* 0x000fe400078ec0ff */
[----:B------:R-:W-:Y:S02]  /*b500*/  LOP3.LUT R134, R90, 0x8, RZ, 0xc0, !PT ;  /* 0x000000085a867812 */ /* 0x000fe400078ec0ff */
[----:B------:R-:W-:Y:S02]  /*b510*/  LOP3.LUT R5, R5, 0x18, R6, 0x78, !PT ;  /* 0x0000001805057812 */ /* 0x000fe400078e7806 */
[----:B------:R-:W-:Y:S02]  /*b520*/  LOP3.LUT R2, R132, 0x18, RZ, 0xc0, !PT ;  /* 0x0000001884027812 */ /* 0x000fe400078ec0ff */
[----:B------:R-:W-:Y:S01]  /*b530*/  LOP3.LUT R3, R3, 0x20, R135, 0xf8, !PT ;  /* 0x0000002003037812 */ /* 0x000fe200078ef887 */
[----:B------:R-:W-:Y:S01]  /*b540*/  @!P1 IMAD.MOV.U32 R8, RZ, RZ, R143 ;  /* 0x000000ffff089224 */ /* 0x000fe200078e008f */
[----:B-1----:R-:W-:Y:S01]  /*b550*/  ULEA UR6, UR7, UR8, 0x18 ;  /* 0x0000000807067291 */ /* 0x002fe2000f8ec0ff */
[----:B------:R-:W-:Y:S01]  /*b560*/  LOP3.LUT R92, R92, 0x8, R133, 0xf8, !PT ;  /* 0x000000085c5c7812 */ /* 0x000fe200078ef885 */
[----:B------:R-:W-:Y:S01]  /*b570*/  @!P1 IMAD.MOV.U32 R9, RZ, RZ, R142 ;  /* 0x000000ffff099224 */ /* 0x000fe200078e008e */
        /* <DEDUP_REMOVED lines=22> */
[----:B------:R-:W-:Y:S01]  /*b6e0*/  ISETP.NE.AND P3, PT, R157, RZ, PT ;  /* 0x000000ff9d00720c */ /* 0x000fe20003f65270 */
[--C-:B------:R-:W-:Y:S01]  /*b6f0*/  IMAD.X R11, R7, 0x1, R4.reuse, P0 ;  /* 0x00000001070b7824 */ /* 0x100fe200000e0604 */
[----:B------:R-:W-:Y:S02]  /*b700*/  LOP3.LUT R96, R96, 0x100, R135, 0xf8, !PT ;  /* 0x0000010060607812 */ /* 0x000fe400078ef887 */
[----:B------:R-:W-:Y:S02]  /*b710*/  @P1 STS.128 [R2+0x3800], RZ ;  /* 0x003800ff02001388 */ /* 0x000fe40000000c00 */
[----:B------:R-:W-:Y:S03]  /*b720*/  LOP3.LUT R96, R96, R134, RZ, 0xfc, !PT ;  /* 0x0000008660607212 */ /* 0x000fe600078efcff */
[----:B------:R-:W-:Y:S01]  /*b730*/  @!PT LDS RZ, [RZ] ;  /* 0x00000000fffff984 */ /* 0x000fe20000000800 */
[----:B------:R-:W-:Y:S01]  /*b740*/  @!PT LDS RZ, [RZ] ;  /* 0x00000000fffff984 */ /* 0x000fe20000000800 */
[----:B------:R-:W-:Y:S01]  /*b750*/  @!PT LDS RZ, [RZ] ;  /* 0x00000000fffff984 */ /* 0x000fe20000000800 */
[----:B------:R-:W-:Y:S01]  /*b760*/  @!P1 LDGSTS.E.BYPASS.LTC128B.128 [R2+0x4000], desc[UR4][R10.64] ;  /* 0x040000000a029fae */ /* 0x000fe2000b981a04 */
[----:B------:R-:W-:Y:S04]  /*b770*/  LEA R96, R96, UR6, 0x1 ;  /* 0x0000000660607c11 */ /* 0x000fe8000f8e08ff */
[----:B------:R-:W-:Y:S01]  /*b780*/  @P1 STS.128 [R2+0x4000], RZ ;  /* 0x004000ff02001388 */ /* 0x000fe20000000c00 */
[----:B-1----:R-:W-:Y:S05]  /*b790*/  @!P1 IADD3 R8, P0, PT, R10, R3, RZ ;  /* 0x000000030a089210 */ /* 0x002fea0007f1e0ff */
[----:B------:R-:W-:Y:S01]  /*b7a0*/  @!P1 IMAD.X R9, R11, 0x1, R4, P0 ;  /* 0x000000010b099824 */ /* 0x000fe200000e0604 */
[----:B------:R-:W-:Y:S04]  /*b7b0*/  LOP3.LUT P0, RZ, R133, 0x4, RZ, 0xc0, !PT ;  /* 0x0000000485ff7812 */ /* 0x000fe8000780c0ff */
[----:B------:R-:W-:Y:S01]  /*b7c0*/  @!PT LDS RZ, [RZ] ;  /* 0x00000000fffff984 */ /* 0x000fe20000000800 */
[----:B------:R-:W-:Y:S01]  /*b7d0*/  @!PT LDS RZ, [RZ] ;  /* 0x00000000fffff984 */ /* 0x000fe20000000800 */
[----:B------:R-:W-:Y:S01]  /*b7e0*/  @!PT LDS RZ, [RZ] ;  /* 0x00000000fffff984 */ /* 0x000fe20000000800 */
[----:B------:R1:W-:Y:S01]  /*b7f0*/  @!P1 LDGSTS.E.BYPASS.LTC128B.128 [R2+0x4800], desc[UR4][R8.64] ;  /* 0x0480000008029fae */ /* 0x0003e2000b981a04 */
[----:B------:R-:W-:Y:S04]  /*b800*/  SEL R128, R128, 0xffffffe0, !P0 ;  /* 0xffffffe080807807 */ /* 0x000fe80004000000 */
        /* <DEDUP_REMOVED lines=60> */
[C---:B------:R-:W-:Y:S02]  /*bbd0*/  @!P1 SHF.L.U64.HI R86, R136.reuse, 0x6, R137 ;  /* 0x0000000688569819 */ /* 0x040fe40000010289 */
        /* <DEDUP_REMOVED lines=75> */
.L_x_8191:
[----:B------:R-:W-:Y:S05]  /*c090*/  BSYNC.RECONVERGENT B0 ;  /* 0x0000000000007941 */ /* 0x000fea0003800200 */
.L_x_8190:
[-C--:B------:R-:W-:Y:S01]  /*c0a0*/  @!P1 IADD3 R92, P4, P3, R3, R141.reuse, R3 ;  /* 0x0000008d035c9210 */ /* 0x080fe20007b9e003 */
[C---:B------:R-:W-:Y:S01]  /*c0b0*/  @!P1 IMAD.SHL.U32 R93, R136.reuse, 0x40, RZ ;  /* 0x00000040885d9824 */ /* 0x040fe200078e00ff */
[----:B------:R-:W-:Y:S01]  /*c0c0*/  @!P1 SHF.L.U64.HI R94, R136, 0x6, R137 ;  /* 0x00000006885e9819 */ /* 0x000fe20000010289 */
[----:B------:R-:W-:Y:S01]  /*c0d0*/  @!P1 IMAD.MOV.U32 R95, RZ, RZ, R140 ;  /* 0x000000ffff5f9224 */ /* 0x000fe200078e008c */
[-C--:B------:R-:W-:Y:S02]  /*c0e0*/  @!P1 IADD3.X R89, PT, PT, R86, R140.reuse, R86, P4, P3 ;  /* 0x0000008c56599210 */ /* 0x080fe400027e6456 */
[-C--:B------:R-:W-:Y:S02]  /*c0f0*/  @!P1 IADD3 R98, P5, P4, R93, R141.reuse, R93 ;  /* 0x0000008d5d629210 */ /* 0x080fe40007cbe05d */
[----:B------:R-:W-:Y:S02]  /*c100*/  @!P1 LEA R96, P6, R136, R141, 0x6 ;  /* 0x0000008d88609211 */ /* 0x000fe400078c30ff */
[-C--:B------:R-:W-:Y:S01]  /*c110*/  @!P1 IADD3.X R99, PT, PT, R94, R140.reuse, R94, P5, P4 ;  /* 0x0000008c5e639210 */ /* 0x080fe20002fe845e */
[----:B------:R-:W-:Y:S01]  /*c120*/  @!P1 IMAD.MOV.U32 R94, RZ, RZ, R141 ;  /* 0x000000ffff5e9224 */ /* 0x000fe200078e008d */
[----:B------:R-:W-:Y:S02]  /*c130*/  @!P1 LEA.HI.X R97, R136, R140, R137, 0x6, P6 ;  /* 0x0000008c88619211 */ /* 0x000fe400030f3489 */
[----:B------:R-:W-:Y:S02]  /*c140*/  @!P1 IADD3 R92, P3, PT, R92, R3, RZ ;  /* 0x000000035c5c9210 */ /* 0x000fe40007f7e0ff */
        /* <DEDUP_REMOVED lines=22> */
.L_x_8189:
[----:B------:R-:W-:Y:S05]  /*c2b0*/  BSYNC.RECONVERGENT B1 ;  /* 0x0000000000017941 */ /* 0x000fea0003800200 */
.L_x_8188:
[----:B------:R-:W2:Y:S01]  /*c2c0*/  LD.E R86, desc[UR4][R84.64+0xdc] ;  /* 0x0000dc0454567980 */ /* 0x000ea2000c101900 */
[C---:B------:R-:W-:Y:S02]  /*c2d0*/  IADD3 R89, PT, PT, R156.reuse, -0x8, RZ ;  /* 0xfffffff89c597810 */ /* 0x040fe40007ffe0ff */
[----:B-1----:R-:W-:Y:S02]  /*c2e0*/  IABS R92, R156 ;  /* 0x0000009c005c7213 */ /* 0x002fe40000000000 */
[----:B------:R-:W-:Y:S02]  /*c2f0*/  IADD3 R2, PT, PT, R156, -0x1, RZ ;  /* 0xffffffff9c027810 */ /* 0x000fe40007ffe0ff */
[----:B------:R-:W-:Y:S02]  /*c300*/  IABS R89, R89 ;  /* 0x0000005900597213 */ /* 0x000fe40000000000 */
[----:B------:R-:W-:Y:S02]  /*c310*/  I2FP.F32.S32 R92, R92 ;  /* 0x0000005c005c7245 */ /* 0x000fe40000201400 */
[----:B------:R-:W-:Y:S02]  /*c320*/  IABS R2, R2 ;  /* 0x0000000200027213 */ /* 0x000fe40000000000 */
[----:B------:R-:W-:Y:S01]  /*c330*/  I2FP.F32.S32 R89, R89 ;  /* 0x0000005900597245 */ /* 0x000fe20000201400 */
[----:B------:R-:W-:Y:S01]  /*c340*/  FFMA.FTZ R6, -R0, R92, R6 ;  /* 0x0000005c00067223 */ /* 0x000fe20000010106 */
[----:B------:R-:W-:Y:S02]  /*c350*/  I2FP.F32.S32 R2, R2 ;  /* 0x0000000200027245 */ /* 0x000fe40000201400 */
[----:B------:R-:W-:Y:S01]  /*c360*/  IADD3 R92, PT, PT, R156, -0x10, RZ ;  /* 0xfffffff09c5c7810 */ /* 0x000fe20007ffe0ff */
[CC--:B------:R-:W-:Y:S01]  /*c370*/  FFMA.FTZ R10, -R0.reuse, R89.reuse, R10 ;  /* 0x00000059000a7223 */ /* 0x0c0fe2000001010a */
[----:B------:R-:W-:Y:S01]  /*c380*/  FFMA.FTZ R4, -R0, R89, R4 ;  /* 0x0000005900047223 */ /* 0x000fe20000010104 */
[----:B------:R-:W-:Y:S01]  /*c390*/  IADD3 R89, PT, PT, R156, -0x18, RZ ;  /* 0xffffffe89c597810 */ /* 0x000fe20007ffe0ff */
[----:B------:R-:W-:Y:S01]  /*c3a0*/  FFMA.FTZ R7, -R0, R2, R7 ;  /* 0x0000000200077223 */ /* 0x000fe20000010107 */
[----:B------:R-:W-:Y:S02]  /*c3b0*/  IABS R92, R92 ;  /* 0x0000005c005c7213 */ /* 0x000fe40000000000 */
[----:B------:R-:W-:Y:S02]  /*c3c0*/  IADD3 R2, PT, PT, R156, -0x11, RZ ;  /* 0xffffffef9c027810 */ /* 0x000fe40007ffe0ff */
[----:B------:R-:W-:Y:S02]  /*c3d0*/  IABS R89, R89 ;  /* 0x0000005900597213 */ /* 0x000fe40000000000 */
[----:B------:R-:W-:Y:S02]  /*c3e0*/  I2FP.F32.S32 R92, R92 ;  /* 0x0000005c005c7245 */ /* 0x000fe40000201400 */
[----:B------:R-:W-:Y:S02]  /*c3f0*/  IABS R2, R2 ;  /* 0x0000000200027213 */ /* 0x000fe40000000000 */
[----:B------:R-:W-:Y:S01]  /*c400*/  I2FP.F32.S32 R89, R89 ;  /* 0x0000005900597245 */ /* 0x000fe20000201400 */
[C---:B------:R-:W-:Y:S01]  /*c410*/  FFMA.FTZ R14, -R0.reuse, R92, R14 ;  /* 0x0000005c000e7223 */ /* 0x040fe2000001010e */
[----:B------:R-:W-:Y:S01]  /*c420*/  I2FP.F32.S32 R2, R2 ;  /* 0x0000000200027245 */ /* 0x000fe20000201400 */
[----:B------:R-:W-:Y:S01]  /*c430*/  FFMA.FTZ R8, -R0, R92, R8 ;  /* 0x0000005c00087223 */ /* 0x000fe20000010108 */
        /* <DEDUP_REMOVED lines=97> */
[----:B------:R-:W-:Y:S01]  /*ca50*/  FFMA.FTZ R54, -R0, R92, R54 ;  /* 0x0000005c00367223 */ /* 0x000fe20000010136 */
        /* <DEDUP_REMOVED lines=42> */
[----:B------:R-:W-:Y:S01]  /*cd00*/  FMNMX3.FTZ R2, R89, R42, R43, !PT ;  /* 0x0000002a59027276 */ /* 0x000fe2000781002b */
[C---:B------:R-:W-:Y:S01]  /*cd10*/  FFMA.FTZ R53, -R0.reuse, R3, R53 ;  /* 0x0000000300357223 */ /* 0x040fe20000010135 */
[----:B------:R-:W-:Y:S01]  /*cd20*/  IABS R93, R93 ;  /* 0x0000005d005d7213 */ /* 0x000fe20000000000 */
[----:B------:R-:W-:Y:S01]  /*cd30*/  FFMA.FTZ R59, -R0, R3, R59 ;  /* 0x00000003003b7223 */ /* 0x000fe2000001013b */
[----:B------:R-:W-:Y:S02]  /*cd40*/  FMNMX3.FTZ R2, R2, R46, R47, !PT ;  /* 0x0000002e02027276 */ /* 0x000fe4000781002f */
[----:B------:R-:W-:Y:S02]  /*cd50*/  I2FP.F32.S32 R3, R93 ;  /* 0x0000005d00037245 */ /* 0x000fe40000201400 */
[C---:B------:R-:W-:Y:S02]  /*cd60*/  IADD3 R93, PT, PT, R156.reuse, -0x79, RZ ;  /* 0xffffff879c5d7810 */ /* 0x040fe40007ffe0ff */
[----:B------:R-:W-:Y:S01]  /*cd70*/  IADD3 R89, PT, PT, R156, -0x80, RZ ;  /* 0xffffff809c597810 */ /* 0x000fe20007ffe0ff */
[C---:B------:R-:W-:Y:S01]  /*cd80*/  FFMA.FTZ R57, -R0.reuse, R3, R57 ;  /* 0x0000000300397223 */ /* 0x040fe20000010139 */
[----:B------:R-:W-:Y:S01]  /*cd90*/  IABS R93, R93 ;  /* 0x0000005d005d7213 */ /* 0x000fe20000000000 */
[----:B------:R-:W-:Y:S01]  /*cda0*/  FFMA.FTZ R63, -R0, R3, R63 ;  /* 0x00000003003f7223 */ /* 0x000fe2000001013f */
[----:B------:R-:W-:Y:S02]  /*cdb0*/  IABS R89, R89 ;  /* 0x0000005900597213 */ /* 0x000fe40000000000 */
[----:B------:R-:W-:Y:S02]  /*cdc0*/  I2FP.F32.S32 R3, R93 ;  /* 0x0000005d00037245 */ /* 0x000fe40000201400 */
[----:B------:R-:W-:Y:S02]  /*cdd0*/  FMNMX3.FTZ R93, R92, R36, R37, !PT ;  /* 0x000000245c5d7276 */ /* 0x000fe40007810025 */
[----:B------:R-:W-:Y:S01]  /*cde0*/  I2FP.F32.S32 R89, R89 ;  /* 0x0000005900597245 */ /* 0x000fe20000201400 */
[CC--:B------:R-:W-:Y:S01]  /*cdf0*/  FFMA.FTZ R61, -R0.reuse, R3.reuse, R61 ;  /* 0x00000003003d7223 */ /* 0x0c0fe2000001013d */
[----:B------:R-:W-:Y:S01]  /*ce00*/  FMNMX3.FTZ R93, R93, R40, R41, !PT ;  /* 0x000000285d5d7276 */ /* 0x000fe20007810029 */
[----:B------:R-:W-:Y:S01]  /*ce10*/  FFMA.FTZ R67, -R0, R3, R67 ;  /* 0x0000000300437223 */ /* 0x000fe20000010143 */
[----:B------:R-:W-:Y:S01]  /*ce20*/  IADD3 R92, PT, PT, R156, -0x81, RZ ;  /* 0xffffff7f9c5c7810 */ /* 0x000fe20007ffe0ff */
        /* <DEDUP_REMOVED lines=14> */
[----:B------:R-:W-:Y:S01]  /*cf10*/  IADD3 R151, PT, PT, R151, -0x80, RZ ;  /* 0xffffff8097977810 */ /* 0x000fe20007ffe0ff */
[----:B------:R-:W-:Y:S01]  /*cf20*/  SHFL.BFLY PT, R92, R89, 0x2, 0x1f ;  /* 0x0c401f00595c7f89 */ /* 0x000fe200000e0000 */
[----:B------:R-:W-:Y:S02]  /*cf30*/  FMNMX3.FTZ R2, R2, R66, R67, !PT ;  /* 0x0000004202027276 */ /* 0x000fe40007810043 */
[----:B------:R-:W-:Y:S05]  /*cf40*/  IADD3 R156, PT, PT, R156, 0x80, RZ ;  /* 0x000000809c9c7810 */ /* 0x000fea0007ffe0ff */
        /* <DEDUP_REMOVED lines=8> */
[----:B------:R-:W-:Y:S01]  /*cfd0*/  LOP3.LUT R92, R134, 0x120, R135, 0xf8, !PT ;  /* 0x00000120865c7812 */ /* 0x000fe200078ef887 */
[C---:B------:R-:W-:Y:S01]  /*cfe0*/  FADD.FTZ R88, -R2.reuse, R88 ;  /* 0x0000005802587221 */ /* 0x040fe20000010100 */
[----:B------:R-:W-:Y:S01]  /*cff0*/  FSETP.NEU.FTZ.AND P1, PT, R2, -INF , PT ;  /* 0xff8000000200780b */ /* 0x000fe20003f3d000 */
[----:B------:R-:W-:Y:S01]  /*d000*/  FMUL.FTZ R93, R86, R3 ;  /* 0x00000003565d7220 */ /* 0x000fe20000410000 */
[----:B------:R-:W-:Y:S01]  /*d010*/  LEA R92, R92, UR6, 0x1 ;  /* 0x000000065c5c7c11 */ /* 0x000fe2000f8e08ff */
[----:B------:R-:W-:Y:S01]  /*d020*/  FADD.FTZ R89, -R3, R87 ;  /* 0x0000005703597221 */ /* 0x000fe20000010100 */
[----:B------:R-:W-:Y:S01]  /*d030*/  FSEL R97, R97, RZ, P1 ;  /* 0x000000ff61617208 */ /* 0x000fe20000800000 */
[C---:B------:R-:W-:Y:S01]  /*d040*/  FMUL.FTZ R87, R86.reuse, R88 ;  /* 0x0000005856577220 */ /* 0x040fe20000410000 */
[----:B------:R-:W-:Y:S01]  /*d050*/  FSETP.NEU.FTZ.AND P1, PT, R3, -INF , PT ;  /* 0xff8000000300780b */ /* 0x000fe20003f3d000 */
[----:B------:R-:W-:Y:S01]  /*d060*/  FMUL.FTZ R88, R86, R89 ;  /* 0x0000005956587220 */ /* 0x000fe20000410000 */
[----:B------:R-:W-:Y:S01]  /*d070*/  IADD3 R89, PT, PT, R92, 0x3020, RZ ;  /* 0x000030205c597810 */ /* 0x000fe20007ffe0ff */
        /* <DEDUP_REMOVED lines=10> */
[----:B------:R-:W2:Y:S01]  /*d120*/  MUFU.EX2 R88, R88 ;  /* 0x0000005800587308 */ /* 0x000ea20000000800 */
[-CC-:B------:R-:W-:Y:S01]  /*d130*/  FFMA.FTZ R119, R10, R86.reuse, -R97.reuse ;  /* 0x000000560a777223 */ /* 0x180fe20000010861 */
[-CC-:B------:R-:W-:Y:S01]  /*d140*/  FFMA.FTZ R117, R11, R86.reuse, -R97.reuse ;  /* 0x000000560b757223 */ /* 0x180fe20000010861 */
[-C--:B------:R-:W-:Y:S01]  /*d150*/  FFMA.FTZ R38, R38, R86.reuse, -R97 ;  /* 0x0000005626267223 */ /* 0x080fe20000010861 */
[-CC-:B------:R-:W-:Y:S01]  /*d160*/  FFMA.FTZ R116, R12, R86.reuse, -R93.reuse ;  /* 0x000000560c747223 */ /* 0x180fe2000001085d */
[-CC-:B------:R-:W-:Y:S01]  /*d170*/  FFMA.FTZ R115, R13, R86.reuse, -R93.reuse ;  /* 0x000000560d737223 */ /* 0x180fe2000001085d */
[-CC-:B------:R-:W-:Y:S01]  /*d180*/  FFMA.FTZ R104, R24, R86.reuse, -R93.reuse ;  /* 0x0000005618687223 */ /* 0x180fe2000001085d */
[----:B------:R-:W3:Y:S03]  /*d190*/  LDSM.16.MT88.4 R12, [R92+0x3000] ;  /* 0x003000005c0c783b */ /* 0x000ee60000004200 */
[----:B------:R-:W-:Y:S01]  /*d1a0*/  MUFU.EX2 R119, R119 ;  /* 0x0000007700777308 */ /* 0x000fe20000000800 */
[-CC-:B------:R-:W-:Y:S01]  /*d1b0*/  FFMA.FTZ R100, R25, R86.reuse, -R93.reuse ;  /* 0x0000005619647223 */ /* 0x180fe2000001085d */
[-CC-:B------:R-:W-:Y:S01]  /*d1c0*/  FFMA.FTZ R32, R32, R86.reuse, -R93.reuse ;  /* 0x0000005620207223 */ /* 0x180fe2000001085d */
[-CC-:B------:R-:W-:Y:S01]  /*d1d0*/  FFMA.FTZ R102, R28, R86.reuse, -R93.reuse ;  /* 0x000000561c667223 */ /* 0x180fe2000001085d */
[--C-:B------:R-:W-:Y:S01]  /*d1e0*/  FFMA.FTZ R98, R29, R86, -R93.reuse ;  /* 0x000000561d627223 */ /* 0x100fe2000001085d */
[C---:B-1----:R-:W-:Y:S01]  /*d1f0*/  FMUL.FTZ R10, R87.reuse, R78 ;  /* 0x0000004e570a7220 */ /* 0x042fe20000410000 */
[----:B------:R-:W-:Y:S01]  /*d200*/  FMUL.FTZ R11, R87, R79 ;  /* 0x0000004f570b7220 */ /* 0x000fe20000410000 */
[----:B------:R-:W-:Y:S03]  /*d210*/  LDSM.16.MT88.4 R28, [R92+0x3400] ;  /* 0x003400005c1c783b */ /* 0x000fe60000004200 */
[----:B------:R-:W1:Y:S01]  /*d220*/  MUFU.EX2 R117, R117 ;  /* 0x0000007500757308 */ /* 0x000e620000000800 */
[-CC-:B------:R-:W-:Y:S01]  /*d230*/  FFMA.FTZ R118, R9, R86.reuse, -R93.reuse ;  /* 0x0000005609767223 */ /* 0x180fe2000001085d */
[----:B--2---:R-:W-:Y:S01]  /*d240*/  FMUL.FTZ R9, R88, R77 ;  /* 0x0000004d58097220 */ /* 0x004fe20000410000 */
[-CC-:B------:R-:W-:Y:S01]  /*d250*/  FFMA.FTZ R124, R4, R86.reuse, -R93.reuse ;  /* 0x00000056047c7223 */ /* 0x180fe2000001085d */
[----:B------:R-:W-:Y:S01]  /*d260*/  IADD3 R4, PT, PT, R92, 0x3000, RZ ;  /* 0x000030005c047810 */ /* 0x000fe20007ffe0ff */
[-CC-:B------:R-:W-:Y:S01]  /*d270*/  FFMA.FTZ R123, R5, R86.reuse, -R93.reuse ;  /* 0x00000056057b7223 */ /* 0x180fe2000001085d */
[----:B------:R-:W-:Y:S01]  /*d280*/  FMUL.FTZ R5, R88, R81 ;  /* 0x0000005158057220 */ /* 0x000fe20000410000 */
[--C-:B------:R-:W-:Y:S03]  /*d290*/  FFMA.FTZ R81, R33, R86, -R93.reuse ;  /* 0x0000005621517223 */ /* 0x100fe6000001085d */
[----:B------:R-:W-:Y:S01]  /*d2a0*/  MUFU.EX2 R118, R118 ;  /* 0x0000007600767308 */ /* 0x000fe20000000800 */
[----:B------:R-:W-:Y:S01]  /*d2b0*/  @P0 IADD3 R89, PT, PT, R4, -0x20, RZ ;  /* 0xffffffe004590810 */ /* 0x000fe20007ffe0ff */
[----:B------:R-:W-:Y:S01]  /*d2c0*/  FMUL.FTZ R4, R88, R80 ;  /* 0x0000005058047220 */ /* 0x000fe20000410000 */
[----:B------:R-:W-:Y:S01]  /*d2d0*/  FFMA.FTZ R120, R8, R86, -R93 ;  /* 0x0000005608787223 */ /* 0x000fe2000001085d */
[----:B------:R-:W-:Y:S01]  /*d2e0*/  FMUL.FTZ R8, R88, R76 ;  /* 0x0000004c58087220 */ /* 0x000fe20000410000 */
[-CC-:B------:R-:W-:Y:S01]  /*d2f0*/  FFMA.FTZ R107, R22, R86.reuse, -R97.reuse ;  /* 0x00000056166b7223 */ /* 0x180fe20000010861 */
[----:B------:R-:W2:Y:S01]  /*d300*/  LDSM.16.MT88.4 R24, [R89] ;  /* 0x000000005918783b */ /* 0x000ea20000004200 */
[-C--:B------:R-:W-:Y:S03]  /*d310*/  FFMA.FTZ R106, R23, R86.reuse, -R97 ;  /* 0x00000056176a7223 */ /* 0x080fe60000010861 */
[----:B------:R-:W-:Y:S01]  /*d320*/  MUFU.EX2 R124, R124 ;  /* 0x0000007c007c7308 */ /* 0x000fe20000000800 */
[----:B-1----:R-:W-:Y:S01]  /*d330*/  F2FP.BF16.F32.PACK_AB R23, R117, R119 ;  /* 0x000000777517723e */ /* 0x002fe200000010ff */
[-CC-:B------:R-:W-:Y:S01]  /*d340*/  FFMA.FTZ R108, R20, R86.reuse, -R93.reuse ;  /* 0x00000056146c7223 */ /* 0x180fe2000001085d */
[-C--:B------:R-:W-:Y:S01]  /*d350*/  FFMA.FTZ R105, R21, R86.reuse, -R93 ;  /* 0x0000005615697223 */ /* 0x080fe2000001085d */
[--C-:B------:R-:W-:Y:S01]  /*d360*/  FFMA.FTZ R112, R18, R86, -R97.reuse ;  /* 0x0000005612707223 */ /* 0x100fe20000010861 */
[----:B------:R-:W-:Y:S01]  /*d370*/  FMUL.FTZ R18, R87, R70 ;  /* 0x0000004657127220 */ /* 0x000fe20000410000 */
[-C--:B------:R-:W-:Y:S01]  /*d380*/  FFMA.FTZ R110, R19, R86.reuse, -R97 ;  /* 0x00000056136e7223 */ /* 0x080fe20000010861 */
[----:B------:R-:W-:Y:S03]  /*d390*/  FMUL.FTZ R19, R87, R71 ;  /* 0x0000004757137220 */ /* 0x000fe60000410000 */
[----:B------:R-:W1:Y:S01]  /*d3a0*/  MUFU.EX2 R123, R123 ;  /* 0x0000007b007b7308 */ /* 0x000e620000000800 */
[--C-:B------:R-:W-:Y:S01]  /*d3b0*/  FFMA.FTZ R111, R16, R86, -R93.reuse ;  /* 0x00000056106f7223 */ /* 0x100fe2000001085d */
[C---:B------:R-:W-:Y:S01]  /*d3c0*/  FMUL.FTZ R16, R88.reuse, R68 ;  /* 0x0000004458107220 */ /* 0x040fe20000410000 */
[-C--:B------:R-:W-:Y:S01]  /*d3d0*/  FFMA.FTZ R109, R17, R86.reuse, -R93 ;  /* 0x00000056116d7223 */ /* 0x080fe2000001085d */
[----:B------:R-:W-:Y:S01]  /*d3e0*/  FMUL.FTZ R17, R88, R69 ;  /* 0x0000004558117220 */ /* 0x000fe20000410000 */
[-CC-:B------:R-:W-:Y:S01]  /*d3f0*/  FFMA.FTZ R39, R39, R86.reuse, -R97.reuse ;  /* 0x0000005627277223 */ /* 0x180fe20000010861 */
[--C-:B------:R-:W-:Y:S01]  /*d400*/  FFMA.FTZ R122, R6, R86, -R97.reuse ;  /* 0x00000056067a7223 */ /* 0x100fe20000010861 */
[----:B------:R-:W-:Y:S03]  /*d410*/  FMUL.FTZ R6, R87, R82 ;  /* 0x0000005257067220 */ /* 0x000fe60000410000 */
[----:B------:R-:W4:Y:S01]  /*d420*/  MUFU.EX2 R120, R120 ;  /* 0x0000007800787308 */ /* 0x000f220000000800 */
[-C--:B------:R-:W-:Y:S01]  /*d430*/  FFMA.FTZ R121, R7, R86.reuse, -R97 ;  /* 0x0000005607797223 */ /* 0x080fe20000010861 */
[----:B------:R-:W-:Y:S01]  /*d440*/  FMUL.FTZ R7, R87, R83 ;  /* 0x0000005357077220 */ /* 0x000fe20000410000 */
[-CC-:B------:R-:W-:Y:S01]  /*d450*/  FFMA.FTZ R36, R36, R86.reuse, -R93.reuse ;  /* 0x0000005624247223 */ /* 0x180fe2000001085d */
[-C--:B------:R-:W-:Y:S01]  /*d460*/  FFMA.FTZ R68, R41, R86.reuse, -R93 ;  /* 0x0000005629447223 */ /* 0x080fe2000001085d */
[-CC-:B------:R-:W-:Y:S01]  /*d470*/  FFMA.FTZ R41, R47, R86.reuse, -R97.reuse ;  /* 0x000000562f297223 */ /* 0x180fe20000010861 */
[-C--:B------:R-:W-:Y:S01]  /*d480*/  FFMA.FTZ R47, R50, R86.reuse, -R97 ;  /* 0x00000056322f7223 */ /* 0x080fe20000010861 */
[--C-:B------:R-:W-:Y:S03]  /*d490*/  FFMA.FTZ R44, R44, R86, -R93.reuse ;  /* 0x000000562c2c7223 */ /* 0x100fe6000001085d */
[----:B------:R-:W-:Y:S01]  /*d4a0*/  MUFU.EX2 R122, R122 ;  /* 0x0000007a007a7308 */ /* 0x000fe20000000800 */
[----:B-1----:R-:W-:Y:S01]  /*d4b0*/  F2FP.BF16.F32.PACK_AB R20, R123, R124 ;  /* 0x0000007c7b14723e */ /* 0x002fe200000010ff */
[-CC-:B------:R-:W-:Y:S01]  /*d4c0*/  FFMA.FTZ R45, R45, R86.reuse, -R93.reuse ;  /* 0x000000562d2d7223 */ /* 0x180fe2000001085d */
[-CC-:B------:R-:W-:Y:S01]  /*d4d0*/  FFMA.FTZ R48, R48, R86.reuse, -R93.reuse ;  /* 0x0000005630307223 */ /* 0x180fe2000001085d */
[-C--:B------:R-:W-:Y:S01]  /*d4e0*/  FFMA.FTZ R49, R49, R86.reuse, -R93 ;  /* 0x0000005631317223 */ /* 0x080fe2000001085d */
[----:B------:R-:W-:Y:S01]  /*d4f0*/  FFMA.FTZ R124, R88, R159, R124 ;  /* 0x0000009f587c7223 */ /* 0x000fe2000001007c */
[----:B------:R-:W-:Y:S01]  /*d500*/  ISETP.GT.AND P0, PT, R157, RZ, PT ;  /* 0x000000ff9d00720c */ /* 0x000fe20003f04270 */
[--C-:B------:R-:W-:Y:S03]  /*d510*/  FFMA.FTZ R50, R54, R86, -R97.reuse ;  /* 0x0000005636327223 */ /* 0x100fe60000010861 */
[----:B------:R-:W1:Y:S01]  /*d520*/  MUFU.EX2 R121, R121 ;  /* 0x0000007900797308 */ /* 0x000e620000000800 */
[----:B----4-:R-:W-:Y:S01]  /*d530*/  F2FP.BF16.F32.PACK_AB R22, R118, R120 ;  /* 0x000000787616723e */ /* 0x010fe200000010ff */
[----:B------:R-:W-:Y:S01]  /*d540*/  FADD.FTZ R124, R123, R124 ;  /* 0x0000007c7b7c7221 */ /* 0x000fe20000010000 */
[----:B------:R-:W-:Y:S01]  /*d550*/  IADD3 R157, PT, PT, R157, -0x1, RZ ;  /* 0xffffffff9d9d7810 */ /* 0x000fe20007ffe0ff */
[-C--:B------:R-:W-:Y:S01]  /*d560*/  FFMA.FTZ R54, R58, R86.reuse, -R97 ;  /* 0x000000563a367223 */ /* 0x080fe20000010861 */
[-CC-:B------:R-:W-:Y:S01]  /*d570*/  FFMA.FTZ R52, R52, R86.reuse, -R93.reuse ;  /* 0x0000005634347223 */ /* 0x180fe2000001085d */
[----:B------:R-:W-:Y:S01]  /*d580*/  FADD.FTZ R124, R120, R124 ;  /* 0x0000007c787c7221 */ /* 0x000fe20000010000 */
[-CC-:B------:R-:W-:Y:S03]  /*d590*/  FFMA.FTZ R53, R53, R86.reuse, -R93.reuse ;  /* 0x0000005635357223 */ /* 0x180fe6000001085d */
[----:B------:R4:W-:Y:S01]  /*d5a0*/  MUFU.EX2 R80, R32 ;  /* 0x0000002000507308 */ /* 0x0009e20000000800 */
[-CC-:B------:R-:W-:Y:S01]  /*d5b0*/  FFMA.FTZ R56, R56, R86.reuse, -R93.reuse ;  /* 0x0000005638387223 */ /* 0x180fe2000001085d */
[----:B------:R-:W-:Y:S01]  /*d5c0*/  FADD.FTZ R118, R118, R124 ;  /* 0x0000007c76767221 */ /* 0x000fe20000010000 */
[-C--:B------:R-:W-:Y:S01]  /*d5d0*/  FFMA.FTZ R57, R57, R86.reuse, -R93 ;  /* 0x0000005639397223 */ /* 0x080fe2000001085d */
[-C--:B------:R-:W-:Y:S01]  /*d5e0*/  FFMA.FTZ R58, R63, R86.reuse, -R97 ;  /* 0x000000563f3a7223 */ /* 0x080fe20000010861 */
[-CC-:B------:R-:W-:Y:S01]  /*d5f0*/  FFMA.FTZ R60, R60, R86.reuse, -R93.reuse ;  /* 0x000000563c3c7223 */ /* 0x180fe2000001085d */
[-CC-:B------:R-:W-:Y:S01]  /*d600*/  FFMA.FTZ R61, R61, R86.reuse, -R93.reuse ;  /* 0x000000563d3d7223 */ /* 0x180fe2000001085d */
[----:B------:R-:W-:Y:S03]  /*d610*/  FFMA.FTZ R64, R64, R86, -R93 ;  /* 0x0000005640407223 */ /* 0x000fe6000001085d */
[----:B------:R-:W5:Y:S01]  /*d620*/  MUFU.EX2 R114, R114 ;  /* 0x0000007200727308 */ /* 0x000f620000000800 */
[----:B-1----:R-:W-:Y:S01]  /*d630*/  F2FP.BF16.F32.PACK_AB R21, R121, R122 ;  /* 0x0000007a7915723e */ /* 0x002fe200000010ff */
[----:B------:R-:W-:Y:S04]  /*d640*/  FFMA.FTZ R122, R87, R158, R122 ;  /* 0x0000009e577a7223 */ /* 0x000fe8000001007a */
[----:B------:R-:W-:Y:S04]  /*d650*/  FADD.FTZ R122, R121, R122 ;  /* 0x0000007a797a7221 */ /* 0x000fe80000010000 */
[----:B------:R-:W1:Y:S01]  /*d660*/  MUFU.EX2 R113, R113 ;  /* 0x0000007100717308 */ /* 0x000e620000000800 */
[----:B----4-:R-:W4:Y:S01]  /*d670*/  LDSM.16.MT88.4 R32, [R89+0x400] ;  /* 0x000400005920783b */ /* 0x010f220000004200 */
[C---:B---3--:R-:W-:Y:S05]  /*d680*/  HMMA.16816.F32.BF16 R4, R20.reuse, R12, R4 ;  /* 0x0000000c1404723c */ /* 0x048fea0000041804 */
[C---:B------:R-:W-:Y:S03]  /*d690*/  FMUL.FTZ R12, R88.reuse, R72 ;  /* 0x00000048580c7220 */ /* 0x040fe60000410000 */
[----:B------:R-:W-:Y:S01]  /*d6a0*/  MUFU.EX2 R112, R112 ;  /* 0x0000007000707308 */ /* 0x000fe20000000800 */
[----:B------:R-:W-:Y:S01]  /*d6b0*/  FMUL.FTZ R13, R88, R73 ;  /* 0x00000049580d7220 */ /* 0x000fe20000410000 */
[C---:B------:R-:W-:Y:S03]  /*d6c0*/  HMMA.16816.F32.BF16 R8, R20.reuse, R14, R8 ;  /* 0x0000000e1408723c */ /* 0x040fe60000041808 */
[C---:B------:R-:W-:Y:S01]  /*d6d0*/  FMUL.FTZ R14, R87.reuse, R74 ;  /* 0x0000004a570e7220 */ /* 0x040fe20000410000 */
[----:B------:R-:W-:Y:S01]  /*d6e0*/  FMUL.FTZ R15, R87, R75 ;  /* 0x0000004b570f7220 */ /* 0x000fe20000410000 */
[----:B------:R-:W-:Y:S03]  /*d6f0*/  FADD.FTZ R122, R119, R122 ;  /* 0x0000007a777a7221 */ /* 0x000fe60000010000 */
[----:B------:R-:W3:Y:S01]  /*d700*/  MUFU.EX2 R110, R110 ;  /* 0x0000006e006e7308 */ /* 0x000ee20000000800 */
[----:B------:R-:W-:Y:S01]  /*d710*/  MOV R88, R2 ;  /* 0x0000000200587202 */ /* 0x000fe20000000f00 */
[----:B------:R-:W-:Y:S01]  /*d720*/  FADD.FTZ R117, R117, R122 ;  /* 0x0000007a75757221 */ /* 0x000fe20000010000 */
[----:B------:R-:W-:Y:S01]  /*d730*/  MOV R87, R3 ;  /* 0x0000000300577202 */ /* 0x000fe20000000f00 */
[C---:B--2---:R-:W-:Y:S06]  /*d740*/  HMMA.16816.F32.BF16 R12, R20.reuse, R24, R12 ;  /* 0x00000018140c723c */ /* 0x044fec000004180c */
[----:B------:R-:W2:Y:S01]  /*d750*/  MUFU.EX2 R116, R116 ;  /* 0x0000007400747308 */ /* 0x000ea20000000800 */
[----:B-----5:R-:W-:Y:S01]  /*d760*/  FADD.FTZ R117, R114, R117 ;  /* 0x0000007572757221 */ /* 0x020fe20000010000 */
[----:B------:R-:W-:Y:S01]  /*d770*/  HMMA.16816.F32.BF16 R16, R20, R26, R16 ;  /* 0x0000001a1410723c */ /* 0x000fe20000041810 */
[----:B------:R-:W5:Y:S07]  /*d780*/  LDSM.16.MT88.4 R24, [R92+0x3800] ;  /* 0x003800005c18783b */ /* 0x000f6e0000004200 */
[----:B------:R-:W4:Y:S01]  /*d790*/  MUFU.EX2 R115, R115 ;  /* 0x0000007300737308 */ /* 0x000f220000000800 */
[C---:B-1----:R-:W-:Y:S01]  /*d7a0*/  F2FP.BF16.F32.PACK_AB R21, R113.reuse, R114 ;  /* 0x000000727115723e */ /* 0x042fe200000010ff */
[----:B------:R-:W-:Y:S01]  /*d7b0*/  FADD.FTZ R113, R113, R117 ;  /* 0x0000007571717221 */ /* 0x000fe20000010000 */
[----:B---3--:R-:W-:Y:S03]  /*d7c0*/  F2FP.BF16.F32.PACK_AB R23, R110, R112 ;  /* 0x000000706e17723e */ /* 0x008fe600000010ff */
[----:B------:R-:W-:Y:S04]  /*d7d0*/  FADD.FTZ R113, R112, R113 ;  /* 0x0000007170717221 */ /* 0x000fe80000010000 */
[----:B------:R-:W1:Y:S01]  /*d7e0*/  MUFU.EX2 R111, R111 ;  /* 0x0000006f006f7308 */ /* 0x000e620000000800 */
[----:B--2---:R-:W-:Y:S01]  /*d7f0*/  FADD.FTZ R118, R116, R118 ;  /* 0x0000007674767221 */ /* 0x004fe20000010000 */
[----:B------:R-:W-:Y:S08]  /*d800*/  FADD.FTZ R110, R110, R113 ;  /* 0x000000716e6e7221 */ /* 0x000ff00000010000 */
[----:B------:R-:W2:Y:S01]  /*d810*/  MUFU.EX2 R109, R109 ;  /* 0x0000006d006d7308 */ /* 0x000ea20000000800 */
[C---:B----4-:R-:W-:Y:S01]  /*d820*/  F2FP.BF16.F32.PACK_AB R20, R115.reuse, R116 ;  /* 0x000000747314723e */ /* 0x050fe200000010ff */
        /* <DEDUP_REMOVED lines=19> */
[----:B--2---:R-:W-:Y:S04]  /*d960*/  F2FP.BF16.F32.PACK_AB R23, R99, R103 ;  /* 0x000000676317723e */ /* 0x004fe800000010ff */
        /* <DEDUP_REMOVED lines=28> */
[----:B------:R2:W-:Y:S01]  /*db30*/  MUFU.EX2 R76, R38 ;  /* 0x00000026004c7308 */ /* 0x0005e20000000800 */
[----:B---3--:R-:W-:Y:S01]  /*db40*/  F2FP.BF16.F32.PACK_AB R20, R98, R102 ;  /* 0x000000666214723e */ /* 0x008fe200000010ff */
[----:B------:R-:W-:Y:S04]  /*db50*/  FADD.FTZ R102, R102, R104 ;  /* 0x0000006866667221 */ /* 0x000fe80000010000 */
[----:B------:R-:W-:Y:S04]  /*db60*/  FADD.FTZ R102, R98, R102 ;  /* 0x0000006662667221 */ /* 0x000fe80000010000 */
[----:B------:R-:W-:Y:S01]  /*db70*/  MUFU.EX2 R39, R39 ;  /* 0x0000002700277308 */ /* 0x000fe20000000800 */
[C---:B-1----:R-:W-:Y:S01]  /*db80*/  F2FP.BF16.F32.PACK_AB R22, R81.reuse, R80 ;  /* 0x000000505116723e */ /* 0x042fe200000010ff */
[----:B------:R-:W-:Y:S04]  /*db90*/  FADD.FTZ R102, R80, R102 ;  /* 0x0000006650667221 */ /* 0x000fe80000010000 */
[----:B------:R-:W-:Y:S04]  /*dba0*/  FADD.FTZ R81, R81, R102 ;  /* 0x0000006651517221 */ /* 0x000fe80000010000 */
[----:B------:R-:W1:Y:S01]  /*dbb0*/  MUFU.EX2 R36, R36 ;  /* 0x0000002400247308 */ /* 0x000e620000000800 */
[C---:B------:R-:W-:Y:S03]  /*dbc0*/  HMMA.16816.F32.BF16 R4, R20.reuse, R32, R4 ;  /* 0x000000201404723c */ /* 0x040fe60000041804 */
[-CC-:B--2---:R-:W-:Y:S01]  /*dbd0*/  FFMA.FTZ R38, R42, R86.reuse, -R97.reuse ;  /* 0x000000562a267223 */ /* 0x184fe20000010861 */
[-C--:B------:R-:W-:Y:S01]  /*dbe0*/  FFMA.FTZ R42, R43, R86.reuse, -R97 ;  /* 0x000000562b2a7223 */ /* 0x080fe20000010861 */
[-CC-:B------:R-:W-:Y:S01]  /*dbf0*/  FFMA.FTZ R43, R37, R86.reuse, -R93.reuse ;  /* 0x00000056252b7223 */ /* 0x180fe2000001085d */
[-C--:B------:R-:W-:Y:S03]  /*dc00*/  FFMA.FTZ R37, R40, R86.reuse, -R93 ;  /* 0x0000005628257223 */ /* 0x080fe6000001085d */
[----:B------:R-:W-:Y:S01]  /*dc10*/  MUFU.EX2 R68, R68 ;  /* 0x0000004400447308 */ /* 0x000fe20000000800 */
[C---:B------:R-:W-:Y:S01]  /*dc20*/  HMMA.16816.F32.BF16 R8, R20.reuse, R34, R8 ;  /* 0x000000221408723c */ /* 0x040fe20000041808 */
[----:B------:R-:W2:Y:S02]  /*dc30*/  LDSM.16.MT88.4 R32, [R89+0x1000] ;  /* 0x001000005920783b */ /* 0x000ea40000004200 */
[-CC-:B------:R-:W-:Y:S01]  /*dc40*/  FFMA.FTZ R40, R46, R86.reuse, -R97.reuse ;  /* 0x000000562e287223 */ /* 0x180fe20000010861 */
[-CC-:B------:R-:W-:Y:S01]  /*dc50*/  FFMA.FTZ R46, R51, R86.reuse, -R97.reuse ;  /* 0x00000056332e7223 */ /* 0x180fe20000010861 */
[-CC-:B------:R-:W-:Y:S01]  /*dc60*/  FFMA.FTZ R51, R55, R86.reuse, -R97.reuse ;  /* 0x0000005637337223 */ /* 0x180fe20000010861 */
[-CC-:B------:R-:W-:Y:S03]  /*dc70*/  FFMA.FTZ R55, R59, R86.reuse, -R97.reuse ;  /* 0x000000563b377223 */ /* 0x180fe60000010861 */
[----:B------:R-:W-:Y:S01]  /*dc80*/  MUFU.EX2 R38, R38 ;  /* 0x0000002600267308 */ /* 0x000fe20000000800 */
[C---:B----4-:R-:W-:Y:S03]  /*dc90*/  HMMA.16816.F32.BF16 R12, R20.reuse, R24, R12 ;  /* 0x00000018140c723c */ /* 0x050fe6000004180c */
[-C--:B------:R-:W-:Y:S01]  /*dca0*/  FFMA.FTZ R59, R62, R86.reuse, -R97 ;  /* 0x000000563e3b7223 */ /* 0x080fe20000010861 */
[----:B-1----:R-:W-:Y:S01]  /*dcb0*/  FADD.FTZ R81, R36, R81 ;  /* 0x0000005124517221 */ /* 0x002fe20000010000 */
[-CC-:B------:R-:W-:Y:S01]  /*dcc0*/  FFMA.FTZ R62, R66, R86.reuse, -R97.reuse ;  /* 0x00000056423e7223 */ /* 0x180fe20000010861 */
[----:B------:R-:W-:Y:S03]  /*dcd0*/  FFMA.FTZ R97, R67, R86, -R97 ;  /* 0x0000005643617223 */ /* 0x000fe60000010861 */
[----:B------:R-:W1:Y:S01]  /*dce0*/  MUFU.EX2 R42, R42 ;  /* 0x0000002a002a7308 */ /* 0x000e620000000800 */
[----:B------:R-:W-:Y:S01]  /*dcf0*/  HMMA.16816.F32.BF16 R16, R20, R26, R16 ;  /* 0x0000001a1410723c */ /* 0x000fe20000041810 */
[----:B------:R-:W3:Y:S02]  /*dd00*/  LDSM.16.MT88.4 R24, [R92+0x4400] ;  /* 0x004400005c18783b */ /* 0x000ee40000004200 */
[----:B------:R-:W-:Y:S01]  /*dd10*/  F2FP.BF16.F32.PACK_AB R21, R39, R76 ;  /* 0x0000004c2715723e */ /* 0x000fe200000010ff */
[----:B------:R-:W-:Y:S05]  /*dd20*/  FFMA.FTZ R93, R65, R86, -R93 ;  /* 0x00000056415d7223 */ /* 0x000fea000001085d */
[----:B------:R-:W4:Y:S10]  /*dd30*/  MUFU.EX2 R43, R43 ;  /* 0x0000002b002b7308 */ /* 0x000f340000000800 */
[----:B------:R-:W5:Y:S01]  /*dd40*/  MUFU.EX2 R37, R37 ;  /* 0x0000002500257308 */ /* 0x000f620000000800 */
[----:B-1----:R-:W-:Y:S09]  /*dd50*/  F2FP.BF16.F32.PACK_AB R23, R42, R38 ;  /* 0x000000262a17723e */ /* 0x002ff200000010ff */
[----:B------:R-:W-:Y:S01]  /*dd60*/  MUFU.EX2 R40, R40 ;  /* 0x0000002800287308 */ /* 0x000fe20000000800 */
[C---:B----4-:R-:W-:Y:S01]  /*dd70*/  F2FP.BF16.F32.PACK_AB R20, R43.reuse, R36 ;  /* 0x000000242b14723e */ /* 0x050fe200000010ff */
[----:B------:R-:W-:Y:S08]  /*dd80*/  FADD.FTZ R43, R43, R81 ;  /* 0x000000512b2b7221 */ /* 0x000ff00000010000 */
[----:B------:R-:W1:Y:S01]  /*dd90*/  MUFU.EX2 R41, R41 ;  /* 0x0000002900297308 */ /* 0x000e620000000800 */
[C---:B-----5:R-:W-:Y:S01]  /*dda0*/  F2FP.BF16.F32.PACK_AB R22, R68.reuse, R37 ;  /* 0x000000254416723e */ /* 0x060fe200000010ff */
[----:B------:R-:W-:Y:S04]  /*ddb0*/  FADD.FTZ R43, R37, R43 ;  /* 0x0000002b252b7221 */ /* 0x000fe80000010000 */
[----:B------:R-:W-:Y:S04]  /*ddc0*/  FADD.FTZ R68, R68, R43 ;  /* 0x0000002b44447221 */ /* 0x000fe80000010000 */
[----:B------:R-:W-:Y:S01]  /*ddd0*/  MUFU.EX2 R47, R47 ;  /* 0x0000002f002f7308 */ /* 0x000fe20000000800 */
[C---:B------:R-:W-:Y:S09]  /*dde0*/  HMMA.16816.F32.BF16 R4, R20.reuse, R28, R4 ;  /* 0x0000001c1404723c */ /* 0x040ff20000041804 */
[----:B------:R-:W4:Y:S01]  /*ddf0*/  MUFU.EX2 R46, R46 ;  /* 0x0000002e002e7308 */ /* 0x000f220000000800 */
[C---:B------:R-:W-:Y:S01]  /*de00*/  HMMA.16816.F32.BF16 R8, R20.reuse, R30, R8 ;  /* 0x0000001e1408723c */ /* 0x040fe20000041808 */
[----:B------:R-:W5:Y:S08]  /*de10*/  LDSM.16.MT88.4 R28, [R89+0x1400] ;  /* 0x00140000591c783b */ /* 0x000f700000004200 */
[----:B------:R-:W3:Y:S01]  /*de20*/  MUFU.EX2 R44, R44 ;  /* 0x0000002c002c7308 */ /* 0x000ee20000000800 */
[C---:B--2---:R-:W-:Y:S09]  /*de30*/  HMMA.16816.F32.BF16 R12, R20.reuse, R32, R12 ;  /* 0x00000020140c723c */ /* 0x044ff2000004180c */
[----:B------:R-:W2:Y:S01]  /*de40*/  MUFU.EX2 R45, R45 ;  /* 0x0000002d002d7308 */ /* 0x000ea20000000800 */
[----:B------:R-:W-:Y:S01]  /*de50*/  HMMA.16816.F32.BF16 R16, R20, R34, R16 ;  /* 0x000000221410723c */ /* 0x000fe20000041810 */
[----:B------:R-:W5:Y:S02]  /*de60*/  LDSM.16.MT88.4 R32, [R92+0x4800] ;  /* 0x004800005c20783b */ /* 0x000f640000004200 */
[----:B-1----:R-:W-:Y:S02]  /*de70*/  F2FP.BF16.F32.PACK_AB R21, R41, R40 ;  /* 0x000000282915723e */ /* 0x002fe400000010ff */
[----:B----4-:R-:W-:Y:S04]  /*de80*/  F2FP.BF16.F32.PACK_AB R23, R46, R47 ;  /* 0x0000002f2e17723e */ /* 0x010fe800000010ff */
[----:B------:R-:W-:Y:S01]  /*de90*/  MUFU.EX2 R48, R48 ;  /* 0x0000003000307308 */ /* 0x000fe20000000800 */
[----:B---3--:R-:W-:Y:S09]  /*dea0*/  FADD.FTZ R68, R44, R68 ;  /* 0x000000442c447221 */ /* 0x008ff20000010000 */
[----:B------:R-:W1:Y:S01]  /*deb0*/  MUFU.EX2 R49, R49 ;  /* 0x0000003100317308 */ /* 0x000e620000000800 */
[C---:B--2---:R-:W-:Y:S01]  /*dec0*/  F2FP.BF16.F32.PACK_AB R20, R45.reuse, R44 ;  /* 0x0000002c2d14723e */ /* 0x044fe200000010ff */
[----:B------:R-:W-:Y:S08]  /*ded0*/  FADD.FTZ R68, R45, R68 ;  /* 0x000000442d447221 */ /* 0x000ff00000010000 */
[----:B------:R-:W-:Y:S10]  /*dee0*/  MUFU.EX2 R50, R50 ;  /* 0x0000003200327308 */ /* 0x000ff40000000800 */
[----:B------:R-:W2:Y:S01]  /*def0*/  MUFU.EX2 R51, R51 ;  /* 0x0000003300337308 */ /* 0x000ea20000000800 */
[C---:B-1----:R-:W-:Y:S01]  /*df00*/  F2FP.BF16.F32.PACK_AB R22, R49.reuse, R48 ;  /* 0x000000303116723e */ /* 0x042fe200000010ff */
[----:B------:R-:W-:Y:S04]  /*df10*/  FADD.FTZ R48, R48, R68 ;  /* 0x0000004430307221 */ /* 0x000fe80000010000 */
[----:B------:R-:W-:Y:S04]  /*df20*/  FADD.FTZ R48, R49, R48 ;  /* 0x0000003031307221 */ /* 0x000fe80000010000 */
[----:B------:R-:W-:Y:S01]  /*df30*/  MUFU.EX2 R54, R54 ;  /* 0x0000003600367308 */ /* 0x000fe20000000800 */
[C---:B------:R-:W-:Y:S09]  /*df40*/  HMMA.16816.F32.BF16 R4, R20.reuse, R24, R4 ;  /* 0x000000181404723c */ /* 0x040ff20000041804 */
[----:B------:R-:W-:Y:S01]  /*df50*/  MUFU.EX2 R55, R55 ;  /* 0x0000003700377308 */ /* 0x000fe20000000800 */
[C---:B------:R-:W-:Y:S01]  /*df60*/  HMMA.16816.F32.BF16 R8, R20.reuse, R26, R8 ;  /* 0x0000001a1408723c */ /* 0x040fe20000041808 */
[----:B------:R-:W1:Y:S08]  /*df70*/  LDSM.16.MT88.4 R24, [R89+0x1800] ;  /* 0x001800005918783b */ /* 0x000e700000004200 */
[----:B------:R-:W3:Y:S01]  /*df80*/  MUFU.EX2 R52, R52 ;  /* 0x0000003400347308 */ /* 0x000ee20000000800 */
[C---:B-----5:R-:W-:Y:S03]  /*df90*/  HMMA.16816.F32.BF16 R12, R20.reuse, R28, R12 ;  /* 0x0000001c140c723c */ /* 0x060fe6000004180c */
[----:B------:R-:W-:Y:S06]  /*dfa0*/  FADD.FTZ R28, R94, R95 ;  /* 0x0000005f5e1c7221 */ /* 0x000fec0000010000 */
[----:B------:R-:W4:Y:S01]  /*dfb0*/  MUFU.EX2 R53, R53 ;  /* 0x0000003500357308 */ /* 0x000f220000000800 */
[----:B------:R-:W-:Y:S01]  /*dfc0*/  FADD.FTZ R28, R76, R28 ;  /* 0x0000001c4c1c7221 */ /* 0x000fe20000010000 */
[----:B------:R-:W-:Y:S01]  /*dfd0*/  HMMA.16816.F32.BF16 R16, R20, R30, R16 ;  /* 0x0000001e1410723c */ /* 0x000fe20000041810 */
[----:B------:R-:W5:Y:S02]  /*dfe0*/  LDSM.16.MT88.4 R76, [R92+0x4c00] ;  /* 0x004c00005c4c783b */ /* 0x000f640000004200 */
[----:B------:R-:W-:Y:S01]  /*dff0*/  FADD.FTZ R28, R39, R28 ;  /* 0x0000001c271c7221 */ /* 0x000fe20000010000 */
[----:B--2---:R-:W-:Y:S04]  /*e000*/  F2FP.BF16.F32.PACK_AB R21, R51, R50 ;  /* 0x000000323315723e */ /* 0x004fe800000010ff */
[----:B------:R-:W2:Y:S01]  /*e010*/  MUFU.EX2 R56, R56 ;  /* 0x0000003800387308 */ /* 0x000ea20000000800 */
[----:B------:R-:W-:Y:S01]  /*e020*/  FADD.FTZ R28, R38, R28 ;  /* 0x0000001c261c7221 */ /* 0x000fe20000010000 */
[----:B---3--:R-:W-:Y:S01]  /*e030*/  FADD.FTZ R48, R52, R48 ;  /* 0x0000003034307221 */ /* 0x008fe20000010000 */
[----:B------:R-:W-:Y:S02]  /*e040*/  F2FP.BF16.F32.PACK_AB R23, R55, R54 ;  /* 0x000000363717723e */ /* 0x000fe400000010ff */
[----:B------:R-:W-:Y:S02]  /*e050*/  FADD.FTZ R42, R42, R28 ;  /* 0x0000001c2a2a7221 */ /* 0x000fe40000010000 */
[----:B------:R-:W3:Y:S03]  /*e060*/  LDSM.16.MT88.4 R28, [R89+0x1c00] ;  /* 0x001c0000591c783b */ /* 0x000ee60000004200 */
[----:B------:R-:W1:Y:S01]  /*e070*/  MUFU.EX2 R57, R57 ;  /* 0x0000003900397308 */ /* 0x000e620000000800 */
[C---:B----4-:R-:W-:Y:S01]  /*e080*/  F2FP.BF16.F32.PACK_AB R20, R53.reuse, R52 ;  /* 0x000000343514723e */ /* 0x050fe200000010ff */
[----:B------:R-:W-:Y:S01]  /*e090*/  FADD.FTZ R42, R40, R42 ;  /* 0x0000002a282a7221 */ /* 0x000fe20000010000 */
[----:B------:R-:W-:Y:S03]  /*e0a0*/  FADD.FTZ R53, R53, R48 ;  /* 0x0000003035357221 */ /* 0x000fe60000010000 */
[----:B------:R-:W-:Y:S04]  /*e0b0*/  FADD.FTZ R42, R41, R42 ;  /* 0x0000002a292a7221 */ /* 0x000fe80000010000 */
[----:B------:R-:W-:Y:S01]  /*e0c0*/  MUFU.EX2 R59, R59 ;  /* 0x0000003b003b7308 */ /* 0x000fe20000000800 */
[----:B--2---:R-:W-:Y:S01]  /*e0d0*/  FADD.FTZ R53, R56, R53 ;  /* 0x0000003538357221 */ /* 0x004fe20000010000 */
[----:B------:R-:W-:Y:S04]  /*e0e0*/  FADD.FTZ R47, R47, R42 ;  /* 0x0000002a2f2f7221 */ /* 0x000fe80000010000 */
[----:B------:R-:W-:Y:S04]  /*e0f0*/  FADD.FTZ R47, R46, R47 ;  /* 0x0000002f2e2f7221 */ /* 0x000fe80000010000 */
[----:B------:R-:W2:Y:S01]  /*e100*/  MUFU.EX2 R58, R58 ;  /* 0x0000003a003a7308 */ /* 0x000ea20000000800 */
[C---:B-1----:R-:W-:Y:S01]  /*e110*/  F2FP.BF16.F32.PACK_AB R22, R57.reuse, R56 ;  /* 0x000000383916723e */ /* 0x042fe200000010ff */
        /* <DEDUP_REMOVED lines=8> */
[----:B------:R-:W1:Y:S01]  /*e1a0*/  MUFU.EX2 R97, R97 ;  /* 0x0000006100617308 */ /* 0x000e620000000800 */
[C---:B--2---:R-:W-:Y:S01]  /*e1b0*/  F2FP.BF16.F32.PACK_AB R69, R58.reuse, R59 ;  /* 0x0000003b3a45723e */ /* 0x044fe200000010ff */
[----:B------:R-:W-:Y:S02]  /*e1c0*/  FADD.FTZ R59, R59, R54 ;  /* 0x000000363b3b7221 */ /* 0x000fe40000010000 */
[C---:B------:R-:W-:Y:S06]  /*e1d0*/  HMMA.16816.F32.BF16 R12, R20.reuse, R24, R12 ;  /* 0x00000018140c723c */ /* 0x040fec000004180c */
[----:B------:R-:W2:Y:S01]  /*e1e0*/  MUFU.EX2 R60, R60 ;  /* 0x0000003c003c7308 */ /* 0x000ea20000000800 */
[----:B------:R-:W-:Y:S01]  /*e1f0*/  FADD.FTZ R59, R58, R59 ;  /* 0x0000003b3a3b7221 */ /* 0x000fe20000010000 */
[----:B------:R-:W-:Y:S08]  /*e200*/  HMMA.16816.F32.BF16 R16, R20, R26, R16 ;  /* 0x0000001a1410723c */ /* 0x000ff00000041810 */
[----:B------:R-:W4:Y:S01]  /*e210*/  MUFU.EX2 R61, R61 ;  /* 0x0000003d003d7308 */ /* 0x000f220000000800 */
[C---:B-1----:R-:W-:Y:S01]  /*e220*/  F2FP.BF16.F32.PACK_AB R71, R97.reuse, R62 ;  /* 0x0000003e6147723e */ /* 0x042fe200000010ff */
[----:B------:R-:W-:Y:S04]  /*e230*/  FADD.FTZ R62, R62, R59 ;  /* 0x0000003b3e3e7221 */ /* 0x000fe80000010000 */
[----:B------:R-:W-:Y:S04]  /*e240*/  FADD.FTZ R158, R97, R62 ;  /* 0x0000003e619e7221 */ /* 0x000fe80000010000 */
[----:B------:R-:W1:Y:S01]  /*e250*/  MUFU.EX2 R32, R64 ;  /* 0x0000004000207308 */ /* 0x000e620000000800 */
[----:B--2---:R-:W-:Y:S09]  /*e260*/  FADD.FTZ R57, R60, R57 ;  /* 0x000000393c397221 */ /* 0x004ff20000010000 */
[----:B------:R-:W2:Y:S01]  /*e270*/  MUFU.EX2 R93, R93 ;  /* 0x0000005d005d7308 */ /* 0x000ea20000000800 */
[C---:B----4-:R-:W-:Y:S01]  /*e280*/  F2FP.BF16.F32.PACK_AB R68, R61.reuse, R60 ;  /* 0x0000003c3d44723e */ /* 0x050fe200000010ff */
[----:B------:R-:W-:Y:S04]  /*e290*/  FADD.FTZ R61, R61, R57 ;  /* 0x000000393d3d7221 */ /* 0x000fe80000010000 */
[----:B-1----:R-:W-:Y:S01]  /*e2a0*/  FADD.FTZ R61, R32, R61 ;  /* 0x0000003d203d7221 */ /* 0x002fe20000010000 */
[C---:B--2---:R-:W-:Y:S03]  /*e2b0*/  F2FP.BF16.F32.PACK_AB R70, R93.reuse, R32 ;  /* 0x000000205d46723e */ /* 0x044fe600000010ff */
[----:B------:R-:W-:Y:S04]  /*e2c0*/  FADD.FTZ R159, R93, R61 ;  /* 0x0000003d5d9f7221 */ /* 0x000fe80000010000 */
[C---:B-----5:R-:W-:Y:S08]  /*e2d0*/  HMMA.16816.F32.BF16 R80, R68.reuse, R76, R4 ;  /* 0x0000004c4450723c */ /* 0x060ff00000041804 */
[C---:B------:R-:W-:Y:S08]  /*e2e0*/  HMMA.16816.F32.BF16 R76, R68.reuse, R78, R8 ;  /* 0x0000004e444c723c */ /* 0x040ff00000041808 */
[C---:B---3--:R-:W-:Y:S08]  /*e2f0*/  HMMA.16816.F32.BF16 R72, R68.reuse, R28, R12 ;  /* 0x0000001c4448723c */ /* 0x048ff0000004180c */
[----:B------:R-:W-:Y:S01]  /*e300*/  HMMA.16816.F32.BF16 R68, R68, R30, R16 ;  /* 0x0000001e4444723c */ /* 0x000fe20000041810 */
[----:B------:R-:W-:Y:S08]  /*e310*/  @!UPT UIADD3 URZ, UPT, UPT, URZ, URZ, URZ ;  /* 0x000000fffffff290 */ /* 0x000ff0000fffe0ff */
[----:B------:R-:W-:Y:S11]  /*e320*/  @P0 BRA `(.L_x_8192) ;  /* 0xffffffc800fc0947 */ /* 0x000ff6000383ffff */
.L_x_8185:
        /* <DEDUP_REMOVED lines=11> */
.L_x_8202:
        /* <DEDUP_REMOVED lines=78> */
.L_x_8195:
[----:B------:R-:W-:Y:S05]  /*e8c0*/  BSYNC.RECONVERGENT B0 ;  /* 0x0000000000007941 */ /* 0x000fea0003800200 */
.L_x_8194:
        /* <DEDUP_REMOVED lines=28> */
.L_x_8197:
[----:B------:R-:W-:Y:S05]  /*ea90*/  BSYNC.RECONVERGENT B0 ;  /* 0x0000000000007941 */ /* 0x000fea0003800200 */
.L_x_8196:
        /* <DEDUP_REMOVED lines=12> */
[----:B------:R-:W-:Y:S01]  /*eb60*/  MOV R3, 0x0 ;  /* 0x0000000000037802 */ /* 0x000fe20000000f00 */
[----:B------:R-:W-:Y:S01]  /*eb70*/  IMAD.IADD R4, R27, 0x1, R4 ;  /* 0x000000011b047824 */ /* 0x000fe200078e0204 */
[----:B--2---:R-:W-:Y:S01]  /*eb80*/  ISETP.GE.AND P3, PT, R6, R84, PT ;  /* 0x000000540600720c */ /* 0x004fe20003f66270 */
[----:B------:R-:W-:-:S03]  /*eb90*/  IMAD.WIDE.U32 R6, R147, R16, R6 ;  /* 0x0000001093067225 */ /* 0x000fc600078e0006 */
[----:B------:R-:W-:Y:S01]  /*eba0*/  ISETP.GE.OR P2, PT, R133, R149, P3 ;  /* 0x000000958500720c */ /* 0x000fe20001f46670 */
[----:B------:R-:W-:Y:S01]  /*ebb0*/  IMAD R147, R17, R147, RZ ;  /* 0x0000009311937224 */ /* 0x000fe200078e02ff */
[----:B------:R-:W-:-:S04]  /*ebc0*/  IADD3 R6, P1, P0, R26, R6, R2 ;  /* 0x000000061a067210 */ /* 0x000fc8000783e002 */
        /* <DEDUP_REMOVED lines=11> */
[----:B---3--:R-:W-:Y:S05]  /*ec80*/  @P3 RET.REL.NODEC R2 `(_ZN5flash24flash_fwd_splitkv_kernelI23Flash_fwd_kernel_traitsILi32ELi64ELi128ELi4ELb0ELb0EN7cutlass10bfloat16_tE19Flash_kernel_traitsILi32ELi64ELi128ELi4ES3_EELb0ELb0ELb1ELb0ELb0ELb0ELb0ELb1EEEvNS_16Flash_fwd_paramsE) ;  /* 0xffffff1002dc3950 */ /* 0x008fea0003c3ffff */
        /* <DEDUP_REMOVED lines=12> */
[----:B-1----:R-:W-:Y:S05]  /*ed50*/  RET.REL.NODEC R144 `(_ZN5flash24flash_fwd_splitkv_kernelI23Flash_fwd_kernel_traitsILi32ELi64ELi128ELi4ELb0ELb0EN7cutlass10bfloat16_tE19Flash_kernel_traitsILi32ELi64ELi128ELi4ES3_EELb0ELb0ELb1ELb0ELb0ELb0ELb0ELb1EEEvNS_16Flash_fwd_paramsE) ;  /* 0xffffff1090a87950 */ /* 0x002fea0003c3ffff */
.L_x_8193:
[----:B------:R-:W-:Y:S01]  /*ed60*/  MOV R0, 0x1f ;  /* 0x0000001f00007802 */ /* 0x000fe20000000f00 */
[----:B------:R-:W-:Y:S01]  /*ed70*/  IMAD.MOV.U32 R4, RZ, RZ, 0x2 ;  /* 0x00000002ff047424 */ /* 0x000fe200078e00ff */
[----:B------:R-:W-:Y:S01]  /*ed80*/  MOV R7, R159 ;  /* 0x0000009f00077202 */ /* 0x000fe20000000f00 */
[----:B------:R-:W-:-:S07]  /*ed90*/  IMAD.MOV.U32 R5, RZ, RZ, -0x1 ;  /* 0xffffffffff057424 */ /* 0x000fce00078e00ff */
[----:B-1---5:R-:W-:Y:S05]  /*eda0*/  WARPSYNC.COLLECTIVE R5, `(.L_x_8198) ;  /* 0x0000000005087348 */ /* 0x022fea0003c00000 */
[----:B------:R2:W3:Y:S02]  /*edb0*/  SHFL.BFLY P0, R0, R7, R4, R0 ;  /* 0x0c00000407007389 */ /* 0x0004e40000000000 */
[----:B-123-5:R-:W-:Y:S05]  /*edc0*/  ENDCOLLECTIVE ;  /* 0x000000000000791b */ /* 0x02efea0003800000 */
.L_x_8198:
        /* <DEDUP_REMOVED lines=8> */
.L_x_8199:
        /* <DEDUP_REMOVED lines=8> */
.L_x_8200:
[----:B------:R-:W-:Y:S01]  /*eed0*/  FADD.FTZ R158, R0, R158 ;  /* 0x0000009e009e7221 */ /* 0x000fe20000010000 */
[----:B------:R-:W-:Y:S02]  /*eee0*/  MOV R0, 0x1f ;  /* 0x0000001f00007802 */ /* 0x000fe40000000f00 */
[----:B------:R-:W-:Y:S01]  /*eef0*/  MOV R4, 0x1 ;  /* 0x0000000100047802 */ /* 0x000fe20000000f00 */
[----:B------:R-:W-:-:S07]  /*ef00*/  IMAD.MOV.U32 R7, RZ, RZ, R158 ;  /* 0x000000ffff077224 */ /* 0x000fce00078e009e */
[----:B------:R-:W-:Y:S05]  /*ef10*/  WARPSYNC.COLLECTIVE R5, `(.L_x_8201) ;  /* 0x0000000005087348 */ /* 0x000fea0003c00000 */
[----:B------:R1:W2:Y:S02]  /*ef20*/  SHFL.BFLY P0, R0, R7, R4, R0 ;  /* 0x0c00000407007389 */ /* 0x0002a40000000000 */
[----:B-12---:R-:W-:Y:S05]  /*ef30*/  ENDCOLLECTIVE ;  /* 0x000000000000791b */ /* 0x006fea0003800000 */
.L_x_8201:
[----:B------:R-:W-:Y:S05]  /*ef40*/  BRA `(.L_x_8202) ;  /* 0xfffffff400247947 */ /* 0x000fea000383ffff */
.L_x_8203:
        /* <DEDUP_REMOVED lines=11> */
.L_x_10314:


//--------------------- .text._ZN5flash24flash_fwd_splitkv_kernelI23Flash_fwd_kernel_traitsILi32ELi64ELi128ELi4ELb0ELb0EN7cutlass10bfloat16_tE19Flash_kernel_traitsILi32ELi64ELi128ELi4ES3_EELb0ELb0ELb1ELb0ELb0ELb1ELb0ELb1EEEvNS_16Flash_fwd_paramsE --------------------------
	.section	.text._ZN5flash24flash_fwd_splitkv_kernelI23Flash_fwd_kernel_traitsILi32ELi64ELi128ELi4ELb0ELb0EN7cutlass10bfloat16_tE19Flash_kernel_traitsILi32ELi64ELi128ELi4ES3_EELb0ELb0ELb1ELb0ELb0ELb1ELb0ELb1EEEvNS_16Flash_fwd_paramsE,"ax",@progbits
	.align	128
        .global         _ZN5flash24flash_fwd_splitkv_kernelI23Flash_fwd_kernel_traitsILi32ELi64ELi128ELi4ELb0ELb0EN7cutlass10bfloat16_tE19Flash_kernel_traitsILi32ELi64ELi128ELi4ES3_EELb0ELb0ELb1ELb0ELb0ELb1ELb0ELb1EEEvNS_16Flash_fwd_paramsE
        .type           _ZN5flash24flash_fwd_splitkv_kernelI23Flash_fwd_kernel_traitsILi32ELi64ELi128ELi4ELb0ELb0EN7cutlass10bfloat16_tE19Flash_kernel_traitsILi32ELi64ELi128ELi4ES3_EELb0ELb0ELb1ELb0ELb0ELb1ELb0ELb1EEEvNS_16Flash_fwd_paramsE,@function
        .size           _ZN5flash24flash_fwd_splitkv_kernelI23Flash_fwd_kernel_traitsILi32ELi64ELi128ELi4ELb0ELb0EN7cutlass10bfloat16_tE19Flash_kernel_traitsILi32ELi64ELi128ELi4ES3_EELb0ELb0ELb1ELb0ELb0ELb1ELb0ELb1EEEvNS_16Flash_fwd_paramsE,(.L_x_10315 - _ZN5flash24flash_fwd_splitkv_kernelI23Flash_fwd_kernel_traitsILi32ELi64ELi128ELi4ELb0ELb0EN7cutlass10bfloat16_tE19Flash_kernel_traitsILi32ELi64ELi128ELi4ES3_EELb0ELb0ELb1ELb0ELb0ELb1ELb0ELb1EEEvNS_16Flash_fwd_paramsE)
        .other          _ZN5flash24flash_fwd_splitkv_kernelI23Flash_fwd_kernel_traitsILi32ELi64ELi128ELi4ELb0ELb0EN7cutlass10bfloat16_tE19Flash_kernel_traitsILi32ELi64ELi128ELi4ES3_EELb0ELb0ELb1ELb0ELb0ELb1ELb0ELb1EEEvNS_16Flash_fwd_paramsE,@"STO_CUDA_ENTRY STV_DEFAULT"
_ZN5flash24flash_fwd_splitkv_kernelI23Flash_fwd_kernel_traitsILi32ELi64ELi128ELi4ELb0ELb0EN7cutlass10bfloat16_tE19Flash_kernel_traitsILi32ELi64ELi128ELi4ES3_EELb0ELb0ELb1ELb0ELb0ELb1ELb0ELb1EEEvNS_16Flash_fwd_paramsE:
.text._ZN5flash24flash_fwd_splitkv_kernelI23Flash_fwd_kernel_traitsILi32ELi64ELi128ELi4ELb0ELb0EN7cutlass10bfloat16_tE19Flash_kernel_traitsILi32ELi64ELi128ELi4ES3_EELb0ELb0ELb1ELb0ELb0ELb1ELb0ELb1EEEvNS_16Flash_fwd_paramsE:
[----:B------:R-:W-:Y:S01]  /*0000*/  LDC R1, c[0x0][0x37c] ;  /* 0x0000df00ff017b82 */ /* 0x000fe20000000800 */
[----:B------:R-:W1:Y:S07]  /*0010*/  S2R R149, SR_CTAID.X ;  /* 0x0000000000957919 */ /* 0x000e6e0000002500 */
[----:B------:R-:W2:Y:S01]  /*0020*/  LDC.64 R84, c[0x0][0x348] ;  /* 0x0000d200ff547b82 */ /* 0x000ea20000000a00 */
[----:B------:R-:W-:Y:S01]  /*0030*/  BSSY.RECONVERGENT B3, `(.L_x_8204) ;  /* 0x0000005000037945 */ /* 0x000fe20003800200 */
[----:B------:R-:W-:Y:S01]  /*0040*/  MOV R146, 0x80 ;  /* 0x0000008000927802 */ /* 0x000fe20000000f00 */
[----:B------:R-:W3:Y:S01]  /*0050*/  S2R R147, SR_CTAID.Y ;  /* 0x0000000000937919 */ /* 0x000ee20000002600 */
[----:B------:R-:W4:Y:S05]  /*0060*/  S2R R148, SR_CTAID.Z ;  /* 0x0000000000947919 */ /* 0x000f2a0000002700 */
[----:B-1234-:R-:W-:Y:S05]  /*0070*/  CALL.REL.NOINC `($_ZN5flash24flash_fwd_splitkv_kernelI23Flash_fwd_kernel_traitsILi32ELi64ELi128ELi4ELb0ELb0EN7cutlass10bfloat16_tE19Flash_kernel_traitsILi32ELi64ELi128ELi4ES3_EELb0ELb0ELb1ELb0ELb0ELb1ELb0ELb1EEEvNS_16Flash_fwd_paramsE$_ZN5flash30compute_attn_1rowblock_splitkvI23Flash_fwd_kernel_traitsILi32ELi64ELi128ELi4ELb0ELb0EN7cutlass10bfloat16_tE19Flash_kernel_traitsILi32ELi64ELi128ELi4ES3_EELb0ELb0ELb1ELb0ELb0ELb1ELb0ELb1ENS_16Flash_fwd_paramsEEEvRKT8_iiiii) ;  /* 0x0000000000087944 */ /* 0x01efea0003c00000 */
[----:B------:R-:W-:Y:S05]  /*0080*/  BSYNC.RECONVERGENT B3 ;  /* 0x0000000000037941 */ /* 0x000fea0003800200 */
.L_x_8204:
[----:B------:R-:W-:Y:S05]  /*0090*/  EXIT ;  /* 0x000000000000794d */ /* 0x000fea0003800000 */
        .type           $_ZN5flash24flash_fwd_splitkv_kernelI23Flash_fwd_kernel_traitsILi32ELi64ELi128ELi4ELb0ELb0EN7cutlass10bfloat16_tE19Flash_kernel_traitsILi32ELi64ELi128ELi4ES3_EELb0ELb0ELb1ELb0ELb0ELb1ELb0ELb1EEEvNS_16Flash_fwd_paramsE$_ZN5flash30compute_attn_1rowblock_splitkvI23Flash_fwd_kernel_traitsILi32ELi64ELi128ELi4ELb0ELb0EN7cutlass10bfloat16_tE19Flash_kernel_traitsILi32ELi64ELi128ELi4ES3_EELb0ELb0ELb1ELb0ELb0ELb1ELb0ELb1ENS_16Flash_fwd_paramsEEEvRKT8_iiiii,@function
        .size           $_ZN5flash24flash_fwd_splitkv_kernelI23Flash_fwd_kernel_traitsILi32ELi64ELi128ELi4ELb0ELb0EN7cutlass10bfloat16_tE19Flash_kernel_traitsILi32ELi64ELi128ELi4ES3_EELb0ELb0ELb1ELb0ELb0ELb1ELb0ELb1EEEvNS_16Flash_fwd_paramsE$_ZN5flash30compute_attn_1rowblock_splitkvI23Flash_fwd_kernel_traitsILi32ELi64ELi128ELi4ELb0ELb0EN7cutlass10bfloat16_tE19Flash_kernel_traitsILi32ELi64ELi128ELi4ES3_EELb0ELb0ELb1ELb0ELb0ELb1ELb0ELb1ENS_16Flash_fwd_paramsEEEvRKT8_iiiii,(.L_x_10315 - $_ZN5flash24flash_fwd_splitkv_kernelI23Flash_fwd_kernel_traitsILi32ELi64ELi128ELi4ELb0ELb0EN7cutlass10bfloat16_tE19Flash_kernel_traitsILi32ELi64ELi128ELi4ES3_EELb0ELb0ELb1ELb0ELb0ELb1ELb0ELb1EEEvNS_16Flash_fwd_paramsE$_ZN5flash30compute_attn_1rowblock_splitkvI23Flash_fwd_kernel_traitsILi32ELi64ELi128ELi4ELb0ELb0EN7cutlass10bfloat16_tE19Flash_kernel_traitsILi32ELi64ELi128ELi4ES3_EELb0ELb0ELb1ELb0ELb0ELb1ELb0ELb1ENS_16Flash_fwd_paramsEEEvRKT8_iiiii)
$_ZN5flash24flash_fwd_splitkv_kernelI23Flash_fwd_kernel_traitsILi32ELi64ELi128ELi4ELb0ELb0EN7cutlass10bfloat16_tE19Flash_kernel_traitsILi32ELi64ELi128ELi4ES3_EELb0ELb0ELb1ELb0ELb0ELb1ELb0ELb1EEEvNS_16Flash_fwd_paramsE$_ZN5flash30compute_attn_1rowblock_splitkvI23Flash_fwd_kernel_traitsILi32ELi64ELi128ELi4ELb0ELb0EN7cutlass10bfloat16_tE19Flash_kernel_traitsILi32ELi64ELi128ELi4ES3_EELb0ELb0ELb1ELb0ELb0ELb1ELb0ELb1ENS_16Flash_fwd_paramsEEEvRKT8_iiiii:
        /* <DEDUP_REMOVED lines=38> */
.L_x_8206:
[----:B------:R-:W-:Y:S05]  /*0300*/  BSYNC.RECONVERGENT B0 ;  /* 0x0000000000007941 */ /* 0x000fea0003800200 */
.L_x_8205:
[----:B------:R-:W-:Y:S04]  /*0310*/  BSSY.RECONVERGENT B0, `(.L_x_8207) ;  /* 0x0000007000007945 */ /* 0x000fe80003800200 */
[----:B------:R-:W-:Y:S05]  /*0320*/  @!P3 BRA `(.L_x_8208) ;  /* 0x000000000014b947 */ /* 0x000fea0003800000 */
[----:B------:R-:W3:Y:S02]  /*0330*/  LD.E.U8 R0, desc[UR4][R84.64+0x1b2] ;  /* 0x0001b20454007980 */ /* 0x000ee4000c101100 */
[----:B---3--:R-:W-:-:S13]  /*0340*/  ISETP.NE.AND P1, PT, R0, RZ, PT ;  /* 0x000000ff0000720c */ /* 0x008fda0003f25270 */
[----:B------:R-:W3:Y:S02]  /*0350*/  @P1 LD.E R0, desc[UR4][R6.64+0x4] ;  /* 0x0000040406001980 */ /* 0x000ee4000c101900 */
[----:B---3-5:R-:W-:-:S06]  /*0360*/  @P1 IADD3 R69, PT, PT, R0, -R11, RZ ;  /* 0x8000000b00451210 */ /* 0x028fcc0007ffe0ff */
[----:B------:R3:W5:Y:S02]  /*0370*/  @!P1 LD.E R69, desc[UR4][R6.64] ;  /* 0x0000000406459980 */ /* 0x000764000c101900 */
.L_x_8208:
[----:B------:R-:W-:Y:S05]  /*0380*/  BSYNC.RECONVERGENT B0 ;  /* 0x0000000000007941 */ /* 0x000fea0003800200 */
.L_x_8207:
        /* <DEDUP_REMOVED lines=9> */
.L_x_8210:
[----:B------:R-:W4:Y:S01]  /*0420*/  LD.E.64 R2, desc[UR4][R84.64+0x108] ;  /* 0x0001080454027980 */ /* 0x000f22000c101b00 */
[----:B------:R-:W-:Y:S01]  /*0430*/  BSSY.RECONVERGENT B0, `(.L_x_8212) ;  /* 0x0000006000007945 */ /* 0x000fe20003800200 */
[----:B------:R-:W-:Y:S01]  /*0440*/  IMAD.MOV.U32 R0, RZ, RZ, RZ ;  /* 0x000000ffff007224 */ /* 0x000fe200078e00ff */
[----:B----4-:R-:W-:-:S04]  /*0450*/  ISETP.NE.U32.AND P0, PT, R2, RZ, PT ;  /* 0x000000ff0200720c */ /* 0x010fc80003f05070 */
[----:B------:R-:W-:-:S13]  /*0460*/  ISETP.NE.AND.EX P0, PT, R3, RZ, PT, P0 ;  /* 0x000000ff0300720c */ /* 0x000fda0003f05300 */
[----:B------:R-:W-:Y:S05]  /*0470*/  @!P0 BRA `(.L_x_8213) ;  /* 0x0000000000048947 */ /* 0x000fea0003800000 */
[----:B------:R4:W5:Y:S02]  /*0480*/  LD.E R0, desc[UR4][R84.64+0xbc] ;  /* 0x0000bc0454007980 */ /* 0x000964000c101900 */
.L_x_8213:
[----:B------:R-:W-:Y:S05]  /*0490*/  BSYNC.RECONVERGENT B0 ;  /* 0x0000000000007941 */ /* 0x000fea0003800200 */
.L_x_8212:
[----:B-----5:R-:W-:Y:S02]  /*04a0*/  IADD3 R61, PT, PT, R69, R0, RZ ;  /* 0x00000000453d7210 */ /* 0x020fe40007ffe0ff */
.L_x_8211:
[----:B------:R-:W-:Y:S05]  /*04b0*/  BSYNC.RECONVERGENT B1 ;  /* 0x0000000000017941 */ /* 0x000fea0003800200 */
.L_x_8209:
[----:B------:R-:W-:Y:S01]  /*04c0*/  IMAD.SHL.U32 R73, R149, 0x40, RZ ;  /* 0x0000004095497824 */ /* 0x000fe200078e00ff */
[----:B------:R-:W-:Y:S01]  /*04d0*/  MOV R2, R146 ;  /* 0x0000009200027202 */ /* 0x000fe20000000f00 */
[----:B------:R-:W-:-:S03]  /*04e0*/  IMAD.MOV.U32 R3, RZ, RZ, 0x0 ;  /* 0x00000000ff037424 */ /* 0x000fc600078e00ff */
[----:B------:R-:W-:-:S13]  /*04f0*/  ISETP.GT.AND P0, PT, R150, R73, PT ;  /* 0x000000499600720c */ /* 0x000fda0003f04270 */
[----:B-1234-:R-:W-:Y:S05]  /*0500*/  @!P0 RET.REL.NODEC R2 `(_ZN5flash24flash_fwd_splitkv_kernelI23Flash_fwd_kernel_traitsILi32ELi64ELi128ELi4ELb0ELb0EN7cutlass10bfloat16_tE19Flash_kernel_traitsILi32ELi64ELi128ELi4ES3_EELb0ELb0ELb1ELb0ELb0ELb1ELb0ELb1EEEvNS_16Flash_fwd_paramsE) ;  /* 0xfffffff802bc8950 */ /* 0x01efea0003c3ffff */
        /* <DEDUP_REMOVED lines=74> */
.L_x_8216:
[----:B------:R-:W-:Y:S05]  /*09b0*/  BSYNC.RECONVERGENT B0 ;  /* 0x0000000000007941 */ /* 0x000fea0003800200 */
.L_x_8215:
[----:B------:R-:W-:Y:S01]  /*09c0*/  MOV R147, 0x0 ;  /* 0x0000000000937802 */ /* 0x000fe20000000f00 */
[----:B------:R1:W-:Y:S03]  /*09d0*/  @!P3 ST.E desc[UR4][R16.64], R0 ;  /* 0x000000001000b985 */ /* 0x0003e6000c101904 */
[----:B-12---:R-:W-:Y:S05]  /*09e0*/  @P2 RET.REL.NODEC R146 `(_ZN5flash24flash_fwd_splitkv_kernelI23Flash_fwd_kernel_traitsILi32ELi64ELi128ELi4ELb0ELb0EN7cutlass10bfloat16_tE19Flash_kernel_traitsILi32ELi64ELi128ELi4ES3_EELb0ELb0ELb1ELb0ELb0ELb1ELb0ELb1EEEvNS_16Flash_fwd_paramsE) ;  /* 0xfffffff492842950 */ /* 0x006fea0003c3ffff */
[----:B------:R-:W-:Y:S02]  /*09f0*/  MOV R3, 0x7f800000 ;  /* 0x7f80000000037802 */ /* 0x000fe40000000f00 */
[----:B------:R-:W-:-:S03]  /*0a00*/  MOV R147, 0x0 ;  /* 0x0000000000937802 */ /* 0x000fc60000000f00 */
[----:B------:R1:W-:Y:S02]  /*0a10*/  ST.E desc[UR4][R16.64+0x80], R3 ;  /* 0x0000800310007985 */ /* 0x0003e4000c101904 */
[----:B-1----:R-:W-:Y:S05]  /*0a20*/  RET.REL.NODEC R146 `(_ZN5flash24flash_fwd_splitkv_kernelI23Flash_fwd_kernel_traitsILi32ELi64ELi128ELi4ELb0ELb0EN7cutlass10bfloat16_tE19Flash_kernel_traitsILi32ELi64ELi128ELi4ES3_EELb0ELb0ELb1ELb0ELb0ELb1ELb0ELb1EEEvNS_16Flash_fwd_paramsE) ;  /* 0xfffffff492747950 */ /* 0x002fea0003c3ffff */
.L_x_8214:
        /* <DEDUP_REMOVED lines=103> */
.L_x_8218:
        /* <DEDUP_REMOVED lines=17> */
[----:B------:R-:W1:Y:S02]  /*11b0*/  F2I.FTZ.U32.TRUNC.NTZ R21, R5 ;  /* 0x0000000500157305 */ /* 0x000e64000021f000 */
        /* <DEDUP_REMOVED lines=14> */
[----:B------:R-:W-:Y:S02]  /*12a0*/  @!P2 IADD3 R21, PT, PT, R21, R0, RZ ;  /* 0x000000001515a210 */ /* 0x000fe40007ffe0ff */
[----:B------:R-:W-:Y:S01]  /*12b0*/  @!P1 IADD3 R3, PT, PT, R3, -R2, RZ ;  /* 0x8000000203039210 */ /* 0x000fe20007ffe0ff */
[----:B------:R-:W-:-:S03]  /*12c0*/  @P2 IMAD.IADD R0, R10, 0x1, R11 ;  /* 0x000000010a002824 */ /* 0x000fc600078e020b */
[----:B------:R-:W-:Y:S01]  /*12d0*/  ISETP.GE.U32.AND P3, PT, R3, R2, PT ;  /* 0x000000020300720c */ /* 0x000fe20003f66070 */
[----:B------:R-:W-:Y:S01]  /*12e0*/  @!P2 IMAD R5, R18, R4, R5 ;  /* 0x000000041205a224 */ /* 0x000fe200078e0205 */
[----:B------:R-:W-:Y:S01]  /*12f0*/  LOP3.LUT R3, R148, R9, RZ, 0x3c, !PT ;  /* 0x0000000994037212 */ /* 0x000fe200078e3cff */
[----:B------:R-:W-:-:S04]  /*1300*/  @!P2 IMAD.WIDE.U32 R20, R18, R8, R20 ;  /* 0x000000081214a225 */ /* 0x000fc800078e0014 */
[-C--:B------:R-:W-:Y:S02]  /*1310*/  @P2 IMAD R2, R139, R0.reuse, RZ ;  /* 0x000000008b022224 */ /* 0x080fe400078e02ff */
[----:B------:R-:W-:Y:S01]  /*1320*/  @P2 IMAD.WIDE.U32 R18, R138, R0, RZ ;  /* 0x000000008a122225 */ /* 0x000fe200078e00ff */
        /* <DEDUP_REMOVED lines=20> */
[----:B------:R-:W-:Y:S01]  /*1470*/  @!P2 IMAD R2, R15, R8, RZ ;  /* 0x000000080f02a224 */ /* 0x000fe200078e02ff */
[----:B------:R-:W-:Y:S01]  /*1480*/  @!P2 SHF.R.S32.HI R3, RZ, 0x1f, R8 ;  /* 0x0000001fff03a819 */ /* 0x000fe20000011408 */
[----:B------:R-:W-:Y:S01]  /*1490*/  @P2 IMAD.IADD R10, R10, 0x1, R11 ;  /* 0x000000010a0a2824 */ /* 0x000fe200078e020b */
        /* <DEDUP_REMOVED lines=15> */
[----:B------:R-:W-:-:S02]  /*1590*/  MOV R13, RZ ;  /* 0x000000ff000d7202 */ /* 0x000fc40000000f00 */
.L_x_8219:
[----:B------:R-:W-:Y:S05]  /*15a0*/  BSYNC.RECONVERGENT B0 ;  /* 0x0000000000007941 */ /* 0x000fea0003800200 */
.L_x_8217:
        /* <DEDUP_REMOVED lines=29> */
[----:B------:R-:W-:Y:S01]  /*1780*/  @!P2 IMAD.IADD R19, R19, 0x1, -R14 ;  /* 0x000000011313a824 */ /* 0x000fe200078e0a0e */
[----:B------:R-:W-:-:S04]  /*1790*/  IADD3 R28, P1, PT, R12, R18, RZ ;  /* 0x000000120c1c7210 */ /* 0x000fc80007f3e0ff */
[----:B------:R-:W-:Y:S02]  /*17a0*/  ISETP.GE.U32.AND P3, PT, R19, R14, PT ;  /* 0x0000000e1300720c */ /* 0x000fe40003f66070 */
[----:B------:R-:W-:Y:S01]  /*17b0*/  LOP3.LUT R14, R148, R9, RZ, 0x3c, !PT ;  /* 0x00000009940e7212 */ /* 0x000fe200078e3cff */
[-C--:B------:R-:W-:Y:S02]  /*17c0*/  IMAD R18, R13, R140.reuse, RZ ;  /* 0x0000008c0d127224 */ /* 0x080fe400078e02ff */
[----:B------:R-:W-:Y:S01]  /*17d0*/  IMAD.X R29, RZ, RZ, R4, P1 ;  /* 0x000000ffff1d7224 */ /* 0x000fe200008e0604 */
[----:B------:R-:W-:Y:S02]  /*17e0*/  ISETP.GE.AND P1, PT, R14, RZ, PT ;  /* 0x000000ff0e00720c */ /* 0x000fe40003f26270 */
[----:B------:R-:W-:Y:S01]  /*17f0*/  @!P2 IADD3 R10, PT, PT, R10, 0x1, RZ ;  /* 0x000000010a0aa810 */ /* 0x000fe20007ffe0ff */
[C---:B------:R-:W-:Y:S01]  /*1800*/  IMAD R18, R0.reuse, R141, R18 ;  /* 0x0000008d00127224 */ /* 0x040fe200078e0212 */
[----:B------:R-:W-:Y:S01]  /*1810*/  ISETP.NE.AND P2, PT, R9, RZ, PT ;  /* 0x000000ff0900720c */ /* 0x000fe20003f45270 */
[----:B------:R-:W-:-:S04]  /*1820*/  IMAD.WIDE.U32 R28, R0, R140, R28 ;  /* 0x0000008c001c7225 */ /* 0x000fc800078e001c */
[----:B------:R-:W-:Y:S01]  /*1830*/  @P3 VIADD R10, R10, 0x1 ;  /* 0x000000010a0a3836 */ /* 0x000fe20000000000 */
[----:B------:R-:W-:-:S03]  /*1840*/  IADD3 R29, PT, PT, R29, R18, RZ ;  /* 0x000000121d1d7210 */ /* 0x000fc60007ffe0ff */
[----:B------:R-:W-:-:S04]  /*1850*/  IMAD.MOV.U32 R0, RZ, RZ, R10 ;  /* 0x000000ffff007224 */ /* 0x000fc800078e000a */
[----:B------:R-:W-:Y:S01]  /*1860*/  @!P1 IMAD.MOV R0, RZ, RZ, -R0 ;  /* 0x000000ffff009224 */ /* 0x000fe200078e0a00 */
[----:B------:R-:W-:Y:S02]  /*1870*/  @!P2 LOP3.LUT R0, RZ, R9, RZ, 0x33, !PT ;  /* 0x00000009ff00a212 */ /* 0x000fe400078e33ff */
[----:B------:R-:W-:Y:S01]  /*1880*/  LOP3.LUT R9, R64, 0xc0, RZ, 0xc0, !PT ;  /* 0x000000c040097812 */ /* 0x000fe200078ec0ff */
[----:B------:R-:W-:Y:S01]  /*1890*/  IMAD.MOV.U32 R99, RZ, RZ, RZ ;  /* 0x000000ffff637224 */ /* 0x000fe200078e00ff */
[--C-:B------:R-:W-:Y:S01]  /*18a0*/  SHF.R.U32.HI R98, RZ, 0x2, R62.reuse ;  /* 0x00000002ff627819 */ /* 0x100fe2000001163e */
[----:B------:R-:W-:Y:S01]  /*18b0*/  IMAD R19, R25, R0, RZ ;  /* 0x0000000019137224 */ /* 0x000fe200078e02ff */
[----:B------:R-:W-:Y:S01]  /*18c0*/  LOP3.LUT R9, R9, 0x18, R62, 0xf8, !PT ;  /* 0x0000001809097812 */ /* 0x000fe200078ef83e */
[----:B------:R-:W-:-:S03]  /*18d0*/  IMAD.WIDE.U32 R28, R0, R24, R28 ;  /* 0x00000018001c7225 */ /* 0x000fc600078e001c */
[----:B------:R-:W-:-:S04]  /*18e0*/  LOP3.LUT R9, R9, 0x18, R64, 0x78, !PT ;  /* 0x0000001809097812 */ /* 0x000fc800078e7840 */
[----:B------:R-:W-:Y:S01]  /*18f0*/  LOP3.LUT R64, R9, 0x1f20, R64, 0xf8, !PT ;  /* 0x00001f2009407812 */ /* 0x000fe200078ef840 */
[-C--:B------:R-:W-:Y:S02]  /*1900*/  IMAD R143, R139, R98.reuse, RZ ;  /* 0x000000628b8f7224 */ /* 0x080fe400078e02ff */
[----:B------:R-:W-:Y:S02]  /*1910*/  IMAD R145, R141, R98, RZ ;  /* 0x000000628d917224 */ /* 0x000fe400078e02ff */
[----:B------:R-:W-:-:S05]  /*1920*/  IMAD.SHL.U32 R63, R62, 0x4, RZ ;  /* 0x000000043e3f7824 */ /* 0x000fca00078e00ff */
        /* <DEDUP_REMOVED lines=9> */
[C---:B------:R-:W-:Y:S02]  /*19c0*/  IADD3 R26, P1, PT, R12.reuse, R18, RZ ;  /* 0x000000120c1a7210 */ /* 0x040fe40007f3e0ff */
[----:B------:R-:W-:Y:S02]  /*19d0*/  IADD3 R18, P0, PT, R12, R8, RZ ;  /* 0x000000080c127210 */ /* 0x000fe40007f1e0ff */
[----:B------:R-:W-:Y:S02]  /*19e0*/  SHF.R.S32.HI R8, RZ, 0x1f, R69 ;  /* 0x0000001fff087819 */ /* 0x000fe40000011445 */
[----:B------:R-:W-:Y:S02]  /*19f0*/  SHF.R.S32.HI R4, RZ, 0x1f, R0 ;  /* 0x0000001fff047819 */ /* 0x000fe40000011400 */
[----:B------:R-:W-:Y:S02]  /*1a00*/  MOV R10, 0x400 ;  /* 0x00000400000a7802 */ /* 0x000fe40000000f00 */
[----:B------:R-:W-:-:S02]  /*1a10*/  IADD3.X R27, PT, PT, RZ, R14, RZ, P1, !PT ;  /* 0x0000000eff1b7210 */ /* 0x000fc40000ffe4ff */
[----:B------:R-:W-:Y:S01]  /*1a20*/  LEA.HI R75, R8, R69, RZ, 0x7 ;  /* 0x00000045084b7211 */ /* 0x000fe200078f38ff */
[----:B------:R-:W-:Y:S01]  /*1a30*/  IMAD R19, R4, R24, R19 ;  /* 0x0000001804137224 */ /* 0x000fe200078e0213 */
[----:B-1----:R-:W-:Y:S01]  /*1a40*/  LEA R65, R65, R10, 0x18 ;  /* 0x0000000a41417211 */ /* 0x002fe200078ec0ff */
[-C--:B------:R-:W-:Y:S01]  /*1a50*/  IMAD R10, R23, R148.reuse, RZ ;  /* 0x00000094170a7224 */ /* 0x080fe200078e02ff */
[----:B------:R-:W-:Y:S01]  /*1a60*/  SHF.R.S32.HI R75, RZ, 0x7, R75 ;  /* 0x00000007ff4b7819 */ /* 0x000fe2000001144b */
[----:B------:R-:W-:-:S04]  /*1a70*/  IMAD.WIDE.U32 R24, R22, R148, R26 ;  /* 0x0000009416187225 */ /* 0x000fc800078e001a */
[----:B------:R-:W-:Y:S01]  /*1a80*/  IMAD.WIDE.U32 R26, R149, 0x40, R98 ;  /* 0x00000040951a7825 */ /* 0x000fe200078e0062 */
[----:B------:R-:W-:Y:S02]  /*1a90*/  ISETP.GE.AND P3, PT, R75, R60, PT ;  /* 0x0000003c4b00720c */ /* 0x000fe40003f66270 */
[----:B------:R-:W-:Y:S01]  /*1aa0*/  IADD3 R25, PT, PT, R25, R10, RZ ;  /* 0x0000000a19197210 */ /* 0x000fe20007ffe0ff */
[----:B------:R-:W-:Y:S02]  /*1ab0*/  IMAD.IADD R23, R29, 0x1, R19 ;  /* 0x000000011d177824 */ /* 0x000fe400078e0213 */
[-C--:B------:R-:W-:Y:S02]  /*1ac0*/  IMAD R9, R27, R20.reuse, RZ ;  /* 0x000000141b097224 */ /* 0x080fe400078e02ff */
[----:B------:R-:W-:Y:S02]  /*1ad0*/  IMAD.MOV.U32 R22, RZ, RZ, R28 ;  /* 0x000000ffff167224 */ /* 0x000fe400078e001c */
[----:B------:R-:W-:Y:S01]  /*1ae0*/  IMAD.X R19, RZ, RZ, R5, P0 ;  /* 0x000000ffff137224 */ /* 0x000fe200000e0605 */
[----:B------:R-:W-:Y:S01]  /*1af0*/  SHF.L.U64.HI R67, R20, 0x5, R21 ;  /* 0x0000000514437819 */ /* 0x000fe20000010215 */
[----:B------:R-:W-:Y:S01]  /*1b00*/  IMAD R5, R26, R21, R9 ;  /* 0x000000151a057224 */ /* 0x000fe200078e0209 */
[----:B------:R-:W-:Y:S01]  /*1b10*/  SHF.L.U32 R66, R20, 0x5, RZ ;  /* 0x0000000514427819 */ /* 0x000fe200000006ff */
        /* <DEDUP_REMOVED lines=9> */
[----:B------:R-:W-:Y:S02]  /*1bb0*/  LEA.HI.X R97, R20, R17, R5, 0x1, P2 ;  /* 0x0000001114617211 */ /* 0x000fe400010f0c05 */
[----:B------:R-:W-:-:S02]  /*1bc0*/  LEA.HI.X R143, R18, R7, R143, 0x1, P1 ;  /* 0x00000007128f7211 */ /* 0x000fc400008f0c8f */
[----:B------:R-:W-:Y:S02]  /*1bd0*/  LEA.HI.X R145, R8, R3, R145, 0x1, P0 ;  /* 0x0000000308917211 */ /* 0x000fe400000f0c91 */
[----:B------:R-:W-:Y:S02]  /*1be0*/  LEA.HI R11, R11, R11, RZ, 0x1 ;  /* 0x0000000b0b0b7211 */ /* 0x000fe400078f08ff */
[----:B------:R-:W-:Y:S01]  /*1bf0*/  LEA R64, R64, R65, 0x1 ;  /* 0x0000004140407211 */ /* 0x000fe200078e08ff */
        /* <DEDUP_REMOVED lines=12> */
[----:B------:R-:W-:Y:S01]  /*1cc0*/  VIADD R74, R98, 0x20 ;  /* 0x00000020624a7836 */ /* 0x000fe20000000000 */
[----:B------:R-:W-:Y:S01]  /*1cd0*/  LEA R72, R60, 0xffffff80, 0x7 ;  /* 0xffffff803c487811 */ /* 0x000fe200078e38ff */
[----:B------:R-:W-:Y:S01]  /*1ce0*/  VIADD R90, R98, 0x60 ;  /* 0x00000060625a7836 */ /* 0x000fe20000000000 */
[----:B------:R-:W-:Y:S01]  /*1cf0*/  SHF.R.S32.HI R11, RZ, 0x1, R11 ;  /* 0x00000001ff0b7819 */ /* 0x000fe2000001140b */
[----:B------:R-:W-:Y:S01]  /*1d00*/  IMAD R91, R60, -0x80, R69 ;  /* 0xffffff803c5b7824 */ /* 0x000fe200078e0245 */
[----:B------:R-:W-:Y:S01]  /*1d10*/  VIMNMX R75, PT, PT, RZ, R75, !PT ;  /* 0x0000004bff4b7248 */ /* 0x000fe20007fe0100 */
[----:B-----5:R-:W-:Y:S01]  /*1d20*/  IMAD.IADD R80, R72, 0x1, R15 ;  /* 0x0000000148507824 */ /* 0x020fe200078e020f */
[----:B------:R-:W-:Y:S01]  /*1d30*/  IADD3 R15, P0, PT, -R69, R98, RZ ;  /* 0x00000062450f7210 */ /* 0x000fe20007f1e1ff */
[----:B------:R-:W-:Y:S01]  /*1d40*/  IMAD R89, R60, -0x80, R61 ;  /* 0xffffff803c597824 */ /* 0x000fe200078e023d */
[----:B------:R-:W-:Y:S01]  /*1d50*/  IADD3 R92, PT, PT, R98, 0x40, RZ ;  /* 0x00000040625c7810 */ /* 0x000fe20007ffe0ff */
[----:B------:R-:W-:Y:S01]  /*1d60*/  IMAD R80, R80, R11, RZ ;  /* 0x0000000b50507224 */ /* 0x000fe200078e02ff */
[----:B------:R-:W-:Y:S01]  /*1d70*/  MOV R88, R60 ;  /* 0x0000003c00587202 */ /* 0x000fe20000000f00 */
[----:B------:R-:W-:Y:S01]  /*1d80*/  IMAD.MOV.U32 R83, RZ, RZ, R143 ;  /* 0x000000ffff537224 */ /* 0x000fe200078e008f */
[----:B------:R-:W-:-:S02]  /*1d90*/  MOV R82, R142 ;  /* 0x0000008e00527202 */ /* 0x000fc40000000f00 */
[----:B------:R-:W-:Y:S02]  /*1da0*/  MOV R86, R144 ;  /* 0x0000009000567202 */ /* 0x000fe40000000f00 */
[----:B------:R-:W-:Y:S01]  /*1db0*/  MOV R87, R145 ;  /* 0x0000009100577202 */ /* 0x000fe20000000f00 */
[----:B--2---:R-:W-:Y:S02]  /*1dc0*/  IMAD R8, R21, R147, RZ ;  /* 0x0000009315087224 */ /* 0x004fe400078e02ff */
[----:B------:R-:W-:-:S04]  /*1dd0*/  IMAD.WIDE.U32 R20, R147, R20, R12 ;  /* 0x0000001493147225 */ /* 0x000fc800078e000c */
[----:B---3--:R-:W-:-:S04]  /*1de0*/  IMAD.WIDE.U32 R26, R147, R28, R12 ;  /* 0x0000001c931a7225 */ /* 0x008fc800078e000c */
[----:B------:R-:W-:Y:S02]  /*1df0*/  IMAD R5, R29, R147, RZ ;  /* 0x000000931d057224 */ /* 0x000fe400078e02ff */
[----:B------:R-:W-:Y:S02]  /*1e00*/  IMAD.IADD R21, R21, 0x1, R8 ;  /* 0x0000000115157824 */ /* 0x000fe400078e0208 */
[----:B------:R-:W-:Y:S01]  /*1e10*/  IMAD.MOV.U32 R8, RZ, RZ, R26 ;  /* 0x000000ffff087224 */ /* 0x000fe200078e001a */
[----:B------:R-:W-:Y:S01]  /*1e20*/  IADD3 R9, PT, PT, R27, R5, RZ ;  /* 0x000000051b097210 */ /* 0x000fe20007ffe0ff */
[----:B----4-:R-:W-:Y:S02]  /*1e30*/  IMAD R5, R101, R72, RZ ;  /* 0x0000004865057224 */ /* 0x010fe400078e02ff */
[----:B------:R-:W-:-:S04]  /*1e40*/  IMAD.WIDE.U32 R20, R72, R100, R20 ;  /* 0x0000006448147225 */ /* 0x000fc800078e0014 */
[----:B------:R-:W-:Y:S01]  /*1e50*/  IMAD R26, R103, R72, RZ ;  /* 0x00000048671a7224 */ /* 0x000fe200078e02ff */
[----:B------:R-:W-:Y:S01]  /*1e60*/  IADD3 R21, PT, PT, R21, R5, RZ ;  /* 0x0000000515157210 */ /* 0x000fe20007ffe0ff */
[----:B------:R-:W-:-:S04]  /*1e70*/  IMAD.WIDE.U32 R8, R72, R102, R8 ;  /* 0x0000006648087225 */ /* 0x000fc800078e0008 */
[----:B------:R-:W-:Y:S02]  /*1e80*/  IMAD R5, R25, R0, RZ ;  /* 0x0000000019057224 */ /* 0x000fe400078e02ff */
[----:B------:R-:W-:Y:S01]  /*1e90*/  IMAD.IADD R27, R9, 0x1, R26 ;  /* 0x00000001091b7824 */ /* 0x000fe200078e021a */
[----:B------:R-:W-:Y:S01]  /*1ea0*/  MOV R26, R8 ;  /* 0x00000008001a7202 */ /* 0x000fe20000000f00 */
[----:B------:R-:W-:Y:S01]  /*1eb0*/  IMAD R9, R17, R0, RZ ;  /* 0x0000000011097224 */ /* 0x000fe200078e02ff */
[----:B------:R-:W-:Y:S01]  /*1ec0*/  LOP3.LUT R17, R62, 0x3, RZ, 0xc0, !PT ;  /* 0x000000033e117812 */ /* 0x000fe200078ec0ff */
[-C--:B------:R-:W-:Y:S02]  /*1ed0*/  IMAD R5, R24, R4.reuse, R5 ;  /* 0x0000000418057224 */ /* 0x080fe400078e0205 */
[----:B------:R-:W-:Y:S02]  /*1ee0*/  IMAD R8, R98, R11, RZ ;  /* 0x0000000b62087224 */ /* 0x000fe400078e02ff */
[----:B------:R-:W-:Y:S01]  /*1ef0*/  IMAD R4, R16, R4, R9 ;  /* 0x0000000410047224 */ /* 0x000fe200078e0209 */
[----:B------:R-:W-:Y:S01]  /*1f00*/  SHF.R.S32.HI R9, RZ, 0x1f, R69 ;  /* 0x0000001fff097819 */ /* 0x000fe20000011445 */
[----:B------:R-:W-:Y:S01]  /*1f10*/  IMAD.WIDE.U32 R24, R0, R24, R20 ;  /* 0x0000001800187225 */ /* 0x000fe200078e0014 */
[----:B------:R-:W-:-:S02]  /*1f20*/  LEA R17, R17, R8, 0x3 ;  /* 0x0000000811117211 */ /* 0x000fc400078e18ff */
[----:B------:R-:W-:Y:S01]  /*1f30*/  IADD3.X R9, PT, PT, RZ, ~R9, RZ, P0, !PT ;  /* 0x80000009ff097210 */ /* 0x000fe200007fe4ff */
[----:B------:R-:W-:Y:S02]  /*1f40*/  IMAD.IADD R21, R71, 0x1, R8 ;  /* 0x0000000147157824 */ /* 0x000fe400078e0208 */
[----:B------:R-:W-:Y:S01]  /*1f50*/  IMAD.WIDE.U32 R26, R0, R16, R26 ;  /* 0x00000010001a7225 */ /* 0x000fe200078e001a */
[----:B------:R-:W-:Y:S02]  /*1f60*/  SHF.R.S32.HI R0, RZ, 0x1f, R80 ;  /* 0x0000001fff007819 */ /* 0x000fe40000011450 */
[C---:B------:R-:W-:Y:S01]  /*1f70*/  IADD3 R14, P1, PT, R80.reuse, R21, RZ ;  /* 0x00000015500e7210 */ /* 0x040fe20007f3e0ff */
[----:B------:R-:W-:Y:S01]  /*1f80*/  IMAD.IADD R25, R25, 0x1, R5 ;  /* 0x0000000119197824 */ /* 0x000fe200078e0205 */
[----:B------:R-:W-:Y:S01]  /*1f90*/  IADD3 R80, P0, PT, R80, R17, RZ ;  /* 0x0000001150507210 */ /* 0x000fe20007f1e0ff */
[----:B------:R-:W-:Y:S01]  /*1fa0*/  IMAD R77, R9, R100, RZ ;  /* 0x00000064094d7224 */ /* 0x000fe200078e02ff */
[----:B------:R-:W-:Y:S01]  /*1fb0*/  IADD3 R27, PT, PT, R27, R4, RZ ;  /* 0x000000041b1b7210 */ /* 0x000fe20007ffe0ff */
[----:B------:R-:W-:Y:S01]  /*1fc0*/  IMAD R9, R9, R102, RZ ;  /* 0x0000006609097224 */ /* 0x000fe200078e02ff */
[-C--:B------:R-:W-:Y:S01]  /*1fd0*/  LEA.HI.X.SX32 R81, R17, R0.reuse, 0x1, P0 ;  /* 0x0000000011517211 */ /* 0x080fe200000f0eff */
[-C--:B------:R-:W-:Y:S01]  /*1fe0*/  IMAD R77, R101, R15.reuse, R77 ;  /* 0x0000000f654d7224 */ /* 0x080fe200078e024d */
[----:B------:R-:W-:Y:S01]  /*1ff0*/  LEA.HI.X.SX32 R5, R21, R0, 0x1, P1 ;  /* 0x0000000015057211 */ /* 0x000fe200008f0eff */
[----:B------:R-:W-:Y:S01]  /*2000*/  IMAD.WIDE.U32 R16, R100, R15, R24 ;  /* 0x0000000f64107225 */ /* 0x000fe200078e0018 */
[----:B------:R-:W-:-:S02]  /*2010*/  SHF.L.U64.HI R81, R80, 0x1, R81 ;  /* 0x0000000150517819 */ /* 0x000fc40000010251 */
[----:B------:R-:W-:Y:S01]  /*2020*/  SHF.L.U64.HI R0, R14, 0x1, R5 ;  /* 0x000000010e007819 */ /* 0x000fe20000010205 */
[----:B------:R-:W-:Y:S01]  /*2030*/  IMAD R9, R103, R15, R9 ;  /* 0x0000000f67097224 */ /* 0x000fe200078e0209 */
[----:B------:R-:W-:Y:S01]  /*2040*/  IADD3 R77, PT, PT, R17, R77, RZ ;  /* 0x0000004d114d7210 */ /* 0x000fe20007ffe0ff */
[----:B------:R-:W-:Y:S01]  /*2050*/  IMAD.WIDE.U32 R20, R102, R15, R26 ;  /* 0x0000000f66147225 */ /* 0x000fe200078e001a */
[----:B------:R-:W-:Y:S02]  /*2060*/  LEA R76, P1, R16, R22, 0x1 ;  /* 0x00000016104c7211 */ /* 0x000fe400078208ff */
[----:B------:R-:W-:Y:S01]  /*2070*/  SHF.L.U32 R14, R14, 0x1, RZ ;  /* 0x000000010e0e7819 */ /* 0x000fe200000006ff */
[----:B------:R-:W-:Y:S01]  /*2080*/  IMAD.SHL.U32 R80, R80, 0x2, RZ ;  /* 0x0000000250507824 */ /* 0x000fe200078e00ff */
[----:B------:R-:W-:Y:S01]  /*2090*/  LEA R10, P0, R20, R18, 0x1 ;  /* 0x00000012140a7211 */ /* 0x000fe200078008ff */
[----:B------:R-:W-:Y:S01]  /*20a0*/  IMAD.IADD R9, R21, 0x1, R9 ;  /* 0x0000000115097824 */ /* 0x000fe200078e0209 */
[----:B------:R-:W-:-:S02]  /*20b0*/  LEA.HI.X R77, R16, R23, R77, 0x1, P1 ;  /* 0x00000017104d7211 */ /* 0x000fc400008f0c4d */
[----:B------:R-:W-:Y:S02]  /*20c0*/  IADD3 R78, P3, PT, R6, R80, RZ ;  /* 0x00000050064e7210 */ /* 0x000fe40007f7e0ff */
[----:B------:R-:W-:Y:S02]  /*20d0*/  LEA.HI.X R9, R20, R19, R9, 0x1, P0 ;  /* 0x0000001314097211 */ /* 0x000fe400000f0c09 */
[----:B------:R-:W-:Y:S01]  /*20e0*/  IADD3 R50, P1, PT, R6, R14, RZ ;  /* 0x0000000e06327210 */ /* 0x000fe20007f3e0ff */
[C-C-:B------:R-:W-:Y:S01]  /*20f0*/  IMAD.X R79, R7.reuse, 0x1, R81.reuse, P3 ;  /* 0x00000001074f7824 */ /* 0x140fe200018e0651 */
[C---:B------:R-:W-:Y:S02]  /*2100*/  IADD3 R80, P2, PT, R2.reuse, R80, RZ ;  /* 0x0000005002507210 */ /* 0x040fe40007f5e0ff */
[----:B------:R-:W-:Y:S02]  /*2110*/  IADD3 R14, P0, PT, R2, R14, RZ ;  /* 0x0000000e020e7210 */ /* 0x000fe40007f1e0ff */
[-C--:B------:R-:W-:Y:S01]  /*2120*/  IADD3.X R51, PT, PT, R7, R0.reuse, RZ, P1, !PT ;  /* 0x0000000007337210 */ /* 0x080fe20000ffe4ff */
[C---:B------:R-:W-:Y:S01]  /*2130*/  IMAD.X R81, R3.reuse, 0x1, R81, P2 ;  /* 0x0000000103517824 */ /* 0x040fe200010e0651 */
[----:B------:R-:W-:-:S02]  /*2140*/  IADD3.X R15, PT, PT, R3, R0, RZ, P0, !PT ;  /* 0x00000000030f7210 */ /* 0x000fc400007fe4ff */
[----:B------:R-:W-:-:S13]  /*2150*/  ISETP.GE.AND P3, PT, R12, R151, PT ;  /* 0x000000970c00720c */ /* 0x000fda0003f66270 */
.L_x_8243:
        /* <DEDUP_REMOVED lines=12> */
[----:B------:R-:W-:Y:S01]  /*2220*/  ISETP.GE.OR P4, PT, R74, R89, P3 ;  /* 0x000000594a00720c */ /* 0x000fe20001f86670 */
[----:B------:R-:W-:Y:S01]  /*2230*/  BSSY.RECONVERGENT B1, `(.L_x_8221) ;  /* 0x00002b2000017945 */ /* 0x000fe20003800200 */
[----:B------:R-:W-:Y:S01]  /*2240*/  IADD3 R28, P0, PT, R76, R19, RZ ;  /* 0x000000134c1c7210 */ /* 0x000fe20007f1e0ff */
        /* <DEDUP_REMOVED lines=66> */
.L_x_8222:
        /* <DEDUP_REMOVED lines=16> */
[-C--:B------:R-:W-:Y:S02]  /*2770*/  ISETP.GE.OR P6, PT, R98, R89.reuse, P1 ;  /* 0x000000596200720c */ /* 0x080fe40000fc6670 */
        /* <DEDUP_REMOVED lines=54> */
.L_x_8226:
[----:B------:R-:W-:Y:S05]  /*2ae0*/  BSYNC.RECONVERGENT B0 ;  /* 0x0000000000007941 */ /* 0x000fea0003800200 */
.L_x_8225:
        /* <DEDUP_REMOVED lines=48> */
.L_x_8228:
[----:B------:R-:W-:Y:S05]  /*2df0*/  BSYNC.RECONVERGENT B0 ;  /* 0x0000000000007941 */ /* 0x000fea0003800200 */
.L_x_8227:
        /* <DEDUP_REMOVED lines=53> */
.L_x_8230:
[----:B------:R-:W-:Y:S05]  /*3150*/  BSYNC.RECONVERGENT B0 ;  /* 0x0000000000007941 */ /* 0x000fea0003800200 */
.L_x_8229:
        /* <DEDUP_REMOVED lines=53> */
.L_x_8232:
[----:B------:R-:W-:Y:S05]  /*34b0*/  BSYNC.RECONVERGENT B0 ;  /* 0x0000000000007941 */ /* 0x000fea0003800200 */
.L_x_8231:
[----:B------:R-:W5:Y:S02]  /*34c0*/  LD.E R3, desc[UR4][R84.64+0xd0] ;  /* 0x0000d00454037980 */ /* 0x000f64000c101900 */
[----:B-----5:R-:W-:Y:S05]  /*34d0*/  IMAD.U32 R3, R3, -0x40, RZ ;  /* 0xffffffc003037824 */ /* 0x020fea00078e00ff */
[C---:B------:R-:W-:Y:S02]  /*34e0*/  LEA R14, P1, R3.reuse, R14, 0x1 ;  /* 0x0000000e030e7211 */ /* 0x040fe400078208ff */
[C---:B------:R-:W-:Y:S02]  /*34f0*/  LEA R50, P0, R3.reuse, R50, 0x1 ;  /* 0x0000003203327211 */ /* 0x040fe400078008ff */
[C---:B------:R-:W-:Y:S02]  /*3500*/  LEA.HI.X.SX32 R15, R3.reuse, R15, 0x1, P1 ;  /* 0x0000000f030f7211 */ /* 0x040fe400008f0eff */
[----:B------:R-:W-:Y:S01]  /*3510*/  LEA.HI.X.SX32 R51, R3, R51, 0x1, P0 ;  /* 0x0000003303337211 */ /* 0x000fe200000f0eff */
[----:B------:R-:W-:Y:S05]  /*3520*/  BRA `(.L_x_8223) ;  /* 0x0000001800087947 */ /* 0x000fea0003800000 */
.L_x_8224:
        /* <DEDUP_REMOVED lines=95> */
.L_x_8234:
[----:B------:R-:W-:Y:S05]  /*3b20*/  BSYNC.RECONVERGENT B0 ;  /* 0x0000000000007941 */ /* 0x000fea0003800200 */
.L_x_8233:
[----:B------:R-:W-:Y:S01]  /*3b30*/  ISETP.GE.OR P5, PT, R74, R89, P4 ;  /* 0x000000594a00720c */ /* 0x000fe200027a6670 */
        /* <DEDUP_REMOVED lines=92> */
.L_x_8236:
[----:B------:R-:W-:Y:S05]  /*4100*/  BSYNC.RECONVERGENT B0 ;  /* 0x0000000000007941 */ /* 0x000fea0003800200 */
.L_x_8235:
        /* <DEDUP_REMOVED lines=96> */
.L_x_8238:
[----:B------:R-:W-:Y:S05]  /*4710*/  BSYNC.RECONVERGENT B0 ;  /* 0x0000000000007941 */ /* 0x000fea0003800200 */
.L_x_8237:
        /* <DEDUP_REMOVED lines=92> */
.L_x_8240:
[----:B------:R-:W-:Y:S05]  /*4ce0*/  BSYNC.RECONVERGENT B0 ;  /* 0x0000000000007941 */ /* 0x000fea0003800200 */
.L_x_8239:
[----:B------:R-:W5:Y:S02]  /*4cf0*/  LD.E R3, desc[UR4][R84.64+0xd0] ;  /* 0x0000d00454037980 */ /* 0x000f64000c101900 */
[----:B-----5:R-:W-:Y:S05]  /*4d00*/  IMAD.U32 R3, R3, -0x40, RZ ;  /* 0xffffffc003037824 */ /* 0x020fea00078e00ff */
[C---:B------:R-:W-:Y:S02]  /*4d10*/  LEA R80, P1, R3.reuse, R80, 0x1 ;  /* 0x0000005003507211 */ /* 0x040fe400078208ff */
[C---:B------:R-:W-:Y:S02]  /*4d20*/  LEA R78, P0, R3.reuse, R78, 0x1 ;  /* 0x0000004e034e7211 */ /* 0x040fe400078008ff */
[C---:B------:R-:W-:Y:S02]  /*4d30*/  LEA.HI.X.SX32 R81, R3.reuse, R81, 0x1, P1 ;  /* 0x0000005103517211 */ /* 0x040fe400008f0eff */
[----:B------:R-:W-:Y:S09]  /*4d40*/  LEA.HI.X.SX32 R79, R3, R79, 0x1, P0 ;  /* 0x0000004f034f7211 */ /* 0x000ff200000f0eff */
.L_x_8223:
[----:B------:R-:W-:Y:S05]  /*4d50*/  BSYNC.RECONVERGENT B1 ;  /* 0x0000000000017941 */ /* 0x000fea0003800200 */
.L_x_8221:
        /* <DEDUP_REMOVED lines=102> */
.L_x_8242:
[----:B------:R-:W-:Y:S05]  /*53c0*/  BSYNC.RECONVERGENT B0 ;  /* 0x0000000000007941 */ /* 0x000fea0003800200 */
.L_x_8241:
[----:B------:R-:W-:Y:S05]  /*53d0*/  @P2 BRA `(.L_x_8243) ;  /* 0xffffffcc00602947 */ /* 0x000fea000383ffff */
.L_x_8220:
[----:B------:R-:W-:Y:S05]  /*53e0*/  WARPSYNC.ALL ;  /* 0x0000000000007948 */ /* 0x000fea0003800000 */
[----:B------:R-:W-:Y:S06]  /*53f0*/  BAR.SYNC.DEFER_BLOCKING 0x0 ;  /* 0x0000000000007b1d */ /* 0x000fec0000010000 */
[----:B-----5:R-:W2:Y:S01]  /*5400*/  LD.E R15, desc[UR4][R84.64+0xd0] ;  /* 0x0000d004540f7980 */ /* 0x020ea2000c101900 */
        /* <DEDUP_REMOVED lines=14> */
.L_x_8248:
[----:B------:R2:W-:Y:S02]  /*54f0*/  STS.128 [R64], RZ ;  /* 0x000000ff40007388 */ /* 0x0005e40000000c00 */
.L_x_8247:
[----:B------:R-:W-:Y:S05]  /*5500*/  BSYNC.RECONVERGENT B0 ;  /* 0x0000000000007941 */ /* 0x000fea0003800200 */
.L_x_8246:
[----:B----4-:R-:W-:-:S04]  /*5510*/  IADD3 R20, PT, PT, R98, 0x20, RZ ;  /* 0x0000002062147810 */ /* 0x010fc80007ffe0ff */
        /* <DEDUP_REMOVED lines=12> */
.L_x_8245:
        /* <DEDUP_REMOVED lines=77> */
.L_x_8255:
[----:B------:R-:W-:Y:S05]  /*5ab0*/  BSYNC.RECONVERGENT B0 ;  /* 0x0000000000007941 */ /* 0x000fea0003800200 */
.L_x_8254:
[----:B-----5:R3:W-:Y:S01]  /*5ac0*/  STS.128 [R64], R8 ;  /* 0x0000000840007388 */ /* 0x0207e20000000c00 */
[----:B------:R-:W-:Y:S05]  /*5ad0*/  BRA `(.L_x_8252) ;  /* 0x0000000000047947 */ /* 0x000fea0003800000 */
.L_x_8253:
[----:B------:R2:W-:Y:S02]  /*5ae0*/  STS.128 [R64], RZ ;  /* 0x000000ff40007388 */ /* 0x0005e40000000c00 */
.L_x_8252:
[----:B------:R-:W-:Y:S05]  /*5af0*/  BSYNC.RECONVERGENT B1 ;  /* 0x0000000000017941 */ /* 0x000fea0003800200 */
.L_x_8251:
        /* <DEDUP_REMOVED lines=52> */
.L_x_8257:
[----:B------:R-:W-:Y:S05]  /*5e40*/  BSYNC.RECONVERGENT B0 ;  /* 0x0000000000007941 */ /* 0x000fea0003800200 */
.L_x_8256:
[----:B-----5:R3:W-:Y:S01]  /*5e50*/  STS.128 [R64+0x800], R8 ;  /* 0x0008000840007388 */ /* 0x0207e20000000c00 */
[----:B------:R-:W-:Y:S05]  /*5e60*/  BRA `(.L_x_8249) ;  /* 0x0000000800f07947 */ /* 0x000fea0003800000 */
.L_x_8250:
        /* <DEDUP_REMOVED lines=93> */
.L_x_8262:
[----:B------:R-:W-:Y:S05]  /*6440*/  BSYNC.RECONVERGENT B0 ;  /* 0x0000000000007941 */ /* 0x000fea0003800200 */
.L_x_8261:
[----:B-----5:R3:W-:Y:S01]  /*6450*/  STS.128 [R64], R20 ;  /* 0x0000001440007388 */ /* 0x0207e20000000c00 */
[----:B------:R-:W-:Y:S05]  /*6460*/  BRA `(.L_x_8259) ;  /* 0x0000000000047947 */ /* 0x000fea0003800000 */
.L_x_8260:
[----:B------:R2:W-:Y:S02]  /*6470*/  STS.128 [R64], RZ ;  /* 0x000000ff40007388 */ /* 0x0005e40000000c00 */
.L_x_8259:
[----:B------:R-:W-:Y:S05]  /*6480*/  BSYNC.RECONVERGENT B1 ;  /* 0x0000000000017941 */ /* 0x000fea0003800200 */
.L_x_8258:
        /* <DEDUP_REMOVED lines=88> */
.L_x_8264:
[----:B------:R-:W-:Y:S05]  /*6a10*/  BSYNC.RECONVERGENT B0 ;  /* 0x0000000000007941 */ /* 0x000fea0003800200 */
.L_x_8263:
[----:B-----5:R1:W-:Y:S02]  /*6a20*/  STS.128 [R64+0x800], R4 ;  /* 0x0008000440007388 */ /* 0x0203e40000000c00 */
.L_x_8249:
[----:B------:R-:W-:Y:S05]  /*6a30*/  BSYNC.RECONVERGENT B2 ;  /* 0x0000000000027941 */ /* 0x000fea0003800200 */
.L_x_8244:
[----:B-1----:R-:W-:Y:S01]  /*6a40*/  IMAD R5, R60, -0x80, R61 ;  /* 0xffffff803c057824 */ /* 0x002fe200078e023d */
[----:B------:R-:W-:Y:S04]  /*6a50*/  BSSY.RECONVERGENT B0, `(.L_x_8265) ;  /* 0x000000c000007945 */ /* 0x000fe80003800200 */
[----:B------:R-:W-:-:S04]  /*6a60*/  IADD3 R5, PT, PT, R5, 0x80, RZ ;  /* 0x0000008005057810 */ /* 0x000fc80007ffe0ff */
        /* <DEDUP_REMOVED lines=9> */
.L_x_8267:
[----:B------:R1:W-:Y:S02]  /*6b00*/  STS.128 [R64+0x1000], RZ ;  /* 0x001000ff40007388 */ /* 0x0003e40000000c00 */
.L_x_8266:
[----:B------:R-:W-:Y:S05]  /*6b10*/  BSYNC.RECONVERGENT B0 ;  /* 0x0000000000007941 */ /* 0x000fea0003800200 */
.L_x_8265:
        /* <DEDUP_REMOVED lines=14> */
.L_x_8270:
[----:B------:R4:W-:Y:S02]  /*6c00*/  STS.128 [R64+0x1800], RZ ;  /* 0x001800ff40007388 */ /* 0x0009e40000000c00 */
.L_x_8269:
[----:B------:R-:W-:Y:S05]  /*6c10*/  BSYNC.RECONVERGENT B0 ;  /* 0x0000000000007941 */ /* 0x000fea0003800200 */
.L_x_8268:
        /* <DEDUP_REMOVED lines=13> */
.L_x_8273:
[----:B------:R1:W-:Y:S02]  /*6cf0*/  STS.128 [R64+0x2000], RZ ;  /* 0x002000ff40007388 */ /* 0x0003e40000000c00 */
.L_x_8272:
[----:B------:R-:W-:Y:S05]  /*6d00*/  BSYNC.RECONVERGENT B0 ;  /* 0x0000000000007941 */ /* 0x000fea0003800200 */
.L_x_8271:
        /* <DEDUP_REMOVED lines=13> */
.L_x_8276:
[----:B------:R1:W-:Y:S02]  /*6de0*/  STS.128 [R64+0x2800], RZ ;  /* 0x002800ff40007388 */ /* 0x0003e40000000c00 */
.L_x_8275:
[----:B------:R-:W-:Y:S05]  /*6df0*/  BSYNC.RECONVERGENT B0 ;  /* 0x0000000000007941 */ /* 0x000fea0003800200 */
.L_x_8274:
[----:B------:R-:W5:Y:S04]  /*6e00*/  LD.E.64 R14, desc[UR4][R84.64+0x1c0] ;  /* 0x0001c004540e7980 */ /* 0x000f68000c101b00 */
[----:B---3--:R-:W3:Y:S01]  /*6e10*/  LD.E.64 R10, desc[UR4][R84.64+0x1b8] ;  /* 0x0001b804540a7980 */ /* 0x008ee2000c101b00 */
[----:B------:R-:W-:Y:S02]  /*6e20*/  MOV R8, R148 ;  /* 0x0000009400087202 */ /* 0x000fe40000000f00 */
[----:B------:R-:W-:Y:S01]  /*6e30*/  MOV R9, RZ ;  /* 0x000000ff00097202 */ /* 0x000fe20000000f00 */
[----:B----4-:R-:W4:Y:S04]  /*6e40*/  LD.E R6, desc[UR4][R84.64+0xd8] ;  /* 0x0000d80454067980 */ /* 0x010f28000c101900 */
[----:B------:R-:W0:Y:S01]  /*6e50*/  LDGDEPBAR ;  /* 0x00000000000079af */ /* 0x000e220000000000 */
[----:B-----5:R-:W-:-:S04]  /*6e60*/  IMAD.WIDE.U32 R8, R147, R14, R8 ;  /* 0x0000000e93087225 */ /* 0x020fc800078e0008 */
[----:B------:R-:W-:Y:S01]  /*6e70*/  IMAD R0, R15, R147, RZ ;  /* 0x000000930f007224 */ /* 0x000fe200078e02ff */
[----:B---3--:R-:W-:-:S04]  /*6e80*/  LEA R10, P0, R8, R10, 0x2 ;  /* 0x0000000a080a7211 */ /* 0x008fc800078010ff */
[----:B------:R-:W-:-:S04]  /*6e90*/  IADD3 R0, PT, PT, R9, R0, RZ ;  /* 0x0000000009007210 */ /* 0x000fc80007ffe0ff */
[----:B------:R-:W-:-:S05]  /*6ea0*/  LEA.HI.X R11, R8, R11, R0, 0x2, P0 ;  /* 0x0000000b080b7211 */ /* 0x000fca00000f1400 */
[----:B------:R-:W3:Y:S01]  /*6eb0*/  LD.E R0, desc[UR4][R10.64] ;  /* 0x000000040a007980 */ /* 0x000ee2000c101900 */
[----:B----4-:R-:W3:Y:S01]  /*6ec0*/  MUFU.RCP R7, R6 ;  /* 0x0000000600077308 */ /* 0x010ee20000001000 */
[----:B------:R-:W-:-:S04]  /*6ed0*/  DEPBAR.LE SB0, 0x0 ;  /* 0x000080000000791a */ /* 0x000fc80000000000 */
[----:B------:R-:W-:Y:S01]  /*6ee0*/  BSSY.RECONVERGENT B0, `(.L_x_8277) ;  /* 0x000000e000007945 */ /* 0x000fe20003800200 */
[----:B------:R-:W-:Y:S01]  /*6ef0*/  BAR.SYNC.DEFER_BLOCKING 0x0 ;  /* 0x0000000000007b1d */ /* 0x000fe20000010000 */
[----:B---3--:R-:W-:-:S05]  /*6f00*/  FMUL.FTZ R0, R0, R7 ;  /* 0x0000000700007220 */ /* 0x008fca0000410000 */
        /* <DEDUP_REMOVED lines=8> */
.L_x_8279:
[----:B------:R3:W-:Y:S01]  /*6f90*/  STS.128 [R64+0x3000], RZ ;  /* 0x003000ff40007388 */ /* 0x0007e20000000c00 */
[----:B------:R-:W-:Y:S05]  /*6fa0*/  BRA `(.L_x_8280) ;  /* 0x0000000000047947 */ /* 0x000fea0003800000 */
.L_x_8278:
[----:B------:R3:W-:Y:S02]  /*6fb0*/  STS.128 [R64+0x3000], RZ ;  /* 0x003000ff40007388 */ /* 0x0007e40000000c00 */
.L_x_8280:
[----:B------:R-:W-:Y:S05]  /*6fc0*/  BSYNC.RECONVERGENT B0 ;  /* 0x0000000000007941 */ /* 0x000fea0003800200 */
.L_x_8277:
[----:B------:R-:W-:Y:S01]  /*6fd0*/  ISETP.GE.AND P1, PT, R20, R5, PT ;  /* 0x000000051400720c */ /* 0x000fe20003f26270 */
[C---:B------:R-:W-:Y:S01]  /*6fe0*/  IMAD.SHL.U32 R7, R140.reuse, 0x40, RZ ;  /* 0x000000408c077824 */ /* 0x040fe200078e00ff */
        /* <DEDUP_REMOVED lines=13> */
.L_x_8283:
[----:B------:R1:W-:Y:S02]  /*70c0*/  STS.128 [R64+0x3800], RZ ;  /* 0x003800ff40007388 */ /* 0x0003e40000000c00 */
.L_x_8282:
[----:B------:R-:W-:Y:S05]  /*70d0*/  BSYNC.RECONVERGENT B0 ;  /* 0x0000000000007941 */ /* 0x000fea0003800200 */
.L_x_8281:
        /* <DEDUP_REMOVED lines=13> */
.L_x_8286:
[----:B------:R1:W-:Y:S02]  /*71b0*/  STS.128 [R64+0x4000], RZ ;  /* 0x004000ff40007388 */ /* 0x0003e40000000c00 */
.L_x_8285:
[----:B------:R-:W-:Y:S05]  /*71c0*/  BSYNC.RECONVERGENT B0 ;  /* 0x0000000000007941 */ /* 0x000fea0003800200 */
.L_x_8284:
        /* <DEDUP_REMOVED lines=13> */
.L_x_8289:
[----:B------:R1:W-:Y:S02]  /*72a0*/  STS.128 [R64+0x4800], RZ ;  /* 0x004800ff40007388 */ /* 0x0003e40000000c00 */
.L_x_8288:
[----:B------:R-:W-:Y:S05]  /*72b0*/  BSYNC.RECONVERGENT B0 ;  /* 0x0000000000007941 */ /* 0x000fea0003800200 */
.L_x_8287:
[----:B------:R-:W5:Y:S01]  /*72c0*/  LD.E R15, desc[UR4][R84.64+0x18c] ;  /* 0x00018c04540f7980 */ /* 0x000f62000c101900 */
[C---:B-1----:R-:W-:Y:S01]  /*72d0*/  SHF.L.U32 R8, R62.reuse, 0x4, RZ ;  /* 0x000000043e087819 */ /* 0x042fe200000006ff */
[----:B------:R-:W-:Y:S01]  /*72e0*/  BSSY.RECONVERGENT B1, `(.L_x_8290) ;  /* 0x0000139000017945 */ /* 0x000fe20003800200 */
[----:B------:R-:W-:Y:S01]  /*72f0*/  SHF.R.U32.HI R132, RZ, 0x1, R62 ;  /* 0x00000001ff847819 */ /* 0x000fe2000001163e */
[----:B------:R-:W0:Y:S01]  /*7300*/  LDGDEPBAR ;  /* 0x00000000000079af */ /* 0x000e220000000000 */
[----:B------:R-:W-:Y:S02]  /*7310*/  SHF.L.U32 R7, R62, 0x5, RZ ;  /* 0x000000053e077819 */ /* 0x000fe400000006ff */
[----:B------:R-:W-:Y:S02]  /*7320*/  LOP3.LUT R133, R8, 0x3e00, RZ, 0xc0, !PT ;  /* 0x00003e0008857812 */ /* 0x000fe400078ec0ff */
[----:B------:R-:W-:Y:S02]  /*7330*/  LOP3.LUT R14, R132, 0x8, RZ, 0xc0, !PT ;  /* 0x00000008840e7812 */ /* 0x000fe400078ec0ff */
[----:B------:R-:W-:-:S02]  /*7340*/  LOP3.LUT R5, R7, 0xc0, RZ, 0xc0, !PT ;  /* 0x000000c007057812 */ /* 0x000fc400078ec0ff */
[----:B------:R-:W-:Y:S02]  /*7350*/  LOP3.LUT R8, R8, 0x100, RZ, 0xc0, !PT ;  /* 0x0000010008087812 */ /* 0x000fe400078ec0ff */
[--C-:B------:R-:W-:Y:S02]  /*7360*/  LOP3.LUT R6, R133, 0x20, R7.reuse, 0xf8, !PT ;  /* 0x0000002085067812 */ /* 0x100fe400078ef807 */
[--C-:B------:R-:W-:Y:S02]  /*7370*/  LOP3.LUT R14, R14, 0xc0, R7.reuse, 0xf8, !PT ;  /* 0x000000c00e0e7812 */ /* 0x100fe400078ef807 */
[----:B------:R-:W-:Y:S02]  /*7380*/  LOP3.LUT R4, R5, 0x8, R62, 0xf8, !PT ;  /* 0x0000000805047812 */ /* 0x000fe400078ef83e */
[--C-:B------:R-:W-:Y:S02]  /*7390*/  LOP3.LUT R5, R8, 0x20, R7.reuse, 0xf8, !PT ;  /* 0x0000002008057812 */ /* 0x100fe400078ef807 */
[----:B------:R-:W-:-:S02]  /*73a0*/  LOP3.LUT R7, R6, 0x100, R7, 0xf8, !PT ;  /* 0x0000010006077812 */ /* 0x000fc400078ef807 */
[--C-:B------:R-:W-:Y:S02]  /*73b0*/  LOP3.LUT R14, R14, 0x18, R63.reuse, 0x78, !PT ;  /* 0x000000180e0e7812 */ /* 0x100fe400078e783f */
[----:B------:R-:W-:Y:S02]  /*73c0*/  LOP3.LUT R4, R4, 0x18, R63, 0x78, !PT ;  /* 0x0000001804047812 */ /* 0x000fe400078e783f */
[----:B------:R-:W-:Y:S02]  /*73d0*/  LOP3.LUT R6, R7, R14, RZ, 0xfc, !PT ;  /* 0x0000000e07067212 */ /* 0x000fe400078efcff */
[----:B------:R-:W-:Y:S02]  /*73e0*/  LOP3.LUT R4, R5, R4, RZ, 0xfc, !PT ;  /* 0x0000000405047212 */ /* 0x000fe400078efcff */
[-C--:B--2---:R-:W-:Y:S02]  /*73f0*/  LEA R17, R6, R65.reuse, 0x1 ;  /* 0x0000004106117211 */ /* 0x084fe400078e08ff */
[----:B------:R-:W-:-:S02]  /*7400*/  LEA R65, R4, R65, 0x1 ;  /* 0x0000004104417211 */ /* 0x000fc400078e08ff */
[----:B------:R-:W-:Y:S01]  /*7410*/  LOP3.LUT P0, RZ, R62, 0x4, RZ, 0xc0, !PT ;  /* 0x000000043eff7812 */ /* 0x000fe2000780c0ff */
[----:B------:R-:W-:Y:S01]  /*7420*/  LDSM.16.M88.4 R28, [R17] ;  /* 0x00000000111c783b */ /* 0x000fe20000000200 */
[----:B------:R-:W-:Y:S02]  /*7430*/  MOV R40, 0x20 ;  /* 0x0000002000287802 */ /* 0x000fe40000000f00 */
[----:B------:R-:W-:Y:S01]  /*7440*/  P2R R4, PR, RZ, 0x1 ;  /* 0x00000001ff047803 */ /* 0x000fe20000000000 */
[----:B------:R-:W1:Y:S01]  /*7450*/  LDSM.16.M88.4 R32, [R65+0x1000] ;  /* 0x001000004120783b */ /* 0x000e620000000200 */
[----:B------:R-:W-:Y:S02]  /*7460*/  SEL R40, R40, 0xffffffe0, !P0 ;  /* 0xffffffe028287807 */ /* 0x000fe40004000000 */
[----:B------:R-:W-:Y:S01]  /*7470*/  ISETP.NE.AND P0, PT, R60, 0x1, PT ;  /* 0x000000013c00780c */ /* 0x000fe20003f05270 */
[----:B------:R-:W2:Y:S01]  /*7480*/  LDSM.16.M88.4 R24, [R65+0x1400] ;  /* 0x001400004118783b */ /* 0x000ea20000000200 */
[----:B------:R-:W-:-:S02]  /*7490*/  IADD3 R20, PT, PT, R17, R40, RZ ;  /* 0x0000002811147210 */ /* 0x000fc40007ffe0ff */
[----:B------:R-:W-:-:S04]  /*74a0*/  IADD3 R40, PT, PT, R65, R40, RZ ;  /* 0x0000002841287210 */ /* 0x000fc80007ffe0ff */
[----:B------:R-:W-:Y:S04]  /*74b0*/  LDSM.16.M88.4 R20, [R20] ;  /* 0x000000001414783b */ /* 0x000fe80000000200 */
[----:B------:R-:W3:Y:S04]  /*74c0*/  LDSM.16.M88.4 R4, [R40+0x1000] ;  /* 0x001000002804783b */ /* 0x000ee80000000200 */
[----:B------:R-:W4:Y:S01]  /*74d0*/  LDSM.16.M88.4 R36, [R40+0x1400] ;  /* 0x001400002824783b */ /* 0x000f220000000200 */
[C---:B-1----:R-:W-:Y:S08]  /*74e0*/  HMMA.16816.F32.BF16 R8, R28.reuse, R32, RZ ;  /* 0x000000201c08723c */ /* 0x042ff000000418ff */
[C---:B------:R-:W-:Y:S08]  /*74f0*/  HMMA.16816.F32.BF16 R32, R28.reuse, R34, RZ ;  /* 0x000000221c20723c */ /* 0x040ff000000418ff */
[----:B--2---:R-:W-:Y:S08]  /*7500*/  HMMA.16816.F32.BF16 R16, R28, R24, RZ ;  /* 0x000000181c10723c */ /* 0x004ff000000418ff */
[C---:B---3--:R-:W-:Y:S08]  /*7510*/  HMMA.16816.F32.BF16 R8, R20.reuse, R4, R8 ;  /* 0x000000041408723c */ /* 0x048ff00000041808 */
[C---:B------:R-:W-:Y:S01]  /*7520*/  HMMA.16816.F32.BF16 R32, R20.reuse, R6, R32 ;  /* 0x000000061420723c */ /* 0x040fe20000041820 */
[----:B------:R-:W1:Y:S07]  /*7530*/  LDSM.16.M88.4 R4, [R65+0x1800] ;  /* 0x001800004104783b */ /* 0x000e6e0000000200 */
[----:B----4-:R-:W-:Y:S03]  /*7540*/  HMMA.16816.F32.BF16 R16, R20, R36, R16 ;  /* 0x000000241410723c */ /* 0x010fe60000041810 */
[-C--:B-----5:R-:W-:Y:S01]  /*7550*/  FMUL.FTZ R8, R8, R15.reuse ;  /* 0x0000000f08087220 */ /* 0x0a0fe20000410000 */
        /* <DEDUP_REMOVED lines=105> */
[----:B---3--:R-:W-:Y:S05]  /*7bf0*/  HMMA.16816.F32.BF16 R8, R20, R4, R8 ;  /* 0x000000041408723c */ /* 0x008fea0000041808 */
[----:B------:R-:W-:Y:S01]  /*7c00*/  FMUL.FTZ R5, R18, R15 ;  /* 0x0000000f12057220 */ /* 0x000fe20000410000 */
[----:B------:R-:W-:Y:S01]  /*7c10*/  P2R R4, PR, RZ, 0x1 ;  /* 0x00000001ff047803 */ /* 0x000fe20000000000 */
[----:B------:R-:W3:Y:S01]  /*7c20*/  MUFU.TANH R87, R87 ;  /* 0x0000005700577308 */ /* 0x000ee20000002400 */
[----:B-----5:R-:W5:Y:S01]  /*7c30*/  LDSM.16.M88.4 R32, [R40+0x2c00] ;  /* 0x002c00002820783b */ /* 0x020f620000000200 */
        /* <DEDUP_REMOVED lines=10> */
[----:B------:R-:W1:Y:S08]  /*7ce0*/  MUFU.TANH R93, R93 ;  /* 0x0000005d005d7308 */ /* 0x000e700000002400 */
[----:B------:R-:W1:Y:S01]  /*7cf0*/  MUFU.TANH R101, R101 ;  /* 0x0000006500657308 */ /* 0x000e620000002400 */
[C---:B-----5:R-:W-:Y:S03]  /*7d00*/  HMMA.16816.F32.BF16 R16, R20.reuse, R32, R16 ;  /* 0x000000201410723c */ /* 0x060fe60000041810 */
[-C--:B------:R-:W-:Y:S01]  /*7d10*/  FMUL.FTZ R11, R36, R15.reuse ;  /* 0x0000000f240b7220 */ /* 0x080fe20000410000 */
[-C--:B------:R-:W-:Y:S01]  /*7d20*/  FMUL.FTZ R33, R37, R15.reuse ;  /* 0x0000000f25217220 */ /* 0x080fe20000410000 */
[-C--:B------:R-:W-:Y:S01]  /*7d30*/  FMUL.FTZ R29, R38, R15.reuse ;  /* 0x0000000f261d7220 */ /* 0x080fe20000410000 */
[-C--:B------:R-:W-:Y:S01]  /*7d40*/  FMUL.FTZ R7, R39, R15.reuse ;  /* 0x0000000f27077220 */ /* 0x080fe20000410000 */
[----:B------:R-:W1:Y:S01]  /*7d50*/  MUFU.TANH R105, R105 ;  /* 0x0000006900697308 */ /* 0x000e620000002400 */
        /* <DEDUP_REMOVED lines=44> */
[----:B-1----:R-:W2:Y:S01]  /*8020*/  LD.E R8, desc[UR4][R84.64+0x38] ;  /* 0x0000380454087980 */ /* 0x002ea2000c101900 */
        /* <DEDUP_REMOVED lines=8> */
.L_x_8293:
[----:B------:R-:W2:Y:S01]  /*80b0*/  LD.E R27, desc[UR4][R84.64+0x170] ;  /* 0x00017004541b7980 */ /* 0x000ea2000c101900 */
[C---:B------:R-:W-:Y:S02]  /*80c0*/  LEA R22, R60.reuse, 0xffffff00, 0x7 ;  /* 0xffffff003c167811 */ /* 0x040fe400078e38ff */
[----:B-1----:R-:W-:Y:S02]  /*80d0*/  LEA R8, R60, 0xffffff80, 0x7 ;  /* 0xffffff803c087811 */ /* 0x002fe400078e38ff */
        /* <DEDUP_REMOVED lines=37> */
[----:B------:R-:W-:-:S03]  /*8330*/  SEL R39, R39, R24, !P1 ;  /* 0x0000001827277207 */ /* 0x000fc60004800000 */
        /* <DEDUP_REMOVED lines=20> */
.L_x_8294:
[----:B------:R-:W-:Y:S05]  /*8480*/  BSYNC.RECONVERGENT B0 ;  /* 0x0000000000007941 */ /* 0x000fea0003800200 */
.L_x_8292:
[----:B------:R-:W-:-:S13]  /*8490*/  ISETP.GE.AND P1, PT, R12, R151, PT ;  /* 0x000000970c00720c */ /* 0x000fda0003f26270 */
[CCC-:B------:R-:W-:Y:S01]  /*84a0*/  @!P1 IADD3 R8, P3, P2, R3.reuse, R142.reuse, R3.reuse ;  /* 0x0000008e03089210 */ /* 0x1c0fe20007a7e003 */
[----:B------:R-:W-:Y:S01]  /*84b0*/  @!PT LDS RZ, [RZ] ;  /* 0x00000000fffff984 */ /* 0x000fe20000000800 */
[----:B------:R-:W-:Y:S01]  /*84c0*/  @!PT LDS RZ, [RZ] ;  /* 0x00000000fffff984 */ /* 0x000fe20000000800 */
[----:B------:R-:W-:Y:S01]  /*84d0*/  @!PT LDS RZ, [RZ] ;  /* 0x00000000fffff984 */ /* 0x000fe20000000800 */
[----:B------:R2:W-:Y:S01]  /*84e0*/  @!P1 LDGSTS.E.BYPASS.LTC128B.128 [R64+0x1000], desc[UR4][R142.64] ;  /* 0x010000008e409fae */ /* 0x0005e2000b981a04 */
[CC--:B------:R-:W-:Y:S02]  /*84f0*/  @!P1 IADD3 R26, P0, PT, R3.reuse, R142.reuse, RZ ;  /* 0x0000008e031a9210 */ /* 0x0c0fe40007f1e0ff */
[C-C-:B------:R-:W-:Y:S01]  /*8500*/  @!P1 IADD3.X R13, PT, PT, R2.reuse, R143, R2.reuse, P3, P2 ;  /* 0x0000008f020d9210 */ /* 0x140fe20001fe4402 */
[----:B------:R2:W-:Y:S01]  /*8510*/  @P1 STS.128 [R64+0x1000], RZ ;  /* 0x001000ff40001388 */ /* 0x0005e20000000c00 */
[----:B------:R-:W-:Y:S01]  /*8520*/  @!P1 IADD3 R20, P4, P3, R3, R142, R3 ;  /* 0x0000008e03149210 */ /* 0x000fe20007b9e003 */
[----:B------:R-:W-:Y:S01]  /*8530*/  @!P1 IMAD.X R27, R2, 0x1, R143, P0 ;  /* 0x00000001021b9824 */ /* 0x000fe200000e068f */
[----:B------:R-:W-:Y:S02]  /*8540*/  @!P1 IADD3 R12, P2, PT, R8, R3, RZ ;  /* 0x00000003080c9210 */ /* 0x000fe40007f5e0ff */
[----:B------:R-:W-:-:S02]  /*8550*/  @!P1 IADD3.X R21, PT, PT, R2, R143, R2, P4, P3 ;  /* 0x0000008f02159210 */ /* 0x000fc400027e6402 */
[----:B------:R-:W-:Y:S01]  /*8560*/  @!PT LDS RZ, [RZ] ;  /* 0x00000000fffff984 */ /* 0x000fe20000000800 */
[----:B------:R-:W-:Y:S01]  /*8570*/  @!PT LDS RZ, [RZ] ;  /* 0x00000000fffff984 */ /* 0x000fe20000000800 */
[----:B------:R-:W-:Y:S01]  /*8580*/  @!PT LDS RZ, [RZ] ;  /* 0x00000000fffff984 */ /* 0x000fe20000000800 */
[----:B------:R2:W-:Y:S01]  /*8590*/  @!P1 LDGSTS.E.BYPASS.LTC128B.128 [R64+0x1800], desc[UR4][R26.64] ;  /* 0x018000001a409fae */ /* 0x0005e2000b981a04 */
[----:B------:R-:W-:-:S03]  /*85a0*/  @!P1 IMAD.X R13, R13, 0x1, R2, P2 ;  /* 0x000000010d0d9824 */ /* 0x000fc600010e0602 */
        /* <DEDUP_REMOVED lines=12> */
.L_x_8291:
[----:B------:R-:W-:Y:S05]  /*8670*/  BSYNC.RECONVERGENT B1 ;  /* 0x0000000000017941 */ /* 0x000fea0003800200 */
.L_x_8290:
[----:B------:R-:W2:Y:S01]  /*8680*/  S2R R135, SR_TID.X ;  /* 0x0000000000877919 */ /* 0x000ea20000002100 */
[----:B------:R-:W-:Y:S02]  /*8690*/  LEA R159, R60, 0xffffff80, 0x7 ;  /* 0xffffff803c9f7811 */ /* 0x000fe400078e38ff */
[----:B--2---:R-:W-:Y:S01]  /*86a0*/  SHF.R.U32.HI R21, RZ, 0x2, R135 ;  /* 0x00000002ff157819 */ /* 0x004fe20000011687 */
[----:B------:R-:W-:-:S03]  /*86b0*/  IMAD.SHL.U32 R20, R135, 0x2, RZ ;  /* 0x0000000287147824 */ /* 0x000fc600078e00ff */
[----:B------:R-:W-:Y:S02]  /*86c0*/  LOP3.LUT R21, R21, 0x7, RZ, 0xc0, !PT ;  /* 0x0000000715157812 */ /* 0x000fe400078ec0ff */
[----:B------:R-:W-:Y:S02]  /*86d0*/  LOP3.LUT R20, R20, 0x6, RZ, 0xc0, !PT ;  /* 0x0000000614147812 */ /* 0x000fe400078ec0ff */
[----:B------:R-:W-:Y:S02]  /*86e0*/  LOP3.LUT R2, R21, 0x1f0, R132, 0xf8, !PT ;  /* 0x000001f015027812 */ /* 0x000fe400078ef884 */
[C-C-:B------:R-:W-:Y:S02]  /*86f0*/  LOP3.LUT R92, R159.reuse, 0x10, R20.reuse, 0xfe, !PT ;  /* 0x000000109f5c7812 */ /* 0x140fe400078efe14 */
[----:B------:R-:W-:Y:S01]  /*8700*/  LOP3.LUT R88, R159, 0x18, R20, 0xfe, !PT ;  /* 0x000000189f587812 */ /* 0x000fe200078efe14 */
[----:B------:R-:W-:Y:S01]  /*8710*/  IMAD R2, R149, 0x40, R2 ;  /* 0x0000004095027824 */ /* 0x000fe200078e0202 */
[----:B------:R-:W-:-:S02]  /*8720*/  LOP3.LUT R28, R159, 0x30, R20, 0xfe, !PT ;  /* 0x000000309f1c7812 */ /* 0x000fc400078efe14 */
[----:B------:R-:W-:Y:S02]  /*8730*/  LOP3.LUT R38, R159, 0x9, R20, 0xfe, !PT ;  /* 0x000000099f267812 */ /* 0x000fe400078efe14 */
[----:B------:R-:W-:Y:S02]  /*8740*/  IADD3 R2, PT, PT, R61, R2, -R150 ;  /* 0x000000023d027210 */ /* 0x000fe40007ffe896 */
[C-C-:B------:R-:W-:Y:S02]  /*8750*/  LOP3.LUT R74, R159.reuse, 0x40, R20.reuse, 0xfe, !PT ;  /* 0x000000409f4a7812 */ /* 0x140fe400078efe14 */
[C---:B------:R-:W-:Y:S01]  /*8760*/  LOP3.LUT R3, R159.reuse, 0x8, R20, 0xfe, !PT ;  /* 0x000000089f037812 */ /* 0x040fe200078efe14 */
[C---:B------:R-:W-:Y:S01]  /*8770*/  IMAD.IADD R13, R2.reuse, 0x1, -R92 ;  /* 0x00000001020d7824 */ /* 0x040fe200078e0a5c */
[C---:B------:R-:W-:Y:S01]  /*8780*/  LOP3.LUT R70, R159.reuse, 0x50, R20, 0xfe, !PT ;  /* 0x000000509f467812 */ /* 0x040fe200078efe14 */
[C---:B------:R-:W-:Y:S01]  /*8790*/  IMAD.IADD R10, R2.reuse, 0x1, -R88 ;  /* 0x00000001020a7824 */ /* 0x040fe200078e0a58 */
[----:B------:R-:W-:Y:S01]  /*87a0*/  LOP3.LUT R90, R159, 0x11, R20, 0xfe, !PT ;  /* 0x000000119f5a7812 */ /* 0x000fe200078efe14 */
[C---:B------:R-:W-:Y:S01]  /*87b0*/  IMAD.IADD R58, R2.reuse, 0x1, -R38 ;  /* 0x00000001023a7824 */ /* 0x040fe200078e0a26 */
[----:B------:R-:W-:Y:S01]  /*87c0*/  IABS R13, R13 ;  /* 0x0000000d000d7213 */ /* 0x000fe20000000000 */
[C---:B------:R-:W-:Y:S01]  /*87d0*/  IMAD.IADD R64, R2.reuse, 0x1, -R3 ;  /* 0x0000000102407824 */ /* 0x040fe200078e0a03 */
[----:B------:R-:W-:Y:S01]  /*87e0*/  IABS R10, R10 ;  /* 0x0000000a000a7213 */ /* 0x000fe20000000000 */
[----:B------:R-:W-:Y:S01]  /*87f0*/  IMAD.IADD R12, R2, 0x1, -R90 ;  /* 0x00000001020c7824 */ /* 0x000fe200078e0a5a */
[----:B------:R-:W-:-:S02]  /*8800*/  I2FP.F32.S32 R13, R13 ;  /* 0x0000000d000d7245 */ /* 0x000fc40000201400 */
[----:B------:R-:W-:Y:S02]  /*8810*/  I2FP.F32.S32 R10, R10 ;  /* 0x0000000a000a7245 */ /* 0x000fe40000201400 */
[----:B------:R-:W-:Y:S01]  /*8820*/  IABS R58, R58 ;  /* 0x0000003a003a7213 */ /* 0x000fe20000000000 */
[C---:B------:R-:W-:Y:S01]  /*8830*/  FFMA.FTZ R13, -R0.reuse, R13, R57 ;  /* 0x0000000d000d7223 */ /* 0x040fe20000010139 */
[----:B------:R-:W-:Y:S01]  /*8840*/  IABS R64, R64 ;  /* 0x0000004000407213 */ /* 0x000fe20000000000 */
[----:B------:R-:W-:Y:S01]  /*8850*/  FFMA.FTZ R57, -R0, R10, R69 ;  /* 0x0000000a00397223 */ /* 0x000fe20000010145 */
[----:B------:R-:W-:Y:S01]  /*8860*/  IMAD.IADD R10, R2, 0x1, -R28 ;  /* 0x00000001020a7824 */ /* 0x000fe200078e0a1c */
[----:B------:R-:W-:Y:S02]  /*8870*/  I2FP.F32.S32 R58, R58 ;  /* 0x0000003a003a7245 */ /* 0x000fe40000201400 */
[----:B------:R-:W-:Y:S02]  /*8880*/  I2FP.F32.S32 R64, R64 ;  /* 0x0000004000407245 */ /* 0x000fe40000201400 */
[----:B------:R-:W-:Y:S01]  /*8890*/  IABS R10, R10 ;  /* 0x0000000a000a7213 */ /* 0x000fe20000000000 */
[C---:B------:R-:W-:Y:S01]  /*88a0*/  FFMA.FTZ R58, -R0.reuse, R58, R53 ;  /* 0x0000003a003a7223 */ /* 0x040fe20000010135 */
[----:B------:R-:W-:Y:S01]  /*88b0*/  LOP3.LUT R86, R159, 0x21, R20, 0xfe, !PT ;  /* 0x000000219f567812 */ /* 0x000fe200078efe14 */
[----:B------:R-:W-:Y:S01]  /*88c0*/  FFMA.FTZ R64, -R0, R64, R49 ;  /* 0x0000004000407223 */ /* 0x000fe20000010131 */
[----:B------:R-:W-:-:S02]  /*88d0*/  I2FP.F32.S32 R10, R10 ;  /* 0x0000000a000a7245 */ /* 0x000fc40000201400 */
[----:B------:R-:W-:Y:S02]  /*88e0*/  IABS R12, R12 ;  /* 0x0000000c000c7213 */ /* 0x000fe40000000000 */
[----:B------:R-:W-:Y:S01]  /*88f0*/  ISETP.GE.AND P3, PT, R3, R61, PT ;  /* 0x0000003d0300720c */ /* 0x000fe20003f66270 */
[----:B-1----:R-:W-:Y:S01]  /*8900*/  FFMA.FTZ R95, -R0, R10, R95 ;  /* 0x0000000a005f7223 */ /* 0x002fe2000001015f */
[C---:B------:R-:W-:Y:S01]  /*8910*/  IMAD.IADD R10, R2.reuse, 0x1, -R74 ;  /* 0x00000001020a7824 */ /* 0x040fe200078e0a4a */
[----:B------:R-:W-:Y:S01]  /*8920*/  I2FP.F32.S32 R12, R12 ;  /* 0x0000000c000c7245 */ /* 0x000fe20000201400 */
[----:B------:R-:W-:Y:S01]  /*8930*/  IMAD.IADD R3, R2, 0x1, -R86 ;  /* 0x0000000102037824 */ /* 0x000fe200078e0a56 */
[----:B------:R-:W-:Y:S02]  /*8940*/  LOP3.LUT R80, R159, 0x29, R20, 0xfe, !PT ;  /* 0x000000299f507812 */ /* 0x000fe400078efe14 */
[----:B------:R-:W-:Y:S01]  /*8950*/  IABS R10, R10 ;  /* 0x0000000a000a7213 */ /* 0x000fe20000000000 */
[----:B------:R-:W-:Y:S01]  /*8960*/  FFMA.FTZ R59, -R0, R12, R59 ;  /* 0x0000000c003b7223 */ /* 0x000fe2000001013b */
[----:B------:R-:W-:Y:S01]  /*8970*/  IABS R3, R3 ;  /* 0x0000000300037213 */ /* 0x000fe20000000000 */
[----:B------:R-:W-:Y:S01]  /*8980*/  IMAD.IADD R12, R2, 0x1, -R80 ;  /* 0x00000001020c7824 */ /* 0x000fe200078e0a50 */
[----:B------:R-:W-:-:S02]  /*8990*/  I2FP.F32.S32 R10, R10 ;  /* 0x0000000a000a7245 */ /* 0x000fc40000201400 */
[C---:B------:R-:W-:Y:S02]  /*89a0*/  LOP3.LUT R30, R159.reuse, 0x20, R20, 0xfe, !PT ;  /* 0x000000209f1e7812 */ /* 0x040fe400078efe14 */
[----:B------:R-:W-:Y:S01]  /*89b0*/  I2FP.F32.S32 R3, R3 ;  /* 0x0000000300037245 */ /* 0x000fe20000201400 */
[----:B------:R-:W-:Y:S01]  /*89c0*/  FFMA.FTZ R53, -R0, R10, R111 ;  /* 0x0000000a00357223 */ /* 0x000fe2000001016f */
[C---:B------:R-:W-:Y:S01]  /*89d0*/  IMAD.IADD R10, R2.reuse, 0x1, -R70 ;  /* 0x00000001020a7824 */ /* 0x040fe200078e0a46 */
[----:B------:R-:W-:Y:S01]  /*89e0*/  LOP3.LUT R78, R159, 0x38, R20, 0xfe, !PT ;  /* 0x000000389f4e7812 */ /* 0x000fe200078efe14 */
[----:B------:R-:W-:Y:S01]  /*89f0*/  IMAD.IADD R8, R2, 0x1, -R30 ;  /* 0x0000000102087824 */ /* 0x000fe200078e0a1e */
[----:B------:R-:W-:Y:S01]  /*8a00*/  IABS R12, R12 ;  /* 0x0000000c000c7213 */ /* 0x000fe20000000000 */
[----:B------:R-:W-:Y:S01]  /*8a10*/  FFMA.FTZ R81, -R0, R3, R81 ;  /* 0x0000000300517223 */ /* 0x000fe20000010151 */
[----:B------:R-:W-:Y:S01]  /*8a20*/  IABS R10, R10 ;  /* 0x0000000a000a7213 */ /* 0x000fe20000000000 */
[----:B------:R-:W-:Y:S01]  /*8a30*/  IMAD.IADD R3, R2, 0x1, -R78 ;  /* 0x0000000102037824 */ /* 0x000fe200078e0a4e */
[----:B------:R-:W-:-:S02]  /*8a40*/  IABS R8, R8 ;  /* 0x0000000800087213 */ /* 0x000fc40000000000 */
[----:B------:R-:W-:Y:S02]  /*8a50*/  I2FP.F32.S32 R10, R10 ;  /* 0x0000000a000a7245 */ /* 0x000fe40000201400 */
[----:B------:R-:W-:Y:S02]  /*8a60*/  I2FP.F32.S32 R12, R12 ;  /* 0x0000000c000c7245 */ /* 0x000fe40000201400 */
[C-C-:B------:R-:W-:Y:S01]  /*8a70*/  LOP3.LUT R96, R159.reuse, 0x60, R20.reuse, 0xfe, !PT ;  /* 0x000000609f607812 */ /* 0x140fe200078efe14 */
[C---:B------:R-:W-:Y:S01]  /*8a80*/  FFMA.FTZ R49, -R0.reuse, R10, R129 ;  /* 0x0000000a00317223 */ /* 0x040fe20000010181 */
[C---:B------:R-:W-:Y:S01]  /*8a90*/  LOP3.LUT R10, R159.reuse, 0x69, R20, 0xfe, !PT ;  /* 0x000000699f0a7812 */ /* 0x040fe200078efe14 */
[----:B------:R-:W-:Y:S01]  /*8aa0*/  FFMA.FTZ R91, -R0, R12, R91 ;  /* 0x0000000c005b7223 */ /* 0x000fe2000001015b */
[----:B------:R-:W-:Y:S01]  /*8ab0*/  I2FP.F32.S32 R8, R8 ;  /* 0x0000000800087245 */ /* 0x000fe20000201400 */
[C---:B------:R-:W-:Y:S01]  /*8ac0*/  IMAD.IADD R12, R2.reuse, 0x1, -R96 ;  /* 0x00000001020c7824 */ /* 0x040fe200078e0a60 */
[----:B------:R-:W-:Y:S01]  /*8ad0*/  IABS R3, R3 ;  /* 0x0000000300037213 */ /* 0x000fe20000000000 */
[----:B------:R-:W-:Y:S01]  /*8ae0*/  IMAD.IADD R42, R2, 0x1, -R10 ;  /* 0x00000001022a7824 */ /* 0x000fe200078e0a0a */
[C-C-:B------:R-:W-:Y:S01]  /*8af0*/  LOP3.LUT R82, R159.reuse, 0x28, R20.reuse, 0xfe, !PT ;  /* 0x000000289f527812 */ /* 0x140fe200078efe14 */
[----:B------:R-:W-:Y:S01]  /*8b00*/  FFMA.FTZ R77, -R0, R8, R77 ;  /* 0x00000008004d7223 */ /* 0x000fe2000001014d */
[----:B------:R-:W-:-:S02]  /*8b10*/  LOP3.LUT R26, R159, 0x31, R20, 0xfe, !PT ;  /* 0x000000319f1a7812 */ /* 0x000fc400078efe14 */
[----:B------:R-:W-:Y:S01]  /*8b20*/  IABS R42, R42 ;  /* 0x0000002a002a7213 */ /* 0x000fe20000000000 */
[C---:B------:R-:W-:Y:S01]  /*8b30*/  IMAD.IADD R16, R2.reuse, 0x1, -R82 ;  /* 0x0000000102107824 */ /* 0x040fe200078e0a52 */
[----:B------:R-:W-:Y:S01]  /*8b40*/  I2FP.F32.S32 R3, R3 ;  /* 0x0000000300037245 */ /* 0x000fe20000201400 */
[----:B------:R-:W-:Y:S01]  /*8b50*/  IMAD.IADD R8, R2, 0x1, -R26 ;  /* 0x0000000102087824 */ /* 0x000fe200078e0a1a */
[----:B------:R-:W-:Y:S02]  /*8b60*/  I2FP.F32.S32 R42, R42 ;  /* 0x0000002a002a7245 */ /* 0x000fe40000201400 */
[C-C-:B------:R-:W-:Y:S01]  /*8b70*/  LOP3.LUT R94, R159.reuse, 0x61, R20.reuse, 0xfe, !PT ;  /* 0x000000619f5e7812 */ /* 0x140fe200078efe14 */
[C---:B------:R-:W-:Y:S01]  /*8b80*/  FFMA.FTZ R103, -R0.reuse, R3, R103 ;  /* 0x0000000300677223 */ /* 0x040fe20000010167 */
[----:B------:R-:W-:Y:S01]  /*8b90*/  LOP3.LUT R76, R159, 0x39, R20, 0xfe, !PT ;  /* 0x000000399f4c7812 */ /* 0x000fe200078efe14 */
[----:B------:R-:W-:Y:S01]  /*8ba0*/  FFMA.FTZ R42, -R0, R42, R33 ;  /* 0x0000002a002a7223 */ /* 0x000fe20000010121 */
[----:B------:R-:W-:Y:S01]  /*8bb0*/  IABS R12, R12 ;  /* 0x0000000c000c7213 */ /* 0x000fe20000000000 */
[----:B------:R-:W2:Y:S01]  /*8bc0*/  LD.E R33, desc[UR4][R84.64+0xdc] ;  /* 0x0000dc0454217980 */ /* 0x000ea2000c101900 */
[C---:B------:R-:W-:Y:S01]  /*8bd0*/  IMAD.IADD R3, R2.reuse, 0x1, -R94 ;  /* 0x0000000102037824 */ /* 0x040fe200078e0a5e */
[----:B------:R-:W-:Y:S01]  /*8be0*/  IABS R16, R16 ;  /* 0x0000001000107213 */ /* 0x000fe20000000000 */
[----:B------:R-:W-:Y:S01]  /*8bf0*/  IMAD.IADD R54, R2, 0x1, -R76 ;  /* 0x0000000102367824 */ /* 0x000fe200078e0a4c */
[----:B------:R-:W-:-:S02]  /*8c00*/  IABS R8, R8 ;  /* 0x0000000800087213 */ /* 0x000fc40000000000 */
        /* <DEDUP_REMOVED lines=9> */
[C---:B------:R-:W-:Y:S01]  /*8ca0*/  LOP3.LUT R12, R159.reuse, 0x78, R20, 0xfe, !PT ;  /* 0x000000789f0c7812 */ /* 0x040fe200078efe14 */
[C---:B------:R-:W-:Y:S01]  /*8cb0*/  IMAD.IADD R8, R2.reuse, 0x1, -R24 ;  /* 0x0000000102087824 */ /* 0x040fe200078e0a18 */
[----:B------:R-:W-:Y:S02]  /*8cc0*/  I2FP.F32.S32 R3, R3 ;  /* 0x0000000300037245 */ /* 0x000fe40000201400 */
[----:B------:R-:W-:Y:S02]  /*8cd0*/  I2FP.F32.S32 R54, R54 ;  /* 0x0000003600367245 */ /* 0x000fe40000201400 */
[C---:B------:R-:W-:Y:S01]  /*8ce0*/  LOP3.LUT R100, R159.reuse, R20, RZ, 0xfc, !PT ;  /* 0x000000149f647212 */ /* 0x040fe200078efcff */
[----:B------:R-:W-:Y:S01]  /*8cf0*/  IMAD.IADD R102, R2, 0x1, -R12 ;  /* 0x0000000102667824 */ /* 0x000fe200078e0a0c */
[C---:B------:R-:W-:Y:S01]  /*8d00*/  LOP3.LUT R16, R159.reuse, 0x71, R20, 0xfe, !PT ;  /* 0x000000719f107812 */ /* 0x040fe200078efe14 */
[C---:B------:R-:W-:Y:S01]  /*8d10*/  FFMA.FTZ R44, -R0.reuse, R3, R6 ;  /* 0x00000003002c7223 */ /* 0x040fe20000010106 */
[----:B------:R-:W-:Y:S01]  /*8d20*/  FFMA.FTZ R54, -R0, R54, R107 ;  /* 0x0000003600367223 */ /* 0x000fe2000001016b */
[C---:B------:R-:W-:Y:S01]  /*8d30*/  IMAD.IADD R3, R2.reuse, 0x1, -R100 ;  /* 0x0000000102037824 */ /* 0x040fe200078e0a64 */
[----:B------:R-:W-:Y:S01]  /*8d40*/  IABS R8, R8 ;  /* 0x0000000800087213 */ /* 0x000fe20000000000 */
[C---:B------:R-:W-:Y:S01]  /*8d50*/  IMAD.IADD R107, R2.reuse, 0x1, -R16 ;  /* 0x00000001026b7824 */ /* 0x040fe200078e0a10 */
[----:B------:R-:W-:Y:S01]  /*8d60*/  LOP3.LUT R98, R159, 0x1, R20, 0xfe, !PT ;  /* 0x000000019f627812 */ /* 0x000fe200078efe14 */
[----:B------:R-:W-:Y:S01]  /*8d70*/  VIADD R27, R2, 0x8 ;  /* 0x00000008021b7836 */ /* 0x000fe20000000000 */
[----:B------:R-:W-:-:S02]  /*8d80*/  IABS R102, R102 ;  /* 0x0000006600667213 */ /* 0x000fc40000000000 */
[----:B------:R-:W-:Y:S01]  /*8d90*/  LOP3.LUT R18, R159, 0x68, R20, 0xfe, !PT ;  /* 0x000000689f127812 */ /* 0x000fe200078efe14 */
[C-C-:B------:R-:W-:Y:S01]  /*8da0*/  IMAD.IADD R39, R2.reuse, 0x1, -R98.reuse ;  /* 0x0000000102277824 */ /* 0x140fe200078e0a62 */
[----:B------:R-:W-:Y:S02]  /*8db0*/  I2FP.F32.S32 R8, R8 ;  /* 0x0000000800087245 */ /* 0x000fe40000201400 */
[----:B------:R-:W-:Y:S01]  /*8dc0*/  IABS R3, R3 ;  /* 0x0000000300037213 */ /* 0x000fe20000000000 */
[----:B------:R-:W-:Y:S01]  /*8dd0*/  IMAD.IADD R6, R27, 0x1, -R98 ;  /* 0x000000011b067824 */ /* 0x000fe200078e0a62 */
[C---:B------:R-:W-:Y:S01]  /*8de0*/  LOP3.LUT R32, R159.reuse, 0x19, R20, 0xfe, !PT ;  /* 0x000000199f207812 */ /* 0x040fe200078efe14 */
[----:B------:R-:W-:Y:S01]  /*8df0*/  IMAD.IADD R66, R2, 0x1, -R18 ;  /* 0x0000000102427824 */ /* 0x000fe200078e0a12 */
[----:B------:R-:W-:Y:S01]  /*8e00*/  LOP3.LUT R34, R159, 0x59, R20, 0xfe, !PT ;  /* 0x000000599f227812 */ /* 0x000fe200078efe14 */
[----:B------:R-:W-:Y:S01]  /*8e10*/  FFMA.FTZ R115, -R0, R8, R115 ;  /* 0x0000000800737223 */ /* 0x000fe20000010173 */
[----:B------:R-:W-:Y:S01]  /*8e20*/  IABS R107, R107 ;  /* 0x0000006b006b7213 */ /* 0x000fe20000000000 */
[C---:B------:R-:W-:Y:S01]  /*8e30*/  IMAD.IADD R56, R2.reuse, 0x1, -R32 ;  /* 0x0000000102387824 */ /* 0x040fe200078e0a20 */
[----:B------:R-:W-:Y:S01]  /*8e40*/  I2FP.F32.S32 R102, R102 ;  /* 0x0000006600667245 */ /* 0x000fe20000201400 */
[----:B------:R-:W-:Y:S01]  /*8e50*/  IMAD.IADD R8, R2, 0x1, -R34 ;  /* 0x0000000102087824 */ /* 0x000fe200078e0a22 */
[----:B------:R-:W-:Y:S01]  /*8e60*/  ISETP.GE.AND P4, PT, R98, R61, PT ;  /* 0x0000003d6200720c */ /* 0x000fe20003f86270 */
[----:B------:R-:W-:Y:S01]  /*8e70*/  IMAD.MOV.U32 R98, RZ, RZ, R3 ;  /* 0x000000ffff627224 */ /* 0x000fe200078e0003 */
[----:B------:R-:W-:Y:S01]  /*8e80*/  I2FP.F32.S32 R107, R107 ;  /* 0x0000006b006b7245 */ /* 0x000fe20000201400 */
[----:B------:R-:W-:Y:S01]  /*8e90*/  FFMA.FTZ R3, -R0, R102, R19 ;  /* 0x0000006600037223 */ /* 0x000fe20000010113 */
[----:B------:R-:W-:Y:S01]  /*8ea0*/  IABS R39, R39 ;  /* 0x0000002700277213 */ /* 0x000fe20000000000 */
[----:B------:R-:W-:Y:S01]  /*8eb0*/  IMAD.IADD R19, R27, 0x1, -R38 ;  /* 0x000000011b137824 */ /* 0x000fe200078e0a26 */
[----:B------:R-:W-:-:S02]  /*8ec0*/  IABS R6, R6 ;  /* 0x0000000600067213 */ /* 0x000fc40000000000 */
[----:B------:R-:W-:Y:S01]  /*8ed0*/  IABS R66, R66 ;  /* 0x0000004200427213 */ /* 0x000fe20000000000 */
[C---:B------:R-:W-:Y:S01]  /*8ee0*/  FFMA.FTZ R107, -R0.reuse, R107, R17 ;  /* 0x0000006b006b7223 */ /* 0x040fe20000010111 */
[----:B------:R-:W-:Y:S01]  /*8ef0*/  I2FP.F32.S32 R39, R39 ;  /* 0x0000002700277245 */ /* 0x000fe20000201400 */
[----:B------:R-:W-:Y:S01]  /*8f00*/  IMAD.IADD R17, R27, 0x1, -R92 ;  /* 0x000000011b117824 */ /* 0x000fe200078e0a5c */
[----:B------:R-:W-:Y:S02]  /*8f10*/  IABS R56, R56 ;  /* 0x0000003800387213 */ /* 0x000fe40000000000 */
[----:B------:R-:W-:Y:S01]  /*8f20*/  IABS R8, R8 ;  /* 0x0000000800087213 */ /* 0x000fe20000000000 */
[----:B------:R-:W-:Y:S01]  /*8f30*/  FFMA.FTZ R39, -R0, R39, R45 ;  /* 0x0000002700277223 */ /* 0x000fe2000001012d */
[----:B------:R-:W-:Y:S02]  /*8f40*/  I2FP.F32.S32 R6, R6 ;  /* 0x0000000600067245 */ /* 0x000fe40000201400 */
[----:B------:R-:W-:-:S02]  /*8f50*/  ISETP.GE.AND P1, PT, R92, R61, PT ;  /* 0x0000003d5c00720c */ /* 0x000fc40003f26270 */
[----:B------:R-:W-:Y:S02]  /*8f60*/  I2FP.F32.S32 R66, R66 ;  /* 0x0000004200427245 */ /* 0x000fe40000201400 */
[----:B------:R-:W-:Y:S01]  /*8f70*/  ISETP.GE.AND P2, PT, R38, R61, PT ;  /* 0x0000003d2600720c */ /* 0x000fe20003f46270 */
[C---:B------:R-:W-:Y:S01]  /*8f80*/  IMAD.IADD R38, R27.reuse, 0x1, -R88 ;  /* 0x000000011b267824 */ /* 0x040fe200078e0a58 */
[----:B------:R-:W-:Y:S01]  /*8f90*/  IABS R92, R19 ;  /* 0x00000013005c7213 */ /* 0x000fe20000000000 */
[C---:B------:R-:W-:Y:S01]  /*8fa0*/  FFMA.FTZ R47, -R0.reuse, R6, R47 ;  /* 0x00000006002f7223 */ /* 0x040fe2000001012f */
[----:B------:R-:W-:Y:S01]  /*8fb0*/  I2FP.F32.S32 R56, R56 ;  /* 0x0000003800387245 */ /* 0x000fe20000201400 */
[C---:B------:R-:W-:Y:S01]  /*8fc0*/  FFMA.FTZ R66, -R0.reuse, R66, R11 ;  /* 0x0000004200427223 */ /* 0x040fe2000001010b */
[----:B------:R-:W-:Y:S02]  /*8fd0*/  I2FP.F32.S32 R8, R8 ;  /* 0x0000000800087245 */ /* 0x000fe40000201400 */
[----:B------:R-:W-:Y:S01]  /*8fe0*/  I2FP.F32.S32 R92, R92 ;  /* 0x0000005c005c7245 */ /* 0x000fe20000201400 */
[C---:B------:R-:W-:Y:S01]  /*8ff0*/  IMAD.IADD R11, R27.reuse, 0x1, -R90 ;  /* 0x000000011b0b7824 */ /* 0x040fe200078e0a5a */
[----:B------:R-:W-:Y:S01]  /*9000*/  I2FP.F32.S32 R98, R98 ;  /* 0x0000006200627245 */ /* 0x000fe20000201400 */
[C---:B------:R-:W-:Y:S01]  /*9010*/  FFMA.FTZ R56, -R0.reuse, R56, R73 ;  /* 0x0000003800387223 */ /* 0x040fe20000010149 */
[----:B------:R-:W-:Y:S01]  /*9020*/  IABS R38, R38 ;  /* 0x0000002600267213 */ /* 0x000fe20000000000 */
[----:B------:R-:W-:Y:S01]  /*9030*/  FFMA.FTZ R45, -R0, R8, R153 ;  /* 0x00000008002d7223 */ /* 0x000fe20000010199 */
[----:B------:R-:W-:Y:S01]  /*9040*/  ISETP.GE.AND P0, PT, R100, R61, PT ;  /* 0x0000003d6400720c */ /* 0x000fe20003f06270 */
[----:B------:R-:W-:Y:S01]  /*9050*/  IMAD.IADD R100, R27, 0x1, -R100 ;  /* 0x000000011b647824 */ /* 0x000fe200078e0a64 */
[----:B------:R-:W-:Y:S01]  /*9060*/  LOP3.LUT R8, R159, 0x70, R20, 0xfe, !PT ;  /* 0x000000709f087812 */ /* 0x000fe200078efe14 */
[----:B------:R-:W-:Y:S01]  /*9070*/  FFMA.FTZ R69, -R0, R92, R55 ;  /* 0x0000005c00457223 */ /* 0x000fe20000010137 */
[----:B------:R-:W-:-:S02]  /*9080*/  FSEL R39, R39, -INF , !P4 ;  /* 0xff80000027277808 */ /* 0x000fc40006000000 */
[----:B------:R-:W-:Y:S01]  /*9090*/  FSEL R73, R47, -INF , !P4 ;  /* 0xff8000002f497808 */ /* 0x000fe20006000000 */
[----:B------:R-:W-:Y:S01]  /*90a0*/  FFMA.FTZ R51, -R0, R98, R51 ;  /* 0x0000006200337223 */ /* 0x000fe20000010133 */
[----:B------:R-:W-:Y:S01]  /*90b0*/  ISETP.GE.AND P4, PT, R88, R61, PT ;  /* 0x0000003d5800720c */ /* 0x000fe20003f86270 */
[----:B------:R-:W-:Y:S01]  /*90c0*/  IMAD.IADD R40, R2, 0x1, -R8 ;  /* 0x0000000102287824 */ /* 0x000fe200078e0a08 */
[----:B------:R-:W-:Y:S02]  /*90d0*/  I2FP.F32.S32 R38, R38 ;  /* 0x0000002600267245 */ /* 0x000fe40000201400 */
[----:B------:R-:W-:Y:S01]  /*90e0*/  IABS R88, R11 ;  /* 0x0000000b00587213 */ /* 0x000fe20000000000 */
[C---:B------:R-:W-:Y:S01]  /*90f0*/  IMAD.IADD R11, R27.reuse, 0x1, -R32 ;  /* 0x000000011b0b7824 */ /* 0x040fe200078e0a20 */
[----:B------:R-:W-:Y:S01]  /*9100*/  IABS R100, R100 ;  /* 0x0000006400647213 */ /* 0x000fe20000000000 */
[----:B------:R-:W-:Y:S01]  /*9110*/  FFMA.FTZ R19, -R0, R38, R71 ;  /* 0x0000002600137223 */ /* 0x000fe20000010147 */
[----:B------:R-:W-:Y:S01]  /*9120*/  FSEL R55, R58, -INF , !P2 ;  /* 0xff8000003a377808 */ /* 0x000fe20005000000 */
[----:B------:R-:W-:Y:S01]  /*9130*/  IMAD.IADD R58, R27, 0x1, -R30 ;  /* 0x000000011b3a7824 */ /* 0x000fe200078e0a1e */
[----:B------:R-:W-:-:S02]  /*9140*/  FSEL R69, R69, -INF , !P2 ;  /* 0xff80000045457808 */ /* 0x000fc40005000000 */
[-C--:B------:R-:W-:Y:S01]  /*9150*/  ISETP.GE.AND P2, PT, R30, R61.reuse, PT ;  /* 0x0000003d1e00720c */ /* 0x080fe20003f46270 */
[----:B------:R-:W-:Y:S01]  /*9160*/  IMAD.IADD R30, R27, 0x1, -R80 ;  /* 0x000000011b1e7824 */ /* 0x000fe200078e0a50 */
[----:B------:R-:W-:Y:S02]  /*9170*/  FSEL R64, R64, -INF , !P3 ;  /* 0xff80000040407808 */ /* 0x000fe40005800000 */
[----:B------:R-:W-:Y:S02]  /*9180*/  FSEL R71, R51, -INF , !P3 ;  /* 0xff80000033477808 */ /* 0x000fe40005800000 */
[----:B------:R-:W-:Y:S02]  /*9190*/  I2FP.F32.S32 R100, R100 ;  /* 0x0000006400647245 */ /* 0x000fe40000201400 */
[----:B------:R-:W-:Y:S01]  /*91a0*/  ISETP.GE.AND P3, PT, R32, R61, PT ;  /* 0x0000003d2000720c */ /* 0x000fe20003f66270 */
[----:B------:R-:W-:Y:S01]  /*91b0*/  IMAD.IADD R32, R27, 0x1, -R82 ;  /* 0x000000011b207824 */ /* 0x000fe200078e0a52 */
[----:B------:R-:W-:-:S02]  /*91c0*/  IABS R11, R11 ;  /* 0x0000000b000b7213 */ /* 0x000fc40000000000 */
[----:B------:R-:W-:Y:S01]  /*91d0*/  IABS R40, R40 ;  /* 0x0000002800287213 */ /* 0x000fe20000000000 */
[C---:B------:R-:W-:Y:S01]  /*91e0*/  FFMA.FTZ R41, -R0.reuse, R98, R41 ;  /* 0x0000006200297223 */ /* 0x040fe20000010129 */
        /* <DEDUP_REMOVED lines=10> */
[----:B------:R-:W-:Y:S02]  /*9290*/  FSEL R41, R41, -INF , !P0 ;  /* 0xff80000029297808 */ /* 0x000fe40004000000 */
[----:B------:R-:W-:Y:S02]  /*92a0*/  FSEL R6, R43, -INF , !P0 ;  /* 0xff8000002b067808 */ /* 0x000fe40004000000 */
[----:B------:R-:W-:Y:S01]  /*92b0*/  I2FP.F32.S32 R32, R32 ;  /* 0x0000002000207245 */ /* 0x000fe20000201400 */
[C---:B------:R-:W-:Y:S01]  /*92c0*/  IMAD.IADD R37, R27.reuse, 0x1, -R28 ;  /* 0x000000011b257824 */ /* 0x040fe200078e0a1c */
[----:B------:R-:W-:Y:S01]  /*92d0*/  ISETP.GE.AND P0, PT, R90, R61, PT ;  /* 0x0000003d5a00720c */ /* 0x000fe20003f06270 */
[C---:B------:R-:W-:Y:S01]  /*92e0*/  FFMA.FTZ R93, -R0.reuse, R30, R93 ;  /* 0x0000001e005d7223 */ /* 0x040fe2000001015d */
[----:B------:R-:W-:Y:S01]  /*92f0*/  IABS R90, R17 ;  /* 0x00000011005a7213 */ /* 0x000fe20000000000 */
[----:B------:R-:W-:Y:S01]  /*9300*/  FFMA.FTZ R17, -R0, R58, R79 ;  /* 0x0000003a00117223 */ /* 0x000fe2000001014f */
[----:B------:R-:W-:Y:S01]  /*9310*/  FSEL R79, R56, -INF , !P3 ;  /* 0xff800000384f7808 */ /* 0x000fe20005800000 */
[----:B------:R-:W-:Y:S01]  /*9320*/  IMAD.IADD R30, R27, 0x1, -R78 ;  /* 0x000000011b1e7824 */ /* 0x000fe200078e0a4e */
[----:B------:R-:W-:Y:S01]  /*9330*/  FSEL R11, R11, -INF , !P3 ;  /* 0xff8000000b0b7808 */ /* 0x000fe20005800000 */
[----:B------:R-:W-:Y:S01]  /*9340*/  FFMA.FTZ R89, -R0, R32, R89 ;  /* 0x0000002000597223 */ /* 0x000fe20000010159 */
[----:B------:R-:W-:Y:S01]  /*9350*/  LOP3.LUT R68, R159, 0x51, R20, 0xfe, !PT ;  /* 0x000000519f447812 */ /* 0x000fe200078efe14 */
[C---:B------:R-:W-:Y:S01]  /*9360*/  IMAD.IADD R32, R27.reuse, 0x1, -R26 ;  /* 0x000000011b207824 */ /* 0x040fe200078e0a1a */
[----:B------:R-:W-:Y:S01]  /*9370*/  ISETP.GE.AND P3, PT, R28, R61, PT ;  /* 0x0000003d1c00720c */ /* 0x000fe20003f66270 */
[----:B------:R-:W-:Y:S01]  /*9380*/  IMAD.IADD R28, R27, 0x1, -R76 ;  /* 0x000000011b1c7824 */ /* 0x000fe200078e0a4c */
[----:B------:R-:W-:Y:S01]  /*9390*/  IABS R37, R37 ;  /* 0x0000002500257213 */ /* 0x000fe20000000000 */
        /* <DEDUP_REMOVED lines=8> */
[----:B------:R-:W-:-:S02]  /*9420*/  I2FP.F32.S32 R37, R37 ;  /* 0x0000002500257245 */ /* 0x000fc40000201400 */
[----:B------:R-:W-:Y:S02]  /*9430*/  I2FP.F32.S32 R30, R30 ;  /* 0x0000001e001e7245 */ /* 0x000fe40000201400 */
[C-C-:B------:R-:W-:Y:S01]  /*9440*/  LOP3.LUT R22, R159.reuse, 0x48, R20.reuse, 0xfe, !PT ;  /* 0x000000489f167812 */ /* 0x140fe200078efe14 */
[C---:B------:R-:W-:Y:S01]  /*9450*/  FFMA.FTZ R97, -R0.reuse, R37, R97 ;  /* 0x0000002500617223 */ /* 0x040fe20000010161 */
[----:B------:R-:W-:Y:S02]  /*9460*/  IABS R48, R48 ;  /* 0x0000003000307213 */ /* 0x000fe40000000000 */
[----:B------:R-:W-:Y:S02]  /*9470*/  IABS R26, R26 ;  /* 0x0000001a001a7213 */ /* 0x000fe40000000000 */
[----:B------:R-:W-:Y:S02]  /*9480*/  I2FP.F32.S32 R32, R32 ;  /* 0x0000002000207245 */ /* 0x000fe40000201400 */
[----:B------:R-:W-:Y:S01]  /*9490*/  I2FP.F32.S32 R28, R28 ;  /* 0x0000001c001c7245 */ /* 0x000fe20000201400 */
[C---:B------:R-:W-:Y:S01]  /*94a0*/  FFMA.FTZ R129, -R0.reuse, R30, R105 ;  /* 0x0000001e00817223 */ /* 0x040fe20000010169 */
[----:B------:R-:W-:Y:S01]  /*94b0*/  LOP3.LUT R72, R159, 0x49, R20, 0xfe, !PT ;  /* 0x000000499f487812 */ /* 0x000fe200078efe14 */
[C---:B------:R-:W-:Y:S01]  /*94c0*/  IMAD.IADD R37, R27.reuse, 0x1, -R24 ;  /* 0x000000011b257824 */ /* 0x040fe200078e0a18 */
[----:B------:R-:W-:Y:S01]  /*94d0*/  I2FP.F32.S32 R48, R48 ;  /* 0x0000003000307245 */ /* 0x000fe20000201400 */
[--C-:B------:R-:W-:Y:S01]  /*94e0*/  IMAD.IADD R30, R27, 0x1, -R22.reuse ;  /* 0x000000011b1e7824 */ /* 0x100fe200078e0a16 */
[----:B------:R-:W-:Y:S01]  /*94f0*/  I2FP.F32.S32 R26, R26 ;  /* 0x0000001a001a7245 */ /* 0x000fe20000201400 */
[C---:B------:R-:W-:Y:S01]  /*9500*/  FFMA.FTZ R101, -R0.reuse, R32, R101 ;  /* 0x0000002000657223 */ /* 0x040fe20000010165 */
[----:B------:R-:W-:Y:S01]  /*9510*/  FFMA.FTZ R109, -R0, R28, R109 ;  /* 0x0000001c006d7223 */ /* 0x000fe2000001016d */
[C---:B------:R-:W-:Y:S01]  /*9520*/  IMAD.IADD R52, R2.reuse, 0x1, -R22 ;  /* 0x0000000102347824 */ /* 0x040fe200078e0a16 */
[----:B------:R-:W-:Y:S01]  /*9530*/  FSEL R28, R95, -INF , !P3 ;  /* 0xff8000005f1c7808 */ /* 0x000fe20005800000 */
[--C-:B------:R-:W-:Y:S01]  /*9540*/  IMAD.IADD R50, R2, 0x1, -R72.reuse ;  /* 0x0000000102327824 */ /* 0x100fe200078e0a48 */
[----:B------:R-:W-:Y:S01]  /*9550*/  FSEL R105, R97, -INF , !P3 ;  /* 0xff80000061697808 */ /* 0x000fe20005800000 */
[----:B------:R-:W-:Y:S01]  /*9560*/  FFMA.FTZ R48, -R0, R48, R131 ;  /* 0x0000003000307223 */ /* 0x000fe20000010183 */
[----:B------:R-:W-:Y:S01]  /*9570*/  ISETP.GE.AND P3, PT, R24, R61, PT ;  /* 0x0000003d1800720c */ /* 0x000fe20003f66270 */
[----:B------:R-:W-:-:S02]  /*9580*/  IMAD.IADD R24, R27, 0x1, -R72 ;  /* 0x000000011b187824 */ /* 0x000fc400078e0a48 */
[----:B------:R-:W-:Y:S01]  /*9590*/  FFMA.FTZ R117, -R0, R26, R117 ;  /* 0x0000001a00757223 */ /* 0x000fe20000010175 */
[----:B------:R-:W-:Y:S02]  /*95a0*/  IABS R37, R37 ;  /* 0x0000002500257213 */ /* 0x000fe40000000000 */
[----:B------:R-:W-:Y:S02]  /*95b0*/  IABS R30, R30 ;  /* 0x0000001e001e7213 */ /* 0x000fe40000000000 */
[----:B------:R-:W-:Y:S02]  /*95c0*/  FSEL R26, R99, -INF , !P2 ;  /* 0xff800000631a7808 */ /* 0x000fe40005000000 */
[----:B------:R-:W-:Y:S02]  /*95d0*/  FSEL R131, R101, -INF , !P2 ;  /* 0xff80000065837808 */ /* 0x000fe40005000000 */
[----:B------:R-:W-:Y:S02]  /*95e0*/  IABS R52, R52 ;  /* 0x0000003400347213 */ /* 0x000fe40000000000 */
[----:B------:R-:W-:-:S02]  /*95f0*/  FSEL R57, R57, -INF , !P4 ;  /* 0xff80000039397808 */ /* 0x000fc40006000000 */
[----:B------:R-:W-:Y:S02]  /*9600*/  FSEL R19, R19, -INF , !P4 ;  /* 0xff80000013137808 */ /* 0x000fe40006000000 */
[-C--:B------:R-:W-:Y:S01]  /*9610*/  ISETP.GE.AND P2, PT, R22, R61.reuse, PT ;  /* 0x0000003d1600720c */ /* 0x080fe20003f46270 */
[C---:B------:R-:W-:Y:S01]  /*9620*/  IMAD.IADD R22, R27.reuse, 0x1, -R70 ;  /* 0x000000011b167824 */ /* 0x040fe200078e0a46 */
[----:B------:R-:W-:Y:S01]  /*9630*/  ISETP.GE.AND P4, PT, R80, R61, PT ;  /* 0x0000003d5000720c */ /* 0x000fe20003f86270 */
[----:B------:R-:W-:Y:S01]  /*9640*/  IMAD.IADD R38, R27, 0x1, -R86 ;  /* 0x000000011b267824 */ /* 0x000fe200078e0a56 */
[----:B------:R-:W-:Y:S02]  /*9650*/  IABS R50, R50 ;  /* 0x0000003200327213 */ /* 0x000fe40000000000 */
[----:B------:R-:W-:Y:S02]  /*9660*/  IABS R24, R24 ;  /* 0x0000001800187213 */ /* 0x000fe40000000000 */
[----:B------:R-:W-:-:S02]  /*9670*/  I2FP.F32.S32 R37, R37 ;  /* 0x0000002500257245 */ /* 0x000fc40000201400 */
[----:B------:R-:W-:Y:S02]  /*9680*/  I2FP.F32.S32 R30, R30 ;  /* 0x0000001e001e7245 */ /* 0x000fe40000201400 */
[----:B------:R-:W-:Y:S02]  /*9690*/  I2FP.F32.S32 R52, R52 ;  /* 0x0000003400347245 */ /* 0x000fe40000201400 */
[----:B------:R-:W-:Y:S02]  /*96a0*/  FSEL R75, R91, -INF , !P4 ;  /* 0xff8000005b4b7808 */ /* 0x000fe40006000000 */
[----:B------:R-:W-:Y:S01]  /*96b0*/  FSEL R93, R93, -INF , !P4 ;  /* 0xff8000005d5d7808 */ /* 0x000fe20006000000 */
[C---:B------:R-:W-:Y:S01]  /*96c0*/  FFMA.FTZ R113, -R0.reuse, R37, R113 ;  /* 0x0000002500717223 */ /* 0x040fe20000010171 */
[----:B------:R-:W-:Y:S01]  /*96d0*/  I2FP.F32.S32 R50, R50 ;  /* 0x0000003200327245 */ /* 0x000fe20000201400 */
[----:B------:R-:W-:Y:S01]  /*96e0*/  FFMA.FTZ R30, -R0, R30, R121 ;  /* 0x0000001e001e7223 */ /* 0x000fe20000010179 */
[----:B------:R-:W-:Y:S01]  /*96f0*/  ISETP.GE.AND P4, PT, R74, R61, PT ;  /* 0x0000003d4a00720c */ /* 0x000fe20003f86270 */
[C---:B------:R-:W-:Y:S01]  /*9700*/  FFMA.FTZ R52, -R0.reuse, R52, R119 ;  /* 0x0000003400347223 */ /* 0x040fe20000010177 */
[----:B------:R-:W-:Y:S01]  /*9710*/  IABS R22, R22 ;  /* 0x0000001600167213 */ /* 0x000fe20000000000 */
[----:B------:R-:W-:Y:S01]  /*9720*/  FFMA.FTZ R50, -R0, R50, R125 ;  /* 0x0000003200327223 */ /* 0x000fe2000001017d */
[----:B------:R-:W-:-:S02]  /*9730*/  I2FP.F32.S32 R24, R24 ;  /* 0x0000001800187245 */ /* 0x000fc40000201400 */
[----:B------:R-:W-:Y:S02]  /*9740*/  IABS R38, R38 ;  /* 0x0000002600267213 */ /* 0x000fe40000000000 */
[----:B------:R-:W-:Y:S02]  /*9750*/  LOP3.LUT R36, R159, 0x58, R20, 0xfe, !PT ;  /* 0x000000589f247812 */ /* 0x000fe400078efe14 */
[----:B------:R-:W-:Y:S02]  /*9760*/  I2FP.F32.S32 R90, R90 ;  /* 0x0000005a005a7245 */ /* 0x000fe40000201400 */
[----:B------:R-:W-:Y:S01]  /*9770*/  I2FP.F32.S32 R88, R88 ;  /* 0x0000005800587245 */ /* 0x000fe20000201400 */
[----:B------:R-:W-:Y:S01]  /*9780*/  IMAD.IADD R46, R2, 0x1, -R36 ;  /* 0x00000001022e7824 */ /* 0x000fe200078e0a24 */
[----:B------:R-:W-:Y:S01]  /*9790*/  FSEL R119, R117, -INF , !P4 ;  /* 0xff80000075777808 */ /* 0x000fe20006000000 */
[----:B------:R-:W-:Y:S01]  /*97a0*/  FFMA.FTZ R117, -R0, R24, R123 ;  /* 0x0000001800757223 */ /* 0x000fe2000001017b */
[----:B------:R-:W-:-:S02]  /*97b0*/  I2FP.F32.S32 R22, R22 ;  /* 0x0000001600167245 */ /* 0x000fc40000201400 */
[----:B------:R-:W-:Y:S01]  /*97c0*/  I2FP.F32.S32 R38, R38 ;  /* 0x0000002600267245 */ /* 0x000fe20000201400 */
[----:B------:R-:W-:Y:S01]  /*97d0*/  IMAD.IADD R37, R27, 0x1, -R36 ;  /* 0x000000011b257824 */ /* 0x000fe200078e0a24 */
[----:B------:R-:W-:Y:S02]  /*97e0*/  FSEL R24, R115, -INF , !P3 ;  /* 0xff80000073187808 */ /* 0x000fe40005800000 */
[----:B------:R-:W-:Y:S02]  /*97f0*/  FSEL R125, R113, -INF , !P3 ;  /* 0xff800000717d7808 */ /* 0x000fe40005800000 */
[----:B------:R-:W-:Y:S02]  /*9800*/  FSEL R123, R30, -INF , !P2 ;  /* 0xff8000001e7b7808 */ /* 0x000fe40005000000 */
[----:B------:R-:W-:Y:S02]  /*9810*/  FSEL R47, R13, -INF , !P1 ;  /* 0xff8000000d2f7808 */ /* 0x000fe40004800000 */
[----:B------:R-:W-:Y:S01]  /*9820*/  ISETP.GE.AND P3, PT, R36, R61, PT ;  /* 0x0000003d2400720c */ /* 0x000fe20003f66270 */
[----:B------:R-:W-:Y:S01]  /*9830*/  IMAD.IADD R36, R27, 0x1, -R96 ;  /* 0x000000011b247824 */ /* 0x000fe200078e0a60 */
[----:B------:R-:W-:Y:S01]  /*9840*/  FMNMX3.FTZ R30, R41, R39, R64, !PT ;  /* 0x00000027291e7276 */ /* 0x000fe20007810040 */
[C---:B------:R-:W-:Y:S01]  /*9850*/  FFMA.FTZ R63, -R0.reuse, R90, R63 ;  /* 0x0000005a003f7223 */ /* 0x040fe2000001013f */
[C---:B------:R-:W-:Y:S01]  /*9860*/  FFMA.FTZ R67, -R0.reuse, R88, R67 ;  /* 0x0000005800437223 */ /* 0x040fe20000010143 */
[C---:B------:R-:W-:Y:S01]  /*9870*/  FFMA.FTZ R121, -R0.reuse, R22, R127 ;  /* 0x0000001600797223 */ /* 0x040fe2000001017f */
[----:B------:R-:W-:Y:S01]  /*9880*/  FFMA.FTZ R83, -R0, R38, R83 ;  /* 0x0000002600537223 */ /* 0x000fe20000010153 */
[----:B------:R-:W-:Y:S01]  /*9890*/  FSEL R22, R52, -INF , !P2 ;  /* 0xff80000034167808 */ /* 0x000fe20005000000 */
[----:B------:R-:W-:Y:S01]  /*98a0*/  IMAD.IADD R38, R27, 0x1, -R34 ;  /* 0x000000011b267824 */ /* 0x000fe200078e0a22 */
[----:B------:R-:W-:-:S02]  /*98b0*/  FSEL R43, R59, -INF , !P0 ;  /* 0xff8000003b2b7808 */ /* 0x000fc40004000000 */
[----:B------:R-:W-:Y:S01]  /*98c0*/  ISETP.GE.AND P2, PT, R34, R61, PT ;  /* 0x0000003d2200720c */ /* 0x000fe20003f46270 */
[----:B------:R-:W-:Y:S01]  /*98d0*/  IMAD.IADD R34, R27, 0x1, -R94 ;  /* 0x000000011b227824 */ /* 0x000fe200078e0a5e */
[----:B------:R-:W-:Y:S02]  /*98e0*/  FMNMX3.FTZ R30, R30, R55, R47, !PT ;  /* 0x000000371e1e7276 */ /* 0x000fe4000781002f */
[----:B------:R-:W-:Y:S02]  /*98f0*/  IABS R36, R36 ;  /* 0x0000002400247213 */ /* 0x000fe40000000000 */
[----:B------:R-:W-:Y:S02]  /*9900*/  FSEL R63, R63, -INF , !P1 ;  /* 0xff8000003f3f7808 */ /* 0x000fe40004800000 */
[----:B------:R-:W-:Y:S02]  /*9910*/  FSEL R13, R67, -INF , !P0 ;  /* 0xff800000430d7808 */ /* 0x000fe40004000000 */
[----:B------:R-:W-:-:S02]  /*9920*/  ISETP.GE.AND P1, PT, R86, R61, PT ;  /* 0x0000003d5600720c */ /* 0x000fc40003f26270 */
[----:B------:R-:W-:Y:S02]  /*9930*/  ISETP.GE.AND P0, PT, R82, R61, PT ;  /* 0x0000003d5200720c */ /* 0x000fe40003f06270 */
[----:B------:R-:W-:Y:S02]  /*9940*/  FMNMX3.FTZ R30, R30, R43, R57, !PT ;  /* 0x0000002b1e1e7276 */ /* 0x000fe40007810039 */
[----:B------:R-:W-:Y:S02]  /*9950*/  IABS R46, R46 ;  /* 0x0000002e002e7213 */ /* 0x000fe40000000000 */
[----:B------:R-:W-:Y:S02]  /*9960*/  IABS R34, R34 ;  /* 0x0000002200227213 */ /* 0x000fe40000000000 */
[----:B------:R-:W-:Y:S02]  /*9970*/  I2FP.F32.S32 R36, R36 ;  /* 0x0000002400247245 */ /* 0x000fe40000201400 */
[----:B------:R-:W-:-:S02]  /*9980*/  FSEL R81, R81, -INF , !P1 ;  /* 0xff80000051517808 */ /* 0x000fc40004800000 */
[----:B------:R-:W-:Y:S02]  /*9990*/  FSEL R87, R87, -INF , !P0 ;  /* 0xff80000057577808 */ /* 0x000fe40004000000 */
[----:B------:R-:W-:Y:S02]  /*99a0*/  FMNMX3.FTZ R30, R30, R79, R77, !PT ;  /* 0x0000004f1e1e7276 */ /* 0x000fe4000781004d */
[----:B------:R-:W-:Y:S02]  /*99b0*/  I2FP.F32.S32 R46, R46 ;  /* 0x0000002e002e7245 */ /* 0x000fe40000201400 */
[----:B------:R-:W-:Y:S01]  /*99c0*/  IABS R37, R37 ;  /* 0x0000002500257213 */ /* 0x000fe20000000000 */
[----:B------:R-:W-:Y:S01]  /*99d0*/  IMAD.IADD R32, R27, 0x1, -R68 ;  /* 0x000000011b207824 */ /* 0x000fe200078e0a44 */
[----:B------:R-:W-:Y:S01]  /*99e0*/  I2FP.F32.S32 R34, R34 ;  /* 0x0000002200227245 */ /* 0x000fe20000201400 */
[C---:B------:R-:W-:Y:S01]  /*99f0*/  FFMA.FTZ R99, -R0.reuse, R36, R9 ;  /* 0x0000002400637223 */ /* 0x040fe20000010109 */
[----:B------:R-:W-:Y:S01]  /*9a00*/  FSEL R153, R83, -INF , !P1 ;  /* 0xff80000053997808 */ /* 0x000fe20004800000 */
[----:B------:R-:W-:Y:S01]  /*9a10*/  FFMA.FTZ R46, -R0, R46, R137 ;  /* 0x0000002e002e7223 */ /* 0x000fe20000010189 */
[----:B------:R-:W-:-:S02]  /*9a20*/  ISETP.GE.AND P1, PT, R78, R61, PT ;  /* 0x0000003d4e00720c */ /* 0x000fc40003f26270 */
[----:B------:R-:W-:Y:S02]  /*9a30*/  FMNMX3.FTZ R36, R30, R81, R87, !PT ;  /* 0x000000511e247276 */ /* 0x000fe40007810057 */
[----:B------:R-:W-:Y:S01]  /*9a40*/  I2FP.F32.S32 R37, R37 ;  /* 0x0000002500257245 */ /* 0x000fe20000201400 */
[----:B------:R-:W-:Y:S01]  /*9a50*/  FFMA.FTZ R91, -R0, R34, R163 ;  /* 0x00000022005b7223 */ /* 0x000fe200000101a3 */
[----:B------:R-:W-:Y:S02]  /*9a60*/  FSEL R137, R89, -INF , !P0 ;  /* 0xff80000059897808 */ /* 0x000fe40004000000 */
[----:B------:R-:W-:Y:S02]  /*9a70*/  ISETP.GE.AND P0, PT, R76, R61, PT ;  /* 0x0000003d4c00720c */ /* 0x000fe40003f06270 */
[----:B------:R-:W-:Y:S02]  /*9a80*/  FSEL R103, R103, -INF , !P1 ;  /* 0xff80000067677808 */ /* 0x000fe40004800000 */
[----:B------:R-:W-:-:S02]  /*9a90*/  IABS R32, R32 ;  /* 0x0000002000207213 */ /* 0x000fc40000000000 */
[----:B------:R-:W-:Y:S01]  /*9aa0*/  FMNMX3.FTZ R34, R36, R75, R28, !PT ;  /* 0x0000004b24227276 */ /* 0x000fe2000781001c */
[----:B------:R-:W-:Y:S01]  /*9ab0*/  FFMA.FTZ R5, -R0, R37, R5 ;  /* 0x0000002500057223 */ /* 0x000fe20000010105 */
[----:B------:R-:W-:Y:S02]  /*9ac0*/  FSEL R95, R54, -INF , !P0 ;  /* 0xff800000365f7808 */ /* 0x000fe40004000000 */
[----:B------:R-:W-:Y:S02]  /*9ad0*/  FSEL R83, R53, -INF , !P4 ;  /* 0xff80000035537808 */ /* 0x000fe40006000000 */
[----:B------:R-:W-:Y:S02]  /*9ae0*/  I2FP.F32.S32 R32, R32 ;  /* 0x0000002000207245 */ /* 0x000fe40000201400 */
[----:B------:R-:W-:Y:S02]  /*9af0*/  FMNMX3.FTZ R34, R34, R26, R103, !PT ;  /* 0x0000001a22227276 */ /* 0x000fe40007810067 */
[----:B------:R-:W-:-:S02]  /*9b00*/  FSEL R129, R129, -INF , !P1 ;  /* 0xff80000081817808 */ /* 0x000fc40004800000 */
[----:B------:R-:W-:Y:S02]  /*9b10*/  FSEL R111, R109, -INF , !P0 ;  /* 0xff8000006d6f7808 */ /* 0x000fe40004000000 */
[----:B------:R-:W-:Y:S01]  /*9b20*/  FSEL R113, R5, -INF , !P3 ;  /* 0xff80000005717808 */ /* 0x000fe20005800000 */
[----:B------:R-:W-:Y:S01]  /*9b30*/  FFMA.FTZ R32, -R0, R32, R161 ;  /* 0x0000002000207223 */ /* 0x000fe200000101a1 */
[-C--:B------:R-:W-:Y:S02]  /*9b40*/  ISETP.GE.AND P1, PT, R72, R61.reuse, PT ;  /* 0x0000003d4800720c */ /* 0x080fe40003f26270 */
[----:B------:R-:W-:Y:S02]  /*9b50*/  ISETP.GE.AND P0, PT, R70, R61, PT ;  /* 0x0000003d4600720c */ /* 0x000fe40003f06270 */
[----:B------:R-:W-:Y:S02]  /*9b60*/  FMNMX3.FTZ R5, R34, R95, R83, !PT ;  /* 0x0000005f22057276 */ /* 0x000fe40007810053 */
[----:B------:R-:W-:-:S02]  /*9b70*/  ISETP.GE.AND P4, PT, R68, R61, PT ;  /* 0x0000003d4400720c */ /* 0x000fc40003f86270 */
[----:B------:R-:W-:Y:S02]  /*9b80*/  LOP3.LUT R30, R159, 0x79, R20, 0xfe, !PT ;  /* 0x000000799f1e7812 */ /* 0x000fe400078efe14 */
[----:B------:R-:W-:Y:S02]  /*9b90*/  FSEL R50, R50, -INF , !P1 ;  /* 0xff80000032327808 */ /* 0x000fe40004800000 */
[----:B------:R-:W-:Y:S02]  /*9ba0*/  FSEL R161, R49, -INF , !P0 ;  /* 0xff80000031a17808 */ /* 0x000fe40004000000 */
[----:B------:R-:W-:Y:S02]  /*9bb0*/  FMNMX3.FTZ R34, R5, R24, R22, !PT ;  /* 0x0000001805227276 */ /* 0x000fe40007810016 */
[----:B------:R-:W-:Y:S02]  /*9bc0*/  IABS R38, R38 ;  /* 0x0000002600267213 */ /* 0x000fe40000000000 */
[----:B------:R-:W-:Y:S01]  /*9bd0*/  FSEL R115, R32, -INF , !P4 ;  /* 0xff80000020737808 */ /* 0x000fe20006000000 */
[----:B------:R-:W-:Y:S01]  /*9be0*/  IMAD.IADD R32, R2, 0x1, -R30 ;  /* 0x0000000102207824 */ /* 0x000fe200078e0a1e */
[----:B------:R-:W-:-:S02]  /*9bf0*/  FSEL R117, R117, -INF , !P1 ;  /* 0xff80000075757808 */ /* 0x000fc40004800000 */
[----:B------:R-:W-:Y:S02]  /*9c00*/  ISETP.GE.AND P1, PT, R96, R61, PT ;  /* 0x0000003d6000720c */ /* 0x000fe40003f26270 */
[----:B------:R-:W-:Y:S02]  /*9c10*/  FSEL R9, R48, -INF , !P4 ;  /* 0xff80000030097808 */ /* 0x000fe40006000000 */
[----:B------:R-:W-:Y:S02]  /*9c20*/  FSEL R2, R46, -INF , !P3 ;  /* 0xff8000002e027808 */ /* 0x000fe40005800000 */
[----:B------:R-:W-:Y:S02]  /*9c30*/  FMNMX3.FTZ R34, R34, R50, R161, !PT ;  /* 0x0000003222227276 */ /* 0x000fe400078100a1 */
[----:B------:R-:W-:Y:S02]  /*9c40*/  I2FP.F32.S32 R38, R38 ;  /* 0x0000002600267245 */ /* 0x000fe40000201400 */
[----:B------:R-:W-:-:S02]  /*9c50*/  FSEL R121, R121, -INF , !P0 ;  /* 0xff80000079797808 */ /* 0x000fc40004000000 */
[-C--:B------:R-:W-:Y:S02]  /*9c60*/  ISETP.GE.AND P0, PT, R94, R61.reuse, PT ;  /* 0x0000003d5e00720c */ /* 0x080fe40003f06270 */
[----:B------:R-:W-:Y:S02]  /*9c70*/  ISETP.GE.AND P6, PT, R18, R61, PT ;  /* 0x0000003d1200720c */ /* 0x000fe40003fc6270 */
[----:B------:R-:W-:Y:S02]  /*9c80*/  FSEL R163, R45, -INF , !P2 ;  /* 0xff8000002da37808 */ /* 0x000fe40005000000 */
[----:B------:R-:W-:Y:S02]  /*9c90*/  FSEL R165, R165, -INF , !P1 ;  /* 0xff800000a5a57808 */ /* 0x000fe40004800000 */
[----:B------:R-:W-:Y:S01]  /*9ca0*/  FMNMX3.FTZ R34, R34, R9, R2, !PT ;  /* 0x0000000922227276 */ /* 0x000fe20007810002 */
[----:B------:R-:W-:Y:S01]  /*9cb0*/  FFMA.FTZ R65, -R0, R38, R65 ;  /* 0x0000002600417223 */ /* 0x000fe20000010141 */
[----:B------:R-:W-:-:S02]  /*9cc0*/  IABS R32, R32 ;  /* 0x0000002000207213 */ /* 0x000fc40000000000 */
[-C--:B------:R-:W-:Y:S02]  /*9cd0*/  ISETP.GE.AND P5, PT, R10, R61.reuse, PT ;  /* 0x0000003d0a00720c */ /* 0x080fe40003fa6270 */
[----:B------:R-:W-:Y:S02]  /*9ce0*/  ISETP.GE.AND P4, PT, R8, R61, PT ;  /* 0x0000003d0800720c */ /* 0x000fe40003f86270 */
[----:B------:R-:W-:Y:S02]  /*9cf0*/  FSEL R5, R44, -INF , !P0 ;  /* 0xff8000002c057808 */ /* 0x000fe40004000000 */
[----:B------:R-:W-:Y:S02]  /*9d00*/  FSEL R67, R66, -INF , !P6 ;  /* 0xff80000042437808 */ /* 0x000fe40007000000 */
[----:B------:R-:W-:Y:S02]  /*9d10*/  FMNMX3.FTZ R34, R34, R163, R165, !PT ;  /* 0x000000a322227276 */ /* 0x000fe400078100a5 */
[----:B------:R-:W-:-:S02]  /*9d20*/  I2FP.F32.S32 R32, R32 ;  /* 0x0000002000207245 */ /* 0x000fc40000201400 */
        /* <DEDUP_REMOVED lines=14> */
[----:B------:R-:W-:Y:S01]  /*9e10*/  FMNMX.FTZ R35, R51, R34, !PT ;  /* 0x0000002233237209 */ /* 0x000fe20007810000 */
[----:B------:R-:W-:-:S04]  /*9e20*/  IMAD.IADD R18, R27, 0x1, -R18 ;  /* 0x000000011b127824 */ /* 0x000fc800078e0a12 */
[----:B------:R-:W1:Y:S01]  /*9e30*/  SHFL.BFLY PT, R32, R35, 0x2, 0x1f ;  /* 0x0c401f0023207f89 */ /* 0x000e6200000e0000 */
[----:B------:R-:W-:-:S04]  /*9e40*/  IABS R18, R18 ;  /* 0x0000001200127213 */ /* 0x000fc80000000000 */
[----:B------:R-:W-:-:S05]  /*9e50*/  I2FP.F32.S32 R18, R18 ;  /* 0x0000001200127245 */ /* 0x000fca0000201400 */
[----:B------:R-:W-:-:S05]  /*9e60*/  FFMA.FTZ R18, -R0, R18, R29 ;  /* 0x0000001200127223 */ /* 0x000fca000001011d */
[----:B------:R-:W-:Y:S02]  /*9e70*/  FSEL R59, R18, -INF , !P6 ;  /* 0xff800000123b7808 */ /* 0x000fe40007000000 */
[----:B------:R-:W-:-:S04]  /*9e80*/  FMNMX3.FTZ R18, R6, R73, R71, !PT ;  /* 0x0000004906127276 */ /* 0x000fc80007810047 */
[----:B------:R-:W-:Y:S02]  /*9e90*/  FMNMX3.FTZ R18, R18, R69, R63, !PT ;  /* 0x0000004512127276 */ /* 0x000fe4000781003f */
[----:B-1----:R-:W-:Y:S02]  /*9ea0*/  FMNMX.FTZ R32, R35, R32, !PT ;  /* 0x0000002023207209 */ /* 0x002fe40007810000 */
[----:B------:R-:W-:-:S03]  /*9eb0*/  FMNMX3.FTZ R18, R18, R13, R19, !PT ;  /* 0x0000000d12127276 */ /* 0x000fc60007810013 */
[----:B------:R-:W1:Y:S01]  /*9ec0*/  SHFL.BFLY PT, R3, R32, 0x1, 0x1f ;  /* 0x0c201f0020037f89 */ /* 0x000e6200000e0000 */
        /* <DEDUP_REMOVED lines=9> */
[----:B------:R-:W-:Y:S01]  /*9f60*/  IMAD.IADD R12, R27, 0x1, -R12 ;  /* 0x000000011b0c7824 */ /* 0x000fe200078e0a0c */
[----:B------:R-:W-:Y:S02]  /*9f70*/  FMNMX3.FTZ R18, R18, R125, R123, !PT ;  /* 0x0000007d12127276 */ /* 0x000fe4000781007b */
[----:B-1----:R-:W-:-:S02]  /*9f80*/  FMNMX.FTZ R3, R32, R3, !PT ;  /* 0x0000000320037209 */ /* 0x002fc40007810000 */
[----:B------:R-:W-:Y:S01]  /*9f90*/  IABS R8, R8 ;  /* 0x0000000800087213 */ /* 0x000fe20000000000 */
[----:B------:R-:W-:Y:S01]  /*9fa0*/  IMAD.IADD R27, R27, 0x1, -R30 ;  /* 0x000000011b1b7824 */ /* 0x000fe200078e0a1e */
[----:B------:R-:W-:Y:S01]  /*9fb0*/  FSEL R91, R91, -INF , !P0 ;  /* 0xff8000005b5b7808 */ /* 0x000fe20004000000 */
[----:B--2---:R-:W-:Y:S01]  /*9fc0*/  FMUL.FTZ R48, R33, R3 ;  /* 0x0000000321307220 */ /* 0x004fe20000410000 */
[----:B------:R-:W-:Y:S02]  /*9fd0*/  FMNMX3.FTZ R18, R18, R117, R121, !PT ;  /* 0x0000007512127276 */ /* 0x000fe40007810079 */
[----:B------:R-:W-:Y:S02]  /*9fe0*/  FSETP.NEU.FTZ.AND P0, PT, R3, -INF , PT ;  /* 0xff8000000300780b */ /* 0x000fe40003f1d000 */
[----:B------:R-:W-:Y:S02]  /*9ff0*/  I2FP.F32.S32 R10, R10 ;  /* 0x0000000a000a7245 */ /* 0x000fe40000201400 */
[----:B------:R-:W-:-:S02]  /*a000*/  I2FP.F32.S32 R8, R8 ;  /* 0x0000000800087245 */ /* 0x000fc40000201400 */
[----:B------:R-:W-:Y:S02]  /*a010*/  IABS R16, R16 ;  /* 0x0000001000107213 */ /* 0x000fe40000000000 */
[----:B------:R-:W-:Y:S02]  /*a020*/  IABS R12, R12 ;  /* 0x0000000c000c7213 */ /* 0x000fe40000000000 */
[----:B------:R-:W-:Y:S02]  /*a030*/  FMNMX3.FTZ R18, R18, R115, R113, !PT ;  /* 0x0000007312127276 */ /* 0x000fe40007810071 */
[----:B------:R-:W-:Y:S01]  /*a040*/  FSEL R48, R48, RZ, P0 ;  /* 0x000000ff30307208 */ /* 0x000fe20000000000 */
[C---:B------:R-:W-:Y:S01]  /*a050*/  FFMA.FTZ R7, -R0.reuse, R10, R7 ;  /* 0x0000000a00077223 */ /* 0x040fe20000010107 */
[----:B------:R-:W-:Y:S01]  /*a060*/  IABS R27, R27 ;  /* 0x0000001b001b7213 */ /* 0x000fe20000000000 */
[----:B------:R-:W-:Y:S01]  /*a070*/  FFMA.FTZ R8, -R0, R8, R31 ;  /* 0x0000000800087223 */ /* 0x000fe2000001011f */
[----:B------:R-:W-:-:S02]  /*a080*/  I2FP.F32.S32 R16, R16 ;  /* 0x0000001000107245 */ /* 0x000fc40000201400 */
[----:B------:R-:W-:Y:S02]  /*a090*/  I2FP.F32.S32 R12, R12 ;  /* 0x0000000c000c7245 */ /* 0x000fe40000201400 */
[----:B------:R-:W-:Y:S01]  /*a0a0*/  FMNMX3.FTZ R18, R18, R109, R99, !PT ;  /* 0x0000006d12127276 */ /* 0x000fe20007810063 */
[--C-:B------:R-:W-:Y:S01]  /*a0b0*/  FFMA.FTZ R66, R55, R33, -R48.reuse ;  /* 0x0000002137427223 */ /* 0x100fe20000010830 */
[----:B------:R-:W-:Y:S01]  /*a0c0*/  I2FP.F32.S32 R10, R27 ;  /* 0x0000001b000a7245 */ /* 0x000fe20000201400 */
[-CC-:B------:R-:W-:Y:S01]  /*a0d0*/  FFMA.FTZ R65, R47, R33.reuse, -R48.reuse ;  /* 0x000000212f417223 */ /* 0x180fe20000010830 */
[----:B------:R-:W-:Y:S01]  /*a0e0*/  FFMA.FTZ R55, R57, R33, -R48 ;  /* 0x0000002139377223 */ /* 0x000fe20000010830 */
        /* <DEDUP_REMOVED lines=18> */
[----:B------:R-:W-:Y:S02]  /*a210*/  UMOV UR7, 0x400 ;  /* 0x0000040000077882 */ /* 0x000fe40000000000 */
[----:B--2---:R-:W-:Y:S01]  /*a220*/  ULEA UR6, UR6, UR7, 0x18 ;  /* 0x0000000706067291 */ /* 0x004fe2000f8ec0ff */
[-CC-:B------:R-:W-:Y:S01]  /*a230*/  FFMA.FTZ R40, R26, R33.reuse, -R48.reuse ;  /* 0x000000211a287223 */ /* 0x180fe20000010830 */
[----:B------:R-:W-:Y:S01]  /*a240*/  LOP3.LUT P6, RZ, R62, 0x4, RZ, 0xc0, !PT ;  /* 0x000000043eff7812 */ /* 0x000fe200078cc0ff */
[-CC-:B------:R-:W-:Y:S01]  /*a250*/  FFMA.FTZ R26, R2, R33.reuse, -R48.reuse ;  /* 0x00000021021a7223 */ /* 0x180fe20000010830 */
[-CC-:B------:R-:W-:Y:S01]  /*a260*/  FFMA.FTZ R23, R5, R33.reuse, -R48.reuse ;  /* 0x0000002105177223 */ /* 0x180fe20000010830 */
[-CC-:B------:R-:W-:Y:S01]  /*a270*/  FFMA.FTZ R52, R79, R33.reuse, -R48.reuse ;  /* 0x000000214f347223 */ /* 0x180fe20000010830 */
[----:B------:R-:W-:Y:S01]  /*a280*/  FFMA.FTZ R53, R77, R33, -R48 ;  /* 0x000000214d357223 */ /* 0x000fe20000010830 */
[----:B-1----:R-:W-:Y:S01]  /*a290*/  IMAD.SHL.U32 R7, R7, 0x20, RZ ;  /* 0x0000002007077824 */ /* 0x002fe200078e00ff */
[----:B---3--:R-:W-:-:S04]  /*a2a0*/  FMNMX.FTZ R2, R8, R15, !PT ;  /* 0x0000000f08027209 */ /* 0x008fc80007810000 */
[----:B------:R-:W-:Y:S01]  /*a2b0*/  LOP3.LUT R7, R14, 0x120, R7, 0xf8, !PT ;  /* 0x000001200e077812 */ /* 0x000fe200078ef807 */
[----:B------:R-:W-:-:S03]  /*a2c0*/  FMUL.FTZ R32, R33, R2 ;  /* 0x0000000221207220 */ /* 0x000fc60000410000 */
[----:B------:R-:W-:Y:S02]  /*a2d0*/  LEA R42, R7, UR6, 0x1 ;  /* 0x00000006072a7c11 */ /* 0x000fe4000f8e08ff */
[----:B------:R-:W-:-:S03]  /*a2e0*/  FSETP.NEU.FTZ.AND P0, PT, R2, -INF , PT ;  /* 0xff8000000200780b */ /* 0x000fc60003f1d000 */
[----:B------:R-:W-:Y:S01]  /*a2f0*/  VIADD R5, R42, 0x3000 ;  /* 0x000030002a057836 */ /* 0x000fe20000000000 */
[----:B------:R-:W1:Y:S01]  /*a300*/  LDSM.16.MT88.4 R76, [R42+0x3000] ;  /* 0x003000002a4c783b */ /* 0x000e620000004200 */
[----:B------:R-:W-:Y:S01]  /*a310*/  FSEL R32, R32, RZ, P0 ;  /* 0x000000ff20207208 */ /* 0x000fe20000000000 */
[----:B------:R-:W-:Y:S02]  /*a320*/  VIADD R36, R42, 0x3020 ;  /* 0x000030202a247836 */ /* 0x000fe40000000000 */
[----:B------:R-:W-:Y:S01]  /*a330*/  @P6 VIADD R36, R5, 0xffffffe0 ;  /* 0xffffffe005246836 */ /* 0x000fe20000000000 */
[----:B------:R-:W-:Y:S01]  /*a340*/  ISETP.NE.AND P6, PT, R4, RZ, PT ;  /* 0x000000ff0400720c */ /* 0x000fe20003fc5270 */
[-C--:B------:R-:W-:Y:S01]  /*a350*/  FFMA.FTZ R90, R6, R33.reuse, -R32 ;  /* 0x00000021065a7223 */ /* 0x080fe20000010820 */
[-CC-:B------:R-:W-:Y:S01]  /*a360*/  FFMA.FTZ R88, R39, R33.reuse, -R48.reuse ;  /* 0x0000002127587223 */ /* 0x180fe20000010830 */
[-CC-:B------:R-:W-:Y:S01]  /*a370*/  FFMA.FTZ R39, R103, R33.reuse, -R48.reuse ;  /* 0x0000002167277223 */ /* 0x180fe20000010830 */
[----:B------:R-:W2:Y:S01]  /*a380*/  LDSM.16.MT88.4 R4, [R36] ;  /* 0x000000002404783b */ /* 0x000ea20000004200 */
[-CC-:B------:R-:W-:Y:S01]  /*a390*/  FFMA.FTZ R38, R95, R33.reuse, -R48.reuse ;  /* 0x000000215f267223 */ /* 0x180fe20000010830 */
[-C--:B------:R-:W-:Y:S01]  /*a3a0*/  FFMA.FTZ R89, R64, R33.reuse, -R48 ;  /* 0x0000002140597223 */ /* 0x080fe20000010830 */
[-CC-:B------:R-:W-:Y:S01]  /*a3b0*/  FFMA.FTZ R103, R73, R33.reuse, -R32.reuse ;  /* 0x0000002149677223 */ /* 0x180fe20000010820 */
[-CC-:B------:R-:W-:Y:S01]  /*a3c0*/  FFMA.FTZ R95, R71, R33.reuse, -R32.reuse ;  /* 0x00000021475f7223 */ /* 0x180fe20000010820 */
[-CC-:B------:R-:W-:Y:S01]  /*a3d0*/  FFMA.FTZ R86, R69, R33.reuse, -R32.reuse ;  /* 0x0000002145567223 */ /* 0x180fe20000010820 */
[----:B------:R-:W-:Y:S01]  /*a3e0*/  MUFU.EX2 R97, R97 ;  /* 0x0000006100617308 */ /* 0x000fe20000000800 */
[----:B------:R-:W-:-:S02]  /*a3f0*/  FFMA.FTZ R62, R13, R33, -R32 ;  /* 0x000000210d3e7223 */ /* 0x000fc40000010820 */
[----:B------:R-:W3:Y:S05]  /*a400*/  LDSM.16.MT88.4 R12, [R42+0x3400] ;  /* 0x003400002a0c783b */ /* 0x000eea0000004200 */
        /* <DEDUP_REMOVED lines=9> */
[-C--:B------:R-:W-:Y:S01]  /*a4a0*/  FFMA.FTZ R27, R9, R33.reuse, -R48 ;  /* 0x00000021091b7223 */ /* 0x080fe20000010830 */
[----:B------:R-:W-:-:S02]  /*a4b0*/  FFMA.FTZ R63, R11, R33, -R32 ;  /* 0x000000210b3f7223 */ /* 0x000fc40000010820 */
[----:B------:R-:W3:Y:S01]  /*a4c0*/  LDSM.16.MT88.4 R8, [R36+0x400] ;  /* 0x000400002408783b */ /* 0x000ee20000004200 */
[-C--:B------:R-:W-:Y:S01]  /*a4d0*/  FFMA.FTZ R56, R43, R33.reuse, -R48 ;  /* 0x000000212b387223 */ /* 0x080fe20000010830 */
[----:B------:R-:W-:Y:S01]  /*a4e0*/  FFMA.FTZ R54, R19, R33, -R32 ;  /* 0x0000002113367223 */ /* 0x000fe20000010820 */
[----:B----4-:R-:W-:Y:S02]  /*a4f0*/  F2FP.BF16.F32.PACK_AB R68, R88, R97 ;  /* 0x000000615844723e */ /* 0x010fe400000010ff */
[----:B-----5:R-:W-:Y:S02]  /*a500*/  F2FP.BF16.F32.PACK_AB R70, R66, R89 ;  /* 0x000000594246723e */ /* 0x020fe400000010ff */
[----:B-1----:R-:W-:Y:S02]  /*a510*/  F2FP.BF16.F32.PACK_AB R69, R103, R90 ;  /* 0x0000005a6745723e */ /* 0x002fe400000010ff */
[----:B--2---:R-:W-:Y:S01]  /*a520*/  F2FP.BF16.F32.PACK_AB R71, R86, R95 ;  /* 0x0000005f5647723e */ /* 0x004fe200000010ff */
[----:B------:R-:W-:Y:S01]  /*a530*/  MUFU.EX2 R65, R65 ;  /* 0x0000004100417308 */ /* 0x000fe20000000800 */
[-CC-:B------:R-:W-:Y:S01]  /*a540*/  FFMA.FTZ R46, R81, R33.reuse, -R48.reuse ;  /* 0x00000021512e7223 */ /* 0x180fe20000010830 */
[-CC-:B------:R-:W-:Y:S01]  /*a550*/  FFMA.FTZ R34, R83, R33.reuse, -R48.reuse ;  /* 0x0000002153227223 */ /* 0x180fe20000010830 */
[-CC-:B------:R-:W-:Y:S01]  /*a560*/  FFMA.FTZ R30, R22, R33.reuse, -R48.reuse ;  /* 0x00000021161e7223 */ /* 0x180fe20000010830 */
[----:B------:R-:W-:-:S04]  /*a570*/  FFMA.FTZ R22, R67, R33, -R48 ;  /* 0x0000002143167223 */ /* 0x000fc80000010830 */
[----:B------:R-:W1:Y:S01]  /*a580*/  MUFU.EX2 R56, R56 ;  /* 0x0000003800387308 */ /* 0x000e620000000800 */
[C---:B------:R-:W-:Y:S03]  /*a590*/  HMMA.16816.F32.BF16 R80, R68.reuse, R76, RZ ;  /* 0x0000004c4450723c */ /* 0x040fe600000418ff */
[-C--:B------:R-:W-:Y:S02]  /*a5a0*/  FFMA.FTZ R67, R17, R33.reuse, -R32 ;  /* 0x0000002111437223 */ /* 0x080fe40000010820 */
[----:B------:R-:W2:Y:S02]  /*a5b0*/  LDSM.16.MT88.4 R16, [R42+0x3800] ;  /* 0x003800002a10783b */ /* 0x000ea40000004200 */
[----:B------:R-:W-:Y:S01]  /*a5c0*/  MUFU.EX2 R55, R55 ;  /* 0x0000003700377308 */ /* 0x000fe20000000800 */
[----:B------:R-:W-:Y:S07]  /*a5d0*/  HMMA.16816.F32.BF16 R76, R68, R78, RZ ;  /* 0x0000004e444c723c */ /* 0x000fee00000418ff */
[----:B------:R-:W4:Y:S08]  /*a5e0*/  MUFU.EX2 R52, R52 ;  /* 0x0000003400347308 */ /* 0x000f300000000800 */
        /* <DEDUP_REMOVED lines=10> */
[----:B-1----:R-:W-:Y:S02]  /*a690*/  F2FP.BF16.F32.PACK_AB R4, R56, R65 ;  /* 0x000000413804723e */ /* 0x002fe400000010ff */
[----:B----4-:R-:W-:Y:S02]  /*a6a0*/  F2FP.BF16.F32.PACK_AB R6, R52, R55 ;  /* 0x000000373406723e */ /* 0x010fe400000010ff */
[----:B-----5:R-:W-:Y:S02]  /*a6b0*/  F2FP.BF16.F32.PACK_AB R5, R62, R87 ;  /* 0x000000573e05723e */ /* 0x020fe400000010ff */
[----:B---3--:R-:W-:Y:S01]  /*a6c0*/  F2FP.BF16.F32.PACK_AB R7, R63, R54 ;  /* 0x000000363f07723e */ /* 0x008fe200000010ff */
[----:B------:R-:W-:Y:S08]  /*a6d0*/  MUFU.EX2 R53, R53 ;  /* 0x0000003500357308 */ /* 0x000ff00000000800 */
[----:B------:R-:W1:Y:S01]  /*a6e0*/  MUFU.EX2 R46, R46 ;  /* 0x0000002e002e7308 */ /* 0x000e620000000800 */
[C---:B------:R-:W-:Y:S07]  /*a6f0*/  HMMA.16816.F32.BF16 R80, R4.reuse, R12, R80 ;  /* 0x0000000c0450723c */ /* 0x040fee0000041850 */
[----:B------:R-:W-:Y:S01]  /*a700*/  MUFU.EX2 R49, R49 ;  /* 0x0000003100317308 */ /* 0x000fe20000000800 */
[C---:B------:R-:W-:Y:S01]  /*a710*/  HMMA.16816.F32.BF16 R76, R4.reuse, R14, R76 ;  /* 0x0000000e044c723c */ /* 0x040fe2000004184c */
[----:B------:R-:W3:Y:S06]  /*a720*/  LDSM.16.MT88.4 R12, [R36+0x800] ;  /* 0x00080000240c783b */ /* 0x000eec0000004200 */
        /* <DEDUP_REMOVED lines=8> */
[----:B-1----:R-:W-:-:S02]  /*a7b0*/  F2FP.BF16.F32.PACK_AB R4, R46, R53 ;  /* 0x000000352e04723e */ /* 0x002fc400000010ff */
[----:B----4-:R-:W-:Y:S02]  /*a7c0*/  F2FP.BF16.F32.PACK_AB R6, R44, R49 ;  /* 0x000000312c06723e */ /* 0x010fe400000010ff */
[----:B-----5:R-:W-:Y:S02]  /*a7d0*/  F2FP.BF16.F32.PACK_AB R5, R58, R67 ;  /* 0x000000433a05723e */ /* 0x020fe400000010ff */
[----:B--2---:R-:W-:Y:S01]  /*a7e0*/  F2FP.BF16.F32.PACK_AB R7, R93, R64 ;  /* 0x000000405d07723e */ /* 0x004fe200000010ff */
        /* <DEDUP_REMOVED lines=17> */
[----:B------:R-:W-:Y:S03]  /*a900*/  HMMA.16816.F32.BF16 R68, R4, R14, R68 ;  /* 0x0000000e0444723c */ /* 0x000fe60000041844 */
        /* <DEDUP_REMOVED lines=52> */
[----:B-1----:R-:W-:Y:S02]  /*ac50*/  F2FP.BF16.F32.PACK_AB R4, R27, R28 ;  /* 0x0000001c1b04723e */ /* 0x002fe400000010ff */
[----:B---3--:R-:W-:Y:S02]  /*ac60*/  F2FP.BF16.F32.PACK_AB R6, R25, R26 ;  /* 0x0000001a1906723e */ /* 0x008fe400000010ff */
[----:B-----5:R-:W-:Y:S02]  /*ac70*/  F2FP.BF16.F32.PACK_AB R5, R115, R100 ;  /* 0x000000647305723e */ /* 0x020fe400000010ff */
[----:B----4-:R-:W-:Y:S01]  /*ac80*/  F2FP.BF16.F32.PACK_AB R7, R109, R102 ;  /* 0x000000666d07723e */ /* 0x010fe200000010ff */
[----:B------:R-:W-:Y:S01]  /*ac90*/  FADD.FTZ R66, R66, R9 ;  /* 0x0000000942427221 */ /* 0x000fe20000010000 */
[----:B------:R-:W-:Y:S01]  /*aca0*/  FADD.FTZ R86, R86, R95 ;  /* 0x0000005f56567221 */ /* 0x000fe20000010000 */
[----:B------:R-:W1:Y:S02]  /*acb0*/  LDSM.16.MT88.4 R8, [R42+0x4800] ;  /* 0x004800002a08783b */ /* 0x000e640000004200 */
[----:B------:R-:W-:-:S02]  /*acc0*/  FADD.FTZ R65, R65, R66 ;  /* 0x0000004241417221 */ /* 0x000fc40000010000 */
[----:B------:R-:W-:Y:S03]  /*acd0*/  HMMA.16816.F32.BF16 R80, R4, R16, R80 ;  /* 0x000000100450723c */ /* 0x000fe60000041850 */
[----:B------:R-:W-:Y:S01]  /*ace0*/  FADD.FTZ R17, R87, R86 ;  /* 0x0000005657117221 */ /* 0x000fe20000010000 */
[----:B------:R-:W-:-:S03]  /*acf0*/  FADD.FTZ R16, R56, R65 ;  /* 0x0000004138107221 */ /* 0x000fc60000010000 */
[----:B------:R-:W-:Y:S01]  /*ad00*/  FADD.FTZ R17, R62, R17 ;  /* 0x000000113e117221 */ /* 0x000fe20000010000 */
[C---:B------:R-:W-:Y:S03]  /*ad10*/  HMMA.16816.F32.BF16 R76, R4.reuse, R18, R76 ;  /* 0x00000012044c723c */ /* 0x040fe6000004184c */
        /* <DEDUP_REMOVED lines=25> */
[-CC-:B------:R-:W-:Y:S01]  /*aeb0*/  FFMA.FTZ R50, R127, R33.reuse, -R48.reuse ;  /* 0x000000217f327223 */ /* 0x180fe20000010830 */
[-CC-:B------:R-:W-:Y:S01]  /*aec0*/  FFMA.FTZ R107, R107, R33.reuse, -R48.reuse ;  /* 0x000000216b6b7223 */ /* 0x180fe20000010830 */
[-C--:B------:R-:W-:Y:S01]  /*aed0*/  FFMA.FTZ R101, R101, R33.reuse, -R48 ;  /* 0x0000002165657223 */ /* 0x080fe20000010830 */
[----:B------:R-:W-:Y:S01]  /*aee0*/  FADD.FTZ R12, R44, R49 ;  /* 0x000000312c0c7221 */ /* 0x000fe20000010000 */
[----:B------:R-:W-:Y:S01]  /*aef0*/  FADD.FTZ R64, R93, R64 ;  /* 0x000000405d407221 */ /* 0x000fe20000010000 */
[-C--:B------:R-:W-:Y:S01]  /*af00*/  FFMA.FTZ R48, R51, R33.reuse, -R48 ;  /* 0x0000002133307223 */ /* 0x080fe20000010830 */
[-CC-:B------:R-:W-:Y:S01]  /*af10*/  FFMA.FTZ R51, R47, R33.reuse, -R32.reuse ;  /* 0x000000212f337223 */ /* 0x180fe20000010820 */
[----:B------:R-:W-:Y:S03]  /*af20*/  HMMA.16816.F32.BF16 R68, R4, R14, R68 ;  /* 0x0000000e0444723c */ /* 0x000fe60000041844 */
[----:B------:R-:W-:Y:S01]  /*af30*/  FFMA.FTZ R47, R45, R33, -R32 ;  /* 0x000000212d2f7223 */ /* 0x000fe20000010820 */
[----:B--2---:R-:W-:Y:S01]  /*af40*/  F2FP.BF16.F32.PACK_AB R4, R23, R24 ;  /* 0x000000181704723e */ /* 0x004fe200000010ff */
[----:B------:R-:W-:Y:S01]  /*af50*/  FADD.FTZ R45, R43, R12 ;  /* 0x0000000c2b2d7221 */ /* 0x000fe20000010000 */
[----:B---3--:R-:W-:Y:S01]  /*af60*/  F2FP.BF16.F32.PACK_AB R6, R37, R22 ;  /* 0x000000162506723e */ /* 0x008fe200000010ff */
[----:B------:R-:W-:Y:S01]  /*af70*/  FADD.FTZ R105, R105, R64 ;  /* 0x0000004069697221 */ /* 0x000fe20000010000 */
[----:B----4-:R-:W-:Y:S01]  /*af80*/  F2FP.BF16.F32.PACK_AB R5, R89, R88 ;  /* 0x000000585905723e */ /* 0x010fe200000010ff */
[----:B------:R-:W2:Y:S01]  /*af90*/  LDSM.16.MT88.4 R16, [R36+0x1800] ;  /* 0x001800002410783b */ /* 0x000ea20000004200 */
[----:B-----5:R-:W-:Y:S01]  /*afa0*/  F2FP.BF16.F32.PACK_AB R7, R55, R56 ;  /* 0x000000383707723e */ /* 0x020fe200000010ff */
[----:B------:R-:W-:Y:S01]  /*afb0*/  FADD.FTZ R40, R40, R45 ;  /* 0x0000002d28287221 */ /* 0x000fe20000010000 */
[----:B------:R-:W-:Y:S01]  /*afc0*/  FADD.FTZ R105, R92, R105 ;  /* 0x000000695c697221 */ /* 0x000fe20000010000 */
[----:B------:R-:W3:Y:S04]  /*afd0*/  LDSM.16.MT88.4 R12, [R42+0x4c00] ;  /* 0x004c00002a0c783b */ /* 0x000ee80000004200 */
[----:B-1----:R-:W-:Y:S03]  /*afe0*/  HMMA.16816.F32.BF16 R80, R4, R8, R80 ;  /* 0x000000080450723c */ /* 0x002fe60000041850 */
        /* <DEDUP_REMOVED lines=13> */
[----:B------:R-:W1:Y:S02]  /*b0c0*/  LDSM.16.MT88.4 R8, [R36+0x1c00] ;  /* 0x001c00002408783b */ /* 0x000e640000004200 */
        /* <DEDUP_REMOVED lines=16> */
[----:B------:R-:W-:Y:S01]  /*b1d0*/  MUFU.EX2 R44, R51 ;  /* 0x00000033002c7308 */ /* 0x000fe20000000800 */
[C---:B--2---:R-:W-:Y:S07]  /*b1e0*/  HMMA.16816.F32.BF16 R72, R4.reuse, R16, R72 ;  /* 0x000000100448723c */ /* 0x044fee0000041848 */
[----:B------:R-:W2:Y:S01]  /*b1f0*/  MUFU.EX2 R43, R47 ;  /* 0x0000002f002b7308 */ /* 0x000ea20000000800 */
[----:B------:R-:W-:Y:S07]  /*b200*/  HMMA.16816.F32.BF16 R68, R4, R18, R68 ;  /* 0x000000120444723c */ /* 0x000fee0000041844 */
        /* <DEDUP_REMOVED lines=8> */
[----:B----4-:R-:W-:-:S02]  /*b290*/  F2FP.BF16.F32.PACK_AB R4, R107, R50 ;  /* 0x000000326b04723e */ /* 0x010fc400000010ff */
[----:B--2---:R-:W-:Y:S01]  /*b2a0*/  F2FP.BF16.F32.PACK_AB R5, R43, R44 ;  /* 0x0000002c2b05723e */ /* 0x004fe200000010ff */
[----:B------:R-:W-:Y:S01]  /*b2b0*/  FADD.FTZ R50, R50, R37 ;  /* 0x0000002532327221 */ /* 0x000fe20000010000 */
[----:B------:R-:W-:Y:S01]  /*b2c0*/  FADD.FTZ R44, R44, R55 ;  /* 0x000000372c2c7221 */ /* 0x000fe20000010000 */
[----:B-----5:R-:W-:Y:S02]  /*b2d0*/  F2FP.BF16.F32.PACK_AB R6, R46, R101 ;  /* 0x000000652e06723e */ /* 0x020fe400000010ff */
[----:B------:R-:W-:Y:S01]  /*b2e0*/  FADD.FTZ R50, R107, R50 ;  /* 0x000000326b327221 */ /* 0x000fe20000010000 */
[----:B------:R-:W-:Y:S01]  /*b2f0*/  FADD.FTZ R44, R43, R44 ;  /* 0x0000002c2b2c7221 */ /* 0x000fe20000010000 */
[----:B---3--:R-:W-:Y:S02]  /*b300*/  F2FP.BF16.F32.PACK_AB R7, R160, R39 ;  /* 0x00000027a007723e */ /* 0x008fe400000010ff */
[----:B------:R-:W-:Y:S01]  /*b310*/  FADD.FTZ R101, R101, R50 ;  /* 0x0000003265657221 */ /* 0x000fe20000010000 */
[----:B------:R-:W-:Y:S01]  /*b320*/  FADD.FTZ R39, R39, R44 ;  /* 0x0000002c27277221 */ /* 0x000fe20000010000 */
[----:B------:R-:W-:-:S03]  /*b330*/  IMAD.SHL.U32 R134, R135, 0x4, RZ ;  /* 0x0000000487867824 */ /* 0x000fc600078e00ff */
[----:B------:R-:W-:Y:S03]  /*b340*/  HMMA.16816.F32.BF16 R80, R4, R12, R80 ;  /* 0x0000000c0450723c */ /* 0x000fe60000041850 */
[----:B------:R-:W-:Y:S01]  /*b350*/  FADD.FTZ R161, R46, R101 ;  /* 0x000000652ea17221 */ /* 0x000fe20000010000 */
[----:B------:R-:W-:-:S04]  /*b360*/  FADD.FTZ R160, R160, R39 ;  /* 0x00000027a0a07221 */ /* 0x000fc80000010000 */
[C---:B------:R-:W-:Y:S08]  /*b370*/  HMMA.16816.F32.BF16 R76, R4.reuse, R14, R76 ;  /* 0x0000000e044c723c */ /* 0x040ff0000004184c */
[C---:B-1----:R-:W-:Y:S08]  /*b380*/  HMMA.16816.F32.BF16 R72, R4.reuse, R8, R72 ;  /* 0x000000080448723c */ /* 0x042ff00000041848 */
        /* <DEDUP_REMOVED lines=14> */
.L_x_8302:
        /* <DEDUP_REMOVED lines=78> */
.L_x_8297:
[----:B------:R-:W-:Y:S05]  /*b950*/  BSYNC.RECONVERGENT B0 ;  /* 0x0000000000007941 */ /* 0x000fea0003800200 */
.L_x_8296:
[----:B------:R-:W1:Y:S01]  /*b960*/  S2UR UR7, SR_CgaCtaId ;  /* 0x00000000000779c3 */ /* 0x000e620000008800 */
[C---:B------:R-:W-:Y:S01]  /*b970*/  SHF.L.U32 R165, R135.reuse, 0x3, RZ ;  /* 0x0000000387a57819 */ /* 0x040fe200000006ff */
[----:B------:R-:W-:Y:S01]  /*b980*/  UMOV UR8, 0x400 ;  /* 0x0000040000087882 */ /* 0x000fe20000000000 */
[----:B------:R-:W-:Y:S01]  /*b990*/  LOP3.LUT R164, R135, 0x18, RZ, 0xc0, !PT ;  /* 0x0000001887a47812 */ /* 0x000fe200078ec0ff */
[----:B------:R-:W-:Y:S01]  /*b9a0*/  BSSY.RECONVERGENT B1, `(.L_x_8298) ;  /* 0x0000162000017945 */ /* 0x000fe20003800200 */
[----:B------:R-:W-:Y:S02]  /*b9b0*/  LOP3.LUT R162, R165, 0x18, RZ, 0xc0, !PT ;  /* 0x00000018a5a27812 */ /* 0x000fe400078ec0ff */
[----:B------:R-:W-:Y:S02]  /*b9c0*/  SHF.L.U32 R163, R140, 0x6, RZ ;  /* 0x000000068ca37819 */ /* 0x000fe400000006ff */
[----:B------:R-:W-:Y:S02]  /*b9d0*/  ISETP.GE.AND P1, PT, R162, R151, PT ;  /* 0x00000097a200720c */ /* 0x000fe40003f26270 */
[--C-:B------:R-:W-:Y:S02]  /*b9e0*/  LOP3.LUT R164, R164, 0xc0, R165.reuse, 0xf8, !PT ;  /* 0x000000c0a4a47812 */ /* 0x100fe400078ef8a5 */
[----:B------:R-:W-:Y:S02]  /*b9f0*/  IADD3 R10, P0, PT, R163, R144, RZ ;  /* 0x00000090a30a7210 */ /* 0x000fe40007f1e0ff */
[----:B------:R-:W-:Y:S02]  /*ba00*/  LOP3.LUT R164, R164, 0x18, R165, 0x78, !PT ;  /* 0x00000018a4a47812 */ /* 0x000fe400078e78a5 */
[----:B------:R-:W-:Y:S02]  /*ba10*/  SHF.L.U64.HI R162, R140, 0x6, R141 ;  /* 0x000000068ca27819 */ /* 0x000fe4000001028d */
[----:B------:R-:W-:Y:S02]  /*ba20*/  IADD3 R14, P3, PT, R10, R163, RZ ;  /* 0x000000a30a0e7210 */ /* 0x000fe40007f7e0ff */
[----:B------:R-:W-:Y:S02]  /*ba30*/  IADD3.X R11, PT, PT, R162, R145, RZ, P0, !PT ;  /* 0x00000091a20b7210 */ /* 0x000fe400007fe4ff */
[----:B------:R-:W-:Y:S01]  /*ba40*/  @!P1 IADD3 R18, P0, PT, R14, R163, RZ ;  /* 0x000000a30e129210 */ /* 0x000fe20007f1e0ff */
[----:B-1----:R-:W-:Y:S01]  /*ba50*/  ULEA UR6, UR7, UR8, 0x18 ;  /* 0x0000000807067291 */ /* 0x002fe2000f8ec0ff */
[-C--:B------:R-:W-:Y:S02]  /*ba60*/  IADD3.X R15, PT, PT, R11, R162.reuse, RZ, P3, !PT ;  /* 0x000000a20b0f7210 */ /* 0x080fe40001ffe4ff */
[----:B------:R-:W-:Y:S02]  /*ba70*/  SHF.L.U32 R90, R135, 0x4, RZ ;  /* 0x00000004875a7819 */ /* 0x000fe400000006ff */
[----:B------:R-:W-:Y:S02]  /*ba80*/  @!P1 IADD3.X R19, PT, PT, R15, R162, RZ, P0, !PT ;  /* 0x000000a20f139210 */ /* 0x000fe400007fe4ff */
[----:B------:R-:W-:Y:S02]  /*ba90*/  SHF.L.U32 R137, R135, 0x5, RZ ;  /* 0x0000000587897819 */ /* 0x000fe400000006ff */
[C---:B------:R-:W-:Y:S02]  /*baa0*/  LOP3.LUT R133, R90.reuse, 0x3e00, RZ, 0xc0, !PT ;  /* 0x00003e005a857812 */ /* 0x040fe400078ec0ff */
[----:B------:R-:W-:Y:S02]  /*bab0*/  LOP3.LUT R90, R90, 0x100, RZ, 0xc0, !PT ;  /* 0x000001005a5a7812 */ /* 0x000fe400078ec0ff */
[--C-:B------:R-:W-:Y:S02]  /*bac0*/  LOP3.LUT R2, R133, 0x20, R137.reuse, 0xf8, !PT ;  /* 0x0000002085027812 */ /* 0x100fe400078ef889 */
[--C-:B------:R-:W-:Y:S02]  /*bad0*/  LOP3.LUT R89, R90, 0x20, R137.reuse, 0xf8, !PT ;  /* 0x000000205a597812 */ /* 0x100fe400078ef889 */
[----:B------:R-:W-:Y:S02]  /*bae0*/  LOP3.LUT R91, R2, 0x100, R137, 0xf8, !PT ;  /* 0x00000100025b7812 */ /* 0x000fe400078ef889 */
[----:B------:R-:W-:Y:S02]  /*baf0*/  MOV R116, 0x20 ;  /* 0x0000002000747802 */ /* 0x000fe40000000f00 */
[C---:B------:R-:W-:Y:S02]  /*bb00*/  LOP3.LUT P0, RZ, R135.reuse, 0x4, RZ, 0xc0, !PT ;  /* 0x0000000487ff7812 */ /* 0x040fe4000780c0ff */
[----:B------:R-:W-:Y:S02]  /*bb10*/  LOP3.LUT R164, R164, 0x1f20, R165, 0xf8, !PT ;  /* 0x00001f20a4a47812 */ /* 0x000fe400078ef8a5 */
[----:B------:R-:W-:Y:S02]  /*bb20*/  SEL R116, R116, 0xffffffe0, !P0 ;  /* 0xffffffe074747807 */ /* 0x000fe40004000000 */
[----:B------:R-:W-:Y:S02]  /*bb30*/  LEA R163, R164, UR6, 0x1 ;  /* 0x00000006a4a37c11 */ /* 0x000fe4000f8e08ff */
[----:B------:R-:W-:Y:S02]  /*bb40*/  SHF.L.U32 R134, R135, 0x2, RZ ;  /* 0x0000000287867819 */ /* 0x000fe400000006ff */
[----:B------:R-:W-:Y:S01]  /*bb50*/  LOP3.LUT R88, R137, 0xc0, RZ, 0xc0, !PT ;  /* 0x000000c089587812 */ /* 0x000fe200078ec0ff */
[----:B------:R-:W-:Y:S01]  /*bb60*/  @!PT LDS RZ, [RZ] ;  /* 0x00000000fffff984 */ /* 0x000fe20000000800 */
[----:B------:R-:W-:Y:S01]  /*bb70*/  @!PT LDS RZ, [RZ] ;  /* 0x00000000fffff984 */ /* 0x000fe20000000800 */
[----:B------:R-:W-:Y:S01]  /*bb80*/  @!PT LDS RZ, [RZ] ;  /* 0x00000000fffff984 */ /* 0x000fe20000000800 */
[----:B------:R-:W-:Y:S01]  /*bb90*/  @!P1 LDGSTS.E.BYPASS.LTC128B.128 [R163+0x3000], desc[UR4][R144.64] ;  /* 0x0300000090a39fae */ /* 0x000fe2000b981a04 */
[----:B------:R-:W-:Y:S02]  /*bba0*/  LOP3.LUT R3, R134, 0x18, RZ, 0xc0, !PT ;  /* 0x0000001886037812 */ /* 0x000fe400078ec0ff */
[--C-:B------:R-:W-:Y:S02]  /*bbb0*/  LOP3.LUT R88, R88, 0x8, R135.reuse, 0xf8, !PT ;  /* 0x0000000858587812 */ /* 0x100fe400078ef887 */
[----:B------:R-:W-:Y:S02]  /*bbc0*/  SHF.R.U32.HI R132, RZ, 0x1, R135 ;  /* 0x00000001ff847819 */ /* 0x000fe40000011687 */
[----:B------:R-:W-:Y:S01]  /*bbd0*/  LOP3.LUT R88, R89, R88, R3, 0xf6, !PT ;  /* 0x0000005859587212 */ /* 0x000fe200078ef603 */
[----:B------:R-:W-:Y:S01]  /*bbe0*/  @P1 STS.128 [R163+0x3000], RZ ;  /* 0x003000ffa3001388 */ /* 0x000fe20000000c00 */
[----:B------:R-:W-:Y:S02]  /*bbf0*/  LOP3.LUT R136, R132, 0x8, RZ, 0xc0, !PT ;  /* 0x0000000884887812 */ /* 0x000fe400078ec0ff */
[----:B------:R-:W-:Y:S02]  /*bc00*/  ISETP.NE.AND P3, PT, R158, RZ, PT ;  /* 0x000000ff9e00720c */ /* 0x000fe40003f65270 */
[----:B------:R-:W-:Y:S03]  /*bc10*/  LOP3.LUT R136, R136, 0xc0, R137, 0xf8, !PT ;  /* 0x000000c088887812 */ /* 0x000fe600078ef889 */
[----:B------:R-:W-:Y:S01]  /*bc20*/  @!PT LDS RZ, [RZ] ;  /* 0x00000000fffff984 */ /* 0x000fe20000000800 */
[----:B------:R-:W-:Y:S01]  /*bc30*/  @!PT LDS RZ, [RZ] ;  /* 0x00000000fffff984 */ /* 0x000fe20000000800 */
[----:B------:R-:W-:Y:S01]  /*bc40*/  @!PT LDS RZ, [RZ] ;  /* 0x00000000fffff984 */ /* 0x000fe20000000800 */
[----:B------:R1:W-:Y:S01]  /*bc50*/  @!P1 LDGSTS.E.BYPASS.LTC128B.128 [R163+0x3800], desc[UR4][R10.64] ;  /* 0x038000000aa39fae */ /* 0x0003e2000b981a04 */
[----:B------:R-:W-:Y:S02]  /*bc60*/  LOP3.LUT R136, R136, R3, RZ, 0x3c, !PT ;  /* 0x0000000388887212 */ /* 0x000fe400078e3cff */
[----:B------:R-:W-:Y:S02]  /*bc70*/  LEA R3, R88, UR6, 0x1 ;  /* 0x0000000658037c11 */ /* 0x000fe4000f8e08ff */
[----:B------:R-:W-:Y:S03]  /*bc80*/  LOP3.LUT R2, R91, R136, RZ, 0xfc, !PT ;  /* 0x000000885b027212 */ /* 0x000fe600078efcff */
[----:B------:R-:W-:Y:S01]  /*bc90*/  @P1 STS.128 [R163+0x3800], RZ ;  /* 0x003800ffa3001388 */ /* 0x000fe20000000c00 */
[----:B------:R-:W-:Y:S02]  /*bca0*/  LEA R117, R2, UR6, 0x1 ;  /* 0x0000000602757c11 */ /* 0x000fe4000f8e08ff */
[-C--:B------:R-:W-:Y:S02]  /*bcb0*/  IADD3 R2, PT, PT, R3, R116.reuse, RZ ;  /* 0x0000007403027210 */ /* 0x080fe40007ffe0ff */
[----:B------:R-:W-:Y:S03]  /*bcc0*/  IADD3 R124, PT, PT, R117, R116, RZ ;  /* 0x00000074757c7210 */ /* 0x000fe60007ffe0ff */
        /* <DEDUP_REMOVED lines=10> */
[----:B------:R-:W4:Y:S04]  /*bd70*/  LD.E R162, desc[UR4][R84.64+0x18c] ;  /* 0x00018c0454a27980 */ /* 0x000f28000c101900 */
[----:B------:R-:W-:Y:S08]  /*bd80*/  LDSM.16.M88.4 R88, [R117] ;  /* 0x000000007558783b */ /* 0x000ff00000000200 */
[----:B------:R-:W0:Y:S08]  /*bd90*/  LDGDEPBAR ;  /* 0x00000000000079af */ /* 0x000e300000000000 */
[----:B------:R-:W5:Y:S08]  /*bda0*/  LDSM.16.M88.4 R92, [R3+0x1000] ;  /* 0x00100000035c783b */ /* 0x000f700000000200 */
[----:B------:R-:W2:Y:S08]  /*bdb0*/  LDSM.16.M88.4 R96, [R3+0x1400] ;  /* 0x001400000360783b */ /* 0x000eb00000000200 */
[----:B------:R-:W3:Y:S08]  /*bdc0*/  LDSM.16.M88.4 R100, [R3+0x1800] ;  /* 0x001800000364783b */ /* 0x000ef00000000200 */
[----:B------:R-:W3:Y:S08]  /*bdd0*/  LDSM.16.M88.4 R104, [R3+0x1c00] ;  /* 0x001c00000368783b */ /* 0x000ef00000000200 */
[----:B------:R-:W3:Y:S08]  /*bde0*/  LDSM.16.M88.4 R108, [R3+0x2000] ;  /* 0x00200000036c783b */ /* 0x000ef00000000200 */
[----:B------:R-:W3:Y:S01]  /*bdf0*/  LDSM.16.M88.4 R112, [R3+0x2400] ;  /* 0x002400000370783b */ /* 0x000ee20000000200 */
[C---:B-----5:R-:W-:Y:S07]  /*be00*/  HMMA.16816.F32.BF16 R4, R88.reuse, R92, RZ ;  /* 0x0000005c5804723c */ /* 0x060fee00000418ff */
[----:B------:R-:W5:Y:S01]  /*be10*/  LDSM.16.M88.4 R116, [R3+0x2800] ;  /* 0x002800000374783b */ /* 0x000f620000000200 */
[C---:B-1----:R-:W-:Y:S07]  /*be20*/  HMMA.16816.F32.BF16 R8, R88.reuse, R94, RZ ;  /* 0x0000005e5808723c */ /* 0x042fee00000418ff */
[----:B------:R-:W1:Y:S01]  /*be30*/  LDSM.16.M88.4 R120, [R3+0x2c00] ;  /* 0x002c00000378783b */ /* 0x000e620000000200 */
[C---:B--2---:R-:W-:Y:S07]  /*be40*/  HMMA.16816.F32.BF16 R12, R88.reuse, R96, RZ ;  /* 0x00000060580c723c */ /* 0x044fee00000418ff */
[----:B------:R-:W-:Y:S01]  /*be50*/  LDSM.16.M88.4 R124, [R124] ;  /* 0x000000007c7c783b */ /* 0x000fe20000000200 */
[C---:B---3--:R-:W-:Y:S07]  /*be60*/  HMMA.16816.F32.BF16 R16, R88.reuse, R98, RZ ;  /* 0x000000625810723c */ /* 0x048fee00000418ff */
[----:B------:R-:W2:Y:S01]  /*be70*/  LDSM.16.M88.4 R128, [R2+0x1000] ;  /* 0x001000000280783b */ /* 0x000ea20000000200 */
[C---:B------:R-:W-:Y:S07]  /*be80*/  HMMA.16816.F32.BF16 R20, R88.reuse, R100, RZ ;  /* 0x000000645814723c */ /* 0x040fee00000418ff */
[----:B------:R-:W-:Y:S01]  /*be90*/  LDSM.16.M88.4 R92, [R2+0x1800] ;  /* 0x00180000025c783b */ /* 0x000fe20000000200 */
[C---:B------:R-:W-:Y:S08]  /*bea0*/  HMMA.16816.F32.BF16 R24, R88.reuse, R102, RZ ;  /* 0x000000665818723c */ /* 0x040ff000000418ff */
        /* <DEDUP_REMOVED lines=30> */
[----:B------:R3:W4:Y:S03]  /*c090*/  MUFU.TANH R115, R21 ;  /* 0x0000001500737308 */ /* 0x0007260000002400 */
[-C--:B------:R-:W-:Y:S01]  /*c0a0*/  FMUL.FTZ R39, R39, R162.reuse ;  /* 0x000000a227277220 */ /* 0x080fe20000410000 */
[-C--:B------:R-:W-:Y:S01]  /*c0b0*/  FMUL.FTZ R23, R23, R162.reuse ;  /* 0x000000a217177220 */ /* 0x080fe20000410000 */
[-C--:B------:R-:W-:Y:S01]  /*c0c0*/  FMUL.FTZ R37, R37, R162.reuse ;  /* 0x000000a225257220 */ /* 0x080fe20000410000 */
[-C--:B------:R-:W-:Y:S05]  /*c0d0*/  FMUL.FTZ R165, R4, R162.reuse ;  /* 0x000000a204a57220 */ /* 0x080fea0000410000 */
[-C--:B------:R-:W-:Y:S01]  /*c0e0*/  FMUL.FTZ R41, R41, R162.reuse ;  /* 0x000000a229297220 */ /* 0x080fe20000410000 */
[-C--:B------:R-:W-:Y:S01]  /*c0f0*/  FMUL.FTZ R43, R43, R162.reuse ;  /* 0x000000a22b2b7220 */ /* 0x080fe20000410000 */
[-C--:B------:R-:W-:Y:S01]  /*c100*/  FMUL.FTZ R131, R5, R162.reuse ;  /* 0x000000a205837220 */ /* 0x080fe20000410000 */
[----:B------:R5:W2:Y:S01]  /*c110*/  MUFU.TANH R121, R22 ;  /* 0x0000001600797308 */ /* 0x000aa20000002400 */
[-C--:B------:R-:W-:Y:S01]  /*c120*/  FMUL.FTZ R164, R6, R162.reuse ;  /* 0x000000a206a47220 */ /* 0x080fe20000410000 */
[-C--:B------:R-:W-:Y:S01]  /*c130*/  FMUL.FTZ R99, R8, R162.reuse ;  /* 0x000000a208637220 */ /* 0x080fe20000410000 */
[C---:B-1----:R-:W-:Y:S03]  /*c140*/  HMMA.16816.F32.BF16 R44, R124.reuse, R88, R44 ;  /* 0x000000587c2c723c */ /* 0x042fe6000004182c */
[-C--:B------:R-:W-:Y:S01]  /*c150*/  FMUL.FTZ R9, R9, R162.reuse ;  /* 0x000000a209097220 */ /* 0x080fe20000410000 */
[-C--:B------:R-:W-:Y:S03]  /*c160*/  FMUL.FTZ R10, R10, R162.reuse ;  /* 0x000000a20a0a7220 */ /* 0x080fe60000410000 */
[----:B------:R1:W1:Y:S01]  /*c170*/  MUFU.TANH R97, R130 ;  /* 0x0000008200617308 */ /* 0x0002620000002400 */
[-C--:B---3--:R-:W-:Y:S01]  /*c180*/  FMUL.FTZ R21, R28, R162.reuse ;  /* 0x000000a21c157220 */ /* 0x088fe20000410000 */
[-C--:B------:R-:W-:Y:S01]  /*c190*/  FMUL.FTZ R11, R11, R162.reuse ;  /* 0x000000a20b0b7220 */ /* 0x080fe20000410000 */
[C---:B------:R-:W-:Y:S01]  /*c1a0*/  HMMA.16816.F32.BF16 R48, R124.reuse, R90, R48 ;  /* 0x0000005a7c30723c */ /* 0x040fe20000041830 */
[----:B------:R-:W3:Y:S01]  /*c1b0*/  LDSM.16.M88.4 R88, [R2+0x2c00] ;  /* 0x002c00000258783b */ /* 0x000ee20000000200 */
[----:B------:R-:W-:Y:S05]  /*c1c0*/  DEPBAR.LE SB0, 0x0 ;  /* 0x000080000000791a */ /* 0x000fea0000000000 */
[----:B------:R4:W3:Y:S01]  /*c1d0*/  MUFU.TANH R123, R21 ;  /* 0x00000015007b7308 */ /* 0x0008e20000002400 */
[-C--:B-----5:R-:W-:Y:S01]  /*c1e0*/  FMUL.FTZ R22, R32, R162.reuse ;  /* 0x000000a220167220 */ /* 0x0a0fe20000410000 */
[C---:B--2---:R-:W-:Y:S05]  /*c1f0*/  HMMA.16816.F32.BF16 R52, R124.reuse, R92, R52 ;  /* 0x0000005c7c34723c */ /* 0x044fea0000041834 */
[-C--:B------:R-:W-:Y:S03]  /*c200*/  FMUL.FTZ R47, R47, R162.reuse ;  /* 0x000000a22f2f7220 */ /* 0x080fe60000410000 */
[----:B------:R2:W2:Y:S01]  /*c210*/  MUFU.TANH R129, R22 ;  /* 0x0000001600817308 */ /* 0x0004a20000002400 */
[----:B------:R-:W-:Y:S01]  /*c220*/  BAR.SYNC.DEFER_BLOCKING 0x0 ;  /* 0x0000000000007b1d */ /* 0x000fe20000010000 */
[-C--:B-1----:R-:W-:Y:S01]  /*c230*/  FMUL.FTZ R130, R12, R162.reuse ;  /* 0x000000a20c827220 */ /* 0x082fe20000410000 */
[C---:B------:R-:W-:Y:S03]  /*c240*/  HMMA.16816.F32.BF16 R56, R124.reuse, R94, R56 ;  /* 0x0000005e7c38723c */ /* 0x040fe60000041838 */
[-C--:B------:R-:W-:Y:S01]  /*c250*/  FMUL.FTZ R49, R49, R162.reuse ;  /* 0x000000a231317220 */ /* 0x080fe20000410000 */
[-C--:B------:R-:W-:Y:S03]  /*c260*/  FMUL.FTZ R13, R13, R162.reuse ;  /* 0x000000a20d0d7220 */ /* 0x080fe60000410000 */
[----:B------:R1:W1:Y:S01]  /*c270*/  MUFU.TANH R101, R130 ;  /* 0x0000008200657308 */ /* 0x0002620000002400 */
[-C--:B----4-:R-:W-:Y:S01]  /*c280*/  FMUL.FTZ R21, R36, R162.reuse ;  /* 0x000000a224157220 */ /* 0x090fe20000410000 */
[-C--:B------:R-:W-:Y:S01]  /*c290*/  FMUL.FTZ R14, R14, R162.reuse ;  /* 0x000000a20e0e7220 */ /* 0x080fe20000410000 */
[-C--:B------:R-:W-:Y:S01]  /*c2a0*/  FMUL.FTZ R15, R15, R162.reuse ;  /* 0x000000a20f0f7220 */ /* 0x080fe20000410000 */
[-C--:B------:R-:W-:Y:S01]  /*c2b0*/  FMUL.FTZ R17, R17, R162.reuse ;  /* 0x000000a211117220 */ /* 0x080fe20000410000 */
[-C--:B------:R-:W-:Y:S01]  /*c2c0*/  FMUL.FTZ R18, R18, R162.reuse ;  /* 0x000000a212127220 */ /* 0x080fe20000410000 */
[-C--:B------:R-:W-:Y:S01]  /*c2d0*/  FMUL.FTZ R19, R19, R162.reuse ;  /* 0x000000a213137220 */ /* 0x080fe20000410000 */
[-C--:B------:R-:W-:Y:S03]  /*c2e0*/  FMUL.FTZ R25, R25, R162.reuse ;  /* 0x000000a219197220 */ /* 0x080fe60000410000 */
[----:B------:R4:W4:Y:S01]  /*c2f0*/  MUFU.TANH R16, R21 ;  /* 0x0000001500107308 */ /* 0x0009220000002400 */
[-C--:B--2---:R-:W-:Y:S01]  /*c300*/  FMUL.FTZ R22, R40, R162.reuse ;  /* 0x000000a228167220 */ /* 0x084fe20000410000 */
        /* <DEDUP_REMOVED lines=9> */
[C---:B---3--:R-:W-:Y:S03]  /*c3a0*/  HMMA.16816.F32.BF16 R60, R124.reuse, R88, R60 ;  /* 0x000000587c3c723c */ /* 0x048fe6000004183c */
[-C--:B------:R-:W-:Y:S01]  /*c3b0*/  FMUL.FTZ R35, R35, R162.reuse ;  /* 0x000000a223237220 */ /* 0x080fe20000410000 */
[-C--:B------:R-:W-:Y:S03]  /*c3c0*/  FMUL.FTZ R42, R42, R162.reuse ;  /* 0x000000a22a2a7220 */ /* 0x080fe60000410000 */
[----:B------:R-:W1:Y:S01]  /*c3d0*/  MUFU.TANH R105, R130 ;  /* 0x0000008200697308 */ /* 0x000e620000002400 */
[-C--:B----4-:R-:W-:Y:S01]  /*c3e0*/  FMUL.FTZ R21, R52, R162.reuse ;  /* 0x000000a234157220 */ /* 0x090fe20000410000 */
[-C--:B------:R-:W-:Y:S01]  /*c3f0*/  FMUL.FTZ R38, R38, R162.reuse ;  /* 0x000000a226267220 */ /* 0x080fe20000410000 */
[----:B------:R-:W-:Y:S03]  /*c400*/  HMMA.16816.F32.BF16 R64, R124, R90, R64 ;  /* 0x0000005a7c40723c */ /* 0x000fe60000041840 */
        /* <DEDUP_REMOVED lines=10> */
[----:B------:R2:W1:Y:S10]  /*c4b0*/  MUFU.TANH R120, R22 ;  /* 0x0000001600787308 */ /* 0x0004740000002400 */
[----:B------:R5:W1:Y:S01]  /*c4c0*/  MUFU.TANH R119, R23 ;  /* 0x0000001700777308 */ /* 0x000a620000002400 */
[-C--:B---3--:R-:W-:Y:S01]  /*c4d0*/  FMUL.FTZ R39, R46, R162.reuse ;  /* 0x000000a22e277220 */ /* 0x088fe20000410000 */
[-C--:B------:R-:W-:Y:S08]  /*c4e0*/  FMUL.FTZ R46, R64, R162.reuse ;  /* 0x000000a2402e7220 */ /* 0x080ff00000410000 */
[----:B------:R3:W1:Y:S01]  /*c4f0*/  MUFU.TANH R111, R37 ;  /* 0x00000025006f7308 */ /* 0x0006620000002400 */
[-C--:B--2---:R-:W-:Y:S09]  /*c500*/  FMUL.FTZ R22, R56, R162.reuse ;  /* 0x000000a238167220 */ /* 0x084ff20000410000 */
[----:B------:R2:W1:Y:S01]  /*c510*/  MUFU.TANH R107, R41 ;  /* 0x00000029006b7308 */ /* 0x0004620000002400 */
[-C--:B-----5:R-:W-:Y:S09]  /*c520*/  FMUL.FTZ R23, R63, R162.reuse ;  /* 0x000000a23f177220 */ /* 0x0a0ff20000410000 */
[----:B------:R5:W1:Y:S01]  /*c530*/  MUFU.TANH R40, R43 ;  /* 0x0000002b00287308 */ /* 0x000a620000002400 */
[-C--:B---3--:R-:W-:Y:S09]  /*c540*/  FMUL.FTZ R37, R44, R162.reuse ;  /* 0x000000a22c257220 */ /* 0x088ff20000410000 */
        /* <DEDUP_REMOVED lines=8> */
[----:B------:R-:W2:Y:S01]  /*c5d0*/  MUFU.TANH R165, R165 ;  /* 0x000000a500a57308 */ /* 0x000ea20000002400 */
[-C--:B-----5:R-:W-:Y:S09]  /*c5e0*/  FMUL.FTZ R21, R60, R162.reuse ;  /* 0x000000a23c157220 */ /* 0x0a0ff20000410000 */
[----:B------:R1:W1:Y:S01]  /*c5f0*/  MUFU.TANH R48, R21 ;  /* 0x0000001500307308 */ /* 0x0002620000002400 */
[-C--:B---3--:R-:W-:Y:S01]  /*c600*/  FMUL.FTZ R22, R66, R162.reuse ;  /* 0x000000a242167220 */ /* 0x088fe20000410000 */
[----:B------:R-:W-:Y:S08]  /*c610*/  FMUL.FTZ R162, R67, R162 ;  /* 0x000000a243a27220 */ /* 0x000ff00000410000 */
        /* <DEDUP_REMOVED lines=26> */
[----:B------:R1:W1:Y:S10]  /*c7c0*/  MUFU.TANH R122, R45 ;  /* 0x0000002d007a7308 */ /* 0x0002740000002400 */
[----:B------:R-:W1:Y:S10]  /*c7d0*/  MUFU.TANH R39, R39 ;  /* 0x0000002700277308 */ /* 0x000e740000002400 */
        /* <DEDUP_REMOVED lines=32> */
[----:B-1----:R-:W2:Y:S04]  /*c9e0*/  LD.E R45, desc[UR4][R84.64+0x170] ;  /* 0x00017004542d7980 */ /* 0x002ea8000c101900 */
[----:B------:R-:W-:Y:S01]  /*c9f0*/  IABS R5, R28 ;  /* 0x0000001c00057213 */ /* 0x000fe20000000000 */
[----:B------:R-:W3:Y:S06]  /*ca00*/  LD.E.64 R52, desc[UR4][R84.64+0x38] ;  /* 0x0000380454347980 */ /* 0x000eec000c101b00 */
[----:B------:R-:W4:Y:S01]  /*ca10*/  LD.E.64 R54, desc[UR4][R84.64+0x20] ;  /* 0x0000200454367980 */ /* 0x000f22000c101b00 */
[-C--:B--2---:R-:W-:Y:S02]  /*ca20*/  IABS R12, R45.reuse ;  /* 0x0000002d000c7213 */ /* 0x084fe40000000000 */
[-C--:B------:R-:W-:Y:S02]  /*ca30*/  IABS R6, R45.reuse ;  /* 0x0000002d00067213 */ /* 0x080fe40000000000 */
[----:B------:R-:W1:Y:S01]  /*ca40*/  I2F.RP R20, R12 ;  /* 0x0000000c00147306 */ /* 0x000e620000209400 */
[-C--:B------:R-:W-:Y:S02]  /*ca50*/  LOP3.LUT R28, R28, R45.reuse, RZ, 0x3c, !PT ;  /* 0x0000002d1c1c7212 */ /* 0x080fe400078e3cff */
[----:B------:R-:W-:Y:S07]  /*ca60*/  IMAD.MOV R6, RZ, RZ, -R6 ;  /* 0x000000ffff067224 */ /* 0x000fee00078e0a06 */
        /* <DEDUP_REMOVED lines=53> */
.L_x_8301:
[----:B------:R-:W-:Y:S05]  /*cdc0*/  BSYNC.RECONVERGENT B0 ;  /* 0x0000000000007941 */ /* 0x000fea0003800200 */
.L_x_8300:
[----:B------:R-:W-:Y:S01]  /*cdd0*/  @!PT LDS RZ, [RZ] ;  /* 0x00000000fffff984 */ /* 0x000fe20000000800 */
[----:B------:R-:W-:Y:S01]  /*cde0*/  @!PT LDS RZ, [RZ] ;  /* 0x00000000fffff984 */ /* 0x000fe20000000800 */
[----:B------:R-:W-:Y:S01]  /*cdf0*/  @!PT LDS RZ, [RZ] ;  /* 0x00000000fffff984 */ /* 0x000fe20000000800 */
[----:B------:R2:W-:Y:S01]  /*ce00*/  @!P1 LDGSTS.E.BYPASS.LTC128B.128 [R163+0x1000], desc[UR4][R142.64] ;  /* 0x010000008ea39fae */ /* 0x0005e2000b981a04 */
[CC--:B------:R-:W-:Y:S01]  /*ce10*/  @!P1 LEA R44, P6, R138.reuse, R142.reuse, 0x6 ;  /* 0x0000008e8a2c9211 */ /* 0x0c0fe200078c30ff */
[C---:B------:R-:W-:Y:S01]  /*ce20*/  @!P1 IMAD.SHL.U32 R7, R138.reuse, 0x40, RZ ;  /* 0x000000408a079824 */ /* 0x040fe200078e00ff */
[-C--:B------:R-:W-:Y:S01]  /*ce30*/  @!P1 IADD3 R4, P4, P3, R3, R142.reuse, R3 ;  /* 0x0000008e03049210 */ /* 0x080fe20007b9e003 */
[----:B------:R2:W-:Y:S01]  /*ce40*/  @P1 STS.128 [R163+0x1000], RZ ;  /* 0x001000ffa3001388 */ /* 0x0005e20000000c00 */
[-C--:B-1----:R-:W-:Y:S02]  /*ce50*/  @!P1 LEA.HI.X R45, R138, R143.reuse, R139, 0x6, P6 ;  /* 0x0000008f8a2d9211 */ /* 0x082fe400030f348b */
        /* <DEDUP_REMOVED lines=22> */
.L_x_8299:
[----:B------:R-:W-:Y:S05]  /*cfc0*/  BSYNC.RECONVERGENT B1 ;  /* 0x0000000000017941 */ /* 0x000fea0003800200 */
.L_x_8298:
[----:B------:R-:W3:Y:S01]  /*cfd0*/  LD.E R20, desc[UR4][R84.64+0xdc] ;  /* 0x0000dc0454147980 */ /* 0x000ee2000c101900 */
[C---:B------:R-:W-:Y:S02]  /*cfe0*/  IADD3 R2, PT, PT, R153.reuse, -0x8, RZ ;  /* 0xfffffff899027810 */ /* 0x040fe40007ffe0ff */
[----:B------:R-:W-:Y:S02]  /*cff0*/  LOP3.LUT R136, R136, 0x120, R137, 0xf8, !PT ;  /* 0x0000012088887812 */ /* 0x000fe400078ef889 */
[----:B------:R-:W-:Y:S02]  /*d000*/  IABS R2, R2 ;  /* 0x0000000200027213 */ /* 0x000fe40000000000 */
[----:B-12---:R-:W-:Y:S02]  /*d010*/  LEA R45, R136, UR6, 0x1 ;  /* 0x00000006882d7c11 */ /* 0x006fe4000f8e08ff */
        /* <DEDUP_REMOVED lines=120> */
[----:B------:R-:W-:Y:S01]  /*d7a0*/  IADD3 R3, PT, PT, R153, -0x60, RZ ;  /* 0xffffffa099037810 */ /* 0x000fe20007ffe0ff */
[CC--:B------:R-:W-:Y:S01]  /*d7b0*/  FFMA.FTZ R102, -R0.reuse, R5.reuse, R102 ;  /* 0x0000000500667223 */ /* 0x0c0fe20000010166 */
[C---:B------:R-:W-:Y:S01]  /*d7c0*/  FFMA.FTZ R110, -R0.reuse, R5, R110 ;  /* 0x00000005006e7223 */ /* 0x040fe2000001016e */
[----:B------:R-:W-:Y:S02]  /*d7d0*/  FMNMX3.FTZ R5, R87, R164, R97, !PT ;  /* 0x000000a457057276 */ /* 0x000fe40007810061 */
[----:B------:R-:W-:Y:S02]  /*d7e0*/  I2FP.F32.S32 R7, R7 ;  /* 0x0000000700077245 */ /* 0x000fe40000201400 */
[----:B------:R-:W-:Y:S02]  /*d7f0*/  FMNMX3.FTZ R26, R5, R10, R52, !PT ;  /* 0x0000000a051a7276 */ /* 0x000fe40007810034 */
[----:B------:R-:W-:Y:S01]  /*d800*/  IABS R3, R3 ;  /* 0x0000000300037213 */ /* 0x000fe20000000000 */
[-C--:B------:R-:W-:Y:S01]  /*d810*/  FFMA.FTZ R118, -R0, R7.reuse, R118 ;  /* 0x0000000700767223 */ /* 0x080fe20000010176 */
[----:B------:R-:W-:Y:S01]  /*d820*/  FMNMX3.FTZ R26, R26, R14, R15, !PT ;  /* 0x0000000e1a1a7276 */ /* 0x000fe2000781000f */
[----:B------:R-:W-:Y:S01]  /*d830*/  FFMA.FTZ R112, -R0, R7, R112 ;  /* 0x0000000700707223 */ /* 0x000fe20000010170 */
        /* <DEDUP_REMOVED lines=23> */
[----:B------:R-:W-:Y:S02]  /*d9b0*/  FMNMX3.FTZ R7, R7, R4, R113, !PT ;  /* 0x0000000407077276 */ /* 0x000fe40007810071 */
[----:B------:R-:W-:Y:S01]  /*d9c0*/  FMNMX3.FTZ R5, R5, R30, R31, !PT ;  /* 0x0000001e05057276 */ /* 0x000fe2000781001f */
        /* <DEDUP_REMOVED lines=27> */
[C---:B------:R-:W-:Y:S01]  /*db80*/  FFMA.FTZ R47, -R0.reuse, R26, R47 ;  /* 0x0000001a002f7223 */ /* 0x040fe2000001012f */
[----:B------:R-:W-:Y:S02]  /*db90*/  IABS R5, R5 ;  /* 0x0000000500057213 */ /* 0x000fe40000000000 */
[----:B------:R-:W-:Y:S02]  /*dba0*/  IADD3 R3, PT, PT, R153, -0x79, RZ ;  /* 0xffffff8799037810 */ /* 0x000fe40007ffe0ff */
[----:B------:R-:W-:Y:S02]  /*dbb0*/  I2FP.F32.S32 R5, R5 ;  /* 0x0000000500057245 */ /* 0x000fe40000201400 */
[----:B------:R-:W-:Y:S02]  /*dbc0*/  IABS R3, R3 ;  /* 0x0000000300037213 */ /* 0x000fe40000000000 */
[----:B------:R-:W-:Y:S01]  /*dbd0*/  IADD3 R159, PT, PT, R159, -0x80, RZ ;  /* 0xffffff809f9f7810 */ /* 0x000fe20007ffe0ff */
[C---:B------:R-:W-:Y:S01]  /*dbe0*/  FFMA.FTZ R46, -R0.reuse, R5, R46 ;  /* 0x00000005002e7223 */ /* 0x040fe2000001012e */
[----:B------:R-:W-:Y:S02]  /*dbf0*/  I2FP.F32.S32 R3, R3 ;  /* 0x0000000300037245 */ /* 0x000fe40000201400 */
[----:B------:R-:W-:Y:S03]  /*dc00*/  IADD3 R153, PT, PT, R153, 0x80, RZ ;  /* 0x0000008099997810 */ /* 0x000fe60007ffe0ff */
[CC--:B------:R-:W-:Y:S01]  /*dc10*/  FFMA.FTZ R21, -R0.reuse, R3.reuse, R21 ;  /* 0x0000000300157223 */ /* 0x0c0fe20000010115 */
[----:B------:R-:W-:Y:S01]  /*dc20*/  FFMA.FTZ R49, -R0, R3, R49 ;  /* 0x0000000300317223 */ /* 0x000fe20000010131 */
[----:B------:R-:W-:Y:S03]  /*dc30*/  FMNMX3.FTZ R3, R7, R88, R66, !PT ;  /* 0x0000005807037276 */ /* 0x000fe60007810042 */
        /* <DEDUP_REMOVED lines=8> */
[----:B------:R-:W2:Y:S01]  /*dcc0*/  SHFL.BFLY PT, R2, R9, 0x1, 0x1f ;  /* 0x0c201f0009027f89 */ /* 0x000ea200000e0000 */
[----:B-1----:R-:W-:Y:S02]  /*dcd0*/  FMNMX.FTZ R3, R54, R3, !PT ;  /* 0x0000000336037209 */ /* 0x002fe40007810000 */
[----:B--2---:R-:W-:Y:S03]  /*dce0*/  FMNMX.FTZ R2, R9, R2, !PT ;  /* 0x0000000209027209 */ /* 0x004fe60007810000 */
[----:B---3--:R-:W-:Y:S01]  /*dcf0*/  FMUL.FTZ R51, R20, R3 ;  /* 0x0000000314337220 */ /* 0x008fe20000410000 */
        /* <DEDUP_REMOVED lines=30> */
[----:B------:R-:W2:Y:S01]  /*dee0*/  MUFU.EX2 R101, R101 ;  /* 0x0000006500657308 */ /* 0x000ea20000000800 */
[----:B-1----:R-:W-:Y:S01]  /*def0*/  FMUL.FTZ R10, R25, R78 ;  /* 0x0000004e190a7220 */ /* 0x002fe20000410000 */
[-CC-:B------:R-:W-:Y:S01]  /*df00*/  FFMA.FTZ R112, R112, R20.reuse, -R55.reuse ;  /* 0x0000001470707223 */ /* 0x180fe20000010837 */
[-C--:B------:R-:W-:Y:S01]  /*df10*/  FFMA.FTZ R104, R104, R20.reuse, -R55 ;  /* 0x0000001468687223 */ /* 0x080fe20000010837 */
[----:B------:R-:W-:Y:S01]  /*df20*/  FSEL R51, R51, RZ, P1 ;  /* 0x000000ff33337208 */ /* 0x000fe20000800000 */
[----:B------:R-:W-:Y:S01]  /*df30*/  FMUL.FTZ R7, R25, R83 ;  /* 0x0000005319077220 */ /* 0x000fe20000410000 */
        /* <DEDUP_REMOVED lines=15> */
[----:B------:R-:W-:Y:S01]  /*e030*/  LDSM.16.MT88.4 R36, [R45+0x3400] ;  /* 0x003400002d24783b */ /* 0x000fe20000004200 */
        /* <DEDUP_REMOVED lines=15> */
[--C-:B------:R-:W-:Y:S01]  /*e130*/  FFMA.FTZ R46, R46, R20, -R51.reuse ;  /* 0x000000142e2e7223 */ /* 0x100fe20000010833 */
[----:B------:R-:W-:Y:S01]  /*e140*/  IADD3 R4, PT, PT, R45, 0x3000, RZ ;  /* 0x000030002d047810 */ /* 0x000fe20007ffe0ff */
[----:B------:R-:W-:Y:S03]  /*e150*/  FMUL.FTZ R6, R25, R82 ;  /* 0x0000005219067220 */ /* 0x000fe60000410000 */
[----:B------:R-:W-:Y:S01]  /*e160*/  MUFU.EX2 R108, R108 ;  /* 0x0000006c006c7308 */ /* 0x000fe20000000800 */
[--C-:B------:R-:W-:Y:S01]  /*e170*/  FFMA.FTZ R82, R120, R20, -R51.reuse ;  /* 0x0000001478527223 */ /* 0x100fe20000010833 */
[----:B------:R-:W-:Y:S01]  /*e180*/  IADD3 R44, PT, PT, R45, 0x3020, RZ ;  /* 0x000030202d2c7810 */ /* 0x000fe20007ffe0ff */
[----:B------:R-:W-:Y:S01]  /*e190*/  FMUL.FTZ R11, R25, R79 ;  /* 0x0000004f190b7220 */ /* 0x000fe20000410000 */
[----:B------:R-:W-:Y:S01]  /*e1a0*/  @P0 IADD3 R44, PT, PT, R4, -0x20, RZ ;  /* 0xffffffe0042c0810 */ /* 0x000fe20007ffe0ff */
[----:B------:R-:W-:Y:S01]  /*e1b0*/  FMUL.FTZ R4, R26, R80 ;  /* 0x000000501a047220 */ /* 0x000fe20000410000 */
[----:B------:R-:W-:Y:S01]  /*e1c0*/  FFMA.FTZ R80, R124, R20, -R51 ;  /* 0x000000147c507223 */ /* 0x000fe20000010833 */
[----:B--2---:R-:W-:Y:S03]  /*e1d0*/  F2FP.BF16.F32.PACK_AB R29, R101, R114 ;  /* 0x00000072651d723e */ /* 0x004fe600000010ff */
[----:B------:R-:W2:Y:S01]  /*e1e0*/  MUFU.EX2 R99, R99 ;  /* 0x0000006300637308 */ /* 0x000ea20000000800 */
[----:B------:R-:W5:Y:S01]  /*e1f0*/  LDSM.16.MT88.4 R32, [R44] ;  /* 0x000000002c20783b */ /* 0x000f620000004200 */
[----:B---3--:R-:W-:Y:S01]  /*e200*/  F2FP.BF16.F32.PACK_AB R31, R97, R106 ;  /* 0x0000006a611f723e */ /* 0x008fe200000010ff */
[----:B------:R-:W-:Y:S01]  /*e210*/  FMUL.FTZ R8, R26, R76 ;  /* 0x0000004c1a087220 */ /* 0x000fe20000410000 */
[--C-:B------:R-:W-:Y:S01]  /*e220*/  FFMA.FTZ R76, R24, R20, -R55.reuse ;  /* 0x00000014184c7223 */ /* 0x100fe20000010837 */
[----:B----4-:R-:W-:Y:S01]  /*e230*/  F2FP.BF16.F32.PACK_AB R28, R103, R105 ;  /* 0x00000069671c723e */ /* 0x010fe200000010ff */
[C---:B------:R-:W-:Y:S01]  /*e240*/  FMUL.FTZ R18, R25.reuse, R70 ;  /* 0x0000004619127220 */ /* 0x040fe20000410000 */
[-C--:B------:R-:W-:Y:S03]  /*e250*/  FFMA.FTZ R70, R162, R20.reuse, -R55 ;  /* 0x00000014a2467223 */ /* 0x080fe60000010837 */
[----:B------:R3:W-:Y:S01]  /*e260*/  MUFU.EX2 R77, R17 ;  /* 0x00000011004d7308 */ /* 0x0007e20000000800 */
[----:B------:R-:W4:Y:S01]  /*e270*/  LDSM.16.MT88.4 R40, [R44+0x400] ;  /* 0x000400002c28783b */ /* 0x000f220000004200 */
[----:B------:R-:W-:Y:S01]  /*e280*/  FMUL.FTZ R19, R25, R71 ;  /* 0x0000004719137220 */ /* 0x000fe20000410000 */
[----:B------:R-:W-:Y:S01]  /*e290*/  FFMA.FTZ R71, R111, R20, -R51 ;  /* 0x000000146f477223 */ /* 0x000fe20000010833 */
[----:B------:R-:W-:Y:S01]  /*e2a0*/  FFMA.FTZ R105, R26, R161, R105 ;  /* 0x000000a11a697223 */ /* 0x000fe20000010069 */
[----:B------:R-:W-:Y:S01]  /*e2b0*/  FFMA.FTZ R114, R25, R160, R114 ;  /* 0x000000a019727223 */ /* 0x000fe20000010072 */
[C---:B------:R-:W-:Y:S04]  /*e2c0*/  ISETP.GT.AND P0, PT, R158.reuse, RZ, PT ;  /* 0x000000ff9e00720c */ /* 0x040fe80003f04270 */
[----:B------:R-:W-:Y:S01]  /*e2d0*/  MUFU.EX2 R98, R98 ;  /* 0x0000006200627308 */ /* 0x000fe20000000800 */
[----:B--2---:R-:W-:Y:S01]  /*e2e0*/  F2FP.BF16.F32.PACK_AB R30, R99, R108 ;  /* 0x0000006c631e723e */ /* 0x004fe200000010ff */
[----:B------:R-:W-:Y:S01]  /*e2f0*/  FADD.FTZ R105, R103, R105 ;  /* 0x0000006967697221 */ /* 0x000fe20000010000 */
[----:B------:R-:W-:Y:S03]  /*e300*/  IADD3 R158, PT, PT, R158, -0x1, RZ ;  /* 0xffffffff9e9e7810 */ /* 0x000fe60007ffe0ff */
[----:B------:R-:W-:Y:S04]  /*e310*/  FADD.FTZ R108, R108, R105 ;  /* 0x000000696c6c7221 */ /* 0x000fe80000010000 */
[----:B------:R-:W2:Y:S01]  /*e320*/  MUFU.EX2 R93, R93 ;  /* 0x0000005d005d7308 */ /* 0x000ea20000000800 */
[C---:B-1----:R-:W-:Y:S05]  /*e330*/  HMMA.16816.F32.BF16 R4, R28.reuse, R12, R4 ;  /* 0x0000000c1c04723c */ /* 0x042fea0000041804 */
[----:B------:R-:W-:Y:S01]  /*e340*/  FMUL.FTZ R12, R26, R72 ;  /* 0x000000481a0c7220 */ /* 0x000fe20000410000 */
[----:B------:R-:W-:Y:S03]  /*e350*/  FFMA.FTZ R72, R16, R20, -R51 ;  /* 0x0000001410487223 */ /* 0x000fe60000010833 */
[----:B------:R-:W-:Y:S01]  /*e360*/  MUFU.EX2 R96, R96 ;  /* 0x0000006000607308 */ /* 0x000fe20000000800 */
[C---:B------:R-:W-:Y:S03]  /*e370*/  HMMA.16816.F32.BF16 R8, R28.reuse, R14, R8 ;  /* 0x0000000e1c08723c */ /* 0x040fe60000041808 */
[C---:B------:R-:W-:Y:S01]  /*e380*/  FMUL.FTZ R14, R25.reuse, R74 ;  /* 0x0000004a190e7220 */ /* 0x040fe20000410000 */
[-CC-:B------:R-:W-:Y:S01]  /*e390*/  FFMA.FTZ R74, R126, R20.reuse, -R55.reuse ;  /* 0x000000147e4a7223 */ /* 0x180fe20000010837 */
[----:B------:R-:W-:Y:S01]  /*e3a0*/  FMUL.FTZ R15, R25, R75 ;  /* 0x0000004b190f7220 */ /* 0x000fe20000410000 */
[-CC-:B------:R-:W-:Y:S03]  /*e3b0*/  FFMA.FTZ R75, R128, R20.reuse, -R55.reuse ;  /* 0x00000014804b7223 */ /* 0x180fe60000010837 */
[----:B------:R-:W1:Y:S01]  /*e3c0*/  MUFU.EX2 R91, R91 ;  /* 0x0000005b005b7308 */ /* 0x000e620000000800 */
[----:B------:R-:W-:Y:S01]  /*e3d0*/  FMUL.FTZ R13, R26, R73 ;  /* 0x000000491a0d7220 */ /* 0x000fe20000410000 */
[----:B------:R-:W-:Y:S01]  /*e3e0*/  FFMA.FTZ R73, R130, R20, -R55 ;  /* 0x0000001482497223 */ /* 0x000fe20000010837 */
[C---:B------:R-:W-:Y:S01]  /*e3f0*/  FMUL.FTZ R16, R26.reuse, R68 ;  /* 0x000000441a107220 */ /* 0x040fe20000410000 */
[----:B---3--:R-:W-:Y:S01]  /*e400*/  FMUL.FTZ R17, R26, R69 ;  /* 0x000000451a117220 */ /* 0x008fe20000410000 */
[-C--:B------:R-:W-:Y:S01]  /*e410*/  FFMA.FTZ R69, R109, R20.reuse, -R51 ;  /* 0x000000146d457223 */ /* 0x080fe20000010833 */
[----:B------:R-:W-:Y:S01]  /*e420*/  FFMA.FTZ R109, R110, R20, -R55 ;  /* 0x000000146e6d7223 */ /* 0x000fe20000010837 */
[----:B------:R-:W-:Y:S03]  /*e430*/  FADD.FTZ R25, R101, R114 ;  /* 0x0000007265197221 */ /* 0x000fe60000010000 */
[----:B------:R-:W-:Y:S01]  /*e440*/  MUFU.EX2 R100, R100 ;  /* 0x0000006400647308 */ /* 0x000fe20000000800 */
[C---:B-----5:R-:W-:Y:S03]  /*e450*/  HMMA.16816.F32.BF16 R12, R28.reuse, R32, R12 ;  /* 0x000000201c0c723c */ /* 0x060fe6000004180c */
[----:B------:R-:W-:Y:S01]  /*e460*/  FADD.FTZ R106, R106, R25 ;  /* 0x000000196a6a7221 */ /* 0x000fe20000010000 */
[----:B------:R-:W-:Y:S05]  /*e470*/  FADD.FTZ R99, R99, R108 ;  /* 0x0000006c63637221 */ /* 0x000fea0000010000 */
[----:B------:R-:W3:Y:S01]  /*e480*/  MUFU.EX2 R95, R95 ;  /* 0x0000005f005f7308 */ /* 0x000ee20000000800 */
[----:B------:R-:W-:Y:S01]  /*e490*/  HMMA.16816.F32.BF16 R16, R28, R34, R16 ;  /* 0x000000221c10723c */ /* 0x000fe20000041810 */
[----:B------:R-:W5:Y:S02]  /*e4a0*/  LDSM.16.MT88.4 R32, [R45+0x3800] ;  /* 0x003800002d20783b */ /* 0x000f640000004200 */
        /* <DEDUP_REMOVED lines=10> */
[----:B------:R-:W-:Y:S01]  /*e550*/  FADD.FTZ R91, R91, R96 ;  /* 0x000000605b5b7221 */ /* 0x000fe20000010000 */
[----:B------:R-:W-:Y:S03]  /*e560*/  FADD.FTZ R95, R95, R100 ;  /* 0x000000645f5f7221 */ /* 0x000fe60000010000 */
        /* <DEDUP_REMOVED lines=22> */
[C---:B----4-:R-:W-:Y:S01]  /*e6d0*/  F2FP.BF16.F32.PACK_AB R28, R86.reuse, R87 ;  /* 0x00000057561c723e */ /* 0x050fe200000010ff */
[----:B------:R-:W-:Y:S01]  /*e6e0*/  FADD.FTZ R59, R59, R64 ;  /* 0x000000403b3b7221 */ /* 0x000fe20000010000 */
[----:B------:R-:W-:Y:S04]  /*e6f0*/  FADD.FTZ R87, R87, R94 ;  /* 0x0000005e57577221 */ /* 0x000fe80000010000 */
[----:B------:R-:W-:Y:S03]  /*e700*/  FADD.FTZ R86, R86, R87 ;  /* 0x0000005756567221 */ /* 0x000fe60000010000 */
[----:B------:R-:W-:Y:S01]  /*e710*/  MUFU.EX2 R62, R62 ;  /* 0x0000003e003e7308 */ /* 0x000fe20000000800 */
[----:B------:R-:W-:Y:S09]  /*e720*/  MOV R87, R2 ;  /* 0x0000000200577202 */ /* 0x000ff20000000f00 */
[----:B------:R-:W2:Y:S01]  /*e730*/  MUFU.EX2 R57, R57 ;  /* 0x0000003900397308 */ /* 0x000ea20000000800 */
[C---:B-1----:R-:W-:Y:S01]  /*e740*/  F2FP.BF16.F32.PACK_AB R30, R60.reuse, R65 ;  /* 0x000000413c1e723e */ /* 0x042fe200000010ff */
[----:B------:R-:W-:Y:S01]  /*e750*/  FADD.FTZ R65, R65, R86 ;  /* 0x0000005641417221 */ /* 0x000fe20000010000 */
[----:B------:R-:W-:Y:S03]  /*e760*/  MOV R86, R3 ;  /* 0x0000000300567202 */ /* 0x000fe60000000f00 */
        /* <DEDUP_REMOVED lines=22> */
[----:B------:R2:W-:Y:S10]  /*e8d0*/  MUFU.EX2 R68, R72 ;  /* 0x0000004800447308 */ /* 0x0005f40000000800 */
[----:B------:R-:W3:Y:S01]  /*e8e0*/  MUFU.EX2 R56, R56 ;  /* 0x0000003800387308 */ /* 0x000ee20000000800 */
[C---:B-1----:R-:W-:Y:S01]  /*e8f0*/  F2FP.BF16.F32.PACK_AB R30, R61.reuse, R52 ;  /* 0x000000343d1e723e */ /* 0x042fe200000010ff */
[----:B------:R-:W-:Y:S04]  /*e900*/  FADD.FTZ R52, R52, R63 ;  /* 0x0000003f34347221 */ /* 0x000fe80000010000 */
[----:B------:R-:W-:Y:S04]  /*e910*/  FADD.FTZ R61, R61, R52 ;  /* 0x000000343d3d7221 */ /* 0x000fe80000010000 */
[----:B------:R-:W-:Y:S01]  /*e920*/  MUFU.EX2 R54, R54 ;  /* 0x0000003600367308 */ /* 0x000fe20000000800 */
[C---:B------:R-:W-:Y:S03]  /*e930*/  HMMA.16816.F32.BF16 R4, R28.reuse, R40, R4 ;  /* 0x000000281c04723c */ /* 0x040fe60000041804 */
[-C--:B--2---:R-:W-:Y:S01]  /*e940*/  FFMA.FTZ R72, R107, R20.reuse, -R51 ;  /* 0x000000146b487223 */ /* 0x084fe20000010833 */
[--C-:B------:R-:W-:Y:S05]  /*e950*/  FFMA.FTZ R107, R116, R20, -R55.reuse ;  /* 0x00000014746b7223 */ /* 0x100fea0000010837 */
[----:B------:R-:W1:Y:S01]  /*e960*/  MUFU.EX2 R67, R67 ;  /* 0x0000004300437308 */ /* 0x000e620000000800 */
[C---:B------:R-:W-:Y:S01]  /*e970*/  HMMA.16816.F32.BF16 R8, R28.reuse, R42, R8 ;  /* 0x0000002a1c08723c */ /* 0x040fe20000041808 */
[----:B------:R-:W2:Y:S08]  /*e980*/  LDSM.16.MT88.4 R40, [R44+0x1000] ;  /* 0x001000002c28783b */ /* 0x000eb00000004200 */
[----:B------:R-:W5:Y:S01]  /*e990*/  MUFU.EX2 R71, R71 ;  /* 0x0000004700477308 */ /* 0x000f620000000800 */
[C---:B----4-:R-:W-:Y:S09]  /*e9a0*/  HMMA.16816.F32.BF16 R12, R28.reuse, R32, R12 ;  /* 0x000000201c0c723c */ /* 0x050ff2000004180c */
[----:B------:R-:W-:Y:S01]  /*e9b0*/  MUFU.EX2 R69, R69 ;  /* 0x0000004500457308 */ /* 0x000fe20000000800 */
[----:B------:R-:W-:Y:S01]  /*e9c0*/  HMMA.16816.F32.BF16 R16, R28, R34, R16 ;  /* 0x000000221c10723c */ /* 0x000fe20000041810 */
[----:B------:R-:W4:Y:S02]  /*e9d0*/  LDSM.16.MT88.4 R32, [R45+0x4400] ;  /* 0x004400002d20783b */ /* 0x000f240000004200 */
[----:B---3--:R-:W-:Y:S02]  /*e9e0*/  F2FP.BF16.F32.PACK_AB R29, R56, R77 ;  /* 0x0000004d381d723e */ /* 0x008fe400000010ff */
[----:B-1----:R-:W-:Y:S04]  /*e9f0*/  F2FP.BF16.F32.PACK_AB R31, R67, R54 ;  /* 0x00000036431f723e */ /* 0x002fe800000010ff */
[----:B------:R-:W1:Y:S01]  /*ea00*/  MUFU.EX2 R72, R72 ;  /* 0x0000004800487308 */ /* 0x000e620000000800 */
[----:B-----5:R-:W-:Y:S09]  /*ea10*/  F2FP.BF16.F32.PACK_AB R28, R71, R68 ;  /* 0x00000044471c723e */ /* 0x020ff200000010ff */
[----:B------:R-:W-:Y:S10]  /*ea20*/  MUFU.EX2 R70, R70 ;  /* 0x0000004600467308 */ /* 0x000ff40000000800 */
[----:B------:R-:W3:Y:S01]  /*ea30*/  MUFU.EX2 R73, R73 ;  /* 0x0000004900497308 */ /* 0x000ee20000000800 */
[----:B-1----:R-:W-:Y:S09]  /*ea40*/  F2FP.BF16.F32.PACK_AB R30, R72, R69 ;  /* 0x00000045481e723e */ /* 0x002ff200000010ff */
[----:B------:R-:W-:Y:S01]  /*ea50*/  MUFU.EX2 R75, R75 ;  /* 0x0000004b004b7308 */ /* 0x000fe20000000800 */
[C---:B------:R-:W-:Y:S09]  /*ea60*/  HMMA.16816.F32.BF16 R4, R28.reuse, R36, R4 ;  /* 0x000000241c04723c */ /* 0x040ff20000041804 */
[----:B------:R-:W1:Y:S01]  /*ea70*/  MUFU.EX2 R74, R74 ;  /* 0x0000004a004a7308 */ /* 0x000e620000000800 */
[C---:B------:R-:W-:Y:S01]  /*ea80*/  HMMA.16816.F32.BF16 R8, R28.reuse, R38, R8 ;  /* 0x000000261c08723c */ /* 0x040fe20000041808 */
[----:B------:R-:W5:Y:S02]  /*ea90*/  LDSM.16.MT88.4 R36, [R44+0x1400] ;  /* 0x001400002c24783b */ /* 0x000f640000004200 */
[----:B---3--:R-:W-:Y:S06]  /*eaa0*/  F2FP.BF16.F32.PACK_AB R25, R73, R70 ;  /* 0x000000464919723e */ /* 0x008fec00000010ff */
[----:B------:R-:W-:Y:S01]  /*eab0*/  MUFU.EX2 R80, R80 ;  /* 0x0000005000507308 */ /* 0x000fe20000000800 */
[C---:B--2---:R-:W-:Y:S03]  /*eac0*/  HMMA.16816.F32.BF16 R12, R28.reuse, R40, R12 ;  /* 0x000000281c0c723c */ /* 0x044fe6000004180c */
[-CC-:B------:R-:W-:Y:S06]  /*ead0*/  FFMA.FTZ R40, R23, R20.reuse, -R55.reuse ;  /* 0x0000001417287223 */ /* 0x180fec0000010837 */
[----:B------:R-:W2:Y:S01]  /*eae0*/  MUFU.EX2 R81, R81 ;  /* 0x0000005100517308 */ /* 0x000ea20000000800 */
[----:B------:R-:W-:Y:S01]  /*eaf0*/  HMMA.16816.F32.BF16 R16, R28, R42, R16 ;  /* 0x0000002a1c10723c */ /* 0x000fe20000041810 */
[----:B------:R-:W3:Y:S02]  /*eb00*/  LDSM.16.MT88.4 R28, [R45+0x4800] ;  /* 0x004800002d1c783b */ /* 0x000ee40000004200 */
[-CC-:B------:R-:W-:Y:S01]  /*eb10*/  FFMA.FTZ R42, R22, R20.reuse, -R55.reuse ;  /* 0x00000014162a7223 */ /* 0x180fe20000010837 */
[----:B------:R-:W-:Y:S01]  /*eb20*/  FFMA.FTZ R55, R21, R20, -R55 ;  /* 0x0000001415377223 */ /* 0x000fe20000010837 */
        /* <DEDUP_REMOVED lines=16> */
[----:B------:R-:W-:Y:S08]  /*ec30*/  FADD.FTZ R74, R74, R75 ;  /* 0x0000004b4a4a7221 */ /* 0x000ff00000010000 */
[----:B------:R-:W1:Y:S01]  /*ec40*/  MUFU.EX2 R112, R112 ;  /* 0x0000007000707308 */ /* 0x000e620000000800 */
[C---:B----4-:R-:W-:Y:S01]  /*ec50*/  HMMA.16816.F32.BF16 R4, R24.reuse, R32, R4 ;  /* 0x000000201804723c */ /* 0x050fe20000041804 */
[----:B--2---:R-:W-:Y:S08]  /*ec60*/  LDSM.16.MT88.4 R76, [R45+0x4c00] ;  /* 0x004c00002d4c783b */ /* 0x004ff00000004200 */
[----:B------:R-:W-:Y:S01]  /*ec70*/  MUFU.EX2 R109, R109 ;  /* 0x0000006d006d7308 */ /* 0x000fe20000000800 */
[C---:B------:R-:W-:Y:S01]  /*ec80*/  HMMA.16816.F32.BF16 R8, R24.reuse, R34, R8 ;  /* 0x000000221808723c */ /* 0x040fe20000041808 */
[----:B------:R-:W2:Y:S08]  /*ec90*/  LDSM.16.MT88.4 R32, [R44+0x1800] ;  /* 0x001800002c20783b */ /* 0x000eb00000004200 */
[----:B------:R-:W4:Y:S01]  /*eca0*/  MUFU.EX2 R104, R104 ;  /* 0x0000006800687308 */ /* 0x000f220000000800 */
[C---:B-----5:R-:W-:Y:S03]  /*ecb0*/  HMMA.16816.F32.BF16 R12, R24.reuse, R36, R12 ;  /* 0x00000024180c723c */ /* 0x060fe6000004180c */
[-CC-:B------:R-:W-:Y:S01]  /*ecc0*/  FFMA.FTZ R36, R48, R20.reuse, -R51.reuse ;  /* 0x0000001430247223 */ /* 0x180fe20000010833 */
[-CC-:B------:R-:W-:Y:S01]  /*ecd0*/  FFMA.FTZ R37, R49, R20.reuse, -R51.reuse ;  /* 0x0000001431257223 */ /* 0x180fe20000010833 */
[----:B------:R-:W-:Y:S04]  /*ece0*/  FFMA.FTZ R51, R47, R20, -R51 ;  /* 0x000000142f337223 */ /* 0x000fe80000010833 */
[----:B------:R-:W-:Y:S01]  /*ecf0*/  MUFU.EX2 R101, R102 ;  /* 0x0000006600657308 */ /* 0x000fe20000000800 */
[----:B------:R-:W-:Y:S03]  /*ed00*/  HMMA.16816.F32.BF16 R16, R24, R38, R16 ;  /* 0x000000261810723c */ /* 0x000fe60000041810 */
[----:B-1----:R-:W-:Y:S01]  /*ed10*/  F2FP.BF16.F32.PACK_AB R25, R112, R107 ;  /* 0x0000006b7019723e */ /* 0x002fe200000010ff */
[----:B------:R-:W-:Y:S05]  /*ed20*/  FADD.FTZ R107, R107, R74 ;  /* 0x0000004a6b6b7221 */ /* 0x000fea0000010000 */
        /* <DEDUP_REMOVED lines=8> */
[----:B------:R-:W1:Y:S10]  /*edb0*/  MUFU.EX2 R40, R40 ;  /* 0x0000002800287308 */ /* 0x000e740000000800 */
[----:B------:R-:W-:Y:S01]  /*edc0*/  MUFU.EX2 R42, R42 ;  /* 0x0000002a002a7308 */ /* 0x000fe20000000800 */
[----:B----4-:R-:W-:Y:S07]  /*edd0*/  F2FP.BF16.F32.PACK_AB R26, R41, R88 ;  /* 0x00000058291a723e */ /* 0x010fee00000010ff */
[C---:B---3--:R-:W-:Y:S02]  /*ede0*/  HMMA.16816.F32.BF16 R4, R24.reuse, R28, R4 ;  /* 0x0000001c1804723c */ /* 0x048fe40000041804 */
[----:B------:R-:W3:Y:S01]  /*edf0*/  MUFU.EX2 R55, R55 ;  /* 0x0000003700377308 */ /* 0x000ee20000000800 */
[----:B------:R-:W-:Y:S01]  /*ee00*/  FADD.FTZ R29, R69, R22 ;  /* 0x00000016451d7221 */ /* 0x000fe20000010000 */
[----:B-1----:R-:W-:Y:S01]  /*ee10*/  F2FP.BF16.F32.PACK_AB R69, R40, R43 ;  /* 0x0000002b2845723e */ /* 0x002fe200000010ff */
[----:B------:R-:W1:Y:S01]  /*ee20*/  LDSM.16.MT88.4 R20, [R44+0x1c00] ;  /* 0x001c00002c14783b */ /* 0x000e620000004200 */
[----:B------:R-:W-:Y:S01]  /*ee30*/  FADD.FTZ R43, R43, R104 ;  /* 0x000000682b2b7221 */ /* 0x000fe20000010000 */
[----:B------:R-:W-:Y:S01]  /*ee40*/  FADD.FTZ R29, R72, R29 ;  /* 0x0000001d481d7221 */ /* 0x000fe20000010000 */
[C---:B------:R-:W-:Y:S04]  /*ee50*/  HMMA.16816.F32.BF16 R8, R24.reuse, R30, R8 ;  /* 0x0000001e1808723c */ /* 0x040fe80000041808 */
[----:B------:R-:W-:Y:S01]  /*ee60*/  MUFU.EX2 R36, R36 ;  /* 0x0000002400247308 */ /* 0x000fe20000000800 */
[----:B------:R-:W-:Y:S01]  /*ee70*/  FADD.FTZ R80, R80, R29 ;  /* 0x0000001d50507221 */ /* 0x000fe20000010000 */
[----:B------:R-:W-:Y:S03]  /*ee80*/  FADD.FTZ R43, R40, R43 ;  /* 0x0000002b282b7221 */ /* 0x000fe60000010000 */
[----:B------:R-:W-:Y:S01]  /*ee90*/  FADD.FTZ R81, R81, R80 ;  /* 0x0000005051517221 */ /* 0x000fe20000010000 */
[C---:B--2---:R-:W-:Y:S04]  /*eea0*/  HMMA.16816.F32.BF16 R12, R24.reuse, R32, R12 ;  /* 0x00000020180c723c */ /* 0x044fe8000004180c */
[----:B------:R-:W2:Y:S01]  /*eeb0*/  MUFU.EX2 R37, R37 ;  /* 0x0000002500257308 */ /* 0x000ea20000000800 */
[----:B---3--:R-:W-:Y:S01]  /*eec0*/  F2FP.BF16.F32.PACK_AB R71, R55, R42 ;  /* 0x0000002a3747723e */ /* 0x008fe200000010ff */
[----:B------:R-:W-:Y:S01]  /*eed0*/  FADD.FTZ R82, R82, R81 ;  /* 0x0000005152527221 */ /* 0x000fe20000010000 */
[----:B------:R-:W-:Y:S01]  /*eee0*/  FADD.FTZ R42, R42, R43 ;  /* 0x0000002b2a2a7221 */ /* 0x000fe20000010000 */
[----:B------:R-:W-:Y:S06]  /*eef0*/  HMMA.16816.F32.BF16 R16, R24, R34, R16 ;  /* 0x000000221810723c */ /* 0x000fec0000041810 */
[----:B------:R-:W-:Y:S01]  /*ef00*/  MUFU.EX2 R28, R46 ;  /* 0x0000002e001c7308 */ /* 0x000fe20000000800 */
[----:B------:R-:W-:Y:S01]  /*ef10*/  FADD.FTZ R24, R83, R82 ;  /* 0x0000005253187221 */ /* 0x000fe20000010000 */
[----:B------:R-:W-:Y:S08]  /*ef20*/  FADD.FTZ R160, R55, R42 ;  /* 0x0000002a37a07221 */ /* 0x000ff00000010000 */
[----:B------:R-:W3:Y:S01]  /*ef30*/  MUFU.EX2 R51, R51 ;  /* 0x0000003300337308 */ /* 0x000ee20000000800 */
[----:B--2---:R-:W-:Y:S02]  /*ef40*/  F2FP.BF16.F32.PACK_AB R68, R37, R36 ;  /* 0x000000242544723e */ /* 0x004fe400000010ff */
        /* <DEDUP_REMOVED lines=10> */
[----:B------:R-:W-:Y:S04]  /*eff0*/  FADD.FTZ R37, R37, R36 ;  /* 0x0000002425257221 */ /* 0x000fe80000010000 */
[----:B------:R-:W-:Y:S04]  /*f000*/  FADD.FTZ R28, R28, R37 ;  /* 0x000000251c1c7221 */ /* 0x000fe80000010000 */
[----:B------:R-:W-:Y:S01]  /*f010*/  FADD.FTZ R161, R51, R28 ;  /* 0x0000001c33a17221 */ /* 0x000fe20000010000 */
[----:B------:R-:W-:Y:S08]  /*f020*/  @P0 BRA `(.L_x_8302) ;  /* 0xffffffc400100947 */ /* 0x000ff0000383ffff */
.L_x_8295:
        /* <DEDUP_REMOVED lines=10> */
.L_x_8312:
        /* <DEDUP_REMOVED lines=78> */
.L_x_8305:
[----:B------:R-:W-:Y:S05]  /*f5b0*/  BSYNC.RECONVERGENT B0 ;  /* 0x0000000000007941 */ /* 0x000fea0003800200 */
.L_x_8304:
        /* <DEDUP_REMOVED lines=28> */
.L_x_8307:
[----:B------:R-:W-:Y:S05]  /*f780*/  BSYNC.RECONVERGENT B0 ;  /* 0x0000000000007941 */ /* 0x000fea0003800200 */
.L_x_8306:
        /* <DEDUP_REMOVED lines=29> */
[----:B----4-:R-:W-:Y:S05]  /*f960*/  @P3 RET.REL.NODEC R146 `(_ZN5flash24flash_fwd_splitkv_kernelI23Flash_fwd_kernel_traitsILi32ELi64ELi128ELi4ELb0ELb0EN7cutlass10bfloat16_tE19Flash_kernel_traitsILi32ELi64ELi128ELi4ES3_EELb0ELb0ELb1ELb0ELb0ELb1ELb0ELb1EEEvNS_16Flash_fwd_paramsE) ;  /* 0xffffff0492a43950 */ /* 0x010fea0003c3ffff */
        /* <DEDUP_REMOVED lines=12> */
[----:B-1----:R-:W-:Y:S05]  /*fa30*/  RET.REL.NODEC R146 `(_ZN5flash24flash_fwd_splitkv_kernelI23Flash_fwd_kernel_traitsILi32ELi64ELi128ELi4ELb0ELb0EN7cutlass10bfloat16_tE19Flash_kernel_traitsILi32ELi64ELi128ELi4ES3_EELb0ELb0ELb1ELb0ELb0ELb1ELb0ELb1EEEvNS_16Flash_fwd_paramsE) ;  /* 0xffffff0492707950 */ /* 0x002fea0003c3ffff */
.L_x_8303:
[----:B------:R-:W-:Y:S01]  /*fa40*/  MOV R5, 0x2 ;  /* 0x0000000200057802 */ /* 0x000fe20000000f00 */
[----:B------:R-:W-:Y:S01]  /*fa50*/  IMAD.MOV.U32 R0, RZ, RZ, 0x1f ;  /* 0x0000001fff007424 */ /* 0x000fe200078e00ff */
[----:B------:R-:W-:-:S07]  /*fa60*/  MOV R4, 0xffffffff ;  /* 0xffffffff00047802 */ /* 0x000fce0000000f00 */
[----:B-1---5:R-:W-:Y:S05]  /*fa70*/  WARPSYNC.COLLECTIVE R4, `(.L_x_8308) ;  /* 0x0000000004087348 */ /* 0x022fea0003c00000 */
[----:B------:R2:W3:Y:S02]  /*fa80*/  SHFL.BFLY P0, R10, R161, R5, R0 ;  /* 0x0c000005a10a7389 */ /* 0x0004e40000000000 */
[----:B-123-5:R-:W-:Y:S05]  /*fa90*/  ENDCOLLECTIVE ;  /* 0x000000000000791b */ /* 0x02efea0003800000 */
.L_x_8308:
[----:B------:R-:W-:Y:S02]  /*faa0*/  IMAD.MOV.U32 R8, RZ, RZ, R10 ;  /* 0x000000ffff087224 */ /* 0x000fe400078e000a */
[----:B------:R-:W-:Y:S02]  /*fab0*/  IMAD.MOV.U32 R5, RZ, RZ, 0x1 ;  /* 0x00000001ff057424 */ /* 0x000fe400078e00ff */
[----:B------:R-:W-:-:S05]  /*fac0*/  FADD.FTZ R8, R8, R161 ;  /* 0x000000a108087221 */ /* 0x000fca0000010000 */
[----:B------:R-:W-:-:S07]  /*fad0*/  MOV R161, R8 ;  /* 0x0000000800a17202 */ /* 0x000fce0000000f00 */
[----:B------:R-:W-:Y:S05]  /*fae0*/  WARPSYNC.COLLECTIVE R4, `(.L_x_8309) ;  /* 0x0000000004087348 */ /* 0x000fea0003c00000 */
[----:B------:R1:W2:Y:S02]  /*faf0*/  SHFL.BFLY P0, R10, R161, R5, R0 ;  /* 0x0c000005a10a7389 */ /* 0x0002a40000000000 */
[----:B-12---:R-:W-:Y:S05]  /*fb00*/  ENDCOLLECTIVE ;  /* 0x000000000000791b */ /* 0x006fea0003800000 */
.L_x_8309:
[----:B------:R-:W-:Y:S01]  /*fb10*/  MOV R161, R160 ;  /* 0x000000a000a17202 */ /* 0x000fe20000000f00 */
[----:B------:R-:W-:Y:S01]  /*fb20*/  IMAD.MOV.U32 R5, RZ, RZ, 0x2 ;  /* 0x00000002ff057424 */ /* 0x000fe200078e00ff */
[----:B------:R-:W-:-:S07]  /*fb30*/  MOV R7, R10 ;  /* 0x0000000a00077202 */ /* 0x000fce0000000f00 */
[----:B------:R-:W-:Y:S05]  /*fb40*/  WARPSYNC.COLLECTIVE R4, `(.L_x_8310) ;  /* 0x0000000004087348 */ /* 0x000fea0003c00000 */
[----:B------:R1:W2:Y:S02]  /*fb50*/  SHFL.BFLY P0, R10, R161, R5, R0 ;  /* 0x0c000005a10a7389 */ /* 0x0002a40000000000 */
[----:B-12---:R-:W-:Y:S05]  /*fb60*/  ENDCOLLECTIVE ;  /* 0x000000000000791b */ /* 0x006fea0003800000 */
.L_x_8310:
[----:B------:R-:W-:Y:S01]  /*fb70*/  FADD.FTZ R7, R8, R7 ;  /* 0x0000000708077221 */ /* 0x000fe20000010000 */
[----:B------:R-:W-:Y:S01]  /*fb80*/  FADD.FTZ R9, R10, R160 ;  /* 0x000000a00a097221 */ /* 0x000fe20000010000 */
[----:B------:R-:W-:-:S04]  /*fb90*/  MOV R5, 0x1 ;  /* 0x0000000100057802 */ /* 0x000fc80000000f00 */
[----:B------:R-:W-:-:S07]  /*fba0*/  MOV R161, R9 ;  /* 0x0000000900a17202 */ /* 0x000fce0000000f00 */
[----:B------:R-:W-:Y:S05]  /*fbb0*/  WARPSYNC.COLLECTIVE R4, `(.L_x_8311) ;  /* 0x0000000004087348 */ /* 0x000fea0003c00000 */
[----:B------:R1:W2:Y:S02]  /*fbc0*/  SHFL.BFLY P0, R10, R161, R5, R0 ;  /* 0x0c000005a10a7389 */ /* 0x0002a40000000000 */
[----:B-12---:R-:W-:Y:S05]  /*fbd0*/  ENDCOLLECTIVE ;  /* 0x000000000000791b */ /* 0x006fea0003800000 */
.L_x_8311:
[----:B------:R-:W-:Y:S05]  /*fbe0*/  BRA `(.L_x_8312) ;  /* 0xfffffff400387947 */ /* 0x000fea000383ffff */
.L_x_8313:
        /* <DEDUP_REMOVED lines=9> */
.L_x_10315:


//--------------------- .text._ZN5flash24flash_fwd_splitkv_kernelI23Flash_fwd_kernel_traitsILi32ELi64ELi128ELi4ELb0ELb0EN7cutlass10bfloat16_tE19Flash_kernel_traitsILi32ELi64ELi128ELi4ES3_EELb0ELb0ELb0ELb1ELb1ELb0ELb1ELb0EEEvNS_16Flash_fwd_paramsE --------------------------
	.section	.text._ZN5flash24flash_fwd_splitkv_kernelI23Flash_fwd_kernel_traitsILi32ELi64ELi128ELi4ELb0ELb0EN7cutlass10bfloat16_tE19Flash_kernel_traitsILi32ELi64ELi128ELi4ES3_EELb0ELb0ELb0ELb1ELb1ELb0ELb1ELb0EEEvNS_16Flash_fwd_paramsE,"ax",@progbits
	.align	128
        .global         _ZN5flash24flash_fwd_splitkv_kernelI23Flash_fwd_kernel_traitsILi32ELi64ELi128ELi4ELb0ELb0EN7cutlass10bfloat16_tE19Flash_kernel_traitsILi32ELi64ELi128ELi4ES3_EELb0ELb0ELb0ELb1ELb1ELb0ELb1ELb0EEEvNS_16Flash_fwd_paramsE
        .type           _ZN5flash24flash_fwd_splitkv_kernelI23Flash_fwd_kernel_traitsILi32ELi64ELi128ELi4ELb0ELb0EN7cutlass10bfloat16_tE19Flash_kernel_traitsILi32ELi64ELi128ELi4ES3_EELb0ELb0ELb0ELb1ELb1ELb0ELb1ELb0EEEvNS_16Flash_fwd_paramsE,@function
        .size           _ZN5flash24flash_fwd_splitkv_kernelI23Flash_fwd_kernel_traitsILi32ELi64ELi128ELi4ELb0ELb0EN7cutlass10bfloat16_tE19Flash_kernel_traitsILi32ELi64ELi128ELi4ES3_EELb0ELb0ELb0ELb1ELb1ELb0ELb1ELb0EEEvNS_16Flash_fwd_paramsE,(.L_x_10316 - _ZN5flash24flash_fwd_splitkv_kernelI23Flash_fwd_kernel_traitsILi32ELi64ELi128ELi4ELb0ELb0EN7cutlass10bfloat16_tE19Flash_kernel_traitsILi32ELi64ELi128ELi4ES3_EELb0ELb0ELb0ELb1ELb1ELb0ELb1ELb0EEEvNS_16Flash_fwd_paramsE)
        .other          _ZN5flash24flash_fwd_splitkv_kernelI23Flash_fwd_kernel_traitsILi32ELi64ELi128ELi4ELb0ELb0EN7cutlass10bfloat16_tE19Flash_kernel_traitsILi32ELi64ELi128ELi4ES3_EELb0ELb0ELb0ELb1ELb1ELb0ELb1ELb0EEEvNS_16Flash_fwd_paramsE,@"STO_CUDA_ENTRY STV_DEFAULT"
_ZN5flash24flash_fwd_splitkv_kernelI23Flash_fwd_kernel_traitsILi32ELi64ELi128ELi4ELb0ELb0EN7cutlass10bfloat16_tE19Flash_kernel_traitsILi32ELi64ELi128ELi4ES3_EELb0ELb0ELb0ELb1ELb1ELb0ELb1ELb0EEEvNS_16Flash_fwd_paramsE:
.text._ZN5flash24flash_fwd_splitkv_kernelI23Flash_fwd_kernel_traitsILi32ELi64ELi128ELi4ELb0ELb0EN7cutlass10bfloat16_tE19Flash_kernel_traitsILi32ELi64ELi128ELi4ES3_EELb0ELb0ELb0ELb1ELb1ELb0ELb1ELb0EEEvNS_16Flash_fwd_paramsE:
        /* <DEDUP_REMOVED lines=29> */
[----:B-1----:R-:W-:Y:S05]  /*01d0*/  CALL.REL.NOINC `($_ZN5flash24flash_fwd_splitkv_kernelI23Flash_fwd_kernel_traitsILi32ELi64ELi128ELi4ELb0ELb0EN7cutlass10bfloat16_tE19Flash_kernel_traitsILi32ELi64ELi128ELi4ES3_EELb0ELb0ELb0ELb1ELb1ELb0ELb1ELb0EEEvNS_16Flash_fwd_paramsE$_ZN5flash30compute_attn_1rowblock_splitkvI23Flash_fwd_kernel_traitsILi32ELi64ELi128ELi4ELb0ELb0EN7cutlass10bfloat16_tE19Flash_kernel_traitsILi32ELi64ELi128ELi4ES3_EELb0ELb0ELb0ELb1ELb1ELb0ELb1ELb0ENS_16Flash_fwd_paramsEEEvRKT8_iiiii) ;  /* 0x0000000000087944 */ /* 0x002fea0003c00000 */
[----:B------:R-:W-:Y:S05]  /*01e0*/  BSYNC.RECONVERGENT B2 ;  /* 0x0000000000027941 */ /* 0x000fea0003800200 */
.L_x_8314:
[----:B------:R-:W-:Y:S05]  /*01f0*/  EXIT ;  /* 0x000000000000794d */ /* 0x000fea0003800000 */
        .type           $_ZN5flash24flash_fwd_splitkv_kernelI23Flash_fwd_kernel_traitsILi32ELi64ELi128ELi4ELb0ELb0EN7cutlass10bfloat16_tE19Flash_kernel_traitsILi32ELi64ELi128ELi4ES3_EELb0ELb0ELb0ELb1ELb1ELb0ELb1ELb0EEEvNS_16Flash_fwd_paramsE$_ZN5flash30compute_attn_1rowblock_splitkvI23Flash_fwd_kernel_traitsILi32ELi64ELi128ELi4ELb0ELb0EN7cutlass10bfloat16_tE19Flash_kernel_traitsILi32ELi64ELi128ELi4ES3_EELb0ELb0ELb0ELb1ELb1ELb0ELb1ELb0ENS_16Flash_fwd_paramsEEEvRKT8_iiiii,@function
        .size           $_ZN5flash24flash_fwd_splitkv_kernelI23Flash_fwd_kernel_traitsILi32ELi64ELi128ELi4ELb0ELb0EN7cutlass10bfloat16_tE19Flash_kernel_traitsILi32ELi64ELi128ELi4ES3_EELb0ELb0ELb0ELb1ELb1ELb0ELb1ELb0EEEvNS_16Flash_fwd_paramsE$_ZN5flash30compute_attn_1rowblock_splitkvI23Flash_fwd_kernel_traitsILi32ELi64ELi128ELi4ELb0ELb0EN7cutlass10bfloat16_tE19Flash_kernel_traitsILi32ELi64ELi128ELi4ES3_EELb0ELb0ELb0ELb1ELb1ELb0ELb1ELb0ENS_16Flash_fwd_paramsEEEvRKT8_iiiii,(.L_x_10316 - $_ZN5flash24flash_fwd_splitkv_kernelI23Flash_fwd_kernel_traitsILi32ELi64ELi128ELi4ELb0ELb0EN7cutlass10bfloat16_tE19Flash_kernel_traitsILi32ELi64ELi128ELi4ES3_EELb0ELb0ELb0ELb1ELb1ELb0ELb1ELb0EEEvNS_16Flash_fwd_paramsE$_ZN5flash30compute_attn_1rowblock_splitkvI23Flash_fwd_kernel_traitsILi32ELi64ELi128ELi4ELb0ELb0EN7cutlass10bfloat16_tE19Flash_kernel_traitsILi32ELi64ELi128ELi4ES3_EELb0ELb0ELb0ELb1ELb1ELb0ELb1ELb0ENS_16Flash_fwd_paramsEEEvRKT8_iiiii)
$_ZN5flash24flash_fwd_splitkv_kernelI23Flash_fwd_kernel_traitsILi32ELi64ELi128ELi4ELb0ELb0EN7cutlass10bfloat16_tE19Flash_kernel_traitsILi32ELi64ELi128ELi4ES3_EELb0ELb0ELb0ELb1ELb1ELb0ELb1ELb0EEEvNS_16Flash_fwd_paramsE$_ZN5flash30compute_attn_1rowblock_splitkvI23Flash_fwd_kernel_traitsILi32ELi64ELi128ELi4ELb0ELb0EN7cutlass10bfloat16_tE19Flash_kernel_traitsILi32ELi64ELi128ELi4ES3_EELb0ELb0ELb0ELb1ELb1ELb0ELb1ELb0ENS_16Flash_fwd_paramsEEEvRKT8_iiiii:
        /* <DEDUP_REMOVED lines=24> */
.L_x_8318:
[----:B------:R-:W-:Y:S05]  /*0380*/  BSYNC.RECONVERGENT B0 ;  /* 0x0000000000007941 */ /* 0x000fea0003800200 */
.L_x_8317:
[----:B-----5:R-:W-:Y:S02]  /*0390*/  IADD3 R11, PT, PT, R11, R4, -R9 ;  /* 0x000000040b0b7210 */ /* 0x020fe40007ffe809 */
.L_x_8316:
[----:B------:R-:W-:Y:S05]  /*03a0*/  BSYNC.RECONVERGENT B1 ;  /* 0x0000000000017941 */ /* 0x000fea0003800200 */
.L_x_8315:
[----:B------:R-:W-:Y:S01]  /*03b0*/  IMAD.SHL.U32 R0, R147, 0x40, RZ ;  /* 0x0000004093007824 */ /* 0x000fe200078e00ff */
[----:B------:R-:W-:Y:S01]  /*03c0*/  MOV R6, R146 ;  /* 0x0000009200067202 */ /* 0x000fe20000000f00 */
[----:B------:R-:W-:-:S03]  /*03d0*/  IMAD.MOV.U32 R7, RZ, RZ, 0x0 ;  /* 0x00000000ff077424 */ /* 0x000fc600078e00ff */
[----:B-----5:R-:W-:-:S13]  /*03e0*/  ISETP.GT.AND P0, PT, R151, R0, PT ;  /* 0x000000009700720c */ /* 0x020fda0003f04270 */
[----:B-1----:R-:W-:Y:S05]  /*03f0*/  @!P0 RET.REL.NODEC R6 `(_ZN5flash24flash_fwd_splitkv_kernelI23Flash_fwd_kernel_traitsILi32ELi64ELi128ELi4ELb0ELb0EN7cutlass10bfloat16_tE19Flash_kernel_traitsILi32ELi64ELi128ELi4ES3_EELb0ELb0ELb0ELb1ELb1ELb0ELb1ELb0EEEvNS_16Flash_fwd_paramsE) ;  /* 0xfffffffc06008950 */ /* 0x002fea0003c3ffff */
[----:B------:R-:W-:Y:S01]  /*0400*/  IABS R7, R8 ;  /* 0x0000000800077213 */ /* 0x000fe20000000000 */
[----:B------:R-:W-:Y:S01]  /*0410*/  VIADD R4, R4, 0x7f ;  /* 0x0000007f04047836 */ /* 0x000fe20000000000 */
[----:B------:R-:W1:Y:S01]  /*0420*/  S2R R129, SR_TID.X ;  /* 0x0000000000817919 */ /* 0x000e620000002100 */
[----:B------:R-:W-:Y:S01]  /*0430*/  VIADD R11, R11, 0x7f ;  /* 0x0000007f0b0b7836 */ /* 0x000fe20000000000 */
[----:B------:R-:W2:Y:S02]  /*0440*/  I2F.RP R12, R7 ;  /* 0x00000007000c7306 */ /* 0x000ea40000209400 */
[----:B------:R-:W-:-:S04]  /*0450*/  SHF.R.S32.HI R10, RZ, 0x1f, R4 ;  /* 0x0000001fff0a7819 */ /* 0x000fc80000011404 */
[----:B------:R-:W-:Y:S02]  /*0460*/  LEA.HI R10, R10, R4, RZ, 0x7 ;  /* 0x000000040a0a7211 */ /* 0x000fe400078f38ff */
[-C--:B------:R-:W-:Y:S02]  /*0470*/  IABS R4, R8.reuse ;  /* 0x0000000800047213 */ /* 0x080fe40000000000 */
[----:B------:R-:W-:-:S03]  /*0480*/  LEA.HI.SX32 R10, R10, R8, 0x19 ;  /* 0x000000080a0a7211 */ /* 0x000fc600078fcaff */
[----:B------:R-:W-:Y:S01]  /*0490*/  IMAD.MOV R4, RZ, RZ, -R4 ;  /* 0x000000ffff047224 */ /* 0x000fe200078e0a04 */
[----:B--2---:R-:W2:Y:S01]  /*04a0*/  MUFU.RCP R12, R12 ;  /* 0x0000000c000c7308 */ /* 0x004ea20000001000 */
[----:B------:R-:W-:-:S05]  /*04b0*/  VIADD R10, R10, 0xffffffff ;  /* 0xffffffff0a0a7836 */ /* 0x000fca0000000000 */
[----:B------:R-:W-:Y:S02]  /*04c0*/  IABS R5, R10 ;  /* 0x0000000a00057213 */ /* 0x000fe40000000000 */
[----:B------:R-:W-:-:S04]  /*04d0*/  LOP3.LUT R10, R10, R8, RZ, 0x3c, !PT ;  /* 0x000000080a0a7212 */ /* 0x000fc800078e3cff */
[----:B------:R-:W-:Y:S01]  /*04e0*/  ISETP.GE.AND P0, PT, R10, RZ, PT ;  /* 0x000000ff0a00720c */ /* 0x000fe20003f06270 */
[----:B--2---:R-:W-:-:S04]  /*04f0*/  VIADD R12, R12, 0xffffffe ;  /* 0x0ffffffe0c0c7836 */ /* 0x004fc80000000000 */
[----:B------:R-:W2:Y:S02]  /*0500*/  F2I.FTZ.U32.TRUNC.NTZ R13, R12 ;  /* 0x0000000c000d7305 */ /* 0x000ea4000021f000 */
        /* <DEDUP_REMOVED lines=25> */
[----:B------:R1:W5:Y:S02]  /*06a0*/  LD.E.64 R8, desc[UR4][R2.64+0x78] ;  /* 0x0000780402087980 */ /* 0x000364000c101b00 */
[----:B-1----:R-:W-:-:S05]  /*06b0*/  SHF.R.U32.HI R2, RZ, 0x3, R129 ;  /* 0x00000003ff027819 */ /* 0x002fca0000011681 */
[----:B------:R-:W-:Y:S02]  /*06c0*/  VIADD R3, R2, 0x20 ;  /* 0x0000002002037836 */ /* 0x000fe40000000000 */
[----:B--2---:R-:W-:-:S04]  /*06d0*/  IMAD R6, R6, UR8, R153 ;  /* 0x0000000806067c24 */ /* 0x004fc8000f8e0299 */
[----:B---3--:R-:W-:Y:S02]  /*06e0*/  IMAD R152, R6, R5, R152 ;  /* 0x0000000506987224 */ /* 0x008fe400078e0298 */
[C-C-:B------:R-:W-:Y:S02]  /*06f0*/  IMAD.IADD R6, R151.reuse, 0x1, -R0.reuse ;  /* 0x0000000197067824 */ /* 0x140fe400078e0a00 */
[----:B------:R-:W-:Y:S01]  /*0700*/  IMAD R152, R151, R152, R0 ;  /* 0x0000009897987224 */ /* 0x000fe200078e0200 */
[----:B------:R-:W-:Y:S01]  /*0710*/  LOP3.LUT P4, R0, R129, 0x7, RZ, 0xc0, !PT ;  /* 0x0000000781007812 */ /* 0x000fe2000788c0ff */
[----:B------:R-:W-:Y:S01]  /*0720*/  VIADD R5, R2, 0x10 ;  /* 0x0000001002057836 */ /* 0x000fe20000000000 */
[----:B------:R-:W-:Y:S02]  /*0730*/  ISETP.GE.AND P2, PT, R3, R6, PT ;  /* 0x000000060300720c */ /* 0x000fe40003f46270 */
[C---:B------:R-:W-:Y:S01]  /*0740*/  IADD3 R3, P0, PT, R152.reuse, R2, RZ ;  /* 0x0000000298037210 */ /* 0x040fe20007f1e0ff */
[----:B----4-:R-:W-:Y:S01]  /*0750*/  IMAD R4, R152, R4, RZ ;  /* 0x0000000498047224 */ /* 0x010fe200078e02ff */
[----:B------:R-:W-:-:S02]  /*0760*/  ISETP.GE.AND P3, PT, R5, R6, PT ;  /* 0x000000060500720c */ /* 0x000fc40003f66270 */
[C---:B------:R-:W-:Y:S01]  /*0770*/  ISETP.GE.OR P4, PT, R2.reuse, R6, P4 ;  /* 0x000000060200720c */ /* 0x040fe20002786670 */
[----:B------:R-:W-:Y:S01]  /*0780*/  VIADD R2, R2, 0x30 ;  /* 0x0000003002027836 */ /* 0x000fe20000000000 */
[----:B------:R-:W-:Y:S02]  /*0790*/  ISETP.NE.OR P2, PT, R0, RZ, P2 ;  /* 0x000000ff0000720c */ /* 0x000fe40001745670 */
[----:B------:R-:W-:Y:S02]  /*07a0*/  LEA.HI.X.SX32 R152, R152, RZ, 0x1, P0 ;  /* 0x000000ff98987211 */ /* 0x000fe400000f0eff */
[----:B-----5:R-:W-:Y:S02]  /*07b0*/  LEA R10, P0, R3, R10, 0x2 ;  /* 0x0000000a030a7211 */ /* 0x020fe400078010ff */
[----:B------:R-:W-:Y:S02]  /*07c0*/  LEA R129, P1, R129, R4, 0x2 ;  /* 0x0000000481817211 */ /* 0x000fe400078210ff */
[----:B------:R-:W-:-:S02]  /*07d0*/  ISETP.NE.OR P3, PT, R0, RZ, P3 ;  /* 0x000000ff0000720c */ /* 0x000fc40001f65670 */
[----:B------:R-:W-:Y:S02]  /*07e0*/  LEA.HI.X R11, R3, R11, R152, 0x2, P0 ;  /* 0x0000000b030b7211 */ /* 0x000fe400000f1498 */
[----:B------:R-:W-:Y:S02]  /*07f0*/  ISETP.GE.AND P0, PT, R2, R6, PT ;  /* 0x000000060200720c */ /* 0x000fe40003f06270 */
[----:B------:R-:W-:Y:S02]  /*0800*/  LEA.HI.X.SX32 R4, R4, RZ, 0x1, P1 ;  /* 0x000000ff04047211 */ /* 0x000fe400008f0eff */
[C---:B------:R-:W-:Y:S02]  /*0810*/  LEA R8, P1, R129.reuse, R8, 0x2 ;  /* 0x0000000881087211 */ /* 0x040fe400078210ff */
[----:B------:R-:W-:Y:S01]  /*0820*/  ISETP.NE.OR P0, PT, R0, RZ, P0 ;  /* 0x000000ff0000720c */ /* 0x000fe20000705670 */
[----:B------:R-:W-:Y:S01]  /*0830*/  @!P2 IMAD.MOV.U32 R3, RZ, RZ, -0x800000 ;  /* 0xff800000ff03a424 */ /* 0x000fe200078e00ff */
[----:B------:R-:W-:Y:S01]  /*0840*/  LEA.HI.X R9, R129, R9, R4, 0x2, P1 ;  /* 0x0000000981097211 */ /* 0x000fe200008f1404 */
[----:B------:R-:W-:-:S02]  /*0850*/  @!P4 IMAD.MOV.U32 R5, RZ, RZ, -0x800000 ;  /* 0xff800000ff05c424 */ /* 0x000fc400078e00ff */
[----:B------:R-:W-:Y:S02]  /*0860*/  @!P3 IMAD.MOV.U32 R4, RZ, RZ, -0x800000 ;  /* 0xff800000ff04b424 */ /* 0x000fe400078e00ff */
[----:B------:R-:W-:Y:S01]  /*0870*/  ST.E.128 desc[UR4][R8.64], RZ ;  /* 0x000000ff08007985 */ /* 0x000fe2000c101d04 */
[----:B------:R-:W-:-:S03]  /*0880*/  IMAD.MOV.U32 R2, RZ, RZ, R146 ;  /* 0x000000ffff027224 */ /* 0x000fc600078e0092 */
[----:B------:R-:W-:Y:S04]  /*0890*/  ST.E.128 desc[UR4][R8.64+0x800], RZ ;  /* 0x000800ff08007985 */ /* 0x000fe8000c101d04 */
[----:B------:R-:W-:Y:S04]  /*08a0*/  ST.E.128 desc[UR4][R8.64+0x1000], RZ ;  /* 0x001000ff08007985 */ /* 0x000fe8000c101d04 */
[----:B------:R-:W-:Y:S04]  /*08b0*/  ST.E.128 desc[UR4][R8.64+0x1800], RZ ;  /* 0x001800ff08007985 */ /* 0x000fe8000c101d04 */
[----:B------:R1:W-:Y:S04]  /*08c0*/  @!P2 ST.E desc[UR4][R10.64+0x80], R3 ;  /* 0x000080030a00a985 */ /* 0x0003e8000c101904 */
[----:B------:R-:W-:Y:S04]  /*08d0*/  @!P4 ST.E desc[UR4][R10.64], R5 ;  /* 0x000000050a00c985 */ /* 0x000fe8000c101904 */
[----:B------:R2:W-:Y:S01]  /*08e0*/  @!P3 ST.E desc[UR4][R10.64+0x40], R4 ;  /* 0x000040040a00b985 */ /* 0x0005e2000c101904 */
[----:B-1----:R-:W-:-:S04]  /*08f0*/  IMAD.MOV.U32 R3, RZ, RZ, 0x0 ;  /* 0x00000000ff037424 */ /* 0x002fc800078e00ff */
[----:B--2---:R-:W-:Y:S05]  /*0900*/  @P0 RET.REL.NODEC R2 `(_ZN5flash24flash_fwd_splitkv_kernelI23Flash_fwd_kernel_traitsILi32ELi64ELi128ELi4ELb0ELb0EN7cutlass10bfloat16_tE19Flash_kernel_traitsILi32ELi64ELi128ELi4ES3_EELb0ELb0ELb0ELb1ELb1ELb0ELb1ELb0EEEvNS_16Flash_fwd_paramsE) ;  /* 0xfffffff402bc0950 */ /* 0x004fea0003c3ffff */
[----:B------:R-:W-:Y:S02]  /*0910*/  MOV R0, 0xff800000 ;  /* 0xff80000000007802 */ /* 0x000fe40000000f00 */
[----:B------:R-:W-:-:S03]  /*0920*/  MOV R147, 0x0 ;  /* 0x0000000000937802 */ /* 0x000fc60000000f00 */
[----:B------:R1:W-:Y:S02]  /*0930*/  ST.E desc[UR4][R10.64+0xc0], R0 ;  /* 0x0000c0000a007985 */ /* 0x0003e4000c101904 */
[----:B-1----:R-:W-:Y:S05]  /*0940*/  RET.REL.NODEC R146 `(_ZN5flash24flash_fwd_splitkv_kernelI23Flash_fwd_kernel_traitsILi32ELi64ELi128ELi4ELb0ELb0EN7cutlass10bfloat16_tE19Flash_kernel_traitsILi32ELi64ELi128ELi4ES3_EELb0ELb0ELb0ELb1ELb1ELb0ELb1ELb0EEEvNS_16Flash_fwd_paramsE) ;  /* 0xfffffff492ac7950 */ /* 0x002fea0003c3ffff */
.L_x_8319:
        /* <DEDUP_REMOVED lines=104> */
.L_x_8321:
[----:B------:R-:W1:Y:S04]  /*0fd0*/  LD.E R10, desc[UR4][R2.64+0x68] ;  /* 0x00006804020a7980 */ /* 0x000e68000c101900 */
[----:B------:R-:W2:Y:S04]  /*0fe0*/  LD.E.64 R108, desc[UR4][R2.64+0x38] ;  /* 0x00003804026c7980 */ /* 0x000ea8000c101b00 */
[----:B------:R-:W3:Y:S04]  /*0ff0*/  LD.E.64 R12, desc[UR4][R2.64+0x20] ;  /* 0x00002004020c7980 */ /* 0x000ee8000c101b00 */
[----:B------:R-:W4:Y:S04]  /*1000*/  LD.E.64 R112, desc[UR4][R2.64+0x40] ;  /* 0x0000400402707980 */ /* 0x000f28000c101b00 */
[----:B------:R-:W3:Y:S04]  /*1010*/  LD.E.64 R16, desc[UR4][R2.64+0x50] ;  /* 0x0000500402107980 */ /* 0x000ee8000c101b00 */
[----:B------:R-:W3:Y:S04]  /*1020*/  LD.E.64 R14, desc[UR4][R2.64+0x28] ;  /* 0x00002804020e7980 */ /* 0x000ee8000c101b00 */
[----:B------:R1:W5:Y:S01]  /*1030*/  LD.E.64 R26, desc[UR4][R2.64+0x58] ;  /* 0x00005804021a7980 */ /* 0x000362000c101b00 */
[----:B------:R-:W-:Y:S01]  /*1040*/  IMAD.MOV.U32 R18, RZ, RZ, RZ ;  /* 0x000000ffff127224 */ /* 0x000fe200078e00ff */
[----:B------:R-:W-:-:S02]  /*1050*/  LEA R110, R111, 0xffffff80, 0x7 ;  /* 0xffffff806f6e7811 */ /* 0x000fc400078e38ff */
[----:B------:R-:W-:Y:S02]  /*1060*/  CS2R R160, SRZ ;  /* 0x0000000000a07805 */ /* 0x000fe4000001ff00 */
[-C--:B-1----:R-:W-:Y:S02]  /*1070*/  IABS R4, R10.reuse ;  /* 0x0000000a00047213 */ /* 0x082fe40000000000 */
[----:B------:R-:W-:Y:S02]  /*1080*/  IABS R6, R10 ;  /* 0x0000000a00067213 */ /* 0x000fe40000000000 */
[----:B------:R-:W1:Y:S01]  /*1090*/  I2F.RP R0, R4 ;  /* 0x0000000400007306 */ /* 0x000e620000209400 */
[-C--:B--2---:R-:W-:Y:S01]  /*10a0*/  IMAD R5, R109, R9.reuse, RZ ;  /* 0x000000096d057224 */ /* 0x084fe200078e02ff */
[----:B------:R-:W-:Y:S01]  /*10b0*/  IADD3 R6, PT, PT, RZ, -R6, RZ ;  /* 0x80000006ff067210 */ /* 0x000fe20007ffe0ff */
[----:B----4-:R-:W-:-:S05]  /*10c0*/  IMAD.WIDE.U32 R20, R112, R9, RZ ;  /* 0x0000000970147225 */ /* 0x010fca00078e00ff */
        /* <DEDUP_REMOVED lines=12> */
[----:B------:R-:W-:-:S04]  /*1190*/  IMAD R5, R108, R0, R5 ;  /* 0x000000006c057224 */ /* 0x000fc800078e0205 */
[----:B------:R-:W-:Y:S02]  /*11a0*/  IMAD.IADD R19, R19, 0x1, R5 ;  /* 0x0000000113137824 */ /* 0x000fe400078e0205 */
[----:B---3-5:R-:W-:Y:S01]  /*11b0*/  IMAD R5, R13, R8, RZ ;  /* 0x000000080d057224 */ /* 0x028fe200078e02ff */
[----:B------:R-:W-:Y:S01]  /*11c0*/  MOV R13, R110 ;  /* 0x0000006e000d7202 */ /* 0x000fe20000000f00 */
[----:B------:R-:W-:-:S04]  /*11d0*/  IMAD.WIDE.U32 R18, R12, R8, R18 ;  /* 0x000000080c127225 */ /* 0x000fc800078e0012 */
[-C--:B------:R-:W-:Y:S02]  /*11e0*/  @!P1 IADD3 R6, PT, PT, R6, -R4.reuse, RZ ;  /* 0x8000000406069210 */ /* 0x080fe40007ffe0ff */
[----:B------:R-:W-:Y:S02]  /*11f0*/  @!P1 IADD3 R7, PT, PT, R7, 0x1, RZ ;  /* 0x0000000107079810 */ /* 0x000fe40007ffe0ff */
[----:B------:R-:W-:Y:S02]  /*1200*/  ISETP.GE.U32.AND P2, PT, R6, R4, PT ;  /* 0x000000040600720c */ /* 0x000fe40003f46070 */
[----:B------:R-:W-:Y:S02]  /*1210*/  LOP3.LUT R6, R152, R10, RZ, 0x3c, !PT ;  /* 0x0000000a98067212 */ /* 0x000fe400078e3cff */
[----:B------:R-:W-:Y:S02]  /*1220*/  SHF.R.S32.HI R4, RZ, 0x1f, R8 ;  /* 0x0000001fff047819 */ /* 0x000fe40000011408 */
[----:B------:R-:W-:Y:S01]  /*1230*/  ISETP.GE.AND P0, PT, R6, RZ, PT ;  /* 0x000000ff0600720c */ /* 0x000fe20003f06270 */
[----:B------:R-:W-:Y:S01]  /*1240*/  IMAD R6, R109, R110, RZ ;  /* 0x0000006e6d067224 */ /* 0x000fe200078e02ff */
[----:B------:R-:W-:Y:S01]  /*1250*/  ISETP.NE.AND P1, PT, R10, RZ, PT ;  /* 0x000000ff0a00720c */ /* 0x000fe20003f25270 */
[----:B------:R-:W-:Y:S01]  /*1260*/  IMAD R5, R12, R4, R5 ;  /* 0x000000040c057224 */ /* 0x000fe200078e0205 */
[----:B------:R-:W-:-:S03]  /*1270*/  SHF.R.S32.HI R12, RZ, 0x1f, R110 ;  /* 0x0000001fff0c7819 */ /* 0x000fc6000001146e */
[----:B------:R-:W-:Y:S01]  /*1280*/  @P2 VIADD R7, R7, 0x1 ;  /* 0x0000000107072836 */ /* 0x000fe20000000000 */
[----:B------:R-:W-:Y:S01]  /*1290*/  IADD3 R19, PT, PT, R19, R5, RZ ;  /* 0x0000000513137210 */ /* 0x000fe20007ffe0ff */
[----:B------:R-:W-:Y:S02]  /*12a0*/  IMAD R5, R113, R9, RZ ;  /* 0x0000000971057224 */ /* 0x000fe400078e02ff */
[C---:B------:R-:W-:Y:S02]  /*12b0*/  IMAD R6, R108.reuse, R12, R6 ;  /* 0x0000000c6c067224 */ /* 0x040fe400078e0206 */
[----:B------:R-:W-:Y:S01]  /*12c0*/  IMAD.WIDE.U32 R18, R108, R110, R18 ;  /* 0x0000006e6c127225 */ /* 0x000fe200078e0012 */
[----:B------:R-:W-:Y:S02]  /*12d0*/  @!P0 IADD3 R7, PT, PT, -R7, RZ, RZ ;  /* 0x000000ff07078210 */ /* 0x000fe40007ffe1ff */
[----:B------:R-:W-:Y:S01]  /*12e0*/  @!P1 LOP3.LUT R7, RZ, R10, RZ, 0x33, !PT ;  /* 0x0000000aff079212 */ /* 0x000fe200078e33ff */
[----:B------:R-:W-:Y:S01]  /*12f0*/  IMAD R5, R112, R0, R5 ;  /* 0x0000000070057224 */ /* 0x000fe200078e0205 */
[----:B------:R-:W-:Y:S01]  /*1300*/  IADD3 R19, PT, PT, R19, R6, RZ ;  /* 0x0000000613137210 */ /* 0x000fe20007ffe0ff */
[----:B------:R-:W-:Y:S01]  /*1310*/  IMAD R0, R15, R8, RZ ;  /* 0x000000080f007224 */ /* 0x000fe200078e02ff */
[----:B------:R-:W-:Y:S01]  /*1320*/  SHF.R.S32.HI R6, RZ, 0x1f, R7 ;  /* 0x0000001fff067819 */ /* 0x000fe20000011407 */
[----:B------:R-:W-:-:S02]  /*1330*/  IMAD.IADD R21, R21, 0x1, R5 ;  /* 0x0000000115157824 */ /* 0x000fc400078e0205 */
[-C--:B------:R-:W-:Y:S02]  /*1340*/  IMAD R5, R17, R7.reuse, RZ ;  /* 0x0000000711057224 */ /* 0x080fe400078e02ff */
[----:B------:R-:W-:-:S04]  /*1350*/  IMAD.WIDE.U32 R18, R16, R7, R18 ;  /* 0x0000000710127225 */ /* 0x000fc800078e0012 */
[----:B------:R-:W-:Y:S01]  /*1360*/  IMAD R5, R16, R6, R5 ;  /* 0x0000000610057224 */ /* 0x000fe200078e0205 */
[----:B------:R-:W-:Y:S01]  /*1370*/  MOV R6, R18 ;  /* 0x0000001200067202 */ /* 0x000fe20000000f00 */
[----:B------:R-:W-:-:S04]  /*1380*/  IMAD.WIDE.U32 R20, R14, R8, R20 ;  /* 0x000000080e147225 */ /* 0x000fc800078e0014 */
[----:B------:R-:W-:Y:S01]  /*1390*/  IMAD R4, R14, R4, R0 ;  /* 0x000000040e047224 */ /* 0x000fe200078e0200 */
[----:B------:R-:W-:Y:S02]  /*13a0*/  IADD3 R0, PT, PT, R19, R5, RZ ;  /* 0x0000000513007210 */ /* 0x000fe40007ffe0ff */
[----:B------:R-:W-:Y:S01]  /*13b0*/  MOV R15, R20 ;  /* 0x00000014000f7202 */ /* 0x000fe20000000f00 */
[----:B------:R-:W-:Y:S02]  /*13c0*/  IMAD.IADD R14, R21, 0x1, R4 ;  /* 0x00000001150e7824 */ /* 0x000fe400078e0204 */
.L_x_8322:
[----:B------:R-:W-:Y:S05]  /*13d0*/  BSYNC.RECONVERGENT B0 ;  /* 0x0000000000007941 */ /* 0x000fea0003800200 */
.L_x_8320:
[----:B------:R-:W2:Y:S04]  /*13e0*/  LD.E.64 R24, desc[UR4][R2.64+0x18] ;  /* 0x0000180402187980 */ /* 0x000ea8000c101b00 */
[----:B------:R-:W3:Y:S04]  /*13f0*/  LD.E.64 R20, desc[UR4][R2.64+0x48] ;  /* 0x0000480402147980 */ /* 0x000ee8000c101b00 */
[----:B------:R-:W4:Y:S04]  /*1400*/  LD.E.64 R22, desc[UR4][R2.64+0x30] ;  /* 0x0000300402167980 */ /* 0x000f28000c101b00 */
[----:B------:R-:W4:Y:S04]  /*1410*/  LD.E.64 R8, desc[UR4][R2.64] ;  /* 0x0000000402087980 */ /* 0x000f28000c101b00 */
        /* <DEDUP_REMOVED lines=22> */
[----:B-----5:R-:W-:Y:S01]  /*1580*/  IMAD R11, R12, R112, RZ ;  /* 0x000000700c0b7224 */ /* 0x020fe200078e02ff */
[----:B------:R-:W-:Y:S01]  /*1590*/  LOP3.LUT R12, R152, R10, RZ, 0x3c, !PT ;  /* 0x0000000a980c7212 */ /* 0x000fe200078e3cff */
[----:B------:R-:W-:Y:S01]  /*15a0*/  IMAD.X R31, RZ, RZ, R14, P0 ;  /* 0x000000ffff1f7224 */ /* 0x000fe200000e060e */
[----:B------:R-:W-:Y:S02]  /*15b0*/  @!P1 IADD3 R7, PT, PT, R7, 0x1, RZ ;  /* 0x0000000107079810 */ /* 0x000fe40007ffe0ff */
[----:B------:R-:W-:Y:S02]  /*15c0*/  ISETP.GE.AND P0, PT, R12, RZ, PT ;  /* 0x000000ff0c00720c */ /* 0x000fe40003f06270 */
[----:B------:R-:W-:Y:S01]  /*15d0*/  ISETP.NE.AND P1, PT, R10, RZ, PT ;  /* 0x000000ff0a00720c */ /* 0x000fe20003f25270 */
[----:B------:R-:W1:Y:S01]  /*15e0*/  S2UR UR6, SR_CgaCtaId ;  /* 0x00000000000679c3 */ /* 0x000e620000008800 */
[----:B------:R-:W-:Y:S01]  /*15f0*/  LOP3.LUT R149, R150, 0xc0, RZ, 0xc0, !PT ;  /* 0x000000c096957812 */ /* 0x000fe200078ec0ff */
[----:B------:R-:W-:-:S02]  /*1600*/  IMAD.MOV.U32 R29, RZ, RZ, RZ ;  /* 0x000000ffff1d7224 */ /* 0x000fc400078e00ff */
[C---:B------:R-:W-:Y:S02]  /*1610*/  IMAD R11, R13.reuse, R113, R11 ;  /* 0x000000710d0b7224 */ /* 0x040fe400078e020b */
[----:B------:R-:W-:Y:S01]  /*1620*/  IMAD.WIDE.U32 R16, R13, R112, R30 ;  /* 0x000000700d107225 */ /* 0x000fe200078e001e */
[----:B------:R-:W-:-:S03]  /*1630*/  LOP3.LUT R149, R149, 0x18, R129, 0xf8, !PT ;  /* 0x0000001895957812 */ /* 0x000fc600078ef881 */
[----:B------:R-:W-:Y:S01]  /*1640*/  @P2 VIADD R7, R7, 0x1 ;  /* 0x0000000107072836 */ /* 0x000fe20000000000 */
[----:B------:R-:W-:Y:S01]  /*1650*/  IADD3 R14, P2, PT, R28, R6, RZ ;  /* 0x000000061c0e7210 */ /* 0x000fe20007f5e0ff */
[----:B------:R-:W-:Y:S01]  /*1660*/  IMAD.IADD R17, R17, 0x1, R11 ;  /* 0x0000000111117824 */ /* 0x000fe200078e020b */
[----:B------:R-:W-:Y:S01]  /*1670*/  SHF.R.S32.HI R11, RZ, 0x1f, R152 ;  /* 0x0000001fff0b7819 */ /* 0x000fe20000011498 */
[----:B------:R-:W-:Y:S01]  /*1680*/  @!P0 IMAD.MOV R7, RZ, RZ, -R7 ;  /* 0x000000ffff078224 */ /* 0x000fe200078e0a07 */
[----:B------:R-:W-:Y:S02]  /*1690*/  @!P1 LOP3.LUT R7, RZ, R10, RZ, 0x33, !PT ;  /* 0x0000000aff079212 */ /* 0x000fe400078e33ff */
[----:B------:R-:W-:Y:S02]  /*16a0*/  LOP3.LUT R13, R150, 0x1f20, RZ, 0xc0, !PT ;  /* 0x00001f20960d7812 */ /* 0x000fe400078ec0ff */
[----:B------:R-:W-:Y:S02]  /*16b0*/  LOP3.LUT R6, R149, R28, RZ, 0x3c, !PT ;  /* 0x0000001c95067212 */ /* 0x000fe400078e3cff */
[----:B------:R-:W-:-:S02]  /*16c0*/  SHF.R.U32.HI R144, RZ, 0x2, R129 ;  /* 0x00000002ff907819 */ /* 0x000fc40000011681 */
[----:B------:R-:W-:Y:S02]  /*16d0*/  MOV R145, RZ ;  /* 0x000000ff00917202 */ /* 0x000fe40000000f00 */
[----:B------:R-:W-:Y:S02]  /*16e0*/  LOP3.LUT R6, R13, R6, RZ, 0xfc, !PT ;  /* 0x000000060d067212 */ /* 0x000fe400078efcff */
[----:B------:R-:W-:Y:S01]  /*16f0*/  SHF.R.S32.HI R13, RZ, 0x1f, R7 ;  /* 0x0000001fff0d7819 */ /* 0x000fe20000011407 */
[----:B------:R-:W-:Y:S01]  /*1700*/  IMAD.WIDE.U32 R16, R7, R26, R16 ;  /* 0x0000001a07107225 */ /* 0x000fe200078e0010 */
[----:B------:R-:W-:-:S03]  /*1710*/  UMOV UR7, 0x400 ;  /* 0x0000040000077882 */ /* 0x000fc60000000000 */
[----:B------:R-:W-:Y:S01]  /*1720*/  IMAD.X R15, RZ, RZ, R0, P2 ;  /* 0x000000ffff0f7224 */ /* 0x000fe200010e0600 */
[----:B-1----:R-:W-:Y:S01]  /*1730*/  ULEA UR6, UR6, UR7, 0x18 ;  /* 0x0000000706067291 */ /* 0x002fe2000f8ec0ff */
[----:B------:R-:W-:Y:S01]  /*1740*/  IMAD.WIDE.U32 R14, R144, R108, R14 ;  /* 0x0000006c900e7225 */ /* 0x000fe200078e000e */
[----:B------:R-:W-:-:S04]  /*1750*/  SHF.L.U32 R136, R108, 0x6, RZ ;  /* 0x000000066c887819 */ /* 0x000fc800000006ff */
[----:B------:R-:W-:Y:S01]  /*1760*/  IMAD.U32 R131, RZ, RZ, UR6 ;  /* 0x00000006ff837e24 */ /* 0x000fe2000f8e00ff */
[----:B------:R-:W-:Y:S01]  /*1770*/  SHF.L.U64.HI R137, R108, 0x6, R109 ;  /* 0x000000066c897819 */ /* 0x000fe2000001026d */
[C---:B------:R-:W-:Y:S01]  /*1780*/  IMAD.SHL.U32 R118, R129.reuse, 0x20, RZ ;  /* 0x0000002081767824 */ /* 0x040fe200078e00ff */
[----:B------:R-:W-:Y:S01]  /*1790*/  SHF.R.U32.HI R133, RZ, 0x1, R129 ;  /* 0x00000001ff857819 */ /* 0x000fe20000011681 */
[----:B------:R-:W-:Y:S02]  /*17a0*/  IMAD.SHL.U32 R128, R129, 0x4, RZ ;  /* 0x0000000481807824 */ /* 0x000fe400078e00ff */
[C---:B------:R-:W-:Y:S01]  /*17b0*/  IMAD.SHL.U32 R134, R112.reuse, 0x40, RZ ;  /* 0x0000004070867824 */ /* 0x040fe200078e00ff */
[----:B------:R-:W-:Y:S02]  /*17c0*/  SHF.L.U64.HI R135, R112, 0x6, R113 ;  /* 0x0000000670877819 */ /* 0x000fe40000010271 */
[----:B------:R-:W-:Y:S01]  /*17d0*/  LOP3.LUT R117, R128, 0x18, RZ, 0xc0, !PT ;  /* 0x0000001880757812 */ /* 0x000fe200078ec0ff */
[----:B------:R-:W-:-:S02]  /*17e0*/  IMAD.MOV.U32 R116, RZ, RZ, 0x20 ;  /* 0x00000020ff747424 */ /* 0x000fc400078e00ff */
[-C--:B--2---:R-:W-:Y:S02]  /*17f0*/  IMAD R12, R25, R153.reuse, RZ ;  /* 0x00000099190c7224 */ /* 0x084fe400078e02ff */
[----:B------:R-:W-:-:S04]  /*1800*/  IMAD.WIDE.U32 R24, R24, R153, R28 ;  /* 0x0000009918187225 */ /* 0x000fc800078e001c */
[----:B---3--:R-:W-:Y:S02]  /*1810*/  IMAD R10, R21, R152, RZ ;  /* 0x00000098150a7224 */ /* 0x008fe400078e02ff */
[----:B------:R-:W-:Y:S02]  /*1820*/  IMAD.IADD R25, R25, 0x1, R12 ;  /* 0x0000000119197824 */ /* 0x000fe400078e020c */
[----:B------:R-:W-:Y:S02]  /*1830*/  IMAD R10, R20, R11, R10 ;  /* 0x0000000b140a7224 */ /* 0x000fe400078e020a */
[----:B------:R-:W-:Y:S01]  /*1840*/  IMAD.WIDE.U32 R20, R152, R20, R24 ;  /* 0x0000001498147225 */ /* 0x000fe200078e0018 */
[----:B----4-:R-:W-:-:S03]  /*1850*/  SHF.L.U64.HI R29, R22, 0x5, R23 ;  /* 0x00000005161d7819 */ /* 0x010fc60000010217 */
[----:B------:R-:W-:Y:S02]  /*1860*/  IMAD R12, R27, R7, RZ ;  /* 0x000000071b0c7224 */ /* 0x000fe400078e02ff */
[----:B------:R-:W-:-:S04]  /*1870*/  IMAD.WIDE.U32 R24, R147, 0x40, R144 ;  /* 0x0000004093187825 */ /* 0x000fc800078e0090 */
[----:B------:R-:W-:Y:S02]  /*1880*/  IMAD.SHL.U32 R28, R22, 0x20, RZ ;  /* 0x00000020161c7824 */ /* 0x000fe400078e00ff */
[----:B------:R-:W-:Y:S02]  /*1890*/  IMAD R26, R13, R26, R12 ;  /* 0x0000001a0d1a7224 */ /* 0x000fe400078e020c */
[----:B------:R-:W-:Y:S02]  /*18a0*/  IMAD R0, R25, R22, RZ ;  /* 0x0000001619007224 */ /* 0x000fe400078e02ff */
[----:B------:R-:W-:Y:S02]  /*18b0*/  IMAD.IADD R13, R21, 0x1, R10 ;  /* 0x00000001150d7824 */ /* 0x000fe400078e020a */
[----:B------:R-:W-:Y:S02]  /*18c0*/  IMAD.MOV.U32 R12, RZ, RZ, R20 ;  /* 0x000000ffff0c7224 */ /* 0x000fe400078e0014 */
[----:B------:R-:W-:-:S02]  /*18d0*/  IMAD R7, R109, R144, RZ ;  /* 0x000000906d077224 */ /* 0x000fc400078e02ff */
[----:B------:R-:W-:-:S04]  /*18e0*/  IMAD.WIDE.U32 R10, R22, R24, R28 ;  /* 0x00000018160a7225 */ /* 0x000fc800078e001c */
[-C--:B------:R-:W-:Y:S02]  /*18f0*/  IMAD R0, R23, R24.reuse, R0 ;  /* 0x0000001817007224 */ /* 0x080fe400078e0200 */
[----:B------:R-:W-:-:S04]  /*1900*/  IMAD.WIDE.U32 R22, R22, R24, R12 ;  /* 0x0000001816167225 */ /* 0x000fc800078e000c */
[----:B------:R-:W-:Y:S01]  /*1910*/  IMAD.IADD R141, R15, 0x1, R7 ;  /* 0x000000010f8d7824 */ /* 0x000fe200078e0207 */
[----:B------:R-:W-:Y:S01]  /*1920*/  IADD3 R7, P0, PT, R20, R10, RZ ;  /* 0x0000000a14077210 */ /* 0x000fe20007f1e0ff */
[----:B------:R-:W-:Y:S01]  /*1930*/  IMAD.IADD R10, R23, 0x1, R0 ;  /* 0x00000001170a7824 */ /* 0x000fe200078e0200 */
[----:B------:R-:W-:Y:S02]  /*1940*/  LEA R12, P1, R22, R8, 0x1 ;  /* 0x00000008160c7211 */ /* 0x000fe400078208ff */
[----:B------:R-:W-:Y:S02]  /*1950*/  LEA R142, P2, R14, R18, 0x1 ;  /* 0x000000120e8e7211 */ /* 0x000fe400078408ff */
[----:B------:R-:W-:Y:S01]  /*1960*/  IADD3.X R11, PT, PT, R13, R0, R11, P0, !PT ;  /* 0x000000000d0b7210 */ /* 0x000fe200007fe40b */
[----:B------:R-:W-:Y:S01]  /*1970*/  IMAD R0, R6, 0x2, R131 ;  /* 0x0000000206007824 */ /* 0x000fe200078e0283 */
[----:B------:R-:W-:Y:S02]  /*1980*/  LEA.HI.X R13, R22, R9, R10, 0x1, P1 ;  /* 0x00000009160d7211 */ /* 0x000fe400008f0c0a */
[----:B------:R-:W-:-:S02]  /*1990*/  LEA.HI.X R141, R14, R19, R141, 0x1, P2 ;  /* 0x000000130e8d7211 */ /* 0x000fc400010f0c8d */
[C---:B------:R-:W-:Y:S01]  /*19a0*/  LEA R8, P1, R7.reuse, R8, 0x1 ;  /* 0x0000000807087211 */ /* 0x040fe200078208ff */
[----:B------:R-:W-:Y:S01]  /*19b0*/  @!PT LDS RZ, [RZ] ;  /* 0x00000000fffff984 */ /* 0x000fe20000000800 */
[----:B------:R-:W-:Y:S01]  /*19c0*/  @!PT LDS RZ, [RZ] ;  /* 0x00000000fffff984 */ /* 0x000fe20000000800 */
[----:B------:R-:W-:Y:S01]  /*19d0*/  @!PT LDS RZ, [RZ] ;  /* 0x00000000fffff984 */ /* 0x000fe20000000800 */
[----:B------:R1:W-:Y:S01]  /*19e0*/  LDGSTS.E.BYPASS.LTC128B.128 [R0], desc[UR4][R12.64] ;  /* 0x000000000c007fae */ /* 0x0003e2000b981a04 */
[----:B------:R-:W-:Y:S02]  /*19f0*/  IADD3 R6, P0, PT, R136, R142, RZ ;  /* 0x0000008e88067210 */ /* 0x000fe40007f1e0ff */
[----:B------:R-:W-:-:S03]  /*1a00*/  LEA.HI.X R9, R7, R9, R11, 0x1, P1 ;  /* 0x0000000907097211 */ /* 0x000fc600008f0c0b */
[----:B------:R-:W-:Y:S01]  /*1a10*/  IMAD.X R7, R137, 0x1, R141, P0 ;  /* 0x0000000189077824 */ /* 0x000fe200000e068d */
[----:B------:R-:W-:Y:S01]  /*1a20*/  IADD3 R10, P0, PT, R6, R136, RZ ;  /* 0x00000088060a7210 */ /* 0x000fe20007f1e0ff */
[----:B------:R2:W-:Y:S04]  /*1a30*/  LDGSTS.E.BYPASS.LTC128B.128 [R0+0x800], desc[UR4][R8.64] ;  /* 0x0080000008007fae */ /* 0x0005e8000b981a04 */
[----:B------:R-:W-:Y:S02]  /*1a40*/  IMAD.X R11, R7, 0x1, R137, P0 ;  /* 0x00000001070b7824 */ /* 0x000fe400000e0689 */
[----:B-1----:R-:W-:Y:S02]  /*1a50*/  IMAD.MOV.U32 R12, RZ, RZ, R142 ;  /* 0x000000ffff0c7224 */ /* 0x002fe400078e008e */
[----:B------:R-:W-:-:S05]  /*1a60*/  IMAD.MOV.U32 R13, RZ, RZ, R141 ;  /* 0x000000ffff0d7224 */ /* 0x000fca00078e008d */
[----:B------:R-:W-:Y:S01]  /*1a70*/  LDGSTS.E.BYPASS.LTC128B.128 [R0+0x1000], desc[UR4][R12.64] ;  /* 0x010000000c007fae */ /* 0x000fe2000b981a04 */
[----:B--2---:R-:W-:-:S03]  /*1a80*/  IADD3 R8, P0, PT, R10, R136, RZ ;  /* 0x000000880a087210 */ /* 0x004fc60007f1e0ff */
[----:B------:R1:W-:Y:S02]  /*1a90*/  LDGSTS.E.BYPASS.LTC128B.128 [R0+0x1800], desc[UR4][R6.64] ;  /* 0x0180000006007fae */ /* 0x0003e4000b981a04 */
[----:B------:R-:W-:Y:S02]  /*1aa0*/  IMAD.X R9, R11, 0x1, R137, P0 ;  /* 0x000000010b097824 */ /* 0x000fe400000e0689 */
[----:B------:R2:W-:Y:S04]  /*1ab0*/  LDGSTS.E.BYPASS.LTC128B.128 [R0+0x2000], desc[UR4][R10.64] ;  /* 0x020000000a007fae */ /* 0x0005e8000b981a04 */
[----:B------:R2:W-:Y:S04]  /*1ac0*/  LDGSTS.E.BYPASS.LTC128B.128 [R0+0x2800], desc[UR4][R8.64] ;  /* 0x0280000008007fae */ /* 0x0005e8000b981a04 */
[----:B------:R-:W0:Y:S01]  /*1ad0*/  LDGDEPBAR ;  /* 0x00000000000079af */ /* 0x000e220000000000 */
[----:B------:R-:W-:Y:S01]  /*1ae0*/  IADD3 R17, PT, PT, R17, R26, RZ ;  /* 0x0000001a11117210 */ /* 0x000fe20007ffe0ff */
[----:B-1----:R-:W-:Y:S01]  /*1af0*/  IMAD.SHL.U32 R6, R129, 0x10, RZ ;  /* 0x0000001081067824 */ /* 0x002fe200078e00ff */
[----:B------:R-:W-:-:S06]  /*1b00*/  DEPBAR.LE SB0, 0x0 ;  /* 0x000080000000791a */ /* 0x000fcc0000000000 */
[----:B------:R-:W-:Y:S05]  /*1b10*/  WARPSYNC.ALL ;  /* 0x0000000000007948 */ /* 0x000fea0003800000 */
[----:B--2---:R-:W-:-:S04]  /*1b20*/  IMAD.WIDE.U32 R8, R144, R112, R16 ;  /* 0x0000007090087225 */ /* 0x004fc800078e0010 */
[----:B------:R-:W-:Y:S01]  /*1b30*/  IMAD R144, R113, R144, RZ ;  /* 0x0000009071907224 */ /* 0x000fe200078e02ff */
[----:B------:R-:W-:-:S03]  /*1b40*/  LEA R145, P0, R8, R4, 0x1 ;  /* 0x0000000408917211 */ /* 0x000fc600078008ff */
[----:B------:R-:W-:Y:S01]  /*1b50*/  IMAD.IADD R144, R9, 0x1, R144 ;  /* 0x0000000109907824 */ /* 0x000fe200078e0290 */
[C---:B------:R-:W-:Y:S02]  /*1b60*/  LOP3.LUT R132, R6.reuse, 0x3e00, RZ, 0xc0, !PT ;  /* 0x00003e0006847812 */ /* 0x040fe400078ec0ff */
[----:B------:R-:W-:Y:S02]  /*1b70*/  LOP3.LUT R104, R6, 0x100, RZ, 0xc0, !PT ;  /* 0x0000010006687812 */ /* 0x000fe400078ec0ff */
[----:B------:R-:W-:Y:S02]  /*1b80*/  LOP3.LUT R7, R118, 0xc0, RZ, 0xc0, !PT ;  /* 0x000000c076077812 */ /* 0x000fe400078ec0ff */
[----:B------:R-:W-:Y:S02]  /*1b90*/  LOP3.LUT R6, R133, 0x8, RZ, 0xc0, !PT ;  /* 0x0000000885067812 */ /* 0x000fe400078ec0ff */
[----:B------:R-:W-:Y:S02]  /*1ba0*/  LEA.HI.X R144, R8, R5, R144, 0x1, P0 ;  /* 0x0000000508907211 */ /* 0x000fe400000f0c90 */
[----:B------:R-:W-:-:S02]  /*1bb0*/  LOP3.LUT R104, R104, 0x20, R118, 0xf8, !PT ;  /* 0x0000002068687812 */ /* 0x000fc400078ef876 */
[----:B------:R-:W-:Y:S02]  /*1bc0*/  LOP3.LUT R7, R7, 0x8, R129, 0xf8, !PT ;  /* 0x0000000807077812 */ /* 0x000fe400078ef881 */
[----:B------:R-:W-:Y:S02]  /*1bd0*/  IADD3 R10, P0, PT, R134, R145, RZ ;  /* 0x00000091860a7210 */ /* 0x000fe40007f1e0ff */
[----:B------:R-:W-:Y:S02]  /*1be0*/  LOP3.LUT R6, R6, 0xc0, R118, 0xf8, !PT ;  /* 0x000000c006067812 */ /* 0x000fe400078ef876 */
[----:B------:R-:W-:Y:S01]  /*1bf0*/  LOP3.LUT R104, R104, R7, R117, 0xf6, !PT ;  /* 0x0000000768687212 */ /* 0x000fe200078ef675 */
[--C-:B------:R-:W-:Y:S01]  /*1c00*/  IMAD.X R11, R135, 0x1, R144.reuse, P0 ;  /* 0x00000001870b7824 */ /* 0x100fe200000e0690 */
[----:B------:R-:W-:Y:S01]  /*1c10*/  LOP3.LUT R117, R6, R117, RZ, 0x3c, !PT ;  /* 0x0000007506757212 */ /* 0x000fe200078e3cff */
[----:B------:R-:W-:Y:S01]  /*1c20*/  IMAD.MOV.U32 R7, RZ, RZ, R144 ;  /* 0x000000ffff077224 */ /* 0x000fe200078e0090 */
[----:B------:R-:W-:-:S02]  /*1c30*/  IADD3 R8, P0, PT, R10, R134, RZ ;  /* 0x000000860a087210 */ /* 0x000fc40007f1e0ff */
[----:B------:R-:W-:Y:S01]  /*1c40*/  MOV R6, R145 ;  /* 0x0000009100067202 */ /* 0x000fe20000000f00 */
[----:B------:R-:W-:Y:S01]  /*1c50*/  BAR.SYNC.DEFER_BLOCKING 0x0 ;  /* 0x0000000000007b1d */ /* 0x000fe20000010000 */
[----:B------:R-:W-:Y:S01]  /*1c60*/  LOP3.LUT R4, R132, 0x20, R118, 0xf8, !PT ;  /* 0x0000002084047812 */ /* 0x000fe200078ef876 */
[----:B------:R-:W-:-:S03]  /*1c70*/  IMAD.X R9, R11, 0x1, R135, P0 ;  /* 0x000000010b097824 */ /* 0x000fc600000e0687 */
[----:B------:R-:W-:-:S04]  /*1c80*/  LOP3.LUT R4, R4, 0x100, R118, 0xf8, !PT ;  /* 0x0000010004047812 */ /* 0x000fc800078ef876 */
[----:B------:R-:W-:Y:S01]  /*1c90*/  LOP3.LUT R96, R4, R117, RZ, 0xfc, !PT ;  /* 0x0000007504607212 */ /* 0x000fe200078efcff */
[--C-:B------:R-:W-:Y:S01]  /*1ca0*/  IMAD R104, R104, 0x2, R131.reuse ;  /* 0x0000000268687824 */ /* 0x100fe200078e0283 */
[----:B------:R-:W-:Y:S01]  /*1cb0*/  @!PT LDS RZ, [RZ] ;  /* 0x00000000fffff984 */ /* 0x000fe20000000800 */
[----:B------:R-:W-:Y:S01]  /*1cc0*/  @!PT LDS RZ, [RZ] ;  /* 0x00000000fffff984 */ /* 0x000fe20000000800 */
[----:B------:R-:W-:Y:S01]  /*1cd0*/  @!PT LDS RZ, [RZ] ;  /* 0x00000000fffff984 */ /* 0x000fe20000000800 */
[----:B------:R1:W-:Y:S03]  /*1ce0*/  LDGSTS.E.BYPASS.LTC128B.128 [R0+0x3000], desc[UR4][R6.64] ;  /* 0x0300000006007fae */ /* 0x0003e6000b981a04 */
[----:B------:R-:W-:Y:S01]  /*1cf0*/  IMAD R96, R96, 0x2, R131 ;  /* 0x0000000260607824 */ /* 0x000fe200078e0283 */
[----:B------:R-:W-:Y:S04]  /*1d00*/  LDGSTS.E.BYPASS.LTC128B.128 [R0+0x3800], desc[UR4][R10.64] ;  /* 0x038000000a007fae */ /* 0x000fe8000b981a04 */
[----:B------:R2:W-:Y:S01]  /*1d10*/  LDGSTS.E.BYPASS.LTC128B.128 [R0+0x4000], desc[UR4][R8.64] ;  /* 0x0400000008007fae */ /* 0x0005e2000b981a04 */
[----:B-1----:R-:W-:-:S05]  /*1d20*/  IADD3 R6, P0, PT, R8, R134, RZ ;  /* 0x0000008608067210 */ /* 0x002fca0007f1e0ff */
[----:B------:R-:W-:Y:S01]  /*1d30*/  IMAD.X R7, R9, 0x1, R135, P0 ;  /* 0x0000000109077824 */ /* 0x000fe200000e0687 */
[----:B------:R-:W-:-:S04]  /*1d40*/  LOP3.LUT P0, RZ, R129, 0x4, RZ, 0xc0, !PT ;  /* 0x0000000481ff7812 */ /* 0x000fc8000780c0ff */
[----:B------:R-:W-:Y:S01]  /*1d50*/  SEL R116, R116, 0xffffffe0, !P0 ;  /* 0xffffffe074747807 */ /* 0x000fe20004000000 */
[----:B------:R1:W-:Y:S04]  /*1d60*/  LDGSTS.E.BYPASS.LTC128B.128 [R0+0x4800], desc[UR4][R6.64] ;  /* 0x0480000006007fae */ /* 0x0003e8000b981a04 */
[----:B------:R3:W-:Y:S01]  /*1d70*/  LDSM.16.M88.4 R12, [R96] ;  /* 0x00000000600c783b */ /* 0x0007e20000000200 */
[----:B------:R-:W-:-:S03]  /*1d80*/  IMAD.IADD R68, R116, 0x1, R104 ;  /* 0x0000000174447824 */ /* 0x000fc600078e0268 */
[----:B--2---:R-:W1:Y:S04]  /*1d90*/  LDSM.16.M88.4 R8, [R104+0x1000] ;  /* 0x001000006808783b */ /* 0x004e680000000200 */
[----:B------:R-:W2:Y:S04]  /*1da0*/  LDSM.16.M88.4 R60, [R104+0x1400] ;  /* 0x00140000683c783b */ /* 0x000ea80000000200 */
[----:B------:R-:W4:Y:S04]  /*1db0*/  LDSM.16.M88.4 R52, [R104+0x1800] ;  /* 0x001800006834783b */ /* 0x000f280000000200 */
[----:B------:R-:W5:Y:S04]  /*1dc0*/  LDSM.16.M88.4 R44, [R104+0x1c00] ;  /* 0x001c0000682c783b */ /* 0x000f680000000200 */
[----:B------:R-:W5:Y:S04]  /*1dd0*/  LDSM.16.M88.4 R36, [R104+0x2000] ;  /* 0x002000006824783b */ /* 0x000f680000000200 */
[----:B------:R-:W5:Y:S04]  /*1de0*/  LDSM.16.M88.4 R28, [R104+0x2400] ;  /* 0x00240000681c783b */ /* 0x000f680000000200 */
[----:B------:R-:W5:Y:S04]  /*1df0*/  LDSM.16.M88.4 R20, [R104+0x2800] ;  /* 0x002800006814783b */ /* 0x000f680000000200 */
[----:B------:R-:W5:Y:S01]  /*1e00*/  LDSM.16.M88.4 R104, [R104+0x2c00] ;  /* 0x002c00006868783b */ /* 0x000f620000000200 */
[----:B---3--:R-:W-:-:S03]  /*1e10*/  IADD3 R96, PT, PT, R116, R96, RZ ;  /* 0x0000006074607210 */ /* 0x008fc60007ffe0ff */
[----:B------:R-:W-:Y:S04]  /*1e20*/  LDSM.16.M88.4 R100, [R68+0x1000] ;  /* 0x001000004464783b */ /* 0x000fe80000000200 */
[----:B------:R-:W-:Y:S04]  /*1e30*/  LDSM.16.M88.4 R92, [R68+0x1400] ;  /* 0x00140000445c783b */ /* 0x000fe80000000200 */
[----:B------:R-:W-:Y:S04]  /*1e40*/  LDSM.16.M88.4 R88, [R68+0x1800] ;  /* 0x001800004458783b */ /* 0x000fe80000000200 */
[----:B------:R-:W-:Y:S04]  /*1e50*/  LDSM.16.M88.4 R84, [R68+0x1c00] ;  /* 0x001c00004454783b */ /* 0x000fe80000000200 */
[----:B------:R-:W-:Y:S04]  /*1e60*/  LDSM.16.M88.4 R80, [R68+0x2000] ;  /* 0x002000004450783b */ /* 0x000fe80000000200 */
[----:B------:R-:W-:Y:S04]  /*1e70*/  LDSM.16.M88.4 R76, [R68+0x2400] ;  /* 0x00240000444c783b */ /* 0x000fe80000000200 */
[----:B------:R-:W-:Y:S04]  /*1e80*/  LDSM.16.M88.4 R72, [R68+0x2800] ;  /* 0x002800004448783b */ /* 0x000fe80000000200 */
[----:B------:R-:W3:Y:S04]  /*1e90*/  LDSM.16.M88.4 R96, [R96] ;  /* 0x000000006060783b */ /* 0x000ee80000000200 */
[----:B------:R-:W3:Y:S01]  /*1ea0*/  LDSM.16.M88.4 R68, [R68+0x2c00] ;  /* 0x002c00004444783b */ /* 0x000ee20000000200 */
[C---:B-1----:R-:W-:Y:S03]  /*1eb0*/  HMMA.16816.F32.BF16 R4, R12.reuse, R8, RZ ;  /* 0x000000080c04723c */ /* 0x042fe600000418ff */
[----:B------:R-:W0:Y:S05]  /*1ec0*/  LDGDEPBAR ;  /* 0x00000000000079af */ /* 0x000e2a0000000000 */
[----:B--2---:R-:W-:Y:S01]  /*1ed0*/  HMMA.16816.F32.BF16 R64, R12, R60, RZ ;  /* 0x0000003c0c40723c */ /* 0x004fe200000418ff */
[----:B------:R-:W-:-:S07]  /*1ee0*/  VIADD R148, R111, 0xffffffff ;  /* 0xffffffff6f947836 */ /* 0x000fce0000000000 */
[C---:B----4-:R-:W-:Y:S08]  /*1ef0*/  HMMA.16816.F32.BF16 R56, R12.reuse, R52, RZ ;  /* 0x000000340c38723c */ /* 0x050ff000000418ff */
[----:B-----5:R-:W-:Y:S01]  /*1f00*/  HMMA.16816.F32.BF16 R48, R12, R44, RZ ;  /* 0x0000002c0c30723c */ /* 0x020fe200000418ff */
[----:B------:R-:W-:Y:S01]  /*1f10*/  LOP3.LUT R161, R161, R160, RZ, 0x3c, !PT ;  /* 0x000000a0a1a17212 */ /* 0x000fe200078e3cff */
[----:B------:R-:W-:Y:S01]  /*1f20*/  BSSY.RECONVERGENT B1, `(.L_x_8323) ;  /* 0x0000084000017945 */ /* 0x000fe20003800200 */
[----:B------:R-:W-:-:S05]  /*1f30*/  DEPBAR.LE SB0, 0x0 ;  /* 0x000080000000791a */ /* 0x000fca0000000000 */
        /* <DEDUP_REMOVED lines=12> */
[----:B------:R-:W-:-:S02]  /*2000*/  ISETP.GT.AND P0, PT, R148, R140, PT ;  /* 0x0000008c9400720c */ /* 0x000fc40003f04270 */
[----:B------:R-:W-:Y:S01]  /*2010*/  LOP3.LUT R160, R161, R160, RZ, 0x3c, !PT ;  /* 0x000000a0a1a07212 */ /* 0x000fe200078e3cff */
[C---:B------:R-:W-:Y:S01]  /*2020*/  IMAD.SHL.U32 R138, R108.reuse, 0x20, RZ ;  /* 0x000000206c8a7824 */ /* 0x040fe200078e00ff */
[----:B------:R-:W-:-:S03]  /*2030*/  SHF.L.U64.HI R139, R108, 0x5, R109 ;  /* 0x000000056c8b7819 */ /* 0x000fc6000001026d */
[----:B---3--:R-:W-:Y:S01]  /*2040*/  HMMA.16816.F32.BF16 R4, R96, R100, R4 ;  /* 0x000000646004723c */ /* 0x008fe20000041804 */
[----:B------:R-:W-:-:S07]  /*2050*/  LOP3.LUT R161, R161, R160, RZ, 0x3c, !PT ;  /* 0x000000a0a1a17212 */ /* 0x000fce00078e3cff */
        /* <DEDUP_REMOVED lines=32> */
.L_x_8326:
        /* <DEDUP_REMOVED lines=8> */
[----:B------:R-:W-:Y:S02]  /*22e0*/  LOP3.LUT R68, R68, R76, RZ, 0x3c, !PT ;  /* 0x0000004c44447212 */ /* 0x000fe400078e3cff */
[----:B------:R-:W-:Y:S02]  /*22f0*/  IADD3 R70, PT, PT, RZ, -R70, RZ ;  /* 0x80000046ff467210 */ /* 0x000fe40007ffe0ff */
[----:B------:R-:W-:-:S02]  /*2300*/  LOP3.LUT R74, R74, R76, RZ, 0x3c, !PT ;  /* 0x0000004c4a4a7212 */ /* 0x000fc400078e3cff */
        /* <DEDUP_REMOVED lines=52> */
.L_x_8327:
[----:B------:R-:W-:Y:S05]  /*2650*/  BSYNC.RECONVERGENT B0 ;  /* 0x0000000000007941 */ /* 0x000fea0003800200 */
.L_x_8325:
        /* <DEDUP_REMOVED lines=16> */
.L_x_8324:
[----:B------:R-:W-:Y:S05]  /*2760*/  BSYNC.RECONVERGENT B1 ;  /* 0x0000000000017941 */ /* 0x000fea0003800200 */
.L_x_8323:
        /* <DEDUP_REMOVED lines=33> */
[----:B------:R-:W-:Y:S01]  /*2980*/  IADD3 R111, PT, PT, R111, -0x2, RZ ;  /* 0xfffffffe6f6f7810 */ /* 0x000fe20007ffe0ff */
        /* <DEDUP_REMOVED lines=32> */
[--C-:B------:R-:W-:Y:S01]  /*2b90*/  FFMA.FTZ R94, R38, R88, -R87.reuse ;  /* 0x00000058265e7223 */ /* 0x100fe20000010857 */
        /* <DEDUP_REMOVED lines=10> */
[-CC-:B------:R-:W-:Y:S01]  /*2c40*/  FFMA.FTZ R18, R18, R88.reuse, -R87.reuse ;  /* 0x0000005812127223 */ /* 0x180fe20000010857 */
[-CC-:B------:R-:W-:Y:S01]  /*2c50*/  FFMA.FTZ R19, R19, R88.reuse, -R87.reuse ;  /* 0x0000005813137223 */ /* 0x180fe20000010857 */
[----:B------:R-:W-:-:S02]  /*2c60*/  FFMA.FTZ R159, R15, R88, -R87 ;  /* 0x000000580f9f7223 */ /* 0x000fc40000010857 */
        /* <DEDUP_REMOVED lines=11> */
[----:B------:R-:W-:Y:S02]  /*2d20*/  FSEL R101, R101, RZ, P0 ;  /* 0x000000ff65657208 */ /* 0x000fe40000000000 */
[----:B------:R-:W-:-:S03]  /*2d30*/  ISETP.GE.AND P0, PT, R111, R140, PT ;  /* 0x0000008c6f00720c */ /* 0x000fc60003f06270 */
[-CC-:B------:R-:W-:Y:S01]  /*2d40*/  FFMA.FTZ R30, R4, R88.reuse, -R101.reuse ;  /* 0x00000058041e7223 */ /* 0x180fe20000010865 */
[----:B------:R-:W-:Y:S01]  /*2d50*/  LOP3.LUT R4, R117, 0x120, R118, 0xf8, !PT ;  /* 0x0000012075047812 */ /* 0x000fe200078ef876 */
[-CC-:B------:R-:W-:Y:S01]  /*2d60*/  FFMA.FTZ R31, R5, R88.reuse, -R101.reuse ;  /* 0x00000058051f7223 */ /* 0x180fe20000010865 */
[-CC-:B------:R-:W-:Y:S01]  /*2d70*/  FFMA.FTZ R120, R8, R88.reuse, -R101.reuse ;  /* 0x0000005808787223 */ /* 0x180fe20000010865 */
[-CC-:B------:R-:W-:Y:S01]  /*2d80*/  FFMA.FTZ R123, R9, R88.reuse, -R101.reuse ;  /* 0x00000058097b7223 */ /* 0x180fe20000010865 */
        /* <DEDUP_REMOVED lines=24> */
[----:B------:R-:W-:-:S02]  /*2f10*/  FFMA.FTZ R164, R13, R88, -R101 ;  /* 0x000000580da47223 */ /* 0x000fc40000010865 */
[----:B------:R-:W1:Y:S01]  /*2f20*/  MUFU.EX2 R123, R123 ;  /* 0x0000007b007b7308 */ /* 0x000e620000000800 */
[----:B---3--:R-:W-:-:S07]  /*2f30*/  F2FP.BF16.F32.PACK_AB R76, R31, R30 ;  /* 0x0000001e1f4c723e */ /* 0x008fce00000010ff */
[----:B------:R-:W-:Y:S08]  /*2f40*/  MUFU.EX2 R26, R26 ;  /* 0x0000001a001a7308 */ /* 0x000ff00000000800 */
[----:B------:R-:W3:Y:S01]  /*2f50*/  MUFU.EX2 R118, R118 ;  /* 0x0000007600767308 */ /* 0x000ee20000000800 */
[----:B-1----:R-:W-:-:S07]  /*2f60*/  F2FP.BF16.F32.PACK_AB R78, R123, R120 ;  /* 0x000000787b4e723e */ /* 0x002fce00000010ff */
[----:B------:R-:W-:Y:S01]  /*2f70*/  MUFU.EX2 R116, R116 ;  /* 0x0000007400747308 */ /* 0x000fe20000000800 */
[C---:B------:R-:W-:Y:S07]  /*2f80*/  HMMA.16816.F32.BF16 R8, R76.reuse, R68, RZ ;  /* 0x000000444c08723c */ /* 0x040fee00000418ff */
[----:B------:R-:W1:Y:S01]  /*2f90*/  MUFU.EX2 R117, R117 ;  /* 0x0000007500757308 */ /* 0x000e620000000800 */
[C---:B------:R-:W-:Y:S07]  /*2fa0*/  HMMA.16816.F32.BF16 R64, R76.reuse, R70, RZ ;  /* 0x000000464c40723c */ /* 0x040fee00000418ff */
[----:B------:R-:W-:Y:S01]  /*2fb0*/  MUFU.EX2 R104, R104 ;  /* 0x0000006800687308 */ /* 0x000fe20000000800 */
[C---:B--2---:R-:W-:Y:S07]  /*2fc0*/  HMMA.16816.F32.BF16 R68, R76.reuse, R72, RZ ;  /* 0x000000484c44723c */ /* 0x044fee00000418ff */
[----:B------:R-:W2:Y:S01]  /*2fd0*/  MUFU.EX2 R83, R83 ;  /* 0x0000005300537308 */ /* 0x000ea20000000800 */
[----:B------:R-:W-:Y:S01]  /*2fe0*/  HMMA.16816.F32.BF16 R72, R76, R74, RZ ;  /* 0x0000004a4c48723c */ /* 0x000fe200000418ff */
[----:B---3--:R-:W-:-:S02]  /*2ff0*/  F2FP.BF16.F32.PACK_AB R76, R118, R26 ;  /* 0x0000001a764c723e */ /* 0x008fc400000010ff */
[C---:B------:R-:W-:Y:S01]  /*3000*/  F2FP.BF16.F32.PACK_AB R77, R108.reuse, R109 ;  /* 0x0000006d6c4d723e */ /* 0x040fe200000010ff */
[----:B------:R-:W-:Y:S01]  /*3010*/  FADD.FTZ R108, R108, R113 ;  /* 0x000000716c6c7221 */ /* 0x000fe20000010000 */
[----:B-1----:R-:W-:Y:S02]  /*3020*/  F2FP.BF16.F32.PACK_AB R78, R117, R116 ;  /* 0x00000074754e723e */ /* 0x002fe400000010ff */
[----:B------:R-:W-:Y:S01]  /*3030*/  F2FP.BF16.F32.PACK_AB R79, R107, R105 ;  /* 0x000000696b4f723e */ /* 0x000fe200000010ff */
[----:B------:R-:W-:Y:S01]  /*3040*/  MUFU.EX2 R103, R103 ;  /* 0x0000006700677308 */ /* 0x000fe20000000800 */
[----:B------:R-:W-:-:S04]  /*3050*/  FADD.FTZ R108, R105, R108 ;  /* 0x0000006c696c7221 */ /* 0x000fc80000010000 */
[----:B------:R-:W-:Y:S01]  /*3060*/  FADD.FTZ R107, R107, R108 ;  /* 0x0000006c6b6b7221 */ /* 0x000fe20000010000 */
[----:B----4-:R-:W-:Y:S02]  /*3070*/  HMMA.16816.F32.BF16 R8, R76, R4, R8 ;  /* 0x000000044c08723c */ /* 0x010fe40000041808 */
[----:B------:R-:W1:Y:S01]  /*3080*/  MUFU.EX2 R82, R82 ;  /* 0x0000005200527308 */ /* 0x000e620000000800 */
[----:B--2---:R-:W-:Y:S01]  /*3090*/  F2FP.BF16.F32.PACK_AB R53, R83, R104 ;  /* 0x000000685335723e */ /* 0x004fe200000010ff */
[----:B------:R-:W-:-:S04]  /*30a0*/  FADD.FTZ R107, R104, R107 ;  /* 0x0000006b686b7221 */ /* 0x000fc80000010000 */
[----:B------:R-:W-:Y:S01]  /*30b0*/  HMMA.16816.F32.BF16 R64, R76, R6, R64 ;  /* 0x000000064c40723c */ /* 0x000fe20000041840 */
[----:B------:R-:W2:Y:S01]  /*30c0*/  LDSM.16.MT88.4 R4, [R102+0x3800] ;  /* 0x003800006604783b */ /* 0x000ea20000004200 */
[----:B------:R-:W-:Y:S01]  /*30d0*/  MUFU.EX2 R119, R119 ;  /* 0x0000007700777308 */ /* 0x000fe20000000800 */
[----:B------:R-:W-:-:S05]  /*30e0*/  FADD.FTZ R107, R83, R107 ;  /* 0x0000006b536b7221 */ /* 0x000fca0000010000 */
[----:B-----5:R-:W-:Y:S01]  /*30f0*/  HMMA.16816.F32.BF16 R68, R76, R60, R68 ;  /* 0x0000003c4c44723c */ /* 0x020fe20000041844 */
[-CC-:B------:R-:W-:Y:S01]  /*3100*/  FFMA.FTZ R60, R48, R88.reuse, -R101.reuse ;  /* 0x00000058303c7223 */ /* 0x180fe20000010865 */
        /* <DEDUP_REMOVED lines=13> */
[C---:B------:R-:W-:Y:S01]  /*31e0*/  HMMA.16816.F32.BF16 R8, R52.reuse, R56, R8 ;  /* 0x000000383408723c */ /* 0x040fe20000041808 */
        /* <DEDUP_REMOVED lines=19> */
[----:B------:R-:W-:Y:S01]  /*3320*/  MUFU.EX2 R98, R98 ;  /* 0x0000006200627308 */ /* 0x000fe20000000800 */
[----:B--2---:R-:W-:-:S07]  /*3330*/  F2FP.BF16.F32.PACK_AB R42, R57, R61 ;  /* 0x0000003d392a723e */ /* 0x004fce00000010ff */
[----:B------:R-:W2:Y:S01]  /*3340*/  MUFU.EX2 R96, R96 ;  /* 0x0000006000607308 */ /* 0x000ea20000000800 */
[----:B----4-:R-:W-:-:S07]  /*3350*/  F2FP.BF16.F32.PACK_AB R41, R80, R81 ;  /* 0x000000515029723e */ /* 0x010fce00000010ff */
[C---:B-1----:R-:W-:Y:S01]  /*3360*/  HMMA.16816.F32.BF16 R8, R40.reuse, R48, R8 ;  /* 0x000000302808723c */ /* 0x042fe20000041808 */
[-CC-:B------:R-:W-:Y:S01]  /*3370*/  FFMA.FTZ R48, R37, R88.reuse, -R101.reuse ;  /* 0x0000005825307223 */ /* 0x180fe20000010865 */
[----:B------:R-:W-:Y:S01]  /*3380*/  MUFU.EX2 R94, R94 ;  /* 0x0000005e005e7308 */ /* 0x000fe20000000800 */
[----:B------:R-:W1:Y:S05]  /*3390*/  LDSM.16.MT88.4 R36, [R102+0x4000] ;  /* 0x004000006624783b */ /* 0x000e6a0000004200 */
[----:B---3--:R-:W-:Y:S01]  /*33a0*/  HMMA.16816.F32.BF16 R68, R40, R44, R68 ;  /* 0x0000002c2844723c */ /* 0x008fe20000041844 */
[-CC-:B------:R-:W-:Y:S01]  /*33b0*/  FFMA.FTZ R44, R32, R88.reuse, -R101.reuse ;  /* 0x00000058202c7223 */ /* 0x180fe20000010865 */
[----:B------:R-:W3:Y:S01]  /*33c0*/  MUFU.EX2 R95, R95 ;  /* 0x0000005f005f7308 */ /* 0x000ee20000000800 */
[----:B------:R-:W4:Y:S01]  /*33d0*/  LDSM.16.MT88.4 R32, [R130+0x4400] ;  /* 0x004400008220783b */ /* 0x000f220000004200 */
[----:B------:R-:W-:-:S04]  /*33e0*/  FFMA.FTZ R45, R28, R88, -R101 ;  /* 0x000000581c2d7223 */ /* 0x000fc80000010865 */
[C---:B------:R-:W-:Y:S02]  /*33f0*/  HMMA.16816.F32.BF16 R64, R40.reuse, R50, R64 ;  /* 0x000000322840723c */ /* 0x040fe40000041840 */
[----:B------:R-:W5:Y:S06]  /*3400*/  MUFU.EX2 R58, R58 ;  /* 0x0000003a003a7308 */ /* 0x000f6c0000000800 */
[----:B------:R-:W-:Y:S01]  /*3410*/  HMMA.16816.F32.BF16 R72, R40, R46, R72 ;  /* 0x0000002e2848723c */ /* 0x000fe20000041848 */
[----:B--2---:R-:W-:Y:S01]  /*3420*/  F2FP.BF16.F32.PACK_AB R41, R96, R98 ;  /* 0x000000626029723e */ /* 0x004fe200000010ff */
[----:B------:R-:W-:Y:S01]  /*3430*/  MUFU.EX2 R53, R53 ;  /* 0x0000003500357308 */ /* 0x000fe20000000800 */
[----:B---3--:R-:W-:Y:S01]  /*3440*/  F2FP.BF16.F32.PACK_AB R43, R95, R94 ;  /* 0x0000005e5f2b723e */ /* 0x008fe200000010ff */
[----:B------:R-:W-:-:S06]  /*3450*/  FFMA.FTZ R47, R29, R88, -R101 ;  /* 0x000000581d2f7223 */ /* 0x000fcc0000010865 */
[----:B------:R-:W2:Y:S01]  /*3460*/  MUFU.EX2 R48, R48 ;  /* 0x0000003000307308 */ /* 0x000ea20000000800 */
[----:B-----5:R-:W-:-:S07]  /*3470*/  F2FP.BF16.F32.PACK_AB R40, R52, R58 ;  /* 0x0000003a3428723e */ /* 0x020fce00000010ff */
[----:B------:R-:W-:Y:S08]  /*3480*/  MUFU.EX2 R93, R93 ;  /* 0x0000005d005d7308 */ /* 0x000ff00000000800 */
[----:B------:R-:W3:Y:S01]  /*3490*/  MUFU.EX2 R92, R92 ;  /* 0x0000005c005c7308 */ /* 0x000ee20000000800 */
[----:B--2---:R-:W-:-:S07]  /*34a0*/  F2FP.BF16.F32.PACK_AB R42, R48, R53 ;  /* 0x00000035302a723e */ /* 0x004fce00000010ff */
[C---:B-1----:R-:W-:Y:S01]  /*34b0*/  HMMA.16816.F32.BF16 R68, R40.reuse, R36, R68 ;  /* 0x000000242844723c */ /* 0x042fe20000041844 */
[-C--:B------:R-:W-:Y:S01]  /*34c0*/  FFMA.FTZ R36, R14, R88.reuse, -R87 ;  /* 0x000000580e247223 */ /* 0x080fe20000010857 */
[----:B------:R-:W-:Y:S01]  /*34d0*/  FADD.FTZ R14, R30, R31 ;  /* 0x0000001f1e0e7221 */ /* 0x000fe20000010000 */
[----:B------:R-:W-:Y:S01]  /*34e0*/  MUFU.EX2 R90, R90 ;  /* 0x0000005a005a7308 */ /* 0x000fe20000000800 */
[----:B------:R-:W-:Y:S02]  /*34f0*/  FFMA.FTZ R37, R24, R88, -R101 ;  /* 0x0000005818257223 */ /* 0x000fe40000010865 */
[----:B------:R-:W-:Y:S02]  /*3500*/  FADD.FTZ R14, R120, R14 ;  /* 0x0000000e780e7221 */ /* 0x000fe40000010000 */
[----:B------:R-:W-:Y:S01]  /*3510*/  HMMA.16816.F32.BF16 R8, R40, R4, R8 ;  /* 0x000000042808723c */ /* 0x000fe20000041808 */
[----:B---3--:R-:W-:Y:S01]  /*3520*/  F2FP.BF16.F32.PACK_AB R29, R92, R93 ;  /* 0x0000005d5c1d723e */ /* 0x008fe200000010ff */
        /* <DEDUP_REMOVED lines=29> */
[----:B------:R1:W-:Y:S01]  /*3700*/  MUFU.EX2 R32, R25 ;  /* 0x0000001900207308 */ /* 0x0003e20000000800 */
[----:B------:R-:W-:Y:S01]  /*3710*/  FFMA.FTZ R33, R20, R88, -R101 ;  /* 0x0000005814217223 */ /* 0x000fe20000010865 */
[----:B------:R-:W-:-:S04]  /*3720*/  FADD.FTZ R53, R53, R57 ;  /* 0x0000003935357221 */ /* 0x000fc80000010000 */
[----:B------:R-:W-:Y:S01]  /*3730*/  FADD.FTZ R53, R48, R53 ;  /* 0x0000003530357221 */ /* 0x000fe20000010000 */
[----:B------:R-:W-:Y:S01]  /*3740*/  HMMA.16816.F32.BF16 R64, R28, R34, R64 ;  /* 0x000000221c40723c */ /* 0x000fe20000041840 */
[----:B------:R-:W-:Y:S01]  /*3750*/  FFMA.FTZ R34, R21, R88, -R101 ;  /* 0x0000005815227223 */ /* 0x000fe20000010865 */
[----:B------:R-:W-:Y:S01]  /*3760*/  MUFU.EX2 R106, R106 ;  /* 0x0000006a006a7308 */ /* 0x000fe20000000800 */
[----:B------:R-:W-:Y:S01]  /*3770*/  LDSM.16.MT88.4 R20, [R102+0x4800] ;  /* 0x004800006614783b */ /* 0x000fe20000004200 */
[----:B------:R-:W-:-:S04]  /*3780*/  FADD.FTZ R53, R44, R53 ;  /* 0x000000352c357221 */ /* 0x000fc80000010000 */
[----:B--2---:R-:W-:Y:S01]  /*3790*/  HMMA.16816.F32.BF16 R68, R28, R4, R68 ;  /* 0x000000041c44723c */ /* 0x004fe20000041844 */
[----:B---3--:R-:W-:Y:S01]  /*37a0*/  F2FP.BF16.F32.PACK_AB R5, R97, R89 ;  /* 0x000000596105723e */ /* 0x008fe200000010ff */
[----:B-1----:R-:W1:Y:S01]  /*37b0*/  LDSM.16.MT88.4 R24, [R130+0x4800] ;  /* 0x004800008218783b */ /* 0x002e620000004200 */
[----:B------:R-:W2:Y:S01]  /*37c0*/  MUFU.EX2 R56, R56 ;  /* 0x0000003800387308 */ /* 0x000ea20000000800 */
[----:B------:R-:W-:-:S04]  /*37d0*/  FADD.FTZ R46, R46, R53 ;  /* 0x000000352e2e7221 */ /* 0x000fc80000010000 */
[----:B------:R-:W-:Y:S01]  /*37e0*/  HMMA.16816.F32.BF16 R72, R28, R6, R72 ;  /* 0x000000061c48723c */ /* 0x000fe20000041848 */
[----:B------:R-:W-:Y:S01]  /*37f0*/  FFMA.FTZ R28, R12, R88, -R101 ;  /* 0x000000580c1c7223 */ /* 0x000fe20000010865 */
[----:B------:R-:W-:Y:S01]  /*3800*/  FADD.FTZ R12, R81, R103 ;  /* 0x00000067510c7221 */ /* 0x000fe20000010000 */
[----:B------:R-:W3:Y:S01]  /*3810*/  MUFU.EX2 R37, R37 ;  /* 0x0000002500257308 */ /* 0x000ee20000000800 */
[----:B------:R-:W-:Y:S02]  /*3820*/  FADD.FTZ R46, R45, R46 ;  /* 0x0000002e2d2e7221 */ /* 0x000fe40000010000 */
[----:B------:R-:W-:Y:S02]  /*3830*/  FADD.FTZ R12, R80, R12 ;  /* 0x0000000c500c7221 */ /* 0x000fe40000010000 */
[----:B------:R-:W-:Y:S02]  /*3840*/  FADD.FTZ R47, R47, R46 ;  /* 0x0000002e2f2f7221 */ /* 0x000fe40000010000 */
[----:B------:R-:W-:Y:S01]  /*3850*/  FADD.FTZ R12, R99, R12 ;  /* 0x0000000c630c7221 */ /* 0x000fe20000010000 */
[----:B------:R-:W4:Y:S01]  /*3860*/  MUFU.EX2 R33, R33 ;  /* 0x0000002100217308 */ /* 0x000f220000000800 */
[----:B--2---:R-:W-:-:S02]  /*3870*/  F2FP.BF16.F32.PACK_AB R7, R56, R106 ;  /* 0x0000006a3807723e */ /* 0x004fc400000010ff */
[----:B------:R-:W-:-:S04]  /*3880*/  FADD.FTZ R100, R100, R12 ;  /* 0x0000000c64647221 */ /* 0x000fc80000010000 */
[----:B------:R-:W-:Y:S01]  /*3890*/  FADD.FTZ R100, R98, R100 ;  /* 0x0000006462647221 */ /* 0x000fe20000010000 */
[----:B------:R-:W2:Y:S01]  /*38a0*/  MUFU.EX2 R34, R34 ;  /* 0x0000002200227308 */ /* 0x000ea20000000800 */
[----:B---3--:R-:W-:Y:S01]  /*38b0*/  F2FP.BF16.F32.PACK_AB R4, R32, R37 ;  /* 0x000000252004723e */ /* 0x008fe200000010ff */
[----:B------:R-:W-:Y:S01]  /*38c0*/  FADD.FTZ R47, R37, R47 ;  /* 0x0000002f252f7221 */ /* 0x000fe20000010000 */
[----:B------:R-:W-:-:S03]  /*38d0*/  FADD.FTZ R100, R96, R100 ;  /* 0x0000006460647221 */ /* 0x000fc60000010000 */
[----:B------:R-:W-:Y:S01]  /*38e0*/  FADD.FTZ R32, R32, R47 ;  /* 0x0000002f20207221 */ /* 0x000fe20000010000 */
[----:B------:R-:W-:Y:S01]  /*38f0*/  FADD.FTZ R100, R94, R100 ;  /* 0x000000645e647221 */ /* 0x000fe20000010000 */
[----:B------:R-:W-:Y:S02]  /*3900*/  MUFU.EX2 R18, R18 ;  /* 0x0000001200127308 */ /* 0x000fe40000000800 */
[----:B----4-:R-:W-:Y:S01]  /*3910*/  FADD.FTZ R32, R33, R32 ;  /* 0x0000002021207221 */ /* 0x010fe20000010000 */
[----:B------:R-:W-:-:S04]  /*3920*/  FADD.FTZ R95, R95, R100 ;  /* 0x000000645f5f7221 */ /* 0x000fc80000010000 */
[----:B------:R-:W-:Y:S01]  /*3930*/  FADD.FTZ R95, R93, R95 ;  /* 0x0000005f5d5f7221 */ /* 0x000fe20000010000 */
[----:B------:R-:W3:Y:S01]  /*3940*/  MUFU.EX2 R16, R16 ;  /* 0x0000001000107308 */ /* 0x000ee20000000800 */
[C---:B--2---:R-:W-:Y:S01]  /*3950*/  F2FP.BF16.F32.PACK_AB R6, R34.reuse, R33 ;  /* 0x000000212206723e */ /* 0x044fe200000010ff */
[----:B------:R-:W-:Y:S01]  /*3960*/  FADD.FTZ R34, R34, R32 ;  /* 0x0000002022227221 */ /* 0x000fe20000010000 */
[----:B------:R-:W-:-:S04]  /*3970*/  FADD.FTZ R92, R92, R95 ;  /* 0x0000005f5c5c7221 */ /* 0x000fc80000010000 */
[----:B------:R-:W-:Y:S01]  /*3980*/  FADD.FTZ R92, R90, R92 ;  /* 0x0000005c5a5c7221 */ /* 0x000fe20000010000 */
[----:B-1----:R-:W-:Y:S01]  /*3990*/  HMMA.16816.F32.BF16 R80, R4, R24, R8 ;  /* 0x000000180450723c */ /* 0x002fe20000041808 */
[----:B------:R-:W1:Y:S01]  /*39a0*/  LDSM.16.MT88.4 R8, [R102+0x4c00] ;  /* 0x004c00006608783b */ /* 0x000e620000004200 */
[----:B------:R-:W2:Y:S01]  /*39b0*/  MUFU.EX2 R19, R19 ;  /* 0x0000001300137308 */ /* 0x000ea20000000800 */
[----:B------:R-:W-:-:S04]  /*39c0*/  FADD.FTZ R91, R91, R92 ;  /* 0x0000005c5b5b7221 */ /* 0x000fc80000010000 */
[----:B------:R-:W-:Y:S01]  /*39d0*/  FADD.FTZ R91, R89, R91 ;  /* 0x0000005b595b7221 */ /* 0x000fe20000010000 */
[----:B------:R-:W-:Y:S01]  /*39e0*/  HMMA.16816.F32.BF16 R64, R4, R26, R64 ;  /* 0x0000001a0440723c */ /* 0x000fe20000041840 */
[----:B---3--:R-:W-:Y:S01]  /*39f0*/  FADD.FTZ R34, R16, R34 ;  /* 0x0000002210227221 */ /* 0x008fe20000010000 */
[----:B------:R-:W3:Y:S01]  /*3a00*/  MUFU.EX2 R36, R36 ;  /* 0x0000002400247308 */ /* 0x000ee20000000800 */
[----:B------:R-:W-:-:S04]  /*3a10*/  FADD.FTZ R97, R97, R91 ;  /* 0x0000005b61617221 */ /* 0x000fc80000010000 */
[----:B------:R-:W-:Y:S01]  /*3a20*/  FADD.FTZ R97, R106, R97 ;  /* 0x000000616a617221 */ /* 0x000fe20000010000 */
[----:B------:R-:W-:Y:S02]  /*3a30*/  HMMA.16816.F32.BF16 R68, R4, R20, R68 ;  /* 0x000000140444723c */ /* 0x000fe40000041844 */
[----:B------:R-:W4:Y:S01]  /*3a40*/  MUFU.EX2 R17, R17 ;  /* 0x0000001100117308 */ /* 0x000f220000000800 */
[----:B------:R-:W-:Y:S01]  /*3a50*/  FADD.FTZ R56, R56, R97 ;  /* 0x0000006138387221 */ /* 0x000fe20000010000 */
[----:B--2---:R-:W-:-:S03]  /*3a60*/  F2FP.BF16.F32.PACK_AB R13, R19, R18 ;  /* 0x00000012130d723e */ /* 0x004fc600000010ff */
[----:B------:R-:W-:Y:S01]  /*3a70*/  FADD.FTZ R56, R18, R56 ;  /* 0x0000003812387221 */ /* 0x000fe20000010000 */
[----:B------:R-:W-:Y:S02]  /*3a80*/  HMMA.16816.F32.BF16 R4, R4, R22, R72 ;  /* 0x000000160404723c */ /* 0x000fe40000041848 */
[----:B------:R-:W2:Y:S01]  /*3a90*/  MUFU.EX2 R28, R28 ;  /* 0x0000001c001c7308 */ /* 0x000ea20000000800 */
[----:B------:R-:W-:-:S04]  /*3aa0*/  FADD.FTZ R56, R19, R56 ;  /* 0x0000003813387221 */ /* 0x000fc80000010000 */
[----:B---3--:R-:W-:-:S03]  /*3ab0*/  FADD.FTZ R56, R36, R56 ;  /* 0x0000003824387221 */ /* 0x008fc60000010000 */
[----:B------:R-:W3:Y:S01]  /*3ac0*/  MUFU.EX2 R164, R164 ;  /* 0x000000a400a47308 */ /* 0x000ee20000000800 */
[C---:B----4-:R-:W-:Y:S01]  /*3ad0*/  F2FP.BF16.F32.PACK_AB R12, R17.reuse, R16 ;  /* 0x00000010110c723e */ /* 0x050fe200000010ff */
[----:B------:R-:W-:-:S06]  /*3ae0*/  FADD.FTZ R34, R17, R34 ;  /* 0x0000002211227221 */ /* 0x000fcc0000010000 */
[----:B------:R-:W4:Y:S01]  /*3af0*/  MUFU.EX2 R159, R159 ;  /* 0x0000009f009f7308 */ /* 0x000f220000000800 */
[----:B--2---:R-:W-:Y:S01]  /*3b00*/  FADD.FTZ R34, R28, R34 ;  /* 0x000000221c227221 */ /* 0x004fe20000010000 */
[----:B---3--:R-:W-:-:S03]  /*3b10*/  F2FP.BF16.F32.PACK_AB R14, R164, R28 ;  /* 0x0000001ca40e723e */ /* 0x008fc600000010ff */
[----:B------:R-:W-:Y:S01]  /*3b20*/  FADD.FTZ R164, R164, R34 ;  /* 0x00000022a4a47221 */ /* 0x000fe20000010000 */
[C---:B----4-:R-:W-:Y:S01]  /*3b30*/  F2FP.BF16.F32.PACK_AB R15, R159.reuse, R36 ;  /* 0x000000249f0f723e */ /* 0x050fe200000010ff */
[----:B------:R-:W-:-:S06]  /*3b40*/  FADD.FTZ R159, R159, R56 ;  /* 0x000000389f9f7221 */ /* 0x000fcc0000010000 */
        /* <DEDUP_REMOVED lines=12> */
[----:B------:R-:W-:Y:S01]  /*3c10*/  MOV R87, R0 ;  /* 0x0000000000577202 */ /* 0x000fe20000000f00 */
[C---:B------:R-:W-:Y:S01]  /*3c20*/  VIADD R154, R130.reuse, 0x3020 ;  /* 0x00003020829a7836 */ /* 0x040fe20000000000 */
[----:B------:R-:W-:-:S09]  /*3c30*/  IADD3 R158, PT, PT, R130, 0x3000, RZ ;  /* 0x00003000829e7810 */ /* 0x000fd20007ffe0ff */
.L_x_8335:
        /* <DEDUP_REMOVED lines=78> */
.L_x_8330:
[----:B------:R-:W-:Y:S05]  /*4120*/  BSYNC.RECONVERGENT B0 ;  /* 0x0000000000007941 */ /* 0x000fea0003800200 */
.L_x_8329:
[----:B------:R-:W1:Y:S01]  /*4130*/  S2UR UR6, SR_CgaCtaId ;  /* 0x00000000000679c3 */ /* 0x000e620000008800 */
[C---:B------:R-:W-:Y:S01]  /*4140*/  IMAD.SHL.U32 R150, R129.reuse, 0x8, RZ ;  /* 0x0000000881967824 */ /* 0x040fe200078e00ff */
[C---:B------:R-:W-:Y:S01]  /*4150*/  LOP3.LUT R149, R129.reuse, 0x18, RZ, 0xc0, !PT ;  /* 0x0000001881957812 */ /* 0x040fe200078ec0ff */
[----:B------:R-:W-:Y:S01]  /*4160*/  UMOV UR7, 0x400 ;  /* 0x0000040000077882 */ /* 0x000fe20000000000 */
[----:B------:R-:W-:Y:S01]  /*4170*/  IMAD.SHL.U32 R132, R129, 0x10, RZ ;  /* 0x0000001081847824 */ /* 0x000fe200078e00ff */
[----:B------:R-:W-:Y:S01]  /*4180*/  IADD3 R10, P0, PT, R155, R145, RZ ;  /* 0x000000919b0a7210 */ /* 0x000fe20007f1e0ff */
[--C-:B------:R-:W-:Y:S01]  /*4190*/  IMAD.MOV.U32 R9, RZ, RZ, R144.reuse ;  /* 0x000000ffff097224 */ /* 0x100fe200078e0090 */
[C---:B------:R-:W-:Y:S01]  /*41a0*/  LOP3.LUT R0, R150.reuse, 0xc0, RZ, 0xc0, !PT ;  /* 0x000000c096007812 */ /* 0x040fe200078ec0ff */
[C---:B------:R-:W-:Y:S01]  /*41b0*/  IMAD.SHL.U32 R5, R129.reuse, 0x20, RZ ;  /* 0x0000002081057824 */ /* 0x040fe200078e00ff */
[----:B------:R-:W-:Y:S01]  /*41c0*/  LOP3.LUT R8, R150, 0x18, RZ, 0xc0, !PT ;  /* 0x0000001896087812 */ /* 0x000fe200078ec0ff */
[----:B------:R-:W-:Y:S01]  /*41d0*/  IMAD.X R11, R156, 0x1, R144, P0 ;  /* 0x000000019c0b7824 */ /* 0x000fe200000e0690 */
        /* <DEDUP_REMOVED lines=8> */
[----:B------:R-:W-:Y:S01]  /*4260*/  LOP3.LUT R7, R7, R8, RZ, 0xfc, !PT ;  /* 0x0000000807077212 */ /* 0x000fe200078efcff */
[----:B------:R-:W-:Y:S01]  /*4270*/  IMAD.MOV.U32 R8, RZ, RZ, R145 ;  /* 0x000000ffff087224 */ /* 0x000fe200078e0091 */
[----:B------:R-:W-:Y:S02]  /*4280*/  LOP3.LUT R132, R132, 0x3e00, RZ, 0xc0, !PT ;  /* 0x00003e0084847812 */ /* 0x000fe400078ec0ff */
[----:B------:R-:W-:Y:S01]  /*4290*/  SHF.R.U32.HI R133, RZ, 0x1, R129 ;  /* 0x00000001ff857819 */ /* 0x000fe20000011681 */
[----:B-1----:R-:W-:Y:S01]  /*42a0*/  ULEA UR6, UR6, UR7, 0x18 ;  /* 0x0000000706067291 */ /* 0x002fe2000f8ec0ff */
[--C-:B------:R-:W-:Y:S02]  /*42b0*/  LOP3.LUT R4, R132, 0x20, R5.reuse, 0xf8, !PT ;  /* 0x0000002084047812 */ /* 0x100fe400078ef805 */
[----:B------:R-:W-:Y:S02]  /*42c0*/  LOP3.LUT R88, R129, 0x8, RZ, 0xc0, !PT ;  /* 0x0000000881587812 */ /* 0x000fe400078ec0ff */
[----:B------:R-:W-:Y:S01]  /*42d0*/  LOP3.LUT R0, R133, 0x8, RZ, 0xc0, !PT ;  /* 0x0000000885007812 */ /* 0x000fe200078ec0ff */
[----:B------:R-:W-:Y:S01]  /*42e0*/  IMAD.U32 R131, RZ, RZ, UR6 ;  /* 0x00000006ff837e24 */ /* 0x000fe2000f8e00ff */
[--C-:B------:R-:W-:Y:S02]  /*42f0*/  LOP3.LUT R6, R6, 0x20, R5.reuse, 0xf8, !PT ;  /* 0x0000002006067812 */ /* 0x100fe400078ef805 */
[----:B------:R-:W-:Y:S01]  /*4300*/  LOP3.LUT R4, R4, 0x100, R5, 0xf8, !PT ;  /* 0x0000010004047812 */ /* 0x000fe200078ef805 */
[----:B------:R-:W-:Y:S01]  /*4310*/  IMAD R84, R7, 0x2, R131 ;  /* 0x0000000207547824 */ /* 0x000fe200078e0283 */
[--C-:B------:R-:W-:Y:S02]  /*4320*/  LOP3.LUT R88, R88, 0xc0, R5.reuse, 0xf8, !PT ;  /* 0x000000c058587812 */ /* 0x100fe400078ef805 */
[----:B------:R-:W-:Y:S02]  /*4330*/  LOP3.LUT R0, R0, 0xc0, R5, 0xf8, !PT ;  /* 0x000000c000007812 */ /* 0x000fe400078ef805 */
[----:B------:R-:W-:Y:S01]  /*4340*/  @!PT LDS RZ, [RZ] ;  /* 0x00000000fffff984 */ /* 0x000fe20000000800 */
[----:B------:R-:W-:Y:S01]  /*4350*/  @!PT LDS RZ, [RZ] ;  /* 0x00000000fffff984 */ /* 0x000fe20000000800 */
[----:B------:R-:W-:Y:S01]  /*4360*/  @!PT LDS RZ, [RZ] ;  /* 0x00000000fffff984 */ /* 0x000fe20000000800 */
[----:B------:R-:W-:Y:S01]  /*4370*/  LDGSTS.E.BYPASS.LTC128B.128 [R84+0x3000], desc[UR4][R8.64] ;  /* 0x0300000008547fae */ /* 0x000fe2000b981a04 */
[----:B------:R-:W-:Y:S02]  /*4380*/  LOP3.LUT R5, R128, 0x18, RZ, 0xc0, !PT ;  /* 0x0000001880057812 */ /* 0x000fe400078ec0ff */
[----:B------:R-:W-:Y:S03]  /*4390*/  ISETP.GT.AND P2, PT, R148, R140, PT ;  /* 0x0000008c9400720c */ /* 0x000fe60003f44270 */
[----:B------:R1:W-:Y:S01]  /*43a0*/  LDGSTS.E.BYPASS.LTC128B.128 [R84+0x3800], desc[UR4][R10.64] ;  /* 0x038000000a547fae */ /* 0x0003e2000b981a04 */
[--C-:B------:R-:W-:Y:S02]  /*43b0*/  LOP3.LUT R88, R6, R88, R5.reuse, 0xf6, !PT ;  /* 0x0000005806587212 */ /* 0x100fe400078ef605 */
[----:B------:R-:W-:Y:S02]  /*43c0*/  IADD3 R6, P0, PT, R10, R134, RZ ;  /* 0x000000860a067210 */ /* 0x000fe40007f1e0ff */
[----:B------:R-:W-:Y:S01]  /*43d0*/  LOP3.LUT R0, R4, R0, R5, 0xf6, !PT ;  /* 0x0000000004007212 */ /* 0x000fe200078ef605 */
[----:B------:R-:W-:Y:S02]  /*43e0*/  IMAD R88, R88, 0x2, R131 ;  /* 0x0000000258587824 */ /* 0x000fe400078e0283 */
[----:B------:R-:W-:Y:S01]  /*43f0*/  IMAD.X R7, R11, 0x1, R135, P0 ;  /* 0x000000010b077824 */ /* 0x000fe200000e0687 */
[----:B------:R-:W-:Y:S01]  /*4400*/  IADD3 R4, P0, PT, R6, R134, RZ ;  /* 0x0000008606047210 */ /* 0x000fe20007f1e0ff */
[----:B------:R-:W-:Y:S03]  /*4410*/  IMAD R92, R0, 0x2, R131 ;  /* 0x00000002005c7824 */ /* 0x000fe600078e0283 */
[----:B------:R-:W-:Y:S01]  /*4420*/  LDGSTS.E.BYPASS.LTC128B.128 [R84+0x4000], desc[UR4][R6.64] ;  /* 0x0400000006547fae */ /* 0x000fe2000b981a04 */
[----:B------:R-:W-:Y:S01]  /*4430*/  IMAD.X R5, R7, 0x1, R135, P0 ;  /* 0x0000000107057824 */ /* 0x000fe200000e0687 */
[----:B------:R-:W-:Y:S04]  /*4440*/  LOP3.LUT P0, RZ, R129, 0x4, RZ, 0xc0, !PT ;  /* 0x0000000481ff7812 */ /* 0x000fe8000780c0ff */
[----:B------:R2:W-:Y:S01]  /*4450*/  LDGSTS.E.BYPASS.LTC128B.128 [R84+0x4800], desc[UR4][R4.64] ;  /* 0x0480000004547fae */ /* 0x0005e2000b981a04 */
[----:B------:R-:W-:Y:S05]  /*4460*/  SEL R124, R124, 0xffffffe0, !P0 ;  /* 0xffffffe07c7c7807 */ /* 0x000fea0004000000 */
[----:B------:R3:W-:Y:S06]  /*4470*/  LDSM.16.M88.4 R64, [R92] ;  /* 0x000000005c40783b */ /* 0x0007ec0000000200 */
[----:B-1----:R-:W2:Y:S06]  /*4480*/  LDSM.16.M88.4 R8, [R88+0x1000] ;  /* 0x001000005808783b */ /* 0x002eac0000000200 */
[----:B------:R-:W1:Y:S06]  /*4490*/  LDSM.16.M88.4 R16, [R88+0x1400] ;  /* 0x001400005810783b */ /* 0x000e6c0000000200 */
[----:B------:R-:W4:Y:S01]  /*44a0*/  LDSM.16.M88.4 R24, [R88+0x1800] ;  /* 0x001800005818783b */ /* 0x000f220000000200 */
[C---:B---3--:R-:W-:Y:S05]  /*44b0*/  IMAD.IADD R92, R124.reuse, 0x1, R92 ;  /* 0x000000017c5c7824 */ /* 0x048fea00078e025c */
[----:B------:R-:W0:Y:S01]  /*44c0*/  LDGDEPBAR ;  /* 0x00000000000079af */ /* 0x000e220000000000 */
[----:B------:R-:W-:Y:S05]  /*44d0*/  IMAD.IADD R124, R124, 0x1, R88 ;  /* 0x000000017c7c7824 */ /* 0x000fea00078e0258 */
[----:B------:R-:W3:Y:S06]  /*44e0*/  LDSM.16.M88.4 R32, [R88+0x1c00] ;  /* 0x001c00005820783b */ /* 0x000eec0000000200 */
[----:B------:R-:W5:Y:S06]  /*44f0*/  LDSM.16.M88.4 R40, [R88+0x2000] ;  /* 0x002000005828783b */ /* 0x000f6c0000000200 */
[----:B------:R-:W5:Y:S01]  /*4500*/  LDSM.16.M88.4 R48, [R88+0x2400] ;  /* 0x002400005830783b */ /* 0x000f620000000200 */
[C---:B--2---:R-:W-:Y:S05]  /*4510*/  HMMA.16816.F32.BF16 R4, R64.reuse, R8, RZ ;  /* 0x000000084004723c */ /* 0x044fea00000418ff */
[----:B------:R-:W2:Y:S06]  /*4520*/  LDSM.16.M88.4 R56, [R88+0x2800] ;  /* 0x002800005838783b */ /* 0x000eac0000000200 */
[----:B------:R-:W2:Y:S01]  /*4530*/  LDSM.16.M88.4 R88, [R88+0x2c00] ;  /* 0x002c00005858783b */ /* 0x000ea20000000200 */
[C---:B------:R-:W-:Y:S05]  /*4540*/  HMMA.16816.F32.BF16 R8, R64.reuse, R10, RZ ;  /* 0x0000000a4008723c */ /* 0x040fea00000418ff */
[----:B------:R-:W-:Y:S03]  /*4550*/  LDSM.16.M88.4 R92, [R92] ;  /* 0x000000005c5c783b */ /* 0x000fe60000000200 */
[C---:B-1----:R-:W-:Y:S03]  /*4560*/  HMMA.16816.F32.BF16 R12, R64.reuse, R16, RZ ;  /* 0x00000010400c723c */ /* 0x042fe600000418ff */
[----:B------:R-:W1:Y:S05]  /*4570*/  LDSM.16.M88.4 R96, [R124+0x1000] ;  /* 0x001000007c60783b */ /* 0x000e6a0000000200 */
[C---:B------:R-:W-:Y:S01]  /*4580*/  HMMA.16816.F32.BF16 R16, R64.reuse, R18, RZ ;  /* 0x000000124010723c */ /* 0x040fe200000418ff */
[----:B------:R-:W1:Y:S06]  /*4590*/  LDSM.16.M88.4 R100, [R124+0x1400] ;  /* 0x001400007c64783b */ /* 0x000e6c0000000200 */
[----:B------:R-:W1:Y:S01]  /*45a0*/  LDSM.16.M88.4 R104, [R124+0x1800] ;  /* 0x001800007c68783b */ /* 0x000e620000000200 */
[C---:B----4-:R-:W-:Y:S05]  /*45b0*/  HMMA.16816.F32.BF16 R20, R64.reuse, R24, RZ ;  /* 0x000000184014723c */ /* 0x050fea00000418ff */
[----:B------:R-:W4:Y:S03]  /*45c0*/  LDSM.16.M88.4 R108, [R124+0x1c00] ;  /* 0x001c00007c6c783b */ /* 0x000f260000000200 */
[C---:B------:R-:W-:Y:S03]  /*45d0*/  HMMA.16816.F32.BF16 R24, R64.reuse, R26, RZ ;  /* 0x0000001a4018723c */ /* 0x040fe600000418ff */
[----:B------:R-:W4:Y:S05]  /*45e0*/  LDSM.16.M88.4 R112, [R124+0x2000] ;  /* 0x002000007c70783b */ /* 0x000f2a0000000200 */
[C---:B---3--:R-:W-:Y:S01]  /*45f0*/  HMMA.16816.F32.BF16 R28, R64.reuse, R32, RZ ;  /* 0x00000020401c723c */ /* 0x048fe200000418ff */
[----:B------:R-:W3:Y:S06]  /*4600*/  LDSM.16.M88.4 R116, [R124+0x2400] ;  /* 0x002400007c74783b */ /* 0x000eec0000000200 */
[----:B------:R-:W3:Y:S01]  /*4610*/  LDSM.16.M88.4 R120, [R124+0x2800] ;  /* 0x002800007c78783b */ /* 0x000ee20000000200 */
[C---:B------:R-:W-:Y:S05]  /*4620*/  HMMA.16816.F32.BF16 R32, R64.reuse, R34, RZ ;  /* 0x000000224020723c */ /* 0x040fea00000418ff */
[----:B------:R-:W3:Y:S03]  /*4630*/  LDSM.16.M88.4 R124, [R124+0x2c00] ;  /* 0x002c00007c7c783b */ /* 0x000ee60000000200 */
[C---:B-----5:R-:W-:Y:S01]  /*4640*/  HMMA.16816.F32.BF16 R36, R64.reuse, R40, RZ ;  /* 0x000000284024723c */ /* 0x060fe200000418ff */
[----:B------:R-:W-:Y:S04]  /*4650*/  DEPBAR.LE SB0, 0x0 ;  /* 0x000080000000791a */ /* 0x000fe80000000000 */
[----:B------:R-:W-:Y:S03]  /*4660*/  BAR.SYNC.DEFER_BLOCKING 0x0 ;  /* 0x0000000000007b1d */ /* 0x000fe60000010000 */
[C---:B------:R-:W-:Y:S08]  /*4670*/  HMMA.16816.F32.BF16 R40, R64.reuse, R42, RZ ;  /* 0x0000002a4028723c */ /* 0x040ff000000418ff */
[C---:B------:R-:W-:Y:S08]  /*4680*/  HMMA.16816.F32.BF16 R44, R64.reuse, R48, RZ ;  /* 0x00000030402c723c */ /* 0x040ff000000418ff */
[C---:B------:R-:W-:Y:S08]  /*4690*/  HMMA.16816.F32.BF16 R48, R64.reuse, R50, RZ ;  /* 0x000000324030723c */ /* 0x040ff000000418ff */
[C---:B--2---:R-:W-:Y:S08]  /*46a0*/  HMMA.16816.F32.BF16 R52, R64.reuse, R56, RZ ;  /* 0x000000384034723c */ /* 0x044ff000000418ff */
        /* <DEDUP_REMOVED lines=97> */
.L_x_8334:
[----:B------:R-:W-:Y:S05]  /*4cc0*/  BSYNC.RECONVERGENT B0 ;  /* 0x0000000000007941 */ /* 0x000fea0003800200 */
.L_x_8333:
        /* <DEDUP_REMOVED lines=15> */
.L_x_8332:
[----:B------:R-:W-:Y:S05]  /*4dc0*/  BSYNC.RECONVERGENT B1 ;  /* 0x0000000000017941 */ /* 0x000fea0003800200 */
.L_x_8331:
        /* <DEDUP_REMOVED lines=44> */
[----:B------:R-:W-:Y:S01]  /*5090*/  FADD.FTZ R88, -R84, R86 ;  /* 0x0000005654587221 */ /* 0x000fe20000010100 */
[C---:B--2---:R-:W-:Y:S01]  /*50a0*/  FMUL.FTZ R92, R85.reuse, R84 ;  /* 0x00000054555c7220 */ /* 0x044fe20000410000 */
[C---:B------:R-:W-:Y:S01]  /*50b0*/  FMUL.FTZ R87, R85.reuse, R87 ;  /* 0x0000005755577220 */ /* 0x040fe20000410000 */
[----:B------:R-:W-:Y:S03]  /*50c0*/  FMUL.FTZ R90, R85, R0 ;  /* 0x00000000555a7220 */ /* 0x000fe60000410000 */
[----:B------:R1:W2:Y:S01]  /*50d0*/  MUFU.EX2 R86, R87 ;  /* 0x0000005700567308 */ /* 0x0002a20000000800 */
        /* <DEDUP_REMOVED lines=14> */
[----:B-1----:R-:W-:Y:S01]  /*51c0*/  FMUL.FTZ R87, R85, R88 ;  /* 0x0000005855577220 */ /* 0x002fe20000410000 */
[----:B------:R-:W-:Y:S03]  /*51d0*/  MOV R88, R154 ;  /* 0x0000009a00587202 */ /* 0x000fe60000000f00 */
[----:B------:R-:W-:Y:S01]  /*51e0*/  MUFU.EX2 R107, R107 ;  /* 0x0000006b006b7308 */ /* 0x000fe20000000800 */
[-CC-:B------:R-:W-:Y:S01]  /*51f0*/  FFMA.FTZ R115, R14, R85.reuse, -R90.reuse ;  /* 0x000000550e737223 */ /* 0x180fe2000001085a */
[-CC-:B------:R-:W-:Y:S01]  /*5200*/  FFMA.FTZ R110, R15, R85.reuse, -R90.reuse ;  /* 0x000000550f6e7223 */ /* 0x180fe2000001085a */
[----:B------:R-:W-:Y:S01]  /*5210*/  @P0 IADD3 R88, PT, PT, R158, -0x20, RZ ;  /* 0xffffffe09e580810 */ /* 0x000fe20007ffe0ff */
        /* <DEDUP_REMOVED lines=8> */
[----:B------:R-:W4:Y:S01]  /*52a0*/  LDSM.16.MT88.4 R24, [R88] ;  /* 0x000000005818783b */ /* 0x000f220000004200 */
[C---:B--2---:R-:W-:Y:S01]  /*52b0*/  FMUL.FTZ R10, R86.reuse, R78 ;  /* 0x0000004e560a7220 */ /* 0x044fe20000410000 */
[----:B------:R-:W-:Y:S01]  /*52c0*/  FFMA.FTZ R117, R11, R85, -R90 ;  /* 0x000000550b757223 */ /* 0x000fe2000001085a */
[----:B------:R-:W-:Y:S03]  /*52d0*/  FMUL.FTZ R11, R86, R79 ;  /* 0x0000004f560b7220 */ /* 0x000fe60000410000 */
[----:B------:R-:W-:Y:S01]  /*52e0*/  MUFU.EX2 R112, R112 ;  /* 0x0000007000707308 */ /* 0x000fe20000000800 */
[-CC-:B------:R-:W-:Y:S01]  /*52f0*/  FFMA.FTZ R119, R4, R85.reuse, -R92.reuse ;  /* 0x0000005504777223 */ /* 0x180fe2000001085c */
[-CC-:B------:R-:W-:Y:S01]  /*5300*/  FFMA.FTZ R114, R5, R85.reuse, -R92.reuse ;  /* 0x0000005505727223 */ /* 0x180fe2000001085c */
[-CC-:B------:R-:W-:Y:S01]  /*5310*/  FFMA.FTZ R99, R20, R85.reuse, -R92.reuse ;  /* 0x0000005514637223 */ /* 0x180fe2000001085c */
[----:B------:R-:W2:Y:S01]  /*5320*/  LDSM.16.MT88.4 R28, [R130+0x3400] ;  /* 0x00340000821c783b */ /* 0x000ea20000004200 */
[-C--:B------:R-:W-:Y:S01]  /*5330*/  FFMA.FTZ R96, R21, R85.reuse, -R92 ;  /* 0x0000005515607223 */ /* 0x080fe2000001085c */
[-CC-:B------:R-:W-:Y:S01]  /*5340*/  FFMA.FTZ R104, R22, R85.reuse, -R90.reuse ;  /* 0x0000005516687223 */ /* 0x180fe2000001085a */
[--C-:B------:R-:W-:Y:S03]  /*5350*/  FFMA.FTZ R103, R23, R85, -R90.reuse ;  /* 0x0000005517677223 */ /* 0x100fe6000001085a */
[----:B------:R-:W-:Y:S01]  /*5360*/  MUFU.EX2 R119, R119 ;  /* 0x0000007700777308 */ /* 0x000fe20000000800 */
[C---:B---3--:R-:W-:Y:S01]  /*5370*/  FMUL.FTZ R8, R87.reuse, R76 ;  /* 0x0000004c57087220 */ /* 0x048fe20000410000 */
[C---:B------:R-:W-:Y:S01]  /*5380*/  FMUL.FTZ R9, R87.reuse, R77 ;  /* 0x0000004d57097220 */ /* 0x040fe20000410000 */
[C---:B------:R-:W-:Y:S01]  /*5390*/  FMUL.FTZ R4, R87.reuse, R80 ;  /* 0x0000005057047220 */ /* 0x040fe20000410000 */
[----:B------:R-:W-:Y:S01]  /*53a0*/  LDSM.16.MT88.4 R76, [R130+0x4c00] ;  /* 0x004c0000824c783b */ /* 0x000fe20000004200 */
[----:B------:R-:W-:Y:S01]  /*53b0*/  FMUL.FTZ R5, R87, R81 ;  /* 0x0000005157057220 */ /* 0x000fe20000410000 */
[-C--:B------:R-:W-:Y:S01]  /*53c0*/  FFMA.FTZ R81, R35, R85.reuse, -R90 ;  /* 0x0000005523517223 */ /* 0x080fe2000001085a */
[-CC-:B------:R-:W-:Y:S03]  /*53d0*/  FFMA.FTZ R105, R16, R85.reuse, -R92.reuse ;  /* 0x0000005510697223 */ /* 0x180fe6000001085c */
[----:B------:R-:W3:Y:S01]  /*53e0*/  MUFU.EX2 R114, R114 ;  /* 0x0000007200727308 */ /* 0x000ee20000000800 */
[----:B------:R-:W-:Y:S01]  /*53f0*/  FMUL.FTZ R16, R87, R68 ;  /* 0x0000004457107220 */ /* 0x000fe20000410000 */
[----:B------:R-:W-:Y:S01]  /*5400*/  FFMA.FTZ R106, R17, R85, -R92 ;  /* 0x00000055116a7223 */ /* 0x000fe2000001085c */
[----:B------:R-:W-:Y:S01]  /*5410*/  FMUL.FTZ R17, R87, R69 ;  /* 0x0000004557117220 */ /* 0x000fe20000410000 */
[-CC-:B------:R-:W-:Y:S01]  /*5420*/  FFMA.FTZ R108, R18, R85.reuse, -R90.reuse ;  /* 0x00000055126c7223 */ /* 0x180fe2000001085a */
[C---:B------:R-:W-:Y:S01]  /*5430*/  FMUL.FTZ R18, R86.reuse, R70 ;  /* 0x0000004656127220 */ /* 0x040fe20000410000 */
[--C-:B------:R-:W-:Y:S01]  /*5440*/  FFMA.FTZ R109, R19, R85, -R90.reuse ;  /* 0x00000055136d7223 */ /* 0x100fe2000001085a */
[----:B------:R-:W-:Y:S03]  /*5450*/  FMUL.FTZ R19, R86, R71 ;  /* 0x0000004756137220 */ /* 0x000fe60000410000 */
[----:B------:R-:W5:Y:S01]  /*5460*/  MUFU.EX2 R113, R113 ;  /* 0x0000007100717308 */ /* 0x000f620000000800 */
[-CC-:B------:R-:W-:Y:S01]  /*5470*/  FFMA.FTZ R120, R6, R85.reuse, -R90.reuse ;  /* 0x0000005506787223 */ /* 0x180fe2000001085a */
[C---:B------:R-:W-:Y:S01]  /*5480*/  FMUL.FTZ R6, R86.reuse, R82 ;  /* 0x0000005256067220 */ /* 0x040fe20000410000 */
[--C-:B------:R-:W-:Y:S01]  /*5490*/  FFMA.FTZ R118, R7, R85, -R90.reuse ;  /* 0x0000005507767223 */ /* 0x100fe2000001085a */
[----:B------:R-:W-:Y:S01]  /*54a0*/  FMUL.FTZ R7, R86, R83 ;  /* 0x0000005356077220 */ /* 0x000fe20000410000 */
[-C--:B------:R-:W-:Y:S01]  /*54b0*/  FFMA.FTZ R68, R42, R85.reuse, -R90 ;  /* 0x000000552a447223 */ /* 0x080fe2000001085a */
[-CC-:B------:R-:W-:Y:S01]  /*54c0*/  FFMA.FTZ R36, R36, R85.reuse, -R92.reuse ;  /* 0x0000005524247223 */ /* 0x180fe2000001085c */
[----:B------:R-:W-:Y:S03]  /*54d0*/  FFMA.FTZ R37, R37, R85, -R92 ;  /* 0x0000005525257223 */ /* 0x000fe6000001085c */
[----:B------:R-:W-:Y:S01]  /*54e0*/  MUFU.EX2 R120, R120 ;  /* 0x0000007800787308 */ /* 0x000fe20000000800 */
[----:B---3--:R-:W-:Y:S01]  /*54f0*/  F2FP.BF16.F32.PACK_AB R20, R114, R119 ;  /* 0x000000777214723e */ /* 0x008fe200000010ff */
[-CC-:B------:R-:W-:Y:S01]  /*5500*/  FFMA.FTZ R38, R38, R85.reuse, -R90.reuse ;  /* 0x0000005526267223 */ /* 0x180fe2000001085a */
[-C--:B------:R-:W-:Y:S01]  /*5510*/  FFMA.FTZ R39, R39, R85.reuse, -R90 ;  /* 0x0000005527277223 */ /* 0x080fe2000001085a */
[-CC-:B------:R-:W-:Y:S01]  /*5520*/  FFMA.FTZ R40, R40, R85.reuse, -R92.reuse ;  /* 0x0000005528287223 */ /* 0x180fe2000001085c */
[-C--:B------:R-:W-:Y:S01]  /*5530*/  FFMA.FTZ R41, R41, R85.reuse, -R92 ;  /* 0x0000005529297223 */ /* 0x080fe2000001085c */
[-C--:B------:R-:W-:Y:S01]  /*5540*/  FFMA.FTZ R42, R43, R85.reuse, -R90 ;  /* 0x000000552b2a7223 */ /* 0x080fe2000001085a */
[-CC-:B------:R-:W-:Y:S03]  /*5550*/  FFMA.FTZ R43, R44, R85.reuse, -R92.reuse ;  /* 0x000000552c2b7223 */ /* 0x180fe6000001085c */
[----:B------:R-:W3:Y:S01]  /*5560*/  MUFU.EX2 R118, R118 ;  /* 0x0000007600767308 */ /* 0x000ee20000000800 */
[----:B-----5:R-:W-:Y:S01]  /*5570*/  F2FP.BF16.F32.PACK_AB R22, R113, R112 ;  /* 0x000000707116723e */ /* 0x020fe200000010ff */
[-C--:B------:R-:W-:Y:S01]  /*5580*/  FFMA.FTZ R44, R45, R85.reuse, -R92 ;  /* 0x000000552d2c7223 */ /* 0x080fe2000001085c */
[-C--:B------:R-:W-:Y:S01]  /*5590*/  FFMA.FTZ R45, R46, R85.reuse, -R90 ;  /* 0x000000552e2d7223 */ /* 0x080fe2000001085a */
[-CC-:B------:R-:W-:Y:S01]  /*55a0*/  FFMA.FTZ R46, R48, R85.reuse, -R92.reuse ;  /* 0x00000055302e7223 */ /* 0x180fe2000001085c */
[-C--:B------:R-:W-:Y:S01]  /*55b0*/  FFMA.FTZ R48, R49, R85.reuse, -R92 ;  /* 0x0000005531307223 */ /* 0x080fe2000001085c */
[-CC-:B------:R-:W-:Y:S01]  /*55c0*/  FFMA.FTZ R47, R47, R85.reuse, -R90.reuse ;  /* 0x000000552f2f7223 */ /* 0x180fe2000001085a */
[-CC-:B------:R-:W-:Y:S03]  /*55d0*/  FFMA.FTZ R49, R50, R85.reuse, -R90.reuse ;  /* 0x0000005532317223 */ /* 0x180fe6000001085a */
[----:B------:R-:W5:Y:S01]  /*55e0*/  MUFU.EX2 R116, R116 ;  /* 0x0000007400747308 */ /* 0x000f620000000800 */
[-C--:B------:R-:W-:Y:S01]  /*55f0*/  FFMA.FTZ R51, R51, R85.reuse, -R90 ;  /* 0x0000005533337223 */ /* 0x080fe2000001085a */
[----:B------:R-:W-:Y:S01]  /*5600*/  FFMA.FTZ R119, R87, R164, R119 ;  /* 0x000000a457777223 */ /* 0x000fe20000010077 */
[----:B------:R-:W-:Y:S01]  /*5610*/  ISETP.GT.AND P0, PT, R148, R140, PT ;  /* 0x0000008c9400720c */ /* 0x000fe20003f04270 */
[-CC-:B------:R-:W-:Y:S01]  /*5620*/  FFMA.FTZ R50, R52, R85.reuse, -R92.reuse ;  /* 0x0000005534327223 */ /* 0x180fe2000001085c */
[-C--:B------:R-:W-:Y:S01]  /*5630*/  FFMA.FTZ R52, R53, R85.reuse, -R92 ;  /* 0x0000005535347223 */ /* 0x080fe2000001085c */
[----:B------:R-:W-:Y:S01]  /*5640*/  FADD.FTZ R119, R114, R119 ;  /* 0x0000007772777221 */ /* 0x000fe20000010000 */
[----:B------:R-:W-:Y:S03]  /*5650*/  FFMA.FTZ R53, R54, R85, -R90 ;  /* 0x0000005536357223 */ /* 0x000fe6000001085a */
[----:B------:R-:W1:Y:S01]  /*5660*/  MUFU.EX2 R117, R117 ;  /* 0x0000007500757308 */ /* 0x000e620000000800 */
[----:B---3--:R-:W-:Y:S01]  /*5670*/  F2FP.BF16.F32.PACK_AB R21, R118, R120 ;  /* 0x000000787615723e */ /* 0x008fe200000010ff */
[----:B------:R-:W-:Y:S01]  /*5680*/  FFMA.FTZ R120, R86, R159, R120 ;  /* 0x0000009f56787223 */ /* 0x000fe20000010078 */
[----:B------:R-:W-:Y:S01]  /*5690*/  FADD.FTZ R119, R112, R119 ;  /* 0x0000007770777221 */ /* 0x000fe20000010000 */
[-C--:B------:R-:W-:Y:S01]  /*56a0*/  FFMA.FTZ R54, R55, R85.reuse, -R90 ;  /* 0x0000005537367223 */ /* 0x080fe2000001085a */
[-C--:B------:R-:W-:Y:S01]  /*56b0*/  FFMA.FTZ R55, R56, R85.reuse, -R92 ;  /* 0x0000005538377223 */ /* 0x080fe2000001085c */
[----:B------:R-:W-:Y:S01]  /*56c0*/  FADD.FTZ R120, R118, R120 ;  /* 0x0000007876787221 */ /* 0x000fe20000010000 */
[----:B------:R-:W-:Y:S03]  /*56d0*/  FADD.FTZ R113, R113, R119 ;  /* 0x0000007771717221 */ /* 0x000fe60000010000 */
[----:B------:R3:W-:Y:S01]  /*56e0*/  MUFU.EX2 R80, R34 ;  /* 0x0000002200507308 */ /* 0x0007e20000000800 */
[-C--:B------:R-:W-:Y:S01]  /*56f0*/  FFMA.FTZ R56, R57, R85.reuse, -R92 ;  /* 0x0000005539387223 */ /* 0x080fe2000001085c */
[----:B-----5:R-:W-:Y:S01]  /*5700*/  FADD.FTZ R120, R116, R120 ;  /* 0x0000007874787221 */ /* 0x020fe20000010000 */
[----:B------:R-:W-:Y:S01]  /*5710*/  FADD.FTZ R113, R111, R113 ;  /* 0x000000716f717221 */ /* 0x000fe20000010000 */
[-CC-:B------:R-:W-:Y:S01]  /*5720*/  FFMA.FTZ R57, R58, R85.reuse, -R90.reuse ;  /* 0x000000553a397223 */ /* 0x180fe2000001085a */
[-C--:B------:R-:W-:Y:S01]  /*5730*/  FFMA.FTZ R58, R59, R85.reuse, -R90 ;  /* 0x000000553b3a7223 */ /* 0x080fe2000001085a */
[-C--:B------:R-:W-:Y:S01]  /*5740*/  FFMA.FTZ R59, R61, R85.reuse, -R92 ;  /* 0x000000553d3b7223 */ /* 0x080fe2000001085c */
[-C--:B------:R-:W-:Y:S03]  /*5750*/  FFMA.FTZ R61, R62, R85.reuse, -R90 ;  /* 0x000000553e3d7223 */ /* 0x080fe6000001085a */
[----:B------:R-:W5:Y:S01]  /*5760*/  MUFU.EX2 R115, R115 ;  /* 0x0000007300737308 */ /* 0x000f620000000800 */
[C---:B-1----:R-:W-:Y:S01]  /*5770*/  F2FP.BF16.F32.PACK_AB R23, R117.reuse, R116 ;  /* 0x000000747517723e */ /* 0x042fe200000010ff */
[----:B------:R-:W-:Y:S01]  /*5780*/  FADD.FTZ R117, R117, R120 ;  /* 0x0000007875757221 */ /* 0x000fe20000010000 */
[-C--:B------:R-:W-:Y:S01]  /*5790*/  FFMA.FTZ R62, R63, R85.reuse, -R90 ;  /* 0x000000553f3e7223 */ /* 0x080fe2000001085a */
[-CC-:B------:R-:W-:Y:S01]  /*57a0*/  FFMA.FTZ R60, R60, R85.reuse, -R92.reuse ;  /* 0x000000553c3c7223 */ /* 0x180fe2000001085c */
[-C--:B------:R-:W-:Y:S01]  /*57b0*/  FFMA.FTZ R63, R64, R85.reuse, -R92 ;  /* 0x00000055403f7223 */ /* 0x080fe2000001085c */
[-C--:B------:R-:W-:Y:S01]  /*57c0*/  FFMA.FTZ R66, R66, R85.reuse, -R90 ;  /* 0x0000005542427223 */ /* 0x080fe2000001085a */
[----:B------:R-:W-:Y:S03]  /*57d0*/  FFMA.FTZ R92, R65, R85, -R92 ;  /* 0x00000055415c7223 */ /* 0x000fe6000001085c */
[----:B------:R-:W1:Y:S01]  /*57e0*/  MUFU.EX2 R110, R110 ;  /* 0x0000006e006e7308 */ /* 0x000e620000000800 */
[----:B---3--:R-:W3:Y:S01]  /*57f0*/  LDSM.16.MT88.4 R32, [R88+0x400] ;  /* 0x000400005820783b */ /* 0x008ee20000004200 */
[C---:B------:R-:W-:Y:S05]  /*5800*/  HMMA.16816.F32.BF16 R4, R20.reuse, R12, R4 ;  /* 0x0000000c1404723c */ /* 0x040fea0000041804 */
[C---:B------:R-:W-:Y:S03]  /*5810*/  FMUL.FTZ R12, R87.reuse, R72 ;  /* 0x00000048570c7220 */ /* 0x040fe60000410000 */
[----:B------:R-:W-:Y:S01]  /*5820*/  MUFU.EX2 R105, R105 ;  /* 0x0000006900697308 */ /* 0x000fe20000000800 */
[----:B------:R-:W-:Y:S01]  /*5830*/  FMUL.FTZ R13, R87, R73 ;  /* 0x00000049570d7220 */ /* 0x000fe20000410000 */
[C---:B------:R-:W-:Y:S03]  /*5840*/  HMMA.16816.F32.BF16 R8, R20.reuse, R14, R8 ;  /* 0x0000000e1408723c */ /* 0x040fe60000041808 */
[C---:B------:R-:W-:Y:S01]  /*5850*/  FMUL.FTZ R14, R86.reuse, R74 ;  /* 0x0000004a560e7220 */ /* 0x040fe20000410000 */
[----:B------:R-:W-:Y:S01]  /*5860*/  FMUL.FTZ R15, R86, R75 ;  /* 0x0000004b560f7220 */ /* 0x000fe20000410000 */
[----:B-----5:R-:W-:Y:S03]  /*5870*/  FADD.FTZ R117, R115, R117 ;  /* 0x0000007573757221 */ /* 0x020fe60000010000 */
[----:B------:R-:W5:Y:S01]  /*5880*/  MUFU.EX2 R106, R106 ;  /* 0x0000006a006a7308 */ /* 0x000f620000000800 */
[----:B------:R-:W-:Y:S01]  /*5890*/  MOV R87, R0 ;  /* 0x0000000000577202 */ /* 0x000fe20000000f00 */
[----:B------:R-:W-:Y:S01]  /*58a0*/  FFMA.FTZ R90, R67, R85, -R90 ;  /* 0x00000055435a7223 */ /* 0x000fe2000001085a */
[----:B------:R-:W-:Y:S01]  /*58b0*/  MOV R86, R84 ;  /* 0x0000005400567202 */ /* 0x000fe20000000f00 */
[C---:B----4-:R-:W-:Y:S06]  /*58c0*/  HMMA.16816.F32.BF16 R12, R20.reuse, R24, R12 ;  /* 0x00000018140c723c */ /* 0x050fec000004180c */
[----:B------:R-:W4:Y:S02]  /*58d0*/  MUFU.EX2 R108, R108 ;  /* 0x0000006c006c7308 */ /* 0x000f240000000800 */
[----:B------:R-:W-:Y:S01]  /*58e0*/  HMMA.16816.F32.BF16 R16, R20, R26, R16 ;  /* 0x0000001a1410723c */ /* 0x000fe20000041810 */
[----:B------:R-:W3:Y:S07]  /*58f0*/  LDSM.16.MT88.4 R24, [R130+0x3800] ;  /* 0x003800008218783b */ /* 0x000eee0000004200 */
[----:B------:R-:W2:Y:S01]  /*5900*/  MUFU.EX2 R109, R109 ;  /* 0x0000006d006d7308 */ /* 0x000ea20000000800 */
[C---:B------:R-:W-:Y:S01]  /*5910*/  F2FP.BF16.F32.PACK_AB R20, R107.reuse, R111 ;  /* 0x0000006f6b14723e */ /* 0x040fe200000010ff */
[----:B------:R-:W-:Y:S01]  /*5920*/  FADD.FTZ R107, R107, R113 ;  /* 0x000000716b6b7221 */ /* 0x000fe20000010000 */
[C---:B-1----:R-:W-:Y:S01]  /*5930*/  F2FP.BF16.F32.PACK_AB R21, R110.reuse, R115 ;  /* 0x000000736e15723e */ /* 0x042fe200000010ff */
[----:B------:R-:W-:Y:S01]  /*5940*/  FADD.FTZ R110, R110, R117 ;  /* 0x000000756e6e7221 */ /* 0x000fe20000010000 */
[----:B-----5:R-:W-:Y:S01]  /*5950*/  F2FP.BF16.F32.PACK_AB R22, R106, R105 ;  /* 0x000000696a16723e */ /* 0x020fe200000010ff */
[----:B------:R-:W-:Y:S04]  /*5960*/  FADD.FTZ R107, R105, R107 ;  /* 0x0000006b696b7221 */ /* 0x000fe80000010000 */
[----:B------:R-:W1:Y:S01]  /*5970*/  MUFU.EX2 R99, R99 ;  /* 0x0000006300637308 */ /* 0x000e620000000800 */
[----:B----4-:R-:W-:Y:S01]  /*5980*/  FADD.FTZ R110, R108, R110 ;  /* 0x0000006e6c6e7221 */ /* 0x010fe20000010000 */
[----:B------:R-:W-:Y:S08]  /*5990*/  FADD.FTZ R106, R106, R107 ;  /* 0x0000006b6a6a7221 */ /* 0x000ff00000010000 */
[----:B------:R-:W4:Y:S01]  /*59a0*/  MUFU.EX2 R96, R96 ;  /* 0x0000006000607308 */ /* 0x000f220000000800 */
[C---:B--2---:R-:W-:Y:S01]  /*59b0*/  F2FP.BF16.F32.PACK_AB R23, R109.reuse, R108 ;  /* 0x0000006c6d17723e */ /* 0x044fe200000010ff */
[----:B------:R-:W-:Y:S08]  /*59c0*/  FADD.FTZ R109, R109, R110 ;  /* 0x0000006e6d6d7221 */ /* 0x000ff00000010000 */
[----:B------:R-:W2:Y:S01]  /*59d0*/  MUFU.EX2 R104, R104 ;  /* 0x0000006800687308 */ /* 0x000ea20000000800 */
[C---:B------:R-:W-:Y:S03]  /*59e0*/  HMMA.16816.F32.BF16 R4, R20.reuse, R28, R4 ;  /* 0x0000001c1404723c */ /* 0x040fe60000041804 */
[----:B-1----:R-:W-:Y:S06]  /*59f0*/  FADD.FTZ R106, R99, R106 ;  /* 0x0000006a636a7221 */ /* 0x002fec0000010000 */
[----:B------:R-:W1:Y:S01]  /*5a00*/  MUFU.EX2 R103, R103 ;  /* 0x0000006700677308 */ /* 0x000e620000000800 */
[C---:B------:R-:W-:Y:S01]  /*5a10*/  HMMA.16816.F32.BF16 R8, R20.reuse, R30, R8 ;  /* 0x0000001e1408723c */ /* 0x040fe20000041808 */
[----:B------:R-:W5:Y:S02]  /*5a20*/  LDSM.16.MT88.4 R28, [R88+0x800] ;  /* 0x00080000581c783b */ /* 0x000f640000004200 */
[----:B----4-:R-:W-:Y:S06]  /*5a30*/  FADD.FTZ R106, R96, R106 ;  /* 0x0000006a606a7221 */ /* 0x010fec0000010000 */
[----:B------:R-:W-:Y:S01]  /*5a40*/  MUFU.EX2 R98, R98 ;  /* 0x0000006200627308 */ /* 0x000fe20000000800 */
[C---:B---3--:R-:W-:Y:S03]  /*5a50*/  HMMA.16816.F32.BF16 R12, R20.reuse, R32, R12 ;  /* 0x00000020140c723c */ /* 0x048fe6000004180c */
[----:B--2---:R-:W-:Y:S06]  /*5a60*/  FADD.FTZ R109, R104, R109 ;  /* 0x0000006d686d7221 */ /* 0x004fec0000010000 */
[----:B------:R-:W2:Y:S01]  /*5a70*/  MUFU.EX2 R95, R95 ;  /* 0x0000005f005f7308 */ /* 0x000ea20000000800 */
[----:B------:R-:W-:Y:S01]  /*5a80*/  HMMA.16816.F32.BF16 R16, R20, R34, R16 ;  /* 0x000000221410723c */ /* 0x000fe20000041810 */
[----:B------:R-:W3:Y:S02]  /*5a90*/  LDSM.16.MT88.4 R32, [R130+0x3c00] ;  /* 0x003c00008220783b */ /* 0x000ee40000004200 */
[----:B------:R-:W-:Y:S02]  /*5aa0*/  F2FP.BF16.F32.PACK_AB R20, R96, R99 ;  /* 0x000000636014723e */ /* 0x000fe400000010ff */
[C---:B-1----:R-:W-:Y:S01]  /*5ab0*/  F2FP.BF16.F32.PACK_AB R21, R103.reuse, R104 ;  /* 0x000000686715723e */ /* 0x042fe200000010ff */
[----:B------:R-:W-:Y:S03]  /*5ac0*/  FADD.FTZ R103, R103, R109 ;  /* 0x0000006d67677221 */ /* 0x000fe60000010000 */
[----:B------:R-:W1:Y:S10]  /*5ad0*/  MUFU.EX2 R101, R101 ;  /* 0x0000006500657308 */ /* 0x000e740000000800 */
[----:B------:R-:W4:Y:S01]  /*5ae0*/  MUFU.EX2 R102, R102 ;  /* 0x0000006600667308 */ /* 0x000f220000000800 */
[C---:B--2---:R-:W-:Y:S01]  /*5af0*/  F2FP.BF16.F32.PACK_AB R22, R95.reuse, R98 ;  /* 0x000000625f16723e */ /* 0x044fe200000010ff */
[----:B------:R-:W-:Y:S04]  /*5b00*/  FADD.FTZ R98, R98, R106 ;  /* 0x0000006a62627221 */ /* 0x000fe80000010000 */
[----:B------:R-:W-:Y:S04]  /*5b10*/  FADD.FTZ R98, R95, R98 ;  /* 0x000000625f627221 */ /* 0x000fe80000010000 */
[----:B------:R-:W-:Y:S01]  /*5b20*/  MUFU.EX2 R94, R94 ;  /* 0x0000005e005e7308 */ /* 0x000fe20000000800 */
[----:B-1----:R-:W-:Y:S09]  /*5b30*/  FADD.FTZ R103, R101, R103 ;  /* 0x0000006765677221 */ /* 0x002ff20000010000 */
[----:B------:R-:W-:Y:S01]  /*5b40*/  MUFU.EX2 R91, R91 ;  /* 0x0000005b005b7308 */ /* 0x000fe20000000800 */
[C---:B----4-:R-:W-:Y:S01]  /*5b50*/  F2FP.BF16.F32.PACK_AB R23, R102.reuse, R101 ;  /* 0x000000656617723e */ /* 0x050fe200000010ff */
[----:B------:R-:W-:Y:S08]  /*5b60*/  FADD.FTZ R102, R102, R103 ;  /* 0x0000006766667221 */ /* 0x000ff00000010000 */
[----:B------:R-:W1:Y:S01]  /*5b70*/  MUFU.EX2 R100, R100 ;  /* 0x0000006400647308 */ /* 0x000e620000000800 */
[C---:B------:R-:W-:Y:S09]  /*5b80*/  HMMA.16816.F32.BF16 R4, R20.reuse, R24, R4 ;  /* 0x000000181404723c */ /* 0x040ff20000041804 */
[----:B------:R-:W2:Y:S01]  /*5b90*/  MUFU.EX2 R97, R97 ;  /* 0x0000006100617308 */ /* 0x000ea20000000800 */
[C---:B------:R-:W-:Y:S01]  /*5ba0*/  HMMA.16816.F32.BF16 R8, R20.reuse, R26, R8 ;  /* 0x0000001a1408723c */ /* 0x040fe20000041808 */
[----:B------:R-:W4:Y:S08]  /*5bb0*/  LDSM.16.MT88.4 R24, [R88+0xc00] ;  /* 0x000c00005818783b */ /* 0x000f300000004200 */
[----:B------:R-:W-:Y:S01]  /*5bc0*/  MUFU.EX2 R93, R93 ;  /* 0x0000005d005d7308 */ /* 0x000fe20000000800 */
[C---:B-----5:R-:W-:Y:S03]  /*5bd0*/  HMMA.16816.F32.BF16 R12, R20.reuse, R28, R12 ;  /* 0x0000001c140c723c */ /* 0x060fe6000004180c */
[----:B-1----:R-:W-:Y:S06]  /*5be0*/  FADD.FTZ R102, R100, R102 ;  /* 0x0000006664667221 */ /* 0x002fec0000010000 */
[----:B------:R-:W1:Y:S01]  /*5bf0*/  MUFU.EX2 R89, R89 ;  /* 0x0000005900597308 */ /* 0x000e620000000800 */
[----:B------:R-:W-:Y:S01]  /*5c00*/  HMMA.16816.F32.BF16 R16, R20, R30, R16 ;  /* 0x0000001e1410723c */ /* 0x000fe20000041810 */
[----:B------:R-:W5:Y:S02]  /*5c10*/  LDSM.16.MT88.4 R28, [R130+0x4000] ;  /* 0x00400000821c783b */ /* 0x000f640000004200 */
[----:B------:R-:W-:Y:S01]  /*5c20*/  F2FP.BF16.F32.PACK_AB R20, R91, R94 ;  /* 0x0000005e5b14723e */ /* 0x000fe200000010ff */
        /* <DEDUP_REMOVED lines=19> */
[C---:B----4-:R-:W-:Y:S03]  /*5d60*/  HMMA.16816.F32.BF16 R12, R20.reuse, R24, R12 ;  /* 0x00000018140c723c */ /* 0x050fe6000004180c */
[----:B-1----:R-:W-:Y:S06]  /*5d70*/  FADD.FTZ R81, R38, R81 ;  /* 0x0000005126517221 */ /* 0x002fec0000010000 */
[----:B------:R-:W1:Y:S01]  /*5d80*/  MUFU.EX2 R41, R41 ;  /* 0x0000002900297308 */ /* 0x000e620000000800 */
[----:B------:R-:W-:Y:S01]  /*5d90*/  HMMA.16816.F32.BF16 R16, R20, R26, R16 ;  /* 0x0000001a1410723c */ /* 0x000fe20000041810 */
[----:B------:R-:W4:Y:S02]  /*5da0*/  LDSM.16.MT88.4 R24, [R130+0x4400] ;  /* 0x004400008218783b */ /* 0x000f240000004200 */
        /* <DEDUP_REMOVED lines=16> */
[C---:B-----5:R-:W-:Y:S03]  /*5eb0*/  HMMA.16816.F32.BF16 R4, R20.reuse, R28, R4 ;  /* 0x0000001c1404723c */ /* 0x060fe60000041804 */
[----:B-1----:R-:W-:Y:S06]  /*5ec0*/  FADD.FTZ R40, R43, R40 ;  /* 0x000000282b287221 */ /* 0x002fec0000010000 */
[----:B------:R-:W1:Y:S01]  /*5ed0*/  MUFU.EX2 R47, R47 ;  /* 0x0000002f002f7308 */ /* 0x000e620000000800 */
[C---:B------:R-:W-:Y:S01]  /*5ee0*/  HMMA.16816.F32.BF16 R8, R20.reuse, R30, R8 ;  /* 0x0000001e1408723c */ /* 0x040fe20000041808 */
[----:B------:R-:W5:Y:S08]  /*5ef0*/  LDSM.16.MT88.4 R28, [R88+0x1400] ;  /* 0x00140000581c783b */ /* 0x000f700000004200 */
[----:B------:R-:W4:Y:S01]  /*5f00*/  MUFU.EX2 R46, R46 ;  /* 0x0000002e002e7308 */ /* 0x000f220000000800 */
        /* <DEDUP_REMOVED lines=51> */
[C---:B----4-:R-:W-:Y:S06]  /*6240*/  HMMA.16816.F32.BF16 R12, R20.reuse, R24, R12 ;  /* 0x00000018140c723c */ /* 0x050fec000004180c */
        /* <DEDUP_REMOVED lines=17> */
[C---:B-----5:R-:W-:Y:S08]  /*6360*/  HMMA.16816.F32.BF16 R72, R68.reuse, R28, R12 ;  /* 0x0000001c4448723c */ /* 0x060ff0000004180c */
[----:B------:R-:W-:Y:S01]  /*6370*/  HMMA.16816.F32.BF16 R68, R68, R30, R16 ;  /* 0x0000001e4444723c */ /* 0x000fe20000041810 */
[----:B------:R-:W-:Y:S08]  /*6380*/  @!UPT UIADD3 URZ, UPT, UPT, URZ, URZ, URZ ;  /* 0x000000fffffff290 */ /* 0x000ff0000fffe0ff */
[----:B------:R-:W-:Y:S11]  /*6390*/  @P0 BRA `(.L_x_8335) ;  /* 0xffffffd800280947 */ /* 0x000ff6000383ffff */
.L_x_8328:
        /* <DEDUP_REMOVED lines=11> */
.L_x_8343:
[----:B----4-:R-:W-:Y:S01]  /*6450*/  FADD.FTZ R6, R159, R6 ;  /* 0x000000069f067221 */ /* 0x010fe20000010000 */
[----:B------:R-:W-:Y:S01]  /*6460*/  FSETP.NE.FTZ.AND P1, PT, R9, RZ, PT ;  /* 0x000000ff0900720b */ /* 0x000fe20003f35000 */
[----:B------:R-:W2:Y:S01]  /*6470*/  MUFU.RCP R7, R9 ;  /* 0x0000000900077308 */ /* 0x000ea20000001000 */
[----:B------:R-:W-:Y:S01]  /*6480*/  MOV R21, 0xff800000 ;  /* 0xff80000000157802 */ /* 0x000fe20000000f00 */
[----:B------:R-:W-:Y:S05]  /*6490*/  WARPSYNC.ALL ;  /* 0x0000000000007948 */ /* 0x000fea0003800000 */
[----:B------:R-:W-:Y:S01]  /*64a0*/  FSETP.NE.FTZ.AND P0, PT, R6, RZ, PT ;  /* 0x000000ff0600720b */ /* 0x000fe20003f15000 */
[----:B------:R-:W4:Y:S01]  /*64b0*/  MUFU.RCP R5, R6 ;  /* 0x0000000600057308 */ /* 0x000f220000001000 */
[----:B------:R-:W-:-:S07]  /*64c0*/  MOV R20, 0xff800000 ;  /* 0xff80000000147802 */ /* 0x000fce0000000f00 */
[----:B------:R1:W3:Y:S01]  /*64d0*/  @P1 MUFU.LG2 R8, R9 ;  /* 0x0000000900081308 */ /* 0x0002e20000000c00 */
[----:B--2---:R-:W-:-:S05]  /*64e0*/  FSEL R7, R7, 1, P1 ;  /* 0x3f80000007077808 */ /* 0x004fca0000800000 */
[C---:B------:R-:W-:Y:S01]  /*64f0*/  FMUL.FTZ R80, R7.reuse, R80 ;  /* 0x0000005007507220 */ /* 0x040fe20000410000 */
[----:B------:R-:W-:Y:S01]  /*6500*/  FMUL.FTZ R81, R7, R81 ;  /* 0x0000005107517220 */ /* 0x000fe20000410000 */
[----:B------:R-:W2:Y:S01]  /*6510*/  @P0 MUFU.LG2 R6, R6 ;  /* 0x0000000600060308 */ /* 0x000ea20000000c00 */
[----:B----4-:R-:W-:Y:S01]  /*6520*/  FSEL R5, R5, 1, P0 ;  /* 0x3f80000005057808 */ /* 0x010fe20000000000 */
[C---:B------:R-:W-:Y:S01]  /*6530*/  FMUL.FTZ R76, R7.reuse, R76 ;  /* 0x0000004c074c7220 */ /* 0x040fe20000410000 */
[C---:B------:R-:W-:Y:S01]  /*6540*/  FMUL.FTZ R77, R7.reuse, R77 ;  /* 0x0000004d074d7220 */ /* 0x040fe20000410000 */
[C---:B------:R-:W-:Y:S01]  /*6550*/  FMUL.FTZ R72, R7.reuse, R72 ;  /* 0x0000004807487220 */ /* 0x040fe20000410000 */
[C---:B------:R-:W-:Y:S01]  /*6560*/  FMUL.FTZ R73, R7.reuse, R73 ;  /* 0x0000004907497220 */ /* 0x040fe20000410000 */
[C---:B------:R-:W-:Y:S01]  /*6570*/  FMUL.FTZ R68, R7.reuse, R68 ;  /* 0x0000004407447220 */ /* 0x040fe20000410000 */
[----:B------:R-:W-:Y:S01]  /*6580*/  FMUL.FTZ R69, R7, R69 ;  /* 0x0000004507457220 */ /* 0x000fe20000410000 */
[----:B------:R-:W-:Y:S01]  /*6590*/  FMUL.FTZ R82, R5, R82 ;  /* 0x0000005205527220 */ /* 0x000fe20000410000 */
[----:B-1----:R-:W-:Y:S01]  /*65a0*/  SHF.L.U32 R9, R129, 0x1, RZ ;  /* 0x0000000181097819 */ /* 0x002fe200000006ff */
[----:B---3--:R-:W-:Y:S01]  /*65b0*/  @P1 FMUL.FTZ R8, R8, 0.69314718246459960938 ;  /* 0x3f31721808081820 */ /* 0x008fe20000410000 */
[C---:B------:R-:W-:Y:S01]  /*65c0*/  FMUL.FTZ R83, R5.reuse, R83 ;  /* 0x0000005305537220 */ /* 0x040fe20000410000 */
[C---:B------:R-:W-:Y:S01]  /*65d0*/  FMUL.FTZ R78, R5.reuse, R78 ;  /* 0x0000004e054e7220 */ /* 0x040fe20000410000 */
[----:B------:R-:W-:Y:S01]  /*65e0*/  LOP3.LUT R132, R132, 0x6, R9, 0xf8, !PT ;  /* 0x0000000684847812 */ /* 0x000fe200078ef809 */
[----:B-----5:R-:W-:Y:S01]  /*65f0*/  @P1 FFMA.FTZ R20, R4, R84, R8 ;  /* 0x0000005404141223 */ /* 0x020fe20000010008 */
[C---:B------:R-:W-:Y:S01]  /*6600*/  FMUL.FTZ R79, R5.reuse, R79 ;  /* 0x0000004f054f7220 */ /* 0x040fe20000410000 */
[C---:B------:R-:W-:Y:S01]  /*6610*/  FMUL.FTZ R74, R5.reuse, R74 ;  /* 0x0000004a054a7220 */ /* 0x040fe20000410000 */
[----:B--2---:R-:W-:Y:S01]  /*6620*/  @P0 FMUL.FTZ R6, R6, 0.69314718246459960938 ;  /* 0x3f31721806060820 */ /* 0x004fe20000410000 */
[----:B------:R-:W-:Y:S01]  /*6630*/  LOP3.LUT R132, R132, 0x20, R150, 0xf8, !PT ;  /* 0x0000002084847812 */ /* 0x000fe200078ef896 */
[C---:B------:R-:W-:Y:S01]  /*6640*/  FMUL.FTZ R75, R5.reuse, R75 ;  /* 0x0000004b054b7220 */ /* 0x040fe20000410000 */
[C---:B------:R-:W-:Y:S01]  /*6650*/  FMUL.FTZ R70, R5.reuse, R70 ;  /* 0x0000004605467220 */ /* 0x040fe20000410000 */
[----:B------:R-:W-:Y:S01]  /*6660*/  @P0 FFMA.FTZ R21, R4, R0, R6 ;  /* 0x0000000004150223 */ /* 0x000fe20000010006 */
[----:B------:R-:W-:Y:S01]  /*6670*/  FMUL.FTZ R71, R5, R71 ;  /* 0x0000004705477220 */ /* 0x000fe20000410000 */
[----:B------:R-:W-:-:S02]  /*6680*/  LOP3.LUT R132, R132, R149, RZ, 0xfc, !PT ;  /* 0x0000009584847212 */ /* 0x000fc400078efcff */
[----:B------:R-:W-:Y:S01]  /*6690*/  SHF.R.U32.HI R0, RZ, 0x2, R129 ;  /* 0x00000002ff007819 */ /* 0x000fe20000011681 */
[----:B------:R-:W-:Y:S01]  /*66a0*/  BAR.SYNC.DEFER_BLOCKING 0x0 ;  /* 0x0000000000007b1d */ /* 0x000fe20000010000 */
[----:B------:R-:W-:Y:S01]  /*66b0*/  LOP3.LUT R4, R150, 0x80, RZ, 0xc0, !PT ;  /* 0x0000008096047812 */ /* 0x000fe200078ec0ff */
[----:B------:R-:W-:Y:S01]  /*66c0*/  IMAD R132, R132, 0x4, R131 ;  /* 0x0000000484847824 */ /* 0x000fe200078e0283 */
[----:B------:R-:W-:-:S03]  /*66d0*/  LOP3.LUT R150, R150, 0x40, RZ, 0xc0, !PT ;  /* 0x0000004096967812 */ /* 0x000fc600078ec0ff */
[C---:B------:R-:W-:Y:S02]  /*66e0*/  IMAD.IADD R4, R132.reuse, 0x1, -R4 ;  /* 0x0000000184047824 */ /* 0x040fe400078e0a04 */
[--C-:B------:R-:W-:Y:S02]  /*66f0*/  IMAD.IADD R5, R132, 0x1, -R150.reuse ;  /* 0x0000000184057824 */ /* 0x100fe400078e0a96 */
[----:B------:R-:W-:Y:S01]  /*6700*/  IMAD.IADD R150, R4, 0x1, -R150 ;  /* 0x0000000104967824 */ /* 0x000fe200078e0a96 */
[----:B------:R-:W-:Y:S04]  /*6710*/  STS.64 [R132], R80 ;  /* 0x0000005084007388 */ /* 0x000fe80000000a00 */
[----:B------:R-:W-:Y:S04]  /*6720*/  STS.64 [R132+0x400], R82 ;  /* 0x0004005284007388 */ /* 0x000fe80000000a00 */
[----:B------:R-:W-:Y:S04]  /*6730*/  STS.64 [R5+0x20], R76 ;  /* 0x0000204c05007388 */ /* 0x000fe80000000a00 */
[----:B------:R-:W-:Y:S04]  /*6740*/  STS.64 [R5+0x420], R78 ;  /* 0x0004204e05007388 */ /* 0x000fe80000000a00 */
[----:B------:R-:W-:Y:S04]  /*6750*/  STS.64 [R4+0x40], R72 ;  /* 0x0000404804007388 */ /* 0x000fe80000000a00 */
[----:B------:R1:W-:Y:S04]  /*6760*/  STS.64 [R4+0x440], R74 ;  /* 0x0004404a04007388 */ /* 0x0003e80000000a00 */
[----:B------:R2:W-:Y:S04]  /*6770*/  STS.64 [R150+0x60], R68 ;  /* 0x0000604496007388 */ /* 0x0005e80000000a00 */
[----:B------:R2:W-:Y:S04]  /*6780*/  STS.64 [R150+0x460], R70 ;  /* 0x0004604696007388 */ /* 0x0005e80000000a00 */
[----:B------:R-:W3:Y:S04]  /*6790*/  LD.E.64 R22, desc[UR4][R2.64+0xb0] ;  /* 0x0000b00402167980 */ /* 0x000ee8000c101b00 */
[----:B------:R-:W4:Y:S04]  /*67a0*/  LD.E R25, desc[UR4][R2.64+0x60] ;  /* 0x0000600402197980 */ /* 0x000f28000c101900 */
[----:B------:R-:W2:Y:S04]  /*67b0*/  LD.E R24, desc[UR4][R2.64+0xcc] ;  /* 0x0000cc0402187980 */ /* 0x000ea8000c101900 */
[----:B------:R-:W2:Y:S01]  /*67c0*/  LD.E.64 R26, desc[UR4][R2.64+0x78] ;  /* 0x00007804021a7980 */ /* 0x000ea2000c101b00 */
[----:B-1----:R-:W-:-:S04]  /*67d0*/  LOP3.LUT R4, R128, 0xd8, RZ, 0xc0, !PT ;  /* 0x000000d880047812 */ /* 0x002fc800078ec0ff */
[----:B------:R-:W-:Y:S01]  /*67e0*/  LOP3.LUT R4, R4, 0x18, R133, 0x78, !PT ;  /* 0x0000001804047812 */ /* 0x000fe200078e7885 */
[----:B------:R-:W5:Y:S03]  /*67f0*/  LD.E.64 R2, desc[UR4][R2.64+0xa8] ;  /* 0x0000a80402027980 */ /* 0x000f66000c101b00 */
[----:B------:R-:W-:Y:S01]  /*6800*/  LOP3.LUT R4, R4, 0xf24, R128, 0xf8, !PT ;  /* 0x00000f2404047812 */ /* 0x000fe200078ef880 */
[----:B------:R-:W-:Y:S01]  /*6810*/  IMAD.SHL.U32 R147, R147, 0x40, RZ ;  /* 0x0000004093937824 */ /* 0x000fe200078e00ff */
[----:B------:R-:W-:Y:S01]  /*6820*/  BAR.SYNC.DEFER_BLOCKING 0x0 ;  /* 0x0000000000007b1d */ /* 0x000fe20000010000 */
[----:B------:R-:W-:Y:S02]  /*6830*/  LOP3.LUT P1, RZ, R129, 0x3, RZ, 0xc0, !PT ;  /* 0x0000000381ff7812 */ /* 0x000fe4000782c0ff */
[----:B------:R-:W-:Y:S01]  /*6840*/  IMAD R4, R4, 0x4, R131 ;  /* 0x0000000404047824 */ /* 0x000fe200078e0283 */
[----:B------:R-:W-:-:S02]  /*6850*/  LOP3.LUT R133, R133, 0x30, RZ, 0xc0, !PT ;  /* 0x0000003085857812 */ /* 0x000fc400078ec0ff */
[----:B------:R-:W-:Y:S02]  /*6860*/  BSSY.RECONVERGENT B0, `(.L_x_8337) ;  /* 0x000001a000007945 */ /* 0x000fe40003800200 */
[----:B------:R-:W-:Y:S01]  /*6870*/  LOP3.LUT R0, R133, 0x7, R0, 0xf8, !PT ;  /* 0x0000000785007812 */ /* 0x000fe200078ef800 */
[----:B------:R1:W1:Y:S04]  /*6880*/  LDS.128 R16, [R4] ;  /* 0x0000000004107984 */ /* 0x0002680000000c00 */
[----:B------:R1:W1:Y:S04]  /*6890*/  LDS.128 R12, [R4+0x800] ;  /* 0x00080000040c7984 */ /* 0x0002680000000c00 */
[----:B------:R1:W1:Y:S04]  /*68a0*/  LDS.128 R8, [R4+0x1000] ;  /* 0x0010000004087984 */ /* 0x0002680000000c00 */
[----:B------:R-:W1:Y:S01]  /*68b0*/  LDS.128 R4, [R4+0x1800] ;  /* 0x0018000004047984 */ /* 0x000e620000000c00 */
[----:B---3--:R-:W-:-:S04]  /*68c0*/  IMAD R22, R22, UR8, R153 ;  /* 0x0000000816167c24 */ /* 0x008fc8000f8e0299 */
[----:B----4-:R-:W-:-:S04]  /*68d0*/  IMAD R22, R22, R25, R152 ;  /* 0x0000001916167224 */ /* 0x010fc800078e0298 */
[----:B------:R-:W-:Y:S01]  /*68e0*/  IMAD R22, R23, R22, R147 ;  /* 0x0000001617167224 */ /* 0x000fe200078e0293 */
[----:B------:R-:W-:-:S03]  /*68f0*/  LOP3.LUT R23, R128, 0xffc, RZ, 0xc0, !PT ;  /* 0x00000ffc80177812 */ /* 0x000fc600078ec0ff */
[----:B--2---:R-:W-:-:S05]  /*6900*/  IMAD R24, R22, R24, RZ ;  /* 0x0000001816187224 */ /* 0x004fca00078e02ff */
[----:B------:R-:W-:-:S04]  /*6910*/  IADD3 R23, P0, PT, R24, R23, RZ ;  /* 0x0000001718177210 */ /* 0x000fc80007f1e0ff */
[----:B------:R-:W-:Y:S02]  /*6920*/  LEA.HI.X.SX32 R24, R24, RZ, 0x1, P0 ;  /* 0x000000ff18187211 */ /* 0x000fe400000f0eff */
[----:B------:R-:W-:-:S04]  /*6930*/  LEA R26, P0, R23, R26, 0x2 ;  /* 0x0000001a171a7211 */ /* 0x000fc800078010ff */
        /* <DEDUP_REMOVED lines=12> */
.L_x_8338:
[----:B------:R-:W-:Y:S05]  /*6a00*/  BSYNC.RECONVERGENT B0 ;  /* 0x0000000000007941 */ /* 0x000fea0003800200 */
.L_x_8337:
[----:B------:R-:W-:Y:S01]  /*6a10*/  MOV R147, 0x0 ;  /* 0x0000000000937802 */ /* 0x000fe20000000f00 */
[----:B------:R-:W-:Y:S04]  /*6a20*/  ST.E.128 desc[UR4][R26.64], R16 ;  /* 0x000000101a007985 */ /* 0x000fe8000c101d04 */
[----:B------:R-:W-:Y:S04]  /*6a30*/  ST.E.128 desc[UR4][R26.64+0x800], R12 ;  /* 0x0008000c1a007985 */ /* 0x000fe8000c101d04 */
[----:B------:R-:W-:Y:S04]  /*6a40*/  ST.E.128 desc[UR4][R26.64+0x1000], R8 ;  /* 0x001000081a007985 */ /* 0x000fe8000c101d04 */
[----:B------:R1:W-:Y:S02]  /*6a50*/  ST.E.128 desc[UR4][R26.64+0x1800], R4 ;  /* 0x001800041a007985 */ /* 0x0003e4000c101d04 */
[----:B-1---5:R-:W-:Y:S05]  /*6a60*/  RET.REL.NODEC R146 `(_ZN5flash24flash_fwd_splitkv_kernelI23Flash_fwd_kernel_traitsILi32ELi64ELi128ELi4ELb0ELb0EN7cutlass10bfloat16_tE19Flash_kernel_traitsILi32ELi64ELi128ELi4ES3_EELb0ELb0ELb0ELb1ELb1ELb0ELb1ELb0EEEvNS_16Flash_fwd_paramsE) ;  /* 0xffffff9492647950 */ /* 0x022fea0003c3ffff */
.L_x_8336:
[----:B------:R-:W-:Y:S01]  /*6a70*/  MOV R5, 0x1f ;  /* 0x0000001f00057802 */ /* 0x000fe20000000f00 */
[----:B------:R-:W-:Y:S01]  /*6a80*/  IMAD.MOV.U32 R6, RZ, RZ, 0x2 ;  /* 0x00000002ff067424 */ /* 0x000fe200078e00ff */
[----:B------:R-:W-:Y:S01]  /*6a90*/  MOV R8, R164 ;  /* 0x000000a400087202 */ /* 0x000fe20000000f00 */
[----:B------:R-:W-:-:S07]  /*6aa0*/  IMAD.MOV.U32 R7, RZ, RZ, -0x1 ;  /* 0xffffffffff077424 */ /* 0x000fce00078e00ff */
[----:B-1---5:R-:W-:Y:S05]  /*6ab0*/  WARPSYNC.COLLECTIVE R7, `(.L_x_8339) ;  /* 0x0000000007087348 */ /* 0x022fea0003c00000 */
[----:B------:R2:W3:Y:S02]  /*6ac0*/  SHFL.BFLY P0, R5, R8, R6, R5 ;  /* 0x0c00000608057389 */ /* 0x0004e40000000005 */
[----:B-123-5:R-:W-:Y:S05]  /*6ad0*/  ENDCOLLECTIVE ;  /* 0x000000000000791b */ /* 0x02efea0003800000 */
.L_x_8339:
        /* <DEDUP_REMOVED lines=8> */
.L_x_8340:
        /* <DEDUP_REMOVED lines=8> */
.L_x_8341:
[----:B------:R-:W-:Y:S01]  /*6be0*/  FADD.FTZ R159, R5, R159 ;  /* 0x0000009f059f7221 */ /* 0x000fe20000010000 */
[----:B------:R-:W-:Y:S01]  /*6bf0*/  MOV R5, 0x1f ;  /* 0x0000001f00057802 */ /* 0x000fe20000000f00 */
[----:B------:R-:W-:-:S03]  /*6c00*/  IMAD.MOV.U32 R6, RZ, RZ, 0x1 ;  /* 0x00000001ff067424 */ /* 0x000fc600078e00ff */
[----:B------:R-:W-:-:S07]  /*6c10*/  MOV R8, R159 ;  /* 0x0000009f00087202 */ /* 0x000fce0000000f00 */
[----:B------:R-:W-:Y:S05]  /*6c20*/  WARPSYNC.COLLECTIVE R7, `(.L_x_8342) ;  /* 0x0000000007087348 */ /* 0x000fea0003c00000 */
[----:B------:R1:W2:Y:S02]  /*6c30*/  SHFL.BFLY P0, R5, R8, R6, R5 ;  /* 0x0c00000608057389 */ /* 0x0002a40000000005 */
[----:B-12---:R-:W-:Y:S05]  /*6c40*/  ENDCOLLECTIVE ;  /* 0x000000000000791b */ /* 0x006fea0003800000 */
.L_x_8342:
[----:B------:R-:W-:Y:S01]  /*6c50*/  MOV R6, R5 ;  /* 0x0000000500067202 */ /* 0x000fe20000000f00 */
[----:B------:R-:W-:Y:S06]  /*6c60*/  BRA `(.L_x_8343) ;  /* 0xfffffff400f87947 */ /* 0x000fec000383ffff */
.L_x_8344:
        /* <DEDUP_REMOVED lines=9> */
.L_x_10316:


//--------------------- .text._ZN5flash24flash_fwd_splitkv_kernelI23Flash_fwd_kernel_traitsILi32ELi64ELi128ELi4ELb0ELb0EN7cutlass10bfloat16_tE19Flash_kernel_traitsILi32ELi64ELi128ELi4ES3_EELb0ELb0ELb0ELb1ELb1ELb1ELb1ELb0EEEvNS_16Flash_fwd_paramsE --------------------------
	.section	.text._ZN5flash24flash_fwd_splitkv_kernelI23Flash_fwd_kernel_traitsILi32ELi64ELi128ELi4ELb0ELb0EN7cutlass10bfloat16_tE19Flash_kernel_traitsILi32ELi64ELi128ELi4ES3_EELb0ELb0ELb0ELb1ELb1ELb1ELb1ELb0EEEvNS_16Flash_fwd_paramsE,"ax",@progbits
	.align	128
        .global         _ZN5flash24flash_fwd_splitkv_kernelI23Flash_fwd_kernel_traitsILi32ELi64ELi128ELi4ELb0ELb0EN7cutlass10bfloat16_tE19Flash_kernel_traitsILi32ELi64ELi128ELi4ES3_EELb0ELb0ELb0ELb1ELb1ELb1ELb1ELb0EEEvNS_16Flash_fwd_paramsE
        .type           _ZN5flash24flash_fwd_splitkv_kernelI23Flash_fwd_kernel_traitsILi32ELi64ELi128ELi4ELb0ELb0EN7cutlass10bfloat16_tE19Flash_kernel_traitsILi32ELi64ELi128ELi4ES3_EELb0ELb0ELb0ELb1ELb1ELb1ELb1ELb0EEEvNS_16Flash_fwd_paramsE,@function
        .size           _ZN5flash24flash_fwd_splitkv_kernelI23Flash_fwd_kernel_traitsILi32ELi64ELi128ELi4ELb0ELb0EN7cutlass10bfloat16_tE19Flash_kernel_traitsILi32ELi64ELi128ELi4ES3_EELb0ELb0ELb0ELb1ELb1ELb1ELb1ELb0EEEvNS_16Flash_fwd_paramsE,(.L_x_10317 - _ZN5flash24flash_fwd_splitkv_kernelI23Flash_fwd_kernel_traitsILi32ELi64ELi128ELi4ELb0ELb0EN7cutlass10bfloat16_tE19Flash_kernel_traitsILi32ELi64ELi128ELi4ES3_EELb0ELb0ELb0ELb1ELb1ELb1ELb1ELb0EEEvNS_16Flash_fwd_paramsE)
        .other          _ZN5flash24flash_fwd_splitkv_kernelI23Flash_fwd_kernel_traitsILi32ELi64ELi128ELi4ELb0ELb0EN7cutlass10bfloat16_tE19Flash_kernel_traitsILi32ELi64ELi128ELi4ES3_EELb0ELb0ELb0ELb1ELb1ELb1ELb1ELb0EEEvNS_16Flash_fwd_paramsE,@"STO_CUDA_ENTRY STV_DEFAULT"
_ZN5flash24flash_fwd_splitkv_kernelI23Flash_fwd_kernel_traitsILi32ELi64ELi128ELi4ELb0ELb0EN7cutlass10bfloat16_tE19Flash_kernel_traitsILi32ELi64ELi128ELi4ES3_EELb0ELb0ELb0ELb1ELb1ELb1ELb1ELb0EEEvNS_16Flash_fwd_paramsE:
.text._ZN5flash24flash_fwd_splitkv_kernelI23Flash_fwd_kernel_traitsILi32ELi64ELi128ELi4ELb0ELb0EN7cutlass10bfloat16_tE19Flash_kernel_traitsILi32ELi64ELi128ELi4ES3_EELb0ELb0ELb0ELb1ELb1ELb1ELb1ELb0EEEvNS_16Flash_fwd_paramsE:
        /* <DEDUP_REMOVED lines=29> */
[----:B------:R-:W-:Y:S05]  /*01d0*/  CALL.REL.NOINC `($_ZN5flash24flash_fwd_splitkv_kernelI23Flash_fwd_kernel_traitsILi32ELi64ELi128ELi4ELb0ELb0EN7cutlass10bfloat16_tE19Flash_kernel_traitsILi32ELi64ELi128ELi4ES3_EELb0ELb0ELb0ELb1ELb1ELb1ELb1ELb0EEEvNS_16Flash_fwd_paramsE$_ZN5flash30compute_attn_1rowblock_splitkvI23Flash_fwd_kernel_traitsILi32ELi64ELi128ELi4ELb0ELb0EN7cutlass10bfloat16_tE19Flash_kernel_traitsILi32ELi64ELi128ELi4ES3_EELb0ELb0ELb0ELb1ELb1ELb1ELb1ELb0ENS_16Flash_fwd_paramsEEEvRKT8_iiiii) ;  /* 0x0000000000087944 */ /* 0x000fea0003c00000 */
[----:B------:R-:W-:Y:S05]  /*01e0*/  BSYNC.RECONVERGENT B2 ;  /* 0x0000000000027941 */ /* 0x000fea0003800200 */
.L_x_8345:
[----:B------:R-:W-:Y:S05]  /*01f0*/  EXIT ;  /* 0x000000000000794d */ /* 0x000fea0003800000 */
        .type           $_ZN5flash24flash_fwd_splitkv_kernelI23Flash_fwd_kernel_traitsILi32ELi64ELi128ELi4ELb0ELb0EN7cutlass10bfloat16_tE19Flash_kernel_traitsILi32ELi64ELi128ELi4ES3_EELb0ELb0ELb0ELb1ELb1ELb1ELb1ELb0EEEvNS_16Flash_fwd_paramsE$_ZN5flash30compute_attn_1rowblock_splitkvI23Flash_fwd_kernel_traitsILi32ELi64ELi128ELi4ELb0ELb0EN7cutlass10bfloat16_tE19Flash_kernel_traitsILi32ELi64ELi128ELi4ES3_EELb0ELb0ELb0ELb1ELb1ELb1ELb1ELb0ENS_16Flash_fwd_paramsEEEvRKT8_iiiii,@function
        .size           $_ZN5flash24flash_fwd_splitkv_kernelI23Flash_fwd_kernel_traitsILi32ELi64ELi128ELi4ELb0ELb0EN7cutlass10bfloat16_tE19Flash_kernel_traitsILi32ELi64ELi128ELi4ES3_EELb0ELb0ELb0ELb1ELb1ELb1ELb1ELb0EEEvNS_16Flash_fwd_paramsE$_ZN5flash30compute_attn_1rowblock_splitkvI23Flash_fwd_kernel_traitsILi32ELi64ELi128ELi4ELb0ELb0EN7cutlass10bfloat16_tE19Flash_kernel_traitsILi32ELi64ELi128ELi4ES3_EELb0ELb0ELb0ELb1ELb1ELb1ELb1ELb0ENS_16Flash_fwd_paramsEEEvRKT8_iiiii,(.L_x_10317 - $_ZN5flash24flash_fwd_splitkv_kernelI23Flash_fwd_kernel_traitsILi32ELi64ELi128ELi4ELb0ELb0EN7cutlass10bfloat16_tE19Flash_kernel_traitsILi32ELi64ELi128ELi4ES3_EELb0ELb0ELb0ELb1ELb1ELb1ELb1ELb0EEEvNS_16Flash_fwd_paramsE$_ZN5flash30compute_attn_1rowblock_splitkvI23Flash_fwd_kernel_traitsILi32ELi64ELi128ELi4ELb0ELb0EN7cutlass10bfloat16_tE19Flash_kernel_traitsILi32ELi64ELi128ELi4ES3_EELb0ELb0ELb0ELb1ELb1ELb1ELb1ELb0ENS_16Flash_fwd_paramsEEEvRKT8_iiiii)
$_ZN5flash24flash_fwd_splitkv_kernelI23Flash_fwd_kernel_traitsILi32ELi64ELi128ELi4ELb0ELb0EN7cutlass10bfloat16_tE19Flash_kernel_traitsILi32ELi64ELi128ELi4ES3_EELb0ELb0ELb0ELb1ELb1ELb1ELb1ELb0EEEvNS_16Flash_fwd_paramsE$_ZN5flash30compute_attn_1rowblock_splitkvI23Flash_fwd_kernel_traitsILi32ELi64ELi128ELi4ELb0ELb0EN7cutlass10bfloat16_tE19Flash_kernel_traitsILi32ELi64ELi128ELi4ES3_EELb0ELb0ELb0ELb1ELb1ELb1ELb1ELb0ENS_16Flash_fwd_paramsEEEvRKT8_iiiii:
        /* <DEDUP_REMOVED lines=24> */
.L_x_8349:
[----:B------:R-:W-:Y:S05]  /*0380*/  BSYNC.RECONVERGENT B0 ;  /* 0x0000000000007941 */ /* 0x000fea0003800200 */
.L_x_8348:
[----:B-----5:R-:W-:Y:S02]  /*0390*/  IADD3 R10, PT, PT, R10, R4, -R11 ;  /* 0x000000040a0a7210 */ /* 0x020fe40007ffe80b */
.L_x_8347:
[----:B------:R-:W-:Y:S05]  /*03a0*/  BSYNC.RECONVERGENT B1 ;  /* 0x0000000000017941 */ /* 0x000fea0003800200 */
.L_x_8346:
[----:B------:R-:W-:Y:S01]  /*03b0*/  IMAD.SHL.U32 R0, R153, 0x40, RZ ;  /* 0x0000004099007824 */ /* 0x000fe200078e00ff */
[----:B------:R-:W-:Y:S01]  /*03c0*/  MOV R6, R152 ;  /* 0x0000009800067202 */ /* 0x000fe20000000f00 */
[----:B------:R-:W-:-:S03]  /*03d0*/  IMAD.MOV.U32 R7, RZ, RZ, 0x0 ;  /* 0x00000000ff077424 */ /* 0x000fc600078e00ff */
[----:B-----5:R-:W-:-:S13]  /*03e0*/  ISETP.GT.AND P0, PT, R157, R0, PT ;  /* 0x000000009d00720c */ /* 0x020fda0003f04270 */
[----:B-1----:R-:W-:Y:S05]  /*03f0*/  @!P0 RET.REL.NODEC R6 `(_ZN5flash24flash_fwd_splitkv_kernelI23Flash_fwd_kernel_traitsILi32ELi64ELi128ELi4ELb0ELb0EN7cutlass10bfloat16_tE19Flash_kernel_traitsILi32ELi64ELi128ELi4ES3_EELb0ELb0ELb0ELb1ELb1ELb1ELb1ELb0EEEvNS_16Flash_fwd_paramsE) ;  /* 0xfffffffc06008950 */ /* 0x002fea0003c3ffff */
        /* <DEDUP_REMOVED lines=48> */
[C---:B------:R-:W-:Y:S02]  /*0700*/  VIADD R5, R6.reuse, 0x20 ;  /* 0x0000002006057836 */ /* 0x040fe40000000000 */
[----:B------:R-:W-:Y:S02]  /*0710*/  IMAD R157, R157, R158, R0 ;  /* 0x0000009e9d9d7224 */ /* 0x000fe400078e0200 */
[----:B------:R-:W-:Y:S01]  /*0720*/  VIADD R7, R6, 0x10 ;  /* 0x0000001006077836 */ /* 0x000fe20000000000 */
[----:B------:R-:W-:Y:S02]  /*0730*/  ISETP.GE.AND P2, PT, R5, R12, PT ;  /* 0x0000000c0500720c */ /* 0x000fe40003f46270 */
[C---:B-1----:R-:W-:Y:S01]  /*0740*/  IADD3 R3, P0, PT, R157.reuse, R6, RZ ;  /* 0x000000069d037210 */ /* 0x042fe20007f1e0ff */
[----:B----4-:R-:W-:Y:S01]  /*0750*/  IMAD R5, R157, R4, RZ ;  /* 0x000000049d057224 */ /* 0x010fe200078e02ff */
[----:B------:R-:W-:Y:S01]  /*0760*/  LOP3.LUT P4, R0, R90, 0x7, RZ, 0xc0, !PT ;  /* 0x000000075a007812 */ /* 0x000fe2000788c0ff */
[----:B------:R-:W-:Y:S01]  /*0770*/  VIADD R13, R6, 0x30 ;  /* 0x00000030060d7836 */ /* 0x000fe20000000000 */
[----:B------:R-:W-:-:S02]  /*0780*/  ISETP.GE.AND P3, PT, R7, R12, PT ;  /* 0x0000000c0700720c */ /* 0x000fc40003f66270 */
[----:B------:R-:W-:Y:S02]  /*0790*/  LEA.HI.X.SX32 R157, R157, RZ, 0x1, P0 ;  /* 0x000000ff9d9d7211 */ /* 0x000fe400000f0eff */
[C---:B-----5:R-:W-:Y:S02]  /*07a0*/  LEA R2, P0, R3.reuse, R10, 0x2 ;  /* 0x0000000a03027211 */ /* 0x060fe400078010ff */
[----:B------:R-:W-:Y:S02]  /*07b0*/  ISETP.GE.OR P4, PT, R6, R12, P4 ;  /* 0x0000000c0600720c */ /* 0x000fe40002786670 */
        /* <DEDUP_REMOVED lines=19> */
[----:B-1----:R-:W-:Y:S05]  /*08f0*/  @P0 RET.REL.NODEC R152 `(_ZN5flash24flash_fwd_splitkv_kernelI23Flash_fwd_kernel_traitsILi32ELi64ELi128ELi4ELb0ELb0EN7cutlass10bfloat16_tE19Flash_kernel_traitsILi32ELi64ELi128ELi4ES3_EELb0ELb0ELb0ELb1ELb1ELb1ELb1ELb0EEEvNS_16Flash_fwd_paramsE) ;  /* 0xfffffff498c00950 */ /* 0x002fea0003c3ffff */
[----:B------:R-:W-:Y:S02]  /*0900*/  MOV R5, 0xff800000 ;  /* 0xff80000000057802 */ /* 0x000fe40000000f00 */
[----:B------:R-:W-:-:S03]  /*0910*/  MOV R153, 0x0 ;  /* 0x0000000000997802 */ /* 0x000fc60000000f00 */
[----:B------:R1:W-:Y:S02]  /*0920*/  ST.E desc[UR4][R2.64+0xc0], R5 ;  /* 0x0000c00502007985 */ /* 0x0003e4000c101904 */
[----:B-1----:R-:W-:Y:S05]  /*0930*/  RET.REL.NODEC R152 `(_ZN5flash24flash_fwd_splitkv_kernelI23Flash_fwd_kernel_traitsILi32ELi64ELi128ELi4ELb0ELb0EN7cutlass10bfloat16_tE19Flash_kernel_traitsILi32ELi64ELi128ELi4ES3_EELb0ELb0ELb0ELb1ELb1ELb1ELb1ELb0EEEvNS_16Flash_fwd_paramsE) ;  /* 0xfffffff498b07950 */ /* 0x002fea0003c3ffff */
.L_x_8350:
        /* <DEDUP_REMOVED lines=104> */
.L_x_8352:
        /* <DEDUP_REMOVED lines=9> */
[----:B------:R-:W-:Y:S01]  /*1050*/  IMAD.MOV.U32 R20, RZ, RZ, RZ ;  /* 0x000000ffff147224 */ /* 0x000fe200078e00ff */
[----:B------:R-:W-:-:S02]  /*1060*/  LEA R163, R24, 0xffffff80, 0x7 ;  /* 0xffffff8018a37811 */ /* 0x000fc400078e38ff */
[----:B------:R-:W-:Y:S02]  /*1070*/  CS2R R166, SRZ ;  /* 0x0000000000a67805 */ /* 0x000fe4000001ff00 */
[----:B--2---:R-:W-:-:S04]  /*1080*/  IABS R0, R15 ;  /* 0x0000000f00007213 */ /* 0x004fc80000000000 */
[----:B------:R-:W2:Y:S08]  /*1090*/  I2F.RP R8, R0 ;  /* 0x0000000000087306 */ /* 0x000eb00000209400 */
[----:B--2---:R-:W2:Y:S02]  /*10a0*/  MUFU.RCP R6, R8 ;  /* 0x0000000800067308 */ /* 0x004ea40000001000 */
[----:B--2---:R-:W-:-:S06]  /*10b0*/  VIADD R6, R6, 0xffffffe ;  /* 0x0ffffffe06067836 */ /* 0x004fcc0000000000 */
        /* <DEDUP_REMOVED lines=10> */
[-C--:B---3--:R-:W-:Y:S01]  /*1160*/  IMAD R4, R27, R11.reuse, RZ ;  /* 0x0000000b1b047224 */ /* 0x088fe200078e02ff */
[----:B------:R-:W-:Y:S01]  /*1170*/  SHF.R.S32.HI R5, RZ, 0x1f, R11 ;  /* 0x0000001fff057819 */ /* 0x000fe2000001140b */
[----:B------:R-:W-:Y:S01]  /*1180*/  IMAD.WIDE.U32 R20, R26, R11, RZ ;  /* 0x0000000b1a147225 */ /* 0x000fe200078e00ff */
[----:B------:R-:W-:-:S03]  /*1190*/  LOP3.LUT R6, R158, R15, RZ, 0x3c, !PT ;  /* 0x0000000f9e067212 */ /* 0x000fc600078e3cff */
[----:B------:R-:W-:-:S06]  /*11a0*/  IMAD R4, R26, R5, R4 ;  /* 0x000000051a047224 */ /* 0x000fcc00078e0204 */
[----:B------:R-:W-:Y:S01]  /*11b0*/  @!P1 IADD3 R7, PT, PT, R7, -R0, RZ ;  /* 0x8000000007079210 */ /* 0x000fe20007ffe0ff */
[----:B------:R-:W-:-:S03]  /*11c0*/  IMAD.IADD R21, R21, 0x1, R4 ;  /* 0x0000000115157824 */ /* 0x000fc600078e0204 */
[----:B------:R-:W-:Y:S01]  /*11d0*/  ISETP.GE.U32.AND P2, PT, R7, R0, PT ;  /* 0x000000000700720c */ /* 0x000fe20003f46070 */
[-C--:B----45:R-:W-:Y:S01]  /*11e0*/  IMAD R7, R19, R9.reuse, RZ ;  /* 0x0000000913077224 */ /* 0x0b0fe200078e02ff */
[----:B------:R-:W-:Y:S02]  /*11f0*/  SHF.R.S32.HI R0, RZ, 0x1f, R9 ;  /* 0x0000001fff007819 */ /* 0x000fe40000011409 */
[----:B------:R-:W-:Y:S02]  /*1200*/  ISETP.GE.AND P0, PT, R6, RZ, PT ;  /* 0x000000ff0600720c */ /* 0x000fe40003f06270 */
[----:B------:R-:W-:Y:S01]  /*1210*/  @!P1 IADD3 R8, PT, PT, R8, 0x1, RZ ;  /* 0x0000000108089810 */ /* 0x000fe20007ffe0ff */
[C---:B------:R-:W-:Y:S01]  /*1220*/  IMAD R4, R18.reuse, R0, R7 ;  /* 0x0000000012047224 */ /* 0x040fe200078e0207 */
[----:B------:R-:W-:Y:S01]  /*1230*/  ISETP.NE.AND P1, PT, R15, RZ, PT ;  /* 0x000000ff0f00720c */ /* 0x000fe20003f25270 */
[----:B------:R-:W-:Y:S01]  /*1240*/  IMAD.WIDE.U32 R18, R18, R9, R20 ;  /* 0x0000000912127225 */ /* 0x000fe200078e0014 */
[----:B------:R-:W-:-:S03]  /*1250*/  SHF.R.S32.HI R7, RZ, 0x1f, R163 ;  /* 0x0000001fff077819 */ /* 0x000fc600000114a3 */
[----:B------:R-:W-:Y:S01]  /*1260*/  @P2 VIADD R8, R8, 0x1 ;  /* 0x0000000108082836 */ /* 0x000fe20000000000 */
[----:B------:R-:W-:Y:S01]  /*1270*/  IADD3 R19, PT, PT, R19, R4, RZ ;  /* 0x0000000413137210 */ /* 0x000fe20007ffe0ff */
[----:B------:R-:W-:Y:S02]  /*1280*/  IMAD R6, R27, R163, RZ ;  /* 0x000000a31b067224 */ /* 0x000fe400078e02ff */
[----:B------:R-:W-:Y:S01]  /*1290*/  IMAD R4, R79, R11, RZ ;  /* 0x0000000b4f047224 */ /* 0x000fe200078e02ff */
[----:B------:R-:W-:Y:S01]  /*12a0*/  @!P0 IADD3 R8, PT, PT, -R8, RZ, RZ ;  /* 0x000000ff08088210 */ /* 0x000fe20007ffe1ff */
[C---:B------:R-:W-:Y:S02]  /*12b0*/  IMAD R6, R26.reuse, R7, R6 ;  /* 0x000000071a067224 */ /* 0x040fe400078e0206 */
[----:B------:R-:W-:Y:S01]  /*12c0*/  IMAD.WIDE.U32 R18, R26, R163, R18 ;  /* 0x000000a31a127225 */ /* 0x000fe200078e0012 */
[----:B------:R-:W-:-:S03]  /*12d0*/  @!P1 LOP3.LUT R8, RZ, R15, RZ, 0x33, !PT ;  /* 0x0000000fff089212 */ /* 0x000fc600078e33ff */
[----:B------:R-:W-:-:S04]  /*12e0*/  IMAD.WIDE.U32 R10, R78, R11, RZ ;  /* 0x0000000b4e0a7225 */ /* 0x000fc800078e00ff */
[----:B------:R-:W-:Y:S01]  /*12f0*/  IMAD R4, R78, R5, R4 ;  /* 0x000000054e047224 */ /* 0x000fe200078e0204 */
[----:B------:R-:W-:Y:S01]  /*1300*/  IADD3 R19, PT, PT, R19, R6, RZ ;  /* 0x0000000613137210 */ /* 0x000fe20007ffe0ff */
[----:B------:R-:W-:Y:S01]  /*1310*/  IMAD R5, R13, R9, RZ ;  /* 0x000000090d057224 */ /* 0x000fe200078e02ff */
[----:B------:R-:W-:Y:S01]  /*1320*/  MOV R20, R10 ;  /* 0x0000000a00147202 */ /* 0x000fe20000000f00 */
[----:B------:R-:W-:Y:S01]  /*1330*/  IMAD.IADD R21, R11, 0x1, R4 ;  /* 0x000000010b157824 */ /* 0x000fe200078e0204 */
[----:B------:R-:W-:Y:S01]  /*1340*/  SHF.R.S32.HI R4, RZ, 0x1f, R8 ;  /* 0x0000001fff047819 */ /* 0x000fe20000011408 */
[----:B------:R-:W-:Y:S02]  /*1350*/  IMAD R11, R17, R8, RZ ;  /* 0x00000008110b7224 */ /* 0x000fe400078e02ff */
[----:B------:R-:W-:Y:S02]  /*1360*/  IMAD R5, R12, R0, R5 ;  /* 0x000000000c057224 */ /* 0x000fe400078e0205 */
[----:B------:R-:W-:-:S04]  /*1370*/  IMAD.WIDE.U32 R18, R16, R8, R18 ;  /* 0x0000000810127225 */ /* 0x000fc800078e0012 */
[----:B------:R-:W-:-:S04]  /*1380*/  IMAD.WIDE.U32 R12, R12, R9, R20 ;  /* 0x000000090c0c7225 */ /* 0x000fc800078e0014 */
[----:B------:R-:W-:Y:S01]  /*1390*/  IMAD R4, R16, R4, R11 ;  /* 0x0000000410047224 */ /* 0x000fe200078e020b */
[----:B------:R-:W-:Y:S02]  /*13a0*/  MOV R6, R18 ;  /* 0x0000001200067202 */ /* 0x000fe40000000f00 */
[----:B------:R-:W-:Y:S01]  /*13b0*/  IADD3 R10, PT, PT, R13, R5, RZ ;  /* 0x000000050d0a7210 */ /* 0x000fe20007ffe0ff */
[----:B------:R-:W-:Y:S01]  /*13c0*/  IMAD.IADD R0, R19, 0x1, R4 ;  /* 0x0000000113007824 */ /* 0x000fe200078e0204 */
[----:B------:R-:W-:Y:S02]  /*13d0*/  MOV R11, R163 ;  /* 0x000000a3000b7202 */ /* 0x000fe40000000f00 */
.L_x_8353:
[----:B------:R-:W-:Y:S05]  /*13e0*/  BSYNC.RECONVERGENT B0 ;  /* 0x0000000000007941 */ /* 0x000fea0003800200 */
.L_x_8351:
[----:B------:R-:W2:Y:S04]  /*13f0*/  LD.E.64 R28, desc[UR4][R44.64+0x18] ;  /* 0x000018042c1c7980 */ /* 0x000ea8000c101b00 */
[----:B------:R-:W3:Y:S04]  /*1400*/  LD.E.64 R22, desc[UR4][R44.64+0x48] ;  /* 0x000048042c167980 */ /* 0x000ee8000c101b00 */
[----:B------:R-:W4:Y:S04]  /*1410*/  LD.E.64 R20, desc[UR4][R44.64+0x30] ;  /* 0x000030042c147980 */ /* 0x000f28000c101b00 */
[----:B------:R-:W3:Y:S04]  /*1420*/  LD.E.64 R18, desc[UR4][R44.64+0x8] ;  /* 0x000008042c127980 */ /* 0x000ee8000c101b00 */
[----:B------:R-:W3:Y:S04]  /*1430*/  LD.E.64 R8, desc[UR4][R44.64] ;  /* 0x000000042c087980 */ /* 0x000ee8000c101b00 */
[----:B------:R-:W3:Y:S01]  /*1440*/  LD.E.64 R4, desc[UR4][R44.64+0x10] ;  /* 0x000010042c047980 */ /* 0x000ee2000c101b00 */
[----:B------:R-:W-:Y:S01]  /*1450*/  IABS R17, R15 ;  /* 0x0000000f00117213 */ /* 0x000fe20000000000 */
[----:B-----5:R-:W-:Y:S01]  /*1460*/  IMAD R7, R7, R78, RZ ;  /* 0x0000004e07077224 */ /* 0x020fe200078e02ff */
[----:B------:R-:W-:Y:S01]  /*1470*/  MOV R34, RZ ;  /* 0x000000ff00227202 */ /* 0x000fe20000000f00 */
[----:B------:R-:W1:Y:S01]  /*1480*/  S2UR UR6, SR_CgaCtaId ;  /* 0x00000000000679c3 */ /* 0x000e620000008800 */
[----:B------:R-:W1:Y:S01]  /*1490*/  I2F.RP R32, R17 ;  /* 0x0000001100207306 */ /* 0x000e620000209400 */
[----:B------:R-:W-:Y:S01]  /*14a0*/  IABS R14, R158 ;  /* 0x0000009e000e7213 */ /* 0x000fe20000000000 */
[----:B------:R-:W-:Y:S01]  /*14b0*/  IMAD R7, R11, R79, R7 ;  /* 0x0000004f0b077224 */ /* 0x000fe200078e0207 */
[----:B------:R-:W-:Y:S01]  /*14c0*/  IABS R16, R15 ;  /* 0x0000000f00107213 */ /* 0x000fe20000000000 */
[----:B------:R-:W-:Y:S01]  /*14d0*/  IMAD.SHL.U32 R143, R26, 0x40, RZ ;  /* 0x000000401a8f7824 */ /* 0x000fe200078e00ff */
[----:B------:R-:W-:Y:S01]  /*14e0*/  SHF.L.U32 R156, R90, 0x3, RZ ;  /* 0x000000035a9c7819 */ /* 0x000fe200000006ff */
[----:B------:R-:W-:Y:S01]  /*14f0*/  UMOV UR7, 0x400 ;  /* 0x0000040000077882 */ /* 0x000fe20000000000 */
[----:B------:R-:W-:-:S02]  /*1500*/  IADD3 R16, PT, PT, RZ, -R16, RZ ;  /* 0x80000010ff107210 */ /* 0x000fc40007ffe0ff */
[----:B------:R-:W-:Y:S02]  /*1510*/  LOP3.LUT R155, R156, 0xc0, RZ, 0xc0, !PT ;  /* 0x000000c09c9b7812 */ /* 0x000fe400078ec0ff */
[----:B------:R-:W-:Y:S02]  /*1520*/  SHF.L.U64.HI R144, R26, 0x6, R27 ;  /* 0x000000061a907819 */ /* 0x000fe4000001021b */
[----:B------:R-:W-:Y:S01]  /*1530*/  LOP3.LUT R155, R155, 0x18, R90, 0xf8, !PT ;  /* 0x000000189b9b7812 */ /* 0x000fe200078ef85a */
[----:B-1----:R-:W1:Y:S01]  /*1540*/  MUFU.RCP R25, R32 ;  /* 0x0000002000197308 */ /* 0x002e620000001000 */
[C---:B------:R-:W-:Y:S02]  /*1550*/  SHF.L.U32 R141, R78.reuse, 0x6, RZ ;  /* 0x000000064e8d7819 */ /* 0x040fe400000006ff */
[----:B------:R-:W-:Y:S01]  /*1560*/  SHF.L.U64.HI R142, R78, 0x6, R79 ;  /* 0x000000064e8e7819 */ /* 0x000fe2000001024f */
[----:B------:R-:W-:-:S06]  /*1570*/  ULEA UR6, UR6, UR7, 0x18 ;  /* 0x0000000706067291 */ /* 0x000fcc000f8ec0ff */
[----:B------:R-:W-:Y:S02]  /*1580*/  MOV R137, UR6 ;  /* 0x0000000600897c02 */ /* 0x000fe40008000f00 */
[----:B-1----:R-:W-:-:S04]  /*1590*/  IADD3 R25, PT, PT, R25, 0xffffffe, RZ ;  /* 0x0ffffffe19197810 */ /* 0x002fc80007ffe0ff */
[----:B------:R-:W1:Y:S02]  /*15a0*/  F2I.FTZ.U32.TRUNC.NTZ R35, R25 ;  /* 0x0000001900237305 */ /* 0x000e64000021f000 */
[----:B-1----:R-:W-:-:S05]  /*15b0*/  IADD3 R13, PT, PT, RZ, -R35, RZ ;  /* 0x80000023ff0d7210 */ /* 0x002fca0007ffe0ff */
[----:B------:R-:W-:-:S04]  /*15c0*/  IMAD R13, R13, R17, RZ ;  /* 0x000000110d0d7224 */ /* 0x000fc800078e02ff */
[----:B------:R-:W-:-:S06]  /*15d0*/  IMAD.HI.U32 R13, R35, R13, R34 ;  /* 0x0000000d230d7227 */ /* 0x000fcc00078e0022 */
[----:B------:R-:W-:-:S04]  /*15e0*/  IMAD.HI.U32 R13, R13, R14, RZ ;  /* 0x0000000e0d0d7227 */ /* 0x000fc800078e00ff */
[----:B------:R-:W-:-:S05]  /*15f0*/  IMAD R14, R13, R16, R14 ;  /* 0x000000100d0e7224 */ /* 0x000fca00078e020e */
[----:B------:R-:W-:-:S13]  /*1600*/  ISETP.GT.U32.AND P2, PT, R17, R14, PT ;  /* 0x0000000e1100720c */ /* 0x000fda0003f44070 */
[-C--:B------:R-:W-:Y:S01]  /*1610*/  @!P2 IADD3 R14, PT, PT, R14, -R17.reuse, RZ ;  /* 0x800000110e0ea210 */ /* 0x080fe20007ffe0ff */
[----:B------:R-:W-:Y:S01]  /*1620*/  @!P2 VIADD R13, R13, 0x1 ;  /* 0x000000010d0da836 */ /* 0x000fe20000000000 */
[----:B------:R-:W-:Y:S02]  /*1630*/  ISETP.NE.AND P2, PT, R15, RZ, PT ;  /* 0x000000ff0f00720c */ /* 0x000fe40003f45270 */
[----:B------:R-:W-:Y:S02]  /*1640*/  ISETP.GE.U32.AND P0, PT, R14, R17, PT ;  /* 0x000000110e00720c */ /* 0x000fe40003f06070 */
[----:B------:R-:W-:-:S04]  /*1650*/  LOP3.LUT R14, R158, R15, RZ, 0x3c, !PT ;  /* 0x0000000f9e0e7212 */ /* 0x000fc800078e3cff */
[----:B------:R-:W-:Y:S02]  /*1660*/  ISETP.GE.AND P1, PT, R14, RZ, PT ;  /* 0x000000ff0e00720c */ /* 0x000fe40003f26270 */
[----:B------:R-:W-:-:S05]  /*1670*/  LOP3.LUT R14, R156, 0x18, RZ, 0xc0, !PT ;  /* 0x000000189c0e7812 */ /* 0x000fca00078ec0ff */
[----:B------:R-:W-:Y:S02]  /*1680*/  @P0 IADD3 R13, PT, PT, R13, 0x1, RZ ;  /* 0x000000010d0d0810 */ /* 0x000fe40007ffe0ff */
[----:B------:R-:W-:-:S04]  /*1690*/  IADD3 R32, P0, PT, R14, R12, RZ ;  /* 0x0000000c0e207210 */ /* 0x000fc80007f1e0ff */
[----:B------:R-:W-:Y:S02]  /*16a0*/  IADD3.X R33, PT, PT, RZ, R10, RZ, P0, !PT ;  /* 0x0000000aff217210 */ /* 0x000fe400007fe4ff */
[----:B------:R-:W-:Y:S02]  /*16b0*/  @!P1 IADD3 R13, PT, PT, -R13, RZ, RZ ;  /* 0x000000ff0d0d9210 */ /* 0x000fe40007ffe1ff */
[----:B------:R-:W-:Y:S01]  /*16c0*/  @!P2 LOP3.LUT R13, RZ, R15, RZ, 0x33, !PT ;  /* 0x0000000fff0da212 */ /* 0x000fe200078e33ff */
[----:B------:R-:W-:Y:S01]  /*16d0*/  IMAD.WIDE.U32 R32, R11, R78, R32 ;  /* 0x0000004e0b207225 */ /* 0x000fe200078e0020 */
[----:B------:R-:W-:Y:S02]  /*16e0*/  MOV R15, RZ ;  /* 0x000000ff000f7202 */ /* 0x000fe40000000f00 */
[----:B------:R-:W-:Y:S02]  /*16f0*/  SHF.R.S32.HI R12, RZ, 0x1f, R13 ;  /* 0x0000001fff0c7819 */ /* 0x000fe4000001140d */
[----:B------:R-:W-:Y:S01]  /*1700*/  IADD3 R33, PT, PT, R33, R7, RZ ;  /* 0x0000000721217210 */ /* 0x000fe20007ffe0ff */
[----:B------:R-:W-:Y:S01]  /*1710*/  IMAD R7, R31, R13, RZ ;  /* 0x0000000d1f077224 */ /* 0x000fe200078e02ff */
[----:B------:R-:W-:-:S02]  /*1720*/  IADD3 R16, P0, PT, R14, R6, RZ ;  /* 0x000000060e107210 */ /* 0x000fc40007f1e0ff */
[----:B------:R-:W-:Y:S02]  /*1730*/  LOP3.LUT R6, R155, R14, RZ, 0x3c, !PT ;  /* 0x0000000e9b067212 */ /* 0x000fe400078e3cff */
[----:B------:R-:W-:Y:S02]  /*1740*/  IADD3.X R17, PT, PT, RZ, R0, RZ, P0, !PT ;  /* 0x00000000ff117210 */ /* 0x000fe400007fe4ff */
[----:B------:R-:W-:-:S04]  /*1750*/  LOP3.LUT R11, R156, 0x1f20, RZ, 0xc0, !PT ;  /* 0x00001f209c0b7812 */ /* 0x000fc800078ec0ff */
[----:B------:R-:W-:Y:S01]  /*1760*/  LOP3.LUT R6, R11, R6, RZ, 0xfc, !PT ;  /* 0x000000060b067212 */ /* 0x000fe200078efcff */
[-C--:B--2---:R-:W-:Y:S02]  /*1770*/  IMAD R10, R29, R159.reuse, RZ ;  /* 0x0000009f1d0a7224 */ /* 0x084fe400078e02ff */
[----:B------:R-:W-:-:S04]  /*1780*/  IMAD.WIDE.U32 R28, R28, R159, R14 ;  /* 0x0000009f1c1c7225 */ /* 0x000fc800078e000e */
[-C--:B------:R-:W-:Y:S01]  /*1790*/  IMAD.WIDE.U32 R14, R13, R30.reuse, R32 ;  /* 0x0000001e0d0e7225 */ /* 0x080fe200078e0020 */
[----:B------:R-:W-:Y:S02]  /*17a0*/  MOV R13, RZ ;  /* 0x000000ff000d7202 */ /* 0x000fe40000000f00 */
[----:B----4-:R-:W-:Y:S01]  /*17b0*/  SHF.L.U64.HI R35, R20, 0x5, R21 ;  /* 0x0000000514237819 */ /* 0x010fe20000010215 */
[----:B------:R-:W-:Y:S01]  /*17c0*/  IMAD.IADD R29, R29, 0x1, R10 ;  /* 0x000000011d1d7824 */ /* 0x000fe200078e020a */
[----:B------:R-:W-:Y:S01]  /*17d0*/  SHF.R.S32.HI R10, RZ, 0x1f, R158 ;  /* 0x0000001fff0a7819 */ /* 0x000fe2000001149e */
[----:B------:R-:W-:Y:S01]  /*17e0*/  IMAD R30, R12, R30, R7 ;  /* 0x0000001e0c1e7224 */ /* 0x000fe200078e0207 */
[----:B------:R-:W-:Y:S01]  /*17f0*/  SHF.R.U32.HI R12, RZ, 0x2, R90 ;  /* 0x00000002ff0c7819 */ /* 0x000fe2000001165a */
[----:B---3--:R-:W-:Y:S01]  /*1800*/  IMAD R7, R23, R158, RZ ;  /* 0x0000009e17077224 */ /* 0x008fe200078e02ff */
[----:B------:R-:W-:Y:S02]  /*1810*/  SHF.L.U32 R34, R20, 0x5, RZ ;  /* 0x0000000514227819 */ /* 0x000fe400000006ff */
[----:B------:R-:W-:Y:S01]  /*1820*/  IADD3 R15, PT, PT, R15, R30, RZ ;  /* 0x0000001e0f0f7210 */ /* 0x000fe20007ffe0ff */
[----:B------:R-:W-:-:S02]  /*1830*/  IMAD R7, R22, R10, R7 ;  /* 0x0000000a16077224 */ /* 0x000fc400078e0207 */
[----:B------:R-:W-:-:S04]  /*1840*/  IMAD.WIDE.U32 R22, R158, R22, R28 ;  /* 0x000000169e167225 */ /* 0x000fc800078e001c */
[----:B------:R-:W-:Y:S01]  /*1850*/  IMAD.WIDE.U32 R28, R153, 0x40, R12 ;  /* 0x00000040991c7825 */ /* 0x000fe200078e000c */
[----:B------:R-:W-:-:S03]  /*1860*/  IADD3 R23, PT, PT, R23, R7, RZ ;  /* 0x0000000717177210 */ /* 0x000fc60007ffe0ff */
[----:B------:R-:W-:-:S04]  /*1870*/  IMAD.WIDE.U32 R32, R12, R26, R16 ;  /* 0x0000001a0c207225 */ /* 0x000fc800078e0010 */
[----:B------:R-:W-:Y:S01]  /*1880*/  IMAD R10, R27, R12, RZ ;  /* 0x0000000c1b0a7224 */ /* 0x000fe200078e02ff */
[----:B------:R-:W-:Y:S01]  /*1890*/  LEA R148, P1, R32, R18, 0x1 ;  /* 0x0000001220947211 */ /* 0x000fe200078208ff */
[----:B------:R-:W-:Y:S02]  /*18a0*/  IMAD R11, R29, R20, RZ ;  /* 0x000000141d0b7224 */ /* 0x000fe400078e02ff */
[----:B------:R-:W-:Y:S01]  /*18b0*/  IMAD.WIDE.U32 R16, R20, R28, R34 ;  /* 0x0000001c14107225 */ /* 0x000fe200078e0022 */
[----:B------:R-:W-:-:S03]  /*18c0*/  IADD3 R149, PT, PT, R33, R10, RZ ;  /* 0x0000000a21957210 */ /* 0x000fc60007ffe0ff */
[----:B------:R-:W-:Y:S01]  /*18d0*/  IMAD R0, R21, R28, R11 ;  /* 0x0000001c15007224 */ /* 0x000fe200078e020b */
[----:B------:R-:W-:Y:S01]  /*18e0*/  IADD3 R7, P0, PT, R22, R16, RZ ;  /* 0x0000001016077210 */ /* 0x000fe20007f1e0ff */
[----:B------:R-:W-:Y:S01]  /*18f0*/  IMAD.WIDE.U32 R20, R20, R28, R22 ;  /* 0x0000001c14147225 */ /* 0x000fe200078e0016 */
[----:B------:R-:W-:Y:S02]  /*1900*/  LEA.HI.X R149, R32, R19, R149, 0x1, P1 ;  /* 0x0000001320957211 */ /* 0x000fe400008f0c95 */
[-C--:B------:R-:W-:Y:S02]  /*1910*/  IADD3.X R10, PT, PT, R23, R0.reuse, R17, P0, !PT ;  /* 0x00000000170a7210 */ /* 0x080fe400007fe411 */
[----:B------:R-:W-:Y:S02]  /*1920*/  IADD3 R11, PT, PT, R21, R0, RZ ;  /* 0x00000000150b7210 */ /* 0x000fe40007ffe0ff */
[----:B------:R-:W-:Y:S02]  /*1930*/  LEA R18, P1, R20, R8, 0x1 ;  /* 0x0000000814127211 */ /* 0x000fe400078208ff */
[----:B------:R-:W-:-:S02]  /*1940*/  IADD3 R16, P0, PT, R143, R148, RZ ;  /* 0x000000948f107210 */ /* 0x000fc40007f1e0ff */
[----:B------:R-:W-:Y:S02]  /*1950*/  LEA.HI.X R19, R20, R9, R11, 0x1, P1 ;  /* 0x0000000914137211 */ /* 0x000fe400008f0c0b */
[----:B------:R-:W-:Y:S02]  /*1960*/  IADD3.X R17, PT, PT, R144, R149, RZ, P0, !PT ;  /* 0x0000009590117210 */ /* 0x000fe400007fe4ff */
[C---:B------:R-:W-:Y:S02]  /*1970*/  LEA R8, P1, R7.reuse, R8, 0x1 ;  /* 0x0000000807087211 */ /* 0x040fe400078208ff */
[----:B------:R-:W-:Y:S02]  /*1980*/  IADD3 R20, P0, PT, R16, R143, RZ ;  /* 0x0000008f10147210 */ /* 0x000fe40007f1e0ff */
[----:B------:R-:W-:Y:S02]  /*1990*/  LEA.HI.X R9, R7, R9, R10, 0x1, P1 ;  /* 0x0000000907097211 */ /* 0x000fe400008f0c0a */
[----:B------:R-:W-:-:S02]  /*19a0*/  IADD3.X R21, PT, PT, R17, R144, RZ, P0, !PT ;  /* 0x0000009011157210 */ /* 0x000fc400007fe4ff */
[----:B------:R-:W-:Y:S01]  /*19b0*/  LEA R0, R6, R137, 0x1 ;  /* 0x0000008906007211 */ /* 0x000fe200078e08ff */
[----:B------:R-:W-:Y:S01]  /*19c0*/  IMAD R6, R79, R12, RZ ;  /* 0x0000000c4f067224 */ /* 0x000fe200078e02ff */
[----:B------:R-:W-:Y:S01]  /*19d0*/  IADD3 R10, P0, PT, R20, R143, RZ ;  /* 0x0000008f140a7210 */ /* 0x000fe20007f1e0ff */
[----:B------:R-:W-:Y:S02]  /*19e0*/  IMAD.WIDE.U32 R12, R12, R78, R14 ;  /* 0x0000004e0c0c7225 */ /* 0x000fe400078e000e */
[----:B------:R-:W-:Y:S01]  /*19f0*/  @!PT LDS RZ, [RZ] ;  /* 0x00000000fffff984 */ /* 0x000fe20000000800 */
[----:B------:R-:W-:Y:S01]  /*1a00*/  @!PT LDS RZ, [RZ] ;  /* 0x00000000fffff984 */ /* 0x000fe20000000800 */
[----:B------:R-:W-:Y:S01]  /*1a10*/  @!PT LDS RZ, [RZ] ;  /* 0x00000000fffff984 */ /* 0x000fe20000000800 */
[----:B------:R-:W-:Y:S02]  /*1a20*/  LDGSTS.E.BYPASS.LTC128B.128 [R0], desc[UR4][R18.64] ;  /* 0x0000000012007fae */ /* 0x000fe4000b981a04 */
[----:B------:R-:W-:Y:S01]  /*1a30*/  IMAD.X R11, R21, 0x1, R144, P0 ;  /* 0x00000001150b7824 */ /* 0x000fe200000e0690 */
[----:B------:R-:W-:Y:S01]  /*1a40*/  IADD3 R151, PT, PT, R13, R6, RZ ;  /* 0x000000060d977210 */ /* 0x000fe20007ffe0ff */
[----:B------:R-:W-:Y:S01]  /*1a50*/  LDGSTS.E.BYPASS.LTC128B.128 [R0+0x800], desc[UR4][R8.64] ;  /* 0x0080000008007fae */ /* 0x000fe2000b981a04 */
[----:B------:R-:W-:-:S03]  /*1a60*/  LEA R150, P0, R12, R4, 0x1 ;  /* 0x000000040c967211 */ /* 0x000fc600078008ff */
[----:B------:R-:W-:Y:S01]  /*1a70*/  LDGSTS.E.BYPASS.LTC128B.128 [R0+0x1000], desc[UR4][R148.64] ;  /* 0x0100000094007fae */ /* 0x000fe2000b981a04 */
[----:B------:R-:W-:Y:S02]  /*1a80*/  LEA.HI.X R151, R12, R5, R151, 0x1, P0 ;  /* 0x000000050c977211 */ /* 0x000fe400000f0c97 */
[----:B------:R-:W-:Y:S01]  /*1a90*/  IADD3 R12, P0, PT, R141, R150, RZ ;  /* 0x000000968d0c7210 */ /* 0x000fe20007f1e0ff */
[----:B------:R-:W-:Y:S03]  /*1aa0*/  LDGSTS.E.BYPASS.LTC128B.128 [R0+0x1800], desc[UR4][R16.64] ;  /* 0x0180000010007fae */ /* 0x000fe6000b981a04 */
[----:B------:R-:W-:Y:S01]  /*1ab0*/  IADD3.X R13, PT, PT, R142, R151, RZ, P0, !PT ;  /* 0x000000978e0d7210 */ /* 0x000fe200007fe4ff */
[----:B------:R-:W-:Y:S04]  /*1ac0*/  LDGSTS.E.BYPASS.LTC128B.128 [R0+0x2000], desc[UR4][R20.64] ;  /* 0x0200000014007fae */ /* 0x000fe8000b981a04 */
[----:B------:R1:W-:Y:S04]  /*1ad0*/  LDGSTS.E.BYPASS.LTC128B.128 [R0+0x2800], desc[UR4][R10.64] ;  /* 0x028000000a007fae */ /* 0x0003e8000b981a04 */
[----:B------:R-:W0:Y:S01]  /*1ae0*/  LDGDEPBAR ;  /* 0x00000000000079af */ /* 0x000e220000000000 */
[----:B-1----:R-:W-:Y:S01]  /*1af0*/  IADD3 R10, P0, PT, R12, R141, RZ ;  /* 0x0000008d0c0a7210 */ /* 0x002fe20007f1e0ff */
[----:B------:R-:W-:-:S12]  /*1b00*/  DEPBAR.LE SB0, 0x0 ;  /* 0x000080000000791a */ /* 0x000fd80000000000 */
[----:B------:R-:W-:Y:S05]  /*1b10*/  WARPSYNC.ALL ;  /* 0x0000000000007948 */ /* 0x000fea0003800000 */
[----:B------:R-:W-:Y:S01]  /*1b20*/  BAR.SYNC.DEFER_BLOCKING 0x0 ;  /* 0x0000000000007b1d */ /* 0x000fe20000010000 */
[----:B------:R-:W-:Y:S02]  /*1b30*/  IADD3.X R11, PT, PT, R13, R142, RZ, P0, !PT ;  /* 0x0000008e0d0b7210 */ /* 0x000fe400007fe4ff */
[----:B------:R-:W-:-:S05]  /*1b40*/  IADD3 R6, P0, PT, R10, R141, RZ ;  /* 0x0000008d0a067210 */ /* 0x000fca0007f1e0ff */
[----:B------:R-:W-:Y:S01]  /*1b50*/  IMAD.X R7, R11, 0x1, R142, P0 ;  /* 0x000000010b077824 */ /* 0x000fe200000e068e */
[----:B------:R-:W-:Y:S01]  /*1b60*/  @!PT LDS RZ, [RZ] ;  /* 0x00000000fffff984 */ /* 0x000fe20000000800 */
[----:B------:R-:W-:Y:S01]  /*1b70*/  @!PT LDS RZ, [RZ] ;  /* 0x00000000fffff984 */ /* 0x000fe20000000800 */
[----:B------:R-:W-:Y:S01]  /*1b80*/  @!PT LDS RZ, [RZ] ;  /* 0x00000000fffff984 */ /* 0x000fe20000000800 */
[----:B------:R-:W-:Y:S04]  /*1b90*/  LDGSTS.E.BYPASS.LTC128B.128 [R0+0x3000], desc[UR4][R150.64] ;  /* 0x0300000096007fae */ /* 0x000fe8000b981a04 */
[----:B------:R-:W-:Y:S04]  /*1ba0*/  LDGSTS.E.BYPASS.LTC128B.128 [R0+0x3800], desc[UR4][R12.64] ;  /* 0x038000000c007fae */ /* 0x000fe8000b981a04 */
[----:B------:R-:W-:Y:S04]  /*1bb0*/  LDGSTS.E.BYPASS.LTC128B.128 [R0+0x4000], desc[UR4][R10.64] ;  /* 0x040000000a007fae */ /* 0x000fe8000b981a04 */
[----:B------:R1:W-:Y:S04]  /*1bc0*/  LDGSTS.E.BYPASS.LTC128B.128 [R0+0x4800], desc[UR4][R6.64] ;  /* 0x0480000006007fae */ /* 0x0003e8000b981a04 */
[----:B------:R-:W2:Y:S01]  /*1bd0*/  LD.E R25, desc[UR4][R44.64+0x18c] ;  /* 0x00018c042c197980 */ /* 0x000ea2000c101900 */
[----:B------:R-:W-:Y:S01]  /*1be0*/  SHF.R.U32.HI R139, RZ, 0x1, R90 ;  /* 0x00000001ff8b7819 */ /* 0x000fe2000001165a */
[----:B------:R-:W-:Y:S01]  /*1bf0*/  IMAD.MOV.U32 R51, RZ, RZ, 0x20 ;  /* 0x00000020ff337424 */ /* 0x000fe200078e00ff */
[C---:B------:R-:W-:Y:S01]  /*1c00*/  SHF.L.U32 R4, R90.reuse, 0x4, RZ ;  /* 0x000000045a047819 */ /* 0x040fe200000006ff */
[----:B------:R-:W0:Y:S01]  /*1c10*/  LDGDEPBAR ;  /* 0x00000000000079af */ /* 0x000e220000000000 */
[C---:B------:R-:W-:Y:S01]  /*1c20*/  SHF.L.U32 R57, R90.reuse, 0x5, RZ ;  /* 0x000000055a397819 */ /* 0x040fe200000006ff */
[----:B------:R-:W-:Y:S01]  /*1c30*/  BSSY.RECONVERGENT B1, `(.L_x_8354) ;  /* 0x0000129000017945 */ /* 0x000fe20003800200 */
[----:B------:R-:W-:-:S02]  /*1c40*/  SHF.L.U32 R88, R90, 0x2, RZ ;  /* 0x000000025a587819 */ /* 0x000fc400000006ff */
[----:B------:R-:W-:Y:S02]  /*1c50*/  LOP3.LUT R8, R139, 0x8, RZ, 0xc0, !PT ;  /* 0x000000088b087812 */ /* 0x000fe400078ec0ff */
[C---:B------:R-:W-:Y:S02]  /*1c60*/  LOP3.LUT R138, R4.reuse, 0x3e00, RZ, 0xc0, !PT ;  /* 0x00003e00048a7812 */ /* 0x040fe400078ec0ff */
[----:B------:R-:W-:Y:S02]  /*1c70*/  LOP3.LUT R4, R4, 0x100, RZ, 0xc0, !PT ;  /* 0x0000010004047812 */ /* 0x000fe400078ec0ff */
[----:B------:R-:W-:Y:S02]  /*1c80*/  LOP3.LUT R5, R88, 0x18, RZ, 0xc0, !PT ;  /* 0x0000001858057812 */ /* 0x000fe400078ec0ff */
[--C-:B------:R-:W-:Y:S02]  /*1c90*/  LOP3.LUT R8, R8, 0xc0, R57.reuse, 0xf8, !PT ;  /* 0x000000c008087812 */ /* 0x100fe400078ef839 */
[----:B------:R-:W-:-:S02]  /*1ca0*/  LOP3.LUT R4, R4, 0x20, R57, 0xf8, !PT ;  /* 0x0000002004047812 */ /* 0x000fc400078ef839 */
[----:B------:R-:W-:Y:S02]  /*1cb0*/  LOP3.LUT R55, R8, R5, RZ, 0x3c, !PT ;  /* 0x0000000508377212 */ /* 0x000fe400078e3cff */
[--C-:B-1----:R-:W-:Y:S02]  /*1cc0*/  LOP3.LUT R6, R138, 0x20, R57.reuse, 0xf8, !PT ;  /* 0x000000208a067812 */ /* 0x102fe400078ef839 */
[----:B------:R-:W-:Y:S02]  /*1cd0*/  LOP3.LUT R7, R57, 0xc0, RZ, 0xc0, !PT ;  /* 0x000000c039077812 */ /* 0x000fe400078ec0ff */
[----:B------:R-:W-:Y:S02]  /*1ce0*/  LOP3.LUT R6, R6, 0x100, R57, 0xf8, !PT ;  /* 0x0000010006067812 */ /* 0x000fe400078ef839 */
[----:B------:R-:W-:Y:S02]  /*1cf0*/  LOP3.LUT R7, R7, 0x8, R90, 0xf8, !PT ;  /* 0x0000000807077812 */ /* 0x000fe400078ef85a */
[----:B------:R-:W-:-:S02]  /*1d00*/  LOP3.LUT R6, R6, R55, RZ, 0xfc, !PT ;  /* 0x0000003706067212 */ /* 0x000fc400078efcff */
[----:B------:R-:W-:Y:S02]  /*1d10*/  LOP3.LUT R4, R4, R7, R5, 0xf6, !PT ;  /* 0x0000000704047212 */ /* 0x000fe400078ef605 */
[-C--:B------:R-:W-:Y:S02]  /*1d20*/  LEA R28, R6, R137.reuse, 0x1 ;  /* 0x00000089061c7211 */ /* 0x080fe400078e08ff */
[----:B------:R-:W-:Y:S02]  /*1d30*/  LEA R48, R4, R137, 0x1 ;  /* 0x0000008904307211 */ /* 0x000fe400078e08ff */
[----:B------:R-:W-:Y:S01]  /*1d40*/  LOP3.LUT P0, RZ, R90, 0x4, RZ, 0xc0, !PT ;  /* 0x000000045aff7812 */ /* 0x000fe2000780c0ff */
[----:B------:R-:W-:Y:S01]  /*1d50*/  LDSM.16.M88.4 R12, [R28] ;  /* 0x000000001c0c783b */ /* 0x000fe20000000200 */
[----:B------:R-:W-:Y:S02]  /*1d60*/  IADD3 R154, PT, PT, R24, -0x1, RZ ;  /* 0xffffffff189a7810 */ /* 0x000fe40007ffe0ff */
[----:B------:R-:W-:Y:S01]  /*1d70*/  SEL R51, R51, 0xffffffe0, !P0 ;  /* 0xffffffe033337807 */ /* 0x000fe20004000000 */
[----:B------:R-:W1:Y:S01]  /*1d80*/  LDSM.16.M88.4 R8, [R48+0x1000] ;  /* 0x001000003008783b */ /* 0x000e620000000200 */
[----:B------:R-:W-:-:S02]  /*1d90*/  ISETP.GT.AND P0, PT, R154, R147, PT ;  /* 0x000000939a00720c */ /* 0x000fc40003f04270 */
[C---:B------:R-:W-:Y:S01]  /*1da0*/  IADD3 R4, PT, PT, R51.reuse, R28, RZ ;  /* 0x0000001c33047210 */ /* 0x040fe20007ffe0ff */
[----:B------:R-:W3:Y:S01]  /*1db0*/  LDSM.16.M88.4 R20, [R48+0x1400] ;  /* 0x001400003014783b */ /* 0x000ee20000000200 */
[----:B------:R-:W-:Y:S02]  /*1dc0*/  IADD3 R46, PT, PT, R51, R48, RZ ;  /* 0x00000030332e7210 */ /* 0x000fe40007ffe0ff */
[C---:B------:R-:W-:Y:S02]  /*1dd0*/  SHF.L.U64.HI R146, R26.reuse, 0x5, R27 ;  /* 0x000000051a927819 */ /* 0x040fe4000001021b */
[----:B------:R-:W-:Y:S01]  /*1de0*/  LDSM.16.M88.4 R4, [R4] ;  /* 0x000000000404783b */ /* 0x000fe20000000200 */
[----:B------:R-:W-:-:S03]  /*1df0*/  SHF.L.U32 R145, R26, 0x5, RZ ;  /* 0x000000051a917819 */ /* 0x000fc600000006ff */
[----:B------:R-:W4:Y:S04]  /*1e00*/  LDSM.16.M88.4 R16, [R46+0x1000] ;  /* 0x001000002e10783b */ /* 0x000f280000000200 */
[----:B------:R-:W5:Y:S04]  /*1e10*/  LDSM.16.M88.4 R28, [R46+0x1400] ;  /* 0x001400002e1c783b */ /* 0x000f680000000200 */
[----:B------:R-:W-:Y:S01]  /*1e20*/  LDSM.16.M88.4 R40, [R46+0x1c00] ;  /* 0x001c00002e28783b */ /* 0x000fe20000000200 */
[C---:B-1----:R-:W-:Y:S08]  /*1e30*/  HMMA.16816.F32.BF16 R32, R12.reuse, R8, RZ ;  /* 0x000000080c20723c */ /* 0x042ff000000418ff */
[C---:B------:R-:W-:Y:S08]  /*1e40*/  HMMA.16816.F32.BF16 R8, R12.reuse, R10, RZ ;  /* 0x0000000a0c08723c */ /* 0x040ff000000418ff */
[----:B---3--:R-:W-:Y:S08]  /*1e50*/  HMMA.16816.F32.BF16 R36, R12, R20, RZ ;  /* 0x000000140c24723c */ /* 0x008ff000000418ff */
[C---:B----4-:R-:W-:Y:S08]  /*1e60*/  HMMA.16816.F32.BF16 R32, R4.reuse, R16, R32 ;  /* 0x000000100420723c */ /* 0x050ff00000041820 */
[----:B------:R-:W-:Y:S01]  /*1e70*/  HMMA.16816.F32.BF16 R8, R4, R18, R8 ;  /* 0x000000120408723c */ /* 0x000fe20000041808 */
[----:B------:R-:W1:Y:S07]  /*1e80*/  LDSM.16.M88.4 R16, [R48+0x1800] ;  /* 0x001800003010783b */ /* 0x000e6e0000000200 */
[----:B------:R-:W-:Y:S08]  /*1e90*/  HMMA.16816.F32.BF16 R20, R12, R22, RZ ;  /* 0x000000160c14723c */ /* 0x000ff000000418ff */
[----:B-----5:R-:W-:-:S12]  /*1ea0*/  HMMA.16816.F32.BF16 R36, R4, R28, R36 ;  /* 0x0000001c0424723c */ /* 0x020fd80000041824 */
[----:B------:R-:W-:Y:S08]  /*1eb0*/  HMMA.16816.F32.BF16 R20, R4, R30, R20 ;  /* 0x0000001e0414723c */ /* 0x000ff00000041814 */
[C---:B-1----:R-:W-:Y:S08]  /*1ec0*/  HMMA.16816.F32.BF16 R28, R12.reuse, R16, RZ ;  /* 0x000000100c1c723c */ /* 0x042ff000000418ff */
[----:B------:R-:W-:Y:S01]  /*1ed0*/  HMMA.16816.F32.BF16 R16, R12, R18, RZ ;  /* 0x000000120c10723c */ /* 0x000fe200000418ff */
[-C--:B--2---:R-:W-:Y:S01]  /*1ee0*/  FMUL.FTZ R32, R32, R25.reuse ;  /* 0x0000001920207220 */ /* 0x084fe20000410000 */
        /* <DEDUP_REMOVED lines=16> */
[----:B------:R-:W-:-:S04]  /*1ff0*/  FMUL.FTZ R39, R39, R25 ;  /* 0x0000001927277220 */ /* 0x000fc80000410000 */
[----:B------:R3:W4:Y:S08]  /*2000*/  MUFU.TANH R50, R34 ;  /* 0x0000002200327308 */ /* 0x0007300000002400 */
[----:B------:R-:W1:Y:S08]  /*2010*/  MUFU.TANH R116, R8 ;  /* 0x0000000800747308 */ /* 0x000e700000002400 */
[----:B------:R5:W1:Y:S01]  /*2020*/  MUFU.TANH R82, R9 ;  /* 0x0000000900527308 */ /* 0x000a620000002400 */
[----:B---3--:R-:W3:Y:S07]  /*2030*/  LDSM.16.M88.4 R32, [R46+0x1800] ;  /* 0x001800002e20783b */ /* 0x008eee0000000200 */
[----:B------:R2:W1:Y:S08]  /*2040*/  MUFU.TANH R68, R20 ;  /* 0x0000001400447308 */ /* 0x0004700000002400 */
[----:B------:R-:W1:Y:S01]  /*2050*/  MUFU.TANH R80, R36 ;  /* 0x0000002400507308 */ /* 0x000e620000002400 */
[----:B-----5:R-:W5:Y:S07]  /*2060*/  LDSM.16.M88.4 R8, [R48+0x1c00] ;  /* 0x001c00003008783b */ /* 0x020f6e0000000200 */
[----:B------:R-:W1:Y:S01]  /*2070*/  MUFU.TANH R70, R37 ;  /* 0x0000002500467308 */ /* 0x000e620000002400 */
[----:B--2---:R-:W2:Y:S07]  /*2080*/  LDSM.16.M88.4 R20, [R48+0x2000] ;  /* 0x002000003014783b */ /* 0x004eae0000000200 */
[----:B------:R-:W1:Y:S08]  /*2090*/  MUFU.TANH R120, R38 ;  /* 0x0000002600787308 */ /* 0x000e700000002400 */
[----:B------:R2:W1:Y:S01]  /*20a0*/  MUFU.TANH R126, R39 ;  /* 0x00000027007e7308 */ /* 0x0004620000002400 */
[C---:B---3--:R-:W-:Y:S07]  /*20b0*/  HMMA.16816.F32.BF16 R28, R4.reuse, R32, R28 ;  /* 0x00000020041c723c */ /* 0x048fee000004181c */
[----:B------:R-:W3:Y:S01]  /*20c0*/  MUFU.TANH R54, R54 ;  /* 0x0000003600367308 */ /* 0x000ee20000002400 */
        /* <DEDUP_REMOVED lines=11> */
[----:B------:R-:W-:-:S02]  /*2180*/  FMUL.FTZ R18, R18, R25 ;  /* 0x0000001912127220 */ /* 0x000fc40000410000 */
[----:B------:R-:W1:Y:S01]  /*2190*/  MUFU.TANH R112, R16 ;  /* 0x0000001000707308 */ /* 0x000e620000002400 */
[----:B--2---:R-:W-:Y:S07]  /*21a0*/  HMMA.16816.F32.BF16 R36, R12, R20, RZ ;  /* 0x000000140c24723c */ /* 0x004fee00000418ff */
[----:B------:R-:W2:Y:S01]  /*21b0*/  MUFU.TANH R110, R17 ;  /* 0x00000011006e7308 */ /* 0x000ea20000002400 */
[C---:B------:R-:W-:Y:S01]  /*21c0*/  HMMA.16816.F32.BF16 R32, R4.reuse, R40, R32 ;  /* 0x000000280420723c */ /* 0x040fe20000041820 */
[-C--:B------:R-:W-:Y:S01]  /*21d0*/  FMUL.FTZ R40, R19, R25.reuse ;  /* 0x0000001913287220 */ /* 0x080fe20000410000 */
[----:B-----5:R-:W5:Y:S05]  /*21e0*/  LDSM.16.M88.4 R28, [R46+0x2000] ;  /* 0x002000002e1c783b */ /* 0x020f6a0000000200 */
        /* <DEDUP_REMOVED lines=21> */
[----:B---3--:R-:W3:Y:S03]  /*2340*/  LDSM.16.M88.4 R32, [R46+0x2400] ;  /* 0x002400002e20783b */ /* 0x008ee60000000200 */
        /* <DEDUP_REMOVED lines=8> */
[----:B----4-:R-:W-:Y:S01]  /*23d0*/  HMMA.16816.F32.BF16 R8, R12, R16, RZ ;  /* 0x000000100c08723c */ /* 0x010fe200000418ff */
[----:B------:R4:W1:Y:S01]  /*23e0*/  MUFU.TANH R98, R37 ;  /* 0x0000002500627308 */ /* 0x0008620000002400 */
[----:B------:R-:W-:-:S06]  /*23f0*/  FMUL.FTZ R186, R23, R25 ;  /* 0x0000001917ba7220 */ /* 0x000fcc0000410000 */
[----:B------:R-:W-:Y:S01]  /*2400*/  HMMA.16816.F32.BF16 R16, R12, R18, RZ ;  /* 0x000000120c10723c */ /* 0x000fe200000418ff */
[----:B------:R5:W1:Y:S08]  /*2410*/  MUFU.TANH R96, R20 ;  /* 0x0000001400607308 */ /* 0x000a700000002400 */
[----:B------:R-:W1:Y:S01]  /*2420*/  MUFU.TANH R74, R74 ;  /* 0x0000004a004a7308 */ /* 0x000e620000002400 */
[----:B----4-:R-:W4:Y:S02]  /*2430*/  LDSM.16.M88.4 R36, [R46+0x2800] ;  /* 0x002800002e24783b */ /* 0x010f240000000200 */
[C---:B---3--:R-:W-:Y:S05]  /*2440*/  HMMA.16816.F32.BF16 R8, R4.reuse, R32, R8 ;  /* 0x000000200408723c */ /* 0x048fea0000041808 */
[----:B------:R-:W3:Y:S03]  /*2450*/  MUFU.TANH R130, R130 ;  /* 0x0000008200827308 */ /* 0x000ee60000002400 */
[----:B------:R-:W-:Y:S01]  /*2460*/  HMMA.16816.F32.BF16 R16, R4, R34, R16 ;  /* 0x000000220410723c */ /* 0x000fe20000041810 */
[----:B------:R-:W2:Y:S04]  /*2470*/  LDSM.16.M88.4 R32, [R48+0x2c00] ;  /* 0x002c00003020783b */ /* 0x000ea80000000200 */
        /* <DEDUP_REMOVED lines=20> */
[C---:B--2---:R-:W-:Y:S02]  /*25c0*/  HMMA.16816.F32.BF16 R16, R12.reuse, R32, RZ ;  /* 0x000000200c10723c */ /* 0x044fe400000418ff */
[-C--:B------:R-:W-:Y:S01]  /*25d0*/  FMUL.FTZ R20, R20, R25.reuse ;  /* 0x0000001914147220 */ /* 0x080fe20000410000 */
[-C--:B------:R-:W-:Y:S01]  /*25e0*/  FMUL.FTZ R23, R23, R25.reuse ;  /* 0x0000001917177220 */ /* 0x080fe20000410000 */
[-C--:B------:R-:W-:Y:S02]  /*25f0*/  FMUL.FTZ R21, R21, R25.reuse ;  /* 0x0000001915157220 */ /* 0x080fe40000410000 */
[----:B------:R-:W2:Y:S01]  /*2600*/  MUFU.TANH R164, R164 ;  /* 0x000000a400a47308 */ /* 0x000ea20000002400 */
[-C--:B------:R-:W-:Y:S01]  /*2610*/  FMUL.FTZ R22, R22, R25.reuse ;  /* 0x0000001916167220 */ /* 0x080fe20000410000 */
        /* <DEDUP_REMOVED lines=44> */
[----:B------:R3:W1:Y:S01]  /*28e0*/  MUFU.TANH R196, R22 ;  /* 0x0000001600c47308 */ /* 0x0006620000002400 */
[----:B-----5:R-:W-:-:S02]  /*28f0*/  SHF.L.U32 R21, R78, 0x5, RZ ;  /* 0x000000054e157819 */ /* 0x020fc400000006ff */
[----:B---3--:R-:W-:Y:S01]  /*2900*/  SHF.L.U64.HI R22, R78, 0x5, R79 ;  /* 0x000000054e167819 */ /* 0x008fe2000001024f */
        /* <DEDUP_REMOVED lines=15> */
.L_x_8357:
        /* <DEDUP_REMOVED lines=61> */
.L_x_8358:
[----:B------:R-:W-:Y:S05]  /*2dd0*/  BSYNC.RECONVERGENT B0 ;  /* 0x0000000000007941 */ /* 0x000fea0003800200 */
.L_x_8356:
        /* <DEDUP_REMOVED lines=14> */
.L_x_8355:
[----:B------:R-:W-:Y:S05]  /*2ec0*/  BSYNC.RECONVERGENT B1 ;  /* 0x0000000000017941 */ /* 0x000fea0003800200 */
.L_x_8354:
[----:B------:R-:W2:Y:S01]  /*2ed0*/  LD.E R36, desc[UR4][R2.64+0xdc] ;  /* 0x0000dc0402247980 */ /* 0x000ea2000c101900 */
[----:B-1----:R-:W-:Y:S02]  /*2ee0*/  FMNMX3.FTZ R5, R50, R54, R47, !PT ;  /* 0x0000003632057276 */ /* 0x002fe4000781002f */
        /* <DEDUP_REMOVED lines=46> */
[-C--:B------:R-:W-:Y:S01]  /*31d0*/  FFMA.FTZ R47, R136, R36.reuse, -R35 ;  /* 0x00000024882f7223 */ /* 0x080fe20000010823 */
[----:B------:R-:W-:Y:S01]  /*31e0*/  LOP3.LUT R136, R55, 0x120, R57, 0xf8, !PT ;  /* 0x0000012037887812 */ /* 0x000fe200078ef839 */
[-CC-:B------:R-:W-:Y:S01]  /*31f0*/  FFMA.FTZ R49, R132, R36.reuse, -R35.reuse ;  /* 0x0000002484317223 */ /* 0x180fe20000010823 */
[----:B------:R-:W-:Y:S01]  /*3200*/  FSEL R41, R41, RZ, P0 ;  /* 0x000000ff29297208 */ /* 0x000fe20000000000 */
[-CC-:B------:R-:W-:Y:S01]  /*3210*/  FFMA.FTZ R61, R56, R36.reuse, -R35.reuse ;  /* 0x00000024383d7223 */ /* 0x180fe20000010823 */
[----:B------:R-:W-:Y:S01]  /*3220*/  LEA R136, R136, R137, 0x1 ;  /* 0x0000008988887211 */ /* 0x000fe200078e08ff */
[-CC-:B------:R-:W-:Y:S01]  /*3230*/  FFMA.FTZ R56, R130, R36.reuse, -R35.reuse ;  /* 0x0000002482387223 */ /* 0x180fe20000010823 */
[-C--:B------:R-:W-:Y:S01]  /*3240*/  FFMA.FTZ R63, R50, R36.reuse, -R35 ;  /* 0x00000024323f7223 */ /* 0x080fe20000010823 */
[----:B------:R-:W-:Y:S01]  /*3250*/  FFMA.FTZ R132, R76, R36, -R41 ;  /* 0x000000244c847223 */ /* 0x000fe20000010829 */
[----:B------:R-:W-:Y:S01]  /*3260*/  IADD3 R37, PT, PT, R51, R136, RZ ;  /* 0x0000008833257210 */ /* 0x000fe20007ffe0ff */
[----:B------:R-:W1:Y:S01]  /*3270*/  LDSM.16.MT88.4 R76, [R136+0x3000] ;  /* 0x00300000884c783b */ /* 0x000e620000004200 */
[-C--:B------:R-:W-:Y:S01]  /*3280*/  FFMA.FTZ R128, R54, R36.reuse, -R35 ;  /* 0x0000002436807223 */ /* 0x080fe20000010823 */
[-CC-:B------:R-:W-:Y:S01]  /*3290*/  FFMA.FTZ R67, R53, R36.reuse, -R41.reuse ;  /* 0x0000002435437223 */ /* 0x180fe20000010829 */
[-CC-:B------:R-:W-:Y:S01]  /*32a0*/  FFMA.FTZ R57, R116, R36.reuse, -R41.reuse ;  /* 0x0000002474397223 */ /* 0x180fe20000010829 */
[----:B------:R-:W2:Y:S01]  /*32b0*/  LDSM.16.MT88.4 R4, [R37+0x3000] ;  /* 0x003000002504783b */ /* 0x000ea20000004200 */
[-C--:B------:R-:W-:Y:S01]  /*32c0*/  FFMA.FTZ R130, R82, R36.reuse, -R41 ;  /* 0x0000002452827223 */ /* 0x080fe20000010829 */
[----:B------:R-:W-:Y:S01]  /*32d0*/  MUFU.EX2 R63, R63 ;  /* 0x0000003f003f7308 */ /* 0x000fe20000000800 */
[-CC-:B------:R-:W-:Y:S01]  /*32e0*/  FFMA.FTZ R59, R126, R36.reuse, -R35.reuse ;  /* 0x000000247e3b7223 */ /* 0x180fe20000010823 */
[----:B------:R-:W3:Y:S01]  /*32f0*/  LDSM.16.MT88.4 R12, [R136+0x3400] ;  /* 0x00340000880c783b */ /* 0x000ee20000004200 */
[-C--:B------:R-:W-:Y:S01]  /*3300*/  FFMA.FTZ R120, R120, R36.reuse, -R35 ;  /* 0x0000002478787223 */ /* 0x080fe20000010823 */
[-CC-:B------:R-:W-:Y:S01]  /*3310*/  FFMA.FTZ R126, R80, R36.reuse, -R41.reuse ;  /* 0x00000024507e7223 */ /* 0x180fe20000010829 */
[-CC-:B------:R-:W-:Y:S01]  /*3320*/  FFMA.FTZ R53, R70, R36.reuse, -R41.reuse ;  /* 0x0000002446357223 */ /* 0x180fe20000010829 */
[----:B------:R-:W4:Y:S01]  /*3330*/  LDSM.16.MT88.4 R8, [R37+0x3400] ;  /* 0x003400002508783b */ /* 0x000f220000004200 */
[-CC-:B------:R-:W-:Y:S01]  /*3340*/  FFMA.FTZ R51, R68, R36.reuse, -R41.reuse ;  /* 0x0000002444337223 */ /* 0x180fe20000010829 */
[----:B------:R-:W5:Y:S01]  /*3350*/  MUFU.EX2 R128, R128 ;  /* 0x0000008000807308 */ /* 0x000f620000000800 */
[-CC-:B------:R-:W-:Y:S01]  /*3360*/  FFMA.FTZ R116, R74, R36.reuse, -R41.reuse ;  /* 0x000000244a747223 */ /* 0x180fe20000010829 */
[----:B------:R-:W4:Y:S01]  /*3370*/  LDSM.16.MT88.4 R16, [R136+0x3800] ;  /* 0x003800008810783b */ /* 0x000f220000004200 */
        /* <DEDUP_REMOVED lines=13> */
[----:B------:R-:W1:Y:S01]  /*3450*/  MUFU.EX2 R61, R61 ;  /* 0x0000003d003d7308 */ /* 0x000e620000000800 */
[----:B-----5:R-:W-:Y:S01]  /*3460*/  F2FP.BF16.F32.PACK_AB R69, R128, R63 ;  /* 0x0000003f8045723e */ /* 0x020fe200000010ff */
        /* <DEDUP_REMOVED lines=11> */
[-C--:B------:R-:W-:Y:S01]  /*3520*/  FFMA.FTZ R94, R94, R36.reuse, -R41 ;  /* 0x000000245e5e7223 */ /* 0x080fe20000010829 */
[-CC-:B------:R-:W-:Y:S01]  /*3530*/  FFMA.FTZ R30, R190, R36.reuse, -R35.reuse ;  /* 0x00000024be1e7223 */ /* 0x180fe20000010823 */
[--C-:B------:R-:W-:Y:S01]  /*3540*/  FFMA.FTZ R27, R188, R36, -R35.reuse ;  /* 0x00000024bc1b7223 */ /* 0x100fe20000010823 */
[----:B------:R-:W5:Y:S01]  /*3550*/  MUFU.EX2 R132, R132 ;  /* 0x0000008400847308 */ /* 0x000f620000000800 */
        /* <DEDUP_REMOVED lines=11> */
[-C--:B------:R-:W-:Y:S01]  /*3610*/  FFMA.FTZ R102, R140, R36.reuse, -R35 ;  /* 0x000000248c667223 */ /* 0x080fe20000010823 */
[-CC-:B------:R-:W-:Y:S01]  /*3620*/  FFMA.FTZ R62, R62, R36.reuse, -R41.reuse ;  /* 0x000000243e3e7223 */ /* 0x180fe20000010829 */
[-CC-:B------:R-:W-:Y:S01]  /*3630*/  FFMA.FTZ R64, R64, R36.reuse, -R41.reuse ;  /* 0x0000002440407223 */ /* 0x180fe20000010829 */
[-CC-:B------:R-:W-:Y:S01]  /*3640*/  FFMA.FTZ R60, R60, R36.reuse, -R41.reuse ;  /* 0x000000243c3c7223 */ /* 0x180fe20000010829 */
[----:B------:R-:W1:Y:S01]  /*3650*/  MUFU.EX2 R130, R130 ;  /* 0x0000008200827308 */ /* 0x000e620000000800 */
[----:B-----5:R-:W-:Y:S01]  /*3660*/  F2FP.BF16.F32.PACK_AB R68, R132, R67 ;  /* 0x000000438444723e */ /* 0x020fe200000010ff */
[----:B------:R-:W-:Y:S01]  /*3670*/  FADD.FTZ R132, R67, R132 ;  /* 0x0000008443847221 */ /* 0x000fe20000010000 */
[-C--:B------:R-:W-:Y:S01]  /*3680*/  FFMA.FTZ R52, R52, R36.reuse, -R41 ;  /* 0x0000002434347223 */ /* 0x080fe20000010829 */
[-CC-:B------:R-:W-:Y:S01]  /*3690*/  FFMA.FTZ R89, R134, R36.reuse, -R35.reuse ;  /* 0x0000002486597223 */ /* 0x180fe20000010823 */
[-CC-:B------:R-:W-:Y:S01]  /*36a0*/  FFMA.FTZ R66, R124, R36.reuse, -R35.reuse ;  /* 0x000000247c427223 */ /* 0x180fe20000010823 */
[-CC-:B------:R-:W-:Y:S01]  /*36b0*/  FFMA.FTZ R86, R118, R36.reuse, -R35.reuse ;  /* 0x0000002476567223 */ /* 0x180fe20000010823 */
[----:B------:R-:W-:Y:S01]  /*36c0*/  FFMA.FTZ R165, R38, R36, -R35 ;  /* 0x0000002426a57223 */ /* 0x000fe20000010823 */
[----:B------:R-:W-:Y:S01]  /*36d0*/  MUFU.EX2 R120, R120 ;  /* 0x0000007800787308 */ /* 0x000fe20000000800 */
[----:B------:R-:W-:-:S07]  /*36e0*/  ISETP.GE.AND P0, PT, R24, R147, PT ;  /* 0x000000931800720c */ /* 0x000fce0003f06270 */
[----:B------:R-:W5:Y:S01]  /*36f0*/  MUFU.EX2 R59, R59 ;  /* 0x0000003b003b7308 */ /* 0x000f620000000800 */
[----:B-1----:R-:W-:-:S07]  /*3700*/  F2FP.BF16.F32.PACK_AB R70, R130, R57 ;  /* 0x000000398246723e */ /* 0x002fce00000010ff */
[----:B------:R-:W-:Y:S01]  /*3710*/  MUFU.EX2 R56, R56 ;  /* 0x0000003800387308 */ /* 0x000fe20000000800 */
[C---:B------:R-:W-:Y:S07]  /*3720*/  HMMA.16816.F32.BF16 R80, R68.reuse, R76, RZ ;  /* 0x0000004c4450723c */ /* 0x040fee00000418ff */
[----:B------:R-:W1:Y:S01]  /*3730*/  MUFU.EX2 R49, R49 ;  /* 0x0000003100317308 */ /* 0x000e620000000800 */
[C---:B------:R-:W-:Y:S07]  /*3740*/  HMMA.16816.F32.BF16 R76, R68.reuse, R78, RZ ;  /* 0x0000004e444c723c */ /* 0x040fee00000418ff */
[----:B------:R-:W-:Y:S01]  /*3750*/  MUFU.EX2 R126, R126 ;  /* 0x0000007e007e7308 */ /* 0x000fe20000000800 */
[----:B--2---:R-:W-:Y:S01]  /*3760*/  HMMA.16816.F32.BF16 R72, R68, R4, RZ ;  /* 0x000000044448723c */ /* 0x004fe200000418ff */
[----:B-----5:R-:W-:-:S06]  /*3770*/  F2FP.BF16.F32.PACK_AB R5, R59, R120 ;  /* 0x000000783b05723e */ /* 0x020fcc00000010ff */
        /* <DEDUP_REMOVED lines=15> */
[C---:B----4-:R-:W-:Y:S07]  /*3870*/  HMMA.16816.F32.BF16 R72, R4.reuse, R8, R72 ;  /* 0x000000080448723c */ /* 0x050fee0000041848 */
[----:B------:R-:W4:Y:S01]  /*3880*/  MUFU.EX2 R114, R114 ;  /* 0x0000007200727308 */ /* 0x000f220000000800 */
[----:B------:R-:W-:Y:S01]  /*3890*/  HMMA.16816.F32.BF16 R68, R4, R10, R68 ;  /* 0x0000000a0444723c */ /* 0x000fe20000041844 */
[----:B------:R-:W5:Y:S01]  /*38a0*/  LDSM.16.MT88.4 R8, [R136+0x3c00] ;  /* 0x003c00008808783b */ /* 0x000f620000004200 */
[----:B--2---:R-:W-:-:S02]  /*38b0*/  F2FP.BF16.F32.PACK_AB R5, R47, R54 ;  /* 0x000000362f05723e */ /* 0x004fc400000010ff */
[----:B-1----:R-:W-:-:S03]  /*38c0*/  F2FP.BF16.F32.PACK_AB R7, R45, R50 ;  /* 0x000000322d07723e */ /* 0x002fc600000010ff */
        /* <DEDUP_REMOVED lines=50> */
[----:B------:R-:W-:Y:S01]  /*3bf0*/  FADD.FTZ R122, R122, R9 ;  /* 0x000000097a7a7221 */ /* 0x000fe20000010000 */
[----:B------:R-:W-:Y:S01]  /*3c00*/  FADD.FTZ R9, R57, R132 ;  /* 0x0000008439097221 */ /* 0x000fe20000010000 */
[----:B------:R-:W2:Y:S01]  /*3c10*/  MUFU.EX2 R95, R95 ;  /* 0x0000005f005f7308 */ /* 0x000ea20000000800 */
[----:B------:R-:W-:Y:S01]  /*3c20*/  HMMA.16816.F32.BF16 R68, R4, R10, R68 ;  /* 0x0000000a0444723c */ /* 0x000fe20000041844 */
[----:B---3--:R-:W-:Y:S01]  /*3c30*/  F2FP.BF16.F32.PACK_AB R5, R27, R30 ;  /* 0x0000001e1b05723e */ /* 0x008fe200000010ff */
[----:B------:R-:W-:Y:S01]  /*3c40*/  FADD.FTZ R61, R61, R122 ;  /* 0x0000007a3d3d7221 */ /* 0x000fe20000010000 */
[----:B----4-:R-:W-:Y:S01]  /*3c50*/  F2FP.BF16.F32.PACK_AB R7, R25, R28 ;  /* 0x0000001c1907723e */ /* 0x010fe200000010ff */
[----:B------:R-:W-:Y:S02]  /*3c60*/  FADD.FTZ R9, R130, R9 ;  /* 0x0000000982097221 */ /* 0x000fe40000010000 */
[----:B------:R-:W-:Y:S01]  /*3c70*/  FADD.FTZ R120, R120, R61 ;  /* 0x0000003d78787221 */ /* 0x000fe20000010000 */
[----:B------:R-:W-:Y:S03]  /*3c80*/  MUFU.EX2 R84, R84 ;  /* 0x0000005400547308 */ /* 0x000fe60000000800 */
[----:B------:R-:W-:-:S05]  /*3c90*/  FADD.FTZ R59, R59, R120 ;  /* 0x000000783b3b7221 */ /* 0x000fca0000010000 */
[----:B------:R-:W3:Y:S01]  /*3ca0*/  MUFU.EX2 R97, R97 ;  /* 0x0000006100617308 */ /* 0x000ee20000000800 */
[----:B--2---:R-:W-:-:S07]  /*3cb0*/  F2FP.BF16.F32.PACK_AB R4, R95, R92 ;  /* 0x0000005c5f04723e */ /* 0x004fce00000010ff */
[----:B------:R-:W-:Y:S08]  /*3cc0*/  MUFU.EX2 R23, R23 ;  /* 0x0000001700177308 */ /* 0x000ff00000000800 */
[----:B------:R-:W2:Y:S01]  /*3cd0*/  MUFU.EX2 R26, R26 ;  /* 0x0000001a001a7308 */ /* 0x000ea20000000800 */
[----:B---3--:R-:W-:-:S07]  /*3ce0*/  F2FP.BF16.F32.PACK_AB R6, R97, R84 ;  /* 0x000000546106723e */ /* 0x008fce00000010ff */
        /* <DEDUP_REMOVED lines=8> */
[-C--:B------:R-:W-:Y:S01]  /*3d70*/  FFMA.FTZ R56, R58, R36.reuse, -R41 ;  /* 0x000000243a387223 */ /* 0x080fe20000010829 */
[----:B------:R-:W3:Y:S01]  /*3d80*/  MUFU.EX2 R102, R102 ;  /* 0x0000006600667308 */ /* 0x000ee20000000800 */
[----:B------:R-:W-:Y:S01]  /*3d90*/  FADD.FTZ R49, R49, R18 ;  /* 0x0000001231317221 */ /* 0x000fe20000010000 */
[----:B------:R-:W-:Y:S01]  /*3da0*/  FADD.FTZ R116, R116, R51 ;  /* 0x0000003374747221 */ /* 0x000fe20000010000 */
[----:B------:R-:W4:Y:S01]  /*3db0*/  LDSM.16.MT88.4 R16, [R37+0x4800] ;  /* 0x004800002510783b */ /* 0x000f220000004200 */
[----:B-----5:R-:W-:Y:S01]  /*3dc0*/  HMMA.16816.F32.BF16 R72, R4, R12, R72 ;  /* 0x0000000c0448723c */ /* 0x020fe20000041848 */
[----:B------:R-:W-:Y:S01]  /*3dd0*/  FADD.FTZ R54, R54, R49 ;  /* 0x0000003136367221 */ /* 0x000fe20000010000 */
[----:B------:R-:W-:Y:S01]  /*3de0*/  FADD.FTZ R55, R55, R116 ;  /* 0x0000007437377221 */ /* 0x000fe20000010000 */
[----:B------:R-:W-:Y:S01]  /*3df0*/  FFMA.FTZ R49, R48, R36, -R41 ;  /* 0x0000002430317223 */ /* 0x000fe20000010829 */
[----:B------:R-:W-:Y:S01]  /*3e00*/  MUFU.EX2 R63, R64 ;  /* 0x00000040003f7308 */ /* 0x000fe20000000800 */
[----:B------:R-:W-:Y:S01]  /*3e10*/  FADD.FTZ R13, R47, R54 ;  /* 0x000000362f0d7221 */ /* 0x000fe20000010000 */
[----:B------:R-:W-:-:S02]  /*3e20*/  FADD.FTZ R114, R114, R55 ;  /* 0x0000003772727221 */ /* 0x000fc40000010000 */
[----:B------:R-:W-:Y:S01]  /*3e30*/  HMMA.16816.F32.BF16 R68, R4, R14, R68 ;  /* 0x0000000e0444723c */ /* 0x000fe20000041844 */
[----:B------:R-:W-:Y:S01]  /*3e40*/  FADD.FTZ R50, R50, R13 ;  /* 0x0000000d32327221 */ /* 0x000fe20000010000 */
[----:B------:R-:W-:Y:S01]  /*3e50*/  FADD.FTZ R65, R65, R114 ;  /* 0x0000007241417221 */ /* 0x000fe20000010000 */
[----:B--2---:R-:W-:Y:S01]  /*3e60*/  F2FP.BF16.F32.PACK_AB R5, R26, R23 ;  /* 0x000000171a05723e */ /* 0x004fe200000010ff */
[----:B------:R-:W2:Y:S01]  /*3e70*/  MUFU.EX2 R62, R62 ;  /* 0x0000003e003e7308 */ /* 0x000ea20000000800 */
[----:B------:R-:W-:Y:S01]  /*3e80*/  FADD.FTZ R13, R45, R50 ;  /* 0x000000322d0d7221 */ /* 0x000fe20000010000 */
[----:B------:R-:W-:Y:S01]  /*3e90*/  FADD.FTZ R110, R110, R65 ;  /* 0x000000416e6e7221 */ /* 0x000fe20000010000 */
[-CC-:B------:R-:W-:Y:S01]  /*3ea0*/  FFMA.FTZ R45, R46, R36.reuse, -R41.reuse ;  /* 0x000000242e2d7223 */ /* 0x180fe20000010829 */
[----:B------:R-:W-:Y:S01]  /*3eb0*/  FFMA.FTZ R41, R42, R36, -R41 ;  /* 0x000000242a297223 */ /* 0x000fe20000010829 */
[----:B------:R-:W-:Y:S01]  /*3ec0*/  FADD.FTZ R48, R44, R13 ;  /* 0x0000000d2c307221 */ /* 0x000fe20000010000 */
[----:B------:R-:W-:Y:S01]  /*3ed0*/  FADD.FTZ R85, R85, R110 ;  /* 0x0000006e55557221 */ /* 0x000fe20000010000 */
[----:B------:R-:W5:Y:S01]  /*3ee0*/  LDSM.16.MT88.4 R12, [R136+0x4c00] ;  /* 0x004c0000880c783b */ /* 0x000f620000004200 */
[----:B------:R-:W-:Y:S01]  /*3ef0*/  MUFU.EX2 R53, R60 ;  /* 0x0000003c00357308 */ /* 0x000fe20000000800 */
[----:B------:R-:W-:Y:S01]  /*3f00*/  FADD.FTZ R43, R43, R48 ;  /* 0x000000302b2b7221 */ /* 0x000fe20000010000 */
[----:B------:R-:W-:Y:S01]  /*3f10*/  FADD.FTZ R106, R106, R85 ;  /* 0x000000556a6a7221 */ /* 0x000fe20000010000 */
[----:B---3--:R-:W-:-:S02]  /*3f20*/  F2FP.BF16.F32.PACK_AB R7, R102, R33 ;  /* 0x000000216607723e */ /* 0x008fc400000010ff */
[----:B------:R-:W-:Y:S01]  /*3f30*/  FADD.FTZ R40, R40, R43 ;  /* 0x0000002b28287221 */ /* 0x000fe20000010000 */
[----:B------:R-:W-:Y:S02]  /*3f40*/  FADD.FTZ R87, R87, R106 ;  /* 0x0000006a57577221 */ /* 0x000fe40000010000 */
[----:B------:R-:W3:Y:S01]  /*3f50*/  MUFU.EX2 R56, R56 ;  /* 0x0000003800387308 */ /* 0x000ee20000000800 */
        /* <DEDUP_REMOVED lines=11> */
[----:B---3--:R-:W-:Y:S01]  /*4010*/  F2FP.BF16.F32.PACK_AB R6, R56, R53 ;  /* 0x000000353806723e */ /* 0x008fe200000010ff */
        /* <DEDUP_REMOVED lines=8> */
[----:B------:R-:W-:Y:S01]  /*40a0*/  MUFU.EX2 R47, R52 ;  /* 0x00000034002f7308 */ /* 0x000fe20000000800 */
[C---:B------:R-:W-:Y:S01]  /*40b0*/  HMMA.16816.F32.BF16 R76, R4.reuse, R10, R76 ;  /* 0x0000000a044c723c */ /* 0x040fe2000004184c */
[----:B------:R-:W1:Y:S06]  /*40c0*/  LDSM.16.MT88.4 R8, [R37+0x4c00] ;  /* 0x004c00002508783b */ /* 0x000e6c0000004200 */
[----:B------:R-:W3:Y:S01]  /*40d0*/  MUFU.EX2 R46, R49 ;  /* 0x00000031002e7308 */ /* 0x000ee20000000800 */
[----:B----4-:R-:W-:Y:S01]  /*40e0*/  HMMA.16816.F32.BF16 R72, R4, R16, R72 ;  /* 0x000000100448723c */ /* 0x010fe20000041848 */
[----:B------:R-:W-:-:S04]  /*40f0*/  FADD.FTZ R16, R84, R95 ;  /* 0x0000005f54107221 */ /* 0x000fc80000010000 */
[----:B------:R-:W-:Y:S02]  /*4100*/  FADD.FTZ R16, R97, R16 ;  /* 0x0000001061107221 */ /* 0x000fe40000010000 */
[----:B------:R-:W-:Y:S01]  /*4110*/  MUFU.EX2 R44, R45 ;  /* 0x0000002d002c7308 */ /* 0x000fe20000000800 */
[----:B------:R-:W-:Y:S01]  /*4120*/  HMMA.16816.F32.BF16 R68, R4, R18, R68 ;  /* 0x000000120444723c */ /* 0x000fe20000041844 */
[----:B--2---:R-:W-:Y:S01]  /*4130*/  F2FP.BF16.F32.PACK_AB R5, R66, R89 ;  /* 0x000000594205723e */ /* 0x004fe200000010ff */
[----:B------:R-:W-:-:S04]  /*4140*/  FADD.FTZ R63, R63, R16 ;  /* 0x000000103f3f7221 */ /* 0x000fc80000010000 */
[----:B------:R-:W-:Y:S01]  /*4150*/  FADD.FTZ R62, R62, R63 ;  /* 0x0000003f3e3e7221 */ /* 0x000fe20000010000 */
[----:B------:R-:W2:Y:S01]  /*4160*/  MUFU.EX2 R41, R41 ;  /* 0x0000002900297308 */ /* 0x000ea20000000800 */
[----:B---3--:R-:W-:Y:S02]  /*4170*/  F2FP.BF16.F32.PACK_AB R4, R46, R47 ;  /* 0x0000002f2e04723e */ /* 0x008fe400000010ff */
[----:B------:R-:W-:-:S04]  /*4180*/  FADD.FTZ R53, R53, R62 ;  /* 0x0000003e35357221 */ /* 0x000fc80000010000 */
[----:B------:R-:W-:Y:S01]  /*4190*/  FADD.FTZ R56, R56, R53 ;  /* 0x0000003538387221 */ /* 0x000fe20000010000 */
[----:B------:R-:W3:Y:S03]  /*41a0*/  MUFU.EX2 R165, R165 ;  /* 0x000000a500a57308 */ /* 0x000ee60000000800 */
[----:B------:R-:W-:-:S04]  /*41b0*/  FADD.FTZ R47, R47, R56 ;  /* 0x000000382f2f7221 */ /* 0x000fc80000010000 */
[----:B------:R-:W-:Y:S01]  /*41c0*/  FADD.FTZ R47, R46, R47 ;  /* 0x0000002f2e2f7221 */ /* 0x000fe20000010000 */
[----:B--2---:R-:W-:-:S03]  /*41d0*/  F2FP.BF16.F32.PACK_AB R6, R41, R44 ;  /* 0x0000002c2906723e */ /* 0x004fc600000010ff */
[----:B------:R-:W-:-:S04]  /*41e0*/  FADD.FTZ R44, R44, R47 ;  /* 0x0000002f2c2c7221 */ /* 0x000fc80000010000 */
[----:B------:R-:W-:Y:S01]  /*41f0*/  FADD.FTZ R170, R41, R44 ;  /* 0x0000002c29aa7221 */ /* 0x000fe20000010000 */
[----:B---3--:R-:W-:-:S07]  /*4200*/  F2FP.BF16.F32.PACK_AB R7, R165, R86 ;  /* 0x00000056a507723e */ /* 0x008fce00000010ff */
[----:B-----5:R-:W-:Y:S01]  /*4210*/  HMMA.16816.F32.BF16 R80, R4, R12, R80 ;  /* 0x0000000c0450723c */ /* 0x020fe20000041850 */
[----:B------:R-:W-:-:S04]  /*4220*/  FADD.FTZ R12, R28, R27 ;  /* 0x0000001b1c0c7221 */ /* 0x000fc80000010000 */
[----:B------:R-:W-:-:S03]  /*4230*/  FADD.FTZ R12, R25, R12 ;  /* 0x0000000c190c7221 */ /* 0x000fc60000010000 */
        /* <DEDUP_REMOVED lines=20> */
.L_x_8366:
        /* <DEDUP_REMOVED lines=78> */
.L_x_8361:
[----:B------:R-:W-:Y:S05]  /*4860*/  BSYNC.RECONVERGENT B0 ;  /* 0x0000000000007941 */ /* 0x000fea0003800200 */
.L_x_8360:
[----:B------:R-:W-:Y:S01]  /*4870*/  SHF.R.U32.HI R139, RZ, 0x1, R90 ;  /* 0x00000001ff8b7819 */ /* 0x000fe2000001165a */
[----:B------:R-:W1:Y:S01]  /*4880*/  S2UR UR6, SR_CgaCtaId ;  /* 0x00000000000679c3 */ /* 0x000e620000008800 */
[C---:B------:R-:W-:Y:S01]  /*4890*/  SHF.L.U32 R0, R90.reuse, 0x5, RZ ;  /* 0x000000055a007819 */ /* 0x040fe200000006ff */
[----:B------:R-:W-:Y:S01]  /*48a0*/  UMOV UR7, 0x400 ;  /* 0x0000040000077882 */ /* 0x000fe20000000000 */
[----:B------:R-:W-:Y:S01]  /*48b0*/  LOP3.LUT R99, R139, 0x8, RZ, 0xc0, !PT ;  /* 0x000000088b637812 */ /* 0x000fe200078ec0ff */
[----:B------:R-:W-:Y:S01]  /*48c0*/  BSSY.RECONVERGENT B1, `(.L_x_8362) ;  /* 0x0000141000017945 */ /* 0x000fe20003800200 */
[C---:B------:R-:W-:Y:S02]  /*48d0*/  LOP3.LUT R95, R90.reuse, 0x8, RZ, 0xc0, !PT ;  /* 0x000000085a5f7812 */ /* 0x040fe400078ec0ff */
[--C-:B------:R-:W-:Y:S02]  /*48e0*/  LOP3.LUT R92, R99, 0xc0, R0.reuse, 0xf8, !PT ;  /* 0x000000c0635c7812 */ /* 0x100fe400078ef800 */
[----:B------:R-:W-:Y:S02]  /*48f0*/  SHF.L.U32 R88, R90, 0x2, RZ ;  /* 0x000000025a587819 */ /* 0x000fe400000006ff */
[--C-:B------:R-:W-:Y:S02]  /*4900*/  LOP3.LUT R94, R95, 0xc0, R0.reuse, 0xf8, !PT ;  /* 0x000000c05f5e7812 */ /* 0x100fe400078ef800 */
[----:B------:R-:W-:Y:S02]  /*4910*/  LOP3.LUT R95, R88, 0x18, RZ, 0xc0, !PT ;  /* 0x00000018585f7812 */ /* 0x000fe400078ec0ff */
[----:B------:R-:W-:Y:S02]  /*4920*/  MOV R121, 0x20 ;  /* 0x0000002000797802 */ /* 0x000fe40000000f00 */
[C---:B------:R-:W-:Y:S02]  /*4930*/  SHF.L.U32 R156, R90.reuse, 0x3, RZ ;  /* 0x000000035a9c7819 */ /* 0x040fe400000006ff */
[----:B------:R-:W-:Y:S02]  /*4940*/  SHF.L.U32 R97, R90, 0x4, RZ ;  /* 0x000000045a617819 */ /* 0x000fe400000006ff */
[C---:B------:R-:W-:Y:S02]  /*4950*/  LOP3.LUT R172, R156.reuse, 0xc0, RZ, 0xc0, !PT ;  /* 0x000000c09cac7812 */ /* 0x040fe400078ec0ff */
[----:B------:R-:W-:Y:S01]  /*4960*/  LOP3.LUT R171, R156, 0x1f20, RZ, 0xc0, !PT ;  /* 0x00001f209cab7812 */ /* 0x000fe200078ec0ff */
[----:B-1----:R-:W-:Y:S01]  /*4970*/  ULEA UR6, UR6, UR7, 0x18 ;  /* 0x0000000706067291 */ /* 0x002fe2000f8ec0ff */
[C---:B------:R-:W-:Y:S02]  /*4980*/  LOP3.LUT R138, R97.reuse, 0x3e00, RZ, 0xc0, !PT ;  /* 0x00003e00618a7812 */ /* 0x040fe400078ec0ff */
[----:B------:R-:W-:Y:S02]  /*4990*/  LOP3.LUT R97, R97, 0x100, RZ, 0xc0, !PT ;  /* 0x0000010061617812 */ /* 0x000fe400078ec0ff */
[--C-:B------:R-:W-:Y:S02]  /*49a0*/  LOP3.LUT R93, R138, 0x20, R0.reuse, 0xf8, !PT ;  /* 0x000000208a5d7812 */ /* 0x100fe400078ef800 */
[--C-:B------:R-:W-:Y:S02]  /*49b0*/  LOP3.LUT R97, R97, 0x20, R0.reuse, 0xf8, !PT ;  /* 0x0000002061617812 */ /* 0x100fe400078ef800 */
[----:B------:R-:W-:Y:S02]  /*49c0*/  LOP3.LUT R93, R93, 0x100, R0, 0xf8, !PT ;  /* 0x000001005d5d7812 */ /* 0x000fe400078ef800 */
[--C-:B------:R-:W-:Y:S02]  /*49d0*/  LOP3.LUT R94, R97, R94, R95.reuse, 0xf6, !PT ;  /* 0x0000005e615e7212 */ /* 0x100fe400078ef65f */
[----:B------:R-:W-:Y:S02]  /*49e0*/  LOP3.LUT R92, R93, R92, R95, 0xf6, !PT ;  /* 0x0000005c5d5c7212 */ /* 0x000fe400078ef65f */
[----:B------:R-:W-:Y:S02]  /*49f0*/  MOV R137, UR6 ;  /* 0x0000000600897c02 */ /* 0x000fe40008000f00 */
[----:B------:R-:W-:Y:S02]  /*4a00*/  LOP3.LUT R155, R90, 0x18, RZ, 0xc0, !PT ;  /* 0x000000185a9b7812 */ /* 0x000fe400078ec0ff */
[-C--:B------:R-:W-:Y:S02]  /*4a10*/  LEA R0, R92, R137.reuse, 0x1 ;  /* 0x000000895c007211 */ /* 0x080fe400078e08ff */
[----:B------:R-:W-:Y:S02]  /*4a20*/  LEA R140, R94, R137, 0x1 ;  /* 0x000000895e8c7211 */ /* 0x000fe400078e08ff */
[----:B------:R-:W-:Y:S02]  /*4a30*/  LOP3.LUT R155, R172, R155, RZ, 0xfc, !PT ;  /* 0x0000009bac9b7212 */ /* 0x000fe400078efcff */
[----:B------:R-:W-:Y:S02]  /*4a40*/  IADD3 R172, P0, PT, R161, R150, RZ ;  /* 0x00000096a1ac7210 */ /* 0x000fe40007f1e0ff */
[----:B------:R-:W-:Y:S02]  /*4a50*/  LOP3.LUT R84, R156, 0x18, RZ, 0xc0, !PT ;  /* 0x000000189c547812 */ /* 0x000fe400078ec0ff */
[----:B------:R-:W-:Y:S02]  /*4a60*/  IADD3.X R173, PT, PT, R162, R151, RZ, P0, !PT ;  /* 0x00000097a2ad7210 */ /* 0x000fe400007fe4ff */
[-C--:B------:R-:W-:Y:S02]  /*4a70*/  IADD3 R174, P0, PT, R172, R141.reuse, RZ ;  /* 0x0000008dacae7210 */ /* 0x080fe40007f1e0ff */
[----:B------:R-:W-:Y:S02]  /*4a80*/  LOP3.LUT R84, R155, R84, RZ, 0x3c, !PT ;  /* 0x000000549b547212 */ /* 0x000fe400078e3cff */
[----:B------:R-:W-:Y:S02]  /*4a90*/  IADD3.X R175, PT, PT, R173, R142, RZ, P0, !PT ;  /* 0x0000008eadaf7210 */ /* 0x000fe400007fe4ff */
        /* <DEDUP_REMOVED lines=9> */
[----:B------:R-:W-:Y:S02]  /*4b30*/  IADD3 R154, PT, PT, R154, -0x1, RZ ;  /* 0xffffffff9a9a7810 */ /* 0x000fe40007ffe0ff */
[----:B------:R-:W-:Y:S02]  /*4b40*/  SEL R121, R121, 0xffffffe0, !P0 ;  /* 0xffffffe079797807 */ /* 0x000fe40004000000 */
[----:B------:R-:W-:Y:S02]  /*4b50*/  ISETP.GT.AND P2, PT, R154, R147, PT ;  /* 0x000000939a00720c */ /* 0x000fe40003f44270 */
[C---:B------:R-:W-:Y:S01]  /*4b60*/  IADD3 R128, PT, PT, R121.reuse, R0, RZ ;  /* 0x0000000079807210 */ /* 0x040fe20007ffe0ff */
[----:B------:R-:W-:Y:S08]  /*4b70*/  LDGSTS.E.BYPASS.LTC128B.128 [R171+0x3800], desc[UR4][R172.64] ;  /* 0x03800000acab7fae */ /* 0x000ff0000b981a04 */
[----:B------:R-:W-:Y:S08]  /*4b80*/  LDGSTS.E.BYPASS.LTC128B.128 [R171+0x4000], desc[UR4][R174.64] ;  /* 0x04000000aeab7fae */ /* 0x000ff0000b981a04 */
[----:B------:R1:W-:Y:S08]  /*4b90*/  LDGSTS.E.BYPASS.LTC128B.128 [R171+0x4800], desc[UR4][R176.64] ;  /* 0x04800000b0ab7fae */ /* 0x0003f0000b981a04 */
[----:B------:R2:W-:Y:S08]  /*4ba0*/  LDSM.16.M88.4 R92, [R0] ;  /* 0x00000000005c783b */ /* 0x0005f00000000200 */
[----:B------:R-:W3:Y:S04]  /*4bb0*/  LD.E R84, desc[UR4][R2.64+0x18c] ;  /* 0x00018c0402547980 */ /* 0x000ee8000c101900 */
[----:B------:R-:W4:Y:S08]  /*4bc0*/  LDSM.16.M88.4 R96, [R140+0x1000] ;  /* 0x001000008c60783b */ /* 0x000f300000000200 */
[----:B------:R-:W0:Y:S01]  /*4bd0*/  LDGDEPBAR ;  /* 0x00000000000079af */ /* 0x000e220000000000 */
[----:B--2---:R-:W-:Y:S07]  /*4be0*/  IADD3 R0, PT, PT, R121, R140, RZ ;  /* 0x0000008c79007210 */ /* 0x004fee0007ffe0ff */
[----:B------:R-:W2:Y:S08]  /*4bf0*/  LDSM.16.M88.4 R100, [R140+0x1400] ;  /* 0x001400008c64783b */ /* 0x000eb00000000200 */
[----:B------:R-:W5:Y:S08]  /*4c00*/  LDSM.16.M88.4 R104, [R140+0x1800] ;  /* 0x001800008c68783b */ /* 0x000f700000000200 */
[----:B------:R-:W1:Y:S08]  /*4c10*/  LDSM.16.M88.4 R108, [R140+0x1c00] ;  /* 0x001c00008c6c783b */ /* 0x000e700000000200 */
[----:B------:R-:W1:Y:S01]  /*4c20*/  LDSM.16.M88.4 R112, [R140+0x2000] ;  /* 0x002000008c70783b */ /* 0x000e620000000200 */
[C---:B----4-:R-:W-:Y:S07]  /*4c30*/  HMMA.16816.F32.BF16 R4, R92.reuse, R96, RZ ;  /* 0x000000605c04723c */ /* 0x050fee00000418ff */
[----:B------:R-:W4:Y:S01]  /*4c40*/  LDSM.16.M88.4 R116, [R140+0x2400] ;  /* 0x002400008c74783b */ /* 0x000f220000000200 */
[C---:B------:R-:W-:Y:S07]  /*4c50*/  HMMA.16816.F32.BF16 R8, R92.reuse, R98, RZ ;  /* 0x000000625c08723c */ /* 0x040fee00000418ff */
[----:B------:R-:W4:Y:S01]  /*4c60*/  LDSM.16.M88.4 R120, [R140+0x2800] ;  /* 0x002800008c78783b */ /* 0x000f220000000200 */
[C---:B--2---:R-:W-:Y:S07]  /*4c70*/  HMMA.16816.F32.BF16 R12, R92.reuse, R100, RZ ;  /* 0x000000645c0c723c */ /* 0x044fee00000418ff */
[----:B------:R-:W2:Y:S01]  /*4c80*/  LDSM.16.M88.4 R124, [R140+0x2c00] ;  /* 0x002c00008c7c783b */ /* 0x000ea20000000200 */
        /* <DEDUP_REMOVED lines=14> */
[C---:B--2---:R-:W-:Y:S08]  /*4d70*/  HMMA.16816.F32.BF16 R60, R92.reuse, R124, RZ ;  /* 0x0000007c5c3c723c */ /* 0x044ff000000418ff */
        /* <DEDUP_REMOVED lines=230> */
.L_x_8365:
[----:B------:R-:W-:Y:S05]  /*5be0*/  BSYNC.RECONVERGENT B0 ;  /* 0x0000000000007941 */ /* 0x000fea0003800200 */
.L_x_8364:
        /* <DEDUP_REMOVED lines=14> */
.L_x_8363:
[----:B------:R-:W-:Y:S05]  /*5cd0*/  BSYNC.RECONVERGENT B1 ;  /* 0x0000000000017941 */ /* 0x000fea0003800200 */
.L_x_8362:
[----:B------:R-:W3:Y:S01]  /*5ce0*/  LD.E R21, desc[UR4][R2.64+0xdc] ;  /* 0x0000dc0402157980 */ /* 0x000ee2000c101900 */
[----:B------:R-:W-:Y:S02]  /*5cf0*/  MOV R40, R160 ;  /* 0x000000a000287202 */ /* 0x000fe40000000f00 */
[----:B------:R-:W-:Y:S01]  /*5d00*/  @P0 IADD3 R40, PT, PT, R164, -0x20, RZ ;  /* 0xffffffe0a4280810 */ /* 0x000fe20007ffe0ff */
[----:B------:R-:W-:Y:S01]  /*5d10*/  LDSM.16.MT88.4 R12, [R136+0x3000] ;  /* 0x00300000880c783b */ /* 0x000fe20000004200 */
[----:B-1----:R-:W-:Y:S02]  /*5d20*/  FMNMX3.FTZ R0, R89, R178, R215, !PT ;  /* 0x000000b259007276 */ /* 0x002fe400078100d7 */
[----:B--2---:R-:W-:Y:S02]  /*5d30*/  FMNMX3.FTZ R4, R91, R176, R213, !PT ;  /* 0x000000b05b047276 */ /* 0x004fe400078100d5 */
[----:B------:R-:W-:Y:S02]  /*5d40*/  FMNMX3.FTZ R0, R0, R225, R223, !PT ;  /* 0x000000e100007276 */ /* 0x000fe400078100df */
[----:B------:R-:W-:Y:S01]  /*5d50*/  FMNMX3.FTZ R4, R4, R221, R219, !PT ;  /* 0x000000dd04047276 */ /* 0x000fe200078100db */
[----:B------:R-:W-:Y:S01]  /*5d60*/  LDSM.16.MT88.4 R28, [R40] ;  /* 0x00000000281c783b */ /* 0x000fe20000004200 */
        /* <DEDUP_REMOVED lines=30> */
[----:B------:R-:W-:Y:S01]  /*5f50*/  ISETP.GT.AND P0, PT, R154, R147, PT ;  /* 0x000000939a00720c */ /* 0x000fe20003f04270 */
        /* <DEDUP_REMOVED lines=28> */
[----:B------:R-:W-:Y:S01]  /*6120*/  MUFU.EX2 R104, R104 ;  /* 0x0000006800687308 */ /* 0x000fe20000000800 */
        /* <DEDUP_REMOVED lines=24> */
[----:B-1----:R-:W-:Y:S01]  /*62b0*/  F2FP.BF16.F32.PACK_AB R24, R101, R104 ;  /* 0x000000686518723e */ /* 0x002fe200000010ff */
[-C--:B------:R-:W-:Y:S01]  /*62c0*/  FFMA.FTZ R91, R231, R21.reuse, -R42 ;  /* 0x00000015e75b7223 */ /* 0x080fe2000001082a */
[-CC-:B------:R-:W-:Y:S01]  /*62d0*/  FFMA.FTZ R94, R247, R21.reuse, -R44.reuse ;  /* 0x00000015f75e7223 */ /* 0x180fe2000001082c */
[-C--:B------:R-:W-:Y:S01]  /*62e0*/  FFMA.FTZ R89, R245, R21.reuse, -R44 ;  /* 0x00000015f5597223 */ /* 0x080fe2000001082c */
[-C--:B------:R-:W-:Y:S01]  /*62f0*/  FFMA.FTZ R92, R243, R21.reuse, -R42 ;  /* 0x00000015f35c7223 */ /* 0x080fe2000001082a */
[-CC-:B------:R-:W-:Y:S01]  /*6300*/  FFMA.FTZ R62, R184, R21.reuse, -R44.reuse ;  /* 0x00000015b83e7223 */ /* 0x180fe2000001082c */
[-CC-:B------:R-:W-:Y:S03]  /*6310*/  FFMA.FTZ R57, R182, R21.reuse, -R44.reuse ;  /* 0x00000015b6397223 */ /* 0x180fe6000001082c */
[----:B------:R-:W1:Y:S01]  /*6320*/  MUFU.EX2 R99, R99 ;  /* 0x0000006300637308 */ /* 0x000e620000000800 */
        /* <DEDUP_REMOVED lines=14> */
[----:B------:R-:W-:Y:S03]  /*6410*/  FFMA.FTZ R60, R229, R21, -R42 ;  /* 0x00000015e53c7223 */ /* 0x000fe6000001082a */
[----:B------:R-:W-:Y:S01]  /*6420*/  MUFU.EX2 R100, R100 ;  /* 0x0000006400647308 */ /* 0x000fe20000000800 */
[----:B-1----:R-:W-:Y:S01]  /*6430*/  F2FP.BF16.F32.PACK_AB R25, R99, R103 ;  /* 0x000000676319723e */ /* 0x002fe200000010ff */
[-CC-:B------:R-:W-:Y:S01]  /*6440*/  FFMA.FTZ R61, R227, R21.reuse, -R44.reuse ;  /* 0x00000015e33d7223 */ /* 0x180fe2000001082c */
[-C--:B------:R-:W-:Y:S01]  /*6450*/  FFMA.FTZ R66, R217, R21.reuse, -R44 ;  /* 0x00000015d9427223 */ /* 0x080fe2000001082c */
[-CC-:B------:R-:W-:Y:S01]  /*6460*/  FFMA.FTZ R68, R211, R21.reuse, -R42.reuse ;  /* 0x00000015d3447223 */ /* 0x180fe2000001082a */
[-C--:B------:R-:W-:Y:S01]  /*6470*/  FFMA.FTZ R63, R209, R21.reuse, -R42 ;  /* 0x00000015d13f7223 */ /* 0x080fe2000001082a */
[-CC-:B------:R-:W-:Y:S01]  /*6480*/  FFMA.FTZ R67, R203, R21.reuse, -R44.reuse ;  /* 0x00000015cb437223 */ /* 0x180fe2000001082c */
[-C--:B------:R-:W-:Y:S03]  /*6490*/  FFMA.FTZ R70, R207, R21.reuse, -R44 ;  /* 0x00000015cf467223 */ /* 0x080fe6000001082c */
[----:B------:R-:W1:Y:S01]  /*64a0*/  MUFU.EX2 R95, R95 ;  /* 0x0000005f005f7308 */ /* 0x000e620000000800 */
[----:B--2---:R-:W-:Y:S01]  /*64b0*/  F2FP.BF16.F32.PACK_AB R26, R97, R102 ;  /* 0x00000066611a723e */ /* 0x004fe200000010ff */
[-CC-:B------:R-:W-:Y:S01]  /*64c0*/  FFMA.FTZ R69, R205, R21.reuse, -R42.reuse ;  /* 0x00000015cd457223 */ /* 0x180fe2000001082a */
[----:B------:R-:W-:Y:S01]  /*64d0*/  FFMA.FTZ R80, R195, R21, -R42 ;  /* 0x00000015c3507223 */ /* 0x000fe2000001082a */
[----:B------:R-:W-:Y:S01]  /*64e0*/  FFMA.FTZ R103, R22, R165, R103 ;  /* 0x000000a516677223 */ /* 0x000fe20000010067 */
[----:B------:R-:W-:Y:S01]  /*64f0*/  FFMA.FTZ R104, R23, R170, R104 ;  /* 0x000000aa17687223 */ /* 0x000fe20000010068 */
[-CC-:B------:R-:W-:Y:S01]  /*6500*/  FFMA.FTZ R105, R191, R21.reuse, -R44.reuse ;  /* 0x00000015bf697223 */ /* 0x180fe2000001082c */
[-C--:B------:R-:W-:Y:S03]  /*6510*/  FFMA.FTZ R106, R189, R21.reuse, -R44 ;  /* 0x00000015bd6a7223 */ /* 0x080fe6000001082c */
[----:B------:R-:W-:Y:S01]  /*6520*/  MUFU.EX2 R98, R98 ;  /* 0x0000006200627308 */ /* 0x000fe20000000800 */
[----:B------:R-:W-:Y:S01]  /*6530*/  FADD.FTZ R103, R99, R103 ;  /* 0x0000006763677221 */ /* 0x000fe20000010000 */
[----:B------:R-:W-:Y:S01]  /*6540*/  FADD.FTZ R101, R101, R104 ;  /* 0x0000006865657221 */ /* 0x000fe20000010000 */
[-CC-:B------:R-:W-:Y:S01]  /*6550*/  FFMA.FTZ R107, R187, R21.reuse, -R42.reuse ;  /* 0x00000015bb6b7223 */ /* 0x180fe2000001082a */
[-C--:B------:R-:W-:Y:S01]  /*6560*/  FFMA.FTZ R108, R183, R21.reuse, -R42 ;  /* 0x00000015b76c7223 */ /* 0x080fe2000001082a */
[-CC-:B------:R-:W-:Y:S01]  /*6570*/  FFMA.FTZ R109, R185, R21.reuse, -R44.reuse ;  /* 0x00000015b96d7223 */ /* 0x180fe2000001082c */
[----:B------:R-:W-:Y:S01]  /*6580*/  FADD.FTZ R102, R102, R101 ;  /* 0x0000006566667221 */ /* 0x000fe20000010000 */
[-C--:B------:R-:W-:Y:S03]  /*6590*/  FFMA.FTZ R174, R174, R21.reuse, -R44 ;  /* 0x00000015aeae7223 */ /* 0x080fe6000001082c */
[----:B------:R-:W-:Y:S01]  /*65a0*/  MUFU.EX2 R93, R93 ;  /* 0x0000005d005d7308 */ /* 0x000fe20000000800 */
[----:B-1----:R-:W-:Y:S01]  /*65b0*/  F2FP.BF16.F32.PACK_AB R27, R95, R100 ;  /* 0x000000645f1b723e */ /* 0x002fe200000010ff */
[----:B------:R-:W-:Y:S01]  /*65c0*/  FADD.FTZ R100, R100, R103 ;  /* 0x0000006764647221 */ /* 0x000fe20000010000 */
[----:B------:R-:W-:Y:S01]  /*65d0*/  FADD.FTZ R97, R97, R102 ;  /* 0x0000006661617221 */ /* 0x000fe20000010000 */
[-CC-:B------:R-:W-:Y:S01]  /*65e0*/  FFMA.FTZ R175, R175, R21.reuse, -R44.reuse ;  /* 0x00000015afaf7223 */ /* 0x180fe2000001082c */
[-C--:B------:R-:W-:Y:S01]  /*65f0*/  FFMA.FTZ R172, R172, R21.reuse, -R44 ;  /* 0x00000015acac7223 */ /* 0x080fe2000001082c */
[----:B------:R-:W-:Y:S01]  /*6600*/  FADD.FTZ R95, R95, R100 ;  /* 0x000000645f5f7221 */ /* 0x000fe20000010000 */
[--C-:B------:R-:W-:Y:S03]  /*6610*/  FFMA.FTZ R87, R87, R21, -R42.reuse ;  /* 0x0000001557577223 */ /* 0x100fe6000001082a */
[----:B------:R-:W1:Y:S01]  /*6620*/  MUFU.EX2 R96, R96 ;  /* 0x0000006000607308 */ /* 0x000e620000000800 */
[C---:B------:R-:W-:Y:S05]  /*6630*/  HMMA.16816.F32.BF16 R4, R24.reuse, R12, R4 ;  /* 0x0000000c1804723c */ /* 0x040fea0000041804 */
[C---:B------:R-:W-:Y:S01]  /*6640*/  FMUL.FTZ R12, R23.reuse, R72 ;  /* 0x00000048170c7220 */ /* 0x040fe20000410000 */
[----:B------:R-:W-:Y:S03]  /*6650*/  FMUL.FTZ R13, R23, R73 ;  /* 0x00000049170d7220 */ /* 0x000fe60000410000 */
[----:B------:R-:W2:Y:S01]  /*6660*/  MUFU.EX2 R91, R91 ;  /* 0x0000005b005b7308 */ /* 0x000ea20000000800 */
[C---:B------:R-:W-:Y:S03]  /*6670*/  HMMA.16816.F32.BF16 R8, R24.reuse, R14, R8 ;  /* 0x0000000e1808723c */ /* 0x040fe60000041808 */
[C---:B------:R-:W-:Y:S01]  /*6680*/  FMUL.FTZ R14, R22.reuse, R74 ;  /* 0x0000004a160e7220 */ /* 0x040fe20000410000 */
[----:B------:R-:W-:Y:S01]  /*6690*/  FMUL.FTZ R15, R22, R75 ;  /* 0x0000004b160f7220 */ /* 0x000fe20000410000 */
[-C--:B------:R-:W-:Y:S01]  /*66a0*/  FFMA.FTZ R74, R199, R21.reuse, -R42 ;  /* 0x00000015c74a7223 */ /* 0x080fe2000001082a */
[-CC-:B------:R-:W-:Y:S03]  /*66b0*/  FFMA.FTZ R72, R201, R21.reuse, -R44.reuse ;  /* 0x00000015c9487223 */ /* 0x180fe6000001082c */
[----:B------:R-:W-:Y:S01]  /*66c0*/  MUFU.EX2 R94, R94 ;  /* 0x0000005e005e7308 */ /* 0x000fe20000000800 */
[----:B-1----:R-:W-:Y:S01]  /*66d0*/  FADD.FTZ R76, R96, R95 ;  /* 0x0000005f604c7221 */ /* 0x002fe20000010000 */
[-C--:B------:R-:W-:Y:S01]  /*66e0*/  FFMA.FTZ R73, R197, R21.reuse, -R44 ;  /* 0x00000015c5497223 */ /* 0x080fe2000001082c */
[-C--:B------:R-:W-:Y:S01]  /*66f0*/  FFMA.FTZ R75, R193, R21.reuse, -R42 ;  /* 0x00000015c14b7223 */ /* 0x080fe2000001082a */
[C---:B------:R-:W-:Y:S03]  /*6700*/  HMMA.16816.F32.BF16 R12, R24.reuse, R28, R12 ;  /* 0x0000001c180c723c */ /* 0x040fe6000004180c */
[-C--:B------:R-:W-:Y:S03]  /*6710*/  FFMA.FTZ R22, R181, R21.reuse, -R44 ;  /* 0x00000015b5167223 */ /* 0x080fe6000001082c */
[----:B------:R-:W1:Y:S01]  /*6720*/  MUFU.EX2 R89, R89 ;  /* 0x0000005900597308 */ /* 0x000e620000000800 */
[-C--:B------:R-:W-:Y:S01]  /*6730*/  FFMA.FTZ R23, R179, R21.reuse, -R42 ;  /* 0x00000015b3177223 */ /* 0x080fe2000001082a */
[-C--:B------:R-:W-:Y:S01]  /*6740*/  FFMA.FTZ R44, R173, R21.reuse, -R44 ;  /* 0x00000015ad2c7223 */ /* 0x080fe2000001082c */
[-C--:B------:R-:W-:Y:S01]  /*6750*/  FFMA.FTZ R86, R86, R21.reuse, -R42 ;  /* 0x0000001556567223 */ /* 0x080fe2000001082a */
[----:B------:R-:W-:Y:S01]  /*6760*/  HMMA.16816.F32.BF16 R16, R24, R30, R16 ;  /* 0x0000001e1810723c */ /* 0x000fe20000041810 */
[----:B------:R-:W3:Y:S02]  /*6770*/  LDSM.16.MT88.4 R28, [R136+0x3800] ;  /* 0x00380000881c783b */ /* 0x000ee40000004200 */
[----:B------:R-:W-:Y:S03]  /*6780*/  F2FP.BF16.F32.PACK_AB R24, R93, R98 ;  /* 0x000000625d18723e */ /* 0x000fe600000010ff */
[----:B------:R-:W-:Y:S01]  /*6790*/  MUFU.EX2 R92, R92 ;  /* 0x0000005c005c7308 */ /* 0x000fe20000000800 */
[C---:B--2---:R-:W-:Y:S01]  /*67a0*/  F2FP.BF16.F32.PACK_AB R25, R91.reuse, R96 ;  /* 0x000000605b19723e */ /* 0x044fe200000010ff */
[----:B------:R-:W-:Y:S01]  /*67b0*/  FADD.FTZ R91, R91, R76 ;  /* 0x0000004c5b5b7221 */ /* 0x000fe20000010000 */
[----:B------:R-:W-:Y:S01]  /*67c0*/  FADD.FTZ R98, R98, R97 ;  /* 0x0000006162627221 */ /* 0x000fe20000010000 */
[-CC-:B------:R-:W-:Y:S01]  /*67d0*/  FFMA.FTZ R96, R177, R21.reuse, -R42.reuse ;  /* 0x00000015b1607223 */ /* 0x180fe2000001082a */
[-CC-:B------:R-:W-:Y:S01]  /*67e0*/  FFMA.FTZ R85, R85, R21.reuse, -R42.reuse ;  /* 0x0000001555557223 */ /* 0x180fe2000001082a */
[----:B------:R-:W-:Y:S01]  /*67f0*/  FFMA.FTZ R42, R84, R21, -R42 ;  /* 0x00000015542a7223 */ /* 0x000fe2000001082a */
[----:B------:R-:W-:Y:S03]  /*6800*/  FADD.FTZ R93, R93, R98 ;  /* 0x000000625d5d7221 */ /* 0x000fe60000010000 */
[----:B------:R-:W2:Y:S01]  /*6810*/  MUFU.EX2 R65, R65 ;  /* 0x0000004100417308 */ /* 0x000ea20000000800 */
[C---:B-1----:R-:W-:Y:S01]  /*6820*/  F2FP.BF16.F32.PACK_AB R26, R89.reuse, R94 ;  /* 0x0000005e591a723e */ /* 0x042fe200000010ff */
[----:B------:R-:W-:Y:S04]  /*6830*/  FADD.FTZ R94, R94, R93 ;  /* 0x0000005d5e5e7221 */ /* 0x000fe80000010000 */
[----:B------:R-:W-:Y:S04]  /*6840*/  FADD.FTZ R89, R89, R94 ;  /* 0x0000005e59597221 */ /* 0x000fe80000010000 */
[----:B------:R-:W-:Y:S10]  /*6850*/  MUFU.EX2 R62, R62 ;  /* 0x0000003e003e7308 */ /* 0x000ff40000000800 */
[----:B------:R-:W1:Y:S01]  /*6860*/  MUFU.EX2 R57, R57 ;  /* 0x0000003900397308 */ /* 0x000e620000000800 */
[----:B--2---:R-:W-:Y:S01]  /*6870*/  F2FP.BF16.F32.PACK_AB R27, R65, R92 ;  /* 0x0000005c411b723e */ /* 0x004fe200000010ff */
        /* <DEDUP_REMOVED lines=8> */
[C---:B------:R-:W-:Y:S09]  /*6900*/  HMMA.16816.F32.BF16 R12, R24.reuse, R36, R12 ;  /* 0x00000024180c723c */ /* 0x040ff2000004180c */
[----:B------:R-:W5:Y:S01]  /*6910*/  MUFU.EX2 R51, R51 ;  /* 0x0000003300337308 */ /* 0x000f620000000800 */
[----:B------:R-:W-:Y:S01]  /*6920*/  HMMA.16816.F32.BF16 R16, R24, R38, R16 ;  /* 0x000000261810723c */ /* 0x000fe20000041810 */
[----:B------:R-:W4:Y:S02]  /*6930*/  LDSM.16.MT88.4 R36, [R136+0x3c00] ;  /* 0x003c00008824783b */ /* 0x000f240000004200 */
[----:B-1----:R-:W-:Y:S02]  /*6940*/  F2FP.BF16.F32.PACK_AB R24, R57, R62 ;  /* 0x0000003e3918723e */ /* 0x002fe400000010ff */
[----:B--2---:R-:W-:Y:S04]  /*6950*/  F2FP.BF16.F32.PACK_AB R25, R59, R64 ;  /* 0x000000403b19723e */ /* 0x004fe800000010ff */
[----:B------:R-:W-:Y:S10]  /*6960*/  MUFU.EX2 R56, R56 ;  /* 0x0000003800387308 */ /* 0x000ff40000000800 */
[----:B------:R-:W1:Y:S01]  /*6970*/  MUFU.EX2 R55, R55 ;  /* 0x0000003700377308 */ /* 0x000e620000000800 */
[----:B-----5:R-:W-:Y:S09]  /*6980*/  F2FP.BF16.F32.PACK_AB R26, R51, R58 ;  /* 0x0000003a331a723e */ /* 0x020ff200000010ff */
        /* <DEDUP_REMOVED lines=55> */
[----:B------:R-:W-:Y:S01]  /*6d00*/  FADD.FTZ R64, R62, R89 ;  /* 0x000000593e407221 */ /* 0x000fe20000010000 */
[----:B------:R-:W-:Y:S01]  /*6d10*/  MOV R89, R20 ;  /* 0x0000001400597202 */ /* 0x000fe20000000f00 */
[----:B------:R-:W-:Y:S02]  /*6d20*/  LDSM.16.MT88.4 R76, [R136+0x4c00] ;  /* 0x004c0000884c783b */ /* 0x000fe40000004200 */
        /* <DEDUP_REMOVED lines=15> */
[----:B------:R-:W-:Y:S05]  /*6e20*/  FADD.FTZ R45, R45, R46 ;  /* 0x0000002e2d2d7221 */ /* 0x000fea0000010000 */
[----:B------:R-:W1:Y:S01]  /*6e30*/  MUFU.EX2 R108, R108 ;  /* 0x0000006c006c7308 */ /* 0x000e620000000800 */
[----:B------:R-:W-:Y:S01]  /*6e40*/  FADD.FTZ R28, R55, R28 ;  /* 0x0000001c371c7221 */ /* 0x000fe20000010000 */
[C---:B------:R-:W-:Y:S03]  /*6e50*/  HMMA.16816.F32.BF16 R8, R24.reuse, R30, R8 ;  /* 0x0000001e1808723c */ /* 0x040fe60000041808 */
[----:B------:R-:W-:Y:S01]  /*6e60*/  FADD.FTZ R55, R49, R28 ;  /* 0x0000001c31377221 */ /* 0x000fe20000010000 */
[----:B------:R-:W-:Y:S01]  /*6e70*/  FADD.FTZ R50, R50, R45 ;  /* 0x0000002d32327221 */ /* 0x000fe20000010000 */
[----:B------:R-:W5:Y:S03]  /*6e80*/  LDSM.16.MT88.4 R28, [R40+0x1800] ;  /* 0x00180000281c783b */ /* 0x000f660000004200 */
        /* <DEDUP_REMOVED lines=43> */
[----:B------:R-:W-:Y:S05]  /*7140*/  FADD.FTZ R105, R105, R72 ;  /* 0x0000004869697221 */ /* 0x000fea0000010000 */
        /* <DEDUP_REMOVED lines=22> */
.L_x_8359:
        /* <DEDUP_REMOVED lines=10> */
.L_x_8374:
[----:B------:R-:W-:Y:S01]  /*7350*/  FSETP.NE.FTZ.AND P1, PT, R12, RZ, PT ;  /* 0x000000ff0c00720b */ /* 0x000fe20003f35000 */
[----:B----4-:R-:W-:Y:S01]  /*7360*/  FADD.FTZ R9, R10, R11 ;  /* 0x0000000b0a097221 */ /* 0x010fe20000010000 */
[----:B------:R-:W2:Y:S01]  /*7370*/  MUFU.RCP R8, R12 ;  /* 0x0000000c00087308 */ /* 0x000ea20000001000 */
[----:B------:R-:W-:Y:S01]  /*7380*/  MOV R21, 0xff800000 ;  /* 0xff80000000157802 */ /* 0x000fe20000000f00 */
[----:B------:R-:W-:Y:S05]  /*7390*/  WARPSYNC.ALL ;  /* 0x0000000000007948 */ /* 0x000fea0003800000 */
[----:B------:R-:W-:Y:S01]  /*73a0*/  FSETP.NE.FTZ.AND P0, PT, R9, RZ, PT ;  /* 0x000000ff0900720b */ /* 0x000fe20003f15000 */
[----:B------:R-:W4:Y:S01]  /*73b0*/  MUFU.RCP R4, R9 ;  /* 0x0000000900047308 */ /* 0x000f220000001000 */
[----:B------:R-:W-:-:S04]  /*73c0*/  SHF.L.U32 R7, R90, 0x1, RZ ;  /* 0x000000015a077819 */ /* 0x000fc800000006ff */
[----:B------:R-:W-:-:S03]  /*73d0*/  LOP3.LUT R7, R138, 0x6, R7, 0xf8, !PT ;  /* 0x000000068a077812 */ /* 0x000fc600078ef807 */
[----:B------:R-:W1:Y:S01]  /*73e0*/  @P1 MUFU.LG2 R6, R12 ;  /* 0x0000000c00061308 */ /* 0x000e620000000c00 */
[----:B--2---:R-:W-:-:S05]  /*73f0*/  FSEL R8, R8, 1, P1 ;  /* 0x3f80000008087808 */ /* 0x004fca0000800000 */
        /* <DEDUP_REMOVED lines=16> */
[----:B------:R-:W-:Y:S01]  /*7500*/  MOV R20, 0xff800000 ;  /* 0xff80000000147802 */ /* 0x000fe20000000f00 */
[----:B------:R-:W1:Y:S01]  /*7510*/  @P0 MUFU.LG2 R6, R9 ;  /* 0x0000000900060308 */ /* 0x000e620000000c00 */
        /* <DEDUP_REMOVED lines=29> */
[----:B------:R-:W-:Y:S01]  /*76f0*/  BSSY.RECONVERGENT B0, `(.L_x_8368) ;  /* 0x0000021000007945 */ /* 0x000fe20003800200 */
[----:B------:R-:W-:Y:S02]  /*7700*/  BAR.SYNC.DEFER_BLOCKING 0x0 ;  /* 0x0000000000007b1d */ /* 0x000fe40000010000 */
[----:B-1----:R-:W-:-:S02]  /*7710*/  LOP3.LUT R5, R6, 0x18, R139, 0x78, !PT ;  /* 0x0000001806057812 */ /* 0x002fc400078e788b */
[----:B------:R-:W-:Y:S02]  /*7720*/  LOP3.LUT P1, RZ, R90, 0x3, RZ, 0xc0, !PT ;  /* 0x000000035aff7812 */ /* 0x000fe4000782c0ff */
[----:B--2---:R-:W-:Y:S02]  /*7730*/  LOP3.LUT R4, R5, 0xf24, R88, 0xf8, !PT ;  /* 0x00000f2405047812 */ /* 0x004fe400078ef858 */
[----:B------:R-:W-:-:S03]  /*7740*/  LOP3.LUT R139, R139, 0x30, RZ, 0xc0, !PT ;  /* 0x000000308b8b7812 */ /* 0x000fc600078ec0ff */
[----:B------:R-:W-:Y:S01]  /*7750*/  IMAD R137, R4, 0x4, R137 ;  /* 0x0000000404897824 */ /* 0x000fe200078e0289 */
[----:B------:R-:W-:Y:S01]  /*7760*/  LOP3.LUT R0, R139, 0x7, R0, 0xf8, !PT ;  /* 0x000000078b007812 */ /* 0x000fe200078ef800 */
[----:B---3--:R-:W-:Y:S01]  /*7770*/  IMAD.SHL.U32 R2, R153, 0x40, RZ ;  /* 0x0000004099027824 */ /* 0x008fe200078e00ff */
[----:B------:R-:W-:Y:S02]  /*7780*/  LOP3.LUT R3, R88, 0xffc, RZ, 0xc0, !PT ;  /* 0x00000ffc58037812 */ /* 0x000fe400078ec0ff */
        /* <DEDUP_REMOVED lines=23> */
.L_x_8369:
[----:B------:R-:W-:Y:S05]  /*7900*/  BSYNC.RECONVERGENT B0 ;  /* 0x0000000000007941 */ /* 0x000fea0003800200 */
.L_x_8368:
[----:B------:R-:W-:Y:S01]  /*7910*/  MOV R153, 0x0 ;  /* 0x0000000000997802 */ /* 0x000fe20000000f00 */
[----:B------:R-:W-:Y:S04]  /*7920*/  ST.E.128 desc[UR4][R26.64], R16 ;  /* 0x000000101a007985 */ /* 0x000fe8000c101d04 */
[----:B------:R-:W-:Y:S04]  /*7930*/  ST.E.128 desc[UR4][R26.64+0x800], R12 ;  /* 0x0008000c1a007985 */ /* 0x000fe8000c101d04 */
[----:B------:R-:W-:Y:S04]  /*7940*/  ST.E.128 desc[UR4][R26.64+0x1000], R8 ;  /* 0x001000081a007985 */ /* 0x000fe8000c101d04 */
[----:B------:R1:W-:Y:S02]  /*7950*/  ST.E.128 desc[UR4][R26.64+0x1800], R4 ;  /* 0x001800041a007985 */ /* 0x0003e4000c101d04 */
[----:B-1---5:R-:W-:Y:S05]  /*7960*/  RET.REL.NODEC R152 `(_ZN5flash24flash_fwd_splitkv_kernelI23Flash_fwd_kernel_traitsILi32ELi64ELi128ELi4ELb0ELb0EN7cutlass10bfloat16_tE19Flash_kernel_traitsILi32ELi64ELi128ELi4ES3_EELb0ELb0ELb0ELb1ELb1ELb1ELb1ELb0EEEvNS_16Flash_fwd_paramsE) ;  /* 0xffffff8498a47950 */ /* 0x022fea0003c3ffff */
.L_x_8367:
[----:B------:R-:W-:Y:S01]  /*7970*/  MOV R7, 0x2 ;  /* 0x0000000200077802 */ /* 0x000fe20000000f00 */
[----:B------:R-:W-:Y:S01]  /*7980*/  IMAD.MOV.U32 R4, RZ, RZ, 0x1f ;  /* 0x0000001fff047424 */ /* 0x000fe200078e00ff */
[----:B------:R-:W-:-:S07]  /*7990*/  MOV R6, 0xffffffff ;  /* 0xffffffff00067802 */ /* 0x000fce0000000f00 */
[----:B-1---5:R-:W-:Y:S05]  /*79a0*/  WARPSYNC.COLLECTIVE R6, `(.L_x_8370) ;  /* 0x0000000006087348 */ /* 0x022fea0003c00000 */
[----:B------:R2:W3:Y:S02]  /*79b0*/  SHFL.BFLY P0, R11, R170, R7, R4 ;  /* 0x0c000007aa0b7389 */ /* 0x0004e40000000004 */
[----:B-123-5:R-:W-:Y:S05]  /*79c0*/  ENDCOLLECTIVE ;  /* 0x000000000000791b */ /* 0x02efea0003800000 */
.L_x_8370:
[----:B------:R-:W-:Y:S02]  /*79d0*/  IMAD.MOV.U32 R9, RZ, RZ, R11 ;  /* 0x000000ffff097224 */ /* 0x000fe400078e000b */
[----:B------:R-:W-:Y:S02]  /*79e0*/  IMAD.MOV.U32 R7, RZ, RZ, 0x1 ;  /* 0x00000001ff077424 */ /* 0x000fe400078e00ff */
[----:B------:R-:W-:-:S05]  /*79f0*/  FADD.FTZ R9, R9, R170 ;  /* 0x000000aa09097221 */ /* 0x000fca0000010000 */
[----:B------:R-:W-:-:S07]  /*7a00*/  MOV R170, R9 ;  /* 0x0000000900aa7202 */ /* 0x000fce0000000f00 */
[----:B------:R-:W-:Y:S05]  /*7a10*/  WARPSYNC.COLLECTIVE R6, `(.L_x_8371) ;  /* 0x0000000006087348 */ /* 0x000fea0003c00000 */
[----:B------:R1:W2:Y:S02]  /*7a20*/  SHFL.BFLY P0, R11, R170, R7, R4 ;  /* 0x0c000007aa0b7389 */ /* 0x0002a40000000004 */
[----:B-12---:R-:W-:Y:S05]  /*7a30*/  ENDCOLLECTIVE ;  /* 0x000000000000791b */ /* 0x006fea0003800000 */
.L_x_8371:
[----:B------:R-:W-:Y:S01]  /*7a40*/  MOV R170, R165 ;  /* 0x000000a500aa7202 */ /* 0x000fe20000000f00 */
[----:B------:R-:W-:Y:S01]  /*7a50*/  IMAD.MOV.U32 R7, RZ, RZ, 0x2 ;  /* 0x00000002ff077424 */ /* 0x000fe200078e00ff */
[----:B------:R-:W-:-:S07]  /*7a60*/  MOV R8, R11 ;  /* 0x0000000b00087202 */ /* 0x000fce0000000f00 */
[----:B------:R-:W-:Y:S05]  /*7a70*/  WARPSYNC.COLLECTIVE R6, `(.L_x_8372) ;  /* 0x0000000006087348 */ /* 0x000fea0003c00000 */
[----:B------:R1:W2:Y:S02]  /*7a80*/  SHFL.BFLY P0, R11, R170, R7, R4 ;  /* 0x0c000007aa0b7389 */ /* 0x0002a40000000004 */
[----:B-12---:R-:W-:Y:S05]  /*7a90*/  ENDCOLLECTIVE ;  /* 0x000000000000791b */ /* 0x006fea0003800000 */
.L_x_8372:
[----:B------:R-:W-:Y:S01]  /*7aa0*/  FADD.FTZ R12, R9, R8 ;  /* 0x00000008090c7221 */ /* 0x000fe20000010000 */
[----:B------:R-:W-:Y:S01]  /*7ab0*/  FADD.FTZ R10, R11, R165 ;  /* 0x000000a50b0a7221 */ /* 0x000fe20000010000 */
[----:B------:R-:W-:-:S04]  /*7ac0*/  MOV R7, 0x1 ;  /* 0x0000000100077802 */ /* 0x000fc80000000f00 */
[----:B------:R-:W-:-:S07]  /*7ad0*/  MOV R170, R10 ;  /* 0x0000000a00aa7202 */ /* 0x000fce0000000f00 */
[----:B------:R-:W-:Y:S05]  /*7ae0*/  WARPSYNC.COLLECTIVE R6, `(.L_x_8373) ;  /* 0x0000000006087348 */ /* 0x000fea0003c00000 */
[----:B------:R1:W2:Y:S02]  /*7af0*/  SHFL.BFLY P0, R11, R170, R7, R4 ;  /* 0x0c000007aa0b7389 */ /* 0x0002a40000000004 */
[----:B-12---:R-:W-:Y:S05]  /*7b00*/  ENDCOLLECTIVE ;  /* 0x000000000000791b */ /* 0x006fea0003800000 */
.L_x_8373:
[----:B------:R-:W-:Y:S05]  /*7b10*/  BRA `(.L_x_8374) ;  /* 0xfffffff8000c7947 */ /* 0x000fea000383ffff */
.L_x_8375:
        /* <DEDUP_REMOVED lines=14> */
.L_x_10317:


//--------------------- .text._ZN5flash24flash_fwd_splitkv_kernelI23Flash_fwd_kernel_traitsILi32ELi64ELi128ELi4ELb0ELb0EN7cutlass10bfloat16_tE19Flash_kernel_traitsILi32ELi64ELi128ELi4ES3_EELb0ELb0ELb1ELb0ELb0ELb0ELb1ELb0EEEvNS_16Flash_fwd_paramsE --------------------------
	.section	.text._ZN5flash24flash_fwd_splitkv_kernelI23Flash_fwd_kernel_traitsILi32ELi64ELi128ELi4ELb0ELb0EN7cutlass10bfloat16_tE19Flash_kernel_traitsILi32ELi64ELi128ELi4ES3_EELb0ELb0ELb1ELb0ELb0ELb0ELb1ELb0EEEvNS_16Flash_fwd_paramsE,"ax",@progbits
	.align	128
        .global         _ZN5flash24flash_fwd_splitkv_kernelI23Flash_fwd_kernel_traitsILi32ELi64ELi128ELi4ELb0ELb0EN7cutlass10bfloat16_tE19Flash_kernel_traitsILi32ELi64ELi128ELi4ES3_EELb0ELb0ELb1ELb0ELb0ELb0ELb1ELb0EEEvNS_16Flash_fwd_paramsE
        .type           _ZN5flash24flash_fwd_splitkv_kernelI23Flash_fwd_kernel_traitsILi32ELi64ELi128ELi4ELb0ELb0EN7cutlass10bfloat16_tE19Flash_kernel_traitsILi32ELi64ELi128ELi4ES3_EELb0ELb0ELb1ELb0ELb0ELb0ELb1ELb0EEEvNS_16Flash_fwd_paramsE,@function
        .size           _ZN5flash24flash_fwd_splitkv_kernelI23Flash_fwd_kernel_traitsILi32ELi64ELi128ELi4ELb0ELb0EN7cutlass10bfloat16_tE19Flash_kernel_traitsILi32ELi64ELi128ELi4ES3_EELb0ELb0ELb1ELb0ELb0ELb0ELb1ELb0EEEvNS_16Flash_fwd_paramsE,(.L_x_10318 - _ZN5flash24flash_fwd_splitkv_kernelI23Flash_fwd_kernel_traitsILi32ELi64ELi128ELi4ELb0ELb0EN7cutlass10bfloat16_tE19Flash_kernel_traitsILi32ELi64ELi128ELi4ES3_EELb0ELb0ELb1ELb0ELb0ELb0ELb1ELb0EEEvNS_16Flash_fwd_paramsE)
        .other          _ZN5flash24flash_fwd_splitkv_kernelI23Flash_fwd_kernel_traitsILi32ELi64ELi128ELi4ELb0ELb0EN7cutlass10bfloat16_tE19Flash_kernel_traitsILi32ELi64ELi128ELi4ES3_EELb0ELb0ELb1ELb0ELb0ELb0ELb1ELb0EEEvNS_16Flash_fwd_paramsE,@"STO_CUDA_ENTRY STV_DEFAULT"
_ZN5flash24flash_fwd_splitkv_kernelI23Flash_fwd_kernel_traitsILi32ELi64ELi128ELi4ELb0ELb0EN7cutlass10bfloat16_tE19Flash_kernel_traitsILi32ELi64ELi128ELi4ES3_EELb0ELb0ELb1ELb0ELb0ELb0ELb1ELb0EEEvNS_16Flash_fwd_paramsE:
.text._ZN5flash24flash_fwd_splitkv_kernelI23Flash_fwd_kernel_traitsILi32ELi64ELi128ELi4ELb0ELb0EN7cutlass10bfloat16_tE19Flash_kernel_traitsILi32ELi64ELi128ELi4ES3_EELb0ELb0ELb1ELb0ELb0ELb0ELb1ELb0EEEvNS_16Flash_fwd_paramsE:
        /* <DEDUP_REMOVED lines=29> */
[----:B-1----:R-:W-:Y:S05]  /*01d0*/  CALL.REL.NOINC `($_ZN5flash24flash_fwd_splitkv_kernelI23Flash_fwd_kernel_traitsILi32ELi64ELi128ELi4ELb0ELb0EN7cutlass10bfloat16_tE19Flash_kernel_traitsILi32ELi64ELi128ELi4ES3_EELb0ELb0ELb1ELb0ELb0ELb0ELb1ELb0EEEvNS_16Flash_fwd_paramsE$_ZN5flash30compute_attn_1rowblock_splitkvI23Flash_fwd_kernel_traitsILi32ELi64ELi128ELi4ELb0ELb0EN7cutlass10bfloat16_tE19Flash_kernel_traitsILi32ELi64ELi128ELi4ES3_EELb0ELb0ELb1ELb0ELb0ELb0ELb1ELb0ENS_16Flash_fwd_paramsEEEvRKT8_iiiii) ;  /* 0x0000000000087944 */ /* 0x002fea0003c00000 */
[----:B------:R-:W-:Y:S05]  /*01e0*/  BSYNC.RECONVERGENT B2 ;  /* 0x0000000000027941 */ /* 0x000fea0003800200 */
.L_x_8376:
[----:B------:R-:W-:Y:S05]  /*01f0*/  EXIT ;  /* 0x000000000000794d */ /* 0x000fea0003800000 */
        .type           $_ZN5flash24flash_fwd_splitkv_kernelI23Flash_fwd_kernel_traitsILi32ELi64ELi128ELi4ELb0ELb0EN7cutlass10bfloat16_tE19Flash_kernel_traitsILi32ELi64ELi128ELi4ES3_EELb0ELb0ELb1ELb0ELb0ELb0ELb1ELb0EEEvNS_16Flash_fwd_paramsE$_ZN5flash30compute_attn_1rowblock_splitkvI23Flash_fwd_kernel_traitsILi32ELi64ELi128ELi4ELb0ELb0EN7cutlass10bfloat16_tE19Flash_kernel_traitsILi32ELi64ELi128ELi4ES3_EELb0ELb0ELb1ELb0ELb0ELb0ELb1ELb0ENS_16Flash_fwd_paramsEEEvRKT8_iiiii,@function
        .size           $_ZN5flash24flash_fwd_splitkv_kernelI23Flash_fwd_kernel_traitsILi32ELi64ELi128ELi4ELb0ELb0EN7cutlass10bfloat16_tE19Flash_kernel_traitsILi32ELi64ELi128ELi4ES3_EELb0ELb0ELb1ELb0ELb0ELb0ELb1ELb0EEEvNS_16Flash_fwd_paramsE$_ZN5flash30compute_attn_1rowblock_splitkvI23Flash_fwd_kernel_traitsILi32ELi64ELi128ELi4ELb0ELb0EN7cutlass10bfloat16_tE19Flash_kernel_traitsILi32ELi64ELi128ELi4ES3_EELb0ELb0ELb1ELb0ELb0ELb0ELb1ELb0ENS_16Flash_fwd_paramsEEEvRKT8_iiiii,(.L_x_10318 - $_ZN5flash24flash_fwd_splitkv_kernelI23Flash_fwd_kernel_traitsILi32ELi64ELi128ELi4ELb0ELb0EN7cutlass10bfloat16_tE19Flash_kernel_traitsILi32ELi64ELi128ELi4ES3_EELb0ELb0ELb1ELb0ELb0ELb0ELb1ELb0EEEvNS_16Flash_fwd_paramsE$_ZN5flash30compute_attn_1rowblock_splitkvI23Flash_fwd_kernel_traitsILi32ELi64ELi128ELi4ELb0ELb0EN7cutlass10bfloat16_tE19Flash_kernel_traitsILi32ELi64ELi128ELi4ES3_EELb0ELb0ELb1ELb0ELb0ELb0ELb1ELb0ENS_16Flash_fwd_paramsEEEvRKT8_iiiii)
$_ZN5flash24flash_fwd_splitkv_kernelI23Flash_fwd_kernel_traitsILi32ELi64ELi128ELi4ELb0ELb0EN7cutlass10bfloat16_tE19Flash_kernel_traitsILi32ELi64ELi128ELi4ES3_EELb0ELb0ELb1ELb0ELb0ELb0ELb1ELb0EEEvNS_16Flash_fwd_paramsE$_ZN5flash30compute_attn_1rowblock_splitkvI23Flash_fwd_kernel_traitsILi32ELi64ELi128ELi4ELb0ELb0EN7cutlass10bfloat16_tE19Flash_kernel_traitsILi32ELi64ELi128ELi4ES3_EELb0ELb0ELb1ELb0ELb0ELb0ELb1ELb0ENS_16Flash_fwd_paramsEEEvRKT8_iiiii:
        /* <DEDUP_REMOVED lines=38> */
.L_x_8378:
[----:B------:R-:W-:Y:S05]  /*0460*/  BSYNC.RECONVERGENT B0 ;  /* 0x0000000000007941 */ /* 0x000fea0003800200 */
.L_x_8377:
[----:B------:R-:W-:Y:S04]  /*0470*/  BSSY.RECONVERGENT B0, `(.L_x_8379) ;  /* 0x0000007000007945 */ /* 0x000fe80003800200 */
[----:B------:R-:W-:Y:S05]  /*0480*/  @!P3 BRA `(.L_x_8380) ;  /* 0x000000000014b947 */ /* 0x000fea0003800000 */
[----:B------:R-:W3:Y:S02]  /*0490*/  LD.E.U8 R6, desc[UR4][R2.64+0x1b2] ;  /* 0x0001b20402067980 */ /* 0x000ee4000c101100 */
[----:B---3--:R-:W-:-:S13]  /*04a0*/  ISETP.NE.AND P1, PT, R6, RZ, PT ;  /* 0x000000ff0600720c */ /* 0x008fda0003f25270 */
[----:B-----5:R-:W3:Y:S02]  /*04b0*/  @P1 LD.E R93, desc[UR4][R14.64+0x4] ;  /* 0x000004040e5d1980 */ /* 0x020ee4000c101900 */
[----:B---3--:R-:W-:-:S06]  /*04c0*/  @P1 IADD3 R93, PT, PT, R93, -R13, RZ ;  /* 0x8000000d5d5d1210 */ /* 0x008fcc0007ffe0ff */
[----:B------:R3:W5:Y:S02]  /*04d0*/  @!P1 LD.E R93, desc[UR4][R14.64] ;  /* 0x000000040e5d9980 */ /* 0x000764000c101900 */
.L_x_8380:
[----:B------:R-:W-:Y:S05]  /*04e0*/  BSYNC.RECONVERGENT B0 ;  /* 0x0000000000007941 */ /* 0x000fea0003800200 */
.L_x_8379:
        /* <DEDUP_REMOVED lines=8> */
.L_x_8382:
[----:B------:R-:W4:Y:S01]  /*0570*/  LD.E.64 R8, desc[UR4][R2.64+0x108] ;  /* 0x0001080402087980 */ /* 0x000f22000c101b00 */
[----:B------:R-:W-:Y:S01]  /*0580*/  BSSY.RECONVERGENT B0, `(.L_x_8384) ;  /* 0x0000006000007945 */ /* 0x000fe20003800200 */
[----:B------:R-:W-:Y:S01]  /*0590*/  IMAD.MOV.U32 R5, RZ, RZ, RZ ;  /* 0x000000ffff057224 */ /* 0x000fe200078e00ff */
[----:B----4-:R-:W-:-:S04]  /*05a0*/  ISETP.NE.U32.AND P0, PT, R8, RZ, PT ;  /* 0x000000ff0800720c */ /* 0x010fc80003f05070 */
[----:B------:R-:W-:-:S13]  /*05b0*/  ISETP.NE.AND.EX P0, PT, R9, RZ, PT, P0 ;  /* 0x000000ff0900720c */ /* 0x000fda0003f05300 */
[----:B------:R-:W-:Y:S05]  /*05c0*/  @!P0 BRA `(.L_x_8385) ;  /* 0x0000000000048947 */ /* 0x000fea0003800000 */
[----:B------:R4:W5:Y:S02]  /*05d0*/  LD.E R5, desc[UR4][R2.64+0xbc] ;  /* 0x0000bc0402057980 */ /* 0x000964000c101900 */
.L_x_8385:
[----:B------:R-:W-:Y:S05]  /*05e0*/  BSYNC.RECONVERGENT B0 ;  /* 0x0000000000007941 */ /* 0x000fea0003800200 */
.L_x_8384:
[----:B-----5:R-:W-:Y:S02]  /*05f0*/  IADD3 R93, PT, PT, R5, R93, -R12 ;  /* 0x0000005d055d7210 */ /* 0x020fe40007ffe80c */
.L_x_8383:
[----:B------:R-:W-:Y:S05]  /*0600*/  BSYNC.RECONVERGENT B1 ;  /* 0x0000000000017941 */ /* 0x000fea0003800200 */
.L_x_8381:
[----:B------:R-:W-:Y:S01]  /*0610*/  IMAD.SHL.U32 R140, R147, 0x40, RZ ;  /* 0x00000040938c7824 */ /* 0x000fe200078e00ff */
[----:B------:R-:W-:Y:S01]  /*0620*/  MOV R8, R146 ;  /* 0x0000009200087202 */ /* 0x000fe20000000f00 */
[----:B------:R-:W-:-:S03]  /*0630*/  IMAD.MOV.U32 R9, RZ, RZ, 0x0 ;  /* 0x00000000ff097424 */ /* 0x000fc600078e00ff */
[----:B------:R-:W-:-:S13]  /*0640*/  ISETP.GT.AND P0, PT, R94, R140, PT ;  /* 0x0000008c5e00720c */ /* 0x000fda0003f04270 */
[----:B-1234-:R-:W-:Y:S05]  /*0650*/  @!P0 RET.REL.NODEC R8 `(_ZN5flash24flash_fwd_splitkv_kernelI23Flash_fwd_kernel_traitsILi32ELi64ELi128ELi4ELb0ELb0EN7cutlass10bfloat16_tE19Flash_kernel_traitsILi32ELi64ELi128ELi4ES3_EELb0ELb0ELb1ELb0ELb0ELb0ELb1ELb0EEEvNS_16Flash_fwd_paramsE) ;  /* 0xfffffff808688950 */ /* 0x01efea0003c3ffff */
        /* <DEDUP_REMOVED lines=61> */
[----:B------:R-:W-:Y:S01]  /*0a30*/  ISETP.NE.AND P4, PT, R7, RZ, PT ;  /* 0x000000ff0700720c */ /* 0x000fe20003f85270 */
[----:B------:R-:W-:Y:S01]  /*0a40*/  VIADD R7, R90, 0x20 ;  /* 0x000000205a077836 */ /* 0x000fe20000000000 */
[----:B------:R-:W-:Y:S02]  /*0a50*/  LEA.HI.X R9, R4, R9, R6, 0x2, P1 ;  /* 0x0000000904097211 */ /* 0x000fe400008f1406 */
        /* <DEDUP_REMOVED lines=23> */
[----:B---3--:R-:W-:Y:S05]  /*0bd0*/  @P4 RET.REL.NODEC R2 `(_ZN5flash24flash_fwd_splitkv_kernelI23Flash_fwd_kernel_traitsILi32ELi64ELi128ELi4ELb0ELb0EN7cutlass10bfloat16_tE19Flash_kernel_traitsILi32ELi64ELi128ELi4ES3_EELb0ELb0ELb1ELb0ELb0ELb0ELb1ELb0EEEvNS_16Flash_fwd_paramsE) ;  /* 0xfffffff402084950 */ /* 0x008fea0003c3ffff */
[----:B------:R-:W-:Y:S02]  /*0be0*/  MOV R0, 0xff800000 ;  /* 0xff80000000007802 */ /* 0x000fe40000000f00 */
[----:B------:R-:W-:-:S03]  /*0bf0*/  MOV R147, 0x0 ;  /* 0x0000000000937802 */ /* 0x000fc60000000f00 */
[----:B------:R1:W-:Y:S02]  /*0c00*/  ST.E desc[UR4][R6.64+0xc0], R0 ;  /* 0x0000c00006007985 */ /* 0x0003e4000c101904 */
[----:B-1----:R-:W-:Y:S05]  /*0c10*/  RET.REL.NODEC R146 `(_ZN5flash24flash_fwd_splitkv_kernelI23Flash_fwd_kernel_traitsILi32ELi64ELi128ELi4ELb0ELb0EN7cutlass10bfloat16_tE19Flash_kernel_traitsILi32ELi64ELi128ELi4ES3_EELb0ELb0ELb1ELb0ELb0ELb0ELb1ELb0EEEvNS_16Flash_fwd_paramsE) ;  /* 0xfffffff092f87950 */ /* 0x002fea0003c3ffff */
.L_x_8386:
        /* <DEDUP_REMOVED lines=105> */
.L_x_8388:
        /* <DEDUP_REMOVED lines=11> */
[----:B------:R-:W-:Y:S02]  /*1360*/  LEA R117, R88, 0xffffff80, 0x7 ;  /* 0xffffff8058757811 */ /* 0x000fe400078e38ff */
        /* <DEDUP_REMOVED lines=24> */
[----:B------:R-:W-:-:S03]  /*14f0*/  LOP3.LUT R4, R151, R11, RZ, 0x3c, !PT ;  /* 0x0000000b97047212 */ /* 0x000fc600078e3cff */
        /* <DEDUP_REMOVED lines=17> */
[----:B------:R-:W-:Y:S02]  /*1610*/  @!P2 IMAD R0, R0, R138, R4 ;  /* 0x0000008a0000a224 */ /* 0x000fe400078e0204 */
[----:B------:R-:W-:Y:S01]  /*1620*/  @!P2 IMAD.WIDE.U32 R22, R138, R12, RZ ;  /* 0x0000000c8a16a225 */ /* 0x000fe200078e00ff */
[----:B------:R-:W-:-:S03]  /*1630*/  @!P0 IADD3 R9, PT, PT, -R9, RZ, RZ ;  /* 0x000000ff09098210 */ /* 0x000fc60007ffe1ff */
[----:B------:R-:W-:Y:S02]  /*1640*/  IMAD R5, R14, R136, R5 ;  /* 0x000000880e057224 */ /* 0x000fe400078e0205 */
[----:B------:R-:W-:Y:S01]  /*1650*/  IMAD.WIDE.U32 R20, R136, R117, R20 ;  /* 0x0000007588147225 */ /* 0x000fe200078e0014 */
[----:B------:R-:W-:Y:S02]  /*1660*/  @!P3 LOP3.LUT R9, RZ, R11, RZ, 0x33, !PT ;  /* 0x0000000bff09b212 */ /* 0x000fe400078e33ff */
[----:B------:R-:W-:Y:S01]  /*1670*/  @!P2 IADD3 R23, PT, PT, R23, R0, RZ ;  /* 0x000000001717a210 */ /* 0x000fe20007ffe0ff */
[----:B----4-:R-:W-:Y:S01]  /*1680*/  @!P2 IMAD R4, R19, R10, RZ ;  /* 0x0000000a1304a224 */ /* 0x010fe200078e02ff */
[----:B------:R-:W-:Y:S02]  /*1690*/  @!P2 SHF.R.S32.HI R0, RZ, 0x1f, R10 ;  /* 0x0000001fff00a819 */ /* 0x000fe4000001140a */
[----:B------:R-:W-:Y:S01]  /*16a0*/  IADD3 R21, PT, PT, R21, R5, RZ ;  /* 0x0000000515157210 */ /* 0x000fe20007ffe0ff */
[----:B------:R-:W-:Y:S01]  /*16b0*/  @P2 IMAD.IADD R12, R12, 0x1, R13 ;  /* 0x000000010c0c2824 */ /* 0x000fe200078e020d */
[----:B------:R-:W-:Y:S01]  /*16c0*/  SHF.R.S32.HI R6, RZ, 0x1f, R9 ;  /* 0x0000001fff067819 */ /* 0x000fe20000011409 */
[----:B------:R-:W-:-:S02]  /*16d0*/  IMAD R5, R17, R9, RZ ;  /* 0x0000000911057224 */ /* 0x000fc400078e02ff */
[C---:B------:R-:W-:Y:S02]  /*16e0*/  @!P2 IMAD R0, R18.reuse, R0, R4 ;  /* 0x000000001200a224 */ /* 0x040fe400078e0204 */
[----:B------:R-:W-:-:S04]  /*16f0*/  @!P2 IMAD.WIDE.U32 R18, R18, R10, R22 ;  /* 0x0000000a1212a225 */ /* 0x000fc800078e0016 */
[----:B------:R-:W-:-:S04]  /*1700*/  IMAD.WIDE.U32 R20, R16, R9, R20 ;  /* 0x0000000910147225 */ /* 0x000fc800078e0014 */
[----:B------:R-:W-:Y:S02]  /*1710*/  IMAD R5, R16, R6, R5 ;  /* 0x0000000610057224 */ /* 0x000fe400078e0205 */
[----:B------:R-:W-:-:S04]  /*1720*/  @P2 IMAD.WIDE.U32 R8, R138, R12, RZ ;  /* 0x0000000c8a082225 */ /* 0x000fc800078e00ff */
[----:B------:R-:W-:Y:S01]  /*1730*/  @P2 IMAD R4, R139, R12, RZ ;  /* 0x0000000c8b042224 */ /* 0x000fe200078e02ff */
[----:B------:R-:W-:Y:S01]  /*1740*/  @!P2 IADD3 R12, PT, PT, R19, R0, RZ ;  /* 0x00000000130ca210 */ /* 0x000fe20007ffe0ff */
[----:B------:R-:W-:Y:S01]  /*1750*/  @!P2 IMAD.MOV.U32 R13, RZ, RZ, R18 ;  /* 0x000000ffff0da224 */ /* 0x000fe200078e0012 */
[----:B------:R-:W-:Y:S01]  /*1760*/  MOV R6, R20 ;  /* 0x0000001400067202 */ /* 0x000fe20000000f00 */
[----:B------:R-:W-:Y:S01]  /*1770*/  @P2 IMAD.IADD R12, R9, 0x1, R4 ;  /* 0x00000001090c2824 */ /* 0x000fe200078e0204 */
[----:B------:R-:W-:Y:S02]  /*1780*/  IADD3 R0, PT, PT, R21, R5, RZ ;  /* 0x0000000515007210 */ /* 0x000fe40007ffe0ff */
[----:B------:R-:W-:Y:S02]  /*1790*/  @P2 MOV R13, R8 ;  /* 0x00000008000d2202 */ /* 0x000fe40000000f00 */
[----:B------:R-:W-:Y:S02]  /*17a0*/  MOV R10, R117 ;  /* 0x00000075000a7202 */ /* 0x000fe40000000f00 */
.L_x_8389:
[----:B------:R-:W-:Y:S05]  /*17b0*/  BSYNC.RECONVERGENT B0 ;  /* 0x0000000000007941 */ /* 0x000fea0003800200 */
.L_x_8387:
        /* <DEDUP_REMOVED lines=52> */
[----:B------:R-:W-:-:S02]  /*1b00*/  LOP3.LUT R12, R150, 0x1f20, RZ, 0xc0, !PT ;  /* 0x00001f20960c7812 */ /* 0x000fc400078ec0ff */
[----:B------:R-:W-:Y:S02]  /*1b10*/  LOP3.LUT R118, R149, R119, RZ, 0x3c, !PT ;  /* 0x0000007795767212 */ /* 0x000fe400078e3cff */
[----:B------:R-:W-:Y:S01]  /*1b20*/  IADD3 R142, P2, PT, R119, R6, RZ ;  /* 0x00000006778e7210 */ /* 0x000fe20007f5e0ff */
[----:B------:R-:W-:Y:S01]  /*1b30*/  IMAD R10, R139, R120, RZ ;  /* 0x000000788b0a7224 */ /* 0x000fe200078e02ff */
[----:B------:R-:W-:Y:S01]  /*1b40*/  LOP3.LUT R118, R12, R118, RZ, 0xfc, !PT ;  /* 0x000000760c767212 */ /* 0x000fe200078efcff */
[----:B------:R-:W-:-:S04]  /*1b50*/  IMAD.WIDE.U32 R14, R120, R138, R14 ;  /* 0x0000008a780e7225 */ /* 0x000fc800078e000e */
[----:B------:R-:W-:Y:S02]  /*1b60*/  IMAD.X R143, RZ, RZ, R0, P2 ;  /* 0x000000ffff8f7224 */ /* 0x000fe400010e0600 */
[----:B------:R-:W-:Y:S02]  /*1b70*/  IMAD.IADD R10, R15, 0x1, R10 ;  /* 0x000000010f0a7824 */ /* 0x000fe400078e020a */
[----:B------:R-:W-:Y:S02]  /*1b80*/  IMAD R11, R137, R120, RZ ;  /* 0x00000078890b7224 */ /* 0x000fe400078e02ff */
[----:B------:R-:W-:-:S04]  /*1b90*/  IMAD.WIDE.U32 R142, R120, R136, R142 ;  /* 0x00000088788e7225 */ /* 0x000fc800078e008e */
[----:B------:R-:W-:Y:S02]  /*1ba0*/  IMAD.IADD R140, R94, 0x1, -R140 ;  /* 0x000000015e8c7824 */ /* 0x000fe400078e0a8c */
[----:B------:R-:W-:Y:S01]  /*1bb0*/  IMAD.IADD R11, R143, 0x1, R11 ;  /* 0x000000018f0b7824 */ /* 0x000fe200078e020b */
        /* <DEDUP_REMOVED lines=18> */
[----:B------:R-:W-:Y:S02]  /*1ce0*/  LEA.HI.X R144, R14, R21, R10, 0x1, P1 ;  /* 0x000000150e907211 */ /* 0x000fe400008f0c0a */
[----:B------:R-:W-:Y:S02]  /*1cf0*/  IADD3 R14, P1, PT, R119, R7, RZ ;  /* 0x00000007770e7210 */ /* 0x000fe40007f3e0ff */
[----:B------:R-:W-:Y:S02]  /*1d00*/  LEA R143, P2, R142, R18, 0x1 ;  /* 0x000000128e8f7211 */ /* 0x000fe400078408ff */
[----:B------:R-:W-:-:S02]  /*1d10*/  IADD3.X R15, PT, PT, RZ, R6, RZ, P1, !PT ;  /* 0x00000006ff0f7210 */ /* 0x000fc40000ffe4ff */
[----:B------:R-:W-:Y:S02]  /*1d20*/  ISETP.GE.AND P1, PT, R120, R140, PT ;  /* 0x0000008c7800720c */ /* 0x000fe40003f26270 */
[----:B------:R-:W-:Y:S01]  /*1d30*/  LEA.HI.X R142, R142, R19, R11, 0x1, P2 ;  /* 0x000000138e8e7211 */ /* 0x000fe200010f0c0b */
        /* <DEDUP_REMOVED lines=25> */
.L_x_8392:
[----:B------:R2:W-:Y:S02]  /*1ed0*/  STS.128 [R118], RZ ;  /* 0x000000ff76007388 */ /* 0x0005e40000000c00 */
.L_x_8391:
[----:B------:R-:W-:Y:S05]  /*1ee0*/  BSYNC.RECONVERGENT B0 ;  /* 0x0000000000007941 */ /* 0x000fea0003800200 */
.L_x_8390:
        /* <DEDUP_REMOVED lines=24> */
.L_x_8394:
[----:B------:R-:W-:Y:S05]  /*2070*/  BSYNC.RECONVERGENT B0 ;  /* 0x0000000000007941 */ /* 0x000fea0003800200 */
.L_x_8393:
        /* <DEDUP_REMOVED lines=13> */
.L_x_8397:
[----:B------:R4:W-:Y:S02]  /*2150*/  STS.128 [R118+0x1000], RZ ;  /* 0x001000ff76007388 */ /* 0x0009e40000000c00 */
.L_x_8396:
[----:B------:R-:W-:Y:S05]  /*2160*/  BSYNC.RECONVERGENT B0 ;  /* 0x0000000000007941 */ /* 0x000fea0003800200 */
.L_x_8395:
        /* <DEDUP_REMOVED lines=16> */
.L_x_8399:
[----:B------:R-:W-:Y:S05]  /*2270*/  BSYNC.RECONVERGENT B0 ;  /* 0x0000000000007941 */ /* 0x000fea0003800200 */
.L_x_8398:
        /* <DEDUP_REMOVED lines=11> */
.L_x_8401:
[----:B------:R-:W-:Y:S05]  /*2330*/  BSYNC.RECONVERGENT B0 ;  /* 0x0000000000007941 */ /* 0x000fea0003800200 */
.L_x_8400:
        /* <DEDUP_REMOVED lines=11> */
.L_x_8403:
[----:B------:R-:W-:Y:S05]  /*23f0*/  BSYNC.RECONVERGENT B0 ;  /* 0x0000000000007941 */ /* 0x000fea0003800200 */
.L_x_8402:
        /* <DEDUP_REMOVED lines=29> */
.L_x_8406:
[----:B------:R3:W-:Y:S01]  /*25d0*/  STS.128 [R118+0x3000], RZ ;  /* 0x003000ff76007388 */ /* 0x0007e20000000c00 */
[----:B------:R-:W-:Y:S05]  /*25e0*/  BRA `(.L_x_8407) ;  /* 0x0000000000047947 */ /* 0x000fea0003800000 */
.L_x_8405:
[----:B------:R2:W-:Y:S02]  /*25f0*/  STS.128 [R118+0x3000], RZ ;  /* 0x003000ff76007388 */ /* 0x0005e40000000c00 */
.L_x_8407:
[----:B------:R-:W-:Y:S05]  /*2600*/  BSYNC.RECONVERGENT B0 ;  /* 0x0000000000007941 */ /* 0x000fea0003800200 */
.L_x_8404:
        /* <DEDUP_REMOVED lines=16> */
[----:B----4-:R-:W-:-:S02]  /*2710*/  LEA R10, P0, R4, R145, 0x1 ;  /* 0x00000091040a7211 */ /* 0x010fc400078008ff */
        /* <DEDUP_REMOVED lines=15> */
.L_x_8409:
[----:B------:R-:W-:Y:S05]  /*2810*/  BSYNC.RECONVERGENT B0 ;  /* 0x0000000000007941 */ /* 0x000fea0003800200 */
.L_x_8408:
        /* <DEDUP_REMOVED lines=14> */
.L_x_8411:
[----:B------:R-:W-:Y:S05]  /*2900*/  BSYNC.RECONVERGENT B0 ;  /* 0x0000000000007941 */ /* 0x000fea0003800200 */
.L_x_8410:
        /* <DEDUP_REMOVED lines=12> */
.L_x_8413:
[----:B------:R-:W-:Y:S05]  /*29d0*/  BSYNC.RECONVERGENT B0 ;  /* 0x0000000000007941 */ /* 0x000fea0003800200 */
.L_x_8412:
[----:B------:R-:W-:Y:S01]  /*29e0*/  IMAD.MOV.U32 R64, RZ, RZ, 0x20 ;  /* 0x00000020ff407424 */ /* 0x000fe200078e00ff */
[----:B------:R-:W-:Y:S01]  /*29f0*/  LOP3.LUT P0, RZ, R90, 0x4, RZ, 0xc0, !PT ;  /* 0x000000045aff7812 */ /* 0x000fe2000780c0ff */
[----:B------:R-:W-:Y:S01]  /*2a00*/  LDSM.16.M88.4 R56, [R112+0x1000] ;  /* 0x001000007038783b */ /* 0x000fe20000000200 */
[----:B------:R-:W-:Y:S02]  /*2a10*/  BSSY.RECONVERGENT B1, `(.L_x_8414) ;  /* 0x00000ae000017945 */ /* 0x000fe40003800200 */
[----:B------:R-:W-:Y:S01]  /*2a20*/  SEL R64, R64, 0xffffffe0, !P0 ;  /* 0xffffffe040407807 */ /* 0x000fe20004000000 */
[----:B------:R-:W-:Y:S01]  /*2a30*/  LDSM.16.M88.4 R48, [R112+0x1400] ;  /* 0x001400007030783b */ /* 0x000fe20000000200 */
[----:B-1----:R-:W-:-:S03]  /*2a40*/  P2R R4, PR, RZ, 0x1 ;  /* 0x00000001ff047803 */ /* 0x002fc60000000000 */
[--C-:B------:R-:W-:Y:S01]  /*2a50*/  IMAD.IADD R104, R91, 0x1, R64.reuse ;  /* 0x000000015b687824 */ /* 0x100fe200078e0240 */
[----:B------:R-:W-:Y:S01]  /*2a60*/  LDSM.16.M88.4 R40, [R112+0x1800] ;  /* 0x001800007028783b */ /* 0x000fe20000000200 */
[----:B------:R-:W-:-:S03]  /*2a70*/  IMAD.IADD R64, R112, 0x1, R64 ;  /* 0x0000000170407824 */ /* 0x000fc600078e0240 */
[----:B------:R-:W-:Y:S04]  /*2a80*/  LDSM.16.M88.4 R32, [R112+0x1c00] ;  /* 0x001c00007020783b */ /* 0x000fe80000000200 */
[----:B------:R-:W-:Y:S04]  /*2a90*/  LDSM.16.M88.4 R24, [R112+0x2000] ;  /* 0x002000007018783b */ /* 0x000fe80000000200 */
[----:B------:R-:W-:Y:S04]  /*2aa0*/  LDSM.16.M88.4 R16, [R112+0x2400] ;  /* 0x002400007010783b */ /* 0x000fe80000000200 */
[----:B----4-:R-:W-:Y:S04]  /*2ab0*/  LDSM.16.M88.4 R8, [R112+0x2800] ;  /* 0x002800007008783b */ /* 0x010fe80000000200 */
[----:B------:R-:W1:Y:S04]  /*2ac0*/  LDSM.16.M88.4 R108, [R91] ;  /* 0x000000005b6c783b */ /* 0x000e680000000200 */
[----:B------:R-:W4:Y:S04]  /*2ad0*/  LDSM.16.M88.4 R112, [R112+0x2c00] ;  /* 0x002c00007070783b */ /* 0x000f280000000200 */
[----:B------:R-:W-:Y:S04]  /*2ae0*/  LDSM.16.M88.4 R100, [R64+0x1000] ;  /* 0x001000004064783b */ /* 0x000fe80000000200 */
[----:B------:R-:W-:Y:S04]  /*2af0*/  LDSM.16.M88.4 R96, [R64+0x1400] ;  /* 0x001400004060783b */ /* 0x000fe80000000200 */
[----:B------:R-:W-:Y:S04]  /*2b00*/  LDSM.16.M88.4 R84, [R64+0x1800] ;  /* 0x001800004054783b */ /* 0x000fe80000000200 */
[----:B------:R-:W-:Y:S04]  /*2b10*/  LDSM.16.M88.4 R80, [R64+0x1c00] ;  /* 0x001c00004050783b */ /* 0x000fe80000000200 */
[----:B------:R-:W-:Y:S04]  /*2b20*/  LDSM.16.M88.4 R76, [R64+0x2000] ;  /* 0x00200000404c783b */ /* 0x000fe80000000200 */
[----:B------:R-:W-:Y:S04]  /*2b30*/  LDSM.16.M88.4 R72, [R64+0x2400] ;  /* 0x002400004048783b */ /* 0x000fe80000000200 */
[----:B------:R-:W-:Y:S04]  /*2b40*/  LDSM.16.M88.4 R68, [R64+0x2800] ;  /* 0x002800004044783b */ /* 0x000fe80000000200 */
[----:B------:R-:W-:Y:S04]  /*2b50*/  LDSM.16.M88.4 R104, [R104] ;  /* 0x000000006868783b */ /* 0x000fe80000000200 */
[----:B------:R-:W5:Y:S01]  /*2b60*/  LDSM.16.M88.4 R64, [R64+0x2c00] ;  /* 0x002c00004040783b */ /* 0x000f620000000200 */
[C---:B-1----:R-:W-:Y:S03]  /*2b70*/  HMMA.16816.F32.BF16 R60, R108.reuse, R56, RZ ;  /* 0x000000386c3c723c */ /* 0x042fe600000418ff */
[----:B------:R-:W0:Y:S05]  /*2b80*/  LDGDEPBAR ;  /* 0x00000000000079af */ /* 0x000e2a0000000000 */
[C---:B----4-:R-:W-:Y:S08]  /*2b90*/  HMMA.16816.F32.BF16 R4, R108.reuse, R112, RZ ;  /* 0x000000706c04723c */ /* 0x050ff000000418ff */
        /* <DEDUP_REMOVED lines=15> */
[----:B-----5:R-:W-:Y:S01]  /*2c90*/  HMMA.16816.F32.BF16 R4, R104, R64, R4 ;  /* 0x000000406804723c */ /* 0x020fe20000041804 */
[----:B------:R-:W-:-:S05]  /*2ca0*/  VIADD R64, R88, 0xffffffff ;  /* 0xffffffff58407836 */ /* 0x000fca0000000000 */
[----:B------:R-:W-:Y:S02]  /*2cb0*/  ISETP.GT.AND P0, PT, R64, R141, PT ;  /* 0x0000008d4000720c */ /* 0x000fe40003f04270 */
        /* <DEDUP_REMOVED lines=21> */
[----:B------:R-:W4:Y:S01]  /*2e10*/  LD.E R64, desc[UR4][R2.64+0x38] ;  /* 0x0000380402407980 */ /* 0x000f22000c101900 */
[----:B------:R-:W-:Y:S02]  /*2e20*/  UMOV UR6, URZ ;  /* 0x000000ff00067c82 */ /* 0x000fe40008000000 */
[----:B------:R-:W-:Y:S01]  /*2e30*/  IADD3 R65, P0, PT, RZ, -UR6, RZ ;  /* 0x80000006ff417c10 */ /* 0x000fe2000ff1e0ff */
[----:B----4-:R-:W-:-:S04]  /*2e40*/  IMAD.SHL.U32 R64, R64, 0x80, RZ ;  /* 0x0000008040407824 */ /* 0x010fc800078e00ff */
[----:B------:R-:W-:-:S05]  /*2e50*/  IMAD.X R64, RZ, RZ, ~R64, P0 ;  /* 0x000000ffff407224 */ /* 0x000fca00000e0e40 */
[----:B------:R-:W-:-:S04]  /*2e60*/  SHF.R.S64 R65, R65, 0x1f, R64 ;  /* 0x0000001f41417819 */ /* 0x000fc80000001040 */
[----:B------:R-:W-:-:S04]  /*2e70*/  IADD3 R143, P0, PT, R65, R143, RZ ;  /* 0x0000008f418f7210 */ /* 0x000fc80007f1e0ff */
[----:B------:R-:W-:Y:S01]  /*2e80*/  LEA.HI.X.SX32 R142, R64, R142, 0x1, P0 ;  /* 0x0000008e408e7211 */ /* 0x000fe200000f0eff */
[----:B------:R-:W-:Y:S05]  /*2e90*/  BRA `(.L_x_8418) ;  /* 0x0000000000f87947 */ /* 0x000fea0003800000 */
.L_x_8417:
[----:B------:R-:W4:Y:S01]  /*2ea0*/  LD.E R71, desc[UR4][R2.64+0x170] ;  /* 0x0001700402477980 */ /* 0x000f22000c101900 */
[----:B------:R-:W-:Y:S02]  /*2eb0*/  LEA R69, R88, 0xffffff00, 0x7 ;  /* 0xffffff0058457811 */ /* 0x000fe400078e38ff */
[----:B------:R-:W-:Y:S02]  /*2ec0*/  IABS R66, R117 ;  /* 0x0000007500427213 */ /* 0x000fe40000000000 */
[----:B------:R-:W-:Y:S02]  /*2ed0*/  IABS R64, R69 ;  /* 0x0000004500407213 */ /* 0x000fe40000000000 */
[-C--:B----4-:R-:W-:Y:S02]  /*2ee0*/  IABS R67, R71.reuse ;  /* 0x0000004700437213 */ /* 0x090fe40000000000 */
        /* <DEDUP_REMOVED lines=30> */
[----:B------:R-:W-:Y:S01]  /*30d0*/  @P5 VIADD R70, R70, 0x1 ;  /* 0x0000000146465836 */ /* 0x000fe20000000000 */
[----:B------:R-:W4:Y:S02]  /*30e0*/  LD.E.64 R68, desc[UR4][R2.64+0x38] ;  /* 0x0000380402447980 */ /* 0x000f24000c101b00 */
[----:B------:R-:W-:Y:S01]  /*30f0*/  @!P0 IADD3 R67, PT, PT, -R67, RZ, RZ ;  /* 0x000000ff43438210 */ /* 0x000fe20007ffe1ff */
[----:B------:R-:W-:-:S03]  /*3100*/  @!P2 IMAD.MOV R70, RZ, RZ, -R70 ;  /* 0x000000ffff46a224 */ /* 0x000fc600078e0a46 */
[C---:B------:R-:W-:Y:S02]  /*3110*/  SEL R67, R64.reuse, R67, !P1 ;  /* 0x0000004340437207 */ /* 0x040fe40004800000 */
[----:B------:R-:W-:-:S03]  /*3120*/  SEL R64, R64, R70, !P1 ;  /* 0x0000004640407207 */ /* 0x000fc60004800000 */
[----:B------:R-:W-:-:S04]  /*3130*/  IMAD.WIDE R74, R67, 0x4, R154 ;  /* 0x00000004434a7825 */ /* 0x000fc800078e029a */
[C---:B------:R-:W-:Y:S01]  /*3140*/  IMAD.WIDE R72, R64.reuse, 0x4, R154 ;  /* 0x0000000440487825 */ /* 0x040fe200078e029a */
[----:B------:R-:W5:Y:S04]  /*3150*/  LD.E R66, desc[UR4][R74.64] ;  /* 0x000000044a427980 */ /* 0x000f68000c101900 */
[----:B------:R-:W5:Y:S04]  /*3160*/  LD.E R65, desc[UR4][R72.64] ;  /* 0x0000000448417980 */ /* 0x000f68000c101900 */
[----:B------:R-:W2:Y:S01]  /*3170*/  LD.E.64 R72, desc[UR4][R2.64+0x20] ;  /* 0x0000200402487980 */ /* 0x000ea2000c101b00 */
[----:B------:R-:W-:-:S05]  /*3180*/  IADD3 R64, PT, PT, R64, -R67, RZ ;  /* 0x8000004340407210 */ /* 0x000fca0007ffe0ff */
[----:B------:R-:W-:-:S05]  /*3190*/  IMAD R71, R71, R64, -0x80 ;  /* 0xffffff8047477424 */ /* 0x000fca00078e0240 */
[----:B------:R-:W-:Y:S01]  /*31a0*/  SHF.R.S32.HI R67, RZ, 0x1f, R71 ;  /* 0x0000001fff437819 */ /* 0x000fe20000011447 */
[-C--:B----4-:R-:W-:Y:S02]  /*31b0*/  IMAD R64, R69, R71.reuse, RZ ;  /* 0x0000004745407224 */ /* 0x090fe400078e02ff */
[----:B------:R-:W-:-:S04]  /*31c0*/  IMAD.WIDE.U32 R70, R68, R71, RZ ;  /* 0x0000004744467225 */ /* 0x000fc800078e00ff */
[----:B------:R-:W-:Y:S02]  /*31d0*/  IMAD R64, R68, R67, R64 ;  /* 0x0000004344407224 */ /* 0x000fe400078e0240 */
[----:B------:R-:W-:-:S03]  /*31e0*/  IMAD.MOV.U32 R68, RZ, RZ, R70 ;  /* 0x000000ffff447224 */ /* 0x000fc600078e0046 */
[----:B------:R-:W-:Y:S01]  /*31f0*/  IADD3 R69, PT, PT, R71, R64, RZ ;  /* 0x0000004047457210 */ /* 0x000fe20007ffe0ff */
[----:B-----5:R-:W-:-:S05]  /*3200*/  IMAD.IADD R65, R66, 0x1, -R65 ;  /* 0x0000000142417824 */ /* 0x020fca00078e0a41 */
[----:B------:R-:W-:Y:S01]  /*3210*/  SHF.R.S32.HI R66, RZ, 0x1f, R65 ;  /* 0x0000001fff427819 */ /* 0x000fe20000011441 */
[----:B--2---:R-:W-:Y:S02]  /*3220*/  IMAD R64, R73, R65, RZ ;  /* 0x0000004149407224 */ /* 0x004fe400078e02ff */
[----:B------:R-:W-:-:S04]  /*3230*/  IMAD.WIDE.U32 R68, R65, R72, R68 ;  /* 0x0000004841447225 */ /* 0x000fc800078e0044 */
[----:B------:R-:W-:Y:S01]  /*3240*/  IMAD R64, R72, R66, R64 ;  /* 0x0000004248407224 */ /* 0x000fe200078e0240 */
[----:B------:R-:W-:-:S04]  /*3250*/  LEA R143, P0, R68, R143, 0x1 ;  /* 0x0000008f448f7211 */ /* 0x000fc800078008ff */
[----:B------:R-:W-:-:S04]  /*3260*/  IADD3 R64, PT, PT, R69, R64, RZ ;  /* 0x0000004045407210 */ /* 0x000fc80007ffe0ff */
[----:B------:R-:W-:Y:S02]  /*3270*/  LEA.HI.X R142, R68, R142, R64, 0x1, P0 ;  /* 0x0000008e448e7211 */ /* 0x000fe400000f0c40 */
.L_x_8418:
[----:B------:R-:W-:Y:S05]  /*3280*/  BSYNC.RECONVERGENT B0 ;  /* 0x0000000000007941 */ /* 0x000fea0003800200 */
.L_x_8416:
        /* <DEDUP_REMOVED lines=36> */
.L_x_8420:
[----:B------:R-:W-:Y:S05]  /*34d0*/  BSYNC.RECONVERGENT B0 ;  /* 0x0000000000007941 */ /* 0x000fea0003800200 */
.L_x_8419:
[----:B------:R-:W0:Y:S02]  /*34e0*/  LDGDEPBAR ;  /* 0x00000000000079af */ /* 0x000e240000000000 */
.L_x_8415:
[----:B------:R-:W-:Y:S05]  /*34f0*/  BSYNC.RECONVERGENT B1 ;  /* 0x0000000000017941 */ /* 0x000fea0003800200 */
.L_x_8414:
[----:B------:R-:W-:Y:S01]  /*3500*/  LOP3.LUT R64, R120, 0x7, RZ, 0xc0, !PT ;  /* 0x0000000778407812 */ /* 0x000fe200078ec0ff */
[----:B------:R-:W-:Y:S02]  /*3510*/  IMAD.SHL.U32 R65, R90, 0x2, RZ ;  /* 0x000000025a417824 */ /* 0x000fe400078e00ff */
[----:B-1----:R-:W-:Y:S01]  /*3520*/  IMAD.SHL.U32 R70, R88, 0x80, RZ ;  /* 0x0000008058467824 */ /* 0x002fe200078e00ff */
[----:B----4-:R-:W-:Y:S02]  /*3530*/  LOP3.LUT R66, R64, 0x1f0, R92, 0xf8, !PT ;  /* 0x000001f040427812 */ /* 0x010fe400078ef85c */
[----:B------:R-:W-:-:S03]  /*3540*/  LOP3.LUT R65, R65, 0x6, RZ, 0xc0, !PT ;  /* 0x0000000641417812 */ /* 0x000fc600078ec0ff */
[----:B------:R-:W-:Y:S01]  /*3550*/  IMAD R66, R147, 0x40, R66 ;  /* 0x0000004093427824 */ /* 0x000fe200078e0242 */
[----:B------:R-:W-:-:S04]  /*3560*/  LOP3.LUT R70, R70, R65, RZ, 0xfc, !PT ;  /* 0x0000004146467212 */ /* 0x000fc800078efcff */
[----:B------:R-:W-:Y:S01]  /*3570*/  IADD3 R66, PT, PT, R93, R66, -R94 ;  /* 0x000000425d427210 */ /* 0x000fe20007ffe85e */
[C---:B------:R-:W-:Y:S02]  /*3580*/  VIADD R71, R70.reuse, 0xffffff81 ;  /* 0xffffff8146477836 */ /* 0x040fe40000000000 */
[----:B------:R-:W-:Y:S02]  /*3590*/  VIADD R83, R70, 0xffffff90 ;  /* 0xffffff9046537836 */ /* 0x000fe40000000000 */
[----:B------:R-:W-:Y:S01]  /*35a0*/  IMAD.IADD R69, R66, 0x1, -R71 ;  /* 0x0000000142457824 */ /* 0x000fe200078e0a47 */
[----:B------:R-:W-:Y:S01]  /*35b0*/  ISETP.GE.AND P5, PT, R71, R93, PT ;  /* 0x0000005d4700720c */ /* 0x000fe20003fa6270 */
[C---:B------:R-:W-:Y:S02]  /*35c0*/  VIADD R86, R70.reuse, 0xffffffa0 ;  /* 0xffffffa046567836 */ /* 0x040fe40000000000 */
[----:B------:R-:W-:Y:S01]  /*35d0*/  VIADD R67, R70, 0xffffff88 ;  /* 0xffffff8846437836 */ /* 0x000fe20000000000 */
[----:B------:R-:W-:Y:S01]  /*35e0*/  IABS R69, R69 ;  /* 0x0000004500457213 */ /* 0x000fe20000000000 */
[----:B------:R-:W-:-:S02]  /*35f0*/  IMAD.IADD R99, R66, 0x1, -R86 ;  /* 0x0000000142637824 */ /* 0x000fc400078e0a56 */
[----:B------:R-:W-:Y:S01]  /*3600*/  VIADD R75, R70, 0xffffffc0 ;  /* 0xffffffc0464b7836 */ /* 0x000fe20000000000 */
[----:B------:R-:W-:Y:S01]  /*3610*/  I2FP.F32.S32 R69, R69 ;  /* 0x0000004500457245 */ /* 0x000fe20000201400 */
[----:B------:R-:W-:Y:S01]  /*3620*/  IMAD.IADD R68, R66, 0x1, -R67 ;  /* 0x0000000142447824 */ /* 0x000fe200078e0a43 */
[----:B------:R-:W-:Y:S01]  /*3630*/  IABS R99, R99 ;  /* 0x0000006300637213 */ /* 0x000fe20000000000 */
[----:B------:R-:W-:Y:S01]  /*3640*/  VIADD R73, R70, 0xffffffd1 ;  /* 0xffffffd146497836 */ /* 0x000fe20000000000 */
[----:B------:R-:W-:Y:S01]  /*3650*/  ISETP.GE.AND P2, PT, R75, R93, PT ;  /* 0x0000005d4b00720c */ /* 0x000fe20003f46270 */
[----:B------:R-:W-:Y:S01]  /*3660*/  FFMA.FTZ R69, -R0, R69, R61 ;  /* 0x0000004500457223 */ /* 0x000fe2000001013d */
[C---:B------:R-:W-:Y:S01]  /*3670*/  IMAD.IADD R61, R66.reuse, 0x1, -R83 ;  /* 0x00000001423d7824 */ /* 0x040fe200078e0a53 */
[----:B------:R-:W-:Y:S01]  /*3680*/  I2FP.F32.S32 R99, R99 ;  /* 0x0000006300637245 */ /* 0x000fe20000201400 */
[----:B------:R-:W-:Y:S01]  /*3690*/  IMAD.IADD R75, R66, 0x1, -R75 ;  /* 0x00000001424b7824 */ /* 0x000fe200078e0a4b */
[----:B------:R-:W-:Y:S01]  /*36a0*/  IABS R68, R68 ;  /* 0x0000004400447213 */ /* 0x000fe20000000000 */
[----:B------:R-:W-:Y:S01]  /*36b0*/  VIADD R82, R70, 0xffffff91 ;  /* 0xffffff9146527836 */ /* 0x000fe20000000000 */
[----:B------:R-:W-:Y:S01]  /*36c0*/  IABS R61, R61 ;  /* 0x0000003d003d7213 */ /* 0x000fe20000000000 */
[----:B------:R-:W-:Y:S01]  /*36d0*/  FFMA.FTZ R99, -R0, R99, R44 ;  /* 0x0000006300637223 */ /* 0x000fe2000001012c */
[----:B------:R-:W-:Y:S01]  /*36e0*/  VIADD R44, R70, 0xffffff80 ;  /* 0xffffff80462c7836 */ /* 0x000fe20000000000 */
[----:B------:R-:W-:Y:S01]  /*36f0*/  I2FP.F32.S32 R68, R68 ;  /* 0x0000004400447245 */ /* 0x000fe20000201400 */
[----:B------:R-:W-:Y:S01]  /*3700*/  IMAD.IADD R101, R66, 0x1, -R82 ;  /* 0x0000000142657824 */ /* 0x000fe200078e0a52 */
[----:B------:R-:W-:Y:S01]  /*3710*/  I2FP.F32.S32 R61, R61 ;  /* 0x0000003d003d7245 */ /* 0x000fe20000201400 */
[----:B------:R-:W-:Y:S01]  /*3720*/  VIADD R77, R70, 0xffffff99 ;  /* 0xffffff99464d7836 */ /* 0x000fe20000000000 */
[----:B------:R-:W-:Y:S01]  /*3730*/  IABS R75, R75 ;  /* 0x0000004b004b7213 */ /* 0x000fe20000000000 */
[C---:B------:R-:W-:Y:S01]  /*3740*/  FFMA.FTZ R68, -R0.reuse, R68, R56 ;  /* 0x0000004400447223 */ /* 0x040fe20000010138 */
[----:B------:R-:W-:Y:S01]  /*3750*/  ISETP.GE.AND P0, PT, R67, R93, PT ;  /* 0x0000005d4300720c */ /* 0x000fe20003f06270 */
        /* <DEDUP_REMOVED lines=8> */
[----:B------:R-:W-:Y:S01]  /*37e0*/  FSEL R28, R68, -INF , !P0 ;  /* 0xff800000441c7808 */ /* 0x000fe20004000000 */
[C---:B------:R-:W-:Y:S01]  /*37f0*/  VIADD R56, R70.reuse, 0xffffff89 ;  /* 0xffffff8946387836 */ /* 0x040fe20000000000 */
[----:B------:R-:W-:Y:S01]  /*3800*/  IABS R80, R80 ;  /* 0x0000005000507213 */ /* 0x000fe20000000000 */
[----:B------:R-:W-:Y:S01]  /*3810*/  VIADD R100, R70, 0xffffff98 ;  /* 0xffffff9846647836 */ /* 0x000fe20000000000 */
[----:B------:R-:W-:Y:S01]  /*3820*/  I2FP.F32.S32 R101, R101 ;  /* 0x0000006500657245 */ /* 0x000fe20000201400 */
[C---:B------:R-:W-:Y:S01]  /*3830*/  IMAD.IADD R67, R66.reuse, 0x1, -R56 ;  /* 0x0000000142437824 */ /* 0x040fe200078e0a38 */
        /* <DEDUP_REMOVED lines=23> */
[----:B------:R-:W-:Y:S01]  /*39b0*/  VIADD R40, R66, 0x8 ;  /* 0x0000000842287836 */ /* 0x000fe20000000000 */
[----:B------:R-:W-:Y:S01]  /*39c0*/  I2FP.F32.S32 R72, R72 ;  /* 0x0000004800487245 */ /* 0x000fe20000201400 */
[----:B------:R-:W-:Y:S01]  /*39d0*/  VIADD R78, R70, 0xffffffb9 ;  /* 0xffffffb9464e7836 */ /* 0x000fe20000000000 */
[----:B------:R-:W-:Y:S01]  /*39e0*/  FSEL R68, R58, -INF , !P0 ;  /* 0xff8000003a447808 */ /* 0x000fe20004000000 */
[----:B------:R-:W-:Y:S01]  /*39f0*/  IMAD.IADD R58, R66, 0x1, -R73 ;  /* 0x00000001423a7824 */ /* 0x000fe200078e0a49 */
[----:B------:R-:W-:Y:S01]  /*3a00*/  IABS R81, R81 ;  /* 0x0000005100517213 */ /* 0x000fe20000000000 */
[----:B------:R-:W-:Y:S01]  /*3a10*/  IMAD.IADD R44, R40, 0x1, -R44 ;  /* 0x00000001282c7824 */ /* 0x000fe200078e0a2c */
[----:B------:R-:W-:Y:S01]  /*3a20*/  IABS R76, R76 ;  /* 0x0000004c004c7213 */ /* 0x000fe20000000000 */
[C---:B------:R-:W-:Y:S01]  /*3a30*/  FFMA.FTZ R67, -R0.reuse, R67, R57 ;  /* 0x0000004300437223 */ /* 0x040fe20000010139 */
[----:B------:R-:W-:Y:S01]  /*3a40*/  IABS R58, R58 ;  /* 0x0000003a003a7213 */ /* 0x000fe20000000000 */
[----:B------:R-:W-:Y:S01]  /*3a50*/  FFMA.FTZ R57, -R0, R72, R48 ;  /* 0x0000004800397223 */ /* 0x000fe20000010130 */
[----:B------:R-:W-:Y:S01]  /*3a60*/  IABS R44, R44 ;  /* 0x0000002c002c7213 */ /* 0x000fe20000000000 */
        /* <DEDUP_REMOVED lines=8> */
[----:B------:R-:W4:Y:S01]  /*3af0*/  LD.E R21, desc[UR4][R2.64+0xdc] ;  /* 0x0000dc0402157980 */ /* 0x000f22000c101900 */
[C---:B------:R-:W-:Y:S01]  /*3b00*/  FFMA.FTZ R81, -R0.reuse, R81, R41 ;  /* 0x0000005100517223 */ /* 0x040fe20000010129 */
[----:B------:R-:W-:Y:S01]  /*3b10*/  FFMA.FTZ R76, -R0, R76, R37 ;  /* 0x0000004c004c7223 */ /* 0x000fe20000010125 */
[----:B------:R-:W-:-:S02]  /*3b20*/  IMAD.IADD R41, R40, 0x1, -R71 ;  /* 0x0000000128297824 */ /* 0x000fc400078e0a47 */
[C---:B------:R-:W-:Y:S01]  /*3b30*/  FFMA.FTZ R44, -R0.reuse, R44, R62 ;  /* 0x0000002c002c7223 */ /* 0x040fe2000001013e */
[----:B------:R-:W-:Y:S01]  /*3b40*/  FFMA.FTZ R37, -R0, R36, R60 ;  /* 0x0000002400257223 */ /* 0x000fe2000001013c */
[C---:B------:R-:W-:Y:S01]  /*3b50*/  VIADD R71, R70.reuse, 0xffffffc1 ;  /* 0xffffffc146477836 */ /* 0x040fe20000000000 */
[----:B------:R-:W-:Y:S01]  /*3b60*/  IABS R87, R87 ;  /* 0x0000005700577213 */ /* 0x000fe20000000000 */
[----:B------:R-:W-:Y:S01]  /*3b70*/  VIADD R74, R70, 0xffffffc8 ;  /* 0xffffffc8464a7836 */ /* 0x000fe20000000000 */
[----:B------:R-:W-:Y:S01]  /*3b80*/  ISETP.GE.AND P4, PT, R72, R93, PT ;  /* 0x0000005d4800720c */ /* 0x000fe20003f86270 */
[----:B------:R-:W-:Y:S01]  /*3b90*/  IMAD.IADD R72, R66, 0x1, -R72 ;  /* 0x0000000142487824 */ /* 0x000fe200078e0a48 */
[----:B------:R-:W-:Y:S01]  /*3ba0*/  FSEL R37, R37, -INF , !P1 ;  /* 0xff80000025257808 */ /* 0x000fe20004800000 */
[----:B------:R-:W-:Y:S01]  /*3bb0*/  VIADD R98, R70, 0xffffffc9 ;  /* 0xffffffc946627836 */ /* 0x000fe20000000000 */
[----:B------:R-:W-:Y:S01]  /*3bc0*/  FSEL R44, R44, -INF , !P1 ;  /* 0xff8000002c2c7808 */ /* 0x000fe20004800000 */
[----:B------:R-:W-:Y:S01]  /*3bd0*/  VIADD R97, R70, 0xffffffd0 ;  /* 0xffffffd046617836 */ /* 0x000fe20000000000 */
[----:B------:R-:W-:Y:S01]  /*3be0*/  IABS R41, R41 ;  /* 0x0000002900297213 */ /* 0x000fe20000000000 */
[----:B------:R-:W-:Y:S01]  /*3bf0*/  IMAD.IADD R60, R40, 0x1, -R82 ;  /* 0x00000001283c7824 */ /* 0x000fe200078e0a52 */
[----:B------:R-:W-:Y:S01]  /*3c00*/  ISETP.GE.AND P1, PT, R71, R93, PT ;  /* 0x0000005d4700720c */ /* 0x000fe20003f26270 */
[C---:B------:R-:W-:Y:S01]  /*3c10*/  IMAD.IADD R71, R66.reuse, 0x1, -R71 ;  /* 0x0000000142477824 */ /* 0x040fe200078e0a47 */
[----:B------:R-:W-:Y:S01]  /*3c20*/  I2FP.F32.S32 R87, R87 ;  /* 0x0000005700577245 */ /* 0x000fe20000201400 */
[----:B------:R-:W-:Y:S01]  /*3c30*/  IMAD.IADD R62, R66, 0x1, -R97 ;  /* 0x00000001423e7824 */ /* 0x000fe200078e0a61 */
[----:B------:R-:W-:Y:S01]  /*3c40*/  ISETP.GE.AND P3, PT, R78, R93, PT ;  /* 0x0000005d4e00720c */ /* 0x000fe20003f66270 */
[----:B------:R-:W-:Y:S01]  /*3c50*/  IMAD.IADD R78, R66, 0x1, -R78 ;  /* 0x00000001424e7824 */ /* 0x000fe200078e0a4e */
[----:B------:R-:W-:Y:S01]  /*3c60*/  IABS R72, R72 ;  /* 0x0000004800487213 */ /* 0x000fe20000000000 */
[----:B------:R-:W-:Y:S01]  /*3c70*/  FFMA.FTZ R87, -R0, R87, R45 ;  /* 0x0000005700577223 */ /* 0x000fe2000001012d */
[----:B------:R-:W-:Y:S01]  /*3c80*/  I2FP.F32.S32 R41, R41 ;  /* 0x0000002900297245 */ /* 0x000fe20000201400 */
[----:B------:R-:W-:Y:S01]  /*3c90*/  IMAD.IADD R45, R66, 0x1, -R74 ;  /* 0x00000001422d7824 */ /* 0x000fe200078e0a4a */
[----:B------:R-:W-:-:S02]  /*3ca0*/  IABS R71, R71 ;  /* 0x0000004700477213 */ /* 0x000fc40000000000 */
[----:B------:R-:W-:Y:S01]  /*3cb0*/  I2FP.F32.S32 R72, R72 ;  /* 0x0000004800487245 */ /* 0x000fe20000201400 */
[----:B------:R-:W-:Y:S01]  /*3cc0*/  FFMA.FTZ R63, -R0, R41, R63 ;  /* 0x00000029003f7223 */ /* 0x000fe2000001013f */
[----:B------:R-:W-:Y:S01]  /*3cd0*/  IABS R78, R78 ;  /* 0x0000004e004e7213 */ /* 0x000fe20000000000 */
[----:B------:R-:W-:Y:S01]  /*3ce0*/  IMAD.IADD R41, R40, 0x1, -R56 ;  /* 0x0000000128297824 */ /* 0x000fe200078e0a38 */
[----:B------:R-:W-:Y:S01]  /*3cf0*/  I2FP.F32.S32 R71, R71 ;  /* 0x0000004700477245 */ /* 0x000fe20000201400 */
[C---:B------:R-:W-:Y:S01]  /*3d00*/  FFMA.FTZ R72, -R0.reuse, R72, R32 ;  /* 0x0000004800487223 */ /* 0x040fe20000010120 */
[----:B------:R-:W-:Y:S02]  /*3d10*/  IABS R45, R45 ;  /* 0x0000002d002d7213 */ /* 0x000fe40000000000 */
[----:B------:R-:W-:Y:S01]  /*3d20*/  I2FP.F32.S32 R78, R78 ;  /* 0x0000004e004e7245 */ /* 0x000fe20000201400 */
[----:B------:R-:W-:Y:S01]  /*3d30*/  FFMA.FTZ R71, -R0, R71, R29 ;  /* 0x0000004700477223 */ /* 0x000fe2000001011d */
[----:B------:R-:W-:Y:S01]  /*3d40*/  FSEL R32, R69, -INF , !P5 ;  /* 0xff80000045207808 */ /* 0x000fe20006800000 */
[----:B------:R-:W-:Y:S01]  /*3d50*/  IMAD.IADD R29, R40, 0x1, -R83 ;  /* 0x00000001281d7824 */ /* 0x000fe200078e0a53 */
[----:B------:R-:W-:Y:S01]  /*3d60*/  FSEL R69, R63, -INF , !P5 ;  /* 0xff8000003f457808 */ /* 0x000fe20006800000 */
[----:B------:R-:W-:Y:S01]  /*3d70*/  FFMA.FTZ R78, -R0, R78, R33 ;  /* 0x0000004e004e7223 */ /* 0x000fe20000010121 */
[----:B------:R-:W-:Y:S01]  /*3d80*/  IABS R41, R41 ;  /* 0x0000002900297213 */ /* 0x000fe20000000000 */
[----:B------:R-:W-:Y:S01]  /*3d90*/  IMAD.IADD R63, R66, 0x1, -R98 ;  /* 0x00000001423f7824 */ /* 0x000fe200078e0a62 */
[----:B------:R-:W-:Y:S01]  /*3da0*/  ISETP.GE.AND P5, PT, R56, R93, PT ;  /* 0x0000005d3800720c */ /* 0x000fe20003fa6270 */
[----:B------:R-:W-:Y:S01]  /*3db0*/  IMAD.MOV.U32 R56, RZ, RZ, R45 ;  /* 0x000000ffff387224 */ /* 0x000fe200078e002d */
[----:B------:R-:W-:-:S02]  /*3dc0*/  I2FP.F32.S32 R33, R41 ;  /* 0x0000002900217245 */ /* 0x000fc40000201400 */
[----:B------:R-:W-:Y:S01]  /*3dd0*/  IABS R60, R60 ;  /* 0x0000003c003c7213 */ /* 0x000fe20000000000 */
[----:B------:R-:W-:Y:S01]  /*3de0*/  VIADD R84, R70, 0xffffffd8 ;  /* 0xffffffd846547836 */ /* 0x000fe20000000000 */
[----:B------:R-:W-:Y:S01]  /*3df0*/  IABS R29, R29 ;  /* 0x0000001d001d7213 */ /* 0x000fe20000000000 */
[----:B------:R-:W-:Y:S01]  /*3e00*/  FFMA.FTZ R59, -R0, R33, R59 ;  /* 0x00000021003b7223 */ /* 0x000fe2000001013b */
[----:B------:R-:W-:Y:S02]  /*3e10*/  I2FP.F32.S32 R56, R56 ;  /* 0x0000003800387245 */ /* 0x000fe40000201400 */
[----:B------:R-:W-:Y:S02]  /*3e20*/  IABS R63, R63 ;  /* 0x0000003f003f7213 */ /* 0x000fe40000000000 */
[----:B------:R-:W-:Y:S02]  /*3e30*/  IABS R62, R62 ;  /* 0x0000003e003e7213 */ /* 0x000fe40000000000 */
[----:B------:R-:W-:Y:S01]  /*3e40*/  I2FP.F32.S32 R60, R60 ;  /* 0x0000003c003c7245 */ /* 0x000fe20000201400 */
[----:B------:R-:W-:Y:S01]  /*3e50*/  IMAD.IADD R36, R66, 0x1, -R84 ;  /* 0x0000000142247824 */ /* 0x000fe200078e0a54 */
[----:B------:R-:W-:Y:S01]  /*3e60*/  I2FP.F32.S32 R29, R29 ;  /* 0x0000001d001d7245 */ /* 0x000fe20000201400 */
[C---:B------:R-:W-:Y:S01]  /*3e70*/  FFMA.FTZ R56, -R0.reuse, R56, R24 ;  /* 0x0000003800387223 */ /* 0x040fe20000010118 */
[----:B------:R-:W-:Y:S01]  /*3e80*/  ISETP.GE.AND P0, PT, R83, R93, PT ;  /* 0x0000005d5300720c */ /* 0x000fe20003f06270 */
[----:B------:R-:W-:Y:S01]  /*3e90*/  FFMA.FTZ R60, -R0, R60, R55 ;  /* 0x0000003c003c7223 */ /* 0x000fe20000010137 */
[----:B------:R-:W-:Y:S01]  /*3ea0*/  FSEL R24, R67, -INF , !P5 ;  /* 0xff80000043187808 */ /* 0x000fe20006800000 */
[----:B------:R-:W-:Y:S01]  /*3eb0*/  VIADD R83, R70, 0xffffffd9 ;  /* 0xffffffd946537836 */ /* 0x000fe20000000000 */
[----:B------:R-:W-:Y:S01]  /*3ec0*/  I2FP.F32.S32 R63, R63 ;  /* 0x0000003f003f7245 */ /* 0x000fe20000201400 */
[----:B------:R-:W-:Y:S01]  /*3ed0*/  FFMA.FTZ R54, -R0, R29, R54 ;  /* 0x0000001d00367223 */ /* 0x000fe20000010136 */
[----:B------:R-:W-:-:S02]  /*3ee0*/  I2FP.F32.S32 R62, R62 ;  /* 0x0000003e003e7245 */ /* 0x000fc40000201400 */
[----:B------:R-:W-:Y:S01]  /*3ef0*/  FSEL R67, R59, -INF , !P5 ;  /* 0xff8000003b437808 */ /* 0x000fe20006800000 */
[----:B------:R-:W-:Y:S01]  /*3f00*/  FFMA.FTZ R63, -R0, R63, R25 ;  /* 0x0000003f003f7223 */ /* 0x000fe20000010119 */
[----:B------:R-:W-:Y:S01]  /*3f10*/  ISETP.GE.AND P5, PT, R82, R93, PT ;  /* 0x0000005d5200720c */ /* 0x000fe20003fa6270 */
[----:B------:R-:W-:Y:S01]  /*3f20*/  FFMA.FTZ R62, -R0, R62, R20 ;  /* 0x0000003e003e7223 */ /* 0x000fe20000010114 */
[----:B------:R-:W-:Y:S02]  /*3f30*/  IADD3 R82, PT, PT, R70, -0x20, RZ ;  /* 0xffffffe046527810 */ /* 0x000fe40007ffe0ff */
[----:B------:R-:W-:Y:S01]  /*3f40*/  IABS R36, R36 ;  /* 0x0000002400247213 */ /* 0x000fe20000000000 */
[----:B------:R-:W-:Y:S01]  /*3f50*/  IMAD.IADD R55, R66, 0x1, -R83 ;  /* 0x0000000142377824 */ /* 0x000fe200078e0a53 */
[----:B------:R-:W-:Y:S01]  /*3f60*/  FSEL R29, R61, -INF , !P0 ;  /* 0xff8000003d1d7808 */ /* 0x000fe20004000000 */
[C---:B------:R-:W-:Y:S01]  /*3f70*/  IMAD.IADD R20, R40.reuse, 0x1, -R77 ;  /* 0x0000000128147824 */ /* 0x040fe200078e0a4d */
[----:B------:R-:W-:Y:S01]  /*3f80*/  FSEL R25, R101, -INF , !P5 ;  /* 0xff80000065197808 */ /* 0x000fe20006800000 */
[----:B------:R-:W-:Y:S01]  /*3f90*/  IMAD.IADD R33, R40, 0x1, -R100 ;  /* 0x0000000128217824 */ /* 0x000fe200078e0a64 */
[----:B------:R-:W-:-:S02]  /*3fa0*/  FSEL R60, R60, -INF , !P5 ;  /* 0xff8000003c3c7808 */ /* 0x000fc40006800000 */
[----:B------:R-:W-:Y:S01]  /*3fb0*/  FSEL R61, R54, -INF , !P0 ;  /* 0xff800000363d7808 */ /* 0x000fe20004000000 */
[----:B------:R-:W-:Y:S01]  /*3fc0*/  IMAD.IADD R54, R66, 0x1, -R82 ;  /* 0x0000000142367824 */ /* 0x000fe200078e0a52 */
[----:B------:R-:W-:Y:S01]  /*3fd0*/  ISETP.GE.AND P5, PT, R77, R93, PT ;  /* 0x0000005d4d00720c */ /* 0x000fe20003fa6270 */
[----:B------:R-:W-:Y:S01]  /*3fe0*/  IMAD.MOV.U32 R77, RZ, RZ, R36 ;  /* 0x000000ffff4d7224 */ /* 0x000fe200078e0024 */
[----:B------:R-:W-:Y:S02]  /*3ff0*/  IABS R55, R55 ;  /* 0x0000003700377213 */ /* 0x000fe40000000000 */
[----:B------:R-:W-:Y:S02]  /*4000*/  IABS R20, R20 ;  /* 0x0000001400147213 */ /* 0x000fe40000000000 */
[----:B------:R-:W-:Y:S02]  /*4010*/  IABS R33, R33 ;  /* 0x0000002100217213 */ /* 0x000fe40000000000 */
[----:B------:R-:W-:-:S02]  /*4020*/  IABS R54, R54 ;  /* 0x0000003600367213 */ /* 0x000fc40000000000 */
[----:B------:R-:W-:Y:S01]  /*4030*/  I2FP.F32.S32 R77, R77 ;  /* 0x0000004d004d7245 */ /* 0x000fe20000201400 */
[----:B------:R-:W-:Y:S01]  /*4040*/  VIADD R45, R70, 0xffffffe8 ;  /* 0xffffffe8462d7836 */ /* 0x000fe20000000000 */
[----:B------:R-:W-:Y:S02]  /*4050*/  I2FP.F32.S32 R55, R55 ;  /* 0x0000003700377245 */ /* 0x000fe40000201400 */
[----:B------:R-:W-:Y:S02]  /*4060*/  I2FP.F32.S32 R20, R20 ;  /* 0x0000001400147245 */ /* 0x000fe40000201400 */
[----:B------:R-:W-:Y:S01]  /*4070*/  I2FP.F32.S32 R33, R33 ;  /* 0x0000002100217245 */ /* 0x000fe20000201400 */
[C---:B------:R-:W-:Y:S01]  /*4080*/  FFMA.FTZ R77, -R0.reuse, R77, R16 ;  /* 0x0000004d004d7223 */ /* 0x040fe20000010110 */
[----:B------:R-:W-:Y:S01]  /*4090*/  I2FP.F32.S32 R54, R54 ;  /* 0x0000003600367245 */ /* 0x000fe20000201400 */
[----:B------:R-:W-:Y:S01]  /*40a0*/  FFMA.FTZ R55, -R0, R55, R17 ;  /* 0x0000003700377223 */ /* 0x000fe20000010111 */
[----:B------:R-:W-:-:S02]  /*40b0*/  IMAD.IADD R16, R66, 0x1, -R45 ;  /* 0x0000000142107824 */ /* 0x000fc400078e0a2d */
[----:B------:R-:W-:Y:S01]  /*40c0*/  FFMA.FTZ R17, -R0, R20, R51 ;  /* 0x0000001400117223 */ /* 0x000fe20000010133 */
[----:B------:R-:W-:Y:S01]  /*40d0*/  ISETP.GE.AND P0, PT, R100, R93, PT ;  /* 0x0000005d6400720c */ /* 0x000fe20003f06270 */
[----:B------:R-:W-:Y:S01]  /*40e0*/  FFMA.FTZ R50, -R0, R33, R50 ;  /* 0x0000002100327223 */ /* 0x000fe20000010132 */
[----:B------:R-:W-:Y:S02]  /*40f0*/  IMAD.IADD R20, R40, 0x1, -R86 ;  /* 0x0000000128147824 */ /* 0x000fe400078e0a56 */
[----:B------:R-:W-:Y:S01]  /*4100*/  FFMA.FTZ R54, -R0, R54, R12 ;  /* 0x0000003600367223 */ /* 0x000fe2000001010c */
[----:B------:R-:W-:Y:S02]  /*4110*/  FSEL R12, R96, -INF , !P5 ;  /* 0xff800000600c7808 */ /* 0x000fe40006800000 */
[----:B------:R-:W-:Y:S01]  /*4120*/  IABS R96, R16 ;  /* 0x0000001000607213 */ /* 0x000fe20000000000 */
[----:B------:R-:W-:Y:S01]  /*4130*/  IMAD.IADD R16, R40, 0x1, -R48 ;  /* 0x0000000128107824 */ /* 0x000fe200078e0a30 */
[----:B------:R-:W-:-:S02]  /*4140*/  FSEL R33, R57, -INF , !P0 ;  /* 0xff80000039217808 */ /* 0x000fc40004000000 */
[----:B------:R-:W-:Y:S01]  /*4150*/  FSEL R57, R50, -INF , !P0 ;  /* 0xff80000032397808 */ /* 0x000fe20004000000 */
[C---:B------:R-:W-:Y:S01]  /*4160*/  VIADD R50, R70.reuse, 0xfffffff0 ;  /* 0xfffffff046327836 */ /* 0x040fe20000000000 */
[----:B------:R-:W-:Y:S01]  /*4170*/  IABS R20, R20 ;  /* 0x0000001400147213 */ /* 0x000fe20000000000 */
[----:B------:R-:W-:Y:S01]  /*4180*/  VIADD R51, R70, 0xffffffe1 ;  /* 0xffffffe146337836 */ /* 0x000fe20000000000 */
[----:B------:R-:W-:Y:S01]  /*4190*/  IABS R16, R16 ;  /* 0x0000001000107213 */ /* 0x000fe20000000000 */
[C---:B------:R-:W-:Y:S01]  /*41a0*/  IMAD.IADD R100, R66.reuse, 0x1, -R50 ;  /* 0x0000000142647824 */ /* 0x040fe200078e0a32 */
[----:B------:R-:W-:Y:S02]  /*41b0*/  I2FP.F32.S32 R96, R96 ;  /* 0x0000006000607245 */ /* 0x000fe40000201400 */
[----:B------:R-:W-:Y:S01]  /*41c0*/  I2FP.F32.S32 R20, R20 ;  /* 0x0000001400147245 */ /* 0x000fe20000201400 */
[----:B------:R-:W-:Y:S01]  /*41d0*/  IMAD.IADD R36, R66, 0x1, -R51 ;  /* 0x0000000142247824 */ /* 0x000fe200078e0a33 */
[----:B------:R-:W-:Y:S01]  /*41e0*/  I2FP.F32.S32 R16, R16 ;  /* 0x0000001000107245 */ /* 0x000fe20000201400 */
[----:B------:R-:W-:Y:S01]  /*41f0*/  FFMA.FTZ R96, -R0, R96, R8 ;  /* 0x0000006000607223 */ /* 0x000fe20000010108 */
[----:B------:R-:W-:Y:S01]  /*4200*/  ISETP.GE.AND P0, PT, R86, R93, PT ;  /* 0x0000005d5600720c */ /* 0x000fe20003f06270 */
[----:B------:R-:W-:Y:S01]  /*4210*/  FFMA.FTZ R20, -R0, R20, R46 ;  /* 0x0000001400147223 */ /* 0x000fe2000001012e */
[----:B------:R-:W-:Y:S01]  /*4220*/  IABS R100, R100 ;  /* 0x0000006400647213 */ /* 0x000fe20000000000 */
[----:B------:R-:W-:-:S02]  /*4230*/  IMAD.IADD R8, R40, 0x1, -R53 ;  /* 0x0000000128087824 */ /* 0x000fc400078e0a35 */
[----:B------:R-:W-:Y:S01]  /*4240*/  FFMA.FTZ R59, -R0, R16, R47 ;  /* 0x00000010003b7223 */ /* 0x000fe2000001012f */
[----:B------:R-:W-:Y:S02]  /*4250*/  IABS R36, R36 ;  /* 0x0000002400247213 */ /* 0x000fe40000000000 */
[----:B------:R-:W-:Y:S01]  /*4260*/  FSEL R16, R20, -INF , !P0 ;  /* 0xff80000014107808 */ /* 0x000fe20004000000 */
[----:B------:R-:W-:Y:S01]  /*4270*/  IMAD.SHL.U32 R20, R88, 0x80, RZ ;  /* 0x0000008058147824 */ /* 0x000fe200078e00ff */
[----:B------:R-:W-:Y:S02]  /*4280*/  I2FP.F32.S32 R100, R100 ;  /* 0x0000006400647245 */ /* 0x000fe40000201400 */
[----:B------:R-:W-:Y:S01]  /*4290*/  IABS R8, R8 ;  /* 0x0000000800087213 */ /* 0x000fe20000000000 */
[----:B------:R-:W-:Y:S02]  /*42a0*/  IMAD.MOV.U32 R86, RZ, RZ, R36 ;  /* 0x000000ffff567224 */ /* 0x000fe400078e0024 */
[----:B------:R-:W-:Y:S01]  /*42b0*/  FFMA.FTZ R100, -R0, R100, R4 ;  /* 0x0000006400647223 */ /* 0x000fe20000010104 */
[----:B------:R-:W-:-:S02]  /*42c0*/  I2FP.F32.S32 R8, R8 ;  /* 0x0000000800087245 */ /* 0x000fc40000201400 */
[----:B------:R-:W-:Y:S02]  /*42d0*/  LOP3.LUT R4, R20, R65, RZ, 0xfc, !PT ;  /* 0x0000004114047212 */ /* 0x000fe400078efcff */
[----:B------:R-:W-:Y:S01]  /*42e0*/  I2FP.F32.S32 R86, R86 ;  /* 0x0000005600567245 */ /* 0x000fe20000201400 */
[----:B------:R-:W-:Y:S01]  /*42f0*/  FFMA.FTZ R42, -R0, R8, R42 ;  /* 0x00000008002a7223 */ /* 0x000fe2000001012a */
[----:B------:R-:W-:Y:S01]  /*4300*/  FSEL R47, R99, -INF , !P0 ;  /* 0xff800000632f7808 */ /* 0x000fe20004000000 */
[----:B------:R-:W-:Y:S01]  /*4310*/  VIADD R8, R4, 0xffffffb8 ;  /* 0xffffffb804087836 */ /* 0x000fe20000000000 */
[----:B------:R-:W-:Y:S01]  /*4320*/  ISETP.GE.AND P0, PT, R53, R93, PT ;  /* 0x0000005d3500720c */ /* 0x000fe20003f06270 */
[----:B------:R-:W-:Y:S02]  /*4330*/  VIADD R53, R70, 0xfffffff8 ;  /* 0xfffffff846357836 */ /* 0x000fe40000000000 */
[----:B------:R-:W-:Y:S01]  /*4340*/  FFMA.FTZ R86, -R0, R86, R13 ;  /* 0x0000005600567223 */ /* 0x000fe2000001010d */
[----:B------:R-:W-:Y:S01]  /*4350*/  FSEL R17, R17, -INF , !P5 ;  /* 0xff80000011117808 */ /* 0x000fe20006800000 */
[----:B------:R-:W-:Y:S01]  /*4360*/  IMAD.IADD R13, R66, 0x1, -R53 ;  /* 0x00000001420d7824 */ /* 0x000fe200078e0a35 */
[----:B------:R-:W-:-:S02]  /*4370*/  IADD3 R8, PT, PT, -R8, R40, RZ ;  /* 0x0000002808087210 */ /* 0x000fc40007ffe1ff */
[----:B------:R-:W-:Y:S02]  /*4380*/  ISETP.GE.AND P5, PT, R48, R93, PT ;  /* 0x0000005d3000720c */ /* 0x000fe40003fa6270 */
[----:B------:R-:W-:Y:S02]  /*4390*/  IABS R8, R8 ;  /* 0x0000000800087213 */ /* 0x000fe40000000000 */
[----:B------:R-:W-:Y:S01]  /*43a0*/  IABS R13, R13 ;  /* 0x0000000d000d7213 */ /* 0x000fe20000000000 */
[----:B------:R-:W-:Y:S01]  /*43b0*/  IMAD.IADD R36, R40, 0x1, -R49 ;  /* 0x0000000128247824 */ /* 0x000fe200078e0a31 */
[----:B------:R-:W-:Y:S02]  /*43c0*/  FSEL R46, R87, -INF , !P5 ;  /* 0xff800000572e7808 */ /* 0x000fe40006800000 */
[----:B------:R-:W-:Y:S02]  /*43d0*/  FSEL R59, R59, -INF , !P5 ;  /* 0xff8000003b3b7808 */ /* 0x000fe40006800000 */
[----:B------:R-:W-:-:S02]  /*43e0*/  ISETP.GE.AND P5, PT, R49, R93, PT ;  /* 0x0000005d3100720c */ /* 0x000fc40003fa6270 */
[----:B------:R-:W-:Y:S02]  /*43f0*/  FSEL R49, R85, -INF , !P0 ;  /* 0xff80000055317808 */ /* 0x000fe40004000000 */
[----:B------:R-:W-:Y:S02]  /*4400*/  FSEL R87, R42, -INF , !P0 ;  /* 0xff8000002a577808 */ /* 0x000fe40004000000 */
[----:B------:R-:W-:Y:S02]  /*4410*/  I2FP.F32.S32 R8, R8 ;  /* 0x0000000800087245 */ /* 0x000fe40000201400 */
[----:B------:R-:W-:Y:S01]  /*4420*/  ISETP.GE.AND P0, PT, R52, R93, PT ;  /* 0x0000005d3400720c */ /* 0x000fe20003f06270 */
[----:B------:R-:W-:Y:S01]  /*4430*/  IMAD.IADD R52, R40, 0x1, -R52 ;  /* 0x0000000128347824 */ /* 0x000fe200078e0a34 */
[----:B------:R-:W-:Y:S01]  /*4440*/  I2FP.F32.S32 R13, R13 ;  /* 0x0000000d000d7245 */ /* 0x000fe20000201400 */
[----:B------:R-:W-:Y:S01]  /*4450*/  FFMA.FTZ R34, -R0, R8, R34 ;  /* 0x0000000800227223 */ /* 0x000fe20000010122 */
[----:B------:R-:W-:Y:S01]  /*4460*/  VIADD R48, R70, 0xfffffff1 ;  /* 0xfffffff146307836 */ /* 0x000fe20000000000 */
[----:B------:R-:W-:-:S02]  /*4470*/  IABS R36, R36 ;  /* 0x0000002400247213 */ /* 0x000fc40000000000 */
[----:B------:R-:W-:Y:S01]  /*4480*/  FFMA.FTZ R42, -R0, R13, R108 ;  /* 0x0000000d002a7223 */ /* 0x000fe2000001016c */
[----:B------:R-:W-:Y:S01]  /*4490*/  IABS R52, R52 ;  /* 0x0000003400347213 */ /* 0x000fe20000000000 */
[----:B------:R-:W-:Y:S01]  /*44a0*/  VIADD R13, R4, 0xffffffc1 ;  /* 0xffffffc1040d7836 */ /* 0x000fe20000000000 */
[----:B------:R-:W-:Y:S01]  /*44b0*/  FSEL R106, R34, -INF , !P4 ;  /* 0xff800000226a7808 */ /* 0x000fe20006000000 */
[----:B------:R-:W-:Y:S01]  /*44c0*/  IMAD.IADD R99, R66, 0x1, -R48 ;  /* 0x0000000142637824 */ /* 0x000fe200078e0a30 */
[----:B------:R-:W-:Y:S01]  /*44d0*/  I2FP.F32.S32 R52, R52 ;  /* 0x0000003400347245 */ /* 0x000fe20000201400 */
[----:B------:R-:W-:Y:S01]  /*44e0*/  IMAD.IADD R34, R40, 0x1, -R13 ;  /* 0x0000000128227824 */ /* 0x000fe200078e0a0d */
        /* <DEDUP_REMOVED lines=8> */
[----:B------:R-:W-:Y:S01]  /*4570*/  IMAD.IADD R120, R66, 0x1, -R41 ;  /* 0x0000000142787824 */ /* 0x000fe200078e0a29 */
[----:B------:R-:W-:-:S02]  /*4580*/  I2FP.F32.S32 R34, R34 ;  /* 0x0000002200227245 */ /* 0x000fc40000201400 */
[----:B------:R-:W-:Y:S01]  /*4590*/  FSEL R108, R38, -INF , !P0 ;  /* 0xff800000266c7808 */ /* 0x000fe20004000000 */
[C---:B------:R-:W-:Y:S02]  /*45a0*/  IMAD.IADD R38, R40.reuse, 0x1, -R43 ;  /* 0x0000000128267824 */ /* 0x040fe400078e0a2b */
[----:B------:R-:W-:Y:S01]  /*45b0*/  IMAD.IADD R112, R40, 0x1, -R73 ;  /* 0x0000000128707824 */ /* 0x000fe200078e0a49 */
[----:B------:R-:W-:Y:S01]  /*45c0*/  IABS R120, R120 ;  /* 0x0000007800787213 */ /* 0x000fe20000000000 */
[C---:B------:R-:W-:Y:S01]  /*45d0*/  FFMA.FTZ R31, -R0.reuse, R34, R31 ;  /* 0x00000022001f7223 */ /* 0x040fe2000001011f */
[----:B------:R-:W-:Y:S01]  /*45e0*/  FFMA.FTZ R99, -R0, R99, R5 ;  /* 0x0000006300637223 */ /* 0x000fe20000010105 */
[----:B------:R-:W-:Y:S01]  /*45f0*/  VIADD R5, R4, 0xffffffb9 ;  /* 0xffffffb904057836 */ /* 0x000fe20000000000 */
[----:B------:R-:W-:Y:S02]  /*4600*/  IABS R38, R38 ;  /* 0x0000002600267213 */ /* 0x000fe40000000000 */
[----:B------:R-:W-:-:S02]  /*4610*/  IABS R112, R112 ;  /* 0x0000007000707213 */ /* 0x000fc40000000000 */
[----:B------:R-:W-:Y:S01]  /*4620*/  I2FP.F32.S32 R120, R120 ;  /* 0x0000007800787245 */ /* 0x000fe20000201400 */
[C---:B------:R-:W-:Y:S01]  /*4630*/  IMAD.IADD R5, R40.reuse, 0x1, -R5 ;  /* 0x0000000128057824 */ /* 0x040fe200078e0a05 */
[----:B------:R-:W-:Y:S01]  /*4640*/  FSEL R117, R31, -INF , !P1 ;  /* 0xff8000001f757808 */ /* 0x000fe20004800000 */
[----:B------:R-:W-:Y:S01]  /*4650*/  IMAD.IADD R31, R40, 0x1, -R82 ;  /* 0x00000001281f7824 */ /* 0x000fe200078e0a52 */
[----:B------:R-:W-:Y:S02]  /*4660*/  FMNMX3.FTZ R34, R37, R32, R28, !PT ;  /* 0x0000002025227276 */ /* 0x000fe4000781001c */
[----:B------:R-:W-:Y:S02]  /*4670*/  I2FP.F32.S32 R38, R38 ;  /* 0x0000002600267245 */ /* 0x000fe40000201400 */
[----:B------:R-:W-:Y:S01]  /*4680*/  I2FP.F32.S32 R112, R112 ;  /* 0x0000007000707245 */ /* 0x000fe20000201400 */
[----:B------:R-:W-:Y:S01]  /*4690*/  FFMA.FTZ R120, -R0, R120, R9 ;  /* 0x0000007800787223 */ /* 0x000fe20000010109 */
[----:B------:R-:W-:Y:S01]  /*46a0*/  FMNMX3.FTZ R34, R34, R24, R29, !PT ;  /* 0x0000001822227276 */ /* 0x000fe2000781001d */
[----:B------:R-:W-:Y:S01]  /*46b0*/  FFMA.FTZ R30, -R0, R38, R30 ;  /* 0x00000026001e7223 */ /* 0x000fe2000001011e */
[----:B------:R-:W-:-:S02]  /*46c0*/  FSEL R9, R81, -INF , !P5 ;  /* 0xff80000051097808 */ /* 0x000fc40006800000 */
[----:B------:R-:W-:Y:S01]  /*46d0*/  FSEL R36, R36, -INF , !P5 ;  /* 0xff80000024247808 */ /* 0x000fe20006800000 */
[----:B------:R-:W-:Y:S01]  /*46e0*/  FFMA.FTZ R112, -R0, R112, R23 ;  /* 0x0000007000707223 */ /* 0x000fe20000010117 */
[----:B------:R-:W-:Y:S01]  /*46f0*/  ISETP.GE.AND P5, PT, R79, R93, PT ;  /* 0x0000005d4f00720c */ /* 0x000fe20003fa6270 */
[C---:B------:R-:W-:Y:S01]  /*4700*/  IMAD.IADD R79, R40.reuse, 0x1, -R79 ;  /* 0x00000001284f7824 */ /* 0x040fe200078e0a4f */
[----:B------:R-:W-:Y:S02]  /*4710*/  IABS R5, R5 ;  /* 0x0000000500057213 */ /* 0x000fe40000000000 */
[----:B------:R-:W-:Y:S01]  /*4720*/  IABS R31, R31 ;  /* 0x0000001f001f7213 */ /* 0x000fe20000000000 */
[----:B------:R-:W-:Y:S01]  /*4730*/  IMAD.IADD R113, R40, 0x1, -R74 ;  /* 0x0000000128717824 */ /* 0x000fe200078e0a4a */
[----:B------:R-:W-:Y:S01]  /*4740*/  FMNMX3.FTZ R23, R34, R25, R33, !PT ;  /* 0x0000001922177276 */ /* 0x000fe20007810021 */
[----:B------:R-:W-:Y:S01]  /*4750*/  IMAD.IADD R114, R40, 0x1, -R97 ;  /* 0x0000000128727824 */ /* 0x000fe200078e0a61 */
[----:B------:R-:W-:-:S02]  /*4760*/  I2FP.F32.S32 R5, R5 ;  /* 0x0000000500057245 */ /* 0x000fc40000201400 */
[----:B------:R-:W-:Y:S01]  /*4770*/  I2FP.F32.S32 R31, R31 ;  /* 0x0000001f001f7245 */ /* 0x000fe20000201400 */
[----:B------:R-:W-:Y:S01]  /*4780*/  IMAD.IADD R13, R40, 0x1, -R98 ;  /* 0x00000001280d7824 */ /* 0x000fe200078e0a62 */
[----:B--23--:R-:W-:Y:S01]  /*4790*/  FSEL R118, R30, -INF , !P2 ;  /* 0xff8000001e767808 */ /* 0x00cfe20005000000 */
[----:B------:R-:W-:Y:S01]  /*47a0*/  IMAD.IADD R30, R40, 0x1, -R84 ;  /* 0x00000001281e7824 */ /* 0x000fe200078e0a54 */
[----:B------:R-:W-:Y:S02]  /*47b0*/  IABS R79, R79 ;  /* 0x0000004f004f7213 */ /* 0x000fe40000000000 */
[----:B------:R-:W-:Y:S01]  /*47c0*/  FMNMX3.FTZ R23, R23, R12, R47, !PT ;  /* 0x0000000c17177276 */ /* 0x000fe2000781002f */
[C---:B------:R-:W-:Y:S01]  /*47d0*/  FFMA.FTZ R5, -R0.reuse, R5, R35 ;  /* 0x0000000500057223 */ /* 0x040fe20000010123 */
[----:B------:R-:W-:Y:S01]  /*47e0*/  IABS R113, R113 ;  /* 0x0000007100717213 */ /* 0x000fe20000000000 */
[----:B------:R-:W-:Y:S01]  /*47f0*/  FFMA.FTZ R31, -R0, R31, R14 ;  /* 0x0000001f001f7223 */ /* 0x000fe2000001010e */
[----:B------:R-:W-:-:S02]  /*4800*/  IABS R114, R114 ;  /* 0x0000007200727213 */ /* 0x000fc40000000000 */
[----:B------:R-:W-:Y:S02]  /*4810*/  I2FP.F32.S32 R79, R79 ;  /* 0x0000004f004f7245 */ /* 0x000fe40000201400 */
[----:B------:R-:W-:Y:S02]  /*4820*/  FSEL R35, R80, -INF , !P0 ;  /* 0xff80000050237808 */ /* 0x000fe40004000000 */
[----:B------:R-:W-:Y:S02]  /*4830*/  FMNMX3.FTZ R14, R23, R46, R49, !PT ;  /* 0x0000002e170e7276 */ /* 0x000fe40007810031 */
[----:B------:R-:W-:Y:S02]  /*4840*/  IABS R13, R13 ;  /* 0x0000000d000d7213 */ /* 0x000fe40000000000 */
[----:B------:R-:W-:Y:S02]  /*4850*/  IABS R30, R30 ;  /* 0x0000001e001e7213 */ /* 0x000fe40000000000 */
[----:B------:R-:W-:-:S02]  /*4860*/  I2FP.F32.S32 R113, R113 ;  /* 0x0000007100717245 */ /* 0x000fc40000201400 */
[----:B------:R-:W-:Y:S01]  /*4870*/  I2FP.F32.S32 R114, R114 ;  /* 0x0000007200727245 */ /* 0x000fe20000201400 */
[----:B------:R-:W-:Y:S01]  /*4880*/  FFMA.FTZ R39, -R0, R79, R39 ;  /* 0x0000004f00277223 */ /* 0x000fe20000010127 */
[----:B------:R-:W-:Y:S02]  /*4890*/  FSEL R8, R76, -INF , !P5 ;  /* 0xff8000004c087808 */ /* 0x000fe40006800000 */
[----:B------:R-:W-:Y:S02]  /*48a0*/  FSEL R4, R72, -INF , !P4 ;  /* 0xff80000048047808 */ /* 0x000fe40006000000 */
[----:B------:R-:W-:Y:S02]  /*48b0*/  FMNMX3.FTZ R14, R14, R9, R35, !PT ;  /* 0x000000090e0e7276 */ /* 0x000fe40007810023 */
[----:B------:R-:W-:Y:S02]  /*48c0*/  I2FP.F32.S32 R13, R13 ;  /* 0x0000000d000d7245 */ /* 0x000fe40000201400 */
[----:B------:R-:W-:Y:S01]  /*48d0*/  I2FP.F32.S32 R30, R30 ;  /* 0x0000001e001e7245 */ /* 0x000fe20000201400 */
[C---:B------:R-:W-:Y:S01]  /*48e0*/  FFMA.FTZ R113, -R0.reuse, R113, R26 ;  /* 0x0000007100717223 */ /* 0x040fe2000001011a */
[----:B------:R-:W-:Y:S01]  /*48f0*/  FFMA.FTZ R114, -R0, R114, R22 ;  /* 0x0000007200727223 */ /* 0x000fe20000010116 */
[----:B------:R-:W-:Y:S01]  /*4900*/  ISETP.GE.AND P0, PT, R74, R93, PT ;  /* 0x0000005d4a00720c */ /* 0x000fe20003f06270 */
[----:B------:R-:W-:Y:S01]  /*4910*/  IMAD.IADD R102, R40, 0x1, -R83 ;  /* 0x0000000128667824 */ /* 0x000fe200078e0a53 */
[----:B------:R-:W-:-:S02]  /*4920*/  FSEL R26, R78, -INF , !P3 ;  /* 0xff8000004e1a7808 */ /* 0x000fc40005800000 */
[----:B------:R-:W-:Y:S02]  /*4930*/  FSEL R22, R75, -INF , !P2 ;  /* 0xff8000004b167808 */ /* 0x000fe40005000000 */
[----:B------:R-:W-:Y:S01]  /*4940*/  FMNMX3.FTZ R14, R14, R8, R4, !PT ;  /* 0x000000080e0e7276 */ /* 0x000fe20007810004 */
[C---:B------:R-:W-:Y:S01]  /*4950*/  FFMA.FTZ R27, -R0.reuse, R13, R27 ;  /* 0x0000000d001b7223 */ /* 0x040fe2000001011b */
[----:B------:R-:W-:Y:S01]  /*4960*/  FSEL R103, R39, -INF , !P5 ;  /* 0xff80000027677808 */ /* 0x000fe20006800000 */
[----:B------:R-:W-:Y:S01]  /*4970*/  FFMA.FTZ R18, -R0, R30, R18 ;  /* 0x0000001e00127223 */ /* 0x000fe20000010112 */
[-C--:B------:R-:W-:Y:S01]  /*4980*/  ISETP.GE.AND P5, PT, R98, R93.reuse, PT ;  /* 0x0000005d6200720c */ /* 0x080fe20003fa6270 */
[----:B------:R-:W-:Y:S01]  /*4990*/  VIADD R30, R70, 0xfffffff9 ;  /* 0xfffffff9461e7836 */ /* 0x000fe20000000000 */
[----:B------:R-:W-:Y:S02]  /*49a0*/  FSEL R119, R5, -INF , !P3 ;  /* 0xff80000005777808 */ /* 0x000fe40005800000 */
[----:B------:R-:W-:-:S02]  /*49b0*/  ISETP.GE.AND P4, PT, R97, R93, PT ;  /* 0x0000005d6100720c */ /* 0x000fc40003f86270 */
[----:B------:R-:W-:Y:S02]  /*49c0*/  FSEL R13, R71, -INF , !P1 ;  /* 0xff800000470d7808 */ /* 0x000fe40004800000 */
[----:B------:R-:W-:Y:S02]  /*49d0*/  FSEL R5, R56, -INF , !P0 ;  /* 0xff80000038057808 */ /* 0x000fe40004000000 */
[----:B------:R-:W-:Y:S01]  /*49e0*/  FMNMX3.FTZ R14, R14, R26, R22, !PT ;  /* 0x0000001a0e0e7276 */ /* 0x000fe20007810016 */
[----:B------:R-:W-:Y:S01]  /*49f0*/  IMAD.IADD R66, R66, 0x1, -R30 ;  /* 0x0000000142427824 */ /* 0x000fe200078e0a1e */
[----:B------:R-:W-:Y:S02]  /*4a00*/  IABS R102, R102 ;  /* 0x0000006600667213 */ /* 0x000fe40000000000 */
[----:B------:R-:W-:Y:S02]  /*4a10*/  FSEL R115, R27, -INF , !P5 ;  /* 0xff8000001b737808 */ /* 0x000fe40006800000 */
[----:B------:R-:W-:-:S02]  /*4a20*/  ISETP.GE.AND P3, PT, R73, R93, PT ;  /* 0x0000005d4900720c */ /* 0x000fc40003f66270 */
[----:B------:R-:W-:Y:S02]  /*4a30*/  ISETP.GE.AND P2, PT, R84, R93, PT ;  /* 0x0000005d5400720c */ /* 0x000fe40003f46270 */
[----:B------:R-:W-:Y:S02]  /*4a40*/  FSEL R70, R63, -INF , !P5 ;  /* 0xff8000003f467808 */ /* 0x000fe40006800000 */
[----:B------:R-:W-:Y:S02]  /*4a50*/  FSEL R27, R62, -INF , !P4 ;  /* 0xff8000003e1b7808 */ /* 0x000fe40006000000 */
[----:B------:R-:W-:Y:S02]  /*4a60*/  FMNMX3.FTZ R14, R14, R13, R5, !PT ;  /* 0x0000000d0e0e7276 */ /* 0x000fe40007810005 */
[----:B------:R-:W-:Y:S02]  /*4a70*/  I2FP.F32.S32 R102, R102 ;  /* 0x0000006600667245 */ /* 0x000fe40000201400 */
[----:B------:R-:W-:-:S02]  /*4a80*/  FSEL R113, R113, -INF , !P0 ;  /* 0xff80000071717808 */ /* 0x000fc40004000000 */
[-C--:B------:R-:W-:Y:S02]  /*4a90*/  ISETP.GE.AND P1, PT, R83, R93.reuse, PT ;  /* 0x0000005d5300720c */ /* 0x080fe40003f26270 */
[-C--:B------:R-:W-:Y:S02]  /*4aa0*/  ISETP.GE.AND P0, PT, R82, R93.reuse, PT ;  /* 0x0000005d5200720c */ /* 0x080fe40003f06270 */
[----:B------:R-:W-:Y:S02]  /*4ab0*/  FSEL R23, R58, -INF , !P3 ;  /* 0xff8000003a177808 */ /* 0x000fe40005800000 */
[----:B------:R-:W-:Y:S02]  /*4ac0*/  IABS R66, R66 ;  /* 0x0000004200427213 */ /* 0x000fe40000000000 */
[----:B------:R-:W-:Y:S02]  /*4ad0*/  FSEL R77, R77, -INF , !P2 ;  /* 0xff8000004d4d7808 */ /* 0x000fe40005000000 */
[----:B------:R-:W-:Y:S01]  /*4ae0*/  FMNMX3.FTZ R38, R14, R70, R27, !PT ;  /* 0x000000460e267276 */ /* 0x000fe2000781001b */
[----:B------:R-:W-:Y:S01]  /*4af0*/  FFMA.FTZ R102, -R0, R102, R19 ;  /* 0x0000006600667223 */ /* 0x000fe20000010113 */
[----:B------:R-:W-:-:S02]  /*4b00*/  ISETP.GE.AND P6, PT, R45, R93, PT ;  /* 0x0000005d2d00720c */ /* 0x000fc40003fc6270 */
[----:B------:R-:W-:Y:S01]  /*4b10*/  FSEL R107, R18, -INF , !P2 ;  /* 0xff800000126b7808 */ /* 0x000fe20005000000 */
[----:B------:R-:W-:Y:S01]  /*4b20*/  IMAD.MOV.U32 R34, RZ, RZ, R66 ;  /* 0x000000ffff227224 */ /* 0x000fe200078e0042 */
[----:B------:R-:W-:Y:S02]  /*4b30*/  FSEL R19, R55, -INF , !P1 ;  /* 0xff80000037137808 */ /* 0x000fe40004800000 */
[----:B------:R-:W-:Y:S02]  /*4b40*/  ISETP.GE.AND P2, PT, R51, R93, PT ;  /* 0x0000005d3300720c */ /* 0x000fe40003f46270 */
[----:B------:R-:W-:Y:S02]  /*4b50*/  FSEL R14, R54, -INF , !P0 ;  /* 0xff800000360e7808 */ /* 0x000fe40004000000 */
[----:B------:R-:W-:Y:S02]  /*4b60*/  FMNMX3.FTZ R38, R38, R23, R77, !PT ;  /* 0x0000001726267276 */ /* 0x000fe4000781004d */
[----:B------:R-:W-:-:S02]  /*4b70*/  FSEL R18, R96, -INF , !P6 ;  /* 0xff80000060127808 */ /* 0x000fc40007000000 */
[----:B------:R-:W-:Y:S02]  /*4b80*/  FSEL R114, R114, -INF , !P4 ;  /* 0xff80000072727808 */ /* 0x000fe40006000000 */
[----:B------:R-:W-:Y:S02]  /*4b90*/  FSEL R96, R31, -INF , !P0 ;  /* 0xff8000001f607808 */ /* 0x000fe40004000000 */
[-C--:B------:R-:W-:Y:S02]  /*4ba0*/  ISETP.GE.AND P5, PT, R41, R93.reuse, PT ;  /* 0x0000005d2900720c */ /* 0x080fe40003fa6270 */
[----:B------:R-:W-:Y:S02]  /*4bb0*/  ISETP.GE.AND P4, PT, R50, R93, PT ;  /* 0x0000005d3200720c */ /* 0x000fe40003f86270 */
[----:B------:R-:W-:Y:S02]  /*4bc0*/  FSEL R86, R86, -INF , !P2 ;  /* 0xff80000056567808 */ /* 0x000fe40005000000 */
[----:B------:R-:W-:-:S02]  /*4bd0*/  FMNMX3.FTZ R31, R38, R19, R14, !PT ;  /* 0x00000013261f7276 */ /* 0x000fc4000781000e */
[----:B------:R-:W-:Y:S02]  /*4be0*/  I2FP.F32.S32 R34, R34 ;  /* 0x0000002200227245 */ /* 0x000fe40000201400 */
[----:B------:R-:W-:Y:S02]  /*4bf0*/  FSEL R112, R112, -INF , !P3 ;  /* 0xff80000070707808 */ /* 0x000fe40005800000 */
        /* <DEDUP_REMOVED lines=17> */
[----:B-1----:R-:W-:-:S04]  /*4d10*/  FMNMX.FTZ R85, R31, R85, !PT ;  /* 0x000000551f557209 */ /* 0x002fc80007810000 */
[----:B------:R-:W-:Y:S01]  /*4d20*/  FSETP.NEU.FTZ.AND P0, PT, R85, -INF , PT ;  /* 0xff8000005500780b */ /* 0x000fe20003f1d000 */
[----:B----4-:R-:W-:-:S05]  /*4d30*/  FMUL.FTZ R42, R21, R85 ;  /* 0x00000055152a7220 */ /* 0x010fca0000410000 */
[----:B------:R-:W-:-:S05]  /*4d40*/  FSEL R42, R42, RZ, P0 ;  /* 0x000000ff2a2a7208 */ /* 0x000fca0000000000 */
[----:B------:R-:W-:Y:S01]  /*4d50*/  FFMA.FTZ R62, R24, R21, -R42 ;  /* 0x00000015183e7223 */ /* 0x000fe2000001082a */
[----:B------:R-:W-:-:S04]  /*4d60*/  FMNMX3.FTZ R24, R44, R69, R68, !PT ;  /* 0x000000452c187276 */ /* 0x000fc80007810044 */
[----:B------:R-:W-:-:S04]  /*4d70*/  FMNMX3.FTZ R24, R24, R67, R61, !PT ;  /* 0x0000004318187276 */ /* 0x000fc8000781003d */
[----:B------:R-:W-:Y:S01]  /*4d80*/  FMNMX3.FTZ R24, R24, R60, R57, !PT ;  /* 0x0000003c18187276 */ /* 0x000fe20007810039 */
[----:B------:R-:W-:-:S03]  /*4d90*/  IMAD.IADD R31, R40, 0x1, -R51 ;  /* 0x00000001281f7824 */ /* 0x000fc600078e0a33 */
[----:B------:R-:W-:Y:S02]  /*4da0*/  FMNMX3.FTZ R24, R24, R17, R16, !PT ;  /* 0x0000001118187276 */ /* 0x000fe40007810010 */
[----:B------:R-:W-:Y:S02]  /*4db0*/  IABS R31, R31 ;  /* 0x0000001f001f7213 */ /* 0x000fe40000000000 */
[----:B------:R-:W-:Y:S02]  /*4dc0*/  FMNMX3.FTZ R24, R24, R59, R87, !PT ;  /* 0x0000003b18187276 */ /* 0x000fe40007810057 */
[----:B------:R-:W-:Y:S02]  /*4dd0*/  I2FP.F32.S32 R31, R31 ;  /* 0x0000001f001f7245 */ /* 0x000fe40000201400 */
[----:B------:R-:W-:Y:S01]  /*4de0*/  FMNMX3.FTZ R24, R24, R36, R108, !PT ;  /* 0x0000002418187276 */ /* 0x000fe2000781006c */
[----:B------:R-:W-:-:S03]  /*4df0*/  IMAD.IADD R45, R40, 0x1, -R45 ;  /* 0x00000001282d7824 */ /* 0x000fc600078e0a2d */
[----:B------:R-:W-:Y:S01]  /*4e00*/  FMNMX3.FTZ R24, R24, R103, R106, !PT ;  /* 0x0000006718187276 */ /* 0x000fe2000781006a */
[----:B------:R-:W-:Y:S01]  /*4e10*/  FFMA.FTZ R15, -R0, R31, R15 ;  /* 0x0000001f000f7223 */ /* 0x000fe2000001010f */
[----:B------:R-:W-:Y:S01]  /*4e20*/  ISETP.GE.AND P0, PT, R51, R93, PT ;  /* 0x0000005d3300720c */ /* 0x000fe20003f06270 */
[----:B------:R-:W-:Y:S01]  /*4e30*/  IMAD.IADD R50, R40, 0x1, -R50 ;  /* 0x0000000128327824 */ /* 0x000fe200078e0a32 */
[----:B------:R-:W-:Y:S01]  /*4e40*/  FMNMX3.FTZ R24, R24, R119, R118, !PT ;  /* 0x0000007718187276 */ /* 0x000fe20007810076 */
[C---:B------:R-:W-:Y:S01]  /*4e50*/  IMAD.IADD R41, R40.reuse, 0x1, -R41 ;  /* 0x0000000128297824 */ /* 0x040fe200078e0a29 */
[----:B------:R-:W-:Y:S01]  /*4e60*/  IABS R45, R45 ;  /* 0x0000002d002d7213 */ /* 0x000fe20000000000 */
[C---:B------:R-:W-:Y:S01]  /*4e70*/  IMAD.IADD R48, R40.reuse, 0x1, -R48 ;  /* 0x0000000128307824 */ /* 0x040fe200078e0a30 */
[----:B------:R-:W-:Y:S01]  /*4e80*/  FSEL R66, R15, -INF , !P0 ;  /* 0xff8000000f427808 */ /* 0x000fe20004000000 */
[----:B------:R-:W-:Y:S01]  /*4e90*/  IMAD.IADD R15, R40, 0x1, -R53 ;  /* 0x00000001280f7824 */ /* 0x000fe200078e0a35 */
[----:B------:R-:W-:-:S02]  /*4ea0*/  FMNMX3.FTZ R24, R24, R117, R113, !PT ;  /* 0x0000007518187276 */ /* 0x000fc40007810071 */
[----:B------:R-:W-:Y:S02]  /*4eb0*/  IABS R50, R50 ;  /* 0x0000003200327213 */ /* 0x000fe40000000000 */
[----:B------:R-:W-:Y:S02]  /*4ec0*/  IABS R41, R41 ;  /* 0x0000002900297213 */ /* 0x000fe40000000000 */
[----:B------:R-:W-:Y:S01]  /*4ed0*/  I2FP.F32.S32 R45, R45 ;  /* 0x0000002d002d7245 */ /* 0x000fe20000201400 */
[----:B------:R-:W-:Y:S01]  /*4ee0*/  IMAD.IADD R30, R40, 0x1, -R30 ;  /* 0x00000001281e7824 */ /* 0x000fe200078e0a1e */
[----:B------:R-:W-:Y:S02]  /*4ef0*/  FMNMX3.FTZ R24, R24, R115, R114, !PT ;  /* 0x0000007318187276 */ /* 0x000fe40007810072 */
[----:B------:R-:W-:Y:S01]  /*4f00*/  I2FP.F32.S32 R50, R50 ;  /* 0x0000003200327245 */ /* 0x000fe20000201400 */
[----:B------:R-:W-:Y:S01]  /*4f10*/  FFMA.FTZ R10, -R0, R45, R10 ;  /* 0x0000002d000a7223 */ /* 0x000fe2000001010a */
[----:B------:R-:W-:-:S02]  /*4f20*/  I2FP.F32.S32 R41, R41 ;  /* 0x0000002900297245 */ /* 0x000fc40000201400 */
[----:B------:R-:W-:Y:S02]  /*4f30*/  IABS R48, R48 ;  /* 0x0000003000307213 */ /* 0x000fe40000000000 */
[----:B------:R-:W-:Y:S01]  /*4f40*/  IABS R15, R15 ;  /* 0x0000000f000f7213 */ /* 0x000fe20000000000 */
[----:B------:R-:W-:Y:S01]  /*4f50*/  FFMA.FTZ R52, R12, R21, -R42 ;  /* 0x000000150c347223 */ /* 0x000fe2000001082a */
[----:B------:R-:W-:Y:S01]  /*4f60*/  FMNMX3.FTZ R24, R24, R112, R107, !PT ;  /* 0x0000007018187276 */ /* 0x000fe2000781006b */
[C---:B------:R-:W-:Y:S01]  /*4f70*/  FFMA.FTZ R6, -R0.reuse, R50, R6 ;  /* 0x0000003200067223 */ /* 0x040fe20000010106 */
[----:B------:R-:W-:Y:S01]  /*4f80*/  IABS R30, R30 ;  /* 0x0000001e001e7213 */ /* 0x000fe20000000000 */
[----:B------:R-:W-:Y:S01]  /*4f90*/  FFMA.FTZ R11, -R0, R41, R11 ;  /* 0x00000029000b7223 */ /* 0x000fe2000001010b */
[----:B------:R-:W-:Y:S02]  /*4fa0*/  I2FP.F32.S32 R12, R48 ;  /* 0x00000030000c7245 */ /* 0x000fe40000201400 */
[----:B------:R-:W-:-:S02]  /*4fb0*/  I2FP.F32.S32 R15, R15 ;  /* 0x0000000f000f7245 */ /* 0x000fc40000201400 */
[----:B------:R-:W-:Y:S02]  /*4fc0*/  FSEL R58, R10, -INF , !P6 ;  /* 0xff8000000a3a7808 */ /* 0x000fe40007000000 */
        /* <DEDUP_REMOVED lines=8> */
[----:B------:R-:W-:Y:S01]  /*5050*/  FFMA.FTZ R48, R46, R21, -R42 ;  /* 0x000000152e307223 */ /* 0x000fe2000001082a */
        /* <DEDUP_REMOVED lines=11> */
[-C--:B------:R-:W-:Y:S01]  /*5110*/  FFMA.FTZ R100, R32, R21.reuse, -R42 ;  /* 0x0000001520647223 */ /* 0x080fe2000001082a */
[----:B------:R-:W-:Y:S02]  /*5120*/  LOP3.LUT R95, R95, 0x120, R116, 0xf8, !PT ;  /* 0x000001205f5f7812 */ /* 0x000fe400078ef874 */
[----:B------:R-:W-:Y:S01]  /*5130*/  LOP3.LUT P6, RZ, R90, 0x4, RZ, 0xc0, !PT ;  /* 0x000000045aff7812 */ /* 0x000fe200078cc0ff */
[----:B------:R-:W-:Y:S01]  /*5140*/  FFMA.FTZ R101, R37, R21, -R42 ;  /* 0x0000001525657223 */ /* 0x000fe2000001082a */
[----:B-1----:R-:W-:-:S04]  /*5150*/  FMNMX.FTZ R84, R84, R4, !PT ;  /* 0x0000000454547209 */ /* 0x002fc80007810000 */
[----:B------:R-:W-:Y:S01]  /*5160*/  FSETP.NEU.FTZ.AND P0, PT, R84, -INF , PT ;  /* 0xff8000005400780b */ /* 0x000fe20003f1d000 */
[----:B------:R-:W-:-:S05]  /*5170*/  FMUL.FTZ R32, R21, R84 ;  /* 0x0000005415207220 */ /* 0x000fca0000410000 */
[----:B------:R-:W-:Y:S01]  /*5180*/  FSEL R32, R32, RZ, P0 ;  /* 0x000000ff20207208 */ /* 0x000fe20000000000 */
[----:B------:R-:W-:-:S04]  /*5190*/  FFMA.FTZ R37, R26, R21, -R42 ;  /* 0x000000151a257223 */ /* 0x000fc8000001082a */
[-C--:B------:R-:W-:Y:S01]  /*51a0*/  FFMA.FTZ R105, R44, R21.reuse, -R32 ;  /* 0x000000152c697223 */ /* 0x080fe20000010820 */
[----:B------:R-:W-:Y:S02]  /*51b0*/  IMAD R44, R95, 0x2, R133 ;  /* 0x000000025f2c7824 */ /* 0x000fe400078e0285 */
[----:B------:R-:W-:-:S03]  /*51c0*/  FFMA.FTZ R26, R77, R21, -R42 ;  /* 0x000000154d1a7223 */ /* 0x000fc6000001082a */
[----:B------:R-:W1:Y:S01]  /*51d0*/  LDSM.16.MT88.4 R76, [R44+0x3000] ;  /* 0x003000002c4c783b */ /* 0x000e620000004200 */
[C---:B------:R-:W-:Y:S02]  /*51e0*/  VIADD R4, R44.reuse, 0x3000 ;  /* 0x000030002c047836 */ /* 0x040fe40000000000 */
[-CC-:B------:R-:W-:Y:S01]  /*51f0*/  FFMA.FTZ R41, R35, R21.reuse, -R42.reuse ;  /* 0x0000001523297223 */ /* 0x180fe2000001082a */
[----:B------:R-:W-:Y:S02]  /*5200*/  VIADD R35, R44, 0x3020 ;  /* 0x000030202c237836 */ /* 0x000fe40000000000 */
[----:B------:R-:W-:Y:S02]  /*5210*/  @P6 VIADD R35, R4, 0xffffffe0 ;  /* 0xffffffe004236836 */ /* 0x000fe40000000000 */
[-C--:B------:R-:W-:Y:S01]  /*5220*/  FFMA.FTZ R63, R28, R21.reuse, -R42 ;  /* 0x000000151c3f7223 */ /* 0x080fe2000001082a */
[-CC-:B------:R-:W-:Y:S01]  /*5230*/  FFMA.FTZ R104, R69, R21.reuse, -R32.reuse ;  /* 0x0000001545687223 */ /* 0x180fe20000010820 */
[-CC-:B------:R-:W-:Y:S01]  /*5240*/  FFMA.FTZ R99, R68, R21.reuse, -R32.reuse ;  /* 0x0000001544637223 */ /* 0x180fe20000010820 */
[-C--:B------:R-:W-:Y:S01]  /*5250*/  FFMA.FTZ R98, R67, R21.reuse, -R32 ;  /* 0x0000001543627223 */ /* 0x080fe20000010820 */
[----:B------:R-:W-:-:S02]  /*5260*/  FFMA.FTZ R30, R5, R21, -R42 ;  /* 0x00000015051e7223 */ /* 0x000fc4000001082a */
[----:B------:R-:W2:Y:S01]  /*5270*/  LDSM.16.MT88.4 R4, [R35] ;  /* 0x000000002304783b */ /* 0x000ea20000004200 */
        /* <DEDUP_REMOVED lines=14> */
[-CC-:B------:R-:W-:Y:S01]  /*5360*/  FFMA.FTZ R86, R61, R21.reuse, -R32.reuse ;  /* 0x000000153d567223 */ /* 0x180fe20000010820 */
[-C--:B------:R-:W-:Y:S01]  /*5370*/  FFMA.FTZ R61, R60, R21.reuse, -R32 ;  /* 0x000000153c3d7223 */ /* 0x080fe20000010820 */
        /* <DEDUP_REMOVED lines=125> */
[----:B-----5:R-:W-:Y:S01]  /*5b50*/  F2FP.BF16.F32.PACK_AB R7, R102, R107 ;  /* 0x0000006b6607723e */ /* 0x020fe200000010ff */
[----:B------:R-:W-:Y:S01]  /*5b60*/  FADD.FTZ R8, R62, R8 ;  /* 0x000000083e087221 */ /* 0x000fe20000010000 */
[----:B------:R-:W-:-:S05]  /*5b70*/  FADD.FTZ R98, R86, R98 ;  /* 0x0000006256627221 */ /* 0x000fca0000010000 */
        /* <DEDUP_REMOVED lines=24> */
[----:B------:R-:W-:Y:S01]  /*5d00*/  FFMA.FTZ R162, R43, R21, -R42 ;  /* 0x000000152ba27223 */ /* 0x000fe2000001082a */
        /* <DEDUP_REMOVED lines=22> */
[----:B------:R-:W1:Y:S01]  /*5e70*/  LDSM.16.MT88.4 R12, [R44+0x4c00] ;  /* 0x004c00002c0c783b */ /* 0x000e620000004200 */
[----:B------:R-:W-:-:S02]  /*5e80*/  FADD.FTZ R37, R33, R37 ;  /* 0x0000002521257221 */ /* 0x000fc40000010000 */
[----:B------:R-:W-:Y:S02]  /*5e90*/  FADD.FTZ R110, R116, R110 ;  /* 0x0000006e746e7221 */ /* 0x000fe40000010000 */
[----:B------:R-:W-:Y:S01]  /*5ea0*/  HMMA.16816.F32.BF16 R80, R4, R8, R80 ;  /* 0x000000080450723c */ /* 0x000fe20000041850 */
[----:B------:R-:W-:Y:S01]  /*5eb0*/  FADD.FTZ R37, R31, R37 ;  /* 0x000000251f257221 */ /* 0x000fe20000010000 */
[----:B------:R-:W-:-:S06]  /*5ec0*/  FADD.FTZ R110, R111, R110 ;  /* 0x0000006e6f6e7221 */ /* 0x000fcc0000010000 */
[C---:B------:R-:W-:Y:S01]  /*5ed0*/  HMMA.16816.F32.BF16 R76, R4.reuse, R10, R76 ;  /* 0x0000000a044c723c */ /* 0x040fe2000004184c */
[----:B------:R-:W3:Y:S01]  /*5ee0*/  LDSM.16.MT88.4 R8, [R35+0x1c00] ;  /* 0x001c00002308783b */ /* 0x000ee20000004200 */
        /* <DEDUP_REMOVED lines=17> */
[----:B------:R-:W-:-:S02]  /*6000*/  FADD.FTZ R112, R112, R113 ;  /* 0x0000007170707221 */ /* 0x000fc40000010000 */
[----:B------:R-:W-:Y:S04]  /*6010*/  HMMA.16816.F32.BF16 R68, R4, R18, R68 ;  /* 0x000000120444723c */ /* 0x000fe80000041844 */
        /* <DEDUP_REMOVED lines=17> */
[----:B------:R-:W-:-:S02]  /*6130*/  FADD.FTZ R62, R62, R102 ;  /* 0x000000663e3e7221 */ /* 0x000fc40000010000 */
[----:B------:R-:W-:Y:S02]  /*6140*/  FADD.FTZ R23, R22, R23 ;  /* 0x0000001716177221 */ /* 0x000fe40000010000 */
[----:B------:R-:W-:Y:S01]  /*6150*/  FADD.FTZ R62, R53, R62 ;  /* 0x0000003e353e7221 */ /* 0x000fe20000010000 */
[----:B------:R-:W-:Y:S01]  /*6160*/  HMMA.16816.F32.BF16 R80, R4, R12, R80 ;  /* 0x0000000c0450723c */ /* 0x000fe20000041850 */
[----:B------:R-:W-:Y:S02]  /*6170*/  FADD.FTZ R36, R36, R23 ;  /* 0x0000001724247221 */ /* 0x000fe40000010000 */
[----:B------:R-:W-:-:S05]  /*6180*/  FADD.FTZ R51, R51, R62 ;  /* 0x0000003e33337221 */ /* 0x000fca0000010000 */
[C---:B------:R-:W-:Y:S08]  /*6190*/  HMMA.16816.F32.BF16 R76, R4.reuse, R14, R76 ;  /* 0x0000000e044c723c */ /* 0x040ff0000004184c */
[C---:B---3--:R-:W-:Y:S08]  /*61a0*/  HMMA.16816.F32.BF16 R72, R4.reuse, R8, R72 ;  /* 0x000000080448723c */ /* 0x048ff00000041848 */
[----:B------:R-:W-:Y:S01]  /*61b0*/  HMMA.16816.F32.BF16 R68, R4, R10, R68 ;  /* 0x0000000a0444723c */ /* 0x000fe20000041844 */
[----:B------:R-:W-:-:S02]  /*61c0*/  VIADD R4, R88, 0xfffffffe ;  /* 0xfffffffe58047836 */ /* 0x000fc40000000000 */
[----:B------:R-:W-:Y:S01]  /*61d0*/  FADD.FTZ R36, R54, R36 ;  /* 0x0000002436247221 */ /* 0x000fe20000010000 */
[----:B------:R-:W-:Y:S02]  /*61e0*/  FADD.FTZ R51, R42, R51 ;  /* 0x000000332a337221 */ /* 0x000fe40000010000 */
[----:B------:R-:W-:Y:S01]  /*61f0*/  ISETP.GE.AND P0, PT, R4, R141, PT ;  /* 0x0000008d0400720c */ /* 0x000fe20003f06270 */
[----:B------:R-:W-:Y:S01]  /*6200*/  FADD.FTZ R36, R109, R36 ;  /* 0x000000246d247221 */ /* 0x000fe20000010000 */
[----:B------:R-:W-:-:S03]  /*6210*/  FADD.FTZ R51, R41, R51 ;  /* 0x0000003329337221 */ /* 0x000fc60000010000 */
[----:B------:R-:W-:Y:S01]  /*6220*/  FADD.FTZ R36, R97, R36 ;  /* 0x0000002461247221 */ /* 0x000fe20000010000 */
[----:B------:R-:W-:-:S03]  /*6230*/  FADD.FTZ R51, R38, R51 ;  /* 0x0000003326337221 */ /* 0x000fc60000010000 */
[----:B------:R-:W-:Y:S01]  /*6240*/  FADD.FTZ R162, R162, R36 ;  /* 0x00000024a2a27221 */ /* 0x000fe20000010000 */
[----:B------:R-:W-:-:S03]  /*6250*/  FADD.FTZ R163, R163, R51 ;  /* 0x00000033a3a37221 */ /* 0x000fc60000010000 */
[----:B------:R-:W-:Y:S05]  /*6260*/  @!P0 BRA `(.L_x_8421) ;  /* 0x0000003400248947 */ /* 0x000fea0003800000 */
[----:B------:R-:W-:Y:S01]  /*6270*/  IMAD R93, R147, 0x40, R93 ;  /* 0x00000040935d7824 */ /* 0x000fe200078e025d */
[----:B------:R-:W-:Y:S01]  /*6280*/  LOP3.LUT R92, R92, 0x1f0, RZ, 0xc0, !PT ;  /* 0x000001f05c5c7812 */ /* 0x000fe200078ec0ff */
[----:B------:R-:W-:Y:S01]  /*6290*/  VIADD R161, R88, 0xffffffff ;  /* 0xffffffff58a17836 */ /* 0x000fe20000000000 */
[----:B------:R-:W-:Y:S01]  /*62a0*/  ISETP.NE.U32.AND P6, PT, R156, RZ, PT ;  /* 0x000000ff9c00720c */ /* 0x000fe20003fc5070 */
[----:B------:R-:W-:Y:S01]  /*62b0*/  VIADD R159, R20, 0xffffff80 ;  /* 0xffffff80149f7836 */ /* 0x000fe20000000000 */
[----:B------:R-:W-:Y:S01]  /*62c0*/  IADD3 R92, PT, PT, R64, R93, R92 ;  /* 0x0000005d405c7210 */ /* 0x000fe20007ffe05c */
[----:B------:R-:W-:Y:S01]  /*62d0*/  IMAD.MOV.U32 R88, RZ, RZ, R84 ;  /* 0x000000ffff587224 */ /* 0x000fe200078e0054 */
[----:B------:R-:W-:Y:S01]  /*62e0*/  ISETP.NE.AND.EX P6, PT, R157, RZ, PT, P6 ;  /* 0x000000ff9d00720c */ /* 0x000fe20003fc5360 */
[----:B------:R-:W-:Y:S01]  /*62f0*/  IMAD.MOV.U32 R87, RZ, RZ, R85 ;  /* 0x000000ffff577224 */ /* 0x000fe200078e0055 */
[----:B------:R-:W-:Y:S01]  /*6300*/  IADD3 R92, PT, PT, -R65, R92, -R94 ;  /* 0x0000005c415c7210 */ /* 0x000fe20007ffe95e */
[C---:B------:R-:W-:Y:S01]  /*6310*/  IMAD.SHL.U32 R153, R138.reuse, 0x40, RZ ;  /* 0x000000408a997824 */ /* 0x040fe200078e00ff */
[----:B------:R-:W-:-:S02]  /*6320*/  SHF.L.U64.HI R158, R138, 0x6, R139 ;  /* 0x000000068a9e7819 */ /* 0x000fc4000001028b */
[----:B------:R-:W-:-:S07]  /*6330*/  IADD3 R160, PT, PT, R92, 0x108, -R20 ;  /* 0x000001085ca07810 */ /* 0x000fce0007ffe814 */
.L_x_8428:
        /* <DEDUP_REMOVED lines=78> */
.L_x_8423:
[----:B------:R-:W-:Y:S05]  /*6820*/  BSYNC.RECONVERGENT B0 ;  /* 0x0000000000007941 */ /* 0x000fea0003800200 */
.L_x_8422:
[----:B------:R-:W1:Y:S01]  /*6830*/  S2UR UR6, SR_CgaCtaId ;  /* 0x00000000000679c3 */ /* 0x000e620000008800 */
[C---:B------:R-:W-:Y:S01]  /*6840*/  IMAD.SHL.U32 R150, R90.reuse, 0x8, RZ ;  /* 0x000000085a967824 */ /* 0x040fe200078e00ff */
[C---:B------:R-:W-:Y:S01]  /*6850*/  LOP3.LUT R149, R90.reuse, 0x18, RZ, 0xc0, !PT ;  /* 0x000000185a957812 */ /* 0x040fe200078ec0ff */
[----:B------:R-:W-:Y:S01]  /*6860*/  UMOV UR7, 0x400 ;  /* 0x0000040000077882 */ /* 0x000fe20000000000 */
[----:B------:R-:W-:Y:S01]  /*6870*/  IMAD.SHL.U32 R135, R90, 0x20, RZ ;  /* 0x000000205a877824 */ /* 0x000fe200078e00ff */
[----:B------:R-:W-:Y:S01]  /*6880*/  BSSY.RECONVERGENT B1, `(.L_x_8424) ;  /* 0x00000dd000017945 */ /* 0x000fe20003800200 */
[----:B------:R-:W-:Y:S01]  /*6890*/  LOP3.LUT R84, R150, 0x18, RZ, 0xc0, !PT ;  /* 0x0000001896547812 */ /* 0x000fe200078ec0ff */
[----:B------:R-:W-:Y:S01]  /*68a0*/  IMAD.SHL.U32 R132, R90, 0x10, RZ ;  /* 0x000000105a847824 */ /* 0x000fe200078e00ff */
[----:B------:R-:W-:Y:S01]  /*68b0*/  LOP3.LUT R4, R150, 0xc0, RZ, 0xc0, !PT ;  /* 0x000000c096047812 */ /* 0x000fe200078ec0ff */
[----:B------:R-:W-:Y:S01]  /*68c0*/  IMAD.SHL.U32 R89, R90, 0x4, RZ ;  /* 0x000000045a597824 */ /* 0x000fe200078e00ff */
[-C--:B------:R-:W-:Y:S01]  /*68d0*/  ISETP.GE.AND P5, PT, R84, R148.reuse, PT ;  /* 0x000000945400720c */ /* 0x080fe20003fa6270 */
[----:B------:R-:W-:Y:S01]  /*68e0*/  IMAD.MOV.U32 R128, RZ, RZ, 0x20 ;  /* 0x00000020ff807424 */ /* 0x000fe200078e00ff */
[----:B------:R-:W-:Y:S01]  /*68f0*/  LOP3.LUT R149, R4, R149, RZ, 0xfc, !PT ;  /* 0x0000009504957212 */ /* 0x000fe200078efcff */
[----:B------:R-:W-:Y:S01]  /*6900*/  VIADD R161, R161, 0xffffffff ;  /* 0xffffffffa1a17836 */ /* 0x000fe20000000000 */
[----:B------:R-:W-:Y:S02]  /*6910*/  ISETP.GE.AND P4, PT, R84, R148, PT ;  /* 0x000000945400720c */ /* 0x000fe40003f86270 */
[----:B------:R-:W-:Y:S02]  /*6920*/  LOP3.LUT R6, R150, 0x1f20, RZ, 0xc0, !PT ;  /* 0x00001f2096067812 */ /* 0x000fe400078ec0ff */
[----:B------:R-:W-:Y:S02]  /*6930*/  LOP3.LUT R84, R149, R84, RZ, 0x3c, !PT ;  /* 0x0000005495547212 */ /* 0x000fe400078e3cff */
[----:B------:R-:W-:Y:S02]  /*6940*/  LOP3.LUT R5, R132, 0x100, RZ, 0xc0, !PT ;  /* 0x0000010084057812 */ /* 0x000fe400078ec0ff */
[----:B------:R-:W-:Y:S01]  /*6950*/  LOP3.LUT R84, R6, R84, RZ, 0xfc, !PT ;  /* 0x0000005406547212 */ /* 0x000fe200078efcff */
[----:B------:R-:W-:Y:S01]  /*6960*/  @!P5 IMAD.MOV.U32 R12, RZ, RZ, R145 ;  /* 0x000000ffff0cd224 */ /* 0x000fe200078e0091 */
[----:B-1----:R-:W-:Y:S01]  /*6970*/  ULEA UR6, UR6, UR7, 0x18 ;  /* 0x0000000706067291 */ /* 0x002fe2000f8ec0ff */
[--C-:B------:R-:W-:Y:S01]  /*6980*/  @!P5 IMAD.MOV.U32 R13, RZ, RZ, R144.reuse ;  /* 0x000000ffff0dd224 */ /* 0x100fe200078e0090 */
[----:B------:R-:W-:Y:S02]  /*6990*/  IADD3 R6, P0, PT, R153, R145, RZ ;  /* 0x0000009199067210 */ /* 0x000fe40007f1e0ff */
[----:B------:R-:W-:Y:S02]  /*69a0*/  LOP3.LUT R4, R135, 0xc0, RZ, 0xc0, !PT ;  /* 0x000000c087047812 */ /* 0x000fe400078ec0ff */
[----:B------:R-:W-:Y:S01]  /*69b0*/  IMAD.U32 R133, RZ, RZ, UR6 ;  /* 0x00000006ff857e24 */ /* 0x000fe2000f8e00ff */
[-C--:B------:R-:W-:Y:S01]  /*69c0*/  @!P4 LEA R10, P1, R138, R6.reuse, 0x6 ;  /* 0x000000068a0ac211 */ /* 0x080fe200078230ff */
[----:B------:R-:W-:Y:S01]  /*69d0*/  IMAD.X R7, R158, 0x1, R144, P0 ;  /* 0x000000019e077824 */ /* 0x000fe200000e0690 */
[----:B------:R-:W-:Y:S01]  /*69e0*/  @!P4 LEA R8, P0, R138, R6, 0x7 ;  /* 0x000000068a08c211 */ /* 0x000fe200078038ff */
[----:B------:R-:W-:Y:S01]  /*69f0*/  IMAD R84, R84, 0x2, R133 ;  /* 0x0000000254547824 */ /* 0x000fe200078e0285 */
[----:B------:R-:W-:Y:S02]  /*6a00*/  LOP3.LUT R134, R89, 0x18, RZ, 0xc0, !PT ;  /* 0x0000001859867812 */ /* 0x000fe400078ec0ff */
[CCC-:B------:R-:W-:Y:S02]  /*6a10*/  @!P4 LEA.HI.X R11, R138.reuse, R7.reuse, R139.reuse, 0x6, P1 ;  /* 0x000000078a0bc211 */ /* 0x1c0fe400008f348b */
[----:B------:R-:W-:Y:S01]  /*6a20*/  @!PT LDS RZ, [RZ] ;  /* 0x00000000fffff984 */ /* 0x000fe20000000800 */
[----:B------:R-:W-:Y:S01]  /*6a30*/  @!PT LDS RZ, [RZ] ;  /* 0x00000000fffff984 */ /* 0x000fe20000000800 */
[----:B------:R-:W-:Y:S01]  /*6a40*/  @!PT LDS RZ, [RZ] ;  /* 0x00000000fffff984 */ /* 0x000fe20000000800 */
[----:B------:R-:W-:Y:S01]  /*6a50*/  @!P5 LDGSTS.E.BYPASS.LTC128B.128 [R84+0x3000], desc[UR4][R12.64] ;  /* 0x030000000c54dfae */ /* 0x000fe2000b981a04 */
[----:B------:R-:W-:Y:S02]  /*6a60*/  @!P4 LEA.HI.X R9, R138, R7, R139, 0x7, P0 ;  /* 0x000000078a09c211 */ /* 0x000fe400000f3c8b */
[----:B------:R-:W-:Y:S02]  /*6a70*/  LOP3.LUT R5, R5, 0x20, R135, 0xf8, !PT ;  /* 0x0000002005057812 */ /* 0x000fe400078ef887 */
[----:B------:R-:W-:Y:S01]  /*6a80*/  @P5 STS.128 [R84+0x3000], RZ ;  /* 0x003000ff54005388 */ /* 0x000fe20000000c00 */
[----:B------:R-:W-:Y:S02]  /*6a90*/  LOP3.LUT R4, R4, 0x8, R90, 0xf8, !PT ;  /* 0x0000000804047812 */ /* 0x000fe400078ef85a */
[----:B------:R-:W-:Y:S02]  /*6aa0*/  LOP3.LUT P0, RZ, R90, 0x4, RZ, 0xc0, !PT ;  /* 0x000000045aff7812 */ /* 0x000fe4000780c0ff */
[----:B------:R-:W-:Y:S01]  /*6ab0*/  @P4 STS.128 [R84+0x3800], RZ ;  /* 0x003800ff54004388 */ /* 0x000fe20000000c00 */
[----:B------:R-:W-:Y:S02]  /*6ac0*/  LOP3.LUT R4, R5, R4, R134, 0xf6, !PT ;  /* 0x0000000405047212 */ /* 0x000fe400078ef686 */
[----:B------:R-:W-:Y:S02]  /*6ad0*/  SEL R128, R128, 0xffffffe0, !P0 ;  /* 0xffffffe080807807 */ /* 0x000fe40004000000 */
[----:B------:R-:W-:Y:S01]  /*6ae0*/  @!PT LDS RZ, [RZ] ;  /* 0x00000000fffff984 */ /* 0x000fe20000000800 */
[----:B------:R-:W-:Y:S01]  /*6af0*/  @!PT LDS RZ, [RZ] ;  /* 0x00000000fffff984 */ /* 0x000fe20000000800 */
[----:B------:R-:W-:Y:S01]  /*6b00*/  @!PT LDS RZ, [RZ] ;  /* 0x00000000fffff984 */ /* 0x000fe20000000800 */
[----:B------:R-:W-:Y:S01]  /*6b10*/  @!P4 LDGSTS.E.BYPASS.LTC128B.128 [R84+0x3800], desc[UR4][R6.64] ;  /* 0x038000000654cfae */ /* 0x000fe2000b981a04 */
[----:B------:R-:W-:Y:S01]  /*6b20*/  ISETP.GT.AND P1, PT, R161, R141, PT ;  /* 0x0000008da100720c */ /* 0x000fe20003f24270 */
[----:B------:R-:W-:Y:S03]  /*6b30*/  IMAD R92, R4, 0x2, R133 ;  /* 0x00000002045c7824 */ /* 0x000fe600078e0285 */
[----:B------:R-:W-:Y:S01]  /*6b40*/  @P4 STS.128 [R84+0x4000], RZ ;  /* 0x004000ff54004388 */ /* 0x000fe20000000c00 */
[--C-:B------:R-:W-:Y:S02]  /*6b50*/  IMAD.IADD R96, R91, 0x1, R128.reuse ;  /* 0x000000015b607824 */ /* 0x100fe400078e0280 */
[----:B------:R-:W-:Y:S02]  /*6b60*/  IMAD.IADD R128, R92, 0x1, R128 ;  /* 0x000000015c807824 */ /* 0x000fe400078e0280 */
        /* <DEDUP_REMOVED lines=12> */
[----:B------:R-:W-:Y:S05]  /*6c30*/  LDSM.16.M88.4 R32, [R92+0x1c00] ;  /* 0x001c00005c20783b */ /* 0x000fea0000000200 */
[----:B------:R-:W0:Y:S05]  /*6c40*/  LDGDEPBAR ;  /* 0x00000000000079af */ /* 0x000e2a0000000000 */
[----:B-1----:R-:W1:Y:S05]  /*6c50*/  LDSM.16.M88.4 R8, [R92+0x1000] ;  /* 0x001000005c08783b */ /* 0x002e6a0000000200 */
        /* <DEDUP_REMOVED lines=104> */
[-C--:B------:R-:W-:Y:S02]  /*72e0*/  LEA R104, P2, R97, R154.reuse, 0x2 ;  /* 0x0000009a61687211 */ /* 0x080fe400078410ff */
        /* <DEDUP_REMOVED lines=22> */
.L_x_8427:
[----:B------:R-:W-:Y:S05]  /*7450*/  BSYNC.RECONVERGENT B0 ;  /* 0x0000000000007941 */ /* 0x000fea0003800200 */
.L_x_8426:
[----:B------:R-:W-:Y:S01]  /*7460*/  @!P5 IMAD.MOV.U32 R98, RZ, RZ, R143 ;  /* 0x000000ffff62d224 */ /* 0x000fe200078e008f */
[-C--:B------:R-:W-:Y:S01]  /*7470*/  @!P4 LEA R96, P3, R136, R143.reuse, 0x6 ;  /* 0x0000008f8860c211 */ /* 0x080fe200078630ff */
[----:B------:R-:W-:Y:S01]  /*7480*/  @!P5 IMAD.MOV.U32 R99, RZ, RZ, R142 ;  /* 0x000000ffff63d224 */ /* 0x000fe200078e008e */
[-C--:B------:R-:W-:Y:S02]  /*7490*/  @!P4 IADD3 R94, P2, P1, R86, R143.reuse, R86 ;  /* 0x0000008f565ec210 */ /* 0x080fe4000795e056 */
[-CC-:B------:R-:W-:Y:S02]  /*74a0*/  @!P4 LEA.HI.X R97, R136, R142.reuse, R137.reuse, 0x6, P3 ;  /* 0x0000008e8861c211 */ /* 0x180fe400018f3489 */
[----:B------:R-:W-:Y:S01]  /*74b0*/  @!PT LDS RZ, [RZ] ;  /* 0x00000000fffff984 */ /* 0x000fe20000000800 */
[----:B------:R-:W-:Y:S01]  /*74c0*/  @!PT LDS RZ, [RZ] ;  /* 0x00000000fffff984 */ /* 0x000fe20000000800 */
[----:B------:R-:W-:Y:S01]  /*74d0*/  @!PT LDS RZ, [RZ] ;  /* 0x00000000fffff984 */ /* 0x000fe20000000800 */
[----:B------:R1:W-:Y:S01]  /*74e0*/  @!P5 LDGSTS.E.BYPASS.LTC128B.128 [R84+0x1000], desc[UR4][R98.64] ;  /* 0x010000006254dfae */ /* 0x0003e2000b981a04 */
[-C--:B------:R-:W-:Y:S02]  /*74f0*/  @!P4 IADD3.X R95, PT, PT, R92, R142.reuse, R92, P2, P1 ;  /* 0x0000008e5c5fc210 */ /* 0x080fe400017e245c */
        /* <DEDUP_REMOVED lines=21> */
.L_x_8425:
[----:B------:R-:W-:Y:S05]  /*7650*/  BSYNC.RECONVERGENT B1 ;  /* 0x0000000000017941 */ /* 0x000fea0003800200 */
.L_x_8424:
[----:B------:R-:W2:Y:S01]  /*7660*/  LD.E R86, desc[UR4][R2.64+0xdc] ;  /* 0x0000dc0402567980 */ /* 0x000ea2000c101900 */
[C---:B-1----:R-:W-:Y:S02]  /*7670*/  IADD3 R92, PT, PT, R160.reuse, -0x8, RZ ;  /* 0xfffffff8a05c7810 */ /* 0x042fe40007ffe0ff */
[----:B------:R-:W-:Y:S02]  /*7680*/  IABS R93, R160 ;  /* 0x000000a0005d7213 */ /* 0x000fe40000000000 */
        /* <DEDUP_REMOVED lines=18> */
[CC--:B------:R-:W-:Y:S01]  /*77b0*/  FFMA.FTZ R14, -R0.reuse, R93.reuse, R14 ;  /* 0x0000005d000e7223 */ /* 0x0c0fe2000001010e */
[----:B------:R-:W-:Y:S01]  /*77c0*/  I2FP.F32.S32 R84, R84 ;  /* 0x0000005400547245 */ /* 0x000fe20000201400 */
[----:B------:R-:W-:Y:S01]  /*77d0*/  FFMA.FTZ R8, -R0, R93, R8 ;  /* 0x0000005d00087223 */ /* 0x000fe20000010108 */
[----:B------:R-:W-:Y:S01]  /*77e0*/  IADD3 R85, PT, PT, R160, -0x9, RZ ;  /* 0xfffffff7a0557810 */ /* 0x000fe20007ffe0ff */
[-C--:B------:R-:W-:Y:S01]  /*77f0*/  FFMA.FTZ R12, -R0, R92.reuse, R12 ;  /* 0x0000005c000c7223 */ /* 0x080fe2000001010c */
[----:B------:R-:W-:Y:S01]  /*7800*/  IADD3 R93, PT, PT, R160, -0x20, RZ ;  /* 0xffffffe0a05d7810 */ /* 0x000fe20007ffe0ff */
[----:B------:R-:W-:Y:S01]  /*7810*/  FFMA.FTZ R18, -R0, R92, R18 ;  /* 0x0000005c00127223 */ /* 0x000fe20000010112 */
[----:B------:R-:W-:Y:S01]  /*7820*/  IADD3 R92, PT, PT, R160, -0x28, RZ ;  /* 0xffffffd8a05c7810 */ /* 0x000fe20007ffe0ff */
[CC--:B------:R-:W-:Y:S01]  /*7830*/  FFMA.FTZ R15, -R0.reuse, R84.reuse, R15 ;  /* 0x00000054000f7223 */ /* 0x0c0fe2000001010f */
[----:B------:R-:W-:Y:S01]  /*7840*/  FFMA.FTZ R9, -R0, R84, R9 ;  /* 0x0000005400097223 */ /* 0x000fe20000010109 */
[----:B------:R-:W-:Y:S02]  /*7850*/  IABS R85, R85 ;  /* 0x0000005500557213 */ /* 0x000fe40000000000 */
[----:B------:R-:W-:Y:S02]  /*7860*/  IABS R93, R93 ;  /* 0x0000005d005d7213 */ /* 0x000fe40000000000 */
[----:B------:R-:W-:Y:S02]  /*7870*/  IADD3 R84, PT, PT, R160, -0x21, RZ ;  /* 0xffffffdfa0547810 */ /* 0x000fe40007ffe0ff */
[----:B------:R-:W-:Y:S02]  /*7880*/  IABS R92, R92 ;  /* 0x0000005c005c7213 */ /* 0x000fe40000000000 */
[----:B------:R-:W-:Y:S02]  /*7890*/  I2FP.F32.S32 R85, R85 ;  /* 0x0000005500557245 */ /* 0x000fe40000201400 */
[----:B------:R-:W-:Y:S02]  /*78a0*/  I2FP.F32.S32 R93, R93 ;  /* 0x0000005d005d7245 */ /* 0x000fe40000201400 */
[----:B------:R-:W-:Y:S01]  /*78b0*/  IABS R84, R84 ;  /* 0x0000005400547213 */ /* 0x000fe20000000000 */
[CC--:B------:R-:W-:Y:S01]  /*78c0*/  FFMA.FTZ R11, -R0.reuse, R85.reuse, R11 ;  /* 0x00000055000b7223 */ /* 0x0c0fe2000001010b */
[----:B------:R-:W-:Y:S01]  /*78d0*/  I2FP.F32.S32 R92, R92 ;  /* 0x0000005c005c7245 */ /* 0x000fe20000201400 */
[C---:B------:R-:W-:Y:S01]  /*78e0*/  FFMA.FTZ R5, -R0.reuse, R85, R5 ;  /* 0x0000005500057223 */ /* 0x040fe20000010105 */
[----:B------:R-:W-:Y:S01]  /*78f0*/  I2FP.F32.S32 R84, R84 ;  /* 0x0000005400547245 */ /* 0x000fe20000201400 */
[CC--:B------:R-:W-:Y:S01]  /*7900*/  FFMA.FTZ R16, -R0.reuse, R93.reuse, R16 ;  /* 0x0000005d00107223 */ /* 0x0c0fe20000010110 */
[----:B------:R-:W-:Y:S01]  /*7910*/  FFMA.FTZ R22, -R0, R93, R22 ;  /* 0x0000005d00167223 */ /* 0x000fe20000010116 */
[----:B------:R-:W-:Y:S01]  /*7920*/  IADD3 R85, PT, PT, R160, -0x19, RZ ;  /* 0xffffffe7a0557810 */ /* 0x000fe20007ffe0ff */
[-C--:B------:R-:W-:Y:S01]  /*7930*/  FFMA.FTZ R26, -R0, R92.reuse, R26 ;  /* 0x0000005c001a7223 */ /* 0x080fe2000001011a */
[----:B------:R-:W-:Y:S01]  /*7940*/  IADD3 R93, PT, PT, R160, -0x30, RZ ;  /* 0xffffffd0a05d7810 */ /* 0x000fe20007ffe0ff */
[C---:B------:R-:W-:Y:S01]  /*7950*/  FFMA.FTZ R20, -R0.reuse, R92, R20 ;  /* 0x0000005c00147223 */ /* 0x040fe20000010114 */
        /* <DEDUP_REMOVED lines=76> */
[C---:B------:R-:W-:Y:S01]  /*7e20*/  FFMA.FTZ R55, -R0.reuse, R84, R55 ;  /* 0x0000005400377223 */ /* 0x040fe20000010137 */
[----:B------:R-:W-:Y:S02]  /*7e30*/  IABS R84, R93 ;  /* 0x0000005d00547213 */ /* 0x000fe40000000000 */
[----:B------:R-:W-:Y:S02]  /*7e40*/  FMNMX3.FTZ R93, R87, R4, R5, !PT ;  /* 0x00000004575d7276 */ /* 0x000fe40007810005 */
[----:B------:R-:W-:Y:S02]  /*7e50*/  I2FP.F32.S32 R92, R92 ;  /* 0x0000005c005c7245 */ /* 0x000fe40000201400 */
[----:B------:R-:W-:Y:S02]  /*7e60*/  FMNMX3.FTZ R93, R93, R8, R9, !PT ;  /* 0x000000085d5d7276 */ /* 0x000fe40007810009 */
[----:B------:R-:W-:Y:S01]  /*7e70*/  I2FP.F32.S32 R84, R84 ;  /* 0x0000005400547245 */ /* 0x000fe20000201400 */
[C---:B------:R-:W-:Y:S01]  /*7e80*/  FFMA.FTZ R52, -R0.reuse, R92, R52 ;  /* 0x0000005c00347223 */ /* 0x040fe20000010134 */
        /* <DEDUP_REMOVED lines=32> */
[----:B------:R-:W-:Y:S03]  /*8090*/  IADD3 R92, PT, PT, R160, -0x80, RZ ;  /* 0xffffff80a05c7810 */ /* 0x000fe60007ffe0ff */
[CC--:B------:R-:W-:Y:S01]  /*80a0*/  FFMA.FTZ R45, -R0.reuse, R85.reuse, R45 ;  /* 0x00000055002d7223 */ /* 0x0c0fe2000001012d */
[----:B------:R-:W-:Y:S01]  /*80b0*/  FFMA.FTZ R51, -R0, R85, R51 ;  /* 0x0000005500337223 */ /* 0x000fe20000010133 */
[----:B------:R-:W-:Y:S02]  /*80c0*/  IADD3 R85, PT, PT, R160, -0x69, RZ ;  /* 0xffffff97a0557810 */ /* 0x000fe40007ffe0ff */
[----:B------:R-:W-:Y:S02]  /*80d0*/  IABS R92, R92 ;  /* 0x0000005c005c7213 */ /* 0x000fe40000000000 */
[----:B------:R-:W-:Y:S02]  /*80e0*/  IABS R85, R85 ;  /* 0x0000005500557213 */ /* 0x000fe40000000000 */
[----:B------:R-:W-:Y:S02]  /*80f0*/  FMNMX3.FTZ R84, R84, R50, R51, !PT ;  /* 0x0000003254547276 */ /* 0x000fe40007810033 */
[----:B------:R-:W-:Y:S02]  /*8100*/  I2FP.F32.S32 R85, R85 ;  /* 0x0000005500557245 */ /* 0x000fe40000201400 */
[----:B------:R-:W-:Y:S02]  /*8110*/  I2FP.F32.S32 R92, R92 ;  /* 0x0000005c005c7245 */ /* 0x000fe40000201400 */
[----:B------:R-:W-:Y:S01]  /*8120*/  FMNMX3.FTZ R84, R84, R54, R55, !PT ;  /* 0x0000003654547276 */ /* 0x000fe20007810037 */
[CC--:B------:R-:W-:Y:S01]  /*8130*/  FFMA.FTZ R53, -R0.reuse, R85.reuse, R53 ;  /* 0x0000005500357223 */ /* 0x0c0fe20000010135 */
[C---:B------:R-:W-:Y:S01]  /*8140*/  FFMA.FTZ R59, -R0.reuse, R85, R59 ;  /* 0x00000055003b7223 */ /* 0x040fe2000001013b */
[----:B------:R-:W-:Y:S01]  /*8150*/  I2FP.F32.S32 R85, R94 ;  /* 0x0000005e00557245 */ /* 0x000fe20000201400 */
[----:B------:R-:W-:Y:S01]  /*8160*/  FFMA.FTZ R64, -R0, R92, R64 ;  /* 0x0000005c00407223 */ /* 0x000fe20000010140 */
[----:B------:R-:W-:Y:S02]  /*8170*/  IADD3 R94, PT, PT, R160, -0x79, RZ ;  /* 0xffffff87a05e7810 */ /* 0x000fe40007ffe0ff */
[----:B------:R-:W-:Y:S01]  /*8180*/  FMNMX3.FTZ R84, R84, R58, R59, !PT ;  /* 0x0000003a54547276 */ /* 0x000fe2000781003b */
[CC--:B------:R-:W-:Y:S01]  /*8190*/  FFMA.FTZ R57, -R0.reuse, R85.reuse, R57 ;  /* 0x0000005500397223 */ /* 0x0c0fe20000010139 */
[----:B------:R-:W-:Y:S01]  /*81a0*/  IABS R94, R94 ;  /* 0x0000005e005e7213 */ /* 0x000fe20000000000 */
[----:B------:R-:W-:Y:S03]  /*81b0*/  FFMA.FTZ R63, -R0, R85, R63 ;  /* 0x00000055003f7223 */ /* 0x000fe6000001013f */
[----:B------:R-:W-:Y:S02]  /*81c0*/  I2FP.F32.S32 R85, R94 ;  /* 0x0000005e00557245 */ /* 0x000fe40000201400 */
[----:B------:R-:W-:Y:S02]  /*81d0*/  FMNMX3.FTZ R94, R93, R36, R37, !PT ;  /* 0x000000245d5e7276 */ /* 0x000fe40007810025 */
[----:B------:R-:W-:Y:S01]  /*81e0*/  FMNMX3.FTZ R84, R84, R62, R63, !PT ;  /* 0x0000003e54547276 */ /* 0x000fe2000781003f */
[CC--:B------:R-:W-:Y:S01]  /*81f0*/  FFMA.FTZ R61, -R0.reuse, R85.reuse, R61 ;  /* 0x00000055003d7223 */ /* 0x0c0fe2000001013d */
[----:B------:R-:W-:Y:S01]  /*8200*/  FFMA.FTZ R67, -R0, R85, R67 ;  /* 0x0000005500437223 */ /* 0x000fe20000010143 */
[----:B------:R-:W-:Y:S02]  /*8210*/  FMNMX3.FTZ R94, R94, R40, R41, !PT ;  /* 0x000000285e5e7276 */ /* 0x000fe40007810029 */
[----:B------:R-:W-:Y:S02]  /*8220*/  IADD3 R93, PT, PT, R160, -0x81, RZ ;  /* 0xffffff7fa05d7810 */ /* 0x000fe40007ffe0ff */
[----:B------:R-:W-:Y:S02]  /*8230*/  FMNMX3.FTZ R94, R94, R44, R45, !PT ;  /* 0x0000002c5e5e7276 */ /* 0x000fe4000781002d */
[----:B------:R-:W-:Y:S02]  /*8240*/  FMNMX3.FTZ R84, R84, R66, R67, !PT ;  /* 0x0000004254547276 */ /* 0x000fe40007810043 */
        /* <DEDUP_REMOVED lines=17> */
[----:B------:R-:W-:Y:S01]  /*8360*/  FSETP.NEU.FTZ.AND P1, PT, R84, -INF , PT ;  /* 0xff8000005400780b */ /* 0x000fe20003f3d000 */
[----:B--2---:R-:W-:Y:S01]  /*8370*/  FMUL.FTZ R95, R86, R84 ;  /* 0x00000054565f7220 */ /* 0x004fe20000410000 */
[----:B------:R-:W-:Y:S01]  /*8380*/  FADD.FTZ R88, -R84, R88 ;  /* 0x0000005854587221 */ /* 0x000fe20000010100 */
[C---:B------:R-:W-:Y:S01]  /*8390*/  FMUL.FTZ R97, R86.reuse, R85 ;  /* 0x0000005556617220 */ /* 0x040fe20000410000 */
[----:B------:R-:W-:Y:S01]  /*83a0*/  FADD.FTZ R87, -R85, R87 ;  /* 0x0000005755577221 */ /* 0x000fe20000010100 */
[----:B------:R-:W-:Y:S01]  /*83b0*/  SHF.R.U32.HI R92, RZ, 0x1, R90 ;  /* 0x00000001ff5c7819 */ /* 0x000fe2000001165a */
[C---:B------:R-:W-:Y:S01]  /*83c0*/  FMUL.FTZ R88, R86.reuse, R88 ;  /* 0x0000005856587220 */ /* 0x040fe20000410000 */
[----:B------:R-:W-:Y:S01]  /*83d0*/  FSEL R95, R95, RZ, P1 ;  /* 0x000000ff5f5f7208 */ /* 0x000fe20000800000 */
[----:B------:R-:W-:Y:S01]  /*83e0*/  FMUL.FTZ R87, R86, R87 ;  /* 0x0000005756577220 */ /* 0x000fe20000410000 */
[----:B------:R-:W-:Y:S03]  /*83f0*/  FSETP.NEU.FTZ.AND P1, PT, R85, -INF , PT ;  /* 0xff8000005500780b */ /* 0x000fe60003f3d000 */
        /* <DEDUP_REMOVED lines=20> */
[--C-:B------:R-:W-:Y:S01]  /*8540*/  FFMA.FTZ R100, R29, R86, -R97.reuse ;  /* 0x000000561d647223 */ /* 0x100fe20000010861 */
[C---:B-1----:R-:W-:Y:S01]  /*8550*/  FMUL.FTZ R10, R88.reuse, R78 ;  /* 0x0000004e580a7220 */ /* 0x042fe20000410000 */
[----:B------:R-:W-:Y:S01]  /*8560*/  FMUL.FTZ R11, R88, R79 ;  /* 0x0000004f580b7220 */ /* 0x000fe20000410000 */
[-CC-:B------:R-:W-:Y:S03]  /*8570*/  FFMA.FTZ R98, R32, R86.reuse, -R97.reuse ;  /* 0x0000005620627223 */ /* 0x180fe60000010861 */
[----:B------:R-:W1:Y:S01]  /*8580*/  MUFU.EX2 R119, R119 ;  /* 0x0000007700777308 */ /* 0x000e620000000800 */
[-CC-:B------:R-:W-:Y:S01]  /*8590*/  FFMA.FTZ R96, R33, R86.reuse, -R97.reuse ;  /* 0x0000005621607223 */ /* 0x180fe20000010861 */
[--C-:B------:R-:W-:Y:S01]  /*85a0*/  FFMA.FTZ R121, R8, R86, -R97.reuse ;  /* 0x0000005608797223 */ /* 0x100fe20000010861 */
[----:B--2---:R-:W-:Y:S01]  /*85b0*/  FMUL.FTZ R8, R87, R76 ;  /* 0x0000004c57087220 */ /* 0x004fe20000410000 */
[-CC-:B------:R-:W-:Y:S01]  /*85c0*/  FFMA.FTZ R120, R9, R86.reuse, -R97.reuse ;  /* 0x0000005609787223 */ /* 0x180fe20000010861 */
[----:B------:R-:W-:Y:S01]  /*85d0*/  FMUL.FTZ R9, R87, R77 ;  /* 0x0000004d57097220 */ /* 0x000fe20000410000 */
[-C--:B------:R-:W-:Y:S01]  /*85e0*/  FFMA.FTZ R123, R5, R86.reuse, -R97 ;  /* 0x00000056057b7223 */ /* 0x080fe20000010861 */
[----:B------:R-:W-:Y:S03]  /*85f0*/  FMUL.FTZ R5, R87, R81 ;  /* 0x0000005157057220 */ /* 0x000fe60000410000 */
[----:B------:R-:W-:Y:S01]  /*8600*/  MUFU.EX2 R121, R121 ;  /* 0x0000007900797308 */ /* 0x000fe20000000800 */
[-C--:B------:R-:W-:Y:S01]  /*8610*/  FFMA.FTZ R81, R35, R86.reuse, -R95 ;  /* 0x0000005623517223 */ /* 0x080fe2000001085f */
[-CC-:B------:R-:W-:Y:S01]  /*8620*/  FFMA.FTZ R109, R20, R86.reuse, -R97.reuse ;  /* 0x00000056146d7223 */ /* 0x180fe20000010861 */
[-C--:B------:R-:W-:Y:S01]  /*8630*/  FFMA.FTZ R108, R21, R86.reuse, -R97 ;  /* 0x00000056156c7223 */ /* 0x080fe20000010861 */
[--C-:B------:R-:W-:Y:S01]  /*8640*/  FFMA.FTZ R114, R18, R86, -R95.reuse ;  /* 0x0000005612727223 */ /* 0x100fe2000001085f */
[C---:B------:R-:W-:Y:S01]  /*8650*/  FMUL.FTZ R18, R88.reuse, R70 ;  /* 0x0000004658127220 */ /* 0x040fe20000410000 */
[----:B------:R-:W-:Y:S01]  /*8660*/  FFMA.FTZ R111, R19, R86, -R95 ;  /* 0x00000056136f7223 */ /* 0x000fe2000001085f */
[----:B------:R-:W-:Y:S03]  /*8670*/  FMUL.FTZ R19, R88, R71 ;  /* 0x0000004758137220 */ /* 0x000fe60000410000 */
[----:B------:R-:W-:Y:S01]  /*8680*/  MUFU.EX2 R123, R123 ;  /* 0x0000007b007b7308 */ /* 0x000fe20000000800 */
[----:B-1----:R-:W-:Y:S01]  /*8690*/  F2FP.BF16.F32.PACK_AB R23, R119, R122 ;  /* 0x0000007a7717723e */ /* 0x002fe200000010ff */
[--C-:B------:R-:W-:Y:S01]  /*86a0*/  FFMA.FTZ R113, R16, R86, -R97.reuse ;  /* 0x0000005610717223 */ /* 0x100fe20000010861 */
[----:B------:R-:W-:Y:S01]  /*86b0*/  FMUL.FTZ R16, R87, R68 ;  /* 0x0000004457107220 */ /* 0x000fe20000410000 */
[-CC-:B------:R-:W-:Y:S01]  /*86c0*/  FFMA.FTZ R112, R17, R86.reuse, -R97.reuse ;  /* 0x0000005611707223 */ /* 0x180fe20000010861 */
[----:B------:R-:W-:Y:S01]  /*86d0*/  FMUL.FTZ R17, R87, R69 ;  /* 0x0000004557117220 */ /* 0x000fe20000410000 */
[-C--:B------:R-:W-:Y:S01]  /*86e0*/  FFMA.FTZ R125, R4, R86.reuse, -R97 ;  /* 0x00000056047d7223 */ /* 0x080fe20000010861 */
[----:B------:R-:W-:Y:S03]  /*86f0*/  LOP3.LUT R4, R92, 0x8, RZ, 0xc0, !PT ;  /* 0x000000085c047812 */ /* 0x000fe600078ec0ff */
[----:B------:R-:W1:Y:S01]  /*8700*/  MUFU.EX2 R120, R120 ;  /* 0x0000007800787308 */ /* 0x000e620000000800 */
[----:B------:R-:W-:Y:S01]  /*8710*/  FFMA.FTZ R126, R6, R86, -R95 ;  /* 0x00000056067e7223 */ /* 0x000fe2000001085f */
[----:B------:R-:W-:Y:S01]  /*8720*/  FMUL.FTZ R6, R88, R82 ;  /* 0x0000005258067220 */ /* 0x000fe20000410000 */
[----:B------:R-:W-:Y:S01]  /*8730*/  LOP3.LUT R4, R4, 0xc0, R135, 0xf8, !PT ;  /* 0x000000c004047812 */ /* 0x000fe200078ef887 */
[-C--:B------:R-:W-:Y:S01]  /*8740*/  FFMA.FTZ R124, R7, R86.reuse, -R95 ;  /* 0x00000056077c7223 */ /* 0x080fe2000001085f */
[----:B------:R-:W-:Y:S01]  /*8750*/  LOP3.LUT R135, R135, 0x120, RZ, 0xc0, !PT ;  /* 0x0000012087877812 */ /* 0x000fe200078ec0ff */
[----:B------:R-:W-:Y:S01]  /*8760*/  FMUL.FTZ R7, R88, R83 ;  /* 0x0000005358077220 */ /* 0x000fe20000410000 */
[--C-:B------:R-:W-:Y:S03]  /*8770*/  FFMA.FTZ R36, R36, R86, -R97.reuse ;  /* 0x0000005624247223 */ /* 0x100fe60000010861 */
[----:B------:R-:W-:Y:S01]  /*8780*/  MUFU.EX2 R126, R126 ;  /* 0x0000007e007e7308 */ /* 0x000fe20000000800 */
[----:B------:R-:W-:Y:S01]  /*8790*/  LOP3.LUT R4, R135, R4, R134, 0xf6, !PT ;  /* 0x0000000487047212 */ /* 0x000fe200078ef686 */
[-C--:B------:R-:W-:Y:S01]  /*87a0*/  FFMA.FTZ R37, R37, R86.reuse, -R97 ;  /* 0x0000005625257223 */ /* 0x080fe20000010861 */
[-CC-:B------:R-:W-:Y:S01]  /*87b0*/  FFMA.FTZ R38, R38, R86.reuse, -R95.reuse ;  /* 0x0000005626267223 */ /* 0x180fe2000001085f */
[-C--:B------:R-:W-:Y:S01]  /*87c0*/  FFMA.FTZ R39, R39, R86.reuse, -R95 ;  /* 0x0000005627277223 */ /* 0x080fe2000001085f */
[----:B------:R-:W-:Y:S01]  /*87d0*/  LEA R94, R4, R133, 0x1 ;  /* 0x00000085045e7211 */ /* 0x000fe200078e08ff */
[-CC-:B------:R-:W-:Y:S01]  /*87e0*/  FFMA.FTZ R40, R40, R86.reuse, -R97.reuse ;  /* 0x0000005628287223 */ /* 0x180fe20000010861 */
[-C--:B------:R-:W-:Y:S03]  /*87f0*/  FFMA.FTZ R41, R41, R86.reuse, -R97 ;  /* 0x0000005629297223 */ /* 0x080fe60000010861 */
[----:B------:R-:W2:Y:S01]  /*8800*/  MUFU.EX2 R124, R124 ;  /* 0x0000007c007c7308 */ /* 0x000ea20000000800 */
[C---:B------:R-:W-:Y:S01]  /*8810*/  IADD3 R4, PT, PT, R94.reuse, 0x3000, RZ ;  /* 0x000030005e047810 */ /* 0x040fe20007ffe0ff */
[----:B------:R-:W3:Y:S01]  /*8820*/  LDSM.16.MT88.4 R12, [R94+0x3000] ;  /* 0x003000005e0c783b */ /* 0x000ee20000004200 */
[----:B------:R-:W-:Y:S01]  /*8830*/  IADD3 R93, PT, PT, R94, 0x3020, RZ ;  /* 0x000030205e5d7810 */ /* 0x000fe20007ffe0ff */
[--C-:B------:R-:W-:Y:S01]  /*8840*/  FFMA.FTZ R42, R42, R86, -R95.reuse ;  /* 0x000000562a2a7223 */ /* 0x100fe2000001085f */
[----:B------:R-:W-:Y:S01]  /*8850*/  @P0 IADD3 R93, PT, PT, R4, -0x20, RZ ;  /* 0xffffffe0045d0810 */ /* 0x000fe20007ffe0ff */
[----:B------:R-:W-:Y:S01]  /*8860*/  FMUL.FTZ R4, R87, R80 ;  /* 0x0000005057047220 */ /* 0x000fe20000410000 */
[----:B-1----:R-:W-:Y:S03]  /*8870*/  F2FP.BF16.F32.PACK_AB R22, R120, R121 ;  /* 0x000000797816723e */ /* 0x002fe600000010ff */
[----:B------:R-:W1:Y:S01]  /*8880*/  MUFU.EX2 R125, R125 ;  /* 0x0000007d007d7308 */ /* 0x000e620000000800 */
[-C--:B------:R-:W-:Y:S01]  /*8890*/  FFMA.FTZ R68, R43, R86.reuse, -R95 ;  /* 0x000000562b447223 */ /* 0x080fe2000001085f */
[----:B------:R-:W4:Y:S01]  /*88a0*/  LDSM.16.MT88.4 R24, [R93] ;  /* 0x000000005d18783b */ /* 0x000f220000004200 */
[-CC-:B------:R-:W-:Y:S01]  /*88b0*/  FFMA.FTZ R43, R44, R86.reuse, -R97.reuse ;  /* 0x000000562c2b7223 */ /* 0x180fe20000010861 */
[-C--:B------:R-:W-:Y:S01]  /*88c0*/  FFMA.FTZ R44, R45, R86.reuse, -R97 ;  /* 0x000000562d2c7223 */ /* 0x080fe20000010861 */
[-C--:B------:R-:W-:Y:S01]  /*88d0*/  FFMA.FTZ R69, R46, R86.reuse, -R95 ;  /* 0x000000562e457223 */ /* 0x080fe2000001085f */
[-C--:B------:R-:W-:Y:S01]  /*88e0*/  FFMA.FTZ R45, R48, R86.reuse, -R97 ;  /* 0x00000056302d7223 */ /* 0x080fe20000010861 */
[--C-:B------:R-:W-:Y:S03]  /*88f0*/  FFMA.FTZ R46, R47, R86, -R95.reuse ;  /* 0x000000562f2e7223 */ /* 0x100fe6000001085f */
[----:B------:R5:W-:Y:S01]  /*8900*/  MUFU.EX2 R80, R34 ;  /* 0x0000002200507308 */ /* 0x000be20000000800 */
[----:B--2---:R-:W-:Y:S01]  /*8910*/  F2FP.BF16.F32.PACK_AB R21, R124, R126 ;  /* 0x0000007e7c15723e */ /* 0x004fe200000010ff */
[----:B------:R-:W2:Y:S01]  /*8920*/  LDSM.16.MT88.4 R28, [R94+0x3400] ;  /* 0x003400005e1c783b */ /* 0x000ea20000004200 */
[-C--:B------:R-:W-:Y:S01]  /*8930*/  FFMA.FTZ R48, R50, R86.reuse, -R95 ;  /* 0x0000005632307223 */ /* 0x080fe2000001085f */
[-C--:B------:R-:W-:Y:S01]  /*8940*/  FFMA.FTZ R47, R49, R86.reuse, -R97 ;  /* 0x00000056312f7223 */ /* 0x080fe20000010861 */
[----:B------:R-:W-:Y:S01]  /*8950*/  FFMA.FTZ R50, R51, R86, -R95 ;  /* 0x0000005633327223 */ /* 0x000fe2000001085f */
[----:B------:R-:W-:Y:S01]  /*8960*/  FFMA.FTZ R126, R88, R163, R126 ;  /* 0x000000a3587e7223 */ /* 0x000fe2000001007e */
[----:B------:R-:W-:Y:S03]  /*8970*/  ISETP.GT.AND P0, PT, R161, R141, PT ;  /* 0x0000008da100720c */ /* 0x000fe60003f04270 */
[----:B------:R-:W-:Y:S01]  /*8980*/  MUFU.EX2 R118, R118 ;  /* 0x0000007600767308 */ /* 0x000fe20000000800 */
[----:B-1----:R-:W-:Y:S01]  /*8990*/  F2FP.BF16.F32.PACK_AB R20, R123, R125 ;  /* 0x0000007d7b14723e */ /* 0x002fe200000010ff */
[----:B------:R-:W-:Y:S01]  /*89a0*/  LDSM.16.MT88.4 R76, [R94+0x4c00] ;  /* 0x004c00005e4c783b */ /* 0x000fe20000004200 */
[----:B------:R-:W-:Y:S01]  /*89b0*/  FADD.FTZ R126, R124, R126 ;  /* 0x0000007e7c7e7221 */ /* 0x000fe20000010000 */
[----:B------:R-:W-:Y:S01]  /*89c0*/  FFMA.FTZ R125, R87, R162, R125 ;  /* 0x000000a2577d7223 */ /* 0x000fe2000001007d */
[-CC-:B------:R-:W-:Y:S01]  /*89d0*/  FFMA.FTZ R49, R52, R86.reuse, -R97.reuse ;  /* 0x0000005634317223 */ /* 0x180fe20000010861 */
[-C--:B------:R-:W-:Y:S01]  /*89e0*/  FFMA.FTZ R51, R53, R86.reuse, -R97 ;  /* 0x0000005635337223 */ /* 0x080fe20000010861 */
[----:B------:R-:W-:Y:S03]  /*89f0*/  FADD.FTZ R122, R122, R126 ;  /* 0x0000007e7a7a7221 */ /* 0x000fe60000010000 */
[----:B------:R-:W1:Y:S01]  /*8a00*/  MUFU.EX2 R116, R116 ;  /* 0x0000007400747308 */ /* 0x000e620000000800 */
[----:B------:R-:W-:Y:S01]  /*8a10*/  FADD.FTZ R125, R123, R125 ;  /* 0x0000007d7b7d7221 */ /* 0x000fe20000010000 */
[----:B-----5:R-:W5:Y:S01]  /*8a20*/  LDSM.16.MT88.4 R32, [R93+0x400] ;  /* 0x000400005d20783b */ /* 0x020f620000004200 */
[----:B------:R-:W-:Y:S01]  /*8a30*/  FADD.FTZ R122, R119, R122 ;  /* 0x0000007a777a7221 */ /* 0x000fe20000010000 */
[-C--:B------:R-:W-:Y:S01]  /*8a40*/  FFMA.FTZ R52, R54, R86.reuse, -R95 ;  /* 0x0000005636347223 */ /* 0x080fe2000001085f */
[----:B------:R-:W-:Y:S01]  /*8a50*/  FADD.FTZ R125, R121, R125 ;  /* 0x0000007d797d7221 */ /* 0x000fe20000010000 */
[-C--:B------:R-:W-:Y:S01]  /*8a60*/  FFMA.FTZ R53, R55, R86.reuse, -R95 ;  /* 0x0000005637357223 */ /* 0x080fe2000001085f */
[----:B------:R-:W-:Y:S03]  /*8a70*/  FFMA.FTZ R54, R56, R86, -R97 ;  /* 0x0000005638367223 */ /* 0x000fe60000010861 */
[----:B------:R-:W-:Y:S01]  /*8a80*/  MUFU.EX2 R114, R114 ;  /* 0x0000007200727308 */ /* 0x000fe20000000800 */
[----:B------:R-:W-:Y:S01]  /*8a90*/  FADD.FTZ R120, R120, R125 ;  /* 0x0000007d78787221 */ /* 0x000fe20000010000 */
[C---:B---3--:R-:W-:Y:S05]  /*8aa0*/  HMMA.16816.F32.BF16 R4, R20.reuse, R12, R4 ;  /* 0x0000000c1404723c */ /* 0x048fea0000041804 */
[C---:B------:R-:W-:Y:S03]  /*8ab0*/  FMUL.FTZ R12, R87.reuse, R72 ;  /* 0x00000048570c7220 */ /* 0x040fe60000410000 */
[----:B------:R-:W3:Y:S01]  /*8ac0*/  MUFU.EX2 R111, R111 ;  /* 0x0000006f006f7308 */ /* 0x000ee20000000800 */
[----:B------:R-:W-:Y:S01]  /*8ad0*/  FMUL.FTZ R13, R87, R73 ;  /* 0x00000049570d7220 */ /* 0x000fe20000410000 */
[C---:B------:R-:W-:Y:S03]  /*8ae0*/  HMMA.16816.F32.BF16 R8, R20.reuse, R14, R8 ;  /* 0x0000000e1408723c */ /* 0x040fe60000041808 */
[C---:B------:R-:W-:Y:S01]  /*8af0*/  FMUL.FTZ R14, R88.reuse, R74 ;  /* 0x0000004a580e7220 */ /* 0x040fe20000410000 */
[----:B------:R-:W-:Y:S01]  /*8b00*/  FMUL.FTZ R15, R88, R75 ;  /* 0x0000004b580f7220 */ /* 0x000fe20000410000 */
[----:B------:R-:W-:Y:S03]  /*8b10*/  FFMA.FTZ R55, R57, R86, -R97 ;  /* 0x0000005639377223 */ /* 0x000fe60000010861 */
[----:B------:R-:W2:Y:S01]  /*8b20*/  MUFU.EX2 R117, R117 ;  /* 0x0000007500757308 */ /* 0x000ea20000000800 */
[----:B------:R-:W-:Y:S01]  /*8b30*/  MOV R88, R84 ;  /* 0x0000005400587202 */ /* 0x000fe20000000f00 */
[-CC-:B------:R-:W-:Y:S01]  /*8b40*/  FFMA.FTZ R56, R58, R86.reuse, -R95.reuse ;  /* 0x000000563a387223 */ /* 0x180fe2000001085f */
[-C--:B------:R-:W-:Y:S01]  /*8b50*/  FFMA.FTZ R57, R59, R86.reuse, -R95 ;  /* 0x000000563b397223 */ /* 0x080fe2000001085f */
[-CC-:B------:R-:W-:Y:S01]  /*8b60*/  FFMA.FTZ R58, R60, R86.reuse, -R97.reuse ;  /* 0x000000563c3a7223 */ /* 0x180fe20000010861 */
[C---:B----4-:R-:W-:Y:S05]  /*8b70*/  HMMA.16816.F32.BF16 R12, R20.reuse, R24, R12 ;  /* 0x00000018140c723c */ /* 0x050fea000004180c */
[----:B------:R-:W4:Y:S01]  /*8b80*/  MUFU.EX2 R115, R115 ;  /* 0x0000007300737308 */ /* 0x000f220000000800 */
[-C--:B------:R-:W-:Y:S01]  /*8b90*/  FFMA.FTZ R59, R61, R86.reuse, -R97 ;  /* 0x000000563d3b7223 */ /* 0x080fe20000010861 */
[-CC-:B------:R-:W-:Y:S01]  /*8ba0*/  FFMA.FTZ R60, R62, R86.reuse, -R95.reuse ;  /* 0x000000563e3c7223 */ /* 0x180fe2000001085f */
[-C--:B------:R-:W-:Y:S01]  /*8bb0*/  FFMA.FTZ R61, R63, R86.reuse, -R95 ;  /* 0x000000563f3d7223 */ /* 0x080fe2000001085f */
[----:B------:R-:W-:Y:S01]  /*8bc0*/  FFMA.FTZ R62, R64, R86, -R97 ;  /* 0x00000056403e7223 */ /* 0x000fe20000010861 */
[----:B------:R-:W-:Y:S01]  /*8bd0*/  HMMA.16816.F32.BF16 R16, R20, R26, R16 ;  /* 0x0000001a1410723c */ /* 0x000fe20000041810 */
[----:B------:R-:W5:Y:S04]  /*8be0*/  LDSM.16.MT88.4 R24, [R94+0x3800] ;  /* 0x003800005e18783b */ /* 0x000f680000004200 */
[----:B------:R-:W4:Y:S01]  /*8bf0*/  MUFU.EX2 R113, R113 ;  /* 0x0000007100717308 */ /* 0x000f220000000800 */
[----:B-1----:R-:W-:Y:S01]  /*8c00*/  F2FP.BF16.F32.PACK_AB R21, R116, R118 ;  /* 0x000000767415723e */ /* 0x002fe200000010ff */
[----:B------:R-:W-:Y:S01]  /*8c10*/  FADD.FTZ R118, R118, R122 ;  /* 0x0000007a76767221 */ /* 0x000fe20000010000 */
[----:B---3--:R-:W-:Y:S01]  /*8c20*/  F2FP.BF16.F32.PACK_AB R23, R111, R114 ;  /* 0x000000726f17723e */ /* 0x008fe200000010ff */
[----:B--2---:R-:W-:Y:S01]  /*8c30*/  FADD.FTZ R120, R117, R120 ;  /* 0x0000007875787221 */ /* 0x004fe20000010000 */
[----:B------:R-:W-:Y:S01]  /*8c40*/  MOV R87, R85 ;  /* 0x0000005500577202 */ /* 0x000fe20000000f00 */
[----:B------:R-:W-:Y:S01]  /*8c50*/  FADD.FTZ R118, R116, R118 ;  /* 0x0000007674767221 */ /* 0x000fe20000010000 */
[-C--:B------:R-:W-:Y:S03]  /*8c60*/  FFMA.FTZ R66, R66, R86.reuse, -R95 ;  /* 0x0000005642427223 */ /* 0x080fe6000001085f */
[----:B------:R-:W1:Y:S01]  /*8c70*/  MUFU.EX2 R112, R112 ;  /* 0x0000007000707308 */ /* 0x000e620000000800 */
[C---:B----4-:R-:W-:Y:S01]  /*8c80*/  F2FP.BF16.F32.PACK_AB R20, R115.reuse, R117 ;  /* 0x000000757314723e */ /* 0x050fe200000010ff */
[----:B------:R-:W-:Y:S01]  /*8c90*/  FADD.FTZ R114, R114, R118 ;  /* 0x0000007672727221 */ /* 0x000fe20000010000 */
[----:B------:R-:W-:Y:S01]  /*8ca0*/  FADD.FTZ R115, R115, R120 ;  /* 0x0000007873737221 */ /* 0x000fe20000010000 */
[-C--:B------:R-:W-:Y:S01]  /*8cb0*/  FFMA.FTZ R97, R65, R86.reuse, -R97 ;  /* 0x0000005641617223 */ /* 0x080fe20000010861 */
[----:B------:R-:W-:Y:S01]  /*8cc0*/  FFMA.FTZ R95, R67, R86, -R95 ;  /* 0x00000056435f7223 */ /* 0x000fe2000001085f */
[----:B------:R-:W-:Y:S04]  /*8cd0*/  FADD.FTZ R114, R111, R114 ;  /* 0x000000726f727221 */ /* 0x000fe80000010000 */
[----:B------:R-:W-:Y:S01]  /*8ce0*/  MUFU.EX2 R110, R110 ;  /* 0x0000006e006e7308 */ /* 0x000fe20000000800 */
[----:B------:R-:W-:Y:S09]  /*8cf0*/  FADD.FTZ R115, R113, R115 ;  /* 0x0000007371737221 */ /* 0x000ff20000010000 */
[----:B------:R-:W-:Y:S01]  /*8d00*/  MUFU.EX2 R107, R107 ;  /* 0x0000006b006b7308 */ /* 0x000fe20000000800 */
[C---:B-1----:R-:W-:Y:S01]  /*8d10*/  F2FP.BF16.F32.PACK_AB R22, R112.reuse, R113 ;  /* 0x000000717016723e */ /* 0x042fe200000010ff */
[----:B------:R-:W-:Y:S08]  /*8d20*/  FADD.FTZ R112, R112, R115 ;  /* 0x0000007370707221 */ /* 0x000ff00000010000 */
[----:B------:R-:W1:Y:S01]  /*8d30*/  MUFU.EX2 R109, R109 ;  /* 0x0000006d006d7308 */ /* 0x000e620000000800 */
[C---:B------:R-:W-:Y:S09]  /*8d40*/  HMMA.16816.F32.BF16 R4, R20.reuse, R28, R4 ;  /* 0x0000001c1404723c */ /* 0x040ff20000041804 */
        /* <DEDUP_REMOVED lines=9> */
[C---:B------:R-:W-:Y:S01]  /*8de0*/  F2FP.BF16.F32.PACK_AB R21, R107.reuse, R110 ;  /* 0x0000006e6b15723e */ /* 0x040fe200000010ff */
[----:B------:R-:W-:Y:S01]  /*8df0*/  FADD.FTZ R110, R110, R114 ;  /* 0x000000726e6e7221 */ /* 0x000fe20000010000 */
[C---:B--2---:R-:W-:Y:S01]  /*8e00*/  F2FP.BF16.F32.PACK_AB R20, R108.reuse, R109 ;  /* 0x0000006d6c14723e */ /* 0x044fe200000010ff */
[----:B------:R-:W-:Y:S03]  /*8e10*/  FADD.FTZ R108, R108, R112 ;  /* 0x000000706c6c7221 */ /* 0x000fe60000010000 */
[----:B------:R-:W2:Y:S01]  /*8e20*/  MUFU.EX2 R101, R101 ;  /* 0x0000006500657308 */ /* 0x000ea20000000800 */
[----:B------:R-:W-:Y:S01]  /*8e30*/  FADD.FTZ R110, R107, R110 ;  /* 0x0000006e6b6e7221 */ /* 0x000fe20000010000 */
[----:B----4-:R-:W-:Y:S08]  /*8e40*/  FADD.FTZ R108, R103, R108 ;  /* 0x0000006c676c7221 */ /* 0x010ff00000010000 */
        /* <DEDUP_REMOVED lines=25> */
[----:B-----5:R-:W-:Y:S01]  /*8fe0*/  FADD.FTZ R100, R98, R100 ;  /* 0x0000006462647221 */ /* 0x020fe20000010000 */
[----:B------:R-:W-:Y:S08]  /*8ff0*/  FADD.FTZ R99, R80, R99 ;  /* 0x0000006350637221 */ /* 0x000ff00000010000 */
[----:B------:R-:W5:Y:S01]  /*9000*/  MUFU.EX2 R36, R36 ;  /* 0x0000002400247308 */ /* 0x000f620000000800 */
[C---:B--2---:R-:W-:Y:S01]  /*9010*/  F2FP.BF16.F32.PACK_AB R22, R96.reuse, R98 ;  /* 0x000000626016723e */ /* 0x044fe200000010ff */
[----:B------:R-:W-:Y:S08]  /*9020*/  FADD.FTZ R96, R96, R100 ;  /* 0x0000006460607221 */ /* 0x000ff00000010000 */
[----:B------:R-:W2:Y:S01]  /*9030*/  MUFU.EX2 R37, R37 ;  /* 0x0000002500257308 */ /* 0x000ea20000000800 */
[C---:B-1----:R-:W-:Y:S01]  /*9040*/  F2FP.BF16.F32.PACK_AB R23, R81.reuse, R80 ;  /* 0x000000505117723e */ /* 0x042fe200000010ff */
[----:B------:R-:W-:Y:S08]  /*9050*/  FADD.FTZ R81, R81, R99 ;  /* 0x0000006351517221 */ /* 0x000ff00000010000 */
[----:B------:R-:W1:Y:S01]  /*9060*/  MUFU.EX2 R38, R38 ;  /* 0x0000002600267308 */ /* 0x000e620000000800 */
[C---:B------:R-:W-:Y:S03]  /*9070*/  HMMA.16816.F32.BF16 R4, R20.reuse, R32, R4 ;  /* 0x000000201404723c */ /* 0x040fe60000041804 */
[----:B-----5:R-:W-:Y:S06]  /*9080*/  FADD.FTZ R96, R36, R96 ;  /* 0x0000006024607221 */ /* 0x020fec0000010000 */
[----:B------:R-:W5:Y:S01]  /*9090*/  MUFU.EX2 R39, R39 ;  /* 0x0000002700277308 */ /* 0x000f620000000800 */
[C---:B------:R-:W-:Y:S01]  /*90a0*/  HMMA.16816.F32.BF16 R8, R20.reuse, R34, R8 ;  /* 0x000000221408723c */ /* 0x040fe20000041808 */
[----:B------:R-:W3:Y:S02]  /*90b0*/  LDSM.16.MT88.4 R32, [R93+0x1000] ;  /* 0x001000005d20783b */ /* 0x000ee40000004200 */
[C---:B--2---:R-:W-:Y:S06]  /*90c0*/  FADD.FTZ R96, R37.reuse, R96 ;  /* 0x0000006025607221 */ /* 0x044fec0000010000 */
[----:B------:R-:W-:Y:S01]  /*90d0*/  MUFU.EX2 R40, R40 ;  /* 0x0000002800287308 */ /* 0x000fe20000000800 */
[C---:B----4-:R-:W-:Y:S03]  /*90e0*/  HMMA.16816.F32.BF16 R12, R20.reuse, R24, R12 ;  /* 0x00000018140c723c */ /* 0x050fe6000004180c */
[----:B-1----:R-:W-:Y:S06]  /*90f0*/  FADD.FTZ R81, R38, R81 ;  /* 0x0000005126517221 */ /* 0x002fec0000010000 */
[----:B------:R-:W1:Y:S01]  /*9100*/  MUFU.EX2 R41, R41 ;  /* 0x0000002900297308 */ /* 0x000e620000000800 */
[----:B------:R-:W-:Y:S01]  /*9110*/  HMMA.16816.F32.BF16 R16, R20, R26, R16 ;  /* 0x0000001a1410723c */ /* 0x000fe20000041810 */
[----:B------:R-:W2:Y:S02]  /*9120*/  LDSM.16.MT88.4 R24, [R94+0x4400] ;  /* 0x004400005e18783b */ /* 0x000ea40000004200 */
[----:B------:R-:W-:Y:S02]  /*9130*/  F2FP.BF16.F32.PACK_AB R20, R37, R36 ;  /* 0x000000242514723e */ /* 0x000fe400000010ff */
[C---:B-----5:R-:W-:Y:S01]  /*9140*/  F2FP.BF16.F32.PACK_AB R21, R39.reuse, R38 ;  /* 0x000000262715723e */ /* 0x060fe200000010ff */
[----:B------:R-:W-:Y:S03]  /*9150*/  FADD.FTZ R39, R39, R81 ;  /* 0x0000005127277221 */ /* 0x000fe60000010000 */
[----:B------:R-:W4:Y:S10]  /*9160*/  MUFU.EX2 R42, R42 ;  /* 0x0000002a002a7308 */ /* 0x000f340000000800 */
[----:B------:R-:W5:Y:S01]  /*9170*/  MUFU.EX2 R68, R68 ;  /* 0x0000004400447308 */ /* 0x000f620000000800 */
[C---:B-1----:R-:W-:Y:S01]  /*9180*/  F2FP.BF16.F32.PACK_AB R22, R41.reuse, R40 ;  /* 0x000000282916723e */ /* 0x042fe200000010ff */
[----:B------:R-:W-:Y:S04]  /*9190*/  FADD.FTZ R40, R40, R96 ;  /* 0x0000006028287221 */ /* 0x000fe80000010000 */
[----:B------:R-:W-:Y:S04]  /*91a0*/  FADD.FTZ R40, R41, R40 ;  /* 0x0000002829287221 */ /* 0x000fe80000010000 */
[----:B------:R-:W1:Y:S01]  /*91b0*/  MUFU.EX2 R43, R43 ;  /* 0x0000002b002b7308 */ /* 0x000e620000000800 */
[----:B----4-:R-:W-:Y:S09]  /*91c0*/  FADD.FTZ R39, R42, R39 ;  /* 0x000000272a277221 */ /* 0x010ff20000010000 */
[----:B------:R-:W-:Y:S01]  /*91d0*/  MUFU.EX2 R44, R44 ;  /* 0x0000002c002c7308 */ /* 0x000fe20000000800 */
[C---:B-----5:R-:W-:Y:S01]  /*91e0*/  F2FP.BF16.F32.PACK_AB R23, R68.reuse, R42 ;  /* 0x0000002a4417723e */ /* 0x060fe200000010ff */
[----:B------:R-:W-:Y:S08]  /*91f0*/  FADD.FTZ R68, R68, R39 ;  /* 0x0000002744447221 */ /* 0x000ff00000010000 */
[----:B------:R-:W4:Y:S01]  /*9200*/  MUFU.EX2 R69, R69 ;  /* 0x0000004500457308 */ /* 0x000f220000000800 */
[C---:B---3--:R-:W-:Y:S03]  /*9210*/  HMMA.16816.F32.BF16 R4, R20.reuse, R28, R4 ;  /* 0x0000001c1404723c */ /* 0x048fe60000041804 */
[----:B-1----:R-:W-:Y:S06]  /*9220*/  FADD.FTZ R40, R43, R40 ;  /* 0x000000282b287221 */ /* 0x002fec0000010000 */
[----:B------:R-:W1:Y:S01]  /*9230*/  MUFU.EX2 R46, R46 ;  /* 0x0000002e002e7308 */ /* 0x000e620000000800 */
[C---:B------:R-:W-:Y:S01]  /*9240*/  HMMA.16816.F32.BF16 R8, R20.reuse, R30, R8 ;  /* 0x0000001e1408723c */ /* 0x040fe20000041808 */
[----:B------:R-:W3:Y:S08]  /*9250*/  LDSM.16.MT88.4 R28, [R93+0x1400] ;  /* 0x001400005d1c783b */ /* 0x000ef00000004200 */
[----:B------:R-:W5:Y:S01]  /*9260*/  MUFU.EX2 R45, R45 ;  /* 0x0000002d002d7308 */ /* 0x000f620000000800 */
[C---:B------:R-:W-:Y:S03]  /*9270*/  HMMA.16816.F32.BF16 R12, R20.reuse, R32, R12 ;  /* 0x00000020140c723c */ /* 0x040fe6000004180c */
[----:B----4-:R-:W-:Y:S06]  /*9280*/  FADD.FTZ R68, R69, R68 ;  /* 0x0000004445447221 */ /* 0x010fec0000010000 */
[----:B------:R-:W4:Y:S01]  /*9290*/  MUFU.EX2 R47, R47 ;  /* 0x0000002f002f7308 */ /* 0x000f220000000800 */
[----:B------:R-:W-:Y:S01]  /*92a0*/  HMMA.16816.F32.BF16 R16, R20, R34, R16 ;  /* 0x000000221410723c */ /* 0x000fe20000041810 */
[----:B------:R-:W3:Y:S02]  /*92b0*/  LDSM.16.MT88.4 R32, [R94+0x4800] ;  /* 0x004800005e20783b */ /* 0x000ee40000004200 */
[----:B------:R-:W-:Y:S01]  /*92c0*/  F2FP.BF16.F32.PACK_AB R20, R44, R43 ;  /* 0x0000002b2c14723e */ /* 0x000fe200000010ff */
[C---:B-1----:R-:W-:Y:S01]  /*92d0*/  FADD.FTZ R68, R46.reuse, R68 ;  /* 0x000000442e447221 */ /* 0x042fe20000010000 */
[----:B------:R-:W-:Y:S01]  /*92e0*/  F2FP.BF16.F32.PACK_AB R21, R46, R69 ;  /* 0x000000452e15723e */ /* 0x000fe200000010ff */
[----:B------:R-:W-:Y:S03]  /*92f0*/  FADD.FTZ R44, R44, R40 ;  /* 0x000000282c2c7221 */ /* 0x000fe60000010000 */
[----:B------:R-:W-:Y:S01]  /*9300*/  MUFU.EX2 R48, R48 ;  /* 0x0000003000307308 */ /* 0x000fe20000000800 */
[----:B-----5:R-:W-:Y:S09]  /*9310*/  FADD.FTZ R44, R45, R44 ;  /* 0x0000002c2d2c7221 */ /* 0x020ff20000010000 */
[----:B------:R-:W1:Y:S01]  /*9320*/  MUFU.EX2 R50, R50 ;  /* 0x0000003200327308 */ /* 0x000e620000000800 */
[C---:B----4-:R-:W-:Y:S01]  /*9330*/  F2FP.BF16.F32.PACK_AB R22, R47.reuse, R45 ;  /* 0x0000002d2f16723e */ /* 0x050fe200000010ff */
[----:B------:R-:W-:Y:S08]  /*9340*/  FADD.FTZ R47, R47, R44 ;  /* 0x0000002c2f2f7221 */ /* 0x000ff00000010000 */
[----:B------:R-:W4:Y:S10]  /*9350*/  MUFU.EX2 R49, R49 ;  /* 0x0000003100317308 */ /* 0x000f340000000800 */
[----:B------:R-:W-:Y:S01]  /*9360*/  MUFU.EX2 R51, R51 ;  /* 0x0000003300337308 */ /* 0x000fe20000000800 */
[----:B-1----:R-:W-:Y:S01]  /*9370*/  F2FP.BF16.F32.PACK_AB R23, R50, R48 ;  /* 0x000000303217723e */ /* 0x002fe200000010ff */
[----:B------:R-:W-:Y:S04]  /*9380*/  FADD.FTZ R48, R48, R68 ;  /* 0x0000004430307221 */ /* 0x000fe80000010000 */
[----:B------:R-:W-:Y:S04]  /*9390*/  FADD.FTZ R48, R50, R48 ;  /* 0x0000003032307221 */ /* 0x000fe80000010000 */
[----:B------:R-:W1:Y:S01]  /*93a0*/  MUFU.EX2 R52, R52 ;  /* 0x0000003400347308 */ /* 0x000e620000000800 */
[C---:B--2---:R-:W-:Y:S03]  /*93b0*/  HMMA.16816.F32.BF16 R4, R20.reuse, R24, R4 ;  /* 0x000000181404723c */ /* 0x044fe60000041804 */
[----:B----4-:R-:W-:Y:S06]  /*93c0*/  FADD.FTZ R47, R49, R47 ;  /* 0x0000002f312f7221 */ /* 0x010fec0000010000 */
        /* <DEDUP_REMOVED lines=20> */
[----:B------:R-:W2:Y:S01]  /*9510*/  MUFU.EX2 R59, R59 ;  /* 0x0000003b003b7308 */ /* 0x000ea20000000800 */
[C---:B-----5:R-:W-:Y:S01]  /*9520*/  F2FP.BF16.F32.PACK_AB R23, R57.reuse, R56 ;  /* 0x000000383917723e */ /* 0x060fe200000010ff */
[----:B------:R-:W-:Y:S06]  /*9530*/  FADD.FTZ R57, R57, R53 ;  /* 0x0000003539397221 */ /* 0x000fec0000010000 */
[C---:B------:R-:W-:Y:S02]  /*9540*/  HMMA.16816.F32.BF16 R4, R20.reuse, R32, R4 ;  /* 0x000000201404723c */ /* 0x040fe40000041804 */
[----:B------:R-:W5:Y:S01]  /*9550*/  MUFU.EX2 R60, R60 ;  /* 0x0000003c003c7308 */ /* 0x000f620000000800 */
[----:B-1----:R-:W-:Y:S05]  /*9560*/  FADD.FTZ R55, R58, R55 ;  /* 0x000000373a377221 */ /* 0x002fea0000010000 */
[C---:B------:R-:W-:Y:S04]  /*9570*/  HMMA.16816.F32.BF16 R8, R20.reuse, R34, R8 ;  /* 0x000000221408723c */ /* 0x040fe80000041808 */
[----:B------:R-:W1:Y:S01]  /*9580*/  MUFU.EX2 R61, R61 ;  /* 0x0000003d003d7308 */ /* 0x000e620000000800 */
[C---:B--2---:R-:W-:Y:S01]  /*9590*/  F2FP.BF16.F32.PACK_AB R68, R59.reuse, R58 ;  /* 0x0000003a3b44723e */ /* 0x044fe200000010ff */
[----:B------:R-:W-:Y:S02]  /*95a0*/  FADD.FTZ R59, R59, R55 ;  /* 0x000000373b3b7221 */ /* 0x000fe40000010000 */
[C---:B----4-:R-:W-:Y:S06]  /*95b0*/  HMMA.16816.F32.BF16 R12, R20.reuse, R24, R12 ;  /* 0x00000018140c723c */ /* 0x050fec000004180c */
[----:B------:R-:W2:Y:S01]  /*95c0*/  MUFU.EX2 R62, R62 ;  /* 0x0000003e003e7308 */ /* 0x000ea20000000800 */
[----:B-----5:R-:W-:Y:S01]  /*95d0*/  FADD.FTZ R57, R60, R57 ;  /* 0x000000393c397221 */ /* 0x020fe20000010000 */
[----:B------:R-:W-:Y:S08]  /*95e0*/  HMMA.16816.F32.BF16 R16, R20, R26, R16 ;  /* 0x0000001a1410723c */ /* 0x000ff00000041810 */
[----:B------:R-:W4:Y:S01]  /*95f0*/  MUFU.EX2 R97, R97 ;  /* 0x0000006100617308 */ /* 0x000f220000000800 */
[C---:B-1----:R-:W-:Y:S01]  /*9600*/  F2FP.BF16.F32.PACK_AB R69, R61.reuse, R60 ;  /* 0x0000003c3d45723e */ /* 0x042fe200000010ff */
[----:B------:R-:W-:Y:S08]  /*9610*/  FADD.FTZ R61, R61, R57 ;  /* 0x000000393d3d7221 */ /* 0x000ff00000010000 */
        /* <DEDUP_REMOVED lines=14> */
.L_x_8421:
        /* <DEDUP_REMOVED lines=11> */
.L_x_8436:
        /* <DEDUP_REMOVED lines=45> */
[----:B------:R-:W1:Y:S03]  /*9a80*/  @P0 MUFU.LG2 R4, R4 ;  /* 0x0000000400040308 */ /* 0x000e660000000c00 */
[----:B------:R1:W5:Y:S04]  /*9a90*/  LD.E R24, desc[UR4][R2.64+0xcc] ;  /* 0x0000cc0402187980 */ /* 0x000368000c101900 */
[----:B------:R1:W5:Y:S01]  /*9aa0*/  LD.E.64 R28, desc[UR4][R2.64+0x78] ;  /* 0x00007804021c7980 */ /* 0x000362000c101b00 */
[----:B------:R-:W3:Y:S03]  /*9ab0*/  @P1 MUFU.LG2 R5, R5 ;  /* 0x0000000500051308 */ /* 0x000ee60000000c00 */
[----:B------:R3:W5:Y:S04]  /*9ac0*/  LD.E.64 R26, desc[UR4][R2.64+0xa8] ;  /* 0x0000a804021a7980 */ /* 0x000768000c101b00 */
[----:B--2---:R-:W2:Y:S01]  /*9ad0*/  LD.E.64 R6, desc[UR4][R2.64+0xb0] ;  /* 0x0000b00402067980 */ /* 0x004ea2000c101b00 */
[----:B------:R-:W-:-:S02]  /*9ae0*/  LOP3.LUT R10, R89, 0xd8, RZ, 0xc0, !PT ;  /* 0x000000d8590a7812 */ /* 0x000fc400078ec0ff */
[----:B------:R-:W-:Y:S02]  /*9af0*/  LOP3.LUT R9, R92, 0x30, RZ, 0xc0, !PT ;  /* 0x000000305c097812 */ /* 0x000fe400078ec0ff */
[----:B------:R-:W-:Y:S02]  /*9b00*/  LOP3.LUT R92, R10, 0x18, R92, 0x78, !PT ;  /* 0x000000180a5c7812 */ /* 0x000fe400078e785c */
[----:B------:R-:W-:Y:S02]  /*9b10*/  SHF.R.U32.HI R20, RZ, 0x2, R90 ;  /* 0x00000002ff147819 */ /* 0x000fe4000001165a */
[----:B------:R-:W-:Y:S02]  /*9b20*/  LOP3.LUT R92, R92, 0xf24, R89, 0xf8, !PT ;  /* 0x00000f245c5c7812 */ /* 0x000fe400078ef859 */
[----:B------:R-:W-:Y:S01]  /*9b30*/  LOP3.LUT R20, R9, 0x7, R20, 0xf8, !PT ;  /* 0x0000000709147812 */ /* 0x000fe200078ef814 */
[----:B-1----:R-:W-:Y:S01]  /*9b40*/  @P0 FMUL.FTZ R9, R4, 0.69314718246459960938 ;  /* 0x3f31721804090820 */ /* 0x002fe20000410000 */
[----:B------:R-:W-:Y:S01]  /*9b50*/  SHF.L.U32 R25, R147, 0x6, RZ ;  /* 0x0000000693197819 */ /* 0x000fe200000006ff */
[----:B---3--:R-:W-:Y:S01]  /*9b60*/  @P1 FMUL.FTZ R5, R5, 0.69314718246459960938 ;  /* 0x3f31721805051820 */ /* 0x008fe20000410000 */
[----:B------:R-:W-:Y:S01]  /*9b70*/  LEA R4, R92, R133, 0x2 ;  /* 0x000000855c047211 */ /* 0x000fe200078e10ff */
[----:B------:R-:W-:Y:S01]  /*9b80*/  BAR.SYNC.DEFER_BLOCKING 0x0 ;  /* 0x0000000000007b1d */ /* 0x000fe20000010000 */
[----:B------:R-:W-:Y:S01]  /*9b90*/  MOV R21, 0xff800000 ;  /* 0xff80000000157802 */ /* 0x000fe20000000f00 */
[C---:B-----5:R-:W-:Y:S01]  /*9ba0*/  @P0 FFMA.FTZ R21, R0.reuse, R84, R9 ;  /* 0x0000005400150223 */ /* 0x060fe20000010009 */
[----:B------:R-:W-:Y:S01]  /*9bb0*/  MOV R22, 0xff800000 ;  /* 0xff80000000167802 */ /* 0x000fe20000000f00 */
[----:B------:R-:W-:-:S02]  /*9bc0*/  @P1 FFMA.FTZ R22, R0, R85, R5 ;  /* 0x0000005500161223 */ /* 0x000fc40000010005 */
[----:B------:R1:W3:Y:S04]  /*9bd0*/  LDS.128 R16, [R4] ;  /* 0x0000000004107984 */ /* 0x0002e80000000c00 */
[----:B------:R1:W1:Y:S01]  /*9be0*/  LDS.128 R12, [R4+0x800] ;  /* 0x00080000040c7984 */ /* 0x0002620000000c00 */
[----:B------:R-:W-:Y:S01]  /*9bf0*/  LOP3.LUT P0, RZ, R90, 0x3, RZ, 0xc0, !PT ;  /* 0x000000035aff7812 */ /* 0x000fe2000780c0ff */
[----:B------:R-:W-:Y:S01]  /*9c00*/  BSSY.RECONVERGENT B0, `(.L_x_8430) ;  /* 0x0000010000007945 */ /* 0x000fe20003800200 */
[----:B--2---:R-:W-:-:S04]  /*9c10*/  IMAD R6, R6, UR8, R152 ;  /* 0x0000000806067c24 */ /* 0x004fc8000f8e0298 */
[----:B----4-:R-:W-:Y:S02]  /*9c20*/  IMAD R6, R6, R8, R151 ;  /* 0x0000000806067224 */ /* 0x010fe400078e0297 */
[----:B------:R2:W4:Y:S02]  /*9c30*/  LDS.128 R8, [R4+0x1000] ;  /* 0x0010000004087984 */ /* 0x0005240000000c00 */
[----:B------:R-:W-:Y:S02]  /*9c40*/  IMAD R25, R7, R6, R25 ;  /* 0x0000000607197224 */ /* 0x000fe400078e0219 */
        /* <DEDUP_REMOVED lines=11> */
.L_x_8431:
[----:B------:R-:W-:Y:S05]  /*9d00*/  BSYNC.RECONVERGENT B0 ;  /* 0x0000000000007941 */ /* 0x000fea0003800200 */
.L_x_8430:
        /* <DEDUP_REMOVED lines=19> */
[----:B-1----:R2:W-:Y:S01]  /*9e40*/  @!P2 ST.E.128 desc[UR4][R2.64+0x800], R12 ;  /* 0x0008000c0200a985 */ /* 0x0025e2000c101d04 */
[----:B----4-:R-:W-:Y:S02]  /*9e50*/  IMAD.MOV.U32 R8, RZ, RZ, R146 ;  /* 0x000000ffff087224 */ /* 0x010fe400078e0092 */
[----:B------:R-:W-:-:S04]  /*9e60*/  IMAD.MOV.U32 R9, RZ, RZ, 0x0 ;  /* 0x00000000ff097424 */ /* 0x000fc800078e00ff */
[----:B--23--:R-:W-:Y:S05]  /*9e70*/  @P4 RET.REL.NODEC R8 `(_ZN5flash24flash_fwd_splitkv_kernelI23Flash_fwd_kernel_traitsILi32ELi64ELi128ELi4ELb0ELb0EN7cutlass10bfloat16_tE19Flash_kernel_traitsILi32ELi64ELi128ELi4ES3_EELb0ELb0ELb1ELb0ELb0ELb0ELb1ELb0EEEvNS_16Flash_fwd_paramsE) ;  /* 0xffffff6008604950 */ /* 0x00cfea0003c3ffff */
[----:B------:R-:W-:Y:S01]  /*9e80*/  MOV R147, 0x0 ;  /* 0x0000000000937802 */ /* 0x000fe20000000f00 */
[----:B------:R1:W-:Y:S03]  /*9e90*/  ST.E.128 desc[UR4][R2.64+0x1800], R4 ;  /* 0x0018000402007985 */ /* 0x0003e6000c101d04 */
[----:B-1----:R-:W-:Y:S05]  /*9ea0*/  RET.REL.NODEC R146 `(_ZN5flash24flash_fwd_splitkv_kernelI23Flash_fwd_kernel_traitsILi32ELi64ELi128ELi4ELb0ELb0EN7cutlass10bfloat16_tE19Flash_kernel_traitsILi32ELi64ELi128ELi4ES3_EELb0ELb0ELb1ELb0ELb0ELb0ELb1ELb0EEEvNS_16Flash_fwd_paramsE) ;  /* 0xffffff6092547950 */ /* 0x002fea0003c3ffff */
.L_x_8429:
[----:B------:R-:W-:Y:S01]  /*9eb0*/  MOV R4, 0x1f ;  /* 0x0000001f00047802 */ /* 0x000fe20000000f00 */
[----:B------:R-:W-:Y:S01]  /*9ec0*/  IMAD.MOV.U32 R5, RZ, RZ, 0x2 ;  /* 0x00000002ff057424 */ /* 0x000fe200078e00ff */
[----:B------:R-:W-:Y:S01]  /*9ed0*/  MOV R7, R162 ;  /* 0x000000a200077202 */ /* 0x000fe20000000f00 */
[----:B------:R-:W-:-:S07]  /*9ee0*/  IMAD.MOV.U32 R6, RZ, RZ, -0x1 ;  /* 0xffffffffff067424 */ /* 0x000fce00078e00ff */
[----:B-1---5:R-:W-:Y:S05]  /*9ef0*/  WARPSYNC.COLLECTIVE R6, `(.L_x_8432) ;  /* 0x0000000006087348 */ /* 0x022fea0003c00000 */
[----:B------:R2:W3:Y:S02]  /*9f00*/  SHFL.BFLY P0, R4, R7, R5, R4 ;  /* 0x0c00000507047389 */ /* 0x0004e40000000004 */
[----:B-123-5:R-:W-:Y:S05]  /*9f10*/  ENDCOLLECTIVE ;  /* 0x000000000000791b */ /* 0x02efea0003800000 */
.L_x_8432:
        /* <DEDUP_REMOVED lines=8> */
.L_x_8433:
[----:B------:R-:W-:Y:S01]  /*9fa0*/  MOV R8, R4 ;  /* 0x0000000400087202 */ /* 0x000fe20000000f00 */
[----:B------:R-:W-:Y:S01]  /*9fb0*/  IMAD.MOV.U32 R7, RZ, RZ, R163 ;  /* 0x000000ffff077224 */ /* 0x000fe200078e00a3 */
[----:B------:R-:W-:Y:S02]  /*9fc0*/  MOV R4, 0x1f ;  /* 0x0000001f00047802 */ /* 0x000fe40000000f00 */
[----:B------:R-:W-:-:S07]  /*9fd0*/  MOV R5, 0x2 ;  /* 0x0000000200057802 */ /* 0x000fce0000000f00 */
[----:B------:R-:W-:Y:S05]  /*9fe0*/  WARPSYNC.COLLECTIVE R6, `(.L_x_8434) ;  /* 0x0000000006087348 */ /* 0x000fea0003c00000 */
[----:B------:R1:W2:Y:S02]  /*9ff0*/  SHFL.BFLY P0, R4, R7, R5, R4 ;  /* 0x0c00000507047389 */ /* 0x0002a40000000004 */
[----:B-12---:R-:W-:Y:S05]  /*a000*/  ENDCOLLECTIVE ;  /* 0x000000000000791b */ /* 0x006fea0003800000 */
.L_x_8434:
[----:B------:R-:W-:Y:S01]  /*a010*/  FADD.FTZ R163, R4, R163 ;  /* 0x000000a304a37221 */ /* 0x000fe20000010000 */
[----:B------:R-:W-:Y:S02]  /*a020*/  MOV R4, 0x1f ;  /* 0x0000001f00047802 */ /* 0x000fe40000000f00 */
[----:B------:R-:W-:Y:S01]  /*a030*/  MOV R5, 0x1 ;  /* 0x0000000100057802 */ /* 0x000fe20000000f00 */
[----:B------:R-:W-:-:S07]  /*a040*/  IMAD.MOV.U32 R7, RZ, RZ, R163 ;  /* 0x000000ffff077224 */ /* 0x000fce00078e00a3 */
[----:B------:R-:W-:Y:S05]  /*a050*/  WARPSYNC.COLLECTIVE R6, `(.L_x_8435) ;  /* 0x0000000006087348 */ /* 0x000fea0003c00000 */
[----:B------:R1:W2:Y:S02]  /*a060*/  SHFL.BFLY P0, R4, R7, R5, R4 ;  /* 0x0c00000507047389 */ /* 0x0002a40000000004 */
[----:B-12---:R-:W-:Y:S05]  /*a070*/  ENDCOLLECTIVE ;  /* 0x000000000000791b */ /* 0x006fea0003800000 */
.L_x_8435:
[----:B------:R-:W-:Y:S01]  /*a080*/  FADD.FTZ R5, R162, R8 ;  /* 0x00000008a2057221 */ /* 0x000fe20000010000 */
[----:B------:R-:W-:Y:S06]  /*a090*/  BRA `(.L_x_8436) ;  /* 0xfffffff400c47947 */ /* 0x000fec000383ffff */
.L_x_8437:
        /* <DEDUP_REMOVED lines=14> */
.L_x_10318:


//--------------------- .text._ZN5flash24flash_fwd_splitkv_kernelI23Flash_fwd_kernel_traitsILi32ELi64ELi128ELi4ELb0ELb0EN7cutlass10bfloat16_tE19Flash_kernel_traitsILi32ELi64ELi128ELi4ES3_EELb0ELb0ELb1ELb0ELb0ELb1ELb1ELb0EEEvNS_16Flash_fwd_paramsE --------------------------
	.section	.text._ZN5flash24flash_fwd_splitkv_kernelI23Flash_fwd_kernel_traitsILi32ELi64ELi128ELi4ELb0ELb0EN7cutlass10bfloat16_tE19Flash_kernel_traitsILi32ELi64ELi128ELi4ES3_EELb0ELb0ELb1ELb0ELb0ELb1ELb1ELb0EEEvNS_16Flash_fwd_paramsE,"ax",@progbits
	.align	128
        .global         _ZN5flash24flash_fwd_splitkv_kernelI23Flash_fwd_kernel_traitsILi32ELi64ELi128ELi4ELb0ELb0EN7cutlass10bfloat16_tE19Flash_kernel_traitsILi32ELi64ELi128ELi4ES3_EELb0ELb0ELb1ELb0ELb0ELb1ELb1ELb0EEEvNS_16Flash_fwd_paramsE
        .type           _ZN5flash24flash_fwd_splitkv_kernelI23Flash_fwd_kernel_traitsILi32ELi64ELi128ELi4ELb0ELb0EN7cutlass10bfloat16_tE19Flash_kernel_traitsILi32ELi64ELi128ELi4ES3_EELb0ELb0ELb1ELb0ELb0ELb1ELb1ELb0EEEvNS_16Flash_fwd_paramsE,@function
        .size           _ZN5flash24flash_fwd_splitkv_kernelI23Flash_fwd_kernel_traitsILi32ELi64ELi128ELi4ELb0ELb0EN7cutlass10bfloat16_tE19Flash_kernel_traitsILi32ELi64ELi128ELi4ES3_EELb0ELb0ELb1ELb0ELb0ELb1ELb1ELb0EEEvNS_16Flash_fwd_paramsE,(.L_x_10319 - _ZN5flash24flash_fwd_splitkv_kernelI23Flash_fwd_kernel_traitsILi32ELi64ELi128ELi4ELb0ELb0EN7cutlass10bfloat16_tE19Flash_kernel_traitsILi32ELi64ELi128ELi4ES3_EELb0ELb0ELb1ELb0ELb0ELb1ELb1ELb0EEEvNS_16Flash_fwd_paramsE)
        .other          _ZN5flash24flash_fwd_splitkv_kernelI23Flash_fwd_kernel_traitsILi32ELi64ELi128ELi4ELb0ELb0EN7cutlass10bfloat16_tE19Flash_kernel_traitsILi32ELi64ELi128ELi4ES3_EELb0ELb0ELb1ELb0ELb0ELb1ELb1ELb0EEEvNS_16Flash_fwd_paramsE,@"STO_CUDA_ENTRY STV_DEFAULT"
_ZN5flash24flash_fwd_splitkv_kernelI23Flash_fwd_kernel_traitsILi32ELi64ELi128ELi4ELb0ELb0EN7cutlass10bfloat16_tE19Flash_kernel_traitsILi32ELi64ELi128ELi4ES3_EELb0ELb0ELb1ELb0ELb0ELb1ELb1ELb0EEEvNS_16Flash_fwd_paramsE:
.text._ZN5flash24flash_fwd_splitkv_kernelI23Flash_fwd_kernel_traitsILi32ELi64ELi128ELi4ELb0ELb0EN7cutlass10bfloat16_tE19Flash_kernel_traitsILi32ELi64ELi128ELi4ES3_EELb0ELb0ELb1ELb0ELb0ELb1ELb1ELb0EEEvNS_16Flash_fwd_paramsE:
        /* <DEDUP_REMOVED lines=29> */
[----:B-1----:R-:W-:Y:S05]  /*01d0*/  CALL.REL.NOINC `($_ZN5flash24flash_fwd_splitkv_kernelI23Flash_fwd_kernel_traitsILi32ELi64ELi128ELi4ELb0ELb0EN7cutlass10bfloat16_tE19Flash_kernel_traitsILi32ELi64ELi128ELi4ES3_EELb0ELb0ELb1ELb0ELb0ELb1ELb1ELb0EEEvNS_16Flash_fwd_paramsE$_ZN5flash30compute_attn_1rowblock_splitkvI23Flash_fwd_kernel_traitsILi32ELi64ELi128ELi4ELb0ELb0EN7cutlass10bfloat16_tE19Flash_kernel_traitsILi32ELi64ELi128ELi4ES3_EELb0ELb0ELb1ELb0ELb0ELb1ELb1ELb0ENS_16Flash_fwd_paramsEEEvRKT8_iiiii) ;  /* 0x0000000000087944 */ /* 0x002fea0003c00000 */
[----:B------:R-:W-:Y:S05]  /*01e0*/  BSYNC.RECONVERGENT B2 ;  /* 0x0000000000027941 */ /* 0x000fea0003800200 */
.L_x_8438:
[----:B------:R-:W-:Y:S05]  /*01f0*/  EXIT ;  /* 0x000000000000794d */ /* 0x000fea0003800000 */
        .type           $_ZN5flash24flash_fwd_splitkv_kernelI23Flash_fwd_kernel_traitsILi32ELi64ELi128ELi4ELb0ELb0EN7cutlass10bfloat16_tE19Flash_kernel_traitsILi32ELi64ELi128ELi4ES3_EELb0ELb0ELb1ELb0ELb0ELb1ELb1ELb0EEEvNS_16Flash_fwd_paramsE$_ZN5flash30compute_attn_1rowblock_splitkvI23Flash_fwd_kernel_traitsILi32ELi64ELi128ELi4ELb0ELb0EN7cutlass10bfloat16_tE19Flash_kernel_traitsILi32ELi64ELi128ELi4ES3_EELb0ELb0ELb1ELb0ELb0ELb1ELb1ELb0ENS_16Flash_fwd_paramsEEEvRKT8_iiiii,@function
        .size           $_ZN5flash24flash_fwd_splitkv_kernelI23Flash_fwd_kernel_traitsILi32ELi64ELi128ELi4ELb0ELb0EN7cutlass10bfloat16_tE19Flash_kernel_traitsILi32ELi64ELi128ELi4ES3_EELb0ELb0ELb1ELb0ELb0ELb1ELb1ELb0EEEvNS_16Flash_fwd_paramsE$_ZN5flash30compute_attn_1rowblock_splitkvI23Flash_fwd_kernel_traitsILi32ELi64ELi128ELi4ELb0ELb0EN7cutlass10bfloat16_tE19Flash_kernel_traitsILi32ELi64ELi128ELi4ES3_EELb0ELb0ELb1ELb0ELb0ELb1ELb1ELb0ENS_16Flash_fwd_paramsEEEvRKT8_iiiii,(.L_x_10319 - $_ZN5flash24flash_fwd_splitkv_kernelI23Flash_fwd_kernel_traitsILi32ELi64ELi128ELi4ELb0ELb0EN7cutlass10bfloat16_tE19Flash_kernel_traitsILi32ELi64ELi128ELi4ES3_EELb0ELb0ELb1ELb0ELb0ELb1ELb1ELb0EEEvNS_16Flash_fwd_paramsE$_ZN5flash30compute_attn_1rowblock_splitkvI23Flash_fwd_kernel_traitsILi32ELi64ELi128ELi4ELb0ELb0EN7cutlass10bfloat16_tE19Flash_kernel_traitsILi32ELi64ELi128ELi4ES3_EELb0ELb0ELb1ELb0ELb0ELb1ELb1ELb0ENS_16Flash_fwd_paramsEEEvRKT8_iiiii)
$_ZN5flash24flash_fwd_splitkv_kernelI23Flash_fwd_kernel_traitsILi32ELi64ELi128ELi4ELb0ELb0EN7cutlass10bfloat16_tE19Flash_kernel_traitsILi32ELi64ELi128ELi4ES3_EELb0ELb0ELb1ELb0ELb0ELb1ELb1ELb0EEEvNS_16Flash_fwd_paramsE$_ZN5flash30compute_attn_1rowblock_splitkvI23Flash_fwd_kernel_traitsILi32ELi64ELi128ELi4ELb0ELb0EN7cutlass10bfloat16_tE19Flash_kernel_traitsILi32ELi64ELi128ELi4ES3_EELb0ELb0ELb1ELb0ELb0ELb1ELb1ELb0ENS_16Flash_fwd_paramsEEEvRKT8_iiiii:
        /* <DEDUP_REMOVED lines=38> */
.L_x_8440:
[----:B------:R-:W-:Y:S05]  /*0460*/  BSYNC.RECONVERGENT B0 ;  /* 0x0000000000007941 */ /* 0x000fea0003800200 */
.L_x_8439:
[----:B------:R-:W-:Y:S04]  /*0470*/  BSSY.RECONVERGENT B0, `(.L_x_8441) ;  /* 0x0000007000007945 */ /* 0x000fe80003800200 */
[----:B------:R-:W-:Y:S05]  /*0480*/  @!P3 BRA `(.L_x_8442) ;  /* 0x000000000014b947 */ /* 0x000fea0003800000 */
[----:B------:R-:W2:Y:S02]  /*0490*/  LD.E.U8 R6, desc[UR4][R2.64+0x1b2] ;  /* 0x0001b20402067980 */ /* 0x000ea4000c101100 */
[----:B--2---:R-:W-:-:S13]  /*04a0*/  ISETP.NE.AND P1, PT, R6, RZ, PT ;  /* 0x000000ff0600720c */ /* 0x004fda0003f25270 */
[----:B-----5:R-:W2:Y:S02]  /*04b0*/  @P1 LD.E R24, desc[UR4][R16.64+0x4] ;  /* 0x0000040410181980 */ /* 0x020ea4000c101900 */
[----:B--2---:R-:W-:-:S06]  /*04c0*/  @P1 IADD3 R24, PT, PT, R24, -R15, RZ ;  /* 0x8000000f18181210 */ /* 0x004fcc0007ffe0ff */
[----:B------:R2:W5:Y:S02]  /*04d0*/  @!P1 LD.E R24, desc[UR4][R16.64] ;  /* 0x0000000410189980 */ /* 0x000564000c101900 */
.L_x_8442:
[----:B------:R-:W-:Y:S05]  /*04e0*/  BSYNC.RECONVERGENT B0 ;  /* 0x0000000000007941 */ /* 0x000fea0003800200 */
.L_x_8441:
        /* <DEDUP_REMOVED lines=8> */
.L_x_8444:
[----:B------:R-:W3:Y:S01]  /*0570*/  LD.E.64 R8, desc[UR4][R2.64+0x108] ;  /* 0x0001080402087980 */ /* 0x000ee2000c101b00 */
[----:B------:R-:W-:Y:S01]  /*0580*/  BSSY.RECONVERGENT B0, `(.L_x_8446) ;  /* 0x0000006000007945 */ /* 0x000fe20003800200 */
[----:B------:R-:W-:Y:S01]  /*0590*/  IMAD.MOV.U32 R5, RZ, RZ, RZ ;  /* 0x000000ffff057224 */ /* 0x000fe200078e00ff */
[----:B---3--:R-:W-:-:S04]  /*05a0*/  ISETP.NE.U32.AND P0, PT, R8, RZ, PT ;  /* 0x000000ff0800720c */ /* 0x008fc80003f05070 */
[----:B------:R-:W-:-:S13]  /*05b0*/  ISETP.NE.AND.EX P0, PT, R9, RZ, PT, P0 ;  /* 0x000000ff0900720c */ /* 0x000fda0003f05300 */
[----:B------:R-:W-:Y:S05]  /*05c0*/  @!P0 BRA `(.L_x_8447) ;  /* 0x0000000000048947 */ /* 0x000fea0003800000 */
[----:B------:R3:W5:Y:S02]  /*05d0*/  LD.E R5, desc[UR4][R2.64+0xbc] ;  /* 0x0000bc0402057980 */ /* 0x000764000c101900 */
.L_x_8447:
[----:B------:R-:W-:Y:S05]  /*05e0*/  BSYNC.RECONVERGENT B0 ;  /* 0x0000000000007941 */ /* 0x000fea0003800200 */
.L_x_8446:
[----:B-----5:R-:W-:Y:S02]  /*05f0*/  IADD3 R24, PT, PT, R5, R24, -R13 ;  /* 0x0000001805187210 */ /* 0x020fe40007ffe80d */
.L_x_8445:
[----:B------:R-:W-:Y:S05]  /*0600*/  BSYNC.RECONVERGENT B1 ;  /* 0x0000000000017941 */ /* 0x000fea0003800200 */
.L_x_8443:
[----:B------:R-:W-:Y:S01]  /*0610*/  IMAD.SHL.U32 R110, R117, 0x40, RZ ;  /* 0x00000040756e7824 */ /* 0x000fe200078e00ff */
[----:B------:R-:W-:Y:S01]  /*0620*/  MOV R8, R116 ;  /* 0x0000007400087202 */ /* 0x000fe20000000f00 */
[----:B------:R-:W-:-:S03]  /*0630*/  IMAD.MOV.U32 R9, RZ, RZ, 0x0 ;  /* 0x00000000ff097424 */ /* 0x000fc600078e00ff */
[----:B------:R-:W-:-:S13]  /*0640*/  ISETP.GT.AND P0, PT, R25, R110, PT ;  /* 0x0000006e1900720c */ /* 0x000fda0003f04270 */
[----:B-123--:R-:W-:Y:S05]  /*0650*/  @!P0 RET.REL.NODEC R8 `(_ZN5flash24flash_fwd_splitkv_kernelI23Flash_fwd_kernel_traitsILi32ELi64ELi128ELi4ELb0ELb0EN7cutlass10bfloat16_tE19Flash_kernel_traitsILi32ELi64ELi128ELi4ES3_EELb0ELb0ELb1ELb0ELb0ELb1ELb1ELb0EEEvNS_16Flash_fwd_paramsE) ;  /* 0xfffffff808688950 */ /* 0x00efea0003c3ffff */
        /* <DEDUP_REMOVED lines=69> */
[----:B------:R-:W-:Y:S01]  /*0ab0*/  ISETP.GE.OR P6, PT, R7, R25, P5 ;  /* 0x000000190700720c */ /* 0x000fe20002fc6670 */
[----:B------:R-:W-:Y:S01]  /*0ac0*/  @!P0 ST.E.128 desc[UR4][R8.64+0x800], RZ ;  /* 0x000800ff08008985 */ /* 0x000fe2000c101d04 */
[C---:B------:R-:W-:Y:S02]  /*0ad0*/  IADD3 R87, P0, PT, R5.reuse, R87, RZ ;  /* 0x0000005705577210 */ /* 0x040fe40007f1e0ff */
[CC--:B------:R-:W-:Y:S02]  /*0ae0*/  ISETP.GE.OR P5, PT, R0.reuse, R25.reuse, P5 ;  /* 0x000000190000720c */ /* 0x0c0fe40002fa6670 */
        /* <DEDUP_REMOVED lines=14> */
[----:B---3--:R-:W-:Y:S05]  /*0bd0*/  @P4 RET.REL.NODEC R2 `(_ZN5flash24flash_fwd_splitkv_kernelI23Flash_fwd_kernel_traitsILi32ELi64ELi128ELi4ELb0ELb0EN7cutlass10bfloat16_tE19Flash_kernel_traitsILi32ELi64ELi128ELi4ES3_EELb0ELb0ELb1ELb0ELb0ELb1ELb1ELb0EEEvNS_16Flash_fwd_paramsE) ;  /* 0xfffffff402084950 */ /* 0x008fea0003c3ffff */
[----:B------:R-:W-:Y:S02]  /*0be0*/  MOV R0, 0xff800000 ;  /* 0xff80000000007802 */ /* 0x000fe40000000f00 */
[----:B------:R-:W-:-:S03]  /*0bf0*/  MOV R117, 0x0 ;  /* 0x0000000000757802 */ /* 0x000fc60000000f00 */
[----:B------:R1:W-:Y:S02]  /*0c00*/  ST.E desc[UR4][R6.64+0xc0], R0 ;  /* 0x0000c00006007985 */ /* 0x0003e4000c101904 */
[----:B-1----:R-:W-:Y:S05]  /*0c10*/  RET.REL.NODEC R116 `(_ZN5flash24flash_fwd_splitkv_kernelI23Flash_fwd_kernel_traitsILi32ELi64ELi128ELi4ELb0ELb0EN7cutlass10bfloat16_tE19Flash_kernel_traitsILi32ELi64ELi128ELi4ES3_EELb0ELb0ELb1ELb0ELb0ELb1ELb1ELb0EEEvNS_16Flash_fwd_paramsE) ;  /* 0xfffffff074f87950 */ /* 0x002fea0003c3ffff */
.L_x_8448:
        /* <DEDUP_REMOVED lines=105> */
.L_x_8450:
        /* <DEDUP_REMOVED lines=79> */
.L_x_8451:
[----:B------:R-:W-:Y:S05]  /*17a0*/  BSYNC.RECONVERGENT B0 ;  /* 0x0000000000007941 */ /* 0x000fea0003800200 */
.L_x_8449:
        /* <DEDUP_REMOVED lines=60> */
[----:B------:R-:W-:Y:S01]  /*1b70*/  IMAD.IADD R110, R25, 0x1, -R110 ;  /* 0x00000001196e7824 */ /* 0x000fe200078e0a6e */
[----:B------:R-:W-:Y:S01]  /*1b80*/  UMOV UR7, 0x400 ;  /* 0x0000040000077882 */ /* 0x000fe20000000000 */
[----:B------:R-:W-:Y:S02]  /*1b90*/  IMAD R12, R107, R26, RZ ;  /* 0x0000001a6b0c7224 */ /* 0x000fe400078e02ff */
[----:B------:R-:W-:Y:S01]  /*1ba0*/  IMAD.WIDE.U32 R112, R26, R106, R112 ;  /* 0x0000006a1a707225 */ /* 0x000fe200078e0070 */
[----:B-1----:R-:W-:Y:S01]  /*1bb0*/  ULEA UR6, UR6, UR7, 0x18 ;  /* 0x0000000706067291 */ /* 0x002fe2000f8ec0ff */
[----:B------:R-:W-:-:S02]  /*1bc0*/  LOP3.LUT R127, R127, R126, RZ, 0x3c, !PT ;  /* 0x0000007e7f7f7212 */ /* 0x000fc400078e3cff */
[----:B------:R-:W-:Y:S01]  /*1bd0*/  IMAD.IADD R12, R113, 0x1, R12 ;  /* 0x00000001710c7824 */ /* 0x000fe200078e020c */
[----:B------:R-:W-:Y:S01]  /*1be0*/  MOV R27, RZ ;  /* 0x000000ff001b7202 */ /* 0x000fe20000000f00 */
[----:B------:R-:W-:Y:S01]  /*1bf0*/  BSSY.RECONVERGENT B0, `(.L_x_8452) ;  /* 0x000002e000007945 */ /* 0x000fe20003800200 */
[----:B------:R-:W-:Y:S01]  /*1c00*/  LOP3.LUT R126, R127, R126, RZ, 0x3c, !PT ;  /* 0x0000007e7f7e7212 */ /* 0x000fe200078e3cff */
[----:B------:R-:W-:-:S03]  /*1c10*/  IMAD.U32 R102, RZ, RZ, UR6 ;  /* 0x00000006ff667e24 */ /* 0x000fc6000f8e00ff */
[----:B------:R-:W-:Y:S01]  /*1c20*/  LOP3.LUT R127, R127, R126, RZ, 0x3c, !PT ;  /* 0x0000007e7f7f7212 */ /* 0x000fe200078e3cff */
        /* <DEDUP_REMOVED lines=10> */
[----:B------:R-:W-:-:S04]  /*1cd0*/  IADD3 R14, P1, PT, R22, R7, RZ ;  /* 0x00000007160e7210 */ /* 0x000fc80007f3e0ff */
[----:B------:R-:W-:Y:S02]  /*1ce0*/  IADD3.X R15, PT, PT, RZ, R10, RZ, P1, !PT ;  /* 0x0000000aff0f7210 */ /* 0x000fe40000ffe4ff */
[----:B------:R-:W-:Y:S01]  /*1cf0*/  ISETP.GE.AND P1, PT, R26, R110, PT ;  /* 0x0000006e1a00720c */ /* 0x000fe20003f26270 */
[----:B------:R-:W-:Y:S01]  /*1d00*/  IMAD R0, R17, R121, RZ ;  /* 0x0000007911007224 */ /* 0x000fe200078e02ff */
[----:B------:R-:W-:Y:S02]  /*1d10*/  SHF.R.S32.HI R7, RZ, 0x1f, R121 ;  /* 0x0000001fff077819 */ /* 0x000fe40000011479 */
        /* <DEDUP_REMOVED lines=26> */
.L_x_8454:
[----:B------:R2:W-:Y:S02]  /*1ec0*/  STS.128 [R21], RZ ;  /* 0x000000ff15007388 */ /* 0x0005e40000000c00 */
.L_x_8453:
[----:B------:R-:W-:Y:S05]  /*1ed0*/  BSYNC.RECONVERGENT B0 ;  /* 0x0000000000007941 */ /* 0x000fea0003800200 */
.L_x_8452:
        /* <DEDUP_REMOVED lines=24> */
.L_x_8456:
[----:B------:R-:W-:Y:S05]  /*2060*/  BSYNC.RECONVERGENT B0 ;  /* 0x0000000000007941 */ /* 0x000fea0003800200 */
.L_x_8455:
[----:B------:R-:W-:Y:S01]  /*2070*/  BSSY.RECONVERGENT B0, `(.L_x_8457) ;  /* 0x000000e000007945 */ /* 0x000fe20003800200 */
[C---:B------:R-:W-:Y:S02]  /*2080*/  SHF.L.U64.HI R10, R106.reuse, 0x5, R107 ;  /* 0x000000056a0a7819 */ /* 0x040fe4000001026b */
[----:B------:R-:W-:Y:S01]  /*2090*/  SHF.L.U32 R0, R106, 0x5, RZ ;  /* 0x000000056a007819 */ /* 0x000fe200000006ff */
        /* <DEDUP_REMOVED lines=10> */
.L_x_8459:
[----:B------:R1:W-:Y:S02]  /*2140*/  STS.128 [R21+0x1000], RZ ;  /* 0x001000ff15007388 */ /* 0x0003e40000000c00 */
.L_x_8458:
[----:B------:R-:W-:Y:S05]  /*2150*/  BSYNC.RECONVERGENT B0 ;  /* 0x0000000000007941 */ /* 0x000fea0003800200 */
.L_x_8457:
        /* <DEDUP_REMOVED lines=16> */
.L_x_8461:
[----:B------:R-:W-:Y:S05]  /*2260*/  BSYNC.RECONVERGENT B0 ;  /* 0x0000000000007941 */ /* 0x000fea0003800200 */
.L_x_8460:
        /* <DEDUP_REMOVED lines=11> */
.L_x_8463:
[----:B------:R-:W-:Y:S05]  /*2320*/  BSYNC.RECONVERGENT B0 ;  /* 0x0000000000007941 */ /* 0x000fea0003800200 */
.L_x_8462:
        /* <DEDUP_REMOVED lines=11> */
.L_x_8465:
[----:B------:R-:W-:Y:S05]  /*23e0*/  BSYNC.RECONVERGENT B0 ;  /* 0x0000000000007941 */ /* 0x000fea0003800200 */
.L_x_8464:
[----:B------:R-:W2:Y:S04]  /*23f0*/  LD.E.64 R14, desc[UR4][R2.64+0x1c0] ;  /* 0x0001c004020e7980 */ /* 0x000ea8000c101b00 */
[----:B-1----:R-:W3:Y:S01]  /*2400*/  LD.E.64 R10, desc[UR4][R2.64+0x1b8] ;  /* 0x0001b804020a7980 */ /* 0x002ee2000c101b00 */
        /* <DEDUP_REMOVED lines=27> */
.L_x_8468:
[----:B------:R3:W-:Y:S01]  /*25c0*/  STS.128 [R21+0x3000], RZ ;  /* 0x003000ff15007388 */ /* 0x0007e20000000c00 */
[----:B------:R-:W-:Y:S05]  /*25d0*/  BRA `(.L_x_8469) ;  /* 0x0000000000047947 */ /* 0x000fea0003800000 */
.L_x_8467:
[----:B------:R2:W-:Y:S02]  /*25e0*/  STS.128 [R21+0x3000], RZ ;  /* 0x003000ff15007388 */ /* 0x0005e40000000c00 */
.L_x_8469:
[----:B------:R-:W-:Y:S05]  /*25f0*/  BSYNC.RECONVERGENT B0 ;  /* 0x0000000000007941 */ /* 0x000fea0003800200 */
.L_x_8466:
[-C--:B------:R-:W-:Y:S01]  /*2600*/  ISETP.GE.AND P3, PT, R9, R8.reuse, PT ;  /* 0x000000080900720c */ /* 0x080fe20003f66270 */
[----:B------:R-:W-:Y:S01]  /*2610*/  BSSY.RECONVERGENT B0, `(.L_x_8470) ;  /* 0x000000e000007945 */ /* 0x000fe20003800200 */
[-C--:B------:R-:W-:Y:S02]  /*2620*/  ISETP.GE.AND P1, PT, R4, R8.reuse, PT ;  /* 0x000000080400720c */ /* 0x080fe40003f26270 */
[C---:B------:R-:W-:Y:S02]  /*2630*/  LEA R4, P0, R6.reuse, R115, 0x1 ;  /* 0x0000007306047211 */ /* 0x040fe400078008ff */
        /* <DEDUP_REMOVED lines=11> */
.L_x_8471:
[----:B------:R-:W-:Y:S05]  /*26f0*/  BSYNC.RECONVERGENT B0 ;  /* 0x0000000000007941 */ /* 0x000fea0003800200 */
.L_x_8470:
        /* <DEDUP_REMOVED lines=12> */
.L_x_8473:
[----:B------:R-:W-:Y:S05]  /*27c0*/  BSYNC.RECONVERGENT B0 ;  /* 0x0000000000007941 */ /* 0x000fea0003800200 */
.L_x_8472:
        /* <DEDUP_REMOVED lines=12> */
.L_x_8475:
[----:B------:R-:W-:Y:S05]  /*2890*/  BSYNC.RECONVERGENT B0 ;  /* 0x0000000000007941 */ /* 0x000fea0003800200 */
.L_x_8474:
        /* <DEDUP_REMOVED lines=8> */
[----:B-1----:R-:W-:-:S02]  /*2920*/  LOP3.LUT R7, R101, 0x3e00, RZ, 0xc0, !PT ;  /* 0x00003e0065077812 */ /* 0x002fc400078ec0ff */
        /* <DEDUP_REMOVED lines=10> */
[----:B------:R-:W-:Y:S02]  /*29d0*/  LOP3.LUT R100, R7, R49, RZ, 0xfc, !PT ;  /* 0x0000003107647212 */ /* 0x000fe400078efcff */
[----:B------:R-:W-:-:S02]  /*29e0*/  LEA R56, R4, R102, 0x1 ;  /* 0x0000006604387211 */ /* 0x000fc400078e08ff */
[----:B------:R-:W-:Y:S02]  /*29f0*/  LEA R100, R100, R102, 0x1 ;  /* 0x0000006664647211 */ /* 0x000fe400078e08ff */
[----:B------:R-:W-:Y:S01]  /*2a00*/  LOP3.LUT P0, RZ, R87, 0x4, RZ, 0xc0, !PT ;  /* 0x0000000457ff7812 */ /* 0x000fe2000780c0ff */
[----:B------:R-:W-:Y:S01]  /*2a10*/  LDSM.16.M88.4 R36, [R56+0x1000] ;  /* 0x001000003824783b */ /* 0x000fe20000000200 */
[----:B------:R-:W-:Y:S02]  /*2a20*/  MOV R50, 0x20 ;  /* 0x0000002000327802 */ /* 0x000fe40000000f00 */
[----:B------:R-:W-:Y:S01]  /*2a30*/  P2R R4, PR, RZ, 0x1 ;  /* 0x00000001ff047803 */ /* 0x000fe20000000000 */
[----:B------:R-:W4:Y:S01]  /*2a40*/  LDSM.16.M88.4 R32, [R100] ;  /* 0x000000006420783b */ /* 0x000f220000000200 */
[----:B------:R-:W-:-:S03]  /*2a50*/  SEL R50, R50, 0xffffffe0, !P0 ;  /* 0xffffffe032327807 */ /* 0x000fc60004000000 */
[----:B------:R-:W1:Y:S01]  /*2a60*/  LDSM.16.M88.4 R28, [R56+0x1400] ;  /* 0x00140000381c783b */ /* 0x000e620000000200 */
[-C--:B------:R-:W-:Y:S02]  /*2a70*/  IADD3 R16, PT, PT, R100, R50.reuse, RZ ;  /* 0x0000003264107210 */ /* 0x080fe40007ffe0ff */
[----:B------:R-:W-:-:S04]  /*2a80*/  IADD3 R50, PT, PT, R56, R50, RZ ;  /* 0x0000003238327210 */ /* 0x000fc80007ffe0ff */
[----:B------:R-:W-:Y:S04]  /*2a90*/  LDSM.16.M88.4 R16, [R16] ;  /* 0x000000001010783b */ /* 0x000fe80000000200 */
[----:B------:R-:W2:Y:S04]  /*2aa0*/  LDSM.16.M88.4 R4, [R50+0x1000] ;  /* 0x001000003204783b */ /* 0x000ea80000000200 */
[----:B------:R-:W3:Y:S01]  /*2ab0*/  LDSM.16.M88.4 R40, [R50+0x1400] ;  /* 0x001400003228783b */ /* 0x000ee20000000200 */
[C---:B----4-:R-:W-:Y:S08]  /*2ac0*/  HMMA.16816.F32.BF16 R8, R32.reuse, R36, RZ ;  /* 0x000000242008723c */ /* 0x050ff000000418ff */
[C---:B------:R-:W-:Y:S08]  /*2ad0*/  HMMA.16816.F32.BF16 R36, R32.reuse, R38, RZ ;  /* 0x000000262024723c */ /* 0x040ff000000418ff */
[----:B-1----:R-:W-:Y:S08]  /*2ae0*/  HMMA.16816.F32.BF16 R12, R32, R28, RZ ;  /* 0x0000001c200c723c */ /* 0x002ff000000418ff */
[C---:B--2---:R-:W-:Y:S08]  /*2af0*/  HMMA.16816.F32.BF16 R8, R16.reuse, R4, R8 ;  /* 0x000000041008723c */ /* 0x044ff00000041808 */
[C---:B------:R-:W-:Y:S01]  /*2b00*/  HMMA.16816.F32.BF16 R36, R16.reuse, R6, R36 ;  /* 0x000000061024723c */ /* 0x040fe20000041824 */
[----:B------:R-:W1:Y:S07]  /*2b10*/  LDSM.16.M88.4 R4, [R56+0x1800] ;  /* 0x001800003804783b */ /* 0x000e6e0000000200 */
[----:B---3--:R-:W-:Y:S03]  /*2b20*/  HMMA.16816.F32.BF16 R12, R16, R40, R12 ;  /* 0x00000028100c723c */ /* 0x008fe6000004180c */
        /* <DEDUP_REMOVED lines=121> */
[----:B------:R-:W-:-:S06]  /*32c0*/  FMUL.FTZ R5, R14, R20 ;  /* 0x000000140e057220 */ /* 0x000fcc0000410000 */
[----:B------:R-:W2:Y:S01]  /*32d0*/  MUFU.TANH R96, R12 ;  /* 0x0000000c00607308 */ /* 0x000ea20000002400 */
[----:B------:R-:W-:Y:S07]  /*32e0*/  HMMA.16816.F32.BF16 R40, R16, R6, R40 ;  /* 0x000000061028723c */ /* 0x000fee0000041828 */
[----:B-----5:R5:W1:Y:S04]  /*32f0*/  MUFU.TANH R56, R39 ;  /* 0x0000002700387308 */ /* 0x020a680000002400 */
[-C--:B------:R-:W-:Y:S01]  /*3300*/  FMUL.FTZ R8, R8, R20.reuse ;  /* 0x0000001408087220 */ /* 0x080fe20000410000 */
[-C--:B------:R-:W-:Y:S01]  /*3310*/  FMUL.FTZ R9, R9, R20.reuse ;  /* 0x0000001409097220 */ /* 0x080fe20000410000 */
[-C--:B------:R-:W-:Y:S01]  /*3320*/  FMUL.FTZ R10, R10, R20.reuse ;  /* 0x000000140a0a7220 */ /* 0x080fe20000410000 */
[-C--:B------:R-:W-:Y:S01]  /*3330*/  FMUL.FTZ R4, R11, R20.reuse ;  /* 0x000000140b047220 */ /* 0x080fe20000410000 */
[----:B------:R-:W1:Y:S04]  /*3340*/  MUFU.TANH R97, R13 ;  /* 0x0000000d00617308 */ /* 0x000e680000002400 */
[-C--:B------:R-:W-:Y:S01]  /*3350*/  FMUL.FTZ R6, R42, R20.reuse ;  /* 0x000000142a067220 */ /* 0x080fe20000410000 */
[----:B------:R-:W-:-:S03]  /*3360*/  FMUL.FTZ R7, R43, R20 ;  /* 0x000000142b077220 */ /* 0x000fc60000410000 */
[----:B------:R4:W1:Y:S01]  /*3370*/  MUFU.TANH R98, R8 ;  /* 0x0000000800627308 */ /* 0x0008620000002400 */
[----:B-----5:R5:W2:Y:S01]  /*3380*/  LDSM.16.M88.4 R36, [R50+0x2c00] ;  /* 0x002c00003224783b */ /* 0x020aa20000000200 */
[----:B------:R-:W-:-:S06]  /*3390*/  DEPBAR.LE SB0, 0x0 ;  /* 0x000080000000791a */ /* 0x000fcc0000000000 */
[----:B------:R-:W1:Y:S08]  /*33a0*/  MUFU.TANH R5, R5 ;  /* 0x0000000500057308 */ /* 0x000e700000002400 */
[----:B------:R-:W1:Y:S01]  /*33b0*/  MUFU.TANH R99, R9 ;  /* 0x0000000900637308 */ /* 0x000e620000002400 */
[----:B----4-:R-:W-:Y:S01]  /*33c0*/  IADD3 R8, PT, PT, R23, -0x1, RZ ;  /* 0xffffffff17087810 */ /* 0x010fe20007ffe0ff */
[----:B------:R-:W-:Y:S03]  /*33d0*/  BAR.SYNC.DEFER_BLOCKING 0x0 ;  /* 0x0000000000007b1d */ /* 0x000fe60000010000 */
[----:B------:R-:W-:-:S03]  /*33e0*/  ISETP.GT.AND P0, PT, R8, R111, PT ;  /* 0x0000006f0800720c */ /* 0x000fc60003f04270 */
[----:B-----5:R3:W4:Y:S08]  /*33f0*/  MUFU.TANH R50, R15 ;  /* 0x0000000f00327308 */ /* 0x0207300000002400 */
[----:B------:R-:W1:Y:S08]  /*3400*/  MUFU.TANH R10, R10 ;  /* 0x0000000a000a7308 */ /* 0x000e700000002400 */
[----:B------:R-:W1:Y:S01]  /*3410*/  MUFU.TANH R4, R4 ;  /* 0x0000000400047308 */ /* 0x000e620000002400 */
[C---:B---3--:R-:W-:Y:S07]  /*3420*/  HMMA.16816.F32.BF16 R12, R32.reuse, R28, RZ ;  /* 0x0000001c200c723c */ /* 0x048fee00000418ff */
[----:B------:R-:W3:Y:S01]  /*3430*/  MUFU.TANH R6, R6 ;  /* 0x0000000600067308 */ /* 0x000ee20000002400 */
[----:B------:R-:W-:Y:S01]  /*3440*/  HMMA.16816.F32.BF16 R28, R32, R30, RZ ;  /* 0x0000001e201c723c */ /* 0x000fe200000418ff */
[----:B------:R-:W-:-:S06]  /*3450*/  FMUL.FTZ R32, R41, R20 ;  /* 0x0000001429207220 */ /* 0x000fcc0000410000 */
[----:B------:R-:W1:Y:S05]  /*3460*/  MUFU.TANH R32, R32 ;  /* 0x0000002000207308 */ /* 0x000e6a0000002400 */
[C---:B--2---:R-:W-:Y:S01]  /*3470*/  HMMA.16816.F32.BF16 R12, R16.reuse, R36, R12 ;  /* 0x00000024100c723c */ /* 0x044fe2000004180c */
[-C--:B------:R-:W-:Y:S02]  /*3480*/  FMUL.FTZ R36, R40, R20.reuse ;  /* 0x0000001428247220 */ /* 0x080fe40000410000 */
[----:B------:R-:W2:Y:S05]  /*3490*/  MUFU.TANH R7, R7 ;  /* 0x0000000700077308 */ /* 0x000eaa0000002400 */
        /* <DEDUP_REMOVED lines=10> */
[----:B------:R1:W1:Y:S08]  /*3540*/  MUFU.TANH R17, R13 ;  /* 0x0000000d00117308 */ /* 0x0002700000002400 */
[----:B------:R1:W1:Y:S01]  /*3550*/  MUFU.TANH R19, R14 ;  /* 0x0000000e00137308 */ /* 0x0002620000002400 */
[-C--:B-----5:R-:W-:Y:S01]  /*3560*/  FMUL.FTZ R28, R30, R20.reuse ;  /* 0x000000141e1c7220 */ /* 0x0a0fe20000410000 */
[----:B------:R-:W-:-:S06]  /*3570*/  FMUL.FTZ R20, R31, R20 ;  /* 0x000000141f147220 */ /* 0x000fcc0000410000 */
[----:B------:R-:W1:Y:S08]  /*3580*/  MUFU.TANH R15, R15 ;  /* 0x0000000f000f7308 */ /* 0x000e700000002400 */
[----:B------:R-:W1:Y:S08]  /*3590*/  MUFU.TANH R29, R29 ;  /* 0x0000001d001d7308 */ /* 0x000e700000002400 */
[----:B------:R-:W1:Y:S08]  /*35a0*/  MUFU.TANH R28, R28 ;  /* 0x0000001c001c7308 */ /* 0x000e700000002400 */
[----:B------:R-:W1:Y:S01]  /*35b0*/  MUFU.TANH R20, R20 ;  /* 0x0000001400147308 */ /* 0x000e620000002400 */
        /* <DEDUP_REMOVED lines=14> */
.L_x_8479:
[----:B------:R-:W2:Y:S01]  /*36a0*/  LD.E R31, desc[UR4][R2.64+0x170] ;  /* 0x00017004021f7980 */ /* 0x000ea2000c101900 */
[----:B------:R-:W-:-:S04]  /*36b0*/  SHF.L.U32 R9, R8, 0x7, RZ ;  /* 0x0000000708097819 */ /* 0x000fc800000006ff */
[----:B-1----:R-:W-:Y:S01]  /*36c0*/  IABS R13, R9 ;  /* 0x00000009000d7213 */ /* 0x002fe20000000000 */
        /* <DEDUP_REMOVED lines=29> */
[----:B------:R-:W-:Y:S02]  /*38a0*/  @!P3 IMAD.IADD R12, R12, 0x1, -R14 ;  /* 0x000000010c0cb824 */ /* 0x000fe400078e0a0e */
        /* <DEDUP_REMOVED lines=8> */
[----:B------:R-:W-:-:S03]  /*3930*/  SEL R9, R9, R30, !P1 ;  /* 0x0000001e09097207 */ /* 0x000fc60004800000 */
        /* <DEDUP_REMOVED lines=20> */
.L_x_8480:
[----:B------:R-:W-:Y:S05]  /*3a80*/  BSYNC.RECONVERGENT B0 ;  /* 0x0000000000007941 */ /* 0x000fea0003800200 */
.L_x_8478:
        /* <DEDUP_REMOVED lines=9> */
[-C--:B-1----:R-:W-:Y:S02]  /*3b20*/  @!P0 LEA.HI.X R13, R106, R112.reuse, R107, 0x6, P4 ;  /* 0x000000706a0d8211 */ /* 0x082fe400020f346b */
        /* <DEDUP_REMOVED lines=26> */
.L_x_8482:
[----:B------:R-:W-:Y:S05]  /*3cd0*/  BSYNC.RECONVERGENT B0 ;  /* 0x0000000000007941 */ /* 0x000fea0003800200 */
.L_x_8481:
[----:B------:R-:W0:Y:S02]  /*3ce0*/  LDGDEPBAR ;  /* 0x00000000000079af */ /* 0x000e240000000000 */
.L_x_8477:
[----:B------:R-:W-:Y:S05]  /*3cf0*/  BSYNC.RECONVERGENT B1 ;  /* 0x0000000000017941 */ /* 0x000fea0003800200 */
.L_x_8476:
[----:B------:R-:W-:Y:S01]  /*3d00*/  LOP3.LUT R26, R26, 0x7, RZ, 0xc0, !PT ;  /* 0x000000071a1a7812 */ /* 0x000fe200078ec0ff */
[----:B------:R-:W-:Y:S02]  /*3d10*/  IMAD.SHL.U32 R27, R87, 0x2, RZ ;  /* 0x00000002571b7824 */ /* 0x000fe400078e00ff */
[----:B------:R-:W-:Y:S01]  /*3d20*/  VIADD R43, R23, 0xffffffff ;  /* 0xffffffff172b7836 */ /* 0x000fe20000000000 */
[----:B-12---:R-:W-:Y:S02]  /*3d30*/  LOP3.LUT R21, R26, 0x1f0, R48, 0xf8, !PT ;  /* 0x000001f01a157812 */ /* 0x006fe400078ef830 */
[----:B------:R-:W-:-:S03]  /*3d40*/  LOP3.LUT R27, R27, 0x6, RZ, 0xc0, !PT ;  /* 0x000000061b1b7812 */ /* 0x000fc600078ec0ff */
[----:B------:R-:W-:Y:S02]  /*3d50*/  IMAD R21, R117, 0x40, R21 ;  /* 0x0000004075157824 */ /* 0x000fe400078e0215 */
[--C-:B------:R-:W-:Y:S02]  /*3d60*/  IMAD R22, R8, 0x80, R27.reuse ;  /* 0x0000008008167824 */ /* 0x100fe400078e021b */
[----:B------:R-:W-:Y:S01]  /*3d70*/  IMAD R43, R43, 0x80, R27 ;  /* 0x000000802b2b7824 */ /* 0x000fe200078e021b */
[----:B------:R-:W-:Y:S01]  /*3d80*/  IADD3 R21, PT, PT, R24, R21, -R25 ;  /* 0x0000001518157210 */ /* 0x000fe20007ffe819 */
[C---:B------:R-:W-:Y:S01]  /*3d90*/  VIADD R18, R22.reuse, 0x1 ;  /* 0x0000000116127836 */ /* 0x040fe20000000000 */
[CC--:B------:R-:W-:Y:S01]  /*3da0*/  ISETP.GE.AND P4, PT, R22.reuse, R24.reuse, PT ;  /* 0x000000181600720c */ /* 0x0c0fe20003f86270 */
[----:B------:R-:W-:Y:S02]  /*3db0*/  VIADD R14, R22, 0x10 ;  /* 0x00000010160e7836 */ /* 0x000fe40000000000 */
[C---:B------:R-:W-:Y:S01]  /*3dc0*/  IMAD.IADD R8, R21.reuse, 0x1, -R18 ;  /* 0x0000000115087824 */ /* 0x040fe200078e0a12 */
[-C--:B------:R-:W-:Y:S01]  /*3dd0*/  ISETP.GE.AND P3, PT, R18, R24.reuse, PT ;  /* 0x000000181200720c */ /* 0x080fe20003f66270 */
[----:B------:R-:W-:Y:S01]  /*3de0*/  VIADD R9, R22, 0x18 ;  /* 0x0000001816097836 */ /* 0x000fe20000000000 */
[----:B------:R-:W-:Y:S01]  /*3df0*/  ISETP.GE.AND P1, PT, R14, R24, PT ;  /* 0x000000180e00720c */ /* 0x000fe20003f26270 */
[C---:B------:R-:W-:Y:S01]  /*3e00*/  IMAD.IADD R16, R21.reuse, 0x1, -R14 ;  /* 0x0000000115107824 */ /* 0x040fe200078e0a0e */
[----:B------:R-:W-:Y:S01]  /*3e10*/  IABS R8, R8 ;  /* 0x0000000800087213 */ /* 0x000fe20000000000 */
[----:B------:R-:W-:-:S02]  /*3e20*/  IMAD.IADD R42, R21, 0x1, -R9 ;  /* 0x00000001152a7824 */ /* 0x000fc400078e0a09 */
[C---:B------:R-:W-:Y:S01]  /*3e30*/  VIADD R40, R22.reuse, 0x8 ;  /* 0x0000000816287836 */ /* 0x040fe20000000000 */
[----:B------:R-:W-:Y:S01]  /*3e40*/  I2FP.F32.S32 R13, R8 ;  /* 0x00000008000d7245 */ /* 0x000fe20000201400 */
[----:B------:R-:W-:Y:S01]  /*3e50*/  VIADD R8, R22, 0x9 ;  /* 0x0000000916087836 */ /* 0x000fe20000000000 */
[----:B------:R-:W-:Y:S01]  /*3e60*/  IABS R16, R16 ;  /* 0x0000001000107213 */ /* 0x000fe20000000000 */
[C---:B------:R-:W-:Y:S01]  /*3e70*/  IMAD.IADD R38, R21.reuse, 0x1, -R22 ;  /* 0x0000000115267824 */ /* 0x040fe200078e0a16 */
[----:B------:R-:W-:Y:S01]  /*3e80*/  IABS R42, R42 ;  /* 0x0000002a002a7213 */ /* 0x000fe20000000000 */
[C---:B------:R-:W-:Y:S01]  /*3e90*/  IMAD.IADD R90, R21.reuse, 0x1, -R8 ;  /* 0x00000001155a7824 */ /* 0x040fe200078e0a08 */
[----:B------:R-:W-:Y:S01]  /*3ea0*/  I2FP.F32.S32 R16, R16 ;  /* 0x0000001000107245 */ /* 0x000fe20000201400 */
[----:B------:R-:W-:Y:S01]  /*3eb0*/  FFMA.FTZ R13, -R0, R13, R45 ;  /* 0x0000000d000d7223 */ /* 0x000fe2000001012d */
[----:B------:R-:W-:Y:S01]  /*3ec0*/  I2FP.F32.S32 R42, R42 ;  /* 0x0000002a002a7245 */ /* 0x000fe20000201400 */
[C---:B------:R-:W-:Y:S01]  /*3ed0*/  VIADD R12, R22.reuse, 0x11 ;  /* 0x00000011160c7836 */ /* 0x040fe20000000000 */
[----:B------:R-:W-:Y:S01]  /*3ee0*/  IABS R90, R90 ;  /* 0x0000005a005a7213 */ /* 0x000fe20000000000 */
[----:B------:R-:W-:Y:S01]  /*3ef0*/  VIADD R41, R22, 0x28 ;  /* 0x0000002816297836 */ /* 0x000fe20000000000 */
[----:B------:R-:W-:Y:S01]  /*3f00*/  ISETP.GE.AND P5, PT, R40, R24, PT ;  /* 0x000000182800720c */ /* 0x000fe20003fa6270 */
[----:B------:R-:W-:Y:S01]  /*3f10*/  FFMA.FTZ R42, -R0, R42, R61 ;  /* 0x0000002a002a7223 */ /* 0x000fe2000001013d */
[----:B------:R-:W-:Y:S01]  /*3f20*/  I2FP.F32.S32 R90, R90 ;  /* 0x0000005a005a7245 */ /* 0x000fe20000201400 */
[----:B------:R-:W-:Y:S01]  /*3f30*/  VIADD R61, R22, 0x19 ;  /* 0x00000019163d7836 */ /* 0x000fe20000000000 */
[----:B------:R-:W-:Y:S01]  /*3f40*/  IABS R38, R38 ;  /* 0x0000002600267213 */ /* 0x000fe20000000000 */
[C---:B------:R-:W-:Y:S01]  /*3f50*/  IMAD.IADD R40, R21.reuse, 0x1, -R40 ;  /* 0x0000000115287824 */ /* 0x040fe200078e0a28 */
[----:B------:R-:W-:Y:S01]  /*3f60*/  ISETP.GE.AND P2, PT, R8, R24, PT ;  /* 0x000000180800720c */ /* 0x000fe20003f46270 */
[C---:B------:R-:W-:Y:S01]  /*3f70*/  FFMA.FTZ R90, -R0.reuse, R90, R52 ;  /* 0x0000005a005a7223 */ /* 0x040fe20000010134 */
[----:B------:R-:W-:Y:S01]  /*3f80*/  FFMA.FTZ R52, -R0, R16, R55 ;  /* 0x0000001000347223 */ /* 0x000fe20000010137 */
[----:B------:R-:W-:Y:S01]  /*3f90*/  VIADD R16, R22, 0x29 ;  /* 0x0000002916107836 */ /* 0x000fe20000000000 */
[----:B------:R-:W-:Y:S01]  /*3fa0*/  IABS R40, R40 ;  /* 0x0000002800287213 */ /* 0x000fe20000000000 */
[C---:B------:R-:W-:Y:S01]  /*3fb0*/  IMAD.IADD R39, R21.reuse, 0x1, -R61 ;  /* 0x0000000115277824 */ /* 0x040fe200078e0a3d */
[----:B------:R-:W-:Y:S01]  /*3fc0*/  I2FP.F32.S32 R38, R38 ;  /* 0x0000002600267245 */ /* 0x000fe20000201400 */
[C---:B------:R-:W-:Y:S01]  /*3fd0*/  IMAD.IADD R30, R21.reuse, 0x1, -R16 ;  /* 0x00000001151e7824 */ /* 0x040fe200078e0a10 */
[----:B------:R-:W-:Y:S01]  /*3fe0*/  I2FP.F32.S32 R40, R40 ;  /* 0x0000002800287245 */ /* 0x000fe20000201400 */
[C---:B------:R-:W-:Y:S01]  /*3ff0*/  IMAD.IADD R11, R21.reuse, 0x1, -R12 ;  /* 0x00000001150b7824 */ /* 0x040fe200078e0a0c */
[----:B------:R-:W-:Y:S01]  /*4000*/  IABS R39, R39 ;  /* 0x0000002700277213 */ /* 0x000fe20000000000 */
[C---:B------:R-:W-:Y:S01]  /*4010*/  FFMA.FTZ R44, -R0.reuse, R38, R44 ;  /* 0x00000026002c7223 */ /* 0x040fe2000001012c */
[----:B------:R-:W-:Y:S01]  /*4020*/  IABS R30, R30 ;  /* 0x0000001e001e7213 */ /* 0x000fe20000000000 */
[C---:B------:R-:W-:Y:S01]  /*4030*/  FFMA.FTZ R53, -R0.reuse, R38, R53 ;  /* 0x0000002600357223 */ /* 0x040fe20000010135 */
[----:B------:R-:W-:Y:S01]  /*4040*/  I2FP.F32.S32 R39, R39 ;  /* 0x0000002700277245 */ /* 0x000fe20000201400 */
[----:B------:R-:W-:Y:S01]  /*4050*/  FFMA.FTZ R40, -R0, R40, R51 ;  /* 0x0000002800287223 */ /* 0x000fe20000010133 */
[----:B------:R-:W-:Y:S01]  /*4060*/  I2FP.F32.S32 R30, R30 ;  /* 0x0000001e001e7245 */ /* 0x000fe20000201400 */
[----:B------:R-:W-:Y:S01]  /*4070*/  VIADD R55, R22, 0x21 ;  /* 0x0000002116377836 */ /* 0x000fe20000000000 */
[----:B------:R-:W-:Y:S01]  /*4080*/  IABS R11, R11 ;  /* 0x0000000b000b7213 */ /* 0x000fe20000000000 */
[----:B------:R-:W-:Y:S01]  /*4090*/  FFMA.FTZ R39, -R0, R39, R62 ;  /* 0x0000002700277223 */ /* 0x000fe2000001013e */
[----:B------:R-:W-:Y:S01]  /*40a0*/  FSEL R40, R40, -INF , !P5 ;  /* 0xff80000028287808 */ /* 0x000fe20006800000 */
[----:B------:R-:W-:Y:S01]  /*40b0*/  FFMA.FTZ R35, -R0, R30, R70 ;  /* 0x0000001e00237223 */ /* 0x000fe20000010146 */
[C---:B------:R-:W-:Y:S01]  /*40c0*/  VIADD R30, R21.reuse, 0x8 ;  /* 0x00000008151e7836 */ /* 0x040fe20000000000 */
[----:B------:R-:W-:Y:S01]  /*40d0*/  I2FP.F32.S32 R11, R11 ;  /* 0x0000000b000b7245 */ /* 0x000fe20000201400 */
[----:B------:R-:W-:Y:S01]  /*40e0*/  IMAD.IADD R51, R21, 0x1, -R55 ;  /* 0x0000000115337824 */ /* 0x000fe200078e0a37 */
[----:B------:R-:W-:Y:S01]  /*40f0*/  FSEL R52, R52, -INF , !P1 ;  /* 0xff80000034347808 */ /* 0x000fe20004800000 */
[----:B------:R-:W-:-:S02]  /*4100*/  IMAD.IADD R62, R30, 0x1, -R43 ;  /* 0x000000011e3e7824 */ /* 0x000fc400078e0a2b */
[----:B------:R-:W-:Y:S02]  /*4110*/  IMAD.IADD R18, R30, 0x1, -R18 ;  /* 0x000000011e127824 */ /* 0x000fe400078e0a12 */
[----:B------:R-:W-:Y:S01]  /*4120*/  FFMA.FTZ R11, -R0, R11, R57 ;  /* 0x0000000b000b7223 */ /* 0x000fe20000010139 */
[C---:B------:R-:W-:Y:S01]  /*4130*/  IMAD.IADD R8, R30.reuse, 0x1, -R8 ;  /* 0x000000011e087824 */ /* 0x040fe200078e0a08 */
[----:B------:R-:W-:Y:S01]  /*4140*/  IABS R62, R62 ;  /* 0x0000003e003e7213 */ /* 0x000fe20000000000 */
[----:B------:R-:W-:Y:S01]  /*4150*/  IMAD.IADD R14, R30, 0x1, -R14 ;  /* 0x000000011e0e7824 */ /* 0x000fe200078e0a0e */
[----:B------:R-:W-:Y:S01]  /*4160*/  IABS R18, R18 ;  /* 0x0000001200127213 */ /* 0x000fe20000000000 */
[C---:B------:R-:W-:Y:S01]  /*4170*/  IMAD.IADD R45, R21.reuse, 0x1, -R41 ;  /* 0x00000001152d7824 */ /* 0x040fe200078e0a29 */
[----:B------:R-:W-:Y:S01]  /*4180*/  I2FP.F32.S32 R62, R62 ;  /* 0x0000003e003e7245 */ /* 0x000fe20000201400 */
[C---:B------:R-:W-:Y:S01]  /*4190*/  VIADD R57, R22.reuse, 0x20 ;  /* 0x0000002016397836 */ /* 0x040fe20000000000 */
[----:B------:R-:W-:Y:S01]  /*41a0*/  I2FP.F32.S32 R18, R18 ;  /* 0x0000001200127245 */ /* 0x000fe20000201400 */
[----:B------:R-:W-:Y:S01]  /*41b0*/  VIADD R37, R22, 0x31 ;  /* 0x0000003116257836 */ /* 0x000fe20000000000 */
[----:B------:R-:W-:Y:S01]  /*41c0*/  IABS R8, R8 ;  /* 0x0000000800087213 */ /* 0x000fe20000000000 */
[C---:B------:R-:W-:Y:S01]  /*41d0*/  FFMA.FTZ R38, -R0.reuse, R62, R46 ;  /* 0x0000003e00267223 */ /* 0x040fe2000001012e */
        /* <DEDUP_REMOVED lines=9> */
[-C--:B------:R-:W-:Y:S01]  /*4270*/  ISETP.GE.AND P3, PT, R9, R24.reuse, PT ;  /* 0x000000180900720c */ /* 0x080fe20003f66270 */
[C---:B------:R-:W-:Y:S01]  /*4280*/  IMAD.IADD R9, R30.reuse, 0x1, -R9 ;  /* 0x000000011e097824 */ /* 0x040fe200078e0a09 */
[----:B------:R-:W-:Y:S02]  /*4290*/  FSEL R13, R53, -INF , !P5 ;  /* 0xff800000350d7808 */ /* 0x000fe40006800000 */
[----:B------:R-:W-:Y:S01]  /*42a0*/  ISETP.GE.AND P5, PT, R61, R24, PT ;  /* 0x000000183d00720c */ /* 0x000fe20003fa6270 */
[----:B------:R-:W-:Y:S01]  /*42b0*/  IMAD.IADD R61, R30, 0x1, -R61 ;  /* 0x000000011e3d7824 */ /* 0x000fe200078e0a3d */
[----:B------:R-:W-:-:S02]  /*42c0*/  IABS R12, R12 ;  /* 0x0000000c000c7213 */ /* 0x000fc40000000000 */
[----:B------:R-:W-:Y:S02]  /*42d0*/  I2FP.F32.S32 R8, R8 ;  /* 0x0000000800087245 */ /* 0x000fe40000201400 */
[----:B------:R-:W-:Y:S02]  /*42e0*/  IABS R9, R9 ;  /* 0x0000000900097213 */ /* 0x000fe40000000000 */
[----:B------:R-:W-:Y:S02]  /*42f0*/  IABS R61, R61 ;  /* 0x0000003d003d7213 */ /* 0x000fe40000000000 */
[----:B------:R-:W-:Y:S01]  /*4300*/  I2FP.F32.S32 R53, R14 ;  /* 0x0000000e00357245 */ /* 0x000fe20000201400 */
[C---:B------:R-:W-:Y:S01]  /*4310*/  FFMA.FTZ R14, -R0.reuse, R8, R54 ;  /* 0x00000008000e7223 */ /* 0x040fe20000010136 */
[----:B------:R-:W-:Y:S02]  /*4320*/  I2FP.F32.S32 R46, R12 ;  /* 0x0000000c002e7245 */ /* 0x000fe40000201400 */
[----:B------:R-:W-:Y:S01]  /*4330*/  I2FP.F32.S32 R9, R9 ;  /* 0x0000000900097245 */ /* 0x000fe20000201400 */
[C---:B------:R-:W-:Y:S01]  /*4340*/  FFMA.FTZ R12, -R0.reuse, R53, R59 ;  /* 0x00000035000c7223 */ /* 0x040fe2000001013b */
[----:B------:R-:W-:Y:S01]  /*4350*/  I2FP.F32.S32 R8, R61 ;  /* 0x0000003d00087245 */ /* 0x000fe20000201400 */
[C---:B------:R-:W-:Y:S01]  /*4360*/  FFMA.FTZ R60, -R0.reuse, R46, R60 ;  /* 0x0000002e003c7223 */ /* 0x040fe2000001013c */
[----:B------:R-:W-:Y:S01]  /*4370*/  FSEL R46, R11, -INF , !P4 ;  /* 0xff8000000b2e7808 */ /* 0x000fe20006000000 */
[----:B------:R-:W-:Y:S01]  /*4380*/  FFMA.FTZ R9, -R0, R9, R63 ;  /* 0x0000000900097223 */ /* 0x000fe2000001013f */
[----:B------:R-:W-:Y:S01]  /*4390*/  FSEL R42, R42, -INF , !P3 ;  /* 0xff8000002a2a7808 */ /* 0x000fe20005800000 */
[----:B------:R-:W-:Y:S01]  /*43a0*/  FFMA.FTZ R8, -R0, R8, R64 ;  /* 0x0000000800087223 */ /* 0x000fe20000010140 */
[----:B------:R-:W-:Y:S01]  /*43b0*/  FSEL R11, R60, -INF , !P4 ;  /* 0xff8000003c0b7808 */ /* 0x000fe20006000000 */
[----:B------:R-:W-:Y:S01]  /*43c0*/  VIADD R53, R22, 0x38 ;  /* 0x0000003816357836 */ /* 0x000fe20000000000 */
[----:B------:R-:W-:Y:S01]  /*43d0*/  ISETP.GE.AND P4, PT, R55, R24, PT ;  /* 0x000000183700720c */ /* 0x000fe20003f86270 */
[----:B------:R-:W-:Y:S01]  /*43e0*/  IMAD.IADD R55, R30, 0x1, -R55 ;  /* 0x000000011e377824 */ /* 0x000fe200078e0a37 */
[----:B------:R-:W-:-:S02]  /*43f0*/  FSEL R9, R9, -INF , !P3 ;  /* 0xff80000009097808 */ /* 0x000fc40005800000 */
[----:B------:R-:W-:Y:S02]  /*4400*/  IABS R51, R51 ;  /* 0x0000003300337213 */ /* 0x000fe40000000000 */
[-C--:B------:R-:W-:Y:S01]  /*4410*/  ISETP.GE.AND P3, PT, R41, R24.reuse, PT ;  /* 0x000000182900720c */ /* 0x080fe20003f66270 */
[----:B------:R-:W-:Y:S01]  /*4420*/  IMAD.IADD R41, R30, 0x1, -R41 ;  /* 0x000000011e297824 */ /* 0x000fe200078e0a29 */
[----:B------:R-:W-:Y:S02]  /*4430*/  FSEL R39, R39, -INF , !P5 ;  /* 0xff80000027277808 */ /* 0x000fe40006800000 */
[----:B------:R-:W-:Y:S02]  /*4440*/  FSEL R8, R8, -INF , !P5 ;  /* 0xff80000008087808 */ /* 0x000fe40006800000 */
[----:B------:R-:W-:Y:S01]  /*4450*/  ISETP.GE.AND P5, PT, R16, R24, PT ;  /* 0x000000181000720c */ /* 0x000fe20003fa6270 */
[----:B------:R-:W-:Y:S01]  /*4460*/  IMAD.IADD R16, R30, 0x1, -R16 ;  /* 0x000000011e107824 */ /* 0x000fe200078e0a10 */
[----:B------:R-:W-:-:S02]  /*4470*/  I2FP.F32.S32 R51, R51 ;  /* 0x0000003300337245 */ /* 0x000fc40000201400 */
[----:B------:R-:W-:Y:S02]  /*4480*/  IABS R55, R55 ;  /* 0x0000003700377213 */ /* 0x000fe40000000000 */
[----:B------:R-:W-:Y:S01]  /*4490*/  IABS R41, R41 ;  /* 0x0000002900297213 */ /* 0x000fe20000000000 */
[----:B------:R-:W-:Y:S01]  /*44a0*/  FFMA.FTZ R51, -R0, R51, R66 ;  /* 0x0000003300337223 */ /* 0x000fe20000010142 */
[----:B------:R-:W-:Y:S01]  /*44b0*/  IABS R16, R16 ;  /* 0x0000001000107213 */ /* 0x000fe20000000000 */
[----:B------:R-:W-:Y:S01]  /*44c0*/  IMAD.MOV.U32 R66, RZ, RZ, R55 ;  /* 0x000000ffff427224 */ /* 0x000fe200078e0037 */
[----:B------:R-:W-:Y:S01]  /*44d0*/  IABS R31, R31 ;  /* 0x0000001f001f7213 */ /* 0x000fe20000000000 */
[----:B------:R-:W-:Y:S01]  /*44e0*/  IMAD.MOV.U32 R55, RZ, RZ, R41 ;  /* 0x000000ffff377224 */ /* 0x000fe200078e0029 */
[----:B------:R-:W-:Y:S01]  /*44f0*/  IABS R45, R45 ;  /* 0x0000002d002d7213 */ /* 0x000fe20000000000 */
[----:B------:R-:W-:Y:S01]  /*4500*/  IMAD.MOV.U32 R41, RZ, RZ, R16 ;  /* 0x000000ffff297224 */ /* 0x000fe200078e0010 */
[----:B------:R-:W-:-:S02]  /*4510*/  I2FP.F32.S32 R31, R31 ;  /* 0x0000001f001f7245 */ /* 0x000fc40000201400 */
[----:B------:R-:W-:Y:S02]  /*4520*/  I2FP.F32.S32 R45, R45 ;  /* 0x0000002d002d7245 */ /* 0x000fe40000201400 */
[----:B------:R-:W-:Y:S01]  /*4530*/  I2FP.F32.S32 R41, R41 ;  /* 0x0000002900297245 */ /* 0x000fe20000201400 */
[C---:B------:R-:W-:Y:S01]  /*4540*/  FFMA.FTZ R65, -R0.reuse, R31, R65 ;  /* 0x0000001f00417223 */ /* 0x040fe20000010141 */
[----:B------:R-:W-:Y:S01]  /*4550*/  I2FP.F32.S32 R55, R55 ;  /* 0x0000003700377245 */ /* 0x000fe20000201400 */
[----:B------:R-:W-:Y:S01]  /*4560*/  FFMA.FTZ R45, -R0, R45, R69 ;  /* 0x0000002d002d7223 */ /* 0x000fe20000010145 */
[----:B------:R-:W-:Y:S02]  /*4570*/  VIADD R31, R22, 0x30 ;  /* 0x00000030161f7836 */ /* 0x000fe40000000000 */
[----:B------:R-:W-:Y:S01]  /*4580*/  FFMA.FTZ R72, -R0, R41, R72 ;  /* 0x0000002900487223 */ /* 0x000fe20000010148 */
[----:B------:R-:W-:Y:S01]  /*4590*/  FSEL R54, R90, -INF , !P2 ;  /* 0xff8000005a367808 */ /* 0x000fe20005000000 */
[----:B------:R-:W2:Y:S01]  /*45a0*/  LD.E R41, desc[UR4][R2.64+0xdc] ;  /* 0x0000dc0402297980 */ /* 0x000ea2000c101900 */
[----:B------:R-:W-:Y:S01]  /*45b0*/  FFMA.FTZ R71, -R0, R55, R71 ;  /* 0x0000003700477223 */ /* 0x000fe20000010147 */
[----:B------:R-:W-:-:S02]  /*45c0*/  IADD3 R55, PT, PT, R22, 0x49, RZ ;  /* 0x0000004916377810 */ /* 0x000fc40007ffe0ff */
[----:B------:R-:W-:Y:S02]  /*45d0*/  ISETP.GE.AND P0, PT, R37, R24, PT ;  /* 0x000000182500720c */ /* 0x000fe40003f06270 */
[C---:B------:R-:W-:Y:S01]  /*45e0*/  IADD3 R70, PT, PT, R21.reuse, -R37, RZ ;  /* 0x8000002515467210 */ /* 0x040fe20007ffe0ff */
[----:B------:R-:W-:Y:S01]  /*45f0*/  IMAD.IADD R37, R21, 0x1, -R31 ;  /* 0x0000000115257824 */ /* 0x000fe200078e0a1f */
[----:B------:R-:W-:Y:S01]  /*4600*/  FSEL R45, R45, -INF , !P3 ;  /* 0xff8000002d2d7808 */ /* 0x000fe20005800000 */
[----:B------:R-:W-:Y:S01]  /*4610*/  IMAD.IADD R60, R21, 0x1, -R55 ;  /* 0x00000001153c7824 */ /* 0x000fe200078e0a37 */
[----:B------:R-:W-:Y:S02]  /*4620*/  FSEL R90, R71, -INF , !P3 ;  /* 0xff800000475a7808 */ /* 0x000fe40005800000 */
[----:B------:R-:W-:Y:S02]  /*4630*/  FSEL R35, R35, -INF , !P5 ;  /* 0xff80000023237808 */ /* 0x000fe40006800000 */
[----:B------:R-:W-:-:S02]  /*4640*/  FSEL R94, R72, -INF , !P5 ;  /* 0xff800000485e7808 */ /* 0x000fc40006800000 */
[-C--:B------:R-:W-:Y:S01]  /*4650*/  ISETP.GE.AND P3, PT, R31, R24.reuse, PT ;  /* 0x000000181f00720c */ /* 0x080fe20003f66270 */
[C---:B------:R-:W-:Y:S01]  /*4660*/  IMAD.IADD R31, R30.reuse, 0x1, -R31 ;  /* 0x000000011e1f7824 */ /* 0x040fe200078e0a1f */
[-C--:B------:R-:W-:Y:S01]  /*4670*/  ISETP.GE.AND P5, PT, R55, R24.reuse, PT ;  /* 0x000000183700720c */ /* 0x080fe20003fa6270 */
[----:B------:R-:W-:Y:S01]  /*4680*/  IMAD.IADD R55, R30, 0x1, -R55 ;  /* 0x000000011e377824 */ /* 0x000fe200078e0a37 */
[----:B------:R-:W-:Y:S02]  /*4690*/  FSEL R12, R12, -INF , !P1 ;  /* 0xff8000000c0c7808 */ /* 0x000fe40004800000 */
[----:B------:R-:W-:Y:S01]  /*46a0*/  ISETP.GE.AND P1, PT, R57, R24, PT ;  /* 0x000000183900720c */ /* 0x000fe20003f26270 */
[----:B------:R-:W-:Y:S01]  /*46b0*/  IMAD.IADD R57, R30, 0x1, -R57 ;  /* 0x000000011e397824 */ /* 0x000fe200078e0a39 */
[----:B------:R-:W-:Y:S02]  /*46c0*/  IABS R37, R37 ;  /* 0x0000002500257213 */ /* 0x000fe40000000000 */
[----:B------:R-:W-:-:S02]  /*46d0*/  IABS R31, R31 ;  /* 0x0000001f001f7213 */ /* 0x000fc40000000000 */
[----:B------:R-:W-:Y:S02]  /*46e0*/  IABS R55, R55 ;  /* 0x0000003700377213 */ /* 0x000fe40000000000 */
[----:B------:R-:W-:Y:S02]  /*46f0*/  FSEL R14, R14, -INF , !P2 ;  /* 0xff8000000e0e7808 */ /* 0x000fe40005000000 */
[----:B------:R-:W-:Y:S02]  /*4700*/  IABS R60, R60 ;  /* 0x0000003c003c7213 */ /* 0x000fe40000000000 */
[----:B------:R-:W-:Y:S01]  /*4710*/  ISETP.GE.AND P2, PT, R53, R24, PT ;  /* 0x000000183500720c */ /* 0x000fe20003f46270 */
[----:B------:R-:W-:Y:S01]  /*4720*/  IMAD.IADD R53, R21, 0x1, -R53 ;  /* 0x0000000115357824 */ /* 0x000fe200078e0a35 */
[----:B------:R-:W-:Y:S02]  /*4730*/  IABS R70, R70 ;  /* 0x0000004600467213 */ /* 0x000fe40000000000 */
[----:B------:R-:W-:-:S02]  /*4740*/  I2FP.F32.S32 R37, R37 ;  /* 0x0000002500257245 */ /* 0x000fc40000201400 */
[----:B------:R-:W-:Y:S02]  /*4750*/  IABS R57, R57 ;  /* 0x0000003900397213 */ /* 0x000fe40000000000 */
[----:B------:R-:W-:Y:S01]  /*4760*/  I2FP.F32.S32 R31, R31 ;  /* 0x0000001f001f7245 */ /* 0x000fe20000201400 */
[C---:B------:R-:W-:Y:S01]  /*4770*/  FFMA.FTZ R37, -R0.reuse, R37, R73 ;  /* 0x0000002500257223 */ /* 0x040fe20000010149 */
[----:B------:R-:W-:Y:S02]  /*4780*/  I2FP.F32.S32 R55, R55 ;  /* 0x0000003700377245 */ /* 0x000fe40000201400 */
[----:B------:R-:W-:Y:S02]  /*4790*/  I2FP.F32.S32 R60, R60 ;  /* 0x0000003c003c7245 */ /* 0x000fe40000201400 */
[----:B------:R-:W-:Y:S01]  /*47a0*/  I2FP.F32.S32 R70, R70 ;  /* 0x0000004600467245 */ /* 0x000fe20000201400 */
[C---:B------:R-:W-:Y:S01]  /*47b0*/  FFMA.FTZ R31, -R0.reuse, R31, R75 ;  /* 0x0000001f001f7223 */ /* 0x040fe2000001014b */
[----:B------:R-:W-:Y:S01]  /*47c0*/  IABS R53, R53 ;  /* 0x0000003500357213 */ /* 0x000fe20000000000 */
[----:B------:R-:W-:Y:S01]  /*47d0*/  FFMA.FTZ R91, -R0, R55, R91 ;  /* 0x00000037005b7223 */ /* 0x000fe2000001015b */
[----:B------:R-:W-:-:S02]  /*47e0*/  I2FP.F32.S32 R16, R57 ;  /* 0x0000003900107245 */ /* 0x000fc40000201400 */
[----:B------:R-:W-:Y:S01]  /*47f0*/  I2FP.F32.S32 R66, R66 ;  /* 0x0000004200427245 */ /* 0x000fe20000201400 */
[----:B------:R-:W-:Y:S02]  /*4800*/  VIADD R57, R22, 0x39 ;  /* 0x0000003916397836 */ /* 0x000fe40000000000 */
[----:B------:R-:W-:Y:S01]  /*4810*/  FFMA.FTZ R60, -R0, R60, R89 ;  /* 0x0000003c003c7223 */ /* 0x000fe20000010159 */
[----:B------:R-:W-:Y:S02]  /*4820*/  VIADD R59, R22, 0x40 ;  /* 0x00000040163b7836 */ /* 0x000fe40000000000 */
[----:B------:R-:W-:Y:S01]  /*4830*/  FFMA.FTZ R70, -R0, R70, R76 ;  /* 0x0000004600467223 */ /* 0x000fe2000001014c */
[C---:B------:R-:W-:Y:S01]  /*4840*/  VIADD R55, R22.reuse, 0x41 ;  /* 0x0000004116377836 */ /* 0x040fe20000000000 */
[----:B------:R-:W-:Y:S01]  /*4850*/  I2FP.F32.S32 R53, R53 ;  /* 0x0000003500357245 */ /* 0x000fe20000201400 */
[----:B------:R-:W-:Y:S02]  /*4860*/  VIADD R22, R22, 0x48 ;  /* 0x0000004816167836 */ /* 0x000fe40000000000 */
[C---:B------:R-:W-:Y:S01]  /*4870*/  FFMA.FTZ R16, -R0.reuse, R16, R67 ;  /* 0x0000001000107223 */ /* 0x040fe20000010143 */
[----:B------:R-:W-:Y:S01]  /*4880*/  FFMA.FTZ R66, -R0, R66, R68 ;  /* 0x0000004200427223 */ /* 0x000fe20000010144 */
[----:B------:R-:W-:Y:S01]  /*4890*/  VIADD R76, R43, 0x50 ;  /* 0x000000502b4c7836 */ /* 0x000fe20000000000 */
[----:B------:R-:W-:-:S02]  /*48a0*/  FSEL R37, R37, -INF , !P3 ;  /* 0xff80000025257808 */ /* 0x000fc40005800000 */
[----:B------:R-:W-:Y:S01]  /*48b0*/  FSEL R125, R31, -INF , !P3 ;  /* 0xff8000001f7d7808 */ /* 0x000fe20005800000 */
[----:B------:R-:W-:Y:S01]  /*48c0*/  IMAD.IADD R71, R21, 0x1, -R22 ;  /* 0x0000000115477824 */ /* 0x000fe200078e0a16 */
[-C--:B------:R-:W-:Y:S01]  /*48d0*/  ISETP.GE.AND P3, PT, R55, R24.reuse, PT ;  /* 0x000000183700720c */ /* 0x080fe20003f66270 */
[----:B------:R-:W-:Y:S01]  /*48e0*/  IMAD.IADD R55, R21, 0x1, -R55 ;  /* 0x0000000115377824 */ /* 0x000fe200078e0a37 */
[----:B------:R-:W-:Y:S01]  /*48f0*/  FSEL R31, R60, -INF , !P5 ;  /* 0xff8000003c1f7808 */ /* 0x000fe20006800000 */
[----:B------:R-:W-:Y:S01]  /*4900*/  FFMA.FTZ R78, -R0, R53, R78 ;  /* 0x00000035004e7223 */ /* 0x000fe2000001014e */
[----:B------:R-:W-:Y:S02]  /*4910*/  FSEL R137, R91, -INF , !P5 ;  /* 0xff8000005b897808 */ /* 0x000fe40006800000 */
[----:B------:R-:W-:Y:S01]  /*4920*/  ISETP.GE.AND P5, PT, R22, R24, PT ;  /* 0x000000181600720c */ /* 0x000fe20003fa6270 */
[----:B------:R-:W-:Y:S01]  /*4930*/  IMAD.IADD R22, R21, 0x1, -R76 ;  /* 0x0000000115167824 */ /* 0x000fe200078e0a4c */
        /* <DEDUP_REMOVED lines=10> */
[----:B------:R-:W-:Y:S02]  /*49e0*/  IABS R57, R57 ;  /* 0x0000003900397213 */ /* 0x000fe40000000000 */
[----:B------:R-:W-:Y:S02]  /*49f0*/  IABS R59, R59 ;  /* 0x0000003b003b7213 */ /* 0x000fe40000000000 */
[----:B------:R-:W-:Y:S01]  /*4a00*/  I2FP.F32.S32 R55, R55 ;  /* 0x0000003700377245 */ /* 0x000fe20000201400 */
[C---:B------:R-:W-:Y:S01]  /*4a10*/  VIADD R73, R43.reuse, 0x60 ;  /* 0x000000602b497836 */ /* 0x040fe20000000000 */
[----:B------:R-:W-:Y:S02]  /*4a20*/  I2FP.F32.S32 R22, R22 ;  /* 0x0000001600167245 */ /* 0x000fe40000201400 */
[----:B------:R-:W-:Y:S01]  /*4a30*/  I2FP.F32.S32 R57, R57 ;  /* 0x0000003900397245 */ /* 0x000fe20000201400 */
[C---:B------:R-:W-:Y:S01]  /*4a40*/  FFMA.FTZ R82, -R0.reuse, R55, R82 ;  /* 0x0000003700527223 */ /* 0x040fe20000010152 */
[----:B------:R-:W-:Y:S01]  /*4a50*/  I2FP.F32.S32 R59, R59 ;  /* 0x0000003b003b7245 */ /* 0x000fe20000201400 */
[C---:B------:R-:W-:Y:S01]  /*4a60*/  FFMA.FTZ R92, -R0.reuse, R22, R92 ;  /* 0x00000016005c7223 */ /* 0x040fe2000001015c */
[----:B------:R-:W-:Y:S01]  /*4a70*/  VIADD R55, R43, 0x69 ;  /* 0x000000692b377836 */ /* 0x000fe20000000000 */
[----:B------:R-:W-:Y:S01]  /*4a80*/  IADD3 R22, PT, PT, R21, -R73, RZ ;  /* 0x8000004915167210 */ /* 0x000fe20007ffe0ff */
[C---:B------:R-:W-:Y:S01]  /*4a90*/  FFMA.FTZ R80, -R0.reuse, R57, R80 ;  /* 0x0000003900507223 */ /* 0x040fe20000010150 */
[----:B------:R-:W-:Y:S01]  /*4aa0*/  FFMA.FTZ R81, -R0, R59, R81 ;  /* 0x0000003b00517223 */ /* 0x000fe20000010151 */
[C---:B------:R-:W-:Y:S01]  /*4ab0*/  VIADD R64, R43.reuse, 0x61 ;  /* 0x000000612b407836 */ /* 0x040fe20000000000 */
[----:B------:R-:W-:Y:S01]  /*4ac0*/  IABS R22, R22 ;  /* 0x0000001600167213 */ /* 0x000fe20000000000 */
[----:B------:R-:W-:-:S02]  /*4ad0*/  VIADD R59, R43, 0x68 ;  /* 0x000000682b3b7836 */ /* 0x000fc40000000000 */
[C---:B------:R-:W-:Y:S02]  /*4ae0*/  IMAD.IADD R57, R21.reuse, 0x1, -R55 ;  /* 0x0000000115397824 */ /* 0x040fe400078e0a37 */
[C---:B------:R-:W-:Y:S01]  /*4af0*/  IMAD.IADD R60, R21.reuse, 0x1, -R64 ;  /* 0x00000001153c7824 */ /* 0x040fe200078e0a40 */
[----:B------:R-:W-:Y:S01]  /*4b00*/  I2FP.F32.S32 R22, R22 ;  /* 0x0000001600167245 */ /* 0x000fe20000201400 */
[----:B------:R-:W-:Y:S01]  /*4b10*/  IMAD.IADD R65, R21, 0x1, -R59 ;  /* 0x0000000115417824 */ /* 0x000fe200078e0a3b */
[----:B------:R-:W-:Y:S02]  /*4b20*/  IABS R57, R57 ;  /* 0x0000003900397213 */ /* 0x000fe40000000000 */
[----:B------:R-:W-:Y:S01]  /*4b30*/  IABS R60, R60 ;  /* 0x0000003c003c7213 */ /* 0x000fe20000000000 */
[----:B------:R-:W-:Y:S01]  /*4b40*/  FFMA.FTZ R98, -R0, R22, R98 ;  /* 0x0000001600627223 */ /* 0x000fe20000010162 */
[----:B------:R-:W-:Y:S02]  /*4b50*/  IABS R65, R65 ;  /* 0x0000004100417213 */ /* 0x000fe40000000000 */
[----:B------:R-:W-:Y:S01]  /*4b60*/  I2FP.F32.S32 R57, R57 ;  /* 0x0000003900397245 */ /* 0x000fe20000201400 */
[----:B------:R-:W-:Y:S01]  /*4b70*/  VIADD R22, R23, 0xffffffff ;  /* 0xffffffff17167836 */ /* 0x000fe20000000000 */
[----:B------:R-:W-:-:S02]  /*4b80*/  IABS R71, R71 ;  /* 0x0000004700477213 */ /* 0x000fc40000000000 */
[----:B------:R-:W-:Y:S01]  /*4b90*/  I2FP.F32.S32 R60, R60 ;  /* 0x0000003c003c7245 */ /* 0x000fe20000201400 */
[----:B------:R-:W-:Y:S01]  /*4ba0*/  FFMA.FTZ R57, -R0, R57, R32 ;  /* 0x0000003900397223 */ /* 0x000fe20000010120 */
[----:B------:R-:W-:Y:S01]  /*4bb0*/  I2FP.F32.S32 R65, R65 ;  /* 0x0000004100417245 */ /* 0x000fe20000201400 */
[----:B------:R-:W-:Y:S01]  /*4bc0*/  IMAD R32, R22, 0x80, R27 ;  /* 0x0000008016207824 */ /* 0x000fe200078e021b */
[----:B------:R-:W-:Y:S01]  /*4bd0*/  I2FP.F32.S32 R71, R71 ;  /* 0x0000004700477245 */ /* 0x000fe20000201400 */
[C---:B------:R-:W-:Y:S01]  /*4be0*/  FFMA.FTZ R99, -R0.reuse, R60, R99 ;  /* 0x0000003c00637223 */ /* 0x040fe20000010163 */
[C---:B------:R-:W-:Y:S02]  /*4bf0*/  VIADD R61, R43.reuse, 0x71 ;  /* 0x000000712b3d7836 */ /* 0x040fe40000000000 */
[----:B------:R-:W-:Y:S01]  /*4c00*/  FFMA.FTZ R65, -R0, R65, R36 ;  /* 0x0000004100417223 */ /* 0x000fe20000010124 */
[C---:B------:R-:W-:Y:S02]  /*4c10*/  VIADD R60, R43.reuse, 0x78 ;  /* 0x000000782b3c7836 */ /* 0x040fe40000000000 */
[----:B------:R-:W-:-:S02]  /*4c20*/  VIADD R62, R43, 0x70 ;  /* 0x000000702b3e7836 */ /* 0x000fc40000000000 */
[----:B------:R-:W-:Y:S02]  /*4c30*/  VIADD R36, R32, 0x41 ;  /* 0x0000004120247836 */ /* 0x000fe40000000000 */
[----:B------:R-:W-:Y:S01]  /*4c40*/  FFMA.FTZ R71, -R0, R71, R85 ;  /* 0x0000004700477223 */ /* 0x000fe20000010155 */
[C---:B------:R-:W-:Y:S02]  /*4c50*/  IMAD.IADD R130, R21.reuse, 0x1, -R61 ;  /* 0x0000000115827824 */ /* 0x040fe400078e0a3d */
[----:B------:R-:W-:Y:S02]  /*4c60*/  VIADD R85, R32, 0x40 ;  /* 0x0000004020557836 */ /* 0x000fe40000000000 */
[C---:B------:R-:W-:Y:S02]  /*4c70*/  IMAD.IADD R103, R21.reuse, 0x1, -R60 ;  /* 0x0000000115677824 */ /* 0x040fe400078e0a3c */
[----:B------:R-:W-:Y:S02]  /*4c80*/  IMAD.IADD R140, R21, 0x1, -R62 ;  /* 0x00000001158c7824 */ /* 0x000fe400078e0a3e */
[C---:B------:R-:W-:Y:S01]  /*4c90*/  IMAD.IADD R36, R30.reuse, 0x1, -R36 ;  /* 0x000000011e247824 */ /* 0x040fe200078e0a24 */
[----:B------:R-:W-:Y:S01]  /*4ca0*/  IABS R130, R130 ;  /* 0x0000008200827213 */ /* 0x000fe20000000000 */
[----:B------:R-:W-:Y:S01]  /*4cb0*/  IMAD.IADD R85, R30, 0x1, -R85 ;  /* 0x000000011e557824 */ /* 0x000fe200078e0a55 */
[----:B------:R-:W-:-:S02]  /*4cc0*/  IABS R103, R103 ;  /* 0x0000006700677213 */ /* 0x000fc40000000000 */
[----:B------:R-:W-:Y:S02]  /*4cd0*/  IABS R140, R140 ;  /* 0x0000008c008c7213 */ /* 0x000fe40000000000 */
[----:B------:R-:W-:Y:S02]  /*4ce0*/  IABS R36, R36 ;  /* 0x0000002400247213 */ /* 0x000fe40000000000 */
[----:B------:R-:W-:Y:S02]  /*4cf0*/  I2FP.F32.S32 R130, R130 ;  /* 0x0000008200827245 */ /* 0x000fe40000201400 */
[----:B------:R-:W-:Y:S02]  /*4d00*/  IABS R85, R85 ;  /* 0x0000005500557213 */ /* 0x000fe40000000000 */
[----:B------:R-:W-:Y:S02]  /*4d10*/  I2FP.F32.S32 R103, R103 ;  /* 0x0000006700677245 */ /* 0x000fe40000201400 */
[----:B------:R-:W-:-:S02]  /*4d20*/  I2FP.F32.S32 R140, R140 ;  /* 0x0000008c008c7245 */ /* 0x000fc40000201400 */
[----:B------:R-:W-:Y:S01]  /*4d30*/  I2FP.F32.S32 R36, R36 ;  /* 0x0000002400247245 */ /* 0x000fe20000201400 */
[C---:B------:R-:W-:Y:S01]  /*4d40*/  FFMA.FTZ R130, -R0.reuse, R130, R17 ;  /* 0x0000008200827223 */ /* 0x040fe20000010111 */
[----:B------:R-:W-:Y:S01]  /*4d50*/  I2FP.F32.S32 R85, R85 ;  /* 0x0000005500557245 */ /* 0x000fe20000201400 */
[----:B------:R-:W-:Y:S01]  /*4d60*/  FFMA.FTZ R103, -R0, R103, R34 ;  /* 0x0000006700677223 */ /* 0x000fe20000010122 */
[----:B------:R-:W-:Y:S02]  /*4d70*/  VIADD R17, R32, 0x38 ;  /* 0x0000003820117836 */ /* 0x000fe40000000000 */
[C---:B------:R-:W-:Y:S01]  /*4d80*/  FFMA.FTZ R140, -R0.reuse, R140, R33 ;  /* 0x0000008c008c7223 */ /* 0x040fe20000010121 */
[----:B------:R-:W-:Y:S01]  /*4d90*/  FFMA.FTZ R84, -R0, R36, R84 ;  /* 0x0000002400547223 */ /* 0x000fe20000010154 */
[C---:B------:R-:W-:Y:S02]  /*4da0*/  VIADD R34, R32.reuse, 0x31 ;  /* 0x0000003120227836 */ /* 0x040fe40000000000 */
[----:B------:R-:W-:-:S02]  /*4db0*/  VIADD R36, R32, 0x39 ;  /* 0x0000003920247836 */ /* 0x000fc40000000000 */
[----:B------:R-:W-:Y:S01]  /*4dc0*/  VIADD R33, R32, 0x48 ;  /* 0x0000004820217836 */ /* 0x000fe20000000000 */
[----:B------:R-:W-:Y:S01]  /*4dd0*/  FSEL R32, R81, -INF , !P4 ;  /* 0xff80000051207808 */ /* 0x000fe20006000000 */
[----:B------:R-:W-:Y:S01]  /*4de0*/  FFMA.FTZ R83, -R0, R85, R83 ;  /* 0x0000005500537223 */ /* 0x000fe20000010153 */
[----:B------:R-:W-:Y:S01]  /*4df0*/  IMAD.IADD R81, R30, 0x1, -R17 ;  /* 0x000000011e517824 */ /* 0x000fe200078e0a11 */
[----:B------:R-:W-:Y:S01]  /*4e00*/  IADD3 R34, PT, PT, -R34, R30, RZ ;  /* 0x0000001e22227210 */ /* 0x000fe20007ffe1ff */
[C---:B------:R-:W-:Y:S02]  /*4e10*/  IMAD.IADD R17, R30.reuse, 0x1, -R76 ;  /* 0x000000011e117824 */ /* 0x040fe400078e0a4c */
[C---:B------:R-:W-:Y:S01]  /*4e20*/  IMAD.IADD R33, R30.reuse, 0x1, -R33 ;  /* 0x000000011e217824 */ /* 0x040fe200078e0a21 */
[----:B------:R-:W-:Y:S01]  /*4e30*/  FSEL R138, R83, -INF , !P4 ;  /* 0xff800000538a7808 */ /* 0x000fe20006000000 */
[----:B------:R-:W-:Y:S01]  /*4e40*/  IMAD.IADD R36, R30, 0x1, -R36 ;  /* 0x000000011e247824 */ /* 0x000fe200078e0a24 */
[----:B------:R-:W-:-:S02]  /*4e50*/  ISETP.GE.AND P4, PT, R76, R24, PT ;  /* 0x000000184c00720c */ /* 0x000fc40003f86270 */
[----:B------:R-:W-:Y:S02]  /*4e60*/  IABS R34, R34 ;  /* 0x0000002200227213 */ /* 0x000fe40000000000 */
[----:B------:R-:W-:Y:S02]  /*4e70*/  IABS R17, R17 ;  /* 0x0000001100117213 */ /* 0x000fe40000000000 */
[----:B------:R-:W-:Y:S02]  /*4e80*/  IABS R76, R81 ;  /* 0x00000051004c7213 */ /* 0x000fe40000000000 */
[----:B------:R-:W-:Y:S02]  /*4e90*/  IABS R33, R33 ;  /* 0x0000002100217213 */ /* 0x000fe40000000000 */
[----:B------:R-:W-:Y:S02]  /*4ea0*/  I2FP.F32.S32 R34, R34 ;  /* 0x0000002200227245 */ /* 0x000fe40000201400 */
[----:B------:R-:W-:Y:S01]  /*4eb0*/  I2FP.F32.S32 R17, R17 ;  /* 0x0000001100117245 */ /* 0x000fe20000201400 */
[----:B------:R-:W-:Y:S01]  /*4ec0*/  VIADD R72, R43, 0x51 ;  /* 0x000000512b487836 */ /* 0x000fe20000000000 */
[----:B------:R-:W-:-:S02]  /*4ed0*/  IABS R36, R36 ;  /* 0x0000002400247213 */ /* 0x000fc40000000000 */
[----:B------:R-:W-:Y:S02]  /*4ee0*/  I2FP.F32.S32 R76, R76 ;  /* 0x0000004c004c7245 */ /* 0x000fe40000201400 */
[----:B------:R-:W-:Y:S01]  /*4ef0*/  I2FP.F32.S32 R33, R33 ;  /* 0x0000002100217245 */ /* 0x000fe20000201400 */
[C---:B------:R-:W-:Y:S01]  /*4f00*/  FFMA.FTZ R74, -R0.reuse, R34, R74 ;  /* 0x00000022004a7223 */ /* 0x040fe2000001014a */
[----:B------:R-:W-:Y:S01]  /*4f10*/  I2FP.F32.S32 R36, R36 ;  /* 0x0000002400247245 */ /* 0x000fe20000201400 */
[C---:B------:R-:W-:Y:S01]  /*4f20*/  FFMA.FTZ R93, -R0.reuse, R17, R93 ;  /* 0x00000011005d7223 */ /* 0x040fe2000001015d */
[----:B------:R-:W-:Y:S01]  /*4f30*/  FFMA.FTZ R77, -R0, R76, R77 ;  /* 0x0000004c004d7223 */ /* 0x000fe2000001014d */
[----:B------:R-:W-:Y:S02]  /*4f40*/  IMAD.IADD R17, R30, 0x1, -R72 ;  /* 0x000000011e117824 */ /* 0x000fe400078e0a48 */
[----:B------:R-:W-:Y:S01]  /*4f50*/  FFMA.FTZ R88, -R0, R33, R88 ;  /* 0x0000002100587223 */ /* 0x000fe20000010158 */
[----:B------:R-:W-:Y:S01]  /*4f60*/  VIADD R69, R43, 0x58 ;  /* 0x000000582b457836 */ /* 0x000fe20000000000 */
[----:B------:R-:W-:Y:S01]  /*4f70*/  FSEL R33, R82, -INF , !P3 ;  /* 0xff80000052217808 */ /* 0x000fe20005800000 */
[C---:B------:R-:W-:Y:S01]  /*4f80*/  IMAD.IADD R68, R21.reuse, 0x1, -R72 ;  /* 0x0000000115447824 */ /* 0x040fe200078e0a48 */
[----:B------:R-:W-:Y:S01]  /*4f90*/  FSEL R134, R84, -INF , !P3 ;  /* 0xff80000054867808 */ /* 0x000fe20005800000 */
[----:B------:R-:W-:Y:S01]  /*4fa0*/  FFMA.FTZ R79, -R0, R36, R79 ;  /* 0x00000024004f7223 */ /* 0x000fe2000001014f */
[----:B------:R-:W-:Y:S01]  /*4fb0*/  ISETP.GE.AND P3, PT, R72, R24, PT ;  /* 0x000000184800720c */ /* 0x000fe20003f66270 */
[--C-:B------:R-:W-:Y:S01]  /*4fc0*/  IMAD.IADD R72, R30, 0x1, -R69.reuse ;  /* 0x000000011e487824 */ /* 0x100fe200078e0a45 */
[----:B------:R-:W-:Y:S01]  /*4fd0*/  FSEL R104, R74, -INF , !P0 ;  /* 0xff8000004a687808 */ /* 0x000fe20004000000 */
[----:B------:R-:W-:Y:S01]  /*4fe0*/  IMAD.IADD R67, R21, 0x1, -R69 ;  /* 0x0000000115437824 */ /* 0x000fe200078e0a45 */
[----:B------:R-:W-:-:S02]  /*4ff0*/  FSEL R36, R78, -INF , !P2 ;  /* 0xff8000004e247808 */ /* 0x000fc40005000000 */
[----:B------:R-:W-:Y:S02]  /*5000*/  FSEL R124, R77, -INF , !P2 ;  /* 0xff8000004d7c7808 */ /* 0x000fe40005000000 */
[----:B------:R-:W-:Y:S02]  /*5010*/  IABS R74, R17 ;  /* 0x00000011004a7213 */ /* 0x000fe40000000000 */
[----:B------:R-:W-:Y:S01]  /*5020*/  ISETP.GE.AND P2, PT, R69, R24, PT ;  /* 0x000000184500720c */ /* 0x000fe20003f46270 */
[----:B------:R-:W-:Y:S01]  /*5030*/  IMAD.IADD R69, R30, 0x1, -R73 ;  /* 0x000000011e457824 */ /* 0x000fe200078e0a49 */
[----:B------:R-:W-:Y:S02]  /*5040*/  FMNMX3.FTZ R17, R47, R44, R40, !PT ;  /* 0x0000002c2f117276 */ /* 0x000fe40007810028 */
[----:B------:R-:W-:Y:S02]  /*5050*/  IABS R72, R72 ;  /* 0x0000004800487213 */ /* 0x000fe40000000000 */
[----:B------:R-:W-:-:S02]  /*5060*/  FMNMX3.FTZ R17, R17, R54, R52, !PT ;  /* 0x0000003611117276 */ /* 0x000fc40007810034 */
[----:B------:R-:W-:Y:S02]  /*5070*/  IABS R69, R69 ;  /* 0x0000004500457213 */ /* 0x000fe40000000000 */
[----:B------:R-:W-:Y:S02]  /*5080*/  I2FP.F32.S32 R72, R72 ;  /* 0x0000004800487245 */ /* 0x000fe40000201400 */
[----:B------:R-:W-:Y:S02]  /*5090*/  FMNMX3.FTZ R17, R17, R46, R42, !PT ;  /* 0x0000002e11117276 */ /* 0x000fe4000781002a */
[----:B------:R-:W-:Y:S01]  /*50a0*/  I2FP.F32.S32 R69, R69 ;  /* 0x0000004500457245 */ /* 0x000fe20000201400 */
[----:B------:R-:W-:Y:S01]  /*50b0*/  FFMA.FTZ R5, -R0, R72, R5 ;  /* 0x0000004800057223 */ /* 0x000fe20000010105 */
[----:B------:R-:W-:Y:S01]  /*50c0*/  FMNMX3.FTZ R17, R17, R39, R53, !PT ;  /* 0x0000002711117276 */ /* 0x000fe20007810035 */
[C---:B------:R-:W-:Y:S02]  /*50d0*/  VIADD R75, R43.reuse, 0x59 ;  /* 0x000000592b4b7836 */ /* 0x040fe40000000000 */
[----:B------:R-:W-:-:S02]  /*50e0*/  VIADD R72, R43, 0x79 ;  /* 0x000000792b487836 */ /* 0x000fc40000000000 */
[----:B------:R-:W-:Y:S01]  /*50f0*/  FFMA.FTZ R43, -R0, R69, R10 ;  /* 0x00000045002b7223 */ /* 0x000fe2000001010a */
[----:B------:R-:W-:Y:S01]  /*5100*/  FMNMX3.FTZ R10, R17, R51, R45, !PT ;  /* 0x00000033110a7276 */ /* 0x000fe2000781002d */
[--C-:B------:R-:W-:Y:S01]  /*5110*/  IMAD.IADD R63, R21, 0x1, -R75.reuse ;  /* 0x00000001153f7824 */ /* 0x100fe200078e0a4b */
[----:B------:R-:W-:Y:S02]  /*5120*/  FSEL R34, R80, -INF , !P1 ;  /* 0xff80000050227808 */ /* 0x000fe40004800000 */
[----:B------:R-:W-:Y:S02]  /*5130*/  FSEL R132, R79, -INF , !P1 ;  /* 0xff8000004f847808 */ /* 0x000fe40004800000 */
[----:B------:R-:W-:Y:S01]  /*5140*/  ISETP.GE.AND P1, PT, R75, R24, PT ;  /* 0x000000184b00720c */ /* 0x000fe20003f26270 */
[----:B------:R-:W-:Y:S01]  /*5150*/  IMAD.IADD R75, R30, 0x1, -R75 ;  /* 0x000000011e4b7824 */ /* 0x000fe200078e0a4b */
[----:B------:R-:W-:Y:S02]  /*5160*/  FSEL R70, R70, -INF , !P0 ;  /* 0xff80000046467808 */ /* 0x000fe40004000000 */
[----:B------:R-:W-:-:S02]  /*5170*/  FMNMX3.FTZ R10, R10, R35, R37, !PT ;  /* 0x000000230a0a7276 */ /* 0x000fc40007810025 */
[----:B------:R-:W-:Y:S02]  /*5180*/  IABS R68, R68 ;  /* 0x0000004400447213 */ /* 0x000fe40000000000 */
[----:B------:R-:W-:Y:S02]  /*5190*/  IABS R67, R67 ;  /* 0x0000004300437213 */ /* 0x000fe40000000000 */
[----:B------:R-:W-:Y:S02]  /*51a0*/  ISETP.GE.AND P0, PT, R73, R24, PT ;  /* 0x000000184900720c */ /* 0x000fe40003f06270 */
[----:B------:R-:W-:Y:S02]  /*51b0*/  FMNMX3.FTZ R10, R10, R70, R36, !PT ;  /* 0x000000460a0a7276 */ /* 0x000fe40007810024 */
[----:B------:R-:W-:Y:S02]  /*51c0*/  IABS R73, R75 ;  /* 0x0000004b00497213 */ /* 0x000fe40000000000 */
[----:B------:R-:W-:-:S02]  /*51d0*/  I2FP.F32.S32 R68, R68 ;  /* 0x0000004400447245 */ /* 0x000fc40000201400 */
[----:B------:R-:W-:Y:S02]  /*51e0*/  I2FP.F32.S32 R67, R67 ;  /* 0x0000004300437245 */ /* 0x000fe40000201400 */
[----:B------:R-:W-:Y:S02]  /*51f0*/  IABS R63, R63 ;  /* 0x0000003f003f7213 */ /* 0x000fe40000000000 */
[----:B------:R-:W-:Y:S02]  /*5200*/  FSEL R71, R71, -INF , !P5 ;  /* 0xff80000047477808 */ /* 0x000fe40006800000 */
[----:B------:R-:W-:Y:S02]  /*5210*/  FMNMX3.FTZ R10, R10, R34, R32, !PT ;  /* 0x000000220a0a7276 */ /* 0x000fe40007810020 */
[----:B------:R-:W-:Y:S01]  /*5220*/  I2FP.F32.S32 R73, R73 ;  /* 0x0000004900497245 */ /* 0x000fe20000201400 */
[C---:B------:R-:W-:Y:S01]  /*5230*/  FFMA.FTZ R68, -R0.reuse, R68, R95 ;  /* 0x0000004400447223 */ /* 0x040fe2000001015f */
[----:B------:R-:W-:Y:S01]  /*5240*/  I2FP.F32.S32 R63, R63 ;  /* 0x0000003f003f7245 */ /* 0x000fe20000201400 */
[----:B------:R-:W-:Y:S01]  /*5250*/  FFMA.FTZ R67, -R0, R67, R96 ;  /* 0x0000004300437223 */ /* 0x000fe20000010160 */
[----:B------:R-:W-:-:S02]  /*5260*/  FSEL R133, R5, -INF , !P2 ;  /* 0xff80000005857808 */ /* 0x000fc40005000000 */
[----:B------:R-:W-:Y:S02]  /*5270*/  FSEL R69, R92, -INF , !P4 ;  /* 0xff8000005c457808 */ /* 0x000fe40006000000 */
[----:B------:R-:W-:Y:S01]  /*5280*/  FMNMX3.FTZ R5, R10, R33, R71, !PT ;  /* 0x000000210a057276 */ /* 0x000fe20007810047 */
[C---:B------:R-:W-:Y:S01]  /*5290*/  FFMA.FTZ R50, -R0.reuse, R73, R50 ;  /* 0x0000004900327223 */ /* 0x040fe20000010132 */
[----:B------:R-:W-:Y:S01]  /*52a0*/  FFMA.FTZ R63, -R0, R63, R97 ;  /* 0x0000003f003f7223 */ /* 0x000fe20000010161 */
[----:B------:R-:W-:Y:S01]  /*52b0*/  IMAD.IADD R21, R21, 0x1, -R72 ;  /* 0x0000000115157824 */ /* 0x000fe200078e0a48 */
[----:B------:R-:W-:Y:S02]  /*52c0*/  FSEL R68, R68, -INF , !P3 ;  /* 0xff80000044447808 */ /* 0x000fe40005800000 */
[----:B------:R-:W-:Y:S02]  /*52d0*/  FSEL R67, R67, -INF , !P2 ;  /* 0xff80000043437808 */ /* 0x000fe40005000000 */
[----:B------:R-:W-:-:S02]  /*52e0*/  FMNMX3.FTZ R5, R5, R31, R69, !PT ;  /* 0x0000001f05057276 */ /* 0x000fc40007810045 */
[----:B------:R-:W-:Y:S02]  /*52f0*/  I2FP.F32.S32 R74, R74 ;  /* 0x0000004a004a7245 */ /* 0x000fe40000201400 */
[----:B------:R-:W-:Y:S02]  /*5300*/  FSEL R131, R50, -INF , !P1 ;  /* 0xff80000032837808 */ /* 0x000fe40004800000 */
[-C--:B------:R-:W-:Y:S02]  /*5310*/  ISETP.GE.AND P6, PT, R59, R24.reuse, PT ;  /* 0x000000183b00720c */ /* 0x080fe40003fc6270 */
[----:B------:R-:W-:Y:S02]  /*5320*/  FSEL R63, R63, -INF , !P1 ;  /* 0xff8000003f3f7808 */ /* 0x000fe40004800000 */
[----:B------:R-:W-:Y:S02]  /*5330*/  ISETP.GE.AND P2, PT, R64, R24, PT ;  /* 0x000000184000720c */ /* 0x000fe40003f46270 */
[----:B------:R-:W-:-:S02]  /*5340*/  FSEL R10, R98, -INF , !P0 ;  /* 0xff800000620a7808 */ /* 0x000fc40004000000 */
[----:B------:R-:W-:Y:S01]  /*5350*/  FMNMX3.FTZ R50, R5, R68, R67, !PT ;  /* 0x0000004405327276 */ /* 0x000fe20007810043 */
[----:B------:R-:W-:Y:S01]  /*5360*/  FFMA.FTZ R56, -R0, R74, R56 ;  /* 0x0000004a00387223 */ /* 0x000fe20000010138 */
[----:B------:R-:W-:Y:S02]  /*5370*/  IABS R21, R21 ;  /* 0x0000001500157213 */ /* 0x000fe40000000000 */
[----:B------:R-:W-:Y:S02]  /*5380*/  FSEL R136, R88, -INF , !P5 ;  /* 0xff80000058887808 */ /* 0x000fe40006800000 */
[----:B------:R-:W-:Y:S02]  /*5390*/  FSEL R139, R93, -INF , !P4 ;  /* 0xff8000005d8b7808 */ /* 0x000fe40006000000 */
[-C--:B------:R-:W-:Y:S02]  /*53a0*/  ISETP.GE.AND P5, PT, R55, R24.reuse, PT ;  /* 0x000000183700720c */ /* 0x080fe40003fa6270 */
[----:B------:R-:W-:-:S02]  /*53b0*/  ISETP.GE.AND P4, PT, R62, R24, PT ;  /* 0x000000183e00720c */ /* 0x000fc40003f86270 */
[----:B------:R-:W-:Y:S02]  /*53c0*/  FSEL R5, R99, -INF , !P2 ;  /* 0xff80000063057808 */ /* 0x000fe40005000000 */
[----:B------:R-:W-:Y:S02]  /*53d0*/  FSEL R17, R65, -INF , !P6 ;  /* 0xff80000041117808 */ /* 0x000fe40007000000 */
[----:B------:R-:W-:Y:S02]  /*53e0*/  FMNMX3.FTZ R50, R50, R63, R10, !PT ;  /* 0x0000003f32327276 */ /* 0x000fe4000781000a */
[----:B------:R-:W-:Y:S02]  /*53f0*/  I2FP.F32.S32 R21, R21 ;  /* 0x0000001500157245 */ /* 0x000fe40000201400 */
[----:B------:R-:W-:Y:S02]  /*5400*/  FSEL R135, R56, -INF , !P3 ;  /* 0xff80000038877808 */ /* 0x000fe40005800000 */
[----:B------:R-:W-:-:S02]  /*5410*/  FSEL R99, R43, -INF , !P0 ;  /* 0xff8000002b637808 */ /* 0x000fc40004000000 */
[-C--:B------:R-:W-:Y:S02]  /*5420*/  ISETP.GE.AND P3, PT, R61, R24.reuse, PT ;  /* 0x000000183d00720c */ /* 0x080fe40003f66270 */
[-C--:B------:R-:W-:Y:S02]  /*5430*/  ISETP.GE.AND P2, PT, R60, R24.reuse, PT ;  /* 0x000000183c00720c */ /* 0x080fe40003f46270 */
[----:B------:R-:W-:Y:S02]  /*5440*/  FSEL R43, R57, -INF , !P5 ;  /* 0xff800000392b7808 */ /* 0x000fe40006800000 */
[----:B------:R-:W-:Y:S02]  /*5450*/  FSEL R140, R140, -INF , !P4 ;  /* 0xff8000008c8c7808 */ /* 0x000fe40006000000 */
[----:B------:R-:W-:Y:S01]  /*5460*/  FMNMX3.FTZ R50, R50, R5, R17, !PT ;  /* 0x0000000532327276 */ /* 0x000fe20007810011 */
[----:B------:R-:W-:Y:S01]  /*5470*/  FFMA.FTZ R21, -R0, R21, R29 ;  /* 0x0000001500157223 */ /* 0x000fe2000001011d */
[----:B------:R-:W-:-:S02]  /*5480*/  ISETP.GE.AND P1, PT, R72, R24, PT ;  /* 0x000000184800720c */ /* 0x000fc40003f26270 */
        /* <DEDUP_REMOVED lines=31> */
[----:B------:R-:W-:Y:S01]  /*5680*/  IMAD.IADD R29, R30, 0x1, -R61 ;  /* 0x000000011e1d7824 */ /* 0x000fe200078e0a3d */
[----:B------:R-:W-:Y:S01]  /*5690*/  FSEL R93, R4, -INF , !P0 ;  /* 0xff800000045d7808 */ /* 0x000fe20004000000 */
[----:B------:R-:W-:Y:S01]  /*56a0*/  IMAD.IADD R4, R30, 0x1, -R60 ;  /* 0x000000011e047824 */ /* 0x000fe200078e0a3c */
[----:B------:R-:W-:-:S02]  /*56b0*/  FMNMX3.FTZ R40, R40, R134, R136, !PT ;  /* 0x0000008628287276 */ /* 0x000fc40007810088 */
[----:B------:R-:W-:Y:S02]  /*56c0*/  I2FP.F32.S32 R59, R59 ;  /* 0x0000003b003b7245 */ /* 0x000fe40000201400 */
[----:B------:R-:W-:Y:S02]  /*56d0*/  IABS R55, R55 ;  /* 0x0000003700377213 */ /* 0x000fe40000000000 */
[----:B------:R-:W-:Y:S01]  /*56e0*/  IABS R62, R62 ;  /* 0x0000003e003e7213 */ /* 0x000fe20000000000 */
[----:B------:R-:W-:Y:S01]  /*56f0*/  IMAD.IADD R30, R30, 0x1, -R72 ;  /* 0x000000011e1e7824 */ /* 0x000fe200078e0a48 */
[----:B------:R-:W-:Y:S01]  /*5700*/  FMNMX3.FTZ R40, R40, R137, R139, !PT ;  /* 0x0000008928287276 */ /* 0x000fe2000781008b */
[----:B------:R-:W-:Y:S01]  /*5710*/  FFMA.FTZ R6, -R0, R59, R6 ;  /* 0x0000003b00067223 */ /* 0x000fe20000010106 */
[----:B------:R-:W-:Y:S02]  /*5720*/  I2FP.F32.S32 R55, R55 ;  /* 0x0000003700377245 */ /* 0x000fe40000201400 */
[----:B------:R-:W-:-:S02]  /*5730*/  I2FP.F32.S32 R62, R62 ;  /* 0x0000003e003e7245 */ /* 0x000fc40000201400 */
[----:B------:R-:W-:Y:S02]  /*5740*/  IABS R29, R29 ;  /* 0x0000001d001d7213 */ /* 0x000fe40000000000 */
[----:B------:R-:W-:Y:S02]  /*5750*/  IABS R4, R4 ;  /* 0x0000000400047213 */ /* 0x000fe40000000000 */
        /* <DEDUP_REMOVED lines=15> */
[-CC-:B------:R-:W-:Y:S01]  /*5850*/  FFMA.FTZ R85, R52, R41.reuse, -R56.reuse ;  /* 0x0000002934557223 */ /* 0x180fe20000010838 */
        /* <DEDUP_REMOVED lines=13> */
[----:B------:R-:W-:Y:S01]  /*5930*/  FFMA.FTZ R60, R39, R41, -R56 ;  /* 0x00000029273c7223 */ /* 0x000fe20000010838 */
[----:B------:R-:W-:-:S03]  /*5940*/  LOP3.LUT P6, RZ, R87, 0x4, RZ, 0xc0, !PT ;  /* 0x0000000457ff7812 */ /* 0x000fc600078cc0ff */
[----:B------:R-:W-:-:S05]  /*5950*/  IMAD R49, R49, 0x2, R102 ;  /* 0x0000000231317824 */ /* 0x000fca00078e0266 */
[----:B------:R-:W2:Y:S01]  /*5960*/  LDSM.16.MT88.4 R76, [R49+0x3000] ;  /* 0x00300000314c783b */ /* 0x000ea20000004200 */
[----:B-1----:R-:W-:-:S04]  /*5970*/  FMNMX.FTZ R20, R20, R4, !PT ;  /* 0x0000000414147209 */ /* 0x002fc80007810000 */
[----:B------:R-:W-:Y:S01]  /*5980*/  FSETP.NEU.FTZ.AND P0, PT, R20, -INF , PT ;  /* 0xff8000001400780b */ /* 0x000fe20003f1d000 */
[----:B------:R-:W-:Y:S01]  /*5990*/  FMUL.FTZ R39, R41, R20 ;  /* 0x0000001429277220 */ /* 0x000fe20000410000 */
[----:B------:R-:W-:-:S04]  /*59a0*/  VIADD R4, R49, 0x3000 ;  /* 0x0000300031047836 */ /* 0x000fc80000000000 */
[----:B------:R-:W-:-:S05]  /*59b0*/  FSEL R39, R39, RZ, P0 ;  /* 0x000000ff27277208 */ /* 0x000fca0000000000 */
[-CC-:B------:R-:W-:Y:S01]  /*59c0*/  FFMA.FTZ R123, R38, R41.reuse, -R39.reuse ;  /* 0x00000029267b7223 */ /* 0x180fe20000010827 */
[----:B------:R-:W-:Y:S02]  /*59d0*/  VIADD R38, R49, 0x3020 ;  /* 0x0000302031267836 */ /* 0x000fe40000000000 */
[----:B------:R-:W-:Y:S02]  /*59e0*/  @P6 VIADD R38, R4, 0xffffffe0 ;  /* 0xffffffe004266836 */ /* 0x000fe40000000000 */
[-CC-:B------:R-:W-:Y:S01]  /*59f0*/  FFMA.FTZ R98, R47, R41.reuse, -R56.reuse ;  /* 0x000000292f627223 */ /* 0x180fe20000010838 */
[-CC-:B------:R-:W-:Y:S01]  /*5a00*/  FFMA.FTZ R97, R44, R41.reuse, -R56.reuse ;  /* 0x000000292c617223 */ /* 0x180fe20000010838 */
[-CC-:B------:R-:W-:Y:S01]  /*5a10*/  FFMA.FTZ R91, R54, R41.reuse, -R56.reuse ;  /* 0x00000029365b7223 */ /* 0x180fe20000010838 */
[-CC-:B------:R-:W-:Y:S01]  /*5a20*/  FFMA.FTZ R105, R18, R41.reuse, -R39.reuse ;  /* 0x0000002912697223 */ /* 0x180fe20000010827 */
[-CC-:B------:R-:W-:Y:S01]  /*5a30*/  FFMA.FTZ R96, R13, R41.reuse, -R39.reuse ;  /* 0x000000290d607223 */ /* 0x180fe20000010827 */
[-C--:B------:R-:W-:Y:S01]  /*5a40*/  FFMA.FTZ R95, R14, R41.reuse, -R39 ;  /* 0x000000290e5f7223 */ /* 0x080fe20000010827 */
[----:B------:R-:W-:-:S02]  /*5a50*/  FFMA.FTZ R29, R5, R41, -R56 ;  /* 0x00000029051d7223 */ /* 0x000fc40000010838 */
[----:B------:R-:W1:Y:S01]  /*5a60*/  LDSM.16.MT88.4 R4, [R38] ;  /* 0x000000002604783b */ /* 0x000e620000004200 */
[----:B------:R-:W-:Y:S01]  /*5a70*/  MUFU.EX2 R98, R98 ;  /* 0x0000006200627308 */ /* 0x000fe20000000800 */
[-CC-:B------:R-:W-:Y:S02]  /*5a80*/  FFMA.FTZ R89, R12, R41.reuse, -R39.reuse ;  /* 0x000000290c597223 */ /* 0x180fe40000010827 */
[----:B------:R-:W3:Y:S05]  /*5a90*/  LDSM.16.MT88.4 R12, [R49+0x3400] ;  /* 0x00340000310c783b */ /* 0x000eea0000004200 */
[----:B------:R-:W4:Y:S08]  /*5aa0*/  MUFU.EX2 R97, R97 ;  /* 0x0000006100617308 */ /* 0x000f300000000800 */
[----:B------:R-:W-:Y:S08]  /*5ab0*/  MUFU.EX2 R92, R92 ;  /* 0x0000005c005c7308 */ /* 0x000ff00000000800 */
        /* <DEDUP_REMOVED lines=23> */
[----:B------:R-:W-:Y:S01]  /*5c30*/  FFMA.FTZ R30, R10, R41, -R56 ;  /* 0x000000290a1e7223 */ /* 0x000fe20000010838 */
[----:B----4-:R-:W-:Y:S01]  /*5c40*/  F2FP.BF16.F32.PACK_AB R68, R97, R98 ;  /* 0x000000626144723e */ /* 0x010fe200000010ff */
[----:B------:R-:W4:Y:S01]  /*5c50*/  LDSM.16.MT88.4 R8, [R38+0x400] ;  /* 0x000400002608783b */ /* 0x000f220000004200 */
[----:B-----5:R-:W-:-:S02]  /*5c60*/  F2FP.BF16.F32.PACK_AB R70, R91, R92 ;  /* 0x0000005c5b46723e */ /* 0x020fc400000010ff */
[----:B--2---:R-:W-:Y:S02]  /*5c70*/  F2FP.BF16.F32.PACK_AB R69, R105, R123 ;  /* 0x0000007b6945723e */ /* 0x004fe400000010ff */
[----:B-1----:R-:W-:Y:S01]  /*5c80*/  F2FP.BF16.F32.PACK_AB R71, R95, R96 ;  /* 0x000000605f47723e */ /* 0x002fe200000010ff */
[----:B------:R-:W-:Y:S01]  /*5c90*/  MUFU.EX2 R85, R85 ;  /* 0x0000005500557308 */ /* 0x000fe20000000800 */
[-C--:B------:R-:W-:Y:S01]  /*5ca0*/  FFMA.FTZ R28, R17, R41.reuse, -R56 ;  /* 0x00000029111c7223 */ /* 0x080fe20000010838 */
[-CC-:B------:R-:W-:Y:S02]  /*5cb0*/  FFMA.FTZ R88, R16, R41.reuse, -R39.reuse ;  /* 0x0000002910587223 */ /* 0x180fe40000010827 */
[----:B------:R-:W1:Y:S04]  /*5cc0*/  LDSM.16.MT88.4 R16, [R49+0x3800] ;  /* 0x003800003110783b */ /* 0x000e680000004200 */
[----:B------:R-:W2:Y:S01]  /*5cd0*/  MUFU.EX2 R64, R64 ;  /* 0x0000004000407308 */ /* 0x000ea20000000800 */
[C---:B------:R-:W-:Y:S07]  /*5ce0*/  HMMA.16816.F32.BF16 R80, R68.reuse, R76, RZ ;  /* 0x0000004c4450723c */ /* 0x040fee00000418ff */
        /* <DEDUP_REMOVED lines=9> */
[----:B------:R-:W-:Y:S01]  /*5d80*/  FFMA.FTZ R94, R94, R41, -R39 ;  /* 0x000000295e5e7223 */ /* 0x000fe20000010827 */
[----:B------:R-:W-:Y:S01]  /*5d90*/  HMMA.16816.F32.BF16 R72, R68, R4, RZ ;  /* 0x000000044448723c */ /* 0x000fe200000418ff */
[----:B--2---:R-:W-:-:S02]  /*5da0*/  F2FP.BF16.F32.PACK_AB R4, R64, R85 ;  /* 0x000000554004723e */ /* 0x004fc400000010ff */
[----:B-----5:R-:W-:Y:S01]  /*5db0*/  F2FP.BF16.F32.PACK_AB R5, R84, R89 ;  /* 0x000000595405723e */ /* 0x020fe200000010ff */
[----:B------:R-:W-:Y:S04]  /*5dc0*/  MUFU.EX2 R59, R59 ;  /* 0x0000003b003b7308 */ /* 0x000fe80000000800 */
[----:B------:R-:W-:Y:S01]  /*5dd0*/  HMMA.16816.F32.BF16 R68, R68, R6, RZ ;  /* 0x000000064444723c */ /* 0x000fe200000418ff */
[----:B------:R-:W-:Y:S02]  /*5de0*/  F2FP.BF16.F32.PACK_AB R6, R60, R61 ;  /* 0x0000003d3c06723e */ /* 0x000fe400000010ff */
[----:B---3--:R-:W-:Y:S01]  /*5df0*/  F2FP.BF16.F32.PACK_AB R7, R67, R63 ;  /* 0x0000003f4307723e */ /* 0x008fe200000010ff */
[----:B------:R-:W2:Y:S08]  /*5e00*/  MUFU.EX2 R55, R55 ;  /* 0x0000003700377308 */ /* 0x000eb00000000800 */
[----:B------:R-:W-:Y:S01]  /*5e10*/  MUFU.EX2 R54, R54 ;  /* 0x0000003600367308 */ /* 0x000fe20000000800 */
[C---:B------:R-:W-:Y:S07]  /*5e20*/  HMMA.16816.F32.BF16 R80, R4.reuse, R12, R80 ;  /* 0x0000000c0450723c */ /* 0x040fee0000041850 */
[----:B------:R-:W3:Y:S01]  /*5e30*/  MUFU.EX2 R51, R51 ;  /* 0x0000003300337308 */ /* 0x000ee20000000800 */
[C---:B------:R-:W-:Y:S01]  /*5e40*/  HMMA.16816.F32.BF16 R76, R4.reuse, R14, R76 ;  /* 0x0000000e044c723c */ /* 0x040fe2000004184c */
[----:B------:R-:W5:Y:S06]  /*5e50*/  LDSM.16.MT88.4 R12, [R38+0x800] ;  /* 0x00080000260c783b */ /* 0x000f6c0000004200 */
[----:B------:R-:W-:Y:S08]  /*5e60*/  MUFU.EX2 R88, R88 ;  /* 0x0000005800587308 */ /* 0x000ff00000000800 */
[----:B------:R-:W1:Y:S08]  /*5e70*/  MUFU.EX2 R66, R66 ;  /* 0x0000004200427308 */ /* 0x000e700000000800 */
[----:B------:R-:W-:Y:S08]  /*5e80*/  MUFU.EX2 R90, R90 ;  /* 0x0000005a005a7308 */ /* 0x000ff00000000800 */
[----:B------:R-:W5:Y:S01]  /*5e90*/  MUFU.EX2 R94, R94 ;  /* 0x0000005e005e7308 */ /* 0x000f620000000800 */
[C---:B----4-:R-:W-:Y:S08]  /*5ea0*/  HMMA.16816.F32.BF16 R72, R4.reuse, R8, R72 ;  /* 0x000000080448723c */ /* 0x050ff00000041848 */
[----:B------:R-:W-:Y:S01]  /*5eb0*/  HMMA.16816.F32.BF16 R68, R4, R10, R68 ;  /* 0x0000000a0444723c */ /* 0x000fe20000041844 */
[----:B--2---:R-:W-:Y:S01]  /*5ec0*/  F2FP.BF16.F32.PACK_AB R4, R55, R59 ;  /* 0x0000003b3704723e */ /* 0x004fe200000010ff */
[----:B------:R-:W2:Y:S01]  /*5ed0*/  LDSM.16.MT88.4 R8, [R49+0x3c00] ;  /* 0x003c00003108783b */ /* 0x000ea20000004200 */
[----:B---3--:R-:W-:-:S02]  /*5ee0*/  F2FP.BF16.F32.PACK_AB R6, R51, R54 ;  /* 0x000000363306723e */ /* 0x008fc400000010ff */
[----:B-1----:R-:W-:Y:S02]  /*5ef0*/  F2FP.BF16.F32.PACK_AB R5, R66, R88 ;  /* 0x000000584205723e */ /* 0x002fe400000010ff */
[----:B-----5:R-:W-:Y:S01]  /*5f00*/  F2FP.BF16.F32.PACK_AB R7, R94, R90 ;  /* 0x0000005a5e07723e */ /* 0x020fe200000010ff */
        /* <DEDUP_REMOVED lines=18> */
[----:B---3--:R-:W-:-:S02]  /*6030*/  F2FP.BF16.F32.PACK_AB R4, R47, R50 ;  /* 0x000000322f04723e */ /* 0x008fc400000010ff */
[----:B----4-:R-:W-:Y:S02]  /*6040*/  F2FP.BF16.F32.PACK_AB R6, R44, R45 ;  /* 0x0000002d2c06723e */ /* 0x010fe400000010ff */
[----:B-----5:R-:W-:Y:S02]  /*6050*/  F2FP.BF16.F32.PACK_AB R5, R104, R125 ;  /* 0x0000007d6805723e */ /* 0x020fe400000010ff */
        /* <DEDUP_REMOVED lines=23> */
[----:B---3--:R-:W-:-:S02]  /*61d0*/  F2FP.BF16.F32.PACK_AB R4, R37, R40 ;  /* 0x000000282504723e */ /* 0x008fc400000010ff */
[----:B-1----:R-:W-:Y:S02]  /*61e0*/  F2FP.BF16.F32.PACK_AB R6, R35, R36 ;  /* 0x000000242306723e */ /* 0x002fe400000010ff */
[----:B-----5:R-:W-:Y:S01]  /*61f0*/  F2FP.BF16.F32.PACK_AB R5, R134, R138 ;  /* 0x0000008a8605723e */ /* 0x020fe200000010ff */
        /* <DEDUP_REMOVED lines=71> */
[----:B------:R1:W3:Y:S01]  /*6670*/  LDSM.16.MT88.4 R12, [R49+0x4c00] ;  /* 0x004c0000310c783b */ /* 0x0002e20000004200 */
[----:B------:R-:W-:-:S02]  /*6680*/  FADD.FTZ R44, R40, R44 ;  /* 0x0000002c282c7221 */ /* 0x000fc40000010000 */
[----:B------:R-:W-:Y:S02]  /*6690*/  FADD.FTZ R132, R138, R132 ;  /* 0x000000848a847221 */ /* 0x000fe40000010000 */
[----:B------:R-:W-:Y:S01]  /*66a0*/  HMMA.16816.F32.BF16 R80, R4, R8, R80 ;  /* 0x000000080450723c */ /* 0x000fe20000041850 */
[----:B------:R-:W-:Y:S01]  /*66b0*/  FADD.FTZ R44, R37, R44 ;  /* 0x0000002c252c7221 */ /* 0x000fe20000010000 */
[----:B------:R-:W-:-:S06]  /*66c0*/  FADD.FTZ R132, R134, R132 ;  /* 0x0000008486847221 */ /* 0x000fcc0000010000 */
[C---:B------:R-:W-:Y:S01]  /*66d0*/  HMMA.16816.F32.BF16 R76, R4.reuse, R10, R76 ;  /* 0x0000000a044c723c */ /* 0x040fe2000004184c */
[----:B------:R4:W5:Y:S01]  /*66e0*/  LDSM.16.MT88.4 R8, [R38+0x1c00] ;  /* 0x001c00002608783b */ /* 0x0009620000004200 */
[----:B------:R-:W-:Y:S01]  /*66f0*/  FADD.FTZ R44, R36, R44 ;  /* 0x0000002c242c7221 */ /* 0x000fe20000010000 */
[----:B------:R-:W-:Y:S01]  /*6700*/  FADD.FTZ R136, R136, R132 ;  /* 0x0000008488887221 */ /* 0x000fe20000010000 */
        /* <DEDUP_REMOVED lines=19> */
[----:B------:R-:W3:Y:S08]  /*6840*/  MUFU.EX2 R55, R56 ;  /* 0x0000003800377308 */ /* 0x000ef00000000800 */
[----:B------:R-:W-:Y:S08]  /*6850*/  MUFU.EX2 R51, R53 ;  /* 0x0000003500337308 */ /* 0x000ff00000000800 */
[----:B-1----:R-:W1:Y:S08]  /*6860*/  MUFU.EX2 R49, R52 ;  /* 0x0000003400317308 */ /* 0x002e700000000800 */
[----:B------:R-:W-:Y:S08]  /*6870*/  MUFU.EX2 R45, R46 ;  /* 0x0000002e002d7308 */ /* 0x000ff00000000800 */
[----:B----4-:R-:W4:Y:S01]  /*6880*/  MUFU.EX2 R38, R39 ;  /* 0x0000002700267308 */ /* 0x010f220000000800 */
[----:B------:R-:W-:Y:S01]  /*6890*/  FADD.FTZ R33, R32, R33 ;  /* 0x0000002120217221 */ /* 0x000fe20000010000 */
[----:B------:R-:W-:-:S03]  /*68a0*/  FADD.FTZ R135, R133, R135 ;  /* 0x0000008785877221 */ /* 0x000fc60000010000 */
[----:B------:R-:W-:Y:S01]  /*68b0*/  FADD.FTZ R31, R31, R33 ;  /* 0x000000211f1f7221 */ /* 0x000fe20000010000 */
[----:B------:R-:W-:Y:S01]  /*68c0*/  FADD.FTZ R131, R131, R135 ;  /* 0x0000008783837221 */ /* 0x000fe20000010000 */
[----:B--2---:R-:W-:Y:S02]  /*68d0*/  F2FP.BF16.F32.PACK_AB R4, R130, R58 ;  /* 0x0000003a8204723e */ /* 0x004fe400000010ff */
[----:B---3--:R-:W-:Y:S01]  /*68e0*/  F2FP.BF16.F32.PACK_AB R6, R55, R103 ;  /* 0x000000673706723e */ /* 0x008fe200000010ff */
[----:B------:R-:W-:Y:S01]  /*68f0*/  FADD.FTZ R31, R30, R31 ;  /* 0x0000001f1e1f7221 */ /* 0x000fe20000010000 */
[----:B-1----:R-:W-:Y:S01]  /*6900*/  F2FP.BF16.F32.PACK_AB R5, R49, R51 ;  /* 0x000000333105723e */ /* 0x002fe200000010ff */
[----:B------:R-:W-:Y:S01]  /*6910*/  FADD.FTZ R131, R97, R131 ;  /* 0x0000008361837221 */ /* 0x000fe20000010000 */
[----:B----4-:R-:W-:Y:S01]  /*6920*/  F2FP.BF16.F32.PACK_AB R7, R38, R45 ;  /* 0x0000002d2607723e */ /* 0x010fe200000010ff */
        /* <DEDUP_REMOVED lines=8> */
[C---:B-----5:R-:W-:Y:S08]  /*69b0*/  HMMA.16816.F32.BF16 R72, R4.reuse, R8, R72 ;  /* 0x000000080448723c */ /* 0x060ff00000041848 */
        /* <DEDUP_REMOVED lines=14> */
[----:B------:R-:W-:Y:S01]  /*6aa0*/  IMAD.MOV.U32 R85, RZ, RZ, R20 ;  /* 0x000000ffff557224 */ /* 0x000fe200078e0014 */
[----:B------:R-:W-:Y:S01]  /*6ab0*/  ISETP.NE.U32.AND P6, PT, R128, RZ, PT ;  /* 0x000000ff8000720c */ /* 0x000fe20003fc5070 */
[----:B------:R-:W-:Y:S01]  /*6ac0*/  IMAD.MOV.U32 R84, RZ, RZ, R21 ;  /* 0x000000ffff547224 */ /* 0x000fe200078e0015 */
[----:B------:R-:W-:Y:S01]  /*6ad0*/  IADD3 R24, PT, PT, R26, R24, R48 ;  /* 0x000000181a187210 */ /* 0x000fe20007ffe030 */
[----:B------:R-:W-:Y:S01]  /*6ae0*/  IMAD.MOV.U32 R125, RZ, RZ, R22 ;  /* 0x000000ffff7d7224 */ /* 0x000fe200078e0016 */
[----:B------:R-:W-:Y:S02]  /*6af0*/  ISETP.NE.AND.EX P6, PT, R129, RZ, PT, P6 ;  /* 0x000000ff8100720c */ /* 0x000fe40003fc5360 */
[----:B------:R-:W-:Y:S02]  /*6b00*/  IADD3 R24, PT, PT, -R27, R24, -R25 ;  /* 0x000000181b187210 */ /* 0x000fe40007ffe919 */
[----:B------:R-:W-:-:S03]  /*6b10*/  SHF.L.U32 R123, R22, 0x7, RZ ;  /* 0x00000007167b7819 */ /* 0x000fc600000006ff */
[----:B------:R-:W-:-:S05]  /*6b20*/  IMAD R23, R23, -0x80, R24 ;  /* 0xffffff8017177824 */ /* 0x000fca00078e0218 */
[----:B------:R-:W-:-:S07]  /*6b30*/  IADD3 R124, PT, PT, R23, 0x108, RZ ;  /* 0x00000108177c7810 */ /* 0x000fce0007ffe0ff */
.L_x_8490:
        /* <DEDUP_REMOVED lines=78> */
.L_x_8485:
[----:B------:R-:W-:Y:S05]  /*7020*/  BSYNC.RECONVERGENT B0 ;  /* 0x0000000000007941 */ /* 0x000fea0003800200 */
.L_x_8484:
[----:B------:R-:W1:Y:S01]  /*7030*/  S2UR UR6, SR_CgaCtaId ;  /* 0x00000000000679c3 */ /* 0x000e620000008800 */
[C---:B------:R-:W-:Y:S01]  /*7040*/  SHF.L.U32 R120, R87.reuse, 0x3, RZ ;  /* 0x0000000357787819 */ /* 0x040fe200000006ff */
[----:B------:R-:W-:Y:S01]  /*7050*/  UMOV UR7, 0x400 ;  /* 0x0000040000077882 */ /* 0x000fe20000000000 */
[----:B------:R-:W-:Y:S01]  /*7060*/  LOP3.LUT R119, R87, 0x18, RZ, 0xc0, !PT ;  /* 0x0000001857777812 */ /* 0x000fe200078ec0ff */
[----:B------:R-:W-:Y:S01]  /*7070*/  BSSY.RECONVERGENT B1, `(.L_x_8486) ;  /* 0x0000160000017945 */ /* 0x000fe20003800200 */
[C---:B------:R-:W-:Y:S02]  /*7080*/  LOP3.LUT R6, R120.reuse, 0x18, RZ, 0xc0, !PT ;  /* 0x0000001878067812 */ /* 0x040fe400078ec0ff */
[----:B------:R-:W-:Y:S02]  /*7090*/  LOP3.LUT R4, R120, 0xc0, RZ, 0xc0, !PT ;  /* 0x000000c078047812 */ /* 0x000fe400078ec0ff */
[-C--:B------:R-:W-:Y:S02]  /*70a0*/  ISETP.GE.AND P5, PT, R6, R118.reuse, PT ;  /* 0x000000760600720c */ /* 0x080fe40003fa6270 */
[----:B------:R-:W-:Y:S02]  /*70b0*/  LOP3.LUT R119, R4, R119, RZ, 0xfc, !PT ;  /* 0x0000007704777212 */ /* 0x000fe400078efcff */
[----:B------:R-:W-:Y:S02]  /*70c0*/  ISETP.GE.AND P4, PT, R6, R118, PT ;  /* 0x000000760600720c */ /* 0x000fe40003f86270 */
[----:B------:R-:W-:Y:S02]  /*70d0*/  LOP3.LUT R7, R120, 0x1f20, RZ, 0xc0, !PT ;  /* 0x00001f2078077812 */ /* 0x000fe400078ec0ff */
[----:B------:R-:W-:Y:S02]  /*70e0*/  LOP3.LUT R6, R119, R6, RZ, 0x3c, !PT ;  /* 0x0000000677067212 */ /* 0x000fe400078e3cff */
[C---:B------:R-:W-:Y:S02]  /*70f0*/  SHF.L.U32 R5, R108.reuse, 0x6, RZ ;  /* 0x000000066c057819 */ /* 0x040fe400000006ff */
[----:B------:R-:W-:Y:S02]  /*7100*/  LOP3.LUT R6, R7, R6, RZ, 0xfc, !PT ;  /* 0x0000000607067212 */ /* 0x000fe400078efcff */
[----:B------:R-:W-:Y:S01]  /*7110*/  @!P5 MOV R7, R114 ;  /* 0x000000720007d202 */ /* 0x000fe20000000f00 */
[----:B-1----:R-:W-:Y:S01]  /*7120*/  ULEA UR6, UR6, UR7, 0x18 ;  /* 0x0000000706067291 */ /* 0x002fe2000f8ec0ff */
[-C--:B------:R-:W-:Y:S02]  /*7130*/  IADD3 R8, P0, PT, R5, R115.reuse, RZ ;  /* 0x0000007305087210 */ /* 0x080fe40007f1e0ff */
[C-C-:B------:R-:W-:Y:S02]  /*7140*/  SHF.L.U64.HI R4, R108.reuse, 0x6, R109.reuse ;  /* 0x000000066c047819 */ /* 0x140fe4000001026d */
[----:B------:R-:W-:Y:S02]  /*7150*/  @!P4 LEA R10, P1, R108, R8, 0x6 ;  /* 0x000000086c0ac211 */ /* 0x000fe400078230ff */
[----:B------:R-:W-:Y:S02]  /*7160*/  MOV R102, UR6 ;  /* 0x0000000600667c02 */ /* 0x000fe40008000f00 */
[----:B------:R-:W-:Y:S02]  /*7170*/  IADD3.X R9, PT, PT, R4, R114, RZ, P0, !PT ;  /* 0x0000007204097210 */ /* 0x000fe400007fe4ff */
[----:B------:R-:W-:Y:S02]  /*7180*/  LEA R132, R6, R102, 0x1 ;  /* 0x0000006606847211 */ /* 0x000fe400078e08ff */
[----:B------:R-:W-:Y:S02]  /*7190*/  @!P5 MOV R6, R115 ;  /* 0x000000730006d202 */ /* 0x000fe40000000f00 */
[CCC-:B------:R-:W-:Y:S02]  /*71a0*/  @!P4 LEA.HI.X R11, R108.reuse, R9.reuse, R109.reuse, 0x6, P1 ;  /* 0x000000096c0bc211 */ /* 0x1c0fe400008f346d */
[C---:B------:R-:W-:Y:S01]  /*71b0*/  @!P4 LEA R4, P0, R108.reuse, R8, 0x7 ;  /* 0x000000086c04c211 */ /* 0x040fe200078038ff */
[----:B------:R-:W-:Y:S01]  /*71c0*/  @!PT LDS RZ, [RZ] ;  /* 0x00000000fffff984 */ /* 0x000fe20000000800 */
[----:B------:R-:W-:Y:S01]  /*71d0*/  @!PT LDS RZ, [RZ] ;  /* 0x00000000fffff984 */ /* 0x000fe20000000800 */
[----:B------:R-:W-:Y:S01]  /*71e0*/  @!PT LDS RZ, [RZ] ;  /* 0x00000000fffff984 */ /* 0x000fe20000000800 */
[----:B------:R-:W-:Y:S01]  /*71f0*/  @!P5 LDGSTS.E.BYPASS.LTC128B.128 [R132+0x3000], desc[UR4][R6.64] ;  /* 0x030000000684dfae */ /* 0x000fe2000b981a04 */
[----:B------:R-:W-:Y:S02]  /*7200*/  MOV R105, 0x20 ;  /* 0x0000002000697802 */ /* 0x000fe40000000f00 */
[----:B------:R-:W-:Y:S02]  /*7210*/  @!P4 LEA.HI.X R5, R108, R9, R109, 0x7, P0 ;  /* 0x000000096c05c211 */ /* 0x000fe400000f3c6d */
[C---:B------:R-:W-:Y:S02]  /*7220*/  LOP3.LUT P0, RZ, R87.reuse, 0x4, RZ, 0xc0, !PT ;  /* 0x0000000457ff7812 */ /* 0x040fe4000780c0ff */
[----:B------:R-:W-:Y:S01]  /*7230*/  SHF.L.U32 R104, R87, 0x5, RZ ;  /* 0x0000000557687819 */ /* 0x000fe200000006ff */
[----:B------:R-:W-:Y:S01]  /*7240*/  @P5 STS.128 [R132+0x3000], RZ ;  /* 0x003000ff84005388 */ /* 0x000fe20000000c00 */
[----:B------:R-:W-:Y:S02]  /*7250*/  SEL R105, R105, 0xffffffe0, !P0 ;  /* 0xffffffe069697807 */ /* 0x000fe40004000000 */
[C---:B------:R-:W-:Y:S02]  /*7260*/  SHF.L.U32 R86, R87.reuse, 0x2, RZ ;  /* 0x0000000257567819 */ /* 0x040fe400000006ff */
[----:B------:R-:W-:Y:S02]  /*7270*/  IADD3 R92, PT, PT, R100, R105, RZ ;  /* 0x00000069645c7210 */ /* 0x000fe40007ffe0ff */
[----:B------:R-:W-:Y:S01]  /*7280*/  LOP3.LUT R103, R86, 0x18, RZ, 0xc0, !PT ;  /* 0x0000001856677812 */ /* 0x000fe200078ec0ff */
[----:B------:R-:W-:Y:S01]  /*7290*/  @P4 STS.128 [R132+0x3800], RZ ;  /* 0x003800ff84004388 */ /* 0x000fe20000000c00 */
[----:B------:R-:W-:Y:S02]  /*72a0*/  SHF.L.U32 R101, R87, 0x4, RZ ;  /* 0x0000000457657819 */ /* 0x000fe400000006ff */
[----:B------:R-:W-:Y:S04]  /*72b0*/  IADD3 R125, PT, PT, R125, -0x1, RZ ;  /* 0xffffffff7d7d7810 */ /* 0x000fe80007ffe0ff */
[----:B------:R-:W-:Y:S01]  /*72c0*/  ISETP.GT.AND P1, PT, R125, R111, PT ;  /* 0x0000006f7d00720c */ /* 0x000fe20003f24270 */
        /* <DEDUP_REMOVED lines=15> */
[----:B------:R-:W0:Y:S08]  /*73c0*/  LDGDEPBAR ;  /* 0x00000000000079af */ /* 0x000e300000000000 */
[----:B------:R-:W-:Y:S08]  /*73d0*/  LDSM.16.M88.4 R64, [R100] ;  /* 0x000000006440783b */ /* 0x000ff00000000200 */
[----:B------:R-:W-:Y:S01]  /*73e0*/  LDSM.16.M88.4 R92, [R92] ;  /* 0x000000005c5c783b */ /* 0x000fe20000000200 */
[----:B-1----:R-:W-:Y:S02]  /*73f0*/  LOP3.LUT R5, R101, 0x100, RZ, 0xc0, !PT ;  /* 0x0000010065057812 */ /* 0x002fe400078ec0ff */
[----:B------:R-:W-:Y:S02]  /*7400*/  LOP3.LUT R4, R104, 0xc0, RZ, 0xc0, !PT ;  /* 0x000000c068047812 */ /* 0x000fe400078ec0ff */
[----:B------:R-:W-:Y:S02]  /*7410*/  LOP3.LUT R5, R5, 0x20, R104, 0xf8, !PT ;  /* 0x0000002005057812 */ /* 0x000fe400078ef868 */
[----:B------:R-:W-:Y:S04]  /*7420*/  LOP3.LUT R4, R4, 0x8, R87, 0xf8, !PT ;  /* 0x0000000804047812 */ /* 0x000fe800078ef857 */
[----:B------:R-:W-:Y:S04]  /*7430*/  LOP3.LUT R4, R5, R4, R103, 0xf6, !PT ;  /* 0x0000000405047212 */ /* 0x000fe800078ef667 */
[----:B------:R-:W-:Y:S04]  /*7440*/  LEA R88, R4, R102, 0x1 ;  /* 0x0000006604587211 */ /* 0x000fe800078e08ff */
[----:B------:R-:W-:Y:S01]  /*7450*/  IADD3 R105, PT, PT, R88, R105, RZ ;  /* 0x0000006958697210 */ /* 0x000fe20007ffe0ff */
[----:B------:R-:W1:Y:S08]  /*7460*/  LDSM.16.M88.4 R8, [R88+0x1000] ;  /* 0x001000005808783b */ /* 0x000e700000000200 */
        /* <DEDUP_REMOVED lines=25> */
[C---:B---3--:R-:W-:Y:S08]  /*7600*/  HMMA.16816.F32.BF16 R4, R92.reuse, R96, R4 ;  /* 0x000000605c04723c */ /* 0x048ff00000041804 */
        /* <DEDUP_REMOVED lines=60> */
[-C--:B------:R-:W-:Y:S05]  /*79d0*/  FMUL.FTZ R32, R32, R133.reuse ;  /* 0x0000008520207220 */ /* 0x080fea0000410000 */
[----:B------:R-:W1:Y:S01]  /*79e0*/  MUFU.TANH R142, R29 ;  /* 0x0000001d008e7308 */ /* 0x000e620000002400 */
[-C--:B------:R-:W-:Y:S01]  /*79f0*/  FMUL.FTZ R36, R36, R133.reuse ;  /* 0x0000008524247220 */ /* 0x080fe20000410000 */
[-C--:B------:R-:W-:Y:S08]  /*7a00*/  FMUL.FTZ R38, R38, R133.reuse ;  /* 0x0000008526267220 */ /* 0x080ff00000410000 */
        /* <DEDUP_REMOVED lines=8> */
[-C--:B----4-:R-:W-:Y:S01]  /*7a90*/  FMUL.FTZ R32, R33, R133.reuse ;  /* 0x0000008521207220 */ /* 0x090fe20000410000 */
[C---:B------:R-:W-:Y:S01]  /*7aa0*/  HMMA.16816.F32.BF16 R48, R92.reuse, R10, R48 ;  /* 0x0000000a5c30723c */ /* 0x040fe20000041830 */
[----:B------:R-:W4:Y:S01]  /*7ab0*/  LDSM.16.M88.4 R8, [R105+0x2c00] ;  /* 0x002c00006908783b */ /* 0x000f220000000200 */
[----:B------:R-:W-:Y:S06]  /*7ac0*/  DEPBAR.LE SB0, 0x0 ;  /* 0x000080000000791a */ /* 0x000fec0000000000 */
[----:B------:R-:W1:Y:S01]  /*7ad0*/  MUFU.TANH R18, R18 ;  /* 0x0000001200127308 */ /* 0x000e620000002400 */
[-C--:B------:R-:W-:Y:S01]  /*7ae0*/  FMUL.FTZ R33, R34, R133.reuse ;  /* 0x0000008522217220 */ /* 0x080fe20000410000 */
[-C--:B------:R-:W-:Y:S01]  /*7af0*/  FMUL.FTZ R34, R35, R133.reuse ;  /* 0x0000008523227220 */ /* 0x080fe20000410000 */
[-C--:B------:R-:W-:Y:S01]  /*7b00*/  FMUL.FTZ R44, R44, R133.reuse ;  /* 0x000000852c2c7220 */ /* 0x080fe20000410000 */
[-C--:B------:R-:W-:Y:S01]  /*7b10*/  FMUL.FTZ R45, R45, R133.reuse ;  /* 0x000000852d2d7220 */ /* 0x080fe20000410000 */
[-C--:B------:R-:W-:Y:S05]  /*7b20*/  FMUL.FTZ R46, R46, R133.reuse ;  /* 0x000000852e2e7220 */ /* 0x080fea0000410000 */
        /* <DEDUP_REMOVED lines=15> */
[-C--:B-----5:R-:W-:Y:S05]  /*7c20*/  FMUL.FTZ R31, R54, R133.reuse ;  /* 0x00000085361f7220 */ /* 0x0a0fea0000410000 */
[----:B------:R-:W1:Y:S01]  /*7c30*/  MUFU.TANH R91, R22 ;  /* 0x00000016005b7308 */ /* 0x000e620000002400 */
[-C--:B------:R-:W-:Y:S01]  /*7c40*/  FMUL.FTZ R29, R55, R133.reuse ;  /* 0x00000085371d7220 */ /* 0x080fe20000410000 */
[C---:B----4-:R-:W-:Y:S03]  /*7c50*/  HMMA.16816.F32.BF16 R60, R92.reuse, R8, R60 ;  /* 0x000000085c3c723c */ /* 0x050fe6000004183c */
[-C--:B------:R-:W-:Y:S01]  /*7c60*/  FMUL.FTZ R57, R57, R133.reuse ;  /* 0x0000008539397220 */ /* 0x080fe20000410000 */
[-C--:B------:R-:W-:Y:S04]  /*7c70*/  FMUL.FTZ R30, R56, R133.reuse ;  /* 0x00000085381e7220 */ /* 0x080fe80000410000 */
[----:B------:R4:W1:Y:S01]  /*7c80*/  MUFU.TANH R143, R52 ;  /* 0x00000034008f7308 */ /* 0x0008620000002400 */
[-C--:B------:R-:W-:Y:S01]  /*7c90*/  FMUL.FTZ R4, R58, R133.reuse ;  /* 0x000000853a047220 */ /* 0x080fe20000410000 */
[-C--:B------:R-:W-:Y:S01]  /*7ca0*/  FMUL.FTZ R59, R59, R133.reuse ;  /* 0x000000853b3b7220 */ /* 0x080fe20000410000 */
[----:B------:R-:W-:Y:S07]  /*7cb0*/  HMMA.16816.F32.BF16 R64, R92, R10, R64 ;  /* 0x0000000a5c40723c */ /* 0x000fee0000041840 */
[----:B------:R5:W1:Y:S01]  /*7cc0*/  MUFU.TANH R141, R53 ;  /* 0x00000035008d7308 */ /* 0x000a620000002400 */
[-C--:B------:R-:W-:Y:S01]  /*7cd0*/  FMUL.FTZ R5, R60, R133.reuse ;  /* 0x000000853c057220 */ /* 0x080fe20000410000 */
[-C--:B------:R-:W-:Y:S08]  /*7ce0*/  FMUL.FTZ R26, R62, R133.reuse ;  /* 0x000000853e1a7220 */ /* 0x080ff00000410000 */
[----:B------:R2:W1:Y:S01]  /*7cf0*/  MUFU.TANH R97, R57 ;  /* 0x0000003900617308 */ /* 0x0004620000002400 */
[-C--:B------:R-:W-:Y:S01]  /*7d00*/  FMUL.FTZ R25, R63, R133.reuse ;  /* 0x000000853f197220 */ /* 0x080fe20000410000 */
[-C--:B----4-:R-:W-:Y:S01]  /*7d10*/  FMUL.FTZ R52, R65, R133.reuse ;  /* 0x0000008541347220 */ /* 0x090fe20000410000 */
[-C--:B------:R-:W-:Y:S07]  /*7d20*/  FMUL.FTZ R24, R66, R133.reuse ;  /* 0x0000008542187220 */ /* 0x080fee0000410000 */
[----:B------:R-:W4:Y:S01]  /*7d30*/  MUFU.TANH R27, R27 ;  /* 0x0000001b001b7308 */ /* 0x000f220000002400 */
[-C--:B-----5:R-:W-:Y:S01]  /*7d40*/  FMUL.FTZ R53, R64, R133.reuse ;  /* 0x0000008540357220 */ /* 0x0a0fe20000410000 */
[-C--:B------:R-:W-:Y:S08]  /*7d50*/  FMUL.FTZ R23, R67, R133.reuse ;  /* 0x0000008543177220 */ /* 0x080ff00000410000 */
[----:B------:R-:W1:Y:S01]  /*7d60*/  MUFU.TANH R28, R28 ;  /* 0x0000001c001c7308 */ /* 0x000e620000002400 */
[----:B--2---:R-:W-:Y:S09]  /*7d70*/  FMUL.FTZ R57, R61, R133 ;  /* 0x000000853d397220 */ /* 0x004ff20000410000 */
[----:B------:R-:W2:Y:S10]  /*7d80*/  MUFU.TANH R32, R32 ;  /* 0x0000002000207308 */ /* 0x000eb40000002400 */
        /* <DEDUP_REMOVED lines=110> */
.L_x_8489:
[----:B------:R-:W-:Y:S05]  /*8470*/  BSYNC.RECONVERGENT B0 ;  /* 0x0000000000007941 */ /* 0x000fea0003800200 */
.L_x_8488:
[----:B-1----:R-:W-:Y:S01]  /*8480*/  @!P5 IMAD.MOV.U32 R42, RZ, RZ, R113 ;  /* 0x000000ffff2ad224 */ /* 0x002fe200078e0071 */
        /* <DEDUP_REMOVED lines=30> */
.L_x_8487:
[----:B------:R-:W-:Y:S05]  /*8670*/  BSYNC.RECONVERGENT B1 ;  /* 0x0000000000017941 */ /* 0x000fea0003800200 */
.L_x_8486:
[----:B------:R-:W3:Y:S01]  /*8680*/  LD.E R22, desc[UR4][R2.64+0xdc] ;  /* 0x0000dc0402167980 */ /* 0x000ee2000c101900 */
[----:B--2---:R-:W-:Y:S02]  /*8690*/  IABS R8, R124 ;  /* 0x0000007c00087213 */ /* 0x004fe40000000000 */
[C---:B------:R-:W-:Y:S02]  /*86a0*/  IADD3 R6, PT, PT, R124.reuse, -0x8, RZ ;  /* 0xfffffff87c067810 */ /* 0x040fe40007ffe0ff */
[----:B------:R-:W-:Y:S02]  /*86b0*/  I2FP.F32.S32 R8, R8 ;  /* 0x0000000800087245 */ /* 0x000fe40000201400 */
[----:B------:R-:W-:Y:S02]  /*86c0*/  IADD3 R7, PT, PT, R124, -0x1, RZ ;  /* 0xffffffff7c077810 */ /* 0x000fe40007ffe0ff */
[----:B------:R-:W-:Y:S01]  /*86d0*/  IABS R6, R6 ;  /* 0x0000000600067213 */ /* 0x000fe20000000000 */
[----:B------:R-:W-:Y:S01]  /*86e0*/  FFMA.FTZ R99, -R0, R8, R99 ;  /* 0x0000000800637223 */ /* 0x000fe20000010163 */
[----:B------:R-:W-:Y:S02]  /*86f0*/  IABS R7, R7 ;  /* 0x0000000700077213 */ /* 0x000fe40000000000 */
[----:B------:R-:W-:Y:S02]  /*8700*/  I2FP.F32.S32 R6, R6 ;  /* 0x0000000600067245 */ /* 0x000fe40000201400 */
[----:B------:R-:W-:Y:S02]  /*8710*/  IADD3 R8, PT, PT, R124, -0x11, RZ ;  /* 0xffffffef7c087810 */ /* 0x000fe40007ffe0ff */
[----:B------:R-:W-:Y:S01]  /*8720*/  I2FP.F32.S32 R7, R7 ;  /* 0x0000000700077245 */ /* 0x000fe20000201400 */
[C---:B-1----:R-:W-:Y:S01]  /*8730*/  FFMA.FTZ R96, -R0.reuse, R6, R96 ;  /* 0x0000000600607223 */ /* 0x042fe20000010160 */
[----:B------:R-:W-:Y:S01]  /*8740*/  IABS R8, R8 ;  /* 0x0000000800087213 */ /* 0x000fe20000000000 */
[----:B------:R-:W-:Y:S01]  /*8750*/  FFMA.FTZ R135, -R0, R6, R135 ;  /* 0x0000000600877223 */ /* 0x000fe20000010187 */
[----:B------:R-:W-:Y:S01]  /*8760*/  IADD3 R6, PT, PT, R124, -0x10, RZ ;  /* 0xfffffff07c067810 */ /* 0x000fe20007ffe0ff */
[----:B------:R-:W-:Y:S01]  /*8770*/  FFMA.FTZ R134, -R0, R7, R134 ;  /* 0x0000000700867223 */ /* 0x000fe20000010186 */
        /* <DEDUP_REMOVED lines=8> */
[----:B------:R-:W-:Y:S02]  /*8800*/  IADD3 R8, PT, PT, R124, -0x30, RZ ;  /* 0xffffffd07c087810 */ /* 0x000fe40007ffe0ff */
[----:B------:R-:W-:Y:S01]  /*8810*/  I2FP.F32.S32 R7, R7 ;  /* 0x0000000700077245 */ /* 0x000fe20000201400 */
[CC--:B------:R-:W-:Y:S01]  /*8820*/  FFMA.FTZ R14, -R0.reuse, R6.reuse, R14 ;  /* 0x00000006000e7223 */ /* 0x0c0fe2000001010e */
[----:B------:R-:W-:Y:S01]  /*8830*/  IABS R9, R9 ;  /* 0x0000000900097213 */ /* 0x000fe20000000000 */
[C---:B------:R-:W-:Y:S01]  /*8840*/  FFMA.FTZ R88, -R0.reuse, R6, R88 ;  /* 0x0000000600587223 */ /* 0x040fe20000010158 */
        /* <DEDUP_REMOVED lines=44> */
[----:B------:R-:W-:Y:S01]  /*8b10*/  SHF.R.U32.HI R48, RZ, 0x1, R87 ;  /* 0x00000001ff307819 */ /* 0x000fe20000011657 */
        /* <DEDUP_REMOVED lines=22> */
[----:B------:R-:W-:Y:S02]  /*8c80*/  IADD3 R4, PT, PT, R124, -0x78, RZ ;  /* 0xffffff887c047810 */ /* 0x000fe40007ffe0ff */
[----:B------:R-:W-:Y:S01]  /*8c90*/  IABS R21, R21 ;  /* 0x0000001500157213 */ /* 0x000fe20000000000 */
        /* <DEDUP_REMOVED lines=66> */
[----:B------:R-:W-:Y:S01]  /*90c0*/  FMNMX3.FTZ R27, R27, R43, R46, !PT ;  /* 0x0000002b1b1b7276 */ /* 0x000fe2000781002e */
[----:B------:R-:W-:Y:S01]  /*90d0*/  FFMA.FTZ R97, -R0, R20, R97 ;  /* 0x0000001400617223 */ /* 0x000fe20000010161 */
[----:B------:R-:W-:Y:S02]  /*90e0*/  I2FP.F32.S32 R21, R21 ;  /* 0x0000001500157245 */ /* 0x000fe40000201400 */
[----:B------:R-:W-:Y:S02]  /*90f0*/  FMNMX3.FTZ R27, R27, R11, R10, !PT ;  /* 0x0000000b1b1b7276 */ /* 0x000fe4000781000a */
[----:B------:R-:W-:Y:S01]  /*9100*/  FMNMX3.FTZ R4, R4, R153, R152, !PT ;  /* 0x0000009904047276 */ /* 0x000fe20007810098 */
[----:B------:R-:W-:Y:S01]  /*9110*/  FFMA.FTZ R52, -R0, R21, R52 ;  /* 0x0000001500347223 */ /* 0x000fe20000010134 */
[----:B------:R-:W-:Y:S02]  /*9120*/  FMNMX3.FTZ R27, R27, R158, R32, !PT ;  /* 0x0000009e1b1b7276 */ /* 0x000fe40007810020 */
[----:B------:R-:W-:Y:S02]  /*9130*/  FMNMX3.FTZ R4, R4, R149, R148, !PT ;  /* 0x0000009504047276 */ /* 0x000fe40007810094 */
[----:B------:R-:W-:Y:S02]  /*9140*/  FMNMX3.FTZ R27, R27, R8, R40, !PT ;  /* 0x000000081b1b7276 */ /* 0x000fe40007810028 */
[C---:B------:R-:W-:Y:S02]  /*9150*/  IADD3 R28, PT, PT, R124.reuse, -0x59, RZ ;  /* 0xffffffa77c1c7810 */ /* 0x040fe40007ffe0ff */
[----:B------:R-:W-:Y:S02]  /*9160*/  FMNMX3.FTZ R27, R27, R155, R154, !PT ;  /* 0x0000009b1b1b7276 */ /* 0x000fe4000781009a */
[----:B------:R-:W-:Y:S02]  /*9170*/  IABS R28, R28 ;  /* 0x0000001c001c7213 */ /* 0x000fe40000000000 */
[----:B------:R-:W-:Y:S02]  /*9180*/  IADD3 R20, PT, PT, R124, -0x80, RZ ;  /* 0xffffff807c147810 */ /* 0x000fe40007ffe0ff */
        /* <DEDUP_REMOVED lines=8> */
[----:B------:R-:W-:Y:S01]  /*9210*/  FMNMX3.FTZ R27, R27, R151, R150, !PT ;  /* 0x000000971b1b7276 */ /* 0x000fe20007810096 */
[----:B------:R-:W-:Y:S01]  /*9220*/  FFMA.FTZ R53, -R0, R20, R53 ;  /* 0x0000001400357223 */ /* 0x000fe20000010135 */
[----:B------:R-:W-:Y:S02]  /*9230*/  I2FP.F32.S32 R28, R28 ;  /* 0x0000001c001c7245 */ /* 0x000fe40000201400 */
[----:B------:R-:W-:Y:S02]  /*9240*/  FMNMX3.FTZ R27, R27, R147, R146, !PT ;  /* 0x000000931b1b7276 */ /* 0x000fe40007810092 */
[----:B------:R-:W-:Y:S01]  /*9250*/  FMNMX3.FTZ R4, R4, R144, R145, !PT ;  /* 0x0000009004047276 */ /* 0x000fe20007810091 */
[CC--:B------:R-:W-:Y:S01]  /*9260*/  FFMA.FTZ R26, -R0.reuse, R28.reuse, R26 ;  /* 0x0000001c001a7223 */ /* 0x0c0fe2000001011a */
[----:B------:R-:W-:Y:S01]  /*9270*/  FMNMX3.FTZ R27, R27, R143, R141, !PT ;  /* 0x0000008f1b1b7276 */ /* 0x000fe2000781008d */
[----:B------:R-:W-:Y:S01]  /*9280*/  FFMA.FTZ R30, -R0, R28, R30 ;  /* 0x0000001c001e7223 */ /* 0x000fe2000001011e */
[----:B------:R-:W-:Y:S02]  /*9290*/  FMNMX3.FTZ R4, R4, R31, R29, !PT ;  /* 0x0000001f04047276 */ /* 0x000fe4000781001d */
[----:B------:R-:W-:Y:S02]  /*92a0*/  IADD3 R124, PT, PT, R124, 0x80, RZ ;  /* 0x000000807c7c7810 */ /* 0x000fe40007ffe0ff */
[----:B------:R-:W-:Y:S02]  /*92b0*/  FMNMX3.FTZ R4, R4, R92, R90, !PT ;  /* 0x0000005c04047276 */ /* 0x000fe4000781005a */
[----:B------:R-:W-:Y:S02]  /*92c0*/  FMNMX3.FTZ R5, R27, R30, R97, !PT ;  /* 0x0000001e1b057276 */ /* 0x000fe40007810061 */
[----:B------:R-:W-:Y:S02]  /*92d0*/  FMNMX3.FTZ R4, R4, R26, R25, !PT ;  /* 0x0000001a04047276 */ /* 0x000fe40007810019 */
[----:B------:R-:W-:Y:S02]  /*92e0*/  FMNMX3.FTZ R21, R5, R66, R57, !PT ;  /* 0x0000004205157276 */ /* 0x000fe40007810039 */
[----:B------:R-:W-:Y:S02]  /*92f0*/  FMNMX3.FTZ R5, R4, R24, R23, !PT ;  /* 0x0000001804057276 */ /* 0x000fe40007810017 */
[----:B------:R-:W-:Y:S03]  /*9300*/  FMNMX3.FTZ R21, R21, R53, R52, !PT ;  /* 0x0000003515157276 */ /* 0x000fe60007810034 */
[----:B------:R-:W1:Y:S08]  /*9310*/  SHFL.BFLY PT, R4, R5, 0x2, 0x1f ;  /* 0x0c401f0005047f89 */ /* 0x000e7000000e0000 */
[----:B------:R-:W2:Y:S01]  /*9320*/  SHFL.BFLY PT, R20, R21, 0x2, 0x1f ;  /* 0x0c401f0015147f89 */ /* 0x000ea200000e0000 */
[----:B-1----:R-:W-:Y:S02]  /*9330*/  FMNMX.FTZ R4, R5, R4, !PT ;  /* 0x0000000405047209 */ /* 0x002fe40007810000 */
[----:B--2---:R-:W-:Y:S05]  /*9340*/  FMNMX.FTZ R5, R21, R20, !PT ;  /* 0x0000001415057209 */ /* 0x004fea0007810000 */
[----:B------:R-:W1:Y:S08]  /*9350*/  SHFL.BFLY PT, R20, R4, 0x1, 0x1f ;  /* 0x0c201f0004147f89 */ /* 0x000e7000000e0000 */
[----:B------:R-:W2:Y:S01]  /*9360*/  SHFL.BFLY PT, R21, R5, 0x1, 0x1f ;  /* 0x0c201f0005157f89 */ /* 0x000ea200000e0000 */
[----:B-1----:R-:W-:Y:S04]  /*9370*/  FMNMX.FTZ R20, R4, R20, !PT ;  /* 0x0000001404147209 */ /* 0x002fe80007810000 */
[----:B------:R-:W-:Y:S01]  /*9380*/  FSETP.NEU.FTZ.AND P1, PT, R20, -INF , PT ;  /* 0xff8000001400780b */ /* 0x000fe20003f3d000 */
[----:B---3--:R-:W-:Y:S01]  /*9390*/  FMUL.FTZ R51, R22, R20 ;  /* 0x0000001416337220 */ /* 0x008fe20000410000 */
[----:B------:R-:W-:Y:S01]  /*93a0*/  FADD.FTZ R4, -R20, R85 ;  /* 0x0000005514047221 */ /* 0x000fe20000010100 */
[----:B--2---:R-:W-:Y:S03]  /*93b0*/  FMNMX.FTZ R21, R5, R21, !PT ;  /* 0x0000001505157209 */ /* 0x004fe60007810000 */
        /* <DEDUP_REMOVED lines=9> */
[----:B------:R-:W-:Y:S01]  /*9450*/  FSEL R54, R54, RZ, P1 ;  /* 0x000000ff36367208 */ /* 0x000fe20000800000 */
[-CC-:B------:R-:W-:Y:S01]  /*9460*/  FFMA.FTZ R142, R99, R22.reuse, -R51.reuse ;  /* 0x00000016638e7223 */ /* 0x180fe20000010833 */
        /* <DEDUP_REMOVED lines=11> */
[----:B-1----:R-:W-:Y:S01]  /*9520*/  FMUL.FTZ R11, R28, R79 ;  /* 0x0000004f1c0b7220 */ /* 0x002fe20000410000 */
[--C-:B------:R-:W-:Y:S01]  /*9530*/  FFMA.FTZ R62, R10, R22, -R54.reuse ;  /* 0x000000160a3e7223 */ /* 0x100fe20000010836 */
        /* <DEDUP_REMOVED lines=12> */
[----:B------:R-:W-:Y:S03]  /*9600*/  FMUL.FTZ R19, R28, R71 ;  /* 0x000000471c137220 */ /* 0x000fe60000410000 */
[----:B------:R-:W-:Y:S01]  /*9610*/  MUFU.EX2 R137, R137 ;  /* 0x0000008900897308 */ /* 0x000fe20000000800 */
[C---:B--2---:R-:W-:Y:S01]  /*9620*/  FMUL.FTZ R5, R27.reuse, R81 ;  /* 0x000000511b057220 */ /* 0x044fe20000410000 */
[C---:B------:R-:W-:Y:S01]  /*9630*/  FMUL.FTZ R8, R27.reuse, R76 ;  /* 0x0000004c1b087220 */ /* 0x040fe20000410000 */
[C---:B------:R-:W-:Y:S01]  /*9640*/  FMUL.FTZ R16, R27.reuse, R68 ;  /* 0x000000441b107220 */ /* 0x040fe20000410000 */
[----:B------:R-:W-:Y:S01]  /*9650*/  FMUL.FTZ R17, R27, R69 ;  /* 0x000000451b117220 */ /* 0x000fe20000410000 */
[-CC-:B------:R-:W-:Y:S01]  /*9660*/  FFMA.FTZ R85, R156, R22.reuse, -R51.reuse ;  /* 0x000000169c557223 */ /* 0x180fe20000010833 */
[-CC-:B------:R-:W-:Y:S01]  /*9670*/  FFMA.FTZ R60, R157, R22.reuse, -R51.reuse ;  /* 0x000000169d3c7223 */ /* 0x180fe20000010833 */
[-CC-:B------:R-:W-:Y:S03]  /*9680*/  FFMA.FTZ R56, R158, R22.reuse, -R54.reuse ;  /* 0x000000169e387223 */ /* 0x180fe60000010836 */
[----:B------:R-:W-:Y:S01]  /*9690*/  MUFU.EX2 R140, R140 ;  /* 0x0000008c008c7308 */ /* 0x000fe20000000800 */
[-CC-:B------:R-:W-:Y:S01]  /*96a0*/  FFMA.FTZ R30, R30, R22.reuse, -R54.reuse ;  /* 0x000000161e1e7223 */ /* 0x180fe20000010836 */
[----:B------:R-:W-:Y:S01]  /*96b0*/  LOP3.LUT R4, R48, 0x8, RZ, 0xc0, !PT ;  /* 0x0000000830047812 */ /* 0x000fe200078ec0ff */
[-CC-:B------:R-:W-:Y:S01]  /*96c0*/  FFMA.FTZ R139, R134, R22.reuse, -R51.reuse ;  /* 0x00000016868b7223 */ /* 0x180fe20000010833 */
[-CC-:B------:R-:W-:Y:S01]  /*96d0*/  FFMA.FTZ R134, R136, R22.reuse, -R51.reuse ;  /* 0x0000001688867223 */ /* 0x180fe20000010833 */
[-C--:B------:R-:W-:Y:S01]  /*96e0*/  FFMA.FTZ R136, R88, R22.reuse, -R54 ;  /* 0x0000001658887223 */ /* 0x080fe20000010836 */
[-CC-:B------:R-:W-:Y:S01]  /*96f0*/  FFMA.FTZ R88, R39, R22.reuse, -R51.reuse ;  /* 0x0000001627587223 */ /* 0x180fe20000010833 */
[----:B------:R-:W-:Y:S03]  /*9700*/  LOP3.LUT R4, R4, 0xc0, R104, 0xf8, !PT ;  /* 0x000000c004047812 */ /* 0x000fe600078ef868 */
[----:B------:R-:W-:Y:S01]  /*9710*/  MUFU.EX2 R135, R135 ;  /* 0x0000008700877308 */ /* 0x000fe20000000800 */
[----:B------:R-:W-:Y:S01]  /*9720*/  LOP3.LUT R104, R104, 0x120, RZ, 0xc0, !PT ;  /* 0x0000012068687812 */ /* 0x000fe200078ec0ff */
[-CC-:B------:R-:W-:Y:S01]  /*9730*/  FFMA.FTZ R138, R98, R22.reuse, -R54.reuse ;  /* 0x00000016628a7223 */ /* 0x180fe20000010836 */
[----:B------:R-:W-:Y:S01]  /*9740*/  FFMA.FTZ R98, R18, R22, -R51 ;  /* 0x0000001612627223 */ /* 0x000fe20000010833 */
[----:B------:R-:W-:Y:S01]  /*9750*/  FMUL.FTZ R18, R28, R70 ;  /* 0x000000461c127220 */ /* 0x000fe20000410000 */
[----:B------:R-:W-:Y:S01]  /*9760*/  LOP3.LUT R4, R104, R4, R103, 0xf6, !PT ;  /* 0x0000000468047212 */ /* 0x000fe200078ef667 */
[--C-:B------:R-:W-:Y:S01]  /*9770*/  FFMA.FTZ R63, R7, R22, -R51.reuse ;  /* 0x00000016073f7223 */ /* 0x100fe20000010833 */
[----:B------:R-:W-:Y:S03]  /*9780*/  FMUL.FTZ R7, R28, R83 ;  /* 0x000000531c077220 */ /* 0x000fe60000410000 */
[----:B------:R-:W1:Y:S01]  /*9790*/  MUFU.EX2 R139, R139 ;  /* 0x0000008b008b7308 */ /* 0x000e620000000800 */
[----:B------:R-:W-:Y:S01]  /*97a0*/  LEA R50, R4, R102, 0x1 ;  /* 0x0000006604327211 */ /* 0x000fe200078e08ff */
[--C-:B------:R-:W-:Y:S01]  /*97b0*/  FFMA.FTZ R67, R6, R22, -R51.reuse ;  /* 0x0000001606437223 */ /* 0x100fe20000010833 */
[----:B------:R-:W-:Y:S01]  /*97c0*/  FMUL.FTZ R6, R28, R82 ;  /* 0x000000521c067220 */ /* 0x000fe20000410000 */
[--C-:B------:R-:W-:Y:S01]  /*97d0*/  FFMA.FTZ R69, R154, R22, -R54.reuse ;  /* 0x000000169a457223 */ /* 0x100fe20000010836 */
[C---:B------:R-:W-:Y:S01]  /*97e0*/  IADD3 R4, PT, PT, R50.reuse, 0x3000, RZ ;  /* 0x0000300032047810 */ /* 0x040fe20007ffe0ff */
[----:B------:R-:W2:Y:S01]  /*97f0*/  LDSM.16.MT88.4 R12, [R50+0x3000] ;  /* 0x00300000320c783b */ /* 0x000ea20000004200 */
[----:B------:R-:W-:Y:S03]  /*9800*/  IADD3 R49, PT, PT, R50, 0x3020, RZ ;  /* 0x0000302032317810 */ /* 0x000fe60007ffe0ff */
[----:B------:R-:W3:Y:S01]  /*9810*/  MUFU.EX2 R134, R134 ;  /* 0x0000008600867308 */ /* 0x000ee20000000800 */
[----:B------:R-:W-:Y:S01]  /*9820*/  @P0 IADD3 R49, PT, PT, R4, -0x20, RZ ;  /* 0xffffffe004310810 */ /* 0x000fe20007ffe0ff */
[----:B------:R-:W-:Y:S01]  /*9830*/  FMUL.FTZ R4, R27, R80 ;  /* 0x000000501b047220 */ /* 0x000fe20000410000 */
[-CC-:B------:R-:W-:Y:S01]  /*9840*/  FFMA.FTZ R80, R9, R22.reuse, -R51.reuse ;  /* 0x0000001609507223 */ /* 0x180fe20000010833 */
[----:B------:R-:W-:Y:S01]  /*9850*/  FMUL.FTZ R9, R27, R77 ;  /* 0x0000004d1b097220 */ /* 0x000fe20000410000 */
[-CC-:B------:R-:W-:Y:S01]  /*9860*/  FFMA.FTZ R70, R153, R22.reuse, -R51.reuse ;  /* 0x0000001699467223 */ /* 0x180fe20000010833 */
[----:B------:R-:W4:Y:S01]  /*9870*/  LDSM.16.MT88.4 R36, [R49] ;  /* 0x000000003124783b */ /* 0x000f220000004200 */
[----:B------:R-:W-:Y:S03]  /*9880*/  FFMA.FTZ R155, R155, R22, -R54 ;  /* 0x000000169b9b7223 */ /* 0x000fe60000010836 */
[----:B------:R-:W5:Y:S01]  /*9890*/  MUFU.EX2 R138, R138 ;  /* 0x0000008a008a7308 */ /* 0x000f620000000800 */
[----:B-1----:R-:W-:Y:S01]  /*98a0*/  F2FP.BF16.F32.PACK_AB R33, R139, R142 ;  /* 0x0000008e8b21723e */ /* 0x002fe200000010ff */
[----:B------:R-:W-:Y:S01]  /*98b0*/  FFMA.FTZ R142, R28, R131, R142 ;  /* 0x000000831c8e7223 */ /* 0x000fe2000001008e */
[-CC-:B------:R-:W-:Y:S01]  /*98c0*/  FFMA.FTZ R103, R146, R22.reuse, -R54.reuse ;  /* 0x0000001692677223 */ /* 0x180fe20000010836 */
[-CC-:B------:R-:W-:Y:S01]  /*98d0*/  FFMA.FTZ R146, R29, R22.reuse, -R51.reuse ;  /* 0x000000161d927223 */ /* 0x180fe20000010833 */
[-CC-:B------:R-:W-:Y:S01]  /*98e0*/  FFMA.FTZ R104, R143, R22.reuse, -R54.reuse ;  /* 0x000000168f687223 */ /* 0x180fe20000010836 */
[----:B------:R-:W1:Y:S01]  /*98f0*/  LDSM.16.MT88.4 R40, [R50+0x3400] ;  /* 0x003400003228783b */ /* 0x000e620000004200 */
[-CC-:B------:R-:W-:Y:S03]  /*9900*/  FFMA.FTZ R143, R31, R22.reuse, -R51.reuse ;  /* 0x000000161f8f7223 */ /* 0x180fe60000010833 */
[----:B------:R-:W2:Y:S01]  /*9910*/  MUFU.EX2 R136, R136 ;  /* 0x0000008800887308 */ /* 0x000ea20000000800 */
[----:B---3--:R-:W-:Y:S01]  /*9920*/  F2FP.BF16.F32.PACK_AB R35, R134, R137 ;  /* 0x000000898623723e */ /* 0x008fe200000010ff */
[-CC-:B------:R-:W-:Y:S01]  /*9930*/  FFMA.FTZ R71, R151, R22.reuse, -R54.reuse ;  /* 0x0000001697477223 */ /* 0x180fe20000010836 */
[-CC-:B------:R-:W-:Y:S01]  /*9940*/  FFMA.FTZ R83, R149, R22.reuse, -R51.reuse ;  /* 0x0000001695537223 */ /* 0x180fe20000010833 */
[-CC-:B------:R-:W-:Y:S01]  /*9950*/  FFMA.FTZ R82, R148, R22.reuse, -R51.reuse ;  /* 0x0000001694527223 */ /* 0x180fe20000010833 */
[-C--:B------:R-:W-:Y:S01]  /*9960*/  FFMA.FTZ R81, R147, R22.reuse, -R54 ;  /* 0x0000001693517223 */ /* 0x080fe20000010836 */
[----:B------:R-:W-:Y:S01]  /*9970*/  LDSM.16.MT88.4 R76, [R50+0x4c00] ;  /* 0x004c0000324c783b */ /* 0x000fe20000004200 */
[--C-:B------:R-:W-:Y:S03]  /*9980*/  FFMA.FTZ R144, R144, R22, -R51.reuse ;  /* 0x0000001690907223 */ /* 0x100fe60000010833 */
[----:B------:R-:W3:Y:S01]  /*9990*/  MUFU.EX2 R105, R105 ;  /* 0x0000006900697308 */ /* 0x000ee20000000800 */
[C---:B-----5:R-:W-:Y:S01]  /*99a0*/  F2FP.BF16.F32.PACK_AB R32, R138.reuse, R140 ;  /* 0x0000008c8a20723e */ /* 0x060fe200000010ff */
[----:B------:R-:W-:Y:S01]  /*99b0*/  FFMA.FTZ R140, R27, R130, R140 ;  /* 0x000000821b8c7223 */ /* 0x000fe2000001008c */
[-CC-:B------:R-:W-:Y:S01]  /*99c0*/  FFMA.FTZ R145, R145, R22.reuse, -R51.reuse ;  /* 0x0000001691917223 */ /* 0x180fe20000010833 */
[----:B------:R-:W-:Y:S01]  /*99d0*/  FADD.FTZ R142, R139, R142 ;  /* 0x0000008e8b8e7221 */ /* 0x000fe20000010000 */
[----:B------:R-:W-:Y:S01]  /*99e0*/  ISETP.GT.AND P0, PT, R125, R111, PT ;  /* 0x0000006f7d00720c */ /* 0x000fe20003f04270 */
[----:B------:R-:W-:Y:S01]  /*99f0*/  FADD.FTZ R140, R138, R140 ;  /* 0x0000008c8a8c7221 */ /* 0x000fe20000010000 */
[----:B------:R-:W-:Y:S03]  /*9a00*/  FFMA.FTZ R141, R141, R22, -R54 ;  /* 0x000000168d8d7223 */ /* 0x000fe60000010836 */
        /* <DEDUP_REMOVED lines=8> */
[----:B------:R-:W-:Y:S01]  /*9a90*/  MUFU.EX2 R94, R94 ;  /* 0x0000005e005e7308 */ /* 0x000fe20000000800 */
[C---:B------:R-:W-:Y:S05]  /*9aa0*/  HMMA.16816.F32.BF16 R4, R32.reuse, R12, R4 ;  /* 0x0000000c2004723c */ /* 0x040fea0000041804 */
[C---:B------:R-:W-:Y:S01]  /*9ab0*/  FMUL.FTZ R12, R27.reuse, R72 ;  /* 0x000000481b0c7220 */ /* 0x040fe20000410000 */
[----:B------:R-:W-:Y:S03]  /*9ac0*/  FMUL.FTZ R13, R27, R73 ;  /* 0x000000491b0d7220 */ /* 0x000fe60000410000 */
[----:B------:R2:W-:Y:S01]  /*9ad0*/  MUFU.EX2 R72, R45 ;  /* 0x0000002d00487308 */ /* 0x0005e20000000800 */
[--C-:B------:R-:W-:Y:S01]  /*9ae0*/  FFMA.FTZ R73, R44, R22, -R51.reuse ;  /* 0x000000162c497223 */ /* 0x100fe20000010833 */
[C---:B------:R-:W-:Y:S03]  /*9af0*/  HMMA.16816.F32.BF16 R8, R32.reuse, R14, R8 ;  /* 0x0000000e2008723c */ /* 0x040fe60000041808 */
[C---:B------:R-:W-:Y:S01]  /*9b00*/  FMUL.FTZ R14, R28.reuse, R74 ;  /* 0x0000004a1c0e7220 */ /* 0x040fe20000410000 */
[----:B------:R-:W-:Y:S01]  /*9b10*/  FMUL.FTZ R15, R28, R75 ;  /* 0x0000004b1c0f7220 */ /* 0x000fe20000410000 */
[-CC-:B------:R-:W-:Y:S03]  /*9b20*/  FFMA.FTZ R74, R152, R22.reuse, -R51.reuse ;  /* 0x00000016984a7223 */ /* 0x180fe60000010833 */
[----:B------:R-:W5:Y:S01]  /*9b30*/  MUFU.EX2 R132, R132 ;  /* 0x0000008400847308 */ /* 0x000f620000000800 */
[-C--:B------:R-:W-:Y:S01]  /*9b40*/  FFMA.FTZ R75, R150, R22.reuse, -R54 ;  /* 0x00000016964b7223 */ /* 0x080fe20000010836 */
[----:B------:R-:W-:Y:S01]  /*9b50*/  FFMA.FTZ R90, R90, R22, -R51 ;  /* 0x000000165a5a7223 */ /* 0x000fe20000010833 */
[C---:B----4-:R-:W-:Y:S07]  /*9b60*/  HMMA.16816.F32.BF16 R12, R32.reuse, R36, R12 ;  /* 0x00000024200c723c */ /* 0x050fee000004180c */
[----:B------:R-:W4:Y:S01]  /*9b70*/  MUFU.EX2 R99, R99 ;  /* 0x0000006300637308 */ /* 0x000f220000000800 */
[----:B--2---:R-:W2:Y:S01]  /*9b80*/  LDSM.16.MT88.4 R44, [R49+0x400] ;  /* 0x00040000312c783b */ /* 0x004ea20000004200 */
[----:B------:R-:W-:Y:S08]  /*9b90*/  HMMA.16816.F32.BF16 R16, R32, R38, R16 ;  /* 0x000000262010723c */ /* 0x000ff00000041810 */
[----:B------:R-:W1:Y:S01]  /*9ba0*/  MUFU.EX2 R96, R96 ;  /* 0x0000006000607308 */ /* 0x000e620000000800 */
[----:B------:R-:W2:Y:S01]  /*9bb0*/  LDSM.16.MT88.4 R36, [R50+0x3800] ;  /* 0x003800003224783b */ /* 0x000ea20000004200 */
[----:B---3--:R-:W-:Y:S01]  /*9bc0*/  F2FP.BF16.F32.PACK_AB R33, R105, R133 ;  /* 0x000000856921723e */ /* 0x008fe200000010ff */
[----:B-----5:R-:W-:Y:S01]  /*9bd0*/  FADD.FTZ R135, R132, R135 ;  /* 0x0000008784877221 */ /* 0x020fe20000010000 */
[----:B------:R-:W-:Y:S01]  /*9be0*/  F2FP.BF16.F32.PACK_AB R35, R94, R98 ;  /* 0x000000625e23723e */ /* 0x000fe200000010ff */
[----:B------:R-:W-:Y:S05]  /*9bf0*/  FADD.FTZ R133, R133, R137 ;  /* 0x0000008985857221 */ /* 0x000fea0000010000 */
[----:B------:R-:W3:Y:S01]  /*9c00*/  MUFU.EX2 R95, R95 ;  /* 0x0000005f005f7308 */ /* 0x000ee20000000800 */
[C---:B----4-:R-:W-:Y:S01]  /*9c10*/  F2FP.BF16.F32.PACK_AB R32, R99.reuse, R132 ;  /* 0x000000846320723e */ /* 0x050fe200000010ff */
[----:B------:R-:W-:Y:S01]  /*9c20*/  FADD.FTZ R99, R99, R135 ;  /* 0x0000008763637221 */ /* 0x000fe20000010000 */
[----:B------:R-:W-:Y:S04]  /*9c30*/  FADD.FTZ R133, R105, R133 ;  /* 0x0000008569857221 */ /* 0x000fe80000010000 */
[----:B------:R-:W-:Y:S03]  /*9c40*/  FADD.FTZ R98, R98, R133 ;  /* 0x0000008562627221 */ /* 0x000fe60000010000 */
[----:B------:R-:W-:Y:S01]  /*9c50*/  MUFU.EX2 R93, R93 ;  /* 0x0000005d005d7308 */ /* 0x000fe20000000800 */
[----:B-1----:R-:W-:Y:S01]  /*9c60*/  FADD.FTZ R99, R96, R99 ;  /* 0x0000006360637221 */ /* 0x002fe20000010000 */
[----:B------:R-:W-:Y:S08]  /*9c70*/  FADD.FTZ R98, R94, R98 ;  /* 0x000000625e627221 */ /* 0x000ff00000010000 */
[----:B------:R-:W-:Y:S01]  /*9c80*/  MUFU.EX2 R88, R88 ;  /* 0x0000005800587308 */ /* 0x000fe20000000800 */
[C---:B---3--:R-:W-:Y:S01]  /*9c90*/  F2FP.BF16.F32.PACK_AB R34, R95.reuse, R96 ;  /* 0x000000605f22723e */ /* 0x048fe200000010ff */
[----:B------:R-:W-:Y:S08]  /*9ca0*/  FADD.FTZ R95, R95, R99 ;  /* 0x000000635f5f7221 */ /* 0x000ff00000010000 */
[----:B------:R-:W1:Y:S01]  /*9cb0*/  MUFU.EX2 R91, R91 ;  /* 0x0000005b005b7308 */ /* 0x000e620000000800 */
[C---:B------:R-:W-:Y:S09]  /*9cc0*/  HMMA.16816.F32.BF16 R4, R32.reuse, R40, R4 ;  /* 0x000000282004723c */ /* 0x040ff20000041804 */
[----:B------:R-:W3:Y:S01]  /*9cd0*/  MUFU.EX2 R89, R89 ;  /* 0x0000005900597308 */ /* 0x000ee20000000800 */
[C---:B------:R-:W-:Y:S01]  /*9ce0*/  HMMA.16816.F32.BF16 R8, R32.reuse, R42, R8 ;  /* 0x0000002a2008723c */ /* 0x040fe20000041808 */
[----:B------:R-:W4:Y:S08]  /*9cf0*/  LDSM.16.MT88.4 R40, [R49+0x800] ;  /* 0x000800003128783b */ /* 0x000f300000004200 */
[----:B------:R-:W5:Y:S01]  /*9d00*/  MUFU.EX2 R65, R65 ;  /* 0x0000004100417308 */ /* 0x000f620000000800 */
        /* <DEDUP_REMOVED lines=10> */
[----:B------:R-:W-:Y:S01]  /*9db0*/  FADD.FTZ R93, R88, R93 ;  /* 0x0000005d585d7221 */ /* 0x000fe20000010000 */
[----:B-----5:R-:W-:Y:S08]  /*9dc0*/  FADD.FTZ R89, R65, R89 ;  /* 0x0000005941597221 */ /* 0x020ff00000010000 */
[----:B------:R-:W5:Y:S01]  /*9dd0*/  MUFU.EX2 R67, R67 ;  /* 0x0000004300437308 */ /* 0x000f620000000800 */
[C---:B-1----:R-:W-:Y:S01]  /*9de0*/  F2FP.BF16.F32.PACK_AB R34, R64.reuse, R65 ;  /* 0x000000414022723e */ /* 0x042fe200000010ff */
[----:B------:R-:W-:Y:S08]  /*9df0*/  FADD.FTZ R64, R64, R89 ;  /* 0x0000005940407221 */ /* 0x000ff00000010000 */
[----:B------:R-:W1:Y:S01]  /*9e00*/  MUFU.EX2 R84, R84 ;  /* 0x0000005400547308 */ /* 0x000e620000000800 */
[----:B---3--:R-:W-:Y:S09]  /*9e10*/  FADD.FTZ R93, R63, R93 ;  /* 0x0000005d3f5d7221 */ /* 0x008ff20000010000 */
[----:B------:R-:W-:Y:S01]  /*9e20*/  MUFU.EX2 R62, R62 ;  /* 0x0000003e003e7308 */ /* 0x000fe20000000800 */
[C---:B-----5:R-:W-:Y:S01]  /*9e30*/  F2FP.BF16.F32.PACK_AB R35, R67.reuse, R63 ;  /* 0x0000003f4323723e */ /* 0x060fe200000010ff */
[----:B------:R-:W-:Y:S08]  /*9e40*/  FADD.FTZ R67, R67, R93 ;  /* 0x0000005d43437221 */ /* 0x000ff00000010000 */
[----:B------:R-:W3:Y:S01]  /*9e50*/  MUFU.EX2 R85, R85 ;  /* 0x0000005500557308 */ /* 0x000ee20000000800 */
[C---:B------:R-:W-:Y:S03]  /*9e60*/  HMMA.16816.F32.BF16 R4, R32.reuse, R36, R4 ;  /* 0x000000242004723c */ /* 0x040fe60000041804 */
[----:B-1----:R-:W-:Y:S06]  /*9e70*/  FADD.FTZ R64, R84, R64 ;  /* 0x0000004054407221 */ /* 0x002fec0000010000 */
[----:B------:R-:W1:Y:S01]  /*9e80*/  MUFU.EX2 R60, R60 ;  /* 0x0000003c003c7308 */ /* 0x000e620000000800 */
[C---:B------:R-:W-:Y:S01]  /*9e90*/  HMMA.16816.F32.BF16 R8, R32.reuse, R38, R8 ;  /* 0x000000262008723c */ /* 0x040fe20000041808 */
[----:B------:R-:W5:Y:S08]  /*9ea0*/  LDSM.16.MT88.4 R36, [R49+0xc00] ;  /* 0x000c00003124783b */ /* 0x000f700000004200 */
[----:B------:R-:W2:Y:S01]  /*9eb0*/  MUFU.EX2 R56, R56 ;  /* 0x0000003800387308 */ /* 0x000ea20000000800 */
[C---:B----4-:R-:W-:Y:S03]  /*9ec0*/  HMMA.16816.F32.BF16 R12, R32.reuse, R40, R12 ;  /* 0x00000028200c723c */ /* 0x050fe6000004180c */
        /* <DEDUP_REMOVED lines=8> */
[----:B------:R-:W1:Y:S01]  /*9f50*/  MUFU.EX2 R59, R59 ;  /* 0x0000003b003b7308 */ /* 0x000e620000000800 */
[----:B------:R-:W-:Y:S01]  /*9f60*/  MOV R85, R20 ;  /* 0x0000001400557202 */ /* 0x000fe20000000f00 */
[----:B--2---:R-:W-:Y:S01]  /*9f70*/  FADD.FTZ R62, R56, R62 ;  /* 0x0000003e383e7221 */ /* 0x004fe20000010000 */
[----:B------:R-:W-:Y:S07]  /*9f80*/  MOV R84, R21 ;  /* 0x0000001500547202 */ /* 0x000fee0000000f00 */
        /* <DEDUP_REMOVED lines=8> */
[----:B------:R-:W-:Y:S04]  /*a010*/  FADD.FTZ R80, R72, R80 ;  /* 0x0000005048507221 */ /* 0x000fe80000010000 */
[----:B------:R-:W2:Y:S01]  /*a020*/  MUFU.EX2 R73, R73 ;  /* 0x0000004900497308 */ /* 0x000ea20000000800 */
[C---:B------:R-:W-:Y:S03]  /*a030*/  HMMA.16816.F32.BF16 R4, R32.reuse, R44, R4 ;  /* 0x0000002c2004723c */ /* 0x040fe60000041804 */
[----:B---3--:R-:W-:Y:S06]  /*a040*/  FADD.FTZ R55, R58, R55 ;  /* 0x000000373a377221 */ /* 0x008fec0000010000 */
[----:B------:R-:W-:Y:S01]  /*a050*/  MUFU.EX2 R68, R155 ;  /* 0x0000009b00447308 */ /* 0x000fe20000000800 */
[C---:B------:R-:W-:Y:S01]  /*a060*/  HMMA.16816.F32.BF16 R8, R32.reuse, R46, R8 ;  /* 0x0000002e2008723c */ /* 0x040fe20000041808 */
[----:B------:R-:W3:Y:S02]  /*a070*/  LDSM.16.MT88.4 R44, [R49+0x1000] ;  /* 0x00100000312c783b */ /* 0x000ee40000004200 */
[C---:B-1----:R-:W-:Y:S01]  /*a080*/  F2FP.BF16.F32.PACK_AB R28, R61.reuse, R58 ;  /* 0x0000003a3d1c723e */ /* 0x042fe200000010ff */
[----:B------:R-:W-:Y:S05]  /*a090*/  FADD.FTZ R55, R61, R55 ;  /* 0x000000373d377221 */ /* 0x000fea0000010000 */
[----:B------:R-:W-:Y:S01]  /*a0a0*/  MUFU.EX2 R69, R69 ;  /* 0x0000004500457308 */ /* 0x000fe20000000800 */
[C---:B-----5:R-:W-:Y:S03]  /*a0b0*/  HMMA.16816.F32.BF16 R12, R32.reuse, R36, R12 ;  /* 0x00000024200c723c */ /* 0x060fe6000004180c */
[C---:B--2---:R-:W-:Y:S01]  /*a0c0*/  F2FP.BF16.F32.PACK_AB R29, R73.reuse, R72 ;  /* 0x00000048491d723e */ /* 0x044fe200000010ff */
[----:B------:R-:W-:Y:S05]  /*a0d0*/  FADD.FTZ R73, R73, R80 ;  /* 0x0000005049497221 */ /* 0x000fea0000010000 */
[----:B------:R-:W1:Y:S01]  /*a0e0*/  MUFU.EX2 R70, R70 ;  /* 0x0000004600467308 */ /* 0x000e620000000800 */
[----:B------:R-:W-:Y:S01]  /*a0f0*/  HMMA.16816.F32.BF16 R16, R32, R38, R16 ;  /* 0x000000262010723c */ /* 0x000fe20000041810 */
[----:B------:R-:W2:Y:S08]  /*a100*/  LDSM.16.MT88.4 R32, [R50+0x4400] ;  /* 0x004400003220783b */ /* 0x000eb00000004200 */
[----:B------:R-:W5:Y:S01]  /*a110*/  MUFU.EX2 R74, R74 ;  /* 0x0000004a004a7308 */ /* 0x000f620000000800 */
[----:B------:R-:W2:Y:S09]  /*a120*/  LDSM.16.MT88.4 R36, [R49+0x1400] ;  /* 0x001400003124783b */ /* 0x000eb20000004200 */
[----:B------:R4:W-:Y:S01]  /*a130*/  MUFU.EX2 R131, R30 ;  /* 0x0000001e00837308 */ /* 0x0009e20000000800 */
[----:B-1----:R-:W-:Y:S09]  /*a140*/  FADD.FTZ R73, R70, R73 ;  /* 0x0000004946497221 */ /* 0x002ff20000010000 */
[----:B------:R-:W1:Y:S01]  /*a150*/  MUFU.EX2 R71, R71 ;  /* 0x0000004700477308 */ /* 0x000e620000000800 */
[C---:B-----5:R-:W-:Y:S01]  /*a160*/  F2FP.BF16.F32.PACK_AB R31, R74.reuse, R70 ;  /* 0x000000464a1f723e */ /* 0x060fe200000010ff */
[----:B------:R-:W-:Y:S08]  /*a170*/  FADD.FTZ R74, R74, R73 ;  /* 0x000000494a4a7221 */ /* 0x000ff00000010000 */
[----:B------:R-:W-:Y:S01]  /*a180*/  MUFU.EX2 R75, R75 ;  /* 0x0000004b004b7308 */ /* 0x000fe20000000800 */
[C---:B----4-:R-:W-:Y:S01]  /*a190*/  F2FP.BF16.F32.PACK_AB R30, R69.reuse, R68 ;  /* 0x00000044451e723e */ /* 0x050fe200000010ff */
[----:B------:R-:W-:Y:S04]  /*a1a0*/  FADD.FTZ R68, R68, R55 ;  /* 0x0000003744447221 */ /* 0x000fe80000010000 */
[----:B------:R-:W-:Y:S04]  /*a1b0*/  FADD.FTZ R68, R69, R68 ;  /* 0x0000004445447221 */ /* 0x000fe80000010000 */
[----:B------:R-:W4:Y:S01]  /*a1c0*/  MUFU.EX2 R83, R83 ;  /* 0x0000005300537308 */ /* 0x000f220000000800 */
[C---:B------:R-:W-:Y:S05]  /*a1d0*/  HMMA.16816.F32.BF16 R4, R28.reuse, R40, R4 ;  /* 0x000000281c04723c */ /* 0x040fea0000041804 */
[----:B-1----:R-:W-:Y:S04]  /*a1e0*/  FADD.FTZ R68, R71, R68 ;  /* 0x0000004447447221 */ /* 0x002fe80000010000 */
[----:B------:R-:W1:Y:S01]  /*a1f0*/  MUFU.EX2 R82, R82 ;  /* 0x0000005200527308 */ /* 0x000e620000000800 */
[C---:B------:R-:W-:Y:S01]  /*a200*/  HMMA.16816.F32.BF16 R8, R28.reuse, R42, R8 ;  /* 0x0000002a1c08723c */ /* 0x040fe20000041808 */
[----:B------:R-:W5:Y:S08]  /*a210*/  LDSM.16.MT88.4 R40, [R50+0x4800] ;  /* 0x004800003228783b */ /* 0x000f700000004200 */
[----:B------:R-:W2:Y:S01]  /*a220*/  MUFU.EX2 R81, R81 ;  /* 0x0000005100517308 */ /* 0x000ea20000000800 */
[C---:B---3--:R-:W-:Y:S03]  /*a230*/  HMMA.16816.F32.BF16 R12, R28.reuse, R44, R12 ;  /* 0x0000002c1c0c723c */ /* 0x048fe6000004180c */
[-C--:B------:R-:W-:Y:S01]  /*a240*/  FFMA.FTZ R45, R66, R22.reuse, -R54 ;  /* 0x00000016422d7223 */ /* 0x080fe20000010836 */
[----:B----4-:R-:W-:Y:S05]  /*a250*/  FADD.FTZ R74, R83, R74 ;  /* 0x0000004a534a7221 */ /* 0x010fea0000010000 */
[----:B------:R-:W3:Y:S01]  /*a260*/  MUFU.EX2 R103, R103 ;  /* 0x0000006700677308 */ /* 0x000ee20000000800 */
[----:B------:R-:W-:Y:S03]  /*a270*/  HMMA.16816.F32.BF16 R16, R28, R46, R16 ;  /* 0x0000002e1c10723c */ /* 0x000fe60000041810 */
[-CC-:B------:R-:W-:Y:S01]  /*a280*/  FFMA.FTZ R47, R26, R22.reuse, -R51.reuse ;  /* 0x000000161a2f7223 */ /* 0x180fe20000010833 */
[----:B------:R-:W-:Y:S01]  /*a290*/  F2FP.BF16.F32.PACK_AB R28, R75, R71 ;  /* 0x000000474b1c723e */ /* 0x000fe200000010ff */
[-C--:B------:R-:W-:Y:S01]  /*a2a0*/  FFMA.FTZ R46, R57, R22.reuse, -R54 ;  /* 0x00000016392e7223 */ /* 0x080fe20000010836 */
[----:B------:R-:W-:Y:S03]  /*a2b0*/  FFMA.FTZ R57, R25, R22, -R51 ;  /* 0x0000001619397223 */ /* 0x000fe60000010833 */
[----:B------:R-:W-:Y:S01]  /*a2c0*/  MUFU.EX2 R144, R144 ;  /* 0x0000009000907308 */ /* 0x000fe20000000800 */
[C---:B-1----:R-:W-:Y:S01]  /*a2d0*/  F2FP.BF16.F32.PACK_AB R29, R82.reuse, R83 ;  /* 0x00000053521d723e */ /* 0x042fe200000010ff */
[----:B------:R-:W-:Y:S01]  /*a2e0*/  FADD.FTZ R75, R75, R68 ;  /* 0x000000444b4b7221 */ /* 0x000fe20000010000 */
[----:B------:R-:W-:Y:S03]  /*a2f0*/  FADD.FTZ R74, R82, R74 ;  /* 0x0000004a524a7221 */ /* 0x000fe60000010000 */
[----:B--2---:R-:W-:Y:S04]  /*a300*/  FADD.FTZ R75, R81, R75 ;  /* 0x0000004b514b7221 */ /* 0x004fe80000010000 */
[----:B------:R-:W1:Y:S01]  /*a310*/  MUFU.EX2 R145, R145 ;  /* 0x0000009100917308 */ /* 0x000e620000000800 */
[C---:B---3--:R-:W-:Y:S01]  /*a320*/  F2FP.BF16.F32.PACK_AB R30, R103.reuse, R81 ;  /* 0x00000051671e723e */ /* 0x048fe200000010ff */
[----:B------:R-:W-:Y:S08]  /*a330*/  FADD.FTZ R103, R103, R75 ;  /* 0x0000004b67677221 */ /* 0x000ff00000010000 */
[----:B------:R-:W2:Y:S10]  /*a340*/  MUFU.EX2 R104, R104 ;  /* 0x0000006800687308 */ /* 0x000eb40000000800 */
[----:B------:R-:W3:Y:S01]  /*a350*/  MUFU.EX2 R141, R141 ;  /* 0x0000008d008d7308 */ /* 0x000ee20000000800 */
        /* <DEDUP_REMOVED lines=9> */
[----:B------:R-:W4:Y:S01]  /*a3f0*/  MUFU.EX2 R97, R97 ;  /* 0x0000006100617308 */ /* 0x000f220000000800 */
[C---:B------:R-:W-:Y:S03]  /*a400*/  HMMA.16816.F32.BF16 R12, R28.reuse, R36, R12 ;  /* 0x000000241c0c723c */ /* 0x040fe6000004180c */
[-CC-:B------:R-:W-:Y:S01]  /*a410*/  FFMA.FTZ R37, R24, R22.reuse, -R51.reuse ;  /* 0x0000001618257223 */ /* 0x180fe20000010833 */
[-CC-:B------:R-:W-:Y:S01]  /*a420*/  FFMA.FTZ R36, R53, R22.reuse, -R54.reuse ;  /* 0x0000001635247223 */ /* 0x180fe20000010836 */
[----:B------:R-:W2:Y:S01]  /*a430*/  LDSM.16.MT88.4 R24, [R49+0x1c00] ;  /* 0x001c00003118783b */ /* 0x000ea20000004200 */
[----:B------:R-:W-:Y:S03]  /*a440*/  FFMA.FTZ R54, R52, R22, -R54 ;  /* 0x0000001634367223 */ /* 0x000fe60000010836 */
[----:B------:R-:W5:Y:S01]  /*a450*/  MUFU.EX2 R92, R92 ;  /* 0x0000005c005c7308 */ /* 0x000f620000000800 */
[----:B------:R-:W-:Y:S03]  /*a460*/  HMMA.16816.F32.BF16 R16, R28, R38, R16 ;  /* 0x000000261c10723c */ /* 0x000fe60000041810 */
[----:B---3--:R-:W-:Y:S01]  /*a470*/  F2FP.BF16.F32.PACK_AB R28, R141, R104 ;  /* 0x000000688d1c723e */ /* 0x008fe200000010ff */
[----:B------:R-:W-:Y:S01]  /*a480*/  FFMA.FTZ R51, R23, R22, -R51 ;  /* 0x0000001617337223 */ /* 0x000fe20000010833 */
[C---:B-1----:R-:W-:Y:S01]  /*a490*/  F2FP.BF16.F32.PACK_AB R29, R146.reuse, R143 ;  /* 0x0000008f921d723e */ /* 0x042fe200000010ff */
[----:B------:R-:W-:Y:S03]  /*a4a0*/  FADD.FTZ R144, R143, R144 ;  /* 0x000000908f907221 */ /* 0x000fe60000010000 */
[----:B------:R-:W1:Y:S01]  /*a4b0*/  MUFU.EX2 R44, R90 ;  /* 0x0000005a002c7308 */ /* 0x000e620000000800 */
[----:B----4-:R-:W-:Y:S01]  /*a4c0*/  F2FP.BF16.F32.PACK_AB R30, R97, R131 ;  /* 0x00000083611e723e */ /* 0x010fe200000010ff */
[----:B------:R-:W-:Y:S01]  /*a4d0*/  FADD.FTZ R141, R141, R103 ;  /* 0x000000678d8d7221 */ /* 0x000fe20000010000 */
[----:B------:R-:W-:Y:S03]  /*a4e0*/  FADD.FTZ R146, R146, R144 ;  /* 0x0000009092927221 */ /* 0x000fe60000010000 */
[----:B------:R-:W-:Y:S04]  /*a4f0*/  FADD.FTZ R141, R131, R141 ;  /* 0x0000008d838d7221 */ /* 0x000fe80000010000 */
[----:B------:R-:W3:Y:S01]  /*a500*/  MUFU.EX2 R45, R45 ;  /* 0x0000002d002d7308 */ /* 0x000ee20000000800 */
[----:B-----5:R-:W-:Y:S01]  /*a510*/  FADD.FTZ R146, R92, R146 ;  /* 0x000000925c927221 */ /* 0x020fe20000010000 */
[----:B------:R-:W-:Y:S08]  /*a520*/  FADD.FTZ R97, R97, R141 ;  /* 0x0000008d61617221 */ /* 0x000ff00000010000 */
[----:B------:R-:W4:Y:S01]  /*a530*/  MUFU.EX2 R46, R46 ;  /* 0x0000002e002e7308 */ /* 0x000f220000000800 */
[C---:B-1----:R-:W-:Y:S01]  /*a540*/  F2FP.BF16.F32.PACK_AB R31, R44.reuse, R92 ;  /* 0x0000005c2c1f723e */ /* 0x042fe200000010ff */
[----:B------:R-:W-:Y:S06]  /*a550*/  FADD.FTZ R44, R44, R146 ;  /* 0x000000922c2c7221 */ /* 0x000fec0000010000 */
[C---:B------:R-:W-:Y:S02]  /*a560*/  HMMA.16816.F32.BF16 R4, R28.reuse, R40, R4 ;  /* 0x000000281c04723c */ /* 0x040fe40000041804 */
[----:B------:R-:W1:Y:S01]  /*a570*/  MUFU.EX2 R47, R47 ;  /* 0x0000002f002f7308 */ /* 0x000e620000000800 */
[----:B---3--:R-:W-:Y:S05]  /*a580*/  FADD.FTZ R97, R45, R97 ;  /* 0x000000612d617221 */ /* 0x008fea0000010000 */
[C---:B------:R-:W-:Y:S04]  /*a590*/  HMMA.16816.F32.BF16 R8, R28.reuse, R42, R8 ;  /* 0x0000002a1c08723c */ /* 0x040fe80000041808 */
[----:B------:R-:W3:Y:S01]  /*a5a0*/  MUFU.EX2 R57, R57 ;  /* 0x0000003900397308 */ /* 0x000ee20000000800 */
[C---:B----4-:R-:W-:Y:S01]  /*a5b0*/  F2FP.BF16.F32.PACK_AB R68, R46.reuse, R45 ;  /* 0x0000002d2e44723e */ /* 0x050fe200000010ff */
[----:B------:R-:W-:Y:S02]  /*a5c0*/  FADD.FTZ R46, R46, R97 ;  /* 0x000000612e2e7221 */ /* 0x000fe40000010000 */
[C---:B--2---:R-:W-:Y:S06]  /*a5d0*/  HMMA.16816.F32.BF16 R12, R28.reuse, R32, R12 ;  /* 0x000000201c0c723c */ /* 0x044fec000004180c */
[----:B------:R-:W2:Y:S01]  /*a5e0*/  MUFU.EX2 R36, R36 ;  /* 0x0000002400247308 */ /* 0x000ea20000000800 */
[----:B-1----:R-:W-:Y:S01]  /*a5f0*/  FADD.FTZ R44, R47, R44 ;  /* 0x0000002c2f2c7221 */ /* 0x002fe20000010000 */
[----:B------:R-:W-:Y:S08]  /*a600*/  HMMA.16816.F32.BF16 R16, R28, R34, R16 ;  /* 0x000000221c10723c */ /* 0x000ff00000041810 */
[----:B------:R-:W1:Y:S01]  /*a610*/  MUFU.EX2 R54, R54 ;  /* 0x0000003600367308 */ /* 0x000e620000000800 */
[C---:B---3--:R-:W-:Y:S01]  /*a620*/  F2FP.BF16.F32.PACK_AB R69, R57.reuse, R47 ;  /* 0x0000002f3945723e */ /* 0x048fe200000010ff */
[----:B------:R-:W-:Y:S08]  /*a630*/  FADD.FTZ R57, R57, R44 ;  /* 0x0000002c39397221 */ /* 0x000ff00000010000 */
[----:B------:R-:W3:Y:S01]  /*a640*/  MUFU.EX2 R37, R37 ;  /* 0x0000002500257308 */ /* 0x000ee20000000800 */
[----:B--2---:R-:W-:Y:S09]  /*a650*/  FADD.FTZ R46, R36, R46 ;  /* 0x0000002e242e7221 */ /* 0x004ff20000010000 */
[----:B------:R-:W2:Y:S01]  /*a660*/  MUFU.EX2 R51, R51 ;  /* 0x0000003300337308 */ /* 0x000ea20000000800 */
[C---:B-1----:R-:W-:Y:S01]  /*a670*/  F2FP.BF16.F32.PACK_AB R70, R54.reuse, R36 ;  /* 0x000000243646723e */ /* 0x042fe200000010ff */
[----:B------:R-:W-:Y:S01]  /*a680*/  FADD.FTZ R130, R54, R46 ;  /* 0x0000002e36827221 */ /* 0x000fe20000010000 */
[----:B---3--:R-:W-:Y:S01]  /*a690*/  FADD.FTZ R57, R37, R57 ;  /* 0x0000003925397221 */ /* 0x008fe20000010000 */
        /* <DEDUP_REMOVED lines=8> */
.L_x_8483:
        /* <DEDUP_REMOVED lines=11> */
.L_x_8498:
        /* <DEDUP_REMOVED lines=85> */
.L_x_8493:
[----:B------:R-:W-:Y:S05]  /*ad20*/  BSYNC.RECONVERGENT B0 ;  /* 0x0000000000007941 */ /* 0x000fea0003800200 */
.L_x_8492:
        /* <DEDUP_REMOVED lines=22> */
[----:B-1--4-:R-:W-:Y:S05]  /*ae90*/  @P4 RET.REL.NODEC R8 `(_ZN5flash24flash_fwd_splitkv_kernelI23Flash_fwd_kernel_traitsILi32ELi64ELi128ELi4ELb0ELb0EN7cutlass10bfloat16_tE19Flash_kernel_traitsILi32ELi64ELi128ELi4ES3_EELb0ELb0ELb1ELb0ELb0ELb1ELb1ELb0EEEvNS_16Flash_fwd_paramsE) ;  /* 0xffffff5008584950 */ /* 0x012fea0003c3ffff */
[----:B------:R-:W-:Y:S01]  /*aea0*/  MOV R117, 0x0 ;  /* 0x0000000000757802 */ /* 0x000fe20000000f00 */
[----:B------:R1:W-:Y:S03]  /*aeb0*/  ST.E.128 desc[UR4][R2.64+0x1800], R4 ;  /* 0x0018000402007985 */ /* 0x0003e6000c101d04 */
[----:B-1----:R-:W-:Y:S05]  /*aec0*/  RET.REL.NODEC R116 `(_ZN5flash24flash_fwd_splitkv_kernelI23Flash_fwd_kernel_traitsILi32ELi64ELi128ELi4ELb0ELb0EN7cutlass10bfloat16_tE19Flash_kernel_traitsILi32ELi64ELi128ELi4ES3_EELb0ELb0ELb1ELb0ELb0ELb1ELb1ELb0EEEvNS_16Flash_fwd_paramsE) ;  /* 0xffffff50744c7950 */ /* 0x002fea0003c3ffff */
.L_x_8491:
[----:B------:R-:W-:Y:S01]  /*aed0*/  MOV R4, 0x1f ;  /* 0x0000001f00047802 */ /* 0x000fe20000000f00 */
[----:B------:R-:W-:Y:S01]  /*aee0*/  IMAD.MOV.U32 R5, RZ, RZ, 0x2 ;  /* 0x00000002ff057424 */ /* 0x000fe200078e00ff */
[----:B------:R-:W-:Y:S01]  /*aef0*/  MOV R7, R130 ;  /* 0x0000008200077202 */ /* 0x000fe20000000f00 */
[----:B------:R-:W-:-:S07]  /*af00*/  IMAD.MOV.U32 R6, RZ, RZ, -0x1 ;  /* 0xffffffffff067424 */ /* 0x000fce00078e00ff */
[----:B-1---5:R-:W-:Y:S05]  /*af10*/  WARPSYNC.COLLECTIVE R6, `(.L_x_8494) ;  /* 0x0000000006087348 */ /* 0x022fea0003c00000 */
[----:B------:R2:W3:Y:S02]  /*af20*/  SHFL.BFLY P0, R4, R7, R5, R4 ;  /* 0x0c00000507047389 */ /* 0x0004e40000000004 */
[----:B-123-5:R-:W-:Y:S05]  /*af30*/  ENDCOLLECTIVE ;  /* 0x000000000000791b */ /* 0x02efea0003800000 */
.L_x_8494:
        /* <DEDUP_REMOVED lines=8> */
.L_x_8495:
[----:B------:R-:W-:Y:S01]  /*afc0*/  MOV R8, R4 ;  /* 0x0000000400087202 */ /* 0x000fe20000000f00 */
[----:B------:R-:W-:Y:S01]  /*afd0*/  IMAD.MOV.U32 R7, RZ, RZ, R131 ;  /* 0x000000ffff077224 */ /* 0x000fe200078e0083 */
[----:B------:R-:W-:Y:S02]  /*afe0*/  MOV R4, 0x1f ;  /* 0x0000001f00047802 */ /* 0x000fe40000000f00 */
[----:B------:R-:W-:-:S07]  /*aff0*/  MOV R5, 0x2 ;  /* 0x0000000200057802 */ /* 0x000fce0000000f00 */
[----:B------:R-:W-:Y:S05]  /*b000*/  WARPSYNC.COLLECTIVE R6, `(.L_x_8496) ;  /* 0x0000000006087348 */ /* 0x000fea0003c00000 */
[----:B------:R1:W2:Y:S02]  /*b010*/  SHFL.BFLY P0, R4, R7, R5, R4 ;  /* 0x0c00000507047389 */ /* 0x0002a40000000004 */
[----:B-12---:R-:W-:Y:S05]  /*b020*/  ENDCOLLECTIVE ;  /* 0x000000000000791b */ /* 0x006fea0003800000 */
.L_x_8496:
[----:B------:R-:W-:Y:S01]  /*b030*/  FADD.FTZ R131, R4, R131 ;  /* 0x0000008304837221 */ /* 0x000fe20000010000 */
[----:B------:R-:W-:Y:S02]  /*b040*/  MOV R4, 0x1f ;  /* 0x0000001f00047802 */ /* 0x000fe40000000f00 */
[----:B------:R-:W-:Y:S01]  /*b050*/  MOV R5, 0x1 ;  /* 0x0000000100057802 */ /* 0x000fe20000000f00 */
[----:B------:R-:W-:-:S07]  /*b060*/  IMAD.MOV.U32 R7, RZ, RZ, R131 ;  /* 0x000000ffff077224 */ /* 0x000fce00078e0083 */
[----:B------:R-:W-:Y:S05]  /*b070*/  WARPSYNC.COLLECTIVE R6, `(.L_x_8497) ;  /* 0x0000000006087348 */ /* 0x000fea0003c00000 */
[----:B------:R1:W2:Y:S02]  /*b080*/  SHFL.BFLY P0, R4, R7, R5, R4 ;  /* 0x0c00000507047389 */ /* 0x0002a40000000004 */
[----:B-12---:R-:W-:Y:S05]  /*b090*/  ENDCOLLECTIVE ;  /* 0x000000000000791b */ /* 0x006fea0003800000 */
.L_x_8497:
[----:B------:R-:W-:Y:S01]  /*b0a0*/  FADD.FTZ R5, R130, R8 ;  /* 0x0000000882057221 */ /* 0x000fe20000010000 */
[----:B------:R-:W-:Y:S06]  /*b0b0*/  BRA `(.L_x_8498) ;  /* 0xfffffff400c47947 */ /* 0x000fec000383ffff */
.L_x_8499:
        /* <DEDUP_REMOVED lines=12> */
.L_x_10319:


//--------------------- .text._ZN5flash24flash_fwd_splitkv_kernelI23Flash_fwd_kernel_traitsILi32ELi64ELi128ELi4ELb0ELb0EN7cutlass10bfloat16_tE19Flash_kernel_traitsILi32ELi64ELi128ELi4ES3_EELb0ELb0ELb0ELb0ELb1ELb0ELb1ELb1EEEvNS_16Flash_fwd_paramsE --------------------------
	.section	.text._ZN5flash24flash_fwd_splitkv_kernelI23Flash_fwd_kernel_traitsILi32ELi64ELi128ELi4ELb0ELb0EN7cutlass10bfloat16_tE19Flash_kernel_traitsILi32ELi64ELi128ELi4ES3_EELb0ELb0ELb0ELb0ELb1ELb0ELb1ELb1EEEvNS_16Flash_fwd_paramsE,"ax",@progbits
	.align	128
        .global         _ZN5flash24flash_fwd_splitkv_kernelI23Flash_fwd_kernel_traitsILi32ELi64ELi128ELi4ELb0ELb0EN7cutlass10bfloat16_tE19Flash_kernel_traitsILi32ELi64ELi128ELi4ES3_EELb0ELb0ELb0ELb0ELb1ELb0ELb1ELb1EEEvNS_16Flash_fwd_paramsE
        .type           _ZN5flash24flash_fwd_splitkv_kernelI23Flash_fwd_kernel_traitsILi32ELi64ELi128ELi4ELb0ELb0EN7cutlass10bfloat16_tE19Flash_kernel_traitsILi32ELi64ELi128ELi4ES3_EELb0ELb0ELb0ELb0ELb1ELb0ELb1ELb1EEEvNS_16Flash_fwd_paramsE,@function
        .size           _ZN5flash24flash_fwd_splitkv_kernelI23Flash_fwd_kernel_traitsILi32ELi64ELi128ELi4ELb0ELb0EN7cutlass10bfloat16_tE19Flash_kernel_traitsILi32ELi64ELi128ELi4ES3_EELb0ELb0ELb0ELb0ELb1ELb0ELb1ELb1EEEvNS_16Flash_fwd_paramsE,(.L_x_10320 - _ZN5flash24flash_fwd_splitkv_kernelI23Flash_fwd_kernel_traitsILi32ELi64ELi128ELi4ELb0ELb0EN7cutlass10bfloat16_tE19Flash_kernel_traitsILi32ELi64ELi128ELi4ES3_EELb0ELb0ELb0ELb0ELb1ELb0ELb1ELb1EEEvNS_16Flash_fwd_paramsE)
        .other          _ZN5flash24flash_fwd_splitkv_kernelI23Flash_fwd_kernel_traitsILi32ELi64ELi128ELi4ELb0ELb0EN7cutlass10bfloat16_tE19Flash_kernel_traitsILi32ELi64ELi128ELi4ES3_EELb0ELb0ELb0ELb0ELb1ELb0ELb1ELb1EEEvNS_16Flash_fwd_paramsE,@"STO_CUDA_ENTRY STV_DEFAULT"
_ZN5flash24flash_fwd_splitkv_kernelI23Flash_fwd_kernel_traitsILi32ELi64ELi128ELi4ELb0ELb0EN7cutlass10bfloat16_tE19Flash_kernel_traitsILi32ELi64ELi128ELi4ES3_EELb0ELb0ELb0ELb0ELb1ELb0ELb1ELb1EEEvNS_16Flash_fwd_paramsE:
.text._ZN5flash24flash_fwd_splitkv_kernelI23Flash_fwd_kernel_traitsILi32ELi64ELi128ELi4ELb0ELb0EN7cutlass10bfloat16_tE19Flash_kernel_traitsILi32ELi64ELi128ELi4ES3_EELb0ELb0ELb0ELb0ELb1ELb0ELb1ELb1EEEvNS_16Flash_fwd_paramsE:
        /* <DEDUP_REMOVED lines=29> */
[----:B------:R-:W-:Y:S05]  /*01d0*/  CALL.REL.NOINC `($_ZN5flash24flash_fwd_splitkv_kernelI23Flash_fwd_kernel_traitsILi32ELi64ELi128ELi4ELb0ELb0EN7cutlass10bfloat16_tE19Flash_kernel_traitsILi32ELi64ELi128ELi4ES3_EELb0ELb0ELb0ELb0ELb1ELb0ELb1ELb1EEEvNS_16Flash_fwd_paramsE$_ZN5flash30compute_attn_1rowblock_splitkvI23Flash_fwd_kernel_traitsILi32ELi64ELi128ELi4ELb0ELb0EN7cutlass10bfloat16_tE19Flash_kernel_traitsILi32ELi64ELi128ELi4ES3_EELb0ELb0ELb0ELb0ELb1ELb0ELb1ELb1ENS_16Flash_fwd_paramsEEEvRKT8_iiiii) ;  /* 0x0000000000087944 */ /* 0x000fea0003c00000 */
[----:B------:R-:W-:Y:S05]  /*01e0*/  BSYNC.RECONVERGENT B3 ;  /* 0x0000000000037941 */ /* 0x000fea0003800200 */
.L_x_8500:
[----:B------:R-:W-:Y:S05]  /*01f0*/  EXIT ;  /* 0x000000000000794d */ /* 0x000fea0003800000 */
        .type           $_ZN5flash24flash_fwd_splitkv_kernelI23Flash_fwd_kernel_traitsILi32ELi64ELi128ELi4ELb0ELb0EN7cutlass10bfloat16_tE19Flash_kernel_traitsILi32ELi64ELi128ELi4ES3_EELb0ELb0ELb0ELb0ELb1ELb0ELb1ELb1EEEvNS_16Flash_fwd_paramsE$_ZN5flash30compute_attn_1rowblock_splitkvI23Flash_fwd_kernel_traitsILi32ELi64ELi128ELi4ELb0ELb0EN7cutlass10bfloat16_tE19Flash_kernel_traitsILi32ELi64ELi128ELi4ES3_EELb0ELb0ELb0ELb0ELb1ELb0ELb1ELb1ENS_16Flash_fwd_paramsEEEvRKT8_iiiii,@function
        .size           $_ZN5flash24flash_fwd_splitkv_kernelI23Flash_fwd_kernel_traitsILi32ELi64ELi128ELi4ELb0ELb0EN7cutlass10bfloat16_tE19Flash_kernel_traitsILi32ELi64ELi128ELi4ES3_EELb0ELb0ELb0ELb0ELb1ELb0ELb1ELb1EEEvNS_16Flash_fwd_paramsE$_ZN5flash30compute_attn_1rowblock_splitkvI23Flash_fwd_kernel_traitsILi32ELi64ELi128ELi4ELb0ELb0EN7cutlass10bfloat16_tE19Flash_kernel_traitsILi32ELi64ELi128ELi4ES3_EELb0ELb0ELb0ELb0ELb1ELb0ELb1ELb1ENS_16Flash_fwd_paramsEEEvRKT8_iiiii,(.L_x_10320 - $_ZN5flash24flash_fwd_splitkv_kernelI23Flash_fwd_kernel_traitsILi32ELi64ELi128ELi4ELb0ELb0EN7cutlass10bfloat16_tE19Flash_kernel_traitsILi32ELi64ELi128ELi4ES3_EELb0ELb0ELb0ELb0ELb1ELb0ELb1ELb1EEEvNS_16Flash_fwd_paramsE$_ZN5flash30compute_attn_1rowblock_splitkvI23Flash_fwd_kernel_traitsILi32ELi64ELi128ELi4ELb0ELb0EN7cutlass10bfloat16_tE19Flash_kernel_traitsILi32ELi64ELi128ELi4ES3_EELb0ELb0ELb0ELb0ELb1ELb0ELb1ELb1ENS_16Flash_fwd_paramsEEEvRKT8_iiiii)
$_ZN5flash24flash_fwd_splitkv_kernelI23Flash_fwd_kernel_traitsILi32ELi64ELi128ELi4ELb0ELb0EN7cutlass10bfloat16_tE19Flash_kernel_traitsILi32ELi64ELi128ELi4ES3_EELb0ELb0ELb0ELb0ELb1ELb0ELb1ELb1EEEvNS_16Flash_fwd_paramsE$_ZN5flash30compute_attn_1rowblock_splitkvI23Flash_fwd_kernel_traitsILi32ELi64ELi128ELi4ELb0ELb0EN7cutlass10bfloat16_tE19Flash_kernel_traitsILi32ELi64ELi128ELi4ES3_EELb0ELb0ELb0ELb0ELb1ELb0ELb1ELb1ENS_16Flash_fwd_paramsEEEvRKT8_iiiii:
        /* <DEDUP_REMOVED lines=38> */
.L_x_8502:
[----:B------:R-:W-:Y:S05]  /*0460*/  BSYNC.RECONVERGENT B0 ;  /* 0x0000000000007941 */ /* 0x000fea0003800200 */
.L_x_8501:
[----:B------:R-:W-:Y:S04]  /*0470*/  BSSY.RECONVERGENT B0, `(.L_x_8503) ;  /* 0x0000007000007945 */ /* 0x000fe80003800200 */
[----:B------:R-:W-:Y:S05]  /*0480*/  @!P3 BRA `(.L_x_8504) ;  /* 0x000000000014b947 */ /* 0x000fea0003800000 */
[----:B-----5:R-:W3:Y:S02]  /*0490*/  LD.E.U8 R4, desc[UR4][R84.64+0x1b2] ;  /* 0x0001b20454047980 */ /* 0x020ee4000c101100 */
[----:B---3--:R-:W-:-:S13]  /*04a0*/  ISETP.NE.AND P1, PT, R4, RZ, PT ;  /* 0x000000ff0400720c */ /* 0x008fda0003f25270 */
[----:B------:R-:W3:Y:S02]  /*04b0*/  @P1 LD.E R5, desc[UR4][R16.64+0x4] ;  /* 0x0000040410051980 */ /* 0x000ee4000c101900 */
[----:B---3--:R-:W-:-:S06]  /*04c0*/  @P1 IADD3 R4, PT, PT, R5, -R12, RZ ;  /* 0x8000000c05041210 */ /* 0x008fcc0007ffe0ff */
[----:B------:R3:W5:Y:S02]  /*04d0*/  @!P1 LD.E R4, desc[UR4][R16.64] ;  /* 0x0000000410049980 */ /* 0x000764000c101900 */
.L_x_8504:
[----:B------:R-:W-:Y:S05]  /*04e0*/  BSYNC.RECONVERGENT B0 ;  /* 0x0000000000007941 */ /* 0x000fea0003800200 */
.L_x_8503:
        /* <DEDUP_REMOVED lines=9> */
.L_x_8506:
[----:B------:R-:W4:Y:S01]  /*0580*/  LD.E.64 R4, desc[UR4][R84.64+0x108] ;  /* 0x0001080454047980 */ /* 0x000f22000c101b00 */
[----:B------:R-:W-:Y:S01]  /*0590*/  BSSY.RECONVERGENT B0, `(.L_x_8508) ;  /* 0x0000006000007945 */ /* 0x000fe20003800200 */
[----:B----4-:R-:W-:Y:S01]  /*05a0*/  ISETP.NE.U32.AND P0, PT, R4, RZ, PT ;  /* 0x000000ff0400720c */ /* 0x010fe20003f05070 */
[----:B------:R-:W-:-:S03]  /*05b0*/  IMAD.MOV.U32 R4, RZ, RZ, RZ ;  /* 0x000000ffff047224 */ /* 0x000fc600078e00ff */
[----:B------:R-:W-:-:S13]  /*05c0*/  ISETP.NE.AND.EX P0, PT, R5, RZ, PT, P0 ;  /* 0x000000ff0500720c */ /* 0x000fda0003f05300 */
[----:B------:R-:W-:Y:S05]  /*05d0*/  @!P0 BRA `(.L_x_8509) ;  /* 0x0000000000048947 */ /* 0x000fea0003800000 */
[----:B------:R4:W5:Y:S02]  /*05e0*/  LD.E R4, desc[UR4][R84.64+0xbc] ;  /* 0x0000bc0454047980 */ /* 0x000964000c101900 */
.L_x_8509:
[----:B------:R-:W-:Y:S05]  /*05f0*/  BSYNC.RECONVERGENT B0 ;  /* 0x0000000000007941 */ /* 0x000fea0003800200 */
.L_x_8508:
[----:B-----5:R-:W-:Y:S02]  /*0600*/  IADD3 R65, PT, PT, R73, R4, RZ ;  /* 0x0000000449417210 */ /* 0x020fe40007ffe0ff */
.L_x_8507:
[----:B------:R-:W-:Y:S05]  /*0610*/  BSYNC.RECONVERGENT B1 ;  /* 0x0000000000017941 */ /* 0x000fea0003800200 */
.L_x_8505:
[----:B------:R-:W-:Y:S01]  /*0620*/  IMAD.SHL.U32 R72, R141, 0x40, RZ ;  /* 0x000000408d487824 */ /* 0x000fe200078e00ff */
[----:B------:R-:W-:Y:S01]  /*0630*/  MOV R4, R140 ;  /* 0x0000008c00047202 */ /* 0x000fe20000000f00 */
[----:B------:R-:W-:-:S03]  /*0640*/  IMAD.MOV.U32 R5, RZ, RZ, 0x0 ;  /* 0x00000000ff057424 */ /* 0x000fc600078e00ff */
[----:B------:R-:W-:-:S13]  /*0650*/  ISETP.GT.AND P0, PT, R143, R72, PT ;  /* 0x000000488f00720c */ /* 0x000fda0003f04270 */
[----:B-1234-:R-:W-:Y:S05]  /*0660*/  @!P0 RET.REL.NODEC R4 `(_ZN5flash24flash_fwd_splitkv_kernelI23Flash_fwd_kernel_traitsILi32ELi64ELi128ELi4ELb0ELb0EN7cutlass10bfloat16_tE19Flash_kernel_traitsILi32ELi64ELi128ELi4ES3_EELb0ELb0ELb0ELb0ELb1ELb0ELb1ELb1EEEvNS_16Flash_fwd_paramsE) ;  /* 0xfffffff804648950 */ /* 0x01efea0003c3ffff */
        /* <DEDUP_REMOVED lines=52> */
[----:B------:R-:W-:Y:S01]  /*09b0*/  VIADD R12, R2, 0x10 ;  /* 0x00000010020c7836 */ /* 0x000fe20000000000 */
[----:B------:R-:W-:Y:S01]  /*09c0*/  LOP3.LUT P6, R0, R4, 0x7, RZ, 0xc0, !PT ;  /* 0x0000000704007812 */ /* 0x000fe200078cc0ff */
[----:B------:R-:W-:Y:S01]  /*09d0*/  VIADD R10, R2, 0x20 ;  /* 0x00000020020a7836 */ /* 0x000fe20000000000 */
[----:B------:R-:W-:Y:S02]  /*09e0*/  LEA.HI.X.SX32 R3, R3, RZ, 0x1, P0 ;  /* 0x000000ff03037211 */ /* 0x000fe400000f0eff */
[C---:B-----5:R-:W-:Y:S02]  /*09f0*/  LEA R6, P0, R5.reuse, R6, 0x2 ;  /* 0x0000000605067211 */ /* 0x060fe400078010ff */
[----:B------:R-:W-:Y:S02]  /*0a00*/  ISETP.GE.AND P2, PT, R12, R143, PT ;  /* 0x0000008f0c00720c */ /* 0x000fe40003f46270 */
[----:B------:R-:W-:-:S02]  /*0a10*/  LEA.HI.X R7, R5, R7, R3, 0x2, P0 ;  /* 0x0000000705077211 */ /* 0x000fc400000f1403 */
[----:B------:R-:W-:Y:S01]  /*0a20*/  LEA R3, P0, R4, R11, 0x2 ;  /* 0x0000000b04037211 */ /* 0x000fe200078010ff */
[----:B------:R-:W-:Y:S01]  /*0a30*/  VIADD R4, R2, 0x30 ;  /* 0x0000003002047836 */ /* 0x000fe20000000000 */
[-C--:B------:R-:W-:Y:S02]  /*0a40*/  ISETP.GE.AND P1, PT, R10, R143.reuse, PT ;  /* 0x0000008f0a00720c */ /* 0x080fe40003f26270 */
[----:B------:R-:W-:Y:S02]  /*0a50*/  LEA.HI.X.SX32 R11, R11, RZ, 0x1, P0 ;  /* 0x000000ff0b0b7211 */ /* 0x000fe400000f0eff */
[C---:B------:R-:W-:Y:S02]  /*0a60*/  LEA R8, P0, R3.reuse, R8, 0x2 ;  /* 0x0000000803087211 */ /* 0x040fe400078010ff */
[----:B------:R-:W-:Y:S02]  /*0a70*/  ISETP.GE.OR P6, PT, R2, R143, P6 ;  /* 0x0000008f0200720c */ /* 0x000fe400037c6670 */
[----:B------:R-:W-:-:S02]  /*0a80*/  LEA.HI.X R9, R3, R9, R11, 0x2, P0 ;  /* 0x0000000903097211 */ /* 0x000fc400000f140b */
[-C--:B------:R-:W-:Y:S02]  /*0a90*/  ISETP.GE.AND P0, PT, R4, R143.reuse, PT ;  /* 0x0000008f0400720c */ /* 0x080fe40003f06270 */
[C---:B------:R-:W-:Y:S01]  /*0aa0*/  ISETP.NE.OR P5, PT, R0.reuse, RZ, P2 ;  /* 0x000000ff0000720c */ /* 0x040fe200017a5670 */
[----:B------:R-:W-:Y:S01]  /*0ab0*/  @!P2 ST.E.128 desc[UR4][R8.64+0x800], RZ ;  /* 0x000800ff0800a985 */ /* 0x000fe2000c101d04 */
[----:B------:R-:W-:Y:S02]  /*0ac0*/  ISETP.NE.OR P4, PT, R0, RZ, P1 ;  /* 0x000000ff0000720c */ /* 0x000fe40000f85670 */
        /* <DEDUP_REMOVED lines=11> */
[----:B-1----:R-:W-:Y:S05]  /*0b80*/  @P0 RET.REL.NODEC R140 `(_ZN5flash24flash_fwd_splitkv_kernelI23Flash_fwd_kernel_traitsILi32ELi64ELi128ELi4ELb0ELb0EN7cutlass10bfloat16_tE19Flash_kernel_traitsILi32ELi64ELi128ELi4ES3_EELb0ELb0ELb0ELb0ELb1ELb0ELb1ELb1EEEvNS_16Flash_fwd_paramsE) ;  /* 0xfffffff48c1c0950 */ /* 0x002fea0003c3ffff */
[----:B------:R-:W-:Y:S02]  /*0b90*/  MOV R3, 0xff800000 ;  /* 0xff80000000037802 */ /* 0x000fe40000000f00 */
[----:B------:R-:W-:-:S03]  /*0ba0*/  MOV R141, 0x0 ;  /* 0x00000000008d7802 */ /* 0x000fc60000000f00 */
[----:B------:R1:W-:Y:S02]  /*0bb0*/  ST.E desc[UR4][R6.64+0xc0], R3 ;  /* 0x0000c00306007985 */ /* 0x0003e4000c101904 */
[----:B-1----:R-:W-:Y:S05]  /*0bc0*/  RET.REL.NODEC R140 `(_ZN5flash24flash_fwd_splitkv_kernelI23Flash_fwd_kernel_traitsILi32ELi64ELi128ELi4ELb0ELb0EN7cutlass10bfloat16_tE19Flash_kernel_traitsILi32ELi64ELi128ELi4ES3_EELb0ELb0ELb0ELb0ELb1ELb0ELb1ELb1EEEvNS_16Flash_fwd_paramsE) ;  /* 0xfffffff48c0c7950 */ /* 0x002fea0003c3ffff */
.L_x_8510:
        /* <DEDUP_REMOVED lines=103> */
.L_x_8512:
        /* <DEDUP_REMOVED lines=36> */
[----:B------:R-:W-:Y:S01]  /*1480*/  @!P2 IMAD R5, R16, R0, R5 ;  /* 0x000000001005a224 */ /* 0x000fe200078e0205 */
        /* <DEDUP_REMOVED lines=43> */
.L_x_8513:
[----:B------:R-:W-:Y:S05]  /*1740*/  BSYNC.RECONVERGENT B0 ;  /* 0x0000000000007941 */ /* 0x000fea0003800200 */
.L_x_8511:
[----:B------:R-:W-:Y:S01]  /*1750*/  ISETP.NE.AND P0, PT, R10, -0x1, PT ;  /* 0xffffffff0a00780c */ /* 0x000fe20003f05270 */
[----:B------:R-:W2:Y:S04]  /*1760*/  LD.E.64 R26, desc[UR4][R84.64+0x30] ;  /* 0x00003004541a7980 */ /* 0x000ea8000c101b00 */
[----:B------:R-:W3:Y:S04]  /*1770*/  LD.E.64 R28, desc[UR4][R84.64+0x48] ;  /* 0x00004804541c7980 */ /* 0x000ee8000c101b00 */
[----:B------:R-:W4:Y:S04]  /*1780*/  LD.E.64 R6, desc[UR4][R84.64+0x10] ;  /* 0x0000100454067980 */ /* 0x000f28000c101b00 */
[----:B------:R-:W5:Y:S01]  /*1790*/  @!P0 LD.E.64 R24, desc[UR4][R84.64+0x18] ;  /* 0x0000180454188980 */ /* 0x000f62000c101b00 */
[----:B------:R-:W-:-:S03]  /*17a0*/  IMAD.MOV.U32 R3, RZ, RZ, RZ ;  /* 0x000000ffff037224 */ /* 0x000fc600078e00ff */
[----:B------:R-:W4:Y:S04]  /*17b0*/  LD.E.64 R14, desc[UR4][R14.64] ;  /* 0x000000040e0e7980 */ /* 0x000f28000c101b00 */
[----:B------:R-:W4:Y:S04]  /*17c0*/  LD.E.64 R8, desc[UR4][R84.64+0x8] ;  /* 0x0000080454087980 */ /* 0x000f28000c101b00 */
[----:B------:R-:W4:Y:S04]  /*17d0*/  LD.E R11, desc[UR4][R84.64+0xd0] ;  /* 0x0000d004540b7980 */ /* 0x000f28000c101900 */
[----:B------:R-:W4:Y:S01]  /*17e0*/  @P4 LD.E R3, desc[UR4][R34.64] ;  /* 0x0000000422034980 */ /* 0x000f22000c101900 */
        /* <DEDUP_REMOVED lines=23> */
[----:B------:R-:W-:Y:S02]  /*1960*/  ISETP.GE.AND P1, PT, R5, RZ, PT ;  /* 0x000000ff0500720c */ /* 0x000fe40003f26270 */
[----:B------:R-:W-:Y:S01]  /*1970*/  ISETP.NE.AND P2, PT, R13, RZ, PT ;  /* 0x000000ff0d00720c */ /* 0x000fe20003f45270 */
[----:B------:R-:W-:-:S04]  /*1980*/  IMAD R17, R17, R60, RZ ;  /* 0x0000003c11117224 */ /* 0x000fc800078e02ff */
[----:B------:R-:W-:Y:S02]  /*1990*/  @P3 VIADD R19, R19, 0x1 ;  /* 0x0000000113133836 */ /* 0x000fe40000000000 */
[C---:B------:R-:W-:Y:S02]  /*19a0*/  IMAD R17, R16.reuse, R61, R17 ;  /* 0x0000003d10117224 */ /* 0x040fe400078e0211 */
[----:B------:R-:W-:-:S04]  /*19b0*/  IMAD.WIDE.U32 R22, R16, R60, R20 ;  /* 0x0000003c10167225 */ /* 0x000fc800078e0014 */
[----:B------:R-:W-:Y:S01]  /*19c0*/  IMAD.MOV.U32 R5, RZ, RZ, R19 ;  /* 0x000000ffff057224 */ /* 0x000fe200078e0013 */
[----:B------:R-:W-:-:S03]  /*19d0*/  IADD3 R23, PT, PT, R23, R17, RZ ;  /* 0x0000001117177210 */ /* 0x000fc60007ffe0ff */
[----:B------:R-:W-:Y:S01]  /*19e0*/  @!P1 IMAD.MOV R5, RZ, RZ, -R5 ;  /* 0x000000ffff059224 */ /* 0x000fe200078e0a05 */
[----:B------:R-:W-:Y:S01]  /*19f0*/  @!P2 LOP3.LUT R5, RZ, R13, RZ, 0x33, !PT ;  /* 0x0000000dff05a212 */ /* 0x000fe200078e33ff */
[----:B------:R-:W1:Y:S01]  /*1a00*/  S2UR UR6, SR_CgaCtaId ;  /* 0x00000000000679c3 */ /* 0x000e620000008800 */
[----:B------:R-:W-:-:S03]  /*1a10*/  LOP3.LUT R19, R63, 0xc0, RZ, 0xc0, !PT ;  /* 0x000000c03f137812 */ /* 0x000fc600078ec0ff */
[----:B------:R-:W-:Y:S01]  /*1a20*/  IMAD.WIDE.U32 R22, R5, R30, R22 ;  /* 0x0000001e05167225 */ /* 0x000fe200078e0016 */
[----:B------:R-:W-:Y:S02]  /*1a30*/  SHF.R.U32.HI R92, RZ, 0x2, R4 ;  /* 0x00000002ff5c7819 */ /* 0x000fe40000011604 */
[----:B------:R-:W-:-:S03]  /*1a40*/  SHF.R.S32.HI R17, RZ, 0x1f, R144 ;  /* 0x0000001fff117819 */ /* 0x000fc60000011490 */
[-C--:B------:R-:W-:Y:S02]  /*1a50*/  IMAD R139, R61, R92.reuse, RZ ;  /* 0x0000005c3d8b7224 */ /* 0x080fe400078e02ff */
[----:B------:R-:W-:Y:S01]  /*1a60*/  IMAD.MOV.U32 R93, RZ, RZ, RZ ;  /* 0x000000ffff5d7224 */ /* 0x000fe200078e00ff */
[----:B------:R-:W-:Y:S01]  /*1a70*/  UMOV UR7, 0x400 ;  /* 0x0000040000077882 */ /* 0x000fe20000000000 */
[----:B------:R-:W-:Y:S01]  /*1a80*/  IMAD R137, R135, R92, RZ ;  /* 0x0000005c87897224 */ /* 0x000fe200078e02ff */
[----:B------:R-:W-:Y:S01]  /*1a90*/  SHF.L.U32 R70, R4, 0x2, RZ ;  /* 0x0000000204467819 */ /* 0x000fe200000006ff */
[C---:B------:R-:W-:Y:S01]  /*1aa0*/  VIADD R66, R62.reuse, 0xffffffff ;  /* 0xffffffff3e427836 */ /* 0x040fe20000000000 */
[----:B-1----:R-:W-:Y:S01]  /*1ab0*/  ULEA UR6, UR6, UR7, 0x18 ;  /* 0x0000000706067291 */ /* 0x002fe2000f8ec0ff */
[----:B------:R-:W-:Y:S01]  /*1ac0*/  LEA R142, R62, 0xffffff80, 0x7 ;  /* 0xffffff803e8e7811 */ /* 0x000fe200078e38ff */
[C---:B------:R-:W-:Y:S01]  /*1ad0*/  IMAD.SHL.U32 R64, R134.reuse, 0x20, RZ ;  /* 0x0000002086407824 */ /* 0x040fe200078e00ff */
[----:B------:R-:W-:-:S02]  /*1ae0*/  SHF.L.U64.HI R67, R134, 0x5, R135 ;  /* 0x0000000586437819 */ /* 0x000fc40000010287 */
[----:B------:R-:W-:Y:S01]  /*1af0*/  LOP3.LUT R70, R70, 0xc, RZ, 0xc0, !PT ;  /* 0x0000000c46467812 */ /* 0x000fe200078ec0ff */
[----:B--2---:R-:W-:-:S04]  /*1b00*/  @P0 IMAD.WIDE.U32 R20, R26, R10, RZ ;  /* 0x0000000a1a140225 */ /* 0x004fc800078e00ff */
[----:B------:R-:W-:Y:S02]  /*1b10*/  @P0 IMAD R18, R27, R10, RZ ;  /* 0x0000000a1b120224 */ /* 0x000fe400078e02ff */
[-C--:B-----5:R-:W-:Y:S02]  /*1b20*/  @!P0 IMAD R16, R25, R145.reuse, RZ ;  /* 0x0000009119108224 */ /* 0x0a0fe400078e02ff */
[----:B------:R-:W-:-:S04]  /*1b30*/  @!P0 IMAD.WIDE.U32 R24, R24, R145, RZ ;  /* 0x0000009118188225 */ /* 0x000fc800078e00ff */
[----:B------:R-:W-:Y:S01]  /*1b40*/  @!P0 IMAD.MOV.U32 R10, RZ, RZ, R24 ;  /* 0x000000ffff0a8224 */ /* 0x000fe200078e0018 */
[----:B------:R-:W-:Y:S01]  /*1b50*/  @!P0 IADD3 R16, PT, PT, R25, R16, RZ ;  /* 0x0000001019108210 */ /* 0x000fe20007ffe0ff */
[----:B------:R-:W-:Y:S01]  /*1b60*/  @P0 IMAD.MOV.U32 R10, RZ, RZ, R20 ;  /* 0x000000ffff0a0224 */ /* 0x000fe200078e0014 */
[----:B------:R-:W-:Y:S01]  /*1b70*/  SHF.R.S32.HI R24, RZ, 0x1f, R5 ;  /* 0x0000001fff187819 */ /* 0x000fe20000011405 */
[----:B------:R-:W-:Y:S02]  /*1b80*/  @P0 IMAD.IADD R16, R21, 0x1, R18 ;  /* 0x0000000115100824 */ /* 0x000fe400078e0212 */
[----:B------:R-:W-:Y:S01]  /*1b90*/  IMAD R21, R31, R5, RZ ;  /* 0x000000051f157224 */ /* 0x000fe200078e02ff */
[C---:B------:R-:W-:Y:S02]  /*1ba0*/  IADD3 R32, P1, PT, R12.reuse, R10, RZ ;  /* 0x0000000a0c207210 */ /* 0x040fe40007f3e0ff */
[----:B------:R-:W-:Y:S01]  /*1bb0*/  IADD3 R20, P0, PT, R12, R2, RZ ;  /* 0x000000020c147210 */ /* 0x000fe20007f1e0ff */
[----:B------:R-:W-:Y:S01]  /*1bc0*/  IMAD R21, R24, R30, R21 ;  /* 0x0000001e18157224 */ /* 0x000fe200078e0215 */
[----:B------:R-:W-:-:S02]  /*1bd0*/  IADD3.X R33, PT, PT, RZ, R16, RZ, P1, !PT ;  /* 0x00000010ff217210 */ /* 0x000fc40000ffe4ff */
[----:B------:R-:W-:Y:S02]  /*1be0*/  SHF.R.S32.HI R2, RZ, 0x1f, R73 ;  /* 0x0000001fff027819 */ /* 0x000fe40000011449 */
[----:B------:R-:W-:Y:S01]  /*1bf0*/  LOP3.LUT R16, R19, 0x18, R4, 0xf8, !PT ;  /* 0x0000001813107812 */ /* 0x000fe200078ef804 */
[----:B------:R-:W-:Y:S01]  /*1c00*/  IMAD.IADD R19, R23, 0x1, R21 ;  /* 0x0000000117137824 */ /* 0x000fe200078e0215 */
[----:B------:R-:W-:Y:S02]  /*1c10*/  MOV R18, R22 ;  /* 0x0000001600127202 */ /* 0x000fe40000000f00 */
[----:B------:R-:W-:Y:S02]  /*1c20*/  IADD3.X R21, PT, PT, RZ, R0, RZ, P0, !PT ;  /* 0x00000000ff157210 */ /* 0x000fe400007fe4ff */
[----:B------:R-:W-:Y:S01]  /*1c30*/  LEA.HI R0, R2, R73, RZ, 0x7 ;  /* 0x0000004902007211 */ /* 0x000fe200078f38ff */
[----:B------:R-:W-:Y:S01]  /*1c40*/  IMAD.WIDE.U32 R18, R92, R60, R18 ;  /* 0x0000003c5c127225 */ /* 0x000fe200078e0012 */
[----:B------:R-:W-:-:S02]  /*1c50*/  LOP3.LUT R16, R16, 0x18, R63, 0x78, !PT ;  /* 0x0000001810107812 */ /* 0x000fc400078e783f */
[----:B------:R-:W-:Y:S01]  /*1c60*/  SHF.R.S32.HI R0, RZ, 0x7, R0 ;  /* 0x00000007ff007819 */ /* 0x000fe20000011400 */
[----:B---3--:R-:W-:Y:S01]  /*1c70*/  IMAD R10, R29, R144, RZ ;  /* 0x000000901d0a7224 */ /* 0x008fe200078e02ff */
[----:B----4-:R-:W-:Y:S01]  /*1c80*/  LEA R138, P0, R18, R6, 0x1 ;  /* 0x00000006128a7211 */ /* 0x010fe200078008ff */
[----:B------:R-:W-:Y:S01]  /*1c90*/  IMAD.IADD R139, R19, 0x1, R139 ;  /* 0x00000001138b7824 */ /* 0x000fe200078e028b */
[----:B------:R-:W-:Y:S01]  /*1ca0*/  VIMNMX R69, PT, PT, R133, R0, !PT ;  /* 0x0000000085457248 */ /* 0x000fe20007fe0100 */
[----:B------:R-:W-:Y:S01]  /*1cb0*/  IMAD R10, R28, R17, R10 ;  /* 0x000000111c0a7224 */ /* 0x000fe200078e020a */
[----:B------:R-:W-:Y:S01]  /*1cc0*/  LOP3.LUT R63, R16, 0x1f20, R63, 0xf8, !PT ;  /* 0x00001f20103f7812 */ /* 0x000fe200078ef83f */
        /* <DEDUP_REMOVED lines=34> */
[----:B------:R-:W-:Y:S01]  /*1ef0*/  LOP3.LUT R4, R4, 0x3, RZ, 0xc0, !PT ;  /* 0x0000000304047812 */ /* 0x000fe200078ec0ff */
        /* <DEDUP_REMOVED lines=16> */
[-C--:B-----5:R-:W-:Y:S02]  /*2000*/  IMAD R8, R97, R142.reuse, RZ ;  /* 0x0000008e61087224 */ /* 0x0a0fe400078e02ff */
        /* <DEDUP_REMOVED lines=9> */
[----:B------:R-:W-:Y:S01]  /*20a0*/  IMAD R24, R20, R24, R9 ;  /* 0x0000001814187224 */ /* 0x000fe200078e0209 */
[----:B------:R-:W-:Y:S01]  /*20b0*/  SHF.R.S32.HI R9, RZ, 0x1f, R73 ;  /* 0x0000001fff097819 */ /* 0x000fe20000011449 */
[----:B------:R-:W-:Y:S01]  /*20c0*/  IMAD.WIDE.U32 R26, R5, R26, R28 ;  /* 0x0000001a051a7225 */ /* 0x000fe200078e001c */
[----:B------:R-:W-:-:S03]  /*20d0*/  IADD3 R15, P0, PT, -R73, R92, RZ ;  /* 0x0000005c490f7210 */ /* 0x000fc60007f1e1ff */
[----:B------:R-:W-:-:S04]  /*20e0*/  IMAD.WIDE.U32 R20, R5, R20, R30 ;  /* 0x0000001405147225 */ /* 0x000fc800078e001e */
[----:B------:R-:W-:Y:S01]  /*20f0*/  IMAD R5, R92, R11, RZ ;  /* 0x0000000b5c057224 */ /* 0x000fe200078e02ff */
[----:B------:R-:W-:Y:S01]  /*2100*/  IADD3.X R9, PT, PT, RZ, ~R9, RZ, P0, !PT ;  /* 0x80000009ff097210 */ /* 0x000fe200007fe4ff */
[----:B------:R-:W-:Y:S02]  /*2110*/  IMAD.IADD R25, R21, 0x1, R24 ;  /* 0x0000000115197824 */ /* 0x000fe400078e0218 */
[----:B------:R-:W-:Y:S01]  /*2120*/  IMAD R21, R0, R11, RZ ;  /* 0x0000000b00157224 */ /* 0x000fe200078e02ff */
[----:B------:R-:W-:Y:S01]  /*2130*/  LEA R4, R4, R5, 0x3 ;  /* 0x0000000504047211 */ /* 0x000fe200078e18ff */
[----:B------:R-:W-:Y:S02]  /*2140*/  IMAD.IADD R0, R70, 0x1, R5 ;  /* 0x0000000146007824 */ /* 0x000fe400078e0205 */
[----:B------:R-:W-:Y:S01]  /*2150*/  IMAD.IADD R23, R27, 0x1, R22 ;  /* 0x000000011b177824 */ /* 0x000fe200078e0216 */
[----:B------:R-:W-:Y:S01]  /*2160*/  MOV R22, R26 ;  /* 0x0000001a00167202 */ /* 0x000fe20000000f00 */
[----:B------:R-:W-:Y:S01]  /*2170*/  IMAD R75, R9, R96, RZ ;  /* 0x00000060094b7224 */ /* 0x000fe200078e02ff */
[----:B------:R-:W-:Y:S01]  /*2180*/  SHF.R.S32.HI R5, RZ, 0x1f, R21 ;  /* 0x0000001fff057819 */ /* 0x000fe20000011415 */
[----:B------:R-:W-:Y:S01]  /*2190*/  IMAD.MOV.U32 R24, RZ, RZ, R20 ;  /* 0x000000ffff187224 */ /* 0x000fe200078e0014 */
        /* <DEDUP_REMOVED lines=9> */
[----:B------:R-:W-:Y:S02]  /*2230*/  SHF.L.U64.HI R79, R78, 0x1, R79 ;  /* 0x000000014e4f7819 */ /* 0x000fe4000001024f */
[----:B------:R-:W-:Y:S01]  /*2240*/  IADD3 R75, PT, PT, R23, R75, RZ ;  /* 0x0000004b174b7210 */ /* 0x000fe20007ffe0ff */
[----:B------:R-:W-:Y:S01]  /*2250*/  IMAD.IADD R9, R25, 0x1, R9 ;  /* 0x0000000119097824 */ /* 0x000fe200078e0209 */
[----:B------:R-:W-:Y:S02]  /*2260*/  LEA R74, P1, R22, R18, 0x1 ;  /* 0x00000012164a7211 */ /* 0x000fe400078208ff */
[----:B------:R-:W-:Y:S02]  /*2270*/  SHF.L.U64.HI R0, R14, 0x1, R5 ;  /* 0x000000010e007819 */ /* 0x000fe40000010205 */
[----:B------:R-:W-:-:S02]  /*2280*/  SHF.L.U32 R78, R78, 0x1, RZ ;  /* 0x000000014e4e7819 */ /* 0x000fc400000006ff */
[----:B------:R-:W-:Y:S02]  /*2290*/  LEA R10, P0, R24, R16, 0x1 ;  /* 0x00000010180a7211 */ /* 0x000fe400078008ff */
[----:B------:R-:W-:Y:S02]  /*22a0*/  SHF.L.U32 R14, R14, 0x1, RZ ;  /* 0x000000010e0e7819 */ /* 0x000fe400000006ff */
[----:B------:R-:W-:Y:S02]  /*22b0*/  LEA.HI.X R75, R22, R19, R75, 0x1, P1 ;  /* 0x00000013164b7211 */ /* 0x000fe400008f0c4b */
[----:B------:R-:W-:Y:S02]  /*22c0*/  LEA.HI.X R9, R24, R17, R9, 0x1, P0 ;  /* 0x0000001118097211 */ /* 0x000fe400000f0c09 */
[C---:B------:R-:W-:Y:S02]  /*22d0*/  IADD3 R76, P3, PT, R6.reuse, R78, RZ ;  /* 0x0000004e064c7210 */ /* 0x040fe40007f7e0ff */
[----:B------:R-:W-:-:S02]  /*22e0*/  IADD3 R50, P1, PT, R6, R14, RZ ;  /* 0x0000000e06327210 */ /* 0x000fc40007f3e0ff */
[C---:B------:R-:W-:Y:S02]  /*22f0*/  IADD3 R78, P2, PT, R2.reuse, R78, RZ ;  /* 0x0000004e024e7210 */ /* 0x040fe40007f5e0ff */
[----:B------:R-:W-:Y:S01]  /*2300*/  IADD3 R14, P0, PT, R2, R14, RZ ;  /* 0x0000000e020e7210 */ /* 0x000fe20007f1e0ff */
[C---:B------:R-:W-:Y:S01]  /*2310*/  IMAD.X R51, R7.reuse, 0x1, R0, P1 ;  /* 0x0000000107337824 */ /* 0x040fe200008e0600 */
[-C--:B------:R-:W-:Y:S02]  /*2320*/  IADD3.X R77, PT, PT, R7, R79.reuse, RZ, P3, !PT ;  /* 0x0000004f074d7210 */ /* 0x080fe40001ffe4ff */
[C---:B------:R-:W-:Y:S02]  /*2330*/  IADD3.X R79, PT, PT, R3.reuse, R79, RZ, P2, !PT ;  /* 0x0000004f034f7210 */ /* 0x040fe400017fe4ff */
[----:B------:R-:W-:-:S07]  /*2340*/  IADD3.X R15, PT, PT, R3, R0, RZ, P0, !PT ;  /* 0x00000000030f7210 */ /* 0x000fce00007fe4ff */
.L_x_8537:
[----:B------:R-:W-:Y:S01]  /*2350*/  SHF.L.U64.HI R2, R96, 0x6, R97 ;  /* 0x0000000660027819 */ /* 0x000fe20000010261 */
[----:B------:R-:W-:Y:S01]  /*2360*/  VIADD R87, R87, 0x80 ;  /* 0x0000008057577836 */ /* 0x000fe20000000000 */
[----:B------:R-:W-:Y:S01]  /*2370*/  SHF.L.U64.HI R43, R98, 0x6, R99 ;  /* 0x00000006622b7819 */ /* 0x000fe20000010263 */
[----:B------:R-:W-:Y:S01]  /*2380*/  VIADD R89, R89, 0x80 ;  /* 0x0000008059597836 */ /* 0x000fe20000000000 */
[----:B------:R-:W-:Y:S01]  /*2390*/  UMOV UR6, URZ ;  /* 0x000000ff00067c82 */ /* 0x000fe20008000000 */
[C---:B------:R-:W-:Y:S01]  /*23a0*/  VIADD R0, R92.reuse, 0x20 ;  /* 0x000000205c007836 */ /* 0x040fe20000000000 */
[----:B------:R-:W-:Y:S01]  /*23b0*/  ISETP.GE.AND P0, PT, R92, R87, PT ;  /* 0x000000575c00720c */ /* 0x000fe20003f06270 */
        /* <DEDUP_REMOVED lines=9> */
[----:B------:R-:W-:Y:S01]  /*2450*/  ISETP.GE.AND P5, PT, R0, R89, !P5 ;  /* 0x000000590000720c */ /* 0x000fe20006fa6270 */
[----:B------:R-:W-:Y:S01]  /*2460*/  VIADD R0, R92, 0x40 ;  /* 0x000000405c007836 */ /* 0x000fe20000000000 */
[----:B------:R-:W-:Y:S01]  /*2470*/  IADD3 R18, P2, PT, R3, R82, RZ ;  /* 0x0000005203127210 */ /* 0x000fe20007f5e0ff */
[--C-:B------:R-:W-:Y:S03]  /*2480*/  IMAD.X R29, R75, 0x1, R2.reuse, P1 ;  /* 0x000000014b1d7824 */ /* 0x100fe600008e0602 */
[C---:B------:R-:W-:Y:S01]  /*2490*/  ISETP.GE.AND P4, PT, R0.reuse, R87, PT ;  /* 0x000000570000720c */ /* 0x040fe20003f86270 */
[----:B------:R-:W2:Y:S03]  /*24a0*/  @P0 LD.E.128 R4, desc[UR4][R74.64] ;  /* 0x000000044a040980 */ /* 0x000ea6000c101d00 */
[----:B------:R-:W-:Y:S02]  /*24b0*/  ISETP.GE.AND P4, PT, R0, R89, !P4 ;  /* 0x000000590000720c */ /* 0x000fe40006786270 */
[----:B------:R-:W-:Y:S11]  /*24c0*/  SHF.L.U64.HI R0, R60, 0x6, R61 ;  /* 0x000000063c007819 */ /* 0x000ff6000001023d */
        /* <DEDUP_REMOVED lines=55> */
.L_x_8516:
        /* <DEDUP_REMOVED lines=61> */
.L_x_8520:
[----:B------:R-:W-:Y:S05]  /*2c10*/  BSYNC.RECONVERGENT B0 ;  /* 0x0000000000007941 */ /* 0x000fea0003800200 */
.L_x_8519:
        /* <DEDUP_REMOVED lines=48> */
.L_x_8522:
[----:B------:R-:W-:Y:S05]  /*2f20*/  BSYNC.RECONVERGENT B0 ;  /* 0x0000000000007941 */ /* 0x000fea0003800200 */
.L_x_8521:
        /* <DEDUP_REMOVED lines=53> */
.L_x_8524:
[----:B------:R-:W-:Y:S05]  /*3280*/  BSYNC.RECONVERGENT B0 ;  /* 0x0000000000007941 */ /* 0x000fea0003800200 */
.L_x_8523:
        /* <DEDUP_REMOVED lines=53> */
.L_x_8526:
[----:B------:R-:W-:Y:S05]  /*35e0*/  BSYNC.RECONVERGENT B0 ;  /* 0x0000000000007941 */ /* 0x000fea0003800200 */
.L_x_8525:
[----:B------:R-:W5:Y:S02]  /*35f0*/  LD.E R3, desc[UR4][R84.64+0xd0] ;  /* 0x0000d00454037980 */ /* 0x000f64000c101900 */
[----:B-----5:R-:W-:Y:S05]  /*3600*/  IMAD.U32 R3, R3, -0x40, RZ ;  /* 0xffffffc003037824 */ /* 0x020fea00078e00ff */
[C---:B------:R-:W-:Y:S02]  /*3610*/  LEA R14, P1, R3.reuse, R14, 0x1 ;  /* 0x0000000e030e7211 */ /* 0x040fe400078208ff */
[C---:B------:R-:W-:Y:S02]  /*3620*/  LEA R50, P0, R3.reuse, R50, 0x1 ;  /* 0x0000003203327211 */ /* 0x040fe400078008ff */
[C---:B------:R-:W-:Y:S02]  /*3630*/  LEA.HI.X.SX32 R15, R3.reuse, R15, 0x1, P1 ;  /* 0x0000000f030f7211 */ /* 0x040fe400008f0eff */
[----:B------:R-:W-:Y:S01]  /*3640*/  LEA.HI.X.SX32 R51, R3, R51, 0x1, P0 ;  /* 0x0000003303337211 */ /* 0x000fe200000f0eff */
[----:B------:R-:W-:Y:S05]  /*3650*/  BRA `(.L_x_8517) ;  /* 0x0000001400dc7947 */ /* 0x000fea0003800000 */
.L_x_8518:
        /* <DEDUP_REMOVED lines=92> */
.L_x_8528:
[----:B------:R-:W-:Y:S05]  /*3c20*/  BSYNC.RECONVERGENT B0 ;  /* 0x0000000000007941 */ /* 0x000fea0003800200 */
.L_x_8527:
        /* <DEDUP_REMOVED lines=89> */
.L_x_8530:
[----:B------:R-:W-:Y:S05]  /*41c0*/  BSYNC.RECONVERGENT B0 ;  /* 0x0000000000007941 */ /* 0x000fea0003800200 */
.L_x_8529:
        /* <DEDUP_REMOVED lines=43> */
[----:B-----5:R-:W-:Y:S01]  /*4480*/  @!P0 SHF.L.U32 R38, R56, 0x10, RZ ;  /* 0x0000001038268819 */ /* 0x020fe200000006ff */
[C---:B------:R-:W-:Y:S01]  /*4490*/  @!P0 IMAD.U32 R22, R103.reuse, 0x10000, RZ ;  /* 0x0001000067168824 */ /* 0x040fe200078e00ff */
        /* <DEDUP_REMOVED lines=47> */
.L_x_8532:
[----:B------:R-:W-:Y:S05]  /*4790*/  BSYNC.RECONVERGENT B0 ;  /* 0x0000000000007941 */ /* 0x000fea0003800200 */
.L_x_8531:
        /* <DEDUP_REMOVED lines=92> */
.L_x_8534:
[----:B------:R-:W-:Y:S05]  /*4d60*/  BSYNC.RECONVERGENT B0 ;  /* 0x0000000000007941 */ /* 0x000fea0003800200 */
.L_x_8533:
[----:B------:R-:W5:Y:S02]  /*4d70*/  LD.E R3, desc[UR4][R84.64+0xd0] ;  /* 0x0000d00454037980 */ /* 0x000f64000c101900 */
[----:B-----5:R-:W-:Y:S05]  /*4d80*/  IMAD.U32 R3, R3, -0x40, RZ ;  /* 0xffffffc003037824 */ /* 0x020fea00078e00ff */
[C---:B------:R-:W-:Y:S02]  /*4d90*/  LEA R78, P1, R3.reuse, R78, 0x1 ;  /* 0x0000004e034e7211 */ /* 0x040fe400078208ff */
[C---:B------:R-:W-:Y:S02]  /*4da0*/  LEA R76, P0, R3.reuse, R76, 0x1 ;  /* 0x0000004c034c7211 */ /* 0x040fe400078008ff */
[C---:B------:R-:W-:Y:S02]  /*4db0*/  LEA.HI.X.SX32 R79, R3.reuse, R79, 0x1, P1 ;  /* 0x0000004f034f7211 */ /* 0x040fe400008f0eff */
[----:B------:R-:W-:Y:S09]  /*4dc0*/  LEA.HI.X.SX32 R77, R3, R77, 0x1, P0 ;  /* 0x0000004d034d7211 */ /* 0x000ff200000f0eff */
.L_x_8517:
[----:B------:R-:W-:Y:S05]  /*4dd0*/  BSYNC.RECONVERGENT B1 ;  /* 0x0000000000017941 */ /* 0x000fea0003800200 */
.L_x_8515:
        /* <DEDUP_REMOVED lines=102> */
.L_x_8536:
[----:B------:R-:W-:Y:S05]  /*5440*/  BSYNC.RECONVERGENT B0 ;  /* 0x0000000000007941 */ /* 0x000fea0003800200 */
.L_x_8535:
[----:B------:R-:W-:Y:S05]  /*5450*/  @P2 BRA `(.L_x_8537) ;  /* 0xffffffcc00bc2947 */ /* 0x000fea000383ffff */
.L_x_8514:
        /* <DEDUP_REMOVED lines=16> */
.L_x_8541:
[----:B------:R-:W-:Y:S05]  /*5560*/  BSYNC.RECONVERGENT B0 ;  /* 0x0000000000007941 */ /* 0x000fea0003800200 */
.L_x_8540:
        /* <DEDUP_REMOVED lines=8> */
.L_x_8539:
        /* <DEDUP_REMOVED lines=74> */
.L_x_8547:
[----:B------:R-:W-:Y:S05]  /*5a90*/  BSYNC.RECONVERGENT B0 ;  /* 0x0000000000007941 */ /* 0x000fea0003800200 */
.L_x_8546:
[----:B-----5:R1:W-:Y:S02]  /*5aa0*/  STS.128 [R63], R8 ;  /* 0x000000083f007388 */ /* 0x0203e40000000c00 */
.L_x_8545:
[----:B------:R-:W-:Y:S05]  /*5ab0*/  BSYNC.RECONVERGENT B1 ;  /* 0x0000000000017941 */ /* 0x000fea0003800200 */
.L_x_8544:
        /* <DEDUP_REMOVED lines=48> */
.L_x_8549:
[----:B------:R-:W-:Y:S05]  /*5dc0*/  BSYNC.RECONVERGENT B0 ;  /* 0x0000000000007941 */ /* 0x000fea0003800200 */
.L_x_8548:
[----:B-----5:R4:W-:Y:S01]  /*5dd0*/  STS.128 [R63+0x800], R8 ;  /* 0x000800083f007388 */ /* 0x0209e20000000c00 */
[----:B------:R-:W-:Y:S05]  /*5de0*/  BRA `(.L_x_8542) ;  /* 0x0000000800c87947 */ /* 0x000fea0003800000 */
.L_x_8543:
        /* <DEDUP_REMOVED lines=90> */
.L_x_8553:
[----:B------:R-:W-:Y:S05]  /*6390*/  BSYNC.RECONVERGENT B0 ;  /* 0x0000000000007941 */ /* 0x000fea0003800200 */
.L_x_8552:
[----:B-----5:R2:W-:Y:S02]  /*63a0*/  STS.128 [R63], R20 ;  /* 0x000000143f007388 */ /* 0x0205e40000000c00 */
.L_x_8551:
[----:B------:R-:W-:Y:S05]  /*63b0*/  BSYNC.RECONVERGENT B1 ;  /* 0x0000000000017941 */ /* 0x000fea0003800200 */
.L_x_8550:
        /* <DEDUP_REMOVED lines=16> */
[----:B-----5:R-:W-:Y:S01]  /*64c0*/  IADD3 R12, P0, PT, R40, R3, RZ ;  /* 0x00000003280c7210 */ /* 0x020fe20007f1e0ff */
[----:B------:R-:W2:Y:S03]  /*64d0*/  LD.E.128 R8, desc[UR4][R10.64] ;  /* 0x000000040a087980 */ /* 0x000ea6000c101d00 */
        /* <DEDUP_REMOVED lines=65> */
.L_x_8555:
[----:B------:R-:W-:Y:S05]  /*68f0*/  BSYNC.RECONVERGENT B0 ;  /* 0x0000000000007941 */ /* 0x000fea0003800200 */
.L_x_8554:
[----:B-----5:R3:W-:Y:S02]  /*6900*/  STS.128 [R63+0x800], R4 ;  /* 0x000800043f007388 */ /* 0x0207e40000000c00 */
.L_x_8542:
[----:B------:R-:W-:Y:S05]  /*6910*/  BSYNC.RECONVERGENT B2 ;  /* 0x0000000000027941 */ /* 0x000fea0003800200 */
.L_x_8538:
[----:B---3--:R-:W-:Y:S01]  /*6920*/  IMAD R5, R66, -0x80, R65 ;  /* 0xffffff8042057824 */ /* 0x008fe200078e0241 */
[----:B------:R-:W-:Y:S01]  /*6930*/  LEA R6, P0, R64, R136, 0x1 ;  /* 0x0000008840067211 */ /* 0x000fe200078008ff */
[C---:B------:R-:W-:Y:S01]  /*6940*/  VIADD R0, R92.reuse, 0x40 ;  /* 0x000000405c007836 */ /* 0x040fe20000000000 */
[----:B------:R-:W3:Y:S01]  /*6950*/  S2R R128, SR_TID.X ;  /* 0x0000000000807919 */ /* 0x000ee20000002100 */
[C---:B--2---:R-:W-:Y:S01]  /*6960*/  VIADD R2, R92.reuse, 0x60 ;  /* 0x000000605c027836 */ /* 0x044fe20000000000 */
[-C--:B------:R-:W-:Y:S01]  /*6970*/  ISETP.GE.AND P6, PT, R92, R5.reuse, PT ;  /* 0x000000055c00720c */ /* 0x080fe20003fc6270 */
[----:B------:R-:W2:Y:S01]  /*6980*/  S2UR UR6, SR_CgaCtaId ;  /* 0x00000000000679c3 */ /* 0x000ea20000008800 */
[-C--:B------:R-:W-:Y:S01]  /*6990*/  ISETP.GE.AND P4, PT, R0, R5.reuse, PT ;  /* 0x000000050000720c */ /* 0x080fe20003f86270 */
[----:B------:R-:W-:Y:S01]  /*69a0*/  IMAD.SHL.U32 R151, R60, 0x40, RZ ;  /* 0x000000403c977824 */ /* 0x000fe200078e00ff */
[-C--:B------:R-:W-:Y:S01]  /*69b0*/  ISETP.GE.AND P3, PT, R2, R5.reuse, PT ;  /* 0x000000050200720c */ /* 0x080fe20003f66270 */
[----:B------:R-:W-:Y:S01]  /*69c0*/  UMOV UR7, 0x400 ;  /* 0x0000040000077882 */ /* 0x000fe20000000000 */
[----:B------:R-:W-:Y:S01]  /*69d0*/  ISETP.GE.AND P5, PT, R20, R5, PT ;  /* 0x000000051400720c */ /* 0x000fe20003fa6270 */
[----:B------:R-:W-:Y:S01]  /*69e0*/  VIADD R152, R62, 0xffffffff ;  /* 0xffffffff3e987836 */ /* 0x000fe20000000000 */
[----:B------:R-:W-:Y:S01]  /*69f0*/  LEA.HI.X R7, R64, R137, R67, 0x1, P0 ;  /* 0x0000008940077211 */ /* 0x000fe200000f0c43 */
[----:B------:R-:W-:Y:S01]  /*6a00*/  IMAD.MOV.U32 R64, RZ, RZ, 0x20 ;  /* 0x00000020ff407424 */ /* 0x000fe200078e00ff */
[----:B------:R-:W-:Y:S01]  /*6a10*/  SHF.L.U64.HI R150, R60, 0x6, R61 ;  /* 0x000000063c967819 */ /* 0x000fe2000001023d */
[----:B------:R-:W-:Y:S01]  /*6a20*/  BSSY.RECONVERGENT B1, `(.L_x_8556) ;  /* 0x000015f000017945 */ /* 0x000fe20003800200 */
[----:B------:R-:W-:Y:S01]  /*6a30*/  ISETP.GE.AND P2, PT, R20, R5, PT ;  /* 0x000000051400720c */ /* 0x000fe20003f46270 */
[----:B------:R-:W-:Y:S01]  /*6a40*/  @!PT LDS RZ, [RZ] ;  /* 0x00000000fffff984 */ /* 0x000fe20000000800 */
[----:B------:R-:W-:Y:S01]  /*6a50*/  @!PT LDS RZ, [RZ] ;  /* 0x00000000fffff984 */ /* 0x000fe20000000800 */
[----:B------:R-:W-:Y:S01]  /*6a60*/  @!PT LDS RZ, [RZ] ;  /* 0x00000000fffff984 */ /* 0x000fe20000000800 */
[----:B------:R-:W-:Y:S02]  /*6a70*/  @!P6 LDGSTS.E.BYPASS.LTC128B.128 [R63+0x1000], desc[UR4][R136.64] ;  /* 0x01000000883fefae */ /* 0x000fe4000b981a04 */
[----:B-1--4-:R-:W-:-:S02]  /*6a80*/  @!P4 LEA R8, P1, R134, R6, 0x6 ;  /* 0x000000068608c211 */ /* 0x012fc400078230ff */
[C---:B------:R-:W-:Y:S02]  /*6a90*/  @!P3 LEA R10, P0, R134.reuse, R6, 0x7 ;  /* 0x00000006860ab211 */ /* 0x040fe400078038ff */
[CCC-:B------:R-:W-:Y:S01]  /*6aa0*/  @!P4 LEA.HI.X R9, R134.reuse, R7.reuse, R135.reuse, 0x6, P1 ;  /* 0x000000078609c211 */ /* 0x1c0fe200008f3487 */
[----:B------:R1:W-:Y:S01]  /*6ab0*/  @!P5 LDGSTS.E.BYPASS.LTC128B.128 [R63+0x1800], desc[UR4][R6.64] ;  /* 0x01800000063fdfae */ /* 0x0003e2000b981a04 */
[----:B------:R-:W-:Y:S02]  /*6ac0*/  @!P3 LEA.HI.X R11, R134, R7, R135, 0x7, P0 ;  /* 0x00000007860bb211 */ /* 0x000fe400000f3c87 */
[-C--:B------:R-:W-:Y:S01]  /*6ad0*/  ISETP.GE.AND P1, PT, R2, R5.reuse, PT ;  /* 0x000000050200720c */ /* 0x080fe20003f26270 */
[----:B------:R4:W-:Y:S01]  /*6ae0*/  @!P4 LDGSTS.E.BYPASS.LTC128B.128 [R63+0x2000], desc[UR4][R8.64] ;  /* 0x02000000083fcfae */ /* 0x0009e2000b981a04 */
[----:B------:R-:W-:Y:S01]  /*6af0*/  IADD3 R12, P0, PT, R151, R138, RZ ;  /* 0x0000008a970c7210 */ /* 0x000fe20007f1e0ff */
[----:B--2---:R-:W-:Y:S02]  /*6b00*/  ULEA UR6, UR6, UR7, 0x18 ;  /* 0x0000000706067291 */ /* 0x004fe4000f8ec0ff */
[----:B------:R2:W-:Y:S01]  /*6b10*/  @!P3 LDGSTS.E.BYPASS.LTC128B.128 [R63+0x2800], desc[UR4][R10.64] ;  /* 0x028000000a3fbfae */ /* 0x0005e2000b981a04 */
[----:B------:R-:W-:Y:S01]  /*6b20*/  ISETP.GE.AND P3, PT, R0, R5, PT ;  /* 0x000000050000720c */ /* 0x000fe20003f66270 */
[C---:B---3--:R-:W-:Y:S01]  /*6b30*/  IMAD.SHL.U32 R130, R128.reuse, 0x10, RZ ;  /* 0x0000001080827824 */ /* 0x048fe200078e00ff */
[----:B------:R-:W-:Y:S01]  /*6b40*/  SHF.R.U32.HI R88, RZ, 0x1, R128 ;  /* 0x00000001ff587819 */ /* 0x000fe20000011680 */
[----:B------:R-:W0:Y:S01]  /*6b50*/  LDGDEPBAR ;  /* 0x00000000000079af */ /* 0x000e220000000000 */
[C---:B------:R-:W-:Y:S01]  /*6b60*/  IMAD.SHL.U32 R3, R128.reuse, 0x20, RZ ;  /* 0x0000002080037824 */ /* 0x040fe200078e00ff */
[C---:B------:R-:W-:Y:S01]  /*6b70*/  LOP3.LUT R2, R128.reuse, 0x8, RZ, 0xc0, !PT ;  /* 0x0000000880027812 */ /* 0x040fe200078ec0ff */
[----:B------:R-:W-:Y:S01]  /*6b80*/  IMAD.SHL.U32 R90, R128, 0x4, RZ ;  /* 0x00000004805a7824 */ /* 0x000fe200078e00ff */
[----:B------:R-:W-:Y:S01]  /*6b90*/  LOP3.LUT R0, R130, 0x3e00, RZ, 0xc0, !PT ;  /* 0x00003e0082007812 */ /* 0x000fe200078ec0ff */
[----:B------:R-:W-:Y:S01]  /*6ba0*/  IMAD.X R13, R150, 0x1, R139, P0 ;  /* 0x00000001960d7824 */ /* 0x000fe200000e068b */
[----:B------:R-:W-:-:S02]  /*6bb0*/  LOP3.LUT R2, R2, 0xc0, R3, 0xf8, !PT ;  /* 0x000000c002027812 */ /* 0x000fc400078ef803 */
[----:B------:R-:W-:Y:S02]  /*6bc0*/  LOP3.LUT R4, R90, 0x18, RZ, 0xc0, !PT ;  /* 0x000000185a047812 */ /* 0x000fe400078ec0ff */
[----:B------:R-:W-:-:S04]  /*6bd0*/  LOP3.LUT R0, R0, 0x20, R3, 0xf8, !PT ;  /* 0x0000002000007812 */ /* 0x000fc800078ef803 */
[--C-:B------:R-:W-:Y:S01]  /*6be0*/  LOP3.LUT R129, R0, 0x100, R3.reuse, 0xf8, !PT ;  /* 0x0000010000817812 */ /* 0x100fe200078ef803 */
[----:B------:R-:W-:Y:S01]  /*6bf0*/  IMAD.SHL.U32 R0, R128, 0x2, RZ ;  /* 0x0000000280007824 */ /* 0x000fe200078e00ff */
[----:B-1----:R-:W-:Y:S02]  /*6c00*/  LOP3.LUT R6, R88, 0x8, RZ, 0xc0, !PT ;  /* 0x0000000858067812 */ /* 0x002fe400078ec0ff */
[----:B----4-:R-:W-:Y:S02]  /*6c10*/  LOP3.LUT R8, R130, 0x100, RZ, 0xc0, !PT ;  /* 0x0000010082087812 */ /* 0x010fe400078ec0ff */
[----:B------:R-:W-:Y:S02]  /*6c20*/  LOP3.LUT R9, R6, 0xc0, R3, 0xf8, !PT ;  /* 0x000000c006097812 */ /* 0x000fe400078ef803 */
[----:B--2---:R-:W-:Y:S01]  /*6c30*/  @!P1 LEA R10, P0, R60, R12, 0x7 ;  /* 0x0000000c3c0a9211 */ /* 0x004fe200078038ff */
[----:B------:R-:W-:-:S04]  /*6c40*/  DEPBAR.LE SB0, 0x0 ;  /* 0x000080000000791a */ /* 0x000fc80000000000 */
[----:B------:R-:W-:Y:S01]  /*6c50*/  BAR.SYNC.DEFER_BLOCKING 0x0 ;  /* 0x0000000000007b1d */ /* 0x000fe20000010000 */
[----:B------:R-:W-:Y:S02]  /*6c60*/  @!P1 LEA.HI.X R11, R60, R13, R61, 0x7, P0 ;  /* 0x0000000d3c0b9211 */ /* 0x000fe400000f3c3d */
[----:B------:R-:W-:Y:S02]  /*6c70*/  LOP3.LUT R7, R8, 0x20, R3, 0xf8, !PT ;  /* 0x0000002008077812 */ /* 0x000fe400078ef803 */
[----:B------:R-:W-:Y:S02]  /*6c80*/  LOP3.LUT R60, R9, R4, RZ, 0x3c, !PT ;  /* 0x00000004093c7212 */ /* 0x000fe400078e3cff */
[----:B------:R-:W-:Y:S02]  /*6c90*/  @!P3 IADD3 R14, P0, PT, R12, R151, RZ ;  /* 0x000000970c0eb210 */ /* 0x000fe40007f1e0ff */
[----:B------:R-:W-:Y:S02]  /*6ca0*/  LOP3.LUT R2, R7, R2, R4, 0xf6, !PT ;  /* 0x0000000207027212 */ /* 0x000fe400078ef604 */
[----:B------:R-:W-:Y:S01]  /*6cb0*/  LOP3.LUT R129, R129, R60, RZ, 0xfc, !PT ;  /* 0x0000003c81817212 */ /* 0x000fe200078efcff */
[----:B------:R-:W-:Y:S01]  /*6cc0*/  @!P3 IMAD.X R15, R13, 0x1, R150, P0 ;  /* 0x000000010d0fb824 */ /* 0x000fe200000e0696 */
[----:B------:R-:W-:-:S02]  /*6cd0*/  LEA R9, R2, UR6, 0x1 ;  /* 0x0000000602097c11 */ /* 0x000fc4000f8e08ff */
[----:B------:R-:W-:Y:S02]  /*6ce0*/  LEA R129, R129, UR6, 0x1 ;  /* 0x0000000681817c11 */ /* 0x000fe4000f8e08ff */
[----:B------:R-:W-:Y:S02]  /*6cf0*/  LOP3.LUT P0, RZ, R128, 0x4, RZ, 0xc0, !PT ;  /* 0x0000000480ff7812 */ /* 0x000fe4000780c0ff */
[----:B------:R-:W-:Y:S02]  /*6d00*/  LOP3.LUT R61, R0, 0x6, RZ, 0xc0, !PT ;  /* 0x00000006003d7812 */ /* 0x000fe400078ec0ff */
[----:B------:R-:W-:Y:S01]  /*6d10*/  SEL R64, R64, 0xffffffe0, !P0 ;  /* 0xffffffe040407807 */ /* 0x000fe20004000000 */
[----:B------:R-:W-:Y:S01]  /*6d20*/  @!PT LDS RZ, [RZ] ;  /* 0x00000000fffff984 */ /* 0x000fe20000000800 */
[----:B------:R-:W-:Y:S01]  /*6d30*/  @!PT LDS RZ, [RZ] ;  /* 0x00000000fffff984 */ /* 0x000fe20000000800 */
[----:B------:R-:W-:Y:S01]  /*6d40*/  @!PT LDS RZ, [RZ] ;  /* 0x00000000fffff984 */ /* 0x000fe20000000800 */
[----:B------:R-:W-:Y:S02]  /*6d50*/  @!P6 LDGSTS.E.BYPASS.LTC128B.128 [R63+0x3000], desc[UR4][R138.64] ;  /* 0x030000008a3fefae */ /* 0x000fe4000b981a04 */
[----:B------:R-:W-:Y:S02]  /*6d60*/  IMAD R0, R152, 0x80, R61 ;  /* 0x0000008098007824 */ /* 0x000fe400078e023d */
[--C-:B------:R-:W-:Y:S01]  /*6d70*/  IMAD.IADD R96, R129, 0x1, R64.reuse ;  /* 0x0000000181607824 */ /* 0x100fe200078e0240 */
[----:B------:R-:W-:Y:S01]  /*6d80*/  @P6 STS.128 [R63+0x3000], RZ ;  /* 0x003000ff3f006388 */ /* 0x000fe20000000c00 */
[----:B------:R-:W-:-:S02]  /*6d90*/  IMAD.IADD R87, R9, 0x1, R64 ;  /* 0x0000000109577824 */ /* 0x000fc400078e0240 */
[C---:B------:R-:W-:Y:S01]  /*6da0*/  VIADD R2, R0.reuse, 0x1 ;  /* 0x0000000100027836 */ /* 0x040fe20000000000 */
[----:B------:R-:W-:Y:S01]  /*6db0*/  @P2 STS.128 [R63+0x3800], RZ ;  /* 0x003800ff3f002388 */ /* 0x000fe20000000c00 */
[----:B------:R-:W-:-:S03]  /*6dc0*/  VIADD R66, R0, 0x9 ;  /* 0x0000000900427836 */ /* 0x000fc60000000000 */
[----:B------:R-:W-:Y:S01]  /*6dd0*/  @!PT LDS RZ, [RZ] ;  /* 0x00000000fffff984 */ /* 0x000fe20000000800 */
[----:B------:R-:W-:Y:S01]  /*6de0*/  @!PT LDS RZ, [RZ] ;  /* 0x00000000fffff984 */ /* 0x000fe20000000800 */
[----:B------:R-:W-:Y:S01]  /*6df0*/  @!PT LDS RZ, [RZ] ;  /* 0x00000000fffff984 */ /* 0x000fe20000000800 */
[----:B------:R-:W-:Y:S01]  /*6e00*/  @!P2 LDGSTS.E.BYPASS.LTC128B.128 [R63+0x3800], desc[UR4][R12.64] ;  /* 0x038000000c3fafae */ /* 0x000fe2000b981a04 */
[-C--:B------:R-:W-:Y:S01]  /*6e10*/  ISETP.GE.AND P2, PT, R2, R65.reuse, PT ;  /* 0x000000410200720c */ /* 0x080fe20003f46270 */
[----:B------:R-:W-:Y:S01]  /*6e20*/  VIADD R2, R0, 0x8 ;  /* 0x0000000800027836 */ /* 0x000fe20000000000 */
[----:B------:R-:W-:Y:S01]  /*6e30*/  ISETP.GE.AND P0, PT, R66, R65, PT ;  /* 0x000000414200720c */ /* 0x000fe20003f06270 */
[----:B------:R-:W-:Y:S01]  /*6e40*/  @P3 STS.128 [R63+0x4000], RZ ;  /* 0x004000ff3f003388 */ /* 0x000fe20000000c00 */
[----:B------:R-:W-:-:S03]  /*6e50*/  VIADD R66, R0, 0x18 ;  /* 0x0000001800427836 */ /* 0x000fc60000000000 */
[----:B------:R-:W-:Y:S01]  /*6e60*/  @!PT LDS RZ, [RZ] ;  /* 0x00000000fffff984 */ /* 0x000fe20000000800 */
[----:B------:R-:W-:Y:S01]  /*6e70*/  @!PT LDS RZ, [RZ] ;  /* 0x00000000fffff984 */ /* 0x000fe20000000800 */
[----:B------:R-:W-:Y:S01]  /*6e80*/  @!PT LDS RZ, [RZ] ;  /* 0x00000000fffff984 */ /* 0x000fe20000000800 */
[----:B------:R1:W-:Y:S01]  /*6e90*/  @!P3 LDGSTS.E.BYPASS.LTC128B.128 [R63+0x4000], desc[UR4][R14.64] ;  /* 0x040000000e3fbfae */ /* 0x0003e2000b981a04 */
[-C--:B------:R-:W-:Y:S02]  /*6ea0*/  ISETP.GE.AND P3, PT, R0, R65.reuse, PT ;  /* 0x000000410000720c */ /* 0x080fe40003f66270 */
[----:B------:R-:W-:Y:S01]  /*6eb0*/  ISETP.GE.AND P4, PT, R66, R65, PT ;  /* 0x000000414200720c */ /* 0x000fe20003f86270 */
[----:B------:R-:W-:Y:S01]  /*6ec0*/  @P1 STS.128 [R63+0x4800], RZ ;  /* 0x004800ff3f001388 */ /* 0x000fe20000000c00 */
[----:B------:R-:W-:-:S03]  /*6ed0*/  VIADD R66, R0, 0x19 ;  /* 0x0000001900427836 */ /* 0x000fc60000000000 */
[----:B------:R-:W-:Y:S01]  /*6ee0*/  @!PT LDS RZ, [RZ] ;  /* 0x00000000fffff984 */ /* 0x000fe20000000800 */
[----:B------:R-:W-:Y:S01]  /*6ef0*/  @!PT LDS RZ, [RZ] ;  /* 0x00000000fffff984 */ /* 0x000fe20000000800 */
[----:B------:R-:W-:Y:S01]  /*6f00*/  @!PT LDS RZ, [RZ] ;  /* 0x00000000fffff984 */ /* 0x000fe20000000800 */
[----:B------:R2:W-:Y:S01]  /*6f10*/  @!P1 LDGSTS.E.BYPASS.LTC128B.128 [R63+0x4800], desc[UR4][R10.64] ;  /* 0x048000000a3f9fae */ /* 0x0005e2000b981a04 */
[-C--:B------:R-:W-:Y:S01]  /*6f20*/  ISETP.GE.AND P1, PT, R2, R65.reuse, PT ;  /* 0x000000410200720c */ /* 0x080fe20003f26270 */
[----:B------:R-:W-:Y:S02]  /*6f30*/  VIADD R2, R0, 0x11 ;  /* 0x0000001100027836 */ /* 0x000fe40000000000 */
[----:B------:R-:W-:Y:S03]  /*6f40*/  LDSM.16.M88.4 R4, [R129] ;  /* 0x000000008104783b */ /* 0x000fe60000000200 */
[----:B------:R-:W-:Y:S01]  /*6f50*/  ISETP.GE.AND P5, PT, R2, R65, PT ;  /* 0x000000410200720c */ /* 0x000fe20003fa6270 */
[----:B------:R-:W3:Y:S04]  /*6f60*/  LDSM.16.M88.4 R68, [R9+0x1000] ;  /* 0x001000000944783b */ /* 0x000ee80000000200 */
[----:B------:R-:W4:Y:S04]  /*6f70*/  LDSM.16.M88.4 R52, [R9+0x1400] ;  /* 0x001400000934783b */ /* 0x000f280000000200 */
[----:B------:R-:W2:Y:S04]  /*6f80*/  LDSM.16.M88.4 R44, [R9+0x1800] ;  /* 0x00180000092c783b */ /* 0x000ea80000000200 */
[----:B------:R-:W2:Y:S04]  /*6f90*/  LDSM.16.M88.4 R36, [R9+0x1c00] ;  /* 0x001c00000924783b */ /* 0x000ea80000000200 */
[----:B------:R-:W2:Y:S04]  /*6fa0*/  LDSM.16.M88.4 R28, [R9+0x2000] ;  /* 0x00200000091c783b */ /* 0x000ea80000000200 */
[----:B------:R-:W2:Y:S04]  /*6fb0*/  LDSM.16.M88.4 R20, [R9+0x2400] ;  /* 0x002400000914783b */ /* 0x000ea80000000200 */
[----:B-1----:R-:W1:Y:S04]  /*6fc0*/  LDSM.16.M88.4 R12, [R9+0x2800] ;  /* 0x00280000090c783b */ /* 0x002e680000000200 */
[----:B------:R-:W1:Y:S04]  /*6fd0*/  LDSM.16.M88.4 R76, [R9+0x2c00] ;  /* 0x002c0000094c783b */ /* 0x000e680000000200 */
[----:B------:R-:W-:Y:S04]  /*6fe0*/  LDSM.16.M88.4 R96, [R96] ;  /* 0x000000006060783b */ /* 0x000fe80000000200 */
[----:B------:R-:W1:Y:S01]  /*6ff0*/  LDSM.16.M88.4 R92, [R87+0x1000] ;  /* 0x00100000575c783b */ /* 0x000e620000000200 */
[C---:B---3--:R-:W-:Y:S03]  /*7000*/  HMMA.16816.F32.BF16 R72, R4.reuse, R68, RZ ;  /* 0x000000440448723c */ /* 0x048fe600000418ff */
[----:B------:R-:W3:Y:S04]  /*7010*/  LDSM.16.M88.4 R80, [R87+0x1400] ;  /* 0x001400005750783b */ /* 0x000ee80000000200 */
[----:B------:R-:W0:Y:S01]  /*7020*/  LDGDEPBAR ;  /* 0x00000000000079af */ /* 0x000e220000000000 */
[C---:B------:R-:W-:Y:S08]  /*7030*/  HMMA.16816.F32.BF16 R68, R4.reuse, R70, RZ ;  /* 0x000000460444723c */ /* 0x040ff000000418ff */
[C---:B----4-:R-:W-:Y:S08]  /*7040*/  HMMA.16816.F32.BF16 R56, R4.reuse, R52, RZ ;  /* 0x000000340438723c */ /* 0x050ff000000418ff */
[C---:B--2---:R-:W-:Y:S08]  /*7050*/  HMMA.16816.F32.BF16 R48, R4.reuse, R44, RZ ;  /* 0x0000002c0430723c */ /* 0x044ff000000418ff */
[C---:B-----5:R-:W-:Y:S08]  /*7060*/  HMMA.16816.F32.BF16 R40, R4.reuse, R36, RZ ;  /* 0x000000240428723c */ /* 0x060ff000000418ff */
        /* <DEDUP_REMOVED lines=16> */
[----:B------:R-:W-:Y:S01]  /*7170*/  VIADD R80, R0, 0x10 ;  /* 0x0000001000507836 */ /* 0x000fe20000000000 */
[----:B------:R-:W-:-:S02]  /*7180*/  FSEL R2, R74, -INF , !P3 ;  /* 0xff8000004a027808 */ /* 0x000fc40005800000 */
[----:B------:R-:W-:Y:S02]  /*7190*/  FSEL R118, R75, -INF , !P2 ;  /* 0xff8000004b767808 */ /* 0x000fe40005000000 */
[-C--:B------:R-:W-:Y:S01]  /*71a0*/  ISETP.GE.AND P6, PT, R80, R65.reuse, PT ;  /* 0x000000415000720c */ /* 0x080fe20003fc6270 */
[----:B------:R-:W-:Y:S03]  /*71b0*/  HMMA.16816.F32.BF16 R52, R96, R82, R52 ;  /* 0x000000526034723c */ /* 0x000fe60000041834 */
[----:B------:R-:W-:Y:S02]  /*71c0*/  FSEL R80, R72, -INF , !P3 ;  /* 0xff80000048507808 */ /* 0x000fe40005800000 */
[----:B------:R-:W-:Y:S01]  /*71d0*/  ISETP.GE.AND P3, PT, R66, R65, PT ;  /* 0x000000414200720c */ /* 0x000fe20003f66270 */
[----:B------:R-:W-:Y:S01]  /*71e0*/  VIADD R66, R0, 0x20 ;  /* 0x0000002000427836 */ /* 0x000fe20000000000 */
[----:B------:R-:W-:-:S02]  /*71f0*/  FSEL R82, R73, -INF , !P2 ;  /* 0xff80000049527808 */ /* 0x000fc40005000000 */
[----:B------:R-:W-:Y:S01]  /*7200*/  FSEL R61, R68, -INF , !P1 ;  /* 0xff800000443d7808 */ /* 0x000fe20004800000 */
[----:B------:R-:W3:Y:S01]  /*7210*/  LDSM.16.M88.4 R72, [R87+0x2000] ;  /* 0x002000005748783b */ /* 0x000ee20000000200 */
[-C--:B------:R-:W-:Y:S01]  /*7220*/  ISETP.GE.AND P2, PT, R66, R65.reuse, PT ;  /* 0x000000414200720c */ /* 0x080fe20003f46270 */
[C---:B------:R-:W-:Y:S01]  /*7230*/  VIADD R66, R0.reuse, 0x28 ;  /* 0x0000002800427836 */ /* 0x040fe20000000000 */
[C---:B-1----:R-:W-:Y:S03]  /*7240*/  HMMA.16816.F32.BF16 R44, R96.reuse, R78, R44 ;  /* 0x0000004e602c723c */ /* 0x042fe6000004182c */
[----:B------:R-:W-:Y:S01]  /*7250*/  FSEL R164, R71, -INF , !P0 ;  /* 0xff80000047a47808 */ /* 0x000fe20004000000 */
[----:B------:R-:W-:Y:S01]  /*7260*/  VIADD R78, R0, 0x31 ;  /* 0x00000031004e7836 */ /* 0x000fe20000000000 */
[----:B------:R-:W-:Y:S02]  /*7270*/  FSEL R68, R69, -INF , !P0 ;  /* 0xff80000045447808 */ /* 0x000fe40004000000 */
[----:B------:R-:W-:Y:S01]  /*7280*/  ISETP.GE.AND P0, PT, R66, R65, PT ;  /* 0x000000414200720c */ /* 0x000fe20003f06270 */
[----:B------:R-:W-:Y:S01]  /*7290*/  VIADD R66, R0, 0x29 ;  /* 0x0000002900427836 */ /* 0x000fe20000000000 */
[----:B------:R-:W-:Y:S01]  /*72a0*/  FSEL R67, R70, -INF , !P1 ;  /* 0xff80000046437808 */ /* 0x000fe20004800000 */
[----:B------:R-:W-:Y:S03]  /*72b0*/  HMMA.16816.F32.BF16 R48, R96, R76, R48 ;  /* 0x0000004c6030723c */ /* 0x000fe60000041830 */
[----:B------:R-:W-:Y:S01]  /*72c0*/  VIADD R76, R0, 0x21 ;  /* 0x00000021004c7836 */ /* 0x000fe20000000000 */
[----:B------:R-:W-:-:S02]  /*72d0*/  FSEL R77, R58, -INF , !P6 ;  /* 0xff8000003a4d7808 */ /* 0x000fc40007000000 */
[----:B------:R-:W-:Y:S02]  /*72e0*/  FSEL R70, R56, -INF , !P6 ;  /* 0xff80000038467808 */ /* 0x000fe40007000000 */
[-C--:B------:R-:W-:Y:S01]  /*72f0*/  ISETP.GE.AND P6, PT, R66, R65.reuse, PT ;  /* 0x000000414200720c */ /* 0x080fe20003fc6270 */
[----:B------:R-:W-:Y:S01]  /*7300*/  VIADD R66, R0, 0x30 ;  /* 0x0000003000427836 */ /* 0x000fe20000000000 */
[----:B--2---:R-:W-:Y:S03]  /*7310*/  HMMA.16816.F32.BF16 R40, R96, R92, R40 ;  /* 0x0000005c6028723c */ /* 0x004fe60000041828 */
[----:B------:R-:W-:Y:S02]  /*7320*/  ISETP.GE.AND P1, PT, R76, R65, PT ;  /* 0x000000414c00720c */ /* 0x000fe40003f26270 */
[----:B------:R-:W-:Y:S02]  /*7330*/  FSEL R71, R59, -INF , !P5 ;  /* 0xff8000003b477808 */ /* 0x000fe40006800000 */
[----:B------:R-:W-:-:S02]  /*7340*/  FSEL R76, R57, -INF , !P5 ;  /* 0xff800000394c7808 */ /* 0x000fc40006800000 */
[----:B------:R-:W1:Y:S01]  /*7350*/  LDSM.16.M88.4 R56, [R87+0x2400] ;  /* 0x002400005738783b */ /* 0x000e620000000200 */
[-C--:B------:R-:W-:Y:S01]  /*7360*/  ISETP.GE.AND P5, PT, R66, R65.reuse, PT ;  /* 0x000000414200720c */ /* 0x080fe20003fa6270 */
[----:B------:R-:W-:Y:S01]  /*7370*/  VIADD R66, R0, 0x38 ;  /* 0x0000003800427836 */ /* 0x000fe20000000000 */
[----:B------:R-:W-:Y:S01]  /*7380*/  FSEL R162, R44, -INF , !P0 ;  /* 0xff8000002ca27808 */ /* 0x000fe20004000000 */
[----:B------:R-:W-:Y:S01]  /*7390*/  VIADD R44, R0, 0x49 ;  /* 0x00000049002c7836 */ /* 0x000fe20000000000 */
[----:B------:R-:W-:Y:S01]  /*73a0*/  FSEL R79, R54, -INF , !P4 ;  /* 0xff800000364f7808 */ /* 0x000fe20006000000 */
[----:B------:R-:W-:Y:S03]  /*73b0*/  HMMA.16816.F32.BF16 R36, R96, R94, R36 ;  /* 0x0000005e6024723c */ /* 0x000fe60000041824 */
[----:B------:R-:W-:Y:S01]  /*73c0*/  FSEL R69, R52, -INF , !P4 ;  /* 0xff80000034457808 */ /* 0x000fe20006000000 */
[----:B------:R-:W-:Y:S01]  /*73d0*/  VIADD R52, R0, 0x39 ;  /* 0x0000003900347836 */ /* 0x000fe20000000000 */
[----:B------:R-:W-:-:S02]  /*73e0*/  ISETP.GE.AND P4, PT, R78, R65, PT ;  /* 0x000000414e00720c */ /* 0x000fc40003f86270 */
[----:B------:R-:W-:Y:S02]  /*73f0*/  FSEL R78, R55, -INF , !P3 ;  /* 0xff800000374e7808 */ /* 0x000fe40005800000 */
[----:B------:R-:W-:Y:S01]  /*7400*/  FSEL R63, R53, -INF , !P3 ;  /* 0xff800000353f7808 */ /* 0x000fe20005800000 */
[C---:B---3--:R-:W-:Y:S03]  /*7410*/  HMMA.16816.F32.BF16 R28, R96.reuse, R74, R28 ;  /* 0x0000004a601c723c */ /* 0x048fe6000004181c */
[----:B------:R-:W-:Y:S02]  /*7420*/  ISETP.GE.AND P3, PT, R66, R65, PT ;  /* 0x000000414200720c */ /* 0x000fe40003f66270 */
[----:B------:R-:W-:Y:S02]  /*7430*/  FSEL R154, R49, -INF , !P1 ;  /* 0xff800000319a7808 */ /* 0x000fe40004800000 */
[----:B------:R-:W-:Y:S01]  /*7440*/  FSEL R66, R42, -INF , !P5 ;  /* 0xff8000002a427808 */ /* 0x000fe20006800000 */
[----:B------:R-:W-:Y:S01]  /*7450*/  VIADD R42, R0, 0x51 ;  /* 0x00000051002a7836 */ /* 0x000fe20000000000 */
[----:B------:R-:W-:Y:S01]  /*7460*/  FSEL R86, R40, -INF , !P5 ;  /* 0xff80000028567808 */ /* 0x000fe20006800000 */
[----:B------:R-:W-:Y:S03]  /*7470*/  HMMA.16816.F32.BF16 R32, R96, R72, R32 ;  /* 0x000000486020723c */ /* 0x000fe60000041820 */
[----:B------:R-:W-:Y:S01]  /*7480*/  FSEL R160, R46, -INF , !P0 ;  /* 0xff8000002ea07808 */ /* 0x000fe20004000000 */
[----:B------:R-:W-:Y:S01]  /*7490*/  VIADD R40, R0, 0x50 ;  /* 0x0000005000287836 */ /* 0x000fe20000000000 */
[----:B------:R-:W-:-:S02]  /*74a0*/  FSEL R158, R47, -INF , !P6 ;  /* 0xff8000002f9e7808 */ /* 0x000fc40007000000 */
[----:B------:R-:W-:Y:S02]  /*74b0*/  FSEL R49, R45, -INF , !P6 ;  /* 0xff8000002d317808 */ /* 0x000fe40007000000 */
[-C--:B------:R-:W-:Y:S02]  /*74c0*/  ISETP.GE.AND P5, PT, R44, R65.reuse, PT ;  /* 0x000000412c00720c */ /* 0x080fe40003fa6270 */
[----:B------:R-:W2:Y:S01]  /*74d0*/  LDSM.16.M88.4 R44, [R87+0x2c00] ;  /* 0x002c0000572c783b */ /* 0x000ea20000000200 */
[----:B------:R-:W-:Y:S01]  /*74e0*/  FSEL R116, R50, -INF , !P2 ;  /* 0xff80000032747808 */ /* 0x000fe20005000000 */
[----:B------:R-:W-:Y:S01]  /*74f0*/  VIADD R50, R0, 0x41 ;  /* 0x0000004100327836 */ /* 0x000fe20000000000 */
[----:B------:R-:W-:Y:S01]  /*7500*/  FSEL R122, R48, -INF , !P2 ;  /* 0xff800000307a7808 */ /* 0x000fe20005000000 */
[----:B------:R-:W-:Y:S01]  /*7510*/  VIADD R48, R0, 0x40 ;  /* 0x0000004000307836 */ /* 0x000fe20000000000 */
[-C--:B------:R-:W-:Y:S02]  /*7520*/  ISETP.GE.AND P2, PT, R52, R65.reuse, PT ;  /* 0x000000413400720c */ /* 0x080fe40003f46270 */
[----:B------:R-:W3:Y:S01]  /*7530*/  LDSM.16.M88.4 R52, [R87+0x2800] ;  /* 0x002800005734783b */ /* 0x000ee20000000200 */
[----:B------:R-:W-:Y:S01]  /*7540*/  FSEL R126, R51, -INF , !P1 ;  /* 0xff800000337e7808 */ /* 0x000fe20004800000 */
[----:B-1----:R-:W-:Y:S03]  /*7550*/  HMMA.16816.F32.BF16 R24, R96, R56, R24 ;  /* 0x000000386018723c */ /* 0x002fe60000041818 */
[----:B------:R-:W-:Y:S01]  /*7560*/  ISETP.GE.AND P1, PT, R48, R65, PT ;  /* 0x000000413000720c */ /* 0x000fe20003f26270 */
[----:B------:R-:W-:Y:S01]  /*7570*/  VIADD R48, R0, 0x48 ;  /* 0x0000004800307836 */ /* 0x000fe20000000000 */
[----:B------:R-:W-:-:S03]  /*7580*/  FSEL R94, R43, -INF , !P4 ;  /* 0xff8000002b5e7808 */ /* 0x000fc60006000000 */
[----:B------:R-:W-:-:S04]  /*7590*/  DEPBAR.LE SB0, 0x0 ;  /* 0x000080000000791a */ /* 0x000fc80000000000 */
[----:B------:R-:W-:Y:S05]  /*75a0*/  HMMA.16816.F32.BF16 R20, R96, R58, R20 ;  /* 0x0000003a6014723c */ /* 0x000fea0000041814 */
[----:B------:R-:W-:Y:S02]  /*75b0*/  FSEL R102, R41, -INF , !P4 ;  /* 0xff80000029667808 */ /* 0x000fe40006000000 */
[-C--:B------:R-:W-:Y:S02]  /*75c0*/  ISETP.GE.AND P6, PT, R48, R65.reuse, PT ;  /* 0x000000413000720c */ /* 0x080fe40003fc6270 */
[----:B------:R-:W-:Y:S01]  /*75d0*/  ISETP.GE.AND P4, PT, R40, R65, PT ;  /* 0x000000412800720c */ /* 0x000fe20003f86270 */
[----:B------:R-:W-:Y:S01]  /*75e0*/  VIADD R40, R0, 0x58 ;  /* 0x0000005800287836 */ /* 0x000fe20000000000 */
[----:B------:R-:W-:-:S02]  /*75f0*/  FSEL R100, R28, -INF , !P6 ;  /* 0xff8000001c647808 */ /* 0x000fc40007000000 */
[----:B------:R-:W-:Y:S02]  /*7600*/  FSEL R114, R39, -INF , !P2 ;  /* 0xff80000027727808 */ /* 0x000fe40005000000 */
[----:B------:R-:W-:Y:S02]  /*7610*/  FSEL R156, R37, -INF , !P2 ;  /* 0xff800000259c7808 */ /* 0x000fe40005000000 */
[----:B------:R-:W-:Y:S01]  /*7620*/  FSEL R28, R26, -INF , !P4 ;  /* 0xff8000001a1c7808 */ /* 0x000fe20006000000 */
[----:B------:R-:W-:Y:S01]  /*7630*/  VIADD R26, R0, 0x71 ;  /* 0x00000071001a7836 */ /* 0x000fe20000000000 */
[----:B------:R-:W-:Y:S01]  /*7640*/  ISETP.GE.AND P2, PT, R40, R65, PT ;  /* 0x000000412800720c */ /* 0x000fe20003f46270 */
[----:B------:R-:W-:Y:S01]  /*7650*/  VIADD R40, R0, 0x59 ;  /* 0x0000005900287836 */ /* 0x000fe20000000000 */
[----:B------:R-:W-:Y:S02]  /*7660*/  FSEL R124, R38, -INF , !P3 ;  /* 0xff800000267c7808 */ /* 0x000fe40005800000 */
[----:B------:R-:W-:Y:S01]  /*7670*/  FSEL R38, R34, -INF , !P1 ;  /* 0xff80000022267808 */ /* 0x000fe20004800000 */
[----:B------:R-:W-:Y:S01]  /*7680*/  VIADD R34, R0, 0x61 ;  /* 0x0000006100227836 */ /* 0x000fe20000000000 */
[----:B------:R-:W-:Y:S01]  /*7690*/  FSEL R48, R32, -INF , !P1 ;  /* 0xff80000020307808 */ /* 0x000fe20004800000 */
[----:B------:R-:W-:Y:S01]  /*76a0*/  VIADD R32, R0, 0x68 ;  /* 0x0000006800207836 */ /* 0x000fe20000000000 */
[----:B--2---:R-:W-:Y:S03]  /*76b0*/  HMMA.16816.F32.BF16 R8, R96, R44, R8 ;  /* 0x0000002c6008723c */ /* 0x004fe60000041808 */
[----:B------:R-:W-:-:S02]  /*76c0*/  FSEL R44, R22, -INF , !P2 ;  /* 0xff800000162c7808 */ /* 0x000fc40005000000 */
[----:B------:R-:W-:Y:S01]  /*76d0*/  FSEL R132, R36, -INF , !P3 ;  /* 0xff80000024847808 */ /* 0x000fe20005800000 */
[----:B------:R-:W-:Y:S01]  /*76e0*/  VIADD R36, R0, 0x60 ;  /* 0x0000006000247836 */ /* 0x000fe20000000000 */
[-C--:B------:R-:W-:Y:S02]  /*76f0*/  ISETP.GE.AND P0, PT, R50, R65.reuse, PT ;  /* 0x000000413200720c */ /* 0x080fe40003f06270 */
[----:B------:R-:W-:Y:S01]  /*7700*/  FSEL R92, R30, -INF , !P6 ;  /* 0xff8000001e5c7808 */ /* 0x000fe20007000000 */
[----:B---3--:R-:W-:Y:S03]  /*7710*/  HMMA.16816.F32.BF16 R16, R96, R52, R16 ;  /* 0x000000346010723c */ /* 0x008fe60000041810 */
[----:B------:R-:W-:Y:S02]  /*7720*/  FSEL R52, R20, -INF , !P2 ;  /* 0xff80000014347808 */ /* 0x000fe40005000000 */
[----:B------:R-:W-:-:S02]  /*7730*/  ISETP.GE.AND P2, PT, R26, R65, PT ;  /* 0x000000411a00720c */ /* 0x000fc40003f46270 */
[-C--:B------:R-:W-:Y:S01]  /*7740*/  ISETP.GE.AND P6, PT, R34, R65.reuse, PT ;  /* 0x000000412200720c */ /* 0x080fe20003fc6270 */
[----:B------:R-:W-:Y:S01]  /*7750*/  VIADD R34, R0, 0x69 ;  /* 0x0000006900227836 */ /* 0x000fe20000000000 */
[----:B------:R-:W-:Y:S01]  /*7760*/  FSEL R58, R31, -INF , !P5 ;  /* 0xff8000001f3a7808 */ /* 0x000fe20006800000 */
[C---:B------:R-:W-:Y:S03]  /*7770*/  HMMA.16816.F32.BF16 R4, R96.reuse, R46, R4 ;  /* 0x0000002e6004723c */ /* 0x040fe60000041804 */
[----:B------:R-:W-:Y:S02]  /*7780*/  FSEL R106, R29, -INF , !P5 ;  /* 0xff8000001d6a7808 */ /* 0x000fe40006800000 */
[----:B------:R-:W-:Y:S02]  /*7790*/  FSEL R26, R9, -INF , !P2 ;  /* 0xff800000091a7808 */ /* 0x000fe40005000000 */
[----:B------:R-:W-:Y:S01]  /*77a0*/  ISETP.GE.AND P5, PT, R32, R65, PT ;  /* 0x000000412000720c */ /* 0x000fe20003fa6270 */
[----:B------:R-:W-:Y:S01]  /*77b0*/  VIADD R32, R0, 0x70 ;  /* 0x0000007000207836 */ /* 0x000fe20000000000 */
[----:B------:R-:W-:Y:S01]  /*77c0*/  FSEL R30, R24, -INF , !P4 ;  /* 0xff800000181e7808 */ /* 0x000fe20006000000 */
[----:B------:R-:W-:Y:S03]  /*77d0*/  HMMA.16816.F32.BF16 R12, R96, R54, R12 ;  /* 0x00000036600c723c */ /* 0x000fe6000004180c */
[----:B------:R-:W-:Y:S01]  /*77e0*/  FSEL R96, R11, -INF , !P2 ;  /* 0xff8000000b607808 */ /* 0x000fe20005000000 */
[----:B------:R-:W-:Y:S01]  /*77f0*/  VIADD R24, R0, 0x78 ;  /* 0x0000007800187836 */ /* 0x000fe20000000000 */
[----:B------:R-:W-:Y:S01]  /*7800*/  ISETP.GT.AND P2, PT, R152, R133, PT ;  /* 0x000000859800720c */ /* 0x000fe20003f44270 */
[----:B------:R-:W-:Y:S01]  /*7810*/  VIADD R0, R0, 0x79 ;  /* 0x0000007900007836 */ /* 0x000fe20000000000 */
[----:B------:R-:W-:-:S02]  /*7820*/  ISETP.GE.AND P1, PT, R40, R65, PT ;  /* 0x000000412800720c */ /* 0x000fc40003f26270 */
[----:B------:R-:W-:Y:S02]  /*7830*/  FSEL R50, R35, -INF , !P0 ;  /* 0xff80000023327808 */ /* 0x000fe40004000000 */
[----:B------:R-:W-:Y:S01]  /*7840*/  FSEL R56, R33, -INF , !P0 ;  /* 0xff80000021387808 */ /* 0x000fe20004000000 */
[----:B------:R-:W-:Y:S01]  /*7850*/  BAR.SYNC.DEFER_BLOCKING 0x0 ;  /* 0x0000000000007b1d */ /* 0x000fe20000010000 */
[-C--:B------:R-:W-:Y:S02]  /*7860*/  ISETP.GE.AND P3, PT, R42, R65.reuse, PT ;  /* 0x000000412a00720c */ /* 0x080fe40003f66270 */
[-C--:B------:R-:W-:Y:S02]  /*7870*/  ISETP.GE.AND P0, PT, R36, R65.reuse, PT ;  /* 0x000000412400720c */ /* 0x080fe40003f06270 */
        /* <DEDUP_REMOVED lines=37> */
.L_x_8559:
        /* <DEDUP_REMOVED lines=61> */
.L_x_8560:
[----:B------:R-:W-:Y:S05]  /*7ea0*/  BSYNC.RECONVERGENT B0 ;  /* 0x0000000000007941 */ /* 0x000fea0003800200 */
.L_x_8558:
        /* <DEDUP_REMOVED lines=22> */
.L_x_8557:
[----:B------:R-:W-:Y:S05]  /*8010*/  BSYNC.RECONVERGENT B1 ;  /* 0x0000000000017941 */ /* 0x000fea0003800200 */
.L_x_8556:
[----:B------:R-:W2:Y:S01]  /*8020*/  LD.E R22, desc[UR4][R84.64+0xdc] ;  /* 0x0000dc0454167980 */ /* 0x000ea2000c101900 */
[----:B------:R-:W-:Y:S02]  /*8030*/  FMNMX3.FTZ R0, R2, R118, R67, !PT ;  /* 0x0000007602007276 */ /* 0x000fe40007810043 */
[----:B-1----:R-:W-:Y:S02]  /*8040*/  FMNMX3.FTZ R5, R80, R82, R61, !PT ;  /* 0x0000005250057276 */ /* 0x002fe4000781003d */
        /* <DEDUP_REMOVED lines=29> */
[----:B------:R-:W-:Y:S02]  /*8220*/  SHF.L.U32 R4, R4, 0x8, RZ ;  /* 0x0000000804047819 */ /* 0x000fe400000006ff */
[----:B------:R-:W-:Y:S01]  /*8230*/  IADD3 R62, PT, PT, R62, -0x2, RZ ;  /* 0xfffffffe3e3e7810 */ /* 0x000fe20007ffe0ff */
[----:B------:R-:W1:Y:S01]  /*8240*/  SHFL.BFLY PT, R7, R6, 0x2, 0x1f ;  /* 0x0c401f0006077f89 */ /* 0x000e6200000e0000 */
[----:B------:R-:W-:-:S04]  /*8250*/  LOP3.LUT R4, R4, 0x100, RZ, 0xc0, !PT ;  /* 0x0000010004047812 */ /* 0x000fc800078ec0ff */
[----:B------:R-:W-:-:S04]  /*8260*/  LOP3.LUT R3, R4, 0x20, R3, 0xf8, !PT ;  /* 0x0000002004037812 */ /* 0x000fc800078ef803 */
[----:B------:R-:W-:-:S04]  /*8270*/  LOP3.LUT R3, R3, R60, RZ, 0xfc, !PT ;  /* 0x0000003c03037212 */ /* 0x000fc800078efcff */
[----:B------:R-:W-:-:S04]  /*8280*/  LEA R27, R3, UR6, 0x1 ;  /* 0x00000006031b7c11 */ /* 0x000fc8000f8e08ff */
[----:B------:R-:W-:Y:S01]  /*8290*/  IADD3 R3, PT, PT, R64, R27, RZ ;  /* 0x0000001b40037210 */ /* 0x000fe20007ffe0ff */
[----:B------:R-:W-:Y:S04]  /*82a0*/  LDSM.16.MT88.4 R72, [R27+0x3000] ;  /* 0x003000001b48783b */ /* 0x000fe80000004200 */
[----:B------:R-:W-:Y:S01]  /*82b0*/  LDSM.16.MT88.4 R12, [R27+0x3400] ;  /* 0x003400001b0c783b */ /* 0x000fe20000004200 */
        /* <DEDUP_REMOVED lines=53> */
[-C--:B------:R-:W-:Y:S01]  /*8610*/  FFMA.FTZ R49, R49, R22.reuse, -R25 ;  /* 0x0000001631317223 */ /* 0x080fe20000010819 */
[-CC-:B------:R-:W-:Y:S01]  /*8620*/  FFMA.FTZ R61, R94, R22.reuse, -R21.reuse ;  /* 0x000000165e3d7223 */ /* 0x180fe20000010815 */
[----:B------:R-:W1:Y:S01]  /*8630*/  MUFU.EX2 R45, R45 ;  /* 0x0000002d002d7308 */ /* 0x000e620000000800 */
[-C--:B------:R-:W-:Y:S01]  /*8640*/  FFMA.FTZ R154, R66, R22.reuse, -R21 ;  /* 0x00000016429a7223 */ /* 0x080fe20000010815 */
[-CC-:B------:R-:W-:Y:S01]  /*8650*/  FFMA.FTZ R94, R86, R22.reuse, -R25.reuse ;  /* 0x00000016565e7223 */ /* 0x180fe20000010819 */
[-CC-:B------:R-:W-:Y:S01]  /*8660*/  FFMA.FTZ R65, R102, R22.reuse, -R25.reuse ;  /* 0x0000001666417223 */ /* 0x180fe20000010819 */
[-CC-:B------:R-:W-:Y:S01]  /*8670*/  FFMA.FTZ R66, R132, R22.reuse, -R25.reuse ;  /* 0x0000001684427223 */ /* 0x180fe20000010819 */
[-C--:B------:R-:W-:Y:S01]  /*8680*/  FFMA.FTZ R63, R156, R22.reuse, -R25 ;  /* 0x000000169c3f7223 */ /* 0x080fe20000010819 */
        /* <DEDUP_REMOVED lines=16> */
[-C--:B------:R-:W-:Y:S01]  /*8790*/  FFMA.FTZ R40, R40, R22.reuse, -R25 ;  /* 0x0000001628287223 */ /* 0x080fe20000010819 */
[-C--:B------:R-:W-:Y:S01]  /*87a0*/  FFMA.FTZ R36, R104, R22.reuse, -R21 ;  /* 0x0000001668247223 */ /* 0x080fe20000010815 */
[----:B------:R-:W1:Y:S01]  /*87b0*/  MUFU.EX2 R31, R31 ;  /* 0x0000001f001f7308 */ /* 0x000e620000000800 */
[-CC-:B------:R-:W-:Y:S01]  /*87c0*/  FFMA.FTZ R32, R32, R22.reuse, -R25.reuse ;  /* 0x0000001620207223 */ /* 0x180fe20000010819 */
[-CC-:B------:R-:W-:Y:S01]  /*87d0*/  FFMA.FTZ R24, R24, R22.reuse, -R25.reuse ;  /* 0x0000001618187223 */ /* 0x180fe20000010819 */
[----:B------:R-:W-:-:S05]  /*87e0*/  FFMA.FTZ R23, R23, R22, -R25 ;  /* 0x0000001617177223 */ /* 0x000fca0000010819 */
[----:B------:R-:W-:Y:S01]  /*87f0*/  MUFU.EX2 R118, R118 ;  /* 0x0000007600767308 */ /* 0x000fe20000000800 */
[----:B--2---:R-:W-:-:S07]  /*8800*/  F2FP.BF16.F32.PACK_AB R82, R41, R43 ;  /* 0x0000002b2952723e */ /* 0x004fce00000010ff */
[----:B------:R-:W-:Y:S01]  /*8810*/  HMMA.16816.F32.BF16 R68, R80, R72, RZ ;  /* 0x000000485044723c */ /* 0x000fe200000418ff */
[----:B------:R-:W-:Y:S02]  /*8820*/  MUFU.EX2 R39, R39 ;  /* 0x0000002700277308 */ /* 0x000fe40000000800 */
[----:B-1----:R-:W-:-:S05]  /*8830*/  F2FP.BF16.F32.PACK_AB R5, R31, R164 ;  /* 0x000000a41f05723e */ /* 0x002fca00000010ff */
[C---:B------:R-:W-:Y:S01]  /*8840*/  HMMA.16816.F32.BF16 R72, R80.reuse, R74, RZ ;  /* 0x0000004a5048723c */ /* 0x040fe200000418ff */
[----:B------:R-:W1:Y:S07]  /*8850*/  MUFU.EX2 R29, R29 ;  /* 0x0000001d001d7308 */ /* 0x000e6e0000000800 */
[C---:B------:R-:W-:Y:S01]  /*8860*/  HMMA.16816.F32.BF16 R76, R80.reuse, R8, RZ ;  /* 0x00000008504c723c */ /* 0x040fe200000418ff */
[----:B------:R-:W-:Y:S07]  /*8870*/  MUFU.EX2 R60, R60 ;  /* 0x0000003c003c7308 */ /* 0x000fee0000000800 */
[----:B------:R-:W-:Y:S01]  /*8880*/  HMMA.16816.F32.BF16 R80, R80, R10, RZ ;  /* 0x0000000a5050723c */ /* 0x000fe200000418ff */
[----:B------:R-:W2:Y:S01]  /*8890*/  LDSM.16.MT88.4 R8, [R3+0x3400] ;  /* 0x003400000308783b */ /* 0x000ea20000004200 */
[----:B------:R-:W3:Y:S01]  /*88a0*/  MUFU.EX2 R17, R17 ;  /* 0x0000001100117308 */ /* 0x000ee20000000800 */
[----:B-1----:R-:W-:-:S07]  /*88b0*/  F2FP.BF16.F32.PACK_AB R4, R29, R39 ;  /* 0x000000271d04723e */ /* 0x002fce00000010ff */
[----:B------:R-:W1:Y:S08]  /*88c0*/  MUFU.EX2 R19, R19 ;  /* 0x0000001300137308 */ /* 0x000e700000000800 */
[----:B------:R-:W-:Y:S01]  /*88d0*/  MUFU.EX2 R116, R116 ;  /* 0x0000007400747308 */ /* 0x000fe20000000800 */
[----:B---3--:R-:W-:-:S07]  /*88e0*/  F2FP.BF16.F32.PACK_AB R6, R17, R60 ;  /* 0x0000003c1106723e */ /* 0x008fce00000010ff */
[----:B------:R-:W3:Y:S01]  /*88f0*/  MUFU.EX2 R47, R47 ;  /* 0x0000002f002f7308 */ /* 0x000ee20000000800 */
[----:B-1----:R-:W-:-:S07]  /*8900*/  F2FP.BF16.F32.PACK_AB R7, R19, R118 ;  /* 0x000000761307723e */ /* 0x002fce00000010ff */
[----:B------:R-:W-:Y:S01]  /*8910*/  MUFU.EX2 R51, R51 ;  /* 0x0000003300337308 */ /* 0x000fe20000000800 */
[C---:B------:R-:W-:Y:S05]  /*8920*/  HMMA.16816.F32.BF16 R68, R4.reuse, R12, R68 ;  /* 0x0000000c0444723c */ /* 0x040fea0000041844 */
[----:B------:R-:W-:Y:S01]  /*8930*/  FADD.FTZ R12, R57, R55 ;  /* 0x00000037390c7221 */ /* 0x000fe20000010000 */
[-CC-:B------:R-:W-:Y:S01]  /*8940*/  FFMA.FTZ R57, R28, R22.reuse, -R21.reuse ;  /* 0x000000161c397223 */ /* 0x180fe20000010815 */
[-CC-:B------:R-:W-:Y:S01]  /*8950*/  FFMA.FTZ R55, R54, R22.reuse, -R21.reuse ;  /* 0x0000001636377223 */ /* 0x180fe20000010815 */
[----:B------:R-:W-:Y:S01]  /*8960*/  FFMA.FTZ R28, R112, R22, -R21 ;  /* 0x00000016701c7223 */ /* 0x000fe20000010815 */
[----:B------:R-:W-:Y:S01]  /*8970*/  FADD.FTZ R12, R35, R12 ;  /* 0x0000000c230c7221 */ /* 0x000fe20000010000 */
[----:B------:R-:W-:Y:S01]  /*8980*/  MUFU.EX2 R126, R126 ;  /* 0x0000007e007e7308 */ /* 0x000fe20000000800 */
[C---:B--2---:R-:W-:Y:S07]  /*8990*/  HMMA.16816.F32.BF16 R76, R4.reuse, R8, R76 ;  /* 0x00000008044c723c */ /* 0x044fee000004184c */
[----:B------:R-:W1:Y:S01]  /*89a0*/  MUFU.EX2 R53, R53 ;  /* 0x0000003500357308 */ /* 0x000e620000000800 */
[C---:B------:R-:W-:Y:S01]  /*89b0*/  HMMA.16816.F32.BF16 R80, R4.reuse, R10, R80 ;  /* 0x0000000a0450723c */ /* 0x040fe20000041850 */
[----:B------:R-:W2:Y:S06]  /*89c0*/  LDSM.16.MT88.4 R8, [R27+0x3800] ;  /* 0x003800001b08783b */ /* 0x000eac0000004200 */
[----:B------:R-:W-:Y:S01]  /*89d0*/  MUFU.EX2 R122, R122 ;  /* 0x0000007a007a7308 */ /* 0x000fe20000000800 */
[----:B------:R-:W-:Y:S03]  /*89e0*/  HMMA.16816.F32.BF16 R72, R4, R14, R72 ;  /* 0x0000000e0448723c */ /* 0x000fe60000041848 */
[----:B---3--:R-:W-:-:S04]  /*89f0*/  F2FP.BF16.F32.PACK_AB R5, R47, R116 ;  /* 0x000000742f05723e */ /* 0x008fc800000010ff */
[----:B------:R-:W3:Y:S01]  /*8a00*/  MUFU.EX2 R49, R49 ;  /* 0x0000003100317308 */ /* 0x000ee20000000800 */
[----:B-1----:R-:W-:-:S07]  /*8a10*/  F2FP.BF16.F32.PACK_AB R4, R53, R126 ;  /* 0x0000007e3504723e */ /* 0x002fce00000010ff */
[----:B------:R-:W1:Y:S08]  /*8a20*/  MUFU.EX2 R64, R64 ;  /* 0x0000004000407308 */ /* 0x000e700000000800 */
[----:B------:R-:W-:Y:S01]  /*8a30*/  MUFU.EX2 R154, R154 ;  /* 0x0000009a009a7308 */ /* 0x000fe20000000800 */
[----:B---3--:R-:W-:-:S07]  /*8a40*/  F2FP.BF16.F32.PACK_AB R6, R49, R122 ;  /* 0x0000007a3106723e */ /* 0x008fce00000010ff */
[----:B------:R-:W-:Y:S01]  /*8a50*/  MUFU.EX2 R61, R61 ;  /* 0x0000003d003d7308 */ /* 0x000fe20000000800 */
[----:B-1----:R-:W-:-:S07]  /*8a60*/  F2FP.BF16.F32.PACK_AB R7, R64, R51 ;  /* 0x000000334007723e */ /* 0x002fce00000010ff */
[C---:B--2---:R-:W-:Y:S01]  /*8a70*/  HMMA.16816.F32.BF16 R68, R4.reuse, R8, R68 ;  /* 0x000000080444723c */ /* 0x044fe20000041844 */
[----:B------:R-:W-:Y:S07]  /*8a80*/  MUFU.EX2 R59, R59 ;  /* 0x0000003b003b7308 */ /* 0x000fee0000000800 */
[C---:B------:R-:W-:Y:S01]  /*8a90*/  HMMA.16816.F32.BF16 R72, R4.reuse, R10, R72 ;  /* 0x0000000a0448723c */ /* 0x040fe20000041848 */
[----:B------:R-:W1:Y:S01]  /*8aa0*/  LDSM.16.MT88.4 R8, [R3+0x3800] ;  /* 0x003800000308783b */ /* 0x000e620000004200 */
[----:B------:R-:W-:Y:S08]  /*8ab0*/  MUFU.EX2 R94, R94 ;  /* 0x0000005e005e7308 */ /* 0x000ff00000000800 */
[----:B------:R-:W2:Y:S08]  /*8ac0*/  MUFU.EX2 R65, R65 ;  /* 0x0000004100417308 */ /* 0x000eb00000000800 */
[----:B------:R-:W-:Y:S08]  /*8ad0*/  MUFU.EX2 R66, R66 ;  /* 0x0000004200427308 */ /* 0x000ff00000000800 */
[----:B------:R-:W3:Y:S08]  /*8ae0*/  MUFU.EX2 R63, R63 ;  /* 0x0000003f003f7308 */ /* 0x000ef00000000800 */
[----:B------:R-:W4:Y:S01]  /*8af0*/  MUFU.EX2 R86, R86 ;  /* 0x0000005600567308 */ /* 0x000f220000000800 */
[C---:B-1----:R-:W-:Y:S07]  /*8b00*/  HMMA.16816.F32.BF16 R76, R4.reuse, R8, R76 ;  /* 0x00000008044c723c */ /* 0x042fee000004184c */
[----:B------:R-:W-:Y:S01]  /*8b10*/  MUFU.EX2 R102, R102 ;  /* 0x0000006600667308 */ /* 0x000fe20000000800 */
[----:B------:R-:W-:Y:S01]  /*8b20*/  HMMA.16816.F32.BF16 R80, R4, R10, R80 ;  /* 0x0000000a0450723c */ /* 0x000fe20000041850 */
[----:B------:R-:W1:Y:S02]  /*8b30*/  LDSM.16.MT88.4 R8, [R27+0x3c00] ;  /* 0x003c00001b08783b */ /* 0x000e640000004200 */
[----:B--2---:R-:W-:-:S04]  /*8b40*/  F2FP.BF16.F32.PACK_AB R4, R65, R94 ;  /* 0x0000005e4104723e */ /* 0x004fc800000010ff */
[----:B------:R-:W-:Y:S01]  /*8b50*/  MUFU.EX2 R67, R67 ;  /* 0x0000004300437308 */ /* 0x000fe20000000800 */
[----:B------:R-:W-:Y:S02]  /*8b60*/  F2FP.BF16.F32.PACK_AB R5, R61, R154 ;  /* 0x0000009a3d05723e */ /* 0x000fe400000010ff */
        /* <DEDUP_REMOVED lines=16> */
[----:B------:R-:W-:Y:S01]  /*8c70*/  MUFU.EX2 R44, R44 ;  /* 0x0000002c002c7308 */ /* 0x000fe20000000800 */
[----:B------:R-:W-:Y:S01]  /*8c80*/  HMMA.16816.F32.BF16 R80, R4, R10, R80 ;  /* 0x0000000a0450723c */ /* 0x000fe20000041850 */
[----:B------:R-:W3:Y:S02]  /*8c90*/  LDSM.16.MT88.4 R8, [R27+0x4000] ;  /* 0x004000001b08783b */ /* 0x000ee40000004200 */
[----:B--2---:R-:W-:-:S04]  /*8ca0*/  F2FP.BF16.F32.PACK_AB R4, R50, R91 ;  /* 0x0000005b3204723e */ /* 0x004fc800000010ff */
[----:B------:R-:W-:Y:S01]  /*8cb0*/  MUFU.EX2 R93, R93 ;  /* 0x0000005d005d7308 */ /* 0x000fe20000000800 */
[----:B------:R-:W-:Y:S02]  /*8cc0*/  F2FP.BF16.F32.PACK_AB R5, R67, R102 ;  /* 0x000000664305723e */ /* 0x000fe400000010ff */
[----:B-1----:R-:W-:Y:S02]  /*8cd0*/  F2FP.BF16.F32.PACK_AB R6, R48, R87 ;  /* 0x000000573006723e */ /* 0x002fe400000010ff */
[----:B----4-:R-:W-:-:S03]  /*8ce0*/  F2FP.BF16.F32.PACK_AB R7, R89, R38 ;  /* 0x000000265907723e */ /* 0x010fc600000010ff */
[----:B------:R-:W-:Y:S08]  /*8cf0*/  MUFU.EX2 R30, R30 ;  /* 0x0000001e001e7308 */ /* 0x000ff00000000800 */
[----:B------:R1:W2:Y:S08]  /*8d00*/  MUFU.EX2 R35, R42 ;  /* 0x0000002a00237308 */ /* 0x0002b00000000800 */
[----:B------:R-:W-:Y:S08]  /*8d10*/  MUFU.EX2 R28, R28 ;  /* 0x0000001c001c7308 */ /* 0x000ff00000000800 */
[----:B------:R-:W-:Y:S01]  /*8d20*/  MUFU.EX2 R40, R40 ;  /* 0x0000002800287308 */ /* 0x000fe20000000800 */
[----:B-1----:R-:W-:Y:S01]  /*8d30*/  FFMA.FTZ R42, R108, R22, -R21 ;  /* 0x000000166c2a7223 */ /* 0x002fe20000010815 */
[C---:B---3--:R-:W-:Y:S06]  /*8d40*/  HMMA.16816.F32.BF16 R68, R4.reuse, R8, R68 ;  /* 0x000000080444723c */ /* 0x048fec0000041844 */
[----:B------:R-:W-:Y:S02]  /*8d50*/  MUFU.EX2 R42, R42 ;  /* 0x0000002a002a7308 */ /* 0x000fe40000000800 */
[C---:B------:R-:W-:Y:S01]  /*8d60*/  HMMA.16816.F32.BF16 R72, R4.reuse, R10, R72 ;  /* 0x0000000a0448723c */ /* 0x040fe20000041848 */
[----:B------:R-:W1:Y:S05]  /*8d70*/  LDSM.16.MT88.4 R8, [R3+0x4000] ;  /* 0x004000000308783b */ /* 0x000e6a0000004200 */
[----:B------:R-:W-:Y:S08]  /*8d80*/  MUFU.EX2 R36, R36 ;  /* 0x0000002400247308 */ /* 0x000ff00000000800 */
[----:B------:R-:W-:Y:S08]  /*8d90*/  MUFU.EX2 R32, R32 ;  /* 0x0000002000207308 */ /* 0x000ff00000000800 */
[----:B------:R-:W-:Y:S08]  /*8da0*/  MUFU.EX2 R24, R24 ;  /* 0x0000001800187308 */ /* 0x000ff00000000800 */
[----:B------:R-:W-:Y:S08]  /*8db0*/  MUFU.EX2 R23, R23 ;  /* 0x0000001700177308 */ /* 0x000ff00000000800 */
[----:B------:R-:W-:Y:S01]  /*8dc0*/  MUFU.EX2 R20, R20 ;  /* 0x0000001400147308 */ /* 0x000fe20000000800 */
[C---:B-1----:R-:W-:Y:S08]  /*8dd0*/  HMMA.16816.F32.BF16 R76, R4.reuse, R8, R76 ;  /* 0x00000008044c723c */ /* 0x042ff0000004184c */
[----:B------:R-:W-:Y:S01]  /*8de0*/  HMMA.16816.F32.BF16 R80, R4, R10, R80 ;  /* 0x0000000a0450723c */ /* 0x000fe20000041850 */
[----:B------:R-:W1:Y:S02]  /*8df0*/  LDSM.16.MT88.4 R8, [R27+0x4400] ;  /* 0x004400001b08783b */ /* 0x000e640000004200 */
[----:B------:R-:W-:Y:S01]  /*8e00*/  FADD.FTZ R4, R37, R45 ;  /* 0x0000002d25047221 */ /* 0x000fe20000010000 */
[----:B------:R-:W-:Y:S01]  /*8e10*/  FADD.FTZ R5, R33, R12 ;  /* 0x0000000c21057221 */ /* 0x000fe20000010000 */
[----:B--2---:R-:W-:Y:S01]  /*8e20*/  F2FP.BF16.F32.PACK_AB R6, R35, R30 ;  /* 0x0000001e2306723e */ /* 0x004fe200000010ff */
[----:B------:R-:W2:Y:S01]  /*8e30*/  LDSM.16.MT88.4 R12, [R3+0x4400] ;  /* 0x00440000030c783b */ /* 0x000ea20000004200 */
[----:B------:R-:W-:Y:S01]  /*8e40*/  FADD.FTZ R4, R43, R4 ;  /* 0x000000042b047221 */ /* 0x000fe20000010000 */
[----:B------:R-:W-:Y:S01]  /*8e50*/  FADD.FTZ R164, R164, R5 ;  /* 0x00000005a4a47221 */ /* 0x000fe20000010000 */
[----:B------:R-:W-:Y:S01]  /*8e60*/  F2FP.BF16.F32.PACK_AB R5, R56, R57 ;  /* 0x000000393805723e */ /* 0x000fe200000010ff */
[--C-:B------:R-:W-:Y:S01]  /*8e70*/  FFMA.FTZ R43, R46, R22, -R25.reuse ;  /* 0x000000162e2b7223 */ /* 0x100fe20000010819 */
[----:B------:R-:W-:Y:S01]  /*8e80*/  FADD.FTZ R4, R41, R4 ;  /* 0x0000000429047221 */ /* 0x000fe20000010000 */
[----:B------:R-:W-:Y:S01]  /*8e90*/  F2FP.BF16.F32.PACK_AB R7, R55, R34 ;  /* 0x000000223707723e */ /* 0x000fe200000010ff */
[----:B------:R-:W-:Y:S01]  /*8ea0*/  FADD.FTZ R41, R31, R164 ;  /* 0x000000a41f297221 */ /* 0x000fe20000010000 */
[----:B------:R-:W-:Y:S01]  /*8eb0*/  FFMA.FTZ R46, R18, R22, -R25 ;  /* 0x00000016122e7223 */ /* 0x000fe20000010819 */
        /* <DEDUP_REMOVED lines=8> */
[----:B------:R-:W-:Y:S01]  /*8f40*/  FADD.FTZ R60, R60, R29 ;  /* 0x0000001d3c3c7221 */ /* 0x000fe20000010000 */
[----:B------:R-:W-:Y:S01]  /*8f50*/  FFMA.FTZ R39, R98, R22, -R21 ;  /* 0x0000001662277223 */ /* 0x000fe20000010815 */
[----:B------:R-:W-:-:S02]  /*8f60*/  FADD.FTZ R116, R116, R19 ;  /* 0x0000001374747221 */ /* 0x000fc40000010000 */
[----:B------:R-:W-:Y:S01]  /*8f70*/  FADD.FTZ R17, R17, R60 ;  /* 0x0000003c11117221 */ /* 0x000fe20000010000 */
[----:B------:R-:W-:Y:S01]  /*8f80*/  MUFU.EX2 R31, R120 ;  /* 0x00000078001f7308 */ /* 0x000fe20000000800 */
[----:B------:R-:W-:Y:S02]  /*8f90*/  FADD.FTZ R116, R47, R116 ;  /* 0x000000742f747221 */ /* 0x000fe40000010000 */
[----:B------:R-:W-:Y:S02]  /*8fa0*/  FADD.FTZ R126, R126, R17 ;  /* 0x000000117e7e7221 */ /* 0x000fe40000010000 */
[----:B------:R-:W3:Y:S01]  /*8fb0*/  LDSM.16.MT88.4 R16, [R3+0x4800] ;  /* 0x004800000310783b */ /* 0x000ee20000004200 */
[----:B------:R-:W-:Y:S01]  /*8fc0*/  FADD.FTZ R51, R51, R116 ;  /* 0x0000007433337221 */ /* 0x000fe20000010000 */
[----:B------:R-:W-:Y:S01]  /*8fd0*/  FADD.FTZ R53, R53, R126 ;  /* 0x0000007e35357221 */ /* 0x000fe20000010000 */
[----:B------:R4:W5:Y:S02]  /*8fe0*/  MUFU.EX2 R41, R43 ;  /* 0x0000002b00297308 */ /* 0x0009640000000800 */
[----:B------:R-:W-:Y:S01]  /*8ff0*/  FADD.FTZ R51, R64, R51 ;  /* 0x0000003340337221 */ /* 0x000fe20000010000 */
[----:B------:R-:W-:Y:S01]  /*9000*/  FADD.FTZ R122, R122, R53 ;  /* 0x000000357a7a7221 */ /* 0x000fe20000010000 */
[C---:B-1----:R-:W-:Y:S03]  /*9010*/  HMMA.16816.F32.BF16 R68, R4.reuse, R8, R68 ;  /* 0x000000080444723c */ /* 0x042fe60000041844 */
[----:B------:R-:W-:Y:S01]  /*9020*/  FADD.FTZ R49, R49, R122 ;  /* 0x0000007a31317221 */ /* 0x000fe20000010000 */
[----:B------:R-:W-:Y:S03]  /*9030*/  MUFU.EX2 R29, R45 ;  /* 0x0000002d001d7308 */ /* 0x000fe60000000800 */
[----:B------:R-:W-:Y:S01]  /*9040*/  FADD.FTZ R94, R94, R49 ;  /* 0x000000315e5e7221 */ /* 0x000fe20000010000 */
[C---:B------:R-:W-:Y:S01]  /*9050*/  HMMA.16816.F32.BF16 R72, R4.reuse, R10, R72 ;  /* 0x0000000a0448723c */ /* 0x040fe20000041848 */
[----:B------:R-:W1:Y:S03]  /*9060*/  LDSM.16.MT88.4 R8, [R27+0x4800] ;  /* 0x004800001b08783b */ /* 0x000e660000004200 */
[----:B------:R-:W3:Y:S01]  /*9070*/  MUFU.EX2 R46, R46 ;  /* 0x0000002e002e7308 */ /* 0x000ee20000000800 */
[----:B----4-:R-:W-:Y:S01]  /*9080*/  FFMA.FTZ R43, R26, R22, -R25 ;  /* 0x000000161a2b7223 */ /* 0x010fe20000010819 */
[----:B------:R-:W-:Y:S01]  /*9090*/  FADD.FTZ R26, R154, R51 ;  /* 0x000000339a1a7221 */ /* 0x000fe20000010000 */
[----:B------:R-:W-:Y:S01]  /*90a0*/  FADD.FTZ R65, R65, R94 ;  /* 0x0000005e41417221 */ /* 0x000fe20000010000 */
[C---:B--2---:R-:W-:Y:S03]  /*90b0*/  HMMA.16816.F32.BF16 R76, R4.reuse, R12, R76 ;  /* 0x0000000c044c723c */ /* 0x044fe6000004184c */
[----:B------:R-:W-:Y:S01]  /*90c0*/  FADD.FTZ R26, R61, R26 ;  /* 0x0000001a3d1a7221 */ /* 0x000fe20000010000 */
[----:B------:R-:W-:Y:S04]  /*90d0*/  MUFU.EX2 R37, R37 ;  /* 0x0000002500257308 */ /* 0x000fe80000000800 */
[----:B------:R-:W-:Y:S03]  /*90e0*/  HMMA.16816.F32.BF16 R80, R4, R14, R80 ;  /* 0x0000000e0450723c */ /* 0x000fe60000041850 */
[----:B-----5:R-:W-:Y:S01]  /*90f0*/  F2FP.BF16.F32.PACK_AB R4, R41, R40 ;  /* 0x000000282904723e */ /* 0x020fe200000010ff */
[----:B------:R-:W2:Y:S01]  /*9100*/  LDSM.16.MT88.4 R12, [R27+0x4c00] ;  /* 0x004c00001b0c783b */ /* 0x000ea20000004200 */
[----:B------:R-:W-:Y:S01]  /*9110*/  F2FP.BF16.F32.PACK_AB R5, R33, R28 ;  /* 0x0000001c2105723e */ /* 0x000fe200000010ff */
[----:B------:R-:W-:Y:S01]  /*9120*/  MUFU.EX2 R39, R39 ;  /* 0x0000002700277308 */ /* 0x000fe20000000800 */
[----:B---3--:R-:W-:-:S02]  /*9130*/  F2FP.BF16.F32.PACK_AB R6, R46, R29 ;  /* 0x0000001d2e06723e */ /* 0x008fc400000010ff */
[----:B------:R-:W-:-:S05]  /*9140*/  F2FP.BF16.F32.PACK_AB R7, R42, R31 ;  /* 0x0000001f2a07723e */ /* 0x000fca00000010ff */
[----:B------:R-:W3:Y:S02]  /*9150*/  MUFU.EX2 R43, R43 ;  /* 0x0000002b002b7308 */ /* 0x000ee40000000800 */
[C---:B------:R-:W-:Y:S08]  /*9160*/  HMMA.16816.F32.BF16 R76, R4.reuse, R16, R76 ;  /* 0x00000010044c723c */ /* 0x040ff0000004184c */
[C---:B------:R-:W-:Y:S08]  /*9170*/  HMMA.16816.F32.BF16 R80, R4.reuse, R18, R80 ;  /* 0x000000120450723c */ /* 0x040ff00000041850 */
[----:B-1----:R-:W-:Y:S03]  /*9180*/  HMMA.16816.F32.BF16 R68, R4, R8, R68 ;  /* 0x000000080444723c */ /* 0x002fe60000041844 */
[----:B------:R-:W-:Y:S01]  /*9190*/  FADD.FTZ R9, R59, R26 ;  /* 0x0000001a3b097221 */ /* 0x000fe20000010000 */
[----:B------:R-:W-:-:S03]  /*91a0*/  FADD.FTZ R8, R66, R65 ;  /* 0x0000004142087221 */ /* 0x000fc60000010000 */
[----:B------:R-:W-:Y:S01]  /*91b0*/  FADD.FTZ R9, R86, R9 ;  /* 0x0000000956097221 */ /* 0x000fe20000010000 */
[----:B------:R-:W-:Y:S01]  /*91c0*/  FADD.FTZ R8, R63, R8 ;  /* 0x000000083f087221 */ /* 0x000fe20000010000 */
[----:B------:R-:W-:Y:S03]  /*91d0*/  HMMA.16816.F32.BF16 R72, R4, R10, R72 ;  /* 0x0000000a0448723c */ /* 0x000fe60000041848 */
[----:B------:R-:W-:Y:S01]  /*91e0*/  FADD.FTZ R102, R102, R9 ;  /* 0x0000000966667221 */ /* 0x000fe20000010000 */
[----:B------:R-:W-:Y:S01]  /*91f0*/  FADD.FTZ R91, R91, R8 ;  /* 0x000000085b5b7221 */ /* 0x000fe20000010000 */
[----:B---3--:R-:W-:Y:S01]  /*9200*/  F2FP.BF16.F32.PACK_AB R4, R43, R32 ;  /* 0x000000202b04723e */ /* 0x008fe200000010ff */
[----:B------:R1:W3:Y:S01]  /*9210*/  LDSM.16.MT88.4 R8, [R3+0x4c00] ;  /* 0x004c00000308783b */ /* 0x0002e20000004200 */
        /* <DEDUP_REMOVED lines=8> */
[----:B------:R-:W-:Y:S02]  /*92a0*/  F2FP.BF16.F32.PACK_AB R7, R20, R39 ;  /* 0x000000271407723e */ /* 0x000fe400000010ff */
[----:B------:R-:W-:Y:S01]  /*92b0*/  FADD.FTZ R57, R57, R16 ;  /* 0x0000001039397221 */ /* 0x000fe20000010000 */
[----:B------:R-:W-:-:S04]  /*92c0*/  FADD.FTZ R44, R44, R87 ;  /* 0x000000572c2c7221 */ /* 0x000fc80000010000 */
[----:B------:R-:W-:Y:S01]  /*92d0*/  FADD.FTZ R93, R93, R44 ;  /* 0x0000002c5d5d7221 */ /* 0x000fe20000010000 */
[----:B--2---:R-:W-:Y:S03]  /*92e0*/  HMMA.16816.F32.BF16 R68, R4, R12, R68 ;  /* 0x0000000c0444723c */ /* 0x004fe60000041844 */
[----:B------:R-:W-:Y:S01]  /*92f0*/  FADD.FTZ R30, R30, R93 ;  /* 0x0000005d1e1e7221 */ /* 0x000fe20000010000 */
[----:B-1----:R-:W-:-:S03]  /*9300*/  FADD.FTZ R3, R56, R57 ;  /* 0x0000003938037221 */ /* 0x002fc60000010000 */
[----:B------:R-:W-:Y:S01]  /*9310*/  FADD.FTZ R35, R35, R30 ;  /* 0x0000001e23237221 */ /* 0x000fe20000010000 */
[----:B------:R-:W-:Y:S01]  /*9320*/  FADD.FTZ R34, R34, R3 ;  /* 0x0000000322227221 */ /* 0x000fe20000010000 */
[----:B------:R-:W-:Y:S03]  /*9330*/  HMMA.16816.F32.BF16 R72, R4, R14, R72 ;  /* 0x0000000e0448723c */ /* 0x000fe60000041848 */
[----:B------:R-:W-:Y:S01]  /*9340*/  FADD.FTZ R14, R40, R35 ;  /* 0x00000023280e7221 */ /* 0x000fe20000010000 */
[----:B------:R-:W-:-:S03]  /*9350*/  FADD.FTZ R55, R55, R34 ;  /* 0x0000002237377221 */ /* 0x000fc60000010000 */
[----:B------:R-:W-:Y:S01]  /*9360*/  FADD.FTZ R14, R41, R14 ;  /* 0x0000000e290e7221 */ /* 0x000fe20000010000 */
[----:B------:R-:W-:-:S04]  /*9370*/  FADD.FTZ R12, R28, R55 ;  /* 0x000000371c0c7221 */ /* 0x000fc80000010000 */
[----:B------:R-:W-:Y:S01]  /*9380*/  FADD.FTZ R12, R33, R12 ;  /* 0x0000000c210c7221 */ /* 0x000fe20000010000 */
[----:B---3--:R-:W-:Y:S03]  /*9390*/  HMMA.16816.F32.BF16 R76, R4, R8, R76 ;  /* 0x00000008044c723c */ /* 0x008fe6000004184c */
        /* <DEDUP_REMOVED lines=18> */
.L_x_8568:
        /* <DEDUP_REMOVED lines=78> */
.L_x_8563:
[----:B------:R-:W-:Y:S05]  /*99a0*/  BSYNC.RECONVERGENT B0 ;  /* 0x0000000000007941 */ /* 0x000fea0003800200 */
.L_x_8562:
[----:B------:R-:W1:Y:S01]  /*99b0*/  S2UR UR7, SR_CgaCtaId ;  /* 0x00000000000779c3 */ /* 0x000e620000008800 */
[C---:B------:R-:W-:Y:S01]  /*99c0*/  IMAD.SHL.U32 R86, R128.reuse, 0x8, RZ ;  /* 0x0000000880567824 */ /* 0x040fe200078e00ff */
[C---:B------:R-:W-:Y:S01]  /*99d0*/  LOP3.LUT R91, R128.reuse, 0x18, RZ, 0xc0, !PT ;  /* 0x00000018805b7812 */ /* 0x040fe200078ec0ff */
[----:B------:R-:W-:Y:S01]  /*99e0*/  UMOV UR9, 0x400 ;  /* 0x0000040000097882 */ /* 0x000fe20000000000 */
[----:B------:R-:W-:Y:S01]  /*99f0*/  IADD3 R156, P0, PT, R151, R138, RZ ;  /* 0x0000008a979c7210 */ /* 0x000fe20007f1e0ff */
[C---:B------:R-:W-:Y:S01]  /*9a00*/  IMAD.SHL.U32 R132, R128.reuse, 0x20, RZ ;  /* 0x0000002080847824 */ /* 0x040fe200078e00ff */
[--C-:B------:R-:W-:Y:S01]  /*9a10*/  LOP3.LUT R91, R91, 0xc0, R86.reuse, 0xf8, !PT ;  /* 0x000000c05b5b7812 */ /* 0x100fe200078ef856 */
[C---:B------:R-:W-:Y:S01]  /*9a20*/  IMAD.SHL.U32 R130, R128.reuse, 0x10, RZ ;  /* 0x0000001080827824 */ /* 0x040fe200078e00ff */
[----:B------:R-:W-:Y:S01]  /*9a30*/  LOP3.LUT R3, R128, 0x8, RZ, 0xc0, !PT ;  /* 0x0000000880037812 */ /* 0x000fe200078ec0ff */
[----:B------:R-:W-:Y:S01]  /*9a40*/  IMAD.X R157, R150, 0x1, R139, P0 ;  /* 0x00000001969d7824 */ /* 0x000fe200000e068b */
[--C-:B------:R-:W-:Y:S01]  /*9a50*/  LOP3.LUT R91, R91, 0x18, R86.reuse, 0x78, !PT ;  /* 0x000000185b5b7812 */ /* 0x100fe200078e7856 */
[----:B------:R-:W-:Y:S01]  /*9a60*/  IMAD.SHL.U32 R90, R128, 0x4, RZ ;  /* 0x00000004805a7824 */ /* 0x000fe200078e00ff */
[-C--:B------:R-:W-:Y:S01]  /*9a70*/  IADD3 R158, P0, PT, R156, R151.reuse, RZ ;  /* 0x000000979c9e7210 */ /* 0x080fe20007f1e0ff */
[----:B------:R-:W-:Y:S01]  /*9a80*/  VIADD R152, R152, 0xffffffff ;  /* 0xffffffff98987836 */ /* 0x000fe20000000000 */
[----:B------:R-:W-:Y:S01]  /*9a90*/  LOP3.LUT R91, R91, 0x1f20, R86, 0xf8, !PT ;  /* 0x00001f205b5b7812 */ /* 0x000fe200078ef856 */
[----:B------:R-:W-:Y:S01]  /*9aa0*/  BSSY.RECONVERGENT B1, `(.L_x_8564) ;  /* 0x00000ad000017945 */ /* 0x000fe20003800200 */
[----:B------:R-:W-:Y:S01]  /*9ab0*/  LOP3.LUT R0, R3, 0xc0, R132, 0xf8, !PT ;  /* 0x000000c003007812 */ /* 0x000fe200078ef884 */
[----:B------:R-:W-:Y:S01]  /*9ac0*/  IMAD.X R159, R157, 0x1, R150, P0 ;  /* 0x000000019d9f7824 */ /* 0x000fe200000e0696 */
[----:B------:R-:W-:Y:S02]  /*9ad0*/  LOP3.LUT R3, R130, 0x100, RZ, 0xc0, !PT ;  /* 0x0000010082037812 */ /* 0x000fe400078ec0ff */
[----:B------:R-:W-:Y:S02]  /*9ae0*/  IADD3 R160, P0, PT, R158, R151, RZ ;  /* 0x000000979ea07210 */ /* 0x000fe40007f1e0ff */
[----:B------:R-:W-:Y:S01]  /*9af0*/  LOP3.LUT R131, R90, 0x18, RZ, 0xc0, !PT ;  /* 0x000000185a837812 */ /* 0x000fe200078ec0ff */
[----:B-1----:R-:W-:Y:S01]  /*9b00*/  ULEA UR6, UR7, UR9, 0x18 ;  /* 0x0000000907067291 */ /* 0x002fe2000f8ec0ff */
[----:B------:R-:W-:Y:S01]  /*9b10*/  LOP3.LUT R2, R3, 0x20, R132, 0xf8, !PT ;  /* 0x0000002003027812 */ /* 0x000fe200078ef884 */
[----:B------:R-:W-:Y:S01]  /*9b20*/  IMAD.X R161, R159, 0x1, R150, P0 ;  /* 0x000000019fa17824 */ /* 0x000fe200000e0696 */
[----:B------:R-:W-:Y:S02]  /*9b30*/  LOP3.LUT P0, RZ, R128, 0x4, RZ, 0xc0, !PT ;  /* 0x0000000480ff7812 */ /* 0x000fe4000780c0ff */
[----:B------:R-:W-:Y:S02]  /*9b40*/  LOP3.LUT R2, R2, R0, R131, 0xf6, !PT ;  /* 0x0000000002027212 */ /* 0x000fe400078ef683 */
[----:B------:R-:W-:Y:S02]  /*9b50*/  LEA R91, R91, UR6, 0x1 ;  /* 0x000000065b5b7c11 */ /* 0x000fe4000f8e08ff */
[----:B------:R-:W-:Y:S01]  /*9b60*/  LEA R0, R2, UR6, 0x1 ;  /* 0x0000000602007c11 */ /* 0x000fe2000f8e08ff */
[----:B------:R-:W-:Y:S01]  /*9b70*/  IMAD.MOV.U32 R2, RZ, RZ, 0x20 ;  /* 0x00000020ff027424 */ /* 0x000fe200078e00ff */
[----:B------:R-:W-:Y:S01]  /*9b80*/  ISETP.GT.AND P2, PT, R152, R133, PT ;  /* 0x000000859800720c */ /* 0x000fe20003f44270 */
[----:B------:R-:W-:Y:S01]  /*9b90*/  @!PT LDS RZ, [RZ] ;  /* 0x00000000fffff984 */ /* 0x000fe20000000800 */
[----:B------:R-:W-:Y:S01]  /*9ba0*/  @!PT LDS RZ, [RZ] ;  /* 0x00000000fffff984 */ /* 0x000fe20000000800 */
[----:B------:R-:W-:Y:S01]  /*9bb0*/  @!PT LDS RZ, [RZ] ;  /* 0x00000000fffff984 */ /* 0x000fe20000000800 */
[----:B------:R1:W-:Y:S03]  /*9bc0*/  LDGSTS.E.BYPASS.LTC128B.128 [R91+0x3000], desc[UR4][R138.64] ;  /* 0x030000008a5b7fae */ /* 0x0003e6000b981a04 */
[----:B------:R-:W-:Y:S02]  /*9bd0*/  SEL R2, R2, 0xffffffe0, !P0 ;  /* 0xffffffe002027807 */ /* 0x000fe40004000000 */
[----:B------:R1:W-:Y:S05]  /*9be0*/  LDGSTS.E.BYPASS.LTC128B.128 [R91+0x3800], desc[UR4][R156.64] ;  /* 0x038000009c5b7fae */ /* 0x0003ea000b981a04 */
        /* <DEDUP_REMOVED lines=75> */
[----:B------:R-:W3:Y:S06]  /*a0a0*/  LD.E.64 R98, desc[UR4][R84.64+0x38] ;  /* 0x0000380454627980 */ /* 0x000eec000c101b00 */
[----:B------:R-:W4:Y:S01]  /*a0b0*/  LD.E.64 R100, desc[UR4][R84.64+0x20] ;  /* 0x0000200454647980 */ /* 0x000f22000c101b00 */
[-C--:B--2---:R-:W-:Y:S02]  /*a0c0*/  IABS R93, R95.reuse ;  /* 0x0000005f005d7213 */ /* 0x084fe40000000000 */
[----:B------:R-:W-:Y:S02]  /*a0d0*/  LOP3.LUT R92, R92, R95, RZ, 0x3c, !PT ;  /* 0x0000005f5c5c7212 */ /* 0x000fe400078e3cff */
[----:B------:R-:W1:Y:S02]  /*a0e0*/  I2F.RP R86, R93 ;  /* 0x0000005d00567306 */ /* 0x000e640000209400 */
[----:B------:R-:W-:Y:S08]  /*a0f0*/  ISETP.GE.AND P2, PT, R92, RZ, PT ;  /* 0x000000ff5c00720c */ /* 0x000ff00003f46270 */
[----:B-1----:R-:W1:Y:S02]  /*a100*/  MUFU.RCP R0, R86 ;  /* 0x0000005600007308 */ /* 0x002e640000001000 */
[----:B-1----:R-:W-:Y:S08]  /*a110*/  VIADD R96, R0, 0xffffffe ;  /* 0x0ffffffe00607836 */ /* 0x002ff00000000000 */
[----:B------:R-:W1:Y:S02]  /*a120*/  F2I.FTZ.U32.TRUNC.NTZ R97, R96 ;  /* 0x0000006000617305 */ /* 0x000e64000021f000 */
[--C-:B-1----:R-:W-:Y:S02]  /*a130*/  IMAD.MOV R0, RZ, RZ, -R97.reuse ;  /* 0x000000ffff007224 */ /* 0x102fe400078e0a61 */
[----:B------:R-:W-:Y:S02]  /*a140*/  IMAD.MOV.U32 R96, RZ, RZ, RZ ;  /* 0x000000ffff607224 */ /* 0x000fe400078e00ff */
[----:B------:R-:W-:Y:S01]  /*a150*/  IMAD R3, R0, R93, RZ ;  /* 0x0000005d00037224 */ /* 0x000fe200078e02ff */
[----:B------:R-:W-:Y:S03]  /*a160*/  IADD3 R0, PT, PT, R142, -0x80, RZ ;  /* 0xffffff808e007810 */ /* 0x000fe60007ffe0ff */
[----:B------:R-:W-:Y:S01]  /*a170*/  IMAD.HI.U32 R97, R97, R3, R96 ;  /* 0x0000000361617227 */ /* 0x000fe200078e0060 */
[-C--:B------:R-:W-:Y:S02]  /*a180*/  IABS R3, R95.reuse ;  /* 0x0000005f00037213 */ /* 0x080fe40000000000 */
[----:B------:R-:W-:Y:S02]  /*a190*/  IABS R86, R0 ;  /* 0x0000000000567213 */ /* 0x000fe40000000000 */
[----:B------:R-:W-:Y:S01]  /*a1a0*/  LOP3.LUT R0, R0, R95, RZ, 0x3c, !PT ;  /* 0x0000005f00007212 */ /* 0x000fe200078e3cff */
[----:B------:R-:W-:Y:S02]  /*a1b0*/  IMAD.MOV R3, RZ, RZ, -R3 ;  /* 0x000000ffff037224 */ /* 0x000fe400078e0a03 */
        /* <DEDUP_REMOVED lines=28> */
[----:B---3--:R-:W-:Y:S01]  /*a380*/  IMAD R2, R99, R95, RZ ;  /* 0x0000005f63027224 */ /* 0x008fe200078e02ff */
[----:B------:R-:W-:Y:S01]  /*a390*/  SHF.R.S32.HI R93, RZ, 0x1f, R95 ;  /* 0x0000001fff5d7819 */ /* 0x000fe2000001145f */
[----:B------:R-:W2:Y:S04]  /*a3a0*/  LD.E R0, desc[UR4][R102.64] ;  /* 0x0000000466007980 */ /* 0x000ea8000c101900 */
[C---:B------:R-:W-:Y:S02]  /*a3b0*/  IMAD R2, R98.reuse, R93, R2 ;  /* 0x0000005d62027224 */ /* 0x040fe400078e0202 */
[----:B------:R-:W-:Y:S05]  /*a3c0*/  IMAD.WIDE.U32 R98, R98, R95, RZ ;  /* 0x0000005f62627225 */ /* 0x000fea00078e00ff */
        /* <DEDUP_REMOVED lines=9> */
.L_x_8567:
[----:B------:R-:W-:Y:S05]  /*a460*/  BSYNC.RECONVERGENT B0 ;  /* 0x0000000000007941 */ /* 0x000fea0003800200 */
.L_x_8566:
        /* <DEDUP_REMOVED lines=16> */
.L_x_8565:
[----:B------:R-:W-:Y:S05]  /*a570*/  BSYNC.RECONVERGENT B1 ;  /* 0x0000000000017941 */ /* 0x000fea0003800200 */
.L_x_8564:
        /* <DEDUP_REMOVED lines=43> */
[----:B------:R-:W-:Y:S01]  /*a830*/  FSETP.NEU.FTZ.AND P2, PT, R2, -INF , PT ;  /* 0xff8000000200780b */ /* 0x000fe20003f5d000 */
        /* <DEDUP_REMOVED lines=27> */
[----:B------:R-:W-:Y:S01]  /*a9f0*/  FMUL.FTZ R73, R87, R73 ;  /* 0x0000004957497220 */ /* 0x000fe20000410000 */
[----:B------:R-:W-:Y:S03]  /*aa00*/  IADD3 R104, PT, PT, R91, 0x3020, RZ ;  /* 0x000030205b687810 */ /* 0x000fe60007ffe0ff */
        /* <DEDUP_REMOVED lines=15> */
[-C--:B------:R-:W-:Y:S03]  /*ab00*/  FFMA.FTZ R103, R6, R3.reuse, -R106 ;  /* 0x0000000306677223 */ /* 0x080fe6000001086a */
[----:B------:R-:W-:Y:S01]  /*ab10*/  MUFU.EX2 R131, R131 ;  /* 0x0000008300837308 */ /* 0x000fe20000000800 */
        /* <DEDUP_REMOVED lines=10> */
[-C--:B------:R-:W-:Y:S01]  /*abc0*/  FFMA.FTZ R122, R30, R3.reuse, -R106 ;  /* 0x000000031e7a7223 */ /* 0x080fe2000001086a */
        /* <DEDUP_REMOVED lines=12> */
[----:B------:R-:W2:Y:S01]  /*ac90*/  MUFU.EX2 R158, R158 ;  /* 0x0000009e009e7308 */ /* 0x000ea20000000800 */
[C---:B-1----:R-:W-:Y:S01]  /*aca0*/  F2FP.BF16.F32.PACK_AB R93, R101.reuse, R103 ;  /* 0x00000067655d723e */ /* 0x042fe200000010ff */
[----:B------:R-:W-:Y:S01]  /*acb0*/  FFMA.FTZ R103, R86, R153, R103 ;  /* 0x0000009956677223 */ /* 0x000fe20000010067 */
[----:B------:R-:W-:Y:S01]  /*acc0*/  FADD.FTZ R153, R100, R102 ;  /* 0x0000006664997221 */ /* 0x000fe20000010000 */
[-C--:B------:R-:W-:Y:S01]  /*acd0*/  FFMA.FTZ R86, R24, R3.reuse, -R108 ;  /* 0x0000000318567223 */ /* 0x080fe2000001086c */
[-CC-:B------:R-:W-:Y:S01]  /*ace0*/  FFMA.FTZ R123, R34, R3.reuse, -R106.reuse ;  /* 0x00000003227b7223 */ /* 0x180fe2000001086a */
[----:B------:R-:W-:Y:S01]  /*acf0*/  FADD.FTZ R125, R101, R103 ;  /* 0x00000067657d7221 */ /* 0x000fe20000010000 */
[-C--:B------:R-:W-:Y:S03]  /*ad00*/  FFMA.FTZ R154, R35, R3.reuse, -R106 ;  /* 0x00000003239a7223 */ /* 0x080fe6000001086a */
[----:B------:R-:W1:Y:S01]  /*ad10*/  MUFU.EX2 R124, R124 ;  /* 0x0000007c007c7308 */ /* 0x000e620000000800 */
[----:B------:R-:W-:Y:S01]  /*ad20*/  LDSM.16.MT88.4 R100, [R91+0x3800] ;  /* 0x003800005b64783b */ /* 0x000fe20000004200 */
[-CC-:B------:R-:W-:Y:S01]  /*ad30*/  FFMA.FTZ R52, R52, R3.reuse, -R108.reuse ;  /* 0x0000000334347223 */ /* 0x180fe2000001086c */
[-C--:B------:R-:W-:Y:S01]  /*ad40*/  FFMA.FTZ R53, R53, R3.reuse, -R108 ;  /* 0x0000000335357223 */ /* 0x080fe2000001086c */
[-C--:B------:R-:W-:Y:S01]  /*ad50*/  FFMA.FTZ R54, R54, R3.reuse, -R106 ;  /* 0x0000000336367223 */ /* 0x080fe2000001086a */
[-CC-:B------:R-:W-:Y:S01]  /*ad60*/  FFMA.FTZ R112, R20, R3.reuse, -R108.reuse ;  /* 0x0000000314707223 */ /* 0x180fe2000001086c */
[-C--:B------:R-:W-:Y:S01]  /*ad70*/  FFMA.FTZ R107, R21, R3.reuse, -R108 ;  /* 0x00000003156b7223 */ /* 0x080fe2000001086c */
[-CC-:B------:R-:W-:Y:S03]  /*ad80*/  FFMA.FTZ R120, R22, R3.reuse, -R106.reuse ;  /* 0x0000000316787223 */ /* 0x180fe6000001086a */
[----:B------:R-:W4:Y:S01]  /*ad90*/  MUFU.EX2 R155, R155 ;  /* 0x0000009b009b7308 */ /* 0x000f220000000800 */
[----:B--2---:R-:W-:Y:S01]  /*ada0*/  F2FP.BF16.F32.PACK_AB R94, R131, R158 ;  /* 0x0000009e835e723e */ /* 0x004fe200000010ff */
[----:B------:R-:W-:Y:S01]  /*adb0*/  FADD.FTZ R158, R158, R153 ;  /* 0x000000999e9e7221 */ /* 0x000fe20000010000 */
[-C--:B------:R-:W-:Y:S01]  /*adc0*/  FFMA.FTZ R109, R23, R3.reuse, -R106 ;  /* 0x00000003176d7223 */ /* 0x080fe2000001086a */
[-C--:B------:R-:W-:Y:S01]  /*add0*/  FFMA.FTZ R60, R60, R3.reuse, -R108 ;  /* 0x000000033c3c7223 */ /* 0x080fe2000001086c */
[----:B------:R-:W-:Y:S01]  /*ade0*/  MOV R89, R0 ;  /* 0x0000000000597202 */ /* 0x000fe20000000f00 */
[----:B------:R-:W-:Y:S01]  /*adf0*/  FADD.FTZ R158, R131, R158 ;  /* 0x0000009e839e7221 */ /* 0x000fe20000010000 */
[-C--:B------:R-:W-:Y:S03]  /*ae00*/  FFMA.FTZ R131, R50, R3.reuse, -R106 ;  /* 0x0000000332837223 */ /* 0x080fe6000001086a */
[----:B------:R-:W2:Y:S01]  /*ae10*/  MUFU.EX2 R132, R132 ;  /* 0x0000008400847308 */ /* 0x000ea20000000800 */
[----:B-1----:R-:W-:Y:S01]  /*ae20*/  FADD.FTZ R162, R124, R125 ;  /* 0x0000007d7ca27221 */ /* 0x002fe20000010000 */
[----:B------:R-:W-:Y:S01]  /*ae30*/  FFMA.FTZ R125, R40, R3, -R108 ;  /* 0x00000003287d7223 */ /* 0x000fe2000001086c */
[----:B------:R-:W-:Y:S07]  /*ae40*/  MOV R87, R2 ;  /* 0x0000000200577202 */ /* 0x000fee0000000f00 */
[----:B------:R-:W-:Y:S01]  /*ae50*/  MUFU.EX2 R160, R160 ;  /* 0x000000a000a07308 */ /* 0x000fe20000000800 */
[C---:B----4-:R-:W-:Y:S01]  /*ae60*/  F2FP.BF16.F32.PACK_AB R95, R155.reuse, R124 ;  /* 0x0000007c9b5f723e */ /* 0x050fe200000010ff */
[----:B------:R-:W-:Y:S08]  /*ae70*/  FADD.FTZ R155, R155, R162 ;  /* 0x000000a29b9b7221 */ /* 0x000ff00000010000 */
[----:B------:R-:W1:Y:S01]  /*ae80*/  MUFU.EX2 R127, R127 ;  /* 0x0000007f007f7308 */ /* 0x000e620000000800 */
[C---:B---3--:R-:W-:Y:S05]  /*ae90*/  HMMA.16816.F32.BF16 R68, R92.reuse, R96, R68 ;  /* 0x000000605c44723c */ /* 0x048fea0000041844 */
[----:B------:R-:W-:Y:S04]  /*aea0*/  IADD3 R96, PT, PT, R91, 0x3000, RZ ;  /* 0x000030005b607810 */ /* 0x000fe80007ffe0ff */
[----:B------:R-:W-:Y:S01]  /*aeb0*/  MUFU.EX2 R105, R105 ;  /* 0x0000006900697308 */ /* 0x000fe20000000800 */
[C---:B------:R-:W-:Y:S03]  /*aec0*/  HMMA.16816.F32.BF16 R72, R92.reuse, R98, R72 ;  /* 0x000000625c48723c */ /* 0x040fe60000041848 */
[----:B------:R-:W-:Y:S02]  /*aed0*/  @P0 IADD3 R104, PT, PT, R96, -0x20, RZ ;  /* 0xffffffe060680810 */ /* 0x000fe40007ffe0ff */
[----:B------:R-:W-:Y:S04]  /*aee0*/  ISETP.GT.AND P0, PT, R152, R133, PT ;  /* 0x000000859800720c */ /* 0x000fe80003f04270 */
[----:B------:R-:W3:Y:S01]  /*aef0*/  MUFU.EX2 R110, R110 ;  /* 0x0000006e006e7308 */ /* 0x000ee20000000800 */
[----:B------:R-:W4:Y:S09]  /*af00*/  LDSM.16.MT88.4 R96, [R104] ;  /* 0x000000006860783b */ /* 0x000f320000004200 */
[----:B------:R-:W-:Y:S10]  /*af10*/  MUFU.EX2 R157, R157 ;  /* 0x0000009d009d7308 */ /* 0x000ff40000000800 */
[----:B------:R-:W5:Y:S10]  /*af20*/  MUFU.EX2 R114, R114 ;  /* 0x0000007200727308 */ /* 0x000f740000000800 */
[----:B------:R-:W-:Y:S10]  /*af30*/  MUFU.EX2 R112, R112 ;  /* 0x0000007000707308 */ /* 0x000ff40000000800 */
[----:B------:R-:W-:Y:S10]  /*af40*/  MUFU.EX2 R107, R107 ;  /* 0x0000006b006b7308 */ /* 0x000ff40000000800 */
[----:B------:R-:W-:Y:S01]  /*af50*/  MUFU.EX2 R120, R120 ;  /* 0x0000007800787308 */ /* 0x000fe20000000800 */
[C---:B----4-:R-:W-:Y:S09]  /*af60*/  HMMA.16816.F32.BF16 R76, R92.reuse, R96, R76 ;  /* 0x000000605c4c723c */ /* 0x050ff2000004184c */
[----:B------:R-:W-:Y:S01]  /*af70*/  MUFU.EX2 R109, R109 ;  /* 0x0000006d006d7308 */ /* 0x000fe20000000800 */
[----:B------:R-:W-:Y:S01]  /*af80*/  HMMA.16816.F32.BF16 R80, R92, R98, R80 ;  /* 0x000000625c50723c */ /* 0x000fe20000041850 */
[----:B------:R-:W4:Y:S02]  /*af90*/  LDSM.16.MT88.4 R96, [R91+0x3400] ;  /* 0x003400005b60783b */ /* 0x000f240000004200 */
[----:B--2---:R-:W-:Y:S02]  /*afa0*/  F2FP.BF16.F32.PACK_AB R92, R132, R121 ;  /* 0x00000079845c723e */ /* 0x004fe400000010ff */
[C---:B-1----:R-:W-:Y:S01]  /*afb0*/  F2FP.BF16.F32.PACK_AB R93, R127.reuse, R160 ;  /* 0x000000a07f5d723e */ /* 0x042fe200000010ff */
[----:B------:R-:W-:Y:S03]  /*afc0*/  FADD.FTZ R160, R160, R155 ;  /* 0x0000009ba0a07221 */ /* 0x000fe60000010000 */
[----:B------:R-:W-:Y:S01]  /*afd0*/  MUFU.EX2 R86, R86 ;  /* 0x0000005600567308 */ /* 0x000fe20000000800 */
[----:B---3--:R-:W-:Y:S02]  /*afe0*/  F2FP.BF16.F32.PACK_AB R94, R110, R105 ;  /* 0x000000696e5e723e */ /* 0x008fe400000010ff */
[C---:B-----5:R-:W-:Y:S01]  /*aff0*/  F2FP.BF16.F32.PACK_AB R95, R114.reuse, R157 ;  /* 0x0000009d725f723e */ /* 0x060fe200000010ff */
[----:B------:R-:W-:Y:S06]  /*b000*/  FADD.FTZ R160, R127, R160 ;  /* 0x000000a07fa07221 */ /* 0x000fec0000010000 */
[----:B------:R-:W1:Y:S01]  /*b010*/  MUFU.EX2 R111, R111 ;  /* 0x0000006f006f7308 */ /* 0x000e620000000800 */
[----:B------:R-:W-:Y:S04]  /*b020*/  FADD.FTZ R157, R157, R160 ;  /* 0x000000a09d9d7221 */ /* 0x000fe80000010000 */
[----:B------:R-:W-:Y:S05]  /*b030*/  FADD.FTZ R157, R114, R157 ;  /* 0x0000009d729d7221 */ /* 0x000fea0000010000 */
[----:B------:R-:W-:Y:S10]  /*b040*/  MUFU.EX2 R119, R119 ;  /* 0x0000007700777308 */ /* 0x000ff40000000800 */
[----:B------:R-:W2:Y:S01]  /*b050*/  MUFU.EX2 R126, R126 ;  /* 0x0000007e007e7308 */ /* 0x000ea20000000800 */
[----:B-1----:R-:W-:Y:S09]  /*b060*/  F2FP.BF16.F32.PACK_AB R38, R111, R86 ;  /* 0x000000566f26723e */ /* 0x002ff200000010ff */
[----:B------:R1:W-:Y:S01]  /*b070*/  MUFU.EX2 R124, R156 ;  /* 0x0000009c007c7308 */ /* 0x0003e20000000800 */
[C---:B----4-:R-:W-:Y:S09]  /*b080*/  HMMA.16816.F32.BF16 R68, R92.reuse, R96, R68 ;  /* 0x000000605c44723c */ /* 0x050ff20000041844 */
[----:B------:R-:W-:Y:S01]  /*b090*/  MUFU.EX2 R118, R118 ;  /* 0x0000007600767308 */ /* 0x000fe20000000800 */
[----:B--2---:R-:W-:Y:S01]  /*b0a0*/  F2FP.BF16.F32.PACK_AB R39, R126, R119 ;  /* 0x000000777e27723e */ /* 0x004fe200000010ff */
[C---:B------:R-:W-:Y:S01]  /*b0b0*/  HMMA.16816.F32.BF16 R72, R92.reuse, R98, R72 ;  /* 0x000000625c48723c */ /* 0x040fe20000041848 */
[----:B------:R-:W2:Y:S07]  /*b0c0*/  LDSM.16.MT88.4 R96, [R104+0x400] ;  /* 0x000400006860783b */ /* 0x000eae0000004200 */
[----:B------:R-:W3:Y:S01]  /*b0d0*/  MUFU.EX2 R113, R113 ;  /* 0x0000007100717308 */ /* 0x000ee20000000800 */
[-C--:B-1----:R-:W-:Y:S09]  /*b0e0*/  FFMA.FTZ R156, R42, R3.reuse, -R106 ;  /* 0x000000032a9c7223 */ /* 0x082ff2000001086a */
[----:B------:R-:W-:Y:S10]  /*b0f0*/  MUFU.EX2 R122, R122 ;  /* 0x0000007a007a7308 */ /* 0x000ff40000000800 */
[----:B------:R-:W1:Y:S10]  /*b100*/  MUFU.EX2 R117, R117 ;  /* 0x0000007500757308 */ /* 0x000e740000000800 */
[----:B------:R-:W-:Y:S10]  /*b110*/  MUFU.EX2 R116, R116 ;  /* 0x0000007400747308 */ /* 0x000ff40000000800 */
[----:B------:R-:W4:Y:S01]  /*b120*/  MUFU.EX2 R33, R33 ;  /* 0x0000002100217308 */ /* 0x000f220000000800 */
[C---:B--2---:R-:W-:Y:S03]  /*b130*/  HMMA.16816.F32.BF16 R76, R92.reuse, R96, R76 ;  /* 0x000000605c4c723c */ /* 0x044fe6000004184c */
[-CC-:B------:R-:W-:Y:S01]  /*b140*/  FFMA.FTZ R97, R36, R3.reuse, -R108.reuse ;  /* 0x0000000324617223 */ /* 0x180fe2000001086c */
[----:B------:R-:W-:Y:S05]  /*b150*/  F2FP.BF16.F32.PACK_AB R36, R107, R112 ;  /* 0x000000706b24723e */ /* 0x000fea00000010ff */
[----:B------:R-:W-:Y:S01]  /*b160*/  MUFU.EX2 R123, R123 ;  /* 0x0000007b007b7308 */ /* 0x000fe20000000800 */
[-CC-:B------:R-:W-:Y:S01]  /*b170*/  FFMA.FTZ R96, R37, R3.reuse, -R108.reuse ;  /* 0x0000000325607223 */ /* 0x180fe2000001086c */
[----:B------:R-:W-:Y:S01]  /*b180*/  F2FP.BF16.F32.PACK_AB R37, R109, R120 ;  /* 0x000000786d25723e */ /* 0x000fe200000010ff */
[----:B------:R-:W-:Y:S01]  /*b190*/  HMMA.16816.F32.BF16 R80, R92, R98, R80 ;  /* 0x000000625c50723c */ /* 0x000fe20000041850 */
[----:B------:R-:W2:Y:S02]  /*b1a0*/  LDSM.16.MT88.4 R92, [R104+0x800] ;  /* 0x00080000685c783b */ /* 0x000ea40000004200 */
[-CC-:B------:R-:W-:Y:S01]  /*b1b0*/  FFMA.FTZ R98, R44, R3.reuse, -R108.reuse ;  /* 0x000000032c627223 */ /* 0x180fe2000001086c */
[-CC-:B------:R-:W-:Y:S03]  /*b1c0*/  FFMA.FTZ R99, R45, R3.reuse, -R108.reuse ;  /* 0x000000032d637223 */ /* 0x180fe6000001086c */
[----:B------:R-:W5:Y:S01]  /*b1d0*/  MUFU.EX2 R154, R154 ;  /* 0x0000009a009a7308 */ /* 0x000f620000000800 */
[----:B------:R-:W-:Y:S01]  /*b1e0*/  FADD.FTZ R120, R120, R157 ;  /* 0x0000009d78787221 */ /* 0x000fe20000010000 */
[C---:B------:R-:W-:Y:S08]  /*b1f0*/  HMMA.16816.F32.BF16 R68, R36.reuse, R100, R68 ;  /* 0x000000642444723c */ /* 0x040ff00000041844 */
[----:B------:R-:W-:Y:S01]  /*b200*/  MUFU.EX2 R97, R97 ;  /* 0x0000006100617308 */ /* 0x000fe20000000800 */
[-C--:B------:R-:W-:Y:S01]  /*b210*/  FFMA.FTZ R100, R41, R3.reuse, -R108 ;  /* 0x0000000329647223 */ /* 0x080fe2000001086c */
[-CC-:B------:R-:W-:Y:S01]  /*b220*/  FFMA.FTZ R101, R43, R3.reuse, -R106.reuse ;  /* 0x000000032b657223 */ /* 0x180fe2000001086a */
[C---:B------:R-:W-:Y:S01]  /*b230*/  HMMA.16816.F32.BF16 R72, R36.reuse, R102, R72 ;  /* 0x000000662448723c */ /* 0x040fe20000041848 */
[----:B------:R-:W5:Y:S02]  /*b240*/  LDSM.16.MT88.4 R40, [R91+0x3c00] ;  /* 0x003c00005b28783b */ /* 0x000f640000004200 */
[-CC-:B------:R-:W-:Y:S01]  /*b250*/  FFMA.FTZ R102, R46, R3.reuse, -R106.reuse ;  /* 0x000000032e667223 */ /* 0x180fe2000001086a */
[-C--:B------:R-:W-:Y:S03]  /*b260*/  FFMA.FTZ R103, R47, R3.reuse, -R106 ;  /* 0x000000032f677223 */ /* 0x080fe6000001086a */
[----:B------:R-:W5:Y:S01]  /*b270*/  MUFU.EX2 R96, R96 ;  /* 0x0000006000607308 */ /* 0x000f620000000800 */
[----:B------:R-:W-:Y:S01]  /*b280*/  FADD.FTZ R120, R109, R120 ;  /* 0x000000786d787221 */ /* 0x000fe20000010000 */
[----:B------:R-:W5:Y:S08]  /*b290*/  LDSM.16.MT88.4 R44, [R104+0xc00] ;  /* 0x000c0000682c783b */ /* 0x000f700000004200 */
[----:B------:R-:W5:Y:S10]  /*b2a0*/  MUFU.EX2 R115, R115 ;  /* 0x0000007300737308 */ /* 0x000f740000000800 */
[----:B------:R-:W-:Y:S01]  /*b2b0*/  MUFU.EX2 R125, R125 ;  /* 0x0000007d007d7308 */ /* 0x000fe20000000800 */
[C---:B--2---:R-:W-:Y:S03]  /*b2c0*/  HMMA.16816.F32.BF16 R76, R36.reuse, R92, R76 ;  /* 0x0000005c244c723c */ /* 0x044fe6000004184c */
[-CC-:B------:R-:W-:Y:S06]  /*b2d0*/  FFMA.FTZ R93, R48, R3.reuse, -R108.reuse ;  /* 0x00000003305d7223 */ /* 0x180fec000001086c */
[----:B------:R-:W2:Y:S01]  /*b2e0*/  MUFU.EX2 R100, R100 ;  /* 0x0000006400647308 */ /* 0x000ea20000000800 */
[-C--:B------:R-:W-:Y:S01]  /*b2f0*/  FFMA.FTZ R92, R49, R3.reuse, -R108 ;  /* 0x00000003315c7223 */ /* 0x080fe2000001086c */
[----:B------:R-:W-:Y:S03]  /*b300*/  HMMA.16816.F32.BF16 R80, R36, R94, R80 ;  /* 0x0000005e2450723c */ /* 0x000fe60000041850 */
[----:B------:R-:W-:Y:S05]  /*b310*/  FFMA.FTZ R95, R51, R3, -R106 ;  /* 0x00000003335f7223 */ /* 0x000fea000001086a */
[----:B------:R-:W-:Y:S01]  /*b320*/  MUFU.EX2 R156, R156 ;  /* 0x0000009c009c7308 */ /* 0x000fe20000000800 */
[----:B------:R-:W2:Y:S01]  /*b330*/  LDSM.16.MT88.4 R48, [R91+0x4000] ;  /* 0x004000005b30783b */ /* 0x000ea20000004200 */
[----:B---3--:R-:W-:Y:S02]  /*b340*/  F2FP.BF16.F32.PACK_AB R36, R113, R118 ;  /* 0x000000767124723e */ /* 0x008fe400000010ff */
[----:B-1----:R-:W-:Y:S02]  /*b350*/  F2FP.BF16.F32.PACK_AB R37, R117, R122 ;  /* 0x0000007a7525723e */ /* 0x002fe400000010ff */
[----:B----4-:R-:W-:Y:S04]  /*b360*/  F2FP.BF16.F32.PACK_AB R38, R33, R116 ;  /* 0x000000742126723e */ /* 0x010fe800000010ff */
[----:B------:R-:W1:Y:S01]  /*b370*/  MUFU.EX2 R101, R101 ;  /* 0x0000006500657308 */ /* 0x000e620000000800 */
[----:B-----5:R-:W-:Y:S09]  /*b380*/  F2FP.BF16.F32.PACK_AB R39, R154, R123 ;  /* 0x0000007b9a27723e */ /* 0x020ff200000010ff */
[----:B------:R-:W-:Y:S01]  /*b390*/  MUFU.EX2 R98, R98 ;  /* 0x0000006200627308 */ /* 0x000fe20000000800 */
[C---:B------:R-:W-:Y:S09]  /*b3a0*/  HMMA.16816.F32.BF16 R68, R36.reuse, R40, R68 ;  /* 0x000000282444723c */ /* 0x040ff20000041844 */
[----:B------:R-:W3:Y:S01]  /*b3b0*/  MUFU.EX2 R99, R99 ;  /* 0x0000006300637308 */ /* 0x000ee20000000800 */
[C---:B------:R-:W-:Y:S01]  /*b3c0*/  HMMA.16816.F32.BF16 R72, R36.reuse, R42, R72 ;  /* 0x0000002a2448723c */ /* 0x040fe20000041848 */
[----:B------:R-:W4:Y:S08]  /*b3d0*/  LDSM.16.MT88.4 R40, [R104+0x1000] ;  /* 0x001000006828783b */ /* 0x000f300000004200 */
[----:B------:R-:W-:Y:S01]  /*b3e0*/  MUFU.EX2 R102, R102 ;  /* 0x0000006600667308 */ /* 0x000fe20000000800 */
[C---:B------:R-:W-:Y:S03]  /*b3f0*/  HMMA.16816.F32.BF16 R76, R36.reuse, R44, R76 ;  /* 0x0000002c244c723c */ /* 0x040fe6000004184c */
[----:B------:R-:W-:Y:S01]  /*b400*/  FADD.FTZ R45, R121, R158 ;  /* 0x0000009e792d7221 */ /* 0x000fe20000010000 */
[-C--:B------:R-:W-:Y:S01]  /*b410*/  FFMA.FTZ R121, R55, R3.reuse, -R106 ;  /* 0x0000000337797223 */ /* 0x080fe2000001086a */
[-CC-:B------:R-:W-:Y:S01]  /*b420*/  FFMA.FTZ R55, R56, R3.reuse, -R108.reuse ;  /* 0x0000000338377223 */ /* 0x180fe2000001086c */
[----:B------:R-:W-:Y:S03]  /*b430*/  FFMA.FTZ R56, R57, R3, -R108 ;  /* 0x0000000339387223 */ /* 0x000fe6000001086c */
[----:B------:R-:W5:Y:S01]  /*b440*/  MUFU.EX2 R103, R103 ;  /* 0x0000006700677308 */ /* 0x000f620000000800 */
[----:B------:R-:W-:Y:S01]  /*b450*/  FADD.FTZ R132, R132, R45 ;  /* 0x0000002d84847221 */ /* 0x000fe20000010000 */
[----:B------:R-:W-:Y:S01]  /*b460*/  HMMA.16816.F32.BF16 R80, R36, R46, R80 ;  /* 0x0000002e2450723c */ /* 0x000fe20000041850 */
[----:B------:R-:W5:Y:S02]  /*b470*/  LDSM.16.MT88.4 R44, [R91+0x4400] ;  /* 0x004400005b2c783b */ /* 0x000f640000004200 */
[----:B------:R-:W-:Y:S01]  /*b480*/  F2FP.BF16.F32.PACK_AB R36, R96, R97 ;  /* 0x000000616024723e */ /* 0x000fe200000010ff */
[--C-:B------:R-:W-:Y:S01]  /*b490*/  FFMA.FTZ R57, R58, R3, -R106.reuse ;  /* 0x000000033a397223 */ /* 0x100fe2000001086a */
[----:B------:R-:W-:Y:S03]  /*b4a0*/  F2FP.BF16.F32.PACK_AB R37, R124, R115 ;  /* 0x000000737c25723e */ /* 0x000fe600000010ff */
[----:B------:R-:W-:Y:S01]  /*b4b0*/  MUFU.EX2 R93, R93 ;  /* 0x0000005d005d7308 */ /* 0x000fe20000000800 */
[----:B--2---:R-:W-:Y:S01]  /*b4c0*/  F2FP.BF16.F32.PACK_AB R38, R100, R125 ;  /* 0x0000007d6426723e */ /* 0x004fe200000010ff */
[-C--:B------:R-:W-:Y:S01]  /*b4d0*/  FFMA.FTZ R58, R59, R3.reuse, -R106 ;  /* 0x000000033b3a7223 */ /* 0x080fe2000001086a */
[----:B-1----:R-:W-:Y:S01]  /*b4e0*/  F2FP.BF16.F32.PACK_AB R39, R101, R156 ;  /* 0x0000009c6527723e */ /* 0x002fe200000010ff */
[----:B------:R-:W-:Y:S01]  /*b4f0*/  FADD.FTZ R59, R105, R132 ;  /* 0x00000084693b7221 */ /* 0x000fe20000010000 */
[-C--:B------:R-:W-:Y:S01]  /*b500*/  FFMA.FTZ R105, R61, R3.reuse, -R108 ;  /* 0x000000033d697223 */ /* 0x080fe2000001086c */
[-CC-:B------:R-:W-:Y:S01]  /*b510*/  FFMA.FTZ R61, R62, R3.reuse, -R106.reuse ;  /* 0x000000033e3d7223 */ /* 0x180fe2000001086a */
[-C--:B------:R-:W-:Y:S03]  /*b520*/  FFMA.FTZ R62, R63, R3.reuse, -R106 ;  /* 0x000000033f3e7223 */ /* 0x080fe6000001086a */
[----:B------:R-:W1:Y:S01]  /*b530*/  MUFU.EX2 R92, R92 ;  /* 0x0000005c005c7308 */ /* 0x000e620000000800 */
[----:B------:R-:W-:Y:S01]  /*b540*/  FADD.FTZ R59, R110, R59 ;  /* 0x0000003b6e3b7221 */ /* 0x000fe20000010000 */
[C---:B------:R-:W-:Y:S03]  /*b550*/  HMMA.16816.F32.BF16 R68, R36.reuse, R48, R68 ;  /* 0x000000302444723c */ /* 0x040fe60000041844 */
[----:B------:R-:W-:Y:S01]  /*b560*/  FADD.FTZ R112, R112, R59 ;  /* 0x0000003b70707221 */ /* 0x000fe20000010000 */
[-CC-:B------:R-:W-:Y:S01]  /*b570*/  FFMA.FTZ R63, R64, R3.reuse, -R108.reuse ;  /* 0x00000003403f7223 */ /* 0x180fe2000001086c */
[----:B------:R-:W-:Y:S03]  /*b580*/  FFMA.FTZ R108, R65, R3, -R108 ;  /* 0x00000003416c7223 */ /* 0x000fe6000001086c */
[----:B------:R-:W-:Y:S01]  /*b590*/  MUFU.EX2 R94, R131 ;  /* 0x00000083005e7308 */ /* 0x000fe20000000800 */
[----:B------:R-:W-:Y:S01]  /*b5a0*/  FADD.FTZ R107, R107, R112 ;  /* 0x000000706b6b7221 */ /* 0x000fe20000010000 */
[C---:B------:R-:W-:Y:S01]  /*b5b0*/  HMMA.16816.F32.BF16 R72, R36.reuse, R50, R72 ;  /* 0x000000322448723c */ /* 0x040fe20000041848 */
[----:B------:R-:W2:Y:S02]  /*b5c0*/  LDSM.16.MT88.4 R48, [R104+0x1400] ;  /* 0x001400006830783b */ /* 0x000ea40000004200 */
[----:B------:R-:W-:Y:S05]  /*b5d0*/  FADD.FTZ R86, R86, R107 ;  /* 0x0000006b56567221 */ /* 0x000fea0000010000 */
[----:B------:R-:W1:Y:S01]  /*b5e0*/  MUFU.EX2 R95, R95 ;  /* 0x0000005f005f7308 */ /* 0x000e620000000800 */
[----:B------:R-:W-:Y:S01]  /*b5f0*/  FADD.FTZ R111, R111, R86 ;  /* 0x000000566f6f7221 */ /* 0x000fe20000010000 */
[C---:B----4-:R-:W-:Y:S03]  /*b600*/  HMMA.16816.F32.BF16 R76, R36.reuse, R40, R76 ;  /* 0x00000028244c723c */ /* 0x050fe6000004184c */
[----:B------:R-:W-:Y:S05]  /*b610*/  FADD.FTZ R118, R118, R111 ;  /* 0x0000006f76767221 */ /* 0x000fea0000010000 */
[----:B------:R-:W-:Y:S01]  /*b620*/  MUFU.EX2 R52, R52 ;  /* 0x0000003400347308 */ /* 0x000fe20000000800 */
[----:B------:R-:W-:Y:S01]  /*b630*/  FADD.FTZ R113, R113, R118 ;  /* 0x0000007671717221 */ /* 0x000fe20000010000 */
[----:B------:R-:W-:Y:S01]  /*b640*/  HMMA.16816.F32.BF16 R80, R36, R42, R80 ;  /* 0x0000002a2450723c */ /* 0x000fe20000041850 */
[----:B------:R-:W4:Y:S02]  /*b650*/  LDSM.16.MT88.4 R40, [R91+0x4800] ;  /* 0x004800005b28783b */ /* 0x000f240000004200 */
[----:B---3--:R-:W-:Y:S01]  /*b660*/  F2FP.BF16.F32.PACK_AB R36, R99, R98 ;  /* 0x000000626324723e */ /* 0x008fe200000010ff */
[----:B------:R-:W-:Y:S01]  /*b670*/  FADD.FTZ R116, R116, R113 ;  /* 0x0000007174747221 */ /* 0x000fe20000010000 */
[----:B-----5:R-:W-:Y:S03]  /*b680*/  F2FP.BF16.F32.PACK_AB R37, R103, R102 ;  /* 0x000000666725723e */ /* 0x020fe600000010ff */
[----:B------:R-:W3:Y:S01]  /*b690*/  MUFU.EX2 R53, R53 ;  /* 0x0000003500357308 */ /* 0x000ee20000000800 */
[----:B-1----:R-:W-:Y:S01]  /*b6a0*/  F2FP.BF16.F32.PACK_AB R38, R92, R93 ;  /* 0x0000005d5c26723e */ /* 0x002fe200000010ff */
[----:B------:R-:W-:Y:S01]  /*b6b0*/  FADD.FTZ R116, R33, R116 ;  /* 0x0000007421747221 */ /* 0x000fe20000010000 */
[----:B------:R-:W-:Y:S01]  /*b6c0*/  F2FP.BF16.F32.PACK_AB R39, R95, R94 ;  /* 0x0000005e5f27723e */ /* 0x000fe200000010ff */
[-CC-:B------:R-:W-:Y:S01]  /*b6d0*/  FFMA.FTZ R33, R66, R3.reuse, -R106.reuse ;  /* 0x0000000342217223 */ /* 0x180fe2000001086a */
[----:B------:R-:W-:Y:S01]  /*b6e0*/  FFMA.FTZ R106, R67, R3, -R106 ;  /* 0x00000003436a7223 */ /* 0x000fe2000001086a */
        /* <DEDUP_REMOVED lines=13> */
[C---:B--2---:R-:W-:Y:S03]  /*b7c0*/  HMMA.16816.F32.BF16 R76, R36.reuse, R48, R76 ;  /* 0x00000030244c723c */ /* 0x044fe6000004184c */
[----:B------:R-:W-:Y:S01]  /*b7d0*/  FADD.FTZ R123, R123, R86 ;  /* 0x000000567b7b7221 */ /* 0x000fe20000010000 */
[----:B------:R-:W-:Y:S04]  /*b7e0*/  FADD.FTZ R125, R100, R125 ;  /* 0x0000007d647d7221 */ /* 0x000fe80000010000 */
[----:B------:R-:W2:Y:S01]  /*b7f0*/  MUFU.EX2 R56, R56 ;  /* 0x0000003800387308 */ /* 0x000ea20000000800 */
[----:B------:R-:W-:Y:S01]  /*b800*/  FADD.FTZ R154, R154, R123 ;  /* 0x0000007b9a9a7221 */ /* 0x000fe20000010000 */
[----:B------:R-:W-:Y:S01]  /*b810*/  HMMA.16816.F32.BF16 R80, R36, R50, R80 ;  /* 0x000000322450723c */ /* 0x000fe20000041850 */
[----:B------:R-:W5:Y:S02]  /*b820*/  LDSM.16.MT88.4 R48, [R91+0x4c00] ;  /* 0x004c00005b30783b */ /* 0x000f640000004200 */
[----:B---3--:R-:W-:Y:S01]  /*b830*/  F2FP.BF16.F32.PACK_AB R36, R53, R52 ;  /* 0x000000343524723e */ /* 0x008fe200000010ff */
[----:B------:R-:W-:Y:S01]  /*b840*/  FADD.FTZ R115, R115, R154 ;  /* 0x0000009a73737221 */ /* 0x000fe20000010000 */
[----:B-1----:R-:W-:Y:S03]  /*b850*/  F2FP.BF16.F32.PACK_AB R37, R121, R54 ;  /* 0x000000367925723e */ /* 0x002fe600000010ff */
        /* <DEDUP_REMOVED lines=13> */
[C---:B----4-:R-:W-:Y:S02]  /*b930*/  HMMA.16816.F32.BF16 R68, R36.reuse, R40, R68 ;  /* 0x000000282444723c */ /* 0x050fe40000041844 */
[----:B------:R-:W-:Y:S06]  /*b940*/  MUFU.EX2 R61, R61 ;  /* 0x0000003d003d7308 */ /* 0x000fec0000000800 */
[C---:B------:R-:W-:Y:S01]  /*b950*/  HMMA.16816.F32.BF16 R72, R36.reuse, R42, R72 ;  /* 0x0000002a2448723c */ /* 0x040fe20000041848 */
[----:B------:R-:W1:Y:S03]  /*b960*/  LDSM.16.MT88.4 R40, [R104+0x1c00] ;  /* 0x001c00006828783b */ /* 0x000e660000004200 */
[----:B------:R-:W3:Y:S04]  /*b970*/  MUFU.EX2 R62, R62 ;  /* 0x0000003e003e7308 */ /* 0x000ee80000000800 */
[C---:B-----5:R-:W-:Y:S06]  /*b980*/  HMMA.16816.F32.BF16 R76, R36.reuse, R44, R76 ;  /* 0x0000002c244c723c */ /* 0x060fec000004184c */
        /* <DEDUP_REMOVED lines=29> */
[C---:B------:R-:W-:Y:S08]  /*bb60*/  HMMA.16816.F32.BF16 R68, R36.reuse, R48, R68 ;  /* 0x000000302444723c */ /* 0x040ff00000041844 */
[C---:B------:R-:W-:Y:S08]  /*bb70*/  HMMA.16816.F32.BF16 R72, R36.reuse, R50, R72 ;  /* 0x000000322448723c */ /* 0x040ff00000041848 */
[C---:B-1----:R-:W-:Y:S08]  /*bb80*/  HMMA.16816.F32.BF16 R76, R36.reuse, R40, R76 ;  /* 0x00000028244c723c */ /* 0x042ff0000004184c */
[----:B------:R-:W-:Y:S01]  /*bb90*/  HMMA.16816.F32.BF16 R80, R36, R42, R80 ;  /* 0x0000002a2450723c */ /* 0x000fe20000041850 */
[----:B------:R-:W-:Y:S08]  /*bba0*/  @!UPT UIADD3 URZ, UPT, UPT, URZ, URZ, URZ ;  /* 0x000000fffffff290 */ /* 0x000ff0000fffe0ff */
[----:B------:R-:W-:Y:S11]  /*bbb0*/  @P0 BRA `(.L_x_8568) ;  /* 0xffffffd800400947 */ /* 0x000ff6000383ffff */
.L_x_8561:
        /* <DEDUP_REMOVED lines=11> */
.L_x_8576:
[----:B------:R-:W-:Y:S01]  /*bc70*/  FSETP.NE.FTZ.AND P1, PT, R11, RZ, PT ;  /* 0x000000ff0b00720b */ /* 0x000fe20003f35000 */
[----:B----4-:R-:W-:Y:S01]  /*bc80*/  FADD.FTZ R8, R9, R10 ;  /* 0x0000000a09087221 */ /* 0x010fe20000010000 */
[----:B------:R-:W2:Y:S01]  /*bc90*/  MUFU.RCP R7, R11 ;  /* 0x0000000b00077308 */ /* 0x000ea20000001000 */
[----:B------:R-:W-:Y:S01]  /*bca0*/  MOV R3, 0xff800000 ;  /* 0xff80000000037802 */ /* 0x000fe20000000f00 */
[----:B------:R-:W-:Y:S05]  /*bcb0*/  WARPSYNC.ALL ;  /* 0x0000000000007948 */ /* 0x000fea0003800000 */
[----:B------:R-:W-:Y:S01]  /*bcc0*/  FSETP.NE.FTZ.AND P0, PT, R8, RZ, PT ;  /* 0x000000ff0800720b */ /* 0x000fe20003f15000 */
[----:B------:R-:W4:Y:S01]  /*bcd0*/  MUFU.RCP R4, R8 ;  /* 0x0000000800047308 */ /* 0x000f220000001000 */
[----:B---3--:R-:W-:-:S04]  /*bce0*/  SHF.L.U32 R9, R128, 0x1, RZ ;  /* 0x0000000180097819 */ /* 0x008fc800000006ff */
        /* <DEDUP_REMOVED lines=31> */
[----:B------:R-:W-:Y:S02]  /*bee0*/  LOP3.LUT R5, R9, R8, RZ, 0xfc, !PT ;  /* 0x0000000809057212 */ /* 0x000fe400078efcff */
        /* <DEDUP_REMOVED lines=21> */
[----:B--2---:R-:W-:Y:S01]  /*c040*/  LOP3.LUT R5, R90, 0xd8, RZ, 0xc0, !PT ;  /* 0x000000d85a057812 */ /* 0x004fe200078ec0ff */
[----:B------:R-:W-:Y:S01]  /*c050*/  BSSY.RECONVERGENT B0, `(.L_x_8570) ;  /* 0x000002a000007945 */ /* 0x000fe20003800200 */
[----:B------:R-:W-:Y:S02]  /*c060*/  BAR.SYNC.DEFER_BLOCKING 0x0 ;  /* 0x0000000000007b1d */ /* 0x000fe40000010000 */
[----:B------:R-:W-:-:S02]  /*c070*/  LOP3.LUT R5, R5, 0x18, R88, 0x78, !PT ;  /* 0x0000001805057812 */ /* 0x000fc400078e7858 */
[----:B------:R-:W-:Y:S02]  /*c080*/  LOP3.LUT P5, RZ, R128, 0x3, RZ, 0xc0, !PT ;  /* 0x0000000380ff7812 */ /* 0x000fe400078ac0ff */
[----:B------:R-:W-:Y:S02]  /*c090*/  LOP3.LUT R30, R5, 0xf24, R90, 0xf8, !PT ;  /* 0x00000f24051e7812 */ /* 0x000fe400078ef85a */
[----:B------:R-:W-:Y:S02]  /*c0a0*/  SHF.R.U32.HI R128, RZ, 0x3, R128 ;  /* 0x00000003ff807819 */ /* 0x000fe40000011680 */
[----:B------:R-:W-:Y:S02]  /*c0b0*/  LEA R30, R30, UR6, 0x2 ;  /* 0x000000061e1e7c11 */ /* 0x000fe4000f8e10ff */
[----:B------:R-:W-:Y:S01]  /*c0c0*/  LOP3.LUT R90, R90, 0xffc, RZ, 0xc0, !PT ;  /* 0x00000ffc5a5a7812 */ /* 0x000fe200078ec0ff */
[----:B------:R-:W-:Y:S02]  /*c0d0*/  VIADD R28, R128, 0x10 ;  /* 0x00000010801c7836 */ /* 0x000fe40000000000 */
[----:B------:R1:W2:Y:S04]  /*c0e0*/  LDS.128 R12, [R30] ;  /* 0x000000001e0c7984 */ /* 0x0002a80000000c00 */
[----:B------:R1:W1:Y:S04]  /*c0f0*/  LDS.128 R8, [R30+0x800] ;  /* 0x000800001e087984 */ /* 0x0002680000000c00 */
[----:B------:R1:W1:Y:S01]  /*c100*/  LDS.128 R4, [R30+0x1000] ;  /* 0x001000001e047984 */ /* 0x0002620000000c00 */
[----:B----4-:R-:W-:-:S02]  /*c110*/  IMAD R145, R20, UR8, R145 ;  /* 0x0000000814917c24 */ /* 0x010fc4000f8e0291 */
[----:B------:R-:W-:Y:S02]  /*c120*/  IMAD.SHL.U32 R20, R141, 0x40, RZ ;  /* 0x000000408d147824 */ /* 0x000fe400078e00ff */
[----:B---3--:R-:W-:Y:S02]  /*c130*/  IMAD R144, R145, R17, R144 ;  /* 0x0000001191907224 */ /* 0x008fe400078e0290 */
[----:B------:R3:W4:Y:S01]  /*c140*/  LDS.128 R16, [R30+0x1800] ;  /* 0x001800001e107984 */ /* 0x0007220000000c00 */
[--C-:B------:R-:W-:Y:S02]  /*c150*/  IMAD.IADD R23, R143, 0x1, -R20.reuse ;  /* 0x000000018f177824 */ /* 0x100fe400078e0a14 */
[----:B------:R-:W-:-:S03]  /*c160*/  IMAD R21, R21, R144, R20 ;  /* 0x0000009015157224 */ /* 0x000fc600078e0214 */
[-C--:B------:R-:W-:Y:S01]  /*c170*/  ISETP.GE.AND P4, PT, R128, R23.reuse, PT ;  /* 0x000000178000720c */ /* 0x080fe20003f86270 */
[----:B------:R-:W-:Y:S01]  /*c180*/  IMAD R29, R21, R22, RZ ;  /* 0x00000016151d7224 */ /* 0x000fe200078e02ff */
[-C--:B------:R-:W-:Y:S01]  /*c190*/  ISETP.GE.AND P3, PT, R28, R23.reuse, PT ;  /* 0x000000171c00720c */ /* 0x080fe20003f66270 */
[C---:B------:R-:W-:Y:S02]  /*c1a0*/  VIADD R22, R128.reuse, 0x20 ;  /* 0x0000002080167836 */ /* 0x040fe40000000000 */
[----:B------:R-:W-:Y:S01]  /*c1b0*/  VIADD R128, R128, 0x30 ;  /* 0x0000003080807836 */ /* 0x000fe20000000000 */
[----:B------:R-:W-:Y:S02]  /*c1c0*/  IADD3 R31, P0, PT, R29, R90, RZ ;  /* 0x0000005a1d1f7210 */ /* 0x000fe40007f1e0ff */
[-C--:B------:R-:W-:Y:S02]  /*c1d0*/  ISETP.GE.AND P2, PT, R22, R23.reuse, PT ;  /* 0x000000171600720c */ /* 0x080fe40003f46270 */
[----:B------:R-:W-:-:S02]  /*c1e0*/  ISETP.GE.AND P1, PT, R128, R23, PT ;  /* 0x000000178000720c */ /* 0x000fc40003f26270 */
[----:B------:R-:W-:Y:S02]  /*c1f0*/  LEA.HI.X.SX32 R29, R29, RZ, 0x1, P0 ;  /* 0x000000ff1d1d7211 */ /* 0x000fe400000f0eff */
[C---:B------:R-:W-:Y:S02]  /*c200*/  LEA R24, P0, R31.reuse, R24, 0x2 ;  /* 0x000000181f187211 */ /* 0x040fe400078010ff */
[----:B------:R-:W-:Y:S02]  /*c210*/  LOP3.LUT R23, R88, 0x30, RZ, 0xc0, !PT ;  /* 0x0000003058177812 */ /* 0x000fe400078ec0ff */
[----:B------:R-:W-:Y:S02]  /*c220*/  LEA.HI.X R25, R31, R25, R29, 0x2, P0 ;  /* 0x000000191f197211 */ /* 0x000fe400000f141d */
[----:B------:R-:W-:Y:S01]  /*c230*/  LOP3.LUT R0, R23, 0x7, R0, 0xf8, !PT ;  /* 0x0000000717007812 */ /* 0x000fe200078ef800 */
[----:B-123--:R-:W-:Y:S06]  /*c240*/  @P5 BRA `(.L_x_8571) ;  /* 0x0000000000285947 */ /* 0x00efec0003800000 */
        /* <DEDUP_REMOVED lines=10> */
.L_x_8571:
[----:B------:R-:W-:Y:S05]  /*c2f0*/  BSYNC.RECONVERGENT B0 ;  /* 0x0000000000007941 */ /* 0x000fea0003800200 */
.L_x_8570:
[----:B------:R-:W-:Y:S01]  /*c300*/  MOV R141, 0x0 ;  /* 0x00000000008d7802 */ /* 0x000fe20000000f00 */
[----:B------:R-:W-:Y:S04]  /*c310*/  @!P4 ST.E.128 desc[UR4][R24.64], R12 ;  /* 0x0000000c1800c985 */ /* 0x000fe8000c101d04 */
[----:B------:R-:W-:Y:S04]  /*c320*/  @!P3 ST.E.128 desc[UR4][R24.64+0x800], R8 ;  /* 0x000800081800b985 */ /* 0x000fe8000c101d04 */
[----:B------:R1:W-:Y:S02]  /*c330*/  @!P2 ST.E.128 desc[UR4][R24.64+0x1000], R4 ;  /* 0x001000041800a985 */ /* 0x0003e4000c101d04 */
[----:B-1--45:R-:W-:Y:S05]  /*c340*/  @P1 RET.REL.NODEC R140 `(_ZN5flash24flash_fwd_splitkv_kernelI23Flash_fwd_kernel_traitsILi32ELi64ELi128ELi4ELb0ELb0EN7cutlass10bfloat16_tE19Flash_kernel_traitsILi32ELi64ELi128ELi4ES3_EELb0ELb0ELb0ELb0ELb1ELb0ELb1ELb1EEEvNS_16Flash_fwd_paramsE) ;  /* 0xffffff3c8c2c1950 */ /* 0x032fea0003c3ffff */
[----:B------:R-:W-:Y:S01]  /*c350*/  MOV R141, 0x0 ;  /* 0x00000000008d7802 */ /* 0x000fe20000000f00 */
[----:B------:R1:W-:Y:S03]  /*c360*/  ST.E.128 desc[UR4][R24.64+0x1800], R16 ;  /* 0x0018001018007985 */ /* 0x0003e6000c101d04 */
[----:B-1----:R-:W-:Y:S05]  /*c370*/  RET.REL.NODEC R140 `(_ZN5flash24flash_fwd_splitkv_kernelI23Flash_fwd_kernel_traitsILi32ELi64ELi128ELi4ELb0ELb0EN7cutlass10bfloat16_tE19Flash_kernel_traitsILi32ELi64ELi128ELi4ES3_EELb0ELb0ELb0ELb0ELb1ELb0ELb1ELb1EEEvNS_16Flash_fwd_paramsE) ;  /* 0xffffff3c8c207950 */ /* 0x002fea0003c3ffff */
.L_x_8569:
[----:B------:R-:W-:Y:S01]  /*c380*/  MOV R4, 0x2 ;  /* 0x0000000200047802 */ /* 0x000fe20000000f00 */
[----:B------:R-:W-:Y:S01]  /*c390*/  IMAD.MOV.U32 R3, RZ, RZ, 0x1f ;  /* 0x0000001fff037424 */ /* 0x000fe200078e00ff */
[----:B------:R-:W-:-:S07]  /*c3a0*/  MOV R6, 0xffffffff ;  /* 0xffffffff00067802 */ /* 0x000fce0000000f00 */
[----:B-1---5:R-:W-:Y:S05]  /*c3b0*/  WARPSYNC.COLLECTIVE R6, `(.L_x_8572) ;  /* 0x0000000006087348 */ /* 0x022fea0003c00000 */
[----:B------:R2:W3:Y:S02]  /*c3c0*/  SHFL.BFLY P0, R10, R154, R4, R3 ;  /* 0x0c0000049a0a7389 */ /* 0x0004e40000000003 */
[----:B-123-5:R-:W-:Y:S05]  /*c3d0*/  ENDCOLLECTIVE ;  /* 0x000000000000791b */ /* 0x02efea0003800000 */
.L_x_8572:
[----:B------:R-:W-:Y:S02]  /*c3e0*/  IMAD.MOV.U32 R7, RZ, RZ, R10 ;  /* 0x000000ffff077224 */ /* 0x000fe400078e000a */
[----:B------:R-:W-:Y:S02]  /*c3f0*/  IMAD.MOV.U32 R4, RZ, RZ, 0x1 ;  /* 0x00000001ff047424 */ /* 0x000fe400078e00ff */
[----:B------:R-:W-:-:S05]  /*c400*/  FADD.FTZ R8, R7, R154 ;  /* 0x0000009a07087221 */ /* 0x000fca0000010000 */
[----:B------:R-:W-:-:S07]  /*c410*/  MOV R154, R8 ;  /* 0x00000008009a7202 */ /* 0x000fce0000000f00 */
[----:B------:R-:W-:Y:S05]  /*c420*/  WARPSYNC.COLLECTIVE R6, `(.L_x_8573) ;  /* 0x0000000006087348 */ /* 0x000fea0003c00000 */
[----:B------:R1:W2:Y:S02]  /*c430*/  SHFL.BFLY P0, R10, R154, R4, R3 ;  /* 0x0c0000049a0a7389 */ /* 0x0002a40000000003 */
[----:B-12---:R-:W-:Y:S05]  /*c440*/  ENDCOLLECTIVE ;  /* 0x000000000000791b */ /* 0x006fea0003800000 */
.L_x_8573:
[----:B------:R-:W-:Y:S01]  /*c450*/  MOV R154, R153 ;  /* 0x00000099009a7202 */ /* 0x000fe20000000f00 */
[----:B------:R-:W-:Y:S01]  /*c460*/  IMAD.MOV.U32 R4, RZ, RZ, 0x2 ;  /* 0x00000002ff047424 */ /* 0x000fe200078e00ff */
[----:B------:R-:W-:-:S07]  /*c470*/  MOV R7, R10 ;  /* 0x0000000a00077202 */ /* 0x000fce0000000f00 */
[----:B------:R-:W-:Y:S05]  /*c480*/  WARPSYNC.COLLECTIVE R6, `(.L_x_8574) ;  /* 0x0000000006087348 */ /* 0x000fea0003c00000 */
[----:B------:R1:W2:Y:S02]  /*c490*/  SHFL.BFLY P0, R10, R154, R4, R3 ;  /* 0x0c0000049a0a7389 */ /* 0x0002a40000000003 */
[----:B-12---:R-:W-:Y:S05]  /*c4a0*/  ENDCOLLECTIVE ;  /* 0x000000000000791b */ /* 0x006fea0003800000 */
.L_x_8574:
[----:B------:R-:W-:Y:S01]  /*c4b0*/  FADD.FTZ R11, R8, R7 ;  /* 0x00000007080b7221 */ /* 0x000fe20000010000 */
[----:B------:R-:W-:Y:S01]  /*c4c0*/  FADD.FTZ R9, R10, R153 ;  /* 0x000000990a097221 */ /* 0x000fe20000010000 */
[----:B------:R-:W-:-:S04]  /*c4d0*/  MOV R4, 0x1 ;  /* 0x0000000100047802 */ /* 0x000fc80000000f00 */
[----:B------:R-:W-:-:S07]  /*c4e0*/  MOV R154, R9 ;  /* 0x00000009009a7202 */ /* 0x000fce0000000f00 */
[----:B------:R-:W-:Y:S05]  /*c4f0*/  WARPSYNC.COLLECTIVE R6, `(.L_x_8575) ;  /* 0x0000000006087348 */ /* 0x000fea0003c00000 */
[----:B------:R1:W2:Y:S02]  /*c500*/  SHFL.BFLY P0, R10, R154, R4, R3 ;  /* 0x0c0000049a0a7389 */ /* 0x0002a40000000003 */
[----:B-12---:R-:W-:Y:S05]  /*c510*/  ENDCOLLECTIVE ;  /* 0x000000000000791b */ /* 0x006fea0003800000 */
.L_x_8575:
[----:B------:R-:W-:Y:S05]  /*c520*/  BRA `(.L_x_8576) ;  /* 0xfffffff400d07947 */ /* 0x000fea000383ffff */
.L_x_8577:
        /* <DEDUP_REMOVED lines=13> */
.L_x_10320:


//--------------------- .text._ZN5flash24flash_fwd_splitkv_kernelI23Flash_fwd_kernel_traitsILi32ELi64ELi128ELi4ELb0ELb0EN7cutlass10bfloat16_tE19Flash_kernel_traitsILi32ELi64ELi128ELi4ES3_EELb0ELb0ELb0ELb0ELb1ELb1ELb1ELb1EEEvNS_16Flash_fwd_paramsE --------------------------
	.section	.text._ZN5flash24flash_fwd_splitkv_kernelI23Flash_fwd_kernel_traitsILi32ELi64ELi128ELi4ELb0ELb0EN7cutlass10bfloat16_tE19Flash_kernel_traitsILi32ELi64ELi128ELi4ES3_EELb0ELb0ELb0ELb0ELb1ELb1ELb1ELb1EEEvNS_16Flash_fwd_paramsE,"ax",@progbits
	.align	128
        .global         _ZN5flash24flash_fwd_splitkv_kernelI23Flash_fwd_kernel_traitsILi32ELi64ELi128ELi4ELb0ELb0EN7cutlass10bfloat16_tE19Flash_kernel_traitsILi32ELi64ELi128ELi4ES3_EELb0ELb0ELb0ELb0ELb1ELb1ELb1ELb1EEEvNS_16Flash_fwd_paramsE
        .type           _ZN5flash24flash_fwd_splitkv_kernelI23Flash_fwd_kernel_traitsILi32ELi64ELi128ELi4ELb0ELb0EN7cutlass10bfloat16_tE19Flash_kernel_traitsILi32ELi64ELi128ELi4ES3_EELb0ELb0ELb0ELb0ELb1ELb1ELb1ELb1EEEvNS_16Flash_fwd_paramsE,@function
        .size           _ZN5flash24flash_fwd_splitkv_kernelI23Flash_fwd_kernel_traitsILi32ELi64ELi128ELi4ELb0ELb0EN7cutlass10bfloat16_tE19Flash_kernel_traitsILi32ELi64ELi128ELi4ES3_EELb0ELb0ELb0ELb0ELb1ELb1ELb1ELb1EEEvNS_16Flash_fwd_paramsE,(.L_x_10321 - _ZN5flash24flash_fwd_splitkv_kernelI23Flash_fwd_kernel_traitsILi32ELi64ELi128ELi4ELb0ELb0EN7cutlass10bfloat16_tE19Flash_kernel_traitsILi32ELi64ELi128ELi4ES3_EELb0ELb0ELb0ELb0ELb1ELb1ELb1ELb1EEEvNS_16Flash_fwd_paramsE)
        .other          _ZN5flash24flash_fwd_splitkv_kernelI23Flash_fwd_kernel_traitsILi32ELi64ELi128ELi4ELb0ELb0EN7cutlass10bfloat16_tE19Flash_kernel_traitsILi32ELi64ELi128ELi4ES3_EELb0ELb0ELb0ELb0ELb1ELb1ELb1ELb1EEEvNS_16Flash_fwd_paramsE,@"STO_CUDA_ENTRY STV_DEFAULT"
_ZN5flash24flash_fwd_splitkv_kernelI23Flash_fwd_kernel_traitsILi32ELi64ELi128ELi4ELb0ELb0EN7cutlass10bfloat16_tE19Flash_kernel_traitsILi32ELi64ELi128ELi4ES3_EELb0ELb0ELb0ELb0ELb1ELb1ELb1ELb1EEEvNS_16Flash_fwd_paramsE:
.text._ZN5flash24flash_fwd_splitkv_kernelI23Flash_fwd_kernel_traitsILi32ELi64ELi128ELi4ELb0ELb0EN7cutlass10bfloat16_tE19Flash_kernel_traitsILi32ELi64ELi128ELi4ES3_EELb0ELb0ELb0ELb0ELb1ELb1ELb1ELb1EEEvNS_16Flash_fwd_paramsE:
        /* <DEDUP_REMOVED lines=29> */
[----:B------:R-:W-:Y:S05]  /*01d0*/  CALL.REL.NOINC `($_ZN5flash24flash_fwd_splitkv_kernelI23Flash_fwd_kernel_traitsILi32ELi64ELi128ELi4ELb0ELb0EN7cutlass10bfloat16_tE19Flash_kernel_traitsILi32ELi64ELi128ELi4ES3_EELb0ELb0ELb0ELb0ELb1ELb1ELb1ELb1EEEvNS_16Flash_fwd_paramsE$_ZN5flash30compute_attn_1rowblock_splitkvI23Flash_fwd_kernel_traitsILi32ELi64ELi128ELi4ELb0ELb0EN7cutlass10bfloat16_tE19Flash_kernel_traitsILi32ELi64ELi128ELi4ES3_EELb0ELb0ELb0ELb0ELb1ELb1ELb1ELb1ENS_16Flash_fwd_paramsEEEvRKT8_iiiii) ;  /* 0x0000000000087944 */ /* 0x000fea0003c00000 */
[----:B------:R-:W-:Y:S05]  /*01e0*/  BSYNC.RECONVERGENT B3 ;  /* 0x0000000000037941 */ /* 0x000fea0003800200 */
.L_x_8578:
[----:B------:R-:W-:Y:S05]  /*01f0*/  EXIT ;  /* 0x000000000000794d */ /* 0x000fea0003800000 */
        .type           $_ZN5flash24flash_fwd_splitkv_kernelI23Flash_fwd_kernel_traitsILi32ELi64ELi128ELi4ELb0ELb0EN7cutlass10bfloat16_tE19Flash_kernel_traitsILi32ELi64ELi128ELi4ES3_EELb0ELb0ELb0ELb0ELb1ELb1ELb1ELb1EEEvNS_16Flash_fwd_paramsE$_ZN5flash30compute_attn_1rowblock_splitkvI23Flash_fwd_kernel_traitsILi32ELi64ELi128ELi4ELb0ELb0EN7cutlass10bfloat16_tE19Flash_kernel_traitsILi32ELi64ELi128ELi4ES3_EELb0ELb0ELb0ELb0ELb1ELb1ELb1ELb1ENS_16Flash_fwd_paramsEEEvRKT8_iiiii,@function
        .size           $_ZN5flash24flash_fwd_splitkv_kernelI23Flash_fwd_kernel_traitsILi32ELi64ELi128ELi4ELb0ELb0EN7cutlass10bfloat16_tE19Flash_kernel_traitsILi32ELi64ELi128ELi4ES3_EELb0ELb0ELb0ELb0ELb1ELb1ELb1ELb1EEEvNS_16Flash_fwd_paramsE$_ZN5flash30compute_attn_1rowblock_splitkvI23Flash_fwd_kernel_traitsILi32ELi64ELi128ELi4ELb0ELb0EN7cutlass10bfloat16_tE19Flash_kernel_traitsILi32ELi64ELi128ELi4ES3_EELb0ELb0ELb0ELb0ELb1ELb1ELb1ELb1ENS_16Flash_fwd_paramsEEEvRKT8_iiiii,(.L_x_10321 - $_ZN5flash24flash_fwd_splitkv_kernelI23Flash_fwd_kernel_traitsILi32ELi64ELi128ELi4ELb0ELb0EN7cutlass10bfloat16_tE19Flash_kernel_traitsILi32ELi64ELi128ELi4ES3_EELb0ELb0ELb0ELb0ELb1ELb1ELb1ELb1EEEvNS_16Flash_fwd_paramsE$_ZN5flash30compute_attn_1rowblock_splitkvI23Flash_fwd_kernel_traitsILi32ELi64ELi128ELi4ELb0ELb0EN7cutlass10bfloat16_tE19Flash_kernel_traitsILi32ELi64ELi128ELi4ES3_EELb0ELb0ELb0ELb0ELb1ELb1ELb1ELb1ENS_16Flash_fwd_paramsEEEvRKT8_iiiii)
$_ZN5flash24flash_fwd_splitkv_kernelI23Flash_fwd_kernel_traitsILi32ELi64ELi128ELi4ELb0ELb0EN7cutlass10bfloat16_tE19Flash_kernel_traitsILi32ELi64ELi128ELi4ES3_EELb0ELb0ELb0ELb0ELb1ELb1ELb1ELb1EEEvNS_16Flash_fwd_paramsE$_ZN5flash30compute_attn_1rowblock_splitkvI23Flash_fwd_kernel_traitsILi32ELi64ELi128ELi4ELb0ELb0EN7cutlass10bfloat16_tE19Flash_kernel_traitsILi32ELi64ELi128ELi4ES3_EELb0ELb0ELb0ELb0ELb1ELb1ELb1ELb1ENS_16Flash_fwd_paramsEEEvRKT8_iiiii:
        /* <DEDUP_REMOVED lines=15> */
[----:B------:R-:W-:Y:S02]  /*02f0*/  IADD3 R20, P0, PT, R10, R2, RZ ;  /* 0x000000020a147210 */ /* 0x000fe40007f1e0ff */
[----:B------:R-:W-:Y:S01]  /*0300*/  ISETP.NE.AND.EX P1, PT, R15, RZ, PT, P1 ;  /* 0x000000ff0f00720c */ /* 0x000fe20003f25310 */
[----:B------:R-:W-:Y:S02]  /*0310*/  IMAD.WIDE.U32 R14, R115, 0x4, R14 ;  /* 0x00000004730e7825 */ /* 0x000fe400078e000e */
[----:B------:R-:W5:Y:S02]  /*0320*/  @!P5 LD.E R113, desc[UR4][R84.64+0xb4] ;  /* 0x0000b4045471d980 */ /* 0x000f64000c101900 */
[----:B------:R-:W-:-:S02]  /*0330*/  IMAD.X R21, R11, 0x1, R0, P0 ;  /* 0x000000010b157824 */ /* 0x000fc400000e0600 */
[----:B------:R-:W-:Y:S01]  /*0340*/  IMAD.MOV.U32 R11, RZ, RZ, RZ ;  /* 0x000000ffff0b7224 */ /* 0x000fe200078e00ff */
[----:B------:R-:W5:Y:S01]  /*0350*/  @!P3 LD.E R54, desc[UR4][R84.64+0xb8] ;  /* 0x0000b8045436b980 */ /* 0x000f62000c101900 */
[----:B------:R-:W-:-:S03]  /*0360*/  ISETP.NE.U32.AND P2, PT, R4, RZ, PT ;  /* 0x000000ff0400720c */ /* 0x000fc60003f45070 */
[----:B------:R-:W5:Y:S04]  /*0370*/  @P5 LD.E R3, desc[UR4][R14.64+0x4] ;  /* 0x000004040e035980 */ /* 0x000f68000c101900 */
        /* <DEDUP_REMOVED lines=14> */
.L_x_8580:
[----:B------:R-:W-:Y:S05]  /*0460*/  BSYNC.RECONVERGENT B0 ;  /* 0x0000000000007941 */ /* 0x000fea0003800200 */
.L_x_8579:
[----:B------:R-:W-:Y:S04]  /*0470*/  BSSY.RECONVERGENT B0, `(.L_x_8581) ;  /* 0x0000007000007945 */ /* 0x000fe80003800200 */
[----:B------:R-:W-:Y:S05]  /*0480*/  @!P3 BRA `(.L_x_8582) ;  /* 0x000000000014b947 */ /* 0x000fea0003800000 */
[----:B------:R-:W2:Y:S02]  /*0490*/  LD.E.U8 R4, desc[UR4][R84.64+0x1b2] ;  /* 0x0001b20454047980 */ /* 0x000ea4000c101100 */
[----:B--2---:R-:W-:-:S13]  /*04a0*/  ISETP.NE.AND P1, PT, R4, RZ, PT ;  /* 0x000000ff0400720c */ /* 0x004fda0003f25270 */
[----:B-----5:R-:W2:Y:S02]  /*04b0*/  @P1 LD.E R54, desc[UR4][R14.64+0x4] ;  /* 0x000004040e361980 */ /* 0x020ea4000c101900 */
[----:B--2---:R-:W-:-:S06]  /*04c0*/  @P1 IADD3 R54, PT, PT, R54, -R12, RZ ;  /* 0x8000000c36361210 */ /* 0x004fcc0007ffe0ff */
[----:B------:R2:W5:Y:S02]  /*04d0*/  @!P1 LD.E R54, desc[UR4][R14.64] ;  /* 0x000000040e369980 */ /* 0x000564000c101900 */
.L_x_8582:
[----:B------:R-:W-:Y:S05]  /*04e0*/  BSYNC.RECONVERGENT B0 ;  /* 0x0000000000007941 */ /* 0x000fea0003800200 */
.L_x_8581:
        /* <DEDUP_REMOVED lines=9> */
.L_x_8584:
[----:B------:R-:W3:Y:S01]  /*0580*/  LD.E.64 R4, desc[UR4][R84.64+0x108] ;  /* 0x0001080454047980 */ /* 0x000ee2000c101b00 */
[----:B------:R-:W-:Y:S01]  /*0590*/  BSSY.RECONVERGENT B0, `(.L_x_8586) ;  /* 0x0000006000007945 */ /* 0x000fe20003800200 */
[----:B------:R-:W-:Y:S01]  /*05a0*/  IMAD.MOV.U32 R46, RZ, RZ, RZ ;  /* 0x000000ffff2e7224 */ /* 0x000fe200078e00ff */
[----:B---3--:R-:W-:-:S04]  /*05b0*/  ISETP.NE.U32.AND P0, PT, R4, RZ, PT ;  /* 0x000000ff0400720c */ /* 0x008fc80003f05070 */
[----:B------:R-:W-:-:S13]  /*05c0*/  ISETP.NE.AND.EX P0, PT, R5, RZ, PT, P0 ;  /* 0x000000ff0500720c */ /* 0x000fda0003f05300 */
[----:B------:R-:W-:Y:S05]  /*05d0*/  @!P0 BRA `(.L_x_8587) ;  /* 0x0000000000048947 */ /* 0x000fea0003800000 */
[----:B------:R3:W5:Y:S02]  /*05e0*/  LD.E R46, desc[UR4][R84.64+0xbc] ;  /* 0x0000bc04542e7980 */ /* 0x000764000c101900 */
.L_x_8587:
[----:B------:R-:W-:Y:S05]  /*05f0*/  BSYNC.RECONVERGENT B0 ;  /* 0x0000000000007941 */ /* 0x000fea0003800200 */
.L_x_8586:
[----:B-----5:R-:W-:Y:S02]  /*0600*/  IADD3 R46, PT, PT, R54, R46, RZ ;  /* 0x0000002e362e7210 */ /* 0x020fe40007ffe0ff */
.L_x_8585:
[----:B------:R-:W-:Y:S05]  /*0610*/  BSYNC.RECONVERGENT B1 ;  /* 0x0000000000017941 */ /* 0x000fea0003800200 */
.L_x_8583:
[----:B------:R-:W-:Y:S01]  /*0620*/  IMAD.SHL.U32 R56, R111, 0x40, RZ ;  /* 0x000000406f387824 */ /* 0x000fe200078e00ff */
[----:B------:R-:W-:Y:S01]  /*0630*/  MOV R4, R110 ;  /* 0x0000006e00047202 */ /* 0x000fe20000000f00 */
[----:B------:R-:W-:-:S03]  /*0640*/  IMAD.MOV.U32 R5, RZ, RZ, 0x0 ;  /* 0x00000000ff057424 */ /* 0x000fc600078e00ff */
[----:B------:R-:W-:-:S13]  /*0650*/  ISETP.GT.AND P0, PT, R113, R56, PT ;  /* 0x000000387100720c */ /* 0x000fda0003f04270 */
[----:B-123--:R-:W-:Y:S05]  /*0660*/  @!P0 RET.REL.NODEC R4 `(_ZN5flash24flash_fwd_splitkv_kernelI23Flash_fwd_kernel_traitsILi32ELi64ELi128ELi4ELb0ELb0EN7cutlass10bfloat16_tE19Flash_kernel_traitsILi32ELi64ELi128ELi4ES3_EELb0ELb0ELb0ELb0ELb1ELb1ELb1ELb1EEEvNS_16Flash_fwd_paramsE) ;  /* 0xfffffff804648950 */ /* 0x00efea0003c3ffff */
        /* <DEDUP_REMOVED lines=44> */
[----:B--2---:R-:W-:-:S04]  /*0930*/  IMAD R2, R2, UR8, R115 ;  /* 0x0000000802027c24 */ /* 0x004fc8000f8e0273 */
[----:B---3--:R-:W-:-:S04]  /*0940*/  IMAD R2, R2, R4, R114 ;  /* 0x0000000402027224 */ /* 0x008fc800078e0272 */
[----:B------:R-:W-:Y:S01]  /*0950*/  IMAD R3, R3, R2, R56 ;  /* 0x0000000203037224 */ /* 0x000fe200078e0238 */
[----:B------:R-:W-:Y:S01]  /*0960*/  SHF.R.U32.HI R2, RZ, 0x3, R62 ;  /* 0x00000003ff027819 */ /* 0x000fe2000001163e */
[----:B------:R-:W-:Y:S02]  /*0970*/  IMAD.IADD R56, R113, 0x1, -R56 ;  /* 0x0000000171387824 */ /* 0x000fe400078e0a38 */
[C---:B----4-:R-:W-:Y:S01]  /*0980*/  IMAD R0, R3.reuse, R0, RZ ;  /* 0x0000000003007224 */ /* 0x050fe200078e02ff */
[C---:B------:R-:W-:Y:S01]  /*0990*/  IADD3 R4, P0, PT, R3.reuse, R2, RZ ;  /* 0x0000000203047210 */ /* 0x040fe20007f1e0ff */
[C---:B------:R-:W-:Y:S01]  /*09a0*/  VIADD R5, R2.reuse, 0x20 ;  /* 0x0000002002057836 */ /* 0x040fe20000000000 */
[C---:B------:R-:W-:Y:S01]  /*09b0*/  ISETP.GE.AND P3, PT, R2.reuse, R56, PT ;  /* 0x000000380200720c */ /* 0x040fe20003f66270 */
[----:B------:R-:W-:Y:S01]  /*09c0*/  VIADD R8, R2, 0x10 ;  /* 0x0000001002087836 */ /* 0x000fe20000000000 */
[----:B------:R-:W-:Y:S02]  /*09d0*/  LEA.HI.X.SX32 R3, R3, RZ, 0x1, P0 ;  /* 0x000000ff03037211 */ /* 0x000fe400000f0eff */
[----:B-----5:R-:W-:-:S02]  /*09e0*/  LEA R10, P0, R4, R6, 0x2 ;  /* 0x00000006040a7211 */ /* 0x020fc400078010ff */
[----:B------:R-:W-:Y:S02]  /*09f0*/  LOP3.LUT P6, R6, R62, 0x7, RZ, 0xc0, !PT ;  /* 0x000000073e067812 */ /* 0x000fe400078cc0ff */
[----:B------:R-:W-:Y:S01]  /*0a00*/  LEA.HI.X R11, R4, R7, R3, 0x2, P0 ;  /* 0x00000007040b7211 */ /* 0x000fe200000f1403 */
[----:B------:R-:W-:Y:S01]  /*0a10*/  VIADD R3, R2, 0x30 ;  /* 0x0000003002037836 */ /* 0x000fe20000000000 */
[----:B------:R-:W-:Y:S02]  /*0a20*/  LEA R62, P0, R62, R0, 0x2 ;  /* 0x000000003e3e7211 */ /* 0x000fe400078010ff */
[-C--:B------:R-:W-:Y:S02]  /*0a30*/  ISETP.GE.AND P1, PT, R5, R56.reuse, PT ;  /* 0x000000380500720c */ /* 0x080fe40003f26270 */
[----:B------:R-:W-:Y:S02]  /*0a40*/  LEA.HI.X.SX32 R0, R0, RZ, 0x1, P0 ;  /* 0x000000ff00007211 */ /* 0x000fe400000f0eff */
[----:B------:R-:W-:-:S02]  /*0a50*/  ISETP.GE.AND P2, PT, R8, R56, PT ;  /* 0x000000380800720c */ /* 0x000fc40003f46270 */
[----:B------:R-:W-:Y:S02]  /*0a60*/  ISETP.GE.OR P6, PT, R2, R56, P6 ;  /* 0x000000380200720c */ /* 0x000fe400037c6670 */
[----:B------:R-:W-:Y:S02]  /*0a70*/  ISETP.NE.OR P5, PT, R6, RZ, P2 ;  /* 0x000000ff0600720c */ /* 0x000fe400017a5670 */
[----:B------:R-:W-:Y:S02]  /*0a80*/  LEA R4, P0, R62, R84, 0x2 ;  /* 0x000000543e047211 */ /* 0x000fe400078010ff */
[----:B------:R-:W-:Y:S02]  /*0a90*/  ISETP.NE.OR P4, PT, R6, RZ, P1 ;  /* 0x000000ff0600720c */ /* 0x000fe40000f85670 */
[----:B------:R-:W-:Y:S02]  /*0aa0*/  LEA.HI.X R5, R62, R85, R0, 0x2, P0 ;  /* 0x000000553e057211 */ /* 0x000fe400000f1400 */
[----:B------:R-:W-:-:S03]  /*0ab0*/  ISETP.GE.AND P0, PT, R3, R56, PT ;  /* 0x000000380300720c */ /* 0x000fc60003f06270 */
[----:B------:R-:W-:Y:S01]  /*0ac0*/  @!P6 IMAD.MOV.U32 R3, RZ, RZ, -0x800000 ;  /* 0xff800000ff03e424 */ /* 0x000fe200078e00ff */
[----:B------:R-:W-:Y:S01]  /*0ad0*/  @!P3 ST.E.128 desc[UR4][R4.64], RZ ;  /* 0x000000ff0400b985 */ /* 0x000fe2000c101d04 */
[----:B------:R-:W-:-:S03]  /*0ae0*/  @!P5 IMAD.MOV.U32 R2, RZ, RZ, -0x800000 ;  /* 0xff800000ff02d424 */ /* 0x000fc600078e00ff */
[----:B------:R-:W-:Y:S01]  /*0af0*/  @!P2 ST.E.128 desc[UR4][R4.64+0x800], RZ ;  /* 0x000800ff0400a985 */ /* 0x000fe2000c101d04 */
[----:B------:R-:W-:-:S03]  /*0b00*/  @!P4 IMAD.MOV.U32 R0, RZ, RZ, -0x800000 ;  /* 0xff800000ff00c424 */ /* 0x000fc600078e00ff */
[----:B------:R-:W-:Y:S04]  /*0b10*/  @!P1 ST.E.128 desc[UR4][R4.64+0x1000], RZ ;  /* 0x001000ff04009985 */ /* 0x000fe8000c101d04 */
[----:B------:R-:W-:Y:S01]  /*0b20*/  @!P0 ST.E.128 desc[UR4][R4.64+0x1800], RZ ;  /* 0x001800ff04008985 */ /* 0x000fe2000c101d04 */
[----:B------:R-:W-:-:S03]  /*0b30*/  ISETP.NE.OR P0, PT, R6, RZ, P0 ;  /* 0x000000ff0600720c */ /* 0x000fc60000705670 */
[----:B------:R1:W-:Y:S04]  /*0b40*/  @!P5 ST.E desc[UR4][R10.64+0x40], R2 ;  /* 0x000040020a00d985 */ /* 0x0003e8000c101904 */
[----:B------:R2:W-:Y:S04]  /*0b50*/  @!P6 ST.E desc[UR4][R10.64], R3 ;  /* 0x000000030a00e985 */ /* 0x0005e8000c101904 */
[----:B------:R3:W-:Y:S01]  /*0b60*/  @!P4 ST.E desc[UR4][R10.64+0x80], R0 ;  /* 0x000080000a00c985 */ /* 0x0007e2000c101904 */
[----:B-1----:R-:W-:Y:S02]  /*0b70*/  IMAD.MOV.U32 R2, RZ, RZ, R110 ;  /* 0x000000ffff027224 */ /* 0x002fe400078e006e */
[----:B--2---:R-:W-:-:S04]  /*0b80*/  IMAD.MOV.U32 R3, RZ, RZ, 0x0 ;  /* 0x00000000ff037424 */ /* 0x004fc800078e00ff */
[----:B---3--:R-:W-:Y:S05]  /*0b90*/  @P0 RET.REL.NODEC R2 `(_ZN5flash24flash_fwd_splitkv_kernelI23Flash_fwd_kernel_traitsILi32ELi64ELi128ELi4ELb0ELb0EN7cutlass10bfloat16_tE19Flash_kernel_traitsILi32ELi64ELi128ELi4ES3_EELb0ELb0ELb0ELb0ELb1ELb1ELb1ELb1EEEvNS_16Flash_fwd_paramsE) ;  /* 0xfffffff402180950 */ /* 0x008fea0003c3ffff */
[----:B------:R-:W-:Y:S02]  /*0ba0*/  MOV R0, 0xff800000 ;  /* 0xff80000000007802 */ /* 0x000fe40000000f00 */
[----:B------:R-:W-:-:S03]  /*0bb0*/  MOV R111, 0x0 ;  /* 0x00000000006f7802 */ /* 0x000fc60000000f00 */
[----:B------:R1:W-:Y:S02]  /*0bc0*/  ST.E desc[UR4][R10.64+0xc0], R0 ;  /* 0x0000c0000a007985 */ /* 0x0003e4000c101904 */
[----:B-1----:R-:W-:Y:S05]  /*0bd0*/  RET.REL.NODEC R110 `(_ZN5flash24flash_fwd_splitkv_kernelI23Flash_fwd_kernel_traitsILi32ELi64ELi128ELi4ELb0ELb0EN7cutlass10bfloat16_tE19Flash_kernel_traitsILi32ELi64ELi128ELi4ES3_EELb0ELb0ELb0ELb0ELb1ELb1ELb1ELb1EEEvNS_16Flash_fwd_paramsE) ;  /* 0xfffffff46e087950 */ /* 0x002fea0003c3ffff */
.L_x_8588:
        /* <DEDUP_REMOVED lines=107> */
.L_x_8590:
        /* <DEDUP_REMOVED lines=83> */
.L_x_8591:
[----:B------:R-:W-:Y:S05]  /*17c0*/  BSYNC.RECONVERGENT B0 ;  /* 0x0000000000007941 */ /* 0x000fea0003800200 */
.L_x_8589:
        /* <DEDUP_REMOVED lines=31> */
[----:B------:R-:W-:Y:S01]  /*19c0*/  @!P2 VIADD R20, R20, 0x1 ;  /* 0x000000011414a836 */ /* 0x000fe20000000000 */
[----:B------:R-:W-:Y:S01]  /*19d0*/  IADD3.X R19, PT, PT, RZ, R17, RZ, P1, !PT ;  /* 0x00000011ff137210 */ /* 0x000fe20000ffe4ff */
[----:B-----5:R-:W-:Y:S01]  /*19e0*/  IMAD R15, R15, R44, RZ ;  /* 0x0000002c0f0f7224 */ /* 0x020fe200078e02ff */
[----:B------:R-:W-:Y:S02]  /*19f0*/  ISETP.GE.AND P1, PT, R0, RZ, PT ;  /* 0x000000ff0000720c */ /* 0x000fe40003f26270 */
[----:B------:R-:W-:Y:S01]  /*1a00*/  ISETP.NE.AND P2, PT, R10, RZ, PT ;  /* 0x000000ff0a00720c */ /* 0x000fe20003f45270 */
[----:B------:R-:W-:-:S02]  /*1a10*/  IMAD R15, R16, R45, R15 ;  /* 0x0000002d100f7224 */ /* 0x000fc400078e020f */
[----:B------:R-:W-:Y:S02]  /*1a20*/  @P3 VIADD R20, R20, 0x1 ;  /* 0x0000000114143836 */ /* 0x000fe40000000000 */
[----:B------:R-:W-:-:S03]  /*1a30*/  IMAD.WIDE.U32 R18, R16, R44, R18 ;  /* 0x0000002c10127225 */ /* 0x000fc600078e0012 */
[----:B------:R-:W-:Y:S01]  /*1a40*/  MOV R0, R20 ;  /* 0x0000001400007202 */ /* 0x000fe20000000f00 */
[----:B------:R-:W-:-:S04]  /*1a50*/  IMAD.IADD R21, R19, 0x1, R15 ;  /* 0x0000000113157824 */ /* 0x000fc800078e020f */
[----:B------:R-:W-:Y:S01]  /*1a60*/  @!P1 IMAD.MOV R0, RZ, RZ, -R0 ;  /* 0x000000ffff009224 */ /* 0x000fe200078e0a00 */
[----:B------:R-:W-:Y:S01]  /*1a70*/  @!P2 LOP3.LUT R0, RZ, R10, RZ, 0x33, !PT ;  /* 0x0000000aff00a212 */ /* 0x000fe200078e33ff */
[----:B------:R-:W-:Y:S01]  /*1a80*/  IMAD.MOV.U32 R20, RZ, RZ, R18 ;  /* 0x000000ffff147224 */ /* 0x000fe200078e0012 */
[----:B------:R-:W-:-:S03]  /*1a90*/  SHF.R.S32.HI R10, RZ, 0x1f, R114 ;  /* 0x0000001fff0a7819 */ /* 0x000fc60000011472 */
[----:B------:R-:W-:Y:S01]  /*1aa0*/  IMAD.WIDE.U32 R20, R0, R28, R20 ;  /* 0x0000001c00147225 */ /* 0x000fe200078e0014 */
[----:B------:R-:W1:Y:S01]  /*1ab0*/  S2UR UR6, SR_CgaCtaId ;  /* 0x00000000000679c3 */ /* 0x000e620000008800 */
[----:B------:R-:W-:-:S05]  /*1ac0*/  SHF.R.U32.HI R74, RZ, 0x2, R62 ;  /* 0x00000002ff4a7819 */ /* 0x000fca000001163e */
[-C--:B------:R-:W-:Y:S02]  /*1ad0*/  IMAD R108, R45, R74.reuse, RZ ;  /* 0x0000004a2d6c7224 */ /* 0x080fe400078e02ff */
[----:B------:R-:W-:Y:S01]  /*1ae0*/  IMAD.MOV.U32 R75, RZ, RZ, RZ ;  /* 0x000000ffff4b7224 */ /* 0x000fe200078e00ff */
[----:B------:R-:W-:Y:S01]  /*1af0*/  UMOV UR7, 0x400 ;  /* 0x0000040000077882 */ /* 0x000fe20000000000 */
[----:B------:R-:W-:Y:S01]  /*1b00*/  IMAD R105, R103, R74, RZ ;  /* 0x0000004a67697224 */ /* 0x000fe200078e02ff */
[-C--:B------:R-:W-:Y:S01]  /*1b10*/  LOP3.LUT R117, R117, R116.reuse, RZ, 0x3c, !PT ;  /* 0x0000007475757212 */ /* 0x080fe200078e3cff */
[----:B------:R-:W-:Y:S02]  /*1b20*/  IMAD.SHL.U32 R55, R62, 0x4, RZ ;  /* 0x000000043e377824 */ /* 0x000fe400078e00ff */
[----:B------:R-:W-:Y:S01]  /*1b30*/  VIADD R51, R33, 0xffffffff ;  /* 0xffffffff21337836 */ /* 0x000fe20000000000 */
[----:B------:R-:W-:Y:S01]  /*1b40*/  LOP3.LUT R116, R117, R116, RZ, 0x3c, !PT ;  /* 0x0000007475747212 */ /* 0x000fe200078e3cff */
[----:B-1----:R-:W-:Y:S01]  /*1b50*/  ULEA UR6, UR6, UR7, 0x18 ;  /* 0x0000000706067291 */ /* 0x002fe2000f8ec0ff */
[----:B------:R-:W-:-:S02]  /*1b60*/  LEA R112, R33, 0xffffff80, 0x7 ;  /* 0xffffff8021707811 */ /* 0x000fc400078e38ff */
[C---:B------:R-:W-:Y:S02]  /*1b70*/  SHF.L.U64.HI R49, R102.reuse, 0x5, R103 ;  /* 0x0000000566317819 */ /* 0x040fe40000010267 */
[----:B------:R-:W-:Y:S02]  /*1b80*/  SHF.L.U32 R48, R102, 0x5, RZ ;  /* 0x0000000566307819 */ /* 0x000fe400000006ff */
[----:B------:R-:W-:Y:S02]  /*1b90*/  LOP3.LUT R55, R55, 0xc, RZ, 0xc0, !PT ;  /* 0x0000000c37377812 */ /* 0x000fe400078ec0ff */
[----:B------:R-:W-:Y:S01]  /*1ba0*/  LOP3.LUT R117, R117, R116, RZ, 0x3c, !PT ;  /* 0x0000007475757212 */ /* 0x000fe200078e3cff */
[----:B--2---:R-:W-:-:S04]  /*1bb0*/  @P0 IMAD.WIDE.U32 R30, R24, R13, RZ ;  /* 0x0000000d181e0225 */ /* 0x004fc800078e00ff */
[----:B------:R-:W-:Y:S02]  /*1bc0*/  @P0 IMAD R17, R25, R13, RZ ;  /* 0x0000000d19110224 */ /* 0x000fe400078e02ff */
[-C--:B---3--:R-:W-:Y:S02]  /*1bd0*/  @!P0 IMAD R16, R23, R115.reuse, RZ ;  /* 0x0000007317108224 */ /* 0x088fe400078e02ff */
[----:B------:R-:W-:-:S03]  /*1be0*/  @!P0 IMAD.WIDE.U32 R22, R22, R115, RZ ;  /* 0x0000007316168225 */ /* 0x000fc600078e00ff */
[----:B------:R-:W-:Y:S02]  /*1bf0*/  @!P0 MOV R15, R22 ;  /* 0x00000016000f8202 */ /* 0x000fe40000000f00 */
[----:B------:R-:W-:Y:S01]  /*1c00*/  @P0 MOV R15, R30 ;  /* 0x0000001e000f0202 */ /* 0x000fe20000000f00 */
[----:B------:R-:W-:Y:S01]  /*1c10*/  @!P0 IMAD.IADD R16, R23, 0x1, R16 ;  /* 0x0000000117108824 */ /* 0x000fe200078e0210 */
[----:B------:R-:W-:Y:S01]  /*1c20*/  SHF.R.S32.HI R22, RZ, 0x1f, R0 ;  /* 0x0000001fff167819 */ /* 0x000fe20000011400 */
[----:B------:R-:W-:Y:S01]  /*1c30*/  @P0 IMAD.IADD R16, R31, 0x1, R17 ;  /* 0x000000011f100824 */ /* 0x000fe200078e0211 */
[----:B------:R-:W-:Y:S01]  /*1c40*/  IADD3 R30, P1, PT, R12, R15, RZ ;  /* 0x0000000f0c1e7210 */ /* 0x000fe20007f3e0ff */
[----:B------:R-:W-:Y:S01]  /*1c50*/  IMAD R15, R29, R0, RZ ;  /* 0x000000001d0f7224 */ /* 0x000fe200078e02ff */
[----:B------:R-:W-:Y:S01]  /*1c60*/  LOP3.LUT R17, R47, 0xc0, RZ, 0xc0, !PT ;  /* 0x000000c02f117812 */ /* 0x000fe200078ec0ff */
[----:B------:R-:W-:Y:S02]  /*1c70*/  IMAD R18, R27, R114, RZ ;  /* 0x000000721b127224 */ /* 0x000fe400078e02ff */
[----:B------:R-:W-:Y:S01]  /*1c80*/  IMAD.X R31, RZ, RZ, R16, P1 ;  /* 0x000000ffff1f7224 */ /* 0x000fe200008e0610 */
[----:B------:R-:W-:Y:S01]  /*1c90*/  LOP3.LUT R17, R17, 0x18, R62, 0xf8, !PT ;  /* 0x0000001811117812 */ /* 0x000fe200078ef83e */
[----:B------:R-:W-:-:S02]  /*1ca0*/  IMAD R15, R22, R28, R15 ;  /* 0x0000001c160f7224 */ /* 0x000fc400078e020f */
[----:B------:R-:W-:Y:S02]  /*1cb0*/  IMAD R10, R26, R10, R18 ;  /* 0x0000000a1a0a7224 */ /* 0x000fe400078e0212 */
[----:B------:R-:W-:Y:S01]  /*1cc0*/  IMAD.WIDE.U32 R30, R114, R26, R30 ;  /* 0x0000001a721e7225 */ /* 0x000fe200078e001e */
[--C-:B------:R-:W-:Y:S02]  /*1cd0*/  LOP3.LUT R16, R17, 0x18, R47.reuse, 0x78, !PT ;  /* 0x0000001811107812 */ /* 0x100fe400078e782f */
[----:B------:R-:W-:Y:S01]  /*1ce0*/  IADD3 R17, PT, PT, R21, R15, RZ ;  /* 0x0000000f15117210 */ /* 0x000fe20007ffe0ff */
[----:B------:R-:W-:Y:S01]  /*1cf0*/  IMAD.IADD R21, R31, 0x1, R10 ;  /* 0x000000011f157824 */ /* 0x000fe200078e020a */
[----:B------:R-:W-:Y:S02]  /*1d00*/  IADD3 R18, P0, PT, R12, R5, RZ ;  /* 0x000000050c127210 */ /* 0x000fe40007f1e0ff */
[----:B------:R-:W-:Y:S02]  /*1d10*/  SHF.R.S32.HI R10, RZ, 0x1f, R54 ;  /* 0x0000001fff0a7819 */ /* 0x000fe40000011436 */
[----:B------:R-:W-:Y:S01]  /*1d20*/  LOP3.LUT R47, R16, 0x1f20, R47, 0xf8, !PT ;  /* 0x00001f20102f7812 */ /* 0x000fe200078ef82f */
[----:B------:R-:W-:-:S02]  /*1d30*/  IMAD.MOV.U32 R16, RZ, RZ, R20 ;  /* 0x000000ffff107224 */ /* 0x000fc400078e0014 */
[----:B------:R-:W-:Y:S01]  /*1d40*/  IMAD.X R19, RZ, RZ, R4, P0 ;  /* 0x000000ffff137224 */ /* 0x000fe200000e0604 */
[----:B------:R-:W-:Y:S01]  /*1d50*/  LEA.HI R4, R10, R54, RZ, 0x7 ;  /* 0x000000360a047211 */ /* 0x000fe200078f38ff */
[----:B------:R-:W-:-:S03]  /*1d60*/  IMAD.WIDE.U32 R16, R74, R44, R16 ;  /* 0x0000002c4a107225 */ /* 0x000fc600078e0010 */
[----:B------:R-:W-:Y:S02]  /*1d70*/  SHF.R.S32.HI R4, RZ, 0x7, R4 ;  /* 0x00000007ff047819 */ /* 0x000fe40000011404 */
[----:B------:R-:W-:Y:S02]  /*1d80*/  IADD3 R108, PT, PT, R17, R108, RZ ;  /* 0x0000006c116c7210 */ /* 0x000fe40007ffe0ff */
[----:B----4-:R-:W-:Y:S02]  /*1d90*/  LEA R109, P0, R16, R2, 0x1 ;  /* 0x00000002106d7211 */ /* 0x010fe400078008ff */
[----:B------:R-:W-:Y:S01]  /*1da0*/  VIMNMX R50, PT, PT, R104, R4, !PT ;  /* 0x0000000468327248 */ /* 0x000fe20007fe0100 */
[----:B------:R-:W-:Y:S01]  /*1db0*/  IMAD.WIDE.U32 R26, R111, 0x40, R74 ;  /* 0x000000406f1a7825 */ /* 0x000fe200078e004a */
[----:B------:R-:W-:Y:S02]  /*1dc0*/  LEA.HI.X R108, R16, R3, R108, 0x1, P0 ;  /* 0x00000003106c7211 */ /* 0x000fe400000f0c6c */
[----:B------:R-:W-:Y:S01]  /*1dd0*/  ISETP.GT.AND P0, PT, R33, R50, PT ;  /* 0x000000322100720c */ /* 0x000fe20003f04270 */
[----:B------:R-:W-:Y:S01]  /*1de0*/  IMAD R5, R27, R24, RZ ;  /* 0x000000181b057224 */ /* 0x000fe200078e02ff */
[----:B------:R-:W-:Y:S01]  /*1df0*/  MOV R20, R30 ;  /* 0x0000001e00147202 */ /* 0x000fe20000000f00 */
        /* <DEDUP_REMOVED lines=8> */
[----:B------:R-:W-:Y:S01]  /*1e80*/  IMAD R14, R51, 0x80, R14 ;  /* 0x00000080330e7824 */ /* 0x000fe200078e020e */
        /* <DEDUP_REMOVED lines=20> */
[----:B------:R-:W-:Y:S01]  /*1fd0*/  MOV R68, R33 ;  /* 0x0000002100447202 */ /* 0x000fe20000000f00 */
[C---:B------:R-:W-:Y:S01]  /*1fe0*/  IMAD R71, R33.reuse, -0x80, R54 ;  /* 0xffffff8021477824 */ /* 0x040fe200078e0236 */
[----:B------:R-:W-:Y:S01]  /*1ff0*/  MOV R65, R106 ;  /* 0x0000006a00417202 */ /* 0x000fe20000000f00 */
[----:B------:R-:W-:Y:S01]  /*2000*/  IMAD R70, R33, -0x80, R46 ;  /* 0xffffff8021467824 */ /* 0x000fe200078e022e */
[----:B------:R-:W-:Y:S01]  /*2010*/  MOV R67, R109 ;  /* 0x0000006d00437202 */ /* 0x000fe20000000f00 */
[----:B------:R-:W-:Y:S01]  /*2020*/  IMAD.MOV.U32 R69, RZ, RZ, R112 ;  /* 0x000000ffff457224 */ /* 0x000fe200078e0070 */
[----:B------:R-:W-:Y:S01]  /*2030*/  MOV R66, R108 ;  /* 0x0000006c00427202 */ /* 0x000fe20000000f00 */
[----:B------:R-:W-:Y:S02]  /*2040*/  IMAD.MOV.U32 R64, RZ, RZ, R105 ;  /* 0x000000ffff407224 */ /* 0x000fe400078e0069 */
        /* <DEDUP_REMOVED lines=23> */
[----:B------:R-:W-:-:S03]  /*21c0*/  IMAD.WIDE.U32 R26, R0, R26, R28 ;  /* 0x0000001a001a7225 */ /* 0x000fc600078e001c */
[----:B------:R-:W-:Y:S01]  /*21d0*/  LEA R62, R62, R7, 0x3 ;  /* 0x000000073e3e7211 */ /* 0x000fe200078e18ff */
[----:B------:R-:W-:Y:S01]  /*21e0*/  IMAD.WIDE.U32 R24, R0, R24, R30 ;  /* 0x0000001800187225 */ /* 0x000fe200078e001e */
[----:B------:R-:W-:-:S03]  /*21f0*/  IADD3 R21, PT, PT, R27, R20, RZ ;  /* 0x000000141b157210 */ /* 0x000fc60007ffe0ff */
[----:B------:R-:W-:Y:S02]  /*2200*/  IMAD.X R9, RZ, RZ, ~R9, P0 ;  /* 0x000000ffff097224 */ /* 0x000fe400000e0e09 */
[----:B------:R-:W-:Y:S01]  /*2210*/  IMAD.IADD R7, R55, 0x1, R7 ;  /* 0x0000000137077824 */ /* 0x000fe200078e0207 */
[----:B------:R-:W-:Y:S01]  /*2220*/  IADD3 R23, PT, PT, R25, R22, RZ ;  /* 0x0000001619177210 */ /* 0x000fe20007ffe0ff */
[----:B------:R-:W-:Y:S01]  /*2230*/  IMAD.MOV.U32 R20, RZ, RZ, R26 ;  /* 0x000000ffff147224 */ /* 0x000fe200078e001a */
[----:B------:R-:W-:Y:S01]  /*2240*/  MOV R22, R24 ;  /* 0x0000001800167202 */ /* 0x000fe20000000f00 */
[C---:B------:R-:W-:Y:S01]  /*2250*/  IMAD R57, R9.reuse, R76, RZ ;  /* 0x0000004c09397224 */ /* 0x040fe200078e02ff */
[----:B------:R-:W-:Y:S01]  /*2260*/  SHF.R.S32.HI R0, RZ, 0x1f, R14 ;  /* 0x0000001fff007819 */ /* 0x000fe2000001140e */
[----:B------:R-:W-:Y:S01]  /*2270*/  IMAD R9, R9, R78, RZ ;  /* 0x0000004e09097224 */ /* 0x000fe200078e02ff */
        /* <DEDUP_REMOVED lines=26> */
.L_x_8615:
[----:B------:R-:W-:Y:S01]  /*2420*/  SHF.L.U64.HI R3, R76, 0x6, R77 ;  /* 0x000000064c037819 */ /* 0x000fe2000001024d */
[----:B------:R-:W-:Y:S01]  /*2430*/  VIADD R70, R70, 0x80 ;  /* 0x0000008046467836 */ /* 0x000fe20000000000 */
[----:B------:R-:W-:Y:S01]  /*2440*/  SHF.L.U64.HI R2, R44, 0x6, R45 ;  /* 0x000000062c027819 */ /* 0x000fe2000001022d */
[----:B------:R-:W-:Y:S01]  /*2450*/  VIADD R71, R71, 0x80 ;  /* 0x0000008047477836 */ /* 0x000fe20000000000 */
[----:B------:R-:W-:Y:S01]  /*2460*/  SHF.L.U64.HI R27, R78, 0x6, R79 ;  /* 0x000000064e1b7819 */ /* 0x000fe2000001024f */
[C---:B------:R-:W-:Y:S01]  /*2470*/  VIADD R0, R74.reuse, 0x20 ;  /* 0x000000204a007836 */ /* 0x040fe20000000000 */
[-C--:B------:R-:W-:Y:S01]  /*2480*/  ISETP.GE.AND P0, PT, R74, R70.reuse, PT ;  /* 0x000000464a00720c */ /* 0x080fe20003f06270 */
[----:B------:R-:W-:Y:S01]  /*2490*/  IMAD.SHL.U32 R8, R76, 0x40, RZ ;  /* 0x000000404c087824 */ /* 0x000fe200078e00ff */
[----:B------:R-:W-:Y:S01]  /*24a0*/  UMOV UR6, URZ ;  /* 0x000000ff00067c82 */ /* 0x000fe20008000000 */
[----:B------:R-:W-:Y:S01]  /*24b0*/  VIADD R68, R68, 0xffffffff ;  /* 0xffffffff44447836 */ /* 0x000fe20000000000 */
[-C--:B------:R-:W-:Y:S01]  /*24c0*/  ISETP.GE.AND P0, PT, R74, R71.reuse, !P0 ;  /* 0x000000474a00720c */ /* 0x080fe20004706270 */
[----:B------:R-:W-:Y:S01]  /*24d0*/  BSSY.RECONVERGENT B1, `(.L_x_8593) ;  /* 0x00002ab000017945 */ /* 0x000fe20003800200 */
[----:B------:R-:W-:Y:S01]  /*24e0*/  ISETP.GE.AND P5, PT, R0, R70, PT ;  /* 0x000000460000720c */ /* 0x000fe20003fa6270 */
[----:B------:R-:W-:Y:S01]  /*24f0*/  IMAD.SHL.U32 R32, R78, 0x40, RZ ;  /* 0x000000404e207824 */ /* 0x000fe200078e00ff */
[----:B------:R-:W-:Y:S02]  /*2500*/  IADD3 R16, P1, PT, R58, R8, RZ ;  /* 0x000000083a107210 */ /* 0x000fe40007f3e0ff */
[-C--:B------:R-:W-:Y:S01]  /*2510*/  ISETP.GE.AND P5, PT, R0, R71.reuse, !P5 ;  /* 0x000000470000720c */ /* 0x080fe20006fa6270 */
[----:B------:R-:W-:Y:S02]  /*2520*/  VIADD R0, R74, 0x40 ;  /* 0x000000404a007836 */ /* 0x000fe40000000000 */
[----:B------:R-:W-:Y:S03]  /*2530*/  IMAD.X R17, R57, 0x1, R3, P1 ;  /* 0x0000000139117824 */ /* 0x000fe600008e0603 */
[C---:B------:R-:W-:Y:S01]  /*2540*/  ISETP.GE.AND P4, PT, R0.reuse, R70, PT ;  /* 0x000000460000720c */ /* 0x040fe20003f86270 */
[----:B------:R-:W-:Y:S02]  /*2550*/  @P0 IMAD.MOV.U32 R59, RZ, RZ, R57 ;  /* 0x000000ffff3b0224 */ /* 0x000fe400078e0039 */
[----:B------:R-:W-:Y:S01]  /*2560*/  @P0 IMAD.MOV.U32 R18, RZ, RZ, R67 ;  /* 0x000000ffff120224 */ /* 0x000fe200078e0043 */
[-C--:B------:R-:W-:Y:S01]  /*2570*/  ISETP.GE.AND P4, PT, R0, R71.reuse, !P4 ;  /* 0x000000470000720c */ /* 0x080fe20006786270 */
[--C-:B------:R-:W-:Y:S01]  /*2580*/  @P0 IMAD.MOV.U32 R19, RZ, RZ, R66.reuse ;  /* 0x000000ffff130224 */ /* 0x100fe200078e0042 */
[----:B------:R1:W2:Y:S01]  /*2590*/  @P0 LD.E.128 R4, desc[UR4][R58.64] ;  /* 0x000000043a040980 */ /* 0x0002a2000c101d00 */
[----:B------:R-:W-:Y:S10]  /*25a0*/  IMAD.SHL.U32 R0, R44, 0x40, RZ ;  /* 0x000000402c007824 */ /* 0x000ff400078e00ff */
[----:B------:R-:W-:Y:S05]  /*25b0*/  @P4 IADD3 R20, P1, PT, R16, R8, RZ ;  /* 0x0000000810144210 */ /* 0x000fea0007f3e0ff */
[----:B------:R-:W-:Y:S02]  /*25c0*/  @P4 IMAD.X R21, R17, 0x1, R3, P1 ;  /* 0x0000000111154824 */ /* 0x000fe400008e0603 */
[----:B------:R-:W-:Y:S05]  /*25d0*/  VIADD R3, R74, 0x60 ;  /* 0x000000604a037836 */ /* 0x000fea0000000000 */
[C---:B------:R-:W-:Y:S01]  /*25e0*/  ISETP.GE.AND P3, PT, R3.reuse, R70, PT ;  /* 0x000000460300720c */ /* 0x040fe20003f66270 */
[----:B-1----:R-:W-:Y:S03]  /*25f0*/  IMAD.MOV.U32 R59, RZ, RZ, R69 ;  /* 0x000000ffff3b7224 */ /* 0x002fe600078e0045 */
        /* <DEDUP_REMOVED lines=54> */
.L_x_8594:
[----:B------:R-:W2:Y:S02]  /*2960*/  LD.E.U8 R3, desc[UR4][R84.64+0x1b3] ;  /* 0x0001b30454037980 */ /* 0x000ea4000c101100 */
[----:B--2---:R-:W-:Y:S11]  /*2970*/  ISETP.NE.AND P1, PT, R3, RZ, PT ;  /* 0x000000ff0300720c */ /* 0x004ff60003f25270 */
[----:B------:R-:W-:Y:S02]  /*2980*/  @!UPT UIADD3 URZ, UPT, UPT, URZ, URZ, URZ ;  /* 0x000000fffffff290 */ /* 0x000fe4000fffe0ff */
[----:B------:R-:W-:Y:S05]  /*2990*/  @!P1 BRA `(.L_x_8596) ;  /* 0x0000000c00809947 */ /* 0x000fea0003800000 */
[----:B------:R-:W-:Y:S01]  /*29a0*/  LEA R36, P6, R2, R10, 0x1 ;  /* 0x0000000a02247211 */ /* 0x000fe200078c08ff */
[----:B------:R-:W-:Y:S01]  /*29b0*/  IMAD.SHL.U32 R3, R11, 0x20, RZ ;  /* 0x000000200b037824 */ /* 0x000fe200078e00ff */
[----:B------:R-:W-:Y:S01]  /*29c0*/  LEA R30, P1, R48, R65, 0x1 ;  /* 0x00000041301e7211 */ /* 0x000fe200078208ff */
        /* <DEDUP_REMOVED lines=56> */
.L_x_8598:
[----:B------:R-:W-:Y:S05]  /*2d50*/  BSYNC.RECONVERGENT B0 ;  /* 0x0000000000007941 */ /* 0x000fea0003800200 */
.L_x_8597:
        /* <DEDUP_REMOVED lines=48> */
.L_x_8600:
[----:B------:R-:W-:Y:S05]  /*3060*/  BSYNC.RECONVERGENT B0 ;  /* 0x0000000000007941 */ /* 0x000fea0003800200 */
.L_x_8599:
        /* <DEDUP_REMOVED lines=53> */
.L_x_8602:
[----:B------:R-:W-:Y:S05]  /*33c0*/  BSYNC.RECONVERGENT B0 ;  /* 0x0000000000007941 */ /* 0x000fea0003800200 */
.L_x_8601:
        /* <DEDUP_REMOVED lines=53> */
.L_x_8604:
[----:B------:R-:W-:Y:S05]  /*3720*/  BSYNC.RECONVERGENT B0 ;  /* 0x0000000000007941 */ /* 0x000fea0003800200 */
.L_x_8603:
[----:B------:R-:W5:Y:S02]  /*3730*/  LD.E R0, desc[UR4][R84.64+0xd0] ;  /* 0x0000d00454007980 */ /* 0x000f64000c101900 */
[----:B-----5:R-:W-:Y:S05]  /*3740*/  IMAD.U32 R0, R0, -0x40, RZ ;  /* 0xffffffc000007824 */ /* 0x020fea00078e00ff */
[C---:B------:R-:W-:Y:S02]  /*3750*/  LEA R14, P1, R0.reuse, R14, 0x1 ;  /* 0x0000000e000e7211 */ /* 0x040fe400078208ff */
[C---:B------:R-:W-:Y:S02]  /*3760*/  LEA R34, P0, R0.reuse, R34, 0x1 ;  /* 0x0000002200227211 */ /* 0x040fe400078008ff */
[C---:B------:R-:W-:Y:S02]  /*3770*/  LEA.HI.X.SX32 R15, R0.reuse, R15, 0x1, P1 ;  /* 0x0000000f000f7211 */ /* 0x040fe400008f0eff */
[----:B------:R-:W-:Y:S01]  /*3780*/  LEA.HI.X.SX32 R35, R0, R35, 0x1, P0 ;  /* 0x0000002300237211 */ /* 0x000fe200000f0eff */
[----:B------:R-:W-:Y:S05]  /*3790*/  BRA `(.L_x_8595) ;  /* 0x0000001400f87947 */ /* 0x000fea0003800000 */
.L_x_8596:
        /* <DEDUP_REMOVED lines=94> */
.L_x_8606:
[----:B------:R-:W-:Y:S05]  /*3d80*/  BSYNC.RECONVERGENT B0 ;  /* 0x0000000000007941 */ /* 0x000fea0003800200 */
.L_x_8605:
        /* <DEDUP_REMOVED lines=89> */
.L_x_8608:
[----:B------:R-:W-:Y:S05]  /*4320*/  BSYNC.RECONVERGENT B0 ;  /* 0x0000000000007941 */ /* 0x000fea0003800200 */
.L_x_8607:
        /* <DEDUP_REMOVED lines=93> */
.L_x_8610:
[----:B------:R-:W-:Y:S05]  /*4900*/  BSYNC.RECONVERGENT B0 ;  /* 0x0000000000007941 */ /* 0x000fea0003800200 */
.L_x_8609:
        /* <DEDUP_REMOVED lines=92> */
.L_x_8612:
[----:B------:R-:W-:Y:S05]  /*4ed0*/  BSYNC.RECONVERGENT B0 ;  /* 0x0000000000007941 */ /* 0x000fea0003800200 */
.L_x_8611:
        /* <DEDUP_REMOVED lines=10> */
.L_x_8595:
[----:B------:R-:W-:Y:S05]  /*4f80*/  BSYNC.RECONVERGENT B1 ;  /* 0x0000000000017941 */ /* 0x000fea0003800200 */
.L_x_8593:
        /* <DEDUP_REMOVED lines=102> */
.L_x_8614:
[----:B------:R-:W-:Y:S05]  /*55f0*/  BSYNC.RECONVERGENT B0 ;  /* 0x0000000000007941 */ /* 0x000fea0003800200 */
.L_x_8613:
[----:B------:R-:W-:Y:S05]  /*5600*/  @P2 BRA `(.L_x_8615) ;  /* 0xffffffcc00842947 */ /* 0x000fea000383ffff */
.L_x_8592:
        /* <DEDUP_REMOVED lines=16> */
.L_x_8619:
[----:B------:R-:W-:Y:S05]  /*5710*/  BSYNC.RECONVERGENT B0 ;  /* 0x0000000000007941 */ /* 0x000fea0003800200 */
.L_x_8618:
        /* <DEDUP_REMOVED lines=8> */
.L_x_8617:
        /* <DEDUP_REMOVED lines=79> */
.L_x_8625:
[----:B------:R-:W-:Y:S05]  /*5c90*/  BSYNC.RECONVERGENT B0 ;  /* 0x0000000000007941 */ /* 0x000fea0003800200 */
.L_x_8624:
[----:B-----5:R1:W-:Y:S02]  /*5ca0*/  STS.128 [R47], R8 ;  /* 0x000000082f007388 */ /* 0x0203e40000000c00 */
.L_x_8623:
[----:B------:R-:W-:Y:S05]  /*5cb0*/  BSYNC.RECONVERGENT B1 ;  /* 0x0000000000017941 */ /* 0x000fea0003800200 */
.L_x_8622:
        /* <DEDUP_REMOVED lines=51> */
.L_x_8627:
[----:B------:R-:W-:Y:S05]  /*5ff0*/  BSYNC.RECONVERGENT B0 ;  /* 0x0000000000007941 */ /* 0x000fea0003800200 */
.L_x_8626:
[----:B-----5:R4:W-:Y:S01]  /*6000*/  STS.128 [R47+0x800], R8 ;  /* 0x000800082f007388 */ /* 0x0209e20000000c00 */
[----:B------:R-:W-:Y:S05]  /*6010*/  BRA `(.L_x_8620) ;  /* 0x0000000800e07947 */ /* 0x000fea0003800000 */
.L_x_8621:
        /* <DEDUP_REMOVED lines=92> */
.L_x_8631:
[----:B------:R-:W-:Y:S05]  /*65e0*/  BSYNC.RECONVERGENT B0 ;  /* 0x0000000000007941 */ /* 0x000fea0003800200 */
.L_x_8630:
[----:B-----5:R2:W-:Y:S02]  /*65f0*/  STS.128 [R47], R20 ;  /* 0x000000142f007388 */ /* 0x0205e40000000c00 */
.L_x_8629:
[----:B------:R-:W-:Y:S05]  /*6600*/  BSYNC.RECONVERGENT B1 ;  /* 0x0000000000017941 */ /* 0x000fea0003800200 */
.L_x_8628:
        /* <DEDUP_REMOVED lines=87> */
.L_x_8633:
[----:B------:R-:W-:Y:S05]  /*6b80*/  BSYNC.RECONVERGENT B0 ;  /* 0x0000000000007941 */ /* 0x000fea0003800200 */
.L_x_8632:
[----:B-----5:R3:W-:Y:S02]  /*6b90*/  STS.128 [R47+0x800], R4 ;  /* 0x000800042f007388 */ /* 0x0207e40000000c00 */
.L_x_8620:
[----:B------:R-:W-:Y:S05]  /*6ba0*/  BSYNC.RECONVERGENT B2 ;  /* 0x0000000000027941 */ /* 0x000fea0003800200 */
.L_x_8616:
[----:B------:R-:W-:Y:S01]  /*6bb0*/  IMAD R51, R51, -0x80, R46 ;  /* 0xffffff8033337824 */ /* 0x000fe200078e022e */
[----:B---3--:R-:W-:Y:S01]  /*6bc0*/  LEA R4, P0, R48, R106, 0x1 ;  /* 0x0000006a30047211 */ /* 0x008fe200078008ff */
[----:B--2---:R-:W-:Y:S01]  /*6bd0*/  VIADD R2, R74, 0x40 ;  /* 0x000000404a027836 */ /* 0x004fe20000000000 */
        /* <DEDUP_REMOVED lines=8> */
[----:B-1--4-:R-:W-:Y:S02]  /*6c60*/  @!P5 IMAD.MOV.U32 R10, RZ, RZ, R106 ;  /* 0x000000ffff0ad224 */ /* 0x012fe400078e006a */
        /* <DEDUP_REMOVED lines=51> */
[----:B------:R-:W-:Y:S01]  /*6fa0*/  VIADD R122, R33, 0xffffffff ;  /* 0xffffffff217a7836 */ /* 0x000fe20000000000 */
[----:B------:R-:W-:Y:S01]  /*6fb0*/  BSSY.RECONVERGENT B1, `(.L_x_8634) ;  /* 0x00001b8000017945 */ /* 0x000fe20003800200 */
[----:B------:R-:W0:Y:S01]  /*6fc0*/  LDGDEPBAR ;  /* 0x00000000000079af */ /* 0x000e220000000000 */
[----:B----4-:R-:W-:Y:S01]  /*6fd0*/  ULEA UR6, UR6, UR7, 0x18 ;  /* 0x0000000706067291 */ /* 0x010fe2000f8ec0ff */
[C---:B-1----:R-:W-:Y:S01]  /*6fe0*/  IMAD.SHL.U32 R99, R97.reuse, 0x10, RZ ;  /* 0x0000001061637824 */ /* 0x042fe200078e00ff */
[----:B-----5:R-:W-:Y:S01]  /*6ff0*/  SHF.R.U32.HI R40, RZ, 0x1, R97 ;  /* 0x00000001ff287819 */ /* 0x020fe20000011661 */
[C---:B------:R-:W-:Y:S01]  /*7000*/  IMAD.SHL.U32 R35, R97.reuse, 0x20, RZ ;  /* 0x0000002061237824 */ /* 0x040fe200078e00ff */
[C---:B------:R-:W-:Y:S01]  /*7010*/  LOP3.LUT R2, R97.reuse, 0x8, RZ, 0xc0, !PT ;  /* 0x0000000861027812 */ /* 0x040fe200078ec0ff */
[----:B------:R-:W-:Y:S01]  /*7020*/  IMAD.SHL.U32 R96, R97, 0x4, RZ ;  /* 0x0000000461607824 */ /* 0x000fe200078e00ff */
[----:B------:R-:W-:-:S02]  /*7030*/  LOP3.LUT R34, R40, 0x8, RZ, 0xc0, !PT ;  /* 0x0000000828227812 */ /* 0x000fc400078ec0ff */
[C---:B------:R-:W-:Y:S02]  /*7040*/  LOP3.LUT R98, R99.reuse, 0x3e00, RZ, 0xc0, !PT ;  /* 0x00003e0063627812 */ /* 0x040fe400078ec0ff */
        /* <DEDUP_REMOVED lines=13> */
[----:B------:R-:W-:Y:S03]  /*7120*/  LDSM.16.M88.4 R24, [R98] ;  /* 0x000000006218783b */ /* 0x000fe60000000200 */
[----:B------:R-:W-:Y:S01]  /*7130*/  SEL R32, R32, 0xffffffe0, !P0 ;  /* 0xffffffe020207807 */ /* 0x000fe20004000000 */
[----:B------:R-:W1:Y:S04]  /*7140*/  LDSM.16.M88.4 R4, [R3+0x1000] ;  /* 0x001000000304783b */ /* 0x000e680000000200 */
[--C-:B------:R-:W-:Y:S01]  /*7150*/  IMAD.IADD R20, R98, 0x1, R32.reuse ;  /* 0x0000000162147824 */ /* 0x100fe200078e0220 */
[----:B------:R-:W2:Y:S01]  /*7160*/  LDSM.16.M88.4 R16, [R3+0x1400] ;  /* 0x001400000310783b */ /* 0x000ea20000000200 */
[----:B------:R-:W-:-:S04]  /*7170*/  IMAD.IADD R2, R3, 0x1, R32 ;  /* 0x0000000103027824 */ /* 0x000fc800078e0220 */
[----:B------:R-:W-:Y:S04]  /*7180*/  LDSM.16.M88.4 R20, [R20] ;  /* 0x000000001414783b */ /* 0x000fe80000000200 */
[----:B------:R-:W4:Y:S04]  /*7190*/  LDSM.16.M88.4 R8, [R2+0x1000] ;  /* 0x001000000208783b */ /* 0x000f280000000200 */
[----:B------:R-:W4:Y:S04]  /*71a0*/  LDSM.16.M88.4 R12, [R2+0x1400] ;  /* 0x00140000020c783b */ /* 0x000f280000000200 */
[----:B------:R-:W-:Y:S01]  /*71b0*/  LDSM.16.M88.4 R48, [R2+0x1c00] ;  /* 0x001c00000230783b */ /* 0x000fe20000000200 */
[C---:B-1----:R-:W-:Y:S08]  /*71c0*/  HMMA.16816.F32.BF16 R28, R24.reuse, R4, RZ ;  /* 0x00000004181c723c */ /* 0x042ff000000418ff */
[C---:B------:R-:W-:Y:S08]  /*71d0*/  HMMA.16816.F32.BF16 R4, R24.reuse, R6, RZ ;  /* 0x000000061804723c */ /* 0x040ff000000418ff */
[----:B--2---:R-:W-:Y:S08]  /*71e0*/  HMMA.16816.F32.BF16 R36, R24, R16, RZ ;  /* 0x000000101824723c */ /* 0x004ff000000418ff */
[C---:B----4-:R-:W-:Y:S08]  /*71f0*/  HMMA.16816.F32.BF16 R28, R20.reuse, R8, R28 ;  /* 0x00000008141c723c */ /* 0x050ff0000004181c */
[----:B------:R-:W-:Y:S01]  /*7200*/  HMMA.16816.F32.BF16 R4, R20, R10, R4 ;  /* 0x0000000a1404723c */ /* 0x000fe20000041804 */
[----:B------:R-:W1:Y:S07]  /*7210*/  LDSM.16.M88.4 R8, [R3+0x1800] ;  /* 0x001800000308783b */ /* 0x000e6e0000000200 */
[----:B------:R-:W-:Y:S08]  /*7220*/  HMMA.16816.F32.BF16 R16, R24, R18, RZ ;  /* 0x000000121810723c */ /* 0x000ff000000418ff */
[----:B------:R-:W-:-:S12]  /*7230*/  HMMA.16816.F32.BF16 R36, R20, R12, R36 ;  /* 0x0000000c1424723c */ /* 0x000fd80000041824 */
[----:B------:R-:W-:Y:S01]  /*7240*/  HMMA.16816.F32.BF16 R16, R20, R14, R16 ;  /* 0x0000000e1410723c */ /* 0x000fe20000041810 */
[----:B------:R-:W-:Y:S02]  /*7250*/  LDSM.16.M88.4 R12, [R3+0x1c00] ;  /* 0x001c0000030c783b */ /* 0x000fe40000000200 */
[-C--:B---3--:R-:W-:Y:S01]  /*7260*/  FMUL.FTZ R28, R28, R0.reuse ;  /* 0x000000001c1c7220 */ /* 0x088fe20000410000 */
        /* <DEDUP_REMOVED lines=17> */
[----:B------:R-:W3:Y:S08]  /*7380*/  MUFU.TANH R43, R30 ;  /* 0x0000001e002b7308 */ /* 0x000ef00000002400 */
[----:B------:R4:W3:Y:S08]  /*7390*/  MUFU.TANH R44, R31 ;  /* 0x0000001f002c7308 */ /* 0x0008f00000002400 */
[----:B------:R-:W-:Y:S08]  /*73a0*/  MUFU.TANH R47, R4 ;  /* 0x00000004002f7308 */ /* 0x000ff00000002400 */
[----:B------:R-:W-:Y:S01]  /*73b0*/  MUFU.TANH R45, R5 ;  /* 0x00000005002d7308 */ /* 0x000fe20000002400 */
[----:B----4-:R-:W4:Y:S07]  /*73c0*/  LDSM.16.M88.4 R28, [R2+0x1800] ;  /* 0x00180000021c783b */ /* 0x010f2e0000000200 */
[----:B------:R-:W3:Y:S08]  /*73d0*/  MUFU.TANH R54, R6 ;  /* 0x0000000600367308 */ /* 0x000ef00000002400 */
[----:B------:R1:W3:Y:S08]  /*73e0*/  MUFU.TANH R52, R7 ;  /* 0x0000000700347308 */ /* 0x0002f00000002400 */
[----:B------:R-:W-:Y:S08]  /*73f0*/  MUFU.TANH R56, R16 ;  /* 0x0000001000387308 */ /* 0x000ff00000002400 */
[----:B------:R-:W-:Y:S01]  /*7400*/  MUFU.TANH R59, R17 ;  /* 0x00000011003b7308 */ /* 0x000fe20000002400 */
[C---:B-1----:R-:W-:Y:S07]  /*7410*/  HMMA.16816.F32.BF16 R4, R24.reuse, R8, RZ ;  /* 0x000000081804723c */ /* 0x042fee00000418ff */
[----:B------:R-:W-:Y:S01]  /*7420*/  MUFU.TANH R60, R18 ;  /* 0x00000012003c7308 */ /* 0x000fe20000002400 */
[----:B------:R-:W-:Y:S07]  /*7430*/  HMMA.16816.F32.BF16 R8, R24, R10, RZ ;  /* 0x0000000a1808723c */ /* 0x000fee00000418ff */
[----:B------:R1:W-:Y:S05]  /*7440*/  MUFU.TANH R61, R19 ;  /* 0x00000013003d7308 */ /* 0x0003ea0000002400 */
[C---:B----4-:R-:W-:Y:S03]  /*7450*/  HMMA.16816.F32.BF16 R4, R20.reuse, R28, R4 ;  /* 0x0000001c1404723c */ /* 0x050fe60000041804 */
[----:B------:R-:W-:Y:S05]  /*7460*/  MUFU.TANH R53, R36 ;  /* 0x0000002400357308 */ /* 0x000fea0000002400 */
[----:B------:R-:W-:Y:S01]  /*7470*/  HMMA.16816.F32.BF16 R8, R20, R30, R8 ;  /* 0x0000001e1408723c */ /* 0x000fe20000041808 */
[----:B------:R-:W-:Y:S02]  /*7480*/  LDSM.16.M88.4 R28, [R3+0x2400] ;  /* 0x00240000031c783b */ /* 0x000fe40000000200 */
[----:B------:R-:W4:Y:S05]  /*7490*/  MUFU.TANH R55, R37 ;  /* 0x0000002500377308 */ /* 0x000f2a0000002400 */
[C---:B-1----:R-:W-:Y:S03]  /*74a0*/  HMMA.16816.F32.BF16 R16, R24.reuse, R12, RZ ;  /* 0x0000000c1810723c */ /* 0x042fe600000418ff */
        /* <DEDUP_REMOVED lines=13> */
[----:B-1----:R-:W1:Y:S01]  /*7580*/  LDSM.16.M88.4 R36, [R3+0x2000] ;  /* 0x002000000324783b */ /* 0x002e620000000200 */
[----:B------:R-:W-:Y:S06]  /*7590*/  HMMA.16816.F32.BF16 R12, R20, R50, R12 ;  /* 0x00000032140c723c */ /* 0x000fec000004180c */
[----:B------:R-:W4:Y:S08]  /*75a0*/  MUFU.TANH R63, R6 ;  /* 0x00000006003f7308 */ /* 0x000f300000002400 */
[----:B------:R2:W4:Y:S05]  /*75b0*/  MUFU.TANH R62, R7 ;  /* 0x00000007003e7308 */ /* 0x00052a0000002400 */
        /* <DEDUP_REMOVED lines=8> */
[----:B------:R-:W-:Y:S08]  /*7640*/  MUFU.TANH R48, R10 ;  /* 0x0000000a00307308 */ /* 0x000ff00000002400 */
[----:B------:R1:W-:Y:S04]  /*7650*/  MUFU.TANH R128, R11 ;  /* 0x0000000b00807308 */ /* 0x0003e80000002400 */
[-C--:B------:R-:W-:Y:S01]  /*7660*/  FMUL.FTZ R4, R4, R0.reuse ;  /* 0x0000000004047220 */ /* 0x080fe20000410000 */
[-C--:B------:R-:W-:Y:S01]  /*7670*/  FMUL.FTZ R5, R5, R0.reuse ;  /* 0x0000000005057220 */ /* 0x080fe20000410000 */
[-C--:B------:R-:W-:Y:S01]  /*7680*/  FMUL.FTZ R6, R6, R0.reuse ;  /* 0x0000000006067220 */ /* 0x080fe20000410000 */
[-C--:B------:R-:W-:Y:S01]  /*7690*/  FMUL.FTZ R7, R7, R0.reuse ;  /* 0x0000000007077220 */ /* 0x080fe20000410000 */
        /* <DEDUP_REMOVED lines=8> */
[----:B------:R-:W-:Y:S01]  /*7720*/  HMMA.16816.F32.BF16 R36, R20, R18, R36 ;  /* 0x000000121424723c */ /* 0x000fe20000041824 */
[----:B------:R-:W-:Y:S02]  /*7730*/  LDSM.16.M88.4 R16, [R2+0x2800] ;  /* 0x002800000210783b */ /* 0x000fe40000000200 */
[----:B------:R-:W-:Y:S02]  /*7740*/  MUFU.TANH R90, R13 ;  /* 0x0000000d005a7308 */ /* 0x000fe40000002400 */
[----:B-1----:R-:W1:Y:S06]  /*7750*/  LDSM.16.M88.4 R4, [R2+0x2400] ;  /* 0x002400000204783b */ /* 0x002e6c0000000200 */
        /* <DEDUP_REMOVED lines=9> */
[----:B------:R-:W-:Y:S08]  /*77f0*/  MUFU.TANH R100, R9 ;  /* 0x0000000900647308 */ /* 0x000ff00000002400 */
[----:B------:R-:W-:Y:S08]  /*7800*/  MUFU.TANH R123, R10 ;  /* 0x0000000a007b7308 */ /* 0x000ff00000002400 */
[----:B------:R2:W-:Y:S08]  /*7810*/  MUFU.TANH R101, R11 ;  /* 0x0000000b00657308 */ /* 0x0005f00000002400 */
[----:B------:R-:W4:Y:S08]  /*7820*/  MUFU.TANH R88, R14 ;  /* 0x0000000e00587308 */ /* 0x000f300000002400 */
[----:B------:R3:W4:Y:S01]  /*7830*/  MUFU.TANH R87, R15 ;  /* 0x0000000f00577308 */ /* 0x0007220000002400 */
[----:B--2---:R-:W2:Y:S07]  /*7840*/  LDSM.16.M88.4 R8, [R3+0x2800] ;  /* 0x002800000308783b */ /* 0x004eae0000000200 */
[----:B------:R1:W-:Y:S08]  /*7850*/  MUFU.TANH R93, R37 ;  /* 0x00000025005d7308 */ /* 0x0003f00000002400 */
[----:B------:R-:W-:Y:S01]  /*7860*/  MUFU.TANH R94, R36 ;  /* 0x00000024005e7308 */ /* 0x000fe20000002400 */
[C---:B---3--:R-:W-:Y:S07]  /*7870*/  HMMA.16816.F32.BF16 R12, R24.reuse, R28, RZ ;  /* 0x0000001c180c723c */ /* 0x048fee00000418ff */
[----:B------:R-:W3:Y:S01]  /*7880*/  MUFU.TANH R86, R39 ;  /* 0x0000002700567308 */ /* 0x000ee20000002400 */
[----:B------:R-:W-:Y:S01]  /*7890*/  HMMA.16816.F32.BF16 R28, R24, R30, RZ ;  /* 0x0000001e181c723c */ /* 0x000fe200000418ff */
[----:B-1----:R-:W-:-:S05]  /*78a0*/  IMAD.SHL.U32 R37, R97, 0x2, RZ ;  /* 0x0000000261257824 */ /* 0x002fca00078e00ff */
[----:B------:R-:W-:Y:S01]  /*78b0*/  LOP3.LUT R37, R37, 0x6, RZ, 0xc0, !PT ;  /* 0x0000000625257812 */ /* 0x000fe200078ec0ff */
[----:B------:R1:W-:Y:S04]  /*78c0*/  MUFU.TANH R95, R38 ;  /* 0x00000026005f7308 */ /* 0x0003e80000002400 */
[----:B------:R-:W-:Y:S01]  /*78d0*/  IMAD R37, R122, 0x80, R37 ;  /* 0x000000807a257824 */ /* 0x000fe200078e0225 */
[----:B------:R-:W-:Y:S05]  /*78e0*/  HMMA.16816.F32.BF16 R12, R20, R4, R12 ;  /* 0x00000004140c723c */ /* 0x000fea000004180c */
[----:B------:R-:W-:-:S03]  /*78f0*/  ISETP.GE.AND P4, PT, R37, R46, PT ;  /* 0x0000002e2500720c */ /* 0x000fc60003f86270 */
[----:B------:R-:W-:Y:S03]  /*7900*/  HMMA.16816.F32.BF16 R28, R20, R6, R28 ;  /* 0x00000006141c723c */ /* 0x000fe6000004181c */
[----:B------:R-:W-:Y:S02]  /*7910*/  FSEL R49, R41, -INF , !P4 ;  /* 0xff80000029317808 */ /* 0x000fe40006000000 */
[----:B-1----:R-:W-:-:S03]  /*7920*/  FSEL R38, R43, -INF , !P4 ;  /* 0xff8000002b267808 */ /* 0x002fc60006000000 */
[----:B--2---:R-:W-:Y:S03]  /*7930*/  HMMA.16816.F32.BF16 R4, R24, R8, RZ ;  /* 0x000000081804723c */ /* 0x004fe600000418ff */
[----:B------:R-:W-:Y:S02]  /*7940*/  VIADD R9, R37, 0x1 ;  /* 0x0000000125097836 */ /* 0x000fe40000000000 */
[-C--:B------:R-:W-:Y:S01]  /*7950*/  FMUL.FTZ R12, R12, R0.reuse ;  /* 0x000000000c0c7220 */ /* 0x080fe20000410000 */
[-C--:B------:R-:W-:Y:S01]  /*7960*/  FMUL.FTZ R13, R13, R0.reuse ;  /* 0x000000000d0d7220 */ /* 0x080fe20000410000 */
[-C--:B------:R-:W-:Y:S01]  /*7970*/  FMUL.FTZ R14, R14, R0.reuse ;  /* 0x000000000e0e7220 */ /* 0x080fe20000410000 */
[----:B------:R-:W-:Y:S01]  /*7980*/  FMUL.FTZ R15, R15, R0 ;  /* 0x000000000f0f7220 */ /* 0x000fe20000410000 */
[----:B------:R1:W-:Y:S01]  /*7990*/  MUFU.TANH R36, R12 ;  /* 0x0000000c00247308 */ /* 0x0003e20000002400 */
[----:B------:R-:W-:Y:S01]  /*79a0*/  VIADD R8, R37, 0x8 ;  /* 0x0000000825087836 */ /* 0x000fe20000000000 */
[----:B------:R-:W-:Y:S01]  /*79b0*/  ISETP.GE.AND P3, PT, R9, R46, PT ;  /* 0x0000002e0900720c */ /* 0x000fe20003f66270 */
[----:B------:R-:W-:-:S02]  /*79c0*/  VIADD R9, R37, 0x10 ;  /* 0x0000001025097836 */ /* 0x000fc40000000000 */
[-C--:B------:R-:W-:Y:S01]  /*79d0*/  FMUL.FTZ R28, R28, R0.reuse ;  /* 0x000000001c1c7220 */ /* 0x080fe20000410000 */
[----:B------:R-:W-:Y:S01]  /*79e0*/  FMUL.FTZ R29, R29, R0 ;  /* 0x000000001d1d7220 */ /* 0x000fe20000410000 */
[-C--:B------:R-:W-:Y:S01]  /*79f0*/  ISETP.GE.AND P2, PT, R8, R46.reuse, PT ;  /* 0x0000002e0800720c */ /* 0x080fe20003f46270 */
[----:B------:R-:W-:Y:S01]  /*7a00*/  VIADD R8, R37, 0x11 ;  /* 0x0000001125087836 */ /* 0x000fe20000000000 */
[----:B------:R-:W-:Y:S01]  /*7a10*/  MUFU.TANH R39, R13 ;  /* 0x0000000d00277308 */ /* 0x000fe20000002400 */
[----:B------:R-:W-:Y:S01]  /*7a20*/  ISETP.GE.AND P0, PT, R9, R46, PT ;  /* 0x0000002e0900720c */ /* 0x000fe20003f06270 */
[----:B------:R-:W-:Y:S01]  /*7a30*/  FMUL.FTZ R31, R31, R0 ;  /* 0x000000001f1f7220 */ /* 0x000fe20000410000 */
[----:B------:R-:W-:Y:S01]  /*7a40*/  FSEL R66, R44, -INF , !P3 ;  /* 0xff8000002c427808 */ /* 0x000fe20005800000 */
[----:B------:R-:W-:Y:S05]  /*7a50*/  HMMA.16816.F32.BF16 R4, R20, R16, R4 ;  /* 0x000000101404723c */ /* 0x000fea0000041804 */
[----:B------:R-:W-:Y:S01]  /*7a60*/  ISETP.GE.AND P6, PT, R8, R46, PT ;  /* 0x0000002e0800720c */ /* 0x000fe20003fc6270 */
[----:B------:R-:W-:Y:S01]  /*7a70*/  FMUL.FTZ R17, R30, R0 ;  /* 0x000000001e117220 */ /* 0x000fe20000410000 */
[----:B------:R-:W2:Y:S01]  /*7a80*/  MUFU.TANH R72, R14 ;  /* 0x0000000e00487308 */ /* 0x000ea20000002400 */
[C---:B-1----:R-:W-:Y:S01]  /*7a90*/  VIADD R12, R37.reuse, 0x9 ;  /* 0x00000009250c7836 */ /* 0x042fe20000000000 */
[----:B------:R-:W-:Y:S01]  /*7aa0*/  FSEL R50, R42, -INF , !P3 ;  /* 0xff8000002a327808 */ /* 0x000fe20005800000 */
[----:B------:R-:W-:Y:S01]  /*7ab0*/  VIADD R42, R37, 0x31 ;  /* 0x00000031252a7836 */ /* 0x000fe20000000000 */
[----:B------:R-:W-:Y:S01]  /*7ac0*/  FSEL R69, R54, -INF , !P2 ;  /* 0xff80000036457808 */ /* 0x000fe20005000000 */
[----:B------:R-:W-:Y:S03]  /*7ad0*/  HMMA.16816.F32.BF16 R8, R24, R10, RZ ;  /* 0x0000000a1808723c */ /* 0x000fe600000418ff */
[----:B------:R-:W-:Y:S01]  /*7ae0*/  ISETP.GE.AND P1, PT, R12, R46, PT ;  /* 0x0000002e0c00720c */ /* 0x000fe20003f26270 */
[----:B------:R1:W2:Y:S01]  /*7af0*/  MUFU.TANH R73, R15 ;  /* 0x0000000f00497308 */ /* 0x0002a20000002400 */
[----:B------:R-:W-:-:S02]  /*7b00*/  FSEL R51, R47, -INF , !P2 ;  /* 0xff8000002f337808 */ /* 0x000fc40005000000 */
[----:B------:R-:W-:Y:S02]  /*7b10*/  FSEL R52, R52, -INF , !P1 ;  /* 0xff80000034347808 */ /* 0x000fe40004800000 */
[----:B----4-:R-:W-:-:S03]  /*7b20*/  FSEL R67, R55, -INF , !P6 ;  /* 0xff80000037437808 */ /* 0x010fc60007000000 */
[----:B------:R4:W-:Y:S01]  /*7b30*/  MUFU.TANH R71, R28 ;  /* 0x0000001c00477308 */ /* 0x0009e20000002400 */
[-C--:B------:R-:W-:Y:S01]  /*7b40*/  FMUL.FTZ R5, R5, R0.reuse ;  /* 0x0000000005057220 */ /* 0x080fe20000410000 */
[-C--:B------:R-:W-:Y:S01]  /*7b50*/  FMUL.FTZ R6, R6, R0.reuse ;  /* 0x0000000006067220 */ /* 0x080fe20000410000 */
[----:B------:R-:W-:-:S05]  /*7b60*/  FMUL.FTZ R7, R7, R0 ;  /* 0x0000000007077220 */ /* 0x000fca0000410000 */
[----:B------:R-:W-:Y:S01]  /*7b70*/  MUFU.TANH R16, R29 ;  /* 0x0000001d00107308 */ /* 0x000fe20000002400 */
[----:B-1----:R1:W3:Y:S01]  /*7b80*/  LDSM.16.M88.4 R12, [R3+0x2c00] ;  /* 0x002c0000030c783b */ /* 0x0022e20000000200 */
[----:B------:R-:W-:Y:S05]  /*7b90*/  HMMA.16816.F32.BF16 R8, R20, R18, R8 ;  /* 0x000000121408723c */ /* 0x000fea0000041808 */
[----:B------:R-:W-:Y:S02]  /*7ba0*/  FSEL R18, R45, -INF , !P1 ;  /* 0xff8000002d127808 */ /* 0x000fe40004800000 */
[----:B------:R-:W-:Y:S02]  /*7bb0*/  FSEL R19, R53, -INF , !P0 ;  /* 0xff80000035137808 */ /* 0x000fe40004000000 */
[----:B------:R-:W-:Y:S01]  /*7bc0*/  FSEL R45, R58, -INF , !P6 ;  /* 0xff8000003a2d7808 */ /* 0x000fe20007000000 */
[----:B------:R-:W-:Y:S01]  /*7bd0*/  MUFU.TANH R75, R31 ;  /* 0x0000001f004b7308 */ /* 0x000fe20000002400 */
[----:B----4-:R-:W-:-:S05]  /*7be0*/  VIADD R28, R37, 0x18 ;  /* 0x00000018251c7836 */ /* 0x010fca0000000000 */
[----:B------:R-:W-:Y:S01]  /*7bf0*/  ISETP.GE.AND P5, PT, R28, R46, PT ;  /* 0x0000002e1c00720c */ /* 0x000fe20003fa6270 */
[-C--:B------:R-:W-:Y:S01]  /*7c00*/  FMUL.FTZ R28, R4, R0.reuse ;  /* 0x00000000041c7220 */ /* 0x080fe20000410000 */
[C---:B------:R-:W-:Y:S01]  /*7c10*/  VIADD R4, R37.reuse, 0x20 ;  /* 0x0000002025047836 */ /* 0x040fe20000000000 */
[----:B------:R-:W-:Y:S01]  /*7c20*/  MUFU.TANH R41, R5 ;  /* 0x0000000500297308 */ /* 0x000fe20000002400 */
[----:B------:R-:W-:Y:S02]  /*7c30*/  FSEL R74, R60, -INF , !P5 ;  /* 0xff8000003c4a7808 */ /* 0x000fe40006800000 */
[----:B------:R-:W-:Y:S01]  /*7c40*/  FSEL R70, R56, -INF , !P5 ;  /* 0xff80000038467808 */ /* 0x000fe20006800000 */
[----:B------:R-:W-:Y:S01]  /*7c50*/  FMUL.FTZ R8, R8, R0 ;  /* 0x0000000008087220 */ /* 0x000fe20000410000 */
[-C--:B------:R-:W-:Y:S01]  /*7c60*/  ISETP.GE.AND P3, PT, R4, R46.reuse, PT ;  /* 0x0000002e0400720c */ /* 0x080fe20003f66270 */
[C---:B------:R-:W-:Y:S01]  /*7c70*/  VIADD R4, R37.reuse, 0x21 ;  /* 0x0000002125047836 */ /* 0x040fe20000000000 */
[----:B------:R-:W-:Y:S01]  /*7c80*/  ISETP.GE.AND P5, PT, R42, R46, PT ;  /* 0x0000002e2a00720c */ /* 0x000fe20003fa6270 */
[----:B-1----:R-:W-:Y:S01]  /*7c90*/  VIADD R3, R37, 0x19 ;  /* 0x0000001925037836 */ /* 0x002fe20000000000 */
[----:B------:R-:W-:Y:S01]  /*7ca0*/  MUFU.TANH R43, R6 ;  /* 0x00000006002b7308 */ /* 0x000fe20000002400 */
[----:B------:R-:W-:Y:S01]  /*7cb0*/  FSEL R63, R63, -INF , !P3 ;  /* 0xff8000003f3f7808 */ /* 0x000fe20005800000 */
[----:B------:R-:W-:Y:S01]  /*7cc0*/  FMUL.FTZ R9, R9, R0 ;  /* 0x0000000009097220 */ /* 0x000fe20000410000 */
[-C--:B------:R-:W-:Y:S01]  /*7cd0*/  ISETP.GE.AND P2, PT, R4, R46.reuse, PT ;  /* 0x0000002e0400720c */ /* 0x080fe20003f46270 */
[----:B------:R-:W-:Y:S01]  /*7ce0*/  VIADD R4, R37, 0x29 ;  /* 0x0000002925047836 */ /* 0x000fe20000000000 */
[----:B------:R-:W-:Y:S01]  /*7cf0*/  ISETP.GE.AND P4, PT, R3, R46, PT ;  /* 0x0000002e0300720c */ /* 0x000fe20003f86270 */
[-C--:B------:R-:W-:Y:S01]  /*7d00*/  FMUL.FTZ R10, R10, R0.reuse ;  /* 0x000000000a0a7220 */ /* 0x080fe20000410000 */
[----:B------:R-:W-:Y:S01]  /*7d10*/  FSEL R64, R64, -INF , !P3 ;  /* 0xff80000040407808 */ /* 0x000fe20005800000 */
[----:B------:R1:W-:Y:S01]  /*7d20*/  MUFU.TANH R3, R28 ;  /* 0x0000001c00037308 */ /* 0x0003e20000002400 */
[----:B------:R-:W-:Y:S01]  /*7d30*/  FSEL R68, R59, -INF , !P4 ;  /* 0xff8000003b447808 */ /* 0x000fe20006000000 */
[----:B------:R-:W-:Y:S01]  /*7d40*/  FMUL.FTZ R11, R11, R0 ;  /* 0x000000000b0b7220 */ /* 0x000fe20000410000 */
[----:B------:R-:W-:-:S02]  /*7d50*/  FSEL R62, R62, -INF , !P2 ;  /* 0xff8000003e3e7808 */ /* 0x000fc40005000000 */
[----:B------:R-:W-:Y:S02]  /*7d60*/  FSEL R124, R124, -INF , !P5 ;  /* 0xff8000007c7c7808 */ /* 0x000fe40006800000 */
[----:B------:R-:W-:Y:S01]  /*7d70*/  FSEL R125, R125, -INF , !P5 ;  /* 0xff8000007d7d7808 */ /* 0x000fe20006800000 */
[----:B------:R-:W-:Y:S08]  /*7d80*/  MUFU.TANH R44, R7 ;  /* 0x00000007002c7308 */ /* 0x000ff00000002400 */
[----:B------:R4:W-:Y:S01]  /*7d90*/  MUFU.TANH R47, R8 ;  /* 0x00000008002f7308 */ /* 0x0009e20000002400 */
[----:B-1----:R1:W2:Y:S01]  /*7da0*/  LDSM.16.M88.4 R28, [R2+0x2c00] ;  /* 0x002c0000021c783b */ /* 0x0022a20000000200 */
[----:B------:R-:W-:-:S06]  /*7db0*/  DEPBAR.LE SB0, 0x0 ;  /* 0x000080000000791a */ /* 0x000fcc0000000000 */
[----:B------:R-:W2:Y:S08]  /*7dc0*/  MUFU.TANH R17, R17 ;  /* 0x0000001100117308 */ /* 0x000eb00000002400 */
[----:B------:R-:W-:Y:S01]  /*7dd0*/  MUFU.TANH R9, R9 ;  /* 0x0000000900097308 */ /* 0x000fe20000002400 */
[----:B----4-:R-:W-:Y:S02]  /*7de0*/  FSEL R8, R61, -INF , !P4 ;  /* 0xff8000003d087808 */ /* 0x010fe40006000000 */
[----:B------:R-:W-:Y:S01]  /*7df0*/  FSEL R61, R65, -INF , !P2 ;  /* 0xff800000413d7808 */ /* 0x000fe20005000000 */
[----:B-1----:R-:W-:-:S04]  /*7e00*/  VIADD R2, R37, 0x28 ;  /* 0x0000002825027836 */ /* 0x002fc80000000000 */
[----:B------:R-:W1:Y:S01]  /*7e10*/  MUFU.TANH R10, R10 ;  /* 0x0000000a000a7308 */ /* 0x000e620000002400 */
[----:B------:R-:W-:Y:S01]  /*7e20*/  BAR.SYNC.DEFER_BLOCKING 0x0 ;  /* 0x0000000000007b1d */ /* 0x000fe20000010000 */
[-C--:B------:R-:W-:Y:S02]  /*7e30*/  ISETP.GE.AND P1, PT, R2, R46.reuse, PT ;  /* 0x0000002e0200720c */ /* 0x080fe40003f26270 */
[----:B------:R-:W-:Y:S02]  /*7e40*/  FSEL R2, R57, -INF , !P0 ;  /* 0xff80000039027808 */ /* 0x000fe40004000000 */
[----:B------:R-:W-:Y:S01]  /*7e50*/  ISETP.GE.AND P0, PT, R4, R46, PT ;  /* 0x0000002e0400720c */ /* 0x000fe20003f06270 */
[----:B------:R-:W-:Y:S01]  /*7e60*/  VIADD R4, R37, 0x30 ;  /* 0x0000003025047836 */ /* 0x000fe20000000000 */
[----:B------:R-:W-:Y:S01]  /*7e70*/  FSEL R65, R48, -INF , !P1 ;  /* 0xff80000030417808 */ /* 0x000fe20004800000 */
[----:B------:R-:W-:Y:S01]  /*7e80*/  MUFU.TANH R11, R11 ;  /* 0x0000000b000b7308 */ /* 0x000fe20000002400 */
[----:B------:R-:W-:-:S02]  /*7e90*/  FSEL R129, R129, -INF , !P1 ;  /* 0xff80000081817808 */ /* 0x000fc40004800000 */
[-C--:B------:R-:W-:Y:S02]  /*7ea0*/  ISETP.GE.AND P6, PT, R4, R46.reuse, PT ;  /* 0x0000002e0400720c */ /* 0x080fe40003fc6270 */
[----:B---3--:R-:W-:Y:S03]  /*7eb0*/  HMMA.16816.F32.BF16 R4, R24, R12, RZ ;  /* 0x0000000c1804723c */ /* 0x008fe600000418ff */
[C---:B------:R-:W-:Y:S01]  /*7ec0*/  VIADD R12, R37.reuse, 0x38 ;  /* 0x00000038250c7836 */ /* 0x040fe20000000000 */
        /* <DEDUP_REMOVED lines=12> */
[----:B--2---:R-:W-:Y:S05]  /*7f90*/  HMMA.16816.F32.BF16 R4, R20, R28, R4 ;  /* 0x0000001c1404723c */ /* 0x004fea0000041804 */
[----:B------:R-:W-:-:S02]  /*7fa0*/  FSEL R90, R90, -INF , !P3 ;  /* 0xff8000005a5a7808 */ /* 0x000fc40005800000 */
[----:B------:R-:W-:Y:S02]  /*7fb0*/  FSEL R123, R123, -INF , !P2 ;  /* 0xff8000007b7b7808 */ /* 0x000fe40005000000 */
[-C--:B------:R-:W-:Y:S01]  /*7fc0*/  ISETP.GE.AND P1, PT, R12, R46.reuse, PT ;  /* 0x0000002e0c00720c */ /* 0x080fe20003f26270 */
[----:B------:R-:W-:Y:S01]  /*7fd0*/  VIADD R12, R37, 0x48 ;  /* 0x00000048250c7836 */ /* 0x000fe20000000000 */
[----:B------:R-:W-:Y:S02]  /*7fe0*/  FSEL R107, R107, -INF , !P2 ;  /* 0xff8000006b6b7808 */ /* 0x000fe40005000000 */
[----:B------:R-:W-:Y:S02]  /*7ff0*/  FSEL R127, R127, -INF , !P6 ;  /* 0xff8000007f7f7808 */ /* 0x000fe40007000000 */
[----:B------:R-:W-:Y:S02]  /*8000*/  ISETP.GE.AND P0, PT, R12, R46, PT ;  /* 0x0000002e0c00720c */ /* 0x000fe40003f06270 */
[----:B------:R-:W-:Y:S03]  /*8010*/  HMMA.16816.F32.BF16 R12, R24, R14, RZ ;  /* 0x0000000e180c723c */ /* 0x000fe600000418ff */
[----:B------:R-:W-:Y:S01]  /*8020*/  VIADD R24, R37, 0x49 ;  /* 0x0000004925187836 */ /* 0x000fe20000000000 */
[----:B------:R-:W-:-:S02]  /*8030*/  FSEL R101, R101, -INF , !P1 ;  /* 0xff80000065657808 */ /* 0x000fc40004800000 */
[----:B------:R-:W-:Y:S01]  /*8040*/  FSEL R100, R100, -INF , !P1 ;  /* 0xff80000064647808 */ /* 0x000fe20004800000 */
[-C--:B------:R-:W-:Y:S01]  /*8050*/  FMUL.FTZ R28, R4, R0.reuse ;  /* 0x00000000041c7220 */ /* 0x080fe20000410000 */
[C---:B------:R-:W-:Y:S02]  /*8060*/  VIADD R4, R37.reuse, 0x51 ;  /* 0x0000005125047836 */ /* 0x040fe40000000000 */
[----:B------:R-:W-:Y:S01]  /*8070*/  FMUL.FTZ R6, R6, R0 ;  /* 0x0000000006067220 */ /* 0x000fe20000410000 */
[----:B------:R-:W-:Y:S01]  /*8080*/  ISETP.GE.AND P6, PT, R24, R46, PT ;  /* 0x0000002e1800720c */ /* 0x000fe20003fc6270 */
[----:B------:R-:W-:Y:S02]  /*8090*/  VIADD R24, R37, 0x50 ;  /* 0x0000005025187836 */ /* 0x000fe40000000000 */
[----:B------:R-:W-:Y:S01]  /*80a0*/  FMUL.FTZ R27, R5, R0 ;  /* 0x00000000051b7220 */ /* 0x000fe20000410000 */
[----:B------:R-:W-:Y:S01]  /*80b0*/  ISETP.GE.AND P4, PT, R4, R46, PT ;  /* 0x0000002e0400720c */ /* 0x000fe20003f86270 */
[C---:B------:R-:W-:Y:S01]  /*80c0*/  VIADD R4, R37.reuse, 0x58 ;  /* 0x0000005825047836 */ /* 0x040fe20000000000 */
[----:B------:R-:W-:Y:S01]  /*80d0*/  FSEL R86, R86, -INF , !P6 ;  /* 0xff80000056567808 */ /* 0x000fe20007000000 */
[----:B------:R-:W-:Y:S01]  /*80e0*/  VIADD R5, R37, 0x60 ;  /* 0x0000006025057836 */ /* 0x000fe20000000000 */
[----:B------:R-:W-:Y:S01]  /*80f0*/  FSEL R93, R93, -INF , !P6 ;  /* 0xff8000005d5d7808 */ /* 0x000fe20007000000 */
[----:B------:R-:W-:Y:S01]  /*8100*/  FMUL.FTZ R7, R7, R0 ;  /* 0x0000000007077220 */ /* 0x000fe20000410000 */
[-C--:B------:R-:W-:Y:S01]  /*8110*/  ISETP.GE.AND P3, PT, R4, R46.reuse, PT ;  /* 0x0000002e0400720c */ /* 0x080fe20003f66270 */
[----:B------:R-:W-:Y:S01]  /*8120*/  MUFU.TANH R28, R28 ;  /* 0x0000001c001c7308 */ /* 0x000fe20000002400 */
[----:B------:R-:W-:Y:S05]  /*8130*/  HMMA.16816.F32.BF16 R20, R20, R30, R12 ;  /* 0x0000001e1414723c */ /* 0x000fea000004180c */
[----:B------:R-:W-:-:S02]  /*8140*/  ISETP.GE.AND P5, PT, R24, R46, PT ;  /* 0x0000002e1800720c */ /* 0x000fc40003fa6270 */
[----:B------:R-:W-:Y:S01]  /*8150*/  ISETP.GE.AND P1, PT, R5, R46, PT ;  /* 0x0000002e0500720c */ /* 0x000fe20003f26270 */
[----:B------:R-:W-:Y:S01]  /*8160*/  VIADD R5, R37, 0x61 ;  /* 0x0000006125057836 */ /* 0x000fe20000000000 */
[----:B------:R-:W-:Y:S01]  /*8170*/  FSEL R60, R72, -INF , !P5 ;  /* 0xff800000483c7808 */ /* 0x000fe20006800000 */
[----:B------:R2:W3:Y:S01]  /*8180*/  MUFU.TANH R4, R6 ;  /* 0x0000000600047308 */ /* 0x0004e20000002400 */
[----:B------:R-:W-:Y:S02]  /*8190*/  FSEL R59, R36, -INF , !P5 ;  /* 0xff800000243b7808 */ /* 0x000fe40006800000 */
[----:B------:R-:W-:Y:S02]  /*81a0*/  FSEL R58, R73, -INF , !P4 ;  /* 0xff800000493a7808 */ /* 0x000fe40006000000 */
[----:B------:R-:W-:Y:S02]  /*81b0*/  FSEL R57, R39, -INF , !P4 ;  /* 0xff80000027397808 */ /* 0x000fe40006000000 */
[----:B------:R-:W-:Y:S01]  /*81c0*/  FSEL R95, R95, -INF , !P0 ;  /* 0xff8000005f5f7808 */ /* 0x000fe20004000000 */
[----:B------:R-:W-:Y:S01]  /*81d0*/  MUFU.TANH R27, R27 ;  /* 0x0000001b001b7308 */ /* 0x000fe20000002400 */
[----:B------:R-:W-:-:S02]  /*81e0*/  FSEL R94, R94, -INF , !P0 ;  /* 0xff8000005e5e7808 */ /* 0x000fc40004000000 */
[----:B------:R-:W-:Y:S01]  /*81f0*/  ISETP.GE.AND P0, PT, R5, R46, PT ;  /* 0x0000002e0500720c */ /* 0x000fe20003f06270 */
[-C--:B------:R-:W-:Y:S01]  /*8200*/  FMUL.FTZ R20, R20, R0.reuse ;  /* 0x0000000014147220 */ /* 0x080fe20000410000 */
[----:B------:R-:W-:Y:S01]  /*8210*/  FSEL R56, R17, -INF , !P3 ;  /* 0xff80000011387808 */ /* 0x000fe20005800000 */
[-C--:B------:R-:W-:Y:S01]  /*8220*/  FMUL.FTZ R22, R22, R0.reuse ;  /* 0x0000000016167220 */ /* 0x080fe20000410000 */
[----:B------:R-:W-:Y:S01]  /*8230*/  FSEL R55, R71, -INF , !P3 ;  /* 0xff80000047377808 */ /* 0x000fe20005800000 */
[----:B------:R4:W3:Y:S01]  /*8240*/  MUFU.TANH R5, R7 ;  /* 0x0000000700057308 */ /* 0x0008e20000002400 */
[----:B--2---:R-:W-:Y:S02]  /*8250*/  VIADD R6, R37, 0x59 ;  /* 0x0000005925067836 */ /* 0x004fe40000000000 */
[----:B------:R-:W-:Y:S01]  /*8260*/  FMUL.FTZ R21, R21, R0 ;  /* 0x0000000015157220 */ /* 0x000fe20000410000 */
[----:B------:R-:W-:Y:S02]  /*8270*/  FSEL R53, R43, -INF , !P1 ;  /* 0xff8000002b357808 */ /* 0x000fe40004800000 */
[----:B------:R-:W-:-:S02]  /*8280*/  FSEL R30, R3, -INF , !P1 ;  /* 0xff800000031e7808 */ /* 0x000fc40004800000 */
[-C--:B------:R-:W-:Y:S01]  /*8290*/  ISETP.GE.AND P2, PT, R6, R46.reuse, PT ;  /* 0x0000002e0600720c */ /* 0x080fe20003f46270 */
[----:B------:R-:W-:Y:S01]  /*82a0*/  VIADD R6, R37, 0x68 ;  /* 0x0000006825067836 */ /* 0x000fe20000000000 */
[----:B------:R-:W-:Y:S01]  /*82b0*/  MUFU.TANH R26, R20 ;  /* 0x00000014001a7308 */ /* 0x000fe20000002400 */
[----:B------:R-:W-:Y:S02]  /*82c0*/  FSEL R44, R44, -INF , !P0 ;  /* 0xff8000002c2c7808 */ /* 0x000fe40004000000 */
[----:B------:R-:W-:Y:S02]  /*82d0*/  FSEL R54, R75, -INF , !P2 ;  /* 0xff8000004b367808 */ /* 0x000fe40005000000 */
[----:B------:R-:W-:Y:S01]  /*82e0*/  ISETP.GE.AND P6, PT, R6, R46, PT ;  /* 0x0000002e0600720c */ /* 0x000fe20003fc6270 */
[----:B------:R-:W-:Y:S01]  /*82f0*/  VIADD R6, R37, 0x69 ;  /* 0x0000006925067836 */ /* 0x000fe20000000000 */
[----:B------:R-:W-:Y:S01]  /*8300*/  FSEL R42, R16, -INF , !P2 ;  /* 0xff800000102a7808 */ /* 0x000fe20005000000 */
[----:B----4-:R-:W-:Y:S01]  /*8310*/  FMUL.FTZ R7, R23, R0 ;  /* 0x0000000017077220 */ /* 0x010fe20000410000 */
[----:B------:R-:W2:Y:S01]  /*8320*/  MUFU.TANH R31, R22 ;  /* 0x00000016001f7308 */ /* 0x000ea20000002400 */
[----:B-1----:R-:W-:-:S02]  /*8330*/  FSEL R43, R10, -INF , !P6 ;  /* 0xff8000000a2b7808 */ /* 0x002fc40007000000 */
[-C--:B------:R-:W-:Y:S01]  /*8340*/  ISETP.GE.AND P5, PT, R6, R46.reuse, PT ;  /* 0x0000002e0600720c */ /* 0x080fe20003fa6270 */
[----:B------:R-:W-:Y:S01]  /*8350*/  VIADD R6, R37, 0x70 ;  /* 0x0000007025067836 */ /* 0x000fe20000000000 */
[----:B------:R-:W-:Y:S02]  /*8360*/  FSEL R17, R47, -INF , !P6 ;  /* 0xff8000002f117808 */ /* 0x000fe40007000000 */
[----:B------:R-:W-:Y:S01]  /*8370*/  FSEL R16, R9, -INF , !P5 ;  /* 0xff80000009107808 */ /* 0x000fe20006800000 */
[----:B------:R-:W1:Y:S01]  /*8380*/  MUFU.TANH R7, R7 ;  /* 0x0000000700077308 */ /* 0x000e620000002400 */
[----:B------:R-:W-:Y:S01]  /*8390*/  ISETP.GE.AND P4, PT, R6, R46, PT ;  /* 0x0000002e0600720c */ /* 0x000fe20003f86270 */
[----:B------:R-:W-:-:S03]  /*83a0*/  VIADD R6, R37, 0x71 ;  /* 0x0000007125067836 */ /* 0x000fc60000000000 */
[----:B---3--:R-:W-:Y:S02]  /*83b0*/  FSEL R39, R4, -INF , !P4 ;  /* 0xff80000004277808 */ /* 0x008fe40006000000 */
[-C--:B------:R-:W-:Y:S01]  /*83c0*/  ISETP.GE.AND P3, PT, R6, R46.reuse, PT ;  /* 0x0000002e0600720c */ /* 0x080fe20003f66270 */
[C---:B------:R-:W-:Y:S01]  /*83d0*/  VIADD R6, R37.reuse, 0x78 ;  /* 0x0000007825067836 */ /* 0x040fe20000000000 */
[----:B------:R-:W3:Y:S01]  /*83e0*/  MUFU.TANH R23, R21 ;  /* 0x0000001500177308 */ /* 0x000ee20000002400 */
[----:B------:R-:W-:Y:S01]  /*83f0*/  VIADD R37, R37, 0x79 ;  /* 0x0000007925257836 */ /* 0x000fe20000000000 */
[----:B------:R-:W-:Y:S02]  /*8400*/  FSEL R28, R28, -INF , !P4 ;  /* 0xff8000001c1c7808 */ /* 0x000fe40006000000 */
[-C--:B------:R-:W-:Y:S02]  /*8410*/  ISETP.GE.AND P2, PT, R6, R46.reuse, PT ;  /* 0x0000002e0600720c */ /* 0x080fe40003f46270 */
[----:B------:R-:W-:-:S02]  /*8420*/  ISETP.GE.AND P1, PT, R37, R46, PT ;  /* 0x0000002e2500720c */ /* 0x000fc40003f26270 */
[----:B------:R-:W-:Y:S02]  /*8430*/  FSEL R37, R41, -INF , !P0 ;  /* 0xff80000029257808 */ /* 0x000fe40004000000 */
[----:B------:R-:W-:Y:S02]  /*8440*/  ISETP.GT.AND P0, PT, R122, R104, PT ;  /* 0x000000687a00720c */ /* 0x000fe40003f04270 */
[----:B------:R-:W-:Y:S02]  /*8450*/  SHF.R.U32.HI R6, RZ, 0x3, R97 ;  /* 0x00000003ff067819 */ /* 0x000fe40000011661 */
[----:B------:R-:W-:Y:S02]  /*8460*/  FSEL R41, R11, -INF , !P5 ;  /* 0xff8000000b297808 */ /* 0x000fe40006800000 */
[----:B------:R-:W-:Y:S02]  /*8470*/  FSEL R36, R5, -INF , !P3 ;  /* 0xff80000005247808 */ /* 0x000fe40005800000 */
[----:B------:R-:W-:-:S02]  /*8480*/  FSEL R27, R27, -INF , !P3 ;  /* 0xff8000001b1b7808 */ /* 0x000fc40005800000 */
[----:B--2---:R-:W-:Y:S02]  /*8490*/  FSEL R31, R31, -INF , !P2 ;  /* 0xff8000001f1f7808 */ /* 0x004fe40005000000 */
[----:B------:R-:W-:Y:S02]  /*84a0*/  FSEL R26, R26, -INF , !P2 ;  /* 0xff8000001a1a7808 */ /* 0x000fe40005000000 */
[----:B-1----:R-:W-:Y:S02]  /*84b0*/  FSEL R3, R7, -INF , !P1 ;  /* 0xff80000007037808 */ /* 0x002fe40004800000 */
        /* <DEDUP_REMOVED lines=15> */
.L_x_8637:
        /* <DEDUP_REMOVED lines=63> */
.L_x_8638:
[----:B------:R-:W-:Y:S05]  /*89a0*/  BSYNC.RECONVERGENT B0 ;  /* 0x0000000000007941 */ /* 0x000fea0003800200 */
.L_x_8636:
[----:B------:R-:W-:Y:S01]  /*89b0*/  IMAD.SHL.U32 R4, R97, 0x8, RZ ;  /* 0x0000000861047824 */ /* 0x000fe200078e00ff */
[C---:B------:R-:W-:Y:S01]  /*89c0*/  SHF.L.U64.HI R5, R102.reuse, 0x6, R103 ;  /* 0x0000000666057819 */ /* 0x040fe20000010267 */
[----:B------:R-:W-:Y:S02]  /*89d0*/  IMAD.SHL.U32 R7, R102, 0x40, RZ ;  /* 0x0000004066077824 */ /* 0x000fe400078e00ff */
[----:B------:R-:W-:Y:S01]  /*89e0*/  IMAD.MOV.U32 R14, RZ, RZ, R106 ;  /* 0x000000ffff0e7224 */ /* 0x000fe200078e006a */
[----:B------:R-:W-:Y:S01]  /*89f0*/  LOP3.LUT R0, R4, 0xc0, RZ, 0xc0, !PT ;  /* 0x000000c004007812 */ /* 0x000fe200078ec0ff */
[----:B------:R-:W-:Y:S01]  /*8a00*/  IMAD.MOV.U32 R15, RZ, RZ, R105 ;  /* 0x000000ffff0f7224 */ /* 0x000fe200078e0069 */
[----:B------:R-:W-:Y:S02]  /*8a10*/  IADD3 R10, P0, PT, R7, R106, RZ ;  /* 0x0000006a070a7210 */ /* 0x000fe40007f1e0ff */
[----:B------:R-:W-:Y:S02]  /*8a20*/  LOP3.LUT R0, R0, 0x18, R97, 0xf8, !PT ;  /* 0x0000001800007812 */ /* 0x000fe400078ef861 */
[----:B------:R-:W-:Y:S01]  /*8a30*/  IADD3 R12, P1, PT, R10, R7, RZ ;  /* 0x000000070a0c7210 */ /* 0x000fe20007f3e0ff */
[----:B------:R-:W-:Y:S01]  /*8a40*/  IMAD.X R11, R5, 0x1, R105, P0 ;  /* 0x00000001050b7824 */ /* 0x000fe200000e0669 */
[----:B------:R-:W-:-:S03]  /*8a50*/  LOP3.LUT R0, R0, 0x18, R4, 0x78, !PT ;  /* 0x0000001800007812 */ /* 0x000fc600078e7804 */
[----:B------:R-:W-:Y:S01]  /*8a60*/  IMAD.X R13, R11, 0x1, R5, P1 ;  /* 0x000000010b0d7824 */ /* 0x000fe200008e0605 */
[----:B------:R-:W-:Y:S02]  /*8a70*/  LOP3.LUT R0, R0, 0x1f20, R4, 0xf8, !PT ;  /* 0x00001f2000007812 */ /* 0x000fe400078ef804 */
[----:B------:R-:W-:Y:S02]  /*8a80*/  IADD3 R4, P0, PT, R12, R7, RZ ;  /* 0x000000070c047210 */ /* 0x000fe40007f1e0ff */
[----:B------:R-:W-:-:S03]  /*8a90*/  LEA R0, R0, UR6, 0x1 ;  /* 0x0000000600007c11 */ /* 0x000fc6000f8e08ff */
[----:B------:R-:W-:Y:S02]  /*8aa0*/  IMAD.X R5, R13, 0x1, R5, P0 ;  /* 0x000000010d057824 */ /* 0x000fe400000e0605 */
        /* <DEDUP_REMOVED lines=8> */
.L_x_8635:
[----:B------:R-:W-:Y:S05]  /*8b30*/  BSYNC.RECONVERGENT B1 ;  /* 0x0000000000017941 */ /* 0x000fea0003800200 */
.L_x_8634:
        /* <DEDUP_REMOVED lines=38> */
[----:B------:R-:W-:-:S04]  /*8da0*/  LOP3.LUT R6, R6, R34, RZ, 0xfc, !PT ;  /* 0x0000002206067212 */ /* 0x000fc800078efcff */
[----:B------:R-:W-:-:S04]  /*8db0*/  LEA R25, R6, UR6, 0x1 ;  /* 0x0000000606197c11 */ /* 0x000fc8000f8e08ff */
[----:B------:R-:W-:Y:S01]  /*8dc0*/  IADD3 R20, PT, PT, R32, R25, RZ ;  /* 0x0000001920147210 */ /* 0x000fe20007ffe0ff */
[----:B------:R-:W-:Y:S01]  /*8dd0*/  LDSM.16.MT88.4 R76, [R25+0x3000] ;  /* 0x00300000194c783b */ /* 0x000fe20000004200 */
[----:B-1----:R-:W-:-:S03]  /*8de0*/  FMNMX.FTZ R7, R4, R7, !PT ;  /* 0x0000000704077209 */ /* 0x002fc60007810000 */
[----:B------:R-:W-:Y:S04]  /*8df0*/  LDSM.16.MT88.4 R12, [R25+0x3400] ;  /* 0x00340000190c783b */ /* 0x000fe80000004200 */
[----:B------:R-:W1:Y:S04]  /*8e00*/  SHFL.BFLY PT, R4, R5, 0x2, 0x1f ;  /* 0x0c401f0005047f89 */ /* 0x000e6800000e0000 */
[----:B------:R-:W3:Y:S01]  /*8e10*/  SHFL.BFLY PT, R0, R7, 0x1, 0x1f ;  /* 0x0c201f0007007f89 */ /* 0x000ee200000e0000 */
[----:B-1----:R-:W-:Y:S02]  /*8e20*/  FMNMX.FTZ R4, R5, R4, !PT ;  /* 0x0000000405047209 */ /* 0x002fe40007810000 */
[----:B---3--:R-:W-:-:S03]  /*8e30*/  FMNMX.FTZ R0, R7, R0, !PT ;  /* 0x0000000007007209 */ /* 0x008fc60007810000 */
[----:B------:R-:W1:Y:S01]  /*8e40*/  SHFL.BFLY PT, R5, R4, 0x1, 0x1f ;  /* 0x0c201f0004057f89 */ /* 0x000e6200000e0000 */
[----:B------:R-:W-:Y:S01]  /*8e50*/  FSETP.NEU.FTZ.AND P0, PT, R0, -INF , PT ;  /* 0xff8000000000780b */ /* 0x000fe20003f1d000 */
[----:B--2---:R-:W-:-:S05]  /*8e60*/  FMUL.FTZ R21, R22, R0 ;  /* 0x0000000016157220 */ /* 0x004fca0000410000 */
[----:B------:R-:W-:-:S05]  /*8e70*/  FSEL R21, R21, RZ, P0 ;  /* 0x000000ff15157208 */ /* 0x000fca0000000000 */
[-CC-:B------:R-:W-:Y:S01]  /*8e80*/  FFMA.FTZ R46, R2, R22.reuse, -R21.reuse ;  /* 0x00000016022e7223 */ /* 0x180fe20000010815 */
[----:B-1----:R-:W-:Y:S01]  /*8e90*/  FMNMX.FTZ R2, R4, R5, !PT ;  /* 0x0000000504027209 */ /* 0x002fe20007810000 */
[-CC-:B------:R-:W-:Y:S01]  /*8ea0*/  FFMA.FTZ R29, R8, R22.reuse, -R21.reuse ;  /* 0x00000016081d7223 */ /* 0x180fe20000010815 */
[--C-:B------:R-:W-:Y:S01]  /*8eb0*/  FFMA.FTZ R47, R52, R22, -R21.reuse ;  /* 0x00000016342f7223 */ /* 0x100fe20000010815 */
[----:B------:R-:W1:Y:S01]  /*8ec0*/  LDSM.16.MT88.4 R8, [R20+0x3000] ;  /* 0x003000001408783b */ /* 0x000e620000004200 */
[----:B------:R-:W-:Y:S01]  /*8ed0*/  FSETP.NEU.FTZ.AND P0, PT, R2, -INF , PT ;  /* 0xff8000000200780b */ /* 0x000fe20003f1d000 */
[----:B------:R-:W-:Y:S01]  /*8ee0*/  FMUL.FTZ R24, R22, R2 ;  /* 0x0000000216187220 */ /* 0x000fe20000410000 */
        /* <DEDUP_REMOVED lines=37> */
[----:B------:R4:W-:Y:S01]  /*9140*/  MUFU.EX2 R35, R49 ;  /* 0x0000003100237308 */ /* 0x0009e20000000800 */
[----:B--2---:R-:W-:Y:S01]  /*9150*/  F2FP.BF16.F32.PACK_AB R69, R91, R92 ;  /* 0x0000005c5b45723e */ /* 0x004fe200000010ff */
[-C--:B------:R-:W-:Y:S01]  /*9160*/  FFMA.FTZ R86, R86, R22.reuse, -R21 ;  /* 0x0000001656567223 */ /* 0x080fe20000010815 */
[----:B------:R-:W-:Y:S01]  /*9170*/  FADD.FTZ R91, R92, R91 ;  /* 0x0000005b5c5b7221 */ /* 0x000fe20000010000 */
[-CC-:B------:R-:W-:Y:S01]  /*9180*/  FFMA.FTZ R60, R60, R22.reuse, -R21.reuse ;  /* 0x000000163c3c7223 */ /* 0x180fe20000010815 */
[-CC-:B------:R-:W-:Y:S01]  /*9190*/  FFMA.FTZ R58, R58, R22.reuse, -R21.reuse ;  /* 0x000000163a3a7223 */ /* 0x180fe20000010815 */
[-CC-:B------:R-:W-:Y:S01]  /*91a0*/  FFMA.FTZ R56, R56, R22.reuse, -R21.reuse ;  /* 0x0000001638387223 */ /* 0x180fe20000010815 */
[----:B------:R-:W-:Y:S01]  /*91b0*/  FFMA.FTZ R54, R54, R22, -R21 ;  /* 0x0000001636367223 */ /* 0x000fe20000010815 */
[----:B------:R-:W2:Y:S01]  /*91c0*/  MUFU.EX2 R52, R52 ;  /* 0x0000003400347308 */ /* 0x000ea20000000800 */
[----:B---3--:R-:W-:Y:S01]  /*91d0*/  F2FP.BF16.F32.PACK_AB R71, R47, R48 ;  /* 0x000000302f47723e */ /* 0x008fe200000010ff */
[----:B------:R-:W-:Y:S01]  /*91e0*/  FADD.FTZ R91, R48, R91 ;  /* 0x0000005b305b7221 */ /* 0x000fe20000010000 */
[-CC-:B------:R-:W-:Y:S01]  /*91f0*/  FFMA.FTZ R59, R59, R22.reuse, -R24.reuse ;  /* 0x000000163b3b7223 */ /* 0x180fe20000010818 */
[-CC-:B------:R-:W-:Y:S01]  /*9200*/  FFMA.FTZ R57, R57, R22.reuse, -R24.reuse ;  /* 0x0000001639397223 */ /* 0x180fe20000010818 */
[-CC-:B------:R-:W-:Y:S01]  /*9210*/  FFMA.FTZ R55, R55, R22.reuse, -R24.reuse ;  /* 0x0000001637377223 */ /* 0x180fe20000010818 */
[-CC-:B------:R-:W-:Y:S01]  /*9220*/  FFMA.FTZ R42, R42, R22.reuse, -R24.reuse ;  /* 0x000000162a2a7223 */ /* 0x180fe20000010818 */
[----:B------:R-:W-:Y:S01]  /*9230*/  FADD.FTZ R91, R47, R91 ;  /* 0x0000005b2f5b7221 */ /* 0x000fe20000010000 */
[----:B------:R-:W-:Y:S01]  /*9240*/  MUFU.EX2 R51, R51 ;  /* 0x0000003300337308 */ /* 0x000fe20000000800 */
[-CC-:B----4-:R-:W-:Y:S01]  /*9250*/  FFMA.FTZ R49, R19, R22.reuse, -R24.reuse ;  /* 0x0000001613317223 */ /* 0x190fe20000010818 */
[-CC-:B------:R-:W-:Y:S01]  /*9260*/  FFMA.FTZ R19, R70, R22.reuse, -R24.reuse ;  /* 0x0000001646137223 */ /* 0x180fe20000010818 */
[-CC-:B------:R-:W-:Y:S01]  /*9270*/  FFMA.FTZ R53, R53, R22.reuse, -R21.reuse ;  /* 0x0000001635357223 */ /* 0x180fe20000010815 */
[-CC-:B------:R-:W-:Y:S01]  /*9280*/  FFMA.FTZ R41, R41, R22.reuse, -R21.reuse ;  /* 0x0000001629297223 */ /* 0x180fe20000010815 */
[-CC-:B------:R-:W-:Y:S01]  /*9290*/  FFMA.FTZ R30, R30, R22.reuse, -R24.reuse ;  /* 0x000000161e1e7223 */ /* 0x180fe20000010818 */
[-C--:B------:R-:W-:Y:S01]  /*92a0*/  FFMA.FTZ R37, R37, R22.reuse, -R24 ;  /* 0x0000001625257223 */ /* 0x080fe20000010818 */
[-CC-:B------:R-:W-:Y:S01]  /*92b0*/  FFMA.FTZ R39, R39, R22.reuse, -R21.reuse ;  /* 0x0000001627277223 */ /* 0x180fe20000010815 */
[----:B------:R-:W3:Y:S01]  /*92c0*/  MUFU.EX2 R50, R50 ;  /* 0x0000003200327308 */ /* 0x000ee20000000800 */
[----:B--2---:R-:W-:Y:S01]  /*92d0*/  F2FP.BF16.F32.PACK_AB R68, R52, R35 ;  /* 0x000000233444723e */ /* 0x004fe200000010ff */
[----:B------:R-:W-:Y:S01]  /*92e0*/  FADD.FTZ R35, R35, R52 ;  /* 0x0000003423237221 */ /* 0x000fe20000010000 */
[-CC-:B------:R-:W-:Y:S01]  /*92f0*/  FFMA.FTZ R28, R28, R22.reuse, -R24.reuse ;  /* 0x000000161c1c7223 */ /* 0x180fe20000010818 */
[-CC-:B------:R-:W-:Y:S01]  /*9300*/  FFMA.FTZ R36, R36, R22.reuse, -R21.reuse ;  /* 0x0000001624247223 */ /* 0x180fe20000010815 */
[-CC-:B------:R-:W-:Y:S01]  /*9310*/  FFMA.FTZ R31, R31, R22.reuse, -R21.reuse ;  /* 0x000000161f1f7223 */ /* 0x180fe20000010815 */
[-C--:B------:R-:W-:Y:S01]  /*9320*/  FFMA.FTZ R23, R23, R22.reuse, -R24 ;  /* 0x0000001617177223 */ /* 0x080fe20000010818 */
[----:B------:R-:W-:Y:S01]  /*9330*/  FFMA.FTZ R3, R3, R22, -R21 ;  /* 0x0000001603037223 */ /* 0x000fe20000010815 */
[----:B------:R-:W2:Y:S01]  /*9340*/  MUFU.EX2 R46, R46 ;  /* 0x0000002e002e7308 */ /* 0x000ea20000000800 */
[----:B------:R-:W-:-:S07]  /*9350*/  ISETP.GE.AND P0, PT, R33, R104, PT ;  /* 0x000000682100720c */ /* 0x000fce0003f06270 */
[----:B------:R-:W4:Y:S01]  /*9360*/  MUFU.EX2 R45, R45 ;  /* 0x0000002d002d7308 */ /* 0x000f220000000800 */
[----:B---3--:R-:W-:Y:S01]  /*9370*/  F2FP.BF16.F32.PACK_AB R70, R50, R51 ;  /* 0x000000333246723e */ /* 0x008fe200000010ff */
[----:B------:R-:W-:Y:S01]  /*9380*/  FADD.FTZ R51, R51, R35 ;  /* 0x0000002333337221 */ /* 0x000fe20000010000 */
[----:B------:R-:W-:-:S03]  /*9390*/  FFMA.FTZ R35, R44, R22, -R21 ;  /* 0x000000162c237223 */ /* 0x000fc60000010815 */
[----:B------:R-:W-:Y:S02]  /*93a0*/  FADD.FTZ R51, R50, R51 ;  /* 0x0000003332337221 */ /* 0x000fe40000010000 */
[----:B------:R-:W-:Y:S01]  /*93b0*/  HMMA.16816.F32.BF16 R80, R68, R76, RZ ;  /* 0x0000004c4450723c */ /* 0x000fe200000418ff */
[----:B------:R-:W3:Y:S02]  /*93c0*/  MUFU.EX2 R38, R38 ;  /* 0x0000002600267308 */ /* 0x000ee40000000800 */
[----:B--2---:R-:W-:-:S05]  /*93d0*/  FADD.FTZ R91, R46, R91 ;  /* 0x0000005b2e5b7221 */ /* 0x004fca0000010000 */
[----:B------:R-:W-:Y:S01]  /*93e0*/  HMMA.16816.F32.BF16 R76, R68, R78, RZ ;  /* 0x0000004e444c723c */ /* 0x000fe200000418ff */
[----:B------:R-:W-:Y:S01]  /*93f0*/  MUFU.EX2 R49, R49 ;  /* 0x0000003100317308 */ /* 0x000fe20000000800 */
[C---:B----4-:R-:W-:Y:S01]  /*9400*/  F2FP.BF16.F32.PACK_AB R5, R45.reuse, R46 ;  /* 0x0000002e2d05723e */ /* 0x050fe200000010ff */
[----:B------:R-:W-:-:S05]  /*9410*/  FADD.FTZ R45, R45, R91 ;  /* 0x0000005b2d2d7221 */ /* 0x000fca0000010000 */
[----:B-1----:R-:W-:Y:S01]  /*9420*/  HMMA.16816.F32.BF16 R72, R68, R8, RZ ;  /* 0x000000084448723c */ /* 0x002fe200000418ff */
[----:B------:R-:W1:Y:S01]  /*9430*/  MUFU.EX2 R34, R34 ;  /* 0x0000002200227308 */ /* 0x000e620000000800 */
[----:B---3--:R-:W-:-:S06]  /*9440*/  FADD.FTZ R45, R38, R45 ;  /* 0x0000002d262d7221 */ /* 0x008fcc0000010000 */
[----:B------:R-:W-:Y:S01]  /*9450*/  HMMA.16816.F32.BF16 R68, R68, R10, RZ ;  /* 0x0000000a4444723c */ /* 0x000fe200000418ff */
[----:B------:R-:W2:Y:S01]  /*9460*/  LDSM.16.MT88.4 R8, [R20+0x3400] ;  /* 0x003400001408783b */ /* 0x000ea20000004200 */
[----:B------:R-:W3:Y:S08]  /*9470*/  MUFU.EX2 R19, R19 ;  /* 0x0000001300137308 */ /* 0x000ef00000000800 */
[----:B------:R-:W4:Y:S01]  /*9480*/  MUFU.EX2 R18, R18 ;  /* 0x0000001200127308 */ /* 0x000f220000000800 */
[----:B-1----:R-:W-:Y:S01]  /*9490*/  F2FP.BF16.F32.PACK_AB R4, R34, R49 ;  /* 0x000000312204723e */ /* 0x002fe200000010ff */
[----:B------:R-:W-:-:S04]  /*94a0*/  FADD.FTZ R49, R49, R51 ;  /* 0x0000003331317221 */ /* 0x000fc80000010000 */
[----:B------:R-:W-:Y:S01]  /*94b0*/  FADD.FTZ R49, R34, R49 ;  /* 0x0000003122317221 */ /* 0x000fe20000010000 */
[----:B------:R-:W-:Y:S01]  /*94c0*/  FFMA.FTZ R34, R17, R22, -R24 ;  /* 0x0000001611227223 */ /* 0x000fe20000010818 */
[----:B------:R-:W1:Y:S02]  /*94d0*/  MUFU.EX2 R29, R29 ;  /* 0x0000001d001d7308 */ /* 0x000e640000000800 */
[----:B---3--:R-:W-:-:S06]  /*94e0*/  FADD.FTZ R49, R19, R49 ;  /* 0x0000003113317221 */ /* 0x008fcc0000010000 */
[----:B------:R-:W3:Y:S01]  /*94f0*/  MUFU.EX2 R66, R66 ;  /* 0x0000004200427308 */ /* 0x000ee20000000800 */
[C---:B----4-:R-:W-:Y:S01]  /*9500*/  F2FP.BF16.F32.PACK_AB R6, R18.reuse, R19 ;  /* 0x000000131206723e */ /* 0x050fe200000010ff */
[----:B------:R-:W-:-:S06]  /*9510*/  FADD.FTZ R18, R18, R49 ;  /* 0x0000003112127221 */ /* 0x000fcc0000010000 */
[----:B------:R-:W4:Y:S01]  /*9520*/  MUFU.EX2 R63, R63 ;  /* 0x0000003f003f7308 */ /* 0x000f220000000800 */
[C---:B-1----:R-:W-:Y:S01]  /*9530*/  F2FP.BF16.F32.PACK_AB R7, R29.reuse, R38 ;  /* 0x000000261d07723e */ /* 0x042fe200000010ff */
[----:B------:R-:W-:Y:S01]  /*9540*/  FADD.FTZ R45, R29, R45 ;  /* 0x0000002d1d2d7221 */ /* 0x000fe20000010000 */
[----:B------:R-:W-:-:S05]  /*9550*/  FFMA.FTZ R29, R16, R22, -R24 ;  /* 0x00000016101d7223 */ /* 0x000fca0000010818 */
[----:B--2---:R-:W-:Y:S01]  /*9560*/  HMMA.16816.F32.BF16 R72, R4, R8, R72 ;  /* 0x000000080448723c */ /* 0x004fe20000041848 */
[----:B------:R-:W-:Y:S04]  /*9570*/  MUFU.EX2 R62, R62 ;  /* 0x0000003e003e7308 */ /* 0x000fe80000000800 */
[----:B---3--:R-:W-:-:S03]  /*9580*/  FADD.FTZ R45, R66, R45 ;  /* 0x0000002d422d7221 */ /* 0x008fc60000010000 */
[----:B------:R-:W-:Y:S01]  /*9590*/  HMMA.16816.F32.BF16 R68, R4, R10, R68 ;  /* 0x0000000a0444723c */ /* 0x000fe20000041844 */
[----:B------:R-:W1:Y:S01]  /*95a0*/  LDSM.16.MT88.4 R8, [R25+0x3800] ;  /* 0x003800001908783b */ /* 0x000e620000004200 */
[----:B------:R-:W-:Y:S01]  /*95b0*/  MUFU.EX2 R67, R67 ;  /* 0x0000004300437308 */ /* 0x000fe20000000800 */
[----:B----4-:R-:W-:-:S05]  /*95c0*/  FADD.FTZ R45, R63, R45 ;  /* 0x0000002d3f2d7221 */ /* 0x010fca0000010000 */
[C---:B------:R-:W-:Y:S02]  /*95d0*/  HMMA.16816.F32.BF16 R80, R4.reuse, R12, R80 ;  /* 0x0000000c0450723c */ /* 0x040fe40000041850 */
[----:B------:R-:W2:Y:S06]  /*95e0*/  MUFU.EX2 R65, R65 ;  /* 0x0000004100417308 */ /* 0x000eac0000000800 */
[----:B------:R-:W-:Y:S03]  /*95f0*/  HMMA.16816.F32.BF16 R76, R4, R14, R76 ;  /* 0x0000000e044c723c */ /* 0x000fe6000004184c */
[----:B------:R-:W-:Y:S01]  /*9600*/  F2FP.BF16.F32.PACK_AB R5, R63, R66 ;  /* 0x000000423f05723e */ /* 0x000fe200000010ff */
[----:B------:R-:W-:Y:S01]  /*9610*/  MUFU.EX2 R64, R64 ;  /* 0x0000004000407308 */ /* 0x000fe20000000800 */
[----:B------:R-:W-:Y:S07]  /*9620*/  LDSM.16.MT88.4 R12, [R20+0x4400] ;  /* 0x00440000140c783b */ /* 0x000fee0000004200 */
[----:B------:R-:W3:Y:S01]  /*9630*/  MUFU.EX2 R61, R61 ;  /* 0x0000003d003d7308 */ /* 0x000ee20000000800 */
[----:B--2---:R-:W-:Y:S01]  /*9640*/  F2FP.BF16.F32.PACK_AB R4, R65, R67 ;  /* 0x000000434104723e */ /* 0x004fe200000010ff */
[----:B------:R-:W-:-:S02]  /*9650*/  FADD.FTZ R67, R67, R18 ;  /* 0x0000001243437221 */ /* 0x000fc40000010000 */
[----:B------:R-:W-:Y:S02]  /*9660*/  LDSM.16.MT88.4 R16, [R20+0x4800] ;  /* 0x004800001410783b */ /* 0x000fe40000004200 */
[----:B------:R-:W-:Y:S02]  /*9670*/  FADD.FTZ R67, R65, R67 ;  /* 0x0000004341437221 */ /* 0x000fe40000010000 */
[----:B------:R-:W2:Y:S08]  /*9680*/  MUFU.EX2 R32, R32 ;  /* 0x0000002000207308 */ /* 0x000eb00000000800 */
[----:B------:R-:W-:Y:S01]  /*9690*/  MUFU.EX2 R126, R126 ;  /* 0x0000007e007e7308 */ /* 0x000fe20000000800 */
[----:B---3--:R-:W-:Y:S01]  /*96a0*/  F2FP.BF16.F32.PACK_AB R6, R61, R64 ;  /* 0x000000403d06723e */ /* 0x008fe200000010ff */
[----:B------:R-:W-:-:S04]  /*96b0*/  FADD.FTZ R64, R64, R67 ;  /* 0x0000004340407221 */ /* 0x000fc80000010000 */
[----:B------:R-:W-:Y:S02]  /*96c0*/  FADD.FTZ R64, R61, R64 ;  /* 0x000000403d407221 */ /* 0x000fe40000010000 */
        /* <DEDUP_REMOVED lines=8> */
[----:B------:R-:W-:Y:S08]  /*9750*/  MUFU.EX2 R127, R127 ;  /* 0x0000007f007f7308 */ /* 0x000ff00000000800 */
[----:B------:R-:W-:Y:S08]  /*9760*/  MUFU.EX2 R125, R125 ;  /* 0x0000007d007d7308 */ /* 0x000ff00000000800 */
[----:B------:R-:W2:Y:S08]  /*9770*/  MUFU.EX2 R87, R87 ;  /* 0x0000005700577308 */ /* 0x000eb00000000800 */
[----:B------:R-:W4:Y:S08]  /*9780*/  MUFU.EX2 R123, R123 ;  /* 0x0000007b007b7308 */ /* 0x000f300000000800 */
[----:B------:R-:W5:Y:S01]  /*9790*/  MUFU.EX2 R101, R101 ;  /* 0x0000006500657308 */ /* 0x000f620000000800 */
[C---:B-1----:R-:W-:Y:S07]  /*97a0*/  HMMA.16816.F32.BF16 R72, R4.reuse, R8, R72 ;  /* 0x000000080448723c */ /* 0x042fee0000041848 */
[----:B------:R-:W1:Y:S01]  /*97b0*/  MUFU.EX2 R95, R95 ;  /* 0x0000005f005f7308 */ /* 0x000e620000000800 */
[----:B------:R-:W-:Y:S01]  /*97c0*/  HMMA.16816.F32.BF16 R68, R4, R10, R68 ;  /* 0x0000000a0444723c */ /* 0x000fe20000041844 */
[----:B------:R-:W1:Y:S02]  /*97d0*/  LDSM.16.MT88.4 R8, [R25+0x3c00] ;  /* 0x003c00001908783b */ /* 0x000e640000004200 */
[-CC-:B------:R-:W-:Y:S01]  /*97e0*/  FFMA.FTZ R4, R89, R22.reuse, -R24.reuse ;  /* 0x0000001659047223 */ /* 0x180fe20000010818 */
[----:B------:R-:W-:Y:S01]  /*97f0*/  FFMA.FTZ R89, R90, R22, -R24 ;  /* 0x000000165a597223 */ /* 0x000fe20000010818 */
[----:B---3--:R-:W-:-:S02]  /*9800*/  F2FP.BF16.F32.PACK_AB R5, R124, R126 ;  /* 0x0000007e7c05723e */ /* 0x008fc400000010ff */
[----:B------:R-:W-:Y:S01]  /*9810*/  MUFU.EX2 R107, R107 ;  /* 0x0000006b006b7308 */ /* 0x000fe20000000800 */
[----:B--2---:R-:W-:Y:S01]  /*9820*/  F2FP.BF16.F32.PACK_AB R7, R87, R88 ;  /* 0x000000585707723e */ /* 0x004fe200000010ff */
[----:B------:R-:W-:-:S04]  /*9830*/  FADD.FTZ R126, R126, R62 ;  /* 0x0000003e7e7e7221 */ /* 0x000fc80000010000 */
[----:B------:R-:W-:Y:S02]  /*9840*/  FADD.FTZ R124, R124, R126 ;  /* 0x0000007e7c7c7221 */ /* 0x000fe40000010000 */
[----:B------:R2:W-:Y:S02]  /*9850*/  MUFU.EX2 R90, R4 ;  /* 0x00000004005a7308 */ /* 0x0005e40000000800 */
[----:B------:R-:W-:-:S04]  /*9860*/  FADD.FTZ R88, R88, R124 ;  /* 0x0000007c58587221 */ /* 0x000fc80000010000 */
[----:B------:R-:W-:Y:S02]  /*9870*/  FADD.FTZ R87, R87, R88 ;  /* 0x0000005857577221 */ /* 0x000fe40000010000 */
[----:B------:R-:W3:Y:S02]  /*9880*/  MUFU.EX2 R89, R89 ;  /* 0x0000005900597308 */ /* 0x000ee40000000800 */
[----:B----4-:R-:W-:-:S04]  /*9890*/  FADD.FTZ R87, R123, R87 ;  /* 0x000000577b577221 */ /* 0x010fc80000010000 */
[----:B-----5:R-:W-:Y:S02]  /*98a0*/  FADD.FTZ R87, R101, R87 ;  /* 0x0000005765577221 */ /* 0x020fe40000010000 */
[----:B------:R-:W4:Y:S01]  /*98b0*/  MUFU.EX2 R100, R100 ;  /* 0x0000006400647308 */ /* 0x000f220000000800 */
[----:B--2---:R-:W-:Y:S01]  /*98c0*/  F2FP.BF16.F32.PACK_AB R4, R125, R127 ;  /* 0x0000007f7d04723e */ /* 0x004fe200000010ff */
[----:B------:R-:W-:Y:S01]  /*98d0*/  FADD.FTZ R127, R127, R64 ;  /* 0x000000407f7f7221 */ /* 0x000fe20000010000 */
[----:B-1----:R-:W-:-:S03]  /*98e0*/  FADD.FTZ R87, R95, R87 ;  /* 0x000000575f577221 */ /* 0x002fc60000010000 */
[----:B------:R-:W-:Y:S02]  /*98f0*/  FADD.FTZ R127, R125, R127 ;  /* 0x0000007f7d7f7221 */ /* 0x000fe40000010000 */
[----:B------:R-:W-:Y:S01]  /*9900*/  MUFU.EX2 R94, R94 ;  /* 0x0000005e005e7308 */ /* 0x000fe20000000800 */
[----:B---3--:R-:W-:Y:S01]  /*9910*/  F2FP.BF16.F32.PACK_AB R6, R89, R90 ;  /* 0x0000005a5906723e */ /* 0x008fe200000010ff */
[----:B------:R-:W-:-:S04]  /*9920*/  FADD.FTZ R127, R90, R127 ;  /* 0x0000007f5a7f7221 */ /* 0x000fc80000010000 */
[----:B------:R-:W-:Y:S02]  /*9930*/  FADD.FTZ R89, R89, R127 ;  /* 0x0000007f59597221 */ /* 0x000fe40000010000 */
[----:B------:R-:W-:Y:S01]  /*9940*/  HMMA.16816.F32.BF16 R80, R4, R8, R80 ;  /* 0x000000080450723c */ /* 0x000fe20000041850 */
[----:B------:R-:W1:Y:S02]  /*9950*/  MUFU.EX2 R93, R93 ;  /* 0x0000005d005d7308 */ /* 0x000e640000000800 */
[----:B------:R-:W-:-:S04]  /*9960*/  FADD.FTZ R89, R107, R89 ;  /* 0x000000596b597221 */ /* 0x000fc80000010000 */
[C---:B----4-:R-:W-:Y:S01]  /*9970*/  FADD.FTZ R89, R100.reuse, R89 ;  /* 0x0000005964597221 */ /* 0x050fe20000010000 */
[C---:B------:R-:W-:Y:S01]  /*9980*/  HMMA.16816.F32.BF16 R76, R4.reuse, R10, R76 ;  /* 0x0000000a044c723c */ /* 0x040fe2000004184c */
[----:B------:R-:W2:Y:S01]  /*9990*/  LDSM.16.MT88.4 R8, [R20+0x3c00] ;  /* 0x003c00001408783b */ /* 0x000ea20000004200 */
[----:B------:R-:W3:Y:S08]  /*99a0*/  MUFU.EX2 R86, R86 ;  /* 0x0000005600567308 */ /* 0x000ef00000000800 */
[----:B------:R-:W4:Y:S08]  /*99b0*/  MUFU.EX2 R60, R60 ;  /* 0x0000003c003c7308 */ /* 0x000f300000000800 */
[----:B------:R-:W-:Y:S08]  /*99c0*/  MUFU.EX2 R58, R58 ;  /* 0x0000003a003a7308 */ /* 0x000ff00000000800 */
[----:B------:R-:W-:Y:S08]  /*99d0*/  MUFU.EX2 R56, R56 ;  /* 0x0000003800387308 */ /* 0x000ff00000000800 */
[----:B------:R-:W-:Y:S01]  /*99e0*/  MUFU.EX2 R54, R54 ;  /* 0x0000003600367308 */ /* 0x000fe20000000800 */
[C---:B--2---:R-:W-:Y:S07]  /*99f0*/  HMMA.16816.F32.BF16 R72, R4.reuse, R8, R72 ;  /* 0x000000080448723c */ /* 0x044fee0000041848 */
[----:B------:R-:W2:Y:S01]  /*9a00*/  MUFU.EX2 R59, R59 ;  /* 0x0000003b003b7308 */ /* 0x000ea20000000800 */
[----:B------:R-:W-:Y:S01]  /*9a10*/  HMMA.16816.F32.BF16 R68, R4, R10, R68 ;  /* 0x0000000a0444723c */ /* 0x000fe20000041844 */
[----:B------:R-:W5:Y:S02]  /*9a20*/  LDSM.16.MT88.4 R8, [R25+0x4000] ;  /* 0x004000001908783b */ /* 0x000f640000004200 */
[----:B------:R-:W-:-:S04]  /*9a30*/  F2FP.BF16.F32.PACK_AB R4, R100, R107 ;  /* 0x0000006b6404723e */ /* 0x000fc800000010ff */
[----:B------:R-:W5:Y:S01]  /*9a40*/  MUFU.EX2 R57, R57 ;  /* 0x0000003900397308 */ /* 0x000f620000000800 */
[----:B------:R-:W-:Y:S02]  /*9a50*/  F2FP.BF16.F32.PACK_AB R5, R101, R123 ;  /* 0x0000007b6505723e */ /* 0x000fe400000010ff */
[C---:B-1----:R-:W-:Y:S01]  /*9a60*/  F2FP.BF16.F32.PACK_AB R6, R93.reuse, R94 ;  /* 0x0000005e5d06723e */ /* 0x042fe200000010ff */
[----:B------:R-:W-:Y:S01]  /*9a70*/  FADD.FTZ R94, R94, R89 ;  /* 0x000000595e5e7221 */ /* 0x000fe20000010000 */
[C---:B---3--:R-:W-:Y:S01]  /*9a80*/  F2FP.BF16.F32.PACK_AB R7, R86.reuse, R95 ;  /* 0x0000005f5607723e */ /* 0x048fe200000010ff */
[----:B------:R-:W-:Y:S02]  /*9a90*/  FADD.FTZ R86, R86, R87 ;  /* 0x0000005756567221 */ /* 0x000fe40000010000 */
[----:B------:R-:W-:Y:S01]  /*9aa0*/  MUFU.EX2 R55, R55 ;  /* 0x0000003700377308 */ /* 0x000fe20000000800 */
[----:B------:R-:W-:Y:S01]  /*9ab0*/  FADD.FTZ R94, R93, R94 ;  /* 0x0000005e5d5e7221 */ /* 0x000fe20000010000 */
[----:B----4-:R-:W-:-:S03]  /*9ac0*/  FADD.FTZ R86, R60, R86 ;  /* 0x000000563c567221 */ /* 0x010fc60000010000 */
[----:B--2---:R-:W-:-:S03]  /*9ad0*/  FADD.FTZ R94, R59, R94 ;  /* 0x0000005e3b5e7221 */ /* 0x004fc60000010000 */
[----:B------:R1:W2:Y:S08]  /*9ae0*/  MUFU.EX2 R48, R42 ;  /* 0x0000002a00307308 */ /* 0x0002b00000000800 */
[----:B------:R-:W-:Y:S08]  /*9af0*/  MUFU.EX2 R53, R53 ;  /* 0x0000003500357308 */ /* 0x000ff00000000800 */
[----:B------:R-:W-:Y:S01]  /*9b00*/  MUFU.EX2 R35, R35 ;  /* 0x0000002300237308 */ /* 0x000fe20000000800 */
[----:B-1----:R-:W-:Y:S01]  /*9b10*/  FFMA.FTZ R42, R43, R22, -R21 ;  /* 0x000000162b2a7223 */ /* 0x002fe20000010815 */
[C---:B-----5:R-:W-:Y:S06]  /*9b20*/  HMMA.16816.F32.BF16 R80, R4.reuse, R8, R80 ;  /* 0x000000080450723c */ /* 0x060fec0000041850 */
[----:B------:R-:W-:Y:S02]  /*9b30*/  MUFU.EX2 R42, R42 ;  /* 0x0000002a002a7308 */ /* 0x000fe40000000800 */
[C---:B------:R-:W-:Y:S01]  /*9b40*/  HMMA.16816.F32.BF16 R76, R4.reuse, R10, R76 ;  /* 0x0000000a044c723c */ /* 0x040fe2000004184c */
[----:B------:R-:W1:Y:S05]  /*9b50*/  LDSM.16.MT88.4 R8, [R20+0x4000] ;  /* 0x004000001408783b */ /* 0x000e6a0000004200 */
[----:B------:R-:W-:Y:S08]  /*9b60*/  MUFU.EX2 R41, R41 ;  /* 0x0000002900297308 */ /* 0x000ff00000000800 */
[----:B------:R-:W3:Y:S08]  /*9b70*/  MUFU.EX2 R30, R30 ;  /* 0x0000001e001e7308 */ /* 0x000ef00000000800 */
[----:B------:R-:W-:Y:S08]  /*9b80*/  MUFU.EX2 R37, R37 ;  /* 0x0000002500257308 */ /* 0x000ff00000000800 */
[----:B------:R-:W-:Y:S08]  /*9b90*/  MUFU.EX2 R34, R34 ;  /* 0x0000002200227308 */ /* 0x000ff00000000800 */
[----:B------:R-:W4:Y:S01]  /*9ba0*/  MUFU.EX2 R29, R29 ;  /* 0x0000001d001d7308 */ /* 0x000f220000000800 */
[C---:B-1----:R-:W-:Y:S07]  /*9bb0*/  HMMA.16816.F32.BF16 R72, R4.reuse, R8, R72 ;  /* 0x000000080448723c */ /* 0x042fee0000041848 */
[----:B------:R-:W1:Y:S01]  /*9bc0*/  MUFU.EX2 R39, R39 ;  /* 0x0000002700277308 */ /* 0x000e620000000800 */
[----:B------:R-:W-:Y:S01]  /*9bd0*/  HMMA.16816.F32.BF16 R68, R4, R10, R68 ;  /* 0x0000000a0444723c */ /* 0x000fe20000041844 */
[----:B------:R-:W5:Y:S02]  /*9be0*/  LDSM.16.MT88.4 R8, [R25+0x4400] ;  /* 0x004400001908783b */ /* 0x000f640000004200 */
[C---:B------:R-:W-:Y:S01]  /*9bf0*/  F2FP.BF16.F32.PACK_AB R4, R57.reuse, R59 ;  /* 0x0000003b3904723e */ /* 0x040fe200000010ff */
[----:B------:R-:W-:Y:S01]  /*9c00*/  FADD.FTZ R57, R57, R94 ;  /* 0x0000005e39397221 */ /* 0x000fe20000010000 */
[C---:B------:R-:W-:Y:S01]  /*9c10*/  F2FP.BF16.F32.PACK_AB R5, R58.reuse, R60 ;  /* 0x0000003c3a05723e */ /* 0x040fe200000010ff */
[----:B------:R-:W-:Y:S01]  /*9c20*/  FADD.FTZ R58, R58, R86 ;  /* 0x000000563a3a7221 */ /* 0x000fe20000010000 */
[----:B--2---:R-:W-:Y:S01]  /*9c30*/  F2FP.BF16.F32.PACK_AB R6, R48, R55 ;  /* 0x000000373006723e */ /* 0x004fe200000010ff */
[----:B------:R-:W-:Y:S01]  /*9c40*/  FADD.FTZ R57, R55, R57 ;  /* 0x0000003937397221 */ /* 0x000fe20000010000 */
[----:B------:R-:W-:Y:S01]  /*9c50*/  F2FP.BF16.F32.PACK_AB R7, R54, R56 ;  /* 0x000000383607723e */ /* 0x000fe200000010ff */
[----:B------:R-:W-:Y:S01]  /*9c60*/  FADD.FTZ R58, R56, R58 ;  /* 0x0000003a383a7221 */ /* 0x000fe20000010000 */
[----:B------:R-:W-:Y:S01]  /*9c70*/  MUFU.EX2 R28, R28 ;  /* 0x0000001c001c7308 */ /* 0x000fe20000000800 */
[----:B------:R-:W-:-:S02]  /*9c80*/  FADD.FTZ R48, R48, R57 ;  /* 0x0000003930307221 */ /* 0x000fc40000010000 */
[----:B------:R-:W-:Y:S02]  /*9c90*/  FADD.FTZ R54, R54, R58 ;  /* 0x0000003a36367221 */ /* 0x000fe40000010000 */
[C---:B------:R-:W-:Y:S03]  /*9ca0*/  HMMA.16816.F32.BF16 R72, R4.reuse, R12, R72 ;  /* 0x0000000c0448723c */ /* 0x040fe60000041848 */
[----:B---3--:R-:W-:Y:S01]  /*9cb0*/  FADD.FTZ R48, R30, R48 ;  /* 0x000000301e307221 */ /* 0x008fe20000010000 */
[----:B------:R-:W-:Y:S01]  /*9cc0*/  FADD.FTZ R54, R53, R54 ;  /* 0x0000003635367221 */ /* 0x000fe20000010000 */
[----:B------:R-:W2:Y:S03]  /*9cd0*/  MUFU.EX2 R36, R36 ;  /* 0x0000002400247308 */ /* 0x000ea60000000800 */
[C---:B------:R-:W-:Y:S01]  /*9ce0*/  HMMA.16816.F32.BF16 R68, R4.reuse, R14, R68 ;  /* 0x0000000e0444723c */ /* 0x040fe20000041844 */
[----:B------:R-:W-:Y:S04]  /*9cf0*/  LDSM.16.MT88.4 R12, [R25+0x4c00] ;  /* 0x004c0000190c783b */ /* 0x000fe80000004200 */
[----:B------:R-:W3:Y:S08]  /*9d00*/  MUFU.EX2 R31, R31 ;  /* 0x0000001f001f7308 */ /* 0x000ef00000000800 */
[----:B------:R-:W-:Y:S01]  /*9d10*/  MUFU.EX2 R124, R23 ;  /* 0x00000017007c7308 */ /* 0x000fe20000000800 */
[C---:B-----5:R-:W-:Y:S07]  /*9d20*/  HMMA.16816.F32.BF16 R80, R4.reuse, R8, R80 ;  /* 0x000000080450723c */ /* 0x060fee0000041850 */
[----:B------:R-:W-:Y:S01]  /*9d30*/  MUFU.EX2 R123, R3 ;  /* 0x00000003007b7308 */ /* 0x000fe20000000800 */
[----:B------:R-:W-:Y:S01]  /*9d40*/  HMMA.16816.F32.BF16 R76, R4, R10, R76 ;  /* 0x0000000a044c723c */ /* 0x000fe2000004184c */
[----:B------:R5:W3:Y:S02]  /*9d50*/  LDSM.16.MT88.4 R8, [R25+0x4800] ;  /* 0x004800001908783b */ /* 0x000ae40000004200 */
[-CC-:B------:R-:W-:Y:S01]  /*9d60*/  FFMA.FTZ R4, R27, R22.reuse, -R24.reuse ;  /* 0x000000161b047223 */ /* 0x180fe20000010818 */
[----:B------:R-:W-:Y:S01]  /*9d70*/  FFMA.FTZ R27, R26, R22, -R24 ;  /* 0x000000161a1b7223 */ /* 0x000fe20000010818 */
[C---:B------:R-:W-:Y:S01]  /*9d80*/  F2FP.BF16.F32.PACK_AB R5, R35.reuse, R53 ;  /* 0x000000352305723e */ /* 0x040fe200000010ff */
[----:B------:R-:W-:Y:S01]  /*9d90*/  FADD.FTZ R35, R35, R54 ;  /* 0x0000003623237221 */ /* 0x000fe20000010000 */
[----:B------:R5:W3:Y:S01]  /*9da0*/  MUFU.EX2 R26, R4 ;  /* 0x00000004001a7308 */ /* 0x000ae20000000800 */
[----:B----4-:R-:W-:-:S02]  /*9db0*/  F2FP.BF16.F32.PACK_AB R6, R29, R34 ;  /* 0x000000221d06723e */ /* 0x010fc400000010ff */
[----:B------:R-:W-:Y:S01]  /*9dc0*/  F2FP.BF16.F32.PACK_AB R7, R41, R42 ;  /* 0x0000002a2907723e */ /* 0x000fe200000010ff */
[----:B------:R-:W-:-:S04]  /*9dd0*/  FADD.FTZ R35, R42, R35 ;  /* 0x000000232a237221 */ /* 0x000fc80000010000 */
[----:B------:R-:W-:-:S04]  /*9de0*/  FADD.FTZ R41, R41, R35 ;  /* 0x0000002329297221 */ /* 0x000fc80000010000 */
[----:B-1----:R-:W-:-:S04]  /*9df0*/  FADD.FTZ R41, R39, R41 ;  /* 0x0000002927297221 */ /* 0x002fc80000010000 */
[----:B--2---:R-:W-:Y:S01]  /*9e00*/  FADD.FTZ R41, R36, R41 ;  /* 0x0000002924297221 */ /* 0x004fe20000010000 */
[C---:B-----5:R-:W-:Y:S01]  /*9e10*/  F2FP.BF16.F32.PACK_AB R4, R37.reuse, R30 ;  /* 0x0000001e2504723e */ /* 0x060fe200000010ff */
[----:B------:R-:W1:Y:S01]  /*9e20*/  MUFU.EX2 R25, R27 ;  /* 0x0000001b00197308 */ /* 0x000e620000000800 */
[----:B------:R-:W-:Y:S01]  /*9e30*/  FADD.FTZ R37, R37, R48 ;  /* 0x0000003025257221 */ /* 0x000fe20000010000 */
[----:B---3--:R-:W-:-:S03]  /*9e40*/  FADD.FTZ R41, R31, R41 ;  /* 0x000000291f297221 */ /* 0x008fc60000010000 */
[----:B------:R-:W-:Y:S01]  /*9e50*/  FADD.FTZ R37, R34, R37 ;  /* 0x0000002522257221 */ /* 0x000fe20000010000 */
[----:B------:R-:W-:Y:S03]  /*9e60*/  HMMA.16816.F32.BF16 R72, R4, R16, R72 ;  /* 0x000000100448723c */ /* 0x000fe60000041848 */
[----:B------:R-:W-:-:S04]  /*9e70*/  FADD.FTZ R29, R29, R37 ;  /* 0x000000251d1d7221 */ /* 0x000fc80000010000 */
[----:B------:R-:W-:Y:S01]  /*9e80*/  FADD.FTZ R29, R28, R29 ;  /* 0x0000001d1c1d7221 */ /* 0x000fe20000010000 */
[----:B------:R-:W-:Y:S03]  /*9e90*/  HMMA.16816.F32.BF16 R68, R4, R18, R68 ;  /* 0x000000120444723c */ /* 0x000fe60000041844 */
[----:B------:R-:W-:-:S04]  /*9ea0*/  FADD.FTZ R29, R26, R29 ;  /* 0x0000001d1a1d7221 */ /* 0x000fc80000010000 */
[----:B-1----:R-:W-:Y:S01]  /*9eb0*/  FADD.FTZ R29, R25, R29 ;  /* 0x0000001d191d7221 */ /* 0x002fe20000010000 */
[C---:B------:R-:W-:Y:S08]  /*9ec0*/  HMMA.16816.F32.BF16 R80, R4.reuse, R8, R80 ;  /* 0x000000080450723c */ /* 0x040ff00000041850 */
[----:B------:R-:W-:Y:S01]  /*9ed0*/  HMMA.16816.F32.BF16 R76, R4, R10, R76 ;  /* 0x0000000a044c723c */ /* 0x000fe2000004184c */
[----:B------:R-:W1:Y:S02]  /*9ee0*/  LDSM.16.MT88.4 R8, [R20+0x4c00] ;  /* 0x004c00001408783b */ /* 0x000e640000004200 */
        /* <DEDUP_REMOVED lines=16> */
.L_x_8646:
        /* <DEDUP_REMOVED lines=78> */
.L_x_8641:
[----:B------:R-:W-:Y:S05]  /*a4d0*/  BSYNC.RECONVERGENT B0 ;  /* 0x0000000000007941 */ /* 0x000fea0003800200 */
.L_x_8640:
[----:B------:R-:W1:Y:S01]  /*a4e0*/  S2UR UR7, SR_CgaCtaId ;  /* 0x00000000000779c3 */ /* 0x000e620000008800 */
[C---:B------:R-:W-:Y:S01]  /*a4f0*/  SHF.L.U32 R0, R97.reuse, 0x3, RZ ;  /* 0x0000000361007819 */ /* 0x040fe200000006ff */
[----:B------:R-:W-:Y:S01]  /*a500*/  UMOV UR9, 0x400 ;  /* 0x0000040000097882 */ /* 0x000fe20000000000 */
[----:B------:R-:W-:Y:S01]  /*a510*/  LOP3.LUT R3, R97, 0x18, RZ, 0xc0, !PT ;  /* 0x0000001861037812 */ /* 0x000fe200078ec0ff */
[----:B------:R-:W-:Y:S01]  /*a520*/  BSSY.RECONVERGENT B1, `(.L_x_8642) ;  /* 0x000013b000017945 */ /* 0x000fe20003800200 */
[-C--:B------:R-:W-:Y:S02]  /*a530*/  MOV R10, R109.reuse ;  /* 0x0000006d000a7202 */ /* 0x080fe40000000f00 */
[--C-:B------:R-:W-:Y:S02]  /*a540*/  LOP3.LUT R3, R3, 0xc0, R0.reuse, 0xf8, !PT ;  /* 0x000000c003037812 */ /* 0x100fe400078ef800 */
[-C--:B------:R-:W-:Y:S02]  /*a550*/  MOV R11, R108.reuse ;  /* 0x0000006c000b7202 */ /* 0x080fe40000000f00 */
[--C-:B------:R-:W-:Y:S02]  /*a560*/  LOP3.LUT R3, R3, 0x18, R0.reuse, 0x78, !PT ;  /* 0x0000001803037812 */ /* 0x100fe400078e7800 */
[----:B------:R-:W-:Y:S02]  /*a570*/  IADD3 R4, P0, PT, R120, R109, RZ ;  /* 0x0000006d78047210 */ /* 0x000fe40007f1e0ff */
[----:B------:R-:W-:Y:S02]  /*a580*/  LOP3.LUT R3, R3, 0x1f20, R0, 0xf8, !PT ;  /* 0x00001f2003037812 */ /* 0x000fe400078ef800 */
[----:B------:R-:W-:Y:S02]  /*a590*/  IADD3.X R5, PT, PT, R121, R108, RZ, P0, !PT ;  /* 0x0000006c79057210 */ /* 0x000fe400007fe4ff */
[-C--:B------:R-:W-:Y:S02]  /*a5a0*/  IADD3 R6, P0, PT, R4, R120.reuse, RZ ;  /* 0x0000007804067210 */ /* 0x080fe40007f1e0ff */
[----:B------:R-:W-:Y:S02]  /*a5b0*/  SHF.L.U32 R99, R97, 0x4, RZ ;  /* 0x0000000461637819 */ /* 0x000fe400000006ff */
[-C--:B------:R-:W-:Y:S01]  /*a5c0*/  IADD3.X R7, PT, PT, R5, R121.reuse, RZ, P0, !PT ;  /* 0x0000007905077210 */ /* 0x080fe200007fe4ff */
[----:B-1----:R-:W-:Y:S01]  /*a5d0*/  ULEA UR6, UR7, UR9, 0x18 ;  /* 0x0000000907067291 */ /* 0x002fe2000f8ec0ff */
[----:B------:R-:W-:Y:S02]  /*a5e0*/  IADD3 R8, P0, PT, R6, R120, RZ ;  /* 0x0000007806087210 */ /* 0x000fe40007f1e0ff */
[----:B------:R-:W-:Y:S02]  /*a5f0*/  SHF.L.U32 R101, R97, 0x5, RZ ;  /* 0x0000000561657819 */ /* 0x000fe400000006ff */
[----:B------:R-:W-:Y:S02]  /*a600*/  IADD3.X R9, PT, PT, R7, R121, RZ, P0, !PT ;  /* 0x0000007907097210 */ /* 0x000fe400007fe4ff */
[----:B------:R-:W-:Y:S02]  /*a610*/  LEA R3, R3, UR6, 0x1 ;  /* 0x0000000603037c11 */ /* 0x000fe4000f8e08ff */
[C---:B------:R-:W-:Y:S02]  /*a620*/  LOP3.LUT R0, R97.reuse, 0x8, RZ, 0xc0, !PT ;  /* 0x0000000861007812 */ /* 0x040fe400078ec0ff */
[----:B------:R-:W-:Y:S01]  /*a630*/  SHF.L.U32 R96, R97, 0x2, RZ ;  /* 0x0000000261607819 */ /* 0x000fe200000006ff */
[----:B------:R-:W-:Y:S01]  /*a640*/  @!PT LDS RZ, [RZ] ;  /* 0x00000000fffff984 */ /* 0x000fe20000000800 */
[----:B------:R-:W-:Y:S01]  /*a650*/  @!PT LDS RZ, [RZ] ;  /* 0x00000000fffff984 */ /* 0x000fe20000000800 */
[----:B------:R-:W-:Y:S01]  /*a660*/  @!PT LDS RZ, [RZ] ;  /* 0x00000000fffff984 */ /* 0x000fe20000000800 */
[----:B------:R-:W-:Y:S01]  /*a670*/  LDGSTS.E.BYPASS.LTC128B.128 [R3+0x3000], desc[UR4][R10.64] ;  /* 0x030000000a037fae */ /* 0x000fe2000b981a04 */
[----:B------:R-:W-:Y:S02]  /*a680*/  LOP3.LUT R2, R99, 0x100, RZ, 0xc0, !PT ;  /* 0x0000010063027812 */ /* 0x000fe400078ec0ff */
[--C-:B------:R-:W-:Y:S02]  /*a690*/  LOP3.LUT R0, R0, 0xc0, R101.reuse, 0xf8, !PT ;  /* 0x000000c000007812 */ /* 0x100fe400078ef865 */
[----:B------:R-:W-:Y:S02]  /*a6a0*/  LOP3.LUT R100, R96, 0x18, RZ, 0xc0, !PT ;  /* 0x0000001860647812 */ /* 0x000fe400078ec0ff */
[----:B------:R-:W-:Y:S01]  /*a6b0*/  LOP3.LUT R2, R2, 0x20, R101, 0xf8, !PT ;  /* 0x0000002002027812 */ /* 0x000fe200078ef865 */
[----:B------:R-:W-:Y:S01]  /*a6c0*/  LDGSTS.E.BYPASS.LTC128B.128 [R3+0x3800], desc[UR4][R4.64] ;  /* 0x0380000004037fae */ /* 0x000fe2000b981a04 */
[----:B------:R-:W-:Y:S02]  /*a6d0*/  LOP3.LUT P0, RZ, R97, 0x4, RZ, 0xc0, !PT ;  /* 0x0000000461ff7812 */ /* 0x000fe4000780c0ff */
[----:B------:R-:W-:Y:S02]  /*a6e0*/  LOP3.LUT R0, R2, R0, R100, 0xf6, !PT ;  /* 0x0000000002007212 */ /* 0x000fe400078ef664 */
[----:B------:R-:W-:Y:S02]  /*a6f0*/  MOV R2, 0x20 ;  /* 0x0000002000027802 */ /* 0x000fe40000000f00 */
[----:B------:R-:W-:Y:S01]  /*a700*/  LEA R0, R0, UR6, 0x1 ;  /* 0x0000000600007c11 */ /* 0x000fe2000f8e08ff */
[----:B------:R-:W-:Y:S01]  /*a710*/  LDGSTS.E.BYPASS.LTC128B.128 [R3+0x4000], desc[UR4][R6.64] ;  /* 0x0400000006037fae */ /* 0x000fe2000b981a04 */
[----:B------:R-:W-:Y:S02]  /*a720*/  SEL R2, R2, 0xffffffe0, !P0 ;  /* 0xffffffe002027807 */ /* 0x000fe40004000000 */
[----:B------:R-:W-:Y:S02]  /*a730*/  IADD3 R122, PT, PT, R122, -0x1, RZ ;  /* 0xffffffff7a7a7810 */ /* 0x000fe40007ffe0ff */
[----:B------:R-:W-:Y:S02]  /*a740*/  IADD3 R92, PT, PT, R98, R2, RZ ;  /* 0x00000002625c7210 */ /* 0x000fe40007ffe0ff */
[----:B------:R-:W-:Y:S01]  /*a750*/  ISETP.GT.AND P2, PT, R122, R104, PT ;  /* 0x000000687a00720c */ /* 0x000fe20003f44270 */
[----:B------:R1:W-:Y:S08]  /*a760*/  LDGSTS.E.BYPASS.LTC128B.128 [R3+0x4800], desc[UR4][R8.64] ;  /* 0x0480000008037fae */ /* 0x0003f0000b981a04 */
[----:B------:R-:W-:Y:S08]  /*a770*/  LDSM.16.M88.4 R64, [R98] ;  /* 0x000000006240783b */ /* 0x000ff00000000200 */
[----:B------:R-:W-:Y:S08]  /*a780*/  LDSM.16.M88.4 R16, [R0+0x1400] ;  /* 0x001400000010783b */ /* 0x000ff00000000200 */
[----:B------:R-:W-:Y:S08]  /*a790*/  LDSM.16.M88.4 R24, [R0+0x1800] ;  /* 0x001800000018783b */ /* 0x000ff00000000200 */
        /* <DEDUP_REMOVED lines=12> */
[----:B-1----:R-:W-:Y:S02]  /*a860*/  IADD3 R0, PT, PT, R0, R2, RZ ;  /* 0x0000000200007210 */ /* 0x002fe40007ffe0ff */
[----:B------:R-:W5:Y:S05]  /*a870*/  LD.E R2, desc[UR4][R84.64+0x18c] ;  /* 0x00018c0454027980 */ /* 0x000f6a000c101900 */
        /* <DEDUP_REMOVED lines=54> */
[C---:B-1----:R-:W-:Y:S03]  /*abe0*/  HMMA.16816.F32.BF16 R36, R92.reuse, R88, R36 ;  /* 0x000000585c24723c */ /* 0x042fe60000041824 */
[-C--:B------:R-:W-:Y:S01]  /*abf0*/  FMUL.FTZ R31, R31, R2.reuse ;  /* 0x000000021f1f7220 */ /* 0x080fe20000410000 */
[-C--:B------:R-:W-:Y:S01]  /*ac00*/  FMUL.FTZ R32, R32, R2.reuse ;  /* 0x0000000220207220 */ /* 0x080fe20000410000 */
[-C--:B------:R-:W-:Y:S01]  /*ac10*/  FMUL.FTZ R33, R33, R2.reuse ;  /* 0x0000000221217220 */ /* 0x080fe20000410000 */
[-C--:B------:R-:W-:Y:S03]  /*ac20*/  FMUL.FTZ R34, R34, R2.reuse ;  /* 0x0000000222227220 */ /* 0x080fe60000410000 */
[----:B------:R1:W1:Y:S01]  /*ac30*/  MUFU.TANH R158, R8 ;  /* 0x00000008009e7308 */ /* 0x0002620000002400 */
[C---:B------:R-:W-:Y:S01]  /*ac40*/  HMMA.16816.F32.BF16 R40, R92.reuse, R90, R40 ;  /* 0x0000005a5c28723c */ /* 0x040fe20000041828 */
[----:B------:R-:W3:Y:S02]  /*ac50*/  LDSM.16.M88.4 R88, [R0+0x2400] ;  /* 0x002400000058783b */ /* 0x000ee40000000200 */
[-C--:B------:R-:W-:Y:S06]  /*ac60*/  FMUL.FTZ R35, R35, R2.reuse ;  /* 0x0000000223237220 */ /* 0x080fec0000410000 */
[----:B------:R-:W2:Y:S01]  /*ac70*/  MUFU.TANH R149, R20 ;  /* 0x0000001400957308 */ /* 0x000ea20000002400 */
[----:B-----5:R-:W-:Y:S01]  /*ac80*/  LDSM.16.M88.4 R4, [R0+0x2c00] ;  /* 0x002c00000004783b */ /* 0x020fe20000000200 */
[-C--:B------:R-:W-:Y:S01]  /*ac90*/  FMUL.FTZ R36, R36, R2.reuse ;  /* 0x0000000224247220 */ /* 0x080fe20000410000 */
[-C--:B------:R-:W-:Y:S01]  /*aca0*/  FMUL.FTZ R37, R37, R2.reuse ;  /* 0x0000000225257220 */ /* 0x080fe20000410000 */
[-C--:B------:R-:W-:Y:S01]  /*acb0*/  FMUL.FTZ R38, R38, R2.reuse ;  /* 0x0000000226267220 */ /* 0x080fe20000410000 */
[-C--:B------:R-:W-:Y:S05]  /*acc0*/  FMUL.FTZ R39, R39, R2.reuse ;  /* 0x0000000227277220 */ /* 0x080fea0000410000 */
[----:B------:R5:W2:Y:S01]  /*acd0*/  MUFU.TANH R134, R36 ;  /* 0x0000002400867308 */ /* 0x000aa20000002400 */
[-C--:B-1----:R-:W-:Y:S01]  /*ace0*/  FMUL.FTZ R8, R10, R2.reuse ;  /* 0x000000020a087220 */ /* 0x082fe20000410000 */
[-C--:B------:R-:W-:Y:S01]  /*acf0*/  FMUL.FTZ R10, R11, R2.reuse ;  /* 0x000000020b0a7220 */ /* 0x080fe20000410000 */
[-C--:B------:R-:W-:Y:S01]  /*ad00*/  FMUL.FTZ R43, R43, R2.reuse ;  /* 0x000000022b2b7220 */ /* 0x080fe20000410000 */
[-C--:B------:R-:W-:Y:S06]  /*ad10*/  FMUL.FTZ R40, R40, R2.reuse ;  /* 0x0000000228287220 */ /* 0x080fec0000410000 */
[----:B------:R-:W1:Y:S10]  /*ad20*/  MUFU.TANH R150, R21 ;  /* 0x0000001500967308 */ /* 0x000e740000002400 */
[----:B------:R-:W1:Y:S10]  /*ad30*/  MUFU.TANH R151, R22 ;  /* 0x0000001600977308 */ /* 0x000e740000002400 */
[----:B------:R-:W1:Y:S01]  /*ad40*/  MUFU.TANH R152, R23 ;  /* 0x0000001700987308 */ /* 0x000e620000002400 */
[C---:B---3--:R-:W-:Y:S09]  /*ad50*/  HMMA.16816.F32.BF16 R44, R92.reuse, R88, R44 ;  /* 0x000000585c2c723c */ /* 0x048ff2000004182c */
[----:B------:R3:W1:Y:S01]  /*ad60*/  MUFU.TANH R136, R37 ;  /* 0x0000002500887308 */ /* 0x0006620000002400 */
[C---:B------:R-:W-:Y:S01]  /*ad70*/  HMMA.16816.F32.BF16 R48, R92.reuse, R90, R48 ;  /* 0x0000005a5c30723c */ /* 0x040fe20000041830 */
[----:B------:R-:W4:Y:S01]  /*ad80*/  LDSM.16.M88.4 R88, [R0+0x2800] ;  /* 0x002800000058783b */ /* 0x000f220000000200 */
[----:B------:R-:W-:Y:S07]  /*ad90*/  DEPBAR.LE SB0, 0x0 ;  /* 0x000080000000791a */ /* 0x000fee0000000000 */
[----:B------:R2:W1:Y:S10]  /*ada0*/  MUFU.TANH R138, R38 ;  /* 0x00000026008a7308 */ /* 0x0004740000002400 */
[----:B------:R1:W1:Y:S01]  /*adb0*/  MUFU.TANH R141, R39 ;  /* 0x00000027008d7308 */ /* 0x0002620000002400 */
[----:B------:R-:W-:Y:S01]  /*adc0*/  BAR.SYNC.DEFER_BLOCKING 0x0 ;  /* 0x0000000000007b1d */ /* 0x000fe20000010000 */
[-C--:B------:R-:W-:Y:S01]  /*add0*/  FMUL.FTZ R45, R45, R2.reuse ;  /* 0x000000022d2d7220 */ /* 0x080fe20000410000 */
[-C--:B-----5:R-:W-:Y:S01]  /*ade0*/  FMUL.FTZ R36, R46, R2.reuse ;  /* 0x000000022e247220 */ /* 0x0a0fe20000410000 */
[-C--:B---3--:R-:W-:Y:S01]  /*adf0*/  FMUL.FTZ R37, R47, R2.reuse ;  /* 0x000000022f257220 */ /* 0x088fe20000410000 */
[-C--:B------:R-:W-:Y:S01]  /*ae00*/  FMUL.FTZ R48, R48, R2.reuse ;  /* 0x0000000230307220 */ /* 0x080fe20000410000 */
[-C--:B------:R-:W-:Y:S01]  /*ae10*/  FMUL.FTZ R49, R49, R2.reuse ;  /* 0x0000000231317220 */ /* 0x080fe20000410000 */
[-C--:B------:R-:W-:Y:S03]  /*ae20*/  FMUL.FTZ R50, R50, R2.reuse ;  /* 0x0000000232327220 */ /* 0x080fe60000410000 */
[----:B------:R-:W3:Y:S01]  /*ae30*/  MUFU.TANH R127, R43 ;  /* 0x0000002b007f7308 */ /* 0x000ee20000002400 */
[-C--:B------:R-:W-:Y:S01]  /*ae40*/  FMUL.FTZ R51, R51, R2.reuse ;  /* 0x0000000233337220 */ /* 0x080fe20000410000 */
[-C--:B--2---:R-:W-:Y:S01]  /*ae50*/  FMUL.FTZ R38, R41, R2.reuse ;  /* 0x0000000229267220 */ /* 0x084fe20000410000 */
[-C--:B------:R-:W-:Y:S07]  /*ae60*/  FMUL.FTZ R44, R44, R2.reuse ;  /* 0x000000022c2c7220 */ /* 0x080fee0000410000 */
[----:B------:R-:W2:Y:S01]  /*ae70*/  MUFU.TANH R129, R45 ;  /* 0x0000002d00817308 */ /* 0x000ea20000002400 */
[-C--:B-1----:R-:W-:Y:S09]  /*ae80*/  FMUL.FTZ R39, R42, R2.reuse ;  /* 0x000000022a277220 */ /* 0x082ff20000410000 */
[----:B------:R-:W1:Y:S01]  /*ae90*/  MUFU.TANH R126, R48 ;  /* 0x00000030007e7308 */ /* 0x000e620000002400 */
[C---:B----4-:R-:W-:Y:S09]  /*aea0*/  HMMA.16816.F32.BF16 R52, R92.reuse, R88, R52 ;  /* 0x000000585c34723c */ /* 0x050ff20000041834 */
[----:B------:R4:W1:Y:S01]  /*aeb0*/  MUFU.TANH R125, R50 ;  /* 0x00000032007d7308 */ /* 0x0008620000002400 */
[C---:B------:R-:W-:Y:S09]  /*aec0*/  HMMA.16816.F32.BF16 R56, R92.reuse, R90, R56 ;  /* 0x0000005a5c38723c */ /* 0x040ff20000041838 */
[----:B------:R5:W1:Y:S01]  /*aed0*/  MUFU.TANH R91, R49 ;  /* 0x00000031005b7308 */ /* 0x000a620000002400 */
[C---:B------:R-:W-:Y:S03]  /*aee0*/  HMMA.16816.F32.BF16 R60, R92.reuse, R4, R60 ;  /* 0x000000045c3c723c */ /* 0x040fe6000004183c */
[-C--:B------:R-:W-:Y:S01]  /*aef0*/  FMUL.FTZ R53, R53, R2.reuse ;  /* 0x0000000235357220 */ /* 0x080fe20000410000 */
[-C--:B------:R-:W-:Y:S05]  /*af00*/  FMUL.FTZ R52, R52, R2.reuse ;  /* 0x0000000234347220 */ /* 0x080fea0000410000 */
[----:B------:R3:W1:Y:S01]  /*af10*/  MUFU.TANH R90, R51 ;  /* 0x00000033005a7308 */ /* 0x0006620000002400 */
[----:B------:R-:W-:Y:S03]  /*af20*/  HMMA.16816.F32.BF16 R64, R92, R6, R64 ;  /* 0x000000065c40723c */ /* 0x000fe60000041840 */
[-C--:B----4-:R-:W-:Y:S06]  /*af30*/  FMUL.FTZ R50, R57, R2.reuse ;  /* 0x0000000239327220 */ /* 0x090fec0000410000 */
        /* <DEDUP_REMOVED lines=10> */
[----:B------:R-:W3:Y:S01]  /*afe0*/  MUFU.TANH R9, R9 ;  /* 0x0000000900097308 */ /* 0x000ee20000002400 */
[-C--:B----4-:R-:W-:Y:S01]  /*aff0*/  FMUL.FTZ R53, R54, R2.reuse ;  /* 0x0000000236357220 */ /* 0x090fe20000410000 */
[-C--:B------:R-:W-:Y:S01]  /*b000*/  FMUL.FTZ R54, R55, R2.reuse ;  /* 0x0000000237367220 */ /* 0x080fe20000410000 */
[-C--:B------:R-:W-:Y:S01]  /*b010*/  FMUL.FTZ R21, R66, R2.reuse ;  /* 0x0000000242157220 */ /* 0x080fe20000410000 */
[-C--:B------:R-:W-:Y:S06]  /*b020*/  FMUL.FTZ R20, R67, R2.reuse ;  /* 0x0000000243147220 */ /* 0x080fec0000410000 */
[----:B------:R-:W4:Y:S01]  /*b030*/  MUFU.TANH R8, R8 ;  /* 0x0000000800087308 */ /* 0x000f220000002400 */
[----:B-----5:R-:W-:Y:S09]  /*b040*/  FMUL.FTZ R52, R56, R2 ;  /* 0x0000000238347220 */ /* 0x020ff20000410000 */
[----:B------:R-:W1:Y:S10]  /*b050*/  MUFU.TANH R10, R10 ;  /* 0x0000000a000a7308 */ /* 0x000e740000002400 */
        /* <DEDUP_REMOVED lines=56> */
[----:B------:R-:W-:Y:S03]  /*b3e0*/  IADD3 R0, PT, PT, R112, -0x80, RZ ;  /* 0xffffff8070007810 */ /* 0x000fe60007ffe0ff */
[----:B------:R-:W-:Y:S01]  /*b3f0*/  IABS R2, R11 ;  /* 0x0000000b00027213 */ /* 0x000fe20000000000 */
[----:B------:R-:W3:Y:S01]  /*b400*/  LD.E.64 R14, desc[UR4][R84.64+0x38] ;  /* 0x00003804540e7980 */ /* 0x000ee2000c101b00 */
[-C--:B--2---:R-:W-:Y:S02]  /*b410*/  IABS R6, R13.reuse ;  /* 0x0000000d00067213 */ /* 0x084fe40000000000 */
[-C--:B------:R-:W-:Y:S02]  /*b420*/  LOP3.LUT R11, R11, R13.reuse, RZ, 0x3c, !PT ;  /* 0x0000000d0b0b7212 */ /* 0x080fe400078e3cff */
[----:B------:R-:W1:Y:S02]  /*b430*/  I2F.RP R4, R6 ;  /* 0x0000000600047306 */ /* 0x000e640000209400 */
[----:B------:R-:W-:Y:S08]  /*b440*/  ISETP.GE.AND P2, PT, R11, RZ, PT ;  /* 0x000000ff0b00720c */ /* 0x000ff00003f46270 */
[----:B-1----:R-:W1:Y:S02]  /*b450*/  MUFU.RCP R4, R4 ;  /* 0x0000000400047308 */ /* 0x002e640000001000 */
[----:B-1----:R-:W-:Y:S08]  /*b460*/  VIADD R4, R4, 0xffffffe ;  /* 0x0ffffffe04047836 */ /* 0x002ff00000000000 */
[----:B------:R-:W1:Y:S02]  /*b470*/  F2I.FTZ.U32.TRUNC.NTZ R5, R4 ;  /* 0x0000000400057305 */ /* 0x000e64000021f000 */
[--C-:B-1----:R-:W-:Y:S02]  /*b480*/  IMAD.MOV R12, RZ, RZ, -R5.reuse ;  /* 0x000000ffff0c7224 */ /* 0x102fe400078e0a05 */
[----:B------:R-:W-:Y:S02]  /*b490*/  IMAD.MOV.U32 R4, RZ, RZ, RZ ;  /* 0x000000ffff047224 */ /* 0x000fe400078e00ff */
[----:B------:R-:W-:Y:S04]  /*b4a0*/  IMAD R12, R12, R6, RZ ;  /* 0x000000060c0c7224 */ /* 0x000fe800078e02ff */
[----:B------:R-:W-:Y:S01]  /*b4b0*/  IMAD.HI.U32 R12, R5, R12, R4 ;  /* 0x0000000c050c7227 */ /* 0x000fe200078e0004 */
[-C--:B------:R-:W-:Y:S02]  /*b4c0*/  IABS R4, R13.reuse ;  /* 0x0000000d00047213 */ /* 0x080fe40000000000 */
[----:B------:R-:W-:Y:S02]  /*b4d0*/  IABS R5, R0 ;  /* 0x0000000000057213 */ /* 0x000fe40000000000 */
[----:B------:R-:W-:Y:S01]  /*b4e0*/  LOP3.LUT R0, R0, R13, RZ, 0x3c, !PT ;  /* 0x0000000d00007212 */ /* 0x000fe200078e3cff */
[----:B------:R-:W-:Y:S02]  /*b4f0*/  IMAD.MOV R4, RZ, RZ, -R4 ;  /* 0x000000ffff047224 */ /* 0x000fe400078e0a04 */
[C---:B------:R-:W-:Y:S04]  /*b500*/  IMAD.HI.U32 R7, R12.reuse, R2, RZ ;  /* 0x000000020c077227 */ /* 0x040fe800078e00ff */
[C---:B------:R-:W-:Y:S02]  /*b510*/  IMAD R2, R7.reuse, R4, R2 ;  /* 0x0000000407027224 */ /* 0x040fe400078e0202 */
        /* <DEDUP_REMOVED lines=18> */
[C---:B------:R-:W-:Y:S02]  /*b640*/  LEA R18, P3, R7.reuse, R116, 0x2 ;  /* 0x0000007407127211 */ /* 0x040fe400078610ff */
[----:B------:R-:W-:Y:S02]  /*b650*/  SEL R12, R0, R12, !P4 ;  /* 0x0000000c000c7207 */ /* 0x000fe40006000000 */
[-C--:B------:R-:W-:Y:S02]  /*b660*/  LEA.HI.X.SX32 R19, R7, R117.reuse, 0x2, P3 ;  /* 0x0000007507137211 */ /* 0x080fe400018f16ff */
[C---:B------:R-:W-:Y:S01]  /*b670*/  LEA R4, P2, R12.reuse, R116, 0x2 ;  /* 0x000000740c047211 */ /* 0x040fe200078410ff */
[C---:B------:R-:W-:Y:S02]  /*b680*/  IMAD.IADD R7, R12.reuse, 0x1, -R7 ;  /* 0x000000010c077824 */ /* 0x040fe400078e0a07 */
[----:B------:R-:W2:Y:S01]  /*b690*/  LD.E R2, desc[UR4][R18.64] ;  /* 0x0000000412027980 */ /* 0x000ea2000c101900 */
[----:B------:R-:W-:Y:S01]  /*b6a0*/  LEA.HI.X.SX32 R5, R12, R117, 0x2, P2 ;  /* 0x000000750c057211 */ /* 0x000fe200010f16ff */
[----:B------:R-:W-:Y:S04]  /*b6b0*/  IMAD R13, R13, R7, -0x80 ;  /* 0xffffff800d0d7424 */ /* 0x000fe800078e0207 */
[----:B------:R3:W2:Y:S04]  /*b6c0*/  LD.E R0, desc[UR4][R4.64] ;  /* 0x0000000404007980 */ /* 0x0006a8000c101900 */
[----:B------:R-:W4:Y:S01]  /*b6d0*/  LD.E.64 R18, desc[UR4][R84.64+0x20] ;  /* 0x0000200454127980 */ /* 0x000f22000c101b00 */
[----:B---3--:R-:W-:Y:S01]  /*b6e0*/  IMAD R4, R15, R13, RZ ;  /* 0x0000000d0f047224 */ /* 0x008fe200078e02ff */
[----:B------:R-:W-:Y:S05]  /*b6f0*/  SHF.R.S32.HI R5, RZ, 0x1f, R13 ;  /* 0x0000001fff057819 */ /* 0x000fea000001140d */
[C---:B------:R-:W-:Y:S02]  /*b700*/  IMAD R4, R14.reuse, R5, R4 ;  /* 0x000000050e047224 */ /* 0x040fe400078e0204 */
[----:B------:R-:W-:Y:S05]  /*b710*/  IMAD.WIDE.U32 R14, R14, R13, RZ ;  /* 0x0000000d0e0e7225 */ /* 0x000fea00078e00ff */
[----:B------:R-:W-:Y:S01]  /*b720*/  IADD3 R15, PT, PT, R15, R4, RZ ;  /* 0x000000040f0f7210 */ /* 0x000fe20007ffe0ff */
[----:B--2---:R-:W-:Y:S05]  /*b730*/  IMAD.IADD R0, R2, 0x1, -R0 ;  /* 0x0000000102007824 */ /* 0x004fea00078e0a00 */
[----:B------:R-:W-:Y:S01]  /*b740*/  SHF.R.S32.HI R4, RZ, 0x1f, R0 ;  /* 0x0000001fff047819 */ /* 0x000fe20000011400 */
[----:B----4-:R-:W-:Y:S02]  /*b750*/  IMAD R2, R19, R0, RZ ;  /* 0x0000000013027224 */ /* 0x010fe400078e02ff */
[----:B------:R-:W-:Y:S04]  /*b760*/  IMAD.WIDE.U32 R14, R0, R18, R14 ;  /* 0x00000012000e7225 */ /* 0x000fe800078e000e */
[----:B------:R-:W-:Y:S01]  /*b770*/  IMAD R2, R18, R4, R2 ;  /* 0x0000000412027224 */ /* 0x000fe200078e0202 */
[C---:B------:R-:W-:Y:S03]  /*b780*/  LEA R106, P2, R14.reuse, R106, 0x1 ;  /* 0x0000006a0e6a7211 */ /* 0x040fe600078408ff */
[----:B------:R-:W-:Y:S05]  /*b790*/  IMAD.IADD R2, R15, 0x1, R2 ;  /* 0x000000010f027824 */ /* 0x000fea00078e0202 */
[----:B------:R-:W-:Y:S02]  /*b7a0*/  LEA.HI.X R105, R14, R105, R2, 0x1, P2 ;  /* 0x000000690e697211 */ /* 0x000fe400010f0c02 */
.L_x_8645:
[----:B------:R-:W-:Y:S05]  /*b7b0*/  BSYNC.RECONVERGENT B0 ;  /* 0x0000000000007941 */ /* 0x000fea0003800200 */
.L_x_8644:
        /* <DEDUP_REMOVED lines=10> */
[----:B-1----:R-:W-:Y:S02]  /*b860*/  IADD3 R12, P2, PT, R4, R0, RZ ;  /* 0x00000000040c7210 */ /* 0x002fe40007f5e0ff */
[----:B------:R2:W-:Y:S01]  /*b870*/  LDGSTS.E.BYPASS.LTC128B.128 [R3+0x1800], desc[UR4][R6.64] ;  /* 0x0180000006037fae */ /* 0x0005e2000b981a04 */
[-C--:B------:R-:W-:Y:S04]  /*b880*/  IADD3.X R5, PT, PT, R7, R2.reuse, RZ, P3, !PT ;  /* 0x0000000207057210 */ /* 0x080fe80001ffe4ff */
[----:B------:R-:W-:Y:S01]  /*b890*/  IADD3.X R13, PT, PT, R5, R2, RZ, P2, !PT ;  /* 0x00000002050d7210 */ /* 0x000fe200017fe4ff */
[----:B------:R2:W-:Y:S04]  /*b8a0*/  LDGSTS.E.BYPASS.LTC128B.128 [R3+0x2000], desc[UR4][R4.64] ;  /* 0x0200000004037fae */ /* 0x0005e8000b981a04 */
[----:B------:R2:W-:Y:S04]  /*b8b0*/  LDGSTS.E.BYPASS.LTC128B.128 [R3+0x2800], desc[UR4][R12.64] ;  /* 0x028000000c037fae */ /* 0x0005e8000b981a04 */
[----:B------:R-:W0:Y:S02]  /*b8c0*/  LDGDEPBAR ;  /* 0x00000000000079af */ /* 0x000e240000000000 */
.L_x_8643:
[----:B------:R-:W-:Y:S05]  /*b8d0*/  BSYNC.RECONVERGENT B1 ;  /* 0x0000000000017941 */ /* 0x000fea0003800200 */
.L_x_8642:
[----:B--2---:R-:W2:Y:S01]  /*b8e0*/  LD.E R3, desc[UR4][R84.64+0xdc] ;  /* 0x0000dc0454037980 */ /* 0x004ea2000c101900 */
[----:B------:R-:W-:Y:S02]  /*b8f0*/  FMNMX3.FTZ R0, R87, R160, R159, !PT ;  /* 0x000000a057007276 */ /* 0x000fe4000781009f */
        /* <DEDUP_REMOVED lines=44> */
[C---:B--2---:R-:W-:Y:S03]  /*bbc0*/  FMUL.FTZ R44, R3.reuse, R0 ;  /* 0x00000000032c7220 */ /* 0x044fe60000410000 */
[C---:B------:R-:W-:Y:S01]  /*bbd0*/  FMUL.FTZ R5, R3.reuse, R5 ;  /* 0x0000000503057220 */ /* 0x040fe20000410000 */
[C---:B------:R-:W-:Y:S01]  /*bbe0*/  FMUL.FTZ R4, R3.reuse, R4 ;  /* 0x0000000403047220 */ /* 0x040fe20000410000 */
[----:B------:R-:W-:Y:S02]  /*bbf0*/  FMUL.FTZ R47, R3, R2 ;  /* 0x00000002032f7220 */ /* 0x000fe40000410000 */
[----:B------:R-:W1:Y:S03]  /*bc00*/  MUFU.EX2 R25, R5 ;  /* 0x0000000500197308 */ /* 0x000e660000000800 */
[----:B------:R-:W-:Y:S02]  /*bc10*/  FSEL R47, R47, RZ, P2 ;  /* 0x000000ff2f2f7208 */ /* 0x000fe40001000000 */
[----:B------:R-:W-:Y:S05]  /*bc20*/  FSETP.NEU.FTZ.AND P2, PT, R0, -INF , PT ;  /* 0xff8000000000780b */ /* 0x000fea0003f5d000 */
[----:B------:R-:W2:Y:S01]  /*bc30*/  MUFU.EX2 R24, R4 ;  /* 0x0000000400187308 */ /* 0x000ea20000000800 */
        /* <DEDUP_REMOVED lines=10> */
[--C-:B------:R-:W-:Y:S01]  /*bce0*/  FFMA.FTZ R92, R10, R3, -R44.reuse ;  /* 0x000000030a5c7223 */ /* 0x100fe2000001082c */
[C---:B-1----:R-:W-:Y:S01]  /*bcf0*/  FMUL.FTZ R5, R25.reuse, R81 ;  /* 0x0000005119057220 */ /* 0x042fe20000410000 */
[C---:B------:R-:W-:Y:S01]  /*bd00*/  FMUL.FTZ R8, R25.reuse, R76 ;  /* 0x0000004c19087220 */ /* 0x040fe20000410000 */
[C---:B------:R-:W-:Y:S01]  /*bd10*/  FMUL.FTZ R9, R25.reuse, R77 ;  /* 0x0000004d19097220 */ /* 0x040fe20000410000 */
[----:B------:R-:W-:Y:S03]  /*bd20*/  FMUL.FTZ R17, R25, R69 ;  /* 0x0000004519117220 */ /* 0x000fe60000410000 */
        /* <DEDUP_REMOVED lines=27> */
[-CC-:B------:R-:W-:Y:S01]  /*bee0*/  FFMA.FTZ R55, R16, R3.reuse, -R47.reuse ;  /* 0x0000000310377223 */ /* 0x180fe2000001082f */
[C---:B------:R-:W-:Y:S01]  /*bef0*/  FMUL.FTZ R16, R25.reuse, R68 ;  /* 0x0000004419107220 */ /* 0x040fe20000410000 */
[----:B------:R-:W-:Y:S01]  /*bf00*/  FFMA.FTZ R57, R154, R3, -R47 ;  /* 0x000000039a397223 */ /* 0x000fe2000001082f */
[----:B--2---:R-:W-:Y:S01]  /*bf10*/  FFMA.FTZ R123, R24, R123, R27 ;  /* 0x0000007b187b7223 */ /* 0x004fe2000001001b */
[----:B------:R-:W-:Y:S03]  /*bf20*/  FFMA.FTZ R81, R25, R124, R26 ;  /* 0x0000007c19517223 */ /* 0x000fe6000001001a */
[----:B------:R-:W2:Y:S01]  /*bf30*/  MUFU.EX2 R93, R93 ;  /* 0x0000005d005d7308 */ /* 0x000ea20000000800 */
[C---:B---3--:R-:W-:Y:S01]  /*bf40*/  F2FP.BF16.F32.PACK_AB R29, R59.reuse, R27 ;  /* 0x0000001b3b1d723e */ /* 0x048fe200000010ff */
[----:B------:R-:W-:Y:S01]  /*bf50*/  FADD.FTZ R123, R59, R123 ;  /* 0x0000007b3b7b7221 */ /* 0x000fe20000010000 */
[----:B------:R-:W-:Y:S01]  /*bf60*/  FADD.FTZ R81, R62, R81 ;  /* 0x000000513e517221 */ /* 0x000fe20000010000 */
[----:B------:R-:W-:Y:S01]  /*bf70*/  LOP3.LUT R4, R40, 0x8, RZ, 0xc0, !PT ;  /* 0x0000000828047812 */ /* 0x000fe200078ec0ff */
[-CC-:B------:R-:W-:Y:S01]  /*bf80*/  FFMA.FTZ R77, R155, R3.reuse, -R47.reuse ;  /* 0x000000039b4d7223 */ /* 0x180fe2000001082f */
[-CC-:B------:R-:W-:Y:S01]  /*bf90*/  FFMA.FTZ R58, R149, R3.reuse, -R47.reuse ;  /* 0x00000003953a7223 */ /* 0x180fe2000001082f */
[-C--:B------:R-:W-:Y:S03]  /*bfa0*/  FFMA.FTZ R56, R150, R3.reuse, -R47 ;  /* 0x0000000396387223 */ /* 0x080fe6000001082f */
[----:B------:R-:W3:Y:S01]  /*bfb0*/  MUFU.EX2 R86, R86 ;  /* 0x0000005600567308 */ /* 0x000ee20000000800 */
[----:B-1----:R-:W-:Y:S01]  /*bfc0*/  FADD.FTZ R38, R94, R81 ;  /* 0x000000515e267221 */ /* 0x002fe20000010000 */
[----:B------:R-:W-:Y:S01]  /*bfd0*/  LOP3.LUT R4, R4, 0xc0, R101, 0xf8, !PT ;  /* 0x000000c004047812 */ /* 0x000fe200078ef865 */
[-CC-:B------:R-:W-:Y:S01]  /*bfe0*/  FFMA.FTZ R60, R148, R3.reuse, -R47.reuse ;  /* 0x00000003943c7223 */ /* 0x180fe2000001082f */
[----:B------:R-:W-:Y:S01]  /*bff0*/  LOP3.LUT R101, R101, 0x120, RZ, 0xc0, !PT ;  /* 0x0000012065657812 */ /* 0x000fe200078ec0ff */
[-CC-:B------:R-:W-:Y:S01]  /*c000*/  FFMA.FTZ R63, R145, R3.reuse, -R47.reuse ;  /* 0x00000003913f7223 */ /* 0x180fe2000001082f */
[-CC-:B------:R-:W-:Y:S01]  /*c010*/  FFMA.FTZ R69, R135, R3.reuse, -R47.reuse ;  /* 0x0000000387457223 */ /* 0x180fe2000001082f */
[-CC-:B------:R-:W-:Y:S03]  /*c020*/  FFMA.FTZ R64, R137, R3.reuse, -R47.reuse ;  /* 0x0000000389407223 */ /* 0x180fe6000001082f */
[----:B------:R-:W1:Y:S01]  /*c030*/  MUFU.EX2 R92, R92 ;  /* 0x0000005c005c7308 */ /* 0x000e620000000800 */
[----:B--2---:R-:W-:Y:S01]  /*c040*/  F2FP.BF16.F32.PACK_AB R30, R93, R94 ;  /* 0x0000005e5d1e723e */ /* 0x004fe200000010ff */
[-C--:B------:R-:W-:Y:S01]  /*c050*/  FFMA.FTZ R94, R36, R3.reuse, -R44 ;  /* 0x00000003245e7223 */ /* 0x080fe2000001082c */
[----:B------:R-:W-:Y:S01]  /*c060*/  LOP3.LUT R4, R101, R4, R100, 0xf6, !PT ;  /* 0x0000000465047212 */ /* 0x000fe200078ef664 */
[-CC-:B------:R-:W-:Y:S01]  /*c070*/  FFMA.FTZ R100, R39, R3.reuse, -R44.reuse ;  /* 0x0000000327647223 */ /* 0x180fe2000001082c */
[-CC-:B------:R-:W-:Y:S01]  /*c080*/  FFMA.FTZ R101, R146, R3.reuse, -R44.reuse ;  /* 0x0000000392657223 */ /* 0x180fe2000001082c */
[-C--:B------:R-:W-:Y:S01]  /*c090*/  FFMA.FTZ R68, R143, R3.reuse, -R47 ;  /* 0x000000038f447223 */ /* 0x080fe2000001082f */
[----:B------:R-:W-:Y:S03]  /*c0a0*/  LEA R41, R4, UR6, 0x1 ;  /* 0x0000000604297c11 */ /* 0x000fe6000f8e08ff */
[----:B------:R-:W-:Y:S01]  /*c0b0*/  MUFU.EX2 R77, R77 ;  /* 0x0000004d004d7308 */ /* 0x000fe20000000800 */
[----:B------:R-:W-:Y:S01]  /*c0c0*/  FMUL.FTZ R4, R25, R80 ;  /* 0x0000005019047220 */ /* 0x000fe20000410000 */
[----:B---3--:R-:W-:Y:S01]  /*c0d0*/  FADD.FTZ R123, R86, R123 ;  /* 0x0000007b567b7221 */ /* 0x008fe20000010000 */
[----:B------:R-:W-:Y:S01]  /*c0e0*/  IADD3 R42, PT, PT, R41, 0x3020, RZ ;  /* 0x00003020292a7810 */ /* 0x000fe20007ffe0ff */
[----:B------:R-:W2:Y:S01]  /*c0f0*/  LDSM.16.MT88.4 R12, [R41+0x3000] ;  /* 0x00300000290c783b */ /* 0x000ea20000004200 */
[-C--:B------:R-:W-:Y:S01]  /*c100*/  FFMA.FTZ R80, R141, R3.reuse, -R44 ;  /* 0x000000038d507223 */ /* 0x080fe2000001082c */
[-CC-:B------:R-:W-:Y:S01]  /*c110*/  FFMA.FTZ R144, R144, R3.reuse, -R47.reuse ;  /* 0x0000000390907223 */ /* 0x180fe2000001082f */
[-C--:B------:R-:W-:Y:S03]  /*c120*/  FFMA.FTZ R65, R134, R3.reuse, -R47 ;  /* 0x0000000386417223 */ /* 0x080fe6000001082f */
[----:B------:R-:W-:Y:S01]  /*c130*/  MUFU.EX2 R107, R107 ;  /* 0x0000006b006b7308 */ /* 0x000fe20000000800 */
[C---:B-1----:R-:W-:Y:S01]  /*c140*/  F2FP.BF16.F32.PACK_AB R31, R92.reuse, R86 ;  /* 0x000000565c1f723e */ /* 0x042fe200000010ff */
[----:B------:R-:W-:Y:S01]  /*c150*/  FADD.FTZ R124, R92, R123 ;  /* 0x0000007b5c7c7221 */ /* 0x000fe20000010000 */
[----:B------:R-:W-:Y:S01]  /*c160*/  FADD.FTZ R123, R93, R38 ;  /* 0x000000265d7b7221 */ /* 0x000fe20000010000 */
        /* <DEDUP_REMOVED lines=11> */
[--C-:B------:R-:W-:Y:S03]  /*c220*/  FFMA.FTZ R50, R50, R3, -R47.reuse ;  /* 0x0000000332327223 */ /* 0x100fe6000001082f */
[----:B------:R-:W-:Y:S10]  /*c230*/  MUFU.EX2 R55, R55 ;  /* 0x0000003700377308 */ /* 0x000ff40000000800 */
[----:B------:R-:W3:Y:S10]  /*c240*/  MUFU.EX2 R57, R57 ;  /* 0x0000003900397308 */ /* 0x000ef40000000800 */
[----:B------:R-:W-:Y:S01]  /*c250*/  MUFU.EX2 R101, R101 ;  /* 0x0000006500657308 */ /* 0x000fe20000000800 */
[C---:B--2---:R-:W-:Y:S09]  /*c260*/  HMMA.16816.F32.BF16 R4, R28.reuse, R12, R4 ;  /* 0x0000000c1c04723c */ /* 0x044ff20000041804 */
[----:B------:R-:W2:Y:S01]  /*c270*/  MUFU.EX2 R66, R66 ;  /* 0x0000004200427308 */ /* 0x000ea20000000800 */
[----:B------:R-:W-:Y:S01]  /*c280*/  FMUL.FTZ R13, R25, R73 ;  /* 0x00000049190d7220 */ /* 0x000fe20000410000 */
[----:B------:R-:W-:Y:S01]  /*c290*/  IADD3 R12, PT, PT, R41, 0x3000, RZ ;  /* 0x00003000290c7810 */ /* 0x000fe20007ffe0ff */
[--C-:B------:R-:W-:Y:S01]  /*c2a0*/  FFMA.FTZ R73, R140, R3, -R44.reuse ;  /* 0x000000038c497223 */ /* 0x100fe2000001082c */
[C---:B------:R-:W-:Y:S03]  /*c2b0*/  HMMA.16816.F32.BF16 R8, R28.reuse, R14, R8 ;  /* 0x0000000e1c08723c */ /* 0x040fe60000041808 */
[----:B------:R-:W-:Y:S03]  /*c2c0*/  @P0 IADD3 R42, PT, PT, R12, -0x20, RZ ;  /* 0xffffffe00c2a0810 */ /* 0x000fe60007ffe0ff */
[----:B------:R-:W-:Y:S01]  /*c2d0*/  MUFU.EX2 R58, R58 ;  /* 0x0000003a003a7308 */ /* 0x000fe20000000800 */
[C---:B------:R-:W-:Y:S01]  /*c2e0*/  FMUL.FTZ R14, R24.reuse, R74 ;  /* 0x0000004a180e7220 */ /* 0x040fe20000410000 */
[----:B------:R-:W-:Y:S01]  /*c2f0*/  FMUL.FTZ R15, R24, R75 ;  /* 0x0000004b180f7220 */ /* 0x000fe20000410000 */
[----:B------:R-:W-:Y:S01]  /*c300*/  FMUL.FTZ R12, R25, R72 ;  /* 0x00000048190c7220 */ /* 0x000fe20000410000 */
[----:B------:R-:W4:Y:S01]  /*c310*/  LDSM.16.MT88.4 R32, [R42] ;  /* 0x000000002a20783b */ /* 0x000f220000004200 */
[----:B-1----:R-:W-:Y:S01]  /*c320*/  F2FP.BF16.F32.PACK_AB R25, R87, R107 ;  /* 0x0000006b5719723e */ /* 0x002fe200000010ff */
[----:B------:R-:W-:Y:S01]  /*c330*/  FFMA.FTZ R72, R139, R3, -R44 ;  /* 0x000000038b487223 */ /* 0x000fe2000001082c */
[----:B---3--:R-:W-:Y:S03]  /*c340*/  F2FP.BF16.F32.PACK_AB R26, R57, R55 ;  /* 0x00000037391a723e */ /* 0x008fe600000010ff */
[----:B------:R-:W-:Y:S01]  /*c350*/  MUFU.EX2 R56, R56 ;  /* 0x0000003800387308 */ /* 0x000fe20000000800 */
[----:B--2---:R-:W-:Y:S01]  /*c360*/  F2FP.BF16.F32.PACK_AB R27, R66, R101 ;  /* 0x00000065421b723e */ /* 0x004fe200000010ff */
[-CC-:B------:R-:W-:Y:S01]  /*c370*/  FFMA.FTZ R75, R153, R3.reuse, -R47.reuse ;  /* 0x00000003994b7223 */ /* 0x180fe2000001082f */
[----:B------:R-:W-:Y:S01]  /*c380*/  FFMA.FTZ R74, R128, R3, -R47 ;  /* 0x00000003804a7223 */ /* 0x000fe2000001082f */
[----:B------:R-:W-:Y:S01]  /*c390*/  LDSM.16.MT88.4 R36, [R42+0xc00] ;  /* 0x000c00002a24783b */ /* 0x000fe20000004200 */
[----:B------:R-:W-:Y:S01]  /*c3a0*/  FADD.FTZ R107, R107, R124 ;  /* 0x0000007c6b6b7221 */ /* 0x000fe20000010000 */
[----:B------:R-:W-:Y:S04]  /*c3b0*/  ISETP.GT.AND P0, PT, R122, R104, PT ;  /* 0x000000687a00720c */ /* 0x000fe80003f04270 */
[----:B------:R-:W1:Y:S01]  /*c3c0*/  MUFU.EX2 R75, R75 ;  /* 0x0000004b004b7308 */ /* 0x000e620000000800 */
[----:B------:R-:W-:Y:S01]  /*c3d0*/  FADD.FTZ R107, R87, R107 ;  /* 0x0000006b576b7221 */ /* 0x000fe20000010000 */
[----:B------:R-:W-:Y:S03]  /*c3e0*/  MOV R87, R0 ;  /* 0x0000000000577202 */ /* 0x000fe60000000f00 */
[----:B------:R-:W-:Y:S05]  /*c3f0*/  FADD.FTZ R101, R101, R107 ;  /* 0x0000006b65657221 */ /* 0x000fea0000010000 */
[----:B------:R-:W-:Y:S01]  /*c400*/  MUFU.EX2 R70, R70 ;  /* 0x0000004600467308 */ /* 0x000fe20000000800 */
[----:B------:R-:W-:Y:S09]  /*c410*/  FADD.FTZ R101, R66, R101 ;  /* 0x0000006542657221 */ /* 0x000ff20000010000 */
[----:B------:R-:W2:Y:S01]  /*c420*/  MUFU.EX2 R61, R61 ;  /* 0x0000003d003d7308 */ /* 0x000ea20000000800 */
[----:B-1----:R-:W-:Y:S01]  /*c430*/  F2FP.BF16.F32.PACK_AB R24, R77, R75 ;  /* 0x0000004b4d18723e */ /* 0x002fe200000010ff */
[----:B------:R-:W-:Y:S04]  /*c440*/  FADD.FTZ R123, R75, R123 ;  /* 0x0000007b4b7b7221 */ /* 0x000fe80000010000 */
[----:B------:R-:W-:Y:S04]  /*c450*/  FADD.FTZ R77, R77, R123 ;  /* 0x0000007b4d4d7221 */ /* 0x000fe80000010000 */
[----:B------:R-:W-:Y:S01]  /*c460*/  MUFU.EX2 R60, R60 ;  /* 0x0000003c003c7308 */ /* 0x000fe20000000800 */
[----:B------:R-:W-:Y:S01]  /*c470*/  FADD.FTZ R77, R55, R77 ;  /* 0x0000004d374d7221 */ /* 0x000fe20000010000 */
[-C--:B------:R-:W-:Y:S01]  /*c480*/  FFMA.FTZ R55, R46, R3.reuse, -R47 ;  /* 0x000000032e377223 */ /* 0x080fe2000001082f */
[C---:B----4-:R-:W-:Y:S03]  /*c490*/  HMMA.16816.F32.BF16 R12, R28.reuse, R32, R12 ;  /* 0x000000201c0c723c */ /* 0x050fe6000004180c */
[----:B------:R-:W-:Y:S04]  /*c4a0*/  FADD.FTZ R57, R57, R77 ;  /* 0x0000004d39397221 */ /* 0x000fe80000010000 */
[----:B------:R-:W1:Y:S01]  /*c4b0*/  MUFU.EX2 R63, R63 ;  /* 0x0000003f003f7308 */ /* 0x000e620000000800 */
[-C--:B------:R-:W-:Y:S01]  /*c4c0*/  FFMA.FTZ R46, R48, R3.reuse, -R47 ;  /* 0x00000003302e7223 */ /* 0x080fe2000001082f */
[-CC-:B------:R-:W-:Y:S01]  /*c4d0*/  FFMA.FTZ R48, R23, R3.reuse, -R44.reuse ;  /* 0x0000000317307223 */ /* 0x180fe2000001082c */
[----:B------:R-:W-:Y:S01]  /*c4e0*/  FADD.FTZ R57, R58, R57 ;  /* 0x000000393a397221 */ /* 0x000fe20000010000 */
[----:B------:R-:W-:Y:S01]  /*c4f0*/  HMMA.16816.F32.BF16 R16, R28, R34, R16 ;  /* 0x000000221c10723c */ /* 0x000fe20000041810 */
[----:B------:R-:W3:Y:S02]  /*c500*/  LDSM.16.MT88.4 R28, [R41+0x3400] ;  /* 0x00340000291c783b */ /* 0x000ee40000004200 */
[C---:B------:R-:W-:Y:S03]  /*c510*/  FADD.FTZ R57, R56.reuse, R57 ;  /* 0x0000003938397221 */ /* 0x040fe60000010000 */
[----:B------:R-:W-:Y:S03]  /*c520*/  MUFU.EX2 R73, R73 ;  /* 0x0000004900497308 */ /* 0x000fe60000000800 */
[----:B------:R-:W-:Y:S07]  /*c530*/  LDSM.16.MT88.4 R32, [R41+0x3800] ;  /* 0x003800002920783b */ /* 0x000fee0000004200 */
[----:B------:R-:W4:Y:S10]  /*c540*/  MUFU.EX2 R76, R76 ;  /* 0x0000004c004c7308 */ /* 0x000f340000000800 */
[----:B------:R-:W-:Y:S10]  /*c550*/  MUFU.EX2 R69, R69 ;  /* 0x0000004500457308 */ /* 0x000ff40000000800 */
[----:B------:R-:W-:Y:S10]  /*c560*/  MUFU.EX2 R64, R64 ;  /* 0x0000004000407308 */ /* 0x000ff40000000800 */
[----:B------:R-:W5:Y:S01]  /*c570*/  MUFU.EX2 R72, R72 ;  /* 0x0000004800487308 */ /* 0x000f620000000800 */
[C---:B---3--:R-:W-:Y:S09]  /*c580*/  HMMA.16816.F32.BF16 R4, R24.reuse, R28, R4 ;  /* 0x0000001c1804723c */ /* 0x048ff20000041804 */
[----:B------:R-:W-:Y:S01]  /*c590*/  MUFU.EX2 R71, R71 ;  /* 0x0000004700477308 */ /* 0x000fe20000000800 */
[C---:B------:R-:W-:Y:S01]  /*c5a0*/  HMMA.16816.F32.BF16 R8, R24.reuse, R30, R8 ;  /* 0x0000001e1808723c */ /* 0x040fe20000041808 */
[----:B------:R-:W3:Y:S08]  /*c5b0*/  LDSM.16.MT88.4 R28, [R42+0x400] ;  /* 0x000400002a1c783b */ /* 0x000ef00000004200 */
[----:B------:R-:W-:Y:S10]  /*c5c0*/  MUFU.EX2 R68, R68 ;  /* 0x0000004400447308 */ /* 0x000ff40000000800 */
[----:B------:R-:W-:Y:S10]  /*c5d0*/  MUFU.EX2 R59, R144 ;  /* 0x00000090003b7308 */ /* 0x000ff40000000800 */
[----:B------:R-:W-:Y:S10]  /*c5e0*/  MUFU.EX2 R78, R78 ;  /* 0x0000004e004e7308 */ /* 0x000ff40000000800 */
[----:B------:R-:W5:Y:S10]  /*c5f0*/  MUFU.EX2 R79, R79 ;  /* 0x0000004f004f7308 */ /* 0x000f740000000800 */
[----:B------:R-:W-:Y:S01]  /*c600*/  MUFU.EX2 R65, R65 ;  /* 0x0000004100417308 */ /* 0x000fe20000000800 */
[C---:B---3--:R-:W-:Y:S09]  /*c610*/  HMMA.16816.F32.BF16 R12, R24.reuse, R28, R12 ;  /* 0x0000001c180c723c */ /* 0x048ff2000004180c */
[----:B------:R-:W-:Y:S01]  /*c620*/  MUFU.EX2 R62, R62 ;  /* 0x0000003e003e7308 */ /* 0x000fe20000000800 */
[----:B------:R-:W-:Y:S01]  /*c630*/  HMMA.16816.F32.BF16 R16, R24, R30, R16 ;  /* 0x0000001e1810723c */ /* 0x000fe20000041810 */
[----:B------:R-:W3:Y:S08]  /*c640*/  LDSM.16.MT88.4 R28, [R42+0x800] ;  /* 0x000800002a1c783b */ /* 0x000ef00000004200 */
[----:B------:R-:W3:Y:S01]  /*c650*/  MUFU.EX2 R67, R67 ;  /* 0x0000004300437308 */ /* 0x000ee20000000800 */
[----:B------:R-:W-:Y:S01]  /*c660*/  F2FP.BF16.F32.PACK_AB R24, R56, R58 ;  /* 0x0000003a3818723e */ /* 0x000fe200000010ff */
[----:B------:R-:W-:Y:S01]  /*c670*/  FFMA.FTZ R56, R22, R3, -R44 ;  /* 0x0000000316387223 */ /* 0x000fe2000001082c */
[----:B--2---:R-:W-:Y:S01]  /*c680*/  F2FP.BF16.F32.PACK_AB R25, R61, R70 ;  /* 0x000000463d19723e */ /* 0x004fe200000010ff */
[----:B------:R-:W-:Y:S01]  /*c690*/  FADD.FTZ R70, R70, R101 ;  /* 0x0000006546467221 */ /* 0x000fe20000010000 */
[----:B-1----:R-:W-:Y:S01]  /*c6a0*/  F2FP.BF16.F32.PACK_AB R26, R63, R60 ;  /* 0x0000003c3f1a723e */ /* 0x002fe200000010ff */
[----:B------:R-:W-:Y:S01]  /*c6b0*/  FADD.FTZ R60, R60, R57 ;  /* 0x000000393c3c7221 */ /* 0x000fe20000010000 */
[C---:B----4-:R-:W-:Y:S03]  /*c6c0*/  F2FP.BF16.F32.PACK_AB R27, R76.reuse, R73 ;  /* 0x000000494c1b723e */ /* 0x050fe600000010ff */
[----:B------:R-:W1:Y:S01]  /*c6d0*/  MUFU.EX2 R80, R80 ;  /* 0x0000005000507308 */ /* 0x000e620000000800 */
[----:B------:R-:W-:Y:S01]  /*c6e0*/  FADD.FTZ R70, R61, R70 ;  /* 0x000000463d467221 */ /* 0x000fe20000010000 */
[----:B------:R-:W-:Y:S03]  /*c6f0*/  FADD.FTZ R60, R63, R60 ;  /* 0x0000003c3f3c7221 */ /* 0x000fe60000010000 */
[----:B------:R-:W-:Y:S01]  /*c700*/  FADD.FTZ R70, R73, R70 ;  /* 0x0000004649467221 */ /* 0x000fe20000010000 */
[C---:B------:R-:W-:Y:S04]  /*c710*/  HMMA.16816.F32.BF16 R4, R24.reuse, R32, R4 ;  /* 0x000000201804723c */ /* 0x040fe80000041804 */
[----:B------:R-:W-:Y:S01]  /*c720*/  MUFU.EX2 R83, R83 ;  /* 0x0000005300537308 */ /* 0x000fe20000000800 */
[----:B------:R-:W-:Y:S04]  /*c730*/  FADD.FTZ R76, R76, R70 ;  /* 0x000000464c4c7221 */ /* 0x000fe80000010000 */
[----:B-----5:R-:W-:Y:S01]  /*c740*/  FADD.FTZ R76, R72, R76 ;  /* 0x0000004c484c7221 */ /* 0x020fe20000010000 */
[C---:B------:R-:W-:Y:S01]  /*c750*/  HMMA.16816.F32.BF16 R8, R24.reuse, R34, R8 ;  /* 0x000000221808723c */ /* 0x040fe20000041808 */
[----:B------:R-:W2:Y:S03]  /*c760*/  LDSM.16.MT88.4 R32, [R41+0x3c00] ;  /* 0x003c00002920783b */ /* 0x000ea60000004200 */
[----:B------:R-:W4:Y:S10]  /*c770*/  MUFU.EX2 R82, R82 ;  /* 0x0000005200527308 */ /* 0x000f340000000800 */
[----:B------:R-:W-:Y:S01]  /*c780*/  MUFU.EX2 R100, R100 ;  /* 0x0000006400647308 */ /* 0x000fe20000000800 */
[C---:B---3--:R-:W-:Y:S09]  /*c790*/  HMMA.16816.F32.BF16 R12, R24.reuse, R28, R12 ;  /* 0x0000001c180c723c */ /* 0x048ff2000004180c */
[----:B------:R-:W3:Y:S01]  /*c7a0*/  MUFU.EX2 R86, R86 ;  /* 0x0000005600567308 */ /* 0x000ee20000000800 */
[----:B------:R-:W-:Y:S09]  /*c7b0*/  HMMA.16816.F32.BF16 R16, R24, R30, R16 ;  /* 0x0000001e1810723c */ /* 0x000ff20000041810 */
[----:B------:R-:W-:Y:S01]  /*c7c0*/  MUFU.EX2 R74, R74 ;  /* 0x0000004a004a7308 */ /* 0x000fe20000000800 */
[----:B------:R-:W5:Y:S01]  /*c7d0*/  LDSM.16.MT88.4 R28, [R41+0x4000] ;  /* 0x00400000291c783b */ /* 0x000f620000004200 */
[----:B------:R-:W-:Y:S02]  /*c7e0*/  F2FP.BF16.F32.PACK_AB R27, R79, R78 ;  /* 0x0000004e4f1b723e */ /* 0x000fe400000010ff */
[C---:B------:R-:W-:Y:S01]  /*c7f0*/  F2FP.BF16.F32.PACK_AB R24, R64.reuse, R69 ;  /* 0x000000454018723e */ /* 0x040fe200000010ff */
[----:B------:R-:W-:Y:S01]  /*c800*/  FADD.FTZ R69, R69, R60 ;  /* 0x0000003c45457221 */ /* 0x000fe20000010000 */
[C---:B------:R-:W-:Y:S01]  /*c810*/  F2FP.BF16.F32.PACK_AB R25, R71.reuse, R72 ;  /* 0x000000484719723e */ /* 0x040fe200000010ff */
[----:B------:R-:W-:Y:S03]  /*c820*/  FADD.FTZ R71, R71, R76 ;  /* 0x0000004c47477221 */ /* 0x000fe60000010000 */
[----:B------:R-:W-:Y:S01]  /*c830*/  MUFU.EX2 R81, R129 ;  /* 0x0000008100517308 */ /* 0x000fe20000000800 */
[----:B------:R-:W-:Y:S01]  /*c840*/  F2FP.BF16.F32.PACK_AB R26, R59, R68 ;  /* 0x000000443b1a723e */ /* 0x000fe200000010ff */
[----:B------:R-:W-:Y:S01]  /*c850*/  FADD.FTZ R69, R64, R69 ;  /* 0x0000004540457221 */ /* 0x000fe20000010000 */
[----:B------:R-:W-:Y:S03]  /*c860*/  FADD.FTZ R22, R78, R71 ;  /* 0x000000474e167221 */ /* 0x000fe60000010000 */
[----:B------:R-:W-:Y:S01]  /*c870*/  FADD.FTZ R68, R68, R69 ;  /* 0x0000004544447221 */ /* 0x000fe20000010000 */
[----:B------:R-:W-:Y:S03]  /*c880*/  FADD.FTZ R22, R79, R22 ;  /* 0x000000164f167221 */ /* 0x000fe60000010000 */
[----:B------:R-:W5:Y:S01]  /*c890*/  MUFU.EX2 R94, R94 ;  /* 0x0000005e005e7308 */ /* 0x000f620000000800 */
[C---:B--2---:R-:W-:Y:S01]  /*c8a0*/  HMMA.16816.F32.BF16 R4, R24.reuse, R32, R4 ;  /* 0x000000201804723c */ /* 0x044fe20000041804 */
[----:B------:R-:W-:Y:S02]  /*c8b0*/  LDSM.16.MT88.4 R76, [R41+0x4c00] ;  /* 0x004c0000294c783b */ /* 0x000fe40000004200 */
[----:B------:R-:W-:Y:S01]  /*c8c0*/  FADD.FTZ R22, R67, R22 ;  /* 0x0000001643167221 */ /* 0x000fe20000010000 */
[----:B------:R-:W-:Y:S05]  /*c8d0*/  FADD.FTZ R68, R59, R68 ;  /* 0x000000443b447221 */ /* 0x000fea0000010000 */
[----:B------:R-:W2:Y:S01]  /*c8e0*/  MUFU.EX2 R95, R95 ;  /* 0x0000005f005f7308 */ /* 0x000ea20000000800 */
[C---:B------:R-:W-:Y:S01]  /*c8f0*/  HMMA.16816.F32.BF16 R8, R24.reuse, R34, R8 ;  /* 0x000000221808723c */ /* 0x040fe20000041808 */
[----:B------:R-:W2:Y:S02]  /*c900*/  LDSM.16.MT88.4 R32, [R42+0x1000] ;  /* 0x001000002a20783b */ /* 0x000ea40000004200 */
[----:B-1----:R-:W-:Y:S06]  /*c910*/  FADD.FTZ R22, R80, R22 ;  /* 0x0000001650167221 */ /* 0x002fec0000010000 */
[----:B------:R-:W-:Y:S01]  /*c920*/  MUFU.EX2 R92, R92 ;  /* 0x0000005c005c7308 */ /* 0x000fe20000000800 */
[C---:B------:R-:W-:Y:S09]  /*c930*/  HMMA.16816.F32.BF16 R12, R24.reuse, R36, R12 ;  /* 0x00000024180c723c */ /* 0x040ff2000004180c */
[----:B------:R-:W1:Y:S01]  /*c940*/  MUFU.EX2 R91, R91 ;  /* 0x0000005b005b7308 */ /* 0x000e620000000800 */
[----:B------:R-:W-:Y:S01]  /*c950*/  HMMA.16816.F32.BF16 R16, R24, R38, R16 ;  /* 0x000000261810723c */ /* 0x000fe20000041810 */
[----:B------:R-:W1:Y:S02]  /*c960*/  LDSM.16.MT88.4 R36, [R41+0x4400] ;  /* 0x004400002924783b */ /* 0x000e640000004200 */
[----:B------:R-:W-:Y:S01]  /*c970*/  F2FP.BF16.F32.PACK_AB R24, R62, R65 ;  /* 0x000000413e18723e */ /* 0x000fe200000010ff */
[----:B------:R-:W-:Y:S01]  /*c980*/  FADD.FTZ R65, R65, R68 ;  /* 0x0000004441417221 */ /* 0x000fe20000010000 */
[----:B------:R-:W-:Y:S04]  /*c990*/  F2FP.BF16.F32.PACK_AB R25, R80, R67 ;  /* 0x000000435019723e */ /* 0x000fe800000010ff */
[----:B------:R-:W-:Y:S01]  /*c9a0*/  MUFU.EX2 R93, R93 ;  /* 0x0000005d005d7308 */ /* 0x000fe20000000800 */
[----:B----4-:R-:W-:Y:S01]  /*c9b0*/  F2FP.BF16.F32.PACK_AB R26, R82, R83 ;  /* 0x00000053521a723e */ /* 0x010fe200000010ff */
[----:B------:R-:W-:Y:S01]  /*c9c0*/  FADD.FTZ R65, R62, R65 ;  /* 0x000000413e417221 */ /* 0x000fe20000010000 */
[----:B---3--:R-:W-:Y:S01]  /*c9d0*/  F2FP.BF16.F32.PACK_AB R27, R86, R100 ;  /* 0x00000064561b723e */ /* 0x008fe200000010ff */
[----:B------:R-:W-:Y:S02]  /*c9e0*/  FADD.FTZ R100, R100, R22 ;  /* 0x0000001664647221 */ /* 0x000fe40000010000 */
[----:B------:R-:W-:Y:S04]  /*c9f0*/  FADD.FTZ R83, R83, R65 ;  /* 0x0000004153537221 */ /* 0x000fe80000010000 */
[----:B------:R-:W3:Y:S01]  /*ca00*/  MUFU.EX2 R90, R90 ;  /* 0x0000005a005a7308 */ /* 0x000ee20000000800 */
[----:B------:R-:W-:Y:S01]  /*ca10*/  FADD.FTZ R100, R86, R100 ;  /* 0x0000006456647221 */ /* 0x000fe20000010000 */
[C---:B-----5:R-:W-:Y:S03]  /*ca20*/  HMMA.16816.F32.BF16 R4, R24.reuse, R28, R4 ;  /* 0x0000001c1804723c */ /* 0x060fe60000041804 */
[----:B------:R-:W-:Y:S01]  /*ca30*/  MOV R86, R2 ;  /* 0x0000000200567202 */ /* 0x000fe20000000f00 */
[----:B------:R-:W-:Y:S01]  /*ca40*/  FADD.FTZ R83, R82, R83 ;  /* 0x0000005352537221 */ /* 0x000fe20000010000 */
[----:B------:R-:W-:Y:S03]  /*ca50*/  FADD.FTZ R100, R94, R100 ;  /* 0x000000645e647221 */ /* 0x000fe60000010000 */
[----:B------:R-:W-:Y:S01]  /*ca60*/  MUFU.EX2 R89, R89 ;  /* 0x0000005900597308 */ /* 0x000fe20000000800 */
[C---:B------:R-:W-:Y:S01]  /*ca70*/  HMMA.16816.F32.BF16 R8, R24.reuse, R30, R8 ;  /* 0x0000001e1808723c */ /* 0x040fe20000041808 */
[----:B------:R-:W4:Y:S02]  /*ca80*/  LDSM.16.MT88.4 R28, [R42+0x1400] ;  /* 0x001400002a1c783b */ /* 0x000f240000004200 */
[----:B------:R-:W-:Y:S06]  /*ca90*/  FADD.FTZ R83, R74, R83 ;  /* 0x000000534a537221 */ /* 0x000fec0000010000 */
[----:B------:R-:W-:Y:S01]  /*caa0*/  MUFU.EX2 R88, R88 ;  /* 0x0000005800587308 */ /* 0x000fe20000000800 */
[C---:B--2---:R-:W-:Y:S09]  /*cab0*/  HMMA.16816.F32.BF16 R12, R24.reuse, R32, R12 ;  /* 0x00000020180c723c */ /* 0x044ff2000004180c */
[----:B------:R-:W2:Y:S01]  /*cac0*/  MUFU.EX2 R53, R53 ;  /* 0x0000003500357308 */ /* 0x000ea20000000800 */
[----:B------:R-:W-:Y:S01]  /*cad0*/  HMMA.16816.F32.BF16 R16, R24, R34, R16 ;  /* 0x000000221810723c */ /* 0x000fe20000041810 */
[----:B------:R-:W5:Y:S02]  /*cae0*/  LDSM.16.MT88.4 R32, [R41+0x4800] ;  /* 0x004800002920783b */ /* 0x000f640000004200 */
[C---:B------:R-:W-:Y:S01]  /*caf0*/  F2FP.BF16.F32.PACK_AB R24, R81.reuse, R74 ;  /* 0x0000004a5118723e */ /* 0x040fe200000010ff */
[----:B------:R-:W-:Y:S01]  /*cb00*/  FADD.FTZ R81, R81, R83 ;  /* 0x0000005351517221 */ /* 0x000fe20000010000 */
[----:B------:R-:W-:Y:S04]  /*cb10*/  F2FP.BF16.F32.PACK_AB R25, R95, R94 ;  /* 0x0000005e5f19723e */ /* 0x000fe800000010ff */
[----:B------:R-:W5:Y:S01]  /*cb20*/  MUFU.EX2 R54, R54 ;  /* 0x0000003600367308 */ /* 0x000f620000000800 */
[----:B-1----:R-:W-:Y:S01]  /*cb30*/  F2FP.BF16.F32.PACK_AB R26, R91, R92 ;  /* 0x0000005c5b1a723e */ /* 0x002fe200000010ff */
[----:B------:R-:W-:Y:S01]  /*cb40*/  FADD.FTZ R92, R92, R81 ;  /* 0x000000515c5c7221 */ /* 0x000fe20000010000 */
[C---:B---3--:R-:W-:Y:S01]  /*cb50*/  F2FP.BF16.F32.PACK_AB R27, R90.reuse, R93 ;  /* 0x0000005d5a1b723e */ /* 0x048fe200000010ff */
[----:B------:R-:W-:Y:S02]  /*cb60*/  FADD.FTZ R95, R95, R100 ;  /* 0x000000645f5f7221 */ /* 0x000fe40000010000 */
[----:B------:R-:W-:Y:S04]  /*cb70*/  FADD.FTZ R92, R91, R92 ;  /* 0x0000005c5b5c7221 */ /* 0x000fe80000010000 */
[----:B------:R-:W-:Y:S01]  /*cb80*/  MUFU.EX2 R52, R52 ;  /* 0x0000003400347308 */ /* 0x000fe20000000800 */
[----:B------:R-:W-:Y:S01]  /*cb90*/  FADD.FTZ R95, R93, R95 ;  /* 0x0000005f5d5f7221 */ /* 0x000fe20000010000 */
[C---:B------:R-:W-:Y:S03]  /*cba0*/  HMMA.16816.F32.BF16 R4, R24.reuse, R36, R4 ;  /* 0x000000241804723c */ /* 0x040fe60000041804 */
[----:B------:R-:W-:Y:S05]  /*cbb0*/  FADD.FTZ R90, R90, R95 ;  /* 0x0000005f5a5a7221 */ /* 0x000fea0000010000 */
[----:B------:R-:W1:Y:S01]  /*cbc0*/  MUFU.EX2 R50, R50 ;  /* 0x0000003200327308 */ /* 0x000e620000000800 */
[----:B--2---:R-:W-:Y:S01]  /*cbd0*/  FADD.FTZ R90, R53, R90 ;  /* 0x0000005a355a7221 */ /* 0x004fe20000010000 */
[C---:B------:R-:W-:Y:S01]  /*cbe0*/  HMMA.16816.F32.BF16 R8, R24.reuse, R38, R8 ;  /* 0x000000261808723c */ /* 0x040fe20000041808 */
[----:B------:R-:W2:Y:S07]  /*cbf0*/  LDSM.16.MT88.4 R36, [R42+0x1800] ;  /* 0x001800002a24783b */ /* 0x000eae0000004200 */
[----:B------:R-:W3:Y:S01]  /*cc00*/  MUFU.EX2 R51, R51 ;  /* 0x0000003300337308 */ /* 0x000ee20000000800 */
[C---:B----4-:R-:W-:Y:S03]  /*cc10*/  HMMA.16816.F32.BF16 R12, R24.reuse, R28, R12 ;  /* 0x0000001c180c723c */ /* 0x050fe6000004180c */
[-CC-:B------:R-:W-:Y:S01]  /*cc20*/  FFMA.FTZ R29, R21, R3.reuse, -R44.reuse ;  /* 0x00000003151d7223 */ /* 0x180fe2000001082c */
[-C--:B------:R-:W-:Y:S01]  /*cc30*/  FFMA.FTZ R44, R20, R3.reuse, -R44 ;  /* 0x00000003142c7223 */ /* 0x080fe2000001082c */
[--C-:B------:R-:W-:Y:S04]  /*cc40*/  FFMA.FTZ R28, R43, R3, -R47.reuse ;  /* 0x000000032b1c7223 */ /* 0x100fe8000001082f */
[----:B------:R-:W4:Y:S01]  /*cc50*/  MUFU.EX2 R49, R49 ;  /* 0x0000003100317308 */ /* 0x000f220000000800 */
[----:B------:R-:W2:Y:S01]  /*cc60*/  LDSM.16.MT88.4 R20, [R42+0x1c00] ;  /* 0x001c00002a14783b */ /* 0x000ea20000004200 */
[----:B------:R-:W-:Y:S03]  /*cc70*/  HMMA.16816.F32.BF16 R16, R24, R30, R16 ;  /* 0x0000001e1810723c */ /* 0x000fe60000041810 */
[----:B------:R-:W-:Y:S01]  /*cc80*/  F2FP.BF16.F32.PACK_AB R24, R88, R89 ;  /* 0x000000595818723e */ /* 0x000fe200000010ff */
[----:B------:R-:W-:Y:S01]  /*cc90*/  FFMA.FTZ R47, R45, R3, -R47 ;  /* 0x000000032d2f7223 */ /* 0x000fe2000001082f */
[----:B-----5:R-:W-:Y:S03]  /*cca0*/  F2FP.BF16.F32.PACK_AB R25, R54, R53 ;  /* 0x000000353619723e */ /* 0x020fe600000010ff */
[----:B------:R-:W-:Y:S01]  /*ccb0*/  MUFU.EX2 R55, R55 ;  /* 0x0000003700377308 */ /* 0x000fe20000000800 */
[----:B-1----:R-:W-:Y:S01]  /*ccc0*/  F2FP.BF16.F32.PACK_AB R26, R50, R52 ;  /* 0x00000034321a723e */ /* 0x002fe200000010ff */
[----:B------:R-:W-:Y:S01]  /*ccd0*/  FADD.FTZ R89, R89, R92 ;  /* 0x0000005c59597221 */ /* 0x000fe20000010000 */
[----:B------:R-:W-:Y:S03]  /*cce0*/  FADD.FTZ R54, R54, R90 ;  /* 0x0000005a36367221 */ /* 0x000fe60000010000 */
[----:B------:R-:W-:Y:S01]  /*ccf0*/  FADD.FTZ R89, R88, R89 ;  /* 0x0000005958597221 */ /* 0x000fe20000010000 */
[----:B---3--:R-:W-:Y:S03]  /*cd00*/  FADD.FTZ R54, R51, R54 ;  /* 0x0000003633367221 */ /* 0x008fe60000010000 */
[----:B------:R-:W1:Y:S01]  /*cd10*/  MUFU.EX2 R46, R46 ;  /* 0x0000002e002e7308 */ /* 0x000e620000000800 */
[C---:B----4-:R-:W-:Y:S01]  /*cd20*/  F2FP.BF16.F32.PACK_AB R27, R49.reuse, R51 ;  /* 0x00000033311b723e */ /* 0x050fe200000010ff */
[----:B------:R-:W-:Y:S01]  /*cd30*/  FADD.FTZ R52, R52, R89 ;  /* 0x0000005934347221 */ /* 0x000fe20000010000 */
[----:B------:R-:W-:Y:S03]  /*cd40*/  FADD.FTZ R49, R49, R54 ;  /* 0x0000003631317221 */ /* 0x000fe60000010000 */
[----:B------:R-:W-:Y:S02]  /*cd50*/  FADD.FTZ R52, R50, R52 ;  /* 0x0000003432347221 */ /* 0x000fe40000010000 */
[C---:B------:R-:W-:Y:S02]  /*cd60*/  HMMA.16816.F32.BF16 R4, R24.reuse, R32, R4 ;  /* 0x000000201804723c */ /* 0x040fe40000041804 */
[----:B------:R-:W3:Y:S06]  /*cd70*/  MUFU.EX2 R48, R48 ;  /* 0x0000003000307308 */ /* 0x000eec0000000800 */
[C---:B------:R-:W-:Y:S04]  /*cd80*/  HMMA.16816.F32.BF16 R8, R24.reuse, R34, R8 ;  /* 0x000000221808723c */ /* 0x040fe80000041808 */
[----:B------:R-:W4:Y:S01]  /*cd90*/  MUFU.EX2 R56, R56 ;  /* 0x0000003800387308 */ /* 0x000f220000000800 */
[----:B-1----:R-:W-:Y:S01]  /*cda0*/  F2FP.BF16.F32.PACK_AB R68, R46, R55 ;  /* 0x000000372e44723e */ /* 0x002fe200000010ff */
[----:B------:R-:W-:Y:S02]  /*cdb0*/  FADD.FTZ R55, R55, R52 ;  /* 0x0000003437377221 */ /* 0x000fe40000010000 */
[C---:B--2---:R-:W-:Y:S06]  /*cdc0*/  HMMA.16816.F32.BF16 R12, R24.reuse, R36, R12 ;  /* 0x00000024180c723c */ /* 0x044fec000004180c */
[----:B------:R-:W1:Y:S01]  /*cdd0*/  MUFU.EX2 R28, R28 ;  /* 0x0000001c001c7308 */ /* 0x000e620000000800 */
[----:B---3--:R-:W-:Y:S01]  /*cde0*/  FADD.FTZ R49, R48, R49 ;  /* 0x0000003130317221 */ /* 0x008fe20000010000 */
[----:B------:R-:W-:Y:S01]  /*cdf0*/  FADD.FTZ R55, R46, R55 ;  /* 0x000000372e377221 */ /* 0x000fe20000010000 */
[----:B------:R-:W-:Y:S07]  /*ce00*/  HMMA.16816.F32.BF16 R16, R24, R38, R16 ;  /* 0x000000261810723c */ /* 0x000fee0000041810 */
[----:B------:R-:W2:Y:S01]  /*ce10*/  MUFU.EX2 R47, R47 ;  /* 0x0000002f002f7308 */ /* 0x000ea20000000800 */
[C---:B----4-:R-:W-:Y:S01]  /*ce20*/  F2FP.BF16.F32.PACK_AB R69, R56.reuse, R48 ;  /* 0x000000303845723e */ /* 0x050fe200000010ff */
        /* <DEDUP_REMOVED lines=15> */
.L_x_8639:
        /* <DEDUP_REMOVED lines=11> */
.L_x_8654:
        /* <DEDUP_REMOVED lines=9> */
[----:B------:R-:W-:-:S03]  /*d060*/  LOP3.LUT R99, R9, 0x3e00, R99, 0xf8, !PT ;  /* 0x00003e0009637812 */ /* 0x000fc600078ef863 */
        /* <DEDUP_REMOVED lines=28> */
[----:B------:R-:W-:Y:S01]  /*d230*/  @P0 FFMA.FTZ R2, R4, R0, R6 ;  /* 0x0000000004020223 */ /* 0x000fe20000010006 */
        /* <DEDUP_REMOVED lines=9> */
[----:B------:R2:W-:Y:S04]  /*d2d0*/  STS.64 [R5], R80 ;  /* 0x0000005005007388 */ /* 0x0005e80000000a00 */
        /* <DEDUP_REMOVED lines=11> */
[----:B------:R-:W-:-:S04]  /*d390*/  LOP3.LUT R17, R96, 0xd8, RZ, 0xc0, !PT ;  /* 0x000000d860117812 */ /* 0x000fc800078ec0ff */
[----:B------:R-:W-:-:S04]  /*d3a0*/  LOP3.LUT R17, R17, 0x18, R40, 0x78, !PT ;  /* 0x0000001811117812 */ /* 0x000fc800078e7828 */
[----:B------:R-:W-:Y:S01]  /*d3b0*/  LOP3.LUT R17, R17, 0xf24, R96, 0xf8, !PT ;  /* 0x00000f2411117812 */ /* 0x000fe200078ef860 */
[----:B-1----:R-:W5:Y:S03]  /*d3c0*/  LD.E.64 R84, desc[UR4][R84.64+0xa8] ;  /* 0x0000a80454547980 */ /* 0x002f66000c101b00 */
[----:B------:R-:W-:Y:S01]  /*d3d0*/  LEA R17, R17, UR6, 0x2 ;  /* 0x0000000611117c11 */ /* 0x000fe2000f8e10ff */
[----:B------:R-:W-:Y:S01]  /*d3e0*/  IMAD.SHL.U32 R111, R111, 0x40, RZ ;  /* 0x000000406f6f7824 */ /* 0x000fe200078e00ff */
[----:B------:R-:W-:Y:S01]  /*d3f0*/  BAR.SYNC.DEFER_BLOCKING 0x0 ;  /* 0x0000000000007b1d */ /* 0x000fe20000010000 */
[----:B------:R-:W-:Y:S02]  /*d400*/  LOP3.LUT P5, RZ, R97, 0x3, RZ, 0xc0, !PT ;  /* 0x0000000361ff7812 */ /* 0x000fe400078ac0ff */
[----:B------:R-:W-:Y:S02]  /*d410*/  SHF.R.U32.HI R97, RZ, 0x3, R97 ;  /* 0x00000003ff617819 */ /* 0x000fe40000011661 */
[----:B------:R-:W-:Y:S01]  /*d420*/  LOP3.LUT R96, R96, 0xffc, RZ, 0xc0, !PT ;  /* 0x00000ffc60607812 */ /* 0x000fe200078ec0ff */
[----:B------:R-:W-:Y:S01]  /*d430*/  BSSY.RECONVERGENT B0, `(.L_x_8648) ;  /* 0x0000022000007945 */ /* 0x000fe20003800200 */
[----:B------:R-:W-:Y:S01]  /*d440*/  LOP3.LUT R40, R40, 0x30, RZ, 0xc0, !PT ;  /* 0x0000003028287812 */ /* 0x000fe200078ec0ff */
[----:B------:R-:W-:-:S03]  /*d450*/  VIADD R23, R97, 0x10 ;  /* 0x0000001061177836 */ /* 0x000fc60000000000 */
[----:B------:R-:W-:Y:S01]  /*d460*/  LOP3.LUT R0, R40, 0x7, R0, 0xf8, !PT ;  /* 0x0000000728007812 */ /* 0x000fe200078ef800 */
[----:B------:R1:W1:Y:S04]  /*d470*/  LDS.128 R12, [R17] ;  /* 0x00000000110c7984 */ /* 0x0002680000000c00 */
[----:B------:R1:W1:Y:S04]  /*d480*/  LDS.128 R8, [R17+0x800] ;  /* 0x0008000011087984 */ /* 0x0002680000000c00 */
[----:B------:R1:W1:Y:S01]  /*d490*/  LDS.128 R4, [R17+0x1000] ;  /* 0x0010000011047984 */ /* 0x0002620000000c00 */
[----:B----4-:R-:W-:-:S04]  /*d4a0*/  IMAD R20, R20, UR8, R115 ;  /* 0x0000000814147c24 */ /* 0x010fc8000f8e0273 */
[----:B---3--:R-:W-:Y:S02]  /*d4b0*/  IMAD R114, R20, R16, R114 ;  /* 0x0000001014727224 */ /* 0x008fe400078e0272 */
[----:B------:R-:W3:Y:S01]  /*d4c0*/  LDS.128 R16, [R17+0x1800] ;  /* 0x0018000011107984 */ /* 0x000ee20000000c00 */
[--C-:B------:R-:W-:Y:S02]  /*d4d0*/  IMAD.IADD R20, R113, 0x1, -R111.reuse ;  /* 0x0000000171147824 */ /* 0x100fe400078e0a6f */
[----:B------:R-:W-:-:S03]  /*d4e0*/  IMAD R21, R21, R114, R111 ;  /* 0x0000007215157224 */ /* 0x000fc600078e026f */
[----:B------:R-:W-:Y:S01]  /*d4f0*/  ISETP.GE.AND P4, PT, R97, R20, PT ;  /* 0x000000146100720c */ /* 0x000fe20003f86270 */
[----:B--2---:R-:W-:Y:S01]  /*d500*/  IMAD R26, R21, R22, RZ ;  /* 0x00000016151a7224 */ /* 0x004fe200078e02ff */
[----:B------:R-:W-:Y:S01]  /*d510*/  ISETP.GE.AND P3, PT, R23, R20, PT ;  /* 0x000000141700720c */ /* 0x000fe20003f66270 */
[C---:B------:R-:W-:Y:S02]  /*d520*/  VIADD R22, R97.reuse, 0x20 ;  /* 0x0000002061167836 */ /* 0x040fe40000000000 */
[----:B------:R-:W-:Y:S01]  /*d530*/  VIADD R97, R97, 0x30 ;  /* 0x0000003061617836 */ /* 0x000fe20000000000 */
[----:B------:R-:W-:Y:S02]  /*d540*/  IADD3 R96, P0, PT, R26, R96, RZ ;  /* 0x000000601a607210 */ /* 0x000fe40007f1e0ff */
[----:B------:R-:W-:Y:S02]  /*d550*/  ISETP.GE.AND P2, PT, R22, R20, PT ;  /* 0x000000141600720c */ /* 0x000fe40003f46270 */
[----:B------:R-:W-:-:S02]  /*d560*/  LEA.HI.X.SX32 R26, R26, RZ, 0x1, P0 ;  /* 0x000000ff1a1a7211 */ /* 0x000fc400000f0eff */
[C---:B------:R-:W-:Y:S02]  /*d570*/  LEA R22, P0, R96.reuse, R24, 0x2 ;  /* 0x0000001860167211 */ /* 0x040fe400078010ff */
[----:B------:R-:W-:Y:S02]  /*d580*/  ISETP.GE.AND P1, PT, R97, R20, PT ;  /* 0x000000146100720c */ /* 0x000fe40003f26270 */
[----:B------:R-:W-:Y:S01]  /*d590*/  LEA.HI.X R23, R96, R25, R26, 0x2, P0 ;  /* 0x0000001960177211 */ /* 0x000fe200000f141a */
[----:B-1----:R-:W-:Y:S10]  /*d5a0*/  @P5 BRA `(.L_x_8649) ;  /* 0x0000000000285947 */ /* 0x002ff40003800000 */
        /* <DEDUP_REMOVED lines=10> */
.L_x_8649:
[----:B------:R-:W-:Y:S05]  /*d650*/  BSYNC.RECONVERGENT B0 ;  /* 0x0000000000007941 */ /* 0x000fea0003800200 */
.L_x_8648:
[----:B-1----:R-:W-:Y:S01]  /*d660*/  MOV R2, R110 ;  /* 0x0000006e00027202 */ /* 0x002fe20000000f00 */
[----:B------:R-:W-:Y:S01]  /*d670*/  @!P4 ST.E.128 desc[UR4][R22.64], R12 ;  /* 0x0000000c1600c985 */ /* 0x000fe2000c101d04 */
[----:B------:R-:W-:-:S03]  /*d680*/  MOV R3, 0x0 ;  /* 0x0000000000037802 */ /* 0x000fc60000000f00 */
[----:B------:R-:W-:Y:S04]  /*d690*/  @!P3 ST.E.128 desc[UR4][R22.64+0x800], R8 ;  /* 0x000800081600b985 */ /* 0x000fe8000c101d04 */
[----:B------:R3:W-:Y:S02]  /*d6a0*/  @!P2 ST.E.128 desc[UR4][R22.64+0x1000], R4 ;  /* 0x001000041600a985 */ /* 0x0007e4000c101d04 */
[----:B---3-5:R-:W-:Y:S05]  /*d6b0*/  @P1 RET.REL.NODEC R2 `(_ZN5flash24flash_fwd_splitkv_kernelI23Flash_fwd_kernel_traitsILi32ELi64ELi128ELi4ELb0ELb0EN7cutlass10bfloat16_tE19Flash_kernel_traitsILi32ELi64ELi128ELi4ES3_EELb0ELb0ELb0ELb0ELb1ELb1ELb1ELb1EEEvNS_16Flash_fwd_paramsE) ;  /* 0xffffff2802501950 */ /* 0x028fea0003c3ffff */
[----:B------:R-:W-:Y:S01]  /*d6c0*/  MOV R111, 0x0 ;  /* 0x00000000006f7802 */ /* 0x000fe20000000f00 */
[----:B------:R1:W-:Y:S03]  /*d6d0*/  ST.E.128 desc[UR4][R22.64+0x1800], R16 ;  /* 0x0018001016007985 */ /* 0x0003e6000c101d04 */
[----:B-1----:R-:W-:Y:S05]  /*d6e0*/  RET.REL.NODEC R110 `(_ZN5flash24flash_fwd_splitkv_kernelI23Flash_fwd_kernel_traitsILi32ELi64ELi128ELi4ELb0ELb0EN7cutlass10bfloat16_tE19Flash_kernel_traitsILi32ELi64ELi128ELi4ES3_EELb0ELb0ELb0ELb0ELb1ELb1ELb1ELb1EEEvNS_16Flash_fwd_paramsE) ;  /* 0xffffff286e447950 */ /* 0x002fea0003c3ffff */
.L_x_8647:
[----:B------:R-:W-:Y:S01]  /*d6f0*/  MOV R3, 0x1f ;  /* 0x0000001f00037802 */ /* 0x000fe20000000f00 */
[----:B------:R-:W-:Y:S01]  /*d700*/  IMAD.MOV.U32 R5, RZ, RZ, 0x2 ;  /* 0x00000002ff057424 */ /* 0x000fe200078e00ff */
[----:B------:R-:W-:Y:S01]  /*d710*/  MOV R7, R124 ;  /* 0x0000007c00077202 */ /* 0x000fe20000000f00 */
[----:B------:R-:W-:-:S07]  /*d720*/  IMAD.MOV.U32 R6, RZ, RZ, -0x1 ;  /* 0xffffffffff067424 */ /* 0x000fce00078e00ff */
[----:B-1---5:R-:W-:Y:S05]  /*d730*/  WARPSYNC.COLLECTIVE R6, `(.L_x_8650) ;  /* 0x0000000006087348 */ /* 0x022fea0003c00000 */
[----:B------:R2:W3:Y:S02]  /*d740*/  SHFL.BFLY P0, R3, R7, R5, R3 ;  /* 0x0c00000507037389 */ /* 0x0004e40000000003 */
[----:B-123-5:R-:W-:Y:S05]  /*d750*/  ENDCOLLECTIVE ;  /* 0x000000000000791b */ /* 0x02efea0003800000 */
.L_x_8650:
        /* <DEDUP_REMOVED lines=8> */
.L_x_8651:
        /* <DEDUP_REMOVED lines=8> */
.L_x_8652:
[----:B------:R-:W-:Y:S01]  /*d860*/  FADD.FTZ R123, R3, R123 ;  /* 0x0000007b037b7221 */ /* 0x000fe20000010000 */
[----:B------:R-:W-:Y:S01]  /*d870*/  MOV R3, 0x1f ;  /* 0x0000001f00037802 */ /* 0x000fe20000000f00 */
[----:B------:R-:W-:-:S03]  /*d880*/  IMAD.MOV.U32 R5, RZ, RZ, 0x1 ;  /* 0x00000001ff057424 */ /* 0x000fc600078e00ff */
[----:B------:R-:W-:-:S07]  /*d890*/  MOV R7, R123 ;  /* 0x0000007b00077202 */ /* 0x000fce0000000f00 */
[----:B------:R-:W-:Y:S05]  /*d8a0*/  WARPSYNC.COLLECTIVE R6, `(.L_x_8653) ;  /* 0x0000000006087348 */ /* 0x000fea0003c00000 */
[----:B------:R1:W2:Y:S02]  /*d8b0*/  SHFL.BFLY P0, R3, R7, R5, R3 ;  /* 0x0c00000507037389 */ /* 0x0002a40000000003 */
[----:B-12---:R-:W-:Y:S05]  /*d8c0*/  ENDCOLLECTIVE ;  /* 0x000000000000791b */ /* 0x006fea0003800000 */
.L_x_8653:
[----:B------:R-:W-:Y:S01]  /*d8d0*/  MOV R6, R3 ;  /* 0x0000000300067202 */ /* 0x000fe20000000f00 */
[----:B------:R-:W-:Y:S06]  /*d8e0*/  BRA `(.L_x_8654) ;  /* 0xfffffff400b87947 */ /* 0x000fec000383ffff */
.L_x_8655:
        /* <DEDUP_REMOVED lines=9> */
.L_x_10321:


//--------------------- .text._ZN5flash24flash_fwd_splitkv_kernelI23Flash_fwd_kernel_traitsILi32ELi64ELi128ELi4ELb0ELb0EN7cutlass10bfloat16_tE19Flash_kernel_traitsILi32ELi64ELi128ELi4ES3_EELb0ELb0ELb1ELb0ELb0ELb0ELb1ELb1EEEvNS_16Flash_fwd_paramsE --------------------------
	.section	.text._ZN5flash24flash_fwd_splitkv_kernelI23Flash_fwd_kernel_traitsILi32ELi64ELi128ELi4ELb0ELb0EN7cutlass10bfloat16_tE19Flash_kernel_traitsILi32ELi64ELi128ELi4ES3_EELb0ELb0ELb1ELb0ELb0ELb0ELb1ELb1EEEvNS_16Flash_fwd_paramsE,"ax",@progbits
	.align	128
        .global         _ZN5flash24flash_fwd_splitkv_kernelI23Flash_fwd_kernel_traitsILi32ELi64ELi128ELi4ELb0ELb0EN7cutlass10bfloat16_tE19Flash_kernel_traitsILi32ELi64ELi128ELi4ES3_EELb0ELb0ELb1ELb0ELb0ELb0ELb1ELb1EEEvNS_16Flash_fwd_paramsE
        .type           _ZN5flash24flash_fwd_splitkv_kernelI23Flash_fwd_kernel_traitsILi32ELi64ELi128ELi4ELb0ELb0EN7cutlass10bfloat16_tE19Flash_kernel_traitsILi32ELi64ELi128ELi4ES3_EELb0ELb0ELb1ELb0ELb0ELb0ELb1ELb1EEEvNS_16Flash_fwd_paramsE,@function
        .size           _ZN5flash24flash_fwd_splitkv_kernelI23Flash_fwd_kernel_traitsILi32ELi64ELi128ELi4ELb0ELb0EN7cutlass10bfloat16_tE19Flash_kernel_traitsILi32ELi64ELi128ELi4ES3_EELb0ELb0ELb1ELb0ELb0ELb0ELb1ELb1EEEvNS_16Flash_fwd_paramsE,(.L_x_10322 - _ZN5flash24flash_fwd_splitkv_kernelI23Flash_fwd_kernel_traitsILi32ELi64ELi128ELi4ELb0ELb0EN7cutlass10bfloat16_tE19Flash_kernel_traitsILi32ELi64ELi128ELi4ES3_EELb0ELb0ELb1ELb0ELb0ELb0ELb1ELb1EEEvNS_16Flash_fwd_paramsE)
        .other          _ZN5flash24flash_fwd_splitkv_kernelI23Flash_fwd_kernel_traitsILi32ELi64ELi128ELi4ELb0ELb0EN7cutlass10bfloat16_tE19Flash_kernel_traitsILi32ELi64ELi128ELi4ES3_EELb0ELb0ELb1ELb0ELb0ELb0ELb1ELb1EEEvNS_16Flash_fwd_paramsE,@"STO_CUDA_ENTRY STV_DEFAULT"
_ZN5flash24flash_fwd_splitkv_kernelI23Flash_fwd_kernel_traitsILi32ELi64ELi128ELi4ELb0ELb0EN7cutlass10bfloat16_tE19Flash_kernel_traitsILi32ELi64ELi128ELi4ES3_EELb0ELb0ELb1ELb0ELb0ELb0ELb1ELb1EEEvNS_16Flash_fwd_paramsE:
.text._ZN5flash24flash_fwd_splitkv_kernelI23Flash_fwd_kernel_traitsILi32ELi64ELi128ELi4ELb0ELb0EN7cutlass10bfloat16_tE19Flash_kernel_traitsILi32ELi64ELi128ELi4ES3_EELb0ELb0ELb1ELb0ELb0ELb0ELb1ELb1EEEvNS_16Flash_fwd_paramsE:
        /* <DEDUP_REMOVED lines=29> */
[----:B------:R-:W-:Y:S05]  /*01d0*/  CALL.REL.NOINC `($_ZN5flash24flash_fwd_splitkv_kernelI23Flash_fwd_kernel_traitsILi32ELi64ELi128ELi4ELb0ELb0EN7cutlass10bfloat16_tE19Flash_kernel_traitsILi32ELi64ELi128ELi4ES3_EELb0ELb0ELb1ELb0ELb0ELb0ELb1ELb1EEEvNS_16Flash_fwd_paramsE$_ZN5flash30compute_attn_1rowblock_splitkvI23Flash_fwd_kernel_traitsILi32ELi64ELi128ELi4ELb0ELb0EN7cutlass10bfloat16_tE19Flash_kernel_traitsILi32ELi64ELi128ELi4ES3_EELb0ELb0ELb1ELb0ELb0ELb0ELb1ELb1ENS_16Flash_fwd_paramsEEEvRKT8_iiiii) ;  /* 0x0000000000087944 */ /* 0x000fea0003c00000 */
[----:B------:R-:W-:Y:S05]  /*01e0*/  BSYNC.RECONVERGENT B3 ;  /* 0x0000000000037941 */ /* 0x000fea0003800200 */
.L_x_8656:
[----:B------:R-:W-:Y:S05]  /*01f0*/  EXIT ;  /* 0x000000000000794d */ /* 0x000fea0003800000 */
        .type           $_ZN5flash24flash_fwd_splitkv_kernelI23Flash_fwd_kernel_traitsILi32ELi64ELi128ELi4ELb0ELb0EN7cutlass10bfloat16_tE19Flash_kernel_traitsILi32ELi64ELi128ELi4ES3_EELb0ELb0ELb1ELb0ELb0ELb0ELb1ELb1EEEvNS_16Flash_fwd_paramsE$_ZN5flash30compute_attn_1rowblock_splitkvI23Flash_fwd_kernel_traitsILi32ELi64ELi128ELi4ELb0ELb0EN7cutlass10bfloat16_tE19Flash_kernel_traitsILi32ELi64ELi128ELi4ES3_EELb0ELb0ELb1ELb0ELb0ELb0ELb1ELb1ENS_16Flash_fwd_paramsEEEvRKT8_iiiii,@function
        .size           $_ZN5flash24flash_fwd_splitkv_kernelI23Flash_fwd_kernel_traitsILi32ELi64ELi128ELi4ELb0ELb0EN7cutlass10bfloat16_tE19Flash_kernel_traitsILi32ELi64ELi128ELi4ES3_EELb0ELb0ELb1ELb0ELb0ELb0ELb1ELb1EEEvNS_16Flash_fwd_paramsE$_ZN5flash30compute_attn_1rowblock_splitkvI23Flash_fwd_kernel_traitsILi32ELi64ELi128ELi4ELb0ELb0EN7cutlass10bfloat16_tE19Flash_kernel_traitsILi32ELi64ELi128ELi4ES3_EELb0ELb0ELb1ELb0ELb0ELb0ELb1ELb1ENS_16Flash_fwd_paramsEEEvRKT8_iiiii,(.L_x_10322 - $_ZN5flash24flash_fwd_splitkv_kernelI23Flash_fwd_kernel_traitsILi32ELi64ELi128ELi4ELb0ELb0EN7cutlass10bfloat16_tE19Flash_kernel_traitsILi32ELi64ELi128ELi4ES3_EELb0ELb0ELb1ELb0ELb0ELb0ELb1ELb1EEEvNS_16Flash_fwd_paramsE$_ZN5flash30compute_attn_1rowblock_splitkvI23Flash_fwd_kernel_traitsILi32ELi64ELi128ELi4ELb0ELb0EN7cutlass10bfloat16_tE19Flash_kernel_traitsILi32ELi64ELi128ELi4ES3_EELb0ELb0ELb1ELb0ELb0ELb0ELb1ELb1ENS_16Flash_fwd_paramsEEEvRKT8_iiiii)
$_ZN5flash24flash_fwd_splitkv_kernelI23Flash_fwd_kernel_traitsILi32ELi64ELi128ELi4ELb0ELb0EN7cutlass10bfloat16_tE19Flash_kernel_traitsILi32ELi64ELi128ELi4ES3_EELb0ELb0ELb1ELb0ELb0ELb0ELb1ELb1EEEvNS_16Flash_fwd_paramsE$_ZN5flash30compute_attn_1rowblock_splitkvI23Flash_fwd_kernel_traitsILi32ELi64ELi128ELi4ELb0ELb0EN7cutlass10bfloat16_tE19Flash_kernel_traitsILi32ELi64ELi128ELi4ES3_EELb0ELb0ELb1ELb0ELb0ELb0ELb1ELb1ENS_16Flash_fwd_paramsEEEvRKT8_iiiii:
        /* <DEDUP_REMOVED lines=38> */
.L_x_8658:
[----:B------:R-:W-:Y:S05]  /*0460*/  BSYNC.RECONVERGENT B0 ;  /* 0x0000000000007941 */ /* 0x000fea0003800200 */
.L_x_8657:
[----:B------:R-:W-:Y:S04]  /*0470*/  BSSY.RECONVERGENT B0, `(.L_x_8659) ;  /* 0x0000007000007945 */ /* 0x000fe80003800200 */
[----:B------:R-:W-:Y:S05]  /*0480*/  @!P3 BRA `(.L_x_8660) ;  /* 0x000000000014b947 */ /* 0x000fea0003800000 */
[----:B------:R-:W2:Y:S02]  /*0490*/  LD.E.U8 R2, desc[UR4][R84.64+0x1b2] ;  /* 0x0001b20454027980 */ /* 0x000ea4000c101100 */
[----:B--2---:R-:W-:-:S13]  /*04a0*/  ISETP.NE.AND P1, PT, R2, RZ, PT ;  /* 0x000000ff0200720c */ /* 0x004fda0003f25270 */
[----:B-----5:R-:W2:Y:S02]  /*04b0*/  @P1 LD.E R54, desc[UR4][R10.64+0x4] ;  /* 0x000004040a361980 */ /* 0x020ea4000c101900 */
[----:B--2---:R-:W-:-:S06]  /*04c0*/  @P1 IADD3 R54, PT, PT, R54, -R14, RZ ;  /* 0x8000000e36361210 */ /* 0x004fcc0007ffe0ff */
[----:B------:R2:W5:Y:S02]  /*04d0*/  @!P1 LD.E R54, desc[UR4][R10.64] ;  /* 0x000000040a369980 */ /* 0x000564000c101900 */
.L_x_8660:
[----:B------:R-:W-:Y:S05]  /*04e0*/  BSYNC.RECONVERGENT B0 ;  /* 0x0000000000007941 */ /* 0x000fea0003800200 */
.L_x_8659:
        /* <DEDUP_REMOVED lines=9> */
.L_x_8662:
[----:B------:R-:W3:Y:S01]  /*0580*/  LD.E.64 R2, desc[UR4][R84.64+0x108] ;  /* 0x0001080454027980 */ /* 0x000ee2000c101b00 */
[----:B------:R-:W-:Y:S01]  /*0590*/  BSSY.RECONVERGENT B0, `(.L_x_8664) ;  /* 0x0000006000007945 */ /* 0x000fe20003800200 */
[----:B------:R-:W-:Y:S01]  /*05a0*/  IMAD.MOV.U32 R45, RZ, RZ, RZ ;  /* 0x000000ffff2d7224 */ /* 0x000fe200078e00ff */
[----:B---3--:R-:W-:-:S04]  /*05b0*/  ISETP.NE.U32.AND P0, PT, R2, RZ, PT ;  /* 0x000000ff0200720c */ /* 0x008fc80003f05070 */
[----:B------:R-:W-:-:S13]  /*05c0*/  ISETP.NE.AND.EX P0, PT, R3, RZ, PT, P0 ;  /* 0x000000ff0300720c */ /* 0x000fda0003f05300 */
[----:B------:R-:W-:Y:S05]  /*05d0*/  @!P0 BRA `(.L_x_8665) ;  /* 0x0000000000048947 */ /* 0x000fea0003800000 */
[----:B------:R3:W5:Y:S02]  /*05e0*/  LD.E R45, desc[UR4][R84.64+0xbc] ;  /* 0x0000bc04542d7980 */ /* 0x000764000c101900 */
.L_x_8665:
[----:B------:R-:W-:Y:S05]  /*05f0*/  BSYNC.RECONVERGENT B0 ;  /* 0x0000000000007941 */ /* 0x000fea0003800200 */
.L_x_8664:
[----:B-----5:R-:W-:Y:S02]  /*0600*/  IADD3 R45, PT, PT, R54, R45, RZ ;  /* 0x0000002d362d7210 */ /* 0x020fe40007ffe0ff */
.L_x_8663:
[----:B------:R-:W-:Y:S05]  /*0610*/  BSYNC.RECONVERGENT B1 ;  /* 0x0000000000017941 */ /* 0x000fea0003800200 */
.L_x_8661:
[----:B------:R-:W-:Y:S01]  /*0620*/  IMAD.SHL.U32 R59, R145, 0x40, RZ ;  /* 0x00000040913b7824 */ /* 0x000fe200078e00ff */
[----:B------:R-:W-:Y:S01]  /*0630*/  MOV R2, R144 ;  /* 0x0000009000027202 */ /* 0x000fe20000000f00 */
[----:B------:R-:W-:-:S03]  /*0640*/  IMAD.MOV.U32 R3, RZ, RZ, 0x0 ;  /* 0x00000000ff037424 */ /* 0x000fc600078e00ff */
[----:B------:R-:W-:-:S13]  /*0650*/  ISETP.GT.AND P0, PT, R147, R59, PT ;  /* 0x0000003b9300720c */ /* 0x000fda0003f04270 */
[----:B-123--:R-:W-:Y:S05]  /*0660*/  @!P0 RET.REL.NODEC R2 `(_ZN5flash24flash_fwd_splitkv_kernelI23Flash_fwd_kernel_traitsILi32ELi64ELi128ELi4ELb0ELb0EN7cutlass10bfloat16_tE19Flash_kernel_traitsILi32ELi64ELi128ELi4ES3_EELb0ELb0ELb1ELb0ELb0ELb0ELb1ELb1EEEvNS_16Flash_fwd_paramsE) ;  /* 0xfffffff802648950 */ /* 0x00efea0003c3ffff */
        /* <DEDUP_REMOVED lines=87> */
[----:B---3--:R-:W-:Y:S05]  /*0be0*/  @P4 RET.REL.NODEC R2 `(_ZN5flash24flash_fwd_splitkv_kernelI23Flash_fwd_kernel_traitsILi32ELi64ELi128ELi4ELb0ELb0EN7cutlass10bfloat16_tE19Flash_kernel_traitsILi32ELi64ELi128ELi4ES3_EELb0ELb0ELb1ELb0ELb0ELb0ELb1ELb1EEEvNS_16Flash_fwd_paramsE) ;  /* 0xfffffff402044950 */ /* 0x008fea0003c3ffff */
[----:B------:R-:W-:Y:S02]  /*0bf0*/  MOV R0, 0xff800000 ;  /* 0xff80000000007802 */ /* 0x000fe40000000f00 */
[----:B------:R-:W-:-:S03]  /*0c00*/  MOV R145, 0x0 ;  /* 0x0000000000917802 */ /* 0x000fc60000000f00 */
[----:B------:R1:W-:Y:S02]  /*0c10*/  ST.E desc[UR4][R8.64+0xc0], R0 ;  /* 0x0000c00008007985 */ /* 0x0003e4000c101904 */
[----:B-1----:R-:W-:Y:S05]  /*0c20*/  RET.REL.NODEC R144 `(_ZN5flash24flash_fwd_splitkv_kernelI23Flash_fwd_kernel_traitsILi32ELi64ELi128ELi4ELb0ELb0EN7cutlass10bfloat16_tE19Flash_kernel_traitsILi32ELi64ELi128ELi4ES3_EELb0ELb0ELb1ELb0ELb0ELb0ELb1ELb1EEEvNS_16Flash_fwd_paramsE) ;  /* 0xfffffff090f47950 */ /* 0x002fea0003c3ffff */
.L_x_8666:
        /* <DEDUP_REMOVED lines=107> */
.L_x_8668:
        /* <DEDUP_REMOVED lines=8> */
[----:B------:R-:W4:Y:S04]  /*1360*/  LD.E.64 R16, desc[UR4][R2.64+0x50] ;  /* 0x0000500402107980 */ /* 0x000f28000c101b00 */
[----:B------:R-:W4:Y:S01]  /*1370*/  @!P2 LD.E.64 R18, desc[UR4][R84.64+0x28] ;  /* 0x000028045412a980 */ /* 0x000f22000c101b00 */
[----:B------:R-:W-:-:S02]  /*1380*/  MOV R26, RZ ;  /* 0x000000ff001a7202 */ /* 0x000fc40000000f00 */
[----:B------:R-:W-:Y:S02]  /*1390*/  IABS R9, R148 ;  /* 0x0000009400097213 */ /* 0x000fe40000000000 */
[----:B------:R-:W-:Y:S02]  /*13a0*/  @!P2 SHF.R.S32.HI R8, RZ, 0x1f, R12 ;  /* 0x0000001fff08a819 */ /* 0x000fe4000001140c */
[----:B------:R-:W-:-:S04]  /*13b0*/  LEA R15, R44, 0xffffff80, 0x7 ;  /* 0xffffff802c0f7811 */ /* 0x000fc800078e38ff */
[----:B------:R-:W-:Y:S02]  /*13c0*/  SHF.R.S32.HI R13, RZ, 0x1f, R15 ;  /* 0x0000001fff0d7819 */ /* 0x000fe4000001140f */
        /* <DEDUP_REMOVED lines=25> */
[-C--:B------:R-:W-:Y:S02]  /*1560*/  @!P1 IADD3 R6, PT, PT, R6, -R5.reuse, RZ ;  /* 0x8000000506069210 */ /* 0x080fe40007ffe0ff */
        /* <DEDUP_REMOVED lines=8> */
[----:B------:R-:W-:Y:S02]  /*15f0*/  ISETP.NE.AND P3, PT, R0, RZ, PT ;  /* 0x000000ff0000720c */ /* 0x000fe40003f65270 */
[----:B------:R-:W-:Y:S02]  /*1600*/  LOP3.LUT R8, R9, R8, RZ, 0x3c, !PT ;  /* 0x0000000809087212 */ /* 0x000fe400078e3cff */
[----:B------:R-:W-:-:S02]  /*1610*/  @!P1 IADD3 R10, PT, PT, R10, 0x1, RZ ;  /* 0x000000010a0a9810 */ /* 0x000fc40007ffe0ff */
[----:B------:R-:W-:Y:S01]  /*1620*/  LOP3.LUT R9, R9, R8, RZ, 0x3c, !PT ;  /* 0x0000000809097212 */ /* 0x000fe200078e3cff */
[----:B------:R-:W-:Y:S01]  /*1630*/  @!P2 IMAD R5, R139, R12, RZ ;  /* 0x0000000c8b05a224 */ /* 0x000fe200078e02ff */
[----:B------:R-:W-:Y:S01]  /*1640*/  @!P2 SHF.R.S32.HI R4, RZ, 0x1f, R12 ;  /* 0x0000001fff04a819 */ /* 0x000fe2000001140c */
[----:B------:R-:W-:Y:S02]  /*1650*/  @P5 VIADD R10, R10, 0x1 ;  /* 0x000000010a0a5836 */ /* 0x000fe40000000000 */
[-C--:B------:R-:W-:Y:S02]  /*1660*/  IMAD R6, R137, R15.reuse, RZ ;  /* 0x0000000f89067224 */ /* 0x080fe400078e02ff */
[----:B------:R-:W-:Y:S01]  /*1670*/  IMAD.WIDE.U32 R24, R136, R15, R8 ;  /* 0x0000000f88187225 */ /* 0x000fe200078e0008 */
[----:B------:R-:W-:-:S03]  /*1680*/  @!P0 IADD3 R10, PT, PT, -R10, RZ, RZ ;  /* 0x000000ff0a0a8210 */ /* 0x000fc60007ffe1ff */
[----:B------:R-:W-:Y:S02]  /*1690*/  @!P2 IMAD R4, R4, R138, R5 ;  /* 0x0000008a0404a224 */ /* 0x000fe400078e0205 */
[----:B------:R-:W-:Y:S01]  /*16a0*/  @!P2 IMAD.WIDE.U32 R8, R138, R12, RZ ;  /* 0x0000000c8a08a225 */ /* 0x000fe200078e00ff */
[----:B------:R-:W-:-:S03]  /*16b0*/  @!P3 LOP3.LUT R10, RZ, R0, RZ, 0x33, !PT ;  /* 0x00000000ff0ab212 */ /* 0x000fc600078e33ff */
[----:B------:R-:W-:Y:S01]  /*16c0*/  IMAD R6, R13, R136, R6 ;  /* 0x000000880d067224 */ /* 0x000fe200078e0206 */
[----:B------:R-:W-:Y:S02]  /*16d0*/  @!P2 IADD3 R27, PT, PT, R9, R4, RZ ;  /* 0x00000004091ba210 */ /* 0x000fe40007ffe0ff */
[----:B------:R-:W-:Y:S02]  /*16e0*/  @!P2 MOV R26, R8 ;  /* 0x00000008001aa202 */ /* 0x000fe40000000f00 */
[----:B------:R-:W-:Y:S01]  /*16f0*/  IADD3 R25, PT, PT, R25, R6, RZ ;  /* 0x0000000619197210 */ /* 0x000fe20007ffe0ff */
[----:B------:R-:W-:Y:S01]  /*1700*/  IMAD R6, R17, R10, RZ ;  /* 0x0000000a11067224 */ /* 0x000fe200078e02ff */
[----:B------:R-:W-:Y:S01]  /*1710*/  SHF.R.S32.HI R8, RZ, 0x1f, R10 ;  /* 0x0000001fff087819 */ /* 0x000fe2000001140a */
[----:B------:R-:W-:Y:S01]  /*1720*/  @P2 IMAD.IADD R12, R12, 0x1, R14 ;  /* 0x000000010c0c2824 */ /* 0x000fe200078e020e */
[----:B------:R-:W-:Y:S01]  /*1730*/  @!P2 SHF.R.S32.HI R4, RZ, 0x1f, R11 ;  /* 0x0000001fff04a819 */ /* 0x000fe2000001140b */
[----:B------:R-:W-:-:S02]  /*1740*/  @!P2 IMAD R5, R19, R11, RZ ;  /* 0x0000000b1305a224 */ /* 0x000fc400078e02ff */
[----:B------:R-:W-:-:S04]  /*1750*/  @!P2 IMAD.WIDE.U32 R26, R18, R11, R26 ;  /* 0x0000000b121aa225 */ /* 0x000fc800078e001a */
[----:B------:R-:W-:-:S04]  /*1760*/  IMAD.WIDE.U32 R10, R16, R10, R24 ;  /* 0x0000000a100a7225 */ /* 0x000fc800078e0018 */
        /* <DEDUP_REMOVED lines=10> */
.L_x_8669:
[----:B------:R-:W-:Y:S05]  /*1810*/  BSYNC.RECONVERGENT B0 ;  /* 0x0000000000007941 */ /* 0x000fea0003800200 */
.L_x_8667:
        /* <DEDUP_REMOVED lines=20> */
[----:B------:R-:W-:-:S04]  /*1960*/  IMAD.HI.U32 R6, R31, R6, R30 ;  /* 0x000000061f067227 */ /* 0x000fc800078e001e */
[----:B------:R-:W-:Y:S01]  /*1970*/  IMAD.MOV R12, RZ, RZ, -R12 ;  /* 0x000000ffff0c7224 */ /* 0x000fe200078e0a0c */
[----:B------:R-:W-:-:S05]  /*1980*/  IABS R20, R148 ;  /* 0x0000009400147213 */ /* 0x000fca0000000000 */
[----:B------:R-:W-:-:S04]  /*1990*/  IMAD.HI.U32 R6, R6, R20, RZ ;  /* 0x0000001406067227 */ /* 0x000fc800078e00ff */
[----:B------:R-:W-:-:S05]  /*19a0*/  IMAD R20, R6, R12, R20 ;  /* 0x0000000c06147224 */ /* 0x000fca00078e0214 */
[----:B------:R-:W-:Y:S01]  /*19b0*/  ISETP.GT.U32.AND P2, PT, R10, R20, PT ;  /* 0x000000140a00720c */ /* 0x000fe20003f44070 */
[----:B------:R-:W-:-:S05]  /*19c0*/  IMAD.SHL.U32 R49, R46, 0x8, RZ ;  /* 0x000000082e317824 */ /* 0x000fca00078e00ff */
[----:B------:R-:W-:-:S04]  /*19d0*/  LOP3.LUT R12, R49, 0x18, RZ, 0xc0, !PT ;  /* 0x00000018310c7812 */ /* 0x000fc800078ec0ff */
[----:B------:R-:W-:-:S03]  /*19e0*/  IADD3 R30, P1, PT, R12, R19, RZ ;  /* 0x000000130c1e7210 */ /* 0x000fc60007f3e0ff */
[----:B------:R-:W-:Y:S02]  /*19f0*/  @!P2 IADD3 R20, PT, PT, R20, -R10, RZ ;  /* 0x8000000a1414a210 */ /* 0x000fe40007ffe0ff */
[----:B------:R-:W-:Y:S02]  /*1a00*/  LOP3.LUT R21, R148, R0, RZ, 0x3c, !PT ;  /* 0x0000000094157212 */ /* 0x000fe400078e3cff */
[----:B------:R-:W-:Y:S01]  /*1a10*/  ISETP.GE.U32.AND P4, PT, R20, R10, PT ;  /* 0x0000000a1400720c */ /* 0x000fe20003f86070 */
[-C--:B-----5:R-:W-:Y:S02]  /*1a20*/  IMAD R19, R13, R138.reuse, RZ ;  /* 0x0000008a0d137224 */ /* 0x0a0fe400078e02ff */
[----:B------:R-:W-:Y:S01]  /*1a30*/  IMAD.X R31, RZ, RZ, R18, P1 ;  /* 0x000000ffff1f7224 */ /* 0x000fe200008e0612 */
[----:B------:R-:W-:Y:S01]  /*1a40*/  ISETP.GE.AND P1, PT, R21, RZ, PT ;  /* 0x000000ff1500720c */ /* 0x000fe20003f26270 */
[C---:B------:R-:W-:Y:S01]  /*1a50*/  IMAD R19, R15.reuse, R139, R19 ;  /* 0x0000008b0f137224 */ /* 0x040fe200078e0213 */
[----:B------:R-:W-:Y:S01]  /*1a60*/  ISETP.NE.AND P3, PT, R0, RZ, PT ;  /* 0x000000ff0000720c */ /* 0x000fe20003f65270 */
[----:B------:R-:W-:-:S04]  /*1a70*/  IMAD.WIDE.U32 R30, R15, R138, R30 ;  /* 0x0000008a0f1e7225 */ /* 0x000fc800078e001e */
[----:B------:R-:W-:-:S04]  /*1a80*/  @!P2 VIADD R6, R6, 0x1 ;  /* 0x000000010606a836 */ /* 0x000fc80000000000 */
[----:B------:R-:W-:Y:S01]  /*1a90*/  @P4 VIADD R6, R6, 0x1 ;  /* 0x0000000106064836 */ /* 0x000fe20000000000 */
[----:B------:R-:W-:-:S03]  /*1aa0*/  SHF.R.S32.HI R77, RZ, 0x1f, R148 ;  /* 0x0000001fff4d7819 */ /* 0x000fc60000011494 */
[----:B------:R-:W-:Y:S01]  /*1ab0*/  @!P1 IMAD.MOV R6, RZ, RZ, -R6 ;  /* 0x000000ffff069224 */ /* 0x000fe200078e0a06 */
[----:B------:R-:W-:Y:S01]  /*1ac0*/  @!P3 LOP3.LUT R6, RZ, R0, RZ, 0x33, !PT ;  /* 0x00000000ff06b212 */ /* 0x000fe200078e33ff */
[----:B------:R-:W-:Y:S01]  /*1ad0*/  IMAD.MOV.U32 R81, RZ, RZ, RZ ;  /* 0x000000ffff517224 */ /* 0x000fe200078e00ff */
[----:B------:R-:W-:Y:S01]  /*1ae0*/  SHF.R.U32.HI R80, RZ, 0x2, R46 ;  /* 0x00000002ff507819 */ /* 0x000fe2000001162e */
[----:B------:R-:W-:Y:S01]  /*1af0*/  IMAD.MOV.U32 R18, RZ, RZ, R30 ;  /* 0x000000ffff127224 */ /* 0x000fe200078e001e */
[----:B------:R-:W-:Y:S02]  /*1b00*/  IADD3 R19, PT, PT, R31, R19, RZ ;  /* 0x000000131f137210 */ /* 0x000fe40007ffe0ff */
[----:B------:R-:W-:Y:S01]  /*1b10*/  SHF.R.S32.HI R0, RZ, 0x1f, R6 ;  /* 0x0000001fff007819 */ /* 0x000fe20000011406 */
[----:B------:R-:W1:Y:S01]  /*1b20*/  S2R R33, SR_CgaCtaId ;  /* 0x0000000000217919 */ /* 0x000e620000008800 */
[----:B------:R-:W-:Y:S01]  /*1b30*/  IMAD.WIDE.U32 R18, R6, R22, R18 ;  /* 0x0000001606127225 */ /* 0x000fe200078e0012 */
[----:B------:R-:W-:-:S03]  /*1b40*/  LOP3.LUT R151, R151, R150, RZ, 0x3c, !PT ;  /* 0x0000009697977212 */ /* 0x000fc600078e3cff */
[-C--:B------:R-:W-:Y:S02]  /*1b50*/  IMAD R140, R137, R80.reuse, RZ ;  /* 0x00000050898c7224 */ /* 0x080fe400078e02ff */
[----:B------:R-:W-:Y:S01]  /*1b60*/  IMAD R142, R139, R80, RZ ;  /* 0x000000508b8e7224 */ /* 0x000fe200078e02ff */
[C---:B------:R-:W-:Y:S01]  /*1b70*/  LOP3.LUT R150, R151.reuse, R150, RZ, 0x3c, !PT ;  /* 0x0000009697967212 */ /* 0x040fe200078e3cff */
[----:B------:R-:W-:Y:S02]  /*1b80*/  IMAD.SHL.U32 R50, R46, 0x4, RZ ;  /* 0x000000042e327824 */ /* 0x000fe400078e00ff */
[----:B------:R-:W-:Y:S01]  /*1b90*/  VIADD R48, R44, 0xffffffff ;  /* 0xffffffff2c307836 */ /* 0x000fe20000000000 */
[----:B------:R-:W-:Y:S02]  /*1ba0*/  LOP3.LUT R151, R151, R150, RZ, 0x3c, !PT ;  /* 0x0000009697977212 */ /* 0x000fe400078e3cff */
[----:B------:R-:W-:Y:S02]  /*1bb0*/  LOP3.LUT R58, R50, 0xc, RZ, 0xc0, !PT ;  /* 0x0000000c323a7812 */ /* 0x000fe400078ec0ff */
[----:B------:R-:W-:Y:S01]  /*1bc0*/  SHF.L.U32 R47, R48, 0x7, RZ ;  /* 0x00000007302f7819 */ /* 0x000fe200000006ff */
        /* <DEDUP_REMOVED lines=8> */
[----:B------:R-:W-:Y:S01]  /*1c50*/  IADD3 R20, P2, PT, R12, R7, RZ ;  /* 0x000000070c147210 */ /* 0x000fe20007f5e0ff */
[----:B------:R-:W-:Y:S01]  /*1c60*/  IMAD R7, R25, R148, RZ ;  /* 0x0000009419077224 */ /* 0x000fe200078e02ff */
[----:B------:R-:W-:Y:S01]  /*1c70*/  @!P0 MOV R53, R27 ;  /* 0x0000001b00358202 */ /* 0x000fe20000000f00 */
[----:B------:R-:W-:-:S02]  /*1c80*/  @!P0 IMAD.MOV.U32 R52, RZ, RZ, R26 ;  /* 0x000000ffff348224 */ /* 0x000fc400078e001a */
[----:B------:R-:W-:Y:S01]  /*1c90*/  IMAD.X R21, RZ, RZ, R10, P2 ;  /* 0x000000ffff157224 */ /* 0x000fe200010e060a */
[----:B------:R-:W-:Y:S01]  /*1ca0*/  @P0 MOV R53, R27 ;  /* 0x0000001b00350202 */ /* 0x000fe20000000f00 */
[----:B------:R-:W-:Y:S02]  /*1cb0*/  @P0 IMAD.MOV.U32 R52, RZ, RZ, R26 ;  /* 0x000000ffff340224 */ /* 0x000fe400078e001a */
[----:B------:R-:W-:Y:S02]  /*1cc0*/  IMAD R7, R24, R77, R7 ;  /* 0x0000004d18077224 */ /* 0x000fe400078e0207 */
[----:B------:R-:W-:-:S04]  /*1cd0*/  IMAD.WIDE.U32 R26, R148, R24, R20 ;  /* 0x00000018941a7225 */ /* 0x000fc800078e0014 */
[----:B------:R-:W-:Y:S02]  /*1ce0*/  IMAD R10, R23, R6, RZ ;  /* 0x00000006170a7224 */ /* 0x000fe400078e02ff */
[----:B------:R-:W-:-:S04]  /*1cf0*/  IMAD.WIDE.U32 R24, R145, 0x40, R80 ;  /* 0x0000004091187825 */ /* 0x000fc800078e0050 */
[----:B------:R-:W-:Y:S02]  /*1d00*/  IMAD.IADD R23, R27, 0x1, R7 ;  /* 0x000000011b177824 */ /* 0x000fe400078e0207 */
[----:B------:R-:W-:Y:S02]  /*1d10*/  IMAD R10, R0, R22, R10 ;  /* 0x00000016000a7224 */ /* 0x000fe400078e020a */
[----:B------:R-:W-:Y:S02]  /*1d20*/  IMAD R7, R25, R52, RZ ;  /* 0x0000003419077224 */ /* 0x000fe400078e02ff */
[----:B------:R-:W-:Y:S01]  /*1d30*/  IMAD.IADD R19, R19, 0x1, R10 ;  /* 0x0000000113137824 */ /* 0x000fe200078e020a */
[----:B------:R-:W-:Y:S01]  /*1d40*/  LOP3.LUT R20, R49, 0xc0, RZ, 0xc0, !PT ;  /* 0x000000c031147812 */ /* 0x000fe200078ec0ff */
[----:B------:R-:W-:Y:S01]  /*1d50*/  IMAD R10, R24, R53, R7 ;  /* 0x00000035180a7224 */ /* 0x000fe200078e0207 */
[----:B------:R-:W-:Y:S02]  /*1d60*/  SHF.R.S32.HI R7, RZ, 0x1f, R54 ;  /* 0x0000001fff077819 */ /* 0x000fe40000011436 */
[----:B------:R-:W-:-:S02]  /*1d70*/  LOP3.LUT R20, R20, 0x18, R46, 0xf8, !PT ;  /* 0x0000001814147812 */ /* 0x000fc400078ef82e */
[----:B------:R-:W-:Y:S02]  /*1d80*/  LEA.HI R7, R7, R54, RZ, 0x7 ;  /* 0x0000003607077211 */ /* 0x000fe400078f38ff */
[----:B------:R-:W-:Y:S02]  /*1d90*/  MOV R22, R26 ;  /* 0x0000001a00167202 */ /* 0x000fe40000000f00 */
[----:B------:R-:W-:Y:S02]  /*1da0*/  LOP3.LUT R20, R20, 0x18, R49, 0x78, !PT ;  /* 0x0000001814147812 */ /* 0x000fe400078e7831 */
[----:B------:R-:W-:Y:S01]  /*1db0*/  SHF.R.S32.HI R7, RZ, 0x7, R7 ;  /* 0x00000007ff077819 */ /* 0x000fe20000011407 */
[----:B------:R-:W-:Y:S01]  /*1dc0*/  IMAD.WIDE.U32 R22, R24, R52, R22 ;  /* 0x0000003418167225 */ /* 0x000fe200078e0016 */
[----:B------:R-:W-:Y:S02]  /*1dd0*/  LOP3.LUT R49, R20, 0x1f20, R49, 0xf8, !PT ;  /* 0x00001f2014317812 */ /* 0x000fe400078ef831 */
[----:B------:R-:W-:-:S02]  /*1de0*/  VIMNMX R51, PT, PT, R135, R7, !PT ;  /* 0x0000000787337248 */ /* 0x000fc40007fe0100 */
[----:B------:R-:W-:Y:S01]  /*1df0*/  IADD3 R20, P0, PT, R12, R5, RZ ;  /* 0x000000050c147210 */ /* 0x000fe20007f1e0ff */
[----:B------:R-:W-:Y:S01]  /*1e00*/  IMAD.IADD R5, R23, 0x1, R10 ;  /* 0x0000000117057824 */ /* 0x000fe200078e020a */
[----:B------:R-:W-:Y:S02]  /*1e10*/  ISETP.GT.AND P2, PT, R44, R51, PT ;  /* 0x000000332c00720c */ /* 0x000fe40003f44270 */
[----:B----4-:R-:W-:Y:S02]  /*1e20*/  LEA R78, P1, R22, R16, 0x1 ;  /* 0x00000010164e7211 */ /* 0x010fe400078208ff */
[----:B------:R-:W-:Y:S01]  /*1e30*/  IADD3.X R21, PT, PT, RZ, R4, RZ, P0, !PT ;  /* 0x00000004ff157210 */ /* 0x000fe200007fe4ff */
[----:B------:R-:W-:Y:S01]  /*1e40*/  IMAD.WIDE.U32 R18, R80, R138, R18 ;  /* 0x0000008a50127225 */ /* 0x000fe200078e0012 */
[----:B------:R-:W-:Y:S02]  /*1e50*/  LEA.HI.X R79, R22, R17, R5, 0x1, P1 ;  /* 0x00000011164f7211 */ /* 0x000fe400008f0c05 */
[----:B------:R-:W-:Y:S01]  /*1e60*/  MOV R15, 0x400 ;  /* 0x00000400000f7802 */ /* 0x000fe20000000f00 */
[----:B------:R-:W-:Y:S01]  /*1e70*/  IMAD.WIDE.U32 R4, R80, R136, R20 ;  /* 0x0000008850047225 */ /* 0x000fe200078e0014 */
[----:B------:R-:W-:-:S02]  /*1e80*/  LEA R143, P0, R18, R2, 0x1 ;  /* 0x00000002128f7211 */ /* 0x000fc400078008ff */
[----:B-1----:R-:W-:Y:S01]  /*1e90*/  LEA R33, R33, R15, 0x18 ;  /* 0x0000000f21217211 */ /* 0x002fe200078ec0ff */
[----:B------:R-:W-:Y:S01]  /*1ea0*/  IMAD.IADD R142, R19, 0x1, R142 ;  /* 0x00000001138e7824 */ /* 0x000fe200078e028e */
[----:B------:R-:W-:Y:S02]  /*1eb0*/  IADD3 R140, PT, PT, R5, R140, RZ ;  /* 0x0000008c058c7210 */ /* 0x000fe40007ffe0ff */
[----:B------:R-:W-:Y:S01]  /*1ec0*/  LEA R141, P1, R4, R8, 0x1 ;  /* 0x00000008048d7211 */ /* 0x000fe200078208ff */
[----:B------:R-:W-:Y:S01]  /*1ed0*/  IMAD R49, R49, 0x2, R33 ;  /* 0x0000000231317824 */ /* 0x000fe200078e0221 */
[C---:B------:R-:W-:Y:S01]  /*1ee0*/  SHF.L.U64.HI R53, R52.reuse, 0x5, R53 ;  /* 0x0000000534357819 */ /* 0x040fe20000010235 */
[----:B------:R-:W-:Y:S01]  /*1ef0*/  IMAD.SHL.U32 R52, R52, 0x20, RZ ;  /* 0x0000002034347824 */ /* 0x000fe200078e00ff */
        /* <DEDUP_REMOVED lines=15> */
[----:B------:R-:W-:-:S05]  /*1ff0*/  IMAD.MOV.U32 R57, RZ, RZ, R47 ;  /* 0x000000ffff397224 */ /* 0x000fca00078e002f */
[----:B------:R-:W-:Y:S02]  /*2000*/  SHF.R.S32.HI R8, RZ, 0x1f, R57 ;  /* 0x0000001fff087819 */ /* 0x000fe40000011439 */
[----:B------:R-:W-:Y:S02]  /*2010*/  SHF.R.S32.HI R11, RZ, 0x1, R11 ;  /* 0x00000001ff0b7819 */ /* 0x000fe4000001140b */
[----:B------:R-:W-:Y:S02]  /*2020*/  IADD3 R14, PT, PT, R47, R14, RZ ;  /* 0x0000000e2f0e7210 */ /* 0x000fe40007ffe0ff */
[----:B------:R-:W-:-:S03]  /*2030*/  LOP3.LUT R64, R46, 0x3, RZ, 0xc0, !PT ;  /* 0x000000032e407812 */ /* 0x000fc600078ec0ff */
[----:B------:R-:W-:Y:S01]  /*2040*/  IMAD R14, R14, R11, RZ ;  /* 0x0000000b0e0e7224 */ /* 0x000fe200078e02ff */
[----:B------:R-:W-:Y:S01]  /*2050*/  MOV R70, R44 ;  /* 0x0000002c00467202 */ /* 0x000fe20000000f00 */
[----:B------:R-:W-:Y:S01]  /*2060*/  VIADD R73, R80, 0x40 ;  /* 0x0000004050497836 */ /* 0x000fe20000000000 */
[----:B------:R-:W-:Y:S01]  /*2070*/  MOV R67, R141 ;  /* 0x0000008d00437202 */ /* 0x000fe20000000f00 */
[C---:B------:R-:W-:Y:S01]  /*2080*/  IMAD R72, R44.reuse, -0x80, R54 ;  /* 0xffffff802c487824 */ /* 0x040fe200078e0236 */
[----:B------:R-:W-:Y:S01]  /*2090*/  MOV R69, R143 ;  /* 0x0000008f00457202 */ /* 0x000fe20000000f00 */
[----:B------:R-:W-:Y:S01]  /*20a0*/  IMAD R71, R44, -0x80, R45 ;  /* 0xffffff802c477824 */ /* 0x000fe200078e022d */
[----:B------:R-:W-:Y:S01]  /*20b0*/  MOV R68, R142 ;  /* 0x0000008e00447202 */ /* 0x000fe20000000f00 */
[----:B------:R-:W-:Y:S02]  /*20c0*/  IMAD.MOV.U32 R66, RZ, RZ, R140 ;  /* 0x000000ffff427224 */ /* 0x000fe400078e008c */
[----:B--2---:R-:W-:-:S02]  /*20d0*/  IMAD R7, R29, R149, RZ ;  /* 0x000000951d077224 */ /* 0x004fc400078e02ff */
[----:B------:R-:W-:-:S04]  /*20e0*/  IMAD.WIDE.U32 R28, R149, R28, R12 ;  /* 0x0000001c951c7225 */ /* 0x000fc800078e000c */
[----:B---3--:R-:W-:Y:S01]  /*20f0*/  IMAD.WIDE.U32 R26, R149, R20, R12 ;  /* 0x00000014951a7225 */ /* 0x008fe200078e000c */
[----:B------:R-:W-:-:S03]  /*2100*/  IADD3 R29, PT, PT, R29, R7, RZ ;  /* 0x000000071d1d7210 */ /* 0x000fc60007ffe0ff */
[----:B------:R-:W-:-:S05]  /*2110*/  IMAD R7, R21, R149, RZ ;  /* 0x0000009515077224 */ /* 0x000fca00078e02ff */
[----:B------:R-:W-:Y:S01]  /*2120*/  IADD3 R27, PT, PT, R27, R7, RZ ;  /* 0x000000071b1b7210 */ /* 0x000fe20007ffe0ff */
[-C--:B----4-:R-:W-:Y:S02]  /*2130*/  IMAD R7, R87, R57.reuse, RZ ;  /* 0x0000003957077224 */ /* 0x090fe400078e02ff */
        /* <DEDUP_REMOVED lines=12> */
[----:B------:R-:W-:-:S04]  /*2200*/  IMAD.WIDE.U32 R24, R6, R24, R28 ;  /* 0x0000001806187225 */ /* 0x000fc800078e001c */
[----:B------:R-:W-:Y:S01]  /*2210*/  IMAD.WIDE.U32 R22, R6, R22, R26 ;  /* 0x0000001606167225 */ /* 0x000fe200078e001a */
[----:B------:R-:W-:-:S03]  /*2220*/  IADD3 R6, P0, PT, -R54, R80, RZ ;  /* 0x0000005036067210 */ /* 0x000fc60007f1e1ff */
[----:B------:R-:W-:Y:S01]  /*2230*/  IMAD R7, R80, R11, RZ ;  /* 0x0000000b50077224 */ /* 0x000fe200078e02ff */
[----:B------:R-:W-:-:S03]  /*2240*/  IADD3.X R9, PT, PT, RZ, ~R9, RZ, P0, !PT ;  /* 0x80000009ff097210 */ /* 0x000fc600007fe4ff */
[----:B------:R-:W-:Y:S01]  /*2250*/  IMAD R64, R64, 0x8, R7 ;  /* 0x0000000840407824 */ /* 0x000fe200078e0207 */
[----:B------:R-:W-:Y:S01]  /*2260*/  IADD3 R7, PT, PT, R58, R7, RZ ;  /* 0x000000073a077210 */ /* 0x000fe20007ffe0ff */
[----:B------:R-:W-:Y:S02]  /*2270*/  IMAD.IADD R21, R25, 0x1, R20 ;  /* 0x0000000119157824 */ /* 0x000fe400078e0214 */
[----:B------:R-:W-:Y:S01]  /*2280*/  IMAD.IADD R23, R23, 0x1, R0 ;  /* 0x0000000117177824 */ /* 0x000fe200078e0200 */
[----:B------:R-:W-:Y:S01]  /*2290*/  SHF.R.S32.HI R0, RZ, 0x1f, R14 ;  /* 0x0000001fff007819 */ /* 0x000fe2000001140e */
[----:B------:R-:W-:Y:S01]  /*22a0*/  IMAD.MOV.U32 R20, RZ, RZ, R24 ;  /* 0x000000ffff147224 */ /* 0x000fe200078e0018 */
[C---:B------:R-:W-:Y:S01]  /*22b0*/  IADD3 R65, P0, PT, R14.reuse, R64, RZ ;  /* 0x000000400e417210 */ /* 0x040fe20007f1e0ff */
[C---:B------:R-:W-:Y:S01]  /*22c0*/  IMAD R60, R9.reuse, R82, RZ ;  /* 0x00000052093c7224 */ /* 0x040fe200078e02ff */
[----:B------:R-:W-:Y:S01]  /*22d0*/  IADD3 R14, P1, PT, R14, R7, RZ ;  /* 0x000000070e0e7210 */ /* 0x000fe20007f3e0ff */
[----:B------:R-:W-:Y:S01]  /*22e0*/  IMAD R9, R9, R86, RZ ;  /* 0x0000005609097224 */ /* 0x000fe200078e02ff */
[----:B------:R-:W-:Y:S01]  /*22f0*/  LEA.HI.X.SX32 R64, R64, R0, 0x1, P0 ;  /* 0x0000000040407211 */ /* 0x000fe200000f0eff */
[----:B------:R-:W-:Y:S01]  /*2300*/  IMAD R60, R83, R6, R60 ;  /* 0x00000006533c7224 */ /* 0x000fe200078e023c */
[----:B------:R-:W-:Y:S01]  /*2310*/  LEA.HI.X.SX32 R0, R7, R0, 0x1, P1 ;  /* 0x0000000007007211 */ /* 0x000fe200008f0eff */
        /* <DEDUP_REMOVED lines=12> */
[----:B------:R-:W-:Y:S02]  /*23e0*/  LEA.HI.X R9, R22, R17, R9, 0x1, P0 ;  /* 0x0000001116097211 */ /* 0x000fe400000f0c09 */
[CC--:B------:R-:W-:Y:S02]  /*23f0*/  IADD3 R63, P3, PT, R4.reuse, R65.reuse, RZ ;  /* 0x00000041043f7210 */ /* 0x0c0fe40007f7e0ff */
[-C--:B------:R-:W-:Y:S02]  /*2400*/  IADD3 R34, P1, PT, R4, R14.reuse, RZ ;  /* 0x0000000e04227210 */ /* 0x080fe40007f3e0ff */
[C---:B------:R-:W-:Y:S02]  /*2410*/  IADD3 R65, P2, PT, R2.reuse, R65, RZ ;  /* 0x0000004102417210 */ /* 0x040fe40007f5e0ff */
[----:B------:R-:W-:Y:S01]  /*2420*/  IADD3 R14, P0, PT, R2, R14, RZ ;  /* 0x0000000e020e7210 */ /* 0x000fe20007f1e0ff */
[C---:B------:R-:W-:Y:S01]  /*2430*/  IMAD.X R35, R5.reuse, 0x1, R0, P1 ;  /* 0x0000000105237824 */ /* 0x040fe200008e0600 */
[----:B------:R-:W-:-:S02]  /*2440*/  IADD3.X R62, PT, PT, R5, R64, RZ, P3, !PT ;  /* 0x00000040053e7210 */ /* 0x000fc40001ffe4ff */
[C---:B------:R-:W-:Y:S02]  /*2450*/  IADD3.X R64, PT, PT, R3.reuse, R64, RZ, P2, !PT ;  /* 0x0000004003407210 */ /* 0x040fe400017fe4ff */
[----:B------:R-:W-:Y:S02]  /*2460*/  IADD3.X R15, PT, PT, R3, R0, RZ, P0, !PT ;  /* 0x00000000030f7210 */ /* 0x000fe400007fe4ff */
[----:B------:R-:W-:-:S13]  /*2470*/  ISETP.GE.AND P3, PT, R12, R146, PT ;  /* 0x000000920c00720c */ /* 0x000fda0003f66270 */
.L_x_8693:
[----:B------:R-:W-:Y:S01]  /*2480*/  VIADD R71, R71, 0x80 ;  /* 0x0000008047477836 */ /* 0x000fe20000000000 */
[----:B------:R-:W-:Y:S01]  /*2490*/  UMOV UR6, URZ ;  /* 0x000000ff00067c82 */ /* 0x000fe20008000000 */
[----:B------:R-:W-:Y:S01]  /*24a0*/  VIADD R72, R72, 0x80 ;  /* 0x0000008048487836 */ /* 0x000fe20000000000 */
[----:B------:R-:W-:Y:S01]  /*24b0*/  BSSY.RECONVERGENT B1, `(.L_x_8671) ;  /* 0x00002cc000017945 */ /* 0x000fe20003800200 */
[----:B------:R-:W-:Y:S01]  /*24c0*/  IMAD.SHL.U32 R0, R138, 0x40, RZ ;  /* 0x000000408a007824 */ /* 0x000fe200078e00ff */
[CC--:B------:R-:W-:Y:S01]  /*24d0*/  ISETP.GE.OR P5, PT, R80.reuse, R71.reuse, P3 ;  /* 0x000000475000720c */ /* 0x0c0fe20001fa6670 */
[----:B------:R-:W-:Y:S01]  /*24e0*/  VIADD R88, R80, 0x20 ;  /* 0x0000002050587836 */ /* 0x000fe20000000000 */
[----:B------:R-:W-:Y:S01]  /*24f0*/  ISETP.GE.AND P3, PT, R12, R146, PT ;  /* 0x000000920c00720c */ /* 0x000fe20003f66270 */
[----:B------:R-:W-:Y:S01]  /*2500*/  IMAD.SHL.U32 R8, R82, 0x40, RZ ;  /* 0x0000004052087824 */ /* 0x000fe200078e00ff */
[C---:B------:R-:W-:Y:S01]  /*2510*/  ISETP.LT.OR P5, PT, R80.reuse, R72, P5 ;  /* 0x000000485000720c */ /* 0x040fe20002fa1670 */
[----:B------:R-:W-:Y:S01]  /*2520*/  VIADD R32, R80, 0x60 ;  /* 0x0000006050207836 */ /* 0x000fe20000000000 */
[-C--:B------:R-:W-:Y:S01]  /*2530*/  ISETP.GE.OR P4, PT, R88, R71.reuse, P3 ;  /* 0x000000475800720c */ /* 0x080fe20001f86670 */
[----:B------:R-:W-:Y:S01]  /*2540*/  VIADD R70, R70, 0xffffffff ;  /* 0xffffffff46467836 */ /* 0x000fe20000000000 */
[----:B------:R-:W-:Y:S01]  /*2550*/  IADD3 R18, P0, PT, R61, R8, RZ ;  /* 0x000000083d127210 */ /* 0x000fe20007f1e0ff */
[----:B------:R-:W-:Y:S01]  /*2560*/  IMAD.MOV.U32 R74, RZ, RZ, R57 ;  /* 0x000000ffff4a7224 */ /* 0x000fe200078e0039 */
        /* <DEDUP_REMOVED lines=35> */
[----:B--2---:R-:W-:Y:S04]  /*27a0*/  IMAD.SHL.U32 R0, R0, 0x80, RZ ;  /* 0x0000008000007824 */ /* 0x004fe800078e00ff */
[----:B------:R-:W-:Y:S01]  /*27b0*/  IMAD.X R0, RZ, RZ, ~R0, P2 ;  /* 0x000000ffff007224 */ /* 0x000fe200010e0e00 */
[----:B------:R-:W-:Y:S04]  /*27c0*/  ISETP.GT.AND P2, PT, R70, R51, PT ;  /* 0x000000334600720c */ /* 0x000fe80003f44270 */
[----:B------:R-:W-:Y:S04]  /*27d0*/  SHF.R.S64 R2, R2, 0x1f, R0 ;  /* 0x0000001f02027819 */ /* 0x000fe80000001000 */
[----:B------:R-:W-:Y:S02]  /*27e0*/  IADD3 R61, P6, PT, R61, R2, RZ ;  /* 0x000000023d3d7210 */ /* 0x000fe40007fde0ff */
[----:B------:R-:W-:Y:S02]  /*27f0*/  SHF.L.U64.HI R2, R136, 0x5, R137 ;  /* 0x0000000588027819 */ /* 0x000fe40000010289 */
[----:B------:R-:W-:Y:S01]  /*2800*/  LEA.HI.X.SX32 R60, R0, R60, 0x1, P6 ;  /* 0x0000003c003c7211 */ /* 0x000fe200030f0eff */
[----:B------:R-:W-:Y:S01]  /*2810*/  IMAD.SHL.U32 R0, R136, 0x20, RZ ;  /* 0x0000002088007824 */ /* 0x000fe200078e00ff */
        /* <DEDUP_REMOVED lines=8> */
[----:B------:R-:W-:Y:S03]  /*28a0*/  LEA.HI.X R17, R17, R9, R3, 0x1, P6 ;  /* 0x0000000911117211 */ /* 0x000fe600030f0c03 */
[----:B--2---:R1:W-:Y:S01]  /*28b0*/  @!P5 ST.E.128 desc[UR4][R18.64], R4 ;  /* 0x000000041200d985 */ /* 0x0043e2000c101d04 */
[C---:B------:R-:W-:Y:S04]  /*28c0*/  @!P1 LEA R20, P5, R86.reuse, R16, 0x6 ;  /* 0x0000001056149211 */ /* 0x040fe800078a30ff */
[----:B------:R-:W-:Y:S01]  /*28d0*/  @!P1 LEA.HI.X R21, R86, R17, R87, 0x6, P5 ;  /* 0x0000001156159211 */ /* 0x000fe200028f3457 */
        /* <DEDUP_REMOVED lines=16> */
.L_x_8672:
[----:B------:R-:W2:Y:S02]  /*29e0*/  LD.E.U8 R4, desc[UR4][R84.64+0x1b3] ;  /* 0x0001b30454047980 */ /* 0x000ea4000c101100 */
[----:B--2---:R-:W-:Y:S11]  /*29f0*/  ISETP.NE.AND P0, PT, R4, RZ, PT ;  /* 0x000000ff0400720c */ /* 0x004ff60003f05270 */
[----:B------:R-:W-:Y:S02]  /*2a00*/  @!UPT UIADD3 URZ, UPT, UPT, URZ, URZ, URZ ;  /* 0x000000fffffff290 */ /* 0x000fe4000fffe0ff */
[----:B------:R-:W-:Y:S05]  /*2a10*/  @!P0 BRA `(.L_x_8674) ;  /* 0x0000000c00a88947 */ /* 0x000fea0003800000 */
[C---:B------:R-:W-:Y:S01]  /*2a20*/  LEA R36, P0, R17.reuse, R10, 0x1 ;  /* 0x0000000a11247211 */ /* 0x040fe200078008ff */
[----:B------:R-:W2:Y:S01]  /*2a30*/  LD.E R4, desc[UR4][R84.64+0xc0] ;  /* 0x0000c00454047980 */ /* 0x000ea2000c101900 */
[----:B------:R-:W-:Y:S02]  /*2a40*/  BSSY.RECONVERGENT B0, `(.L_x_8675) ;  /* 0x0000043000007945 */ /* 0x000fe40003800200 */
[----:B------:R-:W-:Y:S02]  /*2a50*/  LEA.HI.X R37, R17, R9, R3, 0x1, P0 ;  /* 0x0000000911257211 */ /* 0x000fe400000f0c03 */
[----:B--2---:R-:W-:Y:S01]  /*2a60*/  ISETP.GE.AND P5, PT, R12, R4, PT ;  /* 0x000000040c00720c */ /* 0x004fe20003fa6270 */
[----:B------:R-:W-:Y:S03]  /*2a70*/  IMAD.SHL.U32 R4, R11, 0x20, RZ ;  /* 0x000000200b047824 */ /* 0x000fe600078e00ff */
[----:B------:R-:W-:Y:S02]  /*2a80*/  ISETP.GE.OR P4, PT, R88, R71, P5 ;  /* 0x000000475800720c */ /* 0x000fe40002f86670 */
[C---:B------:R-:W-:Y:S02]  /*2a90*/  LEA R6, P6, R4.reuse, R14, 0x1 ;  /* 0x0000000e04067211 */ /* 0x040fe400078c08ff */
[C---:B------:R-:W-:Y:S02]  /*2aa0*/  LEA R28, P0, R4.reuse, R34, 0x1 ;  /* 0x00000022041c7211 */ /* 0x040fe400078008ff */
[----:B------:R-:W-:Y:S02]  /*2ab0*/  LEA.HI.X.SX32 R7, R4, R15, 0x1, P6 ;  /* 0x0000000f04077211 */ /* 0x000fe400030f0eff */
[-C--:B------:R-:W-:Y:S02]  /*2ac0*/  ISETP.GE.OR P6, PT, R80, R71.reuse, P5 ;  /* 0x000000475000720c */ /* 0x080fe40002fc6670 */
[----:B------:R-:W-:Y:S02]  /*2ad0*/  ISETP.GE.OR P1, PT, R32, R71, P5 ;  /* 0x000000472000720c */ /* 0x000fe40002f26670 */
[-C--:B------:R-:W-:Y:S02]  /*2ae0*/  ISETP.LT.OR P6, PT, R80, R72.reuse, P6 ;  /* 0x000000485000720c */ /* 0x080fe400037c1670 */
[----:B------:R-:W-:Y:S02]  /*2af0*/  LEA.HI.X.SX32 R29, R4, R35, 0x1, P0 ;  /* 0x00000023041d7211 */ /* 0x000fe400000f0eff */
[C---:B------:R-:W-:Y:S02]  /*2b00*/  ISETP.GE.OR P5, PT, R73.reuse, R71, P5 ;  /* 0x000000474900720c */ /* 0x040fe40002fa6670 */
[----:B------:R-:W-:Y:S02]  /*2b10*/  LEA R30, P0, R0, R67, 0x1 ;  /* 0x00000043001e7211 */ /* 0x000fe400078008ff */
[-C--:B------:R-:W-:Y:S02]  /*2b20*/  ISETP.LT.OR P4, PT, R88, R72.reuse, P4 ;  /* 0x000000485800720c */ /* 0x080fe40002781670 */
[-C--:B------:R-:W-:Y:S02]  /*2b30*/  ISETP.LT.OR P1, PT, R32, R72.reuse, P1 ;  /* 0x000000482000720c */ /* 0x080fe40000f21670 */
[----:B------:R-:W-:Y:S02]  /*2b40*/  ISETP.LT.OR P5, PT, R73, R72, P5 ;  /* 0x000000484900720c */ /* 0x000fe40002fa1670 */
[----:B------:R-:W-:Y:S01]  /*2b50*/  LEA.HI.X R31, R0, R66, R2, 0x1, P0 ;  /* 0x00000042001f7211 */ /* 0x000fe200000f0c02 */
        /* <DEDUP_REMOVED lines=49> */
.L_x_8676:
[----:B------:R-:W-:Y:S05]  /*2e70*/  BSYNC.RECONVERGENT B0 ;  /* 0x0000000000007941 */ /* 0x000fea0003800200 */
.L_x_8675:
        /* <DEDUP_REMOVED lines=48> */
.L_x_8678:
[----:B------:R-:W-:Y:S05]  /*3180*/  BSYNC.RECONVERGENT B0 ;  /* 0x0000000000007941 */ /* 0x000fea0003800200 */
.L_x_8677:
[----:B------:R-:W-:Y:S04]  /*3190*/  BSSY.RECONVERGENT B0, `(.L_x_8679) ;  /* 0x0000035000007945 */ /* 0x000fe80003800200 */
[----:B------:R-:W-:Y:S05]  /*31a0*/  @P5 BRA `(.L_x_8680) ;  /* 0x0000000000cc5947 */ /* 0x000fea0003800000 */
[----:B------:R-:W-:Y:S02]  /*31b0*/  ISETP.GE.AND P0, PT, R12, R16, PT ;  /* 0x000000100c00720c */ /* 0x000fe40003f06270 */
[C---:B-12---:R-:W-:Y:S04]  /*31c0*/  LEA R20, P4, R86.reuse, R36, 0x6 ;  /* 0x0000002456147211 */ /* 0x046fe800078830ff */
        /* <DEDUP_REMOVED lines=49> */
.L_x_8680:
[----:B------:R-:W-:Y:S05]  /*34e0*/  BSYNC.RECONVERGENT B0 ;  /* 0x0000000000007941 */ /* 0x000fea0003800200 */
.L_x_8679:
        /* <DEDUP_REMOVED lines=53> */
.L_x_8682:
[----:B------:R-:W-:Y:S05]  /*3840*/  BSYNC.RECONVERGENT B0 ;  /* 0x0000000000007941 */ /* 0x000fea0003800200 */
.L_x_8681:
[----:B------:R-:W5:Y:S02]  /*3850*/  LD.E R0, desc[UR4][R84.64+0xd0] ;  /* 0x0000d00454007980 */ /* 0x000f64000c101900 */
[----:B-----5:R-:W-:Y:S05]  /*3860*/  IMAD.U32 R0, R0, -0x40, RZ ;  /* 0xffffffc000007824 */ /* 0x020fea00078e00ff */
[C---:B------:R-:W-:Y:S02]  /*3870*/  LEA R14, P1, R0.reuse, R14, 0x1 ;  /* 0x0000000e000e7211 */ /* 0x040fe400078208ff */
[C---:B------:R-:W-:Y:S02]  /*3880*/  LEA R34, P0, R0.reuse, R34, 0x1 ;  /* 0x0000002200227211 */ /* 0x040fe400078008ff */
[C---:B------:R-:W-:Y:S02]  /*3890*/  LEA.HI.X.SX32 R15, R0.reuse, R15, 0x1, P1 ;  /* 0x0000000f000f7211 */ /* 0x040fe400008f0eff */
[----:B------:R-:W-:Y:S01]  /*38a0*/  LEA.HI.X.SX32 R35, R0, R35, 0x1, P0 ;  /* 0x0000002300237211 */ /* 0x000fe200000f0eff */
[----:B------:R-:W-:Y:S05]  /*38b0*/  BRA `(.L_x_8673) ;  /* 0x00000018002c7947 */ /* 0x000fea0003800000 */
.L_x_8674:
        /* <DEDUP_REMOVED lines=97> */
.L_x_8684:
[----:B------:R-:W-:Y:S05]  /*3ed0*/  BSYNC.RECONVERGENT B0 ;  /* 0x0000000000007941 */ /* 0x000fea0003800200 */
.L_x_8683:
[----:B------:R-:W-:Y:S01]  /*3ee0*/  ISETP.GE.OR P5, PT, R88, R71, P4 ;  /* 0x000000475800720c */ /* 0x000fe200027a6670 */
[C---:B------:R-:W-:Y:S01]  /*3ef0*/  IMAD.SHL.U32 R93, R86.reuse, 0x40, RZ ;  /* 0x00000040565d7824 */ /* 0x040fe200078e00ff */
[----:B------:R-:W-:Y:S01]  /*3f00*/  SHF.L.U64.HI R92, R86, 0x6, R87 ;  /* 0x00000006565c7819 */ /* 0x000fe20000010257 */
[----:B------:R-:W-:Y:S01]  /*3f10*/  BSSY.RECONVERGENT B0, `(.L_x_8685) ;  /* 0x000005c000007945 */ /* 0x000fe20003800200 */
[----:B------:R-:W-:Y:S02]  /*3f20*/  ISETP.LT.OR P5, PT, R88, R72, P5 ;  /* 0x000000485800720c */ /* 0x000fe40002fa1670 */
[----:B------:R-:W-:Y:S05]  /*3f30*/  IADD3 R20, P0, PT, R10, R93, RZ ;  /* 0x0000005d0a147210 */ /* 0x000fea0007f1e0ff */
[----:B------:R-:W-:Y:S06]  /*3f40*/  IMAD.X R21, R9, 0x1, R92, P0 ;  /* 0x0000000109157824 */ /* 0x000fec00000e065c */
        /* <DEDUP_REMOVED lines=88> */
.L_x_8686:
[----:B------:R-:W-:Y:S05]  /*44d0*/  BSYNC.RECONVERGENT B0 ;  /* 0x0000000000007941 */ /* 0x000fea0003800200 */
.L_x_8685:
        /* <DEDUP_REMOVED lines=97> */
.L_x_8688:
[----:B------:R-:W-:Y:S05]  /*4af0*/  BSYNC.RECONVERGENT B0 ;  /* 0x0000000000007941 */ /* 0x000fea0003800200 */
.L_x_8687:
        /* <DEDUP_REMOVED lines=92> */
.L_x_8690:
[----:B------:R-:W-:Y:S05]  /*50c0*/  BSYNC.RECONVERGENT B0 ;  /* 0x0000000000007941 */ /* 0x000fea0003800200 */
.L_x_8689:
        /* <DEDUP_REMOVED lines=10> */
.L_x_8673:
[----:B------:R-:W-:Y:S05]  /*5170*/  BSYNC.RECONVERGENT B1 ;  /* 0x0000000000017941 */ /* 0x000fea0003800200 */
.L_x_8671:
        /* <DEDUP_REMOVED lines=102> */
.L_x_8692:
[----:B------:R-:W-:Y:S05]  /*57e0*/  BSYNC.RECONVERGENT B0 ;  /* 0x0000000000007941 */ /* 0x000fea0003800200 */
.L_x_8691:
[----:B------:R-:W-:Y:S05]  /*57f0*/  @P2 BRA `(.L_x_8693) ;  /* 0xffffffcc00202947 */ /* 0x000fea000383ffff */
.L_x_8670:
        /* <DEDUP_REMOVED lines=17> */
.L_x_8698:
[----:B------:R2:W-:Y:S02]  /*5910*/  STS.128 [R49], RZ ;  /* 0x000000ff31007388 */ /* 0x0005e40000000c00 */
.L_x_8697:
[----:B------:R-:W-:Y:S05]  /*5920*/  BSYNC.RECONVERGENT B0 ;  /* 0x0000000000007941 */ /* 0x000fea0003800200 */
.L_x_8696:
        /* <DEDUP_REMOVED lines=13> */
.L_x_8695:
        /* <DEDUP_REMOVED lines=11> */
[----:B------:R-:W-:Y:S02]  /*5ab0*/  SHF.R.S32.HI R27, RZ, 0x1, R27 ;  /* 0x00000001ff1b7819 */ /* 0x000fe4000001141b */
[----:B--2---:R-:W-:Y:S01]  /*5ac0*/  ISETP.NE.AND P2, PT, R2, RZ, PT ;  /* 0x000000ff0200720c */ /* 0x004fe20003f45270 */
[----:B---3--:R-:W-:-:S04]  /*5ad0*/  IMAD.IADD R5, R54, 0x1, R5 ;  /* 0x0000000136057824 */ /* 0x008fc800078e0205 */
        /* <DEDUP_REMOVED lines=67> */
.L_x_8705:
[----:B------:R-:W-:Y:S05]  /*5f10*/  BSYNC.RECONVERGENT B0 ;  /* 0x0000000000007941 */ /* 0x000fea0003800200 */
.L_x_8704:
[----:B-----5:R3:W-:Y:S01]  /*5f20*/  STS.128 [R49], R8 ;  /* 0x0000000831007388 */ /* 0x0207e20000000c00 */
[----:B------:R-:W-:Y:S05]  /*5f30*/  BRA `(.L_x_8702) ;  /* 0x0000000000047947 */ /* 0x000fea0003800000 */
.L_x_8703:
[----:B------:R2:W-:Y:S02]  /*5f40*/  STS.128 [R49], RZ ;  /* 0x000000ff31007388 */ /* 0x0005e40000000c00 */
.L_x_8702:
[----:B------:R-:W-:Y:S05]  /*5f50*/  BSYNC.RECONVERGENT B1 ;  /* 0x0000000000017941 */ /* 0x000fea0003800200 */
.L_x_8701:
        /* <DEDUP_REMOVED lines=54> */
.L_x_8707:
[----:B------:R-:W-:Y:S05]  /*62c0*/  BSYNC.RECONVERGENT B0 ;  /* 0x0000000000007941 */ /* 0x000fea0003800200 */
.L_x_8706:
[----:B-----5:R3:W-:Y:S01]  /*62d0*/  STS.128 [R49+0x800], R8 ;  /* 0x0008000831007388 */ /* 0x0207e20000000c00 */
[----:B------:R-:W-:Y:S05]  /*62e0*/  BRA `(.L_x_8699) ;  /* 0x0000000c00007947 */ /* 0x000fea0003800000 */
.L_x_8700:
        /* <DEDUP_REMOVED lines=95> */
.L_x_8712:
[----:B------:R-:W-:Y:S05]  /*68e0*/  BSYNC.RECONVERGENT B0 ;  /* 0x0000000000007941 */ /* 0x000fea0003800200 */
.L_x_8711:
[----:B-----5:R3:W-:Y:S01]  /*68f0*/  STS.128 [R49], R20 ;  /* 0x0000001431007388 */ /* 0x0207e20000000c00 */
[----:B------:R-:W-:Y:S05]  /*6900*/  BRA `(.L_x_8709) ;  /* 0x0000000000047947 */ /* 0x000fea0003800000 */
.L_x_8710:
[----:B------:R4:W-:Y:S02]  /*6910*/  STS.128 [R49], RZ ;  /* 0x000000ff31007388 */ /* 0x0009e40000000c00 */
.L_x_8709:
[----:B------:R-:W-:Y:S05]  /*6920*/  BSYNC.RECONVERGENT B1 ;  /* 0x0000000000017941 */ /* 0x000fea0003800200 */
.L_x_8708:
        /* <DEDUP_REMOVED lines=22> */
[----:B---3--:R-:W-:-:S04]  /*6a90*/  IADD3 R20, P0, PT, R42, R0, RZ ;  /* 0x000000002a147210 */ /* 0x008fc80007f1e0ff */
        /* <DEDUP_REMOVED lines=67> */
.L_x_8714:
[----:B------:R-:W-:Y:S05]  /*6ed0*/  BSYNC.RECONVERGENT B0 ;  /* 0x0000000000007941 */ /* 0x000fea0003800200 */
.L_x_8713:
[----:B-----5:R1:W-:Y:S02]  /*6ee0*/  STS.128 [R49+0x800], R4 ;  /* 0x0008000431007388 */ /* 0x0203e40000000c00 */
.L_x_8699:
[----:B------:R-:W-:Y:S05]  /*6ef0*/  BSYNC.RECONVERGENT B2 ;  /* 0x0000000000027941 */ /* 0x000fea0003800200 */
.L_x_8694:
        /* <DEDUP_REMOVED lines=13> */
.L_x_8717:
[----:B------:R1:W-:Y:S02]  /*6fd0*/  STS.128 [R49+0x1000], RZ ;  /* 0x001000ff31007388 */ /* 0x0003e40000000c00 */
.L_x_8716:
[----:B------:R-:W-:Y:S05]  /*6fe0*/  BSYNC.RECONVERGENT B0 ;  /* 0x0000000000007941 */ /* 0x000fea0003800200 */
.L_x_8715:
        /* <DEDUP_REMOVED lines=14> */
.L_x_8720:
[----:B------:R4:W-:Y:S02]  /*70d0*/  STS.128 [R49+0x1800], RZ ;  /* 0x001800ff31007388 */ /* 0x0009e40000000c00 */
.L_x_8719:
[----:B------:R-:W-:Y:S05]  /*70e0*/  BSYNC.RECONVERGENT B0 ;  /* 0x0000000000007941 */ /* 0x000fea0003800200 */
.L_x_8718:
        /* <DEDUP_REMOVED lines=13> */
.L_x_8723:
[----:B------:R1:W-:Y:S02]  /*71c0*/  STS.128 [R49+0x2000], RZ ;  /* 0x002000ff31007388 */ /* 0x0003e40000000c00 */
.L_x_8722:
[----:B------:R-:W-:Y:S05]  /*71d0*/  BSYNC.RECONVERGENT B0 ;  /* 0x0000000000007941 */ /* 0x000fea0003800200 */
.L_x_8721:
        /* <DEDUP_REMOVED lines=13> */
.L_x_8726:
[----:B------:R1:W-:Y:S02]  /*72b0*/  STS.128 [R49+0x2800], RZ ;  /* 0x002800ff31007388 */ /* 0x0003e40000000c00 */
.L_x_8725:
[----:B------:R-:W-:Y:S05]  /*72c0*/  BSYNC.RECONVERGENT B0 ;  /* 0x0000000000007941 */ /* 0x000fea0003800200 */
.L_x_8724:
[----:B-1----:R-:W2:Y:S04]  /*72d0*/  LD.E.64 R6, desc[UR4][R84.64+0x1c0] ;  /* 0x0001c00454067980 */ /* 0x002ea8000c101b00 */
[----:B---3--:R-:W3:Y:S01]  /*72e0*/  LD.E.64 R8, desc[UR4][R84.64+0x1b8] ;  /* 0x0001b80454087980 */ /* 0x008ee2000c101b00 */
        /* <DEDUP_REMOVED lines=24> */
.L_x_8729:
[----:B------:R2:W-:Y:S01]  /*7470*/  STS.128 [R49+0x3000], RZ ;  /* 0x003000ff31007388 */ /* 0x0005e20000000c00 */
[----:B------:R-:W-:Y:S05]  /*7480*/  BRA `(.L_x_8730) ;  /* 0x0000000000047947 */ /* 0x000fea0003800000 */
.L_x_8728:
[----:B------:R1:W-:Y:S02]  /*7490*/  STS.128 [R49+0x3000], RZ ;  /* 0x003000ff31007388 */ /* 0x0003e40000000c00 */
.L_x_8730:
[----:B------:R-:W-:Y:S05]  /*74a0*/  BSYNC.RECONVERGENT B0 ;  /* 0x0000000000007941 */ /* 0x000fea0003800200 */
.L_x_8727:
        /* <DEDUP_REMOVED lines=15> */
.L_x_8733:
[----:B------:R4:W-:Y:S02]  /*75a0*/  STS.128 [R49+0x3800], RZ ;  /* 0x003800ff31007388 */ /* 0x0009e40000000c00 */
.L_x_8732:
[----:B------:R-:W-:Y:S05]  /*75b0*/  BSYNC.RECONVERGENT B0 ;  /* 0x0000000000007941 */ /* 0x000fea0003800200 */
.L_x_8731:
        /* <DEDUP_REMOVED lines=13> */
.L_x_8736:
[----:B------:R1:W-:Y:S02]  /*7690*/  STS.128 [R49+0x4000], RZ ;  /* 0x004000ff31007388 */ /* 0x0003e40000000c00 */
.L_x_8735:
[----:B------:R-:W-:Y:S05]  /*76a0*/  BSYNC.RECONVERGENT B0 ;  /* 0x0000000000007941 */ /* 0x000fea0003800200 */
.L_x_8734:
        /* <DEDUP_REMOVED lines=13> */
.L_x_8739:
[----:B------:R1:W-:Y:S02]  /*7780*/  STS.128 [R49+0x4800], RZ ;  /* 0x004800ff31007388 */ /* 0x0003e40000000c00 */
.L_x_8738:
[----:B------:R-:W-:Y:S05]  /*7790*/  BSYNC.RECONVERGENT B0 ;  /* 0x0000000000007941 */ /* 0x000fea0003800200 */
.L_x_8737:
[C---:B------:R-:W-:Y:S01]  /*77a0*/  IMAD.SHL.U32 R15, R46.reuse, 0x20, RZ ;  /* 0x000000202e0f7824 */ /* 0x040fe200078e00ff */
[----:B------:R-:W-:Y:S01]  /*77b0*/  SHF.R.U32.HI R92, RZ, 0x1, R46 ;  /* 0x00000001ff5c7819 */ /* 0x000fe2000001162e */
[C---:B------:R-:W-:Y:S01]  /*77c0*/  IMAD.SHL.U32 R90, R46.reuse, 0x10, RZ ;  /* 0x000000102e5a7824 */ /* 0x040fe200078e00ff */
[----:B------:R-:W-:Y:S01]  /*77d0*/  LOP3.LUT P0, RZ, R46, 0x4, RZ, 0xc0, !PT ;  /* 0x000000042eff7812 */ /* 0x000fe2000780c0ff */
[----:B------:R-:W-:Y:S01]  /*77e0*/  IMAD.MOV.U32 R76, RZ, RZ, 0x20 ;  /* 0x00000020ff4c7424 */ /* 0x000fe200078e00ff */
[----:B-----5:R-:W-:Y:S01]  /*77f0*/  LOP3.LUT R14, R92, 0x8, RZ, 0xc0, !PT ;  /* 0x000000085c0e7812 */ /* 0x020fe200078ec0ff */
[----:B------:R-:W0:Y:S01]  /*7800*/  LDGDEPBAR ;  /* 0x00000000000079af */ /* 0x000e220000000000 */
[----:B-1----:R-:W-:Y:S01]  /*7810*/  LOP3.LUT R4, R15, 0xc0, RZ, 0xc0, !PT ;  /* 0x000000c00f047812 */ /* 0x002fe200078ec0ff */
[----:B------:R-:W-:Y:S01]  /*7820*/  BSSY.RECONVERGENT B1, `(.L_x_8740) ;  /* 0x00000b4000017945 */ /* 0x000fe20003800200 */
[----:B------:R-:W-:Y:S02]  /*7830*/  LOP3.LUT R6, R90, 0x3e00, RZ, 0xc0, !PT ;  /* 0x00003e005a067812 */ /* 0x000fe400078ec0ff */
[----:B------:R-:W-:-:S02]  /*7840*/  LOP3.LUT R14, R14, 0xc0, R15, 0xf8, !PT ;  /* 0x000000c00e0e7812 */ /* 0x000fc400078ef80f */
[----:B------:R-:W-:Y:S02]  /*7850*/  LOP3.LUT R4, R4, 0x8, R46, 0xf8, !PT ;  /* 0x0000000804047812 */ /* 0x000fe400078ef82e */
[----:B------:R-:W-:Y:S02]  /*7860*/  LOP3.LUT R5, R90, 0x100, RZ, 0xc0, !PT ;  /* 0x000001005a057812 */ /* 0x000fe400078ec0ff */
[--C-:B------:R-:W-:Y:S02]  /*7870*/  LOP3.LUT R6, R6, 0x20, R15.reuse, 0xf8, !PT ;  /* 0x0000002006067812 */ /* 0x100fe400078ef80f */
        /* <DEDUP_REMOVED lines=8> */
[----:B------:R-:W-:Y:S01]  /*7900*/  P2R R4, PR, RZ, 0x1 ;  /* 0x00000001ff047803 */ /* 0x000fe20000000000 */
[----:B------:R-:W-:Y:S01]  /*7910*/  IMAD R89, R89, 0x2, R33 ;  /* 0x0000000259597824 */ /* 0x000fe200078e0221 */
[----:B------:R-:W-:-:S02]  /*7920*/  ISETP.GT.AND P0, PT, R48, R135, PT ;  /* 0x000000873000720c */ /* 0x000fc40003f04270 */
[----:B------:R-:W-:Y:S01]  /*7930*/  LDSM.16.M88.4 R68, [R128+0x1000] ;  /* 0x001000008044783b */ /* 0x000fe20000000200 */
[--C-:B------:R-:W-:Y:S02]  /*7940*/  IMAD.IADD R120, R89, 0x1, R76.reuse ;  /* 0x0000000159787824 */ /* 0x100fe400078e024c */
[----:B------:R-:W-:Y:S01]  /*7950*/  IMAD.IADD R76, R128, 0x1, R76 ;  /* 0x00000001804c7824 */ /* 0x000fe200078e024c */
[----:B------:R-:W1:Y:S04]  /*7960*/  LDSM.16.M88.4 R124, [R89] ;  /* 0x00000000597c783b */ /* 0x000e680000000200 */
[----:B------:R-:W2:Y:S04]  /*7970*/  LDSM.16.M88.4 R60, [R128+0x1400] ;  /* 0x00140000803c783b */ /* 0x000ea80000000200 */
[----:B------:R-:W3:Y:S04]  /*7980*/  LDSM.16.M88.4 R52, [R128+0x1800] ;  /* 0x001800008034783b */ /* 0x000ee80000000200 */
[----:B------:R-:W3:Y:S04]  /*7990*/  LDSM.16.M88.4 R36, [R128+0x1c00] ;  /* 0x001c00008024783b */ /* 0x000ee80000000200 */
[----:B------:R-:W3:Y:S04]  /*79a0*/  LDSM.16.M88.4 R28, [R128+0x2000] ;  /* 0x00200000801c783b */ /* 0x000ee80000000200 */
[----:B------:R-:W3:Y:S04]  /*79b0*/  LDSM.16.M88.4 R20, [R128+0x2400] ;  /* 0x002400008014783b */ /* 0x000ee80000000200 */
[----:B----4-:R-:W4:Y:S04]  /*79c0*/  LDSM.16.M88.4 R8, [R128+0x2800] ;  /* 0x002800008008783b */ /* 0x010f280000000200 */
[----:B------:R-:W4:Y:S04]  /*79d0*/  LDSM.16.M88.4 R128, [R128+0x2c00] ;  /* 0x002c00008080783b */ /* 0x000f280000000200 */
[----:B------:R-:W-:Y:S04]  /*79e0*/  LDSM.16.M88.4 R116, [R76+0x1000] ;  /* 0x001000004c74783b */ /* 0x000fe80000000200 */
[----:B------:R-:W-:Y:S04]  /*79f0*/  LDSM.16.M88.4 R112, [R76+0x1400] ;  /* 0x001400004c70783b */ /* 0x000fe80000000200 */
[----:B------:R-:W-:Y:S01]  /*7a00*/  LDSM.16.M88.4 R108, [R76+0x1800] ;  /* 0x001800004c6c783b */ /* 0x000fe20000000200 */
[C---:B-1----:R-:W-:Y:S03]  /*7a10*/  HMMA.16816.F32.BF16 R72, R124.reuse, R68, RZ ;  /* 0x000000447c48723c */ /* 0x042fe600000418ff */
[----:B------:R-:W-:Y:S04]  /*7a20*/  LDSM.16.M88.4 R104, [R76+0x1c00] ;  /* 0x001c00004c68783b */ /* 0x000fe80000000200 */
[----:B------:R-:W-:Y:S01]  /*7a30*/  LDSM.16.M88.4 R100, [R76+0x2000] ;  /* 0x002000004c64783b */ /* 0x000fe20000000200 */
[C---:B--2---:R-:W-:Y:S03]  /*7a40*/  HMMA.16816.F32.BF16 R64, R124.reuse, R60, RZ ;  /* 0x0000003c7c40723c */ /* 0x044fe600000418ff */
[----:B------:R-:W-:Y:S04]  /*7a50*/  LDSM.16.M88.4 R96, [R76+0x2400] ;  /* 0x002400004c60783b */ /* 0x000fe80000000200 */
[----:B------:R-:W-:Y:S01]  /*7a60*/  LDSM.16.M88.4 R80, [R76+0x2800] ;  /* 0x002800004c50783b */ /* 0x000fe20000000200 */
[C---:B---3--:R-:W-:Y:S03]  /*7a70*/  HMMA.16816.F32.BF16 R56, R124.reuse, R52, RZ ;  /* 0x000000347c38723c */ /* 0x048fe600000418ff */
[----:B------:R-:W1:Y:S04]  /*7a80*/  LDSM.16.M88.4 R120, [R120] ;  /* 0x000000007878783b */ /* 0x000e680000000200 */
[----:B------:R-:W2:Y:S01]  /*7a90*/  LDSM.16.M88.4 R76, [R76+0x2c00] ;  /* 0x002c00004c4c783b */ /* 0x000ea20000000200 */
[----:B------:R-:W-:Y:S01]  /*7aa0*/  HMMA.16816.F32.BF16 R40, R124, R36, RZ ;  /* 0x000000247c28723c */ /* 0x000fe200000418ff */
[----:B------:R-:W-:-:S07]  /*7ab0*/  DEPBAR.LE SB0, 0x0 ;  /* 0x000080000000791a */ /* 0x000fce0000000000 */
        /* <DEDUP_REMOVED lines=43> */
.L_x_8743:
        /* <DEDUP_REMOVED lines=62> */
.L_x_8744:
[----:B------:R-:W-:Y:S05]  /*8150*/  BSYNC.RECONVERGENT B0 ;  /* 0x0000000000007941 */ /* 0x000fea0003800200 */
.L_x_8742:
[----:B------:R-:W-:-:S13]  /*8160*/  ISETP.GE.AND P3, PT, R12, R146, PT ;  /* 0x000000920c00720c */ /* 0x000fda0003f66270 */
[CC--:B------:R-:W-:Y:S01]  /*8170*/  @!P3 IADD3 R13, P1, P0, R2.reuse, R141.reuse, R2 ;  /* 0x0000008d020db210 */ /* 0x0c0fe2000783e002 */
[----:B------:R-:W-:Y:S01]  /*8180*/  @!P3 IMAD.MOV.U32 R78, RZ, RZ, R141 ;  /* 0x000000ffff4eb224 */ /* 0x000fe200078e008d */
[CC--:B------:R-:W-:Y:S01]  /*8190*/  @!P3 IADD3 R76, P2, PT, R2.reuse, R141.reuse, RZ ;  /* 0x0000008d024cb210 */ /* 0x0c0fe20007f5e0ff */
[----:B------:R-:W-:Y:S01]  /*81a0*/  @!P3 IMAD.MOV.U32 R79, RZ, RZ, R140 ;  /* 0x000000ffff4fb224 */ /* 0x000fe200078e008c */
        /* <DEDUP_REMOVED lines=27> */
.L_x_8741:
[----:B------:R-:W-:Y:S05]  /*8360*/  BSYNC.RECONVERGENT B1 ;  /* 0x0000000000017941 */ /* 0x000fea0003800200 */
.L_x_8740:
[----:B------:R-:W2:Y:S01]  /*8370*/  S2R R132, SR_TID.X ;  /* 0x0000000000847919 */ /* 0x000ea20000002100 */
[----:B------:R-:W-:Y:S01]  /*8380*/  VIADD R47, R44, 0xffffffff ;  /* 0xffffffff2c2f7836 */ /* 0x000fe20000000000 */
[----:B--2---:R-:W-:Y:S01]  /*8390*/  SHF.R.U32.HI R48, RZ, 0x2, R132 ;  /* 0x00000002ff307819 */ /* 0x004fe20000011684 */
[----:B-1----:R-:W-:-:S03]  /*83a0*/  IMAD.SHL.U32 R49, R132, 0x2, RZ ;  /* 0x0000000284317824 */ /* 0x002fc600078e00ff */
[----:B------:R-:W-:Y:S02]  /*83b0*/  LOP3.LUT R48, R48, 0x7, RZ, 0xc0, !PT ;  /* 0x0000000730307812 */ /* 0x000fe400078ec0ff */
[----:B------:R-:W-:Y:S02]  /*83c0*/  LOP3.LUT R49, R49, 0x6, RZ, 0xc0, !PT ;  /* 0x0000000631317812 */ /* 0x000fe400078ec0ff */
[----:B------:R-:W-:-:S03]  /*83d0*/  LOP3.LUT R3, R48, 0x1f0, R92, 0xf8, !PT ;  /* 0x000001f030037812 */ /* 0x000fc600078ef85c */
[----:B------:R-:W-:Y:S02]  /*83e0*/  IMAD R76, R47, 0x80, R49 ;  /* 0x000000802f4c7824 */ /* 0x000fe400078e0231 */
[----:B------:R-:W-:Y:S02]  /*83f0*/  IMAD R3, R145, 0x40, R3 ;  /* 0x0000004091037824 */ /* 0x000fe400078e0203 */
[C---:B------:R-:W-:Y:S01]  /*8400*/  VIADD R91, R76.reuse, 0x1 ;  /* 0x000000014c5b7836 */ /* 0x040fe20000000000 */
[C---:B------:R-:W-:Y:S01]  /*8410*/  ISETP.GE.AND P2, PT, R76.reuse, R45, PT ;  /* 0x0000002d4c00720c */ /* 0x040fe20003f46270 */
[C---:B------:R-:W-:Y:S01]  /*8420*/  VIADD R93, R76.reuse, 0x10 ;  /* 0x000000104c5d7836 */ /* 0x040fe20000000000 */
[----:B------:R-:W-:Y:S01]  /*8430*/  IADD3 R3, PT, PT, R45, R3, -R147 ;  /* 0x000000032d037210 */ /* 0x000fe20007ffe893 */
[C---:B------:R-:W-:Y:S01]  /*8440*/  VIADD R86, R76.reuse, 0x19 ;  /* 0x000000194c567836 */ /* 0x040fe20000000000 */
[-C--:B------:R-:W-:Y:S01]  /*8450*/  ISETP.GE.AND P0, PT, R91, R45.reuse, PT ;  /* 0x0000002d5b00720c */ /* 0x080fe20003f06270 */
[----:B------:R-:W-:Y:S01]  /*8460*/  VIADD R77, R76, 0x11 ;  /* 0x000000114c4d7836 */ /* 0x000fe20000000000 */
[----:B------:R-:W-:Y:S01]  /*8470*/  ISETP.GE.AND P3, PT, R93, R45, PT ;  /* 0x0000002d5d00720c */ /* 0x000fe20003f66270 */
[----:B------:R-:W-:-:S02]  /*8480*/  IMAD.IADD R2, R3, 0x1, -R91 ;  /* 0x0000000103027824 */ /* 0x000fc400078e0a5b */
[C---:B------:R-:W-:Y:S02]  /*8490*/  IMAD.IADD R51, R3.reuse, 0x1, -R93 ;  /* 0x0000000103337824 */ /* 0x040fe400078e0a5d */
[C---:B------:R-:W-:Y:S01]  /*84a0*/  IMAD.IADD R79, R3.reuse, 0x1, -R86 ;  /* 0x00000001034f7824 */ /* 0x040fe200078e0a56 */
[----:B------:R-:W-:Y:S01]  /*84b0*/  IABS R2, R2 ;  /* 0x0000000200027213 */ /* 0x000fe20000000000 */
[C---:B------:R-:W-:Y:S01]  /*84c0*/  IMAD.IADD R81, R3.reuse, 0x1, -R77 ;  /* 0x0000000103517824 */ /* 0x040fe200078e0a4d */
[----:B------:R-:W-:Y:S01]  /*84d0*/  IABS R51, R51 ;  /* 0x0000003300337213 */ /* 0x000fe20000000000 */
[C---:B------:R-:W-:Y:S01]  /*84e0*/  VIADD R88, R76.reuse, 0x9 ;  /* 0x000000094c587836 */ /* 0x040fe20000000000 */
[----:B------:R-:W-:Y:S01]  /*84f0*/  I2FP.F32.S32 R87, R2 ;  /* 0x0000000200577245 */ /* 0x000fe20000201400 */
[----:B------:R-:W-:Y:S01]  /*8500*/  VIADD R2, R76, 0x8 ;  /* 0x000000084c027836 */ /* 0x000fe20000000000 */
[----:B------:R-:W-:Y:S01]  /*8510*/  I2FP.F32.S32 R51, R51 ;  /* 0x0000003300337245 */ /* 0x000fe20000201400 */
[----:B------:R-:W-:Y:S01]  /*8520*/  IMAD.IADD R12, R3, 0x1, -R88 ;  /* 0x00000001030c7824 */ /* 0x000fe200078e0a58 */
[----:B------:R-:W-:Y:S01]  /*8530*/  IABS R79, R79 ;  /* 0x0000004f004f7213 */ /* 0x000fe20000000000 */
[----:B------:R-:W-:Y:S01]  /*8540*/  FFMA.FTZ R87, -R0, R87, R73 ;  /* 0x0000005700577223 */ /* 0x000fe20000010149 */
[----:B------:R-:W-:-:S02]  /*8550*/  VIADD R73, R76, 0x28 ;  /* 0x000000284c497836 */ /* 0x000fc40000000000 */
[----:B------:R-:W-:Y:S01]  /*8560*/  FFMA.FTZ R51, -R0, R51, R64 ;  /* 0x0000003300337223 */ /* 0x000fe20000010140 */
[----:B------:R-:W-:Y:S01]  /*8570*/  I2FP.F32.S32 R79, R79 ;  /* 0x0000004f004f7245 */ /* 0x000fe20000201400 */
[----:B------:R-:W-:Y:S01]  /*8580*/  VIADD R83, R76, 0x20 ;  /* 0x000000204c537836 */ /* 0x000fe20000000000 */
[----:B------:R-:W-:Y:S01]  /*8590*/  IABS R81, R81 ;  /* 0x0000005100517213 */ /* 0x000fe20000000000 */
[C---:B------:R-:W-:Y:S01]  /*85a0*/  IMAD.IADD R64, R3.reuse, 0x1, -R73 ;  /* 0x0000000103407824 */ /* 0x040fe200078e0a49 */
[----:B------:R-:W-:Y:S01]  /*85b0*/  ISETP.GE.AND P5, PT, R2, R45, PT ;  /* 0x0000002d0200720c */ /* 0x000fe20003fa6270 */
        /* <DEDUP_REMOVED lines=8> */
[----:B------:R-:W-:Y:S01]  /*8640*/  VIADD R65, R76, 0x29 ;  /* 0x000000294c417836 */ /* 0x000fe20000000000 */
[----:B------:R-:W-:Y:S01]  /*8650*/  IABS R2, R2 ;  /* 0x0000000200027213 */ /* 0x000fe20000000000 */
[C---:B------:R-:W-:Y:S01]  /*8660*/  IMAD.IADD R78, R3.reuse, 0x1, -R83 ;  /* 0x00000001034e7824 */ /* 0x040fe200078e0a53 */
[-C--:B------:R-:W-:Y:S01]  /*8670*/  ISETP.GE.AND P4, PT, R88, R45.reuse, PT ;  /* 0x0000002d5800720c */ /* 0x080fe20003f86270 */
[----:B------:R-:W-:Y:S01]  /*8680*/  FFMA.FTZ R64, -R0, R64, R52 ;  /* 0x0000004000407223 */ /* 0x000fe20000010134 */
[----:B------:R-:W-:Y:S01]  /*8690*/  IMAD.IADD R52, R3, 0x1, -R76 ;  /* 0x0000000103347824 */ /* 0x000fe200078e0a4c */
[----:B------:R-:W-:Y:S01]  /*86a0*/  ISETP.GE.AND P1, PT, R65, R45, PT ;  /* 0x0000002d4100720c */ /* 0x000fe20003f26270 */
[C---:B------:R-:W-:Y:S01]  /*86b0*/  IMAD.IADD R65, R3.reuse, 0x1, -R65 ;  /* 0x0000000103417824 */ /* 0x040fe200078e0a41 */
[----:B------:R-:W-:Y:S01]  /*86c0*/  I2FP.F32.S32 R2, R2 ;  /* 0x0000000200027245 */ /* 0x000fe20000201400 */
[----:B------:R-:W-:Y:S01]  /*86d0*/  VIADD R82, R76, 0x21 ;  /* 0x000000214c527836 */ /* 0x000fe20000000000 */
[----:B------:R-:W-:Y:S01]  /*86e0*/  IABS R52, R52 ;  /* 0x0000003400347213 */ /* 0x000fe20000000000 */
[C---:B------:R-:W-:Y:S01]  /*86f0*/  IMAD.IADD R80, R3.reuse, 0x1, -R13 ;  /* 0x0000000103507824 */ /* 0x040fe200078e0a0d */
[----:B------:R-:W-:Y:S01]  /*8700*/  IABS R65, R65 ;  /* 0x0000004100417213 */ /* 0x000fe20000000000 */
[C---:B------:R-:W-:Y:S01]  /*8710*/  FFMA.FTZ R68, -R0.reuse, R2, R68 ;  /* 0x0000000200447223 */ /* 0x040fe20000010144 */
[----:B------:R-:W-:Y:S01]  /*8720*/  I2FP.F32.S32 R52, R52 ;  /* 0x0000003400347245 */ /* 0x000fe20000201400 */
[C---:B------:R-:W-:Y:S01]  /*8730*/  VIADD R2, R3.reuse, 0x8 ;  /* 0x0000000803027836 */ /* 0x040fe20000000000 */
[----:B------:R-:W-:Y:S01]  /*8740*/  I2FP.F32.S32 R65, R65 ;  /* 0x0000004100417245 */ /* 0x000fe20000201400 */
[----:B------:R-:W-:Y:S01]  /*8750*/  IMAD.IADD R50, R3, 0x1, -R82 ;  /* 0x0000000103327824 */ /* 0x000fe200078e0a52 */
[----:B------:R-:W-:Y:S01]  /*8760*/  I2FP.F32.S32 R12, R12 ;  /* 0x0000000c000c7245 */ /* 0x000fe20000201400 */
[----:B------:R-:W-:Y:S01]  /*8770*/  FFMA.FTZ R61, -R0, R52, R72 ;  /* 0x00000034003d7223 */ /* 0x000fe20000010148 */
[----:B------:R-:W-:-:S02]  /*8780*/  VIADD R72, R76, 0x38 ;  /* 0x000000384c487836 */ /* 0x000fc40000000000 */
[----:B------:R-:W-:Y:S01]  /*8790*/  FFMA.FTZ R65, -R0, R65, R53 ;  /* 0x0000004100417223 */ /* 0x000fe20000010135 */
[----:B------:R-:W-:Y:S02]  /*87a0*/  IMAD.IADD R53, R2, 0x1, -R76 ;  /* 0x0000000102357824 */ /* 0x000fe400078e0a4c */
[----:B------:R-:W-:Y:S01]  /*87b0*/  FFMA.FTZ R12, -R0, R12, R69 ;  /* 0x0000000c000c7223 */ /* 0x000fe20000010145 */
[----:B------:R-:W-:Y:S01]  /*87c0*/  IMAD.IADD R97, R3, 0x1, -R72 ;  /* 0x0000000103617824 */ /* 0x000fe200078e0a48 */
[----:B------:R-:W-:Y:S01]  /*87d0*/  IABS R78, R78 ;  /* 0x0000004e004e7213 */ /* 0x000fe20000000000 */
[C---:B------:R-:W-:Y:S01]  /*87e0*/  IMAD.IADD R88, R2.reuse, 0x1, -R88 ;  /* 0x0000000102587824 */ /* 0x040fe200078e0a58 */
[----:B------:R-:W-:Y:S01]  /*87f0*/  IABS R53, R53 ;  /* 0x0000003500357213 */ /* 0x000fe20000000000 */
[C---:B------:R-:W-:Y:S01]  /*8800*/  IMAD.IADD R93, R2.reuse, 0x1, -R93 ;  /* 0x00000001025d7824 */ /* 0x040fe200078e0a5d */
[----:B------:R-:W-:Y:S01]  /*8810*/  IABS R97, R97 ;  /* 0x0000006100617213 */ /* 0x000fe20000000000 */
[----:B------:R-:W-:Y:S01]  /*8820*/  IMAD.IADD R91, R2, 0x1, -R91 ;  /* 0x00000001025b7824 */ /* 0x000fe200078e0a5b */
[----:B------:R-:W-:Y:S01]  /*8830*/  IABS R88, R88 ;  /* 0x0000005800587213 */ /* 0x000fe20000000000 */
[----:B------:R-:W-:Y:S01]  /*8840*/  FFMA.FTZ R69, -R0, R52, R70 ;  /* 0x0000003400457223 */ /* 0x000fe20000010146 */
[----:B------:R-:W-:-:S02]  /*8850*/  I2FP.F32.S32 R97, R97 ;  /* 0x0000006100617245 */ /* 0x000fc40000201400 */
[----:B------:R-:W-:Y:S02]  /*8860*/  IABS R93, R93 ;  /* 0x0000005d005d7213 */ /* 0x000fe40000000000 */
[----:B------:R-:W-:Y:S01]  /*8870*/  I2FP.F32.S32 R53, R53 ;  /* 0x0000003500357245 */ /* 0x000fe20000201400 */
[C---:B------:R-:W-:Y:S01]  /*8880*/  FFMA.FTZ R97, -R0.reuse, R97, R36 ;  /* 0x0000006100617223 */ /* 0x040fe20000010124 */
[----:B------:R-:W-:Y:S01]  /*8890*/  IABS R91, R91 ;  /* 0x0000005b005b7213 */ /* 0x000fe20000000000 */
[----:B------:R-:W2:Y:S01]  /*88a0*/  LD.E R36, desc[UR4][R84.64+0xdc] ;  /* 0x0000dc0454247980 */ /* 0x000ea2000c101900 */
[----:B------:R-:W-:Y:S01]  /*88b0*/  I2FP.F32.S32 R52, R88 ;  /* 0x0000005800347245 */ /* 0x000fe20000201400 */
[----:B------:R-:W-:Y:S01]  /*88c0*/  FFMA.FTZ R53, -R0, R53, R74 ;  /* 0x0000003500357223 */ /* 0x000fe2000001014a */
        /* <DEDUP_REMOVED lines=20> */
[----:B------:R-:W-:Y:S01]  /*8a10*/  FSEL R56, R68, -INF , !P5 ;  /* 0xff80000044387808 */ /* 0x000fe20006800000 */
[----:B------:R-:W-:Y:S01]  /*8a20*/  IMAD.IADD R57, R2, 0x1, -R13 ;  /* 0x0000000102397824 */ /* 0x000fe200078e0a0d */
[----:B------:R-:W-:Y:S01]  /*8a30*/  FSEL R53, R12, -INF , !P4 ;  /* 0xff8000000c357808 */ /* 0x000fe20006000000 */
[----:B------:R-:W-:Y:S01]  /*8a40*/  IMAD.IADD R99, R3, 0x1, -R75 ;  /* 0x0000000103637824 */ /* 0x000fe200078e0a4b */
[----:B------:R-:W-:Y:S01]  /*8a50*/  FSEL R68, R52, -INF , !P4 ;  /* 0xff80000034447808 */ /* 0x000fe20006000000 */
[----:B------:R-:W-:Y:S01]  /*8a60*/  IMAD.IADD R52, R2, 0x1, -R86 ;  /* 0x0000000102347824 */ /* 0x000fe200078e0a56 */
[----:B------:R-:W-:Y:S01]  /*8a70*/  FSEL R12, R66, -INF , !P3 ;  /* 0xff800000420c7808 */ /* 0x000fe20005800000 */
[C---:B------:R-:W-:Y:S01]  /*8a80*/  IMAD.IADD R66, R2.reuse, 0x1, -R82 ;  /* 0x0000000102427824 */ /* 0x040fe200078e0a52 */
[----:B------:R-:W-:Y:S01]  /*8a90*/  FSEL R60, R87, -INF , !P0 ;  /* 0xff800000573c7808 */ /* 0x000fe20004000000 */
[----:B------:R-:W-:Y:S01]  /*8aa0*/  IMAD.IADD R87, R2, 0x1, -R83 ;  /* 0x0000000102577824 */ /* 0x000fe200078e0a53 */
[----:B------:R-:W-:-:S02]  /*8ab0*/  FSEL R70, R70, -INF , !P0 ;  /* 0xff80000046467808 */ /* 0x000fc40004000000 */
[----:B------:R-:W-:Y:S02]  /*8ac0*/  FSEL R51, R51, -INF , !P3 ;  /* 0xff80000033337808 */ /* 0x000fe40005800000 */
[----:B------:R-:W-:Y:S01]  /*8ad0*/  FSEL R69, R69, -INF , !P5 ;  /* 0xff80000045457808 */ /* 0x000fe20006800000 */
[----:B------:R-:W-:Y:S01]  /*8ae0*/  VIADD R91, R76, 0x49 ;  /* 0x000000494c5b7836 */ /* 0x000fe20000000000 */
[----:B------:R-:W-:Y:S01]  /*8af0*/  ISETP.GE.AND P0, PT, R13, R45, PT ;  /* 0x0000002d0d00720c */ /* 0x000fe20003f06270 */
[----:B------:R-:W-:Y:S01]  /*8b00*/  IMAD.IADD R98, R3, 0x1, -R74 ;  /* 0x0000000103627824 */ /* 0x000fe200078e0a4a */
[----:B------:R-:W-:Y:S02]  /*8b10*/  IABS R13, R77 ;  /* 0x0000004d000d7213 */ /* 0x000fe40000000000 */
[----:B------:R-:W-:Y:S02]  /*8b20*/  IABS R52, R52 ;  /* 0x0000003400347213 */ /* 0x000fe40000000000 */
[----:B------:R-:W-:-:S02]  /*8b30*/  IABS R66, R66 ;  /* 0x0000004200427213 */ /* 0x000fc40000000000 */
[----:B------:R-:W-:Y:S02]  /*8b40*/  I2FP.F32.S32 R13, R13 ;  /* 0x0000000d000d7245 */ /* 0x000fe40000201400 */
[----:B------:R-:W-:Y:S02]  /*8b50*/  I2FP.F32.S32 R52, R52 ;  /* 0x0000003400347245 */ /* 0x000fe40000201400 */
[----:B------:R-:W-:Y:S01]  /*8b60*/  I2FP.F32.S32 R66, R66 ;  /* 0x0000004200427245 */ /* 0x000fe20000201400 */
[----:B------:R-:W-:Y:S01]  /*8b70*/  FFMA.FTZ R13, -R0, R13, R67 ;  /* 0x0000000d000d7223 */ /* 0x000fe20000010143 */
[-C--:B------:R-:W-:Y:S01]  /*8b80*/  ISETP.GE.AND P3, PT, R82, R45.reuse, PT ;  /* 0x0000002d5200720c */ /* 0x080fe20003f66270 */
[----:B------:R-:W-:Y:S01]  /*8b90*/  FFMA.FTZ R67, -R0, R52, R63 ;  /* 0x0000003400437223 */ /* 0x000fe2000001013f */
[----:B------:R-:W-:Y:S02]  /*8ba0*/  VIADD R63, R76, 0x39 ;  /* 0x000000394c3f7836 */ /* 0x000fe40000000000 */
[----:B------:R-:W-:Y:S01]  /*8bb0*/  FFMA.FTZ R66, -R0, R66, R59 ;  /* 0x0000004200427223 */ /* 0x000fe2000001013b */
[----:B------:R-:W-:-:S02]  /*8bc0*/  ISETP.GE.AND P5, PT, R86, R45, PT ;  /* 0x0000002d5600720c */ /* 0x000fc40003fa6270 */
[----:B------:R-:W-:Y:S01]  /*8bd0*/  FSEL R50, R50, -INF , !P3 ;  /* 0xff80000032327808 */ /* 0x000fe20005800000 */
[----:B------:R-:W-:Y:S01]  /*8be0*/  IMAD.IADD R86, R3, 0x1, -R63 ;  /* 0x0000000103567824 */ /* 0x000fe200078e0a3f */
[----:B------:R-:W-:Y:S02]  /*8bf0*/  FSEL R66, R66, -INF , !P3 ;  /* 0xff80000042427808 */ /* 0x000fe40005800000 */
        /* <DEDUP_REMOVED lines=8> */
[C---:B------:R-:W-:Y:S01]  /*8c80*/  FFMA.FTZ R87, -R0.reuse, R87, R58 ;  /* 0x0000005700577223 */ /* 0x040fe2000001013a */
[----:B------:R-:W-:Y:S01]  /*8c90*/  ISETP.GE.AND P4, PT, R83, R45, PT ;  /* 0x0000002d5300720c */ /* 0x000fe20003f86270 */
[----:B------:R-:W-:Y:S01]  /*8ca0*/  FFMA.FTZ R54, -R0, R63, R54 ;  /* 0x0000003f00367223 */ /* 0x000fe20000010136 */
[----:B------:R-:W-:Y:S01]  /*8cb0*/  FSEL R58, R81, -INF , !P2 ;  /* 0xff800000513a7808 */ /* 0x000fe20005000000 */
[C---:B------:R-:W-:Y:S01]  /*8cc0*/  VIADD R83, R76.reuse, 0x40 ;  /* 0x000000404c537836 */ /* 0x040fe20000000000 */
[----:B------:R-:W-:Y:S01]  /*8cd0*/  FSEL R13, R13, -INF , !P2 ;  /* 0xff8000000d0d7808 */ /* 0x000fe20005000000 */
[----:B------:R-:W-:Y:S01]  /*8ce0*/  VIADD R77, R76, 0x60 ;  /* 0x000000604c4d7836 */ /* 0x000fe20000000000 */
[----:B------:R-:W-:Y:S01]  /*8cf0*/  ISETP.GE.AND P2, PT, R73, R45, PT ;  /* 0x0000002d4900720c */ /* 0x000fe20003f46270 */
[----:B------:R-:W-:Y:S01]  /*8d00*/  FFMA.FTZ R86, -R0, R86, R37 ;  /* 0x0000005600567223 */ /* 0x000fe20000010125 */
[----:B------:R-:W-:-:S02]  /*8d10*/  IABS R99, R99 ;  /* 0x0000006300637213 */ /* 0x000fc40000000000 */
[----:B------:R-:W-:Y:S02]  /*8d20*/  FSEL R37, R64, -INF , !P2 ;  /* 0xff80000040257808 */ /* 0x000fe40005000000 */
[----:B------:R-:W-:Y:S01]  /*8d30*/  FSEL R93, R54, -INF , !P2 ;  /* 0xff800000365d7808 */ /* 0x000fe20005000000 */
[----:B------:R-:W-:Y:S01]  /*8d40*/  IMAD.IADD R63, R3, 0x1, -R77 ;  /* 0x00000001033f7824 */ /* 0x000fe200078e0a4d */
[----:B------:R-:W-:Y:S01]  /*8d50*/  ISETP.GE.AND P2, PT, R83, R45, PT ;  /* 0x0000002d5300720c */ /* 0x000fe20003f46270 */
[----:B------:R-:W-:Y:S01]  /*8d60*/  IMAD.IADD R83, R3, 0x1, -R83 ;  /* 0x0000000103537824 */ /* 0x000fe200078e0a53 */
[----:B------:R-:W-:Y:S02]  /*8d70*/  I2FP.F32.S32 R99, R99 ;  /* 0x0000006300637245 */ /* 0x000fe40000201400 */
[----:B------:R-:W-:Y:S02]  /*8d80*/  IABS R63, R63 ;  /* 0x0000003f003f7213 */ /* 0x000fe40000000000 */
[----:B------:R-:W-:Y:S01]  /*8d90*/  IABS R83, R83 ;  /* 0x0000005300537213 */ /* 0x000fe20000000000 */
[----:B------:R-:W-:Y:S01]  /*8da0*/  FFMA.FTZ R99, -R0, R99, R40 ;  /* 0x0000006300637223 */ /* 0x000fe20000010128 */
[----:B------:R-:W-:-:S02]  /*8db0*/  I2FP.F32.S32 R63, R63 ;  /* 0x0000003f003f7245 */ /* 0x000fc40000201400 */
[----:B------:R-:W-:Y:S01]  /*8dc0*/  I2FP.F32.S32 R83, R83 ;  /* 0x0000005300537245 */ /* 0x000fe20000201400 */
[----:B------:R-:W-:Y:S01]  /*8dd0*/  VIADD R40, R76, 0x68 ;  /* 0x000000684c287836 */ /* 0x000fe20000000000 */
[----:B------:R-:W-:Y:S01]  /*8de0*/  IABS R57, R57 ;  /* 0x0000003900397213 */ /* 0x000fe20000000000 */
[C---:B------:R-:W-:Y:S01]  /*8df0*/  FFMA.FTZ R63, -R0.reuse, R63, R16 ;  /* 0x0000003f003f7223 */ /* 0x040fe20000010110 */
[C---:B------:R-:W-:Y:S02]  /*8e00*/  IMAD.IADD R82, R3.reuse, 0x1, -R96 ;  /* 0x0000000103527824 */ /* 0x040fe400078e0a60 */
[----:B------:R-:W-:Y:S01]  /*8e10*/  FFMA.FTZ R83, -R0, R83, R32 ;  /* 0x0000005300537223 */ /* 0x000fe20000010120 */
[----:B------:R-:W-:Y:S01]  /*8e20*/  VIADD R32, R76, 0x70 ;  /* 0x000000704c207836 */ /* 0x000fe20000000000 */
[----:B------:R-:W-:Y:S01]  /*8e30*/  I2FP.F32.S32 R57, R57 ;  /* 0x0000003900397245 */ /* 0x000fe20000201400 */
[C---:B------:R-:W-:Y:S01]  /*8e40*/  IMAD.IADD R16, R3.reuse, 0x1, -R40 ;  /* 0x0000000103107824 */ /* 0x040fe200078e0a28 */
[----:B------:R-:W-:Y:S01]  /*8e50*/  FSEL R59, R80, -INF , !P0 ;  /* 0xff800000503b7808 */ /* 0x000fe20004000000 */
[----:B------:R-:W-:Y:S01]  /*8e60*/  IMAD.IADD R115, R3, 0x1, -R32 ;  /* 0x0000000103737824 */ /* 0x000fe200078e0a20 */
[----:B------:R-:W-:Y:S01]  /*8e70*/  FSEL R52, R78, -INF , !P4 ;  /* 0xff8000004e347808 */ /* 0x000fe20006000000 */
[----:B------:R-:W-:Y:S01]  /*8e80*/  FFMA.FTZ R62, -R0, R57, R62 ;  /* 0x00000039003e7223 */ /* 0x000fe2000001013e */
[----:B------:R-:W-:-:S02]  /*8e90*/  IABS R16, R16 ;  /* 0x0000001000107213 */ /* 0x000fc40000000000 */
[----:B------:R-:W-:Y:S02]  /*8ea0*/  IABS R115, R115 ;  /* 0x0000007300737213 */ /* 0x000fe40000000000 */
[----:B------:R-:W-:Y:S02]  /*8eb0*/  I2FP.F32.S32 R16, R16 ;  /* 0x0000001000107245 */ /* 0x000fe40000201400 */
[----:B------:R-:W-:Y:S02]  /*8ec0*/  I2FP.F32.S32 R115, R115 ;  /* 0x0000007300737245 */ /* 0x000fe40000201400 */
[----:B------:R-:W-:Y:S01]  /*8ed0*/  FSEL R62, R62, -INF , !P0 ;  /* 0xff8000003e3e7808 */ /* 0x000fe20004000000 */
[C---:B------:R-:W-:Y:S01]  /*8ee0*/  FFMA.FTZ R16, -R0.reuse, R16, R8 ;  /* 0x0000001000107223 */ /* 0x040fe20000010108 */
[----:B------:R-:W-:Y:S02]  /*8ef0*/  IMAD R8, R47, 0x80, R49 ;  /* 0x000000802f087824 */ /* 0x000fe400078e0231 */
[----:B------:R-:W-:Y:S01]  /*8f00*/  FFMA.FTZ R115, -R0, R115, R4 ;  /* 0x0000007300737223 */ /* 0x000fe20000010104 */
[----:B------:R-:W-:Y:S01]  /*8f10*/  FSEL R57, R79, -INF , !P5 ;  /* 0xff8000004f397808 */ /* 0x000fe20006800000 */
[----:B------:R-:W-:Y:S01]  /*8f20*/  VIADD R4, R8, 0x31 ;  /* 0x0000003108047836 */ /* 0x000fe20000000000 */
[-C--:B------:R-:W-:Y:S01]  /*8f30*/  ISETP.GE.AND P0, PT, R75, R45.reuse, PT ;  /* 0x0000002d4b00720c */ /* 0x080fe20003f06270 */
[----:B------:R-:W-:Y:S01]  /*8f40*/  VIADD R79, R76, 0x58 ;  /* 0x000000584c4f7836 */ /* 0x000fe20000000000 */
[----:B------:R-:W-:Y:S01]  /*8f50*/  IABS R82, R82 ;  /* 0x0000005200527213 */ /* 0x000fe20000000000 */
[----:B------:R-:W-:Y:S01]  /*8f60*/  IMAD.IADD R4, R2, 0x1, -R4 ;  /* 0x0000000102047824 */ /* 0x000fe200078e0a04 */
[----:B------:R-:W-:Y:S01]  /*8f70*/  FSEL R87, R87, -INF , !P4 ;  /* 0xff80000057577808 */ /* 0x000fe20006000000 */
[C---:B------:R-:W-:Y:S01]  /*8f80*/  IMAD.IADD R75, R3.reuse, 0x1, -R91 ;  /* 0x00000001034b7824 */ /* 0x040fe200078e0a5b */
[----:B------:R-:W-:Y:S01]  /*8f90*/  ISETP.GE.AND P4, PT, R72, R45, PT ;  /* 0x0000002d4800720c */ /* 0x000fe20003f86270 */
[----:B------:R-:W-:Y:S01]  /*8fa0*/  IMAD.IADD R72, R3, 0x1, -R79 ;  /* 0x0000000103487824 */ /* 0x000fe200078e0a4f */
[----:B------:R-:W-:-:S02]  /*8fb0*/  I2FP.F32.S32 R82, R82 ;  /* 0x0000005200527245 */ /* 0x000fc40000201400 */
[----:B------:R-:W-:Y:S02]  /*8fc0*/  IABS R4, R4 ;  /* 0x0000000400047213 */ /* 0x000fe40000000000 */
[----:B------:R-:W-:Y:S01]  /*8fd0*/  IABS R75, R75 ;  /* 0x0000004b004b7213 */ /* 0x000fe20000000000 */
[----:B------:R-:W-:Y:S01]  /*8fe0*/  FFMA.FTZ R82, -R0, R82, R33 ;  /* 0x0000005200527223 */ /* 0x000fe20000010121 */
[----:B------:R-:W-:Y:S01]  /*8ff0*/  IABS R72, R72 ;  /* 0x0000004800487213 */ /* 0x000fe20000000000 */
[----:B------:R-:W-:Y:S01]  /*9000*/  VIADD R33, R76, 0x69 ;  /* 0x000000694c217836 */ /* 0x000fe20000000000 */
[----:B------:R-:W-:Y:S02]  /*9010*/  I2FP.F32.S32 R4, R4 ;  /* 0x0000000400047245 */ /* 0x000fe40000201400 */
[----:B------:R-:W-:Y:S01]  /*9020*/  I2FP.F32.S32 R75, R75 ;  /* 0x0000004b004b7245 */ /* 0x000fe20000201400 */
[----:B------:R-:W-:Y:S01]  /*9030*/  IMAD.IADD R116, R3, 0x1, -R33 ;  /* 0x0000000103747824 */ /* 0x000fe200078e0a21 */
[----:B------:R-:W-:Y:S01]  /*9040*/  I2FP.F32.S32 R72, R72 ;  /* 0x0000004800487245 */ /* 0x000fe20000201400 */
[----:B------:R-:W-:Y:S01]  /*9050*/  FFMA.FTZ R43, -R0, R4, R43 ;  /* 0x00000004002b7223 */ /* 0x000fe2000001012b */
[----:B------:R-:W-:-:S02]  /*9060*/  VIADD R4, R8, 0x40 ;  /* 0x0000004008047836 */ /* 0x000fc40000000000 */
[----:B------:R-:W-:Y:S01]  /*9070*/  FFMA.FTZ R75, -R0, R75, R29 ;  /* 0x0000004b004b7223 */ /* 0x000fe2000001011d */
[----:B------:R-:W-:Y:S02]  /*9080*/  VIADD R29, R76, 0x71 ;  /* 0x000000714c1d7836 */ /* 0x000fe40000000000 */
[----:B------:R-:W-:Y:S01]  /*9090*/  FFMA.FTZ R72, -R0, R72, R20 ;  /* 0x0000004800487223 */ /* 0x000fe20000010114 */
[----:B------:R-:W-:Y:S01]  /*90a0*/  IABS R116, R116 ;  /* 0x0000007400747213 */ /* 0x000fe20000000000 */
[C---:B------:R-:W-:Y:S01]  /*90b0*/  IMAD.IADD R20, R2.reuse, 0x1, -R4 ;  /* 0x0000000102147824 */ /* 0x040fe200078e0a04 */
[----:B------:R-:W-:Y:S01]  /*90c0*/  IABS R98, R98 ;  /* 0x0000006200627213 */ /* 0x000fe20000000000 */
[----:B------:R-:W-:Y:S01]  /*90d0*/  IMAD.IADD R108, R3, 0x1, -R29 ;  /* 0x00000001036c7824 */ /* 0x000fe200078e0a1d */
[----:B------:R-:W-:Y:S01]  /*90e0*/  FSEL R67, R67, -INF , !P5 ;  /* 0xff80000043437808 */ /* 0x000fe20006800000 */
[----:B------:R-:W-:Y:S01]  /*90f0*/  IMAD.IADD R4, R2, 0x1, -R91 ;  /* 0x0000000102047824 */ /* 0x000fe200078e0a5b */
[----:B------:R-:W-:-:S02]  /*9100*/  I2FP.F32.S32 R116, R116 ;  /* 0x0000007400747245 */ /* 0x000fc40000201400 */
[----:B------:R-:W-:Y:S02]  /*9110*/  IABS R108, R108 ;  /* 0x0000006c006c7213 */ /* 0x000fe40000000000 */
[----:B------:R-:W-:Y:S01]  /*9120*/  IABS R4, R4 ;  /* 0x0000000400047213 */ /* 0x000fe20000000000 */
[----:B------:R-:W-:Y:S01]  /*9130*/  FFMA.FTZ R116, -R0, R116, R9 ;  /* 0x0000007400747223 */ /* 0x000fe20000010109 */
[----:B------:R-:W-:Y:S01]  /*9140*/  I2FP.F32.S32 R108, R108 ;  /* 0x0000006c006c7245 */ /* 0x000fe20000201400 */
[----:B------:R-:W-:Y:S01]  /*9150*/  VIADD R9, R8, 0x29 ;  /* 0x0000002908097836 */ /* 0x000fe20000000000 */
[----:B------:R-:W-:Y:S01]  /*9160*/  I2FP.F32.S32 R4, R4 ;  /* 0x0000000400047245 */ /* 0x000fe20000201400 */
[----:B------:R-:W-:Y:S01]  /*9170*/  VIADD R80, R76, 0x51 ;  /* 0x000000514c507836 */ /* 0x000fe20000000000 */
[----:B------:R-:W-:Y:S01]  /*9180*/  I2FP.F32.S32 R98, R98 ;  /* 0x0000006200627245 */ /* 0x000fe20000201400 */
[----:B------:R-:W-:Y:S02]  /*9190*/  VIADD R109, R8, 0x39 ;  /* 0x00000039086d7836 */ /* 0x000fe40000000000 */
[----:B------:R-:W-:Y:S01]  /*91a0*/  FFMA.FTZ R108, -R0, R108, R5 ;  /* 0x0000006c006c7223 */ /* 0x000fe20000010105 */
[----:B------:R-:W-:-:S02]  /*91b0*/  IMAD.IADD R9, R2, 0x1, -R9 ;  /* 0x0000000102097824 */ /* 0x000fc400078e0a09 */
[----:B------:R-:W-:Y:S01]  /*91c0*/  FFMA.FTZ R31, -R0, R4, R31 ;  /* 0x00000004001f7223 */ /* 0x000fe2000001011f */
[----:B------:R-:W-:Y:S01]  /*91d0*/  VIADD R5, R8, 0x30 ;  /* 0x0000003008057836 */ /* 0x000fe20000000000 */
[----:B------:R-:W-:Y:S01]  /*91e0*/  FMNMX3.FTZ R4, R61, R60, R56, !PT ;  /* 0x0000003c3d047276 */ /* 0x000fe20007810038 */
[----:B------:R-:W-:Y:S02]  /*91f0*/  VIADD R54, R76, 0x61 ;  /* 0x000000614c367836 */ /* 0x000fe40000000000 */
[----:B------:R-:W-:Y:S01]  /*9200*/  FFMA.FTZ R98, -R0, R98, R41 ;  /* 0x0000006200627223 */ /* 0x000fe20000010129 */
[----:B------:R-:W-:Y:S01]  /*9210*/  IMAD.IADD R73, R3, 0x1, -R80 ;  /* 0x0000000103497824 */ /* 0x000fe200078e0a50 */
[----:B------:R-:W-:Y:S01]  /*9220*/  ISETP.GE.AND P5, PT, R74, R45, PT ;  /* 0x0000002d4a00720c */ /* 0x000fe20003fa6270 */
[----:B------:R-:W-:Y:S01]  /*9230*/  IMAD.IADD R109, R2, 0x1, -R109 ;  /* 0x00000001026d7824 */ /* 0x000fe200078e0a6d */
[----:B------:R-:W-:Y:S01]  /*9240*/  IABS R9, R9 ;  /* 0x0000000900097213 */ /* 0x000fe20000000000 */
[----:B------:R-:W-:Y:S01]  /*9250*/  VIADD R105, R8, 0x38 ;  /* 0x0000003808697836 */ /* 0x000fe20000000000 */
[----:B------:R-:W-:Y:S01]  /*9260*/  FMNMX3.FTZ R4, R4, R53, R51, !PT ;  /* 0x0000003504047276 */ /* 0x000fe20007810033 */
[----:B------:R-:W-:Y:S01]  /*9270*/  IMAD.IADD R5, R2, 0x1, -R5 ;  /* 0x0000000102057824 */ /* 0x000fe200078e0a05 */
[----:B------:R-:W-:Y:S01]  /*9280*/  IABS R73, R73 ;  /* 0x0000004900497213 */ /* 0x000fe20000000000 */
[C---:B------:R-:W-:Y:S01]  /*9290*/  VIADD R95, R76.reuse, 0x48 ;  /* 0x000000484c5f7836 */ /* 0x040fe20000000000 */
[----:B------:R-:W-:Y:S01]  /*92a0*/  IABS R109, R109 ;  /* 0x0000006d006d7213 */ /* 0x000fe20000000000 */
[----:B------:R-:W-:-:S02]  /*92b0*/  VIADD R88, R76, 0x50 ;  /* 0x000000504c587836 */ /* 0x000fc40000000000 */
[C---:B------:R-:W-:Y:S01]  /*92c0*/  IMAD.IADD R41, R3.reuse, 0x1, -R54 ;  /* 0x0000000103297824 */ /* 0x040fe200078e0a36 */
[----:B------:R-:W-:Y:S01]  /*92d0*/  I2FP.F32.S32 R9, R9 ;  /* 0x0000000900097245 */ /* 0x000fe20000201400 */
[----:B------:R-:W-:Y:S01]  /*92e0*/  IMAD.IADD R105, R2, 0x1, -R105 ;  /* 0x0000000102697824 */ /* 0x000fe200078e0a69 */
[----:B------:R-:W-:Y:S01]  /*92f0*/  FMNMX3.FTZ R4, R4, R58, R59, !PT ;  /* 0x0000003a04047276 */ /* 0x000fe2000781003b */
[C---:B------:R-:W-:Y:S01]  /*9300*/  IMAD.IADD R81, R3.reuse, 0x1, -R95 ;  /* 0x0000000103517824 */ /* 0x040fe200078e0a5f */
[----:B------:R-:W-:Y:S01]  /*9310*/  IABS R5, R5 ;  /* 0x0000000500057213 */ /* 0x000fe20000000000 */
[--C-:B------:R-:W-:Y:S01]  /*9320*/  IMAD.IADD R74, R3, 0x1, -R88.reuse ;  /* 0x00000001034a7824 */ /* 0x100fe200078e0a58 */
[----:B------:R-:W-:Y:S01]  /*9330*/  IABS R41, R41 ;  /* 0x0000002900297213 */ /* 0x000fe20000000000 */
[----:B------:R-:W-:Y:S01]  /*9340*/  IMAD.IADD R111, R2, 0x1, -R88 ;  /* 0x00000001026f7824 */ /* 0x000fe200078e0a58 */
[----:B------:R-:W-:Y:S02]  /*9350*/  I2FP.F32.S32 R73, R73 ;  /* 0x0000004900497245 */ /* 0x000fe40000201400 */
[----:B------:R-:W-:Y:S01]  /*9360*/  I2FP.F32.S32 R109, R109 ;  /* 0x0000006d006d7245 */ /* 0x000fe20000201400 */
[----:B------:R-:W-:Y:S01]  /*9370*/  FFMA.FTZ R55, -R0, R9, R55 ;  /* 0x0000000900377223 */ /* 0x000fe20000010137 */
[----:B------:R-:W-:Y:S01]  /*9380*/  FMNMX3.FTZ R4, R4, R57, R52, !PT ;  /* 0x0000003904047276 */ /* 0x000fe20007810034 */
[----:B------:R-:W-:Y:S01]  /*9390*/  VIADD R78, R76, 0x59 ;  /* 0x000000594c4e7836 */ /* 0x000fe20000000000 */
[----:B------:R-:W-:Y:S01]  /*93a0*/  IABS R105, R105 ;  /* 0x0000006900697213 */ /* 0x000fe20000000000 */
[----:B------:R-:W-:Y:S01]  /*93b0*/  IMAD.IADD R9, R2, 0x1, -R96 ;  /* 0x0000000102097824 */ /* 0x000fe200078e0a60 */
[----:B------:R-:W-:Y:S01]  /*93c0*/  I2FP.F32.S32 R5, R5 ;  /* 0x0000000500057245 */ /* 0x000fe20000201400 */
[C---:B------:R-:W-:Y:S01]  /*93d0*/  FFMA.FTZ R73, -R0.reuse, R73, R25 ;  /* 0x0000004900497223 */ /* 0x040fe20000010119 */
[----:B------:R-:W-:Y:S01]  /*93e0*/  IABS R81, R81 ;  /* 0x0000005100517213 */ /* 0x000fe20000000000 */
[----:B------:R-:W-:Y:S01]  /*93f0*/  FFMA.FTZ R109, -R0, R109, R39 ;  /* 0x0000006d006d7223 */ /* 0x000fe20000010127 */
[----:B------:R-:W-:-:S02]  /*9400*/  IABS R74, R74 ;  /* 0x0000004a004a7213 */ /* 0x000fc40000000000 */
[----:B------:R-:W-:Y:S02]  /*9410*/  I2FP.F32.S32 R41, R41 ;  /* 0x0000002900297245 */ /* 0x000fe40000201400 */
[----:B------:R-:W-:Y:S01]  /*9420*/  IABS R111, R111 ;  /* 0x0000006f006f7213 */ /* 0x000fe20000000000 */
[C---:B------:R-:W-:Y:S01]  /*9430*/  IMAD.IADD R8, R2.reuse, 0x1, -R95 ;  /* 0x0000000102087824 */ /* 0x040fe200078e0a5f */
[----:B------:R-:W-:Y:S01]  /*9440*/  FSEL R39, R65, -INF , !P1 ;  /* 0xff80000041277808 */ /* 0x000fe20004800000 */
[C---:B------:R-:W-:Y:S01]  /*9450*/  IMAD.IADD R107, R2.reuse, 0x1, -R80 ;  /* 0x00000001026b7824 */ /* 0x040fe200078e0a50 */
[----:B------:R-:W-:Y:S01]  /*9460*/  FSEL R25, R99, -INF , !P0 ;  /* 0xff80000063197808 */ /* 0x000fe20004000000 */
[----:B------:R-:W-:Y:S01]  /*9470*/  IMAD.IADD R100, R2, 0x1, -R78 ;  /* 0x0000000102647824 */ /* 0x000fe200078e0a4e */
[----:B------:R-:W-:Y:S01]  /*9480*/  FMNMX3.FTZ R4, R4, R50, R37, !PT ;  /* 0x0000003204047276 */ /* 0x000fe20007810025 */
[----:B------:R-:W-:Y:S01]  /*9490*/  FFMA.FTZ R42, -R0, R5, R42 ;  /* 0x00000005002a7223 */ /* 0x000fe2000001012a */
[----:B------:R-:W-:-:S02]  /*94a0*/  I2FP.F32.S32 R105, R105 ;  /* 0x0000006900697245 */ /* 0x000fc40000201400 */
[----:B------:R-:W-:Y:S01]  /*94b0*/  IABS R20, R20 ;  /* 0x0000001400147213 */ /* 0x000fe20000000000 */
[----:B------:R-:W-:Y:S01]  /*94c0*/  FFMA.FTZ R41, -R0, R41, R17 ;  /* 0x0000002900297223 */ /* 0x000fe20000010111 */
[----:B------:R-:W-:Y:S02]  /*94d0*/  I2FP.F32.S32 R81, R81 ;  /* 0x0000005100517245 */ /* 0x000fe40000201400 */
[----:B------:R-:W-:Y:S02]  /*94e0*/  I2FP.F32.S32 R74, R74 ;  /* 0x0000004a004a7245 */ /* 0x000fe40000201400 */
[----:B------:R-:W-:Y:S02]  /*94f0*/  IABS R9, R9 ;  /* 0x0000000900097213 */ /* 0x000fe40000000000 */
[----:B------:R-:W-:Y:S01]  /*9500*/  I2FP.F32.S32 R111, R111 ;  /* 0x0000006f006f7245 */ /* 0x000fe20000201400 */
[----:B------:R-:W-:Y:S01]  /*9510*/  IMAD.IADD R104, R2, 0x1, -R79 ;  /* 0x0000000102687824 */ /* 0x000fe200078e0a4f */
[----:B------:R-:W-:Y:S01]  /*9520*/  FSEL R17, R98, -INF , !P5 ;  /* 0xff80000062117808 */ /* 0x000fe20006800000 */
[----:B------:R-:W-:Y:S01]  /*9530*/  IMAD.IADD R64, R3, 0x1, -R78 ;  /* 0x0000000103407824 */ /* 0x000fe200078e0a4e */
[----:B------:R-:W-:-:S02]  /*9540*/  FSEL R5, R97, -INF , !P4 ;  /* 0xff80000061057808 */ /* 0x000fc40006000000 */
[----:B------:R-:W-:Y:S01]  /*9550*/  FMNMX3.FTZ R4, R4, R39, R25, !PT ;  /* 0x0000002704047276 */ /* 0x000fe20007810019 */
[C---:B------:R-:W-:Y:S01]  /*9560*/  FFMA.FTZ R105, -R0.reuse, R105, R38 ;  /* 0x0000006900697223 */ /* 0x040fe20000010126 */
[----:B------:R-:W-:Y:S02]  /*9570*/  IABS R8, R8 ;  /* 0x0000000800087213 */ /* 0x000fe40000000000 */
[----:B------:R-:W-:Y:S01]  /*9580*/  I2FP.F32.S32 R20, R20 ;  /* 0x0000001400147245 */ /* 0x000fe20000201400 */
[C---:B------:R-:W-:Y:S01]  /*9590*/  FFMA.FTZ R81, -R0.reuse, R81, R28 ;  /* 0x0000005100517223 */ /* 0x040fe2000001011c */
[----:B------:R-:W-:Y:S01]  /*95a0*/  I2FP.F32.S32 R9, R9 ;  /* 0x0000000900097245 */ /* 0x000fe20000201400 */
[C---:B------:R-:W-:Y:S01]  /*95b0*/  FFMA.FTZ R74, -R0.reuse, R74, R24 ;  /* 0x0000004a004a7223 */ /* 0x040fe20000010118 */
[----:B------:R-:W-:Y:S01]  /*95c0*/  IABS R107, R107 ;  /* 0x0000006b006b7213 */ /* 0x000fe20000000000 */
[----:B------:R-:W-:Y:S01]  /*95d0*/  FFMA.FTZ R111, -R0, R111, R26 ;  /* 0x0000006f006f7223 */ /* 0x000fe2000001011a */
[----:B------:R-:W-:-:S02]  /*95e0*/  IABS R100, R100 ;  /* 0x0000006400647213 */ /* 0x000fc40000000000 */
[----:B------:R-:W-:Y:S02]  /*95f0*/  FSEL R38, R55, -INF , !P1 ;  /* 0xff80000037267808 */ /* 0x000fe40004800000 */
[----:B------:R-:W-:Y:S02]  /*9600*/  FSEL R106, R42, -INF , !P0 ;  /* 0xff8000002a6a7808 */ /* 0x000fe40004000000 */
[----:B------:R-:W-:Y:S02]  /*9610*/  FSEL R102, R43, -INF , !P5 ;  /* 0xff8000002b667808 */ /* 0x000fe40006800000 */
[-C--:B------:R-:W-:Y:S02]  /*9620*/  ISETP.GE.AND P1, PT, R96, R45.reuse, PT ;  /* 0x0000002d6000720c */ /* 0x080fe40003f26270 */
[-C--:B------:R-:W-:Y:S02]  /*9630*/  ISETP.GE.AND P0, PT, R95, R45.reuse, PT ;  /* 0x0000002d5f00720c */ /* 0x080fe40003f06270 */
[----:B------:R-:W-:Y:S01]  /*9640*/  ISETP.GE.AND P5, PT, R91, R45, PT ;  /* 0x0000002d5b00720c */ /* 0x000fe20003fa6270 */
[----:B------:R-:W-:Y:S01]  /*9650*/  IMAD.IADD R91, R2, 0x1, -R77 ;  /* 0x00000001025b7824 */ /* 0x000fe200078e0a4d */
[----:B------:R-:W-:-:S02]  /*9660*/  FSEL R26, R86, -INF , !P3 ;  /* 0xff800000561a7808 */ /* 0x000fc40005800000 */
[----:B------:R-:W-:Y:S02]  /*9670*/  FSEL R24, R83, -INF , !P2 ;  /* 0xff80000053187808 */ /* 0x000fe40005000000 */
[----:B------:R-:W-:Y:S01]  /*9680*/  FMNMX3.FTZ R4, R4, R17, R5, !PT ;  /* 0x0000001104047276 */ /* 0x000fe20007810005 */
[C---:B------:R-:W-:Y:S01]  /*9690*/  FFMA.FTZ R34, -R0.reuse, R20, R34 ;  /* 0x0000001400227223 */ /* 0x040fe20000010122 */
[----:B------:R-:W-:Y:S02]  /*96a0*/  I2FP.F32.S32 R8, R8 ;  /* 0x0000000800087245 */ /* 0x000fe40000201400 */
[----:B------:R-:W-:Y:S01]  /*96b0*/  IABS R104, R104 ;  /* 0x0000006800687213 */ /* 0x000fe20000000000 */
[----:B------:R-:W-:Y:S01]  /*96c0*/  FFMA.FTZ R35, -R0, R9, R35 ;  /* 0x0000000900237223 */ /* 0x000fe20000010123 */
[----:B------:R-:W-:Y:S02]  /*96d0*/  IABS R64, R64 ;  /* 0x0000004000407213 */ /* 0x000fe40000000000 */
[----:B------:R-:W-:-:S02]  /*96e0*/  I2FP.F32.S32 R107, R107 ;  /* 0x0000006b006b7245 */ /* 0x000fc40000201400 */
[----:B------:R-:W-:Y:S02]  /*96f0*/  I2FP.F32.S32 R100, R100 ;  /* 0x0000006400647245 */ /* 0x000fe40000201400 */
[----:B------:R-:W-:Y:S01]  /*9700*/  FSEL R105, R105, -INF , !P4 ;  /* 0xff80000069697808 */ /* 0x000fe20006000000 */
[----:B------:R-:W-:Y:S01]  /*9710*/  VIADD R28, R76, 0x78 ;  /* 0x000000784c1c7836 */ /* 0x000fe20000000000 */
[----:B------:R-:W-:Y:S02]  /*9720*/  ISETP.GE.AND P4, PT, R88, R45, PT ;  /* 0x0000002d5800720c */ /* 0x000fe40003f86270 */
[----:B------:R-:W-:Y:S02]  /*9730*/  FSEL R20, R82, -INF , !P1 ;  /* 0xff80000052147808 */ /* 0x000fe40004800000 */
[----:B------:R-:W-:Y:S02]  /*9740*/  FSEL R9, R81, -INF , !P0 ;  /* 0xff80000051097808 */ /* 0x000fe40004000000 */
[----:B------:R-:W-:Y:S01]  /*9750*/  FMNMX3.FTZ R4, R4, R26, R24, !PT ;  /* 0x0000001a04047276 */ /* 0x000fe20007810018 */
[C---:B------:R-:W-:Y:S01]  /*9760*/  FFMA.FTZ R30, -R0.reuse, R8, R30 ;  /* 0x00000008001e7223 */ /* 0x040fe2000001011e */
[----:B------:R-:W-:Y:S01]  /*9770*/  I2FP.F32.S32 R104, R104 ;  /* 0x0000006800687245 */ /* 0x000fe20000201400 */
[C---:B------:R-:W-:Y:S01]  /*9780*/  FFMA.FTZ R107, -R0.reuse, R107, R27 ;  /* 0x0000006b006b7223 */ /* 0x040fe2000001011b */
[----:B------:R-:W-:Y:S01]  /*9790*/  I2FP.F32.S32 R64, R64 ;  /* 0x0000004000407245 */ /* 0x000fe20000201400 */
[----:B------:R-:W-:Y:S01]  /*97a0*/  FFMA.FTZ R100, -R0, R100, R23 ;  /* 0x0000006400647223 */ /* 0x000fe20000010117 */
[----:B------:R-:W-:Y:S01]  /*97b0*/  IABS R91, R91 ;  /* 0x0000005b005b7213 */ /* 0x000fe20000000000 */
[----:B------:R-:W-:Y:S01]  /*97c0*/  VIADD R76, R76, 0x79 ;  /* 0x000000794c4c7836 */ /* 0x000fe20000000000 */
[----:B------:R-:W-:-:S02]  /*97d0*/  FSEL R109, R109, -INF , !P3 ;  /* 0xff8000006d6d7808 */ /* 0x000fc40005800000 */
[----:B------:R-:W-:Y:S01]  /*97e0*/  FSEL R114, R34, -INF , !P2 ;  /* 0xff80000022727808 */ /* 0x000fe20005000000 */
[----:B------:R-:W-:Y:S01]  /*97f0*/  IMAD.IADD R94, R3, 0x1, -R28 ;  /* 0x00000001035e7824 */ /* 0x000fe200078e0a1c */
[-C--:B------:R-:W-:Y:S02]  /*9800*/  ISETP.GE.AND P3, PT, R80, R45.reuse, PT ;  /* 0x0000002d5000720c */ /* 0x080fe40003f66270 */
[----:B------:R-:W-:Y:S02]  /*9810*/  ISETP.GE.AND P2, PT, R79, R45, PT ;  /* 0x0000002d4f00720c */ /* 0x000fe40003f46270 */
[----:B------:R-:W-:Y:S02]  /*9820*/  FSEL R27, R75, -INF , !P5 ;  /* 0xff8000004b1b7808 */ /* 0x000fe40006800000 */
[----:B------:R-:W-:Y:S02]  /*9830*/  FSEL R23, R74, -INF , !P4 ;  /* 0xff8000004a177808 */ /* 0x000fe40006000000 */
[----:B------:R-:W-:Y:S01]  /*9840*/  FMNMX3.FTZ R4, R4, R20, R9, !PT ;  /* 0x0000001404047276 */ /* 0x000fe20007810009 */
[C---:B------:R-:W-:Y:S01]  /*9850*/  FFMA.FTZ R104, -R0.reuse, R104, R22 ;  /* 0x0000006800687223 */ /* 0x040fe20000010116 */
[----:B------:R-:W-:Y:S01]  /*9860*/  I2FP.F32.S32 R91, R91 ;  /* 0x0000005b005b7245 */ /* 0x000fe20000201400 */
[----:B------:R-:W-:Y:S01]  /*9870*/  FFMA.FTZ R64, -R0, R64, R21 ;  /* 0x0000004000407223 */ /* 0x000fe20000010115 */
[----:B------:R-:W-:Y:S01]  /*9880*/  FSEL R110, R35, -INF , !P1 ;  /* 0xff800000236e7808 */ /* 0x000fe20004800000 */
[----:B------:R-:W-:Y:S01]  /*9890*/  IMAD.IADD R3, R3, 0x1, -R76 ;  /* 0x0000000103037824 */ /* 0x000fe200078e0a4c */
        /* <DEDUP_REMOVED lines=8> */
[----:B------:R-:W-:Y:S02]  /*9920*/  FSEL R104, R104, -INF , !P2 ;  /* 0xff80000068687808 */ /* 0x000fe40005000000 */
[-C--:B------:R-:W-:Y:S02]  /*9930*/  ISETP.GE.AND P6, PT, R40, R45.reuse, PT ;  /* 0x0000002d2800720c */ /* 0x080fe40003fc6270 */
[----:B------:R-:W-:Y:S02]  /*9940*/  FSEL R18, R64, -INF , !P1 ;  /* 0xff80000040127808 */ /* 0x000fe40004800000 */
[----:B------:R-:W-:Y:S02]  /*9950*/  ISETP.GE.AND P2, PT, R54, R45, PT ;  /* 0x0000002d3600720c */ /* 0x000fe40003f46270 */
[----:B------:R-:W-:Y:S02]  /*9960*/  FSEL R8, R63, -INF , !P0 ;  /* 0xff8000003f087808 */ /* 0x000fe40004000000 */
[----:B------:R-:W-:-:S02]  /*9970*/  FMNMX3.FTZ R30, R4, R22, R21, !PT ;  /* 0x00000016041e7276 */ /* 0x000fc40007810015 */
[----:B------:R-:W-:Y:S02]  /*9980*/  IABS R3, R3 ;  /* 0x0000000300037213 */ /* 0x000fe40000000000 */
[----:B------:R-:W-:Y:S02]  /*9990*/  I2FP.F32.S32 R94, R94 ;  /* 0x0000005e005e7245 */ /* 0x000fe40000201400 */
[----:B------:R-:W-:Y:S02]  /*99a0*/  FSEL R113, R31, -INF , !P5 ;  /* 0xff8000001f717808 */ /* 0x000fe40006800000 */
[----:B------:R-:W-:Y:S02]  /*99b0*/  FSEL R111, R111, -INF , !P4 ;  /* 0xff8000006f6f7808 */ /* 0x000fe40006000000 */
[-C--:B------:R-:W-:Y:S02]  /*99c0*/  ISETP.GE.AND P5, PT, R33, R45.reuse, PT ;  /* 0x0000002d2100720c */ /* 0x080fe40003fa6270 */
[----:B------:R-:W-:-:S02]  /*99d0*/  ISETP.GE.AND P4, PT, R32, R45, PT ;  /* 0x0000002d2000720c */ /* 0x000fc40003f86270 */
[----:B------:R-:W-:Y:S02]  /*99e0*/  FSEL R4, R41, -INF , !P2 ;  /* 0xff80000029047808 */ /* 0x000fe40005000000 */
[----:B------:R-:W-:Y:S02]  /*99f0*/  FSEL R16, R16, -INF , !P6 ;  /* 0xff80000010107808 */ /* 0x000fe40007000000 */
[----:B------:R-:W-:Y:S02]  /*9a00*/  FMNMX3.FTZ R30, R30, R18, R8, !PT ;  /* 0x000000121e1e7276 */ /* 0x000fe40007810008 */
[----:B------:R-:W-:Y:S01]  /*9a10*/  I2FP.F32.S32 R3, R3 ;  /* 0x0000000300037245 */ /* 0x000fe20000201400 */
[----:B------:R-:W-:Y:S01]  /*9a20*/  FFMA.FTZ R94, -R0, R94, R124 ;  /* 0x0000005e005e7223 */ /* 0x000fe2000001017c */
        /* <DEDUP_REMOVED lines=18> */
[----:B------:R-:W-:Y:S01]  /*9b50*/  FSEL R91, R91, -INF , !P0 ;  /* 0xff8000005b5b7808 */ /* 0x000fe20004000000 */
[----:B------:R-:W-:Y:S01]  /*9b60*/  IMAD.IADD R32, R2, 0x1, -R32 ;  /* 0x0000000102207824 */ /* 0x000fe200078e0a20 */
[----:B-1----:R-:W-:Y:S01]  /*9b70*/  FMNMX.FTZ R3, R30, R3, !PT ;  /* 0x000000031e037209 */ /* 0x002fe20007810000 */
[----:B------:R-:W-:-:S05]  /*9b80*/  IMAD.IADD R30, R2, 0x1, -R54 ;  /* 0x00000001021e7824 */ /* 0x000fca00078e0a36 */
[----:B------:R-:W-:-:S04]  /*9b90*/  IABS R30, R30 ;  /* 0x0000001e001e7213 */ /* 0x000fc80000000000 */
[----:B------:R-:W-:Y:S01]  /*9ba0*/  I2FP.F32.S32 R30, R30 ;  /* 0x0000001e001e7245 */ /* 0x000fe20000201400 */
[----:B--2---:R-:W-:Y:S01]  /*9bb0*/  FMUL.FTZ R41, R36, R3 ;  /* 0x0000000324297220 */ /* 0x004fe20000410000 */
[----:B------:R-:W-:-:S03]  /*9bc0*/  FSETP.NEU.FTZ.AND P0, PT, R3, -INF , PT ;  /* 0xff8000000300780b */ /* 0x000fc60003f1d000 */
[----:B------:R-:W-:Y:S01]  /*9bd0*/  FFMA.FTZ R19, -R0, R30, R19 ;  /* 0x0000001e00137223 */ /* 0x000fe20000010113 */
[----:B------:R-:W-:Y:S02]  /*9be0*/  FMNMX3.FTZ R30, R71, R70, R69, !PT ;  /* 0x00000046471e7276 */ /* 0x000fe40007810045 */
[----:B------:R-:W-:Y:S02]  /*9bf0*/  FSEL R41, R41, RZ, P0 ;  /* 0x000000ff29297208 */ /* 0x000fe40000000000 */
[----:B------:R-:W-:Y:S02]  /*9c00*/  FMNMX3.FTZ R30, R30, R68, R12, !PT ;  /* 0x000000441e1e7276 */ /* 0x000fe4000781000c */
[----:B------:R-:W-:Y:S02]  /*9c10*/  ISETP.GE.AND P0, PT, R54, R45, PT ;  /* 0x0000002d3600720c */ /* 0x000fe40003f06270 */
[----:B------:R-:W-:Y:S02]  /*9c20*/  FMNMX3.FTZ R30, R30, R13, R62, !PT ;  /* 0x0000000d1e1e7276 */ /* 0x000fe4000781003e */
[----:B------:R-:W-:-:S02]  /*9c30*/  FSEL R65, R19, -INF , !P0 ;  /* 0xff80000013417808 */ /* 0x000fc40004000000 */
[----:B------:R-:W-:Y:S02]  /*9c40*/  IABS R19, R32 ;  /* 0x0000002000137213 */ /* 0x000fe40000000000 */
[----:B------:R-:W-:Y:S02]  /*9c50*/  FMNMX3.FTZ R30, R30, R67, R87, !PT ;  /* 0x000000431e1e7276 */ /* 0x000fe40007810057 */
[----:B------:R-:W-:Y:S02]  /*9c60*/  I2FP.F32.S32 R19, R19 ;  /* 0x0000001300137245 */ /* 0x000fe40000201400 */
[----:B------:R-:W-:Y:S01]  /*9c70*/  FMNMX3.FTZ R30, R30, R66, R93, !PT ;  /* 0x000000421e1e7276 */ /* 0x000fe2000781005d */
[----:B------:R-:W-:Y:S02]  /*9c80*/  IMAD.IADD R40, R2, 0x1, -R40 ;  /* 0x0000000102287824 */ /* 0x000fe400078e0a28 */
[----:B------:R-:W-:Y:S01]  /*9c90*/  FFMA.FTZ R6, -R0, R19, R6 ;  /* 0x0000001300067223 */ /* 0x000fe20000010106 */
[----:B------:R-:W-:-:S02]  /*9ca0*/  FMNMX3.FTZ R19, R30, R38, R106, !PT ;  /* 0x000000261e137276 */ /* 0x000fc4000781006a */
[----:B------:R-:W-:Y:S02]  /*9cb0*/  IABS R40, R40 ;  /* 0x0000002800287213 */ /* 0x000fe40000000000 */
[----:B------:R-:W-:Y:S01]  /*9cc0*/  FMNMX3.FTZ R19, R19, R102, R105, !PT ;  /* 0x0000006613137276 */ /* 0x000fe20007810069 */
[C---:B------:R-:W-:Y:S02]  /*9cd0*/  IMAD.IADD R33, R2.reuse, 0x1, -R33 ;  /* 0x0000000102217824 */ /* 0x040fe400078e0a21 */
[----:B------:R-:W-:Y:S01]  /*9ce0*/  IMAD.MOV.U32 R32, RZ, RZ, R40 ;  /* 0x000000ffff207224 */ /* 0x000fe200078e0028 */
[----:B------:R-:W-:Y:S01]  /*9cf0*/  FMNMX3.FTZ R19, R19, R109, R114, !PT ;  /* 0x0000006d13137276 */ /* 0x000fe20007810072 */
[C---:B------:R-:W-:Y:S01]  /*9d00*/  IMAD.IADD R29, R2.reuse, 0x1, -R29 ;  /* 0x00000001021d7824 */ /* 0x040fe200078e0a1d */
[----:B------:R-:W-:Y:S01]  /*9d10*/  IABS R31, R33 ;  /* 0x00000021001f7213 */ /* 0x000fe20000000000 */
[----:B------:R-:W-:Y:S01]  /*9d20*/  IMAD.IADD R28, R2, 0x1, -R28 ;  /* 0x00000001021c7824 */ /* 0x000fe200078e0a1c */
[----:B------:R-:W-:-:S02]  /*9d30*/  FMNMX3.FTZ R19, R19, R110, R112, !PT ;  /* 0x0000006e13137276 */ /* 0x000fc40007810070 */
[----:B------:R-:W-:Y:S01]  /*9d40*/  I2FP.F32.S32 R32, R32 ;  /* 0x0000002000207245 */ /* 0x000fe20000201400 */
[----:B------:R-:W-:Y:S01]  /*9d50*/  IMAD.IADD R2, R2, 0x1, -R76 ;  /* 0x0000000102027824 */ /* 0x000fe200078e0a4c */
[----:B------:R-:W-:Y:S02]  /*9d60*/  FMNMX3.FTZ R19, R19, R113, R111, !PT ;  /* 0x0000007113137276 */ /* 0x000fe4000781006f */
[----:B------:R-:W-:Y:S01]  /*9d70*/  I2FP.F32.S32 R31, R31 ;  /* 0x0000001f001f7245 */ /* 0x000fe20000201400 */
[----:B------:R-:W-:Y:S01]  /*9d80*/  FFMA.FTZ R10, -R0, R32, R10 ;  /* 0x00000020000a7223 */ /* 0x000fe2000001010a */
[----:B------:R-:W-:Y:S02]  /*9d90*/  IABS R29, R29 ;  /* 0x0000001d001d7213 */ /* 0x000fe40000000000 */
[----:B------:R-:W-:Y:S02]  /*9da0*/  IABS R28, R28 ;  /* 0x0000001c001c7213 */ /* 0x000fe40000000000 */
[----:B------:R-:W-:-:S02]  /*9db0*/  FMNMX3.FTZ R19, R19, R107, R104, !PT ;  /* 0x0000006b13137276 */ /* 0x000fc40007810068 */
[----:B------:R-:W-:Y:S01]  /*9dc0*/  IABS R2, R2 ;  /* 0x0000000200027213 */ /* 0x000fe20000000000 */
[----:B------:R-:W-:Y:S01]  /*9dd0*/  FFMA.FTZ R96, R61, R36, -R41 ;  /* 0x000000243d607223 */ /* 0x000fe20000010829 */
[----:B------:R-:W-:Y:S01]  /*9de0*/  I2FP.F32.S32 R29, R29 ;  /* 0x0000001d001d7245 */ /* 0x000fe20000201400 */
[----:B------:R-:W-:Y:S01]  /*9df0*/  FFMA.FTZ R11, -R0, R31, R11 ;  /* 0x0000001f000b7223 */ /* 0x000fe2000001010b */
[----:B------:R-:W-:Y:S02]  /*9e00*/  I2FP.F32.S32 R28, R28 ;  /* 0x0000001c001c7245 */ /* 0x000fe40000201400 */
[----:B------:R-:W-:Y:S02]  /*9e10*/  FSEL R61, R10, -INF , !P6 ;  /* 0xff8000000a3d7808 */ /* 0x000fe40007000000 */
[----:B------:R-:W-:Y:S01]  /*9e20*/  FMNMX3.FTZ R19, R19, R100, R91, !PT ;  /* 0x0000006413137276 */ /* 0x000fe2000781005b */
[--C-:B------:R-:W-:Y:S01]  /*9e30*/  FFMA.FTZ R64, R56, R36, -R41.reuse ;  /* 0x0000002438407223 */ /* 0x100fe20000010829 */
[----:B------:R-:W-:Y:S01]  /*9e40*/  I2FP.F32.S32 R2, R2 ;  /* 0x0000000200027245 */ /* 0x000fe20000201400 */
        /* <DEDUP_REMOVED lines=9> */
[----:B------:R-:W-:Y:S01]  /*9ee0*/  FFMA.FTZ R2, -R0, R2, R127 ;  /* 0x0000000200027223 */ /* 0x000fe2000001017f */
[----:B------:R-:W-:Y:S01]  /*9ef0*/  FFMA.FTZ R60, R51, R36, -R41 ;  /* 0x00000024333c7223 */ /* 0x000fe20000010829 */
[----:B------:R-:W-:Y:S02]  /*9f00*/  FSEL R51, R7, -INF , !P3 ;  /* 0xff80000007337808 */ /* 0x000fe40005800000 */
[----:B------:R-:W-:Y:S02]  /*9f10*/  FSEL R37, R37, -INF , !P2 ;  /* 0xff80000025257808 */ /* 0x000fe40005000000 */
[----:B------:R-:W-:-:S02]  /*9f20*/  FMNMX3.FTZ R19, R19, R59, R52, !PT ;  /* 0x0000003b13137276 */ /* 0x000fc40007810034 */
[----:B------:R-:W-:Y:S02]  /*9f30*/  FSEL R32, R2, -INF , !P1 ;  /* 0xff80000002207808 */ /* 0x000fe40004800000 */
[----:B------:R-:W-:-:S04]  /*9f40*/  FMNMX3.FTZ R2, R19, R51, R37, !PT ;  /* 0x0000003313027276 */ /* 0x000fc80007810025 */
[----:B------:R-:W-:Y:S01]  /*9f50*/  FMNMX.FTZ R2, R32, R2, !PT ;  /* 0x0000000220027209 */ /* 0x000fe20007810000 */
[----:B------:R-:W-:-:S04]  /*9f60*/  FFMA.FTZ R35, R5, R36, -R41 ;  /* 0x0000002405237223 */ /* 0x000fc80000010829 */
[----:B------:R-:W1:Y:S01]  /*9f70*/  SHFL.BFLY PT, R5, R2, 0x2, 0x1f ;  /* 0x0c401f0002057f89 */ /* 0x000e6200000e0000 */
[----:B------:R-:W2:Y:S01]  /*9f80*/  S2UR UR6, SR_CgaCtaId ;  /* 0x00000000000679c3 */ /* 0x000ea20000008800 */
[----:B------:R-:W-:Y:S01]  /*9f90*/  UMOV UR7, 0x400 ;  /* 0x0000040000077882 */ /* 0x000fe20000000000 */
[----:B-1----:R-:W-:-:S05]  /*9fa0*/  FMNMX.FTZ R2, R2, R5, !PT ;  /* 0x0000000502027209 */ /* 0x002fca0007810000 */
[----:B------:R-:W1:Y:S01]  /*9fb0*/  SHFL.BFLY PT, R5, R2, 0x1, 0x1f ;  /* 0x0c201f0002057f89 */ /* 0x000e6200000e0000 */
[----:B--2---:R-:W-:Y:S01]  /*9fc0*/  ULEA UR6, UR6, UR7, 0x18 ;  /* 0x0000000706067291 */ /* 0x004fe2000f8ec0ff */
[----:B------:R-:W-:Y:S02]  /*9fd0*/  LOP3.LUT R43, R14, 0x120, R15, 0xf8, !PT ;  /* 0x000001200e2b7812 */ /* 0x000fe400078ef80f */
[----:B------:R-:W-:-:S03]  /*9fe0*/  LOP3.LUT P6, RZ, R46, 0x4, RZ, 0xc0, !PT ;  /* 0x000000042eff7812 */ /* 0x000fc600078cc0ff */
[----:B------:R-:W-:Y:S01]  /*9ff0*/  LEA R43, R43, UR6, 0x1 ;  /* 0x000000062b2b7c11 */ /* 0x000fe2000f8e08ff */
[-CC-:B------:R-:W-:Y:S01]  /*a000*/  FFMA.FTZ R31, R24, R36.reuse, -R41.reuse ;  /* 0x00000024181f7223 */ /* 0x180fe20000010829 */
[-CC-:B------:R-:W-:Y:S01]  /*a010*/  FFMA.FTZ R24, R21, R36.reuse, -R41.reuse ;  /* 0x0000002415187223 */ /* 0x180fe20000010829 */
[----:B------:R-:W-:Y:S02]  /*a020*/  FFMA.FTZ R21, R4, R36, -R41 ;  /* 0x0000002404157223 */ /* 0x000fe40000010829 */
[----:B------:R-:W2:Y:S01]  /*a030*/  LDSM.16.MT88.4 R76, [R43+0x3000] ;  /* 0x003000002b4c783b */ /* 0x000ea20000004200 */
[----:B------:R-:W-:Y:S01]  /*a040*/  VIADD R4, R43, 0x3000 ;  /* 0x000030002b047836 */ /* 0x000fe20000000000 */
[----:B-1----:R-:W-:-:S04]  /*a050*/  FMNMX.FTZ R2, R2, R5, !PT ;  /* 0x0000000502027209 */ /* 0x002fc80007810000 */
[----:B------:R-:W-:Y:S01]  /*a060*/  FSETP.NEU.FTZ.AND P0, PT, R2, -INF , PT ;  /* 0xff8000000200780b */ /* 0x000fe20003f1d000 */
[----:B------:R-:W-:Y:S01]  /*a070*/  FMUL.FTZ R30, R36, R2 ;  /* 0x00000002241e7220 */ /* 0x000fe20000410000 */
[----:B------:R-:W-:Y:S02]  /*a080*/  VIADD R33, R43, 0x3020 ;  /* 0x000030202b217836 */ /* 0x000fe40000000000 */
[----:B------:R-:W-:Y:S02]  /*a090*/  @P6 VIADD R33, R4, 0xffffffe0 ;  /* 0xffffffe004216836 */ /* 0x000fe40000000000 */
[----:B------:R-:W-:Y:S01]  /*a0a0*/  FSEL R30, R30, RZ, P0 ;  /* 0x000000ff1e1e7208 */ /* 0x000fe20000000000 */
[-C--:B------:R-:W-:Y:S02]  /*a0b0*/  FFMA.FTZ R63, R53, R36.reuse, -R41 ;  /* 0x00000024353f7223 */ /* 0x080fe40000010829 */
[----:B------:R-:W1:Y:S02]  /*a0c0*/  LDSM.16.MT88.4 R4, [R33] ;  /* 0x000000002104783b */ /* 0x000e640000004200 */
[-CC-:B------:R-:W-:Y:S01]  /*a0d0*/  FFMA.FTZ R101, R71, R36.reuse, -R30.reuse ;  /* 0x0000002447657223 */ /* 0x180fe2000001081e */
[-CC-:B------:R-:W-:Y:S01]  /*a0e0*/  FFMA.FTZ R103, R70, R36.reuse, -R30.reuse ;  /* 0x0000002446677223 */ /* 0x180fe2000001081e */
[-CC-:B------:R-:W-:Y:S01]  /*a0f0*/  FFMA.FTZ R99, R69, R36.reuse, -R30.reuse ;  /* 0x0000002445637223 */ /* 0x180fe2000001081e */
[-CC-:B------:R-:W-:Y:S01]  /*a100*/  FFMA.FTZ R98, R68, R36.reuse, -R30.reuse ;  /* 0x0000002444627223 */ /* 0x180fe2000001081e */
        /* <DEDUP_REMOVED lines=25> */
[-CC-:B------:R-:W-:Y:S01]  /*a2a0*/  FFMA.FTZ R53, R50, R36.reuse, -R41.reuse ;  /* 0x0000002432357223 */ /* 0x180fe20000010829 */
[-CC-:B------:R-:W-:Y:S01]  /*a2b0*/  FFMA.FTZ R34, R26, R36.reuse, -R41.reuse ;  /* 0x000000241a227223 */ /* 0x180fe20000010829 */
[-CC-:B------:R-:W-:Y:S01]  /*a2c0*/  FFMA.FTZ R50, R39, R36.reuse, -R41.reuse ;  /* 0x0000002427327223 */ /* 0x180fe20000010829 */
[-CC-:B------:R-:W-:Y:S01]  /*a2d0*/  FFMA.FTZ R29, R20, R36.reuse, -R41.reuse ;  /* 0x00000024141d7223 */ /* 0x180fe20000010829 */
[----:B------:R-:W-:-:S03]  /*a2e0*/  FFMA.FTZ R26, R23, R36, -R41 ;  /* 0x00000024171a7223 */ /* 0x000fc60000010829 */
[----:B------:R-:W1:Y:S01]  /*a2f0*/  MUFU.EX2 R58, R58 ;  /* 0x0000003a003a7308 */ /* 0x000e620000000800 */
[-CC-:B------:R-:W-:Y:S01]  /*a300*/  FFMA.FTZ R39, R17, R36.reuse, -R41.reuse ;  /* 0x0000002411277223 */ /* 0x180fe20000010829 */
[-CC-:B------:R-:W-:Y:S01]  /*a310*/  FFMA.FTZ R23, R18, R36.reuse, -R41.reuse ;  /* 0x0000002412177223 */ /* 0x180fe20000010829 */
[C---:B------:R-:W-:Y:S03]  /*a320*/  HMMA.16816.F32.BF16 R80, R68.reuse, R76, RZ ;  /* 0x0000004c4450723c */ /* 0x040fe600000418ff */
[-C--:B------:R-:W-:Y:S02]  /*a330*/  FFMA.FTZ R20, R16, R36.reuse, -R41 ;  /* 0x0000002410147223 */ /* 0x080fe40000010829 */
[----:B------:R-:W2:Y:S01]  /*a340*/  LDSM.16.MT88.4 R16, [R43+0x3800] ;  /* 0x003800002b10783b */ /* 0x000ea20000004200 */
[----:B------:R-:W-:Y:S02]  /*a350*/  MUFU.EX2 R56, R56 ;  /* 0x0000003800387308 */ /* 0x000fe40000000800 */
[C---:B------:R-:W-:Y:S06]  /*a360*/  HMMA.16816.F32.BF16 R76, R68.reuse, R78, RZ ;  /* 0x0000004e444c723c */ /* 0x040fec00000418ff */
        /* <DEDUP_REMOVED lines=27> */
[----:B------:R-:W-:Y:S03]  /*a520*/  HMMA.16816.F32.BF16 R68, R4, R10, R68 ;  /* 0x0000000a0444723c */ /* 0x000fe60000041844 */
        /* <DEDUP_REMOVED lines=75> */
[----:B-----5:R-:W-:Y:S01]  /*a9e0*/  F2FP.BF16.F32.PACK_AB R7, R100, R104 ;  /* 0x000000686407723e */ /* 0x020fe200000010ff */
[----:B------:R-:W-:Y:S01]  /*a9f0*/  FADD.FTZ R8, R63, R8 ;  /* 0x000000083f087221 */ /* 0x000fe20000010000 */
[----:B------:R-:W-:-:S05]  /*aa00*/  FADD.FTZ R98, R88, R98 ;  /* 0x0000006258627221 */ /* 0x000fca0000010000 */
[----:B----4-:R-:W-:Y:S03]  /*aa10*/  HMMA.16816.F32.BF16 R80, R4, R16, R80 ;  /* 0x000000100450723c */ /* 0x010fe60000041850 */
        /* <DEDUP_REMOVED lines=10> */
[-CC-:B------:R-:W-:Y:S01]  /*aac0*/  FFMA.FTZ R56, R59, R36.reuse, -R30.reuse ;  /* 0x000000243b387223 */ /* 0x180fe2000001081e */
        /* <DEDUP_REMOVED lines=25> */
[----:B------:R-:W-:-:S03]  /*ac60*/  FADD.FTZ R106, R102, R106 ;  /* 0x0000006a666a7221 */ /* 0x000fc60000010000 */
[----:B------:R-:W-:Y:S01]  /*ac70*/  FADD.FTZ R39, R35, R39 ;  /* 0x0000002723277221 */ /* 0x000fe20000010000 */
        /* <DEDUP_REMOVED lines=11> */
[----:B------:R-:W-:Y:S03]  /*ad30*/  HMMA.16816.F32.BF16 R80, R4, R8, R80 ;  /* 0x000000080450723c */ /* 0x000fe60000041850 */
[----:B------:R-:W-:Y:S01]  /*ad40*/  FADD.FTZ R34, R29, R34 ;  /* 0x000000221d227221 */ /* 0x000fe20000010000 */
[----:B------:R-:W-:-:S04]  /*ad50*/  FADD.FTZ R109, R110, R109 ;  /* 0x0000006d6e6d7221 */ /* 0x000fc80000010000 */
[C---:B------:R-:W-:Y:S01]  /*ad60*/  HMMA.16816.F32.BF16 R76, R4.reuse, R10, R76 ;  /* 0x0000000a044c723c */ /* 0x040fe2000004184c */
[----:B------:R-:W3:Y:S02]  /*ad70*/  LDSM.16.MT88.4 R8, [R33+0x1c00] ;  /* 0x001c00002108783b */ /* 0x000ee40000004200 */
        /* <DEDUP_REMOVED lines=39> */
[----:B------:R-:W-:Y:S03]  /*aff0*/  HMMA.16816.F32.BF16 R80, R4, R12, R80 ;  /* 0x0000000c0450723c */ /* 0x000fe60000041850 */
[----:B------:R-:W-:Y:S01]  /*b000*/  FADD.FTZ R38, R38, R21 ;  /* 0x0000001526267221 */ /* 0x000fe20000010000 */
[----:B------:R-:W-:-:S04]  /*b010*/  FADD.FTZ R56, R56, R63 ;  /* 0x0000003f38387221 */ /* 0x000fc80000010000 */
[C---:B------:R-:W-:Y:S08]  /*b020*/  HMMA.16816.F32.BF16 R76, R4.reuse, R14, R76 ;  /* 0x0000000e044c723c */ /* 0x040ff0000004184c */
[C---:B---3--:R-:W-:Y:S08]  /*b030*/  HMMA.16816.F32.BF16 R72, R4.reuse, R8, R72 ;  /* 0x000000080448723c */ /* 0x048ff00000041848 */
[----:B------:R-:W-:Y:S03]  /*b040*/  HMMA.16816.F32.BF16 R68, R4, R10, R68 ;  /* 0x0000000a0444723c */ /* 0x000fe60000041844 */
[----:B------:R-:W-:-:S02]  /*b050*/  VIADD R4, R44, 0xfffffffe ;  /* 0xfffffffe2c047836 */ /* 0x000fc40000000000 */
[----:B------:R-:W-:Y:S01]  /*b060*/  FADD.FTZ R38, R46, R38 ;  /* 0x000000262e267221 */ /* 0x000fe20000010000 */
[----:B------:R-:W-:Y:S02]  /*b070*/  FADD.FTZ R56, R41, R56 ;  /* 0x0000003829387221 */ /* 0x000fe40000010000 */
[----:B------:R-:W-:Y:S01]  /*b080*/  ISETP.GE.AND P0, PT, R4, R135, PT ;  /* 0x000000870400720c */ /* 0x000fe20003f06270 */
[----:B------:R-:W-:Y:S01]  /*b090*/  FADD.FTZ R38, R108, R38 ;  /* 0x000000266c267221 */ /* 0x000fe20000010000 */
[----:B------:R-:W-:-:S03]  /*b0a0*/  FADD.FTZ R56, R40, R56 ;  /* 0x0000003828387221 */ /* 0x000fc60000010000 */
[----:B------:R-:W-:Y:S01]  /*b0b0*/  FADD.FTZ R38, R94, R38 ;  /* 0x000000265e267221 */ /* 0x000fe20000010000 */
[----:B------:R-:W-:Y:S01]  /*b0c0*/  FADD.FTZ R56, R35, R56 ;  /* 0x0000003823387221 */ /* 0x000fe20000010000 */
[----:B------:R-:W-:Y:S02]  /*b0d0*/  IMAD.SHL.U32 R91, R132, 0x4, RZ ;  /* 0x00000004845b7824 */ /* 0x000fe400078e00ff */
[----:B------:R-:W-:Y:S01]  /*b0e0*/  FADD.FTZ R157, R157, R38 ;  /* 0x000000269d9d7221 */ /* 0x000fe20000010000 */
[----:B------:R-:W-:-:S03]  /*b0f0*/  FADD.FTZ R158, R158, R56 ;  /* 0x000000389e9e7221 */ /* 0x000fc60000010000 */
[----:B------:R-:W-:Y:S05]  /*b100*/  @!P0 BRA `(.L_x_8745) ;  /* 0x0000003400248947 */ /* 0x000fea0003800000 */
[----:B------:R-:W-:Y:S01]  /*b110*/  IMAD R45, R145, 0x40, R45 ;  /* 0x00000040912d7824 */ /* 0x000fe200078e022d */
[----:B------:R-:W-:Y:S01]  /*b120*/  LOP3.LUT R92, R92, 0x1f0, RZ, 0xc0, !PT ;  /* 0x000001f05c5c7812 */ /* 0x000fe200078ec0ff */
[----:B------:R-:W-:Y:S01]  /*b130*/  VIADD R155, R44, 0xffffffff ;  /* 0xffffffff2c9b7836 */ /* 0x000fe20000000000 */
[----:B------:R-:W-:Y:S01]  /*b140*/  ISETP.NE.U32.AND P2, PT, R152, RZ, PT ;  /* 0x000000ff9800720c */ /* 0x000fe20003f45070 */
[----:B------:R-:W-:Y:S01]  /*b150*/  IMAD.MOV.U32 R88, RZ, RZ, R2 ;  /* 0x000000ffff587224 */ /* 0x000fe200078e0002 */
[----:B------:R-:W-:Y:S01]  /*b160*/  IADD3 R45, PT, PT, R48, R45, R92 ;  /* 0x0000002d302d7210 */ /* 0x000fe20007ffe05c */
[----:B------:R-:W-:Y:S01]  /*b170*/  IMAD.SHL.U32 R155, R155, 0x80, RZ ;  /* 0x000000809b9b7824 */ /* 0x000fe200078e00ff */
[----:B------:R-:W-:Y:S02]  /*b180*/  ISETP.NE.AND.EX P2, PT, R153, RZ, PT, P2 ;  /* 0x000000ff9900720c */ /* 0x000fe40003f45320 */
[----:B------:R-:W-:Y:S02]  /*b190*/  IADD3 R49, PT, PT, -R49, R45, -R147 ;  /* 0x0000002d31317210 */ /* 0x000fe40007ffe993 */
[----:B------:R-:W-:-:S02]  /*b1a0*/  MOV R156, R47 ;  /* 0x0000002f009c7202 */ /* 0x000fc40000000f00 */
[----:B------:R-:W-:Y:S01]  /*b1b0*/  MOV R87, R3 ;  /* 0x0000000300577202 */ /* 0x000fe20000000f00 */
[----:B------:R-:W-:-:S05]  /*b1c0*/  IMAD R44, R44, -0x80, R49 ;  /* 0xffffff802c2c7824 */ /* 0x000fca00078e0231 */
[----:B------:R-:W-:-:S07]  /*b1d0*/  IADD3 R154, PT, PT, R44, 0x108, RZ ;  /* 0x000001082c9a7810 */ /* 0x000fce0007ffe0ff */
.L_x_8752:
        /* <DEDUP_REMOVED lines=78> */
.L_x_8747:
[----:B------:R-:W-:Y:S05]  /*b6c0*/  BSYNC.RECONVERGENT B0 ;  /* 0x0000000000007941 */ /* 0x000fea0003800200 */
.L_x_8746:
[----:B------:R-:W1:Y:S01]  /*b6d0*/  S2UR UR7, SR_CgaCtaId ;  /* 0x00000000000779c3 */ /* 0x000e620000008800 */
[C---:B------:R-:W-:Y:S01]  /*b6e0*/  IMAD.SHL.U32 R3, R132.reuse, 0x8, RZ ;  /* 0x0000000884037824 */ /* 0x040fe200078e00ff */
[----:B------:R-:W-:Y:S01]  /*b6f0*/  LOP3.LUT R86, R132, 0x18, RZ, 0xc0, !PT ;  /* 0x0000001884567812 */ /* 0x000fe200078ec0ff */
[----:B------:R-:W-:Y:S01]  /*b700*/  UMOV UR9, 0x400 ;  /* 0x0000040000097882 */ /* 0x000fe20000000000 */
[C---:B------:R-:W-:Y:S01]  /*b710*/  IMAD.SHL.U32 R4, R138.reuse, 0x40, RZ ;  /* 0x000000408a047824 */ /* 0x040fe200078e00ff */
[----:B------:R-:W-:Y:S01]  /*b720*/  SHF.L.U64.HI R5, R138, 0x6, R139 ;  /* 0x000000068a057819 */ /* 0x000fe2000001028b */
[C---:B------:R-:W-:Y:S01]  /*b730*/  IMAD.SHL.U32 R134, R132.reuse, 0x20, RZ ;  /* 0x0000002084867824 */ /* 0x040fe200078e00ff */
[----:B------:R-:W-:Y:S01]  /*b740*/  LOP3.LUT R2, R3, 0x18, RZ, 0xc0, !PT ;  /* 0x0000001803027812 */ /* 0x000fe200078ec0ff */
[----:B------:R-:W-:Y:S01]  /*b750*/  IMAD.SHL.U32 R90, R132, 0x10, RZ ;  /* 0x00000010845a7824 */ /* 0x000fe200078e00ff */
[--C-:B------:R-:W-:Y:S01]  /*b760*/  LOP3.LUT R86, R86, 0xc0, R3.reuse, 0xf8, !PT ;  /* 0x000000c056567812 */ /* 0x100fe200078ef803 */
[----:B------:R-:W-:Y:S01]  /*b770*/  IMAD.SHL.U32 R91, R132, 0x4, RZ ;  /* 0x00000004845b7824 */ /* 0x000fe200078e00ff */
[----:B------:R-:W-:Y:S01]  /*b780*/  ISETP.GE.AND P1, PT, R2, R146, PT ;  /* 0x000000920200720c */ /* 0x000fe20003f26270 */
[----:B------:R-:W-:Y:S01]  /*b790*/  IMAD.MOV.U32 R128, RZ, RZ, 0x20 ;  /* 0x00000020ff807424 */ /* 0x000fe200078e00ff */
[--C-:B------:R-:W-:Y:S01]  /*b7a0*/  LOP3.LUT R86, R86, 0x18, R3.reuse, 0x78, !PT ;  /* 0x0000001856567812 */ /* 0x100fe200078e7803 */
[----:B------:R-:W-:Y:S01]  /*b7b0*/  VIADD R156, R156, 0xffffffff ;  /* 0xffffffff9c9c7836 */ /* 0x000fe20000000000 */
[----:B------:R-:W-:Y:S01]  /*b7c0*/  IADD3 R6, P0, PT, R4, R143, RZ ;  /* 0x0000008f04067210 */ /* 0x000fe20007f1e0ff */
[----:B------:R-:W-:Y:S01]  /*b7d0*/  BSSY.RECONVERGENT B1, `(.L_x_8748) ;  /* 0x00000d2000017945 */ /* 0x000fe20003800200 */
[----:B------:R-:W-:Y:S02]  /*b7e0*/  LOP3.LUT R86, R86, 0x1f20, R3, 0xf8, !PT ;  /* 0x00001f2056567812 */ /* 0x000fe400078ef803 */
[-C--:B------:R-:W-:Y:S01]  /*b7f0*/  IADD3 R8, P3, PT, R6, R4.reuse, RZ ;  /* 0x0000000406087210 */ /* 0x080fe20007f7e0ff */
[--C-:B------:R-:W-:Y:S01]  /*b800*/  IMAD.X R7, R5, 0x1, R142.reuse, P0 ;  /* 0x0000000105077824 */ /* 0x100fe200000e068e */
[----:B------:R-:W-:Y:S02]  /*b810*/  LOP3.LUT R3, R90, 0x100, RZ, 0xc0, !PT ;  /* 0x000001005a037812 */ /* 0x000fe400078ec0ff */
[----:B------:R-:W-:Y:S01]  /*b820*/  LOP3.LUT R2, R134, 0xc0, RZ, 0xc0, !PT ;  /* 0x000000c086027812 */ /* 0x000fe200078ec0ff */
[----:B-1----:R-:W-:Y:S01]  /*b830*/  ULEA UR6, UR7, UR9, 0x18 ;  /* 0x0000000907067291 */ /* 0x002fe2000f8ec0ff */
[----:B------:R-:W-:Y:S01]  /*b840*/  @!P1 IMAD.MOV.U32 R10, RZ, RZ, R143 ;  /* 0x000000ffff0a9224 */ /* 0x000fe200078e008f */
[----:B------:R-:W-:Y:S01]  /*b850*/  @!P1 IADD3 R4, P0, PT, R8, R4, RZ ;  /* 0x0000000408049210 */ /* 0x000fe20007f1e0ff */
[----:B------:R-:W-:Y:S01]  /*b860*/  @!P1 IMAD.MOV.U32 R11, RZ, RZ, R142 ;  /* 0x000000ffff0b9224 */ /* 0x000fe200078e008e */
[----:B------:R-:W-:Y:S01]  /*b870*/  LOP3.LUT R133, R91, 0x18, RZ, 0xc0, !PT ;  /* 0x000000185b857812 */ /* 0x000fe200078ec0ff */
[--C-:B------:R-:W-:Y:S01]  /*b880*/  IMAD.X R9, R7, 0x1, R5.reuse, P3 ;  /* 0x0000000107097824 */ /* 0x100fe200018e0605 */
[----:B------:R-:W-:Y:S02]  /*b890*/  LEA R86, R86, UR6, 0x1 ;  /* 0x0000000656567c11 */ /* 0x000fe4000f8e08ff */
[----:B------:R-:W-:Y:S01]  /*b8a0*/  LOP3.LUT R3, R3, 0x20, R134, 0xf8, !PT ;  /* 0x0000002003037812 */ /* 0x000fe200078ef886 */
[----:B------:R-:W-:Y:S01]  /*b8b0*/  @!P1 IMAD.X R5, R9, 0x1, R5, P0 ;  /* 0x0000000109059824 */ /* 0x000fe200000e0605 */
[----:B------:R-:W-:Y:S01]  /*b8c0*/  LOP3.LUT R2, R2, 0x8, R132, 0xf8, !PT ;  /* 0x0000000802027812 */ /* 0x000fe200078ef884 */
[----:B------:R-:W-:Y:S01]  /*b8d0*/  @!PT LDS RZ, [RZ] ;  /* 0x00000000fffff984 */ /* 0x000fe20000000800 */
[----:B------:R-:W-:Y:S01]  /*b8e0*/  @!PT LDS RZ, [RZ] ;  /* 0x00000000fffff984 */ /* 0x000fe20000000800 */
[----:B------:R-:W-:Y:S01]  /*b8f0*/  @!PT LDS RZ, [RZ] ;  /* 0x00000000fffff984 */ /* 0x000fe20000000800 */
[----:B------:R-:W-:Y:S01]  /*b900*/  @!P1 LDGSTS.E.BYPASS.LTC128B.128 [R86+0x3000], desc[UR4][R10.64] ;  /* 0x030000000a569fae */ /* 0x000fe2000b981a04 */
[----:B------:R-:W-:Y:S02]  /*b910*/  LOP3.LUT P0, RZ, R132, 0x4, RZ, 0xc0, !PT ;  /* 0x0000000484ff7812 */ /* 0x000fe4000780c0ff */
[----:B------:R-:W-:Y:S02]  /*b920*/  LOP3.LUT R2, R3, R2, R133, 0xf6, !PT ;  /* 0x0000000203027212 */ /* 0x000fe400078ef685 */
[----:B------:R-:W-:Y:S01]  /*b930*/  @P1 STS.128 [R86+0x3000], RZ ;  /* 0x003000ff56001388 */ /* 0x000fe20000000c00 */
[----:B------:R-:W-:Y:S02]  /*b940*/  SEL R128, R128, 0xffffffe0, !P0 ;  /* 0xffffffe080807807 */ /* 0x000fe40004000000 */
[----:B------:R-:W-:Y:S02]  /*b950*/  LEA R92, R2, UR6, 0x1 ;  /* 0x00000006025c7c11 */ /* 0x000fe4000f8e08ff */
[----:B------:R-:W-:Y:S01]  /*b960*/  @!PT LDS RZ, [RZ] ;  /* 0x00000000fffff984 */ /* 0x000fe20000000800 */
[----:B------:R-:W-:Y:S01]  /*b970*/  @!PT LDS RZ, [RZ] ;  /* 0x00000000fffff984 */ /* 0x000fe20000000800 */
[----:B------:R-:W-:Y:S01]  /*b980*/  @!PT LDS RZ, [RZ] ;  /* 0x00000000fffff984 */ /* 0x000fe20000000800 */
[----:B------:R-:W-:Y:S01]  /*b990*/  @!P1 LDGSTS.E.BYPASS.LTC128B.128 [R86+0x3800], desc[UR4][R6.64] ;  /* 0x0380000006569fae */ /* 0x000fe2000b981a04 */
[----:B------:R-:W-:Y:S01]  /*b9a0*/  ISETP.GT.AND P3, PT, R156, R135, PT ;  /* 0x000000879c00720c */ /* 0x000fe20003f64270 */
[--C-:B------:R-:W-:Y:S03]  /*b9b0*/  IMAD.IADD R96, R89, 0x1, R128.reuse ;  /* 0x0000000159607824 */ /* 0x100fe600078e0280 */
[----:B------:R-:W-:Y:S01]  /*b9c0*/  @P1 STS.128 [R86+0x3800], RZ ;  /* 0x003800ff56001388 */ /* 0x000fe20000000c00 */
[----:B------:R-:W-:Y:S04]  /*b9d0*/  IMAD.IADD R128, R92, 0x1, R128 ;  /* 0x000000015c807824 */ /* 0x000fe800078e0280 */
        /* <DEDUP_REMOVED lines=143> */
.L_x_8751:
[----:B------:R-:W-:Y:S05]  /*c2d0*/  BSYNC.RECONVERGENT B0 ;  /* 0x0000000000007941 */ /* 0x000fea0003800200 */
.L_x_8750:
[----:B------:R-:W-:Y:S01]  /*c2e0*/  @!P1 IMAD.MOV.U32 R98, RZ, RZ, R141 ;  /* 0x000000ffff629224 */ /* 0x000fe200078e008d */
[-C--:B------:R-:W-:Y:S01]  /*c2f0*/  @!P1 LEA R96, P6, R136, R141.reuse, 0x6 ;  /* 0x0000008d88609211 */ /* 0x080fe200078c30ff */
[----:B------:R-:W-:Y:S01]  /*c300*/  @!P1 IMAD.MOV.U32 R99, RZ, RZ, R140 ;  /* 0x000000ffff639224 */ /* 0x000fe200078e008c */
[-C--:B------:R-:W-:Y:S01]  /*c310*/  @!P1 IADD3 R93, P4, P3, R2, R141.reuse, R2 ;  /* 0x0000008d025d9210 */ /* 0x080fe20007b9e002 */
[C---:B------:R-:W-:Y:S01]  /*c320*/  @!P1 IMAD.SHL.U32 R94, R136.reuse, 0x40, RZ ;  /* 0x00000040885e9824 */ /* 0x040fe200078e00ff */
[-C--:B------:R-:W-:Y:S02]  /*c330*/  @!P1 LEA.HI.X R97, R136, R140.reuse, R137, 0x6, P6 ;  /* 0x0000008c88619211 */ /* 0x080fe400030f3489 */
[----:B------:R-:W-:Y:S01]  /*c340*/  @!PT LDS RZ, [RZ] ;  /* 0x00000000fffff984 */ /* 0x000fe20000000800 */
[----:B------:R-:W-:Y:S01]  /*c350*/  @!PT LDS RZ, [RZ] ;  /* 0x00000000fffff984 */ /* 0x000fe20000000800 */
[----:B------:R-:W-:Y:S01]  /*c360*/  @!PT LDS RZ, [RZ] ;  /* 0x00000000fffff984 */ /* 0x000fe20000000800 */
[----:B------:R1:W-:Y:S01]  /*c370*/  @!P1 LDGSTS.E.BYPASS.LTC128B.128 [R86+0x1000], desc[UR4][R98.64] ;  /* 0x0100000062569fae */ /* 0x0003e2000b981a04 */
[----:B------:R-:W-:Y:S02]  /*c380*/  @!P1 IADD3.X R92, PT, PT, R3, R140, R3, P4, P3 ;  /* 0x0000008c035c9210 */ /* 0x000fe400027e6403 */
[----:B------:R-:W-:Y:S01]  /*c390*/  @!P1 IADD3 R94, P5, P4, R94, R141, R94 ;  /* 0x0000008d5e5e9210 */ /* 0x000fe20007cbe05e */
[----:B------:R1:W-:Y:S01]  /*c3a0*/  @P1 STS.128 [R86+0x1000], RZ ;  /* 0x001000ff56001388 */ /* 0x0003e20000000c00 */
        /* <DEDUP_REMOVED lines=20> */
.L_x_8749:
[----:B------:R-:W-:Y:S05]  /*c4f0*/  BSYNC.RECONVERGENT B1 ;  /* 0x0000000000017941 */ /* 0x000fea0003800200 */
.L_x_8748:
[----:B-1----:R-:W2:Y:S01]  /*c500*/  LD.E R86, desc[UR4][R84.64+0xdc] ;  /* 0x0000dc0454567980 */ /* 0x002ea2000c101900 */
[C---:B------:R-:W-:Y:S02]  /*c510*/  IADD3 R92, PT, PT, R154.reuse, -0x8, RZ ;  /* 0xfffffff89a5c7810 */ /* 0x040fe40007ffe0ff */
        /* <DEDUP_REMOVED lines=265> */
[--C-:B------:R-:W-:Y:S01]  /*d5b0*/  FFMA.FTZ R126, R6, R86, -R95.reuse ;  /* 0x00000056067e7223 */ /* 0x100fe2000001085f */
[----:B------:R-:W-:Y:S01]  /*d5c0*/  FMUL.FTZ R6, R88, R82 ;  /* 0x0000005258067220 */ /* 0x000fe20000410000 */
[----:B------:R-:W-:Y:S01]  /*d5d0*/  LOP3.LUT R4, R4, 0xc0, R134, 0xf8, !PT ;  /* 0x000000c004047812 */ /* 0x000fe200078ef886 */
[-C--:B------:R-:W-:Y:S01]  /*d5e0*/  FFMA.FTZ R124, R7, R86.reuse, -R95 ;  /* 0x00000056077c7223 */ /* 0x080fe2000001085f */
[----:B------:R-:W-:Y:S01]  /*d5f0*/  LOP3.LUT R134, R134, 0x120, RZ, 0xc0, !PT ;  /* 0x0000012086867812 */ /* 0x000fe200078ec0ff */
[----:B------:R-:W-:Y:S01]  /*d600*/  FMUL.FTZ R7, R88, R83 ;  /* 0x0000005358077220 */ /* 0x000fe20000410000 */
[----:B------:R-:W-:Y:S03]  /*d610*/  FFMA.FTZ R36, R36, R86, -R97 ;  /* 0x0000005624247223 */ /* 0x000fe60000010861 */
[----:B------:R-:W-:Y:S01]  /*d620*/  MUFU.EX2 R126, R126 ;  /* 0x0000007e007e7308 */ /* 0x000fe20000000800 */
[----:B------:R-:W-:Y:S01]  /*d630*/  LOP3.LUT R4, R134, R4, R133, 0xf6, !PT ;  /* 0x0000000486047212 */ /* 0x000fe200078ef685 */
[-C--:B------:R-:W-:Y:S01]  /*d640*/  FFMA.FTZ R37, R37, R86.reuse, -R97 ;  /* 0x0000005625257223 */ /* 0x080fe20000010861 */
[-CC-:B------:R-:W-:Y:S01]  /*d650*/  FFMA.FTZ R38, R38, R86.reuse, -R95.reuse ;  /* 0x0000005626267223 */ /* 0x180fe2000001085f */
[-C--:B------:R-:W-:Y:S01]  /*d660*/  FFMA.FTZ R39, R39, R86.reuse, -R95 ;  /* 0x0000005627277223 */ /* 0x080fe2000001085f */
[----:B------:R-:W-:Y:S01]  /*d670*/  LEA R94, R4, UR6, 0x1 ;  /* 0x00000006045e7c11 */ /* 0x000fe2000f8e08ff */
        /* <DEDUP_REMOVED lines=242> */
.L_x_8745:
        /* <DEDUP_REMOVED lines=11> */
.L_x_8760:
        /* <DEDUP_REMOVED lines=89> */
.L_x_8755:
[----:B------:R-:W-:Y:S05]  /*ebe0*/  BSYNC.RECONVERGENT B0 ;  /* 0x0000000000007941 */ /* 0x000fea0003800200 */
.L_x_8754:
        /* <DEDUP_REMOVED lines=23> */
[----:B--2---:R-:W-:Y:S05]  /*ed60*/  @P4 RET.REL.NODEC R8 `(_ZN5flash24flash_fwd_splitkv_kernelI23Flash_fwd_kernel_traitsILi32ELi64ELi128ELi4ELb0ELb0EN7cutlass10bfloat16_tE19Flash_kernel_traitsILi32ELi64ELi128ELi4ES3_EELb0ELb0ELb1ELb0ELb0ELb0ELb1ELb1EEEvNS_16Flash_fwd_paramsE) ;  /* 0xffffff1008a44950 */ /* 0x004fea0003c3ffff */
[----:B------:R-:W-:Y:S01]  /*ed70*/  MOV R145, 0x0 ;  /* 0x0000000000917802 */ /* 0x000fe20000000f00 */
[----:B------:R1:W-:Y:S03]  /*ed80*/  ST.E.128 desc[UR4][R2.64+0x1800], R4 ;  /* 0x0018000402007985 */ /* 0x0003e6000c101d04 */
[----:B-1----:R-:W-:Y:S05]  /*ed90*/  RET.REL.NODEC R144 `(_ZN5flash24flash_fwd_splitkv_kernelI23Flash_fwd_kernel_traitsILi32ELi64ELi128ELi4ELb0ELb0EN7cutlass10bfloat16_tE19Flash_kernel_traitsILi32ELi64ELi128ELi4ES3_EELb0ELb0ELb1ELb0ELb0ELb0ELb1ELb1EEEvNS_16Flash_fwd_paramsE) ;  /* 0xffffff1090987950 */ /* 0x002fea0003c3ffff */
.L_x_8753:
[----:B------:R-:W-:Y:S01]  /*eda0*/  MOV R0, 0x1f ;  /* 0x0000001f00007802 */ /* 0x000fe20000000f00 */
[----:B------:R-:W-:Y:S01]  /*edb0*/  IMAD.MOV.U32 R5, RZ, RZ, 0x2 ;  /* 0x00000002ff057424 */ /* 0x000fe200078e00ff */
[----:B------:R-:W-:Y:S01]  /*edc0*/  MOV R7, R157 ;  /* 0x0000009d00077202 */ /* 0x000fe20000000f00 */
[----:B------:R-:W-:-:S07]  /*edd0*/  IMAD.MOV.U32 R6, RZ, RZ, -0x1 ;  /* 0xffffffffff067424 */ /* 0x000fce00078e00ff */
[----:B-1---5:R-:W-:Y:S05]  /*ede0*/  WARPSYNC.COLLECTIVE R6, `(.L_x_8756) ;  /* 0x0000000006087348 */ /* 0x022fea0003c00000 */
[----:B------:R2:W3:Y:S02]  /*edf0*/  SHFL.BFLY P0, R0, R7, R5, R0 ;  /* 0x0c00000507007389 */ /* 0x0004e40000000000 */
[----:B-123-5:R-:W-:Y:S05]  /*ee00*/  ENDCOLLECTIVE ;  /* 0x000000000000791b */ /* 0x02efea0003800000 */
.L_x_8756:
        /* <DEDUP_REMOVED lines=8> */
.L_x_8757:
        /* <DEDUP_REMOVED lines=8> */
.L_x_8758:
[----:B------:R-:W-:Y:S01]  /*ef10*/  FADD.FTZ R158, R0, R158 ;  /* 0x0000009e009e7221 */ /* 0x000fe20000010000 */
[----:B------:R-:W-:Y:S01]  /*ef20*/  MOV R0, 0x1f ;  /* 0x0000001f00007802 */ /* 0x000fe20000000f00 */
[----:B------:R-:W-:-:S03]  /*ef30*/  IMAD.MOV.U32 R5, RZ, RZ, 0x1 ;  /* 0x00000001ff057424 */ /* 0x000fc600078e00ff */
[----:B------:R-:W-:-:S07]  /*ef40*/  MOV R7, R158 ;  /* 0x0000009e00077202 */ /* 0x000fce0000000f00 */
[----:B------:R-:W-:Y:S05]  /*ef50*/  WARPSYNC.COLLECTIVE R6, `(.L_x_8759) ;  /* 0x0000000006087348 */ /* 0x000fea0003c00000 */
[----:B------:R1:W2:Y:S02]  /*ef60*/  SHFL.BFLY P0, R0, R7, R5, R0 ;  /* 0x0c00000507007389 */ /* 0x0002a40000000000 */
[----:B-12---:R-:W-:Y:S05]  /*ef70*/  ENDCOLLECTIVE ;  /* 0x000000000000791b */ /* 0x006fea0003800000 */
.L_x_8759:
[----:B------:R-:W-:Y:S01]  /*ef80*/  MOV R6, R0 ;  /* 0x0000000000067202 */ /* 0x000fe20000000f00 */
[----:B------:R-:W-:Y:S06]  /*ef90*/  BRA `(.L_x_8760) ;  /* 0xfffffff400ac7947 */ /* 0x000fec000383ffff */
.L_x_8761:
        /* <DEDUP_REMOVED lines=14> */
.L_x_10322:


//--------------------- .text._ZN5flash24flash_fwd_splitkv_kernelI23Flash_fwd_kernel_traitsILi32ELi64ELi128ELi4ELb0ELb0EN7cutlass10bfloat16_tE19Flash_kernel_traitsILi32ELi64ELi128ELi4ES3_EELb0ELb0ELb1ELb0ELb0ELb1ELb1ELb1EEEvNS_16Flash_fwd_paramsE --------------------------
	.section	.text._ZN5flash24flash_fwd_splitkv_kernelI23Flash_fwd_kernel_traitsILi32ELi64ELi128ELi4ELb0ELb0EN7cutlass10bfloat16_tE19Flash_kernel_traitsILi32ELi64ELi128ELi4ES3_EELb0ELb0ELb1ELb0ELb0ELb1ELb1ELb1EEEvNS_16Flash_fwd_paramsE,"ax",@progbits
	.align	128
        .global         _ZN5flash24flash_fwd_splitkv_kernelI23Flash_fwd_kernel_traitsILi32ELi64ELi128ELi4ELb0ELb0EN7cutlass10bfloat16_tE19Flash_kernel_traitsILi32ELi64ELi128ELi4ES3_EELb0ELb0ELb1ELb0ELb0ELb1ELb1ELb1EEEvNS_16Flash_fwd_paramsE
        .type           _ZN5flash24flash_fwd_splitkv_kernelI23Flash_fwd_kernel_traitsILi32ELi64ELi128ELi4ELb0ELb0EN7cutlass10bfloat16_tE19Flash_kernel_traitsILi32ELi64ELi128ELi4ES3_EELb0ELb0ELb1ELb0ELb0ELb1ELb1ELb1EEEvNS_16Flash_fwd_paramsE,@function
        .size           _ZN5flash24flash_fwd_splitkv_kernelI23Flash_fwd_kernel_traitsILi32ELi64ELi128ELi4ELb0ELb0EN7cutlass10bfloat16_tE19Flash_kernel_traitsILi32ELi64ELi128ELi4ES3_EELb0ELb0ELb1ELb0ELb0ELb1ELb1ELb1EEEvNS_16Flash_fwd_paramsE,(.L_x_10323 - _ZN5flash24flash_fwd_splitkv_kernelI23Flash_fwd_kernel_traitsILi32ELi64ELi128ELi4ELb0ELb0EN7cutlass10bfloat16_tE19Flash_kernel_traitsILi32ELi64ELi128ELi4ES3_EELb0ELb0ELb1ELb0ELb0ELb1ELb1ELb1EEEvNS_16Flash_fwd_paramsE)
        .other          _ZN5flash24flash_fwd_splitkv_kernelI23Flash_fwd_kernel_traitsILi32ELi64ELi128ELi4ELb0ELb0EN7cutlass10bfloat16_tE19Flash_kernel_traitsILi32ELi64ELi128ELi4ES3_EELb0ELb0ELb1ELb0ELb0ELb1ELb1ELb1EEEvNS_16Flash_fwd_paramsE,@"STO_CUDA_ENTRY STV_DEFAULT"
_ZN5flash24flash_fwd_splitkv_kernelI23Flash_fwd_kernel_traitsILi32ELi64ELi128ELi4ELb0ELb0EN7cutlass10bfloat16_tE19Flash_kernel_traitsILi32ELi64ELi128ELi4ES3_EELb0ELb0ELb1ELb0ELb0ELb1ELb1ELb1EEEvNS_16Flash_fwd_paramsE:
.text._ZN5flash24flash_fwd_splitkv_kernelI23Flash_fwd_kernel_traitsILi32ELi64ELi128ELi4ELb0ELb0EN7cutlass10bfloat16_tE19Flash_kernel_traitsILi32ELi64ELi128ELi4ES3_EELb0ELb0ELb1ELb0ELb0ELb1ELb1ELb1EEEvNS_16Flash_fwd_paramsE:
        /* <DEDUP_REMOVED lines=29> */
[----:B------:R-:W-:Y:S05]  /*01d0*/  CALL.REL.NOINC `($_ZN5flash24flash_fwd_splitkv_kernelI23Flash_fwd_kernel_traitsILi32ELi64ELi128ELi4ELb0ELb0EN7cutlass10bfloat16_tE19Flash_kernel_traitsILi32ELi64ELi128ELi4ES3_EELb0ELb0ELb1ELb0ELb0ELb1ELb1ELb1EEEvNS_16Flash_fwd_paramsE$_ZN5flash30compute_attn_1rowblock_splitkvI23Flash_fwd_kernel_traitsILi32ELi64ELi128ELi4ELb0ELb0EN7cutlass10bfloat16_tE19Flash_kernel_traitsILi32ELi64ELi128ELi4ES3_EELb0ELb0ELb1ELb0ELb0ELb1ELb1ELb1ENS_16Flash_fwd_paramsEEEvRKT8_iiiii) ;  /* 0x0000000000087944 */ /* 0x000fea0003c00000 */
[----:B------:R-:W-:Y:S05]  /*01e0*/  BSYNC.RECONVERGENT B3 ;  /* 0x0000000000037941 */ /* 0x000fea0003800200 */
.L_x_8762:
[----:B------:R-:W-:Y:S05]  /*01f0*/  EXIT ;  /* 0x000000000000794d */ /* 0x000fea0003800000 */
        .type           $_ZN5flash24flash_fwd_splitkv_kernelI23Flash_fwd_kernel_traitsILi32ELi64ELi128ELi4ELb0ELb0EN7cutlass10bfloat16_tE19Flash_kernel_traitsILi32ELi64ELi128ELi4ES3_EELb0ELb0ELb1ELb0ELb0ELb1ELb1ELb1EEEvNS_16Flash_fwd_paramsE$_ZN5flash30compute_attn_1rowblock_splitkvI23Flash_fwd_kernel_traitsILi32ELi64ELi128ELi4ELb0ELb0EN7cutlass10bfloat16_tE19Flash_kernel_traitsILi32ELi64ELi128ELi4ES3_EELb0ELb0ELb1ELb0ELb0ELb1ELb1ELb1ENS_16Flash_fwd_paramsEEEvRKT8_iiiii,@function
        .size           $_ZN5flash24flash_fwd_splitkv_kernelI23Flash_fwd_kernel_traitsILi32ELi64ELi128ELi4ELb0ELb0EN7cutlass10bfloat16_tE19Flash_kernel_traitsILi32ELi64ELi128ELi4ES3_EELb0ELb0ELb1ELb0ELb0ELb1ELb1ELb1EEEvNS_16Flash_fwd_paramsE$_ZN5flash30compute_attn_1rowblock_splitkvI23Flash_fwd_kernel_traitsILi32ELi64ELi128ELi4ELb0ELb0EN7cutlass10bfloat16_tE19Flash_kernel_traitsILi32ELi64ELi128ELi4ES3_EELb0ELb0ELb1ELb0ELb0ELb1ELb1ELb1ENS_16Flash_fwd_paramsEEEvRKT8_iiiii,(.L_x_10323 - $_ZN5flash24flash_fwd_splitkv_kernelI23Flash_fwd_kernel_traitsILi32ELi64ELi128ELi4ELb0ELb0EN7cutlass10bfloat16_tE19Flash_kernel_traitsILi32ELi64ELi128ELi4ES3_EELb0ELb0ELb1ELb0ELb0ELb1ELb1ELb1EEEvNS_16Flash_fwd_paramsE$_ZN5flash30compute_attn_1rowblock_splitkvI23Flash_fwd_kernel_traitsILi32ELi64ELi128ELi4ELb0ELb0EN7cutlass10bfloat16_tE19Flash_kernel_traitsILi32ELi64ELi128ELi4ES3_EELb0ELb0ELb1ELb0ELb0ELb1ELb1ELb1ENS_16Flash_fwd_paramsEEEvRKT8_iiiii)
$_ZN5flash24flash_fwd_splitkv_kernelI23Flash_fwd_kernel_traitsILi32ELi64ELi128ELi4ELb0ELb0EN7cutlass10bfloat16_tE19Flash_kernel_traitsILi32ELi64ELi128ELi4ES3_EELb0ELb0ELb1ELb0ELb0ELb1ELb1ELb1EEEvNS_16Flash_fwd_paramsE$_ZN5flash30compute_attn_1rowblock_splitkvI23Flash_fwd_kernel_traitsILi32ELi64ELi128ELi4ELb0ELb0EN7cutlass10bfloat16_tE19Flash_kernel_traitsILi32ELi64ELi128ELi4ES3_EELb0ELb0ELb1ELb0ELb0ELb1ELb1ELb1ENS_16Flash_fwd_paramsEEEvRKT8_iiiii:
        /* <DEDUP_REMOVED lines=38> */
.L_x_8764:
[----:B------:R-:W-:Y:S05]  /*0460*/  BSYNC.RECONVERGENT B0 ;  /* 0x0000000000007941 */ /* 0x000fea0003800200 */
.L_x_8763:
[----:B------:R-:W-:Y:S04]  /*0470*/  BSSY.RECONVERGENT B0, `(.L_x_8765) ;  /* 0x0000007000007945 */ /* 0x000fe80003800200 */
[----:B------:R-:W-:Y:S05]  /*0480*/  @!P3 BRA `(.L_x_8766) ;  /* 0x000000000014b947 */ /* 0x000fea0003800000 */
[----:B------:R-:W3:Y:S02]  /*0490*/  LD.E.U8 R2, desc[UR4][R84.64+0x1b2] ;  /* 0x0001b20454027980 */ /* 0x000ee4000c101100 */
[----:B---3--:R-:W-:-:S13]  /*04a0*/  ISETP.NE.AND P1, PT, R2, RZ, PT ;  /* 0x000000ff0200720c */ /* 0x008fda0003f25270 */
[----:B------:R-:W3:Y:S02]  /*04b0*/  @P1 LD.E R7, desc[UR4][R12.64+0x4] ;  /* 0x000004040c071980 */ /* 0x000ee4000c101900 */
[----:B---3-5:R-:W-:-:S06]  /*04c0*/  @P1 IADD3 R72, PT, PT, R7, -R10, RZ ;  /* 0x8000000a07481210 */ /* 0x028fcc0007ffe0ff */
[----:B------:R3:W5:Y:S02]  /*04d0*/  @!P1 LD.E R72, desc[UR4][R12.64] ;  /* 0x000000040c489980 */ /* 0x000764000c101900 */
.L_x_8766:
[----:B------:R-:W-:Y:S05]  /*04e0*/  BSYNC.RECONVERGENT B0 ;  /* 0x0000000000007941 */ /* 0x000fea0003800200 */
.L_x_8765:
        /* <DEDUP_REMOVED lines=9> */
.L_x_8768:
[----:B------:R-:W4:Y:S01]  /*0580*/  LD.E.64 R2, desc[UR4][R84.64+0x108] ;  /* 0x0001080454027980 */ /* 0x000f22000c101b00 */
[----:B------:R-:W-:Y:S01]  /*0590*/  BSSY.RECONVERGENT B0, `(.L_x_8770) ;  /* 0x0000006000007945 */ /* 0x000fe20003800200 */
[----:B----4-:R-:W-:-:S04]  /*05a0*/  ISETP.NE.U32.AND P0, PT, R2, RZ, PT ;  /* 0x000000ff0200720c */ /* 0x010fc80003f05070 */
[----:B------:R-:W-:Y:S01]  /*05b0*/  ISETP.NE.AND.EX P0, PT, R3, RZ, PT, P0 ;  /* 0x000000ff0300720c */ /* 0x000fe20003f05300 */
[----:B------:R-:W-:-:S12]  /*05c0*/  IMAD.MOV.U32 R3, RZ, RZ, RZ ;  /* 0x000000ffff037224 */ /* 0x000fd800078e00ff */
[----:B------:R-:W-:Y:S05]  /*05d0*/  @!P0 BRA `(.L_x_8771) ;  /* 0x0000000000048947 */ /* 0x000fea0003800000 */
[----:B------:R4:W5:Y:S02]  /*05e0*/  LD.E R3, desc[UR4][R84.64+0xbc] ;  /* 0x0000bc0454037980 */ /* 0x000964000c101900 */
.L_x_8771:
[----:B------:R-:W-:Y:S05]  /*05f0*/  BSYNC.RECONVERGENT B0 ;  /* 0x0000000000007941 */ /* 0x000fea0003800200 */
.L_x_8770:
[----:B-----5:R-:W-:Y:S02]  /*0600*/  IADD3 R54, PT, PT, R72, R3, RZ ;  /* 0x0000000348367210 */ /* 0x020fe40007ffe0ff */
.L_x_8769:
[----:B------:R-:W-:Y:S05]  /*0610*/  BSYNC.RECONVERGENT B1 ;  /* 0x0000000000017941 */ /* 0x000fea0003800200 */
.L_x_8767:
[----:B------:R-:W-:Y:S01]  /*0620*/  IMAD.SHL.U32 R77, R149, 0x40, RZ ;  /* 0x00000040954d7824 */ /* 0x000fe200078e00ff */
[----:B------:R-:W-:Y:S01]  /*0630*/  MOV R2, R148 ;  /* 0x0000009400027202 */ /* 0x000fe20000000f00 */
[----:B------:R-:W-:-:S03]  /*0640*/  IMAD.MOV.U32 R3, RZ, RZ, 0x0 ;  /* 0x00000000ff037424 */ /* 0x000fc600078e00ff */
[----:B------:R-:W-:-:S13]  /*0650*/  ISETP.GT.AND P0, PT, R150, R77, PT ;  /* 0x0000004d9600720c */ /* 0x000fda0003f04270 */
[----:B-1234-:R-:W-:Y:S05]  /*0660*/  @!P0 RET.REL.NODEC R2 `(_ZN5flash24flash_fwd_splitkv_kernelI23Flash_fwd_kernel_traitsILi32ELi64ELi128ELi4ELb0ELb0EN7cutlass10bfloat16_tE19Flash_kernel_traitsILi32ELi64ELi128ELi4ES3_EELb0ELb0ELb1ELb0ELb0ELb1ELb1ELb1EEEvNS_16Flash_fwd_paramsE) ;  /* 0xfffffff802648950 */ /* 0x01efea0003c3ffff */
        /* <DEDUP_REMOVED lines=86> */
[----:B-1----:R-:W-:Y:S05]  /*0bd0*/  @P4 RET.REL.NODEC R148 `(_ZN5flash24flash_fwd_splitkv_kernelI23Flash_fwd_kernel_traitsILi32ELi64ELi128ELi4ELb0ELb0EN7cutlass10bfloat16_tE19Flash_kernel_traitsILi32ELi64ELi128ELi4ES3_EELb0ELb0ELb1ELb0ELb0ELb1ELb1ELb1EEEvNS_16Flash_fwd_paramsE) ;  /* 0xfffffff494084950 */ /* 0x002fea0003c3ffff */
[----:B------:R-:W-:Y:S02]  /*0be0*/  MOV R3, 0xff800000 ;  /* 0xff80000000037802 */ /* 0x000fe40000000f00 */
[----:B------:R-:W-:-:S03]  /*0bf0*/  MOV R149, 0x0 ;  /* 0x0000000000957802 */ /* 0x000fc60000000f00 */
[----:B------:R1:W-:Y:S02]  /*0c00*/  ST.E desc[UR4][R8.64+0xc0], R3 ;  /* 0x0000c00308007985 */ /* 0x0003e4000c101904 */
[----:B-1----:R-:W-:Y:S05]  /*0c10*/  RET.REL.NODEC R148 `(_ZN5flash24flash_fwd_splitkv_kernelI23Flash_fwd_kernel_traitsILi32ELi64ELi128ELi4ELb0ELb0EN7cutlass10bfloat16_tE19Flash_kernel_traitsILi32ELi64ELi128ELi4ES3_EELb0ELb0ELb1ELb0ELb0ELb1ELb1ELb1EEEvNS_16Flash_fwd_paramsE) ;  /* 0xfffffff094f87950 */ /* 0x002fea0003c3ffff */
.L_x_8772:
        /* <DEDUP_REMOVED lines=95> */
[----:B---3--:R-:W-:Y:S02]  /*1210*/  IMAD R3, R11, R2, RZ ;  /* 0x000000020b037224 */ /* 0x008fe400078e02ff */
[----:B------:R-:W-:-:S04]  /*1220*/  IMAD.WIDE.U32 R8, R7, R20, R8 ;  /* 0x0000001407087225 */ /* 0x000fc800078e0008 */
[----:B------:R-:W-:-:S04]  /*1230*/  IMAD.WIDE.U32 R20, R10, R2, RZ ;  /* 0x000000020a147225 */ /* 0x000fc800078e00ff */
[----:B------:R-:W-:Y:S01]  /*1240*/  IMAD R3, R10, R5, R3 ;  /* 0x000000050a037224 */ /* 0x000fe200078e0203 */
[----:B------:R-:W-:Y:S01]  /*1250*/  MOV R10, R8 ;  /* 0x00000008000a7202 */ /* 0x000fe20000000f00 */
[----:B------:R-:W-:-:S03]  /*1260*/  IMAD.IADD R4, R9, 0x1, R4 ;  /* 0x0000000109047824 */ /* 0x000fc600078e0204 */
[----:B------:R-:W-:Y:S01]  /*1270*/  IADD3 R19, PT, PT, R21, R3, RZ ;  /* 0x0000000315137210 */ /* 0x000fe20007ffe0ff */
[----:B------:R-:W-:Y:S05]  /*1280*/  BRA `(.L_x_8775) ;  /* 0x0000000400447947 */ /* 0x000fea0003800000 */
.L_x_8774:
        /* <DEDUP_REMOVED lines=8> */
[----:B------:R-:W4:Y:S04]  /*1310*/  @!P2 LD.E.64 R24, desc[UR4][R84.64+0x28] ;  /* 0x000028045418a980 */ /* 0x000f28000c101b00 */
[----:B------:R-:W4:Y:S01]  /*1320*/  LD.E.64 R20, desc[UR4][R14.64+0x50] ;  /* 0x000050040e147980 */ /* 0x000f22000c101b00 */
        /* <DEDUP_REMOVED lines=21> */
[-C--:B---3-5:R-:W-:Y:S02]  /*1480*/  @!P2 IMAD R5, R17, R8.reuse, RZ ;  /* 0x000000081105a224 */ /* 0x0a8fe400078e02ff */
        /* <DEDUP_REMOVED lines=14> */
[----:B------:R-:W-:-:S02]  /*1570*/  LEA R18, R51, 0xffffff80, 0x7 ;  /* 0xffffff8033127811 */ /* 0x000fc400078e38ff */
[----:B------:R-:W-:Y:S02]  /*1580*/  @P2 IADD3 R5, PT, PT, R17, R2, RZ ;  /* 0x0000000211052210 */ /* 0x000fe40007ffe0ff */
[----:B------:R-:W-:Y:S01]  /*1590*/  @!P1 IADD3 R7, PT, PT, R7, 0x1, RZ ;  /* 0x0000000107079810 */ /* 0x000fe20007ffe0ff */
[----:B----4-:R-:W-:Y:S01]  /*15a0*/  @!P2 IMAD R2, R141, R9, RZ ;  /* 0x000000098d02a224 */ /* 0x010fe200078e02ff */
        /* <DEDUP_REMOVED lines=15> */
[----:B------:R-:W-:Y:S02]  /*16a0*/  IADD3 R11, PT, PT, R27, R4, RZ ;  /* 0x000000041b0b7210 */ /* 0x000fe40007ffe0ff */
[----:B------:R-:W-:Y:S01]  /*16b0*/  @P2 IADD3 R9, PT, PT, R9, R10, RZ ;  /* 0x0000000a09092210 */ /* 0x000fe20007ffe0ff */
[----:B------:R-:W-:Y:S01]  /*16c0*/  IMAD.MOV.U32 R10, RZ, RZ, R26 ;  /* 0x000000ffff0a7224 */ /* 0x000fe200078e001a */
[----:B------:R-:W-:Y:S01]  /*16d0*/  SHF.R.S32.HI R4, RZ, 0x1f, R7 ;  /* 0x0000001fff047819 */ /* 0x000fe20000011407 */
[----:B------:R-:W-:-:S02]  /*16e0*/  IMAD R5, R21, R7, RZ ;  /* 0x0000000715057224 */ /* 0x000fc400078e02ff */
[C---:B------:R-:W-:Y:S02]  /*16f0*/  @!P2 IMAD R2, R24.reuse, R3, R2 ;  /* 0x000000031802a224 */ /* 0x040fe400078e0202 */
[----:B------:R-:W-:-:S04]  /*1700*/  @!P2 IMAD.WIDE.U32 R24, R24, R8, R28 ;  /* 0x000000081818a225 */ /* 0x000fc800078e001c */
[----:B------:R-:W-:-:S04]  /*1710*/  IMAD.WIDE.U32 R10, R20, R7, R10 ;  /* 0x00000007140a7225 */ /* 0x000fc800078e000a */
[-C--:B------:R-:W-:Y:S02]  /*1720*/  @P2 IMAD R3, R141, R9.reuse, RZ ;  /* 0x000000098d032224 */ /* 0x080fe400078e02ff */
[----:B------:R-:W-:Y:S01]  /*1730*/  @P2 IMAD.WIDE.U32 R6, R140, R9, RZ ;  /* 0x000000098c062225 */ /* 0x000fe200078e00ff */
[----:B------:R-:W-:-:S03]  /*1740*/  @!P2 IADD3 R19, PT, PT, R25, R2, RZ ;  /* 0x000000021913a210 */ /* 0x000fc60007ffe0ff */
[----:B------:R-:W-:Y:S01]  /*1750*/  IMAD R4, R20, R4, R5 ;  /* 0x0000000414047224 */ /* 0x000fe200078e0205 */
[----:B------:R-:W-:Y:S02]  /*1760*/  @!P2 MOV R20, R24 ;  /* 0x000000180014a202 */ /* 0x000fe40000000f00 */
[----:B------:R-:W-:Y:S01]  /*1770*/  @P2 IADD3 R19, PT, PT, R7, R3, RZ ;  /* 0x0000000307132210 */ /* 0x000fe20007ffe0ff */
[----:B------:R-:W-:Y:S01]  /*1780*/  IMAD.IADD R4, R11, 0x1, R4 ;  /* 0x000000010b047824 */ /* 0x000fe200078e0204 */
[----:B------:R-:W-:Y:S02]  /*1790*/  @P2 MOV R20, R6 ;  /* 0x0000000600142202 */ /* 0x000fe40000000f00 */
.L_x_8775:
[----:B------:R-:W-:Y:S05]  /*17a0*/  BSYNC.RECONVERGENT B0 ;  /* 0x0000000000007941 */ /* 0x000fea0003800200 */
.L_x_8773:
        /* <DEDUP_REMOVED lines=23> */
[----:B------:R-:W-:-:S03]  /*1920*/  IMAD.SHL.U32 R5, R55, 0x8, RZ ;  /* 0x0000000837057824 */ /* 0x000fc600078e00ff */
[----:B------:R-:W-:Y:S02]  /*1930*/  ISETP.GT.U32.AND P2, PT, R16, R21, PT ;  /* 0x000000151000720c */ /* 0x000fe40003f44070 */
[----:B------:R-:W-:Y:S01]  /*1940*/  LOP3.LUT R12, R5, 0x18, RZ, 0xc0, !PT ;  /* 0x00000018050c7812 */ /* 0x000fe200078ec0ff */
[----:B------:R-:W-:-:S03]  /*1950*/  IMAD.MOV.U32 R2, RZ, RZ, RZ ;  /* 0x000000ffff027224 */ /* 0x000fc600078e00ff */
[----:B------:R-:W-:Y:S02]  /*1960*/  IADD3 R30, P1, PT, R12, R20, RZ ;  /* 0x000000140c1e7210 */ /* 0x000fe40007f3e0ff */
[----:B------:R-:W-:Y:S01]  /*1970*/  LOP3.LUT R20, R152, R13, RZ, 0x3c, !PT ;  /* 0x0000000d98147212 */ /* 0x000fe200078e3cff */
[----:B------:R1:W5:Y:S04]  /*1980*/  @P4 LD.E R2, desc[UR4][R34.64] ;  /* 0x0000000422024980 */ /* 0x000368000c101900 */
[-C--:B------:R-:W-:Y:S01]  /*1990*/  @!P2 IADD3 R21, PT, PT, R21, -R16.reuse, RZ ;  /* 0x800000101515a210 */ /* 0x080fe20007ffe0ff */
[----:B------:R-:W-:Y:S01]  /*19a0*/  IMAD.X R31, RZ, RZ, R19, P1 ;  /* 0x000000ffff1f7224 */ /* 0x000fe200008e0613 */
[----:B------:R-:W-:Y:S02]  /*19b0*/  ISETP.GE.AND P1, PT, R20, RZ, PT ;  /* 0x000000ff1400720c */ /* 0x000fe40003f26270 */
[----:B------:R-:W-:Y:S01]  /*19c0*/  ISETP.GE.U32.AND P4, PT, R21, R16, PT ;  /* 0x000000101500720c */ /* 0x000fe20003f86070 */
[----:B------:R-:W-:-:S02]  /*19d0*/  IMAD R17, R17, R140, RZ ;  /* 0x0000008c11117224 */ /* 0x000fc400078e02ff */
[----:B------:R-:W-:Y:S01]  /*19e0*/  IMAD.WIDE.U32 R20, R18, R140, R30 ;  /* 0x0000008c12147225 */ /* 0x000fe200078e001e */
[----:B------:R-:W-:-:S03]  /*19f0*/  ISETP.NE.AND P3, PT, R13, RZ, PT ;  /* 0x000000ff0d00720c */ /* 0x000fc60003f65270 */
[----:B------:R-:W-:Y:S02]  /*1a00*/  IMAD R17, R18, R141, R17 ;  /* 0x0000008d12117224 */ /* 0x000fe400078e0211 */
[----:B------:R-:W-:-:S04]  /*1a10*/  @!P2 VIADD R3, R3, 0x1 ;  /* 0x000000010303a836 */ /* 0x000fc80000000000 */
[----:B------:R-:W-:Y:S01]  /*1a20*/  @P4 VIADD R3, R3, 0x1 ;  /* 0x0000000103034836 */ /* 0x000fe20000000000 */
[----:B------:R-:W-:Y:S02]  /*1a30*/  IADD3 R21, PT, PT, R21, R17, RZ ;  /* 0x0000001115157210 */ /* 0x000fe40007ffe0ff */
[----:B------:R-:W-:Y:S02]  /*1a40*/  SHF.R.S32.HI R95, RZ, 0x1f, R152 ;  /* 0x0000001fff5f7819 */ /* 0x000fe40000011498 */
[----:B------:R-:W-:Y:S02]  /*1a50*/  @!P1 IADD3 R3, PT, PT, -R3, RZ, RZ ;  /* 0x000000ff03039210 */ /* 0x000fe40007ffe1ff */
[----:B------:R-:W-:Y:S01]  /*1a60*/  @!P3 LOP3.LUT R3, RZ, R13, RZ, 0x33, !PT ;  /* 0x0000000dff03b212 */ /* 0x000fe200078e33ff */
[----:B------:R-:W-:Y:S01]  /*1a70*/  IMAD.MOV.U32 R99, RZ, RZ, RZ ;  /* 0x000000ffff637224 */ /* 0x000fe200078e00ff */
[----:B------:R-:W-:-:S03]  /*1a80*/  SHF.R.U32.HI R98, RZ, 0x2, R55 ;  /* 0x00000002ff627819 */ /* 0x000fc60000011637 */
[----:B------:R-:W-:Y:S02]  /*1a90*/  IMAD R19, R23, R3, RZ ;  /* 0x0000000317137224 */ /* 0x000fe400078e02ff */
[----:B------:R-:W-:Y:S01]  /*1aa0*/  IMAD.WIDE.U32 R20, R3, R22, R20 ;  /* 0x0000001603147225 */ /* 0x000fe200078e0014 */
[----:B------:R-:W1:Y:S03]  /*1ab0*/  S2R R50, SR_CgaCtaId ;  /* 0x0000000000327919 */ /* 0x000e660000008800 */
[-C--:B------:R-:W-:Y:S02]  /*1ac0*/  IMAD R143, R139, R98.reuse, RZ ;  /* 0x000000628b8f7224 */ /* 0x080fe400078e02ff */
[----:B------:R-:W-:Y:S01]  /*1ad0*/  IMAD R147, R141, R98, RZ ;  /* 0x000000628d937224 */ /* 0x000fe200078e02ff */
[----:B------:R-:W-:Y:S02]  /*1ae0*/  IADD3 R67, PT, PT, R51, -0x1, RZ ;  /* 0xffffffff33437810 */ /* 0x000fe40007ffe0ff */
[----:B------:R-:W-:-:S03]  /*1af0*/  SHF.L.U32 R66, R55, 0x2, RZ ;  /* 0x0000000237427819 */ /* 0x000fc600000006ff */
[----:B------:R-:W-:Y:S01]  /*1b00*/  IMAD.SHL.U32 R65, R67, 0x80, RZ ;  /* 0x0000008043417824 */ /* 0x000fe200078e00ff */
[----:B------:R-:W-:Y:S01]  /*1b10*/  LOP3.LUT R75, R66, 0xc, RZ, 0xc0, !PT ;  /* 0x0000000c424b7812 */ /* 0x000fe200078ec0ff */
[----:B--2---:R-:W-:Y:S02]  /*1b20*/  @P0 IMAD R18, R27, R0, RZ ;  /* 0x000000001b120224 */ /* 0x004fe400078e02ff */
[-C--:B---3--:R-:W-:Y:S02]  /*1b30*/  @!P0 IMAD R16, R29, R153.reuse, RZ ;  /* 0x000000991d108224 */ /* 0x088fe400078e02ff */
[----:B------:R-:W-:-:S04]  /*1b40*/  @!P0 IMAD.WIDE.U32 R30, R28, R153, RZ ;  /* 0x000000991c1e8225 */ /* 0x000fc800078e00ff */
[----:B------:R-:W-:-:S04]  /*1b50*/  @P0 IMAD.WIDE.U32 R28, R26, R0, RZ ;  /* 0x000000001a1c0225 */ /* 0x000fc800078e00ff */
[----:B------:R-:W-:Y:S02]  /*1b60*/  @!P0 IMAD.MOV.U32 R0, RZ, RZ, R30 ;  /* 0x000000ffff008224 */ /* 0x000fe400078e001e */
[----:B------:R-:W-:Y:S01]  /*1b70*/  @P0 IMAD.MOV.U32 R0, RZ, RZ, R28 ;  /* 0x000000ffff000224 */ /* 0x000fe200078e001c */
[----:B------:R-:W-:Y:S01]  /*1b80*/  @!P0 IADD3 R16, PT, PT, R31, R16, RZ ;  /* 0x000000101f108210 */ /* 0x000fe20007ffe0ff */
[----:B------:R-:W-:-:S03]  /*1b90*/  @P0 IMAD.IADD R16, R29, 0x1, R18 ;  /* 0x000000011d100824 */ /* 0x000fc600078e0212 */
[----:B------:R-:W-:Y:S01]  /*1ba0*/  IADD3 R30, P2, PT, R12, R0, RZ ;  /* 0x000000000c1e7210 */ /* 0x000fe20007f5e0ff */
[----:B------:R-:W-:-:S04]  /*1bb0*/  IMAD R17, R25, R152, RZ ;  /* 0x0000009819117224 */ /* 0x000fc800078e02ff */
[----:B------:R-:W-:Y:S01]  /*1bc0*/  IMAD.X R31, RZ, RZ, R16, P2 ;  /* 0x000000ffff1f7224 */ /* 0x000fe200010e0610 */
[----:B------:R-:W-:Y:S01]  /*1bd0*/  SHF.R.S32.HI R0, RZ, 0x1f, R3 ;  /* 0x0000001fff007819 */ /* 0x000fe20000011403 */
[----:B------:R-:W-:Y:S02]  /*1be0*/  IMAD R17, R24, R95, R17 ;  /* 0x0000005f18117224 */ /* 0x000fe400078e0211 */
[----:B------:R-:W-:-:S04]  /*1bf0*/  IMAD.WIDE.U32 R30, R152, R24, R30 ;  /* 0x00000018981e7225 */ /* 0x000fc800078e001e */
[----:B------:R-:W-:Y:S01]  /*1c00*/  IMAD.WIDE.U32 R28, R149, 0x40, R98 ;  /* 0x00000040951c7825 */ /* 0x000fe200078e0062 */
[----:B------:R-:W-:-:S03]  /*1c10*/  IADD3 R23, PT, PT, R31, R17, RZ ;  /* 0x000000111f177210 */ /* 0x000fc60007ffe0ff */
[----:B------:R-:W-:Y:S02]  /*1c20*/  IMAD R19, R0, R22, R19 ;  /* 0x0000001600137224 */ /* 0x000fe400078e0213 */
[-C--:B------:R-:W-:Y:S02]  /*1c30*/  IMAD R17, R29, R26.reuse, RZ ;  /* 0x0000001a1d117224 */ /* 0x080fe400078e02ff */
[----:B------:R-:W-:Y:S02]  /*1c40*/  IMAD.MOV.U32 R22, RZ, RZ, R30 ;  /* 0x000000ffff167224 */ /* 0x000fe400078e001e */
[C---:B------:R-:W-:Y:S02]  /*1c50*/  IMAD R17, R28.reuse, R27, R17 ;  /* 0x0000001b1c117224 */ /* 0x040fe400078e0211 */
[----:B------:R-:W-:-:S04]  /*1c60*/  IMAD.WIDE.U32 R22, R28, R26, R22 ;  /* 0x0000001a1c167225 */ /* 0x000fc800078e0016 */
[----:B------:R-:W-:Y:S01]  /*1c70*/  IMAD.IADD R21, R21, 0x1, R19 ;  /* 0x0000000115157824 */ /* 0x000fe200078e0213 */
[----:B------:R-:W-:Y:S02]  /*1c80*/  SHF.R.S32.HI R19, RZ, 0x1f, R72 ;  /* 0x0000001fff137819 */ /* 0x000fe40000011448 */
[----:B------:R-:W-:Y:S02]  /*1c90*/  IADD3 R18, P0, PT, R12, R10, RZ ;  /* 0x0000000a0c127210 */ /* 0x000fe40007f1e0ff */
[----:B------:R-:W-:Y:S02]  /*1ca0*/  IADD3 R17, PT, PT, R23, R17, RZ ;  /* 0x0000001117117210 */ /* 0x000fe40007ffe0ff */
[C---:B----4-:R-:W-:Y:S02]  /*1cb0*/  LEA R96, P1, R22.reuse, R14, 0x1 ;  /* 0x0000000e16607211 */ /* 0x050fe400078208ff */
[----:B------:R-:W-:Y:S02]  /*1cc0*/  LEA.HI R10, R19, R72, RZ, 0x7 ;  /* 0x00000048130a7211 */ /* 0x000fe400078f38ff */
[----:B------:R-:W-:-:S02]  /*1cd0*/  LEA.HI.X R97, R22, R15, R17, 0x1, P1 ;  /* 0x0000000f16617211 */ /* 0x000fc400008f0c11 */
[----:B------:R-:W-:Y:S02]  /*1ce0*/  SHF.R.S32.HI R15, RZ, 0x7, R10 ;  /* 0x00000007ff0f7819 */ /* 0x000fe4000001140a */
[----:B------:R-:W-:Y:S02]  /*1cf0*/  LOP3.LUT R16, R5, 0xc0, RZ, 0xc0, !PT ;  /* 0x000000c005107812 */ /* 0x000fe400078ec0ff */
[----:B------:R-:W-:Y:S02]  /*1d00*/  VIMNMX R68, PT, PT, R142, R15, !PT ;  /* 0x0000000f8e447248 */ /* 0x000fe40007fe0100 */
[----:B------:R-:W-:Y:S02]  /*1d10*/  LOP3.LUT R16, R16, 0x18, R55, 0xf8, !PT ;  /* 0x0000001810107812 */ /* 0x000fe400078ef837 */
[----:B------:R-:W-:Y:S01]  /*1d20*/  ISETP.GT.AND P2, PT, R51, R68, PT ;  /* 0x000000443300720c */ /* 0x000fe20003f44270 */
[----:B------:R-:W-:Y:S01]  /*1d30*/  IMAD.X R19, RZ, RZ, R4, P0 ;  /* 0x000000ffff137224 */ /* 0x000fe200000e0604 */
[----:B------:R-:W-:Y:S01]  /*1d40*/  LOP3.LUT R16, R16, 0x18, R5, 0x78, !PT ;  /* 0x0000001810107812 */ /* 0x000fe200078e7805 */
[----:B------:R-:W-:Y:S01]  /*1d50*/  IMAD.WIDE.U32 R20, R98, R140, R20 ;  /* 0x0000008c62147225 */ /* 0x000fe200078e0014 */
[----:B------:R-:W-:-:S02]  /*1d60*/  MOV R25, 0x400 ;  /* 0x0000040000197802 */ /* 0x000fc40000000f00 */
[----:B------:R-:W-:Y:S01]  /*1d70*/  LOP3.LUT R5, R16, 0x1f20, R5, 0xf8, !PT ;  /* 0x00001f2010057812 */ /* 0x000fe200078ef805 */
[----:B------:R-:W-:Y:S01]  /*1d80*/  IMAD.WIDE.U32 R16, R98, R138, R18 ;  /* 0x0000008a62107225 */ /* 0x000fe200078e0012 */
[----:B-1----:R-:W-:Y:S02]  /*1d90*/  LEA R50, R50, R25, 0x18 ;  /* 0x0000001932327211 */ /* 0x002fe400078ec0ff */
[----:B------:R-:W-:Y:S01]  /*1da0*/  LEA R146, P0, R20, R6, 0x1 ;  /* 0x0000000614927211 */ /* 0x000fe200078008ff */
[----:B------:R-:W-:Y:S01]  /*1db0*/  IMAD.IADD R143, R17, 0x1, R143 ;  /* 0x00000001118f7824 */ /* 0x000fe200078e028f */
[----:B------:R-:W-:Y:S01]  /*1dc0*/  LEA R144, P1, R16, R8, 0x1 ;  /* 0x0000000810907211 */ /* 0x000fe200078208ff */
[----:B------:R-:W-:Y:S01]  /*1dd0*/  IMAD.IADD R147, R21, 0x1, R147 ;  /* 0x0000000115937824 */ /* 0x000fe200078e0293 */
[C---:B------:R-:W-:Y:S01]  /*1de0*/  SHF.L.U64.HI R70, R26.reuse, 0x5, R27 ;  /* 0x000000051a467819 */ /* 0x040fe2000001021b */
[----:B------:R-:W-:Y:S01]  /*1df0*/  IMAD.SHL.U32 R69, R26, 0x20, RZ ;  /* 0x000000201a457824 */ /* 0x000fe200078e00ff */
        /* <DEDUP_REMOVED lines=16> */
[----:B------:R-:W-:-:S05]  /*1f00*/  IMAD.MOV.U32 R74, RZ, RZ, R65 ;  /* 0x000000ffff4a7224 */ /* 0x000fca00078e0041 */
[----:B------:R-:W-:Y:S02]  /*1f10*/  SHF.R.S32.HI R15, RZ, 0x1f, R74 ;  /* 0x0000001fff0f7819 */ /* 0x000fe4000001144a */
[----:B------:R-:W-:Y:S02]  /*1f20*/  SHF.R.S32.HI R11, RZ, 0x1, R11 ;  /* 0x00000001ff0b7819 */ /* 0x000fe4000001140b */
[----:B-----5:R-:W-:Y:S01]  /*1f30*/  IADD3 R2, PT, PT, R65, R2, RZ ;  /* 0x0000000241027210 */ /* 0x020fe20007ffe0ff */
        /* <DEDUP_REMOVED lines=10> */
[----:B---3--:R-:W-:Y:S01]  /*1fe0*/  IMAD R9, R101, R74, RZ ;  /* 0x0000004a65097224 */ /* 0x008fe200078e02ff */
[----:B------:R-:W-:Y:S01]  /*1ff0*/  IADD3 R29, PT, PT, R29, R8, RZ ;  /* 0x000000081d1d7210 */ /* 0x000fe20007ffe0ff */
[----:B----4-:R-:W-:-:S04]  /*2000*/  IMAD.WIDE.U32 R26, R153, R22, R12 ;  /* 0x00000016991a7225 */ /* 0x010fc800078e000c */
[----:B------:R-:W-:Y:S02]  /*2010*/  IMAD R8, R23, R153, RZ ;  /* 0x0000009917087224 */ /* 0x000fe400078e02ff */
[C---:B------:R-:W-:Y:S02]  /*2020*/  IMAD R9, R100.reuse, R15, R9 ;  /* 0x0000000f64097224 */ /* 0x040fe400078e0209 */
[----:B------:R-:W-:Y:S01]  /*2030*/  IMAD.WIDE.U32 R28, R100, R74, R28 ;  /* 0x0000004a641c7225 */ /* 0x000fe200078e001c */
[----:B------:R-:W-:-:S03]  /*2040*/  IADD3 R27, PT, PT, R27, R8, RZ ;  /* 0x000000081b1b7210 */ /* 0x000fc60007ffe0ff */
[----:B------:R-:W-:Y:S02]  /*2050*/  IMAD.IADD R29, R29, 0x1, R9 ;  /* 0x000000011d1d7824 */ /* 0x000fe400078e0209 */
[-C--:B------:R-:W-:Y:S02]  /*2060*/  IMAD R9, R103, R74.reuse, RZ ;  /* 0x0000004a67097224 */ /* 0x080fe400078e02ff */
        /* <DEDUP_REMOVED lines=48> */
[----:B------:R-:W-:Y:S02]  /*2370*/  IADD3.X R15, PT, PT, R5, R0, RZ, P0, !PT ;  /* 0x00000000050f7210 */ /* 0x000fe400007fe4ff */
[----:B------:R-:W-:-:S13]  /*2380*/  ISETP.GE.AND P3, PT, R12, R151, PT ;  /* 0x000000970c00720c */ /* 0x000fda0003f66270 */
.L_x_8799:
[----:B------:R-:W-:Y:S01]  /*2390*/  SHF.L.U64.HI R2, R100, 0x6, R101 ;  /* 0x0000000664027819 */ /* 0x000fe20000010265 */
[----:B------:R-:W-:Y:S01]  /*23a0*/  VIADD R76, R76, 0x80 ;  /* 0x000000804c4c7836 */ /* 0x000fe20000000000 */
[----:B------:R-:W-:Y:S01]  /*23b0*/  SHF.L.U64.HI R0, R140, 0x6, R141 ;  /* 0x000000068c007819 */ /* 0x000fe2000001028d */
[----:B------:R-:W-:Y:S01]  /*23c0*/  VIADD R90, R90, 0x80 ;  /* 0x000000805a5a7836 */ /* 0x000fe20000000000 */
[----:B------:R-:W-:Y:S01]  /*23d0*/  UMOV UR6, URZ ;  /* 0x000000ff00067c82 */ /* 0x000fe20008000000 */
[----:B------:R-:W-:Y:S01]  /*23e0*/  IMAD.SHL.U32 R19, R100, 0x40, RZ ;  /* 0x0000004064137824 */ /* 0x000fe200078e00ff */
[C---:B------:R-:W-:Y:S01]  /*23f0*/  ISETP.GE.OR P5, PT, R98.reuse, R76, P3 ;  /* 0x0000004c6200720c */ /* 0x040fe20001fa6670 */
[----:B------:R-:W-:Y:S01]  /*2400*/  VIADD R61, R98, 0x40 ;  /* 0x00000040623d7836 */ /* 0x000fe20000000000 */
[----:B------:R-:W-:Y:S01]  /*2410*/  ISETP.GE.AND P3, PT, R12, R151, PT ;  /* 0x000000970c00720c */ /* 0x000fe20003f66270 */
[----:B------:R-:W-:Y:S01]  /*2420*/  IMAD.SHL.U32 R3, R140, 0x40, RZ ;  /* 0x000000408c037824 */ /* 0x000fe200078e00ff */
[C---:B------:R-:W-:Y:S01]  /*2430*/  ISETP.LT.OR P5, PT, R98.reuse, R90, P5 ;  /* 0x0000005a6200720c */ /* 0x040fe20002fa1670 */
[----:B------:R-:W-:Y:S01]  /*2440*/  VIADD R49, R98, 0x60 ;  /* 0x0000006062317836 */ /* 0x000fe20000000000 */
[----:B------:R-:W-:Y:S01]  /*2450*/  ISETP.GE.OR P4, PT, R93, R76, P3 ;  /* 0x0000004c5d00720c */ /* 0x000fe20001f86670 */
[----:B------:R-:W-:Y:S01]  /*2460*/  VIADD R91, R91, 0xffffffff ;  /* 0xffffffff5b5b7836 */ /* 0x000fe20000000000 */
[-C--:B------:R-:W-:Y:S01]  /*2470*/  IADD3 R28, P0, PT, R78, R19.reuse, RZ ;  /* 0x000000134e1c7210 */ /* 0x080fe20007f1e0ff */
[----:B------:R-:W-:Y:S01]  /*2480*/  BSSY.RECONVERGENT B1, `(.L_x_8777) ;  /* 0x00002b2000017945 */ /* 0x000fe20003800200 */
[----:B------:R-:W-:Y:S01]  /*2490*/  ISETP.LT.OR P4, PT, R93, R90, P4 ;  /* 0x0000005a5d00720c */ /* 0x000fe20002781670 */
[----:B------:R-:W-:Y:S01]  /*24a0*/  IMAD.MOV.U32 R92, RZ, RZ, R74 ;  /* 0x000000ffff5c7224 */ /* 0x000fe200078e004a */
        /* <DEDUP_REMOVED lines=14> */
[----:B--2---:R-:W-:Y:S04]  /*2590*/  @!P5 ST.E.128 desc[UR4][R88.64], R4 ;  /* 0x000000045800d985 */ /* 0x004fe8000c101d04 */
[----:B------:R1:W2:Y:S08]  /*25a0*/  @!P4 LD.E.128 R24, desc[UR4][R28.64] ;  /* 0x000000041c18c980 */ /* 0x0002b0000c101d00 */
        /* <DEDUP_REMOVED lines=14> */
[----:B------:R-:W-:Y:S01]  /*2690*/  IMAD.X R0, RZ, RZ, ~R0, P2 ;  /* 0x000000ffff007224 */ /* 0x000fe200010e0e00 */
[----:B------:R-:W-:Y:S04]  /*26a0*/  ISETP.GT.AND P2, PT, R91, R68, PT ;  /* 0x000000445b00720c */ /* 0x000fe80003f44270 */
[----:B------:R-:W-:Y:S04]  /*26b0*/  SHF.R.S64 R3, R3, 0x1f, R0 ;  /* 0x0000001f03037819 */ /* 0x000fe80000001000 */
[----:B------:R-:W-:Y:S01]  /*26c0*/  IADD3 R78, P6, PT, R78, R3, RZ ;  /* 0x000000034e4e7210 */ /* 0x000fe20007fde0ff */
[----:B------:R-:W-:Y:S03]  /*26d0*/  IMAD.SHL.U32 R3, R102, 0x20, RZ ;  /* 0x0000002066037824 */ /* 0x000fe600078e00ff */
[----:B------:R-:W-:Y:S01]  /*26e0*/  LEA.HI.X.SX32 R79, R0, R79, 0x1, P6 ;  /* 0x0000004f004f7211 */ /* 0x000fe200030f0eff */
[----:B------:R-:W-:Y:S01]  /*26f0*/  IMAD.SHL.U32 R0, R138, 0x20, RZ ;  /* 0x000000208a007824 */ /* 0x000fe200078e00ff */
[----:B---3--:R-:W-:Y:S11]  /*2700*/  ISETP.NE.AND P6, PT, R17, RZ, PT ;  /* 0x000000ff1100720c */ /* 0x008ff60003fc5270 */
[----:B------:R-:W-:Y:S02]  /*2710*/  @!UPT UIADD3 URZ, UPT, UPT, URZ, URZ, URZ ;  /* 0x000000fffffff290 */ /* 0x000fe4000fffe0ff */
[----:B------:R-:W-:Y:S05]  /*2720*/  @P6 BRA `(.L_x_8778) ;  /* 0x00000000005c6947 */ /* 0x000fea0003800000 */
[----:B------:R-:W-:Y:S01]  /*2730*/  @!P5 IMAD.MOV.U32 R8, RZ, RZ, R10 ;  /* 0x000000ffff08d224 */ /* 0x000fe200078e000a */
[C---:B------:R-:W-:Y:S04]  /*2740*/  LEA R24, P6, R3.reuse, R10, 0x1 ;  /* 0x0000000a03187211 */ /* 0x040fe800078c08ff */
[----:B------:R-:W2:Y:S01]  /*2750*/  @!P5 LD.E.128 R20, desc[UR4][R8.64] ;  /* 0x000000040814d980 */ /* 0x000ea2000c101d00 */
[----:B------:R-:W-:Y:S02]  /*2760*/  LEA.HI.X R25, R3, R9, R4, 0x1, P6 ;  /* 0x0000000903197211 */ /* 0x000fe400030f0c04 */
[C---:B------:R-:W-:Y:S04]  /*2770*/  LEA R26, P6, R0.reuse, R86, 0x1 ;  /* 0x00000056001a7211 */ /* 0x040fe800078c08ff */
[----:B------:R-:W-:Y:S01]  /*2780*/  LEA.HI.X R27, R0, R87, R2, 0x1, P6 ;  /* 0x00000057001b7211 */ /* 0x000fe200030f0c02 */
[----:B--2---:R1:W-:Y:S01]  /*2790*/  @!P5 ST.E.128 desc[UR4][R86.64], R20 ;  /* 0x000000145600d985 */ /* 0x0043e2000c101d04 */
[C---:B------:R-:W-:Y:S03]  /*27a0*/  @!P1 LEA R28, P5, R102.reuse, R24, 0x6 ;  /* 0x00000018661c9211 */ /* 0x040fe600078a30ff */
[----:B------:R-:W2:Y:S01]  /*27b0*/  @!P4 LD.E.128 R16, desc[UR4][R24.64] ;  /* 0x000000041810c980 */ /* 0x000ea2000c101d00 */
[----:B------:R-:W-:Y:S03]  /*27c0*/  @!P1 LEA.HI.X R29, R102, R25, R103, 0x6, P5 ;  /* 0x00000019661d9211 */ /* 0x000fe600028f3467 */
        /* <DEDUP_REMOVED lines=13> */
.L_x_8778:
        /* <DEDUP_REMOVED lines=14> */
[CC--:B------:R-:W-:Y:S02]  /*2980*/  ISETP.GE.OR P6, PT, R98.reuse, R76.reuse, P5 ;  /* 0x0000004c6200720c */ /* 0x0c0fe40002fc6670 */
[----:B------:R-:W-:Y:S02]  /*2990*/  ISETP.GE.OR P1, PT, R49, R76, P5 ;  /* 0x0000004c3100720c */ /* 0x000fe40002f26670 */
[----:B------:R-:W-:Y:S02]  /*29a0*/  ISETP.LT.OR P6, PT, R98, R90, P6 ;  /* 0x0000005a6200720c */ /* 0x000fe400037c1670 */
[----:B------:R-:W-:Y:S02]  /*29b0*/  LEA.HI.X.SX32 R37, R5, R53, 0x1, P0 ;  /* 0x0000003505257211 */ /* 0x000fe400000f0eff */
[----:B------:R-:W-:Y:S02]  /*29c0*/  ISETP.GE.OR P5, PT, R93, R76, P5 ;  /* 0x0000004c5d00720c */ /* 0x000fe40002fa6670 */
[C---:B------:R-:W-:Y:S02]  /*29d0*/  LEA R38, P0, R0.reuse, R86, 0x1 ;  /* 0x0000005600267211 */ /* 0x040fe400078008ff */
        /* <DEDUP_REMOVED lines=51> */
.L_x_8782:
[----:B------:R-:W-:Y:S05]  /*2d10*/  BSYNC.RECONVERGENT B0 ;  /* 0x0000000000007941 */ /* 0x000fea0003800200 */
.L_x_8781:
        /* <DEDUP_REMOVED lines=48> */
.L_x_8784:
[----:B------:R-:W-:Y:S05]  /*3020*/  BSYNC.RECONVERGENT B0 ;  /* 0x0000000000007941 */ /* 0x000fea0003800200 */
.L_x_8783:
[----:B------:R-:W-:Y:S04]  /*3030*/  BSSY.RECONVERGENT B0, `(.L_x_8785) ;  /* 0x0000035000007945 */ /* 0x000fe80003800200 */
[----:B------:R-:W-:Y:S05]  /*3040*/  @P4 BRA `(.L_x_8786) ;  /* 0x0000000000cc4947 */ /* 0x000fea0003800000 */
[----:B------:R-:W-:Y:S02]  /*3050*/  ISETP.GE.AND P0, PT, R12, R17, PT ;  /* 0x000000110c00720c */ /* 0x000fe40003f06270 */
[C---:B------:R-:W-:Y:S04]  /*3060*/  LEA R44, P4, R102.reuse, R40, 0x6 ;  /* 0x00000028662c7211 */ /* 0x040fe800078830ff */
        /* <DEDUP_REMOVED lines=49> */
.L_x_8786:
[----:B------:R-:W-:Y:S05]  /*3380*/  BSYNC.RECONVERGENT B0 ;  /* 0x0000000000007941 */ /* 0x000fea0003800200 */
.L_x_8785:
        /* <DEDUP_REMOVED lines=53> */
.L_x_8788:
[----:B------:R-:W-:Y:S05]  /*36e0*/  BSYNC.RECONVERGENT B0 ;  /* 0x0000000000007941 */ /* 0x000fea0003800200 */
.L_x_8787:
[----:B------:R-:W5:Y:S02]  /*36f0*/  LD.E R3, desc[UR4][R84.64+0xd0] ;  /* 0x0000d00454037980 */ /* 0x000f64000c101900 */
[----:B-----5:R-:W-:Y:S05]  /*3700*/  IMAD.U32 R3, R3, -0x40, RZ ;  /* 0xffffffc003037824 */ /* 0x020fea00078e00ff */
[C---:B------:R-:W-:Y:S02]  /*3710*/  LEA R14, P1, R3.reuse, R14, 0x1 ;  /* 0x0000000e030e7211 */ /* 0x040fe400078208ff */
[C---:B------:R-:W-:Y:S02]  /*3720*/  LEA R52, P0, R3.reuse, R52, 0x1 ;  /* 0x0000003403347211 */ /* 0x040fe400078008ff */
[C---:B------:R-:W-:Y:S02]  /*3730*/  LEA.HI.X.SX32 R15, R3.reuse, R15, 0x1, P1 ;  /* 0x0000000f030f7211 */ /* 0x040fe400008f0eff */
[----:B------:R-:W-:Y:S01]  /*3740*/  LEA.HI.X.SX32 R53, R3, R53, 0x1, P0 ;  /* 0x0000003503357211 */ /* 0x000fe200000f0eff */
[----:B------:R-:W-:Y:S05]  /*3750*/  BRA `(.L_x_8779) ;  /* 0x0000001800107947 */ /* 0x000fea0003800000 */
.L_x_8780:
        /* <DEDUP_REMOVED lines=95> */
.L_x_8790:
[----:B------:R-:W-:Y:S05]  /*3d50*/  BSYNC.RECONVERGENT B0 ;  /* 0x0000000000007941 */ /* 0x000fea0003800200 */
.L_x_8789:
[C---:B------:R-:W-:Y:S01]  /*3d60*/  ISETP.GE.OR P5, PT, R93.reuse, R76, P4 ;  /* 0x0000004c5d00720c */ /* 0x040fe200027a6670 */
        /* <DEDUP_REMOVED lines=94> */
.L_x_8792:
[----:B------:R-:W-:Y:S05]  /*4350*/  BSYNC.RECONVERGENT B0 ;  /* 0x0000000000007941 */ /* 0x000fea0003800200 */
.L_x_8791:
        /* <DEDUP_REMOVED lines=96> */
.L_x_8794:
[----:B------:R-:W-:Y:S05]  /*4960*/  BSYNC.RECONVERGENT B0 ;  /* 0x0000000000007941 */ /* 0x000fea0003800200 */
.L_x_8793:
        /* <DEDUP_REMOVED lines=92> */
.L_x_8796:
[----:B------:R-:W-:Y:S05]  /*4f30*/  BSYNC.RECONVERGENT B0 ;  /* 0x0000000000007941 */ /* 0x000fea0003800200 */
.L_x_8795:
[----:B------:R-:W5:Y:S02]  /*4f40*/  LD.E R3, desc[UR4][R84.64+0xd0] ;  /* 0x0000d00454037980 */ /* 0x000f64000c101900 */
[----:B-----5:R-:W-:Y:S05]  /*4f50*/  IMAD.U32 R3, R3, -0x40, RZ ;  /* 0xffffffc003037824 */ /* 0x020fea00078e00ff */
[C---:B------:R-:W-:Y:S02]  /*4f60*/  LEA R82, P1, R3.reuse, R82, 0x1 ;  /* 0x0000005203527211 */ /* 0x040fe400078208ff */
[C---:B------:R-:W-:Y:S02]  /*4f70*/  LEA R80, P0, R3.reuse, R80, 0x1 ;  /* 0x0000005003507211 */ /* 0x040fe400078008ff */
[C---:B------:R-:W-:Y:S02]  /*4f80*/  LEA.HI.X.SX32 R83, R3.reuse, R83, 0x1, P1 ;  /* 0x0000005303537211 */ /* 0x040fe400008f0eff */
[----:B------:R-:W-:Y:S09]  /*4f90*/  LEA.HI.X.SX32 R81, R3, R81, 0x1, P0 ;  /* 0x0000005103517211 */ /* 0x000ff200000f0eff */
.L_x_8779:
[----:B------:R-:W-:Y:S05]  /*4fa0*/  BSYNC.RECONVERGENT B1 ;  /* 0x0000000000017941 */ /* 0x000fea0003800200 */
.L_x_8777:
        /* <DEDUP_REMOVED lines=102> */
.L_x_8798:
[----:B------:R-:W-:Y:S05]  /*5610*/  BSYNC.RECONVERGENT B0 ;  /* 0x0000000000007941 */ /* 0x000fea0003800200 */
.L_x_8797:
[----:B------:R-:W-:Y:S05]  /*5620*/  @P2 BRA `(.L_x_8799) ;  /* 0xffffffcc00582947 */ /* 0x000fea000383ffff */
.L_x_8776:
        /* <DEDUP_REMOVED lines=17> */
.L_x_8804:
[----:B------:R2:W-:Y:S02]  /*5740*/  STS.128 [R64], RZ ;  /* 0x000000ff40007388 */ /* 0x0005e40000000c00 */
.L_x_8803:
[----:B------:R-:W-:Y:S05]  /*5750*/  BSYNC.RECONVERGENT B0 ;  /* 0x0000000000007941 */ /* 0x000fea0003800200 */
.L_x_8802:
        /* <DEDUP_REMOVED lines=13> */
.L_x_8801:
[----:B-----5:R-:W2:Y:S04]  /*5830*/  LD.E.64 R2, desc[UR4][R84.64+0xf0] ;  /* 0x0000f00454027980 */ /* 0x020ea8000c101b00 */
[----:B------:R-:W3:Y:S04]  /*5840*/  LD.E.U8 R0, desc[UR4][R84.64+0x1b3] ;  /* 0x0001b30454007980 */ /* 0x000ee8000c101100 */
[----:B------:R1:W5:Y:S04]  /*5850*/  LD.E.64 R42, desc[UR4][R84.64+0x148] ;  /* 0x00014804542a7980 */ /* 0x000368000c101b00 */
[----:B------:R1:W5:Y:S01]  /*5860*/  LD.E.64 R40, desc[UR4][R84.64+0x150] ;  /* 0x0001500454287980 */ /* 0x000362000c101b00 */
[----:B--2---:R-:W-:-:S04]  /*5870*/  ISETP.NE.U32.AND P1, PT, R2, RZ, PT ;  /* 0x000000ff0200720c */ /* 0x004fc80003f25070 */
[----:B------:R-:W-:-:S13]  /*5880*/  ISETP.NE.AND.EX P1, PT, R3, RZ, PT, P1 ;  /* 0x000000ff0300720c */ /* 0x000fda0003f25310 */
[----:B------:R-:W-:-:S05]  /*5890*/  @P1 IADD3 R8, P0, PT, R2, R73, RZ ;  /* 0x0000004902081210 */ /* 0x000fca0007f1e0ff */
[----:B------:R-:W-:Y:S02]  /*58a0*/  @P1 IMAD.X R9, R3, 0x1, R71, P0 ;  /* 0x0000000103091824 */ /* 0x000fe400000e0647 */
[----:B------:R-:W-:-:S06]  /*58b0*/  IMAD.MOV.U32 R3, RZ, RZ, RZ ;  /* 0x000000ffff037224 */ /* 0x000fcc00078e00ff */
        /* <DEDUP_REMOVED lines=68> */
.L_x_8811:
[----:B------:R-:W-:Y:S05]  /*5d00*/  BSYNC.RECONVERGENT B0 ;  /* 0x0000000000007941 */ /* 0x000fea0003800200 */
.L_x_8810:
[----:B-----5:R3:W-:Y:S01]  /*5d10*/  STS.128 [R64], R8 ;  /* 0x0000000840007388 */ /* 0x0207e20000000c00 */
[----:B------:R-:W-:Y:S05]  /*5d20*/  BRA `(.L_x_8808) ;  /* 0x0000000000047947 */ /* 0x000fea0003800000 */
.L_x_8809:
[----:B------:R2:W-:Y:S02]  /*5d30*/  STS.128 [R64], RZ ;  /* 0x000000ff40007388 */ /* 0x0005e40000000c00 */
.L_x_8808:
[----:B------:R-:W-:Y:S05]  /*5d40*/  BSYNC.RECONVERGENT B1 ;  /* 0x0000000000017941 */ /* 0x000fea0003800200 */
.L_x_8807:
        /* <DEDUP_REMOVED lines=51> */
.L_x_8813:
[----:B------:R-:W-:Y:S05]  /*6080*/  BSYNC.RECONVERGENT B0 ;  /* 0x0000000000007941 */ /* 0x000fea0003800200 */
.L_x_8812:
[----:B-----5:R3:W-:Y:S01]  /*6090*/  STS.128 [R64+0x800], R8 ;  /* 0x0008000840007388 */ /* 0x0207e20000000c00 */
[----:B------:R-:W-:Y:S05]  /*60a0*/  BRA `(.L_x_8805) ;  /* 0x0000000800ec7947 */ /* 0x000fea0003800000 */
.L_x_8806:
        /* <DEDUP_REMOVED lines=93> */
.L_x_8818:
[----:B------:R-:W-:Y:S05]  /*6680*/  BSYNC.RECONVERGENT B0 ;  /* 0x0000000000007941 */ /* 0x000fea0003800200 */
.L_x_8817:
[----:B-----5:R3:W-:Y:S01]  /*6690*/  STS.128 [R64], R20 ;  /* 0x0000001440007388 */ /* 0x0207e20000000c00 */
[----:B------:R-:W-:Y:S05]  /*66a0*/  BRA `(.L_x_8815) ;  /* 0x0000000000047947 */ /* 0x000fea0003800000 */
.L_x_8816:
[----:B------:R2:W-:Y:S02]  /*66b0*/  STS.128 [R64], RZ ;  /* 0x000000ff40007388 */ /* 0x0005e40000000c00 */
.L_x_8815:
[----:B------:R-:W-:Y:S05]  /*66c0*/  BSYNC.RECONVERGENT B1 ;  /* 0x0000000000017941 */ /* 0x000fea0003800200 */
.L_x_8814:
        /* <DEDUP_REMOVED lines=22> */
[----:B---34-:R-:W-:-:S05]  /*6830*/  IADD3 R20, P0, PT, R42, R3, RZ ;  /* 0x000000032a147210 */ /* 0x018fca0007f1e0ff */
        /* <DEDUP_REMOVED lines=64> */
.L_x_8820:
[----:B------:R-:W-:Y:S05]  /*6c40*/  BSYNC.RECONVERGENT B0 ;  /* 0x0000000000007941 */ /* 0x000fea0003800200 */
.L_x_8819:
[----:B-----5:R1:W-:Y:S02]  /*6c50*/  STS.128 [R64+0x800], R4 ;  /* 0x0008000440007388 */ /* 0x0203e40000000c00 */
.L_x_8805:
[----:B------:R-:W-:Y:S05]  /*6c60*/  BSYNC.RECONVERGENT B2 ;  /* 0x0000000000027941 */ /* 0x000fea0003800200 */
.L_x_8800:
        /* <DEDUP_REMOVED lines=12> */
.L_x_8823:
[----:B------:R1:W-:Y:S02]  /*6d30*/  STS.128 [R64+0x1000], RZ ;  /* 0x001000ff40007388 */ /* 0x0003e40000000c00 */
.L_x_8822:
[----:B------:R-:W-:Y:S05]  /*6d40*/  BSYNC.RECONVERGENT B0 ;  /* 0x0000000000007941 */ /* 0x000fea0003800200 */
.L_x_8821:
        /* <DEDUP_REMOVED lines=14> */
.L_x_8826:
[----:B------:R1:W-:Y:S02]  /*6e30*/  STS.128 [R64+0x1800], RZ ;  /* 0x001800ff40007388 */ /* 0x0003e40000000c00 */
.L_x_8825:
[----:B------:R-:W-:Y:S05]  /*6e40*/  BSYNC.RECONVERGENT B0 ;  /* 0x0000000000007941 */ /* 0x000fea0003800200 */
.L_x_8824:
        /* <DEDUP_REMOVED lines=13> */
.L_x_8829:
[----:B------:R1:W-:Y:S02]  /*6f20*/  STS.128 [R64+0x2000], RZ ;  /* 0x002000ff40007388 */ /* 0x0003e40000000c00 */
.L_x_8828:
[----:B------:R-:W-:Y:S05]  /*6f30*/  BSYNC.RECONVERGENT B0 ;  /* 0x0000000000007941 */ /* 0x000fea0003800200 */
.L_x_8827:
        /* <DEDUP_REMOVED lines=13> */
.L_x_8832:
[----:B------:R1:W-:Y:S02]  /*7010*/  STS.128 [R64+0x2800], RZ ;  /* 0x002800ff40007388 */ /* 0x0003e40000000c00 */
.L_x_8831:
[----:B------:R-:W-:Y:S05]  /*7020*/  BSYNC.RECONVERGENT B0 ;  /* 0x0000000000007941 */ /* 0x000fea0003800200 */
.L_x_8830:
[----:B---3--:R-:W3:Y:S04]  /*7030*/  LD.E.64 R10, desc[UR4][R84.64+0x1c0] ;  /* 0x0001c004540a7980 */ /* 0x008ee8000c101b00 */
[----:B-1----:R-:W5:Y:S01]  /*7040*/  LD.E.64 R6, desc[UR4][R84.64+0x1b8] ;  /* 0x0001b80454067980 */ /* 0x002f62000c101b00 */
[----:B------:R-:W-:-:S03]  /*7050*/  MOV R94, R152 ;  /* 0x00000098005e7202 */ /* 0x000fc60000000f00 */
[----:B------:R-:W2:Y:S04]  /*7060*/  LD.E R4, desc[UR4][R84.64+0xd8] ;  /* 0x0000d80454047980 */ /* 0x000ea8000c101900 */
[----:B------:R-:W0:Y:S01]  /*7070*/  LDGDEPBAR ;  /* 0x00000000000079af */ /* 0x000e220000000000 */
[----:B---3--:R-:W-:-:S04]  /*7080*/  IMAD.WIDE.U32 R8, R153, R10, R94 ;  /* 0x0000000a99087225 */ /* 0x008fc800078e005e */
[----:B------:R-:W-:Y:S01]  /*7090*/  IMAD R0, R11, R153, RZ ;  /* 0x000000990b007224 */ /* 0x000fe200078e02ff */
[----:B-----5:R-:W-:-:S04]  /*70a0*/  LEA R10, P0, R8, R6, 0x2 ;  /* 0x00000006080a7211 */ /* 0x020fc800078010ff */
[----:B------:R-:W-:-:S04]  /*70b0*/  IADD3 R0, PT, PT, R9, R0, RZ ;  /* 0x0000000009007210 */ /* 0x000fc80007ffe0ff */
[----:B------:R-:W-:-:S05]  /*70c0*/  LEA.HI.X R11, R8, R7, R0, 0x2, P0 ;  /* 0x00000007080b7211 */ /* 0x000fca00000f1400 */
[----:B------:R-:W3:Y:S01]  /*70d0*/  LD.E R0, desc[UR4][R10.64] ;  /* 0x000000040a007980 */ /* 0x000ee2000c101900 */
[----:B--2---:R-:W3:Y:S01]  /*70e0*/  MUFU.RCP R7, R4 ;  /* 0x0000000400077308 */ /* 0x004ee20000001000 */
        /* <DEDUP_REMOVED lines=12> */
.L_x_8835:
[----:B------:R2:W-:Y:S01]  /*71b0*/  STS.128 [R64+0x3000], RZ ;  /* 0x003000ff40007388 */ /* 0x0005e20000000c00 */
[----:B------:R-:W-:Y:S05]  /*71c0*/  BRA `(.L_x_8836) ;  /* 0x0000000000047947 */ /* 0x000fea0003800000 */
.L_x_8834:
[----:B------:R1:W-:Y:S02]  /*71d0*/  STS.128 [R64+0x3000], RZ ;  /* 0x003000ff40007388 */ /* 0x0003e40000000c00 */
.L_x_8836:
[----:B------:R-:W-:Y:S05]  /*71e0*/  BSYNC.RECONVERGENT B0 ;  /* 0x0000000000007941 */ /* 0x000fea0003800200 */
.L_x_8833:
        /* <DEDUP_REMOVED lines=15> */
.L_x_8839:
[----:B------:R1:W-:Y:S02]  /*72e0*/  STS.128 [R64+0x3800], RZ ;  /* 0x003800ff40007388 */ /* 0x0003e40000000c00 */
.L_x_8838:
[----:B------:R-:W-:Y:S05]  /*72f0*/  BSYNC.RECONVERGENT B0 ;  /* 0x0000000000007941 */ /* 0x000fea0003800200 */
.L_x_8837:
        /* <DEDUP_REMOVED lines=13> */
.L_x_8842:
[----:B------:R1:W-:Y:S02]  /*73d0*/  STS.128 [R64+0x4000], RZ ;  /* 0x004000ff40007388 */ /* 0x0003e40000000c00 */
.L_x_8841:
[----:B------:R-:W-:Y:S05]  /*73e0*/  BSYNC.RECONVERGENT B0 ;  /* 0x0000000000007941 */ /* 0x000fea0003800200 */
.L_x_8840:
        /* <DEDUP_REMOVED lines=13> */
.L_x_8845:
[----:B------:R1:W-:Y:S02]  /*74c0*/  STS.128 [R64+0x4800], RZ ;  /* 0x004800ff40007388 */ /* 0x0003e40000000c00 */
.L_x_8844:
[----:B------:R-:W-:Y:S05]  /*74d0*/  BSYNC.RECONVERGENT B0 ;  /* 0x0000000000007941 */ /* 0x000fea0003800200 */
.L_x_8843:
[----:B------:R-:W5:Y:S01]  /*74e0*/  LD.E R40, desc[UR4][R84.64+0x18c] ;  /* 0x00018c0454287980 */ /* 0x000f62000c101900 */
[C---:B------:R-:W-:Y:S01]  /*74f0*/  SHF.L.U32 R15, R55.reuse, 0x5, RZ ;  /* 0x00000005370f7819 */ /* 0x040fe200000006ff */
[----:B------:R-:W-:Y:S01]  /*7500*/  BSSY.RECONVERGENT B1, `(.L_x_8846) ;  /* 0x0000138000017945 */ /* 0x000fe20003800200 */
[----:B------:R-:W-:Y:S01]  /*7510*/  SHF.R.U32.HI R44, RZ, 0x1, R55 ;  /* 0x00000001ff2c7819 */ /* 0x000fe20000011637 */
[----:B------:R-:W0:Y:S01]  /*7520*/  LDGDEPBAR ;  /* 0x00000000000079af */ /* 0x000e220000000000 */
[----:B------:R-:W-:Y:S02]  /*7530*/  SHF.L.U32 R133, R55, 0x4, RZ ;  /* 0x0000000437857819 */ /* 0x000fe400000006ff */
[----:B-1----:R-:W-:Y:S02]  /*7540*/  LOP3.LUT R4, R15, 0xc0, RZ, 0xc0, !PT ;  /* 0x000000c00f047812 */ /* 0x002fe400078ec0ff */
[----:B------:R-:W-:Y:S02]  /*7550*/  LOP3.LUT R8, R44, 0x8, RZ, 0xc0, !PT ;  /* 0x000000082c087812 */ /* 0x000fe400078ec0ff */
[----:B------:R-:W-:-:S02]  /*7560*/  LOP3.LUT R6, R133, 0x3e00, RZ, 0xc0, !PT ;  /* 0x00003e0085067812 */ /* 0x000fc400078ec0ff */
[----:B------:R-:W-:Y:S02]  /*7570*/  LOP3.LUT R3, R4, 0x8, R55, 0xf8, !PT ;  /* 0x0000000804037812 */ /* 0x000fe400078ef837 */
[--C-:B------:R-:W-:Y:S02]  /*7580*/  LOP3.LUT R5, R8, 0xc0, R15.reuse, 0xf8, !PT ;  /* 0x000000c008057812 */ /* 0x100fe400078ef80f */
        /* <DEDUP_REMOVED lines=11> */
[----:B----4-:R-:W-:Y:S01]  /*7640*/  LDSM.16.M88.4 R32, [R46+0x1000] ;  /* 0x001000002e20783b */ /* 0x010fe20000000200 */
[----:B------:R-:W-:Y:S02]  /*7650*/  MOV R3, 0x20 ;  /* 0x0000002000037802 */ /* 0x000fe40000000f00 */
[----:B------:R-:W-:Y:S01]  /*7660*/  P2R R4, PR, RZ, 0x1 ;  /* 0x00000001ff047803 */ /* 0x000fe20000000000 */
[----:B------:R-:W1:Y:S01]  /*7670*/  LDSM.16.M88.4 R28, [R132] ;  /* 0x00000000841c783b */ /* 0x000e620000000200 */
[----:B------:R-:W-:Y:S02]  /*7680*/  SEL R3, R3, 0xffffffe0, !P0 ;  /* 0xffffffe003037807 */ /* 0x000fe40004000000 */
[----:B------:R-:W-:Y:S01]  /*7690*/  ISETP.GT.AND P0, PT, R67, R142, PT ;  /* 0x0000008e4300720c */ /* 0x000fe20003f04270 */
[----:B------:R-:W4:Y:S01]  /*76a0*/  LDSM.16.M88.4 R24, [R46+0x1400] ;  /* 0x001400002e18783b */ /* 0x000f220000000200 */
[----:B------:R-:W-:-:S02]  /*76b0*/  IADD3 R20, PT, PT, R132, R3, RZ ;  /* 0x0000000384147210 */ /* 0x000fc40007ffe0ff */
[----:B------:R-:W-:-:S04]  /*76c0*/  IADD3 R42, PT, PT, R46, R3, RZ ;  /* 0x000000032e2a7210 */ /* 0x000fc80007ffe0ff */
[----:B------:R-:W-:Y:S04]  /*76d0*/  LDSM.16.M88.4 R20, [R20] ;  /* 0x000000001414783b */ /* 0x000fe80000000200 */
[----:B------:R-:W2:Y:S04]  /*76e0*/  LDSM.16.M88.4 R4, [R42+0x1000] ;  /* 0x001000002a04783b */ /* 0x000ea80000000200 */
[----:B------:R-:W3:Y:S01]  /*76f0*/  LDSM.16.M88.4 R36, [R42+0x1400] ;  /* 0x001400002a24783b */ /* 0x000ee20000000200 */
[C---:B-1----:R-:W-:Y:S08]  /*7700*/  HMMA.16816.F32.BF16 R8, R28.reuse, R32, RZ ;  /* 0x000000201c08723c */ /* 0x042ff000000418ff */
[C---:B------:R-:W-:Y:S08]  /*7710*/  HMMA.16816.F32.BF16 R32, R28.reuse, R34, RZ ;  /* 0x000000221c20723c */ /* 0x040ff000000418ff */
[----:B----4-:R-:W-:Y:S08]  /*7720*/  HMMA.16816.F32.BF16 R16, R28, R24, RZ ;  /* 0x000000181c10723c */ /* 0x010ff000000418ff */
[C---:B--2---:R-:W-:Y:S08]  /*7730*/  HMMA.16816.F32.BF16 R8, R20.reuse, R4, R8 ;  /* 0x000000041408723c */ /* 0x044ff00000041808 */
[C---:B------:R-:W-:Y:S01]  /*7740*/  HMMA.16816.F32.BF16 R32, R20.reuse, R6, R32 ;  /* 0x000000061420723c */ /* 0x040fe20000041820 */
[----:B------:R-:W1:Y:S07]  /*7750*/  LDSM.16.M88.4 R4, [R46+0x1800] ;  /* 0x001800002e04783b */ /* 0x000e6e0000000200 */
[----:B---3--:R-:W-:Y:S03]  /*7760*/  HMMA.16816.F32.BF16 R16, R20, R36, R16 ;  /* 0x000000241410723c */ /* 0x008fe60000041810 */
[-C--:B-----5:R-:W-:Y:S01]  /*7770*/  FMUL.FTZ R3, R8, R40.reuse ;  /* 0x0000002808037220 */ /* 0x0a0fe20000410000 */
        /* <DEDUP_REMOVED lines=16> */
[----:B------:R-:W5:Y:S04]  /*7880*/  LDSM.16.M88.4 R36, [R46+0x1c00] ;  /* 0x001c00002e24783b */ /* 0x000f680000000200 */
[----:B------:R-:W2:Y:S03]  /*7890*/  MUFU.TANH R61, R16 ;  /* 0x00000010003d7308 */ /* 0x000ea60000002400 */
[C---:B-1----:R-:W-:Y:S05]  /*78a0*/  HMMA.16816.F32.BF16 R32, R28.reuse, R4, RZ ;  /* 0x000000041c20723c */ /* 0x042fea00000418ff */
[----:B------:R1:W1:Y:S03]  /*78b0*/  MUFU.TANH R63, R17 ;  /* 0x00000011003f7308 */ /* 0x0002660000002400 */
[----:B------:R-:W-:Y:S03]  /*78c0*/  HMMA.16816.F32.BF16 R4, R28, R6, RZ ;  /* 0x000000061c04723c */ /* 0x000fe600000418ff */
[-C--:B------:R-:W-:Y:S01]  /*78d0*/  FMUL.FTZ R8, R8, R40.reuse ;  /* 0x0000002808087220 */ /* 0x080fe20000410000 */
[-C--:B------:R-:W-:Y:S01]  /*78e0*/  FMUL.FTZ R75, R9, R40.reuse ;  /* 0x00000028094b7220 */ /* 0x080fe20000410000 */
[-C--:B------:R-:W-:Y:S01]  /*78f0*/  FMUL.FTZ R77, R10, R40.reuse ;  /* 0x000000280a4d7220 */ /* 0x080fe20000410000 */
[-C--:B------:R-:W-:Y:S01]  /*7900*/  FMUL.FTZ R79, R11, R40.reuse ;  /* 0x000000280b4f7220 */ /* 0x080fe20000410000 */
[----:B------:R5:W3:Y:S01]  /*7910*/  MUFU.TANH R73, R8 ;  /* 0x0000000800497308 */ /* 0x000ae20000002400 */
[----:B-1----:R-:W1:Y:S04]  /*7920*/  LDSM.16.M88.4 R16, [R42+0x1c00] ;  /* 0x001c00002a10783b */ /* 0x002e680000000200 */
[C---:B--2---:R-:W-:Y:S03]  /*7930*/  HMMA.16816.F32.BF16 R32, R20.reuse, R24, R32 ;  /* 0x000000181420723c */ /* 0x044fe60000041820 */
[----:B------:R-:W2:Y:S05]  /*7940*/  MUFU.TANH R3, R3 ;  /* 0x0000000300037308 */ /* 0x000eaa0000002400 */
[----:B------:R-:W-:Y:S01]  /*7950*/  HMMA.16816.F32.BF16 R4, R20, R26, R4 ;  /* 0x0000001a1404723c */ /* 0x000fe20000041804 */
[----:B------:R-:W4:Y:S02]  /*7960*/  LDSM.16.M88.4 R24, [R46+0x2000] ;  /* 0x002000002e18783b */ /* 0x000f240000000200 */
        /* <DEDUP_REMOVED lines=8> */
[----:B------:R5:W2:Y:S01]  /*79f0*/  MUFU.TANH R81, R32 ;  /* 0x0000002000517308 */ /* 0x000aa20000002400 */
[-C--:B------:R-:W-:Y:S01]  /*7a00*/  FMUL.FTZ R91, R4, R40.reuse ;  /* 0x00000028045b7220 */ /* 0x080fe20000410000 */
[-C--:B------:R-:W-:Y:S01]  /*7a10*/  FMUL.FTZ R93, R5, R40.reuse ;  /* 0x00000028055d7220 */ /* 0x080fe20000410000 */
[-C--:B------:R-:W-:Y:S01]  /*7a20*/  FMUL.FTZ R97, R6, R40.reuse ;  /* 0x0000002806617220 */ /* 0x080fe20000410000 */
[----:B------:R-:W-:-:S04]  /*7a30*/  FMUL.FTZ R95, R7, R40 ;  /* 0x00000028075f7220 */ /* 0x000fc80000410000 */
[----:B------:R-:W2:Y:S01]  /*7a40*/  MUFU.TANH R47, R47 ;  /* 0x0000002f002f7308 */ /* 0x000ea20000002400 */
[C---:B-1----:R-:W-:Y:S07]  /*7a50*/  HMMA.16816.F32.BF16 R8, R20.reuse, R16, R8 ;  /* 0x000000101408723c */ /* 0x042fee0000041808 */
[----:B------:R-:W1:Y:S01]  /*7a60*/  MUFU.TANH R57, R57 ;  /* 0x0000003900397308 */ /* 0x000e620000002400 */
[----:B-----5:R-:W5:Y:S01]  /*7a70*/  LDSM.16.M88.4 R32, [R42+0x2000] ;  /* 0x002000002a20783b */ /* 0x020f620000000200 */
[----:B------:R-:W-:Y:S03]  /*7a80*/  HMMA.16816.F32.BF16 R36, R20, R18, R36 ;  /* 0x000000121424723c */ /* 0x000fe60000041824 */
[----:B------:R-:W3:Y:S03]  /*7a90*/  LDSM.16.M88.4 R16, [R46+0x2400] ;  /* 0x002400002e10783b */ /* 0x000ee60000000200 */
[----:B------:R-:W1:Y:S02]  /*7aa0*/  MUFU.TANH R59, R59 ;  /* 0x0000003b003b7308 */ /* 0x000e640000002400 */
        /* <DEDUP_REMOVED lines=18> */
[C---:B---3--:R-:W-:Y:S06]  /*7bd0*/  HMMA.16816.F32.BF16 R32, R28.reuse, R16, RZ ;  /* 0x000000101c20723c */ /* 0x048fec00000418ff */
        /* <DEDUP_REMOVED lines=13> */
[----:B------:R3:W1:Y:S08]  /*7cb0*/  MUFU.TANH R123, R24 ;  /* 0x00000018007b7308 */ /* 0x0006700000002400 */
[----:B------:R-:W1:Y:S01]  /*7cc0*/  MUFU.TANH R71, R71 ;  /* 0x0000004700477308 */ /* 0x000e620000002400 */
[C---:B--2---:R-:W-:Y:S01]  /*7cd0*/  HMMA.16816.F32.BF16 R32, R20.reuse, R8, R32 ;  /* 0x000000081420723c */ /* 0x044fe20000041820 */
[----:B----4-:R-:W2:Y:S06]  /*7ce0*/  LDSM.16.M88.4 R4, [R42+0x2800] ;  /* 0x002800002a04783b */ /* 0x010eac0000000200 */
[----:B------:R-:W4:Y:S01]  /*7cf0*/  MUFU.TANH R75, R75 ;  /* 0x0000004b004b7308 */ /* 0x000f220000002400 */
[----:B---3--:R3:W1:Y:S01]  /*7d00*/  LDSM.16.M88.4 R24, [R46+0x2c00] ;  /* 0x002c00002e18783b */ /* 0x0086620000000200 */
        /* <DEDUP_REMOVED lines=11> */
[----:B---3--:R-:W-:-:S02]  /*7dc0*/  FMUL.FTZ R46, R19, R40 ;  /* 0x00000028132e7220 */ /* 0x008fc40000410000 */
[----:B------:R-:W3:Y:S01]  /*7dd0*/  MUFU.TANH R79, R79 ;  /* 0x0000004f004f7308 */ /* 0x000ee20000002400 */
[----:B-----5:R-:W5:Y:S04]  /*7de0*/  LDSM.16.M88.4 R32, [R42+0x2c00] ;  /* 0x002c00002a20783b */ /* 0x020f680000000200 */
[----:B--2---:R-:W-:Y:S05]  /*7df0*/  HMMA.16816.F32.BF16 R8, R20, R4, R8 ;  /* 0x000000041408723c */ /* 0x004fea0000041808 */
[----:B------:R-:W-:Y:S01]  /*7e00*/  FMUL.FTZ R4, R18, R40 ;  /* 0x0000002812047220 */ /* 0x000fe20000410000 */
[----:B------:R-:W2:Y:S02]  /*7e10*/  MUFU.TANH R83, R83 ;  /* 0x0000005300537308 */ /* 0x000ea40000002400 */
[----:B------:R-:W-:-:S04]  /*7e20*/  DEPBAR.LE SB0, 0x0 ;  /* 0x000080000000791a */ /* 0x000fc80000000000 */
[C---:B-1----:R-:W-:Y:S02]  /*7e30*/  HMMA.16816.F32.BF16 R16, R28.reuse, R24, RZ ;  /* 0x000000181c10723c */ /* 0x042fe400000418ff */
[----:B------:R-:W1:Y:S06]  /*7e40*/  MUFU.TANH R87, R87 ;  /* 0x0000005700577308 */ /* 0x000e6c0000002400 */
[----:B------:R-:W-:Y:S02]  /*7e50*/  HMMA.16816.F32.BF16 R24, R28, R26, RZ ;  /* 0x0000001a1c18723c */ /* 0x000fe400000418ff */
[----:B------:R-:W1:Y:S01]  /*7e60*/  MUFU.TANH R89, R89 ;  /* 0x0000005900597308 */ /* 0x000e620000002400 */
[-C--:B------:R-:W-:Y:S01]  /*7e70*/  FMUL.FTZ R8, R8, R40.reuse ;  /* 0x0000002808087220 */ /* 0x080fe20000410000 */
[-C--:B------:R-:W-:Y:S01]  /*7e80*/  FMUL.FTZ R5, R11, R40.reuse ;  /* 0x000000280b057220 */ /* 0x080fe20000410000 */
[----:B------:R-:W-:-:S03]  /*7e90*/  FMUL.FTZ R9, R9, R40 ;  /* 0x0000002809097220 */ /* 0x000fc60000410000 */
[C---:B------:R-:W-:Y:S05]  /*7ea0*/  HMMA.16816.F32.BF16 R36, R20.reuse, R6, R36 ;  /* 0x000000061424723c */ /* 0x040fea0000041824 */
[-C--:B------:R-:W-:Y:S01]  /*7eb0*/  FMUL.FTZ R6, R10, R40.reuse ;  /* 0x000000280a067220 */ /* 0x080fe20000410000 */
[----:B------:R-:W1:Y:S08]  /*7ec0*/  MUFU.TANH R91, R91 ;  /* 0x0000005b005b7308 */ /* 0x000e700000002400 */
[----:B------:R-:W1:Y:S01]  /*7ed0*/  MUFU.TANH R93, R93 ;  /* 0x0000005d005d7308 */ /* 0x000e620000002400 */
[C---:B-----5:R-:W-:Y:S07]  /*7ee0*/  HMMA.16816.F32.BF16 R16, R20.reuse, R32, R16 ;  /* 0x000000201410723c */ /* 0x060fee0000041810 */
[----:B------:R-:W1:Y:S01]  /*7ef0*/  MUFU.TANH R97, R97 ;  /* 0x0000006100617308 */ /* 0x000e620000002400 */
[-C--:B------:R-:W-:Y:S01]  /*7f00*/  FMUL.FTZ R29, R39, R40.reuse ;  /* 0x00000028271d7220 */ /* 0x080fe20000410000 */
[-C--:B------:R-:W-:Y:S01]  /*7f10*/  FMUL.FTZ R32, R36, R40.reuse ;  /* 0x0000002824207220 */ /* 0x080fe20000410000 */
[-C--:B------:R-:W-:Y:S01]  /*7f20*/  FMUL.FTZ R37, R37, R40.reuse ;  /* 0x0000002825257220 */ /* 0x080fe20000410000 */
[-C--:B------:R-:W-:Y:S01]  /*7f30*/  FMUL.FTZ R7, R38, R40.reuse ;  /* 0x0000002826077220 */ /* 0x080fe20000410000 */
[----:B------:R-:W-:Y:S03]  /*7f40*/  HMMA.16816.F32.BF16 R24, R20, R34, R24 ;  /* 0x000000221418723c */ /* 0x000fe60000041818 */
[----:B------:R-:W1:Y:S04]  /*7f50*/  MUFU.TANH R95, R95 ;  /* 0x0000005f005f7308 */ /* 0x000e680000002400 */
[-C--:B------:R-:W-:Y:S01]  /*7f60*/  FMUL.FTZ R39, R16, R40.reuse ;  /* 0x0000002810277220 */ /* 0x080fe20000410000 */
[-C--:B------:R-:W-:Y:S01]  /*7f70*/  FMUL.FTZ R31, R18, R40.reuse ;  /* 0x00000028121f7220 */ /* 0x080fe20000410000 */
[-C--:B------:R-:W-:Y:S01]  /*7f80*/  FMUL.FTZ R16, R17, R40.reuse ;  /* 0x0000002811107220 */ /* 0x080fe20000410000 */
[-C--:B------:R-:W-:Y:S01]  /*7f90*/  FMUL.FTZ R19, R19, R40.reuse ;  /* 0x0000002813137220 */ /* 0x080fe20000410000 */
[----:B------:R-:W1:Y:S08]  /*7fa0*/  MUFU.TANH R105, R105 ;  /* 0x0000006900697308 */ /* 0x000e700000002400 */
        /* <DEDUP_REMOVED lines=42> */
[----:B-1----:R-:W-:Y:S01]  /*8250*/  IADD3 R9, P0, PT, RZ, -UR6, RZ ;  /* 0x80000006ff097c10 */ /* 0x002fe2000ff1e0ff */
[----:B--2---:R-:W-:-:S04]  /*8260*/  IMAD.SHL.U32 R10, R10, 0x80, RZ ;  /* 0x000000800a0a7824 */ /* 0x004fc800078e00ff */
[----:B------:R-:W-:-:S05]  /*8270*/  IMAD.X R10, RZ, RZ, ~R10, P0 ;  /* 0x000000ffff0a7224 */ /* 0x000fca00000e0e0a */
[----:B------:R-:W-:-:S04]  /*8280*/  SHF.R.S64 R9, R9, 0x1f, R10 ;  /* 0x0000001f09097819 */ /* 0x000fc8000000100a */
[----:B------:R-:W-:-:S04]  /*8290*/  IADD3 R144, P0, PT, R9, R144, RZ ;  /* 0x0000009009907210 */ /* 0x000fc80007f1e0ff */
[----:B------:R-:W-:Y:S01]  /*82a0*/  LEA.HI.X.SX32 R143, R10, R143, 0x1, P0 ;  /* 0x0000008f0a8f7211 */ /* 0x000fe200000f0eff */
[----:B------:R-:W-:Y:S05]  /*82b0*/  BRA `(.L_x_8850) ;  /* 0x0000000000f07947 */ /* 0x000fea0003800000 */
.L_x_8849:
[----:B------:R-:W2:Y:S01]  /*82c0*/  LD.E R22, desc[UR4][R84.64+0x170] ;  /* 0x0001700454167980 */ /* 0x000ea2000c101900 */
[----:B------:R-:W-:Y:S02]  /*82d0*/  IADD3 R20, PT, PT, R65, -0x80, RZ ;  /* 0xffffff8041147810 */ /* 0x000fe40007ffe0ff */
[----:B------:R-:W-:Y:S01]  /*82e0*/  IABS R11, R65 ;  /* 0x00000041000b7213 */ /* 0x000fe20000000000 */
[----:B------:R-:W3:Y:S01]  /*82f0*/  LD.E.64 R134, desc[UR4][R84.64+0x20] ;  /* 0x0000200454867980 */ /* 0x000ee2000c101b00 */
[----:B-1----:R-:W-:Y:S02]  /*8300*/  IABS R9, R20 ;  /* 0x0000001400097213 */ /* 0x002fe40000000000 */
        /* <DEDUP_REMOVED lines=38> */
[----:B------:R1:W4:Y:S04]  /*8570*/  LD.E R10, desc[UR4][R20.64] ;  /* 0x00000004140a7980 */ /* 0x000328000c101900 */
[----:B------:R-:W4:Y:S01]  /*8580*/  LD.E R9, desc[UR4][R160.64] ;  /* 0x00000004a0097980 */ /* 0x000f22000c101900 */
[----:B------:R-:W-:-:S04]  /*8590*/  IMAD.IADD R11, R11, 0x1, -R17 ;  /* 0x000000010b0b7824 */ /* 0x000fc800078e0a11 */
[----:B------:R-:W-:-:S05]  /*85a0*/  IMAD R22, R22, R11, -0x80 ;  /* 0xffffff8016167424 */ /* 0x000fca00078e020b */
[----:B-1----:R-:W-:Y:S01]  /*85b0*/  SHF.R.S32.HI R20, RZ, 0x1f, R22 ;  /* 0x0000001fff147819 */ /* 0x002fe20000011416 */
        /* <DEDUP_REMOVED lines=12> */
.L_x_8850:
[----:B------:R-:W-:Y:S05]  /*8680*/  BSYNC.RECONVERGENT B0 ;  /* 0x0000000000007941 */ /* 0x000fea0003800200 */
.L_x_8848:
[----:B------:R-:W-:-:S13]  /*8690*/  ISETP.GE.AND P3, PT, R12, R151, PT ;  /* 0x000000970c00720c */ /* 0x000fda0003f66270 */
[CC--:B------:R-:W-:Y:S01]  /*86a0*/  @!P3 IADD3 R10, P1, P0, R41.reuse, R144.reuse, R41 ;  /* 0x00000090290ab210 */ /* 0x0c0fe2000783e029 */
[----:B------:R-:W-:Y:S01]  /*86b0*/  @!P3 IMAD.MOV.U32 R145, RZ, RZ, R143 ;  /* 0x000000ffff91b224 */ /* 0x000fe200078e008f */
[CC--:B------:R-:W-:Y:S02]  /*86c0*/  @!P3 IADD3 R20, P2, PT, R41.reuse, R144.reuse, RZ ;  /* 0x000000902914b210 */ /* 0x0c0fe40007f5e0ff */
        /* <DEDUP_REMOVED lines=27> */
.L_x_8847:
[----:B------:R-:W-:Y:S05]  /*8880*/  BSYNC.RECONVERGENT B1 ;  /* 0x0000000000017941 */ /* 0x000fea0003800200 */
.L_x_8846:
[----:B------:R-:W2:Y:S01]  /*8890*/  S2R R135, SR_TID.X ;  /* 0x0000000000877919 */ /* 0x000ea20000002100 */
[----:B------:R-:W-:Y:S01]  /*88a0*/  VIADD R161, R51, 0xffffffff ;  /* 0xffffffff33a17836 */ /* 0x000fe20000000000 */
[----:B--2---:R-:W-:Y:S01]  /*88b0*/  SHF.R.U32.HI R21, RZ, 0x2, R135 ;  /* 0x00000002ff157819 */ /* 0x004fe20000011687 */
[----:B------:R-:W-:-:S03]  /*88c0*/  IMAD.SHL.U32 R20, R135, 0x2, RZ ;  /* 0x0000000287147824 */ /* 0x000fc600078e00ff */
[----:B------:R-:W-:Y:S02]  /*88d0*/  LOP3.LUT R21, R21, 0x7, RZ, 0xc0, !PT ;  /* 0x0000000715157812 */ /* 0x000fe400078ec0ff */
[----:B------:R-:W-:Y:S02]  /*88e0*/  LOP3.LUT R20, R20, 0x6, RZ, 0xc0, !PT ;  /* 0x0000000614147812 */ /* 0x000fe400078ec0ff */
[----:B------:R-:W-:-:S03]  /*88f0*/  LOP3.LUT R2, R21, 0x1f0, R44, 0xf8, !PT ;  /* 0x000001f015027812 */ /* 0x000fc600078ef82c */
[----:B------:R-:W-:Y:S02]  /*8900*/  IMAD R67, R161, 0x80, R20 ;  /* 0x00000080a1437824 */ /* 0x000fe400078e0214 */
[----:B-1----:R-:W-:Y:S02]  /*8910*/  IMAD R9, R149, 0x40, R2 ;  /* 0x0000004095097824 */ /* 0x002fe400078e0202 */
[C---:B------:R-:W-:Y:S01]  /*8920*/  VIADD R159, R67.reuse, 0x1 ;  /* 0x00000001439f7836 */ /* 0x040fe20000000000 */
[CC--:B------:R-:W-:Y:S01]  /*8930*/  ISETP.GE.AND P2, PT, R67.reuse, R54.reuse, PT ;  /* 0x000000364300720c */ /* 0x0c0fe20003f46270 */
[C---:B------:R-:W-:Y:S01]  /*8940*/  VIADD R11, R67.reuse, 0x11 ;  /* 0x00000011430b7836 */ /* 0x040fe20000000000 */
[----:B------:R-:W-:Y:S01]  /*8950*/  IADD3 R12, PT, PT, R54, R9, -R150 ;  /* 0x00000009360c7210 */ /* 0x000fe20007ffe896 */
[----:B------:R-:W-:Y:S01]  /*8960*/  VIADD R9, R67, 0x18 ;  /* 0x0000001843097836 */ /* 0x000fe20000000000 */
[----:B------:R-:W-:Y:S01]  /*8970*/  ISETP.GE.AND P0, PT, R159, R54, PT ;  /* 0x000000369f00720c */ /* 0x000fe20003f06270 */
[----:B------:R-:W-:-:S02]  /*8980*/  VIADD R10, R67, 0x10 ;  /* 0x00000010430a7836 */ /* 0x000fc40000000000 */
[C---:B------:R-:W-:Y:S02]  /*8990*/  IMAD.IADD R2, R12.reuse, 0x1, -R159 ;  /* 0x000000010c027824 */ /* 0x040fe400078e0a9f */
[----:B------:R-:W-:Y:S01]  /*89a0*/  IMAD.IADD R22, R12, 0x1, -R11 ;  /* 0x000000010c167824 */ /* 0x000fe200078e0a0b */
[----:B------:R-:W-:Y:S01]  /*89b0*/  ISETP.GE.AND P3, PT, R10, R54, PT ;  /* 0x000000360a00720c */ /* 0x000fe20003f66270 */
[C---:B------:R-:W-:Y:S01]  /*89c0*/  IMAD.IADD R28, R12.reuse, 0x1, -R10 ;  /* 0x000000010c1c7824 */ /* 0x040fe200078e0a0a */
[----:B------:R-:W-:Y:S01]  /*89d0*/  IABS R2, R2 ;  /* 0x0000000200027213 */ /* 0x000fe20000000000 */
[C---:B------:R-:W-:Y:S01]  /*89e0*/  VIADD R65, R67.reuse, 0x9 ;  /* 0x0000000943417836 */ /* 0x040fe20000000000 */
[----:B------:R-:W-:Y:S01]  /*89f0*/  IABS R22, R22 ;  /* 0x0000001600167213 */ /* 0x000fe20000000000 */
[C---:B------:R-:W-:Y:S01]  /*8a00*/  VIADD R41, R67.reuse, 0x29 ;  /* 0x0000002943297836 */ /* 0x040fe20000000000 */
[----:B------:R-:W-:Y:S01]  /*8a10*/  I2FP.F32.S32 R26, R2 ;  /* 0x00000002001a7245 */ /* 0x000fe20000201400 */
        /* <DEDUP_REMOVED lines=8> */
[----:B------:R-:W-:Y:S01]  /*8aa0*/  FFMA.FTZ R17, -R0, R22, R63 ;  /* 0x0000001600117223 */ /* 0x000fe2000001013f */
[----:B------:R-:W-:Y:S01]  /*8ab0*/  I2FP.F32.S32 R2, R2 ;  /* 0x0000000200027245 */ /* 0x000fe20000201400 */
[----:B------:R-:W-:Y:S01]  /*8ac0*/  IMAD.IADD R22, R12, 0x1, -R33 ;  /* 0x000000010c167824 */ /* 0x000fe200078e0a21 */
[----:B------:R-:W-:Y:S01]  /*8ad0*/  IABS R30, R30 ;  /* 0x0000001e001e7213 */ /* 0x000fe20000000000 */
[C---:B------:R-:W-:Y:S01]  /*8ae0*/  FFMA.FTZ R26, -R0.reuse, R26, R43 ;  /* 0x0000001a001a7223 */ /* 0x040fe2000001012b */
[C---:B------:R-:W-:Y:S01]  /*8af0*/  FFMA.FTZ R43, -R0.reuse, R28, R61 ;  /* 0x0000001c002b7223 */ /* 0x040fe2000001013d */
        /* <DEDUP_REMOVED lines=8> */
[----:B------:R-:W-:Y:S01]  /*8b80*/  ISETP.GE.AND P5, PT, R13, R54, PT ;  /* 0x000000360d00720c */ /* 0x000fe20003fa6270 */
        /* <DEDUP_REMOVED lines=8> */
[----:B------:R-:W-:Y:S01]  /*8c10*/  FFMA.FTZ R93, -R0, R2, R93 ;  /* 0x00000002005d7223 */ /* 0x000fe2000001015d */
[----:B------:R-:W-:-:S02]  /*8c20*/  VIADD R2, R12, 0x8 ;  /* 0x000000080c027836 */ /* 0x000fc40000000000 */
[----:B------:R-:W-:Y:S01]  /*8c30*/  FFMA.FTZ R63, -R0, R22, R91 ;  /* 0x00000016003f7223 */ /* 0x000fe2000001015b */
[----:B------:R-:W-:Y:S01]  /*8c40*/  IABS R24, R24 ;  /* 0x0000001800187213 */ /* 0x000fe20000000000 */
[----:B------:R-:W-:Y:S01]  /*8c50*/  IMAD.IADD R22, R12, 0x1, -R67 ;  /* 0x000000010c167824 */ /* 0x000fe200078e0a43 */
[----:B------:R-:W-:Y:S01]  /*8c60*/  ISETP.GE.AND P1, PT, R41, R54, PT ;  /* 0x000000362900720c */ /* 0x000fe20003f26270 */
        /* <DEDUP_REMOVED lines=8> */
[----:B------:R-:W-:Y:S01]  /*8cf0*/  ISETP.GE.AND P4, PT, R65, R54, PT ;  /* 0x000000364100720c */ /* 0x000fe20003f86270 */
[----:B------:R-:W-:Y:S01]  /*8d00*/  IMAD.IADD R65, R2, 0x1, -R65 ;  /* 0x0000000102417824 */ /* 0x000fe200078e0a41 */
[----:B------:R-:W-:Y:S01]  /*8d10*/  I2FP.F32.S32 R30, R30 ;  /* 0x0000001e001e7245 */ /* 0x000fe20000201400 */
[----:B------:R-:W-:Y:S01]  /*8d20*/  IMAD.IADD R49, R12, 0x1, -R145 ;  /* 0x000000010c317824 */ /* 0x000fe200078e0a91 */
[----:B------:R-:W-:-:S02]  /*8d30*/  IABS R28, R28 ;  /* 0x0000001c001c7213 */ /* 0x000fc40000000000 */
[----:B------:R-:W-:Y:S01]  /*8d40*/  I2FP.F32.S32 R22, R22 ;  /* 0x0000001600167245 */ /* 0x000fe20000201400 */
[C---:B------:R-:W-:Y:S01]  /*8d50*/  FFMA.FTZ R81, -R0.reuse, R30, R81 ;  /* 0x0000001e00517223 */ /* 0x040fe20000010151 */
[----:B------:R-:W-:Y:S02]  /*8d60*/  IABS R159, R159 ;  /* 0x0000009f009f7213 */ /* 0x000fe40000000000 */
[----:B------:R-:W-:Y:S01]  /*8d70*/  IABS R65, R65 ;  /* 0x0000004100417213 */ /* 0x000fe20000000000 */
[C---:B------:R-:W-:Y:S01]  /*8d80*/  FFMA.FTZ R30, -R0.reuse, R22, R3 ;  /* 0x00000016001e7223 */ /* 0x040fe20000010103 */
[----:B------:R-:W-:Y:S01]  /*8d90*/  IABS R10, R10 ;  /* 0x0000000a000a7213 */ /* 0x000fe20000000000 */
[----:B------:R-:W-:Y:S01]  /*8da0*/  FFMA.FTZ R3, -R0, R22, R57 ;  /* 0x0000001600037223 */ /* 0x000fe20000010139 */
        /* <DEDUP_REMOVED lines=17> */
[----:B------:R-:W-:-:S02]  /*8ec0*/  FSEL R47, R13, -INF , !P4 ;  /* 0xff8000000d2f7808 */ /* 0x000fc40006000000 */
[----:B------:R-:W-:Y:S01]  /*8ed0*/  FSEL R57, R24, -INF , !P5 ;  /* 0xff80000018397808 */ /* 0x000fe20006800000 */
[----:B------:R-:W-:Y:S01]  /*8ee0*/  IMAD.IADD R24, R2, 0x1, -R19 ;  /* 0x0000000102187824 */ /* 0x000fe200078e0a13 */
[----:B------:R-:W-:Y:S02]  /*8ef0*/  FSEL R43, R43, -INF , !P3 ;  /* 0xff8000002b2b7808 */ /* 0x000fe40005800000 */
[----:B------:R-:W-:Y:S01]  /*8f00*/  FSEL R13, R28, -INF , !P3 ;  /* 0xff8000001c0d7808 */ /* 0x000fe20005800000 */
[----:B------:R-:W-:Y:S01]  /*8f10*/  IMAD.IADD R28, R2, 0x1, -R145 ;  /* 0x00000001021c7824 */ /* 0x000fe200078e0a91 */
[----:B------:R-:W-:Y:S02]  /*8f20*/  ISETP.GE.AND P3, PT, R19, R54, PT ;  /* 0x000000361300720c */ /* 0x000fe40003f66270 */
[----:B------:R-:W-:Y:S02]  /*8f30*/  IABS R19, R11 ;  /* 0x0000000b00137213 */ /* 0x000fe40000000000 */
[----:B------:R-:W-:-:S02]  /*8f40*/  IABS R24, R24 ;  /* 0x0000001800187213 */ /* 0x000fc40000000000 */
[----:B------:R-:W-:Y:S02]  /*8f50*/  I2FP.F32.S32 R19, R19 ;  /* 0x0000001300137245 */ /* 0x000fe40000201400 */
[----:B------:R-:W-:Y:S02]  /*8f60*/  I2FP.F32.S32 R24, R24 ;  /* 0x0000001800187245 */ /* 0x000fe40000201400 */
[----:B------:R-:W-:Y:S01]  /*8f70*/  FSEL R61, R26, -INF , !P0 ;  /* 0xff8000001a3d7808 */ /* 0x000fe20004000000 */
[C---:B------:R-:W-:Y:S01]  /*8f80*/  FFMA.FTZ R19, -R0.reuse, R19, R71 ;  /* 0x0000001300137223 */ /* 0x040fe20000010147 */
[----:B------:R-:W-:Y:S01]  /*8f90*/  FSEL R71, R17, -INF , !P2 ;  /* 0xff80000011477808 */ /* 0x000fe20005000000 */
[----:B------:R-:W-:Y:S01]  /*8fa0*/  FFMA.FTZ R89, -R0, R24, R89 ;  /* 0x0000001800597223 */ /* 0x000fe20000010159 */
[C---:B------:R-:W-:Y:S01]  /*8fb0*/  IMAD.IADD R24, R2.reuse, 0x1, -R33 ;  /* 0x0000000102187824 */ /* 0x040fe200078e0a21 */
[----:B------:R-:W-:Y:S01]  /*8fc0*/  FSEL R69, R3, -INF , !P5 ;  /* 0xff80000003457808 */ /* 0x000fe20006800000 */
[----:B------:R-:W-:Y:S01]  /*8fd0*/  IMAD.IADD R26, R2, 0x1, -R53 ;  /* 0x00000001021a7824 */ /* 0x000fe200078e0a35 */
[----:B------:R-:W-:Y:S01]  /*8fe0*/  FSEL R19, R19, -INF , !P2 ;  /* 0xff80000013137808 */ /* 0x000fe20005000000 */
[----:B------:R-:W-:Y:S01]  /*8ff0*/  VIADD R3, R67, 0x39 ;  /* 0x0000003943037836 */ /* 0x000fe20000000000 */
[----:B------:R-:W-:-:S02]  /*9000*/  ISETP.GE.AND P2, PT, R33, R54, PT ;  /* 0x000000362100720c */ /* 0x000fc40003f46270 */
[----:B------:R-:W2:Y:S01]  /*9010*/  LD.E R33, desc[UR4][R84.64+0xdc] ;  /* 0x0000dc0454217980 */ /* 0x000ea2000c101900 */
[----:B------:R-:W-:Y:S02]  /*9020*/  IABS R26, R26 ;  /* 0x0000001a001a7213 */ /* 0x000fe40000000000 */
[----:B------:R-:W-:Y:S02]  /*9030*/  IABS R24, R24 ;  /* 0x0000001800187213 */ /* 0x000fe40000000000 */
[----:B------:R-:W-:Y:S02]  /*9040*/  I2FP.F32.S32 R26, R26 ;  /* 0x0000001a001a7245 */ /* 0x000fe40000201400 */
[----:B------:R-:W-:Y:S02]  /*9050*/  I2FP.F32.S32 R24, R24 ;  /* 0x0000001800187245 */ /* 0x000fe40000201400 */
[----:B------:R-:W-:Y:S01]  /*9060*/  FSEL R41, R41, -INF , !P3 ;  /* 0xff80000029297808 */ /* 0x000fe20005800000 */
[----:B------:R-:W-:Y:S01]  /*9070*/  FFMA.FTZ R87, -R0, R26, R87 ;  /* 0x0000001a00577223 */ /* 0x000fe20000010157 */
[----:B------:R-:W-:Y:S01]  /*9080*/  FSEL R159, R89, -INF , !P3 ;  /* 0xff800000599f7808 */ /* 0x000fe20005800000 */
[----:B------:R-:W-:Y:S01]  /*9090*/  IMAD.IADD R26, R12, 0x1, -R3 ;  /* 0x000000010c1a7824 */ /* 0x000fe200078e0a03 */
[----:B------:R-:W-:Y:S01]  /*90a0*/  ISETP.GE.AND P3, PT, R3, R54, PT ;  /* 0x000000360300720c */ /* 0x000fe20003f66270 */
[----:B------:R-:W-:Y:S01]  /*90b0*/  FFMA.FTZ R24, -R0, R24, R97 ;  /* 0x0000001800187223 */ /* 0x000fe20000010161 */
[----:B------:R-:W-:Y:S01]  /*90c0*/  VIADD R3, R67, 0x40 ;  /* 0x0000004043037836 */ /* 0x000fe20000000000 */
[----:B------:R-:W-:-:S02]  /*90d0*/  IABS R30, R30 ;  /* 0x0000001e001e7213 */ /* 0x000fc40000000000 */
[----:B------:R-:W-:Y:S02]  /*90e0*/  ISETP.GE.AND P5, PT, R145, R54, PT ;  /* 0x000000369100720c */ /* 0x000fe40003fa6270 */
[----:B------:R-:W-:Y:S02]  /*90f0*/  FSEL R63, R63, -INF , !P2 ;  /* 0xff8000003f3f7808 */ /* 0x000fe40005000000 */
[----:B------:R-:W-:Y:S02]  /*9100*/  FSEL R145, R24, -INF , !P2 ;  /* 0xff80000018917808 */ /* 0x000fe40005000000 */
[----:B------:R-:W-:Y:S02]  /*9110*/  IABS R28, R28 ;  /* 0x0000001c001c7213 */ /* 0x000fe40000000000 */
[----:B------:R-:W-:Y:S02]  /*9120*/  I2FP.F32.S32 R30, R30 ;  /* 0x0000001e001e7245 */ /* 0x000fe40000201400 */
[----:B------:R-:W-:Y:S01]  /*9130*/  ISETP.GE.AND P2, PT, R3, R54, PT ;  /* 0x000000360300720c */ /* 0x000fe20003f46270 */
[----:B------:R-:W-:Y:S01]  /*9140*/  IMAD.IADD R3, R12, 0x1, -R3 ;  /* 0x000000010c037824 */ /* 0x000fe200078e0a03 */
[----:B------:R-:W-:Y:S01]  /*9150*/  I2FP.F32.S32 R28, R28 ;  /* 0x0000001c001c7245 */ /* 0x000fe20000201400 */
[----:B------:R-:W-:Y:S01]  /*9160*/  FFMA.FTZ R11, -R0, R30, R77 ;  /* 0x0000001e000b7223 */ /* 0x000fe2000001014d */
[----:B------:R-:W-:Y:S01]  /*9170*/  VIADD R77, R67, 0x31 ;  /* 0x00000031434d7836 */ /* 0x000fe20000000000 */
[----:B------:R-:W-:-:S02]  /*9180*/  ISETP.GE.AND P0, PT, R9, R54, PT ;  /* 0x000000360900720c */ /* 0x000fc40003f06270 */
[----:B------:R-:W-:Y:S01]  /*9190*/  IABS R3, R3 ;  /* 0x0000000300037213 */ /* 0x000fe20000000000 */
[----:B------:R-:W-:Y:S01]  /*91a0*/  FFMA.FTZ R9, -R0, R28, R79 ;  /* 0x0000001c00097223 */ /* 0x000fe2000001014f */
[----:B------:R-:W-:Y:S01]  /*91b0*/  FSEL R65, R59, -INF , !P4 ;  /* 0xff8000003b417808 */ /* 0x000fe20006000000 */
[----:B------:R-:W-:Y:S01]  /*91c0*/  IMAD.IADD R28, R12, 0x1, -R77 ;  /* 0x000000010c1c7824 */ /* 0x000fe200078e0a4d */
[----:B------:R-:W-:Y:S01]  /*91d0*/  I2FP.F32.S32 R3, R3 ;  /* 0x0000000300037245 */ /* 0x000fe20000201400 */
[----:B------:R-:W-:Y:S01]  /*91e0*/  VIADD R91, R67, 0x61 ;  /* 0x00000061435b7836 */ /* 0x000fe20000000000 */
[----:B------:R-:W-:Y:S01]  /*91f0*/  ISETP.GE.AND P4, PT, R53, R54, PT ;  /* 0x000000363500720c */ /* 0x000fe20003f86270 */
[----:B------:R-:W-:Y:S01]  /*9200*/  VIADD R53, R67, 0x38 ;  /* 0x0000003843357836 */ /* 0x000fe20000000000 */
[----:B------:R-:W-:Y:S01]  /*9210*/  IABS R28, R28 ;  /* 0x0000001c001c7213 */ /* 0x000fe20000000000 */
[----:B------:R-:W-:Y:S01]  /*9220*/  FFMA.FTZ R115, -R0, R3, R115 ;  /* 0x0000000300737223 */ /* 0x000fe20000010173 */
[C---:B------:R-:W-:Y:S01]  /*9230*/  IMAD.IADD R3, R12.reuse, 0x1, -R91 ;  /* 0x000000010c037824 */ /* 0x040fe200078e0a5b */
[----:B------:R-:W-:Y:S01]  /*9240*/  FSEL R59, R73, -INF , !P0 ;  /* 0xff800000493b7808 */ /* 0x000fe20004000000 */
[C---:B------:R-:W-:Y:S01]  /*9250*/  IMAD.IADD R58, R12.reuse, 0x1, -R53 ;  /* 0x000000010c3a7824 */ /* 0x040fe200078e0a35 */
[----:B------:R-:W-:Y:S01]  /*9260*/  I2FP.F32.S32 R28, R28 ;  /* 0x0000001c001c7245 */ /* 0x000fe20000201400 */
[C---:B------:R-:W-:Y:S01]  /*9270*/  VIADD R52, R67.reuse, 0x48 ;  /* 0x0000004843347836 */ /* 0x040fe20000000000 */
[----:B------:R-:W-:Y:S01]  /*9280*/  IABS R26, R26 ;  /* 0x0000001a001a7213 */ /* 0x000fe20000000000 */
[C---:B------:R-:W-:Y:S01]  /*9290*/  VIADD R73, R67.reuse, 0x59 ;  /* 0x0000005943497836 */ /* 0x040fe20000000000 */
[----:B------:R-:W-:Y:S01]  /*92a0*/  IABS R58, R58 ;  /* 0x0000003a003a7213 */ /* 0x000fe20000000000 */
[----:B------:R-:W-:Y:S01]  /*92b0*/  IMAD.IADD R24, R12, 0x1, -R52 ;  /* 0x000000010c187824 */ /* 0x000fe200078e0a34 */
[----:B------:R-:W-:Y:S01]  /*92c0*/  IABS R3, R3 ;  /* 0x0000000300037213 */ /* 0x000fe20000000000 */
[----:B------:R-:W-:Y:S01]  /*92d0*/  VIADD R79, R67, 0x30 ;  /* 0x00000030434f7836 */ /* 0x000fe20000000000 */
[----:B------:R-:W-:Y:S01]  /*92e0*/  FSEL R45, R81, -INF , !P4 ;  /* 0xff800000512d7808 */ /* 0x000fe20006000000 */
[----:B------:R-:W-:Y:S01]  /*92f0*/  FFMA.FTZ R83, -R0, R28, R103 ;  /* 0x0000001c00537223 */ /* 0x000fe20000010167 */
[----:B------:R-:W-:Y:S01]  /*9300*/  FSEL R17, R87, -INF , !P4 ;  /* 0xff80000057117808 */ /* 0x000fe20006000000 */
[C---:B------:R-:W-:Y:S01]  /*9310*/  IMAD.IADD R60, R12.reuse, 0x1, -R79 ;  /* 0x000000010c3c7824 */ /* 0x040fe200078e0a4f */
[----:B------:R-:W-:Y:S01]  /*9320*/  ISETP.GE.AND P4, PT, R53, R54, PT ;  /* 0x000000363500720c */ /* 0x000fe20003f86270 */
[----:B------:R-:W-:Y:S01]  /*9330*/  VIADD R53, R67, 0x60 ;  /* 0x0000006043357836 */ /* 0x000fe20000000000 */
[----:B------:R-:W-:Y:S01]  /*9340*/  FSEL R49, R49, -INF , !P5 ;  /* 0xff80000031317808 */ /* 0x000fe20006800000 */
[----:B------:R-:W-:Y:S01]  /*9350*/  IMAD.IADD R103, R12, 0x1, -R73 ;  /* 0x000000010c677824 */ /* 0x000fe200078e0a49 */
[----:B------:R-:W-:-:S02]  /*9360*/  FSEL R9, R9, -INF , !P5 ;  /* 0xff80000009097808 */ /* 0x000fc40006800000 */
[----:B------:R-:W-:Y:S02]  /*9370*/  I2FP.F32.S32 R58, R58 ;  /* 0x0000003a003a7245 */ /* 0x000fe40000201400 */
[----:B------:R-:W-:Y:S02]  /*9380*/  I2FP.F32.S32 R26, R26 ;  /* 0x0000001a001a7245 */ /* 0x000fe40000201400 */
[----:B------:R-:W-:Y:S01]  /*9390*/  I2FP.F32.S32 R3, R3 ;  /* 0x0000000300037245 */ /* 0x000fe20000201400 */
[----:B------:R-:W-:Y:S01]  /*93a0*/  VIADD R56, R67, 0x41 ;  /* 0x0000004143387836 */ /* 0x000fe20000000000 */
[----:B------:R-:W-:Y:S01]  /*93b0*/  FSEL R11, R11, -INF , !P0 ;  /* 0xff8000000b0b7808 */ /* 0x000fe20004000000 */
[----:B------:R-:W-:Y:S01]  /*93c0*/  VIADD R30, R67, 0x69 ;  /* 0x00000069431e7836 */ /* 0x000fe20000000000 */
[----:B------:R-:W-:Y:S01]  /*93d0*/  ISETP.GE.AND P5, PT, R77, R54, PT ;  /* 0x000000364d00720c */ /* 0x000fe20003fa6270 */
[C---:B------:R-:W-:Y:S01]  /*93e0*/  VIADD R77, R67.reuse, 0x58 ;  /* 0x00000058434d7836 */ /* 0x040fe20000000000 */
[----:B------:R-:W-:Y:S01]  /*93f0*/  IABS R24, R24 ;  /* 0x0000001800187213 */ /* 0x000fe20000000000 */
[----:B------:R-:W-:Y:S01]  /*9400*/  VIADD R28, R67, 0x70 ;  /* 0x00000070431c7836 */ /* 0x000fe20000000000 */
[----:B------:R-:W-:Y:S01]  /*9410*/  ISETP.GE.AND P0, PT, R79, R54, PT ;  /* 0x000000364f00720c */ /* 0x000fe20003f06270 */
[----:B------:R-:W-:-:S02]  /*9420*/  IMAD.IADD R79, R12, 0x1, -R53 ;  /* 0x000000010c4f7824 */ /* 0x000fc400078e0a35 */
[C---:B------:R-:W-:Y:S01]  /*9430*/  FFMA.FTZ R58, -R0.reuse, R58, R107 ;  /* 0x0000003a003a7223 */ /* 0x040fe2000001016b */
[----:B------:R-:W-:Y:S02]  /*9440*/  VIADD R97, R67, 0x50 ;  /* 0x0000005043617836 */ /* 0x000fe40000000000 */
[C---:B------:R-:W-:Y:S01]  /*9450*/  FFMA.FTZ R111, -R0.reuse, R26, R111 ;  /* 0x0000001a006f7223 */ /* 0x040fe2000001016f */
[----:B------:R-:W-:Y:S01]  /*9460*/  I2FP.F32.S32 R24, R24 ;  /* 0x0000001800187245 */ /* 0x000fe20000201400 */
[----:B------:R-:W-:Y:S01]  /*9470*/  FFMA.FTZ R42, -R0, R3, R42 ;  /* 0x00000003002a7223 */ /* 0x000fe2000001012a */
[----:B------:R-:W-:Y:S01]  /*9480*/  IABS R103, R103 ;  /* 0x0000006700677213 */ /* 0x000fe20000000000 */
[C---:B------:R-:W-:Y:S01]  /*9490*/  IMAD.IADD R26, R12.reuse, 0x1, -R56 ;  /* 0x000000010c1a7824 */ /* 0x040fe200078e0a38 */
[----:B------:R-:W-:Y:S01]  /*94a0*/  IABS R60, R60 ;  /* 0x0000003c003c7213 */ /* 0x000fe20000000000 */
[C---:B------:R-:W-:Y:S02]  /*94b0*/  IMAD.IADD R107, R12.reuse, 0x1, -R77 ;  /* 0x000000010c6b7824 */ /* 0x040fe400078e0a4d */
[C---:B------:R-:W-:Y:S01]  /*94c0*/  IMAD.IADD R3, R12.reuse, 0x1, -R30 ;  /* 0x000000010c037824 */ /* 0x040fe200078e0a1e */
[----:B------:R-:W-:Y:S01]  /*94d0*/  IABS R79, R79 ;  /* 0x0000004f004f7213 */ /* 0x000fe20000000000 */
[C---:B------:R-:W-:Y:S01]  /*94e0*/  IMAD.IADD R62, R12.reuse, 0x1, -R28 ;  /* 0x000000010c3e7824 */ /* 0x040fe200078e0a1c */
[----:B------:R-:W-:Y:S01]  /*94f0*/  I2FP.F32.S32 R103, R103 ;  /* 0x0000006700677245 */ /* 0x000fe20000201400 */
[----:B------:R-:W-:-:S02]  /*9500*/  IMAD.IADD R38, R12, 0x1, -R97 ;  /* 0x000000010c267824 */ /* 0x000fc400078e0a61 */
[C---:B------:R-:W-:Y:S01]  /*9510*/  FFMA.FTZ R81, -R0.reuse, R24, R123 ;  /* 0x0000001800517223 */ /* 0x040fe2000001017b */
[----:B------:R-:W-:Y:S01]  /*9520*/  IABS R26, R26 ;  /* 0x0000001a001a7213 */ /* 0x000fe20000000000 */
[----:B------:R-:W-:Y:S01]  /*9530*/  VIADD R24, R67, 0x78 ;  /* 0x0000007843187836 */ /* 0x000fe20000000000 */
[----:B------:R-:W-:Y:S02]  /*9540*/  IABS R107, R107 ;  /* 0x0000006b006b7213 */ /* 0x000fe40000000000 */
[----:B------:R-:W-:Y:S02]  /*9550*/  IABS R3, R3 ;  /* 0x0000000300037213 */ /* 0x000fe40000000000 */
[----:B------:R-:W-:Y:S02]  /*9560*/  I2FP.F32.S32 R79, R79 ;  /* 0x0000004f004f7245 */ /* 0x000fe40000201400 */
[----:B------:R-:W-:Y:S01]  /*9570*/  IABS R62, R62 ;  /* 0x0000003e003e7213 */ /* 0x000fe20000000000 */
[----:B------:R-:W-:Y:S01]  /*9580*/  FFMA.FTZ R50, -R0, R103, R50 ;  /* 0x0000006700327223 */ /* 0x000fe20000010132 */
[----:B------:R-:W-:Y:S01]  /*9590*/  IABS R38, R38 ;  /* 0x0000002600267213 */ /* 0x000fe20000000000 */
[----:B------:R-:W-:Y:S01]  /*95a0*/  IMAD.IADD R103, R12, 0x1, -R24 ;  /* 0x000000010c677824 */ /* 0x000fe200078e0a18 */
[----:B------:R-:W-:-:S02]  /*95b0*/  I2FP.F32.S32 R26, R26 ;  /* 0x0000001a001a7245 */ /* 0x000fc40000201400 */
[----:B------:R-:W-:Y:S02]  /*95c0*/  I2FP.F32.S32 R107, R107 ;  /* 0x0000006b006b7245 */ /* 0x000fe40000201400 */
[----:B------:R-:W-:Y:S01]  /*95d0*/  I2FP.F32.S32 R3, R3 ;  /* 0x0000000300037245 */ /* 0x000fe20000201400 */
[C---:B------:R-:W-:Y:S01]  /*95e0*/  FFMA.FTZ R79, -R0.reuse, R79, R8 ;  /* 0x0000004f004f7223 */ /* 0x040fe20000010108 */
[----:B------:R-:W-:Y:S01]  /*95f0*/  I2FP.F32.S32 R62, R62 ;  /* 0x0000003e003e7245 */ /* 0x000fe20000201400 */
[----:B------:R-:W-:Y:S01]  /*9600*/  VIADD R34, R67, 0x68 ;  /* 0x0000006843227836 */ /* 0x000fe20000000000 */
[----:B------:R-:W-:Y:S01]  /*9610*/  I2FP.F32.S32 R38, R38 ;  /* 0x0000002600267245 */ /* 0x000fe20000201400 */
[----:B------:R-:W-:Y:S01]  /*9620*/  IMAD R8, R161, 0x80, R20 ;  /* 0x00000080a1087824 */ /* 0x000fe200078e0214 */
[----:B------:R-:W-:Y:S01]  /*9630*/  I2FP.F32.S32 R60, R60 ;  /* 0x0000003c003c7245 */ /* 0x000fe20000201400 */
[C---:B------:R-:W-:Y:S01]  /*9640*/  FFMA.FTZ R89, -R0.reuse, R26, R119 ;  /* 0x0000001a00597223 */ /* 0x040fe20000010177 */
[C---:B------:R-:W-:Y:S01]  /*9650*/  FFMA.FTZ R48, -R0.reuse, R107, R48 ;  /* 0x0000006b00307223 */ /* 0x040fe20000010130 */
[----:B------:R-:W-:Y:S01]  /*9660*/  IABS R103, R103 ;  /* 0x0000006700677213 */ /* 0x000fe20000000000 */
[----:B------:R-:W-:Y:S01]  /*9670*/  FFMA.FTZ R37, -R0, R3, R37 ;  /* 0x0000000300257223 */ /* 0x000fe20000010125 */
[----:B------:R-:W-:-:S02]  /*9680*/  VIADD R26, R67, 0x71 ;  /* 0x00000071431a7836 */ /* 0x000fc40000000000 */
[----:B------:R-:W-:Y:S01]  /*9690*/  FFMA.FTZ R3, -R0, R62, R39 ;  /* 0x0000003e00037223 */ /* 0x000fe20000010127 */
[----:B------:R-:W-:Y:S02]  /*96a0*/  IMAD.IADD R107, R12, 0x1, -R34 ;  /* 0x000000010c6b7824 */ /* 0x000fe400078e0a22 */
[----:B------:R-:W-:Y:S01]  /*96b0*/  FFMA.FTZ R38, -R0, R38, R131 ;  /* 0x0000002600267223 */ /* 0x000fe20000010183 */
[C---:B------:R-:W-:Y:S01]  /*96c0*/  VIADD R39, R8.reuse, 0x29 ;  /* 0x0000002908277836 */ /* 0x040fe20000000000 */
[----:B------:R-:W-:Y:S01]  /*96d0*/  I2FP.F32.S32 R103, R103 ;  /* 0x0000006700677245 */ /* 0x000fe20000201400 */
[----:B------:R-:W-:Y:S02]  /*96e0*/  VIADD R131, R8, 0x30 ;  /* 0x0000003008837836 */ /* 0x000fe40000000000 */
[----:B------:R-:W-:Y:S01]  /*96f0*/  FFMA.FTZ R60, -R0, R60, R99 ;  /* 0x0000003c003c7223 */ /* 0x000fe20000010163 */
[----:B------:R-:W-:Y:S01]  /*9700*/  IMAD.IADD R123, R12, 0x1, -R26 ;  /* 0x000000010c7b7824 */ /* 0x000fe200078e0a1a */
[----:B------:R-:W-:Y:S01]  /*9710*/  IABS R107, R107 ;  /* 0x0000006b006b7213 */ /* 0x000fe20000000000 */
[----:B------:R-:W-:-:S02]  /*9720*/  VIADD R99, R67, 0x49 ;  /* 0x0000004943637836 */ /* 0x000fc40000000000 */
[----:B------:R-:W-:Y:S02]  /*9730*/  VIADD R119, R8, 0x38 ;  /* 0x0000003808777836 */ /* 0x000fe40000000000 */
[C---:B------:R-:W-:Y:S02]  /*9740*/  IMAD.IADD R39, R2.reuse, 0x1, -R39 ;  /* 0x0000000102277824 */ /* 0x040fe400078e0a27 */
[----:B------:R-:W-:Y:S02]  /*9750*/  IMAD.IADD R64, R2, 0x1, -R131 ;  /* 0x0000000102407824 */ /* 0x000fe400078e0a83 */
[----:B------:R-:W-:Y:S01]  /*9760*/  FFMA.FTZ R103, -R0, R103, R18 ;  /* 0x0000006700677223 */ /* 0x000fe20000010112 */
[----:B------:R-:W-:Y:S01]  /*9770*/  IMAD.IADD R40, R12, 0x1, -R99 ;  /* 0x000000010c287824 */ /* 0x000fe200078e0a63 */
[----:B------:R-:W-:Y:S01]  /*9780*/  IABS R123, R123 ;  /* 0x0000007b007b7213 */ /* 0x000fe20000000000 */
[----:B------:R-:W-:Y:S01]  /*9790*/  IMAD.IADD R18, R2, 0x1, -R119 ;  /* 0x0000000102127824 */ /* 0x000fe200078e0a77 */
[----:B------:R-:W-:-:S02]  /*97a0*/  I2FP.F32.S32 R107, R107 ;  /* 0x0000006b006b7245 */ /* 0x000fc40000201400 */
[----:B------:R-:W-:Y:S02]  /*97b0*/  IABS R39, R39 ;  /* 0x0000002700277213 */ /* 0x000fe40000000000 */
[----:B------:R-:W-:Y:S01]  /*97c0*/  IABS R64, R64 ;  /* 0x0000004000407213 */ /* 0x000fe20000000000 */
[----:B------:R-:W-:Y:S01]  /*97d0*/  FFMA.FTZ R32, -R0, R107, R32 ;  /* 0x0000006b00207223 */ /* 0x000fe20000010120 */
[----:B------:R-:W-:Y:S01]  /*97e0*/  I2FP.F32.S32 R123, R123 ;  /* 0x0000007b007b7245 */ /* 0x000fe20000201400 */
[----:B------:R-:W-:Y:S01]  /*97f0*/  VIADD R107, R8, 0x39 ;  /* 0x00000039086b7836 */ /* 0x000fe20000000000 */
[----:B------:R-:W-:Y:S02]  /*9800*/  IABS R40, R40 ;  /* 0x0000002800287213 */ /* 0x000fe40000000000 */
[----:B------:R-:W-:Y:S02]  /*9810*/  IABS R18, R18 ;  /* 0x0000001200127213 */ /* 0x000fe40000000000 */
[----:B------:R-:W-:-:S02]  /*9820*/  I2FP.F32.S32 R39, R39 ;  /* 0x0000002700277245 */ /* 0x000fc40000201400 */
[----:B------:R-:W-:Y:S01]  /*9830*/  I2FP.F32.S32 R64, R64 ;  /* 0x0000004000407245 */ /* 0x000fe20000201400 */
[----:B------:R-:W-:Y:S01]  /*9840*/  FFMA.FTZ R123, -R0, R123, R16 ;  /* 0x0000007b007b7223 */ /* 0x000fe20000010110 */
[----:B------:R-:W-:Y:S01]  /*9850*/  I2FP.F32.S32 R40, R40 ;  /* 0x0000002800287245 */ /* 0x000fe20000201400 */
[----:B------:R-:W-:Y:S01]  /*9860*/  IMAD.IADD R16, R2, 0x1, -R107 ;  /* 0x0000000102107824 */ /* 0x000fe200078e0a6b */
[----:B------:R-:W-:Y:S01]  /*9870*/  I2FP.F32.S32 R18, R18 ;  /* 0x0000001200127245 */ /* 0x000fe20000201400 */
[C---:B------:R-:W-:Y:S01]  /*9880*/  FFMA.FTZ R95, -R0.reuse, R39, R95 ;  /* 0x00000027005f7223 */ /* 0x040fe2000001015f */
[----:B------:R-:W-:Y:S01]  /*9890*/  FFMA.FTZ R107, -R0, R64, R101 ;  /* 0x00000040006b7223 */ /* 0x000fe20000010165 */
[----:B------:R-:W-:Y:S01]  /*98a0*/  FSEL R39, R58, -INF , !P4 ;  /* 0xff8000003a277808 */ /* 0x000fe20006000000 */
[----:B------:R-:W-:Y:S02]  /*98b0*/  VIADD R101, R8, 0x40 ;  /* 0x0000004008657836 */ /* 0x000fe40000000000 */
[----:B------:R-:W-:Y:S01]  /*98c0*/  FFMA.FTZ R40, -R0, R40, R127 ;  /* 0x0000002800287223 */ /* 0x000fe2000001017f */
[----:B------:R-:W-:-:S02]  /*98d0*/  IMAD.IADD R58, R2, 0x1, -R56 ;  /* 0x00000001023a7824 */ /* 0x000fc400078e0a38 */
[----:B------:R-:W-:Y:S01]  /*98e0*/  FFMA.FTZ R109, -R0, R18, R109 ;  /* 0x00000012006d7223 */ /* 0x000fe2000001016d */
[----:B------:R-:W-:Y:S01]  /*98f0*/  VIADD R127, R8, 0x31 ;  /* 0x00000031087f7836 */ /* 0x000fe20000000000 */
[----:B------:R-:W-:Y:S02]  /*9900*/  FSEL R18, R93, -INF , !P1 ;  /* 0xff8000005d127808 */ /* 0x000fe40004800000 */
[----:B------:R-:W-:Y:S01]  /*9910*/  FSEL R95, R95, -INF , !P1 ;  /* 0xff8000005f5f7808 */ /* 0x000fe20004800000 */
[----:B------:R-:W-:Y:S01]  /*9920*/  IMAD.IADD R101, R2, 0x1, -R101 ;  /* 0x0000000102657824 */ /* 0x000fe200078e0a65 */
[----:B------:R-:W-:Y:S01]  /*9930*/  ISETP.GE.AND P1, PT, R56, R54, PT ;  /* 0x000000363800720c */ /* 0x000fe20003f26270 */
[----:B------:R-:W-:Y:S01]  /*9940*/  IMAD.IADD R56, R2, 0x1, -R52 ;  /* 0x0000000102387824 */ /* 0x000fe200078e0a34 */
[----:B------:R-:W-:Y:S02]  /*9950*/  FSEL R8, R60, -INF , !P0 ;  /* 0xff8000003c087808 */ /* 0x000fe40004000000 */
[----:B------:R-:W-:-:S02]  /*9960*/  FSEL R107, R107, -INF , !P0 ;  /* 0xff8000006b6b7808 */ /* 0x000fc40004000000 */
[----:B------:R-:W-:Y:S01]  /*9970*/  ISETP.GE.AND P0, PT, R52, R54, PT ;  /* 0x000000363400720c */ /* 0x000fe20003f06270 */
[C---:B------:R-:W-:Y:S01]  /*9980*/  IMAD.IADD R52, R2.reuse, 0x1, -R99 ;  /* 0x0000000102347824 */ /* 0x040fe200078e0a63 */
[----:B------:R-:W-:Y:S01]  /*9990*/  IABS R58, R58 ;  /* 0x0000003a003a7213 */ /* 0x000fe20000000000 */
[----:B------:R-:W-:Y:S02]  /*99a0*/  VIADD R87, R67, 0x51 ;  /* 0x0000005143577836 */ /* 0x000fe40000000000 */
[----:B------:R-:W-:Y:S01]  /*99b0*/  IMAD.IADD R62, R2, 0x1, -R127 ;  /* 0x00000001023e7824 */ /* 0x000fe200078e0a7f */
[----:B------:R-:W-:Y:S02]  /*99c0*/  IABS R119, R101 ;  /* 0x0000006500777213 */ /* 0x000fe40000000000 */
[----:B------:R-:W-:Y:S01]  /*99d0*/  I2FP.F32.S32 R58, R58 ;  /* 0x0000003a003a7245 */ /* 0x000fe20000201400 */
[----:B------:R-:W-:Y:S01]  /*99e0*/  IMAD.IADD R36, R12, 0x1, -R87 ;  /* 0x000000010c247824 */ /* 0x000fe200078e0a57 */
[----:B------:R-:W-:-:S02]  /*99f0*/  IABS R16, R16 ;  /* 0x0000001000107213 */ /* 0x000fc40000000000 */
[----:B------:R-:W-:Y:S02]  /*9a00*/  IABS R56, R56 ;  /* 0x0000003800387213 */ /* 0x000fe40000000000 */
[----:B------:R-:W-:Y:S02]  /*9a10*/  IABS R52, R52 ;  /* 0x0000003400347213 */ /* 0x000fe40000000000 */
[----:B------:R-:W-:Y:S01]  /*9a20*/  IABS R62, R62 ;  /* 0x0000003e003e7213 */ /* 0x000fe20000000000 */
[----:B------:R-:W-:Y:S01]  /*9a30*/  FFMA.FTZ R127, -R0, R58, R121 ;  /* 0x0000003a007f7223 */ /* 0x000fe20000010179 */
[----:B------:R-:W-:Y:S02]  /*9a40*/  I2FP.F32.S32 R119, R119 ;  /* 0x0000007700777245 */ /* 0x000fe40000201400 */
[----:B------:R-:W-:Y:S02]  /*9a50*/  I2FP.F32.S32 R16, R16 ;  /* 0x0000001000107245 */ /* 0x000fe40000201400 */
[----:B------:R-:W-:-:S02]  /*9a60*/  I2FP.F32.S32 R56, R56 ;  /* 0x0000003800387245 */ /* 0x000fc40000201400 */
[----:B------:R-:W-:Y:S02]  /*9a70*/  I2FP.F32.S32 R52, R52 ;  /* 0x0000003400347245 */ /* 0x000fe40000201400 */
[----:B------:R-:W-:Y:S02]  /*9a80*/  IABS R36, R36 ;  /* 0x0000002400247213 */ /* 0x000fe40000000000 */
[----:B------:R-:W-:Y:S01]  /*9a90*/  I2FP.F32.S32 R62, R62 ;  /* 0x0000003e003e7245 */ /* 0x000fe20000201400 */
[C---:B------:R-:W-:Y:S01]  /*9aa0*/  FFMA.FTZ R119, -R0.reuse, R119, R117 ;  /* 0x0000007700777223 */ /* 0x040fe20000010175 */
[C---:B------:R-:W-:Y:S01]  /*9ab0*/  FFMA.FTZ R113, -R0.reuse, R16, R113 ;  /* 0x0000001000717223 */ /* 0x040fe20000010171 */
[C---:B------:R-:W-:Y:S01]  /*9ac0*/  FFMA.FTZ R125, -R0.reuse, R56, R125 ;  /* 0x00000038007d7223 */ /* 0x040fe2000001017d */
[----:B------:R-:W-:Y:S01]  /*9ad0*/  FFMA.FTZ R117, -R0, R52, R129 ;  /* 0x0000003400757223 */ /* 0x000fe20000010181 */
[----:B------:R-:W-:Y:S01]  /*9ae0*/  FSEL R89, R89, -INF , !P1 ;  /* 0xff80000059597808 */ /* 0x000fe20004800000 */
[----:B------:R-:W-:Y:S01]  /*9af0*/  IMAD.IADD R16, R2, 0x1, -R97 ;  /* 0x0000000102107824 */ /* 0x000fe200078e0a61 */
[----:B------:R-:W-:Y:S01]  /*9b00*/  FSEL R127, R127, -INF , !P1 ;  /* 0xff8000007f7f7808 */ /* 0x000fe20004800000 */
[----:B------:R-:W-:Y:S01]  /*9b10*/  FFMA.FTZ R105, -R0, R62, R105 ;  /* 0x0000003e00697223 */ /* 0x000fe20000010169 */
[----:B------:R-:W-:-:S02]  /*9b20*/  I2FP.F32.S32 R36, R36 ;  /* 0x0000002400247245 */ /* 0x000fc40000201400 */
[----:B------:R-:W-:Y:S01]  /*9b30*/  ISETP.GE.AND P1, PT, R73, R54, PT ;  /* 0x000000364900720c */ /* 0x000fe20003f26270 */
[----:B------:R-:W-:Y:S01]  /*9b40*/  IMAD.IADD R73, R2, 0x1, -R73 ;  /* 0x0000000102497824 */ /* 0x000fe200078e0a49 */
[----:B------:R-:W-:Y:S01]  /*9b50*/  FMNMX3.FTZ R52, R22, R61, R57, !PT ;  /* 0x0000003d16347276 */ /* 0x000fe20007810039 */
[----:B------:R-:W-:Y:S01]  /*9b60*/  FFMA.FTZ R36, -R0, R36, R137 ;  /* 0x0000002400247223 */ /* 0x000fe20000010189 */
[----:B------:R-:W-:Y:S01]  /*9b70*/  FSEL R81, R81, -INF , !P0 ;  /* 0xff80000051517808 */ /* 0x000fe20004000000 */
[----:B------:R-:W-:Y:S01]  /*9b80*/  IMAD.IADD R101, R2, 0x1, -R53 ;  /* 0x0000000102657824 */ /* 0x000fe200078e0a35 */
[----:B------:R-:W-:Y:S02]  /*9b90*/  FSEL R125, R125, -INF , !P0 ;  /* 0xff8000007d7d7808 */ /* 0x000fe40004000000 */
[----:B------:R-:W-:Y:S02]  /*9ba0*/  FMNMX3.FTZ R52, R52, R47, R43, !PT ;  /* 0x0000002f34347276 */ /* 0x000fe4000781002b */
[----:B------:R-:W-:-:S02]  /*9bb0*/  IABS R16, R16 ;  /* 0x0000001000107213 */ /* 0x000fc40000000000 */
[----:B------:R-:W-:Y:S02]  /*9bc0*/  ISETP.GE.AND P0, PT, R53, R54, PT ;  /* 0x000000363500720c */ /* 0x000fe40003f06270 */
[----:B------:R-:W-:Y:S02]  /*9bd0*/  FSEL R137, R105, -INF , !P5 ;  /* 0xff80000069897808 */ /* 0x000fe40006800000 */
[----:B------:R-:W-:Y:S02]  /*9be0*/  IABS R53, R73 ;  /* 0x0000004900357213 */ /* 0x000fe40000000000 */
[----:B------:R-:W-:Y:S01]  /*9bf0*/  FSEL R105, R115, -INF , !P2 ;  /* 0xff80000073697808 */ /* 0x000fe20005000000 */
[----:B------:R-:W-:Y:S01]  /*9c00*/  IMAD.IADD R115, R2, 0x1, -R87 ;  /* 0x0000000102737824 */ /* 0x000fe200078e0a57 */
[----:B------:R-:W-:Y:S02]  /*9c10*/  FMNMX3.FTZ R52, R52, R71, R59, !PT ;  /* 0x0000004734347276 */ /* 0x000fe4000781003b */
[----:B------:R-:W-:-:S02]  /*9c20*/  I2FP.F32.S32 R16, R16 ;  /* 0x0000001000107245 */ /* 0x000fc40000201400 */
[----:B------:R-:W-:Y:S02]  /*9c30*/  I2FP.F32.S32 R53, R53 ;  /* 0x0000003500357245 */ /* 0x000fe40000201400 */
[----:B------:R-:W-:Y:S01]  /*9c40*/  FMNMX3.FTZ R52, R52, R49, R45, !PT ;  /* 0x0000003134347276 */ /* 0x000fe2000781002d */
[C---:B------:R-:W-:Y:S01]  /*9c50*/  FFMA.FTZ R121, -R0.reuse, R16, R165 ;  /* 0x0000001000797223 */ /* 0x040fe200000101a5 */
[----:B------:R-:W-:Y:S01]  /*9c60*/  IABS R115, R115 ;  /* 0x0000007300737213 */ /* 0x000fe20000000000 */
[----:B------:R-:W-:Y:S01]  /*9c70*/  FFMA.FTZ R46, -R0, R53, R46 ;  /* 0x00000035002e7223 */ /* 0x000fe2000001012e */
[----:B------:R-:W-:Y:S02]  /*9c80*/  FSEL R131, R109, -INF , !P4 ;  /* 0xff8000006d837808 */ /* 0x000fe40006000000 */
[----:B------:R-:W-:Y:S02]  /*9c90*/  ISETP.GE.AND P4, PT, R97, R54, PT ;  /* 0x000000366100720c */ /* 0x000fe40003f86270 */
[----:B------:R-:W-:-:S02]  /*9ca0*/  FSEL R16, R111, -INF , !P3 ;  /* 0xff8000006f107808 */ /* 0x000fc40005800000 */
[----:B------:R-:W-:Y:S01]  /*9cb0*/  FSEL R111, R113, -INF , !P3 ;  /* 0xff800000716f7808 */ /* 0x000fe20005800000 */
[----:B------:R-:W-:Y:S01]  /*9cc0*/  IMAD.IADD R113, R2, 0x1, -R77 ;  /* 0x0000000102717824 */ /* 0x000fe200078e0a4d */
[----:B------:R-:W-:Y:S02]  /*9cd0*/  FMNMX3.FTZ R53, R52, R41, R63, !PT ;  /* 0x0000002934357276 */ /* 0x000fe4000781003f */
[----:B------:R-:W-:Y:S02]  /*9ce0*/  I2FP.F32.S32 R115, R115 ;  /* 0x0000007300737245 */ /* 0x000fe40000201400 */
[----:B------:R-:W-:Y:S02]  /*9cf0*/  ISETP.GE.AND P3, PT, R87, R54, PT ;  /* 0x000000365700720c */ /* 0x000fe40003f66270 */
[----:B------:R-:W-:Y:S02]  /*9d00*/  FSEL R165, R38, -INF , !P4 ;  /* 0xff80000026a57808 */ /* 0x000fe40006000000 */
[----:B------:R-:W-:-:S02]  /*9d10*/  FSEL R83, R83, -INF , !P5 ;  /* 0xff80000053537808 */ /* 0x000fc40006800000 */
[----:B------:R-:W-:Y:S01]  /*9d20*/  FMNMX3.FTZ R38, R53, R18, R8, !PT ;  /* 0x0000001235267276 */ /* 0x000fe20007810008 */
[----:B------:R-:W-:Y:S01]  /*9d30*/  FFMA.FTZ R115, -R0, R115, R163 ;  /* 0x0000007300737223 */ /* 0x000fe200000101a3 */
[----:B------:R-:W-:Y:S02]  /*9d40*/  IABS R113, R113 ;  /* 0x0000007100717213 */ /* 0x000fe40000000000 */
[----:B------:R-:W-:Y:S02]  /*9d50*/  IABS R101, R101 ;  /* 0x0000006500657213 */ /* 0x000fe40000000000 */
[----:B------:R-:W-:Y:S02]  /*9d60*/  FSEL R163, R36, -INF , !P3 ;  /* 0xff80000024a37808 */ /* 0x000fe40005800000 */
[----:B------:R-:W-:Y:S02]  /*9d70*/  FMNMX3.FTZ R36, R38, R83, R39, !PT ;  /* 0x0000005326247276 */ /* 0x000fe40007810027 */
[----:B------:R-:W-:-:S02]  /*9d80*/  I2FP.F32.S32 R113, R113 ;  /* 0x0000007100717245 */ /* 0x000fc40000201400 */
[----:B------:R-:W-:Y:S02]  /*9d90*/  I2FP.F32.S32 R101, R101 ;  /* 0x0000006500657245 */ /* 0x000fe40000201400 */
[----:B------:R-:W-:Y:S02]  /*9da0*/  ISETP.GE.AND P5, PT, R99, R54, PT ;  /* 0x000000366300720c */ /* 0x000fe40003fa6270 */
[----:B------:R-:W-:Y:S01]  /*9db0*/  FMNMX3.FTZ R36, R36, R16, R105, !PT ;  /* 0x0000001024247276 */ /* 0x000fe20007810069 */
[C---:B------:R-:W-:Y:S01]  /*9dc0*/  FFMA.FTZ R113, -R0.reuse, R113, R4 ;  /* 0x0000007100717223 */ /* 0x040fe20000010104 */
[----:B------:R-:W-:Y:S01]  /*9dd0*/  FSEL R119, R119, -INF , !P2 ;  /* 0xff80000077777808 */ /* 0x000fe20005000000 */
[----:B------:R-:W-:Y:S01]  /*9de0*/  FFMA.FTZ R101, -R0, R101, R6 ;  /* 0x0000006500657223 */ /* 0x000fe20000010106 */
[----:B------:R-:W-:Y:S01]  /*9df0*/  ISETP.GE.AND P2, PT, R77, R54, PT ;  /* 0x000000364d00720c */ /* 0x000fe20003f46270 */
[----:B------:R-:W-:Y:S01]  /*9e00*/  VIADD R6, R67, 0x79 ;  /* 0x0000007943067836 */ /* 0x000fe20000000000 */
[----:B------:R-:W-:-:S02]  /*9e10*/  FSEL R4, R40, -INF , !P5 ;  /* 0xff80000028047808 */ /* 0x000fc40006800000 */
[----:B------:R-:W-:Y:S01]  /*9e20*/  FMNMX3.FTZ R36, R36, R89, R81, !PT ;  /* 0x0000005924247276 */ /* 0x000fe20007810051 */
[----:B------:R-:W-:Y:S01]  /*9e30*/  IMAD.IADD R12, R12, 0x1, -R6 ;  /* 0x000000010c0c7824 */ /* 0x000fe200078e0a06 */
[----:B------:R-:W-:Y:S02]  /*9e40*/  FSEL R97, R48, -INF , !P2 ;  /* 0xff80000030617808 */ /* 0x000fe40005000000 */
[----:B------:R-:W-:Y:S02]  /*9e50*/  FMNMX3.FTZ R36, R36, R4, R165, !PT ;  /* 0x0000000424247276 */ /* 0x000fe400078100a5 */
[----:B------:R-:W-:Y:S02]  /*9e60*/  ISETP.GE.AND P6, PT, R34, R54, PT ;  /* 0x000000362200720c */ /* 0x000fe40003fc6270 */
[----:B------:R-:W-:Y:S02]  /*9e70*/  FSEL R113, R113, -INF , !P2 ;  /* 0xff80000071717808 */ /* 0x000fe40005000000 */
[----:B------:R-:W-:-:S02]  /*9e80*/  FSEL R87, R50, -INF , !P1 ;  /* 0xff80000032577808 */ /* 0x000fc40004800000 */
[----:B------:R-:W-:Y:S02]  /*9e90*/  ISETP.GE.AND P2, PT, R91, R54, PT ;  /* 0x000000365b00720c */ /* 0x000fe40003f46270 */
[----:B------:R-:W-:Y:S02]  /*9ea0*/  FSEL R79, R79, -INF , !P0 ;  /* 0xff8000004f4f7808 */ /* 0x000fe40004000000 */
[----:B------:R-:W-:Y:S02]  /*9eb0*/  FMNMX3.FTZ R36, R36, R163, R97, !PT ;  /* 0x000000a324247276 */ /* 0x000fe40007810061 */
[----:B------:R-:W-:Y:S02]  /*9ec0*/  IABS R12, R12 ;  /* 0x0000000c000c7213 */ /* 0x000fe40000000000 */
[----:B------:R-:W-:Y:S02]  /*9ed0*/  FSEL R117, R117, -INF , !P5 ;  /* 0xff80000075757808 */ /* 0x000fe40006800000 */
[----:B------:R-:W-:-:S02]  /*9ee0*/  FSEL R121, R121, -INF , !P4 ;  /* 0xff80000079797808 */ /* 0x000fc40006000000 */
[----:B------:R-:W-:Y:S02]  /*9ef0*/  FSEL R73, R32, -INF , !P6 ;  /* 0xff80000020497808 */ /* 0x000fe40007000000 */
[-C--:B------:R-:W-:Y:S02]  /*9f00*/  ISETP.GE.AND P5, PT, R30, R54.reuse, PT ;  /* 0x000000361e00720c */ /* 0x080fe40003fa6270 */
[----:B------:R-:W-:Y:S02]  /*9f10*/  ISETP.GE.AND P4, PT, R28, R54, PT ;  /* 0x000000361c00720c */ /* 0x000fe40003f86270 */
        /* <DEDUP_REMOVED lines=19> */
[----:B------:R-:W-:-:S05]  /*a050*/  IMAD.IADD R12, R2, 0x1, -R91 ;  /* 0x00000001020c7824 */ /* 0x000fca00078e0a5b */
[----:B------:R-:W-:-:S04]  /*a060*/  IABS R12, R12 ;  /* 0x0000000c000c7213 */ /* 0x000fc80000000000 */
[----:B------:R-:W-:Y:S02]  /*a070*/  I2FP.F32.S32 R12, R12 ;  /* 0x0000000c000c7245 */ /* 0x000fe40000201400 */
[----:B-1----:R-:W-:-:S05]  /*a080*/  FMNMX.FTZ R32, R35, R32, !PT ;  /* 0x0000002023207209 */ /* 0x002fca0007810000 */
[----:B------:R-:W1:Y:S01]  /*a090*/  SHFL.BFLY PT, R3, R32, 0x1, 0x1f ;  /* 0x0c201f0020037f89 */ /* 0x000e6200000e0000 */
[----:B------:R-:W-:Y:S01]  /*a0a0*/  FFMA.FTZ R5, -R0, R12, R5 ;  /* 0x0000000c00057223 */ /* 0x000fe20000010105 */
[----:B------:R-:W-:-:S04]  /*a0b0*/  FMNMX3.FTZ R12, R10, R75, R69, !PT ;  /* 0x0000004b0a0c7276 */ /* 0x000fc80007810045 */
[----:B------:R-:W-:-:S04]  /*a0c0*/  FMNMX3.FTZ R12, R12, R65, R13, !PT ;  /* 0x000000410c0c7276 */ /* 0x000fc8000781000d */
[----:B------:R-:W-:-:S04]  /*a0d0*/  FMNMX3.FTZ R12, R12, R19, R11, !PT ;  /* 0x000000130c0c7276 */ /* 0x000fc8000781000b */
[----:B------:R-:W-:Y:S02]  /*a0e0*/  FMNMX3.FTZ R12, R12, R9, R17, !PT ;  /* 0x000000090c0c7276 */ /* 0x000fe40007810011 */
[----:B------:R-:W-:Y:S02]  /*a0f0*/  FSEL R101, R101, -INF , !P0 ;  /* 0xff80000065657808 */ /* 0x000fe40004000000 */
[----:B------:R-:W-:Y:S02]  /*a100*/  FMNMX3.FTZ R12, R12, R159, R145, !PT ;  /* 0x0000009f0c0c7276 */ /* 0x000fe40007810091 */
[----:B-1----:R-:W-:Y:S02]  /*a110*/  FMNMX.FTZ R3, R32, R3, !PT ;  /* 0x0000000320037209 */ /* 0x002fe40007810000 */
[----:B------:R-:W-:Y:S02]  /*a120*/  FMNMX3.FTZ R12, R12, R95, R107, !PT ;  /* 0x0000005f0c0c7276 */ /* 0x000fe4000781006b */
[----:B------:R-:W-:Y:S01]  /*a130*/  FSETP.NEU.FTZ.AND P0, PT, R3, -INF , PT ;  /* 0xff8000000300780b */ /* 0x000fe20003f1d000 */
[----:B--2---:R-:W-:Y:S01]  /*a140*/  FMUL.FTZ R50, R33, R3 ;  /* 0x0000000321327220 */ /* 0x004fe20000410000 */
[----:B------:R-:W-:Y:S01]  /*a150*/  IMAD.IADD R30, R2, 0x1, -R30 ;  /* 0x00000001021e7824 */ /* 0x000fe200078e0a1e */
[----:B------:R-:W-:-:S03]  /*a160*/  FMNMX3.FTZ R12, R12, R137, R131, !PT ;  /* 0x000000890c0c7276 */ /* 0x000fc60007810083 */
[----:B------:R-:W-:Y:S01]  /*a170*/  FSEL R50, R50, RZ, P0 ;  /* 0x000000ff32327208 */ /* 0x000fe20000000000 */
[C---:B------:R-:W-:Y:S01]  /*a180*/  IMAD.IADD R34, R2.reuse, 0x1, -R34 ;  /* 0x0000000102227824 */ /* 0x040fe200078e0a22 */
[----:B------:R-:W-:Y:S01]  /*a190*/  ISETP.GE.AND P0, PT, R91, R54, PT ;  /* 0x000000365b00720c */ /* 0x000fe20003f06270 */
[----:B------:R-:W-:Y:S01]  /*a1a0*/  IMAD.IADD R28, R2, 0x1, -R28 ;  /* 0x00000001021c7824 */ /* 0x000fe200078e0a1c */
[----:B------:R-:W-:Y:S01]  /*a1b0*/  FMNMX3.FTZ R12, R12, R111, R119, !PT ;  /* 0x0000006f0c0c7276 */ /* 0x000fe20007810077 */
[----:B------:R-:W-:Y:S01]  /*a1c0*/  FFMA.FTZ R99, R22, R33, -R50 ;  /* 0x0000002116637223 */ /* 0x000fe20000010832 */
[----:B------:R-:W-:Y:S02]  /*a1d0*/  IABS R22, R30 ;  /* 0x0000001e00167213 */ /* 0x000fe40000000000 */
[----:B------:R-:W-:Y:S02]  /*a1e0*/  FSEL R93, R5, -INF , !P0 ;  /* 0xff800000055d7808 */ /* 0x000fe40004000000 */
[----:B------:R-:W-:Y:S01]  /*a1f0*/  IABS R5, R34 ;  /* 0x0000002200057213 */ /* 0x000fe20000000000 */
[C---:B------:R-:W-:Y:S01]  /*a200*/  IMAD.IADD R26, R2.reuse, 0x1, -R26 ;  /* 0x00000001021a7824 */ /* 0x040fe200078e0a1a */
[----:B------:R-:W-:Y:S01]  /*a210*/  I2FP.F32.S32 R22, R22 ;  /* 0x0000001600167245 */ /* 0x000fe20000201400 */
[----:B------:R-:W-:Y:S01]  /*a220*/  IMAD.IADD R24, R2, 0x1, -R24 ;  /* 0x0000000102187824 */ /* 0x000fe200078e0a18 */
[----:B------:R-:W-:Y:S01]  /*a230*/  FMNMX3.FTZ R12, R12, R127, R125, !PT ;  /* 0x0000007f0c0c7276 */ /* 0x000fe2000781007d */
[----:B------:R-:W-:Y:S01]  /*a240*/  IMAD.IADD R2, R2, 0x1, -R6 ;  /* 0x0000000102027824 */ /* 0x000fe200078e0a06 */
[----:B------:R-:W-:-:S02]  /*a250*/  IABS R6, R28 ;  /* 0x0000001c00067213 */ /* 0x000fc40000000000 */
[----:B------:R-:W-:Y:S01]  /*a260*/  I2FP.F32.S32 R5, R5 ;  /* 0x0000000500057245 */ /* 0x000fe20000201400 */
[----:B------:R-:W-:Y:S01]  /*a270*/  FFMA.FTZ R29, -R0, R22, R29 ;  /* 0x00000016001d7223 */ /* 0x000fe2000001011d */
[----:B------:R-:W-:Y:S02]  /*a280*/  FMNMX3.FTZ R12, R12, R117, R121, !PT ;  /* 0x000000750c0c7276 */ /* 0x000fe40007810079 */
[----:B------:R-:W-:Y:S01]  /*a290*/  I2FP.F32.S32 R6, R6 ;  /* 0x0000000600067245 */ /* 0x000fe20000201400 */
[----:B------:R-:W-:Y:S01]  /*a2a0*/  FFMA.FTZ R7, -R0, R5, R7 ;  /* 0x0000000500077223 */ /* 0x000fe20000010107 */
[----:B------:R-:W-:Y:S02]  /*a2b0*/  IABS R26, R26 ;  /* 0x0000001a001a7213 */ /* 0x000fe40000000000 */
[----:B------:R-:W-:Y:S02]  /*a2c0*/  IABS R22, R24 ;  /* 0x0000001800167213 */ /* 0x000fe40000000000 */
[----:B------:R-:W-:Y:S01]  /*a2d0*/  FMNMX3.FTZ R12, R12, R115, R113, !PT ;  /* 0x000000730c0c7276 */ /* 0x000fe20007810071 */
[----:B------:R-:W-:Y:S01]  /*a2e0*/  FFMA.FTZ R6, -R0, R6, R31 ;  /* 0x0000000600067223 */ /* 0x000fe2000001011f */
[----:B------:R-:W-:Y:S01]  /*a2f0*/  IABS R2, R2 ;  /* 0x0000000200027213 */ /* 0x000fe20000000000 */
[----:B------:R-:W-:Y:S01]  /*a300*/  FFMA.FTZ R46, R63, R33, -R50 ;  /* 0x000000213f2e7223 */ /* 0x000fe20000010832 */
[----:B------:R-:W-:-:S02]  /*a310*/  I2FP.F32.S32 R5, R26 ;  /* 0x0000001a00057245 */ /* 0x000fc40000201400 */
[----:B------:R-:W-:Y:S02]  /*a320*/  I2FP.F32.S32 R22, R22 ;  /* 0x0000001600167245 */ /* 0x000fe40000201400 */
[----:B------:R-:W-:Y:S02]  /*a330*/  FSEL R63, R7, -INF , !P6 ;  /* 0xff800000073f7808 */ /* 0x000fe40007000000 */
[----:B------:R-:W-:Y:S01]  /*a340*/  FMNMX3.FTZ R12, R12, R109, R101, !PT ;  /* 0x0000006d0c0c7276 */ /* 0x000fe20007810065 */
[-CC-:B------:R-:W-:Y:S01]  /*a350*/  FFMA.FTZ R88, R61, R33.reuse, -R50.reuse ;  /* 0x000000213d587223 */ /* 0x180fe20000010832 */
[----:B------:R-:W-:Y:S01]  /*a360*/  I2FP.F32.S32 R2, R2 ;  /* 0x0000000200027245 */ /* 0x000fe20000201400 */
[----:B------:R-:W-:Y:S01]  /*a370*/  FFMA.FTZ R52, R49, R33, -R50 ;  /* 0x0000002131347223 */ /* 0x000fe20000010832 */
[C---:B------:R-:W-:Y:S01]  /*a380*/  FFMA.FTZ R23, -R0.reuse, R5, R23 ;  /* 0x0000000500177223 */ /* 0x040fe20000010117 */
[----:B------:R-:W-:Y:S01]  /*a390*/  FFMA.FTZ R25, -R0, R22, R25 ;  /* 0x0000001600197223 */ /* 0x000fe20000010119 */
[----:B------:R-:W-:-:S02]  /*a3a0*/  FSEL R61, R29, -INF , !P5 ;  /* 0xff8000001d3d7808 */ /* 0x000fc40006800000 */
[----:B------:R-:W-:Y:S02]  /*a3b0*/  FSEL R49, R6, -INF , !P4 ;  /* 0xff80000006317808 */ /* 0x000fe40006000000 */
[----:B------:R-:W-:Y:S01]  /*a3c0*/  FMNMX3.FTZ R12, R12, R93, R63, !PT ;  /* 0x0000005d0c0c7276 */ /* 0x000fe2000781003f */
[-CC-:B------:R-:W-:Y:S01]  /*a3d0*/  FFMA.FTZ R64, R47, R33.reuse, -R50.reuse ;  /* 0x000000212f407223 */ /* 0x180fe20000010832 */
[----:B------:R-:W-:Y:S01]  /*a3e0*/  FFMA.FTZ R48, R41, R33, -R50 ;  /* 0x0000002129307223 */ /* 0x000fe20000010832 */
[----:B------:R-:W-:Y:S01]  /*a3f0*/  FFMA.FTZ R2, -R0, R2, R27 ;  /* 0x0000000200027223 */ /* 0x000fe2000001011b */
[----:B------:R-:W-:Y:S02]  /*a400*/  FSEL R47, R23, -INF , !P3 ;  /* 0xff800000172f7808 */ /* 0x000fe40005800000 */
[----:B------:R-:W-:Y:S02]  /*a410*/  FSEL R41, R25, -INF , !P2 ;  /* 0xff80000019297808 */ /* 0x000fe40005000000 */
[----:B------:R-:W-:-:S02]  /*a420*/  FMNMX3.FTZ R12, R12, R61, R49, !PT ;  /* 0x0000003d0c0c7276 */ /* 0x000fc40007810031 */
[----:B------:R-:W-:Y:S02]  /*a430*/  FSEL R35, R2, -INF , !P1 ;  /* 0xff80000002237808 */ /* 0x000fe40004800000 */
[----:B------:R-:W-:-:S04]  /*a440*/  FMNMX3.FTZ R12, R12, R47, R41, !PT ;  /* 0x0000002f0c0c7276 */ /* 0x000fc80007810029 */
[----:B------:R-:W-:-:S05]  /*a450*/  FMNMX.FTZ R5, R35, R12, !PT ;  /* 0x0000000c23057209 */ /* 0x000fca0007810000 */
        /* <DEDUP_REMOVED lines=12> */
[C---:B------:R-:W-:Y:S01]  /*a520*/  VIADD R4, R42.reuse, 0x3000 ;  /* 0x000030002a047836 */ /* 0x040fe20000000000 */
[----:B------:R-:W2:Y:S01]  /*a530*/  LDSM.16.MT88.4 R76, [R42+0x3000] ;  /* 0x003000002a4c783b */ /* 0x000ea20000004200 */
[----:B------:R-:W-:Y:S01]  /*a540*/  VIADD R36, R42, 0x3020 ;  /* 0x000030202a247836 */ /* 0x000fe20000000000 */
[----:B-1----:R-:W-:Y:S02]  /*a550*/  FMNMX.FTZ R2, R2, R5, !PT ;  /* 0x0000000502027209 */ /* 0x002fe40007810000 */
[----:B------:R-:W-:-:S02]  /*a560*/  @P6 VIADD R36, R4, 0xffffffe0 ;  /* 0xffffffe004246836 */ /* 0x000fc40000000000 */
[----:B------:R-:W-:Y:S01]  /*a570*/  FSETP.NEU.FTZ.AND P0, PT, R2, -INF , PT ;  /* 0xff8000000200780b */ /* 0x000fe20003f1d000 */
[----:B------:R-:W-:Y:S02]  /*a580*/  FMUL.FTZ R32, R33, R2 ;  /* 0x0000000221207220 */ /* 0x000fe40000410000 */
[----:B------:R-:W1:Y:S03]  /*a590*/  LDSM.16.MT88.4 R4, [R36] ;  /* 0x000000002404783b */ /* 0x000e660000004200 */
[----:B------:R-:W-:Y:S01]  /*a5a0*/  FSEL R32, R32, RZ, P0 ;  /* 0x000000ff20207208 */ /* 0x000fe20000000000 */
[-CC-:B------:R-:W-:Y:S01]  /*a5b0*/  FFMA.FTZ R34, R105, R33.reuse, -R50.reuse ;  /* 0x0000002169227223 */ /* 0x180fe20000010832 */
[-CC-:B------:R-:W-:Y:S01]  /*a5c0*/  FFMA.FTZ R26, R97, R33.reuse, -R50.reuse ;  /* 0x00000021611a7223 */ /* 0x180fe20000010832 */
[-C--:B------:R-:W-:Y:S02]  /*a5d0*/  FFMA.FTZ R91, R57, R33.reuse, -R50 ;  /* 0x00000021395b7223 */ /* 0x080fe40000010832 */
        /* <DEDUP_REMOVED lines=18> */
[----:B------:R-:W-:-:S02]  /*a700*/  FFMA.FTZ R65, R9, R33, -R32 ;  /* 0x0000002109417223 */ /* 0x000fc40000010820 */
[----:B------:R-:W3:Y:S01]  /*a710*/  LDSM.16.MT88.4 R8, [R36+0x400] ;  /* 0x000400002408783b */ /* 0x000ee20000004200 */
[-CC-:B------:R-:W-:Y:S01]  /*a720*/  FFMA.FTZ R56, R71, R33.reuse, -R50.reuse ;  /* 0x0000002147387223 */ /* 0x180fe20000010832 */
[-C--:B------:R-:W-:Y:S01]  /*a730*/  FFMA.FTZ R59, R59, R33.reuse, -R50 ;  /* 0x000000213b3b7223 */ /* 0x080fe20000010832 */
[----:B------:R-:W-:Y:S01]  /*a740*/  FFMA.FTZ R62, R19, R33, -R32 ;  /* 0x00000021133e7223 */ /* 0x000fe20000010820 */
[----:B----4-:R-:W-:Y:S02]  /*a750*/  F2FP.BF16.F32.PACK_AB R68, R88, R99 ;  /* 0x000000635844723e */ /* 0x010fe400000010ff */
[----:B-----5:R-:W-:Y:S02]  /*a760*/  F2FP.BF16.F32.PACK_AB R70, R64, R91 ;  /* 0x0000005b4046723e */ /* 0x020fe400000010ff */
[----:B--2---:R-:W-:Y:S02]  /*a770*/  F2FP.BF16.F32.PACK_AB R69, R105, R90 ;  /* 0x0000005a6945723e */ /* 0x004fe400000010ff */
[----:B-1----:R-:W-:Y:S01]  /*a780*/  F2FP.BF16.F32.PACK_AB R71, R86, R97 ;  /* 0x000000615647723e */ /* 0x002fe200000010ff */
[----:B------:R-:W-:Y:S01]  /*a790*/  MUFU.EX2 R67, R67 ;  /* 0x0000004300437308 */ /* 0x000fe20000000800 */
[-CC-:B------:R-:W-:Y:S01]  /*a7a0*/  FFMA.FTZ R40, R83, R33.reuse, -R50.reuse ;  /* 0x0000002153287223 */ /* 0x180fe20000010832 */
[-CC-:B------:R-:W-:Y:S01]  /*a7b0*/  FFMA.FTZ R30, R81, R33.reuse, -R50.reuse ;  /* 0x00000021511e7223 */ /* 0x180fe20000010832 */
[-CC-:B------:R-:W-:Y:S01]  /*a7c0*/  FFMA.FTZ R57, R45, R33.reuse, -R50.reuse ;  /* 0x000000212d397223 */ /* 0x180fe20000010832 */
[----:B------:R-:W-:-:S04]  /*a7d0*/  FFMA.FTZ R25, R87, R33, -R50 ;  /* 0x0000002157197223 */ /* 0x000fc80000010832 */
[----:B------:R-:W1:Y:S01]  /*a7e0*/  MUFU.EX2 R56, R56 ;  /* 0x0000003800387308 */ /* 0x000e620000000800 */
[C---:B------:R-:W-:Y:S03]  /*a7f0*/  HMMA.16816.F32.BF16 R80, R68.reuse, R76, RZ ;  /* 0x0000004c4450723c */ /* 0x040fe600000418ff */
[-CC-:B------:R-:W-:Y:S01]  /*a800*/  FFMA.FTZ R45, R18, R33.reuse, -R50.reuse ;  /* 0x00000021122d7223 */ /* 0x180fe20000010832 */
[-C--:B------:R-:W-:Y:S01]  /*a810*/  FFMA.FTZ R38, R16, R33.reuse, -R50 ;  /* 0x0000002110267223 */ /* 0x080fe20000010832 */
[-C--:B------:R-:W-:Y:S02]  /*a820*/  FFMA.FTZ R87, R17, R33.reuse, -R32 ;  /* 0x0000002111577223 */ /* 0x080fe40000010820 */
[----:B------:R-:W2:Y:S01]  /*a830*/  LDSM.16.MT88.4 R16, [R42+0x3800] ;  /* 0x003800002a10783b */ /* 0x000ea20000004200 */
        /* <DEDUP_REMOVED lines=59> */
[-CC-:B------:R-:W-:Y:S01]  /*abf0*/  FFMA.FTZ R98, R127, R33.reuse, -R32.reuse ;  /* 0x000000217f627223 */ /* 0x180fe20000010820 */
[----:B------:R-:W-:-:S04]  /*ac00*/  FFMA.FTZ R100, R125, R33, -R32 ;  /* 0x000000217d647223 */ /* 0x000fc80000010820 */
[----:B------:R-:W-:Y:S03]  /*ac10*/  HMMA.16816.F32.BF16 R80, R4, R8, R80 ;  /* 0x000000080450723c */ /* 0x000fe60000041850 */
[----:B------:R-:W-:-:S05]  /*ac20*/  FFMA.FTZ R117, R117, R33, -R32 ;  /* 0x0000002175757223 */ /* 0x000fca0000010820 */
        /* <DEDUP_REMOVED lines=27> */
[----:B------:R-:W2:Y:S08]  /*ade0*/  MUFU.EX2 R25, R25 ;  /* 0x0000001900197308 */ /* 0x000eb00000000800 */
[----:B------:R-:W-:Y:S08]  /*adf0*/  MUFU.EX2 R102, R102 ;  /* 0x0000006600667308 */ /* 0x000ff00000000800 */
[----:B------:R-:W3:Y:S08]  /*ae00*/  MUFU.EX2 R115, R115 ;  /* 0x0000007300737308 */ /* 0x000ef00000000800 */
[----:B------:R-:W-:Y:S08]  /*ae10*/  MUFU.EX2 R104, R104 ;  /* 0x0000006800687308 */ /* 0x000ff00000000800 */
[----:B------:R-:W5:Y:S01]  /*ae20*/  MUFU.EX2 R109, R109 ;  /* 0x0000006d006d7308 */ /* 0x000f620000000800 */
[----:B------:R-:W-:Y:S01]  /*ae30*/  HMMA.16816.F32.BF16 R76, R4, R14, R76 ;  /* 0x0000000e044c723c */ /* 0x000fe2000004184c */
[----:B------:R-:W4:Y:S02]  /*ae40*/  LDSM.16.MT88.4 R12, [R36+0x1400] ;  /* 0x00140000240c783b */ /* 0x000f240000004200 */
[----:B------:R-:W-:-:S05]  /*ae50*/  FADD.FTZ R90, R90, R105 ;  /* 0x000000695a5a7221 */ /* 0x000fca0000010000 */
[----:B------:R-:W-:Y:S03]  /*ae60*/  HMMA.16816.F32.BF16 R72, R4, R8, R72 ;  /* 0x000000080448723c */ /* 0x000fe60000041848 */
[----:B------:R-:W-:Y:S01]  /*ae70*/  FADD.FTZ R8, R99, R88 ;  /* 0x0000005863087221 */ /* 0x000fe20000010000 */
[----:B------:R-:W-:-:S03]  /*ae80*/  FADD.FTZ R97, R97, R90 ;  /* 0x0000005a61617221 */ /* 0x000fc60000010000 */
[----:B------:R-:W-:Y:S01]  /*ae90*/  FADD.FTZ R9, R91, R8 ;  /* 0x000000085b097221 */ /* 0x000fe20000010000 */
[----:B------:R-:W-:Y:S03]  /*aea0*/  HMMA.16816.F32.BF16 R68, R4, R10, R68 ;  /* 0x0000000a0444723c */ /* 0x000fe60000041844 */
[----:B-1----:R-:W-:Y:S02]  /*aeb0*/  F2FP.BF16.F32.PACK_AB R4, R27, R28 ;  /* 0x0000001c1b04723e */ /* 0x002fe400000010ff */
[----:B--2---:R-:W-:Y:S02]  /*aec0*/  F2FP.BF16.F32.PACK_AB R6, R25, R26 ;  /* 0x0000001a1906723e */ /* 0x004fe400000010ff */
[----:B---3--:R-:W-:Y:S02]  /*aed0*/  F2FP.BF16.F32.PACK_AB R5, R115, R102 ;  /* 0x000000667305723e */ /* 0x008fe400000010ff */
[----:B-----5:R-:W-:Y:S01]  /*aee0*/  F2FP.BF16.F32.PACK_AB R7, R109, R104 ;  /* 0x000000686d07723e */ /* 0x020fe200000010ff */
[----:B------:R-:W-:Y:S01]  /*aef0*/  FADD.FTZ R64, R64, R9 ;  /* 0x0000000940407221 */ /* 0x000fe20000010000 */
[----:B------:R-:W-:Y:S01]  /*af00*/  FADD.FTZ R86, R86, R97 ;  /* 0x0000006156567221 */ /* 0x000fe20000010000 */
[----:B------:R-:W1:Y:S02]  /*af10*/  LDSM.16.MT88.4 R8, [R42+0x4800] ;  /* 0x004800002a08783b */ /* 0x000e640000004200 */
[----:B------:R-:W-:-:S02]  /*af20*/  FADD.FTZ R67, R67, R64 ;  /* 0x0000004043437221 */ /* 0x000fc40000010000 */
[----:B----4-:R-:W-:Y:S03]  /*af30*/  HMMA.16816.F32.BF16 R80, R4, R16, R80 ;  /* 0x000000100450723c */ /* 0x010fe60000041850 */
[----:B------:R-:W-:Y:S01]  /*af40*/  FADD.FTZ R17, R89, R86 ;  /* 0x0000005659117221 */ /* 0x000fe20000010000 */
[----:B------:R-:W-:-:S03]  /*af50*/  FADD.FTZ R16, R56, R67 ;  /* 0x0000004338107221 */ /* 0x000fc60000010000 */
[----:B------:R-:W-:Y:S01]  /*af60*/  FADD.FTZ R17, R62, R17 ;  /* 0x000000113e117221 */ /* 0x000fe20000010000 */
[----:B------:R-:W-:Y:S03]  /*af70*/  HMMA.16816.F32.BF16 R76, R4, R18, R76 ;  /* 0x00000012044c723c */ /* 0x000fe6000004184c */
        /* <DEDUP_REMOVED lines=24> */
[----:B------:R-:W1:Y:S02]  /*b100*/  LDSM.16.MT88.4 R16, [R36+0x1800] ;  /* 0x001800002410783b */ /* 0x000e640000004200 */
        /* <DEDUP_REMOVED lines=9> */
[----:B----4-:R-:W-:Y:S01]  /*b1a0*/  F2FP.BF16.F32.PACK_AB R5, R91, R88 ;  /* 0x000000585b05723e */ /* 0x010fe200000010ff */
[----:B------:R-:W2:Y:S01]  /*b1b0*/  LDSM.16.MT88.4 R12, [R42+0x4c00] ;  /* 0x004c00002a0c783b */ /* 0x000ea20000004200 */
[----:B-----5:R-:W-:-:S07]  /*b1c0*/  F2FP.BF16.F32.PACK_AB R7, R59, R56 ;  /* 0x000000383b07723e */ /* 0x020fce00000010ff */
[----:B-1----:R-:W-:Y:S03]  /*b1d0*/  HMMA.16816.F32.BF16 R80, R4, R8, R80 ;  /* 0x000000080450723c */ /* 0x002fe60000041850 */
[----:B------:R-:W-:Y:S01]  /*b1e0*/  FADD.FTZ R9, R39, R40 ;  /* 0x0000002827097221 */ /* 0x000fe20000010000 */
[----:B------:R-:W-:-:S03]  /*b1f0*/  FADD.FTZ R8, R94, R107 ;  /* 0x0000006b5e087221 */ /* 0x000fc60000010000 */
[----:B------:R-:W-:Y:S01]  /*b200*/  FADD.FTZ R9, R38, R9 ;  /* 0x0000000926097221 */ /* 0x000fe20000010000 */
[----:B------:R-:W-:Y:S01]  /*b210*/  FADD.FTZ R8, R111, R8 ;  /* 0x000000086f087221 */ /* 0x000fe20000010000 */
[C---:B------:R-:W-:Y:S03]  /*b220*/  HMMA.16816.F32.BF16 R76, R4.reuse, R10, R76 ;  /* 0x0000000a044c723c */ /* 0x040fe6000004184c */
[----:B------:R-:W-:Y:S01]  /*b230*/  FADD.FTZ R34, R34, R9 ;  /* 0x0000000922227221 */ /* 0x000fe20000010000 */
[----:B------:R-:W-:Y:S02]  /*b240*/  FADD.FTZ R119, R119, R8 ;  /* 0x0000000877777221 */ /* 0x000fe40000010000 */
[----:B------:R-:W1:Y:S01]  /*b250*/  LDSM.16.MT88.4 R8, [R36+0x1c00] ;  /* 0x001c00002408783b */ /* 0x000e620000004200 */
[----:B------:R-:W-:Y:S01]  /*b260*/  FADD.FTZ R31, R31, R34 ;  /* 0x000000221f1f7221 */ /* 0x000fe20000010000 */
[----:B------:R-:W-:Y:S01]  /*b270*/  FADD.FTZ R119, R98, R119 ;  /* 0x0000007762777221 */ /* 0x000fe20000010000 */
        /* <DEDUP_REMOVED lines=15> */
[----:B------:R-:W-:Y:S04]  /*b370*/  HMMA.16816.F32.BF16 R72, R4, R16, R72 ;  /* 0x000000100448723c */ /* 0x000fe80000041848 */
[----:B------:R-:W3:Y:S01]  /*b380*/  MUFU.EX2 R96, R96 ;  /* 0x0000006000607308 */ /* 0x000ee20000000800 */
        /* <DEDUP_REMOVED lines=17> */
[----:B------:R-:W-:Y:S01]  /*b4a0*/  FADD.FTZ R88, R88, R109 ;  /* 0x0000006d58587221 */ /* 0x000fe20000010000 */
[----:B--2---:R-:W-:Y:S01]  /*b4b0*/  F2FP.BF16.F32.PACK_AB R7, R32, R39 ;  /* 0x000000272007723e */ /* 0x004fe200000010ff */
[----:B------:R-:W-:Y:S02]  /*b4c0*/  FADD.FTZ R23, R23, R24 ;  /* 0x0000001817177221 */ /* 0x000fe40000010000 */
[----:B------:R-:W-:-:S04]  /*b4d0*/  FADD.FTZ R91, R91, R88 ;  /* 0x000000585b5b7221 */ /* 0x000fc80000010000 */
[----:B------:R-:W-:Y:S03]  /*b4e0*/  HMMA.16816.F32.BF16 R80, R4, R12, R80 ;  /* 0x0000000c0450723c */ /* 0x000fe60000041850 */
[----:B------:R-:W-:-:S05]  /*b4f0*/  FADD.FTZ R12, R56, R91 ;  /* 0x0000005b380c7221 */ /* 0x000fca0000010000 */
[----:B------:R-:W-:Y:S03]  /*b500*/  HMMA.16816.F32.BF16 R76, R4, R14, R76 ;  /* 0x0000000e044c723c */ /* 0x000fe6000004184c */
[----:B------:R-:W-:-:S05]  /*b510*/  FADD.FTZ R12, R59, R12 ;  /* 0x0000000c3b0c7221 */ /* 0x000fca0000010000 */
[----:B-1----:R-:W-:Y:S03]  /*b520*/  HMMA.16816.F32.BF16 R72, R4, R8, R72 ;  /* 0x000000080448723c */ /* 0x002fe60000041848 */
[----:B------:R-:W-:-:S05]  /*b530*/  FADD.FTZ R8, R22, R23 ;  /* 0x0000001716087221 */ /* 0x000fca0000010000 */
[----:B------:R-:W-:Y:S03]  /*b540*/  HMMA.16816.F32.BF16 R68, R4, R10, R68 ;  /* 0x0000000a0444723c */ /* 0x000fe60000041844 */
[----:B------:R-:W-:Y:S02]  /*b550*/  VIADD R5, R51, 0xfffffffe ;  /* 0xfffffffe33057836 */ /* 0x000fe40000000000 */
        /* <DEDUP_REMOVED lines=8> */
[----:B------:R-:W-:Y:S01]  /*b5e0*/  FADD.FTZ R163, R32, R39 ;  /* 0x0000002720a37221 */ /* 0x000fe20000010000 */
[----:B------:R-:W-:Y:S02]  /*b5f0*/  IMAD.SHL.U32 R134, R135, 0x4, RZ ;  /* 0x0000000487867824 */ /* 0x000fe400078e00ff */
[----:B------:R-:W-:Y:S01]  /*b600*/  FADD.FTZ R160, R160, R103 ;  /* 0x00000067a0a07221 */ /* 0x000fe20000010000 */
[----:B------:R-:W-:Y:S06]  /*b610*/  @!P0 BRA `(.L_x_8851) ;  /* 0x0000003c00108947 */ /* 0x000fec0003800000 */
        /* <DEDUP_REMOVED lines=9> */
[----:B------:R-:W-:-:S03]  /*b6b0*/  MOV R86, R3 ;  /* 0x0000000300567202 */ /* 0x000fc60000000f00 */
[----:B------:R-:W-:-:S05]  /*b6c0*/  IMAD R51, R51, -0x80, R20 ;  /* 0xffffff8033337824 */ /* 0x000fca00078e0214 */
[----:B------:R-:W-:-:S07]  /*b6d0*/  IADD3 R158, PT, PT, R51, 0x108, RZ ;  /* 0x00000108339e7810 */ /* 0x000fce0007ffe0ff */
.L_x_8858:
        /* <DEDUP_REMOVED lines=78> */
.L_x_8853:
[----:B------:R-:W-:Y:S05]  /*bbc0*/  BSYNC.RECONVERGENT B0 ;  /* 0x0000000000007941 */ /* 0x000fea0003800200 */
.L_x_8852:
        /* <DEDUP_REMOVED lines=11> */
[----:B------:R-:W-:Y:S02]  /*bc80*/  IADD3 R18, P0, PT, R145, R146, RZ ;  /* 0x0000009291127210 */ /* 0x000fe40007f1e0ff */
[----:B------:R-:W-:Y:S02]  /*bc90*/  SHF.L.U32 R137, R135, 0x5, RZ ;  /* 0x0000000587897819 */ /* 0x000fe400000006ff */
[----:B------:R-:W-:Y:S02]  /*bca0*/  IADD3 R22, P3, PT, R18, R145, RZ ;  /* 0x0000009112167210 */ /* 0x000fe40007f7e0ff */
[----:B------:R-:W-:Y:S01]  /*bcb0*/  LOP3.LUT R88, R137, 0xc0, RZ, 0xc0, !PT ;  /* 0x000000c089587812 */ /* 0x000fe200078ec0ff */
[----:B-1----:R-:W-:Y:S01]  /*bcc0*/  ULEA UR6, UR7, UR9, 0x18 ;  /* 0x0000000907067291 */ /* 0x002fe2000f8ec0ff */
[----:B------:R-:W-:Y:S02]  /*bcd0*/  SHF.L.U64.HI R162, R140, 0x6, R141 ;  /* 0x000000068ca27819 */ /* 0x000fe4000001028d */
[----:B------:R-:W-:Y:S02]  /*bce0*/  LOP3.LUT R89, R88, 0x8, R135, 0xf8, !PT ;  /* 0x0000000858597812 */ /* 0x000fe400078ef887 */
[----:B------:R-:W-:Y:S02]  /*bcf0*/  IADD3.X R19, PT, PT, R162, R147, RZ, P0, !PT ;  /* 0x00000093a2137210 */ /* 0x000fe400007fe4ff */
[----:B------:R-:W-:Y:S02]  /*bd00*/  LEA R165, R164, UR6, 0x1 ;  /* 0x00000006a4a57c11 */ /* 0x000fe4000f8e08ff */
[-C--:B------:R-:W-:Y:S02]  /*bd10*/  IADD3.X R23, PT, PT, R19, R162.reuse, RZ, P3, !PT ;  /* 0x000000a213177210 */ /* 0x080fe40001ffe4ff */
[----:B------:R-:W-:Y:S01]  /*bd20*/  @!P1 IADD3 R26, P0, PT, R22, R145, RZ ;  /* 0x00000091161a9210 */ /* 0x000fe20007f1e0ff */
[----:B------:R-:W-:Y:S01]  /*bd30*/  @!PT LDS RZ, [RZ] ;  /* 0x00000000fffff984 */ /* 0x000fe20000000800 */
[----:B------:R-:W-:Y:S01]  /*bd40*/  @!PT LDS RZ, [RZ] ;  /* 0x00000000fffff984 */ /* 0x000fe20000000800 */
[----:B------:R-:W-:Y:S01]  /*bd50*/  @!PT LDS RZ, [RZ] ;  /* 0x00000000fffff984 */ /* 0x000fe20000000800 */
[----:B------:R-:W-:Y:S01]  /*bd60*/  @!P1 LDGSTS.E.BYPASS.LTC128B.128 [R165+0x3000], desc[UR4][R146.64] ;  /* 0x0300000092a59fae */ /* 0x000fe2000b981a04 */
[----:B------:R-:W-:Y:S02]  /*bd70*/  MOV R116, 0x20 ;  /* 0x0000002000747802 */ /* 0x000fe40000000f00 */
[----:B------:R-:W-:Y:S02]  /*bd80*/  @!P1 IADD3.X R27, PT, PT, R23, R162, RZ, P0, !PT ;  /* 0x000000a2171b9210 */ /* 0x000fe400007fe4ff */
[C---:B------:R-:W-:Y:S02]  /*bd90*/  LOP3.LUT P0, RZ, R135.reuse, 0x4, RZ, 0xc0, !PT ;  /* 0x0000000487ff7812 */ /* 0x040fe4000780c0ff */
[C---:B------:R-:W-:Y:S01]  /*bda0*/  SHF.L.U32 R134, R135.reuse, 0x2, RZ ;  /* 0x0000000287867819 */ /* 0x040fe200000006ff */
[----:B------:R-:W-:Y:S01]  /*bdb0*/  @P1 STS.128 [R165+0x3000], RZ ;  /* 0x003000ffa5001388 */ /* 0x000fe20000000c00 */
[----:B------:R-:W-:Y:S02]  /*bdc0*/  SEL R116, R116, 0xffffffe0, !P0 ;  /* 0xffffffe074747807 */ /* 0x000fe40004000000 */
[----:B------:R-:W-:Y:S02]  /*bdd0*/  LOP3.LUT R136, R134, 0x18, RZ, 0xc0, !PT ;  /* 0x0000001886887812 */ /* 0x000fe400078ec0ff */
[----:B------:R-:W-:Y:S02]  /*bde0*/  IADD3 R124, PT, PT, R132, R116, RZ ;  /* 0x00000074847c7210 */ /* 0x000fe40007ffe0ff */
[----:B------:R-:W-:Y:S01]  /*bdf0*/  SHF.L.U32 R133, R135, 0x4, RZ ;  /* 0x0000000487857819 */ /* 0x000fe200000006ff */
[----:B------:R-:W-:Y:S01]  /*be00*/  @!PT LDS RZ, [RZ] ;  /* 0x00000000fffff984 */ /* 0x000fe20000000800 */
[----:B------:R-:W-:Y:S01]  /*be10*/  @!PT LDS RZ, [RZ] ;  /* 0x00000000fffff984 */ /* 0x000fe20000000800 */
[----:B------:R-:W-:Y:S01]  /*be20*/  @!PT LDS RZ, [RZ] ;  /* 0x00000000fffff984 */ /* 0x000fe20000000800 */
[----:B------:R1:W-:Y:S01]  /*be30*/  @!P1 LDGSTS.E.BYPASS.LTC128B.128 [R165+0x3800], desc[UR4][R18.64] ;  /* 0x0380000012a59fae */ /* 0x0003e2000b981a04 */
[----:B------:R-:W-:Y:S02]  /*be40*/  IADD3 R161, PT, PT, R161, -0x1, RZ ;  /* 0xffffffffa1a17810 */ /* 0x000fe40007ffe0ff */
[----:B------:R-:W-:Y:S02]  /*be50*/  LOP3.LUT R2, R133, 0x100, RZ, 0xc0, !PT ;  /* 0x0000010085027812 */ /* 0x000fe400078ec0ff */
[----:B------:R-:W-:Y:S02]  /*be60*/  ISETP.GT.AND P3, PT, R161, R142, PT ;  /* 0x0000008ea100720c */ /* 0x000fe40003f64270 */
[----:B------:R-:W-:Y:S01]  /*be70*/  LOP3.LUT R2, R2, 0x20, R137, 0xf8, !PT ;  /* 0x0000002002027812 */ /* 0x000fe200078ef889 */
[----:B------:R-:W-:Y:S03]  /*be80*/  @P1 STS.128 [R165+0x3800], RZ ;  /* 0x003800ffa5001388 */ /* 0x000fe60000000c00 */
[----:B------:R-:W-:Y:S04]  /*be90*/  LOP3.LUT R2, R2, R89, R136, 0xf6, !PT ;  /* 0x0000005902027212 */ /* 0x000fe800078ef688 */
[----:B------:R-:W-:Y:S01]  /*bea0*/  LEA R3, R2, UR6, 0x1 ;  /* 0x0000000602037c11 */ /* 0x000fe2000f8e08ff */
[----:B------:R-:W-:Y:S01]  /*beb0*/  @!PT LDS RZ, [RZ] ;  /* 0x00000000fffff984 */ /* 0x000fe20000000800 */
[----:B------:R-:W-:Y:S01]  /*bec0*/  @!PT LDS RZ, [RZ] ;  /* 0x00000000fffff984 */ /* 0x000fe20000000800 */
[----:B------:R-:W-:Y:S01]  /*bed0*/  @!PT LDS RZ, [RZ] ;  /* 0x00000000fffff984 */ /* 0x000fe20000000800 */
[----:B------:R2:W-:Y:S03]  /*bee0*/  @!P1 LDGSTS.E.BYPASS.LTC128B.128 [R165+0x4000], desc[UR4][R22.64] ;  /* 0x0400000016a59fae */ /* 0x0005e6000b981a04 */
[----:B------:R-:W-:Y:S05]  /*bef0*/  IADD3 R2, PT, PT, R3, R116, RZ ;  /* 0x0000007403027210 */ /* 0x000fea0007ffe0ff */
        /* <DEDUP_REMOVED lines=10> */
[----:B------:R-:W1:Y:S08]  /*bfa0*/  LDSM.16.M88.4 R96, [R3+0x1400] ;  /* 0x001400000360783b */ /* 0x000e700000000200 */
[----:B------:R-:W2:Y:S08]  /*bfb0*/  LDSM.16.M88.4 R100, [R3+0x1800] ;  /* 0x001800000364783b */ /* 0x000eb00000000200 */
[----:B------:R-:W3:Y:S08]  /*bfc0*/  LDSM.16.M88.4 R104, [R3+0x1c00] ;  /* 0x001c00000368783b */ /* 0x000ef00000000200 */
[----:B------:R-:W3:Y:S08]  /*bfd0*/  LDSM.16.M88.4 R108, [R3+0x2000] ;  /* 0x00200000036c783b */ /* 0x000ef00000000200 */
[----:B------:R-:W3:Y:S01]  /*bfe0*/  LDSM.16.M88.4 R112, [R3+0x2400] ;  /* 0x002400000370783b */ /* 0x000ee20000000200 */
[C---:B-----5:R-:W-:Y:S07]  /*bff0*/  HMMA.16816.F32.BF16 R4, R88.reuse, R92, RZ ;  /* 0x0000005c5804723c */ /* 0x060fee00000418ff */
[----:B------:R-:W5:Y:S01]  /*c000*/  LDSM.16.M88.4 R116, [R3+0x2800] ;  /* 0x002800000374783b */ /* 0x000f620000000200 */
[C---:B------:R-:W-:Y:S07]  /*c010*/  HMMA.16816.F32.BF16 R8, R88.reuse, R94, RZ ;  /* 0x0000005e5808723c */ /* 0x040fee00000418ff */
[----:B------:R-:W5:Y:S01]  /*c020*/  LDSM.16.M88.4 R120, [R3+0x2c00] ;  /* 0x002c00000378783b */ /* 0x000f620000000200 */
[C---:B-1----:R-:W-:Y:S07]  /*c030*/  HMMA.16816.F32.BF16 R12, R88.reuse, R96, RZ ;  /* 0x00000060580c723c */ /* 0x042fee00000418ff */
[----:B------:R-:W-:Y:S01]  /*c040*/  LDSM.16.M88.4 R124, [R124] ;  /* 0x000000007c7c783b */ /* 0x000fe20000000200 */
[C---:B------:R-:W-:Y:S07]  /*c050*/  HMMA.16816.F32.BF16 R16, R88.reuse, R98, RZ ;  /* 0x000000625810723c */ /* 0x040fee00000418ff */
[----:B------:R-:W1:Y:S01]  /*c060*/  LDSM.16.M88.4 R128, [R2+0x1000] ;  /* 0x001000000280783b */ /* 0x000e620000000200 */
[C---:B--2---:R-:W-:Y:S07]  /*c070*/  HMMA.16816.F32.BF16 R20, R88.reuse, R100, RZ ;  /* 0x000000645814723c */ /* 0x044fee00000418ff */
[----:B------:R-:W-:Y:S01]  /*c080*/  LDSM.16.M88.4 R92, [R2+0x1800] ;  /* 0x00180000025c783b */ /* 0x000fe20000000200 */
[C---:B---3--:R-:W-:Y:S08]  /*c090*/  HMMA.16816.F32.BF16 R24, R88.reuse, R102, RZ ;  /* 0x000000665818723c */ /* 0x048ff000000418ff */
        /* <DEDUP_REMOVED lines=29> */
[----:B------:R3:W4:Y:S01]  /*c270*/  MUFU.TANH R97, R162 ;  /* 0x000000a200617308 */ /* 0x0007220000002400 */
[-C--:B------:R-:W-:Y:S01]  /*c280*/  FMUL.FTZ R119, R13, R145.reuse ;  /* 0x000000910d777220 */ /* 0x080fe20000410000 */
[-C--:B------:R-:W-:Y:S01]  /*c290*/  FMUL.FTZ R21, R21, R145.reuse ;  /* 0x0000009115157220 */ /* 0x080fe20000410000 */
[-C--:B------:R-:W-:Y:S01]  /*c2a0*/  FMUL.FTZ R123, R15, R145.reuse ;  /* 0x000000910f7b7220 */ /* 0x080fe20000410000 */
[-C--:B------:R-:W-:Y:S01]  /*c2b0*/  FMUL.FTZ R23, R23, R145.reuse ;  /* 0x0000009117177220 */ /* 0x080fe20000410000 */
[-C--:B------:R-:W-:Y:S07]  /*c2c0*/  FMUL.FTZ R27, R27, R145.reuse ;  /* 0x000000911b1b7220 */ /* 0x080fee0000410000 */
[-C--:B------:R-:W-:Y:S01]  /*c2d0*/  FMUL.FTZ R43, R43, R145.reuse ;  /* 0x000000912b2b7220 */ /* 0x080fe20000410000 */
[-C--:B------:R-:W-:Y:S01]  /*c2e0*/  FMUL.FTZ R42, R42, R145.reuse ;  /* 0x000000912a2a7220 */ /* 0x080fe20000410000 */
[----:B------:R5:W2:Y:S01]  /*c2f0*/  MUFU.TANH R109, R164 ;  /* 0x000000a4006d7308 */ /* 0x000aa20000002400 */
[-C--:B------:R-:W-:Y:S01]  /*c300*/  FMUL.FTZ R115, R11, R145.reuse ;  /* 0x000000910b737220 */ /* 0x080fe20000410000 */
[-C--:B------:R-:W-:Y:S01]  /*c310*/  FMUL.FTZ R99, R5, R145.reuse ;  /* 0x0000009105637220 */ /* 0x080fe20000410000 */
[-C--:B------:R-:W-:Y:S01]  /*c320*/  FMUL.FTZ R101, R6, R145.reuse ;  /* 0x0000009106657220 */ /* 0x080fe20000410000 */
[C---:B-1----:R-:W-:Y:S03]  /*c330*/  HMMA.16816.F32.BF16 R44, R124.reuse, R88, R44 ;  /* 0x000000587c2c723c */ /* 0x042fe6000004182c */
[-C--:B------:R-:W-:Y:S03]  /*c340*/  FMUL.FTZ R103, R7, R145.reuse ;  /* 0x0000009107677220 */ /* 0x080fe60000410000 */
[----:B------:R1:W1:Y:S01]  /*c350*/  MUFU.TANH R102, R22 ;  /* 0x0000001600667308 */ /* 0x0002620000002400 */
[-C--:B---3--:R-:W-:Y:S01]  /*c360*/  FMUL.FTZ R162, R12, R145.reuse ;  /* 0x000000910ca27220 */ /* 0x088fe20000410000 */
[-C--:B------:R-:W-:Y:S01]  /*c370*/  FMUL.FTZ R113, R10, R145.reuse ;  /* 0x000000910a717220 */ /* 0x080fe20000410000 */
[-C--:B------:R-:W-:Y:S01]  /*c380*/  FMUL.FTZ R121, R14, R145.reuse ;  /* 0x000000910e797220 */ /* 0x080fe20000410000 */
[C---:B------:R-:W-:Y:S01]  /*c390*/  HMMA.16816.F32.BF16 R48, R124.reuse, R90, R48 ;  /* 0x0000005a7c30723c */ /* 0x040fe20000041830 */
[----:B------:R-:W3:Y:S01]  /*c3a0*/  LDSM.16.M88.4 R88, [R2+0x2c00] ;  /* 0x002c00000258783b */ /* 0x000ee20000000200 */
[----:B------:R-:W-:Y:S04]  /*c3b0*/  DEPBAR.LE SB0, 0x0 ;  /* 0x000080000000791a */ /* 0x000fe80000000000 */
[----:B------:R4:W3:Y:S01]  /*c3c0*/  MUFU.TANH R117, R162 ;  /* 0x000000a200757308 */ /* 0x0008e20000002400 */
[-C--:B-----5:R-:W-:Y:S01]  /*c3d0*/  FMUL.FTZ R164, R16, R145.reuse ;  /* 0x0000009110a47220 */ /* 0x0a0fe20000410000 */
[C---:B--2---:R-:W-:Y:S05]  /*c3e0*/  HMMA.16816.F32.BF16 R52, R124.reuse, R92, R52 ;  /* 0x0000005c7c34723c */ /* 0x044fea0000041834 */
[-C--:B-1----:R-:W-:Y:S03]  /*c3f0*/  FMUL.FTZ R22, R37, R145.reuse ;  /* 0x0000009125167220 */ /* 0x082fe60000410000 */
[----:B------:R1:W2:Y:S01]  /*c400*/  MUFU.TANH R129, R164 ;  /* 0x000000a400817308 */ /* 0x0002a20000002400 */
[----:B------:R-:W-:Y:S01]  /*c410*/  BAR.SYNC.DEFER_BLOCKING 0x0 ;  /* 0x0000000000007b1d */ /* 0x000fe20000010000 */
[C---:B------:R-:W-:Y:S03]  /*c420*/  HMMA.16816.F32.BF16 R56, R124.reuse, R94, R56 ;  /* 0x0000005e7c38723c */ /* 0x040fe60000041838 */
[-C--:B------:R-:W-:Y:S01]  /*c430*/  FMUL.FTZ R17, R17, R145.reuse ;  /* 0x0000009111117220 */ /* 0x080fe20000410000 */
[-C--:B------:R-:W-:Y:S01]  /*c440*/  FMUL.FTZ R18, R18, R145.reuse ;  /* 0x0000009112127220 */ /* 0x080fe20000410000 */
[-C--:B------:R-:W-:Y:S03]  /*c450*/  FMUL.FTZ R19, R19, R145.reuse ;  /* 0x0000009113137220 */ /* 0x080fe60000410000 */
[----:B------:R5:W2:Y:S01]  /*c460*/  MUFU.TANH R98, R21 ;  /* 0x0000001500627308 */ /* 0x000aa20000002400 */
[-C--:B----4-:R-:W-:Y:S01]  /*c470*/  FMUL.FTZ R162, R20, R145.reuse ;  /* 0x0000009114a27220 */ /* 0x090fe20000410000 */
        /* <DEDUP_REMOVED lines=15> */
[-C--:B-----5:R-:W-:Y:S01]  /*c570*/  FMUL.FTZ R21, R40, R145.reuse ;  /* 0x0000009128157220 */ /* 0x0a0fe20000410000 */
[-C--:B------:R-:W-:Y:S01]  /*c580*/  FMUL.FTZ R51, R51, R145.reuse ;  /* 0x0000009133337220 */ /* 0x080fe20000410000 */
[C---:B---3--:R-:W-:Y:S03]  /*c590*/  HMMA.16816.F32.BF16 R60, R124.reuse, R88, R60 ;  /* 0x000000587c3c723c */ /* 0x048fe6000004183c */
[-C--:B------:R-:W-:Y:S01]  /*c5a0*/  FMUL.FTZ R53, R53, R145.reuse ;  /* 0x0000009135357220 */ /* 0x080fe20000410000 */
[-C--:B------:R-:W-:Y:S03]  /*c5b0*/  FMUL.FTZ R54, R54, R145.reuse ;  /* 0x0000009136367220 */ /* 0x080fe60000410000 */
[----:B------:R3:W2:Y:S01]  /*c5c0*/  MUFU.TANH R110, R23 ;  /* 0x00000017006e7308 */ /* 0x0006a20000002400 */
[-C--:B----4-:R-:W-:Y:S01]  /*c5d0*/  FMUL.FTZ R162, R28, R145.reuse ;  /* 0x000000911ca27220 */ /* 0x090fe20000410000 */
[-C--:B------:R-:W-:Y:S01]  /*c5e0*/  FMUL.FTZ R55, R55, R145.reuse ;  /* 0x0000009137377220 */ /* 0x080fe20000410000 */
[----:B------:R-:W-:Y:S03]  /*c5f0*/  HMMA.16816.F32.BF16 R64, R124, R90, R64 ;  /* 0x0000005a7c40723c */ /* 0x000fe60000041840 */
[-C--:B------:R-:W-:Y:S01]  /*c600*/  FMUL.FTZ R57, R57, R145.reuse ;  /* 0x0000009139397220 */ /* 0x080fe20000410000 */
[-C--:B------:R-:W-:Y:S03]  /*c610*/  FMUL.FTZ R59, R59, R145.reuse ;  /* 0x000000913b3b7220 */ /* 0x080fe60000410000 */
[----:B------:R4:W2:Y:S01]  /*c620*/  MUFU.TANH R13, R162 ;  /* 0x000000a2000d7308 */ /* 0x0008a20000002400 */
[-C--:B-1----:R-:W-:Y:S01]  /*c630*/  FMUL.FTZ R164, R32, R145.reuse ;  /* 0x0000009120a47220 */ /* 0x082fe20000410000 */
[-C--:B------:R-:W-:Y:S01]  /*c640*/  FMUL.FTZ R61, R61, R145.reuse ;  /* 0x000000913d3d7220 */ /* 0x080fe20000410000 */
[-C--:B------:R-:W-:Y:S07]  /*c650*/  FMUL.FTZ R62, R62, R145.reuse ;  /* 0x000000913e3e7220 */ /* 0x080fee0000410000 */
[----:B------:R1:W1:Y:S01]  /*c660*/  MUFU.TANH R15, R164 ;  /* 0x000000a4000f7308 */ /* 0x0002620000002400 */
[-C--:B---3--:R-:W-:Y:S09]  /*c670*/  FMUL.FTZ R23, R63, R145.reuse ;  /* 0x000000913f177220 */ /* 0x088ff20000410000 */
[----:B------:R3:W2:Y:S01]  /*c680*/  MUFU.TANH R11, R27 ;  /* 0x0000001b000b7308 */ /* 0x0006a20000002400 */
[-C--:B----4-:R-:W-:Y:S09]  /*c690*/  FMUL.FTZ R162, R36, R145.reuse ;  /* 0x0000009124a27220 */ /* 0x090ff20000410000 */
        /* <DEDUP_REMOVED lines=17> */
[-C--:B-1----:R-:W-:Y:S09]  /*c7b0*/  FMUL.FTZ R43, R48, R145.reuse ;  /* 0x00000091302b7220 */ /* 0x082ff20000410000 */
[----:B------:R1:W1:Y:S01]  /*c7c0*/  MUFU.TANH R118, R21 ;  /* 0x0000001500767308 */ /* 0x0002620000002400 */
[-C--:B---3--:R-:W-:Y:S09]  /*c7d0*/  FMUL.FTZ R22, R66, R145.reuse ;  /* 0x0000009142167220 */ /* 0x088ff20000410000 */
[----:B------:R-:W3:Y:S01]  /*c7e0*/  MUFU.TANH R99, R99 ;  /* 0x0000006300637308 */ /* 0x000ee20000002400 */
[-C--:B----4-:R-:W-:Y:S01]  /*c7f0*/  FMUL.FTZ R42, R64, R145.reuse ;  /* 0x00000091402a7220 */ /* 0x090fe20000410000 */
[----:B------:R-:W-:Y:S08]  /*c800*/  FMUL.FTZ R145, R67, R145 ;  /* 0x0000009143917220 */ /* 0x000ff00000410000 */
[----:B------:R-:W4:Y:S10]  /*c810*/  MUFU.TANH R101, R101 ;  /* 0x0000006500657308 */ /* 0x000f340000002400 */
        /* <DEDUP_REMOVED lines=121> */
.L_x_8857:
[----:B------:R-:W-:Y:S05]  /*cfb0*/  BSYNC.RECONVERGENT B0 ;  /* 0x0000000000007941 */ /* 0x000fea0003800200 */
.L_x_8856:
[----:B-1----:R-:W-:Y:S01]  /*cfc0*/  @!P1 IMAD.MOV.U32 R145, RZ, RZ, R143 ;  /* 0x000000ffff919224 */ /* 0x002fe200078e008f */
[CC--:B------:R-:W-:Y:S01]  /*cfd0*/  @!P1 LEA R46, P6, R138.reuse, R144.reuse, 0x6 ;  /* 0x000000908a2e9211 */ /* 0x0c0fe200078c30ff */
[C---:B------:R-:W-:Y:S01]  /*cfe0*/  @!P1 IMAD.SHL.U32 R7, R138.reuse, 0x40, RZ ;  /* 0x000000408a079824 */ /* 0x040fe200078e00ff */
[-C--:B------:R-:W-:Y:S02]  /*cff0*/  @!P1 IADD3 R4, P4, P3, R3, R144.reuse, R3 ;  /* 0x0000009003049210 */ /* 0x080fe40007b9e003 */
[----:B------:R-:W-:Y:S01]  /*d000*/  @!PT LDS RZ, [RZ] ;  /* 0x00000000fffff984 */ /* 0x000fe20000000800 */
[----:B------:R-:W-:Y:S01]  /*d010*/  @!PT LDS RZ, [RZ] ;  /* 0x00000000fffff984 */ /* 0x000fe20000000800 */
[----:B------:R-:W-:Y:S01]  /*d020*/  @!PT LDS RZ, [RZ] ;  /* 0x00000000fffff984 */ /* 0x000fe20000000800 */
[----:B------:R2:W-:Y:S01]  /*d030*/  @!P1 LDGSTS.E.BYPASS.LTC128B.128 [R165+0x1000], desc[UR4][R144.64] ;  /* 0x0100000090a59fae */ /* 0x0005e2000b981a04 */
[-C--:B------:R-:W-:Y:S02]  /*d040*/  @!P1 LEA.HI.X R47, R138, R143.reuse, R139, 0x6, P6 ;  /* 0x0000008f8a2f9211 */ /* 0x080fe400030f348b */
[----:B------:R-:W-:Y:S01]  /*d050*/  @!P1 IADD3.X R5, PT, PT, R2, R143, R2, P4, P3 ;  /* 0x0000008f02059210 */ /* 0x000fe200027e6402 */
        /* <DEDUP_REMOVED lines=22> */
.L_x_8855:
[----:B------:R-:W-:Y:S05]  /*d1c0*/  BSYNC.RECONVERGENT B1 ;  /* 0x0000000000017941 */ /* 0x000fea0003800200 */
.L_x_8854:
[----:B------:R-:W3:Y:S01]  /*d1d0*/  LD.E R20, desc[UR4][R84.64+0xdc] ;  /* 0x0000dc0454147980 */ /* 0x000ee2000c101900 */
[C---:B------:R-:W-:Y:S02]  /*d1e0*/  IADD3 R2, PT, PT, R158.reuse, -0x8, RZ ;  /* 0xfffffff89e027810 */ /* 0x040fe40007ffe0ff */
[----:B------:R-:W-:Y:S02]  /*d1f0*/  IABS R3, R158 ;  /* 0x0000009e00037213 */ /* 0x000fe40000000000 */
[----:B------:R-:W-:Y:S02]  /*d200*/  IABS R2, R2 ;  /* 0x0000000200027213 */ /* 0x000fe40000000000 */
[----:B------:R-:W-:Y:S02]  /*d210*/  I2FP.F32.S32 R3, R3 ;  /* 0x0000000300037245 */ /* 0x000fe40000201400 */
[----:B------:R-:W-:Y:S02]  /*d220*/  I2FP.F32.S32 R2, R2 ;  /* 0x0000000200027245 */ /* 0x000fe40000201400 */
[----:B--2---:R-:W-:Y:S01]  /*d230*/  IADD3 R5, PT, PT, R158, -0x19, RZ ;  /* 0xffffffe79e057810 */ /* 0x004fe20007ffe0ff */
[----:B------:R-:W-:Y:S01]  /*d240*/  FFMA.FTZ R101, -R0, R3, R101 ;  /* 0x0000000300657223 */ /* 0x000fe20000010165 */
[----:B------:R-:W-:Y:S01]  /*d250*/  IADD3 R3, PT, PT, R158, -0x18, RZ ;  /* 0xffffffe89e037810 */ /* 0x000fe20007ffe0ff */
[CC--:B------:R-:W-:Y:S01]  /*d260*/  FFMA.FTZ R97, -R0.reuse, R2.reuse, R97 ;  /* 0x0000000200617223 */ /* 0x0c0fe20000010161 */
[----:B-1----:R-:W-:Y:S01]  /*d270*/  FFMA.FTZ R113, -R0, R2, R113 ;  /* 0x0000000200717223 */ /* 0x002fe20000010171 */
[C---:B------:R-:W-:Y:S02]  /*d280*/  IADD3 R2, PT, PT, R158.reuse, -0x10, RZ ;  /* 0xfffffff09e027810 */ /* 0x040fe40007ffe0ff */
[----:B------:R-:W-:Y:S02]  /*d290*/  IABS R5, R5 ;  /* 0x0000000500057213 */ /* 0x000fe40000000000 */
        /* <DEDUP_REMOVED lines=94> */
[----:B------:R-:W-:Y:S02]  /*d880*/  FMNMX3.FTZ R2, R86, R97, R99, !PT ;  /* 0x0000006156027276 */ /* 0x000fe40007810063 */
[----:B------:R-:W-:Y:S02]  /*d890*/  I2FP.F32.S32 R44, R44 ;  /* 0x0000002c002c7245 */ /* 0x000fe40000201400 */
[----:B------:R-:W-:Y:S02]  /*d8a0*/  FMNMX3.FTZ R2, R2, R109, R111, !PT ;  /* 0x0000006d02027276 */ /* 0x000fe4000781006f */
[----:B------:R-:W-:Y:S01]  /*d8b0*/  IABS R5, R5 ;  /* 0x0000000500057213 */ /* 0x000fe20000000000 */
[----:B------:R-:W-:Y:S01]  /*d8c0*/  FFMA.FTZ R44, -R0, R44, R103 ;  /* 0x0000002c002c7223 */ /* 0x000fe20000010167 */
        /* <DEDUP_REMOVED lines=14> */
[CC--:B------:R-:W-:Y:S01]  /*d9b0*/  FFMA.FTZ R164, -R0.reuse, R3.reuse, R164 ;  /* 0x0000000300a47223 */ /* 0x0c0fe200000101a4 */
[----:B------:R-:W-:Y:S01]  /*d9c0*/  FFMA.FTZ R122, -R0, R3, R122 ;  /* 0x00000003007a7223 */ /* 0x000fe2000001017a */
[----:B------:R-:W-:Y:S02]  /*d9d0*/  IABS R7, R7 ;  /* 0x0000000700077213 */ /* 0x000fe40000000000 */
        /* <DEDUP_REMOVED lines=41> */
[C---:B------:R-:W-:Y:S02]  /*dc70*/  IADD3 R3, PT, PT, R158.reuse, -0x79, RZ ;  /* 0xffffff879e037810 */ /* 0x040fe40007ffe0ff */
[----:B------:R-:W-:Y:S01]  /*dc80*/  IADD3 R5, PT, PT, R158, -0x71, RZ ;  /* 0xffffff8f9e057810 */ /* 0x000fe20007ffe0ff */
[C---:B------:R-:W-:Y:S01]  /*dc90*/  FFMA.FTZ R27, -R0.reuse, R26, R27 ;  /* 0x0000001a001b7223 */ /* 0x040fe2000001011b */
        /* <DEDUP_REMOVED lines=9> */
[----:B------:R-:W-:Y:S03]  /*dd30*/  FMNMX3.FTZ R5, R2, R30, R31, !PT ;  /* 0x0000001e02057276 */ /* 0x000fe6000781001f */
        /* <DEDUP_REMOVED lines=26> */
[C---:B------:R-:W-:Y:S01]  /*dee0*/  FADD.FTZ R5, -R2.reuse, R87 ;  /* 0x0000005702057221 */ /* 0x040fe20000010100 */
[----:B------:R-:W-:Y:S01]  /*def0*/  FSETP.NEU.FTZ.AND P1, PT, R2, -INF , PT ;  /* 0xff8000000200780b */ /* 0x000fe20003f3d000 */
[C---:B------:R-:W-:Y:S02]  /*df00*/  FMUL.FTZ R49, R20.reuse, R3 ;  /* 0x0000000314317220 */ /* 0x040fe40000410000 */
[----:B------:R-:W-:Y:S01]  /*df10*/  FMUL.FTZ R26, R20, R5 ;  /* 0x00000005141a7220 */ /* 0x000fe20000410000 */
[----:B------:R-:W-:Y:S01]  /*df20*/  FSEL R47, R47, RZ, P1 ;  /* 0x000000ff2f2f7208 */ /* 0x000fe20000800000 */
[C---:B------:R-:W-:Y:S01]  /*df30*/  FADD.FTZ R7, -R3.reuse, R86 ;  /* 0x0000005603077221 */ /* 0x040fe20000010100 */
[----:B------:R-:W-:Y:S03]  /*df40*/  FSETP.NEU.FTZ.AND P1, PT, R3, -INF , PT ;  /* 0xff8000000300780b */ /* 0x000fe60003f3d000 */
[----:B------:R-:W1:Y:S01]  /*df50*/  MUFU.EX2 R26, R26 ;  /* 0x0000001a001a7308 */ /* 0x000e620000000800 */
        /* <DEDUP_REMOVED lines=16> */
[C---:B-1----:R-:W-:Y:S01]  /*e060*/  FMUL.FTZ R10, R26.reuse, R78 ;  /* 0x0000004e1a0a7220 */ /* 0x042fe20000410000 */
[----:B------:R-:W-:Y:S01]  /*e070*/  FMUL.FTZ R11, R26, R79 ;  /* 0x0000004f1a0b7220 */ /* 0x000fe20000410000 */
[-CC-:B------:R-:W-:Y:S01]  /*e080*/  FFMA.FTZ R98, R18, R20.reuse, -R47.reuse ;  /* 0x0000001412627223 */ /* 0x180fe2000001082f */
[-CC-:B------:R-:W-:Y:S01]  /*e090*/  FFMA.FTZ R87, R19, R20.reuse, -R47.reuse ;  /* 0x0000001413577223 */ /* 0x180fe2000001082f */
[-CC-:B------:R-:W-:Y:S01]  /*e0a0*/  FFMA.FTZ R120, R120, R20.reuse, -R47.reuse ;  /* 0x0000001478787223 */ /* 0x180fe2000001082f */
[-CC-:B------:R-:W-:Y:S01]  /*e0b0*/  FFMA.FTZ R106, R106, R20.reuse, -R47.reuse ;  /* 0x000000146a6a7223 */ /* 0x180fe2000001082f */
[-CC-:B------:R-:W-:Y:S03]  /*e0c0*/  FFMA.FTZ R90, R90, R20.reuse, -R47.reuse ;  /* 0x000000145a5a7223 */ /* 0x180fe6000001082f */
[----:B------:R-:W1:Y:S01]  /*e0d0*/  MUFU.EX2 R101, R101 ;  /* 0x0000006500657308 */ /* 0x000e620000000800 */
[--C-:B------:R-:W-:Y:S01]  /*e0e0*/  FFMA.FTZ R88, R88, R20, -R47.reuse ;  /* 0x0000001458587223 */ /* 0x100fe2000001082f */
[----:B------:R-:W-:Y:S01]  /*e0f0*/  FSEL R49, R49, RZ, P1 ;  /* 0x000000ff31317208 */ /* 0x000fe20000800000 */
[C---:B------:R-:W-:Y:S01]  /*e100*/  FMUL.FTZ R7, R26.reuse, R83 ;  /* 0x000000531a077220 */ /* 0x040fe20000410000 */
[----:B------:R-:W-:Y:S01]  /*e110*/  FMUL.FTZ R18, R26, R70 ;  /* 0x000000461a127220 */ /* 0x000fe20000410000 */
        /* <DEDUP_REMOVED lines=15> */
[-C--:B------:R-:W-:Y:S01]  /*e210*/  FFMA.FTZ R51, R28, R20.reuse, -R49 ;  /* 0x000000141c337223 */ /* 0x080fe20000010831 */
[-C--:B------:R-:W-:Y:S01]  /*e220*/  FFMA.FTZ R54, R6, R20.reuse, -R47 ;  /* 0x0000001406367223 */ /* 0x080fe2000001082f */
[-CC-:B------:R-:W-:Y:S01]  /*e230*/  FFMA.FTZ R53, R8, R20.reuse, -R49.reuse ;  /* 0x0000001408357223 */ /* 0x180fe20000010831 */
[----:B--2---:R-:W-:Y:S03]  /*e240*/  FMUL.FTZ R9, R25, R77 ;  /* 0x0000004d19097220 */ /* 0x004fe60000410000 */
        /* <DEDUP_REMOVED lines=8> */
[----:B------:R-:W2:Y:S01]  /*e2d0*/  MUFU.EX2 R99, R99 ;  /* 0x0000006300637308 */ /* 0x000ea20000000800 */
[-C--:B------:R-:W-:Y:S01]  /*e2e0*/  FFMA.FTZ R109, R114, R20.reuse, -R47 ;  /* 0x00000014726d7223 */ /* 0x080fe2000001082f */
[-CC-:B------:R-:W-:Y:S01]  /*e2f0*/  FFMA.FTZ R108, R108, R20.reuse, -R49.reuse ;  /* 0x000000146c6c7223 */ /* 0x180fe20000010831 */
[-CC-:B------:R-:W-:Y:S01]  /*e300*/  FFMA.FTZ R96, R96, R20.reuse, -R49.reuse ;  /* 0x0000001460607223 */ /* 0x180fe20000010831 */
[----:B------:R-:W-:Y:S01]  /*e310*/  FFMA.FTZ R62, R62, R20, -R49 ;  /* 0x000000143e3e7223 */ /* 0x000fe20000010831 */
[----:B------:R-:W-:Y:S01]  /*e320*/  FMUL.FTZ R6, R26, R82 ;  /* 0x000000521a067220 */ /* 0x000fe20000410000 */
[--C-:B------:R-:W-:Y:S01]  /*e330*/  FFMA.FTZ R82, R130, R20, -R47.reuse ;  /* 0x0000001482527223 */ /* 0x100fe2000001082f */
[----:B-1----:R-:W-:Y:S03]  /*e340*/  F2FP.BF16.F32.PACK_AB R29, R101, R103 ;  /* 0x00000067651d723e */ /* 0x002fe600000010ff */
[----:B------:R-:W-:Y:S01]  /*e350*/  MUFU.EX2 R104, R104 ;  /* 0x0000006800687308 */ /* 0x000fe20000000800 */
[----:B---3--:R-:W-:Y:S01]  /*e360*/  F2FP.BF16.F32.PACK_AB R31, R95, R110 ;  /* 0x0000006e5f1f723e */ /* 0x008fe200000010ff */
[C---:B------:R-:W-:Y:S01]  /*e370*/  FMUL.FTZ R8, R25.reuse, R76 ;  /* 0x0000004c19087220 */ /* 0x040fe20000410000 */
[-C--:B------:R-:W-:Y:S01]  /*e380*/  FFMA.FTZ R76, R42, R20.reuse, -R47 ;  /* 0x000000142a4c7223 */ /* 0x080fe2000001082f */
[----:B------:R-:W-:Y:S01]  /*e390*/  FMUL.FTZ R19, R26, R71 ;  /* 0x000000471a137220 */ /* 0x000fe20000410000 */
[-CC-:B------:R-:W-:Y:S01]  /*e3a0*/  FFMA.FTZ R71, R164, R20.reuse, -R49.reuse ;  /* 0x00000014a4477223 */ /* 0x180fe20000010831 */
[----:B------:R-:W-:Y:S01]  /*e3b0*/  FMUL.FTZ R17, R25, R69 ;  /* 0x0000004519117220 */ /* 0x000fe20000410000 */
[----:B------:R-:W-:Y:S03]  /*e3c0*/  FFMA.FTZ R69, R125, R20, -R49 ;  /* 0x000000147d457223 */ /* 0x000fe60000010831 */
[----:B------:R-:W1:Y:S01]  /*e3d0*/  MUFU.EX2 R97, R97 ;  /* 0x0000006100617308 */ /* 0x000e620000000800 */
[----:B--2---:R-:W-:Y:S01]  /*e3e0*/  F2FP.BF16.F32.PACK_AB R28, R99, R112 ;  /* 0x00000070631c723e */ /* 0x004fe200000010ff */
[----:B------:R-:W-:Y:S01]  /*e3f0*/  FFMA.FTZ R103, R26, R163, R103 ;  /* 0x000000a31a677223 */ /* 0x000fe20000010067 */
[----:B------:R-:W-:Y:S01]  /*e400*/  SHF.R.U32.HI R44, RZ, 0x1, R135 ;  /* 0x00000001ff2c7819 */ /* 0x000fe20000011687 */
[----:B------:R-:W-:Y:S02]  /*e410*/  FFMA.FTZ R112, R25, R160, R112 ;  /* 0x000000a019707223 */ /* 0x000fe40000010070 */
[----:B------:R-:W-:Y:S01]  /*e420*/  FADD.FTZ R103, R101, R103 ;  /* 0x0000006765677221 */ /* 0x000fe20000010000 */
[----:B------:R-:W-:Y:S03]  /*e430*/  LOP3.LUT R4, R44, 0x8, RZ, 0xc0, !PT ;  /* 0x000000082c047812 */ /* 0x000fe600078ec0ff */
[----:B------:R-:W-:Y:S01]  /*e440*/  MUFU.EX2 R102, R102 ;  /* 0x0000006600667308 */ /* 0x000fe20000000800 */
[----:B------:R-:W-:Y:S01]  /*e450*/  FADD.FTZ R110, R110, R103 ;  /* 0x000000676e6e7221 */ /* 0x000fe20000010000 */
[----:B------:R-:W-:Y:S02]  /*e460*/  LOP3.LUT R5, R4, 0xc0, R137, 0xf8, !PT ;  /* 0x000000c004057812 */ /* 0x000fe400078ef889 */
[----:B------:R-:W-:Y:S01]  /*e470*/  LOP3.LUT R137, R137, 0x120, RZ, 0xc0, !PT ;  /* 0x0000012089897812 */ /* 0x000fe200078ec0ff */
[----:B------:R-:W-:Y:S05]  /*e480*/  FADD.FTZ R95, R95, R110 ;  /* 0x0000006e5f5f7221 */ /* 0x000fea0000010000 */
[----:B------:R-:W2:Y:S01]  /*e490*/  MUFU.EX2 R93, R93 ;  /* 0x0000005d005d7308 */ /* 0x000ea20000000800 */
[----:B------:R-:W-:Y:S02]  /*e4a0*/  LOP3.LUT R5, R137, R5, R136, 0xf6, !PT ;  /* 0x0000000589057212 */ /* 0x000fe400078ef688 */
[----:B-1----:R-:W-:Y:S02]  /*e4b0*/  F2FP.BF16.F32.PACK_AB R30, R97, R104 ;  /* 0x00000068611e723e */ /* 0x002fe400000010ff */
[----:B------:R-:W-:Y:S01]  /*e4c0*/  LEA R46, R5, UR6, 0x1 ;  /* 0x00000006052e7c11 */ /* 0x000fe2000f8e08ff */
[C---:B------:R-:W-:Y:S01]  /*e4d0*/  FMUL.FTZ R5, R25.reuse, R81 ;  /* 0x0000005119057220 */ /* 0x040fe20000410000 */
[----:B------:R-:W-:Y:S03]  /*e4e0*/  FFMA.FTZ R81, R128, R20, -R47 ;  /* 0x0000001480517223 */ /* 0x000fe6000001082f */
[----:B------:R-:W-:Y:S01]  /*e4f0*/  MUFU.EX2 R98, R98 ;  /* 0x0000006200627308 */ /* 0x000fe20000000800 */
[C---:B------:R-:W-:Y:S01]  /*e500*/  IADD3 R4, PT, PT, R46.reuse, 0x3000, RZ ;  /* 0x000030002e047810 */ /* 0x040fe20007ffe0ff */
[----:B------:R-:W1:Y:S01]  /*e510*/  LDSM.16.MT88.4 R12, [R46+0x3000] ;  /* 0x003000002e0c783b */ /* 0x000e620000004200 */
[----:B------:R-:W-:Y:S02]  /*e520*/  IADD3 R45, PT, PT, R46, 0x3020, RZ ;  /* 0x000030202e2d7810 */ /* 0x000fe40007ffe0ff */
[----:B------:R-:W-:Y:S01]  /*e530*/  @P0 IADD3 R45, PT, PT, R4, -0x20, RZ ;  /* 0xffffffe0042d0810 */ /* 0x000fe20007ffe0ff */
[----:B------:R-:W-:Y:S01]  /*e540*/  FMUL.FTZ R4, R25, R80 ;  /* 0x0000005019047220 */ /* 0x000fe20000410000 */
[----:B------:R-:W-:Y:S03]  /*e550*/  FFMA.FTZ R80, R126, R20, -R49 ;  /* 0x000000147e507223 */ /* 0x000fe60000010831 */
[----:B------:R-:W3:Y:S01]  /*e560*/  MUFU.EX2 R87, R87 ;  /* 0x0000005700577308 */ /* 0x000ee20000000800 */
[----:B------:R-:W-:Y:S01]  /*e570*/  ISETP.GT.AND P0, PT, R161, R142, PT ;  /* 0x0000008ea100720c */ /* 0x000fe20003f04270 */
[----:B------:R-:W4:Y:S08]  /*e580*/  LDSM.16.MT88.4 R32, [R45] ;  /* 0x000000002d20783b */ /* 0x000f300000004200 */
[----:B------:R-:W-:Y:S01]  /*e590*/  MUFU.EX2 R100, R100 ;  /* 0x0000006400647308 */ /* 0x000fe20000000800 */
[----:B------:R-:W5:Y:S09]  /*e5a0*/  LDSM.16.MT88.4 R36, [R46+0x3400] ;  /* 0x003400002e24783b */ /* 0x000f720000004200 */
[----:B------:R-:W3:Y:S10]  /*e5b0*/  MUFU.EX2 R91, R91 ;  /* 0x0000005b005b7308 */ /* 0x000ef40000000800 */
[----:B------:R-:W-:Y:S10]  /*e5c0*/  MUFU.EX2 R94, R94 ;  /* 0x0000005e005e7308 */ /* 0x000ff40000000800 */
[----:B------:R-:W5:Y:S01]  /*e5d0*/  MUFU.EX2 R89, R89 ;  /* 0x0000005900597308 */ /* 0x000f620000000800 */
[C---:B-1----:R-:W-:Y:S05]  /*e5e0*/  HMMA.16816.F32.BF16 R4, R28.reuse, R12, R4 ;  /* 0x0000000c1c04723c */ /* 0x042fea0000041804 */
[----:B------:R-:W-:Y:S04]  /*e5f0*/  FMUL.FTZ R13, R25, R73 ;  /* 0x00000049190d7220 */ /* 0x000fe80000410000 */
[----:B------:R-:W-:Y:S01]  /*e600*/  MUFU.EX2 R92, R92 ;  /* 0x0000005c005c7308 */ /* 0x000fe20000000800 */
[----:B------:R-:W-:Y:S01]  /*e610*/  FFMA.FTZ R73, R40, R20, -R47 ;  /* 0x0000001428497223 */ /* 0x000fe2000001082f */
[C---:B------:R-:W-:Y:S01]  /*e620*/  HMMA.16816.F32.BF16 R8, R28.reuse, R14, R8 ;  /* 0x0000000e1c08723c */ /* 0x040fe20000041808 */
[----:B------:R-:W1:Y:S02]  /*e630*/  LDSM.16.MT88.4 R40, [R45+0x400] ;  /* 0x000400002d28783b */ /* 0x000e640000004200 */
[----:B------:R-:W-:Y:S01]  /*e640*/  FMUL.FTZ R14, R26, R74 ;  /* 0x0000004a1a0e7220 */ /* 0x000fe20000410000 */
[-C--:B------:R-:W-:Y:S01]  /*e650*/  FFMA.FTZ R74, R16, R20.reuse, -R49 ;  /* 0x00000014104a7223 */ /* 0x080fe20000010831 */
[----:B------:R-:W-:Y:S03]  /*e660*/  FMUL.FTZ R15, R26, R75 ;  /* 0x0000004b1a0f7220 */ /* 0x000fe60000410000 */
[----:B------:R-:W1:Y:S01]  /*e670*/  MUFU.EX2 R65, R65 ;  /* 0x0000004100417308 */ /* 0x000e620000000800 */
[-C--:B------:R-:W-:Y:S01]  /*e680*/  FFMA.FTZ R75, R105, R20.reuse, -R47 ;  /* 0x00000014694b7223 */ /* 0x080fe2000001082f */
[-CC-:B------:R-:W-:Y:S01]  /*e690*/  FFMA.FTZ R105, R118, R20.reuse, -R49.reuse ;  /* 0x0000001476697223 */ /* 0x180fe20000010831 */
[-C--:B------:R-:W-:Y:S01]  /*e6a0*/  FFMA.FTZ R26, R52, R20.reuse, -R49 ;  /* 0x00000014341a7223 */ /* 0x080fe20000010831 */
[----:B------:R-:W-:Y:S01]  /*e6b0*/  FFMA.FTZ R52, R24, R20, -R47 ;  /* 0x0000001418347223 */ /* 0x000fe2000001082f */
[C---:B------:R-:W-:Y:S01]  /*e6c0*/  FMUL.FTZ R12, R25.reuse, R72 ;  /* 0x00000048190c7220 */ /* 0x040fe20000410000 */
[----:B------:R-:W-:Y:S01]  /*e6d0*/  FMUL.FTZ R16, R25, R68 ;  /* 0x0000004419107220 */ /* 0x000fe20000410000 */
[----:B------:R-:W-:Y:S03]  /*e6e0*/  FADD.FTZ R25, R99, R112 ;  /* 0x0000007063197221 */ /* 0x000fe60000010000 */
[----:B------:R-:W-:Y:S01]  /*e6f0*/  MUFU.EX2 R86, R86 ;  /* 0x0000005600567308 */ /* 0x000fe20000000800 */
[----:B------:R-:W-:Y:S01]  /*e700*/  FADD.FTZ R104, R104, R25 ;  /* 0x0000001968687221 */ /* 0x000fe20000010000 */
[C---:B----4-:R-:W-:Y:S03]  /*e710*/  HMMA.16816.F32.BF16 R12, R28.reuse, R32, R12 ;  /* 0x000000201c0c723c */ /* 0x050fe6000004180c */
[----:B------:R-:W-:Y:S05]  /*e720*/  FADD.FTZ R97, R97, R104 ;  /* 0x0000006861617221 */ /* 0x000fea0000010000 */
[----:B------:R-:W4:Y:S01]  /*e730*/  MUFU.EX2 R67, R67 ;  /* 0x0000004300437308 */ /* 0x000f220000000800 */
[----:B------:R-:W-:Y:S01]  /*e740*/  HMMA.16816.F32.BF16 R16, R28, R34, R16 ;  /* 0x000000221c10723c */ /* 0x000fe20000041810 */
[----:B------:R-:W4:Y:S02]  /*e750*/  LDSM.16.MT88.4 R32, [R46+0x3800] ;  /* 0x003800002e20783b */ /* 0x000f240000004200 */
[----:B--2---:R-:W-:Y:S06]  /*e760*/  F2FP.BF16.F32.PACK_AB R29, R93, R102 ;  /* 0x000000665d1d723e */ /* 0x004fec00000010ff */
[----:B------:R-:W-:Y:S01]  /*e770*/  MUFU.EX2 R60, R60 ;  /* 0x0000003c003c7308 */ /* 0x000fe20000000800 */
[----:B---3--:R-:W-:Y:S01]  /*e780*/  F2FP.BF16.F32.PACK_AB R31, R87, R98 ;  /* 0x00000062571f723e */ /* 0x008fe200000010ff */
[----:B------:R-:W-:Y:S01]  /*e790*/  FADD.FTZ R102, R102, R95 ;  /* 0x0000005f66667221 */ /* 0x000fe20000010000 */
[----:B------:R-:W-:Y:S01]  /*e7a0*/  F2FP.BF16.F32.PACK_AB R28, R91, R100 ;  /* 0x000000645b1c723e */ /* 0x000fe200000010ff */
[----:B------:R-:W-:Y:S01]  /*e7b0*/  FADD.FTZ R100, R100, R97 ;  /* 0x0000006164647221 */ /* 0x000fe20000010000 */
[----:B-----5:R-:W-:Y:S01]  /*e7c0*/  F2FP.BF16.F32.PACK_AB R30, R89, R94 ;  /* 0x0000005e591e723e */ /* 0x020fe200000010ff */
[----:B------:R-:W-:Y:S04]  /*e7d0*/  FADD.FTZ R93, R93, R102 ;  /* 0x000000665d5d7221 */ /* 0x000fe80000010000 */
[----:B------:R-:W2:Y:S01]  /*e7e0*/  MUFU.EX2 R59, R59 ;  /* 0x0000003b003b7308 */ /* 0x000ea20000000800 */
        /* <DEDUP_REMOVED lines=8> */
[----:B------:R-:W3:Y:S06]  /*e870*/  LDSM.16.MT88.4 R36, [R45+0x800] ;  /* 0x000800002d24783b */ /* 0x000eec0000004200 */
[----:B------:R-:W5:Y:S01]  /*e880*/  MUFU.EX2 R61, R61 ;  /* 0x0000003d003d7308 */ /* 0x000f620000000800 */
[C---:B-1----:R-:W-:Y:S09]  /*e890*/  HMMA.16816.F32.BF16 R12, R28.reuse, R40, R12 ;  /* 0x000000281c0c723c */ /* 0x042ff2000004180c */
[----:B------:R-:W1:Y:S01]  /*e8a0*/  MUFU.EX2 R64, R64 ;  /* 0x0000004000407308 */ /* 0x000e620000000800 */
[----:B------:R-:W-:Y:S01]  /*e8b0*/  HMMA.16816.F32.BF16 R16, R28, R42, R16 ;  /* 0x0000002a1c10723c */ /* 0x000fe20000041810 */
[----:B------:R-:W3:Y:S02]  /*e8c0*/  LDSM.16.MT88.4 R40, [R46+0x3c00] ;  /* 0x003c00002e28783b */ /* 0x000ee40000004200 */
[----:B------:R-:W-:Y:S06]  /*e8d0*/  F2FP.BF16.F32.PACK_AB R29, R65, R92 ;  /* 0x0000005c411d723e */ /* 0x000fec00000010ff */
[----:B------:R-:W3:Y:S01]  /*e8e0*/  MUFU.EX2 R57, R57 ;  /* 0x0000003900397308 */ /* 0x000ee20000000800 */
[----:B----4-:R-:W-:Y:S01]  /*e8f0*/  F2FP.BF16.F32.PACK_AB R28, R67, R86 ;  /* 0x00000056431c723e */ /* 0x010fe200000010ff */
[----:B------:R-:W-:Y:S01]  /*e900*/  FADD.FTZ R92, R92, R87 ;  /* 0x000000575c5c7221 */ /* 0x000fe20000010000 */
[----:B--2---:R-:W-:Y:S01]  /*e910*/  F2FP.BF16.F32.PACK_AB R30, R59, R60 ;  /* 0x0000003c3b1e723e */ /* 0x004fe200000010ff */
[----:B------:R-:W-:Y:S01]  /*e920*/  FADD.FTZ R86, R86, R89 ;  /* 0x0000005956567221 */ /* 0x000fe20000010000 */
[----:B-----5:R-:W-:Y:S01]  /*e930*/  F2FP.BF16.F32.PACK_AB R31, R61, R58 ;  /* 0x0000003a3d1f723e */ /* 0x020fe200000010ff */
[----:B------:R-:W-:Y:S01]  /*e940*/  FADD.FTZ R25, R65, R92 ;  /* 0x0000005c41197221 */ /* 0x000fe20000010000 */
[----:B------:R-:W-:Y:S03]  /*e950*/  MOV R87, R2 ;  /* 0x0000000200577202 */ /* 0x000fe60000000f00 */
[----:B------:R-:W-:Y:S01]  /*e960*/  MUFU.EX2 R66, R66 ;  /* 0x0000004200427308 */ /* 0x000fe20000000800 */
[----:B------:R-:W-:Y:S01]  /*e970*/  FADD.FTZ R67, R67, R86 ;  /* 0x0000005643437221 */ /* 0x000fe20000010000 */
[----:B------:R-:W-:Y:S01]  /*e980*/  FADD.FTZ R58, R58, R25 ;  /* 0x000000193a3a7221 */ /* 0x000fe20000010000 */
[----:B------:R-:W-:Y:S01]  /*e990*/  FFMA.FTZ R25, R23, R20, -R47 ;  /* 0x0000001417197223 */ /* 0x000fe2000001082f */
[C---:B------:R-:W-:Y:S03]  /*e9a0*/  HMMA.16816.F32.BF16 R4, R28.reuse, R32, R4 ;  /* 0x000000201c04723c */ /* 0x040fe60000041804 */
[----:B------:R-:W-:Y:S03]  /*e9b0*/  FADD.FTZ R61, R61, R58 ;  /* 0x0000003a3d3d7221 */ /* 0x000fe60000010000 */
[----:B------:R-:W2:Y:S01]  /*e9c0*/  MUFU.EX2 R55, R55 ;  /* 0x0000003700377308 */ /* 0x000ea20000000800 */
[----:B------:R-:W-:Y:S01]  /*e9d0*/  FADD.FTZ R60, R60, R67 ;  /* 0x000000433c3c7221 */ /* 0x000fe20000010000 */
[----:B------:R-:W-:Y:S01]  /*e9e0*/  MOV R86, R3 ;  /* 0x0000000300567202 */ /* 0x000fe20000000f00 */
[C---:B------:R-:W-:Y:S01]  /*e9f0*/  HMMA.16816.F32.BF16 R8, R28.reuse, R34, R8 ;  /* 0x000000221c08723c */ /* 0x040fe20000041808 */
[----:B------:R-:W4:Y:S02]  /*ea00*/  LDSM.16.MT88.4 R32, [R45+0xc00] ;  /* 0x000c00002d20783b */ /* 0x000f240000004200 */
[----:B------:R-:W-:Y:S04]  /*ea10*/  FADD.FTZ R59, R59, R60 ;  /* 0x0000003c3b3b7221 */ /* 0x000fe80000010000 */
[----:B------:R-:W-:Y:S01]  /*ea20*/  MUFU.EX2 R51, R51 ;  /* 0x0000003300337308 */ /* 0x000fe20000000800 */
[----:B-1----:R-:W-:Y:S01]  /*ea30*/  FADD.FTZ R24, R64, R59 ;  /* 0x0000003b40187221 */ /* 0x002fe20000010000 */
[C---:B---3--:R-:W-:Y:S03]  /*ea40*/  HMMA.16816.F32.BF16 R12, R28.reuse, R36, R12 ;  /* 0x000000241c0c723c */ /* 0x048fe6000004180c */
[C---:B------:R-:W-:Y:S05]  /*ea50*/  FADD.FTZ R24, R57.reuse, R24 ;  /* 0x0000001839187221 */ /* 0x040fea0000010000 */
[----:B------:R-:W1:Y:S01]  /*ea60*/  MUFU.EX2 R50, R50 ;  /* 0x0000003200327308 */ /* 0x000e620000000800 */
[----:B------:R-:W-:Y:S01]  /*ea70*/  HMMA.16816.F32.BF16 R16, R28, R38, R16 ;  /* 0x000000261c10723c */ /* 0x000fe20000041810 */
[----:B------:R-:W3:Y:S02]  /*ea80*/  LDSM.16.MT88.4 R36, [R46+0x4000] ;  /* 0x004000002e24783b */ /* 0x000ee40000004200 */
[----:B------:R-:W-:Y:S06]  /*ea90*/  F2FP.BF16.F32.PACK_AB R28, R57, R64 ;  /* 0x00000040391c723e */ /* 0x000fec00000010ff */
[----:B------:R-:W-:Y:S01]  /*eaa0*/  MUFU.EX2 R54, R54 ;  /* 0x0000003600367308 */ /* 0x000fe20000000800 */
[C---:B--2---:R-:W-:Y:S01]  /*eab0*/  F2FP.BF16.F32.PACK_AB R29, R55.reuse, R66 ;  /* 0x00000042371d723e */ /* 0x044fe200000010ff */
[----:B------:R-:W-:Y:S04]  /*eac0*/  FADD.FTZ R66, R66, R61 ;  /* 0x0000003d42427221 */ /* 0x000fe80000010000 */
[----:B------:R-:W-:Y:S04]  /*ead0*/  FADD.FTZ R23, R55, R66 ;  /* 0x0000004237177221 */ /* 0x000fe80000010000 */
        /* <DEDUP_REMOVED lines=8> */
[----:B------:R-:W-:Y:S04]  /*eb60*/  FADD.FTZ R63, R63, R54 ;  /* 0x000000363f3f7221 */ /* 0x000fe80000010000 */
[----:B------:R2:W-:Y:S01]  /*eb70*/  MUFU.EX2 R72, R76 ;  /* 0x0000004c00487308 */ /* 0x0005e20000000800 */
[C---:B------:R-:W-:Y:S09]  /*eb80*/  HMMA.16816.F32.BF16 R4, R28.reuse, R40, R4 ;  /* 0x000000281c04723c */ /* 0x040ff20000041804 */
[----:B------:R-:W5:Y:S01]  /*eb90*/  MUFU.EX2 R73, R73 ;  /* 0x0000004900497308 */ /* 0x000f620000000800 */
[C---:B------:R-:W-:Y:S01]  /*eba0*/  HMMA.16816.F32.BF16 R8, R28.reuse, R42, R8 ;  /* 0x0000002a1c08723c */ /* 0x040fe20000041808 */
[----:B------:R-:W3:Y:S08]  /*ebb0*/  LDSM.16.MT88.4 R40, [R45+0x1000] ;  /* 0x001000002d28783b */ /* 0x000ef00000004200 */
[----:B------:R5:W-:Y:S01]  /*ebc0*/  MUFU.EX2 R68, R74 ;  /* 0x0000004a00447308 */ /* 0x000be20000000800 */
[C---:B----4-:R-:W-:Y:S01]  /*ebd0*/  HMMA.16816.F32.BF16 R12, R28.reuse, R32, R12 ;  /* 0x000000201c0c723c */ /* 0x050fe2000004180c */
[----:B--2---:R-:W-:Y:S08]  /*ebe0*/  LDSM.16.MT88.4 R76, [R46+0x4c00] ;  /* 0x004c00002e4c783b */ /* 0x004ff00000004200 */
[----:B------:R-:W2:Y:S01]  /*ebf0*/  MUFU.EX2 R69, R69 ;  /* 0x0000004500457308 */ /* 0x000ea20000000800 */
[----:B------:R-:W-:Y:S01]  /*ec00*/  HMMA.16816.F32.BF16 R16, R28, R34, R16 ;  /* 0x000000221c10723c */ /* 0x000fe20000041810 */
[----:B------:R-:W4:Y:S02]  /*ec10*/  LDSM.16.MT88.4 R32, [R46+0x4400] ;  /* 0x004400002e20783b */ /* 0x000f240000004200 */
[----:B-1----:R-:W-:Y:S01]  /*ec20*/  F2FP.BF16.F32.PACK_AB R28, R56, R53 ;  /* 0x00000035381c723e */ /* 0x002fe200000010ff */
[----:B------:R-:W-:Y:S01]  /*ec30*/  FADD.FTZ R53, R53, R50 ;  /* 0x0000003235357221 */ /* 0x000fe20000010000 */
[C---:B-----5:R-:W-:Y:S01]  /*ec40*/  F2FP.BF16.F32.PACK_AB R29, R73.reuse, R72 ;  /* 0x00000048491d723e */ /* 0x060fe200000010ff */
[----:B------:R-:W-:Y:S03]  /*ec50*/  FADD.FTZ R72, R72, R63 ;  /* 0x0000003f48487221 */ /* 0x000fe60000010000 */
[----:B------:R-:W-:Y:S01]  /*ec60*/  MUFU.EX2 R70, R70 ;  /* 0x0000004600467308 */ /* 0x000fe20000000800 */
[----:B------:R-:W-:Y:S01]  /*ec70*/  FFMA.FTZ R74, R162, R20, -R49 ;  /* 0x00000014a24a7223 */ /* 0x000fe20000010831 */
[----:B------:R-:W-:Y:S01]  /*ec80*/  FADD.FTZ R53, R56, R53 ;  /* 0x0000003538357221 */ /* 0x000fe20000010000 */
[----:B------:R-:W-:Y:S07]  /*ec90*/  FADD.FTZ R73, R73, R72 ;  /* 0x0000004849497221 */ /* 0x000fee0000010000 */
[----:B------:R-:W1:Y:S01]  /*eca0*/  MUFU.EX2 R75, R75 ;  /* 0x0000004b004b7308 */ /* 0x000e620000000800 */
[C---:B--2---:R-:W-:Y:S01]  /*ecb0*/  F2FP.BF16.F32.PACK_AB R30, R69.reuse, R68 ;  /* 0x00000044451e723e */ /* 0x044fe200000010ff */
        /* <DEDUP_REMOVED lines=12> */
[----:B------:R-:W-:Y:S01]  /*ed80*/  MUFU.EX2 R80, R80 ;  /* 0x0000005000507308 */ /* 0x000fe20000000800 */
[C---:B------:R-:W-:Y:S09]  /*ed90*/  HMMA.16816.F32.BF16 R12, R28.reuse, R40, R12 ;  /* 0x000000281c0c723c */ /* 0x040ff2000004180c */
[----:B------:R-:W5:Y:S01]  /*eda0*/  MUFU.EX2 R83, R83 ;  /* 0x0000005300537308 */ /* 0x000f620000000800 */
        /* <DEDUP_REMOVED lines=8> */
[----:B-----5:R-:W-:Y:S09]  /*ee30*/  F2FP.BF16.F32.PACK_AB R30, R83, R80 ;  /* 0x00000050531e723e */ /* 0x020ff200000010ff */
[----:B------:R-:W-:Y:S10]  /*ee40*/  MUFU.EX2 R105, R105 ;  /* 0x0000006900697308 */ /* 0x000ff40000000800 */
[----:B------:R-:W2:Y:S01]  /*ee50*/  MUFU.EX2 R116, R116 ;  /* 0x0000007400747308 */ /* 0x000ea20000000800 */
[C---:B-1----:R-:W-:Y:S01]  /*ee60*/  F2FP.BF16.F32.PACK_AB R31, R120.reuse, R107 ;  /* 0x0000006b781f723e */ /* 0x042fe200000010ff */
[----:B------:R-:W-:Y:S04]  /*ee70*/  FADD.FTZ R107, R107, R82 ;  /* 0x000000526b6b7221 */ /* 0x000fe80000010000 */
[----:B------:R-:W-:Y:S04]  /*ee80*/  FADD.FTZ R120, R120, R107 ;  /* 0x0000006b78787221 */ /* 0x000fe80000010000 */
[----:B------:R-:W-:Y:S01]  /*ee90*/  MUFU.EX2 R109, R109 ;  /* 0x0000006d006d7308 */ /* 0x000fe20000000800 */
[C---:B----4-:R-:W-:Y:S09]  /*eea0*/  HMMA.16816.F32.BF16 R4, R28.reuse, R32, R4 ;  /* 0x000000201c04723c */ /* 0x050ff20000041804 */
[----:B------:R-:W-:Y:S01]  /*eeb0*/  MUFU.EX2 R106, R106 ;  /* 0x0000006a006a7308 */ /* 0x000fe20000000800 */
[C---:B------:R-:W-:Y:S01]  /*eec0*/  HMMA.16816.F32.BF16 R8, R28.reuse, R34, R8 ;  /* 0x000000221c08723c */ /* 0x040fe20000041808 */
[----:B------:R-:W1:Y:S02]  /*eed0*/  LDSM.16.MT88.4 R32, [R45+0x1800] ;  /* 0x001800002d20783b */ /* 0x000e640000004200 */
[----:B--2---:R-:W-:Y:S06]  /*eee0*/  F2FP.BF16.F32.PACK_AB R24, R116, R105 ;  /* 0x000000697418723e */ /* 0x004fec00000010ff */
[----:B------:R-:W-:Y:S01]  /*eef0*/  MUFU.EX2 R108, R108 ;  /* 0x0000006c006c7308 */ /* 0x000fe20000000800 */
[C---:B---3--:R-:W-:Y:S03]  /*ef00*/  HMMA.16816.F32.BF16 R12, R28.reuse, R36, R12 ;  /* 0x000000241c0c723c */ /* 0x048fe6000004180c */
[-CC-:B------:R-:W-:Y:S01]  /*ef10*/  FFMA.FTZ R36, R48, R20.reuse, -R49.reuse ;  /* 0x0000001430247223 */ /* 0x180fe20000010831 */
[-C--:B------:R-:W-:Y:S05]  /*ef20*/  FFMA.FTZ R49, R27, R20.reuse, -R49 ;  /* 0x000000141b317223 */ /* 0x080fea0000010831 */
[----:B------:R-:W-:Y:S01]  /*ef30*/  MUFU.EX2 R99, R96 ;  /* 0x0000006000637308 */ /* 0x000fe20000000800 */
[----:B------:R-:W-:Y:S03]  /*ef40*/  HMMA.16816.F32.BF16 R16, R28, R38, R16 ;  /* 0x000000261c10723c */ /* 0x000fe60000041810 */
[-CC-:B------:R-:W-:Y:S01]  /*ef50*/  FFMA.FTZ R28, R22, R20.reuse, -R47.reuse ;  /* 0x00000014161c7223 */ /* 0x180fe2000001082f */
[----:B------:R-:W-:Y:S01]  /*ef60*/  FFMA.FTZ R47, R21, R20, -R47 ;  /* 0x00000014152f7223 */ /* 0x000fe2000001082f */
[----:B------:R-:W-:Y:S01]  /*ef70*/  FADD.FTZ R29, R71, R68 ;  /* 0x00000044471d7221 */ /* 0x000fe20000010000 */
[----:B------:R-:W2:Y:S03]  /*ef80*/  LDSM.16.MT88.4 R20, [R45+0x1c00] ;  /* 0x001c00002d14783b */ /* 0x000ea60000004200 */
[----:B------:R-:W-:Y:S01]  /*ef90*/  MUFU.EX2 R90, R90 ;  /* 0x0000005a005a7308 */ /* 0x000fe20000000800 */
[----:B------:R-:W-:Y:S09]  /*efa0*/  FADD.FTZ R29, R74, R29 ;  /* 0x0000001d4a1d7221 */ /* 0x000ff20000010000 */
[----:B------:R-:W3:Y:S10]  /*efb0*/  MUFU.EX2 R91, R88 ;  /* 0x00000058005b7308 */ /* 0x000ef40000000800 */
[----:B------:R4:W-:Y:S10]  /*efc0*/  MUFU.EX2 R65, R26 ;  /* 0x0000001a00417308 */ /* 0x0009f40000000800 */
[----:B------:R5:W-:Y:S01]  /*efd0*/  MUFU.EX2 R55, R25 ;  /* 0x0000001900377308 */ /* 0x000be20000000800 */
[----:B---3--:R-:W-:Y:S09]  /*efe0*/  F2FP.BF16.F32.PACK_AB R27, R91, R90 ;  /* 0x0000005a5b1b723e */ /* 0x008ff200000010ff */
[----:B------:R-:W3:Y:S01]  /*eff0*/  MUFU.EX2 R62, R62 ;  /* 0x0000003e003e7308 */ /* 0x000ee20000000800 */
[----:B----4-:R-:W-:Y:S09]  /*f000*/  F2FP.BF16.F32.PACK_AB R26, R99, R108 ;  /* 0x0000006c631a723e */ /* 0x010ff200000010ff */
[----:B------:R-:W4:Y:S01]  /*f010*/  MUFU.EX2 R52, R52 ;  /* 0x0000003400347308 */ /* 0x000f220000000800 */
[----:B-----5:R-:W-:Y:S07]  /*f020*/  F2FP.BF16.F32.PACK_AB R25, R106, R109 ;  /* 0x0000006d6a19723e */ /* 0x020fee00000010ff */
[C---:B------:R-:W-:Y:S02]  /*f030*/  HMMA.16816.F32.BF16 R4, R24.reuse, R40, R4 ;  /* 0x000000281804723c */ /* 0x040fe40000041804 */
[----:B------:R-:W-:Y:S03]  /*f040*/  MUFU.EX2 R36, R36 ;  /* 0x0000002400247308 */ /* 0x000fe60000000800 */
[----:B---3--:R-:W-:Y:S03]  /*f050*/  F2FP.BF16.F32.PACK_AB R68, R65, R62 ;  /* 0x0000003e4144723e */ /* 0x008fe600000010ff */
[C---:B------:R-:W-:Y:S04]  /*f060*/  HMMA.16816.F32.BF16 R8, R24.reuse, R42, R8 ;  /* 0x0000002a1808723c */ /* 0x040fe80000041808 */
[----:B------:R-:W3:Y:S01]  /*f070*/  MUFU.EX2 R49, R49 ;  /* 0x0000003100317308 */ /* 0x000ee20000000800 */
[----:B----4-:R-:W-:Y:S03]  /*f080*/  F2FP.BF16.F32.PACK_AB R69, R55, R52 ;  /* 0x000000343745723e */ /* 0x010fe600000010ff */
[C---:B-1----:R-:W-:Y:S06]  /*f090*/  HMMA.16816.F32.BF16 R12, R24.reuse, R32, R12 ;  /* 0x00000020180c723c */ /* 0x042fec000004180c */
[----:B------:R-:W-:Y:S02]  /*f0a0*/  MUFU.EX2 R28, R28 ;  /* 0x0000001c001c7308 */ /* 0x000fe40000000800 */
[----:B------:R-:W-:Y:S08]  /*f0b0*/  HMMA.16816.F32.BF16 R16, R24, R34, R16 ;  /* 0x000000221810723c */ /* 0x000ff00000041810 */
[----:B------:R-:W1:Y:S01]  /*f0c0*/  MUFU.EX2 R47, R47 ;  /* 0x0000002f002f7308 */ /* 0x000e620000000800 */
[----:B---3--:R-:W-:Y:S01]  /*f0d0*/  F2FP.BF16.F32.PACK_AB R70, R49, R36 ;  /* 0x000000243146723e */ /* 0x008fe200000010ff */
[----:B------:R-:W-:Y:S04]  /*f0e0*/  FADD.FTZ R24, R80, R29 ;  /* 0x0000001d50187221 */ /* 0x000fe80000010000 */
[----:B------:R-:W-:Y:S01]  /*f0f0*/  FADD.FTZ R24, R83, R24 ;  /* 0x0000001853187221 */ /* 0x000fe20000010000 */
[----:B-1----:R-:W-:Y:S07]  /*f100*/  F2FP.BF16.F32.PACK_AB R71, R47, R28 ;  /* 0x0000001c2f47723e */ /* 0x002fee00000010ff */
[C---:B------:R-:W-:Y:S05]  /*f110*/  HMMA.16816.F32.BF16 R80, R68.reuse, R76, R4 ;  /* 0x0000004c4450723c */ /* 0x040fea0000041804 */
[----:B------:R-:W-:Y:S01]  /*f120*/  FADD.FTZ R5, R109, R120 ;  /* 0x000000786d057221 */ /* 0x000fe20000010000 */
[----:B------:R-:W-:Y:S02]  /*f130*/  FADD.FTZ R7, R105, R24 ;  /* 0x0000001869077221 */ /* 0x000fe40000010000 */
[C---:B------:R-:W-:Y:S03]  /*f140*/  HMMA.16816.F32.BF16 R76, R68.reuse, R78, R8 ;  /* 0x0000004e444c723c */ /* 0x040fe60000041808 */
[----:B------:R-:W-:Y:S01]  /*f150*/  FADD.FTZ R5, R106, R5 ;  /* 0x000000056a057221 */ /* 0x000fe20000010000 */
[----:B------:R-:W-:Y:S03]  /*f160*/  FADD.FTZ R7, R116, R7 ;  /* 0x0000000774077221 */ /* 0x000fe60000010000 */
[----:B------:R-:W-:Y:S01]  /*f170*/  FADD.FTZ R90, R90, R5 ;  /* 0x000000055a5a7221 */ /* 0x000fe20000010000 */
[C---:B--2---:R-:W-:Y:S03]  /*f180*/  HMMA.16816.F32.BF16 R72, R68.reuse, R20, R12 ;  /* 0x000000144448723c */ /* 0x044fe6000004180c */
        /* <DEDUP_REMOVED lines=13> */
.L_x_8851:
        /* <DEDUP_REMOVED lines=10> */
.L_x_8866:
[----:B---34-:R-:W-:Y:S01]  /*f300*/  FADD.FTZ R9, R9, R10 ;  /* 0x0000000a09097221 */ /* 0x018fe20000010000 */
[----:B------:R-:W-:Y:S01]  /*f310*/  FSETP.NE.FTZ.AND P1, PT, R12, RZ, PT ;  /* 0x000000ff0c00720b */ /* 0x000fe20003f35000 */
[----:B------:R-:W2:Y:S01]  /*f320*/  MUFU.RCP R7, R12 ;  /* 0x0000000c00077308 */ /* 0x000ea20000001000 */
[----:B------:R-:W-:Y:S01]  /*f330*/  SHF.L.U32 R6, R135, 0x1, RZ ;  /* 0x0000000187067819 */ /* 0x000fe200000006ff */
[----:B------:R-:W-:Y:S05]  /*f340*/  WARPSYNC.ALL ;  /* 0x0000000000007948 */ /* 0x000fea0003800000 */
[----:B------:R-:W-:Y:S01]  /*f350*/  FSETP.NE.FTZ.AND P0, PT, R9, RZ, PT ;  /* 0x000000ff0900720b */ /* 0x000fe20003f15000 */
[----:B------:R-:W3:Y:S01]  /*f360*/  MUFU.RCP R5, R9 ;  /* 0x0000000900057308 */ /* 0x000ee20000001000 */
[----:B------:R-:W-:-:S02]  /*f370*/  LOP3.LUT R6, R6, 0x6, RZ, 0xc0, !PT ;  /* 0x0000000606067812 */ /* 0x000fc400078ec0ff */
[----:B------:R-:W-:Y:S02]  /*f380*/  SHF.L.U32 R8, R135, 0x3, RZ ;  /* 0x0000000387087819 */ /* 0x000fe400000006ff */
[----:B------:R-:W-:Y:S02]  /*f390*/  LOP3.LUT R133, R6, 0x3e00, R133, 0xf8, !PT ;  /* 0x00003e0006857812 */ /* 0x000fe400078ef885 */
[----:B------:R-:W-:Y:S01]  /*f3a0*/  LOP3.LUT R10, R8, 0xc0, RZ, 0xc0, !PT ;  /* 0x000000c0080a7812 */ /* 0x000fe200078ec0ff */
[----:B------:R-:W4:Y:S01]  /*f3b0*/  @P1 MUFU.LG2 R11, R12 ;  /* 0x0000000c000b1308 */ /* 0x000f220000000c00 */
[----:B--2---:R-:W-:Y:S02]  /*f3c0*/  FSEL R7, R7, 1, P1 ;  /* 0x3f80000007077808 */ /* 0x004fe40000800000 */
[----:B------:R-:W-:Y:S02]  /*f3d0*/  MOV R0, 0xff800000 ;  /* 0xff80000000007802 */ /* 0x000fe40000000f00 */
[--C-:B------:R-:W-:Y:S01]  /*f3e0*/  SHF.R.U32.HI R23, RZ, 0x2, R135.reuse ;  /* 0x00000002ff177819 */ /* 0x100fe20000011687 */
[C---:B------:R-:W-:Y:S01]  /*f3f0*/  FMUL.FTZ R80, R7.reuse, R80 ;  /* 0x0000005007507220 */ /* 0x040fe20000410000 */
[----:B------:R-:W-:Y:S01]  /*f400*/  FMUL.FTZ R81, R7, R81 ;  /* 0x0000005107517220 */ /* 0x000fe20000410000 */
[----:B------:R-:W2:Y:S01]  /*f410*/  @P0 MUFU.LG2 R6, R9 ;  /* 0x0000000900060308 */ /* 0x000ea20000000c00 */
[----:B---3--:R-:W-:Y:S01]  /*f420*/  FSEL R5, R5, 1, P0 ;  /* 0x3f80000005057808 */ /* 0x008fe20000000000 */
[C---:B------:R-:W-:Y:S01]  /*f430*/  FMUL.FTZ R76, R7.reuse, R76 ;  /* 0x0000004c074c7220 */ /* 0x040fe20000410000 */
[C---:B------:R-:W-:Y:S01]  /*f440*/  FMUL.FTZ R77, R7.reuse, R77 ;  /* 0x0000004d074d7220 */ /* 0x040fe20000410000 */
[C---:B------:R-:W-:Y:S01]  /*f450*/  FMUL.FTZ R72, R7.reuse, R72 ;  /* 0x0000004807487220 */ /* 0x040fe20000410000 */
[C---:B------:R-:W-:Y:S01]  /*f460*/  FMUL.FTZ R73, R7.reuse, R73 ;  /* 0x0000004907497220 */ /* 0x040fe20000410000 */
[C---:B------:R-:W-:Y:S01]  /*f470*/  FMUL.FTZ R68, R7.reuse, R68 ;  /* 0x0000004407447220 */ /* 0x040fe20000410000 */
[----:B------:R-:W-:Y:S01]  /*f480*/  FMUL.FTZ R69, R7, R69 ;  /* 0x0000004507457220 */ /* 0x000fe20000410000 */
[----:B------:R-:W-:Y:S01]  /*f490*/  LOP3.LUT R7, R10, 0x18, R135, 0xf8, !PT ;  /* 0x000000180a077812 */ /* 0x000fe200078ef887 */
[----:B----4-:R-:W-:Y:S01]  /*f4a0*/  @P1 FMUL.FTZ R11, R11, 0.69314718246459960938 ;  /* 0x3f3172180b0b1820 */ /* 0x010fe20000410000 */
[C---:B------:R-:W-:Y:S01]  /*f4b0*/  FMUL.FTZ R82, R5.reuse, R82 ;  /* 0x0000005205527220 */ /* 0x040fe20000410000 */
[C---:B------:R-:W-:Y:S01]  /*f4c0*/  FMUL.FTZ R83, R5.reuse, R83 ;  /* 0x0000005305537220 */ /* 0x040fe20000410000 */
[C---:B------:R-:W-:Y:S01]  /*f4d0*/  FMUL.FTZ R78, R5.reuse, R78 ;  /* 0x0000004e054e7220 */ /* 0x040fe20000410000 */
[----:B-----5:R-:W-:Y:S01]  /*f4e0*/  @P1 FFMA.FTZ R0, R4, R3, R11 ;  /* 0x0000000304001223 */ /* 0x020fe2000001000b */
[C---:B------:R-:W-:Y:S01]  /*f4f0*/  FMUL.FTZ R79, R5.reuse, R79 ;  /* 0x0000004f054f7220 */ /* 0x040fe20000410000 */
[C---:B------:R-:W-:Y:S01]  /*f500*/  FMUL.FTZ R74, R5.reuse, R74 ;  /* 0x0000004a054a7220 */ /* 0x040fe20000410000 */
[----:B------:R-:W-:Y:S01]  /*f510*/  FMUL.FTZ R75, R5, R75 ;  /* 0x0000004b054b7220 */ /* 0x000fe20000410000 */
[----:B--2---:R-:W-:Y:S01]  /*f520*/  @P0 FMUL.FTZ R9, R6, 0.69314718246459960938 ;  /* 0x3f31721806090820 */ /* 0x004fe20000410000 */
[----:B------:R-:W-:Y:S01]  /*f530*/  LOP3.LUT R6, R133, 0x20, R8, 0xf8, !PT ;  /* 0x0000002085067812 */ /* 0x000fe200078ef808 */
[C---:B------:R-:W-:Y:S01]  /*f540*/  FMUL.FTZ R70, R5.reuse, R70 ;  /* 0x0000004605467220 */ /* 0x040fe20000410000 */
[----:B------:R-:W-:Y:S01]  /*f550*/  MOV R3, 0xff800000 ;  /* 0xff80000000037802 */ /* 0x000fe20000000f00 */
[----:B------:R-:W-:Y:S01]  /*f560*/  FMUL.FTZ R71, R5, R71 ;  /* 0x0000004705477220 */ /* 0x000fe20000410000 */
[----:B------:R-:W-:Y:S01]  /*f570*/  @P0 FFMA.FTZ R3, R4, R2, R9 ;  /* 0x0000000204030223 */ /* 0x000fe20000010009 */
        /* <DEDUP_REMOVED lines=34> */
[----:B---3--:R-:W-:Y:S02]  /*f7a0*/  IMAD R8, R8, R13, R152 ;  /* 0x0000000d08087224 */ /* 0x008fe400078e0298 */
[----:B------:R3:W4:Y:S02]  /*f7b0*/  LDS.128 R12, [R2+0x800] ;  /* 0x00080000020c7984 */ /* 0x0007240000000c00 */
[----:B------:R-:W-:Y:S02]  /*f7c0*/  IMAD R24, R9, R8, R149 ;  /* 0x0000000809187224 */ /* 0x000fe400078e0295 */
        /* <DEDUP_REMOVED lines=12> */
.L_x_8861:
[----:B------:R-:W-:Y:S05]  /*f890*/  BSYNC.RECONVERGENT B0 ;  /* 0x0000000000007941 */ /* 0x000fea0003800200 */
.L_x_8860:
        /* <DEDUP_REMOVED lines=22> */
[----:B-1----:R-:W-:Y:S05]  /*fa00*/  @P4 RET.REL.NODEC R148 `(_ZN5flash24flash_fwd_splitkv_kernelI23Flash_fwd_kernel_traitsILi32ELi64ELi128ELi4ELb0ELb0EN7cutlass10bfloat16_tE19Flash_kernel_traitsILi32ELi64ELi128ELi4ES3_EELb0ELb0ELb1ELb0ELb0ELb1ELb1ELb1EEEvNS_16Flash_fwd_paramsE) ;  /* 0xffffff04947c4950 */ /* 0x002fea0003c3ffff */
[----:B------:R-:W-:Y:S01]  /*fa10*/  MOV R149, 0x0 ;  /* 0x0000000000957802 */ /* 0x000fe20000000f00 */
[----:B------:R1:W-:Y:S03]  /*fa20*/  ST.E.128 desc[UR4][R2.64+0x1800], R4 ;  /* 0x0018000402007985 */ /* 0x0003e6000c101d04 */
[----:B-1----:R-:W-:Y:S05]  /*fa30*/  RET.REL.NODEC R148 `(_ZN5flash24flash_fwd_splitkv_kernelI23Flash_fwd_kernel_traitsILi32ELi64ELi128ELi4ELb0ELb0EN7cutlass10bfloat16_tE19Flash_kernel_traitsILi32ELi64ELi128ELi4ES3_EELb0ELb0ELb1ELb0ELb0ELb1ELb1ELb1EEEvNS_16Flash_fwd_paramsE) ;  /* 0xffffff0494707950 */ /* 0x002fea0003c3ffff */
.L_x_8859:
[----:B------:R-:W-:Y:S01]  /*fa40*/  MOV R5, 0x2 ;  /* 0x0000000200057802 */ /* 0x000fe20000000f00 */
[----:B------:R-:W-:Y:S01]  /*fa50*/  IMAD.MOV.U32 R0, RZ, RZ, 0x1f ;  /* 0x0000001fff007424 */ /* 0x000fe200078e00ff */
[----:B------:R-:W-:-:S07]  /*fa60*/  MOV R6, 0xffffffff ;  /* 0xffffffff00067802 */ /* 0x000fce0000000f00 */
[----:B-1---5:R-:W-:Y:S05]  /*fa70*/  WARPSYNC.COLLECTIVE R6, `(.L_x_8862) ;  /* 0x0000000006087348 */ /* 0x022fea0003c00000 */
[----:B------:R2:W3:Y:S02]  /*fa80*/  SHFL.BFLY P0, R10, R160, R5, R0 ;  /* 0x0c000005a00a7389 */ /* 0x0004e40000000000 */
[----:B-123-5:R-:W-:Y:S05]  /*fa90*/  ENDCOLLECTIVE ;  /* 0x000000000000791b */ /* 0x02efea0003800000 */
.L_x_8862:
[----:B------:R-:W-:Y:S02]  /*faa0*/  IMAD.MOV.U32 R7, RZ, RZ, R10 ;  /* 0x000000ffff077224 */ /* 0x000fe400078e000a */
[----:B------:R-:W-:Y:S02]  /*fab0*/  IMAD.MOV.U32 R5, RZ, RZ, 0x1 ;  /* 0x00000001ff057424 */ /* 0x000fe400078e00ff */
[----:B------:R-:W-:-:S05]  /*fac0*/  FADD.FTZ R8, R7, R160 ;  /* 0x000000a007087221 */ /* 0x000fca0000010000 */
[----:B------:R-:W-:-:S07]  /*fad0*/  MOV R160, R8 ;  /* 0x0000000800a07202 */ /* 0x000fce0000000f00 */
[----:B------:R-:W-:Y:S05]  /*fae0*/  WARPSYNC.COLLECTIVE R6, `(.L_x_8863) ;  /* 0x0000000006087348 */ /* 0x000fea0003c00000 */
[----:B------:R1:W2:Y:S02]  /*faf0*/  SHFL.BFLY P0, R10, R160, R5, R0 ;  /* 0x0c000005a00a7389 */ /* 0x0002a40000000000 */
[----:B-12---:R-:W-:Y:S05]  /*fb00*/  ENDCOLLECTIVE ;  /* 0x000000000000791b */ /* 0x006fea0003800000 */
.L_x_8863:
[----:B------:R-:W-:Y:S01]  /*fb10*/  MOV R160, R163 ;  /* 0x000000a300a07202 */ /* 0x000fe20000000f00 */
[----:B------:R-:W-:Y:S01]  /*fb20*/  IMAD.MOV.U32 R5, RZ, RZ, 0x2 ;  /* 0x00000002ff057424 */ /* 0x000fe200078e00ff */
[----:B------:R-:W-:-:S07]  /*fb30*/  MOV R7, R10 ;  /* 0x0000000a00077202 */ /* 0x000fce0000000f00 */
[----:B------:R-:W-:Y:S05]  /*fb40*/  WARPSYNC.COLLECTIVE R6, `(.L_x_8864) ;  /* 0x0000000006087348 */ /* 0x000fea0003c00000 */
[----:B------:R1:W2:Y:S02]  /*fb50*/  SHFL.BFLY P0, R10, R160, R5, R0 ;  /* 0x0c000005a00a7389 */ /* 0x0002a40000000000 */
[----:B-12---:R-:W-:Y:S05]  /*fb60*/  ENDCOLLECTIVE ;  /* 0x000000000000791b */ /* 0x006fea0003800000 */
.L_x_8864:
[----:B------:R-:W-:Y:S01]  /*fb70*/  FADD.FTZ R12, R8, R7 ;  /* 0x00000007080c7221 */ /* 0x000fe20000010000 */
[----:B------:R-:W-:Y:S01]  /*fb80*/  FADD.FTZ R9, R10, R163 ;  /* 0x000000a30a097221 */ /* 0x000fe20000010000 */
[----:B------:R-:W-:-:S04]  /*fb90*/  MOV R5, 0x1 ;  /* 0x0000000100057802 */ /* 0x000fc80000000f00 */
[----:B------:R-:W-:-:S07]  /*fba0*/  MOV R160, R9 ;  /* 0x0000000900a07202 */ /* 0x000fce0000000f00 */
[----:B------:R-:W-:Y:S05]  /*fbb0*/  WARPSYNC.COLLECTIVE R6, `(.L_x_8865) ;  /* 0x0000000006087348 */ /* 0x000fea0003c00000 */
[----:B------:R1:W2:Y:S02]  /*fbc0*/  SHFL.BFLY P0, R10, R160, R5, R0 ;  /* 0x0c000005a00a7389 */ /* 0x0002a40000000000 */
[----:B-12---:R-:W-:Y:S05]  /*fbd0*/  ENDCOLLECTIVE ;  /* 0x000000000000791b */ /* 0x006fea0003800000 */
.L_x_8865:
[----:B------:R-:W-:Y:S05]  /*fbe0*/  BRA `(.L_x_8866) ;  /* 0xfffffff400c47947 */ /* 0x000fea000383ffff */
.L_x_8867:
        /* <DEDUP_REMOVED lines=9> */
.L_x_10323:


//--------------------- .text._ZN5flash24flash_fwd_splitkv_kernelI23Flash_fwd_kernel_traitsILi32ELi64ELi128ELi4ELb0ELb0EN7cutlass10bfloat16_tE19Flash_kernel_traitsILi32ELi64ELi128ELi4ES3_EELb0ELb1ELb0ELb0ELb1ELb0ELb0ELb0EEEvNS_16Flash_fwd_paramsE --------------------------
	.section	.text._ZN5flash24flash_fwd_splitkv_kernelI23Flash_fwd_kernel_traitsILi32ELi64ELi128ELi4ELb0ELb0EN7cutlass10bfloat16_tE19Flash_kernel_traitsILi32ELi64ELi128ELi4ES3_EELb0ELb1ELb0ELb0ELb1ELb0ELb0ELb0EEEvNS_16Flash_fwd_paramsE,"ax",@progbits
	.align	128
        .global         _ZN5flash24flash_fwd_splitkv_kernelI23Flash_fwd_kernel_traitsILi32ELi64ELi128ELi4ELb0ELb0EN7cutlass10bfloat16_tE19Flash_kernel_traitsILi32ELi64ELi128ELi4ES3_EELb0ELb1ELb0ELb0ELb1ELb0ELb0ELb0EEEvNS_16Flash_fwd_paramsE
        .type           _ZN5flash24flash_fwd_splitkv_kernelI23Flash_fwd_kernel_traitsILi32ELi64ELi128ELi4ELb0ELb0EN7cutlass10bfloat16_tE19Flash_kernel_traitsILi32ELi64ELi128ELi4ES3_EELb0ELb1ELb0ELb0ELb1ELb0ELb0ELb0EEEvNS_16Flash_fwd_paramsE,@function
        .size           _ZN5flash24flash_fwd_splitkv_kernelI23Flash_fwd_kernel_traitsILi32ELi64ELi128ELi4ELb0ELb0EN7cutlass10bfloat16_tE19Flash_kernel_traitsILi32ELi64ELi128ELi4ES3_EELb0ELb1ELb0ELb0ELb1ELb0ELb0ELb0EEEvNS_16Flash_fwd_paramsE,(.L_x_10324 - _ZN5flash24flash_fwd_splitkv_kernelI23Flash_fwd_kernel_traitsILi32ELi64ELi128ELi4ELb0ELb0EN7cutlass10bfloat16_tE19Flash_kernel_traitsILi32ELi64ELi128ELi4ES3_EELb0ELb1ELb0ELb0ELb1ELb0ELb0ELb0EEEvNS_16Flash_fwd_paramsE)
        .other          _ZN5flash24flash_fwd_splitkv_kernelI23Flash_fwd_kernel_traitsILi32ELi64ELi128ELi4ELb0ELb0EN7cutlass10bfloat16_tE19Flash_kernel_traitsILi32ELi64ELi128ELi4ES3_EELb0ELb1ELb0ELb0ELb1ELb0ELb0ELb0EEEvNS_16Flash_fwd_paramsE,@"STO_CUDA_ENTRY STV_DEFAULT"
_ZN5flash24flash_fwd_splitkv_kernelI23Flash_fwd_kernel_traitsILi32ELi64ELi128ELi4ELb0ELb0EN7cutlass10bfloat16_tE19Flash_kernel_traitsILi32ELi64ELi128ELi4ES3_EELb0ELb1ELb0ELb0ELb1ELb0ELb0ELb0EEEvNS_16Flash_fwd_paramsE:
.text._ZN5flash24flash_fwd_splitkv_kernelI23Flash_fwd_kernel_traitsILi32ELi64ELi128ELi4ELb0ELb0EN7cutlass10bfloat16_tE19Flash_kernel_traitsILi32ELi64ELi128ELi4ES3_EELb0ELb1ELb0ELb0ELb1ELb0ELb0ELb0EEEvNS_16Flash_fwd_paramsE:
[----:B------:R-:W-:Y:S01]  /*0000*/  LDC R1, c[0x0][0x37c] ;  /* 0x0000df00ff017b82 */ /* 0x000fe20000000800 */
[----:B------:R-:W1:Y:S07]  /*0010*/  S2R R177, SR_CTAID.X ;  /* 0x0000000000b17919 */ /* 0x000e6e0000002500 */
[----:B------:R-:W2:Y:S01]  /*0020*/  LDC.64 R2, c[0x0][0x348] ;  /* 0x0000d200ff027b82 */ /* 0x000ea20000000a00 */
[----:B------:R-:W-:Y:S01]  /*0030*/  BSSY.RECONVERGENT B3, `(.L_x_8868) ;  /* 0x0000005000037945 */ /* 0x000fe20003800200 */
[----:B------:R-:W-:Y:S01]  /*0040*/  MOV R174, 0x80 ;  /* 0x0000008000ae7802 */ /* 0x000fe20000000f00 */
[----:B------:R-:W3:Y:S01]  /*0050*/  S2R R176, SR_CTAID.Y ;  /* 0x0000000000b07919 */ /* 0x000ee20000002600 */
[----:B------:R-:W4:Y:S05]  /*0060*/  S2R R175, SR_CTAID.Z ;  /* 0x0000000000af7919 */ /* 0x000f2a0000002700 */
[----:B-1234-:R-:W-:Y:S05]  /*0070*/  CALL.REL.NOINC `($_ZN5flash24flash_fwd_splitkv_kernelI23Flash_fwd_kernel_traitsILi32ELi64ELi128ELi4ELb0ELb0EN7cutlass10bfloat16_tE19Flash_kernel_traitsILi32ELi64ELi128ELi4ES3_EELb0ELb1ELb0ELb0ELb1ELb0ELb0ELb0EEEvNS_16Flash_fwd_paramsE$_ZN5flash30compute_attn_1rowblock_splitkvI23Flash_fwd_kernel_traitsILi32ELi64ELi128ELi4ELb0ELb0EN7cutlass10bfloat16_tE19Flash_kernel_traitsILi32ELi64ELi128ELi4ES3_EELb0ELb1ELb0ELb0ELb1ELb0ELb0ELb0ENS_16Flash_fwd_paramsEEEvRKT8_iiiii) ;  /* 0x0000000000087944 */ /* 0x01efea0003c00000 */
[----:B------:R-:W-:Y:S05]  /*0080*/  BSYNC.RECONVERGENT B3 ;  /* 0x0000000000037941 */ /* 0x000fea0003800200 */
.L_x_8868:
[----:B------:R-:W-:Y:S05]  /*0090*/  EXIT ;  /* 0x000000000000794d */ /* 0x000fea0003800000 */
        .type           $_ZN5flash24flash_fwd_splitkv_kernelI23Flash_fwd_kernel_traitsILi32ELi64ELi128ELi4ELb0ELb0EN7cutlass10bfloat16_tE19Flash_kernel_traitsILi32ELi64ELi128ELi4ES3_EELb0ELb1ELb0ELb0ELb1ELb0ELb0ELb0EEEvNS_16Flash_fwd_paramsE$_ZN5flash30compute_attn_1rowblock_splitkvI23Flash_fwd_kernel_traitsILi32ELi64ELi128ELi4ELb0ELb0EN7cutlass10bfloat16_tE19Flash_kernel_traitsILi32ELi64ELi128ELi4ES3_EELb0ELb1ELb0ELb0ELb1ELb0ELb0ELb0ENS_16Flash_fwd_paramsEEEvRKT8_iiiii,@function
        .size           $_ZN5flash24flash_fwd_splitkv_kernelI23Flash_fwd_kernel_traitsILi32ELi64ELi128ELi4ELb0ELb0EN7cutlass10bfloat16_tE19Flash_kernel_traitsILi32ELi64ELi128ELi4ES3_EELb0ELb1ELb0ELb0ELb1ELb0ELb0ELb0EEEvNS_16Flash_fwd_paramsE$_ZN5flash30compute_attn_1rowblock_splitkvI23Flash_fwd_kernel_traitsILi32ELi64ELi128ELi4ELb0ELb0EN7cutlass10bfloat16_tE19Flash_kernel_traitsILi32ELi64ELi128ELi4ES3_EELb0ELb1ELb0ELb0ELb1ELb0ELb0ELb0ENS_16Flash_fwd_paramsEEEvRKT8_iiiii,(.L_x_10324 - $_ZN5flash24flash_fwd_splitkv_kernelI23Flash_fwd_kernel_traitsILi32ELi64ELi128ELi4ELb0ELb0EN7cutlass10bfloat16_tE19Flash_kernel_traitsILi32ELi64ELi128ELi4ES3_EELb0ELb1ELb0ELb0ELb1ELb0ELb0ELb0EEEvNS_16Flash_fwd_paramsE$_ZN5flash30compute_attn_1rowblock_splitkvI23Flash_fwd_kernel_traitsILi32ELi64ELi128ELi4ELb0ELb0EN7cutlass10bfloat16_tE19Flash_kernel_traitsILi32ELi64ELi128ELi4ES3_EELb0ELb1ELb0ELb0ELb1ELb0ELb0ELb0ENS_16Flash_fwd_paramsEEEvRKT8_iiiii)
$_ZN5flash24flash_fwd_splitkv_kernelI23Flash_fwd_kernel_traitsILi32ELi64ELi128ELi4ELb0ELb0EN7cutlass10bfloat16_tE19Flash_kernel_traitsILi32ELi64ELi128ELi4ES3_EELb0ELb1ELb0ELb0ELb1ELb0ELb0ELb0EEEvNS_16Flash_fwd_paramsE$_ZN5flash30compute_attn_1rowblock_splitkvI23Flash_fwd_kernel_traitsILi32ELi64ELi128ELi4ELb0ELb0EN7cutlass10bfloat16_tE19Flash_kernel_traitsILi32ELi64ELi128ELi4ES3_EELb0ELb1ELb0ELb0ELb1ELb0ELb0ELb0ENS_16Flash_fwd_paramsEEEvRKT8_iiiii:
        /* <DEDUP_REMOVED lines=38> */
.L_x_8870:
[----:B------:R-:W-:Y:S05]  /*0300*/  BSYNC.RECONVERGENT B0 ;  /* 0x0000000000007941 */ /* 0x000fea0003800200 */
.L_x_8869:
[----:B------:R-:W-:Y:S04]  /*0310*/  BSSY.RECONVERGENT B0, `(.L_x_8871) ;  /* 0x0000007000007945 */ /* 0x000fe80003800200 */
[----:B------:R-:W-:Y:S05]  /*0320*/  @!P3 BRA `(.L_x_8872) ;  /* 0x000000000014b947 */ /* 0x000fea0003800000 */
[----:B-----5:R-:W3:Y:S02]  /*0330*/  LD.E.U8 R5, desc[UR4][R2.64+0x1b2] ;  /* 0x0001b20402057980 */ /* 0x020ee4000c101100 */
[----:B---3--:R-:W-:-:S13]  /*0340*/  ISETP.NE.AND P1, PT, R5, RZ, PT ;  /* 0x000000ff0500720c */ /* 0x008fda0003f25270 */
[----:B------:R-:W3:Y:S02]  /*0350*/  @P1 LD.E R6, desc[UR4][R10.64+0x4] ;  /* 0x000004040a061980 */ /* 0x000ee4000c101900 */
[----:B---3--:R-:W-:-:S06]  /*0360*/  @P1 IADD3 R5, PT, PT, R6, -R13, RZ ;  /* 0x8000000d06051210 */ /* 0x008fcc0007ffe0ff */
[----:B------:R3:W5:Y:S02]  /*0370*/  @!P1 LD.E R5, desc[UR4][R10.64] ;  /* 0x000000040a059980 */ /* 0x000764000c101900 */
.L_x_8872:
[----:B------:R-:W-:Y:S05]  /*0380*/  BSYNC.RECONVERGENT B0 ;  /* 0x0000000000007941 */ /* 0x000fea0003800200 */
.L_x_8871:
        /* <DEDUP_REMOVED lines=8> */
.L_x_8874:
[----:B------:R-:W4:Y:S01]  /*0410*/  LD.E.64 R6, desc[UR4][R2.64+0x108] ;  /* 0x0001080402067980 */ /* 0x000f22000c101b00 */
[----:B------:R-:W-:Y:S01]  /*0420*/  BSSY.RECONVERGENT B0, `(.L_x_8876) ;  /* 0x0000006000007945 */ /* 0x000fe20003800200 */
[----:B------:R-:W-:Y:S01]  /*0430*/  IMAD.MOV.U32 R166, RZ, RZ, RZ ;  /* 0x000000ffffa67224 */ /* 0x000fe200078e00ff */
[----:B----4-:R-:W-:-:S04]  /*0440*/  ISETP.NE.U32.AND P0, PT, R6, RZ, PT ;  /* 0x000000ff0600720c */ /* 0x010fc80003f05070 */
[----:B------:R-:W-:-:S13]  /*0450*/  ISETP.NE.AND.EX P0, PT, R7, RZ, PT, P0 ;  /* 0x000000ff0700720c */ /* 0x000fda0003f05300 */
[----:B------:R-:W-:Y:S05]  /*0460*/  @!P0 BRA `(.L_x_8877) ;  /* 0x0000000000048947 */ /* 0x000fea0003800000 */
[----:B------:R4:W5:Y:S02]  /*0470*/  LD.E R166, desc[UR4][R2.64+0xbc] ;  /* 0x0000bc0402a67980 */ /* 0x000964000c101900 */
.L_x_8877:
[----:B------:R-:W-:Y:S05]  /*0480*/  BSYNC.RECONVERGENT B0 ;  /* 0x0000000000007941 */ /* 0x000fea0003800200 */
.L_x_8876:
[----:B-----5:R-:W-:Y:S02]  /*0490*/  IADD3 R166, PT, PT, R166, R5, -R12 ;  /* 0x00000005a6a67210 */ /* 0x020fe40007ffe80c */
.L_x_8875:
[----:B------:R-:W-:Y:S05]  /*04a0*/  BSYNC.RECONVERGENT B1 ;  /* 0x0000000000017941 */ /* 0x000fea0003800200 */
.L_x_8873:
[----:B------:R-:W-:Y:S01]  /*04b0*/  IMAD.SHL.U32 R9, R177, 0x40, RZ ;  /* 0x00000040b1097824 */ /* 0x000fe200078e00ff */
[----:B------:R-:W-:Y:S01]  /*04c0*/  MOV R6, R174 ;  /* 0x000000ae00067202 */ /* 0x000fe20000000f00 */
[----:B------:R-:W-:-:S03]  /*04d0*/  IMAD.MOV.U32 R7, RZ, RZ, 0x0 ;  /* 0x00000000ff077424 */ /* 0x000fc600078e00ff */
[----:B------:R-:W-:-:S13]  /*04e0*/  ISETP.GT.AND P0, PT, R120, R9, PT ;  /* 0x000000097800720c */ /* 0x000fda0003f04270 */
[----:B-1234-:R-:W-:Y:S05]  /*04f0*/  @!P0 RET.REL.NODEC R6 `(_ZN5flash24flash_fwd_splitkv_kernelI23Flash_fwd_kernel_traitsILi32ELi64ELi128ELi4ELb0ELb0EN7cutlass10bfloat16_tE19Flash_kernel_traitsILi32ELi64ELi128ELi4ES3_EELb0ELb1ELb0ELb0ELb1ELb0ELb0ELb0EEEvNS_16Flash_fwd_paramsE) ;  /* 0xfffffff806c08950 */ /* 0x01efea0003c3ffff */
        /* <DEDUP_REMOVED lines=87> */
.L_x_8880:
[----:B------:R-:W-:Y:S05]  /*0a70*/  BSYNC.RECONVERGENT B0 ;  /* 0x0000000000007941 */ /* 0x000fea0003800200 */
.L_x_8879:
[----:B------:R-:W-:Y:S01]  /*0a80*/  MOV R175, 0x0 ;  /* 0x0000000000af7802 */ /* 0x000fe20000000f00 */
[----:B------:R1:W-:Y:S03]  /*0a90*/  @!P5 ST.E desc[UR4][R4.64], R0 ;  /* 0x000000000400d985 */ /* 0x0003e6000c101904 */
[----:B-12---:R-:W-:Y:S05]  /*0aa0*/  @P4 RET.REL.NODEC R174 `(_ZN5flash24flash_fwd_splitkv_kernelI23Flash_fwd_kernel_traitsILi32ELi64ELi128ELi4ELb0ELb0EN7cutlass10bfloat16_tE19Flash_kernel_traitsILi32ELi64ELi128ELi4ES3_EELb0ELb1ELb0ELb0ELb1ELb0ELb0ELb0EEEvNS_16Flash_fwd_paramsE) ;  /* 0xfffffff4ae544950 */ /* 0x006fea0003c3ffff */
[----:B------:R-:W-:Y:S02]  /*0ab0*/  MOV R3, 0x7f800000 ;  /* 0x7f80000000037802 */ /* 0x000fe40000000f00 */
[----:B------:R-:W-:-:S03]  /*0ac0*/  MOV R175, 0x0 ;  /* 0x0000000000af7802 */ /* 0x000fc60000000f00 */
[----:B------:R1:W-:Y:S02]  /*0ad0*/  ST.E desc[UR4][R4.64+0x80], R3 ;  /* 0x0000800304007985 */ /* 0x0003e4000c101904 */
[----:B-1----:R-:W-:Y:S05]  /*0ae0*/  RET.REL.NODEC R174 `(_ZN5flash24flash_fwd_splitkv_kernelI23Flash_fwd_kernel_traitsILi32ELi64ELi128ELi4ELb0ELb0EN7cutlass10bfloat16_tE19Flash_kernel_traitsILi32ELi64ELi128ELi4ES3_EELb0ELb1ELb0ELb0ELb1ELb0ELb0ELb0EEEvNS_16Flash_fwd_paramsE) ;  /* 0xfffffff4ae447950 */ /* 0x002fea0003c3ffff */
.L_x_8878:
        /* <DEDUP_REMOVED lines=104> */
.L_x_8882:
        /* <DEDUP_REMOVED lines=29> */
[----:B------:R-:W-:Y:S01]  /*1340*/  @!P3 IMAD R0, R0, R158, R7 ;  /* 0x0000009e0000b224 */ /* 0x000fe200078e0207 */
[----:B-----5:R-:W-:Y:S01]  /*1350*/  @!P3 SHF.R.S32.HI R6, RZ, 0x1f, R11 ;  /* 0x0000001fff06b819 */ /* 0x020fe2000001140b */
[----:B---3--:R-:W-:-:S03]  /*1360*/  @!P3 IMAD R7, R21, R11, RZ ;  /* 0x0000000b1507b224 */ /* 0x008fc600078e02ff */
[----:B------:R-:W-:Y:S02]  /*1370*/  @!P3 IADD3 R25, PT, PT, R25, R0, RZ ;  /* 0x000000001919b210 */ /* 0x000fe40007ffe0ff */
[----:B------:R-:W-:Y:S01]  /*1380*/  @!P2 IADD3 R5, PT, PT, R5, -R4, RZ ;  /* 0x800000040505a210 */ /* 0x000fe20007ffe0ff */
[----:B------:R-:W-:-:S03]  /*1390*/  @P3 IMAD.IADD R0, R12, 0x1, R13 ;  /* 0x000000010c003824 */ /* 0x000fc600078e020d */
[----:B------:R-:W-:Y:S01]  /*13a0*/  ISETP.GE.U32.AND P4, PT, R5, R4, PT ;  /* 0x000000040500720c */ /* 0x000fe20003f86070 */
[C---:B------:R-:W-:Y:S01]  /*13b0*/  @!P3 IMAD R7, R20.reuse, R6, R7 ;  /* 0x000000061407b224 */ /* 0x040fe200078e0207 */
        /* <DEDUP_REMOVED lines=11> */
[----:B----4-:R-:W-:Y:S01]  /*1470*/  @!P3 IMAD R4, R85, R12, RZ ;  /* 0x0000000c5504b224 */ /* 0x010fe200078e02ff */
        /* <DEDUP_REMOVED lines=13> */
[----:B------:R-:W-:Y:S02]  /*1550*/  @!P3 SHF.R.S32.HI R5, RZ, 0x1f, R11 ;  /* 0x0000001fff05b819 */ /* 0x000fe4000001140b */
        /* <DEDUP_REMOVED lines=13> */
[----:B------:R-:W-:Y:S01]  /*1630*/  @P3 IADD3 R13, PT, PT, R21, R5, RZ ;  /* 0x00000005150d3210 */ /* 0x000fe20007ffe0ff */
[----:B------:R-:W-:Y:S01]  /*1640*/  @P3 IMAD.MOV.U32 R14, RZ, RZ, R20 ;  /* 0x000000ffff0e3224 */ /* 0x000fe200078e0014 */
[----:B------:R-:W-:-:S02]  /*1650*/  MOV R11, RZ ;  /* 0x000000ff000b7202 */ /* 0x000fc40000000f00 */
[----:B------:R-:W-:Y:S02]  /*1660*/  MOV R12, R0 ;  /* 0x00000000000c7202 */ /* 0x000fe40000000f00 */
.L_x_8883:
[----:B------:R-:W-:Y:S05]  /*1670*/  BSYNC.RECONVERGENT B0 ;  /* 0x0000000000007941 */ /* 0x000fea0003800200 */
.L_x_8881:
[----:B------:R-:W-:Y:S01]  /*1680*/  ISETP.NE.AND P1, PT, R182, -0x1, PT ;  /* 0xffffffffb600780c */ /* 0x000fe20003f25270 */
[----:B------:R-:W2:Y:S04]  /*1690*/  LD.E.64 R32, desc[UR4][R2.64+0x30] ;  /* 0x0000300402207980 */ /* 0x000ea8000c101b00 */
[----:B------:R-:W3:Y:S04]  /*16a0*/  LD.E.64 R26, desc[UR4][R2.64+0x48] ;  /* 0x00004804021a7980 */ /* 0x000ee8000c101b00 */
[----:B------:R-:W4:Y:S04]  /*16b0*/  LD.E.64 R16, desc[UR4][R114.64] ;  /* 0x0000000472107980 */ /* 0x000f28000c101b00 */
[----:B------:R-:W3:Y:S04]  /*16c0*/  @!P1 LD.E.64 R6, desc[UR4][R2.64+0x18] ;  /* 0x0000180402069980 */ /* 0x000ee8000c101b00 */
[----:B------:R-:W4:Y:S04]  /*16d0*/  LD.E.64 R24, desc[UR4][R2.64+0x8] ;  /* 0x0000080402187980 */ /* 0x000f28000c101b00 */
[----:B------:R-:W5:Y:S01]  /*16e0*/  LD.E.64 R20, desc[UR4][R2.64+0x10] ;  /* 0x0000100402147980 */ /* 0x000f62000c101b00 */
[----:B------:R-:W-:Y:S01]  /*16f0*/  IMAD.SHL.U32 R163, R87, 0x8, RZ ;  /* 0x0000000857a37824 */ /* 0x000fe200078e00ff */
[----:B------:R-:W-:-:S04]  /*1700*/  SHF.R.U32.HI R122, RZ, 0x2, R87 ;  /* 0x00000002ff7a7819 */ /* 0x000fc80000011657 */
[----:B------:R-:W-:Y:S01]  /*1710*/  LOP3.LUT R184, R163, 0x18, RZ, 0xc0, !PT ;  /* 0x00000018a3b87812 */ /* 0x000fe200078ec0ff */
[----:B------:R-:W-:Y:S02]  /*1720*/  IMAD.IADD R162, R120, 0x1, -R9 ;  /* 0x0000000178a27824 */ /* 0x000fe400078e0a09 */
[C---:B------:R-:W-:Y:S01]  /*1730*/  VIADD R8, R122.reuse, 0x20 ;  /* 0x000000207a087836 */ /* 0x040fe20000000000 */
[----:B------:R-:W1:Y:S01]  /*1740*/  S2UR UR6, SR_CgaCtaId ;  /* 0x00000000000679c3 */ /* 0x000e620000008800 */
[----:B------:R-:W-:Y:S01]  /*1750*/  IMAD.MOV.U32 R123, RZ, RZ, RZ ;  /* 0x000000ffff7b7224 */ /* 0x000fe200078e00ff */
[----:B------:R-:W-:Y:S01]  /*1760*/  ISETP.GE.AND P4, PT, R122, R162, PT ;  /* 0x000000a27a00720c */ /* 0x000fe20003f86270 */
[----:B------:R-:W-:Y:S01]  /*1770*/  UMOV UR7, 0x400 ;  /* 0x0000040000077882 */ /* 0x000fe20000000000 */
[----:B------:R-:W-:Y:S01]  /*1780*/  IMAD R169, R159, R122, RZ ;  /* 0x0000007a9fa97224 */ /* 0x000fe200078e02ff */
[----:B-1----:R-:W-:-:S06]  /*1790*/  ULEA UR6, UR6, UR7, 0x18 ;  /* 0x0000000706067291 */ /* 0x002fcc000f8ec0ff */
[----:B------:R-:W-:Y:S01]  /*17a0*/  IMAD.U32 R155, RZ, RZ, UR6 ;  /* 0x00000006ff9b7e24 */ /* 0x000fe2000f8e00ff */
[----:B------:R-:W-:Y:S01]  /*17b0*/  IABS R9, R175 ;  /* 0x000000af00097213 */ /* 0x000fe20000000000 */
[----:B--2---:R-:W-:-:S04]  /*17c0*/  @P1 IMAD.WIDE.U32 R28, R32, R182, RZ ;  /* 0x000000b6201c1225 */ /* 0x004fc800078e00ff */
[----:B---3--:R-:W-:-:S04]  /*17d0*/  @!P1 IMAD.WIDE.U32 R30, R6, R176, RZ ;  /* 0x000000b0061e9225 */ /* 0x008fc800078e00ff */
[----:B------:R-:W-:Y:S02]  /*17e0*/  @!P1 IMAD.MOV.U32 R6, RZ, RZ, R30 ;  /* 0x000000ffff069224 */ /* 0x000fe400078e001e */
[----:B------:R-:W-:Y:S02]  /*17f0*/  @P1 IMAD.MOV.U32 R6, RZ, RZ, R28 ;  /* 0x000000ffff061224 */ /* 0x000fe400078e001c */
[----:B------:R-:W-:Y:S02]  /*1800*/  @!P1 IMAD R5, R7, R176, RZ ;  /* 0x000000b007059224 */ /* 0x000fe400078e02ff */
[----:B------:R-:W-:Y:S01]  /*1810*/  @P1 IMAD R7, R33, R182, RZ ;  /* 0x000000b621071224 */ /* 0x000fe200078e02ff */
[----:B------:R-:W-:Y:S01]  /*1820*/  IADD3 R34, P2, PT, R184, R6, RZ ;  /* 0x00000006b8227210 */ /* 0x000fe20007f5e0ff */
[----:B------:R-:W-:Y:S02]  /*1830*/  @!P1 IMAD.IADD R5, R31, 0x1, R5 ;  /* 0x000000011f059824 */ /* 0x000fe400078e0205 */
[----:B------:R-:W-:Y:S01]  /*1840*/  @P1 IMAD.IADD R5, R29, 0x1, R7 ;  /* 0x000000011d051824 */ /* 0x000fe200078e0207 */
[----:B------:R-:W-:-:S03]  /*1850*/  LOP3.LUT R6, R163, 0xc0, RZ, 0xc0, !PT ;  /* 0x000000c0a3067812 */ /* 0x000fc600078ec0ff */
[----:B------:R-:W-:Y:S01]  /*1860*/  IMAD.X R35, RZ, RZ, R5, P2 ;  /* 0x000000ffff237224 */ /* 0x000fe200010e0605 */
[----:B------:R-:W-:Y:S02]  /*1870*/  ISETP.GE.AND P2, PT, R8, R162, PT ;  /* 0x000000a20800720c */ /* 0x000fe40003f46270 */
[----:B------:R-:W-:Y:S01]  /*1880*/  LOP3.LUT R181, R6, 0x18, R87, 0xf8, !PT ;  /* 0x0000001806b57812 */ /* 0x000fe200078ef857 */
[-C--:B------:R-:W-:Y:S01]  /*1890*/  IMAD R5, R27, R175.reuse, RZ ;  /* 0x000000af1b057224 */ /* 0x080fe200078e02ff */
[----:B------:R-:W-:Y:S01]  /*18a0*/  LOP3.LUT R7, R163, 0x1f20, RZ, 0xc0, !PT ;  /* 0x00001f20a3077812 */ /* 0x000fe200078ec0ff */
[----:B------:R-:W-:Y:S01]  /*18b0*/  IMAD.WIDE.U32 R34, R26, R175, R34 ;  /* 0x000000af1a227225 */ /* 0x000fe200078e0022 */
[----:B------:R-:W-:-:S03]  /*18c0*/  LOP3.LUT R6, R181, R184, RZ, 0x3c, !PT ;  /* 0x000000b8b5067212 */ /* 0x000fc600078e3cff */
[----:B------:R-:W-:Y:S01]  /*18d0*/  IMAD.WIDE.U32 R26, R177, 0x40, R122 ;  /* 0x00000040b11a7825 */ /* 0x000fe200078e007a */
[----:B------:R-:W-:Y:S02]  /*18e0*/  LOP3.LUT R6, R7, R6, RZ, 0xfc, !PT ;  /* 0x0000000607067212 */ /* 0x000fe400078efcff */
[----:B------:R-:W-:Y:S02]  /*18f0*/  IADD3 R30, P3, PT, R184, R10, RZ ;  /* 0x0000000ab81e7210 */ /* 0x000fe40007f7e0ff */
[----:B------:R-:W-:Y:S01]  /*1900*/  @!P2 IADD3 R7, P1, PT, R26, 0x20, RZ ;  /* 0x000000201a07a810 */ /* 0x000fe20007f3e0ff */
[----:B------:R-:W-:Y:S02]  /*1910*/  IMAD.IADD R35, R35, 0x1, R5 ;  /* 0x0000000123237824 */ /* 0x000fe400078e0205 */
[----:B------:R-:W-:Y:S02]  /*1920*/  @!P4 IMAD R5, R27, R32, RZ ;  /* 0x000000201b05c224 */ /* 0x000fe400078e02ff */
[----:B------:R-:W-:-:S02]  /*1930*/  IMAD.X R31, RZ, RZ, R4, P3 ;  /* 0x000000ffff1f7224 */ /* 0x000fc400018e0604 */
[----:B------:R-:W-:Y:S02]  /*1940*/  @!P2 IMAD.X R4, RZ, RZ, R27, P1 ;  /* 0x000000ffff04a224 */ /* 0x000fe400008e061b */
[--C-:B------:R-:W-:Y:S02]  /*1950*/  @!P2 IMAD.MOV.U32 R28, RZ, RZ, R34.reuse ;  /* 0x000000ffff1ca224 */ /* 0x100fe400078e0022 */
[----:B------:R-:W-:Y:S02]  /*1960*/  @!P2 IMAD.MOV.U32 R29, RZ, RZ, R35 ;  /* 0x000000ffff1da224 */ /* 0x000fe400078e0023 */
[C---:B------:R-:W-:Y:S02]  /*1970*/  @!P4 IMAD R5, R26.reuse, R33, R5 ;  /* 0x000000211a05c224 */ /* 0x040fe400078e0205 */
[----:B------:R-:W-:-:S04]  /*1980*/  @!P4 IMAD.WIDE.U32 R34, R26, R32, R34 ;  /* 0x000000201a22c225 */ /* 0x000fc800078e0022 */
[----:B------:R-:W-:Y:S01]  /*1990*/  @!P2 IMAD R4, R4, R32, RZ ;  /* 0x000000200404a224 */ /* 0x000fe200078e02ff */
[----:B----4-:R-:W-:Y:S01]  /*19a0*/  @!P4 LEA R26, P1, R34, R16, 0x1 ;  /* 0x00000010221ac211 */ /* 0x010fe200078208ff */
        /* <DEDUP_REMOVED lines=10> */
[----:B------:R-:W-:Y:S01]  /*1a50*/  LEA.HI.X R169, R30, R25, R169, 0x1, P3 ;  /* 0x000000191ea97211 */ /* 0x000fe200018f0ca9 */
[----:B------:R-:W-:Y:S01]  /*1a60*/  IMAD R183, R6, 0x2, R155 ;  /* 0x0000000206b77824 */ /* 0x000fe200078e029b */
[----:B------:R-:W-:Y:S01]  /*1a70*/  @!P2 LEA.HI.X R25, R28, R17, R4, 0x1, P1 ;  /* 0x000000111c19a211 */ /* 0x000fe200008f0c04 */
[----:B------:R-:W-:-:S02]  /*1a80*/  VIADD R5, R5, 0x80 ;  /* 0x0000008005057836 */ /* 0x000fc40000000000 */
[C---:B------:R-:W-:Y:S01]  /*1a90*/  VIADD R6, R122.reuse, 0x40 ;  /* 0x000000407a067836 */ /* 0x040fe20000000000 */
[----:B------:R-:W-:Y:S01]  /*1aa0*/  @!PT LDS RZ, [RZ] ;  /* 0x00000000fffff984 */ /* 0x000fe20000000800 */
[----:B------:R-:W-:Y:S01]  /*1ab0*/  @!PT LDS RZ, [RZ] ;  /* 0x00000000fffff984 */ /* 0x000fe20000000800 */
[----:B------:R-:W-:Y:S01]  /*1ac0*/  @!PT LDS RZ, [RZ] ;  /* 0x00000000fffff984 */ /* 0x000fe20000000800 */
[----:B------:R1:W-:Y:S01]  /*1ad0*/  @!P4 LDGSTS.E.BYPASS.LTC128B.128 [R183], desc[UR4][R26.64] ;  /* 0x000000001ab7cfae */ /* 0x0003e2000b981a04 */
[C---:B------:R-:W-:Y:S01]  /*1ae0*/  VIADD R4, R122.reuse, 0x60 ;  /* 0x000000607a047836 */ /* 0x040fe20000000000 */
[-C--:B------:R-:W-:Y:S02]  /*1af0*/  ISETP.GE.AND P6, PT, R122, R5.reuse, PT ;  /* 0x000000057a00720c */ /* 0x080fe40003fc6270 */
[-C--:B------:R-:W-:Y:S01]  /*1b00*/  ISETP.GE.AND P4, PT, R6, R5.reuse, PT ;  /* 0x000000050600720c */ /* 0x080fe20003f86270 */
[----:B------:R-:W-:Y:S01]  /*1b10*/  IMAD.SHL.U32 R7, R158, 0x20, RZ ;  /* 0x000000209e077824 */ /* 0x000fe200078e00ff */
[-C--:B------:R-:W-:Y:S01]  /*1b20*/  ISETP.GE.AND P3, PT, R4, R5.reuse, PT ;  /* 0x000000050400720c */ /* 0x080fe20003f66270 */
[----:B------:R2:W-:Y:S01]  /*1b30*/  @!P2 LDGSTS.E.BYPASS.LTC128B.128 [R183+0x800], desc[UR4][R24.64] ;  /* 0x0080000018b7afae */ /* 0x0005e2000b981a04 */
[----:B------:R-:W-:Y:S02]  /*1b40*/  ISETP.GE.AND P5, PT, R8, R5, PT ;  /* 0x000000050800720c */ /* 0x000fe40003fa6270 */
[----:B------:R-:W-:-:S05]  /*1b50*/  SHF.L.U64.HI R16, R158, 0x5, R159 ;  /* 0x000000059e107819 */ /* 0x000fca000001029f */
[----:B------:R-:W-:-:S05]  /*1b60*/  @!P6 IMAD.MOV.U32 R171, RZ, RZ, R169 ;  /* 0x000000ffffabe224 */ /* 0x000fca00078e00a9 */
[----:B------:R3:W-:Y:S01]  /*1b70*/  @!P6 LDGSTS.E.BYPASS.LTC128B.128 [R183+0x1000], desc[UR4][R170.64] ;  /* 0x01000000aab7efae */ /* 0x0007e2000b981a04 */
[----:B-1----:R-:W-:-:S04]  /*1b80*/  LEA R26, P1, R7, R170, 0x1 ;  /* 0x000000aa071a7211 */ /* 0x002fc800078208ff */
[----:B------:R-:W-:Y:S02]  /*1b90*/  LEA.HI.X R27, R7, R169, R16, 0x1, P1 ;  /* 0x000000a9071b7211 */ /* 0x000fe400008f0c10 */
[CC--:B------:R-:W-:Y:S02]  /*1ba0*/  @!P4 LEA R30, P2, R158.reuse, R26.reuse, 0x6 ;  /* 0x0000001a9e1ec211 */ /* 0x0c0fe400078430ff */
[C---:B------:R-:W-:Y:S01]  /*1bb0*/  @!P3 LEA R28, P1, R158.reuse, R26, 0x7 ;  /* 0x0000001a9e1cb211 */ /* 0x040fe200078238ff */
[----:B------:R3:W-:Y:S01]  /*1bc0*/  @!P5 LDGSTS.E.BYPASS.LTC128B.128 [R183+0x1800], desc[UR4][R26.64] ;  /* 0x018000001ab7dfae */ /* 0x0007e2000b981a04 */
[CCC-:B------:R-:W-:Y:S02]  /*1bd0*/  @!P4 LEA.HI.X R31, R158.reuse, R27.reuse, R159.reuse, 0x6, P2 ;  /* 0x0000001b9e1fc211 */ /* 0x1c0fe400010f349f */
[----:B------:R-:W-:-:S03]  /*1be0*/  @!P3 LEA.HI.X R29, R158, R27, R159, 0x7, P1 ;  /* 0x0000001b9e1db211 */ /* 0x000fc600008f3c9f */
[----:B------:R3:W-:Y:S04]  /*1bf0*/  @!P4 LDGSTS.E.BYPASS.LTC128B.128 [R183+0x2000], desc[UR4][R30.64] ;  /* 0x020000001eb7cfae */ /* 0x0007e8000b981a04 */
[----:B------:R3:W-:Y:S04]  /*1c00*/  @!P3 LDGSTS.E.BYPASS.LTC128B.128 [R183+0x2800], desc[UR4][R28.64] ;  /* 0x028000001cb7bfae */ /* 0x0007e8000b981a04 */
[----:B------:R3:W5:Y:S04]  /*1c10*/  LD.E R121, desc[UR4][R2.64+0x188] ;  /* 0x0001880402797980 */ /* 0x000768000c101900 */
[----:B------:R3:W5:Y:S01]  /*1c20*/  LD.E R123, desc[UR4][R2.64+0x184] ;  /* 0x00018404027b7980 */ /* 0x000762000c101900 */
[----:B------:R-:W-:Y:S01]  /*1c30*/  IABS R10, R18 ;  /* 0x00000012000a7213 */ /* 0x000fe20000000000 */
[----:B--2---:R-:W-:-:S02]  /*1c40*/  IMAD.MOV.U32 R24, RZ, RZ, RZ ;  /* 0x000000ffff187224 */ /* 0x004fc400078e00ff */
[----:B------:R-:W0:Y:S01]  /*1c50*/  LDGDEPBAR ;  /* 0x00000000000079af */ /* 0x000e220000000000 */
[----:B------:R-:W1:Y:S08]  /*1c60*/  I2F.RP R15, R10 ;  /* 0x0000000a000f7306 */ /* 0x000e700000209400 */
[----:B-1----:R-:W1:Y:S01]  /*1c70*/  MUFU.RCP R15, R15 ;  /* 0x0000000f000f7308 */ /* 0x002e620000001000 */
[----:B------:R-:W-:Y:S01]  /*1c80*/  IMAD.SHL.U32 R119, R87, 0x20, RZ ;  /* 0x0000002057777824 */ /* 0x000fe200078e00ff */
[----:B------:R-:W-:Y:S01]  /*1c90*/  ISETP.GE.AND P4, PT, R6, R5, PT ;  /* 0x000000050600720c */ /* 0x000fe20003f86270 */
[----:B------:R-:W-:-:S04]  /*1ca0*/  DEPBAR.LE SB0, 0x0 ;  /* 0x000080000000791a */ /* 0x000fc80000000000 */
[----:B-1----:R-:W-:-:S04]  /*1cb0*/  VIADD R17, R15, 0xffffffe ;  /* 0x0ffffffe0f117836 */ /* 0x002fc80000000000 */
[----:B------:R-:W1:Y:S02]  /*1cc0*/  F2I.FTZ.U32.TRUNC.NTZ R25, R17 ;  /* 0x0000001100197305 */ /* 0x000e64000021f000 */
        /* <DEDUP_REMOVED lines=14> */
[----:B-----5:R-:W-:-:S06]  /*1db0*/  IMAD R7, R11, R84, RZ ;  /* 0x000000540b077224 */ /* 0x020fcc00078e02ff */
[----:B------:R-:W-:Y:S02]  /*1dc0*/  @P3 VIADD R16, R16, 0x1 ;  /* 0x0000000110103836 */ /* 0x000fe40000000000 */
[----:B------:R-:W-:-:S04]  /*1dd0*/  IMAD R7, R12, R85, R7 ;  /* 0x000000550c077224 */ /* 0x000fc800078e0207 */
[----:B------:R-:W-:Y:S01]  /*1de0*/  @!P1 IMAD.MOV R16, RZ, RZ, -R16 ;  /* 0x000000ffff109224 */ /* 0x000fe200078e0a10 */
[----:B------:R-:W-:Y:S01]  /*1df0*/  @!P2 LOP3.LUT R16, RZ, R18, RZ, 0x33, !PT ;  /* 0x00000012ff10a212 */ /* 0x000fe200078e33ff */
[----:B------:R-:W-:-:S03]  /*1e00*/  IMAD.WIDE.U32 R18, R12, R84, RZ ;  /* 0x000000540c127225 */ /* 0x000fc600078e00ff */
[----:B------:R-:W-:Y:S01]  /*1e10*/  SHF.R.S32.HI R10, RZ, 0x1f, R16 ;  /* 0x0000001fff0a7819 */ /* 0x000fe20000011410 */
[----:B------:R-:W-:Y:S01]  /*1e20*/  IMAD R9, R23, R16, RZ ;  /* 0x0000001017097224 */ /* 0x000fe200078e02ff */
[----:B------:R-:W-:Y:S01]  /*1e30*/  IADD3 R14, P2, P1, R18, R14, R184 ;  /* 0x0000000e120e7210 */ /* 0x000fe2000795e0b8 */
[----:B------:R-:W-:Y:S02]  /*1e40*/  IMAD.IADD R12, R19, 0x1, R7 ;  /* 0x00000001130c7824 */ /* 0x000fe400078e0207 */
[----:B------:R-:W-:-:S04]  /*1e50*/  IMAD.WIDE.U32 R16, R22, R16, RZ ;  /* 0x0000001016107225 */ /* 0x000fc800078e00ff */
[----:B------:R-:W-:Y:S01]  /*1e60*/  IMAD R9, R10, R22, R9 ;  /* 0x000000160a097224 */ /* 0x000fe200078e0209 */
[----:B------:R-:W-:Y:S02]  /*1e70*/  IADD3.X R12, PT, PT, R12, R13, RZ, P2, P1 ;  /* 0x0000000d0c0c7210 */ /* 0x000fe400017e24ff */
[----:B------:R-:W-:Y:S01]  /*1e80*/  IADD3 R14, P1, PT, R14, R16, RZ ;  /* 0x000000100e0e7210 */ /* 0x000fe20007f3e0ff */
[----:B------:R-:W-:-:S04]  /*1e90*/  IMAD.IADD R9, R17, 0x1, R9 ;  /* 0x0000000111097824 */ /* 0x000fc800078e0209 */
[----:B------:R-:W-:Y:S02]  /*1ea0*/  IMAD.X R15, R12, 0x1, R9, P1 ;  /* 0x000000010c0f7824 */ /* 0x000fe400008e0609 */
[----:B------:R-:W-:Y:S02]  /*1eb0*/  IMAD R7, R85, R122, RZ ;  /* 0x0000007a55077224 */ /* 0x000fe400078e02ff */
[----:B---3--:R-:W-:-:S07]  /*1ec0*/  IMAD.WIDE.U32 R14, R122, R84, R14 ;  /* 0x000000547a0e7225 */ /* 0x008fce00078e000e */
[----:B------:R-:W-:Y:S05]  /*1ed0*/  WARPSYNC.ALL ;  /* 0x0000000000007948 */ /* 0x000fea0003800000 */
[----:B------:R-:W-:Y:S01]  /*1ee0*/  IMAD.IADD R7, R15, 0x1, R7 ;  /* 0x000000010f077824 */ /* 0x000fe200078e0207 */
[----:B------:R-:W-:Y:S01]  /*1ef0*/  ISETP.GE.AND P3, PT, R4, R5, PT ;  /* 0x000000050400720c */ /* 0x000fe20003f66270 */
[----:B------:R-:W-:Y:S01]  /*1f00*/  IMAD.SHL.U32 R4, R84, 0x20, RZ ;  /* 0x0000002054047824 */ /* 0x000fe200078e00ff */
[----:B------:R-:W-:Y:S01]  /*1f10*/  LEA R172, P1, R14, R20, 0x1 ;  /* 0x000000140eac7211 */ /* 0x000fe200078208ff */
[----:B------:R-:W-:Y:S01]  /*1f20*/  IMAD.SHL.U32 R116, R87, 0x10, RZ ;  /* 0x0000001057747824 */ /* 0x000fe200078e00ff */
[----:B------:R-:W-:-:S02]  /*1f30*/  LOP3.LUT R6, R119, 0xc0, RZ, 0xc0, !PT ;  /* 0x000000c077067812 */ /* 0x000fc400078ec0ff */
[----:B------:R-:W-:Y:S01]  /*1f40*/  SHF.R.U32.HI R153, RZ, 0x1, R87 ;  /* 0x00000001ff997819 */ /* 0x000fe20000011657 */
[----:B------:R-:W-:Y:S01]  /*1f50*/  IMAD.SHL.U32 R152, R87, 0x4, RZ ;  /* 0x0000000457987824 */ /* 0x000fe200078e00ff */
[----:B------:R-:W-:Y:S01]  /*1f60*/  BAR.SYNC.DEFER_BLOCKING 0x0 ;  /* 0x0000000000007b1d */ /* 0x000fe20000010000 */
[----:B------:R-:W-:Y:S02]  /*1f70*/  ISETP.GE.AND P5, PT, R8, R5, PT ;  /* 0x000000050800720c */ /* 0x000fe40003fa6270 */
[----:B------:R-:W-:Y:S02]  /*1f80*/  LEA.HI.X R173, R14, R21, R7, 0x1, P1 ;  /* 0x000000150ead7211 */ /* 0x000fe400008f0c07 */
[----:B------:R-:W-:Y:S02]  /*1f90*/  SHF.L.U64.HI R5, R84, 0x5, R85 ;  /* 0x0000000554057819 */ /* 0x000fe40000010255 */
[----:B------:R-:W-:Y:S02]  /*1fa0*/  LOP3.LUT R7, R6, 0x8, R87, 0xf8, !PT ;  /* 0x0000000806077812 */ /* 0x000fe400078ef857 */
[----:B------:R-:W-:-:S02]  /*1fb0*/  LEA R12, P1, R4, R172, 0x1 ;  /* 0x000000ac040c7211 */ /* 0x000fc400078208ff */
[----:B------:R-:W-:Y:S02]  /*1fc0*/  LOP3.LUT R6, R153, 0x8, RZ, 0xc0, !PT ;  /* 0x0000000899067812 */ /* 0x000fe400078ec0ff */
[----:B------:R-:W-:Y:S02]  /*1fd0*/  LOP3.LUT R154, R116, 0x3e00, RZ, 0xc0, !PT ;  /* 0x00003e00749a7812 */ /* 0x000fe400078ec0ff */
[----:B------:R-:W-:Y:S02]  /*1fe0*/  LEA.HI.X R13, R4, R173, R5, 0x1, P1 ;  /* 0x000000ad040d7211 */ /* 0x000fe400008f0c05 */
[----:B------:R-:W-:Y:S02]  /*1ff0*/  LOP3.LUT R112, R152, 0x18, RZ, 0xc0, !PT ;  /* 0x0000001898707812 */ /* 0x000fe400078ec0ff */
[----:B------:R-:W-:Y:S02]  /*2000*/  LOP3.LUT R5, R6, 0xc0, R119, 0xf8, !PT ;  /* 0x000000c006057812 */ /* 0x000fe400078ef877 */
[----:B------:R-:W-:-:S02]  /*2010*/  LOP3.LUT R86, R116, 0x100, RZ, 0xc0, !PT ;  /* 0x0000010074567812 */ /* 0x000fc400078ec0ff */
[--C-:B------:R-:W-:Y:S01]  /*2020*/  LOP3.LUT R4, R154, 0x20, R119.reuse, 0xf8, !PT ;  /* 0x000000209a047812 */ /* 0x100fe200078ef877 */
[----:B------:R-:W-:Y:S01]  /*2030*/  @!PT LDS RZ, [RZ] ;  /* 0x00000000fffff984 */ /* 0x000fe20000000800 */
[----:B------:R-:W-:Y:S01]  /*2040*/  @!PT LDS RZ, [RZ] ;  /* 0x00000000fffff984 */ /* 0x000fe20000000800 */
[----:B------:R-:W-:Y:S01]  /*2050*/  @!PT LDS RZ, [RZ] ;  /* 0x00000000fffff984 */ /* 0x000fe20000000800 */
[----:B------:R-:W-:Y:S01]  /*2060*/  @!P6 LDGSTS.E.BYPASS.LTC128B.128 [R183+0x3000], desc[UR4][R172.64] ;  /* 0x03000000acb7efae */ /* 0x000fe2000b981a04 */
[----:B------:R-:W-:Y:S02]  /*2070*/  LOP3.LUT R118, R5, R112, RZ, 0x3c, !PT ;  /* 0x0000007005767212 */ /* 0x000fe400078e3cff */
[--C-:B------:R-:W-:Y:S02]  /*2080*/  LOP3.LUT R86, R86, 0x20, R119.reuse, 0xf8, !PT ;  /* 0x0000002056567812 */ /* 0x100fe400078ef877 */
[----:B------:R-:W-:Y:S02]  /*2090*/  LOP3.LUT R5, R4, 0x100, R119, 0xf8, !PT ;  /* 0x0000010004057812 */ /* 0x000fe400078ef877 */
[----:B------:R-:W-:Y:S02]  /*20a0*/  @!P4 LEA R14, P2, R84, R12, 0x6 ;  /* 0x0000000c540ec211 */ /* 0x000fe400078430ff */
[----:B------:R-:W-:-:S02]  /*20b0*/  LOP3.LUT R86, R86, R7, R112, 0xf6, !PT ;  /* 0x0000000756567212 */ /* 0x000fc400078ef670 */
[C---:B------:R-:W-:Y:S02]  /*20c0*/  @!P3 LEA R6, P1, R84.reuse, R12, 0x7 ;  /* 0x0000000c5406b211 */ /* 0x040fe400078238ff */
        /* <DEDUP_REMOVED lines=28> */
[----:B------:R-:W4:Y:S02]  /*2290*/  LDSM.16.M88.4 R56, [R86+0x1400] ;  /* 0x001400005638783b */ /* 0x000f240000000200 */
[----:B------:R-:W-:Y:S02]  /*22a0*/  IMAD.IADD R100, R4, 0x1, R117 ;  /* 0x0000000104647824 */ /* 0x000fe400078e0275 */
[----:B------:R-:W-:Y:S01]  /*22b0*/  IMAD.IADD R124, R117, 0x1, R86 ;  /* 0x00000001757c7824 */ /* 0x000fe200078e0256 */
[----:B------:R-:W5:Y:S04]  /*22c0*/  LDSM.16.M88.4 R48, [R86+0x1800] ;  /* 0x001800005630783b */ /* 0x000f680000000200 */
[----:B------:R-:W5:Y:S04]  /*22d0*/  LDSM.16.M88.4 R32, [R86+0x2000] ;  /* 0x002000005620783b */ /* 0x000f680000000200 */
[----:B------:R-:W5:Y:S04]  /*22e0*/  LDSM.16.M88.4 R24, [R86+0x2400] ;  /* 0x002400005618783b */ /* 0x000f680000000200 */
[----:B------:R-:W5:Y:S04]  /*22f0*/  LDSM.16.M88.4 R16, [R86+0x2800] ;  /* 0x002800005610783b */ /* 0x000f680000000200 */
[----:B------:R-:W-:Y:S04]  /*2300*/  LDSM.16.M88.4 R100, [R100] ;  /* 0x000000006464783b */ /* 0x000fe80000000200 */
[----:B------:R-:W5:Y:S04]  /*2310*/  LDSM.16.M88.4 R88, [R124+0x1c00] ;  /* 0x001c00007c58783b */ /* 0x000f680000000200 */
[----:B------:R-:W5:Y:S01]  /*2320*/  LDSM.16.M88.4 R68, [R124+0x2c00] ;  /* 0x002c00007c44783b */ /* 0x000f620000000200 */
[C---:B---3--:R-:W-:Y:S03]  /*2330*/  HMMA.16816.F32.BF16 R44, R8.reuse, R40, RZ ;  /* 0x00000028082c723c */ /* 0x048fe600000418ff */
        /* <DEDUP_REMOVED lines=8> */
[C---:B--2---:R-:W-:Y:S03]  /*23c0*/  HMMA.16816.F32.BF16 R4, R8.reuse, R64, RZ ;  /* 0x000000400804723c */ /* 0x044fe600000418ff */
[----:B------:R-:W0:Y:S05]  /*23d0*/  LDGDEPBAR ;  /* 0x00000000000079af */ /* 0x000e2a0000000000 */
[C---:B----4-:R-:W-:Y:S08]  /*23e0*/  HMMA.16816.F32.BF16 R60, R8.reuse, R56, RZ ;  /* 0x00000038083c723c */ /* 0x050ff000000418ff */
[C---:B-----5:R-:W-:Y:S08]  /*23f0*/  HMMA.16816.F32.BF16 R52, R8.reuse, R48, RZ ;  /* 0x000000300834723c */ /* 0x060ff000000418ff */
[----:B------:R-:W-:Y:S01]  /*2400*/  HMMA.16816.F32.BF16 R36, R8, R32, RZ ;  /* 0x000000200824723c */ /* 0x000fe200000418ff */
[----:B------:R-:W-:Y:S01]  /*2410*/  BSSY.RECONVERGENT B1, `(.L_x_8884) ;  /* 0x0000083000017945 */ /* 0x000fe20003800200 */
[----:B------:R-:W-:-:S06]  /*2420*/  DEPBAR.LE SB0, 0x0 ;  /* 0x000080000000791a */ /* 0x000fcc0000000000 */
        /* <DEDUP_REMOVED lines=12> */
[----:B------:R-:W-:Y:S02]  /*24f0*/  LOP3.LUT R69, R153, 0x1f0, RZ, 0xc0, !PT ;  /* 0x000001f099457812 */ /* 0x000fe400078ec0ff */
[----:B------:R-:W-:Y:S02]  /*2500*/  ISETP.GT.U32.AND P1, PT, R91, R168, PT ;  /* 0x000000a85b00720c */ /* 0x000fe40003f24070 */
[----:B------:R-:W-:Y:S02]  /*2510*/  LOP3.LUT R122, R69, 0x7, R122, 0xf8, !PT ;  /* 0x00000007457a7812 */ /* 0x000fe400078ef87a */
[----:B------:R-:W-:-:S03]  /*2520*/  IADD3 R69, PT, PT, R121, R166, -R120 ;  /* 0x000000a679457210 */ /* 0x000fc60007ffe878 */
[----:B------:R-:W-:Y:S01]  /*2530*/  IMAD R122, R177, 0x40, R122 ;  /* 0x00000040b17a7824 */ /* 0x000fe200078e027a */
[----:B------:R-:W-:Y:S01]  /*2540*/  HMMA.16816.F32.BF16 R44, R100, R88, R44 ;  /* 0x00000058642c723c */ /* 0x000fe2000004182c */
[----:B------:R-:W-:Y:S02]  /*2550*/  IADD3 R89, PT, PT, R166, -R120, -R123 ;  /* 0x80000078a6597210 */ /* 0x000fe40007ffe87b */
[----:B------:R-:W-:-:S05]  /*2560*/  IMAD.IADD R69, R122, 0x1, R69 ;  /* 0x000000017a457824 */ /* 0x000fca00078e0245 */
[----:B---3--:R-:W-:Y:S01]  /*2570*/  HMMA.16816.F32.BF16 R4, R100, R104, R4 ;  /* 0x000000686404723c */ /* 0x008fe20000041804 */
[C-C-:B------:R-:W-:Y:S01]  /*2580*/  VIADDMNMX R167, R69.reuse, 0x1, R166.reuse, PT ;  /* 0x0000000145a77846 */ /* 0x140fe200038001a6 */
[----:B------:R-:W-:Y:S01]  /*2590*/  IMAD.IADD R89, R122, 0x1, R89 ;  /* 0x000000017a597824 */ /* 0x000fe200078e0259 */
[----:B------:R-:W-:-:S05]  /*25a0*/  VIADDMNMX R166, R69, 0x9, R166, PT ;  /* 0x0000000945a67846 */ /* 0x000fca00038001a6 */
        /* <DEDUP_REMOVED lines=27> */
.L_x_8887:
        /* <DEDUP_REMOVED lines=60> */
.L_x_8888:
[----:B------:R-:W-:Y:S05]  /*2b20*/  BSYNC.RECONVERGENT B0 ;  /* 0x0000000000007941 */ /* 0x000fea0003800200 */
.L_x_8886:
        /* <DEDUP_REMOVED lines=17> */
.L_x_8885:
[----:B------:R-:W-:Y:S05]  /*2c40*/  BSYNC.RECONVERGENT B1 ;  /* 0x0000000000017941 */ /* 0x000fea0003800200 */
.L_x_8884:
[----:B------:R-:W2:Y:S01]  /*2c50*/  LD.E R93, desc[UR4][R2.64+0xdc] ;  /* 0x0000dc04025d7980 */ /* 0x000ea2000c101900 */
[----:B------:R-:W-:Y:S01]  /*2c60*/  IMAD.SHL.U32 R88, R87, 0x2, RZ ;  /* 0x0000000257587824 */ /* 0x000fe200078e00ff */
[----:B------:R-:W-:Y:S04]  /*2c70*/  BSSY B2, `(.L_x_8889) ;  /* 0x00005ea000027945 */ /* 0x000fe80003800000 */
[----:B------:R-:W-:-:S05]  /*2c80*/  LOP3.LUT R88, R88, 0x6, RZ, 0xc0, !PT ;  /* 0x0000000658587812 */ /* 0x000fca00078ec0ff */
[----:B------:R-:W-:-:S04]  /*2c90*/  IMAD R130, R91, 0x80, R88 ;  /* 0x000000805b827824 */ /* 0x000fc800078e0258 */
[C---:B------:R-:W-:Y:S01]  /*2ca0*/  VIADD R129, R130.reuse, 0x1 ;  /* 0x0000000182817836 */ /* 0x040fe20000000000 */
[C---:B------:R-:W-:Y:S01]  /*2cb0*/  ISETP.GT.AND P1, PT, R89.reuse, R130, PT ;  /* 0x000000825900720c */ /* 0x040fe20003f24270 */
[C---:B------:R-:W-:Y:S01]  /*2cc0*/  VIADD R128, R130.reuse, 0x8 ;  /* 0x0000000882807836 */ /* 0x040fe20000000000 */
[C---:B------:R-:W-:Y:S01]  /*2cd0*/  ISETP.GE.AND P6, PT, R130.reuse, R167, PT ;  /* 0x000000a78200720c */ /* 0x040fe20003fc6270 */
[----:B------:R-:W-:Y:S01]  /*2ce0*/  VIADD R81, R130, 0x9 ;  /* 0x0000000982517836 */ /* 0x000fe20000000000 */
[----:B------:R-:W-:Y:S01]  /*2cf0*/  FSEL R4, R4, -INF , !P1 ;  /* 0xff80000004047808 */ /* 0x000fe20004800000 */
[C---:B------:R-:W-:Y:S01]  /*2d00*/  VIADD R126, R130.reuse, 0x10 ;  /* 0x00000010827e7836 */ /* 0x040fe20000000000 */
[C---:B------:R-:W-:Y:S01]  /*2d10*/  ISETP.GT.AND P2, PT, R89.reuse, R129, PT ;  /* 0x000000815900720c */ /* 0x040fe20003f44270 */
[C---:B------:R-:W-:Y:S01]  /*2d20*/  VIADD R125, R130.reuse, 0x11 ;  /* 0x00000011827d7836 */ /* 0x040fe20000000000 */
[----:B------:R-:W-:Y:S01]  /*2d30*/  ISETP.GT.AND P1, PT, R89, R128, PT ;  /* 0x000000805900720c */ /* 0x000fe20003f24270 */
[C---:B-1----:R-:W-:Y:S01]  /*2d40*/  VIADD R69, R130.reuse, 0x18 ;  /* 0x0000001882457836 */ /* 0x042fe20000000000 */
[----:B------:R-:W-:Y:S01]  /*2d50*/  FSEL R5, R5, -INF , !P2 ;  /* 0xff80000005057808 */ /* 0x000fe20005000000 */
[----:B------:R-:W-:Y:S01]  /*2d60*/  VIADD R124, R130, 0x19 ;  /* 0x00000019827c7836 */ /* 0x000fe20000000000 */
[----:B------:R-:W-:Y:S01]  /*2d70*/  FSEL R64, R64, -INF , !P1 ;  /* 0xff80000040407808 */ /* 0x000fe20004800000 */
[C---:B------:R-:W-:Y:S01]  /*2d80*/  VIADD R122, R130.reuse, 0x20 ;  /* 0x00000020827a7836 */ /* 0x040fe20000000000 */
[C---:B------:R-:W-:Y:S01]  /*2d90*/  ISETP.GT.AND P2, PT, R89.reuse, R81, PT ;  /* 0x000000515900720c */ /* 0x040fe20003f44270 */
[C---:B------:R-:W-:Y:S01]  /*2da0*/  VIADD R121, R130.reuse, 0x21 ;  /* 0x0000002182797836 */ /* 0x040fe20000000000 */
[----:B------:R-:W-:Y:S01]  /*2db0*/  ISETP.GT.AND P1, PT, R89, R126, PT ;  /* 0x0000007e5900720c */ /* 0x000fe20003f24270 */
[C---:B------:R-:W-:Y:S01]  /*2dc0*/  VIADD R120, R130.reuse, 0x28 ;  /* 0x0000002882787836 */ /* 0x040fe20000000000 */
        /* <DEDUP_REMOVED lines=16> */
[-C--:B------:R-:W-:Y:S01]  /*2ed0*/  ISETP.GE.AND P5, PT, R129, R167.reuse, PT ;  /* 0x000000a78100720c */ /* 0x080fe20003fa6270 */
[C---:B------:R-:W-:Y:S01]  /*2ee0*/  VIADD R94, R130.reuse, 0x49 ;  /* 0x00000049825e7836 */ /* 0x040fe20000000000 */
[----:B------:R-:W-:Y:S01]  /*2ef0*/  FSEL R57, R57, -INF , !P2 ;  /* 0xff80000039397808 */ /* 0x000fe20005000000 */
[----:B------:R-:W-:Y:S01]  /*2f00*/  VIADD R92, R130, 0x50 ;  /* 0x00000050825c7836 */ /* 0x000fe20000000000 */
[----:B------:R-:W-:Y:S01]  /*2f10*/  FSEL R52, R52, -INF , !P1 ;  /* 0xff80000034347808 */ /* 0x000fe20004800000 */
[----:B------:R-:W-:Y:S01]  /*2f20*/  VIADD R90, R130, 0x51 ;  /* 0x00000051825a7836 */ /* 0x000fe20000000000 */
[----:B------:R-:W-:Y:S01]  /*2f30*/  ISETP.GE.AND P3, PT, R128, R167, PT ;  /* 0x000000a78000720c */ /* 0x000fe20003f66270 */
[C---:B------:R-:W-:Y:S01]  /*2f40*/  VIADD R82, R130.reuse, 0x58 ;  /* 0x0000005882527836 */ /* 0x040fe20000000000 */
[C---:B------:R-:W-:Y:S01]  /*2f50*/  ISETP.GT.AND P2, PT, R89.reuse, R121, PT ;  /* 0x000000795900720c */ /* 0x040fe20003f44270 */
[C---:B------:R-:W-:Y:S01]  /*2f60*/  VIADD R80, R130.reuse, 0x59 ;  /* 0x0000005982507836 */ /* 0x040fe20000000000 */
[----:B------:R-:W-:Y:S01]  /*2f70*/  ISETP.GT.AND P1, PT, R89, R120, PT ;  /* 0x000000785900720c */ /* 0x000fe20003f24270 */
        /* <DEDUP_REMOVED lines=13> */
[----:B------:R-:W-:Y:S01]  /*3050*/  FSEL R48, R48, -INF , !P1 ;  /* 0xff80000030307808 */ /* 0x000fe20004800000 */
[----:B------:R-:W-:Y:S01]  /*3060*/  VIADD R0, R130, 0x79 ;  /* 0x0000007982007836 */ /* 0x000fe20000000000 */
[----:B------:R-:W-:-:S02]  /*3070*/  ISETP.GE.AND P3, PT, R125, R167, PT ;  /* 0x000000a77d00720c */ /* 0x000fc40003f66270 */
[C---:B------:R-:W-:Y:S02]  /*3080*/  ISETP.GT.AND P2, PT, R89.reuse, R110, PT ;  /* 0x0000006e5900720c */ /* 0x040fe40003f44270 */
[----:B------:R-:W-:Y:S02]  /*3090*/  ISETP.GT.AND P1, PT, R89, R108, PT ;  /* 0x0000006c5900720c */ /* 0x000fe40003f24270 */
[----:B------:R-:W-:Y:S02]  /*30a0*/  FSEL R111, R65, -INF , !P6 ;  /* 0xff800000416f7808 */ /* 0x000fe40007000000 */
[----:B------:R-:W-:Y:S02]  /*30b0*/  FSEL R107, R60, -INF , !P5 ;  /* 0xff8000003c6b7808 */ /* 0x000fe40006800000 */
[-C--:B------:R-:W-:Y:S02]  /*30c0*/  ISETP.GE.AND P6, PT, R69, R167.reuse, PT ;  /* 0x000000a74500720c */ /* 0x080fe40003fc6270 */
[----:B------:R-:W-:-:S02]  /*30d0*/  ISETP.GE.AND P5, PT, R124, R167, PT ;  /* 0x000000a77c00720c */ /* 0x000fc40003fa6270 */
[----:B------:R-:W-:Y:S02]  /*30e0*/  FSEL R103, R61, -INF , !P3 ;  /* 0xff8000003d677808 */ /* 0x000fe40005800000 */
[----:B------:R-:W-:Y:S02]  /*30f0*/  FSEL R49, R49, -INF , !P2 ;  /* 0xff80000031317808 */ /* 0x000fe40005000000 */
[----:B------:R-:W-:Y:S02]  /*3100*/  FSEL R44, R44, -INF , !P1 ;  /* 0xff8000002c2c7808 */ /* 0x000fe40004800000 */
[----:B------:R-:W-:Y:S02]  /*3110*/  FMNMX3.FTZ R4, R102, R127, R123, !PT ;  /* 0x0000007f66047276 */ /* 0x000fe4000781007b */
[----:B------:R-:W-:Y:S02]  /*3120*/  ISETP.GE.AND P3, PT, R122, R167, PT ;  /* 0x000000a77a00720c */ /* 0x000fe40003f66270 */
[----:B------:R-:W-:-:S02]  /*3130*/  ISETP.GT.AND P2, PT, R89, R99, PT ;  /* 0x000000635900720c */ /* 0x000fc40003f44270 */
[----:B------:R-:W-:Y:S02]  /*3140*/  ISETP.GT.AND P1, PT, R89, R106, PT ;  /* 0x0000006a5900720c */ /* 0x000fe40003f24270 */
[----:B------:R-:W-:Y:S02]  /*3150*/  FSEL R191, R56, -INF , !P6 ;  /* 0xff80000038bf7808 */ /* 0x000fe40007000000 */
[----:B------:R-:W-:Y:S02]  /*3160*/  FSEL R185, R57, -INF , !P5 ;  /* 0xff80000039b97808 */ /* 0x000fe40006800000 */
[----:B------:R-:W-:Y:S02]  /*3170*/  FMNMX3.FTZ R4, R4, R111, R107, !PT ;  /* 0x0000006f04047276 */ /* 0x000fe4000781006b */
[-C--:B------:R-:W-:Y:S02]  /*3180*/  ISETP.GE.AND P6, PT, R121, R167.reuse, PT ;  /* 0x000000a77900720c */ /* 0x080fe40003fc6270 */
[----:B------:R-:W-:-:S02]  /*3190*/  ISETP.GE.AND P5, PT, R120, R167, PT ;  /* 0x000000a77800720c */ /* 0x000fc40003fa6270 */
[----:B------:R-:W-:Y:S02]  /*31a0*/  FSEL R53, R52, -INF , !P3 ;  /* 0xff80000034357808 */ /* 0x000fe40005800000 */
[----:B------:R-:W-:Y:S02]  /*31b0*/  FSEL R45, R45, -INF , !P2 ;  /* 0xff8000002d2d7808 */ /* 0x000fe40005000000 */
[----:B------:R-:W-:Y:S02]  /*31c0*/  FSEL R40, R40, -INF , !P1 ;  /* 0xff80000028287808 */ /* 0x000fe40004800000 */
[----:B------:R-:W-:Y:S02]  /*31d0*/  ISETP.GE.AND P3, PT, R110, R167, PT ;  /* 0x000000a76e00720c */ /* 0x000fe40003f66270 */
[C---:B------:R-:W-:Y:S02]  /*31e0*/  ISETP.GT.AND P2, PT, R89.reuse, R104, PT ;  /* 0x000000685900720c */ /* 0x040fe40003f44270 */
[----:B------:R-:W-:-:S02]  /*31f0*/  ISETP.GT.AND P1, PT, R89, R100, PT ;  /* 0x000000645900720c */ /* 0x000fc40003f24270 */
[----:B------:R-:W-:Y:S02]  /*3200*/  FMNMX3.FTZ R4, R4, R103, R191, !PT ;  /* 0x0000006704047276 */ /* 0x000fe400078100bf */
[----:B------:R-:W-:Y:S02]  /*3210*/  FSEL R179, R179, -INF , !P6 ;  /* 0xff800000b3b37808 */ /* 0x000fe40007000000 */
[----:B------:R-:W-:Y:S02]  /*3220*/  FSEL R171, R48, -INF , !P5 ;  /* 0xff80000030ab7808 */ /* 0x000fe40006800000 */
[-C--:B------:R-:W-:Y:S02]  /*3230*/  ISETP.GE.AND P6, PT, R108, R167.reuse, PT ;  /* 0x000000a76c00720c */ /* 0x080fe40003fc6270 */
[----:B------:R-:W-:Y:S02]  /*3240*/  ISETP.GE.AND P5, PT, R99, R167, PT ;  /* 0x000000a76300720c */ /* 0x000fe40003fa6270 */
[----:B------:R-:W-:-:S02]  /*3250*/  FSEL R165, R49, -INF , !P3 ;  /* 0xff80000031a57808 */ /* 0x000fc40005800000 */
[----:B------:R-:W-:Y:S02]  /*3260*/  FSEL R41, R41, -INF , !P2 ;  /* 0xff80000029297808 */ /* 0x000fe40005000000 */
[----:B------:R-:W-:Y:S02]  /*3270*/  FSEL R36, R36, -INF , !P1 ;  /* 0xff80000024247808 */ /* 0x000fe40004800000 */
[----:B------:R-:W-:Y:S02]  /*3280*/  ISETP.GE.AND P3, PT, R106, R167, PT ;  /* 0x000000a76a00720c */ /* 0x000fe40003f66270 */
[C---:B------:R-:W-:Y:S02]  /*3290*/  ISETP.GT.AND P2, PT, R89.reuse, R98, PT ;  /* 0x000000625900720c */ /* 0x040fe40003f44270 */
[----:B------:R-:W-:Y:S02]  /*32a0*/  ISETP.GT.AND P1, PT, R89, R96, PT ;  /* 0x000000605900720c */ /* 0x000fe40003f24270 */
[----:B------:R-:W-:-:S02]  /*32b0*/  FMNMX3.FTZ R4, R4, R185, R53, !PT ;  /* 0x000000b904047276 */ /* 0x000fc40007810035 */
[----:B------:R-:W-:Y:S02]  /*32c0*/  FSEL R161, R44, -INF , !P6 ;  /* 0xff8000002ca17808 */ /* 0x000fe40007000000 */
[----:B------:R-:W-:Y:S02]  /*32d0*/  FSEL R157, R45, -INF , !P5 ;  /* 0xff8000002d9d7808 */ /* 0x000fe40006800000 */
[-C--:B------:R-:W-:Y:S02]  /*32e0*/  ISETP.GE.AND P6, PT, R104, R167.reuse, PT ;  /* 0x000000a76800720c */ /* 0x080fe40003fc6270 */
[----:B------:R-:W-:Y:S02]  /*32f0*/  ISETP.GE.AND P5, PT, R100, R167, PT ;  /* 0x000000a76400720c */ /* 0x000fe40003fa6270 */
[----:B------:R-:W-:Y:S02]  /*3300*/  FSEL R151, R40, -INF , !P3 ;  /* 0xff80000028977808 */ /* 0x000fe40005800000 */
[----:B------:R-:W-:-:S02]  /*3310*/  FSEL R37, R37, -INF , !P2 ;  /* 0xff80000025257808 */ /* 0x000fc40005000000 */
[----:B------:R-:W-:Y:S02]  /*3320*/  FSEL R32, R32, -INF , !P1 ;  /* 0xff80000020207808 */ /* 0x000fe40004800000 */
[----:B------:R-:W-:Y:S02]  /*3330*/  ISETP.GE.AND P3, PT, R98, R167, PT ;  /* 0x000000a76200720c */ /* 0x000fe40003f66270 */
[C---:B------:R-:W-:Y:S02]  /*3340*/  ISETP.GT.AND P2, PT, R89.reuse, R94, PT ;  /* 0x0000005e5900720c */ /* 0x040fe40003f44270 */
[----:B------:R-:W-:Y:S02]  /*3350*/  ISETP.GT.AND P1, PT, R89, R92, PT ;  /* 0x0000005c5900720c */ /* 0x000fe40003f24270 */
[----:B------:R-:W-:Y:S02]  /*3360*/  FMNMX3.FTZ R4, R4, R179, R171, !PT ;  /* 0x000000b304047276 */ /* 0x000fe400078100ab */
[----:B------:R-:W-:-:S02]  /*3370*/  FSEL R149, R41, -INF , !P6 ;  /* 0xff80000029957808 */ /* 0x000fc40007000000 */
[----:B------:R-:W-:Y:S01]  /*3380*/  FSEL R147, R36, -INF , !P5 ;  /* 0xff80000024937808 */ /* 0x000fe20006800000 */
[----:B------:R-:W-:Y:S01]  /*3390*/  VIADD R36, R89, 0x8 ;  /* 0x0000000859247836 */ /* 0x000fe20000000000 */
[-C--:B------:R-:W-:Y:S02]  /*33a0*/  ISETP.GE.AND P6, PT, R96, R167.reuse, PT ;  /* 0x000000a76000720c */ /* 0x080fe40003fc6270 */
[----:B------:R-:W-:Y:S02]  /*33b0*/  ISETP.GE.AND P5, PT, R94, R167, PT ;  /* 0x000000a75e00720c */ /* 0x000fe40003fa6270 */
[----:B------:R-:W-:Y:S02]  /*33c0*/  FSEL R145, R37, -INF , !P3 ;  /* 0xff80000025917808 */ /* 0x000fe40005800000 */
[----:B------:R-:W-:Y:S02]  /*33d0*/  FSEL R33, R33, -INF , !P2 ;  /* 0xff80000021217808 */ /* 0x000fe40005000000 */
[----:B------:R-:W-:-:S02]  /*33e0*/  FSEL R28, R28, -INF , !P1 ;  /* 0xff8000001c1c7808 */ /* 0x000fc40004800000 */
[----:B------:R-:W-:Y:S02]  /*33f0*/  FMNMX3.FTZ R4, R4, R165, R161, !PT ;  /* 0x000000a504047276 */ /* 0x000fe400078100a1 */
[----:B------:R-:W-:Y:S02]  /*3400*/  ISETP.GE.AND P3, PT, R92, R167, PT ;  /* 0x000000a75c00720c */ /* 0x000fe40003f66270 */
[C---:B------:R-:W-:Y:S02]  /*3410*/  ISETP.GT.AND P2, PT, R89.reuse, R90, PT ;  /* 0x0000005a5900720c */ /* 0x040fe40003f44270 */
[----:B------:R-:W-:Y:S02]  /*3420*/  ISETP.GT.AND P1, PT, R89, R82, PT ;  /* 0x000000525900720c */ /* 0x000fe40003f24270 */
[----:B------:R-:W-:Y:S02]  /*3430*/  FSEL R109, R32, -INF , !P6 ;  /* 0xff800000206d7808 */ /* 0x000fe40007000000 */
[----:B------:R-:W-:-:S02]  /*3440*/  FSEL R101, R33, -INF , !P5 ;  /* 0xff80000021657808 */ /* 0x000fc40006800000 */
[----:B------:R-:W-:Y:S02]  /*3450*/  FMNMX3.FTZ R4, R4, R157, R151, !PT ;  /* 0x0000009d04047276 */ /* 0x000fe40007810097 */
[-C--:B------:R-:W-:Y:S02]  /*3460*/  ISETP.GE.AND P6, PT, R90, R167.reuse, PT ;  /* 0x000000a75a00720c */ /* 0x080fe40003fc6270 */
[----:B------:R-:W-:Y:S02]  /*3470*/  ISETP.GE.AND P5, PT, R82, R167, PT ;  /* 0x000000a75200720c */ /* 0x000fe40003fa6270 */
[----:B------:R-:W-:Y:S02]  /*3480*/  FSEL R83, R28, -INF , !P3 ;  /* 0xff8000001c537808 */ /* 0x000fe40005800000 */
[----:B------:R-:W-:Y:S02]  /*3490*/  FSEL R29, R29, -INF , !P2 ;  /* 0xff8000001d1d7808 */ /* 0x000fe40005000000 */
[----:B------:R-:W-:-:S02]  /*34a0*/  FSEL R24, R24, -INF , !P1 ;  /* 0xff80000018187808 */ /* 0x000fc40004800000 */
[C---:B------:R-:W-:Y:S02]  /*34b0*/  ISETP.GT.AND P3, PT, R89.reuse, R80, PT ;  /* 0x000000505900720c */ /* 0x040fe40003f64270 */
[----:B------:R-:W-:Y:S02]  /*34c0*/  ISETP.GT.AND P1, PT, R89, R78, PT ;  /* 0x0000004e5900720c */ /* 0x000fe40003f24270 */
[----:B------:R-:W-:Y:S02]  /*34d0*/  FMNMX3.FTZ R4, R4, R149, R147, !PT ;  /* 0x0000009504047276 */ /* 0x000fe40007810093 */
[----:B------:R-:W-:Y:S02]  /*34e0*/  FSEL R97, R29, -INF , !P6 ;  /* 0xff8000001d617808 */ /* 0x000fe40007000000 */
[----:B------:R-:W-:Y:S02]  /*34f0*/  FSEL R79, R24, -INF , !P5 ;  /* 0xff800000184f7808 */ /* 0x000fe40006800000 */
[----:B------:R-:W-:-:S02]  /*3500*/  ISETP.GE.AND P2, PT, R80, R167, PT ;  /* 0x000000a75000720c */ /* 0x000fc40003f46270 */
[----:B------:R-:W-:Y:S02]  /*3510*/  ISETP.GE.AND P6, PT, R78, R167, PT ;  /* 0x000000a74e00720c */ /* 0x000fe40003fc6270 */
[----:B------:R-:W-:Y:S02]  /*3520*/  ISETP.GT.AND P5, PT, R89, R76, PT ;  /* 0x0000004c5900720c */ /* 0x000fe40003fa4270 */
[----:B------:R-:W-:Y:S02]  /*3530*/  FSEL R25, R25, -INF , !P3 ;  /* 0xff80000019197808 */ /* 0x000fe40005800000 */
        /* <DEDUP_REMOVED lines=10> */
[-C--:B------:R-:W-:Y:S02]  /*35e0*/  ISETP.GE.AND P1, PT, R74, R167.reuse, PT ;  /* 0x000000a74a00720c */ /* 0x080fe40003f26270 */
[----:B------:R-:W-:Y:S02]  /*35f0*/  ISETP.GE.AND P5, PT, R72, R167, PT ;  /* 0x000000a74800720c */ /* 0x000fe40003fa6270 */
[----:B------:R-:W-:Y:S02]  /*3600*/  FSEL R16, R16, -INF , !P2 ;  /* 0xff80000010107808 */ /* 0x000fe40005000000 */
[----:B------:R-:W-:Y:S02]  /*3610*/  ISETP.GT.AND P3, PT, R89, R71, PT ;  /* 0x000000475900720c */ /* 0x000fe40003f64270 */
[----:B------:R-:W-:-:S02]  /*3620*/  FSEL R17, R17, -INF , !P6 ;  /* 0xff80000011117808 */ /* 0x000fc40007000000 */
[----:B------:R-:W-:Y:S02]  /*3630*/  FMNMX3.FTZ R4, R4, R97, R79, !PT ;  /* 0x0000006104047276 */ /* 0x000fe4000781004f */
[----:B------:R-:W-:Y:S02]  /*3640*/  ISETP.GE.AND P2, PT, R71, R167, PT ;  /* 0x000000a74700720c */ /* 0x000fe40003f46270 */
[----:B------:R-:W-:Y:S02]  /*3650*/  FSEL R73, R16, -INF , !P1 ;  /* 0xff80000010497808 */ /* 0x000fe40004800000 */
[----:B------:R-:W-:Y:S02]  /*3660*/  FSEL R12, R12, -INF , !P3 ;  /* 0xff8000000c0c7808 */ /* 0x000fe40005800000 */
[----:B------:R-:W-:Y:S02]  /*3670*/  FSEL R33, R17, -INF , !P5 ;  /* 0xff80000011217808 */ /* 0x000fe40006800000 */
[----:B------:R-:W-:-:S02]  /*3680*/  ISETP.GT.AND P1, PT, R89, R70, PT ;  /* 0x000000465900720c */ /* 0x000fc40003f24270 */
[C---:B------:R-:W-:Y:S02]  /*3690*/  ISETP.GT.AND P5, PT, R89.reuse, R68, PT ;  /* 0x000000445900720c */ /* 0x040fe40003fa4270 */
        /* <DEDUP_REMOVED lines=20> */
[----:B------:R-:W-:Y:S02]  /*37e0*/  ISETP.GT.AND P2, PT, R36, R128, PT ;  /* 0x000000802400720c */ /* 0x000fe40003f44270 */
[----:B------:R-:W-:Y:S02]  /*37f0*/  FSEL R7, R7, -INF , !P1 ;  /* 0xff80000007077808 */ /* 0x000fe40004800000 */
[----:B------:R-:W-:Y:S02]  /*3800*/  FSEL R66, R66, -INF , !P2 ;  /* 0xff80000042427808 */ /* 0x000fe40005000000 */
[----:B------:R-:W-:-:S02]  /*3810*/  ISETP.GT.AND P1, PT, R36, R81, PT ;  /* 0x000000512400720c */ /* 0x000fc40003f24270 */
[----:B------:R-:W-:Y:S02]  /*3820*/  ISETP.GT.AND P2, PT, R36, R126, PT ;  /* 0x0000007e2400720c */ /* 0x000fe40003f44270 */
[-C--:B------:R-:W-:Y:S02]  /*3830*/  ISETP.GE.AND P6, PT, R130, R166.reuse, PT ;  /* 0x000000a68200720c */ /* 0x080fe40003fc6270 */
[-C--:B------:R-:W-:Y:S02]  /*3840*/  ISETP.GE.AND P5, PT, R129, R166.reuse, PT ;  /* 0x000000a68100720c */ /* 0x080fe40003fa6270 */
[----:B------:R-:W-:Y:S02]  /*3850*/  ISETP.GE.AND P3, PT, R128, R166, PT ;  /* 0x000000a68000720c */ /* 0x000fe40003f66270 */
[----:B------:R-:W-:Y:S02]  /*3860*/  FSEL R5, R67, -INF , !P1 ;  /* 0xff80000043057808 */ /* 0x000fe40004800000 */
[----:B------:R-:W-:-:S02]  /*3870*/  FSEL R62, R62, -INF , !P2 ;  /* 0xff8000003e3e7808 */ /* 0x000fc40005000000 */
[----:B------:R-:W-:Y:S02]  /*3880*/  FSEL R4, R4, -INF , !P6 ;  /* 0xff80000004047808 */ /* 0x000fe40007000000 */
[----:B------:R-:W-:Y:S02]  /*3890*/  ISETP.GT.AND P1, PT, R36, R125, PT ;  /* 0x0000007d2400720c */ /* 0x000fe40003f24270 */
[----:B-1----:R-:W-:Y:S02]  /*38a0*/  FMNMX.FTZ R8, R8, R9, !PT ;  /* 0x0000000908087209 */ /* 0x002fe40007810000 */
[----:B------:R-:W-:Y:S02]  /*38b0*/  ISETP.GT.AND P2, PT, R36, R69, PT ;  /* 0x000000452400720c */ /* 0x000fe40003f44270 */
[----:B------:R-:W-:Y:S01]  /*38c0*/  ISETP.GE.AND P6, PT, R81, R166, PT ;  /* 0x000000a65100720c */ /* 0x000fe20003fc6270 */
[----:B------:R-:W1:Y:S01]  /*38d0*/  SHFL.BFLY PT, R21, R8, 0x1, 0x1f ;  /* 0x0c201f0008157f89 */ /* 0x000e6200000e0000 */
[----:B------:R-:W-:-:S02]  /*38e0*/  FSEL R81, R7, -INF , !P5 ;  /* 0xff80000007517808 */ /* 0x000fc40006800000 */
[----:B------:R-:W-:Y:S02]  /*38f0*/  FSEL R7, R66, -INF , !P3 ;  /* 0xff80000042077808 */ /* 0x000fe40005800000 */
[----:B------:R-:W-:Y:S02]  /*3900*/  ISETP.GE.AND P3, PT, R125, R166, PT ;  /* 0x000000a67d00720c */ /* 0x000fe40003f66270 */
[----:B------:R-:W-:Y:S02]  /*3910*/  FSEL R13, R63, -INF , !P1 ;  /* 0xff8000003f0d7808 */ /* 0x000fe40004800000 */
[----:B------:R-:W-:Y:S02]  /*3920*/  FSEL R58, R58, -INF , !P2 ;  /* 0xff8000003a3a7808 */ /* 0x000fe40005000000 */
[----:B------:R-:W-:Y:S02]  /*3930*/  ISETP.GT.AND P2, PT, R36, R122, PT ;  /* 0x0000007a2400720c */ /* 0x000fe40003f44270 */
[----:B------:R-:W-:-:S02]  /*3940*/  ISETP.GE.AND P5, PT, R126, R166, PT ;  /* 0x000000a67e00720c */ /* 0x000fc40003fa6270 */
[----:B------:R-:W-:Y:S02]  /*3950*/  ISETP.GT.AND P1, PT, R36, R124, PT ;  /* 0x0000007c2400720c */ /* 0x000fe40003f24270 */
[----:B------:R-:W-:Y:S02]  /*3960*/  FSEL R5, R5, -INF , !P6 ;  /* 0xff80000005057808 */ /* 0x000fe40007000000 */
[----:B------:R-:W-:Y:S02]  /*3970*/  FSEL R13, R13, -INF , !P3 ;  /* 0xff8000000d0d7808 */ /* 0x000fe40005800000 */
[-C--:B------:R-:W-:Y:S02]  /*3980*/  ISETP.GE.AND P6, PT, R69, R166.reuse, PT ;  /* 0x000000a64500720c */ /* 0x080fe40003fc6270 */
[----:B------:R-:W-:Y:S02]  /*3990*/  ISETP.GE.AND P3, PT, R122, R166, PT ;  /* 0x000000a67a00720c */ /* 0x000fe40003f66270 */
[----:B------:R-:W-:-:S02]  /*39a0*/  FSEL R17, R54, -INF , !P2 ;  /* 0xff80000036117808 */ /* 0x000fc40005000000 */
[----:B------:R-:W-:Y:S02]  /*39b0*/  FSEL R69, R62, -INF , !P5 ;  /* 0xff8000003e457808 */ /* 0x000fe40006800000 */
[----:B------:R-:W-:Y:S02]  /*39c0*/  ISETP.GE.AND P5, PT, R124, R166, PT ;  /* 0x000000a67c00720c */ /* 0x000fe40003fa6270 */
[----:B------:R-:W-:Y:S02]  /*39d0*/  FSEL R9, R59, -INF , !P1 ;  /* 0xff8000003b097808 */ /* 0x000fe40004800000 */
[C---:B------:R-:W-:Y:S02]  /*39e0*/  ISETP.GT.AND P2, PT, R36.reuse, R120, PT ;  /* 0x000000782400720c */ /* 0x040fe40003f44270 */
        /* <DEDUP_REMOVED lines=8> */
[----:B------:R-:W-:Y:S02]  /*3a70*/  FSEL R51, R51, -INF , !P3 ;  /* 0xff80000033337808 */ /* 0x000fe40005800000 */
[----:B------:R-:W-:Y:S02]  /*3a80*/  FSEL R141, R50, -INF , !P5 ;  /* 0xff800000328d7808 */ /* 0x000fe40006800000 */
[----:B------:R-:W-:Y:S02]  /*3a90*/  ISETP.GT.AND P3, PT, R36, R99, PT ;  /* 0x000000632400720c */ /* 0x000fe40003f64270 */
[----:B------:R-:W-:Y:S02]  /*3aa0*/  ISETP.GE.AND P5, PT, R99, R166, PT ;  /* 0x000000a66300720c */ /* 0x000fe40003fa6270 */
[----:B------:R-:W-:Y:S02]  /*3ab0*/  FSEL R63, R58, -INF , !P6 ;  /* 0xff8000003a3f7808 */ /* 0x000fe40007000000 */
[----:B------:R-:W-:-:S02]  /*3ac0*/  FSEL R99, R51, -INF , !P1 ;  /* 0xff80000033637808 */ /* 0x000fc40004800000 */
[----:B-1----:R-:W-:Y:S02]  /*3ad0*/  FMNMX.FTZ R64, R8, R21, !PT ;  /* 0x0000001508407209 */ /* 0x002fe40007810000 */
[----:B------:R-:W-:Y:S02]  /*3ae0*/  ISETP.GE.AND P6, PT, R121, R166, PT ;  /* 0x000000a67900720c */ /* 0x000fe40003fc6270 */
[C---:B------:R-:W-:Y:S01]  /*3af0*/  ISETP.GT.AND P1, PT, R36.reuse, R106, PT ;  /* 0x0000006a2400720c */ /* 0x040fe20003f24270 */
[----:B--2---:R-:W-:Y:S01]  /*3b00*/  FMUL.FTZ R44, R93, R64 ;  /* 0x000000405d2c7220 */ /* 0x004fe20000410000 */
[----:B------:R-:W-:Y:S02]  /*3b10*/  ISETP.GT.AND P2, PT, R36, R108, PT ;  /* 0x0000006c2400720c */ /* 0x000fe40003f44270 */
[----:B------:R-:W-:Y:S02]  /*3b20*/  FSEL R143, R55, -INF , !P6 ;  /* 0xff800000378f7808 */ /* 0x000fe40007000000 */
[----:B------:R-:W-:-:S02]  /*3b30*/  FSEL R42, R42, -INF , !P1 ;  /* 0xff8000002a2a7808 */ /* 0x000fc40004800000 */
[----:B------:R-:W-:Y:S02]  /*3b40*/  ISETP.GE.AND P6, PT, R108, R166, PT ;  /* 0x000000a66c00720c */ /* 0x000fe40003fc6270 */
[----:B------:R-:W-:Y:S02]  /*3b50*/  FSEL R46, R46, -INF , !P2 ;  /* 0xff8000002e2e7808 */ /* 0x000fe40005000000 */
[----:B------:R-:W-:Y:S02]  /*3b60*/  FSEL R47, R47, -INF , !P3 ;  /* 0xff8000002f2f7808 */ /* 0x000fe40005800000 */
[----:B------:R-:W-:Y:S02]  /*3b70*/  FSETP.NEU.FTZ.AND P1, PT, R64, -INF , PT ;  /* 0xff8000004000780b */ /* 0x000fe40003f3d000 */
[----:B------:R-:W-:Y:S02]  /*3b80*/  ISETP.GT.AND P3, PT, R36, R104, PT ;  /* 0x000000682400720c */ /* 0x000fe40003f64270 */
[----:B------:R-:W-:-:S02]  /*3b90*/  FSEL R121, R46, -INF , !P6 ;  /* 0xff8000002e797808 */ /* 0x000fc40007000000 */
[----:B------:R-:W-:Y:S02]  /*3ba0*/  FSEL R44, R44, RZ, P1 ;  /* 0x000000ff2c2c7208 */ /* 0x000fe40000800000 */
[----:B------:R-:W-:Y:S02]  /*3bb0*/  FMNMX3.FTZ R6, R4, R81, R7, !PT ;  /* 0x0000005104067276 */ /* 0x000fe40007810007 */
[----:B------:R-:W-:Y:S01]  /*3bc0*/  ISETP.GE.AND P6, PT, R104, R166, PT ;  /* 0x000000a66800720c */ /* 0x000fe20003fc6270 */
[-CC-:B------:R-:W-:Y:S01]  /*3bd0*/  FFMA.FTZ R56, R123, R93.reuse, -R44.reuse ;  /* 0x0000005d7b387223 */ /* 0x180fe2000001082c */
[----:B------:R-:W-:Y:S01]  /*3be0*/  FSEL R43, R43, -INF , !P3 ;  /* 0xff8000002b2b7808 */ /* 0x000fe20005800000 */
[-CC-:B------:R-:W-:Y:S01]  /*3bf0*/  FFMA.FTZ R54, R103, R93.reuse, -R44.reuse ;  /* 0x0000005d67367223 */ /* 0x180fe2000001082c */
[----:B------:R-:W-:Y:S01]  /*3c00*/  ISETP.GT.AND P1, PT, R36, R98, PT ;  /* 0x000000622400720c */ /* 0x000fe20003f24270 */
[-CC-:B------:R-:W-:Y:S01]  /*3c10*/  FFMA.FTZ R66, R127, R93.reuse, -R44.reuse ;  /* 0x0000005d7f427223 */ /* 0x180fe2000001082c */
[----:B------:R-:W-:Y:S01]  /*3c20*/  ISETP.GE.AND P2, PT, R106, R166, PT ;  /* 0x000000a66a00720c */ /* 0x000fe20003f46270 */
[-CC-:B------:R-:W-:Y:S01]  /*3c30*/  FFMA.FTZ R61, R111, R93.reuse, -R44.reuse ;  /* 0x0000005d6f3d7223 */ /* 0x180fe2000001082c */
[----:B------:R-:W-:Y:S01]  /*3c40*/  FSEL R139, R47, -INF , !P5 ;  /* 0xff8000002f8b7808 */ /* 0x000fe20006800000 */
[--C-:B------:R-:W-:Y:S01]  /*3c50*/  FFMA.FTZ R57, R107, R93, -R44.reuse ;  /* 0x0000005d6b397223 */ /* 0x100fe2000001082c */
[----:B------:R-:W-:Y:S01]  /*3c60*/  FMNMX3.FTZ R6, R6, R5, R69, !PT ;  /* 0x0000000506067276 */ /* 0x000fe20007810045 */
[-CC-:B------:R-:W-:Y:S01]  /*3c70*/  FFMA.FTZ R50, R53, R93.reuse, -R44.reuse ;  /* 0x0000005d35327223 */ /* 0x180fe2000001082c */
[----:B------:R-:W-:Y:S01]  /*3c80*/  ISETP.GT.AND P5, PT, R36, R100, PT ;  /* 0x000000642400720c */ /* 0x000fe20003fa4270 */
[-CC-:B------:R-:W-:Y:S01]  /*3c90*/  FFMA.FTZ R24, R79, R93.reuse, -R44.reuse ;  /* 0x0000005d4f187223 */ /* 0x180fe2000001082c */
[----:B------:R-:W-:Y:S01]  /*3ca0*/  FSEL R55, R43, -INF , !P6 ;  /* 0xff8000002b377808 */ /* 0x000fe20007000000 */
[-CC-:B------:R-:W-:Y:S01]  /*3cb0*/  FFMA.FTZ R20, R77, R93.reuse, -R44.reuse ;  /* 0x0000005d4d147223 */ /* 0x180fe2000001082c */
[----:B------:R-:W-:Y:S01]  /*3cc0*/  FSEL R39, R39, -INF , !P1 ;  /* 0xff80000027277808 */ /* 0x000fe20004800000 */
[-CC-:B------:R-:W-:Y:S01]  /*3cd0*/  FFMA.FTZ R65, R102, R93.reuse, -R44.reuse ;  /* 0x0000005d66417223 */ /* 0x180fe2000001082c */
[C---:B------:R-:W-:Y:S01]  /*3ce0*/  ISETP.GT.AND P6, PT, R36.reuse, R96, PT ;  /* 0x000000602400720c */ /* 0x040fe20003fc4270 */
[----:B------:R-:W-:Y:S01]  /*3cf0*/  MUFU.EX2 R66, R66 ;  /* 0x0000004200427308 */ /* 0x000fe20000000800 */
[----:B------:R-:W-:Y:S01]  /*3d00*/  ISETP.GT.AND P1, PT, R36, R94, PT ;  /* 0x0000005e2400720c */ /* 0x000fe20003f24270 */
[-CC-:B------:R-:W-:Y:S01]  /*3d10*/  FFMA.FTZ R25, R97, R93.reuse, -R44.reuse ;  /* 0x0000005d61197223 */ /* 0x180fe2000001082c */
[----:B------:R-:W-:Y:S01]  /*3d20*/  FSEL R125, R42, -INF , !P2 ;  /* 0xff8000002a7d7808 */ /* 0x000fe20005000000 */
[--C-:B------:R-:W-:Y:S01]  /*3d30*/  FFMA.FTZ R51, R191, R93, -R44.reuse ;  /* 0x0000005dbf337223 */ /* 0x100fe2000001082c */
[----:B------:R-:W-:Y:S01]  /*3d40*/  FMNMX3.FTZ R6, R6, R13, R63, !PT ;  /* 0x0000000d06067276 */ /* 0x000fe2000781003f */
[-CC-:B------:R-:W-:Y:S01]  /*3d50*/  FFMA.FTZ R52, R185, R93.reuse, -R44.reuse ;  /* 0x0000005db9347223 */ /* 0x180fe2000001082c */
[-C--:B------:R-:W-:Y:S01]  /*3d60*/  ISETP.GE.AND P2, PT, R100, R166.reuse, PT ;  /* 0x000000a66400720c */ /* 0x080fe20003f46270 */
[----:B------:R-:W1:Y:S01]  /*3d70*/  MUFU.EX2 R65, R65 ;  /* 0x0000004100417308 */ /* 0x000e620000000800 */
[----:B------:R-:W-:Y:S01]  /*3d80*/  FSEL R38, R38, -INF , !P5 ;  /* 0xff80000026267808 */ /* 0x000fe20006800000 */
[-CC-:B------:R-:W-:Y:S01]  /*3d90*/  FFMA.FTZ R21, R75, R93.reuse, -R44.reuse ;  /* 0x0000005d4b157223 */ /* 0x180fe2000001082c */
[----:B------:R-:W-:Y:S01]  /*3da0*/  ISETP.GE.AND P5, PT, R96, R166, PT ;  /* 0x000000a66000720c */ /* 0x000fe20003fa6270 */
[-CC-:B------:R-:W-:Y:S01]  /*3db0*/  FFMA.FTZ R47, R179, R93.reuse, -R44.reuse ;  /* 0x0000005db32f7223 */ /* 0x180fe2000001082c */
[----:B------:R-:W-:Y:S01]  /*3dc0*/  FSEL R34, R34, -INF , !P6 ;  /* 0xff80000022227808 */ /* 0x000fe20007000000 */
[-CC-:B------:R-:W-:Y:S01]  /*3dd0*/  FFMA.FTZ R48, R171, R93.reuse, -R44.reuse ;  /* 0x0000005dab307223 */ /* 0x180fe2000001082c */
[----:B------:R-:W-:Y:S01]  /*3de0*/  FSEL R35, R35, -INF , !P1 ;  /* 0xff80000023237808 */ /* 0x000fe20004800000 */
[----:B------:R-:W-:Y:S01]  /*3df0*/  MUFU.EX2 R56, R56 ;  /* 0x0000003800387308 */ /* 0x000fe20000000800 */
[----:B------:R-:W-:Y:S01]  /*3e00*/  ISETP.GT.AND P1, PT, R36, R90, PT ;  /* 0x0000005a2400720c */ /* 0x000fe20003f24270 */
[--C-:B------:R-:W-:Y:S01]  /*3e10*/  FFMA.FTZ R41, R165, R93, -R44.reuse ;  /* 0x0000005da5297223 */ /* 0x100fe2000001082c */
[----:B------:R-:W-:Y:S01]  /*3e20*/  FMNMX3.FTZ R6, R6, R9, R17, !PT ;  /* 0x0000000906067276 */ /* 0x000fe20007810011 */
[-CC-:B------:R-:W-:Y:S01]  /*3e30*/  FFMA.FTZ R46, R161, R93.reuse, -R44.reuse ;  /* 0x0000005da12e7223 */ /* 0x180fe2000001082c */
[----:B------:R-:W-:Y:S01]  /*3e40*/  FSEL R137, R38, -INF , !P2 ;  /* 0xff80000026897808 */ /* 0x000fe20005000000 */
[-CC-:B------:R-:W-:Y:S01]  /*3e50*/  FFMA.FTZ R42, R151, R93.reuse, -R44.reuse ;  /* 0x0000005d972a7223 */ /* 0x180fe2000001082c */
[-C--:B------:R-:W-:Y:S01]  /*3e60*/  ISETP.GE.AND P2, PT, R94, R166.reuse, PT ;  /* 0x000000a65e00720c */ /* 0x080fe20003f46270 */
[----:B------:R-:W2:Y:S01]  /*3e70*/  MUFU.EX2 R61, R61 ;  /* 0x0000003d003d7308 */ /* 0x000ea20000000800 */
[----:B------:R-:W-:Y:S01]  /*3e80*/  FSEL R133, R34, -INF , !P5 ;  /* 0xff80000022857808 */ /* 0x000fe20006800000 */
        /* <DEDUP_REMOVED lines=9> */
[----:B------:R-:W-:Y:S01]  /*3f20*/  FSEL R129, R35, -INF , !P2 ;  /* 0xff80000023817808 */ /* 0x000fe20005000000 */
[-CC-:B------:R-:W-:Y:S01]  /*3f30*/  FFMA.FTZ R35, R149, R93.reuse, -R44.reuse ;  /* 0x0000005d95237223 */ /* 0x180fe2000001082c */
[C---:B------:R-:W-:Y:S01]  /*3f40*/  ISETP.GT.AND P2, PT, R36.reuse, R82, PT ;  /* 0x000000522400720c */ /* 0x040fe20003f44270 */
[-CC-:B------:R-:W-:Y:S01]  /*3f50*/  FFMA.FTZ R49, R49, R93.reuse, -R44.reuse ;  /* 0x0000005d31317223 */ /* 0x180fe2000001082c */
[----:B------:R-:W-:Y:S01]  /*3f60*/  FSEL R123, R31, -INF , !P5 ;  /* 0xff8000001f7b7808 */ /* 0x000fe20006800000 */
[----:B------:R-:W-:Y:S01]  /*3f70*/  MUFU.EX2 R54, R54 ;  /* 0x0000003600367308 */ /* 0x000fe20000000800 */
[----:B------:R-:W-:Y:S01]  /*3f80*/  ISETP.GT.AND P5, PT, R36, R78, PT ;  /* 0x0000004e2400720c */ /* 0x000fe20003fa4270 */
[----:B------:R-:W-:Y:S01]  /*3f90*/  FFMA.FTZ R28, R28, R93, -R44 ;  /* 0x0000005d1c1c7223 */ /* 0x000fe2000001082c */
[----:B------:R-:W-:-:S02]  /*3fa0*/  FMNMX3.FTZ R6, R6, R99, R121, !PT ;  /* 0x0000006306067276 */ /* 0x000fc40007810079 */
[----:B------:R-:W-:Y:S01]  /*3fb0*/  FSEL R135, R39, -INF , !P3 ;  /* 0xff80000027877808 */ /* 0x000fe20005800000 */
[----:B------:R-:W-:Y:S01]  /*3fc0*/  FFMA.FTZ R39, R157, R93, -R44 ;  /* 0x0000005d9d277223 */ /* 0x000fe2000001082c */
[C---:B------:R-:W-:Y:S01]  /*3fd0*/  ISETP.GT.AND P3, PT, R36.reuse, R92, PT ;  /* 0x0000005c2400720c */ /* 0x040fe20003f64270 */
[----:B------:R-:W-:Y:S01]  /*3fe0*/  MUFU.EX2 R51, R51 ;  /* 0x0000003300337308 */ /* 0x000fe20000000800 */
[----:B------:R-:W-:Y:S02]  /*3ff0*/  ISETP.GT.AND P1, PT, R36, R80, PT ;  /* 0x000000502400720c */ /* 0x000fe40003f24270 */
[----:B------:R-:W-:Y:S02]  /*4000*/  FSEL R26, R26, -INF , !P2 ;  /* 0xff8000001a1a7808 */ /* 0x000fe40005000000 */
[----:B------:R-:W-:Y:S02]  /*4010*/  ISETP.GE.AND P2, PT, R78, R166, PT ;  /* 0x000000a64e00720c */ /* 0x000fe40003f46270 */
[----:B------:R-:W-:Y:S01]  /*4020*/  FSEL R22, R22, -INF , !P5 ;  /* 0xff80000016167808 */ /* 0x000fe20006800000 */
[----:B------:R-:W-:Y:S01]  /*4030*/  MUFU.EX2 R52, R52 ;  /* 0x0000003400347308 */ /* 0x000fe20000000800 */
[----:B------:R-:W-:-:S02]  /*4040*/  FMNMX3.FTZ R6, R6, R139, R125, !PT ;  /* 0x0000008b06067276 */ /* 0x000fc4000781007d */
[----:B------:R-:W-:Y:S02]  /*4050*/  ISETP.GE.AND P6, PT, R92, R166, PT ;  /* 0x000000a65c00720c */ /* 0x000fe40003fc6270 */
[----:B------:R-:W-:Y:S02]  /*4060*/  FSEL R30, R30, -INF , !P3 ;  /* 0xff8000001e1e7808 */ /* 0x000fe40005800000 */
[----:B------:R-:W-:Y:S01]  /*4070*/  FSEL R27, R27, -INF , !P1 ;  /* 0xff8000001b1b7808 */ /* 0x000fe20004800000 */
[----:B------:R-:W-:Y:S01]  /*4080*/  MUFU.EX2 R50, R50 ;  /* 0x0000003200327308 */ /* 0x000fe20000000800 */
[----:B------:R-:W-:Y:S02]  /*4090*/  ISETP.GT.AND P1, PT, R36, R76, PT ;  /* 0x0000004c2400720c */ /* 0x000fe40003f24270 */
[----:B------:R-:W-:Y:S01]  /*40a0*/  FSEL R103, R22, -INF , !P2 ;  /* 0xff80000016677808 */ /* 0x000fe20005000000 */
[----:B------:R-:W-:Y:S01]  /*40b0*/  FFMA.FTZ R22, R73, R93, -R44 ;  /* 0x0000005d49167223 */ /* 0x000fe2000001082c */
[----:B------:R-:W-:-:S02]  /*40c0*/  FMNMX3.FTZ R6, R6, R55, R137, !PT ;  /* 0x0000003706067276 */ /* 0x000fc40007810089 */
[----:B------:R-:W-:Y:S01]  /*40d0*/  ISETP.GT.AND P2, PT, R36, R72, PT ;  /* 0x000000482400720c */ /* 0x000fe20003f44270 */
[----:B------:R-:W-:Y:S01]  /*40e0*/  MUFU.EX2 R47, R47 ;  /* 0x0000002f002f7308 */ /* 0x000fe20000000800 */
[-C--:B------:R-:W-:Y:S02]  /*40f0*/  ISETP.GE.AND P3, PT, R82, R166.reuse, PT ;  /* 0x000000a65200720c */ /* 0x080fe40003f66270 */
[----:B------:R-:W-:Y:S01]  /*4100*/  FSEL R127, R30, -INF , !P6 ;  /* 0xff8000001e7f7808 */ /* 0x000fe20007000000 */
[----:B------:R-:W-:Y:S01]  /*4110*/  FFMA.FTZ R30, R109, R93, -R44 ;  /* 0x0000005d6d1e7223 */ /* 0x000fe2000001082c */
[----:B------:R-:W-:Y:S02]  /*4120*/  ISETP.GE.AND P6, PT, R80, R166, PT ;  /* 0x000000a65000720c */ /* 0x000fe40003fc6270 */
[----:B------:R-:W-:Y:S01]  /*4130*/  FSEL R23, R23, -INF , !P1 ;  /* 0xff80000017177808 */ /* 0x000fe20004800000 */
[----:B------:R-:W-:Y:S01]  /*4140*/  MUFU.EX2 R48, R48 ;  /* 0x0000003000307308 */ /* 0x000fe20000000800 */
[----:B------:R-:W-:-:S02]  /*4150*/  FMNMX3.FTZ R6, R6, R135, R133, !PT ;  /* 0x0000008706067276 */ /* 0x000fc40007810085 */
[-C--:B------:R-:W-:Y:S02]  /*4160*/  ISETP.GE.AND P1, PT, R72, R166.reuse, PT ;  /* 0x000000a64800720c */ /* 0x080fe40003f26270 */
[----:B------:R-:W-:Y:S02]  /*4170*/  FSEL R19, R19, -INF , !P2 ;  /* 0xff80000013137808 */ /* 0x000fe40005000000 */
[----:B------:R-:W-:Y:S01]  /*4180*/  FSEL R111, R26, -INF , !P3 ;  /* 0xff8000001a6f7808 */ /* 0x000fe20005800000 */
[-CC-:B------:R-:W-:Y:S01]  /*4190*/  FFMA.FTZ R26, R83, R93.reuse, -R44.reuse ;  /* 0x0000005d531a7223 */ /* 0x180fe2000001082c */
[----:B------:R-:W-:Y:S01]  /*41a0*/  ISETP.GE.AND P3, PT, R76, R166, PT ;  /* 0x000000a64c00720c */ /* 0x000fe20003f66270 */
[----:B------:R-:W-:Y:S01]  /*41b0*/  MUFU.EX2 R41, R41 ;  /* 0x0000002900297308 */ /* 0x000fe20000000800 */
[----:B------:R-:W-:Y:S01]  /*41c0*/  FSEL R107, R27, -INF , !P6 ;  /* 0xff8000001b6b7808 */ /* 0x000fe20007000000 */
[----:B------:R-:W-:Y:S01]  /*41d0*/  FFMA.FTZ R27, R101, R93, -R44 ;  /* 0x0000005d651b7223 */ /* 0x000fe2000001082c */
[----:B------:R-:W-:-:S02]  /*41e0*/  ISETP.GT.AND P6, PT, R36, R74, PT ;  /* 0x0000004a2400720c */ /* 0x000fc40003fc4270 */
[----:B------:R-:W-:Y:S02]  /*41f0*/  FMNMX3.FTZ R6, R6, R129, R127, !PT ;  /* 0x0000008106067276 */ /* 0x000fe4000781007f */
[----:B------:R-:W-:Y:S01]  /*4200*/  FSEL R53, R19, -INF , !P1 ;  /* 0xff80000013357808 */ /* 0x000fe20004800000 */
[----:B------:R-:W-:Y:S01]  /*4210*/  MUFU.EX2 R46, R46 ;  /* 0x0000002e002e7308 */ /* 0x000fe20000000800 */
[C---:B------:R-:W-:Y:S02]  /*4220*/  ISETP.GT.AND P2, PT, R36.reuse, R70, PT ;  /* 0x000000462400720c */ /* 0x040fe40003f44270 */
[----:B------:R-:W-:Y:S02]  /*4230*/  ISETP.GT.AND P1, PT, R36, R68, PT ;  /* 0x000000442400720c */ /* 0x000fe40003f24270 */
[----:B------:R-:W-:Y:S01]  /*4240*/  FSEL R67, R23, -INF , !P3 ;  /* 0xff80000017437808 */ /* 0x000fe20005800000 */
[----:B------:R-:W-:Y:S01]  /*4250*/  FFMA.FTZ R23, R95, R93, -R44 ;  /* 0x0000005d5f177223 */ /* 0x000fe2000001082c */
[----:B------:R-:W-:Y:S01]  /*4260*/  ISETP.GE.AND P5, PT, R74, R166, PT ;  /* 0x000000a64a00720c */ /* 0x000fe20003fa6270 */
[----:B------:R-:W-:Y:S01]  /*4270*/  MUFU.EX2 R39, R39 ;  /* 0x0000002700277308 */ /* 0x000fe20000000800 */
[----:B------:R-:W-:-:S02]  /*4280*/  ISETP.GT.AND P3, PT, R36, R71, PT ;  /* 0x000000472400720c */ /* 0x000fc40003f64270 */
[----:B------:R-:W-:Y:S02]  /*4290*/  FSEL R18, R18, -INF , !P6 ;  /* 0xff80000012127808 */ /* 0x000fe40007000000 */
[----:B------:R-:W-:Y:S02]  /*42a0*/  FMNMX3.FTZ R6, R6, R123, R111, !PT ;  /* 0x0000007b06067276 */ /* 0x000fe4000781006f */
[----:B------:R-:W-:Y:S01]  /*42b0*/  FSEL R15, R15, -INF , !P2 ;  /* 0xff8000000f0f7808 */ /* 0x000fe20005000000 */
[----:B------:R-:W-:Y:S01]  /*42c0*/  MUFU.EX2 R42, R42 ;  /* 0x0000002a002a7308 */ /* 0x000fe20000000800 */
[----:B------:R-:W-:Y:S02]  /*42d0*/  FSEL R10, R10, -INF , !P1 ;  /* 0xff8000000a0a7808 */ /* 0x000fe40004800000 */
[----:B------:R-:W-:Y:S02]  /*42e0*/  ISETP.GT.AND P2, PT, R36, R0, PT ;  /* 0x000000002400720c */ /* 0x000fe40003f44270 */
[----:B------:R-:W-:-:S02]  /*42f0*/  ISETP.GE.AND P1, PT, R0, R166, PT ;  /* 0x000000a60000720c */ /* 0x000fc40003f26270 */
[-C--:B------:R-:W-:Y:S01]  /*4300*/  ISETP.GE.AND P6, PT, R71, R166.reuse, PT ;  /* 0x000000a64700720c */ /* 0x080fe20003fc6270 */
[----:B------:R-:W-:Y:S01]  /*4310*/  MUFU.EX2 R35, R35 ;  /* 0x0000002300237308 */ /* 0x000fe20000000800 */
[----:B------:R-:W-:Y:S02]  /*4320*/  FSEL R59, R18, -INF , !P5 ;  /* 0xff800000123b7808 */ /* 0x000fe40006800000 */
[----:B------:R-:W-:Y:S02]  /*4330*/  FSEL R14, R14, -INF , !P3 ;  /* 0xff8000000e0e7808 */ /* 0x000fe40005800000 */
[----:B------:R-:W-:Y:S02]  /*4340*/  FMNMX3.FTZ R0, R6, R107, R103, !PT ;  /* 0x0000006b06007276 */ /* 0x000fe40007810067 */
[-C--:B------:R-:W-:Y:S01]  /*4350*/  ISETP.GE.AND P5, PT, R70, R166.reuse, PT ;  /* 0x000000a64600720c */ /* 0x080fe20003fa6270 */
[----:B------:R-:W-:Y:S01]  /*4360*/  MUFU.EX2 R32, R32 ;  /* 0x0000002000207308 */ /* 0x000fe20000000800 */
[----:B------:R-:W-:-:S02]  /*4370*/  ISETP.GE.AND P3, PT, R68, R166, PT ;  /* 0x000000a64400720c */ /* 0x000fc40003f66270 */
[----:B------:R-:W-:Y:S02]  /*4380*/  FSEL R45, R14, -INF , !P6 ;  /* 0xff8000000e2d7808 */ /* 0x000fe40007000000 */
[----:B------:R-:W-:Y:S02]  /*4390*/  FMNMX3.FTZ R0, R0, R67, R59, !PT ;  /* 0x0000004300007276 */ /* 0x000fe4000781003b */
[----:B------:R-:W-:Y:S01]  /*43a0*/  FSEL R11, R11, -INF , !P2 ;  /* 0xff8000000b0b7808 */ /* 0x000fe20005000000 */
        /* <DEDUP_REMOVED lines=15> */
[----:B------:R-:W-:Y:S05]  /*44a0*/  LDSM.16.MT88.4 R76, [R38+0x3000] ;  /* 0x00300000264c783b */ /* 0x000fea0000004200 */
        /* <DEDUP_REMOVED lines=18> */
[-CC-:B------:R-:W-:Y:S01]  /*45d0*/  FFMA.FTZ R96, R81, R93.reuse, -R40.reuse ;  /* 0x0000005d51607223 */ /* 0x180fe20000010828 */
[----:B------:R-:W1:Y:S01]  /*45e0*/  LDSM.16.MT88.4 R4, [R31+0x3000] ;  /* 0x003000001f04783b */ /* 0x000e620000004200 */
        /* <DEDUP_REMOVED lines=16> */
[-C--:B------:R-:W-:Y:S01]  /*46f0*/  FFMA.FTZ R125, R55, R93.reuse, -R40 ;  /* 0x0000005d377d7223 */ /* 0x080fe20000010828 */
        /* <DEDUP_REMOVED lines=11> */
[-C--:B------:R-:W-:Y:S01]  /*47b0*/  FFMA.FTZ R107, R107, R93.reuse, -R40 ;  /* 0x0000005d6b6b7223 */ /* 0x080fe20000010828 */
[----:B------:R-:W-:Y:S01]  /*47c0*/  FADD.FTZ R96, R109, R96 ;  /* 0x000000606d607221 */ /* 0x000fe20000010000 */
        /* <DEDUP_REMOVED lines=36> */
[----:B----4-:R-:W-:Y:S02]  /*4a10*/  F2FP.BF16.F32.PACK_AB R5, R60, R95 ;  /* 0x0000005f3c05723e */ /* 0x010fe400000010ff */
[----:B-1----:R-:W-:-:S05]  /*4a20*/  F2FP.BF16.F32.PACK_AB R7, R99, R90 ;  /* 0x0000005a6307723e */ /* 0x002fca00000010ff */
[----:B------:R-:W1:Y:S02]  /*4a30*/  MUFU.EX2 R125, R125 ;  /* 0x0000007d007d7308 */ /* 0x000e640000000800 */
[C---:B-----5:R-:W-:Y:S06]  /*4a40*/  HMMA.16816.F32.BF16 R80, R4.reuse, R16, R80 ;  /* 0x000000100450723c */ /* 0x060fec0000041850 */
        /* <DEDUP_REMOVED lines=29> */
[----:B------:R-:W-:Y:S04]  /*4c20*/  MUFU.EX2 R100, R100 ;  /* 0x0000006400647308 */ /* 0x000fe80000000800 */
[C---:B------:R-:W-:Y:S01]  /*4c30*/  HMMA.16816.F32.BF16 R76, R4.reuse, R14, R76 ;  /* 0x0000000e044c723c */ /* 0x040fe2000004184c */
[----:B------:R-:W2:Y:S03]  /*4c40*/  LDSM.16.MT88.4 R12, [R31+0x4400] ;  /* 0x004400001f0c783b */ /* 0x000ea60000004200 */
        /* <DEDUP_REMOVED lines=11> */
[----:B------:R-:W-:Y:S01]  /*4d00*/  F2FP.BF16.F32.PACK_AB R5, R106, R105 ;  /* 0x000000696a05723e */ /* 0x000fe200000010ff */
[----:B------:R-:W-:Y:S01]  /*4d10*/  FADD.FTZ R57, R57, R8 ;  /* 0x0000000839397221 */ /* 0x000fe20000010000 */
[----:B------:R-:W-:Y:S01]  /*4d20*/  F2FP.BF16.F32.PACK_AB R7, R107, R108 ;  /* 0x0000006c6b07723e */ /* 0x000fe200000010ff */
[----:B------:R-:W3:Y:S04]  /*4d30*/  LDSM.16.MT88.4 R8, [R38+0x4800] ;  /* 0x004800002608783b */ /* 0x000ee80000004200 */
[----:B------:R-:W-:Y:S02]  /*4d40*/  MUFU.EX2 R28, R28 ;  /* 0x0000001c001c7308 */ /* 0x000fe40000000800 */
[----:B----4-:R-:W-:Y:S01]  /*4d50*/  HMMA.16816.F32.BF16 R80, R4, R16, R80 ;  /* 0x000000100450723c */ /* 0x010fe20000041850 */
[----:B------:R-:W-:Y:S01]  /*4d60*/  FADD.FTZ R17, R97, R92 ;  /* 0x0000005c61117221 */ /* 0x000fe20000010000 */
[----:B------:R-:W-:-:S03]  /*4d70*/  FADD.FTZ R16, R54, R57 ;  /* 0x0000003936107221 */ /* 0x000fc60000010000 */
[----:B------:R-:W-:Y:S01]  /*4d80*/  FADD.FTZ R17, R62, R17 ;  /* 0x000000113e117221 */ /* 0x000fe20000010000 */
[----:B------:R-:W-:Y:S02]  /*4d90*/  MUFU.EX2 R54, R59 ;  /* 0x0000003b00367308 */ /* 0x000fe40000000800 */
[C---:B------:R-:W-:Y:S01]  /*4da0*/  HMMA.16816.F32.BF16 R76, R4.reuse, R18, R76 ;  /* 0x00000012044c723c */ /* 0x040fe2000004184c */
[----:B------:R-:W-:Y:S01]  /*4db0*/  FADD.FTZ R19, R51, R16 ;  /* 0x0000001033137221 */ /* 0x000fe20000010000 */
[----:B------:R-:W-:Y:S01]  /*4dc0*/  FADD.FTZ R16, R58, R17 ;  /* 0x000000113a107221 */ /* 0x000fe20000010000 */
[----:B------:R-:W-:Y:S02]  /*4dd0*/  FFMA.FTZ R51, R53, R93, -R40 ;  /* 0x0000005d35337223 */ /* 0x000fe40000010828 */
[----:B------:R-:W-:Y:S01]  /*4de0*/  FADD.FTZ R17, R52, R19 ;  /* 0x0000001334117221 */ /* 0x000fe20000010000 */
[----:B------:R-:W-:Y:S01]  /*4df0*/  FADD.FTZ R16, R63, R16 ;  /* 0x000000103f107221 */ /* 0x000fe20000010000 */
[----:B------:R-:W-:Y:S01]  /*4e00*/  MUFU.EX2 R44, R44 ;  /* 0x0000002c002c7308 */ /* 0x000fe20000000800 */
[----:B--2---:R-:W-:Y:S01]  /*4e10*/  HMMA.16816.F32.BF16 R72, R4, R12, R72 ;  /* 0x0000000c0448723c */ /* 0x004fe20000041848 */
[----:B------:R-:W-:Y:S01]  /*4e20*/  FADD.FTZ R50, R50, R17 ;  /* 0x0000001132327221 */ /* 0x000fe20000010000 */
[----:B------:R-:W-:-:S02]  /*4e30*/  FADD.FTZ R95, R95, R16 ;  /* 0x000000105f5f7221 */ /* 0x000fc40000010000 */
[----:B------:R-:W2:Y:S01]  /*4e40*/  LDSM.16.MT88.4 R16, [R31+0x4800] ;  /* 0x004800001f10783b */ /* 0x000ea20000004200 */
[----:B------:R-:W-:Y:S01]  /*4e50*/  FADD.FTZ R47, R47, R50 ;  /* 0x000000322f2f7221 */ /* 0x000fe20000010000 */
[----:B------:R-:W-:Y:S01]  /*4e60*/  FADD.FTZ R95, R60, R95 ;  /* 0x0000005f3c5f7221 */ /* 0x000fe20000010000 */
[----:B------:R-:W4:Y:S01]  /*4e70*/  MUFU.EX2 R51, R51 ;  /* 0x0000003300337308 */ /* 0x000f220000000800 */
[----:B------:R-:W-:Y:S01]  /*4e80*/  HMMA.16816.F32.BF16 R68, R4, R14, R68 ;  /* 0x0000000e0444723c */ /* 0x000fe20000041844 */
[----:B------:R-:W-:Y:S01]  /*4e90*/  FADD.FTZ R48, R48, R47 ;  /* 0x0000002f30307221 */ /* 0x000fe20000010000 */
[----:B------:R-:W-:Y:S01]  /*4ea0*/  FADD.FTZ R90, R90, R95 ;  /* 0x0000005f5a5a7221 */ /* 0x000fe20000010000 */
[----:B------:R-:W-:Y:S02]  /*4eb0*/  F2FP.BF16.F32.PACK_AB R4, R20, R21 ;  /* 0x000000151404723e */ /* 0x000fe400000010ff */
[----:B------:R-:W-:Y:S01]  /*4ec0*/  FADD.FTZ R13, R41, R48 ;  /* 0x00000030290d7221 */ /* 0x000fe20000010000 */
[----:B------:R-:W-:Y:S01]  /*4ed0*/  FADD.FTZ R90, R99, R90 ;  /* 0x0000005a635a7221 */ /* 0x000fe20000010000 */
[----:B------:R-:W-:Y:S01]  /*4ee0*/  F2FP.BF16.F32.PACK_AB R6, R33, R22 ;  /* 0x000000162106723e */ /* 0x000fe200000010ff */
[----:B------:R-:W5:Y:S01]  /*4ef0*/  MUFU.EX2 R41, R45 ;  /* 0x0000002d00297308 */ /* 0x000f620000000800 */
[----:B-1----:R-:W-:Y:S01]  /*4f00*/  F2FP.BF16.F32.PACK_AB R5, R56, R65 ;  /* 0x000000413805723e */ /* 0x002fe200000010ff */
[----:B------:R-:W-:Y:S01]  /*4f10*/  FADD.FTZ R43, R121, R90 ;  /* 0x0000005a792b7221 */ /* 0x000fe20000010000 */
[----:B------:R-:W-:-:S02]  /*4f20*/  FADD.FTZ R46, R46, R13 ;  /* 0x0000000d2e2e7221 */ /* 0x000fc40000010000 */
[----:B------:R-:W1:Y:S01]  /*4f30*/  LDSM.16.MT88.4 R12, [R38+0x4c00] ;  /* 0x004c0000260c783b */ /* 0x000e620000004200 */
[----:B------:R-:W-:Y:S01]  /*4f40*/  FADD.FTZ R43, R94, R43 ;  /* 0x0000002b5e2b7221 */ /* 0x000fe20000010000 */
[----:B------:R-:W-:Y:S01]  /*4f50*/  FADD.FTZ R39, R39, R46 ;  /* 0x0000002e27277221 */ /* 0x000fe20000010000 */
[----:B----4-:R-:W-:Y:S01]  /*4f60*/  F2FP.BF16.F32.PACK_AB R7, R51, R54 ;  /* 0x000000363307723e */ /* 0x010fe200000010ff */
[----:B------:R-:W-:Y:S02]  /*4f70*/  MUFU.EX2 R37, R37 ;  /* 0x0000002500257308 */ /* 0x000fe40000000800 */
[----:B------:R-:W-:-:S04]  /*4f80*/  FADD.FTZ R42, R42, R39 ;  /* 0x000000272a2a7221 */ /* 0x000fc80000010000 */
[C---:B---3--:R-:W-:Y:S01]  /*4f90*/  HMMA.16816.F32.BF16 R80, R4.reuse, R8, R80 ;  /* 0x000000080450723c */ /* 0x048fe20000041850 */
[----:B------:R-:W-:Y:S01]  /*4fa0*/  FADD.FTZ R8, R98, R43 ;  /* 0x0000002b62087221 */ /* 0x000fe20000010000 */
[----:B------:R-:W-:Y:S01]  /*4fb0*/  FADD.FTZ R35, R35, R42 ;  /* 0x0000002a23237221 */ /* 0x000fe20000010000 */
[----:B------:R-:W3:Y:S02]  /*4fc0*/  MUFU.EX2 R190, R190 ;  /* 0x000000be00be7308 */ /* 0x000ee40000000800 */
[----:B------:R-:W-:Y:S01]  /*4fd0*/  FADD.FTZ R8, R125, R8 ;  /* 0x000000087d087221 */ /* 0x000fe20000010000 */
[----:B------:R-:W-:Y:S02]  /*4fe0*/  FADD.FTZ R32, R32, R35 ;  /* 0x0000002320207221 */ /* 0x000fe40000010000 */
[----:B------:R-:W-:Y:S01]  /*4ff0*/  HMMA.16816.F32.BF16 R76, R4, R10, R76 ;  /* 0x0000000a044c723c */ /* 0x000fe2000004184c */
[----:B------:R-:W-:Y:S01]  /*5000*/  FADD.FTZ R131, R131, R8 ;  /* 0x0000000883837221 */ /* 0x000fe20000010000 */
[----:B------:R-:W-:Y:S01]  /*5010*/  FADD.FTZ R29, R29, R32 ;  /* 0x000000201d1d7221 */ /* 0x000fe20000010000 */
[----:B------:R-:W4:Y:S02]  /*5020*/  LDSM.16.MT88.4 R8, [R31+0x4c00] ;  /* 0x004c00001f08783b */ /* 0x000f240000004200 */
[----:B------:R-:W-:Y:S01]  /*5030*/  FADD.FTZ R131, R102, R131 ;  /* 0x0000008366837221 */ /* 0x000fe20000010000 */
[----:B------:R-:W-:-:S02]  /*5040*/  FADD.FTZ R30, R30, R29 ;  /* 0x0000001d1e1e7221 */ /* 0x000fc40000010000 */
[----:B--2---:R-:W-:Y:S01]  /*5050*/  HMMA.16816.F32.BF16 R72, R4, R16, R72 ;  /* 0x000000100448723c */ /* 0x004fe20000041848 */
        /* <DEDUP_REMOVED lines=9> */
[----:B-----5:R-:W-:Y:S01]  /*50f0*/  F2FP.BF16.F32.PACK_AB R5, R44, R41 ;  /* 0x000000292c05723e */ /* 0x020fe200000010ff */
[----:B------:R-:W-:Y:S01]  /*5100*/  FADD.FTZ R17, R106, R17 ;  /* 0x000000116a117221 */ /* 0x000fe20000010000 */
[----:B---3--:R-:W-:-:S03]  /*5110*/  F2FP.BF16.F32.PACK_AB R7, R190, R37 ;  /* 0x00000025be07723e */ /* 0x008fc600000010ff */
        /* <DEDUP_REMOVED lines=93> */
.L_x_8892:
        /* <DEDUP_REMOVED lines=8> */
.L_x_8893:
[----:B------:R-:W-:Y:S05]  /*5770*/  BSYNC.RECONVERGENT B0 ;  /* 0x0000000000007941 */ /* 0x000fea0003800200 */
.L_x_8891:
[----:B------:R-:W-:Y:S01]  /*5780*/  IMAD.SHL.U32 R163, R87, 0x8, RZ ;  /* 0x0000000857a37824 */ /* 0x000fe200078e00ff */
[----:B------:R-:W-:Y:S01]  /*5790*/  LOP3.LUT R154, R116, 0x3e00, RZ, 0xc0, !PT ;  /* 0x00003e00749a7812 */ /* 0x000fe200078ec0ff */
[----:B------:R-:W-:Y:S01]  /*57a0*/  IMAD.SHL.U32 R7, R84, 0x40, RZ ;  /* 0x0000004054077824 */ /* 0x000fe200078e00ff */
[--C-:B------:R-:W-:Y:S01]  /*57b0*/  SHF.R.U32.HI R153, RZ, 0x1, R87.reuse ;  /* 0x00000001ff997819 */ /* 0x100fe20000011657 */
[----:B------:R-:W-:Y:S01]  /*57c0*/  IMAD.IADD R40, R117, 0x1, R86 ;  /* 0x0000000175287824 */ /* 0x000fe200078e0256 */
[----:B------:R-:W-:Y:S01]  /*57d0*/  LOP3.LUT R4, R163, 0xc0, RZ, 0xc0, !PT ;  /* 0x000000c0a3047812 */ /* 0x000fe200078ec0ff */
[----:B------:R-:W-:Y:S01]  /*57e0*/  IMAD.SHL.U32 R37, R113, 0x80, RZ ;  /* 0x0000008071257824 */ /* 0x000fe200078e00ff */
[C---:B------:R-:W-:Y:S01]  /*57f0*/  LOP3.LUT R184, R163.reuse, 0x18, RZ, 0xc0, !PT ;  /* 0x00000018a3b87812 */ /* 0x040fe200078ec0ff */
[----:B------:R-:W-:Y:S01]  /*5800*/  BSSY.RECONVERGENT B1, `(.L_x_8894) ;  /* 0x00001ce000017945 */ /* 0x000fe20003800200 */
[----:B------:R-:W-:Y:S02]  /*5810*/  LOP3.LUT R181, R4, 0x18, R87, 0xf8, !PT ;  /* 0x0000001804b57812 */ /* 0x000fe400078ef857 */
[----:B------:R-:W-:-:S02]  /*5820*/  LOP3.LUT R5, R163, 0x1f20, RZ, 0xc0, !PT ;  /* 0x00001f20a3057812 */ /* 0x000fc400078ec0ff */
[----:B------:R-:W-:Y:S02]  /*5830*/  LOP3.LUT R6, R181, R184, RZ, 0x3c, !PT ;  /* 0x000000b8b5067212 */ /* 0x000fe400078e3cff */
[----:B------:R-:W-:Y:S02]  /*5840*/  IADD3 R24, P1, PT, R7, R172, RZ ;  /* 0x000000ac07187210 */ /* 0x000fe40007f3e0ff */
[----:B------:R-:W-:Y:S02]  /*5850*/  SHF.L.U64.HI R4, R84, 0x6, R85 ;  /* 0x0000000654047819 */ /* 0x000fe40000010255 */
[----:B------:R-:W-:Y:S02]  /*5860*/  LOP3.LUT R10, R154, 0x20, R119, 0xf8, !PT ;  /* 0x000000209a0a7812 */ /* 0x000fe400078ef877 */
[----:B------:R-:W-:Y:S01]  /*5870*/  LOP3.LUT R8, R153, 0x8, RZ, 0xc0, !PT ;  /* 0x0000000899087812 */ /* 0x000fe200078ec0ff */
[----:B------:R-:W-:Y:S01]  /*5880*/  IMAD.X R25, R4, 0x1, R173, P1 ;  /* 0x0000000104197824 */ /* 0x000fe200008e06ad */
[----:B------:R-:W-:-:S02]  /*5890*/  LOP3.LUT R6, R5, R6, RZ, 0xfc, !PT ;  /* 0x0000000605067212 */ /* 0x000fc400078efcff */
[-C--:B------:R-:W-:Y:S02]  /*58a0*/  IADD3 R18, P2, PT, R24, R7.reuse, RZ ;  /* 0x0000000718127210 */ /* 0x080fe40007f5e0ff */
[----:B------:R-:W-:Y:S01]  /*58b0*/  LOP3.LUT R5, R10, 0x100, R119, 0xf8, !PT ;  /* 0x000001000a057812 */ /* 0x000fe200078ef877 */
[----:B------:R-:W-:Y:S01]  /*58c0*/  IMAD R183, R6, 0x2, R155 ;  /* 0x0000000206b77824 */ /* 0x000fe200078e029b */
[----:B------:R-:W-:Y:S01]  /*58d0*/  LOP3.LUT R119, R8, 0xc0, R119, 0xf8, !PT ;  /* 0x000000c008777812 */ /* 0x000fe200078ef877 */
[----:B------:R-:W-:Y:S01]  /*58e0*/  IMAD.X R19, R25, 0x1, R4, P2 ;  /* 0x0000000119137824 */ /* 0x000fe200010e0604 */
[----:B------:R-:W-:Y:S02]  /*58f0*/  IADD3 R42, P1, PT, R18, R7, RZ ;  /* 0x00000007122a7210 */ /* 0x000fe40007f3e0ff */
[----:B------:R-:W-:Y:S01]  /*5900*/  LOP3.LUT R16, R5, R119, R112, 0xf6, !PT ;  /* 0x0000007705107212 */ /* 0x000fe200078ef670 */
[----:B------:R-:W-:Y:S01]  /*5910*/  @!PT LDS RZ, [RZ] ;  /* 0x00000000fffff984 */ /* 0x000fe20000000800 */
[----:B------:R-:W-:Y:S01]  /*5920*/  @!PT LDS RZ, [RZ] ;  /* 0x00000000fffff984 */ /* 0x000fe20000000800 */
[----:B------:R-:W-:Y:S01]  /*5930*/  @!PT LDS RZ, [RZ] ;  /* 0x00000000fffff984 */ /* 0x000fe20000000800 */
[----:B------:R-:W-:Y:S01]  /*5940*/  LDGSTS.E.BYPASS.LTC128B.128 [R183+0x3000], desc[UR4][R172.64] ;  /* 0x03000000acb77fae */ /* 0x000fe2000b981a04 */
[----:B------:R-:W-:Y:S01]  /*5950*/  LOP3.LUT R39, R37, R88, RZ, 0xfc, !PT ;  /* 0x0000005825277212 */ /* 0x000fe200078efcff */
[----:B------:R-:W-:-:S02]  /*5960*/  IMAD.X R43, R19, 0x1, R4, P1 ;  /* 0x00000001132b7824 */ /* 0x000fc400008e0604 */
[----:B------:R-:W-:Y:S01]  /*5970*/  IMAD R16, R16, 0x2, R155 ;  /* 0x0000000210107824 */ /* 0x000fe200078e029b */
[----:B------:R1:W-:Y:S03]  /*5980*/  LDGSTS.E.BYPASS.LTC128B.128 [R183+0x3800], desc[UR4][R24.64] ;  /* 0x0380000018b77fae */ /* 0x0003e6000b981a04 */
[----:B------:R-:W-:Y:S01]  /*5990*/  IMAD.IADD R20, R16, 0x1, R117 ;  /* 0x0000000110147824 */ /* 0x000fe200078e0275 */
[----:B------:R-:W-:Y:S04]  /*59a0*/  LDGSTS.E.BYPASS.LTC128B.128 [R183+0x4000], desc[UR4][R18.64] ;  /* 0x0400000012b77fae */ /* 0x000fe8000b981a04 */
[----:B------:R2:W-:Y:S04]  /*59b0*/  LDGSTS.E.BYPASS.LTC128B.128 [R183+0x4800], desc[UR4][R42.64] ;  /* 0x048000002ab77fae */ /* 0x0005e8000b981a04 */
[----:B------:R-:W-:Y:S04]  /*59c0*/  LDSM.16.M88.4 R28, [R16] ;  /* 0x00000000101c783b */ /* 0x000fe80000000200 */
[----:B------:R-:W3:Y:S04]  /*59d0*/  LDSM.16.M88.4 R4, [R86+0x1000] ;  /* 0x001000005604783b */ /* 0x000ee80000000200 */
[----:B------:R-:W-:Y:S04]  /*59e0*/  LDSM.16.M88.4 R20, [R20] ;  /* 0x000000001414783b */ /* 0x000fe80000000200 */
[----:B------:R-:W-:Y:S04]  /*59f0*/  LDSM.16.M88.4 R12, [R40+0x1000] ;  /* 0x00100000280c783b */ /* 0x000fe80000000200 */
[----:B------:R-:W4:Y:S04]  /*5a00*/  LDSM.16.M88.4 R32, [R86+0x1400] ;  /* 0x001400005620783b */ /* 0x000f280000000200 */
[----:B-1----:R-:W1:Y:S01]  /*5a10*/  LDSM.16.M88.4 R24, [R40+0x1400] ;  /* 0x001400002818783b */ /* 0x002e620000000200 */
[----:B--2---:R-:W-:-:S03]  /*5a20*/  VIADD R42, R39, 0xffffff01 ;  /* 0xffffff01272a7836 */ /* 0x004fc60000000000 */
[----:B------:R-:W0:Y:S02]  /*5a30*/  LDGDEPBAR ;  /* 0x00000000000079af */ /* 0x000e240000000000 */
[----:B------:R-:W-:Y:S01]  /*5a40*/  ISETP.GT.AND P3, PT, R89, R42, PT ;  /* 0x0000002a5900720c */ /* 0x000fe20003f64270 */
[C---:B---3--:R-:W-:Y:S08]  /*5a50*/  HMMA.16816.F32.BF16 R8, R28.reuse, R4, RZ ;  /* 0x000000041c08723c */ /* 0x048ff000000418ff */
[C---:B------:R-:W-:Y:S08]  /*5a60*/  HMMA.16816.F32.BF16 R4, R28.reuse, R6, RZ ;  /* 0x000000061c04723c */ /* 0x040ff000000418ff */
[----:B----4-:R-:W-:Y:S01]  /*5a70*/  HMMA.16816.F32.BF16 R16, R28, R32, RZ ;  /* 0x000000201c10723c */ /* 0x010fe200000418ff */
[----:B------:R-:W-:-:S07]  /*5a80*/  VIADD R32, R39, 0xffffff08 ;  /* 0xffffff0827207836 */ /* 0x000fce0000000000 */
[----:B------:R-:W-:Y:S01]  /*5a90*/  HMMA.16816.F32.BF16 R8, R20, R12, R8 ;  /* 0x0000000c1408723c */ /* 0x000fe20000041808 */
[----:B------:R-:W-:-:S05]  /*5aa0*/  VIADD R12, R39, 0xffffff00 ;  /* 0xffffff00270c7836 */ /* 0x000fca0000000000 */
[----:B------:R-:W-:Y:S02]  /*5ab0*/  ISETP.GT.AND P1, PT, R89, R12, PT ;  /* 0x0000000c5900720c */ /* 0x000fe40003f24270 */
[C---:B------:R-:W-:Y:S01]  /*5ac0*/  HMMA.16816.F32.BF16 R4, R20.reuse, R14, R4 ;  /* 0x0000000e1404723c */ /* 0x040fe20000041804 */
[C---:B------:R-:W-:Y:S02]  /*5ad0*/  ISETP.GE.AND P6, PT, R12.reuse, R167, PT ;  /* 0x000000a70c00720c */ /* 0x040fe40003fc6270 */
[----:B------:R-:W-:Y:S02]  /*5ae0*/  ISETP.GE.AND P5, PT, R12, R166, PT ;  /* 0x000000a60c00720c */ /* 0x000fe40003fa6270 */
[----:B------:R-:W-:Y:S02]  /*5af0*/  ISETP.GT.AND P2, PT, R36, R12, PT ;  /* 0x0000000c2400720c */ /* 0x000fe40003f44270 */
[----:B------:R-:W2:Y:S01]  /*5b00*/  LDSM.16.M88.4 R12, [R86+0x1800] ;  /* 0x00180000560c783b */ /* 0x000ea20000000200 */
[----:B-1----:R-:W-:Y:S03]  /*5b10*/  HMMA.16816.F32.BF16 R16, R20, R24, R16 ;  /* 0x000000181410723c */ /* 0x002fe60000041810 */
[----:B------:R-:W-:-:S02]  /*5b20*/  FSEL R135, R8, -INF , !P1 ;  /* 0xff80000008877808 */ /* 0x000fc40004800000 */
[----:B------:R-:W-:Y:S02]  /*5b30*/  FSEL R41, R10, -INF , !P2 ;  /* 0xff8000000a297808 */ /* 0x000fe40005000000 */
[----:B------:R-:W-:Y:S02]  /*5b40*/  ISETP.GE.AND P1, PT, R42, R167, PT ;  /* 0x000000a72a00720c */ /* 0x000fe40003f26270 */
[----:B------:R-:W-:Y:S02]  /*5b50*/  ISETP.GT.AND P2, PT, R36, R42, PT ;  /* 0x0000002a2400720c */ /* 0x000fe40003f44270 */
[----:B------:R-:W-:Y:S02]  /*5b60*/  FSEL R133, R9, -INF , !P3 ;  /* 0xff80000009857808 */ /* 0x000fe40005800000 */
[----:B------:R-:W-:Y:S02]  /*5b70*/  FSEL R43, R11, -INF , !P2 ;  /* 0xff8000000b2b7808 */ /* 0x000fe40005000000 */
[----:B------:R-:W-:Y:S01]  /*5b80*/  FSEL R135, R135, -INF , !P6 ;  /* 0xff80000087877808 */ /* 0x000fe20007000000 */
[----:B------:R-:W-:Y:S01]  /*5b90*/  HMMA.16816.F32.BF16 R8, R28, R34, RZ ;  /* 0x000000221c08723c */ /* 0x000fe200000418ff */
[----:B------:R-:W-:-:S02]  /*5ba0*/  FSEL R41, R41, -INF , !P5 ;  /* 0xff80000029297808 */ /* 0x000fc40006800000 */
[----:B------:R-:W-:Y:S02]  /*5bb0*/  FSEL R133, R133, -INF , !P1 ;  /* 0xff80000085857808 */ /* 0x000fe40004800000 */
[----:B------:R-:W-:Y:S02]  /*5bc0*/  ISETP.GT.AND P2, PT, R89, R32, PT ;  /* 0x000000205900720c */ /* 0x000fe40003f44270 */
[C---:B------:R-:W-:Y:S02]  /*5bd0*/  ISETP.GE.AND P6, PT, R32.reuse, R167, PT ;  /* 0x000000a72000720c */ /* 0x040fe40003fc6270 */
[----:B------:R-:W-:Y:S02]  /*5be0*/  ISETP.GE.AND P5, PT, R32, R166, PT ;  /* 0x000000a62000720c */ /* 0x000fe40003fa6270 */
[----:B------:R-:W-:Y:S02]  /*5bf0*/  ISETP.GT.AND P1, PT, R36, R32, PT ;  /* 0x000000202400720c */ /* 0x000fe40003f24270 */
[----:B------:R-:W1:Y:S01]  /*5c00*/  LDSM.16.M88.4 R32, [R40+0x1800] ;  /* 0x001800002820783b */ /* 0x000e620000000200 */
[----:B------:R-:W-:Y:S01]  /*5c10*/  ISETP.GE.AND P3, PT, R42, R166, PT ;  /* 0x000000a62a00720c */ /* 0x000fe20003f66270 */
[C---:B------:R-:W-:Y:S01]  /*5c20*/  VIADD R42, R39.reuse, 0xffffff09 ;  /* 0xffffff09272a7836 */ /* 0x040fe20000000000 */
[----:B------:R-:W-:Y:S01]  /*5c30*/  FSEL R165, R4, -INF , !P2 ;  /* 0xff80000004a57808 */ /* 0x000fe20005000000 */
[----:B------:R-:W-:Y:S01]  /*5c40*/  VIADD R4, R39, 0xffffff10 ;  /* 0xffffff1027047836 */ /* 0x000fe20000000000 */
[----:B------:R-:W-:-:S02]  /*5c50*/  FSEL R43, R43, -INF , !P3 ;  /* 0xff8000002b2b7808 */ /* 0x000fc40005800000 */
[-C--:B------:R-:W-:Y:S01]  /*5c60*/  ISETP.GT.AND P3, PT, R89, R42.reuse, PT ;  /* 0x0000002a5900720c */ /* 0x080fe20003f64270 */
[----:B------:R-:W-:Y:S01]  /*5c70*/  HMMA.16816.F32.BF16 R8, R20, R26, R8 ;  /* 0x0000001a1408723c */ /* 0x000fe20000041808 */
[----:B------:R-:W-:Y:S01]  /*5c80*/  FSEL R6, R6, -INF , !P1 ;  /* 0xff80000006067808 */ /* 0x000fe20004800000 */
[----:B------:R-:W3:Y:S01]  /*5c90*/  LDSM.16.M88.4 R24, [R86+0x1c00] ;  /* 0x001c00005618783b */ /* 0x000ee20000000200 */
[----:B------:R-:W-:Y:S02]  /*5ca0*/  ISETP.GE.AND P2, PT, R42, R167, PT ;  /* 0x000000a72a00720c */ /* 0x000fe40003f46270 */
[----:B------:R-:W-:Y:S02]  /*5cb0*/  ISETP.GT.AND P1, PT, R36, R42, PT ;  /* 0x0000002a2400720c */ /* 0x000fe40003f24270 */
[----:B------:R-:W-:Y:S02]  /*5cc0*/  FSEL R5, R5, -INF , !P3 ;  /* 0xff80000005057808 */ /* 0x000fe40005800000 */
        /* <DEDUP_REMOVED lines=8> */
[C---:B--2---:R-:W-:Y:S01]  /*5d50*/  HMMA.16816.F32.BF16 R4, R28.reuse, R12, RZ ;  /* 0x0000000c1c04723c */ /* 0x044fe200000418ff */
[----:B------:R-:W-:Y:S01]  /*5d60*/  ISETP.GE.AND P3, PT, R42, R166, PT ;  /* 0x000000a62a00720c */ /* 0x000fe20003f66270 */
[C---:B------:R-:W-:Y:S01]  /*5d70*/  VIADD R42, R39.reuse, 0xffffff11 ;  /* 0xffffff11272a7836 */ /* 0x040fe20000000000 */
[----:B------:R-:W-:Y:S01]  /*5d80*/  FSEL R171, R16, -INF , !P1 ;  /* 0xff80000010ab7808 */ /* 0x000fe20004800000 */
[----:B------:R-:W-:Y:S01]  /*5d90*/  VIADD R16, R39, 0xffffff18 ;  /* 0xffffff1827107836 */ /* 0x000fe20000000000 */
[----:B------:R-:W-:Y:S02]  /*5da0*/  FSEL R47, R47, -INF , !P3 ;  /* 0xff8000002f2f7808 */ /* 0x000fe40005800000 */
[----:B------:R-:W-:Y:S01]  /*5db0*/  ISETP.GT.AND P3, PT, R89, R42, PT ;  /* 0x0000002a5900720c */ /* 0x000fe20003f64270 */
[----:B------:R-:W-:Y:S01]  /*5dc0*/  HMMA.16816.F32.BF16 R12, R28, R14, RZ ;  /* 0x0000000e1c0c723c */ /* 0x000fe200000418ff */
[----:B------:R-:W-:-:S02]  /*5dd0*/  ISETP.GE.AND P1, PT, R42, R167, PT ;  /* 0x000000a72a00720c */ /* 0x000fc40003f26270 */
[----:B------:R-:W-:Y:S02]  /*5de0*/  FSEL R18, R18, -INF , !P2 ;  /* 0xff80000012127808 */ /* 0x000fe40005000000 */
[----:B------:R-:W-:Y:S02]  /*5df0*/  FSEL R17, R17, -INF , !P3 ;  /* 0xff80000011117808 */ /* 0x000fe40005800000 */
[----:B------:R-:W-:Y:S02]  /*5e00*/  ISETP.GT.AND P2, PT, R36, R42, PT ;  /* 0x0000002a2400720c */ /* 0x000fe40003f44270 */
[----:B------:R-:W-:Y:S01]  /*5e10*/  ISETP.GE.AND P3, PT, R42, R166, PT ;  /* 0x000000a62a00720c */ /* 0x000fe20003f66270 */
[----:B------:R-:W-:Y:S01]  /*5e20*/  VIADD R42, R39, 0xffffff19 ;  /* 0xffffff19272a7836 */ /* 0x000fe20000000000 */
[----:B------:R-:W-:Y:S01]  /*5e30*/  FSEL R161, R17, -INF , !P1 ;  /* 0xff80000011a17808 */ /* 0x000fe20004800000 */
[----:B-1----:R-:W-:Y:S01]  /*5e40*/  HMMA.16816.F32.BF16 R4, R20, R32, R4 ;  /* 0x000000201404723c */ /* 0x002fe20000041804 */
[----:B------:R-:W-:Y:S01]  /*5e50*/  FSEL R55, R19, -INF , !P2 ;  /* 0xff80000013377808 */ /* 0x000fe20005000000 */
        /* <DEDUP_REMOVED lines=10> */
[----:B------:R-:W-:Y:S02]  /*5f00*/  FSEL R10, R10, -INF , !P1 ;  /* 0xff8000000a0a7808 */ /* 0x000fe40004800000 */
[-C--:B------:R-:W-:Y:S02]  /*5f10*/  ISETP.GT.AND P3, PT, R89, R42.reuse, PT ;  /* 0x0000002a5900720c */ /* 0x080fe40003f64270 */
[----:B------:R-:W-:Y:S02]  /*5f20*/  ISETP.GT.AND P1, PT, R36, R42, PT ;  /* 0x0000002a2400720c */ /* 0x000fe40003f24270 */
[----:B------:R-:W-:Y:S02]  /*5f30*/  FSEL R8, R8, -INF , !P2 ;  /* 0xff80000008087808 */ /* 0x000fe40005000000 */
[----:B------:R-:W-:Y:S02]  /*5f40*/  FSEL R9, R9, -INF , !P3 ;  /* 0xff80000009097808 */ /* 0x000fe40005800000 */
[----:B------:R-:W-:-:S02]  /*5f50*/  FSEL R11, R11, -INF , !P1 ;  /* 0xff8000000b0b7808 */ /* 0x000fc40004800000 */
[C---:B------:R-:W-:Y:S02]  /*5f60*/  ISETP.GE.AND P2, PT, R42.reuse, R167, PT ;  /* 0x000000a72a00720c */ /* 0x040fe40003f46270 */
[----:B------:R-:W-:Y:S01]  /*5f70*/  ISETP.GE.AND P3, PT, R42, R166, PT ;  /* 0x000000a62a00720c */ /* 0x000fe20003f66270 */
[----:B------:R-:W-:Y:S01]  /*5f80*/  VIADD R42, R39, 0xffffff21 ;  /* 0xffffff21272a7836 */ /* 0x000fe20000000000 */
[----:B------:R-:W-:Y:S02]  /*5f90*/  FSEL R179, R8, -INF , !P6 ;  /* 0xff80000008b37808 */ /* 0x000fe40007000000 */
[----:B------:R-:W-:Y:S02]  /*5fa0*/  FSEL R57, R10, -INF , !P5 ;  /* 0xff8000000a397808 */ /* 0x000fe40006800000 */
[----:B------:R-:W-:Y:S02]  /*5fb0*/  FSEL R145, R9, -INF , !P2 ;  /* 0xff80000009917808 */ /* 0x000fe40005000000 */
[----:B------:R-:W-:-:S02]  /*5fc0*/  FSEL R105, R11, -INF , !P3 ;  /* 0xff8000000b697808 */ /* 0x000fc40005800000 */
[----:B------:R-:W2:Y:S01]  /*5fd0*/  LDSM.16.M88.4 R8, [R86+0x2000] ;  /* 0x002000005608783b */ /* 0x000ea20000000200 */
[-C--:B------:R-:W-:Y:S02]  /*5fe0*/  ISETP.GT.AND P2, PT, R36, R32.reuse, PT ;  /* 0x000000202400720c */ /* 0x080fe40003f44270 */
[C---:B------:R-:W-:Y:S02]  /*5ff0*/  ISETP.GT.AND P1, PT, R89.reuse, R32, PT ;  /* 0x000000205900720c */ /* 0x040fe40003f24270 */
[C---:B------:R-:W-:Y:S02]  /*6000*/  ISETP.GE.AND P6, PT, R32.reuse, R167, PT ;  /* 0x000000a72000720c */ /* 0x040fe40003fc6270 */
[----:B------:R-:W-:Y:S02]  /*6010*/  ISETP.GE.AND P5, PT, R32, R166, PT ;  /* 0x000000a62000720c */ /* 0x000fe40003fa6270 */
[----:B------:R-:W-:Y:S01]  /*6020*/  FSEL R151, R6, -INF , !P2 ;  /* 0xff80000006977808 */ /* 0x000fe20005000000 */
[----:B---3--:R-:W-:Y:S01]  /*6030*/  HMMA.16816.F32.BF16 R32, R28, R24, RZ ;  /* 0x000000181c20723c */ /* 0x008fe200000418ff */
[-C--:B------:R-:W-:Y:S01]  /*6040*/  ISETP.GT.AND P3, PT, R89, R42.reuse, PT ;  /* 0x0000002a5900720c */ /* 0x080fe20003f64270 */
[----:B------:R-:W-:Y:S01]  /*6050*/  VIADD R24, R39, 0xffffff28 ;  /* 0xffffff2827187836 */ /* 0x000fe20000000000 */
[----:B------:R-:W-:-:S02]  /*6060*/  ISETP.GT.AND P2, PT, R36, R42, PT ;  /* 0x0000002a2400720c */ /* 0x000fc40003f44270 */
[----:B------:R-:W-:Y:S02]  /*6070*/  FSEL R141, R4, -INF , !P1 ;  /* 0xff800000048d7808 */ /* 0x000fe40004800000 */
[----:B------:R-:W-:Y:S02]  /*6080*/  FSEL R131, R5, -INF , !P3 ;  /* 0xff80000005837808 */ /* 0x000fe40005800000 */
[----:B------:R-:W-:Y:S02]  /*6090*/  FSEL R199, R7, -INF , !P2 ;  /* 0xff80000007c77808 */ /* 0x000fe40005000000 */
[----:B------:R-:W-:Y:S01]  /*60a0*/  HMMA.16816.F32.BF16 R4, R28, R26, RZ ;  /* 0x0000001a1c04723c */ /* 0x000fe200000418ff */
[----:B------:R-:W-:Y:S02]  /*60b0*/  ISETP.GE.AND P1, PT, R42, R167, PT ;  /* 0x000000a72a00720c */ /* 0x000fe40003f26270 */
[----:B------:R-:W-:Y:S02]  /*60c0*/  FSEL R141, R141, -INF , !P6 ;  /* 0xff8000008d8d7808 */ /* 0x000fe40007000000 */
[----:B------:R-:W-:-:S02]  /*60d0*/  FSEL R151, R151, -INF , !P5 ;  /* 0xff80000097977808 */ /* 0x000fc40006800000 */
[----:B------:R-:W-:Y:S02]  /*60e0*/  FSEL R131, R131, -INF , !P1 ;  /* 0xff80000083837808 */ /* 0x000fe40004800000 */
[----:B------:R-:W-:Y:S01]  /*60f0*/  ISETP.GT.AND P2, PT, R89, R24, PT ;  /* 0x000000185900720c */ /* 0x000fe20003f44270 */
[C---:B-1----:R-:W-:Y:S01]  /*6100*/  HMMA.16816.F32.BF16 R32, R20.reuse, R16, R32 ;  /* 0x000000101420723c */ /* 0x042fe20000041820 */
[C---:B------:R-:W-:Y:S02]  /*6110*/  ISETP.GE.AND P6, PT, R24.reuse, R167, PT ;  /* 0x000000a71800720c */ /* 0x040fe40003fc6270 */
[----:B------:R-:W-:Y:S02]  /*6120*/  ISETP.GE.AND P5, PT, R24, R166, PT ;  /* 0x000000a61800720c */ /* 0x000fe40003fa6270 */
[----:B------:R-:W-:Y:S02]  /*6130*/  ISETP.GT.AND P1, PT, R36, R24, PT ;  /* 0x000000182400720c */ /* 0x000fe40003f24270 */
[----:B------:R-:W1:Y:S01]  /*6140*/  LDSM.16.M88.4 R24, [R40+0x2000] ;  /* 0x002000002818783b */ /* 0x000e620000000200 */
[----:B------:R-:W-:Y:S01]  /*6150*/  ISETP.GE.AND P3, PT, R42, R166, PT ;  /* 0x000000a62a00720c */ /* 0x000fe20003f66270 */
[----:B------:R-:W-:Y:S01]  /*6160*/  VIADD R42, R39, 0xffffff29 ;  /* 0xffffff29272a7836 */ /* 0x000fe20000000000 */
[----:B------:R-:W-:Y:S01]  /*6170*/  HMMA.16816.F32.BF16 R4, R20, R18, R4 ;  /* 0x000000121404723c */ /* 0x000fe20000041804 */
[----:B------:R-:W-:Y:S01]  /*6180*/  FSEL R137, R12, -INF , !P2 ;  /* 0xff8000000c897808 */ /* 0x000fe20005000000 */
[----:B------:R-:W3:Y:S01]  /*6190*/  LDSM.16.M88.4 R16, [R86+0x2400] ;  /* 0x002400005610783b */ /* 0x000ee20000000200 */
[----:B------:R-:W-:Y:S01]  /*61a0*/  FSEL R199, R199, -INF , !P3 ;  /* 0xff800000c7c77808 */ /* 0x000fe20005800000 */
[----:B------:R-:W-:Y:S01]  /*61b0*/  VIADD R12, R39, 0xffffff30 ;  /* 0xffffff30270c7836 */ /* 0x000fe20000000000 */
[----:B------:R-:W-:-:S02]  /*61c0*/  ISETP.GT.AND P3, PT, R89, R42, PT ;  /* 0x0000002a5900720c */ /* 0x000fc40003f64270 */
[----:B------:R-:W-:Y:S02]  /*61d0*/  FSEL R14, R14, -INF , !P1 ;  /* 0xff8000000e0e7808 */ /* 0x000fe40004800000 */
[----:B------:R-:W-:Y:S02]  /*61e0*/  ISETP.GE.AND P2, PT, R42, R167, PT ;  /* 0x000000a72a00720c */ /* 0x000fe40003f46270 */
[----:B------:R-:W-:Y:S02]  /*61f0*/  ISETP.GT.AND P1, PT, R36, R42, PT ;  /* 0x0000002a2400720c */ /* 0x000fe40003f24270 */
[----:B------:R-:W-:Y:S02]  /*6200*/  FSEL R13, R13, -INF , !P3 ;  /* 0xff8000000d0d7808 */ /* 0x000fe40005800000 */
[----:B------:R-:W-:Y:S01]  /*6210*/  ISETP.GE.AND P3, PT, R42, R166, PT ;  /* 0x000000a62a00720c */ /* 0x000fe20003f66270 */
        /* <DEDUP_REMOVED lines=10> */
[----:B------:R-:W-:Y:S02]  /*62c0*/  FSEL R203, R203, -INF , !P3 ;  /* 0xff800000cbcb7808 */ /* 0x000fe40005800000 */
[----:B------:R-:W-:Y:S02]  /*62d0*/  ISETP.GT.AND P3, PT, R89, R42, PT ;  /* 0x0000002a5900720c */ /* 0x000fe40003f64270 */
[----:B------:R-:W-:Y:S01]  /*62e0*/  FSEL R123, R32, -INF , !P1 ;  /* 0xff800000207b7808 */ /* 0x000fe20004800000 */
[----:B------:R-:W-:Y:S01]  /*62f0*/  VIADD R32, R39, 0xffffff38 ;  /* 0xffffff3827207836 */ /* 0x000fe20000000000 */
[----:B------:R-:W-:Y:S01]  /*6300*/  FSEL R34, R34, -INF , !P2 ;  /* 0xff80000022227808 */ /* 0x000fe20005000000 */
[----:B------:R-:W-:Y:S01]  /*6310*/  HMMA.16816.F32.BF16 R8, R28, R10, RZ ;  /* 0x0000000a1c08723c */ /* 0x000fe200000418ff */
[----:B------:R-:W-:-:S02]  /*6320*/  ISETP.GE.AND P1, PT, R42, R167, PT ;  /* 0x000000a72a00720c */ /* 0x000fc40003f26270 */
[----:B------:R-:W-:Y:S02]  /*6330*/  ISETP.GT.AND P2, PT, R36, R42, PT ;  /* 0x0000002a2400720c */ /* 0x000fe40003f44270 */
[----:B------:R-:W-:Y:S02]  /*6340*/  FSEL R33, R33, -INF , !P3 ;  /* 0xff80000021217808 */ /* 0x000fe40005800000 */
[----:B------:R-:W-:Y:S02]  /*6350*/  FSEL R207, R35, -INF , !P2 ;  /* 0xff80000023cf7808 */ /* 0x000fe40005000000 */
[----:B------:R-:W-:Y:S02]  /*6360*/  FSEL R123, R123, -INF , !P6 ;  /* 0xff8000007b7b7808 */ /* 0x000fe40007000000 */
[----:B------:R-:W-:Y:S01]  /*6370*/  FSEL R205, R34, -INF , !P5 ;  /* 0xff80000022cd7808 */ /* 0x000fe20006800000 */
[----:B-1----:R-:W-:Y:S01]  /*6380*/  HMMA.16816.F32.BF16 R12, R20, R24, R12 ;  /* 0x00000018140c723c */ /* 0x002fe2000004180c */
[----:B------:R-:W-:Y:S01]  /*6390*/  FSEL R121, R33, -INF , !P1 ;  /* 0xff80000021797808 */ /* 0x000fe20004800000 */
[C---:B------:R-:W-:Y:S01]  /*63a0*/  VIADD R24, R39.reuse, 0xffffff40 ;  /* 0xffffff4027187836 */ /* 0x040fe20000000000 */
[----:B------:R-:W-:Y:S01]  /*63b0*/  ISETP.GE.AND P3, PT, R42, R166, PT ;  /* 0x000000a62a00720c */ /* 0x000fe20003f66270 */
[----:B------:R-:W-:Y:S01]  /*63c0*/  VIADD R42, R39, 0xffffff39 ;  /* 0xffffff39272a7836 */ /* 0x000fe20000000000 */
[----:B------:R-:W-:-:S02]  /*63d0*/  ISETP.GT.AND P2, PT, R89, R32, PT ;  /* 0x000000205900720c */ /* 0x000fc40003f44270 */
[C---:B------:R-:W-:Y:S01]  /*63e0*/  ISETP.GE.AND P6, PT, R32.reuse, R167, PT ;  /* 0x000000a72000720c */ /* 0x040fe20003fc6270 */
[----:B------:R-:W-:Y:S01]  /*63f0*/  HMMA.16816.F32.BF16 R8, R20, R26, R8 ;  /* 0x0000001a1408723c */ /* 0x000fe20000041808 */
[----:B------:R-:W-:Y:S02]  /*6400*/  ISETP.GE.AND P5, PT, R32, R166, PT ;  /* 0x000000a62000720c */ /* 0x000fe40003fa6270 */
[----:B------:R-:W-:Y:S02]  /*6410*/  ISETP.GT.AND P1, PT, R36, R32, PT ;  /* 0x000000202400720c */ /* 0x000fe40003f24270 */
[----:B------:R-:W1:Y:S01]  /*6420*/  LDSM.16.M88.4 R32, [R40+0x2400] ;  /* 0x002400002820783b */ /* 0x000e620000000200 */
[----:B------:R-:W-:Y:S02]  /*6430*/  FSEL R207, R207, -INF , !P3 ;  /* 0xff800000cfcf7808 */ /* 0x000fe40005800000 */
[----:B------:R-:W-:Y:S02]  /*6440*/  ISETP.GT.AND P3, PT, R89, R42, PT ;  /* 0x0000002a5900720c */ /* 0x000fe40003f64270 */
[----:B------:R-:W-:-:S02]  /*6450*/  FSEL R4, R4, -INF , !P2 ;  /* 0xff80000004047808 */ /* 0x000fc40005000000 */
[----:B------:R-:W-:Y:S02]  /*6460*/  FSEL R6, R6, -INF , !P1 ;  /* 0xff80000006067808 */ /* 0x000fe40004800000 */
[----:B------:R-:W-:Y:S02]  /*6470*/  ISETP.GE.AND P2, PT, R42, R167, PT ;  /* 0x000000a72a00720c */ /* 0x000fe40003f46270 */
[----:B------:R-:W-:Y:S02]  /*6480*/  ISETP.GT.AND P1, PT, R36, R42, PT ;  /* 0x0000002a2400720c */ /* 0x000fe40003f24270 */
[----:B------:R-:W-:Y:S02]  /*6490*/  FSEL R5, R5, -INF , !P3 ;  /* 0xff80000005057808 */ /* 0x000fe40005800000 */
[----:B------:R-:W-:Y:S02]  /*64a0*/  FSEL R211, R7, -INF , !P1 ;  /* 0xff80000007d37808 */ /* 0x000fe40004800000 */
[----:B------:R-:W-:-:S02]  /*64b0*/  FSEL R127, R4, -INF , !P6 ;  /* 0xff800000047f7808 */ /* 0x000fc40007000000 */
[----:B------:R-:W-:Y:S02]  /*64c0*/  FSEL R209, R6, -INF , !P5 ;  /* 0xff80000006d17808 */ /* 0x000fe40006800000 */
[----:B------:R-:W-:Y:S02]  /*64d0*/  FSEL R119, R5, -INF , !P2 ;  /* 0xff80000005777808 */ /* 0x000fe40005000000 */
[----:B------:R-:W-:Y:S01]  /*64e0*/  ISETP.GT.AND P1, PT, R89, R24, PT ;  /* 0x000000185900720c */ /* 0x000fe20003f24270 */
[----:B---3--:R-:W-:Y:S01]  /*64f0*/  HMMA.16816.F32.BF16 R4, R28, R16, RZ ;  /* 0x000000101c04723c */ /* 0x008fe200000418ff */
[C---:B------:R-:W-:Y:S01]  /*6500*/  ISETP.GE.AND P6, PT, R24.reuse, R167, PT ;  /* 0x000000a71800720c */ /* 0x040fe20003fc6270 */
[----:B------:R-:W-:Y:S01]  /*6510*/  VIADD R16, R39, 0xffffff48 ;  /* 0xffffff4827107836 */ /* 0x000fe20000000000 */
[----:B------:R-:W-:Y:S02]  /*6520*/  ISETP.GE.AND P5, PT, R24, R166, PT ;  /* 0x000000a61800720c */ /* 0x000fe40003fa6270 */
[----:B------:R-:W-:-:S02]  /*6530*/  ISETP.GT.AND P2, PT, R36, R24, PT ;  /* 0x000000182400720c */ /* 0x000fc40003f44270 */
[----:B------:R-:W2:Y:S01]  /*6540*/  LDSM.16.M88.4 R24, [R86+0x2800] ;  /* 0x002800005618783b */ /* 0x000ea20000000200 */
[----:B------:R-:W-:Y:S01]  /*6550*/  ISETP.GE.AND P3, PT, R42, R166, PT ;  /* 0x000000a62a00720c */ /* 0x000fe20003f66270 */
[----:B------:R-:W-:Y:S01]  /*6560*/  VIADD R42, R39, 0xffffff41 ;  /* 0xffffff41272a7836 */ /* 0x000fe20000000000 */
[----:B------:R-:W-:Y:S02]  /*6570*/  FSEL R213, R14, -INF , !P2 ;  /* 0xff8000000ed57808 */ /* 0x000fe40005000000 */
[----:B------:R-:W-:Y:S02]  /*6580*/  FSEL R211, R211, -INF , !P3 ;  /* 0xff800000d3d37808 */ /* 0x000fe40005800000 */
[-C--:B------:R-:W-:Y:S02]  /*6590*/  ISETP.GT.AND P3, PT, R89, R42.reuse, PT ;  /* 0x0000002a5900720c */ /* 0x080fe40003f64270 */
[----:B------:R-:W-:Y:S02]  /*65a0*/  ISETP.GT.AND P2, PT, R36, R42, PT ;  /* 0x0000002a2400720c */ /* 0x000fe40003f44270 */
[----:B------:R-:W-:-:S02]  /*65b0*/  FSEL R111, R12, -INF , !P1 ;  /* 0xff8000000c6f7808 */ /* 0x000fc40004800000 */
[C---:B------:R-:W-:Y:S01]  /*65c0*/  ISETP.GE.AND P1, PT, R42.reuse, R167, PT ;  /* 0x000000a72a00720c */ /* 0x040fe20003f26270 */
[----:B-1----:R-:W-:Y:S01]  /*65d0*/  HMMA.16816.F32.BF16 R4, R20, R32, R4 ;  /* 0x000000201404723c */ /* 0x002fe20000041804 */
[----:B------:R-:W-:Y:S02]  /*65e0*/  FSEL R109, R13, -INF , !P3 ;  /* 0xff8000000d6d7808 */ /* 0x000fe40005800000 */
[----:B------:R-:W-:Y:S01]  /*65f0*/  ISETP.GE.AND P3, PT, R42, R166, PT ;  /* 0x000000a62a00720c */ /* 0x000fe20003f66270 */
[----:B------:R-:W-:Y:S01]  /*6600*/  VIADD R42, R39, 0xffffff49 ;  /* 0xffffff49272a7836 */ /* 0x000fe20000000000 */
        /* <DEDUP_REMOVED lines=10> */
[----:B------:R-:W-:-:S02]  /*66b0*/  FSEL R215, R215, -INF , !P3 ;  /* 0xff800000d7d77808 */ /* 0x000fc40005800000 */
[-C--:B------:R-:W-:Y:S02]  /*66c0*/  ISETP.GT.AND P3, PT, R89, R42.reuse, PT ;  /* 0x0000002a5900720c */ /* 0x080fe40003f64270 */
[----:B------:R-:W-:Y:S01]  /*66d0*/  FSEL R117, R8, -INF , !P2 ;  /* 0xff80000008757808 */ /* 0x000fe20005000000 */
[----:B------:R-:W-:Y:S01]  /*66e0*/  VIADD R8, R39, 0xffffff50 ;  /* 0xffffff5027087836 */ /* 0x000fe20000000000 */
[----:B------:R-:W-:Y:S01]  /*66f0*/  FSEL R10, R10, -INF , !P1 ;  /* 0xff8000000a0a7808 */ /* 0x000fe20004800000 */
[----:B------:R-:W-:Y:S01]  /*6700*/  HMMA.16816.F32.BF16 R12, R20, R34, R12 ;  /* 0x00000022140c723c */ /* 0x000fe2000004180c */
[----:B------:R-:W-:Y:S02]  /*6710*/  ISETP.GE.AND P2, PT, R42, R167, PT ;  /* 0x000000a72a00720c */ /* 0x000fe40003f46270 */
[----:B------:R-:W-:Y:S02]  /*6720*/  ISETP.GT.AND P1, PT, R36, R42, PT ;  /* 0x0000002a2400720c */ /* 0x000fe40003f24270 */
[----:B------:R-:W-:-:S02]  /*6730*/  FSEL R9, R9, -INF , !P3 ;  /* 0xff80000009097808 */ /* 0x000fc40005800000 */
[----:B------:R-:W-:Y:S01]  /*6740*/  FSEL R219, R11, -INF , !P1 ;  /* 0xff8000000bdb7808 */ /* 0x000fe20004800000 */
[C---:B--2---:R-:W-:Y:S01]  /*6750*/  HMMA.16816.F32.BF16 R32, R28.reuse, R24, RZ ;  /* 0x000000181c20723c */ /* 0x044fe200000418ff */
[----:B------:R-:W-:Y:S02]  /*6760*/  FSEL R117, R117, -INF , !P6 ;  /* 0xff80000075757808 */ /* 0x000fe40007000000 */
[----:B------:R-:W-:Y:S02]  /*6770*/  FSEL R217, R10, -INF , !P5 ;  /* 0xff8000000ad97808 */ /* 0x000fe40006800000 */
[----:B------:R-:W-:Y:S02]  /*6780*/  FSEL R107, R9, -INF , !P2 ;  /* 0xff800000096b7808 */ /* 0x000fe40005000000 */
[----:B------:R-:W-:Y:S01]  /*6790*/  ISETP.GT.AND P1, PT, R89, R8, PT ;  /* 0x000000085900720c */ /* 0x000fe20003f24270 */
[----:B------:R-:W-:Y:S01]  /*67a0*/  HMMA.16816.F32.BF16 R24, R28, R26, RZ ;  /* 0x0000001a1c18723c */ /* 0x000fe200000418ff */
[----:B------:R-:W-:-:S02]  /*67b0*/  ISETP.GE.AND P6, PT, R8, R167, PT ;  /* 0x000000a70800720c */ /* 0x000fc40003fc6270 */
[----:B------:R-:W-:Y:S02]  /*67c0*/  ISETP.GE.AND P5, PT, R8, R166, PT ;  /* 0x000000a60800720c */ /* 0x000fe40003fa6270 */
[----:B------:R-:W-:Y:S02]  /*67d0*/  ISETP.GT.AND P2, PT, R36, R8, PT ;  /* 0x000000082400720c */ /* 0x000fe40003f44270 */
[----:B------:R-:W2:Y:S01]  /*67e0*/  LDSM.16.M88.4 R8, [R86+0x2c00] ;  /* 0x002c00005608783b */ /* 0x000ea20000000200 */
[----:B------:R-:W-:Y:S01]  /*67f0*/  ISETP.GE.AND P3, PT, R42, R166, PT ;  /* 0x000000a62a00720c */ /* 0x000fe20003f66270 */
[C---:B------:R-:W-:Y:S01]  /*6800*/  VIADD R42, R39.reuse, 0xffffff51 ;  /* 0xffffff51272a7836 */ /* 0x040fe20000000000 */
[----:B------:R-:W-:Y:S01]  /*6810*/  FSEL R103, R4, -INF , !P1 ;  /* 0xff80000004677808 */ /* 0x000fe20004800000 */
[----:B------:R-:W-:Y:S01]  /*6820*/  VIADD R4, R39, 0xffffff58 ;  /* 0xffffff5827047836 */ /* 0x000fe20000000000 */
[----:B------:R-:W-:Y:S02]  /*6830*/  FSEL R219, R219, -INF , !P3 ;  /* 0xff800000dbdb7808 */ /* 0x000fe40005800000 */
[----:B------:R-:W-:-:S02]  /*6840*/  ISETP.GT.AND P3, PT, R89, R42, PT ;  /* 0x0000002a5900720c */ /* 0x000fc40003f64270 */
[----:B------:R-:W-:Y:S01]  /*6850*/  FSEL R6, R6, -INF , !P2 ;  /* 0xff80000006067808 */ /* 0x000fe20005000000 */
[C---:B-1----:R-:W-:Y:S01]  /*6860*/  HMMA.16816.F32.BF16 R32, R20.reuse, R16, R32 ;  /* 0x000000101420723c */ /* 0x042fe20000041820 */
[----:B------:R-:W-:Y:S01]  /*6870*/  ISETP.GE.AND P1, PT, R42, R167, PT ;  /* 0x000000a72a00720c */ /* 0x000fe20003f26270 */
[----:B------:R-:W-:Y:S01]  /*6880*/  VIADD R16, R39, 0xffffff61 ;  /* 0xffffff6127107836 */ /* 0x000fe20000000000 */
[----:B------:R-:W-:Y:S02]  /*6890*/  ISETP.GT.AND P2, PT, R36, R42, PT ;  /* 0x0000002a2400720c */ /* 0x000fe40003f44270 */
[----:B------:R-:W-:Y:S02]  /*68a0*/  FSEL R5, R5, -INF , !P3 ;  /* 0xff80000005057808 */ /* 0x000fe40005800000 */
[----:B------:R-:W-:Y:S01]  /*68b0*/  FSEL R44, R7, -INF , !P2 ;  /* 0xff800000072c7808 */ /* 0x000fe20005000000 */
[----:B------:R-:W-:Y:S01]  /*68c0*/  HMMA.16816.F32.BF16 R24, R20, R18, R24 ;  /* 0x000000121418723c */ /* 0x000fe20000041818 */
[----:B------:R-:W-:Y:S01]  /*68d0*/  FSEL R103, R103, -INF , !P6 ;  /* 0xff80000067677808 */ /* 0x000fe20007000000 */
[----:B------:R-:W-:Y:S01]  /*68e0*/  VIADD R18, R39, 0xffffff60 ;  /* 0xffffff6027127836 */ /* 0x000fe20000000000 */
        /* <DEDUP_REMOVED lines=8> */
[----:B------:R-:W-:Y:S01]  /*6970*/  VIADD R42, R39, 0xffffff59 ;  /* 0xffffff59272a7836 */ /* 0x000fe20000000000 */
[----:B------:R-:W-:Y:S01]  /*6980*/  FSEL R12, R12, -INF , !P2 ;  /* 0xff8000000c0c7808 */ /* 0x000fe20005000000 */
[----:B------:R-:W-:-:S04]  /*6990*/  DEPBAR.LE SB0, 0x0 ;  /* 0x000080000000791a */ /* 0x000fc80000000000 */
[----:B------:R-:W-:Y:S01]  /*69a0*/  FSEL R17, R44, -INF , !P3 ;  /* 0xff8000002c117808 */ /* 0x000fe20005800000 */
[----:B------:R-:W-:Y:S01]  /*69b0*/  BAR.SYNC.DEFER_BLOCKING 0x0 ;  /* 0x0000000000007b1d */ /* 0x000fe20000010000 */
[-C--:B------:R-:W-:Y:S02]  /*69c0*/  ISETP.GT.AND P3, PT, R89, R42.reuse, PT ;  /* 0x0000002a5900720c */ /* 0x080fe40003f64270 */
[----:B------:R-:W-:Y:S02]  /*69d0*/  FSEL R14, R14, -INF , !P1 ;  /* 0xff8000000e0e7808 */ /* 0x000fe40004800000 */
[----:B------:R-:W-:Y:S02]  /*69e0*/  ISETP.GE.AND P2, PT, R42, R167, PT ;  /* 0x000000a72a00720c */ /* 0x000fe40003f46270 */
[----:B------:R-:W-:Y:S02]  /*69f0*/  ISETP.GT.AND P1, PT, R36, R42, PT ;  /* 0x0000002a2400720c */ /* 0x000fe40003f24270 */
[----:B------:R-:W-:-:S02]  /*6a00*/  FSEL R13, R13, -INF , !P3 ;  /* 0xff8000000d0d7808 */ /* 0x000fc40005800000 */
[----:B------:R-:W-:Y:S02]  /*6a10*/  FSEL R19, R15, -INF , !P1 ;  /* 0xff8000000f137808 */ /* 0x000fe40004800000 */
[----:B------:R-:W-:Y:S02]  /*6a20*/  FSEL R101, R12, -INF , !P6 ;  /* 0xff8000000c657808 */ /* 0x000fe40007000000 */
[----:B------:R-:W-:Y:S02]  /*6a30*/  FSEL R223, R14, -INF , !P5 ;  /* 0xff8000000edf7808 */ /* 0x000fe40006800000 */
[----:B------:R-:W-:Y:S02]  /*6a40*/  FSEL R99, R13, -INF , !P2 ;  /* 0xff8000000d637808 */ /* 0x000fe40005000000 */
[----:B--2---:R-:W-:Y:S01]  /*6a50*/  HMMA.16816.F32.BF16 R12, R28, R8, RZ ;  /* 0x000000081c0c723c */ /* 0x004fe200000418ff */
[----:B------:R-:W-:Y:S02]  /*6a60*/  ISETP.GE.AND P3, PT, R42, R166, PT ;  /* 0x000000a62a00720c */ /* 0x000fe40003f66270 */
[----:B------:R-:W-:-:S02]  /*6a70*/  ISETP.GT.AND P2, PT, R36, R18, PT ;  /* 0x000000122400720c */ /* 0x000fc40003f44270 */
[----:B------:R-:W-:Y:S02]  /*6a80*/  FSEL R19, R19, -INF , !P3 ;  /* 0xff80000013137808 */ /* 0x000fe40005800000 */
[C---:B------:R-:W-:Y:S01]  /*6a90*/  ISETP.GT.AND P1, PT, R89.reuse, R18, PT ;  /* 0x000000125900720c */ /* 0x040fe20003f24270 */
[----:B------:R-:W-:Y:S01]  /*6aa0*/  HMMA.16816.F32.BF16 R8, R28, R10, RZ ;  /* 0x0000000a1c08723c */ /* 0x000fe200000418ff */
[-C--:B------:R-:W-:Y:S02]  /*6ab0*/  ISETP.GT.AND P3, PT, R89, R16.reuse, PT ;  /* 0x000000105900720c */ /* 0x080fe40003f64270 */
[----:B------:R-:W-:Y:S02]  /*6ac0*/  FSEL R34, R34, -INF , !P2 ;  /* 0xff80000022227808 */ /* 0x000fe40005000000 */
[----:B------:R-:W-:Y:S02]  /*6ad0*/  ISETP.GT.AND P2, PT, R36, R16, PT ;  /* 0x000000102400720c */ /* 0x000fe40003f44270 */
[----:B------:R-:W-:-:S02]  /*6ae0*/  ISETP.GE.AND P6, PT, R18, R167, PT ;  /* 0x000000a71200720c */ /* 0x000fc40003fc6270 */
[-C--:B------:R-:W-:Y:S01]  /*6af0*/  ISETP.GE.AND P5, PT, R18, R166.reuse, PT ;  /* 0x000000a61200720c */ /* 0x080fe20003fa6270 */
[----:B------:R-:W-:Y:S01]  /*6b00*/  VIADD R18, R39, 0xffffff68 ;  /* 0xffffff6827127836 */ /* 0x000fe20000000000 */
[----:B------:R-:W-:Y:S01]  /*6b10*/  FSEL R32, R32, -INF , !P1 ;  /* 0xff80000020207808 */ /* 0x000fe20004800000 */
[C---:B-1----:R-:W-:Y:S01]  /*6b20*/  HMMA.16816.F32.BF16 R12, R20.reuse, R4, R12 ;  /* 0x00000004140c723c */ /* 0x042fe2000004180c */
[----:B------:R-:W-:Y:S01]  /*6b30*/  FSEL R33, R33, -INF , !P3 ;  /* 0xff80000021217808 */ /* 0x000fe20005800000 */
[C---:B------:R-:W-:Y:S01]  /*6b40*/  VIADD R4, R39.reuse, 0xffffff71 ;  /* 0xffffff7127047836 */ /* 0x040fe20000000000 */
[C---:B------:R-:W-:Y:S02]  /*6b50*/  ISETP.GE.AND P1, PT, R16.reuse, R167, PT ;  /* 0x000000a71000720c */ /* 0x040fe40003f26270 */
[----:B------:R-:W-:Y:S01]  /*6b60*/  ISETP.GE.AND P3, PT, R16, R166, PT ;  /* 0x000000a61000720c */ /* 0x000fe20003f66270 */
[----:B------:R-:W-:Y:S01]  /*6b70*/  VIADD R16, R39, 0xffffff69 ;  /* 0xffffff6927107836 */ /* 0x000fe20000000000 */
[----:B------:R-:W-:Y:S01]  /*6b80*/  FSEL R35, R35, -INF , !P2 ;  /* 0xff80000023237808 */ /* 0x000fe20005000000 */
[----:B------:R-:W-:Y:S01]  /*6b90*/  HMMA.16816.F32.BF16 R8, R20, R6, R8 ;  /* 0x000000061408723c */ /* 0x000fe20000041808 */
[----:B------:R-:W-:-:S02]  /*6ba0*/  FSEL R65, R33, -INF , !P1 ;  /* 0xff80000021417808 */ /* 0x000fc40004800000 */
[-C--:B------:R-:W-:Y:S02]  /*6bb0*/  ISETP.GT.AND P1, PT, R36, R18.reuse, PT ;  /* 0x000000122400720c */ /* 0x080fe40003f24270 */
[----:B------:R-:W-:Y:S02]  /*6bc0*/  FSEL R5, R35, -INF , !P3 ;  /* 0xff80000023057808 */ /* 0x000fe40005800000 */
[C---:B------:R-:W-:Y:S02]  /*6bd0*/  ISETP.GT.AND P2, PT, R89.reuse, R18, PT ;  /* 0x000000125900720c */ /* 0x040fe40003f44270 */
[----:B------:R-:W-:Y:S02]  /*6be0*/  ISETP.GT.AND P3, PT, R89, R16, PT ;  /* 0x000000105900720c */ /* 0x000fe40003f64270 */
[----:B------:R-:W-:Y:S02]  /*6bf0*/  FSEL R26, R26, -INF , !P1 ;  /* 0xff8000001a1a7808 */ /* 0x000fe40004800000 */
[----:B------:R-:W-:-:S02]  /*6c00*/  FSEL R24, R24, -INF , !P2 ;  /* 0xff80000018187808 */ /* 0x000fc40005000000 */
[----:B------:R-:W-:Y:S02]  /*6c10*/  ISETP.GT.AND P1, PT, R36, R16, PT ;  /* 0x000000102400720c */ /* 0x000fe40003f24270 */
[----:B------:R-:W-:Y:S02]  /*6c20*/  FSEL R25, R25, -INF , !P3 ;  /* 0xff80000019197808 */ /* 0x000fe40005800000 */
[----:B------:R-:W-:Y:S02]  /*6c30*/  FSEL R29, R34, -INF , !P5 ;  /* 0xff800000221d7808 */ /* 0x000fe40006800000 */
[C---:B------:R-:W-:Y:S02]  /*6c40*/  ISETP.GE.AND P2, PT, R16.reuse, R167, PT ;  /* 0x000000a71000720c */ /* 0x040fe40003f46270 */
[-C--:B------:R-:W-:Y:S01]  /*6c50*/  ISETP.GE.AND P3, PT, R16, R166.reuse, PT ;  /* 0x000000a61000720c */ /* 0x080fe20003f66270 */
[----:B------:R-:W-:Y:S01]  /*6c60*/  VIADD R16, R39, 0xffffff70 ;  /* 0xffffff7027107836 */ /* 0x000fe20000000000 */
[----:B------:R-:W-:-:S02]  /*6c70*/  ISETP.GE.AND P5, PT, R18, R166, PT ;  /* 0x000000a61200720c */ /* 0x000fc40003fa6270 */
[----:B------:R-:W-:Y:S02]  /*6c80*/  FSEL R27, R27, -INF , !P1 ;  /* 0xff8000001b1b7808 */ /* 0x000fe40004800000 */
[----:B------:R-:W-:Y:S02]  /*6c90*/  FSEL R197, R26, -INF , !P5 ;  /* 0xff8000001ac57808 */ /* 0x000fe40006800000 */
[-C--:B------:R-:W-:Y:S02]  /*6ca0*/  ISETP.GT.AND P5, PT, R36, R16.reuse, PT ;  /* 0x000000102400720c */ /* 0x080fe40003fa4270 */
[----:B------:R-:W-:Y:S02]  /*6cb0*/  FSEL R195, R27, -INF , !P3 ;  /* 0xff8000001bc37808 */ /* 0x000fe40005800000 */
[C---:B------:R-:W-:Y:S02]  /*6cc0*/  ISETP.GT.AND P1, PT, R89.reuse, R16, PT ;  /* 0x000000105900720c */ /* 0x040fe40003f24270 */
[----:B------:R-:W-:-:S02]  /*6cd0*/  ISETP.GT.AND P3, PT, R89, R4, PT ;  /* 0x000000045900720c */ /* 0x000fc40003f64270 */
[----:B------:R-:W-:Y:S02]  /*6ce0*/  FSEL R14, R14, -INF , !P5 ;  /* 0xff8000000e0e7808 */ /* 0x000fe40006800000 */
[----:B------:R-:W-:Y:S02]  /*6cf0*/  ISETP.GT.AND P5, PT, R36, R4, PT ;  /* 0x000000042400720c */ /* 0x000fe40003fa4270 */
[----:B------:R-:W-:Y:S02]  /*6d00*/  FSEL R12, R12, -INF , !P1 ;  /* 0xff8000000c0c7808 */ /* 0x000fe40004800000 */
[----:B------:R-:W-:Y:S02]  /*6d10*/  FSEL R13, R13, -INF , !P3 ;  /* 0xff8000000d0d7808 */ /* 0x000fe40005800000 */
[C---:B------:R-:W-:Y:S02]  /*6d20*/  ISETP.GE.AND P1, PT, R4.reuse, R167, PT ;  /* 0x000000a70400720c */ /* 0x040fe40003f26270 */
[----:B------:R-:W-:Y:S01]  /*6d30*/  ISETP.GE.AND P3, PT, R4, R166, PT ;  /* 0x000000a60400720c */ /* 0x000fe20003f66270 */
[----:B------:R-:W-:Y:S01]  /*6d40*/  VIADD R4, R39, 0xffffff78 ;  /* 0xffffff7827047836 */ /* 0x000fe20000000000 */
[----:B------:R-:W-:Y:S01]  /*6d50*/  FSEL R15, R15, -INF , !P5 ;  /* 0xff8000000f0f7808 */ /* 0x000fe20006800000 */
[----:B------:R-:W-:Y:S01]  /*6d60*/  VIADD R39, R39, 0xffffff79 ;  /* 0xffffff7927277836 */ /* 0x000fe20000000000 */
[----:B------:R-:W-:-:S02]  /*6d70*/  FSEL R97, R32, -INF , !P6 ;  /* 0xff80000020617808 */ /* 0x000fc40007000000 */
[----:B------:R-:W-:Y:S02]  /*6d80*/  ISETP.GE.AND P6, PT, R18, R167, PT ;  /* 0x000000a71200720c */ /* 0x000fe40003fc6270 */
[----:B------:R-:W-:Y:S02]  /*6d90*/  FSEL R191, R15, -INF , !P3 ;  /* 0xff8000000fbf7808 */ /* 0x000fe40005800000 */
[----:B------:R-:W-:Y:S02]  /*6da0*/  ISETP.GT.AND P3, PT, R89, R39, PT ;  /* 0x000000275900720c */ /* 0x000fe40003f64270 */
[----:B------:R-:W-:Y:S02]  /*6db0*/  FSEL R93, R24, -INF , !P6 ;  /* 0xff800000185d7808 */ /* 0x000fe40007000000 */
[----:B------:R-:W-:Y:S02]  /*6dc0*/  ISETP.GE.AND P6, PT, R16, R167, PT ;  /* 0x000000a71000720c */ /* 0x000fe40003fc6270 */
[----:B------:R-:W-:-:S02]  /*6dd0*/  FSEL R9, R9, -INF , !P3 ;  /* 0xff80000009097808 */ /* 0x000fc40005800000 */
[----:B------:R-:W-:Y:S02]  /*6de0*/  FSEL R61, R25, -INF , !P2 ;  /* 0xff800000193d7808 */ /* 0x000fe40005000000 */
[----:B------:R-:W-:Y:S02]  /*6df0*/  ISETP.GT.U32.AND P3, PT, R91, R168, PT ;  /* 0x000000a85b00720c */ /* 0x000fe40003f64070 */
[----:B------:R-:W-:Y:S02]  /*6e00*/  ISETP.GE.AND P2, PT, R16, R166, PT ;  /* 0x000000a61000720c */ /* 0x000fe40003f46270 */
[----:B------:R-:W-:Y:S02]  /*6e10*/  FSEL R95, R12, -INF , !P6 ;  /* 0xff8000000c5f7808 */ /* 0x000fe40007000000 */
[----:B------:R-:W-:Y:S02]  /*6e20*/  FSEL R63, R13, -INF , !P1 ;  /* 0xff8000000d3f7808 */ /* 0x000fe40004800000 */
[----:B------:R-:W-:-:S02]  /*6e30*/  ISETP.GT.AND P6, PT, R89, R4, PT ;  /* 0x000000045900720c */ /* 0x000fc40003fc4270 */
[----:B------:R-:W-:Y:S02]  /*6e40*/  ISETP.GT.AND P1, PT, R36, R4, PT ;  /* 0x000000042400720c */ /* 0x000fe40003f24270 */
[----:B------:R-:W-:Y:S02]  /*6e50*/  FSEL R193, R14, -INF , !P2 ;  /* 0xff8000000ec17808 */ /* 0x000fe40005000000 */
[----:B------:R-:W-:Y:S02]  /*6e60*/  ISETP.GE.AND P2, PT, R4, R167, PT ;  /* 0x000000a70400720c */ /* 0x000fe40003f46270 */
[----:B------:R-:W-:Y:S02]  /*6e70*/  FSEL R8, R8, -INF , !P6 ;  /* 0xff80000008087808 */ /* 0x000fe40007000000 */
[----:B------:R-:W-:Y:S02]  /*6e80*/  FSEL R10, R10, -INF , !P1 ;  /* 0xff8000000a0a7808 */ /* 0x000fe40004800000 */
[----:B------:R-:W-:-:S02]  /*6e90*/  ISETP.GT.AND P1, PT, R36, R39, PT ;  /* 0x000000272400720c */ /* 0x000fc40003f24270 */
[----:B------:R-:W-:Y:S02]  /*6ea0*/  FSEL R67, R8, -INF , !P2 ;  /* 0xff80000008437808 */ /* 0x000fe40005000000 */
[-C--:B------:R-:W-:Y:S02]  /*6eb0*/  ISETP.GE.AND P5, PT, R4, R166.reuse, PT ;  /* 0x000000a60400720c */ /* 0x080fe40003fa6270 */
[C---:B------:R-:W-:Y:S02]  /*6ec0*/  ISETP.GE.AND P6, PT, R39.reuse, R167, PT ;  /* 0x000000a72700720c */ /* 0x040fe40003fc6270 */
[----:B------:R-:W-:Y:S02]  /*6ed0*/  ISETP.GE.AND P2, PT, R39, R166, PT ;  /* 0x000000a62700720c */ /* 0x000fe40003f46270 */
[----:B------:R-:W-:Y:S02]  /*6ee0*/  FSEL R11, R11, -INF , !P1 ;  /* 0xff8000000b0b7808 */ /* 0x000fe40004800000 */
[----:B------:R-:W-:-:S02]  /*6ef0*/  FSEL R149, R10, -INF , !P5 ;  /* 0xff8000000a957808 */ /* 0x000fc40006800000 */
[----:B------:R-:W-:Y:S02]  /*6f00*/  FSEL R52, R9, -INF , !P6 ;  /* 0xff80000009347808 */ /* 0x000fe40007000000 */
        /* <DEDUP_REMOVED lines=66> */
.L_x_8897:
        /* <DEDUP_REMOVED lines=8> */
.L_x_8898:
[----:B------:R-:W-:Y:S05]  /*73b0*/  BSYNC.RECONVERGENT B0 ;  /* 0x0000000000007941 */ /* 0x000fea0003800200 */
.L_x_8896:
[C---:B------:R-:W-:Y:S01]  /*73c0*/  IMAD.SHL.U32 R7, R158.reuse, 0x40, RZ ;  /* 0x000000409e077824 */ /* 0x040fe200078e00ff */
[----:B------:R-:W-:Y:S01]  /*73d0*/  SHF.L.U64.HI R4, R158, 0x6, R159 ;  /* 0x000000069e047819 */ /* 0x000fe2000001029f */
[----:B------:R-:W-:Y:S01]  /*73e0*/  IMAD.MOV.U32 R13, RZ, RZ, R169 ;  /* 0x000000ffff0d7224 */ /* 0x000fe200078e00a9 */
[-C--:B------:R-:W-:Y:S02]  /*73f0*/  MOV R12, R170.reuse ;  /* 0x000000aa000c7202 */ /* 0x080fe40000000f00 */
[----:B------:R-:W-:-:S03]  /*7400*/  IADD3 R8, P0, PT, R7, R170, RZ ;  /* 0x000000aa07087210 */ /* 0x000fc60007f1e0ff */
[----:B------:R-:W-:Y:S01]  /*7410*/  @!PT LDS RZ, [RZ] ;  /* 0x00000000fffff984 */ /* 0x000fe20000000800 */
[----:B------:R-:W-:Y:S01]  /*7420*/  @!PT LDS RZ, [RZ] ;  /* 0x00000000fffff984 */ /* 0x000fe20000000800 */
[----:B------:R-:W-:Y:S01]  /*7430*/  @!PT LDS RZ, [RZ] ;  /* 0x00000000fffff984 */ /* 0x000fe20000000800 */
[----:B------:R1:W-:Y:S01]  /*7440*/  LDGSTS.E.BYPASS.LTC128B.128 [R183+0x1000], desc[UR4][R12.64] ;  /* 0x010000000cb77fae */ /* 0x0003e2000b981a04 */
[----:B------:R-:W-:Y:S01]  /*7450*/  IADD3 R6, P1, PT, R8, R7, RZ ;  /* 0x0000000708067210 */ /* 0x000fe20007f3e0ff */
[----:B------:R-:W-:-:S03]  /*7460*/  IMAD.X R9, R4, 0x1, R169, P0 ;  /* 0x0000000104097824 */ /* 0x000fc600000e06a9 */
[----:B------:R-:W-:Y:S01]  /*7470*/  IADD3 R10, P0, PT, R6, R7, RZ ;  /* 0x00000007060a7210 */ /* 0x000fe20007f1e0ff */
[----:B------:R-:W-:Y:S01]  /*7480*/  IMAD.X R7, R9, 0x1, R4, P1 ;  /* 0x0000000109077824 */ /* 0x000fe200008e0604 */
[----:B------:R1:W-:Y:S04]  /*7490*/  LDGSTS.E.BYPASS.LTC128B.128 [R183+0x1800], desc[UR4][R8.64] ;  /* 0x0180000008b77fae */ /* 0x0003e8000b981a04 */
[----:B------:R-:W-:Y:S01]  /*74a0*/  IADD3.X R11, PT, PT, R7, R4, RZ, P0, !PT ;  /* 0x00000004070b7210 */ /* 0x000fe200007fe4ff */
[----:B------:R1:W-:Y:S04]  /*74b0*/  LDGSTS.E.BYPASS.LTC128B.128 [R183+0x2000], desc[UR4][R6.64] ;  /* 0x0200000006b77fae */ /* 0x0003e8000b981a04 */
[----:B------:R1:W-:Y:S04]  /*74c0*/  LDGSTS.E.BYPASS.LTC128B.128 [R183+0x2800], desc[UR4][R10.64] ;  /* 0x028000000ab77fae */ /* 0x0003e8000b981a04 */
[----:B------:R-:W0:Y:S02]  /*74d0*/  LDGDEPBAR ;  /* 0x00000000000079af */ /* 0x000e240000000000 */
.L_x_8895:
[----:B------:R-:W-:Y:S05]  /*74e0*/  BSYNC.RECONVERGENT B1 ;  /* 0x0000000000017941 */ /* 0x000fea0003800200 */
.L_x_8894:
[----:B------:R-:W2:Y:S01]  /*74f0*/  LD.E R53, desc[UR4][R2.64+0xdc] ;  /* 0x0000dc0402357980 */ /* 0x000ea2000c101900 */
[----:B------:R-:W-:Y:S02]  /*7500*/  FMNMX3.FTZ R4, R0, R41, R43, !PT ;  /* 0x0000002900047276 */ /* 0x000fe4000781002b */
[----:B-1----:R-:W-:Y:S01]  /*7510*/  FMNMX3.FTZ R6, R64, R135, R133, !PT ;  /* 0x0000008740067276 */ /* 0x002fe20007810085 */
        /* <DEDUP_REMOVED lines=31> */
[----:B------:R-:W-:Y:S01]  /*7710*/  @P3 IADD3 R113, PT, PT, R113, -0x3, RZ ;  /* 0xfffffffd71713810 */ /* 0x000fe20007ffe0ff */
        /* <DEDUP_REMOVED lines=11> */
[C---:B--2---:R-:W-:Y:S01]  /*77d0*/  FMUL.FTZ R50, R53.reuse, R37 ;  /* 0x0000002535327220 */ /* 0x044fe20000410000 */
        /* <DEDUP_REMOVED lines=29> */
[-CC-:B------:R-:W-:Y:S01]  /*79b0*/  FFMA.FTZ R66, R105, R53.reuse, -R50.reuse ;  /* 0x0000003569427223 */ /* 0x180fe20000010832 */
[-C--:B------:R-:W-:Y:S01]  /*79c0*/  FFMA.FTZ R41, R29, R53.reuse, -R50 ;  /* 0x000000351d297223 */ /* 0x080fe20000010832 */
[-CC-:B------:R-:W-:Y:S01]  /*79d0*/  FFMA.FTZ R133, R171, R53.reuse, -R56.reuse ;  /* 0x00000035ab857223 */ /* 0x180fe20000010838 */
[----:B------:R-:W3:Y:S01]  /*79e0*/  MUFU.EX2 R96, R96 ;  /* 0x0000006000607308 */ /* 0x000ee20000000800 */
[-CC-:B------:R-:W-:Y:S01]  /*79f0*/  FFMA.FTZ R90, R161, R53.reuse, -R56.reuse ;  /* 0x00000035a15a7223 */ /* 0x180fe20000010838 */
[----:B------:R-:W4:Y:S01]  /*7a00*/  LDSM.16.MT88.4 R24, [R0+0x400] ;  /* 0x000400000018783b */ /* 0x000f220000004200 */
[-C--:B------:R-:W-:Y:S01]  /*7a10*/  FFMA.FTZ R145, R145, R53.reuse, -R56 ;  /* 0x0000003591917223 */ /* 0x080fe20000010838 */
        /* <DEDUP_REMOVED lines=27> */
[----:B------:R-:W-:Y:S01]  /*7bd0*/  FFMA.FTZ R61, R61, R53, -R56 ;  /* 0x000000353d3d7223 */ /* 0x000fe20000010838 */
[----:B------:R-:W3:Y:S01]  /*7be0*/  MUFU.EX2 R151, R151 ;  /* 0x0000009700977308 */ /* 0x000ee20000000800 */
[----:B-----5:R-:W-:Y:S01]  /*7bf0*/  F2FP.BF16.F32.PACK_AB R11, R92, R143 ;  /* 0x0000008f5c0b723e */ /* 0x020fe200000010ff */
[-CC-:B------:R-:W-:Y:S01]  /*7c00*/  FFMA.FTZ R104, R193, R53.reuse, -R50.reuse ;  /* 0x00000035c1687223 */ /* 0x180fe20000010832 */
[-CC-:B------:R-:W-:Y:S01]  /*7c10*/  FFMA.FTZ R107, R191, R53.reuse, -R50.reuse ;  /* 0x00000035bf6b7223 */ /* 0x180fe20000010832 */
[----:B------:R-:W-:-:S04]  /*7c20*/  FFMA.FTZ R59, R149, R53, -R50 ;  /* 0x00000035953b7223 */ /* 0x000fc80000010832 */
[----:B------:R-:W-:Y:S08]  /*7c30*/  MUFU.EX2 R94, R94 ;  /* 0x0000005e005e7308 */ /* 0x000ff00000000800 */
[----:B------:R-:W5:Y:S01]  /*7c40*/  MUFU.EX2 R135, R135 ;  /* 0x0000008700877308 */ /* 0x000f620000000800 */
[----:B---3--:R-:W-:-:S07]  /*7c50*/  F2FP.BF16.F32.PACK_AB R8, R151, R98 ;  /* 0x000000629708723e */ /* 0x008fce00000010ff */
        /* <DEDUP_REMOVED lines=20> */
[----:B------:R-:W-:Y:S01]  /*7da0*/  FMUL.FTZ R69, R69, R102 ;  /* 0x0000006645457220 */ /* 0x000fe20000410000 */
[C---:B------:R-:W-:Y:S01]  /*7db0*/  HMMA.16816.F32.BF16 R12, R8.reuse, R16, R12 ;  /* 0x00000010080c723c */ /* 0x040fe2000004180c */
[----:B------:R-:W1:Y:S01]  /*7dc0*/  MUFU.EX2 R86, R86 ;  /* 0x0000005600567308 */ /* 0x000e620000000800 */
[-CC-:B------:R-:W-:Y:S01]  /*7dd0*/  FFMA.FTZ R72, R141, R53.reuse, -R56.reuse ;  /* 0x000000358d487223 */ /* 0x180fe20000010838 */
[-CC-:B------:R-:W-:Y:S01]  /*7de0*/  FFMA.FTZ R75, R121, R53.reuse, -R56.reuse ;  /* 0x00000035794b7223 */ /* 0x180fe20000010838 */
[-CC-:B------:R-:W-:Y:S01]  /*7df0*/  FFMA.FTZ R73, R127, R53.reuse, -R56.reuse ;  /* 0x000000357f497223 */ /* 0x180fe20000010838 */
[-CC-:B------:R-:W-:Y:S01]  /*7e00*/  FFMA.FTZ R74, R119, R53.reuse, -R56.reuse ;  /* 0x00000035774a7223 */ /* 0x180fe20000010838 */
[-CC-:B------:R-:W-:Y:S01]  /*7e10*/  FFMA.FTZ R81, R111, R53.reuse, -R56.reuse ;  /* 0x000000356f517223 */ /* 0x180fe20000010838 */
[-CC-:B------:R-:W-:Y:S01]  /*7e20*/  FFMA.FTZ R82, R109, R53.reuse, -R56.reuse ;  /* 0x000000356d527223 */ /* 0x180fe20000010838 */
[C---:B------:R-:W-:Y:S01]  /*7e30*/  HMMA.16816.F32.BF16 R16, R8.reuse, R18, R76 ;  /* 0x000000120810723c */ /* 0x040fe2000004184c */
[----:B------:R-:W-:Y:S01]  /*7e40*/  MUFU.EX2 R125, R125 ;  /* 0x0000007d007d7308 */ /* 0x000fe20000000800 */
[-C--:B------:R-:W-:Y:S01]  /*7e50*/  FFMA.FTZ R83, R117, R53.reuse, -R56 ;  /* 0x0000003575537223 */ /* 0x080fe20000010838 */
[----:B------:R-:W-:Y:S01]  /*7e60*/  FFMA.FTZ R147, R190, R100, R147 ;  /* 0x00000064be937223 */ /* 0x000fe20000010093 */
[----:B------:R-:W-:Y:S01]  /*7e70*/  FFMA.FTZ R98, R185, R102, R98 ;  /* 0x00000066b9627223 */ /* 0x000fe20000010062 */
[-C--:B------:R-:W-:Y:S01]  /*7e80*/  FFMA.FTZ R119, R195, R53.reuse, -R50 ;  /* 0x00000035c3777223 */ /* 0x080fe20000010832 */
[----:B------:R-:W-:Y:S01]  /*7e90*/  FFMA.FTZ R185, R52, R53, -R56 ;  /* 0x0000003534b97223 */ /* 0x000fe20000010838 */
[----:B------:R-:W-:Y:S01]  /*7ea0*/  FADD.FTZ R76, R96, R147 ;  /* 0x00000093604c7221 */ /* 0x000fe20000010000 */
[----:B--2---:R-:W-:Y:S01]  /*7eb0*/  HMMA.16816.F32.BF16 R28, R8, R4, R28 ;  /* 0x00000004081c723c */ /* 0x004fe2000004181c */
[----:B------:R-:W2:Y:S01]  /*7ec0*/  MUFU.EX2 R66, R66 ;  /* 0x0000004200427308 */ /* 0x000ea20000000800 */
[----:B-1----:R-:W-:Y:S01]  /*7ed0*/  F2FP.BF16.F32.PACK_AB R33, R86, R139 ;  /* 0x0000008b5621723e */ /* 0x002fe200000010ff */
[----:B------:R-:W-:Y:S01]  /*7ee0*/  FADD.FTZ R151, R151, R98 ;  /* 0x0000006297977221 */ /* 0x000fe20000010000 */
[----:B------:R-:W-:Y:S01]  /*7ef0*/  FADD.FTZ R143, R143, R76 ;  /* 0x0000004c8f8f7221 */ /* 0x000fe20000010000 */
[----:B------:R-:W-:-:S03]  /*7f00*/  FFMA.FTZ R190, R49, R53, -R50 ;  /* 0x0000003531be7223 */ /* 0x000fc60000010832 */
[----:B------:R-:W-:Y:S01]  /*7f10*/  HMMA.16816.F32.BF16 R8, R8, R6, R68 ;  /* 0x000000060808723c */ /* 0x000fe20000041844 */
[----:B------:R-:W-:Y:S01]  /*7f20*/  MUFU.EX2 R133, R133 ;  /* 0x0000008500857308 */ /* 0x000fe20000000800 */
[----:B------:R-:W1:Y:S01]  /*7f30*/  LDSM.16.MT88.4 R4, [R38+0x3800] ;  /* 0x003800002604783b */ /* 0x000e620000004200 */
[-CC-:B------:R-:W-:Y:S01]  /*7f40*/  FFMA.FTZ R68, R137, R53.reuse, -R56.reuse ;  /* 0x0000003589447223 */ /* 0x180fe20000010838 */
[-CC-:B------:R-:W-:Y:S01]  /*7f50*/  FFMA.FTZ R71, R129, R53.reuse, -R56.reuse ;  /* 0x0000003581477223 */ /* 0x180fe20000010838 */
[----:B------:R-:W-:Y:S01]  /*7f60*/  FFMA.FTZ R70, R123, R53, -R56 ;  /* 0x000000357b467223 */ /* 0x000fe20000010838 */
[----:B------:R-:W-:-:S03]  /*7f70*/  FADD.FTZ R92, R92, R143 ;  /* 0x0000008f5c5c7221 */ /* 0x000fc60000010000 */
[----:B------:R-:W3:Y:S01]  /*7f80*/  MUFU.EX2 R90, R90 ;  /* 0x0000005a005a7308 */ /* 0x000ee20000000800 */
[----:B--2---:R-:W-:Y:S01]  /*7f90*/  F2FP.BF16.F32.PACK_AB R35, R66, R125 ;  /* 0x0000007d4223723e */ /* 0x004fe200000010ff */
[----:B------:R-:W-:-:S06]  /*7fa0*/  FADD.FTZ R139, R139, R92 ;  /* 0x0000005c8b8b7221 */ /* 0x000fcc0000010000 */
        /* <DEDUP_REMOVED lines=20> */
[----:B----4-:R-:W-:-:S07]  /*80f0*/  F2FP.BF16.F32.PACK_AB R32, R69, R72 ;  /* 0x000000484520723e */ /* 0x010fce00000010ff */
[----:B------:R-:W-:Y:S08]  /*8100*/  MUFU.EX2 R58, R58 ;  /* 0x0000003a003a7308 */ /* 0x000ff00000000800 */
[----:B------:R-:W4:Y:S01]  /*8110*/  MUFU.EX2 R57, R57 ;  /* 0x0000003900397308 */ /* 0x000f220000000800 */
        /* <DEDUP_REMOVED lines=48> */
[----:B------:R-:W-:-:S04]  /*8420*/  FADD.FTZ R32, R94, R151 ;  /* 0x000000975e207221 */ /* 0x000fc80000010000 */
[----:B------:R-:W-:Y:S01]  /*8430*/  FADD.FTZ R32, R135, R32 ;  /* 0x0000002087207221 */ /* 0x000fe20000010000 */
        /* <DEDUP_REMOVED lines=9> */
[----:B------:R-:W1:Y:S01]  /*84d0*/  LDSM.16.MT88.4 R32, [R38+0x4800] ;  /* 0x004800002620783b */ /* 0x000e620000004200 */
[----:B------:R-:W-:Y:S01]  /*84e0*/  MUFU.EX2 R64, R64 ;  /* 0x0000004000407308 */ /* 0x000fe20000000800 */
[----:B------:R-:W-:Y:S01]  /*84f0*/  FADD.FTZ R5, R90, R5 ;  /* 0x000000055a057221 */ /* 0x000fe20000010000 */
[----:B------:R-:W-:Y:S02]  /*8500*/  FADD.FTZ R125, R125, R4 ;  /* 0x000000047d7d7221 */ /* 0x000fe40000010000 */
[----:B------:R-:W-:Y:S01]  /*8510*/  HMMA.16816.F32.BF16 R16, R8, R6, R16 ;  /* 0x000000060810723c */ /* 0x000fe20000041810 */
[----:B------:R-:W-:Y:S01]  /*8520*/  FADD.FTZ R80, R80, R5 ;  /* 0x0000000550507221 */ /* 0x000fe20000010000 */
[----:B------:R-:W-:Y:S01]  /*8530*/  FADD.FTZ R66, R66, R125 ;  /* 0x0000007d42427221 */ /* 0x000fe20000010000 */
[----:B------:R-:W3:Y:S01]  /*8540*/  LDSM.16.MT88.4 R4, [R0+0x1800] ;  /* 0x001800000004783b */ /* 0x000ee20000004200 */
[----:B------:R-:W4:Y:S01]  /*8550*/  MUFU.EX2 R119, R119 ;  /* 0x0000007700777308 */ /* 0x000f220000000800 */
[----:B------:R-:W-:Y:S01]  /*8560*/  FADD.FTZ R77, R77, R80 ;  /* 0x000000504d4d7221 */ /* 0x000fe20000010000 */
[----:B------:R-:W-:-:S02]  /*8570*/  FADD.FTZ R115, R115, R66 ;  /* 0x0000004273737221 */ /* 0x000fc40000010000 */
[C---:B-----5:R-:W-:Y:S01]  /*8580*/  HMMA.16816.F32.BF16 R28, R8.reuse, R20, R28 ;  /* 0x00000014081c723c */ /* 0x060fe2000004181c */
[----:B------:R-:W-:Y:S01]  /*8590*/  FADD.FTZ R72, R72, R77 ;  /* 0x0000004d48487221 */ /* 0x000fe20000010000 */
[----:B------:R-:W-:Y:S01]  /*85a0*/  FADD.FTZ R62, R62, R115 ;  /* 0x000000733e3e7221 */ /* 0x000fe20000010000 */
[----:B------:R-:W5:Y:S01]  /*85b0*/  LDSM.16.MT88.4 R76, [R38+0x4c00] ;  /* 0x004c0000264c783b */ /* 0x000f620000004200 */
[----:B------:R-:W-:Y:S01]  /*85c0*/  MUFU.EX2 R96, R97 ;  /* 0x0000006100607308 */ /* 0x000fe20000000800 */
[----:B------:R-:W-:Y:S01]  /*85d0*/  FADD.FTZ R69, R69, R72 ;  /* 0x0000004845457221 */ /* 0x000fe20000010000 */
[----:B------:R-:W-:Y:S01]  /*85e0*/  FADD.FTZ R105, R105, R62 ;  /* 0x0000003e69697221 */ /* 0x000fe20000010000 */
[----:B------:R-:W-:Y:S01]  /*85f0*/  FFMA.FTZ R20, R95, R53, -R56 ;  /* 0x000000355f147223 */ /* 0x000fe20000010838 */
[----:B------:R-:W-:Y:S01]  /*8600*/  HMMA.16816.F32.BF16 R24, R8, R22, R24 ;  /* 0x000000160818723c */ /* 0x000fe20000041818 */
[----:B------:R-:W-:Y:S01]  /*8610*/  FADD.FTZ R68, R68, R69 ;  /* 0x0000004544447221 */ /* 0x000fe20000010000 */
[----:B------:R-:W-:Y:S01]  /*8620*/  FADD.FTZ R105, R60, R105 ;  /* 0x000000693c697221 */ /* 0x000fe20000010000 */
[----:B--2---:R-:W-:Y:S01]  /*8630*/  F2FP.BF16.F32.PACK_AB R9, R40, R41 ;  /* 0x000000292809723e */ /* 0x004fe200000010ff */
[----:B------:R-:W2:Y:S01]  /*8640*/  MUFU.EX2 R65, R65 ;  /* 0x0000004100417308 */ /* 0x000ea20000000800 */
[----:B------:R-:W-:Y:S01]  /*8650*/  FADD.FTZ R71, R71, R68 ;  /* 0x0000004447477221 */ /* 0x000fe20000010000 */
[----:B------:R-:W-:Y:S01]  /*8660*/  FADD.FTZ R58, R58, R105 ;  /* 0x000000693a3a7221 */ /* 0x000fe20000010000 */
[----:B----4-:R-:W-:Y:S01]  /*8670*/  F2FP.BF16.F32.PACK_AB R11, R119, R64 ;  /* 0x00000040770b723e */ /* 0x010fe200000010ff */
[-C--:B------:R-:W-:Y:S01]  /*8680*/  FFMA.FTZ R23, R63, R53.reuse, -R56 ;  /* 0x000000353f177223 */ /* 0x080fe20000010838 */
[----:B------:R-:W-:Y:S01]  /*8690*/  FADD.FTZ R70, R70, R71 ;  /* 0x0000004746467221 */ /* 0x000fe20000010000 */
[----:B------:R-:W-:Y:S01]  /*86a0*/  FADD.FTZ R58, R57, R58 ;  /* 0x0000003a393a7221 */ /* 0x000fe20000010000 */
[----:B------:R-:W-:Y:S01]  /*86b0*/  FFMA.FTZ R22, R67, R53, -R56 ;  /* 0x0000003543167223 */ /* 0x000fe20000010838 */
[----:B------:R-:W-:Y:S01]  /*86c0*/  MUFU.EX2 R86, R93 ;  /* 0x0000005d00567308 */ /* 0x000fe20000000800 */
[----:B------:R-:W-:Y:S01]  /*86d0*/  FADD.FTZ R70, R75, R70 ;  /* 0x000000464b467221 */ /* 0x000fe20000010000 */
[----:B------:R-:W-:-:S03]  /*86e0*/  FADD.FTZ R55, R55, R58 ;  /* 0x0000003a37377221 */ /* 0x000fc60000010000 */
[----:B------:R-:W-:Y:S01]  /*86f0*/  FADD.FTZ R73, R73, R70 ;  /* 0x0000004649497221 */ /* 0x000fe20000010000 */
[----:B------:R-:W-:Y:S01]  /*8700*/  FADD.FTZ R54, R54, R55 ;  /* 0x0000003736367221 */ /* 0x000fe20000010000 */
[----:B------:R4:W5:Y:S01]  /*8710*/  LDSM.16.MT88.4 R68, [R0+0x1c00] ;  /* 0x001c00000044783b */ /* 0x0009620000004200 */
[----:B------:R-:W1:Y:S01]  /*8720*/  MUFU.EX2 R21, R61 ;  /* 0x0000003d00157308 */ /* 0x000e620000000800 */
[----:B------:R-:W-:Y:S01]  /*8730*/  FADD.FTZ R74, R74, R73 ;  /* 0x000000494a4a7221 */ /* 0x000fe20000010000 */
[----:B------:R-:W-:Y:S01]  /*8740*/  FADD.FTZ R51, R51, R54 ;  /* 0x0000003633337221 */ /* 0x000fe20000010000 */
[----:B--2---:R-:W-:Y:S02]  /*8750*/  F2FP.BF16.F32.PACK_AB R8, R65, R96 ;  /* 0x000000604108723e */ /* 0x004fe400000010ff */
[----:B------:R-:W-:Y:S01]  /*8760*/  FADD.FTZ R81, R81, R74 ;  /* 0x0000004a51517221 */ /* 0x000fe20000010000 */
[----:B------:R-:W-:Y:S02]  /*8770*/  FADD.FTZ R48, R48, R51 ;  /* 0x0000003330307221 */ /* 0x000fe40000010000 */
[----:B------:R-:W-:Y:S01]  /*8780*/  MUFU.EX2 R104, R104 ;  /* 0x0000006800687308 */ /* 0x000fe20000000800 */
[----:B------:R-:W-:Y:S01]  /*8790*/  FADD.FTZ R82, R82, R81 ;  /* 0x0000005152527221 */ /* 0x000fe20000010000 */
[----:B------:R-:W-:-:S03]  /*87a0*/  FADD.FTZ R47, R47, R48 ;  /* 0x000000302f2f7221 */ /* 0x000fc60000010000 */
[----:B------:R-:W-:Y:S01]  /*87b0*/  FADD.FTZ R83, R83, R82 ;  /* 0x0000005253537221 */ /* 0x000fe20000010000 */
[----:B------:R-:W-:Y:S02]  /*87c0*/  FADD.FTZ R46, R46, R47 ;  /* 0x0000002f2e2e7221 */ /* 0x000fe40000010000 */
[----:B------:R-:W2:Y:S01]  /*87d0*/  MUFU.EX2 R107, R107 ;  /* 0x0000006b006b7308 */ /* 0x000ea20000000800 */
[----:B------:R-:W-:Y:S01]  /*87e0*/  FADD.FTZ R106, R106, R83 ;  /* 0x000000536a6a7221 */ /* 0x000fe20000010000 */
[----:B-1----:R-:W-:Y:S01]  /*87f0*/  F2FP.BF16.F32.PACK_AB R10, R21, R86 ;  /* 0x00000056150a723e */ /* 0x002fe200000010ff */
[----:B------:R-:W-:Y:S02]  /*8800*/  FADD.FTZ R45, R45, R46 ;  /* 0x0000002e2d2d7221 */ /* 0x000fe40000010000 */
[----:B------:R-:W-:Y:S01]  /*8810*/  FADD.FTZ R103, R103, R106 ;  /* 0x0000006a67677221 */ /* 0x000fe20000010000 */
[-C--:B----4-:R-:W-:Y:S01]  /*8820*/  MOV R0, R37.reuse ;  /* 0x0000002500007202 */ /* 0x090fe20000000f00 */
[----:B------:R-:W-:Y:S01]  /*8830*/  FADD.FTZ R44, R44, R45 ;  /* 0x0000002d2c2c7221 */ /* 0x000fe20000010000 */
[----:B------:R-:W-:Y:S01]  /*8840*/  MUFU.EX2 R20, R20 ;  /* 0x0000001400147308 */ /* 0x000fe20000000800 */
[----:B------:R-:W-:Y:S01]  /*8850*/  FADD.FTZ R108, R108, R103 ;  /* 0x000000676c6c7221 */ /* 0x000fe20000010000 */
[----:B------:R-:W-:Y:S01]  /*8860*/  HMMA.16816.F32.BF16 R12, R8, R32, R12 ;  /* 0x00000020080c723c */ /* 0x000fe2000004180c */
[----:B------:R-:W-:Y:S01]  /*8870*/  FADD.FTZ R43, R43, R44 ;  /* 0x0000002c2b2b7221 */ /* 0x000fe20000010000 */
[----:B------:R-:W-:-:S03]  /*8880*/  @P3 MOV R0, R37 ;  /* 0x0000002500003202 */ /* 0x000fc60000000f00 */
[----:B------:R-:W-:Y:S01]  /*8890*/  FADD.FTZ R42, R42, R43 ;  /* 0x0000002b2a2a7221 */ /* 0x000fe20000010000 */
[----:B------:R-:W1:Y:S02]  /*88a0*/  MUFU.EX2 R23, R23 ;  /* 0x0000001700177308 */ /* 0x000e640000000800 */
[----:B------:R-:W-:Y:S01]  /*88b0*/  HMMA.16816.F32.BF16 R16, R8, R34, R16 ;  /* 0x000000220810723c */ /* 0x000fe20000041810 */
[----:B------:R-:W-:-:S05]  /*88c0*/  FADD.FTZ R41, R41, R42 ;  /* 0x0000002a29297221 */ /* 0x000fca0000010000 */
[----:B------:R-:W-:Y:S02]  /*88d0*/  MUFU.EX2 R59, R59 ;  /* 0x0000003b003b7308 */ /* 0x000fe40000000800 */
[----:B---3--:R-:W-:Y:S01]  /*88e0*/  HMMA.16816.F32.BF16 R28, R8, R4, R28 ;  /* 0x00000004081c723c */ /* 0x008fe2000004181c */
[----:B--2---:R-:W-:-:S05]  /*88f0*/  F2FP.BF16.F32.PACK_AB R5, R107, R104 ;  /* 0x000000686b05723e */ /* 0x004fca00000010ff */
[----:B------:R-:W-:Y:S01]  /*8900*/  MUFU.EX2 R22, R22 ;  /* 0x0000001600167308 */ /* 0x000fe20000000800 */
[----:B-1----:R-:W-:Y:S01]  /*8910*/  F2FP.BF16.F32.PACK_AB R4, R23, R20 ;  /* 0x000000141704723e */ /* 0x002fe200000010ff */
[----:B------:R-:W-:Y:S01]  /*8920*/  HMMA.16816.F32.BF16 R24, R8, R6, R24 ;  /* 0x000000060818723c */ /* 0x000fe20000041818 */
[----:B------:R-:W-:-:S04]  /*8930*/  FADD.FTZ R9, R101, R108 ;  /* 0x0000006c65097221 */ /* 0x000fc80000010000 */
[----:B------:R-:W-:Y:S01]  /*8940*/  FADD.FTZ R9, R110, R9 ;  /* 0x000000096e097221 */ /* 0x000fe20000010000 */
[----:B------:R-:W1:Y:S03]  /*8950*/  MUFU.EX2 R185, R185 ;  /* 0x000000b900b97308 */ /* 0x000e660000000800 */
[----:B------:R-:W-:Y:S01]  /*8960*/  FADD.FTZ R96, R96, R9 ;  /* 0x0000000960607221 */ /* 0x000fe20000010000 */
[----:B------:R-:W-:-:S03]  /*8970*/  FADD.FTZ R9, R40, R41 ;  /* 0x0000002928097221 */ /* 0x000fc60000010000 */
[----:B------:R-:W-:Y:S01]  /*8980*/  FADD.FTZ R65, R65, R96 ;  /* 0x0000006041417221 */ /* 0x000fe20000010000 */
[----:B------:R-:W2:Y:S01]  /*8990*/  MUFU.EX2 R190, R190 ;  /* 0x000000be00be7308 */ /* 0x000ea20000000800 */
[----:B------:R-:W-:Y:S02]  /*89a0*/  FADD.FTZ R64, R64, R9 ;  /* 0x0000000940407221 */ /* 0x000fe40000010000 */
[----:B------:R-:W-:Y:S02]  /*89b0*/  FADD.FTZ R86, R86, R65 ;  /* 0x0000004156567221 */ /* 0x000fe40000010000 */
[----:B------:R-:W-:Y:S01]  /*89c0*/  FADD.FTZ R119, R119, R64 ;  /* 0x0000004077777221 */ /* 0x000fe20000010000 */
[-C--:B------:R-:W-:Y:S01]  /*89d0*/  MOV R64, R39.reuse ;  /* 0x0000002700407202 */ /* 0x080fe20000000f00 */
[----:B------:R-:W-:Y:S01]  /*89e0*/  FADD.FTZ R21, R21, R86 ;  /* 0x0000005615157221 */ /* 0x000fe20000010000 */
[----:B------:R-:W-:Y:S01]  /*89f0*/  @P3 MOV R64, R39 ;  /* 0x0000002700403202 */ /* 0x000fe20000000f00 */
[----:B------:R-:W-:Y:S01]  /*8a00*/  FADD.FTZ R104, R104, R119 ;  /* 0x0000007768687221 */ /* 0x000fe20000010000 */
[----:B-1----:R-:W-:Y:S01]  /*8a10*/  F2FP.BF16.F32.PACK_AB R6, R185, R22 ;  /* 0x00000016b906723e */ /* 0x002fe200000010ff */
[----:B------:R-:W-:-:S02]  /*8a20*/  FADD.FTZ R20, R20, R21 ;  /* 0x0000001514147221 */ /* 0x000fc40000010000 */
[----:B------:R-:W-:Y:S02]  /*8a30*/  FADD.FTZ R104, R107, R104 ;  /* 0x000000686b687221 */ /* 0x000fe40000010000 */
[----:B------:R-:W-:Y:S01]  /*8a40*/  FADD.FTZ R23, R23, R20 ;  /* 0x0000001417177221 */ /* 0x000fe20000010000 */
[----:B--2---:R-:W-:Y:S01]  /*8a50*/  F2FP.BF16.F32.PACK_AB R7, R190, R59 ;  /* 0x0000003bbe07723e */ /* 0x004fe200000010ff */
[----:B------:R-:W-:Y:S02]  /*8a60*/  FADD.FTZ R59, R59, R104 ;  /* 0x000000683b3b7221 */ /* 0x000fe40000010000 */
[----:B------:R-:W-:Y:S02]  /*8a70*/  FADD.FTZ R22, R22, R23 ;  /* 0x0000001716167221 */ /* 0x000fe40000010000 */
[----:B------:R-:W-:Y:S02]  /*8a80*/  FADD.FTZ R190, R190, R59 ;  /* 0x0000003bbebe7221 */ /* 0x000fe40000010000 */
[----:B------:R-:W-:Y:S01]  /*8a90*/  FADD.FTZ R185, R185, R22 ;  /* 0x00000016b9b97221 */ /* 0x000fe20000010000 */
[C---:B-----5:R-:W-:Y:S08]  /*8aa0*/  HMMA.16816.F32.BF16 R80, R4.reuse, R76, R12 ;  /* 0x0000004c0450723c */ /* 0x060ff0000004180c */
[C---:B------:R-:W-:Y:S08]  /*8ab0*/  HMMA.16816.F32.BF16 R72, R4.reuse, R68, R28 ;  /* 0x000000440448723c */ /* 0x040ff0000004181c */
[C---:B------:R-:W-:Y:S08]  /*8ac0*/  HMMA.16816.F32.BF16 R76, R4.reuse, R78, R16 ;  /* 0x0000004e044c723c */ /* 0x040ff00000041810 */
[----:B------:R-:W-:Y:S01]  /*8ad0*/  HMMA.16816.F32.BF16 R68, R4, R70, R24 ;  /* 0x000000460444723c */ /* 0x000fe20000041818 */
[----:B------:R-:W-:-:S04]  /*8ae0*/  NOP ;  /* 0x0000000000007918 */ /* 0x000fc80000000000 */
[----:B------:R-:W-:-:S15]  /*8af0*/  @P3 BRA `(.L_x_8899) ;  /* 0x0000000000043947 */ /* 0x000fde0003800000 */
.L_x_8890:
[----:B------:R-:W-:-:S05]  /*8b00*/  IADD3 R113, PT, PT, R91, -0x1, RZ ;  /* 0xffffffff5b717810 */ /* 0x000fca0007ffe0ff */
.L_x_8899:
[----:B------:R-:W-:Y:S05]  /*8b10*/  BSYNC B2 ;  /* 0x0000000000027941 */ /* 0x000fea0003800000 */
.L_x_8889:
[----:B------:R-:W-:-:S13]  /*8b20*/  ISETP.GE.AND P0, PT, R113, R168, PT ;  /* 0x000000a87100720c */ /* 0x000fda0003f06270 */
[----:B------:R-:W-:Y:S05]  /*8b30*/  @!P0 BRA `(.L_x_8900) ;  /* 0x0000003800a08947 */ /* 0x000fea0003800000 */
[C---:B------:R-:W-:Y:S01]  /*8b40*/  IMAD.SHL.U32 R5, R113.reuse, 0x80, RZ ;  /* 0x0000008071057824 */ /* 0x040fe200078e00ff */
[----:B------:R-:W-:Y:S01]  /*8b50*/  ISETP.NE.U32.AND P3, PT, R188, RZ, PT ;  /* 0x000000ffbc00720c */ /* 0x000fe20003f65070 */
[C---:B------:R-:W-:Y:S01]  /*8b60*/  IMAD.SHL.U32 R160, R84.reuse, 0x40, RZ ;  /* 0x0000004054a07824 */ /* 0x040fe200078e00ff */
[----:B------:R-:W-:Y:S01]  /*8b70*/  SHF.L.U64.HI R161, R84, 0x6, R85 ;  /* 0x0000000654a17819 */ /* 0x000fe20000010255 */
        /* <DEDUP_REMOVED lines=8> */
.L_x_8907:
        /* <DEDUP_REMOVED lines=78> */
.L_x_8902:
[----:B------:R-:W-:Y:S05]  /*90e0*/  BSYNC.RECONVERGENT B0 ;  /* 0x0000000000007941 */ /* 0x000fea0003800200 */
.L_x_8901:
[----:B------:R-:W1:Y:S01]  /*90f0*/  S2UR UR6, SR_CgaCtaId ;  /* 0x00000000000679c3 */ /* 0x000e620000008800 */
[C---:B------:R-:W-:Y:S01]  /*9100*/  IMAD.SHL.U32 R163, R87.reuse, 0x8, RZ ;  /* 0x0000000857a37824 */ /* 0x040fe200078e00ff */
[C---:B------:R-:W-:Y:S01]  /*9110*/  LOP3.LUT R181, R87.reuse, 0x18, RZ, 0xc0, !PT ;  /* 0x0000001857b57812 */ /* 0x040fe200078ec0ff */
[----:B------:R-:W-:Y:S01]  /*9120*/  UMOV UR7, 0x400 ;  /* 0x0000040000077882 */ /* 0x000fe20000000000 */
[C---:B------:R-:W-:Y:S01]  /*9130*/  IMAD.SHL.U32 R154, R87.reuse, 0x10, RZ ;  /* 0x00000010579a7824 */ /* 0x040fe200078e00ff */
[C---:B------:R-:W-:Y:S01]  /*9140*/  LOP3.LUT R0, R87.reuse, 0x8, RZ, 0xc0, !PT ;  /* 0x0000000857007812 */ /* 0x040fe200078ec0ff */
[----:B------:R-:W-:Y:S01]  /*9150*/  IMAD.SHL.U32 R157, R87, 0x20, RZ ;  /* 0x00000020579d7824 */ /* 0x000fe200078e00ff */
[----:B------:R-:W-:Y:S01]  /*9160*/  LOP3.LUT R184, R163, 0xc0, RZ, 0xc0, !PT ;  /* 0x000000c0a3b87812 */ /* 0x000fe200078ec0ff */
[----:B------:R-:W-:Y:S01]  /*9170*/  IMAD.SHL.U32 R152, R87, 0x4, RZ ;  /* 0x0000000457987824 */ /* 0x000fe200078e00ff */
[----:B------:R-:W-:Y:S01]  /*9180*/  LOP3.LUT R192, R163, 0x1f20, RZ, 0xc0, !PT ;  /* 0x00001f20a3c07812 */ /* 0x000fe200078ec0ff */
[----:B------:R-:W-:Y:S01]  /*9190*/  IMAD.MOV.U32 R116, RZ, RZ, 0x20 ;  /* 0x00000020ff747424 */ /* 0x000fe200078e00ff */
[----:B------:R-:W-:Y:S01]  /*91a0*/  LOP3.LUT R181, R184, R181, RZ, 0xfc, !PT ;  /* 0x000000b5b8b57212 */ /* 0x000fe200078efcff */
[----:B------:R-:W-:Y:S01]  /*91b0*/  VIADD R179, R179, 0xffffffff ;  /* 0xffffffffb3b37836 */ /* 0x000fe20000000000 */
[----:B------:R-:W-:Y:S01]  /*91c0*/  LOP3.LUT R184, R163, 0x18, RZ, 0xc0, !PT ;  /* 0x00000018a3b87812 */ /* 0x000fe200078ec0ff */
[----:B------:R-:W-:Y:S01]  /*91d0*/  BSSY.RECONVERGENT B1, `(.L_x_8903) ;  /* 0x00000bc000017945 */ /* 0x000fe20003800200 */
[----:B------:R-:W-:Y:S02]  /*91e0*/  LOP3.LUT R88, R154, 0x100, RZ, 0xc0, !PT ;  /* 0x000001009a587812 */ /* 0x000fe400078ec0ff */
[----:B------:R-:W-:Y:S02]  /*91f0*/  LOP3.LUT R171, R181, R184, RZ, 0x3c, !PT ;  /* 0x000000b8b5ab7212 */ /* 0x000fe400078e3cff */
[----:B------:R-:W-:Y:S02]  /*9200*/  SHF.R.U32.HI R153, RZ, 0x1, R87 ;  /* 0x00000001ff997819 */ /* 0x000fe40000011657 */
[----:B------:R-:W-:Y:S02]  /*9210*/  IADD3 R194, P0, PT, R160, R172, RZ ;  /* 0x000000aca0c27210 */ /* 0x000fe40007f1e0ff */
[----:B------:R-:W-:Y:S01]  /*9220*/  LOP3.LUT R192, R192, R171, RZ, 0xfc, !PT ;  /* 0x000000abc0c07212 */ /* 0x000fe200078efcff */
[----:B-1----:R-:W-:Y:S01]  /*9230*/  ULEA UR6, UR6, UR7, 0x18 ;  /* 0x0000000706067291 */ /* 0x002fe2000f8ec0ff */
[----:B------:R-:W-:Y:S01]  /*9240*/  LOP3.LUT R0, R0, 0xc0, R157, 0xf8, !PT ;  /* 0x000000c000007812 */ /* 0x000fe200078ef89d */
[----:B------:R-:W-:Y:S01]  /*9250*/  IMAD.X R195, R161, 0x1, R173, P0 ;  /* 0x00000001a1c37824 */ /* 0x000fe200000e06ad */
[----:B------:R-:W-:Y:S02]  /*9260*/  LOP3.LUT R85, R152, 0x18, RZ, 0xc0, !PT ;  /* 0x0000001898557812 */ /* 0x000fe400078ec0ff */
[----:B------:R-:W-:Y:S01]  /*9270*/  LOP3.LUT R88, R88, 0x20, R157, 0xf8, !PT ;  /* 0x0000002058587812 */ /* 0x000fe200078ef89d */
[----:B------:R-:W-:Y:S01]  /*9280*/  IMAD.U32 R155, RZ, RZ, UR6 ;  /* 0x00000006ff9b7e24 */ /* 0x000fe2000f8e00ff */
[----:B------:R-:W-:Y:S02]  /*9290*/  LOP3.LUT R156, R153, 0x8, RZ, 0xc0, !PT ;  /* 0x00000008999c7812 */ /* 0x000fe400078ec0ff */
[----:B------:R-:W-:Y:S01]  /*92a0*/  LOP3.LUT R154, R154, 0x3e00, RZ, 0xc0, !PT ;  /* 0x00003e009a9a7812 */ /* 0x000fe200078ec0ff */
[----:B------:R-:W-:Y:S01]  /*92b0*/  IMAD R183, R192, 0x2, R155 ;  /* 0x00000002c0b77824 */ /* 0x000fe200078e029b */
[----:B------:R-:W-:Y:S02]  /*92c0*/  IADD3 R192, P0, PT, R194, R160, RZ ;  /* 0x000000a0c2c07210 */ /* 0x000fe40007f1e0ff */
[----:B------:R-:W-:Y:S02]  /*92d0*/  LOP3.LUT R0, R88, R0, R85, 0xf6, !PT ;  /* 0x0000000058007212 */ /* 0x000fe400078ef655 */
[--C-:B------:R-:W-:Y:S01]  /*92e0*/  LOP3.LUT R156, R156, 0xc0, R157.reuse, 0xf8, !PT ;  /* 0x000000c09c9c7812 */ /* 0x100fe200078ef89d */
[----:B------:R-:W-:Y:S01]  /*92f0*/  @!PT LDS RZ, [RZ] ;  /* 0x00000000fffff984 */ /* 0x000fe20000000800 */
[----:B------:R-:W-:Y:S01]  /*9300*/  @!PT LDS RZ, [RZ] ;  /* 0x00000000fffff984 */ /* 0x000fe20000000800 */
[----:B------:R-:W-:Y:S01]  /*9310*/  @!PT LDS RZ, [RZ] ;  /* 0x00000000fffff984 */ /* 0x000fe20000000800 */
[----:B------:R1:W-:Y:S01]  /*9320*/  LDGSTS.E.BYPASS.LTC128B.128 [R183+0x3000], desc[UR4][R172.64] ;  /* 0x03000000acb77fae */ /* 0x0003e2000b981a04 */
[----:B------:R-:W-:Y:S01]  /*9330*/  LOP3.LUT R88, R154, 0x20, R157, 0xf8, !PT ;  /* 0x000000209a587812 */ /* 0x000fe200078ef89d */
[----:B------:R-:W-:Y:S01]  /*9340*/  IMAD.X R193, R195, 0x1, R161, P0 ;  /* 0x00000001c3c17824 */ /* 0x000fe200000e06a1 */
[----:B------:R-:W-:Y:S03]  /*9350*/  LOP3.LUT R156, R156, R85, RZ, 0x3c, !PT ;  /* 0x000000559c9c7212 */ /* 0x000fe600078e3cff */
[----:B------:R1:W-:Y:S01]  /*9360*/  LDGSTS.E.BYPASS.LTC128B.128 [R183+0x3800], desc[UR4][R194.64] ;  /* 0x03800000c2b77fae */ /* 0x0003e2000b981a04 */
[----:B------:R-:W-:Y:S02]  /*9370*/  IADD3 R196, P0, PT, R192, R160, RZ ;  /* 0x000000a0c0c47210 */ /* 0x000fe40007f1e0ff */
[----:B------:R-:W-:Y:S03]  /*9380*/  LOP3.LUT R85, R88, 0x100, R157, 0xf8, !PT ;  /* 0x0000010058557812 */ /* 0x000fe600078ef89d */
[----:B------:R1:W-:Y:S01]  /*9390*/  LDGSTS.E.BYPASS.LTC128B.128 [R183+0x4000], desc[UR4][R192.64] ;  /* 0x04000000c0b77fae */ /* 0x0003e2000b981a04 */
[----:B------:R-:W-:Y:S01]  /*93a0*/  LOP3.LUT P2, RZ, R87, 0x4, RZ, 0xc0, !PT ;  /* 0x0000000457ff7812 */ /* 0x000fe2000784c0ff */
[----:B------:R-:W-:Y:S01]  /*93b0*/  IMAD.X R197, R193, 0x1, R161, P0 ;  /* 0x00000001c1c57824 */ /* 0x000fe200000e06a1 */
[----:B------:R-:W-:Y:S01]  /*93c0*/  LOP3.LUT R88, R85, R156, RZ, 0xfc, !PT ;  /* 0x0000009c55587212 */ /* 0x000fe200078efcff */
[--C-:B------:R-:W-:Y:S01]  /*93d0*/  IMAD R85, R0, 0x2, R155.reuse ;  /* 0x0000000200557824 */ /* 0x100fe200078e029b */
[----:B------:R-:W-:Y:S02]  /*93e0*/  SEL R116, R116, 0xffffffe0, !P2 ;  /* 0xffffffe074747807 */ /* 0x000fe40005000000 */
[----:B------:R1:W-:Y:S01]  /*93f0*/  LDGSTS.E.BYPASS.LTC128B.128 [R183+0x4800], desc[UR4][R196.64] ;  /* 0x04800000c4b77fae */ /* 0x0003e2000b981a04 */
[----:B------:R-:W-:Y:S01]  /*9400*/  IMAD R117, R88, 0x2, R155 ;  /* 0x0000000258757824 */ /* 0x000fe200078e029b */
[----:B------:R-:W-:Y:S01]  /*9410*/  ISETP.GT.AND P0, PT, R179, R168, PT ;  /* 0x000000a8b300720c */ /* 0x000fe20003f04270 */
[----:B------:R-:W-:Y:S03]  /*9420*/  IMAD.IADD R0, R116, 0x1, R85 ;  /* 0x0000000174007824 */ /* 0x000fe600078e0255 */
[----:B------:R-:W-:Y:S01]  /*9430*/  LDSM.16.M88.4 R92, [R85+0x1000] ;  /* 0x00100000555c783b */ /* 0x000fe20000000200 */
[----:B------:R-:W-:Y:S05]  /*9440*/  IMAD.IADD R124, R117, 0x1, R116 ;  /* 0x00000001757c7824 */ /* 0x000fea00078e0274 */
[----:B------:R-:W2:Y:S06]  /*9450*/  LDSM.16.M88.4 R88, [R117] ;  /* 0x000000007558783b */ /* 0x000eac0000000200 */
[----:B------:R-:W3:Y:S06]  /*9460*/  LDSM.16.M88.4 R96, [R85+0x1400] ;  /* 0x001400005560783b */ /* 0x000eec0000000200 */
[----:B------:R-:W4:Y:S06]  /*9470*/  LDSM.16.M88.4 R100, [R85+0x1800] ;  /* 0x001800005564783b */ /* 0x000f2c0000000200 */
[----:B------:R-:W0:Y:S06]  /*9480*/  LDGDEPBAR ;  /* 0x00000000000079af */ /* 0x000e2c0000000000 */
[----:B------:R-:W5:Y:S06]  /*9490*/  LDSM.16.M88.4 R104, [R85+0x1c00] ;  /* 0x001c00005568783b */ /* 0x000f6c0000000200 */
[----:B------:R-:W1:Y:S06]  /*94a0*/  LDSM.16.M88.4 R108, [R85+0x2000] ;  /* 0x00200000556c783b */ /* 0x000e6c0000000200 */
[----:B------:R-:W1:Y:S01]  /*94b0*/  LDSM.16.M88.4 R112, [R85+0x2400] ;  /* 0x002400005570783b */ /* 0x000e620000000200 */
[C---:B--2---:R-:W-:Y:S05]  /*94c0*/  HMMA.16816.F32.BF16 R4, R88.reuse, R92, RZ ;  /* 0x0000005c5804723c */ /* 0x044fea00000418ff */
[----:B------:R-:W2:Y:S06]  /*94d0*/  LDSM.16.M88.4 R116, [R85+0x2800] ;  /* 0x002800005574783b */ /* 0x000eac0000000200 */
[----:B------:R-:W2:Y:S01]  /*94e0*/  LDSM.16.M88.4 R120, [R85+0x2c00] ;  /* 0x002c00005578783b */ /* 0x000ea20000000200 */
[C---:B------:R-:W-:Y:S05]  /*94f0*/  HMMA.16816.F32.BF16 R8, R88.reuse, R94, RZ ;  /* 0x0000005e5808723c */ /* 0x040fea00000418ff */
[----:B------:R-:W-:Y:S03]  /*9500*/  LDSM.16.M88.4 R124, [R124] ;  /* 0x000000007c7c783b */ /* 0x000fe60000000200 */
[C---:B---3--:R-:W-:Y:S03]  /*9510*/  HMMA.16816.F32.BF16 R12, R88.reuse, R96, RZ ;  /* 0x00000060580c723c */ /* 0x048fe600000418ff */
[----:B------:R-:W3:Y:S05]  /*9520*/  LDSM.16.M88.4 R128, [R0+0x1000] ;  /* 0x001000000080783b */ /* 0x000eea0000000200 */
[C---:B------:R-:W-:Y:S01]  /*9530*/  HMMA.16816.F32.BF16 R16, R88.reuse, R98, RZ ;  /* 0x000000625810723c */ /* 0x040fe200000418ff */
[----:B------:R-:W3:Y:S06]  /*9540*/  LDSM.16.M88.4 R92, [R0+0x1400] ;  /* 0x00140000005c783b */ /* 0x000eec0000000200 */
[----:B------:R-:W3:Y:S01]  /*9550*/  LDSM.16.M88.4 R132, [R0+0x1800] ;  /* 0x001800000084783b */ /* 0x000ee20000000200 */
[C---:B----4-:R-:W-:Y:S05]  /*9560*/  HMMA.16816.F32.BF16 R20, R88.reuse, R100, RZ ;  /* 0x000000645814723c */ /* 0x050fea00000418ff */
[----:B------:R-:W4:Y:S03]  /*9570*/  LDSM.16.M88.4 R96, [R0+0x1c00] ;  /* 0x001c00000060783b */ /* 0x000f260000000200 */
[C---:B------:R-:W-:Y:S03]  /*9580*/  HMMA.16816.F32.BF16 R24, R88.reuse, R102, RZ ;  /* 0x000000665818723c */ /* 0x040fe600000418ff */
[----:B------:R-:W4:Y:S05]  /*9590*/  LDSM.16.M88.4 R136, [R0+0x2000] ;  /* 0x002000000088783b */ /* 0x000f2a0000000200 */
[C---:B-----5:R-:W-:Y:S01]  /*95a0*/  HMMA.16816.F32.BF16 R28, R88.reuse, R104, RZ ;  /* 0x00000068581c723c */ /* 0x060fe200000418ff */
[----:B------:R-:W5:Y:S06]  /*95b0*/  LDSM.16.M88.4 R140, [R0+0x2400] ;  /* 0x00240000008c783b */ /* 0x000f6c0000000200 */
[----:B------:R-:W5:Y:S01]  /*95c0*/  LDSM.16.M88.4 R144, [R0+0x2800] ;  /* 0x002800000090783b */ /* 0x000f620000000200 */
[C---:B------:R-:W-:Y:S05]  /*95d0*/  HMMA.16816.F32.BF16 R32, R88.reuse, R106, RZ ;  /* 0x0000006a5820723c */ /* 0x040fea00000418ff */
[----:B------:R-:W5:Y:S03]  /*95e0*/  LDSM.16.M88.4 R148, [R0+0x2c00] ;  /* 0x002c00000094783b */ /* 0x000f660000000200 */
[C---:B-1----:R-:W-:Y:S01]  /*95f0*/  HMMA.16816.F32.BF16 R36, R88.reuse, R108, RZ ;  /* 0x0000006c5824723c */ /* 0x042fe200000418ff */
        /* <DEDUP_REMOVED lines=9> */
[C---:B---3--:R-:W-:Y:S08]  /*9690*/  HMMA.16816.F32.BF16 R4, R124.reuse, R128, R4 ;  /* 0x000000807c04723c */ /* 0x048ff00000041804 */
        /* <DEDUP_REMOVED lines=94> */
.L_x_8906:
[----:B------:R-:W-:Y:S05]  /*9c80*/  BSYNC.RECONVERGENT B0 ;  /* 0x0000000000007941 */ /* 0x000fea0003800200 */
.L_x_8905:
        /* <DEDUP_REMOVED lines=16> */
.L_x_8904:
[----:B------:R-:W-:Y:S05]  /*9d90*/  BSYNC.RECONVERGENT B1 ;  /* 0x0000000000017941 */ /* 0x000fea0003800200 */
.L_x_8903:
[----:B------:R-:W-:Y:S01]  /*9da0*/  LOP3.LUT R156, R156, 0x120, R157, 0xf8, !PT ;  /* 0x000001209c9c7812 */ /* 0x000fe200078ef89d */
[----:B------:R-:W2:Y:S01]  /*9db0*/  LD.E R85, desc[UR4][R2.64+0xdc] ;  /* 0x0000dc0402557980 */ /* 0x000ea2000c101900 */
[C---:B------:R-:W-:Y:S02]  /*9dc0*/  VIADD R96, R180.reuse, 0xffffffd9 ;  /* 0xffffffd9b4607836 */ /* 0x040fe40000000000 */
[C---:B------:R-:W-:Y:S02]  /*9dd0*/  VIADD R116, R180.reuse, 0xfffffff9 ;  /* 0xfffffff9b4747836 */ /* 0x040fe40000000000 */
[C---:B------:R-:W-:Y:S02]  /*9de0*/  VIADD R115, R180.reuse, 0xffffffc0 ;  /* 0xffffffc0b4737836 */ /* 0x040fe40000000000 */
[C---:B-1----:R-:W-:Y:S02]  /*9df0*/  VIADD R88, R180.reuse, 0xffffffc8 ;  /* 0xffffffc8b4587836 */ /* 0x042fe40000000000 */
[C---:B------:R-:W-:Y:S01]  /*9e00*/  VIADD R107, R180.reuse, 0xffffffe9 ;  /* 0xffffffe9b46b7836 */ /* 0x040fe20000000000 */
[CC--:B------:R-:W-:Y:S01]  /*9e10*/  ISETP.GE.AND P1, PT, R115.reuse, R164.reuse, PT ;  /* 0x000000a47300720c */ /* 0x0c0fe20003f26270 */
        /* <DEDUP_REMOVED lines=74> */
[C---:B------:R-:W-:Y:S02]  /*a2c0*/  ISETP.GE.AND P6, PT, R115.reuse, R167, PT ;  /* 0x000000a77300720c */ /* 0x040fe40003fc6270 */
        /* <DEDUP_REMOVED lines=26> */
[CC--:B------:R-:W-:Y:S02]  /*a470*/  ISETP.GE.AND P5, PT, R134.reuse, R164.reuse, PT ;  /* 0x000000a48600720c */ /* 0x0c0fe40003fa6270 */
[----:B------:R-:W-:Y:S02]  /*a480*/  FSEL R203, R47, -INF , P0 ;  /* 0xff8000002fcb7808 */ /* 0x000fe40000000000 */
[-C--:B------:R-:W-:Y:S02]  /*a490*/  ISETP.GE.AND P1, PT, R134, R165.reuse, PT ;  /* 0x000000a58600720c */ /* 0x080fe40003f26270 */
[----:B------:R-:W-:Y:S02]  /*a4a0*/  ISETP.GE.AND P0, PT, R142, R165, PT ;  /* 0x000000a58e00720c */ /* 0x000fe40003f06270 */
[----:B------:R-:W-:Y:S02]  /*a4b0*/  FSEL R211, R42, -INF , P5 ;  /* 0xff8000002ad37808 */ /* 0x000fe40002800000 */
[----:B------:R-:W-:Y:S02]  /*a4c0*/  FSEL R215, R92, -INF , !P4 ;  /* 0xff8000005cd77808 */ /* 0x000fe40006000000 */
[----:B------:R-:W-:Y:S02]  /*a4d0*/  ISETP.GE.AND P4, PT, R107, R167, PT ;  /* 0x000000a76b00720c */ /* 0x000fe40003f86270 */
[----:B------:R-:W-:Y:S02]  /*a4e0*/  FSEL R193, R40, -INF , P1 ;  /* 0xff80000028c17808 */ /* 0x000fe40000800000 */
[----:B------:R-:W-:Y:S02]  /*a4f0*/  FSEL R143, R90, -INF , !P6 ;  /* 0xff8000005a8f7808 */ /* 0x000fe40007000000 */
[-C--:B------:R-:W-:Y:S02]  /*a500*/  ISETP.GE.AND P5, PT, R129, R165.reuse, PT ;  /* 0x000000a58100720c */ /* 0x080fe40003fa6270 */
[----:B------:R-:W-:Y:S01]  /*a510*/  FSEL R199, R49, -INF , P0 ;  /* 0xff80000031c77808 */ /* 0x000fe20000000000 */
[----:B------:R-:W-:Y:S01]  /*a520*/  VIADD R49, R180, 0x28 ;  /* 0x00000028b4317836 */ /* 0x000fe20000000000 */
[-C--:B------:R-:W-:Y:S02]  /*a530*/  ISETP.GE.AND P1, PT, R146, R164.reuse, PT ;  /* 0x000000a49200720c */ /* 0x080fe40003f26270 */
[----:B------:R-:W-:Y:S02]  /*a540*/  ISETP.GE.AND P0, PT, R138, R165, PT ;  /* 0x000000a58a00720c */ /* 0x000fe40003f06270 */
[----:B------:R-:W-:Y:S02]  /*a550*/  ISETP.GE.AND P6, PT, R0, R167, PT ;  /* 0x000000a70000720c */ /* 0x000fe40003fc6270 */
        /* <DEDUP_REMOVED lines=9> */
[----:B------:R-:W-:Y:S02]  /*a5f0*/  FSEL R113, R113, -INF , !P6 ;  /* 0xff80000071717808 */ /* 0x000fe40007000000 */
[----:B------:R-:W-:Y:S02]  /*a600*/  FSEL R56, R59, -INF , P0 ;  /* 0xff8000003b387808 */ /* 0x000fe40000000000 */
[-C--:B------:R-:W-:Y:S02]  /*a610*/  ISETP.GE.AND P6, PT, R109, R167.reuse, PT ;  /* 0x000000a76d00720c */ /* 0x080fe40003fc6270 */
[----:B------:R-:W-:Y:S02]  /*a620*/  FSEL R205, R45, -INF , P5 ;  /* 0xff8000002dcd7808 */ /* 0x000fe40002800000 */
[----:B------:R-:W-:Y:S02]  /*a630*/  FSEL R99, R131, -INF , !P6 ;  /* 0xff80000083637808 */ /* 0x000fe40007000000 */
        /* <DEDUP_REMOVED lines=13> */
[----:B------:R-:W-:Y:S01]  /*a710*/  VIADD R60, R180, 0x38 ;  /* 0x00000038b43c7836 */ /* 0x000fe20000000000 */
[-C--:B------:R-:W-:Y:S02]  /*a720*/  ISETP.GE.AND P5, PT, R52, R164.reuse, PT ;  /* 0x000000a43400720c */ /* 0x080fe40003fa6270 */
[----:B------:R-:W-:Y:S01]  /*a730*/  FSEL R201, R48, -INF , P1 ;  /* 0xff80000030c97808 */ /* 0x000fe20000800000 */
[----:B------:R-:W-:Y:S01]  /*a740*/  VIADD R48, R180, 0x31 ;  /* 0x00000031b4307836 */ /* 0x000fe20000000000 */
        /* <DEDUP_REMOVED lines=11> */
[----:B------:R-:W-:Y:S02]  /*a800*/  FSEL R55, R123, -INF , !P1 ;  /* 0xff8000007b377808 */ /* 0x000fe40004800000 */
[----:B------:R-:W-:Y:S02]  /*a810*/  FSEL R62, R63, -INF , P0 ;  /* 0xff8000003f3e7808 */ /* 0x000fe40000000000 */
[CC--:B------:R-:W-:Y:S01]  /*a820*/  ISETP.GE.AND P1, PT, R180.reuse, R166.reuse, PT ;  /* 0x000000a6b400720c */ /* 0x0c0fe20003f26270 */
[----:B------:R-:W-:Y:S01]  /*a830*/  VIADD R180, R180, 0xffffff80 ;  /* 0xffffff80b4b47836 */ /* 0x000fe20000000000 */
[----:B------:R-:W-:Y:S02]  /*a840*/  ISETP.GE.AND P5, PT, R60, R165, PT ;  /* 0x000000a53c00720c */ /* 0x000fe40003fa6270 */
[----:B------:R-:W-:Y:S02]  /*a850*/  FSEL R53, R121, -INF , !P1 ;  /* 0xff80000079357808 */ /* 0x000fe40004800000 */
[-C--:B------:R-:W-:Y:S02]  /*a860*/  ISETP.GE.AND P1, PT, R89, R166.reuse, PT ;  /* 0x000000a65900720c */ /* 0x080fe40003f26270 */
[----:B------:R-:W-:Y:S02]  /*a870*/  FSEL R197, R64, -INF , P5 ;  /* 0xff80000040c57808 */ /* 0x000fe40002800000 */
        /* <DEDUP_REMOVED lines=11> */
[CC--:B------:R-:W-:Y:S02]  /*a930*/  ISETP.GE.AND P4, PT, R96.reuse, R166.reuse, PT ;  /* 0x000000a66000720c */ /* 0x0c0fe40003f86270 */
[----:B------:R-:W-:Y:S02]  /*a940*/  FSEL R123, R101, -INF , !P5 ;  /* 0xff800000657b7808 */ /* 0x000fe40006800000 */
[-C--:B------:R-:W-:Y:S01]  /*a950*/  ISETP.GE.AND P5, PT, R96, R167.reuse, PT ;  /* 0x000000a76000720c */ /* 0x080fe20003fa6270 */
[----:B------:R-:W-:Y:S01]  /*a960*/  IMAD R96, R156, 0x2, R155 ;  /* 0x000000029c607824 */ /* 0x000fe200078e029b */
        /* <DEDUP_REMOVED lines=17> */
[----:B------:R-:W-:Y:S02]  /*aa80*/  FSEL R65, R65, -INF , P0 ;  /* 0xff80000041417808 */ /* 0x000fe40000000000 */
[----:B------:R-:W-:Y:S02]  /*aa90*/  ISETP.GE.AND P0, PT, R194, R164, PT ;  /* 0x000000a4c200720c */ /* 0x000fe40003f06270 */
[-C--:B------:R-:W-:Y:S02]  /*aaa0*/  ISETP.GE.AND P4, PT, R140, R166.reuse, PT ;  /* 0x000000a68c00720c */ /* 0x080fe40003f86270 */
[----:B------:R-:W-:Y:S02]  /*aab0*/  FSEL R64, R67, -INF , P0 ;  /* 0xff80000043407808 */ /* 0x000fe40000000000 */
[-C--:B------:R-:W-:Y:S02]  /*aac0*/  ISETP.GE.AND P0, PT, R88, R167.reuse, PT ;  /* 0x000000a75800720c */ /* 0x080fe40003f06270 */
[----:B------:R-:W-:Y:S02]  /*aad0*/  FSEL R151, R151, -INF , !P4 ;  /* 0xff80000097977808 */ /* 0x000fe40006000000 */
[----:B------:R-:W-:Y:S02]  /*aae0*/  FSEL R139, R95, -INF , !P0 ;  /* 0xff8000005f8b7808 */ /* 0x000fe40004000000 */
[----:B------:R-:W-:Y:S02]  /*aaf0*/  FSEL R95, R137, -INF , !P6 ;  /* 0xff800000895f7808 */ /* 0x000fe40007000000 */
[CC--:B------:R-:W-:Y:S02]  /*ab00*/  ISETP.GE.AND P0, PT, R102.reuse, R167.reuse, PT ;  /* 0x000000a76600720c */ /* 0x0c0fe40003f06270 */
        /* <DEDUP_REMOVED lines=43> */
[-C--:B------:R-:W-:Y:S02]  /*adc0*/  ISETP.GE.AND P0, PT, R98, R166.reuse, PT ;  /* 0x000000a66200720c */ /* 0x080fe40003f06270 */
        /* <DEDUP_REMOVED lines=45> */
[----:B------:R-:W-:Y:S02]  /*b0a0*/  FMNMX3.FTZ R0, R0, R211, R209, !PT ;  /* 0x000000d300007276 */ /* 0x000fe400078100d1 */
[----:B------:R-:W-:Y:S02]  /*b0b0*/  FSEL R100, R65, -INF , !P4 ;  /* 0xff80000041647808 */ /* 0x000fe40006000000 */
[----:B------:R-:W-:Y:S02]  /*b0c0*/  FSEL R65, R66, -INF , P6 ;  /* 0xff80000042417808 */ /* 0x000fe40003000000 */
[-C--:B------:R-:W-:Y:S02]  /*b0d0*/  ISETP.GE.AND P4, PT, R128, R166.reuse, PT ;  /* 0x000000a68000720c */ /* 0x080fe40003f86270 */
        /* <DEDUP_REMOVED lines=29> */
[C---:B------:R-:W-:Y:S01]  /*b2b0*/  FSETP.NEU.FTZ.AND P0, PT, R0.reuse, -INF , PT ;  /* 0xff8000000000780b */ /* 0x040fe20003f1d000 */
[----:B------:R-:W-:Y:S02]  /*b2c0*/  FADD.FTZ R48, -R51, R84 ;  /* 0x0000005433307221 */ /* 0x000fe40000010100 */
[-CC-:B------:R-:W-:Y:S01]  /*b2d0*/  FFMA.FTZ R106, R59, R85.reuse, -R102.reuse ;  /* 0x000000553b6a7223 */ /* 0x180fe20000010866 */
[-CC-:B------:R-:W-:Y:S01]  /*b2e0*/  FFMA.FTZ R117, R95, R85.reuse, -R102.reuse ;  /* 0x000000555f757223 */ /* 0x180fe20000010866 */
[-CC-:B------:R-:W-:Y:S01]  /*b2f0*/  FFMA.FTZ R116, R93, R85.reuse, -R102.reuse ;  /* 0x000000555d747223 */ /* 0x180fe20000010866 */
[-CC-:B------:R-:W-:Y:S01]  /*b300*/  FFMA.FTZ R124, R101, R85.reuse, -R102.reuse ;  /* 0x00000055657c7223 */ /* 0x180fe20000010866 */
[-CC-:B------:R-:W-:Y:S01]  /*b310*/  FFMA.FTZ R101, R57, R85.reuse, -R102.reuse ;  /* 0x0000005539657223 */ /* 0x180fe20000010866 */
[----:B------:R-:W-:Y:S01]  /*b320*/  FSEL R51, R0, RZ, P0 ;  /* 0x000000ff00337208 */ /* 0x000fe20000000000 */
[----:B------:R-:W-:Y:S01]  /*b330*/  MUFU.EX2 R106, R106 ;  /* 0x0000006a006a7308 */ /* 0x000fe20000000800 */
[----:B------:R-:W1:Y:S01]  /*b340*/  LDSM.16.MT88.4 R56, [R96+0x3000] ;  /* 0x003000006038783b */ /* 0x000e620000004200 */
[----:B------:R-:W-:Y:S01]  /*b350*/  FMUL.FTZ R49, R85, R48 ;  /* 0x0000003055317220 */ /* 0x000fe20000410000 */
[-C--:B------:R-:W-:Y:S01]  /*b360*/  FFMA.FTZ R104, R55, R85.reuse, -R102 ;  /* 0x0000005537687223 */ /* 0x080fe20000010866 */
[----:B------:R-:W-:Y:S01]  /*b370*/  FADD.FTZ R48, -R51, R86 ;  /* 0x0000005633307221 */ /* 0x000fe20000010100 */
[----:B------:R-:W-:Y:S02]  /*b380*/  VIADD R86, R96, 0x3020 ;  /* 0x0000302060567836 */ /* 0x000fe40000000000 */
[-CC-:B------:R-:W-:Y:S01]  /*b390*/  FFMA.FTZ R213, R213, R85.reuse, -R102.reuse ;  /* 0x00000055d5d57223 */ /* 0x180fe20000010866 */
[----:B------:R-:W-:Y:S02]  /*b3a0*/  FSEL R98, R98, RZ, P0 ;  /* 0x000000ff62627208 */ /* 0x000fe40000000000 */
[----:B------:R-:W2:Y:S01]  /*b3b0*/  MUFU.EX2 R84, R49 ;  /* 0x0000003100547308 */ /* 0x000ea20000000800 */
[----:B------:R-:W-:Y:S01]  /*b3c0*/  FMUL.FTZ R50, R85, R48 ;  /* 0x0000003055327220 */ /* 0x000fe20000410000 */
[----:B------:R-:W-:Y:S02]  /*b3d0*/  VIADD R48, R96, 0x3000 ;  /* 0x0000300060307836 */ /* 0x000fe40000000000 */
[-C--:B------:R-:W-:Y:S01]  /*b3e0*/  FFMA.FTZ R108, R67, R85.reuse, -R102 ;  /* 0x00000055436c7223 */ /* 0x080fe20000010866 */
[-CC-:B------:R-:W-:Y:S01]  /*b3f0*/  FFMA.FTZ R138, R215, R85.reuse, -R98.reuse ;  /* 0x00000055d78a7223 */ /* 0x180fe20000010862 */
[-CC-:B------:R-:W-:Y:S01]  /*b400*/  FFMA.FTZ R136, R131, R85.reuse, -R98.reuse ;  /* 0x0000005583887223 */ /* 0x180fe20000010862 */
[----:B------:R-:W-:Y:S02]  /*b410*/  @P2 VIADD R86, R48, 0xffffffe0 ;  /* 0xffffffe030562836 */ /* 0x000fe40000000000 */
[-C--:B------:R-:W-:Y:S01]  /*b420*/  FFMA.FTZ R132, R217, R85.reuse, -R98 ;  /* 0x00000055d9847223 */ /* 0x080fe20000010862 */
[----:B------:R-:W3:Y:S01]  /*b430*/  MUFU.EX2 R67, R50 ;  /* 0x0000003200437308 */ /* 0x000ee20000000800 */
[-C--:B------:R-:W-:Y:S01]  /*b440*/  FFMA.FTZ R131, R113, R85.reuse, -R102 ;  /* 0x0000005571837223 */ /* 0x080fe20000010866 */
[-CC-:B------:R-:W-:Y:S01]  /*b450*/  FFMA.FTZ R113, R53, R85.reuse, -R98.reuse ;  /* 0x0000005535717223 */ /* 0x180fe20000010862 */
[----:B------:R-:W4:Y:S01]  /*b460*/  LDSM.16.MT88.4 R92, [R86] ;  /* 0x00000000565c783b */ /* 0x000f220000004200 */
        /* <DEDUP_REMOVED lines=8> */
[C---:B------:R-:W-:Y:S01]  /*b4f0*/  FMUL.FTZ R48, R84.reuse, R80 ;  /* 0x0000005054307220 */ /* 0x040fe20000410000 */
[----:B------:R-:W-:Y:S01]  /*b500*/  FFMA.FTZ R80, R61, R85, -R102 ;  /* 0x000000553d507223 */ /* 0x000fe20000010866 */
[C---:B------:R-:W-:Y:S01]  /*b510*/  FMUL.FTZ R60, R84.reuse, R68 ;  /* 0x00000044543c7220 */ /* 0x040fe20000410000 */
[----:B------:R-:W-:Y:S03]  /*b520*/  FMUL.FTZ R61, R84, R69 ;  /* 0x00000045543d7220 */ /* 0x000fe60000410000 */
[----:B------:R-:W2:Y:S01]  /*b530*/  MUFU.EX2 R136, R136 ;  /* 0x0000008800887308 */ /* 0x000ea20000000800 */
[C---:B---3--:R-:W-:Y:S01]  /*b540*/  FMUL.FTZ R50, R67.reuse, R82 ;  /* 0x0000005243327220 */ /* 0x048fe20000410000 */
[C---:B------:R-:W-:Y:S01]  /*b550*/  FMUL.FTZ R51, R67.reuse, R83 ;  /* 0x0000005343337220 */ /* 0x040fe20000410000 */
[C---:B------:R-:W-:Y:S01]  /*b560*/  FMUL.FTZ R54, R67.reuse, R78 ;  /* 0x0000004e43367220 */ /* 0x040fe20000410000 */
[C---:B------:R-:W-:Y:S01]  /*b570*/  FMUL.FTZ R55, R67.reuse, R79 ;  /* 0x0000004f43377220 */ /* 0x040fe20000410000 */
[C---:B------:R-:W-:Y:S01]  /*b580*/  FMUL.FTZ R62, R67.reuse, R70 ;  /* 0x00000046433e7220 */ /* 0x040fe20000410000 */
[----:B------:R-:W3:Y:S01]  /*b590*/  LDSM.16.MT88.4 R76, [R96+0x3400] ;  /* 0x00340000604c783b */ /* 0x000ee20000004200 */
        /* <DEDUP_REMOVED lines=26> */
[-CC-:B------:R-:W-:Y:S01]  /*b740*/  FFMA.FTZ R126, R111, R85.reuse, -R102.reuse ;  /* 0x000000556f7e7223 */ /* 0x180fe20000010866 */
[-CC-:B------:R-:W-:Y:S01]  /*b750*/  FFMA.FTZ R121, R99, R85.reuse, -R102.reuse ;  /* 0x0000005563797223 */ /* 0x180fe20000010866 */
[-CC-:B------:R-:W-:Y:S01]  /*b760*/  FFMA.FTZ R99, R89, R85.reuse, -R102.reuse ;  /* 0x0000005559637223 */ /* 0x180fe20000010866 */
[C---:B--2---:R-:W-:Y:S01]  /*b770*/  F2FP.BF16.F32.PACK_AB R89, R136.reuse, R138 ;  /* 0x0000008a8859723e */ /* 0x044fe200000010ff */
[-C--:B------:R-:W-:Y:S01]  /*b780*/  FFMA.FTZ R111, R91, R85.reuse, -R102 ;  /* 0x000000555b6f7223 */ /* 0x080fe20000010866 */
[----:B------:R-:W-:Y:S01]  /*b790*/  FFMA.FTZ R138, R67, R190, R138 ;  /* 0x000000be438a7223 */ /* 0x000fe2000001008a */
[-CC-:B------:R-:W-:Y:S03]  /*b7a0*/  FFMA.FTZ R157, R201, R85.reuse, -R102.reuse ;  /* 0x00000055c99d7223 */ /* 0x180fe60000010866 */
[----:B------:R-:W-:Y:S01]  /*b7b0*/  MUFU.EX2 R134, R134 ;  /* 0x0000008600867308 */ /* 0x000fe20000000800 */
[-C--:B------:R-:W-:Y:S01]  /*b7c0*/  FFMA.FTZ R144, R199, R85.reuse, -R102 ;  /* 0x00000055c7907223 */ /* 0x080fe20000010866 */
[----:B------:R-:W-:Y:S01]  /*b7d0*/  FADD.FTZ R138, R136, R138 ;  /* 0x0000008a888a7221 */ /* 0x000fe20000010000 */
[-CC-:B------:R-:W-:Y:S01]  /*b7e0*/  FFMA.FTZ R149, R143, R85.reuse, -R102.reuse ;  /* 0x000000558f957223 */ /* 0x180fe20000010866 */
[-C--:B------:R-:W-:Y:S01]  /*b7f0*/  FFMA.FTZ R143, R139, R85.reuse, -R102 ;  /* 0x000000558b8f7223 */ /* 0x080fe20000010866 */
[-C--:B------:R-:W-:Y:S01]  /*b800*/  FFMA.FTZ R139, R219, R85.reuse, -R98 ;  /* 0x00000055db8b7223 */ /* 0x080fe20000010862 */
        /* <DEDUP_REMOVED lines=8> */
[----:B------:R-:W-:Y:S01]  /*b890*/  ISETP.GT.AND P0, PT, R179, R168, PT ;  /* 0x000000a8b300720c */ /* 0x000fe20003f04270 */
[-CC-:B------:R-:W-:Y:S03]  /*b8a0*/  FFMA.FTZ R119, R119, R85.reuse, -R102.reuse ;  /* 0x0000005577777223 */ /* 0x180fe60000010866 */
[----:B------:R-:W-:Y:S01]  /*b8b0*/  MUFU.EX2 R149, R149 ;  /* 0x0000009500957308 */ /* 0x000fe20000000800 */
[----:B------:R-:W-:Y:S09]  /*b8c0*/  FFMA.FTZ R97, R97, R85, -R102 ;  /* 0x0000005561617223 */ /* 0x000ff20000010866 */
[----:B------:R-:W2:Y:S10]  /*b8d0*/  MUFU.EX2 R140, R140 ;  /* 0x0000008c008c7308 */ /* 0x000eb40000000800 */
[----:B------:R-:W5:Y:S10]  /*b8e0*/  MUFU.EX2 R143, R143 ;  /* 0x0000008f008f7308 */ /* 0x000f740000000800 */
[----:B------:R-:W1:Y:S01]  /*b8f0*/  MUFU.EX2 R139, R139 ;  /* 0x0000008b008b7308 */ /* 0x000e620000000800 */
[----:B--2---:R-:W-:Y:S01]  /*b900*/  F2FP.BF16.F32.PACK_AB R88, R140, R149 ;  /* 0x000000958c58723e */ /* 0x004fe200000010ff */
[----:B------:R-:W-:Y:S04]  /*b910*/  FFMA.FTZ R149, R84, R185, R149 ;  /* 0x000000b954957223 */ /* 0x000fe80000010095 */
[----:B------:R-:W-:Y:S04]  /*b920*/  FADD.FTZ R140, R140, R149 ;  /* 0x000000958c8c7221 */ /* 0x000fe80000010000 */
[----:B------:R-:W2:Y:S01]  /*b930*/  MUFU.EX2 R141, R141 ;  /* 0x0000008d008d7308 */ /* 0x000ea20000000800 */
[C---:B-----5:R-:W-:Y:S01]  /*b940*/  F2FP.BF16.F32.PACK_AB R90, R134.reuse, R143 ;  /* 0x0000008f865a723e */ /* 0x060fe200000010ff */
[----:B------:R-:W-:Y:S04]  /*b950*/  FADD.FTZ R143, R143, R140 ;  /* 0x0000008c8f8f7221 */ /* 0x000fe80000010000 */
[----:B------:R-:W-:Y:S04]  /*b960*/  FADD.FTZ R134, R134, R143 ;  /* 0x0000008f86867221 */ /* 0x000fe80000010000 */
[----:B------:R-:W5:Y:S01]  /*b970*/  MUFU.EX2 R135, R135 ;  /* 0x0000008700877308 */ /* 0x000f620000000800 */
[----:B-1----:R-:W-:Y:S01]  /*b980*/  F2FP.BF16.F32.PACK_AB R91, R132, R139 ;  /* 0x0000008b845b723e */ /* 0x002fe200000010ff */
[----:B------:R-:W-:Y:S08]  /*b990*/  FADD.FTZ R139, R139, R138 ;  /* 0x0000008a8b8b7221 */ /* 0x000ff00000010000 */
[----:B------:R-:W1:Y:S01]  /*b9a0*/  MUFU.EX2 R126, R126 ;  /* 0x0000007e007e7308 */ /* 0x000e620000000800 */
[C---:B------:R-:W-:Y:S05]  /*b9b0*/  HMMA.16816.F32.BF16 R48, R88.reuse, R56, R48 ;  /* 0x000000385830723c */ /* 0x040fea0000041830 */
[C---:B------:R-:W-:Y:S01]  /*b9c0*/  FMUL.FTZ R56, R84.reuse, R72 ;  /* 0x0000004854387220 */ /* 0x040fe20000410000 */
[----:B------:R-:W-:Y:S03]  /*b9d0*/  FMUL.FTZ R57, R84, R73 ;  /* 0x0000004954397220 */ /* 0x000fe60000410000 */
[----:B------:R-:W3:Y:S01]  /*b9e0*/  MUFU.EX2 R122, R122 ;  /* 0x0000007a007a7308 */ /* 0x000ee20000000800 */
[C---:B------:R-:W-:Y:S03]  /*b9f0*/  HMMA.16816.F32.BF16 R52, R88.reuse, R58, R52 ;  /* 0x0000003a5834723c */ /* 0x040fe60000041834 */
[C---:B------:R-:W-:Y:S01]  /*ba00*/  FMUL.FTZ R58, R67.reuse, R74 ;  /* 0x0000004a433a7220 */ /* 0x040fe20000410000 */
[----:B------:R-:W-:Y:S01]  /*ba10*/  FMUL.FTZ R59, R67, R75 ;  /* 0x0000004b433b7220 */ /* 0x000fe20000410000 */
[----:B--2---:R-:W-:Y:S01]  /*ba20*/  F2FP.BF16.F32.PACK_AB R68, R130, R141 ;  /* 0x0000008d8244723e */ /* 0x004fe200000010ff */
[----:B------:R-:W2:Y:S03]  /*ba30*/  LDSM.16.MT88.4 R72, [R86+0x400] ;  /* 0x000400005648783b */ /* 0x000ea60000004200 */
[----:B------:R-:W-:Y:S01]  /*ba40*/  MUFU.EX2 R124, R124 ;  /* 0x0000007c007c7308 */ /* 0x000fe20000000800 */
[----:B-----5:R-:W-:Y:S01]  /*ba50*/  F2FP.BF16.F32.PACK_AB R69, R128, R135 ;  /* 0x000000878045723e */ /* 0x020fe200000010ff */
[----:B------:R-:W-:Y:S01]  /*ba60*/  FFMA.FTZ R67, R137, R85, -R102 ;  /* 0x0000005589437223 */ /* 0x000fe20000010866 */
[----:B-1----:R-:W-:Y:S01]  /*ba70*/  F2FP.BF16.F32.PACK_AB R70, R126, R131 ;  /* 0x000000837e46723e */ /* 0x002fe200000010ff */
[C---:B----4-:R-:W-:Y:S03]  /*ba80*/  HMMA.16816.F32.BF16 R56, R88.reuse, R92, R56 ;  /* 0x0000005c5838723c */ /* 0x050fe60000041838 */
[----:B------:R-:W-:Y:S03]  /*ba90*/  FFMA.FTZ R93, R209, R85, -R98 ;  /* 0x00000055d15d7223 */ /* 0x000fe60000010862 */
[----:B------:R1:W-:Y:S01]  /*baa0*/  MUFU.EX2 R92, R80 ;  /* 0x00000050005c7308 */ /* 0x0003e20000000800 */
[----:B---3--:R-:W-:Y:S01]  /*bab0*/  F2FP.BF16.F32.PACK_AB R71, R122, R129 ;  /* 0x000000817a47723e */ /* 0x008fe200000010ff */
[----:B------:R-:W-:Y:S01]  /*bac0*/  FADD.FTZ R141, R141, R134 ;  /* 0x000000868d8d7221 */ /* 0x000fe20000010000 */
[----:B------:R-:W-:Y:S03]  /*bad0*/  HMMA.16816.F32.BF16 R60, R88, R94, R60 ;  /* 0x0000005e583c723c */ /* 0x000fe6000004183c */
[-CC-:B------:R-:W-:Y:S04]  /*bae0*/  FFMA.FTZ R88, R211, R85.reuse, -R98.reuse ;  /* 0x00000055d3587223 */ /* 0x180fe80000010862 */
[----:B------:R-:W3:Y:S01]  /*baf0*/  MUFU.EX2 R121, R121 ;  /* 0x0000007900797308 */ /* 0x000ee20000000800 */
[-C--:B------:R-:W-:Y:S01]  /*bb00*/  FFMA.FTZ R98, R66, R85.reuse, -R98 ;  /* 0x0000005542627223 */ /* 0x080fe20000010862 */
[-CC-:B------:R-:W-:Y:S01]  /*bb10*/  FFMA.FTZ R94, R207, R85.reuse, -R102.reuse ;  /* 0x00000055cf5e7223 */ /* 0x180fe20000010866 */
[-CC-:B------:R-:W-:Y:S01]  /*bb20*/  FFMA.FTZ R95, R205, R85.reuse, -R102.reuse ;  /* 0x00000055cd5f7223 */ /* 0x180fe20000010866 */
[C---:B------:R-:W-:Y:S06]  /*bb30*/  HMMA.16816.F32.BF16 R48, R68.reuse, R76, R48 ;  /* 0x0000004c4430723c */ /* 0x040fec0000041830 */
[----:B------:R-:W-:Y:S01]  /*bb40*/  MUFU.EX2 R123, R123 ;  /* 0x0000007b007b7308 */ /* 0x000fe20000000800 */
[----:B-1----:R-:W1:Y:S01]  /*bb50*/  LDSM.16.MT88.4 R80, [R96+0x3800] ;  /* 0x003800006050783b */ /* 0x002e620000004200 */
[----:B------:R-:W-:Y:S01]  /*bb60*/  FADD.FTZ R130, R130, R141 ;  /* 0x0000008d82827221 */ /* 0x000fe20000010000 */
[----:B------:R-:W-:Y:S01]  /*bb70*/  FFMA.FTZ R102, R100, R85, -R102 ;  /* 0x0000005564667223 */ /* 0x000fe20000010866 */
[C---:B------:R-:W-:Y:S03]  /*bb80*/  HMMA.16816.F32.BF16 R52, R68.reuse, R78, R52 ;  /* 0x0000004e4434723c */ /* 0x040fe60000041834 */
[----:B------:R-:W-:Y:S03]  /*bb90*/  FADD.FTZ R131, R131, R130 ;  /* 0x0000008283837221 */ /* 0x000fe60000010000 */
[----:B------:R-:W4:Y:S01]  /*bba0*/  MUFU.EX2 R120, R120 ;  /* 0x0000007800787308 */ /* 0x000f220000000800 */
[----:B------:R-:W5:Y:S01]  /*bbb0*/  LDSM.16.MT88.4 R76, [R86+0x800] ;  /* 0x00080000564c783b */ /* 0x000f620000004200 */
[----:B------:R-:W-:Y:S01]  /*bbc0*/  FADD.FTZ R131, R126, R131 ;  /* 0x000000837e837221 */ /* 0x000fe20000010000 */
[C---:B--2---:R-:W-:Y:S07]  /*bbd0*/  HMMA.16816.F32.BF16 R56, R68.reuse, R72, R56 ;  /* 0x000000484438723c */ /* 0x044fee0000041838 */
[----:B------:R-:W-:Y:S01]  /*bbe0*/  MUFU.EX2 R117, R117 ;  /* 0x0000007500757308 */ /* 0x000fe20000000800 */
[----:B------:R-:W-:Y:S09]  /*bbf0*/  HMMA.16816.F32.BF16 R60, R68, R74, R60 ;  /* 0x0000004a443c723c */ /* 0x000ff2000004183c */
[----:B------:R-:W2:Y:S01]  /*bc00*/  MUFU.EX2 R116, R116 ;  /* 0x0000007400747308 */ /* 0x000ea20000000800 */
[----:B------:R-:W5:Y:S01]  /*bc10*/  LDSM.16.MT88.4 R72, [R96+0x3c00] ;  /* 0x003c00006048783b */ /* 0x000f620000004200 */
[C---:B---3--:R-:W-:Y:S01]  /*bc20*/  F2FP.BF16.F32.PACK_AB R68, R121.reuse, R124 ;  /* 0x0000007c7944723e */ /* 0x048fe200000010ff */
[----:B------:R-:W-:Y:S01]  /*bc30*/  FADD.FTZ R124, R124, R131 ;  /* 0x000000837c7c7221 */ /* 0x000fe20000010000 */
[----:B----4-:R-:W-:Y:S03]  /*bc40*/  F2FP.BF16.F32.PACK_AB R69, R120, R123 ;  /* 0x0000007b7845723e */ /* 0x010fe600000010ff */
[----:B------:R-:W-:Y:S03]  /*bc50*/  FADD.FTZ R124, R121, R124 ;  /* 0x0000007c797c7221 */ /* 0x000fe60000010000 */
[----:B------:R-:W-:Y:S10]  /*bc60*/  MUFU.EX2 R115, R115 ;  /* 0x0000007300737308 */ /* 0x000ff40000000800 */
[----:B------:R-:W3:Y:S01]  /*bc70*/  MUFU.EX2 R114, R114 ;  /* 0x0000007200727308 */ /* 0x000ee20000000800 */
[C---:B--2---:R-:W-:Y:S01]  /*bc80*/  F2FP.BF16.F32.PACK_AB R70, R116.reuse, R117 ;  /* 0x000000757446723e */ /* 0x044fe200000010ff */
[----:B------:R-:W-:Y:S04]  /*bc90*/  FADD.FTZ R117, R117, R124 ;  /* 0x0000007c75757221 */ /* 0x000fe80000010000 */
[----:B------:R-:W-:Y:S04]  /*bca0*/  FADD.FTZ R116, R116, R117 ;  /* 0x0000007574747221 */ /* 0x000fe80000010000 */
[----:B------:R-:W2:Y:S10]  /*bcb0*/  MUFU.EX2 R111, R111 ;  /* 0x0000006f006f7308 */ /* 0x000eb40000000800 */
[----:B------:R-:W4:Y:S01]  /*bcc0*/  MUFU.EX2 R108, R108 ;  /* 0x0000006c006c7308 */ /* 0x000f220000000800 */
[----:B---3--:R-:W-:Y:S09]  /*bcd0*/  F2FP.BF16.F32.PACK_AB R71, R114, R115 ;  /* 0x000000737247723e */ /* 0x008ff200000010ff */
[----:B------:R-:W-:Y:S01]  /*bce0*/  MUFU.EX2 R112, R112 ;  /* 0x0000007000707308 */ /* 0x000fe20000000800 */
[C---:B-1----:R-:W-:Y:S03]  /*bcf0*/  HMMA.16816.F32.BF16 R48, R68.reuse, R80, R48 ;  /* 0x000000504430723c */ /* 0x042fe60000041830 */
[----:B--2---:R-:W-:Y:S06]  /*bd00*/  FADD.FTZ R91, R111, R116 ;  /* 0x000000746f5b7221 */ /* 0x004fec0000010000 */
[----:B------:R-:W1:Y:S01]  /*bd10*/  MUFU.EX2 R107, R107 ;  /* 0x0000006b006b7308 */ /* 0x000e620000000800 */
[C---:B------:R-:W-:Y:S01]  /*bd20*/  HMMA.16816.F32.BF16 R52, R68.reuse, R82, R52 ;  /* 0x000000524434723c */ /* 0x040fe20000041834 */
[----:B------:R-:W2:Y:S02]  /*bd30*/  LDSM.16.MT88.4 R80, [R86+0xc00] ;  /* 0x000c00005650783b */ /* 0x000ea40000004200 */
[C---:B----4-:R-:W-:Y:S06]  /*bd40*/  FADD.FTZ R91, R108.reuse, R91 ;  /* 0x0000005b6c5b7221 */ /* 0x050fec0000010000 */
[----:B------:R-:W3:Y:S01]  /*bd50*/  MUFU.EX2 R101, R101 ;  /* 0x0000006500657308 */ /* 0x000ee20000000800 */
[C---:B-----5:R-:W-:Y:S09]  /*bd60*/  HMMA.16816.F32.BF16 R56, R68.reuse, R76, R56 ;  /* 0x0000004c4438723c */ /* 0x060ff20000041838 */
[----:B------:R-:W-:Y:S01]  /*bd70*/  MUFU.EX2 R103, R103 ;  /* 0x0000006700677308 */ /* 0x000fe20000000800 */
[----:B------:R-:W-:Y:S01]  /*bd80*/  HMMA.16816.F32.BF16 R60, R68, R78, R60 ;  /* 0x0000004e443c723c */ /* 0x000fe2000004183c */
[----:B------:R-:W4:Y:S02]  /*bd90*/  LDSM.16.MT88.4 R76, [R96+0x4000] ;  /* 0x00400000604c783b */ /* 0x000f240000004200 */
[----:B------:R-:W-:Y:S02]  /*bda0*/  F2FP.BF16.F32.PACK_AB R68, R108, R111 ;  /* 0x0000006f6c44723e */ /* 0x000fe400000010ff */
[----:B-1----:R-:W-:Y:S04]  /*bdb0*/  F2FP.BF16.F32.PACK_AB R69, R107, R112 ;  /* 0x000000706b45723e */ /* 0x002fe800000010ff */
        /* <DEDUP_REMOVED lines=11> */
[----:B------:R-:W5:Y:S08]  /*be70*/  LDSM.16.MT88.4 R72, [R86+0x1000] ;  /* 0x001000005648783b */ /* 0x000f700000004200 */
[----:B------:R-:W4:Y:S01]  /*be80*/  MUFU.EX2 R89, R213 ;  /* 0x000000d500597308 */ /* 0x000f220000000800 */
[C---:B--2---:R-:W-:Y:S09]  /*be90*/  HMMA.16816.F32.BF16 R56, R68.reuse, R80, R56 ;  /* 0x000000504438723c */ /* 0x044ff20000041838 */
[----:B------:R-:W-:Y:S01]  /*bea0*/  MUFU.EX2 R88, R88 ;  /* 0x0000005800587308 */ /* 0x000fe20000000800 */
[----:B------:R-:W-:Y:S01]  /*beb0*/  HMMA.16816.F32.BF16 R60, R68, R82, R60 ;  /* 0x00000052443c723c */ /* 0x000fe2000004183c */
[----:B------:R-:W2:Y:S02]  /*bec0*/  LDSM.16.MT88.4 R80, [R96+0x4400] ;  /* 0x004400006050783b */ /* 0x000ea40000004200 */
[----:B---3--:R-:W-:Y:S01]  /*bed0*/  F2FP.BF16.F32.PACK_AB R68, R99, R104 ;  /* 0x000000686344723e */ /* 0x008fe200000010ff */
[----:B------:R-:W-:Y:S01]  /*bee0*/  FADD.FTZ R104, R104, R101 ;  /* 0x0000006568687221 */ /* 0x000fe20000010000 */
[----:B-1----:R-:W-:Y:S04]  /*bef0*/  F2FP.BF16.F32.PACK_AB R69, R118, R113 ;  /* 0x000000717645723e */ /* 0x002fe800000010ff */
[----:B------:R-:W1:Y:S01]  /*bf00*/  MUFU.EX2 R93, R93 ;  /* 0x0000005d005d7308 */ /* 0x000e620000000800 */
[----:B----4-:R-:W-:Y:S01]  /*bf10*/  F2FP.BF16.F32.PACK_AB R70, R89, R92 ;  /* 0x0000005c5946723e */ /* 0x010fe200000010ff */
[----:B------:R-:W-:Y:S04]  /*bf20*/  FADD.FTZ R99, R99, R104 ;  /* 0x0000006863637221 */ /* 0x000fe80000010000 */
[----:B------:R-:W-:Y:S04]  /*bf30*/  FADD.FTZ R92, R92, R99 ;  /* 0x000000635c5c7221 */ /* 0x000fe80000010000 */
[----:B------:R-:W-:Y:S10]  /*bf40*/  MUFU.EX2 R94, R94 ;  /* 0x0000005e005e7308 */ /* 0x000ff40000000800 */
[----:B------:R-:W3:Y:S01]  /*bf50*/  MUFU.EX2 R95, R95 ;  /* 0x0000005f005f7308 */ /* 0x000ee20000000800 */
[----:B-1----:R-:W-:Y:S09]  /*bf60*/  F2FP.BF16.F32.PACK_AB R71, R93, R88 ;  /* 0x000000585d47723e */ /* 0x002ff200000010ff */
[----:B------:R-:W-:Y:S01]  /*bf70*/  MUFU.EX2 R151, R151 ;  /* 0x0000009700977308 */ /* 0x000fe20000000800 */
[C---:B------:R-:W-:Y:S03]  /*bf80*/  HMMA.16816.F32.BF16 R48, R68.reuse, R76, R48 ;  /* 0x0000004c4430723c */ /* 0x040fe60000041830 */
[----:B------:R-:W-:Y:S06]  /*bf90*/  FADD.FTZ R76, R132, R139 ;  /* 0x0000008b844c7221 */ /* 0x000fec0000010000 */
[----:B------:R-:W1:Y:S01]  /*bfa0*/  MUFU.EX2 R142, R142 ;  /* 0x0000008e008e7308 */ /* 0x000e620000000800 */
[C---:B------:R-:W-:Y:S03]  /*bfb0*/  HMMA.16816.F32.BF16 R52, R68.reuse, R78, R52 ;  /* 0x0000004e4434723c */ /* 0x040fe60000041834 */
[----:B------:R-:W-:Y:S02]  /*bfc0*/  FADD.FTZ R135, R135, R76 ;  /* 0x0000004c87877221 */ /* 0x000fe40000010000 */
[----:B------:R-:W4:Y:S04]  /*bfd0*/  LDSM.16.MT88.4 R76, [R86+0x1400] ;  /* 0x00140000564c783b */ /* 0x000f280000004200 */
[----:B------:R-:W-:Y:S01]  /*bfe0*/  MUFU.EX2 R157, R157 ;  /* 0x0000009d009d7308 */ /* 0x000fe20000000800 */
[C---:B-----5:R-:W-:Y:S03]  /*bff0*/  HMMA.16816.F32.BF16 R56, R68.reuse, R72, R56 ;  /* 0x000000484438723c */ /* 0x060fe60000041838 */
[----:B------:R-:W-:Y:S06]  /*c000*/  FADD.FTZ R128, R128, R135 ;  /* 0x0000008780807221 */ /* 0x000fec0000010000 */
[----:B------:R-:W5:Y:S01]  /*c010*/  MUFU.EX2 R144, R144 ;  /* 0x0000009000907308 */ /* 0x000f620000000800 */
[----:B------:R-:W-:Y:S03]  /*c020*/  HMMA.16816.F32.BF16 R60, R68, R74, R60 ;  /* 0x0000004a443c723c */ /* 0x000fe6000004183c */
[----:B------:R-:W-:Y:S01]  /*c030*/  FADD.FTZ R129, R129, R128 ;  /* 0x0000008081817221 */ /* 0x000fe20000010000 */
[----:B---3--:R-:W-:Y:S02]  /*c040*/  F2FP.BF16.F32.PACK_AB R68, R95, R94 ;  /* 0x0000005e5f44723e */ /* 0x008fe400000010ff */
[----:B-1----:R-:W-:Y:S03]  /*c050*/  F2FP.BF16.F32.PACK_AB R69, R142, R151 ;  /* 0x000000978e45723e */ /* 0x002fe600000010ff */
[----:B------:R-:W-:Y:S01]  /*c060*/  MUFU.EX2 R146, R146 ;  /* 0x0000009200927308 */ /* 0x000fe20000000800 */
[----:B------:R-:W-:Y:S04]  /*c070*/  FADD.FTZ R72, R122, R129 ;  /* 0x000000817a487221 */ /* 0x000fe80000010000 */
[----:B------:R-:W-:Y:S02]  /*c080*/  FADD.FTZ R123, R123, R72 ;  /* 0x000000487b7b7221 */ /* 0x000fe40000010000 */
[----:B------:R-:W1:Y:S03]  /*c090*/  LDSM.16.MT88.4 R72, [R96+0x4800] ;  /* 0x004800006048783b */ /* 0x000e660000004200 */
[----:B------:R-:W3:Y:S01]  /*c0a0*/  MUFU.EX2 R195, R195 ;  /* 0x000000c300c37308 */ /* 0x000ee20000000800 */
[----:B-----5:R-:W-:Y:S01]  /*c0b0*/  F2FP.BF16.F32.PACK_AB R70, R144, R157 ;  /* 0x0000009d9046723e */ /* 0x020fe200000010ff */
[----:B------:R-:W-:Y:S08]  /*c0c0*/  FADD.FTZ R120, R120, R123 ;  /* 0x0000007b78787221 */ /* 0x000ff00000010000 */
[----:B------:R-:W-:Y:S10]  /*c0d0*/  MUFU.EX2 R148, R148 ;  /* 0x0000009400947308 */ /* 0x000ff40000000800 */
[----:B------:R-:W5:Y:S01]  /*c0e0*/  MUFU.EX2 R191, R191 ;  /* 0x000000bf00bf7308 */ /* 0x000f620000000800 */
[----:B---3--:R-:W-:Y:S09]  /*c0f0*/  F2FP.BF16.F32.PACK_AB R71, R195, R146 ;  /* 0x00000092c347723e */ /* 0x008ff200000010ff */
[----:B------:R-:W-:Y:S01]  /*c100*/  MUFU.EX2 R150, R150 ;  /* 0x0000009600967308 */ /* 0x000fe20000000800 */
[C---:B--2---:R-:W-:Y:S03]  /*c110*/  HMMA.16816.F32.BF16 R48, R68.reuse, R80, R48 ;  /* 0x000000504430723c */ /* 0x044fe60000041830 */
[----:B------:R-:W-:Y:S06]  /*c120*/  FADD.FTZ R81, R115, R120 ;  /* 0x0000007873517221 */ /* 0x000fec0000010000 */
[----:B------:R-:W2:Y:S01]  /*c130*/  MUFU.EX2 R145, R145 ;  /* 0x0000009100917308 */ /* 0x000ea20000000800 */
        /* <DEDUP_REMOVED lines=12> */
[----:B-----5:R-:W-:Y:S01]  /*c200*/  F2FP.BF16.F32.PACK_AB R68, R191, R148 ;  /* 0x00000094bf44723e */ /* 0x020fe200000010ff */
[----:B------:R-:W-:Y:S01]  /*c210*/  FADD.FTZ R113, R113, R110 ;  /* 0x0000006e71717221 */ /* 0x000fe20000010000 */
[----:B--2---:R-:W-:Y:S03]  /*c220*/  F2FP.BF16.F32.PACK_AB R69, R145, R150 ;  /* 0x000000969145723e */ /* 0x004fe600000010ff */
[----:B------:R-:W-:Y:S01]  /*c230*/  MUFU.EX2 R132, R133 ;  /* 0x0000008500847308 */ /* 0x000fe20000000800 */
[----:B------:R-:W-:Y:S04]  /*c240*/  FADD.FTZ R113, R118, R113 ;  /* 0x0000007176717221 */ /* 0x000fe80000010000 */
[----:B------:R-:W-:Y:S05]  /*c250*/  FADD.FTZ R66, R88, R113 ;  /* 0x0000007158427221 */ /* 0x000fea0000010000 */
[----:B------:R-:W2:Y:S01]  /*c260*/  MUFU.EX2 R127, R127 ;  /* 0x0000007f007f7308 */ /* 0x000ea20000000800 */
[----:B----4-:R-:W-:Y:S01]  /*c270*/  F2FP.BF16.F32.PACK_AB R70, R67, R84 ;  /* 0x000000544346723e */ /* 0x010fe200000010ff */
[----:B------:R-:W-:Y:S08]  /*c280*/  FADD.FTZ R66, R93, R66 ;  /* 0x000000425d427221 */ /* 0x000ff00000010000 */
[----:B------:R-:W-:Y:S10]  /*c290*/  MUFU.EX2 R122, R125 ;  /* 0x0000007d007a7308 */ /* 0x000ff40000000800 */
[----:B------:R-:W4:Y:S01]  /*c2a0*/  MUFU.EX2 R119, R119 ;  /* 0x0000007700777308 */ /* 0x000f220000000800 */
[----:B--2---:R-:W-:Y:S07]  /*c2b0*/  F2FP.BF16.F32.PACK_AB R71, R127, R132 ;  /* 0x000000847f47723e */ /* 0x004fee00000010ff */
[C---:B-1----:R-:W-:Y:S02]  /*c2c0*/  HMMA.16816.F32.BF16 R48, R68.reuse, R72, R48 ;  /* 0x000000484430723c */ /* 0x042fe40000041830 */
[----:B------:R-:W-:Y:S01]  /*c2d0*/  MUFU.EX2 R109, R109 ;  /* 0x0000006d006d7308 */ /* 0x000fe20000000800 */
[----:B------:R-:W-:Y:S02]  /*c2e0*/  FADD.FTZ R73, R89, R92 ;  /* 0x0000005c59497221 */ /* 0x000fe40000010000 */
[----:B------:R1:W2:Y:S02]  /*c2f0*/  LDSM.16.MT88.4 R88, [R86+0x1c00] ;  /* 0x001c00005658783b */ /* 0x0002a40000004200 */
[----:B------:R-:W-:Y:S01]  /*c300*/  FADD.FTZ R94, R94, R73 ;  /* 0x000000495e5e7221 */ /* 0x000fe20000010000 */
[C---:B------:R-:W-:Y:S04]  /*c310*/  HMMA.16816.F32.BF16 R52, R68.reuse, R74, R52 ;  /* 0x0000004a4434723c */ /* 0x040fe80000041834 */
[----:B------:R-:W5:Y:S01]  /*c320*/  MUFU.EX2 R108, R105 ;  /* 0x00000069006c7308 */ /* 0x000f620000000800 */
[----:B------:R-:W-:Y:S01]  /*c330*/  FADD.FTZ R73, R151, R66 ;  /* 0x0000004297497221 */ /* 0x000fe20000010000 */
[----:B------:R-:W-:Y:S03]  /*c340*/  FADD.FTZ R94, R95, R94 ;  /* 0x0000005e5f5e7221 */ /* 0x000fe60000010000 */
[----:B------:R-:W-:Y:S01]  /*c350*/  FADD.FTZ R73, R142, R73 ;  /* 0x000000498e497221 */ /* 0x000fe20000010000 */
[C---:B---3--:R-:W-:Y:S04]  /*c360*/  HMMA.16816.F32.BF16 R56, R68.reuse, R80, R56 ;  /* 0x000000504438723c */ /* 0x048fe80000041838 */
[----:B------:R-:W-:Y:S01]  /*c370*/  MUFU.EX2 R97, R97 ;  /* 0x0000006100617308 */ /* 0x000fe20000000800 */
[----:B------:R-:W-:Y:S01]  /*c380*/  FADD.FTZ R157, R157, R94 ;  /* 0x0000005e9d9d7221 */ /* 0x000fe20000010000 */
[----:B------:R-:W-:Y:S03]  /*c390*/  FADD.FTZ R146, R146, R73 ;  /* 0x0000004992927221 */ /* 0x000fe60000010000 */
[----:B------:R-:W-:Y:S01]  /*c3a0*/  FADD.FTZ R157, R144, R157 ;  /* 0x0000009d909d7221 */ /* 0x000fe20000010000 */
[----:B------:R-:W-:Y:S04]  /*c3b0*/  HMMA.16816.F32.BF16 R60, R68, R82, R60 ;  /* 0x00000052443c723c */ /* 0x000fe8000004183c */
[----:B------:R-:W3:Y:S01]  /*c3c0*/  MUFU.EX2 R102, R102 ;  /* 0x0000006600667308 */ /* 0x000ee20000000800 */
[----:B----4-:R-:W-:Y:S01]  /*c3d0*/  F2FP.BF16.F32.PACK_AB R68, R119, R122 ;  /* 0x0000007a7744723e */ /* 0x010fe200000010ff */
[----:B------:R-:W-:Y:S01]  /*c3e0*/  FADD.FTZ R195, R195, R146 ;  /* 0x00000092c3c37221 */ /* 0x000fe20000010000 */
[----:B-----5:R-:W-:Y:S01]  /*c3f0*/  F2FP.BF16.F32.PACK_AB R69, R108, R109 ;  /* 0x0000006d6c45723e */ /* 0x020fe200000010ff */
[----:B-1----:R-:W-:Y:S02]  /*c400*/  IMAD.MOV.U32 R86, RZ, RZ, R0 ;  /* 0x000000ffff567224 */ /* 0x002fe400078e0000 */
[----:B------:R-:W-:Y:S01]  /*c410*/  FADD.FTZ R148, R148, R157 ;  /* 0x0000009d94947221 */ /* 0x000fe20000010000 */
[----:B------:R-:W-:Y:S03]  /*c420*/  FADD.FTZ R150, R150, R195 ;  /* 0x000000c396967221 */ /* 0x000fe60000010000 */
[----:B------:R-:W-:Y:S01]  /*c430*/  MUFU.EX2 R65, R65 ;  /* 0x0000004100417308 */ /* 0x000fe20000000800 */
[----:B------:R-:W-:Y:S01]  /*c440*/  FADD.FTZ R191, R191, R148 ;  /* 0x00000094bfbf7221 */ /* 0x000fe20000010000 */
[----:B------:R-:W-:Y:S03]  /*c450*/  FADD.FTZ R145, R145, R150 ;  /* 0x0000009691917221 */ /* 0x000fe60000010000 */
[----:B------:R-:W-:Y:S05]  /*c460*/  FADD.FTZ R84, R84, R191 ;  /* 0x000000bf54547221 */ /* 0x000fea0000010000 */
[----:B------:R-:W1:Y:S01]  /*c470*/  MUFU.EX2 R98, R98 ;  /* 0x0000006200627308 */ /* 0x000e620000000800 */
[----:B---3--:R-:W-:Y:S01]  /*c480*/  F2FP.BF16.F32.PACK_AB R70, R102, R97 ;  /* 0x000000616646723e */ /* 0x008fe200000010ff */
[----:B------:R-:W-:Y:S01]  /*c490*/  FADD.FTZ R67, R67, R84 ;  /* 0x0000005443437221 */ /* 0x000fe20000010000 */
[----:B------:R-:W-:Y:S03]  /*c4a0*/  IMAD.MOV.U32 R84, RZ, RZ, R64 ;  /* 0x000000ffff547224 */ /* 0x000fe600078e0040 */
[----:B------:R-:W-:Y:S01]  /*c4b0*/  FADD.FTZ R122, R122, R67 ;  /* 0x000000437a7a7221 */ /* 0x000fe20000010000 */
        /* <DEDUP_REMOVED lines=13> */
[----:B------:R-:W-:Y:S05]  /*c590*/  FADD.FTZ R190, R98, R65 ;  /* 0x0000004162be7221 */ /* 0x000fea0000010000 */
[----:B------:R-:W-:Y:S01]  /*c5a0*/  @!UPT UIADD3 URZ, UPT, UPT, URZ, URZ, URZ ;  /* 0x000000fffffff290 */ /* 0x000fe2000fffe0ff */
[----:B------:R-:W-:Y:S11]  /*c5b0*/  @P0 BRA `(.L_x_8907) ;  /* 0xffffffc400900947 */ /* 0x000ff6000383ffff */
.L_x_8900:
        /* <DEDUP_REMOVED lines=10> */
.L_x_8916:
        /* <DEDUP_REMOVED lines=57> */
[----:B---3--:R-:W3:Y:S04]  /*c9f0*/  @!P1 LD.E R10, desc[UR4][R2.64+0x60] ;  /* 0x00006004020a9980 */ /* 0x008ee8000c101900 */
[----:B------:R-:W4:Y:S01]  /*ca00*/  @!P1 LD.E R12, desc[UR4][R2.64+0xb4] ;  /* 0x0000b404020c9980 */ /* 0x000f22000c101900 */
[-C--:B--2---:R-:W-:Y:S02]  /*ca10*/  @!P0 IMAD R4, R15, R176.reuse, RZ ;  /* 0x000000b00f048224 */ /* 0x084fe400078e02ff */
[----:B------:R-:W-:Y:S01]  /*ca20*/  @!P0 IMAD.WIDE.U32 R14, R14, R176, RZ ;  /* 0x000000b00e0e8225 */ /* 0x000fe200078e00ff */
[----:B------:R-:W-:-:S03]  /*ca30*/  SHF.L.U32 R16, R177, 0x6, RZ ;  /* 0x00000006b1107819 */ /* 0x000fc600000006ff */
[-C--:B------:R-:W-:Y:S01]  /*ca40*/  IMAD R9, R25, R175.reuse, RZ ;  /* 0x000000af19097224 */ /* 0x080fe200078e02ff */
[----:B------:R-:W-:Y:S01]  /*ca50*/  @!P0 IADD3 R4, PT, PT, R15, R4, RZ ;  /* 0x000000040f048210 */ /* 0x000fe20007ffe0ff */
[----:B------:R-:W-:Y:S02]  /*ca60*/  @P0 IMAD R11, R23, R182, RZ ;  /* 0x000000b6170b0224 */ /* 0x000fe400078e02ff */
[----:B------:R-:W-:-:S04]  /*ca70*/  IMAD.WIDE.U32 R24, R24, R175, RZ ;  /* 0x000000af18187225 */ /* 0x000fc800078e00ff */
[----:B------:R-:W-:-:S04]  /*ca80*/  @P0 IMAD.WIDE.U32 R26, R22, R182, RZ ;  /* 0x000000b6161a0225 */ /* 0x000fc800078e00ff */
[----:B---3--:R-:W-:Y:S01]  /*ca90*/  @!P1 IMAD R5, R10, R176, R175 ;  /* 0x000000b00a059224 */ /* 0x008fe200078e02af */
[----:B------:R-:W-:-:S03]  /*caa0*/  @!P0 MOV R10, R14 ;  /* 0x0000000e000a8202 */ /* 0x000fc60000000f00 */
[----:B----4-:R-:W-:Y:S01]  /*cab0*/  @!P1 IMAD R5, R5, R12, RZ ;  /* 0x0000000c05059224 */ /* 0x010fe200078e02ff */
[----:B-1----:R-:W-:Y:S06]  /*cac0*/  @!P1 BRA `(.L_x_8909) ;  /* 0x0000000000149947 */ /* 0x002fec0003800000 */
[----:B------:R-:W2:Y:S04]  /*cad0*/  @!P0 LD.E R5, desc[UR4][R2.64+0xb4] ;  /* 0x0000b40402058980 */ /* 0x000ea8000c101900 */
[----:B------:R-:W3:Y:S01]  /*cae0*/  LD.E R12, desc[UR4][R2.64+0xd4] ;  /* 0x0000d404020c7980 */ /* 0x000ee2000c101900 */
[----:B--2---:R-:W-:Y:S02]  /*caf0*/  @!P0 IMAD R182, R5, R176, RZ ;  /* 0x000000b005b68224 */ /* 0x004fe400078e02ff */
[----:B---3--:R-:W-:-:S05]  /*cb00*/  IMAD R5, R12, R175, RZ ;  /* 0x000000af0c057224 */ /* 0x008fca00078e02ff */
[----:B------:R-:W-:-:S07]  /*cb10*/  IADD3 R5, PT, PT, R5, R182, RZ ;  /* 0x000000b605057210 */ /* 0x000fce0007ffe0ff */
.L_x_8909:
[----:B------:R-:W-:Y:S01]  /*cb20*/  MOV R185, RZ ;  /* 0x000000ff00b97202 */ /* 0x000fe20000000f00 */
[----:B------:R-:W-:Y:S01]  /*cb30*/  IMAD R2, R23, R16, RZ ;  /* 0x0000001017027224 */ /* 0x000fe200078e02ff */
[----:B------:R-:W-:Y:S01]  /*cb40*/  SHF.R.U32.HI R3, RZ, 0x2, R87 ;  /* 0x00000002ff037819 */ /* 0x000fe20000011657 */
[----:B------:R-:W-:Y:S05]  /*cb50*/  WARPSYNC.ALL ;  /* 0x0000000000007948 */ /* 0x000fea0003800000 */
[----:B------:R-:W-:Y:S01]  /*cb60*/  IMAD.WIDE.U32 R28, R16, R22, R184 ;  /* 0x00000016101c7225 */ /* 0x000fe200078e00b8 */
[----:B------:R-:W-:Y:S01]  /*cb70*/  ISETP.GE.AND P1, PT, R3, R162, PT ;  /* 0x000000a20300720c */ /* 0x000fe20003f26270 */
[----:B------:R-:W-:Y:S01]  /*cb80*/  BAR.SYNC.DEFER_BLOCKING 0x0 ;  /* 0x0000000000007b1d */ /* 0x000fe20000010000 */
[----:B------:R-:W-:Y:S01]  /*cb90*/  @P0 MOV R10, R26 ;  /* 0x0000001a000a0202 */ /* 0x000fe20000000f00 */
[----:B------:R-:W-:Y:S01]  /*cba0*/  @P0 IMAD.IADD R4, R27, 0x1, R11 ;  /* 0x000000011b040824 */ /* 0x000fe200078e020b */
[----:B------:R-:W-:Y:S01]  /*cbb0*/  IADD3 R11, PT, PT, R29, R2, RZ ;  /* 0x000000021d0b7210 */ /* 0x000fe20007ffe0ff */
[----:B------:R-:W-:Y:S01]  /*cbc0*/  IMAD.IADD R9, R25, 0x1, R9 ;  /* 0x0000000119097824 */ /* 0x000fe200078e0209 */
[----:B------:R-:W-:Y:S01]  /*cbd0*/  IADD3 R24, P2, P0, R24, R28, R10 ;  /* 0x0000001c18187210 */ /* 0x000fe2000785e00a */
[----:B------:R-:W1:Y:S01]  /*cbe0*/  @P4 MUFU.LG2 R8, R8 ;  /* 0x0000000800084308 */ /* 0x000e620000000c00 */
[----:B------:R-:W-:Y:S01]  /*cbf0*/  LOP3.LUT P5, RZ, R87, 0x3, RZ, 0xc0, !PT ;  /* 0x0000000357ff7812 */ /* 0x000fe200078ac0ff */
[----:B------:R-:W-:Y:S01]  /*cc00*/  BSSY.RECONVERGENT B0, `(.L_x_8910) ;  /* 0x000001f000007945 */ /* 0x000fe20003800200 */
[----:B------:R-:W-:Y:S01]  /*cc10*/  IADD3.X R25, PT, PT, R9, R11, R4, P2, P0 ;  /* 0x0000000b09197210 */ /* 0x000fe200017e0404 */
[----:B------:R-:W-:Y:S01]  /*cc20*/  IMAD.MOV.U32 R4, RZ, RZ, 0x7f800000 ;  /* 0x7f800000ff047424 */ /* 0x000fe200078e00ff */
[----:B------:R-:W-:Y:S01]  /*cc30*/  IADD3 R9, PT, PT, R3, 0x20, RZ ;  /* 0x0000002003097810 */ /* 0x000fe20007ffe0ff */
[----:B------:R-:W-:-:S02]  /*cc40*/  @!P1 IMAD R2, R23, R3, RZ ;  /* 0x0000000317029224 */ /* 0x000fc400078e02ff */
[----:B------:R-:W2:Y:S01]  /*cc50*/  @P3 MUFU.LG2 R6, R6 ;  /* 0x0000000600063308 */ /* 0x000ea20000000c00 */
[----:B------:R-:W-:Y:S01]  /*cc60*/  @!P1 IMAD.WIDE.U32 R10, R3, R22, R24 ;  /* 0x00000016030a9225 */ /* 0x000fe200078e0018 */
[----:B------:R-:W-:-:S04]  /*cc70*/  ISETP.GE.AND P0, PT, R9, R162, PT ;  /* 0x000000a20900720c */ /* 0x000fc80003f06270 */
[----:B------:R-:W-:Y:S01]  /*cc80*/  @!P1 IADD3 R9, PT, PT, R11, R2, RZ ;  /* 0x000000020b099210 */ /* 0x000fe20007ffe0ff */
[----:B------:R-:W-:Y:S01]  /*cc90*/  IMAD.MOV.U32 R2, RZ, RZ, 0x7f800000 ;  /* 0x7f800000ff027424 */ /* 0x000fe200078e00ff */
[----:B-----5:R-:W-:Y:S01]  /*cca0*/  @!P1 LEA R26, P2, R10, R20, 0x1 ;  /* 0x000000140a1a9211 */ /* 0x020fe200078408ff */
[----:B-1----:R-:W-:Y:S01]  /*ccb0*/  @P4 FMUL.FTZ R8, R8, 0.69314718246459960938 ;  /* 0x3f31721808084820 */ /* 0x002fe20000410000 */
[----:B------:R1:W3:Y:S02]  /*ccc0*/  LDS.128 R12, [R183] ;  /* 0x00000000b70c7984 */ /* 0x0002e40000000c00 */
[----:B------:R-:W-:Y:S01]  /*ccd0*/  @!P1 LEA.HI.X R27, R10, R21, R9, 0x1, P2 ;  /* 0x000000150a1b9211 */ /* 0x000fe200010f0c09 */
[----:B------:R-:W-:Y:S01]  /*cce0*/  @P4 FFMA.FTZ R4, R7, R64, R8 ;  /* 0x0000004007044223 */ /* 0x000fe20000010008 */
[----:B--2---:R-:W-:-:S04]  /*ccf0*/  @P3 FMUL.FTZ R11, R6, 0.69314718246459960938 ;  /* 0x3f317218060b3820 */ /* 0x004fc80000410000 */
        /* <DEDUP_REMOVED lines=15> */
.L_x_8911:
[----:B------:R-:W-:Y:S05]  /*cdf0*/  BSYNC.RECONVERGENT B0 ;  /* 0x0000000000007941 */ /* 0x000fea0003800200 */
.L_x_8910:
[----:B------:R-:W-:Y:S01]  /*ce00*/  MOV R175, 0x0 ;  /* 0x0000000000af7802 */ /* 0x000fe20000000f00 */
[----:B---3--:R1:W-:Y:S03]  /*ce10*/  @!P1 ST.E.128 desc[UR4][R26.64], R12 ;  /* 0x0000000c1a009985 */ /* 0x0083e6000c101d04 */
[----:B-12-4-:R-:W-:Y:S05]  /*ce20*/  @P0 RET.REL.NODEC R174 `(_ZN5flash24flash_fwd_splitkv_kernelI23Flash_fwd_kernel_traitsILi32ELi64ELi128ELi4ELb0ELb0EN7cutlass10bfloat16_tE19Flash_kernel_traitsILi32ELi64ELi128ELi4ES3_EELb0ELb1ELb0ELb0ELb1ELb0ELb0ELb0EEEvNS_16Flash_fwd_paramsE) ;  /* 0xffffff30ae740950 */ /* 0x016fea0003c3ffff */
        /* <DEDUP_REMOVED lines=12> */
[----:B-1----:R-:W-:Y:S05]  /*cef0*/  RET.REL.NODEC R174 `(_ZN5flash24flash_fwd_splitkv_kernelI23Flash_fwd_kernel_traitsILi32ELi64ELi128ELi4ELb0ELb0EN7cutlass10bfloat16_tE19Flash_kernel_traitsILi32ELi64ELi128ELi4ES3_EELb0ELb1ELb0ELb0ELb1ELb0ELb0ELb0EEEvNS_16Flash_fwd_paramsE) ;  /* 0xffffff30ae407950 */ /* 0x002fea0003c3ffff */
.L_x_8908:
[----:B------:R-:W-:Y:S01]  /*cf00*/  MOV R5, 0x2 ;  /* 0x0000000200057802 */ /* 0x000fe20000000f00 */
[----:B------:R-:W-:Y:S01]  /*cf10*/  IMAD.MOV.U32 R4, RZ, RZ, 0x1f ;  /* 0x0000001fff047424 */ /* 0x000fe200078e00ff */
[----:B------:R-:W-:-:S07]  /*cf20*/  MOV R6, 0xffffffff ;  /* 0xffffffff00067802 */ /* 0x000fce0000000f00 */
[----:B-1---5:R-:W-:Y:S05]  /*cf30*/  WARPSYNC.COLLECTIVE R6, `(.L_x_8912) ;  /* 0x0000000006087348 */ /* 0x022fea0003c00000 */
[----:B------:R2:W3:Y:S02]  /*cf40*/  SHFL.BFLY P0, R11, R185, R5, R4 ;  /* 0x0c000005b90b7389 */ /* 0x0004e40000000004 */
[----:B-123-5:R-:W-:Y:S05]  /*cf50*/  ENDCOLLECTIVE ;  /* 0x000000000000791b */ /* 0x02efea0003800000 */
.L_x_8912:
[----:B------:R-:W-:Y:S02]  /*cf60*/  IMAD.MOV.U32 R8, RZ, RZ, R11 ;  /* 0x000000ffff087224 */ /* 0x000fe400078e000b */
[----:B------:R-:W-:Y:S02]  /*cf70*/  IMAD.MOV.U32 R5, RZ, RZ, 0x1 ;  /* 0x00000001ff057424 */ /* 0x000fe400078e00ff */
[----:B------:R-:W-:-:S05]  /*cf80*/  FADD.FTZ R9, R8, R185 ;  /* 0x000000b908097221 */ /* 0x000fca0000010000 */
[----:B------:R-:W-:-:S07]  /*cf90*/  MOV R185, R9 ;  /* 0x0000000900b97202 */ /* 0x000fce0000000f00 */
[----:B------:R-:W-:Y:S05]  /*cfa0*/  WARPSYNC.COLLECTIVE R6, `(.L_x_8913) ;  /* 0x0000000006087348 */ /* 0x000fea0003c00000 */
[----:B------:R1:W2:Y:S02]  /*cfb0*/  SHFL.BFLY P0, R11, R185, R5, R4 ;  /* 0x0c000005b90b7389 */ /* 0x0002a40000000004 */
[----:B-12---:R-:W-:Y:S05]  /*cfc0*/  ENDCOLLECTIVE ;  /* 0x000000000000791b */ /* 0x006fea0003800000 */
.L_x_8913:
[----:B------:R-:W-:Y:S01]  /*cfd0*/  MOV R185, R190 ;  /* 0x000000be00b97202 */ /* 0x000fe20000000f00 */
[----:B------:R-:W-:Y:S01]  /*cfe0*/  IMAD.MOV.U32 R5, RZ, RZ, 0x2 ;  /* 0x00000002ff057424 */ /* 0x000fe200078e00ff */
[----:B------:R-:W-:-:S07]  /*cff0*/  MOV R8, R11 ;  /* 0x0000000b00087202 */ /* 0x000fce0000000f00 */
[----:B------:R-:W-:Y:S05]  /*d000*/  WARPSYNC.COLLECTIVE R6, `(.L_x_8914) ;  /* 0x0000000006087348 */ /* 0x000fea0003c00000 */
[----:B------:R1:W2:Y:S02]  /*d010*/  SHFL.BFLY P0, R11, R185, R5, R4 ;  /* 0x0c000005b90b7389 */ /* 0x0002a40000000004 */
[----:B-12---:R-:W-:Y:S05]  /*d020*/  ENDCOLLECTIVE ;  /* 0x000000000000791b */ /* 0x006fea0003800000 */
.L_x_8914:
[----:B------:R-:W-:Y:S01]  /*d030*/  FADD.FTZ R8, R9, R8 ;  /* 0x0000000809087221 */ /* 0x000fe20000010000 */
[----:B------:R-:W-:Y:S01]  /*d040*/  FADD.FTZ R10, R11, R190 ;  /* 0x000000be0b0a7221 */ /* 0x000fe20000010000 */
[----:B------:R-:W-:-:S04]  /*d050*/  MOV R5, 0x1 ;  /* 0x0000000100057802 */ /* 0x000fc80000000f00 */
[----:B------:R-:W-:-:S07]  /*d060*/  MOV R185, R10 ;  /* 0x0000000a00b97202 */ /* 0x000fce0000000f00 */
[----:B------:R-:W-:Y:S05]  /*d070*/  WARPSYNC.COLLECTIVE R6, `(.L_x_8915) ;  /* 0x0000000006087348 */ /* 0x000fea0003c00000 */
[----:B------:R1:W2:Y:S02]  /*d080*/  SHFL.BFLY P0, R11, R185, R5, R4 ;  /* 0x0c000005b90b7389 */ /* 0x0002a40000000004 */
[----:B-12---:R-:W-:Y:S05]  /*d090*/  ENDCOLLECTIVE ;  /* 0x000000000000791b */ /* 0x006fea0003800000 */
.L_x_8915:
[----:B------:R-:W-:Y:S05]  /*d0a0*/  BRA `(.L_x_8916) ;  /* 0xfffffff4006c7947 */ /* 0x000fea000383ffff */
.L_x_8917:
        /* <DEDUP_REMOVED lines=13> */
.L_x_10324:


//--------------------- .text._ZN5flash24flash_fwd_splitkv_kernelI23Flash_fwd_kernel_traitsILi32ELi64ELi128ELi4ELb0ELb0EN7cutlass10bfloat16_tE19Flash_kernel_traitsILi32ELi64ELi128ELi4ES3_EELb0ELb1ELb0ELb0ELb1ELb1ELb0ELb0EEEvNS_16Flash_fwd_paramsE --------------------------
	.section	.text._ZN5flash24flash_fwd_splitkv_kernelI23Flash_fwd_kernel_traitsILi32ELi64ELi128ELi4ELb0ELb0EN7cutlass10bfloat16_tE19Flash_kernel_traitsILi32ELi64ELi128ELi4ES3_EELb0ELb1ELb0ELb0ELb1ELb1ELb0ELb0EEEvNS_16Flash_fwd_paramsE,"ax",@progbits
	.align	128
        .global         _ZN5flash24flash_fwd_splitkv_kernelI23Flash_fwd_kernel_traitsILi32ELi64ELi128ELi4ELb0ELb0EN7cutlass10bfloat16_tE19Flash_kernel_traitsILi32ELi64ELi128ELi4ES3_EELb0ELb1ELb0ELb0ELb1ELb1ELb0ELb0EEEvNS_16Flash_fwd_paramsE
        .type           _ZN5flash24flash_fwd_splitkv_kernelI23Flash_fwd_kernel_traitsILi32ELi64ELi128ELi4ELb0ELb0EN7cutlass10bfloat16_tE19Flash_kernel_traitsILi32ELi64ELi128ELi4ES3_EELb0ELb1ELb0ELb0ELb1ELb1ELb0ELb0EEEvNS_16Flash_fwd_paramsE,@function
        .size           _ZN5flash24flash_fwd_splitkv_kernelI23Flash_fwd_kernel_traitsILi32ELi64ELi128ELi4ELb0ELb0EN7cutlass10bfloat16_tE19Flash_kernel_traitsILi32ELi64ELi128ELi4ES3_EELb0ELb1ELb0ELb0ELb1ELb1ELb0ELb0EEEvNS_16Flash_fwd_paramsE,(.L_x_10325 - _ZN5flash24flash_fwd_splitkv_kernelI23Flash_fwd_kernel_traitsILi32ELi64ELi128ELi4ELb0ELb0EN7cutlass10bfloat16_tE19Flash_kernel_traitsILi32ELi64ELi128ELi4ES3_EELb0ELb1ELb0ELb0ELb1ELb1ELb0ELb0EEEvNS_16Flash_fwd_paramsE)
        .other          _ZN5flash24flash_fwd_splitkv_kernelI23Flash_fwd_kernel_traitsILi32ELi64ELi128ELi4ELb0ELb0EN7cutlass10bfloat16_tE19Flash_kernel_traitsILi32ELi64ELi128ELi4ES3_EELb0ELb1ELb0ELb0ELb1ELb1ELb0ELb0EEEvNS_16Flash_fwd_paramsE,@"STO_CUDA_ENTRY STV_DEFAULT"
_ZN5flash24flash_fwd_splitkv_kernelI23Flash_fwd_kernel_traitsILi32ELi64ELi128ELi4ELb0ELb0EN7cutlass10bfloat16_tE19Flash_kernel_traitsILi32ELi64ELi128ELi4ES3_EELb0ELb1ELb0ELb0ELb1ELb1ELb0ELb0EEEvNS_16Flash_fwd_paramsE:
.text._ZN5flash24flash_fwd_splitkv_kernelI23Flash_fwd_kernel_traitsILi32ELi64ELi128ELi4ELb0ELb0EN7cutlass10bfloat16_tE19Flash_kernel_traitsILi32ELi64ELi128ELi4ES3_EELb0ELb1ELb0ELb0ELb1ELb1ELb0ELb0EEEvNS_16Flash_fwd_paramsE:
[----:B------:R-:W-:Y:S01]  /*0000*/  LDC R1, c[0x0][0x37c] ;  /* 0x0000df00ff017b82 */ /* 0x000fe20000000800 */
[----:B------:R-:W1:Y:S07]  /*0010*/  S2R R157, SR_CTAID.X ;  /* 0x00000000009d7919 */ /* 0x000e6e0000002500 */
[----:B------:R-:W2:Y:S01]  /*0020*/  LDC.64 R2, c[0x0][0x348] ;  /* 0x0000d200ff027b82 */ /* 0x000ea20000000a00 */
[----:B------:R-:W-:Y:S01]  /*0030*/  BSSY.RECONVERGENT B3, `(.L_x_8918) ;  /* 0x0000005000037945 */ /* 0x000fe20003800200 */
[----:B------:R-:W-:Y:S01]  /*0040*/  MOV R154, 0x80 ;  /* 0x00000080009a7802 */ /* 0x000fe20000000f00 */
[----:B------:R-:W3:Y:S01]  /*0050*/  S2R R156, SR_CTAID.Y ;  /* 0x00000000009c7919 */ /* 0x000ee20000002600 */
[----:B------:R-:W4:Y:S05]  /*0060*/  S2R R155, SR_CTAID.Z ;  /* 0x00000000009b7919 */ /* 0x000f2a0000002700 */
[----:B-1234-:R-:W-:Y:S05]  /*0070*/  CALL.REL.NOINC `($_ZN5flash24flash_fwd_splitkv_kernelI23Flash_fwd_kernel_traitsILi32ELi64ELi128ELi4ELb0ELb0EN7cutlass10bfloat16_tE19Flash_kernel_traitsILi32ELi64ELi128ELi4ES3_EELb0ELb1ELb0ELb0ELb1ELb1ELb0ELb0EEEvNS_16Flash_fwd_paramsE$_ZN5flash30compute_attn_1rowblock_splitkvI23Flash_fwd_kernel_traitsILi32ELi64ELi128ELi4ELb0ELb0EN7cutlass10bfloat16_tE19Flash_kernel_traitsILi32ELi64ELi128ELi4ES3_EELb0ELb1ELb0ELb0ELb1ELb1ELb0ELb0ENS_16Flash_fwd_paramsEEEvRKT8_iiiii) ;  /* 0x0000000000087944 */ /* 0x01efea0003c00000 */
[----:B------:R-:W-:Y:S05]  /*0080*/  BSYNC.RECONVERGENT B3 ;  /* 0x0000000000037941 */ /* 0x000fea0003800200 */
.L_x_8918:
[----:B------:R-:W-:Y:S05]  /*0090*/  EXIT ;  /* 0x000000000000794d */ /* 0x000fea0003800000 */
        .type           $_ZN5flash24flash_fwd_splitkv_kernelI23Flash_fwd_kernel_traitsILi32ELi64ELi128ELi4ELb0ELb0EN7cutlass10bfloat16_tE19Flash_kernel_traitsILi32ELi64ELi128ELi4ES3_EELb0ELb1ELb0ELb0ELb1ELb1ELb0ELb0EEEvNS_16Flash_fwd_paramsE$_ZN5flash30compute_attn_1rowblock_splitkvI23Flash_fwd_kernel_traitsILi32ELi64ELi128ELi4ELb0ELb0EN7cutlass10bfloat16_tE19Flash_kernel_traitsILi32ELi64ELi128ELi4ES3_EELb0ELb1ELb0ELb0ELb1ELb1ELb0ELb0ENS_16Flash_fwd_paramsEEEvRKT8_iiiii,@function
        .size           $_ZN5flash24flash_fwd_splitkv_kernelI23Flash_fwd_kernel_traitsILi32ELi64ELi128ELi4ELb0ELb0EN7cutlass10bfloat16_tE19Flash_kernel_traitsILi32ELi64ELi128ELi4ES3_EELb0ELb1ELb0ELb0ELb1ELb1ELb0ELb0EEEvNS_16Flash_fwd_paramsE$_ZN5flash30compute_attn_1rowblock_splitkvI23Flash_fwd_kernel_traitsILi32ELi64ELi128ELi4ELb0ELb0EN7cutlass10bfloat16_tE19Flash_kernel_traitsILi32ELi64ELi128ELi4ES3_EELb0ELb1ELb0ELb0ELb1ELb1ELb0ELb0ENS_16Flash_fwd_paramsEEEvRKT8_iiiii,(.L_x_10325 - $_ZN5flash24flash_fwd_splitkv_kernelI23Flash_fwd_kernel_traitsILi32ELi64ELi128ELi4ELb0ELb0EN7cutlass10bfloat16_tE19Flash_kernel_traitsILi32ELi64ELi128ELi4ES3_EELb0ELb1ELb0ELb0ELb1ELb1ELb0ELb0EEEvNS_16Flash_fwd_paramsE$_ZN5flash30compute_attn_1rowblock_splitkvI23Flash_fwd_kernel_traitsILi32ELi64ELi128ELi4ELb0ELb0EN7cutlass10bfloat16_tE19Flash_kernel_traitsILi32ELi64ELi128ELi4ES3_EELb0ELb1ELb0ELb0ELb1ELb1ELb0ELb0ENS_16Flash_fwd_paramsEEEvRKT8_iiiii)
$_ZN5flash24flash_fwd_splitkv_kernelI23Flash_fwd_kernel_traitsILi32ELi64ELi128ELi4ELb0ELb0EN7cutlass10bfloat16_tE19Flash_kernel_traitsILi32ELi64ELi128ELi4ES3_EELb0ELb1ELb0ELb0ELb1ELb1ELb0ELb0EEEvNS_16Flash_fwd_paramsE$_ZN5flash30compute_attn_1rowblock_splitkvI23Flash_fwd_kernel_traitsILi32ELi64ELi128ELi4ELb0ELb0EN7cutlass10bfloat16_tE19Flash_kernel_traitsILi32ELi64ELi128ELi4ES3_EELb0ELb1ELb0ELb0ELb1ELb1ELb0ELb0ENS_16Flash_fwd_paramsEEEvRKT8_iiiii:
        /* <DEDUP_REMOVED lines=38> */
.L_x_8920:
[----:B------:R-:W-:Y:S05]  /*0300*/  BSYNC.RECONVERGENT B0 ;  /* 0x0000000000007941 */ /* 0x000fea0003800200 */
.L_x_8919:
[----:B------:R-:W-:Y:S04]  /*0310*/  BSSY.RECONVERGENT B0, `(.L_x_8921) ;  /* 0x0000007000007945 */ /* 0x000fe80003800200 */
[----:B------:R-:W-:Y:S05]  /*0320*/  @!P3 BRA `(.L_x_8922) ;  /* 0x000000000014b947 */ /* 0x000fea0003800000 */
[----:B-----5:R-:W3:Y:S02]  /*0330*/  LD.E.U8 R6, desc[UR4][R2.64+0x1b2] ;  /* 0x0001b20402067980 */ /* 0x020ee4000c101100 */
[----:B---3--:R-:W-:-:S13]  /*0340*/  ISETP.NE.AND P1, PT, R6, RZ, PT ;  /* 0x000000ff0600720c */ /* 0x008fda0003f25270 */
[----:B------:R-:W3:Y:S02]  /*0350*/  @P1 LD.E R7, desc[UR4][R14.64+0x4] ;  /* 0x000004040e071980 */ /* 0x000ee4000c101900 */
[----:B---3--:R-:W-:-:S06]  /*0360*/  @P1 IADD3 R6, PT, PT, R7, -R12, RZ ;  /* 0x8000000c07061210 */ /* 0x008fcc0007ffe0ff */
[----:B------:R3:W5:Y:S02]  /*0370*/  @!P1 LD.E R6, desc[UR4][R14.64] ;  /* 0x000000040e069980 */ /* 0x000764000c101900 */
.L_x_8922:
[----:B------:R-:W-:Y:S05]  /*0380*/  BSYNC.RECONVERGENT B0 ;  /* 0x0000000000007941 */ /* 0x000fea0003800200 */
.L_x_8921:
        /* <DEDUP_REMOVED lines=8> */
.L_x_8924:
[----:B------:R-:W4:Y:S01]  /*0410*/  LD.E.64 R8, desc[UR4][R2.64+0x108] ;  /* 0x0001080402087980 */ /* 0x000f22000c101b00 */
[----:B------:R-:W-:Y:S01]  /*0420*/  BSSY.RECONVERGENT B0, `(.L_x_8926) ;  /* 0x0000006000007945 */ /* 0x000fe20003800200 */
[----:B------:R-:W-:Y:S01]  /*0430*/  IMAD.MOV.U32 R21, RZ, RZ, RZ ;  /* 0x000000ffff157224 */ /* 0x000fe200078e00ff */
[----:B----4-:R-:W-:-:S04]  /*0440*/  ISETP.NE.U32.AND P0, PT, R8, RZ, PT ;  /* 0x000000ff0800720c */ /* 0x010fc80003f05070 */
[----:B------:R-:W-:-:S13]  /*0450*/  ISETP.NE.AND.EX P0, PT, R9, RZ, PT, P0 ;  /* 0x000000ff0900720c */ /* 0x000fda0003f05300 */
[----:B------:R-:W-:Y:S05]  /*0460*/  @!P0 BRA `(.L_x_8927) ;  /* 0x0000000000048947 */ /* 0x000fea0003800000 */
[----:B------:R4:W5:Y:S02]  /*0470*/  LD.E R21, desc[UR4][R2.64+0xbc] ;  /* 0x0000bc0402157980 */ /* 0x000964000c101900 */
.L_x_8927:
[----:B------:R-:W-:Y:S05]  /*0480*/  BSYNC.RECONVERGENT B0 ;  /* 0x0000000000007941 */ /* 0x000fea0003800200 */
.L_x_8926:
[----:B-----5:R-:W-:Y:S02]  /*0490*/  IADD3 R21, PT, PT, R21, R6, -R11 ;  /* 0x0000000615157210 */ /* 0x020fe40007ffe80b */
.L_x_8925:
[----:B------:R-:W-:Y:S05]  /*04a0*/  BSYNC.RECONVERGENT B1 ;  /* 0x0000000000017941 */ /* 0x000fea0003800200 */
.L_x_8923:
[----:B--23--:R-:W-:Y:S01]  /*04b0*/  IMAD.SHL.U32 R15, R157, 0x40, RZ ;  /* 0x000000409d0f7824 */ /* 0x00cfe200078e00ff */
[----:B------:R-:W-:Y:S01]  /*04c0*/  MOV R6, R154 ;  /* 0x0000009a00067202 */ /* 0x000fe20000000f00 */
[----:B------:R-:W-:-:S03]  /*04d0*/  IMAD.MOV.U32 R7, RZ, RZ, 0x0 ;  /* 0x00000000ff077424 */ /* 0x000fc600078e00ff */
[----:B------:R-:W-:-:S13]  /*04e0*/  ISETP.GT.AND P0, PT, R40, R15, PT ;  /* 0x0000000f2800720c */ /* 0x000fda0003f04270 */
[----:B-1--4-:R-:W-:Y:S05]  /*04f0*/  @!P0 RET.REL.NODEC R6 `(_ZN5flash24flash_fwd_splitkv_kernelI23Flash_fwd_kernel_traitsILi32ELi64ELi128ELi4ELb0ELb0EN7cutlass10bfloat16_tE19Flash_kernel_traitsILi32ELi64ELi128ELi4ES3_EELb0ELb1ELb0ELb0ELb1ELb1ELb0ELb0EEEvNS_16Flash_fwd_paramsE) ;  /* 0xfffffff806c08950 */ /* 0x012fea0003c3ffff */
        /* <DEDUP_REMOVED lines=86> */
.L_x_8930:
[----:B------:R-:W-:Y:S05]  /*0a60*/  BSYNC.RECONVERGENT B0 ;  /* 0x0000000000007941 */ /* 0x000fea0003800200 */
.L_x_8929:
[----:B------:R-:W-:Y:S01]  /*0a70*/  MOV R155, 0x0 ;  /* 0x00000000009b7802 */ /* 0x000fe20000000f00 */
[----:B------:R1:W-:Y:S03]  /*0a80*/  @!P5 ST.E desc[UR4][R4.64], R0 ;  /* 0x000000000400d985 */ /* 0x0003e6000c101904 */
[----:B-12---:R-:W-:Y:S05]  /*0a90*/  @P4 RET.REL.NODEC R154 `(_ZN5flash24flash_fwd_splitkv_kernelI23Flash_fwd_kernel_traitsILi32ELi64ELi128ELi4ELb0ELb0EN7cutlass10bfloat16_tE19Flash_kernel_traitsILi32ELi64ELi128ELi4ES3_EELb0ELb1ELb0ELb0ELb1ELb1ELb0ELb0EEEvNS_16Flash_fwd_paramsE) ;  /* 0xfffffff49a584950 */ /* 0x006fea0003c3ffff */
[----:B------:R-:W-:Y:S02]  /*0aa0*/  MOV R3, 0x7f800000 ;  /* 0x7f80000000037802 */ /* 0x000fe40000000f00 */
[----:B------:R-:W-:-:S03]  /*0ab0*/  MOV R155, 0x0 ;  /* 0x00000000009b7802 */ /* 0x000fc60000000f00 */
[----:B------:R1:W-:Y:S02]  /*0ac0*/  ST.E desc[UR4][R4.64+0x80], R3 ;  /* 0x0000800304007985 */ /* 0x0003e4000c101904 */
[----:B-1----:R-:W-:Y:S05]  /*0ad0*/  RET.REL.NODEC R154 `(_ZN5flash24flash_fwd_splitkv_kernelI23Flash_fwd_kernel_traitsILi32ELi64ELi128ELi4ELb0ELb0EN7cutlass10bfloat16_tE19Flash_kernel_traitsILi32ELi64ELi128ELi4ES3_EELb0ELb1ELb0ELb0ELb1ELb1ELb0ELb0EEEvNS_16Flash_fwd_paramsE) ;  /* 0xfffffff49a487950 */ /* 0x002fea0003c3ffff */
.L_x_8928:
        /* <DEDUP_REMOVED lines=64> */
[----:B-----5:R-:W-:-:S04]  /*0ee0*/  IMAD R10, R5, R8, RZ ;  /* 0x00000008050a7224 */ /* 0x020fc800078e02ff */
        /* <DEDUP_REMOVED lines=14> */
[----:B------:R-:W-:Y:S02]  /*0fd0*/  SHF.R.S32.HI R11, RZ, 0x1f, R8 ;  /* 0x0000001fff0b7819 */ /* 0x000fe40000011408 */
[----:B--2---:R-:W-:Y:S01]  /*0fe0*/  SHF.R.S32.HI R7, RZ, 0x1f, R4 ;  /* 0x0000001fff077819 */ /* 0x004fe20000011404 */
[-C--:B------:R-:W-:Y:S02]  /*0ff0*/  IMAD R6, R19, R4.reuse, RZ ;  /* 0x0000000413067224 */ /* 0x080fe400078e02ff */
[----:B------:R-:W-:-:S04]  /*1000*/  IMAD.WIDE.U32 R26, R18, R4, RZ ;  /* 0x00000004121a7225 */ /* 0x000fc800078e00ff */
[----:B------:R-:W-:Y:S02]  /*1010*/  IMAD R6, R18, R7, R6 ;  /* 0x0000000712067224 */ /* 0x000fe400078e0206 */
[----:B------:R-:W-:Y:S02]  /*1020*/  IMAD.MOV.U32 R19, RZ, RZ, R5 ;  /* 0x000000ffff137224 */ /* 0x000fe400078e0005 */
[----:B------:R-:W-:Y:S01]  /*1030*/  IMAD R5, R139, R8, RZ ;  /* 0x000000088b057224 */ /* 0x000fe200078e02ff */
[----:B------:R-:W-:Y:S02]  /*1040*/  IADD3 R27, PT, PT, R27, R6, RZ ;  /* 0x000000061b1b7210 */ /* 0x000fe40007ffe0ff */
[----:B------:R-:W-:Y:S01]  /*1050*/  @!P1 IADD3 R19, PT, PT, -R19, RZ, RZ ;  /* 0x000000ff13139210 */ /* 0x000fe20007ffe1ff */
[----:B------:R-:W-:Y:S01]  /*1060*/  IMAD R5, R138, R11, R5 ;  /* 0x0000000b8a057224 */ /* 0x000fe200078e0205 */
[----:B------:R-:W-:Y:S01]  /*1070*/  @!P2 LOP3.LUT R19, RZ, R14, RZ, 0x33, !PT ;  /* 0x0000000eff13a212 */ /* 0x000fe200078e33ff */
        /* <DEDUP_REMOVED lines=14> */
.L_x_8932:
        /* <DEDUP_REMOVED lines=34> */
[----:B------:R-:W-:Y:S02]  /*1380*/  @P3 IMAD.IADD R0, R11, 0x1, R12 ;  /* 0x000000010b003824 */ /* 0x000fe400078e020c */
[C---:B------:R-:W-:Y:S01]  /*1390*/  @!P3 IMAD.WIDE.U32 R28, R26.reuse, R10, R28 ;  /* 0x0000000a1a1cb225 */ /* 0x040fe200078e001c */
[----:B------:R-:W-:Y:S02]  /*13a0*/  ISETP.GE.U32.AND P4, PT, R5, R4, PT ;  /* 0x000000040500720c */ /* 0x000fe40003f86070 */
[----:B------:R-:W-:Y:S01]  /*13b0*/  LOP3.LUT R5, R155, R14, RZ, 0x3c, !PT ;  /* 0x0000000e9b057212 */ /* 0x000fe200078e3cff */
[----:B------:R-:W-:Y:S02]  /*13c0*/  @!P3 IMAD R7, R26, R6, R7 ;  /* 0x000000061a07b224 */ /* 0x000fe400078e0207 */
[----:B------:R-:W-:-:S02]  /*13d0*/  @P3 IMAD R4, R139, R0, RZ ;  /* 0x000000008b043224 */ /* 0x000fc400078e02ff */
[----:B------:R-:W-:Y:S01]  /*13e0*/  @P3 IMAD.WIDE.U32 R26, R138, R0, RZ ;  /* 0x000000008a1a3225 */ /* 0x000fe200078e00ff */
[----:B------:R-:W-:Y:S02]  /*13f0*/  ISETP.GE.AND P1, PT, R5, RZ, PT ;  /* 0x000000ff0500720c */ /* 0x000fe40003f26270 */
[----:B------:R-:W-:Y:S01]  /*1400*/  @!P2 IADD3 R9, PT, PT, R9, 0x1, RZ ;  /* 0x000000010909a810 */ /* 0x000fe20007ffe0ff */
[----:B------:R-:W-:Y:S01]  /*1410*/  @!P3 IMAD.IADD R7, R29, 0x1, R7 ;  /* 0x000000011d07b824 */ /* 0x000fe200078e0207 */
[----:B------:R-:W-:Y:S01]  /*1420*/  @!P3 MOV R8, R28 ;  /* 0x0000001c0008b202 */ /* 0x000fe20000000f00 */
[----:B------:R-:W-:Y:S01]  /*1430*/  @P3 IMAD.MOV.U32 R8, RZ, RZ, R26 ;  /* 0x000000ffff083224 */ /* 0x000fe200078e001a */
[----:B------:R-:W-:Y:S02]  /*1440*/  ISETP.NE.AND P2, PT, R14, RZ, PT ;  /* 0x000000ff0e00720c */ /* 0x000fe40003f45270 */
[----:B------:R-:W-:Y:S01]  /*1450*/  @P3 IADD3 R7, PT, PT, R27, R4, RZ ;  /* 0x000000041b073210 */ /* 0x000fe20007ffe0ff */
[----:B------:R-:W-:Y:S01]  /*1460*/  @!P3 IMAD R4, R23, R11, RZ ;  /* 0x0000000b1704b224 */ /* 0x000fe200078e02ff */
[----:B------:R-:W-:-:S02]  /*1470*/  @!P3 SHF.R.S32.HI R5, RZ, 0x1f, R11 ;  /* 0x0000001fff05b819 */ /* 0x000fc4000001140b */
[----:B------:R-:W-:Y:S01]  /*1480*/  LEA R0, R42, 0xffffff80, 0x7 ;  /* 0xffffff802a007811 */ /* 0x000fe200078e38ff */
[----:B------:R-:W-:Y:S01]  /*1490*/  IMAD.MOV.U32 R27, RZ, RZ, R7 ;  /* 0x000000ffff1b7224 */ /* 0x000fe200078e0007 */
[----:B------:R-:W-:Y:S02]  /*14a0*/  MOV R26, R8 ;  /* 0x00000008001a7202 */ /* 0x000fe40000000f00 */
[----:B------:R-:W-:Y:S01]  /*14b0*/  @P4 IADD3 R9, PT, PT, R9, 0x1, RZ ;  /* 0x0000000109094810 */ /* 0x000fe20007ffe0ff */
[----:B------:R-:W-:Y:S02]  /*14c0*/  @!P3 IMAD R4, R5, R22, R4 ;  /* 0x000000160504b224 */ /* 0x000fe400078e0204 */
[----:B------:R-:W-:-:S04]  /*14d0*/  @!P3 IMAD.WIDE.U32 R28, R22, R11, RZ ;  /* 0x0000000b161cb225 */ /* 0x000fc800078e00ff */
[-C--:B------:R-:W-:Y:S02]  /*14e0*/  IMAD R6, R139, R0.reuse, RZ ;  /* 0x000000008b067224 */ /* 0x080fe400078e02ff */
        /* <DEDUP_REMOVED lines=8> */
[----:B------:R-:W-:Y:S01]  /*1570*/  @P3 IADD3 R11, PT, PT, R11, R12, RZ ;  /* 0x0000000c0b0b3210 */ /* 0x000fe20007ffe0ff */
[----:B------:R-:W-:Y:S01]  /*1580*/  IMAD.MOV.U32 R12, RZ, RZ, R26 ;  /* 0x000000ffff0c7224 */ /* 0x000fe200078e001a */
[----:B------:R-:W-:Y:S01]  /*1590*/  SHF.R.S32.HI R6, RZ, 0x1f, R9 ;  /* 0x0000001fff067819 */ /* 0x000fe20000011409 */
[----:B------:R-:W-:-:S02]  /*15a0*/  @!P3 IMAD R4, R18, R5, R4 ;  /* 0x000000051204b224 */ /* 0x000fc400078e0204 */
        /* <DEDUP_REMOVED lines=13> */
.L_x_8933:
[----:B------:R-:W-:Y:S05]  /*1680*/  BSYNC.RECONVERGENT B0 ;  /* 0x0000000000007941 */ /* 0x000fea0003800200 */
.L_x_8931:
        /* <DEDUP_REMOVED lines=10> */
[----:B-1----:R-:W-:-:S06]  /*1730*/  IADD3 R20, PT, PT, R20, 0xffffffe, RZ ;  /* 0x0ffffffe14147810 */ /* 0x002fcc0007ffe0ff */
        /* <DEDUP_REMOVED lines=11> */
[-C--:B------:R-:W-:Y:S01]  /*17f0*/  IMAD R4, R11, R22.reuse, RZ ;  /* 0x000000160b047224 */ /* 0x080fe200078e02ff */
[----:B------:R-:W-:Y:S01]  /*1800*/  SHF.L.U32 R143, R86, 0x3, RZ ;  /* 0x00000003568f7819 */ /* 0x000fe200000006ff */
[----:B------:R-:W-:Y:S01]  /*1810*/  IMAD.WIDE.U32 R36, R8, R22, RZ ;  /* 0x0000001608247225 */ /* 0x000fe200078e00ff */
[----:B------:R-:W-:-:S03]  /*1820*/  LOP3.LUT R11, R155, R14, RZ, 0x3c, !PT ;  /* 0x0000000e9b0b7212 */ /* 0x000fc600078e3cff */
[----:B------:R-:W-:Y:S01]  /*1830*/  IMAD R4, R8, R23, R4 ;  /* 0x0000001708047224 */ /* 0x000fe200078e0204 */
[----:B------:R-:W-:-:S05]  /*1840*/  LOP3.LUT R144, R143, 0x18, RZ, 0xc0, !PT ;  /* 0x000000188f907812 */ /* 0x000fca00078ec0ff */
[-C--:B------:R-:W-:Y:S02]  /*1850*/  @!P2 IADD3 R16, PT, PT, R16, -R5.reuse, RZ ;  /* 0x800000051010a210 */ /* 0x080fe40007ffe0ff */
[----:B------:R-:W-:Y:S02]  /*1860*/  ISETP.GE.AND P4, PT, R11, RZ, PT ;  /* 0x000000ff0b00720c */ /* 0x000fe40003f86270 */
[----:B------:R-:W-:Y:S01]  /*1870*/  ISETP.GE.U32.AND P6, PT, R16, R5, PT ;  /* 0x000000051000720c */ /* 0x000fe20003fc6070 */
[----:B------:R-:W-:Y:S01]  /*1880*/  IMAD.IADD R4, R37, 0x1, R4 ;  /* 0x0000000125047824 */ /* 0x000fe200078e0204 */
[----:B------:R-:W-:Y:S02]  /*1890*/  SHF.R.U32.HI R44, RZ, 0x2, R86 ;  /* 0x00000002ff2c7819 */ /* 0x000fe40000011656 */
[----:B------:R-:W-:Y:S02]  /*18a0*/  IADD3 R6, P5, P3, R36, R6, R144 ;  /* 0x0000000624067210 */ /* 0x000fe40007bbe090 */
[----:B------:R-:W-:-:S02]  /*18b0*/  @!P2 IADD3 R7, PT, PT, R7, 0x1, RZ ;  /* 0x000000010707a810 */ /* 0x000fc40007ffe0ff */
[----:B------:R-:W-:Y:S02]  /*18c0*/  IADD3.X R4, PT, PT, R4, R17, RZ, P5, P3 ;  /* 0x0000001104047210 */ /* 0x000fe40002fe64ff */
[----:B------:R-:W-:Y:S02]  /*18d0*/  IADD3 R142, PT, PT, -R15, R40, RZ ;  /* 0x000000280f8e7210 */ /* 0x000fe40007ffe1ff */
[----:B------:R-:W-:Y:S02]  /*18e0*/  ISETP.NE.AND P5, PT, R14, RZ, PT ;  /* 0x000000ff0e00720c */ /* 0x000fe40003fa5270 */
[----:B------:R-:W-:Y:S01]  /*18f0*/  LOP3.LUT R163, R143, 0xc0, RZ, 0xc0, !PT ;  /* 0x000000c08fa37812 */ /* 0x000fe200078ec0ff */
[----:B------:R-:W1:Y:S01]  /*1900*/  S2UR UR6, SR_CgaCtaId ;  /* 0x00000000000679c3 */ /* 0x000e620000008800 */
[----:B------:R-:W-:Y:S02]  /*1910*/  MOV R45, RZ ;  /* 0x000000ff002d7202 */ /* 0x000fe40000000f00 */
[----:B------:R-:W-:-:S02]  /*1920*/  LOP3.LUT R163, R163, 0x18, R86, 0xf8, !PT ;  /* 0x00000018a3a37812 */ /* 0x000fc400078ef856 */
[----:B------:R-:W-:Y:S02]  /*1930*/  ISETP.GE.AND P3, PT, R44, R142, PT ;  /* 0x0000008e2c00720c */ /* 0x000fe40003f66270 */
[----:B------:R-:W-:Y:S02]  /*1940*/  @P6 IADD3 R7, PT, PT, R7, 0x1, RZ ;  /* 0x0000000107076810 */ /* 0x000fe40007ffe0ff */
[----:B------:R-:W-:Y:S02]  /*1950*/  LOP3.LUT R16, R143, 0x1f20, RZ, 0xc0, !PT ;  /* 0x00001f208f107812 */ /* 0x000fe400078ec0ff */
[----:B------:R-:W-:Y:S01]  /*1960*/  LOP3.LUT R161, R163, R144, RZ, 0x3c, !PT ;  /* 0x00000090a3a17212 */ /* 0x000fe200078e3cff */
[----:B------:R-:W-:Y:S01]  /*1970*/  @!P4 IMAD.MOV R7, RZ, RZ, -R7 ;  /* 0x000000ffff07c224 */ /* 0x000fe200078e0a07 */
[----:B------:R-:W-:Y:S02]  /*1980*/  @!P5 LOP3.LUT R7, RZ, R14, RZ, 0x33, !PT ;  /* 0x0000000eff07d212 */ /* 0x000fe400078e33ff */
[----:B------:R-:W-:-:S02]  /*1990*/  LOP3.LUT R161, R16, R161, RZ, 0xfc, !PT ;  /* 0x000000a110a17212 */ /* 0x000fc400078efcff */
[----:B------:R-:W-:-:S05]  /*19a0*/  IADD3 R14, P4, PT, R144, R10, RZ ;  /* 0x0000000a900e7210 */ /* 0x000fca0007f9e0ff */
[----:B------:R-:W-:Y:S01]  /*19b0*/  IMAD.X R15, RZ, RZ, R9, P4 ;  /* 0x000000ffff0f7224 */ /* 0x000fe200020e0609 */
[----:B------:R-:W-:Y:S02]  /*19c0*/  UMOV UR7, 0x400 ;  /* 0x0000040000077882 */ /* 0x000fe40000000000 */
[----:B-1----:R-:W-:Y:S01]  /*19d0*/  ULEA UR6, UR6, UR7, 0x18 ;  /* 0x0000000706067291 */ /* 0x002fe2000f8ec0ff */
[----:B------:R-:W-:Y:S02]  /*19e0*/  IMAD R151, R139, R44, RZ ;  /* 0x0000002c8b977224 */ /* 0x000fe400078e02ff */
[----:B------:R-:W-:-:S04]  /*19f0*/  IMAD.WIDE.U32 R14, R44, R138, R14 ;  /* 0x0000008a2c0e7225 */ /* 0x000fc800078e000e */
[----:B------:R-:W-:Y:S01]  /*1a00*/  IMAD.U32 R134, RZ, RZ, UR6 ;  /* 0x00000006ff867e24 */ /* 0x000fe2000f8e00ff */
[----:B------:R-:W-:-:S03]  /*1a10*/  IADD3 R151, PT, PT, R15, R151, RZ ;  /* 0x000000970f977210 */ /* 0x000fc60007ffe0ff */
[----:B------:R-:W-:Y:S02]  /*1a20*/  IMAD R161, R161, 0x2, R134 ;  /* 0x00000002a1a17824 */ /* 0x000fe400078e0286 */
[----:B------:R-:W-:Y:S02]  /*1a30*/  IMAD.SHL.U32 R10, R138, 0x20, RZ ;  /* 0x000000208a0a7824 */ /* 0x000fe400078e00ff */
[----:B------:R-:W-:Y:S02]  /*1a40*/  IMAD R15, R25, R7, RZ ;  /* 0x00000007190f7224 */ /* 0x000fe400078e02ff */
[----:B--2---:R-:W-:Y:S02]  /*1a50*/  @P1 IMAD R11, R29, R162, RZ ;  /* 0x000000a21d0b1224 */ /* 0x004fe400078e02ff */
[----:B---3--:R-:W-:-:S04]  /*1a60*/  @!P1 IMAD.WIDE.U32 R34, R32, R156, RZ ;  /* 0x0000009c20229225 */ /* 0x008fc800078e00ff */
[----:B------:R-:W-:Y:S02]  /*1a70*/  @!P1 IMAD R8, R33, R156, RZ ;  /* 0x0000009c21089224 */ /* 0x000fe400078e02ff */
[----:B------:R-:W-:Y:S01]  /*1a80*/  @P1 IMAD.WIDE.U32 R32, R28, R162, RZ ;  /* 0x000000a21c201225 */ /* 0x000fe200078e00ff */
[----:B------:R-:W-:-:S03]  /*1a90*/  @!P1 MOV R5, R34 ;  /* 0x0000002200059202 */ /* 0x000fc60000000f00 */
[----:B------:R-:W-:Y:S02]  /*1aa0*/  @P1 IMAD.MOV.U32 R5, RZ, RZ, R32 ;  /* 0x000000ffff051224 */ /* 0x000fe400078e0020 */
[----:B------:R-:W-:Y:S02]  /*1ab0*/  @!P1 IMAD.IADD R8, R35, 0x1, R8 ;  /* 0x0000000123089824 */ /* 0x000fe400078e0208 */
[----:B------:R-:W-:Y:S01]  /*1ac0*/  @P1 IMAD.IADD R8, R33, 0x1, R11 ;  /* 0x0000000121081824 */ /* 0x000fe200078e020b */
[----:B------:R-:W-:Y:S01]  /*1ad0*/  IADD3 R32, P2, PT, R144, R5, RZ ;  /* 0x0000000590207210 */ /* 0x000fe20007f5e0ff */
[----:B------:R-:W-:-:S03]  /*1ae0*/  VIADD R5, R44, 0x20 ;  /* 0x000000202c057836 */ /* 0x000fc60000000000 */
[----:B------:R-:W-:Y:S02]  /*1af0*/  IADD3.X R33, PT, PT, RZ, R8, RZ, P2, !PT ;  /* 0x00000008ff217210 */ /* 0x000fe400017fe4ff */
[----:B------:R-:W-:Y:S01]  /*1b00*/  ISETP.GE.AND P2, PT, R5, R142, PT ;  /* 0x0000008e0500720c */ /* 0x000fe20003f46270 */
[-C--:B------:R-:W-:Y:S02]  /*1b10*/  IMAD R8, R31, R155.reuse, RZ ;  /* 0x0000009b1f087224 */ /* 0x080fe400078e02ff */
[----:B------:R-:W-:Y:S01]  /*1b20*/  IMAD.WIDE.U32 R32, R30, R155, R32 ;  /* 0x0000009b1e207225 */ /* 0x000fe200078e0020 */
[----:B------:R-:W-:-:S03]  /*1b30*/  @!P1 MOV R16, R28 ;  /* 0x0000001c00109202 */ /* 0x000fc60000000f00 */
[----:B------:R-:W-:Y:S01]  /*1b40*/  IMAD.WIDE.U32 R34, R157, 0x40, R44 ;  /* 0x000000409d227825 */ /* 0x000fe200078e002c */
[----:B------:R-:W-:Y:S02]  /*1b50*/  @!P1 MOV R17, R29 ;  /* 0x0000001d00119202 */ /* 0x000fe40000000f00 */
[----:B------:R-:W-:Y:S01]  /*1b60*/  @P1 MOV R16, R28 ;  /* 0x0000001c00101202 */ /* 0x000fe20000000f00 */
[----:B------:R-:W-:Y:S02]  /*1b70*/  IMAD.IADD R33, R33, 0x1, R8 ;  /* 0x0000000121217824 */ /* 0x000fe400078e0208 */
[----:B------:R-:W-:Y:S01]  /*1b80*/  @P1 IMAD.MOV.U32 R17, RZ, RZ, R29 ;  /* 0x000000ffff111224 */ /* 0x000fe200078e001d */
[----:B------:R-:W-:Y:S01]  /*1b90*/  @!P2 IADD3 R8, P1, PT, R34, 0x20, RZ ;  /* 0x000000202208a810 */ /* 0x000fe20007f3e0ff */
[----:B------:R-:W-:-:S03]  /*1ba0*/  @!P3 IMAD R11, R35, R16, RZ ;  /* 0x00000010230bb224 */ /* 0x000fc600078e02ff */
[----:B------:R-:W-:Y:S01]  /*1bb0*/  @!P2 IADD3.X R9, PT, PT, RZ, R35, RZ, P1, !PT ;  /* 0x00000023ff09a210 */ /* 0x000fe20000ffe4ff */
[C---:B------:R-:W-:Y:S01]  /*1bc0*/  @!P3 IMAD R11, R34.reuse, R17, R11 ;  /* 0x00000011220bb224 */ /* 0x040fe200078e020b */
[----:B------:R-:W-:Y:S02]  /*1bd0*/  @!P2 MOV R30, R32 ;  /* 0x00000020001ea202 */ /* 0x000fe40000000f00 */
[----:B------:R-:W-:Y:S01]  /*1be0*/  @!P2 MOV R31, R33 ;  /* 0x00000021001fa202 */ /* 0x000fe20000000f00 */
[----:B------:R-:W-:-:S04]  /*1bf0*/  @!P3 IMAD.WIDE.U32 R32, R34, R16, R32 ;  /* 0x000000102220b225 */ /* 0x000fc800078e0020 */
[----:B------:R-:W-:Y:S01]  /*1c00*/  @!P2 IMAD R9, R9, R16, RZ ;  /* 0x000000100909a224 */ /* 0x000fe200078e02ff */
[----:B------:R-:W-:Y:S01]  /*1c10*/  @!P3 IADD3 R11, PT, PT, R33, R11, RZ ;  /* 0x0000000b210bb210 */ /* 0x000fe20007ffe0ff */
[----:B------:R-:W-:Y:S01]  /*1c20*/  @!P2 IMAD.WIDE.U32 R30, R16, R8, R30 ;  /* 0x00000008101ea225 */ /* 0x000fe200078e001e */
[----:B----4-:R-:W-:-:S03]  /*1c30*/  @!P3 LEA R28, P1, R32, R18, 0x1 ;  /* 0x00000012201cb211 */ /* 0x010fc600078208ff */
[----:B------:R-:W-:Y:S01]  /*1c40*/  @!P2 IMAD R9, R17, R8, R9 ;  /* 0x000000081109a224 */ /* 0x000fe200078e0209 */
[----:B------:R-:W-:Y:S01]  /*1c50*/  @!P3 LEA.HI.X R29, R32, R19, R11, 0x1, P1 ;  /* 0x00000013201db211 */ /* 0x000fe200008f0c0b */
[----:B------:R-:W-:Y:S01]  /*1c60*/  IMAD R8, R42, -0x80, R21 ;  /* 0xffffff802a087824 */ /* 0x000fe200078e0215 */
[----:B------:R-:W-:Y:S02]  /*1c70*/  @!P2 LEA R18, P1, R30, R18, 0x1 ;  /* 0x000000121e12a211 */ /* 0x000fe400078208ff */
[----:B------:R-:W-:Y:S01]  /*1c80*/  @!P2 IADD3 R9, PT, PT, R31, R9, RZ ;  /* 0x000000091f09a210 */ /* 0x000fe20007ffe0ff */
[----:B------:R-:W-:Y:S01]  /*1c90*/  @!PT LDS RZ, [RZ] ;  /* 0x00000000fffff984 */ /* 0x000fe20000000800 */
[----:B------:R-:W-:Y:S01]  /*1ca0*/  @!PT LDS RZ, [RZ] ;  /* 0x00000000fffff984 */ /* 0x000fe20000000800 */
[----:B------:R-:W-:Y:S01]  /*1cb0*/  @!PT LDS RZ, [RZ] ;  /* 0x00000000fffff984 */ /* 0x000fe20000000800 */
[----:B------:R1:W-:Y:S01]  /*1cc0*/  @!P3 LDGSTS.E.BYPASS.LTC128B.128 [R161], desc[UR4][R28.64] ;  /* 0x000000001ca1bfae */ /* 0x0003e2000b981a04 */
[----:B------:R-:W-:Y:S02]  /*1cd0*/  LEA R150, P4, R14, R26, 0x1 ;  /* 0x0000001a0e967211 */ /* 0x000fe400078808ff */
[----:B------:R-:W-:Y:S02]  /*1ce0*/  @!P2 LEA.HI.X R19, R30, R19, R9, 0x1, P1 ;  /* 0x000000131e13a211 */ /* 0x000fe400008f0c09 */
[----:B------:R-:W-:-:S02]  /*1cf0*/  IADD3 R8, PT, PT, R8, 0x80, RZ ;  /* 0x0000008008087810 */ /* 0x000fc40007ffe0ff */
[C---:B------:R-:W-:Y:S01]  /*1d00*/  IADD3 R11, PT, PT, R44.reuse, 0x40, RZ ;  /* 0x000000402c0b7810 */ /* 0x040fe20007ffe0ff */
[----:B------:R2:W-:Y:S01]  /*1d10*/  @!P2 LDGSTS.E.BYPASS.LTC128B.128 [R161+0x800], desc[UR4][R18.64] ;  /* 0x0080000012a1afae */ /* 0x0005e2000b981a04 */
[----:B------:R-:W-:Y:S02]  /*1d20*/  IADD3 R9, PT, PT, R44, 0x60, RZ ;  /* 0x000000602c097810 */ /* 0x000fe40007ffe0ff */
[----:B------:R-:W-:Y:S02]  /*1d30*/  LEA.HI.X R151, R14, R27, R151, 0x1, P4 ;  /* 0x0000001b0e977211 */ /* 0x000fe400020f0c97 */
[-C--:B------:R-:W-:Y:S02]  /*1d40*/  ISETP.GE.AND P4, PT, R11, R8.reuse, PT ;  /* 0x000000080b00720c */ /* 0x080fe40003f86270 */
[-C--:B------:R-:W-:Y:S02]  /*1d50*/  ISETP.GE.AND P3, PT, R9, R8.reuse, PT ;  /* 0x000000080900720c */ /* 0x080fe40003f66270 */
[----:B------:R-:W-:-:S02]  /*1d60*/  ISETP.GE.AND P6, PT, R44, R8, PT ;  /* 0x000000082c00720c */ /* 0x000fc40003fc6270 */
[----:B------:R-:W-:Y:S02]  /*1d70*/  SHF.R.S32.HI R16, RZ, 0x1f, R7 ;  /* 0x0000001fff107819 */ /* 0x000fe40000011407 */
[----:B------:R-:W-:Y:S02]  /*1d80*/  ISETP.GE.AND P5, PT, R5, R8, PT ;  /* 0x000000080500720c */ /* 0x000fe40003fa6270 */
[----:B------:R-:W-:Y:S02]  /*1d90*/  SHF.L.U64.HI R14, R138, 0x5, R139 ;  /* 0x000000058a0e7819 */ /* 0x000fe4000001028b */
[----:B------:R-:W-:Y:S01]  /*1da0*/  LEA R26, P1, R10, R150, 0x1 ;  /* 0x000000960a1a7211 */ /* 0x000fe200078208ff */
[----:B------:R-:W-:Y:S02]  /*1db0*/  IMAD R15, R16, R24, R15 ;  /* 0x00000018100f7224 */ /* 0x000fe400078e020f */
[----:B-1----:R-:W-:Y:S01]  /*1dc0*/  IMAD.WIDE.U32 R28, R24, R7, RZ ;  /* 0x00000007181c7225 */ /* 0x002fe200078e00ff */
[----:B------:R-:W-:Y:S01]  /*1dd0*/  LEA.HI.X R27, R10, R151, R14, 0x1, P1 ;  /* 0x000000970a1b7211 */ /* 0x000fe200008f0c0e */
[----:B------:R2:W-:Y:S01]  /*1de0*/  @!P6 LDGSTS.E.BYPASS.LTC128B.128 [R161+0x1000], desc[UR4][R150.64] ;  /* 0x0100000096a1efae */ /* 0x0005e2000b981a04 */
[----:B------:R-:W-:-:S02]  /*1df0*/  @!P4 LEA R24, P2, R138, R26, 0x6 ;  /* 0x0000001a8a18c211 */ /* 0x000fc400078430ff */
[C---:B------:R-:W-:Y:S01]  /*1e00*/  @!P3 LEA R16, P1, R138.reuse, R26, 0x7 ;  /* 0x0000001a8a10b211 */ /* 0x040fe200078238ff */
[----:B------:R2:W-:Y:S01]  /*1e10*/  @!P5 LDGSTS.E.BYPASS.LTC128B.128 [R161+0x1800], desc[UR4][R26.64] ;  /* 0x018000001aa1dfae */ /* 0x0005e2000b981a04 */
[CCC-:B------:R-:W-:Y:S02]  /*1e20*/  @!P4 LEA.HI.X R25, R138.reuse, R27.reuse, R139.reuse, 0x6, P2 ;  /* 0x0000001b8a19c211 */ /* 0x1c0fe400010f348b */
[----:B------:R-:W-:-:S03]  /*1e30*/  @!P3 LEA.HI.X R17, R138, R27, R139, 0x7, P1 ;  /* 0x0000001b8a11b211 */ /* 0x000fc600008f3c8b */
[----:B------:R2:W-:Y:S04]  /*1e40*/  @!P4 LDGSTS.E.BYPASS.LTC128B.128 [R161+0x2000], desc[UR4][R24.64] ;  /* 0x0200000018a1cfae */ /* 0x0005e8000b981a04 */
[----:B------:R2:W-:Y:S04]  /*1e50*/  @!P3 LDGSTS.E.BYPASS.LTC128B.128 [R161+0x2800], desc[UR4][R16.64] ;  /* 0x0280000010a1bfae */ /* 0x0005e8000b981a04 */
[----:B------:R-:W0:Y:S01]  /*1e60*/  LDGDEPBAR ;  /* 0x00000000000079af */ /* 0x000e220000000000 */
[----:B------:R-:W-:Y:S02]  /*1e70*/  IADD3 R6, P2, PT, R6, R28, RZ ;  /* 0x0000001c06067210 */ /* 0x000fe40007f5e0ff */
[----:B------:R-:W-:Y:S01]  /*1e80*/  IADD3 R15, PT, PT, R29, R15, RZ ;  /* 0x0000000f1d0f7210 */ /* 0x000fe20007ffe0ff */
[----:B------:R2:W5:Y:S04]  /*1e90*/  LD.E R30, desc[UR4][R2.64+0x184] ;  /* 0x00018404021e7980 */ /* 0x000568000c101900 */
[----:B------:R2:W5:Y:S01]  /*1ea0*/  LD.E R20, desc[UR4][R2.64+0x188] ;  /* 0x0001880402147980 */ /* 0x000562000c101900 */
[----:B------:R-:W-:Y:S01]  /*1eb0*/  IMAD.X R7, R4, 0x1, R15, P2 ;  /* 0x0000000104077824 */ /* 0x000fe200010e060f */
[----:B------:R-:W-:Y:S01]  /*1ec0*/  ISETP.GE.AND P4, PT, R11, R8, PT ;  /* 0x000000080b00720c */ /* 0x000fe20003f86270 */
[----:B------:R-:W-:-:S02]  /*1ed0*/  IMAD R4, R23, R44, RZ ;  /* 0x0000002c17047224 */ /* 0x000fc400078e02ff */
[----:B------:R-:W-:Y:S01]  /*1ee0*/  IMAD.WIDE.U32 R6, R44, R22, R6 ;  /* 0x000000162c067225 */ /* 0x000fe200078e0006 */
[----:B------:R-:W-:Y:S01]  /*1ef0*/  ISETP.GE.AND P3, PT, R9, R8, PT ;  /* 0x000000080900720c */ /* 0x000fe20003f66270 */
[----:B------:R-:W-:-:S12]  /*1f00*/  DEPBAR.LE SB0, 0x0 ;  /* 0x000080000000791a */ /* 0x000fd80000000000 */
[----:B------:R-:W-:Y:S05]  /*1f10*/  WARPSYNC.ALL ;  /* 0x0000000000007948 */ /* 0x000fea0003800000 */
[----:B------:R-:W-:Y:S02]  /*1f20*/  IADD3 R153, PT, PT, R7, R4, RZ ;  /* 0x0000000407997210 */ /* 0x000fe40007ffe0ff */
[----:B-----5:R-:W-:Y:S02]  /*1f30*/  LEA R152, P1, R6, R12, 0x1 ;  /* 0x0000000c06987211 */ /* 0x020fe400078208ff */
[----:B------:R-:W-:Y:S02]  /*1f40*/  SHF.L.U32 R4, R22, 0x5, RZ ;  /* 0x0000000516047819 */ /* 0x000fe400000006ff */
        /* <DEDUP_REMOVED lines=31> */
[----:B--2---:R-:W-:Y:S01]  /*2140*/  IMAD.SHL.U32 R26, R86, 0x10, RZ ;  /* 0x00000010561a7824 */ /* 0x004fe200078e00ff */
[----:B------:R-:W-:-:S02]  /*2150*/  SHF.R.U32.HI R132, RZ, 0x1, R86 ;  /* 0x00000001ff847819 */ /* 0x000fc40000011656 */
[C---:B------:R-:W-:Y:S01]  /*2160*/  SHF.L.U32 R28, R86.reuse, 0x5, RZ ;  /* 0x00000005561c7819 */ /* 0x040fe200000006ff */
[----:B------:R-:W0:Y:S01]  /*2170*/  LDGDEPBAR ;  /* 0x00000000000079af */ /* 0x000e220000000000 */
[----:B------:R-:W-:Y:S02]  /*2180*/  SHF.L.U32 R87, R86, 0x2, RZ ;  /* 0x0000000256577819 */ /* 0x000fe400000006ff */
[----:B------:R-:W-:Y:S02]  /*2190*/  LOP3.LUT R5, R132, 0x8, RZ, 0xc0, !PT ;  /* 0x0000000884057812 */ /* 0x000fe400078ec0ff */
[----:B------:R-:W-:Y:S02]  /*21a0*/  LOP3.LUT R133, R26, 0x3e00, RZ, 0xc0, !PT ;  /* 0x00003e001a857812 */ /* 0x000fe400078ec0ff */
[----:B------:R-:W-:Y:S02]  /*21b0*/  LOP3.LUT R25, R87, 0x18, RZ, 0xc0, !PT ;  /* 0x0000001857197812 */ /* 0x000fe400078ec0ff */
[----:B------:R-:W-:-:S02]  /*21c0*/  LOP3.LUT R4, R5, 0xc0, R28, 0xf8, !PT ;  /* 0x000000c005047812 */ /* 0x000fc400078ef81c */
[----:B------:R-:W-:Y:S02]  /*21d0*/  LOP3.LUT R45, R26, 0x100, RZ, 0xc0, !PT ;  /* 0x000001001a2d7812 */ /* 0x000fe400078ec0ff */
[----:B------:R-:W-:Y:S02]  /*21e0*/  LOP3.LUT R5, R28, 0xc0, RZ, 0xc0, !PT ;  /* 0x000000c01c057812 */ /* 0x000fe400078ec0ff */
[--C-:B-1----:R-:W-:Y:S02]  /*21f0*/  LOP3.LUT R7, R133, 0x20, R28.reuse, 0xf8, !PT ;  /* 0x0000002085077812 */ /* 0x102fe400078ef81c */
[----:B------:R-:W-:Y:S02]  /*2200*/  LOP3.LUT R27, R4, R25, RZ, 0x3c, !PT ;  /* 0x00000019041b7212 */ /* 0x000fe400078e3cff */
[--C-:B------:R-:W-:Y:S02]  /*2210*/  LOP3.LUT R6, R7, 0x100, R28.reuse, 0xf8, !PT ;  /* 0x0000010007067812 */ /* 0x100fe400078ef81c */
        /* <DEDUP_REMOVED lines=8> */
[----:B------:R-:W-:Y:S02]  /*22a0*/  LOP3.LUT P4, RZ, R86, 0x4, RZ, 0xc0, !PT ;  /* 0x0000000456ff7812 */ /* 0x000fe4000788c0ff */
[----:B------:R-:W-:Y:S01]  /*22b0*/  MOV R24, 0x20 ;  /* 0x0000002000187802 */ /* 0x000fe20000000f00 */
[----:B------:R-:W-:Y:S03]  /*22c0*/  LDSM.16.M88.4 R32, [R45+0x1400] ;  /* 0x001400002d20783b */ /* 0x000fe60000000200 */
[----:B------:R-:W-:-:S04]  /*22d0*/  SEL R24, R24, 0xffffffe0, !P4 ;  /* 0xffffffe018187807 */ /* 0x000fc80006000000 */
[----:B------:R-:W-:Y:S01]  /*22e0*/  IADD3 R41, PT, PT, R24, R45, RZ ;  /* 0x0000002d18297210 */ /* 0x000fe20007ffe0ff */
[----:B------:R-:W-:-:S04]  /*22f0*/  IMAD.IADD R16, R13, 0x1, R24 ;  /* 0x000000010d107824 */ /* 0x000fc800078e0218 */
[----:B------:R-:W-:Y:S04]  /*2300*/  LDSM.16.M88.4 R4, [R41+0x1000] ;  /* 0x001000002904783b */ /* 0x000fe80000000200 */
[----:B------:R-:W2:Y:S04]  /*2310*/  LDSM.16.M88.4 R16, [R16] ;  /* 0x000000001010783b */ /* 0x000ea80000000200 */
[----:B------:R-:W4:Y:S01]  /*2320*/  LDSM.16.M88.4 R52, [R41+0x1400] ;  /* 0x001400002934783b */ /* 0x000f220000000200 */
[C---:B-1----:R-:W-:Y:S08]  /*2330*/  HMMA.16816.F32.BF16 R8, R36.reuse, R48, RZ ;  /* 0x000000302408723c */ /* 0x042ff000000418ff */
[----:B------:R-:W-:-:S12]  /*2340*/  HMMA.16816.F32.BF16 R48, R36, R50, RZ ;  /* 0x000000322430723c */ /* 0x000fd800000418ff */
[----:B--2---:R-:W-:Y:S08]  /*2350*/  HMMA.16816.F32.BF16 R8, R16, R4, R8 ;  /* 0x000000041008723c */ /* 0x004ff00000041808 */
[----:B------:R-:W-:Y:S08]  /*2360*/  HMMA.16816.F32.BF16 R12, R36, R32, RZ ;  /* 0x00000020240c723c */ /* 0x000ff000000418ff */
[C---:B------:R-:W-:Y:S01]  /*2370*/  HMMA.16816.F32.BF16 R48, R16.reuse, R6, R48 ;  /* 0x000000061030723c */ /* 0x040fe20000041830 */
[----:B------:R-:W1:Y:S11]  /*2380*/  LDSM.16.M88.4 R4, [R45+0x1800] ;  /* 0x001800002d04783b */ /* 0x000e760000000200 */
[----:B----4-:R-:W-:Y:S01]  /*2390*/  HMMA.16816.F32.BF16 R12, R16, R52, R12 ;  /* 0x00000034100c723c */ /* 0x010fe2000004180c */
[-C--:B---3--:R-:W-:Y:S01]  /*23a0*/  FMUL.FTZ R8, R8, R29.reuse ;  /* 0x0000001d08087220 */ /* 0x088fe20000410000 */
[-C--:B------:R-:W-:Y:S01]  /*23b0*/  FMUL.FTZ R57, R9, R29.reuse ;  /* 0x0000001d09397220 */ /* 0x080fe20000410000 */
[-C--:B------:R-:W-:Y:S01]  /*23c0*/  FMUL.FTZ R43, R10, R29.reuse ;  /* 0x0000001d0a2b7220 */ /* 0x080fe20000410000 */
[-C--:B------:R-:W-:Y:S01]  /*23d0*/  FMUL.FTZ R56, R11, R29.reuse ;  /* 0x0000001d0b387220 */ /* 0x080fe20000410000 */
[----:B------:R2:W3:Y:S03]  /*23e0*/  MUFU.TANH R31, R8 ;  /* 0x00000008001f7308 */ /* 0x0004e60000002400 */
[----:B--2---:R-:W-:Y:S01]  /*23f0*/  HMMA.16816.F32.BF16 R8, R36, R34, RZ ;  /* 0x000000222408723c */ /* 0x004fe200000418ff */
[----:B------:R-:W2:Y:S01]  /*2400*/  LDSM.16.M88.4 R32, [R41+0x1800] ;  /* 0x001800002920783b */ /* 0x000ea20000000200 */
[-C--:B------:R-:W-:Y:S01]  /*2410*/  FMUL.FTZ R48, R48, R29.reuse ;  /* 0x0000001d30307220 */ /* 0x080fe20000410000 */
[----:B------:R-:W-:-:S08]  /*2420*/  FMUL.FTZ R49, R49, R29 ;  /* 0x0000001d31317220 */ /* 0x000fd00000410000 */
[-C--:B------:R-:W-:Y:S01]  /*2430*/  FMUL.FTZ R12, R12, R29.reuse ;  /* 0x0000001d0c0c7220 */ /* 0x080fe20000410000 */
[----:B------:R-:W-:-:S08]  /*2440*/  FMUL.FTZ R13, R13, R29 ;  /* 0x0000001d0d0d7220 */ /* 0x000fd00000410000 */
[----:B------:R-:W-:Y:S01]  /*2450*/  HMMA.16816.F32.BF16 R8, R16, R54, R8 ;  /* 0x000000361008723c */ /* 0x000fe20000041808 */
[----:B------:R-:W4:Y:S01]  /*2460*/  LDSM.16.M88.4 R52, [R45+0x1c00] ;  /* 0x001c00002d34783b */ /* 0x000f220000000200 */
[----:B------:R-:W1:Y:S01]  /*2470*/  MUFU.TANH R59, R48 ;  /* 0x00000030003b7308 */ /* 0x000e620000002400 */
[-C--:B------:R-:W-:Y:S01]  /*2480*/  FMUL.FTZ R58, R50, R29.reuse ;  /* 0x0000001d323a7220 */ /* 0x080fe20000410000 */
[-C--:B------:R-:W-:Y:S01]  /*2490*/  FMUL.FTZ R60, R51, R29.reuse ;  /* 0x0000001d333c7220 */ /* 0x080fe20000410000 */
[-C--:B------:R-:W-:Y:S01]  /*24a0*/  FMUL.FTZ R63, R14, R29.reuse ;  /* 0x0000001d0e3f7220 */ /* 0x080fe20000410000 */
[----:B------:R-:W-:-:S04]  /*24b0*/  FMUL.FTZ R64, R15, R29 ;  /* 0x0000001d0f407220 */ /* 0x000fc80000410000 */
[----:B------:R1:W1:Y:S08]  /*24c0*/  MUFU.TANH R61, R49 ;  /* 0x00000031003d7308 */ /* 0x0002700000002400 */
[----:B------:R-:W2:Y:S08]  /*24d0*/  MUFU.TANH R62, R12 ;  /* 0x0000000c003e7308 */ /* 0x000eb00000002400 */
[----:B------:R3:W2:Y:S01]  /*24e0*/  MUFU.TANH R65, R13 ;  /* 0x0000000d00417308 */ /* 0x0006a20000002400 */
[C---:B-1----:R-:W-:Y:S08]  /*24f0*/  HMMA.16816.F32.BF16 R48, R36.reuse, R4, RZ ;  /* 0x000000042430723c */ /* 0x042ff000000418ff */
[----:B------:R-:W-:Y:S01]  /*2500*/  HMMA.16816.F32.BF16 R4, R36, R6, RZ ;  /* 0x000000062404723c */ /* 0x000fe200000418ff */
[----:B---3--:R-:W1:Y:S01]  /*2510*/  LDSM.16.M88.4 R12, [R41+0x1c00] ;  /* 0x001c0000290c783b */ /* 0x008e620000000200 */
[-C--:B------:R-:W-:Y:S01]  /*2520*/  FMUL.FTZ R8, R8, R29.reuse ;  /* 0x0000001d08087220 */ /* 0x080fe20000410000 */
[-C--:B------:R-:W-:Y:S01]  /*2530*/  FMUL.FTZ R68, R9, R29.reuse ;  /* 0x0000001d09447220 */ /* 0x080fe20000410000 */
[----:B------:R-:W-:-:S08]  /*2540*/  FMUL.FTZ R67, R10, R29 ;  /* 0x0000001d0a437220 */ /* 0x000fd00000410000 */
[----:B--2---:R-:W-:Y:S01]  /*2550*/  HMMA.16816.F32.BF16 R48, R16, R32, R48 ;  /* 0x000000201030723c */ /* 0x004fe20000041830 */
[----:B------:R4:W2:Y:S01]  /*2560*/  MUFU.TANH R66, R8 ;  /* 0x0000000800427308 */ /* 0x0008a20000002400 */
[----:B------:R-:W-:-:S06]  /*2570*/  FMUL.FTZ R69, R11, R29 ;  /* 0x0000001d0b457220 */ /* 0x000fcc0000410000 */
[----:B------:R-:W-:Y:S01]  /*2580*/  HMMA.16816.F32.BF16 R4, R16, R34, R4 ;  /* 0x000000221004723c */ /* 0x000fe20000041804 */
[----:B------:R-:W3:Y:S07]  /*2590*/  LDSM.16.M88.4 R32, [R45+0x2000] ;  /* 0x002000002d20783b */ /* 0x000eee0000000200 */
[C---:B----4-:R-:W-:Y:S08]  /*25a0*/  HMMA.16816.F32.BF16 R8, R36.reuse, R52, RZ ;  /* 0x000000342408723c */ /* 0x050ff000000418ff */
[----:B------:R-:W-:Y:S01]  /*25b0*/  HMMA.16816.F32.BF16 R52, R36, R54, RZ ;  /* 0x000000362434723c */ /* 0x000fe200000418ff */
[-C--:B------:R-:W-:Y:S01]  /*25c0*/  FMUL.FTZ R48, R48, R29.reuse ;  /* 0x0000001d30307220 */ /* 0x080fe20000410000 */
[-C--:B------:R-:W-:Y:S01]  /*25d0*/  FMUL.FTZ R73, R49, R29.reuse ;  /* 0x0000001d31497220 */ /* 0x080fe20000410000 */
[-C--:B------:R-:W-:Y:S01]  /*25e0*/  FMUL.FTZ R70, R50, R29.reuse ;  /* 0x0000001d32467220 */ /* 0x080fe20000410000 */
[-C--:B------:R-:W-:Y:S01]  /*25f0*/  FMUL.FTZ R71, R51, R29.reuse ;  /* 0x0000001d33477220 */ /* 0x080fe20000410000 */
[----:B------:R4:W2:Y:S07]  /*2600*/  MUFU.TANH R72, R48 ;  /* 0x0000003000487308 */ /* 0x0008ae0000002400 */
[C---:B-1----:R-:W-:Y:S08]  /*2610*/  HMMA.16816.F32.BF16 R8, R16.reuse, R12, R8 ;  /* 0x0000000c1008723c */ /* 0x042ff00000041808 */
[----:B------:R-:W-:Y:S01]  /*2620*/  HMMA.16816.F32.BF16 R52, R16, R14, R52 ;  /* 0x0000000e1034723c */ /* 0x000fe20000041834 */
[----:B------:R-:W-:Y:S04]  /*2630*/  LDSM.16.M88.4 R12, [R45+0x2400] ;  /* 0x002400002d0c783b */ /* 0x000fe80000000200 */
[----:B----4-:R-:W1:Y:S01]  /*2640*/  LDSM.16.M88.4 R48, [R41+0x2000] ;  /* 0x002000002930783b */ /* 0x010e620000000200 */
[-C--:B------:R-:W-:Y:S01]  /*2650*/  FMUL.FTZ R76, R4, R29.reuse ;  /* 0x0000001d044c7220 */ /* 0x080fe20000410000 */
[-C--:B------:R-:W-:Y:S01]  /*2660*/  FMUL.FTZ R77, R5, R29.reuse ;  /* 0x0000001d054d7220 */ /* 0x080fe20000410000 */
[----:B------:R-:W-:-:S03]  /*2670*/  FMUL.FTZ R74, R6, R29 ;  /* 0x0000001d064a7220 */ /* 0x000fc60000410000 */
[-C--:B------:R-:W-:Y:S01]  /*2680*/  FMUL.FTZ R8, R8, R29.reuse ;  /* 0x0000001d08087220 */ /* 0x080fe20000410000 */
[-C--:B------:R-:W-:Y:S01]  /*2690*/  FMUL.FTZ R9, R9, R29.reuse ;  /* 0x0000001d09097220 */ /* 0x080fe20000410000 */
[-C--:B------:R-:W-:Y:S01]  /*26a0*/  FMUL.FTZ R10, R10, R29.reuse ;  /* 0x0000001d0a0a7220 */ /* 0x080fe20000410000 */
[-C--:B------:R-:W-:Y:S01]  /*26b0*/  FMUL.FTZ R75, R7, R29.reuse ;  /* 0x0000001d074b7220 */ /* 0x080fe20000410000 */
[----:B------:R-:W4:Y:S01]  /*26c0*/  MUFU.TANH R78, R8 ;  /* 0x00000008004e7308 */ /* 0x000f220000002400 */
[----:B---3--:R-:W-:Y:S01]  /*26d0*/  HMMA.16816.F32.BF16 R4, R36, R32, RZ ;  /* 0x000000202404723c */ /* 0x008fe200000418ff */
[----:B------:R-:W-:-:S06]  /*26e0*/  FMUL.FTZ R79, R11, R29 ;  /* 0x0000001d0b4f7220 */ /* 0x000fcc0000410000 */
[----:B------:R-:W3:Y:S01]  /*26f0*/  MUFU.TANH R81, R9 ;  /* 0x0000000900517308 */ /* 0x000ee20000002400 */
[----:B------:R-:W-:Y:S07]  /*2700*/  HMMA.16816.F32.BF16 R32, R36, R34, RZ ;  /* 0x000000222420723c */ /* 0x000fee00000418ff */
[----:B------:R2:W1:Y:S02]  /*2710*/  MUFU.TANH R80, R10 ;  /* 0x0000000a00507308 */ /* 0x0004640000002400 */
[----:B--2---:R-:W2:Y:S01]  /*2720*/  LDSM.16.M88.4 R8, [R41+0x2400] ;  /* 0x002400002908783b */ /* 0x004ea20000000200 */
[-C--:B------:R-:W-:Y:S01]  /*2730*/  FMUL.FTZ R52, R52, R29.reuse ;  /* 0x0000001d34347220 */ /* 0x080fe20000410000 */
[-C--:B------:R-:W-:Y:S01]  /*2740*/  FMUL.FTZ R53, R53, R29.reuse ;  /* 0x0000001d35357220 */ /* 0x080fe20000410000 */
[-C--:B------:R-:W-:Y:S01]  /*2750*/  FMUL.FTZ R54, R54, R29.reuse ;  /* 0x0000001d36367220 */ /* 0x080fe20000410000 */
[----:B-1----:R-:W-:Y:S02]  /*2760*/  HMMA.16816.F32.BF16 R4, R16, R48, R4 ;  /* 0x000000301004723c */ /* 0x002fe40000041804 */
[----:B------:R-:W1:Y:S01]  /*2770*/  MUFU.TANH R84, R52 ;  /* 0x0000003400547308 */ /* 0x000e620000002400 */
[----:B------:R-:W-:-:S05]  /*2780*/  FMUL.FTZ R82, R55, R29 ;  /* 0x0000001d37527220 */ /* 0x000fca0000410000 */
[----:B------:R-:W-:Y:S02]  /*2790*/  HMMA.16816.F32.BF16 R32, R16, R50, R32 ;  /* 0x000000321020723c */ /* 0x000fe40000041820 */
[----:B------:R-:W1:Y:S06]  /*27a0*/  MUFU.TANH R85, R53 ;  /* 0x0000003500557308 */ /* 0x000e6c0000002400 */
[----:B------:R-:W-:Y:S02]  /*27b0*/  HMMA.16816.F32.BF16 R48, R36, R12, RZ ;  /* 0x0000000c2430723c */ /* 0x000fe400000418ff */
[----:B------:R4:W1:Y:S01]  /*27c0*/  MUFU.TANH R83, R54 ;  /* 0x0000003600537308 */ /* 0x0008620000002400 */
[-C--:B------:R-:W-:Y:S01]  /*27d0*/  FMUL.FTZ R4, R4, R29.reuse ;  /* 0x0000001d04047220 */ /* 0x080fe20000410000 */
[----:B----4-:R-:W4:Y:S01]  /*27e0*/  LDSM.16.M88.4 R52, [R45+0x2800] ;  /* 0x002800002d34783b */ /* 0x010f220000000200 */
[----:B------:R-:W-:-:S06]  /*27f0*/  FMUL.FTZ R5, R5, R29 ;  /* 0x0000001d05057220 */ /* 0x000fcc0000410000 */
[-C--:B------:R-:W-:Y:S01]  /*2800*/  FMUL.FTZ R32, R32, R29.reuse ;  /* 0x0000001d20207220 */ /* 0x080fe20000410000 */
[----:B------:R-:W-:-:S08]  /*2810*/  FMUL.FTZ R33, R33, R29 ;  /* 0x0000001d21217220 */ /* 0x000fd00000410000 */
[----:B--2---:R-:W-:Y:S01]  /*2820*/  HMMA.16816.F32.BF16 R48, R16, R8, R48 ;  /* 0x000000081030723c */ /* 0x004fe20000041830 */
[----:B------:R-:W2:Y:S01]  /*2830*/  MUFU.TANH R90, R4 ;  /* 0x00000004005a7308 */ /* 0x000ea20000002400 */
        /* <DEDUP_REMOVED lines=8> */
[----:B---3--:R-:W3:Y:S01]  /*28c0*/  LDSM.16.M88.4 R4, [R41+0x2800] ;  /* 0x002800002904783b */ /* 0x008ee20000000200 */
[-C--:B------:R-:W-:Y:S01]  /*28d0*/  FMUL.FTZ R48, R48, R29.reuse ;  /* 0x0000001d30307220 */ /* 0x080fe20000410000 */
[----:B------:R-:W-:-:S02]  /*28e0*/  FMUL.FTZ R49, R49, R29 ;  /* 0x0000001d31317220 */ /* 0x000fc40000410000 */
[----:B--2---:R-:W2:Y:S01]  /*28f0*/  LDSM.16.M88.4 R32, [R45+0x2c00] ;  /* 0x002c00002d20783b */ /* 0x004ea20000000200 */
        /* <DEDUP_REMOVED lines=9> */
[C---:B---3--:R-:W-:Y:S08]  /*2990*/  HMMA.16816.F32.BF16 R8, R16.reuse, R4, R8 ;  /* 0x000000041008723c */ /* 0x048ff00000041808 */
[----:B------:R-:W-:Y:S01]  /*29a0*/  HMMA.16816.F32.BF16 R52, R16, R6, R52 ;  /* 0x000000061034723c */ /* 0x000fe20000041834 */
[----:B------:R-:W-:Y:S01]  /*29b0*/  FMUL.FTZ R100, R12, R29 ;  /* 0x0000001d0c647220 */ /* 0x000fe20000410000 */
[----:B------:R-:W3:Y:S01]  /*29c0*/  MUFU.TANH R57, R57 ;  /* 0x0000003900397308 */ /* 0x000ee20000002400 */
[----:B------:R-:W-:-:S05]  /*29d0*/  DEPBAR.LE SB0, 0x0 ;  /* 0x000080000000791a */ /* 0x000fca0000000000 */
[C---:B--2---:R-:W-:Y:S08]  /*29e0*/  HMMA.16816.F32.BF16 R4, R36.reuse, R32, RZ ;  /* 0x000000202404723c */ /* 0x044ff000000418ff */
[----:B------:R-:W-:-:S12]  /*29f0*/  HMMA.16816.F32.BF16 R32, R36, R34, RZ ;  /* 0x000000222420723c */ /* 0x000fd800000418ff */
[----:B----4-:R-:W-:Y:S01]  /*2a00*/  HMMA.16816.F32.BF16 R4, R16, R48, R4 ;  /* 0x000000301004723c */ /* 0x010fe20000041804 */
[----:B------:R-:W-:-:S07]  /*2a10*/  FMUL.FTZ R13, R15, R29 ;  /* 0x0000001d0f0d7220 */ /* 0x000fce0000410000 */
[----:B------:R-:W-:Y:S01]  /*2a20*/  HMMA.16816.F32.BF16 R32, R16, R50, R32 ;  /* 0x000000321020723c */ /* 0x000fe20000041820 */
[-C--:B------:R-:W-:Y:S01]  /*2a30*/  FMUL.FTZ R15, R9, R29.reuse ;  /* 0x0000001d090f7220 */ /* 0x080fe20000410000 */
[-C--:B------:R-:W-:Y:S01]  /*2a40*/  FMUL.FTZ R9, R11, R29.reuse ;  /* 0x0000001d0b097220 */ /* 0x080fe20000410000 */
[-C--:B------:R-:W-:Y:S01]  /*2a50*/  FMUL.FTZ R11, R54, R29.reuse ;  /* 0x0000001d360b7220 */ /* 0x080fe20000410000 */
[-C--:B------:R-:W-:Y:S01]  /*2a60*/  FMUL.FTZ R12, R14, R29.reuse ;  /* 0x0000001d0e0c7220 */ /* 0x080fe20000410000 */
[----:B------:R-:W-:-:S06]  /*2a70*/  FMUL.FTZ R14, R8, R29 ;  /* 0x0000001d080e7220 */ /* 0x000fcc0000410000 */
        /* <DEDUP_REMOVED lines=8> */
[----:B------:R-:W-:Y:S01]  /*2b00*/  IADD3 R44, PT, PT, R42, -0x1, RZ ;  /* 0xffffffff2a2c7810 */ /* 0x000fe20007ffe0ff */
[-C--:B------:R-:W-:Y:S01]  /*2b10*/  FMUL.FTZ R10, R55, R29.reuse ;  /* 0x0000001d370a7220 */ /* 0x080fe20000410000 */
[-C--:B------:R-:W-:Y:S01]  /*2b20*/  FMUL.FTZ R6, R34, R29.reuse ;  /* 0x0000001d22067220 */ /* 0x080fe20000410000 */
[-C--:B------:R-:W-:Y:S01]  /*2b30*/  FMUL.FTZ R7, R35, R29.reuse ;  /* 0x0000001d23077220 */ /* 0x080fe20000410000 */
[-C--:B------:R-:W-:Y:S01]  /*2b40*/  FMUL.FTZ R52, R52, R29.reuse ;  /* 0x0000001d34347220 */ /* 0x080fe20000410000 */
[-C--:B------:R-:W-:Y:S01]  /*2b50*/  FMUL.FTZ R32, R32, R29.reuse ;  /* 0x0000001d20207220 */ /* 0x080fe20000410000 */
[----:B------:R-:W-:Y:S01]  /*2b60*/  FMUL.FTZ R33, R33, R29 ;  /* 0x0000001d21217220 */ /* 0x000fe20000410000 */
[----:B------:R-:W-:Y:S01]  /*2b70*/  ISETP.GT.U32.AND P1, PT, R44, R149, PT ;  /* 0x000000952c00720c */ /* 0x000fe20003f24070 */
[----:B------:R-:W2:Y:S01]  /*2b80*/  MUFU.TANH R43, R43 ;  /* 0x0000002b002b7308 */ /* 0x000ea20000002400 */
[----:B------:R-:W-:Y:S01]  /*2b90*/  IMAD R16, R157, 0x40, R16 ;  /* 0x000000409d107824 */ /* 0x000fe200078e0210 */
[----:B------:R-:W-:-:S06]  /*2ba0*/  IADD3 R17, PT, PT, R20, R21, -R40 ;  /* 0x0000001514117210 */ /* 0x000fcc0007ffe828 */
        /* <DEDUP_REMOVED lines=42> */
[----:B------:R-:W1:Y:S01]  /*2e50*/  MUFU.TANH R7, R7 ;  /* 0x0000000700077308 */ /* 0x000e620000002400 */
[----:B------:R-:W-:Y:S01]  /*2e60*/  IADD3 R41, PT, PT, R21, -R40, -R30 ;  /* 0x8000002815297210 */ /* 0x000fe20007ffe81e */
[----:B------:R-:W-:Y:S01]  /*2e70*/  BSSY.RECONVERGENT B1, `(.L_x_8934) ;  /* 0x0000061000017945 */ /* 0x000fe20003800200 */
[----:B------:R-:W-:-:S02]  /*2e80*/  IADD3 R20, PT, PT, R16, R17, RZ ;  /* 0x0000001110147210 */ /* 0x000fc40007ffe0ff */
[----:B------:R-:W-:Y:S02]  /*2e90*/  IADD3 R41, PT, PT, R16, R41, RZ ;  /* 0x0000002910297210 */ /* 0x000fe40007ffe0ff */
[C-C-:B------:R-:W-:Y:S02]  /*2ea0*/  VIADDMNMX R148, R20.reuse, 0x1, R21.reuse, PT ;  /* 0x0000000114947846 */ /* 0x140fe40003800115 */
[----:B------:R-:W-:Y:S01]  /*2eb0*/  VIADDMNMX R147, R20, 0x9, R21, PT ;  /* 0x0000000914937846 */ /* 0x000fe20003800115 */
        /* <DEDUP_REMOVED lines=15> */
.L_x_8937:
[----:B-1----:R-:W2:Y:S01]  /*2fb0*/  LD.E R32, desc[UR4][R2.64+0x170] ;  /* 0x0001700402207980 */ /* 0x002ea2000c101900 */
        /* <DEDUP_REMOVED lines=59> */
.L_x_8938:
[----:B------:R-:W-:Y:S05]  /*3370*/  BSYNC.RECONVERGENT B0 ;  /* 0x0000000000007941 */ /* 0x000fea0003800200 */
.L_x_8936:
        /* <DEDUP_REMOVED lines=9> */
[----:B-1----:R-:W-:Y:S01]  /*3410*/  IADD3 R32, P1, PT, R16, R17, RZ ;  /* 0x0000001110207210 */ /* 0x002fe20007f3e0ff */
[--C-:B------:R-:W-:Y:S01]  /*3420*/  IMAD.X R17, R21, 0x1, R0.reuse, P2 ;  /* 0x0000000115117824 */ /* 0x100fe200010e0600 */
[----:B------:R2:W-:Y:S03]  /*3430*/  LDGSTS.E.BYPASS.LTC128B.128 [R161+0x1800], desc[UR4][R20.64] ;  /* 0x0180000014a17fae */ /* 0x0005e6000b981a04 */
[----:B------:R-:W-:Y:S01]  /*3440*/  IMAD.X R33, R17, 0x1, R0, P1 ;  /* 0x0000000111217824 */ /* 0x000fe200008e0600 */
[----:B------:R2:W-:Y:S04]  /*3450*/  LDGSTS.E.BYPASS.LTC128B.128 [R161+0x2000], desc[UR4][R16.64] ;  /* 0x0200000010a17fae */ /* 0x0005e8000b981a04 */
[----:B------:R2:W-:Y:S04]  /*3460*/  LDGSTS.E.BYPASS.LTC128B.128 [R161+0x2800], desc[UR4][R32.64] ;  /* 0x0280000020a17fae */ /* 0x0005e8000b981a04 */
[----:B------:R-:W0:Y:S02]  /*3470*/  LDGDEPBAR ;  /* 0x00000000000079af */ /* 0x000e240000000000 */
.L_x_8935:
[----:B------:R-:W-:Y:S05]  /*3480*/  BSYNC.RECONVERGENT B1 ;  /* 0x0000000000017941 */ /* 0x000fea0003800200 */
.L_x_8934:
[----:B------:R-:W3:Y:S01]  /*3490*/  LD.E R50, desc[UR4][R2.64+0xdc] ;  /* 0x0000dc0402327980 */ /* 0x000ee2000c101900 */
[----:B--2---:R-:W-:Y:S01]  /*34a0*/  IMAD.SHL.U32 R21, R86, 0x2, RZ ;  /* 0x0000000256157824 */ /* 0x004fe200078e00ff */
[----:B------:R-:W-:Y:S01]  /*34b0*/  BSSY B2, `(.L_x_8939) ;  /* 0x0000669000027945 */ /* 0x000fe20003800000 */
[----:B------:R-:W-:-:S03]  /*34c0*/  VIADD R40, R41, 0x8 ;  /* 0x0000000829287836 */ /* 0x000fc60000000000 */
        /* <DEDUP_REMOVED lines=31> */
[-C--:B------:R-:W-:Y:S01]  /*36c0*/  ISETP.GE.AND P5, PT, R129, R148.reuse, PT ;  /* 0x000000948100720c */ /* 0x080fe20003fa6270 */
[C---:B------:R-:W-:Y:S01]  /*36d0*/  VIADD R107, R131.reuse, 0x40 ;  /* 0x00000040836b7836 */ /* 0x040fe20000000000 */
[----:B------:R-:W-:Y:S01]  /*36e0*/  ISETP.GE.AND P6, PT, R126, R148, PT ;  /* 0x000000947e00720c */ /* 0x000fe20003fc6270 */
        /* <DEDUP_REMOVED lines=13> */
[-C--:B------:R-:W-:Y:S01]  /*37c0*/  ISETP.GE.AND P5, PT, R125, R148.reuse, PT ;  /* 0x000000947d00720c */ /* 0x080fe20003fa6270 */
[----:B------:R-:W-:Y:S01]  /*37d0*/  VIADD R39, R131, 0x59 ;  /* 0x0000005983277836 */ /* 0x000fe20000000000 */
[----:B------:R-:W-:Y:S01]  /*37e0*/  ISETP.GE.AND P6, PT, R121, R148, PT ;  /* 0x000000947900720c */ /* 0x000fe20003fc6270 */
[C---:B------:R-:W-:Y:S01]  /*37f0*/  VIADD R37, R131.reuse, 0x60 ;  /* 0x0000006083257836 */ /* 0x040fe20000000000 */
[----:B-1----:R-:W-:Y:S01]  /*3800*/  FSEL R68, R68, -INF , !P2 ;  /* 0xff80000044447808 */ /* 0x002fe20005000000 */
[C---:B------:R-:W-:Y:S01]  /*3810*/  VIADD R33, R131.reuse, 0x68 ;  /* 0x0000006883217836 */ /* 0x040fe20000000000 */
[----:B------:R-:W-:Y:S01]  /*3820*/  FSEL R72, R72, -INF , !P1 ;  /* 0xff80000048487808 */ /* 0x000fe20004800000 */
[----:B------:R-:W-:Y:S01]  /*3830*/  VIADD R32, R131, 0x69 ;  /* 0x0000006983207836 */ /* 0x000fe20000000000 */
[----:B------:R-:W-:Y:S01]  /*3840*/  ISETP.GT.AND P2, PT, R41, R117, PT ;  /* 0x000000752900720c */ /* 0x000fe20003f44270 */
[----:B------:R-:W-:Y:S01]  /*3850*/  VIADD R29, R131, 0x70 ;  /* 0x00000070831d7836 */ /* 0x000fe20000000000 */
[----:B------:R-:W-:Y:S01]  /*3860*/  ISETP.GT.AND P1, PT, R41, R115, PT ;  /* 0x000000732900720c */ /* 0x000fe20003f24270 */
[C---:B------:R-:W-:Y:S01]  /*3870*/  VIADD R19, R131.reuse, 0x71 ;  /* 0x0000007183137836 */ /* 0x040fe20000000000 */
[----:B------:R-:W-:Y:S01]  /*3880*/  FSEL R124, R62, -INF , !P5 ;  /* 0xff8000003e7c7808 */ /* 0x000fe20006800000 */
[C---:B------:R-:W-:Y:S01]  /*3890*/  VIADD R17, R131.reuse, 0x78 ;  /* 0x0000007883117836 */ /* 0x040fe20000000000 */
[----:B------:R-:W-:Y:S01]  /*38a0*/  FSEL R110, R66, -INF , !P6 ;  /* 0xff800000426e7808 */ /* 0x000fe20007000000 */
[----:B------:R-:W-:Y:S01]  /*38b0*/  VIADD R0, R131, 0x79 ;  /* 0x0000007983007836 */ /* 0x000fe20000000000 */
[----:B------:R-:W-:-:S02]  /*38c0*/  FSEL R66, R73, -INF , !P2 ;  /* 0xff80000049427808 */ /* 0x000fc40005000000 */
[----:B------:R-:W-:Y:S02]  /*38d0*/  FSEL R62, R76, -INF , !P1 ;  /* 0xff8000004c3e7808 */ /* 0x000fe40004800000 */
[C---:B------:R-:W-:Y:S02]  /*38e0*/  ISETP.GT.AND P2, PT, R41.reuse, R112, PT ;  /* 0x000000702900720c */ /* 0x040fe40003f44270 */
[----:B------:R-:W-:Y:S02]  /*38f0*/  ISETP.GT.AND P1, PT, R41, R111, PT ;  /* 0x0000006f2900720c */ /* 0x000fe40003f24270 */
[----:B------:R-:W-:Y:S02]  /*3900*/  ISETP.GE.AND P5, PT, R120, R148, PT ;  /* 0x000000947800720c */ /* 0x000fe40003fa6270 */
[----:B------:R-:W-:Y:S02]  /*3910*/  FSEL R52, R77, -INF , !P2 ;  /* 0xff8000004d347808 */ /* 0x000fe40005000000 */
[----:B------:R-:W-:-:S02]  /*3920*/  FSEL R78, R78, -INF , !P1 ;  /* 0xff8000004e4e7808 */ /* 0x000fc40004800000 */
[C---:B------:R-:W-:Y:S02]  /*3930*/  ISETP.GT.AND P2, PT, R41.reuse, R104, PT ;  /* 0x000000682900720c */ /* 0x040fe40003f44270 */
[----:B------:R-:W-:Y:S02]  /*3940*/  ISETP.GT.AND P1, PT, R41, R20, PT ;  /* 0x000000142900720c */ /* 0x000fe40003f24270 */
[-C--:B------:R-:W-:Y:S02]  /*3950*/  ISETP.GE.AND P3, PT, R127, R148.reuse, PT ;  /* 0x000000947f00720c */ /* 0x080fe40003f66270 */
[----:B------:R-:W-:Y:S02]  /*3960*/  FSEL R192, R68, -INF , !P5 ;  /* 0xff80000044c07808 */ /* 0x000fe40006800000 */
[----:B------:R-:W-:Y:S02]  /*3970*/  ISETP.GE.AND P5, PT, R115, R148, PT ;  /* 0x000000947300720c */ /* 0x000fe40003fa6270 */
[----:B------:R-:W-:-:S02]  /*3980*/  FSEL R81, R81, -INF , !P2 ;  /* 0xff80000051517808 */ /* 0x000fc40005000000 */
[----:B------:R-:W-:Y:S02]  /*3990*/  FSEL R84, R84, -INF , !P1 ;  /* 0xff80000054547808 */ /* 0x000fe40004800000 */
[----:B------:R-:W-:Y:S02]  /*39a0*/  FSEL R108, R59, -INF , !P3 ;  /* 0xff8000003b6c7808 */ /* 0x000fe40005800000 */
[C---:B------:R-:W-:Y:S02]  /*39b0*/  ISETP.GT.AND P2, PT, R41.reuse, R109, PT ;  /* 0x0000006d2900720c */ /* 0x040fe40003f44270 */
[----:B------:R-:W-:Y:S02]  /*39c0*/  ISETP.GT.AND P1, PT, R41, R107, PT ;  /* 0x0000006b2900720c */ /* 0x000fe40003f24270 */
[----:B------:R-:W-:Y:S02]  /*39d0*/  ISETP.GE.AND P3, PT, R123, R148, PT ;  /* 0x000000947b00720c */ /* 0x000fe40003f66270 */
[----:B------:R-:W-:-:S02]  /*39e0*/  FSEL R62, R62, -INF , !P5 ;  /* 0xff8000003e3e7808 */ /* 0x000fc40006800000 */
[----:B------:R-:W-:Y:S02]  /*39f0*/  ISETP.GE.AND P5, PT, R104, R148, PT ;  /* 0x000000946800720c */ /* 0x000fe40003fa6270 */
[----:B------:R-:W-:Y:S02]  /*3a00*/  FSEL R85, R85, -INF , !P2 ;  /* 0xff80000055557808 */ /* 0x000fe40005000000 */
[----:B------:R-:W-:Y:S02]  /*3a10*/  FSEL R48, R90, -INF , !P1 ;  /* 0xff8000005a307808 */ /* 0x000fe40004800000 */
[----:B------:R-:W-:Y:S02]  /*3a20*/  FSEL R114, R65, -INF , !P3 ;  /* 0xff80000041727808 */ /* 0x000fe40005800000 */
[C---:B------:R-:W-:Y:S02]  /*3a30*/  ISETP.GT.AND P2, PT, R41.reuse, R105, PT ;  /* 0x000000692900720c */ /* 0x040fe40003f44270 */
[----:B------:R-:W-:-:S02]  /*3a40*/  ISETP.GT.AND P1, PT, R41, R103, PT ;  /* 0x000000672900720c */ /* 0x000fc40003f24270 */
[----:B------:R-:W-:Y:S02]  /*3a50*/  FMNMX3.FTZ R57, R31, R130, R108, !PT ;  /* 0x000000821f397276 */ /* 0x000fe4000781006c */
[-C--:B------:R-:W-:Y:S02]  /*3a60*/  ISETP.GE.AND P3, PT, R119, R148.reuse, PT ;  /* 0x000000947700720c */ /* 0x080fe40003f66270 */
[----:B------:R-:W-:Y:S02]  /*3a70*/  FSEL R186, R81, -INF , !P5 ;  /* 0xff80000051ba7808 */ /* 0x000fe40006800000 */
[-C--:B------:R-:W-:Y:S02]  /*3a80*/  ISETP.GE.AND P6, PT, R117, R148.reuse, PT ;  /* 0x000000947500720c */ /* 0x080fe40003fc6270 */
[----:B------:R-:W-:Y:S02]  /*3a90*/  ISETP.GE.AND P5, PT, R107, R148, PT ;  /* 0x000000946b00720c */ /* 0x000fe40003fa6270 */
[----:B------:R-:W-:-:S02]  /*3aa0*/  FSEL R92, R92, -INF , !P2 ;  /* 0xff8000005c5c7808 */ /* 0x000fc40005000000 */
[----:B------:R-:W-:Y:S02]  /*3ab0*/  FSEL R36, R94, -INF , !P1 ;  /* 0xff8000005e247808 */ /* 0x000fe40004800000 */
[----:B------:R-:W-:Y:S02]  /*3ac0*/  FMNMX3.FTZ R57, R57, R128, R124, !PT ;  /* 0x0000008039397276 */ /* 0x000fe4000781007c */
[----:B------:R-:W-:Y:S02]  /*3ad0*/  FSEL R190, R72, -INF , !P3 ;  /* 0xff80000048be7808 */ /* 0x000fe40005800000 */
[C---:B------:R-:W-:Y:S02]  /*3ae0*/  ISETP.GT.AND P2, PT, R41.reuse, R55, PT ;  /* 0x000000372900720c */ /* 0x040fe40003f44270 */
[----:B------:R-:W-:Y:S02]  /*3af0*/  ISETP.GT.AND P1, PT, R41, R53, PT ;  /* 0x000000352900720c */ /* 0x000fe40003f24270 */
[----:B------:R-:W-:-:S02]  /*3b00*/  ISETP.GE.AND P3, PT, R112, R148, PT ;  /* 0x000000947000720c */ /* 0x000fc40003f66270 */
[----:B------:R-:W-:Y:S02]  /*3b10*/  FSEL R66, R66, -INF , !P6 ;  /* 0xff80000042427808 */ /* 0x000fe40007000000 */
[----:B------:R-:W-:Y:S02]  /*3b20*/  FSEL R48, R48, -INF , !P5 ;  /* 0xff80000030307808 */ /* 0x000fe40006800000 */
[----:B------:R-:W-:Y:S02]  /*3b30*/  FMNMX3.FTZ R57, R57, R114, R110, !PT ;  /* 0x0000007239397276 */ /* 0x000fe4000781006e */
[-C--:B------:R-:W-:Y:S02]  /*3b40*/  ISETP.GE.AND P6, PT, R111, R148.reuse, PT ;  /* 0x000000946f00720c */ /* 0x080fe40003fc6270 */
[----:B------:R-:W-:Y:S02]  /*3b50*/  ISETP.GE.AND P5, PT, R55, R148, PT ;  /* 0x000000943700720c */ /* 0x000fe40003fa6270 */
[----:B------:R-:W-:-:S02]  /*3b60*/  FSEL R95, R95, -INF , !P2 ;  /* 0xff8000005f5f7808 */ /* 0x000fc40005000000 */
[----:B------:R-:W-:Y:S02]  /*3b70*/  FSEL R34, R98, -INF , !P1 ;  /* 0xff80000062227808 */ /* 0x000fe40004800000 */
[----:B------:R-:W-:Y:S02]  /*3b80*/  FSEL R52, R52, -INF , !P3 ;  /* 0xff80000034347808 */ /* 0x000fe40005800000 */
[----:B------:R-:W-:Y:S02]  /*3b90*/  ISETP.GT.AND P1, PT, R41, R49, PT ;  /* 0x000000312900720c */ /* 0x000fe40003f24270 */
[----:B------:R-:W-:Y:S02]  /*3ba0*/  ISETP.GE.AND P3, PT, R20, R148, PT ;  /* 0x000000941400720c */ /* 0x000fe40003f66270 */
[----:B------:R-:W-:Y:S02]  /*3bb0*/  FMNMX3.FTZ R57, R57, R192, R190, !PT ;  /* 0x000000c039397276 */ /* 0x000fe400078100be */
[----:B------:R-:W-:-:S02]  /*3bc0*/  FSEL R188, R78, -INF , !P6 ;  /* 0xff8000004ebc7808 */ /* 0x000fc40007000000 */
[----:B------:R-:W-:Y:S02]  /*3bd0*/  FSEL R178, R95, -INF , !P5 ;  /* 0xff8000005fb27808 */ /* 0x000fe40006800000 */
[-C--:B------:R-:W-:Y:S02]  /*3be0*/  ISETP.GE.AND P5, PT, R49, R148.reuse, PT ;  /* 0x000000943100720c */ /* 0x080fe40003fa6270 */
[----:B------:R-:W-:Y:S02]  /*3bf0*/  FSEL R78, R100, -INF , !P1 ;  /* 0xff800000644e7808 */ /* 0x000fe40004800000 */
[-C--:B------:R-:W-:Y:S02]  /*3c00*/  ISETP.GE.AND P6, PT, R109, R148.reuse, PT ;  /* 0x000000946d00720c */ /* 0x080fe40003fc6270 */
[----:B------:R-:W-:Y:S02]  /*3c10*/  FSEL R184, R84, -INF , !P3 ;  /* 0xff80000054b87808 */ /* 0x000fe40005800000 */
[----:B------:R-:W-:-:S02]  /*3c20*/  ISETP.GE.AND P3, PT, R105, R148, PT ;  /* 0x000000946900720c */ /* 0x000fc40003f66270 */
[----:B------:R-:W-:Y:S02]  /*3c30*/  FMNMX3.FTZ R57, R57, R66, R62, !PT ;  /* 0x0000004239397276 */ /* 0x000fe4000781003e */
[----:B------:R-:W-:Y:S02]  /*3c40*/  FSEL R78, R78, -INF , !P5 ;  /* 0xff8000004e4e7808 */ /* 0x000fe40006800000 */
[----:B------:R-:W-:Y:S02]  /*3c50*/  FSEL R182, R85, -INF , !P6 ;  /* 0xff80000055b67808 */ /* 0x000fe40007000000 */
[----:B------:R-:W-:Y:S02]  /*3c60*/  ISETP.GT.AND P5, PT, R41, R35, PT ;  /* 0x000000232900720c */ /* 0x000fe40003fa4270 */
[----:B------:R-:W-:Y:S02]  /*3c70*/  ISETP.GE.AND P6, PT, R103, R148, PT ;  /* 0x000000946700720c */ /* 0x000fe40003fc6270 */
[----:B------:R-:W-:-:S02]  /*3c80*/  FSEL R180, R92, -INF , !P3 ;  /* 0xff8000005cb47808 */ /* 0x000fc40005800000 */
[----:B------:R-:W-:Y:S02]  /*3c90*/  FMNMX3.FTZ R57, R57, R52, R188, !PT ;  /* 0x0000003439397276 */ /* 0x000fe400078100bc */
[----:B------:R-:W-:Y:S02]  /*3ca0*/  ISETP.GE.AND P3, PT, R53, R148, PT ;  /* 0x000000943500720c */ /* 0x000fe40003f66270 */
[----:B------:R-:W-:Y:S02]  /*3cb0*/  ISETP.GT.AND P2, PT, R41, R51, PT ;  /* 0x000000332900720c */ /* 0x000fe40003f44270 */
[----:B------:R-:W-:Y:S02]  /*3cc0*/  FSEL R76, R15, -INF , !P5 ;  /* 0xff8000000f4c7808 */ /* 0x000fe40006800000 */
[----:B------:R-:W-:Y:S02]  /*3cd0*/  FSEL R36, R36, -INF , !P6 ;  /* 0xff80000024247808 */ /* 0x000fe40007000000 */
[----:B------:R-:W-:-:S02]  /*3ce0*/  FMNMX3.FTZ R15, R57, R186, R184, !PT ;  /* 0x000000ba390f7276 */ /* 0x000fc400078100b8 */
[----:B------:R-:W-:Y:S02]  /*3cf0*/  ISETP.GE.AND P6, PT, R51, R148, PT ;  /* 0x000000943300720c */ /* 0x000fe40003fc6270 */
        /* <DEDUP_REMOVED lines=52> */
[----:B------:R-:W-:Y:S02]  /*4040*/  ISETP.GT.AND P1, PT, R40, R126, PT ;  /* 0x0000007e2800720c */ /* 0x000fe40003f24270 */
[----:B------:R-:W-:-:S02]  /*4050*/  ISETP.GE.AND P5, PT, R129, R147, PT ;  /* 0x000000938100720c */ /* 0x000fc40003fa6270 */
[----:B------:R-:W-:Y:S02]  /*4060*/  ISETP.GE.AND P3, PT, R127, R147, PT ;  /* 0x000000937f00720c */ /* 0x000fe40003f66270 */
[----:B------:R-:W-:Y:S02]  /*4070*/  FSEL R38, R58, -INF , !P2 ;  /* 0xff8000003a267808 */ /* 0x000fe40005000000 */
[----:B------:R-:W-:Y:S02]  /*4080*/  FSEL R60, R60, -INF , !P1 ;  /* 0xff8000003c3c7808 */ /* 0x000fe40004800000 */
[C---:B------:R-:W-:Y:S02]  /*4090*/  ISETP.GT.AND P1, PT, R40.reuse, R123, PT ;  /* 0x0000007b2800720c */ /* 0x040fe40003f24270 */
[----:B------:R-:W-:Y:S02]  /*40a0*/  ISETP.GT.AND P2, PT, R40, R125, PT ;  /* 0x0000007d2800720c */ /* 0x000fe40003f44270 */
[----:B------:R-:W-:-:S02]  /*40b0*/  FSEL R100, R56, -INF , !P5 ;  /* 0xff80000038647808 */ /* 0x000fc40006800000 */
[----:B------:R-:W-:Y:S02]  /*40c0*/  FSEL R38, R38, -INF , !P3 ;  /* 0xff80000026267808 */ /* 0x000fe40005800000 */
[----:B------:R-:W-:Y:S02]  /*40d0*/  ISETP.GE.AND P3, PT, R123, R147, PT ;  /* 0x000000937b00720c */ /* 0x000fe40003f66270 */
[----:B-1----:R-:W-:Y:S02]  /*40e0*/  FMNMX.FTZ R43, R14, R43, !PT ;  /* 0x0000002b0e2b7209 */ /* 0x002fe40007810000 */
[----:B------:R-:W-:Y:S02]  /*40f0*/  FSEL R64, R64, -INF , !P1 ;  /* 0xff80000040407808 */ /* 0x000fe40004800000 */
[----:B------:R-:W-:Y:S01]  /*4100*/  ISETP.GE.AND P5, PT, R125, R147, PT ;  /* 0x000000937d00720c */ /* 0x000fe20003fa6270 */
[----:B------:R-:W1:Y:S01]  /*4110*/  SHFL.BFLY PT, R56, R43, 0x1, 0x1f ;  /* 0x0c201f002b387f89 */ /* 0x000e6200000e0000 */
[----:B------:R-:W-:-:S02]  /*4120*/  FSEL R63, R63, -INF , !P2 ;  /* 0xff8000003f3f7808 */ /* 0x000fc40005000000 */
[C---:B------:R-:W-:Y:S02]  /*4130*/  ISETP.GT.AND P1, PT, R40.reuse, R120, PT ;  /* 0x000000782800720c */ /* 0x040fe40003f24270 */
[----:B------:R-:W-:Y:S02]  /*4140*/  ISETP.GT.AND P2, PT, R40, R121, PT ;  /* 0x000000792800720c */ /* 0x000fe40003f44270 */
        /* <DEDUP_REMOVED lines=10> */
[----:B------:R-:W-:Y:S02]  /*41f0*/  ISETP.GT.AND P1, PT, R40, R117, PT ;  /* 0x000000752800720c */ /* 0x000fe40003f24270 */
[----:B------:R-:W-:Y:S02]  /*4200*/  FSEL R18, R18, -INF , !P2 ;  /* 0xff80000012127808 */ /* 0x000fe40005000000 */
[-C--:B------:R-:W-:Y:S02]  /*4210*/  ISETP.GE.AND P6, PT, R131, R147.reuse, PT ;  /* 0x000000938300720c */ /* 0x080fe40003fc6270 */
[----:B------:R-:W-:Y:S02]  /*4220*/  ISETP.GT.AND P2, PT, R40, R112, PT ;  /* 0x000000702800720c */ /* 0x000fe40003f44270 */
[----:B------:R-:W-:Y:S02]  /*4230*/  ISETP.GE.AND P3, PT, R115, R147, PT ;  /* 0x000000937300720c */ /* 0x000fe40003f66270 */
[----:B------:R-:W-:-:S02]  /*4240*/  FSEL R74, R74, -INF , !P5 ;  /* 0xff8000004a4a7808 */ /* 0x000fc40006800000 */
[----:B------:R-:W-:Y:S02]  /*4250*/  FSEL R71, R71, -INF , !P1 ;  /* 0xff80000047477808 */ /* 0x000fe40004800000 */
[----:B------:R-:W-:Y:S02]  /*4260*/  FSEL R15, R15, -INF , !P6 ;  /* 0xff8000000f0f7808 */ /* 0x000fe40007000000 */
[----:B------:R-:W-:Y:S02]  /*4270*/  ISETP.GE.AND P1, PT, R112, R147, PT ;  /* 0x000000937000720c */ /* 0x000fe40003f26270 */
[----:B------:R-:W-:Y:S02]  /*4280*/  ISETP.GT.AND P5, PT, R40, R111, PT ;  /* 0x0000006f2800720c */ /* 0x000fe40003fa4270 */
[----:B------:R-:W-:Y:S02]  /*4290*/  FSEL R75, R75, -INF , !P2 ;  /* 0xff8000004b4b7808 */ /* 0x000fe40005000000 */
[----:B------:R-:W-:-:S02]  /*42a0*/  ISETP.GE.AND P6, PT, R126, R147, PT ;  /* 0x000000937e00720c */ /* 0x000fc40003fc6270 */
[----:B------:R-:W-:Y:S02]  /*42b0*/  FSEL R174, R74, -INF , !P3 ;  /* 0xff8000004aae7808 */ /* 0x000fe40005800000 */
[----:B------:R-:W-:Y:S02]  /*42c0*/  ISETP.GT.AND P3, PT, R40, R104, PT ;  /* 0x000000682800720c */ /* 0x000fe40003f64270 */
[----:B------:R-:W-:Y:S02]  /*42d0*/  ISETP.GE.AND P2, PT, R104, R147, PT ;  /* 0x000000936800720c */ /* 0x000fe40003f46270 */
[----:B------:R-:W-:Y:S02]  /*42e0*/  FSEL R104, R75, -INF , !P1 ;  /* 0xff8000004b687808 */ /* 0x000fe40004800000 */
[----:B------:R-:W-:Y:S02]  /*42f0*/  FSEL R80, R80, -INF , !P5 ;  /* 0xff80000050507808 */ /* 0x000fe40006800000 */
[----:B------:R-:W-:-:S02]  /*4300*/  FSEL R98, R60, -INF , !P6 ;  /* 0xff8000003c627808 */ /* 0x000fc40007000000 */
[----:B------:R-:W-:Y:S02]  /*4310*/  ISETP.GT.AND P1, PT, R40, R20, PT ;  /* 0x000000142800720c */ /* 0x000fe40003f24270 */
[-C--:B------:R-:W-:Y:S02]  /*4320*/  ISETP.GE.AND P5, PT, R20, R147.reuse, PT ;  /* 0x000000931400720c */ /* 0x080fe40003fa6270 */
[-C--:B------:R-:W-:Y:S02]  /*4330*/  ISETP.GE.AND P6, PT, R121, R147.reuse, PT ;  /* 0x000000937900720c */ /* 0x080fe40003fc6270 */
[----:B-1----:R-:W-:Y:S02]  /*4340*/  FMNMX.FTZ R20, R43, R56, !PT ;  /* 0x000000382b147209 */ /* 0x002fe40007810000 */
[----:B------:R-:W-:Y:S02]  /*4350*/  FSEL R94, R67, -INF , !P6 ;  /* 0xff800000435e7808 */ /* 0x000fe40007000000 */
[----:B------:R-:W-:Y:S01]  /*4360*/  ISETP.GE.AND P6, PT, R117, R147, PT ;  /* 0x000000937500720c */ /* 0x000fe20003fc6270 */
[----:B---3--:R-:W-:Y:S01]  /*4370*/  FMUL.FTZ R57, R50, R20 ;  /* 0x0000001432397220 */ /* 0x008fe20000410000 */
[----:B------:R-:W-:-:S02]  /*4380*/  FSEL R83, R83, -INF , !P1 ;  /* 0xff80000053537808 */ /* 0x000fc40004800000 */
[----:B------:R-:W-:Y:S02]  /*4390*/  FSETP.NEU.FTZ.AND P1, PT, R20, -INF , PT ;  /* 0xff8000001400780b */ /* 0x000fe40003f3d000 */
[----:B------:R-:W-:Y:S02]  /*43a0*/  FSEL R176, R71, -INF , !P6 ;  /* 0xff80000047b07808 */ /* 0x000fe40007000000 */
[----:B------:R-:W-:Y:S02]  /*43b0*/  ISETP.GE.AND P6, PT, R111, R147, PT ;  /* 0x000000936f00720c */ /* 0x000fe40003fc6270 */
[----:B------:R-:W-:Y:S02]  /*43c0*/  FSEL R79, R79, -INF , !P3 ;  /* 0xff8000004f4f7808 */ /* 0x000fe40005800000 */
[----:B------:R-:W-:Y:S02]  /*43d0*/  FSEL R57, R57, RZ, P1 ;  /* 0x000000ff39397208 */ /* 0x000fe40000800000 */
[----:B------:R-:W-:-:S02]  /*43e0*/  ISETP.GT.AND P3, PT, R40, R109, PT ;  /* 0x0000006d2800720c */ /* 0x000fc40003f64270 */
[----:B------:R-:W-:Y:S01]  /*43f0*/  ISETP.GT.AND P1, PT, R40, R105, PT ;  /* 0x000000692800720c */ /* 0x000fe20003f24270 */
[-CC-:B------:R-:W-:Y:S01]  /*4400*/  FFMA.FTZ R102, R124, R50.reuse, -R57.reuse ;  /* 0x000000327c667223 */ /* 0x180fe20000010839 */
[----:B------:R-:W-:Y:S01]  /*4410*/  FSEL R120, R80, -INF , !P6 ;  /* 0xff80000050787808 */ /* 0x000fe20007000000 */
[-CC-:B------:R-:W-:Y:S01]  /*4420*/  FFMA.FTZ R95, R130, R50.reuse, -R57.reuse ;  /* 0x00000032825f7223 */ /* 0x180fe20000010839 */
[-C--:B------:R-:W-:Y:S01]  /*4430*/  ISETP.GE.AND P6, PT, R109, R147.reuse, PT ;  /* 0x000000936d00720c */ /* 0x080fe20003fc6270 */
[-CC-:B------:R-:W-:Y:S01]  /*4440*/  FFMA.FTZ R85, R114, R50.reuse, -R57.reuse ;  /* 0x0000003272557223 */ /* 0x180fe20000010839 */
[----:B------:R-:W-:Y:S01]  /*4450*/  FSEL R82, R82, -INF , !P3 ;  /* 0xff80000052527808 */ /* 0x000fe20005800000 */
[-CC-:B------:R-:W-:Y:S01]  /*4460*/  FFMA.FTZ R90, R110, R50.reuse, -R57.reuse ;  /* 0x000000326e5a7223 */ /* 0x180fe20000010839 */
[----:B------:R-:W-:Y:S01]  /*4470*/  FSEL R89, R89, -INF , !P1 ;  /* 0xff80000059597808 */ /* 0x000fe20004800000 */
[-CC-:B------:R-:W-:Y:S01]  /*4480*/  FFMA.FTZ R112, R31, R50.reuse, -R57.reuse ;  /* 0x000000321f707223 */ /* 0x180fe20000010839 */
[----:B------:R-:W-:Y:S01]  /*4490*/  ISETP.GE.AND P3, PT, R105, R147, PT ;  /* 0x000000936900720c */ /* 0x000fe20003f66270 */
        /* <DEDUP_REMOVED lines=16> */
[-CC-:B------:R-:W-:Y:S01]  /*45a0*/  FFMA.FTZ R48, R48, R50.reuse, -R57.reuse ;  /* 0x0000003230307223 */ /* 0x180fe20000010839 */
[----:B------:R-:W-:Y:S01]  /*45b0*/  ISETP.GE.AND P6, PT, R53, R147, PT ;  /* 0x000000933500720c */ /* 0x000fe20003fc6270 */
[-CC-:B------:R-:W-:Y:S01]  /*45c0*/  FFMA.FTZ R53, R52, R50.reuse, -R57.reuse ;  /* 0x0000003234357223 */ /* 0x180fe20000010839 */
[----:B------:R-:W-:Y:S01]  /*45d0*/  FSEL R97, R97, -INF , !P3 ;  /* 0xff80000061617808 */ /* 0x000fe20005800000 */
[----:B------:R-:W-:Y:S01]  /*45e0*/  MUFU.EX2 R108, R108 ;  /* 0x0000006c006c7308 */ /* 0x000fe20000000800 */
[----:B------:R-:W-:Y:S01]  /*45f0*/  FSEL R96, R96, -INF , !P1 ;  /* 0xff80000060607808 */ /* 0x000fe20004800000 */
[-CC-:B------:R-:W-:Y:S01]  /*4600*/  FFMA.FTZ R36, R36, R50.reuse, -R57.reuse ;  /* 0x0000003224247223 */ /* 0x180fe20000010839 */
[----:B------:R-:W-:Y:S01]  /*4610*/  ISETP.GT.AND P1, PT, R40, R39, PT ;  /* 0x000000272800720c */ /* 0x000fe20003f24270 */
[-CC-:B------:R-:W-:Y:S01]  /*4620*/  FFMA.FTZ R34, R34, R50.reuse, -R57.reuse ;  /* 0x0000003222227223 */ /* 0x180fe20000010839 */
[----:B------:R-:W-:Y:S01]  /*4630*/  FSEL R146, R97, -INF , !P6 ;  /* 0xff80000061927808 */ /* 0x000fe20007000000 */
[-CC-:B------:R-:W-:Y:S01]  /*4640*/  FFMA.FTZ R30, R30, R50.reuse, -R57.reuse ;  /* 0x000000321e1e7223 */ /* 0x180fe20000010839 */
[----:B------:R-:W-:Y:S01]  /*4650*/  ISETP.GE.AND P6, PT, R39, R147, PT ;  /* 0x000000932700720c */ /* 0x000fe20003fc6270 */
[----:B------:R-:W-:Y:S01]  /*4660*/  MUFU.EX2 R102, R102 ;  /* 0x0000006600667308 */ /* 0x000fe20000000800 */
[----:B------:R-:W-:Y:S01]  /*4670*/  FSEL R13, R13, -INF , !P1 ;  /* 0xff8000000d0d7808 */ /* 0x000fe20004800000 */
[-CC-:B------:R-:W-:Y:S01]  /*4680*/  FFMA.FTZ R54, R54, R50.reuse, -R57.reuse ;  /* 0x0000003236367223 */ /* 0x180fe20000010839 */
[----:B------:R-:W-:Y:S01]  /*4690*/  FSEL R172, R79, -INF , !P2 ;  /* 0xff8000004fac7808 */ /* 0x000fe20005000000 */
[-CC-:B------:R-:W-:Y:S01]  /*46a0*/  FFMA.FTZ R122, R122, R50.reuse, -R57.reuse ;  /* 0x000000327a7a7223 */ /* 0x180fe20000010839 */
[----:B------:R-:W-:Y:S01]  /*46b0*/  FSEL R124, R13, -INF , !P6 ;  /* 0xff8000000d7c7808 */ /* 0x000fe20007000000 */
[----:B------:R-:W-:Y:S01]  /*46c0*/  FFMA.FTZ R111, R116, R50, -R57 ;  /* 0x00000032746f7223 */ /* 0x000fe20000010839 */
[----:B------:R-:W-:Y:S01]  /*46d0*/  FMNMX3.FTZ R13, R15, R100, R38, !PT ;  /* 0x000000640f0d7276 */ /* 0x000fe20007810026 */
[----:B------:R-:W-:Y:S01]  /*46e0*/  MUFU.EX2 R85, R85 ;  /* 0x0000005500557308 */ /* 0x000fe20000000800 */
[----:B------:R-:W-:-:S02]  /*46f0*/  ISETP.GT.AND P2, PT, R40, R107, PT ;  /* 0x0000006b2800720c */ /* 0x000fc40003f44270 */
[----:B------:R-:W-:Y:S02]  /*4700*/  FMNMX3.FTZ R13, R13, R98, R68, !PT ;  /* 0x000000620d0d7276 */ /* 0x000fe40007810044 */
[----:B------:R-:W-:Y:S02]  /*4710*/  FSEL R170, R83, -INF , !P5 ;  /* 0xff80000053aa7808 */ /* 0x000fe40006800000 */
[----:B------:R-:W-:Y:S01]  /*4720*/  FMNMX3.FTZ R13, R13, R14, R94, !PT ;  /* 0x0000000e0d0d7276 */ /* 0x000fe2000781005e */
[----:B------:R-:W-:Y:S01]  /*4730*/  MUFU.EX2 R90, R90 ;  /* 0x0000005a005a7308 */ /* 0x000fe20000000800 */
[----:B------:R-:W-:Y:S02]  /*4740*/  ISETP.GE.AND P5, PT, R107, R147, PT ;  /* 0x000000936b00720c */ /* 0x000fe40003fa6270 */
[----:B------:R-:W-:Y:S02]  /*4750*/  FSEL R88, R88, -INF , !P2 ;  /* 0xff80000058587808 */ /* 0x000fe40005000000 */
[----:B------:R-:W-:-:S02]  /*4760*/  FMNMX3.FTZ R13, R13, R72, R18, !PT ;  /* 0x000000480d0d7276 */ /* 0x000fc40007810012 */
[-C--:B------:R-:W-:Y:S01]  /*4770*/  ISETP.GE.AND P2, PT, R103, R147.reuse, PT ;  /* 0x000000936700720c */ /* 0x080fe20003f46270 */
[----:B------:R-:W-:Y:S01]  /*4780*/  MUFU.EX2 R61, R61 ;  /* 0x0000003d003d7308 */ /* 0x000fe20000000800 */
[----:B------:R-:W-:Y:S01]  /*4790*/  FSEL R168, R88, -INF , !P5 ;  /* 0xff80000058a87808 */ /* 0x000fe20006800000 */
[--C-:B------:R-:W-:Y:S01]  /*47a0*/  FFMA.FTZ R88, R190, R50, -R57.reuse ;  /* 0x00000032be587223 */ /* 0x100fe20000010839 */
[----:B------:R-:W-:Y:S02]  /*47b0*/  FMNMX3.FTZ R13, R13, R176, R174, !PT ;  /* 0x000000b00d0d7276 */ /* 0x000fe400078100ae */
        /* <DEDUP_REMOVED lines=9> */
[----:B------:R-:W-:Y:S01]  /*4850*/  FFMA.FTZ R93, R128, R50, -R57 ;  /* 0x00000032805d7223 */ /* 0x000fe20000010839 */
[----:B------:R-:W-:-:S02]  /*4860*/  ISETP.GT.AND P5, PT, R40, R49, PT ;  /* 0x000000312800720c */ /* 0x000fc40003fa4270 */
[----:B------:R-:W-:Y:S01]  /*4870*/  FMNMX3.FTZ R13, R13, R172, R170, !PT ;  /* 0x000000ac0d0d7276 */ /* 0x000fe200078100aa */
[----:B------:R-:W-:Y:S01]  /*4880*/  MUFU.EX2 R55, R55 ;  /* 0x0000003700377308 */ /* 0x000fe20000000800 */
[----:B------:R-:W-:Y:S02]  /*4890*/  FSEL R130, R96, -INF , !P2 ;  /* 0xff80000060827808 */ /* 0x000fe40005000000 */
[----:B------:R-:W-:Y:S01]  /*48a0*/  ISETP.GE.AND P3, PT, R49, R147, PT ;  /* 0x000000933100720c */ /* 0x000fe20003f66270 */
[----:B------:R-:W-:Y:S01]  /*48b0*/  FFMA.FTZ R49, R182, R50, -R57 ;  /* 0x00000032b6317223 */ /* 0x000fe20000010839 */
[----:B------:R-:W-:Y:S02]  /*48c0*/  ISETP.GT.AND P2, PT, R40, R37, PT ;  /* 0x000000252800720c */ /* 0x000fe40003f44270 */
[----:B------:R-:W-:Y:S01]  /*48d0*/  FSEL R12, R12, -INF , !P5 ;  /* 0xff8000000c0c7808 */ /* 0x000fe20006800000 */
[----:B------:R-:W1:Y:S01]  /*48e0*/  MUFU.EX2 R93, R93 ;  /* 0x0000005d005d7308 */ /* 0x000e620000000800 */
[----:B------:R-:W-:-:S02]  /*48f0*/  ISETP.GT.AND P1, PT, R40, R35, PT ;  /* 0x000000232800720c */ /* 0x000fc40003f24270 */
[----:B------:R-:W-:Y:S02]  /*4900*/  FMNMX3.FTZ R13, R13, R126, R168, !PT ;  /* 0x0000007e0d0d7276 */ /* 0x000fe400078100a8 */
[-C--:B------:R-:W-:Y:S01]  /*4910*/  ISETP.GE.AND P5, PT, R37, R147.reuse, PT ;  /* 0x000000932500720c */ /* 0x080fe20003fa6270 */
[-CC-:B------:R-:W-:Y:S01]  /*4920*/  FFMA.FTZ R37, R180, R50.reuse, -R57.reuse ;  /* 0x00000032b4257223 */ /* 0x180fe20000010839 */
[----:B------:R-:W-:Y:S01]  /*4930*/  FSEL R128, R12, -INF , !P3 ;  /* 0xff8000000c807808 */ /* 0x000fe20005800000 */
[----:B------:R-:W-:Y:S01]  /*4940*/  MUFU.EX2 R66, R66 ;  /* 0x0000004200427308 */ /* 0x000fe20000000800 */
[----:B------:R-:W-:Y:S02]  /*4950*/  FSEL R8, R8, -INF , !P2 ;  /* 0xff80000008087808 */ /* 0x000fe40005000000 */
[----:B------:R-:W-:Y:S01]  /*4960*/  ISETP.GE.AND P3, PT, R35, R147, PT ;  /* 0x000000932300720c */ /* 0x000fe20003f66270 */
[----:B------:R-:W-:Y:S01]  /*4970*/  FFMA.FTZ R35, R178, R50, -R57 ;  /* 0x00000032b2237223 */ /* 0x000fe20000010839 */
[----:B------:R-:W-:-:S02]  /*4980*/  FSEL R9, R9, -INF , !P1 ;  /* 0xff80000009097808 */ /* 0x000fc40004800000 */
[----:B------:R-:W-:Y:S01]  /*4990*/  FMNMX3.FTZ R13, R13, R160, R158, !PT ;  /* 0x000000a00d0d7276 */ /* 0x000fe2000781009e */
[----:B------:R-:W-:Y:S01]  /*49a0*/  MUFU.EX2 R53, R53 ;  /* 0x0000003500357308 */ /* 0x000fe20000000800 */
[----:B------:R-:W-:Y:S02]  /*49b0*/  ISETP.GT.AND P6, PT, R40, R33, PT ;  /* 0x000000212800720c */ /* 0x000fe40003fc4270 */
[----:B------:R-:W-:Y:S02]  /*49c0*/  FSEL R114, R8, -INF , !P5 ;  /* 0xff80000008727808 */ /* 0x000fe40006800000 */
[----:B------:R-:W-:Y:S02]  /*49d0*/  ISETP.GT.AND P5, PT, R40, R32, PT ;  /* 0x000000202800720c */ /* 0x000fe40003fa4270 */
[----:B------:R-:W-:Y:S01]  /*49e0*/  FSEL R110, R9, -INF , !P3 ;  /* 0xff800000096e7808 */ /* 0x000fe20005800000 */
[----:B------:R-:W-:Y:S01]  /*49f0*/  MUFU.EX2 R60, R60 ;  /* 0x0000003c003c7308 */ /* 0x000fe20000000800 */
[----:B------:R-:W-:-:S02]  /*4a00*/  FMNMX3.FTZ R9, R13, R136, R146, !PT ;  /* 0x000000880d097276 */ /* 0x000fc40007810092 */
[-C--:B------:R-:W-:Y:S01]  /*4a10*/  ISETP.GE.AND P2, PT, R33, R147.reuse, PT ;  /* 0x000000932100720c */ /* 0x080fe20003f46270 */
[-CC-:B------:R-:W-:Y:S01]  /*4a20*/  FFMA.FTZ R33, R118, R50.reuse, -R57.reuse ;  /* 0x0000003276217223 */ /* 0x180fe20000010839 */
[----:B------:R-:W-:Y:S02]  /*4a30*/  FSEL R11, R11, -INF , !P6 ;  /* 0xff8000000b0b7808 */ /* 0x000fe40007000000 */
[----:B------:R-:W-:Y:S01]  /*4a40*/  ISETP.GE.AND P1, PT, R32, R147, PT ;  /* 0x000000932000720c */ /* 0x000fe20003f26270 */
[----:B------:R-:W-:Y:S01]  /*4a50*/  FFMA.FTZ R32, R78, R50, -R57 ;  /* 0x000000324e207223 */ /* 0x000fe20000010839 */
[----:B------:R-:W-:Y:S01]  /*4a60*/  ISETP.GT.AND P3, PT, R40, R29, PT ;  /* 0x0000001d2800720c */ /* 0x000fe20003f64270 */
[----:B------:R-:W-:Y:S01]  /*4a70*/  MUFU.EX2 R51, R51 ;  /* 0x0000003300337308 */ /* 0x000fe20000000800 */
[----:B------:R-:W-:Y:S02]  /*4a80*/  FSEL R10, R10, -INF , !P5 ;  /* 0xff8000000a0a7808 */ /* 0x000fe40006800000 */
[----:B------:R-:W-:-:S02]  /*4a90*/  FMNMX3.FTZ R9, R9, R130, R128, !PT ;  /* 0x0000008209097276 */ /* 0x000fc40007810080 */
[----:B------:R-:W-:Y:S02]  /*4aa0*/  FSEL R96, R11, -INF , !P2 ;  /* 0xff8000000b607808 */ /* 0x000fe40005000000 */
[----:B------:R-:W-:Y:S01]  /*4ab0*/  ISETP.GE.AND P6, PT, R29, R147, PT ;  /* 0x000000931d00720c */ /* 0x000fe20003fc6270 */
[----:B------:R-:W-:Y:S01]  /*4ac0*/  FFMA.FTZ R29, R16, R50, -R57 ;  /* 0x00000032101d7223 */ /* 0x000fe20000010839 */
[----:B------:R-:W-:Y:S01]  /*4ad0*/  ISETP.GT.AND P2, PT, R40, R19, PT ;  /* 0x000000132800720c */ /* 0x000fe20003f44270 */
[----:B------:R-:W-:Y:S01]  /*4ae0*/  MUFU.EX2 R56, R56 ;  /* 0x0000003800387308 */ /* 0x000fe20000000800 */
[----:B------:R-:W-:Y:S02]  /*4af0*/  FSEL R92, R10, -INF , !P1 ;  /* 0xff8000000a5c7808 */ /* 0x000fe40004800000 */
[----:B------:R-:W-:Y:S02]  /*4b00*/  FSEL R5, R5, -INF , !P3 ;  /* 0xff80000005057808 */ /* 0x000fe40005800000 */
[----:B------:R-:W-:-:S02]  /*4b10*/  ISETP.GT.AND P1, PT, R40, R17, PT ;  /* 0x000000112800720c */ /* 0x000fc40003f24270 */
[----:B------:R-:W-:Y:S01]  /*4b20*/  FMNMX3.FTZ R9, R9, R124, R114, !PT ;  /* 0x0000007c09097276 */ /* 0x000fe20007810072 */
[----:B------:R-:W-:Y:S01]  /*4b30*/  MUFU.EX2 R49, R49 ;  /* 0x0000003100317308 */ /* 0x000fe20000000800 */
[----:B------:R-:W-:Y:S02]  /*4b40*/  FSEL R4, R4, -INF , !P2 ;  /* 0xff80000004047808 */ /* 0x000fe40005000000 */
[----:B------:R-:W-:Y:S02]  /*4b50*/  FSEL R64, R5, -INF , !P6 ;  /* 0xff80000005407808 */ /* 0x000fe40007000000 */
[-C--:B------:R-:W-:Y:S02]  /*4b60*/  ISETP.GE.AND P5, PT, R19, R147.reuse, PT ;  /* 0x000000931300720c */ /* 0x080fe40003fa6270 */
[----:B------:R-:W-:Y:S01]  /*4b70*/  ISETP.GE.AND P3, PT, R17, R147, PT ;  /* 0x000000931100720c */ /* 0x000fe20003f66270 */
[----:B------:R-:W-:Y:S01]  /*4b80*/  MUFU.EX2 R48, R48 ;  /* 0x0000003000307308 */ /* 0x000fe20000000800 */
[----:B------:R-:W-:-:S02]  /*4b90*/  ISETP.GT.AND P2, PT, R40, R0, PT ;  /* 0x000000002800720c */ /* 0x000fc40003f44270 */
[----:B------:R-:W-:Y:S02]  /*4ba0*/  FSEL R6, R6, -INF , !P1 ;  /* 0xff80000006067808 */ /* 0x000fe40004800000 */
[----:B------:R-:W-:Y:S02]  /*4bb0*/  FMNMX3.FTZ R5, R9, R110, R96, !PT ;  /* 0x0000006e09057276 */ /* 0x000fe40007810060 */
[----:B------:R-:W-:Y:S01]  /*4bc0*/  ISETP.GE.AND P1, PT, R0, R147, PT ;  /* 0x000000930000720c */ /* 0x000fe20003f26270 */
[----:B------:R-:W-:Y:S01]  /*4bd0*/  MUFU.EX2 R37, R37 ;  /* 0x0000002500257308 */ /* 0x000fe20000000800 */
[----:B------:R-:W-:Y:S02]  /*4be0*/  FSEL R7, R7, -INF , !P2 ;  /* 0xff80000007077808 */ /* 0x000fe40005000000 */
[----:B------:R-:W-:Y:S02]  /*4bf0*/  FSEL R62, R4, -INF , !P5 ;  /* 0xff800000043e7808 */ /* 0x000fe40006800000 */
[----:B------:R-:W-:-:S02]  /*4c00*/  FSEL R58, R6, -INF , !P3 ;  /* 0xff800000063a7808 */ /* 0x000fc40005800000 */
[----:B------:R-:W-:Y:S01]  /*4c10*/  FMNMX3.FTZ R5, R5, R92, R64, !PT ;  /* 0x0000005c05057276 */ /* 0x000fe20007810040 */
[----:B------:R-:W-:Y:S01]  /*4c20*/  MUFU.EX2 R36, R36 ;  /* 0x0000002400247308 */ /* 0x000fe20000000800 */
[----:B------:R-:W-:Y:S02]  /*4c30*/  FSEL R52, R7, -INF , !P1 ;  /* 0xff80000007347808 */ /* 0x000fe40004800000 */
[----:B------:R-:W-:Y:S02]  /*4c40*/  FMNMX3.FTZ R5, R5, R62, R58, !PT ;  /* 0x0000003e05057276 */ /* 0x000fe4000781003a */
[----:B------:R-:W-:Y:S01]  /*4c50*/  LOP3.LUT R43, R27, 0x120, R28, 0xf8, !PT ;  /* 0x000001201b2b7812 */ /* 0x000fe200078ef81c */
[----:B------:R-:W-:Y:S01]  /*4c60*/  FFMA.FTZ R27, R76, R50, -R57 ;  /* 0x000000324c1b7223 */ /* 0x000fe20000010839 */
[----:B------:R-:W-:Y:S01]  /*4c70*/  FMNMX.FTZ R0, R52, R5, !PT ;  /* 0x0000000534007209 */ /* 0x000fe20007810000 */
[----:B------:R-:W-:Y:S01]  /*4c80*/  MUFU.EX2 R35, R35 ;  /* 0x0000002300237308 */ /* 0x000fe20000000800 */
[----:B-1----:R-:W-:Y:S01]  /*4c90*/  F2FP.BF16.F32.PACK_AB R70, R93, R108 ;  /* 0x0000006c5d46723e */ /* 0x002fe200000010ff */
[----:B------:R-:W-:-:S02]  /*4ca0*/  IMAD R43, R43, 0x2, R134 ;  /* 0x000000022b2b7824 */ /* 0x000fc400078e0286 */
        /* <DEDUP_REMOVED lines=16> */
[----:B------:R-:W-:-:S03]  /*4db0*/  ISETP.GT.U32.AND P1, PT, R44, R149, PT ;  /* 0x000000952c00720c */ /* 0x000fc60003f24070 */
[-C--:B------:R-:W-:Y:S01]  /*4dc0*/  FFMA.FTZ R106, R38, R50.reuse, -R39 ;  /* 0x00000032266a7223 */ /* 0x080fe20000010827 */
        /* <DEDUP_REMOVED lines=11> */
[----:B------:R-:W-:Y:S01]  /*4e80*/  F2FP.BF16.F32.PACK_AB R68, R95, R112 ;  /* 0x000000705f44723e */ /* 0x000fe200000010ff */
        /* <DEDUP_REMOVED lines=28> */
[----:B------:R-:W-:-:S06]  /*5050*/  FADD.FTZ R99, R118, R99 ;  /* 0x0000006376637221 */ /* 0x000fcc0000010000 */
[----:B------:R-:W5:Y:S01]  /*5060*/  MUFU.EX2 R67, R67 ;  /* 0x0000004300437308 */ /* 0x000f620000000800 */
[----:B-1----:R-:W-:-:S07]  /*5070*/  F2FP.BF16.F32.PACK_AB R71, R91, R106 ;  /* 0x0000006a5b47723e */ /* 0x002fce00000010ff */
        /* <DEDUP_REMOVED lines=63> */
[----:B------:R-:W-:Y:S01]  /*5470*/  FADD.FTZ R9, R112, R95 ;  /* 0x0000005f70097221 */ /* 0x000fe20000010000 */
[----:B------:R-:W-:Y:S01]  /*5480*/  FADD.FTZ R8, R106, R99 ;  /* 0x000000636a087221 */ /* 0x000fe20000010000 */
[----:B------:R-:W-:Y:S01]  /*5490*/  FFMA.FTZ R106, R110, R50, -R39 ;  /* 0x000000326e6a7223 */ /* 0x000fe20000010827 */
[----:B------:R-:W-:Y:S01]  /*54a0*/  MUFU.EX2 R95, R114 ;  /* 0x00000072005f7308 */ /* 0x000fe20000000800 */
[----:B------:R-:W-:Y:S01]  /*54b0*/  FADD.FTZ R108, R108, R9 ;  /* 0x000000096c6c7221 */ /* 0x000fe20000010000 */
[----:B------:R-:W-:-:S02]  /*54c0*/  FADD.FTZ R91, R91, R8 ;  /* 0x000000085b5b7221 */ /* 0x000fc40000010000 */
        /* <DEDUP_REMOVED lines=8> */
[----:B------:R-:W3:Y:S02]  /*5550*/  MUFU.EX2 R106, R106 ;  /* 0x0000006a006a7308 */ /* 0x000ee40000000800 */
[----:B------:R-:W-:-:S04]  /*5560*/  FADD.FTZ R85, R85, R102 ;  /* 0x0000006655557221 */ /* 0x000fc80000010000 */
[----:B----4-:R-:W-:Y:S01]  /*5570*/  HMMA.16816.F32.BF16 R80, R4, R16, R80 ;  /* 0x000000100450723c */ /* 0x010fe20000041850 */
[----:B------:R-:W-:Y:S01]  /*5580*/  FADD.FTZ R16, R100, R91 ;  /* 0x0000005b64107221 */ /* 0x000fe20000010000 */
[----:B------:R-:W-:Y:S03]  /*5590*/  MUFU.EX2 R168, R168 ;  /* 0x000000a800a87308 */ /* 0x000fe60000000800 */
        /* <DEDUP_REMOVED lines=8> */
[----:B--2---:R-:W-:Y:S01]  /*5620*/  HMMA.16816.F32.BF16 R72, R4, R12, R72 ;  /* 0x0000000c0448723c */ /* 0x004fe20000041848 */
[----:B------:R-:W-:Y:S01]  /*5630*/  FADD.FTZ R88, R88, R61 ;  /* 0x0000003d58587221 */ /* 0x000fe20000010000 */
[----:B------:R-:W-:-:S02]  /*5640*/  FADD.FTZ R98, R98, R17 ;  /* 0x0000001162627221 */ /* 0x000fc40000010000 */
[----:B------:R-:W2:Y:S01]  /*5650*/  MUFU.EX2 R90, R90 ;  /* 0x0000005a005a7308 */ /* 0x000ea20000000800 */
        /* <DEDUP_REMOVED lines=10> */
[----:B------:R-:W-:Y:S01]  /*5700*/  F2FP.BF16.F32.PACK_AB R6, R54, R29 ;  /* 0x0000001d3606723e */ /* 0x000fe200000010ff */
[----:B------:R-:W-:Y:S01]  /*5710*/  FFMA.FTZ R39, R52, R50, -R39 ;  /* 0x0000003234277223 */ /* 0x000fe20000010827 */
[----:B---3--:R-:W-:Y:S01]  /*5720*/  F2FP.BF16.F32.PACK_AB R5, R106, R95 ;  /* 0x0000005f6a05723e */ /* 0x008fe200000010ff */
[----:B------:R-:W-:Y:S01]  /*5730*/  FADD.FTZ R64, R60, R13 ;  /* 0x0000000d3c407221 */ /* 0x000fe20000010000 */
[----:B------:R-:W-:Y:S01]  /*5740*/  FADD.FTZ R62, R120, R89 ;  /* 0x00000059783e7221 */ /* 0x000fe20000010000 */
[----:B------:R-:W3:Y:S01]  /*5750*/  LDSM.16.MT88.4 R12, [R43+0x4c00] ;  /* 0x004c00002b0c783b */ /* 0x000ee20000004200 */
[----:B--2---:R-:W-:Y:S01]  /*5760*/  F2FP.BF16.F32.PACK_AB R7, R90, R67 ;  /* 0x000000435a07723e */ /* 0x004fe200000010ff */
[----:B------:R-:W-:Y:S01]  /*5770*/  FADD.FTZ R51, R51, R64 ;  /* 0x0000004033337221 */ /* 0x000fe20000010000 */
[----:B------:R-:W-:Y:S01]  /*5780*/  FADD.FTZ R62, R97, R62 ;  /* 0x0000003e613e7221 */ /* 0x000fe20000010000 */
[----:B------:R-:W-:Y:S02]  /*5790*/  MUFU.EX2 R53, R57 ;  /* 0x0000003900357308 */ /* 0x000fe40000000800 */
[----:B------:R-:W-:-:S02]  /*57a0*/  FADD.FTZ R56, R56, R51 ;  /* 0x0000003338387221 */ /* 0x000fc40000010000 */
[C---:B-1----:R-:W-:Y:S01]  /*57b0*/  HMMA.16816.F32.BF16 R80, R4.reuse, R8, R80 ;  /* 0x000000080450723c */ /* 0x042fe20000041850 */
[----:B------:R-:W-:Y:S01]  /*57c0*/  FADD.FTZ R9, R101, R62 ;  /* 0x0000003e65097221 */ /* 0x000fe20000010000 */
[----:B------:R-:W-:Y:S02]  /*57d0*/  FADD.FTZ R49, R49, R56 ;  /* 0x0000003831317221 */ /* 0x000fe40000010000 */
[----:B------:R-:W1:Y:S01]  /*57e0*/  MUFU.EX2 R60, R55 ;  /* 0x00000037003c7308 */ /* 0x000e620000000800 */
[----:B------:R-:W-:Y:S01]  /*57f0*/  FADD.FTZ R9, R126, R9 ;  /* 0x000000097e097221 */ /* 0x000fe20000010000 */
[----:B------:R-:W-:Y:S02]  /*5800*/  FADD.FTZ R50, R48, R49 ;  /* 0x0000003130327221 */ /* 0x000fe40000010000 */
[----:B------:R-:W-:Y:S01]  /*5810*/  HMMA.16816.F32.BF16 R76, R4, R10, R76 ;  /* 0x0000000a044c723c */ /* 0x000fe2000004184c */
[----:B------:R-:W-:Y:S01]  /*5820*/  FADD.FTZ R140, R140, R9 ;  /* 0x000000098c8c7221 */ /* 0x000fe20000010000 */
[----:B------:R-:W-:Y:S01]  /*5830*/  FADD.FTZ R37, R37, R50 ;  /* 0x0000003225257221 */ /* 0x000fe20000010000 */
[----:B------:R-:W2:Y:S01]  /*5840*/  LDSM.16.MT88.4 R8, [R38+0x4c00] ;  /* 0x004c00002608783b */ /* 0x000ea20000004200 */
[----:B------:R-:W-:Y:S01]  /*5850*/  MUFU.EX2 R51, R58 ;  /* 0x0000003a00337308 */ /* 0x000fe20000000800 */
[----:B------:R-:W-:Y:S01]  /*5860*/  FADD.FTZ R140, R103, R140 ;  /* 0x0000008c678c7221 */ /* 0x000fe20000010000 */
[----:B------:R-:W-:-:S03]  /*5870*/  FADD.FTZ R36, R36, R37 ;  /* 0x0000002524247221 */ /* 0x000fc60000010000 */
[----:B------:R-:W-:Y:S01]  /*5880*/  FADD.FTZ R105, R105, R140 ;  /* 0x0000008c69697221 */ /* 0x000fe20000010000 */
[----:B------:R-:W-:Y:S01]  /*5890*/  FADD.FTZ R35, R35, R36 ;  /* 0x0000002423237221 */ /* 0x000fe20000010000 */
[----:B----4-:R-:W-:Y:S01]  /*58a0*/  HMMA.16816.F32.BF16 R72, R4, R16, R72 ;  /* 0x000000100448723c */ /* 0x010fe20000041848 */
[----:B------:R-:W4:Y:S01]  /*58b0*/  MUFU.EX2 R48, R39 ;  /* 0x0000002700307308 */ /* 0x000f220000000800 */
        /* <DEDUP_REMOVED lines=9> */
[----:B-1----:R-:W-:Y:S01]  /*5950*/  F2FP.BF16.F32.PACK_AB R5, R60, R53 ;  /* 0x000000353c05723e */ /* 0x002fe200000010ff */
[----:B------:R-:W-:Y:S02]  /*5960*/  FADD.FTZ R109, R109, R130 ;  /* 0x000000826d6d7221 */ /* 0x000fe40000010000 */
[----:B------:R-:W-:Y:S01]  /*5970*/  FADD.FTZ R31, R31, R32 ;  /* 0x000000201f1f7221 */ /* 0x000fe20000010000 */
[----:B----4-:R-:W-:Y:S01]  /*5980*/  F2FP.BF16.F32.PACK_AB R7, R48, R51 ;  /* 0x000000333007723e */ /* 0x010fe200000010ff */
        /* <DEDUP_REMOVED lines=90> */
.L_x_8942:
        /* <DEDUP_REMOVED lines=8> */
.L_x_8943:
[----:B------:R-:W-:Y:S05]  /*5fb0*/  BSYNC.RECONVERGENT B0 ;  /* 0x0000000000007941 */ /* 0x000fea0003800200 */
.L_x_8941:
[----:B------:R-:W-:Y:S01]  /*5fc0*/  IMAD.SHL.U32 R143, R86, 0x8, RZ ;  /* 0x00000008568f7824 */ /* 0x000fe200078e00ff */
[C---:B------:R-:W-:Y:S01]  /*5fd0*/  SHF.L.U64.HI R4, R22.reuse, 0x6, R23 ;  /* 0x0000000616047819 */ /* 0x040fe20000010217 */
[----:B------:R-:W-:-:S03]  /*5fe0*/  IMAD.SHL.U32 R7, R22, 0x40, RZ ;  /* 0x0000004016077824 */ /* 0x000fc600078e00ff */
[C---:B------:R-:W-:Y:S02]  /*5ff0*/  LOP3.LUT R163, R143.reuse, 0xc0, RZ, 0xc0, !PT ;  /* 0x000000c08fa37812 */ /* 0x040fe400078ec0ff */
[----:B------:R-:W-:Y:S02]  /*6000*/  LOP3.LUT R144, R143, 0x18, RZ, 0xc0, !PT ;  /* 0x000000188f907812 */ /* 0x000fe400078ec0ff */
[----:B------:R-:W-:Y:S02]  /*6010*/  LOP3.LUT R163, R163, 0x18, R86, 0xf8, !PT ;  /* 0x00000018a3a37812 */ /* 0x000fe400078ef856 */
[----:B------:R-:W-:Y:S02]  /*6020*/  IADD3 R10, P1, PT, R7, R152, RZ ;  /* 0x00000098070a7210 */ /* 0x000fe40007f3e0ff */
[----:B------:R-:W-:Y:S02]  /*6030*/  LOP3.LUT R6, R143, 0x1f20, RZ, 0xc0, !PT ;  /* 0x00001f208f067812 */ /* 0x000fe400078ec0ff */
[----:B------:R-:W-:Y:S01]  /*6040*/  LOP3.LUT R5, R163, R144, RZ, 0x3c, !PT ;  /* 0x00000090a3057212 */ /* 0x000fe200078e3cff */
[----:B------:R-:W-:Y:S01]  /*6050*/  IMAD.X R11, R4, 0x1, R153, P1 ;  /* 0x00000001040b7824 */ /* 0x000fe200008e0699 */
[----:B------:R-:W-:-:S02]  /*6060*/  IADD3 R8, P2, PT, R10, R7, RZ ;  /* 0x000000070a087210 */ /* 0x000fc40007f5e0ff */
[----:B------:R-:W-:Y:S02]  /*6070*/  LOP3.LUT R5, R6, R5, RZ, 0xfc, !PT ;  /* 0x0000000506057212 */ /* 0x000fe400078efcff */
[----:B------:R-:W-:Y:S01]  /*6080*/  IADD3 R12, P1, PT, R8, R7, RZ ;  /* 0x00000007080c7210 */ /* 0x000fe20007f3e0ff */
[----:B------:R-:W-:Y:S02]  /*6090*/  IMAD.X R9, R11, 0x1, R4, P2 ;  /* 0x000000010b097824 */ /* 0x000fe400010e0604 */
[----:B------:R-:W-:Y:S02]  /*60a0*/  IMAD R161, R5, 0x2, R134 ;  /* 0x0000000205a17824 */ /* 0x000fe400078e0286 */
[----:B------:R-:W-:-:S03]  /*60b0*/  IMAD.X R13, R9, 0x1, R4, P1 ;  /* 0x00000001090d7824 */ /* 0x000fc600008e0604 */
[----:B------:R-:W-:Y:S01]  /*60c0*/  @!PT LDS RZ, [RZ] ;  /* 0x00000000fffff984 */ /* 0x000fe20000000800 */
[----:B------:R-:W-:Y:S01]  /*60d0*/  @!PT LDS RZ, [RZ] ;  /* 0x00000000fffff984 */ /* 0x000fe20000000800 */
[----:B------:R-:W-:Y:S01]  /*60e0*/  @!PT LDS RZ, [RZ] ;  /* 0x00000000fffff984 */ /* 0x000fe20000000800 */
[----:B------:R-:W-:Y:S04]  /*60f0*/  LDGSTS.E.BYPASS.LTC128B.128 [R161+0x3000], desc[UR4][R152.64] ;  /* 0x0300000098a17fae */ /* 0x000fe8000b981a04 */
[----:B------:R-:W-:Y:S04]  /*6100*/  LDGSTS.E.BYPASS.LTC128B.128 [R161+0x3800], desc[UR4][R10.64] ;  /* 0x038000000aa17fae */ /* 0x000fe8000b981a04 */
[----:B------:R1:W-:Y:S04]  /*6110*/  LDGSTS.E.BYPASS.LTC128B.128 [R161+0x4000], desc[UR4][R8.64] ;  /* 0x0400000008a17fae */ /* 0x0003e8000b981a04 */
[----:B------:R2:W-:Y:S04]  /*6120*/  LDGSTS.E.BYPASS.LTC128B.128 [R161+0x4800], desc[UR4][R12.64] ;  /* 0x048000000ca17fae */ /* 0x0005e8000b981a04 */
[----:B------:R-:W3:Y:S01]  /*6130*/  LD.E R48, desc[UR4][R2.64+0x18c] ;  /* 0x00018c0402307980 */ /* 0x000ee2000c101900 */
[----:B------:R-:W-:Y:S01]  /*6140*/  LOP3.LUT R133, R26, 0x3e00, RZ, 0xc0, !PT ;  /* 0x00003e001a857812 */ /* 0x000fe200078ec0ff */
[----:B------:R-:W-:Y:S01]  /*6150*/  IMAD.IADD R49, R24, 0x1, R45 ;  /* 0x0000000118317824 */ /* 0x000fe200078e022d */
[----:B------:R-:W-:Y:S01]  /*6160*/  SHF.R.U32.HI R132, RZ, 0x1, R86 ;  /* 0x00000001ff847819 */ /* 0x000fe20000011656 */
[----:B------:R-:W-:Y:S01]  /*6170*/  IMAD.SHL.U32 R50, R42, 0x80, RZ ;  /* 0x000000802a327824 */ /* 0x000fe200078e00ff */
[--C-:B------:R-:W-:Y:S01]  /*6180*/  LOP3.LUT R7, R133, 0x20, R28.reuse, 0xf8, !PT ;  /* 0x0000002085077812 */ /* 0x100fe200078ef81c */
[----:B------:R-:W0:Y:S01]  /*6190*/  LDGDEPBAR ;  /* 0x00000000000079af */ /* 0x000e220000000000 */
[----:B------:R-:W-:Y:S01]  /*61a0*/  LOP3.LUT R5, R132, 0x8, RZ, 0xc0, !PT ;  /* 0x0000000884057812 */ /* 0x000fe200078ec0ff */
[----:B------:R-:W-:Y:S01]  /*61b0*/  BSSY.RECONVERGENT B1, `(.L_x_8944) ;  /* 0x0000236000017945 */ /* 0x000fe20003800200 */
[--C-:B------:R-:W-:Y:S01]  /*61c0*/  LOP3.LUT R4, R7, 0x100, R28.reuse, 0xf8, !PT ;  /* 0x0000010007047812 */ /* 0x100fe200078ef81c */
[----:B------:R-:W-:Y:S01]  /*61d0*/  LDSM.16.M88.4 R16, [R49+0x1400] ;  /* 0x001400003110783b */ /* 0x000fe20000000200 */
[----:B------:R-:W-:-:S02]  /*61e0*/  LOP3.LUT R5, R5, 0xc0, R28, 0xf8, !PT ;  /* 0x000000c005057812 */ /* 0x000fc400078ef81c */
[----:B------:R-:W-:Y:S02]  /*61f0*/  LOP3.LUT R51, R50, R21, RZ, 0xfc, !PT ;  /* 0x0000001532337212 */ /* 0x000fe400078efcff */
[----:B------:R-:W-:Y:S01]  /*6200*/  LOP3.LUT R5, R4, R5, R25, 0xf6, !PT ;  /* 0x0000000504057212 */ /* 0x000fe200078ef619 */
[----:B-1----:R-:W-:Y:S04]  /*6210*/  LDSM.16.M88.4 R8, [R45+0x1400] ;  /* 0x001400002d08783b */ /* 0x002fe80000000200 */
[----:B------:R-:W-:Y:S02]  /*6220*/  IMAD R29, R5, 0x2, R134 ;  /* 0x00000002051d7824 */ /* 0x000fe400078e0286 */
[----:B------:R-:W-:Y:S02]  /*6230*/  LDSM.16.M88.4 R4, [R45+0x1000] ;  /* 0x001000002d04783b */ /* 0x000fe40000000200 */
[----:B------:R-:W-:-:S02]  /*6240*/  IMAD.IADD R25, R29, 0x1, R24 ;  /* 0x000000011d197824 */ /* 0x000fc400078e0218 */
[----:B------:R-:W1:Y:S04]  /*6250*/  LDSM.16.M88.4 R32, [R29] ;  /* 0x000000001d20783b */ /* 0x000e680000000200 */
[----:B------:R-:W-:Y:S04]  /*6260*/  LDSM.16.M88.4 R24, [R25] ;  /* 0x000000001918783b */ /* 0x000fe80000000200 */
[----:B--2---:R-:W2:Y:S04]  /*6270*/  LDSM.16.M88.4 R12, [R49+0x1000] ;  /* 0x00100000310c783b */ /* 0x004ea80000000200 */
[----:B------:R-:W4:Y:S01]  /*6280*/  LDSM.16.M88.4 R28, [R45+0x1800] ;  /* 0x001800002d1c783b */ /* 0x000f220000000200 */
[C---:B-1----:R-:W-:Y:S08]  /*6290*/  HMMA.16816.F32.BF16 R36, R32.reuse, R4, RZ ;  /* 0x000000042024723c */ /* 0x042ff000000418ff */
[----:B------:R-:W-:-:S12]  /*62a0*/  HMMA.16816.F32.BF16 R4, R32, R6, RZ ;  /* 0x000000062004723c */ /* 0x000fd800000418ff */
[C---:B--2---:R-:W-:Y:S08]  /*62b0*/  HMMA.16816.F32.BF16 R36, R24.reuse, R12, R36 ;  /* 0x0000000c1824723c */ /* 0x044ff00000041824 */
[----:B------:R-:W-:Y:S08]  /*62c0*/  HMMA.16816.F32.BF16 R4, R24, R14, R4 ;  /* 0x0000000e1804723c */ /* 0x000ff00000041804 */
[C---:B------:R-:W-:Y:S08]  /*62d0*/  HMMA.16816.F32.BF16 R12, R32.reuse, R8, RZ ;  /* 0x00000008200c723c */ /* 0x040ff000000418ff */
[----:B------:R-:W-:-:S12]  /*62e0*/  HMMA.16816.F32.BF16 R8, R32, R10, RZ ;  /* 0x0000000a2008723c */ /* 0x000fd800000418ff */
[----:B------:R-:W-:Y:S01]  /*62f0*/  HMMA.16816.F32.BF16 R12, R24, R16, R12 ;  /* 0x00000010180c723c */ /* 0x000fe2000004180c */
[----:B------:R-:W-:-:S05]  /*6300*/  VIADD R16, R51, 0xffffff01 ;  /* 0xffffff0133107836 */ /* 0x000fca0000000000 */
[----:B------:R-:W-:Y:S02]  /*6310*/  ISETP.GT.AND P5, PT, R41, R16, PT ;  /* 0x000000102900720c */ /* 0x000fe40003fa4270 */
[----:B------:R-:W-:Y:S01]  /*6320*/  HMMA.16816.F32.BF16 R8, R24, R18, R8 ;  /* 0x000000121808723c */ /* 0x000fe20000041808 */
        /* <DEDUP_REMOVED lines=8> */
[----:B------:R-:W-:-:S02]  /*63b0*/  FMUL.FTZ R55, R7, R48 ;  /* 0x0000003007377220 */ /* 0x000fc40000410000 */
[-C--:B------:R-:W-:Y:S01]  /*63c0*/  FMUL.FTZ R12, R12, R48.reuse ;  /* 0x000000300c0c7220 */ /* 0x080fe20000410000 */
[-C--:B------:R-:W-:Y:S01]  /*63d0*/  FMUL.FTZ R63, R13, R48.reuse ;  /* 0x000000300d3f7220 */ /* 0x080fe20000410000 */
[-C--:B------:R-:W-:Y:S01]  /*63e0*/  FMUL.FTZ R64, R14, R48.reuse ;  /* 0x000000300e407220 */ /* 0x080fe20000410000 */
[----:B------:R1:W2:Y:S01]  /*63f0*/  MUFU.TANH R52, R37 ;  /* 0x0000002500347308 */ /* 0x0002a20000002400 */
[----:B------:R-:W-:-:S04]  /*6400*/  FMUL.FTZ R62, R15, R48 ;  /* 0x000000300f3e7220 */ /* 0x000fc80000410000 */
[-C--:B------:R-:W-:Y:S01]  /*6410*/  FMUL.FTZ R8, R8, R48.reuse ;  /* 0x0000003008087220 */ /* 0x080fe20000410000 */
[-C--:B------:R-:W-:Y:S01]  /*6420*/  FMUL.FTZ R88, R9, R48.reuse ;  /* 0x0000003009587220 */ /* 0x080fe20000410000 */
[-C--:B------:R-:W-:Y:S01]  /*6430*/  FMUL.FTZ R90, R10, R48.reuse ;  /* 0x000000300a5a7220 */ /* 0x080fe20000410000 */
[----:B------:R-:W-:Y:S01]  /*6440*/  FMUL.FTZ R65, R11, R48 ;  /* 0x000000300b417220 */ /* 0x000fe20000410000 */
[----:B------:R4:W-:Y:S08]  /*6450*/  MUFU.TANH R54, R4 ;  /* 0x0000000400367308 */ /* 0x0009f00000002400 */
[----:B------:R3:W-:Y:S01]  /*6460*/  MUFU.TANH R57, R12 ;  /* 0x0000000c00397308 */ /* 0x0007e20000002400 */
[----:B-1----:R-:W1:Y:S01]  /*6470*/  LDSM.16.M88.4 R36, [R49+0x1800] ;  /* 0x001800003124783b */ /* 0x002e620000000200 */
[----:B--2---:R-:W-:-:S06]  /*6480*/  FSEL R110, R52, -INF , !P5 ;  /* 0xff800000346e7808 */ /* 0x004fcc0006800000 */
[----:B------:R2:W-:Y:S01]  /*6490*/  MUFU.TANH R60, R8 ;  /* 0x00000008003c7308 */ /* 0x0005e20000002400 */
[C---:B----4-:R-:W-:Y:S07]  /*64a0*/  HMMA.16816.F32.BF16 R4, R32.reuse, R28, RZ ;  /* 0x0000001c2004723c */ /* 0x050fee00000418ff */
[----:B------:R-:W4:Y:S01]  /*64b0*/  MUFU.TANH R59, R59 ;  /* 0x0000003b003b7308 */ /* 0x000f220000002400 */
[----:B---3--:R-:W3:Y:S01]  /*64c0*/  LDSM.16.M88.4 R12, [R45+0x1c00] ;  /* 0x001c00002d0c783b */ /* 0x008ee20000000200 */
[----:B------:R-:W-:Y:S06]  /*64d0*/  HMMA.16816.F32.BF16 R28, R32, R30, RZ ;  /* 0x0000001e201c723c */ /* 0x000fec00000418ff */
[----:B------:R-:W5:Y:S01]  /*64e0*/  MUFU.TANH R56, R56 ;  /* 0x0000003800387308 */ /* 0x000f620000002400 */
[----:B--2---:R-:W2:Y:S07]  /*64f0*/  LDSM.16.M88.4 R8, [R49+0x1c00] ;  /* 0x001c00003108783b */ /* 0x004eae0000000200 */
[----:B------:R-:W2:Y:S08]  /*6500*/  MUFU.TANH R66, R66 ;  /* 0x0000004200427308 */ /* 0x000eb00000002400 */
[----:B------:R-:W2:Y:S01]  /*6510*/  MUFU.TANH R58, R58 ;  /* 0x0000003a003a7308 */ /* 0x000ea20000002400 */
[C---:B-1----:R-:W-:Y:S07]  /*6520*/  HMMA.16816.F32.BF16 R4, R24.reuse, R36, R4 ;  /* 0x000000241804723c */ /* 0x042fee0000041804 */
[----:B------:R-:W1:Y:S01]  /*6530*/  MUFU.TANH R55, R55 ;  /* 0x0000003700377308 */ /* 0x000e620000002400 */
[----:B------:R-:W-:Y:S07]  /*6540*/  HMMA.16816.F32.BF16 R28, R24, R38, R28 ;  /* 0x00000026181c723c */ /* 0x000fee000004181c */
[----:B------:R-:W1:Y:S04]  /*6550*/  MUFU.TANH R64, R64 ;  /* 0x0000004000407308 */ /* 0x000e680000002400 */
[----:B------:R-:W-:Y:S01]  /*6560*/  FMUL.FTZ R84, R4, R48 ;  /* 0x0000003004547220 */ /* 0x000fe20000410000 */
[----:B------:R-:W-:-:S02]  /*6570*/  VIADD R4, R51, 0xffffff00 ;  /* 0xffffff0033047836 */ /* 0x000fc40000000000 */
[-C--:B------:R-:W-:Y:S01]  /*6580*/  FMUL.FTZ R5, R5, R48.reuse ;  /* 0x0000003005057220 */ /* 0x080fe20000410000 */
[-C--:B------:R-:W-:Y:S01]  /*6590*/  FMUL.FTZ R85, R6, R48.reuse ;  /* 0x0000003006557220 */ /* 0x080fe20000410000 */
[----:B------:R-:W-:Y:S01]  /*65a0*/  FMUL.FTZ R17, R7, R48 ;  /* 0x0000003007117220 */ /* 0x000fe20000410000 */
[----:B------:R-:W1:Y:S01]  /*65b0*/  MUFU.TANH R63, R63 ;  /* 0x0000003f003f7308 */ /* 0x000e620000002400 */
[----:B------:R-:W-:Y:S02]  /*65c0*/  ISETP.GT.AND P2, PT, R41, R4, PT ;  /* 0x000000042900720c */ /* 0x000fe40003f44270 */
[----:B------:R-:W-:Y:S01]  /*65d0*/  ISETP.GE.AND P6, PT, R4, R148, PT ;  /* 0x000000940400720c */ /* 0x000fe20003fc6270 */
[-C--:B------:R-:W-:Y:S01]  /*65e0*/  FMUL.FTZ R28, R28, R48.reuse ;  /* 0x000000301c1c7220 */ /* 0x080fe20000410000 */
[----:B------:R-:W-:Y:S01]  /*65f0*/  ISETP.GE.AND P3, PT, R4, R147, PT ;  /* 0x000000930400720c */ /* 0x000fe20003f66270 */
[----:B------:R-:W-:Y:S01]  /*6600*/  FMUL.FTZ R29, R29, R48 ;  /* 0x000000301d1d7220 */ /* 0x000fe20000410000 */
[----:B------:R-:W-:Y:S01]  /*6610*/  ISETP.GT.AND P1, PT, R40, R4, PT ;  /* 0x000000042800720c */ /* 0x000fe20003f24270 */
[----:B------:R3:W-:Y:S01]  /*6620*/  MUFU.TANH R36, R5 ;  /* 0x0000000500247308 */ /* 0x0007e20000002400 */
[----:B------:R-:W-:Y:S01]  /*6630*/  FSEL R37, R53, -INF , !P2 ;  /* 0xff80000035257808 */ /* 0x000fe20005000000 */
[-C--:B------:R-:W-:Y:S01]  /*6640*/  FMUL.FTZ R30, R30, R48.reuse ;  /* 0x000000301e1e7220 */ /* 0x080fe20000410000 */
[----:B----4-:R-:W-:Y:S01]  /*6650*/  FSEL R59, R59, -INF , !P1 ;  /* 0xff8000003b3b7808 */ /* 0x010fe20004800000 */
[----:B------:R-:W-:Y:S01]  /*6660*/  FMUL.FTZ R67, R31, R48 ;  /* 0x000000301f437220 */ /* 0x000fe20000410000 */
[----:B------:R-:W-:-:S02]  /*6670*/  FSEL R37, R37, -INF , !P6 ;  /* 0xff80000025257808 */ /* 0x000fc40007000000 */
[C---:B------:R-:W-:Y:S01]  /*6680*/  ISETP.GE.AND P2, PT, R16.reuse, R148, PT ;  /* 0x000000941000720c */ /* 0x040fe20003f46270 */
[----:B------:R4:W-:Y:S01]  /*6690*/  MUFU.TANH R53, R17 ;  /* 0x0000001100357308 */ /* 0x0009e20000002400 */
[----:B------:R-:W-:Y:S02]  /*66a0*/  ISETP.GE.AND P6, PT, R16, R147, PT ;  /* 0x000000931000720c */ /* 0x000fe40003fc6270 */
[----:B------:R-:W-:Y:S02]  /*66b0*/  ISETP.GT.AND P1, PT, R40, R16, PT ;  /* 0x000000102800720c */ /* 0x000fe40003f24270 */
[----:B------:R-:W-:Y:S02]  /*66c0*/  FSEL R52, R59, -INF , !P3 ;  /* 0xff8000003b347808 */ /* 0x000fe40005800000 */
[----:B-----5:R-:W-:Y:S01]  /*66d0*/  FSEL R39, R56, -INF , !P1 ;  /* 0xff80000038277808 */ /* 0x020fe20004800000 */
[----:B------:R-:W-:Y:S01]  /*66e0*/  MUFU.TANH R59, R28 ;  /* 0x0000001c003b7308 */ /* 0x000fe20000002400 */
[----:B---3--:R-:W-:Y:S01]  /*66f0*/  HMMA.16816.F32.BF16 R4, R32, R12, RZ ;  /* 0x0000000c2004723c */ /* 0x008fe200000418ff */
[----:B------:R-:W-:Y:S01]  /*6700*/  VIADD R12, R51, 0xffffff08 ;  /* 0xffffff08330c7836 */ /* 0x000fe20000000000 */
[----:B------:R-:W-:-:S02]  /*6710*/  FSEL R110, R110, -INF , !P2 ;  /* 0xff8000006e6e7808 */ /* 0x000fc40005000000 */
[----:B------:R-:W-:Y:S02]  /*6720*/  FSEL R39, R39, -INF , !P6 ;  /* 0xff80000027277808 */ /* 0x000fe40007000000 */
[----:B------:R-:W-:Y:S01]  /*6730*/  ISETP.GT.AND P5, PT, R41, R12, PT ;  /* 0x0000000c2900720c */ /* 0x000fe20003fa4270 */
[----:B------:R-:W-:Y:S01]  /*6740*/  MUFU.TANH R56, R29 ;  /* 0x0000001d00387308 */ /* 0x000fe20000002400 */
[----:B----4-:R-:W3:Y:S01]  /*6750*/  LDSM.16.M88.4 R16, [R45+0x2000] ;  /* 0x002000002d10783b */ /* 0x010ee20000000200 */
[----:B------:R-:W-:Y:S02]  /*6760*/  ISETP.GE.AND P3, PT, R12, R148, PT ;  /* 0x000000940c00720c */ /* 0x000fe40003f66270 */
[----:B------:R-:W-:Y:S02]  /*6770*/  FSEL R54, R54, -INF , !P5 ;  /* 0xff80000036367808 */ /* 0x000fe40006800000 */
[----:B------:R-:W-:Y:S02]  /*6780*/  ISETP.GT.AND P1, PT, R40, R12, PT ;  /* 0x0000000c2800720c */ /* 0x000fe40003f24270 */
[----:B------:R-:W-:Y:S01]  /*6790*/  ISETP.GE.AND P2, PT, R12, R147, PT ;  /* 0x000000930c00720c */ /* 0x000fe20003f46270 */
[----:B------:R4:W-:Y:S01]  /*67a0*/  MUFU.TANH R61, R30 ;  /* 0x0000001e003d7308 */ /* 0x0009e20000002400 */
[----:B------:R-:W-:Y:S01]  /*67b0*/  FSEL R180, R54, -INF , !P3 ;  /* 0xff80000036b47808 */ /* 0x000fe20005800000 */
[----:B------:R-:W-:Y:S01]  /*67c0*/  HMMA.16816.F32.BF16 R12, R32, R14, RZ ;  /* 0x0000000e200c723c */ /* 0x000fe200000418ff */
[----:B--2---:R-:W-:-:S04]  /*67d0*/  FSEL R54, R66, -INF , !P1 ;  /* 0xff80000042367808 */ /* 0x004fc80004800000 */
[----:B------:R-:W-:Y:S01]  /*67e0*/  FSEL R54, R54, -INF , !P2 ;  /* 0xff80000036367808 */ /* 0x000fe20005000000 */
[----:B------:R-:W2:Y:S02]  /*67f0*/  MUFU.TANH R62, R62 ;  /* 0x0000003e003e7308 */ /* 0x000ea40000002400 */
[----:B------:R-:W-:Y:S01]  /*6800*/  HMMA.16816.F32.BF16 R4, R24, R8, R4 ;  /* 0x000000081804723c */ /* 0x000fe20000041804 */
[----:B------:R-:W-:-:S05]  /*6810*/  VIADD R8, R51, 0xffffff09 ;  /* 0xffffff0933087836 */ /* 0x000fca0000000000 */
[----:B------:R-:W-:Y:S01]  /*6820*/  ISETP.GT.AND P6, PT, R41, R8, PT ;  /* 0x000000082900720c */ /* 0x000fe20003fc4270 */
[----:B----4-:R-:W4:Y:S01]  /*6830*/  LDSM.16.M88.4 R28, [R49+0x2000] ;  /* 0x00200000311c783b */ /* 0x010f220000000200 */
[C---:B------:R-:W-:Y:S01]  /*6840*/  ISETP.GE.AND P5, PT, R8.reuse, R148, PT ;  /* 0x000000940800720c */ /* 0x040fe20003fa6270 */
[----:B------:R-:W5:Y:S01]  /*6850*/  MUFU.TANH R90, R90 ;  /* 0x0000005a005a7308 */ /* 0x000f620000002400 */
[-C--:B------:R-:W-:Y:S02]  /*6860*/  ISETP.GE.AND P3, PT, R8, R147.reuse, PT ;  /* 0x000000930800720c */ /* 0x080fe40003f66270 */
[----:B------:R-:W-:Y:S01]  /*6870*/  ISETP.GT.AND P1, PT, R40, R8, PT ;  /* 0x000000082800720c */ /* 0x000fe20003f24270 */
[----:B------:R-:W-:Y:S01]  /*6880*/  VIADD R8, R51, 0xffffff10 ;  /* 0xffffff1033087836 */ /* 0x000fe20000000000 */
[----:B------:R-:W-:Y:S01]  /*6890*/  FSEL R58, R58, -INF , !P6 ;  /* 0xff8000003a3a7808 */ /* 0x000fe20007000000 */
[----:B------:R-:W-:Y:S02]  /*68a0*/  HMMA.16816.F32.BF16 R12, R24, R10, R12 ;  /* 0x0000000a180c723c */ /* 0x000fe4000004180c */
[----:B------:R-:W4:Y:S01]  /*68b0*/  MUFU.TANH R88, R88 ;  /* 0x0000005800587308 */ /* 0x000f220000002400 */
[----:B------:R-:W-:Y:S01]  /*68c0*/  ISETP.GT.AND P6, PT, R41, R8, PT ;  /* 0x000000082900720c */ /* 0x000fe20003fc4270 */
[-C--:B------:R-:W-:Y:S01]  /*68d0*/  FMUL.FTZ R9, R4, R48.reuse ;  /* 0x0000003004097220 */ /* 0x080fe20000410000 */
[----:B------:R-:W-:Y:S01]  /*68e0*/  FSEL R118, R58, -INF , !P5 ;  /* 0xff8000003a767808 */ /* 0x000fe20006800000 */
[----:B------:R-:W-:Y:S01]  /*68f0*/  VIADD R4, R51, 0xffffff11 ;  /* 0xffffff1133047836 */ /* 0x000fe20000000000 */
[----:B-1----:R-:W-:Y:S01]  /*6900*/  FSEL R58, R55, -INF , !P1 ;  /* 0xff800000373a7808 */ /* 0x002fe20004800000 */
[----:B------:R-:W-:Y:S01]  /*6910*/  FMUL.FTZ R10, R5, R48 ;  /* 0x00000030050a7220 */ /* 0x000fe20000410000 */
[----:B------:R-:W-:Y:S01]  /*6920*/  ISETP.GT.AND P1, PT, R40, R8, PT ;  /* 0x000000082800720c */ /* 0x000fe20003f24270 */
[-C--:B------:R-:W-:Y:S01]  /*6930*/  FMUL.FTZ R89, R6, R48.reuse ;  /* 0x0000003006597220 */ /* 0x080fe20000410000 */
[----:B------:R-:W-:Y:S01]  /*6940*/  FSEL R184, R57, -INF , !P6 ;  /* 0xff80000039b87808 */ /* 0x000fe20007000000 */
[----:B------:R-:W-:Y:S01]  /*6950*/  FMUL.FTZ R66, R7, R48 ;  /* 0x0000003007427220 */ /* 0x000fe20000410000 */
[C---:B------:R-:W-:Y:S01]  /*6960*/  ISETP.GE.AND P2, PT, R8.reuse, R148, PT ;  /* 0x000000940800720c */ /* 0x040fe20003f46270 */
[----:B------:R-:W1:Y:S01]  /*6970*/  MUFU.TANH R65, R65 ;  /* 0x0000004100417308 */ /* 0x000e620000002400 */
[----:B------:R-:W-:Y:S01]  /*6980*/  ISETP.GE.AND P5, PT, R8, R147, PT ;  /* 0x000000930800720c */ /* 0x000fe20003fa6270 */
[----:B------:R-:W-:Y:S01]  /*6990*/  VIADD R8, R51, 0xffffff18 ;  /* 0xffffff1833087836 */ /* 0x000fe20000000000 */
[----:B------:R-:W-:-:S02]  /*69a0*/  ISETP.GT.AND P6, PT, R41, R4, PT ;  /* 0x000000042900720c */ /* 0x000fc40003fc4270 */
[----:B------:R-:W-:Y:S01]  /*69b0*/  FSEL R64, R64, -INF , !P1 ;  /* 0xff80000040407808 */ /* 0x000fe20004800000 */
[----:B------:R-:W-:Y:S01]  /*69c0*/  FMUL.FTZ R13, R13, R48 ;  /* 0x000000300d0d7220 */ /* 0x000fe20000410000 */
[----:B------:R-:W-:Y:S01]  /*69d0*/  FSEL R58, R58, -INF , !P3 ;  /* 0xff8000003a3a7808 */ /* 0x000fe20005800000 */
[----:B------:R-:W1:Y:S01]  /*69e0*/  MUFU.TANH R84, R84 ;  /* 0x0000005400547308 */ /* 0x000e620000002400 */
[----:B------:R-:W-:Y:S01]  /*69f0*/  ISETP.GE.AND P3, PT, R4, R148, PT ;  /* 0x000000940400720c */ /* 0x000fe20003f66270 */
[----:B------:R-:W-:Y:S01]  /*6a00*/  FMUL.FTZ R14, R14, R48 ;  /* 0x000000300e0e7220 */ /* 0x000fe20000410000 */
[----:B------:R-:W-:Y:S02]  /*6a10*/  ISETP.GT.AND P1, PT, R40, R4, PT ;  /* 0x000000042800720c */ /* 0x000fe40003f24270 */
[----:B------:R-:W-:Y:S02]  /*6a20*/  FSEL R63, R63, -INF , !P6 ;  /* 0xff8000003f3f7808 */ /* 0x000fe40007000000 */
[----:B------:R-:W-:Y:S01]  /*6a30*/  FSEL R64, R64, -INF , !P5 ;  /* 0xff80000040407808 */ /* 0x000fe20006800000 */
[----:B------:R-:W-:Y:S01]  /*6a40*/  MUFU.TANH R55, R9 ;  /* 0x0000000900377308 */ /* 0x000fe20000002400 */
[----:B------:R-:W-:-:S02]  /*6a50*/  ISETP.GT.AND P5, PT, R41, R8, PT ;  /* 0x000000082900720c */ /* 0x000fc40003fa4270 */
[----:B------:R-:W-:Y:S02]  /*6a60*/  FSEL R184, R184, -INF , !P2 ;  /* 0xff800000b8b87808 */ /* 0x000fe40005000000 */
[----:B------:R-:W-:Y:S01]  /*6a70*/  FSEL R186, R63, -INF , !P3 ;  /* 0xff8000003fba7808 */ /* 0x000fe20005800000 */
[----:B------:R-:W-:Y:S01]  /*6a80*/  FMUL.FTZ R63, R12, R48 ;  /* 0x000000300c3f7220 */ /* 0x000fe20000410000 */
[----:B--2---:R-:W-:Y:S01]  /*6a90*/  FSEL R62, R62, -INF , !P1 ;  /* 0xff8000003e3e7808 */ /* 0x004fe20004800000 */
[----:B------:R2:W-:Y:S01]  /*6aa0*/  MUFU.TANH R57, R10 ;  /* 0x0000000a00397308 */ /* 0x0005e20000002400 */
[-C--:B------:R-:W-:Y:S01]  /*6ab0*/  ISETP.GE.AND P2, PT, R4, R147.reuse, PT ;  /* 0x000000930400720c */ /* 0x080fe20003f46270 */
[C---:B------:R-:W-:Y:S01]  /*6ac0*/  VIADD R12, R51.reuse, 0xffffff21 ;  /* 0xffffff21330c7836 */ /* 0x040fe20000000000 */
[C---:B------:R-:W-:Y:S01]  /*6ad0*/  ISETP.GE.AND P6, PT, R8.reuse, R148, PT ;  /* 0x000000940800720c */ /* 0x040fe20003fc6270 */
[----:B---3--:R-:W-:Y:S01]  /*6ae0*/  HMMA.16816.F32.BF16 R4, R32, R16, RZ ;  /* 0x000000102004723c */ /* 0x008fe200000418ff */
[----:B------:R-:W-:Y:S01]  /*6af0*/  ISETP.GE.AND P3, PT, R8, R147, PT ;  /* 0x000000930800720c */ /* 0x000fe20003f66270 */
[C---:B------:R-:W-:Y:S01]  /*6b00*/  VIADD R16, R51.reuse, 0xffffff20 ;  /* 0xffffff2033107836 */ /* 0x040fe20000000000 */
[----:B------:R-:W-:Y:S01]  /*6b10*/  ISETP.GT.AND P1, PT, R40, R8, PT ;  /* 0x000000082800720c */ /* 0x000fe20003f24270 */
[----:B------:R-:W-:Y:S01]  /*6b20*/  VIADD R8, R51, 0xffffff19 ;  /* 0xffffff1933087836 */ /* 0x000fe20000000000 */
[----:B------:R-:W-:Y:S01]  /*6b30*/  FSEL R60, R60, -INF , !P5 ;  /* 0xff8000003c3c7808 */ /* 0x000fe20006800000 */
[----:B------:R-:W3:Y:S01]  /*6b40*/  MUFU.TANH R85, R85 ;  /* 0x0000005500557308 */ /* 0x000ee20000002400 */
[----:B------:R-:W-:-:S02]  /*6b50*/  FSEL R62, R62, -INF , !P2 ;  /* 0xff8000003e3e7808 */ /* 0x000fc40005000000 */
[----:B------:R-:W-:Y:S02]  /*6b60*/  FSEL R178, R60, -INF , !P6 ;  /* 0xff8000003cb27808 */ /* 0x000fe40007000000 */
[----:B-----5:R-:W-:Y:S02]  /*6b70*/  FSEL R90, R90, -INF , !P1 ;  /* 0xff8000005a5a7808 */ /* 0x020fe40004800000 */
[----:B------:R-:W-:Y:S01]  /*6b80*/  ISETP.GT.AND P5, PT, R41, R8, PT ;  /* 0x000000082900720c */ /* 0x000fe20003fa4270 */
[----:B------:R-:W-:Y:S01]  /*6b90*/  MUFU.TANH R60, R13 ;  /* 0x0000000d003c7308 */ /* 0x000fe20000002400 */
[C---:B------:R-:W-:Y:S02]  /*6ba0*/  ISETP.GE.AND P2, PT, R8.reuse, R148, PT ;  /* 0x000000940800720c */ /* 0x040fe40003f46270 */
[----:B------:R-:W-:Y:S02]  /*6bb0*/  ISETP.GE.AND P6, PT, R8, R147, PT ;  /* 0x000000930800720c */ /* 0x000fe40003fc6270 */
[----:B------:R-:W-:Y:S01]  /*6bc0*/  ISETP.GT.AND P1, PT, R40, R8, PT ;  /* 0x000000082800720c */ /* 0x000fe20003f24270 */
[----:B----4-:R-:W-:Y:S01]  /*6bd0*/  HMMA.16816.F32.BF16 R4, R24, R28, R4 ;  /* 0x0000001c1804723c */ /* 0x010fe20000041804 */
[----:B--2---:R-:W2:Y:S01]  /*6be0*/  LDSM.16.M88.4 R8, [R45+0x2400] ;  /* 0x002400002d08783b */ /* 0x004ea20000000200 */
[----:B------:R-:W-:Y:S01]  /*6bf0*/  FSEL R90, R90, -INF , !P3 ;  /* 0xff8000005a5a7808 */ /* 0x000fe20005800000 */
[----:B------:R-:W-:Y:S01]  /*6c00*/  FMUL.FTZ R29, R15, R48 ;  /* 0x000000300f1d7220 */ /* 0x000fe20000410000 */
[----:B------:R-:W-:Y:S01]  /*6c10*/  ISETP.GT.AND P3, PT, R41, R16, PT ;  /* 0x000000102900720c */ /* 0x000fe20003f64270 */
[----:B------:R-:W4:Y:S01]  /*6c20*/  MUFU.TANH R67, R67 ;  /* 0x0000004300437308 */ /* 0x000f220000002400 */
[----:B------:R-:W-:-:S02]  /*6c30*/  FSEL R88, R88, -INF , !P5 ;  /* 0xff80000058587808 */ /* 0x000fc40006800000 */
[----:B-1----:R-:W-:Y:S02]  /*6c40*/  FSEL R94, R65, -INF , !P1 ;  /* 0xff800000415e7808 */ /* 0x002fe40004800000 */
[----:B------:R-:W-:Y:S02]  /*6c50*/  ISETP.GE.AND P5, PT, R16, R148, PT ;  /* 0x000000941000720c */ /* 0x000fe40003fa6270 */
[----:B------:R-:W-:Y:S01]  /*6c60*/  ISETP.GT.AND P1, PT, R40, R16, PT ;  /* 0x000000102800720c */ /* 0x000fe20003f24270 */
[----:B------:R1:W-:Y:S01]  /*6c70*/  MUFU.TANH R65, R14 ;  /* 0x0000000e00417308 */ /* 0x0003e20000002400 */
[----:B------:R-:W-:Y:S02]  /*6c80*/  FSEL R38, R84, -INF , !P3 ;  /* 0xff80000054267808 */ /* 0x000fe40005800000 */
[----:B------:R-:W-:Y:S02]  /*6c90*/  FSEL R94, R94, -INF , !P6 ;  /* 0xff8000005e5e7808 */ /* 0x000fe40007000000 */
[----:B------:R-:W-:Y:S01]  /*6ca0*/  FSEL R38, R38, -INF , !P5 ;  /* 0xff80000026267808 */ /* 0x000fe20006800000 */
[----:B------:R-:W-:Y:S01]  /*6cb0*/  FMUL.FTZ R28, R4, R48 ;  /* 0x00000030041c7220 */ /* 0x000fe20000410000 */
[----:B---3--:R-:W-:Y:S01]  /*6cc0*/  FSEL R190, R85, -INF , !P1 ;  /* 0xff80000055be7808 */ /* 0x008fe20004800000 */
[----:B------:R-:W-:Y:S01]  /*6cd0*/  VIADD R4, R51, 0xffffff28 ;  /* 0xffffff2833047836 */ /* 0x000fe20000000000 */
[----:B------:R-:W-:Y:S01]  /*6ce0*/  ISETP.GT.AND P6, PT, R41, R12, PT ;  /* 0x0000000c2900720c */ /* 0x000fe20003fc4270 */
[----:B------:R3:W-:Y:S01]  /*6cf0*/  MUFU.TANH R84, R29 ;  /* 0x0000001d00547308 */ /* 0x0007e20000002400 */
[C---:B------:R-:W-:Y:S01]  /*6d00*/  ISETP.GE.AND P3, PT, R12.reuse, R148, PT ;  /* 0x000000940c00720c */ /* 0x040fe20003f66270 */
[----:B------:R-:W-:Y:S01]  /*6d10*/  FMUL.FTZ R91, R5, R48 ;  /* 0x00000030055b7220 */ /* 0x000fe20000410000 */
[----:B------:R-:W-:-:S02]  /*6d20*/  ISETP.GE.AND P5, PT, R12, R147, PT ;  /* 0x000000930c00720c */ /* 0x000fc40003fa6270 */
[----:B------:R-:W-:Y:S02]  /*6d30*/  ISETP.GT.AND P1, PT, R40, R12, PT ;  /* 0x0000000c2800720c */ /* 0x000fe40003f24270 */
[----:B-1----:R-:W1:Y:S01]  /*6d40*/  LDSM.16.M88.4 R12, [R49+0x2400] ;  /* 0x00240000310c783b */ /* 0x002e620000000200 */
[----:B------:R-:W-:Y:S01]  /*6d50*/  FSEL R176, R88, -INF , !P2 ;  /* 0xff80000058b07808 */ /* 0x000fe20005000000 */
[----:B------:R-:W-:Y:S01]  /*6d60*/  FMUL.FTZ R88, R6, R48 ;  /* 0x0000003006587220 */ /* 0x000fe20000410000 */
[----:B------:R-:W-:Y:S01]  /*6d70*/  ISETP.GE.AND P2, PT, R16, R147, PT ;  /* 0x000000931000720c */ /* 0x000fe20003f46270 */
[----:B------:R5:W-:Y:S01]  /*6d80*/  MUFU.TANH R85, R28 ;  /* 0x0000001c00557308 */ /* 0x000be20000002400 */
[----:B------:R-:W-:Y:S01]  /*6d90*/  HMMA.16816.F32.BF16 R16, R32, R18, RZ ;  /* 0x000000122010723c */ /* 0x000fe200000418ff */
[----:B------:R-:W-:Y:S02]  /*6da0*/  FSEL R36, R36, -INF , !P6 ;  /* 0xff80000024247808 */ /* 0x000fe40007000000 */
[----:B------:R-:W-:-:S02]  /*6db0*/  FSEL R190, R190, -INF , !P2 ;  /* 0xff800000bebe7808 */ /* 0x000fc40005000000 */
[----:B------:R-:W-:Y:S01]  /*6dc0*/  FSEL R36, R36, -INF , !P3 ;  /* 0xff80000024247808 */ /* 0x000fe20005800000 */
[----:B---3--:R-:W-:Y:S01]  /*6dd0*/  FMUL.FTZ R29, R7, R48 ;  /* 0x00000030071d7220 */ /* 0x008fe20000410000 */
[----:B------:R-:W-:Y:S01]  /*6de0*/  FSEL R192, R53, -INF , !P1 ;  /* 0xff80000035c07808 */ /* 0x000fe20004800000 */
[----:B------:R-:W3:Y:S01]  /*6df0*/  MUFU.TANH R89, R89 ;  /* 0x0000005900597308 */ /* 0x000ee20000002400 */
[----:B------:R-:W-:Y:S02]  /*6e00*/  ISETP.GT.AND P2, PT, R41, R4, PT ;  /* 0x000000042900720c */ /* 0x000fe40003f44270 */
[C---:B------:R-:W-:Y:S02]  /*6e10*/  ISETP.GE.AND P6, PT, R4.reuse, R148, PT ;  /* 0x000000940400720c */ /* 0x040fe40003fc6270 */
[----:B------:R-:W-:Y:S02]  /*6e20*/  ISETP.GE.AND P3, PT, R4, R147, PT ;  /* 0x000000930400720c */ /* 0x000fe40003f66270 */
[----:B------:R-:W-:Y:S01]  /*6e30*/  ISETP.GT.AND P1, PT, R40, R4, PT ;  /* 0x000000042800720c */ /* 0x000fe20003f24270 */
[----:B-----5:R-:W-:Y:S01]  /*6e40*/  VIADD R28, R51, 0xffffff29 ;  /* 0xffffff29331c7836 */ /* 0x020fe20000000000 */
[----:B--2---:R-:W-:Y:S01]  /*6e50*/  HMMA.16816.F32.BF16 R4, R32, R8, RZ ;  /* 0x000000082004723c */ /* 0x004fe200000418ff */
[----:B------:R-:W-:Y:S01]  /*6e60*/  FSEL R59, R59, -INF , !P2 ;  /* 0xff8000003b3b7808 */ /* 0x000fe20005000000 */
[----:B------:R-:W-:Y:S01]  /*6e70*/  VIADD R8, R51, 0xffffff30 ;  /* 0xffffff3033087836 */ /* 0x000fe20000000000 */
[----:B------:R-:W-:Y:S01]  /*6e80*/  FSEL R192, R192, -INF , !P5 ;  /* 0xff800000c0c07808 */ /* 0x000fe20006800000 */
[----:B------:R-:W2:Y:S01]  /*6e90*/  MUFU.TANH R66, R66 ;  /* 0x0000004200427308 */ /* 0x000ea20000002400 */
[----:B------:R-:W-:-:S02]  /*6ea0*/  FSEL R170, R59, -INF , !P6 ;  /* 0xff8000003baa7808 */ /* 0x000fc40007000000 */
[----:B------:R-:W-:Y:S01]  /*6eb0*/  FSEL R61, R61, -INF , !P1 ;  /* 0xff8000003d3d7808 */ /* 0x000fe20004800000 */
[----:B------:R-:W-:Y:S01]  /*6ec0*/  HMMA.16816.F32.BF16 R16, R24, R30, R16 ;  /* 0x0000001e1810723c */ /* 0x000fe20000041810 */
[----:B------:R-:W-:Y:S02]  /*6ed0*/  ISETP.GT.AND P5, PT, R41, R28, PT ;  /* 0x0000001c2900720c */ /* 0x000fe40003fa4270 */
[C---:B------:R-:W-:Y:S01]  /*6ee0*/  ISETP.GE.AND P2, PT, R28.reuse, R148, PT ;  /* 0x000000941c00720c */ /* 0x040fe20003f46270 */
[----:B------:R5:W-:Y:S01]  /*6ef0*/  MUFU.TANH R59, R29 ;  /* 0x0000001d003b7308 */ /* 0x000be20000002400 */
[----:B------:R-:W-:Y:S02]  /*6f00*/  ISETP.GE.AND P6, PT, R28, R147, PT ;  /* 0x000000931c00720c */ /* 0x000fe40003fc6270 */
[----:B------:R-:W-:Y:S02]  /*6f10*/  ISETP.GT.AND P1, PT, R40, R28, PT ;  /* 0x0000001c2800720c */ /* 0x000fe40003f24270 */
[----:B------:R-:W-:-:S02]  /*6f20*/  FSEL R194, R61, -INF , !P3 ;  /* 0xff8000003dc27808 */ /* 0x000fc40005800000 */
[----:B------:R-:W-:Y:S01]  /*6f30*/  ISETP.GT.AND P3, PT, R41, R8, PT ;  /* 0x000000082900720c */ /* 0x000fe20003f64270 */
[----:B-1----:R-:W-:Y:S01]  /*6f40*/  HMMA.16816.F32.BF16 R4, R24, R12, R4 ;  /* 0x0000000c1804723c */ /* 0x002fe20000041804 */
[----:B------:R-:W-:Y:S01]  /*6f50*/  FSEL R56, R56, -INF , !P5 ;  /* 0xff80000038387808 */ /* 0x000fe20006800000 */
[----:B------:R-:W1:Y:S01]  /*6f60*/  MUFU.TANH R63, R63 ;  /* 0x0000003f003f7308 */ /* 0x000e620000002400 */
[----:B----4-:R-:W-:Y:S01]  /*6f70*/  FSEL R67, R67, -INF , !P1 ;  /* 0xff80000043437808 */ /* 0x010fe20004800000 */
[C---:B------:R-:W-:Y:S01]  /*6f80*/  VIADD R12, R51.reuse, 0xffffff38 ;  /* 0xffffff38330c7836 */ /* 0x040fe20000000000 */
[----:B------:R-:W-:Y:S02]  /*6f90*/  ISETP.GE.AND P5, PT, R8, R148, PT ;  /* 0x000000940800720c */ /* 0x000fe40003fa6270 */
[----:B------:R-:W-:Y:S01]  /*6fa0*/  FMUL.FTZ R61, R16, R48 ;  /* 0x00000030103d7220 */ /* 0x000fe20000410000 */
[----:B------:R-:W-:Y:S01]  /*6fb0*/  ISETP.GT.AND P1, PT, R40, R8, PT ;  /* 0x000000082800720c */ /* 0x000fe20003f24270 */
[----:B-----5:R-:W4:Y:S01]  /*6fc0*/  LDSM.16.M88.4 R28, [R45+0x2800] ;  /* 0x002800002d1c783b */ /* 0x020f220000000200 */
[----:B------:R-:W-:-:S02]  /*6fd0*/  VIADD R16, R51, 0xffffff31 ;  /* 0xffffff3133107836 */ /* 0x000fc40000000000 */
[-C--:B------:R-:W-:Y:S01]  /*6fe0*/  FMUL.FTZ R17, R17, R48.reuse ;  /* 0x0000003011117220 */ /* 0x080fe20000410000 */
[----:B------:R-:W-:Y:S01]  /*6ff0*/  FSEL R55, R55, -INF , !P3 ;  /* 0xff80000037377808 */ /* 0x000fe20005800000 */
[-C--:B------:R-:W-:Y:S01]  /*7000*/  FMUL.FTZ R18, R18, R48.reuse ;  /* 0x0000003012127220 */ /* 0x080fe20000410000 */
[----:B------:R-:W-:Y:S01]  /*7010*/  FSEL R160, R56, -INF , !P2 ;  /* 0xff80000038a07808 */ /* 0x000fe20005000000 */
[-C--:B------:R-:W-:Y:S01]  /*7020*/  FMUL.FTZ R13, R19, R48.reuse ;  /* 0x00000030130d7220 */ /* 0x080fe20000410000 */
[----:B------:R-:W-:Y:S01]  /*7030*/  FSEL R196, R67, -INF , !P6 ;  /* 0xff80000043c47808 */ /* 0x000fe20007000000 */
[----:B------:R-:W-:Y:S01]  /*7040*/  MUFU.TANH R56, R17 ;  /* 0x0000001100387308 */ /* 0x000fe20000002400 */
[----:B------:R-:W-:Y:S01]  /*7050*/  FSEL R146, R55, -INF , !P5 ;  /* 0xff80000037927808 */ /* 0x000fe20006800000 */
[----:B------:R-:W-:Y:S01]  /*7060*/  FMUL.FTZ R55, R4, R48 ;  /* 0x0000003004377220 */ /* 0x000fe20000410000 */
[----:B---3--:R-:W-:Y:S01]  /*7070*/  FSEL R89, R89, -INF , !P1 ;  /* 0xff80000059597808 */ /* 0x008fe20004800000 */
[----:B------:R-:W-:Y:S01]  /*7080*/  VIADD R4, R51, 0xffffff39 ;  /* 0xffffff3933047836 */ /* 0x000fe20000000000 */
[----:B------:R-:W-:-:S02]  /*7090*/  ISETP.GE.AND P2, PT, R8, R147, PT ;  /* 0x000000930800720c */ /* 0x000fc40003f46270 */
[----:B------:R-:W-:Y:S01]  /*70a0*/  ISETP.GT.AND P6, PT, R41, R16, PT ;  /* 0x000000102900720c */ /* 0x000fe20003fc4270 */
[----:B------:R3:W-:Y:S01]  /*70b0*/  MUFU.TANH R67, R18 ;  /* 0x0000001200437308 */ /* 0x0007e20000002400 */
[C---:B------:R-:W-:Y:S01]  /*70c0*/  ISETP.GE.AND P3, PT, R16.reuse, R148, PT ;  /* 0x000000941000720c */ /* 0x040fe20003f66270 */
[----:B------:R-:W-:Y:S01]  /*70d0*/  HMMA.16816.F32.BF16 R8, R32, R10, RZ ;  /* 0x0000000a2008723c */ /* 0x000fe200000418ff */
[----:B------:R-:W-:Y:S02]  /*70e0*/  ISETP.GE.AND P5, PT, R16, R147, PT ;  /* 0x000000931000720c */ /* 0x000fe40003fa6270 */
[----:B------:R-:W-:Y:S02]  /*70f0*/  ISETP.GT.AND P1, PT, R40, R16, PT ;  /* 0x000000102800720c */ /* 0x000fe40003f24270 */
[----:B------:R-:W-:Y:S01]  /*7100*/  FSEL R158, R57, -INF , !P6 ;  /* 0xff800000399e7808 */ /* 0x000fe20007000000 */
[----:B------:R-:W5:Y:S01]  /*7110*/  MUFU.TANH R88, R88 ;  /* 0x0000005800587308 */ /* 0x000f620000002400 */
[----:B--2---:R-:W-:-:S02]  /*7120*/  FSEL R66, R66, -INF , !P1 ;  /* 0xff80000042427808 */ /* 0x004fc40004800000 */
[----:B------:R-:W-:Y:S02]  /*7130*/  FSEL R198, R89, -INF , !P2 ;  /* 0xff80000059c67808 */ /* 0x000fe40005000000 */
[-C--:B------:R-:W-:Y:S02]  /*7140*/  ISETP.GT.AND P6, PT, R41, R12.reuse, PT ;  /* 0x0000000c2900720c */ /* 0x080fe40003fc4270 */
[----:B------:R-:W-:Y:S01]  /*7150*/  FSEL R158, R158, -INF , !P3 ;  /* 0xff8000009e9e7808 */ /* 0x000fe20005800000 */
[----:B------:R2:W-:Y:S01]  /*7160*/  MUFU.TANH R57, R13 ;  /* 0x0000000d00397308 */ /* 0x0005e20000002400 */
[----:B---3--:R-:W3:Y:S01]  /*7170*/  LDSM.16.M88.4 R16, [R49+0x2800] ;  /* 0x002800003110783b */ /* 0x008ee20000000200 */
[----:B------:R-:W-:Y:S02]  /*7180*/  ISETP.GT.AND P1, PT, R40, R12, PT ;  /* 0x0000000c2800720c */ /* 0x000fe40003f24270 */
[----:B------:R-:W-:Y:S01]  /*7190*/  FSEL R200, R66, -INF , !P5 ;  /* 0xff80000042c87808 */ /* 0x000fe20006800000 */
[----:B------:R-:W-:Y:S01]  /*71a0*/  FMUL.FTZ R66, R6, R48 ;  /* 0x0000003006427220 */ /* 0x000fe20000410000 */
[C---:B------:R-:W-:Y:S01]  /*71b0*/  ISETP.GE.AND P2, PT, R12.reuse, R148, PT ;  /* 0x000000940c00720c */ /* 0x040fe20003f46270 */
[----:B------:R-:W-:Y:S01]  /*71c0*/  HMMA.16816.F32.BF16 R8, R24, R14, R8 ;  /* 0x0000000e1808723c */ /* 0x000fe20000041808 */
[----:B------:R-:W-:Y:S01]  /*71d0*/  ISETP.GE.AND P3, PT, R12, R147, PT ;  /* 0x000000930c00720c */ /* 0x000fe20003f66270 */
[----:B------:R-:W-:Y:S01]  /*71e0*/  VIADD R12, R51, 0xffffff40 ;  /* 0xffffff40330c7836 */ /* 0x000fe20000000000 */
[----:B------:R-:W-:Y:S01]  /*71f0*/  ISETP.GT.AND P5, PT, R41, R4, PT ;  /* 0x000000042900720c */ /* 0x000fe20003fa4270 */
[----:B------:R-:W3:Y:S01]  /*7200*/  MUFU.TANH R53, R91 ;  /* 0x0000005b00357308 */ /* 0x000ee20000002400 */
[----:B-1----:R-:W-:-:S02]  /*7210*/  FSEL R140, R63, -INF , !P6 ;  /* 0xff8000003f8c7808 */ /* 0x002fc40007000000 */
[----:B------:R-:W-:Y:S01]  /*7220*/  FSEL R204, R65, -INF , !P1 ;  /* 0xff80000041cc7808 */ /* 0x000fe20004800000 */
[----:B------:R-:W-:Y:S01]  /*7230*/  FMUL.FTZ R65, R7, R48 ;  /* 0x0000003007417220 */ /* 0x000fe20000410000 */
[----:B------:R-:W-:Y:S01]  /*7240*/  ISETP.GE.AND P6, PT, R4, R148, PT ;  /* 0x000000940400720c */ /* 0x000fe20003fc6270 */
[----:B--2---:R-:W-:Y:S01]  /*7250*/  FMUL.FTZ R13, R5, R48 ;  /* 0x00000030050d7220 */ /* 0x004fe20000410000 */
[----:B------:R-:W-:Y:S01]  /*7260*/  ISETP.GT.AND P1, PT, R40, R4, PT ;  /* 0x000000042800720c */ /* 0x000fe20003f24270 */
[----:B------:R-:W1:Y:S01]  /*7270*/  MUFU.TANH R61, R61 ;  /* 0x0000003d003d7308 */ /* 0x000e620000002400 */
[----:B------:R-:W-:Y:S02]  /*7280*/  FSEL R60, R60, -INF , !P5 ;  /* 0xff8000003c3c7808 */ /* 0x000fe40006800000 */
[----:B------:R-:W-:Y:S02]  /*7290*/  ISETP.GT.AND P5, PT, R41, R12, PT ;  /* 0x0000000c2900720c */ /* 0x000fe40003fa4270 */
[----:B------:R-:W-:-:S02]  /*72a0*/  FSEL R140, R140, -INF , !P2 ;  /* 0xff8000008c8c7808 */ /* 0x000fc40005000000 */
[----:B------:R-:W-:Y:S01]  /*72b0*/  FSEL R204, R204, -INF , !P3 ;  /* 0xff800000cccc7808 */ /* 0x000fe20005800000 */
[----:B------:R2:W-:Y:S01]  /*72c0*/  MUFU.TANH R63, R13 ;  /* 0x0000000d003f7308 */ /* 0x0005e20000002400 */
[----:B------:R-:W-:Y:S01]  /*72d0*/  FSEL R136, R60, -INF , !P6 ;  /* 0xff8000003c887808 */ /* 0x000fe20007000000 */
[-C--:B------:R-:W-:Y:S01]  /*72e0*/  FMUL.FTZ R60, R8, R48.reuse ;  /* 0x00000030083c7220 */ /* 0x080fe20000410000 */
[----:B------:R-:W-:Y:S01]  /*72f0*/  FSEL R84, R84, -INF , !P1 ;  /* 0xff80000054547808 */ /* 0x000fe20004800000 */
[----:B------:R-:W-:Y:S01]  /*7300*/  FMUL.FTZ R9, R9, R48 ;  /* 0x0000003009097220 */ /* 0x000fe20000410000 */
[-C--:B------:R-:W-:Y:S01]  /*7310*/  ISETP.GE.AND P2, PT, R4, R147.reuse, PT ;  /* 0x000000930400720c */ /* 0x080fe20003f46270 */
[C---:B------:R-:W-:Y:S01]  /*7320*/  VIADD R8, R51.reuse, 0xffffff48 ;  /* 0xffffff4833087836 */ /* 0x040fe20000000000 */
[C---:B------:R-:W-:Y:S01]  /*7330*/  ISETP.GE.AND P3, PT, R12.reuse, R148, PT ;  /* 0x000000940c00720c */ /* 0x040fe20003f66270 */
[C---:B----4-:R-:W-:Y:S01]  /*7340*/  HMMA.16816.F32.BF16 R4, R32.reuse, R28, RZ ;  /* 0x0000001c2004723c */ /* 0x050fe200000418ff */
[----:B------:R-:W-:Y:S01]  /*7350*/  ISETP.GE.AND P6, PT, R12, R147, PT ;  /* 0x000000930c00720c */ /* 0x000fe20003fc6270 */
[----:B------:R-:W-:Y:S01]  /*7360*/  FMUL.FTZ R10, R10, R48 ;  /* 0x000000300a0a7220 */ /* 0x000fe20000410000 */
[----:B------:R-:W-:Y:S01]  /*7370*/  ISETP.GT.AND P1, PT, R40, R12, PT ;  /* 0x0000000c2800720c */ /* 0x000fe20003f24270 */
[----:B------:R-:W-:Y:S01]  /*7380*/  VIADD R12, R51, 0xffffff41 ;  /* 0xffffff41330c7836 */ /* 0x000fe20000000000 */
[----:B------:R-:W-:Y:S01]  /*7390*/  FSEL R85, R85, -INF , !P5 ;  /* 0xff80000055557808 */ /* 0x000fe20006800000 */
[----:B------:R-:W4:Y:S01]  /*73a0*/  MUFU.TANH R55, R55 ;  /* 0x0000003700377308 */ /* 0x000f220000002400 */
[----:B------:R-:W-:Y:S01]  /*73b0*/  FSEL R202, R84, -INF , !P2 ;  /* 0xff80000054ca7808 */ /* 0x000fe20005000000 */
[----:B------:R-:W-:Y:S01]  /*73c0*/  HMMA.16816.F32.BF16 R28, R32, R30, RZ ;  /* 0x0000001e201c723c */ /* 0x000fe200000418ff */
[----:B------:R-:W-:-:S02]  /*73d0*/  FSEL R122, R85, -INF , !P3 ;  /* 0xff800000557a7808 */ /* 0x000fc40005800000 */
[----:B-----5:R-:W-:Y:S02]  /*73e0*/  FSEL R88, R88, -INF , !P1 ;  /* 0xff80000058587808 */ /* 0x020fe40004800000 */
[----:B------:R-:W-:Y:S01]  /*73f0*/  ISETP.GT.AND P2, PT, R41, R12, PT ;  /* 0x0000000c2900720c */ /* 0x000fe20003f44270 */
[----:B------:R-:W-:Y:S01]  /*7400*/  MUFU.TANH R84, R10 ;  /* 0x0000000a00547308 */ /* 0x000fe20000002400 */
[C---:B------:R-:W-:Y:S02]  /*7410*/  ISETP.GE.AND P5, PT, R12.reuse, R148, PT ;  /* 0x000000940c00720c */ /* 0x040fe40003fa6270 */
[----:B------:R-:W-:Y:S02]  /*7420*/  ISETP.GE.AND P3, PT, R12, R147, PT ;  /* 0x000000930c00720c */ /* 0x000fe40003f66270 */
[----:B------:R-:W-:Y:S01]  /*7430*/  ISETP.GT.AND P1, PT, R40, R12, PT ;  /* 0x0000000c2800720c */ /* 0x000fe20003f24270 */
[----:B---3--:R-:W-:Y:S01]  /*7440*/  HMMA.16816.F32.BF16 R4, R24, R16, R4 ;  /* 0x000000101804723c */ /* 0x008fe20000041804 */
[----:B--2---:R2:W3:Y:S01]  /*7450*/  LDSM.16.M88.4 R12, [R45+0x2c00] ;  /* 0x002c00002d0c783b */ /* 0x0044e20000000200 */
[----:B------:R-:W-:Y:S01]  /*7460*/  FSEL R53, R53, -INF , !P2 ;  /* 0xff80000035357808 */ /* 0x000fe20005000000 */
[----:B------:R5:W-:Y:S01]  /*7470*/  MUFU.TANH R17, R9 ;  /* 0x0000000900117308 */ /* 0x000be20000002400 */
[----:B------:R-:W-:-:S02]  /*7480*/  FSEL R16, R88, -INF , !P6 ;  /* 0xff80000058107808 */ /* 0x000fc40007000000 */
[----:B------:R-:W-:Y:S01]  /*7490*/  FSEL R130, R53, -INF , !P5 ;  /* 0xff80000035827808 */ /* 0x000fe20006800000 */
[----:B------:R-:W-:Y:S01]  /*74a0*/  VIADD R53, R51, 0xffffff49 ;  /* 0xffffff4933357836 */ /* 0x000fe20000000000 */
[----:B------:R-:W-:Y:S01]  /*74b0*/  FSEL R59, R59, -INF , !P1 ;  /* 0xff8000003b3b7808 */ /* 0x000fe20004800000 */
[----:B------:R-:W-:Y:S01]  /*74c0*/  HMMA.16816.F32.BF16 R28, R24, R18, R28 ;  /* 0x00000012181c723c */ /* 0x000fe2000004181c */
[----:B------:R-:W-:Y:S01]  /*74d0*/  ISETP.GT.AND P6, PT, R41, R8, PT ;  /* 0x000000082900720c */ /* 0x000fe20003fc4270 */
[----:B------:R-:W4:Y:S01]  /*74e0*/  MUFU.TANH R66, R66 ;  /* 0x0000004200427308 */ /* 0x000f220000002400 */
[C---:B------:R-:W-:Y:S02]  /*74f0*/  ISETP.GE.AND P2, PT, R8.reuse, R148, PT ;  /* 0x000000940800720c */ /* 0x040fe40003f46270 */
[----:B------:R-:W-:Y:S02]  /*7500*/  ISETP.GE.AND P5, PT, R8, R147, PT ;  /* 0x000000930800720c */ /* 0x000fe40003fa6270 */
[----:B------:R-:W-:-:S02]  /*7510*/  ISETP.GT.AND P1, PT, R40, R8, PT ;  /* 0x000000082800720c */ /* 0x000fc40003f24270 */
[----:B-1----:R-:W-:Y:S01]  /*7520*/  FSEL R61, R61, -INF , !P6 ;  /* 0xff8000003d3d7808 */ /* 0x002fe20007000000 */
[----:B------:R-:W1:Y:S01]  /*7530*/  MUFU.TANH R65, R65 ;  /* 0x0000004100417308 */ /* 0x000e620000002400 */
[-C--:B------:R-:W-:Y:S01]  /*7540*/  ISETP.GT.AND P6, PT, R41, R53.reuse, PT ;  /* 0x000000352900720c */ /* 0x080fe20003fc4270 */
[-C--:B------:R-:W-:Y:S01]  /*7550*/  FMUL.FTZ R19, R5, R48.reuse ;  /* 0x0000003005137220 */ /* 0x080fe20000410000 */
[----:B------:R-:W-:Y:S01]  /*7560*/  FSEL R206, R59, -INF , !P3 ;  /* 0xff8000003bce7808 */ /* 0x000fe20005800000 */
[-C--:B------:R-:W-:Y:S01]  /*7570*/  FMUL.FTZ R59, R4, R48.reuse ;  /* 0x00000030043b7220 */ /* 0x080fe20000410000 */
[----:B--2---:R-:W-:Y:S01]  /*7580*/  FMUL.FTZ R45, R11, R48 ;  /* 0x000000300b2d7220 */ /* 0x004fe20000410000 */
[----:B------:R-:W-:Y:S01]  /*7590*/  FSEL R67, R67, -INF , !P1 ;  /* 0xff80000043437808 */ /* 0x000fe20004800000 */
[----:B-----5:R2:W5:Y:S01]  /*75a0*/  LDSM.16.M88.4 R8, [R49+0x2c00] ;  /* 0x002c00003108783b */ /* 0x0205620000000200 */
[----:B------:R-:W-:Y:S01]  /*75b0*/  ISETP.GE.AND P3, PT, R53, R148, PT ;  /* 0x000000943500720c */ /* 0x000fe20003f66270 */
[----:B------:R-:W-:Y:S01]  /*75c0*/  VIADD R4, R51, 0xffffff50 ;  /* 0xffffff5033047836 */ /* 0x000fe20000000000 */
[----:B------:R-:W-:Y:S01]  /*75d0*/  ISETP.GT.AND P1, PT, R40, R53, PT ;  /* 0x000000352800720c */ /* 0x000fe20003f24270 */
[----:B------:R-:W5:Y:S01]  /*75e0*/  MUFU.TANH R60, R60 ;  /* 0x0000003c003c7308 */ /* 0x000f620000002400 */
[----:B------:R-:W-:Y:S01]  /*75f0*/  FSEL R56, R56, -INF , !P6 ;  /* 0xff80000038387808 */ /* 0x000fe20007000000 */
[----:B------:R-:W-:Y:S01]  /*7600*/  FMUL.FTZ R28, R28, R48 ;  /* 0x000000301c1c7220 */ /* 0x000fe20000410000 */
[----:B------:R-:W-:Y:S01]  /*7610*/  FSEL R120, R61, -INF , !P2 ;  /* 0xff8000003d787808 */ /* 0x000fe20005000000 */
[----:B------:R-:W-:-:S04]  /*7620*/  DEPBAR.LE SB0, 0x0 ;  /* 0x000080000000791a */ /* 0x000fc80000000000 */
[-C--:B------:R-:W-:Y:S01]  /*7630*/  ISETP.GE.AND P2, PT, R53, R147.reuse, PT ;  /* 0x000000933500720c */ /* 0x080fe20003f46270 */
[----:B------:R-:W5:Y:S01]  /*7640*/  MUFU.TANH R45, R45 ;  /* 0x0000002d002d7308 */ /* 0x000f620000002400 */
[----:B------:R-:W-:Y:S02]  /*7650*/  FSEL R18, R67, -INF , !P5 ;  /* 0xff80000043127808 */ /* 0x000fe40006800000 */
[----:B------:R-:W-:Y:S01]  /*7660*/  FSEL R124, R56, -INF , !P3 ;  /* 0xff800000387c7808 */ /* 0x000fe20005800000 */
[----:B------:R-:W-:Y:S01]  /*7670*/  FMUL.FTZ R56, R6, R48 ;  /* 0x0000003006387220 */ /* 0x000fe20000410000 */
[----:B------:R-:W-:Y:S02]  /*7680*/  FSEL R57, R57, -INF , !P1 ;  /* 0xff80000039397808 */ /* 0x000fe40004800000 */
[----:B------:R-:W-:Y:S01]  /*7690*/  ISETP.GT.AND P6, PT, R41, R4, PT ;  /* 0x000000042900720c */ /* 0x000fe20003fc4270 */
[----:B------:R1:W5:Y:S01]  /*76a0*/  MUFU.TANH R53, R59 ;  /* 0x0000003b00357308 */ /* 0x0003620000002400 */
[C---:B------:R-:W-:Y:S01]  /*76b0*/  ISETP.GE.AND P5, PT, R4.reuse, R148, PT ;  /* 0x000000940400720c */ /* 0x040fe20003fa6270 */
[----:B--2---:R-:W-:Y:S01]  /*76c0*/  VIADD R49, R51, 0xffffff51 ;  /* 0xffffff5133317836 */ /* 0x004fe20000000000 */
[----:B------:R-:W-:Y:S01]  /*76d0*/  BAR.SYNC.DEFER_BLOCKING 0x0 ;  /* 0x0000000000007b1d */ /* 0x000fe20000010000 */
[----:B------:R-:W-:-:S02]  /*76e0*/  ISETP.GE.AND P3, PT, R4, R147, PT ;  /* 0x000000930400720c */ /* 0x000fc40003f66270 */
[----:B------:R-:W-:Y:S02]  /*76f0*/  ISETP.GT.AND P1, PT, R40, R4, PT ;  /* 0x000000042800720c */ /* 0x000fe40003f24270 */
[----:B----4-:R-:W-:Y:S01]  /*7700*/  FSEL R55, R55, -INF , !P6 ;  /* 0xff80000037377808 */ /* 0x010fe20007000000 */
[----:B------:R-:W-:Y:S01]  /*7710*/  MUFU.TANH R19, R19 ;  /* 0x0000001300137308 */ /* 0x000fe20000002400 */
[-C--:B------:R-:W-:Y:S02]  /*7720*/  ISETP.GT.AND P6, PT, R41, R49.reuse, PT ;  /* 0x000000312900720c */ /* 0x080fe40003fc4270 */
[----:B------:R-:W-:Y:S02]  /*7730*/  FSEL R210, R57, -INF , !P2 ;  /* 0xff80000039d27808 */ /* 0x000fe40005000000 */
[----:B------:R-:W-:Y:S02]  /*7740*/  FSEL R66, R66, -INF , !P1 ;  /* 0xff80000042427808 */ /* 0x000fe40004800000 */
[----:B------:R-:W-:Y:S01]  /*7750*/  ISETP.GE.AND P2, PT, R49, R148, PT ;  /* 0x000000943100720c */ /* 0x000fe20003f46270 */
[----:B-1----:R-:W-:Y:S01]  /*7760*/  FMUL.FTZ R59, R7, R48 ;  /* 0x00000030073b7220 */ /* 0x002fe20000410000 */
[----:B------:R-:W-:Y:S01]  /*7770*/  ISETP.GT.AND P1, PT, R40, R49, PT ;  /* 0x000000312800720c */ /* 0x000fe20003f24270 */
[----:B---3--:R-:W-:Y:S01]  /*7780*/  HMMA.16816.F32.BF16 R4, R32, R12, RZ ;  /* 0x0000000c2004723c */ /* 0x008fe200000418ff */
[----:B------:R-:W-:Y:S01]  /*7790*/  VIADD R12, R51, 0xffffff58 ;  /* 0xffffff58330c7836 */ /* 0x000fe20000000000 */
[----:B------:R-:W-:Y:S01]  /*77a0*/  FSEL R63, R63, -INF , !P6 ;  /* 0xff8000003f3f7808 */ /* 0x000fe20007000000 */
[----:B------:R-:W1:Y:S01]  /*77b0*/  MUFU.TANH R56, R56 ;  /* 0x0000003800387308 */ /* 0x000e620000002400 */
[----:B------:R-:W-:-:S02]  /*77c0*/  FSEL R208, R66, -INF , !P3 ;  /* 0xff80000042d07808 */ /* 0x000fc40005800000 */
[----:B------:R-:W-:Y:S02]  /*77d0*/  ISETP.GT.AND P6, PT, R41, R12, PT ;  /* 0x0000000c2900720c */ /* 0x000fe40003fc4270 */
[----:B------:R-:W-:Y:S02]  /*77e0*/  FSEL R102, R63, -INF , !P2 ;  /* 0xff8000003f667808 */ /* 0x000fe40005000000 */
[----:B------:R-:W-:Y:S02]  /*77f0*/  FSEL R65, R65, -INF , !P1 ;  /* 0xff80000041417808 */ /* 0x000fe40004800000 */
[----:B------:R-:W-:Y:S02]  /*7800*/  FSEL R114, R55, -INF , !P5 ;  /* 0xff80000037727808 */ /* 0x000fe40006800000 */
[C---:B------:R-:W-:Y:S01]  /*7810*/  ISETP.GE.AND P3, PT, R12.reuse, R148, PT ;  /* 0x000000940c00720c */ /* 0x040fe20003f66270 */
[----:B------:R2:W3:Y:S01]  /*7820*/  MUFU.TANH R55, R28 ;  /* 0x0000001c00377308 */ /* 0x0004e20000002400 */
[----:B------:R-:W-:-:S02]  /*7830*/  ISETP.GE.AND P2, PT, R12, R147, PT ;  /* 0x000000930c00720c */ /* 0x000fc40003f46270 */
[----:B------:R-:W-:Y:S01]  /*7840*/  ISETP.GT.AND P1, PT, R40, R12, PT ;  /* 0x0000000c2800720c */ /* 0x000fe20003f24270 */
[----:B------:R-:W-:Y:S01]  /*7850*/  VIADD R12, R51, 0xffffff59 ;  /* 0xffffff59330c7836 */ /* 0x000fe20000000000 */
[----:B------:R-:W-:Y:S01]  /*7860*/  ISETP.GE.AND P5, PT, R49, R147, PT ;  /* 0x000000933100720c */ /* 0x000fe20003fa6270 */
[----:B-----5:R-:W-:Y:S01]  /*7870*/  HMMA.16816.F32.BF16 R4, R24, R8, R4 ;  /* 0x000000081804723c */ /* 0x020fe20000041804 */
[----:B------:R-:W-:Y:S01]  /*7880*/  FSEL R60, R60, -INF , !P6 ;  /* 0xff8000003c3c7808 */ /* 0x000fe20007000000 */
[-C--:B------:R-:W-:Y:S01]  /*7890*/  FMUL.FTZ R9, R29, R48.reuse ;  /* 0x000000301d097220 */ /* 0x080fe20000410000 */
[----:B------:R-:W-:Y:S01]  /*78a0*/  FSEL R8, R65, -INF , !P5 ;  /* 0xff80000041087808 */ /* 0x000fe20006800000 */
[----:B------:R-:W-:Y:S01]  /*78b0*/  FMUL.FTZ R29, R30, R48 ;  /* 0x000000301e1d7220 */ /* 0x000fe20000410000 */
[----:B------:R-:W-:Y:S01]  /*78c0*/  FSEL R106, R60, -INF , !P3 ;  /* 0xff8000003c6a7808 */ /* 0x000fe20005800000 */
[----:B------:R-:W-:Y:S01]  /*78d0*/  MUFU.TANH R49, R59 ;  /* 0x0000003b00317308 */ /* 0x000fe20000002400 */
[----:B------:R-:W-:-:S02]  /*78e0*/  FSEL R84, R84, -INF , !P1 ;  /* 0xff80000054547808 */ /* 0x000fc40004800000 */
[----:B------:R-:W-:Y:S02]  /*78f0*/  ISETP.GT.AND P6, PT, R41, R12, PT ;  /* 0x0000000c2900720c */ /* 0x000fe40003fc4270 */
[C---:B------:R-:W-:Y:S01]  /*7900*/  ISETP.GE.AND P5, PT, R12.reuse, R148, PT ;  /* 0x000000940c00720c */ /* 0x040fe20003fa6270 */
[----:B--2---:R-:W-:Y:S01]  /*7910*/  VIADD R28, R51, 0xffffff60 ;  /* 0xffffff60331c7836 */ /* 0x004fe20000000000 */
[----:B------:R-:W-:Y:S01]  /*7920*/  ISETP.GE.AND P3, PT, R12, R147, PT ;  /* 0x000000930c00720c */ /* 0x000fe20003f66270 */
[----:B------:R-:W2:Y:S01]  /*7930*/  MUFU.TANH R9, R9 ;  /* 0x0000000900097308 */ /* 0x000ea20000002400 */
[----:B------:R-:W-:Y:S02]  /*7940*/  ISETP.GT.AND P1, PT, R40, R12, PT ;  /* 0x0000000c2800720c */ /* 0x000fe40003f24270 */
[----:B------:R-:W-:Y:S01]  /*7950*/  HMMA.16816.F32.BF16 R12, R32, R14, RZ ;  /* 0x0000000e200c723c */ /* 0x000fe200000418ff */
[----:B------:R-:W-:Y:S01]  /*7960*/  FMUL.FTZ R32, R31, R48 ;  /* 0x000000301f207220 */ /* 0x000fe20000410000 */
[----:B------:R-:W-:Y:S01]  /*7970*/  FSEL R17, R17, -INF , !P6 ;  /* 0xff80000011117808 */ /* 0x000fe20007000000 */
[----:B------:R-:W-:Y:S01]  /*7980*/  VIADD R31, R51, 0xffffff61 ;  /* 0xffffff61331f7836 */ /* 0x000fe20000000000 */
[----:B------:R-:W-:Y:S01]  /*7990*/  ISETP.GT.AND P6, PT, R41, R28, PT ;  /* 0x0000001c2900720c */ /* 0x000fe20003fc4270 */
[----:B------:R-:W4:Y:S01]  /*79a0*/  MUFU.TANH R29, R29 ;  /* 0x0000001d001d7308 */ /* 0x000f220000002400 */
[----:B------:R-:W-:Y:S01]  /*79b0*/  FSEL R45, R45, -INF , !P1 ;  /* 0xff8000002d2d7808 */ /* 0x000fe20004800000 */
[-C--:B------:R-:W-:Y:S01]  /*79c0*/  FMUL.FTZ R4, R4, R48.reuse ;  /* 0x0000003004047220 */ /* 0x080fe20000410000 */
[----:B------:R-:W-:Y:S01]  /*79d0*/  FSEL R53, R53, -INF , !P6 ;  /* 0xff80000035357808 */ /* 0x000fe20007000000 */
[----:B------:R-:W-:Y:S01]  /*79e0*/  FMUL.FTZ R5, R5, R48 ;  /* 0x0000003005057220 */ /* 0x000fe20000410000 */
[----:B------:R-:W-:-:S02]  /*79f0*/  ISETP.GT.AND P1, PT, R40, R28, PT ;  /* 0x0000001c2800720c */ /* 0x000fc40003f24270 */
[----:B------:R-:W-:Y:S02]  /*7a00*/  ISETP.GT.AND P6, PT, R41, R31, PT ;  /* 0x0000001f2900720c */ /* 0x000fe40003fc4270 */
[----:B------:R-:W-:Y:S01]  /*7a10*/  FSEL R30, R84, -INF , !P2 ;  /* 0xff800000541e7808 */ /* 0x000fe20005000000 */
[----:B------:R-:W-:Y:S01]  /*7a20*/  MUFU.TANH R5, R5 ;  /* 0x0000000500057308 */ /* 0x000fe20000002400 */
[C---:B------:R-:W-:Y:S02]  /*7a30*/  ISETP.GE.AND P2, PT, R28.reuse, R148, PT ;  /* 0x000000941c00720c */ /* 0x040fe40003f46270 */
[----:B------:R-:W-:Y:S02]  /*7a40*/  FSEL R112, R17, -INF , !P5 ;  /* 0xff80000011707808 */ /* 0x000fe40006800000 */
[----:B------:R-:W-:Y:S01]  /*7a50*/  HMMA.16816.F32.BF16 R12, R24, R10, R12 ;  /* 0x0000000a180c723c */ /* 0x000fe2000004180c */
[----:B------:R-:W-:Y:S01]  /*7a60*/  VIADD R11, R51, 0xffffff68 ;  /* 0xffffff68330b7836 */ /* 0x000fe20000000000 */
[----:B------:R-:W-:Y:S01]  /*7a70*/  ISETP.GE.AND P5, PT, R28, R147, PT ;  /* 0x000000931c00720c */ /* 0x000fe20003fa6270 */
[----:B------:R-:W-:Y:S01]  /*7a80*/  FMUL.FTZ R24, R6, R48 ;  /* 0x0000003006187220 */ /* 0x000fe20000410000 */
[----:B------:R-:W-:Y:S01]  /*7a90*/  FSEL R28, R45, -INF , !P3 ;  /* 0xff8000002d1c7808 */ /* 0x000fe20005800000 */
[----:B------:R-:W-:Y:S01]  /*7aa0*/  VIADD R6, R51, 0xffffff69 ;  /* 0xffffff6933067836 */ /* 0x000fe20000000000 */
[----:B-1----:R-:W-:Y:S01]  /*7ab0*/  FSEL R56, R56, -INF , !P1 ;  /* 0xff80000038387808 */ /* 0x002fe20004800000 */
[----:B------:R-:W1:Y:S01]  /*7ac0*/  MUFU.TANH R17, R32 ;  /* 0x0000002000117308 */ /* 0x000e620000002400 */
[----:B------:R-:W-:-:S02]  /*7ad0*/  FSEL R19, R19, -INF , !P6 ;  /* 0xff80000013137808 */ /* 0x000fc40007000000 */
[----:B------:R-:W-:Y:S02]  /*7ae0*/  ISETP.GE.AND P3, PT, R31, R148, PT ;  /* 0x000000941f00720c */ /* 0x000fe40003f66270 */
[----:B------:R-:W-:Y:S02]  /*7af0*/  ISETP.GT.AND P1, PT, R40, R31, PT ;  /* 0x0000001f2800720c */ /* 0x000fe40003f24270 */
[----:B------:R-:W-:Y:S02]  /*7b00*/  ISETP.GT.AND P6, PT, R41, R11, PT ;  /* 0x0000000b2900720c */ /* 0x000fe40003fc4270 */
[----:B------:R-:W-:Y:S02]  /*7b10*/  FSEL R100, R53, -INF , !P2 ;  /* 0xff80000035647808 */ /* 0x000fe40005000000 */
[----:B------:R-:W-:Y:S01]  /*7b20*/  ISETP.GE.AND P2, PT, R31, R147, PT ;  /* 0x000000931f00720c */ /* 0x000fe20003f46270 */
[-C--:B------:R-:W-:Y:S01]  /*7b30*/  FMUL.FTZ R14, R14, R48.reuse ;  /* 0x000000300e0e7220 */ /* 0x080fe20000410000 */
[----:B------:R5:W1:Y:S01]  /*7b40*/  MUFU.TANH R31, R4 ;  /* 0x00000004001f7308 */ /* 0x000a620000002400 */
[----:B------:R-:W-:Y:S01]  /*7b50*/  FSEL R10, R56, -INF , !P5 ;  /* 0xff800000380a7808 */ /* 0x000fe20006800000 */
[-C--:B------:R-:W-:Y:S01]  /*7b60*/  FMUL.FTZ R15, R15, R48.reuse ;  /* 0x000000300f0f7220 */ /* 0x080fe20000410000 */
[----:B------:R-:W-:Y:S01]  /*7b70*/  FSEL R104, R19, -INF , !P3 ;  /* 0xff80000013687808 */ /* 0x000fe20005800000 */
[----:B------:R-:W-:Y:S01]  /*7b80*/  FMUL.FTZ R19, R7, R48 ;  /* 0x0000003007137220 */ /* 0x000fe20000410000 */
[----:B---3--:R-:W-:-:S02]  /*7b90*/  FSEL R55, R55, -INF , !P6 ;  /* 0xff80000037377808 */ /* 0x008fc40007000000 */
[----:B------:R-:W-:Y:S01]  /*7ba0*/  ISETP.GE.AND P5, PT, R11, R148, PT ;  /* 0x000000940b00720c */ /* 0x000fe20003fa6270 */
[----:B------:R3:W1:Y:S01]  /*7bb0*/  MUFU.TANH R7, R24 ;  /* 0x0000001800077308 */ /* 0x0006620000002400 */
[----:B------:R-:W-:Y:S02]  /*7bc0*/  ISETP.GT.AND P6, PT, R41, R6, PT ;  /* 0x000000062900720c */ /* 0x000fe40003fc4270 */
[----:B------:R-:W-:Y:S02]  /*7bd0*/  FSEL R96, R55, -INF , !P5 ;  /* 0xff80000037607808 */ /* 0x000fe40006800000 */
[----:B--2---:R-:W-:Y:S02]  /*7be0*/  FSEL R9, R9, -INF , !P6 ;  /* 0xff80000009097808 */ /* 0x004fe40007000000 */
[----:B------:R-:W-:Y:S01]  /*7bf0*/  ISETP.GE.AND P5, PT, R6, R147, PT ;  /* 0x000000930600720c */ /* 0x000fe20003fa6270 */
[----:B------:R-:W-:Y:S01]  /*7c00*/  MUFU.TANH R15, R15 ;  /* 0x0000000f000f7308 */ /* 0x000fe20000002400 */
[----:B-----5:R-:W-:-:S02]  /*7c10*/  FSEL R4, R49, -INF , !P1 ;  /* 0xff80000031047808 */ /* 0x020fc40004800000 */
[----:B------:R-:W-:Y:S02]  /*7c20*/  ISETP.GT.AND P1, PT, R40, R11, PT ;  /* 0x0000000b2800720c */ /* 0x000fe40003f24270 */
[----:B------:R-:W-:Y:S02]  /*7c30*/  FSEL R4, R4, -INF , !P2 ;  /* 0xff80000004047808 */ /* 0x000fe40005000000 */
[----:B------:R-:W-:Y:S02]  /*7c40*/  ISETP.GE.AND P2, PT, R6, R148, PT ;  /* 0x000000940600720c */ /* 0x000fe40003f46270 */
[----:B----4-:R-:W-:Y:S01]  /*7c50*/  FSEL R29, R29, -INF , !P1 ;  /* 0xff8000001d1d7808 */ /* 0x010fe20004800000 */
[----:B---3--:R-:W-:Y:S01]  /*7c60*/  FMUL.FTZ R24, R12, R48 ;  /* 0x000000300c187220 */ /* 0x008fe20000410000 */
[----:B------:R-:W-:Y:S01]  /*7c70*/  ISETP.GT.AND P1, PT, R40, R6, PT ;  /* 0x000000062800720c */ /* 0x000fe20003f24270 */
[----:B------:R-:W-:Y:S01]  /*7c80*/  VIADD R12, R51, 0xffffff71 ;  /* 0xffffff71330c7836 */ /* 0x000fe20000000000 */
[----:B------:R-:W-:Y:S01]  /*7c90*/  ISETP.GE.AND P3, PT, R11, R147, PT ;  /* 0x000000930b00720c */ /* 0x000fe20003f66270 */
[----:B------:R-:W2:Y:S01]  /*7ca0*/  MUFU.TANH R6, R19 ;  /* 0x0000001300067308 */ /* 0x000ea20000002400 */
[----:B------:R-:W-:Y:S01]  /*7cb0*/  VIADD R11, R51, 0xffffff70 ;  /* 0xffffff70330b7836 */ /* 0x000fe20000000000 */
[----:B------:R-:W-:Y:S01]  /*7cc0*/  FSEL R92, R9, -INF , !P2 ;  /* 0xff800000095c7808 */ /* 0x000fe20005000000 */
[----:B------:R-:W-:Y:S01]  /*7cd0*/  FMUL.FTZ R9, R13, R48 ;  /* 0x000000300d097220 */ /* 0x000fe20000410000 */
[----:B-1----:R-:W-:-:S02]  /*7ce0*/  FSEL R17, R17, -INF , !P1 ;  /* 0xff80000011117808 */ /* 0x002fc40004800000 */
[-C--:B------:R-:W-:Y:S02]  /*7cf0*/  ISETP.GT.AND P6, PT, R41, R11.reuse, PT ;  /* 0x0000000b2900720c */ /* 0x080fe40003fc4270 */
[----:B------:R-:W-:Y:S01]  /*7d00*/  ISETP.GT.AND P1, PT, R40, R11, PT ;  /* 0x0000000b2800720c */ /* 0x000fe20003f24270 */
[----:B------:R-:W1:Y:S01]  /*7d10*/  MUFU.TANH R9, R9 ;  /* 0x0000000900097308 */ /* 0x000e620000002400 */
[----:B------:R-:W-:Y:S02]  /*7d20*/  FSEL R188, R29, -INF , !P3 ;  /* 0xff8000001dbc7808 */ /* 0x000fe40005800000 */
[----:B------:R-:W-:Y:S02]  /*7d30*/  ISETP.GE.AND P3, PT, R11, R148, PT ;  /* 0x000000940b00720c */ /* 0x000fe40003f66270 */
[----:B------:R-:W-:Y:S02]  /*7d40*/  FSEL R31, R31, -INF , !P6 ;  /* 0xff8000001f1f7808 */ /* 0x000fe40007000000 */
[----:B------:R-:W-:-:S02]  /*7d50*/  FSEL R174, R7, -INF , !P1 ;  /* 0xff80000007ae7808 */ /* 0x000fc40004800000 */
[-C--:B------:R-:W-:Y:S01]  /*7d60*/  ISETP.GT.AND P1, PT, R40, R12.reuse, PT ;  /* 0x0000000c2800720c */ /* 0x080fe20003f24270 */
[----:B------:R-:W-:Y:S01]  /*7d70*/  MUFU.TANH R7, R14 ;  /* 0x0000000e00077308 */ /* 0x000fe20000002400 */
[----:B------:R-:W-:Y:S02]  /*7d80*/  FSEL R182, R17, -INF , !P5 ;  /* 0xff80000011b67808 */ /* 0x000fe40006800000 */
[----:B------:R-:W-:Y:S02]  /*7d90*/  FSEL R88, R31, -INF , !P3 ;  /* 0xff8000001f587808 */ /* 0x000fe40005800000 */
[----:B------:R-:W-:Y:S02]  /*7da0*/  ISETP.GE.AND P2, PT, R11, R147, PT ;  /* 0x000000930b00720c */ /* 0x000fe40003f46270 */
[----:B------:R-:W-:Y:S01]  /*7db0*/  ISETP.GT.AND P6, PT, R41, R12, PT ;  /* 0x0000000c2900720c */ /* 0x000fe20003fc4270 */
[----:B------:R-:W3:Y:S01]  /*7dc0*/  MUFU.TANH R11, R24 ;  /* 0x00000018000b7308 */ /* 0x000ee20000002400 */
[----:B------:R-:W-:-:S02]  /*7dd0*/  ISETP.GE.AND P5, PT, R12, R148, PT ;  /* 0x000000940c00720c */ /* 0x000fc40003fa6270 */
[----:B------:R-:W-:Y:S01]  /*7de0*/  ISETP.GE.AND P3, PT, R12, R147, PT ;  /* 0x000000930c00720c */ /* 0x000fe20003f66270 */
[C---:B------:R-:W-:Y:S01]  /*7df0*/  VIADD R12, R51.reuse, 0xffffff78 ;  /* 0xffffff78330c7836 */ /* 0x040fe20000000000 */
[----:B--2---:R-:W-:Y:S01]  /*7e00*/  FSEL R6, R6, -INF , !P1 ;  /* 0xff80000006067808 */ /* 0x004fe20004800000 */
[----:B------:R-:W-:Y:S01]  /*7e10*/  VIADD R51, R51, 0xffffff79 ;  /* 0xffffff7933337836 */ /* 0x000fe20000000000 */
[----:B------:R-:W-:Y:S02]  /*7e20*/  FSEL R5, R5, -INF , !P6 ;  /* 0xff80000005057808 */ /* 0x000fe40007000000 */
[----:B------:R-:W-:Y:S02]  /*7e30*/  FSEL R172, R6, -INF , !P3 ;  /* 0xff80000006ac7808 */ /* 0x000fe40005800000 */
[C---:B------:R-:W-:Y:S02]  /*7e40*/  ISETP.GT.AND P3, PT, R41.reuse, R51, PT ;  /* 0x000000332900720c */ /* 0x040fe40003f64270 */
[----:B------:R-:W-:-:S02]  /*7e50*/  ISETP.GT.AND P6, PT, R41, R12, PT ;  /* 0x0000000c2900720c */ /* 0x000fc40003fc4270 */
[----:B-1----:R-:W-:Y:S02]  /*7e60*/  FSEL R9, R9, -INF , !P3 ;  /* 0xff80000009097808 */ /* 0x002fe40005800000 */
[----:B------:R-:W-:Y:S02]  /*7e70*/  ISETP.GT.U32.AND P3, PT, R44, R149, PT ;  /* 0x000000952c00720c */ /* 0x000fe40003f64070 */
[----:B------:R-:W-:Y:S02]  /*7e80*/  ISETP.GT.AND P1, PT, R40, R12, PT ;  /* 0x0000000c2800720c */ /* 0x000fe40003f24270 */
[----:B------:R-:W-:Y:S02]  /*7e90*/  FSEL R174, R174, -INF , !P2 ;  /* 0xff800000aeae7808 */ /* 0x000fe40005000000 */
[----:B------:R-:W-:Y:S02]  /*7ea0*/  ISETP.GE.AND P2, PT, R12, R148, PT ;  /* 0x000000940c00720c */ /* 0x000fe40003f46270 */
[----:B---3--:R-:W-:-:S02]  /*7eb0*/  FSEL R11, R11, -INF , !P6 ;  /* 0xff8000000b0b7808 */ /* 0x008fc40007000000 */
[----:B------:R-:W-:Y:S02]  /*7ec0*/  FSEL R7, R7, -INF , !P1 ;  /* 0xff80000007077808 */ /* 0x000fe40004800000 */
[----:B------:R-:W-:Y:S02]  /*7ed0*/  ISETP.GT.AND P1, PT, R40, R51, PT ;  /* 0x000000332800720c */ /* 0x000fe40003f24270 */
[----:B------:R-:W-:Y:S02]  /*7ee0*/  FSEL R84, R5, -INF , !P5 ;  /* 0xff80000005547808 */ /* 0x000fe40006800000 */
[----:B------:R-:W-:Y:S02]  /*7ef0*/  FSEL R66, R11, -INF , !P2 ;  /* 0xff8000000b427808 */ /* 0x000fe40005000000 */
[----:B------:R-:W-:Y:S02]  /*7f00*/  ISETP.GE.AND P5, PT, R12, R147, PT ;  /* 0x000000930c00720c */ /* 0x000fe40003fa6270 */
[----:B------:R-:W-:-:S02]  /*7f10*/  ISETP.GE.AND P6, PT, R51, R148, PT ;  /* 0x000000943300720c */ /* 0x000fc40003fc6270 */
[----:B------:R-:W-:Y:S02]  /*7f20*/  ISETP.GE.AND P2, PT, R51, R147, PT ;  /* 0x000000933300720c */ /* 0x000fe40003f46270 */
[----:B------:R-:W-:Y:S02]  /*7f30*/  FSEL R15, R15, -INF , !P1 ;  /* 0xff8000000f0f7808 */ /* 0x000fe40004800000 */
        /* <DEDUP_REMOVED lines=68> */
.L_x_8947:
        /* <DEDUP_REMOVED lines=8> */
.L_x_8948:
[----:B------:R-:W-:Y:S05]  /*8400*/  BSYNC.RECONVERGENT B0 ;  /* 0x0000000000007941 */ /* 0x000fea0003800200 */
.L_x_8946:
        /* <DEDUP_REMOVED lines=16> */
.L_x_8945:
[----:B------:R-:W-:Y:S05]  /*8510*/  BSYNC.RECONVERGENT B1 ;  /* 0x0000000000017941 */ /* 0x000fea0003800200 */
.L_x_8944:
[----:B------:R-:W2:Y:S01]  /*8520*/  LD.E R60, desc[UR4][R2.64+0xdc] ;  /* 0x0000dc04023c7980 */ /* 0x000ea2000c101900 */
[----:B------:R-:W-:Y:S02]  /*8530*/  FMNMX3.FTZ R5, R0, R52, R39, !PT ;  /* 0x0000003400057276 */ /* 0x000fe40007810027 */
[----:B------:R-:W-:Y:S01]  /*8540*/  @P3 IADD3 R42, PT, PT, R42, -0x3, RZ ;  /* 0xfffffffd2a2a3810 */ /* 0x000fe20007ffe0ff */
        /* <DEDUP_REMOVED lines=29> */
[----:B------:R-:W-:Y:S02]  /*8720*/  FMNMX3.FTZ R5, R5, R122, R130, !PT ;  /* 0x0000007a05057276 */ /* 0x000fe40007810082 */
[----:B------:R-:W-:-:S02]  /*8730*/  FSEL R105, R45, RZ, P0 ;  /* 0x000000ff2d697208 */ /* 0x000fc40000000000 */
[----:B------:R-:W-:-:S03]  /*8740*/  FMNMX3.FTZ R5, R5, R120, R124, !PT ;  /* 0x0000007805057276 */ /* 0x000fc6000781007c */
[----:B------:R-:W-:Y:S01]  /*8750*/  FADD.FTZ R105, R0, -R105 ;  /* 0x8000006900697221 */ /* 0x000fe20000010000 */
[----:B------:R-:W-:Y:S02]  /*8760*/  FMNMX3.FTZ R5, R5, R114, R102, !PT ;  /* 0x0000007205057276 */ /* 0x000fe40007810066 */
[----:B------:R-:W-:Y:S02]  /*8770*/  IADD3 R0, PT, PT, R43, 0x3020, RZ ;  /* 0x000030202b007810 */ /* 0x000fe40007ffe0ff */
        /* <DEDUP_REMOVED lines=12> */
[C---:B--2---:R-:W-:Y:S01]  /*8840*/  FMUL.FTZ R57, R60.reuse, R45 ;  /* 0x0000002d3c397220 */ /* 0x044fe20000410000 */
[C---:B------:R-:W-:Y:S02]  /*8850*/  FMUL.FTZ R63, R60.reuse, R46 ;  /* 0x0000002e3c3f7220 */ /* 0x040fe40000410000 */
[C---:B------:R-:W-:Y:S01]  /*8860*/  FMUL.FTZ R107, R60.reuse, R5 ;  /* 0x000000053c6b7220 */ /* 0x040fe20000410000 */
[----:B------:R-:W-:Y:S01]  /*8870*/  FMUL.FTZ R105, R60, R105 ;  /* 0x000000693c697220 */ /* 0x000fe20000410000 */
[----:B------:R-:W-:Y:S02]  /*8880*/  FSEL R57, R57, RZ, P0 ;  /* 0x000000ff39397208 */ /* 0x000fe40000000000 */
[----:B------:R-:W-:Y:S02]  /*8890*/  FSEL R63, R63, RZ, P1 ;  /* 0x000000ff3f3f7208 */ /* 0x000fe40000800000 */
[----:B------:R-:W1:Y:S01]  /*88a0*/  MUFU.EX2 R107, R107 ;  /* 0x0000006b006b7308 */ /* 0x000e620000000800 */
[-CC-:B------:R-:W-:Y:S01]  /*88b0*/  FFMA.FTZ R47, R4, R60.reuse, -R57.reuse ;  /* 0x0000003c042f7223 */ /* 0x180fe20000010839 */
[----:B------:R-:W-:Y:S01]  /*88c0*/  IADD3 R4, PT, PT, R43, 0x3000, RZ ;  /* 0x000030002b047810 */ /* 0x000fe20007ffe0ff */
[-CC-:B------:R-:W-:Y:S01]  /*88d0*/  FFMA.FTZ R116, R54, R60.reuse, -R57.reuse ;  /* 0x0000003c36747223 */ /* 0x180fe20000010839 */
[-CC-:B------:R-:W-:Y:S01]  /*88e0*/  FFMA.FTZ R95, R58, R60.reuse, -R57.reuse ;  /* 0x0000003c3a5f7223 */ /* 0x180fe20000010839 */
[-CC-:B------:R-:W-:Y:S01]  /*88f0*/  FFMA.FTZ R58, R16, R60.reuse, -R57.reuse ;  /* 0x0000003c103a7223 */ /* 0x180fe20000010839 */
[-CC-:B------:R-:W-:Y:S01]  /*8900*/  FFMA.FTZ R54, R18, R60.reuse, -R57.reuse ;  /* 0x0000003c12367223 */ /* 0x180fe20000010839 */
[----:B------:R-:W-:Y:S01]  /*8910*/  @P4 IADD3 R0, PT, PT, R4, -0x20, RZ ;  /* 0xffffffe004004810 */ /* 0x000fe20007ffe0ff */
[----:B------:R-:W2:Y:S01]  /*8920*/  LDSM.16.MT88.4 R16, [R43+0x3000] ;  /* 0x003000002b10783b */ /* 0x000ea20000004200 */
[-CC-:B------:R-:W-:Y:S01]  /*8930*/  FFMA.FTZ R126, R52, R60.reuse, -R57.reuse ;  /* 0x0000003c347e7223 */ /* 0x180fe20000010839 */
[-C--:B------:R-:W-:Y:S01]  /*8940*/  FFMA.FTZ R99, R39, R60.reuse, -R57 ;  /* 0x0000003c27637223 */ /* 0x080fe20000010839 */
[-CC-:B------:R-:W-:Y:S01]  /*8950*/  FFMA.FTZ R103, R37, R60.reuse, -R63.reuse ;  /* 0x0000003c25677223 */ /* 0x180fe2000001083f */
[----:B------:R-:W3:Y:S01]  /*8960*/  LDSM.16.MT88.4 R4, [R0] ;  /* 0x000000000004783b */ /* 0x000ee20000004200 */
        /* <DEDUP_REMOVED lines=8> */
[-C--:B-1----:R-:W-:Y:S01]  /*89f0*/  FMUL.FTZ R12, R80, R107.reuse ;  /* 0x0000006b500c7220 */ /* 0x082fe20000410000 */
[-C--:B------:R-:W-:Y:S01]  /*8a00*/  FMUL.FTZ R13, R81, R107.reuse ;  /* 0x0000006b510d7220 */ /* 0x080fe20000410000 */
[----:B------:R-:W1:Y:S01]  /*8a10*/  LDSM.16.MT88.4 R28, [R0+0x400] ;  /* 0x00040000001c783b */ /* 0x000e620000004200 */
[----:B------:R-:W4:Y:S01]  /*8a20*/  MUFU.EX2 R99, R99 ;  /* 0x0000006300637308 */ /* 0x000f220000000800 */
[-C--:B------:R-:W-:Y:S01]  /*8a30*/  FMUL.FTZ R76, R76, R107.reuse ;  /* 0x0000006b4c4c7220 */ /* 0x080fe20000410000 */
[-C--:B------:R-:W-:Y:S01]  /*8a40*/  FMUL.FTZ R77, R77, R107.reuse ;  /* 0x0000006b4d4d7220 */ /* 0x080fe20000410000 */
[-CC-:B------:R-:W-:Y:S01]  /*8a50*/  FFMA.FTZ R108, R64, R60.reuse, -R57.reuse ;  /* 0x0000003c406c7223 */ /* 0x180fe20000010839 */
[-CC-:B------:R-:W-:Y:S01]  /*8a60*/  FFMA.FTZ R91, R62, R60.reuse, -R57.reuse ;  /* 0x0000003c3e5b7223 */ /* 0x180fe20000010839 */
[-CC-:B------:R-:W-:Y:S01]  /*8a70*/  FFMA.FTZ R98, R90, R60.reuse, -R57.reuse ;  /* 0x0000003c5a627223 */ /* 0x180fe20000010839 */
[-C--:B------:R-:W-:Y:S01]  /*8a80*/  FFMA.FTZ R89, R94, R60.reuse, -R57 ;  /* 0x0000003c5e597223 */ /* 0x080fe20000010839 */
[-CC-:B------:R-:W-:Y:S01]  /*8a90*/  FFMA.FTZ R110, R184, R60.reuse, -R63.reuse ;  /* 0x0000003cb86e7223 */ /* 0x180fe2000001083f */
[----:B------:R-:W-:Y:S01]  /*8aa0*/  MUFU.EX2 R116, R116 ;  /* 0x0000007400747308 */ /* 0x000fe20000000800 */
[-CC-:B------:R-:W-:Y:S01]  /*8ab0*/  FFMA.FTZ R93, R186, R60.reuse, -R63.reuse ;  /* 0x0000003cba5d7223 */ /* 0x180fe2000001083f */
[-CC-:B------:R-:W-:Y:S01]  /*8ac0*/  FFMA.FTZ R80, R178, R60.reuse, -R63.reuse ;  /* 0x0000003cb2507223 */ /* 0x180fe2000001083f */
[-C--:B------:R-:W-:Y:S01]  /*8ad0*/  FMUL.FTZ R32, R72, R107.reuse ;  /* 0x0000006b48207220 */ /* 0x080fe20000410000 */
[-C--:B------:R-:W-:Y:S01]  /*8ae0*/  FMUL.FTZ R33, R73, R107.reuse ;  /* 0x0000006b49217220 */ /* 0x080fe20000410000 */
[----:B------:R-:W-:Y:S01]  /*8af0*/  FFMA.FTZ R176, R176, R60, -R63 ;  /* 0x0000003cb0b07223 */ /* 0x000fe2000001083f */
[-C--:B------:R-:W-:Y:S01]  /*8b00*/  FMUL.FTZ R68, R68, R107.reuse ;  /* 0x0000006b44447220 */ /* 0x080fe20000410000 */
[----:B------:R-:W-:Y:S01]  /*8b10*/  FMUL.FTZ R69, R69, R107 ;  /* 0x0000006b45457220 */ /* 0x000fe20000410000 */
[----:B------:R-:W5:Y:S01]  /*8b20*/  MUFU.EX2 R95, R95 ;  /* 0x0000005f005f7308 */ /* 0x000f620000000800 */
[----:B----4-:R-:W-:Y:S01]  /*8b30*/  F2FP.BF16.F32.PACK_AB R9, R99, R126 ;  /* 0x0000007e6309723e */ /* 0x010fe200000010ff */
        /* <DEDUP_REMOVED lines=12> */
[-C--:B------:R-:W-:Y:S01]  /*8c00*/  FFMA.FTZ R81, R122, R60.reuse, -R63 ;  /* 0x0000003c7a517223 */ /* 0x080fe2000001083f */
[--C-:B------:R-:W-:Y:S01]  /*8c10*/  FFMA.FTZ R55, R206, R60, -R57.reuse ;  /* 0x0000003cce377223 */ /* 0x100fe20000010839 */
[----:B------:R-:W4:Y:S01]  /*8c20*/  MUFU.EX2 R101, R101 ;  /* 0x0000006500657308 */ /* 0x000f220000000800 */
[----:B-----5:R-:W-:Y:S01]  /*8c30*/  F2FP.BF16.F32.PACK_AB R11, R95, R116 ;  /* 0x000000745f0b723e */ /* 0x020fe200000010ff */
[-C--:B------:R-:W-:Y:S01]  /*8c40*/  FFMA.FTZ R53, R210, R60.reuse, -R57 ;  /* 0x0000003cd2357223 */ /* 0x080fe20000010839 */
[-CC-:B------:R-:W-:Y:S01]  /*8c50*/  FFMA.FTZ R122, R124, R60.reuse, -R63.reuse ;  /* 0x0000003c7c7a7223 */ /* 0x180fe2000001083f */
[-C--:B------:R-:W-:Y:S01]  /*8c60*/  FFMA.FTZ R113, R114, R60.reuse, -R63 ;  /* 0x0000003c72717223 */ /* 0x080fe2000001083f */
[-C--:B------:R-:W-:Y:S01]  /*8c70*/  FFMA.FTZ R52, R208, R60.reuse, -R57 ;  /* 0x0000003cd0347223 */ /* 0x080fe20000010839 */
        /* <DEDUP_REMOVED lines=8> */
[-C--:B------:R-:W-:Y:S01]  /*8d00*/  FFMA.FTZ R92, R92, R60.reuse, -R63 ;  /* 0x0000003c5c5c7223 */ /* 0x080fe2000001083f */
[-CC-:B------:R-:W-:Y:S01]  /*8d10*/  FFMA.FTZ R111, R174, R60.reuse, -R57.reuse ;  /* 0x0000003cae6f7223 */ /* 0x180fe20000010839 */
[----:B------:R-:W5:Y:S01]  /*8d20*/  MUFU.EX2 R118, R118 ;  /* 0x0000007600767308 */ /* 0x000f620000000800 */
[----:B----4-:R-:W-:Y:S01]  /*8d30*/  F2FP.BF16.F32.PACK_AB R8, R101, R103 ;  /* 0x000000676508723e */ /* 0x010fe200000010ff */
[----:B------:R-:W-:-:S06]  /*8d40*/  FFMA.FTZ R106, R128, R60, -R57 ;  /* 0x0000003c806a7223 */ /* 0x000fcc0000010839 */
[----:B------:R-:W4:Y:S08]  /*8d50*/  MUFU.EX2 R105, R105 ;  /* 0x0000006900697308 */ /* 0x000f300000000800 */
        /* <DEDUP_REMOVED lines=10> */
[-C--:B------:R-:W-:Y:S01]  /*8e00*/  FMUL.FTZ R71, R71, R105.reuse ;  /* 0x0000006947477220 */ /* 0x080fe20000410000 */
[C---:B--2---:R-:W-:Y:S01]  /*8e10*/  HMMA.16816.F32.BF16 R12, R8.reuse, R16, R12 ;  /* 0x00000010080c723c */ /* 0x044fe2000004180c */
[----:B------:R-:W-:Y:S01]  /*8e20*/  MUFU.EX2 R98, R98 ;  /* 0x0000006200627308 */ /* 0x000fe20000000800 */
[-CC-:B------:R-:W-:Y:S01]  /*8e30*/  FFMA.FTZ R75, R158, R60.reuse, -R63.reuse ;  /* 0x0000003c9e4b7223 */ /* 0x180fe2000001083f */
[-CC-:B------:R-:W-:Y:S01]  /*8e40*/  FFMA.FTZ R74, R136, R60.reuse, -R63.reuse ;  /* 0x0000003c884a7223 */ /* 0x180fe2000001083f */
[-CC-:B------:R-:W-:Y:S01]  /*8e50*/  FFMA.FTZ R82, R130, R60.reuse, -R63.reuse ;  /* 0x0000003c82527223 */ /* 0x180fe2000001083f */
[-C--:B------:R-:W-:Y:S01]  /*8e60*/  FFMA.FTZ R83, R120, R60.reuse, -R63 ;  /* 0x0000003c78537223 */ /* 0x080fe2000001083f */
[----:B------:R-:W-:Y:S01]  /*8e70*/  FFMA.FTZ R126, R169, R105, R126 ;  /* 0x00000069a97e7223 */ /* 0x000fe2000001007e */
[----:B------:R-:W-:Y:S01]  /*8e80*/  FFMA.FTZ R120, R172, R60, -R57 ;  /* 0x0000003cac787223 */ /* 0x000fe20000010839 */
[C---:B------:R-:W-:Y:S01]  /*8e90*/  HMMA.16816.F32.BF16 R16, R8.reuse, R18, R76 ;  /* 0x000000120810723c */ /* 0x040fe2000004184c */
[----:B------:R-:W2:Y:S01]  /*8ea0*/  MUFU.EX2 R89, R89 ;  /* 0x0000005900597308 */ /* 0x000ea20000000800 */
[----:B-----5:R-:W-:Y:S01]  /*8eb0*/  F2FP.BF16.F32.PACK_AB R37, R91, R108 ;  /* 0x0000006c5b25723e */ /* 0x020fe200000010ff */
[----:B------:R-:W-:Y:S01]  /*8ec0*/  FFMA.FTZ R76, R168, R107, R103 ;  /* 0x0000006ba84c7223 */ /* 0x000fe20000010067 */
[----:B------:R-:W-:Y:S01]  /*8ed0*/  FADD.FTZ R79, R99, R126 ;  /* 0x0000007e634f7221 */ /* 0x000fe20000010000 */
[-C--:B------:R-:W-:Y:S01]  /*8ee0*/  FFMA.FTZ R168, R59, R60.reuse, -R63 ;  /* 0x0000003c3ba87223 */ /* 0x080fe2000001083f */
[----:B------:R-:W-:Y:S01]  /*8ef0*/  FFMA.FTZ R169, R56, R60, -R57 ;  /* 0x0000003c38a97223 */ /* 0x000fe20000010839 */
[----:B------:R-:W-:Y:S01]  /*8f00*/  FADD.FTZ R76, R101, R76 ;  /* 0x0000004c654c7221 */ /* 0x000fe20000010000 */
[----:B---3--:R-:W-:Y:S01]  /*8f10*/  HMMA.16816.F32.BF16 R32, R8, R4, R32 ;  /* 0x000000040820723c */ /* 0x008fe20000041820 */
[----:B------:R-:W-:Y:S01]  /*8f20*/  MUFU.EX2 R110, R110 ;  /* 0x0000006e006e7308 */ /* 0x000fe20000000800 */
[----:B------:R-:W-:-:S04]  /*8f30*/  FADD.FTZ R116, R116, R79 ;  /* 0x0000004f74747221 */ /* 0x000fc80000010000 */
[----:B------:R-:W-:Y:S02]  /*8f40*/  FADD.FTZ R95, R95, R116 ;  /* 0x000000745f5f7221 */ /* 0x000fe40000010000 */
[----:B------:R-:W-:Y:S01]  /*8f50*/  HMMA.16816.F32.BF16 R8, R8, R6, R68 ;  /* 0x000000060808723c */ /* 0x000fe20000041844 */
[----:B------:R-:W3:Y:S01]  /*8f60*/  MUFU.EX2 R93, R93 ;  /* 0x0000005d005d7308 */ /* 0x000ee20000000800 */
[----:B------:R-:W4:Y:S01]  /*8f70*/  LDSM.16.MT88.4 R4, [R43+0x3800] ;  /* 0x003800002b04783b */ /* 0x000f220000004200 */
[-CC-:B------:R-:W-:Y:S01]  /*8f80*/  FFMA.FTZ R68, R170, R60.reuse, -R63.reuse ;  /* 0x0000003caa447223 */ /* 0x180fe2000001083f */
[--C-:B------:R-:W-:Y:S01]  /*8f90*/  FFMA.FTZ R71, R160, R60, -R63.reuse ;  /* 0x0000003ca0477223 */ /* 0x100fe2000001083f */
[----:B--2---:R-:W-:Y:S01]  /*8fa0*/  F2FP.BF16.F32.PACK_AB R39, R89, R98 ;  /* 0x000000625927723e */ /* 0x004fe200000010ff */
[----:B------:R-:W-:Y:S01]  /*8fb0*/  FFMA.FTZ R70, R146, R60, -R63 ;  /* 0x0000003c92467223 */ /* 0x000fe2000001083f */
[----:B------:R-:W-:Y:S02]  /*8fc0*/  FADD.FTZ R108, R108, R95 ;  /* 0x0000005f6c6c7221 */ /* 0x000fe40000010000 */
        /* <DEDUP_REMOVED lines=16> */
[----:B---3--:R-:W-:-:S02]  /*90d0*/  F2FP.BF16.F32.PACK_AB R37, R85, R94 ;  /* 0x0000005e5525723e */ /* 0x008fc400000010ff */
[----:B--2---:R-:W-:-:S03]  /*90e0*/  F2FP.BF16.F32.PACK_AB R39, R67, R90 ;  /* 0x0000005a4327723e */ /* 0x004fc600000010ff */
[----:B------:R-:W-:Y:S08]  /*90f0*/  MUFU.EX2 R68, R68 ;  /* 0x0000004400447308 */ /* 0x000ff00000000800 */
[----:B------:R-:W2:Y:S01]  /*9100*/  MUFU.EX2 R71, R71 ;  /* 0x0000004700477308 */ /* 0x000ea20000000800 */
[----:B-1----:R-:W-:Y:S01]  /*9110*/  F2FP.BF16.F32.PACK_AB R36, R69, R72 ;  /* 0x000000484524723e */ /* 0x002fe200000010ff */
[----:B------:R-:W-:-:S06]  /*9120*/  FFMA.FTZ R20, R188, R60, -R57 ;  /* 0x0000003cbc147223 */ /* 0x000fcc0000010839 */
        /* <DEDUP_REMOVED lines=49> */
[----:B------:R-:W-:Y:S01]  /*9440*/  FADD.FTZ R37, R97, R76 ;  /* 0x0000004c61257221 */ /* 0x000fe20000010000 */
[----:B---3--:R-:W-:-:S03]  /*9450*/  F2FP.BF16.F32.PACK_AB R11, R49, R50 ;  /* 0x00000032310b723e */ /* 0x008fc600000010ff */
[----:B------:R-:W-:Y:S02]  /*9460*/  FADD.FTZ R37, R118, R37 ;  /* 0x0000002576257221 */ /* 0x000fe40000010000 */
[----:B------:R-:W-:Y:S02]  /*9470*/  MUFU.EX2 R114, R114 ;  /* 0x0000007200727308 */ /* 0x000fe40000000800 */
[----:B------:R-:W-:Y:S02]  /*9480*/  FADD.FTZ R110, R110, R37 ;  /* 0x000000256e6e7221 */ /* 0x000fe40000010000 */
[----:B------:R-:W3:Y:S02]  /*9490*/  LDSM.16.MT88.4 R36, [R43+0x4800] ;  /* 0x004800002b24783b */ /* 0x000ee40000004200 */
[----:B------:R-:W-:Y:S02]  /*94a0*/  FADD.FTZ R93, R93, R110 ;  /* 0x0000006e5d5d7221 */ /* 0x000fe40000010000 */
[----:B------:R-:W4:Y:S01]  /*94b0*/  MUFU.EX2 R115, R115 ;  /* 0x0000007300737308 */ /* 0x000f220000000800 */
[----:B-1----:R-:W-:Y:S01]  /*94c0*/  F2FP.BF16.F32.PACK_AB R8, R102, R113 ;  /* 0x000000716608723e */ /* 0x002fe200000010ff */
[----:B------:R-:W-:-:S04]  /*94d0*/  FADD.FTZ R80, R80, R93 ;  /* 0x0000005d50507221 */ /* 0x000fc80000010000 */
[----:B------:R-:W-:Y:S02]  /*94e0*/  FADD.FTZ R77, R77, R80 ;  /* 0x000000504d4d7221 */ /* 0x000fe40000010000 */
[----:B------:R-:W-:Y:S02]  /*94f0*/  MUFU.EX2 R99, R100 ;  /* 0x0000006400637308 */ /* 0x000fe40000000800 */
[----:B------:R-:W-:Y:S02]  /*9500*/  FADD.FTZ R72, R72, R77 ;  /* 0x0000004d48487221 */ /* 0x000fe40000010000 */
[----:B------:R-:W-:Y:S02]  /*9510*/  LDSM.16.MT88.4 R76, [R43+0x4c00] ;  /* 0x004c00002b4c783b */ /* 0x000fe40000004200 */
[----:B------:R-:W-:Y:S02]  /*9520*/  FADD.FTZ R69, R69, R72 ;  /* 0x0000004845457221 */ /* 0x000fe40000010000 */
[----:B------:R-:W-:Y:S01]  /*9530*/  MUFU.EX2 R48, R48 ;  /* 0x0000003000307308 */ /* 0x000fe20000000800 */
[----:B----4-:R-:W-:Y:S01]  /*9540*/  F2FP.BF16.F32.PACK_AB R10, R115, R114 ;  /* 0x00000072730a723e */ /* 0x010fe200000010ff */
[----:B------:R-:W-:-:S04]  /*9550*/  FADD.FTZ R68, R68, R69 ;  /* 0x0000004544447221 */ /* 0x000fc80000010000 */
[----:B------:R-:W-:Y:S02]  /*9560*/  FADD.FTZ R71, R71, R68 ;  /* 0x0000004447477221 */ /* 0x000fe40000010000 */
[C---:B--2---:R-:W-:Y:S01]  /*9570*/  HMMA.16816.F32.BF16 R12, R8.reuse, R4, R12 ;  /* 0x00000004080c723c */ /* 0x044fe2000004180c */
[----:B------:R-:W-:Y:S01]  /*9580*/  FADD.FTZ R5, R91, R108 ;  /* 0x0000006c5b057221 */ /* 0x000fe20000010000 */
[----:B------:R-:W-:Y:S01]  /*9590*/  FADD.FTZ R70, R70, R71 ;  /* 0x0000004746467221 */ /* 0x000fe20000010000 */
[----:B------:R-:W1:Y:S02]  /*95a0*/  MUFU.EX2 R47, R47 ;  /* 0x0000002f002f7308 */ /* 0x000e640000000800 */
[----:B------:R-:W-:Y:S01]  /*95b0*/  FADD.FTZ R98, R98, R5 ;  /* 0x0000000562627221 */ /* 0x000fe20000010000 */
[----:B------:R-:W-:Y:S02]  /*95c0*/  FADD.FTZ R70, R75, R70 ;  /* 0x000000464b467221 */ /* 0x000fe40000010000 */
[C---:B------:R-:W-:Y:S01]  /*95d0*/  HMMA.16816.F32.BF16 R16, R8.reuse, R6, R16 ;  /* 0x000000060810723c */ /* 0x040fe20000041810 */
[----:B------:R-:W-:Y:S01]  /*95e0*/  FADD.FTZ R89, R89, R98 ;  /* 0x0000006259597221 */ /* 0x000fe20000010000 */
[----:B------:R-:W2:Y:S01]  /*95f0*/  LDSM.16.MT88.4 R4, [R0+0x1800] ;  /* 0x001800000004783b */ /* 0x000ea20000004200 */
[----:B------:R-:W-:Y:S01]  /*9600*/  MUFU.EX2 R20, R20 ;  /* 0x0000001400147308 */ /* 0x000fe20000000800 */
[----:B------:R-:W-:Y:S01]  /*9610*/  FADD.FTZ R73, R73, R70 ;  /* 0x0000004649497221 */ /* 0x000fe20000010000 */
[----:B------:R-:W-:Y:S01]  /*9620*/  FADD.FTZ R94, R94, R89 ;  /* 0x000000595e5e7221 */ /* 0x000fe20000010000 */
[----:B------:R4:W4:Y:S02]  /*9630*/  LDSM.16.MT88.4 R68, [R0+0x1c00] ;  /* 0x001c00000044783b */ /* 0x0009240000004200 */
[----:B-----5:R-:W-:Y:S01]  /*9640*/  HMMA.16816.F32.BF16 R32, R8, R24, R32 ;  /* 0x000000180820723c */ /* 0x020fe20000041820 */
[----:B------:R-:W-:Y:S01]  /*9650*/  FADD.FTZ R85, R85, R94 ;  /* 0x0000005e55557221 */ /* 0x000fe20000010000 */
[----:B------:R-:W-:Y:S01]  /*9660*/  FADD.FTZ R74, R74, R73 ;  /* 0x000000494a4a7221 */ /* 0x000fe20000010000 */
[----:B------:R-:W5:Y:S01]  /*9670*/  MUFU.EX2 R109, R109 ;  /* 0x0000006d006d7308 */ /* 0x000f620000000800 */
[----:B------:R-:W-:Y:S01]  /*9680*/  FFMA.FTZ R25, R88, R60, -R63 ;  /* 0x0000003c58197223 */ /* 0x000fe2000001083f */
[----:B------:R-:W-:Y:S01]  /*9690*/  FADD.FTZ R90, R90, R85 ;  /* 0x000000555a5a7221 */ /* 0x000fe20000010000 */
[----:B------:R-:W-:-:S02]  /*96a0*/  FADD.FTZ R81, R81, R74 ;  /* 0x0000004a51517221 */ /* 0x000fc40000010000 */
[----:B------:R-:W-:Y:S01]  /*96b0*/  HMMA.16816.F32.BF16 R28, R8, R26, R28 ;  /* 0x0000001a081c723c */ /* 0x000fe2000004181c */
[----:B------:R-:W-:Y:S01]  /*96c0*/  FADD.FTZ R90, R67, R90 ;  /* 0x0000005a435a7221 */ /* 0x000fe20000010000 */
[----:B------:R-:W-:Y:S01]  /*96d0*/  FADD.FTZ R82, R82, R81 ;  /* 0x0000005152527221 */ /* 0x000fe20000010000 */
[----:B------:R-:W3:Y:S01]  /*96e0*/  MUFU.EX2 R100, R104 ;  /* 0x0000006800647308 */ /* 0x000ee20000000800 */
[----:B-1----:R-:W-:Y:S01]  /*96f0*/  F2FP.BF16.F32.PACK_AB R9, R47, R48 ;  /* 0x000000302f09723e */ /* 0x002fe200000010ff */
        /* <DEDUP_REMOVED lines=8> */
[----:B------:R-:W-:-:S04]  /*9780*/  FADD.FTZ R62, R62, R65 ;  /* 0x000000413e3e7221 */ /* 0x000fc80000010000 */
[----:B------:R-:W-:Y:S02]  /*9790*/  FADD.FTZ R61, R61, R62 ;  /* 0x0000003e3d3d7221 */ /* 0x000fe40000010000 */
[----:B------:R-:W1:Y:S01]  /*97a0*/  MUFU.EX2 R24, R92 ;  /* 0x0000005c00187308 */ /* 0x000e620000000800 */
[----:B---3--:R-:W-:Y:S01]  /*97b0*/  F2FP.BF16.F32.PACK_AB R8, R100, R99 ;  /* 0x000000636408723e */ /* 0x008fe200000010ff */
[----:B------:R-:W-:-:S04]  /*97c0*/  FADD.FTZ R58, R58, R61 ;  /* 0x0000003d3a3a7221 */ /* 0x000fc80000010000 */
[----:B------:R-:W-:Y:S02]  /*97d0*/  FADD.FTZ R55, R55, R58 ;  /* 0x0000003a37377221 */ /* 0x000fe40000010000 */
[----:B------:R-:W-:Y:S02]  /*97e0*/  MUFU.EX2 R111, R111 ;  /* 0x0000006f006f7308 */ /* 0x000fe40000000800 */
[----:B------:R-:W-:-:S04]  /*97f0*/  FADD.FTZ R54, R54, R55 ;  /* 0x0000003736367221 */ /* 0x000fc80000010000 */
[----:B------:R-:W-:Y:S02]  /*9800*/  FADD.FTZ R53, R53, R54 ;  /* 0x0000003635357221 */ /* 0x000fe40000010000 */
[----:B------:R-:W3:Y:S01]  /*9810*/  MUFU.EX2 R120, R120 ;  /* 0x0000007800787308 */ /* 0x000ee20000000800 */
[----:B-1----:R-:W-:Y:S01]  /*9820*/  F2FP.BF16.F32.PACK_AB R10, R24, R91 ;  /* 0x0000005b180a723e */ /* 0x002fe200000010ff */
[----:B------:R-:W-:-:S04]  /*9830*/  FADD.FTZ R52, R52, R53 ;  /* 0x0000003534347221 */ /* 0x000fc80000010000 */
[----:B------:R-:W-:Y:S02]  /*9840*/  FADD.FTZ R51, R51, R52 ;  /* 0x0000003433337221 */ /* 0x000fe40000010000 */
[----:B------:R-:W-:Y:S01]  /*9850*/  HMMA.16816.F32.BF16 R12, R8, R36, R12 ;  /* 0x00000024080c723c */ /* 0x000fe2000004180c */
[----:B------:R-:W-:Y:S01]  /*9860*/  MUFU.EX2 R25, R25 ;  /* 0x0000001900197308 */ /* 0x000fe20000000800 */
[----:B------:R-:W-:-:S04]  /*9870*/  FADD.FTZ R50, R50, R51 ;  /* 0x0000003332327221 */ /* 0x000fc80000010000 */
[----:B------:R-:W-:Y:S02]  /*9880*/  FADD.FTZ R49, R49, R50 ;  /* 0x0000003231317221 */ /* 0x000fe40000010000 */
[----:B------:R-:W-:Y:S01]  /*9890*/  HMMA.16816.F32.BF16 R16, R8, R38, R16 ;  /* 0x000000260810723c */ /* 0x000fe20000041810 */
[----:B------:R-:W1:Y:S01]  /*98a0*/  MUFU.EX2 R26, R26 ;  /* 0x0000001a001a7308 */ /* 0x000e620000000800 */
[----:B------:R-:W-:-:S04]  /*98b0*/  FADD.FTZ R48, R48, R49 ;  /* 0x0000003130307221 */ /* 0x000fc80000010000 */
[----:B------:R-:W-:Y:S02]  /*98c0*/  FADD.FTZ R47, R47, R48 ;  /* 0x000000302f2f7221 */ /* 0x000fe40000010000 */
[----:B--2---:R-:W-:Y:S01]  /*98d0*/  HMMA.16816.F32.BF16 R32, R8, R4, R32 ;  /* 0x000000040820723c */ /* 0x004fe20000041820 */
[----:B------:R-:W-:Y:S01]  /*98e0*/  MUFU.EX2 R106, R106 ;  /* 0x0000006a006a7308 */ /* 0x000fe20000000800 */
[----:B---3--:R-:W-:-:S06]  /*98f0*/  F2FP.BF16.F32.PACK_AB R5, R120, R111 ;  /* 0x0000006f7805723e */ /* 0x008fcc00000010ff */
[----:B------:R-:W-:Y:S01]  /*9900*/  HMMA.16816.F32.BF16 R28, R8, R6, R28 ;  /* 0x00000006081c723c */ /* 0x000fe2000004181c */
[----:B------:R-:W-:Y:S01]  /*9910*/  FADD.FTZ R9, R113, R122 ;  /* 0x0000007a71097221 */ /* 0x000fe20000010000 */
[----:B------:R-:W-:Y:S01]  /*9920*/  MUFU.EX2 R27, R27 ;  /* 0x0000001b001b7308 */ /* 0x000fe20000000800 */
[----:B-1----:R-:W-:Y:S02]  /*9930*/  F2FP.BF16.F32.PACK_AB R4, R26, R25 ;  /* 0x000000191a04723e */ /* 0x002fe400000010ff */
[----:B------:R-:W-:-:S04]  /*9940*/  FADD.FTZ R9, R102, R9 ;  /* 0x0000000966097221 */ /* 0x000fc80000010000 */
[----:B----4-:R-:W-:Y:S01]  /*9950*/  FADD.FTZ R0, R114, R9 ;  /* 0x0000000972007221 */ /* 0x010fe20000010000 */
[----:B------:R-:W1:Y:S03]  /*9960*/  MUFU.EX2 R168, R168 ;  /* 0x000000a800a87308 */ /* 0x000e660000000800 */
[----:B------:R-:W-:-:S04]  /*9970*/  FADD.FTZ R0, R115, R0 ;  /* 0x0000000073007221 */ /* 0x000fc80000010000 */
[----:B------:R-:W-:Y:S01]  /*9980*/  FADD.FTZ R99, R99, R0 ;  /* 0x0000000063637221 */ /* 0x000fe20000010000 */
[----:B------:R-:W2:Y:S01]  /*9990*/  MUFU.EX2 R169, R169 ;  /* 0x000000a900a97308 */ /* 0x000ea20000000800 */
[----:B------:R-:W-:Y:S01]  /*99a0*/  FADD.FTZ R0, R20, R47 ;  /* 0x0000002f14007221 */ /* 0x000fe20000010000 */
[-C--:B------:R-:W-:Y:S01]  /*99b0*/  MOV R20, R46.reuse ;  /* 0x0000002e00147202 */ /* 0x080fe20000000f00 */
[----:B------:R-:W-:Y:S01]  /*99c0*/  FADD.FTZ R100, R100, R99 ;  /* 0x0000006364647221 */ /* 0x000fe20000010000 */
[----:B------:R-:W-:Y:S01]  /*99d0*/  @P3 MOV R20, R46 ;  /* 0x0000002e00143202 */ /* 0x000fe20000000f00 */
[----:B------:R-:W-:Y:S02]  /*99e0*/  FADD.FTZ R0, R109, R0 ;  /* 0x000000006d007221 */ /* 0x000fe40000010000 */
[----:B------:R-:W-:Y:S02]  /*99f0*/  FADD.FTZ R91, R91, R100 ;  /* 0x000000645b5b7221 */ /* 0x000fe40000010000 */
[----:B------:R-:W-:Y:S01]  /*9a00*/  FADD.FTZ R111, R111, R0 ;  /* 0x000000006f6f7221 */ /* 0x000fe20000010000 */
[----:B-1----:R-:W-:Y:S01]  /*9a10*/  F2FP.BF16.F32.PACK_AB R6, R168, R27 ;  /* 0x0000001ba806723e */ /* 0x002fe200000010ff */
[----:B------:R-:W-:Y:S01]  /*9a20*/  FADD.FTZ R24, R24, R91 ;  /* 0x0000005b18187221 */ /* 0x000fe20000010000 */
[-C--:B------:R-:W-:Y:S01]  /*9a30*/  MOV R0, R45.reuse ;  /* 0x0000002d00007202 */ /* 0x080fe20000000f00 */
[----:B------:R-:W-:Y:S01]  /*9a40*/  FADD.FTZ R111, R120, R111 ;  /* 0x0000006f786f7221 */ /* 0x000fe20000010000 */
[----:B------:R-:W-:Y:S01]  /*9a50*/  @P3 MOV R0, R45 ;  /* 0x0000002d00003202 */ /* 0x000fe20000000f00 */
[----:B------:R-:W-:Y:S01]  /*9a60*/  FADD.FTZ R25, R25, R24 ;  /* 0x0000001819197221 */ /* 0x000fe20000010000 */
[----:B--2---:R-:W-:Y:S01]  /*9a70*/  F2FP.BF16.F32.PACK_AB R7, R169, R106 ;  /* 0x0000006aa907723e */ /* 0x004fe200000010ff */
[----:B------:R-:W-:-:S02]  /*9a80*/  FADD.FTZ R106, R106, R111 ;  /* 0x0000006f6a6a7221 */ /* 0x000fc40000010000 */
[----:B------:R-:W-:Y:S02]  /*9a90*/  FADD.FTZ R26, R26, R25 ;  /* 0x000000191a1a7221 */ /* 0x000fe40000010000 */
[----:B------:R-:W-:Y:S02]  /*9aa0*/  FADD.FTZ R169, R169, R106 ;  /* 0x0000006aa9a97221 */ /* 0x000fe40000010000 */
[----:B------:R-:W-:Y:S01]  /*9ab0*/  FADD.FTZ R27, R27, R26 ;  /* 0x0000001a1b1b7221 */ /* 0x000fe20000010000 */
[----:B------:R-:W-:Y:S03]  /*9ac0*/  HMMA.16816.F32.BF16 R80, R4, R76, R12 ;  /* 0x0000004c0450723c */ /* 0x000fe6000004180c */
[----:B------:R-:W-:-:S05]  /*9ad0*/  FADD.FTZ R168, R168, R27 ;  /* 0x0000001ba8a87221 */ /* 0x000fca0000010000 */
[C---:B------:R-:W-:Y:S08]  /*9ae0*/  HMMA.16816.F32.BF16 R72, R4.reuse, R68, R32 ;  /* 0x000000440448723c */ /* 0x040ff00000041820 */
[C---:B------:R-:W-:Y:S08]  /*9af0*/  HMMA.16816.F32.BF16 R76, R4.reuse, R78, R16 ;  /* 0x0000004e044c723c */ /* 0x040ff00000041810 */
[----:B------:R-:W-:Y:S01]  /*9b00*/  HMMA.16816.F32.BF16 R68, R4, R70, R28 ;  /* 0x000000460444723c */ /* 0x000fe2000004181c */
[----:B------:R-:W-:-:S04]  /*9b10*/  NOP ;  /* 0x0000000000007918 */ /* 0x000fc80000000000 */
[----:B------:R-:W-:-:S15]  /*9b20*/  @P3 BRA `(.L_x_8949) ;  /* 0x0000000000043947 */ /* 0x000fde0003800000 */
.L_x_8940:
[----:B------:R-:W-:-:S07]  /*9b30*/  IADD3 R42, PT, PT, R44, -0x1, RZ ;  /* 0xffffffff2c2a7810 */ /* 0x000fce0007ffe0ff */
.L_x_8949:
[----:B------:R-:W-:Y:S05]  /*9b40*/  BSYNC B2 ;  /* 0x0000000000027941 */ /* 0x000fea0003800000 */
.L_x_8939:
[----:B------:R-:W-:-:S13]  /*9b50*/  ISETP.GE.AND P0, PT, R42, R149, PT ;  /* 0x000000952a00720c */ /* 0x000fda0003f06270 */
[----:B------:R-:W-:Y:S05]  /*9b60*/  @!P0 BRA `(.L_x_8950) ;  /* 0x00000040009c8947 */ /* 0x000fea0003800000 */
[----:B------:R-:W-:Y:S01]  /*9b70*/  IMAD.SHL.U32 R4, R42, 0x80, RZ ;  /* 0x000000802a047824 */ /* 0x000fe200078e00ff */
        /* <DEDUP_REMOVED lines=11> */
.L_x_8957:
        /* <DEDUP_REMOVED lines=78> */
.L_x_8952:
[----:B------:R-:W-:Y:S05]  /*a110*/  BSYNC.RECONVERGENT B0 ;  /* 0x0000000000007941 */ /* 0x000fea0003800200 */
.L_x_8951:
[----:B------:R-:W-:Y:S01]  /*a120*/  IADD3 R174, P0, PT, R140, R152, RZ ;  /* 0x000000988cae7210 */ /* 0x000fe20007f1e0ff */
[----:B------:R-:W1:Y:S01]  /*a130*/  S2UR UR6, SR_CgaCtaId ;  /* 0x00000000000679c3 */ /* 0x000e620000008800 */
[----:B------:R-:W-:Y:S01]  /*a140*/  SHF.L.U32 R136, R86, 0x5, RZ ;  /* 0x0000000556887819 */ /* 0x000fe200000006ff */
[----:B------:R-:W-:Y:S01]  /*a150*/  UMOV UR7, 0x400 ;  /* 0x0000040000077882 */ /* 0x000fe20000000000 */
[----:B------:R-:W-:Y:S01]  /*a160*/  IADD3.X R175, PT, PT, R141, R153, RZ, P0, !PT ;  /* 0x000000998daf7210 */ /* 0x000fe200007fe4ff */
[----:B------:R-:W-:Y:S01]  /*a170*/  BSSY.RECONVERGENT B1, `(.L_x_8953) ;  /* 0x0000144000017945 */ /* 0x000fe20003800200 */
[-C--:B------:R-:W-:Y:S02]  /*a180*/  IADD3 R172, P0, PT, R174, R140.reuse, RZ ;  /* 0x0000008caeac7210 */ /* 0x080fe40007f1e0ff */
[----:B------:R-:W-:Y:S02]  /*a190*/  MOV R116, 0x20 ;  /* 0x0000002000747802 */ /* 0x000fe40000000f00 */
[-C--:B------:R-:W-:Y:S02]  /*a1a0*/  IADD3.X R173, PT, PT, R175, R141.reuse, RZ, P0, !PT ;  /* 0x0000008dafad7210 */ /* 0x080fe400007fe4ff */
[----:B------:R-:W-:Y:S02]  /*a1b0*/  IADD3 R176, P0, PT, R172, R140, RZ ;  /* 0x0000008cacb07210 */ /* 0x000fe40007f1e0ff */
[----:B------:R-:W-:Y:S02]  /*a1c0*/  LOP3.LUT P2, RZ, R86, 0x4, RZ, 0xc0, !PT ;  /* 0x0000000456ff7812 */ /* 0x000fe4000784c0ff */
[----:B------:R-:W-:Y:S02]  /*a1d0*/  IADD3.X R177, PT, PT, R173, R141, RZ, P0, !PT ;  /* 0x0000008dadb17210 */ /* 0x000fe400007fe4ff */
[----:B------:R-:W-:Y:S02]  /*a1e0*/  SEL R116, R116, 0xffffffe0, !P2 ;  /* 0xffffffe074747807 */ /* 0x000fe40005000000 */
[C---:B------:R-:W-:Y:S02]  /*a1f0*/  SHF.L.U32 R143, R86.reuse, 0x3, RZ ;  /* 0x00000003568f7819 */ /* 0x040fe400000006ff */
[C---:B------:R-:W-:Y:S02]  /*a200*/  SHF.L.U32 R89, R86.reuse, 0x4, RZ ;  /* 0x0000000456597819 */ /* 0x040fe400000006ff */
[----:B------:R-:W-:Y:S01]  /*a210*/  LOP3.LUT R170, R143, 0xc0, RZ, 0xc0, !PT ;  /* 0x000000c08faa7812 */ /* 0x000fe200078ec0ff */
[----:B-1----:R-:W-:Y:S01]  /*a220*/  ULEA UR6, UR6, UR7, 0x18 ;  /* 0x0000000706067291 */ /* 0x002fe2000f8ec0ff */
[C---:B------:R-:W-:Y:S02]  /*a230*/  LOP3.LUT R133, R89.reuse, 0x3e00, RZ, 0xc0, !PT ;  /* 0x00003e0059857812 */ /* 0x040fe400078ec0ff */
[----:B------:R-:W-:Y:S02]  /*a240*/  LOP3.LUT R89, R89, 0x100, RZ, 0xc0, !PT ;  /* 0x0000010059597812 */ /* 0x000fe400078ec0ff */
[--C-:B------:R-:W-:Y:S02]  /*a250*/  LOP3.LUT R93, R133, 0x20, R136.reuse, 0xf8, !PT ;  /* 0x00000020855d7812 */ /* 0x100fe400078ef888 */
[--C-:B------:R-:W-:Y:S02]  /*a260*/  LOP3.LUT R88, R89, 0x20, R136.reuse, 0xf8, !PT ;  /* 0x0000002059587812 */ /* 0x100fe400078ef888 */
[--C-:B------:R-:W-:Y:S02]  /*a270*/  LOP3.LUT R90, R93, 0x100, R136.reuse, 0xf8, !PT ;  /* 0x000001005d5a7812 */ /* 0x100fe400078ef888 */
[----:B------:R-:W-:Y:S02]  /*a280*/  MOV R134, UR6 ;  /* 0x0000000600867c02 */ /* 0x000fe40008000f00 */
[C---:B------:R-:W-:Y:S02]  /*a290*/  SHF.L.U32 R87, R86.reuse, 0x2, RZ ;  /* 0x0000000256577819 */ /* 0x040fe400000006ff */
[----:B------:R-:W-:Y:S02]  /*a2a0*/  LOP3.LUT R163, R86, 0x18, RZ, 0xc0, !PT ;  /* 0x0000001856a37812 */ /* 0x000fe400078ec0ff */
[----:B------:R-:W-:Y:S02]  /*a2b0*/  LOP3.LUT R0, R87, 0x18, RZ, 0xc0, !PT ;  /* 0x0000001857007812 */ /* 0x000fe400078ec0ff */
[----:B------:R-:W-:Y:S02]  /*a2c0*/  LOP3.LUT R163, R170, R163, RZ, 0xfc, !PT ;  /* 0x000000a3aaa37212 */ /* 0x000fe400078efcff */
[C---:B------:R-:W-:Y:S02]  /*a2d0*/  LOP3.LUT R170, R143.reuse, 0x1f20, RZ, 0xc0, !PT ;  /* 0x00001f208faa7812 */ /* 0x040fe400078ec0ff */
[----:B------:R-:W-:Y:S02]  /*a2e0*/  LOP3.LUT R91, R86, 0x8, RZ, 0xc0, !PT ;  /* 0x00000008565b7812 */ /* 0x000fe400078ec0ff */
[----:B------:R-:W-:Y:S02]  /*a2f0*/  LOP3.LUT R144, R143, 0x18, RZ, 0xc0, !PT ;  /* 0x000000188f907812 */ /* 0x000fe400078ec0ff */
[----:B------:R-:W-:Y:S02]  /*a300*/  LOP3.LUT R91, R91, 0xc0, R136, 0xf8, !PT ;  /* 0x000000c05b5b7812 */ /* 0x000fe400078ef888 */
[----:B------:R-:W-:Y:S02]  /*a310*/  LOP3.LUT R171, R163, R144, RZ, 0x3c, !PT ;  /* 0x00000090a3ab7212 */ /* 0x000fe400078e3cff */
[----:B------:R-:W-:Y:S02]  /*a320*/  LOP3.LUT R91, R88, R91, R0, 0xf6, !PT ;  /* 0x0000005b585b7212 */ /* 0x000fe400078ef600 */
[----:B------:R-:W-:Y:S02]  /*a330*/  LOP3.LUT R171, R170, R171, RZ, 0xfc, !PT ;  /* 0x000000abaaab7212 */ /* 0x000fe400078efcff */
[-C--:B------:R-:W-:Y:S02]  /*a340*/  LEA R137, R91, R134.reuse, 0x1 ;  /* 0x000000865b897211 */ /* 0x080fe400078e08ff */
[----:B------:R-:W-:Y:S02]  /*a350*/  LEA R161, R171, R134, 0x1 ;  /* 0x00000086aba17211 */ /* 0x000fe400078e08ff */
[----:B------:R-:W-:Y:S02]  /*a360*/  SHF.R.U32.HI R132, RZ, 0x1, R86 ;  /* 0x00000001ff847819 */ /* 0x000fe40000011656 */
[----:B------:R-:W-:Y:S01]  /*a370*/  IADD3 R158, PT, PT, R158, -0x1, RZ ;  /* 0xffffffff9e9e7810 */ /* 0x000fe20007ffe0ff */
[----:B------:R-:W-:Y:S01]  /*a380*/  @!PT LDS RZ, [RZ] ;  /* 0x00000000fffff984 */ /* 0x000fe20000000800 */
[----:B------:R-:W-:Y:S01]  /*a390*/  @!PT LDS RZ, [RZ] ;  /* 0x00000000fffff984 */ /* 0x000fe20000000800 */
[----:B------:R-:W-:Y:S01]  /*a3a0*/  @!PT LDS RZ, [RZ] ;  /* 0x00000000fffff984 */ /* 0x000fe20000000800 */
[----:B------:R-:W-:Y:S01]  /*a3b0*/  LDGSTS.E.BYPASS.LTC128B.128 [R161+0x3000], desc[UR4][R152.64] ;  /* 0x0300000098a17fae */ /* 0x000fe2000b981a04 */
[----:B------:R-:W-:Y:S02]  /*a3c0*/  LOP3.LUT R135, R132, 0x8, RZ, 0xc0, !PT ;  /* 0x0000000884877812 */ /* 0x000fe400078ec0ff */
[----:B------:R-:W-:Y:S02]  /*a3d0*/  ISETP.GT.AND P0, PT, R158, R149, PT ;  /* 0x000000959e00720c */ /* 0x000fe40003f04270 */
[----:B------:R-:W-:Y:S03]  /*a3e0*/  LOP3.LUT R135, R135, 0xc0, R136, 0xf8, !PT ;  /* 0x000000c087877812 */ /* 0x000fe600078ef888 */
[----:B------:R-:W-:Y:S01]  /*a3f0*/  LDGSTS.E.BYPASS.LTC128B.128 [R161+0x3800], desc[UR4][R174.64] ;  /* 0x03800000aea17fae */ /* 0x000fe2000b981a04 */
[----:B------:R-:W-:Y:S02]  /*a400*/  LOP3.LUT R135, R135, R0, RZ, 0x3c, !PT ;  /* 0x0000000087877212 */ /* 0x000fe400078e3cff */
[----:B------:R-:W-:Y:S02]  /*a410*/  IADD3 R0, PT, PT, R116, R137, RZ ;  /* 0x0000008974007210 */ /* 0x000fe40007ffe0ff */
[----:B------:R-:W-:Y:S03]  /*a420*/  LOP3.LUT R89, R90, R135, RZ, 0xfc, !PT ;  /* 0x000000875a597212 */ /* 0x000fe600078efcff */
[----:B------:R1:W-:Y:S01]  /*a430*/  LDGSTS.E.BYPASS.LTC128B.128 [R161+0x4000], desc[UR4][R172.64] ;  /* 0x04000000aca17fae */ /* 0x0003e2000b981a04 */
[----:B------:R-:W-:Y:S04]  /*a440*/  LEA R117, R89, R134, 0x1 ;  /* 0x0000008659757211 */ /* 0x000fe800078e08ff */
[----:B------:R-:W-:Y:S03]  /*a450*/  IADD3 R124, PT, PT, R117, R116, RZ ;  /* 0x00000074757c7210 */ /* 0x000fe60007ffe0ff */
[----:B------:R2:W-:Y:S08]  /*a460*/  LDGSTS.E.BYPASS.LTC128B.128 [R161+0x4800], desc[UR4][R176.64] ;  /* 0x04800000b0a17fae */ /* 0x0005f0000b981a04 */
        /* <DEDUP_REMOVED lines=260> */
.L_x_8956:
[----:B------:R-:W-:Y:S05]  /*b4b0*/  BSYNC.RECONVERGENT B0 ;  /* 0x0000000000007941 */ /* 0x000fea0003800200 */
.L_x_8955:
        /* <DEDUP_REMOVED lines=15> */
.L_x_8954:
[----:B------:R-:W-:Y:S05]  /*b5b0*/  BSYNC.RECONVERGENT B1 ;  /* 0x0000000000017941 */ /* 0x000fea0003800200 */
.L_x_8953:
[CC--:B------:R-:W-:Y:S01]  /*b5c0*/  ISETP.GE.AND P1, PT, R160.reuse, R146.reuse, PT ;  /* 0x00000092a000720c */ /* 0x0c0fe20003f26270 */
[----:B------:R-:W3:Y:S01]  /*b5d0*/  LD.E R21, desc[UR4][R2.64+0xdc] ;  /* 0x0000dc0402157980 */ /* 0x000ee2000c101900 */
[----:B------:R-:W-:Y:S01]  /*b5e0*/  LOP3.LUT R135, R135, 0x120, R136, 0xf8, !PT ;  /* 0x0000012087877812 */ /* 0x000fe200078ef888 */
[C---:B------:R-:W-:Y:S01]  /*b5f0*/  VIADD R12, R160.reuse, 0xffffffe1 ;  /* 0xffffffe1a00c7836 */ /* 0x040fe20000000000 */
[----:B-1----:R-:W-:Y:S01]  /*b600*/  FSEL R29, R233, -INF , P1 ;  /* 0xff800000e91d7808 */ /* 0x002fe20000800000 */
[C---:B------:R-:W-:Y:S01]  /*b610*/  VIADD R14, R160.reuse, 0xfffffff1 ;  /* 0xfffffff1a00e7836 */ /* 0x040fe20000000000 */
[CC--:B------:R-:W-:Y:S01]  /*b620*/  ISETP.GE.AND P1, PT, R160.reuse, R145.reuse, PT ;  /* 0x00000091a000720c */ /* 0x0c0fe20003f26270 */
[C---:B------:R-:W-:Y:S02]  /*b630*/  VIADD R32, R160.reuse, 0x29 ;  /* 0x00000029a0207836 */ /* 0x040fe40000000000 */
[----:B------:R-:W-:Y:S01]  /*b640*/  VIADD R33, R160, 0x30 ;  /* 0x00000030a0217836 */ /* 0x000fe20000000000 */
        /* <DEDUP_REMOVED lines=50> */
[C---:B------:R-:W-:Y:S02]  /*b970*/  ISETP.GE.AND P6, PT, R0.reuse, R148, PT ;  /* 0x000000940000720c */ /* 0x040fe40003fc6270 */
        /* <DEDUP_REMOVED lines=64> */
[----:B------:R-:W-:Y:S02]  /*bd80*/  FSEL R43, R176, -INF , !P6 ;  /* 0xff800000b02b7808 */ /* 0x000fe40007000000 */
[----:B------:R-:W-:Y:S02]  /*bd90*/  ISETP.GE.AND P6, PT, R8, R148, PT ;  /* 0x000000940800720c */ /* 0x000fe40003fc6270 */
[----:B------:R-:W-:Y:S02]  /*bda0*/  ISETP.GE.AND P1, PT, R0, R146, PT ;  /* 0x000000920000720c */ /* 0x000fe40003f26270 */
[----:B------:R-:W-:Y:S02]  /*bdb0*/  FSEL R183, R183, -INF , !P6 ;  /* 0xff800000b7b77808 */ /* 0x000fe40007000000 */
[----:B------:R-:W-:Y:S02]  /*bdc0*/  ISETP.GE.AND P6, PT, R12, R148, PT ;  /* 0x000000940c00720c */ /* 0x000fe40003fc6270 */
[----:B------:R-:W-:Y:S02]  /*bdd0*/  FSEL R180, R180, -INF , P1 ;  /* 0xff800000b4b47808 */ /* 0x000fe40000800000 */
[----:B------:R-:W-:Y:S02]  /*bde0*/  ISETP.GE.AND P1, PT, R10, R146, PT ;  /* 0x000000920a00720c */ /* 0x000fe40003f26270 */
[----:B------:R-:W-:Y:S02]  /*bdf0*/  FSEL R89, R229, -INF , P0 ;  /* 0xff800000e5597808 */ /* 0x000fe40000000000 */
[----:B------:R-:W-:Y:S02]  /*be00*/  FSEL R185, R185, -INF , P1 ;  /* 0xff800000b9b97808 */ /* 0x000fe40000800000 */
[----:B------:R-:W-:Y:S02]  /*be10*/  ISETP.GE.AND P1, PT, R160, R148, PT ;  /* 0x00000094a000720c */ /* 0x000fe40003f26270 */
[-C--:B------:R-:W-:Y:S02]  /*be20*/  ISETP.GE.AND P0, PT, R25, R145.reuse, PT ;  /* 0x000000911900720c */ /* 0x080fe40003f06270 */
[----:B------:R-:W-:Y:S02]  /*be30*/  FSEL R29, R29, -INF , !P1 ;  /* 0xff8000001d1d7808 */ /* 0x000fe40004800000 */
[----:B------:R-:W-:Y:S02]  /*be40*/  ISETP.GE.AND P1, PT, R35, R146, PT ;  /* 0x000000922300720c */ /* 0x000fe40003f26270 */
[----:B------:R-:W-:Y:S02]  /*be50*/  FSEL R137, R212, -INF , P0 ;  /* 0xff800000d4897808 */ /* 0x000fe40000000000 */
[-C--:B------:R-:W-:Y:S02]  /*be60*/  ISETP.GE.AND P0, PT, R27, R145.reuse, PT ;  /* 0x000000911b00720c */ /* 0x080fe40003f06270 */
[----:B------:R-:W-:Y:S02]  /*be70*/  FSEL R47, R230, -INF , P1 ;  /* 0xff800000e62f7808 */ /* 0x000fe40000800000 */
[----:B------:R-:W-:Y:S02]  /*be80*/  FSEL R127, R214, -INF , P0 ;  /* 0xff800000d67f7808 */ /* 0x000fe40000000000 */
[----:B------:R-:W-:Y:S02]  /*be90*/  ISETP.GE.AND P0, PT, R30, R145, PT ;  /* 0x000000911e00720c */ /* 0x000fe40003f06270 */
[C---:B------:R-:W-:Y:S01]  /*bea0*/  ISETP.GE.AND P1, PT, R160.reuse, R147, PT ;  /* 0x00000093a000720c */ /* 0x040fe20003f26270 */
[----:B------:R-:W-:Y:S01]  /*beb0*/  VIADD R160, R160, 0xffffff80 ;  /* 0xffffff80a0a07836 */ /* 0x000fe20000000000 */
[----:B------:R-:W-:Y:S02]  /*bec0*/  FSEL R119, R217, -INF , P0 ;  /* 0xff800000d9777808 */ /* 0x000fe40000000000 */
[-C--:B------:R-:W-:Y:S02]  /*bed0*/  ISETP.GE.AND P0, PT, R32, R145.reuse, PT ;  /* 0x000000912000720c */ /* 0x080fe40003f06270 */
[----:B------:R-:W-:Y:S02]  /*bee0*/  FSEL R9, R9, -INF , !P1 ;  /* 0xff80000009097808 */ /* 0x000fe40004800000 */
[----:B------:R-:W-:Y:S02]  /*bef0*/  FSEL R93, R224, -INF , P0 ;  /* 0xff800000e05d7808 */ /* 0x000fe40000000000 */
[-C--:B------:R-:W-:Y:S02]  /*bf00*/  ISETP.GE.AND P0, PT, R36, R145.reuse, PT ;  /* 0x000000912400720c */ /* 0x080fe40003f06270 */
[-C--:B------:R-:W-:Y:S02]  /*bf10*/  ISETP.GE.AND P1, PT, R28, R145.reuse, PT ;  /* 0x000000911c00720c */ /* 0x080fe40003f26270 */
[----:B------:R-:W-:Y:S02]  /*bf20*/  FSEL R170, R170, -INF , P0 ;  /* 0xff800000aaaa7808 */ /* 0x000fe40000000000 */
[----:B------:R-:W-:Y:S02]  /*bf30*/  FSEL R101, R222, -INF , P1 ;  /* 0xff800000de657808 */ /* 0x000fe40000800000 */
        /* <DEDUP_REMOVED lines=13> */
[-C--:B------:R-:W-:Y:S02]  /*c010*/  ISETP.GE.AND P5, PT, R23, R146.reuse, PT ;  /* 0x000000921700720c */ /* 0x080fe40003fa6270 */
[----:B------:R-:W-:Y:S02]  /*c020*/  FSEL R91, R188, -INF , !P6 ;  /* 0xff800000bc5b7808 */ /* 0x000fe40007000000 */
[----:B------:R-:W-:Y:S02]  /*c030*/  FSEL R121, R220, -INF , P5 ;  /* 0xff800000dc797808 */ /* 0x000fe40002800000 */
[----:B------:R-:W-:Y:S02]  /*c040*/  ISETP.GE.AND P5, PT, R28, R146, PT ;  /* 0x000000921c00720c */ /* 0x000fe40003fa6270 */
[----:B------:R-:W-:Y:S02]  /*c050*/  ISETP.GE.AND P6, PT, R26, R148, PT ;  /* 0x000000941a00720c */ /* 0x000fe40003fc6270 */
[----:B------:R-:W-:Y:S02]  /*c060*/  FSEL R117, R223, -INF , P5 ;  /* 0xff800000df757808 */ /* 0x000fe40002800000 */
[-C--:B------:R-:W-:Y:S02]  /*c070*/  ISETP.GE.AND P5, PT, R22, R145.reuse, PT ;  /* 0x000000911600720c */ /* 0x080fe40003fa6270 */
[----:B------:R-:W-:Y:S02]  /*c080*/  FSEL R181, R206, -INF , !P6 ;  /* 0xff800000ceb57808 */ /* 0x000fe40007000000 */
[----:B------:R-:W-:Y:S02]  /*c090*/  FSEL R207, R207, -INF , P5 ;  /* 0xff800000cfcf7808 */ /* 0x000fe40002800000 */
[----:B------:R-:W-:Y:S02]  /*c0a0*/  ISETP.GE.AND P5, PT, R33, R146, PT ;  /* 0x000000922100720c */ /* 0x000fe40003fa6270 */
[C---:B------:R-:W-:Y:S02]  /*c0b0*/  ISETP.GE.AND P6, PT, R31.reuse, R148, PT ;  /* 0x000000941f00720c */ /* 0x040fe40003fc6270 */
[----:B------:R-:W-:Y:S02]  /*c0c0*/  FSEL R226, R226, -INF , P5 ;  /* 0xff800000e2e27808 */ /* 0x000fe40002800000 */
[----:B------:R-:W-:Y:S02]  /*c0d0*/  ISETP.GE.AND P5, PT, R31, R145, PT ;  /* 0x000000911f00720c */ /* 0x000fe40003fa6270 */
[----:B------:R-:W-:Y:S02]  /*c0e0*/  FSEL R175, R209, -INF , !P6 ;  /* 0xff800000d1af7808 */ /* 0x000fe40007000000 */
        /* <DEDUP_REMOVED lines=11> */
[----:B------:R-:W-:Y:S02]  /*c1a0*/  FSEL R53, R174, -INF , !P1 ;  /* 0xff800000ae357808 */ /* 0x000fe40004800000 */
[----:B------:R-:W-:Y:S02]  /*c1b0*/  ISETP.GE.AND P1, PT, R4, R147, PT ;  /* 0x000000930400720c */ /* 0x000fe40003f26270 */
[----:B------:R-:W-:Y:S02]  /*c1c0*/  FSEL R59, R227, -INF , P5 ;  /* 0xff800000e33b7808 */ /* 0x000fe40002800000 */
        /* <DEDUP_REMOVED lines=140> */
[----:B------:R-:W-:Y:S02]  /*ca90*/  FSEL R50, R50, RZ, P1 ;  /* 0x000000ff32327208 */ /* 0x000fe40000800000 */
[----:B--2---:R-:W-:Y:S03]  /*caa0*/  FMNMX.FTZ R0, R5, R0, !PT ;  /* 0x0000000005007209 */ /* 0x004fe60007810000 */
[-CC-:B------:R-:W-:Y:S01]  /*cab0*/  FFMA.FTZ R100, R43, R21.reuse, -R50.reuse ;  /* 0x000000152b647223 */ /* 0x180fe20000010832 */
[-CC-:B------:R-:W-:Y:S01]  /*cac0*/  FFMA.FTZ R109, R39, R21.reuse, -R50.reuse ;  /* 0x00000015276d7223 */ /* 0x180fe20000010832 */
[-CC-:B------:R-:W-:Y:S01]  /*cad0*/  FFMA.FTZ R96, R37, R21.reuse, -R50.reuse ;  /* 0x0000001525607223 */ /* 0x180fe20000010832 */
[-C--:B------:R-:W-:Y:S01]  /*cae0*/  FFMA.FTZ R111, R45, R21.reuse, -R50 ;  /* 0x000000152d6f7223 */ /* 0x080fe20000010832 */
[----:B------:R-:W-:Y:S02]  /*caf0*/  IMAD R45, R135, 0x2, R134 ;  /* 0x00000002872d7824 */ /* 0x000fe400078e0286 */
[-CC-:B------:R-:W-:Y:S01]  /*cb00*/  FFMA.FTZ R106, R51, R21.reuse, -R50.reuse ;  /* 0x00000015336a7223 */ /* 0x180fe20000010832 */
[----:B------:R-:W-:Y:S01]  /*cb10*/  MUFU.EX2 R100, R100 ;  /* 0x0000006400647308 */ /* 0x000fe20000000800 */
[-CC-:B------:R-:W-:Y:S01]  /*cb20*/  FFMA.FTZ R51, R41, R21.reuse, -R50.reuse ;  /* 0x0000001529337223 */ /* 0x180fe20000010832 */
[----:B------:R-:W-:Y:S01]  /*cb30*/  VIADD R44, R45, 0x3020 ;  /* 0x000030202d2c7836 */ /* 0x000fe20000000000 */
[----:B------:R-:W-:Y:S01]  /*cb40*/  LDSM.16.MT88.4 R36, [R45+0x3400] ;  /* 0x003400002d24783b */ /* 0x000fe20000004200 */
[----:B------:R-:W-:Y:S01]  /*cb50*/  FMUL.FTZ R46, R21, R0 ;  /* 0x00000000152e7220 */ /* 0x000fe20000410000 */
[----:B------:R-:W-:Y:S01]  /*cb60*/  FSETP.NEU.FTZ.AND P0, PT, R0, -INF , PT ;  /* 0xff8000000000780b */ /* 0x000fe20003f1d000 */
[-CC-:B------:R-:W-:Y:S01]  /*cb70*/  FFMA.FTZ R104, R49, R21.reuse, -R50.reuse ;  /* 0x0000001531687223 */ /* 0x180fe20000010832 */
[-CC-:B------:R-:W-:Y:S03]  /*cb80*/  FFMA.FTZ R49, R11, R21.reuse, -R50.reuse ;  /* 0x000000150b317223 */ /* 0x180fe60000010832 */
[----:B------:R-:W-:Y:S01]  /*cb90*/  MUFU.EX2 R106, R106 ;  /* 0x0000006a006a7308 */ /* 0x000fe20000000800 */
[----:B------:R-:W-:Y:S01]  /*cba0*/  FSEL R46, R46, RZ, P0 ;  /* 0x000000ff2e2e7208 */ /* 0x000fe20000000000 */
[-CC-:B------:R-:W-:Y:S01]  /*cbb0*/  FFMA.FTZ R52, R29, R21.reuse, -R50.reuse ;  /* 0x000000151d347223 */ /* 0x180fe20000010832 */
[----:B------:R-:W-:Y:S01]  /*cbc0*/  FSEL R4, R0, RZ, P0 ;  /* 0x000000ff00047208 */ /* 0x000fe20000000000 */
[-CC-:B------:R-:W-:Y:S01]  /*cbd0*/  FFMA.FTZ R99, R183, R21.reuse, -R50.reuse ;  /* 0x00000015b7637223 */ /* 0x180fe20000010832 */
[-C--:B------:R-:W-:Y:S01]  /*cbe0*/  FFMA.FTZ R92, R185, R21.reuse, -R50 ;  /* 0x00000015b95c7223 */ /* 0x080fe20000010832 */
[-CC-:B------:R-:W-:Y:S01]  /*cbf0*/  FFMA.FTZ R88, R15, R21.reuse, -R46.reuse ;  /* 0x000000150f587223 */ /* 0x180fe2000001082e */
[-CC-:B------:R-:W-:Y:S03]  /*cc00*/  FFMA.FTZ R94, R63, R21.reuse, -R46.reuse ;  /* 0x000000153f5e7223 */ /* 0x180fe6000001082e */
[----:B------:R-:W1:Y:S01]  /*cc10*/  MUFU.EX2 R104, R104 ;  /* 0x0000006800687308 */ /* 0x000e620000000800 */
[-CC-:B------:R-:W-:Y:S01]  /*cc20*/  FFMA.FTZ R63, R13, R21.reuse, -R46.reuse ;  /* 0x000000150d3f7223 */ /* 0x180fe2000001082e */
[----:B------:R-:W-:Y:S01]  /*cc30*/  FADD.FTZ R4, -R4, R85 ;  /* 0x0000005504047221 */ /* 0x000fe20000010100 */
[----:B------:R-:W2:Y:S01]  /*cc40*/  LDSM.16.MT88.4 R12, [R45+0x3000] ;  /* 0x003000002d0c783b */ /* 0x000ea20000004200 */
[-CC-:B------:R-:W-:Y:S01]  /*cc50*/  FFMA.FTZ R62, R9, R21.reuse, -R46.reuse ;  /* 0x00000015093e7223 */ /* 0x180fe2000001082e */
[-CC-:B------:R-:W-:Y:S01]  /*cc60*/  FFMA.FTZ R26, R97, R21.reuse, -R46.reuse ;  /* 0x00000015611a7223 */ /* 0x180fe2000001082e */
[-CC-:B------:R-:W-:Y:S01]  /*cc70*/  FFMA.FTZ R91, R91, R21.reuse, -R46.reuse ;  /* 0x000000155b5b7223 */ /* 0x180fe2000001082e */
[-CC-:B------:R-:W-:Y:S03]  /*cc80*/  FFMA.FTZ R64, R203, R21.reuse, -R46.reuse ;  /* 0x00000015cb407223 */ /* 0x180fe6000001082e */
[----:B------:R-:W3:Y:S01]  /*cc90*/  MUFU.EX2 R111, R111 ;  /* 0x0000006f006f7308 */ /* 0x000ee20000000800 */
[-C--:B------:R-:W-:Y:S01]  /*cca0*/  FFMA.FTZ R113, R6, R21.reuse, -R46 ;  /* 0x0000001506717223 */ /* 0x080fe2000001082e */
[----:B------:R-:W-:Y:S01]  /*ccb0*/  FADD.FTZ R6, -R7, R84 ;  /* 0x0000005407067221 */ /* 0x000fe20000010100 */
[----:B------:R-:W-:Y:S01]  /*ccc0*/  FMUL.FTZ R7, R21, R4 ;  /* 0x0000000415077220 */ /* 0x000fe20000410000 */
[----:B------:R-:W-:Y:S02]  /*ccd0*/  VIADD R4, R45, 0x3000 ;  /* 0x000030002d047836 */ /* 0x000fe40000000000 */
[-CC-:B------:R-:W-:Y:S01]  /*cce0*/  FFMA.FTZ R102, R53, R21.reuse, -R46.reuse ;  /* 0x0000001535667223 */ /* 0x180fe2000001082e */
[-CC-:B------:R-:W-:Y:S01]  /*ccf0*/  FFMA.FTZ R107, R61, R21.reuse, -R46.reuse ;  /* 0x000000153d6b7223 */ /* 0x180fe2000001082e */
[-CC-:B------:R-:W-:Y:S02]  /*cd00*/  FFMA.FTZ R61, R209, R21.reuse, -R46.reuse ;  /* 0x00000015d13d7223 */ /* 0x180fe4000001082e */
[----:B------:R-:W-:Y:S01]  /*cd10*/  MUFU.EX2 R113, R113 ;  /* 0x0000007100717308 */ /* 0x000fe20000000800 */
[----:B------:R-:W-:Y:S01]  /*cd20*/  @P2 VIADD R44, R4, 0xffffffe0 ;  /* 0xffffffe0042c2836 */ /* 0x000fe20000000000 */
[----:B-1----:R-:W-:Y:S01]  /*cd30*/  F2FP.BF16.F32.PACK_AB R28, R104, R106 ;  /* 0x0000006a681c723e */ /* 0x002fe200000010ff */
[-CC-:B------:R-:W-:Y:S01]  /*cd40*/  FFMA.FTZ R98, R57, R21.reuse, -R46.reuse ;  /* 0x0000001539627223 */ /* 0x180fe2000001082e */
[----:B------:R-:W-:Y:S01]  /*cd50*/  FMUL.FTZ R5, R21, R6 ;  /* 0x0000000615057220 */ /* 0x000fe20000410000 */
[-CC-:B------:R-:W-:Y:S01]  /*cd60*/  FFMA.FTZ R103, R65, R21.reuse, -R46.reuse ;  /* 0x0000001541677223 */ /* 0x180fe2000001082e */
[----:B------:R-:W1:Y:S01]  /*cd70*/  LDSM.16.MT88.4 R32, [R44] ;  /* 0x000000002c20783b */ /* 0x000e620000004200 */
[--C-:B------:R-:W-:Y:S03]  /*cd80*/  FFMA.FTZ R95, R67, R21, -R46.reuse ;  /* 0x00000015435f7223 */ /* 0x100fe6000001082e */
[----:B------:R-:W4:Y:S01]  /*cd90*/  MUFU.EX2 R102, R102 ;  /* 0x0000006600667308 */ /* 0x000f220000000800 */
[----:B---3--:R-:W-:Y:S01]  /*cda0*/  F2FP.BF16.F32.PACK_AB R30, R100, R111 ;  /* 0x0000006f641e723e */ /* 0x008fe200000010ff */
[-C--:B------:R-:W-:Y:S01]  /*cdb0*/  FFMA.FTZ R67, R19, R21.reuse, -R46 ;  /* 0x0000001513437223 */ /* 0x080fe2000001082e */
[-CC-:B------:R-:W-:Y:S01]  /*cdc0*/  FFMA.FTZ R97, R187, R21.reuse, -R50.reuse ;  /* 0x00000015bb617223 */ /* 0x180fe20000010832 */
[-CC-:B------:R-:W-:Y:S01]  /*cdd0*/  FFMA.FTZ R90, R189, R21.reuse, -R50.reuse ;  /* 0x00000015bd5a7223 */ /* 0x180fe20000010832 */
[-CC-:B------:R-:W-:Y:S01]  /*cde0*/  FFMA.FTZ R66, R191, R21.reuse, -R50.reuse ;  /* 0x00000015bf427223 */ /* 0x180fe20000010832 */
[----:B------:R-:W3:Y:S01]  /*cdf0*/  LDSM.16.MT88.4 R40, [R44+0x400] ;  /* 0x000400002c28783b */ /* 0x000ee20000004200 */
[-CC-:B------:R-:W-:Y:S03]  /*ce00*/  FFMA.FTZ R65, R193, R21.reuse, -R50.reuse ;  /* 0x00000015c1417223 */ /* 0x180fe60000010832 */
[----:B------:R-:W-:Y:S01]  /*ce10*/  MUFU.EX2 R107, R107 ;  /* 0x0000006b006b7308 */ /* 0x000fe20000000800 */
[-CC-:B------:R-:W-:Y:S01]  /*ce20*/  FFMA.FTZ R60, R195, R21.reuse, -R50.reuse ;  /* 0x00000015c33c7223 */ /* 0x180fe20000010832 */
[-C--:B------:R-:W-:Y:S01]  /*ce30*/  FFMA.FTZ R57, R197, R21.reuse, -R50 ;  /* 0x00000015c5397223 */ /* 0x080fe20000010832 */
[-C--:B------:R-:W-:Y:S01]  /*ce40*/  FFMA.FTZ R56, R205, R21.reuse, -R46 ;  /* 0x00000015cd387223 */ /* 0x080fe2000001082e */
[-C--:B------:R-:W-:Y:S01]  /*ce50*/  FFMA.FTZ R54, R199, R21.reuse, -R50 ;  /* 0x00000015c7367223 */ /* 0x080fe20000010832 */
[-CC-:B------:R-:W-:Y:S01]  /*ce60*/  FFMA.FTZ R53, R213, R21.reuse, -R46.reuse ;  /* 0x00000015d5357223 */ /* 0x180fe2000001082e */
[-C--:B------:R-:W-:Y:S01]  /*ce70*/  FFMA.FTZ R58, R201, R21.reuse, -R46 ;  /* 0x00000015c93a7223 */ /* 0x080fe2000001082e */
[--C-:B------:R-:W-:Y:S03]  /*ce80*/  FFMA.FTZ R84, R123, R21, -R50.reuse ;  /* 0x000000157b547223 */ /* 0x100fe60000010832 */
[----:B------:R-:W5:Y:S01]  /*ce90*/  MUFU.EX2 R98, R98 ;  /* 0x0000006200627308 */ /* 0x000f620000000800 */
[----:B----4-:R-:W-:Y:S01]  /*cea0*/  F2FP.BF16.F32.PACK_AB R29, R102, R113 ;  /* 0x00000071661d723e */ /* 0x010fe200000010ff */
[-C--:B------:R-:W-:Y:S01]  /*ceb0*/  FFMA.FTZ R85, R121, R21.reuse, -R50 ;  /* 0x0000001579557223 */ /* 0x080fe20000010832 */
[-CC-:B------:R-:W-:Y:S01]  /*cec0*/  FFMA.FTZ R108, R119, R21.reuse, -R46.reuse ;  /* 0x00000015776c7223 */ /* 0x180fe2000001082e */
[-C--:B------:R-:W-:Y:S01]  /*ced0*/  FFMA.FTZ R115, R115, R21.reuse, -R46 ;  /* 0x0000001573737223 */ /* 0x080fe2000001082e */
[-CC-:B------:R-:W-:Y:S01]  /*cee0*/  FFMA.FTZ R110, R117, R21.reuse, -R50.reuse ;  /* 0x00000015756e7223 */ /* 0x180fe20000010832 */
[-C--:B------:R-:W-:Y:S01]  /*cef0*/  FFMA.FTZ R105, R105, R21.reuse, -R50 ;  /* 0x0000001569697223 */ /* 0x080fe20000010832 */
[-CC-:B------:R-:W-:Y:S03]  /*cf00*/  FFMA.FTZ R101, R101, R21.reuse, -R46.reuse ;  /* 0x0000001565657223 */ /* 0x180fe6000001082e */
[----:B------:R-:W4:Y:S01]  /*cf10*/  MUFU.EX2 R25, R5 ;  /* 0x0000000500197308 */ /* 0x000f220000000800 */
[-CC-:B------:R-:W-:Y:S01]  /*cf20*/  FFMA.FTZ R93, R93, R21.reuse, -R46.reuse ;  /* 0x000000155d5d7223 */ /* 0x180fe2000001082e */
[--C-:B------:R-:W-:Y:S01]  /*cf30*/  FFMA.FTZ R55, R55, R21, -R46.reuse ;  /* 0x0000001537377223 */ /* 0x100fe2000001082e */
[----:B------:R-:W-:Y:S01]  /*cf40*/  ISETP.GT.AND P0, PT, R158, R149, PT ;  /* 0x000000959e00720c */ /* 0x000fe20003f04270 */
[--C-:B------:R-:W-:Y:S06]  /*cf50*/  FFMA.FTZ R23, R23, R21, -R46.reuse ;  /* 0x0000001517177223 */ /* 0x100fec000001082e */
[----:B------:R-:W2:Y:S01]  /*cf60*/  MUFU.EX2 R24, R7 ;  /* 0x0000000700187308 */ /* 0x000ea20000000800 */
[----:B-----5:R-:W-:Y:S09]  /*cf70*/  F2FP.BF16.F32.PACK_AB R31, R98, R107 ;  /* 0x0000006b621f723e */ /* 0x020ff200000010ff */
[----:B------:R-:W-:Y:S01]  /*cf80*/  MUFU.EX2 R109, R109 ;  /* 0x0000006d006d7308 */ /* 0x000fe20000000800 */
[C---:B----4-:R-:W-:Y:S01]  /*cf90*/  FMUL.FTZ R8, R25.reuse, R76 ;  /* 0x0000004c19087220 */ /* 0x050fe20000410000 */
[C---:B------:R-:W-:Y:S01]  /*cfa0*/  FMUL.FTZ R9, R25.reuse, R77 ;  /* 0x0000004d19097220 */ /* 0x040fe20000410000 */
[C---:B------:R-:W-:Y:S01]  /*cfb0*/  FMUL.FTZ R16, R25.reuse, R68 ;  /* 0x0000004419107220 */ /* 0x040fe20000410000 */
[C---:B------:R-:W-:Y:S01]  /*cfc0*/  FMUL.FTZ R4, R25.reuse, R80 ;  /* 0x0000005019047220 */ /* 0x040fe20000410000 */
[----:B------:R-:W-:Y:S01]  /*cfd0*/  FMUL.FTZ R5, R25, R81 ;  /* 0x0000005119057220 */ /* 0x000fe20000410000 */
[----:B------:R-:W-:Y:S01]  /*cfe0*/  FFMA.FTZ R68, R177, R21, -R46 ;  /* 0x00000015b1447223 */ /* 0x000fe2000001082e */
[----:B------:R-:W-:Y:S03]  /*cff0*/  FFMA.FTZ R106, R25, R168, R106 ;  /* 0x000000a8196a7223 */ /* 0x000fe6000001006a */
[----:B------:R-:W4:Y:S01]  /*d000*/  MUFU.EX2 R96, R96 ;  /* 0x0000006000607308 */ /* 0x000f220000000800 */
        /* <DEDUP_REMOVED lines=21> */
[----:B------:R-:W-:Y:S01]  /*d160*/  FMUL.FTZ R17, R25, R69 ;  /* 0x0000004519117220 */ /* 0x000fe20000410000 */
[-C--:B------:R-:W-:Y:S01]  /*d170*/  FFMA.FTZ R69, R179, R21.reuse, -R46 ;  /* 0x00000015b3457223 */ /* 0x080fe2000001082e */
[-C--:B------:R-:W-:Y:S01]  /*d180*/  FFMA.FTZ R73, R173, R21.reuse, -R50 ;  /* 0x00000015ad497223 */ /* 0x080fe20000010832 */
[-CC-:B------:R-:W-:Y:S01]  /*d190*/  FFMA.FTZ R75, R171, R21.reuse, -R46.reuse ;  /* 0x00000015ab4b7223 */ /* 0x180fe2000001082e */
[-CC-:B------:R-:W-:Y:S03]  /*d1a0*/  FFMA.FTZ R74, R137, R21.reuse, -R46.reuse ;  /* 0x00000015894a7223 */ /* 0x180fe6000001082e */
[----:B------:R-:W5:Y:S01]  /*d1b0*/  MUFU.EX2 R92, R92 ;  /* 0x0000005c005c7308 */ /* 0x000f620000000800 */
[C---:B-1----:R-:W-:Y:S03]  /*d1c0*/  HMMA.16816.F32.BF16 R12, R28.reuse, R32, R12 ;  /* 0x000000201c0c723c */ /* 0x042fe6000004180c */
[-CC-:B------:R-:W-:Y:S01]  /*d1d0*/  FFMA.FTZ R82, R127, R21.reuse, -R46.reuse ;  /* 0x000000157f527223 */ /* 0x180fe2000001082e */
[----:B------:R-:W-:Y:S01]  /*d1e0*/  FFMA.FTZ R83, R125, R21, -R46 ;  /* 0x000000157d537223 */ /* 0x000fe2000001082e */
[----:B------:R-:W-:Y:S01]  /*d1f0*/  FADD.FTZ R102, R102, R113 ;  /* 0x0000007166667221 */ /* 0x000fe20000010000 */
[----:B------:R-:W-:Y:S03]  /*d200*/  FADD.FTZ R106, R104, R106 ;  /* 0x0000006a686a7221 */ /* 0x000fe60000010000 */
[----:B------:R-:W-:Y:S01]  /*d210*/  MUFU.EX2 R95, R95 ;  /* 0x0000005f005f7308 */ /* 0x000fe20000000800 */
[----:B------:R-:W-:Y:S01]  /*d220*/  HMMA.16816.F32.BF16 R16, R28, R34, R16 ;  /* 0x000000221c10723c */ /* 0x000fe20000041810 */
[----:B------:R-:W1:Y:S02]  /*d230*/  LDSM.16.MT88.4 R32, [R45+0x3800] ;  /* 0x003800002d20783b */ /* 0x000e640000004200 */
[----:B----4-:R-:W-:Y:S01]  /*d240*/  F2FP.BF16.F32.PACK_AB R28, R96, R109 ;  /* 0x0000006d601c723e */ /* 0x010fe200000010ff */
[----:B------:R-:W-:Y:S01]  /*d250*/  FADD.FTZ R107, R107, R102 ;  /* 0x000000666b6b7221 */ /* 0x000fe20000010000 */
[----:B--2---:R-:W-:Y:S01]  /*d260*/  F2FP.BF16.F32.PACK_AB R29, R94, R103 ;  /* 0x000000675e1d723e */ /* 0x004fe200000010ff */
[----:B------:R-:W-:Y:S03]  /*d270*/  FADD.FTZ R111, R111, R106 ;  /* 0x0000006a6f6f7221 */ /* 0x000fe60000010000 */
[----:B------:R-:W2:Y:S01]  /*d280*/  MUFU.EX2 R26, R26 ;  /* 0x0000001a001a7308 */ /* 0x000ea20000000800 */
[----:B-----5:R-:W-:Y:S01]  /*d290*/  F2FP.BF16.F32.PACK_AB R30, R92, R99 ;  /* 0x000000635c1e723e */ /* 0x020fe200000010ff */
        /* <DEDUP_REMOVED lines=8> */
[----:B------:R-:W-:Y:S01]  /*d320*/  MUFU.EX2 R90, R90 ;  /* 0x0000005a005a7308 */ /* 0x000fe20000000800 */
[----:B--2---:R-:W-:Y:S01]  /*d330*/  F2FP.BF16.F32.PACK_AB R31, R26, R95 ;  /* 0x0000005f1a1f723e */ /* 0x004fe200000010ff */
[----:B------:R-:W-:Y:S01]  /*d340*/  FADD.FTZ R95, R95, R94 ;  /* 0x0000005e5f5f7221 */ /* 0x000fe20000010000 */
[----:B------:R-:W-:Y:S03]  /*d350*/  FADD.FTZ R92, R92, R99 ;  /* 0x000000635c5c7221 */ /* 0x000fe60000010000 */
[----:B------:R-:W-:Y:S04]  /*d360*/  FADD.FTZ R76, R26, R95 ;  /* 0x0000005f1a4c7221 */ /* 0x000fe80000010000 */
[----:B------:R-:W2:Y:S01]  /*d370*/  MUFU.EX2 R91, R91 ;  /* 0x0000005b005b7308 */ /* 0x000ea20000000800 */
[C---:B------:R-:W-:Y:S09]  /*d380*/  HMMA.16816.F32.BF16 R4, R28.reuse, R36, R4 ;  /* 0x000000241c04723c */ /* 0x040ff20000041804 */
[----:B------:R-:W4:Y:S01]  /*d390*/  MUFU.EX2 R88, R88 ;  /* 0x0000005800587308 */ /* 0x000f220000000800 */
[C---:B------:R-:W-:Y:S01]  /*d3a0*/  HMMA.16816.F32.BF16 R8, R28.reuse, R38, R8 ;  /* 0x000000261c08723c */ /* 0x040fe20000041808 */
[----:B------:R-:W5:Y:S08]  /*d3b0*/  LDSM.16.MT88.4 R36, [R44+0x800] ;  /* 0x000800002c24783b */ /* 0x000f700000004200 */
[----:B------:R-:W-:Y:S01]  /*d3c0*/  MUFU.EX2 R66, R66 ;  /* 0x0000004200427308 */ /* 0x000fe20000000800 */
[C---:B---3--:R-:W-:Y:S03]  /*d3d0*/  HMMA.16816.F32.BF16 R12, R28.reuse, R40, R12 ;  /* 0x000000281c0c723c */ /* 0x048fe6000004180c */
[----:B--2---:R-:W-:Y:S06]  /*d3e0*/  FADD.FTZ R77, R91, R76 ;  /* 0x0000004c5b4d7221 */ /* 0x004fec0000010000 */
[----:B------:R-:W2:Y:S01]  /*d3f0*/  MUFU.EX2 R65, R65 ;  /* 0x0000004100417308 */ /* 0x000ea20000000800 */
[----:B------:R-:W-:Y:S01]  /*d400*/  HMMA.16816.F32.BF16 R16, R28, R42, R16 ;  /* 0x0000002a1c10723c */ /* 0x000fe20000041810 */
[----:B------:R-:W3:Y:S02]  /*d410*/  LDSM.16.MT88.4 R40, [R45+0x3c00] ;  /* 0x003c00002d28783b */ /* 0x000ee40000004200 */
[----:B----4-:R-:W-:Y:S01]  /*d420*/  FADD.FTZ R77, R88, R77 ;  /* 0x0000004d584d7221 */ /* 0x010fe20000010000 */
[----:B------:R-:W-:Y:S01]  /*d430*/  F2FP.BF16.F32.PACK_AB R28, R90, R97 ;  /* 0x000000615a1c723e */ /* 0x000fe200000010ff */
[----:B------:R-:W-:Y:S01]  /*d440*/  FADD.FTZ R97, R97, R92 ;  /* 0x0000005c61617221 */ /* 0x000fe20000010000 */
[----:B------:R-:W-:Y:S03]  /*d450*/  F2FP.BF16.F32.PACK_AB R29, R88, R91 ;  /* 0x0000005b581d723e */ /* 0x000fe600000010ff */
[----:B------:R-:W-:Y:S01]  /*d460*/  MUFU.EX2 R64, R64 ;  /* 0x0000004000407308 */ /* 0x000fe20000000800 */
[----:B------:R-:W-:Y:S09]  /*d470*/  FADD.FTZ R97, R90, R97 ;  /* 0x000000615a617221 */ /* 0x000ff20000010000 */
[----:B------:R-:W4:Y:S01]  /*d480*/  MUFU.EX2 R63, R63 ;  /* 0x0000003f003f7308 */ /* 0x000f220000000800 */
[C---:B--2---:R-:W-:Y:S01]  /*d490*/  F2FP.BF16.F32.PACK_AB R30, R65.reuse, R66 ;  /* 0x00000042411e723e */ /* 0x044fe200000010ff */
[----:B------:R-:W-:Y:S04]  /*d4a0*/  FADD.FTZ R66, R66, R97 ;  /* 0x0000006142427221 */ /* 0x000fe80000010000 */
[----:B------:R-:W-:Y:S04]  /*d4b0*/  FADD.FTZ R65, R65, R66 ;  /* 0x0000004241417221 */ /* 0x000fe80000010000 */
[----:B------:R-:W-:Y:S10]  /*d4c0*/  MUFU.EX2 R60, R60 ;  /* 0x0000003c003c7308 */ /* 0x000ff40000000800 */
[----:B------:R-:W2:Y:S01]  /*d4d0*/  MUFU.EX2 R57, R57 ;  /* 0x0000003900397308 */ /* 0x000ea20000000800 */
[----:B----4-:R-:W-:Y:S09]  /*d4e0*/  F2FP.BF16.F32.PACK_AB R31, R63, R64 ;  /* 0x000000403f1f723e */ /* 0x010ff200000010ff */
[----:B------:R-:W-:Y:S01]  /*d4f0*/  MUFU.EX2 R61, R61 ;  /* 0x0000003d003d7308 */ /* 0x000fe20000000800 */
[C---:B-1----:R-:W-:Y:S09]  /*d500*/  HMMA.16816.F32.BF16 R4, R28.reuse, R32, R4 ;  /* 0x000000201c04723c */ /* 0x042ff20000041804 */
[----:B------:R-:W1:Y:S01]  /*d510*/  MUFU.EX2 R56, R56 ;  /* 0x0000003800387308 */ /* 0x000e620000000800 */
[C---:B------:R-:W-:Y:S01]  /*d520*/  HMMA.16816.F32.BF16 R8, R28.reuse, R34, R8 ;  /* 0x000000221c08723c */ /* 0x040fe20000041808 */
[----:B------:R-:W4:Y:S08]  /*d530*/  LDSM.16.MT88.4 R32, [R44+0xc00] ;  /* 0x000c00002c20783b */ /* 0x000f300000004200 */
[----:B------:R-:W-:Y:S01]  /*d540*/  MUFU.EX2 R54, R54 ;  /* 0x0000003600367308 */ /* 0x000fe20000000800 */
[C---:B-----5:R-:W-:Y:S09]  /*d550*/  HMMA.16816.F32.BF16 R12, R28.reuse, R36, R12 ;  /* 0x000000241c0c723c */ /* 0x060ff2000004180c */
[----:B------:R-:W5:Y:S01]  /*d560*/  MUFU.EX2 R51, R51 ;  /* 0x0000003300337308 */ /* 0x000f620000000800 */
        /* <DEDUP_REMOVED lines=8> */
[C---:B-----5:R-:W-:Y:S01]  /*d5f0*/  F2FP.BF16.F32.PACK_AB R30, R51.reuse, R54 ;  /* 0x00000036331e723e */ /* 0x060fe200000010ff */
        /* <DEDUP_REMOVED lines=79> */
[----:B------:R-:W-:Y:S10]  /*daf0*/  MUFU.EX2 R40, R40 ;  /* 0x0000002800287308 */ /* 0x000ff40000000800 */
[----:B------:R-:W2:Y:S01]  /*db00*/  MUFU.EX2 R43, R43 ;  /* 0x0000002b002b7308 */ /* 0x000ea20000000800 */
[----:B-1----:R-:W-:Y:S07]  /*db10*/  F2FP.BF16.F32.PACK_AB R27, R41, R98 ;  /* 0x00000062291b723e */ /* 0x002fee00000010ff */
[C---:B---3--:R-:W-:Y:S02]  /*db20*/  HMMA.16816.F32.BF16 R4, R24.reuse, R28, R4 ;  /* 0x0000001c1804723c */ /* 0x048fe40000041804 */
[----:B------:R-:W-:Y:S06]  /*db30*/  MUFU.EX2 R42, R42 ;  /* 0x0000002a002a7308 */ /* 0x000fec0000000800 */
[C---:B------:R-:W-:Y:S01]  /*db40*/  HMMA.16816.F32.BF16 R8, R24.reuse, R30, R8 ;  /* 0x0000001e1808723c */ /* 0x040fe20000041808 */
[----:B------:R-:W1:Y:S03]  /*db50*/  LDSM.16.MT88.4 R28, [R44+0x1c00] ;  /* 0x001c00002c1c783b */ /* 0x000e660000004200 */
[----:B------:R-:W3:Y:S04]  /*db60*/  MUFU.EX2 R55, R55 ;  /* 0x0000003700377308 */ /* 0x000ee80000000800 */
[C---:B-----5:R-:W-:Y:S06]  /*db70*/  HMMA.16816.F32.BF16 R12, R24.reuse, R32, R12 ;  /* 0x00000020180c723c */ /* 0x060fec000004180c */
[----:B------:R-:W-:Y:S01]  /*db80*/  MUFU.EX2 R36, R36 ;  /* 0x0000002400247308 */ /* 0x000fe20000000800 */
[----:B------:R-:W-:Y:S01]  /*db90*/  FADD.FTZ R33, R75, R68 ;  /* 0x000000444b217221 */ /* 0x000fe20000010000 */
[----:B--2---:R-:W-:Y:S03]  /*dba0*/  F2FP.BF16.F32.PACK_AB R68, R43, R40 ;  /* 0x000000282b44723e */ /* 0x004fe600000010ff */
        /* <DEDUP_REMOVED lines=10> */
[----:B------:R-:W-:Y:S01]  /*dc50*/  FADD.FTZ R85, R85, R84 ;  /* 0x0000005455557221 */ /* 0x000fe20000010000 */
[----:B------:R-:W-:Y:S02]  /*dc60*/  IMAD.MOV.U32 R84, RZ, RZ, R20 ;  /* 0x000000ffff547224 */ /* 0x000fe400078e0014 */
[----:B------:R-:W-:Y:S01]  /*dc70*/  FADD.FTZ R115, R115, R108 ;  /* 0x0000006c73737221 */ /* 0x000fe20000010000 */
[----:B------:R-:W-:Y:S04]  /*dc80*/  FADD.FTZ R110, R110, R85 ;  /* 0x000000556e6e7221 */ /* 0x000fe80000010000 */
[----:B------:R-:W3:Y:S01]  /*dc90*/  MUFU.EX2 R46, R46 ;  /* 0x0000002e002e7308 */ /* 0x000ee20000000800 */
[----:B--2---:R-:W-:Y:S01]  /*dca0*/  F2FP.BF16.F32.PACK_AB R70, R37, R36 ;  /* 0x000000242546723e */ /* 0x004fe200000010ff */
[----:B------:R-:W-:Y:S01]  /*dcb0*/  FADD.FTZ R98, R98, R115 ;  /* 0x0000007362627221 */ /* 0x000fe20000010000 */
[----:B------:R-:W-:Y:S01]  /*dcc0*/  FADD.FTZ R105, R105, R110 ;  /* 0x0000006e69697221 */ /* 0x000fe20000010000 */
[----:B------:R-:W-:Y:S02]  /*dcd0*/  IMAD.MOV.U32 R85, RZ, RZ, R0 ;  /* 0x000000ffff557224 */ /* 0x000fe400078e0000 */
[----:B------:R-:W-:Y:S01]  /*dce0*/  FADD.FTZ R41, R41, R98 ;  /* 0x0000006229297221 */ /* 0x000fe20000010000 */
[----:B------:R-:W-:Y:S04]  /*dcf0*/  FADD.FTZ R40, R40, R105 ;  /* 0x0000006928287221 */ /* 0x000fe80000010000 */
[----:B------:R-:W-:Y:S04]  /*dd00*/  FADD.FTZ R43, R43, R40 ;  /* 0x000000282b2b7221 */ /* 0x000fe80000010000 */
[----:B------:R-:W-:Y:S01]  /*dd10*/  FADD.FTZ R36, R36, R43 ;  /* 0x0000002b24247221 */ /* 0x000fe20000010000 */
[----:B---3--:R-:W-:Y:S03]  /*dd20*/  F2FP.BF16.F32.PACK_AB R71, R46, R23 ;  /* 0x000000172e47723e */ /* 0x008fe600000010ff */
[----:B------:R-:W-:Y:S04]  /*dd30*/  FADD.FTZ R168, R37, R36 ;  /* 0x0000002425a87221 */ /* 0x000fe80000010000 */
        /* <DEDUP_REMOVED lines=10> */
.L_x_8950:
        /* <DEDUP_REMOVED lines=11> */
.L_x_8966:
        /* <DEDUP_REMOVED lines=76> */
.L_x_8959:
        /* <DEDUP_REMOVED lines=45> */
.L_x_8961:
[----:B------:R-:W-:Y:S05]  /*e620*/  BSYNC.RECONVERGENT B0 ;  /* 0x0000000000007941 */ /* 0x000fea0003800200 */
.L_x_8960:
[----:B------:R-:W-:Y:S01]  /*e630*/  MOV R155, 0x0 ;  /* 0x00000000009b7802 */ /* 0x000fe20000000f00 */
[----:B---3--:R1:W-:Y:S03]  /*e640*/  @!P1 ST.E.128 desc[UR4][R28.64], R12 ;  /* 0x0000000c1c009985 */ /* 0x0083e6000c101d04 */
[----:B-12-4-:R-:W-:Y:S05]  /*e650*/  @P0 RET.REL.NODEC R154 `(_ZN5flash24flash_fwd_splitkv_kernelI23Flash_fwd_kernel_traitsILi32ELi64ELi128ELi4ELb0ELb0EN7cutlass10bfloat16_tE19Flash_kernel_traitsILi32ELi64ELi128ELi4ES3_EELb0ELb1ELb0ELb0ELb1ELb1ELb0ELb0EEEvNS_16Flash_fwd_paramsE) ;  /* 0xffffff189a680950 */ /* 0x016fea0003c3ffff */
        /* <DEDUP_REMOVED lines=12> */
[----:B-1----:R-:W-:Y:S05]  /*e720*/  RET.REL.NODEC R154 `(_ZN5flash24flash_fwd_splitkv_kernelI23Flash_fwd_kernel_traitsILi32ELi64ELi128ELi4ELb0ELb0EN7cutlass10bfloat16_tE19Flash_kernel_traitsILi32ELi64ELi128ELi4ES3_EELb0ELb1ELb0ELb0ELb1ELb1ELb0ELb0EEEvNS_16Flash_fwd_paramsE) ;  /* 0xffffff189a347950 */ /* 0x002fea0003c3ffff */
.L_x_8958:
[----:B------:R-:W-:Y:S01]  /*e730*/  MOV R5, 0x2 ;  /* 0x0000000200057802 */ /* 0x000fe20000000f00 */
[----:B------:R-:W-:Y:S01]  /*e740*/  IMAD.MOV.U32 R4, RZ, RZ, 0x1f ;  /* 0x0000001fff047424 */ /* 0x000fe200078e00ff */
[----:B------:R-:W-:-:S07]  /*e750*/  MOV R6, 0xffffffff ;  /* 0xffffffff00067802 */ /* 0x000fce0000000f00 */
[----:B-1---5:R-:W-:Y:S05]  /*e760*/  WARPSYNC.COLLECTIVE R6, `(.L_x_8962) ;  /* 0x0000000006087348 */ /* 0x022fea0003c00000 */
[----:B------:R2:W3:Y:S02]  /*e770*/  SHFL.BFLY P0, R11, R168, R5, R4 ;  /* 0x0c000005a80b7389 */ /* 0x0004e40000000004 */
[----:B-123-5:R-:W-:Y:S05]  /*e780*/  ENDCOLLECTIVE ;  /* 0x000000000000791b */ /* 0x02efea0003800000 */
.L_x_8962:
[----:B------:R-:W-:Y:S02]  /*e790*/  IMAD.MOV.U32 R9, RZ, RZ, R11 ;  /* 0x000000ffff097224 */ /* 0x000fe400078e000b */
[----:B------:R-:W-:Y:S02]  /*e7a0*/  IMAD.MOV.U32 R5, RZ, RZ, 0x1 ;  /* 0x00000001ff057424 */ /* 0x000fe400078e00ff */
[----:B------:R-:W-:-:S05]  /*e7b0*/  FADD.FTZ R9, R9, R168 ;  /* 0x000000a809097221 */ /* 0x000fca0000010000 */
[----:B------:R-:W-:-:S07]  /*e7c0*/  MOV R168, R9 ;  /* 0x0000000900a87202 */ /* 0x000fce0000000f00 */
[----:B------:R-:W-:Y:S05]  /*e7d0*/  WARPSYNC.COLLECTIVE R6, `(.L_x_8963) ;  /* 0x0000000006087348 */ /* 0x000fea0003c00000 */
[----:B------:R1:W2:Y:S02]  /*e7e0*/  SHFL.BFLY P0, R11, R168, R5, R4 ;  /* 0x0c000005a80b7389 */ /* 0x0002a40000000004 */
[----:B-12---:R-:W-:Y:S05]  /*e7f0*/  ENDCOLLECTIVE ;  /* 0x000000000000791b */ /* 0x006fea0003800000 */
.L_x_8963:
[----:B------:R-:W-:Y:S01]  /*e800*/  MOV R168, R169 ;  /* 0x000000a900a87202 */ /* 0x000fe20000000f00 */
[----:B------:R-:W-:Y:S01]  /*e810*/  IMAD.MOV.U32 R5, RZ, RZ, 0x2 ;  /* 0x00000002ff057424 */ /* 0x000fe200078e00ff */
[----:B------:R-:W-:-:S07]  /*e820*/  MOV R8, R11 ;  /* 0x0000000b00087202 */ /* 0x000fce0000000f00 */
[----:B------:R-:W-:Y:S05]  /*e830*/  WARPSYNC.COLLECTIVE R6, `(.L_x_8964) ;  /* 0x0000000006087348 */ /* 0x000fea0003c00000 */
[----:B------:R1:W2:Y:S02]  /*e840*/  SHFL.BFLY P0, R11, R168, R5, R4 ;  /* 0x0c000005a80b7389 */ /* 0x0002a40000000004 */
[----:B-12---:R-:W-:Y:S05]  /*e850*/  ENDCOLLECTIVE ;  /* 0x000000000000791b */ /* 0x006fea0003800000 */
.L_x_8964:
[----:B------:R-:W-:Y:S01]  /*e860*/  FADD.FTZ R8, R9, R8 ;  /* 0x0000000809087221 */ /* 0x000fe20000010000 */
[----:B------:R-:W-:Y:S01]  /*e870*/  FADD.FTZ R10, R11, R169 ;  /* 0x000000a90b0a7221 */ /* 0x000fe20000010000 */
[----:B------:R-:W-:-:S04]  /*e880*/  MOV R5, 0x1 ;  /* 0x0000000100057802 */ /* 0x000fc80000000f00 */
[----:B------:R-:W-:-:S07]  /*e890*/  MOV R168, R10 ;  /* 0x0000000a00a87202 */ /* 0x000fce0000000f00 */
[----:B------:R-:W-:Y:S05]  /*e8a0*/  WARPSYNC.COLLECTIVE R6, `(.L_x_8965) ;  /* 0x0000000006087348 */ /* 0x000fea0003c00000 */
[----:B------:R1:W2:Y:S02]  /*e8b0*/  SHFL.BFLY P0, R11, R168, R5, R4 ;  /* 0x0c000005a80b7389 */ /* 0x0002a40000000004 */
[----:B-12---:R-:W-:Y:S05]  /*e8c0*/  ENDCOLLECTIVE ;  /* 0x000000000000791b */ /* 0x006fea0003800000 */
.L_x_8965:
[----:B------:R-:W-:Y:S05]  /*e8d0*/  BRA `(.L_x_8966) ;  /* 0xfffffff4006c7947 */ /* 0x000fea000383ffff */
.L_x_8967:
        /* <DEDUP_REMOVED lines=10> */
.L_x_10325:


//--------------------- .text._ZN5flash24flash_fwd_splitkv_kernelI23Flash_fwd_kernel_traitsILi32ELi64ELi128ELi4ELb0ELb0EN7cutlass10bfloat16_tE19Flash_kernel_traitsILi32ELi64ELi128ELi4ES3_EELb0ELb1ELb1ELb0ELb0ELb0ELb0ELb0EEEvNS_16Flash_fwd_paramsE --------------------------
	.section	.text._ZN5flash24flash_fwd_splitkv_kernelI23Flash_fwd_kernel_traitsILi32ELi64ELi128ELi4ELb0ELb0EN7cutlass10bfloat16_tE19Flash_kernel_traitsILi32ELi64ELi128ELi4ES3_EELb0ELb1ELb1ELb0ELb0ELb0ELb0ELb0EEEvNS_16Flash_fwd_paramsE,"ax",@progbits
	.align	128
        .global         _ZN5flash24flash_fwd_splitkv_kernelI23Flash_fwd_kernel_traitsILi32ELi64ELi128ELi4ELb0ELb0EN7cutlass10bfloat16_tE19Flash_kernel_traitsILi32ELi64ELi128ELi4ES3_EELb0ELb1ELb1ELb0ELb0ELb0ELb0ELb0EEEvNS_16Flash_fwd_paramsE
        .type           _ZN5flash24flash_fwd_splitkv_kernelI23Flash_fwd_kernel_traitsILi32ELi64ELi128ELi4ELb0ELb0EN7cutlass10bfloat16_tE19Flash_kernel_traitsILi32ELi64ELi128ELi4ES3_EELb0ELb1ELb1ELb0ELb0ELb0ELb0ELb0EEEvNS_16Flash_fwd_paramsE,@function
        .size           _ZN5flash24flash_fwd_splitkv_kernelI23Flash_fwd_kernel_traitsILi32ELi64ELi128ELi4ELb0ELb0EN7cutlass10bfloat16_tE19Flash_kernel_traitsILi32ELi64ELi128ELi4ES3_EELb0ELb1ELb1ELb0ELb0ELb0ELb0ELb0EEEvNS_16Flash_fwd_paramsE,(.L_x_10326 - _ZN5flash24flash_fwd_splitkv_kernelI23Flash_fwd_kernel_traitsILi32ELi64ELi128ELi4ELb0ELb0EN7cutlass10bfloat16_tE19Flash_kernel_traitsILi32ELi64ELi128ELi4ES3_EELb0ELb1ELb1ELb0ELb0ELb0ELb0ELb0EEEvNS_16Flash_fwd_paramsE)
        .other          _ZN5flash24flash_fwd_splitkv_kernelI23Flash_fwd_kernel_traitsILi32ELi64ELi128ELi4ELb0ELb0EN7cutlass10bfloat16_tE19Flash_kernel_traitsILi32ELi64ELi128ELi4ES3_EELb0ELb1ELb1ELb0ELb0ELb0ELb0ELb0EEEvNS_16Flash_fwd_paramsE,@"STO_CUDA_ENTRY STV_DEFAULT"
_ZN5flash24flash_fwd_splitkv_kernelI23Flash_fwd_kernel_traitsILi32ELi64ELi128ELi4ELb0ELb0EN7cutlass10bfloat16_tE19Flash_kernel_traitsILi32ELi64ELi128ELi4ES3_EELb0ELb1ELb1ELb0ELb0ELb0ELb0ELb0EEEvNS_16Flash_fwd_paramsE:
.text._ZN5flash24flash_fwd_splitkv_kernelI23Flash_fwd_kernel_traitsILi32ELi64ELi128ELi4ELb0ELb0EN7cutlass10bfloat16_tE19Flash_kernel_traitsILi32ELi64ELi128ELi4ES3_EELb0ELb1ELb1ELb0ELb0ELb0ELb0ELb0EEEvNS_16Flash_fwd_paramsE:
[----:B------:R-:W-:Y:S01]  /*0000*/  LDC R1, c[0x0][0x37c] ;  /* 0x0000df00ff017b82 */ /* 0x000fe20000000800 */
[----:B------:R-:W1:Y:S07]  /*0010*/  S2R R155, SR_CTAID.X ;  /* 0x00000000009b7919 */ /* 0x000e6e0000002500 */
[----:B------:R-:W2:Y:S01]  /*0020*/  LDC.64 R2, c[0x0][0x348] ;  /* 0x0000d200ff027b82 */ /* 0x000ea20000000a00 */
[----:B------:R-:W-:Y:S01]  /*0030*/  BSSY.RECONVERGENT B3, `(.L_x_8968) ;  /* 0x0000005000037945 */ /* 0x000fe20003800200 */
[----:B------:R-:W-:Y:S01]  /*0040*/  MOV R152, 0x80 ;  /* 0x0000008000987802 */ /* 0x000fe20000000f00 */
[----:B------:R-:W3:Y:S01]  /*0050*/  S2R R153, SR_CTAID.Y ;  /* 0x0000000000997919 */ /* 0x000ee20000002600 */
[----:B------:R-:W4:Y:S05]  /*0060*/  S2R R154, SR_CTAID.Z ;  /* 0x00000000009a7919 */ /* 0x000f2a0000002700 */
[----:B-1234-:R-:W-:Y:S05]  /*0070*/  CALL.REL.NOINC `($_ZN5flash24flash_fwd_splitkv_kernelI23Flash_fwd_kernel_traitsILi32ELi64ELi128ELi4ELb0ELb0EN7cutlass10bfloat16_tE19Flash_kernel_traitsILi32ELi64ELi128ELi4ES3_EELb0ELb1ELb1ELb0ELb0ELb0ELb0ELb0EEEvNS_16Flash_fwd_paramsE$_ZN5flash30compute_attn_1rowblock_splitkvI23Flash_fwd_kernel_traitsILi32ELi64ELi128ELi4ELb0ELb0EN7cutlass10bfloat16_tE19Flash_kernel_traitsILi32ELi64ELi128ELi4ES3_EELb0ELb1ELb1ELb0ELb0ELb0ELb0ELb0ENS_16Flash_fwd_paramsEEEvRKT8_iiiii) ;  /* 0x0000000000087944 */ /* 0x01efea0003c00000 */
[----:B------:R-:W-:Y:S05]  /*0080*/  BSYNC.RECONVERGENT B3 ;  /* 0x0000000000037941 */ /* 0x000fea0003800200 */
.L_x_8968:
[----:B------:R-:W-:Y:S05]  /*0090*/  EXIT ;  /* 0x000000000000794d */ /* 0x000fea0003800000 */
        .type           $_ZN5flash24flash_fwd_splitkv_kernelI23Flash_fwd_kernel_traitsILi32ELi64ELi128ELi4ELb0ELb0EN7cutlass10bfloat16_tE19Flash_kernel_traitsILi32ELi64ELi128ELi4ES3_EELb0ELb1ELb1ELb0ELb0ELb0ELb0ELb0EEEvNS_16Flash_fwd_paramsE$_ZN5flash30compute_attn_1rowblock_splitkvI23Flash_fwd_kernel_traitsILi32ELi64ELi128ELi4ELb0ELb0EN7cutlass10bfloat16_tE19Flash_kernel_traitsILi32ELi64ELi128ELi4ES3_EELb0ELb1ELb1ELb0ELb0ELb0ELb0ELb0ENS_16Flash_fwd_paramsEEEvRKT8_iiiii,@function
        .size           $_ZN5flash24flash_fwd_splitkv_kernelI23Flash_fwd_kernel_traitsILi32ELi64ELi128ELi4ELb0ELb0EN7cutlass10bfloat16_tE19Flash_kernel_traitsILi32ELi64ELi128ELi4ES3_EELb0ELb1ELb1ELb0ELb0ELb0ELb0ELb0EEEvNS_16Flash_fwd_paramsE$_ZN5flash30compute_attn_1rowblock_splitkvI23Flash_fwd_kernel_traitsILi32ELi64ELi128ELi4ELb0ELb0EN7cutlass10bfloat16_tE19Flash_kernel_traitsILi32ELi64ELi128ELi4ES3_EELb0ELb1ELb1ELb0ELb0ELb0ELb0ELb0ENS_16Flash_fwd_paramsEEEvRKT8_iiiii,(.L_x_10326 - $_ZN5flash24flash_fwd_splitkv_kernelI23Flash_fwd_kernel_traitsILi32ELi64ELi128ELi4ELb0ELb0EN7cutlass10bfloat16_tE19Flash_kernel_traitsILi32ELi64ELi128ELi4ES3_EELb0ELb1ELb1ELb0ELb0ELb0ELb0ELb0EEEvNS_16Flash_fwd_paramsE$_ZN5flash30compute_attn_1rowblock_splitkvI23Flash_fwd_kernel_traitsILi32ELi64ELi128ELi4ELb0ELb0EN7cutlass10bfloat16_tE19Flash_kernel_traitsILi32ELi64ELi128ELi4ES3_EELb0ELb1ELb1ELb0ELb0ELb0ELb0ELb0ENS_16Flash_fwd_paramsEEEvRKT8_iiiii)
$_ZN5flash24flash_fwd_splitkv_kernelI23Flash_fwd_kernel_traitsILi32ELi64ELi128ELi4ELb0ELb0EN7cutlass10bfloat16_tE19Flash_kernel_traitsILi32ELi64ELi128ELi4ES3_EELb0ELb1ELb1ELb0ELb0ELb0ELb0ELb0EEEvNS_16Flash_fwd_paramsE$_ZN5flash30compute_attn_1rowblock_splitkvI23Flash_fwd_kernel_traitsILi32ELi64ELi128ELi4ELb0ELb0EN7cutlass10bfloat16_tE19Flash_kernel_traitsILi32ELi64ELi128ELi4ES3_EELb0ELb1ELb1ELb0ELb0ELb0ELb0ELb0ENS_16Flash_fwd_paramsEEEvRKT8_iiiii:
        /* <DEDUP_REMOVED lines=38> */
.L_x_8970:
[----:B------:R-:W-:Y:S05]  /*0300*/  BSYNC.RECONVERGENT B0 ;  /* 0x0000000000007941 */ /* 0x000fea0003800200 */
.L_x_8969:
[----:B------:R-:W-:Y:S04]  /*0310*/  BSSY.RECONVERGENT B0, `(.L_x_8971) ;  /* 0x0000007000007945 */ /* 0x000fe80003800200 */
[----:B------:R-:W-:Y:S05]  /*0320*/  @!P3 BRA `(.L_x_8972) ;  /* 0x000000000014b947 */ /* 0x000fea0003800000 */
[----:B-----5:R-:W3:Y:S02]  /*0330*/  LD.E.U8 R6, desc[UR4][R2.64+0x1b2] ;  /* 0x0001b20402067980 */ /* 0x020ee4000c101100 */
[----:B---3--:R-:W-:-:S13]  /*0340*/  ISETP.NE.AND P1, PT, R6, RZ, PT ;  /* 0x000000ff0600720c */ /* 0x008fda0003f25270 */
[----:B------:R-:W3:Y:S02]  /*0350*/  @P1 LD.E R7, desc[UR4][R14.64+0x4] ;  /* 0x000004040e071980 */ /* 0x000ee4000c101900 */
[----:B---3--:R-:W-:-:S06]  /*0360*/  @P1 IADD3 R6, PT, PT, R7, -R12, RZ ;  /* 0x8000000c07061210 */ /* 0x008fcc0007ffe0ff */
[----:B------:R3:W5:Y:S02]  /*0370*/  @!P1 LD.E R6, desc[UR4][R14.64] ;  /* 0x000000040e069980 */ /* 0x000764000c101900 */
.L_x_8972:
[----:B------:R-:W-:Y:S05]  /*0380*/  BSYNC.RECONVERGENT B0 ;  /* 0x0000000000007941 */ /* 0x000fea0003800200 */
.L_x_8971:
        /* <DEDUP_REMOVED lines=8> */
.L_x_8974:
[----:B------:R-:W4:Y:S01]  /*0410*/  LD.E.64 R8, desc[UR4][R2.64+0x108] ;  /* 0x0001080402087980 */ /* 0x000f22000c101b00 */
[----:B------:R-:W-:Y:S01]  /*0420*/  BSSY.RECONVERGENT B0, `(.L_x_8976) ;  /* 0x0000006000007945 */ /* 0x000fe20003800200 */
[----:B------:R-:W-:Y:S01]  /*0430*/  IMAD.MOV.U32 R119, RZ, RZ, RZ ;  /* 0x000000ffff777224 */ /* 0x000fe200078e00ff */
[----:B----4-:R-:W-:-:S04]  /*0440*/  ISETP.NE.U32.AND P0, PT, R8, RZ, PT ;  /* 0x000000ff0800720c */ /* 0x010fc80003f05070 */
[----:B------:R-:W-:-:S13]  /*0450*/  ISETP.NE.AND.EX P0, PT, R9, RZ, PT, P0 ;  /* 0x000000ff0900720c */ /* 0x000fda0003f05300 */
[----:B------:R-:W-:Y:S05]  /*0460*/  @!P0 BRA `(.L_x_8977) ;  /* 0x0000000000048947 */ /* 0x000fea0003800000 */
[----:B------:R4:W5:Y:S02]  /*0470*/  LD.E R119, desc[UR4][R2.64+0xbc] ;  /* 0x0000bc0402777980 */ /* 0x000964000c101900 */
.L_x_8977:
[----:B------:R-:W-:Y:S05]  /*0480*/  BSYNC.RECONVERGENT B0 ;  /* 0x0000000000007941 */ /* 0x000fea0003800200 */
.L_x_8976:
[----:B-----5:R-:W-:Y:S02]  /*0490*/  IADD3 R119, PT, PT, R119, R6, -R11 ;  /* 0x0000000677777210 */ /* 0x020fe40007ffe80b */
.L_x_8975:
[----:B------:R-:W-:Y:S05]  /*04a0*/  BSYNC.RECONVERGENT B1 ;  /* 0x0000000000017941 */ /* 0x000fea0003800200 */
.L_x_8973:
[----:B------:R-:W-:Y:S01]  /*04b0*/  IMAD.SHL.U32 R5, R155, 0x40, RZ ;  /* 0x000000409b057824 */ /* 0x000fe200078e00ff */
[----:B------:R-:W-:Y:S01]  /*04c0*/  MOV R6, R152 ;  /* 0x0000009800067202 */ /* 0x000fe20000000f00 */
[----:B------:R-:W-:-:S03]  /*04d0*/  IMAD.MOV.U32 R7, RZ, RZ, 0x0 ;  /* 0x00000000ff077424 */ /* 0x000fc600078e00ff */
[----:B------:R-:W-:-:S13]  /*04e0*/  ISETP.GT.AND P0, PT, R112, R5, PT ;  /* 0x000000057000720c */ /* 0x000fda0003f04270 */
[----:B-1234-:R-:W-:Y:S05]  /*04f0*/  @!P0 RET.REL.NODEC R6 `(_ZN5flash24flash_fwd_splitkv_kernelI23Flash_fwd_kernel_traitsILi32ELi64ELi128ELi4ELb0ELb0EN7cutlass10bfloat16_tE19Flash_kernel_traitsILi32ELi64ELi128ELi4ES3_EELb0ELb1ELb1ELb0ELb0ELb0ELb0ELb0EEEvNS_16Flash_fwd_paramsE) ;  /* 0xfffffff806c08950 */ /* 0x01efea0003c3ffff */
[----:B------:R-:W2:Y:S04]  /*0500*/  LD.E R7, desc[UR4][R2.64+0x188] ;  /* 0x0001880402077980 */ /* 0x000ea8000c101900 */
[----:B------:R-:W3:Y:S04]  /*0510*/  LD.E R15, desc[UR4][R2.64+0xb8] ;  /* 0x0000b804020f7980 */ /* 0x000ee8000c101900 */
[----:B------:R-:W4:Y:S01]  /*0520*/  LD.E R13, desc[UR4][R2.64+0x184] ;  /* 0x00018404020d7980 */ /* 0x000f22000c101900 */
[----:B------:R-:W-:Y:S02]  /*0530*/  VIADD R9, R119, 0x7f ;  /* 0x0000007f77097836 */ /* 0x000fe40000000000 */
[----:B------:R-:W-:Y:S01]  /*0540*/  IMAD R6, R155, 0x40, -R112 ;  /* 0x000000409b067824 */ /* 0x000fe200078e0a70 */
[----:B------:R-:W1:Y:S01]  /*0550*/  S2R R132, SR_TID.X ;  /* 0x0000000000847919 */ /* 0x000e620000002100 */
[----:B------:R-:W-:Y:S01]  /*0560*/  IMAD.IADD R115, R5, 0x1, R119 ;  /* 0x0000000105737824 */ /* 0x000fe200078e0277 */
[----:B------:R-:W-:-:S04]  /*0570*/  SHF.R.S32.HI R8, RZ, 0x1f, R9 ;  /* 0x0000001fff087819 */ /* 0x000fc80000011409 */
[----:B------:R-:W-:-:S04]  /*0580*/  LEA.HI R8, R8, R9, RZ, 0x7 ;  /* 0x0000000908087211 */ /* 0x000fc800078f38ff */
[----:B------:R-:W-:Y:S02]  /*0590*/  SHF.R.S32.HI R8, RZ, 0x7, R8 ;  /* 0x00000007ff087819 */ /* 0x000fe40000011408 */
[----:B--2---:R-:W-:Y:S01]  /*05a0*/  IADD3 R7, PT, PT, R7, R6, R9 ;  /* 0x0000000607077210 */ /* 0x004fe20007ffe009 */
[----:B---3--:R-:W-:-:S04]  /*05b0*/  VIADD R15, R15, 0x7f ;  /* 0x0000007f0f0f7836 */ /* 0x008fc80000000000 */
[----:B------:R-:W-:Y:S01]  /*05c0*/  VIADD R7, R7, 0x40 ;  /* 0x0000004007077836 */ /* 0x000fe20000000000 */
[----:B----4-:R-:W-:Y:S02]  /*05d0*/  IADD3 R13, PT, PT, R115, -R112, -R13 ;  /* 0x80000070730d7210 */ /* 0x010fe40007ffe80d */
[----:B------:R-:W-:Y:S02]  /*05e0*/  SHF.R.S32.HI R14, RZ, 0x1f, R15 ;  /* 0x0000001fff0e7819 */ /* 0x000fe4000001140f */
[----:B------:R-:W-:Y:S02]  /*05f0*/  SHF.R.S32.HI R10, RZ, 0x1f, R13 ;  /* 0x0000001fff0a7819 */ /* 0x000fe4000001140d */
[----:B------:R-:W-:Y:S02]  /*0600*/  SHF.R.S32.HI R6, RZ, 0x1f, R7 ;  /* 0x0000001fff067819 */ /* 0x000fe40000011407 */
[----:B------:R-:W-:Y:S02]  /*0610*/  LEA.HI R14, R14, R15, RZ, 0x7 ;  /* 0x0000000f0e0e7211 */ /* 0x000fe400078f38ff */
[----:B------:R-:W-:-:S02]  /*0620*/  LEA.HI R10, R10, R13, RZ, 0x7 ;  /* 0x0000000d0a0a7211 */ /* 0x000fc400078f38ff */
[----:B------:R-:W-:Y:S02]  /*0630*/  LEA.HI R6, R6, R7, RZ, 0x7 ;  /* 0x0000000706067211 */ /* 0x000fe400078f38ff */
[----:B------:R-:W-:Y:S02]  /*0640*/  SHF.R.S32.HI R113, RZ, 0x7, R14 ;  /* 0x00000007ff717819 */ /* 0x000fe4000001140e */
[----:B------:R-:W-:Y:S02]  /*0650*/  SHF.R.S32.HI R10, RZ, 0x7, R10 ;  /* 0x00000007ff0a7819 */ /* 0x000fe4000001140a */
[----:B------:R-:W-:Y:S02]  /*0660*/  SHF.R.S32.HI R6, RZ, 0x7, R6 ;  /* 0x00000007ff067819 */ /* 0x000fe40000011406 */
[----:B------:R-:W-:Y:S02]  /*0670*/  VIMNMX R146, PT, PT, RZ, R10, !PT ;  /* 0x0000000aff927248 */ /* 0x000fe40007fe0100 */
[----:B------:R-:W-:-:S04]  /*0680*/  VIMNMX3 R113, R113, R8, R6, PT ;  /* 0x000000087171720f */ /* 0x000fc80003800106 */
        /* <DEDUP_REMOVED lines=64> */
.L_x_8980:
[----:B------:R-:W-:Y:S05]  /*0a90*/  BSYNC.RECONVERGENT B0 ;  /* 0x0000000000007941 */ /* 0x000fea0003800200 */
.L_x_8979:
[----:B------:R-:W-:Y:S01]  /*0aa0*/  MOV R153, 0x0 ;  /* 0x0000000000997802 */ /* 0x000fe20000000f00 */
[----:B------:R1:W-:Y:S03]  /*0ab0*/  @!P3 ST.E desc[UR4][R2.64], R0 ;  /* 0x000000000200b985 */ /* 0x0003e6000c101904 */
[----:B-12---:R-:W-:Y:S05]  /*0ac0*/  @P2 RET.REL.NODEC R152 `(_ZN5flash24flash_fwd_splitkv_kernelI23Flash_fwd_kernel_traitsILi32ELi64ELi128ELi4ELb0ELb0EN7cutlass10bfloat16_tE19Flash_kernel_traitsILi32ELi64ELi128ELi4ES3_EELb0ELb1ELb1ELb0ELb0ELb0ELb0ELb0EEEvNS_16Flash_fwd_paramsE) ;  /* 0xfffffff4984c2950 */ /* 0x006fea0003c3ffff */
[----:B------:R-:W-:Y:S02]  /*0ad0*/  MOV R5, 0x7f800000 ;  /* 0x7f80000000057802 */ /* 0x000fe40000000f00 */
[----:B------:R-:W-:-:S03]  /*0ae0*/  MOV R153, 0x0 ;  /* 0x0000000000997802 */ /* 0x000fc60000000f00 */
[----:B------:R1:W-:Y:S02]  /*0af0*/  ST.E desc[UR4][R2.64+0x80], R5 ;  /* 0x0000800502007985 */ /* 0x0003e4000c101904 */
[----:B-1----:R-:W-:Y:S05]  /*0b00*/  RET.REL.NODEC R152 `(_ZN5flash24flash_fwd_splitkv_kernelI23Flash_fwd_kernel_traitsILi32ELi64ELi128ELi4ELb0ELb0EN7cutlass10bfloat16_tE19Flash_kernel_traitsILi32ELi64ELi128ELi4ES3_EELb0ELb1ELb1ELb0ELb0ELb0ELb0ELb0EEEvNS_16Flash_fwd_paramsE) ;  /* 0xfffffff4983c7950 */ /* 0x002fea0003c3ffff */
.L_x_8978:
        /* <DEDUP_REMOVED lines=14> */
[----:B------:R-:W-:Y:S02]  /*0bf0*/  IMAD.MOV.U32 R116, RZ, RZ, R2 ;  /* 0x000000ffff747224 */ /* 0x000fe400078e0002 */
[----:B------:R-:W-:-:S05]  /*0c00*/  IMAD.MOV.U32 R117, RZ, RZ, R3 ;  /* 0x000000ffff757224 */ /* 0x000fca00078e0003 */
        /* <DEDUP_REMOVED lines=37> */
[----:B------:R-:W2:Y:S04]  /*0e60*/  LD.E.64 R14, desc[UR4][R116.64+0x28] ;  /* 0x00002804740e7980 */ /* 0x000ea8000c101b00 */
        /* <DEDUP_REMOVED lines=51> */
.L_x_8982:
        /* <DEDUP_REMOVED lines=62> */
[----:B------:R-:W-:Y:S01]  /*1580*/  @P2 IADD3 R11, PT, PT, R11, R12, RZ ;  /* 0x0000000c0b0b2210 */ /* 0x000fe20007ffe0ff */
[----:B------:R-:W-:Y:S01]  /*1590*/  @!P2 IMAD R0, R17, R10, RZ ;  /* 0x0000000a1100a224 */ /* 0x000fe200078e02ff */
        /* <DEDUP_REMOVED lines=15> */
.L_x_8983:
[----:B------:R-:W-:Y:S05]  /*1690*/  BSYNC.RECONVERGENT B0 ;  /* 0x0000000000007941 */ /* 0x000fea0003800200 */
.L_x_8981:
        /* <DEDUP_REMOVED lines=45> */
[----:B------:R-:W-:-:S05]  /*1970*/  IMAD.IADD R13, R19, 0x1, R13 ;  /* 0x00000001130d7824 */ /* 0x000fca00078e020d */
[----:B------:R-:W-:Y:S02]  /*1980*/  IADD3.X R23, PT, PT, R12, R13, RZ, P1, !PT ;  /* 0x0000000d0c177210 */ /* 0x000fe40000ffe4ff */
[----:B------:R-:W1:Y:S01]  /*1990*/  S2R R12, SR_CgaCtaId ;  /* 0x00000000000c7919 */ /* 0x000e620000008800 */
[----:B------:R-:W-:Y:S01]  /*19a0*/  IADD3 R18, P1, PT, R165, R4, RZ ;  /* 0x00000004a5127210 */ /* 0x000fe20007f3e0ff */
[----:B------:R-:W-:Y:S01]  /*19b0*/  IMAD.IADD R142, R112, 0x1, -R5 ;  /* 0x00000001708e7824 */ /* 0x000fe200078e0a05 */
[----:B------:R-:W-:Y:S02]  /*19c0*/  SHF.R.U32.HI R122, RZ, 0x2, R132 ;  /* 0x00000002ff7a7819 */ /* 0x000fe40000011684 */
[----:B------:R-:W-:Y:S02]  /*19d0*/  IADD3.X R19, PT, PT, RZ, R0, RZ, P1, !PT ;  /* 0x00000000ff137210 */ /* 0x000fe40000ffe4ff */
[----:B------:R-:W-:-:S04]  /*19e0*/  LOP3.LUT R159, R143, 0xc0, RZ, 0xc0, !PT ;  /* 0x000000c08f9f7812 */ /* 0x000fc800078ec0ff */
[----:B------:R-:W-:Y:S01]  /*19f0*/  LOP3.LUT R159, R159, 0x18, R132, 0xf8, !PT ;  /* 0x000000189f9f7812 */ /* 0x000fe200078ef884 */
[-C--:B------:R-:W-:Y:S01]  /*1a00*/  IMAD R151, R141, R122.reuse, RZ ;  /* 0x0000007a8d977224 */ /* 0x080fe200078e02ff */
[----:B------:R-:W-:Y:S01]  /*1a10*/  MOV R109, 0x400 ;  /* 0x00000400006d7802 */ /* 0x000fe20000000f00 */
[----:B------:R-:W-:Y:S01]  /*1a20*/  IMAD R147, R139, R122, RZ ;  /* 0x0000007a8b937224 */ /* 0x000fe200078e02ff */
[----:B------:R-:W-:Y:S01]  /*1a30*/  LOP3.LUT R164, R159, R165, RZ, 0x3c, !PT ;  /* 0x000000a59fa47212 */ /* 0x000fe200078e3cff */
[----:B------:R-:W-:-:S04]  /*1a40*/  IMAD.WIDE.U32 R18, R122, R138, R18 ;  /* 0x0000008a7a127225 */ /* 0x000fc800078e0012 */
[----:B------:R-:W-:Y:S01]  /*1a50*/  IMAD.WIDE.U32 R22, R122, R140, R22 ;  /* 0x0000008c7a167225 */ /* 0x000fe200078e0016 */
[----:B------:R-:W-:Y:S01]  /*1a60*/  MOV R123, RZ ;  /* 0x000000ff007b7202 */ /* 0x000fe20000000f00 */
[----:B------:R-:W-:Y:S01]  /*1a70*/  BSSY.RECONVERGENT B0, `(.L_x_8984) ;  /* 0x000002e000007945 */ /* 0x000fe20003800200 */
[----:B------:R-:W-:Y:S01]  /*1a80*/  IADD3 R147, PT, PT, R19, R147, RZ ;  /* 0x0000009313937210 */ /* 0x000fe20007ffe0ff */
[----:B------:R-:W-:Y:S01]  /*1a90*/  IMAD.IADD R151, R23, 0x1, R151 ;  /* 0x0000000117977824 */ /* 0x000fe200078e0297 */
[----:B-1----:R-:W-:Y:S01]  /*1aa0*/  LEA R5, R12, R109, 0x18 ;  /* 0x0000006d0c057211 */ /* 0x002fe200078ec0ff */
[----:B--2---:R-:W-:-:S04]  /*1ab0*/  @P0 IMAD.WIDE.U32 R16, R8, R158, RZ ;  /* 0x0000009e08100225 */ /* 0x004fc800078e00ff */
[----:B------:R-:W-:Y:S02]  /*1ac0*/  @P0 IMAD R13, R9, R158, RZ ;  /* 0x0000009e090d0224 */ /* 0x000fe400078e02ff */
[-C--:B---3--:R-:W-:Y:S02]  /*1ad0*/  @!P0 IMAD R14, R29, R153.reuse, RZ ;  /* 0x000000991d0e8224 */ /* 0x088fe400078e02ff */
[----:B------:R-:W-:-:S04]  /*1ae0*/  @!P0 IMAD.WIDE.U32 R28, R28, R153, RZ ;  /* 0x000000991c1c8225 */ /* 0x000fc800078e00ff */
[----:B------:R-:W-:Y:S02]  /*1af0*/  @!P0 IMAD.IADD R4, R29, 0x1, R14 ;  /* 0x000000011d048824 */ /* 0x000fe400078e020e */
[----:B------:R-:W-:Y:S02]  /*1b00*/  @!P0 IMAD.MOV.U32 R14, RZ, RZ, R28 ;  /* 0x000000ffff0e8224 */ /* 0x000fe400078e001c */
[----:B------:R-:W-:Y:S02]  /*1b10*/  @P0 IMAD.MOV.U32 R14, RZ, RZ, R16 ;  /* 0x000000ffff0e0224 */ /* 0x000fe400078e0010 */
[----:B------:R-:W-:-:S03]  /*1b20*/  @P0 IMAD.IADD R4, R17, 0x1, R13 ;  /* 0x0000000111040824 */ /* 0x000fc600078e020d */
[----:B------:R-:W-:-:S04]  /*1b30*/  IADD3 R16, P1, PT, R165, R14, RZ ;  /* 0x0000000ea5107210 */ /* 0x000fc80007f3e0ff */
[----:B------:R-:W-:Y:S02]  /*1b40*/  IADD3.X R17, PT, PT, RZ, R4, RZ, P1, !PT ;  /* 0x00000004ff117210 */ /* 0x000fe40000ffe4ff */
[----:B------:R-:W-:Y:S02]  /*1b50*/  ISETP.GE.AND P1, PT, R122, R142, PT ;  /* 0x0000008e7a00720c */ /* 0x000fe40003f26270 */
[----:B------:R-:W-:Y:S01]  /*1b60*/  LOP3.LUT R13, R143, 0x1f20, RZ, 0xc0, !PT ;  /* 0x00001f208f0d7812 */ /* 0x000fe200078ec0ff */
[----:B------:R-:W-:Y:S01]  /*1b70*/  IMAD R0, R11, R154, RZ ;  /* 0x0000009a0b007224 */ /* 0x000fe200078e02ff */
[----:B----4-:R-:W-:Y:S01]  /*1b80*/  LEA R150, P2, R22, R26, 0x1 ;  /* 0x0000001a16967211 */ /* 0x010fe200078408ff */
[----:B------:R-:W-:Y:S01]  /*1b90*/  IMAD.WIDE.U32 R10, R10, R154, R16 ;  /* 0x0000009a0a0a7225 */ /* 0x000fe200078e0010 */
[----:B------:R-:W-:Y:S02]  /*1ba0*/  LOP3.LUT R164, R13, R164, RZ, 0xfc, !PT ;  /* 0x000000a40da47212 */ /* 0x000fe400078efcff */
[----:B------:R-:W-:Y:S01]  /*1bb0*/  LEA R148, P3, R18, R20, 0x1 ;  /* 0x0000001412947211 */ /* 0x000fe200078608ff */
[--C-:B------:R-:W-:Y:S01]  /*1bc0*/  @!P0 IMAD.MOV.U32 R15, RZ, RZ, R9.reuse ;  /* 0x000000ffff0f8224 */ /* 0x100fe200078e0009 */
[----:B------:R-:W-:Y:S01]  /*1bd0*/  @!P0 MOV R14, R8 ;  /* 0x00000008000e8202 */ /* 0x000fe20000000f00 */
[----:B------:R-:W-:Y:S01]  /*1be0*/  @P0 IMAD.MOV.U32 R15, RZ, RZ, R9 ;  /* 0x000000ffff0f0224 */ /* 0x000fe200078e0009 */
[----:B------:R-:W-:Y:S01]  /*1bf0*/  LEA.HI.X R151, R22, R27, R151, 0x1, P2 ;  /* 0x0000001b16977211 */ /* 0x000fe200010f0c97 */
[----:B------:R-:W-:Y:S01]  /*1c00*/  IMAD.WIDE.U32 R16, R155, 0x40, R122 ;  /* 0x000000409b107825 */ /* 0x000fe200078e007a */
[----:B------:R-:W-:-:S02]  /*1c10*/  LEA.HI.X R147, R18, R21, R147, 0x1, P3 ;  /* 0x0000001512937211 */ /* 0x000fc400018f0c93 */
        /* <DEDUP_REMOVED lines=18> */
.L_x_8986:
[----:B------:R1:W-:Y:S02]  /*1d40*/  STS.128 [R164], RZ ;  /* 0x000000ffa4007388 */ /* 0x0003e40000000c00 */
.L_x_8985:
[----:B------:R-:W-:Y:S05]  /*1d50*/  BSYNC.RECONVERGENT B0 ;  /* 0x0000000000007941 */ /* 0x000fea0003800200 */
.L_x_8984:
        /* <DEDUP_REMOVED lines=23> */
.L_x_8988:
[----:B------:R-:W-:Y:S05]  /*1ed0*/  BSYNC.RECONVERGENT B0 ;  /* 0x0000000000007941 */ /* 0x000fea0003800200 */
.L_x_8987:
        /* <DEDUP_REMOVED lines=12> */
.L_x_8991:
[----:B------:R4:W-:Y:S02]  /*1fa0*/  STS.128 [R164+0x1000], RZ ;  /* 0x001000ffa4007388 */ /* 0x0009e40000000c00 */
.L_x_8990:
[----:B------:R-:W-:Y:S05]  /*1fb0*/  BSYNC.RECONVERGENT B0 ;  /* 0x0000000000007941 */ /* 0x000fea0003800200 */
.L_x_8989:
        /* <DEDUP_REMOVED lines=16> */
.L_x_8993:
[----:B------:R-:W-:Y:S05]  /*20c0*/  BSYNC.RECONVERGENT B0 ;  /* 0x0000000000007941 */ /* 0x000fea0003800200 */
.L_x_8992:
        /* <DEDUP_REMOVED lines=11> */
.L_x_8995:
[----:B------:R-:W-:Y:S05]  /*2180*/  BSYNC.RECONVERGENT B0 ;  /* 0x0000000000007941 */ /* 0x000fea0003800200 */
.L_x_8994:
        /* <DEDUP_REMOVED lines=11> */
.L_x_8997:
[----:B------:R-:W-:Y:S05]  /*2240*/  BSYNC.RECONVERGENT B0 ;  /* 0x0000000000007941 */ /* 0x000fea0003800200 */
.L_x_8996:
[----:B------:R-:W2:Y:S04]  /*2250*/  LD.E.64 R16, desc[UR4][R2.64+0x1c0] ;  /* 0x0001c00402107980 */ /* 0x000ea8000c101b00 */
[----:B-1----:R-:W3:Y:S01]  /*2260*/  LD.E.64 R14, desc[UR4][R2.64+0x1b8] ;  /* 0x0001b804020e7980 */ /* 0x002ee2000c101b00 */
[----:B------:R-:W-:Y:S02]  /*2270*/  IMAD.MOV.U32 R12, RZ, RZ, R154 ;  /* 0x000000ffff0c7224 */ /* 0x000fe400078e009a */
[----:B------:R-:W-:Y:S01]  /*2280*/  IMAD.MOV.U32 R13, RZ, RZ, RZ ;  /* 0x000000ffff0d7224 */ /* 0x000fe200078e00ff */
        /* <DEDUP_REMOVED lines=8> */
[----:B----4-:R1:W2:Y:S01]  /*2310*/  MUFU.RCP R157, R10 ;  /* 0x0000000a009d7308 */ /* 0x0102a20000001000 */
        /* <DEDUP_REMOVED lines=17> */
.L_x_9000:
[----:B------:R3:W-:Y:S01]  /*2430*/  STS.128 [R164+0x3000], RZ ;  /* 0x003000ffa4007388 */ /* 0x0007e20000000c00 */
[----:B------:R-:W-:Y:S05]  /*2440*/  BRA `(.L_x_9001) ;  /* 0x0000000000047947 */ /* 0x000fea0003800000 */
.L_x_8999:
[----:B------:R4:W-:Y:S02]  /*2450*/  STS.128 [R164+0x3000], RZ ;  /* 0x003000ffa4007388 */ /* 0x0009e40000000c00 */
.L_x_9001:
[----:B------:R-:W-:Y:S05]  /*2460*/  BSYNC.RECONVERGENT B0 ;  /* 0x0000000000007941 */ /* 0x000fea0003800200 */
.L_x_8998:
[-C--:B------:R-:W-:Y:S01]  /*2470*/  ISETP.GE.AND P3, PT, R9, R8.reuse, PT ;  /* 0x000000080900720c */ /* 0x080fe20003f66270 */
[C---:B------:R-:W-:Y:S01]  /*2480*/  IMAD.SHL.U32 R111, R132.reuse, 0x20, RZ ;  /* 0x00000020846f7824 */ /* 0x040fe200078e00ff */
[-C--:B------:R-:W-:Y:S01]  /*2490*/  ISETP.GE.AND P2, PT, R11, R8.reuse, PT ;  /* 0x000000080b00720c */ /* 0x080fe20003f46270 */
[C---:B------:R-:W-:Y:S01]  /*24a0*/  IMAD.SHL.U32 R133, R132.reuse, 0x4, RZ ;  /* 0x0000000484857824 */ /* 0x040fe200078e00ff */
        /* <DEDUP_REMOVED lines=11> */
[----:B-1----:R-:W-:Y:S02]  /*2560*/  LOP3.LUT R10, R135, 0x20, R111, 0xf8, !PT ;  /* 0x00000020870a7812 */ /* 0x002fe400078ef86f */
[----:B------:R-:W-:-:S02]  /*2570*/  LEA R12, P0, R4, R150, 0x1 ;  /* 0x00000096040c7211 */ /* 0x000fc400078008ff */
        /* <DEDUP_REMOVED lines=15> */
.L_x_9003:
[----:B------:R-:W-:Y:S05]  /*2670*/  BSYNC.RECONVERGENT B0 ;  /* 0x0000000000007941 */ /* 0x000fea0003800200 */
.L_x_9002:
        /* <DEDUP_REMOVED lines=14> */
.L_x_9005:
[----:B------:R-:W-:Y:S05]  /*2760*/  BSYNC.RECONVERGENT B0 ;  /* 0x0000000000007941 */ /* 0x000fea0003800200 */
.L_x_9004:
        /* <DEDUP_REMOVED lines=12> */
.L_x_9007:
[----:B------:R-:W-:Y:S05]  /*2830*/  BSYNC.RECONVERGENT B0 ;  /* 0x0000000000007941 */ /* 0x000fea0003800200 */
.L_x_9006:
[----:B------:R-:W-:Y:S01]  /*2840*/  LDSM.16.M88.4 R100, [R5] ;  /* 0x000000000564783b */ /* 0x000fe20000000200 */
[----:B------:R-:W-:Y:S01]  /*2850*/  IMAD.MOV.U32 R114, RZ, RZ, 0x20 ;  /* 0x00000020ff727424 */ /* 0x000fe200078e00ff */
[----:B------:R-:W-:Y:S01]  /*2860*/  LOP3.LUT P5, RZ, R132, 0x4, RZ, 0xc0, !PT ;  /* 0x0000000484ff7812 */ /* 0x000fe200078ac0ff */
[----:B------:R-:W-:Y:S01]  /*2870*/  BSSY.RECONVERGENT B1, `(.L_x_9008) ;  /* 0x00000b5000017945 */ /* 0x000fe20003800200 */
[----:B------:R-:W1:Y:S02]  /*2880*/  LDSM.16.M88.4 R104, [R121+0x2c00] ;  /* 0x002c00007968783b */ /* 0x000e640000000200 */
[----:B------:R-:W-:Y:S02]  /*2890*/  SEL R114, R114, 0xffffffe0, !P5 ;  /* 0xffffffe072727807 */ /* 0x000fe40006800000 */
[----:B------:R-:W5:Y:S03]  /*28a0*/  LDSM.16.M88.4 R40, [R121+0x1800] ;  /* 0x001800007928783b */ /* 0x000f660000000200 */
[----:B------:R-:W-:Y:S01]  /*28b0*/  IMAD.IADD R96, R5, 0x1, R114 ;  /* 0x0000000105607824 */ /* 0x000fe200078e0272 */
[----:B------:R-:W2:Y:S01]  /*28c0*/  LDSM.16.M88.4 R56, [R121+0x1000] ;  /* 0x001000007938783b */ /* 0x000ea20000000200 */
[----:B------:R-:W-:-:S03]  /*28d0*/  IMAD.IADD R114, R114, 0x1, R121 ;  /* 0x0000000172727824 */ /* 0x000fc600078e0279 */
[----:B------:R-:W3:Y:S04]  /*28e0*/  LDSM.16.M88.4 R48, [R121+0x1400] ;  /* 0x001400007930783b */ /* 0x000ee80000000200 */
[----:B------:R-:W4:Y:S04]  /*28f0*/  LDSM.16.M88.4 R32, [R121+0x1c00] ;  /* 0x001c00007920783b */ /* 0x000f280000000200 */
[----:B------:R-:W4:Y:S04]  /*2900*/  LDSM.16.M88.4 R24, [R121+0x2000] ;  /* 0x002000007918783b */ /* 0x000f280000000200 */
[----:B------:R-:W4:Y:S04]  /*2910*/  LDSM.16.M88.4 R16, [R121+0x2400] ;  /* 0x002400007910783b */ /* 0x000f280000000200 */
[----:B------:R-:W4:Y:S04]  /*2920*/  LDSM.16.M88.4 R8, [R121+0x2800] ;  /* 0x002800007908783b */ /* 0x000f280000000200 */
[----:B------:R-:W-:Y:S04]  /*2930*/  LDSM.16.M88.4 R96, [R96] ;  /* 0x000000006060783b */ /* 0x000fe80000000200 */
[----:B------:R-:W4:Y:S04]  /*2940*/  LDSM.16.M88.4 R64, [R114+0x2c00] ;  /* 0x002c00007240783b */ /* 0x000f280000000200 */
[----:B------:R-:W4:Y:S01]  /*2950*/  LDSM.16.M88.4 R84, [R114+0x1800] ;  /* 0x001800007254783b */ /* 0x000f220000000200 */
[C---:B-1----:R-:W-:Y:S03]  /*2960*/  HMMA.16816.F32.BF16 R4, R100.reuse, R104, RZ ;  /* 0x000000686404723c */ /* 0x042fe600000418ff */
[----:B------:R-:W1:Y:S04]  /*2970*/  LDSM.16.M88.4 R68, [R114+0x2800] ;  /* 0x002800007244783b */ /* 0x000e680000000200 */
[----:B------:R-:W1:Y:S01]  /*2980*/  LDSM.16.M88.4 R92, [R114+0x1000] ;  /* 0x00100000725c783b */ /* 0x000e620000000200 */
[C---:B-----5:R-:W-:Y:S03]  /*2990*/  HMMA.16816.F32.BF16 R44, R100.reuse, R40, RZ ;  /* 0x00000028642c723c */ /* 0x060fe600000418ff */
[----:B------:R-:W5:Y:S04]  /*29a0*/  LDSM.16.M88.4 R88, [R114+0x1400] ;  /* 0x001400007258783b */ /* 0x000f680000000200 */
[----:B------:R-:W5:Y:S01]  /*29b0*/  LDSM.16.M88.4 R80, [R114+0x1c00] ;  /* 0x001c00007250783b */ /* 0x000f620000000200 */
[C---:B--2---:R-:W-:Y:S03]  /*29c0*/  HMMA.16816.F32.BF16 R60, R100.reuse, R56, RZ ;  /* 0x00000038643c723c */ /* 0x044fe600000418ff */
[----:B------:R-:W2:Y:S04]  /*29d0*/  LDSM.16.M88.4 R76, [R114+0x2000] ;  /* 0x00200000724c783b */ /* 0x000ea80000000200 */
[----:B------:R-:W2:Y:S01]  /*29e0*/  LDSM.16.M88.4 R72, [R114+0x2400] ;  /* 0x002400007248783b */ /* 0x000ea20000000200 */
[C---:B---3--:R-:W-:Y:S03]  /*29f0*/  HMMA.16816.F32.BF16 R52, R100.reuse, R48, RZ ;  /* 0x000000306434723c */ /* 0x048fe600000418ff */
        /* <DEDUP_REMOVED lines=16> */
[----:B------:R-:W-:Y:S02]  /*2b00*/  ISETP.GT.U32.AND P0, PT, R65, R146, PT ;  /* 0x000000924100720c */ /* 0x000fe40003f04070 */
[----:B------:R-:W-:Y:S01]  /*2b10*/  HMMA.16816.F32.BF16 R44, R96, R84, R44 ;  /* 0x00000054602c723c */ /* 0x000fe2000004182c */
[----:B------:R-:W-:Y:S02]  /*2b20*/  LOP3.LUT R84, R134, 0x1f0, RZ, 0xc0, !PT ;  /* 0x000001f086547812 */ /* 0x000fe400078ec0ff */
[----:B------:R-:W-:Y:S02]  /*2b30*/  LOP3.LUT R85, R122, 0x7, RZ, 0xc0, !PT ;  /* 0x000000077a557812 */ /* 0x000fe400078ec0ff */
[----:B------:R-:W-:-:S03]  /*2b40*/  LOP3.LUT R120, R84, 0x7, R122, 0xf8, !PT ;  /* 0x0000000754787812 */ /* 0x000fc600078ef87a */
[----:B------:R-:W-:Y:S01]  /*2b50*/  HMMA.16816.F32.BF16 R100, R96, R66, R100 ;  /* 0x000000426064723c */ /* 0x000fe20000041864 */
[----:B------:R-:W-:Y:S01]  /*2b60*/  IADD3 R67, PT, PT, R118, R119, -R112 ;  /* 0x0000007776437210 */ /* 0x000fe20007ffe870 */
[----:B------:R-:W-:-:S04]  /*2b70*/  IMAD R118, R155, 0x40, R120 ;  /* 0x000000409b767824 */ /* 0x000fc800078e0278 */
[----:B------:R-:W-:Y:S02]  /*2b80*/  IMAD.IADD R144, R118, 0x1, R67 ;  /* 0x0000000176907824 */ /* 0x000fe400078e0243 */
[C---:B-1----:R-:W-:Y:S01]  /*2b90*/  HMMA.16816.F32.BF16 R12, R96.reuse, R68, R12 ;  /* 0x00000044600c723c */ /* 0x042fe2000004180c */
[----:B------:R-:W-:Y:S02]  /*2ba0*/  IADD3 R69, PT, PT, R119, -R112, -R0 ;  /* 0x8000007077457210 */ /* 0x000fe40007ffe800 */
[C-C-:B------:R-:W-:Y:S02]  /*2bb0*/  VIADDMNMX R145, R144.reuse, 0x1, R119.reuse, PT ;  /* 0x0000000190917846 */ /* 0x140fe40003800177 */
[----:B------:R-:W-:Y:S01]  /*2bc0*/  VIADDMNMX R144, R144, 0x9, R119, PT ;  /* 0x0000000990907846 */ /* 0x000fe20003800177 */
[----:B------:R-:W-:Y:S02]  /*2bd0*/  IMAD.IADD R118, R118, 0x1, R69 ;  /* 0x0000000176767824 */ /* 0x000fe400078e0245 */
[C---:B------:R-:W-:Y:S08]  /*2be0*/  HMMA.16816.F32.BF16 R60, R96.reuse, R92, R60 ;  /* 0x0000005c603c723c */ /* 0x040ff0000004183c */
[C---:B------:R-:W-:Y:S08]  /*2bf0*/  HMMA.16816.F32.BF16 R56, R96.reuse, R94, R56 ;  /* 0x0000005e6038723c */ /* 0x040ff00000041838 */
[C---:B-----5:R-:W-:Y:S08]  /*2c00*/  HMMA.16816.F32.BF16 R52, R96.reuse, R88, R52 ;  /* 0x000000586034723c */ /* 0x060ff00000041834 */
        /* <DEDUP_REMOVED lines=25> */
.L_x_9011:
        /* <DEDUP_REMOVED lines=60> */
.L_x_9012:
[----:B------:R-:W-:Y:S05]  /*3160*/  BSYNC.RECONVERGENT B0 ;  /* 0x0000000000007941 */ /* 0x000fea0003800200 */
.L_x_9010:
        /* <DEDUP_REMOVED lines=35> */
.L_x_9014:
[----:B------:R-:W-:Y:S05]  /*33a0*/  BSYNC.RECONVERGENT B0 ;  /* 0x0000000000007941 */ /* 0x000fea0003800200 */
.L_x_9013:
[----:B------:R-:W0:Y:S02]  /*33b0*/  LDGDEPBAR ;  /* 0x00000000000079af */ /* 0x000e240000000000 */
.L_x_9009:
[----:B------:R-:W-:Y:S05]  /*33c0*/  BSYNC.RECONVERGENT B1 ;  /* 0x0000000000017941 */ /* 0x000fea0003800200 */
.L_x_9008:
[----:B------:R-:W-:Y:S02]  /*33d0*/  IMAD.SHL.U32 R119, R132, 0x2, RZ ;  /* 0x0000000284777824 */ /* 0x000fe400078e00ff */
[----:B------:R-:W-:Y:S02]  /*33e0*/  IMAD.IADD R120, R115, 0x1, R120 ;  /* 0x0000000173787824 */ /* 0x000fe400078e0278 */
[----:B------:R-:W-:Y:S01]  /*33f0*/  VIADD R86, R118, 0x8 ;  /* 0x0000000876567836 */ /* 0x000fe20000000000 */
[----:B------:R-:W-:-:S05]  /*3400*/  LOP3.LUT R119, R119, 0x6, RZ, 0xc0, !PT ;  /* 0x0000000677777812 */ /* 0x000fca00078ec0ff */
[----:B-1----:R-:W-:-:S04]  /*3410*/  IMAD R69, R65, 0x80, R119 ;  /* 0x0000008041457824 */ /* 0x002fc800078e0277 */
[C---:B--2---:R-:W-:Y:S01]  /*3420*/  IMAD.IADD R67, R69.reuse, 0x1, R112 ;  /* 0x0000000145437824 */ /* 0x044fe200078e0270 */
[----:B------:R-:W-:Y:S01]  /*3430*/  ISETP.GT.AND P2, PT, R118, R69, PT ;  /* 0x000000457600720c */ /* 0x000fe20003f44270 */
[C---:B------:R-:W-:Y:S02]  /*3440*/  VIADD R73, R69.reuse, 0x1 ;  /* 0x0000000145497836 */ /* 0x040fe40000000000 */
[C---:B------:R-:W-:Y:S01]  /*3450*/  VIADD R91, R69.reuse, 0x8 ;  /* 0x00000008455b7836 */ /* 0x040fe20000000000 */
[C-C-:B------:R-:W-:Y:S01]  /*3460*/  IADD3 R70, PT, PT, R120.reuse, -0x1, -R67.reuse ;  /* 0xffffffff78467810 */ /* 0x140fe20007ffe843 */
[C---:B------:R-:W-:Y:S01]  /*3470*/  VIADD R89, R69.reuse, 0x9 ;  /* 0x0000000945597836 */ /* 0x040fe20000000000 */
[C-C-:B------:R-:W-:Y:S01]  /*3480*/  IADD3 R71, PT, PT, R120.reuse, -0x10, -R67.reuse ;  /* 0xfffffff078477810 */ /* 0x140fe20007ffe843 */
[C---:B------:R-:W-:Y:S01]  /*3490*/  VIADD R87, R69.reuse, 0x10 ;  /* 0x0000001045577836 */ /* 0x040fe20000000000 */
[----:B------:R-:W-:Y:S01]  /*34a0*/  IADD3 R0, PT, PT, R120, -0x9, -R67 ;  /* 0xfffffff778007810 */ /* 0x000fe20007ffe843 */
        /* <DEDUP_REMOVED lines=8> */
[----:B------:R-:W-:Y:S01]  /*3530*/  VIADD R75, R69, 0x21 ;  /* 0x00000021454b7836 */ /* 0x000fe20000000000 */
[----:B------:R-:W-:-:S02]  /*3540*/  I2FP.F32.S32 R71, R71 ;  /* 0x0000004700477245 */ /* 0x000fc40000201400 */
[----:B------:R-:W-:Y:S01]  /*3550*/  I2FP.F32.S32 R0, R0 ;  /* 0x0000000000007245 */ /* 0x000fe20000201400 */
[C---:B------:R-:W-:Y:S01]  /*3560*/  FFMA.FTZ R70, -R157.reuse, R70, R61 ;  /* 0x000000469d467223 */ /* 0x040fe2000001013d */
[C-C-:B------:R-:W-:Y:S01]  /*3570*/  IADD3 R66, PT, PT, R120.reuse, -0x11, -R67.reuse ;  /* 0xffffffef78427810 */ /* 0x140fe20007ffe843 */
[C---:B------:R-:W-:Y:S01]  /*3580*/  FFMA.FTZ R64, -R157.reuse, R71, R52 ;  /* 0x000000479d407223 */ /* 0x040fe20000010134 */
[C---:B------:R-:W-:Y:S01]  /*3590*/  IADD3 R52, PT, PT, R120.reuse, -0x19, -R67 ;  /* 0xffffffe778347810 */ /* 0x040fe20007ffe843 */
[----:B------:R-:W-:Y:S01]  /*35a0*/  FFMA.FTZ R61, -R157, R0, R57 ;  /* 0x000000009d3d7223 */ /* 0x000fe20000010139 */
[C-C-:B------:R-:W-:Y:S02]  /*35b0*/  IADD3 R71, PT, PT, R120.reuse, -0x20, -R67.reuse ;  /* 0xffffffe078477810 */ /* 0x140fe40007ffe843 */
[----:B------:R-:W-:Y:S02]  /*35c0*/  IADD3 R0, PT, PT, R120, -0x21, -R67 ;  /* 0xffffffdf78007810 */ /* 0x000fe40007ffe843 */
[----:B------:R-:W-:-:S02]  /*35d0*/  IABS R66, R66 ;  /* 0x0000004200427213 */ /* 0x000fc40000000000 */
[----:B------:R-:W-:Y:S02]  /*35e0*/  IABS R52, R52 ;  /* 0x0000003400347213 */ /* 0x000fe40000000000 */
[----:B------:R-:W-:Y:S02]  /*35f0*/  IABS R71, R71 ;  /* 0x0000004700477213 */ /* 0x000fe40000000000 */
[----:B------:R-:W-:Y:S02]  /*3600*/  ISETP.GT.AND P1, PT, R118, R73, PT ;  /* 0x000000497600720c */ /* 0x000fe40003f24270 */
[C---:B------:R-:W-:Y:S02]  /*3610*/  ISETP.GE.AND P4, PT, R73.reuse, R145, PT ;  /* 0x000000914900720c */ /* 0x040fe40003f86270 */
[----:B------:R-:W-:Y:S02]  /*3620*/  ISETP.GT.AND P0, PT, R86, R73, PT ;  /* 0x000000495600720c */ /* 0x000fe40003f04270 */
[----:B------:R-:W-:-:S02]  /*3630*/  ISETP.GE.AND P3, PT, R73, R144, PT ;  /* 0x000000904900720c */ /* 0x000fc40003f66270 */
[----:B------:R-:W-:Y:S02]  /*3640*/  IABS R0, R0 ;  /* 0x0000000000007213 */ /* 0x000fe40000000000 */
[C---:B------:R-:W-:Y:S02]  /*3650*/  IADD3 R73, PT, PT, R120.reuse, -0x18, -R67 ;  /* 0xffffffe878497810 */ /* 0x040fe40007ffe843 */
[----:B------:R-:W-:Y:S02]  /*3660*/  I2FP.F32.S32 R66, R66 ;  /* 0x0000004200427245 */ /* 0x000fe40000201400 */
[----:B------:R-:W-:Y:S02]  /*3670*/  I2FP.F32.S32 R52, R52 ;  /* 0x0000003400347245 */ /* 0x000fe40000201400 */
[----:B------:R-:W-:Y:S01]  /*3680*/  I2FP.F32.S32 R71, R71 ;  /* 0x0000004700477245 */ /* 0x000fe20000201400 */
[C---:B------:R-:W-:Y:S01]  /*3690*/  FFMA.FTZ R57, -R157.reuse, R66, R53 ;  /* 0x000000429d397223 */ /* 0x040fe20000010135 */
[----:B------:R-:W-:Y:S01]  /*36a0*/  I2FP.F32.S32 R0, R0 ;  /* 0x0000000000007245 */ /* 0x000fe20000201400 */
[C---:B------:R-:W-:Y:S01]  /*36b0*/  FFMA.FTZ R53, -R157.reuse, R52, R49 ;  /* 0x000000349d357223 */ /* 0x040fe20000010131 */
[----:B------:R-:W-:Y:S01]  /*36c0*/  IABS R73, R73 ;  /* 0x0000004900497213 */ /* 0x000fe20000000000 */
[C---:B------:R-:W-:Y:S01]  /*36d0*/  FFMA.FTZ R72, -R157.reuse, R71, R44 ;  /* 0x000000479d487223 */ /* 0x040fe2000001012c */
[----:B------:R-:W-:Y:S01]  /*36e0*/  IADD3 R44, PT, PT, R120, -0x29, -R67 ;  /* 0xffffffd7782c7810 */ /* 0x000fe20007ffe843 */
[----:B------:R-:W-:Y:S01]  /*36f0*/  FFMA.FTZ R49, -R157, R0, R45 ;  /* 0x000000009d317223 */ /* 0x000fe2000001012d */
[----:B------:R-:W-:-:S02]  /*3700*/  I2FP.F32.S32 R73, R73 ;  /* 0x0000004900497245 */ /* 0x000fc40000201400 */
[C-C-:B------:R-:W-:Y:S02]  /*3710*/  IADD3 R0, PT, PT, R120.reuse, -0x31, -R67.reuse ;  /* 0xffffffcf78007810 */ /* 0x140fe40007ffe843 */
[----:B------:R-:W-:Y:S01]  /*3720*/  IABS R44, R44 ;  /* 0x0000002c002c7213 */ /* 0x000fe20000000000 */
[----:B------:R-:W-:Y:S01]  /*3730*/  FFMA.FTZ R68, -R157, R73, R48 ;  /* 0x000000499d447223 */ /* 0x000fe20000010130 */
[----:B------:R-:W-:Y:S02]  /*3740*/  IABS R0, R0 ;  /* 0x0000000000007213 */ /* 0x000fe40000000000 */
[----:B------:R-:W-:Y:S02]  /*3750*/  IADD3 R73, PT, PT, R120, -0x30, -R67 ;  /* 0xffffffd078497810 */ /* 0x000fe40007ffe843 */
[----:B------:R-:W-:Y:S02]  /*3760*/  I2FP.F32.S32 R44, R44 ;  /* 0x0000002c002c7245 */ /* 0x000fe40000201400 */
[----:B------:R-:W-:-:S02]  /*3770*/  I2FP.F32.S32 R0, R0 ;  /* 0x0000000000007245 */ /* 0x000fc40000201400 */
[----:B------:R-:W-:Y:S01]  /*3780*/  IABS R73, R73 ;  /* 0x0000004900497213 */ /* 0x000fe20000000000 */
[C---:B------:R-:W-:Y:S01]  /*3790*/  FFMA.FTZ R45, -R157.reuse, R44, R41 ;  /* 0x0000002c9d2d7223 */ /* 0x040fe20000010129 */
[C---:B------:R-:W-:Y:S01]  /*37a0*/  IADD3 R71, PT, PT, R120.reuse, -0x38, -R67 ;  /* 0xffffffc878477810 */ /* 0x040fe20007ffe843 */
[C---:B------:R-:W-:Y:S01]  /*37b0*/  FFMA.FTZ R41, -R157.reuse, R0, R37 ;  /* 0x000000009d297223 */ /* 0x040fe20000010125 */
[----:B------:R-:W-:Y:S02]  /*37c0*/  I2FP.F32.S32 R73, R73 ;  /* 0x0000004900497245 */ /* 0x000fe40000201400 */
[----:B------:R-:W-:Y:S02]  /*37d0*/  IADD3 R0, PT, PT, R120, -0x49, -R67 ;  /* 0xffffffb778007810 */ /* 0x000fe40007ffe843 */
[----:B------:R-:W-:Y:S01]  /*37e0*/  IABS R71, R71 ;  /* 0x0000004700477213 */ /* 0x000fe20000000000 */
[----:B------:R-:W-:Y:S01]  /*37f0*/  FFMA.FTZ R52, -R157, R73, R36 ;  /* 0x000000499d347223 */ /* 0x000fe20000010124 */
[----:B------:R-:W-:-:S02]  /*3800*/  IABS R0, R0 ;  /* 0x0000000000007213 */ /* 0x000fc40000000000 */
[C-C-:B------:R-:W-:Y:S02]  /*3810*/  IADD3 R73, PT, PT, R120.reuse, -0x40, -R67.reuse ;  /* 0xffffffc078497810 */ /* 0x140fe40007ffe843 */
[----:B------:R-:W-:Y:S02]  /*3820*/  I2FP.F32.S32 R71, R71 ;  /* 0x0000004700477245 */ /* 0x000fe40000201400 */
[----:B------:R-:W-:Y:S02]  /*3830*/  I2FP.F32.S32 R0, R0 ;  /* 0x0000000000007245 */ /* 0x000fe40000201400 */
[----:B------:R-:W-:Y:S01]  /*3840*/  IABS R73, R73 ;  /* 0x0000004900497213 */ /* 0x000fe20000000000 */
[C---:B------:R-:W-:Y:S01]  /*3850*/  FFMA.FTZ R48, -R157.reuse, R71, R32 ;  /* 0x000000479d307223 */ /* 0x040fe20000010120 */
[C---:B------:R-:W-:Y:S01]  /*3860*/  IADD3 R36, PT, PT, R120.reuse, -0x39, -R67 ;  /* 0xffffffc778247810 */ /* 0x040fe20007ffe843 */
[----:B------:R-:W-:Y:S01]  /*3870*/  FFMA.FTZ R0, -R157, R0, R25 ;  /* 0x000000009d007223 */ /* 0x000fe20000010119 */
[C-C-:B------:R-:W-:Y:S01]  /*3880*/  IADD3 R32, PT, PT, R120.reuse, -0x41, -R67.reuse ;  /* 0xffffffbf78207810 */ /* 0x140fe20007ffe843 */
[----:B------:R-:W-:Y:S01]  /*3890*/  IMAD.IADD R25, R120, 0x1, -R67 ;  /* 0x0000000178197824 */ /* 0x000fe200078e0a43 */
[----:B------:R-:W-:-:S02]  /*38a0*/  I2FP.F32.S32 R73, R73 ;  /* 0x0000004900497245 */ /* 0x000fc40000201400 */
[C-C-:B------:R-:W-:Y:S02]  /*38b0*/  IADD3 R66, PT, PT, R120.reuse, -0x28, -R67.reuse ;  /* 0xffffffd878427810 */ /* 0x140fe40007ffe843 */
[----:B------:R-:W-:Y:S01]  /*38c0*/  IABS R36, R36 ;  /* 0x0000002400247213 */ /* 0x000fe20000000000 */
[----:B------:R-:W-:Y:S01]  /*38d0*/  FFMA.FTZ R44, -R157, R73, R28 ;  /* 0x000000499d2c7223 */ /* 0x000fe2000001011c */
[----:B------:R-:W-:Y:S01]  /*38e0*/  IABS R32, R32 ;  /* 0x0000002000207213 */ /* 0x000fe20000000000 */
[----:B------:R-:W-:Y:S01]  /*38f0*/  VIADD R73, R69, 0x28 ;  /* 0x0000002845497836 */ /* 0x000fe20000000000 */
[----:B------:R-:W-:Y:S02]  /*3900*/  IABS R66, R66 ;  /* 0x0000004200427213 */ /* 0x000fe40000000000 */
[----:B------:R-:W-:Y:S02]  /*3910*/  IADD3 R71, PT, PT, R120, -0x48, -R67 ;  /* 0xffffffb878477810 */ /* 0x000fe40007ffe843 */
[----:B------:R-:W-:Y:S01]  /*3920*/  IABS R28, R25 ;  /* 0x00000019001c7213 */ /* 0x000fe20000000000 */
[----:B------:R-:W-:Y:S01]  /*3930*/  VIADD R25, R25, 0xfffffff8 ;  /* 0xfffffff819197836 */ /* 0x000fe20000000000 */
[----:B------:R-:W-:-:S02]  /*3940*/  I2FP.F32.S32 R36, R36 ;  /* 0x0000002400247245 */ /* 0x000fc40000201400 */
[----:B------:R-:W-:Y:S02]  /*3950*/  I2FP.F32.S32 R32, R32 ;  /* 0x0000002000207245 */ /* 0x000fe40000201400 */
[----:B------:R-:W-:Y:S01]  /*3960*/  I2FP.F32.S32 R66, R66 ;  /* 0x0000004200427245 */ /* 0x000fe20000201400 */
[C---:B------:R-:W-:Y:S01]  /*3970*/  FFMA.FTZ R37, -R157.reuse, R36, R33 ;  /* 0x000000249d257223 */ /* 0x040fe20000010121 */
[----:B------:R-:W-:Y:S01]  /*3980*/  IABS R71, R71 ;  /* 0x0000004700477213 */ /* 0x000fe20000000000 */
[C---:B------:R-:W-:Y:S01]  /*3990*/  FFMA.FTZ R33, -R157.reuse, R32, R29 ;  /* 0x000000209d217223 */ /* 0x040fe2000001011d */
[----:B------:R-:W-:Y:S01]  /*39a0*/  I2FP.F32.S32 R28, R28 ;  /* 0x0000001c001c7245 */ /* 0x000fe20000201400 */
[C---:B------:R-:W-:Y:S01]  /*39b0*/  FFMA.FTZ R66, -R157.reuse, R66, R40 ;  /* 0x000000429d427223 */ /* 0x040fe20000010128 */
[----:B------:R-:W-:Y:S01]  /*39c0*/  I2FP.F32.S32 R71, R71 ;  /* 0x0000004700477245 */ /* 0x000fe20000201400 */
[C---:B------:R-:W-:Y:S01]  /*39d0*/  VIADD R40, R120.reuse, 0x8 ;  /* 0x0000000878287836 */ /* 0x040fe20000000000 */
[--C-:B------:R-:W-:Y:S01]  /*39e0*/  IADD3 R29, PT, PT, R120, -0x50, -R67.reuse ;  /* 0xffffffb0781d7810 */ /* 0x100fe20007ffe843 */
[CC--:B------:R-:W-:Y:S01]  /*39f0*/  FFMA.FTZ R60, -R157.reuse, R28.reuse, R60 ;  /* 0x0000001c9d3c7223 */ /* 0x0c0fe2000001013c */
[----:B------:R-:W-:Y:S01]  /*3a00*/  IABS R25, R25 ;  /* 0x0000001900197213 */ /* 0x000fe20000000000 */
[C---:B------:R-:W-:Y:S01]  /*3a10*/  FFMA.FTZ R36, -R157.reuse, R71, R24 ;  /* 0x000000479d247223 */ /* 0x040fe20000010118 */
[----:B------:R-:W-:Y:S01]  /*3a20*/  IABS R29, R29 ;  /* 0x0000001d001d7213 */ /* 0x000fe20000000000 */
[C-C-:B------:R-:W-:Y:S01]  /*3a30*/  IMAD.IADD R71, R40.reuse, 0x1, -R67.reuse ;  /* 0x0000000128477824 */ /* 0x140fe200078e0a43 */
[----:B------:R-:W-:Y:S01]  /*3a40*/  IADD3 R24, PT, PT, R40, -0x1, -R67 ;  /* 0xffffffff28187810 */ /* 0x000fe20007ffe843 */
[----:B------:R-:W-:Y:S01]  /*3a50*/  FFMA.FTZ R58, -R157, R28, R58 ;  /* 0x0000001c9d3a7223 */ /* 0x000fe2000001013a */
[----:B------:R-:W-:-:S02]  /*3a60*/  I2FP.F32.S32 R25, R25 ;  /* 0x0000001900197245 */ /* 0x000fc40000201400 */
[----:B------:R-:W-:Y:S02]  /*3a70*/  FSEL R74, R60, -INF , !P2 ;  /* 0xff8000003c4a7808 */ /* 0x000fe40005000000 */
[----:B------:R-:W-:Y:S01]  /*3a80*/  ISETP.GE.AND P2, PT, R69, R145, PT ;  /* 0x000000914500720c */ /* 0x000fe20003f46270 */
[C---:B------:R-:W-:Y:S01]  /*3a90*/  FFMA.FTZ R25, -R157.reuse, R25, R56 ;  /* 0x000000199d197223 */ /* 0x040fe20000010138 */
[----:B------:R-:W-:Y:S02]  /*3aa0*/  I2FP.F32.S32 R29, R29 ;  /* 0x0000001d001d7245 */ /* 0x000fe40000201400 */
[----:B------:R-:W-:Y:S02]  /*3ab0*/  IABS R24, R24 ;  /* 0x0000001800187213 */ /* 0x000fe40000000000 */
[----:B------:R-:W-:Y:S01]  /*3ac0*/  FSEL R74, R74, -INF , !P2 ;  /* 0xff8000004a4a7808 */ /* 0x000fe20005000000 */
[----:B------:R-:W-:Y:S01]  /*3ad0*/  FFMA.FTZ R29, -R157, R29, R20 ;  /* 0x0000001d9d1d7223 */ /* 0x000fe20000010114 */
[----:B------:R-:W-:-:S02]  /*3ae0*/  ISETP.GT.AND P2, PT, R118, R91, PT ;  /* 0x0000005b7600720c */ /* 0x000fc40003f44270 */
[----:B------:R-:W-:Y:S02]  /*3af0*/  I2FP.F32.S32 R20, R24 ;  /* 0x0000001800147245 */ /* 0x000fe40000201400 */
[----:B------:R-:W-:Y:S02]  /*3b00*/  FSEL R24, R70, -INF , !P1 ;  /* 0xff80000046187808 */ /* 0x000fe40004800000 */
[C---:B------:R-:W-:Y:S01]  /*3b10*/  ISETP.GT.AND P1, PT, R118.reuse, R89, PT ;  /* 0x000000597600720c */ /* 0x040fe20003f24270 */
[----:B------:R-:W-:Y:S01]  /*3b20*/  FFMA.FTZ R20, -R157, R20, R63 ;  /* 0x000000149d147223 */ /* 0x000fe2000001013f */
[----:B------:R-:W-:Y:S01]  /*3b30*/  FSEL R25, R25, -INF , !P2 ;  /* 0xff80000019197808 */ /* 0x000fe20005000000 */
[----:B------:R-:W-:Y:S01]  /*3b40*/  VIADD R63, R69, 0x30 ;  /* 0x00000030453f7836 */ /* 0x000fe20000000000 */
[----:B------:R-:W-:Y:S02]  /*3b50*/  ISETP.GT.AND P2, PT, R118, R87, PT ;  /* 0x000000577600720c */ /* 0x000fe40003f44270 */
[----:B------:R-:W-:Y:S01]  /*3b60*/  FSEL R70, R61, -INF , !P1 ;  /* 0xff8000003d467808 */ /* 0x000fe20004800000 */
[----:B------:R-:W-:Y:S01]  /*3b70*/  VIADD R61, R69, 0x31 ;  /* 0x00000031453d7836 */ /* 0x000fe20000000000 */
[----:B------:R-:W-:-:S02]  /*3b80*/  ISETP.GE.AND P1, PT, R87, R145, PT ;  /* 0x000000915700720c */ /* 0x000fc40003f26270 */
[----:B------:R-:W-:Y:S02]  /*3b90*/  FSEL R64, R64, -INF , !P2 ;  /* 0xff80000040407808 */ /* 0x000fe40005000000 */
[----:B------:R-:W-:Y:S02]  /*3ba0*/  ISETP.GT.AND P2, PT, R118, R83, PT ;  /* 0x000000537600720c */ /* 0x000fe40003f44270 */
[----:B------:R-:W-:Y:S02]  /*3bb0*/  FSEL R64, R64, -INF , !P1 ;  /* 0xff80000040407808 */ /* 0x000fe40004800000 */
[----:B------:R-:W-:Y:S02]  /*3bc0*/  ISETP.GT.AND P1, PT, R118, R81, PT ;  /* 0x000000517600720c */ /* 0x000fe40003f24270 */
[----:B------:R-:W-:Y:S02]  /*3bd0*/  FSEL R24, R24, -INF , !P4 ;  /* 0xff80000018187808 */ /* 0x000fe40006000000 */
[----:B------:R-:W-:-:S02]  /*3be0*/  ISETP.GE.AND P4, PT, R89, R145, PT ;  /* 0x000000915900720c */ /* 0x000fc40003f86270 */
[----:B------:R-:W-:Y:S01]  /*3bf0*/  FSEL R32, R57, -INF , !P2 ;  /* 0xff80000039207808 */ /* 0x000fe20005000000 */
[----:B------:R-:W-:Y:S01]  /*3c00*/  VIADD R57, R69, 0x38 ;  /* 0x0000003845397836 */ /* 0x000fe20000000000 */
[-C--:B------:R-:W-:Y:S02]  /*3c10*/  ISETP.GE.AND P2, PT, R81, R145.reuse, PT ;  /* 0x000000915100720c */ /* 0x080fe40003f46270 */
[----:B------:R-:W-:Y:S02]  /*3c20*/  FSEL R60, R68, -INF , !P1 ;  /* 0xff800000443c7808 */ /* 0x000fe40004800000 */
[----:B------:R-:W-:Y:S02]  /*3c30*/  FSEL R70, R70, -INF , !P4 ;  /* 0xff80000046467808 */ /* 0x000fe40006000000 */
[----:B------:R-:W-:Y:S02]  /*3c40*/  ISETP.GE.AND P4, PT, R83, R145, PT ;  /* 0x000000915300720c */ /* 0x000fe40003f86270 */
[----:B------:R-:W-:-:S02]  /*3c50*/  ISETP.GT.AND P1, PT, R118, R79, PT ;  /* 0x0000004f7600720c */ /* 0x000fc40003f24270 */
[----:B------:R-:W-:Y:S02]  /*3c60*/  FSEL R60, R60, -INF , !P2 ;  /* 0xff8000003c3c7808 */ /* 0x000fe40005000000 */
[----:B------:R-:W-:Y:S02]  /*3c70*/  ISETP.GT.AND P2, PT, R118, R77, PT ;  /* 0x0000004d7600720c */ /* 0x000fe40003f44270 */
[----:B------:R-:W-:Y:S02]  /*3c80*/  IABS R71, R71 ;  /* 0x0000004700477213 */ /* 0x000fe40000000000 */
[----:B------:R-:W-:Y:S02]  /*3c90*/  FSEL R68, R32, -INF , !P4 ;  /* 0xff80000020447808 */ /* 0x000fe40006000000 */
[----:B------:R-:W-:Y:S01]  /*3ca0*/  FSEL R32, R53, -INF , !P1 ;  /* 0xff80000035207808 */ /* 0x000fe20004800000 */
[----:B------:R-:W-:Y:S01]  /*3cb0*/  VIADD R53, R69, 0x39 ;  /* 0x0000003945357836 */ /* 0x000fe20000000000 */
[----:B------:R-:W-:-:S02]  /*3cc0*/  ISETP.GE.AND P1, PT, R77, R145, PT ;  /* 0x000000914d00720c */ /* 0x000fc40003f26270 */
[----:B------:R-:W-:Y:S02]  /*3cd0*/  FSEL R72, R72, -INF , !P2 ;  /* 0xff80000048487808 */ /* 0x000fe40005000000 */
[----:B------:R-:W-:Y:S02]  /*3ce0*/  I2FP.F32.S32 R71, R71 ;  /* 0x0000004700477245 */ /* 0x000fe40000201400 */
[----:B------:R-:W-:Y:S02]  /*3cf0*/  ISETP.GT.AND P2, PT, R118, R75, PT ;  /* 0x0000004b7600720c */ /* 0x000fe40003f44270 */
[----:B------:R-:W-:Y:S01]  /*3d00*/  FSEL R188, R72, -INF , !P1 ;  /* 0xff80000048bc7808 */ /* 0x000fe20004800000 */
[----:B------:R-:W-:Y:S01]  /*3d10*/  FFMA.FTZ R62, -R157, R71, R62 ;  /* 0x000000479d3e7223 */ /* 0x000fe2000001013e */
[----:B------:R-:W-:Y:S01]  /*3d20*/  ISETP.GT.AND P1, PT, R118, R73, PT ;  /* 0x000000497600720c */ /* 0x000fe20003f24270 */
[----:B------:R-:W-:Y:S01]  /*3d30*/  VIADD R71, R69, 0x29 ;  /* 0x0000002945477836 */ /* 0x000fe20000000000 */
[----:B------:R-:W-:Y:S01]  /*3d40*/  FSEL R184, R49, -INF , !P2 ;  /* 0xff80000031b87808 */ /* 0x000fe20005000000 */
[----:B------:R-:W-:Y:S01]  /*3d50*/  VIADD R49, R69, 0x40 ;  /* 0x0000004045317836 */ /* 0x000fe20000000000 */
[----:B------:R-:W-:-:S02]  /*3d60*/  ISETP.GE.AND P2, PT, R73, R145, PT ;  /* 0x000000914900720c */ /* 0x000fc40003f46270 */
[----:B------:R-:W-:Y:S02]  /*3d70*/  FSEL R66, R66, -INF , !P1 ;  /* 0xff80000042427808 */ /* 0x000fe40004800000 */
[----:B------:R-:W-:Y:S02]  /*3d80*/  ISETP.GT.AND P1, PT, R118, R71, PT ;  /* 0x000000477600720c */ /* 0x000fe40003f24270 */
[----:B------:R-:W-:Y:S02]  /*3d90*/  FSEL R182, R66, -INF , !P2 ;  /* 0xff80000042b67808 */ /* 0x000fe40005000000 */
[----:B------:R-:W-:Y:S02]  /*3da0*/  ISETP.GT.AND P2, PT, R118, R63, PT ;  /* 0x0000003f7600720c */ /* 0x000fe40003f44270 */
[-C--:B------:R-:W-:Y:S02]  /*3db0*/  ISETP.GE.AND P4, PT, R79, R145.reuse, PT ;  /* 0x000000914f00720c */ /* 0x080fe40003f86270 */
[----:B------:R-:W-:Y:S01]  /*3dc0*/  FSEL R56, R45, -INF , !P1 ;  /* 0xff8000002d387808 */ /* 0x000fe20004800000 */
[----:B------:R-:W-:Y:S01]  /*3dd0*/  VIADD R45, R69, 0x41 ;  /* 0x00000041452d7836 */ /* 0x000fe20000000000 */
[----:B------:R-:W-:-:S02]  /*3de0*/  ISETP.GE.AND P1, PT, R63, R145, PT ;  /* 0x000000913f00720c */ /* 0x000fc40003f26270 */
[----:B------:R-:W-:Y:S02]  /*3df0*/  FSEL R176, R52, -INF , !P2 ;  /* 0xff80000034b07808 */ /* 0x000fe40005000000 */
[----:B------:R-:W-:Y:S02]  /*3e00*/  FSEL R32, R32, -INF , !P4 ;  /* 0xff80000020207808 */ /* 0x000fe40006000000 */
[----:B------:R-:W-:Y:S02]  /*3e10*/  ISETP.GE.AND P4, PT, R75, R145, PT ;  /* 0x000000914b00720c */ /* 0x000fe40003f86270 */
[----:B------:R-:W-:Y:S02]  /*3e20*/  ISETP.GT.AND P2, PT, R118, R61, PT ;  /* 0x0000003d7600720c */ /* 0x000fe40003f44270 */
[----:B------:R-:W-:Y:S02]  /*3e30*/  FSEL R176, R176, -INF , !P1 ;  /* 0xff800000b0b07808 */ /* 0x000fe40004800000 */
[----:B------:R-:W-:-:S02]  /*3e40*/  ISETP.GT.AND P1, PT, R118, R57, PT ;  /* 0x000000397600720c */ /* 0x000fc40003f24270 */
[----:B------:R-:W-:Y:S02]  /*3e50*/  FSEL R184, R184, -INF , !P4 ;  /* 0xff800000b8b87808 */ /* 0x000fe40006000000 */
[-C--:B------:R-:W-:Y:S02]  /*3e60*/  ISETP.GE.AND P4, PT, R71, R145.reuse, PT ;  /* 0x000000914700720c */ /* 0x080fe40003f86270 */
[----:B------:R-:W-:Y:S01]  /*3e70*/  FSEL R170, R41, -INF , !P2 ;  /* 0xff80000029aa7808 */ /* 0x000fe20005000000 */
[----:B------:R-:W-:Y:S01]  /*3e80*/  VIADD R41, R69, 0x48 ;  /* 0x0000004845297836 */ /* 0x000fe20000000000 */
[----:B------:R-:W-:Y:S02]  /*3e90*/  ISETP.GE.AND P2, PT, R57, R145, PT ;  /* 0x000000913900720c */ /* 0x000fe40003f46270 */
[----:B------:R-:W-:Y:S02]  /*3ea0*/  FSEL R48, R48, -INF , !P1 ;  /* 0xff80000030307808 */ /* 0x000fe40004800000 */
[----:B------:R-:W-:-:S02]  /*3eb0*/  FSEL R52, R56, -INF , !P4 ;  /* 0xff80000038347808 */ /* 0x000fc40006000000 */
[----:B------:R-:W-:Y:S02]  /*3ec0*/  ISETP.GE.AND P4, PT, R61, R145, PT ;  /* 0x000000913d00720c */ /* 0x000fe40003f86270 */
[----:B------:R-:W-:Y:S02]  /*3ed0*/  FSEL R172, R48, -INF , !P2 ;  /* 0xff80000030ac7808 */ /* 0x000fe40005000000 */
[C---:B------:R-:W-:Y:S02]  /*3ee0*/  ISETP.GT.AND P1, PT, R118.reuse, R53, PT ;  /* 0x000000357600720c */ /* 0x040fe40003f24270 */
[----:B------:R-:W-:Y:S02]  /*3ef0*/  ISETP.GT.AND P2, PT, R118, R49, PT ;  /* 0x000000317600720c */ /* 0x000fe40003f44270 */
[----:B------:R-:W-:Y:S02]  /*3f00*/  FSEL R170, R170, -INF , !P4 ;  /* 0xff800000aaaa7808 */ /* 0x000fe40006000000 */
[----:B------:R-:W-:-:S02]  /*3f10*/  ISETP.GE.AND P4, PT, R53, R145, PT ;  /* 0x000000913500720c */ /* 0x000fc40003f86270 */
[----:B------:R-:W-:Y:S01]  /*3f20*/  FSEL R126, R37, -INF , !P1 ;  /* 0xff800000257e7808 */ /* 0x000fe20004800000 */
[----:B------:R-:W-:Y:S01]  /*3f30*/  VIADD R37, R69, 0x49 ;  /* 0x0000004945257836 */ /* 0x000fe20000000000 */
[----:B------:R-:W-:Y:S02]  /*3f40*/  FSEL R44, R44, -INF , !P2 ;  /* 0xff8000002c2c7808 */ /* 0x000fe40005000000 */
[----:B------:R-:W-:Y:S02]  /*3f50*/  ISETP.GE.AND P1, PT, R49, R145, PT ;  /* 0x000000913100720c */ /* 0x000fe40003f26270 */
[----:B------:R-:W-:Y:S02]  /*3f60*/  ISETP.GT.AND P2, PT, R118, R45, PT ;  /* 0x0000002d7600720c */ /* 0x000fe40003f44270 */
[----:B------:R-:W-:Y:S02]  /*3f70*/  FSEL R126, R126, -INF , !P4 ;  /* 0xff8000007e7e7808 */ /* 0x000fe40006000000 */
[----:B------:R-:W-:-:S02]  /*3f80*/  ISETP.GE.AND P4, PT, R45, R145, PT ;  /* 0x000000912d00720c */ /* 0x000fc40003f86270 */
[----:B------:R-:W-:Y:S02]  /*3f90*/  FSEL R130, R44, -INF , !P1 ;  /* 0xff8000002c827808 */ /* 0x000fe40004800000 */
[----:B------:R-:W-:Y:S01]  /*3fa0*/  FSEL R98, R33, -INF , !P2 ;  /* 0xff80000021627808 */ /* 0x000fe20005000000 */
[----:B------:R-:W-:Y:S01]  /*3fb0*/  VIADD R33, R69, 0x50 ;  /* 0x0000005045217836 */ /* 0x000fe20000000000 */
[----:B------:R-:W-:Y:S02]  /*3fc0*/  ISETP.GT.AND P1, PT, R118, R41, PT ;  /* 0x000000297600720c */ /* 0x000fe40003f24270 */
[----:B------:R-:W-:Y:S02]  /*3fd0*/  FSEL R98, R98, -INF , !P4 ;  /* 0xff80000062627808 */ /* 0x000fe40006000000 */
[----:B------:R-:W-:Y:S02]  /*3fe0*/  FSEL R36, R36, -INF , !P1 ;  /* 0xff80000024247808 */ /* 0x000fe40004800000 */
[----:B------:R-:W-:-:S02]  /*3ff0*/  ISETP.GT.AND P4, PT, R118, R37, PT ;  /* 0x000000257600720c */ /* 0x000fc40003f84270 */
[----:B------:R-:W-:Y:S02]  /*4000*/  ISETP.GT.AND P1, PT, R118, R33, PT ;  /* 0x000000217600720c */ /* 0x000fe40003f24270 */
[----:B------:R-:W-:Y:S02]  /*4010*/  FSEL R66, R0, -INF , !P4 ;  /* 0xff80000000427808 */ /* 0x000fe40006000000 */
[----:B------:R-:W-:Y:S02]  /*4020*/  ISETP.GE.AND P2, PT, R41, R145, PT ;  /* 0x000000912900720c */ /* 0x000fe40003f46270 */
[----:B------:R-:W-:Y:S02]  /*4030*/  FSEL R0, R29, -INF , !P1 ;  /* 0xff8000001d007808 */ /* 0x000fe40004800000 */
[----:B------:R-:W-:Y:S02]  /*4040*/  IADD3 R29, PT, PT, R40, -0x9, -R67 ;  /* 0xfffffff7281d7810 */ /* 0x000fe40007ffe843 */
[----:B------:R-:W-:-:S02]  /*4050*/  FSEL R20, R20, -INF , !P0 ;  /* 0xff80000014147808 */ /* 0x000fc40004000000 */
[----:B------:R-:W-:Y:S02]  /*4060*/  FSEL R96, R36, -INF , !P2 ;  /* 0xff80000024607808 */ /* 0x000fe40005000000 */
[----:B------:R-:W-:Y:S02]  /*4070*/  IABS R36, R29 ;  /* 0x0000001d00247213 */ /* 0x000fe40000000000 */
[----:B------:R-:W-:Y:S02]  /*4080*/  FSEL R128, R20, -INF , !P3 ;  /* 0xff80000014807808 */ /* 0x000fe40005800000 */
[C-C-:B------:R-:W-:Y:S02]  /*4090*/  IADD3 R20, PT, PT, R40.reuse, -0x11, -R67.reuse ;  /* 0xffffffef28147810 */ /* 0x140fe40007ffe843 */
[----:B------:R-:W-:Y:S02]  /*40a0*/  I2FP.F32.S32 R36, R36 ;  /* 0x0000002400247245 */ /* 0x000fe40000201400 */
[----:B------:R-:W-:-:S02]  /*40b0*/  IADD3 R28, PT, PT, R40, -0x10, -R67 ;  /* 0xfffffff0281c7810 */ /* 0x000fc40007ffe843 */
[----:B------:R-:W-:Y:S01]  /*40c0*/  IABS R20, R20 ;  /* 0x0000001400147213 */ /* 0x000fe20000000000 */
[----:B------:R-:W-:Y:S01]  /*40d0*/  FFMA.FTZ R36, -R157, R36, R59 ;  /* 0x000000249d247223 */ /* 0x000fe2000001013b */
[C---:B------:R-:W-:Y:S02]  /*40e0*/  ISETP.GT.AND P2, PT, R86.reuse, R69, PT ;  /* 0x000000455600720c */ /* 0x040fe40003f44270 */
[----:B------:R-:W-:Y:S02]  /*40f0*/  ISETP.GE.AND P4, PT, R37, R145, PT ;  /* 0x000000912500720c */ /* 0x000fe40003f86270 */
[----:B------:R-:W-:Y:S02]  /*4100*/  IABS R28, R28 ;  /* 0x0000001c001c7213 */ /* 0x000fe40000000000 */
[----:B------:R-:W-:Y:S02]  /*4110*/  I2FP.F32.S32 R20, R20 ;  /* 0x0000001400147245 */ /* 0x000fe40000201400 */
[----:B------:R-:W-:-:S02]  /*4120*/  ISETP.GT.AND P0, PT, R86, R89, PT ;  /* 0x000000595600720c */ /* 0x000fc40003f04270 */
[----:B------:R-:W-:Y:S01]  /*4130*/  IADD3 R44, PT, PT, R40, -0x18, -R67 ;  /* 0xffffffe8282c7810 */ /* 0x000fe20007ffe843 */
[----:B------:R-:W-:Y:S01]  /*4140*/  FFMA.FTZ R20, -R157, R20, R55 ;  /* 0x000000149d147223 */ /* 0x000fe20000010137 */
[----:B------:R-:W-:Y:S02]  /*4150*/  ISETP.GE.AND P1, PT, R69, R144, PT ;  /* 0x000000904500720c */ /* 0x000fe40003f26270 */
[----:B------:R-:W-:Y:S02]  /*4160*/  FSEL R62, R62, -INF , !P2 ;  /* 0xff8000003e3e7808 */ /* 0x000fe40005000000 */
[----:B------:R-:W-:Y:S02]  /*4170*/  FSEL R66, R66, -INF , !P4 ;  /* 0xff80000042427808 */ /* 0x000fe40006000000 */
[----:B------:R-:W-:Y:S02]  /*4180*/  I2FP.F32.S32 R28, R28 ;  /* 0x0000001c001c7245 */ /* 0x000fe40000201400 */
[----:B------:R-:W-:-:S02]  /*4190*/  ISETP.GT.AND P4, PT, R86, R91, PT ;  /* 0x0000005b5600720c */ /* 0x000fc40003f84270 */
[----:B------:R-:W-:Y:S01]  /*41a0*/  ISETP.GE.AND P3, PT, R89, R144, PT ;  /* 0x000000905900720c */ /* 0x000fe20003f66270 */
[----:B------:R-:W-:Y:S01]  /*41b0*/  FFMA.FTZ R28, -R157, R28, R54 ;  /* 0x0000001c9d1c7223 */ /* 0x000fe20000010136 */
[----:B------:R-:W-:Y:S02]  /*41c0*/  FSEL R36, R36, -INF , !P0 ;  /* 0xff80000024247808 */ /* 0x000fe40004000000 */
[----:B------:R-:W-:Y:S02]  /*41d0*/  IABS R48, R44 ;  /* 0x0000002c00307213 */ /* 0x000fe40000000000 */
[----:B------:R-:W-:Y:S02]  /*41e0*/  ISETP.GT.AND P0, PT, R86, R83, PT ;  /* 0x000000535600720c */ /* 0x000fe40003f04270 */
[----:B------:R-:W-:Y:S02]  /*41f0*/  FSEL R29, R62, -INF , !P1 ;  /* 0xff8000003e1d7808 */ /* 0x000fe40004800000 */
[----:B------:R-:W-:-:S02]  /*4200*/  ISETP.GE.AND P1, PT, R91, R144, PT ;  /* 0x000000905b00720c */ /* 0x000fc40003f26270 */
[----:B------:R-:W-:Y:S02]  /*4210*/  FSEL R58, R58, -INF , !P4 ;  /* 0xff8000003a3a7808 */ /* 0x000fe40006000000 */
[----:B------:R-:W-:Y:S02]  /*4220*/  FSEL R44, R36, -INF , !P3 ;  /* 0xff800000242c7808 */ /* 0x000fe40005800000 */
[----:B------:R-:W-:Y:S02]  /*4230*/  I2FP.F32.S32 R48, R48 ;  /* 0x0000003000307245 */ /* 0x000fe40000201400 */
[----:B------:R-:W-:Y:S02]  /*4240*/  ISETP.GT.AND P4, PT, R86, R87, PT ;  /* 0x000000575600720c */ /* 0x000fe40003f84270 */
[----:B------:R-:W-:Y:S01]  /*4250*/  ISETP.GE.AND P3, PT, R83, R144, PT ;  /* 0x000000905300720c */ /* 0x000fe20003f66270 */
[----:B------:R-:W-:Y:S01]  /*4260*/  FFMA.FTZ R48, -R157, R48, R50 ;  /* 0x000000309d307223 */ /* 0x000fe20000010132 */
[----:B------:R-:W-:-:S02]  /*4270*/  FSEL R20, R20, -INF , !P0 ;  /* 0xff80000014147808 */ /* 0x000fc40004000000 */
[----:B------:R-:W-:Y:S02]  /*4280*/  FSEL R106, R58, -INF , !P1 ;  /* 0xff8000003a6a7808 */ /* 0x000fe40004800000 */
[----:B------:R-:W-:Y:S02]  /*4290*/  ISETP.GE.AND P1, PT, R87, R144, PT ;  /* 0x000000905700720c */ /* 0x000fe40003f26270 */
[----:B------:R-:W-:Y:S02]  /*42a0*/  FSEL R88, R28, -INF , !P4 ;  /* 0xff8000001c587808 */ /* 0x000fe40006000000 */
[----:B------:R-:W-:Y:S02]  /*42b0*/  FSEL R94, R20, -INF , !P3 ;  /* 0xff800000145e7808 */ /* 0x000fe40005800000 */
[----:B------:R-:W-:Y:S02]  /*42c0*/  ISETP.GT.AND P4, PT, R86, R81, PT ;  /* 0x000000515600720c */ /* 0x000fe40003f84270 */
[----:B------:R-:W-:-:S02]  /*42d0*/  IADD3 R20, PT, PT, R40, -0x28, -R67 ;  /* 0xffffffd828147810 */ /* 0x000fc40007ffe843 */
[----:B------:R-:W-:Y:S02]  /*42e0*/  FSEL R88, R88, -INF , !P1 ;  /* 0xff80000058587808 */ /* 0x000fe40004800000 */
[----:B------:R-:W-:Y:S02]  /*42f0*/  ISETP.GE.AND P1, PT, R81, R144, PT ;  /* 0x000000905100720c */ /* 0x000fe40003f26270 */
[----:B------:R-:W-:Y:S02]  /*4300*/  FSEL R48, R48, -INF , !P4 ;  /* 0xff80000030307808 */ /* 0x000fe40006000000 */
[----:B------:R-:W-:Y:S02]  /*4310*/  IABS R20, R20 ;  /* 0x0000001400147213 */ /* 0x000fe40000000000 */
[----:B------:R-:W-:Y:S02]  /*4320*/  FSEL R58, R48, -INF , !P1 ;  /* 0xff800000303a7808 */ /* 0x000fe40004800000 */
[----:B------:R-:W-:-:S02]  /*4330*/  I2FP.F32.S32 R48, R20 ;  /* 0x0000001400307245 */ /* 0x000fc40000201400 */
[----:B------:R-:W2:Y:S01]  /*4340*/  LD.E R20, desc[UR4][R2.64+0xdc] ;  /* 0x0000dc0402147980 */ /* 0x000ea2000c101900 */
[C-C-:B------:R-:W-:Y:S02]  /*4350*/  IADD3 R54, PT, PT, R40.reuse, -0x19, -R67.reuse ;  /* 0xffffffe728367810 */ /* 0x140fe40007ffe843 */
[----:B------:R-:W-:Y:S02]  /*4360*/  IADD3 R36, PT, PT, R40, -0x20, -R67 ;  /* 0xffffffe028247810 */ /* 0x000fe40007ffe843 */
[----:B------:R-:W-:Y:S02]  /*4370*/  IABS R28, R54 ;  /* 0x00000036001c7213 */ /* 0x000fe40000000000 */
[----:B------:R-:W-:Y:S02]  /*4380*/  IABS R36, R36 ;  /* 0x0000002400247213 */ /* 0x000fe40000000000 */
[----:B------:R-:W-:Y:S02]  /*4390*/  I2FP.F32.S32 R28, R28 ;  /* 0x0000001c001c7245 */ /* 0x000fe40000201400 */
[----:B------:R-:W-:-:S02]  /*43a0*/  I2FP.F32.S32 R36, R36 ;  /* 0x0000002400247245 */ /* 0x000fc40000201400 */
[----:B------:R-:W-:Y:S01]  /*43b0*/  ISETP.GT.AND P0, PT, R86, R79, PT ;  /* 0x0000004f5600720c */ /* 0x000fe20003f04270 */
[----:B------:R-:W-:Y:S01]  /*43c0*/  FFMA.FTZ R28, -R157, R28, R51 ;  /* 0x0000001c9d1c7223 */ /* 0x000fe20000010133 */
[----:B------:R-:W-:Y:S01]  /*43d0*/  ISETP.GE.AND P3, PT, R79, R144, PT ;  /* 0x000000904f00720c */ /* 0x000fe20003f66270 */
[----:B------:R-:W-:Y:S01]  /*43e0*/  FFMA.FTZ R36, -R157, R36, R46 ;  /* 0x000000249d247223 */ /* 0x000fe2000001012e */
[----:B------:R-:W-:Y:S02]  /*43f0*/  IADD3 R46, PT, PT, R40, -0x21, -R67 ;  /* 0xffffffdf282e7810 */ /* 0x000fe40007ffe843 */
[----:B------:R-:W-:Y:S02]  /*4400*/  FSEL R28, R28, -INF , !P0 ;  /* 0xff8000001c1c7808 */ /* 0x000fe40004000000 */
[----:B------:R-:W-:Y:S02]  /*4410*/  IABS R46, R46 ;  /* 0x0000002e002e7213 */ /* 0x000fe40000000000 */
[----:B------:R-:W-:-:S02]  /*4420*/  FSEL R54, R28, -INF , !P3 ;  /* 0xff8000001c367808 */ /* 0x000fc40005800000 */
[----:B------:R-:W-:Y:S02]  /*4430*/  IADD3 R28, PT, PT, R40, -0x29, -R67 ;  /* 0xffffffd7281c7810 */ /* 0x000fe40007ffe843 */
[----:B------:R-:W-:Y:S02]  /*4440*/  I2FP.F32.S32 R46, R46 ;  /* 0x0000002e002e7245 */ /* 0x000fe40000201400 */
[----:B------:R-:W-:Y:S02]  /*4450*/  IABS R28, R28 ;  /* 0x0000001c001c7213 */ /* 0x000fe40000000000 */
[C---:B------:R-:W-:Y:S01]  /*4460*/  ISETP.GT.AND P4, PT, R86.reuse, R77, PT ;  /* 0x0000004d5600720c */ /* 0x040fe20003f84270 */
[----:B------:R-:W-:Y:S01]  /*4470*/  FFMA.FTZ R47, -R157, R46, R47 ;  /* 0x0000002e9d2f7223 */ /* 0x000fe2000001012f */
[----:B------:R-:W-:Y:S02]  /*4480*/  I2FP.F32.S32 R28, R28 ;  /* 0x0000001c001c7245 */ /* 0x000fe40000201400 */
[----:B------:R-:W-:-:S02]  /*4490*/  ISETP.GT.AND P0, PT, R86, R75, PT ;  /* 0x0000004b5600720c */ /* 0x000fc40003f04270 */
[----:B------:R-:W-:Y:S01]  /*44a0*/  IADD3 R46, PT, PT, R40, -0x30, -R67 ;  /* 0xffffffd0282e7810 */ /* 0x000fe20007ffe843 */
[----:B------:R-:W-:Y:S01]  /*44b0*/  FFMA.FTZ R42, -R157, R48, R42 ;  /* 0x000000309d2a7223 */ /* 0x000fe2000001012a */
[----:B------:R-:W-:Y:S01]  /*44c0*/  ISETP.GE.AND P3, PT, R75, R144, PT ;  /* 0x000000904b00720c */ /* 0x000fe20003f66270 */
[----:B------:R-:W-:Y:S01]  /*44d0*/  FFMA.FTZ R28, -R157, R28, R43 ;  /* 0x0000001c9d1c7223 */ /* 0x000fe2000001012b */
[----:B------:R-:W-:Y:S02]  /*44e0*/  FSEL R36, R36, -INF , !P4 ;  /* 0xff80000024247808 */ /* 0x000fe40006000000 */
[----:B------:R-:W-:Y:S02]  /*44f0*/  FSEL R47, R47, -INF , !P0 ;  /* 0xff8000002f2f7808 */ /* 0x000fe40004000000 */
[----:B------:R-:W-:Y:S02]  /*4500*/  ISETP.GT.AND P4, PT, R86, R73, PT ;  /* 0x000000495600720c */ /* 0x000fe40003f84270 */
[----:B------:R-:W-:-:S02]  /*4510*/  IADD3 R43, PT, PT, R40, -0x31, -R67 ;  /* 0xffffffcf282b7810 */ /* 0x000fc40007ffe843 */
[----:B------:R-:W-:Y:S02]  /*4520*/  IABS R46, R46 ;  /* 0x0000002e002e7213 */ /* 0x000fe40000000000 */
[----:B------:R-:W-:Y:S02]  /*4530*/  FSEL R82, R47, -INF , !P3 ;  /* 0xff8000002f527808 */ /* 0x000fe40005800000 */
[----:B------:R-:W-:Y:S02]  /*4540*/  FSEL R47, R42, -INF , !P4 ;  /* 0xff8000002a2f7808 */ /* 0x000fe40006000000 */
[----:B------:R-:W-:Y:S02]  /*4550*/  IABS R43, R43 ;  /* 0x0000002b002b7213 */ /* 0x000fe40000000000 */
[----:B------:R-:W-:Y:S02]  /*4560*/  ISETP.GE.AND P1, PT, R77, R144, PT ;  /* 0x000000904d00720c */ /* 0x000fe40003f26270 */
[----:B------:R-:W-:Y:S01]  /*4570*/  I2FP.F32.S32 R42, R46 ;  /* 0x0000002e002a7245 */ /* 0x000fe20000201400 */
[----:B------:R-:W-:Y:S01]  /*4580*/  IMAD.MOV.U32 R48, RZ, RZ, R43 ;  /* 0x000000ffff307224 */ /* 0x000fe200078e002b */
[----:B------:R-:W-:-:S02]  /*4590*/  FSEL R36, R36, -INF , !P1 ;  /* 0xff80000024247808 */ /* 0x000fc40004800000 */
[----:B------:R-:W-:Y:S01]  /*45a0*/  ISETP.GT.AND P0, PT, R86, R71, PT ;  /* 0x000000475600720c */ /* 0x000fe20003f04270 */
[----:B------:R-:W-:Y:S01]  /*45b0*/  FFMA.FTZ R38, -R157, R42, R38 ;  /* 0x0000002a9d267223 */ /* 0x000fe20000010126 */
[----:B------:R-:W-:Y:S02]  /*45c0*/  ISETP.GE.AND P1, PT, R73, R144, PT ;  /* 0x000000904900720c */ /* 0x000fe40003f26270 */
[--C-:B------:R-:W-:Y:S02]  /*45d0*/  IADD3 R43, PT, PT, R40, -0x38, -R67.reuse ;  /* 0xffffffc8282b7810 */ /* 0x100fe40007ffe843 */
[----:B------:R-:W-:Y:S02]  /*45e0*/  ISETP.GT.AND P4, PT, R86, R63, PT ;  /* 0x0000003f5600720c */ /* 0x000fe40003f84270 */
[----:B------:R-:W-:Y:S02]  /*45f0*/  IADD3 R42, PT, PT, R40, -0x39, -R67 ;  /* 0xffffffc7282a7810 */ /* 0x000fe40007ffe843 */
[----:B------:R-:W-:-:S02]  /*4600*/  FSEL R80, R28, -INF , !P0 ;  /* 0xff8000001c507808 */ /* 0x000fc40004000000 */
[----:B------:R-:W-:Y:S02]  /*4610*/  FSEL R46, R47, -INF , !P1 ;  /* 0xff8000002f2e7808 */ /* 0x000fe40004800000 */
[----:B------:R-:W-:Y:S02]  /*4620*/  IABS R28, R43 ;  /* 0x0000002b001c7213 */ /* 0x000fe40000000000 */
[----:B------:R-:W-:Y:S02]  /*4630*/  ISETP.GE.AND P1, PT, R63, R144, PT ;  /* 0x000000903f00720c */ /* 0x000fe40003f26270 */
[----:B------:R-:W-:Y:S02]  /*4640*/  IABS R42, R42 ;  /* 0x0000002a002a7213 */ /* 0x000fe40000000000 */
[----:B------:R-:W-:Y:S02]  /*4650*/  FSEL R38, R38, -INF , !P4 ;  /* 0xff80000026267808 */ /* 0x000fe40006000000 */
[----:B------:R-:W-:-:S02]  /*4660*/  I2FP.F32.S32 R28, R28 ;  /* 0x0000001c001c7245 */ /* 0x000fc40000201400 */
[----:B------:R-:W-:Y:S02]  /*4670*/  FSEL R78, R38, -INF , !P1 ;  /* 0xff800000264e7808 */ /* 0x000fe40004800000 */
[----:B------:R-:W-:Y:S02]  /*4680*/  I2FP.F32.S32 R42, R42 ;  /* 0x0000002a002a7245 */ /* 0x000fe40000201400 */
[----:B------:R-:W-:Y:S01]  /*4690*/  IADD3 R38, PT, PT, R40, -0x41, -R67 ;  /* 0xffffffbf28267810 */ /* 0x000fe20007ffe843 */
[C---:B------:R-:W-:Y:S01]  /*46a0*/  FFMA.FTZ R28, -R157.reuse, R28, R34 ;  /* 0x0000001c9d1c7223 */ /* 0x040fe20000010122 */
[----:B------:R-:W-:Y:S01]  /*46b0*/  ISETP.GT.AND P4, PT, R86, R57, PT ;  /* 0x000000395600720c */ /* 0x000fe20003f84270 */
[----:B------:R-:W-:Y:S01]  /*46c0*/  FFMA.FTZ R42, -R157, R42, R35 ;  /* 0x0000002a9d2a7223 */ /* 0x000fe20000010123 */
[----:B------:R-:W-:Y:S02]  /*46d0*/  IABS R38, R38 ;  /* 0x0000002600267213 */ /* 0x000fe40000000000 */
[----:B------:R-:W-:-:S02]  /*46e0*/  IADD3 R35, PT, PT, R40, -0x40, -R67 ;  /* 0xffffffc028237810 */ /* 0x000fc40007ffe843 */
[----:B------:R-:W-:Y:S02]  /*46f0*/  I2FP.F32.S32 R48, R48 ;  /* 0x0000003000307245 */ /* 0x000fe40000201400 */
[----:B------:R-:W-:Y:S02]  /*4700*/  ISETP.GE.AND P1, PT, R57, R144, PT ;  /* 0x000000903900720c */ /* 0x000fe40003f26270 */
[----:B------:R-:W-:Y:S02]  /*4710*/  FSEL R28, R28, -INF , !P4 ;  /* 0xff8000001c1c7808 */ /* 0x000fe40006000000 */
[----:B------:R-:W-:Y:S02]  /*4720*/  I2FP.F32.S32 R38, R38 ;  /* 0x0000002600267245 */ /* 0x000fe40000201400 */
[----:B------:R-:W-:Y:S01]  /*4730*/  IABS R35, R35 ;  /* 0x0000002300237213 */ /* 0x000fe20000000000 */
[----:B------:R-:W-:Y:S01]  /*4740*/  FFMA.FTZ R39, -R157, R48, R39 ;  /* 0x000000309d277223 */ /* 0x000fe20000010127 */
[----:B------:R-:W-:Y:S01]  /*4750*/  ISETP.GE.AND P3, PT, R71, R144, PT ;  /* 0x000000904700720c */ /* 0x000fe20003f66270 */
[----:B------:R-:W-:Y:S01]  /*4760*/  FFMA.FTZ R31, -R157, R38, R31 ;  /* 0x000000269d1f7223 */ /* 0x000fe2000001011f */
[----:B------:R-:W-:-:S02]  /*4770*/  ISETP.GT.AND P0, PT, R86, R61, PT ;  /* 0x0000003d5600720c */ /* 0x000fc40003f04270 */
[----:B------:R-:W-:Y:S02]  /*4780*/  FSEL R34, R28, -INF , !P1 ;  /* 0xff8000001c227808 */ /* 0x000fe40004800000 */
[----:B------:R-:W-:Y:S02]  /*4790*/  I2FP.F32.S32 R35, R35 ;  /* 0x0000002300237245 */ /* 0x000fe40000201400 */
[C-C-:B------:R-:W-:Y:S02]  /*47a0*/  IADD3 R28, PT, PT, R40.reuse, -0x48, -R67.reuse ;  /* 0xffffffb8281c7810 */ /* 0x140fe40007ffe843 */
[----:B------:R-:W-:Y:S02]  /*47b0*/  IADD3 R38, PT, PT, R40, -0x49, -R67 ;  /* 0xffffffb728267810 */ /* 0x000fe40007ffe843 */
[----:B------:R-:W-:Y:S02]  /*47c0*/  FSEL R80, R80, -INF , !P3 ;  /* 0xff80000050507808 */ /* 0x000fe40005800000 */
[----:B------:R-:W-:-:S02]  /*47d0*/  ISETP.GE.AND P3, PT, R61, R144, PT ;  /* 0x000000903d00720c */ /* 0x000fc40003f66270 */
[----:B------:R-:W-:Y:S01]  /*47e0*/  FSEL R39, R39, -INF , !P0 ;  /* 0xff80000027277808 */ /* 0x000fe20004000000 */
[----:B------:R-:W-:Y:S01]  /*47f0*/  FFMA.FTZ R30, -R157, R35, R30 ;  /* 0x000000239d1e7223 */ /* 0x000fe2000001011e */
[----:B------:R-:W-:Y:S02]  /*4800*/  IABS R28, R28 ;  /* 0x0000001c001c7213 */ /* 0x000fe40000000000 */
[----:B------:R-:W-:Y:S02]  /*4810*/  ISETP.GT.AND P0, PT, R86, R53, PT ;  /* 0x000000355600720c */ /* 0x000fe40003f04270 */
[----:B------:R-:W-:Y:S02]  /*4820*/  IABS R38, R38 ;  /* 0x0000002600267213 */ /* 0x000fe40000000000 */
[----:B------:R-:W-:Y:S02]  /*4830*/  IADD3 R35, PT, PT, R40, -0x50, -R67 ;  /* 0xffffffb028237810 */ /* 0x000fe40007ffe843 */
[----:B------:R-:W-:-:S02]  /*4840*/  FSEL R76, R39, -INF , !P3 ;  /* 0xff800000274c7808 */ /* 0x000fc40005800000 */
[----:B------:R-:W-:Y:S02]  /*4850*/  I2FP.F32.S32 R39, R28 ;  /* 0x0000001c00277245 */ /* 0x000fe40000201400 */
[----:B------:R-:W-:Y:S02]  /*4860*/  FSEL R42, R42, -INF , !P0 ;  /* 0xff8000002a2a7808 */ /* 0x000fe40004000000 */
[----:B------:R-:W-:Y:S02]  /*4870*/  I2FP.F32.S32 R38, R38 ;  /* 0x0000002600267245 */ /* 0x000fe40000201400 */
[C---:B------:R-:W-:Y:S02]  /*4880*/  ISETP.GT.AND P4, PT, R86.reuse, R49, PT ;  /* 0x000000315600720c */ /* 0x040fe40003f84270 */
[----:B------:R-:W-:Y:S02]  /*4890*/  ISETP.GT.AND P0, PT, R86, R45, PT ;  /* 0x0000002d5600720c */ /* 0x000fe40003f04270 */
[----:B------:R-:W-:Y:S01]  /*48a0*/  IABS R35, R35 ;  /* 0x0000002300237213 */ /* 0x000fe20000000000 */
[----:B------:R-:W-:Y:S01]  /*48b0*/  FFMA.FTZ R39, -R157, R39, R26 ;  /* 0x000000279d277223 */ /* 0x000fe2000001011a */
[----:B------:R-:W-:Y:S01]  /*48c0*/  ISETP.GE.AND P1, PT, R49, R144, PT ;  /* 0x000000903100720c */ /* 0x000fe20003f26270 */
[----:B------:R-:W-:Y:S01]  /*48d0*/  FFMA.FTZ R38, -R157, R38, R27 ;  /* 0x000000269d267223 */ /* 0x000fe2000001011b */
[----:B------:R-:W-:-:S02]  /*48e0*/  FSEL R30, R30, -INF , !P4 ;  /* 0xff8000001e1e7808 */ /* 0x000fc40006000000 */
[----:B------:R-:W-:Y:S02]  /*48f0*/  FSEL R26, R31, -INF , !P0 ;  /* 0xff8000001f1a7808 */ /* 0x000fe40004000000 */
[----:B------:R-:W-:Y:S02]  /*4900*/  I2FP.F32.S32 R35, R35 ;  /* 0x0000002300237245 */ /* 0x000fe40000201400 */
[----:B------:R-:W-:Y:S02]  /*4910*/  ISETP.GE.AND P3, PT, R53, R144, PT ;  /* 0x000000903500720c */ /* 0x000fe40003f66270 */
[C---:B------:R-:W-:Y:S02]  /*4920*/  ISETP.GT.AND P4, PT, R86.reuse, R41, PT ;  /* 0x000000295600720c */ /* 0x040fe40003f84270 */
[----:B------:R-:W-:Y:S01]  /*4930*/  ISETP.GT.AND P0, PT, R86, R37, PT ;  /* 0x000000255600720c */ /* 0x000fe20003f04270 */
[----:B------:R-:W-:Y:S01]  /*4940*/  FFMA.FTZ R22, -R157, R35, R22 ;  /* 0x000000239d167223 */ /* 0x000fe20000010116 */
[----:B------:R-:W-:-:S02]  /*4950*/  FSEL R28, R30, -INF , !P1 ;  /* 0xff8000001e1c7808 */ /* 0x000fc40004800000 */
[----:B------:R-:W-:Y:S02]  /*4960*/  FSEL R42, R42, -INF , !P3 ;  /* 0xff8000002a2a7808 */ /* 0x000fe40005800000 */
[-C--:B------:R-:W-:Y:S02]  /*4970*/  ISETP.GE.AND P1, PT, R41, R144.reuse, PT ;  /* 0x000000902900720c */ /* 0x080fe40003f26270 */
[----:B------:R-:W-:Y:S02]  /*4980*/  FSEL R39, R39, -INF , !P4 ;  /* 0xff80000027277808 */ /* 0x000fe40006000000 */
[----:B------:R-:W-:Y:S02]  /*4990*/  FSEL R38, R38, -INF , !P0 ;  /* 0xff80000026267808 */ /* 0x000fe40004000000 */
[----:B------:R-:W-:Y:S02]  /*49a0*/  ISETP.GE.AND P3, PT, R45, R144, PT ;  /* 0x000000902d00720c */ /* 0x000fe40003f66270 */
[----:B------:R-:W-:-:S02]  /*49b0*/  ISETP.GT.AND P0, PT, R86, R33, PT ;  /* 0x000000215600720c */ /* 0x000fc40003f04270 */
[----:B------:R-:W-:Y:S01]  /*49c0*/  FSEL R72, R39, -INF , !P1 ;  /* 0xff80000027487808 */ /* 0x000fe20004800000 */
[----:B------:R-:W-:Y:S01]  /*49d0*/  VIADD R27, R69, 0x51 ;  /* 0x00000051451b7836 */ /* 0x000fe20000000000 */
[----:B------:R-:W-:Y:S02]  /*49e0*/  FSEL R26, R26, -INF , !P3 ;  /* 0xff8000001a1a7808 */ /* 0x000fe40005800000 */
[-C--:B------:R-:W-:Y:S02]  /*49f0*/  ISETP.GE.AND P1, PT, R33, R144.reuse, PT ;  /* 0x000000902100720c */ /* 0x080fe40003f26270 */
[----:B------:R-:W-:Y:S02]  /*4a00*/  FSEL R22, R22, -INF , !P0 ;  /* 0xff80000016167808 */ /* 0x000fe40004000000 */
[----:B------:R-:W-:Y:S02]  /*4a10*/  ISETP.GE.AND P2, PT, R91, R145, PT ;  /* 0x000000915b00720c */ /* 0x000fe40003f46270 */
[----:B------:R-:W-:-:S02]  /*4a20*/  ISETP.GE.AND P3, PT, R37, R144, PT ;  /* 0x000000902500720c */ /* 0x000fc40003f66270 */
[----:B------:R-:W-:Y:S02]  /*4a30*/  FSEL R192, R22, -INF , !P1 ;  /* 0xff80000016c07808 */ /* 0x000fe40004800000 */
[----:B------:R-:W-:Y:S02]  /*4a40*/  FSEL R194, R38, -INF , !P3 ;  /* 0xff80000026c27808 */ /* 0x000fe40005800000 */
[----:B------:R-:W-:Y:S02]  /*4a50*/  FSEL R25, R25, -INF , !P2 ;  /* 0xff80000019197808 */ /* 0x000fe40005000000 */
[----:B------:R-:W-:Y:S02]  /*4a60*/  IADD3 R22, PT, PT, R40, -0x51, -R67 ;  /* 0xffffffaf28167810 */ /* 0x000fe40007ffe843 */
[----:B------:R-:W-:Y:S02]  /*4a70*/  ISETP.GT.AND P3, PT, R118, R27, PT ;  /* 0x0000001b7600720c */ /* 0x000fe40003f64270 */
[----:B------:R-:W-:-:S02]  /*4a80*/  ISETP.GE.AND P2, PT, R27, R145, PT ;  /* 0x000000911b00720c */ /* 0x000fc40003f46270 */
[----:B------:R-:W-:Y:S02]  /*4a90*/  ISETP.GT.AND P0, PT, R86, R27, PT ;  /* 0x0000001b5600720c */ /* 0x000fe40003f04270 */
[----:B------:R-:W-:Y:S02]  /*4aa0*/  ISETP.GE.AND P1, PT, R27, R144, PT ;  /* 0x000000901b00720c */ /* 0x000fe40003f26270 */
[C-C-:B------:R-:W-:Y:S02]  /*4ab0*/  IADD3 R31, PT, PT, R40.reuse, -0x58, -R67.reuse ;  /* 0xffffffa8281f7810 */ /* 0x140fe40007ffe843 */
[----:B------:R-:W-:Y:S02]  /*4ac0*/  IADD3 R27, PT, PT, R40, -0x60, -R67 ;  /* 0xffffffa0281b7810 */ /* 0x000fe40007ffe843 */
[----:B------:R-:W-:Y:S02]  /*4ad0*/  IABS R22, R22 ;  /* 0x0000001600167213 */ /* 0x000fe40000000000 */
[----:B------:R-:W-:-:S02]  /*4ae0*/  IABS R31, R31 ;  /* 0x0000001f001f7213 */ /* 0x000fc40000000000 */
[----:B------:R-:W-:Y:S02]  /*4af0*/  IABS R27, R27 ;  /* 0x0000001b001b7213 */ /* 0x000fe40000000000 */
[----:B------:R-:W-:Y:S02]  /*4b00*/  IADD3 R30, PT, PT, R40, -0x61, -R67 ;  /* 0xffffff9f281e7810 */ /* 0x000fe40007ffe843 */
[----:B------:R-:W-:Y:S02]  /*4b10*/  I2FP.F32.S32 R22, R22 ;  /* 0x0000001600167245 */ /* 0x000fe40000201400 */
[----:B------:R-:W-:Y:S02]  /*4b20*/  I2FP.F32.S32 R31, R31 ;  /* 0x0000001f001f7245 */ /* 0x000fe40000201400 */
[----:B------:R-:W-:Y:S02]  /*4b30*/  I2FP.F32.S32 R27, R27 ;  /* 0x0000001b001b7245 */ /* 0x000fe40000201400 */
[----:B------:R-:W-:Y:S01]  /*4b40*/  IABS R30, R30 ;  /* 0x0000001e001e7213 */ /* 0x000fe20000000000 */
[C---:B------:R-:W-:Y:S01]  /*4b50*/  FFMA.FTZ R23, -R157.reuse, R22, R23 ;  /* 0x000000169d177223 */ /* 0x040fe20000010117 */
[C---:B------:R-:W-:Y:S01]  /*4b60*/  FFMA.FTZ R22, -R157.reuse, R31, R18 ;  /* 0x0000001f9d167223 */ /* 0x040fe20000010112 */
[----:B------:R-:W-:Y:S01]  /*4b70*/  FFMA.FTZ R18, -R157, R27, R14 ;  /* 0x0000001b9d127223 */ /* 0x000fe2000001010e */
[----:B------:R-:W-:-:S02]  /*4b80*/  I2FP.F32.S32 R30, R30 ;  /* 0x0000001e001e7245 */ /* 0x000fc40000201400 */
[C-C-:B------:R-:W-:Y:S02]  /*4b90*/  IADD3 R14, PT, PT, R40.reuse, -0x68, -R67.reuse ;  /* 0xffffff98280e7810 */ /* 0x140fe40007ffe843 */
[C-C-:B------:R-:W-:Y:S02]  /*4ba0*/  IADD3 R38, PT, PT, R40.reuse, -0x59, -R67.reuse ;  /* 0xffffffa728267810 */ /* 0x140fe40007ffe843 */
[C---:B------:R-:W-:Y:S01]  /*4bb0*/  IADD3 R27, PT, PT, R40.reuse, -0x70, -R67 ;  /* 0xffffff90281b7810 */ /* 0x040fe20007ffe843 */
[----:B------:R-:W-:Y:S01]  /*4bc0*/  FFMA.FTZ R15, -R157, R30, R15 ;  /* 0x0000001e9d0f7223 */ /* 0x000fe2000001010f */
[----:B------:R-:W-:Y:S01]  /*4bd0*/  IABS R14, R14 ;  /* 0x0000000e000e7213 */ /* 0x000fe20000000000 */
[----:B------:R-:W-:Y:S01]  /*4be0*/  VIADD R37, R69, 0x58 ;  /* 0x0000005845257836 */ /* 0x000fe20000000000 */
[----:B------:R-:W-:Y:S02]  /*4bf0*/  IABS R38, R38 ;  /* 0x0000002600267213 */ /* 0x000fe40000000000 */
[----:B------:R-:W-:-:S02]  /*4c00*/  IADD3 R30, PT, PT, R40, -0x71, -R67 ;  /* 0xffffff8f281e7810 */ /* 0x000fc40007ffe843 */
[----:B------:R-:W-:Y:S02]  /*4c10*/  IABS R27, R27 ;  /* 0x0000001b001b7213 */ /* 0x000fe40000000000 */
[----:B------:R-:W-:Y:S02]  /*4c20*/  I2FP.F32.S32 R14, R14 ;  /* 0x0000000e000e7245 */ /* 0x000fe40000201400 */
[----:B------:R-:W-:Y:S01]  /*4c30*/  FMNMX3.FTZ R39, R29, R128, R106, !PT ;  /* 0x000000801d277276 */ /* 0x000fe2000781006a */
[----:B------:R-:W-:Y:S01]  /*4c40*/  VIADD R35, R69, 0x59 ;  /* 0x0000005945237836 */ /* 0x000fe20000000000 */
[----:B------:R-:W-:Y:S02]  /*4c50*/  I2FP.F32.S32 R38, R38 ;  /* 0x0000002600267245 */ /* 0x000fe40000201400 */
[----:B------:R-:W-:Y:S02]  /*4c60*/  IABS R30, R30 ;  /* 0x0000001e001e7213 */ /* 0x000fe40000000000 */
[----:B------:R-:W-:-:S02]  /*4c70*/  I2FP.F32.S32 R27, R27 ;  /* 0x0000001b001b7245 */ /* 0x000fc40000201400 */
[----:B------:R-:W-:Y:S02]  /*4c80*/  FSEL R23, R23, -INF , !P0 ;  /* 0xff80000017177808 */ /* 0x000fe40004000000 */
[----:B------:R-:W-:Y:S01]  /*4c90*/  ISETP.GT.AND P0, PT, R86, R37, PT ;  /* 0x000000255600720c */ /* 0x000fe20003f04270 */
[----:B------:R-:W-:Y:S01]  /*4ca0*/  FFMA.FTZ R14, -R157, R14, R10 ;  /* 0x0000000e9d0e7223 */ /* 0x000fe2000001010a */
[----:B------:R-:W-:Y:S01]  /*4cb0*/  FMNMX3.FTZ R39, R39, R44, R88, !PT ;  /* 0x0000002c27277276 */ /* 0x000fe20007810058 */
[C---:B------:R-:W-:Y:S01]  /*4cc0*/  FFMA.FTZ R19, -R157.reuse, R38, R19 ;  /* 0x000000269d137223 */ /* 0x040fe20000010113 */
[----:B------:R-:W-:Y:S01]  /*4cd0*/  I2FP.F32.S32 R30, R30 ;  /* 0x0000001e001e7245 */ /* 0x000fe20000201400 */
[----:B------:R-:W-:Y:S01]  /*4ce0*/  FFMA.FTZ R10, -R157, R27, R6 ;  /* 0x0000001b9d0a7223 */ /* 0x000fe20000010106 */
[----:B------:R-:W-:Y:S01]  /*4cf0*/  ISETP.GE.AND P4, PT, R33, R145, PT ;  /* 0x000000912100720c */ /* 0x000fe20003f86270 */
[----:B------:R-:W-:Y:S01]  /*4d00*/  VIADD R33, R69, 0x60 ;  /* 0x0000006045217836 */ /* 0x000fe20000000000 */
[----:B------:R-:W-:-:S02]  /*4d10*/  FSEL R190, R23, -INF , !P1 ;  /* 0xff80000017be7808 */ /* 0x000fc40004800000 */
[----:B------:R-:W-:Y:S02]  /*4d20*/  FSEL R50, R22, -INF , !P0 ;  /* 0xff80000016327808 */ /* 0x000fe40004000000 */
[----:B------:R-:W-:Y:S02]  /*4d30*/  IADD3 R27, PT, PT, R40, -0x79, -R67 ;  /* 0xffffff87281b7810 */ /* 0x000fe40007ffe843 */
[----:B------:R-:W-:Y:S02]  /*4d40*/  ISETP.GE.AND P1, PT, R37, R144, PT ;  /* 0x000000902500720c */ /* 0x000fe40003f26270 */
[----:B------:R-:W-:Y:S02]  /*4d50*/  ISETP.GT.AND P0, PT, R86, R35, PT ;  /* 0x000000235600720c */ /* 0x000fe40003f04270 */
[----:B------:R-:W-:Y:S01]  /*4d60*/  FMNMX3.FTZ R39, R39, R94, R58, !PT ;  /* 0x0000005e27277276 */ /* 0x000fe2000781003a */
[----:B------:R-:W-:Y:S01]  /*4d70*/  FFMA.FTZ R6, -R157, R30, R7 ;  /* 0x0000001e9d067223 */ /* 0x000fe20000010107 */
[----:B------:R-:W-:Y:S01]  /*4d80*/  IABS R7, R27 ;  /* 0x0000001b00077213 */ /* 0x000fe20000000000 */
[----:B------:R-:W-:Y:S01]  /*4d90*/  VIADD R27, R69, 0x61 ;  /* 0x00000061451b7836 */ /* 0x000fe20000000000 */
[----:B------:R-:W-:-:S02]  /*4da0*/  FSEL R50, R50, -INF , !P1 ;  /* 0xff80000032327808 */ /* 0x000fc40004800000 */
[----:B------:R-:W-:Y:S02]  /*4db0*/  FSEL R19, R19, -INF , !P0 ;  /* 0xff80000013137808 */ /* 0x000fe40004000000 */
[----:B------:R-:W-:Y:S02]  /*4dc0*/  ISETP.GE.AND P1, PT, R35, R144, PT ;  /* 0x000000902300720c */ /* 0x000fe40003f26270 */
[----:B------:R-:W-:Y:S02]  /*4dd0*/  ISETP.GT.AND P0, PT, R86, R33, PT ;  /* 0x000000215600720c */ /* 0x000fe40003f04270 */
[----:B------:R-:W-:Y:S02]  /*4de0*/  FMNMX3.FTZ R39, R39, R54, R36, !PT ;  /* 0x0000003627277276 */ /* 0x000fe40007810024 */
[----:B------:R-:W-:Y:S01]  /*4df0*/  IADD3 R38, PT, PT, R40, -0x69, -R67 ;  /* 0xffffff9728267810 */ /* 0x000fe20007ffe843 */
[----:B------:R-:W-:Y:S01]  /*4e00*/  VIADD R23, R69, 0x68 ;  /* 0x0000006845177836 */ /* 0x000fe20000000000 */
[----:B------:R-:W-:-:S02]  /*4e10*/  FSEL R186, R19, -INF , !P1 ;  /* 0xff80000013ba7808 */ /* 0x000fc40004800000 */
[----:B------:R-:W-:Y:S02]  /*4e20*/  FSEL R18, R18, -INF , !P0 ;  /* 0xff80000012127808 */ /* 0x000fe40004000000 */
[----:B------:R-:W-:Y:S02]  /*4e30*/  FMNMX3.FTZ R39, R39, R82, R46, !PT ;  /* 0x0000005227277276 */ /* 0x000fe4000781002e */
[----:B------:R-:W-:Y:S02]  /*4e40*/  IABS R38, R38 ;  /* 0x0000002600267213 */ /* 0x000fe40000000000 */
[----:B------:R-:W-:Y:S02]  /*4e50*/  ISETP.GE.AND P1, PT, R33, R144, PT ;  /* 0x000000902100720c */ /* 0x000fe40003f26270 */
[----:B------:R-:W-:Y:S02]  /*4e60*/  ISETP.GT.AND P0, PT, R86, R27, PT ;  /* 0x0000001b5600720c */ /* 0x000fe40003f04270 */
[----:B------:R-:W-:Y:S01]  /*4e70*/  FMNMX3.FTZ R39, R39, R80, R78, !PT ;  /* 0x0000005027277276 */ /* 0x000fe2000781004e */
[----:B------:R-:W-:Y:S01]  /*4e80*/  VIADD R19, R69, 0x69 ;  /* 0x0000006945137836 */ /* 0x000fe20000000000 */
[----:B------:R-:W-:-:S02]  /*4e90*/  I2FP.F32.S32 R38, R38 ;  /* 0x0000002600267245 */ /* 0x000fc40000201400 */
[----:B------:R-:W-:Y:S02]  /*4ea0*/  FSEL R180, R18, -INF , !P1 ;  /* 0xff80000012b47808 */ /* 0x000fe40004800000 */
[----:B------:R-:W-:Y:S02]  /*4eb0*/  FSEL R15, R15, -INF , !P0 ;  /* 0xff8000000f0f7808 */ /* 0x000fe40004000000 */
[----:B------:R-:W-:Y:S02]  /*4ec0*/  ISETP.GE.AND P1, PT, R27, R144, PT ;  /* 0x000000901b00720c */ /* 0x000fe40003f26270 */
[----:B------:R-:W-:Y:S02]  /*4ed0*/  ISETP.GT.AND P0, PT, R86, R23, PT ;  /* 0x000000175600720c */ /* 0x000fe40003f04270 */
[----:B------:R-:W-:Y:S01]  /*4ee0*/  FMNMX3.FTZ R39, R39, R76, R34, !PT ;  /* 0x0000004c27277276 */ /* 0x000fe20007810022 */
[----:B------:R-:W-:Y:S01]  /*4ef0*/  FFMA.FTZ R11, -R157, R38, R11 ;  /* 0x000000269d0b7223 */ /* 0x000fe2000001010b */
[----:B------:R-:W-:Y:S01]  /*4f00*/  FSEL R178, R15, -INF , !P1 ;  /* 0xff8000000fb27808 */ /* 0x000fe20004800000 */
[----:B------:R-:W-:Y:S01]  /*4f10*/  VIADD R15, R69, 0x70 ;  /* 0x00000070450f7836 */ /* 0x000fe20000000000 */
[----:B------:R-:W-:-:S02]  /*4f20*/  FSEL R14, R14, -INF , !P0 ;  /* 0xff8000000e0e7808 */ /* 0x000fc40004000000 */
[----:B------:R-:W-:Y:S02]  /*4f30*/  ISETP.GT.AND P0, PT, R86, R19, PT ;  /* 0x000000135600720c */ /* 0x000fe40003f04270 */
[----:B------:R-:W-:Y:S02]  /*4f40*/  IADD3 R31, PT, PT, R40, -0x78, -R67 ;  /* 0xffffff88281f7810 */ /* 0x000fe40007ffe843 */
[----:B------:R-:W-:Y:S02]  /*4f50*/  ISETP.GE.AND P1, PT, R23, R144, PT ;  /* 0x000000901700720c */ /* 0x000fe40003f26270 */
[----:B------:R-:W-:Y:S02]  /*4f60*/  FMNMX3.FTZ R39, R39, R42, R28, !PT ;  /* 0x0000002a27277276 */ /* 0x000fe4000781001c */
[----:B------:R-:W-:Y:S01]  /*4f70*/  FSEL R168, R11, -INF , !P0 ;  /* 0xff8000000ba87808 */ /* 0x000fe20004000000 */
[----:B------:R-:W-:Y:S01]  /*4f80*/  VIADD R11, R69, 0x71 ;  /* 0x00000071450b7836 */ /* 0x000fe20000000000 */
[----:B------:R-:W-:-:S02]  /*4f90*/  IABS R31, R31 ;  /* 0x0000001f001f7213 */ /* 0x000fc40000000000 */
[----:B------:R-:W-:Y:S02]  /*4fa0*/  FSEL R174, R14, -INF , !P1 ;  /* 0xff8000000eae7808 */ /* 0x000fe40004800000 */
[----:B------:R-:W-:Y:S02]  /*4fb0*/  ISETP.GT.AND P0, PT, R86, R15, PT ;  /* 0x0000000f5600720c */ /* 0x000fe40003f04270 */
[----:B------:R-:W-:Y:S02]  /*4fc0*/  FMNMX3.FTZ R39, R39, R26, R72, !PT ;  /* 0x0000001a27277276 */ /* 0x000fe40007810048 */
[----:B------:R-:W-:Y:S02]  /*4fd0*/  ISETP.GE.AND P1, PT, R19, R144, PT ;  /* 0x000000901300720c */ /* 0x000fe40003f26270 */
[----:B------:R-:W-:Y:S02]  /*4fe0*/  I2FP.F32.S32 R31, R31 ;  /* 0x0000001f001f7245 */ /* 0x000fe40000201400 */
[----:B------:R-:W-:Y:S01]  /*4ff0*/  I2FP.F32.S32 R22, R7 ;  /* 0x0000000700167245 */ /* 0x000fe20000201400 */
[----:B------:R-:W-:Y:S01]  /*5000*/  VIADD R7, R69, 0x78 ;  /* 0x0000007845077836 */ /* 0x000fe20000000000 */
[----:B------:R-:W-:-:S02]  /*5010*/  FSEL R10, R10, -INF , !P0 ;  /* 0xff8000000a0a7808 */ /* 0x000fc40004000000 */
[----:B------:R-:W-:Y:S02]  /*5020*/  FMNMX3.FTZ R39, R39, R194, R192, !PT ;  /* 0x000000c227277276 */ /* 0x000fe400078100c0 */
[----:B------:R-:W-:Y:S02]  /*5030*/  FSEL R168, R168, -INF , !P1 ;  /* 0xff800000a8a87808 */ /* 0x000fe40004800000 */
[----:B------:R-:W-:Y:S02]  /*5040*/  ISETP.GT.AND P0, PT, R86, R11, PT ;  /* 0x0000000b5600720c */ /* 0x000fe40003f04270 */
[----:B------:R-:W-:Y:S01]  /*5050*/  ISETP.GE.AND P1, PT, R15, R144, PT ;  /* 0x000000900f00720c */ /* 0x000fe20003f26270 */
[----:B------:R-:W-:Y:S01]  /*5060*/  FFMA.FTZ R90, -R157, R31, R102 ;  /* 0x0000001f9d5a7223 */ /* 0x000fe20000010166 */
[----:B------:R-:W-:Y:S01]  /*5070*/  FMNMX3.FTZ R39, R39, R190, R50, !PT ;  /* 0x000000be27277276 */ /* 0x000fe20007810032 */
[----:B------:R-:W-:Y:S01]  /*5080*/  VIADD R69, R69, 0x79 ;  /* 0x0000007945457836 */ /* 0x000fe20000000000 */
[----:B------:R-:W-:-:S02]  /*5090*/  FSEL R6, R6, -INF , !P0 ;  /* 0xff80000006067808 */ /* 0x000fc40004000000 */
[----:B------:R-:W-:Y:S02]  /*50a0*/  FSEL R166, R10, -INF , !P1 ;  /* 0xff8000000aa67808 */ /* 0x000fe40004800000 */
[----:B------:R-:W-:Y:S02]  /*50b0*/  ISETP.GT.AND P0, PT, R86, R7, PT ;  /* 0x000000075600720c */ /* 0x000fe40003f04270 */
[----:B------:R-:W-:Y:S02]  /*50c0*/  ISETP.GE.AND P1, PT, R11, R144, PT ;  /* 0x000000900b00720c */ /* 0x000fe40003f26270 */
[----:B------:R-:W-:Y:S01]  /*50d0*/  FMNMX3.FTZ R39, R39, R186, R180, !PT ;  /* 0x000000ba27277276 */ /* 0x000fe200078100b4 */
[----:B------:R-:W-:Y:S01]  /*50e0*/  FFMA.FTZ R31, -R157, R22, R103 ;  /* 0x000000169d1f7223 */ /* 0x000fe20000010167 */
[----:B------:R-:W-:Y:S02]  /*50f0*/  FSEL R90, R90, -INF , !P0 ;  /* 0xff8000005a5a7808 */ /* 0x000fe40004000000 */
[----:B------:R-:W-:-:S02]  /*5100*/  FSEL R136, R6, -INF , !P1 ;  /* 0xff80000006887808 */ /* 0x000fc40004800000 */
[----:B------:R-:W-:Y:S02]  /*5110*/  ISETP.GT.AND P0, PT, R86, R69, PT ;  /* 0x000000455600720c */ /* 0x000fe40003f04270 */
[----:B------:R-:W-:Y:S02]  /*5120*/  ISETP.GE.AND P1, PT, R7, R144, PT ;  /* 0x000000900700720c */ /* 0x000fe40003f26270 */
[----:B------:R-:W-:Y:S02]  /*5130*/  FMNMX3.FTZ R39, R39, R178, R174, !PT ;  /* 0x000000b227277276 */ /* 0x000fe400078100ae */
[----:B------:R-:W-:Y:S02]  /*5140*/  IADD3 R14, PT, PT, R120, -0x51, -R67 ;  /* 0xffffffaf780e7810 */ /* 0x000fe40007ffe843 */
[----:B------:R-:W-:Y:S02]  /*5150*/  FSEL R31, R31, -INF , !P0 ;  /* 0xff8000001f1f7808 */ /* 0x000fe40004000000 */
[----:B------:R-:W-:-:S02]  /*5160*/  FSEL R90, R90, -INF , !P1 ;  /* 0xff8000005a5a7808 */ /* 0x000fc40004800000 */
[----:B------:R-:W-:Y:S02]  /*5170*/  ISETP.GE.AND P0, PT, R69, R144, PT ;  /* 0x000000904500720c */ /* 0x000fe40003f06270 */
[----:B------:R-:W-:Y:S02]  /*5180*/  FMNMX3.FTZ R39, R39, R168, R166, !PT ;  /* 0x000000a827277276 */ /* 0x000fe400078100a6 */
[----:B------:R-:W-:Y:S02]  /*5190*/  IABS R14, R14 ;  /* 0x0000000e000e7213 */ /* 0x000fe40000000000 */
[----:B------:R-:W-:Y:S02]  /*51a0*/  FSEL R31, R31, -INF , !P0 ;  /* 0xff8000001f1f7808 */ /* 0x000fe40004000000 */
[----:B------:R-:W-:Y:S02]  /*51b0*/  FMNMX3.FTZ R6, R39, R136, R90, !PT ;  /* 0x0000008827067276 */ /* 0x000fe4000781005a */
[----:B------:R-:W-:-:S02]  /*51c0*/  I2FP.F32.S32 R14, R14 ;  /* 0x0000000e000e7245 */ /* 0x000fc40000201400 */
[----:B------:R-:W-:-:S03]  /*51d0*/  FMNMX.FTZ R6, R31, R6, !PT ;  /* 0x000000061f067209 */ /* 0x000fc60007810000 */
[----:B------:R-:W-:Y:S02]  /*51e0*/  FFMA.FTZ R14, -R157, R14, R21 ;  /* 0x0000000e9d0e7223 */ /* 0x000fe40000010115 */
[----:B------:R-:W1:Y:S01]  /*51f0*/  SHFL.BFLY PT, R21, R6, 0x2, 0x1f ;  /* 0x0c401f0006157f89 */ /* 0x000e6200000e0000 */
[----:B------:R-:W-:Y:S02]  /*5200*/  FSEL R18, R0, -INF , !P4 ;  /* 0xff80000000127808 */ /* 0x000fe40006000000 */
[C-C-:B------:R-:W-:Y:S02]  /*5210*/  IADD3 R0, PT, PT, R120.reuse, -0x60, -R67.reuse ;  /* 0xffffffa078007810 */ /* 0x140fe40007ffe843 */
[C-C-:B------:R-:W-:Y:S02]  /*5220*/  IADD3 R22, PT, PT, R120.reuse, -0x58, -R67.reuse ;  /* 0xffffffa878167810 */ /* 0x140fe40007ffe843 */
[----:B------:R-:W-:Y:S02]  /*5230*/  IABS R0, R0 ;  /* 0x0000000000007213 */ /* 0x000fe40000000000 */
[----:B------:R-:W-:-:S02]  /*5240*/  IADD3 R10, PT, PT, R120, -0x59, -R67 ;  /* 0xffffffa7780a7810 */ /* 0x000fc40007ffe843 */
[----:B------:R-:W-:Y:S02]  /*5250*/  IABS R22, R22 ;  /* 0x0000001600167213 */ /* 0x000fe40000000000 */
[----:B------:R-:W-:Y:S02]  /*5260*/  I2FP.F32.S32 R0, R0 ;  /* 0x0000000000007245 */ /* 0x000fe40000201400 */
[----:B------:R-:W-:Y:S02]  /*5270*/  IABS R10, R10 ;  /* 0x0000000a000a7213 */ /* 0x000fe40000000000 */
[----:B------:R-:W-:Y:S01]  /*5280*/  I2FP.F32.S32 R22, R22 ;  /* 0x0000001600167245 */ /* 0x000fe20000201400 */
[----:B------:R-:W-:Y:S01]  /*5290*/  FFMA.FTZ R0, -R157, R0, R12 ;  /* 0x000000009d007223 */ /* 0x000fe2000001010c */
[----:B------:R-:W-:Y:S02]  /*52a0*/  I2FP.F32.S32 R10, R10 ;  /* 0x0000000a000a7245 */ /* 0x000fe40000201400 */
[----:B------:R-:W-:-:S02]  /*52b0*/  FSEL R14, R14, -INF , !P3 ;  /* 0xff8000000e0e7808 */ /* 0x000fc40005800000 */
[----:B------:R-:W-:Y:S01]  /*52c0*/  IADD3 R12, PT, PT, R120, -0x69, -R67 ;  /* 0xffffff97780c7810 */ /* 0x000fe20007ffe843 */
[C---:B------:R-:W-:Y:S01]  /*52d0*/  FFMA.FTZ R16, -R157.reuse, R22, R16 ;  /* 0x000000169d107223 */ /* 0x040fe20000010110 */
[----:B------:R-:W-:Y:S01]  /*52e0*/  ISETP.GT.AND P1, PT, R118, R37, PT ;  /* 0x000000257600720c */ /* 0x000fe20003f24270 */
[----:B------:R-:W-:Y:S01]  /*52f0*/  FFMA.FTZ R17, -R157, R10, R17 ;  /* 0x0000000a9d117223 */ /* 0x000fe20000010111 */
[----:B------:R-:W-:Y:S02]  /*5300*/  FSEL R104, R14, -INF , !P2 ;  /* 0xff8000000e687808 */ /* 0x000fe40005000000 */
[----:B------:R-:W-:Y:S02]  /*5310*/  IABS R12, R12 ;  /* 0x0000000c000c7213 */ /* 0x000fe40000000000 */
[----:B------:R-:W-:Y:S02]  /*5320*/  ISETP.GT.AND P2, PT, R118, R33, PT ;  /* 0x000000217600720c */ /* 0x000fe40003f44270 */
[----:B------:R-:W-:-:S02]  /*5330*/  IADD3 R10, PT, PT, R120, -0x61, -R67 ;  /* 0xffffff9f780a7810 */ /* 0x000fc40007ffe843 */
[----:B-1----:R-:W-:Y:S02]  /*5340*/  FMNMX.FTZ R21, R6, R21, !PT ;  /* 0x0000001506157209 */ /* 0x002fe40007810000 */
[----:B------:R-:W-:Y:S02]  /*5350*/  FSEL R16, R16, -INF , !P1 ;  /* 0xff80000010107808 */ /* 0x000fe40004800000 */
[----:B------:R-:W-:Y:S01]  /*5360*/  I2FP.F32.S32 R12, R12 ;  /* 0x0000000c000c7245 */ /* 0x000fe20000201400 */
[----:B------:R-:W1:Y:S01]  /*5370*/  SHFL.BFLY PT, R6, R21, 0x1, 0x1f ;  /* 0x0c201f0015067f89 */ /* 0x000e6200000e0000 */
[----:B------:R-:W-:Y:S02]  /*5380*/  ISETP.GE.AND P1, PT, R33, R145, PT ;  /* 0x000000912100720c */ /* 0x000fe40003f26270 */
[----:B------:R-:W-:Y:S02]  /*5390*/  IABS R10, R10 ;  /* 0x0000000a000a7213 */ /* 0x000fe40000000000 */
[----:B------:R-:W-:Y:S01]  /*53a0*/  FSEL R0, R0, -INF , !P2 ;  /* 0xff80000000007808 */ /* 0x000fe20005000000 */
[----:B------:R-:W-:-:S02]  /*53b0*/  FFMA.FTZ R9, -R157, R12, R9 ;  /* 0x0000000c9d097223 */ /* 0x000fc40000010109 */
[----:B------:R-:W-:Y:S01]  /*53c0*/  IMAD.MOV.U32 R14, RZ, RZ, R10 ;  /* 0x000000ffff0e7224 */ /* 0x000fe200078e000a */
[----:B------:R-:W-:Y:S02]  /*53d0*/  FSEL R92, R0, -INF , !P1 ;  /* 0xff800000005c7808 */ /* 0x000fe40004800000 */
[----:B------:R-:W-:Y:S02]  /*53e0*/  ISETP.GT.AND P1, PT, R118, R19, PT ;  /* 0x000000137600720c */ /* 0x000fe40003f24270 */
[----:B------:R-:W-:Y:S02]  /*53f0*/  IADD3 R10, PT, PT, R120, -0x68, -R67 ;  /* 0xffffff98780a7810 */ /* 0x000fe40007ffe843 */
[----:B------:R-:W-:Y:S02]  /*5400*/  FSEL R48, R9, -INF , !P1 ;  /* 0xff80000009307808 */ /* 0x000fe40004800000 */
[----:B------:R-:W-:Y:S02]  /*5410*/  IABS R10, R10 ;  /* 0x0000000a000a7213 */ /* 0x000fe40000000000 */
[----:B------:R-:W-:-:S02]  /*5420*/  FMNMX3.FTZ R9, R74, R24, R25, !PT ;  /* 0x000000184a097276 */ /* 0x000fc40007810019 */
[----:B------:R-:W-:Y:S02]  /*5430*/  IADD3 R0, PT, PT, R120, -0x70, -R67 ;  /* 0xffffff9078007810 */ /* 0x000fe40007ffe843 */
[----:B------:R-:W-:Y:S02]  /*5440*/  I2FP.F32.S32 R10, R10 ;  /* 0x0000000a000a7245 */ /* 0x000fe40000201400 */
[----:B------:R-:W-:Y:S02]  /*5450*/  FMNMX3.FTZ R9, R9, R70, R64, !PT ;  /* 0x0000004609097276 */ /* 0x000fe40007810040 */
[----:B------:R-:W-:Y:S02]  /*5460*/  I2FP.F32.S32 R14, R14 ;  /* 0x0000000e000e7245 */ /* 0x000fe40000201400 */
[----:B------:R-:W-:Y:S02]  /*5470*/  IABS R0, R0 ;  /* 0x0000000000007213 */ /* 0x000fe40000000000 */
[----:B------:R-:W-:Y:S01]  /*5480*/  ISETP.GE.AND P0, PT, R37, R145, PT ;  /* 0x000000912500720c */ /* 0x000fe20003f06270 */
[----:B------:R-:W-:Y:S01]  /*5490*/  FFMA.FTZ R8, -R157, R10, R8 ;  /* 0x0000000a9d087223 */ /* 0x000fe20000010108 */
[----:B------:R-:W-:-:S02]  /*54a0*/  ISETP.GT.AND P4, PT, R118, R35, PT ;  /* 0x000000237600720c */ /* 0x000fc40003f84270 */
[----:B------:R-:W-:Y:S01]  /*54b0*/  FMNMX3.FTZ R9, R9, R68, R60, !PT ;  /* 0x0000004409097276 */ /* 0x000fe2000781003c */
[----:B------:R-:W-:Y:S01]  /*54c0*/  FFMA.FTZ R13, -R157, R14, R13 ;  /* 0x0000000e9d0d7223 */ /* 0x000fe2000001010d */
[----:B------:R-:W-:Y:S01]  /*54d0*/  FSEL R122, R16, -INF , !P0 ;  /* 0xff800000107a7808 */ /* 0x000fe20004000000 */
[----:B------:R-:W-:Y:S01]  /*54e0*/  IMAD.MOV.U32 R10, RZ, RZ, R0 ;  /* 0x000000ffff0a7224 */ /* 0x000fe200078e0000 */
[----:B------:R-:W-:Y:S02]  /*54f0*/  ISETP.GT.AND P0, PT, R118, R27, PT ;  /* 0x0000001b7600720c */ /* 0x000fe40003f04270 */
[----:B------:R-:W-:Y:S02]  /*5500*/  ISETP.GE.AND P3, PT, R35, R145, PT ;  /* 0x000000912300720c */ /* 0x000fe40003f66270 */
[----:B------:R-:W-:Y:S02]  /*5510*/  FSEL R17, R17, -INF , !P4 ;  /* 0xff80000011117808 */ /* 0x000fe40006000000 */
[----:B------:R-:W-:-:S02]  /*5520*/  FMNMX3.FTZ R9, R9, R32, R188, !PT ;  /* 0x0000002009097276 */ /* 0x000fc400078100bc */
[----:B------:R-:W-:Y:S02]  /*5530*/  FSEL R13, R13, -INF , !P0 ;  /* 0xff8000000d0d7808 */ /* 0x000fe40004000000 */
[----:B-1----:R-:W-:Y:S02]  /*5540*/  FMNMX.FTZ R0, R21, R6, !PT ;  /* 0x0000000615007209 */ /* 0x002fe40007810000 */
[----:B------:R-:W-:Y:S02]  /*5550*/  I2FP.F32.S32 R10, R10 ;  /* 0x0000000a000a7245 */ /* 0x000fe40000201400 */
[-C--:B------:R-:W-:Y:S02]  /*5560*/  ISETP.GE.AND P4, PT, R27, R145.reuse, PT ;  /* 0x000000911b00720c */ /* 0x080fe40003f86270 */
[----:B------:R-:W-:Y:S02]  /*5570*/  FSEL R124, R17, -INF , !P3 ;  /* 0xff800000117c7808 */ /* 0x000fe40005800000 */
[----:B------:R-:W-:-:S02]  /*5580*/  ISETP.GE.AND P0, PT, R19, R145, PT ;  /* 0x000000911300720c */ /* 0x000fc40003f06270 */
[----:B------:R-:W-:Y:S02]  /*5590*/  FMNMX3.FTZ R9, R9, R184, R182, !PT ;  /* 0x000000b809097276 */ /* 0x000fe400078100b6 */
[----:B------:R-:W-:Y:S01]  /*55a0*/  ISETP.GT.AND P3, PT, R118, R23, PT ;  /* 0x000000177600720c */ /* 0x000fe20003f64270 */
[----:B------:R-:W-:Y:S01]  /*55b0*/  FFMA.FTZ R4, -R157, R10, R4 ;  /* 0x0000000a9d047223 */ /* 0x000fe20000010104 */
[----:B------:R-:W-:Y:S01]  /*55c0*/  FSEL R62, R13, -INF , !P4 ;  /* 0xff8000000d3e7808 */ /* 0x000fe20006000000 */
[----:B--2---:R-:W-:Y:S01]  /*55d0*/  FMUL.FTZ R37, R20, R0 ;  /* 0x0000000014257220 */ /* 0x004fe20000410000 */
[----:B------:R-:W-:Y:S02]  /*55e0*/  FSEL R48, R48, -INF , !P0 ;  /* 0xff80000030307808 */ /* 0x000fe40004000000 */
[----:B------:R-:W-:Y:S02]  /*55f0*/  FMNMX3.FTZ R9, R9, R52, R176, !PT ;  /* 0x0000003409097276 */ /* 0x000fe400078100b0 */
[----:B------:R-:W-:-:S02]  /*5600*/  ISETP.GE.AND P2, PT, R23, R145, PT ;  /* 0x000000911700720c */ /* 0x000fc40003f46270 */
[----:B------:R-:W-:Y:S02]  /*5610*/  ISETP.GT.AND P4, PT, R118, R15, PT ;  /* 0x0000000f7600720c */ /* 0x000fe40003f84270 */
[----:B------:R-:W-:Y:S02]  /*5620*/  FSEL R8, R8, -INF , !P3 ;  /* 0xff80000008087808 */ /* 0x000fe40005800000 */
[----:B------:R-:W-:Y:S02]  /*5630*/  FSETP.NEU.FTZ.AND P0, PT, R0, -INF , PT ;  /* 0xff8000000000780b */ /* 0x000fe40003f1d000 */
[----:B------:R-:W-:Y:S02]  /*5640*/  FMNMX3.FTZ R9, R9, R170, R172, !PT ;  /* 0x000000aa09097276 */ /* 0x000fe400078100ac */
[----:B------:R-:W-:Y:S02]  /*5650*/  FSEL R56, R8, -INF , !P2 ;  /* 0xff80000008387808 */ /* 0x000fe40005000000 */
[----:B------:R-:W-:-:S02]  /*5660*/  FSEL R4, R4, -INF , !P4 ;  /* 0xff80000004047808 */ /* 0x000fc40006000000 */
[----:B------:R-:W-:Y:S02]  /*5670*/  FSEL R37, R37, RZ, P0 ;  /* 0x000000ff25257208 */ /* 0x000fe40000000000 */
[----:B------:R-:W-:Y:S02]  /*5680*/  ISETP.GT.AND P4, PT, R118, R7, PT ;  /* 0x000000077600720c */ /* 0x000fe40003f84270 */
[----:B------:R-:W-:Y:S02]  /*5690*/  ISETP.GE.AND P0, PT, R7, R145, PT ;  /* 0x000000910700720c */ /* 0x000fe40003f06270 */
[C-C-:B------:R-:W-:Y:S02]  /*56a0*/  IADD3 R8, PT, PT, R120.reuse, -0x78, -R67.reuse ;  /* 0xffffff8878087810 */ /* 0x140fe40007ffe843 */
[----:B------:R-:W-:Y:S02]  /*56b0*/  IADD3 R7, PT, PT, R120, -0x79, -R67 ;  /* 0xffffff8778077810 */ /* 0x000fe40007ffe843 */
[----:B------:R-:W-:-:S02]  /*56c0*/  FMNMX3.FTZ R9, R9, R126, R130, !PT ;  /* 0x0000007e09097276 */ /* 0x000fc40007810082 */
[----:B------:R-:W-:Y:S02]  /*56d0*/  IADD3 R6, PT, PT, R120, -0x71, -R67 ;  /* 0xffffff8f78067810 */ /* 0x000fe40007ffe843 */
[----:B------:R-:W-:Y:S02]  /*56e0*/  IABS R8, R8 ;  /* 0x0000000800087213 */ /* 0x000fe40000000000 */
[----:B------:R-:W-:Y:S02]  /*56f0*/  IABS R7, R7 ;  /* 0x0000000700077213 */ /* 0x000fe40000000000 */
[----:B------:R-:W-:Y:S02]  /*5700*/  FMNMX3.FTZ R9, R9, R98, R96, !PT ;  /* 0x0000006209097276 */ /* 0x000fe40007810060 */
[----:B------:R-:W-:Y:S02]  /*5710*/  ISETP.GT.AND P2, PT, R118, R11, PT ;  /* 0x0000000b7600720c */ /* 0x000fe40003f44270 */
[----:B------:R-:W-:-:S02]  /*5720*/  ISETP.GE.AND P1, PT, R11, R145, PT ;  /* 0x000000910b00720c */ /* 0x000fc40003f26270 */
[----:B------:R-:W-:Y:S02]  /*5730*/  IABS R6, R6 ;  /* 0x0000000600067213 */ /* 0x000fe40000000000 */
[----:B------:R-:W-:Y:S02]  /*5740*/  I2FP.F32.S32 R11, R8 ;  /* 0x00000008000b7245 */ /* 0x000fe40000201400 */
[----:B------:R-:W-:Y:S02]  /*5750*/  I2FP.F32.S32 R8, R7 ;  /* 0x0000000700087245 */ /* 0x000fe40000201400 */
[----:B------:R-:W-:Y:S02]  /*5760*/  FMNMX3.FTZ R7, R9, R66, R18, !PT ;  /* 0x0000004209077276 */ /* 0x000fe40007810012 */
[----:B------:R-:W-:Y:S02]  /*5770*/  I2FP.F32.S32 R6, R6 ;  /* 0x0000000600067245 */ /* 0x000fe40000201400 */
[----:B------:R-:W-:Y:S01]  /*5780*/  FMNMX3.FTZ R7, R7, R104, R122, !PT ;  /* 0x0000006807077276 */ /* 0x000fe2000781007a */
[----:B------:R-:W-:-:S02]  /*5790*/  FFMA.FTZ R11, -R157, R11, R100 ;  /* 0x0000000b9d0b7223 */ /* 0x000fc40000010164 */
[----:B------:R-:W-:Y:S01]  /*57a0*/  FFMA.FTZ R5, -R157, R6, R5 ;  /* 0x000000069d057223 */ /* 0x000fe20000010105 */
[----:B------:R-:W-:Y:S02]  /*57b0*/  ISETP.GE.AND P3, PT, R15, R145, PT ;  /* 0x000000910f00720c */ /* 0x000fe40003f66270 */
[----:B------:R-:W-:Y:S01]  /*57c0*/  FMNMX3.FTZ R7, R7, R124, R92, !PT ;  /* 0x0000007c07077276 */ /* 0x000fe2000781005c */
[----:B------:R-:W-:Y:S01]  /*57d0*/  FFMA.FTZ R8, -R157, R8, R101 ;  /* 0x000000089d087223 */ /* 0x000fe20000010165 */
[----:B------:R-:W-:Y:S01]  /*57e0*/  FSEL R5, R5, -INF , !P2 ;  /* 0xff80000005057808 */ /* 0x000fe20005000000 */
[----:B------:R-:W-:Y:S01]  /*57f0*/  FFMA.FTZ R55, R44, R20, -R37 ;  /* 0x000000142c377223 */ /* 0x000fe20000010825 */
[----:B------:R-:W-:Y:S02]  /*5800*/  ISETP.GT.AND P2, PT, R118, R69, PT ;  /* 0x000000457600720c */ /* 0x000fe40003f44270 */
[----:B------:R-:W-:Y:S02]  /*5810*/  FSEL R11, R11, -INF , !P4 ;  /* 0xff8000000b0b7808 */ /* 0x000fe40006000000 */
[----:B------:R-:W-:-:S02]  /*5820*/  FSEL R44, R4, -INF , !P3 ;  /* 0xff800000042c7808 */ /* 0x000fc40005800000 */
[----:B------:R-:W-:Y:S02]  /*5830*/  FMNMX3.FTZ R7, R7, R62, R56, !PT ;  /* 0x0000003e07077276 */ /* 0x000fe40007810038 */
[----:B------:R-:W-:Y:S02]  /*5840*/  ISETP.GE.AND P4, PT, R69, R145, PT ;  /* 0x000000914500720c */ /* 0x000fe40003f86270 */
[----:B------:R-:W-:Y:S02]  /*5850*/  FSEL R8, R8, -INF , !P2 ;  /* 0xff80000008087808 */ /* 0x000fe40005000000 */
[----:B------:R-:W-:Y:S02]  /*5860*/  FSEL R38, R5, -INF , !P1 ;  /* 0xff80000005267808 */ /* 0x000fe40004800000 */
[----:B------:R-:W-:Y:S02]  /*5870*/  FSEL R30, R11, -INF , !P0 ;  /* 0xff8000000b1e7808 */ /* 0x000fe40004000000 */
[----:B------:R-:W-:-:S02]  /*5880*/  FMNMX3.FTZ R7, R7, R48, R44, !PT ;  /* 0x0000003007077276 */ /* 0x000fc4000781002c */
[----:B------:R-:W-:Y:S02]  /*5890*/  FSEL R22, R8, -INF , !P4 ;  /* 0xff80000008167808 */ /* 0x000fe40006000000 */
[----:B------:R-:W-:-:S04]  /*58a0*/  FMNMX3.FTZ R7, R7, R38, R30, !PT ;  /* 0x0000002607077276 */ /* 0x000fc8000781001e */
[----:B------:R-:W-:-:S05]  /*58b0*/  FMNMX.FTZ R4, R22, R7, !PT ;  /* 0x0000000716047209 */ /* 0x000fca0007810000 */
[----:B------:R-:W1:Y:S02]  /*58c0*/  SHFL.BFLY PT, R5, R4, 0x2, 0x1f ;  /* 0x0c401f0004057f89 */ /* 0x000e6400000e0000 */
[----:B-1----:R-:W-:Y:S02]  /*58d0*/  FMNMX.FTZ R5, R4, R5, !PT ;  /* 0x0000000504057209 */ /* 0x002fe40007810000 */
[----:B------:R-:W1:Y:S03]  /*58e0*/  S2R R4, SR_CgaCtaId ;  /* 0x0000000000047919 */ /* 0x000e660000008800 */
[----:B------:R-:W2:Y:S01]  /*58f0*/  SHFL.BFLY PT, R6, R5, 0x1, 0x1f ;  /* 0x0c201f0005067f89 */ /* 0x000ea200000e0000 */
[-CC-:B------:R-:W-:Y:S01]  /*5900*/  FFMA.FTZ R59, R29, R20.reuse, -R37.reuse ;  /* 0x000000141d3b7223 */ /* 0x180fe20000010825 */
[-C--:B------:R-:W-:Y:S01]  /*5910*/  FFMA.FTZ R29, R42, R20.reuse, -R37 ;  /* 0x000000142a1d7223 */ /* 0x080fe20000010825 */
[----:B------:R-:W-:Y:S01]  /*5920*/  LOP3.LUT R42, R110, 0x120, R111, 0xf8, !PT ;  /* 0x000001206e2a7812 */ /* 0x000fe200078ef86f */
[----:B------:R-:W-:Y:S01]  /*5930*/  FFMA.FTZ R21, R26, R20, -R37 ;  /* 0x000000141a157223 */ /* 0x000fe20000010825 */
[----:B--2---:R-:W-:-:S04]  /*5940*/  FMNMX.FTZ R41, R5, R6, !PT ;  /* 0x0000000605297209 */ /* 0x004fc80007810000 */
[----:B------:R-:W-:Y:S01]  /*5950*/  FSETP.NEU.FTZ.AND P0, PT, R41, -INF , PT ;  /* 0xff8000002900780b */ /* 0x000fe20003f1d000 */
[----:B------:R-:W-:Y:S01]  /*5960*/  FMUL.FTZ R23, R20, R41 ;  /* 0x0000002914177220 */ /* 0x000fe20000410000 */
[----:B-1----:R-:W-:Y:S01]  /*5970*/  LEA R87, R4, R109, 0x18 ;  /* 0x0000006d04577211 */ /* 0x002fe200078ec0ff */
[----:B------:R-:W-:-:S03]  /*5980*/  IMAD.MOV.U32 R4, RZ, RZ, 0x20 ;  /* 0x00000020ff047424 */ /* 0x000fc600078e00ff */
[----:B------:R-:W-:Y:S01]  /*5990*/  FSEL R23, R23, RZ, P0 ;  /* 0x000000ff17177208 */ /* 0x000fe20000000000 */
[----:B------:R-:W-:-:S04]  /*59a0*/  IMAD R35, R42, 0x2, R87 ;  /* 0x000000022a237824 */ /* 0x000fc800078e0257 */
[-C--:B------:R-:W-:Y:S01]  /*59b0*/  FFMA.FTZ R91, R24, R20.reuse, -R23 ;  /* 0x00000014185b7223 */ /* 0x080fe20000010817 */
[----:B------:R-:W-:Y:S01]  /*59c0*/  SEL R24, R4, 0xffffffe0, !P5 ;  /* 0xffffffe004187807 */ /* 0x000fe20006800000 */
[-CC-:B------:R-:W-:Y:S01]  /*59d0*/  FFMA.FTZ R47, R54, R20.reuse, -R37.reuse ;  /* 0x00000014362f7223 */ /* 0x180fe20000010825 */
[-CC-:B------:R-:W-:Y:S01]  /*59e0*/  FFMA.FTZ R54, R36, R20.reuse, -R37.reuse ;  /* 0x0000001424367223 */ /* 0x180fe20000010825 */
[-CC-:B------:R-:W-:Y:S01]  /*59f0*/  FFMA.FTZ R33, R76, R20.reuse, -R37.reuse ;  /* 0x000000144c217223 */ /* 0x180fe20000010825 */
[-C--:B------:R-:W-:Y:S01]  /*5a00*/  FFMA.FTZ R102, R128, R20.reuse, -R37 ;  /* 0x0000001480667223 */ /* 0x080fe20000010825 */
[----:B------:R-:W-:Y:S02]  /*5a10*/  IMAD.IADD R26, R24, 0x1, R35 ;  /* 0x00000001181a7824 */ /* 0x000fe400078e0223 */
[-CC-:B------:R-:W-:Y:S01]  /*5a20*/  FFMA.FTZ R36, R78, R20.reuse, -R37.reuse ;  /* 0x000000144e247223 */ /* 0x180fe20000010825 */
[-CC-:B------:R-:W-:Y:S01]  /*5a30*/  FFMA.FTZ R53, R94, R20.reuse, -R37.reuse ;  /* 0x000000145e357223 */ /* 0x180fe20000010825 */
[----:B------:R-:W1:Y:S04]  /*5a40*/  LDSM.16.MT88.4 R76, [R35+0x3000] ;  /* 0x00300000234c783b */ /* 0x000e680000004200 */
[----:B------:R-:W2:Y:S01]  /*5a50*/  LDSM.16.MT88.4 R4, [R26+0x3000] ;  /* 0x003000001a04783b */ /* 0x000ea20000004200 */
[-C--:B------:R-:W-:Y:S01]  /*5a60*/  FFMA.FTZ R106, R106, R20.reuse, -R37 ;  /* 0x000000146a6a7223 */ /* 0x080fe20000010825 */
[-CC-:B------:R-:W-:Y:S01]  /*5a70*/  FFMA.FTZ R128, R74, R20.reuse, -R23.reuse ;  /* 0x000000144a807223 */ /* 0x180fe20000010817 */
[-CC-:B------:R-:W-:Y:S01]  /*5a80*/  FFMA.FTZ R94, R25, R20.reuse, -R23.reuse ;  /* 0x00000014195e7223 */ /* 0x180fe20000010817 */
[-CC-:B------:R-:W-:Y:S01]  /*5a90*/  FFMA.FTZ R57, R70, R20.reuse, -R23.reuse ;  /* 0x0000001446397223 */ /* 0x180fe20000010817 */
[----:B------:R-:W-:Y:S01]  /*5aa0*/  MUFU.EX2 R59, R59 ;  /* 0x0000003b003b7308 */ /* 0x000fe20000000800 */
[----:B------:R-:W3:Y:S07]  /*5ab0*/  LDSM.16.MT88.4 R8, [R26+0x3400] ;  /* 0x003400001a08783b */ /* 0x000eee0000004200 */
[----:B------:R-:W-:Y:S01]  /*5ac0*/  MUFU.EX2 R55, R55 ;  /* 0x0000003700377308 */ /* 0x000fe20000000800 */
[----:B------:R-:W4:Y:S07]  /*5ad0*/  LDSM.16.MT88.4 R12, [R35+0x3400] ;  /* 0x00340000230c783b */ /* 0x000f2e0000004200 */
[----:B------:R-:W5:Y:S08]  /*5ae0*/  MUFU.EX2 R102, R102 ;  /* 0x0000006600667308 */ /* 0x000f700000000800 */
[----:B------:R-:W1:Y:S08]  /*5af0*/  MUFU.EX2 R106, R106 ;  /* 0x0000006a006a7308 */ /* 0x000e700000000800 */
[----:B------:R-:W-:Y:S08]  /*5b00*/  MUFU.EX2 R128, R128 ;  /* 0x0000008000807308 */ /* 0x000ff00000000800 */
[----:B------:R-:W2:Y:S08]  /*5b10*/  MUFU.EX2 R91, R91 ;  /* 0x0000005b005b7308 */ /* 0x000eb00000000800 */
[----:B------:R-:W-:Y:S08]  /*5b20*/  MUFU.EX2 R94, R94 ;  /* 0x0000005e005e7308 */ /* 0x000ff00000000800 */
[----:B------:R-:W3:Y:S01]  /*5b30*/  MUFU.EX2 R57, R57 ;  /* 0x0000003900397308 */ /* 0x000ee20000000800 */
[-C--:B------:R-:W-:Y:S01]  /*5b40*/  FFMA.FTZ R49, R60, R20.reuse, -R23 ;  /* 0x000000143c317223 */ /* 0x080fe20000010817 */
[-CC-:B------:R-:W-:Y:S01]  /*5b50*/  FFMA.FTZ R88, R88, R20.reuse, -R37.reuse ;  /* 0x0000001458587223 */ /* 0x180fe20000010825 */
[-C--:B------:R-:W-:Y:S01]  /*5b60*/  FFMA.FTZ R58, R58, R20.reuse, -R37 ;  /* 0x000000143a3a7223 */ /* 0x080fe20000010825 */
[-CC-:B------:R-:W-:Y:S01]  /*5b70*/  FFMA.FTZ R64, R64, R20.reuse, -R23.reuse ;  /* 0x0000001440407223 */ /* 0x180fe20000010817 */
[-CC-:B------:R-:W-:Y:S01]  /*5b80*/  FFMA.FTZ R51, R68, R20.reuse, -R23.reuse ;  /* 0x0000001444337223 */ /* 0x180fe20000010817 */
[----:B------:R-:W-:Y:S01]  /*5b90*/  FFMA.FTZ R60, R32, R20, -R23 ;  /* 0x00000014203c7223 */ /* 0x000fe20000010817 */
[----:B-----5:R-:W-:-:S02]  /*5ba0*/  F2FP.BF16.F32.PACK_AB R69, R102, R59 ;  /* 0x0000003b6645723e */ /* 0x020fc400000010ff */
[----:B-1----:R-:W-:Y:S02]  /*5bb0*/  F2FP.BF16.F32.PACK_AB R71, R55, R106 ;  /* 0x0000006a3747723e */ /* 0x002fe400000010ff */
[----:B--2---:R-:W-:Y:S01]  /*5bc0*/  F2FP.BF16.F32.PACK_AB R68, R91, R128 ;  /* 0x000000805b44723e */ /* 0x004fe200000010ff */
[----:B------:R-:W-:Y:S01]  /*5bd0*/  MUFU.EX2 R88, R88 ;  /* 0x0000005800587308 */ /* 0x000fe20000000800 */
[----:B---3--:R-:W-:Y:S01]  /*5be0*/  F2FP.BF16.F32.PACK_AB R70, R57, R94 ;  /* 0x0000005e3946723e */ /* 0x008fe200000010ff */
[-CC-:B------:R-:W-:Y:S01]  /*5bf0*/  FFMA.FTZ R45, R82, R20.reuse, -R37.reuse ;  /* 0x00000014522d7223 */ /* 0x180fe20000010825 */
[----:B------:R-:W-:-:S05]  /*5c00*/  FFMA.FTZ R39, R80, R20, -R37 ;  /* 0x0000001450277223 */ /* 0x000fca0000010825 */
[----:B------:R-:W1:Y:S01]  /*5c10*/  MUFU.EX2 R53, R53 ;  /* 0x0000003500357308 */ /* 0x000e620000000800 */
[----:B------:R-:W-:Y:S01]  /*5c20*/  FFMA.FTZ R25, R72, R20, -R37 ;  /* 0x0000001448197223 */ /* 0x000fe20000010825 */
[C---:B------:R-:W-:Y:S06]  /*5c30*/  HMMA.16816.F32.BF16 R80, R68.reuse, R76, RZ ;  /* 0x0000004c4450723c */ /* 0x040fec00000418ff */
[----:B------:R-:W-:Y:S02]  /*5c40*/  MUFU.EX2 R58, R58 ;  /* 0x0000003a003a7308 */ /* 0x000fe40000000800 */
[C---:B------:R-:W-:Y:S06]  /*5c50*/  HMMA.16816.F32.BF16 R76, R68.reuse, R78, RZ ;  /* 0x0000004e444c723c */ /* 0x040fec00000418ff */
[----:B------:R-:W2:Y:S02]  /*5c60*/  MUFU.EX2 R47, R47 ;  /* 0x0000002f002f7308 */ /* 0x000ea40000000800 */
[C---:B------:R-:W-:Y:S06]  /*5c70*/  HMMA.16816.F32.BF16 R72, R68.reuse, R4, RZ ;  /* 0x000000044448723c */ /* 0x040fec00000418ff */
[----:B------:R-:W-:Y:S02]  /*5c80*/  MUFU.EX2 R64, R64 ;  /* 0x0000004000407308 */ /* 0x000fe40000000800 */
[----:B------:R-:W-:Y:S06]  /*5c90*/  HMMA.16816.F32.BF16 R68, R68, R6, RZ ;  /* 0x000000064444723c */ /* 0x000fec00000418ff */
[----:B------:R-:W3:Y:S08]  /*5ca0*/  MUFU.EX2 R51, R51 ;  /* 0x0000003300337308 */ /* 0x000ef00000000800 */
[----:B------:R-:W-:Y:S08]  /*5cb0*/  MUFU.EX2 R49, R49 ;  /* 0x0000003100317308 */ /* 0x000ff00000000800 */
[----:B------:R-:W5:Y:S01]  /*5cc0*/  MUFU.EX2 R60, R60 ;  /* 0x0000003c003c7308 */ /* 0x000f620000000800 */
[----:B-1----:R-:W-:-:S02]  /*5cd0*/  F2FP.BF16.F32.PACK_AB R5, R53, R88 ;  /* 0x000000583505723e */ /* 0x002fc400000010ff */
[----:B--2---:R-:W-:Y:S02]  /*5ce0*/  F2FP.BF16.F32.PACK_AB R7, R47, R58 ;  /* 0x0000003a2f07723e */ /* 0x004fe400000010ff */
[----:B---3--:R-:W-:Y:S02]  /*5cf0*/  F2FP.BF16.F32.PACK_AB R4, R51, R64 ;  /* 0x000000403304723e */ /* 0x008fe400000010ff */
[----:B-----5:R-:W-:-:S07]  /*5d00*/  F2FP.BF16.F32.PACK_AB R6, R60, R49 ;  /* 0x000000313c06723e */ /* 0x020fce00000010ff */
[C---:B------:R-:W-:Y:S08]  /*5d10*/  HMMA.16816.F32.BF16 R72, R4.reuse, R8, R72 ;  /* 0x000000080448723c */ /* 0x040ff00000041848 */
[----:B------:R-:W-:Y:S01]  /*5d20*/  HMMA.16816.F32.BF16 R68, R4, R10, R68 ;  /* 0x0000000a0444723c */ /* 0x000fe20000041844 */
[----:B------:R-:W1:Y:S01]  /*5d30*/  LDSM.16.MT88.4 R8, [R26+0x3800] ;  /* 0x003800001a08783b */ /* 0x000e620000004200 */
[-C--:B------:R-:W-:Y:S01]  /*5d40*/  FFMA.FTZ R46, R46, R20.reuse, -R37 ;  /* 0x000000142e2e7223 */ /* 0x080fe20000010825 */
[----:B------:R-:W-:-:S05]  /*5d50*/  FFMA.FTZ R61, R188, R20, -R23 ;  /* 0x00000014bc3d7223 */ /* 0x000fca0000010817 */
[----:B----4-:R-:W-:Y:S01]  /*5d60*/  HMMA.16816.F32.BF16 R80, R4, R12, R80 ;  /* 0x0000000c0450723c */ /* 0x010fe20000041850 */
[-CC-:B------:R-:W-:Y:S01]  /*5d70*/  FFMA.FTZ R100, R184, R20.reuse, -R23.reuse ;  /* 0x00000014b8647223 */ /* 0x180fe20000010817 */
[-CC-:B------:R-:W-:Y:S01]  /*5d80*/  FFMA.FTZ R89, R182, R20.reuse, -R23.reuse ;  /* 0x00000014b6597223 */ /* 0x180fe20000010817 */
[----:B------:R-:W-:-:S05]  /*5d90*/  FFMA.FTZ R110, R52, R20, -R23 ;  /* 0x00000014346e7223 */ /* 0x000fca0000010817 */
[----:B------:R-:W-:Y:S01]  /*5da0*/  HMMA.16816.F32.BF16 R76, R4, R14, R76 ;  /* 0x0000000e044c723c */ /* 0x000fe2000004184c */
        /* <DEDUP_REMOVED lines=9> */
[----:B---3--:R-:W-:-:S02]  /*5e40*/  F2FP.BF16.F32.PACK_AB R5, R45, R54 ;  /* 0x000000362d05723e */ /* 0x008fc400000010ff */
[----:B----4-:R-:W-:Y:S02]  /*5e50*/  F2FP.BF16.F32.PACK_AB R7, R39, R46 ;  /* 0x0000002e2707723e */ /* 0x010fe400000010ff */
[----:B-----5:R-:W-:Y:S02]  /*5e60*/  F2FP.BF16.F32.PACK_AB R4, R100, R61 ;  /* 0x0000003d6404723e */ /* 0x020fe400000010ff */
[----:B-1----:R-:W-:-:S07]  /*5e70*/  F2FP.BF16.F32.PACK_AB R6, R110, R89 ;  /* 0x000000596e06723e */ /* 0x002fce00000010ff */
[C---:B------:R-:W-:Y:S08]  /*5e80*/  HMMA.16816.F32.BF16 R72, R4.reuse, R8, R72 ;  /* 0x000000080448723c */ /* 0x040ff00000041848 */
[----:B------:R-:W-:Y:S01]  /*5e90*/  HMMA.16816.F32.BF16 R68, R4, R10, R68 ;  /* 0x0000000a0444723c */ /* 0x000fe20000041844 */
[----:B------:R-:W1:Y:S01]  /*5ea0*/  LDSM.16.MT88.4 R8, [R26+0x3c00] ;  /* 0x003c00001a08783b */ /* 0x000e620000004200 */
[-C--:B------:R-:W-:Y:S01]  /*5eb0*/  FFMA.FTZ R93, R172, R20.reuse, -R23 ;  /* 0x00000014ac5d7223 */ /* 0x080fe20000010817 */
[----:B------:R-:W-:-:S05]  /*5ec0*/  FFMA.FTZ R34, R34, R20, -R37 ;  /* 0x0000001422227223 */ /* 0x000fca0000010825 */
[----:B--2---:R-:W-:Y:S01]  /*5ed0*/  HMMA.16816.F32.BF16 R80, R4, R12, R80 ;  /* 0x0000000c0450723c */ /* 0x004fe20000041850 */
        /* <DEDUP_REMOVED lines=20> */
[-CC-:B------:R-:W-:Y:S01]  /*6020*/  FFMA.FTZ R99, R130, R20.reuse, -R23.reuse ;  /* 0x0000001482637223 */ /* 0x180fe20000010817 */
[----:B------:R-:W-:-:S05]  /*6030*/  FFMA.FTZ R130, R98, R20, -R23 ;  /* 0x0000001462827223 */ /* 0x000fca0000010817 */
[----:B--2---:R-:W-:Y:S01]  /*6040*/  HMMA.16816.F32.BF16 R80, R4, R12, R80 ;  /* 0x0000000c0450723c */ /* 0x004fe20000041850 */
[-CC-:B------:R-:W-:Y:S01]  /*6050*/  FFMA.FTZ R28, R28, R20.reuse, -R37.reuse ;  /* 0x000000141c1c7223 */ /* 0x180fe20000010825 */
[-C--:B------:R-:W-:Y:S01]  /*6060*/  FFMA.FTZ R32, R194, R20.reuse, -R37 ;  /* 0x00000014c2207223 */ /* 0x080fe20000010825 */
[----:B------:R-:W-:-:S05]  /*6070*/  FFMA.FTZ R98, R96, R20, -R23 ;  /* 0x0000001460627223 */ /* 0x000fca0000010817 */
[----:B------:R-:W-:Y:S01]  /*6080*/  HMMA.16816.F32.BF16 R76, R4, R14, R76 ;  /* 0x0000000e044c723c */ /* 0x000fe2000004184c */
[----:B------:R-:W2:Y:S01]  /*6090*/  LDSM.16.MT88.4 R12, [R35+0x4000] ;  /* 0x00400000230c783b */ /* 0x000ea20000004200 */
        /* <DEDUP_REMOVED lines=11> */
[----:B---3--:R-:W-:Y:S02]  /*6150*/  F2FP.BF16.F32.PACK_AB R5, R21, R28 ;  /* 0x0000001c1505723e */ /* 0x008fe400000010ff */
[----:B----4-:R-:W-:Y:S02]  /*6160*/  F2FP.BF16.F32.PACK_AB R7, R32, R25 ;  /* 0x000000192007723e */ /* 0x010fe400000010ff */
[----:B-----5:R-:W-:Y:S01]  /*6170*/  F2FP.BF16.F32.PACK_AB R4, R130, R99 ;  /* 0x000000638204723e */ /* 0x020fe200000010ff */
[-CC-:B------:R-:W-:Y:S01]  /*6180*/  FFMA.FTZ R27, R192, R20.reuse, -R37.reuse ;  /* 0x00000014c01b7223 */ /* 0x180fe20000010825 */
[-CC-:B------:R-:W-:Y:S01]  /*6190*/  FFMA.FTZ R52, R190, R20.reuse, -R37.reuse ;  /* 0x00000014be347223 */ /* 0x180fe20000010825 */
[-CC-:B------:R-:W-:Y:S01]  /*61a0*/  FFMA.FTZ R50, R50, R20.reuse, -R37.reuse ;  /* 0x0000001432327223 */ /* 0x180fe20000010825 */
[-C--:B------:R-:W-:Y:S01]  /*61b0*/  FFMA.FTZ R43, R186, R20.reuse, -R37 ;  /* 0x00000014ba2b7223 */ /* 0x080fe20000010825 */
[-CC-:B------:R-:W-:Y:S01]  /*61c0*/  FFMA.FTZ R104, R104, R20.reuse, -R23.reuse ;  /* 0x0000001468687223 */ /* 0x180fe20000010817 */
[--C-:B------:R-:W-:Y:S01]  /*61d0*/  FFMA.FTZ R103, R122, R20, -R23.reuse ;  /* 0x000000147a677223 */ /* 0x100fe20000010817 */
[----:B-1----:R-:W-:Y:S01]  /*61e0*/  F2FP.BF16.F32.PACK_AB R6, R101, R98 ;  /* 0x000000626506723e */ /* 0x002fe200000010ff */
[-C--:B------:R-:W-:Y:S01]  /*61f0*/  FFMA.FTZ R124, R124, R20.reuse, -R23 ;  /* 0x000000147c7c7223 */ /* 0x080fe20000010817 */
[----:B------:R-:W-:Y:S05]  /*6200*/  MUFU.EX2 R27, R27 ;  /* 0x0000001b001b7308 */ /* 0x000fea0000000800 */
[----:B------:R-:W-:Y:S01]  /*6210*/  HMMA.16816.F32.BF16 R72, R4, R8, R72 ;  /* 0x000000080448723c */ /* 0x000fe20000041848 */
[----:B------:R-:W-:-:S02]  /*6220*/  FFMA.FTZ R8, R90, R20, -R37 ;  /* 0x000000145a087223 */ /* 0x000fc40000010825 */
[----:B------:R-:W1:Y:S08]  /*6230*/  MUFU.EX2 R52, R52 ;  /* 0x0000003400347308 */ /* 0x000e700000000800 */
[----:B------:R-:W-:Y:S01]  /*6240*/  MUFU.EX2 R50, R50 ;  /* 0x0000003200327308 */ /* 0x000fe20000000800 */
[C---:B--2---:R-:W-:Y:S07]  /*6250*/  HMMA.16816.F32.BF16 R80, R4.reuse, R12, R80 ;  /* 0x0000000c0450723c */ /* 0x044fee0000041850 */
[----:B------:R-:W2:Y:S08]  /*6260*/  MUFU.EX2 R43, R43 ;  /* 0x0000002b002b7308 */ /* 0x000eb00000000800 */
[----:B------:R-:W-:Y:S08]  /*6270*/  MUFU.EX2 R105, R105 ;  /* 0x0000006900697308 */ /* 0x000ff00000000800 */
[----:B------:R-:W3:Y:S08]  /*6280*/  MUFU.EX2 R104, R104 ;  /* 0x0000006800687308 */ /* 0x000ef00000000800 */
[----:B------:R-:W-:Y:S08]  /*6290*/  MUFU.EX2 R103, R103 ;  /* 0x0000006700677308 */ /* 0x000ff00000000800 */
[----:B------:R-:W4:Y:S01]  /*62a0*/  MUFU.EX2 R90, R124 ;  /* 0x0000007c005a7308 */ /* 0x000f220000000800 */
[----:B------:R-:W-:Y:S01]  /*62b0*/  FADD.FTZ R107, R59, R102 ;  /* 0x000000663b6b7221 */ /* 0x000fe20000010000 */
[----:B------:R-:W-:Y:S01]  /*62c0*/  FADD.FTZ R9, R128, R91 ;  /* 0x0000005b80097221 */ /* 0x000fe20000010000 */
[----:B------:R-:W-:Y:S01]  /*62d0*/  HMMA.16816.F32.BF16 R76, R4, R14, R76 ;  /* 0x0000000e044c723c */ /* 0x000fe2000004184c */
[----:B------:R-:W5:Y:S01]  /*62e0*/  LDSM.16.MT88.4 R12, [R26+0x4400] ;  /* 0x004400001a0c783b */ /* 0x000f620000004200 */
[----:B------:R-:W-:Y:S01]  /*62f0*/  FADD.FTZ R106, R106, R107 ;  /* 0x0000006b6a6a7221 */ /* 0x000fe20000010000 */
[----:B------:R-:W-:-:S05]  /*6300*/  FADD.FTZ R94, R94, R9 ;  /* 0x000000095e5e7221 */ /* 0x000fca0000010000 */
[----:B------:R-:W-:Y:S01]  /*6310*/  HMMA.16816.F32.BF16 R68, R4, R10, R68 ;  /* 0x0000000a0444723c */ /* 0x000fe20000041844 */
[----:B-1----:R-:W-:Y:S02]  /*6320*/  F2FP.BF16.F32.PACK_AB R5, R52, R27 ;  /* 0x0000001b3405723e */ /* 0x002fe400000010ff */
[----:B--2---:R-:W-:Y:S02]  /*6330*/  F2FP.BF16.F32.PACK_AB R7, R43, R50 ;  /* 0x000000322b07723e */ /* 0x004fe400000010ff */
[----:B---3--:R-:W-:Y:S02]  /*6340*/  F2FP.BF16.F32.PACK_AB R4, R104, R105 ;  /* 0x000000696804723e */ /* 0x008fe400000010ff */
[----:B----4-:R-:W-:Y:S01]  /*6350*/  F2FP.BF16.F32.PACK_AB R6, R90, R103 ;  /* 0x000000675a06723e */ /* 0x010fe200000010ff */
[----:B------:R-:W-:Y:S01]  /*6360*/  FADD.FTZ R55, R55, R106 ;  /* 0x0000006a37377221 */ /* 0x000fe20000010000 */
[----:B------:R-:W-:Y:S01]  /*6370*/  FADD.FTZ R57, R57, R94 ;  /* 0x0000005e39397221 */ /* 0x000fe20000010000 */
[----:B------:R1:W-:Y:S02]  /*6380*/  MUFU.EX2 R59, R8 ;  /* 0x00000008003b7308 */ /* 0x0003e40000000800 */
[----:B------:R-:W-:-:S02]  /*6390*/  FADD.FTZ R88, R88, R55 ;  /* 0x0000003758587221 */ /* 0x000fc40000010000 */
[----:B------:R-:W-:Y:S01]  /*63a0*/  HMMA.16816.F32.BF16 R80, R4, R16, R80 ;  /* 0x000000100450723c */ /* 0x000fe20000041850 */
[----:B------:R-:W-:Y:S01]  /*63b0*/  FADD.FTZ R16, R64, R57 ;  /* 0x0000003940107221 */ /* 0x000fe20000010000 */
[----:B------:R-:W-:-:S03]  /*63c0*/  FADD.FTZ R53, R53, R88 ;  /* 0x0000005835357221 */ /* 0x000fc60000010000 */
[----:B------:R-:W-:Y:S01]  /*63d0*/  FADD.FTZ R16, R51, R16 ;  /* 0x0000001033107221 */ /* 0x000fe20000010000 */
[----:B------:R-:W-:Y:S01]  /*63e0*/  FADD.FTZ R58, R58, R53 ;  /* 0x000000353a3a7221 */ /* 0x000fe20000010000 */
[----:B-1----:R-:W1:Y:S02]  /*63f0*/  LDSM.16.MT88.4 R8, [R35+0x4800] ;  /* 0x004800002308783b */ /* 0x002e640000004200 */
        /* <DEDUP_REMOVED lines=10> */
[----:B------:R-:W-:Y:S01]  /*64a0*/  HMMA.16816.F32.BF16 R76, R4, R18, R76 ;  /* 0x00000012044c723c */ /* 0x000fe2000004184c */
[----:B------:R-:W-:Y:S01]  /*64b0*/  FFMA.FTZ R56, R56, R20, -R23 ;  /* 0x0000001438387223 */ /* 0x000fe20000010817 */
[----:B------:R-:W2:Y:S01]  /*64c0*/  LDSM.16.MT88.4 R16, [R26+0x4800] ;  /* 0x004800001a10783b */ /* 0x000ea20000004200 */
[----:B------:R-:W-:Y:S01]  /*64d0*/  FADD.FTZ R54, R54, R47 ;  /* 0x0000002f36367221 */ /* 0x000fe20000010000 */
[----:B------:R-:W-:Y:S01]  /*64e0*/  FADD.FTZ R61, R61, R60 ;  /* 0x0000003c3d3d7221 */ /* 0x000fe20000010000 */
[----:B------:R-:W-:Y:S02]  /*64f0*/  MUFU.EX2 R126, R126 ;  /* 0x0000007e007e7308 */ /* 0x000fe40000000800 */
[----:B------:R-:W-:Y:S01]  /*6500*/  FADD.FTZ R45, R45, R54 ;  /* 0x000000362d2d7221 */ /* 0x000fe20000010000 */
[----:B------:R-:W-:-:S05]  /*6510*/  FADD.FTZ R100, R100, R61 ;  /* 0x0000003d64647221 */ /* 0x000fca0000010000 */
[----:B------:R-:W3:Y:S01]  /*6520*/  MUFU.EX2 R67, R67 ;  /* 0x0000004300437308 */ /* 0x000ee20000000800 */
[----:B------:R-:W-:Y:S01]  /*6530*/  FADD.FTZ R46, R46, R45 ;  /* 0x0000002d2e2e7221 */ /* 0x000fe20000010000 */
[----:B------:R-:W-:-:S06]  /*6540*/  FADD.FTZ R89, R89, R100 ;  /* 0x0000006459597221 */ /* 0x000fcc0000010000 */
[----:B------:R-:W-:Y:S08]  /*6550*/  MUFU.EX2 R63, R63 ;  /* 0x0000003f003f7308 */ /* 0x000ff00000000800 */
[----:B------:R-:W4:Y:S08]  /*6560*/  MUFU.EX2 R96, R96 ;  /* 0x0000006000607308 */ /* 0x000f300000000800 */
[----:B------:R-:W-:Y:S08]  /*6570*/  MUFU.EX2 R91, R91 ;  /* 0x0000005b005b7308 */ /* 0x000ff00000000800 */
[----:B------:R-:W1:Y:S08]  /*6580*/  MUFU.EX2 R62, R62 ;  /* 0x0000003e003e7308 */ /* 0x000e700000000800 */
[----:B------:R-:W-:Y:S08]  /*6590*/  MUFU.EX2 R51, R56 ;  /* 0x0000003800337308 */ /* 0x000ff00000000800 */
[----:B------:R-:W2:Y:S01]  /*65a0*/  MUFU.EX2 R48, R48 ;  /* 0x0000003000307308 */ /* 0x000ea20000000800 */
[----:B------:R-:W-:Y:S01]  /*65b0*/  FADD.FTZ R39, R39, R46 ;  /* 0x0000002e27277221 */ /* 0x000fe20000010000 */
[----:B------:R-:W-:Y:S01]  /*65c0*/  FADD.FTZ R110, R110, R89 ;  /* 0x000000596e6e7221 */ /* 0x000fe20000010000 */
[----:B-----5:R-:W-:Y:S02]  /*65d0*/  HMMA.16816.F32.BF16 R72, R4, R12, R72 ;  /* 0x0000000c0448723c */ /* 0x020fe40000041848 */
        /* <DEDUP_REMOVED lines=9> */
[----:B-1----:R-:W-:Y:S01]  /*6670*/  F2FP.BF16.F32.PACK_AB R4, R62, R91 ;  /* 0x0000005b3e04723e */ /* 0x002fe200000010ff */
[----:B------:R-:W1:Y:S01]  /*6680*/  LDSM.16.MT88.4 R12, [R35+0x4c00] ;  /* 0x004c0000230c783b */ /* 0x000e620000004200 */
[----:B--2---:R-:W-:Y:S01]  /*6690*/  F2FP.BF16.F32.PACK_AB R6, R48, R51 ;  /* 0x000000333006723e */ /* 0x004fe200000010ff */
[----:B------:R-:W-:-:S06]  /*66a0*/  FADD.FTZ R172, R172, R93 ;  /* 0x0000005dacac7221 */ /* 0x000fcc0000010000 */
[----:B------:R-:W-:Y:S01]  /*66b0*/  HMMA.16816.F32.BF16 R80, R4, R8, R80 ;  /* 0x000000080450723c */ /* 0x000fe20000041850 */
[----:B------:R-:W-:Y:S01]  /*66c0*/  FADD.FTZ R9, R29, R34 ;  /* 0x000000221d097221 */ /* 0x000fe20000010000 */
[----:B------:R-:W-:-:S03]  /*66d0*/  FADD.FTZ R99, R99, R172 ;  /* 0x000000ac63637221 */ /* 0x000fc60000010000 */
[----:B------:R-:W-:Y:S01]  /*66e0*/  FADD.FTZ R28, R28, R9 ;  /* 0x000000091c1c7221 */ /* 0x000fe20000010000 */
[----:B------:R-:W-:-:S03]  /*66f0*/  FADD.FTZ R99, R130, R99 ;  /* 0x0000006382637221 */ /* 0x000fc60000010000 */
[----:B------:R-:W-:Y:S01]  /*6700*/  FADD.FTZ R28, R21, R28 ;  /* 0x0000001c151c7221 */ /* 0x000fe20000010000 */
[C---:B------:R-:W-:Y:S01]  /*6710*/  HMMA.16816.F32.BF16 R72, R4.reuse, R16, R72 ;  /* 0x000000100448723c */ /* 0x040fe20000041848 */
[----:B------:R-:W-:Y:S02]  /*6720*/  FADD.FTZ R16, R98, R99 ;  /* 0x0000006362107221 */ /* 0x000fe40000010000 */
[----:B------:R-:W-:Y:S02]  /*6730*/  FADD.FTZ R25, R25, R28 ;  /* 0x0000001c19197221 */ /* 0x000fe40000010000 */
[----:B------:R-:W-:Y:S02]  /*6740*/  FADD.FTZ R16, R101, R16 ;  /* 0x0000001065107221 */ /* 0x000fe40000010000 */
[----:B------:R-:W-:Y:S01]  /*6750*/  FADD.FTZ R32, R32, R25 ;  /* 0x0000001920207221 */ /* 0x000fe20000010000 */
[----:B------:R-:W-:Y:S01]  /*6760*/  HMMA.16816.F32.BF16 R76, R4, R10, R76 ;  /* 0x0000000a044c723c */ /* 0x000fe2000004184c */
[----:B------:R-:W-:Y:S01]  /*6770*/  FADD.FTZ R105, R105, R16 ;  /* 0x0000001069697221 */ /* 0x000fe20000010000 */
[----:B------:R-:W2:Y:S01]  /*6780*/  LDSM.16.MT88.4 R8, [R26+0x4c00] ;  /* 0x004c00001a08783b */ /* 0x000ea20000004200 */
[----:B------:R-:W-:-:S02]  /*6790*/  FADD.FTZ R27, R27, R32 ;  /* 0x000000201b1b7221 */ /* 0x000fc40000010000 */
[----:B------:R-:W-:Y:S02]  /*67a0*/  FADD.FTZ R104, R104, R105 ;  /* 0x0000006968687221 */ /* 0x000fe40000010000 */
[----:B------:R-:W-:Y:S01]  /*67b0*/  FADD.FTZ R27, R52, R27 ;  /* 0x0000001b341b7221 */ /* 0x000fe20000010000 */
        /* <DEDUP_REMOVED lines=19> */
[----:B------:R-:W4:Y:S01]  /*68f0*/  MUFU.EX2 R36, R36 ;  /* 0x0000002400247308 */ /* 0x000f220000000800 */
[----:B------:R-:W-:-:S07]  /*6900*/  FADD.FTZ R63, R63, R126 ;  /* 0x0000007e3f3f7221 */ /* 0x000fce0000010000 */
[----:B------:R-:W5:Y:S01]  /*6910*/  MUFU.EX2 R166, R166 ;  /* 0x000000a600a67308 */ /* 0x000f620000000800 */
[----:B------:R-:W-:-:S07]  /*6920*/  FADD.FTZ R51, R51, R62 ;  /* 0x0000003e33337221 */ /* 0x000fce0000010000 */
[----:B------:R-:W-:Y:S08]  /*6930*/  MUFU.EX2 R29, R30 ;  /* 0x0000001e001d7308 */ /* 0x000ff00000000800 */
[----:B------:R-:W1:Y:S01]  /*6940*/  MUFU.EX2 R20, R20 ;  /* 0x0000001400147308 */ /* 0x000e620000000800 */
[----:B------:R-:W-:Y:S01]  /*6950*/  FADD.FTZ R96, R96, R63 ;  /* 0x0000003f60607221 */ /* 0x000fe20000010000 */
[----:B------:R-:W-:Y:S01]  /*6960*/  FADD.FTZ R48, R48, R51 ;  /* 0x0000003330307221 */ /* 0x000fe20000010000 */
[----:B------:R-:W-:-:S02]  /*6970*/  ISETP.GT.U32.AND P0, PT, R65, R146, PT ;  /* 0x000000924100720c */ /* 0x000fc40003f04070 */
[----:B---3--:R-:W-:Y:S01]  /*6980*/  F2FP.BF16.F32.PACK_AB R5, R66, R97 ;  /* 0x000000614205723e */ /* 0x008fe200000010ff */
[----:B------:R-:W-:Y:S01]  /*6990*/  FADD.FTZ R97, R97, R96 ;  /* 0x0000006061617221 */ /* 0x000fe20000010000 */
[----:B----4-:R-:W-:Y:S01]  /*69a0*/  F2FP.BF16.F32.PACK_AB R4, R36, R31 ;  /* 0x0000001f2404723e */ /* 0x010fe200000010ff */
[----:B------:R-:W-:Y:S01]  /*69b0*/  FADD.FTZ R31, R31, R48 ;  /* 0x000000301f1f7221 */ /* 0x000fe20000010000 */
[----:B-----5:R-:W-:Y:S01]  /*69c0*/  F2FP.BF16.F32.PACK_AB R7, R166, R59 ;  /* 0x0000003ba607723e */ /* 0x020fe200000010ff */
[----:B------:R-:W-:Y:S02]  /*69d0*/  FADD.FTZ R66, R66, R97 ;  /* 0x0000006142427221 */ /* 0x000fe40000010000 */
[----:B------:R-:W-:Y:S01]  /*69e0*/  FADD.FTZ R36, R36, R31 ;  /* 0x0000001f24247221 */ /* 0x000fe20000010000 */
[----:B-1----:R-:W-:Y:S01]  /*69f0*/  F2FP.BF16.F32.PACK_AB R6, R20, R29 ;  /* 0x0000001d1406723e */ /* 0x002fe200000010ff */
[----:B------:R-:W-:Y:S02]  /*6a00*/  FADD.FTZ R59, R59, R66 ;  /* 0x000000423b3b7221 */ /* 0x000fe40000010000 */
[----:B------:R-:W-:Y:S01]  /*6a10*/  FADD.FTZ R29, R29, R36 ;  /* 0x000000241d1d7221 */ /* 0x000fe20000010000 */
[----:B------:R-:W-:Y:S01]  /*6a20*/  BSSY B2, `(.L_x_9015) ;  /* 0x00004a3000027945 */ /* 0x000fe20003800000 */
[----:B------:R-:W-:-:S02]  /*6a30*/  IMAD.MOV.U32 R43, RZ, RZ, R65 ;  /* 0x000000ffff2b7224 */ /* 0x000fc400078e0041 */
[----:B------:R-:W-:Y:S01]  /*6a40*/  HMMA.16816.F32.BF16 R80, R4, R12, R80 ;  /* 0x0000000c0450723c */ /* 0x000fe20000041850 */
[----:B------:R-:W-:Y:S01]  /*6a50*/  FADD.FTZ R166, R166, R59 ;  /* 0x0000003ba6a67221 */ /* 0x000fe20000010000 */
[----:B------:R-:W-:-:S06]  /*6a60*/  FADD.FTZ R167, R20, R29 ;  /* 0x0000001d14a77221 */ /* 0x000fcc0000010000 */
[C---:B------:R-:W-:Y:S08]  /*6a70*/  HMMA.16816.F32.BF16 R76, R4.reuse, R14, R76 ;  /* 0x0000000e044c723c */ /* 0x040ff0000004184c */
[C---:B--2---:R-:W-:Y:S08]  /*6a80*/  HMMA.16816.F32.BF16 R72, R4.reuse, R8, R72 ;  /* 0x000000080448723c */ /* 0x044ff00000041848 */
[----:B------:R-:W-:Y:S01]  /*6a90*/  HMMA.16816.F32.BF16 R68, R4, R10, R68 ;  /* 0x0000000a0444723c */ /* 0x000fe20000041844 */
[----:B------:R-:W-:-:S04]  /*6aa0*/  NOP ;  /* 0x0000000000007918 */ /* 0x000fc80000000000 */
[----:B------:R-:W-:-:S15]  /*6ab0*/  @!P0 BRA `(.L_x_9016) ;  /* 0x0000004800608947 */ /* 0x000fde0003800000 */
[----:B------:R-:W-:-:S04]  /*6ac0*/  DEPBAR.LE SB0, 0x0 ;  /* 0x000080000000791a */ /* 0x000fc80000000000 */
[----:B------:R-:W-:Y:S05]  /*6ad0*/  WARPSYNC.ALL ;  /* 0x0000000000007948 */ /* 0x000fea0003800000 */
[----:B------:R-:W-:Y:S01]  /*6ae0*/  BSSY.RECONVERGENT B0, `(.L_x_9017) ;  /* 0x000004a000007945 */ /* 0x000fe20003800200 */
[----:B------:R-:W-:Y:S02]  /*6af0*/  SHF.L.U32 R122, R65, 0x7, RZ ;  /* 0x00000007417a7819 */ /* 0x000fe400000006ff */
[----:B------:R-:W-:Y:S01]  /*6b00*/  IADD3 R43, PT, PT, R113, -0x2, RZ ;  /* 0xfffffffe712b7810 */ /* 0x000fe20007ffe0ff */
        /* <DEDUP_REMOVED lines=63> */
.L_x_9018:
        /* <DEDUP_REMOVED lines=8> */
.L_x_9019:
[----:B------:R-:W-:Y:S05]  /*6f80*/  BSYNC.RECONVERGENT B0 ;  /* 0x0000000000007941 */ /* 0x000fea0003800200 */
.L_x_9017:
[----:B------:R-:W-:Y:S01]  /*6f90*/  ISETP.GE.AND P0, PT, R165, R156, PT ;  /* 0x0000009ca500720c */ /* 0x000fe20003f06270 */
[C---:B------:R-:W-:Y:S01]  /*6fa0*/  IMAD.SHL.U32 R5, R140.reuse, 0x40, RZ ;  /* 0x000000408c057824 */ /* 0x040fe200078e00ff */
[----:B------:R-:W-:Y:S01]  /*6fb0*/  SHF.L.U64.HI R4, R140, 0x6, R141 ;  /* 0x000000068c047819 */ /* 0x000fe2000001028d */
[----:B------:R-:W-:Y:S01]  /*6fc0*/  IMAD R9, R108, 0x2, R87 ;  /* 0x000000026c097824 */ /* 0x000fe200078e0257 */
[----:B------:R-:W-:Y:S02]  /*6fd0*/  BSSY.RECONVERGENT B1, `(.L_x_9020) ;  /* 0x00002e3000017945 */ /* 0x000fe40003800200 */
[----:B------:R-:W-:Y:S01]  /*6fe0*/  IADD3 R18, P1, PT, R5, R150, RZ ;  /* 0x0000009605127210 */ /* 0x000fe20007f3e0ff */
[----:B------:R-:W-:-:S04]  /*6ff0*/  IMAD.IADD R108, R9, 0x1, R24 ;  /* 0x00000001096c7824 */ /* 0x000fc800078e0218 */
        /* <DEDUP_REMOVED lines=26> */
[----:B------:R-:W1:Y:S04]  /*71a0*/  LDSM.16.M88.4 R12, [R121+0x1000] ;  /* 0x00100000790c783b */ /* 0x000e680000000200 */
[----:B------:R-:W2:Y:S04]  /*71b0*/  LDSM.16.M88.4 R4, [R121+0x1400] ;  /* 0x001400007904783b */ /* 0x000ea80000000200 */
[----:B------:R-:W-:Y:S04]  /*71c0*/  LDSM.16.M88.4 R108, [R108] ;  /* 0x000000006c6c783b */ /* 0x000fe80000000200 */
[----:B------:R-:W3:Y:S04]  /*71d0*/  LDSM.16.M88.4 R96, [R114+0x1000] ;  /* 0x001000007260783b */ /* 0x000ee80000000200 */
[----:B------:R-:W4:Y:S04]  /*71e0*/  LDSM.16.M88.4 R92, [R114+0x1400] ;  /* 0x00140000725c783b */ /* 0x000f280000000200 */
[----:B------:R-:W5:Y:S04]  /*71f0*/  LDSM.16.M88.4 R64, [R121+0x1800] ;  /* 0x001800007940783b */ /* 0x000f680000000200 */
[----:B------:R-:W5:Y:S04]  /*7200*/  LDSM.16.M88.4 R56, [R121+0x1c00] ;  /* 0x001c00007938783b */ /* 0x000f680000000200 */
[----:B------:R-:W5:Y:S04]  /*7210*/  LDSM.16.M88.4 R48, [R121+0x2000] ;  /* 0x002000007930783b */ /* 0x000f680000000200 */
[----:B------:R-:W5:Y:S04]  /*7220*/  LDSM.16.M88.4 R36, [R121+0x2400] ;  /* 0x002400007924783b */ /* 0x000f680000000200 */
[----:B------:R-:W5:Y:S01]  /*7230*/  LDSM.16.M88.4 R28, [R121+0x2800] ;  /* 0x00280000791c783b */ /* 0x000f620000000200 */
[C---:B-1----:R-:W-:Y:S03]  /*7240*/  HMMA.16816.F32.BF16 R16, R20.reuse, R12, RZ ;  /* 0x0000000c1410723c */ /* 0x042fe600000418ff */
[----:B------:R-:W1:Y:S04]  /*7250*/  LDSM.16.M88.4 R100, [R121+0x2c00] ;  /* 0x002c00007964783b */ /* 0x000e680000000200 */
[----:B------:R-:W-:Y:S01]  /*7260*/  LDSM.16.M88.4 R104, [R114+0x1800] ;  /* 0x001800007268783b */ /* 0x000fe20000000200 */
[C---:B------:R-:W-:Y:S03]  /*7270*/  HMMA.16816.F32.BF16 R12, R20.reuse, R14, RZ ;  /* 0x0000000e140c723c */ /* 0x040fe600000418ff */
[----:B------:R-:W0:Y:S05]  /*7280*/  LDGDEPBAR ;  /* 0x00000000000079af */ /* 0x000e2a0000000000 */
[C---:B--2---:R-:W-:Y:S08]  /*7290*/  HMMA.16816.F32.BF16 R8, R20.reuse, R4, RZ ;  /* 0x000000041408723c */ /* 0x044ff000000418ff */
[----:B------:R-:W-:Y:S08]  /*72a0*/  HMMA.16816.F32.BF16 R4, R20, R6, RZ ;  /* 0x000000061404723c */ /* 0x000ff000000418ff */
[C---:B---3--:R-:W-:Y:S08]  /*72b0*/  HMMA.16816.F32.BF16 R16, R108.reuse, R96, R16 ;  /* 0x000000606c10723c */ /* 0x048ff00000041810 */
[C---:B------:R-:W-:Y:S01]  /*72c0*/  HMMA.16816.F32.BF16 R12, R108.reuse, R98, R12 ;  /* 0x000000626c0c723c */ /* 0x040fe2000004180c */
[----:B------:R-:W2:Y:S07]  /*72d0*/  LDSM.16.M88.4 R96, [R114+0x2000] ;  /* 0x002000007260783b */ /* 0x000eae0000000200 */
[C---:B----4-:R-:W-:Y:S08]  /*72e0*/  HMMA.16816.F32.BF16 R8, R108.reuse, R92, R8 ;  /* 0x0000005c6c08723c */ /* 0x050ff00000041808 */
[----:B------:R-:W-:Y:S01]  /*72f0*/  HMMA.16816.F32.BF16 R4, R108, R94, R4 ;  /* 0x0000005e6c04723c */ /* 0x000fe20000041804 */
[----:B------:R-:W3:Y:S07]  /*7300*/  LDSM.16.M88.4 R92, [R114+0x2400] ;  /* 0x00240000725c783b */ /* 0x000eee0000000200 */
        /* <DEDUP_REMOVED lines=13> */
[----:B--2---:R-:W-:Y:S01]  /*73e0*/  HMMA.16816.F32.BF16 R52, R108, R96, R52 ;  /* 0x000000606c34723c */ /* 0x004fe20000041834 */
[----:B------:R-:W-:-:S07]  /*73f0*/  IMAD.SHL.U32 R96, R113, 0x80, RZ ;  /* 0x0000008071607824 */ /* 0x000fce00078e00ff */
[----:B---3--:R-:W-:Y:S01]  /*7400*/  HMMA.16816.F32.BF16 R44, R108, R92, R44 ;  /* 0x0000005c6c2c723c */ /* 0x008fe2000004182c */
[----:B------:R-:W-:-:S05]  /*7410*/  LOP3.LUT R93, R96, R119, RZ, 0xfc, !PT ;  /* 0x00000077605d7212 */ /* 0x000fca00078efcff */
[----:B------:R-:W-:Y:S02]  /*7420*/  IMAD.IADD R97, R93, 0x1, R112 ;  /* 0x000000015d617824 */ /* 0x000fe400078e0270 */
[C---:B------:R-:W-:Y:S03]  /*7430*/  HMMA.16816.F32.BF16 R48, R108.reuse, R98, R48 ;  /* 0x000000626c30723c */ /* 0x040fe60000041830 */
[C-C-:B------:R-:W-:Y:S02]  /*7440*/  IADD3 R92, PT, PT, R120.reuse, 0x100, -R97.reuse ;  /* 0x00000100785c7810 */ /* 0x140fe40007ffe861 */
[C-C-:B------:R-:W-:Y:S02]  /*7450*/  IADD3 R99, PT, PT, R120.reuse, 0xf8, -R97.reuse ;  /* 0x000000f878637810 */ /* 0x140fe40007ffe861 */
[----:B------:R-:W-:Y:S01]  /*7460*/  IABS R92, R92 ;  /* 0x0000005c005c7213 */ /* 0x000fe20000000000 */
[----:B------:R-:W-:Y:S01]  /*7470*/  HMMA.16816.F32.BF16 R36, R108, R94, R36 ;  /* 0x0000005e6c24723c */ /* 0x000fe20000041824 */
[----:B------:R-:W-:-:S02]  /*7480*/  IADD3 R94, PT, PT, R120, 0xf7, -R97 ;  /* 0x000000f7785e7810 */ /* 0x000fc40007ffe861 */
[----:B------:R-:W-:Y:S02]  /*7490*/  IADD3 R95, PT, PT, R120, 0xf0, -R97 ;  /* 0x000000f0785f7810 */ /* 0x000fe40007ffe861 */
[----:B------:R-:W-:Y:S02]  /*74a0*/  IABS R99, R99 ;  /* 0x0000006300637213 */ /* 0x000fe40000000000 */
[----:B------:R-:W-:Y:S01]  /*74b0*/  IABS R94, R94 ;  /* 0x0000005e005e7213 */ /* 0x000fe20000000000 */
[----:B------:R-:W-:Y:S01]  /*74c0*/  HMMA.16816.F32.BF16 R88, R108, R104, R88 ;  /* 0x000000686c58723c */ /* 0x000fe20000041858 */
[----:B------:R-:W-:Y:S02]  /*74d0*/  IABS R95, R95 ;  /* 0x0000005f005f7213 */ /* 0x000fe40000000000 */
[----:B------:R-:W-:Y:S02]  /*74e0*/  I2FP.F32.S32 R99, R99 ;  /* 0x0000006300637245 */ /* 0x000fe40000201400 */
[----:B------:R-:W-:-:S02]  /*74f0*/  I2FP.F32.S32 R94, R94 ;  /* 0x0000005e005e7245 */ /* 0x000fc40000201400 */
[----:B------:R-:W-:Y:S01]  /*7500*/  I2FP.F32.S32 R95, R95 ;  /* 0x0000005f005f7245 */ /* 0x000fe20000201400 */
[C---:B-1----:R-:W-:Y:S01]  /*7510*/  HMMA.16816.F32.BF16 R60, R108.reuse, R100, R60 ;  /* 0x000000646c3c723c */ /* 0x042fe2000004183c */
[----:B------:R-:W-:Y:S01]  /*7520*/  I2FP.F32.S32 R100, R92 ;  /* 0x0000005c00647245 */ /* 0x000fe20000201400 */
[C---:B------:R-:W-:Y:S01]  /*7530*/  FFMA.FTZ R99, -R157.reuse, R99, R12 ;  /* 0x000000639d637223 */ /* 0x040fe2000001010c */
[C---:B------:R-:W-:Y:S01]  /*7540*/  IADD3 R92, PT, PT, R120.reuse, 0xef, -R97 ;  /* 0x000000ef785c7810 */ /* 0x040fe20007ffe861 */
[C---:B------:R-:W-:Y:S01]  /*7550*/  FFMA.FTZ R12, -R157.reuse, R94, R13 ;  /* 0x0000005e9d0c7223 */ /* 0x040fe2000001010d */
[C---:B------:R-:W-:Y:S01]  /*7560*/  FFMA.FTZ R98, -R157.reuse, R95, R8 ;  /* 0x0000005f9d627223 */ /* 0x040fe20000010108 */
[C-C-:B------:R-:W-:Y:S01]  /*7570*/  IADD3 R94, PT, PT, R120.reuse, 0xe7, -R97.reuse ;  /* 0x000000e7785e7810 */ /* 0x140fe20007ffe861 */
[----:B------:R-:W-:Y:S01]  /*7580*/  FFMA.FTZ R100, -R157, R100, R16 ;  /* 0x000000649d647223 */ /* 0x000fe20000010110 */
[----:B------:R-:W-:Y:S01]  /*7590*/  IABS R92, R92 ;  /* 0x0000005c005c7213 */ /* 0x000fe20000000000 */
[----:B------:R-:W-:Y:S01]  /*75a0*/  HMMA.16816.F32.BF16 R64, R108, R106, R64 ;  /* 0x0000006a6c40723c */ /* 0x000fe20000041840 */
[----:B------:R-:W-:Y:S01]  /*75b0*/  IADD3 R13, PT, PT, R120, 0xe0, -R97 ;  /* 0x000000e0780d7810 */ /* 0x000fe20007ffe861 */
[----:B------:R-:W1:Y:S01]  /*75c0*/  LDSM.16.M88.4 R104, [R114+0x2800] ;  /* 0x002800007268783b */ /* 0x000e620000000200 */
[----:B------:R-:W-:-:S02]  /*75d0*/  I2FP.F32.S32 R92, R92 ;  /* 0x0000005c005c7245 */ /* 0x000fc40000201400 */
[C---:B------:R-:W-:Y:S02]  /*75e0*/  IADD3 R96, PT, PT, R120.reuse, 0xe8, -R97 ;  /* 0x000000e878607810 */ /* 0x040fe40007ffe861 */
[----:B------:R-:W-:Y:S01]  /*75f0*/  IABS R94, R94 ;  /* 0x0000005e005e7213 */ /* 0x000fe20000000000 */
[----:B------:R-:W-:Y:S01]  /*7600*/  FFMA.FTZ R8, -R157, R92, R9 ;  /* 0x0000005c9d087223 */ /* 0x000fe20000010109 */
[C-C-:B------:R-:W-:Y:S01]  /*7610*/  IADD3 R92, PT, PT, R120.reuse, 0xdf, -R97.reuse ;  /* 0x000000df785c7810 */ /* 0x140fe20007ffe861 */
[----:B------:R-:W-:Y:S01]  /*7620*/  HMMA.16816.F32.BF16 R56, R108, R102, R56 ;  /* 0x000000666c38723c */ /* 0x000fe20000041838 */
[----:B------:R-:W-:Y:S02]  /*7630*/  IADD3 R9, PT, PT, R120, 0xd8, -R97 ;  /* 0x000000d878097810 */ /* 0x000fe40007ffe861 */
[----:B------:R-:W-:Y:S02]  /*7640*/  IABS R13, R13 ;  /* 0x0000000d000d7213 */ /* 0x000fe40000000000 */
        /* <DEDUP_REMOVED lines=11> */
[C-C-:B------:R-:W-:Y:S01]  /*7700*/  IADD3 R88, PT, PT, R120.reuse, 0xd7, -R97.reuse ;  /* 0x000000d778587810 */ /* 0x140fe20007ffe861 */
[C---:B------:R-:W-:Y:S01]  /*7710*/  FFMA.FTZ R89, -R157.reuse, R9, R64 ;  /* 0x000000099d597223 */ /* 0x040fe20000010140 */
[C-C-:B------:R-:W-:Y:S01]  /*7720*/  IADD3 R9, PT, PT, R120.reuse, 0xd0, -R97.reuse ;  /* 0x000000d078097810 */ /* 0x140fe20007ffe861 */
[----:B------:R-:W-:Y:S01]  /*7730*/  FFMA.FTZ R96, -R157, R96, R4 ;  /* 0x000000609d607223 */ /* 0x000fe20000010104 */
[----:B------:R-:W-:-:S02]  /*7740*/  IADD3 R64, PT, PT, R120, 0xcf, -R97 ;  /* 0x000000cf78407810 */ /* 0x000fc40007ffe861 */
[C-C-:B------:R-:W-:Y:S02]  /*7750*/  IADD3 R4, PT, PT, R120.reuse, 0xc7, -R97.reuse ;  /* 0x000000c778047810 */ /* 0x140fe40007ffe861 */
[----:B------:R-:W-:Y:S02]  /*7760*/  IADD3 R5, PT, PT, R120, 0xc8, -R97 ;  /* 0x000000c878057810 */ /* 0x000fe40007ffe861 */
[----:B------:R-:W-:Y:S01]  /*7770*/  IABS R88, R88 ;  /* 0x0000005800587213 */ /* 0x000fe20000000000 */
[----:B-1----:R-:W-:Y:S01]  /*7780*/  HMMA.16816.F32.BF16 R28, R108, R106, R28 ;  /* 0x0000006a6c1c723c */ /* 0x002fe2000004181c */
[----:B------:R-:W-:Y:S02]  /*7790*/  IABS R9, R9 ;  /* 0x0000000900097213 */ /* 0x000fe40000000000 */
[----:B------:R-:W-:Y:S02]  /*77a0*/  IABS R64, R64 ;  /* 0x0000004000407213 */ /* 0x000fe40000000000 */
[----:B------:R-:W-:-:S02]  /*77b0*/  IABS R4, R4 ;  /* 0x0000000400047213 */ /* 0x000fc40000000000 */
[----:B------:R-:W-:Y:S01]  /*77c0*/  IABS R5, R5 ;  /* 0x0000000500057213 */ /* 0x000fe20000000000 */
[----:B------:R-:W-:Y:S01]  /*77d0*/  HMMA.16816.F32.BF16 R32, R108, R104, R32 ;  /* 0x000000686c20723c */ /* 0x000fe20000041820 */
        /* <DEDUP_REMOVED lines=8> */
[C---:B------:R-:W-:Y:S01]  /*7860*/  IADD3 R9, PT, PT, R120.reuse, 0xb0, -R97 ;  /* 0x000000b078097810 */ /* 0x040fe20007ffe861 */
[C---:B------:R-:W-:Y:S01]  /*7870*/  FFMA.FTZ R60, -R157.reuse, R4, R57 ;  /* 0x000000049d3c7223 */ /* 0x040fe20000010139 */
[C-C-:B------:R-:W-:Y:S01]  /*7880*/  IADD3 R57, PT, PT, R120.reuse, 0xc0, -R97.reuse ;  /* 0x000000c078397810 */ /* 0x140fe20007ffe861 */
[----:B------:R-:W-:Y:S01]  /*7890*/  FFMA.FTZ R61, -R157, R5, R56 ;  /* 0x000000059d3d7223 */ /* 0x000fe20000010138 */
[----:B------:R-:W-:-:S02]  /*78a0*/  IADD3 R5, PT, PT, R120, 0xb8, -R97 ;  /* 0x000000b878057810 */ /* 0x000fc40007ffe861 */
[----:B------:R-:W-:Y:S02]  /*78b0*/  IADD3 R4, PT, PT, R120, 0xb7, -R97 ;  /* 0x000000b778047810 */ /* 0x000fe40007ffe861 */
        /* <DEDUP_REMOVED lines=15> */
[----:B------:R-:W-:Y:S02]  /*79b0*/  IABS R13, R13 ;  /* 0x0000000d000d7213 */ /* 0x000fe40000000000 */
[----:B------:R-:W-:Y:S02]  /*79c0*/  IABS R44, R44 ;  /* 0x0000002c002c7213 */ /* 0x000fe40000000000 */
[----:B------:R-:W-:Y:S02]  /*79d0*/  I2FP.F32.S32 R13, R13 ;  /* 0x0000000d000d7245 */ /* 0x000fe40000201400 */
[----:B------:R-:W-:Y:S02]  /*79e0*/  I2FP.F32.S32 R44, R44 ;  /* 0x0000002c002c7245 */ /* 0x000fe40000201400 */
[----:B------:R-:W-:Y:S01]  /*79f0*/  IABS R48, R48 ;  /* 0x0000003000307213 */ /* 0x000fe20000000000 */
[C---:B------:R-:W-:Y:S01]  /*7a00*/  FFMA.FTZ R14, -R157.reuse, R13, R14 ;  /* 0x0000000d9d0e7223 */ /* 0x040fe2000001010e */
[C---:B------:R-:W-:Y:S01]  /*7a10*/  IADD3 R13, PT, PT, R40.reuse, 0xe8, -R97 ;  /* 0x000000e8280d7810 */ /* 0x040fe20007ffe861 */
[----:B------:R-:W-:Y:S01]  /*7a20*/  FFMA.FTZ R137, -R157, R44, R19 ;  /* 0x0000002c9d897223 */ /* 0x000fe20000010113 */
[----:B------:R-:W-:-:S02]  /*7a30*/  IADD3 R44, PT, PT, R40, 0xdf, -R97 ;  /* 0x000000df282c7810 */ /* 0x000fc40007ffe861 */
[----:B------:R-:W-:Y:S02]  /*7a40*/  IABS R13, R13 ;  /* 0x0000000d000d7213 */ /* 0x000fe40000000000 */
[----:B------:R-:W-:Y:S02]  /*7a50*/  IABS R44, R44 ;  /* 0x0000002c002c7213 */ /* 0x000fe40000000000 */
[----:B------:R-:W-:Y:S02]  /*7a60*/  IADD3 R9, PT, PT, R40, 0xf0, -R97 ;  /* 0x000000f028097810 */ /* 0x000fe40007ffe861 */
[----:B------:R-:W-:Y:S02]  /*7a70*/  I2FP.F32.S32 R48, R48 ;  /* 0x0000003000307245 */ /* 0x000fe40000201400 */
[----:B------:R-:W-:Y:S02]  /*7a80*/  I2FP.F32.S32 R13, R13 ;  /* 0x0000000d000d7245 */ /* 0x000fe40000201400 */
[----:B------:R-:W-:Y:S01]  /*7a90*/  I2FP.F32.S32 R44, R44 ;  /* 0x0000002c002c7245 */ /* 0x000fe20000201400 */
[C---:B------:R-:W-:Y:S01]  /*7aa0*/  FFMA.FTZ R129, -R157.reuse, R48, R7 ;  /* 0x000000309d817223 */ /* 0x040fe20000010107 */
[----:B------:R-:W-:Y:S01]  /*7ab0*/  IABS R9, R9 ;  /* 0x0000000900097213 */ /* 0x000fe20000000000 */
[C---:B------:R-:W-:Y:S01]  /*7ac0*/  FFMA.FTZ R130, -R157.reuse, R13, R6 ;  /* 0x0000000d9d827223 */ /* 0x040fe20000010106 */
[----:B------:R-:W-:Y:S01]  /*7ad0*/  IADD3 R16, PT, PT, R120, 0xff, -R97 ;  /* 0x000000ff78107810 */ /* 0x000fe20007ffe861 */
[----:B------:R-:W-:Y:S01]  /*7ae0*/  FFMA.FTZ R127, -R157, R44, R91 ;  /* 0x0000002c9d7f7223 */ /* 0x000fe2000001015b */
[----:B------:R-:W-:-:S02]  /*7af0*/  IADD3 R7, PT, PT, R40, 0xd0, -R97 ;  /* 0x000000d028077810 */ /* 0x000fc40007ffe861 */
[--C-:B------:R-:W-:Y:S02]  /*7b00*/  IADD3 R56, PT, PT, R120, 0xbf, -R97.reuse ;  /* 0x000000bf78387810 */ /* 0x100fe40007ffe861 */
[----:B------:R-:W-:Y:S02]  /*7b10*/  I2FP.F32.S32 R9, R9 ;  /* 0x0000000900097245 */ /* 0x000fe40000201400 */
[C-C-:B------:R-:W-:Y:S02]  /*7b20*/  IADD3 R44, PT, PT, R40.reuse, 0xd7, -R97.reuse ;  /* 0x000000d7282c7810 */ /* 0x140fe40007ffe861 */
[----:B------:R-:W-:Y:S01]  /*7b30*/  IADD3 R6, PT, PT, R40, 0xcf, -R97 ;  /* 0x000000cf28067810 */ /* 0x000fe20007ffe861 */
[----:B------:R-:W-:Y:S01]  /*7b40*/  FFMA.FTZ R10, -R157, R9, R10 ;  /* 0x000000099d0a7223 */ /* 0x000fe2000001010a */
[----:B------:R-:W-:Y:S02]  /*7b50*/  IABS R16, R16 ;  /* 0x0000001000107213 */ /* 0x000fe40000000000 */
[----:B------:R-:W-:-:S02]  /*7b60*/  IABS R7, R7 ;  /* 0x0000000700077213 */ /* 0x000fc40000000000 */
[----:B------:R-:W-:Y:S02]  /*7b70*/  IABS R56, R56 ;  /* 0x0000003800387213 */ /* 0x000fe40000000000 */
[----:B------:R-:W-:Y:S02]  /*7b80*/  IABS R44, R44 ;  /* 0x0000002c002c7213 */ /* 0x000fe40000000000 */
[----:B------:R-:W-:Y:S02]  /*7b90*/  IABS R6, R6 ;  /* 0x0000000600067213 */ /* 0x000fe40000000000 */
[----:B------:R-:W-:Y:S02]  /*7ba0*/  I2FP.F32.S32 R16, R16 ;  /* 0x0000001000107245 */ /* 0x000fe40000201400 */
[----:B------:R-:W-:Y:S02]  /*7bb0*/  IADD3 R9, PT, PT, R40, 0xe0, -R97 ;  /* 0x000000e028097810 */ /* 0x000fe40007ffe861 */
        /* <DEDUP_REMOVED lines=9> */
[C---:B------:R-:W-:Y:S01]  /*7c50*/  IADD3 R17, PT, PT, R40.reuse, 0x100, -R97 ;  /* 0x0000010028117810 */ /* 0x040fe20007ffe861 */
[----:B------:R-:W-:Y:S01]  /*7c60*/  FFMA.FTZ R62, -R157, R6, R63 ;  /* 0x000000069d3e7223 */ /* 0x000fe2000001013f */
[C-C-:B------:R-:W-:Y:S02]  /*7c70*/  IADD3 R136, PT, PT, R40.reuse, 0xf7, -R97.reuse ;  /* 0x000000f728887810 */ /* 0x140fe40007ffe861 */
[----:B------:R-:W-:-:S02]  /*7c80*/  IADD3 R56, PT, PT, R40, 0xef, -R97 ;  /* 0x000000ef28387810 */ /* 0x000fc40007ffe861 */
[----:B------:R-:W-:Y:S02]  /*7c90*/  I2FP.F32.S32 R9, R9 ;  /* 0x0000000900097245 */ /* 0x000fe40000201400 */
[C-C-:B------:R-:W-:Y:S02]  /*7ca0*/  IADD3 R126, PT, PT, R40.reuse, 0xd8, -R97.reuse ;  /* 0x000000d8287e7810 */ /* 0x140fe40007ffe861 */
[C-C-:B------:R-:W-:Y:S01]  /*7cb0*/  IADD3 R123, PT, PT, R40.reuse, 0xc8, -R97.reuse ;  /* 0x000000c8287b7810 */ /* 0x140fe20007ffe861 */
[----:B------:R-:W-:Y:S01]  /*7cc0*/  FFMA.FTZ R128, -R157, R9, R90 ;  /* 0x000000099d807223 */ /* 0x000fe2000001015a */
[C-C-:B------:R-:W-:Y:S01]  /*7cd0*/  IADD3 R6, PT, PT, R40.reuse, 0xc7, -R97.reuse ;  /* 0x000000c728067810 */ /* 0x140fe20007ffe861 */
[----:B------:R-:W-:Y:S01]  /*7ce0*/  VIADD R9, R93, 0xffffff00 ;  /* 0xffffff005d097836 */ /* 0x000fe20000000000 */
[C-C-:B------:R-:W-:Y:S02]  /*7cf0*/  IADD3 R106, PT, PT, R40.reuse, 0xbf, -R97.reuse ;  /* 0x000000bf286a7810 */ /* 0x140fe40007ffe861 */
[----:B------:R-:W-:-:S02]  /*7d00*/  IADD3 R7, PT, PT, R40, 0xb8, -R97 ;  /* 0x000000b828077810 */ /* 0x000fc40007ffe861 */
[----:B------:R-:W-:Y:S02]  /*7d10*/  IADD3 R44, PT, PT, R40, 0xb7, -R97 ;  /* 0x000000b7282c7810 */ /* 0x000fe40007ffe861 */
[----:B------:R-:W-:Y:S02]  /*7d20*/  IABS R17, R17 ;  /* 0x0000001100117213 */ /* 0x000fe40000000000 */
[----:B------:R-:W-:Y:S02]  /*7d30*/  IABS R136, R136 ;  /* 0x0000008800887213 */ /* 0x000fe40000000000 */
[----:B------:R-:W-:Y:S02]  /*7d40*/  IABS R56, R56 ;  /* 0x0000003800387213 */ /* 0x000fe40000000000 */
[----:B------:R-:W-:Y:S02]  /*7d50*/  IABS R126, R126 ;  /* 0x0000007e007e7213 */ /* 0x000fe40000000000 */
[----:B------:R-:W-:-:S02]  /*7d60*/  IABS R123, R123 ;  /* 0x0000007b007b7213 */ /* 0x000fc40000000000 */
[----:B------:R-:W-:Y:S02]  /*7d70*/  IABS R6, R6 ;  /* 0x0000000600067213 */ /* 0x000fe40000000000 */
[----:B------:R-:W-:Y:S02]  /*7d80*/  IABS R106, R106 ;  /* 0x0000006a006a7213 */ /* 0x000fe40000000000 */
[----:B------:R-:W-:Y:S02]  /*7d90*/  IABS R7, R7 ;  /* 0x0000000700077213 */ /* 0x000fe40000000000 */
[----:B------:R-:W-:Y:S02]  /*7da0*/  IABS R44, R44 ;  /* 0x0000002c002c7213 */ /* 0x000fe40000000000 */
[----:B------:R-:W-:Y:S02]  /*7db0*/  I2FP.F32.S32 R17, R17 ;  /* 0x0000001100117245 */ /* 0x000fe40000201400 */
[----:B------:R-:W-:-:S02]  /*7dc0*/  I2FP.F32.S32 R136, R136 ;  /* 0x0000008800887245 */ /* 0x000fc40000201400 */
        /* <DEDUP_REMOVED lines=14> */
[----:B------:R-:W-:Y:S01]  /*7eb0*/  ISETP.GT.AND P3, PT, R86, R9, PT ;  /* 0x000000095600720c */ /* 0x000fe20003f64270 */
[C---:B------:R-:W-:Y:S01]  /*7ec0*/  FFMA.FTZ R102, -R157.reuse, R7, R50 ;  /* 0x000000079d667223 */ /* 0x040fe20000010132 */
[----:B------:R-:W-:Y:S01]  /*7ed0*/  IADD3 R107, PT, PT, R40, 0xc0, -R97 ;  /* 0x000000c0286b7810 */ /* 0x000fe20007ffe861 */
[----:B------:R-:W-:Y:S01]  /*7ee0*/  FFMA.FTZ R44, -R157, R44, R51 ;  /* 0x0000002c9d2c7223 */ /* 0x000fe20000010133 */
[----:B------:R-:W-:-:S02]  /*7ef0*/  IADD3 R105, PT, PT, R120, 0xaf, -R97 ;  /* 0x000000af78697810 */ /* 0x000fc40007ffe861 */
[C-C-:B------:R-:W-:Y:S02]  /*7f00*/  IADD3 R91, PT, PT, R120.reuse, 0xa8, -R97.reuse ;  /* 0x000000a8785b7810 */ /* 0x140fe40007ffe861 */
[C-C-:B------:R-:W-:Y:S02]  /*7f10*/  IADD3 R90, PT, PT, R120.reuse, 0xa7, -R97.reuse ;  /* 0x000000a7785a7810 */ /* 0x140fe40007ffe861 */
[C-C-:B------:R-:W-:Y:S02]  /*7f20*/  IADD3 R66, PT, PT, R120.reuse, 0xa0, -R97.reuse ;  /* 0x000000a078427810 */ /* 0x140fe40007ffe861 */
[C-C-:B------:R-:W-:Y:S02]  /*7f30*/  IADD3 R6, PT, PT, R120.reuse, 0x9f, -R97.reuse ;  /* 0x0000009f78067810 */ /* 0x140fe40007ffe861 */
[C-C-:B------:R-:W-:Y:S02]  /*7f40*/  IADD3 R56, PT, PT, R120.reuse, 0x98, -R97.reuse ;  /* 0x0000009878387810 */ /* 0x140fe40007ffe861 */
[----:B------:R-:W-:-:S02]  /*7f50*/  IADD3 R55, PT, PT, R120, 0x97, -R97 ;  /* 0x0000009778377810 */ /* 0x000fc40007ffe861 */
[C-C-:B------:R-:W-:Y:S02]  /*7f60*/  IADD3 R49, PT, PT, R120.reuse, 0x90, -R97.reuse ;  /* 0x0000009078317810 */ /* 0x140fe40007ffe861 */
[C-C-:B------:R-:W-:Y:S02]  /*7f70*/  IADD3 R48, PT, PT, R120.reuse, 0x8f, -R97.reuse ;  /* 0x0000008f78307810 */ /* 0x140fe40007ffe861 */
[C-C-:B------:R-:W-:Y:S02]  /*7f80*/  IADD3 R15, PT, PT, R120.reuse, 0x88, -R97.reuse ;  /* 0x00000088780f7810 */ /* 0x140fe40007ffe861 */
[--C-:B------:R-:W-:Y:S02]  /*7f90*/  IADD3 R13, PT, PT, R120, 0x87, -R97.reuse ;  /* 0x00000087780d7810 */ /* 0x100fe40007ffe861 */
[C-C-:B------:R-:W-:Y:S02]  /*7fa0*/  IADD3 R104, PT, PT, R40.reuse, 0xb0, -R97.reuse ;  /* 0x000000b028687810 */ /* 0x140fe40007ffe861 */
        /* <DEDUP_REMOVED lines=10> */
[----:B------:R-:W-:Y:S01]  /*8050*/  IADD3 R17, PT, PT, R40, 0x87, -R97 ;  /* 0x0000008728117810 */ /* 0x000fe20007ffe861 */
[----:B------:R-:W-:Y:S01]  /*8060*/  VIADD R97, R93, 0xffffff01 ;  /* 0xffffff015d617836 */ /* 0x000fe20000000000 */
[----:B------:R-:W-:Y:S02]  /*8070*/  ISETP.GT.AND P2, PT, R118, R9, PT ;  /* 0x000000097600720c */ /* 0x000fe40003f44270 */
[----:B------:R-:W-:-:S02]  /*8080*/  ISETP.GE.AND P4, PT, R9, R145, PT ;  /* 0x000000910900720c */ /* 0x000fc40003f86270 */
[----:B------:R-:W-:Y:S02]  /*8090*/  ISETP.GE.AND P1, PT, R9, R144, PT ;  /* 0x000000900900720c */ /* 0x000fe40003f26270 */
[----:B------:R-:W-:Y:S02]  /*80a0*/  FSEL R9, R18, -INF , !P3 ;  /* 0xff80000012097808 */ /* 0x000fe40005800000 */
[----:B------:R-:W-:Y:S02]  /*80b0*/  FSEL R100, R100, -INF , !P2 ;  /* 0xff80000064647808 */ /* 0x000fe40005000000 */
[----:B------:R-:W-:Y:S02]  /*80c0*/  FSEL R9, R9, -INF , !P1 ;  /* 0xff80000009097808 */ /* 0x000fe40004800000 */
[----:B------:R-:W-:Y:S02]  /*80d0*/  ISETP.GT.AND P1, PT, R86, R97, PT ;  /* 0x000000615600720c */ /* 0x000fe40003f24270 */
        /* <DEDUP_REMOVED lines=8> */
[-C--:B------:R-:W-:Y:S02]  /*8160*/  ISETP.GT.AND P3, PT, R86, R97.reuse, PT ;  /* 0x000000615600720c */ /* 0x080fe40003f64270 */
[----:B------:R-:W-:Y:S02]  /*8170*/  FSEL R16, R16, -INF , !P4 ;  /* 0xff80000010107808 */ /* 0x000fe40006000000 */
[----:B------:R-:W-:Y:S02]  /*8180*/  ISETP.GT.AND P2, PT, R118, R97, PT ;  /* 0x000000617600720c */ /* 0x000fe40003f44270 */
[C---:B------:R-:W-:Y:S02]  /*8190*/  ISETP.GE.AND P4, PT, R97.reuse, R145, PT ;  /* 0x000000916100720c */ /* 0x040fe40003f86270 */
[----:B------:R-:W-:Y:S01]  /*81a0*/  ISETP.GE.AND P1, PT, R97, R144, PT ;  /* 0x000000906100720c */ /* 0x000fe20003f26270 */
[----:B------:R-:W-:Y:S01]  /*81b0*/  VIADD R97, R93, 0xffffff09 ;  /* 0xffffff095d617836 */ /* 0x000fe20000000000 */
[----:B------:R-:W-:-:S02]  /*81c0*/  FSEL R210, R14, -INF , !P3 ;  /* 0xff8000000ed27808 */ /* 0x000fc40005800000 */
[----:B------:R-:W-:Y:S02]  /*81d0*/  FSEL R99, R99, -INF , !P2 ;  /* 0xff80000063637808 */ /* 0x000fe40005000000 */
[----:B------:R-:W-:Y:S02]  /*81e0*/  FSEL R210, R210, -INF , !P1 ;  /* 0xff800000d2d27808 */ /* 0x000fe40004800000 */
[-C--:B------:R-:W-:Y:S02]  /*81f0*/  ISETP.GT.AND P1, PT, R86, R97.reuse, PT ;  /* 0x000000615600720c */ /* 0x080fe40003f24270 */
[----:B------:R-:W-:Y:S02]  /*8200*/  FSEL R14, R99, -INF , !P4 ;  /* 0xff800000630e7808 */ /* 0x000fe40006000000 */
[----:B------:R-:W-:Y:S02]  /*8210*/  ISETP.GT.AND P2, PT, R118, R97, PT ;  /* 0x000000617600720c */ /* 0x000fe40003f44270 */
[----:B------:R-:W-:-:S02]  /*8220*/  ISETP.GE.AND P4, PT, R97, R145, PT ;  /* 0x000000916100720c */ /* 0x000fc40003f86270 */
[----:B------:R-:W-:Y:S01]  /*8230*/  ISETP.GE.AND P3, PT, R97, R144, PT ;  /* 0x000000906100720c */ /* 0x000fe20003f66270 */
[----:B------:R-:W-:Y:S01]  /*8240*/  VIADD R97, R93, 0xffffff10 ;  /* 0xffffff105d617836 */ /* 0x000fe20000000000 */
[----:B------:R-:W-:Y:S02]  /*8250*/  FSEL R136, R136, -INF , !P1 ;  /* 0xff80000088887808 */ /* 0x000fe40004800000 */
[----:B------:R-:W-:Y:S02]  /*8260*/  FSEL R12, R12, -INF , !P2 ;  /* 0xff8000000c0c7808 */ /* 0x000fe40005000000 */
[----:B------:R-:W-:Y:S02]  /*8270*/  FSEL R208, R136, -INF , !P3 ;  /* 0xff80000088d07808 */ /* 0x000fe40005800000 */
[-C--:B------:R-:W-:Y:S02]  /*8280*/  ISETP.GT.AND P3, PT, R86, R97.reuse, PT ;  /* 0x000000615600720c */ /* 0x080fe40003f64270 */
[----:B------:R-:W-:-:S02]  /*8290*/  ISETP.GT.AND P2, PT, R118, R97, PT ;  /* 0x000000617600720c */ /* 0x000fc40003f44270 */
[----:B------:R-:W-:Y:S02]  /*82a0*/  FSEL R12, R12, -INF , !P4 ;  /* 0xff8000000c0c7808 */ /* 0x000fe40006000000 */
        /* <DEDUP_REMOVED lines=14> */
[-C--:B------:R-:W-:Y:S02]  /*8390*/  ISETP.GT.AND P2, PT, R118, R97.reuse, PT ;  /* 0x000000617600720c */ /* 0x080fe40003f44270 */
[----:B------:R-:W-:Y:S02]  /*83a0*/  FSEL R206, R131, -INF , !P3 ;  /* 0xff80000083ce7808 */ /* 0x000fe40005800000 */
[----:B------:R-:W-:Y:S02]  /*83b0*/  ISETP.GT.AND P3, PT, R86, R97, PT ;  /* 0x000000615600720c */ /* 0x000fe40003f64270 */
[----:B------:R-:W-:Y:S02]  /*83c0*/  FSEL R8, R8, -INF , !P4 ;  /* 0xff80000008087808 */ /* 0x000fe40006000000 */
[----:B------:R-:W-:-:S02]  /*83d0*/  ISETP.GE.AND P4, PT, R97, R145, PT ;  /* 0x000000916100720c */ /* 0x000fc40003f86270 */
[----:B------:R-:W-:Y:S01]  /*83e0*/  ISETP.GE.AND P1, PT, R97, R144, PT ;  /* 0x000000906100720c */ /* 0x000fe20003f26270 */
[----:B------:R-:W-:Y:S01]  /*83f0*/  VIADD R97, R93, 0xffffff19 ;  /* 0xffffff195d617836 */ /* 0x000fe20000000000 */
[----:B------:R-:W-:Y:S02]  /*8400*/  FSEL R186, R96, -INF , !P2 ;  /* 0xff80000060ba7808 */ /* 0x000fe40005000000 */
[----:B------:R-:W-:Y:S02]  /*8410*/  FSEL R96, R130, -INF , !P3 ;  /* 0xff80000082607808 */ /* 0x000fe40005800000 */
[----:B------:R-:W-:Y:S02]  /*8420*/  FSEL R186, R186, -INF , !P4 ;  /* 0xff800000baba7808 */ /* 0x000fe40006000000 */
[----:B------:R-:W-:Y:S02]  /*8430*/  FSEL R96, R96, -INF , !P1 ;  /* 0xff80000060607808 */ /* 0x000fe40004800000 */
[----:B------:R-:W-:-:S02]  /*8440*/  ISETP.GT.AND P1, PT, R86, R97, PT ;  /* 0x000000615600720c */ /* 0x000fc40003f24270 */
[C---:B------:R-:W-:Y:S02]  /*8450*/  ISETP.GT.AND P2, PT, R118.reuse, R97, PT ;  /* 0x000000617600720c */ /* 0x040fe40003f44270 */
[C---:B------:R-:W-:Y:S02]  /*8460*/  ISETP.GE.AND P4, PT, R97.reuse, R145, PT ;  /* 0x000000916100720c */ /* 0x040fe40003f86270 */
[----:B------:R-:W-:Y:S01]  /*8470*/  ISETP.GE.AND P3, PT, R97, R144, PT ;  /* 0x000000906100720c */ /* 0x000fe20003f66270 */
[----:B------:R-:W-:Y:S01]  /*8480*/  VIADD R97, R93, 0xffffff20 ;  /* 0xffffff205d617836 */ /* 0x000fe20000000000 */
[----:B------:R-:W-:Y:S02]  /*8490*/  FSEL R129, R129, -INF , !P1 ;  /* 0xff80000081817808 */ /* 0x000fe40004800000 */
[----:B------:R-:W-:Y:S02]  /*84a0*/  FSEL R95, R95, -INF , !P2 ;  /* 0xff8000005f5f7808 */ /* 0x000fe40005000000 */
[----:B------:R-:W-:-:S02]  /*84b0*/  ISETP.GT.AND P2, PT, R118, R97, PT ;  /* 0x000000617600720c */ /* 0x000fc40003f44270 */
[----:B------:R-:W-:Y:S02]  /*84c0*/  FSEL R204, R129, -INF , !P3 ;  /* 0xff80000081cc7808 */ /* 0x000fe40005800000 */
[----:B------:R-:W-:Y:S02]  /*84d0*/  ISETP.GT.AND P3, PT, R86, R97, PT ;  /* 0x000000615600720c */ /* 0x000fe40003f64270 */
[----:B------:R-:W-:Y:S01]  /*84e0*/  FSEL R184, R95, -INF , !P4 ;  /* 0xff8000005fb87808 */ /* 0x000fe20006000000 */
[----:B------:R-:W-:Y:S01]  /*84f0*/  VIADD R95, R93, 0xffffff21 ;  /* 0xffffff215d5f7836 */ /* 0x000fe20000000000 */
[----:B------:R-:W-:Y:S02]  /*8500*/  FSEL R182, R94, -INF , !P2 ;  /* 0xff8000005eb67808 */ /* 0x000fe40005000000 */
[----:B------:R-:W-:Y:S02]  /*8510*/  ISETP.GE.AND P1, PT, R97, R144, PT ;  /* 0x000000906100720c */ /* 0x000fe40003f26270 */
[----:B------:R-:W-:-:S02]  /*8520*/  FSEL R94, R128, -INF , !P3 ;  /* 0xff800000805e7808 */ /* 0x000fc40005800000 */
[----:B------:R-:W-:Y:S02]  /*8530*/  ISETP.GE.AND P4, PT, R97, R145, PT ;  /* 0x000000916100720c */ /* 0x000fe40003f86270 */
        /* <DEDUP_REMOVED lines=20> */
[----:B------:R-:W-:Y:S02]  /*8680*/  ISETP.GT.AND P2, PT, R118, R95, PT ;  /* 0x0000005f7600720c */ /* 0x000fe40003f44270 */
[----:B------:R-:W-:Y:S01]  /*8690*/  FSEL R176, R89, -INF , !P4 ;  /* 0xff80000059b07808 */ /* 0x000fe20006000000 */
[----:B------:R-:W-:Y:S01]  /*86a0*/  VIADD R89, R93, 0xffffff30 ;  /* 0xffffff305d597836 */ /* 0x000fe20000000000 */
[----:B------:R-:W-:Y:S02]  /*86b0*/  ISETP.GE.AND P3, PT, R95, R144, PT ;  /* 0x000000905f00720c */ /* 0x000fe40003f66270 */
[----:B------:R-:W-:Y:S02]  /*86c0*/  FSEL R125, R125, -INF , !P1 ;  /* 0xff8000007d7d7808 */ /* 0x000fe40004800000 */
[----:B------:R-:W-:-:S02]  /*86d0*/  ISETP.GE.AND P4, PT, R95, R145, PT ;  /* 0x000000915f00720c */ /* 0x000fc40003f86270 */
        /* <DEDUP_REMOVED lines=13> */
[----:B------:R-:W-:Y:S01]  /*87b0*/  FSEL R172, R65, -INF , !P4 ;  /* 0xff80000041ac7808 */ /* 0x000fe20006000000 */
[----:B------:R-:W-:Y:S01]  /*87c0*/  VIADD R65, R93, 0xffffff38 ;  /* 0xffffff385d417836 */ /* 0x000fe20000000000 */
[C---:B------:R-:W-:Y:S02]  /*87d0*/  ISETP.GE.AND P3, PT, R89.reuse, R144, PT ;  /* 0x000000905900720c */ /* 0x040fe40003f66270 */
[----:B------:R-:W-:Y:S02]  /*87e0*/  FSEL R62, R62, -INF , !P1 ;  /* 0xff8000003e3e7808 */ /* 0x000fe40004800000 */
[----:B------:R-:W-:Y:S02]  /*87f0*/  ISETP.GE.AND P4, PT, R89, R145, PT ;  /* 0x000000915900720c */ /* 0x000fe40003f86270 */
[----:B------:R-:W-:Y:S02]  /*8800*/  FSEL R64, R64, -INF , !P2 ;  /* 0xff80000040407808 */ /* 0x000fe40005000000 */
[----:B------:R-:W-:-:S02]  /*8810*/  FSEL R62, R62, -INF , !P3 ;  /* 0xff8000003e3e7808 */ /* 0x000fc40005800000 */
[----:B------:R-:W-:Y:S02]  /*8820*/  ISETP.GT.AND P3, PT, R86, R65, PT ;  /* 0x000000415600720c */ /* 0x000fe40003f64270 */
[----:B------:R-:W-:Y:S02]  /*8830*/  FSEL R170, R64, -INF , !P4 ;  /* 0xff80000040aa7808 */ /* 0x000fe40006000000 */
[----:B------:R-:W-:Y:S02]  /*8840*/  IABS R107, R107 ;  /* 0x0000006b006b7213 */ /* 0x000fe40000000000 */
[----:B------:R-:W-:Y:S02]  /*8850*/  ISETP.GT.AND P2, PT, R118, R65, PT ;  /* 0x000000417600720c */ /* 0x000fe40003f44270 */
[C---:B------:R-:W-:Y:S02]  /*8860*/  ISETP.GE.AND P4, PT, R65.reuse, R145, PT ;  /* 0x000000914100720c */ /* 0x040fe40003f86270 */
[----:B------:R-:W-:Y:S01]  /*8870*/  ISETP.GE.AND P1, PT, R65, R144, PT ;  /* 0x000000904100720c */ /* 0x000fe20003f26270 */
[----:B------:R-:W-:Y:S01]  /*8880*/  VIADD R65, R93, 0xffffff39 ;  /* 0xffffff395d417836 */ /* 0x000fe20000000000 */
[----:B------:R-:W-:-:S02]  /*8890*/  FSEL R123, R123, -INF , !P3 ;  /* 0xff8000007b7b7808 */ /* 0x000fc40005800000 */
[----:B------:R-:W-:Y:S02]  /*88a0*/  I2FP.F32.S32 R107, R107 ;  /* 0x0000006b006b7245 */ /* 0x000fe40000201400 */
[----:B------:R-:W-:Y:S02]  /*88b0*/  FSEL R61, R61, -INF , !P2 ;  /* 0xff8000003d3d7808 */ /* 0x000fe40005000000 */
[----:B------:R-:W-:Y:S01]  /*88c0*/  FSEL R194, R123, -INF , !P1 ;  /* 0xff8000007bc27808 */ /* 0x000fe20004800000 */
[----:B------:R-:W-:Y:S01]  /*88d0*/  FFMA.FTZ R107, -R157, R107, R54 ;  /* 0x0000006b9d6b7223 */ /* 0x000fe20000010136 */
[-C--:B------:R-:W-:Y:S02]  /*88e0*/  ISETP.GT.AND P1, PT, R86, R65.reuse, PT ;  /* 0x000000415600720c */ /* 0x080fe40003f24270 */
[----:B------:R-:W-:Y:S02]  /*88f0*/  ISETP.GT.AND P2, PT, R118, R65, PT ;  /* 0x000000417600720c */ /* 0x000fe40003f44270 */
[----:B------:R-:W-:Y:S01]  /*8900*/  FSEL R136, R61, -INF , !P4 ;  /* 0xff8000003d887808 */ /* 0x000fe20006000000 */
[----:B------:R-:W-:Y:S01]  /*8910*/  VIADD R61, R93, 0xffffff40 ;  /* 0xffffff405d3d7836 */ /* 0x000fe20000000000 */
[----:B------:R-:W-:-:S02]  /*8920*/  ISETP.GE.AND P3, PT, R65, R144, PT ;  /* 0x000000904100720c */ /* 0x000fc40003f66270 */
[----:B------:R-:W-:Y:S02]  /*8930*/  FSEL R54, R121, -INF , !P1 ;  /* 0xff80000079367808 */ /* 0x000fe40004800000 */
[----:B------:R-:W-:Y:S02]  /*8940*/  ISETP.GE.AND P4, PT, R65, R145, PT ;  /* 0x000000914100720c */ /* 0x000fe40003f86270 */
        /* <DEDUP_REMOVED lines=12> */
[----:B------:R-:W-:Y:S01]  /*8a10*/  FSEL R126, R57, -INF , !P4 ;  /* 0xff800000397e7808 */ /* 0x000fe20006000000 */
[----:B------:R-:W-:Y:S01]  /*8a20*/  VIADD R57, R93, 0xffffff48 ;  /* 0xffffff485d397836 */ /* 0x000fe20000000000 */
[----:B------:R-:W-:Y:S02]  /*8a30*/  ISETP.GT.AND P2, PT, R118, R61, PT ;  /* 0x0000003d7600720c */ /* 0x000fe40003f44270 */
[C---:B------:R-:W-:Y:S02]  /*8a40*/  ISETP.GE.AND P3, PT, R61.reuse, R144, PT ;  /* 0x000000903d00720c */ /* 0x040fe40003f66270 */
[----:B------:R-:W-:Y:S02]  /*8a50*/  FSEL R50, R106, -INF , !P1 ;  /* 0xff8000006a327808 */ /* 0x000fe40004800000 */
[----:B------:R-:W-:-:S02]  /*8a60*/  ISETP.GE.AND P4, PT, R61, R145, PT ;  /* 0x000000913d00720c */ /* 0x000fc40003f86270 */
[----:B------:R-:W-:Y:S02]  /*8a70*/  FSEL R53, R53, -INF , !P2 ;  /* 0xff80000035357808 */ /* 0x000fe40005000000 */
[----:B------:R-:W-:Y:S02]  /*8a80*/  FSEL R50, R50, -INF , !P3 ;  /* 0xff80000032327808 */ /* 0x000fe40005800000 */
[-C--:B------:R-:W-:Y:S02]  /*8a90*/  ISETP.GT.AND P2, PT, R118, R57.reuse, PT ;  /* 0x000000397600720c */ /* 0x080fe40003f44270 */
[----:B------:R-:W-:Y:S02]  /*8aa0*/  ISETP.GT.AND P3, PT, R86, R57, PT ;  /* 0x000000395600720c */ /* 0x000fe40003f64270 */
        /* <DEDUP_REMOVED lines=8> */
[----:B------:R-:W-:-:S02]  /*8b30*/  ISETP.GT.AND P2, PT, R118, R53, PT ;  /* 0x000000357600720c */ /* 0x000fc40003f44270 */
[C---:B------:R-:W-:Y:S02]  /*8b40*/  ISETP.GE.AND P4, PT, R53.reuse, R145, PT ;  /* 0x000000913500720c */ /* 0x040fe40003f86270 */
[----:B------:R-:W-:Y:S02]  /*8b50*/  ISETP.GE.AND P3, PT, R53, R144, PT ;  /* 0x000000903500720c */ /* 0x000fe40003f66270 */
[----:B------:R-:W-:Y:S01]  /*8b60*/  ISETP.GT.AND P1, PT, R86, R53, PT ;  /* 0x000000355600720c */ /* 0x000fe20003f24270 */
[----:B------:R-:W-:Y:S01]  /*8b70*/  VIADD R53, R93, 0xffffff50 ;  /* 0xffffff505d357836 */ /* 0x000fe20000000000 */
[----:B------:R-:W-:Y:S02]  /*8b80*/  IABS R40, R104 ;  /* 0x0000006800287213 */ /* 0x000fe40000000000 */
[----:B------:R-:W-:Y:S02]  /*8b90*/  FSEL R104, R5, -INF , !P2 ;  /* 0xff80000005687808 */ /* 0x000fe40005000000 */
[----:B------:R-:W-:-:S02]  /*8ba0*/  I2FP.F32.S32 R5, R40 ;  /* 0x0000002800057245 */ /* 0x000fc40000201400 */
[----:B------:R-:W-:Y:S02]  /*8bb0*/  ISETP.GT.AND P2, PT, R118, R53, PT ;  /* 0x000000357600720c */ /* 0x000fe40003f44270 */
[----:B------:R-:W-:Y:S01]  /*8bc0*/  FSEL R44, R44, -INF , !P1 ;  /* 0xff8000002c2c7808 */ /* 0x000fe20004800000 */
[----:B------:R-:W-:Y:S01]  /*8bd0*/  FFMA.FTZ R46, -R157, R5, R46 ;  /* 0x000000059d2e7223 */ /* 0x000fe2000001012e */
[----:B------:R-:W-:Y:S01]  /*8be0*/  FSEL R104, R104, -INF , !P4 ;  /* 0xff80000068687808 */ /* 0x000fe20006000000 */
[----:B------:R-:W-:Y:S01]  /*8bf0*/  VIADD R5, R93, 0xffffff51 ;  /* 0xffffff515d057836 */ /* 0x000fe20000000000 */
[----:B------:R-:W-:Y:S02]  /*8c00*/  ISETP.GE.AND P4, PT, R53, R145, PT ;  /* 0x000000913500720c */ /* 0x000fe40003f86270 */
[----:B------:R-:W-:Y:S02]  /*8c10*/  FSEL R44, R44, -INF , !P3 ;  /* 0xff8000002c2c7808 */ /* 0x000fe40005800000 */
[----:B------:R-:W-:-:S02]  /*8c20*/  FSEL R4, R4, -INF , !P2 ;  /* 0xff80000004047808 */ /* 0x000fc40005000000 */
[----:B------:R-:W-:Y:S02]  /*8c30*/  ISETP.GT.AND P3, PT, R86, R53, PT ;  /* 0x000000355600720c */ /* 0x000fe40003f64270 */
[----:B------:R-:W-:Y:S02]  /*8c40*/  IABS R105, R105 ;  /* 0x0000006900697213 */ /* 0x000fe40000000000 */
[----:B------:R-:W-:Y:S02]  /*8c50*/  IABS R103, R103 ;  /* 0x0000006700677213 */ /* 0x000fe40000000000 */
[----:B------:R-:W-:Y:S02]  /*8c60*/  FSEL R98, R4, -INF , !P4 ;  /* 0xff80000004627808 */ /* 0x000fe40006000000 */
[----:B------:R-:W-:Y:S02]  /*8c70*/  ISETP.GE.AND P1, PT, R53, R144, PT ;  /* 0x000000903500720c */ /* 0x000fe40003f26270 */
[----:B------:R-:W-:-:S02]  /*8c80*/  FSEL R40, R46, -INF , !P3 ;  /* 0xff8000002e287808 */ /* 0x000fc40005800000 */
[----:B------:R-:W-:Y:S02]  /*8c90*/  I2FP.F32.S32 R4, R105 ;  /* 0x0000006900047245 */ /* 0x000fe40000201400 */
[----:B------:R-:W-:Y:S02]  /*8ca0*/  IABS R91, R91 ;  /* 0x0000005b005b7213 */ /* 0x000fe40000000000 */
[----:B------:R-:W-:Y:S01]  /*8cb0*/  I2FP.F32.S32 R46, R103 ;  /* 0x00000067002e7245 */ /* 0x000fe20000201400 */
[C---:B------:R-:W-:Y:S01]  /*8cc0*/  FFMA.FTZ R4, -R157.reuse, R4, R45 ;  /* 0x000000049d047223 */ /* 0x040fe2000001012d */
[----:B------:R-:W-:Y:S02]  /*8cd0*/  FSEL R40, R40, -INF , !P1 ;  /* 0xff80000028287808 */ /* 0x000fe40004800000 */
[----:B------:R-:W-:Y:S01]  /*8ce0*/  ISETP.GT.AND P2, PT, R118, R5, PT ;  /* 0x000000057600720c */ /* 0x000fe20003f44270 */
[----:B------:R-:W-:Y:S01]  /*8cf0*/  FFMA.FTZ R47, -R157, R46, R47 ;  /* 0x0000002e9d2f7223 */ /* 0x000fe2000001012f */
[----:B------:R-:W-:-:S02]  /*8d00*/  ISETP.GE.AND P4, PT, R5, R145, PT ;  /* 0x000000910500720c */ /* 0x000fc40003f86270 */
[----:B------:R-:W-:Y:S02]  /*8d10*/  ISETP.GE.AND P3, PT, R5, R144, PT ;  /* 0x000000900500720c */ /* 0x000fe40003f66270 */
[----:B------:R-:W-:Y:S01]  /*8d20*/  ISETP.GT.AND P1, PT, R86, R5, PT ;  /* 0x000000055600720c */ /* 0x000fe20003f24270 */
[----:B------:R-:W-:Y:S01]  /*8d30*/  VIADD R5, R93, 0xffffff58 ;  /* 0xffffff585d057836 */ /* 0x000fe20000000000 */
[----:B------:R-:W-:Y:S02]  /*8d40*/  I2FP.F32.S32 R91, R91 ;  /* 0x0000005b005b7245 */ /* 0x000fe40000201400 */
[----:B------:R-:W-:Y:S02]  /*8d50*/  IABS R45, R101 ;  /* 0x00000065002d7213 */ /* 0x000fe40000000000 */
[----:B------:R-:W-:Y:S01]  /*8d60*/  FSEL R92, R4, -INF , !P2 ;  /* 0xff800000045c7808 */ /* 0x000fe20005000000 */
[----:B------:R-:W-:Y:S01]  /*8d70*/  FFMA.FTZ R36, -R157, R91, R36 ;  /* 0x0000005b9d247223 */ /* 0x000fe20000010124 */
[----:B------:R-:W-:-:S02]  /*8d80*/  ISETP.GT.AND P2, PT, R118, R5, PT ;  /* 0x000000057600720c */ /* 0x000fc40003f44270 */
[----:B------:R-:W-:Y:S02]  /*8d90*/  I2FP.F32.S32 R4, R45 ;  /* 0x0000002d00047245 */ /* 0x000fe40000201400 */
[----:B------:R-:W-:Y:S02]  /*8da0*/  FSEL R47, R47, -INF , !P1 ;  /* 0xff8000002f2f7808 */ /* 0x000fe40004800000 */
[----:B------:R-:W-:Y:S01]  /*8db0*/  FSEL R92, R92, -INF , !P4 ;  /* 0xff8000005c5c7808 */ /* 0x000fe20006000000 */
[----:B------:R-:W-:Y:S01]  /*8dc0*/  FFMA.FTZ R4, -R157, R4, R38 ;  /* 0x000000049d047223 */ /* 0x000fe20000010126 */
[----:B------:R-:W-:Y:S02]  /*8dd0*/  ISETP.GE.AND P4, PT, R5, R145, PT ;  /* 0x000000910500720c */ /* 0x000fe40003f86270 */
[----:B------:R-:W-:Y:S02]  /*8de0*/  FSEL R36, R36, -INF , !P2 ;  /* 0xff80000024247808 */ /* 0x000fe40005000000 */
[----:B------:R-:W-:-:S02]  /*8df0*/  FSEL R190, R47, -INF , !P3 ;  /* 0xff8000002fbe7808 */ /* 0x000fc40005800000 */
[----:B------:R-:W-:Y:S02]  /*8e00*/  IABS R67, R67 ;  /* 0x0000004300437213 */ /* 0x000fe40000000000 */
[----:B------:R-:W-:Y:S02]  /*8e10*/  ISETP.GT.AND P3, PT, R86, R5, PT ;  /* 0x000000055600720c */ /* 0x000fe40003f64270 */
[----:B------:R-:W-:Y:S02]  /*8e20*/  FSEL R88, R36, -INF , !P4 ;  /* 0xff80000024587808 */ /* 0x000fe40006000000 */
[----:B------:R-:W-:Y:S02]  /*8e30*/  IABS R90, R90 ;  /* 0x0000005a005a7213 */ /* 0x000fe40000000000 */
[----:B------:R-:W-:Y:S01]  /*8e40*/  ISETP.GE.AND P1, PT, R5, R144, PT ;  /* 0x000000900500720c */ /* 0x000fe20003f26270 */
[----:B------:R-:W-:Y:S01]  /*8e50*/  VIADD R5, R93, 0xffffff59 ;  /* 0xffffff595d057836 */ /* 0x000fe20000000000 */
[----:B------:R-:W-:-:S02]  /*8e60*/  I2FP.F32.S32 R36, R67 ;  /* 0x0000004300247245 */ /* 0x000fc40000201400 */
[----:B------:R-:W-:Y:S02]  /*8e70*/  FSEL R188, R4, -INF , !P3 ;  /* 0xff80000004bc7808 */ /* 0x000fe40005800000 */
[----:B------:R-:W-:Y:S01]  /*8e80*/  I2FP.F32.S32 R90, R90 ;  /* 0x0000005a005a7245 */ /* 0x000fe20000201400 */
[C---:B------:R-:W-:Y:S01]  /*8e90*/  FFMA.FTZ R39, -R157.reuse, R36, R39 ;  /* 0x000000249d277223 */ /* 0x040fe20000010127 */
[----:B------:R-:W-:Y:S02]  /*8ea0*/  FSEL R188, R188, -INF , !P1 ;  /* 0xff800000bcbc7808 */ /* 0x000fe40004800000 */
[----:B------:R-:W-:Y:S01]  /*8eb0*/  IABS R4, R66 ;  /* 0x0000004200047213 */ /* 0x000fe20000000000 */
[----:B------:R-:W-:Y:S01]  /*8ec0*/  FFMA.FTZ R37, -R157, R90, R37 ;  /* 0x0000005a9d257223 */ /* 0x000fe20000010125 */
[----:B------:R-:W-:Y:S02]  /*8ed0*/  IABS R63, R63 ;  /* 0x0000003f003f7213 */ /* 0x000fe40000000000 */
[----:B------:R-:W-:-:S02]  /*8ee0*/  ISETP.GT.AND P1, PT, R86, R5, PT ;  /* 0x000000055600720c */ /* 0x000fc40003f24270 */
[----:B------:R-:W-:Y:S02]  /*8ef0*/  ISETP.GT.AND P2, PT, R118, R5, PT ;  /* 0x000000057600720c */ /* 0x000fe40003f44270 */
[C---:B------:R-:W-:Y:S02]  /*8f00*/  ISETP.GE.AND P4, PT, R5.reuse, R145, PT ;  /* 0x000000910500720c */ /* 0x040fe40003f86270 */
[----:B------:R-:W-:Y:S01]  /*8f10*/  ISETP.GE.AND P3, PT, R5, R144, PT ;  /* 0x000000900500720c */ /* 0x000fe20003f66270 */
[----:B------:R-:W-:Y:S01]  /*8f20*/  VIADD R5, R93, 0xffffff60 ;  /* 0xffffff605d057836 */ /* 0x000fe20000000000 */
[----:B------:R-:W-:Y:S02]  /*8f30*/  I2FP.F32.S32 R4, R4 ;  /* 0x0000000400047245 */ /* 0x000fe40000201400 */
[----:B------:R-:W-:Y:S02]  /*8f40*/  I2FP.F32.S32 R63, R63 ;  /* 0x0000003f003f7245 */ /* 0x000fe40000201400 */
[----:B------:R-:W-:Y:S01]  /*8f50*/  FSEL R38, R39, -INF , !P1 ;  /* 0xff80000027267808 */ /* 0x000fe20004800000 */
[----:B------:R-:W-:Y:S01]  /*8f60*/  FFMA.FTZ R4, -R157, R4, R32 ;  /* 0x000000049d047223 */ /* 0x000fe20000010120 */
[----:B------:R-:W-:Y:S01]  /*8f70*/  FSEL R37, R37, -INF , !P2 ;  /* 0xff80000025257808 */ /* 0x000fe20005000000 */
[----:B------:R-:W-:Y:S01]  /*8f80*/  FFMA.FTZ R34, -R157, R63, R34 ;  /* 0x0000003f9d227223 */ /* 0x000fe20000010122 */
[----:B------:R-:W-:-:S02]  /*8f90*/  FSEL R38, R38, -INF , !P3 ;  /* 0xff80000026267808 */ /* 0x000fc40005800000 */
[-C--:B------:R-:W-:Y:S02]  /*8fa0*/  ISETP.GT.AND P2, PT, R118, R5.reuse, PT ;  /* 0x000000057600720c */ /* 0x080fe40003f44270 */
[----:B------:R-:W-:Y:S02]  /*8fb0*/  ISETP.GT.AND P3, PT, R86, R5, PT ;  /* 0x000000055600720c */ /* 0x000fe40003f64270 */
[----:B------:R-:W-:Y:S02]  /*8fc0*/  IABS R6, R6 ;  /* 0x0000000600067213 */ /* 0x000fe40000000000 */
[----:B------:R-:W-:Y:S02]  /*8fd0*/  FSEL R90, R37, -INF , !P4 ;  /* 0xff800000255a7808 */ /* 0x000fe40006000000 */
[C---:B------:R-:W-:Y:S02]  /*8fe0*/  ISETP.GE.AND P4, PT, R5.reuse, R145, PT ;  /* 0x000000910500720c */ /* 0x040fe40003f86270 */
[----:B------:R-:W-:Y:S01]  /*8ff0*/  ISETP.GE.AND P1, PT, R5, R144, PT ;  /* 0x000000900500720c */ /* 0x000fe20003f26270 */
[----:B------:R-:W-:Y:S01]  /*9000*/  VIADD R5, R93, 0xffffff61 ;  /* 0xffffff615d057836 */ /* 0x000fe20000000000 */
[----:B------:R-:W-:-:S02]  /*9010*/  IABS R7, R7 ;  /* 0x0000000700077213 */ /* 0x000fc40000000000 */
[----:B------:R-:W-:Y:S02]  /*9020*/  I2FP.F32.S32 R6, R6 ;  /* 0x0000000600067245 */ /* 0x000fe40000201400 */
[----:B------:R-:W-:Y:S02]  /*9030*/  FSEL R4, R4, -INF , !P2 ;  /* 0xff80000004047808 */ /* 0x000fe40005000000 */
[----:B------:R-:W-:Y:S01]  /*9040*/  FSEL R34, R34, -INF , !P3 ;  /* 0xff80000022227808 */ /* 0x000fe20005800000 */
[----:B------:R-:W-:Y:S01]  /*9050*/  FFMA.FTZ R60, -R157, R6, R33 ;  /* 0x000000069d3c7223 */ /* 0x000fe20000010121 */
[----:B------:R-:W-:Y:S01]  /*9060*/  FSEL R66, R4, -INF , !P4 ;  /* 0xff80000004427808 */ /* 0x000fe20006000000 */
[----:B------:R-:W-:Y:S01]  /*9070*/  VIADD R33, R93, 0xffffff68 ;  /* 0xffffff685d217836 */ /* 0x000fe20000000000 */
[----:B------:R-:W-:Y:S02]  /*9080*/  FSEL R34, R34, -INF , !P1 ;  /* 0xff80000022227808 */ /* 0x000fe40004800000 */
[----:B------:R-:W-:-:S02]  /*9090*/  I2FP.F32.S32 R32, R7 ;  /* 0x0000000700207245 */ /* 0x000fc40000201400 */
[----:B------:R-:W-:Y:S02]  /*90a0*/  ISETP.GT.AND P2, PT, R118, R5, PT ;  /* 0x000000057600720c */ /* 0x000fe40003f44270 */
[----:B------:R-:W-:Y:S01]  /*90b0*/  ISETP.GE.AND P4, PT, R5, R145, PT ;  /* 0x000000910500720c */ /* 0x000fe20003f86270 */
[----:B------:R-:W-:Y:S01]  /*90c0*/  FFMA.FTZ R32, -R157, R32, R35 ;  /* 0x000000209d207223 */ /* 0x000fe20000010123 */
[----:B------:R-:W-:Y:S02]  /*90d0*/  ISETP.GT.AND P3, PT, R86, R5, PT ;  /* 0x000000055600720c */ /* 0x000fe40003f64270 */
[----:B------:R-:W-:Y:S02]  /*90e0*/  ISETP.GE.AND P1, PT, R5, R144, PT ;  /* 0x000000900500720c */ /* 0x000fe40003f26270 */
[----:B------:R-:W1:Y:S01]  /*90f0*/  LDSM.16.M88.4 R4, [R114+0x2c00] ;  /* 0x002c00007204783b */ /* 0x000e620000000200 */
[----:B------:R-:W-:Y:S01]  /*9100*/  IABS R59, R59 ;  /* 0x0000003b003b7213 */ /* 0x000fe20000000000 */
[----:B------:R-:W-:-:S04]  /*9110*/  DEPBAR.LE SB0, 0x0 ;  /* 0x000080000000791a */ /* 0x000fc80000000000 */
[----:B------:R-:W-:Y:S02]  /*9120*/  IABS R56, R56 ;  /* 0x0000003800387213 */ /* 0x000fe40000000000 */
[----:B------:R-:W-:Y:S02]  /*9130*/  I2FP.F32.S32 R59, R59 ;  /* 0x0000003b003b7245 */ /* 0x000fe40000201400 */
[----:B------:R-:W-:Y:S02]  /*9140*/  IABS R55, R55 ;  /* 0x0000003700377213 */ /* 0x000fe40000000000 */
[----:B------:R-:W-:Y:S01]  /*9150*/  FSEL R32, R32, -INF , !P3 ;  /* 0xff80000020207808 */ /* 0x000fe20005800000 */
[----:B------:R-:W-:Y:S01]  /*9160*/  FFMA.FTZ R59, -R157, R59, R30 ;  /* 0x0000003b9d3b7223 */ /* 0x000fe2000001011e */
[----:B------:R-:W-:Y:S02]  /*9170*/  I2FP.F32.S32 R56, R56 ;  /* 0x0000003800387245 */ /* 0x000fe40000201400 */
[----:B------:R-:W-:-:S02]  /*9180*/  I2FP.F32.S32 R36, R55 ;  /* 0x0000003700247245 */ /* 0x000fc40000201400 */
[----:B------:R-:W-:Y:S01]  /*9190*/  FSEL R32, R32, -INF , !P1 ;  /* 0xff80000020207808 */ /* 0x000fe20004800000 */
[C---:B------:R-:W-:Y:S01]  /*91a0*/  FFMA.FTZ R56, -R157.reuse, R56, R28 ;  /* 0x000000389d387223 */ /* 0x040fe2000001011c */
[----:B------:R-:W-:Y:S01]  /*91b0*/  IABS R30, R58 ;  /* 0x0000003a001e7213 */ /* 0x000fe20000000000 */
[----:B------:R-:W-:Y:S01]  /*91c0*/  FFMA.FTZ R28, -R157, R36, R29 ;  /* 0x000000249d1c7223 */ /* 0x000fe2000001011d */
[-C--:B------:R-:W-:Y:S01]  /*91d0*/  ISETP.GT.AND P1, PT, R86, R33.reuse, PT ;  /* 0x000000215600720c */ /* 0x080fe20003f24270 */
[----:B------:R-:W-:Y:S01]  /*91e0*/  VIADD R29, R93, 0xffffff69 ;  /* 0xffffff695d1d7836 */ /* 0x000fe20000000000 */
[----:B------:R-:W-:Y:S02]  /*91f0*/  FSEL R60, R60, -INF , !P2 ;  /* 0xff8000003c3c7808 */ /* 0x000fe40005000000 */
[----:B------:R-:W-:Y:S02]  /*9200*/  ISETP.GT.AND P2, PT, R118, R33, PT ;  /* 0x000000217600720c */ /* 0x000fe40003f44270 */
[----:B------:R-:W-:-:S02]  /*9210*/  I2FP.F32.S32 R30, R30 ;  /* 0x0000001e001e7245 */ /* 0x000fc40000201400 */
[----:B------:R-:W-:Y:S02]  /*9220*/  ISETP.GE.AND P3, PT, R33, R144, PT ;  /* 0x000000902100720c */ /* 0x000fe40003f66270 */
[----:B------:R-:W-:Y:S01]  /*9230*/  FSEL R178, R59, -INF , !P1 ;  /* 0xff8000003bb27808 */ /* 0x000fe20004800000 */
[----:B------:R-:W-:Y:S01]  /*9240*/  FFMA.FTZ R30, -R157, R30, R31 ;  /* 0x0000001e9d1e7223 */ /* 0x000fe2000001011f */
[----:B------:R-:W-:Y:S02]  /*9250*/  FSEL R60, R60, -INF , !P4 ;  /* 0xff8000003c3c7808 */ /* 0x000fe40006000000 */
[----:B------:R-:W-:Y:S02]  /*9260*/  ISETP.GE.AND P4, PT, R33, R145, PT ;  /* 0x000000912100720c */ /* 0x000fe40003f86270 */
[----:B------:R-:W-:Y:S01]  /*9270*/  FSEL R56, R56, -INF , !P2 ;  /* 0xff80000038387808 */ /* 0x000fe20005000000 */
[----:B-1----:R-:W-:Y:S01]  /*9280*/  HMMA.16816.F32.BF16 R24, R108, R4, R24 ;  /* 0x000000046c18723c */ /* 0x002fe20000041818 */
[----:B------:R-:W-:Y:S01]  /*9290*/  FSEL R178, R178, -INF , !P3 ;  /* 0xff800000b2b27808 */ /* 0x000fe20005800000 */
[----:B------:R-:W-:Y:S01]  /*92a0*/  VIADD R5, R93, 0xffffff71 ;  /* 0xffffff715d057836 */ /* 0x000fe20000000000 */
[----:B------:R-:W-:-:S02]  /*92b0*/  IABS R51, R51 ;  /* 0x0000003300337213 */ /* 0x000fc40000000000 */
[-C--:B------:R-:W-:Y:S02]  /*92c0*/  ISETP.GT.AND P3, PT, R86, R29.reuse, PT ;  /* 0x0000001d5600720c */ /* 0x080fe40003f64270 */
[----:B------:R-:W-:Y:S01]  /*92d0*/  FSEL R57, R56, -INF , !P4 ;  /* 0xff80000038397808 */ /* 0x000fe20006000000 */
[----:B------:R-:W-:Y:S01]  /*92e0*/  HMMA.16816.F32.BF16 R20, R108, R6, R20 ;  /* 0x000000066c14723c */ /* 0x000fe20000041814 */
[----:B------:R-:W-:Y:S02]  /*92f0*/  ISETP.GT.AND P2, PT, R118, R29, PT ;  /* 0x0000001d7600720c */ /* 0x000fe40003f44270 */
[C---:B------:R-:W-:Y:S02]  /*9300*/  ISETP.GE.AND P4, PT, R29.reuse, R145, PT ;  /* 0x000000911d00720c */ /* 0x040fe40003f86270 */
[----:B------:R-:W-:Y:S01]  /*9310*/  ISETP.GE.AND P1, PT, R29, R144, PT ;  /* 0x000000901d00720c */ /* 0x000fe20003f26270 */
[----:B------:R-:W-:Y:S01]  /*9320*/  VIADD R29, R93, 0xffffff70 ;  /* 0xffffff705d1d7836 */ /* 0x000fe20000000000 */
[----:B------:R-:W-:-:S02]  /*9330*/  I2FP.F32.S32 R51, R51 ;  /* 0x0000003300337245 */ /* 0x000fc40000201400 */
[----:B------:R-:W-:Y:S02]  /*9340*/  FSEL R30, R30, -INF , !P3 ;  /* 0xff8000001e1e7808 */ /* 0x000fe40005800000 */
[----:B------:R-:W-:Y:S01]  /*9350*/  IABS R19, R19 ;  /* 0x0000001300137213 */ /* 0x000fe20000000000 */
[----:B------:R-:W-:Y:S01]  /*9360*/  FFMA.FTZ R26, -R157, R51, R26 ;  /* 0x000000339d1a7223 */ /* 0x000fe2000001011a */
[----:B------:R-:W-:Y:S02]  /*9370*/  FSEL R168, R30, -INF , !P1 ;  /* 0xff8000001ea87808 */ /* 0x000fe40004800000 */
[----:B------:R-:W-:Y:S02]  /*9380*/  IABS R49, R49 ;  /* 0x0000003100317213 */ /* 0x000fe40000000000 */
[----:B------:R-:W-:Y:S02]  /*9390*/  ISETP.GT.AND P1, PT, R86, R29, PT ;  /* 0x0000001d5600720c */ /* 0x000fe40003f24270 */
[----:B------:R-:W-:-:S02]  /*93a0*/  I2FP.F32.S32 R4, R19 ;  /* 0x0000001300047245 */ /* 0x000fc40000201400 */
[----:B------:R-:W-:Y:S02]  /*93b0*/  ISETP.GE.AND P3, PT, R29, R144, PT ;  /* 0x000000901d00720c */ /* 0x000fe40003f66270 */
[----:B------:R-:W-:Y:S01]  /*93c0*/  I2FP.F32.S32 R49, R49 ;  /* 0x0000003100317245 */ /* 0x000fe20000201400 */
[C---:B------:R-:W-:Y:S01]  /*93d0*/  FFMA.FTZ R4, -R157.reuse, R4, R27 ;  /* 0x000000049d047223 */ /* 0x040fe2000001011b */
[----:B------:R-:W-:Y:S02]  /*93e0*/  FSEL R26, R26, -INF , !P1 ;  /* 0xff8000001a1a7808 */ /* 0x000fe40004800000 */
[----:B------:R-:W-:Y:S01]  /*93f0*/  FSEL R28, R28, -INF , !P2 ;  /* 0xff8000001c1c7808 */ /* 0x000fe20005000000 */
[----:B------:R-:W-:Y:S01]  /*9400*/  FFMA.FTZ R24, -R157, R49, R24 ;  /* 0x000000319d187223 */ /* 0x000fe20000010118 */
[----:B------:R-:W-:Y:S02]  /*9410*/  FSEL R128, R26, -INF , !P3 ;  /* 0xff8000001a807808 */ /* 0x000fe40005800000 */
[----:B------:R-:W-:-:S02]  /*9420*/  ISETP.GT.AND P3, PT, R86, R5, PT ;  /* 0x000000055600720c */ /* 0x000fc40003f64270 */
[----:B------:R-:W-:Y:S02]  /*9430*/  IABS R11, R11 ;  /* 0x0000000b000b7213 */ /* 0x000fe40000000000 */
[----:B------:R-:W-:Y:S02]  /*9440*/  ISETP.GT.AND P2, PT, R118, R29, PT ;  /* 0x0000001d7600720c */ /* 0x000fe40003f44270 */
[----:B------:R-:W-:Y:S02]  /*9450*/  FSEL R56, R28, -INF , !P4 ;  /* 0xff8000001c387808 */ /* 0x000fe40006000000 */
[----:B------:R-:W-:Y:S01]  /*9460*/  FSEL R130, R4, -INF , !P3 ;  /* 0xff80000004827808 */ /* 0x000fe20005800000 */
[----:B------:R-:W-:Y:S01]  /*9470*/  IMAD.MOV.U32 R4, RZ, RZ, R11 ;  /* 0x000000ffff047224 */ /* 0x000fe200078e000b */
[----:B------:R-:W-:Y:S02]  /*9480*/  ISETP.GE.AND P4, PT, R29, R145, PT ;  /* 0x000000911d00720c */ /* 0x000fe40003f86270 */
[----:B------:R-:W-:-:S02]  /*9490*/  FSEL R24, R24, -INF , !P2 ;  /* 0xff80000018187808 */ /* 0x000fc40005000000 */
[----:B------:R-:W-:Y:S02]  /*94a0*/  ISETP.GT.AND P2, PT, R118, R5, PT ;  /* 0x000000057600720c */ /* 0x000fe40003f44270 */
[----:B------:R-:W-:Y:S01]  /*94b0*/  FSEL R55, R24, -INF , !P4 ;  /* 0xff80000018377808 */ /* 0x000fe20006000000 */
[----:B------:R-:W-:Y:S01]  /*94c0*/  BAR.SYNC.DEFER_BLOCKING 0x0 ;  /* 0x0000000000007b1d */ /* 0x000fe20000010000 */
[C---:B------:R-:W-:Y:S02]  /*94d0*/  ISETP.GE.AND P4, PT, R5.reuse, R145, PT ;  /* 0x000000910500720c */ /* 0x040fe40003f86270 */
[----:B------:R-:W-:Y:S01]  /*94e0*/  ISETP.GE.AND P1, PT, R5, R144, PT ;  /* 0x000000900500720c */ /* 0x000fe20003f26270 */
[C---:B------:R-:W-:Y:S01]  /*94f0*/  VIADD R5, R93.reuse, 0xffffff78 ;  /* 0xffffff785d057836 */ /* 0x040fe20000000000 */
[----:B------:R-:W-:Y:S01]  /*9500*/  I2FP.F32.S32 R7, R4 ;  /* 0x0000000400077245 */ /* 0x000fe20000201400 */
[----:B------:R-:W-:Y:S01]  /*9510*/  VIADD R93, R93, 0xffffff79 ;  /* 0xffffff795d5d7836 */ /* 0x000fe20000000000 */
[----:B------:R-:W-:-:S02]  /*9520*/  IABS R13, R13 ;  /* 0x0000000d000d7213 */ /* 0x000fc40000000000 */
[----:B------:R-:W-:Y:S01]  /*9530*/  IABS R48, R48 ;  /* 0x0000003000307213 */ /* 0x000fe20000000000 */
[C---:B------:R-:W-:Y:S01]  /*9540*/  FFMA.FTZ R7, -R157.reuse, R7, R22 ;  /* 0x000000079d077223 */ /* 0x040fe20000010116 */
[----:B------:R-:W-:Y:S02]  /*9550*/  FSEL R130, R130, -INF , !P1 ;  /* 0xff80000082827808 */ /* 0x000fe40004800000 */
[----:B------:R-:W-:Y:S02]  /*9560*/  I2FP.F32.S32 R4, R13 ;  /* 0x0000000d00047245 */ /* 0x000fe40000201400 */
[----:B------:R-:W-:Y:S02]  /*9570*/  ISETP.GT.AND P1, PT, R86, R5, PT ;  /* 0x000000055600720c */ /* 0x000fe40003f24270 */
[----:B------:R-:W-:Y:S01]  /*9580*/  I2FP.F32.S32 R48, R48 ;  /* 0x0000003000307245 */ /* 0x000fe20000201400 */
[----:B------:R-:W-:Y:S01]  /*9590*/  FFMA.FTZ R4, -R157, R4, R21 ;  /* 0x000000049d047223 */ /* 0x000fe20000010115 */
[----:B------:R-:W-:-:S02]  /*95a0*/  IABS R6, R15 ;  /* 0x0000000f00067213 */ /* 0x000fc40000000000 */
[----:B------:R-:W-:Y:S01]  /*95b0*/  FSEL R7, R7, -INF , !P1 ;  /* 0xff80000007077808 */ /* 0x000fe20004800000 */
[C---:B------:R-:W-:Y:S01]  /*95c0*/  FFMA.FTZ R25, -R157.reuse, R48, R25 ;  /* 0x000000309d197223 */ /* 0x040fe20000010119 */
[----:B------:R-:W-:Y:S02]  /*95d0*/  I2FP.F32.S32 R6, R6 ;  /* 0x0000000600067245 */ /* 0x000fe40000201400 */
[----:B------:R-:W-:Y:S02]  /*95e0*/  ISETP.GT.AND P1, PT, R118, R93, PT ;  /* 0x0000005d7600720c */ /* 0x000fe40003f24270 */
[----:B------:R-:W-:Y:S01]  /*95f0*/  IABS R17, R17 ;  /* 0x0000001100117213 */ /* 0x000fe20000000000 */
[----:B------:R-:W-:Y:S01]  /*9600*/  FFMA.FTZ R6, -R157, R6, R20 ;  /* 0x000000069d067223 */ /* 0x000fe20000010114 */
[----:B------:R-:W-:Y:S02]  /*9610*/  FSEL R4, R4, -INF , !P1 ;  /* 0xff80000004047808 */ /* 0x000fe40004800000 */
[----:B------:R-:W-:-:S02]  /*9620*/  ISETP.GT.U32.AND P1, PT, R43, R146, PT ;  /* 0x000000922b00720c */ /* 0x000fc40003f24070 */
[----:B------:R-:W-:Y:S02]  /*9630*/  FSEL R25, R25, -INF , !P2 ;  /* 0xff80000019197808 */ /* 0x000fe40005000000 */
[----:B------:R-:W-:Y:S02]  /*9640*/  I2FP.F32.S32 R20, R17 ;  /* 0x0000001100147245 */ /* 0x000fe40000201400 */
[----:B------:R-:W-:Y:S02]  /*9650*/  ISETP.GT.AND P2, PT, R118, R5, PT ;  /* 0x000000057600720c */ /* 0x000fe40003f44270 */
[----:B------:R-:W-:Y:S01]  /*9660*/  FSEL R58, R25, -INF , !P4 ;  /* 0xff800000193a7808 */ /* 0x000fe20006000000 */
[----:B------:R-:W-:Y:S01]  /*9670*/  FFMA.FTZ R20, -R157, R20, R23 ;  /* 0x000000149d147223 */ /* 0x000fe20000010117 */
[C---:B------:R-:W-:Y:S02]  /*9680*/  ISETP.GE.AND P4, PT, R5.reuse, R145, PT ;  /* 0x000000910500720c */ /* 0x040fe40003f86270 */
[----:B------:R-:W-:-:S02]  /*9690*/  ISETP.GE.AND P3, PT, R5, R144, PT ;  /* 0x000000900500720c */ /* 0x000fc40003f66270 */
[----:B------:R-:W-:Y:S02]  /*96a0*/  FSEL R6, R6, -INF , !P2 ;  /* 0xff80000006067808 */ /* 0x000fe40005000000 */
[----:B------:R-:W-:Y:S02]  /*96b0*/  ISETP.GT.AND P2, PT, R86, R93, PT ;  /* 0x0000005d5600720c */ /* 0x000fe40003f44270 */
[----:B------:R-:W-:Y:S02]  /*96c0*/  FSEL R64, R6, -INF , !P4 ;  /* 0xff80000006407808 */ /* 0x000fe40006000000 */
        /* <DEDUP_REMOVED lines=32> */
[----:B------:R-:W-:Y:S02]  /*98d0*/  IMAD R11, R17, R20, R11 ;  /* 0x00000014110b7224 */ /* 0x000fe400078e020b */
[----:B------:R-:W3:Y:S01]  /*98e0*/  LD.E.64 R20, desc[UR4][R116.64+0x38] ;  /* 0x0000380474147980 */ /* 0x000ee2000c101b00 */
        /* <DEDUP_REMOVED lines=37> */
.L_x_9023:
        /* <DEDUP_REMOVED lines=8> */
.L_x_9024:
[----:B------:R-:W-:Y:S05]  /*9bc0*/  BSYNC.RECONVERGENT B0 ;  /* 0x0000000000007941 */ /* 0x000fea0003800200 */
.L_x_9022:
[C---:B------:R-:W-:Y:S01]  /*9bd0*/  @!P0 IMAD.SHL.U32 R5, R138.reuse, 0x40, RZ ;  /* 0x000000408a058824 */ /* 0x040fe200078e00ff */
[CC--:B------:R-:W-:Y:S01]  /*9be0*/  @!P0 LEA R6, P3, R138.reuse, R148.reuse, 0x6 ;  /* 0x000000948a068211 */ /* 0x0c0fe200078630ff */
[----:B------:R-:W-:Y:S01]  /*9bf0*/  @!P0 IMAD.MOV.U32 R149, RZ, RZ, R147 ;  /* 0x000000ffff958224 */ /* 0x000fe200078e0093 */
[C---:B------:R-:W-:Y:S01]  /*9c00*/  @!P0 SHF.L.U64.HI R4, R138.reuse, 0x6, R139 ;  /* 0x000000068a048819 */ /* 0x040fe2000001028b */
[----:B------:R1:W-:Y:S01]  /*9c10*/  @P0 STS.128 [R164+0x1000], RZ ;  /* 0x001000ffa4000388 */ /* 0x0003e20000000c00 */
[----:B------:R-:W-:Y:S01]  /*9c20*/  @!P0 IADD3 R20, P2, P1, R5, R148, R5 ;  /* 0x0000009405148210 */ /* 0x000fe2000795e005 */
[----:B------:R-:W-:Y:S01]  /*9c30*/  BSSY.RECONVERGENT B0, `(.L_x_9025) ;  /* 0x000001b000007945 */ /* 0x000fe20003800200 */
[-C--:B------:R-:W-:Y:S01]  /*9c40*/  @!P0 LEA.HI.X R7, R138, R147.reuse, R139, 0x6, P3 ;  /* 0x000000938a078211 */ /* 0x080fe200018f348b */
        /* <DEDUP_REMOVED lines=25> */
.L_x_9026:
[----:B------:R-:W-:Y:S05]  /*9de0*/  BSYNC.RECONVERGENT B0 ;  /* 0x0000000000007941 */ /* 0x000fea0003800200 */
.L_x_9025:
[----:B------:R-:W0:Y:S02]  /*9df0*/  LDGDEPBAR ;  /* 0x00000000000079af */ /* 0x000e240000000000 */
.L_x_9021:
[----:B------:R-:W-:Y:S05]  /*9e00*/  BSYNC.RECONVERGENT B1 ;  /* 0x0000000000017941 */ /* 0x000fea0003800200 */
.L_x_9020:
[----:B------:R-:W3:Y:S01]  /*9e10*/  LD.E R52, desc[UR4][R2.64+0xdc] ;  /* 0x0000dc0402347980 */ /* 0x000ee2000c101900 */
[----:B------:R-:W-:Y:S02]  /*9e20*/  FMNMX3.FTZ R5, R0, R9, R212, !PT ;  /* 0x0000000900057276 */ /* 0x000fe400078100d4 */
[----:B------:R-:W-:Y:S02]  /*9e30*/  LEA R42, R42, R87, 0x1 ;  /* 0x000000572a2a7211 */ /* 0x000fe400078e08ff */
        /* <DEDUP_REMOVED lines=20> */
[----:B------:R-:W-:Y:S02]  /*9f80*/  FMNMX3.FTZ R5, R41, R18, R16, !PT ;  /* 0x0000001229057276 */ /* 0x000fe40007810010 */
[C---:B------:R-:W-:Y:S02]  /*9f90*/  FSETP.NEU.FTZ.AND P0, PT, R36.reuse, -INF , PT ;  /* 0xff8000002400780b */ /* 0x040fe40003f1d000 */
[----:B------:R-:W-:Y:S02]  /*9fa0*/  FMNMX3.FTZ R5, R5, R14, R12, !PT ;  /* 0x0000000e05057276 */ /* 0x000fe4000781000c */
[----:B------:R-:W-:-:S02]  /*9fb0*/  FSEL R107, R36, RZ, P0 ;  /* 0x000000ff246b7208 */ /* 0x000fc40000000000 */
[----:B------:R-:W-:-:S03]  /*9fc0*/  FMNMX3.FTZ R5, R5, R10, R8, !PT ;  /* 0x0000000a05057276 */ /* 0x000fc60007810008 */
[----:B------:R-:W-:Y:S01]  /*9fd0*/  FADD.FTZ R107, R0, -R107 ;  /* 0x8000006b006b7221 */ /* 0x000fe20000010000 */
        /* <DEDUP_REMOVED lines=17> */
[----:B------:R-:W-:Y:S02]  /*a0f0*/  IADD3 R4, PT, PT, R42, 0x3000, RZ ;  /* 0x000030002a047810 */ /* 0x000fe40007ffe0ff */
[----:B------:R-:W-:-:S04]  /*a100*/  FSETP.NEU.FTZ.AND P1, PT, R37, -INF , PT ;  /* 0xff8000002500780b */ /* 0x000fc80003f3d000 */
[----:B------:R-:W-:-:S05]  /*a110*/  FSEL R0, R37, RZ, P1 ;  /* 0x000000ff25007208 */ /* 0x000fca0000800000 */
[----:B------:R-:W-:Y:S01]  /*a120*/  FADD.FTZ R5, R41, -R0 ;  /* 0x8000000029057221 */ /* 0x000fe20000010000 */
[----:B------:R-:W-:Y:S02]  /*a130*/  IADD3 R0, PT, PT, R42, 0x3020, RZ ;  /* 0x000030202a007810 */ /* 0x000fe40007ffe0ff */
[----:B------:R-:W-:-:S05]  /*a140*/  @P5 IADD3 R0, PT, PT, R4, -0x20, RZ ;  /* 0xffffffe004005810 */ /* 0x000fca0007ffe0ff */
[----:B------:R-:W-:Y:S01]  /*a150*/  LDSM.16.MT88.4 R24, [R0+0x400] ;  /* 0x000400000018783b */ /* 0x000fe20000004200 */
[C---:B---3--:R-:W-:Y:S01]  /*a160*/  FMUL.FTZ R61, R52.reuse, R37 ;  /* 0x00000025343d7220 */ /* 0x048fe20000410000 */
[C---:B------:R-:W-:Y:S01]  /*a170*/  FMUL.FTZ R51, R52.reuse, R36 ;  /* 0x0000002434337220 */ /* 0x040fe20000410000 */
[C---:B------:R-:W-:Y:S01]  /*a180*/  FMUL.FTZ R107, R52.reuse, R107 ;  /* 0x0000006b346b7220 */ /* 0x040fe20000410000 */
[----:B------:R-:W-:Y:S02]  /*a190*/  FMUL.FTZ R109, R52, R5 ;  /* 0x00000005346d7220 */ /* 0x000fe40000410000 */
[----:B------:R-:W-:Y:S01]  /*a1a0*/  FSEL R61, R61, RZ, P1 ;  /* 0x000000ff3d3d7208 */ /* 0x000fe20000800000 */
[----:B--2---:R-:W-:Y:S01]  /*a1b0*/  LDSM.16.MT88.4 R4, [R0] ;  /* 0x000000000004783b */ /* 0x004fe20000004200 */
[----:B------:R-:W-:Y:S01]  /*a1c0*/  FSEL R51, R51, RZ, P0 ;  /* 0x000000ff33337208 */ /* 0x000fe20000000000 */
[----:B------:R-:W1:Y:S01]  /*a1d0*/  MUFU.EX2 R107, R107 ;  /* 0x0000006b006b7308 */ /* 0x000e620000000800 */
[----:B------:R-:W-:Y:S01]  /*a1e0*/  ISETP.GT.U32.AND P0, PT, R43, R146, PT ;  /* 0x000000922b00720c */ /* 0x000fe20003f04070 */
[-CC-:B------:R-:W-:Y:S01]  /*a1f0*/  FFMA.FTZ R116, R18, R52.reuse, -R61.reuse ;  /* 0x0000003412747223 */ /* 0x180fe2000001083d */
[-C--:B------:R-:W-:Y:S01]  /*a200*/  FFMA.FTZ R103, R16, R52.reuse, -R61 ;  /* 0x0000003410677223 */ /* 0x080fe2000001083d */
[-CC-:B------:R-:W-:Y:S01]  /*a210*/  FFMA.FTZ R105, R9, R52.reuse, -R51.reuse ;  /* 0x0000003409697223 */ /* 0x180fe20000010833 */
[----:B------:R-:W2:Y:S01]  /*a220*/  LDSM.16.MT88.4 R16, [R42+0x3000] ;  /* 0x003000002a10783b */ /* 0x000ea20000004200 */
[-CC-:B------:R-:W-:Y:S01]  /*a230*/  FFMA.FTZ R101, R212, R52.reuse, -R51.reuse ;  /* 0x00000034d4657223 */ /* 0x180fe20000010833 */
[-CC-:B------:R-:W-:Y:S01]  /*a240*/  FFMA.FTZ R108, R210, R52.reuse, -R51.reuse ;  /* 0x00000034d26c7223 */ /* 0x180fe20000010833 */
[-C--:B------:R-:W-:Y:S01]  /*a250*/  FFMA.FTZ R97, R208, R52.reuse, -R51 ;  /* 0x00000034d0617223 */ /* 0x080fe20000010833 */
[-CC-:B------:R-:W-:Y:S01]  /*a260*/  FFMA.FTZ R110, R14, R52.reuse, -R61.reuse ;  /* 0x000000340e6e7223 */ /* 0x180fe2000001083d */
[-C--:B------:R-:W-:Y:S01]  /*a270*/  FFMA.FTZ R99, R12, R52.reuse, -R61 ;  /* 0x000000340c637223 */ /* 0x080fe2000001083d */
[----:B------:R-:W-:Y:S01]  /*a280*/  MUFU.EX2 R105, R105 ;  /* 0x0000006900697308 */ /* 0x000fe20000000800 */
[-C--:B------:R-:W-:Y:S01]  /*a290*/  FFMA.FTZ R49, R102, R52.reuse, -R51 ;  /* 0x0000003466317223 */ /* 0x080fe20000010833 */
[-CC-:B------:R-:W-:Y:S01]  /*a2a0*/  FFMA.FTZ R102, R10, R52.reuse, -R61.reuse ;  /* 0x000000340a667223 */ /* 0x180fe2000001083d */
[-C--:B------:R-:W-:Y:S01]  /*a2b0*/  FFMA.FTZ R95, R8, R52.reuse, -R61 ;  /* 0x00000034085f7223 */ /* 0x080fe2000001083d */
[-CC-:B------:R-:W-:Y:S01]  /*a2c0*/  FFMA.FTZ R100, R100, R52.reuse, -R51.reuse ;  /* 0x0000003464647223 */ /* 0x180fe20000010833 */
[-CC-:B------:R-:W-:Y:S01]  /*a2d0*/  FFMA.FTZ R93, R206, R52.reuse, -R51.reuse ;  /* 0x00000034ce5d7223 */ /* 0x180fe20000010833 */
[-C--:B-1----:R-:W-:Y:S01]  /*a2e0*/  FMUL.FTZ R14, R82, R107.reuse ;  /* 0x0000006b520e7220 */ /* 0x082fe20000410000 */
[-C--:B------:R-:W-:Y:S01]  /*a2f0*/  FMUL.FTZ R15, R83, R107.reuse ;  /* 0x0000006b530f7220 */ /* 0x080fe20000410000 */
[----:B------:R-:W1:Y:S01]  /*a300*/  MUFU.EX2 R101, R101 ;  /* 0x0000006500657308 */ /* 0x000e620000000800 */
[-C--:B------:R-:W-:Y:S01]  /*a310*/  FMUL.FTZ R78, R78, R107.reuse ;  /* 0x0000006b4e4e7220 */ /* 0x080fe20000410000 */
[-C--:B------:R-:W-:Y:S01]  /*a320*/  FMUL.FTZ R79, R79, R107.reuse ;  /* 0x0000006b4f4f7220 */ /* 0x080fe20000410000 */
[-CC-:B------:R-:W-:Y:S01]  /*a330*/  FFMA.FTZ R96, R96, R52.reuse, -R51.reuse ;  /* 0x0000003460607223 */ /* 0x180fe20000010833 */
[-C--:B------:R-:W-:Y:S01]  /*a340*/  FFMA.FTZ R91, R204, R52.reuse, -R51 ;  /* 0x00000034cc5b7223 */ /* 0x080fe20000010833 */
[-C--:B------:R-:W-:Y:S01]  /*a350*/  FFMA.FTZ R184, R184, R52.reuse, -R61 ;  /* 0x00000034b8b87223 */ /* 0x080fe2000001083d */
[-C--:B------:R-:W-:Y:S01]  /*a360*/  FMUL.FTZ R30, R74, R107.reuse ;  /* 0x0000006b4a1e7220 */ /* 0x080fe20000410000 */
[-C--:B------:R-:W-:Y:S01]  /*a370*/  FMUL.FTZ R31, R75, R107.reuse ;  /* 0x0000006b4b1f7220 */ /* 0x080fe20000410000 */
[----:B------:R-:W-:Y:S01]  /*a380*/  MUFU.EX2 R108, R108 ;  /* 0x0000006c006c7308 */ /* 0x000fe20000000800 */
[-C--:B------:R-:W-:Y:S01]  /*a390*/  FMUL.FTZ R70, R70, R107.reuse ;  /* 0x0000006b46467220 */ /* 0x080fe20000410000 */
[----:B------:R-:W-:Y:S01]  /*a3a0*/  FMUL.FTZ R71, R71, R107 ;  /* 0x0000006b47477220 */ /* 0x000fe20000410000 */
        /* <DEDUP_REMOVED lines=9> */
[-C--:B------:R-:W-:Y:S01]  /*a440*/  FFMA.FTZ R67, R198, R52.reuse, -R51 ;  /* 0x00000034c6437223 */ /* 0x080fe20000010833 */
[-C--:B------:R-:W-:Y:S01]  /*a450*/  FFMA.FTZ R180, R180, R52.reuse, -R61 ;  /* 0x00000034b4b47223 */ /* 0x080fe2000001083d */
[-CC-:B------:R-:W-:Y:S01]  /*a460*/  FFMA.FTZ R65, R196, R52.reuse, -R51.reuse ;  /* 0x00000034c4417223 */ /* 0x180fe20000010833 */
        /* <DEDUP_REMOVED lines=8> */
[----:B------:R-:W-:Y:S01]  /*a4f0*/  FFMA.FTZ R46, R44, R52, -R51 ;  /* 0x000000342c2e7223 */ /* 0x000fe20000010833 */
[----:B------:R-:W1:Y:S01]  /*a500*/  MUFU.EX2 R103, R103 ;  /* 0x0000006700677308 */ /* 0x000e620000000800 */
[----:B---3--:R-:W-:Y:S01]  /*a510*/  F2FP.BF16.F32.PACK_AB R11, R97, R108 ;  /* 0x0000006c610b723e */ /* 0x008fe200000010ff */
[-CC-:B------:R-:W-:Y:S01]  /*a520*/  FFMA.FTZ R82, R126, R52.reuse, -R61.reuse ;  /* 0x000000347e527223 */ /* 0x180fe2000001083d */
[-C--:B------:R-:W-:Y:S01]  /*a530*/  FFMA.FTZ R83, R124, R52.reuse, -R61 ;  /* 0x000000347c537223 */ /* 0x080fe2000001083d */
[----:B------:R-:W-:Y:S01]  /*a540*/  FFMA.FTZ R166, R166, R107, R105 ;  /* 0x0000006ba6a67223 */ /* 0x000fe20000010069 */
        /* <DEDUP_REMOVED lines=8> */
[----:B------:R-:W-:Y:S01]  /*a5d0*/  FADD.FTZ R108, R108, R101 ;  /* 0x000000656c6c7221 */ /* 0x000fe20000010000 */
[-C--:B------:R-:W-:Y:S01]  /*a5e0*/  FFMA.FTZ R56, R56, R52.reuse, -R61 ;  /* 0x0000003438387223 */ /* 0x080fe2000001083d */
[--C-:B------:R-:W-:Y:S01]  /*a5f0*/  FFMA.FTZ R41, R178, R52, -R51.reuse ;  /* 0x00000034b2297223 */ /* 0x100fe20000010833 */
[----:B------:R-:W3:Y:S01]  /*a600*/  MUFU.EX2 R99, R99 ;  /* 0x0000006300637308 */ /* 0x000ee20000000800 */
[----:B-1----:R-:W-:Y:S01]  /*a610*/  F2FP.BF16.F32.PACK_AB R8, R103, R116 ;  /* 0x000000746708723e */ /* 0x002fe200000010ff */
[-C--:B------:R-:W-:Y:S01]  /*a620*/  FFMA.FTZ R120, R168, R52.reuse, -R51 ;  /* 0x00000034a8787223 */ /* 0x080fe20000010833 */
[-CC-:B------:R-:W-:Y:S01]  /*a630*/  FFMA.FTZ R66, R66, R52.reuse, -R61.reuse ;  /* 0x0000003442427223 */ /* 0x180fe2000001083d */
[-C--:B------:R-:W-:Y:S01]  /*a640*/  FFMA.FTZ R57, R57, R52.reuse, -R61 ;  /* 0x0000003439397223 */ /* 0x080fe2000001083d */
[-CC-:B------:R-:W-:Y:S01]  /*a650*/  FFMA.FTZ R111, R130, R52.reuse, -R51.reuse ;  /* 0x00000034826f7223 */ /* 0x180fe20000010833 */
[----:B------:R-:W-:Y:S01]  /*a660*/  FFMA.FTZ R90, R114, R52, -R51 ;  /* 0x00000034725a7223 */ /* 0x000fe20000010833 */
[----:B------:R-:W-:Y:S01]  /*a670*/  @P0 IADD3 R113, PT, PT, R113, -0x3, RZ ;  /* 0xfffffffd71710810 */ /* 0x000fe20007ffe0ff */
[----:B------:R-:W1:Y:S08]  /*a680*/  MUFU.EX2 R109, R109 ;  /* 0x0000006d006d7308 */ /* 0x000e700000000800 */
[----:B------:R-:W-:Y:S01]  /*a690*/  MUFU.EX2 R100, R100 ;  /* 0x0000006400647308 */ /* 0x000fe20000000800 */
[----:B---3--:R-:W-:-:S07]  /*a6a0*/  F2FP.BF16.F32.PACK_AB R10, R99, R110 ;  /* 0x0000006e630a723e */ /* 0x008fce00000010ff */
[----:B------:R-:W3:Y:S01]  /*a6b0*/  MUFU.EX2 R93, R93 ;  /* 0x0000005d005d7308 */ /* 0x000ee20000000800 */
[-C--:B-1----:R-:W-:Y:S01]  /*a6c0*/  FMUL.FTZ R12, R80, R109.reuse ;  /* 0x0000006d500c7220 */ /* 0x082fe20000410000 */
[-C--:B------:R-:W-:Y:S01]  /*a6d0*/  FMUL.FTZ R13, R81, R109.reuse ;  /* 0x0000006d510d7220 */ /* 0x080fe20000410000 */
[-C--:B------:R-:W-:Y:S01]  /*a6e0*/  FMUL.FTZ R76, R76, R109.reuse ;  /* 0x0000006d4c4c7220 */ /* 0x080fe20000410000 */
[-C--:B------:R-:W-:Y:S01]  /*a6f0*/  FMUL.FTZ R77, R77, R109.reuse ;  /* 0x0000006d4d4d7220 */ /* 0x080fe20000410000 */
[-CC-:B------:R-:W-:Y:S01]  /*a700*/  FFMA.FTZ R80, R186, R52.reuse, -R61.reuse ;  /* 0x00000034ba507223 */ /* 0x180fe2000001083d */
[-C--:B------:R-:W-:Y:S01]  /*a710*/  FMUL.FTZ R28, R72, R109.reuse ;  /* 0x0000006d481c7220 */ /* 0x080fe20000410000 */
[-C--:B------:R-:W-:Y:S01]  /*a720*/  FMUL.FTZ R29, R73, R109.reuse ;  /* 0x0000006d491d7220 */ /* 0x080fe20000410000 */
[----:B------:R-:W-:Y:S01]  /*a730*/  MUFU.EX2 R96, R96 ;  /* 0x0000006000607308 */ /* 0x000fe20000000800 */
[C---:B--2---:R-:W-:Y:S01]  /*a740*/  HMMA.16816.F32.BF16 R12, R8.reuse, R16, R12 ;  /* 0x00000010080c723c */ /* 0x044fe2000004180c */
[-C--:B------:R-:W-:Y:S01]  /*a750*/  FMUL.FTZ R68, R68, R109.reuse ;  /* 0x0000006d44447220 */ /* 0x080fe20000410000 */
[-C--:B------:R-:W-:Y:S01]  /*a760*/  FMUL.FTZ R69, R69, R109.reuse ;  /* 0x0000006d45457220 */ /* 0x080fe20000410000 */
[-CC-:B------:R-:W-:Y:S01]  /*a770*/  FFMA.FTZ R72, R182, R52.reuse, -R61.reuse ;  /* 0x00000034b6487223 */ /* 0x180fe2000001083d */
[-CC-:B------:R-:W-:Y:S01]  /*a780*/  FFMA.FTZ R73, R136, R52.reuse, -R61.reuse ;  /* 0x0000003488497223 */ /* 0x180fe2000001083d */
[-CC-:B------:R-:W-:Y:S01]  /*a790*/  FFMA.FTZ R81, R106, R52.reuse, -R61.reuse ;  /* 0x000000346a517223 */ /* 0x180fe2000001083d */
[----:B------:R-:W-:Y:S01]  /*a7a0*/  FFMA.FTZ R106, R104, R52, -R61 ;  /* 0x00000034686a7223 */ /* 0x000fe2000001083d */
[----:B------:R-:W1:Y:S01]  /*a7b0*/  MUFU.EX2 R91, R91 ;  /* 0x0000005b005b7308 */ /* 0x000e620000000800 */
[----:B------:R-:W-:Y:S01]  /*a7c0*/  HMMA.16816.F32.BF16 R16, R8, R18, R76 ;  /* 0x000000120810723c */ /* 0x000fe2000004184c */
[----:B---3--:R-:W-:Y:S01]  /*a7d0*/  F2FP.BF16.F32.PACK_AB R33, R93, R100 ;  /* 0x000000645d21723e */ /* 0x008fe200000010ff */
[----:B------:R-:W-:Y:S01]  /*a7e0*/  FFMA.FTZ R116, R167, R109, R116 ;  /* 0x0000006da7747223 */ /* 0x000fe20000010074 */
[----:B------:R-:W-:-:S03]  /*a7f0*/  FFMA.FTZ R104, R128, R52, -R51 ;  /* 0x0000003480687223 */ /* 0x000fc60000010833 */
[----:B------:R-:W-:Y:S01]  /*a800*/  FADD.FTZ R103, R103, R116 ;  /* 0x0000007467677221 */ /* 0x000fe20000010000 */
[----:B------:R-:W-:Y:S01]  /*a810*/  MUFU.EX2 R102, R102 ;  /* 0x0000006600667308 */ /* 0x000fe20000000800 */
[----:B------:R-:W-:Y:S02]  /*a820*/  HMMA.16816.F32.BF16 R28, R8, R4, R28 ;  /* 0x00000004081c723c */ /* 0x000fe4000004181c */
[----:B------:R-:W-:-:S04]  /*a830*/  FADD.FTZ R110, R110, R103 ;  /* 0x000000676e6e7221 */ /* 0x000fc80000010000 */
[----:B------:R-:W-:Y:S01]  /*a840*/  FADD.FTZ R99, R99, R110 ;  /* 0x0000006e63637221 */ /* 0x000fe20000010000 */
[----:B------:R-:W2:Y:S01]  /*a850*/  MUFU.EX2 R95, R95 ;  /* 0x0000005f005f7308 */ /* 0x000ea20000000800 */
[----:B------:R-:W-:Y:S01]  /*a860*/  HMMA.16816.F32.BF16 R8, R8, R6, R68 ;  /* 0x000000060808723c */ /* 0x000fe20000041844 */
[----:B------:R-:W3:Y:S01]  /*a870*/  LDSM.16.MT88.4 R4, [R42+0x3800] ;  /* 0x003800002a04783b */ /* 0x000ee20000004200 */
[----:B-1----:R-:W-:Y:S01]  /*a880*/  F2FP.BF16.F32.PACK_AB R35, R91, R96 ;  /* 0x000000605b23723e */ /* 0x002fe200000010ff */
[-CC-:B------:R-:W-:Y:S01]  /*a890*/  FFMA.FTZ R68, R176, R52.reuse, -R61.reuse ;  /* 0x00000034b0447223 */ /* 0x180fe2000001083d */
[-CC-:B------:R-:W-:Y:S01]  /*a8a0*/  FFMA.FTZ R71, R174, R52.reuse, -R61.reuse ;  /* 0x00000034ae477223 */ /* 0x180fe2000001083d */
[----:B------:R-:W-:Y:S02]  /*a8b0*/  FFMA.FTZ R70, R172, R52, -R61 ;  /* 0x00000034ac467223 */ /* 0x000fe4000001083d */
        /* <DEDUP_REMOVED lines=15> */
[C---:B------:R-:W-:Y:S02]  /*a9b0*/  HMMA.16816.F32.BF16 R28, R32.reuse, R24, R28 ;  /* 0x00000018201c723c */ /* 0x040fe4000004181c */
        /* <DEDUP_REMOVED lines=8> */
[----:B---3--:R-:W-:Y:S01]  /*aa40*/  F2FP.BF16.F32.PACK_AB R32, R69, R72 ;  /* 0x000000484520723e */ /* 0x008fe200000010ff */
[----:B------:R-:W-:-:S02]  /*aa50*/  FADD.FTZ R72, R72, R77 ;  /* 0x0000004d48487221 */ /* 0x000fc40000010000 */
[----:B------:R-:W-:Y:S02]  /*aa60*/  LDSM.16.MT88.4 R76, [R42+0x4c00] ;  /* 0x004c00002a4c783b */ /* 0x000fe40000004200 */
        /* <DEDUP_REMOVED lines=10> */
[----:B------:R-:W4:Y:S06]  /*ab10*/  LDSM.16.MT88.4 R4, [R0+0xc00] ;  /* 0x000c00000004783b */ /* 0x000f2c0000004200 */
        /* <DEDUP_REMOVED lines=13> */
[C---:B-----5:R-:W-:Y:S01]  /*abf0*/  HMMA.16816.F32.BF16 R12, R32.reuse, R8, R12 ;  /* 0x00000008200c723c */ /* 0x060fe2000004180c */
[----:B------:R-:W-:Y:S07]  /*ac00*/  MUFU.EX2 R49, R49 ;  /* 0x0000003100317308 */ /* 0x000fee0000000800 */
[C---:B------:R-:W-:Y:S01]  /*ac10*/  HMMA.16816.F32.BF16 R16, R32.reuse, R10, R16 ;  /* 0x0000000a2010723c */ /* 0x040fe20000041810 */
[----:B------:R-:W2:Y:S01]  /*ac20*/  LDSM.16.MT88.4 R8, [R0+0x1000] ;  /* 0x001000000008783b */ /* 0x000ea20000004200 */
[----:B------:R-:W5:Y:S06]  /*ac30*/  MUFU.EX2 R46, R46 ;  /* 0x0000002e002e7308 */ /* 0x000f6c0000000800 */
[C---:B----4-:R-:W-:Y:S02]  /*ac40*/  HMMA.16816.F32.BF16 R28, R32.reuse, R4, R28 ;  /* 0x00000004201c723c */ /* 0x050fe4000004181c */
[----:B------:R-:W-:Y:S06]  /*ac50*/  MUFU.EX2 R82, R82 ;  /* 0x0000005200527308 */ /* 0x000fec0000000800 */
[----:B------:R-:W-:Y:S01]  /*ac60*/  HMMA.16816.F32.BF16 R24, R32, R6, R24 ;  /* 0x000000062018723c */ /* 0x000fe20000041818 */
[----:B-1----:R-:W-:Y:S01]  /*ac70*/  F2FP.BF16.F32.PACK_AB R33, R50, R59 ;  /* 0x0000003b3221723e */ /* 0x002fe200000010ff */
[----:B------:R-:W1:Y:S01]  /*ac80*/  MUFU.EX2 R83, R83 ;  /* 0x0000005300537308 */ /* 0x000e620000000800 */
[----:B-----5:R-:W-:Y:S01]  /*ac90*/  F2FP.BF16.F32.PACK_AB R35, R46, R49 ;  /* 0x000000312e23723e */ /* 0x020fe200000010ff */
[----:B------:R-:W-:Y:S06]  /*aca0*/  LDSM.16.MT88.4 R4, [R42+0x4400] ;  /* 0x004400002a04783b */ /* 0x000fec0000004200 */
[----:B------:R-:W-:Y:S08]  /*acb0*/  MUFU.EX2 R81, R81 ;  /* 0x0000005100517308 */ /* 0x000ff00000000800 */
[----:B------:R-:W4:Y:S01]  /*acc0*/  MUFU.EX2 R106, R106 ;  /* 0x0000006a006a7308 */ /* 0x000f220000000800 */
[----:B-1----:R-:W-:-:S07]  /*acd0*/  F2FP.BF16.F32.PACK_AB R32, R83, R82 ;  /* 0x000000525320723e */ /* 0x002fce00000010ff */
[----:B------:R-:W-:Y:S08]  /*ace0*/  MUFU.EX2 R47, R47 ;  /* 0x0000002f002f7308 */ /* 0x000ff00000000800 */
[----:B------:R-:W1:Y:S01]  /*acf0*/  MUFU.EX2 R44, R44 ;  /* 0x0000002c002c7308 */ /* 0x000e620000000800 */
[----:B----4-:R-:W-:-:S07]  /*ad00*/  F2FP.BF16.F32.PACK_AB R34, R106, R81 ;  /* 0x000000516a22723e */ /* 0x010fce00000010ff */
[C---:B---3--:R-:W-:Y:S01]  /*ad10*/  HMMA.16816.F32.BF16 R12, R32.reuse, R20, R12 ;  /* 0x00000014200c723c */ /* 0x048fe2000004180c */
[----:B------:R-:W-:Y:S07]  /*ad20*/  MUFU.EX2 R45, R45 ;  /* 0x0000002d002d7308 */ /* 0x000fee0000000800 */
[C---:B------:R-:W-:Y:S01]  /*ad30*/  HMMA.16816.F32.BF16 R16, R32.reuse, R22, R16 ;  /* 0x000000162010723c */ /* 0x040fe20000041810 */
[----:B------:R-:W3:Y:S01]  /*ad40*/  LDSM.16.MT88.4 R20, [R0+0x1400] ;  /* 0x001400000014783b */ /* 0x000ee20000004200 */
[----:B------:R-:W4:Y:S06]  /*ad50*/  MUFU.EX2 R40, R40 ;  /* 0x0000002800287308 */ /* 0x000f2c0000000800 */
[C---:B--2---:R-:W-:Y:S01]  /*ad60*/  HMMA.16816.F32.BF16 R28, R32.reuse, R8, R28 ;  /* 0x00000008201c723c */ /* 0x044fe2000004181c */
[----:B-1----:R-:W-:Y:S01]  /*ad70*/  F2FP.BF16.F32.PACK_AB R9, R44, R47 ;  /* 0x0000002f2c09723e */ /* 0x002fe200000010ff */
[----:B------:R-:W-:Y:S06]  /*ad80*/  MUFU.EX2 R117, R117 ;  /* 0x0000007500757308 */ /* 0x000fec0000000800 */
[----:B------:R-:W-:Y:S01]  /*ad90*/  HMMA.16816.F32.BF16 R24, R32, R10, R24 ;  /* 0x0000000a2018723c */ /* 0x000fe20000041818 */
[----:B------:R-:W-:Y:S01]  /*ada0*/  FADD.FTZ R33, R97, R108 ;  /* 0x0000006c61217221 */ /* 0x000fe20000010000 */
[----:B------:R-:W1:Y:S01]  /*adb0*/  MUFU.EX2 R92, R92 ;  /* 0x0000005c005c7308 */ /* 0x000e620000000800 */
[----:B----4-:R-:W-:Y:S01]  /*adc0*/  F2FP.BF16.F32.PACK_AB R11, R40, R45 ;  /* 0x0000002d280b723e */ /* 0x010fe200000010ff */
[----:B------:R-:W-:Y:S01]  /*add0*/  FFMA.FTZ R97, R60, R52, -R61 ;  /* 0x000000343c617223 */ /* 0x000fe2000001083d */
[----:B------:R-:W-:-:S02]  /*ade0*/  FADD.FTZ R100, R100, R33 ;  /* 0x0000002164647221 */ /* 0x000fc40000010000 */
[----:B------:R-:W2:Y:S02]  /*adf0*/  LDSM.16.MT88.4 R32, [R42+0x4800] ;  /* 0x004800002a20783b */ /* 0x000ea40000004200 */
[----:B------:R-:W-:Y:S01]  /*ae00*/  FADD.FTZ R93, R93, R100 ;  /* 0x000000645d5d7221 */ /* 0x000fe20000010000 */
[----:B------:R-:W-:Y:S03]  /*ae10*/  MUFU.EX2 R88, R88 ;  /* 0x0000005800587308 */ /* 0x000fe60000000800 */
        /* <DEDUP_REMOVED lines=11> */
[----:B------:R-:W-:-:S04]  /*aed0*/  FADD.FTZ R65, R65, R60 ;  /* 0x0000003c41417221 */ /* 0x000fc80000010000 */
[----:B------:R-:W-:Y:S01]  /*aee0*/  FADD.FTZ R62, R62, R65 ;  /* 0x000000413e3e7221 */ /* 0x000fe20000010000 */
[----:B---3--:R-:W-:Y:S01]  /*aef0*/  HMMA.16816.F32.BF16 R28, R8, R20, R28 ;  /* 0x00000014081c723c */ /* 0x008fe2000004181c */
[----:B------:R3:W-:Y:S01]  /*af00*/  MUFU.EX2 R20, R56 ;  /* 0x0000003800147308 */ /* 0x0007e20000000800 */
[----:B------:R-:W-:Y:S01]  /*af10*/  FFMA.FTZ R21, R55, R52, -R61 ;  /* 0x0000003437157223 */ /* 0x000fe2000001083d */
[----:B------:R-:W-:-:S04]  /*af20*/  FADD.FTZ R63, R63, R62 ;  /* 0x0000003e3f3f7221 */ /* 0x000fc80000010000 */
[----:B------:R-:W-:Y:S01]  /*af30*/  FADD.FTZ R54, R54, R63 ;  /* 0x0000003f36367221 */ /* 0x000fe20000010000 */
[----:B------:R-:W-:Y:S01]  /*af40*/  HMMA.16816.F32.BF16 R12, R8, R4, R12 ;  /* 0x00000004080c723c */ /* 0x000fe2000004180c */
[----:B------:R-:W-:Y:S02]  /*af50*/  MUFU.EX2 R41, R41 ;  /* 0x0000002900297308 */ /* 0x000fe40000000800 */
[----:B------:R-:W-:-:S04]  /*af60*/  FADD.FTZ R59, R59, R54 ;  /* 0x000000363b3b7221 */ /* 0x000fc80000010000 */
[----:B------:R-:W-:Y:S01]  /*af70*/  FADD.FTZ R50, R50, R59 ;  /* 0x0000003b32327221 */ /* 0x000fe20000010000 */
[C---:B------:R-:W-:Y:S01]  /*af80*/  HMMA.16816.F32.BF16 R16, R8.reuse, R6, R16 ;  /* 0x000000060810723c */ /* 0x040fe20000041810 */
[----:B------:R-:W4:Y:S01]  /*af90*/  LDSM.16.MT88.4 R4, [R0+0x1800] ;  /* 0x001800000004783b */ /* 0x000f220000004200 */
[----:B---3--:R-:W-:Y:S01]  /*afa0*/  FADD.FTZ R56, R70, R71 ;  /* 0x0000004746387221 */ /* 0x008fe20000010000 */
[----:B------:R-:W3:Y:S01]  /*afb0*/  MUFU.EX2 R120, R120 ;  /* 0x0000007800787308 */ /* 0x000ee20000000800 */
[----:B------:R-:W-:Y:S01]  /*afc0*/  FADD.FTZ R49, R49, R50 ;  /* 0x0000003231317221 */ /* 0x000fe20000010000 */
[----:B------:R5:W4:Y:S01]  /*afd0*/  LDSM.16.MT88.4 R68, [R0+0x1c00] ;  /* 0x001c00000044783b */ /* 0x000b220000004200 */
        /* <DEDUP_REMOVED lines=8> */
[-C--:B------:R-:W-:Y:S01]  /*b060*/  FFMA.FTZ R22, R58, R52.reuse, -R61 ;  /* 0x000000343a167223 */ /* 0x080fe2000001083d */
[----:B------:R-:W-:Y:S01]  /*b070*/  FADD.FTZ R44, R44, R47 ;  /* 0x0000002f2c2c7221 */ /* 0x000fe20000010000 */
[----:B------:R-:W-:Y:S01]  /*b080*/  FFMA.FTZ R23, R64, R52, -R61 ;  /* 0x0000003440177223 */ /* 0x000fe2000001083d */
[----:B------:R-:W-:Y:S01]  /*b090*/  FADD.FTZ R82, R82, R73 ;  /* 0x0000004952527221 */ /* 0x000fe20000010000 */
[----:B------:R-:W1:Y:S01]  /*b0a0*/  MUFU.EX2 R97, R97 ;  /* 0x0000006100617308 */ /* 0x000e620000000800 */
[----:B---3--:R-:W-:Y:S01]  /*b0b0*/  F2FP.BF16.F32.PACK_AB R11, R120, R41 ;  /* 0x00000029780b723e */ /* 0x008fe200000010ff */
[----:B------:R-:W-:Y:S01]  /*b0c0*/  FADD.FTZ R45, R45, R44 ;  /* 0x0000002c2d2d7221 */ /* 0x000fe20000010000 */
[----:B------:R-:W-:-:S03]  /*b0d0*/  FADD.FTZ R82, R83, R82 ;  /* 0x0000005253527221 */ /* 0x000fc60000010000 */
[----:B------:R-:W-:Y:S01]  /*b0e0*/  FADD.FTZ R40, R40, R45 ;  /* 0x0000002d28287221 */ /* 0x000fe20000010000 */
[----:B------:R-:W-:Y:S01]  /*b0f0*/  FADD.FTZ R81, R81, R82 ;  /* 0x0000005251517221 */ /* 0x000fe20000010000 */
[----:B------:R-:W3:Y:S01]  /*b100*/  MUFU.EX2 R57, R57 ;  /* 0x0000003900397308 */ /* 0x000ee20000000800 */
[-C--:B-----5:R-:W-:Y:S01]  /*b110*/  MOV R0, R36.reuse ;  /* 0x0000002400007202 */ /* 0x0a0fe20000000f00 */
[----:B------:R-:W-:Y:S01]  /*b120*/  FADD.FTZ R39, R39, R40 ;  /* 0x0000002827277221 */ /* 0x000fe20000010000 */
[----:B------:R-:W-:Y:S01]  /*b130*/  FADD.FTZ R106, R106, R81 ;  /* 0x000000516a6a7221 */ /* 0x000fe20000010000 */
[----:B------:R-:W-:Y:S02]  /*b140*/  @P0 MOV R0, R36 ;  /* 0x0000002400000202 */ /* 0x000fe40000000f00 */
        /* <DEDUP_REMOVED lines=8> */
[----:B------:R-:W1:Y:S01]  /*b1d0*/  MUFU.EX2 R111, R111 ;  /* 0x0000006f006f7308 */ /* 0x000e620000000800 */
[----:B---3--:R-:W-:Y:S02]  /*b1e0*/  F2FP.BF16.F32.PACK_AB R10, R20, R57 ;  /* 0x00000039140a723e */ /* 0x008fe400000010ff */
[----:B------:R-:W-:-:S04]  /*b1f0*/  FADD.FTZ R121, R121, R88 ;  /* 0x0000005879797221 */ /* 0x000fc80000010000 */
[----:B------:R-:W-:Y:S01]  /*b200*/  FADD.FTZ R66, R66, R121 ;  /* 0x0000007942427221 */ /* 0x000fe20000010000 */
[----:B--2---:R-:W-:Y:S01]  /*b210*/  HMMA.16816.F32.BF16 R12, R8, R32, R12 ;  /* 0x00000020080c723c */ /* 0x004fe2000004180c */
[-C--:B------:R-:W-:Y:S01]  /*b220*/  FFMA.FTZ R32, R53, R52.reuse, -R61 ;  /* 0x0000003435207223 */ /* 0x080fe2000001083d */
[----:B------:R-:W-:Y:S01]  /*b230*/  FFMA.FTZ R33, R48, R52, -R51 ;  /* 0x0000003430217223 */ /* 0x000fe20000010833 */
[----:B------:R-:W-:Y:S01]  /*b240*/  MUFU.EX2 R21, R21 ;  /* 0x0000001500157308 */ /* 0x000fe20000000800 */
[----:B------:R-:W-:-:S04]  /*b250*/  FADD.FTZ R66, R97, R66 ;  /* 0x0000004261427221 */ /* 0x000fc80000010000 */
[C---:B----4-:R-:W-:Y:S01]  /*b260*/  HMMA.16816.F32.BF16 R28, R8.reuse, R4, R28 ;  /* 0x00000004081c723c */ /* 0x050fe2000004181c */
[----:B------:R-:W-:Y:S01]  /*b270*/  FADD.FTZ R57, R57, R66 ;  /* 0x0000004239397221 */ /* 0x000fe20000010000 */
[C---:B-1----:R-:W-:Y:S01]  /*b280*/  F2FP.BF16.F32.PACK_AB R5, R111.reuse, R104 ;  /* 0x000000686f05723e */ /* 0x042fe200000010ff */
[----:B------:R-:W1:Y:S01]  /*b290*/  MUFU.EX2 R22, R22 ;  /* 0x0000001600167308 */ /* 0x000e620000000800 */
[----:B------:R-:W-:Y:S01]  /*b2a0*/  FADD.FTZ R104, R104, R41 ;  /* 0x0000002968687221 */ /* 0x000fe20000010000 */
[----:B------:R-:W-:Y:S01]  /*b2b0*/  FADD.FTZ R20, R20, R57 ;  /* 0x0000003914147221 */ /* 0x000fe20000010000 */
[-C--:B------:R-:W-:Y:S02]  /*b2c0*/  MOV R41, R37.reuse ;  /* 0x0000002500297202 */ /* 0x080fe40000000f00 */
[C---:B------:R-:W-:Y:S01]  /*b2d0*/  HMMA.16816.F32.BF16 R16, R8.reuse, R34, R16 ;  /* 0x000000220810723c */ /* 0x040fe20000041810 */
[----:B------:R-:W-:Y:S01]  /*b2e0*/  FADD.FTZ R111, R111, R104 ;  /* 0x000000686f6f7221 */ /* 0x000fe20000010000 */
[----:B------:R-:W-:Y:S01]  /*b2f0*/  @P0 MOV R41, R37 ;  /* 0x0000002500290202 */ /* 0x000fe20000000f00 */
[----:B------:R-:W-:Y:S05]  /*b300*/  MUFU.EX2 R90, R90 ;  /* 0x0000005a005a7308 */ /* 0x000fea0000000800 */
[----:B------:R-:W-:Y:S03]  /*b310*/  HMMA.16816.F32.BF16 R24, R8, R6, R24 ;  /* 0x000000060818723c */ /* 0x000fe60000041818 */
[----:B------:R-:W-:Y:S01]  /*b320*/  MUFU.EX2 R23, R23 ;  /* 0x0000001700177308 */ /* 0x000fe20000000800 */
[----:B-1----:R-:W-:Y:S01]  /*b330*/  F2FP.BF16.F32.PACK_AB R4, R22, R21 ;  /* 0x000000151604723e */ /* 0x002fe200000010ff */
[----:B------:R-:W-:-:S04]  /*b340*/  FADD.FTZ R21, R21, R20 ;  /* 0x0000001415157221 */ /* 0x000fc80000010000 */
[----:B------:R-:W-:Y:S02]  /*b350*/  FADD.FTZ R22, R22, R21 ;  /* 0x0000001516167221 */ /* 0x000fe40000010000 */
[----:B------:R-:W1:Y:S08]  /*b360*/  MUFU.EX2 R32, R32 ;  /* 0x0000002000207308 */ /* 0x000e700000000800 */
        /* <DEDUP_REMOVED lines=13> */
.L_x_9016:
[----:B------:R-:W-:-:S07]  /*b440*/  IADD3 R113, PT, PT, R43, -0x1, RZ ;  /* 0xffffffff2b717810 */ /* 0x000fce0007ffe0ff */
.L_x_9027:
[----:B------:R-:W-:Y:S05]  /*b450*/  BSYNC B2 ;  /* 0x0000000000027941 */ /* 0x000fea0003800000 */
.L_x_9015:
[----:B------:R-:W-:-:S13]  /*b460*/  ISETP.GE.AND P0, PT, R113, R146, PT ;  /* 0x000000927100720c */ /* 0x000fda0003f06270 */
[----:B------:R-:W-:Y:S05]  /*b470*/  @!P0 BRA `(.L_x_9028) ;  /* 0x0000004400b88947 */ /* 0x000fea0003800000 */
[----:B------:R-:W-:Y:S01]  /*b480*/  IADD3 R85, PT, PT, R85, R115, R84 ;  /* 0x0000007355557210 */ /* 0x000fe20007ffe054 */
[----:B------:R-:W-:Y:S01]  /*b490*/  IMAD.SHL.U32 R170, R113, 0x80, RZ ;  /* 0x0000008071aa7824 */ /* 0x000fe200078e00ff */
[----:B------:R-:W-:Y:S01]  /*b4a0*/  ISETP.NE.U32.AND P3, PT, R162, RZ, PT ;  /* 0x000000ffa200720c */ /* 0x000fe20003f65070 */
[----:B------:R-:W-:Y:S01]  /*b4b0*/  IMAD.MOV.U32 R86, RZ, RZ, R0 ;  /* 0x000000ffff567224 */ /* 0x000fe200078e0000 */
[----:B------:R-:W-:Y:S01]  /*b4c0*/  IADD3 R112, PT, PT, -R119, R85, -R112 ;  /* 0x0000005577707210 */ /* 0x000fe20007ffe970 */
[----:B------:R-:W-:Y:S01]  /*b4d0*/  IMAD.MOV.U32 R85, RZ, RZ, R41 ;  /* 0x000000ffff557224 */ /* 0x000fe200078e0029 */
[----:B------:R-:W-:Y:S01]  /*b4e0*/  LOP3.LUT R173, R170, 0x40, R119, 0xfe, !PT ;  /* 0x00000040aaad7812 */ /* 0x000fe200078efe77 */
[----:B------:R-:W-:Y:S01]  /*b4f0*/  VIADD R171, R113, 0x1 ;  /* 0x0000000171ab7836 */ /* 0x000fe20000000000 */
[----:B------:R-:W-:Y:S01]  /*b500*/  IADD3 R172, PT, PT, R112, -0x39, -R170 ;  /* 0xffffffc770ac7810 */ /* 0x000fe20007ffe8aa */
[----:B------:R-:W-:Y:S01]  /*b510*/  VIADD R170, R170, 0x80 ;  /* 0x00000080aaaa7836 */ /* 0x000fe20000000000 */
[----:B------:R-:W-:-:S02]  /*b520*/  ISETP.NE.AND.EX P3, PT, R163, RZ, PT, P3 ;  /* 0x000000ffa300720c */ /* 0x000fc40003f65330 */
[----:B------:R-:W-:Y:S02]  /*b530*/  VIADDMNMX R168, R118, 0x8, RZ, !PT ;  /* 0x0000000876a87846 */ /* 0x000fe400078001ff */
[----:B------:R-:W-:-:S09]  /*b540*/  VIMNMX R169, PT, PT, RZ, R118, !PT ;  /* 0x00000076ffa97248 */ /* 0x000fd20007fe0100 */
.L_x_9035:
[----:B------:R-:W-:Y:S01]  /*b550*/  MOV R9, 0x400 ;  /* 0x0000040000097802 */ /* 0x000fe20000000f00 */
[----:B------:R-:W-:Y:S04]  /*b560*/  DEPBAR.LE SB0, 0x0 ;  /* 0x000080000000791a */ /* 0x000fe80000000000 */
[----:B------:R-:W-:Y:S05]  /*b570*/  WARPSYNC.ALL ;  /* 0x0000000000007948 */ /* 0x000fea0003800000 */
[----:B------:R-:W-:Y:S01]  /*b580*/  BAR.SYNC.DEFER_BLOCKING 0x0 ;  /* 0x0000000000007b1d */ /* 0x000fe20000010000 */
[----:B------:R-:W-:Y:S02]  /*b590*/  @!P3 IMAD.MOV.U32 R11, RZ, RZ, RZ ;  /* 0x000000ffff0bb224 */ /* 0x000fe400078e00ff */
[----:B------:R-:W-:Y:S03]  /*b5a0*/  IMAD.SHL.U32 R149, R140, 0x40, RZ ;  /* 0x000000408c957824 */ /* 0x000fe600078e00ff */
[----:B------:R-:W-:Y:S01]  /*b5b0*/  @!P3 IADD3 R11, P0, PT, RZ, -R11, RZ ;  /* 0x8000000bff0bb210 */ /* 0x000fe20007f1e0ff */
[----:B------:R-:W2:Y:S01]  /*b5c0*/  @!P3 LD.E R4, desc[UR4][R2.64+0x40] ;  /* 0x000040040204b980 */ /* 0x000ea2000c101900 */
[----:B------:R-:W-:Y:S01]  /*b5d0*/  BSSY.RECONVERGENT B0, `(.L_x_9029) ;  /* 0x0000061000007945 */ /* 0x000fe20003800200 */
[----:B------:R-:W1:Y:S01]  /*b5e0*/  S2R R132, SR_TID.X ;  /* 0x0000000000847919 */ /* 0x000e620000002100 */
[----:B------:R-:W3:Y:S01]  /*b5f0*/  S2R R6, SR_CgaCtaId ;  /* 0x0000000000067919 */ /* 0x000ee20000008800 */
[C---:B-1----:R-:W-:Y:S01]  /*b600*/  LOP3.LUT R159, R132.reuse, 0x18, RZ, 0xc0, !PT ;  /* 0x00000018849f7812 */ /* 0x042fe200078ec0ff */
[C---:B------:R-:W-:Y:S01]  /*b610*/  IMAD.SHL.U32 R143, R132.reuse, 0x8, RZ ;  /* 0x00000008848f7824 */ /* 0x040fe200078e00ff */
[----:B------:R-:W-:Y:S01]  /*b620*/  SHF.R.U32.HI R134, RZ, 0x1, R132 ;  /* 0x00000001ff867819 */ /* 0x000fe20000011684 */
[----:B------:R-:W-:Y:S01]  /*b630*/  IMAD.SHL.U32 R135, R132, 0x10, RZ ;  /* 0x0000001084877824 */ /* 0x000fe200078e00ff */
[----:B---3--:R-:W-:Y:S01]  /*b640*/  LEA R87, R6, R9, 0x18 ;  /* 0x0000000906577211 */ /* 0x008fe200078ec0ff */
[C---:B------:R-:W-:Y:S01]  /*b650*/  IMAD.SHL.U32 R137, R132.reuse, 0x20, RZ ;  /* 0x0000002084897824 */ /* 0x040fe200078e00ff */
[----:B------:R-:W-:Y:S01]  /*b660*/  LOP3.LUT R6, R143, 0xc0, RZ, 0xc0, !PT ;  /* 0x000000c08f067812 */ /* 0x000fe200078ec0ff */
[----:B------:R-:W-:Y:S01]  /*b670*/  IMAD.SHL.U32 R133, R132, 0x4, RZ ;  /* 0x0000000484857824 */ /* 0x000fe200078e00ff */
[----:B------:R-:W-:Y:S02]  /*b680*/  LOP3.LUT R0, R135, 0x100, RZ, 0xc0, !PT ;  /* 0x0000010087007812 */ /* 0x000fe400078ec0ff */
[----:B------:R-:W-:Y:S02]  /*b690*/  LOP3.LUT R7, R137, 0xc0, RZ, 0xc0, !PT ;  /* 0x000000c089077812 */ /* 0x000fe400078ec0ff */
[----:B------:R-:W-:Y:S01]  /*b6a0*/  LOP3.LUT R159, R6, R159, RZ, 0xfc, !PT ;  /* 0x0000009f069f7212 */ /* 0x000fe200078efcff */
[----:B------:R-:W-:Y:S01]  /*b6b0*/  IMAD.MOV.U32 R6, RZ, RZ, R150 ;  /* 0x000000ffff067224 */ /* 0x000fe200078e0096 */
[----:B------:R-:W-:Y:S02]  /*b6c0*/  LOP3.LUT R136, R134, 0x8, RZ, 0xc0, !PT ;  /* 0x0000000886887812 */ /* 0x000fe400078ec0ff */
[----:B------:R-:W-:Y:S02]  /*b6d0*/  LOP3.LUT R165, R143, 0x18, RZ, 0xc0, !PT ;  /* 0x000000188fa57812 */ /* 0x000fe400078ec0ff */
[----:B------:R-:W-:Y:S02]  /*b6e0*/  LOP3.LUT R5, R133, 0x18, RZ, 0xc0, !PT ;  /* 0x0000001885057812 */ /* 0x000fe400078ec0ff */
[--C-:B------:R-:W-:Y:S02]  /*b6f0*/  LOP3.LUT R0, R0, 0x20, R137.reuse, 0xf8, !PT ;  /* 0x0000002000007812 */ /* 0x100fe400078ef889 */
[----:B------:R-:W-:Y:S02]  /*b700*/  LOP3.LUT R84, R7, 0x8, R132, 0xf8, !PT ;  /* 0x0000000807547812 */ /* 0x000fe400078ef884 */
[----:B------:R-:W-:Y:S02]  /*b710*/  LOP3.LUT R164, R143, 0x1f20, RZ, 0xc0, !PT ;  /* 0x00001f208fa47812 */ /* 0x000fe400078ec0ff */
[----:B------:R-:W-:Y:S02]  /*b720*/  LOP3.LUT R136, R136, 0xc0, R137, 0xf8, !PT ;  /* 0x000000c088887812 */ /* 0x000fe400078ef889 */
[----:B------:R-:W-:Y:S02]  /*b730*/  LOP3.LUT R9, R159, R165, RZ, 0x3c, !PT ;  /* 0x000000a59f097212 */ /* 0x000fe400078e3cff */
[----:B------:R-:W-:Y:S02]  /*b740*/  LOP3.LUT R84, R0, R84, R5, 0xf6, !PT ;  /* 0x0000005400547212 */ /* 0x000fe400078ef605 */
[CC--:B------:R-:W-:Y:S02]  /*b750*/  ISETP.GE.AND P6, PT, R165.reuse, R156.reuse, PT ;  /* 0x0000009ca500720c */ /* 0x0c0fe40003fc6270 */
[----:B------:R-:W-:Y:S02]  /*b760*/  ISETP.GE.AND P5, PT, R165, R156, PT ;  /* 0x0000009ca500720c */ /* 0x000fe40003fa6270 */
[----:B------:R-:W-:Y:S02]  /*b770*/  LOP3.LUT R136, R136, R5, RZ, 0x3c, !PT ;  /* 0x0000000588887212 */ /* 0x000fe400078e3cff */
[----:B------:R-:W-:Y:S01]  /*b780*/  LOP3.LUT R164, R164, R9, RZ, 0xfc, !PT ;  /* 0x00000009a4a47212 */ /* 0x000fe200078efcff */
[----:B--2---:R-:W-:Y:S04]  /*b790*/  @!P3 IMAD.SHL.U32 R4, R4, 0x80, RZ ;  /* 0x000000800404b824 */ /* 0x004fe800078e00ff */
[----:B------:R-:W-:Y:S02]  /*b7a0*/  @!P3 IMAD.X R8, RZ, RZ, ~R4, P0 ;  /* 0x000000ffff08b224 */ /* 0x000fe400000e0e04 */
[----:B------:R-:W-:Y:S03]  /*b7b0*/  IMAD.MOV.U32 R4, RZ, RZ, R151 ;  /* 0x000000ffff047224 */ /* 0x000fe600078e0097 */
[----:B------:R-:W-:Y:S04]  /*b7c0*/  @!P3 SHF.R.S64 R11, R11, 0x1f, R8 ;  /* 0x0000001f0b0bb819 */ /* 0x000fe80000001008 */
[----:B------:R-:W-:Y:S04]  /*b7d0*/  @!P3 IADD3 R150, P0, PT, R150, R11, RZ ;  /* 0x0000000b9696b210 */ /* 0x000fe80007f1e0ff */
[----:B------:R-:W-:Y:S01]  /*b7e0*/  @!P3 LEA.HI.X.SX32 R151, R8, R151, 0x1, P0 ;  /* 0x000000970897b211 */ /* 0x000fe200000f0eff */
[----:B------:R-:W-:Y:S08]  /*b7f0*/  @!P3 BRA `(.L_x_9030) ;  /* 0x0000000000f8b947 */ /* 0x000ff00003800000 */
[----:B------:R-:W2:Y:S01]  /*b800*/  LD.E R11, desc[UR4][R2.64+0x170] ;  /* 0x00017004020b7980 */ /* 0x000ea2000c101900 */
[----:B------:R-:W-:Y:S02]  /*b810*/  IABS R7, R170 ;  /* 0x000000aa00077213 */ /* 0x000fe40000000000 */
        /* <DEDUP_REMOVED lines=29> */
[----:B------:R-:W-:Y:S02]  /*b9f0*/  ISETP.GE.AND P1, PT, R5, RZ, PT ;  /* 0x000000ff0500720c */ /* 0x000fe40003f26270 */
[----:B------:R-:W-:Y:S03]  /*ba00*/  LOP3.LUT R5, RZ, R11, RZ, 0x33, !PT ;  /* 0x0000000bff057212 */ /* 0x000fe600078e33ff */
[----:B------:R-:W-:Y:S01]  /*ba10*/  @P2 VIADD R9, R9, 0x1 ;  /* 0x0000000109092836 */ /* 0x000fe20000000000 */
[----:B------:R-:W-:Y:S03]  /*ba20*/  ISETP.NE.AND P2, PT, R11, RZ, PT ;  /* 0x000000ff0b00720c */ /* 0x000fe60003f45270 */
        /* <DEDUP_REMOVED lines=27> */
.L_x_9030:
[----:B------:R-:W-:Y:S05]  /*bbe0*/  BSYNC.RECONVERGENT B0 ;  /* 0x0000000000007941 */ /* 0x000fea0003800200 */
.L_x_9029:
[--C-:B------:R-:W-:Y:S01]  /*bbf0*/  IMAD R164, R164, 0x2, R87.reuse ;  /* 0x00000002a4a47824 */ /* 0x100fe200078e0257 */
[----:B------:R-:W-:Y:S01]  /*bc00*/  IADD3 R176, P0, PT, R149, R150, RZ ;  /* 0x0000009695b07210 */ /* 0x000fe20007f1e0ff */
[----:B------:R-:W-:Y:S01]  /*bc10*/  IMAD R84, R84, 0x2, R87 ;  /* 0x0000000254547824 */ /* 0x000fe200078e0257 */
[----:B------:R-:W-:Y:S01]  /*bc20*/  SHF.L.U64.HI R174, R140, 0x6, R141 ;  /* 0x000000068cae7819 */ /* 0x000fe2000001028d */
[----:B------:R-:W-:Y:S01]  /*bc30*/  IMAD.MOV.U32 R125, RZ, RZ, 0x20 ;  /* 0x00000020ff7d7424 */ /* 0x000fe200078e00ff */
[----:B------:R-:W-:Y:S01]  /*bc40*/  @!PT LDS RZ, [RZ] ;  /* 0x00000000fffff984 */ /* 0x000fe20000000800 */
[----:B------:R-:W-:Y:S01]  /*bc50*/  @!PT LDS RZ, [RZ] ;  /* 0x00000000fffff984 */ /* 0x000fe20000000800 */
[----:B------:R-:W-:Y:S01]  /*bc60*/  @!PT LDS RZ, [RZ] ;  /* 0x00000000fffff984 */ /* 0x000fe20000000800 */
[----:B------:R1:W-:Y:S01]  /*bc70*/  @!P6 LDGSTS.E.BYPASS.LTC128B.128 [R164+0x3000], desc[UR4][R150.64] ;  /* 0x0300000096a4efae */ /* 0x0003e2000b981a04 */
[----:B------:R-:W-:Y:S01]  /*bc80*/  @!P5 IADD3 R180, P1, PT, R176, R149, RZ ;  /* 0x00000095b0b4d210 */ /* 0x000fe20007f3e0ff */
[----:B------:R-:W-:Y:S01]  /*bc90*/  VIADD R171, R171, 0xffffffff ;  /* 0xffffffffabab7836 */ /* 0x000fe20000000000 */
[----:B------:R-:W-:Y:S01]  /*bca0*/  LOP3.LUT R135, R135, 0x3e00, RZ, 0xc0, !PT ;  /* 0x00003e0087877812 */ /* 0x000fe200078ec0ff */
[----:B------:R-:W-:Y:S01]  /*bcb0*/  IMAD.X R177, R174, 0x1, R151, P0 ;  /* 0x00000001aeb17824 */ /* 0x000fe200000e0697 */
[----:B------:R-:W-:Y:S01]  /*bcc0*/  @P6 STS.128 [R164+0x3000], RZ ;  /* 0x003000ffa4006388 */ /* 0x000fe20000000c00 */
[C---:B------:R-:W-:Y:S01]  /*bcd0*/  @!P5 LEA R178, P0, R140.reuse, R176, 0x7 ;  /* 0x000000b08cb2d211 */ /* 0x040fe200078038ff */
[----:B------:R-:W-:Y:S01]  /*bce0*/  BSSY.RECONVERGENT B1, `(.L_x_9031) ;  /* 0x00000bf000017945 */ /* 0x000fe20003800200 */
[----:B------:R-:W-:Y:S01]  /*bcf0*/  LOP3.LUT R0, R135, 0x20, R137, 0xf8, !PT ;  /* 0x0000002087007812 */ /* 0x000fe200078ef889 */
[----:B------:R-:W-:Y:S01]  /*bd00*/  @P5 STS.128 [R164+0x3800], RZ ;  /* 0x003800ffa4005388 */ /* 0x000fe20000000c00 */
[----:B------:R-:W-:Y:S01]  /*bd10*/  @!P5 IMAD.X R181, R177, 0x1, R174, P1 ;  /* 0x00000001b1b5d824 */ /* 0x000fe200008e06ae */
[----:B------:R-:W-:Y:S02]  /*bd20*/  @!P5 LEA.HI.X R179, R140, R177, R141, 0x7, P0 ;  /* 0x000000b18cb3d211 */ /* 0x000fe400000f3c8d */
[----:B------:R-:W-:Y:S01]  /*bd30*/  @!PT LDS RZ, [RZ] ;  /* 0x00000000fffff984 */ /* 0x000fe20000000800 */
[----:B------:R-:W-:Y:S01]  /*bd40*/  @!PT LDS RZ, [RZ] ;  /* 0x00000000fffff984 */ /* 0x000fe20000000800 */
[----:B------:R-:W-:Y:S01]  /*bd50*/  @!PT LDS RZ, [RZ] ;  /* 0x00000000fffff984 */ /* 0x000fe20000000800 */
[----:B------:R1:W-:Y:S01]  /*bd60*/  @!P5 LDGSTS.E.BYPASS.LTC128B.128 [R164+0x3800], desc[UR4][R176.64] ;  /* 0x03800000b0a4dfae */ /* 0x0003e2000b981a04 */
[----:B------:R-:W-:Y:S02]  /*bd70*/  LOP3.LUT R89, R0, 0x100, R137, 0xf8, !PT ;  /* 0x0000010000597812 */ /* 0x000fe400078ef889 */
[----:B------:R-:W-:Y:S01]  /*bd80*/  LOP3.LUT P2, RZ, R132, 0x4, RZ, 0xc0, !PT ;  /* 0x0000000484ff7812 */ /* 0x000fe2000784c0ff */
[----:B------:R-:W-:Y:S01]  /*bd90*/  @P5 STS.128 [R164+0x4000], RZ ;  /* 0x004000ffa4005388 */ /* 0x000fe20000000c00 */
[----:B------:R-:W-:Y:S02]  /*bda0*/  LOP3.LUT R0, R89, R136, RZ, 0xfc, !PT ;  /* 0x0000008859007212 */ /* 0x000fe400078efcff */
[----:B------:R-:W-:Y:S01]  /*bdb0*/  SEL R125, R125, 0xffffffe0, !P2 ;  /* 0xffffffe07d7d7807 */ /* 0x000fe20005000000 */
[----:B------:R-:W-:Y:S01]  /*bdc0*/  @!PT LDS RZ, [RZ] ;  /* 0x00000000fffff984 */ /* 0x000fe20000000800 */
[----:B------:R-:W-:Y:S01]  /*bdd0*/  @!PT LDS RZ, [RZ] ;  /* 0x00000000fffff984 */ /* 0x000fe20000000800 */
[----:B------:R-:W-:Y:S01]  /*bde0*/  @!PT LDS RZ, [RZ] ;  /* 0x00000000fffff984 */ /* 0x000fe20000000800 */
[----:B------:R1:W-:Y:S01]  /*bdf0*/  @!P5 LDGSTS.E.BYPASS.LTC128B.128 [R164+0x4000], desc[UR4][R180.64] ;  /* 0x04000000b4a4dfae */ /* 0x0003e2000b981a04 */
[----:B------:R-:W-:Y:S01]  /*be00*/  ISETP.GT.AND P0, PT, R171, R146, PT ;  /* 0x00000092ab00720c */ /* 0x000fe20003f04270 */
[----:B------:R-:W-:Y:S02]  /*be10*/  IMAD R124, R0, 0x2, R87 ;  /* 0x00000002007c7824 */ /* 0x000fe400078e0257 */
[----:B------:R-:W-:Y:S01]  /*be20*/  @P5 STS.128 [R164+0x4800], RZ ;  /* 0x004800ffa4005388 */ /* 0x000fe20000000c00 */
[----:B------:R-:W-:Y:S03]  /*be30*/  IMAD.IADD R0, R125, 0x1, R84 ;  /* 0x000000017d007824 */ /* 0x000fe600078e0254 */
[----:B------:R-:W-:Y:S01]  /*be40*/  @!PT LDS RZ, [RZ] ;  /* 0x00000000fffff984 */ /* 0x000fe20000000800 */
[----:B------:R-:W-:Y:S01]  /*be50*/  @!PT LDS RZ, [RZ] ;  /* 0x00000000fffff984 */ /* 0x000fe20000000800 */
[----:B------:R-:W-:Y:S01]  /*be60*/  @!PT LDS RZ, [RZ] ;  /* 0x00000000fffff984 */ /* 0x000fe20000000800 */
[----:B------:R1:W-:Y:S04]  /*be70*/  @!P5 LDGSTS.E.BYPASS.LTC128B.128 [R164+0x4800], desc[UR4][R178.64] ;  /* 0x04800000b2a4dfae */ /* 0x0003e8000b981a04 */
[----:B------:R2:W-:Y:S04]  /*be80*/  LDSM.16.M88.4 R88, [R124] ;  /* 0x000000007c58783b */ /* 0x0005e80000000200 */
[----:B------:R-:W3:Y:S04]  /*be90*/  LDSM.16.M88.4 R92, [R84+0x1000] ;  /* 0x00100000545c783b */ /* 0x000ee80000000200 */
[----:B------:R-:W4:Y:S04]  /*bea0*/  LDSM.16.M88.4 R96, [R84+0x1400] ;  /* 0x001400005460783b */ /* 0x000f280000000200 */
[----:B------:R-:W5:Y:S04]  /*beb0*/  LDSM.16.M88.4 R100, [R84+0x1800] ;  /* 0x001800005464783b */ /* 0x000f680000000200 */
[----:B------:R-:W0:Y:S04]  /*bec0*/  LDGDEPBAR ;  /* 0x00000000000079af */ /* 0x000e280000000000 */
[----:B------:R-:W1:Y:S01]  /*bed0*/  LDSM.16.M88.4 R104, [R84+0x1c00] ;  /* 0x001c00005468783b */ /* 0x000e620000000200 */
[----:B--2---:R-:W-:Y:S03]  /*bee0*/  IMAD.IADD R124, R124, 0x1, R125 ;  /* 0x000000017c7c7824 */ /* 0x004fe600078e027d */
[----:B------:R-:W2:Y:S04]  /*bef0*/  LDSM.16.M88.4 R108, [R84+0x2000] ;  /* 0x00200000546c783b */ /* 0x000ea80000000200 */
[----:B------:R-:W2:Y:S04]  /*bf00*/  LDSM.16.M88.4 R112, [R84+0x2400] ;  /* 0x002400005470783b */ /* 0x000ea80000000200 */
[----:B------:R-:W2:Y:S04]  /*bf10*/  LDSM.16.M88.4 R116, [R84+0x2800] ;  /* 0x002800005474783b */ /* 0x000ea80000000200 */
[----:B------:R-:W2:Y:S04]  /*bf20*/  LDSM.16.M88.4 R120, [R84+0x2c00] ;  /* 0x002c00005478783b */ /* 0x000ea80000000200 */
[----:B------:R-:W-:Y:S01]  /*bf30*/  LDSM.16.M88.4 R124, [R124] ;  /* 0x000000007c7c783b */ /* 0x000fe20000000200 */
[C---:B---3--:R-:W-:Y:S03]  /*bf40*/  HMMA.16816.F32.BF16 R4, R88.reuse, R92, RZ ;  /* 0x0000005c5804723c */ /* 0x048fe600000418ff */
[----:B------:R-:W3:Y:S05]  /*bf50*/  LDSM.16.M88.4 R128, [R0+0x1000] ;  /* 0x001000000080783b */ /* 0x000eea0000000200 */
        /* <DEDUP_REMOVED lines=8> */
[C---:B-1----:R-:W-:Y:S08]  /*bfe0*/  HMMA.16816.F32.BF16 R28, R88.reuse, R104, RZ ;  /* 0x00000068581c723c */ /* 0x042ff000000418ff */
        /* <DEDUP_REMOVED lines=11> */
[----:B------:R-:W-:Y:S01]  /*c0a0*/  HMMA.16816.F32.BF16 R64, R88, R122, RZ ;  /* 0x0000007a5840723c */ /* 0x000fe200000418ff */
[----:B------:R-:W1:Y:S01]  /*c0b0*/  LDSM.16.M88.4 R88, [R0+0x1c00] ;  /* 0x001c00000058783b */ /* 0x000e620000000200 */
[----:B------:R-:W-:Y:S04]  /*c0c0*/  DEPBAR.LE SB0, 0x0 ;  /* 0x000080000000791a */ /* 0x000fe80000000000 */
[----:B------:R-:W-:Y:S02]  /*c0d0*/  BAR.SYNC.DEFER_BLOCKING 0x0 ;  /* 0x0000000000007b1d */ /* 0x000fe40000010000 */
[C---:B---3--:R-:W-:Y:S08]  /*c0e0*/  HMMA.16816.F32.BF16 R4, R124.reuse, R128, R4 ;  /* 0x000000807c04723c */ /* 0x048ff00000041804 */
[C---:B------:R-:W-:Y:S08]  /*c0f0*/  HMMA.16816.F32.BF16 R8, R124.reuse, R130, R8 ;  /* 0x000000827c08723c */ /* 0x040ff00000041808 */
[C---:B------:R-:W-:Y:S08]  /*c100*/  HMMA.16816.F32.BF16 R12, R124.reuse, R92, R12 ;  /* 0x0000005c7c0c723c */ /* 0x040ff0000004180c */
[C---:B------:R-:W-:Y:S08]  /*c110*/  HMMA.16816.F32.BF16 R16, R124.reuse, R94, R16 ;  /* 0x0000005e7c10723c */ /* 0x040ff00000041810 */
[C---:B----4-:R-:W-:Y:S08]  /*c120*/  HMMA.16816.F32.BF16 R20, R124.reuse, R96, R20 ;  /* 0x000000607c14723c */ /* 0x050ff00000041814 */
        /* <DEDUP_REMOVED lines=91> */
.L_x_9034:
[----:B------:R-:W-:Y:S05]  /*c6e0*/  BSYNC.RECONVERGENT B0 ;  /* 0x0000000000007941 */ /* 0x000fea0003800200 */
.L_x_9033:
        /* <DEDUP_REMOVED lines=30> */
.L_x_9032:
[----:B------:R-:W-:Y:S05]  /*c8d0*/  BSYNC.RECONVERGENT B1 ;  /* 0x0000000000017941 */ /* 0x000fea0003800200 */
.L_x_9031:
[----:B-1----:R-:W-:Y:S01]  /*c8e0*/  IABS R88, R172 ;  /* 0x000000ac00587213 */ /* 0x002fe20000000000 */
[C---:B------:R-:W-:Y:S01]  /*c8f0*/  VIADD R99, R173.reuse, 0x21 ;  /* 0x00000021ad637836 */ /* 0x040fe20000000000 */
[----:B------:R-:W-:Y:S01]  /*c900*/  LOP3.LUT R136, R136, 0x120, R137, 0xf8, !PT ;  /* 0x0000012088887812 */ /* 0x000fe200078ef889 */
[C---:B------:R-:W-:Y:S01]  /*c910*/  VIADD R115, R173.reuse, 0xfffffff9 ;  /* 0xfffffff9ad737836 */ /* 0x040fe20000000000 */
[----:B------:R-:W-:Y:S01]  /*c920*/  I2FP.F32.S32 R88, R88 ;  /* 0x0000005800587245 */ /* 0x000fe20000201400 */
[C---:B------:R-:W-:Y:S02]  /*c930*/  VIADD R119, R173.reuse, 0xfffffff0 ;  /* 0xfffffff0ad777836 */ /* 0x040fe40000000000 */
[----:B------:R-:W-:Y:S01]  /*c940*/  VIADD R111, R173, 0x8 ;  /* 0x00000008ad6f7836 */ /* 0x000fe20000000000 */
[-C--:B------:R-:W-:Y:S01]  /*c950*/  ISETP.GE.AND P1, PT, R115, R169.reuse, PT ;  /* 0x000000a97300720c */ /* 0x080fe20003f26270 */
[-C--:B------:R-:W-:Y:S01]  /*c960*/  FFMA.FTZ R33, -R157, R88.reuse, R33 ;  /* 0x000000589d217223 */ /* 0x080fe20000010121 */
[----:B------:R-:W-:Y:S02]  /*c970*/  VIADD R107, R173, 0x10 ;  /* 0x00000010ad6b7836 */ /* 0x000fe40000000000 */
[----:B------:R-:W-:Y:S01]  /*c980*/  FFMA.FTZ R39, -R157, R88, R39 ;  /* 0x000000589d277223 */ /* 0x000fe20000010127 */
[----:B------:R-:W-:Y:S01]  /*c990*/  VIADD R117, R173, 0xfffffff1 ;  /* 0xfffffff1ad757836 */ /* 0x000fe20000000000 */
[----:B------:R-:W-:Y:S01]  /*c9a0*/  FSEL R94, R33, -INF , P1 ;  /* 0xff800000215e7808 */ /* 0x000fe20000800000 */
        /* <DEDUP_REMOVED lines=14> */
[----:B------:R-:W-:Y:S01]  /*ca90*/  ISETP.GE.AND P1, PT, R149, R168, PT ;  /* 0x000000a89500720c */ /* 0x000fe20003f26270 */
[C---:B------:R-:W-:Y:S02]  /*caa0*/  VIADD R101, R173.reuse, 0x18 ;  /* 0x00000018ad657836 */ /* 0x040fe40000000000 */
[----:B------:R-:W-:Y:S01]  /*cab0*/  VIADD R95, R173, 0x20 ;  /* 0x00000020ad5f7836 */ /* 0x000fe20000000000 */
[----:B------:R-:W-:Y:S01]  /*cac0*/  FSEL R214, R39, -INF , P1 ;  /* 0xff80000027d67808 */ /* 0x000fe20000800000 */
        /* <DEDUP_REMOVED lines=10> */
[----:B------:R-:W-:Y:S02]  /*cb70*/  VIADD R179, R173, 0xffffffd1 ;  /* 0xffffffd1adb37836 */ /* 0x000fe40000000000 */
[C---:B------:R-:W-:Y:S01]  /*cb80*/  VIADD R84, R172.reuse, 0x40 ;  /* 0x00000040ac547836 */ /* 0x040fe20000000000 */
[----:B------:R-:W-:Y:S01]  /*cb90*/  IABS R91, R91 ;  /* 0x0000005b005b7213 */ /* 0x000fe20000000000 */
[C---:B------:R-:W-:Y:S02]  /*cba0*/  VIADD R89, R172.reuse, 0x39 ;  /* 0x00000039ac597836 */ /* 0x040fe40000000000 */
[C---:B------:R-:W-:Y:S01]  /*cbb0*/  VIADD R90, R172.reuse, 0x30 ;  /* 0x00000030ac5a7836 */ /* 0x040fe20000000000 */
[----:B------:R-:W-:Y:S01]  /*cbc0*/  IABS R84, R84 ;  /* 0x0000005400547213 */ /* 0x000fe20000000000 */
[C---:B------:R-:W-:Y:S01]  /*cbd0*/  VIADD R0, R172.reuse, 0x38 ;  /* 0x00000038ac007836 */ /* 0x040fe20000000000 */
[----:B------:R-:W-:Y:S01]  /*cbe0*/  IABS R89, R89 ;  /* 0x0000005900597213 */ /* 0x000fe20000000000 */
[----:B------:R-:W-:Y:S01]  /*cbf0*/  VIADD R88, R172, 0x31 ;  /* 0x00000031ac587836 */ /* 0x000fe20000000000 */
[----:B------:R-:W-:Y:S01]  /*cc00*/  I2FP.F32.S32 R84, R84 ;  /* 0x0000005400547245 */ /* 0x000fe20000201400 */
[----:B------:R-:W-:Y:S01]  /*cc10*/  VIADD R170, R170, 0xffffff80 ;  /* 0xffffff80aaaa7836 */ /* 0x000fe20000000000 */
[----:B------:R-:W-:Y:S02]  /*cc20*/  IABS R0, R0 ;  /* 0x0000000000007213 */ /* 0x000fe40000000000 */
[----:B------:R-:W-:Y:S01]  /*cc30*/  IABS R90, R90 ;  /* 0x0000005a005a7213 */ /* 0x000fe20000000000 */
[C---:B------:R-:W-:Y:S01]  /*cc40*/  FFMA.FTZ R7, -R157.reuse, R84, R7 ;  /* 0x000000549d077223 */ /* 0x040fe20000010107 */
[----:B------:R-:W-:Y:S01]  /*cc50*/  I2FP.F32.S32 R0, R0 ;  /* 0x0000000000007245 */ /* 0x000fe20000201400 */
[----:B------:R-:W-:Y:S01]  /*cc60*/  VIADD R84, R172, 0x28 ;  /* 0x00000028ac547836 */ /* 0x000fe20000000000 */
[----:B------:R-:W-:Y:S02]  /*cc70*/  I2FP.F32.S32 R89, R89 ;  /* 0x0000005900597245 */ /* 0x000fe40000201400 */
[----:B------:R-:W-:Y:S01]  /*cc80*/  IABS R88, R88 ;  /* 0x0000005800587213 */ /* 0x000fe20000000000 */
[C---:B------:R-:W-:Y:S01]  /*cc90*/  FFMA.FTZ R5, -R157.reuse, R0, R5 ;  /* 0x000000009d057223 */ /* 0x040fe20000010105 */
[----:B------:R-:W-:Y:S01]  /*cca0*/  IABS R84, R84 ;  /* 0x0000005400547213 */ /* 0x000fe20000000000 */
[CC--:B------:R-:W-:Y:S01]  /*ccb0*/  FFMA.FTZ R10, -R157.reuse, R89.reuse, R10 ;  /* 0x000000599d0a7223 */ /* 0x0c0fe2000001010a */
        /* <DEDUP_REMOVED lines=8> */
[----:B------:R-:W-:Y:S01]  /*cd40*/  FSEL R226, R5, -INF , P1 ;  /* 0xff80000005e27808 */ /* 0x000fe20000800000 */
[----:B------:R-:W-:Y:S01]  /*cd50*/  FFMA.FTZ R9, -R157, R0, R9 ;  /* 0x000000009d097223 */ /* 0x000fe20000010109 */
[----:B------:R-:W-:Y:S01]  /*cd60*/  ISETP.GE.AND P1, PT, R183, R169, PT ;  /* 0x000000a9b700720c */ /* 0x000fe20003f26270 */
[C---:B------:R-:W-:Y:S01]  /*cd70*/  FFMA.FTZ R6, -R157.reuse, R91, R6 ;  /* 0x0000005b9d067223 */ /* 0x040fe20000010106 */
[----:B------:R-:W-:Y:S01]  /*cd80*/  FSEL R228, R4, -INF , P0 ;  /* 0xff80000004e47808 */ /* 0x000fe20000000000 */
[----:B------:R-:W-:Y:S01]  /*cd90*/  FFMA.FTZ R14, -R157, R88, R14 ;  /* 0x000000589d0e7223 */ /* 0x000fe2000001010e */
[----:B------:R-:W-:Y:S01]  /*cda0*/  FSEL R180, R9, -INF , P1 ;  /* 0xff80000009b47808 */ /* 0x000fe20000800000 */
[----:B------:R-:W-:Y:S01]  /*cdb0*/  VIADD R91, R172, 0x9 ;  /* 0x00000009ac5b7836 */ /* 0x000fe20000000000 */
[----:B------:R-:W-:Y:S01]  /*cdc0*/  ISETP.GE.AND P1, PT, R179, R169, PT ;  /* 0x000000a9b300720c */ /* 0x000fe20003f26270 */
[C---:B------:R-:W-:Y:S01]  /*cdd0*/  FFMA.FTZ R13, -R157.reuse, R84, R13 ;  /* 0x000000549d0d7223 */ /* 0x040fe2000001010d */
[----:B------:R-:W-:Y:S01]  /*cde0*/  FSEL R182, R6, -INF , P5 ;  /* 0xff80000006b67808 */ /* 0x000fe20002800000 */
[----:B------:R-:W-:Y:S01]  /*cdf0*/  FFMA.FTZ R15, -R157, R0, R15 ;  /* 0x000000009d0f7223 */ /* 0x000fe2000001010f */
[----:B------:R-:W-:Y:S01]  /*ce00*/  IABS R91, R91 ;  /* 0x0000005b005b7213 */ /* 0x000fe20000000000 */
[C---:B------:R-:W-:Y:S01]  /*ce10*/  VIADD R0, R172.reuse, 0x18 ;  /* 0x00000018ac007836 */ /* 0x040fe20000000000 */
[----:B------:R-:W-:Y:S01]  /*ce20*/  FSEL R220, R13, -INF , P1 ;  /* 0xff8000000ddc7808 */ /* 0x000fe20000800000 */
[C---:B------:R-:W-:Y:S01]  /*ce30*/  VIADD R90, R172.reuse, 0x20 ;  /* 0x00000020ac5a7836 */ /* 0x040fe20000000000 */
[----:B------:R-:W-:Y:S01]  /*ce40*/  ISETP.GE.AND P1, PT, R175, R169, PT ;  /* 0x000000a9af00720c */ /* 0x000fe20003f26270 */
[C---:B------:R-:W-:Y:S01]  /*ce50*/  VIADD R88, R172.reuse, 0x21 ;  /* 0x00000021ac587836 */ /* 0x040fe20000000000 */
[----:B------:R-:W-:Y:S01]  /*ce60*/  IABS R0, R0 ;  /* 0x0000000000007213 */ /* 0x000fe20000000000 */
[C---:B------:R-:W-:Y:S01]  /*ce70*/  VIADD R89, R172.reuse, 0x29 ;  /* 0x00000029ac597836 */ /* 0x040fe20000000000 */
[----:B------:R-:W-:Y:S02]  /*ce80*/  IABS R90, R90 ;  /* 0x0000005a005a7213 */ /* 0x000fe40000000000 */
[----:B------:R-:W-:Y:S02]  /*ce90*/  I2FP.F32.S32 R0, R0 ;  /* 0x0000000000007245 */ /* 0x000fe40000201400 */
[----:B------:R-:W-:Y:S01]  /*cea0*/  I2FP.F32.S32 R84, R90 ;  /* 0x0000005a00547245 */ /* 0x000fe20000201400 */
[C---:B------:R-:W-:Y:S01]  /*ceb0*/  VIADD R90, R172.reuse, 0xfffffff1 ;  /* 0xfffffff1ac5a7836 */ /* 0x040fe20000000000 */
[----:B------:R-:W-:Y:S01]  /*cec0*/  IABS R89, R89 ;  /* 0x0000005900597213 */ /* 0x000fe20000000000 */
[C---:B------:R-:W-:Y:S01]  /*ced0*/  FFMA.FTZ R27, -R157.reuse, R0, R27 ;  /* 0x000000009d1b7223 */ /* 0x040fe2000001011b */
[----:B------:R-:W-:Y:S01]  /*cee0*/  IABS R88, R88 ;  /* 0x0000005800587213 */ /* 0x000fe20000000000 */
[C---:B------:R-:W-:Y:S01]  /*cef0*/  FFMA.FTZ R21, -R157.reuse, R0, R21 ;  /* 0x000000009d157223 */ /* 0x040fe20000010115 */
[----:B------:R-:W-:Y:S01]  /*cf00*/  I2FP.F32.S32 R89, R89 ;  /* 0x0000005900597245 */ /* 0x000fe20000201400 */
[C---:B------:R-:W-:Y:S01]  /*cf10*/  FFMA.FTZ R17, -R157.reuse, R84, R17 ;  /* 0x000000549d117223 */ /* 0x040fe20000010111 */
[----:B------:R-:W-:Y:S01]  /*cf20*/  IABS R90, R90 ;  /* 0x0000005a005a7213 */ /* 0x000fe20000000000 */
[C---:B------:R-:W-:Y:S01]  /*cf30*/  FFMA.FTZ R23, -R157.reuse, R84, R23 ;  /* 0x000000549d177223 */ /* 0x040fe20000010117 */
[----:B------:R-:W-:Y:S01]  /*cf40*/  I2FP.F32.S32 R88, R88 ;  /* 0x0000005800587245 */ /* 0x000fe20000201400 */
[----:B------:R-:W-:Y:S01]  /*cf50*/  FFMA.FTZ R18, -R157, R89, R18 ;  /* 0x000000599d127223 */ /* 0x000fe20000010112 */
[----:B------:R-:W-:Y:S01]  /*cf60*/  I2FP.F32.S32 R91, R91 ;  /* 0x0000005b005b7245 */ /* 0x000fe20000201400 */
[C---:B------:R-:W-:Y:S01]  /*cf70*/  VIADD R0, R172.reuse, 0x8 ;  /* 0x00000008ac007836 */ /* 0x040fe20000000000 */
[----:B------:R-:W-:Y:S01]  /*cf80*/  FSEL R216, R17, -INF , P1 ;  /* 0xff80000011d87808 */ /* 0x000fe20000800000 */
[----:B------:R-:W-:Y:S01]  /*cf90*/  FFMA.FTZ R22, -R157, R88, R22 ;  /* 0x000000589d167223 */ /* 0x000fe20000010116 */
[----:B------:R-:W-:Y:S01]  /*cfa0*/  ISETP.GE.AND P5, PT, R123, R169, PT ;  /* 0x000000a97b00720c */ /* 0x000fe20003fa6270 */
[CC--:B------:R-:W-:Y:S01]  /*cfb0*/  FFMA.FTZ R28, -R157.reuse, R91.reuse, R28 ;  /* 0x0000005b9d1c7223 */ /* 0x0c0fe2000001011c */
[----:B------:R-:W-:Y:S01]  /*cfc0*/  IABS R0, R0 ;  /* 0x0000000000007213 */ /* 0x000fe20000000000 */
[----:B------:R-:W-:Y:S01]  /*cfd0*/  FFMA.FTZ R34, -R157, R91, R34 ;  /* 0x0000005b9d227223 */ /* 0x000fe20000010122 */
[-C--:B------:R-:W-:Y:S01]  /*cfe0*/  ISETP.GE.AND P1, PT, R129, R169.reuse, PT ;  /* 0x000000a98100720c */ /* 0x080fe20003f26270 */
[C---:B------:R-:W-:Y:S01]  /*cff0*/  VIADD R91, R172.reuse, 0xffffffc1 ;  /* 0xffffffc1ac5b7836 */ /* 0x040fe20000000000 */
[----:B------:R-:W-:Y:S01]  /*d000*/  I2FP.F32.S32 R0, R0 ;  /* 0x0000000000007245 */ /* 0x000fe20000201400 */
[----:B------:R-:W-:Y:S01]  /*d010*/  FFMA.FTZ R16, -R157, R88, R16 ;  /* 0x000000589d107223 */ /* 0x000fe20000010110 */
[----:B------:R-:W-:Y:S01]  /*d020*/  FSEL R110, R21, -INF , P1 ;  /* 0xff800000156e7808 */ /* 0x000fe20000800000 */
[C---:B------:R-:W-:Y:S01]  /*d030*/  VIADD R84, R172.reuse, 0x10 ;  /* 0x00000010ac547836 */ /* 0x040fe20000000000 */
[-C--:B------:R-:W-:Y:S01]  /*d040*/  ISETP.GE.AND P1, PT, R127, R169.reuse, PT ;  /* 0x000000a97f00720c */ /* 0x080fe20003f26270 */
[----:B------:R-:W-:Y:S01]  /*d050*/  FFMA.FTZ R29, -R157, R0, R29 ;  /* 0x000000009d1d7223 */ /* 0x000fe2000001011d */
[----:B------:R-:W-:Y:S01]  /*d060*/  ISETP.GE.AND P0, PT, R185, R169, PT ;  /* 0x000000a9b900720c */ /* 0x000fe20003f06270 */
[C---:B------:R-:W-:Y:S01]  /*d070*/  FFMA.FTZ R12, -R157.reuse, R89, R12 ;  /* 0x000000599d0c7223 */ /* 0x040fe2000001010c */
[----:B------:R-:W-:Y:S01]  /*d080*/  IABS R84, R84 ;  /* 0x0000005400547213 */ /* 0x000fe20000000000 */
[----:B------:R-:W-:Y:S01]  /*d090*/  VIADD R89, R172, 0x19 ;  /* 0x00000019ac597836 */ /* 0x000fe20000000000 */
[----:B------:R-:W-:Y:S01]  /*d0a0*/  FSEL R178, R8, -INF , P0 ;  /* 0xff80000008b27808 */ /* 0x000fe20000000000 */
[----:B------:R-:W-:Y:S01]  /*d0b0*/  FFMA.FTZ R35, -R157, R0, R35 ;  /* 0x000000009d237223 */ /* 0x000fe20000010123 */
[----:B------:R-:W-:Y:S01]  /*d0c0*/  I2FP.F32.S32 R84, R84 ;  /* 0x0000005400547245 */ /* 0x000fe20000201400 */
[C---:B------:R-:W-:Y:S01]  /*d0d0*/  VIADD R0, R172.reuse, 0xfffffff0 ;  /* 0xfffffff0ac007836 */ /* 0x040fe20000000000 */
[----:B------:R-:W-:Y:S01]  /*d0e0*/  IABS R89, R89 ;  /* 0x0000005900597213 */ /* 0x000fe20000000000 */
[C---:B------:R-:W-:Y:S01]  /*d0f0*/  VIADD R88, R172.reuse, 0x11 ;  /* 0x00000011ac587836 */ /* 0x040fe20000000000 */
[----:B------:R-:W-:Y:S01]  /*d100*/  ISETP.GE.AND P0, PT, R181, R169, PT ;  /* 0x000000a9b500720c */ /* 0x000fe20003f06270 */
[CC--:B------:R-:W-:Y:S01]  /*d110*/  FFMA.FTZ R25, -R157.reuse, R84.reuse, R25 ;  /* 0x000000549d197223 */ /* 0x0c0fe20000010119 */
[----:B------:R-:W-:Y:S01]  /*d120*/  I2FP.F32.S32 R89, R89 ;  /* 0x0000005900597245 */ /* 0x000fe20000201400 */
[C---:B------:R-:W-:Y:S01]  /*d130*/  FFMA.FTZ R31, -R157.reuse, R84, R31 ;  /* 0x000000549d1f7223 */ /* 0x040fe2000001011f */
[----:B------:R-:W-:Y:S01]  /*d140*/  IABS R0, R0 ;  /* 0x0000000000007213 */ /* 0x000fe20000000000 */
[C---:B------:R-:W-:Y:S01]  /*d150*/  VIADD R84, R172.reuse, 0xfffffff8 ;  /* 0xfffffff8ac547836 */ /* 0x040fe20000000000 */
[----:B------:R-:W-:Y:S01]  /*d160*/  IABS R88, R88 ;  /* 0x0000005800587213 */ /* 0x000fe20000000000 */
[CC--:B------:R-:W-:Y:S01]  /*d170*/  FFMA.FTZ R26, -R157.reuse, R89.reuse, R26 ;  /* 0x000000599d1a7223 */ /* 0x0c0fe2000001011a */
[----:B------:R-:W-:Y:S01]  /*d180*/  I2FP.F32.S32 R0, R0 ;  /* 0x0000000000007245 */ /* 0x000fe20000201400 */
[C---:B------:R-:W-:Y:S01]  /*d190*/  FFMA.FTZ R20, -R157.reuse, R89, R20 ;  /* 0x000000599d147223 */ /* 0x040fe20000010114 */
[----:B------:R-:W-:Y:S01]  /*d1a0*/  IABS R84, R84 ;  /* 0x0000005400547213 */ /* 0x000fe20000000000 */
[C---:B------:R-:W-:Y:S01]  /*d1b0*/  VIADD R89, R172.reuse, 0x1 ;  /* 0x00000001ac597836 */ /* 0x040fe20000000000 */
[----:B------:R-:W-:Y:S01]  /*d1c0*/  I2FP.F32.S32 R88, R88 ;  /* 0x0000005800587245 */ /* 0x000fe20000201400 */
[C---:B------:R-:W-:Y:S01]  /*d1d0*/  FFMA.FTZ R47, -R157.reuse, R0, R47 ;  /* 0x000000009d2f7223 */ /* 0x040fe2000001012f */
[----:B------:R-:W-:Y:S01]  /*d1e0*/  I2FP.F32.S32 R84, R84 ;  /* 0x0000005400547245 */ /* 0x000fe20000201400 */
[C---:B------:R-:W-:Y:S01]  /*d1f0*/  FFMA.FTZ R41, -R157.reuse, R0, R41 ;  /* 0x000000009d297223 */ /* 0x040fe20000010129 */
[----:B------:R-:W-:Y:S01]  /*d200*/  IABS R89, R89 ;  /* 0x0000005900597213 */ /* 0x000fe20000000000 */
[----:B------:R-:W-:Y:S01]  /*d210*/  FFMA.FTZ R24, -R157, R88, R24 ;  /* 0x000000589d187223 */ /* 0x000fe20000010118 */
[----:B------:R-:W-:Y:S01]  /*d220*/  FSEL R98, R25, -INF , P5 ;  /* 0xff80000019627808 */ /* 0x000fe20002800000 */
[CC--:B------:R-:W-:Y:S01]  /*d230*/  FFMA.FTZ R37, -R157.reuse, R84.reuse, R37 ;  /* 0x000000549d257223 */ /* 0x0c0fe20000010125 */
[----:B------:R-:W-:Y:S01]  /*d240*/  I2FP.F32.S32 R89, R89 ;  /* 0x0000005900597245 */ /* 0x000fe20000201400 */
[----:B------:R-:W-:Y:S01]  /*d250*/  FFMA.FTZ R43, -R157, R84, R43 ;  /* 0x000000549d2b7223 */ /* 0x000fe2000001012b */
[----:B------:R-:W-:Y:S01]  /*d260*/  ISETP.GE.AND P5, PT, R119, R169, PT ;  /* 0x000000a97700720c */ /* 0x000fe20003fa6270 */
[----:B------:R-:W-:Y:S01]  /*d270*/  VIADD R84, R172, 0xffffffe8 ;  /* 0xffffffe8ac547836 */ /* 0x000fe20000000000 */
[----:B------:R-:W-:Y:S01]  /*d280*/  FSEL R102, R24, -INF , P1 ;  /* 0xff80000018667808 */ /* 0x000fe20000800000 */
[-C--:B------:R-:W-:Y:S01]  /*d290*/  FFMA.FTZ R32, -R157, R89.reuse, R32 ;  /* 0x000000599d207223 */ /* 0x080fe20000010120 */
[----:B------:R-:W-:Y:S01]  /*d2a0*/  ISETP.GE.AND P1, PT, R183, R168, PT ;  /* 0x000000a8b700720c */ /* 0x000fe20003f26270 */
[C---:B------:R-:W-:Y:S01]  /*d2b0*/  FFMA.FTZ R38, -R157.reuse, R89, R38 ;  /* 0x000000599d267223 */ /* 0x040fe20000010126 */
[----:B------:R-:W-:Y:S01]  /*d2c0*/  I2FP.F32.S32 R89, R90 ;  /* 0x0000005a00597245 */ /* 0x000fe20000201400 */
[C---:B------:R-:W-:Y:S01]  /*d2d0*/  VIADD R90, R172.reuse, 0xffffffe0 ;  /* 0xffffffe0ac5a7836 */ /* 0x040fe20000000000 */
[----:B------:R-:W-:Y:S01]  /*d2e0*/  IABS R84, R84 ;  /* 0x0000005400547213 */ /* 0x000fe20000000000 */
[----:B------:R-:W-:Y:S01]  /*d2f0*/  FFMA.FTZ R30, -R157, R88, R30 ;  /* 0x000000589d1e7223 */ /* 0x000fe2000001011e */
[----:B------:R-:W-:Y:S01]  /*d300*/  FSEL R222, R11, -INF , P1 ;  /* 0xff8000000bde7808 */ /* 0x000fe20000800000 */
[CC--:B------:R-:W-:Y:S01]  /*d310*/  FFMA.FTZ R46, -R157.reuse, R89.reuse, R46 ;  /* 0x000000599d2e7223 */ /* 0x0c0fe2000001012e */
[----:B------:R-:W-:Y:S01]  /*d320*/  I2FP.F32.S32 R84, R84 ;  /* 0x0000005400547245 */ /* 0x000fe20000201400 */
[----:B------:R-:W-:Y:S01]  /*d330*/  FFMA.FTZ R40, -R157, R89, R40 ;  /* 0x000000599d287223 */ /* 0x000fe20000010128 */
[----:B------:R-:W-:Y:S01]  /*d340*/  IABS R90, R90 ;  /* 0x0000005a005a7213 */ /* 0x000fe20000000000 */
[----:B------:R-:W-:Y:S01]  /*d350*/  VIADD R0, R172, 0xffffffd8 ;  /* 0xffffffd8ac007836 */ /* 0x000fe20000000000 */
[----:B------:R-:W-:Y:S01]  /*d360*/  ISETP.GE.AND P1, PT, R181, R168, PT ;  /* 0x000000a8b500720c */ /* 0x000fe20003f26270 */
[CC--:B------:R-:W-:Y:S01]  /*d370*/  FFMA.FTZ R45, -R157.reuse, R84.reuse, R45 ;  /* 0x000000549d2d7223 */ /* 0x0c0fe2000001012d */
[----:B------:R-:W-:Y:S01]  /*d380*/  FSEL R176, R12, -INF , P0 ;  /* 0xff8000000cb07808 */ /* 0x000fe20000000000 */
[C---:B------:R-:W-:Y:S01]  /*d390*/  FFMA.FTZ R51, -R157.reuse, R84, R51 ;  /* 0x000000549d337223 */ /* 0x040fe20000010133 */
[----:B------:R-:W-:Y:S01]  /*d3a0*/  I2FP.F32.S32 R84, R90 ;  /* 0x0000005a00547245 */ /* 0x000fe20000201400 */
[C---:B------:R-:W-:Y:S01]  /*d3b0*/  VIADD R90, R172.reuse, 0xffffffc8 ;  /* 0xffffffc8ac5a7836 */ /* 0x040fe20000000000 */
[----:B------:R-:W-:Y:S01]  /*d3c0*/  IABS R0, R0 ;  /* 0x0000000000007213 */ /* 0x000fe20000000000 */
[----:B------:R-:W-:Y:S01]  /*d3d0*/  VIADD R89, R172, 0xffffffe9 ;  /* 0xffffffe9ac597836 */ /* 0x000fe20000000000 */
[----:B------:R-:W-:Y:S01]  /*d3e0*/  FSEL R128, R14, -INF , P1 ;  /* 0xff8000000e807808 */ /* 0x000fe20000800000 */
[C---:B------:R-:W-:Y:S01]  /*d3f0*/  FFMA.FTZ R55, -R157.reuse, R84, R55 ;  /* 0x000000549d377223 */ /* 0x040fe20000010137 */
[----:B------:R-:W-:Y:S01]  /*d400*/  I2FP.F32.S32 R0, R0 ;  /* 0x0000000000007245 */ /* 0x000fe20000201400 */
[----:B------:R-:W-:Y:S01]  /*d410*/  FFMA.FTZ R49, -R157, R84, R49 ;  /* 0x000000549d317223 */ /* 0x000fe20000010131 */
[----:B------:R-:W-:Y:S01]  /*d420*/  IABS R90, R90 ;  /* 0x0000005a005a7213 */ /* 0x000fe20000000000 */
[C---:B------:R-:W-:Y:S01]  /*d430*/  VIADD R84, R172.reuse, 0xffffffd0 ;  /* 0xffffffd0ac547836 */ /* 0x040fe20000000000 */
[----:B------:R-:W-:Y:S01]  /*d440*/  ISETP.GE.AND P1, PT, R173, R169, PT ;  /* 0x000000a9ad00720c */ /* 0x000fe20003f26270 */
[CC--:B------:R-:W-:Y:S01]  /*d450*/  FFMA.FTZ R59, -R157.reuse, R0.reuse, R59 ;  /* 0x000000009d3b7223 */ /* 0x0c0fe2000001013b */
[----:B------:R-:W-:Y:S01]  /*d460*/  IABS R89, R89 ;  /* 0x0000005900597213 */ /* 0x000fe20000000000 */
[C---:B------:R-:W-:Y:S01]  /*d470*/  FFMA.FTZ R53, -R157.reuse, R0, R53 ;  /* 0x000000009d357223 */ /* 0x040fe20000010135 */
[----:B------:R-:W-:Y:S01]  /*d480*/  IABS R84, R84 ;  /* 0x0000005400547213 */ /* 0x000fe20000000000 */
[----:B------:R-:W-:Y:S01]  /*d490*/  VIADD R88, R172, 0xfffffff9 ;  /* 0xfffffff9ac587836 */ /* 0x000fe20000000000 */
[----:B------:R-:W-:Y:S02]  /*d4a0*/  I2FP.F32.S32 R0, R90 ;  /* 0x0000005a00007245 */ /* 0x000fe40000201400 */
[----:B------:R-:W-:Y:S02]  /*d4b0*/  I2FP.F32.S32 R84, R84 ;  /* 0x0000005400547245 */ /* 0x000fe40000201400 */
[----:B------:R-:W-:Y:S01]  /*d4c0*/  FSEL R90, R28, -INF , P5 ;  /* 0xff8000001c5a7808 */ /* 0x000fe20002800000 */
[----:B------:R-:W-:Y:S01]  /*d4d0*/  FFMA.FTZ R61, -R157, R0, R61 ;  /* 0x000000009d3d7223 */ /* 0x000fe2000001013d */
[----:B------:R-:W-:Y:S01]  /*d4e0*/  ISETP.GE.AND P5, PT, R179, R168, PT ;  /* 0x000000a8b300720c */ /* 0x000fe20003fa6270 */
[C---:B------:R-:W-:Y:S01]  /*d4f0*/  FFMA.FTZ R57, -R157.reuse, R84, R57 ;  /* 0x000000549d397223 */ /* 0x040fe20000010139 */
[----:B------:R-:W-:Y:S01]  /*d500*/  IABS R88, R88 ;  /* 0x0000005800587213 */ /* 0x000fe20000000000 */
[----:B------:R-:W-:Y:S01]  /*d510*/  FFMA.FTZ R63, -R157, R84, R63 ;  /* 0x000000549d3f7223 */ /* 0x000fe2000001013f */
[----:B------:R-:W-:Y:S01]  /*d520*/  FSEL R218, R15, -INF , P5 ;  /* 0xff8000000fda7808 */ /* 0x000fe20002800000 */
[----:B------:R-:W2:Y:S01]  /*d530*/  LD.E R84, desc[UR4][R2.64+0xdc] ;  /* 0x0000dc0402547980 */ /* 0x000ea2000c101900 */
[----:B------:R-:W-:Y:S01]  /*d540*/  I2FP.F32.S32 R88, R88 ;  /* 0x0000005800587245 */ /* 0x000fe20000201400 */
[----:B------:R-:W-:Y:S01]  /*d550*/  FFMA.FTZ R67, -R157, R0, R67 ;  /* 0x000000009d437223 */ /* 0x000fe20000010143 */
[----:B------:R-:W-:Y:S01]  /*d560*/  ISETP.GE.AND P5, PT, R177, R168, PT ;  /* 0x000000a8b100720c */ /* 0x000fe20003fa6270 */
[----:B------:R-:W-:Y:S01]  /*d570*/  VIADD R0, R173, 0x38 ;  /* 0x00000038ad007836 */ /* 0x000fe20000000000 */
[----:B------:R-:W-:Y:S01]  /*d580*/  I2FP.F32.S32 R89, R89 ;  /* 0x0000005900597245 */ /* 0x000fe20000201400 */
[CC--:B------:R-:W-:Y:S01]  /*d590*/  FFMA.FTZ R36, -R157.reuse, R88.reuse, R36 ;  /* 0x000000589d247223 */ /* 0x0c0fe20000010124 */
[----:B------:R-:W-:Y:S01]  /*d5a0*/  FSEL R120, R18, -INF , P5 ;  /* 0xff80000012787808 */ /* 0x000fe20002800000 */
[----:B------:R-:W-:Y:S01]  /*d5b0*/  FFMA.FTZ R42, -R157, R88, R42 ;  /* 0x000000589d2a7223 */ /* 0x000fe2000001012a */
[-C--:B------:R-:W-:Y:S01]  /*d5c0*/  ISETP.GE.AND P5, PT, R175, R168.reuse, PT ;  /* 0x000000a8af00720c */ /* 0x080fe20003fa6270 */
[CC--:B------:R-:W-:Y:S01]  /*d5d0*/  FFMA.FTZ R50, -R157.reuse, R89.reuse, R50 ;  /* 0x000000599d327223 */ /* 0x0c0fe20000010132 */
[----:B------:R-:W-:Y:S01]  /*d5e0*/  FSEL R121, R36, -INF , P1 ;  /* 0xff80000024797808 */ /* 0x000fe20000800000 */
[----:B------:R-:W-:Y:S01]  /*d5f0*/  FFMA.FTZ R44, -R157, R89, R44 ;  /* 0x000000599d2c7223 */ /* 0x000fe2000001012c */
[----:B------:R-:W-:Y:S01]  /*d600*/  FSEL R122, R19, -INF , P5 ;  /* 0xff800000137a7808 */ /* 0x000fe20002800000 */
[C---:B------:R-:W-:Y:S01]  /*d610*/  VIADD R89, R172.reuse, 0xffffffd9 ;  /* 0xffffffd9ac597836 */ /* 0x040fe20000000000 */
[-C--:B------:R-:W-:Y:S01]  /*d620*/  ISETP.GE.AND P5, PT, R149, R169.reuse, PT ;  /* 0x000000a99500720c */ /* 0x080fe20003fa6270 */
[----:B------:R-:W-:Y:S01]  /*d630*/  VIADD R88, R172, 0xffffffc0 ;  /* 0xffffffc0ac587836 */ /* 0x000fe20000000000 */
[----:B------:R-:W-:Y:S02]  /*d640*/  ISETP.GE.AND P1, PT, R129, R168, PT ;  /* 0x000000a88100720c */ /* 0x000fe40003f26270 */
[----:B------:R-:W-:Y:S02]  /*d650*/  FSEL R125, R37, -INF , P5 ;  /* 0xff800000257d7808 */ /* 0x000fe40002800000 */
[----:B------:R-:W-:Y:S02]  /*d660*/  IABS R88, R88 ;  /* 0x0000005800587213 */ /* 0x000fe40000000000 */
        /* <DEDUP_REMOVED lines=9> */
[-C--:B------:R-:W-:Y:S01]  /*d700*/  ISETP.GE.AND P1, PT, R123, R168.reuse, PT ;  /* 0x000000a87b00720c */ /* 0x080fe20003f26270 */
[----:B------:R-:W-:Y:S01]  /*d710*/  VIADD R88, R172, 0xffffffe1 ;  /* 0xffffffe1ac587836 */ /* 0x000fe20000000000 */
[----:B------:R-:W-:Y:S02]  /*d720*/  FSEL R118, R40, -INF , P5 ;  /* 0xff80000028767808 */ /* 0x000fe40002800000 */
[----:B------:R-:W-:Y:S02]  /*d730*/  ISETP.GE.AND P5, PT, R127, R168, PT ;  /* 0x000000a87f00720c */ /* 0x000fe40003fa6270 */
[----:B------:R-:W-:Y:S02]  /*d740*/  FSEL R92, R27, -INF , P1 ;  /* 0xff8000001b5c7808 */ /* 0x000fe40000800000 */
[-C--:B------:R-:W-:Y:S02]  /*d750*/  ISETP.GE.AND P1, PT, R103, R169.reuse, PT ;  /* 0x000000a96700720c */ /* 0x080fe40003f26270 */
[----:B------:R-:W-:Y:S02]  /*d760*/  FSEL R96, R26, -INF , P5 ;  /* 0xff8000001a607808 */ /* 0x000fe40002800000 */
[----:B------:R-:W-:Y:S02]  /*d770*/  IABS R88, R88 ;  /* 0x0000005800587213 */ /* 0x000fe40000000000 */
[----:B------:R-:W-:Y:S02]  /*d780*/  ISETP.GE.AND P5, PT, R107, R169, PT ;  /* 0x000000a96b00720c */ /* 0x000fe40003fa6270 */
[----:B------:R-:W-:Y:S01]  /*d790*/  FSEL R204, R45, -INF , P1 ;  /* 0xff8000002dcc7808 */ /* 0x000fe20000800000 */
[----:B------:R-:W-:Y:S01]  /*d7a0*/  VIADD R45, R173, 0x31 ;  /* 0x00000031ad2d7836 */ /* 0x000fe20000000000 */
[----:B------:R-:W-:Y:S02]  /*d7b0*/  IABS R89, R89 ;  /* 0x0000005900597213 */ /* 0x000fe40000000000 */
[----:B------:R-:W-:Y:S02]  /*d7c0*/  ISETP.GE.AND P1, PT, R117, R168, PT ;  /* 0x000000a87500720c */ /* 0x000fe40003f26270 */
[----:B------:R-:W-:Y:S02]  /*d7d0*/  I2FP.F32.S32 R88, R88 ;  /* 0x0000005800587245 */ /* 0x000fe40000201400 */
[----:B------:R-:W-:Y:S02]  /*d7e0*/  FSEL R206, R44, -INF , P5 ;  /* 0xff8000002cce7808 */ /* 0x000fe40002800000 */
[----:B------:R-:W-:Y:S01]  /*d7f0*/  I2FP.F32.S32 R89, R89 ;  /* 0x0000005900597245 */ /* 0x000fe20000201400 */
[-C--:B------:R-:W-:Y:S01]  /*d800*/  FFMA.FTZ R54, -R157, R88.reuse, R54 ;  /* 0x000000589d367223 */ /* 0x080fe20000010136 */
[----:B------:R-:W-:Y:S01]  /*d810*/  ISETP.GE.AND P0, PT, R177, R169, PT ;  /* 0x000000a9b100720c */ /* 0x000fe20003f06270 */
[----:B------:R-:W-:Y:S01]  /*d820*/  FFMA.FTZ R48, -R157, R88, R48 ;  /* 0x000000589d307223 */ /* 0x000fe20000010130 */
[-C--:B------:R-:W-:Y:S01]  /*d830*/  ISETP.GE.AND P5, PT, R119, R168.reuse, PT ;  /* 0x000000a87700720c */ /* 0x080fe20003fa6270 */
[-C--:B------:R-:W-:Y:S01]  /*d840*/  FFMA.FTZ R52, -R157, R89.reuse, R52 ;  /* 0x000000599d347223 */ /* 0x080fe20000010134 */
[----:B------:R-:W-:Y:S01]  /*d850*/  FSEL R112, R31, -INF , P1 ;  /* 0xff8000001f707808 */ /* 0x000fe20000800000 */
[----:B------:R-:W-:Y:S01]  /*d860*/  FFMA.FTZ R58, -R157, R89, R58 ;  /* 0x000000599d3a7223 */ /* 0x000fe2000001013a */
[-C--:B------:R-:W-:Y:S01]  /*d870*/  ISETP.GE.AND P1, PT, R100, R169.reuse, PT ;  /* 0x000000a96400720c */ /* 0x080fe20003f26270 */
[----:B------:R-:W-:Y:S01]  /*d880*/  VIADD R89, R172, 0xffffffc9 ;  /* 0xffffffc9ac597836 */ /* 0x000fe20000000000 */
[----:B------:R-:W-:Y:S01]  /*d890*/  FSEL R124, R16, -INF , P0 ;  /* 0xff800000107c7808 */ /* 0x000fe20000000000 */
[----:B------:R-:W-:Y:S01]  /*d8a0*/  VIADD R88, R172, 0xffffffd1 ;  /* 0xffffffd1ac587836 */ /* 0x000fe20000000000 */
[----:B------:R-:W-:Y:S01]  /*d8b0*/  FSEL R113, R30, -INF , P5 ;  /* 0xff8000001e717808 */ /* 0x000fe20002800000 */
[----:B------:R-:W-:Y:S01]  /*d8c0*/  VIADD R172, R172, 0x80 ;  /* 0x00000080acac7836 */ /* 0x000fe20000000000 */
[-C--:B------:R-:W-:Y:S02]  /*d8d0*/  ISETP.GE.AND P0, PT, R131, R169.reuse, PT ;  /* 0x000000a98300720c */ /* 0x080fe40003f06270 */
[----:B------:R-:W-:Y:S02]  /*d8e0*/  ISETP.GE.AND P5, PT, R101, R169, PT ;  /* 0x000000a96500720c */ /* 0x000fe40003fa6270 */
[----:B------:R-:W-:Y:S02]  /*d8f0*/  FSEL R198, R49, -INF , P1 ;  /* 0xff80000031c67808 */ /* 0x000fe40000800000 */
[----:B------:R-:W-:Y:S02]  /*d900*/  IABS R91, R91 ;  /* 0x0000005b005b7213 */ /* 0x000fe40000000000 */
[-C--:B------:R-:W-:Y:S02]  /*d910*/  ISETP.GE.AND P1, PT, R115, R168.reuse, PT ;  /* 0x000000a87300720c */ /* 0x080fe40003f26270 */
[----:B------:R-:W-:Y:S02]  /*d920*/  FSEL R114, R20, -INF , P0 ;  /* 0xff80000014727808 */ /* 0x000fe40000000000 */
[----:B------:R-:W-:Y:S02]  /*d930*/  FSEL R188, R48, -INF , P5 ;  /* 0xff80000030bc7808 */ /* 0x000fe40002800000 */
[----:B------:R-:W-:Y:S02]  /*d940*/  I2FP.F32.S32 R91, R91 ;  /* 0x0000005b005b7245 */ /* 0x000fe40000201400 */
[----:B------:R-:W-:Y:S02]  /*d950*/  ISETP.GE.AND P5, PT, R116, R168, PT ;  /* 0x000000a87400720c */ /* 0x000fe40003fa6270 */
[----:B------:R-:W-:Y:S01]  /*d960*/  FSEL R44, R35, -INF , P1 ;  /* 0xff800000232c7808 */ /* 0x000fe20000800000 */
[----:B------:R-:W-:Y:S01]  /*d970*/  FFMA.FTZ R64, -R157, R91, R64 ;  /* 0x0000005b9d407223 */ /* 0x000fe20000010140 */
[----:B------:R-:W-:Y:S01]  /*d980*/  IABS R88, R88 ;  /* 0x0000005800587213 */ /* 0x000fe20000000000 */
[----:B------:R-:W-:Y:S01]  /*d990*/  VIADD R91, R173, 0x30 ;  /* 0x00000030ad5b7836 */ /* 0x000fe20000000000 */
[----:B------:R-:W-:Y:S02]  /*d9a0*/  ISETP.GE.AND P0, PT, R187, R168, PT ;  /* 0x000000a8bb00720c */ /* 0x000fe40003f06270 */
[----:B------:R-:W-:Y:S02]  /*d9b0*/  IABS R89, R89 ;  /* 0x0000005900597213 */ /* 0x000fe40000000000 */
[----:B------:R-:W-:Y:S02]  /*d9c0*/  ISETP.GE.AND P1, PT, R99, R169, PT ;  /* 0x000000a96300720c */ /* 0x000fe40003f26270 */
[----:B------:R-:W-:Y:S02]  /*d9d0*/  FSEL R105, R34, -INF , P5 ;  /* 0xff80000022697808 */ /* 0x000fe40002800000 */
[----:B------:R-:W-:Y:S02]  /*d9e0*/  I2FP.F32.S32 R88, R88 ;  /* 0x0000005800587245 */ /* 0x000fe40000201400 */
[----:B------:R-:W-:Y:S02]  /*d9f0*/  FSEL R224, R7, -INF , P0 ;  /* 0xff80000007e07808 */ /* 0x000fe40000000000 */
[----:B------:R-:W-:Y:S01]  /*da00*/  I2FP.F32.S32 R89, R89 ;  /* 0x0000005900597245 */ /* 0x000fe20000201400 */
[-C--:B------:R-:W-:Y:S01]  /*da10*/  FFMA.FTZ R56, -R157, R88.reuse, R56 ;  /* 0x000000589d387223 */ /* 0x080fe20000010138 */
[----:B------:R-:W-:Y:S01]  /*da20*/  ISETP.GE.AND P5, PT, R95, R169, PT ;  /* 0x000000a95f00720c */ /* 0x000fe20003fa6270 */
[----:B------:R-:W-:Y:S01]  /*da30*/  FFMA.FTZ R62, -R157, R88, R62 ;  /* 0x000000589d3e7223 */ /* 0x000fe2000001013e */
[----:B------:R-:W-:Y:S01]  /*da40*/  FSEL R53, R53, -INF , P1 ;  /* 0xff80000035357808 */ /* 0x000fe20000800000 */
[-C--:B------:R-:W-:Y:S01]  /*da50*/  FFMA.FTZ R60, -R157, R89.reuse, R60 ;  /* 0x000000599d3c7223 */ /* 0x080fe2000001013c */
[-C--:B------:R-:W-:Y:S01]  /*da60*/  ISETP.GE.AND P0, PT, R185, R168.reuse, PT ;  /* 0x000000a8b900720c */ /* 0x080fe20003f06270 */
[----:B------:R-:W-:Y:S01]  /*da70*/  FFMA.FTZ R66, -R157, R89, R66 ;  /* 0x000000599d427223 */ /* 0x000fe20000010142 */
[-C--:B------:R-:W-:Y:S02]  /*da80*/  ISETP.GE.AND P1, PT, R93, R169.reuse, PT ;  /* 0x000000a95d00720c */ /* 0x080fe40003f26270 */
[----:B------:R-:W-:Y:S02]  /*da90*/  FSEL R192, R52, -INF , P5 ;  /* 0xff80000034c07808 */ /* 0x000fe40002800000 */
        /* <DEDUP_REMOVED lines=11> */
[----:B------:R-:W-:Y:S02]  /*db50*/  FSEL R90, R90, -INF , !P4 ;  /* 0xff8000005a5a7808 */ /* 0x000fe40006000000 */
[-C--:B------:R-:W-:Y:S02]  /*db60*/  ISETP.GE.AND P0, PT, R117, R169.reuse, PT ;  /* 0x000000a97500720c */ /* 0x080fe40003f06270 */
        /* <DEDUP_REMOVED lines=9> */
[----:B------:R-:W-:Y:S02]  /*dc00*/  FSEL R52, R94, -INF , !P5 ;  /* 0xff8000005e347808 */ /* 0x000fe40006800000 */
[----:B------:R-:W-:Y:S02]  /*dc10*/  ISETP.GE.AND P5, PT, R41, R169, PT ;  /* 0x000000a92900720c */ /* 0x000fe40003fa6270 */
[----:B------:R-:W-:Y:S02]  /*dc20*/  ISETP.GE.AND P6, PT, R183, R145, PT ;  /* 0x00000091b700720c */ /* 0x000fe40003fc6270 */
[-C--:B------:R-:W-:Y:S02]  /*dc30*/  ISETP.GE.AND P0, PT, R173, R168.reuse, PT ;  /* 0x000000a8ad00720c */ /* 0x080fe40003f06270 */
[----:B------:R-:W-:Y:S02]  /*dc40*/  FSEL R180, R180, -INF , !P6 ;  /* 0xff800000b4b47808 */ /* 0x000fe40007000000 */
[----:B------:R-:W-:Y:S02]  /*dc50*/  FSEL R48, R38, -INF , P0 ;  /* 0xff80000026307808 */ /* 0x000fe40000000000 */
[----:B------:R-:W-:Y:S02]  /*dc60*/  ISETP.GE.AND P0, PT, R111, R168, PT ;  /* 0x000000a86f00720c */ /* 0x000fe40003f06270 */
[----:B------:R-:W-:Y:S02]  /*dc70*/  FSEL R94, R64, -INF , P1 ;  /* 0xff800000405e7808 */ /* 0x000fe40000800000 */
[----:B------:R-:W-:Y:S02]  /*dc80*/  FSEL R210, R42, -INF , P0 ;  /* 0xff8000002ad27808 */ /* 0x000fe40000000000 */
[----:B------:R-:W-:Y:S02]  /*dc90*/  ISETP.GE.AND P0, PT, R45, R169, PT ;  /* 0x000000a92d00720c */ /* 0x000fe40003f06270 */
[----:B------:R-:W-:Y:S02]  /*dca0*/  ISETP.GE.AND P1, PT, R149, R144, PT ;  /* 0x000000909500720c */ /* 0x000fe40003f26270 */
[----:B------:R-:W-:Y:S02]  /*dcb0*/  FSEL R61, R61, -INF , P0 ;  /* 0xff8000003d3d7808 */ /* 0x000fe40000000000 */
[----:B------:R-:W-:Y:S02]  /*dcc0*/  FSEL R214, R214, -INF , !P1 ;  /* 0xff800000d6d67808 */ /* 0x000fe40004800000 */
[-C--:B------:R-:W-:Y:S02]  /*dcd0*/  ISETP.GE.AND P1, PT, R97, R168.reuse, PT ;  /* 0x000000a86100720c */ /* 0x080fe40003f26270 */
        /* <DEDUP_REMOVED lines=14> */
[----:B------:R-:W-:Y:S02]  /*ddc0*/  ISETP.GE.AND P1, PT, R187, R144, PT ;  /* 0x00000090bb00720c */ /* 0x000fe40003f26270 */
[----:B------:R-:W-:Y:S02]  /*ddd0*/  FSEL R186, R54, -INF , P0 ;  /* 0xff80000036ba7808 */ /* 0x000fe40000000000 */
[----:B------:R-:W-:Y:S02]  /*dde0*/  FSEL R224, R224, -INF , !P1 ;  /* 0xff800000e0e07808 */ /* 0x000fe40004800000 */
        /* <DEDUP_REMOVED lines=64> */
[-C--:B------:R-:W-:Y:S02]  /*e1f0*/  ISETP.GE.AND P0, PT, R185, R145.reuse, PT ;  /* 0x00000091b900720c */ /* 0x080fe40003f06270 */
[----:B------:R-:W-:Y:S02]  /*e200*/  FSEL R126, R126, -INF , !P6 ;  /* 0xff8000007e7e7808 */ /* 0x000fe40007000000 */
[----:B------:R-:W-:Y:S02]  /*e210*/  ISETP.GE.AND P6, PT, R0, R168, PT ;  /* 0x000000a80000720c */ /* 0x000fe40003fc6270 */
        /* <DEDUP_REMOVED lines=18> */
[-C--:B------:R-:W-:Y:S04]  /*e340*/  ISETP.GE.AND P0, PT, R179, R145.reuse, PT ;  /* 0x00000091b300720c */ /* 0x080fe80003f06270 */
        /* <DEDUP_REMOVED lines=14> */
[CC--:B------:R-:W-:Y:S01]  /*e430*/  ISETP.GE.AND P0, PT, R173.reuse, R145.reuse, PT ;  /* 0x00000091ad00720c */ /* 0x0c0fe20003f06270 */
[----:B------:R-:W-:Y:S01]  /*e440*/  VIADD R173, R173, 0xffffff80 ;  /* 0xffffff80adad7836 */ /* 0x000fe20000000000 */
[----:B------:R-:W-:Y:S02]  /*e450*/  FMNMX3.FTZ R53, R53, R174, R222, !PT ;  /* 0x000000ae35357276 */ /* 0x000fe400078100de */
[----:B------:R-:W-:Y:S02]  /*e460*/  FSEL R58, R121, -INF , !P0 ;  /* 0xff800000793a7808 */ /* 0x000fe40004000000 */
[-C--:B------:R-:W-:Y:S02]  /*e470*/  ISETP.GE.AND P0, PT, R111, R145.reuse, PT ;  /* 0x000000916f00720c */ /* 0x080fe40003f06270 */
        /* <DEDUP_REMOVED lines=67> */
[----:B-1----:R-:W-:Y:S01]  /*e8b0*/  FMNMX.FTZ R0, R45, R0, !PT ;  /* 0x000000002d007209 */ /* 0x002fe20007810000 */
[-CC-:B------:R-:W-:Y:S01]  /*e8c0*/  FFMA.FTZ R124, R124, R84.reuse, -R97.reuse ;  /* 0x000000547c7c7223 */ /* 0x180fe20000010861 */
[-CC-:B------:R-:W-:Y:S01]  /*e8d0*/  FFMA.FTZ R117, R216, R84.reuse, -R97.reuse ;  /* 0x00000054d8757223 */ /* 0x180fe20000010861 */
[--C-:B------:R-:W-:Y:S03]  /*e8e0*/  FFMA.FTZ R188, R188, R84, -R97.reuse ;  /* 0x00000054bcbc7223 */ /* 0x100fe60000010861 */
[----:B------:R-:W-:Y:S01]  /*e8f0*/  MUFU.EX2 R125, R125 ;  /* 0x0000007d007d7308 */ /* 0x000fe20000000800 */
[----:B------:R-:W-:Y:S01]  /*e900*/  FMUL.FTZ R93, R84, R0 ;  /* 0x00000000545d7220 */ /* 0x000fe20000410000 */
[----:B------:R-:W-:Y:S01]  /*e910*/  FSETP.NEU.FTZ.AND P0, PT, R0, -INF , PT ;  /* 0xff8000000000780b */ /* 0x000fe20003f1d000 */
[-CC-:B------:R-:W-:Y:S01]  /*e920*/  FFMA.FTZ R149, R198, R84.reuse, -R97.reuse ;  /* 0x00000054c6957223 */ /* 0x180fe20000010861 */
[-CC-:B------:R-:W-:Y:S01]  /*e930*/  FFMA.FTZ R131, R228, R84.reuse, -R97.reuse ;  /* 0x00000054e4837223 */ /* 0x180fe20000010861 */
[-CC-:B------:R-:W-:Y:S01]  /*e940*/  FFMA.FTZ R129, R226, R84.reuse, -R97.reuse ;  /* 0x00000054e2817223 */ /* 0x180fe20000010861 */
[----:B------:R-:W-:Y:S01]  /*e950*/  FSEL R93, R93, RZ, P0 ;  /* 0x000000ff5d5d7208 */ /* 0x000fe20000000000 */
[-CC-:B------:R-:W-:Y:S03]  /*e960*/  FFMA.FTZ R178, R178, R84.reuse, -R97.reuse ;  /* 0x00000054b2b27223 */ /* 0x180fe60000010861 */
[----:B------:R-:W-:Y:S01]  /*e970*/  MUFU.EX2 R176, R176 ;  /* 0x000000b000b07308 */ /* 0x000fe20000000800 */
[----:B------:R-:W-:Y:S01]  /*e980*/  FSEL R45, R0, RZ, P0 ;  /* 0x000000ff002d7208 */ /* 0x000fe20000000000 */
[-C--:B------:R-:W-:Y:S01]  /*e990*/  FFMA.FTZ R177, R192, R84.reuse, -R97 ;  /* 0x00000054c0b17223 */ /* 0x080fe20000010861 */
[-C--:B------:R-:W-:Y:S01]  /*e9a0*/  FFMA.FTZ R107, R92, R84.reuse, -R93 ;  /* 0x000000545c6b7223 */ /* 0x080fe2000001085d */
[----:B------:R-:W-:Y:S02]  /*e9b0*/  IMAD R92, R136, 0x2, R87 ;  /* 0x00000002885c7824 */ /* 0x000fe400078e0257 */
[-C--:B------:R-:W-:Y:S01]  /*e9c0*/  FFMA.FTZ R180, R49, R84.reuse, -R93 ;  /* 0x0000005431b47223 */ /* 0x080fe2000001085d */
[----:B------:R-:W-:Y:S01]  /*e9d0*/  FADD.FTZ R45, -R45, R86 ;  /* 0x000000562d2d7221 */ /* 0x000fe20000010100 */
[-C--:B------:R-:W-:Y:S02]  /*e9e0*/  FFMA.FTZ R86, R58, R84.reuse, -R97 ;  /* 0x000000543a567223 */ /* 0x080fe40000010861 */
[----:B------:R-:W-:Y:S01]  /*e9f0*/  MUFU.EX2 R131, R131 ;  /* 0x0000008300837308 */ /* 0x000fe20000000800 */
[----:B------:R-:W-:Y:S02]  /*ea00*/  VIADD R63, R92, 0x3020 ;  /* 0x000030205c3f7836 */ /* 0x000fe40000000000 */
[-CC-:B------:R-:W-:Y:S01]  /*ea10*/  FFMA.FTZ R101, R62, R84.reuse, -R93.reuse ;  /* 0x000000543e657223 */ /* 0x180fe2000001085d */
[-C--:B------:R-:W-:Y:S01]  /*ea20*/  FFMA.FTZ R115, R122, R84.reuse, -R93 ;  /* 0x000000547a737223 */ /* 0x080fe2000001085d */
[-C--:B------:R-:W-:Y:S01]  /*ea30*/  FFMA.FTZ R122, R114, R84.reuse, -R97 ;  /* 0x00000054727a7223 */ /* 0x080fe20000010861 */
[-CC-:B------:R-:W-:Y:S01]  /*ea40*/  FFMA.FTZ R114, R108, R84.reuse, -R93.reuse ;  /* 0x000000546c727223 */ /* 0x180fe2000001085d */
[-C--:B------:R-:W-:Y:S01]  /*ea50*/  FFMA.FTZ R108, R96, R84.reuse, -R93 ;  /* 0x00000054606c7223 */ /* 0x080fe2000001085d */
[-C--:B------:R-:W-:Y:S02]  /*ea60*/  FFMA.FTZ R96, R52, R84.reuse, -R97 ;  /* 0x0000005434607223 */ /* 0x080fe40000010861 */
[----:B------:R-:W1:Y:S01]  /*ea70*/  MUFU.EX2 R129, R129 ;  /* 0x0000008100817308 */ /* 0x000e620000000800 */
[----:B------:R-:W2:Y:S01]  /*ea80*/  LDSM.16.MT88.4 R52, [R92+0x3000] ;  /* 0x003000005c34783b */ /* 0x000ea20000004200 */
[-CC-:B------:R-:W-:Y:S01]  /*ea90*/  FFMA.FTZ R98, R46, R84.reuse, -R93.reuse ;  /* 0x000000542e627223 */ /* 0x180fe2000001085d */
[----:B------:R-:W-:Y:S01]  /*eaa0*/  FSEL R46, R41, RZ, P1 ;  /* 0x000000ff292e7208 */ /* 0x000fe20000800000 */
[-CC-:B------:R-:W-:Y:S01]  /*eab0*/  FFMA.FTZ R103, R44, R84.reuse, -R93.reuse ;  /* 0x000000542c677223 */ /* 0x180fe2000001085d */
[-CC-:B------:R-:W-:Y:S01]  /*eac0*/  FFMA.FTZ R111, R106, R84.reuse, -R93.reuse ;  /* 0x000000546a6f7223 */ /* 0x180fe2000001085d */
[-CC-:B------:R-:W-:Y:S01]  /*ead0*/  FFMA.FTZ R106, R64, R84.reuse, -R93.reuse ;  /* 0x00000054406a7223 */ /* 0x180fe2000001085d */
[-C--:B------:R-:W-:Y:S03]  /*eae0*/  FFMA.FTZ R128, R128, R84.reuse, -R93 ;  /* 0x0000005480807223 */ /* 0x080fe6000001085d */
[----:B------:R-:W3:Y:S01]  /*eaf0*/  MUFU.EX2 R178, R178 ;  /* 0x000000b200b27308 */ /* 0x000ee20000000800 */
[----:B------:R-:W-:Y:S01]  /*eb00*/  FADD.FTZ R47, -R46, R85 ;  /* 0x000000552e2f7221 */ /* 0x000fe20000010100 */
[-C--:B------:R-:W-:Y:S01]  /*eb10*/  FFMA.FTZ R85, R50, R84.reuse, -R97 ;  /* 0x0000005432557223 */ /* 0x080fe20000010861 */
[----:B------:R-:W-:Y:S01]  /*eb20*/  FMUL.FTZ R46, R84, R45 ;  /* 0x0000002d542e7220 */ /* 0x000fe20000410000 */
[----:B------:R-:W-:Y:S02]  /*eb30*/  VIADD R45, R92, 0x3000 ;  /* 0x000030005c2d7836 */ /* 0x000fe40000000000 */
[----:B------:R-:W-:Y:S01]  /*eb40*/  FMUL.FTZ R44, R84, R47 ;  /* 0x0000002f542c7220 */ /* 0x000fe20000410000 */
[-CC-:B------:R-:W-:Y:S01]  /*eb50*/  FFMA.FTZ R119, R218, R84.reuse, -R93.reuse ;  /* 0x00000054da777223 */ /* 0x180fe2000001085d */
[-CC-:B------:R-:W-:Y:S02]  /*eb60*/  FFMA.FTZ R120, R120, R84.reuse, -R93.reuse ;  /* 0x0000005478787223 */ /* 0x180fe4000001085d */
[----:B------:R-:W4:Y:S01]  /*eb70*/  MUFU.EX2 R61, R46 ;  /* 0x0000002e003d7308 */ /* 0x000f220000000800 */
[----:B------:R-:W-:Y:S01]  /*eb80*/  @P2 VIADD R63, R45, 0xffffffe0 ;  /* 0xffffffe02d3f2836 */ /* 0x000fe20000000000 */
[----:B-1----:R-:W-:Y:S01]  /*eb90*/  F2FP.BF16.F32.PACK_AB R64, R129, R131 ;  /* 0x000000838140723e */ /* 0x002fe200000010ff */
[-CC-:B------:R-:W-:Y:S01]  /*eba0*/  FFMA.FTZ R137, R202, R84.reuse, -R93.reuse ;  /* 0x00000054ca897223 */ /* 0x180fe2000001085d */
[-CC-:B------:R-:W-:Y:S01]  /*ebb0*/  FFMA.FTZ R136, R200, R84.reuse, -R93.reuse ;  /* 0x00000054c8887223 */ /* 0x180fe2000001085d */
[-CC-:B------:R-:W-:Y:S01]  /*ebc0*/  FFMA.FTZ R175, R196, R84.reuse, -R93.reuse ;  /* 0x00000054c4af7223 */ /* 0x180fe2000001085d */
[----:B------:R-:W1:Y:S01]  /*ebd0*/  LDSM.16.MT88.4 R88, [R63] ;  /* 0x000000003f58783b */ /* 0x000e620000004200 */
[--C-:B------:R-:W-:Y:S03]  /*ebe0*/  FFMA.FTZ R194, R194, R84, -R93.reuse ;  /* 0x00000054c2c27223 */ /* 0x100fe6000001085d */
[----:B------:R-:W5:Y:S01]  /*ebf0*/  MUFU.EX2 R62, R44 ;  /* 0x0000002c003e7308 */ /* 0x000f620000000800 */
[----:B---3--:R-:W-:Y:S01]  /*ec00*/  F2FP.BF16.F32.PACK_AB R66, R125, R178 ;  /* 0x000000b27d42723e */ /* 0x008fe200000010ff */
[-CC-:B------:R-:W-:Y:S01]  /*ec10*/  FFMA.FTZ R127, R224, R84.reuse, -R93.reuse ;  /* 0x00000054e07f7223 */ /* 0x180fe2000001085d */
[-CC-:B------:R-:W-:Y:S01]  /*ec20*/  FFMA.FTZ R174, R174, R84.reuse, -R93.reuse ;  /* 0x00000054aeae7223 */ /* 0x180fe2000001085d */
[-C--:B------:R-:W-:Y:S01]  /*ec30*/  FFMA.FTZ R123, R222, R84.reuse, -R93 ;  /* 0x00000054de7b7223 */ /* 0x080fe2000001085d */
[----:B------:R-:W-:Y:S01]  /*ec40*/  FFMA.FTZ R190, R190, R84, -R97 ;  /* 0x00000054bebe7223 */ /* 0x000fe20000010861 */
[----:B------:R-:W-:Y:S01]  /*ec50*/  ISETP.GT.AND P0, PT, R171, R146, PT ;  /* 0x00000092ab00720c */ /* 0x000fe20003f04270 */
[----:B------:R-:W-:Y:S03]  /*ec60*/  FFMA.FTZ R179, R186, R84, -R93 ;  /* 0x00000054bab37223 */ /* 0x000fe6000001085d */
[----:B------:R-:W-:Y:S01]  /*ec70*/  MUFU.EX2 R180, R180 ;  /* 0x000000b400b47308 */ /* 0x000fe20000000800 */
[C---:B----4-:R-:W-:Y:S01]  /*ec80*/  FMUL.FTZ R50, R61.reuse, R78 ;  /* 0x0000004e3d327220 */ /* 0x050fe20000410000 */
[C---:B------:R-:W-:Y:S01]  /*ec90*/  FMUL.FTZ R51, R61.reuse, R79 ;  /* 0x0000004f3d337220 */ /* 0x040fe20000410000 */
[C---:B------:R-:W-:Y:S01]  /*eca0*/  FMUL.FTZ R58, R61.reuse, R70 ;  /* 0x000000463d3a7220 */ /* 0x040fe20000410000 */
[C---:B------:R-:W-:Y:S01]  /*ecb0*/  FMUL.FTZ R59, R61.reuse, R71 ;  /* 0x000000473d3b7220 */ /* 0x040fe20000410000 */
[C---:B------:R-:W-:Y:S01]  /*ecc0*/  FMUL.FTZ R46, R61.reuse, R82 ;  /* 0x000000523d2e7220 */ /* 0x040fe20000410000 */
[----:B------:R-:W-:Y:S01]  /*ecd0*/  FFMA.FTZ R82, R56, R84, -R97 ;  /* 0x0000005438527223 */ /* 0x000fe20000010861 */
[----:B------:R-:W-:Y:S03]  /*ece0*/  FMUL.FTZ R47, R61, R83 ;  /* 0x000000533d2f7220 */ /* 0x000fe60000410000 */
[----:B------:R-:W3:Y:S01]  /*ecf0*/  MUFU.EX2 R127, R127 ;  /* 0x0000007f007f7308 */ /* 0x000ee20000000800 */
[C---:B-----5:R-:W-:Y:S01]  /*ed00*/  FMUL.FTZ R49, R62.reuse, R77 ;  /* 0x0000004d3e317220 */ /* 0x060fe20000410000 */
[C---:B------:R-:W-:Y:S01]  /*ed10*/  FMUL.FTZ R56, R62.reuse, R68 ;  /* 0x000000443e387220 */ /* 0x040fe20000410000 */
[C---:B------:R-:W-:Y:S01]  /*ed20*/  FMUL.FTZ R57, R62.reuse, R69 ;  /* 0x000000453e397220 */ /* 0x040fe20000410000 */
[----:B------:R-:W-:Y:S01]  /*ed30*/  FMUL.FTZ R44, R62, R80 ;  /* 0x000000503e2c7220 */ /* 0x000fe20000410000 */
[----:B------:R-:W-:Y:S01]  /*ed40*/  LDSM.16.MT88.4 R68, [R92+0x3800] ;  /* 0x003800005c44783b */ /* 0x000fe20000004200 */
[--C-:B------:R-:W-:Y:S01]  /*ed50*/  FFMA.FTZ R80, R48, R84, -R93.reuse ;  /* 0x0000005430507223 */ /* 0x100fe2000001085d */
[C---:B------:R-:W-:Y:S03]  /*ed60*/  FMUL.FTZ R48, R62.reuse, R76 ;  /* 0x0000004c3e307220 */ /* 0x040fe60000410000 */
[----:B------:R-:W-:Y:S01]  /*ed70*/  MUFU.EX2 R174, R174 ;  /* 0x000000ae00ae7308 */ /* 0x000fe20000000800 */
[----:B------:R-:W-:Y:S01]  /*ed80*/  FMUL.FTZ R45, R62, R81 ;  /* 0x000000513e2d7220 */ /* 0x000fe20000410000 */
[-CC-:B------:R-:W-:Y:S01]  /*ed90*/  FFMA.FTZ R81, R214, R84.reuse, -R93.reuse ;  /* 0x00000054d6517223 */ /* 0x180fe2000001085d */
[-C--:B------:R-:W-:Y:S01]  /*eda0*/  FFMA.FTZ R83, R208, R84.reuse, -R93 ;  /* 0x00000054d0537223 */ /* 0x080fe2000001085d */
[----:B------:R-:W-:Y:S01]  /*edb0*/  FFMA.FTZ R131, R62, R167, R131 ;  /* 0x000000a73e837223 */ /* 0x000fe20000010083 */
[----:B------:R-:W4:Y:S01]  /*edc0*/  LDSM.16.MT88.4 R76, [R92+0x3400] ;  /* 0x003400005c4c783b */ /* 0x000f220000004200 */
[-C--:B------:R-:W-:Y:S01]  /*edd0*/  FFMA.FTZ R182, R182, R84.reuse, -R93 ;  /* 0x00000054b6b67223 */ /* 0x080fe2000001085d */
[----:B------:R-:W-:Y:S03]  /*ede0*/  FFMA.FTZ R130, R130, R84, -R97 ;  /* 0x0000005482827223 */ /* 0x000fe60000010861 */
[----:B------:R-:W5:Y:S01]  /*edf0*/  MUFU.EX2 R123, R123 ;  /* 0x0000007b007b7308 */ /* 0x000f620000000800 */
[----:B---3--:R-:W-:Y:S01]  /*ee00*/  F2FP.BF16.F32.PACK_AB R65, R127, R180 ;  /* 0x000000b47f41723e */ /* 0x008fe200000010ff */
[----:B------:R-:W-:Y:S01]  /*ee10*/  FFMA.FTZ R180, R61, R166, R180 ;  /* 0x000000a63db47223 */ /* 0x000fe200000100b4 */
[----:B------:R-:W-:Y:S01]  /*ee20*/  FADD.FTZ R131, R129, R131 ;  /* 0x0000008381837221 */ /* 0x000fe20000010000 */
[-C--:B------:R-:W-:Y:S01]  /*ee30*/  FFMA.FTZ R118, R118, R84.reuse, -R93 ;  /* 0x0000005476767223 */ /* 0x080fe2000001085d */
[-C--:B------:R-:W-:Y:S01]  /*ee40*/  FFMA.FTZ R184, R184, R84.reuse, -R97 ;  /* 0x00000054b8b87223 */ /* 0x080fe20000010861 */
[----:B------:R-:W-:Y:S01]  /*ee50*/  FADD.FTZ R127, R127, R180 ;  /* 0x000000b47f7f7221 */ /* 0x000fe20000010000 */
[----:B------:R-:W-:Y:S03]  /*ee60*/  FADD.FTZ R178, R178, R131 ;  /* 0x00000083b2b27221 */ /* 0x000fe60000010000 */
[----:B------:R-:W3:Y:S01]  /*ee70*/  MUFU.EX2 R121, R121 ;  /* 0x0000007900797308 */ /* 0x000ee20000000800 */
[-C--:B------:R-:W-:Y:S01]  /*ee80*/  FFMA.FTZ R126, R126, R84.reuse, -R93 ;  /* 0x000000547e7e7223 */ /* 0x080fe2000001085d */
[-CC-:B------:R-:W-:Y:S01]  /*ee90*/  FFMA.FTZ R116, R116, R84.reuse, -R97.reuse ;  /* 0x0000005474747223 */ /* 0x180fe20000010861 */
[----:B------:R-:W-:Y:S01]  /*eea0*/  FADD.FTZ R125, R125, R178 ;  /* 0x000000b27d7d7221 */ /* 0x000fe20000010000 */
[-CC-:B------:R-:W-:Y:S01]  /*eeb0*/  FFMA.FTZ R112, R112, R84.reuse, -R97.reuse ;  /* 0x0000005470707223 */ /* 0x180fe20000010861 */
[-C--:B------:R-:W-:Y:S01]  /*eec0*/  FFMA.FTZ R94, R94, R84.reuse, -R97 ;  /* 0x000000545e5e7223 */ /* 0x080fe20000010861 */
[-CC-:B------:R-:W-:Y:S01]  /*eed0*/  FFMA.FTZ R104, R104, R84.reuse, -R93.reuse ;  /* 0x0000005468687223 */ /* 0x180fe2000001085d */
[----:B------:R-:W-:Y:S03]  /*eee0*/  FFMA.FTZ R100, R100, R84, -R93 ;  /* 0x0000005464647223 */ /* 0x000fe6000001085d */
[----:B------:R-:W-:Y:S01]  /*eef0*/  MUFU.EX2 R128, R128 ;  /* 0x0000008000807308 */ /* 0x000fe20000000800 */
[----:B-----5:R-:W-:Y:S01]  /*ef00*/  F2FP.BF16.F32.PACK_AB R67, R123, R174 ;  /* 0x000000ae7b43723e */ /* 0x020fe200000010ff */
[----:B------:R-:W-:Y:S08]  /*ef10*/  FADD.FTZ R174, R174, R127 ;  /* 0x0000007faeae7221 */ /* 0x000ff00000010000 */
        /* <DEDUP_REMOVED lines=9> */
[----:B------:R-:W2:Y:S03]  /*efb0*/  LDSM.16.MT88.4 R72, [R63+0x400] ;  /* 0x000400003f48783b */ /* 0x000ea60000004200 */
[----:B------:R-:W4:Y:S02]  /*efc0*/  MUFU.EX2 R117, R117 ;  /* 0x0000007500757308 */ /* 0x000f240000000800 */
[C---:B-1----:R-:W-:Y:S03]  /*efd0*/  HMMA.16816.F32.BF16 R52, R64.reuse, R88, R52 ;  /* 0x000000584034723c */ /* 0x042fe60000041834 */
[-C--:B------:R-:W-:Y:S05]  /*efe0*/  FFMA.FTZ R89, R212, R84.reuse, -R97 ;  /* 0x00000054d4597223 */ /* 0x080fea0000010861 */
[----:B------:R-:W-:Y:S01]  /*eff0*/  MUFU.EX2 R120, R120 ;  /* 0x0000007800787308 */ /* 0x000fe20000000800 */
[----:B------:R-:W-:Y:S01]  /*f000*/  FFMA.FTZ R88, R210, R84, -R93 ;  /* 0x00000054d2587223 */ /* 0x000fe2000001085d */
[----:B------:R-:W-:Y:S03]  /*f010*/  HMMA.16816.F32.BF16 R56, R64, R90, R56 ;  /* 0x0000005a4038723c */ /* 0x000fe60000041838 */
[----:B---3--:R-:W-:Y:S05]  /*f020*/  F2FP.BF16.F32.PACK_AB R64, R121, R176 ;  /* 0x000000b07940723e */ /* 0x008fea00000010ff */
[----:B------:R-:W1:Y:S01]  /*f030*/  MUFU.EX2 R115, R115 ;  /* 0x0000007300737308 */ /* 0x000e620000000800 */
[----:B-----5:R-:W-:Y:S01]  /*f040*/  F2FP.BF16.F32.PACK_AB R65, R119, R128 ;  /* 0x000000807741723e */ /* 0x020fe200000010ff */
[--C-:B------:R-:W-:Y:S01]  /*f050*/  FFMA.FTZ R90, R206, R84, -R97.reuse ;  /* 0x00000054ce5a7223 */ /* 0x100fe20000010861 */
[----:B----4-:R-:W-:Y:S01]  /*f060*/  F2FP.BF16.F32.PACK_AB R66, R117, R124 ;  /* 0x0000007c7542723e */ /* 0x010fe200000010ff */
[-C--:B------:R-:W-:Y:S01]  /*f070*/  FFMA.FTZ R91, R204, R84.reuse, -R97 ;  /* 0x00000054cc5b7223 */ /* 0x080fe20000010861 */
[----:B------:R-:W-:Y:S01]  /*f080*/  FADD.FTZ R128, R128, R61 ;  /* 0x0000003d80807221 */ /* 0x000fe20000010000 */
[----:B------:R-:W-:Y:S01]  /*f090*/  FADD.FTZ R176, R176, R125 ;  /* 0x0000007db0b07221 */ /* 0x000fe20000010000 */
[----:B------:R-:W-:Y:S03]  /*f0a0*/  FFMA.FTZ R97, R95, R84, -R97 ;  /* 0x000000545f617223 */ /* 0x000fe60000010861 */
[----:B------:R-:W-:Y:S01]  /*f0b0*/  MUFU.EX2 R122, R122 ;  /* 0x0000007a007a7308 */ /* 0x000fe20000000800 */
[----:B------:R-:W-:Y:S01]  /*f0c0*/  FADD.FTZ R119, R119, R128 ;  /* 0x0000008077777221 */ /* 0x000fe20000010000 */
[----:B------:R-:W-:Y:S04]  /*f0d0*/  FADD.FTZ R121, R121, R176 ;  /* 0x000000b079797221 */ /* 0x000fe80000010000 */
[----:B------:R-:W-:Y:S04]  /*f0e0*/  FADD.FTZ R124, R124, R121 ;  /* 0x000000797c7c7221 */ /* 0x000fe80000010000 */
[----:B------:R-:W3:Y:S01]  /*f0f0*/  MUFU.EX2 R113, R113 ;  /* 0x0000007100717308 */ /* 0x000ee20000000800 */
[----:B-1----:R-:W-:Y:S01]  /*f100*/  F2FP.BF16.F32.PACK_AB R67, R115, R120 ;  /* 0x000000787343723e */ /* 0x002fe200000010ff */
[----:B------:R-:W-:Y:S01]  /*f110*/  FADD.FTZ R120, R120, R119 ;  /* 0x0000007778787221 */ /* 0x000fe20000010000 */
[----:B------:R-:W-:Y:S03]  /*f120*/  FADD.FTZ R117, R117, R124 ;  /* 0x0000007c75757221 */ /* 0x000fe60000010000 */
[----:B------:R-:W-:Y:S04]  /*f130*/  FADD.FTZ R61, R115, R120 ;  /* 0x00000078733d7221 */ /* 0x000fe80000010000 */
[----:B------:R-:W-:Y:S01]  /*f140*/  MUFU.EX2 R114, R114 ;  /* 0x0000007200727308 */ /* 0x000fe20000000800 */
[C---:B------:R-:W-:Y:S09]  /*f150*/  HMMA.16816.F32.BF16 R44, R64.reuse, R76, R44 ;  /* 0x0000004c402c723c */ /* 0x040ff2000004182c */
[----:B------:R-:W1:Y:S01]  /*f160*/  MUFU.EX2 R111, R111 ;  /* 0x0000006f006f7308 */ /* 0x000e620000000800 */
[C---:B------:R-:W-:Y:S01]  /*f170*/  HMMA.16816.F32.BF16 R48, R64.reuse, R78, R48 ;  /* 0x0000004e4030723c */ /* 0x040fe20000041830 */
[----:B------:R-:W4:Y:S08]  /*f180*/  LDSM.16.MT88.4 R76, [R63+0x800] ;  /* 0x000800003f4c783b */ /* 0x000f300000004200 */
[----:B------:R-:W5:Y:S01]  /*f190*/  MUFU.EX2 R110, R110 ;  /* 0x0000006e006e7308 */ /* 0x000f620000000800 */
[C---:B--2---:R-:W-:Y:S09]  /*f1a0*/  HMMA.16816.F32.BF16 R52, R64.reuse, R72, R52 ;  /* 0x000000484034723c */ /* 0x044ff20000041834 */
[----:B------:R-:W2:Y:S01]  /*f1b0*/  MUFU.EX2 R109, R109 ;  /* 0x0000006d006d7308 */ /* 0x000ea20000000800 */
[----:B------:R-:W-:Y:S01]  /*f1c0*/  HMMA.16816.F32.BF16 R56, R64, R74, R56 ;  /* 0x0000004a4038723c */ /* 0x000fe20000041838 */
[----:B------:R-:W4:Y:S02]  /*f1d0*/  LDSM.16.MT88.4 R72, [R92+0x3c00] ;  /* 0x003c00005c48783b */ /* 0x000f240000004200 */
[----:B---3--:R-:W-:Y:S01]  /*f1e0*/  F2FP.BF16.F32.PACK_AB R64, R113, R122 ;  /* 0x0000007a7140723e */ /* 0x008fe200000010ff */
[----:B------:R-:W-:Y:S01]  /*f1f0*/  FADD.FTZ R122, R122, R117 ;  /* 0x000000757a7a7221 */ /* 0x000fe20000010000 */
[----:B-1----:R-:W-:Y:S01]  /*f200*/  F2FP.BF16.F32.PACK_AB R65, R111, R114 ;  /* 0x000000726f41723e */ /* 0x002fe200000010ff */
[----:B------:R-:W-:Y:S03]  /*f210*/  FADD.FTZ R114, R114, R61 ;  /* 0x0000003d72727221 */ /* 0x000fe60000010000 */
[----:B------:R-:W-:Y:S01]  /*f220*/  MUFU.EX2 R108, R108 ;  /* 0x0000006c006c7308 */ /* 0x000fe20000000800 */
[----:B------:R-:W-:Y:S01]  /*f230*/  FADD.FTZ R113, R113, R122 ;  /* 0x0000007a71717221 */ /* 0x000fe20000010000 */
[----:B------:R-:W-:Y:S03]  /*f240*/  FADD.FTZ R111, R111, R114 ;  /* 0x000000726f6f7221 */ /* 0x000fe60000010000 */
[----:B-----5:R-:W-:Y:S05]  /*f250*/  FADD.FTZ R62, R110, R113 ;  /* 0x000000716e3e7221 */ /* 0x020fea0000010000 */
        /* <DEDUP_REMOVED lines=20> */
[C---:B-1----:R-:W-:Y:S01]  /*f3a0*/  F2FP.BF16.F32.PACK_AB R65, R101.reuse, R106 ;  /* 0x0000006a6541723e */ /* 0x042fe200000010ff */
[----:B------:R-:W-:Y:S03]  /*f3b0*/  FADD.FTZ R106, R106, R107 ;  /* 0x0000006b6a6a7221 */ /* 0x000fe60000010000 */
[----:B------:R-:W1:Y:S01]  /*f3c0*/  MUFU.EX2 R103, R103 ;  /* 0x0000006700677308 */ /* 0x000e620000000800 */
[----:B-----5:R-:W-:Y:S01]  /*f3d0*/  F2FP.BF16.F32.PACK_AB R66, R96, R99 ;  /* 0x000000636042723e */ /* 0x020fe200000010ff */
[----:B------:R-:W-:Y:S01]  /*f3e0*/  FADD.FTZ R102, R102, R105 ;  /* 0x0000006966667221 */ /* 0x000fe20000010000 */
[----:B------:R-:W-:Y:S03]  /*f3f0*/  FADD.FTZ R101, R101, R106 ;  /* 0x0000006a65657221 */ /* 0x000fe60000010000 */
[----:B------:R-:W-:Y:S04]  /*f400*/  FADD.FTZ R61, R99, R102 ;  /* 0x00000066633d7221 */ /* 0x000fe80000010000 */
[----:B------:R-:W2:Y:S01]  /*f410*/  MUFU.EX2 R86, R86 ;  /* 0x0000005600567308 */ /* 0x000ea20000000800 */
[----:B------:R-:W-:Y:S09]  /*f420*/  FADD.FTZ R61, R96, R61 ;  /* 0x0000003d603d7221 */ /* 0x000ff20000010000 */
[----:B------:R-:W5:Y:S01]  /*f430*/  MUFU.EX2 R85, R85 ;  /* 0x0000005500557308 */ /* 0x000f620000000800 */
[C---:B-1----:R-:W-:Y:S01]  /*f440*/  F2FP.BF16.F32.PACK_AB R67, R103.reuse, R98 ;  /* 0x000000626743723e */ /* 0x042fe200000010ff */
[----:B------:R-:W-:Y:S04]  /*f450*/  FADD.FTZ R98, R98, R101 ;  /* 0x0000006562627221 */ /* 0x000fe80000010000 */
[----:B------:R-:W-:Y:S04]  /*f460*/  FADD.FTZ R103, R103, R98 ;  /* 0x0000006267677221 */ /* 0x000fe80000010000 */
[----:B------:R-:W-:Y:S01]  /*f470*/  MUFU.EX2 R80, R80 ;  /* 0x0000005000507308 */ /* 0x000fe20000000800 */
[----:B--2---:R-:W-:Y:S01]  /*f480*/  FADD.FTZ R62, R86, R61 ;  /* 0x0000003d563e7221 */ /* 0x004fe20000010000 */
[C---:B------:R-:W-:Y:S08]  /*f490*/  HMMA.16816.F32.BF16 R44, R64.reuse, R72, R44 ;  /* 0x00000048402c723c */ /* 0x040ff0000004182c */
[----:B------:R-:W1:Y:S01]  /*f4a0*/  MUFU.EX2 R81, R81 ;  /* 0x0000005100517308 */ /* 0x000e620000000800 */
[C---:B-----5:R-:W-:Y:S01]  /*f4b0*/  FADD.FTZ R61, R85.reuse, R62 ;  /* 0x0000003e553d7221 */ /* 0x060fe20000010000 */
[C---:B------:R-:W-:Y:S01]  /*f4c0*/  HMMA.16816.F32.BF16 R48, R64.reuse, R74, R48 ;  /* 0x0000004a4030723c */ /* 0x040fe20000041830 */
[----:B------:R-:W2:Y:S07]  /*f4d0*/  LDSM.16.MT88.4 R72, [R63+0x1000] ;  /* 0x001000003f48783b */ /* 0x000eae0000004200 */
[----:B------:R-:W-:Y:S01]  /*f4e0*/  MUFU.EX2 R82, R82 ;  /* 0x0000005200527308 */ /* 0x000fe20000000800 */
[C---:B---3--:R-:W-:Y:S09]  /*f4f0*/  HMMA.16816.F32.BF16 R52, R64.reuse, R68, R52 ;  /* 0x000000444034723c */ /* 0x048ff20000041834 */
[----:B------:R-:W3:Y:S01]  /*f500*/  MUFU.EX2 R89, R89 ;  /* 0x0000005900597308 */ /* 0x000ee20000000800 */
[----:B------:R-:W-:Y:S01]  /*f510*/  HMMA.16816.F32.BF16 R56, R64, R70, R56 ;  /* 0x000000464038723c */ /* 0x000fe20000041838 */
[----:B------:R-:W5:Y:S02]  /*f520*/  LDSM.16.MT88.4 R68, [R92+0x4400] ;  /* 0x004400005c44783b */ /* 0x000f640000004200 */
[----:B------:R-:W-:Y:S01]  /*f530*/  F2FP.BF16.F32.PACK_AB R64, R85, R86 ;  /* 0x000000565540723e */ /* 0x000fe200000010ff */
[--C-:B------:R-:W-:Y:S01]  /*f540*/  FFMA.FTZ R86, R60, R84, -R93.reuse ;  /* 0x000000543c567223 */ /* 0x100fe2000001085d */
[----:B-1----:R-:W-:Y:S04]  /*f550*/  F2FP.BF16.F32.PACK_AB R65, R81, R80 ;  /* 0x000000505141723e */ /* 0x002fe800000010ff */
[----:B------:R-:W-:Y:S01]  /*f560*/  MUFU.EX2 R88, R88 ;  /* 0x0000005800587308 */ /* 0x000fe20000000800 */
[----:B------:R-:W-:Y:S01]  /*f570*/  FFMA.FTZ R93, R43, R84, -R93 ;  /* 0x000000542b5d7223 */ /* 0x000fe2000001085d */
[----:B------:R-:W-:Y:S04]  /*f580*/  FADD.FTZ R80, R80, R103 ;  /* 0x0000006750507221 */ /* 0x000fe80000010000 */
[----:B------:R-:W-:Y:S04]  /*f590*/  FADD.FTZ R81, R81, R80 ;  /* 0x0000005051517221 */ /* 0x000fe80000010000 */
        /* <DEDUP_REMOVED lines=21> */
[C---:B-1----:R-:W-:Y:S01]  /*f6f0*/  F2FP.BF16.F32.PACK_AB R65, R136.reuse, R137 ;  /* 0x000000898841723e */ /* 0x042fe200000010ff */
[----:B------:R-:W-:Y:S03]  /*f700*/  FADD.FTZ R137, R137, R88 ;  /* 0x0000005889897221 */ /* 0x000fe60000010000 */
[----:B------:R-:W-:Y:S01]  /*f710*/  MUFU.EX2 R175, R175 ;  /* 0x000000af00af7308 */ /* 0x000fe20000000800 */
[----:B------:R-:W-:Y:S01]  /*f720*/  FADD.FTZ R91, R91, R90 ;  /* 0x0000005a5b5b7221 */ /* 0x000fe20000010000 */
[----:B------:R-:W-:Y:S08]  /*f730*/  FADD.FTZ R136, R136, R137 ;  /* 0x0000008988887221 */ /* 0x000ff00000010000 */
        /* <DEDUP_REMOVED lines=15> */
[C---:B----4-:R-:W-:Y:S01]  /*f830*/  HMMA.16816.F32.BF16 R52, R64.reuse, R76, R52 ;  /* 0x0000004c4034723c */ /* 0x050fe20000041834 */
[----:B------:R-:W-:Y:S08]  /*f840*/  LDSM.16.MT88.4 R60, [R63+0x1c00] ;  /* 0x001c00003f3c783b */ /* 0x000ff00000004200 */
[----:B------:R-:W4:Y:S01]  /*f850*/  MUFU.EX2 R130, R130 ;  /* 0x0000008200827308 */ /* 0x000f220000000800 */
[----:B------:R-:W-:Y:S01]  /*f860*/  HMMA.16816.F32.BF16 R56, R64, R78, R56 ;  /* 0x0000004e4038723c */ /* 0x000fe20000041838 */
[----:B------:R-:W5:Y:S02]  /*f870*/  LDSM.16.MT88.4 R76, [R92+0x4c00] ;  /* 0x004c00005c4c783b */ /* 0x000f640000004200 */
[----:B--2---:R-:W-:Y:S01]  /*f880*/  F2FP.BF16.F32.PACK_AB R64, R190, R177 ;  /* 0x000000b1be40723e */ /* 0x004fe200000010ff */
[----:B------:R-:W-:Y:S01]  /*f890*/  FADD.FTZ R177, R177, R188 ;  /* 0x000000bcb1b17221 */ /* 0x000fe20000010000 */
[----:B-1----:R-:W-:Y:S01]  /*f8a0*/  F2FP.BF16.F32.PACK_AB R65, R182, R179 ;  /* 0x000000b3b641723e */ /* 0x002fe200000010ff */
[----:B------:R-:W-:Y:S03]  /*f8b0*/  FADD.FTZ R179, R179, R194 ;  /* 0x000000c2b3b37221 */ /* 0x000fe60000010000 */
[----:B------:R-:W1:Y:S01]  /*f8c0*/  MUFU.EX2 R123, R126 ;  /* 0x0000007e007b7308 */ /* 0x000e620000000800 */
[----:B------:R-:W-:Y:S01]  /*f8d0*/  FADD.FTZ R190, R190, R177 ;  /* 0x000000b1bebe7221 */ /* 0x000fe20000010000 */
[----:B------:R-:W-:Y:S08]  /*f8e0*/  FADD.FTZ R182, R182, R179 ;  /* 0x000000b3b6b67221 */ /* 0x000ff00000010000 */
[----:B------:R-:W2:Y:S01]  /*f8f0*/  MUFU.EX2 R118, R118 ;  /* 0x0000007600767308 */ /* 0x000ea20000000800 */
[C---:B----4-:R-:W-:Y:S01]  /*f900*/  F2FP.BF16.F32.PACK_AB R66, R130.reuse, R167 ;  /* 0x000000a78242723e */ /* 0x050fe200000010ff */
        /* <DEDUP_REMOVED lines=8> */
[----:B------:R-:W-:Y:S06]  /*f990*/  MUFU.EX2 R104, R104 ;  /* 0x0000006800687308 */ /* 0x000fec0000000800 */
[C---:B------:R-:W-:Y:S04]  /*f9a0*/  HMMA.16816.F32.BF16 R48, R64.reuse, R74, R48 ;  /* 0x0000004a4030723c */ /* 0x040fe80000041830 */
[----:B------:R-:W2:Y:S04]  /*f9b0*/  MUFU.EX2 R105, R100 ;  /* 0x0000006400697308 */ /* 0x000ea80000000800 */
[C---:B---3--:R-:W-:Y:S06]  /*f9c0*/  HMMA.16816.F32.BF16 R52, R64.reuse, R68, R52 ;  /* 0x000000444034723c */ /* 0x048fec0000041834 */
[----:B------:R-:W-:Y:S01]  /*f9d0*/  MUFU.EX2 R94, R94 ;  /* 0x0000005e005e7308 */ /* 0x000fe20000000800 */
[----:B-1----:R-:W-:Y:S01]  /*f9e0*/  F2FP.BF16.F32.PACK_AB R68, R112, R115 ;  /* 0x000000737044723e */ /* 0x002fe200000010ff */
[----:B------:R-:W-:Y:S01]  /*f9f0*/  FADD.FTZ R115, R115, R130 ;  /* 0x0000008273737221 */ /* 0x000fe20000010000 */
[----:B------:R-:W-:Y:S07]  /*fa00*/  HMMA.16816.F32.BF16 R56, R64, R70, R56 ;  /* 0x000000464038723c */ /* 0x000fee0000041838 */
[----:B------:R-:W1:Y:S01]  /*fa10*/  MUFU.EX2 R97, R97 ;  /* 0x0000006100617308 */ /* 0x000e620000000800 */
[----:B--2---:R-:W-:Y:S09]  /*fa20*/  F2FP.BF16.F32.PACK_AB R69, R105, R104 ;  /* 0x000000686945723e */ /* 0x004ff200000010ff */
[----:B------:R2:W-:Y:S10]  /*fa30*/  MUFU.EX2 R85, R86 ;  /* 0x0000005600557308 */ /* 0x0005f40000000800 */
[----:B------:R-:W3:Y:S01]  /*fa40*/  MUFU.EX2 R166, R93 ;  /* 0x0000005d00a67308 */ /* 0x000ee20000000800 */
[----:B-1----:R-:W-:Y:S01]  /*fa50*/  F2FP.BF16.F32.PACK_AB R70, R97, R94 ;  /* 0x0000005e6146723e */ /* 0x002fe200000010ff */
[----:B--2---:R-:W-:Y:S01]  /*fa60*/  IMAD.MOV.U32 R86, RZ, RZ, R0 ;  /* 0x000000ffff567224 */ /* 0x004fe200078e0000 */
[----:B---3--:R-:W-:Y:S07]  /*fa70*/  F2FP.BF16.F32.PACK_AB R71, R166, R85 ;  /* 0x00000055a647723e */ /* 0x008fee00000010ff */
[C---:B-----5:R-:W-:Y:S05]  /*fa80*/  HMMA.16816.F32.BF16 R80, R68.reuse, R76, R44 ;  /* 0x0000004c4450723c */ /* 0x060fea000004182c */
[----:B------:R-:W-:Y:S01]  /*fa90*/  FADD.FTZ R44, R104, R43 ;  /* 0x0000002b682c7221 */ /* 0x000fe20000010000 */
[----:B------:R-:W-:Y:S02]  /*faa0*/  FADD.FTZ R43, R112, R115 ;  /* 0x00000073702b7221 */ /* 0x000fe40000010000 */
[C---:B------:R-:W-:Y:S03]  /*fab0*/  HMMA.16816.F32.BF16 R76, R68.reuse, R78, R48 ;  /* 0x0000004e444c723c */ /* 0x040fe60000041830 */
[----:B------:R-:W-:Y:S01]  /*fac0*/  FADD.FTZ R44, R105, R44 ;  /* 0x0000002c692c7221 */ /* 0x000fe20000010000 */
[----:B------:R-:W-:Y:S03]  /*fad0*/  FADD.FTZ R94, R94, R43 ;  /* 0x0000002b5e5e7221 */ /* 0x000fe60000010000 */
[----:B------:R-:W-:Y:S01]  /*fae0*/  FADD.FTZ R85, R85, R44 ;  /* 0x0000002c55557221 */ /* 0x000fe20000010000 */
[C---:B------:R-:W-:Y:S03]  /*faf0*/  HMMA.16816.F32.BF16 R72, R68.reuse, R60, R52 ;  /* 0x0000003c4448723c */ /* 0x040fe60000041834 */
[----:B------:R-:W-:Y:S01]  /*fb00*/  FADD.FTZ R166, R166, R85 ;  /* 0x00000055a6a67221 */ /* 0x000fe20000010000 */
[----:B------:R-:W-:Y:S01]  /*fb10*/  FADD.FTZ R167, R97, R94 ;  /* 0x0000005e61a77221 */ /* 0x000fe20000010000 */
[----:B------:R-:W-:Y:S03]  /*fb20*/  IMAD.MOV.U32 R85, RZ, RZ, R41 ;  /* 0x000000ffff557224 */ /* 0x000fe600078e0029 */
[----:B------:R-:W-:Y:S01]  /*fb30*/  HMMA.16816.F32.BF16 R68, R68, R62, R56 ;  /* 0x0000003e4444723c */ /* 0x000fe20000041838 */
[----:B------:R-:W-:Y:S08]  /*fb40*/  @!UPT UIADD3 URZ, UPT, UPT, URZ, URZ, URZ ;  /* 0x000000fffffff290 */ /* 0x000ff0000fffe0ff */
[----:B------:R-:W-:Y:S11]  /*fb50*/  @P0 BRA `(.L_x_9035) ;  /* 0xffffffb8007c0947 */ /* 0x000ff6000383ffff */
.L_x_9028:
        /* <DEDUP_REMOVED lines=11> */
.L_x_9045:
        /* <DEDUP_REMOVED lines=74> */
.L_x_9038:
[----:B------:R-:W-:Y:S05]  /*100b0*/  BSYNC.RECONVERGENT B0 ;  /* 0x0000000000007941 */ /* 0x000fea0003800200 */
.L_x_9037:
        /* <DEDUP_REMOVED lines=25> */
.L_x_9040:
[----:B------:R-:W-:Y:S05]  /*10250*/  BSYNC.RECONVERGENT B0 ;  /* 0x0000000000007941 */ /* 0x000fea0003800200 */
.L_x_9039:
[----:B-1----:R1:W2:Y:S01]  /*10260*/  LD.E R2, desc[UR4][R2.64+0xc0] ;  /* 0x0000c00402027980 */ /* 0x0022a2000c101900 */
[-C--:B----45:R-:W-:Y:S01]  /*10270*/  @!P0 IMAD R12, R31, R153.reuse, RZ ;  /* 0x000000991f0c8224 */ /* 0x0b0fe200078e02ff */
[----:B------:R-:W-:Y:S01]  /*10280*/  MOV R19, RZ ;  /* 0x000000ff00137202 */ /* 0x000fe20000000f00 */
[----:B------:R-:W-:-:S04]  /*10290*/  @!P0 IMAD.WIDE.U32 R30, R30, R153, RZ ;  /* 0x000000991e1e8225 */ /* 0x000fc800078e00ff */
[----:B------:R-:W-:Y:S01]  /*102a0*/  IMAD.MOV.U32 R18, RZ, RZ, R165 ;  /* 0x000000ffff127224 */ /* 0x000fe200078e00a5 */
[----:B------:R-:W-:Y:S01]  /*102b0*/  @!P0 MOV R14, R30 ;  /* 0x0000001e000e8202 */ /* 0x000fe20000000f00 */
[----:B------:R-:W-:Y:S01]  /*102c0*/  IMAD R13, R29, R154, RZ ;  /* 0x0000009a1d0d7224 */ /* 0x000fe200078e02ff */
[----:B------:R-:W-:Y:S01]  /*102d0*/  @!P0 IADD3 R12, PT, PT, R31, R12, RZ ;  /* 0x0000000c1f0c8210 */ /* 0x000fe20007ffe0ff */
[----:B------:R-:W-:Y:S01]  /*102e0*/  IMAD.WIDE.U32 R18, R155, R16, R18 ;  /* 0x000000109b127225 */ /* 0x000fe200078e0012 */
[----:B------:R-:W-:-:S03]  /*102f0*/  @P0 IADD3 R12, PT, PT, R23, R0, RZ ;  /* 0x00000000170c0210 */ /* 0x000fc60007ffe0ff */
[----:B------:R-:W-:Y:S02]  /*10300*/  IMAD R155, R17, R155, RZ ;  /* 0x0000009b119b7224 */ /* 0x000fe400078e02ff */
[----:B------:R-:W-:-:S04]  /*10310*/  IMAD.WIDE.U32 R28, R28, R154, RZ ;  /* 0x0000009a1c1c7225 */ /* 0x000fc800078e00ff */
[----:B------:R-:W-:Y:S01]  /*10320*/  @P0 IMAD.MOV.U32 R14, RZ, RZ, R22 ;  /* 0x000000ffff0e0224 */ /* 0x000fe200078e0016 */
[----:B------:R-:W-:Y:S01]  /*10330*/  IADD3 R13, PT, PT, R29, R13, RZ ;  /* 0x0000000d1d0d7210 */ /* 0x000fe20007ffe0ff */
[----:B------:R-:W-:Y:S02]  /*10340*/  IMAD.IADD R155, R19, 0x1, R155 ;  /* 0x00000001139b7824 */ /* 0x000fe400078e029b */
[----:B-1----:R-:W-:Y:S01]  /*10350*/  VIADD R3, R15, 0x20 ;  /* 0x000000200f037836 */ /* 0x002fe20000000000 */
[----:B------:R-:W-:Y:S01]  /*10360*/  IADD3 R18, P1, P0, R28, R18, R14 ;  /* 0x000000121c127210 */ /* 0x000fe2000783e00e */
[----:B------:R-:W-:-:S03]  /*10370*/  IMAD.MOV.U32 R153, RZ, RZ, 0x0 ;  /* 0x00000000ff997424 */ /* 0x000fc600078e00ff */
        /* <DEDUP_REMOVED lines=10> */
[----:B---3--:R-:W-:Y:S05]  /*10420*/  @P3 RET.REL.NODEC R152 `(_ZN5flash24flash_fwd_splitkv_kernelI23Flash_fwd_kernel_traitsILi32ELi64ELi128ELi4ELb0ELb0EN7cutlass10bfloat16_tE19Flash_kernel_traitsILi32ELi64ELi128ELi4ES3_EELb0ELb1ELb1ELb0ELb0ELb0ELb0ELb0EEEvNS_16Flash_fwd_paramsE) ;  /* 0xfffffef898f43950 */ /* 0x008fea0003c3ffff */
        /* <DEDUP_REMOVED lines=12> */
[----:B-1----:R-:W-:Y:S05]  /*104f0*/  RET.REL.NODEC R152 `(_ZN5flash24flash_fwd_splitkv_kernelI23Flash_fwd_kernel_traitsILi32ELi64ELi128ELi4ELb0ELb0EN7cutlass10bfloat16_tE19Flash_kernel_traitsILi32ELi64ELi128ELi4ES3_EELb0ELb1ELb1ELb0ELb0ELb0ELb0ELb0EEEvNS_16Flash_fwd_paramsE) ;  /* 0xfffffef898c07950 */ /* 0x002fea0003c3ffff */
.L_x_9036:
[----:B------:R-:W-:Y:S01]  /*10500*/  MOV R5, 0x2 ;  /* 0x0000000200057802 */ /* 0x000fe20000000f00 */
[----:B------:R-:W-:Y:S01]  /*10510*/  IMAD.MOV.U32 R4, RZ, RZ, 0x1f ;  /* 0x0000001fff047424 */ /* 0x000fe200078e00ff */
[----:B------:R-:W-:-:S07]  /*10520*/  MOV R6, 0xffffffff ;  /* 0xffffffff00067802 */ /* 0x000fce0000000f00 */
[----:B-1---5:R-:W-:Y:S05]  /*10530*/  WARPSYNC.COLLECTIVE R6, `(.L_x_9041) ;  /* 0x0000000006087348 */ /* 0x022fea0003c00000 */
[----:B------:R2:W3:Y:S02]  /*10540*/  SHFL.BFLY P0, R11, R167, R5, R4 ;  /* 0x0c000005a70b7389 */ /* 0x0004e40000000004 */
[----:B-123-5:R-:W-:Y:S05]  /*10550*/  ENDCOLLECTIVE ;  /* 0x000000000000791b */ /* 0x02efea0003800000 */
.L_x_9041:
[----:B------:R-:W-:Y:S02]  /*10560*/  IMAD.MOV.U32 R8, RZ, RZ, R11 ;  /* 0x000000ffff087224 */ /* 0x000fe400078e000b */
[----:B------:R-:W-:Y:S02]  /*10570*/  IMAD.MOV.U32 R5, RZ, RZ, 0x1 ;  /* 0x00000001ff057424 */ /* 0x000fe400078e00ff */
[----:B------:R-:W-:-:S05]  /*10580*/  FADD.FTZ R9, R8, R167 ;  /* 0x000000a708097221 */ /* 0x000fca0000010000 */
[----:B------:R-:W-:-:S07]  /*10590*/  MOV R167, R9 ;  /* 0x0000000900a77202 */ /* 0x000fce0000000f00 */
[----:B------:R-:W-:Y:S05]  /*105a0*/  WARPSYNC.COLLECTIVE R6, `(.L_x_9042) ;  /* 0x0000000006087348 */ /* 0x000fea0003c00000 */
[----:B------:R1:W2:Y:S02]  /*105b0*/  SHFL.BFLY P0, R11, R167, R5, R4 ;  /* 0x0c000005a70b7389 */ /* 0x0002a40000000004 */
[----:B-12---:R-:W-:Y:S05]  /*105c0*/  ENDCOLLECTIVE ;  /* 0x000000000000791b */ /* 0x006fea0003800000 */
.L_x_9042:
[----:B------:R-:W-:Y:S01]  /*105d0*/  MOV R167, R166 ;  /* 0x000000a600a77202 */ /* 0x000fe20000000f00 */
[----:B------:R-:W-:Y:S01]  /*105e0*/  IMAD.MOV.U32 R5, RZ, RZ, 0x2 ;  /* 0x00000002ff057424 */ /* 0x000fe200078e00ff */
[----:B------:R-:W-:-:S07]  /*105f0*/  MOV R8, R11 ;  /* 0x0000000b00087202 */ /* 0x000fce0000000f00 */
[----:B------:R-:W-:Y:S05]  /*10600*/  WARPSYNC.COLLECTIVE R6, `(.L_x_9043) ;  /* 0x0000000006087348 */ /* 0x000fea0003c00000 */
[----:B------:R1:W2:Y:S02]  /*10610*/  SHFL.BFLY P0, R11, R167, R5, R4 ;  /* 0x0c000005a70b7389 */ /* 0x0002a40000000004 */
[----:B-12---:R-:W-:Y:S05]  /*10620*/  ENDCOLLECTIVE ;  /* 0x000000000000791b */ /* 0x006fea0003800000 */
.L_x_9043:
[----:B------:R-:W-:Y:S01]  /*10630*/  FADD.FTZ R8, R9, R8 ;  /* 0x0000000809087221 */ /* 0x000fe20000010000 */
[----:B------:R-:W-:Y:S01]  /*10640*/  FADD.FTZ R10, R11, R166 ;  /* 0x000000a60b0a7221 */ /* 0x000fe20000010000 */
[----:B------:R-:W-:-:S04]  /*10650*/  MOV R5, 0x1 ;  /* 0x0000000100057802 */ /* 0x000fc80000000f00 */
[----:B------:R-:W-:-:S07]  /*10660*/  MOV R167, R10 ;  /* 0x0000000a00a77202 */ /* 0x000fce0000000f00 */
[----:B------:R-:W-:Y:S05]  /*10670*/  WARPSYNC.COLLECTIVE R6, `(.L_x_9044) ;  /* 0x0000000006087348 */ /* 0x000fea0003c00000 */
[----:B------:R1:W2:Y:S02]  /*10680*/  SHFL.BFLY P0, R11, R167, R5, R4 ;  /* 0x0c000005a70b7389 */ /* 0x0002a40000000004 */
[----:B-12---:R-:W-:Y:S05]  /*10690*/  ENDCOLLECTIVE ;  /* 0x000000000000791b */ /* 0x006fea0003800000 */
.L_x_9044:
[----:B------:R-:W-:Y:S05]  /*106a0*/  BRA `(.L_x_9045) ;  /* 0xfffffff400587947 */ /* 0x000fea000383ffff */
.L_x_9046:
        /* <DEDUP_REMOVED lines=13> */
.L_x_10326:


//--------------------- .text._ZN5flash24flash_fwd_splitkv_kernelI23Flash_fwd_kernel_traitsILi32ELi64ELi128ELi4ELb0ELb0EN7cutlass10bfloat16_tE19Flash_kernel_traitsILi32ELi64ELi128ELi4ES3_EELb0ELb1ELb1ELb0ELb0ELb1ELb0ELb0EEEvNS_16Flash_fwd_paramsE --------------------------
	.section	.text._ZN5flash24flash_fwd_splitkv_kernelI23Flash_fwd_kernel_traitsILi32ELi64ELi128ELi4ELb0ELb0EN7cutlass10bfloat16_tE19Flash_kernel_traitsILi32ELi64ELi128ELi4ES3_EELb0ELb1ELb1ELb0ELb0ELb1ELb0ELb0EEEvNS_16Flash_fwd_paramsE,"ax",@progbits
	.align	128
        .global         _ZN5flash24flash_fwd_splitkv_kernelI23Flash_fwd_kernel_traitsILi32ELi64ELi128ELi4ELb0ELb0EN7cutlass10bfloat16_tE19Flash_kernel_traitsILi32ELi64ELi128ELi4ES3_EELb0ELb1ELb1ELb0ELb0ELb1ELb0ELb0EEEvNS_16Flash_fwd_paramsE
        .type           _ZN5flash24flash_fwd_splitkv_kernelI23Flash_fwd_kernel_traitsILi32ELi64ELi128ELi4ELb0ELb0EN7cutlass10bfloat16_tE19Flash_kernel_traitsILi32ELi64ELi128ELi4ES3_EELb0ELb1ELb1ELb0ELb0ELb1ELb0ELb0EEEvNS_16Flash_fwd_paramsE,@function
        .size           _ZN5flash24flash_fwd_splitkv_kernelI23Flash_fwd_kernel_traitsILi32ELi64ELi128ELi4ELb0ELb0EN7cutlass10bfloat16_tE19Flash_kernel_traitsILi32ELi64ELi128ELi4ES3_EELb0ELb1ELb1ELb0ELb0ELb1ELb0ELb0EEEvNS_16Flash_fwd_paramsE,(.L_x_10327 - _ZN5flash24flash_fwd_splitkv_kernelI23Flash_fwd_kernel_traitsILi32ELi64ELi128ELi4ELb0ELb0EN7cutlass10bfloat16_tE19Flash_kernel_traitsILi32ELi64ELi128ELi4ES3_EELb0ELb1ELb1ELb0ELb0ELb1ELb0ELb0EEEvNS_16Flash_fwd_paramsE)
        .other          _ZN5flash24flash_fwd_splitkv_kernelI23Flash_fwd_kernel_traitsILi32ELi64ELi128ELi4ELb0ELb0EN7cutlass10bfloat16_tE19Flash_kernel_traitsILi32ELi64ELi128ELi4ES3_EELb0ELb1ELb1ELb0ELb0ELb1ELb0ELb0EEEvNS_16Flash_fwd_paramsE,@"STO_CUDA_ENTRY STV_DEFAULT"
_ZN5flash24flash_fwd_splitkv_kernelI23Flash_fwd_kernel_traitsILi32ELi64ELi128ELi4ELb0ELb0EN7cutlass10bfloat16_tE19Flash_kernel_traitsILi32ELi64ELi128ELi4ES3_EELb0ELb1ELb1ELb0ELb0ELb1ELb0ELb0EEEvNS_16Flash_fwd_paramsE:
.text._ZN5flash24flash_fwd_splitkv_kernelI23Flash_fwd_kernel_traitsILi32ELi64ELi128ELi4ELb0ELb0EN7cutlass10bfloat16_tE19Flash_kernel_traitsILi32ELi64ELi128ELi4ES3_EELb0ELb1ELb1ELb0ELb0ELb1ELb0ELb0EEEvNS_16Flash_fwd_paramsE:
[----:B------:R-:W-:Y:S01]  /*0000*/  LDC R1, c[0x0][0x37c] ;  /* 0x0000df00ff017b82 */ /* 0x000fe20000000800 */
[----:B------:R-:W1:Y:S07]  /*0010*/  S2R R155, SR_CTAID.X ;  /* 0x00000000009b7919 */ /* 0x000e6e0000002500 */
[----:B------:R-:W2:Y:S01]  /*0020*/  LDC.64 R2, c[0x0][0x348] ;  /* 0x0000d200ff027b82 */ /* 0x000ea20000000a00 */
[----:B------:R-:W-:Y:S01]  /*0030*/  BSSY.RECONVERGENT B3, `(.L_x_9047) ;  /* 0x0000005000037945 */ /* 0x000fe20003800200 */
[----:B------:R-:W-:Y:S01]  /*0040*/  MOV R152, 0x80 ;  /* 0x0000008000987802 */ /* 0x000fe20000000f00 */
[----:B------:R-:W3:Y:S01]  /*0050*/  S2R R153, SR_CTAID.Y ;  /* 0x0000000000997919 */ /* 0x000ee20000002600 */
[----:B------:R-:W4:Y:S05]  /*0060*/  S2R R154, SR_CTAID.Z ;  /* 0x00000000009a7919 */ /* 0x000f2a0000002700 */
[----:B-1234-:R-:W-:Y:S05]  /*0070*/  CALL.REL.NOINC `($_ZN5flash24flash_fwd_splitkv_kernelI23Flash_fwd_kernel_traitsILi32ELi64ELi128ELi4ELb0ELb0EN7cutlass10bfloat16_tE19Flash_kernel_traitsILi32ELi64ELi128ELi4ES3_EELb0ELb1ELb1ELb0ELb0ELb1ELb0ELb0EEEvNS_16Flash_fwd_paramsE$_ZN5flash30compute_attn_1rowblock_splitkvI23Flash_fwd_kernel_traitsILi32ELi64ELi128ELi4ELb0ELb0EN7cutlass10bfloat16_tE19Flash_kernel_traitsILi32ELi64ELi128ELi4ES3_EELb0ELb1ELb1ELb0ELb0ELb1ELb0ELb0ENS_16Flash_fwd_paramsEEEvRKT8_iiiii) ;  /* 0x0000000000087944 */ /* 0x01efea0003c00000 */
[----:B------:R-:W-:Y:S05]  /*0080*/  BSYNC.RECONVERGENT B3 ;  /* 0x0000000000037941 */ /* 0x000fea0003800200 */
.L_x_9047:
[----:B------:R-:W-:Y:S05]  /*0090*/  EXIT ;  /* 0x000000000000794d */ /* 0x000fea0003800000 */
        .type           $_ZN5flash24flash_fwd_splitkv_kernelI23Flash_fwd_kernel_traitsILi32ELi64ELi128ELi4ELb0ELb0EN7cutlass10bfloat16_tE19Flash_kernel_traitsILi32ELi64ELi128ELi4ES3_EELb0ELb1ELb1ELb0ELb0ELb1ELb0ELb0EEEvNS_16Flash_fwd_paramsE$_ZN5flash30compute_attn_1rowblock_splitkvI23Flash_fwd_kernel_traitsILi32ELi64ELi128ELi4ELb0ELb0EN7cutlass10bfloat16_tE19Flash_kernel_traitsILi32ELi64ELi128ELi4ES3_EELb0ELb1ELb1ELb0ELb0ELb1ELb0ELb0ENS_16Flash_fwd_paramsEEEvRKT8_iiiii,@function
        .size           $_ZN5flash24flash_fwd_splitkv_kernelI23Flash_fwd_kernel_traitsILi32ELi64ELi128ELi4ELb0ELb0EN7cutlass10bfloat16_tE19Flash_kernel_traitsILi32ELi64ELi128ELi4ES3_EELb0ELb1ELb1ELb0ELb0ELb1ELb0ELb0EEEvNS_16Flash_fwd_paramsE$_ZN5flash30compute_attn_1rowblock_splitkvI23Flash_fwd_kernel_traitsILi32ELi64ELi128ELi4ELb0ELb0EN7cutlass10bfloat16_tE19Flash_kernel_traitsILi32ELi64ELi128ELi4ES3_EELb0ELb1ELb1ELb0ELb0ELb1ELb0ELb0ENS_16Flash_fwd_paramsEEEvRKT8_iiiii,(.L_x_10327 - $_ZN5flash24flash_fwd_splitkv_kernelI23Flash_fwd_kernel_traitsILi32ELi64ELi128ELi4ELb0ELb0EN7cutlass10bfloat16_tE19Flash_kernel_traitsILi32ELi64ELi128ELi4ES3_EELb0ELb1ELb1ELb0ELb0ELb1ELb0ELb0EEEvNS_16Flash_fwd_paramsE$_ZN5flash30compute_attn_1rowblock_splitkvI23Flash_fwd_kernel_traitsILi32ELi64ELi128ELi4ELb0ELb0EN7cutlass10bfloat16_tE19Flash_kernel_traitsILi32ELi64ELi128ELi4ES3_EELb0ELb1ELb1ELb0ELb0ELb1ELb0ELb0ENS_16Flash_fwd_paramsEEEvRKT8_iiiii)
$_ZN5flash24flash_fwd_splitkv_kernelI23Flash_fwd_kernel_traitsILi32ELi64ELi128ELi4ELb0ELb0EN7cutlass10bfloat16_tE19Flash_kernel_traitsILi32ELi64ELi128ELi4ES3_EELb0ELb1ELb1ELb0ELb0ELb1ELb0ELb0EEEvNS_16Flash_fwd_paramsE$_ZN5flash30compute_attn_1rowblock_splitkvI23Flash_fwd_kernel_traitsILi32ELi64ELi128ELi4ELb0ELb0EN7cutlass10bfloat16_tE19Flash_kernel_traitsILi32ELi64ELi128ELi4ES3_EELb0ELb1ELb1ELb0ELb0ELb1ELb0ELb0ENS_16Flash_fwd_paramsEEEvRKT8_iiiii:
        /* <DEDUP_REMOVED lines=38> */
.L_x_9049:
[----:B------:R-:W-:Y:S05]  /*0300*/  BSYNC.RECONVERGENT B0 ;  /* 0x0000000000007941 */ /* 0x000fea0003800200 */
.L_x_9048:
[----:B------:R-:W-:Y:S04]  /*0310*/  BSSY.RECONVERGENT B0, `(.L_x_9050) ;  /* 0x0000007000007945 */ /* 0x000fe80003800200 */
[----:B------:R-:W-:Y:S05]  /*0320*/  @!P3 BRA `(.L_x_9051) ;  /* 0x000000000014b947 */ /* 0x000fea0003800000 */
[----:B-----5:R-:W3:Y:S02]  /*0330*/  LD.E.U8 R6, desc[UR4][R2.64+0x1b2] ;  /* 0x0001b20402067980 */ /* 0x020ee4000c101100 */
[----:B---3--:R-:W-:-:S13]  /*0340*/  ISETP.NE.AND P1, PT, R6, RZ, PT ;  /* 0x000000ff0600720c */ /* 0x008fda0003f25270 */
[----:B------:R-:W3:Y:S02]  /*0350*/  @P1 LD.E R7, desc[UR4][R14.64+0x4] ;  /* 0x000004040e071980 */ /* 0x000ee4000c101900 */
[----:B---3--:R-:W-:-:S06]  /*0360*/  @P1 IADD3 R6, PT, PT, R7, -R12, RZ ;  /* 0x8000000c07061210 */ /* 0x008fcc0007ffe0ff */
[----:B------:R3:W5:Y:S02]  /*0370*/  @!P1 LD.E R6, desc[UR4][R14.64] ;  /* 0x000000040e069980 */ /* 0x000764000c101900 */
.L_x_9051:
[----:B------:R-:W-:Y:S05]  /*0380*/  BSYNC.RECONVERGENT B0 ;  /* 0x0000000000007941 */ /* 0x000fea0003800200 */
.L_x_9050:
        /* <DEDUP_REMOVED lines=8> */
.L_x_9053:
[----:B------:R-:W4:Y:S01]  /*0410*/  LD.E.64 R8, desc[UR4][R2.64+0x108] ;  /* 0x0001080402087980 */ /* 0x000f22000c101b00 */
[----:B------:R-:W-:Y:S01]  /*0420*/  BSSY.RECONVERGENT B0, `(.L_x_9055) ;  /* 0x0000006000007945 */ /* 0x000fe20003800200 */
[----:B------:R-:W-:Y:S01]  /*0430*/  IMAD.MOV.U32 R21, RZ, RZ, RZ ;  /* 0x000000ffff157224 */ /* 0x000fe200078e00ff */
[----:B----4-:R-:W-:-:S04]  /*0440*/  ISETP.NE.U32.AND P0, PT, R8, RZ, PT ;  /* 0x000000ff0800720c */ /* 0x010fc80003f05070 */
[----:B------:R-:W-:-:S13]  /*0450*/  ISETP.NE.AND.EX P0, PT, R9, RZ, PT, P0 ;  /* 0x000000ff0900720c */ /* 0x000fda0003f05300 */
[----:B------:R-:W-:Y:S05]  /*0460*/  @!P0 BRA `(.L_x_9056) ;  /* 0x0000000000048947 */ /* 0x000fea0003800000 */
[----:B------:R4:W5:Y:S02]  /*0470*/  LD.E R21, desc[UR4][R2.64+0xbc] ;  /* 0x0000bc0402157980 */ /* 0x000964000c101900 */
.L_x_9056:
[----:B------:R-:W-:Y:S05]  /*0480*/  BSYNC.RECONVERGENT B0 ;  /* 0x0000000000007941 */ /* 0x000fea0003800200 */
.L_x_9055:
[----:B-----5:R-:W-:Y:S02]  /*0490*/  IADD3 R21, PT, PT, R21, R6, -R11 ;  /* 0x0000000615157210 */ /* 0x020fe40007ffe80b */
.L_x_9054:
[----:B------:R-:W-:Y:S05]  /*04a0*/  BSYNC.RECONVERGENT B1 ;  /* 0x0000000000017941 */ /* 0x000fea0003800200 */
.L_x_9052:
[----:B------:R-:W-:Y:S01]  /*04b0*/  IMAD.SHL.U32 R5, R155, 0x40, RZ ;  /* 0x000000409b057824 */ /* 0x000fe200078e00ff */
[----:B------:R-:W-:Y:S01]  /*04c0*/  MOV R6, R152 ;  /* 0x0000009800067202 */ /* 0x000fe20000000f00 */
[----:B------:R-:W-:-:S03]  /*04d0*/  IMAD.MOV.U32 R7, RZ, RZ, 0x0 ;  /* 0x00000000ff077424 */ /* 0x000fc600078e00ff */
[----:B------:R-:W-:-:S13]  /*04e0*/  ISETP.GT.AND P0, PT, R84, R5, PT ;  /* 0x000000055400720c */ /* 0x000fda0003f04270 */
[----:B-1234-:R-:W-:Y:S05]  /*04f0*/  @!P0 RET.REL.NODEC R6 `(_ZN5flash24flash_fwd_splitkv_kernelI23Flash_fwd_kernel_traitsILi32ELi64ELi128ELi4ELb0ELb0EN7cutlass10bfloat16_tE19Flash_kernel_traitsILi32ELi64ELi128ELi4ES3_EELb0ELb1ELb1ELb0ELb0ELb1ELb0ELb0EEEvNS_16Flash_fwd_paramsE) ;  /* 0xfffffff806c08950 */ /* 0x01efea0003c3ffff */
        /* <DEDUP_REMOVED lines=89> */
.L_x_9059:
[----:B------:R-:W-:Y:S05]  /*0a90*/  BSYNC.RECONVERGENT B0 ;  /* 0x0000000000007941 */ /* 0x000fea0003800200 */
.L_x_9058:
[----:B------:R-:W-:Y:S01]  /*0aa0*/  MOV R153, 0x0 ;  /* 0x0000000000997802 */ /* 0x000fe20000000f00 */
[----:B------:R1:W-:Y:S03]  /*0ab0*/  @!P3 ST.E desc[UR4][R2.64], R0 ;  /* 0x000000000200b985 */ /* 0x0003e6000c101904 */
[----:B-12---:R-:W-:Y:S05]  /*0ac0*/  @P2 RET.REL.NODEC R152 `(_ZN5flash24flash_fwd_splitkv_kernelI23Flash_fwd_kernel_traitsILi32ELi64ELi128ELi4ELb0ELb0EN7cutlass10bfloat16_tE19Flash_kernel_traitsILi32ELi64ELi128ELi4ES3_EELb0ELb1ELb1ELb0ELb0ELb1ELb0ELb0EEEvNS_16Flash_fwd_paramsE) ;  /* 0xfffffff4984c2950 */ /* 0x006fea0003c3ffff */
[----:B------:R-:W-:Y:S02]  /*0ad0*/  MOV R5, 0x7f800000 ;  /* 0x7f80000000057802 */ /* 0x000fe40000000f00 */
[----:B------:R-:W-:-:S03]  /*0ae0*/  MOV R153, 0x0 ;  /* 0x0000000000997802 */ /* 0x000fc60000000f00 */
[----:B------:R1:W-:Y:S02]  /*0af0*/  ST.E desc[UR4][R2.64+0x80], R5 ;  /* 0x0000800502007985 */ /* 0x0003e4000c101904 */
[----:B-1----:R-:W-:Y:S05]  /*0b00*/  RET.REL.NODEC R152 `(_ZN5flash24flash_fwd_splitkv_kernelI23Flash_fwd_kernel_traitsILi32ELi64ELi128ELi4ELb0ELb0EN7cutlass10bfloat16_tE19Flash_kernel_traitsILi32ELi64ELi128ELi4ES3_EELb0ELb1ELb1ELb0ELb0ELb1ELb0ELb0EEEvNS_16Flash_fwd_paramsE) ;  /* 0xfffffff4983c7950 */ /* 0x002fea0003c3ffff */
.L_x_9057:
        /* <DEDUP_REMOVED lines=105> */
.L_x_9061:
        /* <DEDUP_REMOVED lines=79> */
.L_x_9062:
[----:B------:R-:W-:Y:S05]  /*1690*/  BSYNC.RECONVERGENT B0 ;  /* 0x0000000000007941 */ /* 0x000fea0003800200 */
.L_x_9060:
        /* <DEDUP_REMOVED lines=54> */
[----:B------:R-:W-:Y:S01]  /*1a00*/  IMAD R149, R139, R28, RZ ;  /* 0x0000001c8b957224 */ /* 0x000fe200078e02ff */
[----:B------:R-:W-:Y:S02]  /*1a10*/  LOP3.LUT R0, R143, 0x1f20, RZ, 0xc0, !PT ;  /* 0x00001f208f007812 */ /* 0x000fe400078ec0ff */
[----:B------:R-:W-:Y:S01]  /*1a20*/  LOP3.LUT R159, R161, R144, RZ, 0x3c, !PT ;  /* 0x00000090a19f7212 */ /* 0x000fe200078e3cff */
[----:B------:R-:W-:Y:S02]  /*1a30*/  IMAD R151, R141, R28, RZ ;  /* 0x0000001c8d977224 */ /* 0x000fe400078e02ff */
[----:B------:R-:W-:Y:S01]  /*1a40*/  IMAD.WIDE.U32 R18, R28, R140, R18 ;  /* 0x0000008c1c127225 */ /* 0x000fe200078e0012 */
[----:B------:R-:W-:Y:S02]  /*1a50*/  LOP3.LUT R159, R0, R159, RZ, 0xfc, !PT ;  /* 0x0000009f009f7212 */ /* 0x000fe400078efcff */
[----:B------:R-:W-:Y:S01]  /*1a60*/  MOV R29, RZ ;  /* 0x000000ff001d7202 */ /* 0x000fe20000000f00 */
[----:B------:R-:W-:Y:S01]  /*1a70*/  IMAD.IADD R151, R19, 0x1, R151 ;  /* 0x0000000113977824 */ /* 0x000fe200078e0297 */
[----:B------:R-:W-:Y:S01]  /*1a80*/  BSSY.RECONVERGENT B0, `(.L_x_9063) ;  /* 0x000002d000007945 */ /* 0x000fe20003800200 */
        /* <DEDUP_REMOVED lines=8> */
[----:B------:R-:W-:Y:S01]  /*1b10*/  IADD3 R16, P1, PT, R144, R12, RZ ;  /* 0x0000000c90107210 */ /* 0x000fe20007f3e0ff */
[----:B------:R-:W-:-:S03]  /*1b20*/  IMAD.WIDE.U32 R14, R28, R138, R26 ;  /* 0x0000008a1c0e7225 */ /* 0x000fc600078e001a */
[----:B------:R-:W-:Y:S02]  /*1b30*/  IADD3.X R17, PT, PT, RZ, R4, RZ, P1, !PT ;  /* 0x00000004ff117210 */ /* 0x000fe40000ffe4ff */
[----:B------:R-:W-:Y:S02]  /*1b40*/  ISETP.GE.AND P1, PT, R28, R142, PT ;  /* 0x0000008e1c00720c */ /* 0x000fe40003f26270 */
[----:B------:R-:W-:Y:S02]  /*1b50*/  LEA R148, P3, R14, R24, 0x1 ;  /* 0x000000180e947211 */ /* 0x000fe400078608ff */
[----:B------:R-:W-:Y:S01]  /*1b60*/  MOV R24, 0x400 ;  /* 0x0000040000187802 */ /* 0x000fe20000000f00 */
[-C--:B----4-:R-:W-:Y:S01]  /*1b70*/  IMAD R0, R11, R154.reuse, RZ ;  /* 0x0000009a0b007224 */ /* 0x090fe200078e02ff */
[----:B------:R-:W-:Y:S01]  /*1b80*/  IADD3 R149, PT, PT, R15, R149, RZ ;  /* 0x000000950f957210 */ /* 0x000fe20007ffe0ff */
[----:B------:R-:W-:Y:S01]  /*1b90*/  IMAD.WIDE.U32 R10, R10, R154, R16 ;  /* 0x0000009a0a0a7225 */ /* 0x000fe200078e0010 */
[----:B-1----:R-:W-:-:S02]  /*1ba0*/  LEA R4, R13, R24, 0x18 ;  /* 0x000000180d047211 */ /* 0x002fc400078ec0ff */
[----:B------:R-:W-:Y:S01]  /*1bb0*/  LEA R150, P2, R18, R30, 0x1 ;  /* 0x0000001e12967211 */ /* 0x000fe200078408ff */
[----:B------:R-:W-:Y:S01]  /*1bc0*/  @!P0 IMAD.MOV.U32 R15, RZ, RZ, R9 ;  /* 0x000000ffff0f8224 */ /* 0x000fe200078e0009 */
[----:B------:R-:W-:Y:S01]  /*1bd0*/  LEA.HI.X R149, R14, R25, R149, 0x1, P3 ;  /* 0x000000190e957211 */ /* 0x000fe200018f0c95 */
[----:B------:R-:W-:Y:S01]  /*1be0*/  @P0 IMAD.MOV.U32 R15, RZ, RZ, R9 ;  /* 0x000000ffff0f0224 */ /* 0x000fe200078e0009 */
[-C--:B------:R-:W-:Y:S01]  /*1bf0*/  @!P0 MOV R14, R8.reuse ;  /* 0x00000008000e8202 */ /* 0x080fe20000000f00 */
[----:B------:R-:W-:Y:S01]  /*1c00*/  IMAD.WIDE.U32 R16, R155, 0x40, R28 ;  /* 0x000000409b107825 */ /* 0x000fe200078e001c */
[----:B------:R-:W-:Y:S02]  /*1c10*/  LEA.HI.X R151, R18, R31, R151, 0x1, P2 ;  /* 0x0000001f12977211 */ /* 0x000fe400010f0c97 */
        /* <DEDUP_REMOVED lines=18> */
.L_x_9065:
[----:B------:R1:W-:Y:S02]  /*1d40*/  STS.128 [R159], RZ ;  /* 0x000000ff9f007388 */ /* 0x0003e40000000c00 */
.L_x_9064:
[----:B------:R-:W-:Y:S05]  /*1d50*/  BSYNC.RECONVERGENT B0 ;  /* 0x0000000000007941 */ /* 0x000fea0003800200 */
.L_x_9063:
        /* <DEDUP_REMOVED lines=23> */
.L_x_9067:
[----:B------:R-:W-:Y:S05]  /*1ed0*/  BSYNC.RECONVERGENT B0 ;  /* 0x0000000000007941 */ /* 0x000fea0003800200 */
.L_x_9066:
        /* <DEDUP_REMOVED lines=11> */
.L_x_9070:
[----:B------:R1:W-:Y:S02]  /*1f90*/  STS.128 [R159+0x1000], RZ ;  /* 0x001000ff9f007388 */ /* 0x0003e40000000c00 */
.L_x_9069:
[----:B------:R-:W-:Y:S05]  /*1fa0*/  BSYNC.RECONVERGENT B0 ;  /* 0x0000000000007941 */ /* 0x000fea0003800200 */
.L_x_9068:
[----:B------:R-:W-:Y:S01]  /*1fb0*/  ISETP.GE.AND P3, PT, R5, R8, PT ;  /* 0x000000080500720c */ /* 0x000fe20003f66270 */
[----:B------:R-:W-:Y:S01]  /*1fc0*/  VIADD R11, R28, 0x40 ;  /* 0x000000401c0b7836 */ /* 0x000fe20000000000 */
[----:B----4-:R-:W-:Y:S01]  /*1fd0*/  LEA R12, P0, R0, R148, 0x1 ;  /* 0x00000094000c7211 */ /* 0x010fe200078008ff */
        /* <DEDUP_REMOVED lines=13> */
.L_x_9072:
[----:B------:R-:W-:Y:S05]  /*20b0*/  BSYNC.RECONVERGENT B0 ;  /* 0x0000000000007941 */ /* 0x000fea0003800200 */
.L_x_9071:
        /* <DEDUP_REMOVED lines=11> */
.L_x_9074:
[----:B------:R-:W-:Y:S05]  /*2170*/  BSYNC.RECONVERGENT B0 ;  /* 0x0000000000007941 */ /* 0x000fea0003800200 */
.L_x_9073:
        /* <DEDUP_REMOVED lines=11> */
.L_x_9076:
[----:B------:R-:W-:Y:S05]  /*2230*/  BSYNC.RECONVERGENT B0 ;  /* 0x0000000000007941 */ /* 0x000fea0003800200 */
.L_x_9075:
        /* <DEDUP_REMOVED lines=30> */
.L_x_9079:
[----:B------:R3:W-:Y:S01]  /*2420*/  STS.128 [R159+0x3000], RZ ;  /* 0x003000ff9f007388 */ /* 0x0007e20000000c00 */
[----:B------:R-:W-:Y:S05]  /*2430*/  BRA `(.L_x_9080) ;  /* 0x0000000000047947 */ /* 0x000fea0003800000 */
.L_x_9078:
[----:B------:R4:W-:Y:S02]  /*2440*/  STS.128 [R159+0x3000], RZ ;  /* 0x003000ff9f007388 */ /* 0x0009e40000000c00 */
.L_x_9080:
[----:B------:R-:W-:Y:S05]  /*2450*/  BSYNC.RECONVERGENT B0 ;  /* 0x0000000000007941 */ /* 0x000fea0003800200 */
.L_x_9077:
        /* <DEDUP_REMOVED lines=15> */
.L_x_9082:
[----:B------:R-:W-:Y:S05]  /*2550*/  BSYNC.RECONVERGENT B0 ;  /* 0x0000000000007941 */ /* 0x000fea0003800200 */
.L_x_9081:
        /* <DEDUP_REMOVED lines=12> */
.L_x_9084:
[----:B------:R-:W-:Y:S05]  /*2620*/  BSYNC.RECONVERGENT B0 ;  /* 0x0000000000007941 */ /* 0x000fea0003800200 */
.L_x_9083:
        /* <DEDUP_REMOVED lines=12> */
.L_x_9086:
[----:B------:R-:W-:Y:S05]  /*26f0*/  BSYNC.RECONVERGENT B0 ;  /* 0x0000000000007941 */ /* 0x000fea0003800200 */
.L_x_9085:
        /* <DEDUP_REMOVED lines=28> */
[----:B------:R-:W-:Y:S01]  /*28c0*/  LOP3.LUT R85, R133, 0x1f0, RZ, 0xc0, !PT ;  /* 0x000001f085557812 */ /* 0x000fe200078ec0ff */
[----:B------:R-:W2:Y:S01]  /*28d0*/  LDSM.16.M88.4 R32, [R29+0x1400] ;  /* 0x001400001d20783b */ /* 0x000ea20000000200 */
[----:B------:R-:W-:-:S02]  /*28e0*/  IADD3 R16, PT, PT, R13, R118, RZ ;  /* 0x000000760d107210 */ /* 0x000fc40007ffe0ff */
[----:B------:R-:W-:Y:S02]  /*28f0*/  IADD3 R118, PT, PT, R118, R29, RZ ;  /* 0x0000001d76767210 */ /* 0x000fe40007ffe0ff */
[----:B------:R-:W-:Y:S02]  /*2900*/  ISETP.GT.U32.AND P0, PT, R122, R147, PT ;  /* 0x000000937a00720c */ /* 0x000fe40003f04070 */
[----:B------:R-:W-:Y:S01]  /*2910*/  LDSM.16.M88.4 R16, [R16] ;  /* 0x000000001010783b */ /* 0x000fe20000000200 */
[----:B------:R-:W-:-:S03]  /*2920*/  LOP3.LUT R116, R28, 0x7, RZ, 0xc0, !PT ;  /* 0x000000071c747812 */ /* 0x000fc600078ec0ff */
        /* <DEDUP_REMOVED lines=84> */
[----:B------:R-:W1:Y:S01]  /*2e70*/  MUFU.TANH R113, R45 ;  /* 0x0000002d00717308 */ /* 0x000e620000002400 */
        /* <DEDUP_REMOVED lines=10> */
[----:B-----5:R-:W5:Y:S07]  /*2f20*/  LDSM.16.M88.4 R44, [R29+0x2800] ;  /* 0x002800001d2c783b */ /* 0x020f6e0000000200 */
[----:B------:R-:W1:Y:S08]  /*2f30*/  MUFU.TANH R167, R32 ;  /* 0x0000002000a77308 */ /* 0x000e700000002400 */
[----:B------:R4:W1:Y:S01]  /*2f40*/  MUFU.TANH R171, R33 ;  /* 0x0000002100ab7308 */ /* 0x0008620000002400 */
[C---:B--2---:R-:W-:Y:S01]  /*2f50*/  HMMA.16816.F32.BF16 R40, R16.reuse, R8, R40 ;  /* 0x000000081028723c */ /* 0x044fe20000041828 */
[----:B---3--:R-:W2:Y:S06]  /*2f60*/  LDSM.16.M88.4 R4, [R118+0x2800] ;  /* 0x002800007604783b */ /* 0x008eac0000000200 */
[----:B------:R-:W3:Y:S01]  /*2f70*/  MUFU.TANH R73, R73 ;  /* 0x0000004900497308 */ /* 0x000ee20000002400 */
[----:B------:R-:W-:Y:S07]  /*2f80*/  HMMA.16816.F32.BF16 R12, R16, R10, R12 ;  /* 0x0000000a100c723c */ /* 0x000fee000004180c */
[----:B------:R-:W1:Y:S01]  /*2f90*/  MUFU.TANH R77, R77 ;  /* 0x0000004d004d7308 */ /* 0x000e620000002400 */
[----:B----4-:R-:W4:Y:S03]  /*2fa0*/  LDSM.16.M88.4 R32, [R29+0x2c00] ;  /* 0x002c00001d20783b */ /* 0x010f260000000200 */
[-C--:B------:R-:W-:Y:S01]  /*2fb0*/  FMUL.FTZ R40, R40, R20.reuse ;  /* 0x0000001428287220 */ /* 0x080fe20000410000 */
[-C--:B------:R-:W-:Y:S01]  /*2fc0*/  FMUL.FTZ R41, R41, R20.reuse ;  /* 0x0000001429297220 */ /* 0x080fe20000410000 */
[-C--:B------:R-:W-:Y:S01]  /*2fd0*/  FMUL.FTZ R169, R42, R20.reuse ;  /* 0x000000142aa97220 */ /* 0x080fe20000410000 */
[-C--:B------:R-:W-:Y:S01]  /*2fe0*/  FMUL.FTZ R173, R43, R20.reuse ;  /* 0x000000142bad7220 */ /* 0x080fe20000410000 */
[----:B------:R-:W1:Y:S01]  /*2ff0*/  MUFU.TANH R175, R40 ;  /* 0x0000002800af7308 */ /* 0x000e620000002400 */
[C---:B-----5:R-:W-:Y:S03]  /*3000*/  HMMA.16816.F32.BF16 R8, R36.reuse, R44, RZ ;  /* 0x0000002c2408723c */ /* 0x060fe600000418ff */
        /* <DEDUP_REMOVED lines=9> */
[----:B-----5:R-:W5:Y:S01]  /*30a0*/  LDSM.16.M88.4 R40, [R118+0x2c00] ;  /* 0x002c00007628783b */ /* 0x020f620000000200 */
[----:B------:R-:W-:-:S04]  /*30b0*/  DEPBAR.LE SB0, 0x0 ;  /* 0x000080000000791a */ /* 0x000fc80000000000 */
[----:B------:R-:W-:Y:S02]  /*30c0*/  HMMA.16816.F32.BF16 R44, R16, R6, R44 ;  /* 0x00000006102c723c */ /* 0x000fe4000004182c */
[----:B------:R-:W1:Y:S06]  /*30d0*/  MUFU.TANH R81, R81 ;  /* 0x0000005100517308 */ /* 0x000e6c0000002400 */
[C---:B----4-:R-:W-:Y:S02]  /*30e0*/  HMMA.16816.F32.BF16 R4, R36.reuse, R32, RZ ;  /* 0x000000202404723c */ /* 0x050fe400000418ff */
[-C--:B------:R-:W-:Y:S01]  /*30f0*/  FMUL.FTZ R9, R9, R20.reuse ;  /* 0x0000001409097220 */ /* 0x080fe20000410000 */
[-C--:B------:R-:W-:Y:S01]  /*3100*/  FMUL.FTZ R8, R8, R20.reuse ;  /* 0x0000001408087220 */ /* 0x080fe20000410000 */
[-C--:B------:R-:W-:Y:S01]  /*3110*/  FMUL.FTZ R10, R10, R20.reuse ;  /* 0x000000140a0a7220 */ /* 0x080fe20000410000 */
[----:B------:R-:W4:Y:S03]  /*3120*/  MUFU.TANH R95, R95 ;  /* 0x0000005f005f7308 */ /* 0x000f260000002400 */
[----:B------:R-:W-:Y:S01]  /*3130*/  HMMA.16816.F32.BF16 R32, R36, R34, RZ ;  /* 0x000000222420723c */ /* 0x000fe200000418ff */
[----:B------:R-:W-:-:S02]  /*3140*/  FMUL.FTZ R39, R11, R20 ;  /* 0x000000140b277220 */ /* 0x000fc40000410000 */
[-C--:B------:R-:W-:Y:S01]  /*3150*/  FMUL.FTZ R11, R45, R20.reuse ;  /* 0x000000142d0b7220 */ /* 0x080fe20000410000 */
[-C--:B------:R-:W-:Y:S01]  /*3160*/  FMUL.FTZ R45, R47, R20.reuse ;  /* 0x000000142f2d7220 */ /* 0x080fe20000410000 */
[-C--:B------:R-:W-:Y:S01]  /*3170*/  FMUL.FTZ R37, R44, R20.reuse ;  /* 0x000000142c257220 */ /* 0x080fe20000410000 */
[----:B------:R-:W1:Y:S08]  /*3180*/  MUFU.TANH R97, R97 ;  /* 0x0000006100617308 */ /* 0x000e700000002400 */
        /* <DEDUP_REMOVED lines=15> */
[----:B------:R5:W1:Y:S01]  /*3280*/  MUFU.TANH R17, R4 ;  /* 0x0000000400117308 */ /* 0x000a620000002400 */
[----:B------:R-:W-:-:S02]  /*3290*/  IADD3 R33, PT, PT, R22, R21, -R84 ;  /* 0x0000001516217210 */ /* 0x000fc40007ffe854 */
[----:B------:R-:W-:-:S05]  /*32a0*/  IADD3 R35, PT, PT, R21, -R84, -R0 ;  /* 0x8000005415237210 */ /* 0x000fca0007ffe800 */
[----:B------:R-:W1:Y:S08]  /*32b0*/  MUFU.TANH R119, R119 ;  /* 0x0000007700777308 */ /* 0x000e700000002400 */
[----:B------:R-:W1:Y:S01]  /*32c0*/  MUFU.TANH R123, R123 ;  /* 0x0000007b007b7308 */ /* 0x000e620000002400 */
[----:B-----5:R-:W-:-:S04]  /*32d0*/  LOP3.LUT R4, R85, 0x7, R28, 0xf8, !PT ;  /* 0x0000000755047812 */ /* 0x020fc800078ef81c */
[----:B------:R-:W-:-:S03]  /*32e0*/  LEA R22, R155, R4, 0x6 ;  /* 0x000000049b167211 */ /* 0x000fc600078e30ff */
[----:B------:R-:W1:Y:S01]  /*32f0*/  MUFU.TANH R131, R131 ;  /* 0x0000008300837308 */ /* 0x000e620000002400 */
[C---:B------:R-:W-:Y:S02]  /*3300*/  IADD3 R0, PT, PT, R22.reuse, R33, RZ ;  /* 0x0000002116007210 */ /* 0x040fe40007ffe0ff */
[----:B------:R-:W-:Y:S02]  /*3310*/  IADD3 R22, PT, PT, R22, R35, RZ ;  /* 0x0000002316167210 */ /* 0x000fe40007ffe0ff */
[C-C-:B------:R-:W-:Y:S02]  /*3320*/  VIADDMNMX R146, R0.reuse, 0x1, R21.reuse, PT ;  /* 0x0000000100927846 */ /* 0x140fe40003800115 */
[----:B------:R-:W-:Y:S01]  /*3330*/  VIADDMNMX R145, R0, 0x9, R21, PT ;  /* 0x0000000900917846 */ /* 0x000fe20003800115 */
[----:B------:R-:W1:Y:S08]  /*3340*/  MUFU.TANH R135, R135 ;  /* 0x0000008700877308 */ /* 0x000e700000002400 */
[----:B------:R-:W1:Y:S08]  /*3350*/  MUFU.TANH R169, R169 ;  /* 0x000000a900a97308 */ /* 0x000e700000002400 */
[----:B------:R-:W1:Y:S08]  /*3360*/  MUFU.TANH R173, R173 ;  /* 0x000000ad00ad7308 */ /* 0x000e700000002400 */
[----:B------:R1:W1:Y:S08]  /*3370*/  MUFU.TANH R137, R12 ;  /* 0x0000000c00897308 */ /* 0x0002700000002400 */
[----:B------:R-:W1:Y:S08]  /*3380*/  MUFU.TANH R13, R13 ;  /* 0x0000000d000d7308 */ /* 0x000e700000002400 */
[----:B------:R1:W1:Y:S08]  /*3390*/  MUFU.TANH R177, R14 ;  /* 0x0000000e00b17308 */ /* 0x0002700000002400 */
        /* <DEDUP_REMOVED lines=15> */
[----:B------:R-:W1:Y:S01]  /*3490*/  MUFU.TANH R185, R185 ;  /* 0x000000b900b97308 */ /* 0x000e620000002400 */
[----:B------:R-:W-:Y:S06]  /*34a0*/  BAR.SYNC.DEFER_BLOCKING 0x0 ;  /* 0x0000000000007b1d */ /* 0x000fec0000010000 */
[----:B--234-:R-:W-:Y:S05]  /*34b0*/  @!P0 BRA `(.L_x_9088) ;  /* 0x0000000400bc8947 */ /* 0x01cfea0003800000 */
        /* <DEDUP_REMOVED lines=14> */
.L_x_9090:
[----:B------:R-:W2:Y:S01]  /*35a0*/  LD.E R33, desc[UR4][R2.64+0x170] ;  /* 0x0001700402217980 */ /* 0x000ea2000c101900 */
[----:B-1----:R-:W-:Y:S02]  /*35b0*/  IADD3 R14, PT, PT, R0, -0x80, RZ ;  /* 0xffffff80000e7810 */ /* 0x002fe40007ffe0ff */
[----:B------:R-:W-:Y:S01]  /*35c0*/  IABS R8, R0 ;  /* 0x0000000000087213 */ /* 0x000fe20000000000 */
[----:B------:R-:W3:Y:S01]  /*35d0*/  LD.E.64 R188, desc[UR4][R120.64+0x20] ;  /* 0x0000200478bc7980 */ /* 0x000ee2000c101b00 */
[----:B------:R-:W-:Y:S02]  /*35e0*/  IABS R6, R14 ;  /* 0x0000000e00067213 */ /* 0x000fe40000000000 */
[-C--:B--2---:R-:W-:Y:S02]  /*35f0*/  IABS R10, R33.reuse ;  /* 0x00000021000a7213 */ /* 0x084fe40000000000 */
[-C--:B------:R-:W-:Y:S02]  /*3600*/  IABS R21, R33.reuse ;  /* 0x0000002100157213 */ /* 0x080fe40000000000 */
[----:B------:R-:W1:Y:S01]  /*3610*/  I2F.RP R12, R10 ;  /* 0x0000000a000c7306 */ /* 0x000e620000209400 */
[----:B------:R-:W-:-:S02]  /*3620*/  LOP3.LUT R14, R14, R33, RZ, 0x3c, !PT ;  /* 0x000000210e0e7212 */ /* 0x000fc400078e3cff */
[----:B------:R-:W-:Y:S01]  /*3630*/  IMAD.MOV R21, RZ, RZ, -R21 ;  /* 0x000000ffff157224 */ /* 0x000fe200078e0a15 */
        /* <DEDUP_REMOVED lines=50> */
.L_x_9091:
[----:B------:R-:W-:Y:S05]  /*3960*/  BSYNC.RECONVERGENT B0 ;  /* 0x0000000000007941 */ /* 0x000fea0003800200 */
.L_x_9089:
        /* <DEDUP_REMOVED lines=26> */
[----:B--2---:R-:W-:-:S04]  /*3b10*/  LEA R21, P0, R138, R148, 0x6 ;  /* 0x000000948a157211 */ /* 0x004fc800078030ff */
[C---:B------:R-:W-:Y:S02]  /*3b20*/  LEA R20, P1, R138.reuse, R21, 0x7 ;  /* 0x000000158a147211 */ /* 0x040fe400078238ff */
[----:B------:R-:W-:-:S04]  /*3b30*/  LEA.HI.X R0, R138, R149, R139, 0x6, P0 ;  /* 0x000000958a007211 */ /* 0x000fc800000f348b */
[----:B------:R-:W-:-:S05]  /*3b40*/  LEA.HI.X R21, R138, R0, R139, 0x7, P1 ;  /* 0x000000008a157211 */ /* 0x000fca00008f3c8b */
[----:B------:R-:W-:Y:S01]  /*3b50*/  @!PT LDS RZ, [RZ] ;  /* 0x00000000fffff984 */ /* 0x000fe20000000800 */
[----:B------:R-:W-:Y:S01]  /*3b60*/  @!PT LDS RZ, [RZ] ;  /* 0x00000000fffff984 */ /* 0x000fe20000000800 */
[----:B------:R-:W-:Y:S01]  /*3b70*/  @!PT LDS RZ, [RZ] ;  /* 0x00000000fffff984 */ /* 0x000fe20000000800 */
[----:B------:R3:W-:Y:S02]  /*3b80*/  LDGSTS.E.BYPASS.LTC128B.128 [R159+0x2800], desc[UR4][R20.64] ;  /* 0x02800000149f7fae */ /* 0x0007e4000b981a04 */
.L_x_9093:
[----:B------:R-:W-:Y:S05]  /*3b90*/  BSYNC.RECONVERGENT B0 ;  /* 0x0000000000007941 */ /* 0x000fea0003800200 */
.L_x_9092:
[----:B------:R-:W0:Y:S02]  /*3ba0*/  LDGDEPBAR ;  /* 0x00000000000079af */ /* 0x000e240000000000 */
.L_x_9088:
[----:B------:R-:W-:Y:S05]  /*3bb0*/  BSYNC.RECONVERGENT B1 ;  /* 0x0000000000017941 */ /* 0x000fea0003800200 */
.L_x_9087:
[----:B--23--:R-:W-:Y:S02]  /*3bc0*/  IMAD.SHL.U32 R21, R87, 0x2, RZ ;  /* 0x0000000257157824 */ /* 0x00cfe400078e00ff */
[----:B------:R-:W-:Y:S02]  /*3bd0*/  IMAD.IADD R117, R23, 0x1, R4 ;  /* 0x0000000117757824 */ /* 0x000fe400078e0204 */
[----:B------:R-:W-:Y:S01]  /*3be0*/  VIADD R115, R22, 0x8 ;  /* 0x0000000816737836 */ /* 0x000fe20000000000 */
[----:B------:R-:W-:-:S05]  /*3bf0*/  LOP3.LUT R21, R21, 0x6, RZ, 0xc0, !PT ;  /* 0x0000000615157812 */ /* 0x000fca00078ec0ff */
[----:B------:R-:W-:-:S04]  /*3c00*/  IMAD R35, R122, 0x80, R21 ;  /* 0x000000807a237824 */ /* 0x000fc800078e0215 */
[C---:B------:R-:W-:Y:S01]  /*3c10*/  IMAD.IADD R20, R35.reuse, 0x1, R84 ;  /* 0x0000000123147824 */ /* 0x040fe200078e0254 */
[----:B------:R-:W-:Y:S01]  /*3c20*/  ISETP.GT.AND P2, PT, R22, R35, PT ;  /* 0x000000231600720c */ /* 0x000fe20003f44270 */
[C---:B-1----:R-:W-:Y:S02]  /*3c30*/  VIADD R8, R35.reuse, 0x1 ;  /* 0x0000000123087836 */ /* 0x042fe40000000000 */
[----:B------:R-:W-:Y:S01]  /*3c40*/  VIADD R44, R35, 0x8 ;  /* 0x00000008232c7836 */ /* 0x000fe20000000000 */
[--C-:B------:R-:W-:Y:S01]  /*3c50*/  IADD3 R4, PT, PT, R117, -0x9, -R20.reuse ;  /* 0xfffffff775047810 */ /* 0x100fe20007ffe814 */
[----:B------:R-:W-:Y:S01]  /*3c60*/  VIADD R60, R35, 0x9 ;  /* 0x00000009233c7836 */ /* 0x000fe20000000000 */
[--C-:B------:R-:W-:Y:S01]  /*3c70*/  IADD3 R0, PT, PT, R117, -0x10, -R20.reuse ;  /* 0xfffffff075007810 */ /* 0x100fe20007ffe814 */
[C---:B------:R-:W-:Y:S01]  /*3c80*/  VIADD R38, R35.reuse, 0x10 ;  /* 0x0000001023267836 */ /* 0x040fe20000000000 */
[----:B------:R-:W-:Y:S01]  /*3c90*/  IABS R4, R4 ;  /* 0x0000000400047213 */ /* 0x000fe20000000000 */
[----:B------:R-:W-:Y:S01]  /*3ca0*/  VIADD R58, R35, 0x11 ;  /* 0x00000011233a7836 */ /* 0x000fe20000000000 */
[--C-:B------:R-:W-:Y:S01]  /*3cb0*/  IADD3 R6, PT, PT, R117, -0x1, -R20.reuse ;  /* 0xffffffff75067810 */ /* 0x100fe20007ffe814 */
[C---:B------:R-:W-:Y:S01]  /*3cc0*/  VIADD R56, R35.reuse, 0x18 ;  /* 0x0000001823387836 */ /* 0x040fe20000000000 */
[----:B------:R-:W-:Y:S01]  /*3cd0*/  I2FP.F32.S32 R4, R4 ;  /* 0x0000000400047245 */ /* 0x000fe20000201400 */
[C---:B------:R-:W-:Y:S01]  /*3ce0*/  VIADD R54, R35.reuse, 0x20 ;  /* 0x0000002023367836 */ /* 0x040fe20000000000 */
[----:B------:R-:W-:Y:S01]  /*3cf0*/  IABS R0, R0 ;  /* 0x0000000000007213 */ /* 0x000fe20000000000 */
[----:B------:R-:W-:Y:S01]  /*3d00*/  VIADD R40, R35, 0x21 ;  /* 0x0000002123287836 */ /* 0x000fe20000000000 */
[----:B------:R-:W-:Y:S01]  /*3d10*/  IABS R6, R6 ;  /* 0x0000000600067213 */ /* 0x000fe20000000000 */
[C---:B------:R-:W-:Y:S01]  /*3d20*/  FFMA.FTZ R61, -R156.reuse, R4, R61 ;  /* 0x000000049c3d7223 */ /* 0x040fe2000001013d */
[--C-:B------:R-:W-:Y:S01]  /*3d30*/  IADD3 R4, PT, PT, R117, -0x20, -R20.reuse ;  /* 0xffffffe075047810 */ /* 0x100fe20007ffe814 */
[C---:B------:R-:W-:Y:S01]  /*3d40*/  VIADD R32, R35.reuse, 0x28 ;  /* 0x0000002823207836 */ /* 0x040fe20000000000 */
[----:B------:R-:W-:Y:S01]  /*3d50*/  I2FP.F32.S32 R0, R0 ;  /* 0x0000000000007245 */ /* 0x000fe20000201400 */
[C---:B------:R-:W-:Y:S01]  /*3d60*/  VIADD R46, R35.reuse, 0x29 ;  /* 0x00000029232e7836 */ /* 0x040fe20000000000 */
[----:B------:R-:W-:Y:S01]  /*3d70*/  IABS R4, R4 ;  /* 0x0000000400047213 */ /* 0x000fe20000000000 */
[C---:B------:R-:W-:Y:S01]  /*3d80*/  VIADD R52, R35.reuse, 0x31 ;  /* 0x0000003123347836 */ /* 0x040fe20000000000 */
[----:B------:R-:W-:Y:S01]  /*3d90*/  I2FP.F32.S32 R6, R6 ;  /* 0x0000000600067245 */ /* 0x000fe20000201400 */
[C---:B------:R-:W-:Y:S01]  /*3da0*/  FFMA.FTZ R63, -R156.reuse, R0, R63 ;  /* 0x000000009c3f7223 */ /* 0x040fe2000001013f */
[----:B------:R-:W-:Y:S01]  /*3db0*/  I2FP.F32.S32 R4, R4 ;  /* 0x0000000400047245 */ /* 0x000fe20000201400 */
[----:B------:R-:W-:Y:S01]  /*3dc0*/  VIADD R36, R35, 0x40 ;  /* 0x0000004023247836 */ /* 0x000fe20000000000 */
[C-C-:B------:R-:W-:Y:S01]  /*3dd0*/  IADD3 R0, PT, PT, R117.reuse, -0x21, -R20.reuse ;  /* 0xffffffdf75007810 */ /* 0x140fe20007ffe814 */
[C---:B------:R-:W-:Y:S01]  /*3de0*/  FFMA.FTZ R51, -R156.reuse, R6, R51 ;  /* 0x000000069c337223 */ /* 0x040fe20000010133 */
[--C-:B------:R-:W-:Y:S01]  /*3df0*/  IADD3 R6, PT, PT, R117, -0x19, -R20.reuse ;  /* 0xffffffe775067810 */ /* 0x100fe20007ffe814 */
[----:B------:R-:W-:Y:S01]  /*3e00*/  FFMA.FTZ R83, -R156, R4, R83 ;  /* 0x000000049c537223 */ /* 0x000fe20000010153 */
[----:B------:R-:W-:Y:S01]  /*3e10*/  IABS R0, R0 ;  /* 0x0000000000007213 */ /* 0x000fe20000000000 */
[----:B------:R-:W-:Y:S01]  /*3e20*/  VIADD R48, R35, 0x41 ;  /* 0x0000004123307836 */ /* 0x000fe20000000000 */
[----:B------:R-:W-:Y:S01]  /*3e30*/  IADD3 R4, PT, PT, R117, -0x31, -R20 ;  /* 0xffffffcf75047810 */ /* 0x000fe20007ffe814 */
[C---:B------:R-:W-:Y:S01]  /*3e40*/  VIADD R30, R35.reuse, 0x48 ;  /* 0x00000048231e7836 */ /* 0x040fe20000000000 */
[----:B------:R-:W-:Y:S01]  /*3e50*/  IABS R6, R6 ;  /* 0x0000000600067213 */ /* 0x000fe20000000000 */
[----:B------:R-:W-:Y:S01]  /*3e60*/  VIADD R18, R35, 0x49 ;  /* 0x0000004923127836 */ /* 0x000fe20000000000 */
[----:B------:R-:W-:-:S02]  /*3e70*/  I2FP.F32.S32 R0, R0 ;  /* 0x0000000000007245 */ /* 0x000fc40000201400 */
[----:B------:R-:W-:Y:S02]  /*3e80*/  IABS R4, R4 ;  /* 0x0000000400047213 */ /* 0x000fe40000000000 */
[----:B------:R-:W-:Y:S01]  /*3e90*/  I2FP.F32.S32 R6, R6 ;  /* 0x0000000600067245 */ /* 0x000fe20000201400 */
[C---:B------:R-:W-:Y:S01]  /*3ea0*/  FFMA.FTZ R89, -R156.reuse, R0, R89 ;  /* 0x000000009c597223 */ /* 0x040fe20000010159 */
[----:B------:R-:W-:Y:S02]  /*3eb0*/  I2FP.F32.S32 R4, R4 ;  /* 0x0000000400047245 */ /* 0x000fe40000201400 */
[C-C-:B------:R-:W-:Y:S01]  /*3ec0*/  IADD3 R0, PT, PT, R117.reuse, -0x38, -R20.reuse ;  /* 0xffffffc875007810 */ /* 0x140fe20007ffe814 */
[C---:B------:R-:W-:Y:S01]  /*3ed0*/  FFMA.FTZ R75, -R156.reuse, R6, R75 ;  /* 0x000000069c4b7223 */ /* 0x040fe2000001014b */
[----:B------:R-:W-:Y:S01]  /*3ee0*/  IADD3 R6, PT, PT, R117, -0x30, -R20 ;  /* 0xffffffd075067810 */ /* 0x000fe20007ffe814 */
[----:B------:R-:W-:Y:S01]  /*3ef0*/  FFMA.FTZ R105, -R156, R4, R105 ;  /* 0x000000049c697223 */ /* 0x000fe20000010169 */
[----:B------:R-:W-:-:S02]  /*3f00*/  IABS R0, R0 ;  /* 0x0000000000007213 */ /* 0x000fc40000000000 */
[----:B------:R-:W-:Y:S02]  /*3f10*/  IADD3 R4, PT, PT, R117, -0x49, -R20 ;  /* 0xffffffb775047810 */ /* 0x000fe40007ffe814 */
[----:B------:R-:W-:Y:S02]  /*3f20*/  IABS R6, R6 ;  /* 0x0000000600067213 */ /* 0x000fe40000000000 */
[----:B------:R-:W-:Y:S02]  /*3f30*/  I2FP.F32.S32 R0, R0 ;  /* 0x0000000000007245 */ /* 0x000fe40000201400 */
[----:B------:R-:W-:Y:S02]  /*3f40*/  IABS R4, R4 ;  /* 0x0000000400047213 */ /* 0x000fe40000000000 */
[----:B------:R-:W-:Y:S01]  /*3f50*/  I2FP.F32.S32 R6, R6 ;  /* 0x0000000600067245 */ /* 0x000fe20000201400 */
[----:B------:R-:W-:Y:S01]  /*3f60*/  FFMA.FTZ R111, -R156, R0, R111 ;  /* 0x000000009c6f7223 */ /* 0x000fe2000001016f */
[----:B------:R-:W-:-:S02]  /*3f70*/  I2FP.F32.S32 R4, R4 ;  /* 0x0000000400047245 */ /* 0x000fc40000201400 */
[C-C-:B------:R-:W-:Y:S01]  /*3f80*/  IADD3 R0, PT, PT, R117.reuse, -0x39, -R20.reuse ;  /* 0xffffffc775007810 */ /* 0x140fe20007ffe814 */
[C---:B------:R-:W-:Y:S01]  /*3f90*/  FFMA.FTZ R103, -R156.reuse, R6, R103 ;  /* 0x000000069c677223 */ /* 0x040fe20000010167 */
[C-C-:B------:R-:W-:Y:S01]  /*3fa0*/  IADD3 R6, PT, PT, R117.reuse, -0x48, -R20.reuse ;  /* 0xffffffb875067810 */ /* 0x140fe20007ffe814 */
[----:B------:R-:W-:Y:S01]  /*3fb0*/  FFMA.FTZ R171, -R156, R4, R171 ;  /* 0x000000049cab7223 */ /* 0x000fe200000101ab */
[----:B------:R-:W-:Y:S01]  /*3fc0*/  IABS R0, R0 ;  /* 0x0000000000007213 */ /* 0x000fe20000000000 */
[C-C-:B------:R-:W-:Y:S01]  /*3fd0*/  IMAD.IADD R4, R117.reuse, 0x1, -R20.reuse ;  /* 0x0000000175047824 */ /* 0x140fe200078e0a14 */
[----:B------:R-:W-:Y:S02]  /*3fe0*/  IADD3 R10, PT, PT, R117, -0x11, -R20 ;  /* 0xffffffef750a7810 */ /* 0x000fe40007ffe814 */
[----:B------:R-:W-:Y:S02]  /*3ff0*/  IABS R6, R6 ;  /* 0x0000000600067213 */ /* 0x000fe40000000000 */
[----:B------:R-:W-:-:S02]  /*4000*/  I2FP.F32.S32 R0, R0 ;  /* 0x0000000000007245 */ /* 0x000fc40000201400 */
[----:B------:R-:W-:Y:S02]  /*4010*/  IABS R10, R10 ;  /* 0x0000000a000a7213 */ /* 0x000fe40000000000 */
[----:B------:R-:W-:Y:S01]  /*4020*/  IABS R34, R4 ;  /* 0x0000000400227213 */ /* 0x000fe20000000000 */
[----:B------:R-:W-:Y:S01]  /*4030*/  FFMA.FTZ R0, -R156, R0, R113 ;  /* 0x000000009c007223 */ /* 0x000fe20000010171 */
[----:B------:R-:W-:Y:S01]  /*4040*/  I2FP.F32.S32 R6, R6 ;  /* 0x0000000600067245 */ /* 0x000fe20000201400 */
[----:B------:R-:W-:Y:S01]  /*4050*/  VIADD R113, R117, 0x8 ;  /* 0x0000000875717836 */ /* 0x000fe20000000000 */
[----:B------:R-:W-:Y:S01]  /*4060*/  ISETP.GT.AND P1, PT, R22, R8, PT ;  /* 0x000000081600720c */ /* 0x000fe20003f24270 */
[----:B------:R-:W-:Y:S01]  /*4070*/  VIADD R4, R4, 0xfffffff8 ;  /* 0xfffffff804047836 */ /* 0x000fe20000000000 */
[----:B------:R-:W-:Y:S01]  /*4080*/  ISETP.GE.AND P4, PT, R8, R146, PT ;  /* 0x000000920800720c */ /* 0x000fe20003f86270 */
[----:B------:R-:W-:Y:S01]  /*4090*/  FFMA.FTZ R167, -R156, R6, R167 ;  /* 0x000000069ca77223 */ /* 0x000fe200000101a7 */
[----:B------:R-:W-:Y:S01]  /*40a0*/  ISETP.GT.AND P0, PT, R115, R8, PT ;  /* 0x000000087300720c */ /* 0x000fe20003f04270 */
[----:B------:R-:W-:Y:S01]  /*40b0*/  IMAD.IADD R6, R113, 0x1, -R20 ;  /* 0x0000000171067824 */ /* 0x000fe200078e0a14 */
[----:B------:R-:W-:-:S02]  /*40c0*/  ISETP.GE.AND P3, PT, R8, R145, PT ;  /* 0x000000910800720c */ /* 0x000fc40003f66270 */
[C-C-:B------:R-:W-:Y:S02]  /*40d0*/  IADD3 R8, PT, PT, R117.reuse, -0x18, -R20.reuse ;  /* 0xffffffe875087810 */ /* 0x140fe40007ffe814 */
[----:B------:R-:W-:Y:S02]  /*40e0*/  I2FP.F32.S32 R10, R10 ;  /* 0x0000000a000a7245 */ /* 0x000fe40000201400 */
[----:B------:R-:W-:Y:S02]  /*40f0*/  I2FP.F32.S32 R34, R34 ;  /* 0x0000002200227245 */ /* 0x000fe40000201400 */
[----:B------:R-:W-:Y:S01]  /*4100*/  IABS R8, R8 ;  /* 0x0000000800087213 */ /* 0x000fe20000000000 */
[C---:B------:R-:W-:Y:S01]  /*4110*/  FFMA.FTZ R69, -R156.reuse, R10, R69 ;  /* 0x0000000a9c457223 */ /* 0x040fe20000010145 */
[----:B------:R-:W-:Y:S01]  /*4120*/  IADD3 R10, PT, PT, R117, -0x28, -R20 ;  /* 0xffffffd8750a7810 */ /* 0x000fe20007ffe814 */
[C---:B------:R-:W-:Y:S01]  /*4130*/  FFMA.FTZ R28, -R156.reuse, R34, R31 ;  /* 0x000000229c1c7223 */ /* 0x040fe2000001011f */
[----:B------:R-:W-:Y:S01]  /*4140*/  IABS R4, R4 ;  /* 0x0000000400047213 */ /* 0x000fe20000000000 */
[----:B------:R-:W-:Y:S01]  /*4150*/  FFMA.FTZ R57, -R156, R34, R57 ;  /* 0x000000229c397223 */ /* 0x000fe20000010139 */
[----:B------:R-:W-:-:S02]  /*4160*/  I2FP.F32.S32 R8, R8 ;  /* 0x0000000800087245 */ /* 0x000fc40000201400 */
[----:B------:R-:W-:Y:S02]  /*4170*/  IABS R6, R6 ;  /* 0x0000000600067213 */ /* 0x000fe40000000000 */
[----:B------:R-:W-:Y:S01]  /*4180*/  IABS R10, R10 ;  /* 0x0000000a000a7213 */ /* 0x000fe20000000000 */
[----:B------:R-:W-:Y:S01]  /*4190*/  FFMA.FTZ R71, -R156, R8, R71 ;  /* 0x000000089c477223 */ /* 0x000fe20000010147 */
[----:B------:R-:W-:Y:S02]  /*41a0*/  I2FP.F32.S32 R4, R4 ;  /* 0x0000000400047245 */ /* 0x000fe40000201400 */
[----:B------:R-:W-:Y:S02]  /*41b0*/  FSEL R28, R28, -INF , !P2 ;  /* 0xff8000001c1c7808 */ /* 0x000fe40005000000 */
[C---:B------:R-:W-:Y:S01]  /*41c0*/  ISETP.GE.AND P2, PT, R35.reuse, R146, PT ;  /* 0x000000922300720c */ /* 0x040fe20003f46270 */
[----:B------:R-:W-:Y:S01]  /*41d0*/  FFMA.FTZ R33, -R156, R4, R55 ;  /* 0x000000049c217223 */ /* 0x000fe20000010137 */
[----:B------:R-:W-:Y:S01]  /*41e0*/  I2FP.F32.S32 R6, R6 ;  /* 0x0000000600067245 */ /* 0x000fe20000201400 */
[----:B------:R-:W-:Y:S01]  /*41f0*/  VIADD R55, R35, 0x19 ;  /* 0x0000001923377836 */ /* 0x000fe20000000000 */
[----:B------:R-:W-:-:S02]  /*4200*/  IADD3 R8, PT, PT, R117, -0x29, -R20 ;  /* 0xffffffd775087810 */ /* 0x000fc40007ffe814 */
[----:B------:R-:W-:Y:S01]  /*4210*/  I2FP.F32.S32 R10, R10 ;  /* 0x0000000a000a7245 */ /* 0x000fe20000201400 */
[----:B------:R-:W-:Y:S01]  /*4220*/  FFMA.FTZ R31, -R156, R6, R49 ;  /* 0x000000069c1f7223 */ /* 0x000fe20000010131 */
[----:B------:R-:W-:Y:S01]  /*4230*/  FSEL R28, R28, -INF , !P2 ;  /* 0xff8000001c1c7808 */ /* 0x000fe20005000000 */
[----:B------:R-:W-:Y:S01]  /*4240*/  VIADD R49, R35, 0x39 ;  /* 0x0000003923317836 */ /* 0x000fe20000000000 */
[----:B------:R-:W-:Y:S01]  /*4250*/  ISETP.GT.AND P2, PT, R22, R44, PT ;  /* 0x0000002c1600720c */ /* 0x000fe20003f44270 */
[----:B------:R-:W-:Y:S01]  /*4260*/  FFMA.FTZ R95, -R156, R10, R95 ;  /* 0x0000000a9c5f7223 */ /* 0x000fe2000001015f */
[----:B------:R-:W-:Y:S02]  /*4270*/  IABS R8, R8 ;  /* 0x0000000800087213 */ /* 0x000fe40000000000 */
[----:B------:R-:W-:Y:S01]  /*4280*/  FSEL R6, R51, -INF , !P1 ;  /* 0xff80000033067808 */ /* 0x000fe20004800000 */
[----:B------:R-:W-:Y:S01]  /*4290*/  VIADD R51, R35, 0x38 ;  /* 0x0000003823337836 */ /* 0x000fe20000000000 */
[----:B------:R-:W-:-:S02]  /*42a0*/  IADD3 R10, PT, PT, R117, -0x40, -R20 ;  /* 0xffffffc0750a7810 */ /* 0x000fc40007ffe814 */
[C---:B------:R-:W-:Y:S02]  /*42b0*/  ISETP.GT.AND P1, PT, R22.reuse, R60, PT ;  /* 0x0000003c1600720c */ /* 0x040fe40003f24270 */
[----:B------:R-:W-:Y:S02]  /*42c0*/  FSEL R33, R33, -INF , !P2 ;  /* 0xff80000021217808 */ /* 0x000fe40005000000 */
[----:B------:R-:W-:Y:S02]  /*42d0*/  ISETP.GT.AND P2, PT, R22, R38, PT ;  /* 0x000000261600720c */ /* 0x000fe40003f44270 */
[----:B------:R-:W-:Y:S02]  /*42e0*/  I2FP.F32.S32 R8, R8 ;  /* 0x0000000800087245 */ /* 0x000fe40000201400 */
[----:B------:R-:W-:Y:S02]  /*42f0*/  IABS R10, R10 ;  /* 0x0000000a000a7213 */ /* 0x000fe40000000000 */
[----:B------:R-:W-:Y:S01]  /*4300*/  FSEL R4, R61, -INF , !P1 ;  /* 0xff8000003d047808 */ /* 0x000fe20004800000 */
[----:B------:R-:W-:Y:S01]  /*4310*/  FFMA.FTZ R97, -R156, R8, R97 ;  /* 0x000000089c617223 */ /* 0x000fe20000010161 */
[----:B------:R-:W-:-:S02]  /*4320*/  ISETP.GE.AND P1, PT, R38, R146, PT ;  /* 0x000000922600720c */ /* 0x000fc40003f26270 */
[----:B------:R-:W-:Y:S02]  /*4330*/  FSEL R14, R63, -INF , !P2 ;  /* 0xff8000003f0e7808 */ /* 0x000fe40005000000 */
[----:B------:R-:W-:Y:S02]  /*4340*/  IADD3 R8, PT, PT, R117, -0x41, -R20 ;  /* 0xffffffbf75087810 */ /* 0x000fe40007ffe814 */
[----:B------:R-:W-:Y:S02]  /*4350*/  I2FP.F32.S32 R10, R10 ;  /* 0x0000000a000a7245 */ /* 0x000fe40000201400 */
[----:B------:R-:W-:Y:S02]  /*4360*/  ISETP.GT.AND P2, PT, R22, R58, PT ;  /* 0x0000003a1600720c */ /* 0x000fe40003f44270 */
[----:B------:R-:W-:Y:S01]  /*4370*/  FSEL R14, R14, -INF , !P1 ;  /* 0xff8000000e0e7808 */ /* 0x000fe20004800000 */
[----:B------:R-:W-:Y:S01]  /*4380*/  FFMA.FTZ R125, -R156, R10, R125 ;  /* 0x0000000a9c7d7223 */ /* 0x000fe2000001017d */
[----:B------:R-:W-:-:S02]  /*4390*/  ISETP.GT.AND P1, PT, R22, R56, PT ;  /* 0x000000381600720c */ /* 0x000fc40003f24270 */
[----:B------:R-:W-:Y:S02]  /*43a0*/  IABS R8, R8 ;  /* 0x0000000800087213 */ /* 0x000fe40000000000 */
[----:B------:R-:W-:Y:S02]  /*43b0*/  FSEL R12, R69, -INF , !P2 ;  /* 0xff800000450c7808 */ /* 0x000fe40005000000 */
[----:B------:R-:W-:Y:S02]  /*43c0*/  ISETP.GE.AND P2, PT, R56, R146, PT ;  /* 0x000000923800720c */ /* 0x000fe40003f46270 */
[----:B------:R-:W-:Y:S02]  /*43d0*/  FSEL R10, R71, -INF , !P1 ;  /* 0xff800000470a7808 */ /* 0x000fe40004800000 */
[----:B------:R-:W-:Y:S02]  /*43e0*/  I2FP.F32.S32 R8, R8 ;  /* 0x0000000800087245 */ /* 0x000fe40000201400 */
[----:B------:R-:W-:-:S02]  /*43f0*/  IADD3 R42, PT, PT, R113, -0x1, -R20 ;  /* 0xffffffff712a7810 */ /* 0x000fc40007ffe814 */
[----:B------:R-:W-:Y:S01]  /*4400*/  ISETP.GT.AND P1, PT, R22, R55, PT ;  /* 0x000000371600720c */ /* 0x000fe20003f24270 */
[----:B------:R-:W-:Y:S01]  /*4410*/  FFMA.FTZ R127, -R156, R8, R127 ;  /* 0x000000089c7f7223 */ /* 0x000fe2000001017f */
[----:B------:R-:W-:Y:S02]  /*4420*/  FSEL R10, R10, -INF , !P2 ;  /* 0xff8000000a0a7808 */ /* 0x000fe40005000000 */
[----:B------:R-:W-:Y:S02]  /*4430*/  ISETP.GT.AND P2, PT, R22, R54, PT ;  /* 0x000000361600720c */ /* 0x000fe40003f44270 */
[----:B------:R-:W-:Y:S02]  /*4440*/  IABS R42, R42 ;  /* 0x0000002a002a7213 */ /* 0x000fe40000000000 */
[----:B------:R-:W-:Y:S02]  /*4450*/  FSEL R8, R75, -INF , !P1 ;  /* 0xff8000004b087808 */ /* 0x000fe40004800000 */
        /* <DEDUP_REMOVED lines=8> */
[----:B------:R-:W-:-:S02]  /*44e0*/  FSEL R6, R6, -INF , !P4 ;  /* 0xff80000006067808 */ /* 0x000fc40006000000 */
[-C--:B------:R-:W-:Y:S02]  /*44f0*/  ISETP.GE.AND P4, PT, R60, R146.reuse, PT ;  /* 0x000000923c00720c */ /* 0x080fe40003f86270 */
        /* <DEDUP_REMOVED lines=9> */
[----:B------:R-:W-:Y:S02]  /*4590*/  FSEL R50, R97, -INF , !P1 ;  /* 0xff80000061327808 */ /* 0x000fe40004800000 */
[----:B------:R-:W-:-:S02]  /*45a0*/  ISETP.GE.AND P4, PT, R55, R146, PT ;  /* 0x000000923700720c */ /* 0x000fc40003f86270 */
[----:B------:R-:W-:Y:S02]  /*45b0*/  ISETP.GE.AND P1, PT, R53, R146, PT ;  /* 0x000000923500720c */ /* 0x000fe40003f26270 */
[----:B------:R-:W-:Y:S02]  /*45c0*/  FSEL R103, R103, -INF , !P2 ;  /* 0xff80000067677808 */ /* 0x000fe40005000000 */
[----:B------:R-:W-:Y:S02]  /*45d0*/  FSEL R8, R8, -INF , !P4 ;  /* 0xff80000008087808 */ /* 0x000fe40006000000 */
[----:B------:R-:W-:Y:S02]  /*45e0*/  ISETP.GT.AND P2, PT, R22, R52, PT ;  /* 0x000000341600720c */ /* 0x000fe40003f44270 */
[----:B------:R-:W-:Y:S02]  /*45f0*/  FSEL R176, R103, -INF , !P1 ;  /* 0xff80000067b07808 */ /* 0x000fe40004800000 */
[----:B------:R-:W-:-:S02]  /*4600*/  ISETP.GE.AND P4, PT, R40, R146, PT ;  /* 0x000000922800720c */ /* 0x000fc40003f86270 */
[----:B------:R-:W-:Y:S02]  /*4610*/  ISETP.GT.AND P1, PT, R22, R51, PT ;  /* 0x000000331600720c */ /* 0x000fe40003f24270 */
[----:B------:R-:W-:Y:S02]  /*4620*/  FSEL R105, R105, -INF , !P2 ;  /* 0xff80000069697808 */ /* 0x000fe40005000000 */
[----:B------:R-:W-:Y:S02]  /*4630*/  FSEL R92, R89, -INF , !P4 ;  /* 0xff800000595c7808 */ /* 0x000fe40006000000 */
[-C--:B------:R-:W-:Y:S02]  /*4640*/  ISETP.GE.AND P2, PT, R51, R146.reuse, PT ;  /* 0x000000923300720c */ /* 0x080fe40003f46270 */
[----:B------:R-:W-:Y:S02]  /*4650*/  FSEL R111, R111, -INF , !P1 ;  /* 0xff8000006f6f7808 */ /* 0x000fe40004800000 */
[----:B------:R-:W-:-:S02]  /*4660*/  ISETP.GE.AND P4, PT, R46, R146, PT ;  /* 0x000000922e00720c */ /* 0x000fc40003f86270 */
[----:B------:R-:W-:Y:S02]  /*4670*/  ISETP.GT.AND P1, PT, R22, R49, PT ;  /* 0x000000311600720c */ /* 0x000fe40003f24270 */
[----:B------:R-:W-:Y:S02]  /*4680*/  FSEL R174, R111, -INF , !P2 ;  /* 0xff8000006fae7808 */ /* 0x000fe40005000000 */
[----:B------:R-:W-:Y:S02]  /*4690*/  FSEL R50, R50, -INF , !P4 ;  /* 0xff80000032327808 */ /* 0x000fe40006000000 */
[----:B------:R-:W-:Y:S02]  /*46a0*/  ISETP.GT.AND P2, PT, R22, R36, PT ;  /* 0x000000241600720c */ /* 0x000fe40003f44270 */
[----:B------:R-:W-:Y:S02]  /*46b0*/  ISETP.GE.AND P4, PT, R52, R146, PT ;  /* 0x000000923400720c */ /* 0x000fe40003f86270 */
[----:B------:R-:W-:-:S02]  /*46c0*/  IADD3 R16, PT, PT, R117, -0x50, -R20 ;  /* 0xffffffb075107810 */ /* 0x000fc40007ffe814 */
[----:B------:R-:W-:Y:S02]  /*46d0*/  FSEL R0, R0, -INF , !P1 ;  /* 0xff80000000007808 */ /* 0x000fe40004800000 */
[-C--:B------:R-:W-:Y:S02]  /*46e0*/  ISETP.GE.AND P1, PT, R36, R146.reuse, PT ;  /* 0x000000922400720c */ /* 0x080fe40003f26270 */
[----:B------:R-:W-:Y:S02]  /*46f0*/  FSEL R125, R125, -INF , !P2 ;  /* 0xff8000007d7d7808 */ /* 0x000fe40005000000 */
[----:B------:R-:W-:Y:S02]  /*4700*/  FSEL R124, R105, -INF , !P4 ;  /* 0xff800000697c7808 */ /* 0x000fe40006000000 */
[----:B------:R-:W-:Y:S02]  /*4710*/  ISETP.GE.AND P4, PT, R49, R146, PT ;  /* 0x000000923100720c */ /* 0x000fe40003f86270 */
[----:B------:R-:W-:-:S02]  /*4720*/  IABS R16, R16 ;  /* 0x0000001000107213 */ /* 0x000fc40000000000 */
[C---:B------:R-:W-:Y:S02]  /*4730*/  ISETP.GT.AND P2, PT, R22.reuse, R48, PT ;  /* 0x000000301600720c */ /* 0x040fe40003f44270 */
[----:B------:R-:W-:Y:S02]  /*4740*/  FSEL R168, R125, -INF , !P1 ;  /* 0xff8000007da87808 */ /* 0x000fe40004800000 */
[----:B------:R-:W-:Y:S02]  /*4750*/  ISETP.GT.AND P1, PT, R22, R30, PT ;  /* 0x0000001e1600720c */ /* 0x000fe40003f24270 */
[----:B------:R-:W-:Y:S01]  /*4760*/  FSEL R126, R0, -INF , !P4 ;  /* 0xff800000007e7808 */ /* 0x000fe20006000000 */
[----:B------:R-:W-:Y:S01]  /*4770*/  VIADD R0, R35, 0x50 ;  /* 0x0000005023007836 */ /* 0x000fe20000000000 */
[----:B------:R-:W-:Y:S02]  /*4780*/  I2FP.F32.S32 R16, R16 ;  /* 0x0000001000107245 */ /* 0x000fe40000201400 */
[----:B------:R-:W-:-:S02]  /*4790*/  ISETP.GE.AND P4, PT, R48, R146, PT ;  /* 0x000000923000720c */ /* 0x000fc40003f86270 */
[----:B------:R-:W-:Y:S01]  /*47a0*/  FSEL R127, R127, -INF , !P2 ;  /* 0xff8000007f7f7808 */ /* 0x000fe20005000000 */
[----:B------:R-:W-:Y:S01]  /*47b0*/  FFMA.FTZ R16, -R156, R16, R175 ;  /* 0x000000109c107223 */ /* 0x000fe200000101af */
[----:B------:R-:W-:Y:S02]  /*47c0*/  ISETP.GE.AND P2, PT, R30, R146, PT ;  /* 0x000000921e00720c */ /* 0x000fe40003f46270 */
[----:B------:R-:W-:Y:S02]  /*47d0*/  FSEL R166, R167, -INF , !P1 ;  /* 0xff800000a7a67808 */ /* 0x000fe40004800000 */
[----:B------:R-:W-:Y:S02]  /*47e0*/  FSEL R136, R127, -INF , !P4 ;  /* 0xff8000007f887808 */ /* 0x000fe40006000000 */
[C---:B------:R-:W-:Y:S02]  /*47f0*/  ISETP.GT.AND P4, PT, R22.reuse, R18, PT ;  /* 0x000000121600720c */ /* 0x040fe40003f84270 */
[----:B------:R-:W-:-:S02]  /*4800*/  ISETP.GT.AND P1, PT, R22, R0, PT ;  /* 0x000000001600720c */ /* 0x000fc40003f24270 */
[----:B------:R-:W-:Y:S02]  /*4810*/  FSEL R166, R166, -INF , !P2 ;  /* 0xff800000a6a67808 */ /* 0x000fe40005000000 */
[----:B------:R-:W-:Y:S02]  /*4820*/  ISETP.GT.AND P2, PT, R115, R35, PT ;  /* 0x000000237300720c */ /* 0x000fe40003f44270 */
[----:B------:R-:W-:Y:S02]  /*4830*/  IADD3 R61, PT, PT, R113, -0x9, -R20 ;  /* 0xfffffff7713d7810 */ /* 0x000fe40007ffe814 */
[----:B------:R-:W-:Y:S02]  /*4840*/  FSEL R160, R171, -INF , !P4 ;  /* 0xff800000aba07808 */ /* 0x000fe40006000000 */
[----:B------:R-:W-:Y:S02]  /*4850*/  ISETP.GE.AND P4, PT, R18, R146, PT ;  /* 0x000000921200720c */ /* 0x000fe40003f86270 */
[----:B------:R-:W-:-:S02]  /*4860*/  FSEL R16, R16, -INF , !P1 ;  /* 0xff80000010107808 */ /* 0x000fc40004800000 */
[----:B------:R-:W-:Y:S02]  /*4870*/  ISETP.GE.AND P1, PT, R35, R145, PT ;  /* 0x000000912300720c */ /* 0x000fe40003f26270 */
[----:B------:R-:W-:Y:S02]  /*4880*/  FSEL R31, R31, -INF , !P2 ;  /* 0xff8000001f1f7808 */ /* 0x000fe40005000000 */
[----:B------:R-:W-:Y:S02]  /*4890*/  IABS R61, R61 ;  /* 0x0000003d003d7213 */ /* 0x000fe40000000000 */
[----:B------:R-:W-:Y:S02]  /*48a0*/  FSEL R42, R42, -INF , !P0 ;  /* 0xff8000002a2a7808 */ /* 0x000fe40004000000 */
[----:B------:R-:W-:Y:S02]  /*48b0*/  FSEL R160, R160, -INF , !P4 ;  /* 0xff800000a0a07808 */ /* 0x000fe40006000000 */
[----:B------:R-:W-:-:S02]  /*48c0*/  ISETP.GT.AND P4, PT, R115, R44, PT ;  /* 0x0000002c7300720c */ /* 0x000fc40003f84270 */
[----:B------:R-:W-:Y:S02]  /*48d0*/  FSEL R31, R31, -INF , !P1 ;  /* 0xff8000001f1f7808 */ /* 0x000fe40004800000 */
[C---:B------:R-:W-:Y:S02]  /*48e0*/  ISETP.GE.AND P2, PT, R44.reuse, R146, PT ;  /* 0x000000922c00720c */ /* 0x040fe40003f46270 */
[----:B------:R-:W-:Y:S02]  /*48f0*/  ISETP.GE.AND P1, PT, R44, R145, PT ;  /* 0x000000912c00720c */ /* 0x000fe40003f26270 */
[----:B------:R-:W-:Y:S02]  /*4900*/  I2FP.F32.S32 R61, R61 ;  /* 0x0000003d003d7245 */ /* 0x000fe40000201400 */
[----:B------:R-:W-:Y:S02]  /*4910*/  FSEL R44, R42, -INF , !P3 ;  /* 0xff8000002a2c7808 */ /* 0x000fe40005800000 */
[----:B------:R-:W-:Y:S01]  /*4920*/  ISETP.GT.AND P0, PT, R115, R60, PT ;  /* 0x0000003c7300720c */ /* 0x000fe20003f04270 */
[----:B------:R-:W-:Y:S01]  /*4930*/  FFMA.FTZ R59, -R156, R61, R59 ;  /* 0x0000003d9c3b7223 */ /* 0x000fe2000001013b */
[----:B------:R-:W-:-:S02]  /*4940*/  ISETP.GE.AND P3, PT, R60, R145, PT ;  /* 0x000000913c00720c */ /* 0x000fc40003f66270 */
[--C-:B------:R-:W-:Y:S02]  /*4950*/  IADD3 R42, PT, PT, R113, -0x11, -R20.reuse ;  /* 0xffffffef712a7810 */ /* 0x100fe40007ffe814 */
[----:B------:R-:W-:Y:S02]  /*4960*/  FSEL R60, R57, -INF , !P4 ;  /* 0xff800000393c7808 */ /* 0x000fe40006000000 */
[----:B------:R-:W-:Y:S02]  /*4970*/  IADD3 R34, PT, PT, R113, -0x10, -R20 ;  /* 0xfffffff071227810 */ /* 0x000fe40007ffe814 */
[----:B------:R-:W-:Y:S02]  /*4980*/  IABS R57, R42 ;  /* 0x0000002a00397213 */ /* 0x000fe40000000000 */
[----:B------:R-:W-:Y:S02]  /*4990*/  FSEL R42, R60, -INF , !P1 ;  /* 0xff8000003c2a7808 */ /* 0x000fe40004800000 */
[----:B------:R-:W-:-:S02]  /*49a0*/  ISETP.GT.AND P4, PT, R115, R38, PT ;  /* 0x000000267300720c */ /* 0x000fc40003f84270 */
[----:B------:R-:W-:Y:S02]  /*49b0*/  ISETP.GE.AND P1, PT, R38, R145, PT ;  /* 0x000000912600720c */ /* 0x000fe40003f26270 */
[----:B------:R-:W-:Y:S02]  /*49c0*/  IABS R34, R34 ;  /* 0x0000002200227213 */ /* 0x000fe40000000000 */
[----:B------:R-:W-:Y:S02]  /*49d0*/  IADD3 R38, PT, PT, R113, -0x18, -R20 ;  /* 0xffffffe871267810 */ /* 0x000fe40007ffe814 */
[----:B------:R-:W-:Y:S02]  /*49e0*/  FSEL R59, R59, -INF , !P0 ;  /* 0xff8000003b3b7808 */ /* 0x000fe40004000000 */
[----:B------:R-:W-:Y:S02]  /*49f0*/  I2FP.F32.S32 R34, R34 ;  /* 0x0000002200227245 */ /* 0x000fe40000201400 */
[----:B------:R-:W-:-:S02]  /*4a00*/  IABS R60, R38 ;  /* 0x00000026003c7213 */ /* 0x000fc40000000000 */
[----:B------:R-:W-:Y:S01]  /*4a10*/  FSEL R38, R59, -INF , !P3 ;  /* 0xff8000003b267808 */ /* 0x000fe20005800000 */
[----:B------:R-:W-:Y:S01]  /*4a20*/  FFMA.FTZ R34, -R156, R34, R65 ;  /* 0x000000229c227223 */ /* 0x000fe20000010141 */
[----:B------:R-:W-:Y:S02]  /*4a30*/  ISETP.GT.AND P0, PT, R115, R58, PT ;  /* 0x0000003a7300720c */ /* 0x000fe40003f04270 */
[----:B------:R-:W-:Y:S02]  /*4a40*/  ISETP.GE.AND P3, PT, R58, R145, PT ;  /* 0x000000913a00720c */ /* 0x000fe40003f66270 */
[----:B------:R-:W-:Y:S02]  /*4a50*/  IADD3 R58, PT, PT, R113, -0x19, -R20 ;  /* 0xffffffe7713a7810 */ /* 0x000fe40007ffe814 */
[----:B------:R-:W-:Y:S02]  /*4a60*/  I2FP.F32.S32 R60, R60 ;  /* 0x0000003c003c7245 */ /* 0x000fe40000201400 */
[----:B------:R-:W-:-:S02]  /*4a70*/  I2FP.F32.S32 R57, R57 ;  /* 0x0000003900397245 */ /* 0x000fc40000201400 */
[----:B------:R-:W-:Y:S01]  /*4a80*/  IABS R58, R58 ;  /* 0x0000003a003a7213 */ /* 0x000fe20000000000 */
[C---:B------:R-:W-:Y:S01]  /*4a90*/  FFMA.FTZ R60, -R156.reuse, R60, R73 ;  /* 0x0000003c9c3c7223 */ /* 0x040fe20000010149 */
[----:B------:R-:W-:Y:S01]  /*4aa0*/  IADD3 R59, PT, PT, R113, -0x20, -R20 ;  /* 0xffffffe0713b7810 */ /* 0x000fe20007ffe814 */
[----:B------:R-:W-:Y:S01]  /*4ab0*/  FFMA.FTZ R57, -R156, R57, R67 ;  /* 0x000000399c397223 */ /* 0x000fe20000010143 */
[----:B------:R-:W-:Y:S02]  /*4ac0*/  FSEL R34, R34, -INF , !P4 ;  /* 0xff80000022227808 */ /* 0x000fe40006000000 */
[----:B------:R-:W-:Y:S02]  /*4ad0*/  ISETP.GT.AND P4, PT, R115, R56, PT ;  /* 0x000000387300720c */ /* 0x000fe40003f84270 */
[----:B------:R-:W-:Y:S02]  /*4ae0*/  I2FP.F32.S32 R58, R58 ;  /* 0x0000003a003a7245 */ /* 0x000fe40000201400 */
[----:B------:R-:W-:-:S02]  /*4af0*/  IABS R59, R59 ;  /* 0x0000003b003b7213 */ /* 0x000fc40000000000 */
[----:B------:R-:W-:Y:S01]  /*4b00*/  FSEL R34, R34, -INF , !P1 ;  /* 0xff80000022227808 */ /* 0x000fe20004800000 */
[----:B------:R-:W-:Y:S01]  /*4b10*/  FFMA.FTZ R77, -R156, R58, R77 ;  /* 0x0000003a9c4d7223 */ /* 0x000fe2000001014d */
[----:B------:R-:W-:Y:S02]  /*4b20*/  ISETP.GE.AND P1, PT, R56, R145, PT ;  /* 0x000000913800720c */ /* 0x000fe40003f26270 */
[----:B------:R-:W-:Y:S02]  /*4b30*/  FSEL R60, R60, -INF , !P4 ;  /* 0xff8000003c3c7808 */ /* 0x000fe40006000000 */
[----:B------:R-:W-:Y:S02]  /*4b40*/  FSEL R57, R57, -INF , !P0 ;  /* 0xff80000039397808 */ /* 0x000fe40004000000 */
[----:B------:R-:W-:Y:S02]  /*4b50*/  ISETP.GT.AND P0, PT, R115, R55, PT ;  /* 0x000000377300720c */ /* 0x000fe40003f04270 */
[----:B------:R-:W-:-:S02]  /*4b60*/  I2FP.F32.S32 R59, R59 ;  /* 0x0000003b003b7245 */ /* 0x000fc40000201400 */
[----:B------:R-:W-:Y:S02]  /*4b70*/  FSEL R58, R60, -INF , !P1 ;  /* 0xff8000003c3a7808 */ /* 0x000fe40004800000 */
[----:B------:R-:W-:Y:S01]  /*4b80*/  FSEL R78, R57, -INF , !P3 ;  /* 0xff800000394e7808 */ /* 0x000fe20005800000 */
[----:B------:R-:W-:Y:S01]  /*4b90*/  FFMA.FTZ R59, -R156, R59, R79 ;  /* 0x0000003b9c3b7223 */ /* 0x000fe2000001014f */
[----:B------:R-:W-:Y:S02]  /*4ba0*/  ISETP.GT.AND P4, PT, R115, R54, PT ;  /* 0x000000367300720c */ /* 0x000fe40003f84270 */
[-C--:B------:R-:W-:Y:S02]  /*4bb0*/  ISETP.GE.AND P1, PT, R54, R145.reuse, PT ;  /* 0x000000913600720c */ /* 0x080fe40003f26270 */
[----:B------:R-:W-:Y:S02]  /*4bc0*/  ISETP.GE.AND P3, PT, R55, R145, PT ;  /* 0x000000913700720c */ /* 0x000fe40003f66270 */
[----:B------:R-:W-:-:S02]  /*4bd0*/  FSEL R54, R77, -INF , !P0 ;  /* 0xff8000004d367808 */ /* 0x000fc40004000000 */
[----:B------:R-:W-:Y:S02]  /*4be0*/  ISETP.GT.AND P0, PT, R115, R40, PT ;  /* 0x000000287300720c */ /* 0x000fe40003f04270 */
[----:B------:R-:W-:Y:S02]  /*4bf0*/  FSEL R54, R54, -INF , !P3 ;  /* 0xff80000036367808 */ /* 0x000fe40005800000 */
[----:B------:R-:W-:Y:S02]  /*4c00*/  ISETP.GE.AND P3, PT, R40, R145, PT ;  /* 0x000000912800720c */ /* 0x000fe40003f66270 */
[----:B------:R-:W-:Y:S02]  /*4c10*/  FSEL R40, R59, -INF , !P4 ;  /* 0xff8000003b287808 */ /* 0x000fe40006000000 */
[----:B------:R-:W-:Y:S02]  /*4c20*/  ISETP.GT.AND P4, PT, R115, R32, PT ;  /* 0x000000207300720c */ /* 0x000fe40003f84270 */
[----:B------:R-:W-:-:S02]  /*4c30*/  FSEL R40, R40, -INF , !P1 ;  /* 0xff80000028287808 */ /* 0x000fc40004800000 */
[----:B------:R-:W-:Y:S02]  /*4c40*/  ISETP.GE.AND P1, PT, R32, R145, PT ;  /* 0x000000912000720c */ /* 0x000fe40003f26270 */
[----:B------:R-:W2:Y:S01]  /*4c50*/  LD.E R32, desc[UR4][R2.64+0xdc] ;  /* 0x0000dc0402207980 */ /* 0x000ea2000c101900 */
[C-C-:B------:R-:W-:Y:S02]  /*4c60*/  IADD3 R57, PT, PT, R113.reuse, -0x21, -R20.reuse ;  /* 0xffffffdf71397810 */ /* 0x140fe40007ffe814 */
[----:B------:R-:W-:Y:S02]  /*4c70*/  IADD3 R55, PT, PT, R113, -0x28, -R20 ;  /* 0xffffffd871377810 */ /* 0x000fe40007ffe814 */
[----:B------:R-:W-:Y:S02]  /*4c80*/  IABS R57, R57 ;  /* 0x0000003900397213 */ /* 0x000fe40000000000 */
[----:B------:R-:W-:Y:S02]  /*4c90*/  IABS R55, R55 ;  /* 0x0000003700377213 */ /* 0x000fe40000000000 */
[----:B------:R-:W-:-:S02]  /*4ca0*/  I2FP.F32.S32 R57, R57 ;  /* 0x0000003900397245 */ /* 0x000fc40000201400 */
[----:B------:R-:W-:Y:S02]  /*4cb0*/  I2FP.F32.S32 R55, R55 ;  /* 0x0000003700377245 */ /* 0x000fe40000201400 */
[C-C-:B------:R-:W-:Y:S01]  /*4cc0*/  IADD3 R56, PT, PT, R113.reuse, -0x29, -R20.reuse ;  /* 0xffffffd771387810 */ /* 0x140fe20007ffe814 */
[C---:B------:R-:W-:Y:S01]  /*4cd0*/  FFMA.FTZ R81, -R156.reuse, R57, R81 ;  /* 0x000000399c517223 */ /* 0x040fe20000010151 */
[----:B------:R-:W-:Y:S01]  /*4ce0*/  IADD3 R57, PT, PT, R113, -0x30, -R20 ;  /* 0xffffffd071397810 */ /* 0x000fe20007ffe814 */
[----:B------:R-:W-:Y:S01]  /*4cf0*/  FFMA.FTZ R55, -R156, R55, R91 ;  /* 0x000000379c377223 */ /* 0x000fe2000001015b */
[----:B------:R-:W-:Y:S02]  /*4d00*/  IABS R56, R56 ;  /* 0x0000003800387213 */ /* 0x000fe40000000000 */
[----:B------:R-:W-:Y:S02]  /*4d10*/  FSEL R76, R81, -INF , !P0 ;  /* 0xff800000514c7808 */ /* 0x000fe40004000000 */
[----:B------:R-:W-:-:S02]  /*4d20*/  ISETP.GT.AND P0, PT, R115, R46, PT ;  /* 0x0000002e7300720c */ /* 0x000fc40003f04270 */
[----:B------:R-:W-:Y:S02]  /*4d30*/  FSEL R76, R76, -INF , !P3 ;  /* 0xff8000004c4c7808 */ /* 0x000fe40005800000 */
[----:B------:R-:W-:Y:S02]  /*4d40*/  ISETP.GE.AND P3, PT, R46, R145, PT ;  /* 0x000000912e00720c */ /* 0x000fe40003f66270 */
[----:B------:R-:W-:Y:S02]  /*4d50*/  IABS R57, R57 ;  /* 0x0000003900397213 */ /* 0x000fe40000000000 */
[----:B------:R-:W-:Y:S02]  /*4d60*/  I2FP.F32.S32 R56, R56 ;  /* 0x0000003800387245 */ /* 0x000fe40000201400 */
[----:B------:R-:W-:Y:S02]  /*4d70*/  IADD3 R46, PT, PT, R113, -0x31, -R20 ;  /* 0xffffffcf712e7810 */ /* 0x000fe40007ffe814 */
[----:B------:R-:W-:Y:S01]  /*4d80*/  FSEL R55, R55, -INF , !P4 ;  /* 0xff80000037377808 */ /* 0x000fe20006000000 */
[----:B------:R-:W-:Y:S01]  /*4d90*/  FFMA.FTZ R56, -R156, R56, R93 ;  /* 0x000000389c387223 */ /* 0x000fe2000001015d */
[----:B------:R-:W-:-:S02]  /*4da0*/  I2FP.F32.S32 R57, R57 ;  /* 0x0000003900397245 */ /* 0x000fc40000201400 */
[----:B------:R-:W-:Y:S02]  /*4db0*/  IABS R59, R46 ;  /* 0x0000002e003b7213 */ /* 0x000fe40000000000 */
[----:B------:R-:W-:Y:S02]  /*4dc0*/  FSEL R46, R55, -INF , !P1 ;  /* 0xff800000372e7808 */ /* 0x000fe40004800000 */
[----:B------:R-:W-:Y:S02]  /*4dd0*/  ISETP.GT.AND P4, PT, R115, R53, PT ;  /* 0x000000357300720c */ /* 0x000fe40003f84270 */
[----:B------:R-:W-:Y:S02]  /*4de0*/  ISETP.GE.AND P1, PT, R53, R145, PT ;  /* 0x000000913500720c */ /* 0x000fe40003f26270 */
[----:B------:R-:W-:Y:S01]  /*4df0*/  IADD3 R53, PT, PT, R113, -0x38, -R20 ;  /* 0xffffffc871357810 */ /* 0x000fe20007ffe814 */
[----:B------:R-:W-:Y:S01]  /*4e00*/  FFMA.FTZ R57, -R156, R57, R99 ;  /* 0x000000399c397223 */ /* 0x000fe20000010163 */
[----:B------:R-:W-:-:S02]  /*4e10*/  FSEL R74, R56, -INF , !P0 ;  /* 0xff800000384a7808 */ /* 0x000fc40004000000 */
[----:B------:R-:W-:Y:S02]  /*4e20*/  I2FP.F32.S32 R56, R59 ;  /* 0x0000003b00387245 */ /* 0x000fe40000201400 */
[----:B------:R-:W-:Y:S02]  /*4e30*/  IABS R53, R53 ;  /* 0x0000003500357213 */ /* 0x000fe40000000000 */
[----:B------:R-:W-:Y:S02]  /*4e40*/  IADD3 R55, PT, PT, R113, -0x39, -R20 ;  /* 0xffffffc771377810 */ /* 0x000fe40007ffe814 */
[----:B------:R-:W-:Y:S01]  /*4e50*/  FSEL R57, R57, -INF , !P4 ;  /* 0xff80000039397808 */ /* 0x000fe20006000000 */
[----:B------:R-:W-:Y:S01]  /*4e60*/  FFMA.FTZ R56, -R156, R56, R101 ;  /* 0x000000389c387223 */ /* 0x000fe20000010165 */
[----:B------:R-:W-:Y:S02]  /*4e70*/  I2FP.F32.S32 R53, R53 ;  /* 0x0000003500357245 */ /* 0x000fe40000201400 */
[----:B------:R-:W-:-:S02]  /*4e80*/  ISETP.GT.AND P0, PT, R115, R52, PT ;  /* 0x000000347300720c */ /* 0x000fc40003f04270 */
[----:B------:R-:W-:Y:S02]  /*4e90*/  IABS R55, R55 ;  /* 0x0000003700377213 */ /* 0x000fe40000000000 */
[----:B------:R-:W-:Y:S01]  /*4ea0*/  FSEL R70, R57, -INF , !P1 ;  /* 0xff80000039467808 */ /* 0x000fe20004800000 */
[----:B------:R-:W-:Y:S01]  /*4eb0*/  FFMA.FTZ R53, -R156, R53, R107 ;  /* 0x000000359c357223 */ /* 0x000fe2000001016b */
[----:B------:R-:W-:Y:S02]  /*4ec0*/  ISETP.GT.AND P4, PT, R115, R51, PT ;  /* 0x000000337300720c */ /* 0x000fe40003f84270 */
[----:B------:R-:W-:Y:S02]  /*4ed0*/  ISETP.GE.AND P1, PT, R51, R145, PT ;  /* 0x000000913300720c */ /* 0x000fe40003f26270 */
[----:B------:R-:W-:Y:S02]  /*4ee0*/  FSEL R74, R74, -INF , !P3 ;  /* 0xff8000004a4a7808 */ /* 0x000fe40005800000 */
[----:B------:R-:W-:-:S02]  /*4ef0*/  IADD3 R51, PT, PT, R113, -0x40, -R20 ;  /* 0xffffffc071337810 */ /* 0x000fc40007ffe814 */
[----:B------:R-:W-:Y:S02]  /*4f00*/  ISETP.GE.AND P3, PT, R52, R145, PT ;  /* 0x000000913400720c */ /* 0x000fe40003f66270 */
[----:B------:R-:W-:Y:S02]  /*4f10*/  FSEL R56, R56, -INF , !P0 ;  /* 0xff80000038387808 */ /* 0x000fe40004000000 */
[----:B------:R-:W-:Y:S02]  /*4f20*/  I2FP.F32.S32 R55, R55 ;  /* 0x0000003700377245 */ /* 0x000fe40000201400 */
[----:B------:R-:W-:Y:S02]  /*4f30*/  IABS R51, R51 ;  /* 0x0000003300337213 */ /* 0x000fe40000000000 */
[----:B------:R-:W-:Y:S01]  /*4f40*/  FSEL R68, R56, -INF , !P3 ;  /* 0xff80000038447808 */ /* 0x000fe20005800000 */
[----:B------:R-:W-:Y:S01]  /*4f50*/  FFMA.FTZ R55, -R156, R55, R109 ;  /* 0x000000379c377223 */ /* 0x000fe2000001016d */
[----:B------:R-:W-:-:S02]  /*4f60*/  FSEL R53, R53, -INF , !P4 ;  /* 0xff80000035357808 */ /* 0x000fc40006000000 */
[----:B------:R-:W-:Y:S02]  /*4f70*/  ISETP.GT.AND P0, PT, R115, R49, PT ;  /* 0x000000317300720c */ /* 0x000fe40003f04270 */
[----:B------:R-:W-:Y:S02]  /*4f80*/  ISETP.GE.AND P3, PT, R49, R145, PT ;  /* 0x000000913100720c */ /* 0x000fe40003f66270 */
[C-C-:B------:R-:W-:Y:S02]  /*4f90*/  IADD3 R52, PT, PT, R113.reuse, -0x41, -R20.reuse ;  /* 0xffffffbf71347810 */ /* 0x140fe40007ffe814 */
[----:B------:R-:W-:Y:S02]  /*4fa0*/  IADD3 R49, PT, PT, R113, -0x48, -R20 ;  /* 0xffffffb871317810 */ /* 0x000fe40007ffe814 */
[----:B------:R-:W-:Y:S02]  /*4fb0*/  I2FP.F32.S32 R51, R51 ;  /* 0x0000003300337245 */ /* 0x000fe40000201400 */
[----:B------:R-:W-:-:S02]  /*4fc0*/  FSEL R64, R53, -INF , !P1 ;  /* 0xff80000035407808 */ /* 0x000fc40004800000 */
[----:B------:R-:W-:Y:S02]  /*4fd0*/  ISETP.GT.AND P4, PT, R115, R36, PT ;  /* 0x000000247300720c */ /* 0x000fe40003f84270 */
[----:B------:R-:W-:Y:S02]  /*4fe0*/  IABS R52, R52 ;  /* 0x0000003400347213 */ /* 0x000fe40000000000 */
[----:B------:R-:W-:Y:S02]  /*4ff0*/  ISETP.GE.AND P1, PT, R36, R145, PT ;  /* 0x000000912400720c */ /* 0x000fe40003f26270 */
[----:B------:R-:W-:Y:S02]  /*5000*/  FSEL R36, R55, -INF , !P0 ;  /* 0xff80000037247808 */ /* 0x000fe40004000000 */
[----:B------:R-:W-:Y:S02]  /*5010*/  IABS R49, R49 ;  /* 0x0000003100317213 */ /* 0x000fe40000000000 */
[----:B------:R-:W-:Y:S01]  /*5020*/  IADD3 R53, PT, PT, R113, -0x49, -R20 ;  /* 0xffffffb771357810 */ /* 0x000fe20007ffe814 */
[----:B------:R-:W-:Y:S01]  /*5030*/  FFMA.FTZ R51, -R156, R51, R119 ;  /* 0x000000339c337223 */ /* 0x000fe20000010177 */
[----:B------:R-:W-:-:S02]  /*5040*/  I2FP.F32.S32 R52, R52 ;  /* 0x0000003400347245 */ /* 0x000fc40000201400 */
[----:B------:R-:W-:Y:S02]  /*5050*/  FSEL R36, R36, -INF , !P3 ;  /* 0xff80000024247808 */ /* 0x000fe40005800000 */
[----:B------:R-:W-:Y:S02]  /*5060*/  IABS R53, R53 ;  /* 0x0000003500357213 */ /* 0x000fe40000000000 */
[----:B------:R-:W-:Y:S02]  /*5070*/  I2FP.F32.S32 R49, R49 ;  /* 0x0000003100317245 */ /* 0x000fe40000201400 */
[----:B------:R-:W-:Y:S02]  /*5080*/  ISETP.GT.AND P0, PT, R115, R48, PT ;  /* 0x000000307300720c */ /* 0x000fe40003f04270 */
[----:B------:R-:W-:Y:S02]  /*5090*/  ISETP.GE.AND P3, PT, R48, R145, PT ;  /* 0x000000913000720c */ /* 0x000fe40003f66270 */
[----:B------:R-:W-:Y:S01]  /*50a0*/  IADD3 R48, PT, PT, R113, -0x50, -R20 ;  /* 0xffffffb071307810 */ /* 0x000fe20007ffe814 */
[C---:B------:R-:W-:Y:S01]  /*50b0*/  FFMA.FTZ R52, -R156.reuse, R52, R123 ;  /* 0x000000349c347223 */ /* 0x040fe2000001017b */
[----:B------:R-:W-:Y:S01]  /*50c0*/  FSEL R51, R51, -INF , !P4 ;  /* 0xff80000033337808 */ /* 0x000fe20006000000 */
[----:B------:R-:W-:Y:S01]  /*50d0*/  FFMA.FTZ R49, -R156, R49, R131 ;  /* 0x000000319c317223 */ /* 0x000fe20000010183 */
[----:B------:R-:W-:-:S02]  /*50e0*/  I2FP.F32.S32 R53, R53 ;  /* 0x0000003500357245 */ /* 0x000fc40000201400 */
[----:B------:R-:W-:Y:S02]  /*50f0*/  ISETP.GT.AND P4, PT, R115, R30, PT ;  /* 0x0000001e7300720c */ /* 0x000fe40003f84270 */
[----:B------:R-:W-:Y:S02]  /*5100*/  IABS R48, R48 ;  /* 0x0000003000307213 */ /* 0x000fe40000000000 */
[----:B------:R-:W-:Y:S01]  /*5110*/  FSEL R62, R51, -INF , !P1 ;  /* 0xff800000333e7808 */ /* 0x000fe20004800000 */
[----:B------:R-:W-:Y:S01]  /*5120*/  FFMA.FTZ R53, -R156, R53, R135 ;  /* 0x000000359c357223 */ /* 0x000fe20000010187 */
[----:B------:R-:W-:Y:S02]  /*5130*/  ISETP.GE.AND P1, PT, R30, R145, PT ;  /* 0x000000911e00720c */ /* 0x000fe40003f26270 */
[----:B------:R-:W-:Y:S02]  /*5140*/  FSEL R30, R52, -INF , !P0 ;  /* 0xff800000341e7808 */ /* 0x000fe40004000000 */
[----:B------:R-:W-:-:S02]  /*5150*/  I2FP.F32.S32 R48, R48 ;  /* 0x0000003000307245 */ /* 0x000fc40000201400 */
[----:B------:R-:W-:Y:S02]  /*5160*/  ISETP.GT.AND P0, PT, R115, R18, PT ;  /* 0x000000127300720c */ /* 0x000fe40003f04270 */
[----:B------:R-:W-:Y:S01]  /*5170*/  FSEL R49, R49, -INF , !P4 ;  /* 0xff80000031317808 */ /* 0x000fe20006000000 */
[----:B------:R-:W-:Y:S01]  /*5180*/  FFMA.FTZ R48, -R156, R48, R169 ;  /* 0x000000309c307223 */ /* 0x000fe200000101a9 */
[----:B------:R-:W-:Y:S02]  /*5190*/  FSEL R53, R53, -INF , !P0 ;  /* 0xff80000035357808 */ /* 0x000fe40004000000 */
[----:B------:R-:W-:Y:S02]  /*51a0*/  FSEL R72, R49, -INF , !P1 ;  /* 0xff80000031487808 */ /* 0x000fe40004800000 */
[----:B------:R-:W-:Y:S02]  /*51b0*/  ISETP.GE.AND P4, PT, R0, R146, PT ;  /* 0x000000920000720c */ /* 0x000fe40003f86270 */
[----:B------:R-:W-:-:S02]  /*51c0*/  ISETP.GT.AND P0, PT, R115, R0, PT ;  /* 0x000000007300720c */ /* 0x000fc40003f04270 */
[----:B------:R-:W-:Y:S02]  /*51d0*/  ISETP.GE.AND P1, PT, R0, R145, PT ;  /* 0x000000910000720c */ /* 0x000fe40003f26270 */
[C-C-:B------:R-:W-:Y:S02]  /*51e0*/  IADD3 R0, PT, PT, R113.reuse, -0x61, -R20.reuse ;  /* 0xffffff9f71007810 */ /* 0x140fe40007ffe814 */
[----:B------:R-:W-:Y:S02]  /*51f0*/  IADD3 R52, PT, PT, R113, -0x58, -R20 ;  /* 0xffffffa871347810 */ /* 0x000fe40007ffe814 */
[----:B------:R-:W-:Y:S02]  /*5200*/  FSEL R30, R30, -INF , !P3 ;  /* 0xff8000001e1e7808 */ /* 0x000fe40005800000 */
[----:B------:R-:W-:Y:S02]  /*5210*/  FSEL R48, R48, -INF , !P0 ;  /* 0xff80000030307808 */ /* 0x000fe40004000000 */
[----:B------:R-:W-:-:S02]  /*5220*/  IABS R0, R0 ;  /* 0x0000000000007213 */ /* 0x000fc40000000000 */
[----:B------:R-:W-:Y:S01]  /*5230*/  ISETP.GE.AND P3, PT, R18, R145, PT ;  /* 0x000000911200720c */ /* 0x000fe20003f66270 */
[----:B------:R-:W-:Y:S01]  /*5240*/  VIADD R18, R35, 0x51 ;  /* 0x0000005123127836 */ /* 0x000fe20000000000 */
[----:B------:R-:W-:Y:S02]  /*5250*/  IABS R52, R52 ;  /* 0x0000003400347213 */ /* 0x000fe40000000000 */
[----:B------:R-:W-:Y:S02]  /*5260*/  FSEL R184, R48, -INF , !P1 ;  /* 0xff80000030b87808 */ /* 0x000fe40004800000 */
[----:B------:R-:W-:Y:S02]  /*5270*/  I2FP.F32.S32 R0, R0 ;  /* 0x0000000000007245 */ /* 0x000fe40000201400 */
[----:B------:R-:W-:Y:S02]  /*5280*/  IADD3 R48, PT, PT, R113, -0x59, -R20 ;  /* 0xffffffa771307810 */ /* 0x000fe40007ffe814 */
[----:B------:R-:W-:-:S02]  /*5290*/  I2FP.F32.S32 R52, R52 ;  /* 0x0000003400347245 */ /* 0x000fc40000201400 */
[----:B------:R-:W-:Y:S02]  /*52a0*/  FSEL R186, R53, -INF , !P3 ;  /* 0xff80000035ba7808 */ /* 0x000fe40005800000 */
[----:B------:R-:W-:Y:S02]  /*52b0*/  FSEL R33, R33, -INF , !P2 ;  /* 0xff80000021217808 */ /* 0x000fe40005000000 */
[----:B------:R-:W-:Y:S02]  /*52c0*/  ISETP.GT.AND P3, PT, R22, R18, PT ;  /* 0x000000121600720c */ /* 0x000fe40003f64270 */
[C---:B------:R-:W-:Y:S02]  /*52d0*/  ISETP.GE.AND P2, PT, R18.reuse, R146, PT ;  /* 0x000000921200720c */ /* 0x040fe40003f46270 */
[----:B------:R-:W-:Y:S02]  /*52e0*/  ISETP.GT.AND P0, PT, R115, R18, PT ;  /* 0x000000127300720c */ /* 0x000fe40003f04270 */
[----:B------:R-:W-:-:S02]  /*52f0*/  ISETP.GE.AND P1, PT, R18, R145, PT ;  /* 0x000000911200720c */ /* 0x000fc40003f26270 */
[C-C-:B------:R-:W-:Y:S01]  /*5300*/  IADD3 R49, PT, PT, R113.reuse, -0x51, -R20.reuse ;  /* 0xffffffaf71317810 */ /* 0x140fe20007ffe814 */
[C---:B------:R-:W-:Y:S01]  /*5310*/  FFMA.FTZ R51, -R156.reuse, R0, R39 ;  /* 0x000000009c337223 */ /* 0x040fe20000010127 */
[C-C-:B------:R-:W-:Y:S01]  /*5320*/  IADD3 R18, PT, PT, R113.reuse, -0x60, -R20.reuse ;  /* 0xffffffa071127810 */ /* 0x140fe20007ffe814 */
[----:B------:R-:W-:Y:S01]  /*5330*/  FFMA.FTZ R177, -R156, R52, R177 ;  /* 0x000000349cb17223 */ /* 0x000fe200000101b1 */
[----:B------:R-:W-:Y:S02]  /*5340*/  IABS R48, R48 ;  /* 0x0000003000307213 */ /* 0x000fe40000000000 */
[C-C-:B------:R-:W-:Y:S02]  /*5350*/  IADD3 R0, PT, PT, R113.reuse, -0x68, -R20.reuse ;  /* 0xffffff9871007810 */ /* 0x140fe40007ffe814 */
[----:B------:R-:W-:Y:S02]  /*5360*/  IABS R49, R49 ;  /* 0x0000003100317213 */ /* 0x000fe40000000000 */
[----:B------:R-:W-:-:S02]  /*5370*/  IADD3 R52, PT, PT, R113, -0x69, -R20 ;  /* 0xffffff9771347810 */ /* 0x000fc40007ffe814 */
[----:B------:R-:W-:Y:S02]  /*5380*/  IABS R18, R18 ;  /* 0x0000001200127213 */ /* 0x000fe40000000000 */
[----:B------:R-:W-:Y:S02]  /*5390*/  I2FP.F32.S32 R48, R48 ;  /* 0x0000003000307245 */ /* 0x000fe40000201400 */
[----:B------:R-:W-:Y:S02]  /*53a0*/  IABS R0, R0 ;  /* 0x0000000000007213 */ /* 0x000fe40000000000 */
[----:B------:R-:W-:Y:S02]  /*53b0*/  I2FP.F32.S32 R49, R49 ;  /* 0x0000003100317245 */ /* 0x000fe40000201400 */
[----:B------:R-:W-:Y:S02]  /*53c0*/  IABS R52, R52 ;  /* 0x0000003400347213 */ /* 0x000fe40000000000 */
[----:B------:R-:W-:Y:S01]  /*53d0*/  I2FP.F32.S32 R18, R18 ;  /* 0x0000001200127245 */ /* 0x000fe20000201400 */
[C---:B------:R-:W-:Y:S01]  /*53e0*/  FFMA.FTZ R179, -R156.reuse, R48, R179 ;  /* 0x000000309cb37223 */ /* 0x040fe200000101b3 */
[----:B------:R-:W-:Y:S01]  /*53f0*/  I2FP.F32.S32 R0, R0 ;  /* 0x0000000000007245 */ /* 0x000fe20000201400 */
[----:B------:R-:W-:Y:S01]  /*5400*/  FFMA.FTZ R173, -R156, R49, R173 ;  /* 0x000000319cad7223 */ /* 0x000fe200000101ad */
[----:B------:R-:W-:-:S02]  /*5410*/  IADD3 R48, PT, PT, R113, -0x70, -R20 ;  /* 0xffffff9071307810 */ /* 0x000fc40007ffe814 */
[----:B------:R-:W-:Y:S01]  /*5420*/  I2FP.F32.S32 R52, R52 ;  /* 0x0000003400347245 */ /* 0x000fe20000201400 */
[C---:B------:R-:W-:Y:S01]  /*5430*/  FFMA.FTZ R181, -R156.reuse, R18, R181 ;  /* 0x000000129cb57223 */ /* 0x040fe200000101b5 */
[----:B------:R-:W-:Y:S01]  /*5440*/  VIADD R55, R35, 0x58 ;  /* 0x0000005823377836 */ /* 0x000fe20000000000 */
[----:B------:R-:W-:Y:S01]  /*5450*/  IADD3 R18, PT, PT, R113, -0x71, -R20 ;  /* 0xffffff8f71127810 */ /* 0x000fe20007ffe814 */
[C---:B------:R-:W-:Y:S01]  /*5460*/  FFMA.FTZ R0, -R156.reuse, R0, R41 ;  /* 0x000000009c007223 */ /* 0x040fe20000010129 */
[----:B------:R-:W-:Y:S01]  /*5470*/  IABS R48, R48 ;  /* 0x0000003000307213 */ /* 0x000fe20000000000 */
[----:B------:R-:W-:Y:S01]  /*5480*/  FFMA.FTZ R41, -R156, R52, R45 ;  /* 0x000000349c297223 */ /* 0x000fe2000001012d */
[----:B------:R-:W-:Y:S01]  /*5490*/  FSEL R52, R173, -INF , !P0 ;  /* 0xff800000ad347808 */ /* 0x000fe20004000000 */
[----:B------:R-:W-:Y:S01]  /*54a0*/  VIADD R53, R35, 0x59 ;  /* 0x0000005923357836 */ /* 0x000fe20000000000 */
[----:B------:R-:W-:Y:S02]  /*54b0*/  IABS R18, R18 ;  /* 0x0000001200127213 */ /* 0x000fe40000000000 */
[----:B------:R-:W-:-:S02]  /*54c0*/  ISETP.GT.AND P0, PT, R115, R55, PT ;  /* 0x000000377300720c */ /* 0x000fc40003f04270 */
[----:B------:R-:W-:Y:S01]  /*54d0*/  I2FP.F32.S32 R48, R48 ;  /* 0x0000003000307245 */ /* 0x000fe20000201400 */
[----:B------:R-:W-:Y:S01]  /*54e0*/  VIADD R49, R35, 0x60 ;  /* 0x0000006023317836 */ /* 0x000fe20000000000 */
[----:B------:R-:W-:Y:S02]  /*54f0*/  I2FP.F32.S32 R18, R18 ;  /* 0x0000001200127245 */ /* 0x000fe40000201400 */
[----:B------:R-:W-:Y:S01]  /*5500*/  FSEL R177, R177, -INF , !P0 ;  /* 0xff800000b1b17808 */ /* 0x000fe20004000000 */
[C---:B------:R-:W-:Y:S01]  /*5510*/  FFMA.FTZ R39, -R156.reuse, R48, R43 ;  /* 0x000000309c277223 */ /* 0x040fe2000001012b */
[----:B------:R-:W-:Y:S02]  /*5520*/  ISETP.GT.AND P0, PT, R115, R53, PT ;  /* 0x000000357300720c */ /* 0x000fe40003f04270 */
[----:B------:R-:W-:Y:S01]  /*5530*/  IADD3 R43, PT, PT, R113, -0x79, -R20 ;  /* 0xffffff87712b7810 */ /* 0x000fe20007ffe814 */
[----:B------:R-:W-:Y:S01]  /*5540*/  FFMA.FTZ R18, -R156, R18, R47 ;  /* 0x000000129c127223 */ /* 0x000fe2000001012f */
[----:B------:R-:W-:Y:S01]  /*5550*/  FSEL R178, R179, -INF , !P0 ;  /* 0xff800000b3b27808 */ /* 0x000fe20004000000 */
[----:B------:R-:W-:Y:S01]  /*5560*/  VIADD R47, R35, 0x61 ;  /* 0x00000061232f7836 */ /* 0x000fe20000000000 */
[----:B------:R-:W-:-:S02]  /*5570*/  ISETP.GT.AND P0, PT, R115, R49, PT ;  /* 0x000000317300720c */ /* 0x000fc40003f04270 */
[----:B------:R-:W-:Y:S02]  /*5580*/  IABS R48, R43 ;  /* 0x0000002b00307213 */ /* 0x000fe40000000000 */
[----:B------:R-:W-:Y:S02]  /*5590*/  FMNMX3.FTZ R43, R31, R44, R42, !PT ;  /* 0x0000002c1f2b7276 */ /* 0x000fe4000781002a */
[----:B------:R-:W-:Y:S02]  /*55a0*/  FSEL R102, R181, -INF , !P0 ;  /* 0xff800000b5667808 */ /* 0x000fe40004000000 */
[----:B------:R-:W-:Y:S02]  /*55b0*/  ISETP.GT.AND P0, PT, R115, R47, PT ;  /* 0x0000002f7300720c */ /* 0x000fe40003f04270 */
[----:B------:R-:W-:Y:S02]  /*55c0*/  FMNMX3.FTZ R43, R43, R38, R34, !PT ;  /* 0x000000262b2b7276 */ /* 0x000fe40007810022 */
[----:B------:R-:W-:-:S02]  /*55d0*/  FSEL R52, R52, -INF , !P1 ;  /* 0xff80000034347808 */ /* 0x000fc40004800000 */
[----:B------:R-:W-:Y:S02]  /*55e0*/  FSEL R172, R51, -INF , !P0 ;  /* 0xff80000033ac7808 */ /* 0x000fe40004000000 */
[-C--:B------:R-:W-:Y:S02]  /*55f0*/  ISETP.GE.AND P1, PT, R55, R145.reuse, PT ;  /* 0x000000913700720c */ /* 0x080fe40003f26270 */
[----:B------:R-:W-:Y:S02]  /*5600*/  FMNMX3.FTZ R51, R43, R78, R58, !PT ;  /* 0x0000004e2b337276 */ /* 0x000fe4000781003a */
[----:B------:R-:W-:Y:S02]  /*5610*/  FSEL R180, R177, -INF , !P1 ;  /* 0xff800000b1b47808 */ /* 0x000fe40004800000 */
[----:B------:R-:W-:Y:S02]  /*5620*/  FMNMX3.FTZ R51, R51, R54, R40, !PT ;  /* 0x0000003633337276 */ /* 0x000fe40007810028 */
[----:B------:R-:W-:Y:S01]  /*5630*/  ISETP.GE.AND P1, PT, R53, R145, PT ;  /* 0x000000913500720c */ /* 0x000fe20003f26270 */
[----:B------:R-:W-:Y:S01]  /*5640*/  VIADD R45, R35, 0x68 ;  /* 0x00000068232d7836 */ /* 0x000fe20000000000 */
[----:B------:R-:W-:-:S02]  /*5650*/  FMNMX3.FTZ R51, R51, R76, R46, !PT ;  /* 0x0000004c33337276 */ /* 0x000fc4000781002e */
[----:B------:R-:W-:Y:S02]  /*5660*/  FSEL R178, R178, -INF , !P1 ;  /* 0xff800000b2b27808 */ /* 0x000fe40004800000 */
[----:B------:R-:W-:Y:S02]  /*5670*/  ISETP.GE.AND P1, PT, R49, R145, PT ;  /* 0x000000913100720c */ /* 0x000fe40003f26270 */
[----:B------:R-:W-:Y:S01]  /*5680*/  FMNMX3.FTZ R51, R51, R74, R70, !PT ;  /* 0x0000004a33337276 */ /* 0x000fe20007810046 */
[----:B------:R-:W-:Y:S01]  /*5690*/  VIADD R43, R35, 0x69 ;  /* 0x00000069232b7836 */ /* 0x000fe20000000000 */
[----:B------:R-:W-:Y:S02]  /*56a0*/  FSEL R102, R102, -INF , !P1 ;  /* 0xff80000066667808 */ /* 0x000fe40004800000 */
[----:B------:R-:W-:Y:S02]  /*56b0*/  ISETP.GT.AND P0, PT, R115, R45, PT ;  /* 0x0000002d7300720c */ /* 0x000fe40003f04270 */
[----:B------:R-:W-:-:S02]  /*56c0*/  ISETP.GE.AND P1, PT, R47, R145, PT ;  /* 0x000000912f00720c */ /* 0x000fc40003f26270 */
[----:B------:R-:W-:Y:S02]  /*56d0*/  FMNMX3.FTZ R51, R51, R68, R64, !PT ;  /* 0x0000004433337276 */ /* 0x000fe40007810040 */
[----:B------:R-:W-:Y:S01]  /*56e0*/  FSEL R170, R0, -INF , !P0 ;  /* 0xff80000000aa7808 */ /* 0x000fe20004000000 */
[----:B------:R-:W-:Y:S01]  /*56f0*/  VIADD R0, R35, 0x70 ;  /* 0x0000007023007836 */ /* 0x000fe20000000000 */
[----:B------:R-:W-:Y:S02]  /*5700*/  FSEL R172, R172, -INF , !P1 ;  /* 0xff800000acac7808 */ /* 0x000fe40004800000 */
[----:B------:R-:W-:Y:S02]  /*5710*/  ISETP.GT.AND P0, PT, R115, R43, PT ;  /* 0x0000002b7300720c */ /* 0x000fe40003f04270 */
[----:B------:R-:W-:Y:S02]  /*5720*/  IADD3 R106, PT, PT, R113, -0x78, -R20 ;  /* 0xffffff88716a7810 */ /* 0x000fe40007ffe814 */
[----:B------:R-:W-:-:S02]  /*5730*/  ISETP.GE.AND P1, PT, R45, R145, PT ;  /* 0x000000912d00720c */ /* 0x000fc40003f26270 */
[----:B------:R-:W-:Y:S02]  /*5740*/  FMNMX3.FTZ R51, R51, R36, R62, !PT ;  /* 0x0000002433337276 */ /* 0x000fe4000781003e */
[----:B------:R-:W-:Y:S01]  /*5750*/  FSEL R130, R41, -INF , !P0 ;  /* 0xff80000029827808 */ /* 0x000fe20004000000 */
[----:B------:R-:W-:Y:S01]  /*5760*/  VIADD R41, R35, 0x71 ;  /* 0x0000007123297836 */ /* 0x000fe20000000000 */
[----:B------:R-:W-:Y:S02]  /*5770*/  IABS R106, R106 ;  /* 0x0000006a006a7213 */ /* 0x000fe40000000000 */
[----:B------:R-:W-:Y:S02]  /*5780*/  FSEL R170, R170, -INF , !P1 ;  /* 0xff800000aaaa7808 */ /* 0x000fe40004800000 */
[----:B------:R-:W-:Y:S02]  /*5790*/  ISETP.GT.AND P0, PT, R115, R0, PT ;  /* 0x000000007300720c */ /* 0x000fe40003f04270 */
[----:B------:R-:W-:-:S02]  /*57a0*/  FMNMX3.FTZ R51, R51, R30, R72, !PT ;  /* 0x0000001e33337276 */ /* 0x000fc40007810048 */
[----:B------:R-:W-:Y:S02]  /*57b0*/  ISETP.GE.AND P1, PT, R43, R145, PT ;  /* 0x000000912b00720c */ /* 0x000fe40003f26270 */
[----:B------:R-:W-:Y:S02]  /*57c0*/  I2FP.F32.S32 R106, R106 ;  /* 0x0000006a006a7245 */ /* 0x000fe40000201400 */
[----:B------:R-:W-:Y:S01]  /*57d0*/  FSEL R128, R39, -INF , !P0 ;  /* 0xff80000027807808 */ /* 0x000fe20004000000 */
[----:B------:R-:W-:Y:S01]  /*57e0*/  VIADD R39, R35, 0x78 ;  /* 0x0000007823277836 */ /* 0x000fe20000000000 */
[----:B------:R-:W-:Y:S02]  /*57f0*/  FMNMX3.FTZ R51, R51, R186, R184, !PT ;  /* 0x000000ba33337276 */ /* 0x000fe400078100b8 */
[----:B------:R-:W-:Y:S02]  /*5800*/  FSEL R130, R130, -INF , !P1 ;  /* 0xff80000082827808 */ /* 0x000fe40004800000 */
[----:B------:R-:W-:-:S02]  /*5810*/  ISETP.GT.AND P0, PT, R115, R41, PT ;  /* 0x000000297300720c */ /* 0x000fc40003f04270 */
[----:B------:R-:W-:Y:S01]  /*5820*/  ISETP.GE.AND P1, PT, R0, R145, PT ;  /* 0x000000910000720c */ /* 0x000fe20003f26270 */
[----:B------:R-:W-:Y:S01]  /*5830*/  FFMA.FTZ R106, -R156, R106, R183 ;  /* 0x0000006a9c6a7223 */ /* 0x000fe200000101b7 */
[----:B------:R-:W-:Y:S01]  /*5840*/  FMNMX3.FTZ R51, R51, R52, R180, !PT ;  /* 0x0000003433337276 */ /* 0x000fe200078100b4 */
[----:B------:R-:W-:Y:S01]  /*5850*/  VIADD R35, R35, 0x79 ;  /* 0x0000007923237836 */ /* 0x000fe20000000000 */
[----:B------:R-:W-:Y:S02]  /*5860*/  I2FP.F32.S32 R48, R48 ;  /* 0x0000003000307245 */ /* 0x000fe40000201400 */
[----:B------:R-:W-:Y:S02]  /*5870*/  FSEL R18, R18, -INF , !P0 ;  /* 0xff80000012127808 */ /* 0x000fe40004000000 */
[----:B------:R-:W-:Y:S02]  /*5880*/  FSEL R128, R128, -INF , !P1 ;  /* 0xff80000080807808 */ /* 0x000fe40004800000 */
[----:B------:R-:W-:-:S02]  /*5890*/  ISETP.GT.AND P0, PT, R115, R39, PT ;  /* 0x000000277300720c */ /* 0x000fc40003f04270 */
[----:B------:R-:W-:Y:S02]  /*58a0*/  ISETP.GE.AND P1, PT, R41, R145, PT ;  /* 0x000000912900720c */ /* 0x000fe40003f26270 */
[----:B------:R-:W-:Y:S01]  /*58b0*/  FMNMX3.FTZ R51, R51, R178, R102, !PT ;  /* 0x000000b233337276 */ /* 0x000fe20007810066 */
[----:B------:R-:W-:Y:S01]  /*58c0*/  FFMA.FTZ R48, -R156, R48, R185 ;  /* 0x000000309c307223 */ /* 0x000fe200000101b9 */
[----:B------:R-:W-:Y:S02]  /*58d0*/  FSEL R106, R106, -INF , !P0 ;  /* 0xff8000006a6a7808 */ /* 0x000fe40004000000 */
[----:B------:R-:W-:Y:S02]  /*58e0*/  FSEL R18, R18, -INF , !P1 ;  /* 0xff80000012127808 */ /* 0x000fe40004800000 */
[----:B------:R-:W-:Y:S02]  /*58f0*/  ISETP.GT.AND P0, PT, R115, R35, PT ;  /* 0x000000237300720c */ /* 0x000fe40003f04270 */
[----:B------:R-:W-:-:S02]  /*5900*/  ISETP.GE.AND P1, PT, R39, R145, PT ;  /* 0x000000912700720c */ /* 0x000fc40003f26270 */
[----:B------:R-:W-:Y:S02]  /*5910*/  FMNMX3.FTZ R51, R51, R172, R170, !PT ;  /* 0x000000ac33337276 */ /* 0x000fe400078100aa */
[----:B------:R-:W-:Y:S02]  /*5920*/  IADD3 R56, PT, PT, R117, -0x51, -R20 ;  /* 0xffffffaf75387810 */ /* 0x000fe40007ffe814 */
[----:B------:R-:W-:Y:S02]  /*5930*/  FSEL R48, R48, -INF , !P0 ;  /* 0xff80000030307808 */ /* 0x000fe40004000000 */
[----:B------:R-:W-:Y:S02]  /*5940*/  FSEL R106, R106, -INF , !P1 ;  /* 0xff8000006a6a7808 */ /* 0x000fe40004800000 */
[----:B------:R-:W-:Y:S02]  /*5950*/  ISETP.GE.AND P0, PT, R35, R145, PT ;  /* 0x000000912300720c */ /* 0x000fe40003f06270 */
[----:B------:R-:W-:-:S02]  /*5960*/  FMNMX3.FTZ R51, R51, R130, R128, !PT ;  /* 0x0000008233337276 */ /* 0x000fc40007810080 */
[----:B------:R-:W-:Y:S02]  /*5970*/  IABS R56, R56 ;  /* 0x0000003800387213 */ /* 0x000fe40000000000 */
[----:B------:R-:W-:Y:S02]  /*5980*/  FSEL R48, R48, -INF , !P0 ;  /* 0xff80000030307808 */ /* 0x000fe40004000000 */
[----:B------:R-:W-:Y:S02]  /*5990*/  FMNMX3.FTZ R51, R51, R18, R106, !PT ;  /* 0x0000001233337276 */ /* 0x000fe4000781006a */
[----:B------:R-:W-:Y:S02]  /*59a0*/  I2FP.F32.S32 R56, R56 ;  /* 0x0000003800387245 */ /* 0x000fe40000201400 */
[----:B------:R-:W-:-:S03]  /*59b0*/  FMNMX.FTZ R51, R48, R51, !PT ;  /* 0x0000003330337209 */ /* 0x000fc60007810000 */
[----:B------:R-:W-:Y:S02]  /*59c0*/  FFMA.FTZ R129, -R156, R56, R129 ;  /* 0x000000389c817223 */ /* 0x000fe40000010181 */
[----:B------:R-:W1:Y:S01]  /*59d0*/  SHFL.BFLY PT, R56, R51, 0x2, 0x1f ;  /* 0x0c401f0033387f89 */ /* 0x000e6200000e0000 */
[----:B------:R-:W-:Y:S02]  /*59e0*/  ISETP.GT.AND P1, PT, R22, R55, PT ;  /* 0x000000371600720c */ /* 0x000fe40003f24270 */
[----:B------:R-:W-:Y:S02]  /*59f0*/  ISETP.GE.AND P0, PT, R55, R146, PT ;  /* 0x000000923700720c */ /* 0x000fe40003f06270 */
[C-C-:B------:R-:W-:Y:S02]  /*5a00*/  IADD3 R55, PT, PT, R117.reuse, -0x59, -R20.reuse ;  /* 0xffffffa775377810 */ /* 0x140fe40007ffe814 */
[----:B------:R-:W-:Y:S02]  /*5a10*/  IADD3 R59, PT, PT, R117, -0x58, -R20 ;  /* 0xffffffa8753b7810 */ /* 0x000fe40007ffe814 */
[----:B------:R-:W-:-:S02]  /*5a20*/  IABS R55, R55 ;  /* 0x0000003700377213 */ /* 0x000fc40000000000 */
[----:B------:R-:W-:Y:S02]  /*5a30*/  IADD3 R57, PT, PT, R117, -0x60, -R20 ;  /* 0xffffffa075397810 */ /* 0x000fe40007ffe814 */
[----:B------:R-:W-:Y:S02]  /*5a40*/  IABS R59, R59 ;  /* 0x0000003b003b7213 */ /* 0x000fe40000000000 */
[----:B------:R-:W-:Y:S02]  /*5a50*/  IABS R57, R57 ;  /* 0x0000003900397213 */ /* 0x000fe40000000000 */
[----:B------:R-:W-:Y:S02]  /*5a60*/  I2FP.F32.S32 R55, R55 ;  /* 0x0000003700377245 */ /* 0x000fe40000201400 */
[----:B------:R-:W-:Y:S02]  /*5a70*/  I2FP.F32.S32 R59, R59 ;  /* 0x0000003b003b7245 */ /* 0x000fe40000201400 */
[----:B------:R-:W-:Y:S01]  /*5a80*/  I2FP.F32.S32 R57, R57 ;  /* 0x0000003900397245 */ /* 0x000fe20000201400 */
[----:B------:R-:W-:Y:S01]  /*5a90*/  FFMA.FTZ R55, -R156, R55, R13 ;  /* 0x000000379c377223 */ /* 0x000fe2000001010d */
[----:B------:R-:W-:-:S02]  /*5aa0*/  FSEL R112, R129, -INF , !P3 ;  /* 0xff80000081707808 */ /* 0x000fc40005800000 */
[----:B------:R-:W-:Y:S01]  /*5ab0*/  IADD3 R13, PT, PT, R117, -0x61, -R20 ;  /* 0xffffff9f750d7810 */ /* 0x000fe20007ffe814 */
[----:B------:R-:W-:Y:S01]  /*5ac0*/  FFMA.FTZ R59, -R156, R59, R137 ;  /* 0x0000003b9c3b7223 */ /* 0x000fe20000010189 */
[----:B------:R-:W-:Y:S01]  /*5ad0*/  FSEL R112, R112, -INF , !P2 ;  /* 0xff80000070707808 */ /* 0x000fe20005000000 */
[----:B------:R-:W-:Y:S01]  /*5ae0*/  FFMA.FTZ R15, -R156, R57, R15 ;  /* 0x000000399c0f7223 */ /* 0x000fe2000001010f */
[----:B------:R-:W-:Y:S02]  /*5af0*/  ISETP.GT.AND P2, PT, R22, R49, PT ;  /* 0x000000311600720c */ /* 0x000fe40003f44270 */
[----:B------:R-:W-:Y:S02]  /*5b00*/  IABS R13, R13 ;  /* 0x0000000d000d7213 */ /* 0x000fe40000000000 */
[----:B------:R-:W-:Y:S02]  /*5b10*/  FSEL R59, R59, -INF , !P1 ;  /* 0xff8000003b3b7808 */ /* 0x000fe40004800000 */
[----:B-1----:R-:W-:-:S02]  /*5b20*/  FMNMX.FTZ R56, R51, R56, !PT ;  /* 0x0000003833387209 */ /* 0x002fc40007810000 */
[----:B------:R-:W-:Y:S02]  /*5b30*/  ISETP.GE.AND P1, PT, R49, R146, PT ;  /* 0x000000923100720c */ /* 0x000fe40003f26270 */
[----:B------:R-:W-:Y:S02]  /*5b40*/  I2FP.F32.S32 R51, R13 ;  /* 0x0000000d00337245 */ /* 0x000fe40000201400 */
[----:B------:R-:W-:Y:S02]  /*5b50*/  FSEL R15, R15, -INF , !P2 ;  /* 0xff8000000f0f7808 */ /* 0x000fe40005000000 */
[----:B------:R-:W-:Y:S01]  /*5b60*/  FSEL R16, R16, -INF , !P4 ;  /* 0xff80000010107808 */ /* 0x000fe20006000000 */
[----:B------:R-:W-:Y:S01]  /*5b70*/  FFMA.FTZ R9, -R156, R51, R9 ;  /* 0x000000339c097223 */ /* 0x000fe20000010109 */
[----:B------:R-:W-:Y:S02]  /*5b80*/  FSEL R98, R15, -INF , !P1 ;  /* 0xff8000000f627808 */ /* 0x000fe40004800000 */
[----:B------:R-:W-:-:S02]  /*5b90*/  ISETP.GT.AND P4, PT, R22, R53, PT ;  /* 0x000000351600720c */ /* 0x000fc40003f84270 */
[----:B------:R-:W-:Y:S02]  /*5ba0*/  FSEL R110, R59, -INF , !P0 ;  /* 0xff8000003b6e7808 */ /* 0x000fe40004000000 */
[----:B------:R-:W-:Y:S02]  /*5bb0*/  IADD3 R15, PT, PT, R117, -0x70, -R20 ;  /* 0xffffff90750f7810 */ /* 0x000fe40007ffe814 */
[----:B------:R-:W-:Y:S02]  /*5bc0*/  ISETP.GT.AND P0, PT, R22, R47, PT ;  /* 0x0000002f1600720c */ /* 0x000fe40003f04270 */
[----:B------:R-:W-:Y:S02]  /*5bd0*/  FSEL R55, R55, -INF , !P4 ;  /* 0xff80000037377808 */ /* 0x000fe40006000000 */
[----:B------:R-:W-:Y:S01]  /*5be0*/  IABS R15, R15 ;  /* 0x0000000f000f7213 */ /* 0x000fe20000000000 */
[----:B------:R-:W1:Y:S01]  /*5bf0*/  SHFL.BFLY PT, R13, R56, 0x1, 0x1f ;  /* 0x0c201f00380d7f89 */ /* 0x000e6200000e0000 */
[----:B------:R-:W-:-:S02]  /*5c00*/  ISETP.GE.AND P4, PT, R47, R146, PT ;  /* 0x000000922f00720c */ /* 0x000fc40003f86270 */
[----:B------:R-:W-:Y:S02]  /*5c10*/  FSEL R9, R9, -INF , !P0 ;  /* 0xff80000009097808 */ /* 0x000fe40004000000 */
[----:B------:R-:W-:Y:S02]  /*5c20*/  I2FP.F32.S32 R15, R15 ;  /* 0x0000000f000f7245 */ /* 0x000fe40000201400 */
[--C-:B------:R-:W-:Y:S02]  /*5c30*/  IADD3 R49, PT, PT, R117, -0x69, -R20.reuse ;  /* 0xffffff9775317810 */ /* 0x100fe40007ffe814 */
[----:B------:R-:W-:Y:S02]  /*5c40*/  FSEL R88, R9, -INF , !P4 ;  /* 0xff80000009587808 */ /* 0x000fe40006000000 */
[----:B------:R-:W-:Y:S02]  /*5c50*/  IADD3 R47, PT, PT, R117, -0x68, -R20 ;  /* 0xffffff98752f7810 */ /* 0x000fe40007ffe814 */
[----:B------:R-:W-:Y:S01]  /*5c60*/  FMNMX3.FTZ R9, R28, R6, R33, !PT ;  /* 0x000000061c097276 */ /* 0x000fe20007810021 */
[----:B------:R-:W-:Y:S01]  /*5c70*/  FFMA.FTZ R15, -R156, R15, R17 ;  /* 0x0000000f9c0f7223 */ /* 0x000fe20000010111 */
[----:B------:R-:W-:-:S02]  /*5c80*/  IABS R49, R49 ;  /* 0x0000003100317213 */ /* 0x000fc40000000000 */
[----:B------:R-:W-:Y:S02]  /*5c90*/  IABS R47, R47 ;  /* 0x0000002f002f7213 */ /* 0x000fe40000000000 */
[----:B------:R-:W-:Y:S02]  /*5ca0*/  FMNMX3.FTZ R17, R9, R4, R14, !PT ;  /* 0x0000000409117276 */ /* 0x000fe4000781000e */
[----:B------:R-:W-:Y:S02]  /*5cb0*/  I2FP.F32.S32 R49, R49 ;  /* 0x0000003100317245 */ /* 0x000fe40000201400 */
[----:B------:R-:W-:Y:S02]  /*5cc0*/  I2FP.F32.S32 R47, R47 ;  /* 0x0000002f002f7245 */ /* 0x000fe40000201400 */
[----:B------:R-:W-:Y:S02]  /*5cd0*/  FMNMX3.FTZ R17, R17, R12, R10, !PT ;  /* 0x0000000c11117276 */ /* 0x000fe4000781000a */
[----:B------:R-:W-:Y:S01]  /*5ce0*/  ISETP.GE.AND P3, PT, R53, R146, PT ;  /* 0x000000923500720c */ /* 0x000fe20003f66270 */
[C---:B------:R-:W-:Y:S01]  /*5cf0*/  FFMA.FTZ R11, -R156.reuse, R49, R11 ;  /* 0x000000319c0b7223 */ /* 0x040fe2000001010b */
[----:B------:R-:W-:Y:S01]  /*5d00*/  FMNMX3.FTZ R17, R17, R8, R182, !PT ;  /* 0x0000000811117276 */ /* 0x000fe200078100b6 */
[----:B------:R-:W-:Y:S01]  /*5d10*/  FFMA.FTZ R37, -R156, R47, R37 ;  /* 0x0000002f9c257223 */ /* 0x000fe20000010125 */
[----:B------:R-:W-:-:S02]  /*5d20*/  FSEL R108, R55, -INF , !P3 ;  /* 0xff800000376c7808 */ /* 0x000fc40005800000 */
[C---:B------:R-:W-:Y:S02]  /*5d30*/  ISETP.GT.AND P1, PT, R22.reuse, R43, PT ;  /* 0x0000002b1600720c */ /* 0x040fe40003f24270 */
[----:B------:R-:W-:Y:S02]  /*5d40*/  ISETP.GT.AND P3, PT, R22, R45, PT ;  /* 0x0000002d1600720c */ /* 0x000fe40003f64270 */
[----:B------:R-:W-:Y:S02]  /*5d50*/  FMNMX3.FTZ R17, R17, R92, R100, !PT ;  /* 0x0000005c11117276 */ /* 0x000fe40007810064 */
[----:B------:R-:W-:Y:S02]  /*5d60*/  ISETP.GE.AND P0, PT, R43, R146, PT ;  /* 0x000000922b00720c */ /* 0x000fe40003f06270 */
[----:B------:R-:W-:Y:S02]  /*5d70*/  FSEL R11, R11, -INF , !P1 ;  /* 0xff8000000b0b7808 */ /* 0x000fe40004800000 */
[----:B------:R-:W-:-:S02]  /*5d80*/  FSEL R37, R37, -INF , !P3 ;  /* 0xff80000025257808 */ /* 0x000fc40005800000 */
[----:B------:R-:W-:Y:S02]  /*5d90*/  ISETP.GT.AND P4, PT, R22, R0, PT ;  /* 0x000000001600720c */ /* 0x000fe40003f84270 */
[----:B------:R-:W-:Y:S02]  /*5da0*/  ISETP.GE.AND P3, PT, R0, R146, PT ;  /* 0x000000920000720c */ /* 0x000fe40003f66270 */
[----:B-1----:R-:W-:Y:S02]  /*5db0*/  FMNMX.FTZ R0, R56, R13, !PT ;  /* 0x0000000d38007209 */ /* 0x002fe40007810000 */
[----:B------:R-:W-:Y:S02]  /*5dc0*/  FMNMX3.FTZ R17, R17, R50, R176, !PT ;  /* 0x0000003211117276 */ /* 0x000fe400078100b0 */
[----:B------:R-:W-:Y:S02]  /*5dd0*/  FSEL R56, R11, -INF , !P0 ;  /* 0xff8000000b387808 */ /* 0x000fe40004000000 */
[----:B------:R-:W-:-:S02]  /*5de0*/  IADD3 R11, PT, PT, R117, -0x71, -R20 ;  /* 0xffffff8f750b7810 */ /* 0x000fc40007ffe814 */
[----:B------:R-:W-:Y:S02]  /*5df0*/  FMNMX3.FTZ R17, R17, R124, R174, !PT ;  /* 0x0000007c11117276 */ /* 0x000fe400078100ae */
[----:B------:R-:W-:Y:S02]  /*5e00*/  IABS R11, R11 ;  /* 0x0000000b000b7213 */ /* 0x000fe40000000000 */
[----:B------:R-:W-:Y:S02]  /*5e10*/  FMNMX3.FTZ R17, R17, R126, R168, !PT ;  /* 0x0000007e11117276 */ /* 0x000fe400078100a8 */
[----:B------:R-:W-:Y:S02]  /*5e20*/  FSEL R9, R15, -INF , !P4 ;  /* 0xff8000000f097808 */ /* 0x000fe40006000000 */
[----:B------:R-:W-:Y:S01]  /*5e30*/  ISETP.GE.AND P2, PT, R45, R146, PT ;  /* 0x000000922d00720c */ /* 0x000fe20003f46270 */
[----:B--2---:R-:W-:Y:S01]  /*5e40*/  FMUL.FTZ R45, R32, R0 ;  /* 0x00000000202d7220 */ /* 0x004fe20000410000 */
[----:B------:R-:W-:-:S02]  /*5e50*/  IADD3 R15, PT, PT, R117, -0x78, -R20 ;  /* 0xffffff88750f7810 */ /* 0x000fc40007ffe814 */
[----:B------:R-:W-:Y:S02]  /*5e60*/  I2FP.F32.S32 R11, R11 ;  /* 0x0000000b000b7245 */ /* 0x000fe40000201400 */
[----:B------:R-:W-:Y:S02]  /*5e70*/  FSETP.NEU.FTZ.AND P0, PT, R0, -INF , PT ;  /* 0xff8000000000780b */ /* 0x000fe40003f1d000 */
[----:B------:R-:W-:Y:S01]  /*5e80*/  FMNMX3.FTZ R17, R17, R136, R166, !PT ;  /* 0x0000008811117276 */ /* 0x000fe200078100a6 */
[----:B------:R-:W-:Y:S01]  /*5e90*/  FFMA.FTZ R5, -R156, R11, R5 ;  /* 0x0000000b9c057223 */ /* 0x000fe20000010105 */
[----:B------:R-:W-:Y:S02]  /*5ea0*/  IADD3 R13, PT, PT, R117, -0x79, -R20 ;  /* 0xffffff87750d7810 */ /* 0x000fe40007ffe814 */
[----:B------:R-:W-:Y:S02]  /*5eb0*/  IABS R15, R15 ;  /* 0x0000000f000f7213 */ /* 0x000fe40000000000 */
[----:B------:R-:W-:-:S02]  /*5ec0*/  FSEL R45, R45, RZ, P0 ;  /* 0x000000ff2d2d7208 */ /* 0x000fc40000000000 */
[----:B------:R-:W-:Y:S02]  /*5ed0*/  FMNMX3.FTZ R11, R17, R160, R16, !PT ;  /* 0x000000a0110b7276 */ /* 0x000fe40007810010 */
[----:B------:R-:W-:Y:S02]  /*5ee0*/  IABS R13, R13 ;  /* 0x0000000d000d7213 */ /* 0x000fe40000000000 */
[----:B------:R-:W-:Y:S01]  /*5ef0*/  I2FP.F32.S32 R20, R15 ;  /* 0x0000000f00147245 */ /* 0x000fe20000201400 */
[----:B------:R-:W-:Y:S01]  /*5f00*/  FFMA.FTZ R91, R44, R32, -R45 ;  /* 0x000000202c5b7223 */ /* 0x000fe2000001082d */
[----:B------:R-:W-:Y:S02]  /*5f10*/  FMNMX3.FTZ R11, R11, R112, R110, !PT ;  /* 0x000000700b0b7276 */ /* 0x000fe4000781006e */
[----:B------:R-:W-:Y:S01]  /*5f20*/  FSEL R60, R37, -INF , !P2 ;  /* 0xff800000253c7808 */ /* 0x000fe20005000000 */
[----:B------:R-:W-:Y:S01]  /*5f30*/  FFMA.FTZ R7, -R156, R20, R7 ;  /* 0x000000149c077223 */ /* 0x000fe20000010107 */
[----:B------:R-:W-:-:S02]  /*5f40*/  I2FP.F32.S32 R44, R13 ;  /* 0x0000000d002c7245 */ /* 0x000fc40000201400 */
[C---:B------:R-:W-:Y:S02]  /*5f50*/  ISETP.GT.AND P2, PT, R22.reuse, R41, PT ;  /* 0x000000291600720c */ /* 0x040fe40003f44270 */
[----:B------:R-:W-:Y:S02]  /*5f60*/  ISETP.GT.AND P4, PT, R22, R39, PT ;  /* 0x000000271600720c */ /* 0x000fe40003f84270 */
[----:B------:R-:W-:Y:S01]  /*5f70*/  FMNMX3.FTZ R11, R11, R108, R98, !PT ;  /* 0x0000006c0b0b7276 */ /* 0x000fe20007810062 */
[----:B------:R-:W-:Y:S01]  /*5f80*/  FFMA.FTZ R19, -R156, R44, R19 ;  /* 0x0000002c9c137223 */ /* 0x000fe20000010113 */
[----:B------:R-:W-:Y:S02]  /*5f90*/  FSEL R5, R5, -INF , !P2 ;  /* 0xff80000005057808 */ /* 0x000fe40005000000 */
[-C--:B------:R-:W-:Y:S02]  /*5fa0*/  ISETP.GE.AND P1, PT, R41, R146.reuse, PT ;  /* 0x000000922900720c */ /* 0x080fe40003f26270 */
[----:B------:R-:W-:-:S02]  /*5fb0*/  ISETP.GE.AND P0, PT, R39, R146, PT ;  /* 0x000000922700720c */ /* 0x000fc40003f06270 */
[----:B------:R-:W-:Y:S02]  /*5fc0*/  ISETP.GT.AND P2, PT, R22, R35, PT ;  /* 0x000000231600720c */ /* 0x000fe40003f44270 */
[----:B------:R-:W-:Y:S02]  /*5fd0*/  FSEL R7, R7, -INF , !P4 ;  /* 0xff80000007077808 */ /* 0x000fe40006000000 */
[----:B------:R-:W-:Y:S02]  /*5fe0*/  FSEL R44, R9, -INF , !P3 ;  /* 0xff800000092c7808 */ /* 0x000fe40005800000 */
[----:B------:R-:W-:Y:S01]  /*5ff0*/  FMNMX3.FTZ R11, R11, R88, R60, !PT ;  /* 0x000000580b0b7276 */ /* 0x000fe2000781003c */
[-CC-:B------:R-:W-:Y:S01]  /*6000*/  FFMA.FTZ R94, R42, R32.reuse, -R45.reuse ;  /* 0x000000202a5e7223 */ /* 0x180fe2000001082d */
[----:B------:R-:W-:Y:S01]  /*6010*/  FFMA.FTZ R59, R38, R32, -R45 ;  /* 0x00000020263b7223 */ /* 0x000fe2000001082d */
[----:B------:R-:W-:Y:S02]  /*6020*/  ISETP.GE.AND P4, PT, R35, R146, PT ;  /* 0x000000922300720c */ /* 0x000fe40003f86270 */
[----:B------:R-:W-:-:S02]  /*6030*/  FSEL R19, R19, -INF , !P2 ;  /* 0xff80000013137808 */ /* 0x000fc40005000000 */
        /* <DEDUP_REMOVED lines=10> */
[----:B------:R-:W2:Y:S01]  /*60e0*/  S2R R5, SR_CgaCtaId ;  /* 0x0000000000057919 */ /* 0x000ea20000008800 */
[----:B------:R-:W-:Y:S01]  /*60f0*/  FFMA.FTZ R96, R31, R32, -R45 ;  /* 0x000000201f607223 */ /* 0x000fe2000001082d */
[----:B------:R-:W-:Y:S02]  /*6100*/  LOP3.LUT R119, R26, 0x120, R27, 0xf8, !PT ;  /* 0x000001201a777812 */ /* 0x000fe400078ef81b */
[----:B-1----:R-:W-:-:S04]  /*6110*/  FMNMX.FTZ R20, R7, R20, !PT ;  /* 0x0000001407147209 */ /* 0x002fc80007810000 */
[----:B------:R-:W-:Y:S01]  /*6120*/  FSETP.NEU.FTZ.AND P0, PT, R20, -INF , PT ;  /* 0xff8000001400780b */ /* 0x000fe20003f1d000 */
[----:B------:R-:W-:-:S05]  /*6130*/  FMUL.FTZ R31, R32, R20 ;  /* 0x00000014201f7220 */ /* 0x000fca0000410000 */
[----:B------:R-:W-:Y:S02]  /*6140*/  FSEL R31, R31, RZ, P0 ;  /* 0x000000ff1f1f7208 */ /* 0x000fe40000000000 */
[----:B--2---:R-:W-:-:S03]  /*6150*/  LEA R86, R5, R24, 0x18 ;  /* 0x0000001805567211 */ /* 0x004fc600078ec0ff */
[----:B------:R-:W-:Y:S01]  /*6160*/  FFMA.FTZ R104, R28, R32, -R31 ;  /* 0x000000201c687223 */ /* 0x000fe2000001081f */
[----:B------:R-:W-:Y:S02]  /*6170*/  IMAD.MOV.U32 R28, RZ, RZ, 0x20 ;  /* 0x00000020ff1c7424 */ /* 0x000fe400078e00ff */
[----:B------:R-:W-:-:S03]  /*6180*/  IMAD R41, R119, 0x2, R86 ;  /* 0x0000000277297824 */ /* 0x000fc600078e0256 */
[----:B------:R-:W-:Y:S01]  /*6190*/  SEL R28, R28, 0xffffffe0, !P5 ;  /* 0xffffffe01c1c7807 */ /* 0x000fe20006800000 */
[-CC-:B------:R-:W-:Y:S01]  /*61a0*/  FFMA.FTZ R57, R78, R32.reuse, -R45.reuse ;  /* 0x000000204e397223 */ /* 0x180fe2000001082d */
[-C--:B------:R-:W-:Y:S01]  /*61b0*/  FFMA.FTZ R49, R76, R32.reuse, -R45 ;  /* 0x000000204c317223 */ /* 0x080fe2000001082d */
[-C--:B------:R-:W-:Y:S01]  /*61c0*/  FFMA.FTZ R93, R6, R32.reuse, -R31 ;  /* 0x00000020065d7223 */ /* 0x080fe2000001081f */
[----:B------:R-:W1:Y:S01]  /*61d0*/  LDSM.16.MT88.4 R76, [R41+0x3000] ;  /* 0x00300000294c783b */ /* 0x000e620000004200 */
[----:B------:R-:W-:Y:S02]  /*61e0*/  IMAD.IADD R26, R28, 0x1, R41 ;  /* 0x000000011c1a7824 */ /* 0x000fe400078e0229 */
[----:B------:R-:W-:-:S03]  /*61f0*/  FFMA.FTZ R61, R4, R32, -R31 ;  /* 0x00000020043d7223 */ /* 0x000fc6000001081f */
[----:B------:R-:W2:Y:S01]  /*6200*/  LDSM.16.MT88.4 R4, [R26+0x3000] ;  /* 0x003000001a04783b */ /* 0x000ea20000004200 */
[-C--:B------:R-:W-:Y:S01]  /*6210*/  FFMA.FTZ R90, R33, R32.reuse, -R31 ;  /* 0x00000020215a7223 */ /* 0x080fe2000001081f */
[----:B------:R-:W-:Y:S01]  /*6220*/  MUFU.EX2 R96, R96 ;  /* 0x0000006000607308 */ /* 0x000fe20000000800 */
[-C--:B------:R-:W-:Y:S01]  /*6230*/  FFMA.FTZ R35, R62, R32.reuse, -R45 ;  /* 0x000000203e237223 */ /* 0x080fe2000001082d */
[-CC-:B------:R-:W-:Y:S01]  /*6240*/  FFMA.FTZ R53, R10, R32.reuse, -R31.reuse ;  /* 0x000000200a357223 */ /* 0x180fe2000001081f */
[-C--:B------:R-:W-:Y:S02]  /*6250*/  FFMA.FTZ R62, R8, R32.reuse, -R31 ;  /* 0x00000020083e7223 */ /* 0x080fe4000001081f */
[----:B------:R-:W3:Y:S03]  /*6260*/  LDSM.16.MT88.4 R8, [R26+0x3400] ;  /* 0x003400001a08783b */ /* 0x000ee60000004200 */
        /* <DEDUP_REMOVED lines=8> */
[-CC-:B------:R-:W-:Y:S01]  /*62f0*/  FFMA.FTZ R64, R14, R32.reuse, -R31.reuse ;  /* 0x000000200e407223 */ /* 0x180fe2000001081f */
[----:B------:R-:W-:-:S02]  /*6300*/  FFMA.FTZ R55, R12, R32, -R31 ;  /* 0x000000200c377223 */ /* 0x000fc4000001081f */
[----:B------:R-:W3:Y:S01]  /*6310*/  LDSM.16.MT88.4 R12, [R41+0x3400] ;  /* 0x00340000290c783b */ /* 0x000ee20000004200 */
[-CC-:B------:R-:W-:Y:S01]  /*6320*/  FFMA.FTZ R51, R54, R32.reuse, -R45.reuse ;  /* 0x0000002036337223 */ /* 0x180fe2000001082d */
[-CC-:B------:R-:W-:Y:S01]  /*6330*/  FFMA.FTZ R54, R40, R32.reuse, -R45.reuse ;  /* 0x0000002028367223 */ /* 0x180fe2000001082d */
[-CC-:B------:R-:W-:Y:S01]  /*6340*/  FFMA.FTZ R58, R58, R32.reuse, -R45.reuse ;  /* 0x000000203a3a7223 */ /* 0x180fe2000001082d */
[-CC-:B------:R-:W-:Y:S01]  /*6350*/  FFMA.FTZ R40, R70, R32.reuse, -R45.reuse ;  /* 0x0000002046287223 */ /* 0x180fe2000001082d */
[----:B------:R-:W-:Y:S01]  /*6360*/  FFMA.FTZ R39, R68, R32, -R45 ;  /* 0x0000002044277223 */ /* 0x000fe2000001082d */
[----:B----4-:R-:W-:Y:S02]  /*6370*/  F2FP.BF16.F32.PACK_AB R69, R91, R96 ;  /* 0x000000605b45723e */ /* 0x010fe400000010ff */
[----:B-----5:R-:W-:Y:S02]  /*6380*/  F2FP.BF16.F32.PACK_AB R71, R59, R94 ;  /* 0x0000005e3b47723e */ /* 0x020fe400000010ff */
[----:B-1----:R-:W-:-:S02]  /*6390*/  F2FP.BF16.F32.PACK_AB R68, R93, R104 ;  /* 0x000000685d44723e */ /* 0x002fc400000010ff */
[----:B--2---:R-:W-:Y:S01]  /*63a0*/  F2FP.BF16.F32.PACK_AB R70, R61, R90 ;  /* 0x0000005a3d46723e */ /* 0x004fe200000010ff */
[----:B------:R-:W-:Y:S01]  /*63b0*/  MUFU.EX2 R66, R66 ;  /* 0x0000004200427308 */ /* 0x000fe20000000800 */
[-CC-:B------:R-:W-:Y:S01]  /*63c0*/  FFMA.FTZ R43, R74, R32.reuse, -R45.reuse ;  /* 0x000000204a2b7223 */ /* 0x180fe2000001082d */
[----:B------:R-:W-:-:S04]  /*63d0*/  FFMA.FTZ R24, R72, R32, -R45 ;  /* 0x0000002048187223 */ /* 0x000fc8000001082d */
[C---:B------:R-:W-:Y:S02]  /*63e0*/  HMMA.16816.F32.BF16 R80, R68.reuse, R76, RZ ;  /* 0x0000004c4450723c */ /* 0x040fe400000418ff */
[----:B------:R-:W1:Y:S08]  /*63f0*/  MUFU.EX2 R57, R57 ;  /* 0x0000003900397308 */ /* 0x000e700000000800 */
[----:B------:R-:W-:Y:S01]  /*6400*/  MUFU.EX2 R58, R58 ;  /* 0x0000003a003a7308 */ /* 0x000fe20000000800 */
[C---:B------:R-:W-:Y:S07]  /*6410*/  HMMA.16816.F32.BF16 R76, R68.reuse, R78, RZ ;  /* 0x0000004e444c723c */ /* 0x040fee00000418ff */
[----:B------:R-:W2:Y:S01]  /*6420*/  MUFU.EX2 R51, R51 ;  /* 0x0000003300337308 */ /* 0x000ea20000000800 */
[C---:B------:R-:W-:Y:S07]  /*6430*/  HMMA.16816.F32.BF16 R72, R68.reuse, R4, RZ ;  /* 0x000000044448723c */ /* 0x040fee00000418ff */
[----:B------:R-:W-:Y:S01]  /*6440*/  MUFU.EX2 R64, R64 ;  /* 0x0000004000407308 */ /* 0x000fe20000000800 */
[----:B------:R-:W-:Y:S07]  /*6450*/  HMMA.16816.F32.BF16 R68, R68, R6, RZ ;  /* 0x000000064444723c */ /* 0x000fee00000418ff */
[----:B------:R-:W4:Y:S08]  /*6460*/  MUFU.EX2 R55, R55 ;  /* 0x0000003700377308 */ /* 0x000f300000000800 */
[----:B------:R-:W-:Y:S08]  /*6470*/  MUFU.EX2 R53, R53 ;  /* 0x0000003500357308 */ /* 0x000ff00000000800 */
[----:B------:R-:W5:Y:S01]  /*6480*/  MUFU.EX2 R62, R62 ;  /* 0x0000003e003e7308 */ /* 0x000f620000000800 */
[----:B-1----:R-:W-:-:S02]  /*6490*/  F2FP.BF16.F32.PACK_AB R5, R57, R66 ;  /* 0x000000423905723e */ /* 0x002fc400000010ff */
[----:B--2---:R-:W-:Y:S02]  /*64a0*/  F2FP.BF16.F32.PACK_AB R7, R51, R58 ;  /* 0x0000003a3307723e */ /* 0x004fe400000010ff */
[----:B----4-:R-:W-:Y:S02]  /*64b0*/  F2FP.BF16.F32.PACK_AB R4, R55, R64 ;  /* 0x000000403704723e */ /* 0x010fe400000010ff */
[----:B-----5:R-:W-:-:S07]  /*64c0*/  F2FP.BF16.F32.PACK_AB R6, R62, R53 ;  /* 0x000000353e06723e */ /* 0x020fce00000010ff */
[C---:B---3--:R-:W-:Y:S08]  /*64d0*/  HMMA.16816.F32.BF16 R72, R4.reuse, R8, R72 ;  /* 0x000000080448723c */ /* 0x048ff00000041848 */
[----:B------:R-:W-:Y:S01]  /*64e0*/  HMMA.16816.F32.BF16 R68, R4, R10, R68 ;  /* 0x0000000a0444723c */ /* 0x000fe20000041844 */
[----:B------:R-:W1:Y:S01]  /*64f0*/  LDSM.16.MT88.4 R8, [R26+0x3800] ;  /* 0x003800001a08783b */ /* 0x000e620000004200 */
[-C--:B------:R-:W-:Y:S01]  /*6500*/  FFMA.FTZ R89, R100, R32.reuse, -R31 ;  /* 0x0000002064597223 */ /* 0x080fe2000001081f */
[----:B------:R-:W-:-:S05]  /*6510*/  FFMA.FTZ R46, R46, R32, -R45 ;  /* 0x000000202e2e7223 */ /* 0x000fca000001082d */
[----:B------:R-:W-:Y:S01]  /*6520*/  HMMA.16816.F32.BF16 R80, R4, R12, R80 ;  /* 0x0000000c0450723c */ /* 0x000fe20000041850 */
        /* <DEDUP_REMOVED lines=47> */
[-CC-:B------:R-:W-:Y:S01]  /*6820*/  FFMA.FTZ R136, R136, R32.reuse, -R31.reuse ;  /* 0x0000002088887223 */ /* 0x180fe2000001081f */
[----:B------:R-:W-:-:S05]  /*6830*/  FFMA.FTZ R101, R166, R32, -R31 ;  /* 0x00000020a6657223 */ /* 0x000fca000001081f */
[----:B------:R-:W-:Y:S01]  /*6840*/  HMMA.16816.F32.BF16 R76, R4, R14, R76 ;  /* 0x0000000e044c723c */ /* 0x000fe2000004184c */
[----:B------:R-:W2:Y:S01]  /*6850*/  LDSM.16.MT88.4 R12, [R41+0x4000] ;  /* 0x00400000290c783b */ /* 0x000ea20000004200 */
[-C--:B------:R-:W-:Y:S01]  /*6860*/  FFMA.FTZ R160, R160, R32.reuse, -R31 ;  /* 0x00000020a0a07223 */ /* 0x080fe2000001081f */
        /* <DEDUP_REMOVED lines=8> */
[-C--:B------:R-:W-:Y:S01]  /*68f0*/  FFMA.FTZ R99, R18, R32.reuse, -R45 ;  /* 0x0000002012637223 */ /* 0x080fe2000001082d */
        /* <DEDUP_REMOVED lines=10> */
[----:B-1----:R-:W-:Y:S01]  /*69a0*/  F2FP.BF16.F32.PACK_AB R6, R160, R101 ;  /* 0x00000065a006723e */ /* 0x002fe200000010ff */
[-CC-:B------:R-:W-:Y:S01]  /*69b0*/  FFMA.FTZ R105, R110, R32.reuse, -R31.reuse ;  /* 0x000000206e697223 */ /* 0x180fe2000001081f */
[-C--:B------:R-:W-:Y:S01]  /*69c0*/  FFMA.FTZ R108, R108, R32.reuse, -R31 ;  /* 0x000000206c6c7223 */ /* 0x080fe2000001081f */
[----:B------:R-:W-:Y:S04]  /*69d0*/  MUFU.EX2 R27, R27 ;  /* 0x0000001b001b7308 */ /* 0x000fe80000000800 */
[----:B------:R-:W-:Y:S01]  /*69e0*/  HMMA.16816.F32.BF16 R72, R4, R8, R72 ;  /* 0x000000080448723c */ /* 0x000fe20000041848 */
[----:B------:R-:W-:-:S03]  /*69f0*/  FFMA.FTZ R8, R106, R32, -R45 ;  /* 0x000000206a087223 */ /* 0x000fc6000001082d */
[----:B------:R-:W1:Y:S01]  /*6a00*/  MUFU.EX2 R52, R52 ;  /* 0x0000003400347308 */ /* 0x000e620000000800 */
[----:B------:R-:W-:-:S03]  /*6a10*/  FADD.FTZ R109, R96, R91 ;  /* 0x0000005b606d7221 */ /* 0x000fc60000010000 */
[C---:B--2---:R-:W-:Y:S04]  /*6a20*/  HMMA.16816.F32.BF16 R80, R4.reuse, R12, R80 ;  /* 0x0000000c0450723c */ /* 0x044fe80000041850 */
[----:B------:R-:W-:Y:S04]  /*6a30*/  MUFU.EX2 R50, R50 ;  /* 0x0000003200327308 */ /* 0x000fe80000000800 */
[C---:B------:R-:W-:Y:S01]  /*6a40*/  HMMA.16816.F32.BF16 R76, R4.reuse, R14, R76 ;  /* 0x0000000e044c723c */ /* 0x040fe2000004184c */
[----:B------:R-:W2:Y:S03]  /*6a50*/  LDSM.16.MT88.4 R12, [R26+0x4400] ;  /* 0x004400001a0c783b */ /* 0x000ea60000004200 */
[----:B------:R-:W3:Y:S08]  /*6a60*/  MUFU.EX2 R47, R47 ;  /* 0x0000002f002f7308 */ /* 0x000ef00000000800 */
        /* <DEDUP_REMOVED lines=8> */
[----:B-1----:R-:W-:Y:S01]  /*6af0*/  F2FP.BF16.F32.PACK_AB R5, R52, R27 ;  /* 0x0000001b3405723e */ /* 0x002fe200000010ff */
[----:B------:R-:W-:Y:S01]  /*6b00*/  FADD.FTZ R90, R90, R9 ;  /* 0x000000095a5a7221 */ /* 0x000fe20000010000 */
[----:B------:R1:W-:Y:S01]  /*6b10*/  MUFU.EX2 R91, R8 ;  /* 0x00000008005b7308 */ /* 0x0003e20000000800 */
[----:B---3--:R-:W-:-:S02]  /*6b20*/  F2FP.BF16.F32.PACK_AB R7, R47, R50 ;  /* 0x000000322f07723e */ /* 0x008fc400000010ff */
[----:B----4-:R-:W-:Y:S01]  /*6b30*/  F2FP.BF16.F32.PACK_AB R4, R112, R107 ;  /* 0x0000006b7004723e */ /* 0x010fe200000010ff */
[----:B------:R-:W-:Y:S01]  /*6b40*/  FADD.FTZ R61, R61, R90 ;  /* 0x0000005a3d3d7221 */ /* 0x000fe20000010000 */
[----:B-----5:R-:W-:Y:S01]  /*6b50*/  F2FP.BF16.F32.PACK_AB R6, R106, R105 ;  /* 0x000000696a06723e */ /* 0x020fe200000010ff */
[----:B-1----:R-:W-:-:S06]  /*6b60*/  FADD.FTZ R8, R66, R59 ;  /* 0x0000003b42087221 */ /* 0x002fcc0000010000 */
[----:B------:R-:W-:Y:S01]  /*6b70*/  HMMA.16816.F32.BF16 R80, R4, R16, R80 ;  /* 0x000000100450723c */ /* 0x000fe20000041850 */
[----:B------:R-:W-:Y:S01]  /*6b80*/  FADD.FTZ R57, R57, R8 ;  /* 0x0000000839397221 */ /* 0x000fe20000010000 */
[----:B------:R-:W-:Y:S01]  /*6b90*/  FADD.FTZ R16, R64, R61 ;  /* 0x0000003d40107221 */ /* 0x000fe20000010000 */
[----:B------:R-:W1:Y:S02]  /*6ba0*/  LDSM.16.MT88.4 R8, [R41+0x4800] ;  /* 0x004800002908783b */ /* 0x000e640000004200 */
        /* <DEDUP_REMOVED lines=14> */
[----:B------:R-:W-:Y:S01]  /*6c90*/  HMMA.16816.F32.BF16 R76, R4, R18, R76 ;  /* 0x00000012044c723c */ /* 0x000fe2000004184c */
[----:B------:R-:W-:Y:S01]  /*6ca0*/  FADD.FTZ R49, R49, R16 ;  /* 0x0000001031317221 */ /* 0x000fe20000010000 */
[----:B------:R-:W-:Y:S01]  /*6cb0*/  MUFU.EX2 R102, R102 ;  /* 0x0000006600667308 */ /* 0x000fe20000000800 */
[----:B------:R-:W3:Y:S01]  /*6cc0*/  LDSM.16.MT88.4 R16, [R26+0x4800] ;  /* 0x004800001a10783b */ /* 0x000ee20000004200 */
[----:B------:R-:W-:-:S06]  /*6cd0*/  FADD.FTZ R63, R63, R62 ;  /* 0x0000003e3f3f7221 */ /* 0x000fcc0000010000 */
        /* <DEDUP_REMOVED lines=15> */
[----:B------:R-:W-:Y:S01]  /*6dd0*/  FFMA.FTZ R43, R42, R32, -R31 ;  /* 0x000000202a2b7223 */ /* 0x000fe2000001081f */
[----:B------:R-:W-:Y:S01]  /*6de0*/  FADD.FTZ R97, R97, R100 ;  /* 0x0000006461617221 */ /* 0x000fe20000010000 */
[----:B----4-:R-:W-:Y:S01]  /*6df0*/  F2FP.BF16.F32.PACK_AB R5, R67, R102 ;  /* 0x000000664305723e */ /* 0x010fe200000010ff */
[----:B------:R-:W-:Y:S01]  /*6e00*/  FADD.FTZ R42, R39, R12 ;  /* 0x0000000c272a7221 */ /* 0x000fe20000010000 */
[----:B--2---:R-:W-:Y:S02]  /*6e10*/  F2FP.BF16.F32.PACK_AB R7, R130, R65 ;  /* 0x000000418207723e */ /* 0x004fe400000010ff */
[----:B-----5:R-:W-:Y:S02]  /*6e20*/  F2FP.BF16.F32.PACK_AB R4, R66, R93 ;  /* 0x0000005d4204723e */ /* 0x020fe400000010ff */
[----:B-1----:R-:W-:Y:S01]  /*6e30*/  F2FP.BF16.F32.PACK_AB R6, R54, R55 ;  /* 0x000000373606723e */ /* 0x002fe200000010ff */
[----:B------:R-:W-:Y:S01]  /*6e40*/  FADD.FTZ R124, R124, R97 ;  /* 0x000000617c7c7221 */ /* 0x000fe20000010000 */
[----:B------:R-:W-:Y:S01]  /*6e50*/  FADD.FTZ R37, R37, R42 ;  /* 0x0000002a25257221 */ /* 0x000fe20000010000 */
[-CC-:B------:R-:W-:Y:S01]  /*6e60*/  FFMA.FTZ R44, R44, R32.reuse, -R31.reuse ;  /* 0x000000202c2c7223 */ /* 0x180fe2000001081f */
[-C--:B------:R-:W-:Y:S01]  /*6e70*/  FFMA.FTZ R38, R38, R32.reuse, -R31 ;  /* 0x0000002026267223 */ /* 0x080fe2000001081f */
[----:B------:R-:W-:Y:S01]  /*6e80*/  FADD.FTZ R95, R95, R124 ;  /* 0x0000007c5f5f7221 */ /* 0x000fe20000010000 */
[----:B------:R-:W-:Y:S01]  /*6e90*/  FFMA.FTZ R128, R128, R32, -R45 ;  /* 0x0000002080807223 */ /* 0x000fe2000001082d */
[----:B------:R-:W-:Y:S01]  /*6ea0*/  HMMA.16816.F32.BF16 R80, R4, R8, R80 ;  /* 0x000000080450723c */ /* 0x000fe20000041850 */
[----:B------:R-:W-:Y:S01]  /*6eb0*/  FADD.FTZ R8, R36, R37 ;  /* 0x0000002524087221 */ /* 0x000fe20000010000 */
[----:B------:R-:W-:Y:S01]  /*6ec0*/  FADD.FTZ R126, R126, R95 ;  /* 0x0000005f7e7e7221 */ /* 0x000fe20000010000 */
[----:B------:R-:W-:Y:S01]  /*6ed0*/  MUFU.EX2 R99, R99 ;  /* 0x0000006300637308 */ /* 0x000fe20000000800 */
[----:B------:R-:W-:Y:S01]  /*6ee0*/  LDSM.16.MT88.4 R12, [R41+0x4c00] ;  /* 0x004c0000290c783b */ /* 0x000fe20000004200 */
[----:B------:R-:W-:Y:S01]  /*6ef0*/  FADD.FTZ R35, R35, R8 ;  /* 0x0000000823237221 */ /* 0x000fe20000010000 */
[----:B------:R-:W-:-:S02]  /*6f00*/  FADD.FTZ R103, R103, R126 ;  /* 0x0000007e67677221 */ /* 0x000fc40000010000 */
[----:B------:R-:W-:Y:S01]  /*6f10*/  HMMA.16816.F32.BF16 R76, R4, R10, R76 ;  /* 0x0000000a044c723c */ /* 0x000fe2000004184c */
[----:B------:R-:W1:Y:S01]  /*6f20*/  LDSM.16.MT88.4 R8, [R26+0x4c00] ;  /* 0x004c00001a08783b */ /* 0x000e620000004200 */
[----:B------:R-:W-:Y:S01]  /*6f30*/  FADD.FTZ R35, R30, R35 ;  /* 0x000000231e237221 */ /* 0x000fe20000010000 */
[----:B------:R-:W-:Y:S01]  /*6f40*/  FADD.FTZ R136, R136, R103 ;  /* 0x0000006788887221 */ /* 0x000fe20000010000 */
[----:B------:R-:W-:-:S03]  /*6f50*/  FFMA.FTZ R31, R34, R32, -R31 ;  /* 0x00000020221f7223 */ /* 0x000fc6000001081f */
[----:B------:R-:W-:Y:S01]  /*6f60*/  FADD.FTZ R101, R101, R136 ;  /* 0x0000008865657221 */ /* 0x000fe20000010000 */
[----:B---3--:R-:W-:Y:S01]  /*6f70*/  HMMA.16816.F32.BF16 R72, R4, R16, R72 ;  /* 0x000000100448723c */ /* 0x008fe20000041848 */
[----:B------:R-:W-:Y:S01]  /*6f80*/  FADD.FTZ R16, R24, R35 ;  /* 0x0000002318107221 */ /* 0x000fe20000010000 */
[----:B------:R-:W-:Y:S01]  /*6f90*/  FFMA.FTZ R45, R48, R32, -R45 ;  /* 0x00000020302d7223 */ /* 0x000fe2000001082d */
[----:B------:R-:W-:Y:S02]  /*6fa0*/  FADD.FTZ R160, R160, R101 ;  /* 0x00000065a0a07221 */ /* 0x000fe40000010000 */
[----:B------:R-:W-:Y:S01]  /*6fb0*/  FADD.FTZ R16, R33, R16 ;  /* 0x0000001021107221 */ /* 0x000fe20000010000 */
[----:B------:R-:W2:Y:S01]  /*6fc0*/  MUFU.EX2 R128, R128 ;  /* 0x0000008000807308 */ /* 0x000ea20000000800 */
[----:B------:R-:W-:Y:S02]  /*6fd0*/  FADD.FTZ R107, R107, R160 ;  /* 0x000000a06b6b7221 */ /* 0x000fe40000010000 */
[----:B------:R-:W-:-:S05]  /*6fe0*/  FADD.FTZ R27, R27, R16 ;  /* 0x000000101b1b7221 */ /* 0x000fca0000010000 */
[----:B------:R-:W3:Y:S01]  /*6ff0*/  MUFU.EX2 R46, R45 ;  /* 0x0000002d002e7308 */ /* 0x000ee20000000800 */
        /* <DEDUP_REMOVED lines=18> */
[----:B------:R-:W-:-:S02]  /*7120*/  FADD.FTZ R66, R66, R93 ;  /* 0x0000005d42427221 */ /* 0x000fc40000010000 */
[----:B------:R-:W-:-:S04]  /*7130*/  FADD.FTZ R65, R65, R102 ;  /* 0x0000006641417221 */ /* 0x000fc80000010000 */
[----:B-1----:R-:W-:Y:S01]  /*7140*/  HMMA.16816.F32.BF16 R72, R4, R8, R72 ;  /* 0x000000080448723c */ /* 0x002fe20000041848 */
[----:B------:R-:W-:Y:S01]  /*7150*/  FADD.FTZ R9, R55, R66 ;  /* 0x0000004237097221 */ /* 0x000fe20000010000 */
[----:B------:R-:W-:Y:S01]  /*7160*/  FADD.FTZ R65, R130, R65 ;  /* 0x0000004182417221 */ /* 0x000fe20000010000 */
[----:B------:R-:W-:Y:S02]  /*7170*/  ISETP.GT.U32.AND P0, PT, R122, R147, PT ;  /* 0x000000937a00720c */ /* 0x000fe40003f04070 */
        /* <DEDUP_REMOVED lines=9> */
[----:B------:R-:W-:Y:S01]  /*7210*/  FADD.FTZ R160, R46, R91 ;  /* 0x0000005b2ea07221 */ /* 0x000fe20000010000 */
[----:B------:R-:W-:-:S04]  /*7220*/  IMAD.MOV.U32 R112, RZ, RZ, R122 ;  /* 0x000000ffff707224 */ /* 0x000fc800078e007a */
        /* <DEDUP_REMOVED lines=73> */
.L_x_9097:
        /* <DEDUP_REMOVED lines=8> */
.L_x_9098:
[----:B------:R-:W-:Y:S05]  /*7740*/  BSYNC.RECONVERGENT B0 ;  /* 0x0000000000007941 */ /* 0x000fea0003800200 */
.L_x_9096:
        /* <DEDUP_REMOVED lines=30> */
[----:B------:R-:W-:Y:S01]  /*7930*/  IMAD R9, R25, 0x2, R86 ;  /* 0x0000000219097824 */ /* 0x000fe200078e0256 */
[----:B------:R-:W-:Y:S02]  /*7940*/  BSSY.RECONVERGENT B1, `(.L_x_9099) ;  /* 0x000034a000017945 */ /* 0x000fe40003800200 */
[----:B------:R-:W-:Y:S01]  /*7950*/  LDSM.16.M88.4 R4, [R29+0x1000] ;  /* 0x001000001d04783b */ /* 0x000fe20000000200 */
[----:B------:R-:W-:-:S03]  /*7960*/  IMAD.IADD R108, R9, 0x1, R28 ;  /* 0x00000001096c7824 */ /* 0x000fc600078e021c */
[----:B------:R-:W1:Y:S04]  /*7970*/  LDSM.16.M88.4 R12, [R9] ;  /* 0x00000000090c783b */ /* 0x000e680000000200 */
[----:B------:R-:W4:Y:S04]  /*7980*/  LDSM.16.M88.4 R56, [R29+0x1800] ;  /* 0x001800001d38783b */ /* 0x000f280000000200 */
[----:B------:R-:W5:Y:S04]  /*7990*/  LDSM.16.M88.4 R64, [R29+0x1400] ;  /* 0x001400001d40783b */ /* 0x000f680000000200 */
[----:B------:R-:W2:Y:S04]  /*79a0*/  LDSM.16.M88.4 R48, [R29+0x1c00] ;  /* 0x001c00001d30783b */ /* 0x000ea80000000200 */
[----:B------:R-:W2:Y:S04]  /*79b0*/  LDSM.16.M88.4 R40, [R29+0x2000] ;  /* 0x002000001d28783b */ /* 0x000ea80000000200 */
[----:B------:R-:W2:Y:S04]  /*79c0*/  LDSM.16.M88.4 R32, [R29+0x2400] ;  /* 0x002400001d20783b */ /* 0x000ea80000000200 */
[----:B------:R-:W2:Y:S04]  /*79d0*/  LDSM.16.M88.4 R24, [R29+0x2800] ;  /* 0x002800001d18783b */ /* 0x000ea80000000200 */
[----:B------:R2:W2:Y:S04]  /*79e0*/  LDSM.16.M88.4 R96, [R29+0x2c00] ;  /* 0x002c00001d60783b */ /* 0x0004a80000000200 */
[----:B------:R-:W-:Y:S04]  /*79f0*/  LDSM.16.M88.4 R108, [R108] ;  /* 0x000000006c6c783b */ /* 0x000fe80000000200 */
[----:B------:R-:W2:Y:S04]  /*7a00*/  LDSM.16.M88.4 R92, [R118+0x1000] ;  /* 0x00100000765c783b */ /* 0x000ea80000000200 */
[----:B------:R-:W2:Y:S01]  /*7a10*/  LDSM.16.M88.4 R100, [R118+0x1800] ;  /* 0x001800007664783b */ /* 0x000ea20000000200 */
[C---:B-1----:R-:W-:Y:S03]  /*7a20*/  HMMA.16816.F32.BF16 R8, R12.reuse, R4, RZ ;  /* 0x000000040c08723c */ /* 0x042fe600000418ff */
[----:B------:R-:W1:Y:S04]  /*7a30*/  LDSM.16.M88.4 R104, [R118+0x1400] ;  /* 0x001400007668783b */ /* 0x000e680000000200 */
[----:B------:R-:W0:Y:S01]  /*7a40*/  LDGDEPBAR ;  /* 0x00000000000079af */ /* 0x000e220000000000 */
[C---:B------:R-:W-:Y:S08]  /*7a50*/  HMMA.16816.F32.BF16 R4, R12.reuse, R6, RZ ;  /* 0x000000060c04723c */ /* 0x040ff000000418ff */
[C---:B----4-:R-:W-:Y:S08]  /*7a60*/  HMMA.16816.F32.BF16 R60, R12.reuse, R56, RZ ;  /* 0x000000380c3c723c */ /* 0x050ff000000418ff */
[C---:B------:R-:W-:Y:S08]  /*7a70*/  HMMA.16816.F32.BF16 R56, R12.reuse, R58, RZ ;  /* 0x0000003a0c38723c */ /* 0x040ff000000418ff */
[C---:B-----5:R-:W-:Y:S08]  /*7a80*/  HMMA.16816.F32.BF16 R88, R12.reuse, R64, RZ ;  /* 0x000000400c58723c */ /* 0x060ff000000418ff */
        /* <DEDUP_REMOVED lines=16> */
[C---:B------:R-:W-:Y:S01]  /*7b90*/  HMMA.16816.F32.BF16 R56, R108.reuse, R102, R56 ;  /* 0x000000666c38723c */ /* 0x040fe20000041838 */
[----:B------:R-:W5:Y:S07]  /*7ba0*/  LDSM.16.M88.4 R100, [R118+0x2400] ;  /* 0x002400007664783b */ /* 0x000f6e0000000200 */
[C---:B-1----:R-:W-:Y:S08]  /*7bb0*/  HMMA.16816.F32.BF16 R88, R108.reuse, R104, R88 ;  /* 0x000000686c58723c */ /* 0x042ff00000041858 */
[C---:B--2---:R-:W-:Y:S08]  /*7bc0*/  HMMA.16816.F32.BF16 R52, R108.reuse, R96, R52 ;  /* 0x000000606c34723c */ /* 0x044ff00000041834 */
[C---:B------:R-:W-:Y:S01]  /*7bd0*/  HMMA.16816.F32.BF16 R48, R108.reuse, R98, R48 ;  /* 0x000000626c30723c */ /* 0x040fe20000041830 */
[----:B------:R-:W1:Y:S07]  /*7be0*/  LDSM.16.M88.4 R96, [R118+0x2800] ;  /* 0x002800007660783b */ /* 0x000e6e0000000200 */
[C---:B----4-:R-:W-:Y:S08]  /*7bf0*/  HMMA.16816.F32.BF16 R44, R108.reuse, R92, R44 ;  /* 0x0000005c6c2c723c */ /* 0x050ff0000004182c */
[----:B------:R-:W-:Y:S01]  /*7c00*/  HMMA.16816.F32.BF16 R40, R108, R94, R40 ;  /* 0x0000005e6c28723c */ /* 0x000fe20000041828 */
[----:B------:R-:W2:Y:S01]  /*7c10*/  LDSM.16.M88.4 R92, [R118+0x2c00] ;  /* 0x002c0000765c783b */ /* 0x000ea20000000200 */
[----:B------:R-:W-:-:S06]  /*7c20*/  DEPBAR.LE SB0, 0x0 ;  /* 0x000080000000791a */ /* 0x000fcc0000000000 */
[C---:B-----5:R-:W-:Y:S08]  /*7c30*/  HMMA.16816.F32.BF16 R32, R108.reuse, R102, R32 ;  /* 0x000000666c20723c */ /* 0x060ff00000041820 */
[C---:B------:R-:W-:Y:S08]  /*7c40*/  HMMA.16816.F32.BF16 R64, R108.reuse, R106, R64 ;  /* 0x0000006a6c40723c */ /* 0x040ff00000041840 */
[C---:B------:R-:W-:Y:S08]  /*7c50*/  HMMA.16816.F32.BF16 R36, R108.reuse, R100, R36 ;  /* 0x000000646c24723c */ /* 0x040ff00000041824 */
[C---:B-1----:R-:W-:Y:S08]  /*7c60*/  HMMA.16816.F32.BF16 R28, R108.reuse, R96, R28 ;  /* 0x000000606c1c723c */ /* 0x042ff0000004181c */
[C---:B------:R-:W-:Y:S08]  /*7c70*/  HMMA.16816.F32.BF16 R24, R108.reuse, R98, R24 ;  /* 0x000000626c18723c */ /* 0x040ff00000041818 */
[C---:B--2---:R-:W-:Y:S08]  /*7c80*/  HMMA.16816.F32.BF16 R16, R108.reuse, R92, R16 ;  /* 0x0000005c6c10723c */ /* 0x044ff00000041810 */
[----:B------:R-:W-:Y:S01]  /*7c90*/  HMMA.16816.F32.BF16 R12, R108, R94, R12 ;  /* 0x0000005e6c0c723c */ /* 0x000fe2000004180c */
        /* <DEDUP_REMOVED lines=20> */
[----:B------:R-:W4:Y:S01]  /*7de0*/  MUFU.TANH R5, R5 ;  /* 0x0000000500057308 */ /* 0x000f220000002400 */
[----:B-1----:R-:W-:-:S02]  /*7df0*/  IMAD.SHL.U32 R8, R114, 0x80, RZ ;  /* 0x0000008072087824 */ /* 0x002fc400078e00ff */
[-C--:B------:R-:W-:Y:S01]  /*7e00*/  FMUL.FTZ R6, R91, R123.reuse ;  /* 0x0000007b5b067220 */ /* 0x080fe20000410000 */
[-C--:B------:R-:W-:Y:S01]  /*7e10*/  FMUL.FTZ R57, R57, R123.reuse ;  /* 0x0000007b39397220 */ /* 0x080fe20000410000 */
[-C--:B------:R-:W-:Y:S01]  /*7e20*/  FMUL.FTZ R41, R41, R123.reuse ;  /* 0x0000007b29297220 */ /* 0x080fe20000410000 */
[-C--:B------:R-:W-:Y:S01]  /*7e30*/  FMUL.FTZ R11, R11, R123.reuse ;  /* 0x0000007b0b0b7220 */ /* 0x080fe20000410000 */
[-C--:B------:R-:W-:Y:S01]  /*7e40*/  FMUL.FTZ R89, R89, R123.reuse ;  /* 0x0000007b59597220 */ /* 0x080fe20000410000 */
[-C--:B------:R-:W-:Y:S01]  /*7e50*/  FMUL.FTZ R93, R45, R123.reuse ;  /* 0x0000007b2d5d7220 */ /* 0x080fe20000410000 */
[----:B------:R-:W1:Y:S01]  /*7e60*/  MUFU.TANH R65, R65 ;  /* 0x0000004100417308 */ /* 0x000e620000002400 */
[-C--:B--2---:R-:W-:Y:S01]  /*7e70*/  FMUL.FTZ R4, R61, R123.reuse ;  /* 0x0000007b3d047220 */ /* 0x084fe20000410000 */
[-C--:B------:R-:W-:Y:S01]  /*7e80*/  FMUL.FTZ R60, R60, R123.reuse ;  /* 0x0000007b3c3c7220 */ /* 0x080fe20000410000 */
[-C--:B------:R-:W-:Y:S01]  /*7e90*/  FMUL.FTZ R45, R46, R123.reuse ;  /* 0x0000007b2e2d7220 */ /* 0x080fe20000410000 */
[-C--:B------:R-:W-:Y:S01]  /*7ea0*/  FMUL.FTZ R51, R51, R123.reuse ;  /* 0x0000007b33337220 */ /* 0x080fe20000410000 */
        /* <DEDUP_REMOVED lines=11> */
[----:B------:R-:W5:Y:S01]  /*7f60*/  MUFU.TANH R9, R9 ;  /* 0x0000000900097308 */ /* 0x000f620000002400 */
[-C--:B------:R-:W-:Y:S01]  /*7f70*/  FMUL.FTZ R62, R62, R123.reuse ;  /* 0x0000007b3e3e7220 */ /* 0x080fe20000410000 */
[-C--:B------:R-:W-:Y:S01]  /*7f80*/  FMUL.FTZ R38, R38, R123.reuse ;  /* 0x0000007b26267220 */ /* 0x080fe20000410000 */
[-C--:B------:R-:W-:Y:S01]  /*7f90*/  FMUL.FTZ R39, R39, R123.reuse ;  /* 0x0000007b27277220 */ /* 0x080fe20000410000 */
[-C--:B------:R-:W-:Y:S01]  /*7fa0*/  FMUL.FTZ R32, R32, R123.reuse ;  /* 0x0000007b20207220 */ /* 0x080fe20000410000 */
[-C--:B------:R-:W-:Y:S01]  /*7fb0*/  FMUL.FTZ R35, R35, R123.reuse ;  /* 0x0000007b23237220 */ /* 0x080fe20000410000 */
[-C--:B------:R-:W-:Y:S01]  /*7fc0*/  FMUL.FTZ R28, R28, R123.reuse ;  /* 0x0000007b1c1c7220 */ /* 0x080fe20000410000 */
[----:B------:R-:W-:Y:S01]  /*7fd0*/  FMUL.FTZ R29, R29, R123 ;  /* 0x0000007b1d1d7220 */ /* 0x000fe20000410000 */
[----:B------:R3:W-:Y:S01]  /*7fe0*/  MUFU.TANH R107, R10 ;  /* 0x0000000a006b7308 */ /* 0x0007e20000002400 */
[----:B--2---:R-:W-:Y:S01]  /*7ff0*/  LOP3.LUT R7, R8, R21, RZ, 0xfc, !PT ;  /* 0x0000001508077212 */ /* 0x004fe200078efcff */
[-C--:B------:R-:W-:Y:S01]  /*8000*/  FMUL.FTZ R31, R31, R123.reuse ;  /* 0x0000007b1f1f7220 */ /* 0x080fe20000410000 */
[-C--:B------:R-:W-:Y:S01]  /*8010*/  FMUL.FTZ R25, R25, R123.reuse ;  /* 0x0000007b19197220 */ /* 0x080fe20000410000 */
[-C--:B------:R-:W-:Y:S01]  /*8020*/  FMUL.FTZ R27, R27, R123.reuse ;  /* 0x0000007b1b1b7220 */ /* 0x080fe20000410000 */
[----:B------:R-:W-:Y:S01]  /*8030*/  FMUL.FTZ R17, R17, R123 ;  /* 0x0000007b11117220 */ /* 0x000fe20000410000 */
[----:B------:R-:W-:-:S02]  /*8040*/  IMAD.IADD R8, R7, 0x1, R84 ;  /* 0x0000000107087824 */ /* 0x000fc400078e0254 */
[-C--:B------:R-:W-:Y:S01]  /*8050*/  FMUL.FTZ R19, R19, R123.reuse ;  /* 0x0000007b13137220 */ /* 0x080fe20000410000 */
[----:B------:R2:W-:Y:S01]  /*8060*/  MUFU.TANH R97, R88 ;  /* 0x0000005800617308 */ /* 0x0005e20000002400 */
[-C--:B------:R-:W-:Y:S01]  /*8070*/  FMUL.FTZ R13, R13, R123.reuse ;  /* 0x0000007b0d0d7220 */ /* 0x080fe20000410000 */
[-C--:B------:R-:W-:Y:S01]  /*8080*/  FMUL.FTZ R12, R12, R123.reuse ;  /* 0x0000007b0c0c7220 */ /* 0x080fe20000410000 */
[--C-:B------:R-:W-:Y:S01]  /*8090*/  IADD3 R42, PT, PT, R117, 0xf8, -R8.reuse ;  /* 0x000000f8752a7810 */ /* 0x100fe20007ffe808 */
[----:B------:R-:W-:Y:S01]  /*80a0*/  FMUL.FTZ R15, R15, R123 ;  /* 0x0000007b0f0f7220 */ /* 0x000fe20000410000 */
[C-C-:B------:R-:W-:Y:S02]  /*80b0*/  IADD3 R106, PT, PT, R117.reuse, 0xf7, -R8.reuse ;  /* 0x000000f7756a7810 */ /* 0x140fe40007ffe808 */
[----:B------:R-:W-:Y:S01]  /*80c0*/  IABS R42, R42 ;  /* 0x0000002a002a7213 */ /* 0x000fe20000000000 */
[----:B------:R-:W5:Y:S01]  /*80d0*/  MUFU.TANH R91, R64 ;  /* 0x00000040005b7308 */ /* 0x000f620000002400 */
[----:B------:R-:W-:-:S02]  /*80e0*/  IADD3 R127, PT, PT, R117, 0x100, -R8 ;  /* 0x00000100757f7810 */ /* 0x000fc40007ffe808 */
[----:B------:R-:W-:Y:S02]  /*80f0*/  I2FP.F32.S32 R42, R42 ;  /* 0x0000002a002a7245 */ /* 0x000fe40000201400 */
[----:B------:R-:W-:Y:S02]  /*8100*/  IABS R106, R106 ;  /* 0x0000006a006a7213 */ /* 0x000fe40000000000 */
[C-C-:B---3--:R-:W-:Y:S01]  /*8110*/  IADD3 R10, PT, PT, R117.reuse, 0xff, -R8.reuse ;  /* 0x000000ff750a7810 */ /* 0x148fe20007ffe808 */
[----:B------:R-:W-:Y:S01]  /*8120*/  FFMA.FTZ R125, -R156, R42, R125 ;  /* 0x0000002a9c7d7223 */ /* 0x000fe2000001017d */
[----:B------:R-:W-:Y:S01]  /*8130*/  IADD3 R42, PT, PT, R117, 0xe7, -R8 ;  /* 0x000000e7752a7810 */ /* 0x000fe20007ffe808 */
[----:B--2---:R-:W-:Y:S01]  /*8140*/  FMUL.FTZ R88, R53, R123 ;  /* 0x0000007b35587220 */ /* 0x004fe20000410000 */
[----:B------:R-:W-:Y:S01]  /*8150*/  IABS R127, R127 ;  /* 0x0000007f007f7213 */ /* 0x000fe20000000000 */
[----:B------:R-:W-:Y:S01]  /*8160*/  MUFU.TANH R49, R49 ;  /* 0x0000003100317308 */ /* 0x000fe20000002400 */
[----:B------:R-:W-:-:S02]  /*8170*/  I2FP.F32.S32 R106, R106 ;  /* 0x0000006a006a7245 */ /* 0x000fc40000201400 */
[----:B------:R-:W-:Y:S02]  /*8180*/  IABS R42, R42 ;  /* 0x0000002a002a7213 */ /* 0x000fe40000000000 */
[----:B------:R-:W-:Y:S01]  /*8190*/  IABS R10, R10 ;  /* 0x0000000a000a7213 */ /* 0x000fe20000000000 */
[C---:B----4-:R-:W-:Y:S01]  /*81a0*/  FFMA.FTZ R106, -R156.reuse, R106, R5 ;  /* 0x0000006a9c6a7223 */ /* 0x050fe20000010105 */
[----:B------:R-:W-:Y:S01]  /*81b0*/  I2FP.F32.S32 R127, R127 ;  /* 0x0000007f007f7245 */ /* 0x000fe20000201400 */
[----:B------:R-:W2:Y:S01]  /*81c0*/  MUFU.TANH R5, R88 ;  /* 0x0000005800057308 */ /* 0x000ea20000002400 */
[----:B------:R-:W-:Y:S02]  /*81d0*/  I2FP.F32.S32 R42, R42 ;  /* 0x0000002a002a7245 */ /* 0x000fe40000201400 */
[----:B------:R-:W-:Y:S01]  /*81e0*/  I2FP.F32.S32 R10, R10 ;  /* 0x0000000a000a7245 */ /* 0x000fe20000201400 */
[C---:B------:R-:W-:Y:S01]  /*81f0*/  FFMA.FTZ R127, -R156.reuse, R127, R105 ;  /* 0x0000007f9c7f7223 */ /* 0x040fe20000010169 */
[C-C-:B------:R-:W-:Y:S01]  /*8200*/  IADD3 R104, PT, PT, R117.reuse, 0xe8, -R8.reuse ;  /* 0x000000e875687810 */ /* 0x140fe20007ffe808 */
[C---:B-1----:R-:W-:Y:S01]  /*8210*/  FFMA.FTZ R105, -R156.reuse, R42, R65 ;  /* 0x0000002a9c697223 */ /* 0x042fe20000010141 */
[----:B------:R-:W-:Y:S01]  /*8220*/  IADD3 R42, PT, PT, R117, 0xcf, -R8 ;  /* 0x000000cf752a7810 */ /* 0x000fe20007ffe808 */
[----:B-----5:R-:W-:Y:S01]  /*8230*/  FFMA.FTZ R10, -R156, R10, R9 ;  /* 0x0000000a9c0a7223 */ /* 0x020fe20000010109 */
[----:B------:R-:W-:Y:S01]  /*8240*/  IABS R104, R104 ;  /* 0x0000006800687213 */ /* 0x000fe20000000000 */
[----:B------:R1:W-:Y:S01]  /*8250*/  MUFU.TANH R9, R56 ;  /* 0x0000003800097308 */ /* 0x0003e20000002400 */
[----:B------:R-:W-:-:S02]  /*8260*/  IABS R42, R42 ;  /* 0x0000002a002a7213 */ /* 0x000fc40000000000 */
[----:B------:R-:W-:Y:S02]  /*8270*/  I2FP.F32.S32 R104, R104 ;  /* 0x0000006800687245 */ /* 0x000fe40000201400 */
[----:B------:R-:W-:Y:S02]  /*8280*/  I2FP.F32.S32 R42, R42 ;  /* 0x0000002a002a7245 */ /* 0x000fe40000201400 */
[C-C-:B------:R-:W-:Y:S01]  /*8290*/  IADD3 R46, PT, PT, R117.reuse, 0xd7, -R8.reuse ;  /* 0x000000d7752e7810 */ /* 0x140fe20007ffe808 */
[----:B------:R-:W3:Y:S01]  /*82a0*/  MUFU.TANH R57, R57 ;  /* 0x0000003900397308 */ /* 0x000ee20000002400 */
[C---:B------:R-:W-:Y:S01]  /*82b0*/  FFMA.FTZ R104, -R156.reuse, R104, R91 ;  /* 0x000000689c687223 */ /* 0x040fe2000001015b */
[----:B--2---:R-:W-:Y:S01]  /*82c0*/  FFMA.FTZ R91, -R156, R42, R5 ;  /* 0x0000002a9c5b7223 */ /* 0x004fe20000010105 */
[----:B------:R-:W-:Y:S02]  /*82d0*/  IABS R46, R46 ;  /* 0x0000002e002e7213 */ /* 0x000fe40000000000 */
[----:B------:R-:W-:-:S02]  /*82e0*/  IADD3 R102, PT, PT, R117, 0xe0, -R8 ;  /* 0x000000e075667810 */ /* 0x000fc40007ffe808 */
[----:B------:R-:W-:Y:S01]  /*82f0*/  I2FP.F32.S32 R46, R46 ;  /* 0x0000002e002e7245 */ /* 0x000fe20000201400 */
[----:B------:R2:W-:Y:S01]  /*8300*/  MUFU.TANH R53, R6 ;  /* 0x0000000600357308 */ /* 0x0005e20000002400 */
[C-C-:B-1----:R-:W-:Y:S02]  /*8310*/  IADD3 R56, PT, PT, R117.reuse, 0xc7, -R8.reuse ;  /* 0x000000c775387810 */ /* 0x142fe40007ffe808 */
[----:B------:R-:W-:Y:S02]  /*8320*/  IADD3 R92, PT, PT, R117, 0xd8, -R8 ;  /* 0x000000d8755c7810 */ /* 0x000fe40007ffe808 */
[----:B------:R-:W-:Y:S02]  /*8330*/  IABS R56, R56 ;  /* 0x0000003800387213 */ /* 0x000fe40000000000 */
[----:B------:R-:W-:Y:S01]  /*8340*/  IABS R102, R102 ;  /* 0x0000006600667213 */ /* 0x000fe20000000000 */
[----:B------:R-:W-:Y:S01]  /*8350*/  MUFU.TANH R41, R41 ;  /* 0x0000002900297308 */ /* 0x000fe20000002400 */
[----:B------:R-:W-:-:S02]  /*8360*/  I2FP.F32.S32 R56, R56 ;  /* 0x0000003800387245 */ /* 0x000fc40000201400 */
[----:B------:R-:W-:Y:S02]  /*8370*/  IABS R92, R92 ;  /* 0x0000005c005c7213 */ /* 0x000fe40000000000 */
[----:B------:R-:W-:Y:S01]  /*8380*/  I2FP.F32.S32 R102, R102 ;  /* 0x0000006600667245 */ /* 0x000fe20000201400 */
[----:B------:R-:W-:Y:S01]  /*8390*/  FFMA.FTZ R56, -R156, R56, R49 ;  /* 0x000000389c387223 */ /* 0x000fe20000010131 */
[----:B------:R-:W-:Y:S01]  /*83a0*/  FMUL.FTZ R49, R36, R123 ;  /* 0x0000007b24317220 */ /* 0x000fe20000410000 */
[----:B------:R-:W1:Y:S01]  /*83b0*/  MUFU.TANH R131, R60 ;  /* 0x0000003c00837308 */ /* 0x000e620000002400 */
[--C-:B--2---:R-:W-:Y:S02]  /*83c0*/  IADD3 R6, PT, PT, R117, 0xf0, -R8.reuse ;  /* 0x000000f075067810 */ /* 0x104fe40007ffe808 */
[----:B------:R-:W-:Y:S02]  /*83d0*/  IADD3 R36, PT, PT, R113, 0xff, -R8 ;  /* 0x000000ff71247810 */ /* 0x000fe40007ffe808 */
[----:B------:R-:W-:-:S02]  /*83e0*/  IABS R6, R6 ;  /* 0x0000000600067213 */ /* 0x000fc40000000000 */
[----:B------:R-:W-:Y:S01]  /*83f0*/  IABS R36, R36 ;  /* 0x0000002400247213 */ /* 0x000fe20000000000 */
[----:B------:R-:W2:Y:S01]  /*8400*/  MUFU.TANH R11, R11 ;  /* 0x0000000b000b7308 */ /* 0x000ea20000002400 */
[----:B------:R-:W-:Y:S02]  /*8410*/  I2FP.F32.S32 R6, R6 ;  /* 0x0000000600067245 */ /* 0x000fe40000201400 */
[----:B------:R-:W-:Y:S02]  /*8420*/  I2FP.F32.S32 R36, R36 ;  /* 0x0000002400247245 */ /* 0x000fe40000201400 */
[----:B------:R-:W-:Y:S01]  /*8430*/  I2FP.F32.S32 R92, R92 ;  /* 0x0000005c005c7245 */ /* 0x000fe20000201400 */
[C---:B------:R-:W-:Y:S01]  /*8440*/  FFMA.FTZ R6, -R156.reuse, R6, R97 ;  /* 0x000000069c067223 */ /* 0x040fe20000010161 */
[C---:B---3--:R-:W-:Y:S01]  /*8450*/  FFMA.FTZ R97, -R156.reuse, R46, R57 ;  /* 0x0000002e9c617223 */ /* 0x048fe20000010139 */
[----:B------:R-:W-:Y:S01]  /*8460*/  MUFU.TANH R89, R89 ;  /* 0x0000005900597308 */ /* 0x000fe20000002400 */
[C-C-:B------:R-:W-:Y:S01]  /*8470*/  IADD3 R46, PT, PT, R117.reuse, 0xb8, -R8.reuse ;  /* 0x000000b8752e7810 */ /* 0x140fe20007ffe808 */
[----:B-1----:R-:W-:Y:S01]  /*8480*/  FFMA.FTZ R102, -R156, R102, R131 ;  /* 0x000000669c667223 */ /* 0x002fe20000010183 */
[----:B------:R-:W-:-:S02]  /*8490*/  IADD3 R100, PT, PT, R117, 0xdf, -R8 ;  /* 0x000000df75647810 */ /* 0x000fc40007ffe808 */
[----:B------:R-:W-:Y:S02]  /*84a0*/  IABS R46, R46 ;  /* 0x0000002e002e7213 */ /* 0x000fe40000000000 */
[--C-:B------:R-:W-:Y:S01]  /*84b0*/  IADD3 R88, PT, PT, R117, 0xc8, -R8.reuse ;  /* 0x000000c875587810 */ /* 0x100fe20007ffe808 */
[----:B------:R1:W3:Y:S01]  /*84c0*/  MUFU.TANH R5, R44 ;  /* 0x0000002c00057308 */ /* 0x0002e20000002400 */
[----:B--2---:R-:W-:Y:S01]  /*84d0*/  FFMA.FTZ R131, -R156, R36, R11 ;  /* 0x000000249c837223 */ /* 0x004fe2000001010b */
[----:B------:R-:W-:Y:S02]  /*84e0*/  I2FP.F32.S32 R46, R46 ;  /* 0x0000002e002e7245 */ /* 0x000fe40000201400 */
[C-C-:B------:R-:W-:Y:S02]  /*84f0*/  IADD3 R36, PT, PT, R113.reuse, 0xf7, -R8.reuse ;  /* 0x000000f771247810 */ /* 0x140fe40007ffe808 */
[----:B------:R-:W-:Y:S02]  /*8500*/  IADD3 R130, PT, PT, R113, 0xf8, -R8 ;  /* 0x000000f871827810 */ /* 0x000fe40007ffe808 */
[----:B------:R2:W4:Y:S01]  /*8510*/  MUFU.TANH R99, R90 ;  /* 0x0000005a00637308 */ /* 0x0005220000002400 */
[----:B------:R-:W-:-:S02]  /*8520*/  IABS R100, R100 ;  /* 0x0000006400647213 */ /* 0x000fc40000000000 */
[----:B------:R-:W-:Y:S02]  /*8530*/  IABS R36, R36 ;  /* 0x0000002400247213 */ /* 0x000fe40000000000 */
[--C-:B------:R-:W-:Y:S02]  /*8540*/  IADD3 R124, PT, PT, R113, 0xe8, -R8.reuse ;  /* 0x000000e8717c7810 */ /* 0x100fe40007ffe808 */
[----:B------:R-:W-:Y:S01]  /*8550*/  IABS R88, R88 ;  /* 0x0000005800587213 */ /* 0x000fe20000000000 */
[----:B------:R5:W5:Y:S01]  /*8560*/  MUFU.TANH R129, R4 ;  /* 0x0000000400817308 */ /* 0x000b620000002400 */
[----:B-1----:R-:W-:Y:S01]  /*8570*/  IADD3 R44, PT, PT, R117, 0xb7, -R8 ;  /* 0x000000b7752c7810 */ /* 0x002fe20007ffe808 */
[----:B---3--:R-:W-:Y:S01]  /*8580*/  FFMA.FTZ R46, -R156, R46, R5 ;  /* 0x0000002e9c2e7223 */ /* 0x008fe20000010105 */
[----:B------:R-:W-:Y:S01]  /*8590*/  FMUL.FTZ R5, R37, R123 ;  /* 0x0000007b25057220 */ /* 0x000fe20000410000 */
[----:B------:R-:W-:Y:S02]  /*85a0*/  IABS R130, R130 ;  /* 0x0000008200827213 */ /* 0x000fe40000000000 */
[----:B------:R-:W-:-:S02]  /*85b0*/  IABS R44, R44 ;  /* 0x0000002c002c7213 */ /* 0x000fc40000000000 */
[----:B------:R-:W1:Y:S01]  /*85c0*/  MUFU.TANH R103, R103 ;  /* 0x0000006700677308 */ /* 0x000e620000002400 */
[C-C-:B--2---:R-:W-:Y:S01]  /*85d0*/  IADD3 R90, PT, PT, R117.reuse, 0xd0, -R8.reuse ;  /* 0x000000d0755a7810 */ /* 0x144fe20007ffe808 */
[C---:B----4-:R-:W-:Y:S01]  /*85e0*/  FFMA.FTZ R92, -R156.reuse, R92, R99 ;  /* 0x0000005c9c5c7223 */ /* 0x050fe20000010163 */
[----:B------:R-:W-:Y:S02]  /*85f0*/  I2FP.F32.S32 R44, R44 ;  /* 0x0000002c002c7245 */ /* 0x000fe40000201400 */
[----:B------:R-:W-:Y:S02]  /*8600*/  IABS R90, R90 ;  /* 0x0000005a005a7213 */ /* 0x000fe40000000000 */
[----:B------:R-:W-:Y:S01]  /*8610*/  I2FP.F32.S32 R100, R100 ;  /* 0x0000006400647245 */ /* 0x000fe20000201400 */
[C---:B------:R-:W-:Y:S01]  /*8620*/  FFMA.FTZ R44, -R156.reuse, R44, R41 ;  /* 0x0000002c9c2c7223 */ /* 0x040fe20000010129 */
[----:B-----5:R-:W-:Y:S01]  /*8630*/  IADD3 R4, PT, PT, R117, 0xef, -R8 ;  /* 0x000000ef75047810 */ /* 0x020fe20007ffe808 */
[----:B------:R-:W-:Y:S01]  /*8640*/  MUFU.TANH R93, R93 ;  /* 0x0000005d005d7308 */ /* 0x000fe20000002400 */
[----:B------:R-:W-:Y:S01]  /*8650*/  I2FP.F32.S32 R90, R90 ;  /* 0x0000005a005a7245 */ /* 0x000fe20000201400 */
[----:B------:R-:W-:Y:S01]  /*8660*/  FFMA.FTZ R100, -R156, R100, R129 ;  /* 0x000000649c647223 */ /* 0x000fe20000010181 */
[----:B------:R-:W-:-:S02]  /*8670*/  IABS R4, R4 ;  /* 0x0000000400047213 */ /* 0x000fc40000000000 */
[----:B------:R-:W-:Y:S01]  /*8680*/  IADD3 R41, PT, PT, R113, 0xd8, -R8 ;  /* 0x000000d871297810 */ /* 0x000fe20007ffe808 */
[C---:B------:R-:W-:Y:S01]  /*8690*/  FFMA.FTZ R90, -R156.reuse, R90, R9 ;  /* 0x0000005a9c5a7223 */ /* 0x040fe20000010109 */
[----:B------:R-:W-:Y:S01]  /*86a0*/  I2FP.F32.S32 R4, R4 ;  /* 0x0000000400047245 */ /* 0x000fe20000201400 */
[----:B------:R-:W2:Y:S01]  /*86b0*/  MUFU.TANH R101, R101 ;  /* 0x0000006500657308 */ /* 0x000ea20000002400 */
[----:B------:R-:W-:Y:S02]  /*86c0*/  I2FP.F32.S32 R36, R36 ;  /* 0x0000002400247245 */ /* 0x000fe40000201400 */
[----:B------:R-:W-:Y:S01]  /*86d0*/  IABS R124, R124 ;  /* 0x0000007c007c7213 */ /* 0x000fe20000000000 */
[C---:B------:R-:W-:Y:S01]  /*86e0*/  FFMA.FTZ R4, -R156.reuse, R4, R89 ;  /* 0x000000049c047223 */ /* 0x040fe20000010159 */
[----:B------:R-:W-:Y:S01]  /*86f0*/  I2FP.F32.S32 R88, R88 ;  /* 0x0000005800587245 */ /* 0x000fe20000201400 */
[----:B-1----:R-:W-:Y:S01]  /*8700*/  FFMA.FTZ R129, -R156, R36, R103 ;  /* 0x000000249c817223 */ /* 0x002fe20000010167 */
[----:B------:R-:W-:Y:S01]  /*8710*/  I2FP.F32.S32 R130, R130 ;  /* 0x0000008200827245 */ /* 0x000fe20000201400 */
[----:B------:R1:W3:Y:S01]  /*8720*/  MUFU.TANH R89, R48 ;  /* 0x0000003000597308 */ /* 0x0002e20000002400 */
[----:B------:R-:W-:-:S02]  /*8730*/  I2FP.F32.S32 R124, R124 ;  /* 0x0000007c007c7245 */ /* 0x000fc40000201400 */
[--C-:B------:R-:W-:Y:S02]  /*8740*/  IADD3 R60, PT, PT, R117, 0xaf, -R8.reuse ;  /* 0x000000af753c7810 */ /* 0x100fe40007ffe808 */
[C-C-:B------:R-:W-:Y:S02]  /*8750*/  IADD3 R64, PT, PT, R113.reuse, 0x100, -R8.reuse ;  /* 0x0000010071407810 */ /* 0x140fe40007ffe808 */
[--C-:B------:R-:W-:Y:S01]  /*8760*/  IADD3 R118, PT, PT, R113, 0xe7, -R8.reuse ;  /* 0x000000e771767810 */ /* 0x100fe20007ffe808 */
[----:B------:R4:W-:Y:S01]  /*8770*/  MUFU.TANH R11, R58 ;  /* 0x0000003a000b7308 */ /* 0x0009e20000002400 */
[----:B--2---:R-:W-:Y:S01]  /*8780*/  FFMA.FTZ R130, -R156, R130, R101 ;  /* 0x000000829c827223 */ /* 0x004fe20000010165 */
[--C-:B------:R-:W-:Y:S02]  /*8790*/  IADD3 R42, PT, PT, R117, 0xb0, -R8.reuse ;  /* 0x000000b0752a7810 */ /* 0x100fe40007ffe808 */
[C-C-:B------:R-:W-:Y:S02]  /*87a0*/  IADD3 R128, PT, PT, R113.reuse, 0xf0, -R8.reuse ;  /* 0x000000f071807810 */ /* 0x140fe40007ffe808 */
[----:B------:R-:W-:-:S02]  /*87b0*/  IADD3 R126, PT, PT, R113, 0xef, -R8 ;  /* 0x000000ef717e7810 */ /* 0x000fc40007ffe808 */
[----:B------:R-:W-:Y:S01]  /*87c0*/  MUFU.TANH R51, R51 ;  /* 0x0000003300337308 */ /* 0x000fe20000002400 */
[--C-:B-1----:R-:W-:Y:S01]  /*87d0*/  IADD3 R48, PT, PT, R117, 0xbf, -R8.reuse ;  /* 0x000000bf75307810 */ /* 0x102fe20007ffe808 */
[----:B---3--:R-:W-:Y:S01]  /*87e0*/  FFMA.FTZ R88, -R156, R88, R89 ;  /* 0x000000589c587223 */ /* 0x008fe20000010159 */
[C-C-:B------:R-:W-:Y:S02]  /*87f0*/  IADD3 R36, PT, PT, R113.reuse, 0xdf, -R8.reuse ;  /* 0x000000df71247810 */ /* 0x140fe40007ffe808 */
[----:B------:R-:W-:Y:S02]  /*8800*/  IABS R48, R48 ;  /* 0x0000003000307213 */ /* 0x000fe40000000000 */
[C-C-:B------:R-:W-:Y:S01]  /*8810*/  IADD3 R101, PT, PT, R113.reuse, 0xd7, -R8.reuse ;  /* 0x000000d771657810 */ /* 0x140fe20007ffe808 */
[----:B------:R1:W-:Y:S01]  /*8820*/  MUFU.TANH R99, R52 ;  /* 0x0000003400637308 */ /* 0x0003e20000002400 */
[----:B------:R-:W-:Y:S02]  /*8830*/  I2FP.F32.S32 R48, R48 ;  /* 0x0000003000307245 */ /* 0x000fe40000201400 */
[----:B----4-:R-:W-:-:S02]  /*8840*/  IADD3 R58, PT, PT, R113, 0xe0, -R8 ;  /* 0x000000e0713a7810 */ /* 0x010fc40007ffe808 */
[C-C-:B------:R-:W-:Y:S01]  /*8850*/  IADD3 R98, PT, PT, R113.reuse, 0xcf, -R8.reuse ;  /* 0x000000cf71627810 */ /* 0x140fe20007ffe808 */
[----:B------:R-:W-:Y:S01]  /*8860*/  FFMA.FTZ R48, -R156, R48, R93 ;  /* 0x000000309c307223 */ /* 0x000fe2000001015d */
[C-C-:B------:R-:W-:Y:S01]  /*8870*/  IADD3 R96, PT, PT, R113.reuse, 0xc8, -R8.reuse ;  /* 0x000000c871607810 */ /* 0x140fe20007ffe808 */
[----:B------:R-:W2:Y:S01]  /*8880*/  MUFU.TANH R9, R66 ;  /* 0x0000004200097308 */ /* 0x000ea20000002400 */
[----:B------:R-:W-:Y:S02]  /*8890*/  IADD3 R89, PT, PT, R113, 0xc0, -R8 ;  /* 0x000000c071597810 */ /* 0x000fe40007ffe808 */
[----:B------:R-:W-:Y:S02]  /*88a0*/  IABS R60, R60 ;  /* 0x0000003c003c7213 */ /* 0x000fe40000000000 */
[----:B------:R-:W-:Y:S02]  /*88b0*/  IABS R64, R64 ;  /* 0x0000004000407213 */ /* 0x000fe40000000000 */
[----:B------:R-:W-:Y:S01]  /*88c0*/  IABS R118, R118 ;  /* 0x0000007600767213 */ /* 0x000fe20000000000 */
[----:B------:R-:W3:Y:S01]  /*88d0*/  MUFU.TANH R5, R5 ;  /* 0x0000000500057308 */ /* 0x000ee20000002400 */
[----:B-1----:R-:W-:-:S02]  /*88e0*/  IABS R52, R41 ;  /* 0x0000002900347213 */ /* 0x002fc40000000000 */
[----:B------:R-:W-:Y:S02]  /*88f0*/  IABS R42, R42 ;  /* 0x0000002a002a7213 */ /* 0x000fe40000000000 */
[----:B------:R-:W-:Y:S02]  /*8900*/  I2FP.F32.S32 R52, R52 ;  /* 0x0000003400347245 */ /* 0x000fe40000201400 */
[----:B------:R-:W-:Y:S01]  /*8910*/  IABS R128, R128 ;  /* 0x0000008000807213 */ /* 0x000fe20000000000 */
[----:B------:R1:W-:Y:S01]  /*8920*/  MUFU.TANH R41, R50 ;  /* 0x0000003200297308 */ /* 0x0003e20000002400 */
[C---:B--2---:R-:W-:Y:S01]  /*8930*/  FFMA.FTZ R124, -R156.reuse, R124, R9 ;  /* 0x0000007c9c7c7223 */ /* 0x044fe20000010109 */
[----:B------:R-:W-:Y:S01]  /*8940*/  FFMA.FTZ R103, -R156, R52, R11 ;  /* 0x000000349c677223 */ /* 0x000fe2000001010b */
[C-C-:B------:R-:W-:Y:S02]  /*8950*/  IADD3 R52, PT, PT, R113.reuse, 0xd0, -R8.reuse ;  /* 0x000000d071347810 */ /* 0x140fe40007ffe808 */
[----:B------:R-:W-:-:S02]  /*8960*/  IADD3 R11, PT, PT, R113, 0xb7, -R8 ;  /* 0x000000b7710b7810 */ /* 0x000fc40007ffe808 */
[----:B------:R-:W-:Y:S01]  /*8970*/  IABS R126, R126 ;  /* 0x0000007e007e7213 */ /* 0x000fe20000000000 */
[----:B------:R2:W4:Y:S01]  /*8980*/  MUFU.TANH R65, R54 ;  /* 0x0000003600417308 */ /* 0x0005220000002400 */
[----:B------:R-:W-:Y:S02]  /*8990*/  IABS R58, R58 ;  /* 0x0000003a003a7213 */ /* 0x000fe40000000000 */
[----:B------:R-:W-:Y:S02]  /*89a0*/  IABS R36, R36 ;  /* 0x0000002400247213 */ /* 0x000fe40000000000 */
[----:B------:R-:W-:Y:S02]  /*89b0*/  IABS R101, R101 ;  /* 0x0000006500657213 */ /* 0x000fe40000000000 */
[----:B------:R-:W-:Y:S01]  /*89c0*/  IABS R52, R52 ;  /* 0x0000003400347213 */ /* 0x000fe20000000000 */
[----:B------:R-:W5:Y:S01]  /*89d0*/  MUFU.TANH R67, R67 ;  /* 0x0000004300437308 */ /* 0x000f620000002400 */
[----:B-1----:R-:W-:-:S02]  /*89e0*/  IADD3 R50, PT, PT, R113, 0xc7, -R8 ;  /* 0x000000c771327810 */ /* 0x002fc40007ffe808 */
[----:B------:R-:W-:Y:S02]  /*89f0*/  IABS R98, R98 ;  /* 0x0000006200627213 */ /* 0x000fe40000000000 */
[----:B------:R-:W-:Y:S02]  /*8a00*/  IABS R50, R50 ;  /* 0x0000003200327213 */ /* 0x000fe40000000000 */
[----:B------:R-:W-:Y:S01]  /*8a10*/  IABS R96, R96 ;  /* 0x0000006000607213 */ /* 0x000fe20000000000 */
[----:B------:R-:W1:Y:S01]  /*8a20*/  MUFU.TANH R49, R49 ;  /* 0x0000003100317308 */ /* 0x000e620000002400 */
[----:B------:R-:W-:Y:S02]  /*8a30*/  I2FP.F32.S32 R50, R50 ;  /* 0x0000003200327245 */ /* 0x000fe40000201400 */
[--C-:B--2---:R-:W-:Y:S02]  /*8a40*/  IADD3 R54, PT, PT, R117, 0xc0, -R8.reuse ;  /* 0x000000c075367810 */ /* 0x104fe40007ffe808 */
[----:B------:R-:W-:Y:S01]  /*8a50*/  IABS R89, R89 ;  /* 0x0000005900597213 */ /* 0x000fe20000000000 */
[----:B------:R-:W-:Y:S01]  /*8a60*/  FFMA.FTZ R93, -R156, R50, R51 ;  /* 0x000000329c5d7223 */ /* 0x000fe20000010133 */
[----:B------:R-:W-:Y:S01]  /*8a70*/  IADD3 R50, PT, PT, R113, 0xbf, -R8 ;  /* 0x000000bf71327810 */ /* 0x000fe20007ffe808 */
[----:B------:R-:W2:Y:S01]  /*8a80*/  MUFU.TANH R37, R62 ;  /* 0x0000003e00257308 */ /* 0x000ea20000002400 */
[----:B------:R-:W-:-:S02]  /*8a90*/  IABS R54, R54 ;  /* 0x0000003600367213 */ /* 0x000fc40000000000 */
[----:B------:R-:W-:Y:S02]  /*8aa0*/  IABS R50, R50 ;  /* 0x0000003200327213 */ /* 0x000fe40000000000 */
[----:B------:R-:W-:Y:S02]  /*8ab0*/  I2FP.F32.S32 R60, R60 ;  /* 0x0000003c003c7245 */ /* 0x000fe40000201400 */
[----:B------:R-:W-:Y:S01]  /*8ac0*/  I2FP.F32.S32 R54, R54 ;  /* 0x0000003600367245 */ /* 0x000fe20000201400 */
[----:B------:R-:W2:Y:S01]  /*8ad0*/  MUFU.TANH R63, R63 ;  /* 0x0000003f003f7308 */ /* 0x000ea20000002400 */
[----:B------:R-:W-:Y:S01]  /*8ae0*/  I2FP.F32.S32 R64, R64 ;  /* 0x0000004000407245 */ /* 0x000fe20000201400 */
[C---:B---3--:R-:W-:Y:S01]  /*8af0*/  FFMA.FTZ R60, -R156.reuse, R60, R5 ;  /* 0x0000003c9c3c7223 */ /* 0x048fe20000010105 */
[----:B------:R-:W-:Y:S01]  /*8b00*/  I2FP.F32.S32 R118, R118 ;  /* 0x0000007600767245 */ /* 0x000fe20000201400 */
[C---:B----4-:R-:W-:Y:S01]  /*8b10*/  FFMA.FTZ R54, -R156.reuse, R54, R65 ;  /* 0x000000369c367223 */ /* 0x050fe20000010141 */
[----:B------:R-:W-:Y:S01]  /*8b20*/  I2FP.F32.S32 R42, R42 ;  /* 0x0000002a002a7245 */ /* 0x000fe20000201400 */
[C---:B------:R-:W-:Y:S01]  /*8b30*/  FFMA.FTZ R5, -R156.reuse, R64, R107 ;  /* 0x000000409c057223 */ /* 0x040fe2000001016b */
[----:B------:R-:W-:Y:S01]  /*8b40*/  I2FP.F32.S32 R128, R128 ;  /* 0x0000008000807245 */ /* 0x000fe20000201400 */
[----:B------:R-:W3:Y:S01]  /*8b50*/  MUFU.TANH R59, R59 ;  /* 0x0000003b003b7308 */ /* 0x000ee20000002400 */
[----:B------:R-:W-:Y:S01]  /*8b60*/  I2FP.F32.S32 R126, R126 ;  /* 0x0000007e007e7245 */ /* 0x000fe20000201400 */
[C---:B-----5:R-:W-:Y:S01]  /*8b70*/  FFMA.FTZ R118, -R156.reuse, R118, R67 ;  /* 0x000000769c767223 */ /* 0x060fe20000010143 */
[----:B------:R-:W-:Y:S01]  /*8b80*/  I2FP.F32.S32 R58, R58 ;  /* 0x0000003a003a7245 */ /* 0x000fe20000201400 */
[C---:B-1----:R-:W-:Y:S01]  /*8b90*/  FFMA.FTZ R42, -R156.reuse, R42, R49 ;  /* 0x0000002a9c2a7223 */ /* 0x042fe20000010131 */
[----:B------:R-:W-:Y:S01]  /*8ba0*/  I2FP.F32.S32 R36, R36 ;  /* 0x0000002400247245 */ /* 0x000fe20000201400 */
[C---:B------:R-:W-:Y:S01]  /*8bb0*/  FFMA.FTZ R128, -R156.reuse, R128, R61 ;  /* 0x000000809c807223 */ /* 0x040fe2000001013d */
[----:B------:R-:W-:Y:S01]  /*8bc0*/  I2FP.F32.S32 R101, R101 ;  /* 0x0000006500657245 */ /* 0x000fe20000201400 */
[----:B------:R-:W1:Y:S01]  /*8bd0*/  MUFU.TANH R55, R55 ;  /* 0x0000003700377308 */ /* 0x000e620000002400 */
[----:B------:R-:W-:Y:S01]  /*8be0*/  I2FP.F32.S32 R52, R52 ;  /* 0x0000003400347245 */ /* 0x000fe20000201400 */
[C---:B------:R-:W-:Y:S01]  /*8bf0*/  FFMA.FTZ R126, -R156.reuse, R126, R53 ;  /* 0x0000007e9c7e7223 */ /* 0x040fe20000010135 */
[----:B------:R-:W-:Y:S01]  /*8c00*/  I2FP.F32.S32 R98, R98 ;  /* 0x0000006200627245 */ /* 0x000fe20000201400 */
[C---:B--2---:R-:W-:Y:S01]  /*8c10*/  FFMA.FTZ R107, -R156.reuse, R58, R37 ;  /* 0x0000003a9c6b7223 */ /* 0x044fe20000010125 */
[----:B------:R-:W-:Y:S01]  /*8c20*/  I2FP.F32.S32 R96, R96 ;  /* 0x0000006000607245 */ /* 0x000fe20000201400 */
[C---:B------:R-:W-:Y:S01]  /*8c30*/  FFMA.FTZ R36, -R156.reuse, R36, R63 ;  /* 0x000000249c247223 */ /* 0x040fe2000001013f */
[----:B------:R-:W-:Y:S01]  /*8c40*/  I2FP.F32.S32 R89, R89 ;  /* 0x0000005900597245 */ /* 0x000fe20000201400 */
[----:B------:R-:W2:Y:S01]  /*8c50*/  MUFU.TANH R45, R45 ;  /* 0x0000002d002d7308 */ /* 0x000ea20000002400 */
[----:B------:R-:W-:Y:S01]  /*8c60*/  I2FP.F32.S32 R50, R50 ;  /* 0x0000003200327245 */ /* 0x000fe20000201400 */
[C---:B---3--:R-:W-:Y:S01]  /*8c70*/  FFMA.FTZ R101, -R156.reuse, R101, R59 ;  /* 0x000000659c657223 */ /* 0x048fe2000001013b */
[C-C-:B------:R-:W-:Y:S01]  /*8c80*/  IADD3 R66, PT, PT, R113.reuse, 0xb8, -R8.reuse ;  /* 0x000000b871427810 */ /* 0x140fe20007ffe808 */
[C---:B------:R-:W-:Y:S01]  /*8c90*/  FFMA.FTZ R99, -R156.reuse, R52, R99 ;  /* 0x000000349c637223 */ /* 0x040fe20000010163 */
[----:B------:R-:W-:Y:S01]  /*8ca0*/  FFMA.FTZ R96, -R156, R96, R41 ;  /* 0x000000609c607223 */ /* 0x000fe20000010129 */
[----:B------:R-:W-:-:S02]  /*8cb0*/  IADD3 R63, PT, PT, R113, 0xb0, -R8 ;  /* 0x000000b0713f7810 */ /* 0x000fc40007ffe808 */
[----:B------:R-:W3:Y:S01]  /*8cc0*/  MUFU.TANH R47, R47 ;  /* 0x0000002f002f7308 */ /* 0x000ee20000002400 */
[C---:B-1----:R-:W-:Y:S01]  /*8cd0*/  FFMA.FTZ R98, -R156.reuse, R98, R55 ;  /* 0x000000629c627223 */ /* 0x042fe20000010137 */
[C-C-:B------:R-:W-:Y:S02]  /*8ce0*/  IADD3 R61, PT, PT, R117.reuse, 0xa8, -R8.reuse ;  /* 0x000000a8753d7810 */ /* 0x140fe40007ffe808 */
[C-C-:B------:R-:W-:Y:S02]  /*8cf0*/  IADD3 R57, PT, PT, R117.reuse, 0xa7, -R8.reuse ;  /* 0x000000a775397810 */ /* 0x140fe40007ffe808 */
[C-C-:B------:R-:W-:Y:S02]  /*8d00*/  IADD3 R55, PT, PT, R117.reuse, 0xa0, -R8.reuse ;  /* 0x000000a075377810 */ /* 0x140fe40007ffe808 */
[----:B------:R-:W1:Y:S01]  /*8d10*/  MUFU.TANH R43, R43 ;  /* 0x0000002b002b7308 */ /* 0x000e620000002400 */
[----:B--2---:R-:W-:Y:S01]  /*8d20*/  FFMA.FTZ R89, -R156, R89, R45 ;  /* 0x000000599c597223 */ /* 0x004fe2000001012d */
[----:B------:R-:W-:-:S02]  /*8d30*/  IADD3 R52, PT, PT, R117, 0x9f, -R8 ;  /* 0x0000009f75347810 */ /* 0x000fc40007ffe808 */
[C-C-:B------:R-:W-:Y:S02]  /*8d40*/  IADD3 R51, PT, PT, R117.reuse, 0x98, -R8.reuse ;  /* 0x0000009875337810 */ /* 0x140fe40007ffe808 */
[C-C-:B------:R-:W-:Y:S02]  /*8d50*/  IADD3 R45, PT, PT, R117.reuse, 0x90, -R8.reuse ;  /* 0x00000090752d7810 */ /* 0x140fe40007ffe808 */
[----:B------:R2:W4:Y:S01]  /*8d60*/  MUFU.TANH R9, R40 ;  /* 0x0000002800097308 */ /* 0x0005220000002400 */
[----:B---3--:R-:W-:Y:S01]  /*8d70*/  FFMA.FTZ R67, -R156, R50, R47 ;  /* 0x000000329c437223 */ /* 0x008fe2000001012f */
[C-C-:B------:R-:W-:Y:S02]  /*8d80*/  IADD3 R47, PT, PT, R117.reuse, 0x97, -R8.reuse ;  /* 0x00000097752f7810 */ /* 0x140fe40007ffe808 */
[--C-:B------:R-:W-:Y:S02]  /*8d90*/  IADD3 R41, PT, PT, R117, 0x8f, -R8.reuse ;  /* 0x0000008f75297810 */ /* 0x100fe40007ffe808 */
[----:B------:R-:W-:-:S02]  /*8da0*/  IADD3 R64, PT, PT, R113, 0xaf, -R8 ;  /* 0x000000af71407810 */ /* 0x000fc40007ffe808 */
[C-C-:B------:R-:W-:Y:S01]  /*8db0*/  IADD3 R62, PT, PT, R113.reuse, 0xa8, -R8.reuse ;  /* 0x000000a8713e7810 */ /* 0x140fe20007ffe808 */
[----:B------:R-:W3:Y:S01]  /*8dc0*/  MUFU.TANH R38, R38 ;  /* 0x0000002600267308 */ /* 0x000ee20000002400 */
[C-C-:B------:R-:W-:Y:S02]  /*8dd0*/  IADD3 R59, PT, PT, R113.reuse, 0xa7, -R8.reuse ;  /* 0x000000a7713b7810 */ /* 0x140fe40007ffe808 */
[C-C-:B------:R-:W-:Y:S02]  /*8de0*/  IADD3 R58, PT, PT, R113.reuse, 0xa0, -R8.reuse ;  /* 0x000000a0713a7810 */ /* 0x140fe40007ffe808 */
[C-C-:B------:R-:W-:Y:S02]  /*8df0*/  IADD3 R53, PT, PT, R113.reuse, 0x9f, -R8.reuse ;  /* 0x0000009f71357810 */ /* 0x140fe40007ffe808 */
[----:B------:R-:W-:Y:S01]  /*8e00*/  IADD3 R50, PT, PT, R113, 0x98, -R8 ;  /* 0x0000009871327810 */ /* 0x000fe20007ffe808 */
[----:B------:R-:W5:Y:S01]  /*8e10*/  MUFU.TANH R39, R39 ;  /* 0x0000002700277308 */ /* 0x000f620000002400 */
[----:B--2---:R-:W-:-:S02]  /*8e20*/  IABS R40, R11 ;  /* 0x0000000b00287213 */ /* 0x004fc40000000000 */
[--C-:B------:R-:W-:Y:S02]  /*8e30*/  IADD3 R11, PT, PT, R117, 0x88, -R8.reuse ;  /* 0x00000088750b7810 */ /* 0x100fe40007ffe808 */
[----:B------:R-:W-:Y:S02]  /*8e40*/  I2FP.F32.S32 R40, R40 ;  /* 0x0000002800287245 */ /* 0x000fe40000201400 */
[C-C-:B------:R-:W-:Y:S01]  /*8e50*/  IADD3 R49, PT, PT, R113.reuse, 0x97, -R8.reuse ;  /* 0x0000009771317810 */ /* 0x140fe20007ffe808 */
[----:B------:R-:W-:Y:S01]  /*8e60*/  MUFU.TANH R35, R35 ;  /* 0x0000002300237308 */ /* 0x000fe20000002400 */
[C-C-:B------:R-:W-:Y:S01]  /*8e70*/  IADD3 R37, PT, PT, R113.reuse, 0x88, -R8.reuse ;  /* 0x0000008871257810 */ /* 0x140fe20007ffe808 */
[----:B-1----:R-:W-:Y:S01]  /*8e80*/  FFMA.FTZ R65, -R156, R40, R43 ;  /* 0x000000289c417223 */ /* 0x002fe2000001012b */
[C-C-:B------:R-:W-:Y:S02]  /*8e90*/  IADD3 R43, PT, PT, R113.reuse, 0x90, -R8.reuse ;  /* 0x00000090712b7810 */ /* 0x140fe40007ffe808 */
[----:B------:R-:W-:-:S02]  /*8ea0*/  IADD3 R40, PT, PT, R113, 0x8f, -R8 ;  /* 0x0000008f71287810 */ /* 0x000fc40007ffe808 */
[----:B------:R-:W-:Y:S01]  /*8eb0*/  IABS R66, R66 ;  /* 0x0000004200427213 */ /* 0x000fe20000000000 */
[----:B------:R-:W-:Y:S01]  /*8ec0*/  MUFU.TANH R29, R29 ;  /* 0x0000001d001d7308 */ /* 0x000fe20000002400 */
[--C-:B------:R-:W-:Y:S02]  /*8ed0*/  IADD3 R117, PT, PT, R117, 0x87, -R8.reuse ;  /* 0x0000008775757810 */ /* 0x100fe40007ffe808 */
[----:B------:R-:W-:Y:S01]  /*8ee0*/  IADD3 R113, PT, PT, R113, 0x87, -R8 ;  /* 0x0000008771717810 */ /* 0x000fe20007ffe808 */
[----:B------:R-:W-:Y:S01]  /*8ef0*/  VIADD R8, R7, 0xffffff00 ;  /* 0xffffff0007087836 */ /* 0x000fe20000000000 */
[----:B------:R-:W-:Y:S02]  /*8f00*/  I2FP.F32.S32 R66, R66 ;  /* 0x0000004200427245 */ /* 0x000fe40000201400 */
[----:B------:R-:W-:Y:S01]  /*8f10*/  IABS R63, R63 ;  /* 0x0000003f003f7213 */ /* 0x000fe20000000000 */
[----:B------:R-:W-:Y:S01]  /*8f20*/  MUFU.TANH R31, R31 ;  /* 0x0000001f001f7308 */ /* 0x000fe20000002400 */
[----:B------:R-:W-:Y:S01]  /*8f30*/  ISETP.GT.AND P1, PT, R115, R8, PT ;  /* 0x000000087300720c */ /* 0x000fe20003f24270 */
[----:B----4-:R-:W-:Y:S01]  /*8f40*/  FFMA.FTZ R66, -R156, R66, R9 ;  /* 0x000000429c427223 */ /* 0x010fe20000010109 */
[----:B------:R-:W-:-:S02]  /*8f50*/  ISETP.GT.AND P2, PT, R22, R8, PT ;  /* 0x000000081600720c */ /* 0x000fc40003f44270 */
[C---:B------:R-:W-:Y:S02]  /*8f60*/  ISETP.GE.AND P4, PT, R8.reuse, R146, PT ;  /* 0x000000920800720c */ /* 0x040fe40003f86270 */
[----:B------:R-:W-:Y:S01]  /*8f70*/  ISETP.GE.AND P3, PT, R8, R145, PT ;  /* 0x000000910800720c */ /* 0x000fe20003f66270 */
[----:B------:R-:W-:Y:S01]  /*8f80*/  VIADD R8, R7, 0xffffff01 ;  /* 0xffffff0107087836 */ /* 0x000fe20000000000 */
[----:B------:R-:W-:Y:S01]  /*8f90*/  FSEL R9, R5, -INF , !P1 ;  /* 0xff80000005097808 */ /* 0x000fe20004800000 */
[----:B------:R-:W-:Y:S01]  /*8fa0*/  MUFU.TANH R25, R25 ;  /* 0x0000001900197308 */ /* 0x000fe20000002400 */
[----:B------:R-:W-:Y:S02]  /*8fb0*/  FSEL R127, R127, -INF , !P2 ;  /* 0xff8000007f7f7808 */ /* 0x000fe40005000000 */
[----:B------:R-:W-:Y:S02]  /*8fc0*/  FSEL R9, R9, -INF , !P3 ;  /* 0xff80000009097808 */ /* 0x000fe40005800000 */
[----:B------:R-:W-:-:S02]  /*8fd0*/  ISETP.GT.AND P3, PT, R115, R8, PT ;  /* 0x000000087300720c */ /* 0x000fc40003f64270 */
[----:B------:R-:W-:Y:S01]  /*8fe0*/  FSEL R5, R127, -INF , !P4 ;  /* 0xff8000007f057808 */ /* 0x000fe20006000000 */
[----:B------:R-:W-:Y:S01]  /*8ff0*/  MUFU.TANH R27, R27 ;  /* 0x0000001b001b7308 */ /* 0x000fe20000002400 */
[----:B------:R-:W-:Y:S02]  /*9000*/  ISETP.GT.AND P2, PT, R22, R8, PT ;  /* 0x000000081600720c */ /* 0x000fe40003f44270 */
[C---:B------:R-:W-:Y:S02]  /*9010*/  ISETP.GE.AND P4, PT, R8.reuse, R146, PT ;  /* 0x000000920800720c */ /* 0x040fe40003f86270 */
[----:B------:R-:W-:Y:S01]  /*9020*/  ISETP.GE.AND P1, PT, R8, R145, PT ;  /* 0x000000910800720c */ /* 0x000fe20003f26270 */
[----:B------:R-:W-:Y:S01]  /*9030*/  VIADD R8, R7, 0xffffff08 ;  /* 0xffffff0807087836 */ /* 0x000fe20000000000 */
[----:B------:R-:W-:Y:S01]  /*9040*/  FSEL R131, R131, -INF , !P3 ;  /* 0xff80000083837808 */ /* 0x000fe20005800000 */
[----:B------:R-:W-:Y:S01]  /*9050*/  MUFU.TANH R17, R17 ;  /* 0x0000001100117308 */ /* 0x000fe20000002400 */
[----:B------:R-:W-:-:S02]  /*9060*/  FSEL R10, R10, -INF , !P2 ;  /* 0xff8000000a0a7808 */ /* 0x000fc40005000000 */
[----:B------:R-:W-:Y:S02]  /*9070*/  FSEL R212, R131, -INF , !P1 ;  /* 0xff80000083d47808 */ /* 0x000fe40004800000 */
[-C--:B------:R-:W-:Y:S02]  /*9080*/  ISETP.GT.AND P1, PT, R115, R8.reuse, PT ;  /* 0x000000087300720c */ /* 0x080fe40003f24270 */
        /* <DEDUP_REMOVED lines=8> */
[----:B------:R-:W-:-:S02]  /*9110*/  I2FP.F32.S32 R63, R63 ;  /* 0x0000003f003f7245 */ /* 0x000fc40000201400 */
[----:B------:R-:W-:Y:S02]  /*9120*/  FSEL R210, R130, -INF , !P3 ;  /* 0xff80000082d27808 */ /* 0x000fe40005800000 */
[-C--:B------:R-:W-:Y:S01]  /*9130*/  ISETP.GT.AND P3, PT, R115, R8.reuse, PT ;  /* 0x000000087300720c */ /* 0x080fe20003f64270 */
[----:B---3--:R-:W-:Y:S01]  /*9140*/  FFMA.FTZ R63, -R156, R63, R38 ;  /* 0x0000003f9c3f7223 */ /* 0x008fe20000010126 */
[----:B------:R-:W-:Y:S01]  /*9150*/  FSEL R10, R125, -INF , !P2 ;  /* 0xff8000007d0a7808 */ /* 0x000fe20005000000 */
[----:B------:R-:W-:Y:S01]  /*9160*/  VIADD R38, R7, 0xffffff10 ;  /* 0xffffff1007267836 */ /* 0x000fe20000000000 */
[----:B------:R-:W-:Y:S01]  /*9170*/  ISETP.GT.AND P2, PT, R22, R8, PT ;  /* 0x000000081600720c */ /* 0x000fe20003f44270 */
[----:B------:R-:W-:Y:S01]  /*9180*/  MUFU.TANH R15, R15 ;  /* 0x0000000f000f7308 */ /* 0x000fe20000002400 */
[----:B------:R-:W-:Y:S02]  /*9190*/  ISETP.GE.AND P1, PT, R8, R145, PT ;  /* 0x000000910800720c */ /* 0x000fe40003f26270 */
[----:B------:R-:W-:-:S02]  /*91a0*/  FSEL R129, R129, -INF , !P3 ;  /* 0xff80000081817808 */ /* 0x000fc40005800000 */
[----:B------:R-:W-:Y:S02]  /*91b0*/  FSEL R10, R10, -INF , !P4 ;  /* 0xff8000000a0a7808 */ /* 0x000fe40006000000 */
[----:B------:R-:W-:Y:S02]  /*91c0*/  ISETP.GE.AND P4, PT, R8, R146, PT ;  /* 0x000000920800720c */ /* 0x000fe40003f86270 */
        /* <DEDUP_REMOVED lines=41> */
[----:B------:R-:W-:Y:S02]  /*9460*/  ISETP.GE.AND P3, PT, R38, R145, PT ;  /* 0x000000912600720c */ /* 0x000fe40003f66270 */
[----:B------:R-:W-:Y:S02]  /*9470*/  FSEL R107, R107, -INF , !P1 ;  /* 0xff8000006b6b7808 */ /* 0x000fe40004800000 */
[----:B------:R-:W-:Y:S02]  /*9480*/  ISETP.GT.AND P2, PT, R22, R38, PT ;  /* 0x000000261600720c */ /* 0x000fe40003f44270 */
[----:B------:R-:W-:-:S02]  /*9490*/  FSEL R202, R107, -INF , !P3 ;  /* 0xff8000006bca7808 */ /* 0x000fc40005800000 */
[-C--:B------:R-:W-:Y:S02]  /*94a0*/  ISETP.GT.AND P3, PT, R115, R105.reuse, PT ;  /* 0x000000697300720c */ /* 0x080fe40003f64270 */
[----:B------:R-:W-:Y:S02]  /*94b0*/  ISETP.GE.AND P4, PT, R38, R146, PT ;  /* 0x000000922600720c */ /* 0x000fe40003f86270 */
[----:B------:R-:W-:Y:S01]  /*94c0*/  FSEL R38, R102, -INF , !P2 ;  /* 0xff80000066267808 */ /* 0x000fe20005000000 */
[----:B------:R-:W-:Y:S01]  /*94d0*/  VIADD R102, R7, 0xffffff28 ;  /* 0xffffff2807667836 */ /* 0x000fe20000000000 */
[----:B------:R-:W-:Y:S02]  /*94e0*/  ISETP.GT.AND P2, PT, R22, R105, PT ;  /* 0x000000691600720c */ /* 0x000fe40003f44270 */
[----:B------:R-:W-:Y:S02]  /*94f0*/  ISETP.GE.AND P1, PT, R105, R145, PT ;  /* 0x000000916900720c */ /* 0x000fe40003f26270 */
[----:B------:R-:W-:-:S02]  /*9500*/  FSEL R200, R36, -INF , !P3 ;  /* 0xff80000024c87808 */ /* 0x000fc40005800000 */
[----:B------:R-:W-:Y:S02]  /*9510*/  FSEL R38, R38, -INF , !P4 ;  /* 0xff80000026267808 */ /* 0x000fe40006000000 */
[----:B------:R-:W-:Y:S02]  /*9520*/  FSEL R100, R100, -INF , !P2 ;  /* 0xff80000064647808 */ /* 0x000fe40005000000 */
[----:B------:R-:W-:Y:S02]  /*9530*/  ISETP.GE.AND P4, PT, R105, R146, PT ;  /* 0x000000926900720c */ /* 0x000fe40003f86270 */
[-C--:B------:R-:W-:Y:S02]  /*9540*/  ISETP.GT.AND P2, PT, R22, R102.reuse, PT ;  /* 0x000000661600720c */ /* 0x080fe40003f44270 */
[----:B------:R-:W-:Y:S02]  /*9550*/  FSEL R200, R200, -INF , !P1 ;  /* 0xff800000c8c87808 */ /* 0x000fe40004800000 */
[----:B------:R-:W-:-:S02]  /*9560*/  ISETP.GT.AND P1, PT, R115, R102, PT ;  /* 0x000000667300720c */ /* 0x000fc40003f24270 */
[----:B------:R-:W-:Y:S01]  /*9570*/  FSEL R36, R100, -INF , !P4 ;  /* 0xff80000064247808 */ /* 0x000fe20006000000 */
[----:B------:R-:W-:Y:S01]  /*9580*/  VIADD R100, R7, 0xffffff29 ;  /* 0xffffff2907647836 */ /* 0x000fe20000000000 */
[----:B------:R-:W-:Y:S02]  /*9590*/  FSEL R186, R92, -INF , !P2 ;  /* 0xff8000005cba7808 */ /* 0x000fe40005000000 */
[C---:B------:R-:W-:Y:S02]  /*95a0*/  ISETP.GE.AND P3, PT, R102.reuse, R145, PT ;  /* 0x000000916600720c */ /* 0x040fe40003f66270 */
[----:B------:R-:W-:Y:S02]  /*95b0*/  FSEL R92, R103, -INF , !P1 ;  /* 0xff800000675c7808 */ /* 0x000fe40004800000 */
[----:B------:R-:W-:Y:S02]  /*95c0*/  ISETP.GE.AND P4, PT, R102, R146, PT ;  /* 0x000000926600720c */ /* 0x000fe40003f86270 */
        /* <DEDUP_REMOVED lines=12> */
[----:B------:R-:W-:Y:S01]  /*9690*/  FSEL R182, R97, -INF , !P4 ;  /* 0xff80000061b67808 */ /* 0x000fe20006000000 */
[----:B------:R-:W-:Y:S01]  /*96a0*/  VIADD R97, R7, 0xffffff31 ;  /* 0xffffff3107617836 */ /* 0x000fe20000000000 */
[----:B------:R-:W-:-:S02]  /*96b0*/  FSEL R180, R90, -INF , !P2 ;  /* 0xff8000005ab47808 */ /* 0x000fc40005000000 */
[C---:B------:R-:W-:Y:S02]  /*96c0*/  ISETP.GE.AND P3, PT, R100.reuse, R145, PT ;  /* 0x000000916400720c */ /* 0x040fe40003f66270 */
[----:B------:R-:W-:Y:S02]  /*96d0*/  FSEL R90, R99, -INF , !P1 ;  /* 0xff800000635a7808 */ /* 0x000fe40004800000 */
[----:B------:R-:W-:Y:S02]  /*96e0*/  ISETP.GE.AND P4, PT, R100, R146, PT ;  /* 0x000000926400720c */ /* 0x000fe40003f86270 */
        /* <DEDUP_REMOVED lines=18> */
[-C--:B------:R-:W-:Y:S02]  /*9810*/  ISETP.GT.AND P2, PT, R22, R91.reuse, PT ;  /* 0x0000005b1600720c */ /* 0x080fe40003f44270 */
[----:B------:R-:W-:Y:S02]  /*9820*/  FSEL R194, R96, -INF , !P3 ;  /* 0xff80000060c27808 */ /* 0x000fe40005800000 */
[----:B------:R-:W-:Y:S02]  /*9830*/  ISETP.GT.AND P3, PT, R115, R91, PT ;  /* 0x0000005b7300720c */ /* 0x000fe40003f64270 */
[----:B------:R-:W-:Y:S01]  /*9840*/  FSEL R174, R88, -INF , !P4 ;  /* 0xff80000058ae7808 */ /* 0x000fe20006000000 */
[----:B------:R-:W-:Y:S01]  /*9850*/  VIADD R88, R7, 0xffffff40 ;  /* 0xffffff4007587836 */ /* 0x000fe20000000000 */
[----:B------:R-:W-:-:S02]  /*9860*/  FSEL R172, R56, -INF , !P2 ;  /* 0xff80000038ac7808 */ /* 0x000fc40005000000 */
[----:B------:R-:W-:Y:S02]  /*9870*/  ISETP.GE.AND P1, PT, R91, R145, PT ;  /* 0x000000915b00720c */ /* 0x000fe40003f26270 */
[----:B------:R-:W-:Y:S02]  /*9880*/  FSEL R56, R93, -INF , !P3 ;  /* 0xff8000005d387808 */ /* 0x000fe40005800000 */
[----:B------:R-:W-:Y:S02]  /*9890*/  ISETP.GE.AND P4, PT, R91, R146, PT ;  /* 0x000000925b00720c */ /* 0x000fe40003f86270 */
[-C--:B------:R-:W-:Y:S02]  /*98a0*/  ISETP.GT.AND P2, PT, R22, R88.reuse, PT ;  /* 0x000000581600720c */ /* 0x080fe40003f44270 */
[----:B------:R-:W-:Y:S02]  /*98b0*/  FSEL R56, R56, -INF , !P1 ;  /* 0xff80000038387808 */ /* 0x000fe40004800000 */
[----:B------:R-:W-:-:S02]  /*98c0*/  ISETP.GT.AND P1, PT, R115, R88, PT ;  /* 0x000000587300720c */ /* 0x000fc40003f24270 */
[----:B------:R-:W-:Y:S02]  /*98d0*/  FSEL R172, R172, -INF , !P4 ;  /* 0xff800000acac7808 */ /* 0x000fe40006000000 */
        /* <DEDUP_REMOVED lines=8> */
[----:B------:R-:W-:Y:S02]  /*9960*/  FSEL R136, R136, -INF , !P4 ;  /* 0xff80000088887808 */ /* 0x000fe40006000000 */
[C---:B------:R-:W-:Y:S02]  /*9970*/  ISETP.GE.AND P4, PT, R88.reuse, R146, PT ;  /* 0x000000925800720c */ /* 0x040fe40003f86270 */
[----:B------:R-:W-:Y:S01]  /*9980*/  ISETP.GE.AND P1, PT, R88, R145, PT ;  /* 0x000000915800720c */ /* 0x000fe20003f26270 */
[----:B------:R-:W-:Y:S01]  /*9990*/  VIADD R88, R7, 0xffffff48 ;  /* 0xffffff4807587836 */ /* 0x000fe20000000000 */
[----:B------:R-:W-:-:S02]  /*99a0*/  FSEL R130, R48, -INF , !P2 ;  /* 0xff80000030827808 */ /* 0x000fc40005000000 */
[----:B------:R-:W-:Y:S01]  /*99b0*/  FSEL R48, R67, -INF , !P3 ;  /* 0xff80000043307808 */ /* 0x000fe20005800000 */
[----:B------:R-:W-:Y:S01]  /*99c0*/  VIADD R67, R7, 0xffffff49 ;  /* 0xffffff4907437836 */ /* 0x000fe20000000000 */
[-C--:B------:R-:W-:Y:S02]  /*99d0*/  ISETP.GT.AND P2, PT, R22, R88.reuse, PT ;  /* 0x000000581600720c */ /* 0x080fe40003f44270 */
[----:B------:R-:W-:Y:S02]  /*99e0*/  FSEL R48, R48, -INF , !P1 ;  /* 0xff80000030307808 */ /* 0x000fe40004800000 */
[----:B------:R-:W-:Y:S02]  /*99f0*/  ISETP.GT.AND P1, PT, R115, R88, PT ;  /* 0x000000587300720c */ /* 0x000fe40003f24270 */
[----:B------:R-:W-:Y:S02]  /*9a00*/  FSEL R128, R46, -INF , !P2 ;  /* 0xff8000002e807808 */ /* 0x000fe40005000000 */
[----:B------:R-:W-:-:S02]  /*9a10*/  ISETP.GE.AND P3, PT, R88, R145, PT ;  /* 0x000000915800720c */ /* 0x000fc40003f66270 */
[----:B------:R-:W-:Y:S01]  /*9a20*/  FSEL R46, R66, -INF , !P1 ;  /* 0xff800000422e7808 */ /* 0x000fe20004800000 */
[----:B------:R-:W-:Y:S01]  /*9a30*/  VIADD R66, R7, 0xffffff50 ;  /* 0xffffff5007427836 */ /* 0x000fe20000000000 */
[----:B------:R-:W-:Y:S02]  /*9a40*/  FSEL R130, R130, -INF , !P4 ;  /* 0xff80000082827808 */ /* 0x000fe40006000000 */
[----:B------:R-:W-:Y:S02]  /*9a50*/  ISETP.GE.AND P4, PT, R88, R146, PT ;  /* 0x000000925800720c */ /* 0x000fe40003f86270 */
[-C--:B------:R-:W-:Y:S02]  /*9a60*/  ISETP.GT.AND P2, PT, R22, R67.reuse, PT ;  /* 0x000000431600720c */ /* 0x080fe40003f44270 */
[----:B------:R-:W-:Y:S02]  /*9a70*/  FSEL R46, R46, -INF , !P3 ;  /* 0xff8000002e2e7808 */ /* 0x000fe40005800000 */
[----:B------:R-:W-:-:S02]  /*9a80*/  ISETP.GT.AND P3, PT, R115, R67, PT ;  /* 0x000000437300720c */ /* 0x000fc40003f64270 */
[----:B------:R-:W-:Y:S02]  /*9a90*/  FSEL R128, R128, -INF , !P4 ;  /* 0xff80000080807808 */ /* 0x000fe40006000000 */
[C---:B------:R-:W-:Y:S02]  /*9aa0*/  ISETP.GE.AND P4, PT, R67.reuse, R146, PT ;  /* 0x000000924300720c */ /* 0x040fe40003f86270 */
[----:B------:R-:W-:Y:S02]  /*9ab0*/  FSEL R44, R44, -INF , !P2 ;  /* 0xff8000002c2c7808 */ /* 0x000fe40005000000 */
[----:B------:R-:W-:Y:S02]  /*9ac0*/  ISETP.GE.AND P1, PT, R67, R145, PT ;  /* 0x000000914300720c */ /* 0x000fe40003f26270 */
[----:B------:R-:W-:Y:S02]  /*9ad0*/  FSEL R65, R65, -INF , !P3 ;  /* 0xff80000041417808 */ /* 0x000fe40005800000 */
[----:B------:R-:W-:-:S02]  /*9ae0*/  FSEL R126, R44, -INF , !P4 ;  /* 0xff8000002c7e7808 */ /* 0x000fc40006000000 */
[----:B------:R-:W-:Y:S02]  /*9af0*/  FSEL R44, R65, -INF , !P1 ;  /* 0xff800000412c7808 */ /* 0x000fe40004800000 */
[----:B------:R-:W-:Y:S02]  /*9b00*/  ISETP.GT.AND P2, PT, R22, R66, PT ;  /* 0x000000421600720c */ /* 0x000fe40003f44270 */
[----:B------:R-:W-:Y:S01]  /*9b10*/  IABS R65, R64 ;  /* 0x0000004000417213 */ /* 0x000fe20000000000 */
[----:B------:R-:W-:Y:S01]  /*9b20*/  VIADD R64, R7, 0xffffff51 ;  /* 0xffffff5107407836 */ /* 0x000fe20000000000 */
[----:B------:R-:W-:Y:S02]  /*9b30*/  FSEL R118, R42, -INF , !P2 ;  /* 0xff8000002a767808 */ /* 0x000fe40005000000 */
[----:B------:R-:W-:Y:S01]  /*9b40*/  ISETP.GT.AND P1, PT, R115, R66, PT ;  /* 0x000000427300720c */ /* 0x000fe20003f24270 */
[----:B------:R-:W-:Y:S01]  /*9b50*/  IMAD.MOV.U32 R42, RZ, RZ, R65 ;  /* 0x000000ffff2a7224 */ /* 0x000fe200078e0041 */
[----:B------:R-:W-:-:S02]  /*9b60*/  ISETP.GE.AND P4, PT, R66, R146, PT ;  /* 0x000000924200720c */ /* 0x000fc40003f86270 */
[----:B------:R-:W-:Y:S02]  /*9b70*/  FSEL R65, R63, -INF , !P1 ;  /* 0xff8000003f417808 */ /* 0x000fe40004800000 */
[----:B------:R-:W-:Y:S02]  /*9b80*/  ISETP.GE.AND P3, PT, R66, R145, PT ;  /* 0x000000914200720c */ /* 0x000fe40003f66270 */
[----:B------:R-:W-:Y:S02]  /*9b90*/  I2FP.F32.S32 R63, R42 ;  /* 0x0000002a003f7245 */ /* 0x000fe40000201400 */
[----:B------:R-:W-:Y:S02]  /*9ba0*/  FSEL R118, R118, -INF , !P4 ;  /* 0xff80000076767808 */ /* 0x000fe40006000000 */
[----:B------:R-:W-:Y:S01]  /*9bb0*/  FSEL R42, R65, -INF , !P3 ;  /* 0xff800000412a7808 */ /* 0x000fe20005800000 */
[----:B-----5:R-:W-:Y:S01]  /*9bc0*/  FFMA.FTZ R39, -R156, R63, R39 ;  /* 0x0000003f9c277223 */ /* 0x020fe20000010127 */
[----:B------:R-:W-:Y:S01]  /*9bd0*/  ISETP.GT.AND P2, PT, R22, R64, PT ;  /* 0x000000401600720c */ /* 0x000fe20003f44270 */
[----:B------:R1:W2:Y:S01]  /*9be0*/  MUFU.TANH R65, R32 ;  /* 0x0000002000417308 */ /* 0x0002a20000002400 */
[----:B------:R-:W-:-:S02]  /*9bf0*/  ISETP.GE.AND P4, PT, R64, R146, PT ;  /* 0x000000924000720c */ /* 0x000fc40003f86270 */
[----:B------:R-:W-:Y:S02]  /*9c00*/  ISETP.GE.AND P1, PT, R64, R145, PT ;  /* 0x000000914000720c */ /* 0x000fe40003f26270 */
[----:B------:R-:W-:Y:S01]  /*9c10*/  ISETP.GT.AND P3, PT, R115, R64, PT ;  /* 0x000000407300720c */ /* 0x000fe20003f64270 */
[----:B------:R-:W-:Y:S01]  /*9c20*/  FMUL.FTZ R64, R34, R123 ;  /* 0x0000007b22407220 */ /* 0x000fe20000410000 */
[----:B------:R-:W-:Y:S01]  /*9c30*/  IABS R63, R61 ;  /* 0x0000003d003f7213 */ /* 0x000fe20000000000 */
[----:B------:R-:W-:Y:S01]  /*9c40*/  VIADD R34, R7, 0xffffff58 ;  /* 0xffffff5807227836 */ /* 0x000fe20000000000 */
[----:B------:R-:W-:Y:S01]  /*9c50*/  IABS R62, R62 ;  /* 0x0000003e003e7213 */ /* 0x000fe20000000000 */
[----:B------:R-:W3:Y:S01]  /*9c60*/  MUFU.TANH R61, R64 ;  /* 0x00000040003d7308 */ /* 0x000ee20000002400 */
[----:B------:R-:W-:Y:S02]  /*9c70*/  I2FP.F32.S32 R63, R63 ;  /* 0x0000003f003f7245 */ /* 0x000fe40000201400 */
[----:B------:R-:W-:-:S02]  /*9c80*/  I2FP.F32.S32 R62, R62 ;  /* 0x0000003e003e7245 */ /* 0x000fc40000201400 */
[----:B------:R-:W-:Y:S02]  /*9c90*/  IABS R57, R57 ;  /* 0x0000003900397213 */ /* 0x000fe40000000000 */
[----:B-1----:R-:W-:Y:S01]  /*9ca0*/  FSEL R32, R39, -INF , !P3 ;  /* 0xff80000027207808 */ /* 0x002fe20005800000 */
[----:B------:R-:W-:Y:S01]  /*9cb0*/  FMUL.FTZ R39, R33, R123 ;  /* 0x0000007b21277220 */ /* 0x000fe20000410000 */
[----:B------:R-:W-:Y:S01]  /*9cc0*/  FSEL R60, R60, -INF , !P2 ;  /* 0xff8000003c3c7808 */ /* 0x000fe20005000000 */
[----:B--2---:R-:W-:Y:S01]  /*9cd0*/  FFMA.FTZ R63, -R156, R63, R65 ;  /* 0x0000003f9c3f7223 */ /* 0x004fe20000010141 */
[----:B------:R-:W-:Y:S01]  /*9ce0*/  FSEL R32, R32, -INF , !P1 ;  /* 0xff80000020207808 */ /* 0x000fe20004800000 */
[----:B------:R-:W-:Y:S01]  /*9cf0*/  VIADD R33, R7, 0xffffff59 ;  /* 0xffffff5907217836 */ /* 0x000fe20000000000 */
[-C--:B------:R-:W-:Y:S01]  /*9d00*/  ISETP.GT.AND P2, PT, R22, R34.reuse, PT ;  /* 0x000000221600720c */ /* 0x080fe20003f44270 */
[----:B------:R-:W1:Y:S01]  /*9d10*/  MUFU.TANH R39, R39 ;  /* 0x0000002700277308 */ /* 0x000e620000002400 */
[----:B------:R-:W-:Y:S01]  /*9d20*/  ISETP.GT.AND P1, PT, R115, R34, PT ;  /* 0x000000227300720c */ /* 0x000fe20003f24270 */
[----:B---3--:R-:W-:Y:S01]  /*9d30*/  FFMA.FTZ R61, -R156, R62, R61 ;  /* 0x0000003e9c3d7223 */ /* 0x008fe2000001013d */
[----:B------:R-:W-:-:S02]  /*9d40*/  I2FP.F32.S32 R57, R57 ;  /* 0x0000003900397245 */ /* 0x000fc40000201400 */
[----:B------:R-:W-:Y:S02]  /*9d50*/  FSEL R102, R60, -INF , !P4 ;  /* 0xff8000003c667808 */ /* 0x000fe40006000000 */
[C---:B------:R-:W-:Y:S02]  /*9d60*/  ISETP.GE.AND P4, PT, R34.reuse, R146, PT ;  /* 0x000000922200720c */ /* 0x040fe40003f86270 */
[----:B------:R-:W-:Y:S02]  /*9d70*/  ISETP.GE.AND P3, PT, R34, R145, PT ;  /* 0x000000912200720c */ /* 0x000fe40003f66270 */
[----:B------:R-:W-:Y:S02]  /*9d80*/  FSEL R63, R63, -INF , !P2 ;  /* 0xff8000003f3f7808 */ /* 0x000fe40005000000 */
[----:B------:R-:W-:Y:S02]  /*9d90*/  FSEL R34, R61, -INF , !P1 ;  /* 0xff8000003d227808 */ /* 0x000fe40004800000 */
[----:B------:R-:W-:Y:S01]  /*9da0*/  FSEL R98, R63, -INF , !P4 ;  /* 0xff8000003f627808 */ /* 0x000fe20006000000 */
[----:B-1----:R-:W-:Y:S01]  /*9db0*/  FFMA.FTZ R39, -R156, R57, R39 ;  /* 0x000000399c277223 */ /* 0x002fe20000010127 */
[----:B------:R-:W-:Y:S01]  /*9dc0*/  FMUL.FTZ R57, R30, R123 ;  /* 0x0000007b1e397220 */ /* 0x000fe20000410000 */
[----:B------:R-:W-:-:S02]  /*9dd0*/  FSEL R34, R34, -INF , !P3 ;  /* 0xff80000022227808 */ /* 0x000fc40005800000 */
[----:B------:R-:W-:Y:S02]  /*9de0*/  ISETP.GT.AND P2, PT, R22, R33, PT ;  /* 0x000000211600720c */ /* 0x000fe40003f44270 */
[C---:B------:R-:W-:Y:S02]  /*9df0*/  ISETP.GE.AND P4, PT, R33.reuse, R146, PT ;  /* 0x000000922100720c */ /* 0x040fe40003f86270 */
[----:B------:R-:W-:Y:S02]  /*9e00*/  ISETP.GE.AND P1, PT, R33, R145, PT ;  /* 0x000000912100720c */ /* 0x000fe40003f26270 */
[----:B------:R-:W-:Y:S02]  /*9e10*/  ISETP.GT.AND P3, PT, R115, R33, PT ;  /* 0x000000217300720c */ /* 0x000fe40003f64270 */
[----:B------:R-:W-:Y:S01]  /*9e20*/  IABS R59, R59 ;  /* 0x0000003b003b7213 */ /* 0x000fe20000000000 */
[----:B------:R1:W2:Y:S01]  /*9e30*/  MUFU.TANH R33, R28 ;  /* 0x0000001c00217308 */ /* 0x0002a20000002400 */
[----:B------:R-:W-:-:S02]  /*9e40*/  IABS R30, R55 ;  /* 0x00000037001e7213 */ /* 0x000fc40000000000 */
[----:B------:R-:W-:Y:S02]  /*9e50*/  I2FP.F32.S32 R60, R59 ;  /* 0x0000003b003c7245 */ /* 0x000fe40000201400 */
[----:B------:R-:W-:Y:S02]  /*9e60*/  IABS R58, R58 ;  /* 0x0000003a003a7213 */ /* 0x000fe40000000000 */
[----:B------:R-:W-:Y:S01]  /*9e70*/  IABS R52, R52 ;  /* 0x0000003400347213 */ /* 0x000fe20000000000 */
[----:B------:R-:W3:Y:S01]  /*9e80*/  MUFU.TANH R55, R57 ;  /* 0x0000003900377308 */ /* 0x000ee20000002400 */
[----:B------:R-:W-:Y:S01]  /*9e90*/  FFMA.FTZ R60, -R156, R60, R35 ;  /* 0x0000003c9c3c7223 */ /* 0x000fe20000010123 */
[----:B------:R-:W-:Y:S01]  /*9ea0*/  VIADD R35, R7, 0xffffff60 ;  /* 0xffffff6007237836 */ /* 0x000fe20000000000 */
[----:B------:R-:W-:Y:S02]  /*9eb0*/  I2FP.F32.S32 R58, R58 ;  /* 0x0000003a003a7245 */ /* 0x000fe40000201400 */
[----:B------:R-:W-:-:S02]  /*9ec0*/  FSEL R39, R39, -INF , !P2 ;  /* 0xff80000027277808 */ /* 0x000fc40005000000 */
[----:B------:R-:W-:Y:S02]  /*9ed0*/  FSEL R60, R60, -INF , !P3 ;  /* 0xff8000003c3c7808 */ /* 0x000fe40005800000 */
[----:B-1----:R-:W-:Y:S02]  /*9ee0*/  I2FP.F32.S32 R28, R30 ;  /* 0x0000001e001c7245 */ /* 0x002fe40000201400 */
[-C--:B------:R-:W-:Y:S02]  /*9ef0*/  ISETP.GT.AND P2, PT, R22, R35.reuse, PT ;  /* 0x000000231600720c */ /* 0x080fe40003f44270 */
[----:B------:R-:W-:Y:S01]  /*9f00*/  FSEL R30, R60, -INF , !P1 ;  /* 0xff8000003c1e7808 */ /* 0x000fe20004800000 */
[C---:B--2---:R-:W-:Y:S01]  /*9f10*/  FFMA.FTZ R28, -R156.reuse, R28, R33 ;  /* 0x0000001c9c1c7223 */ /* 0x044fe20000010121 */
[----:B------:R-:W-:Y:S01]  /*9f20*/  ISETP.GT.AND P1, PT, R115, R35, PT ;  /* 0x000000237300720c */ /* 0x000fe20003f24270 */
[----:B------:R-:W-:Y:S02]  /*9f30*/  VIADD R33, R7, 0xffffff61 ;  /* 0xffffff6107217836 */ /* 0x000fe40000000000 */
[----:B---3--:R-:W-:Y:S01]  /*9f40*/  FFMA.FTZ R55, -R156, R58, R55 ;  /* 0x0000003a9c377223 */ /* 0x008fe20000010137 */
[----:B------:R-:W-:-:S02]  /*9f50*/  I2FP.F32.S32 R52, R52 ;  /* 0x0000003400347245 */ /* 0x000fc40000201400 */
[----:B------:R-:W-:Y:S02]  /*9f60*/  FSEL R100, R39, -INF , !P4 ;  /* 0xff80000027647808 */ /* 0x000fe40006000000 */
[----:B------:R-:W-:Y:S01]  /*9f70*/  IABS R53, R53 ;  /* 0x0000003500357213 */ /* 0x000fe20000000000 */
[----:B------:R-:W-:Y:S01]  /*9f80*/  FFMA.FTZ R29, -R156, R52, R29 ;  /* 0x000000349c1d7223 */ /* 0x000fe2000001011d */
[C---:B------:R-:W-:Y:S02]  /*9f90*/  ISETP.GE.AND P4, PT, R35.reuse, R146, PT ;  /* 0x000000922300720c */ /* 0x040fe40003f86270 */
[----:B------:R-:W-:Y:S02]  /*9fa0*/  FSEL R28, R28, -INF , !P2 ;  /* 0xff8000001c1c7808 */ /* 0x000fe40005000000 */
[----:B------:R-:W-:Y:S02]  /*9fb0*/  ISETP.GE.AND P3, PT, R35, R145, PT ;  /* 0x000000912300720c */ /* 0x000fe40003f66270 */
        /* <DEDUP_REMOVED lines=8> */
[----:B------:R-:W-:Y:S01]  /*a040*/  FMUL.FTZ R33, R24, R123 ;  /* 0x0000007b18217220 */ /* 0x000fe20000410000 */
[----:B------:R-:W-:Y:S01]  /*a050*/  FFMA.FTZ R24, -R156, R52, R31 ;  /* 0x000000349c187223 */ /* 0x000fe2000001011f */
[----:B------:R-:W-:Y:S01]  /*a060*/  VIADD R31, R7, 0xffffff68 ;  /* 0xffffff68071f7836 */ /* 0x000fe20000000000 */
[----:B------:R-:W-:Y:S02]  /*a070*/  FSEL R88, R29, -INF , !P2 ;  /* 0xff8000001d587808 */ /* 0x000fe40005000000 */
[----:B------:R-:W-:Y:S01]  /*a080*/  IABS R51, R51 ;  /* 0x0000003300337213 */ /* 0x000fe20000000000 */
[----:B------:R-:W1:Y:S01]  /*a090*/  MUFU.TANH R33, R33 ;  /* 0x0000002100217308 */ /* 0x000e620000002400 */
[----:B------:R-:W-:Y:S02]  /*a0a0*/  FSEL R24, R24, -INF , !P3 ;  /* 0xff80000018187808 */ /* 0x000fe40005800000 */
[----:B------:R-:W-:Y:S01]  /*a0b0*/  FSEL R88, R88, -INF , !P4 ;  /* 0xff80000058587808 */ /* 0x000fe20006000000 */
[----:B------:R-:W-:Y:S01]  /*a0c0*/  IMAD.MOV.U32 R29, RZ, RZ, R51 ;  /* 0x000000ffff1d7224 */ /* 0x000fe200078e0033 */
[----:B------:R-:W-:-:S02]  /*a0d0*/  FSEL R24, R24, -INF , !P1 ;  /* 0xff80000018187808 */ /* 0x000fc40004800000 */
[----:B------:R-:W-:Y:S02]  /*a0e0*/  ISETP.GT.AND P2, PT, R22, R31, PT ;  /* 0x0000001f1600720c */ /* 0x000fe40003f44270 */
[C---:B------:R-:W-:Y:S02]  /*a0f0*/  ISETP.GE.AND P4, PT, R31.reuse, R146, PT ;  /* 0x000000921f00720c */ /* 0x040fe40003f86270 */
[----:B------:R-:W-:Y:S02]  /*a100*/  ISETP.GE.AND P3, PT, R31, R145, PT ;  /* 0x000000911f00720c */ /* 0x000fe40003f66270 */
[----:B------:R-:W-:Y:S01]  /*a110*/  ISETP.GT.AND P1, PT, R115, R31, PT ;  /* 0x0000001f7300720c */ /* 0x000fe20003f24270 */
[----:B------:R-:W-:Y:S01]  /*a120*/  FMUL.FTZ R31, R26, R123 ;  /* 0x0000007b1a1f7220 */ /* 0x000fe20000410000 */
[----:B------:R-:W-:Y:S02]  /*a130*/  I2FP.F32.S32 R29, R29 ;  /* 0x0000001d001d7245 */ /* 0x000fe40000201400 */
[----:B------:R-:W-:-:S02]  /*a140*/  IABS R50, R50 ;  /* 0x0000003200327213 */ /* 0x000fc40000000000 */
[----:B------:R-:W-:Y:S01]  /*a150*/  IABS R26, R47 ;  /* 0x0000002f001a7213 */ /* 0x000fe20000000000 */
[----:B------:R-:W2:Y:S01]  /*a160*/  MUFU.TANH R31, R31 ;  /* 0x0000001f001f7308 */ /* 0x000ea20000002400 */
[----:B-1----:R-:W-:Y:S01]  /*a170*/  FFMA.FTZ R29, -R156, R29, R33 ;  /* 0x0000001d9c1d7223 */ /* 0x002fe20000010121 */
[----:B------:R-:W-:Y:S01]  /*a180*/  I2FP.F32.S32 R50, R50 ;  /* 0x0000003200327245 */ /* 0x000fe20000201400 */
[----:B------:R-:W-:Y:S01]  /*a190*/  FMUL.FTZ R33, R16, R123 ;  /* 0x0000007b10217220 */ /* 0x000fe20000410000 */
[----:B------:R-:W-:Y:S01]  /*a1a0*/  I2FP.F32.S32 R26, R26 ;  /* 0x0000001a001a7245 */ /* 0x000fe20000201400 */
[----:B------:R-:W-:Y:S01]  /*a1b0*/  VIADD R16, R7, 0xffffff70 ;  /* 0xffffff7007107836 */ /* 0x000fe20000000000 */
[----:B------:R-:W-:Y:S02]  /*a1c0*/  FSEL R29, R29, -INF , !P2 ;  /* 0xff8000001d1d7808 */ /* 0x000fe40005000000 */
[----:B------:R-:W-:Y:S01]  /*a1d0*/  IABS R49, R49 ;  /* 0x0000003100317213 */ /* 0x000fe20000000000 */
[----:B------:R-:W-:Y:S01]  /*a1e0*/  FFMA.FTZ R26, -R156, R26, R25 ;  /* 0x0000001a9c1a7223 */ /* 0x000fe20000010119 */
[----:B------:R-:W-:Y:S01]  /*a1f0*/  FSEL R60, R29, -INF , !P4 ;  /* 0xff8000001d3c7808 */ /* 0x000fe20006000000 */
[----:B------:R-:W-:Y:S01]  /*a200*/  VIADD R25, R7, 0xffffff69 ;  /* 0xffffff6907197836 */ /* 0x000fe20000000000 */
[----:B------:R-:W-:-:S02]  /*a210*/  I2FP.F32.S32 R29, R49 ;  /* 0x00000031001d7245 */ /* 0x000fc40000201400 */
[----:B------:R-:W-:Y:S02]  /*a220*/  IABS R43, R43 ;  /* 0x0000002b002b7213 */ /* 0x000fe40000000000 */
[----:B------:R-:W-:Y:S01]  /*a230*/  ISETP.GT.AND P2, PT, R22, R25, PT ;  /* 0x000000191600720c */ /* 0x000fe20003f44270 */
[C---:B--2---:R-:W-:Y:S01]  /*a240*/  FFMA.FTZ R31, -R156.reuse, R50, R31 ;  /* 0x000000329c1f7223 */ /* 0x044fe2000001011f */
[----:B------:R-:W-:Y:S01]  /*a250*/  ISETP.GE.AND P4, PT, R25, R146, PT ;  /* 0x000000921900720c */ /* 0x000fe20003f86270 */
[----:B------:R-:W-:Y:S01]  /*a260*/  FFMA.FTZ R29, -R156, R29, R27 ;  /* 0x0000001d9c1d7223 */ /* 0x000fe2000001011b */
[----:B------:R-:W-:Y:S01]  /*a270*/  FMUL.FTZ R27, R18, R123 ;  /* 0x0000007b121b7220 */ /* 0x000fe20000410000 */
[----:B------:R-:W-:Y:S02]  /*a280*/  FSEL R26, R26, -INF , !P2 ;  /* 0xff8000001a1a7808 */ /* 0x000fe40005000000 */
[----:B------:R-:W-:Y:S02]  /*a290*/  FSEL R31, R31, -INF , !P1 ;  /* 0xff8000001f1f7808 */ /* 0x000fe40004800000 */
[----:B------:R-:W-:Y:S01]  /*a2a0*/  ISETP.GE.AND P1, PT, R25, R145, PT ;  /* 0x000000911900720c */ /* 0x000fe20003f26270 */
[----:B------:R-:W-:Y:S01]  /*a2b0*/  MUFU.TANH R27, R27 ;  /* 0x0000001b001b7308 */ /* 0x000fe20000002400 */
[----:B------:R-:W-:-:S02]  /*a2c0*/  FSEL R184, R31, -INF , !P3 ;  /* 0xff8000001fb87808 */ /* 0x000fc40005800000 */
[----:B------:R-:W-:Y:S02]  /*a2d0*/  ISETP.GT.AND P3, PT, R115, R25, PT ;  /* 0x000000197300720c */ /* 0x000fe40003f64270 */
[----:B------:R-:W-:Y:S02]  /*a2e0*/  IABS R18, R45 ;  /* 0x0000002d00127213 */ /* 0x000fe40000000000 */
[----:B------:R-:W-:Y:S01]  /*a2f0*/  FSEL R29, R29, -INF , !P3 ;  /* 0xff8000001d1d7808 */ /* 0x000fe20005800000 */
[----:B------:R-:W1:Y:S01]  /*a300*/  MUFU.TANH R25, R33 ;  /* 0x0000002100197308 */ /* 0x000e620000002400 */
[----:B------:R-:W-:Y:S02]  /*a310*/  FSEL R58, R26, -INF , !P4 ;  /* 0xff8000001a3a7808 */ /* 0x000fe40006000000 */
[----:B------:R-:W-:Y:S02]  /*a320*/  FSEL R176, R29, -INF , !P1 ;  /* 0xff8000001db07808 */ /* 0x000fe40004800000 */
[----:B------:R-:W-:-:S02]  /*a330*/  ISETP.GT.AND P2, PT, R22, R16, PT ;  /* 0x000000101600720c */ /* 0x000fc40003f44270 */
[C---:B------:R-:W-:Y:S02]  /*a340*/  ISETP.GE.AND P4, PT, R16.reuse, R146, PT ;  /* 0x000000921000720c */ /* 0x040fe40003f86270 */
[----:B------:R-:W-:Y:S02]  /*a350*/  ISETP.GE.AND P3, PT, R16, R145, PT ;  /* 0x000000911000720c */ /* 0x000fe40003f66270 */
[----:B------:R-:W-:Y:S02]  /*a360*/  I2FP.F32.S32 R18, R18 ;  /* 0x0000001200127245 */ /* 0x000fe40000201400 */
[----:B------:R-:W-:Y:S01]  /*a370*/  ISETP.GT.AND P1, PT, R115, R16, PT ;  /* 0x000000107300720c */ /* 0x000fe20003f24270 */
[----:B------:R-:W-:Y:S01]  /*a380*/  IMAD.MOV.U32 R16, RZ, RZ, R43 ;  /* 0x000000ffff107224 */ /* 0x000fe200078e002b */
[----:B------:R-:W-:Y:S01]  /*a390*/  IABS R41, R41 ;  /* 0x0000002900297213 */ /* 0x000fe20000000000 */
[----:B-1----:R-:W-:Y:S01]  /*a3a0*/  FFMA.FTZ R18, -R156, R18, R25 ;  /* 0x000000129c127223 */ /* 0x002fe20000010119 */
[----:B------:R-:W-:-:S02]  /*a3b0*/  IABS R40, R40 ;  /* 0x0000002800287213 */ /* 0x000fc40000000000 */
[----:B------:R-:W-:Y:S01]  /*a3c0*/  I2FP.F32.S32 R25, R16 ;  /* 0x0000001000197245 */ /* 0x000fe20000201400 */
[----:B------:R-:W-:Y:S01]  /*a3d0*/  VIADD R16, R7, 0xffffff71 ;  /* 0xffffff7107107836 */ /* 0x000fe20000000000 */
[----:B------:R-:W-:Y:S02]  /*a3e0*/  I2FP.F32.S32 R41, R41 ;  /* 0x0000002900297245 */ /* 0x000fe40000201400 */
[----:B------:R-:W-:Y:S01]  /*a3f0*/  FSEL R18, R18, -INF , !P2 ;  /* 0xff80000012127808 */ /* 0x000fe20005000000 */
[----:B------:R-:W-:Y:S01]  /*a400*/  FFMA.FTZ R25, -R156, R25, R27 ;  /* 0x000000199c197223 */ /* 0x000fe2000001011b */
[----:B------:R-:W-:Y:S01]  /*a410*/  ISETP.GT.AND P2, PT, R22, R16, PT ;  /* 0x000000101600720c */ /* 0x000fe20003f44270 */
[----:B------:R-:W-:Y:S01]  /*a420*/  FFMA.FTZ R17, -R156, R41, R17 ;  /* 0x000000299c117223 */ /* 0x000fe20000010111 */
[----:B------:R-:W-:Y:S02]  /*a430*/  FSEL R64, R18, -INF , !P4 ;  /* 0xff80000012407808 */ /* 0x000fe40006000000 */
[----:B------:R-:W-:-:S02]  /*a440*/  FSEL R25, R25, -INF , !P1 ;  /* 0xff80000019197808 */ /* 0x000fc40004800000 */
[C---:B------:R-:W-:Y:S02]  /*a450*/  ISETP.GE.AND P4, PT, R16.reuse, R146, PT ;  /* 0x000000921000720c */ /* 0x040fe40003f86270 */
[----:B------:R-:W-:Y:S02]  /*a460*/  FSEL R170, R25, -INF , !P3 ;  /* 0xff80000019aa7808 */ /* 0x000fe40005800000 */
[----:B------:R-:W-:Y:S01]  /*a470*/  ISETP.GE.AND P1, PT, R16, R145, PT ;  /* 0x000000911000720c */ /* 0x000fe20003f26270 */
[----:B------:R1:W-:Y:S01]  /*a480*/  MUFU.TANH R25, R12 ;  /* 0x0000000c00197308 */ /* 0x0003e20000002400 */
[----:B------:R-:W-:Y:S01]  /*a490*/  BAR.SYNC.DEFER_BLOCKING 0x0 ;  /* 0x0000000000007b1d */ /* 0x000fe20000010000 */
[----:B------:R-:W-:Y:S01]  /*a4a0*/  ISETP.GT.AND P3, PT, R115, R16, PT ;  /* 0x000000107300720c */ /* 0x000fe20003f64270 */
[----:B------:R-:W-:Y:S01]  /*a4b0*/  FMUL.FTZ R16, R14, R123 ;  /* 0x0000007b0e107220 */ /* 0x000fe20000410000 */
[----:B------:R-:W-:Y:S01]  /*a4c0*/  FSEL R62, R17, -INF , !P2 ;  /* 0xff800000113e7808 */ /* 0x000fe20005000000 */
[C---:B------:R-:W-:Y:S01]  /*a4d0*/  VIADD R14, R7.reuse, 0xffffff78 ;  /* 0xffffff78070e7836 */ /* 0x040fe20000000000 */
[----:B------:R-:W-:Y:S01]  /*a4e0*/  I2FP.F32.S32 R40, R40 ;  /* 0x0000002800287245 */ /* 0x000fe20000201400 */
[----:B------:R-:W-:Y:S01]  /*a4f0*/  VIADD R7, R7, 0xffffff79 ;  /* 0xffffff7907077836 */ /* 0x000fe20000000000 */
[----:B------:R-:W2:Y:S01]  /*a500*/  MUFU.TANH R17, R16 ;  /* 0x0000001000117308 */ /* 0x000ea20000002400 */
[----:B------:R-:W-:-:S02]  /*a510*/  IABS R37, R37 ;  /* 0x0000002500257213 */ /* 0x000fc40000000000 */
[----:B------:R-:W-:Y:S01]  /*a520*/  FFMA.FTZ R19, -R156, R40, R19 ;  /* 0x000000289c137223 */ /* 0x000fe20000010113 */
[----:B------:R-:W-:Y:S02]  /*a530*/  IABS R117, R117 ;  /* 0x0000007500757213 */ /* 0x000fe40000000000 */
[----:B------:R-:W-:Y:S02]  /*a540*/  IABS R11, R11 ;  /* 0x0000000b000b7213 */ /* 0x000fe40000000000 */
[----:B------:R-:W-:Y:S02]  /*a550*/  FSEL R19, R19, -INF , !P3 ;  /* 0xff80000013137808 */ /* 0x000fe40005800000 */
[----:B-1----:R-:W-:Y:S02]  /*a560*/  I2FP.F32.S32 R12, R37 ;  /* 0x00000025000c7245 */ /* 0x002fe40000201400 */
[----:B------:R-:W-:Y:S02]  /*a570*/  FSEL R168, R19, -INF , !P1 ;  /* 0xff80000013a87808 */ /* 0x000fe40004800000 */
[----:B------:R-:W-:-:S02]  /*a580*/  I2FP.F32.S32 R117, R117 ;  /* 0x0000007500757245 */ /* 0x000fc40000201400 */
[----:B------:R-:W-:Y:S01]  /*a590*/  ISETP.GT.AND P1, PT, R115, R14, PT ;  /* 0x0000000e7300720c */ /* 0x000fe20003f24270 */
[C---:B--2---:R-:W-:Y:S01]  /*a5a0*/  FFMA.FTZ R12, -R156.reuse, R12, R17 ;  /* 0x0000000c9c0c7223 */ /* 0x044fe20000010111 */
[----:B------:R-:W-:Y:S01]  /*a5b0*/  I2FP.F32.S32 R11, R11 ;  /* 0x0000000b000b7245 */ /* 0x000fe20000201400 */
[----:B------:R-:W-:Y:S01]  /*a5c0*/  FFMA.FTZ R13, -R156, R117, R13 ;  /* 0x000000759c0d7223 */ /* 0x000fe2000001010d */
[----:B------:R-:W-:Y:S02]  /*a5d0*/  IABS R113, R113 ;  /* 0x0000007100717213 */ /* 0x000fe40000000000 */
[----:B------:R-:W-:Y:S01]  /*a5e0*/  FSEL R12, R12, -INF , !P1 ;  /* 0xff8000000c0c7808 */ /* 0x000fe20004800000 */
[----:B------:R-:W-:Y:S01]  /*a5f0*/  FFMA.FTZ R11, -R156, R11, R25 ;  /* 0x0000000b9c0b7223 */ /* 0x000fe20000010119 */
[----:B------:R-:W-:Y:S02]  /*a600*/  ISETP.GT.AND P1, PT, R22, R7, PT ;  /* 0x000000071600720c */ /* 0x000fe40003f24270 */
[----:B------:R-:W-:-:S02]  /*a610*/  FSEL R62, R62, -INF , !P4 ;  /* 0xff8000003e3e7808 */ /* 0x000fc40006000000 */
[----:B------:R-:W-:Y:S02]  /*a620*/  FSEL R13, R13, -INF , !P1 ;  /* 0xff8000000d0d7808 */ /* 0x000fe40004800000 */
[----:B------:R-:W-:Y:S02]  /*a630*/  ISETP.GT.AND P2, PT, R22, R14, PT ;  /* 0x0000000e1600720c */ /* 0x000fe40003f44270 */
[C---:B------:R-:W-:Y:S02]  /*a640*/  ISETP.GE.AND P4, PT, R14.reuse, R146, PT ;  /* 0x000000920e00720c */ /* 0x040fe40003f86270 */
[----:B------:R-:W-:Y:S02]  /*a650*/  ISETP.GE.AND P3, PT, R14, R145, PT ;  /* 0x000000910e00720c */ /* 0x000fe40003f66270 */
[----:B------:R-:W-:Y:S02]  /*a660*/  ISETP.GT.U32.AND P1, PT, R112, R147, PT ;  /* 0x000000937000720c */ /* 0x000fe40003f24070 */
[----:B------:R-:W-:-:S02]  /*a670*/  I2FP.F32.S32 R14, R113 ;  /* 0x00000071000e7245 */ /* 0x000fc40000201400 */
[----:B------:R-:W-:Y:S02]  /*a680*/  FSEL R11, R11, -INF , !P2 ;  /* 0xff8000000b0b7808 */ /* 0x000fe40005000000 */
[----:B------:R-:W-:Y:S01]  /*a690*/  ISETP.GT.AND P2, PT, R115, R7, PT ;  /* 0x000000077300720c */ /* 0x000fe20003f44270 */
[----:B------:R-:W-:Y:S01]  /*a6a0*/  FFMA.FTZ R14, -R156, R14, R15 ;  /* 0x0000000e9c0e7223 */ /* 0x000fe2000001010f */
        /* <DEDUP_REMOVED lines=72> */
.L_x_9102:
        /* <DEDUP_REMOVED lines=8> */
.L_x_9103:
[----:B------:R-:W-:Y:S05]  /*abb0*/  BSYNC.RECONVERGENT B0 ;  /* 0x0000000000007941 */ /* 0x000fea0003800200 */
.L_x_9101:
        /* <DEDUP_REMOVED lines=32> */
.L_x_9105:
[----:B------:R-:W-:Y:S05]  /*adc0*/  BSYNC.RECONVERGENT B0 ;  /* 0x0000000000007941 */ /* 0x000fea0003800200 */
.L_x_9104:
[----:B------:R-:W0:Y:S02]  /*add0*/  LDGDEPBAR ;  /* 0x00000000000079af */ /* 0x000e240000000000 */
.L_x_9100:
[----:B------:R-:W-:Y:S05]  /*ade0*/  BSYNC.RECONVERGENT B1 ;  /* 0x0000000000017941 */ /* 0x000fea0003800200 */
.L_x_9099:
        /* <DEDUP_REMOVED lines=18> */
[----:B--2---:R-:W-:-:S05]  /*af10*/  FMNMX3.FTZ R12, R7, R124, R50, !PT ;  /* 0x0000007c070c7276 */ /* 0x004fca0007810032 */
[----:B------:R-:W1:Y:S02]  /*af20*/  SHFL.BFLY PT, R7, R12, 0x2, 0x1f ;  /* 0x0c401f000c077f89 */ /* 0x000e6400000e0000 */
[----:B-1----:R-:W-:-:S05]  /*af30*/  FMNMX.FTZ R7, R12, R7, !PT ;  /* 0x000000070c077209 */ /* 0x002fca0007810000 */
[----:B------:R-:W1:Y:S02]  /*af40*/  SHFL.BFLY PT, R40, R7, 0x1, 0x1f ;  /* 0x0c201f0007287f89 */ /* 0x000e6400000e0000 */
[----:B-1----:R-:W-:-:S04]  /*af50*/  FMNMX.FTZ R40, R7, R40, !PT ;  /* 0x0000002807287209 */ /* 0x002fc80007810000 */
[----:B------:R-:W-:-:S04]  /*af60*/  FSETP.NEU.FTZ.AND P0, PT, R40, -INF , PT ;  /* 0xff8000002800780b */ /* 0x000fc80003f1d000 */
[----:B------:R-:W-:-:S05]  /*af70*/  FSEL R105, R40, RZ, P0 ;  /* 0x000000ff28697208 */ /* 0x000fca0000000000 */
[----:B------:R-:W-:Y:S01]  /*af80*/  FADD.FTZ R105, R0, -R105 ;  /* 0x8000006900697221 */ /* 0x000fe20000010000 */
[----:B------:R-:W-:Y:S01]  /*af90*/  IADD3 R0, PT, PT, R119, 0x3020, RZ ;  /* 0x0000302077007810 */ /* 0x000fe20007ffe0ff */
[C---:B---3--:R-:W-:Y:S02]  /*afa0*/  FMUL.FTZ R53, R52.reuse, R40 ;  /* 0x0000002834357220 */ /* 0x048fe40000410000 */
[----:B------:R-:W-:-:S03]  /*afb0*/  FMUL.FTZ R105, R52, R105 ;  /* 0x0000006934697220 */ /* 0x000fc60000410000 */
[----:B------:R-:W-:-:S03]  /*afc0*/  FSEL R53, R53, RZ, P0 ;  /* 0x000000ff35357208 */ /* 0x000fc60000000000 */
[----:B------:R-:W1:Y:S01]  /*afd0*/  MUFU.EX2 R105, R105 ;  /* 0x0000006900697308 */ /* 0x000e620000000800 */
[----:B------:R-:W-:Y:S01]  /*afe0*/  ISETP.GT.U32.AND P0, PT, R112, R147, PT ;  /* 0x000000937000720c */ /* 0x000fe20003f04070 */
[-CC-:B------:R-:W-:Y:S01]  /*aff0*/  FFMA.FTZ R101, R9, R52.reuse, -R53.reuse ;  /* 0x0000003409657223 */ /* 0x180fe20000010835 */
        /* <DEDUP_REMOVED lines=9> */
[----:B------:R-:W-:Y:S01]  /*b090*/  LDSM.16.MT88.4 R24, [R119+0x3400] ;  /* 0x003400007718783b */ /* 0x000fe20000004200 */
[-CC-:B------:R-:W-:Y:S01]  /*b0a0*/  FFMA.FTZ R51, R48, R52.reuse, -R53.reuse ;  /* 0x0000003430337223 */ /* 0x180fe20000010835 */
[--C-:B------:R-:W-:Y:S01]  /*b0b0*/  FFMA.FTZ R48, R44, R52, -R53.reuse ;  /* 0x000000342c307223 */ /* 0x100fe20000010835 */
[----:B------:R-:W-:Y:S01]  /*b0c0*/  FMNMX3.FTZ R9, R9, R190, R188, !PT ;  /* 0x000000be09097276 */ /* 0x000fe200078100bc */
[----:B------:R-:W-:Y:S01]  /*b0d0*/  MUFU.EX2 R97, R97 ;  /* 0x0000006100617308 */ /* 0x000fe20000000800 */
[-CC-:B------:R-:W-:Y:S01]  /*b0e0*/  FFMA.FTZ R44, R30, R52.reuse, -R53.reuse ;  /* 0x000000341e2c7223 */ /* 0x180fe20000010835 */
[--C-:B------:R-:W-:Y:S01]  /*b0f0*/  FFMA.FTZ R43, R28, R52, -R53.reuse ;  /* 0x000000341c2b7223 */ /* 0x100fe20000010835 */
[----:B------:R-:W-:Y:S01]  /*b100*/  FMNMX3.FTZ R9, R9, R38, R36, !PT ;  /* 0x0000002609097276 */ /* 0x000fe20007810024 */
[-C--:B-1----:R-:W-:Y:S01]  /*b110*/  FMUL.FTZ R14, R82, R105.reuse ;  /* 0x00000069520e7220 */ /* 0x082fe20000410000 */
[-C--:B------:R-:W-:Y:S01]  /*b120*/  FMUL.FTZ R15, R83, R105.reuse ;  /* 0x00000069530f7220 */ /* 0x080fe20000410000 */
[-C--:B------:R-:W-:Y:S01]  /*b130*/  FMUL.FTZ R78, R78, R105.reuse ;  /* 0x000000694e4e7220 */ /* 0x080fe20000410000 */
[----:B------:R-:W-:Y:S01]  /*b140*/  FMNMX3.FTZ R9, R9, R186, R182, !PT ;  /* 0x000000ba09097276 */ /* 0x000fe200078100b6 */
[----:B------:R-:W-:Y:S01]  /*b150*/  MUFU.EX2 R110, R110 ;  /* 0x0000006e006e7308 */ /* 0x000fe20000000800 */
[-C--:B------:R-:W-:Y:S01]  /*b160*/  FMUL.FTZ R79, R79, R105.reuse ;  /* 0x000000694f4f7220 */ /* 0x080fe20000410000 */
        /* <DEDUP_REMOVED lines=10> */
[--C-:B------:R-:W-:Y:S01]  /*b210*/  FFMA.FTZ R45, R34, R52, -R53.reuse ;  /* 0x00000034222d7223 */ /* 0x100fe20000010835 */
[-C--:B------:R-:W-:Y:S01]  /*b220*/  FMUL.FTZ R34, R74, R105.reuse ;  /* 0x000000694a227220 */ /* 0x080fe20000410000 */
[-C--:B------:R-:W-:Y:S01]  /*b230*/  FMUL.FTZ R35, R75, R105.reuse ;  /* 0x000000694b237220 */ /* 0x080fe20000410000 */
[----:B------:R-:W-:Y:S01]  /*b240*/  FMNMX3.FTZ R9, R9, R128, R126, !PT ;  /* 0x0000008009097276 */ /* 0x000fe2000781007e */
[----:B------:R-:W-:Y:S01]  /*b250*/  MUFU.EX2 R106, R106 ;  /* 0x0000006a006a7308 */ /* 0x000fe20000000800 */
[-C--:B------:R-:W-:Y:S01]  /*b260*/  FMUL.FTZ R70, R70, R105.reuse ;  /* 0x0000006946467220 */ /* 0x080fe20000410000 */
[-C--:B------:R-:W-:Y:S01]  /*b270*/  FMUL.FTZ R71, R71, R105.reuse ;  /* 0x0000006947477220 */ /* 0x080fe20000410000 */
[----:B------:R-:W-:Y:S01]  /*b280*/  FMNMX3.FTZ R9, R9, R118, R102, !PT ;  /* 0x0000007609097276 */ /* 0x000fe20007810066 */
[-CC-:B------:R-:W-:Y:S01]  /*b290*/  FFMA.FTZ R94, R202, R52.reuse, -R53.reuse ;  /* 0x00000034ca5e7223 */ /* 0x180fe20000010835 */
[-CC-:B------:R-:W-:Y:S01]  /*b2a0*/  FFMA.FTZ R65, R200, R52.reuse, -R53.reuse ;  /* 0x00000034c8417223 */ /* 0x180fe20000010835 */
[--C-:B------:R-:W-:Y:S01]  /*b2b0*/  FFMA.FTZ R92, R92, R52, -R53.reuse ;  /* 0x000000345c5c7223 */ /* 0x100fe20000010835 */
[----:B------:R-:W-:Y:S01]  /*b2c0*/  FMNMX3.FTZ R9, R9, R98, R100, !PT ;  /* 0x0000006209097276 */ /* 0x000fe20007810064 */
        /* <DEDUP_REMOVED lines=11> */
[----:B------:R-:W-:Y:S01]  /*b380*/  FMNMX3.FTZ R9, R9, R64, R62, !PT ;  /* 0x0000004009097276 */ /* 0x000fe2000781003e */
[----:B------:R-:W-:Y:S01]  /*b390*/  FFMA.FTZ R160, R160, R105, R101 ;  /* 0x00000069a0a07223 */ /* 0x000fe20000010065 */
[-CC-:B------:R-:W-:Y:S01]  /*b3a0*/  FFMA.FTZ R109, R176, R52.reuse, -R53.reuse ;  /* 0x00000034b06d7223 */ /* 0x180fe20000010835 */
[----:B------:R-:W-:Y:S01]  /*b3b0*/  FFMA.FTZ R111, R170, R52, -R53 ;  /* 0x00000034aa6f7223 */ /* 0x000fe20000010835 */
[----:B------:R-:W-:Y:S01]  /*b3c0*/  FMNMX3.FTZ R9, R9, R66, R55, !PT ;  /* 0x0000004209097276 */ /* 0x000fe20007810037 */
[----:B------:R-:W1:Y:S01]  /*b3d0*/  MUFU.EX2 R67, R67 ;  /* 0x0000004300437308 */ /* 0x000e620000000800 */
[----:B--2---:R-:W-:Y:S01]  /*b3e0*/  F2FP.BF16.F32.PACK_AB R37, R89, R106 ;  /* 0x0000006a5925723e */ /* 0x004fe200000010ff */
[----:B------:R-:W-:Y:S01]  /*b3f0*/  FFMA.FTZ R122, R168, R52, -R53 ;  /* 0x00000034a87a7223 */ /* 0x000fe20000010835 */
[----:B------:R-:W-:Y:S01]  /*b400*/  @P0 IADD3 R114, PT, PT, R114, -0x3, RZ ;  /* 0xfffffffd72720810 */ /* 0x000fe20007ffe0ff */
[----:B------:R-:W2:Y:S04]  /*b410*/  SHFL.BFLY PT, R12, R9, 0x2, 0x1f ;  /* 0x0c401f00090c7f89 */ /* 0x000ea800000e0000 */
[----:B------:R-:W-:Y:S08]  /*b420*/  MUFU.EX2 R94, R94 ;  /* 0x0000005e005e7308 */ /* 0x000ff00000000800 */
[----:B------:R-:W-:Y:S01]  /*b430*/  MUFU.EX2 R65, R65 ;  /* 0x0000004100417308 */ /* 0x000fe20000000800 */
[----:B-1----:R-:W-:-:S07]  /*b440*/  F2FP.BF16.F32.PACK_AB R39, R67, R104 ;  /* 0x000000684327723e */ /* 0x002fce00000010ff */
[----:B------:R-:W-:Y:S01]  /*b450*/  MUFU.EX2 R92, R92 ;  /* 0x0000005c005c7308 */ /* 0x000fe20000000800 */
[----:B--2---:R-:W-:Y:S02]  /*b460*/  FMNMX.FTZ R7, R9, R12, !PT ;  /* 0x0000000c09077209 */ /* 0x004fe40007810000 */
[C---:B------:R-:W-:Y:S01]  /*b470*/  F2FP.BF16.F32.PACK_AB R9, R97.reuse, R101 ;  /* 0x000000656109723e */ /* 0x040fe200000010ff */
[----:B------:R-:W-:-:S04]  /*b480*/  FADD.FTZ R97, R97, R160 ;  /* 0x000000a061617221 */ /* 0x000fc80000010000 */
[----:B------:R-:W-:Y:S01]  /*b490*/  MUFU.EX2 R63, R63 ;  /* 0x0000003f003f7308 */ /* 0x000fe20000000800 */
[----:B------:R-:W1:Y:S01]  /*b4a0*/  SHFL.BFLY PT, R12, R7, 0x1, 0x1f ;  /* 0x0c201f00070c7f89 */ /* 0x000e6200000e0000 */
[----:B------:R-:W-:-:S06]  /*b4b0*/  FADD.FTZ R110, R110, R97 ;  /* 0x000000616e6e7221 */ /* 0x000fcc0000010000 */
        /* <DEDUP_REMOVED lines=8> */
[-CC-:B------:R-:W-:Y:S01]  /*b540*/  FFMA.FTZ R103, R5, R52.reuse, -R57.reuse ;  /* 0x0000003405677223 */ /* 0x180fe20000010839 */
[----:B------:R-:W-:Y:S01]  /*b550*/  FSEL R5, R41, RZ, P1 ;  /* 0x000000ff29057208 */ /* 0x000fe20000800000 */
[-CC-:B------:R-:W-:Y:S01]  /*b560*/  FFMA.FTZ R99, R192, R52.reuse, -R57.reuse ;  /* 0x00000034c0637223 */ /* 0x180fe20000010839 */
[-CC-:B------:R-:W-:Y:S01]  /*b570*/  FFMA.FTZ R120, R10, R52.reuse, -R57.reuse ;  /* 0x000000340a787223 */ /* 0x180fe20000010839 */
[-CC-:B------:R-:W-:Y:S01]  /*b580*/  FFMA.FTZ R95, R8, R52.reuse, -R57.reuse ;  /* 0x00000034085f7223 */ /* 0x180fe20000010839 */
[-C--:B------:R-:W-:Y:S01]  /*b590*/  FFMA.FTZ R108, R6, R52.reuse, -R57 ;  /* 0x00000034066c7223 */ /* 0x080fe20000010839 */
[----:B------:R-:W-:Y:S01]  /*b5a0*/  FADD.FTZ R5, R20, -R5 ;  /* 0x8000000514057221 */ /* 0x000fe20000010000 */
[-CC-:B------:R-:W-:Y:S01]  /*b5b0*/  FFMA.FTZ R91, R4, R52.reuse, -R57.reuse ;  /* 0x00000034045b7223 */ /* 0x180fe20000010839 */
[----:B------:R-:W-:Y:S01]  /*b5c0*/  MUFU.EX2 R103, R103 ;  /* 0x0000006700677308 */ /* 0x000fe20000000800 */
[-CC-:B------:R-:W-:Y:S01]  /*b5d0*/  FFMA.FTZ R188, R188, R52.reuse, -R57.reuse ;  /* 0x00000034bcbc7223 */ /* 0x180fe20000010839 */
[----:B------:R-:W-:Y:S01]  /*b5e0*/  FMUL.FTZ R107, R52, R5 ;  /* 0x00000005346b7220 */ /* 0x000fe20000410000 */
[----:B------:R-:W-:Y:S01]  /*b5f0*/  IADD3 R5, PT, PT, R119, 0x3000, RZ ;  /* 0x0000300077057810 */ /* 0x000fe20007ffe0ff */
[-CC-:B------:R-:W-:Y:S01]  /*b600*/  FFMA.FTZ R20, R36, R52.reuse, -R57.reuse ;  /* 0x0000003424147223 */ /* 0x180fe20000010839 */
[-CC-:B------:R-:W-:Y:S01]  /*b610*/  FFMA.FTZ R75, R178, R52.reuse, -R57.reuse ;  /* 0x00000034b24b7223 */ /* 0x180fe20000010839 */
[-CC-:B------:R-:W-:Y:S01]  /*b620*/  FFMA.FTZ R74, R172, R52.reuse, -R57.reuse ;  /* 0x00000034ac4a7223 */ /* 0x180fe20000010839 */
[----:B------:R-:W-:Y:S01]  /*b630*/  @P5 IADD3 R0, PT, PT, R5, -0x20, RZ ;  /* 0xffffffe005005810 */ /* 0x000fe20007ffe0ff */
[----:B------:R-:W1:Y:S01]  /*b640*/  MUFU.EX2 R99, R99 ;  /* 0x0000006300637308 */ /* 0x000e620000000800 */
[-CC-:B------:R-:W-:Y:S01]  /*b650*/  FFMA.FTZ R82, R136, R52.reuse, -R57.reuse ;  /* 0x0000003488527223 */ /* 0x180fe20000010839 */
[-CC-:B------:R-:W-:Y:S01]  /*b660*/  FFMA.FTZ R83, R130, R52.reuse, -R57.reuse ;  /* 0x0000003482537223 */ /* 0x180fe20000010839 */
[-CC-:B------:R-:W-:Y:S01]  /*b670*/  FFMA.FTZ R126, R126, R52.reuse, -R57.reuse ;  /* 0x000000347e7e7223 */ /* 0x180fe20000010839 */
[----:B------:R-:W2:Y:S01]  /*b680*/  LDSM.16.MT88.4 R4, [R0] ;  /* 0x000000000004783b */ /* 0x000ea20000004200 */
        /* <DEDUP_REMOVED lines=8> */
[-C--:B------:R-:W-:Y:S01]  /*b710*/  FFMA.FTZ R60, R60, R52.reuse, -R57 ;  /* 0x000000343c3c7223 */ /* 0x080fe20000010839 */
[----:B------:R-:W-:-:S02]  /*b720*/  FFMA.FTZ R100, R124, R52, -R53 ;  /* 0x000000347c647223 */ /* 0x000fc40000010835 */
[----:B------:R-:W4:Y:S01]  /*b730*/  MUFU.EX2 R95, R95 ;  /* 0x0000005f005f7308 */ /* 0x000f220000000800 */
[----:B-1----:R-:W-:-:S07]  /*b740*/  F2FP.BF16.F32.PACK_AB R8, R99, R103 ;  /* 0x000000676308723e */ /* 0x002fce00000010ff */
[----:B------:R-:W1:Y:S08]  /*b750*/  MUFU.EX2 R107, R107 ;  /* 0x0000006b006b7308 */ /* 0x000e700000000800 */
[----:B------:R-:W-:Y:S01]  /*b760*/  MUFU.EX2 R108, R108 ;  /* 0x0000006c006c7308 */ /* 0x000fe20000000800 */
[----:B----4-:R-:W-:-:S07]  /*b770*/  F2FP.BF16.F32.PACK_AB R10, R95, R120 ;  /* 0x000000785f0a723e */ /* 0x010fce00000010ff */
[----:B------:R-:W4:Y:S01]  /*b780*/  MUFU.EX2 R91, R91 ;  /* 0x0000005b005b7308 */ /* 0x000f220000000800 */
        /* <DEDUP_REMOVED lines=8> */
[----:B------:R-:W-:Y:S01]  /*b810*/  HMMA.16816.F32.BF16 R12, R8, R16, R12 ;  /* 0x00000010080c723c */ /* 0x000fe2000004180c */
[-C--:B------:R-:W-:Y:S01]  /*b820*/  FMUL.FTZ R69, R69, R107.reuse ;  /* 0x0000006b45457220 */ /* 0x080fe20000410000 */
[----:B------:R-:W-:Y:S01]  /*b830*/  MUFU.EX2 R80, R80 ;  /* 0x0000005000507308 */ /* 0x000fe20000000800 */
[-CC-:B------:R-:W-:Y:S01]  /*b840*/  FFMA.FTZ R72, R38, R52.reuse, -R57.reuse ;  /* 0x0000003426487223 */ /* 0x180fe20000010839 */
[-CC-:B------:R-:W-:Y:S01]  /*b850*/  FFMA.FTZ R73, R174, R52.reuse, -R57.reuse ;  /* 0x00000034ae497223 */ /* 0x180fe20000010839 */
[----:B------:R-:W-:Y:S01]  /*b860*/  FFMA.FTZ R81, R128, R52, -R57 ;  /* 0x0000003480517223 */ /* 0x000fe20000010839 */
[----:B------:R-:W-:-:S02]  /*b870*/  FFMA.FTZ R166, R166, R107, R103 ;  /* 0x0000006ba6a67223 */ /* 0x000fc40000010067 */
[----:B------:R-:W-:Y:S01]  /*b880*/  HMMA.16816.F32.BF16 R16, R8, R18, R76 ;  /* 0x000000120810723c */ /* 0x000fe2000004184c */
[----:B----4-:R-:W-:Y:S01]  /*b890*/  F2FP.BF16.F32.PACK_AB R36, R91, R108 ;  /* 0x0000006c5b24723e */ /* 0x010fe200000010ff */
[----:B------:R-:W1:Y:S01]  /*b8a0*/  MUFU.EX2 R77, R188 ;  /* 0x000000bc004d7308 */ /* 0x000e620000000800 */
[----:B------:R-:W-:-:S04]  /*b8b0*/  FADD.FTZ R99, R99, R166 ;  /* 0x000000a663637221 */ /* 0x000fc80000010000 */
[----:B------:R-:W-:Y:S01]  /*b8c0*/  FADD.FTZ R120, R120, R99 ;  /* 0x0000006378787221 */ /* 0x000fe20000010000 */
[----:B--2---:R-:W-:Y:S02]  /*b8d0*/  HMMA.16816.F32.BF16 R32, R8, R4, R32 ;  /* 0x000000040820723c */ /* 0x004fe40000041820 */
[----:B------:R-:W-:Y:S01]  /*b8e0*/  MUFU.EX2 R72, R72 ;  /* 0x0000004800487308 */ /* 0x000fe20000000800 */
[----:B------:R-:W-:-:S04]  /*b8f0*/  FADD.FTZ R95, R95, R120 ;  /* 0x000000785f5f7221 */ /* 0x000fc80000010000 */
[----:B------:R-:W-:Y:S01]  /*b900*/  FADD.FTZ R108, R108, R95 ;  /* 0x0000005f6c6c7221 */ /* 0x000fe20000010000 */
[----:B------:R-:W-:Y:S01]  /*b910*/  HMMA.16816.F32.BF16 R8, R8, R6, R68 ;  /* 0x000000060808723c */ /* 0x000fe20000041844 */
[----:B------:R-:W2:Y:S01]  /*b920*/  LDSM.16.MT88.4 R4, [R119+0x3800] ;  /* 0x003800007704783b */ /* 0x000ea20000004200 */
[--C-:B------:R-:W-:Y:S01]  /*b930*/  FFMA.FTZ R68, R186, R52, -R57.reuse ;  /* 0x00000034ba447223 */ /* 0x100fe20000010839 */
[----:B-1----:R-:W-:Y:S01]  /*b940*/  F2FP.BF16.F32.PACK_AB R38, R77, R80 ;  /* 0x000000504d26723e */ /* 0x002fe200000010ff */
[-CC-:B------:R-:W-:Y:S01]  /*b950*/  FFMA.FTZ R71, R182, R52.reuse, -R57.reuse ;  /* 0x00000034b6477223 */ /* 0x180fe20000010839 */
[----:B------:R1:W4:Y:S01]  /*b960*/  MUFU.EX2 R69, R20 ;  /* 0x0000001400457308 */ /* 0x0003220000000800 */
[----:B------:R-:W-:Y:S01]  /*b970*/  FFMA.FTZ R70, R180, R52, -R57 ;  /* 0x00000034b4467223 */ /* 0x000fe20000010839 */
[----:B------:R-:W-:-:S03]  /*b980*/  FADD.FTZ R91, R91, R108 ;  /* 0x0000006c5b5b7221 */ /* 0x000fc60000010000 */
[----:B------:R-:W-:Y:S01]  /*b990*/  HMMA.16816.F32.BF16 R12, R36, R24, R12 ;  /* 0x00000018240c723c */ /* 0x000fe2000004180c */
[----:B------:R-:W-:Y:S02]  /*b9a0*/  FADD.FTZ R80, R80, R91 ;  /* 0x0000005b50507221 */ /* 0x000fe40000010000 */
[----:B------:R-:W-:Y:S02]  /*b9b0*/  MUFU.EX2 R68, R68 ;  /* 0x0000004400447308 */ /* 0x000fe40000000800 */
[----:B------:R-:W-:-:S03]  /*b9c0*/  FADD.FTZ R77, R77, R80 ;  /* 0x000000504d4d7221 */ /* 0x000fc60000010000 */
[----:B------:R-:W-:Y:S01]  /*b9d0*/  HMMA.16816.F32.BF16 R16, R36, R26, R16 ;  /* 0x0000001a2410723c */ /* 0x000fe20000041810 */
[----:B------:R-:W5:Y:S02]  /*b9e0*/  LDSM.16.MT88.4 R24, [R0+0x800] ;  /* 0x000800000018783b */ /* 0x000f640000004200 */
[----:B------:R-:W2:Y:S01]  /*b9f0*/  MUFU.EX2 R71, R71 ;  /* 0x0000004700477308 */ /* 0x000ea20000000800 */
[----:B-1----:R-:W-:-:S04]  /*ba00*/  FFMA.FTZ R20, R184, R52, -R53 ;  /* 0x00000034b8147223 */ /* 0x002fc80000010835 */
[C---:B---3--:R-:W-:Y:S03]  /*ba10*/  HMMA.16816.F32.BF16 R32, R36.reuse, R28, R32 ;  /* 0x0000001c2420723c */ /* 0x048fe60000041820 */
[----:B------:R-:W-:Y:S05]  /*ba20*/  MUFU.EX2 R70, R70 ;  /* 0x0000004600467308 */ /* 0x000fea0000000800 */
[----:B------:R-:W-:Y:S01]  /*ba30*/  HMMA.16816.F32.BF16 R28, R36, R30, R8 ;  /* 0x0000001e241c723c */ /* 0x000fe20000041808 */
[----:B------:R-:W1:Y:S01]  /*ba40*/  LDSM.16.MT88.4 R8, [R119+0x3c00] ;  /* 0x003c00007708783b */ /* 0x000e620000004200 */
[----:B----4-:R-:W-:Y:S01]  /*ba50*/  F2FP.BF16.F32.PACK_AB R36, R69, R72 ;  /* 0x000000484524723e */ /* 0x010fe200000010ff */
[----:B------:R-:W3:Y:S01]  /*ba60*/  MUFU.EX2 R75, R75 ;  /* 0x0000004b004b7308 */ /* 0x000ee20000000800 */
[----:B------:R-:W-:Y:S01]  /*ba70*/  F2FP.BF16.F32.PACK_AB R37, R65, R94 ;  /* 0x0000005e4125723e */ /* 0x000fe200000010ff */
[----:B------:R-:W-:Y:S01]  /*ba80*/  FADD.FTZ R72, R72, R77 ;  /* 0x0000004d48487221 */ /* 0x000fe20000010000 */
[----:B--2---:R-:W-:Y:S01]  /*ba90*/  F2FP.BF16.F32.PACK_AB R38, R71, R68 ;  /* 0x000000444726723e */ /* 0x004fe200000010ff */
[----:B------:R-:W-:Y:S01]  /*baa0*/  LDSM.16.MT88.4 R76, [R119+0x4c00] ;  /* 0x004c0000774c783b */ /* 0x000fe20000004200 */
[----:B------:R-:W-:Y:S01]  /*bab0*/  F2FP.BF16.F32.PACK_AB R39, R63, R92 ;  /* 0x0000005c3f27723e */ /* 0x000fe200000010ff */
[----:B------:R-:W-:-:S02]  /*bac0*/  FADD.FTZ R69, R69, R72 ;  /* 0x0000004845457221 */ /* 0x000fc40000010000 */
[----:B------:R-:W-:Y:S02]  /*bad0*/  MUFU.EX2 R73, R73 ;  /* 0x0000004900497308 */ /* 0x000fe40000000800 */
[----:B------:R-:W-:Y:S02]  /*bae0*/  FADD.FTZ R68, R68, R69 ;  /* 0x0000004544447221 */ /* 0x000fe40000010000 */
[C---:B------:R-:W-:Y:S02]  /*baf0*/  HMMA.16816.F32.BF16 R12, R36.reuse, R4, R12 ;  /* 0x00000004240c723c */ /* 0x040fe4000004180c */
[----:B------:R-:W-:Y:S02]  /*bb00*/  FADD.FTZ R71, R71, R68 ;  /* 0x0000004447477221 */ /* 0x000fe40000010000 */
[----:B------:R-:W2:Y:S04]  /*bb10*/  MUFU.EX2 R74, R74 ;  /* 0x0000004a004a7308 */ /* 0x000ea80000000800 */
[C---:B------:R-:W-:Y:S01]  /*bb20*/  HMMA.16816.F32.BF16 R16, R36.reuse, R6, R16 ;  /* 0x000000062410723c */ /* 0x040fe20000041810 */
[----:B------:R-:W4:Y:S03]  /*bb30*/  LDSM.16.MT88.4 R4, [R0+0xc00] ;  /* 0x000c00000004783b */ /* 0x000f260000004200 */
[----:B------:R-:W-:Y:S04]  /*bb40*/  MUFU.EX2 R54, R54 ;  /* 0x0000003600367308 */ /* 0x000fe80000000800 */
[C---:B-----5:R-:W-:Y:S04]  /*bb50*/  HMMA.16816.F32.BF16 R32, R36.reuse, R24, R32 ;  /* 0x000000182420723c */ /* 0x060fe80000041820 */
[----:B------:R-:W5:Y:S04]  /*bb60*/  MUFU.EX2 R51, R51 ;  /* 0x0000003300337308 */ /* 0x000f680000000800 */
[----:B------:R-:W-:Y:S01]  /*bb70*/  HMMA.16816.F32.BF16 R28, R36, R26, R28 ;  /* 0x0000001a241c723c */ /* 0x000fe2000004181c */
[----:B---3--:R-:W-:Y:S01]  /*bb80*/  F2FP.BF16.F32.PACK_AB R36, R75, R70 ;  /* 0x000000464b24723e */ /* 0x008fe200000010ff */
[----:B------:R-:W3:Y:S01]  /*bb90*/  LDSM.16.MT88.4 R24, [R119+0x4000] ;  /* 0x004000007718783b */ /* 0x000ee20000004200 */
[----:B------:R-:W-:Y:S01]  /*bba0*/  F2FP.BF16.F32.PACK_AB R37, R61, R90 ;  /* 0x0000005a3d25723e */ /* 0x000fe200000010ff */
[----:B------:R-:W-:Y:S01]  /*bbb0*/  MUFU.EX2 R49, R49 ;  /* 0x0000003100317308 */ /* 0x000fe20000000800 */
[----:B--2---:R-:W-:-:S02]  /*bbc0*/  F2FP.BF16.F32.PACK_AB R38, R74, R73 ;  /* 0x000000494a26723e */ /* 0x004fc400000010ff */
[----:B------:R-:W-:-:S05]  /*bbd0*/  F2FP.BF16.F32.PACK_AB R39, R56, R59 ;  /* 0x0000003b3827723e */ /* 0x000fca00000010ff */
[----:B------:R-:W2:Y:S02]  /*bbe0*/  MUFU.EX2 R48, R48 ;  /* 0x0000003000307308 */ /* 0x000ea40000000800 */
[C---:B-1----:R-:W-:Y:S06]  /*bbf0*/  HMMA.16816.F32.BF16 R12, R36.reuse, R8, R12 ;  /* 0x00000008240c723c */ /* 0x042fec000004180c */
[----:B------:R-:W-:Y:S02]  /*bc00*/  MUFU.EX2 R82, R82 ;  /* 0x0000005200527308 */ /* 0x000fe40000000800 */
[C---:B------:R-:W-:Y:S01]  /*bc10*/  HMMA.16816.F32.BF16 R16, R36.reuse, R10, R16 ;  /* 0x0000000a2410723c */ /* 0x040fe20000041810 */
[----:B------:R-:W1:Y:S05]  /*bc20*/  LDSM.16.MT88.4 R8, [R0+0x1000] ;  /* 0x001000000008783b */ /* 0x000e6a0000004200 */
[----:B------:R-:W3:Y:S02]  /*bc30*/  MUFU.EX2 R83, R83 ;  /* 0x0000005300537308 */ /* 0x000ee40000000800 */
[C---:B----4-:R-:W-:Y:S06]  /*bc40*/  HMMA.16816.F32.BF16 R32, R36.reuse, R4, R32 ;  /* 0x000000042420723c */ /* 0x050fec0000041820 */
[----:B------:R-:W-:Y:S02]  /*bc50*/  MUFU.EX2 R81, R81 ;  /* 0x0000005100517308 */ /* 0x000fe40000000800 */
[----:B------:R-:W-:Y:S01]  /*bc60*/  HMMA.16816.F32.BF16 R28, R36, R6, R28 ;  /* 0x00000006241c723c */ /* 0x000fe2000004181c */
[----:B-----5:R-:W-:Y:S01]  /*bc70*/  F2FP.BF16.F32.PACK_AB R37, R51, R54 ;  /* 0x000000363325723e */ /* 0x020fe200000010ff */
[----:B------:R-:W-:Y:S01]  /*bc80*/  LDSM.16.MT88.4 R4, [R119+0x4400] ;  /* 0x004400007704783b */ /* 0x000fe20000004200 */
[----:B--2---:R-:W-:-:S03]  /*bc90*/  F2FP.BF16.F32.PACK_AB R39, R48, R49 ;  /* 0x000000313027723e */ /* 0x004fc600000010ff */
        /* <DEDUP_REMOVED lines=10> */
[C---:B-1----:R-:W-:Y:S01]  /*bd40*/  HMMA.16816.F32.BF16 R32, R36.reuse, R8, R32 ;  /* 0x000000082420723c */ /* 0x042fe20000041820 */
[----:B---3--:R-:W-:Y:S01]  /*bd50*/  F2FP.BF16.F32.PACK_AB R9, R46, R47 ;  /* 0x0000002f2e09723e */ /* 0x008fe200000010ff */
[----:B------:R-:W-:Y:S06]  /*bd60*/  MUFU.EX2 R113, R113 ;  /* 0x0000007100717308 */ /* 0x000fec0000000800 */
[----:B------:R-:W-:Y:S01]  /*bd70*/  HMMA.16816.F32.BF16 R28, R36, R10, R28 ;  /* 0x0000000a241c723c */ /* 0x000fe2000004181c */
[----:B------:R-:W-:Y:S01]  /*bd80*/  FADD.FTZ R37, R93, R110 ;  /* 0x0000006e5d257221 */ /* 0x000fe20000010000 */
[----:B------:R-:W1:Y:S01]  /*bd90*/  MUFU.EX2 R102, R102 ;  /* 0x0000006600667308 */ /* 0x000e620000000800 */
[----:B----4-:R-:W-:Y:S01]  /*bda0*/  F2FP.BF16.F32.PACK_AB R11, R44, R45 ;  /* 0x0000002d2c0b723e */ /* 0x010fe200000010ff */
[----:B------:R-:W-:Y:S01]  /*bdb0*/  FFMA.FTZ R93, R88, R52, -R57 ;  /* 0x00000034585d7223 */ /* 0x000fe20000010839 */
[----:B------:R-:W-:-:S02]  /*bdc0*/  FADD.FTZ R106, R106, R37 ;  /* 0x000000256a6a7221 */ /* 0x000fc40000010000 */
[----:B------:R-:W3:Y:S02]  /*bdd0*/  LDSM.16.MT88.4 R36, [R119+0x4800] ;  /* 0x004800007724783b */ /* 0x000ee40000004200 */
        /* <DEDUP_REMOVED lines=12> */
[----:B----4-:R-:W-:-:S07]  /*bea0*/  F2FP.BF16.F32.PACK_AB R10, R115, R98 ;  /* 0x00000062730a723e */ /* 0x010fce00000010ff */
[----:B--2---:R-:W-:Y:S01]  /*beb0*/  HMMA.16816.F32.BF16 R32, R8, R24, R32 ;  /* 0x000000180820723c */ /* 0x004fe20000041820 */
[----:B------:R2:W-:Y:S01]  /*bec0*/  MUFU.EX2 R25, R58 ;  /* 0x0000003a00197308 */ /* 0x0005e20000000800 */
[----:B------:R-:W-:-:S06]  /*bed0*/  FFMA.FTZ R24, R64, R52, -R57 ;  /* 0x0000003440187223 */ /* 0x000fcc0000010839 */
[C---:B------:R-:W-:Y:S01]  /*bee0*/  HMMA.16816.F32.BF16 R28, R8.reuse, R26, R28 ;  /* 0x0000001a081c723c */ /* 0x040fe2000004181c */
[-C--:B------:R-:W-:Y:S01]  /*bef0*/  FFMA.FTZ R27, R62, R52.reuse, -R57 ;  /* 0x000000343e1b7223 */ /* 0x080fe20000010839 */
[----:B------:R-:W-:Y:S01]  /*bf00*/  FADD.FTZ R62, R70, R71 ;  /* 0x00000047463e7221 */ /* 0x000fe20000010000 */
[----:B------:R-:W-:Y:S01]  /*bf10*/  MUFU.EX2 R20, R20 ;  /* 0x0000001400147308 */ /* 0x000fe20000000800 */
[----:B------:R-:W-:Y:S01]  /*bf20*/  LDSM.16.MT88.4 R68, [R0+0x1c00] ;  /* 0x001c00000044783b */ /* 0x000fe20000004200 */
[----:B------:R-:W-:Y:S01]  /*bf30*/  FFMA.FTZ R26, R66, R52, -R57 ;  /* 0x00000034421a7223 */ /* 0x000fe20000010839 */
[----:B------:R-:W-:Y:S02]  /*bf40*/  FADD.FTZ R62, R75, R62 ;  /* 0x0000003e4b3e7221 */ /* 0x000fe40000010000 */
[----:B------:R-:W-:Y:S01]  /*bf50*/  HMMA.16816.F32.BF16 R12, R8, R4, R12 ;  /* 0x00000004080c723c */ /* 0x000fe2000004180c */
[----:B--2---:R-:W-:Y:S01]  /*bf60*/  FADD.FTZ R58, R90, R63 ;  /* 0x0000003f5a3a7221 */ /* 0x004fe20000010000 */
[----:B------:R-:W-:Y:S01]  /*bf70*/  FADD.FTZ R73, R73, R62 ;  /* 0x0000003e49497221 */ /* 0x000fe20000010000 */
[----:B------:R-:W2:Y:S02]  /*bf80*/  MUFU.EX2 R109, R109 ;  /* 0x0000006d006d7308 */ /* 0x000ea40000000800 */
[----:B------:R-:W-:Y:S01]  /*bf90*/  FADD.FTZ R58, R61, R58 ;  /* 0x0000003a3d3a7221 */ /* 0x000fe20000010000 */
[----:B------:R-:W-:-:S02]  /*bfa0*/  FADD.FTZ R73, R74, R73 ;  /* 0x000000494a497221 */ /* 0x000fc40000010000 */
[----:B------:R-:W-:Y:S01]  /*bfb0*/  HMMA.16816.F32.BF16 R16, R8, R6, R16 ;  /* 0x000000060810723c */ /* 0x000fe20000041810 */
[----:B------:R4:W5:Y:S01]  /*bfc0*/  LDSM.16.MT88.4 R4, [R0+0x1800] ;  /* 0x001800000004783b */ /* 0x0009620000004200 */
        /* <DEDUP_REMOVED lines=14> */
[----:B------:R-:W2:Y:S02]  /*c0b0*/  MUFU.EX2 R60, R60 ;  /* 0x0000003c003c7308 */ /* 0x000ea40000000800 */
[----:B------:R-:W-:Y:S01]  /*c0c0*/  FADD.FTZ R48, R48, R49 ;  /* 0x0000003130307221 */ /* 0x000fe20000010000 */
[----:B------:R-:W-:Y:S01]  /*c0d0*/  FADD.FTZ R113, R102, R113 ;  /* 0x0000007166717221 */ /* 0x000fe20000010000 */
[----:B----4-:R-:W-:Y:S02]  /*c0e0*/  MOV R0, R40 ;  /* 0x0000002800007202 */ /* 0x010fe40000000f00 */
[----:B------:R-:W-:Y:S01]  /*c0f0*/  FADD.FTZ R47, R47, R48 ;  /* 0x000000302f2f7221 */ /* 0x000fe20000010000 */
[----:B------:R-:W-:Y:S01]  /*c100*/  FADD.FTZ R98, R98, R113 ;  /* 0x0000007162627221 */ /* 0x000fe20000010000 */
[----:B------:R-:W-:Y:S01]  /*c110*/  MUFU.EX2 R111, R111 ;  /* 0x0000006f006f7308 */ /* 0x000fe20000000800 */
[----:B-1----:R-:W-:Y:S01]  /*c120*/  F2FP.BF16.F32.PACK_AB R8, R93, R96 ;  /* 0x000000605d08723e */ /* 0x002fe200000010ff */
[----:B------:R-:W-:Y:S01]  /*c130*/  FADD.FTZ R46, R46, R47 ;  /* 0x0000002f2e2e7221 */ /* 0x000fe20000010000 */
[----:B------:R-:W-:Y:S01]  /*c140*/  FADD.FTZ R115, R115, R98 ;  /* 0x0000006273737221 */ /* 0x000fe20000010000 */
[----:B------:R-:W-:-:S02]  /*c150*/  @P0 MOV R0, R40 ;  /* 0x0000002800000202 */ /* 0x000fc40000000f00 */
        /* <DEDUP_REMOVED lines=8> */
[----:B---3--:R-:W-:Y:S01]  /*c1e0*/  HMMA.16816.F32.BF16 R12, R8, R36, R12 ;  /* 0x00000024080c723c */ /* 0x008fe2000004180c */
[----:B------:R-:W-:Y:S01]  /*c1f0*/  FFMA.FTZ R37, R55, R52, -R57 ;  /* 0x0000003437257223 */ /* 0x000fe20000010839 */
[----:B------:R-:W-:Y:S01]  /*c200*/  MUFU.EX2 R24, R24 ;  /* 0x0000001800187308 */ /* 0x000fe20000000800 */
[----:B------:R-:W-:Y:S01]  /*c210*/  FADD.FTZ R43, R42, R43 ;  /* 0x0000002b2a2b7221 */ /* 0x000fe20000010000 */
[----:B------:R-:W-:-:S03]  /*c220*/  FADD.FTZ R25, R25, R60 ;  /* 0x0000003c19197221 */ /* 0x000fc60000010000 */
[----:B------:R-:W-:Y:S01]  /*c230*/  FADD.FTZ R20, R20, R43 ;  /* 0x0000002b14147221 */ /* 0x000fe20000010000 */
[----:B------:R-:W-:Y:S01]  /*c240*/  HMMA.16816.F32.BF16 R16, R8, R38, R16 ;  /* 0x000000260810723c */ /* 0x000fe20000041810 */
[----:B------:R-:W-:Y:S01]  /*c250*/  FFMA.FTZ R39, R50, R52, -R53 ;  /* 0x0000003432277223 */ /* 0x000fe20000010835 */
[----:B------:R-:W2:Y:S01]  /*c260*/  MUFU.EX2 R27, R27 ;  /* 0x0000001b001b7308 */ /* 0x000ea20000000800 */
[----:B------:R-:W-:-:S05]  /*c270*/  FADD.FTZ R20, R109, R20 ;  /* 0x000000146d147221 */ /* 0x000fca0000010000 */
[C---:B-----5:R-:W-:Y:S01]  /*c280*/  HMMA.16816.F32.BF16 R32, R8.reuse, R4, R32 ;  /* 0x000000040820723c */ /* 0x060fe20000041820 */
[C---:B-1----:R-:W-:Y:S01]  /*c290*/  F2FP.BF16.F32.PACK_AB R5, R122.reuse, R111 ;  /* 0x0000006f7a05723e */ /* 0x042fe200000010ff */
[----:B------:R-:W-:Y:S01]  /*c2a0*/  MUFU.EX2 R100, R100 ;  /* 0x0000006400647308 */ /* 0x000fe20000000800 */
[----:B------:R-:W-:Y:S01]  /*c2b0*/  FADD.FTZ R111, R111, R20 ;  /* 0x000000146f6f7221 */ /* 0x000fe20000010000 */
[-C--:B------:R-:W-:Y:S02]  /*c2c0*/  MOV R20, R41.reuse ;  /* 0x0000002900147202 */ /* 0x080fe40000000f00 */
[----:B------:R-:W-:Y:S01]  /*c2d0*/  @P0 MOV R20, R41 ;  /* 0x0000002900140202 */ /* 0x000fe20000000f00 */
[----:B------:R-:W-:Y:S01]  /*c2e0*/  FADD.FTZ R111, R122, R111 ;  /* 0x0000006f7a6f7221 */ /* 0x000fe20000010000 */
[----:B------:R-:W-:Y:S02]  /*c2f0*/  HMMA.16816.F32.BF16 R28, R8, R6, R28 ;  /* 0x00000006081c723c */ /* 0x000fe4000004181c */
[----:B------:R-:W-:Y:S01]  /*c300*/  MUFU.EX2 R26, R26 ;  /* 0x0000001a001a7308 */ /* 0x000fe20000000800 */
[----:B--2---:R-:W-:Y:S01]  /*c310*/  F2FP.BF16.F32.PACK_AB R4, R27, R24 ;  /* 0x000000181b04723e */ /* 0x004fe200000010ff */
        /* <DEDUP_REMOVED lines=16> */
.L_x_9095:
[----:B------:R-:W-:-:S07]  /*c420*/  IADD3 R114, PT, PT, R112, -0x1, RZ ;  /* 0xffffffff70727810 */ /* 0x000fce0007ffe0ff */
.L_x_9106:
[----:B------:R-:W-:Y:S05]  /*c430*/  BSYNC B2 ;  /* 0x0000000000027941 */ /* 0x000fea0003800000 */
.L_x_9094:
[----:B------:R-:W-:-:S13]  /*c440*/  ISETP.GE.AND P0, PT, R114, R147, PT ;  /* 0x000000937200720c */ /* 0x000fda0003f06270 */
[----:B------:R-:W-:Y:S05]  /*c450*/  @!P0 BRA `(.L_x_9107) ;  /* 0x0000004c00b48947 */ /* 0x000fea0003800000 */
[----:B------:R-:W-:Y:S01]  /*c460*/  IADD3 R116, PT, PT, R116, R23, R85 ;  /* 0x0000001774747210 */ /* 0x000fe20007ffe055 */
[----:B------:R-:W-:Y:S01]  /*c470*/  IMAD.MOV.U32 R85, RZ, RZ, R0 ;  /* 0x000000ffff557224 */ /* 0x000fe200078e0000 */
[----:B------:R-:W-:Y:S01]  /*c480*/  ISETP.NE.U32.AND P3, PT, R164, RZ, PT ;  /* 0x000000ffa400720c */ /* 0x000fe20003f65070 */
[C---:B------:R-:W-:Y:S01]  /*c490*/  IMAD.SHL.U32 R0, R114.reuse, 0x80, RZ ;  /* 0x0000008072007824 */ /* 0x040fe200078e00ff */
[----:B------:R-:W-:Y:S01]  /*c4a0*/  IADD3 R171, PT, PT, -R21, R116, -R84 ;  /* 0x0000007415ab7210 */ /* 0x000fe20007ffe954 */
[----:B------:R-:W-:Y:S01]  /*c4b0*/  IMAD.MOV.U32 R84, RZ, RZ, R20 ;  /* 0x000000ffff547224 */ /* 0x000fe200078e0014 */
[----:B------:R-:W-:Y:S01]  /*c4c0*/  ISETP.NE.AND.EX P3, PT, R165, RZ, PT, P3 ;  /* 0x000000ffa500720c */ /* 0x000fe20003f65330 */
[----:B------:R-:W-:Y:S01]  /*c4d0*/  VIADD R170, R114, 0x1 ;  /* 0x0000000172aa7836 */ /* 0x000fe20000000000 */
[----:B------:R-:W-:Y:S01]  /*c4e0*/  VIADDMNMX R167, R22, 0x8, RZ, !PT ;  /* 0x0000000816a77846 */ /* 0x000fe200078001ff */
[----:B------:R-:W-:Y:S01]  /*c4f0*/  VIADD R169, R0, 0x80 ;  /* 0x0000008000a97836 */ /* 0x000fe20000000000 */
[----:B------:R-:W-:-:S02]  /*c500*/  VIMNMX R168, PT, PT, RZ, R22, !PT ;  /* 0x00000016ffa87248 */ /* 0x000fc40007fe0100 */
[----:B------:R-:W-:Y:S02]  /*c510*/  LOP3.LUT R172, R0, 0x40, R21, 0xfe, !PT ;  /* 0x0000004000ac7812 */ /* 0x000fe400078efe15 */
[----:B------:R-:W-:-:S07]  /*c520*/  IADD3 R171, PT, PT, R171, -0x39, -R0 ;  /* 0xffffffc7abab7810 */ /* 0x000fce0007ffe800 */
.L_x_9114:
        /* <DEDUP_REMOVED lines=12> */
[----:B------:R-:W-:Y:S01]  /*c5f0*/  IMAD.SHL.U32 R143, R87, 0x8, RZ ;  /* 0x00000008578f7824 */ /* 0x000fe200078e00ff */
[----:B---3--:R-:W-:Y:S01]  /*c600*/  LEA R86, R4, R7, 0x18 ;  /* 0x0000000704567211 */ /* 0x008fe200078ec0ff */
[----:B------:R-:W-:Y:S03]  /*c610*/  IMAD.MOV.U32 R4, RZ, RZ, R150 ;  /* 0x000000ffff047224 */ /* 0x000fe600078e0096 */
[C---:B------:R-:W-:Y:S02]  /*c620*/  LOP3.LUT R0, R143.reuse, 0xc0, RZ, 0xc0, !PT ;  /* 0x000000c08f007812 */ /* 0x040fe400078ec0ff */
[C---:B------:R-:W-:Y:S02]  /*c630*/  LOP3.LUT R144, R143.reuse, 0x18, RZ, 0xc0, !PT ;  /* 0x000000188f907812 */ /* 0x040fe400078ec0ff */
[----:B------:R-:W-:Y:S02]  /*c640*/  LOP3.LUT R161, R0, R161, RZ, 0xfc, !PT ;  /* 0x000000a100a17212 */ /* 0x000fe400078efcff */
[----:B------:R-:W-:Y:S02]  /*c650*/  LOP3.LUT R0, R143, 0x1f20, RZ, 0xc0, !PT ;  /* 0x00001f208f007812 */ /* 0x000fe400078ec0ff */
[----:B------:R-:W-:Y:S02]  /*c660*/  LOP3.LUT R159, R161, R144, RZ, 0x3c, !PT ;  /* 0x00000090a19f7212 */ /* 0x000fe400078e3cff */
[----:B------:R-:W-:Y:S02]  /*c670*/  ISETP.GE.AND P5, PT, R144, R157, PT ;  /* 0x0000009d9000720c */ /* 0x000fe40003fa6270 */
[----:B------:R-:W-:Y:S01]  /*c680*/  LOP3.LUT R159, R0, R159, RZ, 0xfc, !PT ;  /* 0x0000009f009f7212 */ /* 0x000fe200078efcff */
[----:B------:R-:W-:Y:S01]  /*c690*/  IMAD.MOV.U32 R0, RZ, RZ, R151 ;  /* 0x000000ffff007224 */ /* 0x000fe200078e0097 */
[----:B------:R-:W-:Y:S01]  /*c6a0*/  ISETP.GE.AND P6, PT, R144, R157, PT ;  /* 0x0000009d9000720c */ /* 0x000fe20003fc6270 */
        /* <DEDUP_REMOVED lines=68> */
.L_x_9109:
[----:B------:R-:W-:Y:S05]  /*caf0*/  BSYNC.RECONVERGENT B0 ;  /* 0x0000000000007941 */ /* 0x000fea0003800200 */
.L_x_9108:
[----:B------:R-:W-:Y:S01]  /*cb00*/  IADD3 R176, P0, PT, R173, R150, RZ ;  /* 0x00000096adb07210 */ /* 0x000fe20007f1e0ff */
[----:B------:R-:W-:Y:S01]  /*cb10*/  BSSY.RECONVERGENT B1, `(.L_x_9110) ;  /* 0x0000159000017945 */ /* 0x000fe20003800200 */
[----:B------:R-:W-:Y:S02]  /*cb20*/  LEA R159, R159, R86, 0x1 ;  /* 0x000000569f9f7211 */ /* 0x000fe400078e08ff */
[----:B------:R-:W-:Y:S02]  /*cb30*/  @!P5 IADD3 R180, P1, PT, R176, R173, RZ ;  /* 0x000000adb0b4d210 */ /* 0x000fe40007f3e0ff */
[C---:B------:R-:W-:Y:S01]  /*cb40*/  SHF.L.U32 R136, R87.reuse, 0x5, RZ ;  /* 0x0000000557887819 */ /* 0x040fe200000006ff */
[----:B------:R-:W-:Y:S01]  /*cb50*/  @!PT LDS RZ, [RZ] ;  /* 0x00000000fffff984 */ /* 0x000fe20000000800 */
[----:B------:R-:W-:Y:S01]  /*cb60*/  @!PT LDS RZ, [RZ] ;  /* 0x00000000fffff984 */ /* 0x000fe20000000800 */
[----:B------:R-:W-:Y:S01]  /*cb70*/  @!PT LDS RZ, [RZ] ;  /* 0x00000000fffff984 */ /* 0x000fe20000000800 */
[----:B------:R-:W-:Y:S01]  /*cb80*/  @!P6 LDGSTS.E.BYPASS.LTC128B.128 [R159+0x3000], desc[UR4][R150.64] ;  /* 0x03000000969fefae */ /* 0x000fe2000b981a04 */
[----:B------:R-:W-:Y:S02]  /*cb90*/  MOV R116, 0x20 ;  /* 0x0000002000747802 */ /* 0x000fe40000000f00 */
[----:B------:R-:W-:Y:S02]  /*cba0*/  LOP3.LUT R92, R136, 0xc0, RZ, 0xc0, !PT ;  /* 0x000000c0885c7812 */ /* 0x000fe400078ec0ff */
[----:B------:R-:W-:Y:S02]  /*cbb0*/  LOP3.LUT P2, RZ, R87, 0x4, RZ, 0xc0, !PT ;  /* 0x0000000457ff7812 */ /* 0x000fe4000784c0ff */
[--C-:B------:R-:W-:Y:S01]  /*cbc0*/  SHF.L.U64.HI R174, R140, 0x6, R141.reuse ;  /* 0x000000068cae7819 */ /* 0x100fe2000001028d */
[----:B------:R-:W-:Y:S01]  /*cbd0*/  @P6 STS.128 [R159+0x3000], RZ ;  /* 0x003000ff9f006388 */ /* 0x000fe20000000c00 */
[----:B------:R-:W-:Y:S02]  /*cbe0*/  SEL R116, R116, 0xffffffe0, !P2 ;  /* 0xffffffe074747807 */ /* 0x000fe40005000000 */
[----:B------:R-:W-:Y:S02]  /*cbf0*/  IADD3.X R177, PT, PT, R174, R151, RZ, P0, !PT ;  /* 0x00000097aeb17210 */ /* 0x000fe400007fe4ff */
[C---:B------:R-:W-:Y:S02]  /*cc00*/  @!P5 LEA R178, P0, R140.reuse, R176, 0x7 ;  /* 0x000000b08cb2d211 */ /* 0x040fe400078038ff */
[----:B------:R-:W-:Y:S01]  /*cc10*/  @!P5 IADD3.X R181, PT, PT, R177, R174, RZ, P1, !PT ;  /* 0x000000aeb1b5d210 */ /* 0x000fe20000ffe4ff */
[----:B------:R-:W-:Y:S01]  /*cc20*/  @P5 STS.128 [R159+0x3800], RZ ;  /* 0x003800ff9f005388 */ /* 0x000fe20000000c00 */
[----:B------:R-:W-:Y:S02]  /*cc30*/  @!P5 LEA.HI.X R179, R140, R177, R141, 0x7, P0 ;  /* 0x000000b18cb3d211 */ /* 0x000fe400000f3c8d */
[C---:B------:R-:W-:Y:S02]  /*cc40*/  SHF.L.U32 R91, R87.reuse, 0x4, RZ ;  /* 0x00000004575b7819 */ /* 0x040fe400000006ff */
[----:B------:R-:W-:Y:S02]  /*cc50*/  SHF.L.U32 R132, R87, 0x2, RZ ;  /* 0x0000000257847819 */ /* 0x000fe400000006ff */
[C---:B------:R-:W-:Y:S01]  /*cc60*/  LOP3.LUT R134, R91.reuse, 0x3e00, RZ, 0xc0, !PT ;  /* 0x00003e005b867812 */ /* 0x040fe200078ec0ff */
[----:B------:R-:W-:Y:S01]  /*cc70*/  @!PT LDS RZ, [RZ] ;  /* 0x00000000fffff984 */ /* 0x000fe20000000800 */
[----:B------:R-:W-:Y:S01]  /*cc80*/  @!PT LDS RZ, [RZ] ;  /* 0x00000000fffff984 */ /* 0x000fe20000000800 */
[----:B------:R-:W-:Y:S01]  /*cc90*/  @!PT LDS RZ, [RZ] ;  /* 0x00000000fffff984 */ /* 0x000fe20000000800 */
[----:B------:R1:W-:Y:S01]  /*cca0*/  @!P5 LDGSTS.E.BYPASS.LTC128B.128 [R159+0x3800], desc[UR4][R176.64] ;  /* 0x03800000b09fdfae */ /* 0x0003e2000b981a04 */
[----:B------:R-:W-:Y:S02]  /*ccb0*/  LOP3.LUT R91, R91, 0x100, RZ, 0xc0, !PT ;  /* 0x000001005b5b7812 */ /* 0x000fe400078ec0ff */
[----:B------:R-:W-:Y:S02]  /*ccc0*/  LOP3.LUT R0, R132, 0x18, RZ, 0xc0, !PT ;  /* 0x0000001884007812 */ /* 0x000fe400078ec0ff */
[--C-:B------:R-:W-:Y:S02]  /*ccd0*/  LOP3.LUT R88, R91, 0x20, R136.reuse, 0xf8, !PT ;  /* 0x000000205b587812 */ /* 0x100fe400078ef888 */
[--C-:B------:R-:W-:Y:S01]  /*cce0*/  LOP3.LUT R91, R92, 0x8, R87.reuse, 0xf8, !PT ;  /* 0x000000085c5b7812 */ /* 0x100fe200078ef857 */
[----:B------:R-:W-:Y:S01]  /*ccf0*/  @P5 STS.128 [R159+0x4000], RZ ;  /* 0x004000ff9f005388 */ /* 0x000fe20000000c00 */
[----:B------:R-:W-:Y:S02]  /*cd00*/  LOP3.LUT R89, R134, 0x20, R136, 0xf8, !PT ;  /* 0x0000002086597812 */ /* 0x000fe400078ef888 */
[----:B------:R-:W-:Y:S02]  /*cd10*/  LOP3.LUT R91, R88, R91, R0, 0xf6, !PT ;  /* 0x0000005b585b7212 */ /* 0x000fe400078ef600 */
[--C-:B------:R-:W-:Y:S02]  /*cd20*/  LOP3.LUT R90, R89, 0x100, R136.reuse, 0xf8, !PT ;  /* 0x00000100595a7812 */ /* 0x100fe400078ef888 */
[----:B------:R-:W-:Y:S01]  /*cd30*/  LEA R137, R91, R86, 0x1 ;  /* 0x000000565b897211 */ /* 0x000fe200078e08ff */
[----:B------:R-:W-:Y:S01]  /*cd40*/  @!PT LDS RZ, [RZ] ;  /* 0x00000000fffff984 */ /* 0x000fe20000000800 */
[----:B------:R-:W-:Y:S01]  /*cd50*/  @!PT LDS RZ, [RZ] ;  /* 0x00000000fffff984 */ /* 0x000fe20000000800 */
[----:B------:R-:W-:Y:S01]  /*cd60*/  @!PT LDS RZ, [RZ] ;  /* 0x00000000fffff984 */ /* 0x000fe20000000800 */
[----:B------:R-:W-:Y:S01]  /*cd70*/  @!P5 LDGSTS.E.BYPASS.LTC128B.128 [R159+0x4000], desc[UR4][R180.64] ;  /* 0x04000000b49fdfae */ /* 0x000fe2000b981a04 */
[----:B------:R-:W-:Y:S02]  /*cd80*/  SHF.R.U32.HI R133, RZ, 0x1, R87 ;  /* 0x00000001ff857819 */ /* 0x000fe40000011657 */
[----:B------:R-:W-:Y:S02]  /*cd90*/  IADD3 R170, PT, PT, R170, -0x1, RZ ;  /* 0xffffffffaaaa7810 */ /* 0x000fe40007ffe0ff */
[----:B------:R-:W-:Y:S02]  /*cda0*/  LOP3.LUT R135, R133, 0x8, RZ, 0xc0, !PT ;  /* 0x0000000885877812 */ /* 0x000fe400078ec0ff */
[----:B------:R-:W-:Y:S01]  /*cdb0*/  ISETP.GT.AND P0, PT, R170, R147, PT ;  /* 0x00000093aa00720c */ /* 0x000fe20003f04270 */
[----:B------:R-:W-:Y:S01]  /*cdc0*/  @P5 STS.128 [R159+0x4800], RZ ;  /* 0x004800ff9f005388 */ /* 0x000fe20000000c00 */
[----:B------:R-:W-:Y:S04]  /*cdd0*/  LOP3.LUT R135, R135, 0xc0, R136, 0xf8, !PT ;  /* 0x000000c087877812 */ /* 0x000fe800078ef888 */
[----:B------:R-:W-:Y:S02]  /*cde0*/  LOP3.LUT R135, R135, R0, RZ, 0x3c, !PT ;  /* 0x0000000087877212 */ /* 0x000fe400078e3cff */
[----:B------:R-:W-:Y:S01]  /*cdf0*/  IADD3 R0, PT, PT, R116, R137, RZ ;  /* 0x0000008974007210 */ /* 0x000fe20007ffe0ff */
[----:B------:R-:W-:Y:S01]  /*ce00*/  @!PT LDS RZ, [RZ] ;  /* 0x00000000fffff984 */ /* 0x000fe20000000800 */
[----:B------:R-:W-:Y:S01]  /*ce10*/  @!PT LDS RZ, [RZ] ;  /* 0x00000000fffff984 */ /* 0x000fe20000000800 */
[----:B------:R-:W-:Y:S01]  /*ce20*/  @!PT LDS RZ, [RZ] ;  /* 0x00000000fffff984 */ /* 0x000fe20000000800 */
[----:B------:R2:W-:Y:S01]  /*ce30*/  @!P5 LDGSTS.E.BYPASS.LTC128B.128 [R159+0x4800], desc[UR4][R178.64] ;  /* 0x04800000b29fdfae */ /* 0x0005e2000b981a04 */
[----:B------:R-:W-:Y:S04]  /*ce40*/  LOP3.LUT R89, R90, R135, RZ, 0xfc, !PT ;  /* 0x000000875a597212 */ /* 0x000fe800078efcff */
[----:B------:R-:W-:Y:S03]  /*ce50*/  LEA R117, R89, R86, 0x1 ;  /* 0x0000005659757211 */ /* 0x000fe600078e08ff */
[----:B------:R-:W-:Y:S01]  /*ce60*/  LDSM.16.M88.4 R92, [R137+0x1000] ;  /* 0x00100000895c783b */ /* 0x000fe20000000200 */
[----:B------:R-:W-:Y:S07]  /*ce70*/  IADD3 R124, PT, PT, R117, R116, RZ ;  /* 0x00000074757c7210 */ /* 0x000fee0007ffe0ff */
[----:B------:R-:W3:Y:S04]  /*ce80*/  LD.E R173, desc[UR4][R2.64+0x18c] ;  /* 0x00018c0402ad7980 */ /* 0x000ee8000c101900 */
[----:B------:R-:W4:Y:S08]  /*ce90*/  LDSM.16.M88.4 R88, [R117] ;  /* 0x000000007558783b */ /* 0x000f300000000200 */
[----:B------:R-:W0:Y:S08]  /*cea0*/  LDGDEPBAR ;  /* 0x00000000000079af */ /* 0x000e300000000000 */
[----:B------:R-:W5:Y:S08]  /*ceb0*/  LDSM.16.M88.4 R96, [R137+0x1400] ;  /* 0x001400008960783b */ /* 0x000f700000000200 */
[----:B------:R-:W1:Y:S08]  /*cec0*/  LDSM.16.M88.4 R100, [R137+0x1800] ;  /* 0x001800008964783b */ /* 0x000e700000000200 */
[----:B------:R-:W2:Y:S08]  /*ced0*/  LDSM.16.M88.4 R104, [R137+0x1c00] ;  /* 0x001c00008968783b */ /* 0x000eb00000000200 */
[----:B------:R-:W2:Y:S08]  /*cee0*/  LDSM.16.M88.4 R108, [R137+0x2000] ;  /* 0x00200000896c783b */ /* 0x000eb00000000200 */
[----:B------:R-:W2:Y:S08]  /*cef0*/  LDSM.16.M88.4 R112, [R137+0x2400] ;  /* 0x002400008970783b */ /* 0x000eb00000000200 */
[----:B------:R-:W2:Y:S08]  /*cf00*/  LDSM.16.M88.4 R116, [R137+0x2800] ;  /* 0x002800008974783b */ /* 0x000eb00000000200 */
[----:B------:R-:W2:Y:S08]  /*cf10*/  LDSM.16.M88.4 R120, [R137+0x2c00] ;  /* 0x002c00008978783b */ /* 0x000eb00000000200 */
[----:B------:R-:W-:Y:S08]  /*cf20*/  LDSM.16.M88.4 R124, [R124] ;  /* 0x000000007c7c783b */ /* 0x000ff00000000200 */
[----:B------:R-:W2:Y:S01]  /*cf30*/  LDSM.16.M88.4 R128, [R0+0x1000] ;  /* 0x001000000080783b */ /* 0x000ea20000000200 */
[C---:B----4-:R-:W-:Y:S08]  /*cf40*/  HMMA.16816.F32.BF16 R4, R88.reuse, R92, RZ ;  /* 0x0000005c5804723c */ /* 0x050ff000000418ff */
[C---:B------:R-:W-:Y:S01]  /*cf50*/  HMMA.16816.F32.BF16 R8, R88.reuse, R94, RZ ;  /* 0x0000005e5808723c */ /* 0x040fe200000418ff */
[----:B------:R-:W-:Y:S07]  /*cf60*/  LDSM.16.M88.4 R92, [R0+0x1800] ;  /* 0x00180000005c783b */ /* 0x000fee0000000200 */
[C---:B-----5:R-:W-:Y:S08]  /*cf70*/  HMMA.16816.F32.BF16 R12, R88.reuse, R96, RZ ;  /* 0x00000060580c723c */ /* 0x060ff000000418ff */
        /* <DEDUP_REMOVED lines=24> */
[----:B------:R-:W1:Y:S02]  /*d100*/  LDSM.16.M88.4 R88, [R0+0x2400] ;  /* 0x002400000058783b */ /* 0x000e640000000200 */
[-C--:B---3--:R-:W-:Y:S01]  /*d110*/  FMUL.FTZ R175, R4, R173.reuse ;  /* 0x000000ad04af7220 */ /* 0x088fe20000410000 */
[-C--:B------:R-:W-:Y:S01]  /*d120*/  FMUL.FTZ R177, R5, R173.reuse ;  /* 0x000000ad05b17220 */ /* 0x080fe20000410000 */
[-C--:B------:R-:W-:Y:S01]  /*d130*/  FMUL.FTZ R179, R6, R173.reuse ;  /* 0x000000ad06b37220 */ /* 0x080fe20000410000 */
[-C--:B------:R-:W-:Y:S01]  /*d140*/  FMUL.FTZ R181, R7, R173.reuse ;  /* 0x000000ad07b57220 */ /* 0x080fe20000410000 */
[-C--:B------:R-:W-:Y:S01]  /*d150*/  FMUL.FTZ R183, R8, R173.reuse ;  /* 0x000000ad08b77220 */ /* 0x080fe20000410000 */
[C---:B--2---:R-:W-:Y:S01]  /*d160*/  HMMA.16816.F32.BF16 R36, R124.reuse, R92, R36 ;  /* 0x0000005c7c24723c */ /* 0x044fe20000041824 */
[----:B------:R-:W2:Y:S02]  /*d170*/  MUFU.TANH R175, R175 ;  /* 0x000000af00af7308 */ /* 0x000ea40000002400 */
[-C--:B------:R-:W-:Y:S01]  /*d180*/  FMUL.FTZ R185, R9, R173.reuse ;  /* 0x000000ad09b97220 */ /* 0x080fe20000410000 */
[-C--:B------:R-:W-:Y:S01]  /*d190*/  FMUL.FTZ R187, R10, R173.reuse ;  /* 0x000000ad0abb7220 */ /* 0x080fe20000410000 */
[-C--:B------:R-:W-:Y:S01]  /*d1a0*/  FMUL.FTZ R189, R11, R173.reuse ;  /* 0x000000ad0bbd7220 */ /* 0x080fe20000410000 */
[-C--:B------:R-:W-:Y:S01]  /*d1b0*/  FMUL.FTZ R191, R12, R173.reuse ;  /* 0x000000ad0cbf7220 */ /* 0x080fe20000410000 */
[-C--:B------:R-:W-:Y:S01]  /*d1c0*/  FMUL.FTZ R193, R13, R173.reuse ;  /* 0x000000ad0dc17220 */ /* 0x080fe20000410000 */
[C---:B------:R-:W-:Y:S03]  /*d1d0*/  HMMA.16816.F32.BF16 R40, R124.reuse, R94, R40 ;  /* 0x0000005e7c28723c */ /* 0x040fe60000041828 */
[----:B------:R-:W3:Y:S01]  /*d1e0*/  MUFU.TANH R177, R177 ;  /* 0x000000b100b17308 */ /* 0x000ee20000002400 */
[----:B------:R-:W4:Y:S01]  /*d1f0*/  LDSM.16.M88.4 R92, [R0+0x2800] ;  /* 0x00280000005c783b */ /* 0x000f220000000200 */
        /* <DEDUP_REMOVED lines=23> */
[C---:B-1----:R-:W-:Y:S03]  /*d370*/  HMMA.16816.F32.BF16 R44, R124.reuse, R88, R44 ;  /* 0x000000587c2c723c */ /* 0x042fe6000004182c */
[-C--:B------:R-:W-:Y:S01]  /*d380*/  FMUL.FTZ R235, R34, R173.reuse ;  /* 0x000000ad22eb7220 */ /* 0x080fe20000410000 */
[-C--:B------:R-:W-:Y:S01]  /*d390*/  FMUL.FTZ R237, R35, R173.reuse ;  /* 0x000000ad23ed7220 */ /* 0x080fe20000410000 */
[-C--:B------:R-:W-:Y:S01]  /*d3a0*/  FMUL.FTZ R239, R36, R173.reuse ;  /* 0x000000ad24ef7220 */ /* 0x080fe20000410000 */
[-C--:B------:R-:W-:Y:S03]  /*d3b0*/  FMUL.FTZ R241, R37, R173.reuse ;  /* 0x000000ad25f17220 */ /* 0x080fe60000410000 */
[----:B------:R-:W1:Y:S01]  /*d3c0*/  MUFU.TANH R185, R185 ;  /* 0x000000b900b97308 */ /* 0x000e620000002400 */
[C---:B------:R-:W-:Y:S01]  /*d3d0*/  HMMA.16816.F32.BF16 R48, R124.reuse, R90, R48 ;  /* 0x0000005a7c30723c */ /* 0x040fe20000041830 */
[----:B------:R-:W5:Y:S01]  /*d3e0*/  LDSM.16.M88.4 R88, [R0+0x2c00] ;  /* 0x002c00000058783b */ /* 0x000f620000000200 */
[----:B------:R-:W-:Y:S04]  /*d3f0*/  DEPBAR.LE SB0, 0x0 ;  /* 0x000080000000791a */ /* 0x000fe80000000000 */
[-C--:B------:R-:W-:Y:S03]  /*d400*/  FMUL.FTZ R243, R38, R173.reuse ;  /* 0x000000ad26f37220 */ /* 0x080fe60000410000 */
[----:B------:R-:W1:Y:S01]  /*d410*/  MUFU.TANH R187, R187 ;  /* 0x000000bb00bb7308 */ /* 0x000e620000002400 */
[C---:B----4-:R-:W-:Y:S05]  /*d420*/  HMMA.16816.F32.BF16 R52, R124.reuse, R92, R52 ;  /* 0x0000005c7c34723c */ /* 0x050fea0000041834 */
[-C--:B------:R-:W-:Y:S01]  /*d430*/  FMUL.FTZ R178, R47, R173.reuse ;  /* 0x000000ad2fb27220 */ /* 0x080fe20000410000 */
[-C--:B------:R-:W-:Y:S03]  /*d440*/  FMUL.FTZ R245, R39, R173.reuse ;  /* 0x000000ad27f57220 */ /* 0x080fe60000410000 */
[----:B------:R-:W4:Y:S01]  /*d450*/  MUFU.TANH R189, R189 ;  /* 0x000000bd00bd7308 */ /* 0x000f220000002400 */
[----:B------:R-:W-:Y:S01]  /*d460*/  BAR.SYNC.DEFER_BLOCKING 0x0 ;  /* 0x0000000000007b1d */ /* 0x000fe20000010000 */
        /* <DEDUP_REMOVED lines=22> */
[C---:B-----5:R-:W-:Y:S08]  /*d5d0*/  HMMA.16816.F32.BF16 R60, R124.reuse, R88, R60 ;  /* 0x000000587c3c723c */ /* 0x060ff0000004183c */
[----:B------:R3:W1:Y:S01]  /*d5e0*/  MUFU.TANH R123, R178 ;  /* 0x000000b2007b7308 */ /* 0x0006620000002400 */
[----:B------:R-:W-:Y:S09]  /*d5f0*/  HMMA.16816.F32.BF16 R64, R124, R90, R64 ;  /* 0x0000005a7c40723c */ /* 0x000ff20000041840 */
[----:B------:R5:W1:Y:S01]  /*d600*/  MUFU.TANH R119, R196 ;  /* 0x000000c400777308 */ /* 0x000a620000002400 */
[-C--:B--2---:R-:W-:Y:S01]  /*d610*/  FMUL.FTZ R198, R59, R173.reuse ;  /* 0x000000ad3bc67220 */ /* 0x084fe20000410000 */
[-C--:B------:R-:W-:Y:S08]  /*d620*/  FMUL.FTZ R204, R61, R173.reuse ;  /* 0x000000ad3dcc7220 */ /* 0x080ff00000410000 */
[----:B------:R2:W1:Y:S01]  /*d630*/  MUFU.TANH R117, R194 ;  /* 0x000000c200757308 */ /* 0x0004620000002400 */
[-C--:B---3--:R-:W-:Y:S09]  /*d640*/  FMUL.FTZ R178, R60, R173.reuse ;  /* 0x000000ad3cb27220 */ /* 0x088ff20000410000 */
[----:B------:R3:W1:Y:S01]  /*d650*/  MUFU.TANH R180, R178 ;  /* 0x000000b200b47308 */ /* 0x0006620000002400 */
[-C--:B-----5:R-:W-:Y:S09]  /*d660*/  FMUL.FTZ R196, R64, R173.reuse ;  /* 0x000000ad40c47220 */ /* 0x0a0ff20000410000 */
[----:B------:R5:W1:Y:S01]  /*d670*/  MUFU.TANH R105, R202 ;  /* 0x000000ca00697308 */ /* 0x000a620000002400 */
[-C--:B--2---:R-:W-:Y:S09]  /*d680*/  FMUL.FTZ R194, R65, R173.reuse ;  /* 0x000000ad41c27220 */ /* 0x084ff20000410000 */
[----:B------:R2:W1:Y:S01]  /*d690*/  MUFU.TANH R101, R200 ;  /* 0x000000c800657308 */ /* 0x0004620000002400 */
[-C--:B---3--:R-:W-:Y:S09]  /*d6a0*/  FMUL.FTZ R178, R66, R173.reuse ;  /* 0x000000ad42b27220 */ /* 0x088ff20000410000 */
[----:B------:R-:W3:Y:S01]  /*d6b0*/  MUFU.TANH R191, R191 ;  /* 0x000000bf00bf7308 */ /* 0x000ee20000002400 */
[-C--:B-----5:R-:W-:Y:S09]  /*d6c0*/  FMUL.FTZ R202, R62, R173.reuse ;  /* 0x000000ad3eca7220 */ /* 0x0a0ff20000410000 */
[----:B------:R-:W1:Y:S01]  /*d6d0*/  MUFU.TANH R193, R193 ;  /* 0x000000c100c17308 */ /* 0x000e620000002400 */
[-C--:B--2---:R-:W-:Y:S01]  /*d6e0*/  FMUL.FTZ R200, R63, R173.reuse ;  /* 0x000000ad3fc87220 */ /* 0x084fe20000410000 */
[----:B------:R-:W-:Y:S08]  /*d6f0*/  FMUL.FTZ R173, R67, R173 ;  /* 0x000000ad43ad7220 */ /* 0x000ff00000410000 */
        /* <DEDUP_REMOVED lines=124> */
.L_x_9113:
[----:B------:R-:W-:Y:S05]  /*dec0*/  BSYNC.RECONVERGENT B0 ;  /* 0x0000000000007941 */ /* 0x000fea0003800200 */
.L_x_9112:
        /* <DEDUP_REMOVED lines=29> */
.L_x_9111:
[----:B------:R-:W-:Y:S05]  /*e0a0*/  BSYNC.RECONVERGENT B1 ;  /* 0x0000000000017941 */ /* 0x000fea0003800200 */
.L_x_9110:
[----:B--2---:R-:W-:Y:S01]  /*e0b0*/  IABS R5, R171 ;  /* 0x000000ab00057213 */ /* 0x004fe20000000000 */
[----:B------:R-:W2:Y:S01]  /*e0c0*/  LD.E R21, desc[UR4][R2.64+0xdc] ;  /* 0x0000dc0402157980 */ /* 0x000ea2000c101900 */
[----:B------:R-:W-:Y:S01]  /*e0d0*/  LOP3.LUT R135, R135, 0x120, R136, 0xf8, !PT ;  /* 0x0000012087877812 */ /* 0x000fe200078ef888 */
[C---:B------:R-:W-:Y:S01]  /*e0e0*/  VIADD R34, R172.reuse, 0xfffffff1 ;  /* 0xfffffff1ac227836 */ /* 0x040fe20000000000 */
[----:B------:R-:W-:Y:S01]  /*e0f0*/  I2FP.F32.S32 R5, R5 ;  /* 0x0000000500057245 */ /* 0x000fe20000201400 */
[C---:B------:R-:W-:Y:S02]  /*e100*/  VIADD R32, R172.reuse, 0xfffffff8 ;  /* 0xfffffff8ac207836 */ /* 0x040fe40000000000 */
[C---:B------:R-:W-:Y:S02]  /*e110*/  VIADD R42, R172.reuse, 0xffffffe1 ;  /* 0xffffffe1ac2a7836 */ /* 0x040fe40000000000 */
[----:B------:R-:W-:Y:S02]  /*e120*/  VIADD R40, R172, 0xffffffe8 ;  /* 0xffffffe8ac287836 */ /* 0x000fe40000000000 */
[-C--:B-1----:R-:W-:Y:S01]  /*e130*/  FFMA.FTZ R245, -R156, R5.reuse, R245 ;  /* 0x000000059cf57223 */ /* 0x082fe200000101f5 */
[----:B------:R-:W-:Y:S02]  /*e140*/  VIADD R38, R172, 0xffffffe9 ;  /* 0xffffffe9ac267836 */ /* 0x000fe40000000000 */
[----:B------:R-:W-:Y:S01]  /*e150*/  FFMA.FTZ R233, -R156, R5, R233 ;  /* 0x000000059ce97223 */ /* 0x000fe200000101e9 */
        /* <DEDUP_REMOVED lines=18> */
[----:B------:R-:W-:Y:S01]  /*e280*/  VIADD R28, R172, 0x8 ;  /* 0x00000008ac1c7836 */ /* 0x000fe20000000000 */
[-C--:B------:R-:W-:Y:S01]  /*e290*/  ISETP.GE.AND P1, PT, R30, R168.reuse, PT ;  /* 0x000000a81e00720c */ /* 0x080fe20003f26270 */
[C---:B------:R-:W-:Y:S02]  /*e2a0*/  VIADD R26, R172.reuse, 0x9 ;  /* 0x00000009ac1a7836 */ /* 0x040fe40000000000 */
[C---:B------:R-:W-:Y:S01]  /*e2b0*/  VIADD R24, R172.reuse, 0x10 ;  /* 0x00000010ac187836 */ /* 0x040fe20000000000 */
[----:B------:R-:W-:Y:S01]  /*e2c0*/  FSEL R25, R233, -INF , P1 ;  /* 0xff800000e9197808 */ /* 0x000fe20000800000 */
[----:B------:R-:W-:Y:S01]  /*e2d0*/  VIADD R23, R172, 0x11 ;  /* 0x00000011ac177836 */ /* 0x000fe20000000000 */
[----:B------:R-:W-:Y:S01]  /*e2e0*/  ISETP.GE.AND P1, PT, R46, R167, PT ;  /* 0x000000a72e00720c */ /* 0x000fe20003f26270 */
[C---:B------:R-:W-:Y:S02]  /*e2f0*/  VIADD R20, R172.reuse, 0x18 ;  /* 0x00000018ac147836 */ /* 0x040fe40000000000 */
[C---:B------:R-:W-:Y:S01]  /*e300*/  VIADD R18, R172.reuse, 0x19 ;  /* 0x00000019ac127836 */ /* 0x040fe20000000000 */
[----:B------:R-:W-:Y:S01]  /*e310*/  FSEL R19, R245, -INF , P1 ;  /* 0xff800000f5137808 */ /* 0x000fe20000800000 */
[----:B------:R-:W-:Y:S01]  /*e320*/  VIADD R16, R172, 0x20 ;  /* 0x00000020ac107836 */ /* 0x000fe20000000000 */
[----:B------:R-:W-:Y:S01]  /*e330*/  ISETP.GE.AND P1, PT, R64, R168, PT ;  /* 0x000000a84000720c */ /* 0x000fe20003f26270 */
[C---:B------:R-:W-:Y:S02]  /*e340*/  VIADD R8, R172.reuse, 0x30 ;  /* 0x00000030ac087836 */ /* 0x040fe40000000000 */
[----:B------:R-:W-:Y:S02]  /*e350*/  VIADD R54, R172, 0xffffffd1 ;  /* 0xffffffd1ac367836 */ /* 0x000fe40000000000 */
[C---:B------:R-:W-:Y:S02]  /*e360*/  VIADD R4, R171.reuse, 0x41 ;  /* 0x00000041ab047836 */ /* 0x040fe40000000000 */
[C---:B------:R-:W-:Y:S02]  /*e370*/  VIADD R7, R171.reuse, 0x39 ;  /* 0x00000039ab077836 */ /* 0x040fe40000000000 */
        /* <DEDUP_REMOVED lines=9> */
[----:B------:R-:W-:Y:S01]  /*e410*/  IABS R6, R6 ;  /* 0x0000000600067213 */ /* 0x000fe20000000000 */
[C---:B------:R-:W-:Y:S01]  /*e420*/  FFMA.FTZ R179, -R156.reuse, R4, R179 ;  /* 0x000000049cb37223 */ /* 0x040fe200000101b3 */
[----:B------:R-:W-:Y:S01]  /*e430*/  IABS R173, R173 ;  /* 0x000000ad00ad7213 */ /* 0x000fe20000000000 */
[CC--:B------:R-:W-:Y:S01]  /*e440*/  FFMA.FTZ R175, -R156.reuse, R7.reuse, R175 ;  /* 0x000000079caf7223 */ /* 0x0c0fe200000101af */
[----:B------:R-:W-:Y:S01]  /*e450*/  IABS R0, R0 ;  /* 0x0000000000007213 */ /* 0x000fe20000000000 */
[C---:B------:R-:W-:Y:S01]  /*e460*/  FFMA.FTZ R187, -R156.reuse, R7, R187 ;  /* 0x000000079cbb7223 */ /* 0x040fe200000101bb */
[----:B------:R-:W-:Y:S01]  /*e470*/  I2FP.F32.S32 R6, R6 ;  /* 0x0000000600067245 */ /* 0x000fe20000201400 */
[C---:B------:R-:W-:Y:S01]  /*e480*/  VIADD R4, R171.reuse, 0x30 ;  /* 0x00000030ab047836 */ /* 0x040fe20000000000 */
[----:B------:R-:W-:Y:S01]  /*e490*/  I2FP.F32.S32 R0, R0 ;  /* 0x0000000000007245 */ /* 0x000fe20000201400 */
[----:B------:R-:W-:Y:S01]  /*e4a0*/  VIADD R7, R171, 0x28 ;  /* 0x00000028ab077836 */ /* 0x000fe20000000000 */
[----:B------:R-:W-:Y:S01]  /*e4b0*/  FSEL R62, R175, -INF , P5 ;  /* 0xff800000af3e7808 */ /* 0x000fe20002800000 */
[C---:B------:R-:W-:Y:S01]  /*e4c0*/  FFMA.FTZ R183, -R156.reuse, R6, R183 ;  /* 0x000000069cb77223 */ /* 0x040fe200000101b7 */
[----:B------:R-:W-:Y:S01]  /*e4d0*/  IABS R4, R4 ;  /* 0x0000000400047213 */ /* 0x000fe20000000000 */
[----:B------:R-:W-:Y:S01]  /*e4e0*/  FFMA.FTZ R181, -R156, R0, R181 ;  /* 0x000000009cb57223 */ /* 0x000fe200000101b5 */
[----:B------:R-:W-:Y:S01]  /*e4f0*/  ISETP.GE.AND P5, PT, R60, R168, PT ;  /* 0x000000a83c00720c */ /* 0x000fe20003fa6270 */
[----:B------:R-:W-:Y:S01]  /*e500*/  FFMA.FTZ R195, -R156, R6, R195 ;  /* 0x000000069cc37223 */ /* 0x000fe200000101c3 */
[----:B------:R-:W-:Y:S01]  /*e510*/  I2FP.F32.S32 R4, R4 ;  /* 0x0000000400047245 */ /* 0x000fe20000201400 */
[----:B------:R-:W-:Y:S01]  /*e520*/  VIADD R6, R171, 0x20 ;  /* 0x00000020ab067836 */ /* 0x000fe20000000000 */
[----:B------:R-:W-:Y:S01]  /*e530*/  FSEL R111, R183, -INF , P5 ;  /* 0xff800000b76f7808 */ /* 0x000fe20002800000 */
[C---:B------:R-:W-:Y:S01]  /*e540*/  VIADD R0, R171.reuse, 0x38 ;  /* 0x00000038ab007836 */ /* 0x040fe20000000000 */
[----:B------:R-:W-:Y:S01]  /*e550*/  ISETP.GE.AND P5, PT, R56, R168, PT ;  /* 0x000000a83800720c */ /* 0x000fe20003fa6270 */
[CC--:B------:R-:W-:Y:S01]  /*e560*/  FFMA.FTZ R185, -R156.reuse, R4.reuse, R185 ;  /* 0x000000049cb97223 */ /* 0x0c0fe200000101b9 */
[----:B------:R-:W-:Y:S01]  /*e570*/  IABS R7, R7 ;  /* 0x0000000700077213 */ /* 0x000fe20000000000 */
[C---:B------:R-:W-:Y:S01]  /*e580*/  FFMA.FTZ R197, -R156.reuse, R4, R197 ;  /* 0x000000049cc57223 */ /* 0x040fe200000101c5 */
        /* <DEDUP_REMOVED lines=10> */
[C---:B------:R-:W-:Y:S01]  /*e630*/  FFMA.FTZ R189, -R156.reuse, R0, R189 ;  /* 0x000000009cbd7223 */ /* 0x040fe200000101bd */
[----:B------:R-:W-:Y:S01]  /*e640*/  I2FP.F32.S32 R0, R5 ;  /* 0x0000000500007245 */ /* 0x000fe20000201400 */
[----:B------:R-:W-:Y:S01]  /*e650*/  VIADD R5, R171, 0x18 ;  /* 0x00000018ab057836 */ /* 0x000fe20000000000 */
[----:B------:R-:W-:Y:S01]  /*e660*/  FSEL R177, R177, -INF , P1 ;  /* 0xff800000b1b17808 */ /* 0x000fe20000800000 */
[----:B------:R-:W-:Y:S01]  /*e670*/  FFMA.FTZ R219, -R156, R4, R219 ;  /* 0x000000049cdb7223 */ /* 0x000fe200000101db */
[----:B------:R-:W-:Y:S01]  /*e680*/  ISETP.GE.AND P1, PT, R58, R168, PT ;  /* 0x000000a83a00720c */ /* 0x000fe20003f26270 */
[C---:B------:R-:W-:Y:S01]  /*e690*/  FFMA.FTZ R207, -R156.reuse, R4, R207 ;  /* 0x000000049ccf7223 */ /* 0x040fe200000101cf */
[----:B------:R-:W-:Y:S01]  /*e6a0*/  IABS R5, R5 ;  /* 0x0000000500057213 */ /* 0x000fe20000000000 */
[CC--:B------:R-:W-:Y:S01]  /*e6b0*/  FFMA.FTZ R203, -R156.reuse, R0.reuse, R203 ;  /* 0x000000009ccb7223 */ /* 0x0c0fe200000101cb */
[----:B------:R-:W-:Y:S01]  /*e6c0*/  I2FP.F32.S32 R7, R7 ;  /* 0x0000000700077245 */ /* 0x000fe20000201400 */
[C---:B------:R-:W-:Y:S01]  /*e6d0*/  FFMA.FTZ R191, -R156.reuse, R0, R191 ;  /* 0x000000009cbf7223 */ /* 0x040fe200000101bf */
[----:B------:R-:W-:Y:S01]  /*e6e0*/  I2FP.F32.S32 R6, R6 ;  /* 0x0000000600067245 */ /* 0x000fe20000201400 */
[----:B------:R-:W-:Y:S01]  /*e6f0*/  VIADD R4, R171, 0x8 ;  /* 0x00000008ab047836 */ /* 0x000fe20000000000 */
[----:B------:R-:W-:Y:S01]  /*e700*/  FSEL R113, R185, -INF , P1 ;  /* 0xff800000b9717808 */ /* 0x000fe20000800000 */
[CC--:B------:R-:W-:Y:S01]  /*e710*/  FFMA.FTZ R193, -R156.reuse, R7.reuse, R193 ;  /* 0x000000079cc17223 */ /* 0x0c0fe200000101c1 */
[----:B------:R-:W-:Y:S01]  /*e720*/  FSEL R103, R191, -INF , P5 ;  /* 0xff800000bf677808 */ /* 0x000fe20002800000 */
[----:B------:R-:W-:Y:S01]  /*e730*/  FFMA.FTZ R201, -R156, R6, R201 ;  /* 0x000000069cc97223 */ /* 0x000fe200000101c9 */
[----:B------:R-:W-:Y:S01]  /*e740*/  ISETP.GE.AND P5, PT, R52, R168, PT ;  /* 0x000000a83400720c */ /* 0x000fe20003fa6270 */
[C---:B------:R-:W-:Y:S01]  /*e750*/  FFMA.FTZ R205, -R156.reuse, R7, R205 ;  /* 0x000000079ccd7223 */ /* 0x040fe200000101cd */
[----:B------:R-:W-:Y:S01]  /*e760*/  IABS R4, R4 ;  /* 0x0000000400047213 */ /* 0x000fe20000000000 */
[----:B------:R-:W-:Y:S01]  /*e770*/  FFMA.FTZ R213, -R156, R6, R213 ;  /* 0x000000069cd57223 */ /* 0x000fe200000101d5 */
[----:B------:R-:W-:Y:S01]  /*e780*/  ISETP.GE.AND P1, PT, R54, R168, PT ;  /* 0x000000a83600720c */ /* 0x000fe20003f26270 */
[C---:B------:R-:W-:Y:S01]  /*e790*/  VIADD R7, R171.reuse, 0x11 ;  /* 0x00000011ab077836 */ /* 0x040fe20000000000 */
[----:B------:R-:W-:Y:S01]  /*e7a0*/  I2FP.F32.S32 R4, R4 ;  /* 0x0000000400047245 */ /* 0x000fe20000201400 */
[----:B------:R-:W-:Y:S01]  /*e7b0*/  VIADD R6, R171, 0x9 ;  /* 0x00000009ab067836 */ /* 0x000fe20000000000 */
[----:B------:R-:W-:Y:S01]  /*e7c0*/  FSEL R99, R193, -INF , P1 ;  /* 0xff800000c1637808 */ /* 0x000fe20000800000 */
[C---:B------:R-:W-:Y:S01]  /*e7d0*/  VIADD R0, R171.reuse, 0x21 ;  /* 0x00000021ab007836 */ /* 0x040fe20000000000 */
[----:B------:R-:W-:Y:S01]  /*e7e0*/  IABS R7, R7 ;  /* 0x0000000700077213 */ /* 0x000fe20000000000 */
[C---:B------:R-:W-:Y:S01]  /*e7f0*/  FFMA.FTZ R225, -R156.reuse, R4, R225 ;  /* 0x000000049ce17223 */ /* 0x040fe200000101e1 */
[----:B------:R-:W-:Y:S01]  /*e800*/  IABS R6, R6 ;  /* 0x0000000600067213 */ /* 0x000fe20000000000 */
[----:B------:R-:W-:Y:S01]  /*e810*/  FFMA.FTZ R237, -R156, R4, R237 ;  /* 0x000000049ced7223 */ /* 0x000fe200000101ed */
[----:B------:R-:W-:Y:S01]  /*e820*/  IABS R0, R0 ;  /* 0x0000000000007213 */ /* 0x000fe20000000000 */
[----:B------:R-:W-:Y:S01]  /*e830*/  VIADD R4, R171, 0xffffffc0 ;  /* 0xffffffc0ab047836 */ /* 0x000fe20000000000 */
[----:B------:R-:W-:Y:S02]  /*e840*/  ISETP.GE.AND P1, PT, R50, R168, PT ;  /* 0x000000a83200720c */ /* 0x000fe40003f26270 */
[----:B------:R-:W-:Y:S02]  /*e850*/  I2FP.F32.S32 R0, R0 ;  /* 0x0000000000007245 */ /* 0x000fe40000201400 */
[----:B------:R-:W-:Y:S02]  /*e860*/  I2FP.F32.S32 R7, R7 ;  /* 0x0000000700077245 */ /* 0x000fe40000201400 */
[----:B------:R-:W-:Y:S01]  /*e870*/  I2FP.F32.S32 R6, R6 ;  /* 0x0000000600067245 */ /* 0x000fe20000201400 */
[C---:B------:R-:W-:Y:S01]  /*e880*/  FFMA.FTZ R199, -R156.reuse, R0, R199 ;  /* 0x000000009cc77223 */ /* 0x040fe200000101c7 */
[----:B------:R-:W-:Y:S01]  /*e890*/  FSEL R67, R201, -INF , P1 ;  /* 0xff800000c9437808 */ /* 0x000fe20000800000 */
[----:B------:R-:W-:Y:S01]  /*e8a0*/  FFMA.FTZ R227, -R156, R7, R227 ;  /* 0x000000079ce37223 */ /* 0x000fe200000101e3 */
[----:B------:R-:W-:Y:S01]  /*e8b0*/  ISETP.GE.AND P1, PT, R42, R168, PT ;  /* 0x000000a82a00720c */ /* 0x000fe20003f26270 */
[CC--:B------:R-:W-:Y:S01]  /*e8c0*/  FFMA.FTZ R223, -R156.reuse, R6.reuse, R223 ;  /* 0x000000069cdf7223 */ /* 0x0c0fe200000101df */
[----:B------:R-:W-:Y:S01]  /*e8d0*/  FSEL R91, R199, -INF , P5 ;  /* 0xff800000c75b7808 */ /* 0x000fe20002800000 */
[----:B------:R-:W-:Y:S01]  /*e8e0*/  FFMA.FTZ R235, -R156, R6, R235 ;  /* 0x000000069ceb7223 */ /* 0x000fe200000101eb */
[----:B------:R-:W-:Y:S01]  /*e8f0*/  ISETP.GE.AND P5, PT, R44, R168, PT ;  /* 0x000000a82c00720c */ /* 0x000fe20003fa6270 */
[C---:B------:R-:W-:Y:S01]  /*e900*/  FFMA.FTZ R211, -R156.reuse, R0, R211 ;  /* 0x000000009cd37223 */ /* 0x040fe200000101d3 */
[----:B------:R-:W-:Y:S01]  /*e910*/  I2FP.F32.S32 R0, R5 ;  /* 0x0000000500007245 */ /* 0x000fe20000201400 */
[----:B------:R-:W-:Y:S01]  /*e920*/  FFMA.FTZ R215, -R156, R7, R215 ;  /* 0x000000079cd77223 */ /* 0x000fe200000101d7 */
[----:B------:R-:W-:Y:S01]  /*e930*/  FSEL R61, R207, -INF , P5 ;  /* 0xff800000cf3d7808 */ /* 0x000fe20002800000 */
[----:B------:R-:W-:Y:S01]  /*e940*/  VIADD R6, R171, 0xfffffff9 ;  /* 0xfffffff9ab067836 */ /* 0x000fe20000000000 */
[----:B------:R-:W-:Y:S01]  /*e950*/  ISETP.GE.AND P5, PT, R64, R167, PT ;  /* 0x000000a74000720c */ /* 0x000fe20003fa6270 */
[CC--:B------:R-:W-:Y:S01]  /*e960*/  FFMA.FTZ R209, -R156.reuse, R0.reuse, R209 ;  /* 0x000000009cd17223 */ /* 0x0c0fe200000101d1 */
[----:B------:R-:W-:Y:S01]  /*e970*/  I2FP.F32.S32 R173, R173 ;  /* 0x000000ad00ad7245 */ /* 0x000fe20000201400 */
[----:B------:R-:W-:Y:S01]  /*e980*/  FFMA.FTZ R221, -R156, R0, R221 ;  /* 0x000000009cdd7223 */ /* 0x000fe200000101dd */
[----:B------:R-:W-:Y:S01]  /*e990*/  FSEL R185, R181, -INF , P5 ;  /* 0xff800000b5b97808 */ /* 0x000fe20002800000 */
[----:B------:R-:W-:Y:S01]  /*e9a0*/  VIADD R0, R171, 0x10 ;  /* 0x00000010ab007836 */ /* 0x000fe20000000000 */
[----:B------:R-:W-:Y:S01]  /*e9b0*/  ISETP.GE.AND P5, PT, R60, R167, PT ;  /* 0x000000a73c00720c */ /* 0x000fe20003fa6270 */
[CC--:B------:R-:W-:Y:S01]  /*e9c0*/  FFMA.FTZ R247, -R156.reuse, R173.reuse, R247 ;  /* 0x000000ad9cf77223 */ /* 0x0c0fe200000101f7 */
[----:B------:R-:W-:Y:S01]  /*e9d0*/  FSEL R57, R209, -INF , P1 ;  /* 0xff800000d1397808 */ /* 0x000fe20000800000 */
[----:B------:R-:W-:Y:S01]  /*e9e0*/  FFMA.FTZ R173, -R156, R173, R184 ;  /* 0x000000ad9cad7223 */ /* 0x000fe200000101b8 */
[----:B------:R-:W-:Y:S01]  /*e9f0*/  IABS R0, R0 ;  /* 0x0000000000007213 */ /* 0x000fe20000000000 */
[----:B------:R-:W-:Y:S01]  /*ea00*/  VIADD R7, R171, 0xffffffe1 ;  /* 0xffffffe1ab077836 */ /* 0x000fe20000000000 */
[----:B------:R-:W-:Y:S01]  /*ea10*/  FSEL R107, R187, -INF , P5 ;  /* 0xff800000bb6b7808 */ /* 0x000fe20002800000 */
[----:B------:R-:W-:Y:S01]  /*ea20*/  VIADD R5, R171, 0x1 ;  /* 0x00000001ab057836 */ /* 0x000fe20000000000 */
[----:B------:R-:W-:Y:S02]  /*ea30*/  I2FP.F32.S32 R0, R0 ;  /* 0x0000000000007245 */ /* 0x000fe40000201400 */
[----:B------:R-:W-:Y:S02]  /*ea40*/  ISETP.GE.AND P5, PT, R34, R168, PT ;  /* 0x000000a82200720c */ /* 0x000fe40003fa6270 */
[----:B------:R-:W-:Y:S01]  /*ea50*/  IABS R5, R5 ;  /* 0x0000000500057213 */ /* 0x000fe20000000000 */
[CC--:B------:R-:W-:Y:S01]  /*ea60*/  FFMA.FTZ R217, -R156.reuse, R0.reuse, R217 ;  /* 0x000000009cd97223 */ /* 0x0c0fe200000101d9 */
[----:B------:R-:W-:Y:S01]  /*ea70*/  FSEL R37, R225, -INF , P5 ;  /* 0xff800000e1257808 */ /* 0x000fe20002800000 */
[----:B------:R-:W-:Y:S01]  /*ea80*/  FFMA.FTZ R229, -R156, R0, R229 ;  /* 0x000000009ce57223 */ /* 0x000fe200000101e5 */
[----:B------:R-:W-:Y:S01]  /*ea90*/  I2FP.F32.S32 R0, R5 ;  /* 0x0000000500007245 */ /* 0x000fe20000201400 */
[----:B------:R-:W-:Y:S01]  /*eaa0*/  VIADD R5, R171, 0xfffffff8 ;  /* 0xfffffff8ab057836 */ /* 0x000fe20000000000 */
[-C--:B------:R-:W-:Y:S02]  /*eab0*/  ISETP.GE.AND P5, PT, R32, R168.reuse, PT ;  /* 0x000000a82000720c */ /* 0x080fe40003fa6270 */
[----:B------:R-:W-:Y:S01]  /*eac0*/  ISETP.GE.AND P1, PT, R40, R168, PT ;  /* 0x000000a82800720c */ /* 0x000fe20003f26270 */
[CC--:B------:R-:W-:Y:S01]  /*ead0*/  FFMA.FTZ R231, -R156.reuse, R0.reuse, R231 ;  /* 0x000000009ce77223 */ /* 0x0c0fe200000101e7 */
[----:B------:R-:W-:Y:S01]  /*eae0*/  IABS R5, R5 ;  /* 0x0000000500057213 */ /* 0x000fe20000000000 */
[----:B------:R-:W-:Y:S01]  /*eaf0*/  FFMA.FTZ R243, -R156, R0, R243 ;  /* 0x000000009cf37223 */ /* 0x000fe200000101f3 */
[----:B------:R-:W-:Y:S01]  /*eb00*/  FSEL R49, R215, -INF , P1 ;  /* 0xff800000d7317808 */ /* 0x000fe20000800000 */
[----:B------:R-:W-:Y:S01]  /*eb10*/  VIADD R0, R171, 0xfffffff0 ;  /* 0xfffffff0ab007836 */ /* 0x000fe20000000000 */
[----:B------:R-:W-:Y:S02]  /*eb20*/  FSEL R31, R231, -INF , P5 ;  /* 0xff800000e71f7808 */ /* 0x000fe40002800000 */
[----:B------:R-:W-:Y:S02]  /*eb30*/  ISETP.GE.AND P5, PT, R52, R167, PT ;  /* 0x000000a73400720c */ /* 0x000fe40003fa6270 */
[----:B------:R-:W-:Y:S02]  /*eb40*/  I2FP.F32.S32 R5, R5 ;  /* 0x0000000500057245 */ /* 0x000fe40000201400 */
[----:B------:R-:W-:Y:S02]  /*eb50*/  FSEL R65, R203, -INF , P5 ;  /* 0xff800000cb417808 */ /* 0x000fe40002800000 */
[----:B------:R-:W-:Y:S01]  /*eb60*/  ISETP.GE.AND P5, PT, R50, R167, PT ;  /* 0x000000a73200720c */ /* 0x000fe20003fa6270 */
[CC--:B------:R-:W-:Y:S01]  /*eb70*/  FFMA.FTZ R241, -R156.reuse, R5.reuse, R241 ;  /* 0x000000059cf17223 */ /* 0x0c0fe200000101f1 */
[----:B------:R-:W-:Y:S01]  /*eb80*/  IABS R6, R6 ;  /* 0x0000000600067213 */ /* 0x000fe20000000000 */
[----:B------:R-:W-:Y:S01]  /*eb90*/  FFMA.FTZ R174, -R156, R5, R174 ;  /* 0x000000059cae7223 */ /* 0x000fe200000101ae */
[-C--:B------:R-:W-:Y:S02]  /*eba0*/  ISETP.GE.AND P1, PT, R58, R167.reuse, PT ;  /* 0x000000a73a00720c */ /* 0x080fe40003f26270 */
[----:B------:R-:W-:Y:S02]  /*ebb0*/  FSEL R63, R205, -INF , P5 ;  /* 0xff800000cd3f7808 */ /* 0x000fe40002800000 */
[----:B------:R-:W-:Y:S02]  /*ebc0*/  IABS R0, R0 ;  /* 0x0000000000007213 */ /* 0x000fe40000000000 */
[----:B------:R-:W-:Y:S02]  /*ebd0*/  I2FP.F32.S32 R6, R6 ;  /* 0x0000000600067245 */ /* 0x000fe40000201400 */
[----:B------:R-:W-:Y:S02]  /*ebe0*/  FSEL R109, R189, -INF , P1 ;  /* 0xff800000bd6d7808 */ /* 0x000fe40000800000 */
[----:B------:R-:W-:Y:S01]  /*ebf0*/  ISETP.GE.AND P5, PT, R46, R168, PT ;  /* 0x000000a82e00720c */ /* 0x000fe20003fa6270 */
[-C--:B------:R-:W-:Y:S01]  /*ec00*/  FFMA.FTZ R239, -R156, R6.reuse, R239 ;  /* 0x000000069cef7223 */ /* 0x080fe200000101ef */
[-C--:B------:R-:W-:Y:S01]  /*ec10*/  ISETP.GE.AND P1, PT, R56, R167.reuse, PT ;  /* 0x000000a73800720c */ /* 0x080fe20003f26270 */
[C---:B------:R-:W-:Y:S01]  /*ec20*/  FFMA.FTZ R251, -R156.reuse, R6, R251 ;  /* 0x000000069cfb7223 */ /* 0x040fe200000101fb */
[----:B------:R-:W-:Y:S01]  /*ec30*/  I2FP.F32.S32 R0, R0 ;  /* 0x0000000000007245 */ /* 0x000fe20000201400 */
[----:B------:R-:W-:Y:S01]  /*ec40*/  VIADD R6, R171, 0xffffffd1 ;  /* 0xffffffd1ab067836 */ /* 0x000fe20000000000 */
[----:B------:R-:W-:Y:S02]  /*ec50*/  FSEL R11, R241, -INF , P5 ;  /* 0xff800000f10b7808 */ /* 0x000fe40002800000 */
[----:B------:R-:W-:Y:S01]  /*ec60*/  FSEL R97, R195, -INF , P1 ;  /* 0xff800000c3617808 */ /* 0x000fe20000800000 */
[-C--:B------:R-:W-:Y:S01]  /*ec70*/  FFMA.FTZ R249, -R156, R0.reuse, R249 ;  /* 0x000000009cf97223 */ /* 0x080fe200000101f9 */
[----:B------:R-:W-:Y:S01]  /*ec80*/  ISETP.GE.AND P5, PT, R44, R167, PT ;  /* 0x000000a72c00720c */ /* 0x000fe20003fa6270 */
[----:B------:R-:W-:Y:S01]  /*ec90*/  FFMA.FTZ R137, -R156, R0, R137 ;  /* 0x000000009c897223 */ /* 0x000fe20000010189 */
[----:B------:R-:W-:Y:S01]  /*eca0*/  IABS R4, R4 ;  /* 0x0000000400047213 */ /* 0x000fe20000000000 */
[----:B------:R-:W-:Y:S01]  /*ecb0*/  VIADD R0, R171, 0xffffffc1 ;  /* 0xffffffc1ab007836 */ /* 0x000fe20000000000 */
[----:B------:R-:W-:Y:S02]  /*ecc0*/  ISETP.GE.AND P1, PT, R172, R168, PT ;  /* 0x000000a8ac00720c */ /* 0x000fe40003f26270 */
[----:B------:R-:W-:Y:S02]  /*ecd0*/  FSEL R53, R211, -INF , P5 ;  /* 0xff800000d3357808 */ /* 0x000fe40002800000 */
[----:B------:R-:W-:Y:S01]  /*ece0*/  I2FP.F32.S32 R5, R4 ;  /* 0x0000000400057245 */ /* 0x000fe20000201400 */
[----:B------:R-:W-:Y:S01]  /*ecf0*/  VIADD R4, R171, 0xffffffd0 ;  /* 0xffffffd0ab047836 */ /* 0x000fe20000000000 */
[----:B------:R-:W-:Y:S02]  /*ed00*/  IABS R127, R127 ;  /* 0x0000007f007f7213 */ /* 0x000fe40000000000 */
[----:B------:R-:W-:Y:S01]  /*ed10*/  FSEL R29, R239, -INF , P1 ;  /* 0xff800000ef1d7808 */ /* 0x000fe20000800000 */
[----:B------:R-:W-:Y:S01]  /*ed20*/  FFMA.FTZ R48, -R156, R5, R48 ;  /* 0x000000059c307223 */ /* 0x000fe20000010130 */
[----:B------:R-:W-:Y:S01]  /*ed30*/  ISETP.GE.AND P5, PT, R28, R168, PT ;  /* 0x000000a81c00720c */ /* 0x000fe20003fa6270 */
[----:B------:R-:W-:Y:S01]  /*ed40*/  VIADD R5, R171, 0xffffffe0 ;  /* 0xffffffe0ab057836 */ /* 0x000fe20000000000 */
[----:B------:R-:W-:Y:S02]  /*ed50*/  ISETP.GE.AND P1, PT, R42, R167, PT ;  /* 0x000000a72a00720c */ /* 0x000fe40003f26270 */
[----:B------:R-:W-:Y:S02]  /*ed60*/  I2FP.F32.S32 R127, R127 ;  /* 0x0000007f007f7245 */ /* 0x000fe40000201400 */
[----:B------:R-:W-:Y:S02]  /*ed70*/  FSEL R17, R247, -INF , P5 ;  /* 0xff800000f7117808 */ /* 0x000fe40002800000 */
[----:B------:R-:W-:Y:S01]  /*ed80*/  IABS R0, R0 ;  /* 0x0000000000007213 */ /* 0x000fe20000000000 */
[C---:B------:R-:W-:Y:S01]  /*ed90*/  FFMA.FTZ R176, -R156.reuse, R127, R176 ;  /* 0x0000007f9cb07223 */ /* 0x040fe200000101b0 */
[----:B------:R-:W-:Y:S01]  /*eda0*/  IABS R7, R7 ;  /* 0x0000000700077213 */ /* 0x000fe20000000000 */
[----:B------:R-:W-:Y:S01]  /*edb0*/  FFMA.FTZ R127, -R156, R127, R192 ;  /* 0x0000007f9c7f7223 */ /* 0x000fe200000101c0 */
        /* <DEDUP_REMOVED lines=8> */
[----:B------:R-:W-:Y:S01]  /*ee40*/  I2FP.F32.S32 R125, R125 ;  /* 0x0000007d007d7245 */ /* 0x000fe20000201400 */
[CC--:B------:R-:W-:Y:S01]  /*ee50*/  FFMA.FTZ R188, -R156.reuse, R7.reuse, R188 ;  /* 0x000000079cbc7223 */ /* 0x0c0fe200000101bc */
[----:B------:R-:W-:Y:S01]  /*ee60*/  FSEL R183, R249, -INF , P1 ;  /* 0xff800000f9b77808 */ /* 0x000fe20000800000 */
[----:B------:R-:W-:Y:S01]  /*ee70*/  FFMA.FTZ R119, -R156, R7, R119 ;  /* 0x000000079c777223 */ /* 0x000fe20000010177 */
[-C--:B------:R-:W-:Y:S01]  /*ee80*/  ISETP.GE.AND P5, PT, R24, R168.reuse, PT ;  /* 0x000000a81800720c */ /* 0x080fe20003fa6270 */
[C---:B------:R-:W-:Y:S01]  /*ee90*/  FFMA.FTZ R182, -R156.reuse, R125, R182 ;  /* 0x0000007d9cb67223 */ /* 0x040fe200000101b6 */
[----:B------:R-:W-:Y:S01]  /*eea0*/  IABS R5, R5 ;  /* 0x0000000500057213 */ /* 0x000fe20000000000 */
[----:B------:R-:W-:Y:S01]  /*eeb0*/  FFMA.FTZ R125, -R156, R125, R190 ;  /* 0x0000007d9c7d7223 */ /* 0x000fe200000101be */
[----:B------:R-:W-:Y:S01]  /*eec0*/  ISETP.GE.AND P1, PT, R38, R167, PT ;  /* 0x000000a72600720c */ /* 0x000fe20003f26270 */
[C---:B------:R-:W-:Y:S01]  /*eed0*/  VIADD R7, R171.reuse, 0xffffffd9 ;  /* 0xffffffd9ab077836 */ /* 0x040fe20000000000 */
[----:B------:R-:W-:Y:S01]  /*eee0*/  FSEL R176, R176, -INF , P5 ;  /* 0xff800000b0b07808 */ /* 0x000fe20002800000 */
[----:B------:R-:W-:Y:S01]  /*eef0*/  VIADD R0, R171, 0xffffffd8 ;  /* 0xffffffd8ab007836 */ /* 0x000fe20000000000 */
[----:B------:R-:W-:Y:S02]  /*ef00*/  I2FP.F32.S32 R5, R5 ;  /* 0x0000000500057245 */ /* 0x000fe40000201400 */
[----:B------:R-:W-:Y:S02]  /*ef10*/  FSEL R41, R221, -INF , P1 ;  /* 0xff800000dd297808 */ /* 0x000fe40000800000 */
[----:B------:R-:W-:Y:S01]  /*ef20*/  ISETP.GE.AND P5, PT, R36, R167, PT ;  /* 0x000000a72400720c */ /* 0x000fe20003fa6270 */
[CC--:B------:R-:W-:Y:S01]  /*ef30*/  FFMA.FTZ R186, -R156.reuse, R5.reuse, R186 ;  /* 0x000000059cba7223 */ /* 0x0c0fe200000101ba */
[----:B------:R-:W-:Y:S01]  /*ef40*/  ISETP.GE.AND P1, PT, R23, R168, PT ;  /* 0x000000a81700720c */ /* 0x000fe20003f26270 */
[----:B------:R-:W-:Y:S01]  /*ef50*/  FFMA.FTZ R115, -R156, R5, R115 ;  /* 0x000000059c737223 */ /* 0x000fe20000010173 */
[----:B------:R-:W-:Y:S01]  /*ef60*/  FSEL R35, R227, -INF , P5 ;  /* 0xff800000e3237808 */ /* 0x000fe20002800000 */
[----:B------:R-:W-:Y:S01]  /*ef70*/  VIADD R5, R171, 0xffffffc8 ;  /* 0xffffffc8ab057836 */ /* 0x000fe20000000000 */
[----:B------:R-:W-:Y:S02]  /*ef80*/  IABS R7, R7 ;  /* 0x0000000700077213 */ /* 0x000fe40000000000 */
        /* <DEDUP_REMOVED lines=9> */
[CC--:B------:R-:W-:Y:S01]  /*f020*/  FFMA.FTZ R121, -R156.reuse, R0.reuse, R121 ;  /* 0x000000009c797223 */ /* 0x0c0fe20000010179 */
[----:B------:R-:W-:Y:S01]  /*f030*/  FSEL R33, R229, -INF , P1 ;  /* 0xff800000e5217808 */ /* 0x000fe20000800000 */
[----:B------:R-:W-:Y:S01]  /*f040*/  FFMA.FTZ R93, -R156, R0, R93 ;  /* 0x000000009c5d7223 */ /* 0x000fe2000001015d */
[----:B------:R-:W-:Y:S01]  /*f050*/  ISETP.GE.AND P5, PT, R32, R167, PT ;  /* 0x000000a72000720c */ /* 0x000fe20003fa6270 */
[----:B------:R-:W-:Y:S01]  /*f060*/  FFMA.FTZ R101, -R156, R7, R101 ;  /* 0x000000079c657223 */ /* 0x000fe20000010165 */
[----:B------:R-:W-:Y:S01]  /*f070*/  IABS R5, R5 ;  /* 0x0000000500057213 */ /* 0x000fe20000000000 */
[----:B------:R-:W-:Y:S01]  /*f080*/  VIADD R7, R172, 0x31 ;  /* 0x00000031ac077836 */ /* 0x000fe20000000000 */
[----:B------:R-:W-:Y:S02]  /*f090*/  ISETP.GE.AND P1, PT, R18, R168, PT ;  /* 0x000000a81200720c */ /* 0x000fe40003f26270 */
[----:B------:R-:W-:Y:S02]  /*f0a0*/  FSEL R15, R235, -INF , P5 ;  /* 0xff800000eb0f7808 */ /* 0x000fe40002800000 */
[----:B------:R-:W-:Y:S02]  /*f0b0*/  I2FP.F32.S32 R6, R6 ;  /* 0x0000000600067245 */ /* 0x000fe40000201400 */
[----:B------:R-:W-:Y:S02]  /*f0c0*/  ISETP.GE.AND P5, PT, R16, R168, PT ;  /* 0x000000a81000720c */ /* 0x000fe40003fa6270 */
[----:B------:R-:W-:Y:S01]  /*f0d0*/  FSEL R129, R186, -INF , P1 ;  /* 0xff800000ba817808 */ /* 0x000fe20000800000 */
[-C--:B------:R-:W-:Y:S01]  /*f0e0*/  FFMA.FTZ R117, -R156, R6.reuse, R117 ;  /* 0x000000069c757223 */ /* 0x080fe20000010175 */
[----:B------:R-:W-:Y:S01]  /*f0f0*/  I2FP.F32.S32 R0, R5 ;  /* 0x0000000500007245 */ /* 0x000fe20000201400 */
[----:B------:R-:W-:Y:S01]  /*f100*/  VIADD R5, R171, 0xffffffc9 ;  /* 0xffffffc9ab057836 */ /* 0x000fe20000000000 */
[----:B------:R-:W-:Y:S01]  /*f110*/  ISETP.GE.AND P1, PT, R30, R167, PT ;  /* 0x000000a71e00720c */ /* 0x000fe20003f26270 */
[----:B------:R-:W-:Y:S01]  /*f120*/  FFMA.FTZ R59, -R156, R6, R59 ;  /* 0x000000069c3b7223 */ /* 0x000fe2000001013b */
[----:B------:R-:W-:Y:S01]  /*f130*/  IABS R4, R4 ;  /* 0x0000000400047213 */ /* 0x000fe20000000000 */
[----:B------:R-:W-:Y:S01]  /*f140*/  VIADD R6, R172, 0x39 ;  /* 0x00000039ac067836 */ /* 0x000fe20000000000 */
[----:B------:R-:W-:Y:S01]  /*f150*/  FSEL R123, R123, -INF , P5 ;  /* 0xff8000007b7b7808 */ /* 0x000fe20002800000 */
[----:B------:R-:W-:Y:S01]  /*f160*/  FFMA.FTZ R89, -R156, R0, R89 ;  /* 0x000000009c597223 */ /* 0x000fe20000010159 */
[----:B------:R-:W-:Y:S01]  /*f170*/  ISETP.GE.AND P5, PT, R12, R168, PT ;  /* 0x000000a80c00720c */ /* 0x000fe20003fa6270 */
[----:B------:R-:W-:Y:S01]  /*f180*/  FFMA.FTZ R22, -R156, R0, R22 ;  /* 0x000000009c167223 */ /* 0x000fe20000010116 */
[----:B------:R-:W-:Y:S01]  /*f190*/  FSEL R13, R237, -INF , P1 ;  /* 0xff800000ed0d7808 */ /* 0x000fe20000800000 */
[----:B------:R-:W-:Y:S01]  /*f1a0*/  VIADD R0, R172, 0x38 ;  /* 0x00000038ac007836 */ /* 0x000fe20000000000 */
[----:B------:R-:W-:Y:S01]  /*f1b0*/  I2FP.F32.S32 R4, R4 ;  /* 0x0000000400047245 */ /* 0x000fe20000201400 */
[----:B------:R-:W-:Y:S01]  /*f1c0*/  VIADD R171, R171, 0x80 ;  /* 0x00000080abab7836 */ /* 0x000fe20000000000 */
[----:B------:R-:W-:Y:S02]  /*f1d0*/  ISETP.GE.AND P1, PT, R14, R168, PT ;  /* 0x000000a80e00720c */ /* 0x000fe40003f26270 */
[----:B------:R-:W-:Y:S01]  /*f1e0*/  IABS R5, R5 ;  /* 0x0000000500057213 */ /* 0x000fe20000000000 */
[CC--:B------:R-:W-:Y:S01]  /*f1f0*/  FFMA.FTZ R105, -R156.reuse, R4.reuse, R105 ;  /* 0x000000049c697223 */ /* 0x0c0fe20000010169 */
[----:B------:R-:W-:Y:S01]  /*f200*/  FSEL R117, R117, -INF , P5 ;  /* 0xff80000075757808 */ /* 0x000fe20002800000 */
[----:B------:R-:W-:Y:S01]  /*f210*/  FFMA.FTZ R55, -R156, R4, R55 ;  /* 0x000000049c377223 */ /* 0x000fe20000010137 */
[----:B------:R-:W-:Y:S02]  /*f220*/  FSEL R121, R121, -INF , P1 ;  /* 0xff80000079797808 */ /* 0x000fe40000800000 */
[----:B------:R-:W-:Y:S02]  /*f230*/  ISETP.GE.AND P5, PT, R26, R167, PT ;  /* 0x000000a71a00720c */ /* 0x000fe40003fa6270 */
[----:B------:R-:W-:Y:S02]  /*f240*/  I2FP.F32.S32 R5, R5 ;  /* 0x0000000500057245 */ /* 0x000fe40000201400 */
[-C--:B------:R-:W-:Y:S02]  /*f250*/  ISETP.GE.AND P1, PT, R10, R168.reuse, PT ;  /* 0x000000a80a00720c */ /* 0x080fe40003f26270 */
[----:B------:R-:W-:Y:S01]  /*f260*/  FSEL R4, R179, -INF , P0 ;  /* 0xff800000b3047808 */ /* 0x000fe20000000000 */
[-C--:B------:R-:W-:Y:S01]  /*f270*/  FFMA.FTZ R180, -R156, R5.reuse, R180 ;  /* 0x000000059cb47223 */ /* 0x080fe200000101b4 */
[----:B------:R-:W-:Y:S01]  /*f280*/  ISETP.GE.AND P0, PT, R38, R168, PT ;  /* 0x000000a82600720c */ /* 0x000fe20003f06270 */
[----:B------:R-:W-:Y:S01]  /*f290*/  FFMA.FTZ R178, -R156, R5, R178 ;  /* 0x000000059cb27223 */ /* 0x000fe200000101b2 */
[----:B------:R-:W-:Y:S02]  /*f2a0*/  FSEL R174, R174, -INF , P5 ;  /* 0xff800000aeae7808 */ /* 0x000fe40002800000 */
[----:B------:R-:W-:Y:S02]  /*f2b0*/  ISETP.GE.AND P5, PT, R30, R146, PT ;  /* 0x000000921e00720c */ /* 0x000fe40003fa6270 */
[----:B------:R-:W-:Y:S02]  /*f2c0*/  FSEL R105, R105, -INF , P1 ;  /* 0xff80000069697808 */ /* 0x000fe40000800000 */
[----:B------:R-:W-:Y:S02]  /*f2d0*/  FSEL R45, R217, -INF , P0 ;  /* 0xff800000d92d7808 */ /* 0x000fe40000000000 */
        /* <DEDUP_REMOVED lines=22> */
[----:B------:R-:W-:Y:S02]  /*f440*/  FSEL R48, R48, -INF , P5 ;  /* 0xff80000030307808 */ /* 0x000fe40002800000 */
[-C--:B------:R-:W-:Y:S02]  /*f450*/  ISETP.GE.AND P5, PT, R18, R167.reuse, PT ;  /* 0x000000a71200720c */ /* 0x080fe40003fa6270 */
[----:B------:R-:W-:Y:S02]  /*f460*/  FSEL R49, R49, -INF , !P6 ;  /* 0xff80000031317808 */ /* 0x000fe40007000000 */
[----:B------:R-:W-:Y:S02]  /*f470*/  FSEL R125, R125, -INF , P5 ;  /* 0xff8000007d7d7808 */ /* 0x000fe40002800000 */
[-C--:B------:R-:W-:Y:S02]  /*f480*/  ISETP.GE.AND P5, PT, R14, R167.reuse, PT ;  /* 0x000000a70e00720c */ /* 0x080fe40003fa6270 */
[----:B------:R-:W-:Y:S02]  /*f490*/  FSEL R27, R180, -INF , P1 ;  /* 0xff800000b41b7808 */ /* 0x000fe40000800000 */
[-C--:B------:R-:W-:Y:S02]  /*f4a0*/  ISETP.GE.AND P1, PT, R24, R167.reuse, PT ;  /* 0x000000a71800720c */ /* 0x080fe40003f26270 */
        /* <DEDUP_REMOVED lines=8> */
[-C--:B------:R-:W-:Y:S02]  /*f530*/  ISETP.GE.AND P1, PT, R12, R167.reuse, PT ;  /* 0x000000a70c00720c */ /* 0x080fe40003f26270 */
[----:B------:R-:W-:Y:S02]  /*f540*/  FSEL R59, R59, -INF , P5 ;  /* 0xff8000003b3b7808 */ /* 0x000fe40002800000 */
        /* <DEDUP_REMOVED lines=20> */
[CC--:B------:R-:W-:Y:S02]  /*f690*/  ISETP.GE.AND P5, PT, R32.reuse, R146.reuse, PT ;  /* 0x000000922000720c */ /* 0x0c0fe40003fa6270 */
        /* <DEDUP_REMOVED lines=15> */
[----:B------:R-:W-:Y:S02]  /*f790*/  FSEL R95, R197, -INF , P0 ;  /* 0xff800000c55f7808 */ /* 0x000fe40000000000 */
[----:B------:R-:W-:Y:S02]  /*f7a0*/  FSEL R173, R173, -INF , !P5 ;  /* 0xff800000adad7808 */ /* 0x000fe40006800000 */
[-C--:B------:R-:W-:Y:S02]  /*f7b0*/  ISETP.GE.AND P5, PT, R6, R146.reuse, PT ;  /* 0x000000920600720c */ /* 0x080fe40003fa6270 */
[----:B------:R-:W-:Y:S02]  /*f7c0*/  ISETP.GE.AND P0, PT, R172, R167, PT ;  /* 0x000000a7ac00720c */ /* 0x000fe40003f06270 */
[----:B------:R-:W-:Y:S02]  /*f7d0*/  FSEL R48, R48, -INF , !P5 ;  /* 0xff80000030307808 */ /* 0x000fe40006800000 */
[----:B------:R-:W-:Y:S02]  /*f7e0*/  ISETP.GE.AND P5, PT, R14, R145, PT ;  /* 0x000000910e00720c */ /* 0x000fe40003fa6270 */
[----:B------:R-:W-:Y:S02]  /*f7f0*/  FSEL R9, R243, -INF , P0 ;  /* 0xff800000f3097808 */ /* 0x000fe40000000000 */
        /* <DEDUP_REMOVED lines=28> */
[----:B------:R-:W-:Y:S02]  /*f9c0*/  FSEL R115, R115, -INF , !P5 ;  /* 0xff80000073737808 */ /* 0x000fe40006800000 */
[----:B------:R-:W-:Y:S02]  /*f9d0*/  ISETP.GE.AND P5, PT, R6, R145, PT ;  /* 0x000000910600720c */ /* 0x000fe40003fa6270 */
[----:B------:R-:W-:Y:S04]  /*f9e0*/  ISETP.GE.AND P0, PT, R7, R168, PT ;  /* 0x000000a80700720c */ /* 0x000fe80003f06270 */
[----:B------:R-:W-:Y:S02]  /*f9f0*/  FSEL R89, R89, -INF , P0 ;  /* 0xff80000059597808 */ /* 0x000fe40000000000 */
[----:B------:R-:W-:Y:S02]  /*fa00*/  ISETP.GE.AND P0, PT, R23, R167, PT ;  /* 0x000000a71700720c */ /* 0x000fe40003f06270 */
[----:B------:R-:W-:Y:S02]  /*fa10*/  FSEL R89, R89, -INF , !P4 ;  /* 0xff80000059597808 */ /* 0x000fe40006000000 */
[----:B------:R-:W-:Y:S02]  /*fa20*/  ISETP.GE.AND P4, PT, R16, R145, PT ;  /* 0x000000911000720c */ /* 0x000fe40003f86270 */
[----:B------:R-:W-:Y:S02]  /*fa30*/  FSEL R137, R137, -INF , P0 ;  /* 0xff80000089897808 */ /* 0x000fe40000000000 */
[----:B------:R-:W-:Y:S02]  /*fa40*/  ISETP.GE.AND P0, PT, R20, R167, PT ;  /* 0x000000a71400720c */ /* 0x000fe40003f06270 */
[----:B------:R-:W-:Y:S02]  /*fa50*/  FSEL R137, R137, -INF , !P6 ;  /* 0xff80000089897808 */ /* 0x000fe40007000000 */
[----:B------:R-:W-:Y:S02]  /*fa60*/  ISETP.GE.AND P6, PT, R0, R146, PT ;  /* 0x000000920000720c */ /* 0x000fe40003fc6270 */
[----:B------:R-:W-:Y:S02]  /*fa70*/  FSEL R127, R127, -INF , P0 ;  /* 0xff8000007f7f7808 */ /* 0x000fe40000000000 */
[----:B------:R-:W-:Y:S02]  /*fa80*/  FSEL R47, R47, -INF , !P6 ;  /* 0xff8000002f2f7808 */ /* 0x000fe40007000000 */
[----:B------:R-:W-:Y:S02]  /*fa90*/  ISETP.GE.AND P6, PT, R12, R145, PT ;  /* 0x000000910c00720c */ /* 0x000fe40003fc6270 */
[----:B------:R-:W-:Y:S02]  /*faa0*/  ISETP.GE.AND P0, PT, R16, R167, PT ;  /* 0x000000a71000720c */ /* 0x000fe40003f06270 */
[----:B------:R-:W-:Y:S02]  /*fab0*/  FSEL R127, R127, -INF , !P1 ;  /* 0xff8000007f7f7808 */ /* 0x000fe40004800000 */
[C---:B------:R-:W-:Y:S02]  /*fac0*/  ISETP.GE.AND P1, PT, R10.reuse, R145, PT ;  /* 0x000000910a00720c */ /* 0x040fe40003f26270 */
[----:B------:R-:W-:Y:S02]  /*fad0*/  FSEL R119, R119, -INF , P0 ;  /* 0xff80000077777808 */ /* 0x000fe40000000000 */
[-C--:B------:R-:W-:Y:S02]  /*fae0*/  ISETP.GE.AND P0, PT, R10, R167.reuse, PT ;  /* 0x000000a70a00720c */ /* 0x080fe40003f06270 */
[----:B------:R-:W-:Y:S02]  /*faf0*/  FMNMX3.FTZ R20, R85, R4, R185, !PT ;  /* 0x0000000455147276 */ /* 0x000fe400078100b9 */
[----:B------:R-:W-:Y:S02]  /*fb00*/  FSEL R93, R93, -INF , P0 ;  /* 0xff8000005d5d7808 */ /* 0x000fe40000000000 */
[----:B------:R-:W-:Y:S02]  /*fb10*/  ISETP.GE.AND P0, PT, R6, R167, PT ;  /* 0x000000a70600720c */ /* 0x000fe40003f06270 */
        /* <DEDUP_REMOVED lines=19> */
[CC--:B------:R-:W-:Y:S01]  /*fc50*/  ISETP.GE.AND P0, PT, R172.reuse, R146.reuse, PT ;  /* 0x00000092ac00720c */ /* 0x0c0fe20003f06270 */
[----:B------:R-:W-:Y:S01]  /*fc60*/  VIADD R172, R172, 0xffffff80 ;  /* 0xffffff80acac7836 */ /* 0x000fe20000000000 */
        /* <DEDUP_REMOVED lines=25> */
[C---:B------:R-:W-:Y:S02]  /*fe00*/  ISETP.GE.AND P1, PT, R0.reuse, R145, PT ;  /* 0x000000910000720c */ /* 0x040fe40003f26270 */
[----:B------:R-:W-:Y:S02]  /*fe10*/  ISETP.GE.AND P6, PT, R0, R167, PT ;  /* 0x000000a70000720c */ /* 0x000fe40003fc6270 */
[----:B------:R-:W-:Y:S02]  /*fe20*/  ISETP.GE.AND P4, PT, R7, R145, PT ;  /* 0x000000910700720c */ /* 0x000fe40003f86270 */
[----:B------:R-:W-:Y:S02]  /*fe30*/  FSEL R23, R178, -INF , P6 ;  /* 0xff800000b2177808 */ /* 0x000fe40003000000 */
        /* <DEDUP_REMOVED lines=26> */
[----:B------:R-:W-:Y:S02]  /*ffe0*/  FSEL R50, R50, RZ, P1 ;  /* 0x000000ff32327208 */ /* 0x000fe40000800000 */
[----:B---3--:R-:W-:Y:S01]  /*fff0*/  FMNMX.FTZ R0, R5, R0, !PT ;  /* 0x0000000005007209 */ /* 0x008fe20007810000 */
[----:B------:R-:W-:Y:S02]  /*10000*/  FADD.FTZ R6, -R7, R84 ;  /* 0x0000005407067221 */ /* 0x000fe40000010100 */
[-CC-:B------:R-:W-:Y:S01]  /*10010*/  FFMA.FTZ R60, R39, R21.reuse, -R50.reuse ;  /* 0x00000015273c7223 */ /* 0x180fe20000010832 */
[-CC-:B------:R-:W-:Y:S01]  /*10020*/  FFMA.FTZ R90, R57, R21.reuse, -R50.reuse ;  /* 0x00000015395a7223 */ /* 0x180fe20000010832 */
[-CC-:B------:R-:W-:Y:S01]  /*10030*/  FFMA.FTZ R57, R37, R21.reuse, -R50.reuse ;  /* 0x0000001525397223 */ /* 0x180fe20000010832 */
[----:B------:R-:W-:Y:S01]  /*10040*/  FMUL.FTZ R46, R21, R0 ;  /* 0x00000000152e7220 */ /* 0x000fe20000410000 */
[----:B------:R-:W-:Y:S01]  /*10050*/  FSETP.NEU.FTZ.AND P0, PT, R0, -INF , PT ;  /* 0xff8000000000780b */ /* 0x000fe20003f1d000 */
        /* <DEDUP_REMOVED lines=23> */
[----:B------:R-:W-:Y:S02]  /*101d0*/  IMAD R45, R135, 0x2, R86 ;  /* 0x00000002872d7824 */ /* 0x000fe400078e0256 */
[-C--:B------:R-:W-:Y:S02]  /*101e0*/  FFMA.FTZ R113, R4, R21.reuse, -R46 ;  /* 0x0000001504717223 */ /* 0x080fe4000001082e */
[----:B------:R-:W-:Y:S01]  /*101f0*/  MUFU.EX2 R96, R96 ;  /* 0x0000006000607308 */ /* 0x000fe20000000800 */
[----:B------:R-:W-:Y:S01]  /*10200*/  FSEL R4, R0, RZ, P0 ;  /* 0x000000ff00047208 */ /* 0x000fe20000000000 */
[----:B------:R-:W-:Y:S01]  /*10210*/  VIADD R44, R45, 0x3020 ;  /* 0x000030202d2c7836 */ /* 0x000fe20000000000 */
[----:B------:R-:W1:Y:S01]  /*10220*/  LDSM.16.MT88.4 R12, [R45+0x3000] ;  /* 0x003000002d0c783b */ /* 0x000e620000004200 */
[-CC-:B------:R-:W-:Y:S01]  /*10230*/  FFMA.FTZ R106, R189, R21.reuse, -R50.reuse ;  /* 0x00000015bd6a7223 */ /* 0x180fe20000010832 */
[-CC-:B------:R-:W-:Y:S01]  /*10240*/  FFMA.FTZ R104, R187, R21.reuse, -R50.reuse ;  /* 0x00000015bb687223 */ /* 0x180fe20000010832 */
[----:B------:R-:W-:Y:S01]  /*10250*/  FADD.FTZ R4, -R4, R85 ;  /* 0x0000005504047221 */ /* 0x000fe20000010100 */
[-C--:B------:R-:W-:Y:S03]  /*10260*/  FFMA.FTZ R111, R111, R21.reuse, -R50 ;  /* 0x000000156f6f7223 */ /* 0x080fe60000010832 */
[----:B------:R-:W-:Y:S01]  /*10270*/  MUFU.EX2 R113, R113 ;  /* 0x0000007100717308 */ /* 0x000fe20000000800 */
[-CC-:B------:R-:W-:Y:S01]  /*10280*/  FFMA.FTZ R102, R185, R21.reuse, -R46.reuse ;  /* 0x00000015b9667223 */ /* 0x180fe2000001082e */
[----:B------:R-:W-:Y:S01]  /*10290*/  FMUL.FTZ R7, R21, R4 ;  /* 0x0000000415077220 */ /* 0x000fe20000410000 */
[----:B------:R-:W-:Y:S01]  /*102a0*/  LDSM.16.MT88.4 R36, [R45+0x3400] ;  /* 0x003400002d24783b */ /* 0x000fe20000004200 */
[----:B------:R-:W-:Y:S02]  /*102b0*/  VIADD R4, R45, 0x3000 ;  /* 0x000030002d047836 */ /* 0x000fe40000000000 */
[-CC-:B------:R-:W-:Y:S01]  /*102c0*/  FFMA.FTZ R107, R107, R21.reuse, -R46.reuse ;  /* 0x000000156b6b7223 */ /* 0x180fe2000001082e */
[-C--:B------:R-:W-:Y:S01]  /*102d0*/  FFMA.FTZ R98, R109, R21.reuse, -R46 ;  /* 0x000000156d627223 */ /* 0x080fe2000001082e */
[-C--:B------:R-:W-:Y:S02]  /*102e0*/  FFMA.FTZ R109, R103, R21.reuse, -R50 ;  /* 0x00000015676d7223 */ /* 0x080fe40000010832 */
[----:B------:R-:W-:Y:S01]  /*102f0*/  MUFU.EX2 R106, R106 ;  /* 0x0000006a006a7308 */ /* 0x000fe20000000800 */
[----:B------:R-:W-:Y:S02]  /*10300*/  @P2 VIADD R44, R4, 0xffffffe0 ;  /* 0xffffffe0042c2836 */ /* 0x000fe40000000000 */
[-C--:B------:R-:W-:Y:S01]  /*10310*/  FFMA.FTZ R103, R97, R21.reuse, -R46 ;  /* 0x0000001561677223 */ /* 0x080fe2000001082e */
[-C--:B------:R-:W-:Y:S01]  /*10320*/  FFMA.FTZ R97, R61, R21.reuse, -R50 ;  /* 0x000000153d617223 */ /* 0x080fe20000010832 */
[-C--:B------:R-:W-:Y:S01]  /*10330*/  FFMA.FTZ R61, R35, R21.reuse, -R46 ;  /* 0x00000015233d7223 */ /* 0x080fe2000001082e */
[----:B------:R-:W-:Y:S01]  /*10340*/  FMUL.FTZ R5, R21, R6 ;  /* 0x0000000615057220 */ /* 0x000fe20000410000 */
[----:B------:R-:W2:Y:S01]  /*10350*/  LDSM.16.MT88.4 R32, [R44] ;  /* 0x000000002c20783b */ /* 0x000ea20000004200 */
[-CC-:B------:R-:W-:Y:S02]  /*10360*/  FFMA.FTZ R51, R25, R21.reuse, -R50.reuse ;  /* 0x0000001519337223 */ /* 0x180fe40000010832 */
[----:B------:R-:W3:Y:S01]  /*10370*/  MUFU.EX2 R104, R104 ;  /* 0x0000006800687308 */ /* 0x000ee20000000800 */
[-C--:B------:R-:W-:Y:S01]  /*10380*/  FFMA.FTZ R92, R67, R21.reuse, -R50 ;  /* 0x00000015435c7223 */ /* 0x080fe20000010832 */
[-C--:B------:R-:W-:Y:S01]  /*10390*/  FFMA.FTZ R67, R19, R21.reuse, -R46 ;  /* 0x0000001513437223 */ /* 0x080fe2000001082e */
[-CC-:B------:R-:W-:Y:S01]  /*103a0*/  FFMA.FTZ R84, R123, R21.reuse, -R50.reuse ;  /* 0x000000157b547223 */ /* 0x180fe20000010832 */
[-C--:B------:R-:W-:Y:S01]  /*103b0*/  FFMA.FTZ R85, R121, R21.reuse, -R50 ;  /* 0x0000001579557223 */ /* 0x080fe20000010832 */
[-CC-:B------:R-:W-:Y:S01]  /*103c0*/  FFMA.FTZ R108, R119, R21.reuse, -R46.reuse ;  /* 0x00000015776c7223 */ /* 0x180fe2000001082e */
[----:B------:R-:W4:Y:S01]  /*103d0*/  LDSM.16.MT88.4 R40, [R44+0x400] ;  /* 0x000400002c28783b */ /* 0x000f220000004200 */
[-C--:B------:R-:W-:Y:S03]  /*103e0*/  FFMA.FTZ R115, R115, R21.reuse, -R46 ;  /* 0x0000001573737223 */ /* 0x080fe6000001082e */
[----:B------:R-:W5:Y:S01]  /*103f0*/  MUFU.EX2 R111, R111 ;  /* 0x0000006f006f7308 */ /* 0x000f620000000800 */
[-CC-:B------:R-:W-:Y:S01]  /*10400*/  FFMA.FTZ R110, R117, R21.reuse, -R50.reuse ;  /* 0x00000015756e7223 */ /* 0x180fe20000010832 */
[-C--:B------:R-:W-:Y:S01]  /*10410*/  FFMA.FTZ R105, R105, R21.reuse, -R50 ;  /* 0x0000001569697223 */ /* 0x080fe20000010832 */
[-CC-:B------:R-:W-:Y:S01]  /*10420*/  FFMA.FTZ R101, R101, R21.reuse, -R46.reuse ;  /* 0x0000001565657223 */ /* 0x180fe2000001082e */
[-CC-:B------:R-:W-:Y:S01]  /*10430*/  FFMA.FTZ R93, R93, R21.reuse, -R46.reuse ;  /* 0x000000155d5d7223 */ /* 0x180fe2000001082e */
[--C-:B------:R-:W-:Y:S01]  /*10440*/  FFMA.FTZ R55, R55, R21, -R46.reuse ;  /* 0x0000001537377223 */ /* 0x100fe2000001082e */
[----:B------:R-:W-:Y:S01]  /*10450*/  ISETP.GT.AND P0, PT, R170, R147, PT ;  /* 0x00000093aa00720c */ /* 0x000fe20003f04270 */
[--C-:B------:R-:W-:Y:S03]  /*10460*/  FFMA.FTZ R23, R23, R21, -R46.reuse ;  /* 0x0000001517177223 */ /* 0x100fe6000001082e */
[----:B------:R-:W1:Y:S01]  /*10470*/  MUFU.EX2 R102, R102 ;  /* 0x0000006600667308 */ /* 0x000e620000000800 */
[----:B---3--:R-:W-:Y:S09]  /*10480*/  F2FP.BF16.F32.PACK_AB R28, R104, R106 ;  /* 0x0000006a681c723e */ /* 0x008ff200000010ff */
[----:B------:R-:W-:Y:S01]  /*10490*/  MUFU.EX2 R107, R107 ;  /* 0x0000006b006b7308 */ /* 0x000fe20000000800 */
[----:B-----5:R-:W-:Y:S09]  /*104a0*/  F2FP.BF16.F32.PACK_AB R30, R100, R111 ;  /* 0x0000006f641e723e */ /* 0x020ff200000010ff */
[----:B------:R-:W3:Y:S01]  /*104b0*/  MUFU.EX2 R98, R98 ;  /* 0x0000006200627308 */ /* 0x000ee20000000800 */
[----:B-1----:R-:W-:Y:S09]  /*104c0*/  F2FP.BF16.F32.PACK_AB R29, R102, R113 ;  /* 0x00000071661d723e */ /* 0x002ff200000010ff */
[----:B------:R-:W1:Y:S10]  /*104d0*/  MUFU.EX2 R25, R5 ;  /* 0x0000000500197308 */ /* 0x000e740000000800 */
[----:B------:R-:W5:Y:S01]  /*104e0*/  MUFU.EX2 R24, R7 ;  /* 0x0000000700187308 */ /* 0x000f620000000800 */
[----:B---3--:R-:W-:Y:S09]  /*104f0*/  F2FP.BF16.F32.PACK_AB R31, R98, R107 ;  /* 0x0000006b621f723e */ /* 0x008ff200000010ff */
[----:B------:R-:W3:Y:S01]  /*10500*/  MUFU.EX2 R109, R109 ;  /* 0x0000006d006d7308 */ /* 0x000ee20000000800 */
[C---:B-1----:R-:W-:Y:S01]  /*10510*/  FMUL.FTZ R8, R25.reuse, R76 ;  /* 0x0000004c19087220 */ /* 0x042fe20000410000 */
[C---:B------:R-:W-:Y:S01]  /*10520*/  FMUL.FTZ R9, R25.reuse, R77 ;  /* 0x0000004d19097220 */ /* 0x040fe20000410000 */
[C---:B------:R-:W-:Y:S01]  /*10530*/  FMUL.FTZ R16, R25.reuse, R68 ;  /* 0x0000004419107220 */ /* 0x040fe20000410000 */
[C---:B------:R-:W-:Y:S01]  /*10540*/  FMUL.FTZ R4, R25.reuse, R80 ;  /* 0x0000005019047220 */ /* 0x040fe20000410000 */
[----:B------:R-:W-:Y:S01]  /*10550*/  FMUL.FTZ R5, R25, R81 ;  /* 0x0000005119057220 */ /* 0x000fe20000410000 */
[----:B------:R-:W-:Y:S01]  /*10560*/  FFMA.FTZ R68, R179, R21, -R46 ;  /* 0x00000015b3447223 */ /* 0x000fe2000001082e */
[----:B------:R-:W-:Y:S03]  /*10570*/  FFMA.FTZ R106, R25, R166, R106 ;  /* 0x000000a6196a7223 */ /* 0x000fe6000001006a */
[----:B------:R-:W-:Y:S01]  /*10580*/  MUFU.EX2 R103, R103 ;  /* 0x0000006700677308 */ /* 0x000fe20000000800 */
[C---:B-----5:R-:W-:Y:S01]  /*10590*/  FMUL.FTZ R10, R24.reuse, R78 ;  /* 0x0000004e180a7220 */ /* 0x060fe20000410000 */
[C---:B------:R-:W-:Y:S01]  /*105a0*/  FMUL.FTZ R11, R24.reuse, R79 ;  /* 0x0000004f180b7220 */ /* 0x040fe20000410000 */
[C---:B------:R-:W-:Y:S01]  /*105b0*/  FMUL.FTZ R18, R24.reuse, R70 ;  /* 0x0000004618127220 */ /* 0x040fe20000410000 */
[C---:B------:R-:W-:Y:S01]  /*105c0*/  FMUL.FTZ R19, R24.reuse, R71 ;  /* 0x0000004718137220 */ /* 0x040fe20000410000 */
[C---:B------:R-:W-:Y:S01]  /*105d0*/  FMUL.FTZ R6, R24.reuse, R82 ;  /* 0x0000005218067220 */ /* 0x040fe20000410000 */
[C---:B------:R-:W-:Y:S01]  /*105e0*/  FMUL.FTZ R7, R24.reuse, R83 ;  /* 0x0000005318077220 */ /* 0x040fe20000410000 */
[-CC-:B------:R-:W-:Y:S03]  /*105f0*/  FFMA.FTZ R71, R183, R21.reuse, -R50.reuse ;  /* 0x00000015b7477223 */ /* 0x180fe60000010832 */
[----:B------:R-:W1:Y:S01]  /*10600*/  MUFU.EX2 R94, R94 ;  /* 0x0000005e005e7308 */ /* 0x000e620000000800 */
[C---:B------:R-:W-:Y:S01]  /*10610*/  FFMA.FTZ R113, R24.reuse, R160, R113 ;  /* 0x000000a018717223 */ /* 0x040fe20000010071 */
[-CC-:B------:R-:W-:Y:S01]  /*10620*/  FFMA.FTZ R70, R177, R21.reuse, -R50.reuse ;  /* 0x00000015b1467223 */ /* 0x180fe20000010832 */
[-CC-:B------:R-:W-:Y:S01]  /*10630*/  FFMA.FTZ R81, R131, R21.reuse, -R50.reuse ;  /* 0x0000001583517223 */ /* 0x180fe20000010832 */
[--C-:B------:R-:W-:Y:S01]  /*10640*/  FFMA.FTZ R80, R129, R21, -R50.reuse ;  /* 0x0000001581507223 */ /* 0x100fe20000010832 */
[C---:B------:R-:W-:Y:S05]  /*10650*/  HMMA.16816.F32.BF16 R4, R28.reuse, R12, R4 ;  /* 0x0000000c1c04723c */ /* 0x040fea0000041804 */
[----:B------:R-:W-:Y:S01]  /*10660*/  MUFU.EX2 R99, R99 ;  /* 0x0000006300637308 */ /* 0x000fe20000000800 */
        /* <DEDUP_REMOVED lines=13> */
[C---:B--2---:R-:W-:Y:S03]  /*10740*/  HMMA.16816.F32.BF16 R12, R28.reuse, R32, R12 ;  /* 0x000000201c0c723c */ /* 0x044fe6000004180c */
[-CC-:B------:R-:W-:Y:S01]  /*10750*/  FFMA.FTZ R82, R127, R21.reuse, -R46.reuse ;  /* 0x000000157f527223 */ /* 0x180fe2000001082e */
[----:B------:R-:W-:Y:S01]  /*10760*/  FFMA.FTZ R83, R125, R21, -R46 ;  /* 0x000000157d537223 */ /* 0x000fe2000001082e */
[----:B------:R-:W-:Y:S01]  /*10770*/  FADD.FTZ R102, R102, R113 ;  /* 0x0000007166667221 */ /* 0x000fe20000010000 */
[----:B------:R-:W-:Y:S03]  /*10780*/  FADD.FTZ R106, R104, R106 ;  /* 0x0000006a686a7221 */ /* 0x000fe60000010000 */
        /* <DEDUP_REMOVED lines=8> */
[----:B-----5:R-:W-:Y:S01]  /*10810*/  F2FP.BF16.F32.PACK_AB R30, R92, R99 ;  /* 0x000000635c1e723e */ /* 0x020fe200000010ff */
[----:B------:R-:W-:Y:S01]  /*10820*/  FADD.FTZ R24, R98, R107 ;  /* 0x0000006b62187221 */ /* 0x000fe20000010000 */
[----:B------:R-:W-:Y:S03]  /*10830*/  FADD.FTZ R100, R100, R111 ;  /* 0x0000006f64647221 */ /* 0x000fe60000010000 */
        /* <DEDUP_REMOVED lines=8> */
[----:B------:R-:W2:Y:S01]  /*108c0*/  MUFU.EX2 R88, R88 ;  /* 0x0000005800587308 */ /* 0x000ea20000000800 */
[C---:B------:R-:W-:Y:S03]  /*108d0*/  HMMA.16816.F32.BF16 R4, R28.reuse, R36, R4 ;  /* 0x000000241c04723c */ /* 0x040fe60000041804 */
[----:B------:R-:W-:Y:S01]  /*108e0*/  FADD.FTZ R76, R26, R95 ;  /* 0x0000005f1a4c7221 */ /* 0x000fe20000010000 */
[----:B------:R-:W-:Y:S05]  /*108f0*/  FADD.FTZ R92, R92, R99 ;  /* 0x000000635c5c7221 */ /* 0x000fea0000010000 */
[----:B------:R-:W-:Y:S01]  /*10900*/  MUFU.EX2 R66, R66 ;  /* 0x0000004200427308 */ /* 0x000fe20000000800 */
[----:B-1----:R-:W-:Y:S01]  /*10910*/  FADD.FTZ R77, R91, R76 ;  /* 0x0000004c5b4d7221 */ /* 0x002fe20000010000 */
[C---:B------:R-:W-:Y:S01]  /*10920*/  HMMA.16816.F32.BF16 R8, R28.reuse, R38, R8 ;  /* 0x000000261c08723c */ /* 0x040fe20000041808 */
[----:B------:R-:W1:Y:S07]  /*10930*/  LDSM.16.MT88.4 R36, [R44+0x800] ;  /* 0x000800002c24783b */ /* 0x000e6e0000004200 */
[----:B------:R-:W3:Y:S01]  /*10940*/  MUFU.EX2 R65, R65 ;  /* 0x0000004100417308 */ /* 0x000ee20000000800 */
[----:B--2---:R-:W-:Y:S01]  /*10950*/  FADD.FTZ R77, R88, R77 ;  /* 0x0000004d584d7221 */ /* 0x004fe20000010000 */
[C---:B----4-:R-:W-:Y:S08]  /*10960*/  HMMA.16816.F32.BF16 R12, R28.reuse, R40, R12 ;  /* 0x000000281c0c723c */ /* 0x050ff0000004180c */
[----:B------:R-:W-:Y:S01]  /*10970*/  MUFU.EX2 R64, R64 ;  /* 0x0000004000407308 */ /* 0x000fe20000000800 */
[----:B------:R-:W-:Y:S01]  /*10980*/  HMMA.16816.F32.BF16 R16, R28, R42, R16 ;  /* 0x0000002a1c10723c */ /* 0x000fe20000041810 */
[----:B------:R-:W2:Y:S02]  /*10990*/  LDSM.16.MT88.4 R40, [R45+0x3c00] ;  /* 0x003c00002d28783b */ /* 0x000ea40000004200 */
[----:B------:R-:W-:Y:S01]  /*109a0*/  F2FP.BF16.F32.PACK_AB R28, R90, R97 ;  /* 0x000000615a1c723e */ /* 0x000fe200000010ff */
[----:B------:R-:W-:Y:S01]  /*109b0*/  FADD.FTZ R97, R97, R92 ;  /* 0x0000005c61617221 */ /* 0x000fe20000010000 */
[----:B------:R-:W-:Y:S04]  /*109c0*/  F2FP.BF16.F32.PACK_AB R29, R88, R91 ;  /* 0x0000005b581d723e */ /* 0x000fe800000010ff */
[----:B------:R-:W4:Y:S01]  /*109d0*/  MUFU.EX2 R63, R63 ;  /* 0x0000003f003f7308 */ /* 0x000f220000000800 */
[C---:B---3--:R-:W-:Y:S01]  /*109e0*/  F2FP.BF16.F32.PACK_AB R30, R65.reuse, R66 ;  /* 0x00000042411e723e */ /* 0x048fe200000010ff */
[----:B------:R-:W-:Y:S04]  /*109f0*/  FADD.FTZ R97, R90, R97 ;  /* 0x000000615a617221 */ /* 0x000fe80000010000 */
[----:B------:R-:W-:Y:S04]  /*10a00*/  FADD.FTZ R66, R66, R97 ;  /* 0x0000006142427221 */ /* 0x000fe80000010000 */
[----:B------:R-:W3:Y:S01]  /*10a10*/  MUFU.EX2 R57, R57 ;  /* 0x0000003900397308 */ /* 0x000ee20000000800 */
[----:B------:R-:W-:Y:S09]  /*10a20*/  FADD.FTZ R65, R65, R66 ;  /* 0x0000004241417221 */ /* 0x000ff20000010000 */
[----:B------:R-:W-:Y:S01]  /*10a30*/  MUFU.EX2 R61, R61 ;  /* 0x0000003d003d7308 */ /* 0x000fe20000000800 */
[----:B----4-:R-:W-:Y:S09]  /*10a40*/  F2FP.BF16.F32.PACK_AB R31, R63, R64 ;  /* 0x000000403f1f723e */ /* 0x010ff200000010ff */
[----:B------:R-:W4:Y:S01]  /*10a50*/  MUFU.EX2 R56, R56 ;  /* 0x0000003800387308 */ /* 0x000f220000000800 */
[C---:B------:R-:W-:Y:S09]  /*10a60*/  HMMA.16816.F32.BF16 R4, R28.reuse, R32, R4 ;  /* 0x000000201c04723c */ /* 0x040ff20000041804 */
[----:B------:R-:W-:Y:S01]  /*10a70*/  MUFU.EX2 R54, R54 ;  /* 0x0000003600367308 */ /* 0x000fe20000000800 */
[C---:B------:R-:W-:Y:S01]  /*10a80*/  HMMA.16816.F32.BF16 R8, R28.reuse, R34, R8 ;  /* 0x000000221c08723c */ /* 0x040fe20000041808 */
[----:B------:R-:W5:Y:S08]  /*10a90*/  LDSM.16.MT88.4 R32, [R44+0xc00] ;  /* 0x000c00002c20783b */ /* 0x000f700000004200 */
[----:B------:R-:W2:Y:S01]  /*10aa0*/  MUFU.EX2 R51, R51 ;  /* 0x0000003300337308 */ /* 0x000ea20000000800 */
[C---:B-1----:R-:W-:Y:S09]  /*10ab0*/  HMMA.16816.F32.BF16 R12, R28.reuse, R36, R12 ;  /* 0x000000241c0c723c */ /* 0x042ff2000004180c */
[----:B------:R-:W-:Y:S01]  /*10ac0*/  MUFU.EX2 R53, R53 ;  /* 0x0000003500357308 */ /* 0x000fe20000000800 */
[----:B------:R-:W-:Y:S01]  /*10ad0*/  HMMA.16816.F32.BF16 R16, R28, R38, R16 ;  /* 0x000000261c10723c */ /* 0x000fe20000041810 */
[----:B------:R-:W1:Y:S02]  /*10ae0*/  LDSM.16.MT88.4 R36, [R45+0x4000] ;  /* 0x004000002d24783b */ /* 0x000e640000004200 */
[----:B---3--:R-:W-:Y:S01]  /*10af0*/  F2FP.BF16.F32.PACK_AB R28, R57, R60 ;  /* 0x0000003c391c723e */ /* 0x008fe200000010ff */
[----:B------:R-:W-:Y:S01]  /*10b00*/  FADD.FTZ R60, R60, R65 ;  /* 0x000000413c3c7221 */ /* 0x000fe20000010000 */
[----:B----4-:R-:W-:Y:S04]  /*10b10*/  F2FP.BF16.F32.PACK_AB R29, R56, R61 ;  /* 0x0000003d381d723e */ /* 0x010fe800000010ff */
[----:B------:R-:W3:Y:S01]  /*10b20*/  MUFU.EX2 R58, R58 ;  /* 0x0000003a003a7308 */ /* 0x000ee20000000800 */
[----:B--2---:R-:W-:Y:S01]  /*10b30*/  F2FP.BF16.F32.PACK_AB R30, R51, R54 ;  /* 0x00000036331e723e */ /* 0x004fe200000010ff */
[----:B------:R-:W-:Y:S04]  /*10b40*/  FADD.FTZ R57, R57, R60 ;  /* 0x0000003c39397221 */ /* 0x000fe80000010000 */
[----:B------:R-:W-:Y:S04]  /*10b50*/  FADD.FTZ R54, R54, R57 ;  /* 0x0000003936367221 */ /* 0x000fe80000010000 */
[----:B------:R-:W-:Y:S01]  /*10b60*/  MUFU.EX2 R52, R52 ;  /* 0x0000003400347308 */ /* 0x000fe20000000800 */
[----:B------:R-:W-:Y:S09]  /*10b70*/  FADD.FTZ R51, R51, R54 ;  /* 0x0000003633337221 */ /* 0x000ff20000010000 */
[----:B------:R-:W2:Y:S01]  /*10b80*/  MUFU.EX2 R49, R49 ;  /* 0x0000003100317308 */ /* 0x000ea20000000800 */
[----:B---3--:R-:W-:Y:S09]  /*10b90*/  F2FP.BF16.F32.PACK_AB R31, R58, R53 ;  /* 0x000000353a1f723e */ /* 0x008ff200000010ff */
[----:B------:R-:W-:Y:S01]  /*10ba0*/  MUFU.EX2 R62, R62 ;  /* 0x0000003e003e7308 */ /* 0x000fe20000000800 */
[C---:B------:R-:W-:Y:S09]  /*10bb0*/  HMMA.16816.F32.BF16 R4, R28.reuse, R40, R4 ;  /* 0x000000281c04723c */ /* 0x040ff20000041804 */
        /* <DEDUP_REMOVED lines=8> */
[----:B--2---:R-:W-:Y:S01]  /*10c40*/  F2FP.BF16.F32.PACK_AB R28, R49, R52 ;  /* 0x00000034311c723e */ /* 0x004fe200000010ff */
[----:B------:R-:W-:Y:S01]  /*10c50*/  FADD.FTZ R52, R52, R51 ;  /* 0x0000003334347221 */ /* 0x000fe20000010000 */
[----:B---3--:R-:W-:Y:S04]  /*10c60*/  F2FP.BF16.F32.PACK_AB R29, R67, R62 ;  /* 0x0000003e431d723e */ /* 0x008fe800000010ff */
[----:B------:R-:W-:Y:S01]  /*10c70*/  MUFU.EX2 R69, R69 ;  /* 0x0000004500457308 */ /* 0x000fe20000000800 */
[----:B------:R-:W-:Y:S09]  /*10c80*/  FADD.FTZ R49, R49, R52 ;  /* 0x0000003431317221 */ /* 0x000ff20000010000 */
[----:B------:R-:W2:Y:S01]  /*10c90*/  MUFU.EX2 R68, R68 ;  /* 0x0000004400447308 */ /* 0x000ea20000000800 */
[C---:B-----5:R-:W-:Y:S01]  /*10ca0*/  F2FP.BF16.F32.PACK_AB R30, R71.reuse, R72 ;  /* 0x00000048471e723e */ /* 0x060fe200000010ff */
[----:B------:R-:W-:Y:S04]  /*10cb0*/  FADD.FTZ R72, R72, R49 ;  /* 0x0000003148487221 */ /* 0x000fe80000010000 */
[----:B------:R-:W-:Y:S04]  /*10cc0*/  FADD.FTZ R71, R71, R72 ;  /* 0x0000004847477221 */ /* 0x000fe80000010000 */
[----:B------:R-:W-:Y:S10]  /*10cd0*/  MUFU.EX2 R70, R70 ;  /* 0x0000004600467308 */ /* 0x000ff40000000800 */
[----:B------:R-:W3:Y:S01]  /*10ce0*/  MUFU.EX2 R73, R73 ;  /* 0x0000004900497308 */ /* 0x000ee20000000800 */
[----:B--2---:R-:W-:Y:S09]  /*10cf0*/  F2FP.BF16.F32.PACK_AB R31, R68, R69 ;  /* 0x00000045441f723e */ /* 0x004ff200000010ff */
[----:B------:R-:W-:Y:S01]  /*10d00*/  MUFU.EX2 R75, R75 ;  /* 0x0000004b004b7308 */ /* 0x000fe20000000800 */
[C---:B-1----:R-:W-:Y:S09]  /*10d10*/  HMMA.16816.F32.BF16 R4, R28.reuse, R36, R4 ;  /* 0x000000241c04723c */ /* 0x042ff20000041804 */
[----:B------:R-:W1:Y:S01]  /*10d20*/  MUFU.EX2 R74, R74 ;  /* 0x0000004a004a7308 */ /* 0x000e620000000800 */
[C---:B------:R-:W-:Y:S01]  /*10d30*/  HMMA.16816.F32.BF16 R8, R28.reuse, R38, R8 ;  /* 0x000000261c08723c */ /* 0x040fe20000041808 */
[----:B------:R-:W2:Y:S02]  /*10d40*/  LDSM.16.MT88.4 R36, [R44+0x1400] ;  /* 0x001400002c24783b */ /* 0x000ea40000004200 */
[----:B---3--:R-:W-:Y:S01]  /*10d50*/  F2FP.BF16.F32.PACK_AB R24, R73, R70 ;  /* 0x000000464918723e */ /* 0x008fe200000010ff */
[----:B------:R-:W-:Y:S05]  /*10d60*/  FADD.FTZ R70, R70, R71 ;  /* 0x0000004746467221 */ /* 0x000fea0000010000 */
[----:B------:R-:W-:Y:S01]  /*10d70*/  MUFU.EX2 R81, R81 ;  /* 0x0000005100517308 */ /* 0x000fe20000000800 */
[C---:B----4-:R-:W-:Y:S03]  /*10d80*/  HMMA.16816.F32.BF16 R12, R28.reuse, R40, R12 ;  /* 0x000000281c0c723c */ /* 0x050fe6000004180c */
[----:B------:R-:W-:Y:S01]  /*10d90*/  FFMA.FTZ R40, R27, R21, -R50 ;  /* 0x000000151b287223 */ /* 0x000fe20000010832 */
[----:B------:R-:W-:Y:S05]  /*10da0*/  FADD.FTZ R70, R73, R70 ;  /* 0x0000004649467221 */ /* 0x000fea0000010000 */
[----:B------:R-:W3:Y:S01]  /*10db0*/  MUFU.EX2 R80, R80 ;  /* 0x0000005000507308 */ /* 0x000ee20000000800 */
[----:B------:R-:W-:Y:S01]  /*10dc0*/  HMMA.16816.F32.BF16 R16, R28, R42, R16 ;  /* 0x0000002a1c10723c */ /* 0x000fe20000041810 */
[----:B------:R-:W4:Y:S02]  /*10dd0*/  LDSM.16.MT88.4 R28, [R45+0x4800] ;  /* 0x004800002d1c783b */ /* 0x000f240000004200 */
[----:B-1----:R-:W-:Y:S01]  /*10de0*/  F2FP.BF16.F32.PACK_AB R25, R74, R75 ;  /* 0x0000004b4a19723e */ /* 0x002fe200000010ff */
[-C--:B------:R-:W-:Y:S01]  /*10df0*/  FFMA.FTZ R42, R59, R21.reuse, -R46 ;  /* 0x000000153b2a7223 */ /* 0x080fe2000001082e */
[-C--:B------:R-:W-:Y:S01]  /*10e00*/  FFMA.FTZ R43, R89, R21.reuse, -R50 ;  /* 0x00000015592b7223 */ /* 0x080fe20000010832 */
[----:B------:R-:W-:Y:S03]  /*10e10*/  FFMA.FTZ R46, R22, R21, -R46 ;  /* 0x00000015162e7223 */ /* 0x000fe6000001082e */
        /* <DEDUP_REMOVED lines=8> */
[C---:B------:R-:W-:Y:S05]  /*10ea0*/  HMMA.16816.F32.BF16 R4, R24.reuse, R32, R4 ;  /* 0x000000201804723c */ /* 0x040fea0000041804 */
        /* <DEDUP_REMOVED lines=9> */
[C---:B--2---:R-:W-:Y:S03]  /*10f40*/  HMMA.16816.F32.BF16 R12, R24.reuse, R36, R12 ;  /* 0x00000024180c723c */ /* 0x044fe6000004180c */
[-C--:B------:R-:W-:Y:S01]  /*10f50*/  FFMA.FTZ R36, R47, R21.reuse, -R50 ;  /* 0x000000152f247223 */ /* 0x080fe20000010832 */
[----:B------:R-:W-:Y:S03]  /*10f60*/  FADD.FTZ R47, R53, R56 ;  /* 0x00000038352f7221 */ /* 0x000fe60000010000 */
[----:B------:R-:W2:Y:S01]  /*10f70*/  MUFU.EX2 R105, R105 ;  /* 0x0000006900697308 */ /* 0x000ea20000000800 */
[----:B------:R-:W-:Y:S01]  /*10f80*/  FFMA.FTZ R50, R48, R21, -R50 ;  /* 0x0000001530327223 */ /* 0x000fe20000010832 */
[----:B------:R-:W-:Y:S03]  /*10f90*/  HMMA.16816.F32.BF16 R16, R24, R38, R16 ;  /* 0x000000261810723c */ /* 0x000fe60000041810 */
[----:B---3--:R-:W-:Y:S01]  /*10fa0*/  F2FP.BF16.F32.PACK_AB R24, R85, R84 ;  /* 0x000000545518723e */ /* 0x008fe200000010ff */
[----:B------:R-:W-:Y:S04]  /*10fb0*/  FADD.FTZ R47, R58, R47 ;  /* 0x0000002f3a2f7221 */ /* 0x000fe80000010000 */
[----:B------:R-:W-:Y:S01]  /*10fc0*/  MUFU.EX2 R98, R101 ;  /* 0x0000006500627308 */ /* 0x000fe20000000800 */
[----:B-1----:R-:W-:Y:S01]  /*10fd0*/  F2FP.BF16.F32.PACK_AB R25, R115, R108 ;  /* 0x0000006c7319723e */ /* 0x002fe200000010ff */
[----:B------:R-:W-:Y:S04]  /*10fe0*/  FADD.FTZ R62, R62, R47 ;  /* 0x0000002f3e3e7221 */ /* 0x000fe80000010000 */
[----:B------:R-:W-:Y:S04]  /*10ff0*/  FADD.FTZ R62, R67, R62 ;  /* 0x0000003e433e7221 */ /* 0x000fe80000010000 */
[----:B------:R-:W1:Y:S01]  /*11000*/  MUFU.EX2 R41, R93 ;  /* 0x0000005d00297308 */ /* 0x000e620000000800 */
[----:B--2---:R-:W-:Y:S01]  /*11010*/  F2FP.BF16.F32.PACK_AB R26, R105, R110 ;  /* 0x0000006e691a723e */ /* 0x004fe200000010ff */
[----:B------:R-:W-:Y:S04]  /*11020*/  FADD.FTZ R69, R69, R62 ;  /* 0x0000003e45457221 */ /* 0x000fe80000010000 */
[----:B------:R-:W-:Y:S04]  /*11030*/  FADD.FTZ R68, R68, R69 ;  /* 0x0000004544447221 */ /* 0x000fe80000010000 */
[----:B------:R-:W-:Y:S10]  /*11040*/  MUFU.EX2 R40, R40 ;  /* 0x0000002800287308 */ /* 0x000ff40000000800 */
[----:B------:R-:W2:Y:S01]  /*11050*/  MUFU.EX2 R43, R43 ;  /* 0x0000002b002b7308 */ /* 0x000ea20000000800 */
[----:B-1----:R-:W-:Y:S07]  /*11060*/  F2FP.BF16.F32.PACK_AB R27, R41, R98 ;  /* 0x00000062291b723e */ /* 0x002fee00000010ff */
[C---:B----4-:R-:W-:Y:S02]  /*11070*/  HMMA.16816.F32.BF16 R4, R24.reuse, R28, R4 ;  /* 0x0000001c1804723c */ /* 0x050fe40000041804 */
        /* <DEDUP_REMOVED lines=43> */
.L_x_9107:
        /* <DEDUP_REMOVED lines=11> */
.L_x_9124:
        /* <DEDUP_REMOVED lines=51> */
[----:B------:R-:W1:Y:S01]  /*11710*/  @P3 MUFU.LG2 R8, R8 ;  /* 0x0000000800083308 */ /* 0x000e620000000c00 */
[----:B---3--:R-:W-:-:S13]  /*11720*/  ISETP.NE.AND P1, PT, R4, RZ, PT ;  /* 0x000000ff0400720c */ /* 0x008fda0003f25270 */
[----:B------:R-:W3:Y:S04]  /*11730*/  @!P1 LD.E R4, desc[UR4][R2.64+0x60] ;  /* 0x0000600402049980 */ /* 0x000ee8000c101900 */
[----:B------:R-:W3:Y:S01]  /*11740*/  @!P1 LD.E R14, desc[UR4][R2.64+0xb4] ;  /* 0x0000b404020e9980 */ /* 0x000ee2000c101900 */
[----:B------:R-:W2:Y:S01]  /*11750*/  @P2 MUFU.LG2 R11, R11 ;  /* 0x0000000b000b2308 */ /* 0x000ea20000000c00 */
[----:B------:R-:W-:Y:S01]  /*11760*/  ISETP.NE.AND P0, PT, R158, -0x1, PT ;  /* 0xffffffff9e00780c */ /* 0x000fe20003f05270 */
[----:B-1----:R-:W-:Y:S01]  /*11770*/  @P3 FMUL.FTZ R6, R8, 0.69314718246459960938 ;  /* 0x3f31721808063820 */ /* 0x002fe20000410000 */
[----:B------:R-:W-:Y:S01]  /*11780*/  BSSY.RECONVERGENT B0, `(.L_x_9116) ;  /* 0x0000010000007945 */ /* 0x000fe20003800200 */
[----:B------:R-:W-:Y:S02]  /*11790*/  MOV R13, 0x7f800000 ;  /* 0x7f800000000d7802 */ /* 0x000fe40000000f00 */
[----:B------:R-:W-:Y:S01]  /*117a0*/  MOV R12, 0x7f800000 ;  /* 0x7f800000000c7802 */ /* 0x000fe20000000f00 */
[----:B-----5:R-:W-:Y:S01]  /*117b0*/  @P3 FFMA.FTZ R13, R7, R20, R6 ;  /* 0x00000014070d3223 */ /* 0x020fe20000010006 */
[----:B--2---:R-:W-:-:S06]  /*117c0*/  @P2 FMUL.FTZ R5, R11, 0.69314718246459960938 ;  /* 0x3f3172180b052820 */ /* 0x004fcc0000410000 */
        /* <DEDUP_REMOVED lines=11> */
.L_x_9117:
[----:B------:R-:W-:Y:S05]  /*11880*/  BSYNC.RECONVERGENT B0 ;  /* 0x0000000000007941 */ /* 0x000fea0003800200 */
.L_x_9116:
        /* <DEDUP_REMOVED lines=25> */
.L_x_9119:
[----:B------:R-:W-:Y:S05]  /*11a20*/  BSYNC.RECONVERGENT B0 ;  /* 0x0000000000007941 */ /* 0x000fea0003800200 */
.L_x_9118:
[----:B-1----:R-:W2:Y:S01]  /*11a30*/  LD.E R3, desc[UR4][R2.64+0xc0] ;  /* 0x0000c00402037980 */ /* 0x002ea2000c101900 */
[----:B------:R-:W-:Y:S01]  /*11a40*/  MOV R145, RZ ;  /* 0x000000ff00917202 */ /* 0x000fe20000000f00 */
[-C--:B----45:R-:W-:Y:S02]  /*11a50*/  @!P0 IMAD R12, R29, R153.reuse, RZ ;  /* 0x000000991d0c8224 */ /* 0x0b0fe400078e02ff */
[----:B------:R-:W-:-:S04]  /*11a60*/  @!P0 IMAD.WIDE.U32 R14, R28, R153, RZ ;  /* 0x000000991c0e8225 */ /* 0x000fc800078e00ff */
[----:B------:R-:W-:Y:S01]  /*11a70*/  IMAD.WIDE.U32 R18, R155, R16, R144 ;  /* 0x000000109b127225 */ /* 0x000fe200078e0090 */
[----:B------:R-:W-:Y:S02]  /*11a80*/  @!P0 IADD3 R12, PT, PT, R15, R12, RZ ;  /* 0x0000000c0f0c8210 */ /* 0x000fe40007ffe0ff */
[----:B------:R-:W-:Y:S01]  /*11a90*/  @P0 IADD3 R12, PT, PT, R21, R0, RZ ;  /* 0x00000000150c0210 */ /* 0x000fe20007ffe0ff */
[-C--:B------:R-:W-:Y:S02]  /*11aa0*/  IMAD R13, R27, R154.reuse, RZ ;  /* 0x0000009a1b0d7224 */ /* 0x080fe400078e02ff */
        /* <DEDUP_REMOVED lines=18> */
[----:B---3--:R-:W-:Y:S05]  /*11bd0*/  @P3 RET.REL.NODEC R152 `(_ZN5flash24flash_fwd_splitkv_kernelI23Flash_fwd_kernel_traitsILi32ELi64ELi128ELi4ELb0ELb0EN7cutlass10bfloat16_tE19Flash_kernel_traitsILi32ELi64ELi128ELi4ES3_EELb0ELb1ELb1ELb0ELb0ELb1ELb0ELb0EEEvNS_16Flash_fwd_paramsE) ;  /* 0xfffffee498083950 */ /* 0x008fea0003c3ffff */
        /* <DEDUP_REMOVED lines=12> */
[----:B-1----:R-:W-:Y:S05]  /*11ca0*/  RET.REL.NODEC R152 `(_ZN5flash24flash_fwd_splitkv_kernelI23Flash_fwd_kernel_traitsILi32ELi64ELi128ELi4ELb0ELb0EN7cutlass10bfloat16_tE19Flash_kernel_traitsILi32ELi64ELi128ELi4ES3_EELb0ELb1ELb1ELb0ELb0ELb1ELb0ELb0EEEvNS_16Flash_fwd_paramsE) ;  /* 0xfffffee098d47950 */ /* 0x002fea0003c3ffff */
.L_x_9115:
[----:B------:R-:W-:Y:S01]  /*11cb0*/  MOV R5, 0x2 ;  /* 0x0000000200057802 */ /* 0x000fe20000000f00 */
[----:B------:R-:W-:Y:S01]  /*11cc0*/  IMAD.MOV.U32 R4, RZ, RZ, 0x1f ;  /* 0x0000001fff047424 */ /* 0x000fe200078e00ff */
[----:B------:R-:W-:-:S07]  /*11cd0*/  MOV R6, 0xffffffff ;  /* 0xffffffff00067802 */ /* 0x000fce0000000f00 */
[----:B-1---5:R-:W-:Y:S05]  /*11ce0*/  WARPSYNC.COLLECTIVE R6, `(.L_x_9120) ;  /* 0x0000000006087348 */ /* 0x022fea0003c00000 */
[----:B------:R2:W3:Y:S02]  /*11cf0*/  SHFL.BFLY P0, R11, R166, R5, R4 ;  /* 0x0c000005a60b7389 */ /* 0x0004e40000000004 */
[----:B-123-5:R-:W-:Y:S05]  /*11d00*/  ENDCOLLECTIVE ;  /* 0x000000000000791b */ /* 0x02efea0003800000 */
.L_x_9120:
[----:B------:R-:W-:Y:S02]  /*11d10*/  IMAD.MOV.U32 R9, RZ, RZ, R11 ;  /* 0x000000ffff097224 */ /* 0x000fe400078e000b */
[----:B------:R-:W-:Y:S02]  /*11d20*/  IMAD.MOV.U32 R5, RZ, RZ, 0x1 ;  /* 0x00000001ff057424 */ /* 0x000fe400078e00ff */
[----:B------:R-:W-:-:S05]  /*11d30*/  FADD.FTZ R9, R9, R166 ;  /* 0x000000a609097221 */ /* 0x000fca0000010000 */
[----:B------:R-:W-:-:S07]  /*11d40*/  MOV R166, R9 ;  /* 0x0000000900a67202 */ /* 0x000fce0000000f00 */
[----:B------:R-:W-:Y:S05]  /*11d50*/  WARPSYNC.COLLECTIVE R6, `(.L_x_9121) ;  /* 0x0000000006087348 */ /* 0x000fea0003c00000 */
[----:B------:R1:W2:Y:S02]  /*11d60*/  SHFL.BFLY P0, R11, R166, R5, R4 ;  /* 0x0c000005a60b7389 */ /* 0x0002a40000000004 */
[----:B-12---:R-:W-:Y:S05]  /*11d70*/  ENDCOLLECTIVE ;  /* 0x000000000000791b */ /* 0x006fea0003800000 */
.L_x_9121:
[----:B------:R-:W-:Y:S01]  /*11d80*/  MOV R166, R160 ;  /* 0x000000a000a67202 */ /* 0x000fe20000000f00 */
[----:B------:R-:W-:Y:S01]  /*11d90*/  IMAD.MOV.U32 R5, RZ, RZ, 0x2 ;  /* 0x00000002ff057424 */ /* 0x000fe200078e00ff */
[----:B------:R-:W-:-:S07]  /*11da0*/  MOV R8, R11 ;  /* 0x0000000b00087202 */ /* 0x000fce0000000f00 */
[----:B------:R-:W-:Y:S05]  /*11db0*/  WARPSYNC.COLLECTIVE R6, `(.L_x_9122) ;  /* 0x0000000006087348 */ /* 0x000fea0003c00000 */
[----:B------:R1:W2:Y:S02]  /*11dc0*/  SHFL.BFLY P0, R11, R166, R5, R4 ;  /* 0x0c000005a60b7389 */ /* 0x0002a40000000004 */
[----:B-12---:R-:W-:Y:S05]  /*11dd0*/  ENDCOLLECTIVE ;  /* 0x000000000000791b */ /* 0x006fea0003800000 */
.L_x_9122:
[----:B------:R-:W-:Y:S01]  /*11de0*/  FADD.FTZ R8, R9, R8 ;  /* 0x0000000809087221 */ /* 0x000fe20000010000 */
[----:B------:R-:W-:Y:S01]  /*11df0*/  FADD.FTZ R10, R11, R160 ;  /* 0x000000a00b0a7221 */ /* 0x000fe20000010000 */
[----:B------:R-:W-:-:S04]  /*11e00*/  MOV R5, 0x1 ;  /* 0x0000000100057802 */ /* 0x000fc80000000f00 */
[----:B------:R-:W-:-:S07]  /*11e10*/  MOV R166, R10 ;  /* 0x0000000a00a67202 */ /* 0x000fce0000000f00 */
[----:B------:R-:W-:Y:S05]  /*11e20*/  WARPSYNC.COLLECTIVE R6, `(.L_x_9123) ;  /* 0x0000000006087348 */ /* 0x000fea0003c00000 */
[----:B------:R1:W2:Y:S02]  /*11e30*/  SHFL.BFLY P0, R11, R166, R5, R4 ;  /* 0x0c000005a60b7389 */ /* 0x0002a40000000004 */
[----:B-12---:R-:W-:Y:S05]  /*11e40*/  ENDCOLLECTIVE ;  /* 0x000000000000791b */ /* 0x006fea0003800000 */
.L_x_9123:
[----:B------:R-:W-:Y:S05]  /*11e50*/  BRA `(.L_x_9124) ;  /* 0xfffffff400607947 */ /* 0x000fea000383ffff */
.L_x_9125:
        /* <DEDUP_REMOVED lines=10> */
.L_x_10327:


//--------------------- .text._ZN5flash24flash_fwd_splitkv_kernelI23Flash_fwd_kernel_traitsILi32ELi64ELi128ELi4ELb0ELb0EN7cutlass10bfloat16_tE19Flash_kernel_traitsILi32ELi64ELi128ELi4ES3_EELb0ELb1ELb0ELb0ELb1ELb0ELb0ELb1EEEvNS_16Flash_fwd_paramsE --------------------------
	.section	.text._ZN5flash24flash_fwd_splitkv_kernelI23Flash_fwd_kernel_traitsILi32ELi64ELi128ELi4ELb0ELb0EN7cutlass10bfloat16_tE19Flash_kernel_traitsILi32ELi64ELi128ELi4ES3_EELb0ELb1ELb0ELb0ELb1ELb0ELb0ELb1EEEvNS_16Flash_fwd_paramsE,"ax",@progbits
	.align	128
        .global         _ZN5flash24flash_fwd_splitkv_kernelI23Flash_fwd_kernel_traitsILi32ELi64ELi128ELi4ELb0ELb0EN7cutlass10bfloat16_tE19Flash_kernel_traitsILi32ELi64ELi128ELi4ES3_EELb0ELb1ELb0ELb0ELb1ELb0ELb0ELb1EEEvNS_16Flash_fwd_paramsE
        .type           _ZN5flash24flash_fwd_splitkv_kernelI23Flash_fwd_kernel_traitsILi32ELi64ELi128ELi4ELb0ELb0EN7cutlass10bfloat16_tE19Flash_kernel_traitsILi32ELi64ELi128ELi4ES3_EELb0ELb1ELb0ELb0ELb1ELb0ELb0ELb1EEEvNS_16Flash_fwd_paramsE,@function
        .size           _ZN5flash24flash_fwd_splitkv_kernelI23Flash_fwd_kernel_traitsILi32ELi64ELi128ELi4ELb0ELb0EN7cutlass10bfloat16_tE19Flash_kernel_traitsILi32ELi64ELi128ELi4ES3_EELb0ELb1ELb0ELb0ELb1ELb0ELb0ELb1EEEvNS_16Flash_fwd_paramsE,(.L_x_10328 - _ZN5flash24flash_fwd_splitkv_kernelI23Flash_fwd_kernel_traitsILi32ELi64ELi128ELi4ELb0ELb0EN7cutlass10bfloat16_tE19Flash_kernel_traitsILi32ELi64ELi128ELi4ES3_EELb0ELb1ELb0ELb0ELb1ELb0ELb0ELb1EEEvNS_16Flash_fwd_paramsE)
        .other          _ZN5flash24flash_fwd_splitkv_kernelI23Flash_fwd_kernel_traitsILi32ELi64ELi128ELi4ELb0ELb0EN7cutlass10bfloat16_tE19Flash_kernel_traitsILi32ELi64ELi128ELi4ES3_EELb0ELb1ELb0ELb0ELb1ELb0ELb0ELb1EEEvNS_16Flash_fwd_paramsE,@"STO_CUDA_ENTRY STV_DEFAULT"
_ZN5flash24flash_fwd_splitkv_kernelI23Flash_fwd_kernel_traitsILi32ELi64ELi128ELi4ELb0ELb0EN7cutlass10bfloat16_tE19Flash_kernel_traitsILi32ELi64ELi128ELi4ES3_EELb0ELb1ELb0ELb0ELb1ELb0ELb0ELb1EEEvNS_16Flash_fwd_paramsE:
.text._ZN5flash24flash_fwd_splitkv_kernelI23Flash_fwd_kernel_traitsILi32ELi64ELi128ELi4ELb0ELb0EN7cutlass10bfloat16_tE19Flash_kernel_traitsILi32ELi64ELi128ELi4ES3_EELb0ELb1ELb0ELb0ELb1ELb0ELb0ELb1EEEvNS_16Flash_fwd_paramsE:
[----:B------:R-:W-:Y:S01]  /*0000*/  LDC R1, c[0x0][0x37c] ;  /* 0x0000df00ff017b82 */ /* 0x000fe20000000800 */
[----:B------:R-:W1:Y:S07]  /*0010*/  S2R R143, SR_CTAID.X ;  /* 0x00000000008f7919 */ /* 0x000e6e0000002500 */
[----:B------:R-:W2:Y:S01]  /*0020*/  LDC.64 R84, c[0x0][0x348] ;  /* 0x0000d200ff547b82 */ /* 0x000ea20000000a00 */
[----:B------:R-:W-:Y:S01]  /*0030*/  BSSY.RECONVERGENT B3, `(.L_x_9126) ;  /* 0x0000005000037945 */ /* 0x000fe20003800200 */
[----:B------:R-:W-:Y:S01]  /*0040*/  MOV R140, 0x80 ;  /* 0x00000080008c7802 */ /* 0x000fe20000000f00 */
[----:B------:R-:W3:Y:S01]  /*0050*/  S2R R142, SR_CTAID.Y ;  /* 0x00000000008e7919 */ /* 0x000ee20000002600 */
[----:B------:R-:W4:Y:S05]  /*0060*/  S2R R141, SR_CTAID.Z ;  /* 0x00000000008d7919 */ /* 0x000f2a0000002700 */
[----:B-1234-:R-:W-:Y:S05]  /*0070*/  CALL.REL.NOINC `($_ZN5flash24flash_fwd_splitkv_kernelI23Flash_fwd_kernel_traitsILi32ELi64ELi128ELi4ELb0ELb0EN7cutlass10bfloat16_tE19Flash_kernel_traitsILi32ELi64ELi128ELi4ES3_EELb0ELb1ELb0ELb0ELb1ELb0ELb0ELb1EEEvNS_16Flash_fwd_paramsE$_ZN5flash30compute_attn_1rowblock_splitkvI23Flash_fwd_kernel_traitsILi32ELi64ELi128ELi4ELb0ELb0EN7cutlass10bfloat16_tE19Flash_kernel_traitsILi32ELi64ELi128ELi4ES3_EELb0ELb1ELb0ELb0ELb1ELb0ELb0ELb1ENS_16Flash_fwd_paramsEEEvRKT8_iiiii) ;  /* 0x0000000000087944 */ /* 0x01efea0003c00000 */
[----:B------:R-:W-:Y:S05]  /*0080*/  BSYNC.RECONVERGENT B3 ;  /* 0x0000000000037941 */ /* 0x000fea0003800200 */
.L_x_9126:
[----:B------:R-:W-:Y:S05]  /*0090*/  EXIT ;  /* 0x000000000000794d */ /* 0x000fea0003800000 */
        .type           $_ZN5flash24flash_fwd_splitkv_kernelI23Flash_fwd_kernel_traitsILi32ELi64ELi128ELi4ELb0ELb0EN7cutlass10bfloat16_tE19Flash_kernel_traitsILi32ELi64ELi128ELi4ES3_EELb0ELb1ELb0ELb0ELb1ELb0ELb0ELb1EEEvNS_16Flash_fwd_paramsE$_ZN5flash30compute_attn_1rowblock_splitkvI23Flash_fwd_kernel_traitsILi32ELi64ELi128ELi4ELb0ELb0EN7cutlass10bfloat16_tE19Flash_kernel_traitsILi32ELi64ELi128ELi4ES3_EELb0ELb1ELb0ELb0ELb1ELb0ELb0ELb1ENS_16Flash_fwd_paramsEEEvRKT8_iiiii,@function
        .size           $_ZN5flash24flash_fwd_splitkv_kernelI23Flash_fwd_kernel_traitsILi32ELi64ELi128ELi4ELb0ELb0EN7cutlass10bfloat16_tE19Flash_kernel_traitsILi32ELi64ELi128ELi4ES3_EELb0ELb1ELb0ELb0ELb1ELb0ELb0ELb1EEEvNS_16Flash_fwd_paramsE$_ZN5flash30compute_attn_1rowblock_splitkvI23Flash_fwd_kernel_traitsILi32ELi64ELi128ELi4ELb0ELb0EN7cutlass10bfloat16_tE19Flash_kernel_traitsILi32ELi64ELi128ELi4ES3_EELb0ELb1ELb0ELb0ELb1ELb0ELb0ELb1ENS_16Flash_fwd_paramsEEEvRKT8_iiiii,(.L_x_10328 - $_ZN5flash24flash_fwd_splitkv_kernelI23Flash_fwd_kernel_traitsILi32ELi64ELi128ELi4ELb0ELb0EN7cutlass10bfloat16_tE19Flash_kernel_traitsILi32ELi64ELi128ELi4ES3_EELb0ELb1ELb0ELb0ELb1ELb0ELb0ELb1EEEvNS_16Flash_fwd_paramsE$_ZN5flash30compute_attn_1rowblock_splitkvI23Flash_fwd_kernel_traitsILi32ELi64ELi128ELi4ELb0ELb0EN7cutlass10bfloat16_tE19Flash_kernel_traitsILi32ELi64ELi128ELi4ES3_EELb0ELb1ELb0ELb0ELb1ELb0ELb0ELb1ENS_16Flash_fwd_paramsEEEvRKT8_iiiii)
$_ZN5flash24flash_fwd_splitkv_kernelI23Flash_fwd_kernel_traitsILi32ELi64ELi128ELi4ELb0ELb0EN7cutlass10bfloat16_tE19Flash_kernel_traitsILi32ELi64ELi128ELi4ES3_EELb0ELb1ELb0ELb0ELb1ELb0ELb0ELb1EEEvNS_16Flash_fwd_paramsE$_ZN5flash30compute_attn_1rowblock_splitkvI23Flash_fwd_kernel_traitsILi32ELi64ELi128ELi4ELb0ELb0EN7cutlass10bfloat16_tE19Flash_kernel_traitsILi32ELi64ELi128ELi4ES3_EELb0ELb1ELb0ELb0ELb1ELb0ELb0ELb1ENS_16Flash_fwd_paramsEEEvRKT8_iiiii:
        /* <DEDUP_REMOVED lines=38> */
.L_x_9128:
[----:B------:R-:W-:Y:S05]  /*0300*/  BSYNC.RECONVERGENT B0 ;  /* 0x0000000000007941 */ /* 0x000fea0003800200 */
.L_x_9127:
[----:B------:R-:W-:Y:S04]  /*0310*/  BSSY.RECONVERGENT B0, `(.L_x_9129) ;  /* 0x0000007000007945 */ /* 0x000fe80003800200 */
[----:B------:R-:W-:Y:S05]  /*0320*/  @!P3 BRA `(.L_x_9130) ;  /* 0x000000000014b947 */ /* 0x000fea0003800000 */
[----:B------:R-:W2:Y:S02]  /*0330*/  LD.E.U8 R2, desc[UR4][R84.64+0x1b2] ;  /* 0x0001b20454027980 */ /* 0x000ea4000c101100 */
[----:B--2---:R-:W-:-:S13]  /*0340*/  ISETP.NE.AND P1, PT, R2, RZ, PT ;  /* 0x000000ff0200720c */ /* 0x004fda0003f25270 */
[----:B-----5:R-:W2:Y:S02]  /*0350*/  @P1 LD.E R58, desc[UR4][R6.64+0x4] ;  /* 0x00000404063a1980 */ /* 0x020ea4000c101900 */
[----:B--2---:R-:W-:-:S06]  /*0360*/  @P1 IADD3 R58, PT, PT, R58, -R15, RZ ;  /* 0x8000000f3a3a1210 */ /* 0x004fcc0007ffe0ff */
[----:B------:R2:W5:Y:S02]  /*0370*/  @!P1 LD.E R58, desc[UR4][R6.64] ;  /* 0x00000004063a9980 */ /* 0x000564000c101900 */
.L_x_9130:
[----:B------:R-:W-:Y:S05]  /*0380*/  BSYNC.RECONVERGENT B0 ;  /* 0x0000000000007941 */ /* 0x000fea0003800200 */
.L_x_9129:
        /* <DEDUP_REMOVED lines=9> */
.L_x_9132:
[----:B------:R-:W3:Y:S01]  /*0420*/  LD.E.64 R2, desc[UR4][R84.64+0x108] ;  /* 0x0001080454027980 */ /* 0x000ee2000c101b00 */
[----:B------:R-:W-:Y:S01]  /*0430*/  BSSY.RECONVERGENT B0, `(.L_x_9134) ;  /* 0x0000006000007945 */ /* 0x000fe20003800200 */
[----:B------:R-:W-:Y:S01]  /*0440*/  IMAD.MOV.U32 R49, RZ, RZ, RZ ;  /* 0x000000ffff317224 */ /* 0x000fe200078e00ff */
[----:B---3--:R-:W-:-:S04]  /*0450*/  ISETP.NE.U32.AND P0, PT, R2, RZ, PT ;  /* 0x000000ff0200720c */ /* 0x008fc80003f05070 */
[----:B------:R-:W-:-:S13]  /*0460*/  ISETP.NE.AND.EX P0, PT, R3, RZ, PT, P0 ;  /* 0x000000ff0300720c */ /* 0x000fda0003f05300 */
[----:B------:R-:W-:Y:S05]  /*0470*/  @!P0 BRA `(.L_x_9135) ;  /* 0x0000000000048947 */ /* 0x000fea0003800000 */
[----:B------:R3:W5:Y:S02]  /*0480*/  LD.E R49, desc[UR4][R84.64+0xbc] ;  /* 0x0000bc0454317980 */ /* 0x000764000c101900 */
.L_x_9135:
[----:B------:R-:W-:Y:S05]  /*0490*/  BSYNC.RECONVERGENT B0 ;  /* 0x0000000000007941 */ /* 0x000fea0003800200 */
.L_x_9134:
[----:B-----5:R-:W-:Y:S02]  /*04a0*/  IADD3 R49, PT, PT, R58, R49, RZ ;  /* 0x000000313a317210 */ /* 0x020fe40007ffe0ff */
.L_x_9133:
[----:B------:R-:W-:Y:S05]  /*04b0*/  BSYNC.RECONVERGENT B1 ;  /* 0x0000000000017941 */ /* 0x000fea0003800200 */
.L_x_9131:
[----:B------:R-:W-:Y:S01]  /*04c0*/  IMAD.SHL.U32 R63, R143, 0x40, RZ ;  /* 0x000000408f3f7824 */ /* 0x000fe200078e00ff */
[----:B------:R-:W-:Y:S01]  /*04d0*/  MOV R2, R140 ;  /* 0x0000008c00027202 */ /* 0x000fe20000000f00 */
[----:B------:R-:W-:-:S03]  /*04e0*/  IMAD.MOV.U32 R3, RZ, RZ, 0x0 ;  /* 0x00000000ff037424 */ /* 0x000fc600078e00ff */
[----:B------:R-:W-:-:S13]  /*04f0*/  ISETP.GT.AND P0, PT, R144, R63, PT ;  /* 0x0000003f9000720c */ /* 0x000fda0003f04270 */
[----:B-123--:R-:W-:Y:S05]  /*0500*/  @!P0 RET.REL.NODEC R2 `(_ZN5flash24flash_fwd_splitkv_kernelI23Flash_fwd_kernel_traitsILi32ELi64ELi128ELi4ELb0ELb0EN7cutlass10bfloat16_tE19Flash_kernel_traitsILi32ELi64ELi128ELi4ES3_EELb0ELb1ELb0ELb0ELb1ELb0ELb0ELb1EEEvNS_16Flash_fwd_paramsE) ;  /* 0xfffffff802bc8950 */ /* 0x00efea0003c3ffff */
        /* <DEDUP_REMOVED lines=86> */
.L_x_9138:
[----:B------:R-:W-:Y:S05]  /*0a70*/  BSYNC.RECONVERGENT B0 ;  /* 0x0000000000007941 */ /* 0x000fea0003800200 */
.L_x_9137:
[----:B------:R-:W-:Y:S01]  /*0a80*/  MOV R2, R140 ;  /* 0x0000008c00027202 */ /* 0x000fe20000000f00 */
[----:B------:R1:W-:Y:S01]  /*0a90*/  @!P5 ST.E desc[UR4][R18.64], R0 ;  /* 0x000000001200d985 */ /* 0x0003e2000c101904 */
[----:B------:R-:W-:-:S04]  /*0aa0*/  MOV R3, 0x0 ;  /* 0x0000000000037802 */ /* 0x000fc80000000f00 */
[----:B-12---:R-:W-:Y:S05]  /*0ab0*/  @P4 RET.REL.NODEC R2 `(_ZN5flash24flash_fwd_splitkv_kernelI23Flash_fwd_kernel_traitsILi32ELi64ELi128ELi4ELb0ELb0EN7cutlass10bfloat16_tE19Flash_kernel_traitsILi32ELi64ELi128ELi4ES3_EELb0ELb1ELb0ELb0ELb1ELb0ELb0ELb1EEEvNS_16Flash_fwd_paramsE) ;  /* 0xfffffff402504950 */ /* 0x006fea0003c3ffff */
[----:B------:R-:W-:Y:S02]  /*0ac0*/  MOV R0, 0x7f800000 ;  /* 0x7f80000000007802 */ /* 0x000fe40000000f00 */
[----:B------:R-:W-:-:S03]  /*0ad0*/  MOV R141, 0x0 ;  /* 0x00000000008d7802 */ /* 0x000fc60000000f00 */
[----:B------:R1:W-:Y:S02]  /*0ae0*/  ST.E desc[UR4][R18.64+0x80], R0 ;  /* 0x0000800012007985 */ /* 0x0003e4000c101904 */
[----:B-1----:R-:W-:Y:S05]  /*0af0*/  RET.REL.NODEC R140 `(_ZN5flash24flash_fwd_splitkv_kernelI23Flash_fwd_kernel_traitsILi32ELi64ELi128ELi4ELb0ELb0EN7cutlass10bfloat16_tE19Flash_kernel_traitsILi32ELi64ELi128ELi4ES3_EELb0ELb1ELb0ELb0ELb1ELb0ELb0ELb1EEEvNS_16Flash_fwd_paramsE) ;  /* 0xfffffff48c407950 */ /* 0x002fea0003c3ffff */
.L_x_9136:
        /* <DEDUP_REMOVED lines=107> */
.L_x_9140:
        /* <DEDUP_REMOVED lines=48> */
[----:B------:R-:W-:Y:S02]  /*14b0*/  LOP3.LUT R8, R9, R8, RZ, 0x3c, !PT ;  /* 0x0000000809087212 */ /* 0x000fe400078e3cff */
        /* <DEDUP_REMOVED lines=8> */
[----:B------:R-:W-:Y:S01]  /*1540*/  @!P2 IMAD.WIDE.U32 R8, R44, R14, RZ ;  /* 0x0000000e2c08a225 */ /* 0x000fe200078e00ff */
[----:B------:R-:W-:Y:S02]  /*1550*/  @!P0 IADD3 R10, PT, PT, -R10, RZ, RZ ;  /* 0x000000ff0a0a8210 */ /* 0x000fe40007ffe1ff */
[----:B------:R-:W-:Y:S01]  /*1560*/  @!P1 LOP3.LUT R10, RZ, R5, RZ, 0x33, !PT ;  /* 0x00000005ff0a9212 */ /* 0x000fe200078e33ff */
[----:B------:R-:W-:Y:S02]  /*1570*/  IMAD R6, R133, R7, RZ ;  /* 0x0000000785067224 */ /* 0x000fe400078e02ff */
[----:B------:R-:W-:Y:S01]  /*1580*/  @!P2 IMAD.IADD R23, R9, 0x1, R0 ;  /* 0x000000010917a824 */ /* 0x000fe200078e0200 */
[----:B------:R-:W-:Y:S01]  /*1590*/  @!P2 SHF.R.S32.HI R0, RZ, 0x1f, R11 ;  /* 0x0000001fff00a819 */ /* 0x000fe2000001140b */
[----:B------:R-:W-:Y:S01]  /*15a0*/  @!P2 IMAD R4, R19, R11, RZ ;  /* 0x0000000b1304a224 */ /* 0x000fe200078e02ff */
[----:B------:R-:W-:Y:S01]  /*15b0*/  @!P2 MOV R22, R8 ;  /* 0x000000080016a202 */ /* 0x000fe20000000f00 */
[----:B------:R-:W-:Y:S01]  /*15c0*/  IMAD.IADD R21, R21, 0x1, R6 ;  /* 0x0000000115157824 */ /* 0x000fe200078e0206 */
[----:B------:R-:W-:Y:S01]  /*15d0*/  SHF.R.S32.HI R8, RZ, 0x1f, R10 ;  /* 0x0000001fff087819 */ /* 0x000fe2000001140a */
[----:B------:R-:W-:Y:S01]  /*15e0*/  IMAD R6, R17, R10, RZ ;  /* 0x0000000a11067224 */ /* 0x000fe200078e02ff */
        /* <DEDUP_REMOVED lines=9> */
[----:B------:R-:W-:Y:S01]  /*1680*/  @!P2 IMAD.MOV.U32 R9, RZ, RZ, R18 ;  /* 0x000000ffff09a224 */ /* 0x000fe200078e0012 */
[----:B------:R-:W-:Y:S01]  /*1690*/  IADD3 R0, PT, PT, R11, R16, RZ ;  /* 0x000000100b007210 */ /* 0x000fe20007ffe0ff */
[----:B------:R-:W-:Y:S01]  /*16a0*/  @P2 IMAD.IADD R8, R15, 0x1, R6 ;  /* 0x000000010f082824 */ /* 0x000fe200078e0206 */
[----:B------:R-:W-:-:S02]  /*16b0*/  @P2 MOV R9, R14 ;  /* 0x0000000e00092202 */ /* 0x000fc40000000f00 */
[----:B-1----:R-:W-:Y:S02]  /*16c0*/  MOV R6, RZ ;  /* 0x000000ff00067202 */ /* 0x002fe40000000f00 */
.L_x_9141:
[----:B------:R-:W-:Y:S05]  /*16d0*/  BSYNC.RECONVERGENT B0 ;  /* 0x0000000000007941 */ /* 0x000fea0003800200 */
.L_x_9139:
        /* <DEDUP_REMOVED lines=8> */
[----:B------:R-:W-:Y:S01]  /*1760*/  IMAD.MOV.U32 R69, RZ, RZ, RZ ;  /* 0x000000ffff457224 */ /* 0x000fe200078e00ff */
[----:B------:R-:W-:-:S05]  /*1770*/  IABS R10, R5 ;  /* 0x00000005000a7213 */ /* 0x000fca0000000000 */
[----:B------:R1:W5:Y:S02]  /*1780*/  @P4 LD.E R69, desc[UR4][R12.64] ;  /* 0x000000040c454980 */ /* 0x000364000c101900 */
[----:B-1----:R-:W1:Y:S08]  /*1790*/  I2F.RP R12, R10 ;  /* 0x0000000a000c7306 */ /* 0x002e700000209400 */
        /* <DEDUP_REMOVED lines=13> */
[----:B------:R-:W-:-:S12]  /*1870*/  IMAD.SHL.U32 R48, R33, 0x8, RZ ;  /* 0x0000000821307824 */ /* 0x000fd800078e00ff */
[----:B------:R-:W-:-:S05]  /*1880*/  @!P3 IMAD.IADD R12, R12, 0x1, -R10 ;  /* 0x000000010c0cb824 */ /* 0x000fca00078e0a0a */
[----:B------:R-:W-:Y:S02]  /*1890*/  ISETP.GE.U32.AND P5, PT, R12, R10, PT ;  /* 0x0000000a0c00720c */ /* 0x000fe40003fa6070 */
[----:B------:R-:W-:Y:S02]  /*18a0*/  LOP3.LUT R12, R48, 0x18, RZ, 0xc0, !PT ;  /* 0x00000018300c7812 */ /* 0x000fe400078ec0ff */
[----:B------:R-:W-:Y:S02]  /*18b0*/  LOP3.LUT R10, R141, R5, RZ, 0x3c, !PT ;  /* 0x000000058d0a7212 */ /* 0x000fe400078e3cff */
[----:B------:R-:W-:Y:S01]  /*18c0*/  IADD3 R30, P1, PT, R12, R9, RZ ;  /* 0x000000090c1e7210 */ /* 0x000fe20007f3e0ff */
[----:B-----5:R-:W-:Y:S01]  /*18d0*/  IMAD R6, R6, R44, RZ ;  /* 0x0000002c06067224 */ /* 0x020fe200078e02ff */
[----:B------:R-:W-:Y:S01]  /*18e0*/  ISETP.GE.AND P2, PT, R10, RZ, PT ;  /* 0x000000ff0a00720c */ /* 0x000fe20003f46270 */
[----:B------:R-:W-:Y:S01]  /*18f0*/  @!P3 VIADD R18, R18, 0x1 ;  /* 0x000000011212b836 */ /* 0x000fe20000000000 */
[----:B------:R-:W-:-:S02]  /*1900*/  IADD3.X R31, PT, PT, RZ, R8, RZ, P1, !PT ;  /* 0x00000008ff1f7210 */ /* 0x000fc40000ffe4ff */
[----:B------:R-:W-:Y:S01]  /*1910*/  ISETP.NE.AND P4, PT, R5, RZ, PT ;  /* 0x000000ff0500720c */ /* 0x000fe20003f85270 */
[C---:B------:R-:W-:Y:S02]  /*1920*/  IMAD R8, R7.reuse, R45, R6 ;  /* 0x0000002d07087224 */ /* 0x040fe400078e0206 */
[----:B------:R-:W-:Y:S02]  /*1930*/  @P5 VIADD R18, R18, 0x1 ;  /* 0x0000000112125836 */ /* 0x000fe40000000000 */
[----:B------:R-:W-:-:S04]  /*1940*/  IMAD.WIDE.U32 R30, R7, R44, R30 ;  /* 0x0000002c071e7225 */ /* 0x000fc800078e001e */
[----:B------:R-:W-:Y:S02]  /*1950*/  IMAD.MOV.U32 R6, RZ, RZ, R18 ;  /* 0x000000ffff067224 */ /* 0x000fe400078e0012 */
[----:B------:R-:W-:Y:S02]  /*1960*/  IMAD.IADD R19, R31, 0x1, R8 ;  /* 0x000000011f137824 */ /* 0x000fe400078e0208 */
[----:B------:R-:W-:Y:S01]  /*1970*/  @!P2 IMAD.MOV R6, RZ, RZ, -R6 ;  /* 0x000000ffff06a224 */ /* 0x000fe200078e0a06 */
[----:B------:R-:W-:Y:S01]  /*1980*/  @!P4 LOP3.LUT R6, RZ, R5, RZ, 0x33, !PT ;  /* 0x00000005ff06c212 */ /* 0x000fe200078e33ff */
[----:B------:R-:W-:-:S04]  /*1990*/  IMAD.MOV.U32 R18, RZ, RZ, R30 ;  /* 0x000000ffff127224 */ /* 0x000fc800078e001e */
[----:B------:R-:W-:Y:S02]  /*19a0*/  IMAD R5, R25, R6, RZ ;  /* 0x0000000619057224 */ /* 0x000fe400078e02ff */
[----:B------:R-:W-:Y:S01]  /*19b0*/  IMAD.WIDE.U32 R18, R6, R24, R18 ;  /* 0x0000001806127225 */ /* 0x000fe200078e0012 */
[----:B------:R-:W-:Y:S02]  /*19c0*/  SHF.R.U32.HI R50, RZ, 0x2, R33 ;  /* 0x00000002ff327819 */ /* 0x000fe40000011621 */
[----:B------:R-:W-:Y:S01]  /*19d0*/  MOV R51, RZ ;  /* 0x000000ff00337202 */ /* 0x000fe20000000f00 */
[----:B------:R-:W1:Y:S01]  /*19e0*/  S2R R47, SR_CgaCtaId ;  /* 0x00000000002f7919 */ /* 0x000e620000008800 */
[----:B------:R-:W-:Y:S01]  /*19f0*/  SHF.R.S32.HI R55, RZ, 0x1f, R58 ;  /* 0x0000001fff377819 */ /* 0x000fe2000001143a */
[----:B------:R-:W-:-:S03]  /*1a00*/  IMAD R138, R45, R50, RZ ;  /* 0x000000322d8a7224 */ /* 0x000fc600078e02ff */
[----:B------:R-:W-:-:S04]  /*1a10*/  LEA.HI R55, R55, R58, RZ, 0x7 ;  /* 0x0000003a37377211 */ /* 0x000fc800078f38ff */
[----:B------:R-:W-:-:S04]  /*1a20*/  SHF.R.S32.HI R55, RZ, 0x7, R55 ;  /* 0x00000007ff377819 */ /* 0x000fc80000011437 */
[----:B------:R-:W-:Y:S01]  /*1a30*/  VIMNMX R55, PT, PT, R134, R55, !PT ;  /* 0x0000003786377248 */ /* 0x000fe20007fe0100 */
[----:B------:R-:W-:Y:S01]  /*1a40*/  IMAD R135, R133, R50, RZ ;  /* 0x0000003285877224 */ /* 0x000fe200078e02ff */
[----:B------:R-:W-:Y:S02]  /*1a50*/  MOV R9, 0x400 ;  /* 0x0000040000097802 */ /* 0x000fe40000000f00 */
[-C--:B------:R-:W-:Y:S01]  /*1a60*/  LOP3.LUT R147, R147, R146.reuse, RZ, 0x3c, !PT ;  /* 0x0000009293937212 */ /* 0x080fe200078e3cff */
[----:B------:R-:W-:Y:S01]  /*1a70*/  IMAD.SHL.U32 R52, R33, 0x4, RZ ;  /* 0x0000000421347824 */ /* 0x000fe200078e00ff */
[----:B------:R-:W-:Y:S02]  /*1a80*/  IADD3 R46, PT, PT, R87, -0x1, RZ ;  /* 0xffffffff572e7810 */ /* 0x000fe40007ffe0ff */
[----:B------:R-:W-:Y:S01]  /*1a90*/  LOP3.LUT R146, R147, R146, RZ, 0x3c, !PT ;  /* 0x0000009293927212 */ /* 0x000fe200078e3cff */
[C---:B------:R-:W-:Y:S01]  /*1aa0*/  IMAD.SHL.U32 R53, R132.reuse, 0x20, RZ ;  /* 0x0000002084357824 */ /* 0x040fe200078e00ff */
[----:B------:R-:W-:-:S02]  /*1ab0*/  SHF.L.U64.HI R54, R132, 0x5, R133 ;  /* 0x0000000584367819 */ /* 0x000fc40000010285 */
[----:B------:R-:W-:Y:S02]  /*1ac0*/  SHF.L.U32 R86, R46, 0x7, RZ ;  /* 0x000000072e567819 */ /* 0x000fe400000006ff */
[----:B------:R-:W-:Y:S02]  /*1ad0*/  LOP3.LUT R62, R52, 0xc, RZ, 0xc0, !PT ;  /* 0x0000000c343e7812 */ /* 0x000fe400078ec0ff */
[----:B-1----:R-:W-:Y:S02]  /*1ae0*/  LEA R47, R47, R9, 0x18 ;  /* 0x000000092f2f7211 */ /* 0x002fe400078ec0ff */
[----:B------:R-:W-:Y:S01]  /*1af0*/  LOP3.LUT R147, R147, R146, RZ, 0x3c, !PT ;  /* 0x0000009293937212 */ /* 0x000fe200078e3cff */
        /* <DEDUP_REMOVED lines=9> */
[----:B------:R-:W-:-:S03]  /*1b90*/  SHF.R.S32.HI R8, RZ, 0x1f, R6 ;  /* 0x0000001fff087819 */ /* 0x000fc60000011406 */
[----:B------:R-:W-:Y:S02]  /*1ba0*/  IMAD.X R29, RZ, RZ, R26, P1 ;  /* 0x000000ffff1d7224 */ /* 0x000fe400008e061a */
[----:B------:R-:W-:Y:S02]  /*1bb0*/  IMAD R24, R8, R24, R5 ;  /* 0x0000001808187224 */ /* 0x000fe400078e0205 */
[-C--:B------:R-:W-:Y:S02]  /*1bc0*/  IMAD R5, R23, R141.reuse, RZ ;  /* 0x0000008d17057224 */ /* 0x080fe400078e02ff */
[----:B------:R-:W-:-:S04]  /*1bd0*/  IMAD.WIDE.U32 R26, R22, R141, R28 ;  /* 0x0000008d161a7225 */ /* 0x000fc800078e001c */
[----:B------:R-:W-:Y:S01]  /*1be0*/  IMAD.MOV.U32 R22, RZ, RZ, R18 ;  /* 0x000000ffff167224 */ /* 0x000fe200078e0012 */
[----:B------:R-:W-:Y:S02]  /*1bf0*/  IADD3 R18, P0, PT, R12, R4, RZ ;  /* 0x000000040c127210 */ /* 0x000fe40007f1e0ff */
[----:B------:R-:W-:Y:S01]  /*1c00*/  IADD3 R25, PT, PT, R27, R5, RZ ;  /* 0x000000051b197210 */ /* 0x000fe20007ffe0ff */
[----:B------:R-:W-:-:S04]  /*1c10*/  IMAD.WIDE.U32 R4, R143, 0x40, R50 ;  /* 0x000000408f047825 */ /* 0x000fc800078e0032 */
[----:B------:R-:W-:Y:S02]  /*1c20*/  IMAD.IADD R23, R19, 0x1, R24 ;  /* 0x0000000113177824 */ /* 0x000fe400078e0218 */
[----:B------:R-:W-:Y:S02]  /*1c30*/  IMAD.X R19, RZ, RZ, R0, P0 ;  /* 0x000000ffff137224 */ /* 0x000fe400000e0600 */
[----:B------:R-:W-:Y:S02]  /*1c40*/  IMAD R0, R5, R20, RZ ;  /* 0x0000001405007224 */ /* 0x000fe400078e02ff */
[----:B------:R-:W-:Y:S01]  /*1c50*/  IMAD.MOV.U32 R24, RZ, RZ, R26 ;  /* 0x000000ffff187224 */ /* 0x000fe200078e001a */
[C---:B------:R-:W-:Y:S01]  /*1c60*/  SHF.L.U64.HI R57, R20.reuse, 0x5, R21 ;  /* 0x0000000514397819 */ /* 0x040fe20000010215 */
[----:B------:R-:W-:Y:S02]  /*1c70*/  IMAD.SHL.U32 R56, R20, 0x20, RZ ;  /* 0x0000002014387824 */ /* 0x000fe400078e00ff */
[----:B------:R-:W-:-:S02]  /*1c80*/  IMAD R0, R4, R21, R0 ;  /* 0x0000001504007224 */ /* 0x000fc400078e0200 */
[----:B------:R-:W-:-:S04]  /*1c90*/  IMAD.WIDE.U32 R20, R4, R20, R24 ;  /* 0x0000001404147225 */ /* 0x000fc800078e0018 */
[----:B------:R-:W-:-:S04]  /*1ca0*/  IMAD.WIDE.U32 R4, R50, R44, R22 ;  /* 0x0000002c32047225 */ /* 0x000fc800078e0016 */
[----:B------:R-:W-:Y:S01]  /*1cb0*/  IMAD.IADD R138, R5, 0x1, R138 ;  /* 0x00000001058a7824 */ /* 0x000fe200078e028a */
[----:B----4-:R-:W-:Y:S02]  /*1cc0*/  LEA R139, P0, R4, R2, 0x1 ;  /* 0x00000002048b7211 */ /* 0x010fe400078008ff */
[----:B------:R-:W-:Y:S02]  /*1cd0*/  LOP3.LUT R7, R48, 0xc0, RZ, 0xc0, !PT ;  /* 0x000000c030077812 */ /* 0x000fe400078ec0ff */
[----:B------:R-:W-:Y:S02]  /*1ce0*/  LEA.HI.X R138, R4, R3, R138, 0x1, P0 ;  /* 0x00000003048a7211 */ /* 0x000fe400000f0c8a */
[----:B------:R-:W-:Y:S02]  /*1cf0*/  ISETP.GT.U32.AND P0, PT, R87, R55, PT ;  /* 0x000000375700720c */ /* 0x000fe40003f04070 */
[----:B------:R-:W-:Y:S01]  /*1d00*/  LOP3.LUT R7, R7, 0x18, R33, 0xf8, !PT ;  /* 0x0000001807077812 */ /* 0x000fe200078ef821 */
[----:B------:R-:W-:-:S03]  /*1d10*/  IMAD.WIDE.U32 R18, R50, R132, R18 ;  /* 0x0000008432127225 */ /* 0x000fc600078e0012 */
[----:B------:R-:W-:Y:S01]  /*1d20*/  LOP3.LUT R7, R7, 0x18, R48, 0x78, !PT ;  /* 0x0000001807077812 */ /* 0x000fe200078e7830 */
[----:B------:R-:W-:Y:S01]  /*1d30*/  IMAD.IADD R0, R21, 0x1, R0 ;  /* 0x0000000115007824 */ /* 0x000fe200078e0200 */
[----:B------:R-:W-:Y:S02]  /*1d40*/  IADD3 R135, PT, PT, R19, R135, RZ ;  /* 0x0000008713877210 */ /* 0x000fe40007ffe0ff */
[----:B------:R-:W-:Y:S02]  /*1d50*/  LOP3.LUT R48, R7, 0x1f20, R48, 0xf8, !PT ;  /* 0x00001f2007307812 */ /* 0x000fe400078ef830 */
[----:B------:R-:W-:Y:S02]  /*1d60*/  LEA R78, P2, R20, R16, 0x1 ;  /* 0x00000010144e7211 */ /* 0x000fe400078408ff */
[----:B------:R-:W-:Y:S01]  /*1d70*/  LEA R136, P1, R18, R14, 0x1 ;  /* 0x0000000e12887211 */ /* 0x000fe200078208ff */
        /* <DEDUP_REMOVED lines=18> */
[C---:B------:R-:W-:Y:S01]  /*1ea0*/  IMAD R76, R87.reuse, -0x80, R58 ;  /* 0xffffff80574c7824 */ /* 0x040fe200078e023a */
[----:B------:R-:W-:Y:S01]  /*1eb0*/  SHF.R.S32.HI R11, RZ, 0x1, R11 ;  /* 0x00000001ff0b7819 */ /* 0x000fe2000001140b */
[----:B------:R-:W-:Y:S01]  /*1ec0*/  IMAD R75, R87, -0x80, R49 ;  /* 0xffffff80574b7824 */ /* 0x000fe200078e0231 */
[----:B------:R-:W-:Y:S01]  /*1ed0*/  MOV R74, R87 ;  /* 0x00000057004a7202 */ /* 0x000fe20000000f00 */
[----:B------:R-:W-:Y:S01]  /*1ee0*/  IMAD.MOV.U32 R70, RZ, RZ, R135 ;  /* 0x000000ffff467224 */ /* 0x000fe200078e0087 */
[----:B------:R-:W-:Y:S01]  /*1ef0*/  MOV R71, R136 ;  /* 0x0000008800477202 */ /* 0x000fe20000000f00 */
[----:B------:R-:W-:Y:S01]  /*1f00*/  IMAD R10, R50, R11, R62 ;  /* 0x0000000b320a7224 */ /* 0x000fe200078e023e */
[----:B------:R-:W-:Y:S01]  /*1f10*/  MOV R73, R139 ;  /* 0x0000008b00497202 */ /* 0x000fe20000000f00 */
[----:B------:R-:W-:Y:S01]  /*1f20*/  IMAD R69, R69, R11, RZ ;  /* 0x0000000b45457224 */ /* 0x000fe200078e02ff */
[----:B------:R-:W-:Y:S01]  /*1f30*/  MOV R72, R138 ;  /* 0x0000008a00487202 */ /* 0x000fe20000000f00 */
[----:B------:R-:W-:-:S03]  /*1f40*/  IMAD.IADD R9, R62, 0x1, R10 ;  /* 0x000000013e097824 */ /* 0x000fc600078e020a */
[----:B------:R-:W-:Y:S01]  /*1f50*/  SHF.R.S32.HI R68, RZ, 0x1f, R69 ;  /* 0x0000001fff447819 */ /* 0x000fe20000011445 */
        /* <DEDUP_REMOVED lines=36> */
[----:B------:R-:W-:-:S02]  /*21a0*/  SHF.L.U32 R69, R69, 0x1, RZ ;  /* 0x0000000145457819 */ /* 0x000fc400000006ff */
[----:B------:R-:W-:Y:S01]  /*21b0*/  SHF.L.U32 R14, R14, 0x1, RZ ;  /* 0x000000010e0e7819 */ /* 0x000fe200000006ff */
[----:B------:R-:W-:Y:S01]  /*21c0*/  IMAD.IADD R64, R21, 0x1, R64 ;  /* 0x0000000115407824 */ /* 0x000fe200078e0240 */
[----:B------:R-:W-:Y:S02]  /*21d0*/  IADD3 R9, PT, PT, R7, R9, RZ ;  /* 0x0000000907097210 */ /* 0x000fe40007ffe0ff */
[----:B------:R-:W-:Y:S02]  /*21e0*/  LEA R10, P0, R6, R16, 0x1 ;  /* 0x00000010060a7211 */ /* 0x000fe400078008ff */
[----:B------:R-:W-:Y:S02]  /*21f0*/  LEA.HI.X R64, R20, R19, R64, 0x1, P1 ;  /* 0x0000001314407211 */ /* 0x000fe400008f0c40 */
[----:B------:R-:W-:Y:S02]  /*2200*/  IADD3 R67, P3, PT, R4, R69, RZ ;  /* 0x0000004504437210 */ /* 0x000fe40007f7e0ff */
[----:B------:R-:W-:-:S02]  /*2210*/  LEA.HI.X R9, R6, R17, R9, 0x1, P0 ;  /* 0x0000001106097211 */ /* 0x000fc400000f0c09 */
[-C--:B------:R-:W-:Y:S02]  /*2220*/  IADD3 R34, P1, PT, R4, R14.reuse, RZ ;  /* 0x0000000e04227210 */ /* 0x080fe40007f3e0ff */
[C---:B------:R-:W-:Y:S02]  /*2230*/  IADD3 R69, P2, PT, R2.reuse, R69, RZ ;  /* 0x0000004502457210 */ /* 0x040fe40007f5e0ff */
[----:B------:R-:W-:Y:S01]  /*2240*/  IADD3 R14, P0, PT, R2, R14, RZ ;  /* 0x0000000e020e7210 */ /* 0x000fe20007f1e0ff */
[C---:B------:R-:W-:Y:S01]  /*2250*/  IMAD.X R35, R5.reuse, 0x1, R0, P1 ;  /* 0x0000000105237824 */ /* 0x040fe200008e0600 */
[----:B------:R-:W-:Y:S01]  /*2260*/  IADD3.X R66, PT, PT, R5, R68, RZ, P3, !PT ;  /* 0x0000004405427210 */ /* 0x000fe20001ffe4ff */
[C---:B------:R-:W-:Y:S01]  /*2270*/  IMAD.X R68, R3.reuse, 0x1, R68, P2 ;  /* 0x0000000103447824 */ /* 0x040fe200010e0644 */
[----:B------:R-:W-:-:S09]  /*2280*/  IADD3.X R15, PT, PT, R3, R0, RZ, P0, !PT ;  /* 0x00000000030f7210 */ /* 0x000fd200007fe4ff */
.L_x_9165:
        /* <DEDUP_REMOVED lines=9> */
[----:B------:R-:W-:Y:S01]  /*2320*/  ISETP.GE.AND P0, PT, R50, R76, !P0 ;  /* 0x0000004c3200720c */ /* 0x000fe20004706270 */
[----:B------:R-:W-:Y:S01]  /*2330*/  IMAD.MOV.U32 R77, RZ, RZ, R61 ;  /* 0x000000ffff4d7224 */ /* 0x000fe200078e003d */
[-C--:B------:R-:W-:Y:S01]  /*2340*/  ISETP.GE.AND P5, PT, R0, R75.reuse, PT ;  /* 0x0000004b0000720c */ /* 0x080fe20003fa6270 */
[----:B------:R-:W-:Y:S01]  /*2350*/  IMAD.SHL.U32 R88, R82, 0x40, RZ ;  /* 0x0000004052587824 */ /* 0x000fe200078e00ff */
[----:B------:R-:W-:Y:S02]  /*2360*/  IADD3 R16, P1, PT, R65, R8, RZ ;  /* 0x0000000841107210 */ /* 0x000fe40007f3e0ff */
[-C--:B------:R-:W-:Y:S01]  /*2370*/  ISETP.GE.AND P5, PT, R0, R76.reuse, !P5 ;  /* 0x0000004c0000720c */ /* 0x080fe20006fa6270 */
[----:B------:R-:W-:Y:S05]  /*2380*/  VIADD R0, R50, 0x40 ;  /* 0x0000004032007836 */ /* 0x000fea0000000000 */
[CC--:B------:R-:W-:Y:S01]  /*2390*/  ISETP.GE.AND P4, PT, R0.reuse, R75.reuse, PT ;  /* 0x0000004b0000720c */ /* 0x0c0fe20003f86270 */
[----:B------:R-:W-:Y:S02]  /*23a0*/  @P0 IMAD.MOV.U32 R2, RZ, RZ, R65 ;  /* 0x000000ffff020224 */ /* 0x000fe400078e0041 */
[----:B------:R-:W-:Y:S01]  /*23b0*/  @P0 IMAD.MOV.U32 R3, RZ, RZ, R64 ;  /* 0x000000ffff030224 */ /* 0x000fe200078e0040 */
[----:B------:R-:W-:Y:S01]  /*23c0*/  ISETP.GE.AND P4, PT, R0, R76, !P4 ;  /* 0x0000004c0000720c */ /* 0x000fe20006786270 */
        /* <DEDUP_REMOVED lines=51> */
[----:B------:R-:W-:Y:S02]  /*2700*/  LEA.HI.X R3, R53, R70, R54, 0x1, P1 ;  /* 0x0000004635037211 */ /* 0x000fe400008f0c36 */
[C---:B------:R-:W-:Y:S04]  /*2710*/  @P4 LEA R18, P0, R132.reuse, R2, 0x6 ;  /* 0x0000000284124211 */ /* 0x040fe800078030ff */
[----:B------:R-:W-:Y:S01]  /*2720*/  @P4 LEA.HI.X R19, R132, R3, R133, 0x6, P0 ;  /* 0x0000000384134211 */ /* 0x000fe200000f3485 */
[----:B--2---:R1:W-:Y:S04]  /*2730*/  @P5 ST.E.128 desc[UR4][R2.64], R4 ;  /* 0x0000000402005985 */ /* 0x0043e8000c101d04 */
[----:B-1----:R-:W2:Y:S04]  /*2740*/  @P4 LD.E.128 R4, desc[UR4][R88.64] ;  /* 0x0000000458044980 */ /* 0x002ea8000c101d00 */
        /* <DEDUP_REMOVED lines=9> */
.L_x_9144:
        /* <DEDUP_REMOVED lines=63> */
.L_x_9148:
[----:B------:R-:W-:Y:S05]  /*2bd0*/  BSYNC.RECONVERGENT B0 ;  /* 0x0000000000007941 */ /* 0x000fea0003800200 */
.L_x_9147:
        /* <DEDUP_REMOVED lines=48> */
.L_x_9150:
[----:B------:R-:W-:Y:S05]  /*2ee0*/  BSYNC.RECONVERGENT B0 ;  /* 0x0000000000007941 */ /* 0x000fea0003800200 */
.L_x_9149:
        /* <DEDUP_REMOVED lines=53> */
.L_x_9152:
[----:B------:R-:W-:Y:S05]  /*3240*/  BSYNC.RECONVERGENT B0 ;  /* 0x0000000000007941 */ /* 0x000fea0003800200 */
.L_x_9151:
        /* <DEDUP_REMOVED lines=53> */
.L_x_9154:
[----:B------:R-:W-:Y:S05]  /*35a0*/  BSYNC.RECONVERGENT B0 ;  /* 0x0000000000007941 */ /* 0x000fea0003800200 */
.L_x_9153:
[----:B------:R-:W5:Y:S02]  /*35b0*/  LD.E R0, desc[UR4][R84.64+0xd0] ;  /* 0x0000d00454007980 */ /* 0x000f64000c101900 */
[----:B-----5:R-:W-:Y:S05]  /*35c0*/  IMAD.U32 R0, R0, -0x40, RZ ;  /* 0xffffffc000007824 */ /* 0x020fea00078e00ff */
[C---:B------:R-:W-:Y:S02]  /*35d0*/  LEA R14, P1, R0.reuse, R14, 0x1 ;  /* 0x0000000e000e7211 */ /* 0x040fe400078208ff */
[C---:B------:R-:W-:Y:S02]  /*35e0*/  LEA R34, P0, R0.reuse, R34, 0x1 ;  /* 0x0000002200227211 */ /* 0x040fe400078008ff */
[C---:B------:R-:W-:Y:S02]  /*35f0*/  LEA.HI.X.SX32 R15, R0.reuse, R15, 0x1, P1 ;  /* 0x0000000f000f7211 */ /* 0x040fe400008f0eff */
[----:B------:R-:W-:Y:S01]  /*3600*/  LEA.HI.X.SX32 R35, R0, R35, 0x1, P0 ;  /* 0x0000002300237211 */ /* 0x000fe200000f0eff */
[----:B------:R-:W-:Y:S05]  /*3610*/  BRA `(.L_x_9145) ;  /* 0x0000001400f87947 */ /* 0x000fea0003800000 */
.L_x_9146:
[----:B------:R-:W-:Y:S01]  /*3620*/  LEA.HI R18, R16, R16, RZ, 0x1 ;  /* 0x0000001010127211 */ /* 0x000fe200078f08ff */
[----:B------:R-:W-:Y:S01]  /*3630*/  BSSY.RECONVERGENT B0, `(.L_x_9155) ;  /* 0x000005d000007945 */ /* 0x000fe20003800200 */
[----:B------:R-:W-:Y:S02]  /*3640*/  IADD3 R20, P6, PT, R10, R88, RZ ;  /* 0x000000580a147210 */ /* 0x000fe40007fde0ff */
[----:B------:R-:W-:Y:S03]  /*3650*/  SHF.R.S32.HI R18, RZ, 0x1, R18 ;  /* 0x00000001ff127819 */ /* 0x000fe60000011412 */
[----:B------:R-:W-:Y:S01]  /*3660*/  IMAD.X R21, R9, 0x1, R32, P6 ;  /* 0x0000000109157824 */ /* 0x000fe200030e0620 */
        /* <DEDUP_REMOVED lines=89> */
.L_x_9156:
[----:B------:R-:W-:Y:S05]  /*3c00*/  BSYNC.RECONVERGENT B0 ;  /* 0x0000000000007941 */ /* 0x000fea0003800200 */
.L_x_9155:
        /* <DEDUP_REMOVED lines=89> */
.L_x_9158:
[----:B------:R-:W-:Y:S05]  /*41a0*/  BSYNC.RECONVERGENT B0 ;  /* 0x0000000000007941 */ /* 0x000fea0003800200 */
.L_x_9157:
        /* <DEDUP_REMOVED lines=71> */
[----:B------:R-:W-:Y:S01]  /*4620*/  @!P0 SHF.L.U32 R23, R39, 0x10, RZ ;  /* 0x0000001027178819 */ /* 0x000fe200000006ff */
[----:B------:R-:W-:Y:S01]  /*4630*/  @!P0 IMAD.U32 R29, R42, 0x10000, RZ ;  /* 0x000100002a1d8824 */ /* 0x000fe200078e00ff */
[----:B------:R-:W-:Y:S01]  /*4640*/  LEA R24, P4, R53, R71, 0x1 ;  /* 0x0000004735187211 */ /* 0x000fe200078808ff */
[----:B------:R-:W-:Y:S01]  /*4650*/  @!P0 FFMA.FTZ R3, R25, R26, R3 ;  /* 0x0000001a19038223 */ /* 0x000fe20000010003 */
[----:B------:R-:W-:Y:S01]  /*4660*/  @!P0 F2FP.BF16.F32.PACK_AB R0, R2, R0 ;  /* 0x000000000200823e */ /* 0x000fe200000010ff */
[----:B------:R-:W-:Y:S01]  /*4670*/  @!P0 FFMA.FTZ R4, R27, R28, R4 ;  /* 0x0000001c1b048223 */ /* 0x000fe20000010004 */
[----:B------:R-:W-:Y:S01]  /*4680*/  LEA R24, P5, R132, R24, 0x6 ;  /* 0x0000001884187211 */ /* 0x000fe200078a30ff */
[----:B------:R-:W-:Y:S01]  /*4690*/  @!P0 FFMA.FTZ R5, R19, R29, R5 ;  /* 0x0000001d13058223 */ /* 0x000fe20000010005 */
[----:B------:R-:W-:Y:S01]  /*46a0*/  @!P0 LOP3.LUT R19, R39, 0xffff0000, RZ, 0xc0, !PT ;  /* 0xffff000027138812 */ /* 0x000fe200078ec0ff */
        /* <DEDUP_REMOVED lines=13> */
.L_x_9160:
[----:B------:R-:W-:Y:S05]  /*4780*/  BSYNC.RECONVERGENT B0 ;  /* 0x0000000000007941 */ /* 0x000fea0003800200 */
.L_x_9159:
        /* <DEDUP_REMOVED lines=92> */
.L_x_9162:
[----:B------:R-:W-:Y:S05]  /*4d50*/  BSYNC.RECONVERGENT B0 ;  /* 0x0000000000007941 */ /* 0x000fea0003800200 */
.L_x_9161:
        /* <DEDUP_REMOVED lines=10> */
.L_x_9145:
[----:B------:R-:W-:Y:S05]  /*4e00*/  BSYNC.RECONVERGENT B1 ;  /* 0x0000000000017941 */ /* 0x000fea0003800200 */
.L_x_9143:
        /* <DEDUP_REMOVED lines=102> */
.L_x_9164:
[----:B------:R-:W-:Y:S05]  /*5470*/  BSYNC.RECONVERGENT B0 ;  /* 0x0000000000007941 */ /* 0x000fea0003800200 */
.L_x_9163:
[----:B------:R-:W-:Y:S05]  /*5480*/  @P2 BRA `(.L_x_9165) ;  /* 0xffffffcc00802947 */ /* 0x000fea000383ffff */
.L_x_9142:
        /* <DEDUP_REMOVED lines=16> */
.L_x_9169:
[----:B------:R-:W-:Y:S05]  /*5590*/  BSYNC.RECONVERGENT B0 ;  /* 0x0000000000007941 */ /* 0x000fea0003800200 */
.L_x_9168:
        /* <DEDUP_REMOVED lines=8> */
.L_x_9167:
        /* <DEDUP_REMOVED lines=39> */
[----:B------:R-:W-:-:S04]  /*5890*/  IADD3.X R5, PT, PT, R37, R2, RZ, P1, !PT ;  /* 0x0000000225057210 */ /* 0x000fc80000ffe4ff */
[----:B------:R1:W2:Y:S04]  /*58a0*/  LD.E.64 R2, desc[UR4][R16.64] ;  /* 0x0000000410027980 */ /* 0x0002a8000c101b00 */
[----:B------:R-:W3:Y:S01]  /*58b0*/  LD.E.64 R4, desc[UR4][R4.64] ;  /* 0x0000000404047980 */ /* 0x000ee2000c101b00 */
[C---:B------:R-:W-:Y:S01]  /*58c0*/  SHF.L.U32 R21, R11.reuse, 0x10, RZ ;  /* 0x000000100b157819 */ /* 0x040fe200000006ff */
[----:B------:R-:W-:Y:S01]  /*58d0*/  IMAD.U32 R22, R10, 0x10000, RZ ;  /* 0x000100000a167824 */ /* 0x000fe200078e00ff */
[----:B------:R-:W-:Y:S02]  /*58e0*/  LOP3.LUT R20, R11, 0xffff0000, RZ, 0xc0, !PT ;  /* 0xffff00000b147812 */ /* 0x000fe400078ec0ff */
[C---:B------:R-:W-:Y:S02]  /*58f0*/  SHF.L.U32 R15, R9.reuse, 0x10, RZ ;  /* 0x00000010090f7819 */ /* 0x040fe400000006ff */
[----:B------:R-:W-:-:S02]  /*5900*/  LOP3.LUT R9, R9, 0xffff0000, RZ, 0xc0, !PT ;  /* 0xffff000009097812 */ /* 0x000fc400078ec0ff */
[----:B------:R-:W-:Y:S02]  /*5910*/  LOP3.LUT R24, R10, 0xffff0000, RZ, 0xc0, !PT ;  /* 0xffff00000a187812 */ /* 0x000fe400078ec0ff */
[C---:B------:R-:W-:Y:S01]  /*5920*/  LOP3.LUT R23, R8.reuse, 0xffff0000, RZ, 0xc0, !PT ;  /* 0xffff000008177812 */ /* 0x040fe200078ec0ff */
[----:B-1----:R-:W-:Y:S01]  /*5930*/  IMAD.U32 R16, R8, 0x10000, RZ ;  /* 0x0001000008107824 */ /* 0x002fe200078e00ff */
[----:B--2---:R-:W-:Y:S02]  /*5940*/  LOP3.LUT R11, R3, 0xffff0000, RZ, 0xc0, !PT ;  /* 0xffff0000030b7812 */ /* 0x004fe400078ec0ff */
[----:B------:R-:W-:Y:S02]  /*5950*/  LOP3.LUT R17, R2, 0xffff0000, RZ, 0xc0, !PT ;  /* 0xffff000002117812 */ /* 0x000fe400078ec0ff */
[----:B---3--:R-:W-:Y:S01]  /*5960*/  LOP3.LUT R18, R5, 0xffff0000, RZ, 0xc0, !PT ;  /* 0xffff000005127812 */ /* 0x008fe200078ec0ff */
        /* <DEDUP_REMOVED lines=29> */
.L_x_9175:
[----:B------:R-:W-:Y:S05]  /*5b40*/  BSYNC.RECONVERGENT B0 ;  /* 0x0000000000007941 */ /* 0x000fea0003800200 */
.L_x_9174:
[----:B-----5:R1:W-:Y:S02]  /*5b50*/  STS.128 [R48], R8 ;  /* 0x0000000830007388 */ /* 0x0203e40000000c00 */
.L_x_9173:
[----:B------:R-:W-:Y:S05]  /*5b60*/  BSYNC.RECONVERGENT B1 ;  /* 0x0000000000017941 */ /* 0x000fea0003800200 */
.L_x_9172:
        /* <DEDUP_REMOVED lines=19> */
[C---:B------:R-:W-:Y:S01]  /*5ca0*/  SHF.L.U32 R7, R8.reuse, 0x10, RZ ;  /* 0x0000001008077819 */ /* 0x040fe200000006ff */
[----:B------:R-:W-:Y:S01]  /*5cb0*/  IMAD.U32 R14, R9, 0x10000, RZ ;  /* 0x00010000090e7824 */ /* 0x000fe200078e00ff */
[----:B------:R-:W-:Y:S01]  /*5cc0*/  LOP3.LUT R6, R8, 0xffff0000, RZ, 0xc0, !PT ;  /* 0xffff000008067812 */ /* 0x000fe200078ec0ff */
[----:B------:R-:W-:Y:S01]  /*5cd0*/  IMAD.U32 R17, R11, 0x10000, RZ ;  /* 0x000100000b117824 */ /* 0x000fe200078e00ff */
[----:B------:R-:W-:Y:S02]  /*5ce0*/  LOP3.LUT R0, R9, 0xffff0000, RZ, 0xc0, !PT ;  /* 0xffff000009007812 */ /* 0x000fe400078ec0ff */
[----:B------:R-:W-:-:S02]  /*5cf0*/  SHF.L.U32 R13, R10, 0x10, RZ ;  /* 0x000000100a0d7819 */ /* 0x000fc400000006ff */
[----:B------:R-:W-:Y:S02]  /*5d00*/  LOP3.LUT R12, R10, 0xffff0000, RZ, 0xc0, !PT ;  /* 0xffff00000a0c7812 */ /* 0x000fe400078ec0ff */
[----:B------:R-:W-:Y:S01]  /*5d10*/  LOP3.LUT R10, R11, 0xffff0000, RZ, 0xc0, !PT ;  /* 0xffff00000b0a7812 */ /* 0x000fe200078ec0ff */
[C---:B--2---:R-:W-:Y:S01]  /*5d20*/  IMAD.U32 R8, R2.reuse, 0x10000, RZ ;  /* 0x0001000002087824 */ /* 0x044fe200078e00ff */
[----:B------:R-:W-:Y:S02]  /*5d30*/  LOP3.LUT R2, R2, 0xffff0000, RZ, 0xc0, !PT ;  /* 0xffff000002027812 */ /* 0x000fe400078ec0ff */
[C---:B---3--:R-:W-:Y:S02]  /*5d40*/  SHF.L.U32 R9, R4.reuse, 0x10, RZ ;  /* 0x0000001004097819 */ /* 0x048fe400000006ff */
        /* <DEDUP_REMOVED lines=13> */
[-C--:B------:R-:W-:Y:S01]  /*5e20*/  FMUL.FTZ R12, R12, R8.reuse ;  /* 0x000000080c0c7220 */ /* 0x080fe20000410000 */
[----:B------:R-:W-:Y:S01]  /*5e30*/  FMUL.FTZ R9, R10, R3 ;  /* 0x000000030a097220 */ /* 0x000fe20000410000 */
        /* <DEDUP_REMOVED lines=14> */
.L_x_9177:
[----:B------:R-:W-:Y:S05]  /*5f20*/  BSYNC.RECONVERGENT B0 ;  /* 0x0000000000007941 */ /* 0x000fea0003800200 */
.L_x_9176:
[----:B-----5:R2:W-:Y:S01]  /*5f30*/  STS.128 [R48+0x800], R8 ;  /* 0x0008000830007388 */ /* 0x0205e20000000c00 */
[----:B------:R-:W-:Y:S05]  /*5f40*/  BRA `(.L_x_9170) ;  /* 0x0000000800e47947 */ /* 0x000fea0003800000 */
.L_x_9171:
        /* <DEDUP_REMOVED lines=92> */
.L_x_9181:
[----:B------:R-:W-:Y:S05]  /*6510*/  BSYNC.RECONVERGENT B0 ;  /* 0x0000000000007941 */ /* 0x000fea0003800200 */
.L_x_9180:
[----:B-----5:R2:W-:Y:S02]  /*6520*/  STS.128 [R48], R20 ;  /* 0x0000001430007388 */ /* 0x0205e40000000c00 */
.L_x_9179:
[----:B------:R-:W-:Y:S05]  /*6530*/  BSYNC.RECONVERGENT B1 ;  /* 0x0000000000017941 */ /* 0x000fea0003800200 */
.L_x_9178:
        /* <DEDUP_REMOVED lines=12> */
[--C-:B------:R-:W-:Y:S02]  /*6600*/  SHF.R.S32.HI R0, RZ, 0x1f, R14.reuse ;  /* 0x0000001fff007819 */ /* 0x100fe4000001140e */
[----:B------:R-:W-:Y:S01]  /*6610*/  IADD3 R15, P1, P0, R15, R3, R14 ;  /* 0x000000030f0f7210 */ /* 0x000fe2000783e00e */
[----:B-1----:R-:W3:Y:S03]  /*6620*/  LD.E.128 R8, desc[UR4][R8.64] ;  /* 0x0000000408087980 */ /* 0x002ee6000c101d00 */
[----:B------:R-:W-:Y:S01]  /*6630*/  IADD3.X R2, PT, PT, R24, R2, R0, P1, P0 ;  /* 0x0000000218027210 */ /* 0x000fe20000fe0400 */
[----:B------:R-:W-:-:S03]  /*6640*/  IMAD.SHL.U32 R0, R15, 0x2, RZ ;  /* 0x000000020f007824 */ /* 0x000fc600078e00ff */
[----:B------:R-:W-:Y:S02]  /*6650*/  SHF.L.U64.HI R2, R15, 0x1, R2 ;  /* 0x000000010f027819 */ /* 0x000fe40000010202 */
[----:B-----5:R-:W-:-:S05]  /*6660*/  IADD3 R12, P0, PT, R34, R0, RZ ;  /* 0x00000000220c7210 */ /* 0x020fca0007f1e0ff */
[----:B------:R-:W-:Y:S01]  /*6670*/  IMAD.X R13, R35, 0x1, R2, P0 ;  /* 0x00000001230d7824 */ /* 0x000fe200000e0602 */
[----:B--2---:R-:W-:-:S05]  /*6680*/  IADD3 R20, P0, PT, R36, R0, RZ ;  /* 0x0000000024147210 */ /* 0x004fca0007f1e0ff */
[----:B------:R-:W2:Y:S01]  /*6690*/  LD.E.128 R12, desc[UR4][R12.64] ;  /* 0x000000040c0c7980 */ /* 0x000ea2000c101d00 */
        /* <DEDUP_REMOVED lines=17> */
[----:B------:R-:W-:-:S02]  /*67b0*/  LOP3.LUT R28, R11, 0xffff0000, RZ, 0xc0, !PT ;  /* 0xffff00000b1c7812 */ /* 0x000fc400078ec0ff */
[C---:B--2---:R-:W-:Y:S01]  /*67c0*/  SHF.L.U32 R10, R13.reuse, 0x10, RZ ;  /* 0x000000100d0a7819 */ /* 0x044fe200000006ff */
        /* <DEDUP_REMOVED lines=47> */
.L_x_9183:
[----:B------:R-:W-:Y:S05]  /*6ac0*/  BSYNC.RECONVERGENT B0 ;  /* 0x0000000000007941 */ /* 0x000fea0003800200 */
.L_x_9182:
[----:B-----5:R4:W-:Y:S02]  /*6ad0*/  STS.128 [R48+0x800], R4 ;  /* 0x0008000430007388 */ /* 0x0209e40000000c00 */
.L_x_9170:
[----:B------:R-:W-:Y:S05]  /*6ae0*/  BSYNC.RECONVERGENT B2 ;  /* 0x0000000000027941 */ /* 0x000fea0003800200 */
.L_x_9166:
[----:B----4-:R-:W-:Y:S01]  /*6af0*/  IMAD.IADD R5, R49, 0x1, -R86 ;  /* 0x0000000131057824 */ /* 0x010fe200078e0a56 */
[----:B------:R-:W-:Y:S01]  /*6b00*/  LEA R6, P0, R53, R136, 0x1 ;  /* 0x0000008835067211 */ /* 0x000fe200078008ff */
[C---:B------:R-:W-:Y:S02]  /*6b10*/  VIADD R4, R50.reuse, 0x40 ;  /* 0x0000004032047836 */ /* 0x040fe40000000000 */
[C---:B--2---:R-:W-:Y:S01]  /*6b20*/  VIADD R3, R50.reuse, 0x60 ;  /* 0x0000006032037836 */ /* 0x044fe20000000000 */
[-C--:B------:R-:W-:Y:S02]  /*6b30*/  ISETP.GE.AND P5, PT, R50, R5.reuse, PT ;  /* 0x000000053200720c */ /* 0x080fe40003fa6270 */
[-C--:B------:R-:W-:Y:S02]  /*6b40*/  ISETP.GE.AND P3, PT, R4, R5.reuse, PT ;  /* 0x000000050400720c */ /* 0x080fe40003f66270 */
[-C--:B------:R-:W-:Y:S02]  /*6b50*/  ISETP.GE.AND P2, PT, R3, R5.reuse, PT ;  /* 0x000000050300720c */ /* 0x080fe40003f46270 */
[----:B------:R-:W-:-:S02]  /*6b60*/  ISETP.GE.AND P4, PT, R16, R5, PT ;  /* 0x000000051000720c */ /* 0x000fc40003f86270 */
[----:B------:R-:W-:-:S05]  /*6b70*/  LEA.HI.X R7, R53, R135, R54, 0x1, P0 ;  /* 0x0000008735077211 */ /* 0x000fca00000f0c36 */
[----:B------:R-:W-:Y:S02]  /*6b80*/  @!P5 IMAD.MOV.U32 R12, RZ, RZ, R136 ;  /* 0x000000ffff0cd224 */ /* 0x000fe400078e0088 */
[CC--:B-1----:R-:W-:Y:S01]  /*6b90*/  @!P3 LEA R10, P1, R132.reuse, R6.reuse, 0x6 ;  /* 0x00000006840ab211 */ /* 0x0c2fe200078230ff */
[----:B------:R-:W-:Y:S01]  /*6ba0*/  @!P5 IMAD.MOV.U32 R13, RZ, RZ, R135 ;  /* 0x000000ffff0dd224 */ /* 0x000fe200078e0087 */
[C---:B---3--:R-:W-:Y:S02]  /*6bb0*/  @!P2 LEA R8, P0, R132.reuse, R6, 0x7 ;  /* 0x000000068408a211 */ /* 0x048fe400078038ff */
[CCC-:B------:R-:W-:Y:S02]  /*6bc0*/  @!P3 LEA.HI.X R11, R132.reuse, R7.reuse, R133.reuse, 0x6, P1 ;  /* 0x00000007840bb211 */ /* 0x1c0fe400008f3485 */
[----:B------:R-:W-:Y:S01]  /*6bd0*/  @!P2 LEA.HI.X R9, R132, R7, R133, 0x7, P0 ;  /* 0x000000078409a211 */ /* 0x000fe200000f3c85 */
[----:B------:R-:W-:Y:S01]  /*6be0*/  @!PT LDS RZ, [RZ] ;  /* 0x00000000fffff984 */ /* 0x000fe20000000800 */
[----:B------:R-:W-:Y:S01]  /*6bf0*/  @!PT LDS RZ, [RZ] ;  /* 0x00000000fffff984 */ /* 0x000fe20000000800 */
[----:B------:R-:W-:Y:S01]  /*6c00*/  @!PT LDS RZ, [RZ] ;  /* 0x00000000fffff984 */ /* 0x000fe20000000800 */
[----:B------:R1:W-:Y:S04]  /*6c10*/  @!P5 LDGSTS.E.BYPASS.LTC128B.128 [R48+0x1000], desc[UR4][R12.64] ;  /* 0x010000000c30dfae */ /* 0x0003e8000b981a04 */
[----:B------:R-:W-:Y:S04]  /*6c20*/  @!P4 LDGSTS.E.BYPASS.LTC128B.128 [R48+0x1800], desc[UR4][R6.64] ;  /* 0x018000000630cfae */ /* 0x000fe8000b981a04 */
[----:B------:R-:W-:Y:S04]  /*6c30*/  @!P3 LDGSTS.E.BYPASS.LTC128B.128 [R48+0x2000], desc[UR4][R10.64] ;  /* 0x020000000a30bfae */ /* 0x000fe8000b981a04 */
[----:B------:R2:W-:Y:S04]  /*6c40*/  @!P2 LDGSTS.E.BYPASS.LTC128B.128 [R48+0x2800], desc[UR4][R8.64] ;  /* 0x028000000830afae */ /* 0x0005e8000b981a04 */
[----:B------:R-:W3:Y:S04]  /*6c50*/  LD.E R2, desc[UR4][R84.64+0x188] ;  /* 0x0001880454027980 */ /* 0x000ee8000c101900 */
[----:B------:R-:W4:Y:S01]  /*6c60*/  LD.E R0, desc[UR4][R84.64+0x184] ;  /* 0x0001840454007980 */ /* 0x000f22000c101900 */
[----:B-----5:R-:W-:Y:S01]  /*6c70*/  IMAD.SHL.U32 R35, R33, 0x20, RZ ;  /* 0x0000002021237824 */ /* 0x020fe200078e00ff */
[-C--:B------:R-:W-:Y:S01]  /*6c80*/  ISETP.GE.AND P1, PT, R3, R5.reuse, PT ;  /* 0x000000050300720c */ /* 0x080fe20003f26270 */
[----:B------:R-:W-:Y:S01]  /*6c90*/  IMAD.SHL.U32 R129, R33, 0x10, RZ ;  /* 0x0000001021817824 */ /* 0x000fe200078e00ff */
[----:B------:R-:W0:Y:S01]  /*6ca0*/  LDGDEPBAR ;  /* 0x00000000000079af */ /* 0x000e220000000000 */
[----:B------:R-:W-:Y:S01]  /*6cb0*/  IMAD.SHL.U32 R150, R44, 0x40, RZ ;  /* 0x000000402c967824 */ /* 0x000fe200078e00ff */
[----:B------:R-:W-:Y:S01]  /*6cc0*/  LOP3.LUT R3, R35, 0xc0, RZ, 0xc0, !PT ;  /* 0x000000c023037812 */ /* 0x000fe200078ec0ff */
[----:B-1----:R-:W-:Y:S01]  /*6cd0*/  @!P5 IMAD.MOV.U32 R12, RZ, RZ, R139 ;  /* 0x000000ffff0cd224 */ /* 0x002fe200078e008b */
[----:B------:R-:W-:Y:S01]  /*6ce0*/  ISETP.GE.AND P2, PT, R4, R5, PT ;  /* 0x000000050400720c */ /* 0x000fe20003f46270 */
[----:B------:R-:W-:Y:S01]  /*6cf0*/  @!P5 IMAD.MOV.U32 R13, RZ, RZ, R138 ;  /* 0x000000ffff0dd224 */ /* 0x000fe200078e008a */
[----:B------:R-:W-:Y:S01]  /*6d00*/  LOP3.LUT R4, R129, 0x100, RZ, 0xc0, !PT ;  /* 0x0000010081047812 */ /* 0x000fe200078ec0ff */
[----:B------:R-:W-:Y:S01]  /*6d10*/  IMAD.MOV.U32 R34, RZ, RZ, 0x20 ;  /* 0x00000020ff227424 */ /* 0x000fe200078e00ff */
[--C-:B------:R-:W-:Y:S01]  /*6d20*/  LOP3.LUT R3, R3, 0x8, R33.reuse, 0xf8, !PT ;  /* 0x0000000803037812 */ /* 0x100fe200078ef821 */
[----:B------:R-:W-:Y:S01]  /*6d30*/  IMAD.SHL.U32 R130, R33, 0x2, RZ ;  /* 0x0000000221827824 */ /* 0x000fe200078e00ff */
[----:B------:R-:W-:Y:S01]  /*6d40*/  SHF.R.U32.HI R128, RZ, 0x1, R33 ;  /* 0x00000001ff807819 */ /* 0x000fe20000011621 */
[----:B------:R-:W-:Y:S01]  /*6d50*/  BSSY.RECONVERGENT B1, `(.L_x_9184) ;  /* 0x00001f0000017945 */ /* 0x000fe20003800200 */
[----:B------:R-:W-:-:S02]  /*6d60*/  SHF.L.U64.HI R151, R44, 0x6, R45 ;  /* 0x000000062c977819 */ /* 0x000fc4000001022d */
[----:B------:R-:W-:Y:S02]  /*6d70*/  LOP3.LUT R4, R4, 0x20, R35, 0xf8, !PT ;  /* 0x0000002004047812 */ /* 0x000fe400078ef823 */
[----:B--2---:R-:W-:Y:S02]  /*6d80*/  IADD3 R8, P0, PT, R150, R139, RZ ;  /* 0x0000008b96087210 */ /* 0x004fe40007f1e0ff */
[----:B------:R-:W-:Y:S02]  /*6d90*/  LOP3.LUT R3, R3, 0x18, R52, 0x78, !PT ;  /* 0x0000001803037812 */ /* 0x000fe400078e7834 */
[----:B------:R-:W-:Y:S01]  /*6da0*/  LOP3.LUT R51, R128, 0x8, RZ, 0xc0, !PT ;  /* 0x0000000880337812 */ /* 0x000fe200078ec0ff */
[----:B------:R-:W-:Y:S01]  /*6db0*/  IMAD.X R9, R151, 0x1, R138, P0 ;  /* 0x0000000197097824 */ /* 0x000fe200000e068a */
[----:B------:R-:W-:Y:S01]  /*6dc0*/  LOP3.LUT R129, R129, 0x3e00, RZ, 0xc0, !PT ;  /* 0x00003e0081817812 */ /* 0x000fe200078ec0ff */
[----:B------:R-:W-:-:S04]  /*6dd0*/  DEPBAR.LE SB0, 0x0 ;  /* 0x000080000000791a */ /* 0x000fc80000000000 */
[----:B------:R-:W-:Y:S01]  /*6de0*/  BAR.SYNC.DEFER_BLOCKING 0x0 ;  /* 0x0000000000007b1d */ /* 0x000fe20000010000 */
[----:B------:R-:W-:Y:S02]  /*6df0*/  ISETP.GE.AND P3, PT, R16, R5, PT ;  /* 0x000000051000720c */ /* 0x000fe40003f66270 */
[----:B------:R-:W-:Y:S02]  /*6e00*/  LOP3.LUT R3, R4, R3, RZ, 0xfc, !PT ;  /* 0x0000000304037212 */ /* 0x000fe400078efcff */
[C---:B------:R-:W-:Y:S02]  /*6e10*/  @!P1 LEA R6, P0, R44.reuse, R8, 0x7 ;  /* 0x000000082c069211 */ /* 0x040fe400078038ff */
[--C-:B------:R-:W-:Y:S02]  /*6e20*/  LOP3.LUT R51, R51, 0xc0, R35.reuse, 0xf8, !PT ;  /* 0x000000c033337812 */ /* 0x100fe400078ef823 */
[----:B------:R-:W-:Y:S02]  /*6e30*/  LOP3.LUT R4, R129, 0x20, R35, 0xf8, !PT ;  /* 0x0000002081047812 */ /* 0x000fe400078ef823 */
[----:B------:R-:W-:Y:S01]  /*6e40*/  @!P1 LEA.HI.X R7, R44, R9, R45, 0x7, P0 ;  /* 0x000000092c079211 */ /* 0x000fe200000f3c2d */
[----:B------:R-:W-:Y:S01]  /*6e50*/  IMAD R45, R3, 0x2, R47 ;  /* 0x00000002032d7824 */ /* 0x000fe200078e022f */
[----:B------:R-:W-:-:S02]  /*6e60*/  LOP3.LUT R51, R51, 0x18, R52, 0x78, !PT ;  /* 0x0000001833337812 */ /* 0x000fc400078e7834 */
[----:B------:R-:W-:Y:S02]  /*6e70*/  LOP3.LUT R4, R4, 0x100, R35, 0xf8, !PT ;  /* 0x0000010004047812 */ /* 0x000fe400078ef823 */
[----:B------:R-:W-:Y:S02]  /*6e80*/  @!P2 IADD3 R10, P0, PT, R8, R150, RZ ;  /* 0x00000096080aa210 */ /* 0x000fe40007f1e0ff */
[----:B------:R-:W-:Y:S02]  /*6e90*/  LOP3.LUT R4, R4, R51, RZ, 0xfc, !PT ;  /* 0x0000003304047212 */ /* 0x000fe400078efcff */
[----:B------:R-:W-:Y:S01]  /*6ea0*/  LOP3.LUT R130, R130, 0x6, RZ, 0xc0, !PT ;  /* 0x0000000682827812 */ /* 0x000fe200078ec0ff */
[----:B------:R-:W-:Y:S01]  /*6eb0*/  @!P2 IMAD.X R11, R9, 0x1, R151, P0 ;  /* 0x00000001090ba824 */ /* 0x000fe200000e0697 */
[----:B------:R-:W-:Y:S01]  /*6ec0*/  @!PT LDS RZ, [RZ] ;  /* 0x00000000fffff984 */ /* 0x000fe20000000800 */
[----:B------:R-:W-:Y:S01]  /*6ed0*/  @!PT LDS RZ, [RZ] ;  /* 0x00000000fffff984 */ /* 0x000fe20000000800 */
[----:B------:R-:W-:Y:S01]  /*6ee0*/  @!PT LDS RZ, [RZ] ;  /* 0x00000000fffff984 */ /* 0x000fe20000000800 */
[----:B------:R-:W-:Y:S01]  /*6ef0*/  @!P5 LDGSTS.E.BYPASS.LTC128B.128 [R48+0x3000], desc[UR4][R12.64] ;  /* 0x030000000c30dfae */ /* 0x000fe2000b981a04 */
[----:B------:R-:W-:-:S03]  /*6f00*/  IMAD R32, R4, 0x2, R47 ;  /* 0x0000000204207824 */ /* 0x000fc600078e022f */
[----:B------:R-:W-:Y:S04]  /*6f10*/  @P5 STS.128 [R48+0x3000], RZ ;  /* 0x003000ff30005388 */ /* 0x000fe80000000c00 */
[----:B------:R-:W-:Y:S04]  /*6f20*/  @P3 STS.128 [R48+0x3800], RZ ;  /* 0x003800ff30003388 */ /* 0x000fe80000000c00 */
[----:B------:R-:W-:Y:S01]  /*6f30*/  @!PT LDS RZ, [RZ] ;  /* 0x00000000fffff984 */ /* 0x000fe20000000800 */
[----:B------:R-:W-:Y:S01]  /*6f40*/  @!PT LDS RZ, [RZ] ;  /* 0x00000000fffff984 */ /* 0x000fe20000000800 */
[----:B------:R-:W-:Y:S01]  /*6f50*/  @!PT LDS RZ, [RZ] ;  /* 0x00000000fffff984 */ /* 0x000fe20000000800 */
[----:B------:R-:W-:Y:S01]  /*6f60*/  @!P3 LDGSTS.E.BYPASS.LTC128B.128 [R48+0x3800], desc[UR4][R8.64] ;  /* 0x038000000830bfae */ /* 0x000fe2000b981a04 */
[----:B------:R-:W-:-:S03]  /*6f70*/  LOP3.LUT P3, RZ, R33, 0x4, RZ, 0xc0, !PT ;  /* 0x0000000421ff7812 */ /* 0x000fc6000786c0ff */
[----:B------:R-:W-:Y:S01]  /*6f80*/  @P2 STS.128 [R48+0x4000], RZ ;  /* 0x004000ff30002388 */ /* 0x000fe20000000c00 */
[----:B------:R-:W-:-:S03]  /*6f90*/  SEL R34, R34, 0xffffffe0, !P3 ;  /* 0xffffffe022227807 */ /* 0x000fc60005800000 */
[----:B------:R-:W-:Y:S01]  /*6fa0*/  @!PT LDS RZ, [RZ] ;  /* 0x00000000fffff984 */ /* 0x000fe20000000800 */
[----:B------:R-:W-:Y:S01]  /*6fb0*/  @!PT LDS RZ, [RZ] ;  /* 0x00000000fffff984 */ /* 0x000fe20000000800 */
[----:B------:R-:W-:Y:S01]  /*6fc0*/  @!PT LDS RZ, [RZ] ;  /* 0x00000000fffff984 */ /* 0x000fe20000000800 */
[----:B------:R1:W-:Y:S02]  /*6fd0*/  @!P2 LDGSTS.E.BYPASS.LTC128B.128 [R48+0x4000], desc[UR4][R10.64] ;  /* 0x040000000a30afae */ /* 0x0003e4000b981a04 */
[----:B------:R-:W-:Y:S02]  /*6fe0*/  IMAD.IADD R44, R32, 0x1, R34 ;  /* 0x00000001202c7824 */ /* 0x000fe400078e0222 */
[----:B------:R-:W-:Y:S01]  /*6ff0*/  @P1 STS.128 [R48+0x4800], RZ ;  /* 0x004800ff30001388 */ /* 0x000fe20000000c00 */
[----:B------:R-:W-:-:S03]  /*7000*/  IMAD.IADD R3, R34, 0x1, R45 ;  /* 0x0000000122037824 */ /* 0x000fc600078e022d */
[----:B------:R-:W-:Y:S01]  /*7010*/  @!PT LDS RZ, [RZ] ;  /* 0x00000000fffff984 */ /* 0x000fe20000000800 */
[----:B------:R-:W-:Y:S01]  /*7020*/  @!PT LDS RZ, [RZ] ;  /* 0x00000000fffff984 */ /* 0x000fe20000000800 */
[----:B------:R-:W-:Y:S01]  /*7030*/  @!PT LDS RZ, [RZ] ;  /* 0x00000000fffff984 */ /* 0x000fe20000000800 */
[----:B------:R2:W-:Y:S04]  /*7040*/  @!P1 LDGSTS.E.BYPASS.LTC128B.128 [R48+0x4800], desc[UR4][R6.64] ;  /* 0x0480000006309fae */ /* 0x0005e8000b981a04 */
[----:B------:R-:W-:Y:S04]  /*7050*/  LDSM.16.M88.4 R20, [R45+0x2800] ;  /* 0x002800002d14783b */ /* 0x000fe80000000200 */
[----:B------:R-:W-:Y:S04]  /*7060*/  LDSM.16.M88.4 R80, [R45+0x1000] ;  /* 0x001000002d50783b */ /* 0x000fe80000000200 */
[----:B------:R-:W-:Y:S04]  /*7070*/  LDSM.16.M88.4 R72, [R45+0x1400] ;  /* 0x001400002d48783b */ /* 0x000fe80000000200 */
[----:B------:R-:W-:Y:S04]  /*7080*/  LDSM.16.M88.4 R120, [R45+0x2c00] ;  /* 0x002c00002d78783b */ /* 0x000fe80000000200 */
[----:B-1----:R-:W-:Y:S04]  /*7090*/  LDSM.16.M88.4 R8, [R44] ;  /* 0x000000002c08783b */ /* 0x002fe80000000200 */
[----:B------:R-:W-:Y:S04]  /*70a0*/  LDSM.16.M88.4 R92, [R3+0x2800] ;  /* 0x00280000035c783b */ /* 0x000fe80000000200 */
[----:B--2---:R-:W1:Y:S04]  /*70b0*/  LDSM.16.M88.4 R4, [R32] ;  /* 0x000000002004783b */ /* 0x004e680000000200 */
[----:B------:R-:W2:Y:S04]  /*70c0*/  LDSM.16.M88.4 R64, [R45+0x1800] ;  /* 0x001800002d40783b */ /* 0x000ea80000000200 */
[----:B------:R-:W2:Y:S04]  /*70d0*/  LDSM.16.M88.4 R56, [R45+0x1c00] ;  /* 0x001c00002d38783b */ /* 0x000ea80000000200 */
[----:B------:R-:W2:Y:S04]  /*70e0*/  LDSM.16.M88.4 R40, [R45+0x2000] ;  /* 0x002000002d28783b */ /* 0x000ea80000000200 */
[----:B------:R-:W2:Y:S04]  /*70f0*/  LDSM.16.M88.4 R28, [R45+0x2400] ;  /* 0x002400002d1c783b */ /* 0x000ea80000000200 */
[----:B------:R-:W2:Y:S04]  /*7100*/  LDSM.16.M88.4 R116, [R3+0x1000] ;  /* 0x001000000374783b */ /* 0x000ea80000000200 */
[----:B------:R-:W3:Y:S04]  /*7110*/  LDSM.16.M88.4 R112, [R3+0x1400] ;  /* 0x001400000370783b */ /* 0x000ee80000000200 */
[----:B------:R-:W4:Y:S04]  /*7120*/  LDSM.16.M88.4 R12, [R3+0x2c00] ;  /* 0x002c0000030c783b */ /* 0x000f280000000200 */
[----:B------:R-:W4:Y:S04]  /*7130*/  LDSM.16.M88.4 R108, [R3+0x1800] ;  /* 0x00180000036c783b */ /* 0x000f280000000200 */
[----:B------:R-:W4:Y:S01]  /*7140*/  LDSM.16.M88.4 R104, [R3+0x1c00] ;  /* 0x001c00000368783b */ /* 0x000f220000000200 */
[C---:B-1----:R-:W-:Y:S03]  /*7150*/  HMMA.16816.F32.BF16 R24, R4.reuse, R20, RZ ;  /* 0x000000140418723c */ /* 0x042fe600000418ff */
[----:B------:R-:W1:Y:S04]  /*7160*/  LDSM.16.M88.4 R100, [R3+0x2000] ;  /* 0x002000000364783b */ /* 0x000e680000000200 */
[----:B------:R-:W1:Y:S01]  /*7170*/  LDSM.16.M88.4 R96, [R3+0x2400] ;  /* 0x002400000360783b */ /* 0x000e620000000200 */
[C---:B------:R-:W-:Y:S03]  /*7180*/  HMMA.16816.F32.BF16 R88, R4.reuse, R80, RZ ;  /* 0x000000500458723c */ /* 0x040fe600000418ff */
[----:B------:R-:W0:Y:S05]  /*7190*/  LDGDEPBAR ;  /* 0x00000000000079af */ /* 0x000e2a0000000000 */
[C---:B------:R-:W-:Y:S08]  /*71a0*/  HMMA.16816.F32.BF16 R80, R4.reuse, R82, RZ ;  /* 0x000000520450723c */ /* 0x040ff000000418ff */
[C---:B------:R-:W-:Y:S08]  /*71b0*/  HMMA.16816.F32.BF16 R76, R4.reuse, R72, RZ ;  /* 0x00000048044c723c */ /* 0x040ff000000418ff */
[----:B------:R-:W-:Y:S01]  /*71c0*/  HMMA.16816.F32.BF16 R16, R4, R120, RZ ;  /* 0x000000780410723c */ /* 0x000fe200000418ff */
[----:B------:R-:W-:-:S07]  /*71d0*/  DEPBAR.LE SB0, 0x0 ;  /* 0x000080000000791a */ /* 0x000fce0000000000 */
[----:B------:R-:W-:Y:S05]  /*71e0*/  HMMA.16816.F32.BF16 R24, R8, R92, R24 ;  /* 0x0000005c0818723c */ /* 0x000fea0000041818 */
[----:B------:R-:W-:-:S04]  /*71f0*/  LOP3.LUT R92, R128, 0x1f0, RZ, 0xc0, !PT ;  /* 0x000001f0805c7812 */ /* 0x000fc800078ec0ff */
[----:B------:R-:W-:Y:S01]  /*7200*/  LOP3.LUT R92, R92, 0x7, R50, 0xf8, !PT ;  /* 0x000000075c5c7812 */ /* 0x000fe200078ef832 */
[----:B--2---:R-:W-:Y:S04]  /*7210*/  HMMA.16816.F32.BF16 R68, R4, R64, RZ ;  /* 0x000000400444723c */ /* 0x004fe800000418ff */
[----:B------:R-:W-:-:S04]  /*7220*/  IMAD R155, R143, 0x40, R92 ;  /* 0x000000408f9b7824 */ /* 0x000fc800078e025c */
        /* <DEDUP_REMOVED lines=11> */
[----:B---3--:R-:W-:-:S03]  /*72e0*/  IADD3 R2, PT, PT, R2, R49, -R144 ;  /* 0x0000003102027210 */ /* 0x008fc60007ffe890 */
[----:B------:R-:W-:Y:S03]  /*72f0*/  HMMA.16816.F32.BF16 R76, R8, R112, R76 ;  /* 0x00000070084c723c */ /* 0x000fe6000004184c */
[----:B----4-:R-:W-:Y:S01]  /*7300*/  IADD3 R0, PT, PT, R49, -R144, -R0 ;  /* 0x8000009031007210 */ /* 0x010fe20007ffe800 */
[----:B------:R-:W-:-:S04]  /*7310*/  IMAD.IADD R2, R155, 0x1, R2 ;  /* 0x000000019b027824 */ /* 0x000fc800078e0202 */
[----:B------:R-:W-:Y:S01]  /*7320*/  IMAD.IADD R155, R155, 0x1, R0 ;  /* 0x000000019b9b7824 */ /* 0x000fe200078e0200 */
[----:B------:R-:W-:Y:S01]  /*7330*/  LOP3.LUT R0, R86, R130, RZ, 0xfc, !PT ;  /* 0x0000008256007212 */ /* 0x000fe200078efcff */
[C---:B------:R-:W-:Y:S03]  /*7340*/  HMMA.16816.F32.BF16 R88, R8.reuse, R116, R88 ;  /* 0x000000740858723c */ /* 0x040fe60000041858 */
[--C-:B------:R-:W-:Y:S01]  /*7350*/  VIADDMNMX R154, R2, 0x1, R49.reuse, PT ;  /* 0x00000001029a7846 */ /* 0x100fe20003800131 */
[C---:B------:R-:W-:Y:S01]  /*7360*/  VIADD R153, R155.reuse, 0x8 ;  /* 0x000000089b997836 */ /* 0x040fe20000000000 */
[-C--:B------:R-:W-:Y:S01]  /*7370*/  ISETP.GT.AND P5, PT, R155, R0.reuse, PT ;  /* 0x000000009b00720c */ /* 0x080fe20003fa4270 */
[----:B------:R-:W-:Y:S01]  /*7380*/  VIADD R122, R0, 0x9 ;  /* 0x00000009007a7836 */ /* 0x000fe20000000000 */
[----:B------:R-:W-:Y:S01]  /*7390*/  VIADDMNMX R152, R2, 0x9, R49, PT ;  /* 0x0000000902987846 */ /* 0x000fe20003800131 */
[C---:B------:R-:W-:Y:S01]  /*73a0*/  VIADD R119, R0.reuse, 0x10 ;  /* 0x0000001000777836 */ /* 0x040fe20000000000 */
[----:B------:R-:W-:Y:S01]  /*73b0*/  ISETP.GT.AND P1, PT, R153, R0, PT ;  /* 0x000000009900720c */ /* 0x000fe20003f24270 */
[C---:B------:R-:W-:Y:S03]  /*73c0*/  HMMA.16816.F32.BF16 R16, R8.reuse, R12, R16 ;  /* 0x0000000c0810723c */ /* 0x040fe60000041810 */
[C---:B------:R-:W-:Y:S01]  /*73d0*/  VIADD R12, R0.reuse, 0x8 ;  /* 0x00000008000c7836 */ /* 0x040fe20000000000 */
[C---:B------:R-:W-:Y:S01]  /*73e0*/  ISETP.GE.AND P6, PT, R0.reuse, R154, PT ;  /* 0x0000009a0000720c */ /* 0x040fe20003fc6270 */
[C---:B------:R-:W-:Y:S01]  /*73f0*/  VIADD R13, R0.reuse, 0x1 ;  /* 0x00000001000d7836 */ /* 0x040fe20000000000 */
[C---:B------:R-:W-:Y:S01]  /*7400*/  ISETP.GE.AND P2, PT, R0.reuse, R152, PT ;  /* 0x000000980000720c */ /* 0x040fe20003f46270 */
[C---:B------:R-:W-:Y:S01]  /*7410*/  VIADD R50, R0.reuse, 0x68 ;  /* 0x0000006800327836 */ /* 0x040fe20000000000 */
[C---:B------:R-:W-:Y:S01]  /*7420*/  ISETP.GT.AND P0, PT, R155.reuse, R12, PT ;  /* 0x0000000c9b00720c */ /* 0x040fe20003f04270 */
[C---:B------:R-:W-:Y:S01]  /*7430*/  VIADD R93, R0.reuse, 0x60 ;  /* 0x00000060005d7836 */ /* 0x040fe20000000000 */
[C---:B------:R-:W-:Y:S03]  /*7440*/  HMMA.16816.F32.BF16 R68, R8.reuse, R108, R68 ;  /* 0x0000006c0844723c */ /* 0x040fe60000041844 */
[C---:B------:R-:W-:Y:S01]  /*7450*/  ISETP.GT.AND P4, PT, R155.reuse, R13, PT ;  /* 0x0000000d9b00720c */ /* 0x040fe20003f84270 */
[----:B------:R-:W-:Y:S01]  /*7460*/  VIADD R108, R0, 0x21 ;  /* 0x00000021006c7836 */ /* 0x000fe20000000000 */
[----:B------:R-:W-:Y:S01]  /*7470*/  FSEL R125, R80, -INF , !P0 ;  /* 0xff800000507d7808 */ /* 0x000fe20004000000 */
[----:B------:R-:W-:Y:S01]  /*7480*/  VIADD R92, R0, 0x61 ;  /* 0x00000061005c7836 */ /* 0x000fe20000000000 */
[----:B------:R-:W-:Y:S01]  /*7490*/  FSEL R127, R88, -INF , !P5 ;  /* 0xff800000587f7808 */ /* 0x000fe20006800000 */
[C---:B------:R-:W-:Y:S01]  /*74a0*/  VIADD R49, R0.reuse, 0x69 ;  /* 0x0000006900317836 */ /* 0x040fe20000000000 */
[----:B------:R-:W-:Y:S01]  /*74b0*/  ISETP.GT.AND P5, PT, R155, R122, PT ;  /* 0x0000007a9b00720c */ /* 0x000fe20003fa4270 */
[----:B------:R-:W-:Y:S03]  /*74c0*/  HMMA.16816.F32.BF16 R72, R8, R114, R72 ;  /* 0x000000720848723c */ /* 0x000fe60000041848 */
[----:B------:R-:W-:Y:S01]  /*74d0*/  FSEL R126, R89, -INF , !P4 ;  /* 0xff800000597e7808 */ /* 0x000fe20006000000 */
[----:B------:R-:W-:Y:S01]  /*74e0*/  VIADD R2, R0, 0x78 ;  /* 0x0000007800027836 */ /* 0x000fe20000000000 */
[----:B------:R-:W-:-:S02]  /*74f0*/  ISETP.GT.AND P4, PT, R155, R119, PT ;  /* 0x000000779b00720c */ /* 0x000fc40003f84270 */
[----:B------:R-:W-:Y:S02]  /*7500*/  FSEL R124, R81, -INF , !P5 ;  /* 0xff800000517c7808 */ /* 0x000fe40006800000 */
        /* <DEDUP_REMOVED lines=8> */
[----:B-1----:R-:W-:Y:S03]  /*7590*/  HMMA.16816.F32.BF16 R52, R8, R100, R52 ;  /* 0x000000640834723c */ /* 0x002fe60000041834 */
        /* <DEDUP_REMOVED lines=19> */
[----:B------:R-:W-:Y:S01]  /*76d0*/  ISETP.GT.AND P0, PT, R155, R11, PT ;  /* 0x0000000b9b00720c */ /* 0x000fe20003f04270 */
[----:B------:R-:W-:-:S02]  /*76e0*/  VIADD R9, R0, 0x19 ;  /* 0x0000001900097836 */ /* 0x000fc40000000000 */
[----:B------:R-:W-:Y:S01]  /*76f0*/  ISETP.GT.AND P5, PT, R155, R10, PT ;  /* 0x0000000a9b00720c */ /* 0x000fe20003fa4270 */
[C---:B------:R-:W-:Y:S01]  /*7700*/  VIADD R14, R0.reuse, 0x71 ;  /* 0x00000071000e7836 */ /* 0x040fe20000000000 */
[----:B------:R-:W-:Y:S01]  /*7710*/  FSEL R121, R77, -INF , !P0 ;  /* 0xff8000004d797808 */ /* 0x000fe20004000000 */
[C---:B------:R-:W-:Y:S01]  /*7720*/  VIADD R15, R0.reuse, 0x70 ;  /* 0x00000070000f7836 */ /* 0x040fe20000000000 */
[C---:B------:R-:W-:Y:S01]  /*7730*/  ISETP.GT.AND P0, PT, R155.reuse, R8, PT ;  /* 0x000000089b00720c */ /* 0x040fe20003f04270 */
[----:B------:R-:W-:Y:S01]  /*7740*/  VIADD R0, R0, 0x79 ;  /* 0x0000007900007836 */ /* 0x000fe20000000000 */
[C---:B------:R-:W-:Y:S02]  /*7750*/  ISETP.GT.AND P4, PT, R155.reuse, R9, PT ;  /* 0x000000099b00720c */ /* 0x040fe40003f84270 */
        /* <DEDUP_REMOVED lines=8> */
[C---:B------:R-:W-:Y:S02]  /*77e0*/  ISETP.GT.AND P4, PT, R155.reuse, R107, PT ;  /* 0x0000006b9b00720c */ /* 0x040fe40003f84270 */
[----:B------:R-:W-:Y:S02]  /*77f0*/  ISETP.GT.AND P0, PT, R155, R102, PT ;  /* 0x000000669b00720c */ /* 0x000fe40003f04270 */
[----:B------:R-:W-:Y:S02]  /*7800*/  FSEL R116, R69, -INF , !P5 ;  /* 0xff80000045747808 */ /* 0x000fe40006800000 */
[----:B------:R-:W-:Y:S02]  /*7810*/  ISETP.GT.AND P5, PT, R155, R105, PT ;  /* 0x000000699b00720c */ /* 0x000fe40003fa4270 */
[----:B------:R-:W-:Y:S02]  /*7820*/  FSEL R64, R64, -INF , !P4 ;  /* 0xff80000040407808 */ /* 0x000fe40006000000 */
        /* <DEDUP_REMOVED lines=22> */
[----:B------:R-:W-:Y:S02]  /*7990*/  FSEL R77, R28, -INF , !P4 ;  /* 0xff8000001c4d7808 */ /* 0x000fe40006000000 */
[----:B------:R-:W-:Y:S02]  /*79a0*/  FSEL R37, R17, -INF , !P0 ;  /* 0xff80000011257808 */ /* 0x000fe40004000000 */
[----:B------:R-:W-:-:S02]  /*79b0*/  ISETP.GT.AND P5, PT, R155, R93, PT ;  /* 0x0000005d9b00720c */ /* 0x000fc40003fa4270 */
[----:B------:R-:W-:Y:S02]  /*79c0*/  ISETP.GT.AND P4, PT, R155, R92, PT ;  /* 0x0000005c9b00720c */ /* 0x000fe40003f84270 */
        /* <DEDUP_REMOVED lines=17> */
[----:B------:R-:W-:Y:S02]  /*7ae0*/  FSEL R53, R79, -INF , !P0 ;  /* 0xff8000004f357808 */ /* 0x000fe40004000000 */
[C---:B------:R-:W-:Y:S02]  /*7af0*/  ISETP.GE.AND P5, PT, R13.reuse, R154, PT ;  /* 0x0000009a0d00720c */ /* 0x040fe40003fa6270 */
[----:B------:R-:W-:Y:S02]  /*7b00*/  ISETP.GE.AND P4, PT, R13, R152, PT ;  /* 0x000000980d00720c */ /* 0x000fe40003f86270 */
[----:B------:R-:W-:Y:S02]  /*7b10*/  ISETP.GT.AND P0, PT, R153, R9, PT ;  /* 0x000000099900720c */ /* 0x000fe40003f04270 */
        /* <DEDUP_REMOVED lines=67> */
[----:B------:R-:W-:-:S02]  /*7f50*/  FSEL R55, R55, -INF , !P0 ;  /* 0xff80000037377808 */ /* 0x000fc40004000000 */
[C---:B------:R-:W-:Y:S02]  /*7f60*/  ISETP.GE.AND P5, PT, R95.reuse, R154, PT ;  /* 0x0000009a5f00720c */ /* 0x040fe40003fa6270 */
[----:B------:R-:W-:Y:S02]  /*7f70*/  ISETP.GE.AND P4, PT, R95, R152, PT ;  /* 0x000000985f00720c */ /* 0x000fe40003f86270 */
[----:B------:R-:W-:Y:S02]  /*7f80*/  ISETP.GT.AND P0, PT, R153, R100, PT ;  /* 0x000000649900720c */ /* 0x000fe40003f04270 */
[----:B------:R-:W-:Y:S02]  /*7f90*/  FSEL R95, R115, -INF , !P6 ;  /* 0xff800000735f7808 */ /* 0x000fe40007000000 */
[----:B------:R-:W-:Y:S02]  /*7fa0*/  ISETP.GT.AND P1, PT, R153, R104, PT ;  /* 0x000000689900720c */ /* 0x000fe40003f24270 */
[----:B------:R-:W-:-:S02]  /*7fb0*/  ISETP.GE.AND P6, PT, R104, R154, PT ;  /* 0x0000009a6800720c */ /* 0x000fc40003fc6270 */
[----:B------:R-:W-:Y:S02]  /*7fc0*/  FSEL R62, R62, -INF , !P2 ;  /* 0xff8000003e3e7808 */ /* 0x000fe40005000000 */
[----:B------:R-:W-:Y:S02]  /*7fd0*/  ISETP.GE.AND P2, PT, R104, R152, PT ;  /* 0x000000986800720c */ /* 0x000fe40003f46270 */
[----:B------:R-:W-:Y:S02]  /*7fe0*/  FSEL R104, R114, -INF , !P5 ;  /* 0xff80000072687808 */ /* 0x000fe40006800000 */
[----:B------:R-:W-:Y:S02]  /*7ff0*/  FSEL R63, R63, -INF , !P4 ;  /* 0xff8000003f3f7808 */ /* 0x000fe40006000000 */
[----:B------:R-:W-:Y:S02]  /*8000*/  FSEL R43, R43, -INF , !P0 ;  /* 0xff8000002b2b7808 */ /* 0x000fe40004000000 */
[----:B------:R-:W-:-:S02]  /*8010*/  ISETP.GE.AND P5, PT, R97, R154, PT ;  /* 0x0000009a6100720c */ /* 0x000fc40003fa6270 */
[----:B------:R-:W-:Y:S02]  /*8020*/  ISETP.GE.AND P4, PT, R97, R152, PT ;  /* 0x000000986100720c */ /* 0x000fe40003f86270 */
[----:B------:R-:W-:Y:S02]  /*8030*/  FSEL R58, R58, -INF , !P1 ;  /* 0xff8000003a3a7808 */ /* 0x000fe40004800000 */
[----:B------:R-:W-:Y:S02]  /*8040*/  ISETP.GT.AND P0, PT, R153, R98, PT ;  /* 0x000000629900720c */ /* 0x000fe40003f04270 */
[----:B------:R-:W-:Y:S02]  /*8050*/  FSEL R97, R89, -INF , !P6 ;  /* 0xff80000059617808 */ /* 0x000fe40007000000 */
[----:B------:R-:W-:Y:S02]  /*8060*/  ISETP.GT.AND P1, PT, R153, R103, PT ;  /* 0x000000679900720c */ /* 0x000fe40003f24270 */
[----:B------:R-:W-:-:S02]  /*8070*/  ISETP.GE.AND P6, PT, R103, R154, PT ;  /* 0x0000009a6700720c */ /* 0x000fc40003fc6270 */
[----:B------:R-:W-:Y:S02]  /*8080*/  FSEL R105, R81, -INF , !P5 ;  /* 0xff80000051697808 */ /* 0x000fe40006800000 */
[----:B------:R-:W-:Y:S02]  /*8090*/  FSEL R39, R39, -INF , !P0 ;  /* 0xff80000027277808 */ /* 0x000fe40004000000 */
[----:B------:R-:W-:Y:S02]  /*80a0*/  FSEL R66, R58, -INF , !P2 ;  /* 0xff8000003a427808 */ /* 0x000fe40005000000 */
[----:B------:R-:W-:Y:S02]  /*80b0*/  ISETP.GE.AND P5, PT, R102, R154, PT ;  /* 0x0000009a6600720c */ /* 0x000fe40003fa6270 */
[----:B------:R-:W-:Y:S02]  /*80c0*/  FSEL R54, R54, -INF , !P1 ;  /* 0xff80000036367808 */ /* 0x000fe40004800000 */
[----:B------:R-:W-:-:S02]  /*80d0*/  ISETP.GT.AND P0, PT, R153, R94, PT ;  /* 0x0000005e9900720c */ /* 0x000fc40003f04270 */
[----:B------:R-:W-:Y:S02]  /*80e0*/  ISETP.GE.AND P2, PT, R103, R152, PT ;  /* 0x000000986700720c */ /* 0x000fe40003f46270 */
[----:B------:R-:W-:Y:S02]  /*80f0*/  FSEL R108, R80, -INF , !P6 ;  /* 0xff800000506c7808 */ /* 0x000fe40007000000 */
[----:B------:R-:W-:Y:S02]  /*8100*/  ISETP.GT.AND P1, PT, R153, R101, PT ;  /* 0x000000659900720c */ /* 0x000fe40003f24270 */
[----:B------:R-:W-:Y:S02]  /*8110*/  ISETP.GE.AND P6, PT, R101, R154, PT ;  /* 0x0000009a6500720c */ /* 0x000fe40003fc6270 */
[----:B------:R-:W-:Y:S02]  /*8120*/  FSEL R110, R110, -INF , !P5 ;  /* 0xff8000006e6e7808 */ /* 0x000fe40006800000 */
[----:B------:R-:W-:-:S02]  /*8130*/  FSEL R31, R31, -INF , !P0 ;  /* 0xff8000001f1f7808 */ /* 0x000fc40004000000 */
[----:B------:R-:W-:Y:S02]  /*8140*/  FSEL R70, R59, -INF , !P4 ;  /* 0xff8000003b467808 */ /* 0x000fe40006000000 */
[----:B------:R-:W-:Y:S02]  /*8150*/  FSEL R71, R54, -INF , !P2 ;  /* 0xff80000036477808 */ /* 0x000fe40005000000 */
[----:B------:R-:W-:Y:S02]  /*8160*/  ISETP.GE.AND P5, PT, R100, R154, PT ;  /* 0x0000009a6400720c */ /* 0x000fe40003fa6270 */
[----:B------:R-:W-:Y:S02]  /*8170*/  FSEL R42, R42, -INF , !P1 ;  /* 0xff8000002a2a7808 */ /* 0x000fe40004800000 */
[----:B------:R-:W-:Y:S02]  /*8180*/  ISETP.GT.AND P0, PT, R153, R92, PT ;  /* 0x0000005c9900720c */ /* 0x000fe40003f04270 */
[----:B------:R-:W-:-:S02]  /*8190*/  ISETP.GE.AND P4, PT, R102, R152, PT ;  /* 0x000000986600720c */ /* 0x000fc40003f86270 */
        /* <DEDUP_REMOVED lines=50> */
[----:B------:R-:W-:Y:S02]  /*84c0*/  ISETP.GE.AND P1, PT, R15, R154, PT ;  /* 0x0000009a0f00720c */ /* 0x000fe40003f26270 */
[----:B------:R-:W-:Y:S02]  /*84d0*/  ISETP.GT.AND P6, PT, R153, R15, PT ;  /* 0x0000000f9900720c */ /* 0x000fe40003fc4270 */
[----:B------:R-:W-:Y:S02]  /*84e0*/  FSEL R55, R72, -INF , !P5 ;  /* 0xff80000048377808 */ /* 0x000fe40006800000 */
[----:B------:R-:W-:-:S02]  /*84f0*/  FSEL R20, R20, -INF , !P4 ;  /* 0xff80000014147808 */ /* 0x000fc40006000000 */
[----:B------:R-:W-:Y:S02]  /*8500*/  FSEL R30, R22, -INF , !P2 ;  /* 0xff800000161e7808 */ /* 0x000fe40005000000 */
[----:B------:R-:W-:Y:S02]  /*8510*/  ISETP.GE.AND P5, PT, R14, R154, PT ;  /* 0x0000009a0e00720c */ /* 0x000fe40003fa6270 */
[----:B------:R-:W-:Y:S02]  /*8520*/  FSEL R52, R52, -INF , !P1 ;  /* 0xff80000034347808 */ /* 0x000fe40004800000 */
[-C--:B------:R-:W-:Y:S02]  /*8530*/  ISETP.GE.AND P4, PT, R49, R152.reuse, PT ;  /* 0x000000983100720c */ /* 0x080fe40003f86270 */
[----:B------:R-:W-:Y:S02]  /*8540*/  ISETP.GE.AND P2, PT, R15, R152, PT ;  /* 0x000000980f00720c */ /* 0x000fe40003f46270 */
[----:B------:R-:W-:-:S02]  /*8550*/  ISETP.GT.AND P1, PT, R153, R2, PT ;  /* 0x000000029900720c */ /* 0x000fc40003f24270 */
[----:B------:R-:W-:Y:S02]  /*8560*/  FSEL R18, R18, -INF , !P6 ;  /* 0xff80000012127808 */ /* 0x000fe40007000000 */
[----:B------:R-:W-:Y:S02]  /*8570*/  FSEL R49, R37, -INF , !P5 ;  /* 0xff80000025317808 */ /* 0x000fe40006800000 */
[----:B------:R-:W-:Y:S02]  /*8580*/  FSEL R114, R23, -INF , !P4 ;  /* 0xff80000017727808 */ /* 0x000fe40006000000 */
[----:B------:R-:W-:Y:S02]  /*8590*/  FSEL R103, R18, -INF , !P2 ;  /* 0xff80000012677808 */ /* 0x000fe40005000000 */
[----:B------:R-:W-:Y:S02]  /*85a0*/  ISETP.GE.AND P5, PT, R0, R154, PT ;  /* 0x0000009a0000720c */ /* 0x000fe40003fa6270 */
[----:B------:R-:W-:-:S02]  /*85b0*/  FSEL R6, R6, -INF , !P1 ;  /* 0xff80000006067808 */ /* 0x000fc40004800000 */
[----:B------:R-:W-:Y:S02]  /*85c0*/  ISETP.GE.AND P4, PT, R14, R152, PT ;  /* 0x000000980e00720c */ /* 0x000fe40003f86270 */
[C---:B------:R-:W-:Y:S02]  /*85d0*/  ISETP.GE.AND P6, PT, R2.reuse, R154, PT ;  /* 0x0000009a0200720c */ /* 0x040fe40003fc6270 */
[-C--:B------:R-:W-:Y:S02]  /*85e0*/  ISETP.GE.AND P2, PT, R2, R152.reuse, PT ;  /* 0x000000980200720c */ /* 0x080fe40003f46270 */
[----:B------:R-:W-:Y:S02]  /*85f0*/  ISETP.GE.AND P1, PT, R0, R152, PT ;  /* 0x000000980000720c */ /* 0x000fe40003f26270 */
[----:B------:R-:W-:Y:S02]  /*8600*/  FSEL R38, R29, -INF , !P5 ;  /* 0xff8000001d267808 */ /* 0x000fe40006800000 */
[----:B------:R-:W-:-:S02]  /*8610*/  FSEL R107, R19, -INF , !P4 ;  /* 0xff800000136b7808 */ /* 0x000fc40006000000 */
[----:B------:R-:W-:Y:S02]  /*8620*/  VIMNMX R155, PT, PT, RZ, R155, !PT ;  /* 0x0000009bff9b7248 */ /* 0x000fe40007fe0100 */
[----:B------:R-:W-:Y:S02]  /*8630*/  VIMNMX R153, PT, PT, RZ, R153, !PT ;  /* 0x00000099ff997248 */ /* 0x000fe40007fe0100 */
        /* <DEDUP_REMOVED lines=17> */
.L_x_9187:
        /* <DEDUP_REMOVED lines=27> */
[----:B------:R-:W-:Y:S01]  /*8900*/  LOP3.LUT R0, R86, R6, RZ, 0x3c, !PT ;  /* 0x0000000656007212 */ /* 0x000fe200078e3cff */
[----:B------:R-:W-:Y:S01]  /*8910*/  @!P4 VIADD R19, R19, 0x1 ;  /* 0x000000011313c836 */ /* 0x000fe20000000000 */
[----:B------:R-:W-:Y:S02]  /*8920*/  ISETP.NE.AND P1, PT, R6, RZ, PT ;  /* 0x000000ff0600720c */ /* 0x000fe40003f25270 */
[----:B------:R-:W-:-:S02]  /*8930*/  ISETP.GE.U32.AND P6, PT, R2, R14, PT ;  /* 0x0000000e0200720c */ /* 0x000fc40003fc6070 */
[----:B------:R-:W-:Y:S02]  /*8940*/  ISETP.GE.AND P2, PT, R0, RZ, PT ;  /* 0x000000ff0000720c */ /* 0x000fe40003f46270 */
[----:B------:R-:W-:Y:S02]  /*8950*/  LOP3.LUT R0, RZ, R6, RZ, 0x33, !PT ;  /* 0x00000006ff007212 */ /* 0x000fe400078e33ff */
        /* <DEDUP_REMOVED lines=28> */
.L_x_9188:
[----:B------:R-:W-:Y:S05]  /*8b20*/  BSYNC.RECONVERGENT B0 ;  /* 0x0000000000007941 */ /* 0x000fea0003800200 */
.L_x_9186:
        /* <DEDUP_REMOVED lines=18> */
.L_x_9185:
[----:B------:R-:W-:Y:S05]  /*8c50*/  BSYNC.RECONVERGENT B1 ;  /* 0x0000000000017941 */ /* 0x000fea0003800200 */
.L_x_9184:
        /* <DEDUP_REMOVED lines=46> */
[----:B--2---:R-:W-:-:S05]  /*8f40*/  FMUL.FTZ R36, R37, R0 ;  /* 0x0000000025247220 */ /* 0x004fca0000410000 */
        /* <DEDUP_REMOVED lines=8> */
[----:B------:R-:W-:Y:S01]  /*8fd0*/  FMUL.FTZ R41, R37, R2 ;  /* 0x0000000225297220 */ /* 0x000fe20000410000 */
[----:B------:R-:W1:Y:S01]  /*8fe0*/  LDSM.16.MT88.4 R76, [R131+0x3000] ;  /* 0x00300000834c783b */ /* 0x000e620000004200 */
[-CC-:B------:R-:W-:Y:S01]  /*8ff0*/  FFMA.FTZ R99, R69, R37.reuse, -R36.reuse ;  /* 0x0000002545637223 */ /* 0x180fe20000010824 */
[-CC-:B------:R-:W-:Y:S01]  /*9000*/  FFMA.FTZ R98, R68, R37.reuse, -R36.reuse ;  /* 0x0000002544627223 */ /* 0x180fe20000010824 */
[-CC-:B------:R-:W-:Y:S01]  /*9010*/  FFMA.FTZ R92, R65, R37.reuse, -R36.reuse ;  /* 0x00000025415c7223 */ /* 0x180fe20000010824 */
[----:B------:R-:W-:Y:S01]  /*9020*/  FSEL R41, R41, RZ, P0 ;  /* 0x000000ff29297208 */ /* 0x000fe20000000000 */
        /* <DEDUP_REMOVED lines=12> */
[----:B------:R-:W3:Y:S01]  /*90f0*/  LDSM.16.MT88.4 R4, [R34+0x3000] ;  /* 0x003000002204783b */ /* 0x000ee20000004200 */
        /* <DEDUP_REMOVED lines=10> */
[----:B------:R-:W4:Y:S01]  /*91a0*/  LDSM.16.MT88.4 R8, [R34+0x3400] ;  /* 0x003400002208783b */ /* 0x000f220000004200 */
[-CC-:B------:R-:W-:Y:S01]  /*91b0*/  FFMA.FTZ R56, R28, R37.reuse, -R36.reuse ;  /* 0x000000251c387223 */ /* 0x180fe20000010824 */
[--C-:B------:R-:W-:Y:S01]  /*91c0*/  FFMA.FTZ R48, R21, R37, -R36.reuse ;  /* 0x0000002515307223 */ /* 0x100fe20000010824 */
[----:B------:R-:W5:Y:S01]  /*91d0*/  MUFU.EX2 R91, R91 ;  /* 0x0000005b005b7308 */ /* 0x000f620000000800 */
        /* <DEDUP_REMOVED lines=15> */
[----:B------:R-:W1:Y:S01]  /*92d0*/  MUFU.EX2 R100, R100 ;  /* 0x0000006400647308 */ /* 0x000e620000000800 */
[----:B-----5:R-:W-:Y:S01]  /*92e0*/  F2FP.BF16.F32.PACK_AB R71, R91, R92 ;  /* 0x0000005c5b47723e */ /* 0x020fe200000010ff */
[-CC-:B------:R-:W-:Y:S01]  /*92f0*/  FFMA.FTZ R108, R108, R37.reuse, -R41.reuse ;  /* 0x000000256c6c7223 */ /* 0x180fe20000010829 */
[-CC-:B------:R-:W-:Y:S01]  /*9300*/  FFMA.FTZ R110, R110, R37.reuse, -R41.reuse ;  /* 0x000000256e6e7223 */ /* 0x180fe20000010829 */
[-CC-:B------:R-:W-:Y:S01]  /*9310*/  FFMA.FTZ R109, R109, R37.reuse, -R41.reuse ;  /* 0x000000256d6d7223 */ /* 0x180fe20000010829 */
[-CC-:B------:R-:W-:Y:S01]  /*9320*/  FFMA.FTZ R113, R113, R37.reuse, -R41.reuse ;  /* 0x0000002571717223 */ /* 0x180fe20000010829 */
[----:B------:R-:W-:Y:S01]  /*9330*/  FADD.FTZ R98, R99, R98 ;  /* 0x0000006263627221 */ /* 0x000fe20000010000 */
[-C--:B------:R-:W-:Y:S01]  /*9340*/  FFMA.FTZ R35, R114, R37.reuse, -R36 ;  /* 0x0000002572237223 */ /* 0x080fe20000010824 */
[----:B------:R-:W5:Y:S01]  /*9350*/  MUFU.EX2 R93, R93 ;  /* 0x0000005d005d7308 */ /* 0x000f620000000800 */
[-CC-:B------:R-:W-:Y:S01]  /*9360*/  FFMA.FTZ R111, R111, R37.reuse, -R41.reuse ;  /* 0x000000256f6f7223 */ /* 0x180fe20000010829 */
[----:B------:R-:W-:Y:S01]  /*9370*/  FADD.FTZ R98, R92, R98 ;  /* 0x000000625c627221 */ /* 0x000fe20000010000 */
[-CC-:B------:R-:W-:Y:S01]  /*9380*/  FFMA.FTZ R112, R112, R37.reuse, -R41.reuse ;  /* 0x0000002570707223 */ /* 0x180fe20000010829 */
[-CC-:B------:R-:W-:Y:S01]  /*9390*/  FFMA.FTZ R106, R106, R37.reuse, -R41.reuse ;  /* 0x000000256a6a7223 */ /* 0x180fe20000010829 */
[-CC-:B------:R-:W-:Y:S01]  /*93a0*/  FFMA.FTZ R114, R102, R37.reuse, -R41.reuse ;  /* 0x0000002566727223 */ /* 0x180fe20000010829 */
[----:B------:R-:W-:Y:S01]  /*93b0*/  FADD.FTZ R91, R91, R98 ;  /* 0x000000625b5b7221 */ /* 0x000fe20000010000 */
[----:B------:R-:W-:Y:S01]  /*93c0*/  FFMA.FTZ R20, R20, R37, -R36 ;  /* 0x0000002514147223 */ /* 0x000fe20000010824 */
[----:B------:R-:W3:Y:S01]  /*93d0*/  MUFU.EX2 R94, R94 ;  /* 0x0000005e005e7308 */ /* 0x000ee20000000800 */
[----:B-1----:R-:W-:Y:S01]  /*93e0*/  F2FP.BF16.F32.PACK_AB R68, R100, R101 ;  /* 0x000000656444723e */ /* 0x002fe200000010ff */
[----:B------:R-:W-:Y:S01]  /*93f0*/  FADD.FTZ R100, R101, R100 ;  /* 0x0000006465647221 */ /* 0x000fe20000010000 */
[-CC-:B------:R-:W-:Y:S01]  /*9400*/  FFMA.FTZ R30, R30, R37.reuse, -R36.reuse ;  /* 0x000000251e1e7223 */ /* 0x180fe20000010824 */
[-CC-:B------:R-:W-:Y:S01]  /*9410*/  FFMA.FTZ R90, R90, R37.reuse, -R41.reuse ;  /* 0x000000255a5a7223 */ /* 0x180fe20000010829 */
[-CC-:B------:R-:W-:Y:S01]  /*9420*/  FFMA.FTZ R61, R61, R37.reuse, -R41.reuse ;  /* 0x000000253d3d7223 */ /* 0x180fe20000010829 */
[-CC-:B------:R-:W-:Y:S01]  /*9430*/  FFMA.FTZ R57, R57, R37.reuse, -R41.reuse ;  /* 0x0000002539397223 */ /* 0x180fe20000010829 */
[-C--:B------:R-:W-:Y:S01]  /*9440*/  FFMA.FTZ R103, R103, R37.reuse, -R36 ;  /* 0x0000002567677223 */ /* 0x080fe20000010824 */
        /* <DEDUP_REMOVED lines=11> */
[----:B------:R-:W-:-:S05]  /*9500*/  ISETP.GT.AND P0, PT, R46, R134, PT ;  /* 0x000000862e00720c */ /* 0x000fca0003f04270 */
        /* <DEDUP_REMOVED lines=23> */
[----:B------:R-:W-:Y:S01]  /*9680*/  FADD.FTZ R63, R63, R66 ;  /* 0x000000423f3f7221 */ /* 0x000fe20000010000 */
[----:B------:R-:W-:-:S05]  /*9690*/  FFMA.FTZ R51, R55, R37, -R41 ;  /* 0x0000002537337223 */ /* 0x000fca0000010829 */
        /* <DEDUP_REMOVED lines=99> */
[----:B------:R-:W-:Y:S01]  /*9cd0*/  FFMA.FTZ R4, R49, R37, -R41 ;  /* 0x0000002531047223 */ /* 0x000fe20000010829 */
[----:B------:R-:W-:Y:S01]  /*9ce0*/  FADD.FTZ R49, R48, R53 ;  /* 0x0000003530317221 */ /* 0x000fe20000010000 */
[----:B------:R-:W-:Y:S01]  /*9cf0*/  MUFU.EX2 R61, R61 ;  /* 0x0000003d003d7308 */ /* 0x000fe20000000800 */
[----:B-1----:R-:W-:Y:S01]  /*9d00*/  F2FP.BF16.F32.PACK_AB R5, R20, R21 ;  /* 0x000000151405723e */ /* 0x002fe200000010ff */
[----:B------:R-:W1:Y:S01]  /*9d10*/  LDSM.16.MT88.4 R12, [R131+0x4c00] ;  /* 0x004c0000830c783b */ /* 0x000e620000004200 */
[----:B------:R-:W-:Y:S01]  /*9d20*/  FADD.FTZ R49, R43, R49 ;  /* 0x000000312b317221 */ /* 0x000fe20000010000 */
[----:B--2---:R-:W-:-:S03]  /*9d30*/  F2FP.BF16.F32.PACK_AB R7, R35, R30 ;  /* 0x0000001e2307723e */ /* 0x004fc600000010ff */
[----:B------:R-:W-:Y:S01]  /*9d40*/  FADD.FTZ R42, R42, R49 ;  /* 0x000000312a2a7221 */ /* 0x000fe20000010000 */
[----:B------:R-:W-:Y:S01]  /*9d50*/  MUFU.EX2 R57, R57 ;  /* 0x0000003900397308 */ /* 0x000fe20000000800 */
[----:B---3--:R-:W-:Y:S02]  /*9d60*/  FADD.FTZ R114, R90, R114 ;  /* 0x000000725a727221 */ /* 0x008fe40000010000 */
        /* <DEDUP_REMOVED lines=33> */
[----:B---3--:R-:W-:Y:S01]  /*9f80*/  FADD.FTZ R35, R102, R35 ;  /* 0x0000002366237221 */ /* 0x008fe20000010000 */
        /* <DEDUP_REMOVED lines=87> */
.L_x_9192:
        /* <DEDUP_REMOVED lines=8> */
.L_x_9193:
[----:B------:R-:W-:Y:S05]  /*a580*/  BSYNC.RECONVERGENT B0 ;  /* 0x0000000000007941 */ /* 0x000fea0003800200 */
.L_x_9191:
[----:B------:R-:W-:Y:S01]  /*a590*/  IMAD.SHL.U32 R5, R33, 0x8, RZ ;  /* 0x0000000821057824 */ /* 0x000fe200078e00ff */
[-C--:B------:R-:W-:Y:S01]  /*a5a0*/  IADD3 R6, P1, PT, R139, R150.reuse, RZ ;  /* 0x000000968b067210 */ /* 0x080fe20007f3e0ff */
[----:B------:R-:W-:Y:S03]  /*a5b0*/  BSSY.RECONVERGENT B1, `(.L_x_9194) ;  /* 0x00000a8000017945 */ /* 0x000fe60003800200 */
[----:B------:R-:W-:Y:S01]  /*a5c0*/  LOP3.LUT R4, R5, 0xc0, RZ, 0xc0, !PT ;  /* 0x000000c005047812 */ /* 0x000fe200078ec0ff */
[----:B------:R-:W-:Y:S01]  /*a5d0*/  IMAD.X R7, R138, 0x1, R151, P1 ;  /* 0x000000018a077824 */ /* 0x000fe200008e0697 */
[----:B------:R-:W-:Y:S02]  /*a5e0*/  IADD3 R8, P1, PT, R6, R150, RZ ;  /* 0x0000009606087210 */ /* 0x000fe40007f3e0ff */
[----:B------:R-:W-:-:S03]  /*a5f0*/  LOP3.LUT R4, R4, 0x18, R33, 0xf8, !PT ;  /* 0x0000001804047812 */ /* 0x000fc600078ef821 */
[----:B------:R-:W-:Y:S01]  /*a600*/  IMAD.X R9, R7, 0x1, R151, P1 ;  /* 0x0000000107097824 */ /* 0x000fe200008e0697 */
[--C-:B------:R-:W-:Y:S02]  /*a610*/  LOP3.LUT R4, R4, 0x18, R5.reuse, 0x78, !PT ;  /* 0x0000001804047812 */ /* 0x100fe400078e7805 */
[----:B------:R-:W-:Y:S02]  /*a620*/  IADD3 R10, P1, PT, R8, R150, RZ ;  /* 0x00000096080a7210 */ /* 0x000fe40007f3e0ff */
[----:B------:R-:W-:Y:S01]  /*a630*/  LOP3.LUT R4, R4, 0x1f20, R5, 0xf8, !PT ;  /* 0x00001f2004047812 */ /* 0x000fe200078ef805 */
[----:B------:R-:W-:Y:S02]  /*a640*/  IMAD.MOV.U32 R5, RZ, RZ, R138 ;  /* 0x000000ffff057224 */ /* 0x000fe400078e008a */
[----:B------:R-:W-:Y:S01]  /*a650*/  IMAD.X R11, R9, 0x1, R151, P1 ;  /* 0x00000001090b7824 */ /* 0x000fe200008e0697 */
[----:B------:R-:W-:Y:S01]  /*a660*/  ISETP.GT.AND P1, PT, R137, R134, PT ;  /* 0x000000868900720c */ /* 0x000fe20003f24270 */
[----:B------:R-:W-:-:S02]  /*a670*/  IMAD R158, R4, 0x2, R47 ;  /* 0x00000002049e7824 */ /* 0x000fc400078e022f */
[----:B------:R-:W-:-:S05]  /*a680*/  IMAD.MOV.U32 R4, RZ, RZ, R139 ;  /* 0x000000ffff047224 */ /* 0x000fca00078e008b */
[----:B------:R-:W-:Y:S01]  /*a690*/  @!PT LDS RZ, [RZ] ;  /* 0x00000000fffff984 */ /* 0x000fe20000000800 */
[----:B------:R-:W-:Y:S01]  /*a6a0*/  @!PT LDS RZ, [RZ] ;  /* 0x00000000fffff984 */ /* 0x000fe20000000800 */
[----:B------:R-:W-:Y:S01]  /*a6b0*/  @!PT LDS RZ, [RZ] ;  /* 0x00000000fffff984 */ /* 0x000fe20000000800 */
[----:B------:R-:W-:Y:S04]  /*a6c0*/  LDGSTS.E.BYPASS.LTC128B.128 [R158+0x3000], desc[UR4][R4.64] ;  /* 0x03000000049e7fae */ /* 0x000fe8000b981a04 */
[----:B------:R-:W-:Y:S04]  /*a6d0*/  LDGSTS.E.BYPASS.LTC128B.128 [R158+0x3800], desc[UR4][R6.64] ;  /* 0x03800000069e7fae */ /* 0x000fe8000b981a04 */
[----:B------:R-:W-:Y:S04]  /*a6e0*/  LDGSTS.E.BYPASS.LTC128B.128 [R158+0x4000], desc[UR4][R8.64] ;  /* 0x04000000089e7fae */ /* 0x000fe8000b981a04 */
[----:B------:R1:W-:Y:S04]  /*a6f0*/  LDGSTS.E.BYPASS.LTC128B.128 [R158+0x4800], desc[UR4][R10.64] ;  /* 0x048000000a9e7fae */ /* 0x0003e8000b981a04 */
[----:B------:R-:W-:Y:S04]  /*a700*/  LDSM.16.M88.4 R120, [R32] ;  /* 0x000000002078783b */ /* 0x000fe80000000200 */
[----:B------:R-:W2:Y:S04]  /*a710*/  LDSM.16.M88.4 R56, [R45+0x1000] ;  /* 0x001000002d38783b */ /* 0x000ea80000000200 */
[----:B------:R-:W3:Y:S04]  /*a720*/  LDSM.16.M88.4 R48, [R45+0x1400] ;  /* 0x001400002d30783b */ /* 0x000ee80000000200 */
[----:B------:R-:W4:Y:S04]  /*a730*/  LDSM.16.M88.4 R40, [R45+0x1800] ;  /* 0x001800002d28783b */ /* 0x000f280000000200 */
[----:B------:R-:W5:Y:S04]  /*a740*/  LDSM.16.M88.4 R32, [R45+0x1c00] ;  /* 0x001c00002d20783b */ /* 0x000f680000000200 */
[----:B------:R-:W5:Y:S04]  /*a750*/  LDSM.16.M88.4 R24, [R45+0x2000] ;  /* 0x002000002d18783b */ /* 0x000f680000000200 */
[----:B------:R-:W5:Y:S04]  /*a760*/  LDSM.16.M88.4 R16, [R45+0x2400] ;  /* 0x002400002d10783b */ /* 0x000f680000000200 */
[----:B-1----:R-:W1:Y:S04]  /*a770*/  LDSM.16.M88.4 R8, [R45+0x2800] ;  /* 0x002800002d08783b */ /* 0x002e680000000200 */
[----:B------:R-:W1:Y:S04]  /*a780*/  LDSM.16.M88.4 R124, [R45+0x2c00] ;  /* 0x002c00002d7c783b */ /* 0x000e680000000200 */
[----:B------:R4:W-:Y:S04]  /*a790*/  LDSM.16.M88.4 R116, [R44] ;  /* 0x000000002c74783b */ /* 0x0009e80000000200 */
        /* <DEDUP_REMOVED lines=15> */
[----:B-1----:R-:W-:Y:S01]  /*a890*/  HMMA.16816.F32.BF16 R12, R120, R8, RZ ;  /* 0x00000008780c723c */ /* 0x002fe200000418ff */
        /* <DEDUP_REMOVED lines=94> */
.L_x_9197:
        /* <DEDUP_REMOVED lines=8> */
.L_x_9198:
[----:B------:R-:W-:Y:S05]  /*af00*/  BSYNC.RECONVERGENT B0 ;  /* 0x0000000000007941 */ /* 0x000fea0003800200 */
.L_x_9196:
        /* <DEDUP_REMOVED lines=18> */
.L_x_9195:
[----:B------:R-:W-:Y:S05]  /*b030*/  BSYNC.RECONVERGENT B1 ;  /* 0x0000000000017941 */ /* 0x000fea0003800200 */
.L_x_9194:
[----:B------:R-:W2:Y:S01]  /*b040*/  LD.E R3, desc[UR4][R84.64+0xdc] ;  /* 0x0000dc0454037980 */ /* 0x000ea2000c101900 */
[----:B-1----:R-:W-:-:S04]  /*b050*/  IMAD R93, R87, 0x80, R130 ;  /* 0x00000080575d7824 */ /* 0x002fc800078e0282 */
        /* <DEDUP_REMOVED lines=55> */
[----:B------:R-:W-:Y:S01]  /*b3d0*/  ISETP.GE.AND P0, PT, R116, R155, PT ;  /* 0x0000009b7400720c */ /* 0x000fe20003f06270 */
[----:B------:R-:W-:Y:S01]  /*b3e0*/  VIADD R66, R93, 0xffffff71 ;  /* 0xffffff715d427836 */ /* 0x000fe20000000000 */
[----:B------:R-:W-:-:S02]  /*b3f0*/  ISETP.GE.AND P6, PT, R127, R154, PT ;  /* 0x0000009a7f00720c */ /* 0x000fc40003fc6270 */
[----:B------:R-:W-:Y:S02]  /*b400*/  FSEL R57, R57, -INF , P1 ;  /* 0xff80000039397808 */ /* 0x000fe40000800000 */
[----:B------:R-:W-:Y:S02]  /*b410*/  ISETP.GE.AND P1, PT, R125, R155, PT ;  /* 0x0000009b7d00720c */ /* 0x000fe40003f26270 */
[----:B------:R-:W-:Y:S02]  /*b420*/  FSEL R101, R48, -INF , !P5 ;  /* 0xff80000030657808 */ /* 0x000fe40006800000 */
[----:B------:R-:W-:Y:S02]  /*b430*/  ISETP.GE.AND P5, PT, R118, R154, PT ;  /* 0x0000009a7600720c */ /* 0x000fe40003fa6270 */
[----:B------:R-:W-:Y:S02]  /*b440*/  FSEL R40, R40, -INF , P0 ;  /* 0xff80000028287808 */ /* 0x000fe40000000000 */
[----:B------:R-:W-:-:S02]  /*b450*/  FSEL R104, R57, -INF , !P6 ;  /* 0xff80000039687808 */ /* 0x000fc40007000000 */
[-C--:B------:R-:W-:Y:S02]  /*b460*/  ISETP.GE.AND P0, PT, R114, R155.reuse, PT ;  /* 0x0000009b7200720c */ /* 0x080fe40003f06270 */
[-C--:B------:R-:W-:Y:S02]  /*b470*/  ISETP.GE.AND P6, PT, R125, R154.reuse, PT ;  /* 0x0000009a7d00720c */ /* 0x080fe40003fc6270 */
        /* <DEDUP_REMOVED lines=8> */
[----:B------:R-:W-:Y:S02]  /*b500*/  FSEL R49, R49, -INF , P1 ;  /* 0xff80000031317808 */ /* 0x000fe40000800000 */
[----:B------:R-:W-:-:S02]  /*b510*/  ISETP.GE.AND P1, PT, R117, R155, PT ;  /* 0x0000009b7500720c */ /* 0x000fc40003f26270 */
[----:B------:R-:W-:Y:S02]  /*b520*/  FSEL R48, R40, -INF , !P5 ;  /* 0xff80000028307808 */ /* 0x000fe40006800000 */
[-C--:B------:R-:W-:Y:S02]  /*b530*/  ISETP.GE.AND P5, PT, R114, R154.reuse, PT ;  /* 0x0000009a7200720c */ /* 0x080fe40003fa6270 */
[----:B------:R-:W-:Y:S02]  /*b540*/  FSEL R32, R32, -INF , P0 ;  /* 0xff80000020207808 */ /* 0x000fe40000000000 */
[----:B------:R-:W-:Y:S02]  /*b550*/  FSEL R100, R49, -INF , !P6 ;  /* 0xff80000031647808 */ /* 0x000fe40007000000 */
[----:B------:R-:W-:Y:S02]  /*b560*/  ISETP.GE.AND P0, PT, R110, R155, PT ;  /* 0x0000009b6e00720c */ /* 0x000fe40003f06270 */
        /* <DEDUP_REMOVED lines=20> */
[----:B------:R-:W-:Y:S02]  /*b6b0*/  FSEL R28, R20, -INF , P0 ;  /* 0xff800000141c7808 */ /* 0x000fe40000000000 */
[----:B------:R-:W-:Y:S02]  /*b6c0*/  FSEL R49, R37, -INF , !P6 ;  /* 0xff80000025317808 */ /* 0x000fe40007000000 */
[----:B------:R-:W-:Y:S02]  /*b6d0*/  FMNMX3.FTZ R20, R2, R109, R106, !PT ;  /* 0x0000006d02147276 */ /* 0x000fe4000781006a */
[----:B------:R-:W-:Y:S02]  /*b6e0*/  ISETP.GE.AND P6, PT, R111, R154, PT ;  /* 0x0000009a6f00720c */ /* 0x000fe40003fc6270 */
[----:B------:R-:W-:-:S02]  /*b6f0*/  FSEL R33, R33, -INF , P1 ;  /* 0xff80000021217808 */ /* 0x000fc40000800000 */
[----:B------:R-:W-:Y:S02]  /*b700*/  ISETP.GE.AND P1, PT, R107, R155, PT ;  /* 0x0000009b6b00720c */ /* 0x000fe40003f26270 */
[----:B------:R-:W-:Y:S02]  /*b710*/  FMNMX3.FTZ R20, R20, R105, R104, !PT ;  /* 0x0000006914147276 */ /* 0x000fe40007810068 */
[----:B------:R-:W-:Y:S02]  /*b720*/  FSEL R44, R33, -INF , !P6 ;  /* 0xff800000212c7808 */ /* 0x000fe40007000000 */
[-C--:B------:R-:W-:Y:S02]  /*b730*/  ISETP.GE.AND P6, PT, R107, R154.reuse, PT ;  /* 0x0000009a6b00720c */ /* 0x080fe40003fc6270 */
        /* <DEDUP_REMOVED lines=8> */
[-C--:B------:R-:W-:Y:S02]  /*b7c0*/  ISETP.GE.AND P5, PT, R92, R154.reuse, PT ;  /* 0x0000009a5c00720c */ /* 0x080fe40003fa6270 */
[----:B------:R-:W-:Y:S02]  /*b7d0*/  ISETP.GE.AND P1, PT, R94, R155, PT ;  /* 0x0000009b5e00720c */ /* 0x000fe40003f26270 */
[----:B------:R-:W-:Y:S02]  /*b7e0*/  FMNMX3.FTZ R20, R20, R101, R100, !PT ;  /* 0x0000006514147276 */ /* 0x000fe40007810064 */
[----:B------:R-:W-:Y:S02]  /*b7f0*/  ISETP.GE.AND P0, PT, R90, R155, PT ;  /* 0x0000009b5a00720c */ /* 0x000fe40003f06270 */
[----:B------:R-:W-:Y:S02]  /*b800*/  FSEL R33, R25, -INF , !P6 ;  /* 0xff80000019217808 */ /* 0x000fe40007000000 */
[----:B------:R-:W-:-:S02]  /*b810*/  ISETP.GE.AND P6, PT, R94, R154, PT ;  /* 0x0000009a5e00720c */ /* 0x000fc40003fc6270 */
[----:B------:R-:W-:Y:S02]  /*b820*/  FSEL R28, R28, -INF , !P5 ;  /* 0xff8000001c1c7808 */ /* 0x000fe40006800000 */
[----:B------:R-:W-:Y:S02]  /*b830*/  FSEL R21, R21, -INF , P1 ;  /* 0xff80000015157808 */ /* 0x000fe40000800000 */
[----:B------:R-:W-:Y:S02]  /*b840*/  FMNMX3.FTZ R20, R20, R57, R56, !PT ;  /* 0x0000003914147276 */ /* 0x000fe40007810038 */
[----:B------:R-:W-:Y:S02]  /*b850*/  ISETP.GE.AND P5, PT, R90, R154, PT ;  /* 0x0000009a5a00720c */ /* 0x000fe40003fa6270 */
[----:B------:R-:W-:Y:S02]  /*b860*/  FSEL R16, R16, -INF , P0 ;  /* 0xff80000010107808 */ /* 0x000fe40000000000 */
[----:B------:R-:W-:-:S02]  /*b870*/  ISETP.GE.AND P1, PT, R88, R155, PT ;  /* 0x0000009b5800720c */ /* 0x000fc40003f26270 */
[----:B------:R-:W-:Y:S02]  /*b880*/  FSEL R29, R21, -INF , !P6 ;  /* 0xff800000151d7808 */ /* 0x000fe40007000000 */
[----:B------:R-:W-:Y:S02]  /*b890*/  FMNMX3.FTZ R20, R20, R48, R96, !PT ;  /* 0x0000003014147276 */ /* 0x000fe40007810060 */
[----:B------:R-:W-:Y:S02]  /*b8a0*/  FSEL R21, R16, -INF , !P5 ;  /* 0xff80000010157808 */ /* 0x000fe40006800000 */
[----:B------:R-:W-:Y:S02]  /*b8b0*/  FSEL R16, R17, -INF , P1 ;  /* 0xff80000011107808 */ /* 0x000fe40000800000 */
[----:B------:R-:W-:Y:S02]  /*b8c0*/  ISETP.GE.AND P1, PT, R86, R155, PT ;  /* 0x0000009b5600720c */ /* 0x000fe40003f26270 */
[----:B------:R-:W-:-:S02]  /*b8d0*/  FMNMX3.FTZ R20, R20, R53, R49, !PT ;  /* 0x0000003514147276 */ /* 0x000fc40007810031 */
[----:B------:R-:W-:Y:S02]  /*b8e0*/  ISETP.GE.AND P0, PT, R89, R155, PT ;  /* 0x0000009b5900720c */ /* 0x000fe40003f06270 */
[----:B------:R-:W-:Y:S02]  /*b8f0*/  FSEL R17, R13, -INF , P1 ;  /* 0xff8000000d117808 */ /* 0x000fe40000800000 */
[----:B------:R-:W-:Y:S02]  /*b900*/  FMNMX3.FTZ R13, R20, R45, R44, !PT ;  /* 0x0000002d140d7276 */ /* 0x000fe4000781002c */
[C---:B------:R-:W-:Y:S02]  /*b910*/  ISETP.GE.AND P2, PT, R64.reuse, R153, PT ;  /* 0x000000994000720c */ /* 0x040fe40003f46270 */
[----:B------:R-:W-:Y:S01]  /*b920*/  ISETP.GE.AND P4, PT, R64, R152, PT ;  /* 0x000000984000720c */ /* 0x000fe20003f86270 */
[C---:B------:R-:W-:Y:S01]  /*b930*/  VIADD R64, R93.reuse, 0xffffff70 ;  /* 0xffffff705d407836 */ /* 0x040fe20000000000 */
[----:B------:R-:W-:Y:S01]  /*b940*/  FSEL R12, R12, -INF , P0 ;  /* 0xff8000000c0c7808 */ /* 0x000fe20000000000 */
[----:B------:R-:W-:Y:S01]  /*b950*/  VIADD R93, R93, 0xffffff78 ;  /* 0xffffff785d5d7836 */ /* 0x000fe20000000000 */
[----:B------:R-:W-:-:S02]  /*b960*/  ISETP.GE.AND P0, PT, R65, R155, PT ;  /* 0x0000009b4100720c */ /* 0x000fc40003f06270 */
[----:B------:R-:W-:Y:S02]  /*b970*/  FMNMX3.FTZ R13, R13, R41, R40, !PT ;  /* 0x000000290d0d7276 */ /* 0x000fe40007810028 */
[-C--:B------:R-:W-:Y:S02]  /*b980*/  ISETP.GE.AND P6, PT, R88, R154.reuse, PT ;  /* 0x0000009a5800720c */ /* 0x080fe40003fc6270 */
[----:B------:R-:W-:Y:S02]  /*b990*/  FSEL R24, R8, -INF , P0 ;  /* 0xff80000008187808 */ /* 0x000fe40000000000 */
[----:B------:R-:W-:Y:S02]  /*b9a0*/  ISETP.GE.AND P0, PT, R64, R155, PT ;  /* 0x0000009b4000720c */ /* 0x000fe40003f06270 */
[----:B------:R-:W-:Y:S02]  /*b9b0*/  FMNMX3.FTZ R13, R13, R37, R33, !PT ;  /* 0x000000250d0d7276 */ /* 0x000fe40007810021 */
[----:B------:R-:W-:-:S02]  /*b9c0*/  ISETP.GE.AND P5, PT, R89, R154, PT ;  /* 0x0000009a5900720c */ /* 0x000fc40003fa6270 */
[----:B------:R-:W-:Y:S02]  /*b9d0*/  FSEL R16, R16, -INF , !P6 ;  /* 0xff80000010107808 */ /* 0x000fe40007000000 */
[----:B------:R-:W-:Y:S02]  /*b9e0*/  ISETP.GE.AND P6, PT, R86, R154, PT ;  /* 0x0000009a5600720c */ /* 0x000fe40003fc6270 */
[----:B------:R-:W-:Y:S02]  /*b9f0*/  ISETP.GE.AND P1, PT, R67, R155, PT ;  /* 0x0000009b4300720c */ /* 0x000fe40003f26270 */
[----:B------:R-:W-:Y:S02]  /*ba00*/  FSEL R108, R4, -INF , P0 ;  /* 0xff800000046c7808 */ /* 0x000fe40000000000 */
[----:B------:R-:W-:Y:S02]  /*ba10*/  FMNMX3.FTZ R4, R13, R28, R29, !PT ;  /* 0x0000001c0d047276 */ /* 0x000fe4000781001d */
[----:B------:R-:W-:-:S02]  /*ba20*/  FSEL R12, R12, -INF , !P5 ;  /* 0xff8000000c0c7808 */ /* 0x000fc40006800000 */
[-C--:B------:R-:W-:Y:S02]  /*ba30*/  ISETP.GE.AND P5, PT, R65, R154.reuse, PT ;  /* 0x0000009a4100720c */ /* 0x080fe40003fa6270 */
[----:B------:R-:W-:Y:S02]  /*ba40*/  FSEL R8, R17, -INF , !P6 ;  /* 0xff80000011087808 */ /* 0x000fe40007000000 */
[----:B------:R-:W-:Y:S02]  /*ba50*/  ISETP.GE.AND P6, PT, R67, R154, PT ;  /* 0x0000009a4300720c */ /* 0x000fe40003fc6270 */
[----:B------:R-:W-:Y:S02]  /*ba60*/  FSEL R9, R9, -INF , P1 ;  /* 0xff80000009097808 */ /* 0x000fe40000800000 */
[----:B------:R-:W-:Y:S02]  /*ba70*/  ISETP.GE.AND P1, PT, R66, R155, PT ;  /* 0x0000009b4200720c */ /* 0x000fe40003f26270 */
[----:B------:R-:W-:-:S02]  /*ba80*/  FMNMX3.FTZ R4, R4, R21, R16, !PT ;  /* 0x0000001504047276 */ /* 0x000fc40007810010 */
[----:B------:R-:W-:Y:S02]  /*ba90*/  FSEL R24, R24, -INF , !P5 ;  /* 0xff80000018187808 */ /* 0x000fe40006800000 */
[-C--:B------:R-:W-:Y:S02]  /*baa0*/  ISETP.GE.AND P5, PT, R64, R154.reuse, PT ;  /* 0x0000009a4000720c */ /* 0x080fe40003fa6270 */
[----:B------:R-:W-:Y:S02]  /*bab0*/  FSEL R91, R9, -INF , !P6 ;  /* 0xff800000095b7808 */ /* 0x000fe40007000000 */
[----:B------:R-:W-:Y:S02]  /*bac0*/  ISETP.GE.AND P6, PT, R66, R154, PT ;  /* 0x0000009a4200720c */ /* 0x000fe40003fc6270 */
[----:B------:R-:W-:Y:S02]  /*bad0*/  ISETP.GE.AND P0, PT, R93, R155, PT ;  /* 0x0000009b5d00720c */ /* 0x000fe40003f06270 */
[----:B------:R-:W-:-:S02]  /*bae0*/  FSEL R5, R5, -INF , P1 ;  /* 0xff80000005057808 */ /* 0x000fc40000800000 */
[----:B------:R-:W-:Y:S02]  /*baf0*/  FMNMX3.FTZ R4, R4, R12, R8, !PT ;  /* 0x0000000c04047276 */ /* 0x000fe40007810008 */
[----:B------:R-:W-:Y:S02]  /*bb00*/  FSEL R108, R108, -INF , !P5 ;  /* 0xff8000006c6c7808 */ /* 0x000fe40006800000 */
[----:B------:R-:W-:Y:S02]  /*bb10*/  ISETP.GE.AND P5, PT, R93, R154, PT ;  /* 0x0000009a5d00720c */ /* 0x000fe40003fa6270 */
[----:B------:R-:W-:Y:S02]  /*bb20*/  FSEL R61, R120, -INF , P0 ;  /* 0xff800000783d7808 */ /* 0x000fe40000000000 */
[----:B------:R-:W-:Y:S02]  /*bb30*/  FSEL R99, R5, -INF , !P6 ;  /* 0xff80000005637808 */ /* 0x000fe40007000000 */
[----:B------:R-:W-:-:S02]  /*bb40*/  FMNMX3.FTZ R4, R4, R24, R91, !PT ;  /* 0x0000001804047276 */ /* 0x000fc4000781005b */
[----:B------:R-:W-:Y:S02]  /*bb50*/  FSEL R61, R61, -INF , !P5 ;  /* 0xff8000003d3d7808 */ /* 0x000fe40006800000 */
[----:B------:R-:W-:Y:S02]  /*bb60*/  FMNMX3.FTZ R4, R4, R108, R99, !PT ;  /* 0x0000006c04047276 */ /* 0x000fe40007810063 */
[----:B------:R-:W-:Y:S02]  /*bb70*/  ISETP.GE.AND P0, PT, R158, R153, PT ;  /* 0x000000999e00720c */ /* 0x000fe40003f06270 */
[----:B------:R-:W-:Y:S02]  /*bb80*/  FMNMX3.FTZ R20, R4, R61, R60, !PT ;  /* 0x0000003d04147276 */ /* 0x000fe4000781003c */
[----:B------:R-:W-:Y:S02]  /*bb90*/  ISETP.GE.AND P1, PT, R159, R153, PT ;  /* 0x000000999f00720c */ /* 0x000fe40003f26270 */
[----:B------:R-:W-:Y:S01]  /*bba0*/  FSEL R123, R123, -INF , P2 ;  /* 0xff8000007b7b7808 */ /* 0x000fe20001000000 */
[----:B------:R-:W1:Y:S01]  /*bbb0*/  SHFL.BFLY PT, R25, R20, 0x2, 0x1f ;  /* 0x0c401f0014197f89 */ /* 0x000e6200000e0000 */
[----:B------:R-:W-:-:S02]  /*bbc0*/  FSEL R17, R63, -INF , P0 ;  /* 0xff8000003f117808 */ /* 0x000fc40000000000 */
[-C--:B------:R-:W-:Y:S02]  /*bbd0*/  ISETP.GE.AND P2, PT, R97, R153.reuse, PT ;  /* 0x000000996100720c */ /* 0x080fe40003f46270 */
[----:B------:R-:W-:Y:S02]  /*bbe0*/  ISETP.GE.AND P0, PT, R127, R153, PT ;  /* 0x000000997f00720c */ /* 0x000fe40003f06270 */
[----:B------:R-:W-:Y:S02]  /*bbf0*/  FSEL R62, R62, -INF , P1 ;  /* 0xff8000003e3e7808 */ /* 0x000fe40000800000 */
[----:B------:R-:W-:Y:S02]  /*bc00*/  ISETP.GE.AND P1, PT, R97, R152, PT ;  /* 0x000000986100720c */ /* 0x000fe40003f26270 */
[----:B------:R-:W-:Y:S02]  /*bc10*/  FSEL R13, R58, -INF , P2 ;  /* 0xff8000003a0d7808 */ /* 0x000fe40001000000 */
[----:B------:R-:W-:-:S02]  /*bc20*/  FSEL R9, R59, -INF , P0 ;  /* 0xff8000003b097808 */ /* 0x000fc40000000000 */
[-C--:B------:R-:W-:Y:S02]  /*bc30*/  ISETP.GE.AND P0, PT, R125, R153.reuse, PT ;  /* 0x000000997d00720c */ /* 0x080fe40003f06270 */
[----:B------:R-:W-:Y:S02]  /*bc40*/  FSEL R13, R13, -INF , !P1 ;  /* 0xff8000000d0d7808 */ /* 0x000fe40004800000 */
[----:B------:R-:W-:Y:S02]  /*bc50*/  ISETP.GE.AND P1, PT, R125, R152, PT ;  /* 0x000000987d00720c */ /* 0x000fe40003f26270 */
[----:B------:R-:W-:Y:S02]  /*bc60*/  FSEL R4, R55, -INF , P0 ;  /* 0xff80000037047808 */ /* 0x000fe40000000000 */
[----:B------:R-:W-:Y:S02]  /*bc70*/  ISETP.GE.AND P2, PT, R126, R153, PT ;  /* 0x000000997e00720c */ /* 0x000fe40003f46270 */
[----:B------:R-:W-:-:S02]  /*bc80*/  FSEL R4, R4, -INF , !P1 ;  /* 0xff80000004047808 */ /* 0x000fc40004800000 */
[----:B------:R-:W-:Y:S02]  /*bc90*/  ISETP.GE.AND P1, PT, R118, R153, PT ;  /* 0x000000997600720c */ /* 0x000fe40003f26270 */
[----:B-1----:R-:W-:Y:S02]  /*bca0*/  FMNMX.FTZ R36, R20, R25, !PT ;  /* 0x0000001914247209 */ /* 0x002fe40007810000 */
[----:B------:R-:W-:Y:S02]  /*bcb0*/  ISETP.GE.AND P0, PT, R119, R153, PT ;  /* 0x000000997700720c */ /* 0x000fe40003f06270 */
[----:B------:R-:W-:Y:S02]  /*bcc0*/  FSEL R32, R46, -INF , P1 ;  /* 0xff8000002e207808 */ /* 0x000fe40000800000 */
[----:B------:R-:W1:Y:S01]  /*bcd0*/  SHFL.BFLY PT, R46, R36, 0x1, 0x1f ;  /* 0x0c201f00242e7f89 */ /* 0x000e6200000e0000 */
[----:B------:R-:W-:Y:S02]  /*bce0*/  ISETP.GE.AND P5, PT, R158, R152, PT ;  /* 0x000000989e00720c */ /* 0x000fe40003fa6270 */
[----:B------:R-:W-:-:S02]  /*bcf0*/  FSEL R5, R54, -INF , P2 ;  /* 0xff80000036057808 */ /* 0x000fc40001000000 */
[-C--:B------:R-:W-:Y:S02]  /*bd00*/  ISETP.GE.AND P2, PT, R124, R153.reuse, PT ;  /* 0x000000997c00720c */ /* 0x080fe40003f46270 */
[----:B------:R-:W-:Y:S02]  /*bd10*/  FSEL R51, R51, -INF , P0 ;  /* 0xff80000033337808 */ /* 0x000fe40000000000 */
[----:B------:R-:W-:Y:S02]  /*bd20*/  ISETP.GE.AND P0, PT, R117, R153, PT ;  /* 0x000000997500720c */ /* 0x000fe40003f06270 */
[----:B------:R-:W-:Y:S02]  /*bd30*/  FSEL R17, R17, -INF , !P5 ;  /* 0xff80000011117808 */ /* 0x000fe40006800000 */
[----:B------:R-:W-:Y:S02]  /*bd40*/  ISETP.GE.AND P5, PT, R126, R152, PT ;  /* 0x000000987e00720c */ /* 0x000fe40003fa6270 */
[----:B------:R-:W-:-:S02]  /*bd50*/  FSEL R50, R50, -INF , P2 ;  /* 0xff80000032327808 */ /* 0x000fc40001000000 */
[-C--:B------:R-:W-:Y:S02]  /*bd60*/  ISETP.GE.AND P2, PT, R118, R152.reuse, PT ;  /* 0x000000987600720c */ /* 0x080fe40003f46270 */
[----:B------:R-:W-:Y:S02]  /*bd70*/  FSEL R47, R47, -INF , P0 ;  /* 0xff8000002f2f7808 */ /* 0x000fe40000000000 */
[----:B------:R-:W-:Y:S02]  /*bd80*/  ISETP.GE.AND P0, PT, R115, R153, PT ;  /* 0x000000997300720c */ /* 0x000fe40003f06270 */
[-C--:B------:R-:W-:Y:S02]  /*bd90*/  ISETP.GE.AND P6, PT, R159, R152.reuse, PT ;  /* 0x000000989f00720c */ /* 0x080fe40003fc6270 */
[----:B------:R-:W-:Y:S02]  /*bda0*/  FSEL R5, R5, -INF , !P5 ;  /* 0xff80000005057808 */ /* 0x000fe40006800000 */
        /* <DEDUP_REMOVED lines=17> */
[----:B------:R-:W-:Y:S02]  /*bec0*/  FSEL R39, R39, -INF , P0 ;  /* 0xff80000027277808 */ /* 0x000fe40000000000 */
[----:B------:R-:W-:-:S02]  /*bed0*/  FSEL R34, R34, -INF , P2 ;  /* 0xff80000022227808 */ /* 0x000fc40001000000 */
[-C--:B------:R-:W-:Y:S02]  /*bee0*/  ISETP.GE.AND P2, PT, R110, R153.reuse, PT ;  /* 0x000000996e00720c */ /* 0x080fe40003f46270 */
[----:B------:R-:W-:Y:S02]  /*bef0*/  FSEL R20, R50, -INF , !P6 ;  /* 0xff80000032147808 */ /* 0x000fe40007000000 */
[----:B------:R-:W-:Y:S02]  /*bf00*/  ISETP.GE.AND P6, PT, R117, R152, PT ;  /* 0x000000987500720c */ /* 0x000fe40003fc6270 */
[----:B-1----:R-:W-:Y:S02]  /*bf10*/  FMNMX.FTZ R36, R36, R46, !PT ;  /* 0x0000002e24247209 */ /* 0x002fe40007810000 */
[-C--:B------:R-:W-:Y:S02]  /*bf20*/  ISETP.GE.AND P1, PT, R114, R153.reuse, PT ;  /* 0x000000997200720c */ /* 0x080fe40003f26270 */
[----:B------:R-:W-:Y:S01]  /*bf30*/  ISETP.GE.AND P0, PT, R111, R153, PT ;  /* 0x000000996f00720c */ /* 0x000fe20003f06270 */
[----:B--2---:R-:W-:Y:S01]  /*bf40*/  FMUL.FTZ R52, R3, R36 ;  /* 0x0000002403347220 */ /* 0x004fe20000410000 */
[----:B------:R-:W-:-:S02]  /*bf50*/  FSEL R116, R39, -INF , !P5 ;  /* 0xff80000027747808 */ /* 0x000fc40006800000 */
[-C--:B------:R-:W-:Y:S02]  /*bf60*/  ISETP.GE.AND P5, PT, R110, R152.reuse, PT ;  /* 0x000000986e00720c */ /* 0x080fe40003fa6270 */
[----:B------:R-:W-:Y:S02]  /*bf70*/  FSEL R30, R30, -INF , P2 ;  /* 0xff8000001e1e7808 */ /* 0x000fe40001000000 */
[----:B------:R-:W-:Y:S02]  /*bf80*/  ISETP.GE.AND P2, PT, R95, R153, PT ;  /* 0x000000995f00720c */ /* 0x000fe40003f46270 */
[----:B------:R-:W-:Y:S02]  /*bf90*/  FSEL R120, R47, -INF , !P6 ;  /* 0xff8000002f787808 */ /* 0x000fe40007000000 */
[----:B------:R-:W-:Y:S02]  /*bfa0*/  ISETP.GE.AND P6, PT, R114, R152, PT ;  /* 0x000000987200720c */ /* 0x000fe40003fc6270 */
[----:B------:R-:W-:-:S02]  /*bfb0*/  FSEL R38, R38, -INF , P1 ;  /* 0xff80000026267808 */ /* 0x000fc40000800000 */
[----:B------:R-:W-:Y:S02]  /*bfc0*/  FSEL R35, R35, -INF , P0 ;  /* 0xff80000023237808 */ /* 0x000fe40000000000 */
[-C--:B------:R-:W-:Y:S02]  /*bfd0*/  ISETP.GE.AND P1, PT, R112, R152.reuse, PT ;  /* 0x000000987000720c */ /* 0x080fe40003f26270 */
[----:B------:R-:W-:Y:S02]  /*bfe0*/  FSETP.NEU.FTZ.AND P0, PT, R36, -INF , PT ;  /* 0xff8000002400780b */ /* 0x000fe40003f1d000 */
[----:B------:R-:W-:Y:S02]  /*bff0*/  FSEL R113, R30, -INF , !P5 ;  /* 0xff8000001e717808 */ /* 0x000fe40006800000 */
[----:B------:R-:W-:Y:S02]  /*c000*/  ISETP.GE.AND P5, PT, R95, R152, PT ;  /* 0x000000985f00720c */ /* 0x000fe40003fa6270 */
[----:B------:R-:W-:-:S02]  /*c010*/  FSEL R26, R26, -INF , P2 ;  /* 0xff8000001a1a7808 */ /* 0x000fc40001000000 */
[-C--:B------:R-:W-:Y:S02]  /*c020*/  ISETP.GE.AND P2, PT, R92, R153.reuse, PT ;  /* 0x000000995c00720c */ /* 0x080fe40003f46270 */
[----:B------:R-:W-:Y:S02]  /*c030*/  FSEL R117, R38, -INF , !P6 ;  /* 0xff80000026757808 */ /* 0x000fe40007000000 */
[----:B------:R-:W-:Y:S02]  /*c040*/  ISETP.GE.AND P6, PT, R111, R152, PT ;  /* 0x000000986f00720c */ /* 0x000fe40003fc6270 */
[----:B------:R-:W-:Y:S02]  /*c050*/  FSEL R115, R34, -INF , !P1 ;  /* 0xff80000022737808 */ /* 0x000fe40004800000 */
[----:B------:R-:W-:Y:S02]  /*c060*/  FSEL R52, R52, RZ, P0 ;  /* 0x000000ff34347208 */ /* 0x000fe40000000000 */
[----:B------:R-:W-:-:S02]  /*c070*/  ISETP.GE.AND P1, PT, R107, R153, PT ;  /* 0x000000996b00720c */ /* 0x000fc40003f26270 */
        /* <DEDUP_REMOVED lines=21> */
[--C-:B------:R-:W-:Y:S01]  /*c1d0*/  FFMA.FTZ R40, R16, R3, -R52.reuse ;  /* 0x0000000310287223 */ /* 0x100fe20000010834 */
[C---:B------:R-:W-:Y:S01]  /*c1e0*/  ISETP.GE.AND P1, PT, R103.reuse, R153, PT ;  /* 0x000000996700720c */ /* 0x040fe20003f26270 */
[-CC-:B------:R-:W-:Y:S01]  /*c1f0*/  FFMA.FTZ R63, R100, R3.reuse, -R52.reuse ;  /* 0x00000003643f7223 */ /* 0x180fe20000010834 */
[----:B------:R-:W-:Y:S01]  /*c200*/  ISETP.GE.AND P6, PT, R103, R152, PT ;  /* 0x000000986700720c */ /* 0x000fe20003fc6270 */
[--C-:B------:R-:W-:Y:S01]  /*c210*/  FFMA.FTZ R58, R96, R3, -R52.reuse ;  /* 0x00000003603a7223 */ /* 0x100fe20000010834 */
[----:B------:R-:W-:Y:S01]  /*c220*/  FSEL R103, R18, -INF , !P5 ;  /* 0xff80000012677808 */ /* 0x000fe20006800000 */
[----:B------:R-:W1:Y:S01]  /*c230*/  MUFU.EX2 R95, R95 ;  /* 0x0000005f005f7308 */ /* 0x000e620000000800 */
[----:B------:R-:W-:Y:S01]  /*c240*/  FMNMX3.FTZ R18, R0, R97, R17, !PT ;  /* 0x0000006100127276 */ /* 0x000fe20007810011 */
[-CC-:B------:R-:W-:Y:S01]  /*c250*/  FFMA.FTZ R54, R49, R3.reuse, -R52.reuse ;  /* 0x0000000331367223 */ /* 0x180fe20000010834 */
[----:B------:R-:W-:Y:S01]  /*c260*/  FSEL R27, R27, -INF , P1 ;  /* 0xff8000001b1b7808 */ /* 0x000fe20000800000 */
[--C-:B------:R-:W-:Y:S01]  /*c270*/  FFMA.FTZ R39, R12, R3, -R52.reuse ;  /* 0x000000030c277223 */ /* 0x100fe20000010834 */
[----:B------:R-:W-:Y:S01]  /*c280*/  FMNMX3.FTZ R18, R18, R13, R9, !PT ;  /* 0x0000000d12127276 */ /* 0x000fe20007810009 */
[--C-:B------:R-:W-:Y:S01]  /*c290*/  FFMA.FTZ R49, R41, R3, -R52.reuse ;  /* 0x0000000329317223 */ /* 0x100fe20000010834 */
[----:B------:R-:W-:Y:S01]  /*c2a0*/  ISETP.GE.AND P1, PT, R94, R153, PT ;  /* 0x000000995e00720c */ /* 0x000fe20003f26270 */
[----:B------:R-:W-:Y:S01]  /*c2b0*/  FFMA.FTZ R41, R21, R3, -R52 ;  /* 0x0000000315297223 */ /* 0x000fe20000010834 */
[----:B------:R-:W-:Y:S01]  /*c2c0*/  FMNMX3.FTZ R18, R18, R5, R4, !PT ;  /* 0x0000000512127276 */ /* 0x000fe20007810004 */
[-CC-:B------:R-:W-:Y:S01]  /*c2d0*/  FFMA.FTZ R38, R8, R3.reuse, -R52.reuse ;  /* 0x0000000308267223 */ /* 0x180fe20000010834 */
[----:B------:R-:W-:Y:S01]  /*c2e0*/  FSEL R110, R27, -INF , !P6 ;  /* 0xff8000001b6e7808 */ /* 0x000fe20007000000 */
[-CC-:B------:R-:W-:Y:S01]  /*c2f0*/  FFMA.FTZ R43, R28, R3.reuse, -R52.reuse ;  /* 0x000000031c2b7223 */ /* 0x180fe20000010834 */
[----:B------:R-:W-:Y:S01]  /*c300*/  FMNMX3.FTZ R18, R18, R20, R25, !PT ;  /* 0x0000001412127276 */ /* 0x000fe20007810019 */
[-CC-:B------:R-:W-:Y:S01]  /*c310*/  FFMA.FTZ R42, R29, R3.reuse, -R52.reuse ;  /* 0x000000031d2a7223 */ /* 0x180fe20000010834 */
[----:B------:R-:W-:Y:S01]  /*c320*/  ISETP.GE.AND P6, PT, R94, R152, PT ;  /* 0x000000985e00720c */ /* 0x000fe20003fc6270 */
[-C--:B------:R-:W-:Y:S01]  /*c330*/  FFMA.FTZ R94, R105, R3.reuse, -R52 ;  /* 0x00000003695e7223 */ /* 0x080fe20000010834 */
[----:B------:R-:W-:Y:S01]  /*c340*/  FMNMX3.FTZ R18, R18, R32, R120, !PT ;  /* 0x0000002012127276 */ /* 0x000fe20007810078 */
[----:B------:R-:W-:Y:S01]  /*c350*/  MUFU.EX2 R63, R63 ;  /* 0x0000003f003f7308 */ /* 0x000fe20000000800 */
[----:B------:R-:W-:Y:S01]  /*c360*/  FSEL R23, R23, -INF , P1 ;  /* 0xff80000017177808 */ /* 0x000fe20000800000 */
[----:B------:R-:W-:Y:S01]  /*c370*/  FFMA.FTZ R50, R44, R3, -R52 ;  /* 0x000000032c327223 */ /* 0x000fe20000010834 */
[----:B------:R-:W-:Y:S01]  /*c380*/  FMNMX3.FTZ R18, R18, R119, R118, !PT ;  /* 0x0000007712127276 */ /* 0x000fe20007810076 */
[--C-:B------:R-:W-:Y:S01]  /*c390*/  FFMA.FTZ R44, R33, R3, -R52.reuse ;  /* 0x00000003212c7223 */ /* 0x100fe20000010834 */
[----:B------:R-:W-:Y:S01]  /*c3a0*/  ISETP.GE.AND P1, PT, R88, R153, PT ;  /* 0x000000995800720c */ /* 0x000fe20003f26270 */
[----:B------:R-:W-:Y:S01]  /*c3b0*/  FFMA.FTZ R91, R91, R3, -R52 ;  /* 0x000000035b5b7223 */ /* 0x000fe20000010834 */
[----:B------:R-:W-:Y:S01]  /*c3c0*/  FMNMX3.FTZ R18, R18, R117, R116, !PT ;  /* 0x0000007512127276 */ /* 0x000fe20007810074 */
[----:B------:R-:W-:Y:S01]  /*c3d0*/  MUFU.EX2 R94, R94 ;  /* 0x0000005e005e7308 */ /* 0x000fe20000000800 */
[----:B------:R-:W-:Y:S01]  /*c3e0*/  FSEL R107, R23, -INF , !P6 ;  /* 0xff800000176b7808 */ /* 0x000fe20007000000 */
[--C-:B------:R-:W-:Y:S01]  /*c3f0*/  FFMA.FTZ R108, R108, R3, -R52.reuse ;  /* 0x000000036c6c7223 */ /* 0x100fe20000010834 */
[----:B------:R-:W-:Y:S01]  /*c400*/  ISETP.GE.AND P2, PT, R89, R153, PT ;  /* 0x000000995900720c */ /* 0x000fe20003f46270 */
[-CC-:B------:R-:W-:Y:S01]  /*c410*/  FFMA.FTZ R99, R99, R3.reuse, -R52.reuse ;  /* 0x0000000363637223 */ /* 0x180fe20000010834 */
[----:B------:R-:W-:Y:S01]  /*c420*/  ISETP.GE.AND P6, PT, R88, R152, PT ;  /* 0x000000985800720c */ /* 0x000fe20003fc6270 */
[----:B------:R-:W-:Y:S01]  /*c430*/  FFMA.FTZ R61, R61, R3, -R52 ;  /* 0x000000033d3d7223 */ /* 0x000fe20000010834 */
[----:B------:R-:W-:Y:S01]  /*c440*/  FSEL R19, R19, -INF , P1 ;  /* 0xff80000013137808 */ /* 0x000fe20000800000 */
[----:B------:R2:W3:Y:S01]  /*c450*/  MUFU.EX2 R88, R104 ;  /* 0x0000006800587308 */ /* 0x0004e20000000800 */
[----:B------:R-:W-:-:S02]  /*c460*/  FMNMX3.FTZ R18, R18, R115, R114, !PT ;  /* 0x0000007312127276 */ /* 0x000fc40007810072 */
[----:B------:R-:W-:Y:S02]  /*c470*/  ISETP.GE.AND P1, PT, R86, R153, PT ;  /* 0x000000995600720c */ /* 0x000fe40003f26270 */
[----:B------:R-:W-:Y:S01]  /*c480*/  ISETP.GE.AND P5, PT, R89, R152, PT ;  /* 0x000000985900720c */ /* 0x000fe20003fa6270 */
[----:B------:R-:W-:Y:S01]  /*c490*/  FFMA.FTZ R89, R102, R3, -R52 ;  /* 0x0000000366597223 */ /* 0x000fe20000010834 */
[----:B------:R-:W-:Y:S01]  /*c4a0*/  FSEL R14, R14, -INF , P2 ;  /* 0xff8000000e0e7808 */ /* 0x000fe20001000000 */
[----:B------:R-:W-:Y:S01]  /*c4b0*/  MUFU.EX2 R62, R62 ;  /* 0x0000003e003e7308 */ /* 0x000fe20000000800 */
[----:B------:R-:W-:Y:S02]  /*c4c0*/  ISETP.GE.AND P2, PT, R65, R153, PT ;  /* 0x000000994100720c */ /* 0x000fe40003f46270 */
[----:B------:R-:W-:Y:S02]  /*c4d0*/  FMNMX3.FTZ R18, R18, R113, R112, !PT ;  /* 0x0000007112127276 */ /* 0x000fe40007810070 */
[----:B------:R-:W-:-:S02]  /*c4e0*/  FSEL R15, R15, -INF , P1 ;  /* 0xff8000000f0f7808 */ /* 0x000fc40000800000 */
[----:B------:R-:W-:Y:S01]  /*c4f0*/  FSEL R10, R10, -INF , P2 ;  /* 0xff8000000a0a7808 */ /* 0x000fe20001000000 */
[----:B------:R-:W-:Y:S01]  /*c500*/  MUFU.EX2 R89, R89 ;  /* 0x0000005900597308 */ /* 0x000fe20000000800 */
[----:B--2---:R-:W-:Y:S02]  /*c510*/  FSEL R104, R19, -INF , !P6 ;  /* 0xff80000013687808 */ /* 0x004fe40007000000 */
[-C--:B------:R-:W-:Y:S01]  /*c520*/  ISETP.GE.AND P6, PT, R86, R152.reuse, PT ;  /* 0x000000985600720c */ /* 0x080fe20003fc6270 */
[-CC-:B------:R-:W-:Y:S01]  /*c530*/  FFMA.FTZ R86, R98, R3.reuse, -R52.reuse ;  /* 0x0000000362567223 */ /* 0x180fe20000010834 */
[----:B------:R-:W-:Y:S02]  /*c540*/  FSEL R98, R14, -INF , !P5 ;  /* 0xff8000000e627808 */ /* 0x000fe40006800000 */
[----:B------:R-:W-:Y:S01]  /*c550*/  ISETP.GE.AND P5, PT, R65, R152, PT ;  /* 0x000000984100720c */ /* 0x000fe20003fa6270 */
[----:B------:R-:W-:Y:S01]  /*c560*/  FFMA.FTZ R65, R101, R3, -R52 ;  /* 0x0000000365417223 */ /* 0x000fe20000010834 */
[----:B------:R-:W-:Y:S01]  /*c570*/  FMNMX3.FTZ R18, R18, R111, R110, !PT ;  /* 0x0000006f12127276 */ /* 0x000fe2000781006e */
[----:B------:R-:W-:Y:S01]  /*c580*/  MUFU.EX2 R86, R86 ;  /* 0x0000005600567308 */ /* 0x000fe20000000800 */
[----:B------:R-:W-:-:S02]  /*c590*/  FSEL R90, R15, -INF , !P6 ;  /* 0xff8000000f5a7808 */ /* 0x000fc40007000000 */
[C---:B------:R-:W-:Y:S02]  /*c5a0*/  ISETP.GE.AND P1, PT, R67.reuse, R153, PT ;  /* 0x000000994300720c */ /* 0x040fe40003f26270 */
[----:B------:R-:W-:Y:S02]  /*c5b0*/  ISETP.GE.AND P6, PT, R67, R152, PT ;  /* 0x000000984300720c */ /* 0x000fe40003fc6270 */
[----:B------:R-:W-:Y:S01]  /*c5c0*/  FSEL R67, R10, -INF , !P5 ;  /* 0xff8000000a437808 */ /* 0x000fe20006800000 */
[----:B------:R-:W2:Y:S01]  /*c5d0*/  MUFU.EX2 R65, R65 ;  /* 0x0000004100417308 */ /* 0x000ea20000000800 */
[----:B------:R-:W-:Y:S02]  /*c5e0*/  FMNMX3.FTZ R10, R18, R109, R107, !PT ;  /* 0x0000006d120a7276 */ /* 0x000fe4000781006b */
[----:B------:R-:W-:Y:S02]  /*c5f0*/  ISETP.GE.AND P2, PT, R64, R153, PT ;  /* 0x000000994000720c */ /* 0x000fe40003f46270 */
[----:B------:R-:W-:-:S02]  /*c600*/  FSEL R11, R11, -INF , P1 ;  /* 0xff8000000b0b7808 */ /* 0x000fc40000800000 */
[----:B------:R-:W-:Y:S01]  /*c610*/  ISETP.GE.AND P1, PT, R66, R153, PT ;  /* 0x000000994200720c */ /* 0x000fe20003f26270 */
[----:B------:R-:W-:Y:S01]  /*c620*/  MUFU.EX2 R59, R59 ;  /* 0x0000003b003b7308 */ /* 0x000fe20000000800 */
[----:B------:R-:W-:Y:S02]  /*c630*/  FMNMX3.FTZ R10, R10, R103, R104, !PT ;  /* 0x000000670a0a7276 */ /* 0x000fe40007810068 */
[----:B------:R-:W-:Y:S02]  /*c640*/  FSEL R6, R6, -INF , P2 ;  /* 0xff80000006067808 */ /* 0x000fe40001000000 */
[-C--:B------:R-:W-:Y:S02]  /*c650*/  ISETP.GE.AND P2, PT, R66, R152.reuse, PT ;  /* 0x000000984200720c */ /* 0x080fe40003f46270 */
[----:B------:R-:W-:Y:S01]  /*c660*/  FSEL R7, R7, -INF , P1 ;  /* 0xff80000007077808 */ /* 0x000fe20000800000 */
[----:B------:R-:W-:Y:S01]  /*c670*/  MUFU.EX2 R58, R58 ;  /* 0x0000003a003a7308 */ /* 0x000fe20000000800 */
[----:B------:R-:W-:Y:S01]  /*c680*/  ISETP.GE.AND P5, PT, R64, R152, PT ;  /* 0x000000984000720c */ /* 0x000fe20003fa6270 */
[----:B------:R-:W-:Y:S01]  /*c690*/  FFMA.FTZ R64, R57, R3, -R52 ;  /* 0x0000000339407223 */ /* 0x000fe20000010834 */
[----:B------:R-:W-:-:S02]  /*c6a0*/  FSEL R66, R11, -INF , !P6 ;  /* 0xff8000000b427808 */ /* 0x000fc40007000000 */
[C---:B------:R-:W-:Y:S02]  /*c6b0*/  ISETP.GE.AND P1, PT, R93.reuse, R153, PT ;  /* 0x000000995d00720c */ /* 0x040fe40003f26270 */
        /* <DEDUP_REMOVED lines=9> */
[----:B------:R-:W-:Y:S02]  /*c750*/  FSEL R51, R51, -INF , !P6 ;  /* 0xff80000033337808 */ /* 0x000fe40007000000 */
[----:B------:R-:W-:Y:S01]  /*c760*/  FMNMX3.FTZ R6, R10, R57, R56, !PT ;  /* 0x000000390a067276 */ /* 0x000fe20007810038 */
[----:B------:R-:W-:Y:S01]  /*c770*/  MUFU.EX2 R54, R54 ;  /* 0x0000003600367308 */ /* 0x000fe20000000800 */
[----:B------:R-:W-:Y:S02]  /*c780*/  FSEL R106, R36, RZ, P0 ;  /* 0x000000ff246a7208 */ /* 0x000fe40000000000 */
[----:B------:R-:W-:Y:S02]  /*c790*/  FMNMX3.FTZ R6, R6, R51, R48, !PT ;  /* 0x0000003306067276 */ /* 0x000fe40007810030 */
[----:B-1----:R-:W-:Y:S01]  /*c7a0*/  F2FP.BF16.F32.PACK_AB R8, R92, R95 ;  /* 0x0000005f5c08723e */ /* 0x002fe200000010ff */
[----:B------:R-:W-:Y:S01]  /*c7b0*/  FADD.FTZ R106, R2, -R106 ;  /* 0x8000006a026a7221 */ /* 0x000fe20000010000 */
[----:B---3--:R-:W-:Y:S01]  /*c7c0*/  F2FP.BF16.F32.PACK_AB R10, R88, R94 ;  /* 0x0000005e580a723e */ /* 0x008fe200000010ff */
[----:B------:R-:W1:Y:S01]  /*c7d0*/  SHFL.BFLY PT, R7, R6, 0x2, 0x1f ;  /* 0x0c401f0006077f89 */ /* 0x000e6200000e0000 */
[----:B--2---:R-:W-:Y:S01]  /*c7e0*/  F2FP.BF16.F32.PACK_AB R34, R63, R65 ;  /* 0x000000413f22723e */ /* 0x004fe200000010ff */
        /* <DEDUP_REMOVED lines=15> */
[-C--:B------:R-:W-:Y:S01]  /*c8e0*/  FMUL.FTZ R69, R69, R106.reuse ;  /* 0x0000006a45457220 */ /* 0x080fe20000410000 */
[----:B------:R-:W-:Y:S01]  /*c8f0*/  MUFU.EX2 R47, R47 ;  /* 0x0000002f002f7308 */ /* 0x000fe20000000800 */
[----:B------:R-:W-:Y:S01]  /*c900*/  FFMA.FTZ R95, R157, R106, R95 ;  /* 0x0000006a9d5f7223 */ /* 0x000fe2000001005f */
[----:B------:R-:W-:-:S03]  /*c910*/  FFMA.FTZ R157, R60, R3, -R52 ;  /* 0x000000033c9d7223 */ /* 0x000fc60000010834 */
[----:B------:R-:W-:-:S03]  /*c920*/  FADD.FTZ R95, R92, R95 ;  /* 0x0000005f5c5f7221 */ /* 0x000fc60000010000 */
[----:B------:R-:W-:Y:S01]  /*c930*/  MUFU.EX2 R45, R45 ;  /* 0x0000002d002d7308 */ /* 0x000fe20000000800 */
[----:B------:R-:W-:-:S04]  /*c940*/  FADD.FTZ R94, R94, R95 ;  /* 0x0000005f5e5e7221 */ /* 0x000fc80000010000 */
[----:B------:R-:W-:-:S03]  /*c950*/  FADD.FTZ R94, R88, R94 ;  /* 0x0000005e585e7221 */ /* 0x000fc60000010000 */
[----:B------:R-:W-:Y:S01]  /*c960*/  MUFU.EX2 R44, R44 ;  /* 0x0000002c002c7308 */ /* 0x000fe20000000800 */
[----:B-1----:R-:W-:-:S04]  /*c970*/  FMNMX.FTZ R37, R6, R37, !PT ;  /* 0x0000002506257209 */ /* 0x002fc80007810000 */
        /* <DEDUP_REMOVED lines=10> */
[----:B------:R-:W1:Y:S01]  /*ca20*/  LDSM.16.MT88.4 R16, [R131+0x3000] ;  /* 0x003000008310783b */ /* 0x000e620000004200 */
[-CC-:B------:R-:W-:Y:S01]  /*ca30*/  FFMA.FTZ R97, R5, R3.reuse, -R46.reuse ;  /* 0x0000000305617223 */ /* 0x180fe2000001082e */
[-CC-:B------:R-:W-:Y:S01]  /*ca40*/  FFMA.FTZ R93, R4, R3.reuse, -R46.reuse ;  /* 0x00000003045d7223 */ /* 0x180fe2000001082e */
[----:B------:R2:W3:Y:S01]  /*ca50*/  MUFU.EX2 R105, R0 ;  /* 0x0000000000697308 */ /* 0x0004e20000000800 */
[-CC-:B------:R-:W-:Y:S01]  /*ca60*/  FFMA.FTZ R100, R13, R3.reuse, -R46.reuse ;  /* 0x000000030d647223 */ /* 0x180fe2000001082e */
[-CC-:B------:R-:W-:Y:S01]  /*ca70*/  FFMA.FTZ R96, R9, R3.reuse, -R46.reuse ;  /* 0x0000000309607223 */ /* 0x180fe2000001082e */
[-CC-:B------:R-:W-:Y:S01]  /*ca80*/  FFMA.FTZ R80, R20, R3.reuse, -R46.reuse ;  /* 0x0000000314507223 */ /* 0x180fe2000001082e */
[----:B------:R-:W-:Y:S01]  /*ca90*/  FMUL.FTZ R13, R81, R106 ;  /* 0x0000006a510d7220 */ /* 0x000fe20000410000 */
        /* <DEDUP_REMOVED lines=11> */
[----:B------:R-:W4:Y:S01]  /*cb50*/  MUFU.EX2 R101, R101 ;  /* 0x0000006500657308 */ /* 0x000f220000000800 */
[----:B--2---:R-:W-:-:S02]  /*cb60*/  VIADD R0, R131, 0x3020 ;  /* 0x0000302083007836 */ /* 0x004fc40000000000 */
[-C--:B---3--:R-:W-:Y:S01]  /*cb70*/  FMUL.FTZ R14, R82, R105.reuse ;  /* 0x00000069520e7220 */ /* 0x088fe20000410000 */
[----:B------:R-:W-:Y:S02]  /*cb80*/  @P3 VIADD R0, R2, 0xffffffe0 ;  /* 0xffffffe002003836 */ /* 0x000fe40000000000 */
[-C--:B------:R-:W-:Y:S01]  /*cb90*/  FMUL.FTZ R15, R83, R105.reuse ;  /* 0x00000069530f7220 */ /* 0x080fe20000410000 */
[-C--:B------:R-:W-:Y:S01]  /*cba0*/  FMUL.FTZ R78, R78, R105.reuse ;  /* 0x000000694e4e7220 */ /* 0x080fe20000410000 */
[----:B------:R-:W-:Y:S01]  /*cbb0*/  FMUL.FTZ R79, R79, R105 ;  /* 0x000000694f4f7220 */ /* 0x000fe20000410000 */
[----:B------:R-:W-:Y:S01]  /*cbc0*/  FFMA.FTZ R2, R24, R3, -R52 ;  /* 0x0000000318027223 */ /* 0x000fe20000010834 */
[----:B------:R-:W2:Y:S01]  /*cbd0*/  LDSM.16.MT88.4 R4, [R0] ;  /* 0x000000000004783b */ /* 0x000ea20000004200 */
[----:B------:R-:W-:Y:S01]  /*cbe0*/  MUFU.EX2 R100, R100 ;  /* 0x0000006400647308 */ /* 0x000fe20000000800 */
[-C--:B------:R-:W-:Y:S01]  /*cbf0*/  FMUL.FTZ R30, R74, R105.reuse ;  /* 0x000000694a1e7220 */ /* 0x080fe20000410000 */
[-C--:B------:R-:W-:Y:S01]  /*cc00*/  FMUL.FTZ R31, R75, R105.reuse ;  /* 0x000000694b1f7220 */ /* 0x080fe20000410000 */
[-C--:B------:R-:W-:Y:S01]  /*cc10*/  FMUL.FTZ R70, R70, R105.reuse ;  /* 0x0000006946467220 */ /* 0x080fe20000410000 */
[----:B------:R-:W-:Y:S01]  /*cc20*/  FMUL.FTZ R71, R71, R105 ;  /* 0x0000006947477220 */ /* 0x000fe20000410000 */
[-CC-:B------:R-:W-:Y:S01]  /*cc30*/  FFMA.FTZ R75, R117, R3.reuse, -R46.reuse ;  /* 0x00000003754b7223 */ /* 0x180fe2000001082e */
[-CC-:B------:R-:W-:Y:S01]  /*cc40*/  FFMA.FTZ R74, R114, R3.reuse, -R46.reuse ;  /* 0x00000003724a7223 */ /* 0x180fe2000001082e */
[-CC-:B------:R-:W-:Y:S01]  /*cc50*/  FFMA.FTZ R83, R113, R3.reuse, -R46.reuse ;  /* 0x0000000371537223 */ /* 0x180fe2000001082e */
[----:B------:R-:W3:Y:S01]  /*cc60*/  MUFU.EX2 R96, R96 ;  /* 0x0000006000607308 */ /* 0x000ee20000000800 */
[----:B----4-:R-:W-:Y:S01]  /*cc70*/  F2FP.BF16.F32.PACK_AB R9, R101, R102 ;  /* 0x000000666509723e */ /* 0x010fe200000010ff */
[-CC-:B------:R-:W-:Y:S01]  /*cc80*/  FFMA.FTZ R82, R112, R3.reuse, -R46.reuse ;  /* 0x0000000370527223 */ /* 0x180fe2000001082e */
[----:B------:R-:W-:Y:S01]  /*cc90*/  FFMA.FTZ R104, R104, R3, -R46 ;  /* 0x0000000368687223 */ /* 0x000fe2000001082e */
[----:B------:R-:W-:Y:S01]  /*cca0*/  FFMA.FTZ R102, R156, R105, R102 ;  /* 0x000000699c667223 */ /* 0x000fe20000010066 */
[-CC-:B------:R-:W-:Y:S01]  /*ccb0*/  FFMA.FTZ R92, R98, R3.reuse, -R46.reuse ;  /* 0x00000003625c7223 */ /* 0x180fe2000001082e */
[-CC-:B------:R-:W-:Y:S01]  /*ccc0*/  FFMA.FTZ R88, R90, R3.reuse, -R46.reuse ;  /* 0x000000035a587223 */ /* 0x180fe2000001082e */
[-C--:B------:R-:W-:Y:S01]  /*ccd0*/  FFMA.FTZ R67, R67, R3.reuse, -R46 ;  /* 0x0000000343437223 */ /* 0x080fe2000001082e */
[----:B------:R-:W-:Y:S01]  /*cce0*/  MUFU.EX2 R97, R97 ;  /* 0x0000006100617308 */ /* 0x000fe20000000800 */
[----:B------:R-:W-:Y:S01]  /*ccf0*/  FADD.FTZ R102, R101, R102 ;  /* 0x0000006665667221 */ /* 0x000fe20000010000 */
[-CC-:B------:R-:W-:Y:S01]  /*cd00*/  FFMA.FTZ R66, R66, R3.reuse, -R46.reuse ;  /* 0x0000000342427223 */ /* 0x180fe2000001082e */
[----:B------:R-:W-:-:S05]  /*cd10*/  FFMA.FTZ R156, R48, R3, -R46 ;  /* 0x00000003309c7223 */ /* 0x000fca000001082e */
[----:B------:R-:W4:Y:S01]  /*cd20*/  MUFU.EX2 R93, R93 ;  /* 0x0000005d005d7308 */ /* 0x000f220000000800 */
[----:B---3--:R-:W-:Y:S01]  /*cd30*/  F2FP.BF16.F32.PACK_AB R11, R96, R100 ;  /* 0x00000064600b723e */ /* 0x008fe200000010ff */
[----:B------:R-:W-:-:S04]  /*cd40*/  FADD.FTZ R100, R100, R102 ;  /* 0x0000006664647221 */ /* 0x000fc80000010000 */
[----:B------:R-:W-:Y:S02]  /*cd50*/  FADD.FTZ R100, R96, R100 ;  /* 0x0000006460647221 */ /* 0x000fe40000010000 */
[C---:B-1----:R-:W-:Y:S01]  /*cd60*/  HMMA.16816.F32.BF16 R12, R8.reuse, R16, R12 ;  /* 0x00000010080c723c */ /* 0x042fe2000004180c */
[----:B------:R-:W-:Y:S07]  /*cd70*/  MUFU.EX2 R80, R80 ;  /* 0x0000005000507308 */ /* 0x000fee0000000800 */
[----:B------:R-:W-:Y:S01]  /*cd80*/  HMMA.16816.F32.BF16 R16, R8, R18, R76 ;  /* 0x000000120810723c */ /* 0x000fe2000004184c */
[----:B------:R1:W3:Y:S02]  /*cd90*/  MUFU.EX2 R76, R25 ;  /* 0x00000019004c7308 */ /* 0x0002e40000000800 */
[----:B----4-:R-:W-:Y:S01]  /*cda0*/  F2FP.BF16.F32.PACK_AB R33, R93, R97 ;  /* 0x000000615d21723e */ /* 0x010fe200000010ff */
[----:B------:R-:W-:-:S04]  /*cdb0*/  FADD.FTZ R97, R97, R100 ;  /* 0x0000006461617221 */ /* 0x000fc80000010000 */
[----:B------:R-:W-:Y:S01]  /*cdc0*/  FADD.FTZ R97, R93, R97 ;  /* 0x000000615d617221 */ /* 0x000fe20000010000 */
[C---:B--2---:R-:W-:Y:S01]  /*cdd0*/  HMMA.16816.F32.BF16 R28, R8.reuse, R4, R28 ;  /* 0x00000004081c723c */ /* 0x044fe2000004181c */
[----:B------:R-:W-:Y:S07]  /*cde0*/  MUFU.EX2 R75, R75 ;  /* 0x0000004b004b7308 */ /* 0x000fee0000000800 */
[----:B------:R-:W-:Y:S01]  /*cdf0*/  HMMA.16816.F32.BF16 R8, R8, R6, R68 ;  /* 0x000000060808723c */ /* 0x000fe20000041844 */
[----:B------:R-:W-:Y:S02]  /*ce00*/  LDSM.16.MT88.4 R4, [R131+0x3800] ;  /* 0x003800008304783b */ /* 0x000fe40000004200 */
[-CC-:B------:R-:W-:Y:S01]  /*ce10*/  FFMA.FTZ R68, R120, R3.reuse, -R46.reuse ;  /* 0x0000000378447223 */ /* 0x180fe2000001082e */
[-CC-:B------:R-:W-:Y:S01]  /*ce20*/  FFMA.FTZ R69, R119, R3.reuse, -R46.reuse ;  /* 0x0000000377457223 */ /* 0x180fe2000001082e */
[----:B------:R-:W-:Y:S01]  /*ce30*/  FFMA.FTZ R71, R118, R3, -R46 ;  /* 0x0000000376477223 */ /* 0x000fe2000001082e */
[----:B-1----:R-:W1:Y:S01]  /*ce40*/  LDSM.16.MT88.4 R24, [R0+0x400] ;  /* 0x000400000018783b */ /* 0x002e620000004200 */
[----:B------:R2:W-:Y:S01]  /*ce50*/  MUFU.EX2 R70, R32 ;  /* 0x0000002000467308 */ /* 0x0005e20000000800 */
[----:B---3--:R-:W-:Y:S01]  /*ce60*/  F2FP.BF16.F32.PACK_AB R35, R76, R80 ;  /* 0x000000504c23723e */ /* 0x008fe200000010ff */
        /* <DEDUP_REMOVED lines=44> */
[----:B------:R-:W-:Y:S02]  /*d130*/  MUFU.EX2 R41, R41 ;  /* 0x0000002900297308 */ /* 0x000fe40000000800 */
[----:B------:R-:W-:Y:S02]  /*d140*/  FADD.FTZ R72, R74, R72 ;  /* 0x000000484a487221 */ /* 0x000fe40000010000 */
[C---:B------:R-:W-:Y:S04]  /*d150*/  HMMA.16816.F32.BF16 R12, R32.reuse, R8, R12 ;  /* 0x00000008200c723c */ /* 0x040fe8000004180c */
[----:B------:R-:W-:Y:S04]  /*d160*/  MUFU.EX2 R40, R40 ;  /* 0x0000002800287308 */ /* 0x000fe80000000800 */
[C---:B------:R-:W-:Y:S01]  /*d170*/  HMMA.16816.F32.BF16 R16, R32.reuse, R10, R16 ;  /* 0x0000000a2010723c */ /* 0x040fe20000041810 */
[----:B------:R-:W1:Y:S03]  /*d180*/  LDSM.16.MT88.4 R8, [R0+0x1000] ;  /* 0x001000000008783b */ /* 0x000e660000004200 */
[----:B------:R-:W4:Y:S04]  /*d190*/  MUFU.EX2 R109, R109 ;  /* 0x0000006d006d7308 */ /* 0x000f280000000800 */
[C---:B---3--:R-:W-:Y:S04]  /*d1a0*/  HMMA.16816.F32.BF16 R28, R32.reuse, R4, R28 ;  /* 0x00000004201c723c */ /* 0x048fe8000004181c */
[----:B------:R-:W3:Y:S04]  /*d1b0*/  MUFU.EX2 R107, R107 ;  /* 0x0000006b006b7308 */ /* 0x000ee80000000800 */
[----:B------:R-:W-:Y:S01]  /*d1c0*/  HMMA.16816.F32.BF16 R24, R32, R6, R24 ;  /* 0x000000062018723c */ /* 0x000fe20000041818 */
[----:B------:R-:W1:Y:S02]  /*d1d0*/  LDSM.16.MT88.4 R4, [R131+0x4400] ;  /* 0x004400008304783b */ /* 0x000e640000004200 */
[----:B------:R-:W-:-:S02]  /*d1e0*/  F2FP.BF16.F32.PACK_AB R32, R47, R49 ;  /* 0x000000312f20723e */ /* 0x000fc400000010ff */
[----:B--2---:R-:W-:Y:S01]  /*d1f0*/  F2FP.BF16.F32.PACK_AB R33, R82, R83 ;  /* 0x000000535221723e */ /* 0x004fe200000010ff */
[----:B------:R-:W-:Y:S01]  /*d200*/  MUFU.EX2 R103, R103 ;  /* 0x0000006700677308 */ /* 0x000fe20000000800 */
[----:B------:R-:W-:Y:S01]  /*d210*/  F2FP.BF16.F32.PACK_AB R34, R44, R45 ;  /* 0x0000002d2c22723e */ /* 0x000fe200000010ff */
[----:B------:R-:W-:Y:S01]  /*d220*/  FADD.FTZ R83, R83, R72 ;  /* 0x0000004853537221 */ /* 0x000fe20000010000 */
[----:B-----5:R-:W-:-:S03]  /*d230*/  F2FP.BF16.F32.PACK_AB R35, R110, R81 ;  /* 0x000000516e23723e */ /* 0x020fc600000010ff */
[----:B------:R-:W-:Y:S02]  /*d240*/  FADD.FTZ R83, R82, R83 ;  /* 0x0000005352537221 */ /* 0x000fe40000010000 */
[----:B------:R-:W2:Y:S02]  /*d250*/  MUFU.EX2 R104, R104 ;  /* 0x0000006800687308 */ /* 0x000ea40000000800 */
[----:B------:R-:W-:Y:S03]  /*d260*/  HMMA.16816.F32.BF16 R12, R32, R20, R12 ;  /* 0x00000014200c723c */ /* 0x000fe6000004180c */
[----:B------:R-:W-:-:S04]  /*d270*/  FADD.FTZ R83, R81, R83 ;  /* 0x0000005351537221 */ /* 0x000fc80000010000 */
[----:B------:R-:W-:Y:S01]  /*d280*/  FADD.FTZ R110, R110, R83 ;  /* 0x000000536e6e7221 */ /* 0x000fe20000010000 */
[----:B------:R-:W-:Y:S01]  /*d290*/  MUFU.EX2 R39, R39 ;  /* 0x0000002700277308 */ /* 0x000fe20000000800 */
[----:B------:R-:W-:Y:S01]  /*d2a0*/  HMMA.16816.F32.BF16 R16, R32, R22, R16 ;  /* 0x000000162010723c */ /* 0x000fe20000041810 */
[----:B------:R-:W5:Y:S02]  /*d2b0*/  LDSM.16.MT88.4 R20, [R0+0x1400] ;  /* 0x001400000014783b */ /* 0x000f640000004200 */
[----:B----4-:R-:W-:-:S04]  /*d2c0*/  FADD.FTZ R110, R109, R110 ;  /* 0x0000006e6d6e7221 */ /* 0x010fc80000010000 */
[----:B------:R-:W4:Y:S01]  /*d2d0*/  MUFU.EX2 R38, R38 ;  /* 0x0000002600267308 */ /* 0x000f220000000800 */
[C---:B---3--:R-:W-:Y:S01]  /*d2e0*/  FADD.FTZ R110, R107.reuse, R110 ;  /* 0x0000006e6b6e7221 */ /* 0x048fe20000010000 */
[C---:B-1----:R-:W-:Y:S03]  /*d2f0*/  HMMA.16816.F32.BF16 R28, R32.reuse, R8, R28 ;  /* 0x00000008201c723c */ /* 0x042fe6000004181c */
[----:B------:R-:W-:Y:S02]  /*d300*/  F2FP.BF16.F32.PACK_AB R8, R42, R43 ;  /* 0x0000002b2a08723e */ /* 0x000fe400000010ff */
[----:B------:R-:W-:Y:S01]  /*d310*/  F2FP.BF16.F32.PACK_AB R9, R107, R109 ;  /* 0x0000006d6b09723e */ /* 0x000fe200000010ff */
[----:B------:R-:W-:Y:S02]  /*d320*/  MUFU.EX2 R2, R2 ;  /* 0x0000000200027308 */ /* 0x000fe40000000800 */
[----:B------:R-:W-:Y:S03]  /*d330*/  HMMA.16816.F32.BF16 R24, R32, R10, R24 ;  /* 0x0000000a2018723c */ /* 0x000fe60000041818 */
[----:B------:R-:W-:Y:S01]  /*d340*/  F2FP.BF16.F32.PACK_AB R10, R40, R41 ;  /* 0x00000029280a723e */ /* 0x000fe200000010ff */
[----:B------:R-:W1:Y:S01]  /*d350*/  LDSM.16.MT88.4 R32, [R131+0x4800] ;  /* 0x004800008320783b */ /* 0x000e620000004200 */
[C---:B--2---:R-:W-:Y:S01]  /*d360*/  F2FP.BF16.F32.PACK_AB R11, R104.reuse, R103 ;  /* 0x00000067680b723e */ /* 0x044fe200000010ff */
[----:B------:R-:W-:Y:S01]  /*d370*/  FADD.FTZ R103, R103, R110 ;  /* 0x0000006e67677221 */ /* 0x000fe20000010000 */
[----:B------:R-:W-:Y:S03]  /*d380*/  MUFU.EX2 R91, R91 ;  /* 0x0000005b005b7308 */ /* 0x000fe60000000800 */
[----:B------:R-:W-:-:S02]  /*d390*/  FADD.FTZ R103, R104, R103 ;  /* 0x0000006768677221 */ /* 0x000fc40000010000 */
[C---:B------:R-:W-:Y:S05]  /*d3a0*/  HMMA.16816.F32.BF16 R12, R8.reuse, R4, R12 ;  /* 0x00000004080c723c */ /* 0x040fea000004180c */
[----:B------:R-:W-:Y:S01]  /*d3b0*/  FADD.FTZ R4, R86, R89 ;  /* 0x0000005956047221 */ /* 0x000fe20000010000 */
[----:B------:R-:W-:Y:S03]  /*d3c0*/  MUFU.EX2 R92, R92 ;  /* 0x0000005c005c7308 */ /* 0x000fe60000000800 */
[----:B------:R-:W-:Y:S01]  /*d3d0*/  FADD.FTZ R4, R65, R4 ;  /* 0x0000000441047221 */ /* 0x000fe20000010000 */
[----:B------:R-:W-:Y:S03]  /*d3e0*/  HMMA.16816.F32.BF16 R16, R8, R6, R16 ;  /* 0x000000060810723c */ /* 0x000fe60000041810 */
[----:B------:R-:W-:Y:S01]  /*d3f0*/  FADD.FTZ R4, R63, R4 ;  /* 0x000000043f047221 */ /* 0x000fe20000010000 */
[----:B------:R-:W2:Y:S03]  /*d400*/  MUFU.EX2 R88, R88 ;  /* 0x0000005800587308 */ /* 0x000ea60000000800 */
[----:B------:R-:W-:-:S02]  /*d410*/  FADD.FTZ R64, R64, R4 ;  /* 0x0000000440407221 */ /* 0x000fc40000010000 */
[----:B------:R3:W1:Y:S01]  /*d420*/  LDSM.16.MT88.4 R4, [R0+0x1800] ;  /* 0x001800000004783b */ /* 0x0006620000004200 */
[C---:B-----5:R-:W-:Y:S03]  /*d430*/  HMMA.16816.F32.BF16 R28, R8.reuse, R20, R28 ;  /* 0x00000014081c723c */ /* 0x060fe6000004181c */
[----:B------:R-:W-:Y:S01]  /*d440*/  FADD.FTZ R64, R62, R64 ;  /* 0x000000403e407221 */ /* 0x000fe20000010000 */
[-C--:B------:R-:W-:Y:S01]  /*d450*/  FFMA.FTZ R21, R56, R3.reuse, -R46 ;  /* 0x0000000338157223 */ /* 0x080fe2000001082e */
[----:B------:R-:W-:Y:S02]  /*d460*/  MUFU.EX2 R65, R67 ;  /* 0x0000004300417308 */ /* 0x000fe40000000800 */
[----:B------:R-:W-:Y:S01]  /*d470*/  FADD.FTZ R64, R59, R64 ;  /* 0x000000403b407221 */ /* 0x000fe20000010000 */
[----:B------:R-:W-:Y:S03]  /*d480*/  HMMA.16816.F32.BF16 R24, R8, R22, R24 ;  /* 0x000000160818723c */ /* 0x000fe60000041818 */
[----:B------:R-:W-:Y:S01]  /*d490*/  FADD.FTZ R58, R58, R64 ;  /* 0x000000403a3a7221 */ /* 0x000fe20000010000 */
[-CC-:B------:R-:W-:Y:S01]  /*d4a0*/  FFMA.FTZ R22, R57, R3.reuse, -R46.reuse ;  /* 0x0000000339167223 */ /* 0x180fe2000001082e */
[----:B------:R-:W-:Y:S01]  /*d4b0*/  FFMA.FTZ R23, R51, R3, -R46 ;  /* 0x0000000333177223 */ /* 0x000fe2000001082e */
[----:B------:R-:W5:Y:S01]  /*d4c0*/  MUFU.EX2 R20, R66 ;  /* 0x0000004200147308 */ /* 0x000f620000000800 */
[----:B------:R-:W-:Y:S01]  /*d4d0*/  FADD.FTZ R58, R55, R58 ;  /* 0x0000003a373a7221 */ /* 0x000fe20000010000 */
[----:B----4-:R-:W-:Y:S01]  /*d4e0*/  F2FP.BF16.F32.PACK_AB R8, R38, R39 ;  /* 0x000000272608723e */ /* 0x010fe200000010ff */
[----:B------:R-:W-:Y:S01]  /*d4f0*/  IMAD.MOV.U32 R46, RZ, RZ, R137 ;  /* 0x000000ffff2e7224 */ /* 0x000fe200078e0089 */
[----:B--2---:R-:W-:Y:S01]  /*d500*/  F2FP.BF16.F32.PACK_AB R9, R88, R92 ;  /* 0x0000005c5809723e */ /* 0x004fe200000010ff */
[----:B------:R-:W-:Y:S01]  /*d510*/  FADD.FTZ R54, R54, R58 ;  /* 0x0000003a36367221 */ /* 0x000fe20000010000 */
[----:B------:R-:W-:Y:S01]  /*d520*/  F2FP.BF16.F32.PACK_AB R10, R91, R2 ;  /* 0x000000025b0a723e */ /* 0x000fe200000010ff */
[----:B------:R-:W-:Y:S01]  /*d530*/  FADD.FTZ R92, R92, R103 ;  /* 0x000000675c5c7221 */ /* 0x000fe20000010000 */
[----:B------:R-:W-:Y:S01]  /*d540*/  MUFU.EX2 R108, R108 ;  /* 0x0000006c006c7308 */ /* 0x000fe20000000800 */
[----:B------:R-:W-:Y:S01]  /*d550*/  FADD.FTZ R53, R53, R54 ;  /* 0x0000003635357221 */ /* 0x000fe20000010000 */
[----:B---3--:R-:W-:-:S02]  /*d560*/  IMAD.MOV.U32 R0, RZ, RZ, R37 ;  /* 0x000000ffff007224 */ /* 0x008fc400078e0025 */
[----:B------:R-:W-:Y:S01]  /*d570*/  FADD.FTZ R92, R88, R92 ;  /* 0x0000005c585c7221 */ /* 0x000fe20000010000 */
[----:B------:R-:W-:Y:S02]  /*d580*/  @P0 IMAD.MOV.U32 R0, RZ, RZ, R37 ;  /* 0x000000ffff000224 */ /* 0x000fe400078e0025 */
[----:B------:R-:W-:Y:S01]  /*d590*/  FADD.FTZ R53, R50, R53 ;  /* 0x0000003532357221 */ /* 0x000fe20000010000 */
[----:B------:R-:W2:Y:S03]  /*d5a0*/  MUFU.EX2 R99, R99 ;  /* 0x0000006300637308 */ /* 0x000ea60000000800 */
[----:B------:R-:W-:Y:S01]  /*d5b0*/  FADD.FTZ R49, R49, R53 ;  /* 0x0000003531317221 */ /* 0x000fe20000010000 */
[----:B-----5:R-:W-:Y:S01]  /*d5c0*/  F2FP.BF16.F32.PACK_AB R11, R20, R65 ;  /* 0x00000041140b723e */ /* 0x020fe200000010ff */
[----:B------:R-:W-:Y:S02]  /*d5d0*/  FADD.FTZ R65, R65, R92 ;  /* 0x0000005c41417221 */ /* 0x000fe40000010000 */
[----:B------:R-:W-:-:S02]  /*d5e0*/  FADD.FTZ R49, R47, R49 ;  /* 0x000000312f317221 */ /* 0x000fc40000010000 */
[----:B------:R-:W-:Y:S01]  /*d5f0*/  FADD.FTZ R65, R20, R65 ;  /* 0x0000004114417221 */ /* 0x000fe20000010000 */
[----:B------:R-:W-:Y:S01]  /*d600*/  MUFU.EX2 R22, R22 ;  /* 0x0000001600167308 */ /* 0x000fe20000000800 */
[----:B------:R-:W-:Y:S01]  /*d610*/  FADD.FTZ R49, R45, R49 ;  /* 0x000000312d317221 */ /* 0x000fe20000010000 */
[----:B-1----:R-:W-:Y:S03]  /*d620*/  HMMA.16816.F32.BF16 R12, R8, R32, R12 ;  /* 0x00000020080c723c */ /* 0x002fe6000004180c */
[----:B------:R-:W-:-:S03]  /*d630*/  FADD.FTZ R49, R44, R49 ;  /* 0x000000312c317221 */ /* 0x000fc60000010000 */
[----:B------:R-:W1:Y:S01]  /*d640*/  MUFU.EX2 R21, R21 ;  /* 0x0000001500157308 */ /* 0x000e620000000800 */
[----:B------:R-:W-:Y:S01]  /*d650*/  FADD.FTZ R43, R43, R49 ;  /* 0x000000312b2b7221 */ /* 0x000fe20000010000 */
[C---:B------:R-:W-:Y:S03]  /*d660*/  HMMA.16816.F32.BF16 R28, R8.reuse, R4, R28 ;  /* 0x00000004081c723c */ /* 0x040fe6000004181c */
[----:B--2---:R-:W-:Y:S01]  /*d670*/  F2FP.BF16.F32.PACK_AB R4, R99, R108 ;  /* 0x0000006c6304723e */ /* 0x004fe200000010ff */
[----:B------:R-:W-:Y:S02]  /*d680*/  FADD.FTZ R43, R42, R43 ;  /* 0x0000002b2a2b7221 */ /* 0x000fe40000010000 */
[----:B------:R-:W-:Y:S02]  /*d690*/  MUFU.EX2 R61, R61 ;  /* 0x0000003d003d7308 */ /* 0x000fe40000000800 */
[----:B------:R-:W-:Y:S01]  /*d6a0*/  FADD.FTZ R41, R41, R43 ;  /* 0x0000002b29297221 */ /* 0x000fe20000010000 */
[----:B------:R-:W-:Y:S03]  /*d6b0*/  HMMA.16816.F32.BF16 R16, R8, R34, R16 ;  /* 0x000000220810723c */ /* 0x000fe60000041810 */
[----:B------:R-:W-:-:S02]  /*d6c0*/  FADD.FTZ R41, R40, R41 ;  /* 0x0000002928297221 */ /* 0x000fc40000010000 */
[----:B------:R-:W2:Y:S02]  /*d6d0*/  MUFU.EX2 R157, R157 ;  /* 0x0000009d009d7308 */ /* 0x000ea40000000800 */
[----:B------:R-:W-:Y:S01]  /*d6e0*/  FADD.FTZ R39, R39, R41 ;  /* 0x0000002927277221 */ /* 0x000fe20000010000 */
[----:B------:R-:W-:Y:S03]  /*d6f0*/  HMMA.16816.F32.BF16 R24, R8, R6, R24 ;  /* 0x000000060818723c */ /* 0x000fe60000041818 */
[C---:B-1----:R-:W-:Y:S01]  /*d700*/  F2FP.BF16.F32.PACK_AB R5, R21.reuse, R22 ;  /* 0x000000161505723e */ /* 0x042fe200000010ff */
[----:B------:R-:W-:Y:S01]  /*d710*/  FADD.FTZ R22, R22, R65 ;  /* 0x0000004116167221 */ /* 0x000fe20000010000 */
[----:B------:R-:W-:Y:S01]  /*d720*/  FADD.FTZ R39, R38, R39 ;  /* 0x0000002726277221 */ /* 0x000fe20000010000 */
[----:B------:R-:W1:Y:S03]  /*d730*/  MUFU.EX2 R23, R23 ;  /* 0x0000001700177308 */ /* 0x000e660000000800 */
[----:B------:R-:W-:Y:S01]  /*d740*/  FADD.FTZ R2, R2, R39 ;  /* 0x0000002702027221 */ /* 0x000fe20000010000 */
[----:B------:R-:W-:-:S03]  /*d750*/  FADD.FTZ R22, R21, R22 ;  /* 0x0000001615167221 */ /* 0x000fc60000010000 */
[----:B------:R-:W-:Y:S01]  /*d760*/  FADD.FTZ R2, R91, R2 ;  /* 0x000000025b027221 */ /* 0x000fe20000010000 */
[----:B------:R-:W3:Y:S03]  /*d770*/  MUFU.EX2 R156, R156 ;  /* 0x0000009c009c7308 */ /* 0x000ee60000000800 */
[----:B------:R-:W-:Y:S01]  /*d780*/  FADD.FTZ R108, R108, R2 ;  /* 0x000000026c6c7221 */ /* 0x000fe20000010000 */
[----:B--2---:R-:W-:Y:S01]  /*d790*/  F2FP.BF16.F32.PACK_AB R6, R157, R61 ;  /* 0x0000003d9d06723e */ /* 0x004fe200000010ff */
[----:B------:R-:W-:Y:S02]  /*d7a0*/  IMAD.MOV.U32 R2, RZ, RZ, R36 ;  /* 0x000000ffff027224 */ /* 0x000fe400078e0024 */
[----:B------:R-:W-:Y:S01]  /*d7b0*/  FADD.FTZ R108, R99, R108 ;  /* 0x0000006c636c7221 */ /* 0x000fe20000010000 */
[----:B------:R-:W-:-:S03]  /*d7c0*/  @P0 IMAD.MOV.U32 R2, RZ, RZ, R36 ;  /* 0x000000ffff020224 */ /* 0x000fc600078e0024 */
[----:B------:R-:W-:Y:S01]  /*d7d0*/  FADD.FTZ R108, R61, R108 ;  /* 0x0000006c3d6c7221 */ /* 0x000fe20000010000 */
[----:B-1----:R-:W-:-:S03]  /*d7e0*/  FADD.FTZ R22, R23, R22 ;  /* 0x0000001617167221 */ /* 0x002fc60000010000 */
        /* <DEDUP_REMOVED lines=8> */
[----:B------:R-:W-:-:S15]  /*d870*/  @P0 BRA `(.L_x_9199) ;  /* 0x0000000000040947 */ /* 0x000fde0003800000 */
.L_x_9190:
[----:B------:R-:W-:-:S07]  /*d880*/  IADD3 R158, PT, PT, R46, -0x1, RZ ;  /* 0xffffffff2e9e7810 */ /* 0x000fce0007ffe0ff */
.L_x_9199:
[----:B------:R-:W-:Y:S05]  /*d890*/  BSYNC B2 ;  /* 0x0000000000027941 */ /* 0x000fea0003800000 */
.L_x_9189:
        /* <DEDUP_REMOVED lines=10> */
.L_x_9207:
        /* <DEDUP_REMOVED lines=78> */
.L_x_9202:
[----:B------:R-:W-:Y:S05]  /*de20*/  BSYNC.RECONVERGENT B0 ;  /* 0x0000000000007941 */ /* 0x000fea0003800200 */
.L_x_9201:
[----:B------:R-:W1:Y:S01]  /*de30*/  S2UR UR6, SR_CgaCtaId ;  /* 0x00000000000679c3 */ /* 0x000e620000008800 */
[C---:B------:R-:W-:Y:S01]  /*de40*/  IMAD.SHL.U32 R131, R0.reuse, 0x20, RZ ;  /* 0x0000002000837824 */ /* 0x040fe200078e00ff */
[----:B------:R-:W-:Y:S01]  /*de50*/  SHF.R.U32.HI R128, RZ, 0x1, R0 ;  /* 0x00000001ff807819 */ /* 0x000fe20000011600 */
[C---:B------:R-:W-:Y:S01]  /*de60*/  IMAD.SHL.U32 R129, R0.reuse, 0x10, RZ ;  /* 0x0000001000817824 */ /* 0x040fe200078e00ff */
[----:B------:R-:W-:Y:S01]  /*de70*/  UMOV UR7, 0x400 ;  /* 0x0000040000077882 */ /* 0x000fe20000000000 */
[C---:B------:R-:W-:Y:S01]  /*de80*/  IMAD.SHL.U32 R4, R0.reuse, 0x8, RZ ;  /* 0x0000000800047824 */ /* 0x040fe200078e00ff */
[----:B------:R-:W-:Y:S01]  /*de90*/  LOP3.LUT R88, R131, 0xc0, RZ, 0xc0, !PT ;  /* 0x000000c083587812 */ /* 0x000fe200078ec0ff */
[----:B------:R-:W-:Y:S01]  /*dea0*/  IMAD.SHL.U32 R2, R0, 0x4, RZ ;  /* 0x0000000400027824 */ /* 0x000fe200078e00ff */
[----:B------:R-:W-:Y:S01]  /*deb0*/  LOP3.LUT R3, R129, 0x100, RZ, 0xc0, !PT ;  /* 0x0000010081037812 */ /* 0x000fe200078ec0ff */
[----:B------:R-:W-:Y:S01]  /*dec0*/  IMAD.MOV.U32 R8, RZ, RZ, R139 ;  /* 0x000000ffff087224 */ /* 0x000fe200078e008b */
[----:B------:R-:W-:Y:S01]  /*ded0*/  LOP3.LUT R5, R4, 0xc0, RZ, 0xc0, !PT ;  /* 0x000000c004057812 */ /* 0x000fe200078ec0ff */
[----:B------:R-:W-:Y:S01]  /*dee0*/  IMAD.MOV.U32 R9, RZ, RZ, R138 ;  /* 0x000000ffff097224 */ /* 0x000fe200078e008a */
[----:B------:R-:W-:Y:S01]  /*def0*/  LOP3.LUT R2, R2, 0x18, RZ, 0xc0, !PT ;  /* 0x0000001802027812 */ /* 0x000fe200078ec0ff */
[----:B------:R-:W-:Y:S01]  /*df00*/  IMAD.MOV.U32 R124, RZ, RZ, 0x20 ;  /* 0x00000020ff7c7424 */ /* 0x000fe200078e00ff */
[--C-:B------:R-:W-:Y:S01]  /*df10*/  LOP3.LUT R3, R3, 0x20, R131.reuse, 0xf8, !PT ;  /* 0x0000002003037812 */ /* 0x100fe200078ef883 */
[----:B------:R-:W-:Y:S01]  /*df20*/  VIADD R158, R158, 0xffffffff ;  /* 0xffffffff9e9e7836 */ /* 0x000fe20000000000 */
[--C-:B------:R-:W-:Y:S01]  /*df30*/  LOP3.LUT R88, R88, 0x8, R0.reuse, 0xf8, !PT ;  /* 0x0000000858587812 */ /* 0x100fe200078ef800 */
[----:B------:R-:W-:Y:S01]  /*df40*/  BSSY.RECONVERGENT B1, `(.L_x_9203) ;  /* 0x00000b7000017945 */ /* 0x000fe20003800200 */
[----:B------:R-:W-:Y:S02]  /*df50*/  LOP3.LUT R5, R5, 0x18, R0, 0xf8, !PT ;  /* 0x0000001805057812 */ /* 0x000fe400078ef800 */
[----:B------:R-:W-:Y:S02]  /*df60*/  LOP3.LUT R88, R3, R88, R2, 0xf6, !PT ;  /* 0x0000005803587212 */ /* 0x000fe400078ef602 */
[----:B------:R-:W-:Y:S02]  /*df70*/  LOP3.LUT R130, R128, 0x8, RZ, 0xc0, !PT ;  /* 0x0000000880827812 */ /* 0x000fe400078ec0ff */
[--C-:B------:R-:W-:Y:S01]  /*df80*/  LOP3.LUT R3, R5, 0x18, R4.reuse, 0x78, !PT ;  /* 0x0000001805037812 */ /* 0x100fe200078e7804 */
[----:B-1----:R-:W-:Y:S01]  /*df90*/  ULEA UR6, UR6, UR7, 0x18 ;  /* 0x0000000706067291 */ /* 0x002fe2000f8ec0ff */
[--C-:B------:R-:W-:Y:S02]  /*dfa0*/  LOP3.LUT R130, R130, 0xc0, R131.reuse, 0xf8, !PT ;  /* 0x000000c082827812 */ /* 0x100fe400078ef883 */
[----:B------:R-:W-:Y:S02]  /*dfb0*/  LOP3.LUT R3, R3, 0x1f20, R4, 0xf8, !PT ;  /* 0x00001f2003037812 */ /* 0x000fe400078ef804 */
[----:B------:R-:W-:Y:S02]  /*dfc0*/  LOP3.LUT R130, R130, R2, RZ, 0x3c, !PT ;  /* 0x0000000282827212 */ /* 0x000fe400078e3cff */
[----:B------:R-:W-:Y:S02]  /*dfd0*/  LEA R2, R3, UR6, 0x1 ;  /* 0x0000000603027c11 */ /* 0x000fe4000f8e08ff */
[----:B------:R-:W-:Y:S02]  /*dfe0*/  IADD3 R4, P0, PT, R150, R139, RZ ;  /* 0x0000008b96047210 */ /* 0x000fe40007f1e0ff */
[----:B------:R-:W-:Y:S01]  /*dff0*/  LOP3.LUT R129, R129, 0x3e00, RZ, 0xc0, !PT ;  /* 0x00003e0081817812 */ /* 0x000fe200078ec0ff */
[----:B------:R-:W-:Y:S01]  /*e000*/  @!PT LDS RZ, [RZ] ;  /* 0x00000000fffff984 */ /* 0x000fe20000000800 */
[----:B------:R-:W-:Y:S01]  /*e010*/  @!PT LDS RZ, [RZ] ;  /* 0x00000000fffff984 */ /* 0x000fe20000000800 */
[----:B------:R-:W-:Y:S01]  /*e020*/  @!PT LDS RZ, [RZ] ;  /* 0x00000000fffff984 */ /* 0x000fe20000000800 */
[----:B------:R1:W-:Y:S01]  /*e030*/  LDGSTS.E.BYPASS.LTC128B.128 [R2+0x3000], desc[UR4][R8.64] ;  /* 0x0300000008027fae */ /* 0x0003e2000b981a04 */
[----:B------:R-:W-:Y:S01]  /*e040*/  LEA R88, R88, UR6, 0x1 ;  /* 0x0000000658587c11 */ /* 0x000fe2000f8e08ff */
[----:B------:R-:W-:Y:S01]  /*e050*/  IMAD.X R5, R151, 0x1, R138, P0 ;  /* 0x0000000197057824 */ /* 0x000fe200000e068a */
[----:B------:R-:W-:Y:S02]  /*e060*/  IADD3 R6, P0, PT, R4, R150, RZ ;  /* 0x0000009604067210 */ /* 0x000fe40007f1e0ff */
[----:B------:R-:W-:Y:S02]  /*e070*/  LOP3.LUT R92, R129, 0x20, R131, 0xf8, !PT ;  /* 0x00000020815c7812 */ /* 0x000fe400078ef883 */
[----:B------:R-:W-:Y:S01]  /*e080*/  LDGSTS.E.BYPASS.LTC128B.128 [R2+0x3800], desc[UR4][R4.64] ;  /* 0x0380000004027fae */ /* 0x000fe2000b981a04 */
[----:B------:R-:W-:Y:S01]  /*e090*/  IMAD.X R7, R5, 0x1, R151, P0 ;  /* 0x0000000105077824 */ /* 0x000fe200000e0697 */
[----:B------:R-:W-:Y:S02]  /*e0a0*/  LOP3.LUT R92, R92, 0x100, R131, 0xf8, !PT ;  /* 0x000001005c5c7812 */ /* 0x000fe400078ef883 */
[----:B------:R-:W-:Y:S02]  /*e0b0*/  LOP3.LUT P2, RZ, R0, 0x4, RZ, 0xc0, !PT ;  /* 0x0000000400ff7812 */ /* 0x000fe4000784c0ff */
[----:B------:R-:W-:Y:S01]  /*e0c0*/  LDGSTS.E.BYPASS.LTC128B.128 [R2+0x4000], desc[UR4][R6.64] ;  /* 0x0400000006027fae */ /* 0x000fe2000b981a04 */
[----:B------:R-:W-:Y:S02]  /*e0d0*/  LOP3.LUT R92, R92, R130, RZ, 0xfc, !PT ;  /* 0x000000825c5c7212 */ /* 0x000fe400078efcff */
[----:B------:R-:W-:Y:S02]  /*e0e0*/  SEL R124, R124, 0xffffffe0, !P2 ;  /* 0xffffffe07c7c7807 */ /* 0x000fe40005000000 */
[----:B------:R-:W-:Y:S02]  /*e0f0*/  LEA R92, R92, UR6, 0x1 ;  /* 0x000000065c5c7c11 */ /* 0x000fe4000f8e08ff */
[----:B-1----:R-:W-:Y:S05]  /*e100*/  IADD3 R8, P0, PT, R6, R150, RZ ;  /* 0x0000009606087210 */ /* 0x002fea0007f1e0ff */
[----:B------:R-:W-:Y:S01]  /*e110*/  IMAD.X R9, R7, 0x1, R151, P0 ;  /* 0x0000000107097824 */ /* 0x000fe200000e0697 */
[----:B------:R-:W-:Y:S04]  /*e120*/  ISETP.GT.AND P0, PT, R158, R134, PT ;  /* 0x000000869e00720c */ /* 0x000fe80003f04270 */
[----:B------:R1:W-:Y:S06]  /*e130*/  LDGSTS.E.BYPASS.LTC128B.128 [R2+0x4800], desc[UR4][R8.64] ;  /* 0x0480000008027fae */ /* 0x0003ec000b981a04 */
[----:B------:R2:W-:Y:S06]  /*e140*/  LDSM.16.M88.4 R64, [R92] ;  /* 0x000000005c40783b */ /* 0x0005ec0000000200 */
[----:B------:R-:W-:Y:S06]  /*e150*/  LDSM.16.M88.4 R16, [R88+0x1400] ;  /* 0x001400005810783b */ /* 0x000fec0000000200 */
[----:B------:R-:W-:Y:S06]  /*e160*/  LDSM.16.M88.4 R24, [R88+0x1800] ;  /* 0x001800005818783b */ /* 0x000fec0000000200 */
[----:B------:R-:W-:Y:S01]  /*e170*/  LDSM.16.M88.4 R32, [R88+0x1c00] ;  /* 0x001c00005820783b */ /* 0x000fe20000000200 */
[----:B--2---:R-:W-:Y:S05]  /*e180*/  IMAD.IADD R92, R92, 0x1, R124 ;  /* 0x000000015c5c7824 */ /* 0x004fea00078e027c */
        /* <DEDUP_REMOVED lines=129> */
.L_x_9206:
[----:B------:R-:W-:Y:S05]  /*e9a0*/  BSYNC.RECONVERGENT B0 ;  /* 0x0000000000007941 */ /* 0x000fea0003800200 */
.L_x_9205:
        /* <DEDUP_REMOVED lines=16> */
.L_x_9204:
[----:B------:R-:W-:Y:S05]  /*eab0*/  BSYNC.RECONVERGENT B1 ;  /* 0x0000000000017941 */ /* 0x000fea0003800200 */
.L_x_9203:
[C---:B-1----:R-:W-:Y:S02]  /*eac0*/  VIADD R88, R160.reuse, 0xffffffc1 ;  /* 0xffffffc1a0587836 */ /* 0x042fe40000000000 */
[C---:B------:R-:W-:Y:S02]  /*ead0*/  VIADD R3, R160.reuse, 0xffffffc0 ;  /* 0xffffffc0a0037836 */ /* 0x040fe40000000000 */
        /* <DEDUP_REMOVED lines=75> */
[CC--:B------:R-:W-:Y:S02]  /*ef90*/  ISETP.GE.AND P0, PT, R160.reuse, R155.reuse, PT ;  /* 0x0000009ba000720c */ /* 0x0c0fe40003f06270 */
        /* <DEDUP_REMOVED lines=22> */
[C---:B------:R-:W-:Y:S01]  /*f100*/  VIADD R44, R160.reuse, 0x19 ;  /* 0x00000019a02c7836 */ /* 0x040fe20000000000 */
        /* <DEDUP_REMOVED lines=18> */
[C---:B------:R-:W-:Y:S01]  /*f230*/  VIADD R52, R160.reuse, 0x38 ;  /* 0x00000038a0347836 */ /* 0x040fe20000000000 */
        /* <DEDUP_REMOVED lines=70> */
[----:B------:R-:W-:Y:S02]  /*f6a0*/  ISETP.GE.AND P6, PT, R17, R154, PT ;  /* 0x0000009a1100720c */ /* 0x000fe40003fc6270 */
[-C--:B------:R-:W-:Y:S02]  /*f6b0*/  ISETP.GE.AND P5, PT, R2, R152.reuse, PT ;  /* 0x000000980200720c */ /* 0x080fe40003fa6270 */
[----:B------:R-:W-:Y:S02]  /*f6c0*/  FSEL R13, R106, -INF , !P6 ;  /* 0xff8000006a0d7808 */ /* 0x000fe40007000000 */
[-C--:B------:R-:W-:Y:S02]  /*f6d0*/  ISETP.GE.AND P6, PT, R92, R152.reuse, PT ;  /* 0x000000985c00720c */ /* 0x080fe40003fc6270 */
[----:B------:R-:W-:Y:S02]  /*f6e0*/  FMNMX3.FTZ R0, R0, R23, R22, !PT ;  /* 0x0000001700007276 */ /* 0x000fe40007810016 */
[CC--:B------:R-:W-:Y:S01]  /*f6f0*/  ISETP.GE.AND P1, PT, R160.reuse, R152.reuse, PT ;  /* 0x00000098a000720c */ /* 0x0c0fe20003f26270 */
        /* <DEDUP_REMOVED lines=446> */
.L_x_9200:
        /* <DEDUP_REMOVED lines=11> */
.L_x_9216:
[----:B------:R-:W2:Y:S01]  /*11390*/  S2R R4, SR_CgaCtaId ;  /* 0x0000000000047919 */ /* 0x000ea20000008800 */
[----:B----4-:R-:W-:Y:S01]  /*113a0*/  FADD.FTZ R9, R156, R3 ;  /* 0x000000039c097221 */ /* 0x010fe20000010000 */
[----:B------:R-:W-:Y:S01]  /*113b0*/  MOV R3, 0x400 ;  /* 0x0000040000037802 */ /* 0x000fe20000000f00 */
[----:B------:R-:W4:Y:S01]  /*113c0*/  MUFU.RCP R8, R7 ;  /* 0x0000000700087308 */ /* 0x000f220000001000 */
[----:B------:R-:W1:Y:S01]  /*113d0*/  S2R R5, SR_TID.X ;  /* 0x0000000000057919 */ /* 0x000e620000002100 */
[----:B------:R-:W-:Y:S02]  /*113e0*/  FSETP.NE.FTZ.AND P4, PT, R7, RZ, PT ;  /* 0x000000ff0700720b */ /* 0x000fe40003f95000 */
[----:B------:R-:W-:-:S04]  /*113f0*/  FSETP.NE.FTZ.AND P3, PT, R9, RZ, PT ;  /* 0x000000ff0900720b */ /* 0x000fc80003f75000 */
        /* <DEDUP_REMOVED lines=8> */
[----:B------:R-:W-:Y:S01]  /*11480*/  FMUL.FTZ R73, R8, R73 ;  /* 0x0000004908497220 */ /* 0x000fe20000410000 */
[----:B--2---:R-:W-:Y:S01]  /*11490*/  LEA R3, R4, R3, 0x18 ;  /* 0x0000000304037211 */ /* 0x004fe200078ec0ff */
[C---:B------:R-:W-:Y:S01]  /*114a0*/  FMUL.FTZ R82, R10.reuse, R82 ;  /* 0x000000520a527220 */ /* 0x040fe20000410000 */
[C---:B------:R-:W-:Y:S01]  /*114b0*/  FMUL.FTZ R83, R10.reuse, R83 ;  /* 0x000000530a537220 */ /* 0x040fe20000410000 */
[----:B------:R-:W-:Y:S01]  /*114c0*/  FMUL.FTZ R78, R10, R78 ;  /* 0x0000004e0a4e7220 */ /* 0x000fe20000410000 */
[C---:B-1----:R-:W-:Y:S01]  /*114d0*/  IMAD.SHL.U32 R4, R5.reuse, 0x2, RZ ;  /* 0x0000000205047824 */ /* 0x042fe200078e00ff */
[C---:B------:R-:W-:Y:S01]  /*114e0*/  SHF.L.U32 R11, R5.reuse, 0x3, RZ ;  /* 0x00000003050b7819 */ /* 0x040fe200000006ff */
[----:B------:R-:W-:-:S02]  /*114f0*/  IMAD.SHL.U32 R13, R5, 0x4, RZ ;  /* 0x00000004050d7824 */ /* 0x000fc400078e00ff */
[----:B------:R-:W-:Y:S01]  /*11500*/  FMUL.FTZ R79, R10, R79 ;  /* 0x0000004f0a4f7220 */ /* 0x000fe20000410000 */
[----:B------:R-:W-:Y:S01]  /*11510*/  FMUL.FTZ R68, R8, R68 ;  /* 0x0000004408447220 */ /* 0x000fe20000410000 */
[----:B------:R-:W-:Y:S01]  /*11520*/  LOP3.LUT R4, R129, 0x6, R4, 0xf8, !PT ;  /* 0x0000000681047812 */ /* 0x000fe200078ef804 */
        /* <DEDUP_REMOVED lines=31> */
[----:B-1----:R-:W4:Y:S01]  /*11720*/  LD.E.U8 R4, desc[UR4][R84.64+0x1c8] ;  /* 0x0001c80454047980 */ /* 0x002f22000c101100 */
[----:B------:R-:W-:-:S03]  /*11730*/  ISETP.NE.AND P0, PT, R145, -0x1, PT ;  /* 0xffffffff9100780c */ /* 0x000fc60003f05270 */
[----:B------:R-:W3:Y:S04]  /*11740*/  LD.E.64 R28, desc[UR4][R84.64+0x90] ;  /* 0x00009004541c7980 */ /* 0x000ee8000c101b00 */
[----:B------:R-:W3:Y:S04]  /*11750*/  LD.E.64 R22, desc[UR4][R84.64+0x88] ;  /* 0x0000880454167980 */ /* 0x000ee8000c101b00 */
[----:B------:R1:W5:Y:S04]  /*11760*/  LD.E.64 R18, desc[UR4][R84.64+0xa0] ;  /* 0x0000a00454127980 */ /* 0x000368000c101b00 */
[----:B--2---:R-:W2:Y:S04]  /*11770*/  @!P0 LD.E.64 R14, desc[UR4][R84.64+0x80] ;  /* 0x00008004540e8980 */ /* 0x004ea8000c101b00 */
[----:B------:R1:W5:Y:S01]  /*11780*/  LD.E.64 R20, desc[UR4][R84.64+0x70] ;  /* 0x0000700454147980 */ /* 0x000362000c101b00 */
[----:B----4-:R-:W-:-:S13]  /*11790*/  ISETP.NE.AND P1, PT, R4, RZ, PT ;  /* 0x000000ff0400720c */ /* 0x010fda0003f25270 */
[----:B---3--:R-:W3:Y:S04]  /*117a0*/  @!P1 LD.E R13, desc[UR4][R84.64+0x60] ;  /* 0x00006004540d9980 */ /* 0x008ee8000c101900 */
[----:B------:R-:W4:Y:S01]  /*117b0*/  @!P1 LD.E R10, desc[UR4][R84.64+0xb4] ;  /* 0x0000b404540a9980 */ /* 0x000f22000c101900 */
[--C-:B------:R-:W-:Y:S01]  /*117c0*/  LOP3.LUT R8, R12, 0x18, R11.reuse, 0x78, !PT ;  /* 0x000000180c087812 */ /* 0x100fe200078e780b */
[-C--:B--2---:R-:W-:Y:S02]  /*117d0*/  @!P0 IMAD R4, R15, R142.reuse, RZ ;  /* 0x0000008e0f048224 */ /* 0x084fe400078e02ff */
[----:B------:R-:W-:Y:S01]  /*117e0*/  @!P0 IMAD.WIDE.U32 R14, R14, R142, RZ ;  /* 0x0000008e0e0e8225 */ /* 0x000fe200078e00ff */
[----:B------:R-:W-:-:S03]  /*117f0*/  LOP3.LUT R8, R8, 0x1f20, R11, 0xf8, !PT ;  /* 0x00001f2008087812 */ /* 0x000fc600078ef80b */
[----:B------:R-:W-:Y:S01]  /*11800*/  @!P0 IMAD.IADD R4, R15, 0x1, R4 ;  /* 0x000000010f048824 */ /* 0x000fe200078e0204 */
[----:B------:R-:W-:Y:S01]  /*11810*/  LEA R3, R8, R3, 0x1 ;  /* 0x0000000308037211 */ /* 0x000fe200078e08ff */
[----:B------:R-:W-:Y:S01]  /*11820*/  IMAD.SHL.U32 R16, R143, 0x40, RZ ;  /* 0x000000408f107824 */ /* 0x000fe200078e00ff */
[----:B------:R-:W-:Y:S01]  /*11830*/  @!P0 MOV R8, R14 ;  /* 0x0000000e00088202 */ /* 0x000fe20000000f00 */
[-C--:B------:R-:W-:Y:S02]  /*11840*/  @P0 IMAD R17, R23, R145.reuse, RZ ;  /* 0x0000009117110224 */ /* 0x080fe400078e02ff */
[----:B------:R-:W-:-:S04]  /*11850*/  @P0 IMAD.WIDE.U32 R30, R22, R145, RZ ;  /* 0x00000091161e0225 */ /* 0x000fc800078e00ff */
[----:B---3--:R-:W-:-:S04]  /*11860*/  @!P1 IMAD R12, R13, R142, R141 ;  /* 0x0000008e0d0c9224 */ /* 0x008fc800078e028d */
[----:B----4-:R-:W-:Y:S01]  /*11870*/  @!P1 IMAD R10, R12, R10, RZ ;  /* 0x0000000a0c0a9224 */ /* 0x010fe200078e02ff */
[----:B------:R-:W-:Y:S01]  /*11880*/  LOP3.LUT R12, R11, 0x18, RZ, 0xc0, !PT ;  /* 0x000000180b0c7812 */ /* 0x000fe200078ec0ff */
[-C--:B------:R-:W-:Y:S02]  /*11890*/  IMAD R11, R29, R141.reuse, RZ ;  /* 0x0000008d1d0b7224 */ /* 0x080fe400078e02ff */
[----:B------:R-:W-:Y:S01]  /*118a0*/  IMAD.WIDE.U32 R28, R28, R141, RZ ;  /* 0x0000008d1c1c7225 */ /* 0x000fe200078e00ff */
[----:B-1----:R-:W-:Y:S06]  /*118b0*/  @!P1 BRA `(.L_x_9209) ;  /* 0x0000000000149947 */ /* 0x002fec0003800000 */
[----:B------:R-:W2:Y:S04]  /*118c0*/  @!P0 LD.E R10, desc[UR4][R84.64+0xb4] ;  /* 0x0000b404540a8980 */ /* 0x000ea8000c101900 */
[----:B------:R-:W3:Y:S01]  /*118d0*/  LD.E R84, desc[UR4][R84.64+0xd4] ;  /* 0x0000d40454547980 */ /* 0x000ee2000c101900 */
[----:B--2---:R-:W-:Y:S02]  /*118e0*/  @!P0 IMAD R145, R10, R142, RZ ;  /* 0x0000008e0a918224 */ /* 0x004fe400078e02ff */
[----:B---3--:R-:W-:-:S05]  /*118f0*/  IMAD R84, R84, R141, RZ ;  /* 0x0000008d54547224 */ /* 0x008fca00078e02ff */
[----:B------:R-:W-:-:S07]  /*11900*/  IADD3 R10, PT, PT, R84, R145, RZ ;  /* 0x00000091540a7210 */ /* 0x000fce0007ffe0ff */
.L_x_9209:
        /* <DEDUP_REMOVED lines=27> */
[----:B-----5:R-:W-:Y:S01]  /*11ac0*/  @!P2 LEA R30, P0, R26, R20, 0x1 ;  /* 0x000000141a1ea211 */ /* 0x020fe200078008ff */
        /* <DEDUP_REMOVED lines=10> */
[C---:B------:R-:W-:Y:S01]  /*11b70*/  IADD3 R2, P0, PT, R0.reuse, R10, RZ ;  /* 0x0000000a00027210 */ /* 0x040fe20007f1e0ff */
[C---:B-1----:R-:W-:Y:S01]  /*11b80*/  VIADD R3, R0.reuse, 0x8 ;  /* 0x0000000800037836 */ /* 0x042fe20000000000 */
[-C--:B------:R-:W-:Y:S02]  /*11b90*/  ISETP.GE.AND P4, PT, R0, R16.reuse, PT ;  /* 0x000000100000720c */ /* 0x080fe40003f86270 */
[----:B------:R-:W-:Y:S02]  /*11ba0*/  LEA.HI.X.SX32 R10, R10, RZ, 0x1, P0 ;  /* 0x000000ff0a0a7211 */ /* 0x000fe400000f0eff */
[----:B------:R-:W-:Y:S02]  /*11bb0*/  ISETP.GE.AND P3, PT, R3, R16, PT ;  /* 0x000000100300720c */ /* 0x000fe40003f66270 */
[----:B------:R-:W-:-:S04]  /*11bc0*/  LEA R16, P0, R2, R18, 0x2 ;  /* 0x0000001202107211 */ /* 0x000fc800078010ff */
[----:B------:R-:W-:-:S05]  /*11bd0*/  LEA.HI.X R17, R2, R19, R10, 0x2, P0 ;  /* 0x0000001302117211 */ /* 0x000fca00000f140a */
[----:B------:R4:W-:Y:S04]  /*11be0*/  @!P4 ST.E desc[UR4][R16.64], R11 ;  /* 0x0000000b1000c985 */ /* 0x0009e8000c101904 */
[----:B------:R4:W-:Y:S02]  /*11bf0*/  @!P3 ST.E desc[UR4][R16.64+0x20], R8 ;  /* 0x000020081000b985 */ /* 0x0009e4000c101904 */
.L_x_9211:
[----:B------:R-:W-:Y:S05]  /*11c00*/  BSYNC.RECONVERGENT B0 ;  /* 0x0000000000007941 */ /* 0x000fea0003800200 */
.L_x_9210:
[----:B------:R-:W-:Y:S01]  /*11c10*/  MOV R2, R140 ;  /* 0x0000008c00027202 */ /* 0x000fe20000000f00 */
[----:B---3--:R2:W-:Y:S01]  /*11c20*/  @!P2 ST.E.128 desc[UR4][R30.64], R12 ;  /* 0x0000000c1e00a985 */ /* 0x0085e2000c101d04 */
[----:B-1----:R-:W-:-:S04]  /*11c30*/  MOV R3, 0x0 ;  /* 0x0000000000037802 */ /* 0x002fc80000000f00 */
[----:B--2-4-:R-:W-:Y:S05]  /*11c40*/  @P1 RET.REL.NODEC R2 `(_ZN5flash24flash_fwd_splitkv_kernelI23Flash_fwd_kernel_traitsILi32ELi64ELi128ELi4ELb0ELb0EN7cutlass10bfloat16_tE19Flash_kernel_traitsILi32ELi64ELi128ELi4ES3_EELb0ELb1ELb0ELb0ELb1ELb0ELb0ELb1EEEvNS_16Flash_fwd_paramsE) ;  /* 0xfffffee002ec1950 */ /* 0x014fea0003c3ffff */
        /* <DEDUP_REMOVED lines=12> */
[----:B-1----:R-:W-:Y:S05]  /*11d10*/  RET.REL.NODEC R140 `(_ZN5flash24flash_fwd_splitkv_kernelI23Flash_fwd_kernel_traitsILi32ELi64ELi128ELi4ELb0ELb0EN7cutlass10bfloat16_tE19Flash_kernel_traitsILi32ELi64ELi128ELi4ES3_EELb0ELb1ELb0ELb0ELb1ELb0ELb0ELb1EEEvNS_16Flash_fwd_paramsE) ;  /* 0xfffffee08cb87950 */ /* 0x002fea0003c3ffff */
.L_x_9208:
[----:B------:R-:W-:Y:S01]  /*11d20*/  MOV R3, 0x1f ;  /* 0x0000001f00037802 */ /* 0x000fe20000000f00 */
[----:B------:R-:W-:Y:S01]  /*11d30*/  IMAD.MOV.U32 R4, RZ, RZ, 0x2 ;  /* 0x00000002ff047424 */ /* 0x000fe200078e00ff */
[----:B------:R-:W-:Y:S01]  /*11d40*/  MOV R7, R157 ;  /* 0x0000009d00077202 */ /* 0x000fe20000000f00 */
[----:B------:R-:W-:-:S07]  /*11d50*/  IMAD.MOV.U32 R5, RZ, RZ, -0x1 ;  /* 0xffffffffff057424 */ /* 0x000fce00078e00ff */
[----:B-1---5:R-:W-:Y:S05]  /*11d60*/  WARPSYNC.COLLECTIVE R5, `(.L_x_9212) ;  /* 0x0000000005087348 */ /* 0x022fea0003c00000 */
[----:B------:R2:W3:Y:S02]  /*11d70*/  SHFL.BFLY P0, R3, R7, R4, R3 ;  /* 0x0c00000407037389 */ /* 0x0004e40000000003 */
[----:B-123-5:R-:W-:Y:S05]  /*11d80*/  ENDCOLLECTIVE ;  /* 0x000000000000791b */ /* 0x02efea0003800000 */
.L_x_9212:
        /* <DEDUP_REMOVED lines=8> */
.L_x_9213:
[----:B------:R-:W-:Y:S01]  /*11e10*/  MOV R8, R3 ;  /* 0x0000000300087202 */ /* 0x000fe20000000f00 */
[----:B------:R-:W-:Y:S01]  /*11e20*/  IMAD.MOV.U32 R7, RZ, RZ, R156 ;  /* 0x000000ffff077224 */ /* 0x000fe200078e009c */
[----:B------:R-:W-:Y:S02]  /*11e30*/  MOV R3, 0x1f ;  /* 0x0000001f00037802 */ /* 0x000fe40000000f00 */
[----:B------:R-:W-:-:S07]  /*11e40*/  MOV R4, 0x2 ;  /* 0x0000000200047802 */ /* 0x000fce0000000f00 */
[----:B------:R-:W-:Y:S05]  /*11e50*/  WARPSYNC.COLLECTIVE R5, `(.L_x_9214) ;  /* 0x0000000005087348 */ /* 0x000fea0003c00000 */
[----:B------:R1:W2:Y:S02]  /*11e60*/  SHFL.BFLY P0, R3, R7, R4, R3 ;  /* 0x0c00000407037389 */ /* 0x0002a40000000003 */
[----:B-12---:R-:W-:Y:S05]  /*11e70*/  ENDCOLLECTIVE ;  /* 0x000000000000791b */ /* 0x006fea0003800000 */
.L_x_9214:
[----:B------:R-:W-:Y:S01]  /*11e80*/  FADD.FTZ R156, R3, R156 ;  /* 0x0000009c039c7221 */ /* 0x000fe20000010000 */
[----:B------:R-:W-:Y:S02]  /*11e90*/  MOV R3, 0x1f ;  /* 0x0000001f00037802 */ /* 0x000fe40000000f00 */
[----:B------:R-:W-:Y:S01]  /*11ea0*/  MOV R4, 0x1 ;  /* 0x0000000100047802 */ /* 0x000fe20000000f00 */
[----:B------:R-:W-:-:S07]  /*11eb0*/  IMAD.MOV.U32 R7, RZ, RZ, R156 ;  /* 0x000000ffff077224 */ /* 0x000fce00078e009c */
[----:B------:R-:W-:Y:S05]  /*11ec0*/  WARPSYNC.COLLECTIVE R5, `(.L_x_9215) ;  /* 0x0000000005087348 */ /* 0x000fea0003c00000 */
[----:B------:R1:W2:Y:S02]  /*11ed0*/  SHFL.BFLY P0, R3, R7, R4, R3 ;  /* 0x0c00000407037389 */ /* 0x0002a40000000003 */
[----:B-12---:R-:W-:Y:S05]  /*11ee0*/  ENDCOLLECTIVE ;  /* 0x000000000000791b */ /* 0x006fea0003800000 */
.L_x_9215:
[----:B------:R-:W-:Y:S01]  /*11ef0*/  FADD.FTZ R7, R157, R8 ;  /* 0x000000089d077221 */ /* 0x000fe20000010000 */
[----:B------:R-:W-:Y:S06]  /*11f00*/  BRA `(.L_x_9216) ;  /* 0xfffffff400207947 */ /* 0x000fec000383ffff */
.L_x_9217:
        /* <DEDUP_REMOVED lines=15> */
.L_x_10328:


//--------------------- .text._ZN5flash24flash_fwd_splitkv_kernelI23Flash_fwd_kernel_traitsILi32ELi64ELi128ELi4ELb0ELb0EN7cutlass10bfloat16_tE19Flash_kernel_traitsILi32ELi64ELi128ELi4ES3_EELb0ELb1ELb0ELb0ELb1ELb1ELb0ELb1EEEvNS_16Flash_fwd_paramsE --------------------------
	.section	.text._ZN5flash24flash_fwd_splitkv_kernelI23Flash_fwd_kernel_traitsILi32ELi64ELi128ELi4ELb0ELb0EN7cutlass10bfloat16_tE19Flash_kernel_traitsILi32ELi64ELi128ELi4ES3_EELb0ELb1ELb0ELb0ELb1ELb1ELb0ELb1EEEvNS_16Flash_fwd_paramsE,"ax",@progbits
	.align	128
        .global         _ZN5flash24flash_fwd_splitkv_kernelI23Flash_fwd_kernel_traitsILi32ELi64ELi128ELi4ELb0ELb0EN7cutlass10bfloat16_tE19Flash_kernel_traitsILi32ELi64ELi128ELi4ES3_EELb0ELb1ELb0ELb0ELb1ELb1ELb0ELb1EEEvNS_16Flash_fwd_paramsE
        .type           _ZN5flash24flash_fwd_splitkv_kernelI23Flash_fwd_kernel_traitsILi32ELi64ELi128ELi4ELb0ELb0EN7cutlass10bfloat16_tE19Flash_kernel_traitsILi32ELi64ELi128ELi4ES3_EELb0ELb1ELb0ELb0ELb1ELb1ELb0ELb1EEEvNS_16Flash_fwd_paramsE,@function
        .size           _ZN5flash24flash_fwd_splitkv_kernelI23Flash_fwd_kernel_traitsILi32ELi64ELi128ELi4ELb0ELb0EN7cutlass10bfloat16_tE19Flash_kernel_traitsILi32ELi64ELi128ELi4ES3_EELb0ELb1ELb0ELb0ELb1ELb1ELb0ELb1EEEvNS_16Flash_fwd_paramsE,(.L_x_10329 - _ZN5flash24flash_fwd_splitkv_kernelI23Flash_fwd_kernel_traitsILi32ELi64ELi128ELi4ELb0ELb0EN7cutlass10bfloat16_tE19Flash_kernel_traitsILi32ELi64ELi128ELi4ES3_EELb0ELb1ELb0ELb0ELb1ELb1ELb0ELb1EEEvNS_16Flash_fwd_paramsE)
        .other          _ZN5flash24flash_fwd_splitkv_kernelI23Flash_fwd_kernel_traitsILi32ELi64ELi128ELi4ELb0ELb0EN7cutlass10bfloat16_tE19Flash_kernel_traitsILi32ELi64ELi128ELi4ES3_EELb0ELb1ELb0ELb0ELb1ELb1ELb0ELb1EEEvNS_16Flash_fwd_paramsE,@"STO_CUDA_ENTRY STV_DEFAULT"
_ZN5flash24flash_fwd_splitkv_kernelI23Flash_fwd_kernel_traitsILi32ELi64ELi128ELi4ELb0ELb0EN7cutlass10bfloat16_tE19Flash_kernel_traitsILi32ELi64ELi128ELi4ES3_EELb0ELb1ELb0ELb0ELb1ELb1ELb0ELb1EEEvNS_16Flash_fwd_paramsE:
.text._ZN5flash24flash_fwd_splitkv_kernelI23Flash_fwd_kernel_traitsILi32ELi64ELi128ELi4ELb0ELb0EN7cutlass10bfloat16_tE19Flash_kernel_traitsILi32ELi64ELi128ELi4ES3_EELb0ELb1ELb0ELb0ELb1ELb1ELb0ELb1EEEvNS_16Flash_fwd_paramsE:
[----:B------:R-:W-:Y:S01]  /*0000*/  LDC R1, c[0x0][0x37c] ;  /* 0x0000df00ff017b82 */ /* 0x000fe20000000800 */
[----:B------:R-:W1:Y:S07]  /*0010*/  S2R R147, SR_CTAID.X ;  /* 0x0000000000937919 */ /* 0x000e6e0000002500 */
[----:B------:R-:W2:Y:S01]  /*0020*/  LDC.64 R84, c[0x0][0x348] ;  /* 0x0000d200ff547b82 */ /* 0x000ea20000000a00 */
[----:B------:R-:W-:Y:S01]  /*0030*/  BSSY.RECONVERGENT B3, `(.L_x_9218) ;  /* 0x0000005000037945 */ /* 0x000fe20003800200 */
[----:B------:R-:W-:Y:S01]  /*0040*/  MOV R144, 0x80 ;  /* 0x0000008000907802 */ /* 0x000fe20000000f00 */
[----:B------:R-:W3:Y:S01]  /*0050*/  S2R R146, SR_CTAID.Y ;  /* 0x0000000000927919 */ /* 0x000ee20000002600 */
[----:B------:R-:W4:Y:S05]  /*0060*/  S2R R145, SR_CTAID.Z ;  /* 0x0000000000917919 */ /* 0x000f2a0000002700 */
[----:B-1234-:R-:W-:Y:S05]  /*0070*/  CALL.REL.NOINC `($_ZN5flash24flash_fwd_splitkv_kernelI23Flash_fwd_kernel_traitsILi32ELi64ELi128ELi4ELb0ELb0EN7cutlass10bfloat16_tE19Flash_kernel_traitsILi32ELi64ELi128ELi4ES3_EELb0ELb1ELb0ELb0ELb1ELb1ELb0ELb1EEEvNS_16Flash_fwd_paramsE$_ZN5flash30compute_attn_1rowblock_splitkvI23Flash_fwd_kernel_traitsILi32ELi64ELi128ELi4ELb0ELb0EN7cutlass10bfloat16_tE19Flash_kernel_traitsILi32ELi64ELi128ELi4ES3_EELb0ELb1ELb0ELb0ELb1ELb1ELb0ELb1ENS_16Flash_fwd_paramsEEEvRKT8_iiiii) ;  /* 0x0000000000087944 */ /* 0x01efea0003c00000 */
[----:B------:R-:W-:Y:S05]  /*0080*/  BSYNC.RECONVERGENT B3 ;  /* 0x0000000000037941 */ /* 0x000fea0003800200 */
.L_x_9218:
[----:B------:R-:W-:Y:S05]  /*0090*/  EXIT ;  /* 0x000000000000794d */ /* 0x000fea0003800000 */
        .type           $_ZN5flash24flash_fwd_splitkv_kernelI23Flash_fwd_kernel_traitsILi32ELi64ELi128ELi4ELb0ELb0EN7cutlass10bfloat16_tE19Flash_kernel_traitsILi32ELi64ELi128ELi4ES3_EELb0ELb1ELb0ELb0ELb1ELb1ELb0ELb1EEEvNS_16Flash_fwd_paramsE$_ZN5flash30compute_attn_1rowblock_splitkvI23Flash_fwd_kernel_traitsILi32ELi64ELi128ELi4ELb0ELb0EN7cutlass10bfloat16_tE19Flash_kernel_traitsILi32ELi64ELi128ELi4ES3_EELb0ELb1ELb0ELb0ELb1ELb1ELb0ELb1ENS_16Flash_fwd_paramsEEEvRKT8_iiiii,@function
        .size           $_ZN5flash24flash_fwd_splitkv_kernelI23Flash_fwd_kernel_traitsILi32ELi64ELi128ELi4ELb0ELb0EN7cutlass10bfloat16_tE19Flash_kernel_traitsILi32ELi64ELi128ELi4ES3_EELb0ELb1ELb0ELb0ELb1ELb1ELb0ELb1EEEvNS_16Flash_fwd_paramsE$_ZN5flash30compute_attn_1rowblock_splitkvI23Flash_fwd_kernel_traitsILi32ELi64ELi128ELi4ELb0ELb0EN7cutlass10bfloat16_tE19Flash_kernel_traitsILi32ELi64ELi128ELi4ES3_EELb0ELb1ELb0ELb0ELb1ELb1ELb0ELb1ENS_16Flash_fwd_paramsEEEvRKT8_iiiii,(.L_x_10329 - $_ZN5flash24flash_fwd_splitkv_kernelI23Flash_fwd_kernel_traitsILi32ELi64ELi128ELi4ELb0ELb0EN7cutlass10bfloat16_tE19Flash_kernel_traitsILi32ELi64ELi128ELi4ES3_EELb0ELb1ELb0ELb0ELb1ELb1ELb0ELb1EEEvNS_16Flash_fwd_paramsE$_ZN5flash30compute_attn_1rowblock_splitkvI23Flash_fwd_kernel_traitsILi32ELi64ELi128ELi4ELb0ELb0EN7cutlass10bfloat16_tE19Flash_kernel_traitsILi32ELi64ELi128ELi4ES3_EELb0ELb1ELb0ELb0ELb1ELb1ELb0ELb1ENS_16Flash_fwd_paramsEEEvRKT8_iiiii)
$_ZN5flash24flash_fwd_splitkv_kernelI23Flash_fwd_kernel_traitsILi32ELi64ELi128ELi4ELb0ELb0EN7cutlass10bfloat16_tE19Flash_kernel_traitsILi32ELi64ELi128ELi4ES3_EELb0ELb1ELb0ELb0ELb1ELb1ELb0ELb1EEEvNS_16Flash_fwd_paramsE$_ZN5flash30compute_attn_1rowblock_splitkvI23Flash_fwd_kernel_traitsILi32ELi64ELi128ELi4ELb0ELb0EN7cutlass10bfloat16_tE19Flash_kernel_traitsILi32ELi64ELi128ELi4ES3_EELb0ELb1ELb0ELb0ELb1ELb1ELb0ELb1ENS_16Flash_fwd_paramsEEEvRKT8_iiiii:
        /* <DEDUP_REMOVED lines=38> */
.L_x_9220:
[----:B------:R-:W-:Y:S05]  /*0300*/  BSYNC.RECONVERGENT B0 ;  /* 0x0000000000007941 */ /* 0x000fea0003800200 */
.L_x_9219:
[----:B------:R-:W-:Y:S04]  /*0310*/  BSSY.RECONVERGENT B0, `(.L_x_9221) ;  /* 0x0000007000007945 */ /* 0x000fe80003800200 */
[----:B------:R-:W-:Y:S05]  /*0320*/  @!P3 BRA `(.L_x_9222) ;  /* 0x000000000014b947 */ /* 0x000fea0003800000 */
[----:B------:R-:W3:Y:S02]  /*0330*/  LD.E.U8 R2, desc[UR4][R84.64+0x1b2] ;  /* 0x0001b20454027980 */ /* 0x000ee4000c101100 */
[----:B---3--:R-:W-:-:S13]  /*0340*/  ISETP.NE.AND P1, PT, R2, RZ, PT ;  /* 0x000000ff0200720c */ /* 0x008fda0003f25270 */
[----:B------:R-:W3:Y:S02]  /*0350*/  @P1 LD.E R2, desc[UR4][R6.64+0x4] ;  /* 0x0000040406021980 */ /* 0x000ee4000c101900 */
[----:B---3-5:R-:W-:-:S06]  /*0360*/  @P1 IADD3 R3, PT, PT, R2, -R11, RZ ;  /* 0x8000000b02031210 */ /* 0x028fcc0007ffe0ff */
[----:B------:R3:W5:Y:S02]  /*0370*/  @!P1 LD.E R3, desc[UR4][R6.64] ;  /* 0x0000000406039980 */ /* 0x000764000c101900 */
.L_x_9222:
[----:B------:R-:W-:Y:S05]  /*0380*/  BSYNC.RECONVERGENT B0 ;  /* 0x0000000000007941 */ /* 0x000fea0003800200 */
.L_x_9221:
        /* <DEDUP_REMOVED lines=9> */
.L_x_9224:
[----:B------:R-:W4:Y:S01]  /*0420*/  LD.E.64 R2, desc[UR4][R84.64+0x108] ;  /* 0x0001080454027980 */ /* 0x000f22000c101b00 */
[----:B------:R-:W-:Y:S01]  /*0430*/  BSSY.RECONVERGENT B0, `(.L_x_9226) ;  /* 0x0000006000007945 */ /* 0x000fe20003800200 */
[----:B------:R-:W-:Y:S01]  /*0440*/  IMAD.MOV.U32 R69, RZ, RZ, RZ ;  /* 0x000000ffff457224 */ /* 0x000fe200078e00ff */
[----:B----4-:R-:W-:-:S04]  /*0450*/  ISETP.NE.U32.AND P0, PT, R2, RZ, PT ;  /* 0x000000ff0200720c */ /* 0x010fc80003f05070 */
[----:B------:R-:W-:-:S13]  /*0460*/  ISETP.NE.AND.EX P0, PT, R3, RZ, PT, P0 ;  /* 0x000000ff0300720c */ /* 0x000fda0003f05300 */
[----:B------:R-:W-:Y:S05]  /*0470*/  @!P0 BRA `(.L_x_9227) ;  /* 0x0000000000048947 */ /* 0x000fea0003800000 */
[----:B------:R4:W5:Y:S02]  /*0480*/  LD.E R69, desc[UR4][R84.64+0xbc] ;  /* 0x0000bc0454457980 */ /* 0x000964000c101900 */
.L_x_9227:
[----:B------:R-:W-:Y:S05]  /*0490*/  BSYNC.RECONVERGENT B0 ;  /* 0x0000000000007941 */ /* 0x000fea0003800200 */
.L_x_9226:
[----:B-----5:R-:W-:Y:S02]  /*04a0*/  IADD3 R69, PT, PT, R76, R69, RZ ;  /* 0x000000454c457210 */ /* 0x020fe40007ffe0ff */
.L_x_9225:
[----:B------:R-:W-:Y:S05]  /*04b0*/  BSYNC.RECONVERGENT B1 ;  /* 0x0000000000017941 */ /* 0x000fea0003800200 */
.L_x_9223:
[----:B------:R-:W-:Y:S01]  /*04c0*/  IMAD.SHL.U32 R79, R147, 0x40, RZ ;  /* 0x00000040934f7824 */ /* 0x000fe200078e00ff */
[----:B------:R-:W-:Y:S01]  /*04d0*/  MOV R2, R144 ;  /* 0x0000009000027202 */ /* 0x000fe20000000f00 */
[----:B------:R-:W-:-:S03]  /*04e0*/  IMAD.MOV.U32 R3, RZ, RZ, 0x0 ;  /* 0x00000000ff037424 */ /* 0x000fc600078e00ff */
[----:B------:R-:W-:-:S13]  /*04f0*/  ISETP.GT.AND P0, PT, R148, R79, PT ;  /* 0x0000004f9400720c */ /* 0x000fda0003f04270 */
[----:B-1234-:R-:W-:Y:S05]  /*0500*/  @!P0 RET.REL.NODEC R2 `(_ZN5flash24flash_fwd_splitkv_kernelI23Flash_fwd_kernel_traitsILi32ELi64ELi128ELi4ELb0ELb0EN7cutlass10bfloat16_tE19Flash_kernel_traitsILi32ELi64ELi128ELi4ES3_EELb0ELb1ELb0ELb0ELb1ELb1ELb0ELb1EEEvNS_16Flash_fwd_paramsE) ;  /* 0xfffffff802bc8950 */ /* 0x01efea0003c3ffff */
        /* <DEDUP_REMOVED lines=86> */
.L_x_9230:
[----:B------:R-:W-:Y:S05]  /*0a70*/  BSYNC.RECONVERGENT B0 ;  /* 0x0000000000007941 */ /* 0x000fea0003800200 */
.L_x_9229:
[----:B------:R-:W-:Y:S01]  /*0a80*/  MOV R145, 0x0 ;  /* 0x0000000000917802 */ /* 0x000fe20000000f00 */
[----:B------:R1:W-:Y:S03]  /*0a90*/  @!P5 ST.E desc[UR4][R2.64], R0 ;  /* 0x000000000200d985 */ /* 0x0003e6000c101904 */
[----:B-12---:R-:W-:Y:S05]  /*0aa0*/  @P4 RET.REL.NODEC R144 `(_ZN5flash24flash_fwd_splitkv_kernelI23Flash_fwd_kernel_traitsILi32ELi64ELi128ELi4ELb0ELb0EN7cutlass10bfloat16_tE19Flash_kernel_traitsILi32ELi64ELi128ELi4ES3_EELb0ELb1ELb0ELb0ELb1ELb1ELb0ELb1EEEvNS_16Flash_fwd_paramsE) ;  /* 0xfffffff490544950 */ /* 0x006fea0003c3ffff */
[----:B------:R-:W-:Y:S02]  /*0ab0*/  MOV R5, 0x7f800000 ;  /* 0x7f80000000057802 */ /* 0x000fe40000000f00 */
[----:B------:R-:W-:-:S03]  /*0ac0*/  MOV R145, 0x0 ;  /* 0x0000000000917802 */ /* 0x000fc60000000f00 */
[----:B------:R1:W-:Y:S02]  /*0ad0*/  ST.E desc[UR4][R2.64+0x80], R5 ;  /* 0x0000800502007985 */ /* 0x0003e4000c101904 */
[----:B-1----:R-:W-:Y:S05]  /*0ae0*/  RET.REL.NODEC R144 `(_ZN5flash24flash_fwd_splitkv_kernelI23Flash_fwd_kernel_traitsILi32ELi64ELi128ELi4ELb0ELb0EN7cutlass10bfloat16_tE19Flash_kernel_traitsILi32ELi64ELi128ELi4ES3_EELb0ELb1ELb0ELb0ELb1ELb1ELb0ELb1EEEvNS_16Flash_fwd_paramsE) ;  /* 0xfffffff490447950 */ /* 0x002fea0003c3ffff */
.L_x_9228:
        /* <DEDUP_REMOVED lines=97> */
[----:B------:R-:W-:Y:S01]  /*1100*/  IMAD.WIDE.U32 R10, R12, R2, RZ ;  /* 0x000000020c0a7225 */ /* 0x000fe200078e00ff */
[----:B------:R-:W-:-:S03]  /*1110*/  IADD3 R4, PT, PT, R9, R4, RZ ;  /* 0x0000000409047210 */ /* 0x000fc60007ffe0ff */
[----:B------:R-:W-:-:S04]  /*1120*/  IMAD R3, R12, R7, R3 ;  /* 0x000000070c037224 */ /* 0x000fc800078e0203 */
[----:B------:R-:W-:Y:S01]  /*1130*/  IMAD.IADD R9, R11, 0x1, R3 ;  /* 0x000000010b097824 */ /* 0x000fe200078e0203 */
[----:B------:R-:W-:Y:S05]  /*1140*/  BRA `(.L_x_9233) ;  /* 0x0000000400407947 */ /* 0x000fea0003800000 */
.L_x_9232:
        /* <DEDUP_REMOVED lines=65> */
[----:B------:R-:W-:Y:S02]  /*1560*/  IMAD R5, R13, R7, RZ ;  /* 0x000000070d057224 */ /* 0x000fe400078e02ff */
        /* <DEDUP_REMOVED lines=14> */
.L_x_9233:
[----:B------:R-:W-:Y:S05]  /*1650*/  BSYNC.RECONVERGENT B0 ;  /* 0x0000000000007941 */ /* 0x000fea0003800200 */
.L_x_9231:
        /* <DEDUP_REMOVED lines=23> */
[----:B------:R-:W-:Y:S02]  /*17d0*/  IMAD.SHL.U32 R67, R64, 0x8, RZ ;  /* 0x0000000840437824 */ /* 0x000fe400078e00ff */
[----:B------:R-:W-:Y:S01]  /*17e0*/  IMAD.MOV.U32 R7, RZ, RZ, RZ ;  /* 0x000000ffff077224 */ /* 0x000fe200078e00ff */
[----:B------:R-:W-:-:S09]  /*17f0*/  LOP3.LUT R18, R145, R0, RZ, 0x3c, !PT ;  /* 0x0000000091127212 */ /* 0x000fd200078e3cff */
[-C--:B------:R-:W-:Y:S01]  /*1800*/  @!P3 IADD3 R13, PT, PT, R13, -R12.reuse, RZ ;  /* 0x8000000c0d0db210 */ /* 0x080fe20007ffe0ff */
[----:B------:R2:W5:Y:S03]  /*1810*/  @P4 LD.E R7, desc[UR4][R32.64] ;  /* 0x0000000420074980 */ /* 0x000566000c101900 */
[----:B------:R-:W-:Y:S02]  /*1820*/  ISETP.GE.U32.AND P5, PT, R13, R12, PT ;  /* 0x0000000c0d00720c */ /* 0x000fe40003fa6070 */
[----:B------:R-:W-:Y:S01]  /*1830*/  LOP3.LUT R12, R67, 0x18, RZ, 0xc0, !PT ;  /* 0x00000018430c7812 */ /* 0x000fe200078ec0ff */
[----:B------:R-:W1:Y:S03]  /*1840*/  S2R R66, SR_CgaCtaId ;  /* 0x0000000000427919 */ /* 0x000e660000008800 */
[----:B------:R-:W-:-:S02]  /*1850*/  IADD3 R30, P1, PT, R12, R10, RZ ;  /* 0x0000000a0c1e7210 */ /* 0x000fc40007f3e0ff */
[----:B------:R-:W-:Y:S02]  /*1860*/  ISETP.GE.AND P2, PT, R18, RZ, PT ;  /* 0x000000ff1200720c */ /* 0x000fe40003f46270 */
[----:B------:R-:W-:Y:S01]  /*1870*/  @!P3 IADD3 R19, PT, PT, R19, 0x1, RZ ;  /* 0x000000011313b810 */ /* 0x000fe20007ffe0ff */
[-C--:B-----5:R-:W-:Y:S01]  /*1880*/  IMAD R5, R5, R60.reuse, RZ ;  /* 0x0000003c05057224 */ /* 0x0a0fe200078e02ff */
[----:B------:R-:W-:Y:S01]  /*1890*/  ISETP.NE.AND P4, PT, R0, RZ, PT ;  /* 0x000000ff0000720c */ /* 0x000fe20003f85270 */
[----:B------:R-:W-:Y:S02]  /*18a0*/  IMAD.X R31, RZ, RZ, R9, P1 ;  /* 0x000000ffff1f7224 */ /* 0x000fe400008e0609 */
        /* <DEDUP_REMOVED lines=8> */
[----:B------:R-:W-:Y:S02]  /*1930*/  SHF.R.S32.HI R0, RZ, 0x1f, R6 ;  /* 0x0000001fff007819 */ /* 0x000fe40000011406 */
[----:B------:R-:W-:Y:S02]  /*1940*/  SHF.R.U32.HI R100, RZ, 0x2, R64 ;  /* 0x00000002ff647819 */ /* 0x000fe40000011640 */
[----:B------:R-:W-:-:S03]  /*1950*/  MOV R101, RZ ;  /* 0x000000ff00657202 */ /* 0x000fc60000000f00 */
[-C--:B------:R-:W-:Y:S02]  /*1960*/  IMAD R143, R61, R100.reuse, RZ ;  /* 0x000000643d8f7224 */ /* 0x080fe400078e02ff */
[----:B------:R-:W-:Y:S01]  /*1970*/  IMAD R139, R137, R100, RZ ;  /* 0x00000064898b7224 */ /* 0x000fe200078e02ff */
[----:B------:R-:W-:Y:S01]  /*1980*/  IADD3 R65, PT, PT, R63, -0x1, RZ ;  /* 0xffffffff3f417810 */ /* 0x000fe20007ffe0ff */
[----:B------:R-:W-:Y:S01]  /*1990*/  IMAD.SHL.U32 R68, R64, 0x4, RZ ;  /* 0x0000000440447824 */ /* 0x000fe200078e00ff */
[C---:B------:R-:W-:Y:S02]  /*19a0*/  SHF.L.U64.HI R71, R136.reuse, 0x5, R137 ;  /* 0x0000000588477819 */ /* 0x040fe40000010289 */
[----:B------:R-:W-:Y:S01]  /*19b0*/  SHF.L.U32 R70, R136, 0x5, RZ ;  /* 0x0000000588467819 */ /* 0x000fe200000006ff */
[----:B------:R-:W-:Y:S01]  /*19c0*/  IMAD.SHL.U32 R62, R65, 0x80, RZ ;  /* 0x00000080413e7824 */ /* 0x000fe200078e00ff */
[----:B------:R-:W-:Y:S01]  /*19d0*/  LOP3.LUT R80, R68, 0xc, RZ, 0xc0, !PT ;  /* 0x0000000c44507812 */ /* 0x000fe200078ec0ff */
        /* <DEDUP_REMOVED lines=8> */
[----:B------:R-:W-:Y:S01]  /*1a60*/  IADD3 R28, P1, PT, R12, R9, RZ ;  /* 0x000000090c1c7210 */ /* 0x000fe20007f3e0ff */
[----:B------:R-:W-:-:S04]  /*1a70*/  IMAD R5, R25, R6, RZ ;  /* 0x0000000619057224 */ /* 0x000fc800078e02ff */
[----:B------:R-:W-:Y:S02]  /*1a80*/  IMAD.X R29, RZ, RZ, R26, P1 ;  /* 0x000000ffff1d7224 */ /* 0x000fe400008e061a */
[----:B------:R-:W-:-:S04]  /*1a90*/  IMAD.WIDE.U32 R26, R6, R24, R18 ;  /* 0x00000018061a7225 */ /* 0x000fc800078e0012 */
[----:B------:R-:W-:Y:S02]  /*1aa0*/  IMAD R18, R0, R24, R5 ;  /* 0x0000001800127224 */ /* 0x000fe400078e0205 */
[-C--:B------:R-:W-:Y:S02]  /*1ab0*/  IMAD R5, R23, R145.reuse, RZ ;  /* 0x0000009117057224 */ /* 0x080fe400078e02ff */
[----:B------:R-:W-:Y:S01]  /*1ac0*/  IMAD.WIDE.U32 R22, R22, R145, R28 ;  /* 0x0000009116167225 */ /* 0x000fe200078e001c */
[----:B------:R-:W-:-:S03]  /*1ad0*/  MOV R25, 0x400 ;  /* 0x0000040000197802 */ /* 0x000fc60000000f00 */
[----:B------:R-:W-:Y:S01]  /*1ae0*/  IMAD.IADD R23, R23, 0x1, R5 ;  /* 0x0000000117177824 */ /* 0x000fe200078e0205 */
[----:B------:R-:W-:Y:S01]  /*1af0*/  SHF.R.S32.HI R5, RZ, 0x1f, R76 ;  /* 0x0000001fff057819 */ /* 0x000fe2000001144c */
[----:B------:R-:W-:Y:S01]  /*1b00*/  IMAD.IADD R19, R27, 0x1, R18 ;  /* 0x000000011b137824 */ /* 0x000fe200078e0212 */
[----:B------:R-:W-:Y:S02]  /*1b10*/  MOV R18, R26 ;  /* 0x0000001a00127202 */ /* 0x000fe40000000f00 */
[----:B-1----:R-:W-:Y:S01]  /*1b20*/  LEA R66, R66, R25, 0x18 ;  /* 0x0000001942427211 */ /* 0x002fe200078ec0ff */
[--C-:B------:R-:W-:Y:S01]  /*1b30*/  @!P0 IMAD.MOV.U32 R25, RZ, RZ, R21.reuse ;  /* 0x000000ffff198224 */ /* 0x100fe200078e0015 */
[----:B------:R-:W-:Y:S01]  /*1b40*/  @!P0 MOV R24, R20 ;  /* 0x0000001400188202 */ /* 0x000fe20000000f00 */
[----:B------:R-:W-:Y:S01]  /*1b50*/  @P0 IMAD.MOV.U32 R24, RZ, RZ, R20 ;  /* 0x000000ffff180224 */ /* 0x000fe200078e0014 */
[----:B------:R-:W-:Y:S01]  /*1b60*/  LEA.HI R5, R5, R76, RZ, 0x7 ;  /* 0x0000004c05057211 */ /* 0x000fe200078f38ff */
[----:B------:R-:W-:Y:S01]  /*1b70*/  @P0 IMAD.MOV.U32 R25, RZ, RZ, R21 ;  /* 0x000000ffff190224 */ /* 0x000fe200078e0015 */
[----:B------:R-:W-:Y:S01]  /*1b80*/  IADD3 R20, P0, PT, R12, R8, RZ ;  /* 0x000000080c147210 */ /* 0x000fe20007f1e0ff */
[----:B------:R-:W-:Y:S01]  /*1b90*/  IMAD.WIDE.U32 R18, R100, R60, R18 ;  /* 0x0000003c64127225 */ /* 0x000fe200078e0012 */
[----:B------:R-:W-:-:S02]  /*1ba0*/  SHF.R.S32.HI R5, RZ, 0x7, R5 ;  /* 0x00000007ff057819 */ /* 0x000fc40000011405 */
[----:B------:R-:W-:Y:S01]  /*1bb0*/  LOP3.LUT R9, R67, 0xc0, RZ, 0xc0, !PT ;  /* 0x000000c043097812 */ /* 0x000fe200078ec0ff */
[----:B------:R-:W-:Y:S01]  /*1bc0*/  IMAD.X R21, RZ, RZ, R4, P0 ;  /* 0x000000ffff157224 */ /* 0x000fe200000e0604 */
[----:B----4-:R-:W-:Y:S01]  /*1bd0*/  LEA R142, P0, R18, R2, 0x1 ;  /* 0x00000002128e7211 */ /* 0x010fe200078008ff */
[----:B------:R-:W-:Y:S01]  /*1be0*/  IMAD.IADD R143, R19, 0x1, R143 ;  /* 0x00000001138f7824 */ /* 0x000fe200078e028f */
[----:B------:R-:W-:Y:S02]  /*1bf0*/  VIMNMX R72, PT, PT, R138, R5, !PT ;  /* 0x000000058a487248 */ /* 0x000fe40007fe0100 */
[----:B------:R-:W-:Y:S01]  /*1c00*/  LOP3.LUT R10, R9, 0x18, R64, 0xf8, !PT ;  /* 0x00000018090a7812 */ /* 0x000fe200078ef840 */
[----:B------:R-:W-:Y:S01]  /*1c10*/  IMAD.WIDE.U32 R8, R147, 0x40, R100 ;  /* 0x0000004093087825 */ /* 0x000fe200078e0064 */
[----:B------:R-:W-:Y:S02]  /*1c20*/  LEA.HI.X R143, R18, R3, R143, 0x1, P0 ;  /* 0x00000003128f7211 */ /* 0x000fe400000f0c8f */
[----:B------:R-:W-:Y:S01]  /*1c30*/  ISETP.GT.U32.AND P0, PT, R63, R72, PT ;  /* 0x000000483f00720c */ /* 0x000fe20003f04070 */
[----:B------:R-:W-:Y:S01]  /*1c40*/  IMAD R9, R9, R24, RZ ;  /* 0x0000001809097224 */ /* 0x000fe200078e02ff */
[----:B------:R-:W-:Y:S01]  /*1c50*/  LOP3.LUT R10, R10, 0x18, R67, 0x78, !PT ;  /* 0x000000180a0a7812 */ /* 0x000fe200078e7843 */
[----:B------:R-:W-:-:S04]  /*1c60*/  IMAD.WIDE.U32 R20, R100, R136, R20 ;  /* 0x0000008864147225 */ /* 0x000fc800078e0014 */
[C---:B------:R-:W-:Y:S02]  /*1c70*/  IMAD R9, R8.reuse, R25, R9 ;  /* 0x0000001908097224 */ /* 0x040fe400078e0209 */
[----:B------:R-:W-:Y:S01]  /*1c80*/  IMAD.WIDE.U32 R22, R8, R24, R22 ;  /* 0x0000001808167225 */ /* 0x000fe200078e0016 */
[----:B------:R-:W-:Y:S02]  /*1c90*/  LOP3.LUT R67, R10, 0x1f20, R67, 0xf8, !PT ;  /* 0x00001f200a437812 */ /* 0x000fe400078ef843 */
[----:B------:R-:W-:Y:S01]  /*1ca0*/  IADD3 R139, PT, PT, R21, R139, RZ ;  /* 0x0000008b158b7210 */ /* 0x000fe20007ffe0ff */
[----:B------:R-:W-:Y:S01]  /*1cb0*/  IMAD.IADD R9, R23, 0x1, R9 ;  /* 0x0000000117097824 */ /* 0x000fe200078e0209 */
[----:B------:R-:W-:Y:S02]  /*1cc0*/  LEA R102, P2, R22, R16, 0x1 ;  /* 0x0000001016667211 */ /* 0x000fe400078408ff */
[----:B------:R-:W-:Y:S01]  /*1cd0*/  LEA R140, P1, R20, R14, 0x1 ;  /* 0x0000000e148c7211 */ /* 0x000fe200078208ff */
[C---:B------:R-:W-:Y:S01]  /*1ce0*/  IMAD.SHL.U32 R73, R24.reuse, 0x20, RZ ;  /* 0x0000002018497824 */ /* 0x040fe200078e00ff */
[----:B------:R-:W-:-:S02]  /*1cf0*/  SHF.L.U64.HI R74, R24, 0x5, R25 ;  /* 0x00000005184a7819 */ /* 0x000fc40000010219 */
        /* <DEDUP_REMOVED lines=23> */
[----:B------:R-:W-:-:S02]  /*1e70*/  MOV R90, R140 ;  /* 0x0000008c005a7202 */ /* 0x000fc40000000f00 */
        /* <DEDUP_REMOVED lines=10> */
[-C--:B-----5:R-:W-:Y:S01]  /*1f20*/  IMAD R8, R107, R78.reuse, RZ ;  /* 0x0000004e6b087224 */ /* 0x0a0fe200078e02ff */
        /* <DEDUP_REMOVED lines=30> */
[----:B------:R-:W-:Y:S02]  /*2110*/  LEA R82, P1, R20, R18, 0x1 ;  /* 0x0000001214527211 */ /* 0x000fe400078208ff */
        /* <DEDUP_REMOVED lines=14> */
[----:B------:R-:W-:-:S09]  /*2200*/  IADD3.X R15, PT, PT, R3, R0, RZ, P0, !PT ;  /* 0x00000000030f7210 */ /* 0x000fd200007fe4ff */
.L_x_9257:
        /* <DEDUP_REMOVED lines=9> */
[----:B------:R-:W-:Y:S01]  /*22a0*/  VIADD R95, R95, 0xffffffff ;  /* 0xffffffff5f5f7836 */ /* 0x000fe20000000000 */
[----:B------:R-:W-:Y:S01]  /*22b0*/  ISETP.GE.AND P0, PT, R100, R96, !P0 ;  /* 0x000000606400720c */ /* 0x000fe20004706270 */
[----:B------:R-:W-:Y:S01]  /*22c0*/  IMAD.MOV.U32 R98, RZ, RZ, R78 ;  /* 0x000000ffff627224 */ /* 0x000fe200078e004e */
[C---:B------:R-:W-:Y:S01]  /*22d0*/  ISETP.GE.AND P5, PT, R3.reuse, R94, PT ;  /* 0x0000005e0300720c */ /* 0x040fe20003fa6270 */
[----:B------:R-:W-:Y:S01]  /*22e0*/  IMAD.SHL.U32 R97, R106, 0x40, RZ ;  /* 0x000000406a617824 */ /* 0x000fe200078e00ff */
[-C--:B------:R-:W-:Y:S02]  /*22f0*/  IADD3 R28, P1, PT, R82, R19.reuse, RZ ;  /* 0x00000013521c7210 */ /* 0x080fe40007f3e0ff */
[----:B------:R-:W-:Y:S01]  /*2300*/  ISETP.GE.AND P5, PT, R3, R96, !P5 ;  /* 0x000000600300720c */ /* 0x000fe20006fa6270 */
[----:B------:R-:W-:Y:S02]  /*2310*/  VIADD R3, R100, 0x40 ;  /* 0x0000004064037836 */ /* 0x000fe40000000000 */
[--C-:B------:R-:W-:Y:S03]  /*2320*/  IMAD.X R29, R81, 0x1, R2.reuse, P1 ;  /* 0x00000001511d7824 */ /* 0x100fe600008e0602 */
[C---:B------:R-:W-:Y:S01]  /*2330*/  ISETP.GE.AND P4, PT, R3.reuse, R94, PT ;  /* 0x0000005e0300720c */ /* 0x040fe20003f86270 */
[----:B------:R-:W-:Y:S03]  /*2340*/  @P0 IMAD.MOV.U32 R83, RZ, RZ, R81 ;  /* 0x000000ffff530224 */ /* 0x000fe600078e0051 */
[----:B------:R-:W-:Y:S01]  /*2350*/  ISETP.GE.AND P4, PT, R3, R96, !P4 ;  /* 0x000000600300720c */ /* 0x000fe20006786270 */
[----:B------:R-:W-:Y:S01]  /*2360*/  IMAD.SHL.U32 R3, R60, 0x40, RZ ;  /* 0x000000403c037824 */ /* 0x000fe200078e00ff */
[----:B------:R1:W2:Y:S04]  /*2370*/  @P0 LD.E.128 R4, desc[UR4][R82.64] ;  /* 0x0000000452040980 */ /* 0x0002a8000c101d00 */
[----:B------:R-:W-:Y:S07]  /*2380*/  IADD3 R18, P2, PT, R3, R92, RZ ;  /* 0x0000005c03127210 */ /* 0x000fee0007f5e0ff */
[----:B------:R-:W-:Y:S01]  /*2390*/  @P4 IADD3 R30, P1, PT, R28, R19, RZ ;  /* 0x000000131c1e4210 */ /* 0x000fe20007f3e0ff */
[----:B------:R-:W-:Y:S01]  /*23a0*/  IMAD.X R19, R0, 0x1, R93, P2 ;  /* 0x0000000100137824 */ /* 0x000fe200010e065d */
[----:B------:R-:W-:Y:S03]  /*23b0*/  @P4 IADD3 R32, P2, PT, R18, R3, RZ ;  /* 0x0000000312204210 */ /* 0x000fe60007f5e0ff */
[----:B------:R-:W-:Y:S02]  /*23c0*/  @P4 IMAD.X R31, R29, 0x1, R2, P1 ;  /* 0x000000011d1f4824 */ /* 0x000fe400008e0602 */
[----:B------:R-:W-:Y:S01]  /*23d0*/  @P4 IMAD.X R33, R19, 0x1, R0, P2 ;  /* 0x0000000113214824 */ /* 0x000fe200010e0600 */
[----:B------:R-:W-:Y:S02]  /*23e0*/  ISETP.GT.AND P2, PT, R95, R72, PT ;  /* 0x000000485f00720c */ /* 0x000fe40003f44270 */
[----:B-1----:R-:W-:Y:S01]  /*23f0*/  SHF.L.U64.HI R83, R106, 0x6, R107 ;  /* 0x000000066a537819 */ /* 0x002fe2000001026b */
[----:B--2---:R1:W-:Y:S04]  /*2400*/  @P0 ST.E.128 desc[UR4][R92.64], R4 ;  /* 0x000000045c000985 */ /* 0x0043e8000c101d04 */
[----:B------:R2:W3:Y:S01]  /*2410*/  @P5 LD.E.128 R24, desc[UR4][R28.64] ;  /* 0x000000041c185980 */ /* 0x0004e2000c101d00 */
[----:B-1----:R-:W-:Y:S05]  /*2420*/  VIADD R5, R100, 0x60 ;  /* 0x0000006064057836 */ /* 0x002fea0000000000 */
[C---:B------:R-:W-:Y:S04]  /*2430*/  ISETP.GE.AND P3, PT, R5.reuse, R94, PT ;  /* 0x0000005e0500720c */ /* 0x040fe80003f66270 */
[----:B------:R-:W-:Y:S11]  /*2440*/  ISETP.GE.AND P3, PT, R5, R96, !P3 ;  /* 0x000000600500720c */ /* 0x000ff60005f66270 */
[----:B------:R-:W-:Y:S02]  /*2450*/  @!UPT UIADD3 URZ, UPT, UPT, URZ, URZ, URZ ;  /* 0x000000fffffff290 */ /* 0x000fe4000fffe0ff */
[C---:B--2---:R-:W-:Y:S04]  /*2460*/  @P3 LEA R28, P1, R104.reuse, R28, 0x7 ;  /* 0x0000001c681c3211 */ /* 0x044fe800078238ff */
[----:B------:R-:W-:Y:S01]  /*2470*/  @P3 LEA.HI.X R29, R104, R29, R105, 0x7, P1 ;  /* 0x0000001d681d3211 */ /* 0x000fe200008f3c69 */
[----:B---3--:R1:W-:Y:S04]  /*2480*/  @P5 ST.E.128 desc[UR4][R18.64], R24 ;  /* 0x0000001812005985 */ /* 0x0083e8000c101d04 */
        /* <DEDUP_REMOVED lines=41> */
.L_x_9236:
        /* <DEDUP_REMOVED lines=61> */
.L_x_9240:
[----:B------:R-:W-:Y:S05]  /*2af0*/  BSYNC.RECONVERGENT B0 ;  /* 0x0000000000007941 */ /* 0x000fea0003800200 */
.L_x_9239:
        /* <DEDUP_REMOVED lines=48> */
.L_x_9242:
[----:B------:R-:W-:Y:S05]  /*2e00*/  BSYNC.RECONVERGENT B0 ;  /* 0x0000000000007941 */ /* 0x000fea0003800200 */
.L_x_9241:
        /* <DEDUP_REMOVED lines=53> */
.L_x_9244:
[----:B------:R-:W-:Y:S05]  /*3160*/  BSYNC.RECONVERGENT B0 ;  /* 0x0000000000007941 */ /* 0x000fea0003800200 */
.L_x_9243:
        /* <DEDUP_REMOVED lines=53> */
.L_x_9246:
[----:B------:R-:W-:Y:S05]  /*34c0*/  BSYNC.RECONVERGENT B0 ;  /* 0x0000000000007941 */ /* 0x000fea0003800200 */
.L_x_9245:
[----:B------:R-:W5:Y:S02]  /*34d0*/  LD.E R3, desc[UR4][R84.64+0xd0] ;  /* 0x0000d00454037980 */ /* 0x000f64000c101900 */
[----:B-----5:R-:W-:Y:S05]  /*34e0*/  IMAD.U32 R3, R3, -0x40, RZ ;  /* 0xffffffc003037824 */ /* 0x020fea00078e00ff */
[C---:B------:R-:W-:Y:S02]  /*34f0*/  LEA R14, P1, R3.reuse, R14, 0x1 ;  /* 0x0000000e030e7211 */ /* 0x040fe400078208ff */
[C---:B------:R-:W-:Y:S02]  /*3500*/  LEA R50, P0, R3.reuse, R50, 0x1 ;  /* 0x0000003203327211 */ /* 0x040fe400078008ff */
[C---:B------:R-:W-:Y:S02]  /*3510*/  LEA.HI.X.SX32 R15, R3.reuse, R15, 0x1, P1 ;  /* 0x0000000f030f7211 */ /* 0x040fe400008f0eff */
[----:B------:R-:W-:Y:S01]  /*3520*/  LEA.HI.X.SX32 R51, R3, R51, 0x1, P0 ;  /* 0x0000003303337211 */ /* 0x000fe200000f0eff */
[----:B------:R-:W-:Y:S05]  /*3530*/  BRA `(.L_x_9237) ;  /* 0x0000001400dc7947 */ /* 0x000fea0003800000 */
.L_x_9238:
        /* <DEDUP_REMOVED lines=92> */
.L_x_9248:
[----:B------:R-:W-:Y:S05]  /*3b00*/  BSYNC.RECONVERGENT B0 ;  /* 0x0000000000007941 */ /* 0x000fea0003800200 */
.L_x_9247:
        /* <DEDUP_REMOVED lines=89> */
.L_x_9250:
[----:B------:R-:W-:Y:S05]  /*40a0*/  BSYNC.RECONVERGENT B0 ;  /* 0x0000000000007941 */ /* 0x000fea0003800200 */
.L_x_9249:
[----:B------:R-:W-:Y:S04]  /*40b0*/  BSSY.RECONVERGENT B0, `(.L_x_9251) ;  /* 0x000005c000007945 */ /* 0x000fe80003800200 */
[----:B------:R-:W-:Y:S05]  /*40c0*/  @!P4 BRA `(.L_x_9252) ;  /* 0x000000040068c947 */ /* 0x000fea0003800000 */
[----:B------:R-:W-:Y:S02]  /*40d0*/  ISETP.GE.AND P0, PT, R12, R17, PT ;  /* 0x000000110c00720c */ /* 0x000fe40003f06270 */
[----:B------:R-:W-:Y:S05]  /*40e0*/  IADD3 R34, P5, PT, R20, R97, RZ ;  /* 0x0000006114227210 */ /* 0x000fea0007fbe0ff */
[----:B------:R-:W-:Y:S05]  /*40f0*/  IMAD.X R35, R21, 0x1, R83, P5 ;  /* 0x0000000115237824 */ /* 0x000fea00028e0653 */
        /* <DEDUP_REMOVED lines=42> */
[C---:B-----5:R-:W-:Y:S01]  /*43a0*/  @!P0 LOP3.LUT R40, R56.reuse, 0xffff0000, RZ, 0xc0, !PT ;  /* 0xffff000038288812 */ /* 0x060fe200078ec0ff */
[----:B------:R-:W-:Y:S01]  /*43b0*/  @!P0 IMAD.U32 R38, R56, 0x10000, RZ ;  /* 0x0001000038268824 */ /* 0x000fe200078e00ff */
[----:B------:R-:W-:Y:S01]  /*43c0*/  @!P0 SHF.L.U32 R43, R57, 0x10, RZ ;  /* 0x00000010392b8819 */ /* 0x000fe200000006ff */
[----:B------:R-:W-:Y:S01]  /*43d0*/  @!P0 FMUL.FTZ R0, R37, R36 ;  /* 0x0000002425008220 */ /* 0x000fe20000410000 */
[----:B------:R-:W-:Y:S01]  /*43e0*/  @!P0 LOP3.LUT R44, R57, 0xffff0000, RZ, 0xc0, !PT ;  /* 0xffff0000392c8812 */ /* 0x000fe200078ec0ff */
[----:B------:R-:W-:Y:S01]  /*43f0*/  @!P4 FADD.FTZ R28, -R28, -RZ ;  /* 0x800000ff1c1cc221 */ /* 0x000fe20000010100 */
[----:B------:R-:W-:Y:S01]  /*4400*/  @!P0 LOP3.LUT R47, R58, 0xffff0000, RZ, 0xc0, !PT ;  /* 0xffff00003a2f8812 */ /* 0x000fe200078ec0ff */
[----:B------:R-:W-:Y:S01]  /*4410*/  @!P0 FMUL.FTZ R2, R35, R32 ;  /* 0x0000002023028220 */ /* 0x000fe20000410000 */
[----:B------:R-:W-:Y:S01]  /*4420*/  @!P0 SHF.L.U32 R48, R59, 0x10, RZ ;  /* 0x000000103b308819 */ /* 0x000fe200000006ff */
[----:B------:R-:W-:Y:S01]  /*4430*/  @!P4 FADD.FTZ R23, -R23, -RZ ;  /* 0x800000ff1717c221 */ /* 0x000fe20000010100 */
[----:B------:R-:W-:Y:S01]  /*4440*/  @!P0 LOP3.LUT R49, R59, 0xffff0000, RZ, 0xc0, !PT ;  /* 0xffff00003b318812 */ /* 0x000fe200078ec0ff */
[----:B------:R-:W-:Y:S01]  /*4450*/  @!P4 FADD.FTZ R22, -R22, -RZ ;  /* 0x800000ff1616c221 */ /* 0x000fe20000010100 */
[----:B------:R-:W-:Y:S01]  /*4460*/  @!P0 FMUL.FTZ R3, R33, R30 ;  /* 0x0000001e21038220 */ /* 0x000fe20000410000 */
[----:B------:R-:W-:Y:S01]  /*4470*/  @!P4 FADD.FTZ R18, -R18, -RZ ;  /* 0x800000ff1212c221 */ /* 0x000fe20000010100 */
[----:B------:R-:W-:Y:S01]  /*4480*/  LEA R83, P4, R70, R90, 0x1 ;  /* 0x0000005a46537211 */ /* 0x000fe200078808ff */
[----:B------:R-:W-:Y:S01]  /*4490*/  @!P0 FFMA.FTZ R0, R39, R38, R0 ;  /* 0x0000002627008223 */ /* 0x000fe20000010000 */
[----:B------:R-:W-:Y:S01]  /*44a0*/  @!P0 LOP3.LUT R39, R54, 0xffff0000, RZ, 0xc0, !PT ;  /* 0xffff000036278812 */ /* 0x000fe200078ec0ff */
[----:B------:R-:W-:Y:S01]  /*44b0*/  @!P0 FMUL.FTZ R4, R34, R29 ;  /* 0x0000001d22048220 */ /* 0x000fe20000410000 */
[----:B------:R-:W-:Y:S01]  /*44c0*/  LEA R112, P5, R136, R83, 0x6 ;  /* 0x0000005388707211 */ /* 0x000fe200078a30ff */
[----:B------:R-:W-:Y:S01]  /*44d0*/  @!P0 IMAD.U32 R38, R54, 0x10000, RZ ;  /* 0x0001000036268824 */ /* 0x000fe200078e00ff */
[----:B------:R-:W-:Y:S01]  /*44e0*/  LEA.HI.X R83, R70, R91, R71, 0x1, P4 ;  /* 0x0000005b46537211 */ /* 0x000fe200020f0c47 */
[----:B------:R-:W-:Y:S01]  /*44f0*/  @!P0 FFMA.FTZ R2, R41, R40, R2 ;  /* 0x0000002829028223 */ /* 0x000fe20000010002 */
[----:B------:R-:W-:Y:S01]  /*4500*/  @!P0 SHF.L.U32 R40, R55, 0x10, RZ ;  /* 0x0000001037288819 */ /* 0x000fe200000006ff */
[----:B------:R-:W-:Y:S01]  /*4510*/  @!P0 FMUL.FTZ R5, R31, R28 ;  /* 0x0000001c1f058220 */ /* 0x000fe20000410000 */
[----:B------:R-:W-:Y:S01]  /*4520*/  @!P0 LOP3.LUT R41, R55, 0xffff0000, RZ, 0xc0, !PT ;  /* 0xffff000037298812 */ /* 0x000fe200078ec0ff */
[----:B------:R-:W-:Y:S01]  /*4530*/  @!P0 IMAD.U32 R46, R58, 0x10000, RZ ;  /* 0x000100003a2e8824 */ /* 0x000fe200078e00ff */
[----:B------:R-:W-:Y:S01]  /*4540*/  @!P0 F2FP.BF16.F32.PACK_AB R97, R2, R0 ;  /* 0x000000000261823e */ /* 0x000fe200000010ff */
[----:B------:R-:W-:Y:S01]  /*4550*/  @!P0 FMUL.FTZ R6, R24, R23 ;  /* 0x0000001718068220 */ /* 0x000fe20000410000 */
[----:B------:R-:W-:Y:S01]  /*4560*/  LEA.HI.X R113, R136, R83, R137, 0x6, P5 ;  /* 0x0000005388717211 */ /* 0x000fe200028f3489 */
        /* <DEDUP_REMOVED lines=16> */
.L_x_9252:
[----:B------:R-:W-:Y:S05]  /*4670*/  BSYNC.RECONVERGENT B0 ;  /* 0x0000000000007941 */ /* 0x000fea0003800200 */
.L_x_9251:
        /* <DEDUP_REMOVED lines=92> */
.L_x_9254:
[----:B------:R-:W-:Y:S05]  /*4c40*/  BSYNC.RECONVERGENT B0 ;  /* 0x0000000000007941 */ /* 0x000fea0003800200 */
.L_x_9253:
[----:B------:R-:W5:Y:S02]  /*4c50*/  LD.E R3, desc[UR4][R84.64+0xd0] ;  /* 0x0000d00454037980 */ /* 0x000f64000c101900 */
[----:B-----5:R-:W-:Y:S05]  /*4c60*/  IMAD.U32 R3, R3, -0x40, RZ ;  /* 0xffffffc003037824 */ /* 0x020fea00078e00ff */
[C---:B------:R-:W-:Y:S02]  /*4c70*/  LEA R88, P1, R3.reuse, R88, 0x1 ;  /* 0x0000005803587211 */ /* 0x040fe400078208ff */
[C---:B------:R-:W-:Y:S02]  /*4c80*/  LEA R86, P0, R3.reuse, R86, 0x1 ;  /* 0x0000005603567211 */ /* 0x040fe400078008ff */
[C---:B------:R-:W-:Y:S02]  /*4c90*/  LEA.HI.X.SX32 R89, R3.reuse, R89, 0x1, P1 ;  /* 0x0000005903597211 */ /* 0x040fe400008f0eff */
[----:B------:R-:W-:Y:S09]  /*4ca0*/  LEA.HI.X.SX32 R87, R3, R87, 0x1, P0 ;  /* 0x0000005703577211 */ /* 0x000ff200000f0eff */
.L_x_9237:
[----:B------:R-:W-:Y:S05]  /*4cb0*/  BSYNC.RECONVERGENT B1 ;  /* 0x0000000000017941 */ /* 0x000fea0003800200 */
.L_x_9235:
        /* <DEDUP_REMOVED lines=102> */
.L_x_9256:
[----:B------:R-:W-:Y:S05]  /*5320*/  BSYNC.RECONVERGENT B0 ;  /* 0x0000000000007941 */ /* 0x000fea0003800200 */
.L_x_9255:
[----:B------:R-:W-:Y:S05]  /*5330*/  @P2 BRA `(.L_x_9257) ;  /* 0xffffffcc00b42947 */ /* 0x000fea000383ffff */
.L_x_9234:
        /* <DEDUP_REMOVED lines=16> */
.L_x_9261:
[----:B------:R-:W-:Y:S05]  /*5440*/  BSYNC.RECONVERGENT B0 ;  /* 0x0000000000007941 */ /* 0x000fea0003800200 */
.L_x_9260:
        /* <DEDUP_REMOVED lines=8> */
.L_x_9259:
[----:B------:R-:W2:Y:S01]  /*54d0*/  LD.E.64 R2, desc[UR4][R84.64+0xf0] ;  /* 0x0000f00454027980 */ /* 0x000ea2000c101b00 */
[----:B------:R-:W-:-:S03]  /*54e0*/  IMAD.MOV.U32 R0, RZ, RZ, RZ ;  /* 0x000000ffff007224 */ /* 0x000fc600078e00ff */
[----:B----4-:R1:W5:Y:S04]  /*54f0*/  LD.E.64 R34, desc[UR4][R84.64+0x148] ;  /* 0x0001480454227980 */ /* 0x010368000c101b00 */
        /* <DEDUP_REMOVED lines=41> */
[----:B------:R-:W-:Y:S01]  /*5790*/  IMAD.U32 R21, R11, 0x10000, RZ ;  /* 0x000100000b157824 */ /* 0x000fe200078e00ff */
        /* <DEDUP_REMOVED lines=34> */
.L_x_9267:
[----:B------:R-:W-:Y:S05]  /*59c0*/  BSYNC.RECONVERGENT B0 ;  /* 0x0000000000007941 */ /* 0x000fea0003800200 */
.L_x_9266:
[----:B-----5:R1:W-:Y:S02]  /*59d0*/  STS.128 [R67], R8 ;  /* 0x0000000843007388 */ /* 0x0203e40000000c00 */
.L_x_9265:
[----:B------:R-:W-:Y:S05]  /*59e0*/  BSYNC.RECONVERGENT B1 ;  /* 0x0000000000017941 */ /* 0x000fea0003800200 */
.L_x_9264:
        /* <DEDUP_REMOVED lines=58> */
.L_x_9269:
[----:B------:R-:W-:Y:S05]  /*5d90*/  BSYNC.RECONVERGENT B0 ;  /* 0x0000000000007941 */ /* 0x000fea0003800200 */
.L_x_9268:
[----:B-----5:R2:W-:Y:S01]  /*5da0*/  STS.128 [R67+0x800], R8 ;  /* 0x0008000843007388 */ /* 0x0205e20000000c00 */
[----:B------:R-:W-:Y:S05]  /*5db0*/  BRA `(.L_x_9262) ;  /* 0x0000000800c87947 */ /* 0x000fea0003800000 */
.L_x_9263:
        /* <DEDUP_REMOVED lines=89> */
.L_x_9273:
[----:B------:R-:W-:Y:S05]  /*6350*/  BSYNC.RECONVERGENT B0 ;  /* 0x0000000000007941 */ /* 0x000fea0003800200 */
.L_x_9272:
[----:B-----5:R2:W-:Y:S02]  /*6360*/  STS.128 [R67], R20 ;  /* 0x0000001443007388 */ /* 0x0205e40000000c00 */
.L_x_9271:
[----:B------:R-:W-:Y:S05]  /*6370*/  BSYNC.RECONVERGENT B1 ;  /* 0x0000000000017941 */ /* 0x000fea0003800200 */
.L_x_9270:
[----:B-1----:R-:W-:-:S04]  /*6380*/  IADD3 R16, PT, PT, R100, 0x20, RZ ;  /* 0x0000002064107810 */ /* 0x002fc80007ffe0ff */
        /* <DEDUP_REMOVED lines=16> */
[-C--:B-----5:R-:W-:Y:S01]  /*6490*/  IADD3 R12, P0, PT, R32, R3.reuse, RZ ;  /* 0x00000003200c7210 */ /* 0x0a0fe20007f1e0ff */
[----:B------:R-:W3:Y:S04]  /*64a0*/  LD.E.128 R8, desc[UR4][R10.64] ;  /* 0x000000040a087980 */ /* 0x000ee8000c101d00 */
[----:B------:R-:W-:Y:S01]  /*64b0*/  IMAD.X R13, R33, 0x1, R17, P0 ;  /* 0x00000001210d7824 */ /* 0x000fe200000e0611 */
[----:B--2---:R-:W-:-:S05]  /*64c0*/  IADD3 R20, P0, PT, R34, R3, RZ ;  /* 0x0000000322147210 */ /* 0x004fca0007f1e0ff */
[----:B------:R-:W2:Y:S01]  /*64d0*/  LD.E.128 R12, desc[UR4][R12.64] ;  /* 0x000000040c0c7980 */ /* 0x000ea2000c101d00 */
        /* <DEDUP_REMOVED lines=10> */
[C---:B---3--:R-:W-:Y:S01]  /*6580*/  IMAD.U32 R19, R8.reuse, 0x10000, RZ ;  /* 0x0001000008137824 */ /* 0x048fe200078e00ff */
[----:B------:R-:W-:Y:S01]  /*6590*/  LOP3.LUT R7, R8, 0xffff0000, RZ, 0xc0, !PT ;  /* 0xffff000008077812 */ /* 0x000fe200078ec0ff */
[C---:B------:R-:W-:Y:S01]  /*65a0*/  IMAD.U32 R25, R10.reuse, 0x10000, RZ ;  /* 0x000100000a197824 */ /* 0x040fe200078e00ff */
[C---:B------:R-:W-:Y:S02]  /*65b0*/  SHF.L.U32 R6, R9.reuse, 0x10, RZ ;  /* 0x0000001009067819 */ /* 0x040fe400000006ff */
[----:B------:R-:W-:Y:S02]  /*65c0*/  LOP3.LUT R26, R9, 0xffff0000, RZ, 0xc0, !PT ;  /* 0xffff0000091a7812 */ /* 0x000fe400078ec0ff */
[----:B------:R-:W-:Y:S02]  /*65d0*/  LOP3.LUT R9, R10, 0xffff0000, RZ, 0xc0, !PT ;  /* 0xffff00000a097812 */ /* 0x000fe400078ec0ff */
[C---:B------:R-:W-:Y:S01]  /*65e0*/  SHF.L.U32 R8, R11.reuse, 0x10, RZ ;  /* 0x000000100b087819 */ /* 0x040fe200000006ff */
[----:B--2---:R-:W-:Y:S01]  /*65f0*/  IMAD.U32 R28, R12, 0x10000, RZ ;  /* 0x000100000c1c7824 */ /* 0x004fe200078e00ff */
        /* <DEDUP_REMOVED lines=44> */
.L_x_9275:
[----:B------:R-:W-:Y:S05]  /*68c0*/  BSYNC.RECONVERGENT B0 ;  /* 0x0000000000007941 */ /* 0x000fea0003800200 */
.L_x_9274:
[----:B-----5:R3:W-:Y:S02]  /*68d0*/  STS.128 [R67+0x800], R4 ;  /* 0x0008000443007388 */ /* 0x0207e40000000c00 */
.L_x_9262:
[----:B------:R-:W-:Y:S05]  /*68e0*/  BSYNC.RECONVERGENT B2 ;  /* 0x0000000000027941 */ /* 0x000fea0003800200 */
.L_x_9258:
[----:B--2---:R-:W-:Y:S01]  /*68f0*/  IMAD.IADD R3, R69, 0x1, -R62 ;  /* 0x0000000145037824 */ /* 0x004fe200078e0a3e */
[----:B---3--:R-:W-:Y:S01]  /*6900*/  LEA R4, P0, R70, R140, 0x1 ;  /* 0x0000008c46047211 */ /* 0x008fe200078008ff */
[----:B------:R-:W-:Y:S01]  /*6910*/  VIADD R2, R100, 0x40 ;  /* 0x0000004064027836 */ /* 0x000fe20000000000 */
[----:B------:R-:W-:Y:S01]  /*6920*/  SHF.L.U64.HI R154, R60, 0x6, R61 ;  /* 0x000000063c9a7819 */ /* 0x000fe2000001023d */
[C---:B------:R-:W-:Y:S01]  /*6930*/  VIADD R0, R100.reuse, 0x60 ;  /* 0x0000006064007836 */ /* 0x040fe20000000000 */
[-C--:B------:R-:W-:Y:S01]  /*6940*/  ISETP.GE.AND P6, PT, R100, R3.reuse, PT ;  /* 0x000000036400720c */ /* 0x080fe20003fc6270 */
[----:B------:R-:W-:Y:S01]  /*6950*/  IMAD.SHL.U32 R155, R60, 0x40, RZ ;  /* 0x000000403c9b7824 */ /* 0x000fe200078e00ff */
[-C--:B------:R-:W-:Y:S02]  /*6960*/  ISETP.GE.AND P4, PT, R2, R3.reuse, PT ;  /* 0x000000030200720c */ /* 0x080fe40003f86270 */
[-C--:B------:R-:W-:Y:S02]  /*6970*/  ISETP.GE.AND P3, PT, R0, R3.reuse, PT ;  /* 0x000000030000720c */ /* 0x080fe40003f66270 */
[----:B------:R-:W-:-:S02]  /*6980*/  ISETP.GE.AND P5, PT, R16, R3, PT ;  /* 0x000000031000720c */ /* 0x000fc40003fa6270 */
[----:B------:R-:W-:Y:S02]  /*6990*/  LEA.HI.X R5, R70, R139, R71, 0x1, P0 ;  /* 0x0000008b46057211 */ /* 0x000fe400000f0c47 */
[----:B------:R-:W-:-:S03]  /*69a0*/  ISETP.GE.AND P2, PT, R0, R3, PT ;  /* 0x000000030000720c */ /* 0x000fc60003f46270 */
[----:B------:R-:W-:Y:S02]  /*69b0*/  @!P6 IMAD.MOV.U32 R141, RZ, RZ, R139 ;  /* 0x000000ffff8de224 */ /* 0x000fe400078e008b */
[CC--:B------:R-:W-:Y:S02]  /*69c0*/  @!P4 LEA R14, P1, R136.reuse, R4.reuse, 0x6 ;  /* 0x00000004880ec211 */ /* 0x0c0fe400078230ff */
        /* <DEDUP_REMOVED lines=8> */
[----:B-1----:R-:W-:-:S03]  /*6a50*/  IADD3 R10, P0, PT, R155, R142, RZ ;  /* 0x0000008e9b0a7210 */ /* 0x002fc60007f1e0ff */
[----:B------:R-:W-:Y:S01]  /*6a60*/  @!P4 LDGSTS.E.BYPASS.LTC128B.128 [R67+0x2000], desc[UR4][R14.64] ;  /* 0x020000000e43cfae */ /* 0x000fe2000b981a04 */
[-C--:B------:R-:W-:Y:S01]  /*6a70*/  ISETP.GE.AND P4, PT, R16, R3.reuse, PT ;  /* 0x000000031000720c */ /* 0x080fe20003f86270 */
[----:B------:R-:W-:Y:S01]  /*6a80*/  IMAD.X R11, R154, 0x1, R143, P0 ;  /* 0x000000019a0b7824 */ /* 0x000fe200000e068f */
[----:B------:R-:W-:Y:S01]  /*6a90*/  @!P2 LEA R8, P0, R60, R10, 0x7 ;  /* 0x0000000a3c08a211 */ /* 0x000fe200078038ff */
[----:B------:R1:W-:Y:S01]  /*6aa0*/  @!P3 LDGSTS.E.BYPASS.LTC128B.128 [R67+0x2800], desc[UR4][R6.64] ;  /* 0x028000000643bfae */ /* 0x0003e2000b981a04 */
[----:B------:R-:W-:Y:S02]  /*6ab0*/  ISETP.GE.AND P3, PT, R2, R3, PT ;  /* 0x000000030200720c */ /* 0x000fe40003f66270 */
[----:B------:R-:W-:Y:S01]  /*6ac0*/  @!P2 LEA.HI.X R9, R60, R11, R61, 0x7, P0 ;  /* 0x0000000b3c09a211 */ /* 0x000fe200000f3c3d */
[----:B------:R-:W0:Y:S04]  /*6ad0*/  LDGDEPBAR ;  /* 0x00000000000079af */ /* 0x000e280000000000 */
[----:B------:R-:W3:Y:S04]  /*6ae0*/  LD.E R101, desc[UR4][R84.64+0x184] ;  /* 0x0001840454657980 */ /* 0x000ee8000c101900 */
[----:B------:R-:W3:Y:S02]  /*6af0*/  LD.E R2, desc[UR4][R84.64+0x188] ;  /* 0x0001880454027980 */ /* 0x000ee4000c101900 */
[----:B------:R-:W-:-:S05]  /*6b00*/  @!P3 IADD3 R12, P1, PT, R10, R155, RZ ;  /* 0x0000009b0a0cb210 */ /* 0x000fca0007f3e0ff */
[----:B------:R-:W-:Y:S01]  /*6b10*/  @!P3 IMAD.X R13, R11, 0x1, R154, P1 ;  /* 0x000000010b0db824 */ /* 0x000fe200008e069a */
[----:B------:R-:W-:-:S04]  /*6b20*/  DEPBAR.LE SB0, 0x0 ;  /* 0x000080000000791a */ /* 0x000fc80000000000 */
[----:B------:R-:W-:Y:S06]  /*6b30*/  BAR.SYNC.DEFER_BLOCKING 0x0 ;  /* 0x0000000000007b1d */ /* 0x000fec0000010000 */
        /* <DEDUP_REMOVED lines=23> */
[----:B--2---:R-:W-:Y:S01]  /*6cb0*/  IMAD.SHL.U32 R4, R64, 0x10, RZ ;  /* 0x0000001040047824 */ /* 0x004fe200078e00ff */
[----:B-1----:R-:W-:Y:S01]  /*6cc0*/  LOP3.LUT R6, R132, 0x8, RZ, 0xc0, !PT ;  /* 0x0000000884067812 */ /* 0x002fe200078ec0ff */
[----:B------:R-:W-:Y:S01]  /*6cd0*/  IMAD.MOV.U32 R71, RZ, RZ, 0x20 ;  /* 0x00000020ff477424 */ /* 0x000fe200078e00ff */
[----:B------:R-:W-:Y:S01]  /*6ce0*/  LOP3.LUT R3, R87, 0xc0, RZ, 0xc0, !PT ;  /* 0x000000c057037812 */ /* 0x000fe200078ec0ff */
[----:B------:R-:W0:Y:S01]  /*6cf0*/  LDGDEPBAR ;  /* 0x00000000000079af */ /* 0x000e220000000000 */
[----:B------:R-:W-:Y:S02]  /*6d00*/  LOP3.LUT R133, R4, 0x3e00, RZ, 0xc0, !PT ;  /* 0x00003e0004857812 */ /* 0x000fe400078ec0ff */
[--C-:B------:R-:W-:Y:S02]  /*6d10*/  LOP3.LUT R5, R6, 0xc0, R87.reuse, 0xf8, !PT ;  /* 0x000000c006057812 */ /* 0x100fe400078ef857 */
[----:B------:R-:W-:Y:S02]  /*6d20*/  LOP3.LUT R3, R3, 0x8, R64, 0xf8, !PT ;  /* 0x0000000803037812 */ /* 0x000fe400078ef840 */
[----:B------:R-:W-:-:S02]  /*6d30*/  LOP3.LUT R6, R133, 0x20, R87, 0xf8, !PT ;  /* 0x0000002085067812 */ /* 0x000fc400078ef857 */
[----:B------:R-:W-:Y:S02]  /*6d40*/  LOP3.LUT R4, R4, 0x100, RZ, 0xc0, !PT ;  /* 0x0000010004047812 */ /* 0x000fe400078ec0ff */
[--C-:B------:R-:W-:Y:S02]  /*6d50*/  LOP3.LUT R70, R5, 0x18, R68.reuse, 0x78, !PT ;  /* 0x0000001805467812 */ /* 0x100fe400078e7844 */
[----:B------:R-:W-:Y:S02]  /*6d60*/  LOP3.LUT R3, R3, 0x18, R68, 0x78, !PT ;  /* 0x0000001803037812 */ /* 0x000fe400078e7844 */
[--C-:B------:R-:W-:Y:S02]  /*6d70*/  LOP3.LUT R5, R6, 0x100, R87.reuse, 0xf8, !PT ;  /* 0x0000010006057812 */ /* 0x100fe400078ef857 */
[----:B------:R-:W-:Y:S02]  /*6d80*/  LOP3.LUT R4, R4, 0x20, R87, 0xf8, !PT ;  /* 0x0000002004047812 */ /* 0x000fe400078ef857 */
[----:B------:R-:W-:-:S02]  /*6d90*/  LOP3.LUT R5, R5, R70, RZ, 0xfc, !PT ;  /* 0x0000004605057212 */ /* 0x000fc400078efcff */
[----:B------:R-:W-:-:S03]  /*6da0*/  LOP3.LUT R3, R4, R3, RZ, 0xfc, !PT ;  /* 0x0000000304037212 */ /* 0x000fc600078efcff */
[--C-:B------:R-:W-:Y:S02]  /*6db0*/  IMAD R86, R5, 0x2, R66.reuse ;  /* 0x0000000205567824 */ /* 0x100fe400078e0242 */
[----:B------:R-:W-:-:S03]  /*6dc0*/  IMAD R60, R3, 0x2, R66 ;  /* 0x00000002033c7824 */ /* 0x000fc600078e0242 */
[----:B------:R-:W-:Y:S04]  /*6dd0*/  LDSM.16.M88.4 R4, [R86] ;  /* 0x000000005604783b */ /* 0x000fe80000000200 */
[----:B----4-:R-:W1:Y:S01]  /*6de0*/  LDSM.16.M88.4 R12, [R60+0x1000] ;  /* 0x001000003c0c783b */ /* 0x010e620000000200 */
[----:B------:R-:W-:-:S03]  /*6df0*/  LOP3.LUT P3, RZ, R64, 0x4, RZ, 0xc0, !PT ;  /* 0x0000000440ff7812 */ /* 0x000fc6000786c0ff */
[----:B------:R-:W2:Y:S01]  /*6e00*/  LDSM.16.M88.4 R72, [R60+0x1400] ;  /* 0x001400003c48783b */ /* 0x000ea20000000200 */
[----:B------:R-:W-:-:S03]  /*6e10*/  SEL R71, R71, 0xffffffe0, !P3 ;  /* 0xffffffe047477807 */ /* 0x000fc60005800000 */
[----:B------:R-:W-:Y:S02]  /*6e20*/  LDSM.16.M88.4 R52, [R60+0x1800] ;  /* 0x001800003c34783b */ /* 0x000fe40000000200 */
[----:B------:R-:W-:Y:S02]  /*6e30*/  IMAD.IADD R61, R86, 0x1, R71 ;  /* 0x00000001563d7824 */ /* 0x000fe400078e0247 */
[----:B------:R-:W-:Y:S01]  /*6e40*/  IMAD.IADD R3, R71, 0x1, R60 ;  /* 0x0000000147037824 */ /* 0x000fe200078e023c */
[----:B------:R-:W-:Y:S04]  /*6e50*/  LDSM.16.M88.4 R44, [R60+0x1c00] ;  /* 0x001c00003c2c783b */ /* 0x000fe80000000200 */
[----:B------:R-:W-:Y:S04]  /*6e60*/  LDSM.16.M88.4 R8, [R61] ;  /* 0x000000003d08783b */ /* 0x000fe80000000200 */
        /* <DEDUP_REMOVED lines=9> */
[----:B------:R-:W-:Y:S05]  /*6f00*/  LDSM.16.M88.4 R104, [R3+0x2400] ;  /* 0x002400000368783b */ /* 0x000fea0000000200 */
[----:B--2---:R-:W-:Y:S08]  /*6f10*/  HMMA.16816.F32.BF16 R76, R4, R72, RZ ;  /* 0x00000048044c723c */ /* 0x004ff000000418ff */
[C---:B----4-:R-:W-:Y:S08]  /*6f20*/  HMMA.16816.F32.BF16 R96, R8.reuse, R16, R96 ;  /* 0x000000100860723c */ /* 0x050ff00000041860 */
[----:B------:R-:W-:Y:S08]  /*6f30*/  HMMA.16816.F32.BF16 R12, R8, R18, R12 ;  /* 0x00000012080c723c */ /* 0x000ff0000004180c */
        /* <DEDUP_REMOVED lines=14> */
[C---:B-1----:R-:W-:Y:S08]  /*7020*/  HMMA.16816.F32.BF16 R76, R8.reuse, R92, R76 ;  /* 0x0000005c084c723c */ /* 0x042ff0000004184c */
[C---:B------:R-:W-:Y:S01]  /*7030*/  HMMA.16816.F32.BF16 R72, R8.reuse, R94, R72 ;  /* 0x0000005e0848723c */ /* 0x040fe20000041848 */
[----:B------:R-:W1:Y:S07]  /*7040*/  LDSM.16.M88.4 R92, [R3+0x2000] ;  /* 0x00200000035c783b */ /* 0x000e6e0000000200 */
[C---:B------:R-:W-:Y:S08]  /*7050*/  HMMA.16816.F32.BF16 R56, R8.reuse, R88, R56 ;  /* 0x000000580838723c */ /* 0x040ff00000041838 */
[C---:B------:R-:W-:Y:S01]  /*7060*/  HMMA.16816.F32.BF16 R52, R8.reuse, R90, R52 ;  /* 0x0000005a0834723c */ /* 0x040fe20000041834 */
[----:B------:R-:W4:Y:S07]  /*7070*/  LDSM.16.M88.4 R88, [R3+0x2800] ;  /* 0x002800000358783b */ /* 0x000f2e0000000200 */
[C---:B--2---:R-:W-:Y:S08]  /*7080*/  HMMA.16816.F32.BF16 R48, R8.reuse, R80, R48 ;  /* 0x000000500830723c */ /* 0x044ff00000041830 */
[----:B------:R-:W-:Y:S01]  /*7090*/  HMMA.16816.F32.BF16 R44, R8, R82, R44 ;  /* 0x00000052082c723c */ /* 0x000fe2000004182c */
[----:B------:R-:W2:Y:S02]  /*70a0*/  LDSM.16.M88.4 R80, [R3+0x2c00] ;  /* 0x002c00000350783b */ /* 0x000ea40000000200 */
[----:B---3--:R-:W-:Y:S01]  /*70b0*/  IADD3 R101, PT, PT, R69, -R148, -R101 ;  /* 0x8000009445657210 */ /* 0x008fe20007ffe865 */
[----:B------:R-:W-:-:S04]  /*70c0*/  DEPBAR.LE SB0, 0x0 ;  /* 0x000080000000791a */ /* 0x000fc80000000000 */
[C---:B-1----:R-:W-:Y:S08]  /*70d0*/  HMMA.16816.F32.BF16 R40, R8.reuse, R92, R40 ;  /* 0x0000005c0828723c */ /* 0x042ff00000041828 */
[----:B----4-:R-:W-:Y:S03]  /*70e0*/  HMMA.16816.F32.BF16 R24, R8, R88, R24 ;  /* 0x000000580818723c */ /* 0x010fe60000041818 */
[----:B------:R-:W-:-:S04]  /*70f0*/  LOP3.LUT R89, R132, 0x1f0, RZ, 0xc0, !PT ;  /* 0x000001f084597812 */ /* 0x000fc800078ec0ff */
[----:B------:R-:W-:Y:S01]  /*7100*/  LOP3.LUT R100, R89, 0x7, R100, 0xf8, !PT ;  /* 0x0000000759647812 */ /* 0x000fe200078ef864 */
[-C--:B------:R-:W-:Y:S01]  /*7110*/  FMUL.FTZ R68, R96, R0.reuse ;  /* 0x0000000060447220 */ /* 0x080fe20000410000 */
[-C--:B------:R-:W-:Y:S01]  /*7120*/  FMUL.FTZ R96, R97, R0.reuse ;  /* 0x0000000061607220 */ /* 0x080fe20000410000 */
[----:B--2---:R-:W-:Y:S03]  /*7130*/  HMMA.16816.F32.BF16 R16, R8, R80, R16 ;  /* 0x000000500810723c */ /* 0x004fe60000041810 */
[----:B------:R-:W-:Y:S01]  /*7140*/  IADD3 R81, PT, PT, R2, R69, -R148 ;  /* 0x0000004502517210 */ /* 0x000fe20007ffe894 */
[----:B------:R-:W-:Y:S02]  /*7150*/  IMAD.SHL.U32 R2, R64, 0x2, RZ ;  /* 0x0000000240027824 */ /* 0x000fe400078e00ff */
[-C--:B------:R-:W-:Y:S01]  /*7160*/  FMUL.FTZ R12, R12, R0.reuse ;  /* 0x000000000c0c7220 */ /* 0x080fe20000410000 */
[-C--:B------:R-:W-:Y:S01]  /*7170*/  FMUL.FTZ R13, R13, R0.reuse ;  /* 0x000000000d0d7220 */ /* 0x080fe20000410000 */
[-C--:B------:R-:W-:Y:S01]  /*7180*/  FMUL.FTZ R129, R40, R0.reuse ;  /* 0x0000000028817220 */ /* 0x080fe20000410000 */
[----:B------:R-:W1:Y:S01]  /*7190*/  MUFU.TANH R68, R68 ;  /* 0x0000004400447308 */ /* 0x000e620000002400 */
[----:B------:R-:W-:Y:S01]  /*71a0*/  FMUL.FTZ R76, R76, R0 ;  /* 0x000000004c4c7220 */ /* 0x000fe20000410000 */
[----:B------:R-:W-:Y:S01]  /*71b0*/  LOP3.LUT R40, R2, 0x6, RZ, 0xc0, !PT ;  /* 0x0000000602287812 */ /* 0x000fe200078ec0ff */
[----:B------:R-:W-:-:S02]  /*71c0*/  IMAD R100, R147, 0x40, R100 ;  /* 0x0000004093647824 */ /* 0x000fc400078e0264 */
[----:B------:R-:W-:-:S03]  /*71d0*/  FMUL.FTZ R72, R72, R0 ;  /* 0x0000000048487220 */ /* 0x000fc60000410000 */
[----:B------:R-:W2:Y:S01]  /*71e0*/  MUFU.TANH R96, R96 ;  /* 0x0000006000607308 */ /* 0x000ea20000002400 */
[----:B------:R-:W-:Y:S01]  /*71f0*/  LOP3.LUT R2, R62, R40, RZ, 0xfc, !PT ;  /* 0x000000283e027212 */ /* 0x000fe200078efcff */
[-C--:B------:R-:W-:Y:S01]  /*7200*/  FMUL.FTZ R73, R73, R0.reuse ;  /* 0x0000000049497220 */ /* 0x080fe20000410000 */
[C---:B------:R-:W-:Y:S01]  /*7210*/  IMAD.IADD R156, R100.reuse, 0x1, R81 ;  /* 0x00000001649c7824 */ /* 0x040fe200078e0251 */
[----:B------:R-:W-:Y:S03]  /*7220*/  HMMA.16816.F32.BF16 R36, R8, R94, R36 ;  /* 0x0000005e0824723c */ /* 0x000fe60000041824 */
[----:B------:R-:W-:Y:S01]  /*7230*/  IMAD.IADD R159, R100, 0x1, R101 ;  /* 0x00000001649f7824 */ /* 0x000fe200078e0265 */
[----:B------:R-:W3:Y:S01]  /*7240*/  MUFU.TANH R12, R12 ;  /* 0x0000000c000c7308 */ /* 0x000ee20000002400 */
[----:B------:R-:W-:Y:S01]  /*7250*/  FMUL.FTZ R77, R77, R0 ;  /* 0x000000004d4d7220 */ /* 0x000fe20000410000 */
[----:B------:R-:W-:-:S02]  /*7260*/  VIADD R103, R2, 0x1 ;  /* 0x0000000102677836 */ /* 0x000fc40000000000 */
[----:B------:R-:W-:-:S04]  /*7270*/  FMUL.FTZ R52, R52, R0 ;  /* 0x0000000034347220 */ /* 0x000fc80000410000 */
[----:B------:R-:W4:Y:S01]  /*7280*/  MUFU.TANH R13, R13 ;  /* 0x0000000d000d7308 */ /* 0x000f220000002400 */
[----:B------:R-:W-:-:S07]  /*7290*/  VIADDMNMX R158, R156, 0x1, R69, PT ;  /* 0x000000019c9e7846 */ /* 0x000fce0003800145 */
[----:B------:R-:W4:Y:S01]  /*72a0*/  MUFU.TANH R76, R76 ;  /* 0x0000004c004c7308 */ /* 0x000f220000002400 */
[----:B------:R-:W-:Y:S01]  /*72b0*/  VIADDMNMX R156, R156, 0x9, R69, PT ;  /* 0x000000099c9c7846 */ /* 0x000fe20003800145 */
[C---:B------:R-:W-:Y:S03]  /*72c0*/  HMMA.16816.F32.BF16 R32, R8.reuse, R104, R32 ;  /* 0x000000680820723c */ /* 0x040fe60000041820 */
[C---:B------:R-:W-:Y:S01]  /*72d0*/  VIADD R95, R2.reuse, 0x8 ;  /* 0x00000008025f7836 */ /* 0x040fe20000000000 */
[C---:B------:R-:W-:Y:S01]  /*72e0*/  ISETP.GT.AND P5, PT, R159.reuse, R2, PT ;  /* 0x000000029f00720c */ /* 0x040fe20003fa4270 */
[----:B------:R-:W-:Y:S01]  /*72f0*/  VIADD R69, R2, 0x9 ;  /* 0x0000000902457836 */ /* 0x000fe20000000000 */
[----:B------:R-:W4:Y:S01]  /*7300*/  MUFU.TANH R72, R72 ;  /* 0x0000004800487308 */ /* 0x000f220000002400 */
[----:B------:R-:W-:Y:S01]  /*7310*/  FMUL.FTZ R56, R56, R0 ;  /* 0x0000000038387220 */ /* 0x000fe20000410000 */
[----:B------:R-:W-:Y:S03]  /*7320*/  HMMA.16816.F32.BF16 R28, R8, R106, R28 ;  /* 0x0000006a081c723c */ /* 0x000fe6000004181c */
[----:B------:R-:W-:Y:S01]  /*7330*/  VIADD R104, R2, 0x10 ;  /* 0x0000001002687836 */ /* 0x000fe20000000000 */
[----:B------:R-:W-:-:S02]  /*7340*/  ISETP.GT.AND P2, PT, R159, R103, PT ;  /* 0x000000679f00720c */ /* 0x000fc40003f44270 */
[----:B------:R-:W4:Y:S01]  /*7350*/  MUFU.TANH R73, R73 ;  /* 0x0000004900497308 */ /* 0x000f220000002400 */
[-C--:B------:R-:W-:Y:S01]  /*7360*/  FMUL.FTZ R49, R49, R0.reuse ;  /* 0x0000000031317220 */ /* 0x080fe20000410000 */
[----:B-1----:R-:W-:Y:S01]  /*7370*/  FSEL R112, R68, -INF , !P5 ;  /* 0xff80000044707808 */ /* 0x002fe20006800000 */
[C---:B------:R-:W-:Y:S03]  /*7380*/  HMMA.16816.F32.BF16 R20, R8.reuse, R90, R20 ;  /* 0x0000005a0814723c */ /* 0x040fe60000041814 */
[----:B------:R-:W-:Y:S01]  /*7390*/  VIADD R101, R2, 0x18 ;  /* 0x0000001802657836 */ /* 0x000fe20000000000 */
[C---:B------:R-:W-:Y:S01]  /*73a0*/  ISETP.GT.AND P1, PT, R159.reuse, R95, PT ;  /* 0x0000005f9f00720c */ /* 0x040fe20003f24270 */
[----:B------:R-:W1:Y:S01]  /*73b0*/  MUFU.TANH R77, R77 ;  /* 0x0000004d004d7308 */ /* 0x000e620000002400 */
[----:B------:R-:W-:Y:S01]  /*73c0*/  ISETP.GT.AND P5, PT, R159, R69, PT ;  /* 0x000000459f00720c */ /* 0x000fe20003fa4270 */
[----:B------:R-:W-:Y:S01]  /*73d0*/  FMUL.FTZ R53, R53, R0 ;  /* 0x0000000035357220 */ /* 0x000fe20000410000 */
[----:B------:R-:W-:Y:S03]  /*73e0*/  HMMA.16816.F32.BF16 R4, R8, R82, R4 ;  /* 0x000000520804723c */ /* 0x000fe60000041804 */
[----:B--2---:R-:W-:Y:S01]  /*73f0*/  FSEL R110, R96, -INF , !P2 ;  /* 0xff800000606e7808 */ /* 0x004fe20005000000 */
[----:B------:R-:W-:Y:S01]  /*7400*/  VIADD R11, R2, 0x19 ;  /* 0x00000019020b7836 */ /* 0x000fe20000000000 */
[----:B------:R-:W2:Y:S01]  /*7410*/  MUFU.TANH R52, R52 ;  /* 0x0000003400347308 */ /* 0x000ea20000002400 */
[----:B------:R-:W-:Y:S01]  /*7420*/  ISETP.GT.AND P2, PT, R159, R104, PT ;  /* 0x000000689f00720c */ /* 0x000fe20003f44270 */
[----:B------:R-:W-:Y:S01]  /*7430*/  FMUL.FTZ R106, R99, R0 ;  /* 0x00000000636a7220 */ /* 0x000fe20000410000 */
[----:B---3--:R-:W-:Y:S01]  /*7440*/  FSEL R108, R12, -INF , !P1 ;  /* 0xff8000000c6c7808 */ /* 0x008fe20004800000 */
[----:B------:R-:W-:Y:S01]  /*7450*/  VIADD R102, R2, 0x11 ;  /* 0x0000001102667836 */ /* 0x000fe20000000000 */
[----:B----4-:R-:W-:-:S03]  /*7460*/  FSEL R96, R13, -INF , !P5 ;  /* 0xff8000000d607808 */ /* 0x010fc60006800000 */
[----:B------:R-:W3:Y:S01]  /*7470*/  MUFU.TANH R56, R56 ;  /* 0x0000003800387308 */ /* 0x000ee20000002400 */
[C---:B------:R-:W-:Y:S01]  /*7480*/  ISETP.GT.AND P5, PT, R159.reuse, R101, PT ;  /* 0x000000659f00720c */ /* 0x040fe20003fa4270 */
[----:B------:R-:W-:Y:S01]  /*7490*/  VIADD R99, R2, 0x28 ;  /* 0x0000002802637836 */ /* 0x000fe20000000000 */
[----:B------:R-:W-:Y:S02]  /*74a0*/  FSEL R12, R76, -INF , !P2 ;  /* 0xff8000004c0c7808 */ /* 0x000fe40005000000 */
[----:B------:R-:W-:-:S03]  /*74b0*/  ISETP.GT.AND P2, PT, R159, R11, PT ;  /* 0x0000000b9f00720c */ /* 0x000fc60003f44270 */
[----:B------:R-:W4:Y:S01]  /*74c0*/  MUFU.TANH R49, R49 ;  /* 0x0000003100317308 */ /* 0x000f220000002400 */
[-C--:B------:R-:W-:Y:S01]  /*74d0*/  FMUL.FTZ R57, R57, R0.reuse ;  /* 0x0000000039397220 */ /* 0x080fe20000410000 */
[-C--:B------:R-:W-:Y:S01]  /*74e0*/  FMUL.FTZ R44, R44, R0.reuse ;  /* 0x000000002c2c7220 */ /* 0x080fe20000410000 */
[----:B------:R-:W-:Y:S01]  /*74f0*/  FMUL.FTZ R37, R37, R0 ;  /* 0x0000000025257220 */ /* 0x000fe20000410000 */
[----:B------:R-:W-:Y:S01]  /*7500*/  FSEL R76, R72, -INF , !P5 ;  /* 0xff800000484c7808 */ /* 0x000fe20006800000 */
[----:B------:R-:W-:-:S03]  /*7510*/  VIADD R9, R2, 0x20 ;  /* 0x0000002002097836 */ /* 0x000fc60000000000 */
[----:B------:R-:W-:Y:S01]  /*7520*/  MUFU.TANH R53, R53 ;  /* 0x0000003500357308 */ /* 0x000fe20000002400 */
[----:B------:R-:W-:Y:S01]  /*7530*/  ISETP.GT.AND P1, PT, R159, R102, PT ;  /* 0x000000669f00720c */ /* 0x000fe20003f24270 */
[----:B------:R-:W-:Y:S01]  /*7540*/  VIADD R94, R2, 0x31 ;  /* 0x00000031025e7836 */ /* 0x000fe20000000000 */
[----:B------:R-:W-:Y:S02]  /*7550*/  FSEL R72, R73, -INF , !P2 ;  /* 0xff80000049487808 */ /* 0x000fe40005000000 */
[----:B------:R-:W-:-:S03]  /*7560*/  ISETP.GT.AND P2, PT, R159, R99, PT ;  /* 0x000000639f00720c */ /* 0x000fc60003f44270 */
[----:B------:R-:W4:Y:S01]  /*7570*/  MUFU.TANH R129, R129 ;  /* 0x0000008100817308 */ /* 0x000f220000002400 */
[-C--:B------:R-:W-:Y:S01]  /*7580*/  FMUL.FTZ R48, R48, R0.reuse ;  /* 0x0000000030307220 */ /* 0x080fe20000410000 */
[-C--:B------:R-:W-:Y:S01]  /*7590*/  FMUL.FTZ R41, R41, R0.reuse ;  /* 0x0000000029297220 */ /* 0x080fe20000410000 */
[-C--:B------:R-:W-:Y:S01]  /*75a0*/  FMUL.FTZ R97, R98, R0.reuse ;  /* 0x0000000062617220 */ /* 0x080fe20000410000 */
[----:B------:R-:W-:Y:S01]  /*75b0*/  FMUL.FTZ R28, R28, R0 ;  /* 0x000000001c1c7220 */ /* 0x000fe20000410000 */
[----:B-1----:R-:W-:-:S03]  /*75c0*/  FSEL R13, R77, -INF , !P1 ;  /* 0xff8000004d0d7808 */ /* 0x002fc60004800000 */
[----:B------:R-:W1:Y:S01]  /*75d0*/  MUFU.TANH R91, R44 ;  /* 0x0000002c005b7308 */ /* 0x000e620000002400 */
[C---:B------:R-:W-:Y:S01]  /*75e0*/  VIADD R98, R2.reuse, 0x29 ;  /* 0x0000002902627836 */ /* 0x040fe20000000000 */
[----:B------:R-:W-:Y:S01]  /*75f0*/  ISETP.GT.AND P1, PT, R159, R9, PT ;  /* 0x000000099f00720c */ /* 0x000fe20003f24270 */
[----:B------:R-:W-:Y:S01]  /*7600*/  VIADD R89, R2, 0x40 ;  /* 0x0000004002597836 */ /* 0x000fe20000000000 */
[----:B--2---:R-:W-:Y:S01]  /*7610*/  FSEL R141, R52, -INF , !P2 ;  /* 0xff800000348d7808 */ /* 0x004fe20005000000 */
[----:B------:R-:W-:-:S03]  /*7620*/  FMUL.FTZ R121, R32, R0 ;  /* 0x0000000020797220 */ /* 0x000fc60000410000 */
[----:B------:R-:W2:Y:S01]  /*7630*/  MUFU.TANH R119, R37 ;  /* 0x0000002500777308 */ /* 0x000ea20000002400 */
[----:B------:R-:W-:Y:S01]  /*7640*/  FMUL.FTZ R68, R24, R0 ;  /* 0x0000000018447220 */ /* 0x000fe20000410000 */
[----:B------:R-:W-:Y:S01]  /*7650*/  ISETP.GT.AND P2, PT, R159, R94, PT ;  /* 0x0000005e9f00720c */ /* 0x000fe20003f44270 */
[-C--:B------:R-:W-:Y:S01]  /*7660*/  FMUL.FTZ R29, R29, R0.reuse ;  /* 0x000000001d1d7220 */ /* 0x080fe20000410000 */
[----:B------:R-:W-:-:S04]  /*7670*/  FMUL.FTZ R24, R25, R0 ;  /* 0x0000000019187220 */ /* 0x000fc80000410000 */
[----:B------:R-:W2:Y:S01]  /*7680*/  MUFU.TANH R57, R57 ;  /* 0x0000003900397308 */ /* 0x000ea20000002400 */
[----:B---3--:R-:W-:Y:S01]  /*7690*/  FSEL R73, R56, -INF , !P1 ;  /* 0xff80000038497808 */ /* 0x008fe20004800000 */
[----:B------:R-:W-:Y:S01]  /*76a0*/  FMUL.FTZ R45, R45, R0 ;  /* 0x000000002d2d7220 */ /* 0x000fe20000410000 */
[----:B------:R-:W-:Y:S01]  /*76b0*/  VIADD R92, R2, 0x38 ;  /* 0x00000038025c7836 */ /* 0x000fe20000000000 */
[----:B------:R-:W-:-:S04]  /*76c0*/  ISETP.GT.AND P1, PT, R159, R98, PT ;  /* 0x000000629f00720c */ /* 0x000fc80003f24270 */
[----:B------:R-:W3:Y:S01]  /*76d0*/  MUFU.TANH R117, R41 ;  /* 0x0000002900757308 */ /* 0x000ee20000002400 */
[----:B----4-:R-:W-:Y:S01]  /*76e0*/  FSEL R107, R49, -INF , !P2 ;  /* 0xff800000316b7808 */ /* 0x010fe20005000000 */
[C---:B------:R-:W-:Y:S01]  /*76f0*/  VIADD R82, R2.reuse, 0x49 ;  /* 0x0000004902527836 */ /* 0x040fe20000000000 */
[----:B------:R-:W-:Y:S01]  /*7700*/  ISETP.GT.AND P2, PT, R159, R89, PT ;  /* 0x000000599f00720c */ /* 0x000fe20003f44270 */
[----:B------:R-:W-:-:S04]  /*7710*/  VIADD R100, R2, 0x21 ;  /* 0x0000002102647836 */ /* 0x000fc80000000000 */
[----:B------:R4:W3:Y:S01]  /*7720*/  MUFU.TANH R115, R28 ;  /* 0x0000001c00737308 */ /* 0x0008e20000002400 */
[----:B------:R-:W-:Y:S01]  /*7730*/  FMUL.FTZ R36, R36, R0 ;  /* 0x0000000024247220 */ /* 0x000fe20000410000 */
[----:B------:R-:W-:-:S06]  /*7740*/  VIADD R88, R2, 0x41 ;  /* 0x0000004102587836 */ /* 0x000fcc0000000000 */
[----:B------:R-:W3:Y:S01]  /*7750*/  MUFU.TANH R48, R48 ;  /* 0x0000003000307308 */ /* 0x000ee20000002400 */
[----:B------:R-:W-:Y:S01]  /*7760*/  FSEL R129, R129, -INF , !P2 ;  /* 0xff80000081817808 */ /* 0x000fe20005000000 */
[----:B------:R-:W-:Y:S01]  /*7770*/  FMUL.FTZ R20, R20, R0 ;  /* 0x0000000014147220 */ /* 0x000fe20000410000 */
[----:B------:R-:W-:-:S05]  /*7780*/  ISETP.GT.AND P2, PT, R159, R82, PT ;  /* 0x000000529f00720c */ /* 0x000fca0003f44270 */
[----:B------:R1:W-:Y:S01]  /*7790*/  MUFU.TANH R109, R29 ;  /* 0x0000001d006d7308 */ /* 0x0003e20000002400 */
[----:B----4-:R-:W-:Y:S01]  /*77a0*/  FMUL.FTZ R28, R21, R0 ;  /* 0x00000000151c7220 */ /* 0x010fe20000410000 */
[----:B------:R-:W-:Y:S02]  /*77b0*/  FSEL R21, R53, -INF , !P1 ;  /* 0xff80000035157808 */ /* 0x000fe40004800000 */
[----:B------:R-:W-:-:S04]  /*77c0*/  ISETP.GT.AND P1, PT, R159, R92, PT ;  /* 0x0000005c9f00720c */ /* 0x000fc80003f24270 */
[----:B------:R-:W4:Y:S01]  /*77d0*/  MUFU.TANH R121, R121 ;  /* 0x0000007900797308 */ /* 0x000f220000002400 */
[----:B------:R-:W-:Y:S01]  /*77e0*/  VIADD R93, R2, 0x30 ;  /* 0x00000030025d7836 */ /* 0x000fe20000000000 */
[----:B------:R-:W-:Y:S01]  /*77f0*/  ISETP.GT.AND P5, PT, R159, R100, PT ;  /* 0x000000649f00720c */ /* 0x000fe20003fa4270 */
[----:B------:R-:W-:-:S05]  /*7800*/  FMUL.FTZ R5, R5, R0 ;  /* 0x0000000005057220 */ /* 0x000fca0000410000 */
[----:B------:R-:W4:Y:S01]  /*7810*/  MUFU.TANH R24, R24 ;  /* 0x0000001800187308 */ /* 0x000f220000002400 */
[-C--:B-1----:R-:W-:Y:S01]  /*7820*/  FMUL.FTZ R29, R16, R0.reuse ;  /* 0x00000000101d7220 */ /* 0x082fe20000410000 */
[----:B------:R-:W-:Y:S01]  /*7830*/  FMUL.FTZ R123, R33, R0 ;  /* 0x00000000217b7220 */ /* 0x000fe20000410000 */
[----:B------:R-:W-:-:S05]  /*7840*/  FSEL R111, R91, -INF , !P1 ;  /* 0xff8000005b6f7808 */ /* 0x000fca0004800000 */
[----:B------:R1:W4:Y:S01]  /*7850*/  MUFU.TANH R105, R45 ;  /* 0x0000002d00697308 */ /* 0x0003220000002400 */
[C---:B------:R-:W-:Y:S01]  /*7860*/  VIADD R81, R2.reuse, 0x50 ;  /* 0x0000005002517836 */ /* 0x040fe20000000000 */
[----:B------:R-:W-:Y:S01]  /*7870*/  ISETP.GT.AND P1, PT, R159, R88, PT ;  /* 0x000000589f00720c */ /* 0x000fe20003f24270 */
[----:B------:R-:W-:Y:S01]  /*7880*/  VIADD R37, R2, 0x61 ;  /* 0x0000006102257836 */ /* 0x000fe20000000000 */
[----:B--2---:R-:W-:-:S04]  /*7890*/  FSEL R119, R119, -INF , !P2 ;  /* 0xff80000077777808 */ /* 0x004fc80005000000 */
[----:B------:R-:W2:Y:S01]  /*78a0*/  MUFU.TANH R29, R29 ;  /* 0x0000001d001d7308 */ /* 0x000ea20000002400 */
[----:B------:R-:W-:Y:S01]  /*78b0*/  FSEL R25, R57, -INF , !P5 ;  /* 0xff80000039197808 */ /* 0x000fe20006800000 */
[C---:B------:R-:W-:Y:S01]  /*78c0*/  VIADD R90, R2.reuse, 0x39 ;  /* 0x00000039025a7836 */ /* 0x040fe20000000000 */
[----:B------:R-:W-:Y:S01]  /*78d0*/  ISETP.GT.AND P5, PT, R159, R93, PT ;  /* 0x0000005d9f00720c */ /* 0x000fe20003fa4270 */
[----:B-1----:R-:W-:-:S04]  /*78e0*/  VIADD R45, R2, 0x58 ;  /* 0x00000058022d7836 */ /* 0x002fc80000000000 */
[----:B------:R1:W2:Y:S01]  /*78f0*/  MUFU.TANH R127, R36 ;  /* 0x00000024007f7308 */ /* 0x0002a20000002400 */
[----:B---3--:R-:W-:Y:S02]  /*7900*/  FSEL R117, R117, -INF , !P1 ;  /* 0xff80000075757808 */ /* 0x008fe40004800000 */
[----:B------:R-:W-:Y:S01]  /*7910*/  ISETP.GT.AND P2, PT, R159, R45, PT ;  /* 0x0000002d9f00720c */ /* 0x000fe20003f44270 */
[----:B------:R-:W-:-:S04]  /*7920*/  VIADD R44, R2, 0x59 ;  /* 0x00000059022c7836 */ /* 0x000fc80000000000 */
[----:B------:R-:W3:Y:S01]  /*7930*/  MUFU.TANH R20, R20 ;  /* 0x0000001400147308 */ /* 0x000ee20000002400 */
[C---:B------:R-:W-:Y:S01]  /*7940*/  VIADD R157, R159.reuse, 0x8 ;  /* 0x000000089f9d7836 */ /* 0x040fe20000000000 */
[----:B------:R-:W-:Y:S01]  /*7950*/  ISETP.GT.AND P1, PT, R159, R81, PT ;  /* 0x000000519f00720c */ /* 0x000fe20003f24270 */
[----:B------:R-:W-:Y:S01]  /*7960*/  VIADD R32, R2, 0x70 ;  /* 0x0000007002207836 */ /* 0x000fe20000000000 */
[----:B------:R-:W-:-:S04]  /*7970*/  FSEL R115, R115, -INF , !P2 ;  /* 0xff80000073737808 */ /* 0x000fc80005000000 */
[----:B------:R-:W3:Y:S01]  /*7980*/  MUFU.TANH R5, R5 ;  /* 0x0000000500057308 */ /* 0x000ee20000002400 */
[----:B------:R-:W-:Y:S01]  /*7990*/  FSEL R135, R48, -INF , !P5 ;  /* 0xff80000030877808 */ /* 0x000fe20006800000 */
[----:B------:R-:W-:Y:S01]  /*79a0*/  VIADD R83, R2, 0x48 ;  /* 0x0000004802537836 */ /* 0x000fe20000000000 */
[C---:B------:R-:W-:Y:S02]  /*79b0*/  ISETP.GT.AND P2, PT, R159.reuse, R37, PT ;  /* 0x000000259f00720c */ /* 0x040fe40003f44270 */
[----:B------:R-:W-:-:S03]  /*79c0*/  ISETP.GT.AND P5, PT, R159, R90, PT ;  /* 0x0000005a9f00720c */ /* 0x000fc60003fa4270 */
[----:B------:R-:W3:Y:S01]  /*79d0*/  MUFU.TANH R123, R123 ;  /* 0x0000007b007b7308 */ /* 0x000ee20000002400 */
[----:B------:R-:W-:Y:S01]  /*79e0*/  FMUL.FTZ R16, R17, R0 ;  /* 0x0000000011107220 */ /* 0x000fe20000410000 */
[----:B----4-:R-:W-:Y:S01]  /*79f0*/  FSEL R121, R121, -INF , !P1 ;  /* 0xff80000079797808 */ /* 0x010fe20004800000 */
[C---:B------:R-:W-:Y:S01]  /*7a00*/  VIADD R80, R2.reuse, 0x51 ;  /* 0x0000005102507836 */ /* 0x040fe20000000000 */
[----:B------:R-:W-:Y:S01]  /*7a10*/  ISETP.GT.AND P0, PT, R157, R2, PT ;  /* 0x000000029d00720c */ /* 0x000fe20003f04270 */
[C---:B------:R-:W-:Y:S01]  /*7a20*/  VIADD R41, R2.reuse, 0x60 ;  /* 0x0000006002297836 */ /* 0x040fe20000000000 */
[C---:B------:R-:W-:Y:S01]  /*7a30*/  ISETP.GE.AND P6, PT, R2.reuse, R158, PT ;  /* 0x0000009e0200720c */ /* 0x040fe20003fc6270 */
[C---:B-1----:R-:W-:Y:S01]  /*7a40*/  VIADD R36, R2.reuse, 0x68 ;  /* 0x0000006802247836 */ /* 0x042fe20000000000 */
[----:B------:R-:W1:Y:S01]  /*7a50*/  MUFU.TANH R68, R68 ;  /* 0x0000004400447308 */ /* 0x000e620000002400 */
[C---:B------:R-:W-:Y:S01]  /*7a60*/  VIADD R33, R2.reuse, 0x69 ;  /* 0x0000006902217836 */ /* 0x040fe20000000000 */
[C---:B------:R-:W-:Y:S01]  /*7a70*/  ISETP.GE.AND P4, PT, R2.reuse, R156, PT ;  /* 0x0000009c0200720c */ /* 0x040fe20003f86270 */
[C---:B------:R-:W-:Y:S01]  /*7a80*/  VIADD R10, R2.reuse, 0x71 ;  /* 0x00000071020a7836 */ /* 0x040fe20000000000 */
[----:B------:R-:W-:Y:S01]  /*7a90*/  ISETP.GT.AND P1, PT, R159, R44, PT ;  /* 0x0000002c9f00720c */ /* 0x000fe20003f24270 */
[----:B------:R-:W-:Y:S01]  /*7aa0*/  VIADD R8, R2, 0x78 ;  /* 0x0000007802087836 */ /* 0x000fe20000000000 */
[----:B------:R-:W-:Y:S01]  /*7ab0*/  FSEL R56, R24, -INF , !P2 ;  /* 0xff80000018387808 */ /* 0x000fe20005000000 */
[----:B------:R-:W-:Y:S01]  /*7ac0*/  VIADD R2, R2, 0x79 ;  /* 0x0000007902027836 */ /* 0x000fe20000000000 */
[----:B------:R-:W-:-:S02]  /*7ad0*/  FSEL R53, R105, -INF , !P5 ;  /* 0xff80000069357808 */ /* 0x000fc40006800000 */
[C---:B------:R-:W-:Y:S01]  /*7ae0*/  ISETP.GT.AND P2, PT, R159.reuse, R32, PT ;  /* 0x000000209f00720c */ /* 0x040fe20003f44270 */
[-C--:B------:R-:W-:Y:S01]  /*7af0*/  FMUL.FTZ R4, R4, R0.reuse ;  /* 0x0000000004047220 */ /* 0x080fe20000410000 */
[----:B------:R-:W-:Y:S01]  /*7b00*/  ISETP.GT.AND P5, PT, R159, R83, PT ;  /* 0x000000539f00720c */ /* 0x000fe20003fa4270 */
[----:B------:R-:W4:Y:S01]  /*7b10*/  MUFU.TANH R28, R28 ;  /* 0x0000001c001c7308 */ /* 0x000f220000002400 */
[----:B------:R-:W-:Y:S01]  /*7b20*/  FSEL R109, R109, -INF , !P1 ;  /* 0xff8000006d6d7808 */ /* 0x000fe20004800000 */
[----:B------:R-:W-:Y:S01]  /*7b30*/  FMUL.FTZ R14, R14, R0 ;  /* 0x000000000e0e7220 */ /* 0x000fe20000410000 */
[----:B------:R-:W-:Y:S02]  /*7b40*/  ISETP.GT.AND P1, PT, R159, R36, PT ;  /* 0x000000249f00720c */ /* 0x000fe40003f24270 */
[----:B--2---:R-:W-:Y:S02]  /*7b50*/  FSEL R29, R29, -INF , !P2 ;  /* 0xff8000001d1d7808 */ /* 0x004fe40005000000 */
[----:B------:R-:W-:Y:S01]  /*7b60*/  FSEL R127, R127, -INF , !P5 ;  /* 0xff8000007f7f7808 */ /* 0x000fe20006800000 */
[----:B------:R-:W2:Y:S01]  /*7b70*/  MUFU.TANH R16, R16 ;  /* 0x0000001000107308 */ /* 0x000ea20000002400 */
[----:B------:R-:W-:-:S02]  /*7b80*/  ISETP.GT.AND P2, PT, R159, R2, PT ;  /* 0x000000029f00720c */ /* 0x000fc40003f44270 */
[----:B------:R-:W-:Y:S02]  /*7b90*/  ISETP.GT.AND P5, PT, R159, R80, PT ;  /* 0x000000509f00720c */ /* 0x000fe40003fa4270 */
[----:B---3--:R-:W-:-:S03]  /*7ba0*/  FSEL R52, R20, -INF , !P1 ;  /* 0xff80000014347808 */ /* 0x008fc60004800000 */
[----:B------:R-:W3:Y:S01]  /*7bb0*/  MUFU.TANH R97, R97 ;  /* 0x0000006100617308 */ /* 0x000ee20000002400 */
[----:B------:R-:W-:Y:S01]  /*7bc0*/  FSEL R20, R5, -INF , !P2 ;  /* 0xff80000005147808 */ /* 0x000fe20005000000 */
[----:B------:R-:W-:Y:S01]  /*7bd0*/  FMUL.FTZ R5, R15, R0 ;  /* 0x000000000f057220 */ /* 0x000fe20000410000 */
[----:B------:R-:W-:Y:S02]  /*7be0*/  FSEL R123, R123, -INF , !P5 ;  /* 0xff8000007b7b7808 */ /* 0x000fe40006800000 */
[----:B------:R-:W-:-:S03]  /*7bf0*/  ISETP.GT.AND P5, PT, R159, R41, PT ;  /* 0x000000299f00720c */ /* 0x000fc60003fa4270 */
[----:B------:R-:W3:Y:S01]  /*7c00*/  MUFU.TANH R4, R4 ;  /* 0x0000000400047308 */ /* 0x000ee20000002400 */
[----:B------:R-:W-:Y:S01]  /*7c10*/  FMUL.FTZ R15, R78, R0 ;  /* 0x000000004e0f7220 */ /* 0x000fe20000410000 */
[----:B-1----:R-:W-:-:S06]  /*7c20*/  FSEL R68, R68, -INF , !P5 ;  /* 0xff80000044447808 */ /* 0x002fcc0006800000 */
[----:B------:R-:W1:Y:S01]  /*7c30*/  MUFU.TANH R106, R106 ;  /* 0x0000006a006a7308 */ /* 0x000e620000002400 */
[----:B------:R-:W-:Y:S01]  /*7c40*/  FMUL.FTZ R17, R79, R0 ;  /* 0x000000004f117220 */ /* 0x000fe20000410000 */
[----:B------:R-:W-:-:S06]  /*7c50*/  ISETP.GT.AND P5, PT, R159, R33, PT ;  /* 0x000000219f00720c */ /* 0x000fcc0003fa4270 */
[----:B------:R-:W1:Y:S01]  /*7c60*/  MUFU.TANH R14, R14 ;  /* 0x0000000e000e7308 */ /* 0x000e620000002400 */
[----:B------:R-:W-:Y:S02]  /*7c70*/  ISETP.GT.AND P1, PT, R159, R10, PT ;  /* 0x0000000a9f00720c */ /* 0x000fe40003f24270 */
[----:B----4-:R-:W-:-:S05]  /*7c80*/  FSEL R48, R28, -INF , !P5 ;  /* 0xff8000001c307808 */ /* 0x010fca0006800000 */
[----:B------:R-:W4:Y:S01]  /*7c90*/  MUFU.TANH R5, R5 ;  /* 0x0000000500057308 */ /* 0x000f220000002400 */
[----:B------:R-:W-:Y:S02]  /*7ca0*/  ISETP.GT.AND P5, PT, R159, R8, PT ;  /* 0x000000089f00720c */ /* 0x000fe40003fa4270 */
[----:B--2---:R-:W-:Y:S02]  /*7cb0*/  FSEL R28, R16, -INF , !P1 ;  /* 0xff800000101c7808 */ /* 0x004fe40004800000 */
[----:B------:R-:W-:-:S03]  /*7cc0*/  ISETP.GT.AND P1, PT, R157, R103, PT ;  /* 0x000000679d00720c */ /* 0x000fc60003f24270 */
[----:B------:R-:W2:Y:S01]  /*7cd0*/  MUFU.TANH R15, R15 ;  /* 0x0000000f000f7308 */ /* 0x000ea20000002400 */
[----:B---3--:R-:W-:Y:S02]  /*7ce0*/  FSEL R97, R97, -INF , !P0 ;  /* 0xff80000061617808 */ /* 0x008fe40004000000 */
[----:B------:R-:W-:-:S05]  /*7cf0*/  ISETP.GT.AND P0, PT, R157, R95, PT ;  /* 0x0000005f9d00720c */ /* 0x000fca0003f04270 */
[----:B------:R-:W3:Y:S01]  /*7d00*/  MUFU.TANH R17, R17 ;  /* 0x0000001100117308 */ /* 0x000ee20000002400 */
[----:B------:R-:W-:Y:S02]  /*7d10*/  FSEL R24, R4, -INF , !P5 ;  /* 0xff80000004187808 */ /* 0x000fe40006800000 */
[C---:B------:R-:W-:Y:S02]  /*7d20*/  ISETP.GE.AND P5, PT, R103.reuse, R158, PT ;  /* 0x0000009e6700720c */ /* 0x040fe40003fa6270 */
[----:B------:R-:W-:Y:S02]  /*7d30*/  ISETP.GE.AND P2, PT, R103, R156, PT ;  /* 0x0000009c6700720c */ /* 0x000fe40003f46270 */
[----:B-1----:R-:W-:Y:S01]  /*7d40*/  FSEL R16, R106, -INF , !P1 ;  /* 0xff8000006a107808 */ /* 0x002fe20004800000 */
[----:B------:R-:W-:Y:S01]  /*7d50*/  FMUL.FTZ R49, R74, R0 ;  /* 0x000000004a317220 */ /* 0x000fe20000410000 */
[----:B------:R-:W-:Y:S02]  /*7d60*/  FSEL R4, R112, -INF , !P6 ;  /* 0xff80000070047808 */ /* 0x000fe40007000000 */
[----:B------:R-:W-:-:S02]  /*7d70*/  FSEL R103, R97, -INF , !P4 ;  /* 0xff80000061677808 */ /* 0x000fc40006000000 */
[C---:B------:R-:W-:Y:S02]  /*7d80*/  ISETP.GE.AND P6, PT, R95.reuse, R158, PT ;  /* 0x0000009e5f00720c */ /* 0x040fe40003fc6270 */
[----:B------:R-:W-:Y:S02]  /*7d90*/  ISETP.GE.AND P4, PT, R95, R156, PT ;  /* 0x0000009c5f00720c */ /* 0x000fe40003f86270 */
[----:B------:R-:W-:Y:S02]  /*7da0*/  FSEL R14, R14, -INF , !P0 ;  /* 0xff8000000e0e7808 */ /* 0x000fe40004000000 */
[----:B------:R-:W-:Y:S02]  /*7db0*/  ISETP.GT.AND P1, PT, R157, R69, PT ;  /* 0x000000459d00720c */ /* 0x000fe40003f24270 */
[----:B------:R-:W-:Y:S02]  /*7dc0*/  FSEL R77, R110, -INF , !P5 ;  /* 0xff8000006e4d7808 */ /* 0x000fe40006800000 */
[----:B------:R-:W-:-:S02]  /*7dd0*/  FSEL R16, R16, -INF , !P2 ;  /* 0xff80000010107808 */ /* 0x000fc40005000000 */
[C---:B------:R-:W-:Y:S02]  /*7de0*/  ISETP.GE.AND P5, PT, R69.reuse, R158, PT ;  /* 0x0000009e4500720c */ /* 0x040fe40003fa6270 */
[----:B------:R-:W-:Y:S02]  /*7df0*/  ISETP.GE.AND P2, PT, R69, R156, PT ;  /* 0x0000009c4500720c */ /* 0x000fe40003f46270 */
[----:B------:R-:W-:Y:S02]  /*7e00*/  FSEL R69, R108, -INF , !P6 ;  /* 0xff8000006c457808 */ /* 0x000fe40007000000 */
[----:B------:R-:W-:Y:S02]  /*7e10*/  ISETP.GT.AND P0, PT, R157, R104, PT ;  /* 0x000000689d00720c */ /* 0x000fe40003f04270 */
[----:B------:R-:W-:Y:S01]  /*7e20*/  FSEL R95, R14, -INF , !P4 ;  /* 0xff8000000e5f7808 */ /* 0x000fe20006000000 */
[----:B------:R-:W1:Y:S01]  /*7e30*/  MUFU.TANH R49, R49 ;  /* 0x0000003100317308 */ /* 0x000e620000002400 */
[----:B------:R-:W-:Y:S01]  /*7e40*/  ISETP.GE.AND P6, PT, R104, R158, PT ;  /* 0x0000009e6800720c */ /* 0x000fe20003fc6270 */
[-C--:B------:R-:W-:Y:S01]  /*7e50*/  FMUL.FTZ R74, R75, R0.reuse ;  /* 0x000000004b4a7220 */ /* 0x080fe20000410000 */
[----:B----4-:R-:W-:Y:S01]  /*7e60*/  FSEL R14, R5, -INF , !P1 ;  /* 0xff800000050e7808 */ /* 0x010fe20004800000 */
[----:B------:R-:W-:Y:S01]  /*7e70*/  FMUL.FTZ R75, R58, R0 ;  /* 0x000000003a4b7220 */ /* 0x000fe20000410000 */
[----:B------:R-:W-:-:S02]  /*7e80*/  ISETP.GT.AND P1, PT, R157, R102, PT ;  /* 0x000000669d00720c */ /* 0x000fc40003f24270 */
[----:B--2---:R-:W-:Y:S01]  /*7e90*/  FSEL R91, R15, -INF , !P0 ;  /* 0xff8000000f5b7808 */ /* 0x004fe20004000000 */
[----:B------:R-:W-:Y:S01]  /*7ea0*/  FMUL.FTZ R54, R54, R0 ;  /* 0x0000000036367220 */ /* 0x000fe20000410000 */
[----:B------:R-:W-:Y:S02]  /*7eb0*/  FSEL R15, R12, -INF , !P6 ;  /* 0xff8000000c0f7808 */ /* 0x000fe40007000000 */
[----:B---3--:R-:W-:Y:S02]  /*7ec0*/  FSEL R12, R17, -INF , !P1 ;  /* 0xff800000110c7808 */ /* 0x008fe40004800000 */
[----:B------:R-:W2:Y:S01]  /*7ed0*/  MUFU.TANH R17, R75 ;  /* 0x0000004b00117308 */ /* 0x000ea20000002400 */
[----:B------:R-:W-:Y:S02]  /*7ee0*/  ISETP.GE.AND P4, PT, R104, R156, PT ;  /* 0x0000009c6800720c */ /* 0x000fe40003f86270 */
[----:B------:R-:W-:Y:S02]  /*7ef0*/  FSEL R5, R96, -INF , !P5 ;  /* 0xff80000060057808 */ /* 0x000fe40006800000 */
[----:B------:R-:W-:-:S03]  /*7f00*/  ISETP.GT.AND P0, PT, R157, R101, PT ;  /* 0x000000659d00720c */ /* 0x000fc60003f04270 */
[----:B------:R-:W3:Y:S01]  /*7f10*/  MUFU.TANH R54, R54 ;  /* 0x0000003600367308 */ /* 0x000ee20000002400 */
[----:B------:R-:W-:Y:S02]  /*7f20*/  ISETP.GE.AND P5, PT, R102, R158, PT ;  /* 0x0000009e6600720c */ /* 0x000fe40003fa6270 */
[----:B------:R-:W-:Y:S02]  /*7f30*/  FSEL R14, R14, -INF , !P2 ;  /* 0xff8000000e0e7808 */ /* 0x000fe40005000000 */
[----:B------:R-:W-:Y:S02]  /*7f40*/  ISETP.GE.AND P2, PT, R102, R156, PT ;  /* 0x0000009c6600720c */ /* 0x000fe40003f46270 */
[----:B------:R-:W-:Y:S01]  /*7f50*/  FSEL R91, R91, -INF , !P4 ;  /* 0xff8000005b5b7808 */ /* 0x000fe20006000000 */
[----:B------:R-:W-:Y:S01]  /*7f60*/  FMUL.FTZ R58, R59, R0 ;  /* 0x000000003b3a7220 */ /* 0x000fe20000410000 */
[C---:B------:R-:W-:Y:S02]  /*7f70*/  ISETP.GE.AND P6, PT, R101.reuse, R158, PT ;  /* 0x0000009e6500720c */ /* 0x040fe40003fc6270 */
[----:B------:R-:W-:-:S02]  /*7f80*/  ISETP.GE.AND P4, PT, R101, R156, PT ;  /* 0x0000009c6500720c */ /* 0x000fc40003f86270 */
[----:B-1----:R-:W-:Y:S01]  /*7f90*/  FSEL R49, R49, -INF , !P0 ;  /* 0xff80000031317808 */ /* 0x002fe20004000000 */
[----:B------:R-:W1:Y:S01]  /*7fa0*/  MUFU.TANH R74, R74 ;  /* 0x0000004a004a7308 */ /* 0x000e620000002400 */
[----:B------:R-:W-:Y:S02]  /*7fb0*/  FSEL R13, R13, -INF , !P5 ;  /* 0xff8000000d0d7808 */ /* 0x000fe40006800000 */
[----:B------:R-:W-:Y:S02]  /*7fc0*/  ISETP.GT.AND P0, PT, R157, R9, PT ;  /* 0x000000099d00720c */ /* 0x000fe40003f04270 */
[----:B------:R-:W-:Y:S02]  /*7fd0*/  ISETP.GE.AND P5, PT, R11, R158, PT ;  /* 0x0000009e0b00720c */ /* 0x000fe40003fa6270 */
[----:B------:R-:W-:Y:S02]  /*7fe0*/  FSEL R12, R12, -INF , !P2 ;  /* 0xff8000000c0c7808 */ /* 0x000fe40005000000 */
[----:B------:R-:W-:-:S02]  /*7ff0*/  ISETP.GT.AND P1, PT, R157, R11, PT ;  /* 0x0000000b9d00720c */ /* 0x000fc40003f24270 */
[----:B------:R-:W-:Y:S02]  /*8000*/  ISETP.GE.AND P2, PT, R11, R156, PT ;  /* 0x0000009c0b00720c */ /* 0x000fe40003f46270 */
[----:B------:R-:W-:Y:S02]  /*8010*/  FSEL R11, R76, -INF , !P6 ;  /* 0xff8000004c0b7808 */ /* 0x000fe40007000000 */
[----:B------:R-:W-:Y:S01]  /*8020*/  FSEL R57, R49, -INF , !P4 ;  /* 0xff80000031397808 */ /* 0x000fe20006000000 */
[----:B------:R-:W-:Y:S01]  /*8030*/  FMUL.FTZ R55, R55, R0 ;  /* 0x0000000037377220 */ /* 0x000fe20000410000 */
[C---:B------:R-:W-:Y:S02]  /*8040*/  ISETP.GE.AND P6, PT, R9.reuse, R158, PT ;  /* 0x0000009e0900720c */ /* 0x040fe40003fc6270 */
[----:B------:R-:W-:Y:S02]  /*8050*/  ISETP.GE.AND P4, PT, R9, R156, PT ;  /* 0x0000009c0900720c */ /* 0x000fe40003f86270 */
[----:B--2---:R-:W-:Y:S01]  /*8060*/  FSEL R17, R17, -INF , !P0 ;  /* 0xff80000011117808 */ /* 0x004fe20004000000 */
[----:B------:R-:W2:Y:S01]  /*8070*/  MUFU.TANH R58, R58 ;  /* 0x0000003a003a7308 */ /* 0x000ea20000002400 */
[----:B------:R-:W-:-:S02]  /*8080*/  FSEL R9, R72, -INF , !P5 ;  /* 0xff80000048097808 */ /* 0x000fc40006800000 */
[----:B------:R-:W-:Y:S01]  /*8090*/  ISETP.GT.AND P0, PT, R157, R99, PT ;  /* 0x000000639d00720c */ /* 0x000fe20003f04270 */
[----:B------:R-:W-:Y:S01]  /*80a0*/  FMUL.FTZ R59, R50, R0 ;  /* 0x00000000323b7220 */ /* 0x000fe20000410000 */
[----:B------:R-:W-:Y:S02]  /*80b0*/  ISETP.GE.AND P5, PT, R100, R158, PT ;  /* 0x0000009e6400720c */ /* 0x000fe40003fa6270 */
[----:B------:R-:W-:Y:S02]  /*80c0*/  FSEL R73, R73, -INF , !P6 ;  /* 0xff80000049497808 */ /* 0x000fe40007000000 */
[----:B------:R-:W-:Y:S01]  /*80d0*/  FSEL R49, R17, -INF , !P4 ;  /* 0xff80000011317808 */ /* 0x000fe20006000000 */
[----:B------:R-:W-:Y:S01]  /*80e0*/  FMUL.FTZ R50, R51, R0 ;  /* 0x0000000033327220 */ /* 0x000fe20000410000 */
[C---:B------:R-:W-:Y:S02]  /*80f0*/  ISETP.GE.AND P6, PT, R99.reuse, R158, PT ;  /* 0x0000009e6300720c */ /* 0x040fe40003fc6270 */
[----:B------:R-:W-:-:S02]  /*8100*/  ISETP.GE.AND P4, PT, R99, R156, PT ;  /* 0x0000009c6300720c */ /* 0x000fc40003f86270 */
[----:B---3--:R-:W-:Y:S01]  /*8110*/  FSEL R54, R54, -INF , !P0 ;  /* 0xff80000036367808 */ /* 0x008fe20004000000 */
[----:B------:R-:W3:Y:S01]  /*8120*/  MUFU.TANH R55, R55 ;  /* 0x0000003700377308 */ /* 0x000ee20000002400 */
[----:B------:R-:W-:Y:S01]  /*8130*/  FSEL R17, R25, -INF , !P5 ;  /* 0xff80000019117808 */ /* 0x000fe20006800000 */
[----:B------:R-:W-:Y:S01]  /*8140*/  FMUL.FTZ R51, R46, R0 ;  /* 0x000000002e337220 */ /* 0x000fe20000410000 */
[----:B------:R-:W-:Y:S02]  /*8150*/  ISETP.GE.AND P5, PT, R98, R158, PT ;  /* 0x0000009e6200720c */ /* 0x000fe40003fa6270 */
[----:B------:R-:W-:-:S03]  /*8160*/  FSEL R141, R141, -INF , !P6 ;  /* 0xff8000008d8d7808 */ /* 0x000fc60007000000 */
[----:B------:R-:W4:Y:S01]  /*8170*/  MUFU.TANH R25, R59 ;  /* 0x0000003b00197308 */ /* 0x000f220000002400 */
[----:B------:R-:W-:Y:S01]  /*8180*/  FSEL R105, R54, -INF , !P4 ;  /* 0xff80000036697808 */ /* 0x000fe20006000000 */
[----:B------:R-:W-:Y:S01]  /*8190*/  FMUL.FTZ R46, R47, R0 ;  /* 0x000000002f2e7220 */ /* 0x000fe20000410000 */
[----:B------:R-:W-:Y:S02]  /*81a0*/  ISETP.GT.AND P0, PT, R157, R93, PT ;  /* 0x0000005d9d00720c */ /* 0x000fe40003f04270 */
[C---:B------:R-:W-:Y:S02]  /*81b0*/  ISETP.GE.AND P6, PT, R93.reuse, R158, PT ;  /* 0x0000009e5d00720c */ /* 0x040fe40003fc6270 */
[----:B------:R-:W-:Y:S01]  /*81c0*/  ISETP.GE.AND P4, PT, R93, R156, PT ;  /* 0x0000009c5d00720c */ /* 0x000fe20003f86270 */
[----:B------:R-:W4:Y:S01]  /*81d0*/  MUFU.TANH R50, R50 ;  /* 0x0000003200327308 */ /* 0x000f220000002400 */
[----:B------:R-:W-:Y:S01]  /*81e0*/  FSEL R93, R21, -INF , !P5 ;  /* 0xff800000155d7808 */ /* 0x000fe20006800000 */
[-C--:B------:R-:W-:Y:S01]  /*81f0*/  FMUL.FTZ R42, R42, R0.reuse ;  /* 0x000000002a2a7220 */ /* 0x080fe20000410000 */
[----:B-1----:R-:W-:Y:S01]  /*8200*/  FSEL R74, R74, -INF , !P1 ;  /* 0xff8000004a4a7808 */ /* 0x002fe20004800000 */
[----:B------:R-:W-:Y:S01]  /*8210*/  FMUL.FTZ R43, R43, R0 ;  /* 0x000000002b2b7220 */ /* 0x000fe20000410000 */
[----:B------:R-:W-:-:S03]  /*8220*/  ISETP.GT.AND P1, PT, R157, R100, PT ;  /* 0x000000649d00720c */ /* 0x000fc60003f24270 */
[----:B------:R-:W1:Y:S01]  /*8230*/  MUFU.TANH R21, R51 ;  /* 0x0000003300157308 */ /* 0x000e620000002400 */
[----:B------:R-:W-:Y:S02]  /*8240*/  FSEL R165, R74, -INF , !P2 ;  /* 0xff8000004aa57808 */ /* 0x000fe40005000000 */
[----:B------:R-:W-:Y:S02]  /*8250*/  ISETP.GE.AND P2, PT, R100, R156, PT ;  /* 0x0000009c6400720c */ /* 0x000fe40003f46270 */
[----:B--2---:R-:W-:-:S03]  /*8260*/  FSEL R58, R58, -INF , !P1 ;  /* 0xff8000003a3a7808 */ /* 0x004fc60004800000 */
[----:B------:R-:W2:Y:S01]  /*8270*/  MUFU.TANH R46, R46 ;  /* 0x0000002e002e7308 */ /* 0x000ea20000002400 */
[----:B------:R-:W-:Y:S01]  /*8280*/  ISETP.GT.AND P1, PT, R157, R98, PT ;  /* 0x000000629d00720c */ /* 0x000fe20003f24270 */
[----:B------:R-:W-:Y:S01]  /*8290*/  FMUL.FTZ R38, R38, R0 ;  /* 0x0000000026267220 */ /* 0x000fe20000410000 */
[----:B------:R-:W-:-:S05]  /*82a0*/  FSEL R163, R58, -INF , !P2 ;  /* 0xff8000003aa37808 */ /* 0x000fca0005000000 */
[----:B------:R-:W2:Y:S01]  /*82b0*/  MUFU.TANH R42, R42 ;  /* 0x0000002a002a7308 */ /* 0x000ea20000002400 */
[----:B------:R-:W-:Y:S02]  /*82c0*/  ISETP.GE.AND P2, PT, R98, R156, PT ;  /* 0x0000009c6200720c */ /* 0x000fe40003f46270 */
[----:B---3--:R-:W-:Y:S02]  /*82d0*/  FSEL R55, R55, -INF , !P1 ;  /* 0xff80000037377808 */ /* 0x008fe40004800000 */
[----:B----4-:R-:W-:-:S03]  /*82e0*/  FSEL R25, R25, -INF , !P0 ;  /* 0xff80000019197808 */ /* 0x010fc60004000000 */
[----:B------:R-:W3:Y:S01]  /*82f0*/  MUFU.TANH R43, R43 ;  /* 0x0000002b002b7308 */ /* 0x000ee20000002400 */
[C---:B------:R-:W-:Y:S02]  /*8300*/  ISETP.GT.AND P1, PT, R157.reuse, R94, PT ;  /* 0x0000005e9d00720c */ /* 0x040fe40003f24270 */
[----:B------:R-:W-:Y:S02]  /*8310*/  ISETP.GT.AND P0, PT, R157, R92, PT ;  /* 0x0000005c9d00720c */ /* 0x000fe40003f04270 */
[----:B------:R-:W-:Y:S02]  /*8320*/  FSEL R99, R55, -INF , !P2 ;  /* 0xff80000037637808 */ /* 0x000fe40005000000 */
[----:B------:R-:W-:Y:S01]  /*8330*/  FSEL R79, R25, -INF , !P4 ;  /* 0xff800000194f7808 */ /* 0x000fe20006000000 */
[----:B------:R-:W4:Y:S01]  /*8340*/  MUFU.TANH R38, R38 ;  /* 0x0000002600267308 */ /* 0x000f220000002400 */
[-C--:B------:R-:W-:Y:S02]  /*8350*/  ISETP.GE.AND P2, PT, R94, R156.reuse, PT ;  /* 0x0000009c5e00720c */ /* 0x080fe40003f46270 */
[----:B------:R-:W-:-:S02]  /*8360*/  ISETP.GE.AND P4, PT, R92, R156, PT ;  /* 0x0000009c5c00720c */ /* 0x000fc40003f86270 */
[----:B------:R-:W-:Y:S02]  /*8370*/  FSEL R50, R50, -INF , !P1 ;  /* 0xff80000032327808 */ /* 0x000fe40004800000 */
[----:B-1----:R-:W-:Y:S02]  /*8380*/  FSEL R21, R21, -INF , !P0 ;  /* 0xff80000015157808 */ /* 0x002fe40004000000 */
[----:B------:R-:W-:Y:S02]  /*8390*/  ISETP.GT.AND P1, PT, R157, R90, PT ;  /* 0x0000005a9d00720c */ /* 0x000fe40003f24270 */
[----:B------:R-:W-:Y:S02]  /*83a0*/  FSEL R135, R135, -INF , !P6 ;  /* 0xff80000087877808 */ /* 0x000fe40007000000 */
[----:B------:R-:W-:Y:S02]  /*83b0*/  ISETP.GE.AND P6, PT, R92, R158, PT ;  /* 0x0000009e5c00720c */ /* 0x000fe40003fc6270 */
[----:B------:R-:W-:-:S02]  /*83c0*/  FSEL R59, R50, -INF , !P2 ;  /* 0xff800000323b7808 */ /* 0x000fc40005000000 */
[----:B------:R-:W-:Y:S02]  /*83d0*/  ISETP.GT.AND P0, PT, R157, R89, PT ;  /* 0x000000599d00720c */ /* 0x000fe40003f04270 */
[----:B------:R-:W-:Y:S02]  /*83e0*/  FSEL R25, R21, -INF , !P4 ;  /* 0xff80000015197808 */ /* 0x000fe40006000000 */
[----:B------:R-:W-:Y:S02]  /*83f0*/  ISETP.GE.AND P2, PT, R90, R156, PT ;  /* 0x0000009c5a00720c */ /* 0x000fe40003f46270 */
[----:B--2---:R-:W-:Y:S02]  /*8400*/  FSEL R21, R46, -INF , !P1 ;  /* 0xff8000002e157808 */ /* 0x004fe40004800000 */
[----:B------:R-:W-:Y:S01]  /*8410*/  ISETP.GT.AND P1, PT, R157, R88, PT ;  /* 0x000000589d00720c */ /* 0x000fe20003f24270 */
[----:B------:R-:W-:Y:S01]  /*8420*/  FMUL.FTZ R39, R39, R0 ;  /* 0x0000000027277220 */ /* 0x000fe20000410000 */
[----:B------:R-:W-:-:S02]  /*8430*/  FSEL R111, R111, -INF , !P6 ;  /* 0xff8000006f6f7808 */ /* 0x000fc40007000000 */
[C---:B------:R-:W-:Y:S02]  /*8440*/  ISETP.GE.AND P6, PT, R89.reuse, R158, PT ;  /* 0x0000009e5900720c */ /* 0x040fe40003fc6270 */
[-C--:B------:R-:W-:Y:S02]  /*8450*/  ISETP.GE.AND P4, PT, R89, R156.reuse, PT ;  /* 0x0000009c5900720c */ /* 0x080fe40003f86270 */
[----:B------:R-:W-:Y:S02]  /*8460*/  FSEL R42, R42, -INF , !P0 ;  /* 0xff8000002a2a7808 */ /* 0x000fe40004000000 */
[----:B------:R-:W-:Y:S02]  /*8470*/  FSEL R21, R21, -INF , !P2 ;  /* 0xff80000015157808 */ /* 0x000fe40005000000 */
[----:B------:R-:W-:Y:S02]  /*8480*/  ISETP.GE.AND P2, PT, R88, R156, PT ;  /* 0x0000009c5800720c */ /* 0x000fe40003f46270 */
[----:B---3--:R-:W-:-:S02]  /*8490*/  FSEL R43, R43, -INF , !P1 ;  /* 0xff8000002b2b7808 */ /* 0x008fc40004800000 */
[----:B------:R-:W-:Y:S02]  /*84a0*/  FSEL R129, R129, -INF , !P6 ;  /* 0xff80000081817808 */ /* 0x000fe40007000000 */
[----:B------:R-:W-:Y:S01]  /*84b0*/  FSEL R42, R42, -INF , !P4 ;  /* 0xff8000002a2a7808 */ /* 0x000fe20006000000 */
[----:B------:R-:W1:Y:S01]  /*84c0*/  MUFU.TANH R39, R39 ;  /* 0x0000002700277308 */ /* 0x000e620000002400 */
[----:B------:R-:W-:Y:S01]  /*84d0*/  ISETP.GT.AND P0, PT, R157, R83, PT ;  /* 0x000000539d00720c */ /* 0x000fe20003f04270 */
[----:B------:R-:W-:Y:S01]  /*84e0*/  FMUL.FTZ R34, R34, R0 ;  /* 0x0000000022227220 */ /* 0x000fe20000410000 */
[C---:B------:R-:W-:Y:S02]  /*84f0*/  ISETP.GE.AND P6, PT, R83.reuse, R158, PT ;  /* 0x0000009e5300720c */ /* 0x040fe40003fc6270 */
[----:B------:R-:W-:Y:S02]  /*8500*/  ISETP.GE.AND P4, PT, R83, R156, PT ;  /* 0x0000009c5300720c */ /* 0x000fe40003f86270 */
[----:B------:R-:W-:Y:S01]  /*8510*/  FSEL R83, R43, -INF , !P2 ;  /* 0xff8000002b537808 */ /* 0x000fe20005000000 */
[-C--:B------:R-:W-:Y:S01]  /*8520*/  FMUL.FTZ R43, R35, R0.reuse ;  /* 0x00000000232b7220 */ /* 0x080fe20000410000 */
[----:B----4-:R-:W-:Y:S01]  /*8530*/  FSEL R35, R38, -INF , !P0 ;  /* 0xff80000026237808 */ /* 0x010fe20004000000 */
[----:B------:R-:W-:Y:S01]  /*8540*/  FMUL.FTZ R31, R31, R0 ;  /* 0x000000001f1f7220 */ /* 0x000fe20000410000 */
[----:B------:R-:W-:Y:S08]  /*8550*/  MUFU.TANH R34, R34 ;  /* 0x0000002200227308 */ /* 0x000ff00000002400 */
[----:B------:R-:W2:Y:S01]  /*8560*/  MUFU.TANH R38, R43 ;  /* 0x0000002b00267308 */ /* 0x000ea20000002400 */
[----:B------:R-:W-:Y:S01]  /*8570*/  ISETP.GT.AND P1, PT, R157, R82, PT ;  /* 0x000000529d00720c */ /* 0x000fe20003f24270 */
[----:B------:R-:W-:Y:S01]  /*8580*/  FMUL.FTZ R46, R30, R0 ;  /* 0x000000001e2e7220 */ /* 0x000fe20000410000 */
[----:B------:R-:W-:-:S05]  /*8590*/  FSEL R127, R127, -INF , !P6 ;  /* 0xff8000007f7f7808 */ /* 0x000fca0007000000 */
[----:B------:R-:W3:Y:S01]  /*85a0*/  MUFU.TANH R31, R31 ;  /* 0x0000001f001f7308 */ /* 0x000ee20000002400 */
[----:B------:R-:W-:Y:S01]  /*85b0*/  FSEL R35, R35, -INF , !P4 ;  /* 0xff80000023237808 */ /* 0x000fe20006000000 */
[----:B------:R-:W-:Y:S01]  /*85c0*/  FMUL.FTZ R26, R26, R0 ;  /* 0x000000001a1a7220 */ /* 0x000fe20000410000 */
[----:B------:R-:W-:Y:S02]  /*85d0*/  ISETP.GT.AND P0, PT, R157, R81, PT ;  /* 0x000000519d00720c */ /* 0x000fe40003f04270 */
[C---:B------:R-:W-:Y:S02]  /*85e0*/  ISETP.GE.AND P6, PT, R81.reuse, R158, PT ;  /* 0x0000009e5100720c */ /* 0x040fe40003fc6270 */
[----:B------:R-:W-:Y:S02]  /*85f0*/  ISETP.GE.AND P4, PT, R81, R156, PT ;  /* 0x0000009c5100720c */ /* 0x000fe40003f86270 */
[----:B-1----:R-:W-:Y:S02]  /*8600*/  FSEL R81, R39, -INF , !P1 ;  /* 0xff80000027517808 */ /* 0x002fe40004800000 */
[----:B------:R-:W-:Y:S01]  /*8610*/  ISETP.GT.AND P1, PT, R157, R80, PT ;  /* 0x000000509d00720c */ /* 0x000fe20003f24270 */
[----:B------:R-:W1:Y:S01]  /*8620*/  MUFU.TANH R39, R46 ;  /* 0x0000002e00277308 */ /* 0x000e620000002400 */
[----:B------:R-:W-:-:S02]  /*8630*/  ISETP.GE.AND P5, PT, R94, R158, PT ;  /* 0x0000009e5e00720c */ /* 0x000fc40003fa6270 */
[----:B--2---:R-:W-:Y:S02]  /*8640*/  FSEL R38, R38, -INF , !P1 ;  /* 0xff80000026267808 */ /* 0x004fe40004800000 */
[----:B------:R-:W-:Y:S01]  /*8650*/  FSEL R30, R34, -INF , !P0 ;  /* 0xff800000221e7808 */ /* 0x000fe20004000000 */
[----:B------:R-:W-:Y:S01]  /*8660*/  FMUL.FTZ R34, R22, R0 ;  /* 0x0000000016227220 */ /* 0x000fe20000410000 */
[----:B------:R-:W-:Y:S01]  /*8670*/  ISETP.GT.AND P1, PT, R157, R44, PT ;  /* 0x0000002c9d00720c */ /* 0x000fe20003f24270 */
[----:B------:R-:W2:Y:S01]  /*8680*/  MUFU.TANH R26, R26 ;  /* 0x0000001a001a7308 */ /* 0x000ea20000002400 */
[----:B------:R-:W-:Y:S02]  /*8690*/  FSEL R107, R107, -INF , !P5 ;  /* 0xff8000006b6b7808 */ /* 0x000fe40006800000 */
[----:B------:R-:W-:Y:S02]  /*86a0*/  ISETP.GE.AND P5, PT, R90, R158, PT ;  /* 0x0000009e5a00720c */ /* 0x000fe40003fa6270 */
[----:B---3--:R-:W-:Y:S01]  /*86b0*/  FSEL R22, R31, -INF , !P1 ;  /* 0xff8000001f167808 */ /* 0x008fe20004800000 */
[----:B------:R-:W-:-:S02]  /*86c0*/  FMUL.FTZ R27, R27, R0 ;  /* 0x000000001b1b7220 */ /* 0x000fc40000410000 */
[----:B------:R-:W3:Y:S01]  /*86d0*/  MUFU.TANH R31, R34 ;  /* 0x00000022001f7308 */ /* 0x000ee20000002400 */
[----:B------:R-:W-:Y:S01]  /*86e0*/  FSEL R53, R53, -INF , !P5 ;  /* 0xff80000035357808 */ /* 0x000fe20006800000 */
[----:B------:R-:W-:Y:S01]  /*86f0*/  FMUL.FTZ R6, R6, R0 ;  /* 0x0000000006067220 */ /* 0x000fe20000410000 */
[----:B------:R-:W-:Y:S02]  /*8700*/  ISETP.GT.AND P0, PT, R157, R45, PT ;  /* 0x0000002d9d00720c */ /* 0x000fe40003f04270 */
[----:B------:R-:W-:Y:S01]  /*8710*/  ISETP.GE.AND P5, PT, R88, R158, PT ;  /* 0x0000009e5800720c */ /* 0x000fe20003fa6270 */
[----:B------:R-:W-:Y:S01]  /*8720*/  FMUL.FTZ R23, R23, R0 ;  /* 0x0000000017177220 */ /* 0x000fe20000410000 */
[----:B-1----:R-:W-:Y:S01]  /*8730*/  FSEL R39, R39, -INF , !P0 ;  /* 0xff80000027277808 */ /* 0x002fe20004000000 */
[----:B------:R-:W1:Y:S01]  /*8740*/  MUFU.TANH R27, R27 ;  /* 0x0000001b001b7308 */ /* 0x000e620000002400 */
[----:B------:R-:W-:Y:S02]  /*8750*/  FSEL R117, R117, -INF , !P5 ;  /* 0xff80000075757808 */ /* 0x000fe40006800000 */
[----:B------:R-:W-:-:S02]  /*8760*/  ISETP.GT.AND P0, PT, R157, R41, PT ;  /* 0x000000299d00720c */ /* 0x000fc40003f04270 */
[C---:B------:R-:W-:Y:S02]  /*8770*/  ISETP.GE.AND P5, PT, R82.reuse, R158, PT ;  /* 0x0000009e5200720c */ /* 0x040fe40003fa6270 */
[----:B------:R-:W-:Y:S01]  /*8780*/  ISETP.GE.AND P2, PT, R82, R156, PT ;  /* 0x0000009c5200720c */ /* 0x000fe20003f46270 */
[----:B------:R-:W4:Y:S01]  /*8790*/  MUFU.TANH R6, R6 ;  /* 0x0000000600067308 */ /* 0x000f220000002400 */
[-C--:B------:R-:W-:Y:S01]  /*87a0*/  FMUL.FTZ R18, R18, R0.reuse ;  /* 0x0000000012127220 */ /* 0x080fe20000410000 */
[----:B------:R-:W-:Y:S01]  /*87b0*/  FMUL.FTZ R19, R19, R0 ;  /* 0x0000000013137220 */ /* 0x000fe20000410000 */
[----:B--2---:R-:W-:Y:S02]  /*87c0*/  FSEL R26, R26, -INF , !P0 ;  /* 0xff8000001a1a7808 */ /* 0x004fe40004000000 */
[----:B------:R-:W-:Y:S02]  /*87d0*/  FSEL R119, R119, -INF , !P5 ;  /* 0xff80000077777808 */ /* 0x000fe40006800000 */
[----:B------:R-:W-:Y:S01]  /*87e0*/  FSEL R81, R81, -INF , !P2 ;  /* 0xff80000051517808 */ /* 0x000fe20005000000 */
[----:B------:R-:W2:Y:S01]  /*87f0*/  MUFU.TANH R23, R23 ;  /* 0x0000001700177308 */ /* 0x000ea20000002400 */
[----:B------:R-:W-:-:S02]  /*8800*/  ISETP.GT.AND P0, PT, R157, R36, PT ;  /* 0x000000249d00720c */ /* 0x000fc40003f04270 */
[C---:B------:R-:W-:Y:S02]  /*8810*/  ISETP.GE.AND P5, PT, R80.reuse, R158, PT ;  /* 0x0000009e5000720c */ /* 0x040fe40003fa6270 */
[----:B------:R-:W-:Y:S02]  /*8820*/  ISETP.GE.AND P2, PT, R80, R156, PT ;  /* 0x0000009c5000720c */ /* 0x000fe40003f46270 */
[----:B------:R-:W-:Y:S01]  /*8830*/  FSEL R121, R121, -INF , !P6 ;  /* 0xff80000079797808 */ /* 0x000fe20007000000 */
[----:B------:R-:W-:Y:S01]  /*8840*/  FMUL.FTZ R0, R7, R0 ;  /* 0x0000000007007220 */ /* 0x000fe20000410000 */
[----:B------:R-:W-:Y:S01]  /*8850*/  ISETP.GE.AND P6, PT, R45, R158, PT ;  /* 0x0000009e2d00720c */ /* 0x000fe20003fc6270 */
[----:B------:R-:W2:Y:S01]  /*8860*/  MUFU.TANH R18, R18 ;  /* 0x0000001200127308 */ /* 0x000ea20000002400 */
[----:B---3--:R-:W-:Y:S02]  /*8870*/  FSEL R31, R31, -INF , !P0 ;  /* 0xff8000001f1f7808 */ /* 0x008fe40004000000 */
[----:B------:R-:W-:-:S02]  /*8880*/  FSEL R30, R30, -INF , !P4 ;  /* 0xff8000001e1e7808 */ /* 0x000fc40006000000 */
[----:B------:R-:W-:Y:S02]  /*8890*/  FSEL R123, R123, -INF , !P5 ;  /* 0xff8000007b7b7808 */ /* 0x000fe40006800000 */
[----:B------:R-:W-:Y:S01]  /*88a0*/  FSEL R58, R38, -INF , !P2 ;  /* 0xff800000263a7808 */ /* 0x000fe20005000000 */
[----:B------:R-:W3:Y:S01]  /*88b0*/  MUFU.TANH R19, R19 ;  /* 0x0000001300137308 */ /* 0x000ee20000002400 */
[----:B------:R-:W-:Y:S02]  /*88c0*/  ISETP.GE.AND P0, PT, R32, R158, PT ;  /* 0x0000009e2000720c */ /* 0x000fe40003f06270 */
[----:B------:R-:W-:Y:S02]  /*88d0*/  ISETP.GE.AND P4, PT, R45, R156, PT ;  /* 0x0000009c2d00720c */ /* 0x000fe40003f86270 */
[C---:B------:R-:W-:Y:S02]  /*88e0*/  ISETP.GE.AND P5, PT, R44.reuse, R158, PT ;  /* 0x0000009e2c00720c */ /* 0x040fe40003fa6270 */
[----:B------:R-:W-:-:S02]  /*88f0*/  ISETP.GE.AND P2, PT, R44, R156, PT ;  /* 0x0000009c2c00720c */ /* 0x000fc40003f46270 */
[----:B------:R-:W-:Y:S02]  /*8900*/  FSEL R115, R115, -INF , !P6 ;  /* 0xff80000073737808 */ /* 0x000fe40007000000 */
[----:B------:R-:W-:Y:S02]  /*8910*/  ISETP.GE.AND P6, PT, R41, R158, PT ;  /* 0x0000009e2900720c */ /* 0x000fe40003fc6270 */
[----:B------:R-:W-:Y:S01]  /*8920*/  ISETP.GT.AND P1, PT, R157, R37, PT ;  /* 0x000000259d00720c */ /* 0x000fe20003f24270 */
[----:B------:R-:W3:Y:S01]  /*8930*/  MUFU.TANH R0, R0 ;  /* 0x0000000000007308 */ /* 0x000ee20000002400 */
[----:B------:R-:W-:Y:S02]  /*8940*/  FSEL R47, R29, -INF , !P0 ;  /* 0xff8000001d2f7808 */ /* 0x000fe40004000000 */
[----:B------:R-:W-:Y:S02]  /*8950*/  FSEL R72, R39, -INF , !P4 ;  /* 0xff80000027487808 */ /* 0x000fe40006000000 */
[----:B------:R-:W-:-:S02]  /*8960*/  FSEL R109, R109, -INF , !P5 ;  /* 0xff8000006d6d7808 */ /* 0x000fc40006800000 */
[----:B------:R-:W-:Y:S02]  /*8970*/  FSEL R22, R22, -INF , !P2 ;  /* 0xff80000016167808 */ /* 0x000fe40005000000 */
[----:B------:R-:W-:Y:S02]  /*8980*/  ISETP.GT.AND P0, PT, R157, R8, PT ;  /* 0x000000089d00720c */ /* 0x000fe40003f04270 */
[----:B------:R-:W-:Y:S01]  /*8990*/  ISETP.GE.AND P4, PT, R41, R156, PT ;  /* 0x0000009c2900720c */ /* 0x000fe20003f86270 */
[----:B------:R-:W-:Y:S01]  /*89a0*/  BAR.SYNC.DEFER_BLOCKING 0x0 ;  /* 0x0000000000007b1d */ /* 0x000fe20000010000 */
[C---:B------:R-:W-:Y:S02]  /*89b0*/  ISETP.GE.AND P5, PT, R37.reuse, R158, PT ;  /* 0x0000009e2500720c */ /* 0x040fe40003fa6270 */
[----:B------:R-:W-:Y:S02]  /*89c0*/  ISETP.GE.AND P2, PT, R37, R156, PT ;  /* 0x0000009c2500720c */ /* 0x000fe40003f46270 */
[----:B------:R-:W-:-:S02]  /*89d0*/  FSEL R97, R68, -INF , !P6 ;  /* 0xff80000044617808 */ /* 0x000fc40007000000 */
[----:B-1----:R-:W-:Y:S02]  /*89e0*/  FSEL R27, R27, -INF , !P1 ;  /* 0xff8000001b1b7808 */ /* 0x002fe40004800000 */
[----:B------:R-:W-:Y:S02]  /*89f0*/  ISETP.GE.AND P6, PT, R36, R158, PT ;  /* 0x0000009e2400720c */ /* 0x000fe40003fc6270 */
[----:B------:R-:W-:Y:S02]  /*8a00*/  ISETP.GT.AND P1, PT, R157, R33, PT ;  /* 0x000000219d00720c */ /* 0x000fe40003f24270 */
[----:B----4-:R-:W-:Y:S02]  /*8a10*/  FSEL R6, R6, -INF , !P0 ;  /* 0xff80000006067808 */ /* 0x010fe40004000000 */
[----:B------:R-:W-:Y:S02]  /*8a20*/  FSEL R68, R26, -INF , !P4 ;  /* 0xff8000001a447808 */ /* 0x000fe40006000000 */
[----:B------:R-:W-:-:S02]  /*8a30*/  FSEL R89, R56, -INF , !P5 ;  /* 0xff80000038597808 */ /* 0x000fc40006800000 */
[----:B------:R-:W-:Y:S02]  /*8a40*/  FSEL R75, R27, -INF , !P2 ;  /* 0xff8000001b4b7808 */ /* 0x000fe40005000000 */
[----:B------:R-:W-:Y:S02]  /*8a50*/  ISETP.GT.AND P0, PT, R65, R138, PT ;  /* 0x0000008a4100720c */ /* 0x000fe40003f04270 */
[----:B------:R-:W-:Y:S02]  /*8a60*/  ISETP.GE.AND P4, PT, R36, R156, PT ;  /* 0x0000009c2400720c */ /* 0x000fe40003f86270 */
[C---:B------:R-:W-:Y:S02]  /*8a70*/  ISETP.GE.AND P5, PT, R33.reuse, R158, PT ;  /* 0x0000009e2100720c */ /* 0x040fe40003fa6270 */
[----:B------:R-:W-:Y:S02]  /*8a80*/  ISETP.GE.AND P2, PT, R33, R156, PT ;  /* 0x0000009c2100720c */ /* 0x000fe40003f46270 */
[----:B------:R-:W-:-:S02]  /*8a90*/  FSEL R55, R52, -INF , !P6 ;  /* 0xff80000034377808 */ /* 0x000fc40007000000 */
[----:B--2---:R-:W-:Y:S02]  /*8aa0*/  FSEL R23, R23, -INF , !P1 ;  /* 0xff80000017177808 */ /* 0x004fe40004800000 */
[C---:B------:R-:W-:Y:S02]  /*8ab0*/  ISETP.GT.AND P6, PT, R157.reuse, R32, PT ;  /* 0x000000209d00720c */ /* 0x040fe40003fc4270 */
[----:B------:R-:W-:Y:S02]  /*8ac0*/  ISETP.GT.AND P1, PT, R157, R10, PT ;  /* 0x0000000a9d00720c */ /* 0x000fe40003f24270 */
[----:B------:R-:W-:Y:S02]  /*8ad0*/  FSEL R161, R31, -INF , !P4 ;  /* 0xff8000001fa17808 */ /* 0x000fe40006000000 */
[----:B------:R-:W-:Y:S02]  /*8ae0*/  FSEL R51, R48, -INF , !P5 ;  /* 0xff80000030337808 */ /* 0x000fe40006800000 */
[----:B------:R-:W-:-:S02]  /*8af0*/  FSEL R131, R23, -INF , !P2 ;  /* 0xff80000017837808 */ /* 0x000fc40005000000 */
[----:B------:R-:W-:Y:S02]  /*8b00*/  ISETP.GE.AND P4, PT, R32, R156, PT ;  /* 0x0000009c2000720c */ /* 0x000fe40003f86270 */
[C---:B------:R-:W-:Y:S02]  /*8b10*/  ISETP.GE.AND P5, PT, R10.reuse, R158, PT ;  /* 0x0000009e0a00720c */ /* 0x040fe40003fa6270 */
[----:B------:R-:W-:Y:S02]  /*8b20*/  ISETP.GE.AND P2, PT, R10, R156, PT ;  /* 0x0000009c0a00720c */ /* 0x000fe40003f46270 */
[----:B------:R-:W-:Y:S02]  /*8b30*/  FSEL R18, R18, -INF , !P6 ;  /* 0xff80000012127808 */ /* 0x000fe40007000000 */
[----:B---3--:R-:W-:Y:S02]  /*8b40*/  FSEL R19, R19, -INF , !P1 ;  /* 0xff80000013137808 */ /* 0x008fe40004800000 */
[----:B------:R-:W-:-:S02]  /*8b50*/  ISETP.GT.AND P1, PT, R157, R2, PT ;  /* 0x000000029d00720c */ /* 0x000fc40003f24270 */
[----:B------:R-:W-:Y:S02]  /*8b60*/  FSEL R125, R18, -INF , !P4 ;  /* 0xff800000127d7808 */ /* 0x000fe40006000000 */
[----:B------:R-:W-:Y:S02]  /*8b70*/  FSEL R43, R28, -INF , !P5 ;  /* 0xff8000001c2b7808 */ /* 0x000fe40006800000 */
[----:B------:R-:W-:Y:S01]  /*8b80*/  FSEL R113, R19, -INF , !P2 ;  /* 0xff80000013717808 */ /* 0x000fe20005000000 */
[----:B------:R-:W-:Y:S01]  /*8b90*/  BSSY.RECONVERGENT B1, `(.L_x_9276) ;  /* 0x0000069000017945 */ /* 0x000fe20003800200 */
[C---:B------:R-:W-:Y:S02]  /*8ba0*/  ISETP.GE.AND P6, PT, R8.reuse, R158, PT ;  /* 0x0000009e0800720c */ /* 0x040fe40003fc6270 */
[----:B------:R-:W-:Y:S02]  /*8bb0*/  ISETP.GE.AND P4, PT, R8, R156, PT ;  /* 0x0000009c0800720c */ /* 0x000fe40003f86270 */
        /* <DEDUP_REMOVED lines=23> */
.L_x_9279:
        /* <DEDUP_REMOVED lines=60> */
.L_x_9280:
[----:B------:R-:W-:Y:S05]  /*90f0*/  BSYNC.RECONVERGENT B0 ;  /* 0x0000000000007941 */ /* 0x000fea0003800200 */
.L_x_9278:
        /* <DEDUP_REMOVED lines=18> */
.L_x_9277:
[----:B------:R-:W-:Y:S05]  /*9220*/  BSYNC.RECONVERGENT B1 ;  /* 0x0000000000017941 */ /* 0x000fea0003800200 */
.L_x_9276:
[----:B-1----:R-:W2:Y:S01]  /*9230*/  LD.E R33, desc[UR4][R84.64+0xdc] ;  /* 0x0000dc0454217980 */ /* 0x002ea2000c101900 */
        /* <DEDUP_REMOVED lines=44> */
[----:B--2---:R-:W-:-:S05]  /*9500*/  FMUL.FTZ R32, R33, R0 ;  /* 0x0000000021207220 */ /* 0x004fca0000410000 */
[----:B------:R-:W-:Y:S02]  /*9510*/  FSEL R32, R32, RZ, P0 ;  /* 0x000000ff20207208 */ /* 0x000fe40000000000 */
[----:B------:R-:W-:-:S03]  /*9520*/  FSETP.NEU.FTZ.AND P0, PT, R2, -INF , PT ;  /* 0xff8000000200780b */ /* 0x000fc60003f1d000 */
[-CC-:B------:R-:W-:Y:S01]  /*9530*/  FFMA.FTZ R31, R42, R33.reuse, -R32.reuse ;  /* 0x000000212a1f7223 */ /* 0x180fe20000010820 */
[----:B------:R-:W-:Y:S01]  /*9540*/  FMUL.FTZ R42, R33, R2 ;  /* 0x00000002212a7220 */ /* 0x000fe20000410000 */
[-CC-:B------:R-:W-:Y:S01]  /*9550*/  FFMA.FTZ R44, R79, R33.reuse, -R32.reuse ;  /* 0x000000214f2c7223 */ /* 0x180fe20000010820 */
[-CC-:B------:R-:W-:Y:S01]  /*9560*/  FFMA.FTZ R27, R35, R33.reuse, -R32.reuse ;  /* 0x00000021231b7223 */ /* 0x180fe20000010820 */
[----:B------:R-:W-:Y:S01]  /*9570*/  IADD3 R35, PT, PT, R71, R36, RZ ;  /* 0x0000002447237210 */ /* 0x000fe20007ffe0ff */
        /* <DEDUP_REMOVED lines=9> */
[-C--:B------:R-:W-:Y:S01]  /*9610*/  FFMA.FTZ R99, R5, R33.reuse, -R42 ;  /* 0x0000002105637223 */ /* 0x080fe2000001082a */
[-C--:B------:R-:W-:Y:S01]  /*9620*/  FFMA.FTZ R90, R14, R33.reuse, -R32 ;  /* 0x000000210e5a7223 */ /* 0x080fe20000010820 */
[-C--:B------:R-:W-:Y:S01]  /*9630*/  FFMA.FTZ R92, R69, R33.reuse, -R42 ;  /* 0x00000021455c7223 */ /* 0x080fe2000001082a */
[----:B------:R-:W2:Y:S01]  /*9640*/  LDSM.16.MT88.4 R4, [R35+0x3000] ;  /* 0x003000002304783b */ /* 0x000ea20000004200 */
[----:B------:R-:W-:Y:S01]  /*9650*/  MUFU.EX2 R103, R103 ;  /* 0x0000006700677308 */ /* 0x000fe20000000800 */
[-C--:B------:R-:W-:Y:S01]  /*9660*/  FFMA.FTZ R54, R12, R33.reuse, -R32 ;  /* 0x000000210c367223 */ /* 0x080fe20000010820 */
[-CC-:B------:R-:W-:Y:S01]  /*9670*/  FFMA.FTZ R88, R15, R33.reuse, -R42.reuse ;  /* 0x000000210f587223 */ /* 0x180fe2000001082a */
[-C--:B------:R-:W-:Y:S01]  /*9680*/  FFMA.FTZ R87, R13, R33.reuse, -R42 ;  /* 0x000000210d577223 */ /* 0x080fe2000001082a */
[-C--:B------:R-:W-:Y:S01]  /*9690*/  FFMA.FTZ R39, R59, R33.reuse, -R32 ;  /* 0x000000213b277223 */ /* 0x080fe20000010820 */
[----:B------:R-:W3:Y:S01]  /*96a0*/  LDSM.16.MT88.4 R12, [R36+0x3400] ;  /* 0x00340000240c783b */ /* 0x000ee20000004200 */
[-CC-:B------:R-:W-:Y:S01]  /*96b0*/  FFMA.FTZ R52, R11, R33.reuse, -R42.reuse ;  /* 0x000000210b347223 */ /* 0x180fe2000001082a */
[-C--:B------:R-:W-:Y:S01]  /*96c0*/  FFMA.FTZ R59, R9, R33.reuse, -R42 ;  /* 0x00000021093b7223 */ /* 0x080fe2000001082a */
[----:B------:R-:W4:Y:S01]  /*96d0*/  MUFU.EX2 R98, R98 ;  /* 0x0000006200627308 */ /* 0x000f220000000800 */
[----:B------:R-:W5:Y:S01]  /*96e0*/  LDSM.16.MT88.4 R8, [R35+0x3400] ;  /* 0x003400002308783b */ /* 0x000f620000004200 */
        /* <DEDUP_REMOVED lines=8> */
[-C--:B------:R-:W-:Y:S01]  /*9770*/  FFMA.FTZ R67, R17, R33.reuse, -R42 ;  /* 0x0000002111437223 */ /* 0x080fe2000001082a */
[-CC-:B------:R-:W-:Y:S01]  /*9780*/  FFMA.FTZ R23, R72, R33.reuse, -R32.reuse ;  /* 0x0000002148177223 */ /* 0x180fe20000010820 */
[----:B------:R-:W5:Y:S01]  /*9790*/  LDSM.16.MT88.4 R16, [R36+0x3800] ;  /* 0x003800002410783b */ /* 0x000f620000004200 */
[-C--:B------:R-:W-:Y:S01]  /*97a0*/  FFMA.FTZ R20, R75, R33.reuse, -R32 ;  /* 0x000000214b147223 */ /* 0x080fe20000010820 */
        /* <DEDUP_REMOVED lines=23> */
[-C--:B------:R-:W-:Y:S01]  /*9920*/  FFMA.FTZ R22, R22, R33.reuse, -R32 ;  /* 0x0000002116167223 */ /* 0x080fe20000010820 */
[-CC-:B------:R-:W-:Y:S01]  /*9930*/  FFMA.FTZ R121, R123, R33.reuse, -R42.reuse ;  /* 0x000000217b797223 */ /* 0x180fe2000001082a */
[-C--:B------:R-:W-:Y:S01]  /*9940*/  FFMA.FTZ R115, R109, R33.reuse, -R42 ;  /* 0x000000216d737223 */ /* 0x080fe2000001082a */
[----:B------:R-:W-:Y:S01]  /*9950*/  MUFU.EX2 R92, R92 ;  /* 0x0000005c005c7308 */ /* 0x000fe20000000800 */
[----:B------:R-:W-:Y:S01]  /*9960*/  FADD.FTZ R98, R103, R98 ;  /* 0x0000006267627221 */ /* 0x000fe20000010000 */
[-CC-:B------:R-:W-:Y:S01]  /*9970*/  FFMA.FTZ R30, R161, R33.reuse, -R32.reuse ;  /* 0x00000021a11e7223 */ /* 0x180fe20000010820 */
[-C--:B------:R-:W-:Y:S01]  /*9980*/  FFMA.FTZ R53, R131, R33.reuse, -R32 ;  /* 0x0000002183357223 */ /* 0x080fe20000010820 */
[-C--:B------:R-:W-:Y:S01]  /*9990*/  FFMA.FTZ R97, R97, R33.reuse, -R42 ;  /* 0x0000002161617223 */ /* 0x080fe2000001082a */
[----:B------:R-:W-:Y:S01]  /*99a0*/  FADD.FTZ R95, R95, R98 ;  /* 0x000000625f5f7221 */ /* 0x000fe20000010000 */
[-CC-:B------:R-:W-:Y:S01]  /*99b0*/  FFMA.FTZ R51, R51, R33.reuse, -R42.reuse ;  /* 0x0000002133337223 */ /* 0x180fe2000001082a */
[----:B------:R-:W-:Y:S01]  /*99c0*/  FFMA.FTZ R89, R89, R33, -R42 ;  /* 0x0000002159597223 */ /* 0x000fe2000001082a */
[----:B------:R-:W1:Y:S01]  /*99d0*/  MUFU.EX2 R99, R99 ;  /* 0x0000006300637308 */ /* 0x000e620000000800 */
[----:B----4-:R-:W-:Y:S01]  /*99e0*/  F2FP.BF16.F32.PACK_AB R68, R100, R105 ;  /* 0x000000696444723e */ /* 0x010fe200000010ff */
[----:B------:R-:W-:Y:S01]  /*99f0*/  FADD.FTZ R105, R105, R100 ;  /* 0x0000006469697221 */ /* 0x000fe20000010000 */
[-C--:B------:R-:W-:Y:S01]  /*9a00*/  FFMA.FTZ R55, R55, R33.reuse, -R42 ;  /* 0x0000002137377223 */ /* 0x080fe2000001082a */
[-CC-:B------:R-:W-:Y:S01]  /*9a10*/  FFMA.FTZ R102, R125, R33.reuse, -R32.reuse ;  /* 0x000000217d667223 */ /* 0x180fe20000010820 */
[-CC-:B------:R-:W-:Y:S01]  /*9a20*/  FFMA.FTZ R109, R113, R33.reuse, -R32.reuse ;  /* 0x00000021716d7223 */ /* 0x180fe20000010820 */
[-C--:B------:R-:W-:Y:S01]  /*9a30*/  FFMA.FTZ R101, R101, R33.reuse, -R32 ;  /* 0x0000002165657223 */ /* 0x080fe20000010820 */
[-CC-:B------:R-:W-:Y:S01]  /*9a40*/  FFMA.FTZ R47, R47, R33.reuse, -R42.reuse ;  /* 0x000000212f2f7223 */ /* 0x180fe2000001082a */
[----:B------:R-:W-:Y:S01]  /*9a50*/  MUFU.EX2 R91, R91 ;  /* 0x0000005b005b7308 */ /* 0x000fe20000000800 */
[-CC-:B------:R-:W-:Y:S01]  /*9a60*/  FFMA.FTZ R41, R41, R33.reuse, -R42.reuse ;  /* 0x0000002129297223 */ /* 0x180fe2000001082a */
[-C--:B------:R-:W-:Y:S01]  /*9a70*/  FFMA.FTZ R164, R34, R33.reuse, -R42 ;  /* 0x0000002122a47223 */ /* 0x080fe2000001082a */
[-C--:B------:R-:W-:Y:S01]  /*9a80*/  FFMA.FTZ R32, R29, R33.reuse, -R32 ;  /* 0x000000211d207223 */ /* 0x080fe20000010820 */
[----:B------:R-:W-:Y:S01]  /*9a90*/  FFMA.FTZ R43, R43, R33, -R42 ;  /* 0x000000212b2b7223 */ /* 0x000fe2000001082a */
[----:B------:R-:W-:-:S03]  /*9aa0*/  ISETP.GT.AND P0, PT, R65, R138, PT ;  /* 0x0000008a4100720c */ /* 0x000fc60003f04270 */
        /* <DEDUP_REMOVED lines=38> */
[----:B----4-:R-:W-:Y:S01]  /*9d10*/  F2FP.BF16.F32.PACK_AB R4, R67, R56 ;  /* 0x000000384304723e */ /* 0x010fe200000010ff */
        /* <DEDUP_REMOVED lines=43> */
[----:B---3--:R-:W-:Y:S01]  /*9fd0*/  F2FP.BF16.F32.PACK_AB R4, R117, R104 ;  /* 0x000000687504723e */ /* 0x008fe200000010ff */
[----:B------:R-:W-:-:S04]  /*9fe0*/  FADD.FTZ R104, R104, R111 ;  /* 0x0000006f68687221 */ /* 0x000fc80000010000 */
[----:B------:R-:W-:Y:S02]  /*9ff0*/  FADD.FTZ R117, R117, R104 ;  /* 0x0000006875757221 */ /* 0x000fe40000010000 */
[----:B------:R-:W-:Y:S08]  /*a000*/  MUFU.EX2 R25, R25 ;  /* 0x0000001900197308 */ /* 0x000ff00000000800 */
[----:B------:R-:W3:Y:S01]  /*a010*/  MUFU.EX2 R24, R24 ;  /* 0x0000001800187308 */ /* 0x000ee20000000800 */
[----:B----4-:R-:W-:Y:S01]  /*a020*/  F2FP.BF16.F32.PACK_AB R6, R119, R106 ;  /* 0x0000006a7706723e */ /* 0x010fe200000010ff */
[----:B------:R-:W-:-:S04]  /*a030*/  FADD.FTZ R106, R106, R117 ;  /* 0x000000756a6a7221 */ /* 0x000fc80000010000 */
[----:B------:R-:W-:Y:S02]  /*a040*/  FADD.FTZ R119, R119, R106 ;  /* 0x0000006a77777221 */ /* 0x000fe40000010000 */
[----:B------:R-:W-:Y:S01]  /*a050*/  MUFU.EX2 R23, R23 ;  /* 0x0000001700177308 */ /* 0x000fe20000000800 */
[C---:B------:R-:W-:Y:S07]  /*a060*/  HMMA.16816.F32.BF16 R80, R4.reuse, R12, R80 ;  /* 0x0000000c0450723c */ /* 0x040fee0000041850 */
[----:B------:R-:W4:Y:S01]  /*a070*/  MUFU.EX2 R22, R22 ;  /* 0x0000001600167308 */ /* 0x000f220000000800 */
[C---:B------:R-:W-:Y:S01]  /*a080*/  HMMA.16816.F32.BF16 R76, R4.reuse, R14, R76 ;  /* 0x0000000e044c723c */ /* 0x040fe2000004184c */
[----:B------:R-:W5:Y:S06]  /*a090*/  LDSM.16.MT88.4 R12, [R35+0x4400] ;  /* 0x00440000230c783b */ /* 0x000f6c0000004200 */
[----:B------:R-:W-:Y:S01]  /*a0a0*/  MUFU.EX2 R108, R108 ;  /* 0x0000006c006c7308 */ /* 0x000fe20000000800 */
[----:B--2---:R-:W-:Y:S03]  /*a0b0*/  HMMA.16816.F32.BF16 R72, R4, R8, R72 ;  /* 0x000000080448723c */ /* 0x004fe60000041848 */
[----:B------:R-:W-:-:S04]  /*a0c0*/  FADD.FTZ R8, R90, R95 ;  /* 0x0000005f5a087221 */ /* 0x000fc80000010000 */
[----:B------:R-:W-:Y:S01]  /*a0d0*/  FADD.FTZ R91, R91, R8 ;  /* 0x000000085b5b7221 */ /* 0x000fe20000010000 */
[----:B------:R-:W2:Y:S01]  /*a0e0*/  MUFU.EX2 R121, R121 ;  /* 0x0000007900797308 */ /* 0x000ea20000000800 */
[----:B------:R-:W-:Y:S03]  /*a0f0*/  HMMA.16816.F32.BF16 R68, R4, R10, R68 ;  /* 0x0000000a0444723c */ /* 0x000fe60000041844 */
[----:B---3--:R-:W-:Y:S01]  /*a100*/  F2FP.BF16.F32.PACK_AB R5, R24, R25 ;  /* 0x000000191805723e */ /* 0x008fe200000010ff */
[----:B------:R-:W3:Y:S01]  /*a110*/  LDSM.16.MT88.4 R8, [R36+0x4800] ;  /* 0x004800002408783b */ /* 0x000ee20000004200 */
[----:B----4-:R-:W-:Y:S02]  /*a120*/  F2FP.BF16.F32.PACK_AB R7, R22, R23 ;  /* 0x000000171607723e */ /* 0x010fe400000010ff */
[----:B------:R-:W-:Y:S08]  /*a130*/  MUFU.EX2 R110, R110 ;  /* 0x0000006e006e7308 */ /* 0x000ff00000000800 */
[----:B------:R-:W4:Y:S01]  /*a140*/  MUFU.EX2 R115, R115 ;  /* 0x0000007300737308 */ /* 0x000f220000000800 */
[----:B--2---:R-:W-:Y:S01]  /*a150*/  F2FP.BF16.F32.PACK_AB R4, R121, R108 ;  /* 0x0000006c7904723e */ /* 0x004fe200000010ff */
[----:B------:R-:W-:-:S04]  /*a160*/  FADD.FTZ R108, R108, R119 ;  /* 0x000000776c6c7221 */ /* 0x000fc80000010000 */
[----:B------:R-:W-:Y:S02]  /*a170*/  FADD.FTZ R121, R121, R108 ;  /* 0x0000006c79797221 */ /* 0x000fe40000010000 */
[----:B------:R-:W-:Y:S08]  /*a180*/  MUFU.EX2 R21, R21 ;  /* 0x0000001500157308 */ /* 0x000ff00000000800 */
[----:B------:R-:W2:Y:S01]  /*a190*/  MUFU.EX2 R20, R20 ;  /* 0x0000001400147308 */ /* 0x000ea20000000800 */
[----:B----4-:R-:W-:-:S07]  /*a1a0*/  F2FP.BF16.F32.PACK_AB R6, R115, R110 ;  /* 0x0000006e7306723e */ /* 0x010fce00000010ff */
[C---:B-1----:R-:W-:Y:S03]  /*a1b0*/  HMMA.16816.F32.BF16 R80, R4.reuse, R16, R80 ;  /* 0x000000100450723c */ /* 0x042fe60000041850 */
[----:B------:R-:W-:Y:S01]  /*a1c0*/  FADD.FTZ R16, R54, R91 ;  /* 0x0000005b36107221 */ /* 0x000fe20000010000 */
[----:B------:R-:W-:Y:S03]  /*a1d0*/  MUFU.EX2 R30, R30 ;  /* 0x0000001e001e7308 */ /* 0x000fe60000000800 */
[----:B------:R-:W-:Y:S01]  /*a1e0*/  FADD.FTZ R57, R57, R16 ;  /* 0x0000001039397221 */ /* 0x000fe20000010000 */
[C---:B------:R-:W-:Y:S03]  /*a1f0*/  HMMA.16816.F32.BF16 R76, R4.reuse, R18, R76 ;  /* 0x00000012044c723c */ /* 0x040fe6000004184c */
[----:B------:R-:W-:Y:S01]  /*a200*/  FADD.FTZ R50, R50, R57 ;  /* 0x0000003932327221 */ /* 0x000fe20000010000 */
[----:B------:R-:W1:Y:S01]  /*a210*/  MUFU.EX2 R53, R53 ;  /* 0x0000003500357308 */ /* 0x000e620000000800 */
[----:B------:R-:W4:Y:S02]  /*a220*/  LDSM.16.MT88.4 R16, [R35+0x4800] ;  /* 0x004800002310783b */ /* 0x000f240000004200 */
[----:B------:R-:W-:Y:S01]  /*a230*/  FADD.FTZ R49, R49, R50 ;  /* 0x0000003231317221 */ /* 0x000fe20000010000 */
[C---:B-----5:R-:W-:Y:S03]  /*a240*/  HMMA.16816.F32.BF16 R72, R4.reuse, R12, R72 ;  /* 0x0000000c0448723c */ /* 0x060fe60000041848 */
[----:B------:R-:W-:Y:S01]  /*a250*/  FADD.FTZ R49, R48, R49 ;  /* 0x0000003130317221 */ /* 0x000fe20000010000 */
[----:B------:R-:W-:Y:S03]  /*a260*/  MUFU.EX2 R97, R97 ;  /* 0x0000006100617308 */ /* 0x000fe60000000800 */
[----:B------:R-:W-:Y:S01]  /*a270*/  FADD.FTZ R46, R46, R49 ;  /* 0x000000312e2e7221 */ /* 0x000fe20000010000 */
[----:B------:R-:W-:Y:S03]  /*a280*/  HMMA.16816.F32.BF16 R68, R4, R14, R68 ;  /* 0x0000000e0444723c */ /* 0x000fe60000041844 */
[----:B------:R-:W-:Y:S01]  /*a290*/  FADD.FTZ R45, R45, R46 ;  /* 0x0000002e2d2d7221 */ /* 0x000fe20000010000 */
[----:B------:R-:W5:Y:S01]  /*a2a0*/  MUFU.EX2 R90, R89 ;  /* 0x00000059005a7308 */ /* 0x000f620000000800 */
[----:B--2---:R-:W-:Y:S01]  /*a2b0*/  F2FP.BF16.F32.PACK_AB R5, R20, R21 ;  /* 0x000000151405723e */ /* 0x004fe200000010ff */
[----:B------:R-:W2:Y:S01]  /*a2c0*/  LDSM.16.MT88.4 R12, [R36+0x4c00] ;  /* 0x004c0000240c783b */ /* 0x000ea20000004200 */
[----:B-1----:R-:W-:Y:S01]  /*a2d0*/  F2FP.BF16.F32.PACK_AB R7, R53, R30 ;  /* 0x0000001e3507723e */ /* 0x002fe200000010ff */
[----:B------:R-:W-:-:S04]  /*a2e0*/  FADD.FTZ R44, R44, R45 ;  /* 0x0000002d2c2c7221 */ /* 0x000fc80000010000 */
[----:B------:R-:W-:Y:S01]  /*a2f0*/  MUFU.EX2 R54, R55 ;  /* 0x0000003700367308 */ /* 0x000fe20000000800 */
[----:B------:R-:W-:-:S07]  /*a300*/  FADD.FTZ R39, R39, R44 ;  /* 0x0000002c27277221 */ /* 0x000fce0000010000 */
[----:B------:R-:W1:Y:S01]  /*a310*/  MUFU.EX2 R51, R51 ;  /* 0x0000003300337308 */ /* 0x000e620000000800 */
[----:B-----5:R-:W-:-:S07]  /*a320*/  F2FP.BF16.F32.PACK_AB R4, R90, R97 ;  /* 0x000000615a04723e */ /* 0x020fce00000010ff */
[----:B------:R-:W-:Y:S08]  /*a330*/  MUFU.EX2 R102, R102 ;  /* 0x0000006600667308 */ /* 0x000ff00000000800 */
[----:B------:R-:W5:Y:S01]  /*a340*/  MUFU.EX2 R109, R109 ;  /* 0x0000006d006d7308 */ /* 0x000f620000000800 */
[----:B-1----:R-:W-:-:S07]  /*a350*/  F2FP.BF16.F32.PACK_AB R6, R51, R54 ;  /* 0x000000363306723e */ /* 0x002fce00000010ff */
[C---:B---3--:R-:W-:Y:S03]  /*a360*/  HMMA.16816.F32.BF16 R80, R4.reuse, R8, R80 ;  /* 0x000000080450723c */ /* 0x048fe60000041850 */
[----:B------:R-:W-:Y:S01]  /*a370*/  FADD.FTZ R8, R38, R39 ;  /* 0x0000002726087221 */ /* 0x000fe20000010000 */
[----:B------:R-:W-:Y:S03]  /*a380*/  MUFU.EX2 R101, R101 ;  /* 0x0000006500657308 */ /* 0x000fe60000000800 */
[----:B------:R-:W-:Y:S01]  /*a390*/  FADD.FTZ R8, R37, R8 ;  /* 0x0000000825087221 */ /* 0x000fe20000010000 */
[C---:B------:R-:W-:Y:S03]  /*a3a0*/  HMMA.16816.F32.BF16 R76, R4.reuse, R10, R76 ;  /* 0x0000000a044c723c */ /* 0x040fe6000004184c */
[----:B------:R-:W-:Y:S01]  /*a3b0*/  FADD.FTZ R31, R31, R8 ;  /* 0x000000081f1f7221 */ /* 0x000fe20000010000 */
[----:B------:R-:W-:Y:S01]  /*a3c0*/  MUFU.EX2 R47, R47 ;  /* 0x0000002f002f7308 */ /* 0x000fe20000000800 */
[----:B------:R-:W1:Y:S02]  /*a3d0*/  LDSM.16.MT88.4 R8, [R35+0x4c00] ;  /* 0x004c00002308783b */ /* 0x000e640000004200 */
[----:B------:R-:W-:Y:S01]  /*a3e0*/  FADD.FTZ R28, R28, R31 ;  /* 0x0000001f1c1c7221 */ /* 0x000fe20000010000 */
[C---:B----4-:R-:W-:Y:S03]  /*a3f0*/  HMMA.16816.F32.BF16 R72, R4.reuse, R16, R72 ;  /* 0x000000100448723c */ /* 0x050fe60000041848 */
[----:B------:R-:W-:Y:S01]  /*a400*/  FADD.FTZ R27, R27, R28 ;  /* 0x0000001c1b1b7221 */ /* 0x000fe20000010000 */
[----:B------:R-:W3:Y:S03]  /*a410*/  MUFU.EX2 R46, R43 ;  /* 0x0000002b002e7308 */ /* 0x000ee60000000800 */
[----:B------:R-:W-:Y:S01]  /*a420*/  FADD.FTZ R26, R26, R27 ;  /* 0x0000001b1a1a7221 */ /* 0x000fe20000010000 */
[----:B------:R-:W-:Y:S03]  /*a430*/  HMMA.16816.F32.BF16 R68, R4, R18, R68 ;  /* 0x000000120444723c */ /* 0x000fe60000041844 */
[----:B------:R-:W-:Y:S01]  /*a440*/  FADD.FTZ R25, R25, R26 ;  /* 0x0000001a19197221 */ /* 0x000fe20000010000 */
[----:B------:R-:W-:Y:S01]  /*a450*/  MUFU.EX2 R41, R41 ;  /* 0x0000002900297308 */ /* 0x000fe20000000800 */
[----:B-----5:R-:W-:-:S02]  /*a460*/  F2FP.BF16.F32.PACK_AB R5, R109, R102 ;  /* 0x000000666d05723e */ /* 0x020fc400000010ff */
        /* <DEDUP_REMOVED lines=18> */
[----:B-1----:R-:W-:Y:S03]  /*a590*/  HMMA.16816.F32.BF16 R72, R4, R8, R72 ;  /* 0x000000080448723c */ /* 0x002fe60000041848 */
        /* <DEDUP_REMOVED lines=52> */
[----:B------:R-:W-:Y:S02]  /*a8e0*/  ISETP.GE.AND P4, PT, R5, RZ, PT ;  /* 0x000000ff0500720c */ /* 0x000fe40003f86270 */
[----:B------:R-:W-:-:S03]  /*a8f0*/  LOP3.LUT R5, RZ, R9, RZ, 0x33, !PT ;  /* 0x00000009ff057212 */ /* 0x000fc600078e33ff */
        /* <DEDUP_REMOVED lines=27> */
.L_x_9284:
        /* <DEDUP_REMOVED lines=8> */
.L_x_9285:
[----:B------:R-:W-:Y:S05]  /*ab30*/  BSYNC.RECONVERGENT B0 ;  /* 0x0000000000007941 */ /* 0x000fea0003800200 */
.L_x_9283:
[----:B------:R-:W-:Y:S02]  /*ab40*/  SHF.L.U32 R4, R64, 0x3, RZ ;  /* 0x0000000340047819 */ /* 0x000fe400000006ff */
[-C--:B------:R-:W-:Y:S02]  /*ab50*/  IADD3 R12, P1, PT, R142, R155.reuse, RZ ;  /* 0x0000009b8e0c7210 */ /* 0x080fe40007f3e0ff */
[----:B------:R-:W-:Y:S02]  /*ab60*/  LOP3.LUT R5, R4, 0xc0, RZ, 0xc0, !PT ;  /* 0x000000c004057812 */ /* 0x000fe400078ec0ff */
[----:B------:R-:W-:Y:S02]  /*ab70*/  IADD3.X R13, PT, PT, R143, R154, RZ, P1, !PT ;  /* 0x0000009a8f0d7210 */ /* 0x000fe40000ffe4ff */
[----:B------:R-:W-:Y:S02]  /*ab80*/  LOP3.LUT R5, R5, 0x18, R64, 0xf8, !PT ;  /* 0x0000001805057812 */ /* 0x000fe400078ef840 */
[----:B------:R-:W-:-:S02]  /*ab90*/  IADD3 R14, P1, PT, R12, R155, RZ ;  /* 0x0000009b0c0e7210 */ /* 0x000fc40007f3e0ff */
[--C-:B------:R-:W-:Y:S02]  /*aba0*/  LOP3.LUT R5, R5, 0x18, R4.reuse, 0x78, !PT ;  /* 0x0000001805057812 */ /* 0x100fe400078e7804 */
[----:B------:R-:W-:Y:S02]  /*abb0*/  IADD3.X R15, PT, PT, R13, R154, RZ, P1, !PT ;  /* 0x0000009a0d0f7210 */ /* 0x000fe40000ffe4ff */
[----:B------:R-:W-:Y:S02]  /*abc0*/  LOP3.LUT R5, R5, 0x1f20, R4, 0xf8, !PT ;  /* 0x00001f2005057812 */ /* 0x000fe400078ef804 */
[----:B------:R-:W-:Y:S02]  /*abd0*/  IADD3 R42, P1, PT, R14, R155, RZ ;  /* 0x0000009b0e2a7210 */ /* 0x000fe40007f3e0ff */
[----:B------:R-:W-:Y:S02]  /*abe0*/  LEA R37, R5, R66, 0x1 ;  /* 0x0000004205257211 */ /* 0x000fe400078e08ff */
[----:B------:R-:W-:-:S03]  /*abf0*/  IADD3.X R43, PT, PT, R15, R154, RZ, P1, !PT ;  /* 0x0000009a0f2b7210 */ /* 0x000fc60000ffe4ff */
        /* <DEDUP_REMOVED lines=8> */
[----:B------:R-:W-:Y:S01]  /*ac80*/  ISETP.GT.AND P1, PT, R65, R138, PT ;  /* 0x0000008a4100720c */ /* 0x000fe20003f24270 */
[----:B------:R-:W-:Y:S02]  /*ac90*/  BSSY.RECONVERGENT B1, `(.L_x_9286) ;  /* 0x0000111000017945 */ /* 0x000fe40003800200 */
[----:B------:R-:W-:Y:S04]  /*aca0*/  LDSM.16.M88.4 R24, [R86] ;  /* 0x000000005618783b */ /* 0x000fe80000000200 */
[----:B------:R-:W4:Y:S04]  /*acb0*/  LDSM.16.M88.4 R28, [R60+0x1000] ;  /* 0x001000003c1c783b */ /* 0x000f280000000200 */
[----:B------:R-:W-:Y:S04]  /*acc0*/  LDSM.16.M88.4 R16, [R61] ;  /* 0x000000003d10783b */ /* 0x000fe80000000200 */
[----:B------:R-:W-:Y:S04]  /*acd0*/  LDSM.16.M88.4 R4, [R3+0x1000] ;  /* 0x001000000304783b */ /* 0x000fe80000000200 */
[----:B------:R-:W1:Y:S04]  /*ace0*/  LDSM.16.M88.4 R20, [R60+0x1400] ;  /* 0x001400003c14783b */ /* 0x000e680000000200 */
[----:B------:R-:W5:Y:S04]  /*acf0*/  LDSM.16.M88.4 R32, [R3+0x1400] ;  /* 0x001400000320783b */ /* 0x000f680000000200 */
[----:B------:R-:W0:Y:S01]  /*ad00*/  LDGDEPBAR ;  /* 0x00000000000079af */ /* 0x000e220000000000 */
[C---:B----4-:R-:W-:Y:S08]  /*ad10*/  HMMA.16816.F32.BF16 R8, R24.reuse, R28, RZ ;  /* 0x0000001c1808723c */ /* 0x050ff000000418ff */
[C---:B------:R-:W-:Y:S08]  /*ad20*/  HMMA.16816.F32.BF16 R28, R24.reuse, R30, RZ ;  /* 0x0000001e181c723c */ /* 0x040ff000000418ff */
[----:B-1----:R-:W-:Y:S08]  /*ad30*/  HMMA.16816.F32.BF16 R12, R24, R20, RZ ;  /* 0x00000014180c723c */ /* 0x002ff000000418ff */
[C---:B------:R-:W-:Y:S08]  /*ad40*/  HMMA.16816.F32.BF16 R8, R16.reuse, R4, R8 ;  /* 0x000000041008723c */ /* 0x040ff00000041808 */
[C---:B------:R-:W-:Y:S01]  /*ad50*/  HMMA.16816.F32.BF16 R28, R16.reuse, R6, R28 ;  /* 0x00000006101c723c */ /* 0x040fe2000004181c */
[----:B------:R-:W1:Y:S07]  /*ad60*/  LDSM.16.M88.4 R4, [R60+0x1800] ;  /* 0x001800003c04783b */ /* 0x000e6e0000000200 */
[----:B-----5:R-:W-:Y:S03]  /*ad70*/  HMMA.16816.F32.BF16 R12, R16, R32, R12 ;  /* 0x00000020100c723c */ /* 0x020fe6000004180c */
[-C--:B---3--:R-:W-:Y:S01]  /*ad80*/  FMUL.FTZ R8, R8, R38.reuse ;  /* 0x0000002608087220 */ /* 0x088fe20000410000 */
[-C--:B--2---:R-:W-:Y:S01]  /*ad90*/  FMUL.FTZ R43, R9, R38.reuse ;  /* 0x00000026092b7220 */ /* 0x084fe20000410000 */
        /* <DEDUP_REMOVED lines=117> */
[-C--:B-----5:R-:W-:Y:S01]  /*b4f0*/  FMUL.FTZ R3, R11, R38.reuse ;  /* 0x000000260b037220 */ /* 0x0a0fe20000410000 */
[----:B------:R5:W2:Y:S08]  /*b500*/  MUFU.TANH R108, R8 ;  /* 0x00000008006c7308 */ /* 0x000ab00000002400 */
[----:B------:R3:W2:Y:S01]  /*b510*/  MUFU.TANH R109, R9 ;  /* 0x00000009006d7308 */ /* 0x0006a20000002400 */
[C---:B-1----:R-:W-:Y:S03]  /*b520*/  HMMA.16816.F32.BF16 R12, R16.reuse, R28, R12 ;  /* 0x0000001c100c723c */ /* 0x042fe6000004180c */
[-C--:B------:R-:W-:Y:S01]  /*b530*/  FMUL.FTZ R28, R32, R38.reuse ;  /* 0x00000026201c7220 */ /* 0x080fe20000410000 */
[-C--:B------:R-:W-:Y:S01]  /*b540*/  FMUL.FTZ R24, R33, R38.reuse ;  /* 0x0000002621187220 */ /* 0x080fe20000410000 */
[-C--:B-----5:R-:W-:Y:S01]  /*b550*/  FMUL.FTZ R8, R34, R38.reuse ;  /* 0x0000002622087220 */ /* 0x0a0fe20000410000 */
[-C--:B------:R-:W-:Y:S01]  /*b560*/  FMUL.FTZ R7, R35, R38.reuse ;  /* 0x0000002623077220 */ /* 0x080fe20000410000 */
[----:B------:R-:W1:Y:S01]  /*b570*/  MUFU.TANH R67, R67 ;  /* 0x0000004300437308 */ /* 0x000e620000002400 */
[----:B------:R-:W-:Y:S07]  /*b580*/  HMMA.16816.F32.BF16 R20, R16, R30, R20 ;  /* 0x0000001e1014723c */ /* 0x000fee0000041814 */
[----:B------:R-:W1:Y:S04]  /*b590*/  MUFU.TANH R88, R88 ;  /* 0x0000005800587308 */ /* 0x000e680000002400 */
[-C--:B------:R-:W-:Y:S01]  /*b5a0*/  FMUL.FTZ R12, R12, R38.reuse ;  /* 0x000000260c0c7220 */ /* 0x080fe20000410000 */
[-C--:B------:R-:W-:Y:S01]  /*b5b0*/  FMUL.FTZ R13, R13, R38.reuse ;  /* 0x000000260d0d7220 */ /* 0x080fe20000410000 */
[-C--:B---3--:R-:W-:Y:S01]  /*b5c0*/  FMUL.FTZ R9, R14, R38.reuse ;  /* 0x000000260e097220 */ /* 0x088fe20000410000 */
[-C--:B------:R-:W-:Y:S01]  /*b5d0*/  FMUL.FTZ R10, R15, R38.reuse ;  /* 0x000000260f0a7220 */ /* 0x080fe20000410000 */
[----:B------:R-:W3:Y:S04]  /*b5e0*/  MUFU.TANH R92, R92 ;  /* 0x0000005c005c7308 */ /* 0x000ee80000002400 */
        /* <DEDUP_REMOVED lines=36> */
[C---:B------:R-:W-:Y:S01]  /*b830*/  IADD3 R14, PT, PT, R62.reuse, -0x80, RZ ;  /* 0xffffff803e0e7810 */ /* 0x040fe20007ffe0ff */
[----:B------:R-:W-:-:S03]  /*b840*/  VIADD R62, R62, 0xffffff00 ;  /* 0xffffff003e3e7836 */ /* 0x000fc60000000000 */
[----:B------:R-:W-:Y:S02]  /*b850*/  IABS R16, R14 ;  /* 0x0000000e00107213 */ /* 0x000fe40000000000 */
[-C--:B--2---:R-:W-:Y:S02]  /*b860*/  IABS R15, R17.reuse ;  /* 0x00000011000f7213 */ /* 0x084fe40000000000 */
[-C--:B------:R-:W-:Y:S02]  /*b870*/  IABS R19, R17.reuse ;  /* 0x0000001100137213 */ /* 0x080fe40000000000 */
[----:B-1----:R-:W1:Y:S01]  /*b880*/  I2F.RP R20, R15 ;  /* 0x0000000f00147306 */ /* 0x002e620000209400 */
        /* <DEDUP_REMOVED lines=55> */
.L_x_9289:
        /* <DEDUP_REMOVED lines=8> */
.L_x_9290:
[----:B------:R-:W-:Y:S05]  /*bc80*/  BSYNC.RECONVERGENT B0 ;  /* 0x0000000000007941 */ /* 0x000fea0003800200 */
.L_x_9288:
        /* <DEDUP_REMOVED lines=10> */
[----:B-1----:R-:W-:Y:S02]  /*bd30*/  IADD3 R20, P0, PT, R16, R15, RZ ;  /* 0x0000000f10147210 */ /* 0x002fe40007f1e0ff */
[-C--:B------:R-:W-:Y:S01]  /*bd40*/  IADD3.X R17, PT, PT, R19, R14.reuse, RZ, P1, !PT ;  /* 0x0000000e13117210 */ /* 0x080fe20000ffe4ff */
[----:B------:R2:W-:Y:S03]  /*bd50*/  LDGSTS.E.BYPASS.LTC128B.128 [R37+0x1800], desc[UR4][R18.64] ;  /* 0x0180000012257fae */ /* 0x0005e6000b981a04 */
[----:B------:R-:W-:Y:S01]  /*bd60*/  IADD3.X R21, PT, PT, R17, R14, RZ, P0, !PT ;  /* 0x0000000e11157210 */ /* 0x000fe200007fe4ff */
[----:B------:R2:W-:Y:S04]  /*bd70*/  LDGSTS.E.BYPASS.LTC128B.128 [R37+0x2000], desc[UR4][R16.64] ;  /* 0x0200000010257fae */ /* 0x0005e8000b981a04 */
[----:B------:R2:W-:Y:S04]  /*bd80*/  LDGSTS.E.BYPASS.LTC128B.128 [R37+0x2800], desc[UR4][R20.64] ;  /* 0x0280000014257fae */ /* 0x0005e8000b981a04 */
[----:B------:R-:W0:Y:S02]  /*bd90*/  LDGDEPBAR ;  /* 0x00000000000079af */ /* 0x000e240000000000 */
.L_x_9287:
[----:B------:R-:W-:Y:S05]  /*bda0*/  BSYNC.RECONVERGENT B1 ;  /* 0x0000000000017941 */ /* 0x000fea0003800200 */
.L_x_9286:
[----:B------:R-:W3:Y:S01]  /*bdb0*/  LD.E R50, desc[UR4][R84.64+0xdc] ;  /* 0x0000dc0454327980 */ /* 0x000ee2000c101900 */
[----:B--2---:R-:W-:-:S04]  /*bdc0*/  IMAD R16, R63, 0x80, R40 ;  /* 0x000000803f107824 */ /* 0x004fc800078e0228 */
[C---:B------:R-:W-:Y:S02]  /*bdd0*/  VIADD R14, R16.reuse, 0xffffff79 ;  /* 0xffffff79100e7836 */ /* 0x040fe40000000000 */
[C---:B------:R-:W-:Y:S02]  /*bde0*/  VIADD R161, R16.reuse, 0xffffff00 ;  /* 0xffffff0010a17836 */ /* 0x040fe40000000000 */
[----:B------:R-:W-:Y:S01]  /*bdf0*/  VIADD R160, R16, 0xffffff01 ;  /* 0xffffff0110a07836 */ /* 0x000fe20000000000 */
[-C--:B------:R-:W-:Y:S01]  /*be00*/  ISETP.GE.AND P1, PT, R14, R159.reuse, PT ;  /* 0x0000009f0e00720c */ /* 0x080fe20003f26270 */
[C---:B------:R-:W-:Y:S01]  /*be10*/  VIADD R141, R16.reuse, 0xffffff08 ;  /* 0xffffff08108d7836 */ /* 0x040fe20000000000 */
[-C--:B------:R-:W-:Y:S01]  /*be20*/  ISETP.GE.AND P2, PT, R161, R159.reuse, PT ;  /* 0x0000009fa100720c */ /* 0x080fe20003f46270 */
[C---:B------:R-:W-:Y:S01]  /*be30*/  VIADD R134, R16.reuse, 0xffffff09 ;  /* 0xffffff0910867836 */ /* 0x040fe20000000000 */
[----:B-1----:R-:W-:Y:S01]  /*be40*/  FSEL R165, R165, -INF , P1 ;  /* 0xff800000a5a57808 */ /* 0x002fe20000800000 */
        /* <DEDUP_REMOVED lines=35> */
[----:B------:R-:W-:Y:S01]  /*c080*/  FSEL R123, R39, -INF , !P5 ;  /* 0xff800000277b7808 */ /* 0x000fe20006800000 */
[----:B------:R-:W-:Y:S01]  /*c090*/  VIADD R114, R16, 0xffffff58 ;  /* 0xffffff5810727836 */ /* 0x000fe20000000000 */
[----:B------:R-:W-:Y:S01]  /*c0a0*/  FSEL R43, R48, -INF , P2 ;  /* 0xff800000302b7808 */ /* 0x000fe20001000000 */
[----:B------:R-:W-:Y:S01]  /*c0b0*/  VIADD R112, R16, 0xffffff59 ;  /* 0xffffff5910707836 */ /* 0x000fe20000000000 */
[----:B------:R-:W-:Y:S01]  /*c0c0*/  ISETP.GE.AND P2, PT, R18, R158, PT ;  /* 0x0000009e1200720c */ /* 0x000fe20003f46270 */
[----:B------:R-:W-:Y:S01]  /*c0d0*/  VIADD R113, R16, 0xffffff60 ;  /* 0xffffff6010717836 */ /* 0x000fe20000000000 */
[----:B------:R-:W-:Y:S01]  /*c0e0*/  FSEL R39, R52, -INF , P1 ;  /* 0xff80000034277808 */ /* 0x000fe20000800000 */
[----:B------:R-:W-:Y:S01]  /*c0f0*/  VIADD R111, R16, 0xffffff61 ;  /* 0xffffff61106f7836 */ /* 0x000fe20000000000 */
[----:B------:R-:W-:Y:S01]  /*c100*/  ISETP.GE.AND P1, PT, R14, R159, PT ;  /* 0x0000009f0e00720c */ /* 0x000fe20003f26270 */
[----:B------:R-:W-:Y:S01]  /*c110*/  VIADD R47, R16, 0xffffff71 ;  /* 0xffffff71102f7836 */ /* 0x000fe20000000000 */
[----:B------:R-:W-:-:S02]  /*c120*/  FSEL R39, R39, -INF , !P2 ;  /* 0xff80000027277808 */ /* 0x000fc40005000000 */
[-C--:B------:R-:W-:Y:S02]  /*c130*/  ISETP.GE.AND P2, PT, R130, R159.reuse, PT ;  /* 0x0000009f8200720c */ /* 0x080fe40003f46270 */
[----:B------:R-:W-:Y:S01]  /*c140*/  FSEL R35, R53, -INF , P1 ;  /* 0xff80000035237808 */ /* 0x000fe20000800000 */
[----:B------:R-:W-:Y:S01]  /*c150*/  VIADD R53, R16, 0xffffff70 ;  /* 0xffffff7010357836 */ /* 0x000fe20000000000 */
[----:B------:R-:W-:Y:S02]  /*c160*/  ISETP.GE.AND P1, PT, R130, R158, PT ;  /* 0x0000009e8200720c */ /* 0x000fe40003f26270 */
        /* <DEDUP_REMOVED lines=8> */
[----:B------:R-:W-:Y:S02]  /*c1f0*/  FSEL R52, R61, -INF , P1 ;  /* 0xff8000003d347808 */ /* 0x000fe40000800000 */
[----:B------:R-:W-:Y:S02]  /*c200*/  ISETP.GE.AND P1, PT, R32, R159, PT ;  /* 0x0000009f2000720c */ /* 0x000fe40003f26270 */
[----:B------:R-:W-:-:S02]  /*c210*/  FSEL R52, R52, -INF , !P2 ;  /* 0xff80000034347808 */ /* 0x000fc40005000000 */
[CC--:B------:R-:W-:Y:S02]  /*c220*/  ISETP.GE.AND P2, PT, R129.reuse, R159.reuse, PT ;  /* 0x0000009f8100720c */ /* 0x0c0fe40003f46270 */
[----:B------:R-:W-:Y:S02]  /*c230*/  FSEL R62, R66, -INF , P1 ;  /* 0xff800000423e7808 */ /* 0x000fe40000800000 */
[----:B------:R-:W-:Y:S02]  /*c240*/  ISETP.GE.AND P1, PT, R129, R158, PT ;  /* 0x0000009e8100720c */ /* 0x000fe40003f26270 */
[----:B------:R-:W-:Y:S02]  /*c250*/  FSEL R19, R86, -INF , P2 ;  /* 0xff80000056137808 */ /* 0x000fe40001000000 */
[----:B------:R-:W-:Y:S02]  /*c260*/  ISETP.GE.AND P2, PT, R128, R159, PT ;  /* 0x0000009f8000720c */ /* 0x000fe40003f46270 */
[----:B------:R-:W-:-:S02]  /*c270*/  FSEL R19, R19, -INF , !P1 ;  /* 0xff80000013137808 */ /* 0x000fc40004800000 */
[-C--:B------:R-:W-:Y:S02]  /*c280*/  ISETP.GE.AND P1, PT, R127, R159.reuse, PT ;  /* 0x0000009f7f00720c */ /* 0x080fe40003f26270 */
[----:B------:R-:W-:Y:S02]  /*c290*/  FSEL R29, R87, -INF , P2 ;  /* 0xff800000571d7808 */ /* 0x000fe40001000000 */
[-C--:B------:R-:W-:Y:S02]  /*c2a0*/  ISETP.GE.AND P2, PT, R127, R158.reuse, PT ;  /* 0x0000009e7f00720c */ /* 0x080fe40003f46270 */
[----:B------:R-:W-:Y:S02]  /*c2b0*/  FSEL R17, R90, -INF , P1 ;  /* 0xff8000005a117808 */ /* 0x000fe40000800000 */
[----:B------:R-:W-:Y:S02]  /*c2c0*/  ISETP.GE.AND P5, PT, R141, R158, PT ;  /* 0x0000009e8d00720c */ /* 0x000fe40003fa6270 */
[----:B------:R-:W-:-:S02]  /*c2d0*/  ISETP.GE.AND P1, PT, R125, R159, PT ;  /* 0x0000009f7d00720c */ /* 0x000fc40003f26270 */
[----:B------:R-:W-:Y:S02]  /*c2e0*/  FSEL R17, R17, -INF , !P2 ;  /* 0xff80000011117808 */ /* 0x000fe40005000000 */
[----:B------:R-:W-:Y:S02]  /*c2f0*/  ISETP.GE.AND P2, PT, R37, R159, PT ;  /* 0x0000009f2500720c */ /* 0x000fe40003f46270 */
[----:B------:R-:W-:Y:S02]  /*c300*/  FSEL R119, R44, -INF , !P5 ;  /* 0xff8000002c777808 */ /* 0x000fe40006800000 */
[----:B------:R-:W-:Y:S01]  /*c310*/  FSEL R27, R93, -INF , P1 ;  /* 0xff8000005d1b7808 */ /* 0x000fe20000800000 */
[----:B------:R-:W-:Y:S01]  /*c320*/  VIADD R93, R16, 0xffffff78 ;  /* 0xffffff78105d7836 */ /* 0x000fe20000000000 */
[-C--:B------:R-:W-:Y:S02]  /*c330*/  ISETP.GE.AND P5, PT, R22, R158.reuse, PT ;  /* 0x0000009e1600720c */ /* 0x080fe40003fa6270 */
[----:B------:R-:W-:-:S02]  /*c340*/  ISETP.GE.AND P1, PT, R37, R158, PT ;  /* 0x0000009e2500720c */ /* 0x000fc40003f26270 */
[----:B------:R-:W-:Y:S02]  /*c350*/  FSEL R15, R95, -INF , P2 ;  /* 0xff8000005f0f7808 */ /* 0x000fe40001000000 */
[----:B------:R-:W-:Y:S02]  /*c360*/  FSEL R43, R43, -INF , !P5 ;  /* 0xff8000002b2b7808 */ /* 0x000fe40006800000 */
[-C--:B------:R-:W-:Y:S02]  /*c370*/  ISETP.GE.AND P2, PT, R124, R159.reuse, PT ;  /* 0x0000009f7c00720c */ /* 0x080fe40003f46270 */
[----:B------:R-:W-:Y:S02]  /*c380*/  FSEL R15, R15, -INF , !P1 ;  /* 0xff8000000f0f7808 */ /* 0x000fe40004800000 */
[----:B------:R-:W-:Y:S02]  /*c390*/  ISETP.GE.AND P5, PT, R14, R158, PT ;  /* 0x0000009e0e00720c */ /* 0x000fe40003fa6270 */
[----:B------:R-:W-:-:S02]  /*c3a0*/  ISETP.GE.AND P1, PT, R122, R159, PT ;  /* 0x0000009f7a00720c */ /* 0x000fc40003f26270 */
[----:B------:R-:W-:Y:S02]  /*c3b0*/  FSEL R25, R97, -INF , P2 ;  /* 0xff80000061197808 */ /* 0x000fe40001000000 */
[----:B------:R-:W-:Y:S02]  /*c3c0*/  FSEL R35, R35, -INF , !P5 ;  /* 0xff80000023237808 */ /* 0x000fe40006800000 */
[-C--:B------:R-:W-:Y:S02]  /*c3d0*/  ISETP.GE.AND P2, PT, R122, R158.reuse, PT ;  /* 0x0000009e7a00720c */ /* 0x080fe40003f46270 */
[----:B------:R-:W-:Y:S02]  /*c3e0*/  FSEL R48, R99, -INF , P1 ;  /* 0xff80000063307808 */ /* 0x000fe40000800000 */
[----:B------:R-:W-:Y:S02]  /*c3f0*/  ISETP.GE.AND P5, PT, R20, R158, PT ;  /* 0x0000009e1400720c */ /* 0x000fe40003fa6270 */
[----:B------:R-:W-:-:S02]  /*c400*/  ISETP.GE.AND P1, PT, R121, R159, PT ;  /* 0x0000009f7900720c */ /* 0x000fc40003f26270 */
[----:B------:R-:W-:Y:S02]  /*c410*/  FSEL R48, R48, -INF , !P2 ;  /* 0xff80000030307808 */ /* 0x000fe40005000000 */
[----:B------:R-:W-:Y:S02]  /*c420*/  FSEL R31, R31, -INF , !P5 ;  /* 0xff8000001f1f7808 */ /* 0x000fe40006800000 */
[----:B------:R-:W-:Y:S02]  /*c430*/  ISETP.GE.AND P2, PT, R116, R159, PT ;  /* 0x0000009f7400720c */ /* 0x000fe40003f46270 */
[-C--:B------:R-:W-:Y:S02]  /*c440*/  ISETP.GE.AND P5, PT, R32, R158.reuse, PT ;  /* 0x0000009e2000720c */ /* 0x080fe40003fa6270 */
[----:B------:R-:W-:Y:S02]  /*c450*/  FSEL R23, R103, -INF , P1 ;  /* 0xff80000067177808 */ /* 0x000fe40000800000 */
[----:B------:R-:W-:-:S02]  /*c460*/  ISETP.GE.AND P1, PT, R116, R158, PT ;  /* 0x0000009e7400720c */ /* 0x000fc40003f26270 */
[----:B------:R-:W-:Y:S02]  /*c470*/  FSEL R44, R104, -INF , P2 ;  /* 0xff800000682c7808 */ /* 0x000fe40001000000 */
[----:B------:R-:W-:Y:S02]  /*c480*/  FSEL R62, R62, -INF , !P5 ;  /* 0xff8000003e3e7808 */ /* 0x000fe40006800000 */
[----:B------:R-:W-:Y:S02]  /*c490*/  ISETP.GE.AND P5, PT, R128, R158, PT ;  /* 0x0000009e8000720c */ /* 0x000fe40003fa6270 */
[----:B------:R-:W-:Y:S02]  /*c4a0*/  FMNMX3.FTZ R16, R2, R123, R120, !PT ;  /* 0x0000007b02107276 */ /* 0x000fe40007810078 */
[----:B------:R-:W-:Y:S02]  /*c4b0*/  ISETP.GE.AND P2, PT, R115, R159, PT ;  /* 0x0000009f7300720c */ /* 0x000fe40003f46270 */
[----:B------:R-:W-:-:S02]  /*c4c0*/  FSEL R44, R44, -INF , !P1 ;  /* 0xff8000002c2c7808 */ /* 0x000fc40004800000 */
[----:B------:R-:W-:Y:S02]  /*c4d0*/  ISETP.GE.AND P1, PT, R110, R159, PT ;  /* 0x0000009f6e00720c */ /* 0x000fe40003f26270 */
[----:B------:R-:W-:Y:S02]  /*c4e0*/  FSEL R29, R29, -INF , !P5 ;  /* 0xff8000001d1d7808 */ /* 0x000fe40006800000 */
[-C--:B------:R-:W-:Y:S02]  /*c4f0*/  ISETP.GE.AND P5, PT, R125, R158.reuse, PT ;  /* 0x0000009e7d00720c */ /* 0x080fe40003fa6270 */
[----:B------:R-:W-:Y:S02]  /*c500*/  FMNMX3.FTZ R16, R16, R119, R117, !PT ;  /* 0x0000007710107276 */ /* 0x000fe40007810075 */
[----:B------:R-:W-:Y:S02]  /*c510*/  FSEL R21, R105, -INF , P2 ;  /* 0xff80000069157808 */ /* 0x000fe40001000000 */
[----:B------:R-:W-:-:S02]  /*c520*/  ISETP.GE.AND P2, PT, R110, R158, PT ;  /* 0x0000009e6e00720c */ /* 0x000fc40003f46270 */
[----:B------:R-:W-:Y:S02]  /*c530*/  FSEL R38, R106, -INF , P1 ;  /* 0xff8000006a267808 */ /* 0x000fe40000800000 */
[----:B------:R-:W-:Y:S02]  /*c540*/  FSEL R27, R27, -INF , !P5 ;  /* 0xff8000001b1b7808 */ /* 0x000fe40006800000 */
[----:B------:R-:W-:Y:S02]  /*c550*/  FMNMX3.FTZ R16, R16, R43, R39, !PT ;  /* 0x0000002b10107276 */ /* 0x000fe40007810027 */
[----:B------:R-:W-:Y:S02]  /*c560*/  ISETP.GE.AND P5, PT, R124, R158, PT ;  /* 0x0000009e7c00720c */ /* 0x000fe40003fa6270 */
[----:B------:R-:W-:Y:S02]  /*c570*/  FSEL R38, R38, -INF , !P2 ;  /* 0xff80000026267808 */ /* 0x000fe40005000000 */
[----:B------:R-:W-:-:S02]  /*c580*/  ISETP.GE.AND P1, PT, R114, R159, PT ;  /* 0x0000009f7200720c */ /* 0x000fc40003f26270 */
[----:B------:R-:W-:Y:S02]  /*c590*/  ISETP.GE.AND P2, PT, R112, R159, PT ;  /* 0x0000009f7000720c */ /* 0x000fe40003f46270 */
[----:B------:R-:W-:Y:S02]  /*c5a0*/  FMNMX3.FTZ R16, R16, R35, R33, !PT ;  /* 0x0000002310107276 */ /* 0x000fe40007810021 */
[----:B------:R-:W-:Y:S02]  /*c5b0*/  FSEL R25, R25, -INF , !P5 ;  /* 0xff80000019197808 */ /* 0x000fe40006800000 */
[----:B------:R-:W-:Y:S02]  /*c5c0*/  ISETP.GE.AND P5, PT, R121, R158, PT ;  /* 0x0000009e7900720c */ /* 0x000fe40003fa6270 */
[----:B------:R-:W-:Y:S02]  /*c5d0*/  FSEL R106, R107, -INF , P1 ;  /* 0xff8000006b6a7808 */ /* 0x000fe40000800000 */
[----:B------:R-:W-:-:S02]  /*c5e0*/  FSEL R34, R60, -INF , P2 ;  /* 0xff8000003c227808 */ /* 0x000fc40001000000 */
[-C--:B------:R-:W-:Y:S02]  /*c5f0*/  ISETP.GE.AND P1, PT, R112, R158.reuse, PT ;  /* 0x0000009e7000720c */ /* 0x080fe40003f26270 */
[----:B------:R-:W-:Y:S02]  /*c600*/  FMNMX3.FTZ R60, R16, R31, R52, !PT ;  /* 0x0000001f103c7276 */ /* 0x000fe40007810034 */
[----:B------:R-:W-:Y:S02]  /*c610*/  FSEL R23, R23, -INF , !P5 ;  /* 0xff80000017177808 */ /* 0x000fe40006800000 */
[----:B------:R-:W-:Y:S02]  /*c620*/  ISETP.GE.AND P5, PT, R115, R158, PT ;  /* 0x0000009e7300720c */ /* 0x000fe40003fa6270 */
[----:B------:R-:W-:Y:S02]  /*c630*/  ISETP.GE.AND P2, PT, R113, R159, PT ;  /* 0x0000009f7100720c */ /* 0x000fe40003f46270 */
[----:B------:R-:W-:-:S02]  /*c640*/  FSEL R34, R34, -INF , !P1 ;  /* 0xff80000022227808 */ /* 0x000fc40004800000 */
[----:B------:R-:W-:Y:S02]  /*c650*/  FMNMX3.FTZ R60, R60, R62, R19, !PT ;  /* 0x0000003e3c3c7276 */ /* 0x000fe40007810013 */
[----:B------:R-:W-:Y:S02]  /*c660*/  ISETP.GE.AND P1, PT, R111, R159, PT ;  /* 0x0000009f6f00720c */ /* 0x000fe40003f26270 */
[----:B------:R-:W-:Y:S02]  /*c670*/  FSEL R21, R21, -INF , !P5 ;  /* 0xff80000015157808 */ /* 0x000fe40006800000 */
[----:B------:R-:W-:Y:S02]  /*c680*/  ISETP.GE.AND P5, PT, R114, R158, PT ;  /* 0x0000009e7200720c */ /* 0x000fe40003fa6270 */
[----:B------:R-:W-:Y:S02]  /*c690*/  FSEL R30, R108, -INF , P2 ;  /* 0xff8000006c1e7808 */ /* 0x000fe40001000000 */
[----:B------:R-:W-:-:S02]  /*c6a0*/  FMNMX3.FTZ R60, R60, R29, R17, !PT ;  /* 0x0000001d3c3c7276 */ /* 0x000fc40007810011 */
[-C--:B------:R-:W-:Y:S02]  /*c6b0*/  ISETP.GE.AND P2, PT, R111, R158.reuse, PT ;  /* 0x0000009e6f00720c */ /* 0x080fe40003f46270 */
[----:B------:R-:W-:Y:S02]  /*c6c0*/  FSEL R16, R109, -INF , P1 ;  /* 0xff8000006d107808 */ /* 0x000fe40000800000 */
[----:B------:R-:W-:Y:S02]  /*c6d0*/  FSEL R106, R106, -INF , !P5 ;  /* 0xff8000006a6a7808 */ /* 0x000fe40006800000 */
[----:B------:R-:W-:Y:S02]  /*c6e0*/  FMNMX3.FTZ R61, R60, R27, R15, !PT ;  /* 0x0000001b3c3d7276 */ /* 0x000fe4000781000f */
[----:B------:R-:W-:Y:S02]  /*c6f0*/  ISETP.GE.AND P5, PT, R113, R158, PT ;  /* 0x0000009e7100720c */ /* 0x000fe40003fa6270 */
[----:B------:R-:W-:-:S02]  /*c700*/  ISETP.GE.AND P1, PT, R59, R159, PT ;  /* 0x0000009f3b00720c */ /* 0x000fc40003f26270 */
[----:B------:R-:W-:Y:S02]  /*c710*/  FSEL R16, R16, -INF , !P2 ;  /* 0xff80000010107808 */ /* 0x000fe40005000000 */
[----:B------:R-:W-:Y:S02]  /*c720*/  ISETP.GE.AND P2, PT, R55, R159, PT ;  /* 0x0000009f3700720c */ /* 0x000fe40003f46270 */
[----:B------:R-:W-:Y:S02]  /*c730*/  FMNMX3.FTZ R61, R61, R25, R48, !PT ;  /* 0x000000193d3d7276 */ /* 0x000fe40007810030 */
[----:B------:R-:W-:Y:S02]  /*c740*/  FSEL R30, R30, -INF , !P5 ;  /* 0xff8000001e1e7808 */ /* 0x000fe40006800000 */
[----:B------:R-:W-:Y:S02]  /*c750*/  FSEL R28, R28, -INF , P1 ;  /* 0xff8000001c1c7808 */ /* 0x000fe40000800000 */
[----:B------:R-:W-:-:S02]  /*c760*/  ISETP.GE.AND P5, PT, R59, R158, PT ;  /* 0x0000009e3b00720c */ /* 0x000fc40003fa6270 */
[----:B------:R-:W-:Y:S02]  /*c770*/  ISETP.GE.AND P1, PT, R55, R158, PT ;  /* 0x0000009e3700720c */ /* 0x000fe40003f26270 */
[----:B------:R-:W-:Y:S02]  /*c780*/  FSEL R162, R24, -INF , P2 ;  /* 0xff80000018a27808 */ /* 0x000fe40001000000 */
[----:B------:R-:W-:Y:S02]  /*c790*/  FMNMX3.FTZ R61, R61, R23, R44, !PT ;  /* 0x000000173d3d7276 */ /* 0x000fe4000781002c */
[----:B------:R-:W-:Y:S02]  /*c7a0*/  FSEL R24, R28, -INF , !P5 ;  /* 0xff8000001c187808 */ /* 0x000fe40006800000 */
[----:B------:R-:W-:Y:S02]  /*c7b0*/  FSEL R162, R162, -INF , !P1 ;  /* 0xff800000a2a27808 */ /* 0x000fe40004800000 */
[----:B------:R-:W-:-:S02]  /*c7c0*/  ISETP.GE.AND P5, PT, R53, R159, PT ;  /* 0x0000009f3500720c */ /* 0x000fc40003fa6270 */
[----:B------:R-:W-:Y:S02]  /*c7d0*/  ISETP.GE.AND P1, PT, R47, R159, PT ;  /* 0x0000009f2f00720c */ /* 0x000fe40003f26270 */
[----:B------:R-:W-:Y:S02]  /*c7e0*/  FMNMX3.FTZ R61, R61, R21, R38, !PT ;  /* 0x000000153d3d7276 */ /* 0x000fe40007810026 */
[----:B------:R-:W-:Y:S02]  /*c7f0*/  ISETP.GE.AND P2, PT, R53, R158, PT ;  /* 0x0000009e3500720c */ /* 0x000fe40003f46270 */
[----:B------:R-:W-:Y:S02]  /*c800*/  FSEL R12, R12, -INF , P5 ;  /* 0xff8000000c0c7808 */ /* 0x000fe40002800000 */
[----:B------:R-:W-:Y:S02]  /*c810*/  FSEL R118, R13, -INF , P1 ;  /* 0xff8000000d767808 */ /* 0x000fe40000800000 */
[----:B------:R-:W-:-:S02]  /*c820*/  FMNMX3.FTZ R13, R61, R106, R34, !PT ;  /* 0x0000006a3d0d7276 */ /* 0x000fc40007810022 */
[----:B------:R-:W-:Y:S02]  /*c830*/  FSEL R126, R12, -INF , !P2 ;  /* 0xff8000000c7e7808 */ /* 0x000fe40005000000 */
[----:B------:R-:W-:Y:S02]  /*c840*/  ISETP.GE.AND P5, PT, R47, R158, PT ;  /* 0x0000009e2f00720c */ /* 0x000fe40003fa6270 */
[----:B------:R-:W-:Y:S02]  /*c850*/  ISETP.GE.AND P2, PT, R93, R159, PT ;  /* 0x0000009f5d00720c */ /* 0x000fe40003f46270 */
[----:B------:R-:W-:Y:S02]  /*c860*/  FMNMX3.FTZ R13, R13, R30, R16, !PT ;  /* 0x0000001e0d0d7276 */ /* 0x000fe40007810010 */
[----:B------:R-:W-:Y:S02]  /*c870*/  ISETP.GE.AND P1, PT, R93, R158, PT ;  /* 0x0000009e5d00720c */ /* 0x000fe40003f26270 */
[----:B------:R-:W-:-:S02]  /*c880*/  FSEL R118, R118, -INF , !P5 ;  /* 0xff80000076767808 */ /* 0x000fc40006800000 */
[----:B------:R-:W-:Y:S02]  /*c890*/  FSEL R108, R131, -INF , P2 ;  /* 0xff800000836c7808 */ /* 0x000fe40001000000 */
[----:B------:R-:W-:Y:S02]  /*c8a0*/  FMNMX3.FTZ R13, R13, R24, R162, !PT ;  /* 0x000000180d0d7276 */ /* 0x000fe400078100a2 */
[----:B------:R-:W-:Y:S02]  /*c8b0*/  FSEL R66, R165, -INF , !P6 ;  /* 0xff800000a5427808 */ /* 0x000fe40007000000 */
[----:B------:R-:W-:Y:S02]  /*c8c0*/  FSEL R108, R108, -INF , !P1 ;  /* 0xff8000006c6c7808 */ /* 0x000fe40004800000 */
[----:B------:R-:W-:Y:S02]  /*c8d0*/  FMNMX3.FTZ R13, R13, R126, R118, !PT ;  /* 0x0000007e0d0d7276 */ /* 0x000fe40007810076 */
[----:B------:R-:W-:-:S02]  /*c8e0*/  ISETP.GE.AND P5, PT, R161, R157, PT ;  /* 0x0000009da100720c */ /* 0x000fc40003fa6270 */
[----:B------:R-:W-:Y:S02]  /*c8f0*/  FMNMX3.FTZ R60, R13, R108, R66, !PT ;  /* 0x0000006c0d3c7276 */ /* 0x000fe40007810042 */
[----:B------:R-:W-:Y:S02]  /*c900*/  FSEL R13, R41, -INF , P5 ;  /* 0xff800000290d7808 */ /* 0x000fe40002800000 */
[-C--:B------:R-:W-:Y:S01]  /*c910*/  ISETP.GE.AND P1, PT, R160, R157.reuse, PT ;  /* 0x0000009da000720c */ /* 0x080fe20003f26270 */
[----:B------:R-:W1:Y:S01]  /*c920*/  SHFL.BFLY PT, R41, R60, 0x2, 0x1f ;  /* 0x0c401f003c297f89 */ /* 0x000e6200000e0000 */
[----:B------:R-:W-:Y:S02]  /*c930*/  FSEL R95, R135, -INF , P0 ;  /* 0xff800000875f7808 */ /* 0x000fe40000000000 */
[----:B------:R-:W-:Y:S02]  /*c940*/  ISETP.GE.AND P0, PT, R141, R157, PT ;  /* 0x0000009d8d00720c */ /* 0x000fe40003f06270 */
[----:B------:R-:W-:-:S02]  /*c950*/  FSEL R28, R42, -INF , P1 ;  /* 0xff8000002a1c7808 */ /* 0x000fc40000800000 */
[-C--:B------:R-:W-:Y:S02]  /*c960*/  ISETP.GE.AND P1, PT, R134, R157.reuse, PT ;  /* 0x0000009d8600720c */ /* 0x080fe40003f26270 */
[-C--:B------:R-:W-:Y:S02]  /*c970*/  ISETP.GE.AND P2, PT, R161, R156.reuse, PT ;  /* 0x0000009ca100720c */ /* 0x080fe40003f46270 */
[----:B------:R-:W-:Y:S02]  /*c980*/  FSEL R45, R45, -INF , P0 ;  /* 0xff8000002d2d7808 */ /* 0x000fe40000000000 */
[-C--:B------:R-:W-:Y:S02]  /*c990*/  ISETP.GE.AND P6, PT, R160, R156.reuse, PT ;  /* 0x0000009ca000720c */ /* 0x080fe40003fc6270 */
        /* <DEDUP_REMOVED lines=9> */
[----:B------:R-:W-:Y:S02]  /*ca30*/  ISETP.GE.AND P0, PT, R14, R157, PT ;  /* 0x0000009d0e00720c */ /* 0x000fe40003f06270 */
[----:B-1----:R-:W-:Y:S02]  /*ca40*/  FMNMX.FTZ R41, R60, R41, !PT ;  /* 0x000000293c297209 */ /* 0x002fe40007810000 */
[----:B------:R-:W-:Y:S02]  /*ca50*/  FSEL R22, R45, -INF , !P5 ;  /* 0xff8000002d167808 */ /* 0x000fe40006800000 */
[----:B------:R-:W-:Y:S01]  /*ca60*/  ISETP.GE.AND P5, PT, R18, R156, PT ;  /* 0x0000009c1200720c */ /* 0x000fe20003fa6270 */
[----:B------:R-:W1:Y:S01]  /*ca70*/  SHFL.BFLY PT, R42, R41, 0x1, 0x1f ;  /* 0x0c201f00292a7f89 */ /* 0x000e6200000e0000 */
[----:B------:R-:W-:-:S02]  /*ca80*/  FSEL R12, R51, -INF , P1 ;  /* 0xff800000330c7808 */ /* 0x000fc40000800000 */
        /* <DEDUP_REMOVED lines=9> */
[----:B------:R-:W-:Y:S02]  /*cb20*/  FSEL R14, R49, -INF , !P6 ;  /* 0xff800000310e7808 */ /* 0x000fe40007000000 */
[----:B------:R-:W-:Y:S02]  /*cb30*/  ISETP.GE.AND P6, PT, R130, R156, PT ;  /* 0x0000009c8200720c */ /* 0x000fe40003fc6270 */
[----:B------:R-:W-:-:S02]  /*cb40*/  FSEL R56, R56, -INF , P1 ;  /* 0xff80000038387808 */ /* 0x000fc40000800000 */
[-C--:B------:R-:W-:Y:S02]  /*cb50*/  ISETP.GE.AND P1, PT, R26, R156.reuse, PT ;  /* 0x0000009c1a00720c */ /* 0x080fe40003f26270 */
[----:B------:R-:W-:Y:S02]  /*cb60*/  FSEL R57, R57, -INF , P0 ;  /* 0xff80000039397808 */ /* 0x000fe40000000000 */
[----:B------:R-:W-:Y:S02]  /*cb70*/  FSEL R58, R58, -INF , P2 ;  /* 0xff8000003a3a7808 */ /* 0x000fe40001000000 */
[----:B------:R-:W-:Y:S02]  /*cb80*/  FSEL R26, R56, -INF , !P6 ;  /* 0xff800000381a7808 */ /* 0x000fe40007000000 */
[C---:B------:R-:W-:Y:S02]  /*cb90*/  ISETP.GE.AND P0, PT, R32.reuse, R157, PT ;  /* 0x0000009d2000720c */ /* 0x040fe40003f06270 */
[----:B------:R-:W-:-:S02]  /*cba0*/  ISETP.GE.AND P6, PT, R32, R156, PT ;  /* 0x0000009c2000720c */ /* 0x000fc40003fc6270 */
[----:B------:R-:W-:Y:S02]  /*cbb0*/  FSEL R32, R57, -INF , !P5 ;  /* 0xff80000039207808 */ /* 0x000fe40006800000 */
[----:B------:R-:W-:Y:S02]  /*cbc0*/  FSEL R109, R58, -INF , !P1 ;  /* 0xff8000003a6d7808 */ /* 0x000fe40004800000 */
[CC--:B------:R-:W-:Y:S02]  /*cbd0*/  ISETP.GE.AND P5, PT, R129.reuse, R157.reuse, PT ;  /* 0x0000009d8100720c */ /* 0x0c0fe40003fa6270 */
[----:B------:R-:W-:Y:S02]  /*cbe0*/  ISETP.GE.AND P1, PT, R128, R157, PT ;  /* 0x0000009d8000720c */ /* 0x000fe40003f26270 */
[----:B------:R-:W-:Y:S02]  /*cbf0*/  FSEL R64, R64, -INF , P0 ;  /* 0xff80000040407808 */ /* 0x000fe40000000000 */
        /* <DEDUP_REMOVED lines=10> */
[----:B------:R-:W-:Y:S02]  /*cca0*/  ISETP.GE.AND P0, PT, R37, R157, PT ;  /* 0x0000009d2500720c */ /* 0x000fe40003f06270 */
[----:B------:R-:W-:Y:S02]  /*ccb0*/  FSEL R88, R88, -INF , P5 ;  /* 0xff80000058587808 */ /* 0x000fe40002800000 */
[----:B------:R-:W-:-:S02]  /*ccc0*/  FSEL R92, R92, -INF , P1 ;  /* 0xff8000005c5c7808 */ /* 0x000fc40000800000 */
[-C--:B------:R-:W-:Y:S02]  /*ccd0*/  ISETP.GE.AND P6, PT, R127, R156.reuse, PT ;  /* 0x0000009c7f00720c */ /* 0x080fe40003fc6270 */
[----:B------:R-:W-:Y:S02]  /*cce0*/  ISETP.GE.AND P5, PT, R37, R156, PT ;  /* 0x0000009c2500720c */ /* 0x000fe40003fa6270 */
[----:B-1----:R-:W-:Y:S02]  /*ccf0*/  FMNMX.FTZ R37, R41, R42, !PT ;  /* 0x0000002a29257209 */ /* 0x002fe40007810000 */
[----:B------:R-:W-:Y:S02]  /*cd00*/  ISETP.GE.AND P1, PT, R124, R157, PT ;  /* 0x0000009d7c00720c */ /* 0x000fe40003f26270 */
[----:B------:R-:W-:Y:S01]  /*cd10*/  FSEL R134, R92, -INF , !P2 ;  /* 0xff8000005c867808 */ /* 0x000fe20005000000 */
[----:B---3--:R-:W-:Y:S01]  /*cd20*/  FMUL.FTZ R57, R50, R37 ;  /* 0x0000002532397220 */ /* 0x008fe20000410000 */
[----:B------:R-:W-:-:S02]  /*cd30*/  FSEL R91, R91, -INF , P0 ;  /* 0xff8000005b5b7808 */ /* 0x000fc40000000000 */
[----:B------:R-:W-:Y:S02]  /*cd40*/  FSEL R160, R88, -INF , !P6 ;  /* 0xff80000058a07808 */ /* 0x000fe40007000000 */
[-C--:B------:R-:W-:Y:S02]  /*cd50*/  ISETP.GE.AND P2, PT, R122, R157.reuse, PT ;  /* 0x0000009d7a00720c */ /* 0x080fe40003f46270 */
[----:B------:R-:W-:Y:S02]  /*cd60*/  ISETP.GE.AND P6, PT, R124, R156, PT ;  /* 0x0000009c7c00720c */ /* 0x000fe40003fc6270 */
[----:B------:R-:W-:Y:S02]  /*cd70*/  FSEL R96, R96, -INF , P1 ;  /* 0xff80000060607808 */ /* 0x000fe40000800000 */
[----:B------:R-:W-:Y:S02]  /*cd80*/  ISETP.GE.AND P1, PT, R121, R157, PT ;  /* 0x0000009d7900720c */ /* 0x000fe40003f26270 */
[----:B------:R-:W-:-:S02]  /*cd90*/  FSETP.NEU.FTZ.AND P0, PT, R37, -INF , PT ;  /* 0xff8000002500780b */ /* 0x000fc40003f1d000 */
[----:B------:R-:W-:Y:S02]  /*cda0*/  FSEL R130, R91, -INF , !P5 ;  /* 0xff8000005b827808 */ /* 0x000fe40006800000 */
[-C--:B------:R-:W-:Y:S02]  /*cdb0*/  ISETP.GE.AND P5, PT, R122, R156.reuse, PT ;  /* 0x0000009c7a00720c */ /* 0x080fe40003fa6270 */
[----:B------:R-:W-:Y:S02]  /*cdc0*/  FSEL R94, R94, -INF , P2 ;  /* 0xff8000005e5e7808 */ /* 0x000fe40001000000 */
[----:B------:R-:W-:Y:S02]  /*cdd0*/  FSEL R128, R96, -INF , !P6 ;  /* 0xff80000060807808 */ /* 0x000fe40007000000 */
[----:B------:R-:W-:Y:S02]  /*cde0*/  ISETP.GE.AND P2, PT, R116, R157, PT ;  /* 0x0000009d7400720c */ /* 0x000fe40003f46270 */
[----:B------:R-:W-:-:S02]  /*cdf0*/  ISETP.GE.AND P6, PT, R121, R156, PT ;  /* 0x0000009c7900720c */ /* 0x000fc40003fc6270 */
[----:B------:R-:W-:Y:S02]  /*ce00*/  FSEL R98, R98, -INF , P1 ;  /* 0xff80000062627808 */ /* 0x000fe40000800000 */
[----:B------:R-:W-:Y:S02]  /*ce10*/  FSEL R57, R57, RZ, P0 ;  /* 0x000000ff39397208 */ /* 0x000fe40000000000 */
[-C--:B------:R-:W-:Y:S02]  /*ce20*/  ISETP.GE.AND P1, PT, R115, R157.reuse, PT ;  /* 0x0000009d7300720c */ /* 0x080fe40003f26270 */
[----:B------:R-:W-:Y:S01]  /*ce30*/  FSEL R124, R94, -INF , !P5 ;  /* 0xff8000005e7c7808 */ /* 0x000fe20006800000 */
[--C-:B------:R-:W-:Y:S01]  /*ce40*/  FFMA.FTZ R97, R120, R50, -R57.reuse ;  /* 0x0000003278617223 */ /* 0x100fe20000010839 */
[----:B------:R-:W-:Y:S01]  /*ce50*/  ISETP.GE.AND P5, PT, R116, R156, PT ;  /* 0x0000009c7400720c */ /* 0x000fe20003fa6270 */
        /* <DEDUP_REMOVED lines=11> */
[-C--:B------:R-:W-:Y:S01]  /*cf10*/  ISETP.GE.AND P1, PT, R114, R157.reuse, PT ;  /* 0x0000009d7200720c */ /* 0x080fe20003f26270 */
[-CC-:B------:R-:W-:Y:S01]  /*cf20*/  FFMA.FTZ R91, R117, R50.reuse, -R57.reuse ;  /* 0x00000032755b7223 */ /* 0x180fe20000010839 */
[----:B------:R-:W-:Y:S01]  /*cf30*/  FSEL R120, R100, -INF , !P5 ;  /* 0xff80000064787808 */ /* 0x000fe20006800000 */
        /* <DEDUP_REMOVED lines=9> */
[----:B------:R-:W-:Y:S01]  /*cfd0*/  FSEL R5, R5, -INF , P1 ;  /* 0xff80000005057808 */ /* 0x000fe20000800000 */
[----:B------:R-:W1:Y:S01]  /*cfe0*/  MUFU.EX2 R97, R97 ;  /* 0x0000006100617308 */ /* 0x000e620000000800 */
[----:B------:R-:W-:Y:S01]  /*cff0*/  FSEL R114, R101, -INF , !P5 ;  /* 0xff80000065727808 */ /* 0x000fe20006800000 */
[-CC-:B------:R-:W-:Y:S01]  /*d000*/  FFMA.FTZ R61, R33, R50.reuse, -R57.reuse ;  /* 0x00000032213d7223 */ /* 0x180fe20000010839 */
[C---:B------:R-:W-:Y:S01]  /*d010*/  ISETP.GE.AND P2, PT, R112.reuse, R157, PT ;  /* 0x0000009d7000720c */ /* 0x040fe20003f46270 */
[--C-:B------:R-:W-:Y:S01]  /*d020*/  FFMA.FTZ R56, R27, R50, -R57.reuse ;  /* 0x000000321b387223 */ /* 0x100fe20000010839 */
[----:B------:R-:W-:Y:S01]  /*d030*/  ISETP.GE.AND P5, PT, R112, R156, PT ;  /* 0x0000009c7000720c */ /* 0x000fe20003fa6270 */
[-CC-:B------:R-:W-:Y:S01]  /*d040*/  FFMA.FTZ R51, R15, R50.reuse, -R57.reuse ;  /* 0x000000320f337223 */ /* 0x180fe20000010839 */
[----:B------:R-:W-:Y:S01]  /*d050*/  FSEL R112, R5, -INF , !P6 ;  /* 0xff80000005707808 */ /* 0x000fe20007000000 */
[----:B------:R-:W-:Y:S01]  /*d060*/  MUFU.EX2 R102, R119 ;  /* 0x0000007700667308 */ /* 0x000fe20000000800 */
[----:B------:R-:W-:Y:S01]  /*d070*/  FMNMX3.FTZ R5, R0, R13, R28, !PT ;  /* 0x0000000d00057276 */ /* 0x000fe2000781001c */
[-CC-:B------:R-:W-:Y:S01]  /*d080*/  FFMA.FTZ R49, R25, R50.reuse, -R57.reuse ;  /* 0x0000003219317223 */ /* 0x180fe20000010839 */
[----:B------:R-:W-:Y:S01]  /*d090*/  FSEL R4, R4, -INF , P2 ;  /* 0xff80000004047808 */ /* 0x000fe20001000000 */
[--C-:B------:R-:W-:Y:S01]  /*d0a0*/  FFMA.FTZ R87, R39, R50, -R57.reuse ;  /* 0x0000003227577223 */ /* 0x100fe20000010839 */
[----:B------:R-:W-:Y:S01]  /*d0b0*/  FMNMX3.FTZ R5, R5, R22, R18, !PT ;  /* 0x0000001605057276 */ /* 0x000fe20007810012 */
[--C-:B------:R-:W-:Y:S01]  /*d0c0*/  FFMA.FTZ R90, R35, R50, -R57.reuse ;  /* 0x00000032235a7223 */ /* 0x100fe20000010839 */
[----:B------:R-:W-:Y:S01]  /*d0d0*/  ISETP.GE.AND P2, PT, R111, R157, PT ;  /* 0x0000009d6f00720c */ /* 0x000fe20003f46270 */
[----:B------:R-:W2:Y:S01]  /*d0e0*/  MUFU.EX2 R91, R91 ;  /* 0x0000005b005b7308 */ /* 0x000ea20000000800 */
[----:B------:R-:W-:Y:S01]  /*d0f0*/  FMNMX3.FTZ R5, R5, R14, R12, !PT ;  /* 0x0000000e05057276 */ /* 0x000fe2000781000c */
[-CC-:B------:R-:W-:Y:S01]  /*d100*/  FFMA.FTZ R86, R31, R50.reuse, -R57.reuse ;  /* 0x000000321f567223 */ /* 0x180fe20000010839 */
[----:B------:R-:W-:Y:S01]  /*d110*/  FSEL R110, R4, -INF , !P5 ;  /* 0xff800000046e7808 */ /* 0x000fe20006800000 */
[--C-:B------:R-:W-:Y:S01]  /*d120*/  FFMA.FTZ R58, R29, R50, -R57.reuse ;  /* 0x000000321d3a7223 */ /* 0x100fe20000010839 */
[----:B------:R-:W-:Y:S01]  /*d130*/  FMNMX3.FTZ R5, R5, R20, R26, !PT ;  /* 0x0000001405057276 */ /* 0x000fe2000781001a */
[----:B------:R-:W-:Y:S01]  /*d140*/  FFMA.FTZ R39, R30, R50, -R57 ;  /* 0x000000321e277223 */ /* 0x000fe20000010839 */
[----:B------:R-:W-:Y:S01]  /*d150*/  ISETP.GE.AND P5, PT, R111, R156, PT ;  /* 0x0000009c6f00720c */ /* 0x000fe20003fa6270 */
[----:B------:R-:W-:Y:S01]  /*d160*/  MUFU.EX2 R94, R94 ;  /* 0x0000005e005e7308 */ /* 0x000fe20000000800 */
[----:B------:R-:W-:Y:S01]  /*d170*/  FMNMX3.FTZ R4, R5, R32, R109, !PT ;  /* 0x0000002005047276 */ /* 0x000fe2000781006d */
[-CC-:B------:R-:W-:Y:S01]  /*d180*/  FFMA.FTZ R41, R34, R50.reuse, -R57.reuse ;  /* 0x0000003222297223 */ /* 0x180fe20000010839 */
[----:B------:R-:W-:Y:S01]  /*d190*/  FSEL R3, R3, -INF , P2 ;  /* 0xff80000003037808 */ /* 0x000fe20001000000 */
[-C--:B------:R-:W-:Y:S01]  /*d1a0*/  FFMA.FTZ R48, R48, R50.reuse, -R57 ;  /* 0x0000003230307223 */ /* 0x080fe20000010839 */
[----:B------:R-:W-:Y:S01]  /*d1b0*/  FMNMX3.FTZ R4, R4, R107, R67, !PT ;  /* 0x0000006b04047276 */ /* 0x000fe20007810043 */
[-CC-:B------:R-:W-:Y:S01]  /*d1c0*/  FFMA.FTZ R118, R118, R50.reuse, -R57.reuse ;  /* 0x0000003276767223 */ /* 0x180fe20000010839 */
[----:B------:R-:W-:Y:S01]  /*d1d0*/  FSEL R96, R3, -INF , !P5 ;  /* 0xff80000003607808 */ /* 0x000fe20006800000 */
[----:B------:R-:W-:Y:S01]  /*d1e0*/  MUFU.EX2 R87, R87 ;  /* 0x0000005700577308 */ /* 0x000fe20000000800 */
[----:B------:R-:W-:Y:S01]  /*d1f0*/  FMNMX3.FTZ R3, R4, R105, R160, !PT ;  /* 0x0000006904037276 */ /* 0x000fe200078100a0 */
[----:B------:R-:W-:Y:S01]  /*d200*/  FFMA.FTZ R108, R108, R50, -R57 ;  /* 0x000000326c6c7223 */ /* 0x000fe20000010839 */
[----:B------:R-:W-:-:S02]  /*d210*/  ISETP.GE.AND P1, PT, R113, R157, PT ;  /* 0x0000009d7100720c */ /* 0x000fc40003f26270 */
[----:B------:R-:W-:Y:S02]  /*d220*/  FMNMX3.FTZ R3, R3, R134, R130, !PT ;  /* 0x0000008603037276 */ /* 0x000fe40007810082 */
[----:B------:R-:W-:Y:S01]  /*d230*/  FSEL R6, R6, -INF , P1 ;  /* 0xff80000006067808 */ /* 0x000fe20000800000 */
[----:B------:R-:W-:Y:S01]  /*d240*/  MUFU.EX2 R90, R90 ;  /* 0x0000005a005a7308 */ /* 0x000fe20000000800 */
[----:B------:R-:W-:Y:S02]  /*d250*/  FMNMX3.FTZ R3, R3, R128, R124, !PT ;  /* 0x0000008003037276 */ /* 0x000fe4000781007c */
[----:B------:R-:W-:Y:S02]  /*d260*/  ISETP.GE.AND P6, PT, R113, R156, PT ;  /* 0x0000009c7100720c */ /* 0x000fe40003fc6270 */
[----:B------:R-:W-:Y:S02]  /*d270*/  FMNMX3.FTZ R3, R3, R122, R120, !PT ;  /* 0x0000007a03037276 */ /* 0x000fe40007810078 */
[-C--:B------:R-:W-:Y:S01]  /*d280*/  ISETP.GE.AND P1, PT, R59, R157.reuse, PT ;  /* 0x0000009d3b00720c */ /* 0x080fe20003f26270 */
[----:B------:R-:W3:Y:S01]  /*d290*/  MUFU.EX2 R61, R61 ;  /* 0x0000003d003d7308 */ /* 0x000ee20000000800 */
[----:B------:R-:W-:-:S02]  /*d2a0*/  ISETP.GE.AND P2, PT, R55, R157, PT ;  /* 0x0000009d3700720c */ /* 0x000fc40003f46270 */
[----:B------:R-:W-:Y:S02]  /*d2b0*/  FMNMX3.FTZ R3, R3, R116, R114, !PT ;  /* 0x0000007403037276 */ /* 0x000fe40007810072 */
[----:B------:R-:W-:Y:S02]  /*d2c0*/  FSEL R104, R6, -INF , !P6 ;  /* 0xff80000006687808 */ /* 0x000fe40007000000 */
[----:B------:R-:W-:Y:S01]  /*d2d0*/  FSEL R8, R8, -INF , P1 ;  /* 0xff80000008087808 */ /* 0x000fe20000800000 */
[----:B------:R-:W-:Y:S01]  /*d2e0*/  MUFU.EX2 R86, R86 ;  /* 0x0000005600567308 */ /* 0x000fe20000000800 */
[----:B------:R-:W-:Y:S01]  /*d2f0*/  ISETP.GE.AND P6, PT, R59, R156, PT ;  /* 0x0000009c3b00720c */ /* 0x000fe20003fc6270 */
[--C-:B------:R-:W-:Y:S01]  /*d300*/  FFMA.FTZ R59, R52, R50, -R57.reuse ;  /* 0x00000032343b7223 */ /* 0x100fe20000010839 */
[----:B------:R-:W-:Y:S01]  /*d310*/  ISETP.GE.AND P5, PT, R55, R156, PT ;  /* 0x0000009c3700720c */ /* 0x000fe20003fa6270 */
[----:B------:R-:W-:Y:S01]  /*d320*/  FFMA.FTZ R55, R19, R50, -R57 ;  /* 0x0000003213377223 */ /* 0x000fe20000010839 */
[----:B------:R-:W-:-:S02]  /*d330*/  ISETP.GE.AND P1, PT, R53, R157, PT ;  /* 0x0000009d3500720c */ /* 0x000fc40003f26270 */
[----:B------:R-:W-:Y:S01]  /*d340*/  FSEL R7, R7, -INF , P2 ;  /* 0xff80000007077808 */ /* 0x000fe20001000000 */
[----:B------:R-:W-:Y:S01]  /*d350*/  MUFU.EX2 R59, R59 ;  /* 0x0000003b003b7308 */ /* 0x000fe20000000800 */
[----:B------:R-:W-:Y:S02]  /*d360*/  ISETP.GE.AND P2, PT, R47, R157, PT ;  /* 0x0000009d2f00720c */ /* 0x000fe40003f46270 */
[----:B------:R-:W-:Y:S02]  /*d370*/  FMNMX3.FTZ R3, R3, R112, R110, !PT ;  /* 0x0000007003037276 */ /* 0x000fe4000781006e */
[----:B------:R-:W-:Y:S02]  /*d380*/  FSEL R92, R8, -INF , !P6 ;  /* 0xff800000085c7808 */ /* 0x000fe40007000000 */
[----:B------:R-:W-:Y:S01]  /*d390*/  FSEL R88, R7, -INF , !P5 ;  /* 0xff80000007587808 */ /* 0x000fe20006800000 */
[----:B------:R-:W-:Y:S01]  /*d3a0*/  MUFU.EX2 R64, R64 ;  /* 0x0000004000407308 */ /* 0x000fe20000000800 */
[----:B------:R-:W-:-:S02]  /*d3b0*/  FSEL R9, R9, -INF , P1 ;  /* 0xff80000009097808 */ /* 0x000fc40000800000 */
[----:B------:R-:W-:Y:S01]  /*d3c0*/  ISETP.GE.AND P6, PT, R53, R156, PT ;  /* 0x0000009c3500720c */ /* 0x000fe20003fc6270 */
[----:B------:R-:W-:Y:S01]  /*d3d0*/  FFMA.FTZ R53, R17, R50, -R57 ;  /* 0x0000003211357223 */ /* 0x000fe20000010839 */
[----:B------:R-:W-:Y:S02]  /*d3e0*/  ISETP.GE.AND P5, PT, R47, R156, PT ;  /* 0x0000009c2f00720c */ /* 0x000fe40003fa6270 */
[----:B------:R-:W-:Y:S01]  /*d3f0*/  ISETP.GE.AND P1, PT, R93, R157, PT ;  /* 0x0000009d5d00720c */ /* 0x000fe20003f26270 */
[----:B------:R-:W-:Y:S01]  /*d400*/  MUFU.EX2 R55, R55 ;  /* 0x0000003700377308 */ /* 0x000fe20000000800 */
[----:B------:R-:W-:Y:S02]  /*d410*/  FSEL R10, R10, -INF , P2 ;  /* 0xff8000000a0a7808 */ /* 0x000fe40001000000 */
[----:B------:R-:W-:Y:S02]  /*d420*/  FMNMX3.FTZ R3, R3, R104, R96, !PT ;  /* 0x0000006803037276 */ /* 0x000fe40007810060 */
[----:B------:R-:W-:-:S02]  /*d430*/  ISETP.GE.AND P2, PT, R93, R156, PT ;  /* 0x0000009c5d00720c */ /* 0x000fc40003f46270 */
[----:B------:R-:W-:Y:S01]  /*d440*/  FSEL R11, R11, -INF , P1 ;  /* 0xff8000000b0b7808 */ /* 0x000fe20000800000 */
[----:B------:R-:W-:Y:S01]  /*d450*/  MUFU.EX2 R58, R58 ;  /* 0x0000003a003a7308 */ /* 0x000fe20000000800 */
[----:B------:R-:W-:Y:S02]  /*d460*/  FSEL R62, R9, -INF , !P6 ;  /* 0xff800000093e7808 */ /* 0x000fe40007000000 */
[----:B------:R-:W-:Y:S02]  /*d470*/  FSEL R60, R10, -INF , !P5 ;  /* 0xff8000000a3c7808 */ /* 0x000fe40006800000 */
[----:B------:R-:W-:Y:S02]  /*d480*/  FMNMX3.FTZ R3, R3, R92, R88, !PT ;  /* 0x0000005c03037276 */ /* 0x000fe40007810058 */
[----:B------:R-:W-:Y:S01]  /*d490*/  FSEL R52, R95, -INF , !P4 ;  /* 0xff8000005f347808 */ /* 0x000fe20006000000 */
[----:B------:R-:W-:Y:S01]  /*d4a0*/  MUFU.EX2 R53, R53 ;  /* 0x0000003500357308 */ /* 0x000fe20000000800 */
[----:B------:R-:W-:-:S02]  /*d4b0*/  FSEL R54, R11, -INF , !P2 ;  /* 0xff8000000b367808 */ /* 0x000fc40005000000 */
[----:B------:R-:W-:Y:S02]  /*d4c0*/  FMNMX3.FTZ R3, R3, R62, R60, !PT ;  /* 0x0000003e03037276 */ /* 0x000fe4000781003c */
[----:B------:R-:W-:Y:S02]  /*d4d0*/  FSEL R103, R37, RZ, P0 ;  /* 0x000000ff25677208 */ /* 0x000fe40000000000 */
[----:B------:R-:W-:Y:S01]  /*d4e0*/  FMNMX3.FTZ R3, R3, R54, R52, !PT ;  /* 0x0000003603037276 */ /* 0x000fe20007810034 */
[----:B------:R-:W-:Y:S01]  /*d4f0*/  MUFU.EX2 R56, R56 ;  /* 0x0000003800387308 */ /* 0x000fe20000000800 */
[----:B-1----:R-:W-:Y:S01]  /*d500*/  F2FP.BF16.F32.PACK_AB R8, R97, R99 ;  /* 0x000000636108723e */ /* 0x002fe200000010ff */
[----:B------:R-:W-:Y:S01]  /*d510*/  FADD.FTZ R103, R2, -R103 ;  /* 0x8000006702677221 */ /* 0x000fe20000010000 */
[----:B------:R-:W-:Y:S01]  /*d520*/  VIADD R2, R36, 0x3000 ;  /* 0x0000300024027836 */ /* 0x000fe20000000000 */
[----:B------:R-:W1:Y:S01]  /*d530*/  SHFL.BFLY PT, R4, R3, 0x2, 0x1f ;  /* 0x0c401f0003047f89 */ /* 0x000e6200000e0000 */
[----:B--2---:R-:W-:Y:S01]  /*d540*/  F2FP.BF16.F32.PACK_AB R10, R91, R102 ;  /* 0x000000665b0a723e */ /* 0x004fe200000010ff */
[----:B------:R-:W-:Y:S01]  /*d550*/  FMUL.FTZ R103, R50, R103 ;  /* 0x0000006732677220 */ /* 0x000fe20000410000 */
[----:B---3--:R-:W-:Y:S01]  /*d560*/  F2FP.BF16.F32.PACK_AB R34, R61, R90 ;  /* 0x0000005a3d22723e */ /* 0x008fe200000010ff */
        /* <DEDUP_REMOVED lines=13> */
[----:B------:R-:W-:Y:S01]  /*d640*/  FFMA.FTZ R164, R164, R103, R99 ;  /* 0x00000067a4a47223 */ /* 0x000fe20000010063 */
[----:B------:R-:W-:Y:S03]  /*d650*/  MUFU.EX2 R46, R46 ;  /* 0x0000002e002e7308 */ /* 0x000fe60000000800 */
[----:B------:R-:W-:Y:S01]  /*d660*/  FADD.FTZ R97, R97, R164 ;  /* 0x000000a461617221 */ /* 0x000fe20000010000 */
[----:B------:R-:W-:-:S03]  /*d670*/  FFMA.FTZ R164, R66, R50, -R57 ;  /* 0x0000003242a47223 */ /* 0x000fc60000010839 */
[----:B------:R-:W-:Y:S01]  /*d680*/  FADD.FTZ R102, R102, R97 ;  /* 0x0000006166667221 */ /* 0x000fe20000010000 */
[----:B------:R-:W-:Y:S03]  /*d690*/  MUFU.EX2 R45, R45 ;  /* 0x0000002d002d7308 */ /* 0x000fe60000000800 */
[----:B------:R-:W-:-:S05]  /*d6a0*/  FADD.FTZ R91, R91, R102 ;  /* 0x000000665b5b7221 */ /* 0x000fca0000010000 */
[----:B------:R-:W-:Y:S01]  /*d6b0*/  MUFU.EX2 R44, R44 ;  /* 0x0000002c002c7308 */ /* 0x000fe20000000800 */
[----:B-1----:R-:W-:-:S04]  /*d6c0*/  FMNMX.FTZ R3, R4, R3, !PT ;  /* 0x0000000304037209 */ /* 0x002fc80007810000 */
[C---:B------:R-:W-:Y:S01]  /*d6d0*/  FSETP.NEU.FTZ.AND P1, PT, R3.reuse, -INF , PT ;  /* 0xff8000000300780b */ /* 0x040fe20003f3d000 */
[----:B------:R-:W-:Y:S02]  /*d6e0*/  FMUL.FTZ R47, R50, R3 ;  /* 0x00000003322f7220 */ /* 0x000fe40000410000 */
[----:B------:R-:W-:Y:S01]  /*d6f0*/  MUFU.EX2 R43, R43 ;  /* 0x0000002b002b7308 */ /* 0x000fe20000000800 */
[----:B------:R-:W-:Y:S02]  /*d700*/  FSEL R5, R3, RZ, P1 ;  /* 0x000000ff03057208 */ /* 0x000fe40000800000 */
[----:B------:R-:W-:-:S03]  /*d710*/  FSEL R47, R47, RZ, P1 ;  /* 0x000000ff2f2f7208 */ /* 0x000fc60000800000 */
[----:B------:R-:W-:Y:S01]  /*d720*/  FADD.FTZ R5, R0, -R5 ;  /* 0x8000000500057221 */ /* 0x000fe20000010000 */
[----:B------:R-:W-:Y:S02]  /*d730*/  VIADD R0, R36, 0x3020 ;  /* 0x0000302024007836 */ /* 0x000fe40000000000 */
[-CC-:B------:R-:W-:Y:S01]  /*d740*/  FFMA.FTZ R93, R18, R50.reuse, -R47.reuse ;  /* 0x00000032125d7223 */ /* 0x180fe2000001082f */
[----:B------:R-:W-:Y:S01]  /*d750*/  @P3 VIADD R0, R2, 0xffffffe0 ;  /* 0xffffffe002003836 */ /* 0x000fe20000000000 */
[----:B------:R-:W1:Y:S01]  /*d760*/  LDSM.16.MT88.4 R16, [R36+0x3000] ;  /* 0x003000002410783b */ /* 0x000e620000004200 */
[----:B------:R-:W-:Y:S01]  /*d770*/  FMUL.FTZ R101, R50, R5 ;  /* 0x0000000532657220 */ /* 0x000fe20000410000 */
[-CC-:B------:R-:W-:Y:S01]  /*d780*/  FFMA.FTZ R106, R13, R50.reuse, -R47.reuse ;  /* 0x000000320d6a7223 */ /* 0x180fe2000001082f */
[-CC-:B------:R-:W-:Y:S01]  /*d790*/  FFMA.FTZ R95, R28, R50.reuse, -R47.reuse ;  /* 0x000000321c5f7223 */ /* 0x180fe2000001082f */
[----:B------:R-:W2:Y:S01]  /*d7a0*/  LDSM.16.MT88.4 R4, [R0] ;  /* 0x000000000004783b */ /* 0x000ea20000004200 */
[-CC-:B------:R-:W-:Y:S01]  /*d7b0*/  FFMA.FTZ R100, R22, R50.reuse, -R47.reuse ;  /* 0x0000003216647223 */ /* 0x180fe2000001082f */
[----:B------:R-:W-:Y:S01]  /*d7c0*/  MUFU.EX2 R93, R93 ;  /* 0x0000005d005d7308 */ /* 0x000fe20000000800 */
[-CC-:B------:R-:W-:Y:S01]  /*d7d0*/  FFMA.FTZ R89, R12, R50.reuse, -R47.reuse ;  /* 0x000000320c597223 */ /* 0x180fe2000001082f */
[-C--:B------:R-:W-:Y:S01]  /*d7e0*/  FMUL.FTZ R12, R80, R103.reuse ;  /* 0x00000067500c7220 */ /* 0x080fe20000410000 */
[-CC-:B------:R-:W-:Y:S01]  /*d7f0*/  FFMA.FTZ R80, R20, R50.reuse, -R47.reuse ;  /* 0x0000003214507223 */ /* 0x180fe2000001082f */
[-CC-:B------:R-:W-:Y:S01]  /*d800*/  FFMA.FTZ R98, R14, R50.reuse, -R47.reuse ;  /* 0x000000320e627223 */ /* 0x180fe2000001082f */
[----:B------:R-:W3:Y:S01]  /*d810*/  LDSM.16.MT88.4 R20, [R36+0x3400] ;  /* 0x003400002414783b */ /* 0x000ee20000004200 */
[-C--:B------:R-:W-:Y:S01]  /*d820*/  FFMA.FTZ R33, R26, R50.reuse, -R47 ;  /* 0x000000321a217223 */ /* 0x080fe2000001082f */
[-C--:B------:R-:W-:Y:S01]  /*d830*/  FFMA.FTZ R2, R24, R50.reuse, -R57 ;  /* 0x0000003218027223 */ /* 0x080fe20000010839 */
[----:B------:R-:W-:Y:S01]  /*d840*/  MUFU.EX2 R106, R106 ;  /* 0x0000006a006a7308 */ /* 0x000fe20000000800 */
[-C--:B------:R-:W-:Y:S01]  /*d850*/  FMUL.FTZ R13, R81, R103.reuse ;  /* 0x00000067510d7220 */ /* 0x080fe20000410000 */
[----:B------:R-:W4:Y:S01]  /*d860*/  LDSM.16.MT88.4 R24, [R0+0x400] ;  /* 0x000400000018783b */ /* 0x000f220000004200 */
[----:B------:R-:W-:Y:S01]  /*d870*/  FMUL.FTZ R28, R72, R103 ;  /* 0x00000067481c7220 */ /* 0x000fe20000410000 */
[--C-:B------:R-:W-:Y:S01]  /*d880*/  FFMA.FTZ R72, R32, R50, -R47.reuse ;  /* 0x0000003220487223 */ /* 0x100fe2000001082f */
[----:B------:R-:W-:Y:S01]  /*d890*/  F2FP.BF16.F32.PACK_AB R32, R87, R94 ;  /* 0x0000005e5720723e */ /* 0x000fe200000010ff */
[-CC-:B------:R-:W-:Y:S01]  /*d8a0*/  FFMA.FTZ R73, R134, R50.reuse, -R47.reuse ;  /* 0x0000003286497223 */ /* 0x180fe2000001082f */
[-CC-:B------:R-:W-:Y:S01]  /*d8b0*/  FFMA.FTZ R81, R122, R50.reuse, -R47.reuse ;  /* 0x000000327a517223 */ /* 0x180fe2000001082f */
[----:B------:R-:W5:Y:S01]  /*d8c0*/  MUFU.EX2 R95, R95 ;  /* 0x0000005f005f7308 */ /* 0x000f620000000800 */
[-CC-:B------:R-:W-:Y:S01]  /*d8d0*/  FFMA.FTZ R120, R120, R50.reuse, -R47.reuse ;  /* 0x0000003278787223 */ /* 0x180fe2000001082f */
[-CC-:B------:R-:W-:Y:S01]  /*d8e0*/  FFMA.FTZ R116, R116, R50.reuse, -R47.reuse ;  /* 0x0000003274747223 */ /* 0x180fe2000001082f */
[-CC-:B------:R-:W-:Y:S01]  /*d8f0*/  FFMA.FTZ R110, R110, R50.reuse, -R47.reuse ;  /* 0x000000326e6e7223 */ /* 0x180fe2000001082f */
[-CC-:B------:R-:W-:Y:S01]  /*d900*/  FFMA.FTZ R96, R96, R50.reuse, -R47.reuse ;  /* 0x0000003260607223 */ /* 0x180fe2000001082f */
[----:B------:R-:W-:-:S03]  /*d910*/  FFMA.FTZ R88, R88, R50, -R47 ;  /* 0x0000003258587223 */ /* 0x000fc6000001082f */
[----:B------:R-:W1:Y:S08]  /*d920*/  MUFU.EX2 R100, R100 ;  /* 0x0000006400647308 */ /* 0x000e700000000800 */
[----:B------:R-:W2:Y:S01]  /*d930*/  MUFU.EX2 R101, R101 ;  /* 0x0000006500657308 */ /* 0x000ea20000000800 */
[----:B-----5:R-:W-:-:S07]  /*d940*/  F2FP.BF16.F32.PACK_AB R9, R95, R106 ;  /* 0x0000006a5f09723e */ /* 0x020fce00000010ff */
[----:B------:R-:W-:Y:S01]  /*d950*/  MUFU.EX2 R98, R98 ;  /* 0x0000006200627308 */ /* 0x000fe20000000800 */
[----:B-1----:R-:W-:-:S07]  /*d960*/  F2FP.BF16.F32.PACK_AB R11, R93, R100 ;  /* 0x000000645d0b723e */ /* 0x002fce00000010ff */
[----:B------:R-:W1:Y:S01]  /*d970*/  MUFU.EX2 R89, R89 ;  /* 0x0000005900597308 */ /* 0x000e620000000800 */
        /* <DEDUP_REMOVED lines=13> */
[-C--:B------:R-:W-:Y:S01]  /*da50*/  FFMA.FTZ R82, R124, R50.reuse, -R47 ;  /* 0x000000327c527223 */ /* 0x080fe2000001082f */
[----:B------:R-:W-:Y:S01]  /*da60*/  FFMA.FTZ R106, R163, R101, R106 ;  /* 0x00000065a36a7223 */ /* 0x000fe2000001006a */
[----:B------:R-:W-:Y:S01]  /*da70*/  MUFU.EX2 R73, R73 ;  /* 0x0000004900497308 */ /* 0x000fe20000000800 */
[----:B------:R-:W-:Y:S03]  /*da80*/  HMMA.16816.F32.BF16 R16, R8, R18, R76 ;  /* 0x000000120810723c */ /* 0x000fe6000004184c */
[----:B------:R-:W-:-:S04]  /*da90*/  FFMA.FTZ R105, R126, R50, -R57 ;  /* 0x000000327e697223 */ /* 0x000fc80000010839 */
[----:B------:R1:W2:Y:S01]  /*daa0*/  MUFU.EX2 R77, R33 ;  /* 0x00000021004d7308 */ /* 0x0002a20000000800 */
[C---:B------:R-:W-:Y:S07]  /*dab0*/  HMMA.16816.F32.BF16 R28, R8.reuse, R4, R28 ;  /* 0x00000004081c723c */ /* 0x040fee000004181c */
[----:B------:R-:W-:Y:S01]  /*dac0*/  MUFU.EX2 R75, R75 ;  /* 0x0000004b004b7308 */ /* 0x000fe20000000800 */
[----:B------:R-:W-:Y:S01]  /*dad0*/  HMMA.16816.F32.BF16 R8, R8, R6, R68 ;  /* 0x000000060808723c */ /* 0x000fe20000041844 */
[----:B------:R-:W5:Y:S02]  /*dae0*/  LDSM.16.MT88.4 R4, [R36+0x3800] ;  /* 0x003800002404783b */ /* 0x000f640000004200 */
[-CC-:B------:R-:W-:Y:S01]  /*daf0*/  FFMA.FTZ R68, R109, R50.reuse, -R47.reuse ;  /* 0x000000326d447223 */ /* 0x180fe2000001082f */
[-CC-:B------:R-:W-:Y:S01]  /*db00*/  FFMA.FTZ R69, R107, R50.reuse, -R47.reuse ;  /* 0x000000326b457223 */ /* 0x180fe2000001082f */
[-CC-:B------:R-:W-:Y:S01]  /*db10*/  FFMA.FTZ R70, R67, R50.reuse, -R47.reuse ;  /* 0x0000003243467223 */ /* 0x180fe2000001082f */
[-CC-:B------:R-:W-:Y:S01]  /*db20*/  FFMA.FTZ R107, R114, R50.reuse, -R47.reuse ;  /* 0x00000032726b7223 */ /* 0x180fe2000001082f */
[----:B------:R-:W-:Y:S01]  /*db30*/  FFMA.FTZ R109, R112, R50, -R47 ;  /* 0x00000032706d7223 */ /* 0x000fe2000001082f */
[----:B------:R4:W-:Y:S01]  /*db40*/  MUFU.EX2 R71, R72 ;  /* 0x0000004800477308 */ /* 0x0009e20000000800 */
[----:B-1----:R-:W-:Y:S01]  /*db50*/  F2FP.BF16.F32.PACK_AB R33, R89, R98 ;  /* 0x000000625921723e */ /* 0x002fe200000010ff */
[----:B------:R-:W-:Y:S01]  /*db60*/  FFMA.FTZ R67, R162, R50, -R57 ;  /* 0x00000032a2437223 */ /* 0x000fe20000010839 */
[----:B--2---:R-:W-:-:S05]  /*db70*/  F2FP.BF16.F32.PACK_AB R35, R77, R80 ;  /* 0x000000504d23723e */ /* 0x004fca00000010ff */
[----:B------:R-:W1:Y:S02]  /*db80*/  MUFU.EX2 R68, R68 ;  /* 0x0000004400447308 */ /* 0x000e640000000800 */
[C---:B---3--:R-:W-:Y:S06]  /*db90*/  HMMA.16816.F32.BF16 R12, R32.reuse, R20, R12 ;  /* 0x00000014200c723c */ /* 0x048fec000004180c */
[----:B------:R-:W-:Y:S01]  /*dba0*/  MUFU.EX2 R69, R69 ;  /* 0x0000004500457308 */ /* 0x000fe20000000800 */
[----:B----4-:R-:W-:Y:S01]  /*dbb0*/  FFMA.FTZ R72, R160, R50, -R47 ;  /* 0x00000032a0487223 */ /* 0x010fe2000001082f */
[C---:B------:R-:W-:Y:S01]  /*dbc0*/  HMMA.16816.F32.BF16 R16, R32.reuse, R22, R16 ;  /* 0x000000162010723c */ /* 0x040fe20000041810 */
[----:B------:R-:W2:Y:S05]  /*dbd0*/  LDSM.16.MT88.4 R20, [R0+0x800] ;  /* 0x000800000014783b */ /* 0x000eaa0000004200 */
[----:B------:R-:W3:Y:S02]  /*dbe0*/  MUFU.EX2 R70, R70 ;  /* 0x0000004600467308 */ /* 0x000ee40000000800 */
[C---:B------:R-:W-:Y:S06]  /*dbf0*/  HMMA.16816.F32.BF16 R28, R32.reuse, R24, R28 ;  /* 0x00000018201c723c */ /* 0x040fec000004181c */
[----:B------:R-:W4:Y:S02]  /*dc00*/  MUFU.EX2 R72, R72 ;  /* 0x0000004800487308 */ /* 0x000f240000000800 */
[----:B------:R-:W-:Y:S01]  /*dc10*/  HMMA.16816.F32.BF16 R24, R32, R26, R8 ;  /* 0x0000001a2018723c */ /* 0x000fe20000041808 */
[----:B------:R-:W4:Y:S02]  /*dc20*/  LDSM.16.MT88.4 R8, [R36+0x3c00] ;  /* 0x003c00002408783b */ /* 0x000f240000004200 */
[----:B------:R-:W-:-:S02]  /*dc30*/  F2FP.BF16.F32.PACK_AB R32, R59, R86 ;  /* 0x000000563b20723e */ /* 0x000fc400000010ff */
[----:B-1----:R-:W-:Y:S02]  /*dc40*/  F2FP.BF16.F32.PACK_AB R33, R68, R71 ;  /* 0x000000474421723e */ /* 0x002fe400000010ff */
[----:B------:R-:W-:Y:S01]  /*dc50*/  F2FP.BF16.F32.PACK_AB R34, R55, R64 ;  /* 0x000000403722723e */ /* 0x000fe200000010ff */
[----:B------:R-:W1:Y:S01]  /*dc60*/  MUFU.EX2 R74, R74 ;  /* 0x0000004a004a7308 */ /* 0x000e620000000800 */
[----:B---3--:R-:W-:-:S07]  /*dc70*/  F2FP.BF16.F32.PACK_AB R35, R70, R69 ;  /* 0x000000454623723e */ /* 0x008fce00000010ff */
[C---:B-----5:R-:W-:Y:S01]  /*dc80*/  HMMA.16816.F32.BF16 R12, R32.reuse, R4, R12 ;  /* 0x00000004200c723c */ /* 0x060fe2000004180c */
[----:B------:R-:W-:Y:S07]  /*dc90*/  MUFU.EX2 R83, R83 ;  /* 0x0000005300537308 */ /* 0x000fee0000000800 */
[C---:B------:R-:W-:Y:S01]  /*dca0*/  HMMA.16816.F32.BF16 R16, R32.reuse, R6, R16 ;  /* 0x000000062010723c */ /* 0x040fe20000041810 */
[----:B------:R-:W3:Y:S01]  /*dcb0*/  LDSM.16.MT88.4 R4, [R0+0xc00] ;  /* 0x000c00000004783b */ /* 0x000ee20000004200 */
[----:B------:R-:W5:Y:S06]  /*dcc0*/  MUFU.EX2 R82, R82 ;  /* 0x0000005200527308 */ /* 0x000f6c0000000800 */
[C---:B--2---:R-:W-:Y:S02]  /*dcd0*/  HMMA.16816.F32.BF16 R28, R32.reuse, R20, R28 ;  /* 0x00000014201c723c */ /* 0x044fe4000004181c */
[----:B------:R-:W-:Y:S06]  /*dce0*/  MUFU.EX2 R81, R81 ;  /* 0x0000005100517308 */ /* 0x000fec0000000800 */
[----:B------:R-:W-:Y:S03]  /*dcf0*/  HMMA.16816.F32.BF16 R24, R32, R22, R24 ;  /* 0x000000162018723c */ /* 0x000fe60000041818 */
[----:B------:R-:W-:Y:S01]  /*dd00*/  F2FP.BF16.F32.PACK_AB R32, R53, R58 ;  /* 0x0000003a3520723e */ /* 0x000fe200000010ff */
[----:B------:R-:W2:Y:S01]  /*dd10*/  LDSM.16.MT88.4 R20, [R36+0x4000] ;  /* 0x004000002414783b */ /* 0x000ea20000004200 */
[----:B----4-:R-:W-:Y:S01]  /*dd20*/  F2FP.BF16.F32.PACK_AB R33, R72, R75 ;  /* 0x0000004b4821723e */ /* 0x010fe200000010ff */
[----:B------:R-:W4:Y:S01]  /*dd30*/  MUFU.EX2 R120, R120 ;  /* 0x0000007800787308 */ /* 0x000f220000000800 */
[----:B------:R-:W-:-:S02]  /*dd40*/  F2FP.BF16.F32.PACK_AB R34, R51, R56 ;  /* 0x000000383322723e */ /* 0x000fc400000010ff */
[----:B-1----:R-:W-:-:S05]  /*dd50*/  F2FP.BF16.F32.PACK_AB R35, R74, R73 ;  /* 0x000000494a23723e */ /* 0x002fca00000010ff */
[----:B------:R-:W-:Y:S02]  /*dd60*/  MUFU.EX2 R42, R42 ;  /* 0x0000002a002a7308 */ /* 0x000fe40000000800 */
[C---:B------:R-:W-:Y:S06]  /*dd70*/  HMMA.16816.F32.BF16 R12, R32.reuse, R8, R12 ;  /* 0x00000008200c723c */ /* 0x040fec000004180c */
[----:B------:R-:W-:Y:S02]  /*dd80*/  MUFU.EX2 R41, R41 ;  /* 0x0000002900297308 */ /* 0x000fe40000000800 */
[C---:B------:R-:W-:Y:S01]  /*dd90*/  HMMA.16816.F32.BF16 R16, R32.reuse, R10, R16 ;  /* 0x0000000a2010723c */ /* 0x040fe20000041810 */
[----:B------:R-:W1:Y:S05]  /*dda0*/  LDSM.16.MT88.4 R8, [R0+0x1000] ;  /* 0x001000000008783b */ /* 0x000e6a0000004200 */
[----:B------:R-:W-:Y:S02]  /*ddb0*/  MUFU.EX2 R116, R116 ;  /* 0x0000007400747308 */ /* 0x000fe40000000800 */
[C---:B---3--:R-:W-:Y:S06]  /*ddc0*/  HMMA.16816.F32.BF16 R28, R32.reuse, R4, R28 ;  /* 0x00000004201c723c */ /* 0x048fec000004181c */
[----:B------:R-:W3:Y:S02]  /*ddd0*/  MUFU.EX2 R107, R107 ;  /* 0x0000006b006b7308 */ /* 0x000ee40000000800 */
[----:B------:R-:W-:Y:S01]  /*dde0*/  HMMA.16816.F32.BF16 R24, R32, R6, R24 ;  /* 0x000000062018723c */ /* 0x000fe20000041818 */
[----:B------:R-:W3:Y:S02]  /*ddf0*/  LDSM.16.MT88.4 R4, [R36+0x4400] ;  /* 0x004400002404783b */ /* 0x000ee40000004200 */
[----:B------:R-:W-:-:S02]  /*de00*/  F2FP.BF16.F32.PACK_AB R32, R48, R49 ;  /* 0x000000313020723e */ /* 0x000fc400000010ff */
[----:B-----5:R-:W-:Y:S02]  /*de10*/  F2FP.BF16.F32.PACK_AB R33, R82, R83 ;  /* 0x000000535221723e */ /* 0x020fe400000010ff */
[----:B------:R-:W-:Y:S01]  /*de20*/  F2FP.BF16.F32.PACK_AB R34, R45, R46 ;  /* 0x0000002e2d22723e */ /* 0x000fe200000010ff */
[----:B------:R-:W-:Y:S01]  /*de30*/  MUFU.EX2 R109, R109 ;  /* 0x0000006d006d7308 */ /* 0x000fe20000000800 */
[----:B----4-:R-:W-:-:S07]  /*de40*/  F2FP.BF16.F32.PACK_AB R35, R120, R81 ;  /* 0x000000517823723e */ /* 0x010fce00000010ff */
[----:B------:R-:W4:Y:S01]  /*de50*/  MUFU.EX2 R110, R110 ;  /* 0x0000006e006e7308 */ /* 0x000f220000000800 */
[C---:B--2---:R-:W-:Y:S07]  /*de60*/  HMMA.16816.F32.BF16 R12, R32.reuse, R20, R12 ;  /* 0x00000014200c723c */ /* 0x044fee000004180c */
[----:B------:R-:W-:Y:S01]  /*de70*/  MUFU.EX2 R39, R39 ;  /* 0x0000002700277308 */ /* 0x000fe20000000800 */
[C---:B------:R-:W-:Y:S01]  /*de80*/  HMMA.16816.F32.BF16 R16, R32.reuse, R22, R16 ;  /* 0x000000162010723c */ /* 0x040fe20000041810 */
[----:B------:R-:W2:Y:S06]  /*de90*/  LDSM.16.MT88.4 R20, [R0+0x1400] ;  /* 0x001400000014783b */ /* 0x000eac0000004200 */
[----:B------:R-:W5:Y:S01]  /*dea0*/  MUFU.EX2 R38, R38 ;  /* 0x0000002600267308 */ /* 0x000f620000000800 */
[----:B-1----:R-:W-:Y:S03]  /*deb0*/  HMMA.16816.F32.BF16 R28, R32, R8, R28 ;  /* 0x00000008201c723c */ /* 0x002fe6000004181c */
[----:B------:R-:W-:Y:S01]  /*dec0*/  FADD.FTZ R9, R95, R106 ;  /* 0x0000006a5f097221 */ /* 0x000fe20000010000 */
[----:B------:R-:W-:Y:S01]  /*ded0*/  F2FP.BF16.F32.PACK_AB R8, R43, R44 ;  /* 0x0000002c2b08723e */ /* 0x000fe200000010ff */
[----:B------:R-:W-:-:S02]  /*dee0*/  FFMA.FTZ R95, R104, R50, -R47 ;  /* 0x00000032685f7223 */ /* 0x000fc4000001082f */
[----:B------:R-:W-:Y:S01]  /*def0*/  FADD.FTZ R100, R100, R9 ;  /* 0x0000000964647221 */ /* 0x000fe20000010000 */
[----:B---3--:R-:W-:Y:S01]  /*df00*/  F2FP.BF16.F32.PACK_AB R9, R107, R116 ;  /* 0x000000746b09723e */ /* 0x008fe200000010ff */
[----:B------:R-:W-:Y:S01]  /*df10*/  MUFU.EX2 R2, R2 ;  /* 0x0000000200027308 */ /* 0x000fe20000000800 */
[----:B------:R-:W-:Y:S03]  /*df20*/  HMMA.16816.F32.BF16 R24, R32, R10, R24 ;  /* 0x0000000a2018723c */ /* 0x000fe60000041818 */
[----:B------:R-:W-:Y:S01]  /*df30*/  F2FP.BF16.F32.PACK_AB R10, R41, R42 ;  /* 0x0000002a290a723e */ /* 0x000fe200000010ff */
[----:B------:R-:W-:Y:S01]  /*df40*/  FADD.FTZ R93, R93, R100 ;  /* 0x000000645d5d7221 */ /* 0x000fe20000010000 */
[----:B----4-:R-:W-:Y:S01]  /*df50*/  F2FP.BF16.F32.PACK_AB R11, R110, R109 ;  /* 0x0000006d6e0b723e */ /* 0x010fe200000010ff */
[----:B------:R-:W-:Y:S02]  /*df60*/  FADD.FTZ R32, R94, R91 ;  /* 0x0000005b5e207221 */ /* 0x000fe40000010000 */
[----:B------:R-:W-:Y:S01]  /*df70*/  FADD.FTZ R98, R98, R93 ;  /* 0x0000005d62627221 */ /* 0x000fe20000010000 */
[----:B------:R-:W-:Y:S03]  /*df80*/  MUFU.EX2 R67, R67 ;  /* 0x0000004300437308 */ /* 0x000fe60000000800 */
[C---:B------:R-:W-:Y:S05]  /*df90*/  HMMA.16816.F32.BF16 R12, R8.reuse, R4, R12 ;  /* 0x00000004080c723c */ /* 0x040fea000004180c */
[----:B------:R-:W-:Y:S01]  /*dfa0*/  FADD.FTZ R5, R87, R32 ;  /* 0x0000002057057221 */ /* 0x000fe20000010000 */
[----:B------:R-:W-:Y:S01]  /*dfb0*/  FADD.FTZ R89, R89, R98 ;  /* 0x0000006259597221 */ /* 0x000fe20000010000 */
[-C--:B------:R-:W-:Y:S01]  /*dfc0*/  FFMA.FTZ R87, R92, R50.reuse, -R47 ;  /* 0x000000325c577223 */ /* 0x080fe2000001082f */
[----:B------:R-:W-:Y:S01]  /*dfd0*/  LDSM.16.MT88.4 R32, [R36+0x4800] ;  /* 0x004800002420783b */ /* 0x000fe20000004200 */
[----:B------:R-:W-:Y:S01]  /*dfe0*/  FADD.FTZ R90, R90, R5 ;  /* 0x000000055a5a7221 */ /* 0x000fe20000010000 */
[----:B------:R-:W-:Y:S01]  /*dff0*/  FADD.FTZ R80, R80, R89 ;  /* 0x0000005950507221 */ /* 0x000fe20000010000 */
[----:B------:R-:W-:Y:S01]  /*e000*/  MUFU.EX2 R95, R95 ;  /* 0x0000005f005f7308 */ /* 0x000fe20000000800 */
[C---:B------:R-:W-:Y:S03]  /*e010*/  HMMA.16816.F32.BF16 R16, R8.reuse, R6, R16 ;  /* 0x000000060810723c */ /* 0x040fe60000041810 */
[----:B------:R-:W-:Y:S01]  /*e020*/  FADD.FTZ R61, R61, R90 ;  /* 0x0000005a3d3d7221 */ /* 0x000fe20000010000 */
[----:B------:R-:W-:Y:S01]  /*e030*/  FADD.FTZ R80, R77, R80 ;  /* 0x000000504d507221 */ /* 0x000fe20000010000 */
[----:B------:R-:W1:Y:S02]  /*e040*/  LDSM.16.MT88.4 R4, [R0+0x1800] ;  /* 0x001800000004783b */ /* 0x000e640000004200 */
[----:B------:R-:W-:Y:S01]  /*e050*/  FADD.FTZ R86, R86, R61 ;  /* 0x0000003d56567221 */ /* 0x000fe20000010000 */
[----:B------:R-:W-:Y:S01]  /*e060*/  FADD.FTZ R71, R71, R80 ;  /* 0x0000005047477221 */ /* 0x000fe20000010000 */
[----:B------:R-:W3:Y:S01]  /*e070*/  MUFU.EX2 R94, R96 ;  /* 0x00000060005e7308 */ /* 0x000ee20000000800 */
[C---:B--2---:R-:W-:Y:S03]  /*e080*/  HMMA.16816.F32.BF16 R28, R8.reuse, R20, R28 ;  /* 0x00000014081c723c */ /* 0x044fe6000004181c */
[----:B------:R-:W-:Y:S01]  /*e090*/  FADD.FTZ R59, R59, R86 ;  /* 0x000000563b3b7221 */ /* 0x000fe20000010000 */
[----:B------:R-:W-:Y:S01]  /*e0a0*/  FADD.FTZ R68, R68, R71 ;  /* 0x0000004744447221 */ /* 0x000fe20000010000 */
[----:B------:R-:W2:Y:S01]  /*e0b0*/  LDSM.16.MT88.4 R76, [R36+0x4c00] ;  /* 0x004c0000244c783b */ /* 0x000ea20000004200 */
[-C--:B------:R-:W-:Y:S01]  /*e0c0*/  FFMA.FTZ R21, R60, R50.reuse, -R47 ;  /* 0x000000323c157223 */ /* 0x080fe2000001082f */
[----:B------:R-:W-:Y:S01]  /*e0d0*/  FADD.FTZ R64, R64, R59 ;  /* 0x0000003b40407221 */ /* 0x000fe20000010000 */
[----:B------:R-:W-:Y:S01]  /*e0e0*/  FADD.FTZ R69, R69, R68 ;  /* 0x0000004445457221 */ /* 0x000fe20000010000 */
[----:B------:R-:W-:Y:S01]  /*e0f0*/  MUFU.EX2 R87, R87 ;  /* 0x0000005700577308 */ /* 0x000fe20000000800 */
[----:B------:R-:W-:Y:S03]  /*e100*/  HMMA.16816.F32.BF16 R24, R8, R22, R24 ;  /* 0x000000160818723c */ /* 0x000fe60000041818 */
[----:B------:R-:W-:Y:S01]  /*e110*/  FADD.FTZ R55, R55, R64 ;  /* 0x0000004037377221 */ /* 0x000fe20000010000 */
[----:B------:R-:W-:Y:S01]  /*e120*/  FADD.FTZ R70, R70, R69 ;  /* 0x0000004546467221 */ /* 0x000fe20000010000 */
[----:B-----5:R-:W-:Y:S01]  /*e130*/  F2FP.BF16.F32.PACK_AB R8, R38, R39 ;  /* 0x000000272608723e */ /* 0x020fe200000010ff */
[----:B------:R-:W-:Y:S01]  /*e140*/  FFMA.FTZ R22, R62, R50, -R47 ;  /* 0x000000323e167223 */ /* 0x000fe2000001082f */
[----:B------:R-:W-:Y:S01]  /*e150*/  FADD.FTZ R58, R58, R55 ;  /* 0x000000373a3a7221 */ /* 0x000fe20000010000 */
[----:B------:R-:W-:Y:S01]  /*e160*/  FADD.FTZ R75, R75, R70 ;  /* 0x000000464b4b7221 */ /* 0x000fe20000010000 */
[----:B------:R-:W4:Y:S01]  /*e170*/  MUFU.EX2 R20, R88 ;  /* 0x0000005800147308 */ /* 0x000f220000000800 */
[----:B---3--:R-:W-:Y:S01]  /*e180*/  F2FP.BF16.F32.PACK_AB R9, R94, R95 ;  /* 0x0000005f5e09723e */ /* 0x008fe200000010ff */
[----:B------:R-:W-:Y:S01]  /*e190*/  FADD.FTZ R53, R53, R58 ;  /* 0x0000003a35357221 */ /* 0x000fe20000010000 */
[----:B------:R-:W-:Y:S01]  /*e1a0*/  FADD.FTZ R72, R72, R75 ;  /* 0x0000004b48487221 */ /* 0x000fe20000010000 */
[----:B------:R-:W-:Y:S01]  /*e1b0*/  F2FP.BF16.F32.PACK_AB R10, R67, R2 ;  /* 0x00000002430a723e */ /* 0x000fe200000010ff */
[----:B------:R3:W5:Y:S01]  /*e1c0*/  LDSM.16.MT88.4 R68, [R0+0x1c00] ;  /* 0x001c00000044783b */ /* 0x0007620000004200 */
        /* <DEDUP_REMOVED lines=8> */
[----:B----4-:R-:W-:Y:S02]  /*e250*/  F2FP.BF16.F32.PACK_AB R11, R20, R87 ;  /* 0x00000057140b723e */ /* 0x010fe400000010ff */
[----:B------:R-:W-:Y:S01]  /*e260*/  FADD.FTZ R49, R48, R49 ;  /* 0x0000003130317221 */ /* 0x000fe20000010000 */
[----:B------:R-:W-:Y:S01]  /*e270*/  FADD.FTZ R82, R82, R83 ;  /* 0x0000005352527221 */ /* 0x000fe20000010000 */
[----:B------:R-:W4:Y:S02]  /*e280*/  MUFU.EX2 R118, R118 ;  /* 0x0000007600767308 */ /* 0x000f240000000800 */
[----:B------:R-:W-:Y:S01]  /*e290*/  FADD.FTZ R46, R46, R49 ;  /* 0x000000312e2e7221 */ /* 0x000fe20000010000 */
[C---:B-1----:R-:W-:Y:S03]  /*e2a0*/  HMMA.16816.F32.BF16 R28, R8.reuse, R4, R28 ;  /* 0x00000004081c723c */ /* 0x042fe6000004181c */
[----:B------:R-:W-:Y:S01]  /*e2b0*/  FADD.FTZ R5, R81, R82 ;  /* 0x0000005251057221 */ /* 0x000fe20000010000 */
[----:B------:R-:W-:Y:S01]  /*e2c0*/  FADD.FTZ R45, R45, R46 ;  /* 0x0000002e2d2d7221 */ /* 0x000fe20000010000 */
[----:B------:R-:W-:Y:S02]  /*e2d0*/  MUFU.EX2 R22, R22 ;  /* 0x0000001600167308 */ /* 0x000fe40000000800 */
[----:B------:R-:W-:Y:S01]  /*e2e0*/  FADD.FTZ R5, R120, R5 ;  /* 0x0000000578057221 */ /* 0x000fe20000010000 */
[----:B------:R-:W-:Y:S01]  /*e2f0*/  FADD.FTZ R44, R44, R45 ;  /* 0x0000002d2c2c7221 */ /* 0x000fe20000010000 */
[----:B---3--:R-:W-:Y:S01]  /*e300*/  IMAD.MOV.U32 R0, RZ, RZ, R3 ;  /* 0x000000ffff007224 */ /* 0x008fe200078e0003 */
[C---:B------:R-:W-:Y:S03]  /*e310*/  HMMA.16816.F32.BF16 R12, R8.reuse, R32, R12 ;  /* 0x00000020080c723c */ /* 0x040fe6000004180c */
[----:B------:R-:W-:Y:S01]  /*e320*/  FADD.FTZ R116, R116, R5 ;  /* 0x0000000574747221 */ /* 0x000fe20000010000 */
[----:B------:R-:W-:Y:S01]  /*e330*/  FADD.FTZ R43, R43, R44 ;  /* 0x0000002c2b2b7221 */ /* 0x000fe20000010000 */
[----:B------:R-:W-:Y:S01]  /*e340*/  FFMA.FTZ R32, R52, R50, -R47 ;  /* 0x0000003234207223 */ /* 0x000fe2000001082f */
[----:B------:R-:W1:Y:S01]  /*e350*/  MUFU.EX2 R21, R21 ;  /* 0x0000001500157308 */ /* 0x000e620000000800 */
[----:B------:R-:W-:Y:S01]  /*e360*/  FADD.FTZ R116, R107, R116 ;  /* 0x000000746b747221 */ /* 0x000fe20000010000 */
[----:B------:R-:W-:Y:S01]  /*e370*/  FADD.FTZ R42, R42, R43 ;  /* 0x0000002b2a2a7221 */ /* 0x000fe20000010000 */
[----:B----4-:R-:W-:Y:S01]  /*e380*/  F2FP.BF16.F32.PACK_AB R4, R118, R105 ;  /* 0x000000697604723e */ /* 0x010fe200000010ff */
[C---:B------:R-:W-:Y:S03]  /*e390*/  HMMA.16816.F32.BF16 R16, R8.reuse, R34, R16 ;  /* 0x000000220810723c */ /* 0x040fe60000041810 */
[----:B------:R-:W-:Y:S01]  /*e3a0*/  FADD.FTZ R109, R109, R116 ;  /* 0x000000746d6d7221 */ /* 0x000fe20000010000 */
[----:B------:R-:W-:Y:S01]  /*e3b0*/  FADD.FTZ R42, R41, R42 ;  /* 0x0000002a292a7221 */ /* 0x000fe20000010000 */
[----:B------:R-:W-:Y:S01]  /*e3c0*/  @P0 IMAD.MOV.U32 R0, RZ, RZ, R3 ;  /* 0x000000ffff000224 */ /* 0x000fe200078e0003 */
[----:B------:R-:W-:Y:S01]  /*e3d0*/  MUFU.EX2 R99, R108 ;  /* 0x0000006c00637308 */ /* 0x000fe20000000800 */
[----:B------:R-:W-:Y:S01]  /*e3e0*/  FADD.FTZ R110, R110, R109 ;  /* 0x0000006d6e6e7221 */ /* 0x000fe20000010000 */
[----:B------:R-:W-:Y:S01]  /*e3f0*/  FADD.FTZ R39, R39, R42 ;  /* 0x0000002a27277221 */ /* 0x000fe20000010000 */
[----:B------:R-:W-:Y:S03]  /*e400*/  HMMA.16816.F32.BF16 R24, R8, R6, R24 ;  /* 0x000000060818723c */ /* 0x000fe60000041818 */
[----:B------:R-:W-:Y:S01]  /*e410*/  FADD.FTZ R95, R95, R110 ;  /* 0x0000006e5f5f7221 */ /* 0x000fe20000010000 */
[----:B------:R-:W-:Y:S01]  /*e420*/  FADD.FTZ R39, R38, R39 ;  /* 0x0000002726277221 */ /* 0x000fe20000010000 */
[----:B------:R-:W3:Y:S02]  /*e430*/  MUFU.EX2 R164, R164 ;  /* 0x000000a400a47308 */ /* 0x000ee40000000800 */
[----:B------:R-:W-:Y:S01]  /*e440*/  FADD.FTZ R94, R94, R95 ;  /* 0x0000005f5e5e7221 */ /* 0x000fe20000010000 */
[----:B------:R-:W-:Y:S01]  /*e450*/  FADD.FTZ R2, R2, R39 ;  /* 0x0000002702027221 */ /* 0x000fe20000010000 */
[----:B-1----:R-:W-:-:S02]  /*e460*/  F2FP.BF16.F32.PACK_AB R5, R21, R22 ;  /* 0x000000161505723e */ /* 0x002fc400000010ff */
        /* <DEDUP_REMOVED lines=8> */
[----:B------:R-:W-:Y:S01]  /*e4f0*/  @P0 IMAD.MOV.U32 R2, RZ, RZ, R37 ;  /* 0x000000ffff020224 */ /* 0x000fe200078e0025 */
[----:B------:R-:W1:Y:S01]  /*e500*/  MUFU.EX2 R32, R32 ;  /* 0x0000002000207308 */ /* 0x000e620000000800 */
[----:B---3--:R-:W-:Y:S01]  /*e510*/  F2FP.BF16.F32.PACK_AB R6, R164, R99 ;  /* 0x00000063a406723e */ /* 0x008fe200000010ff */
[----:B------:R-:W-:Y:S01]  /*e520*/  FADD.FTZ R22, R21, R22 ;  /* 0x0000001615167221 */ /* 0x000fe20000010000 */
[----:B------:R-:W-:-:S04]  /*e530*/  FADD.FTZ R99, R99, R118 ;  /* 0x0000007663637221 */ /* 0x000fc80000010000 */
[----:B------:R-:W-:Y:S01]  /*e540*/  FADD.FTZ R164, R164, R99 ;  /* 0x00000063a4a47221 */ /* 0x000fe20000010000 */
[----:B-1----:R-:W-:Y:S01]  /*e550*/  F2FP.BF16.F32.PACK_AB R7, R32, R23 ;  /* 0x000000172007723e */ /* 0x002fe200000010ff */
[----:B------:R-:W-:-:S04]  /*e560*/  FADD.FTZ R23, R23, R22 ;  /* 0x0000001617177221 */ /* 0x000fc80000010000 */
[----:B------:R-:W-:Y:S02]  /*e570*/  FADD.FTZ R163, R32, R23 ;  /* 0x0000001720a37221 */ /* 0x000fe40000010000 */
[C---:B--2---:R-:W-:Y:S08]  /*e580*/  HMMA.16816.F32.BF16 R80, R4.reuse, R76, R12 ;  /* 0x0000004c0450723c */ /* 0x044ff0000004180c */
[C---:B-----5:R-:W-:Y:S08]  /*e590*/  HMMA.16816.F32.BF16 R72, R4.reuse, R68, R28 ;  /* 0x000000440448723c */ /* 0x060ff0000004181c */
[C---:B------:R-:W-:Y:S08]  /*e5a0*/  HMMA.16816.F32.BF16 R76, R4.reuse, R78, R16 ;  /* 0x0000004e044c723c */ /* 0x040ff00000041810 */
[----:B------:R-:W-:Y:S01]  /*e5b0*/  HMMA.16816.F32.BF16 R68, R4, R70, R24 ;  /* 0x000000460444723c */ /* 0x000fe20000041818 */
[----:B------:R-:W-:-:S04]  /*e5c0*/  NOP ;  /* 0x0000000000007918 */ /* 0x000fc80000000000 */
[----:B------:R-:W-:-:S15]  /*e5d0*/  @P0 BRA `(.L_x_9291) ;  /* 0x0000000000040947 */ /* 0x000fde0003800000 */
.L_x_9282:
[----:B------:R-:W-:-:S05]  /*e5e0*/  IADD3 R63, PT, PT, R65, -0x1, RZ ;  /* 0xffffffff413f7810 */ /* 0x000fca0007ffe0ff */
.L_x_9291:
[----:B------:R-:W-:Y:S05]  /*e5f0*/  BSYNC B2 ;  /* 0x0000000000027941 */ /* 0x000fea0003800000 */
.L_x_9281:
        /* <DEDUP_REMOVED lines=10> */
.L_x_9299:
        /* <DEDUP_REMOVED lines=78> */
.L_x_9294:
[----:B------:R-:W-:Y:S05]  /*eb80*/  BSYNC.RECONVERGENT B0 ;  /* 0x0000000000007941 */ /* 0x000fea0003800200 */
.L_x_9293:
[----:B------:R-:W-:Y:S01]  /*eb90*/  IADD3 R10, P0, PT, R155, R142, RZ ;  /* 0x0000008e9b0a7210 */ /* 0x000fe20007f1e0ff */
[----:B------:R-:W1:Y:S01]  /*eba0*/  S2UR UR6, SR_CgaCtaId ;  /* 0x00000000000679c3 */ /* 0x000e620000008800 */
[----:B------:R-:W-:Y:S01]  /*ebb0*/  SHF.L.U32 R135, R3, 0x5, RZ ;  /* 0x0000000503877819 */ /* 0x000fe200000006ff */
[----:B------:R-:W-:Y:S01]  /*ebc0*/  UMOV UR7, 0x400 ;  /* 0x0000040000077882 */ /* 0x000fe20000000000 */
[----:B------:R-:W-:Y:S01]  /*ebd0*/  IADD3.X R11, PT, PT, R154, R143, RZ, P0, !PT ;  /* 0x0000008f9a0b7210 */ /* 0x000fe200007fe4ff */
[----:B------:R-:W-:Y:S01]  /*ebe0*/  BSSY.RECONVERGENT B1, `(.L_x_9295) ;  /* 0x0000141000017945 */ /* 0x000fe20003800200 */
[-C--:B------:R-:W-:Y:S02]  /*ebf0*/  IADD3 R14, P0, PT, R10, R155.reuse, RZ ;  /* 0x0000009b0a0e7210 */ /* 0x080fe40007f1e0ff */
[----:B------:R-:W-:Y:S02]  /*ec00*/  LOP3.LUT R88, R135, 0xc0, RZ, 0xc0, !PT ;  /* 0x000000c087587812 */ /* 0x000fe400078ec0ff */
[-C--:B------:R-:W-:Y:S02]  /*ec10*/  IADD3.X R15, PT, PT, R11, R154.reuse, RZ, P0, !PT ;  /* 0x0000009a0b0f7210 */ /* 0x080fe400007fe4ff */
[----:B------:R-:W-:Y:S02]  /*ec20*/  IADD3 R18, P0, PT, R14, R155, RZ ;  /* 0x0000009b0e127210 */ /* 0x000fe40007f1e0ff */
[----:B------:R-:W-:Y:S02]  /*ec30*/  SHF.L.U32 R165, R3, 0x3, RZ ;  /* 0x0000000303a57819 */ /* 0x000fe400000006ff */
[----:B------:R-:W-:Y:S02]  /*ec40*/  IADD3.X R19, PT, PT, R15, R154, RZ, P0, !PT ;  /* 0x0000009a0f137210 */ /* 0x000fe400007fe4ff */
[----:B------:R-:W-:Y:S02]  /*ec50*/  LOP3.LUT R141, R165, 0xc0, RZ, 0xc0, !PT ;  /* 0x000000c0a58d7812 */ /* 0x000fe400078ec0ff */
[----:B------:R-:W-:Y:S02]  /*ec60*/  SHF.L.U32 R90, R3, 0x4, RZ ;  /* 0x00000004035a7819 */ /* 0x000fe400000006ff */
[----:B------:R-:W-:Y:S02]  /*ec70*/  LOP3.LUT R141, R141, 0x18, R3, 0xf8, !PT ;  /* 0x000000188d8d7812 */ /* 0x000fe400078ef803 */
[----:B------:R-:W-:Y:S01]  /*ec80*/  SHF.L.U32 R0, R3, 0x2, RZ ;  /* 0x0000000203007819 */ /* 0x000fe200000006ff */
[----:B-1----:R-:W-:Y:S01]  /*ec90*/  ULEA UR6, UR6, UR7, 0x18 ;  /* 0x0000000706067291 */ /* 0x002fe2000f8ec0ff */
[--C-:B------:R-:W-:Y:S02]  /*eca0*/  LOP3.LUT R141, R141, 0x18, R165.reuse, 0x78, !PT ;  /* 0x000000188d8d7812 */ /* 0x100fe400078e78a5 */
[----:B------:R-:W-:Y:S02]  /*ecb0*/  LOP3.LUT R0, R0, 0x18, RZ, 0xc0, !PT ;  /* 0x0000001800007812 */ /* 0x000fe400078ec0ff */
[----:B------:R-:W-:Y:S02]  /*ecc0*/  LOP3.LUT R141, R141, 0x1f20, R165, 0xf8, !PT ;  /* 0x00001f208d8d7812 */ /* 0x000fe400078ef8a5 */
[C---:B------:R-:W-:Y:S02]  /*ecd0*/  LOP3.LUT R133, R90.reuse, 0x3e00, RZ, 0xc0, !PT ;  /* 0x00003e005a857812 */ /* 0x040fe400078ec0ff */
[----:B------:R-:W-:Y:S02]  /*ece0*/  LEA R165, R141, UR6, 0x1 ;  /* 0x000000068da57c11 */ /* 0x000fe4000f8e08ff */
[----:B------:R-:W-:Y:S02]  /*ecf0*/  LOP3.LUT R90, R90, 0x100, RZ, 0xc0, !PT ;  /* 0x000001005a5a7812 */ /* 0x000fe400078ec0ff */
[----:B------:R-:W-:Y:S01]  /*ed00*/  LOP3.LUT P2, RZ, R3, 0x4, RZ, 0xc0, !PT ;  /* 0x0000000403ff7812 */ /* 0x000fe2000784c0ff */
[----:B------:R-:W-:Y:S01]  /*ed10*/  @!PT LDS RZ, [RZ] ;  /* 0x00000000fffff984 */ /* 0x000fe20000000800 */
[----:B------:R-:W-:Y:S01]  /*ed20*/  @!PT LDS RZ, [RZ] ;  /* 0x00000000fffff984 */ /* 0x000fe20000000800 */
[----:B------:R-:W-:Y:S01]  /*ed30*/  @!PT LDS RZ, [RZ] ;  /* 0x00000000fffff984 */ /* 0x000fe20000000800 */
[----:B------:R-:W-:Y:S01]  /*ed40*/  LDGSTS.E.BYPASS.LTC128B.128 [R165+0x3000], desc[UR4][R142.64] ;  /* 0x030000008ea57fae */ /* 0x000fe2000b981a04 */
[----:B------:R-:W-:Y:S02]  /*ed50*/  LOP3.LUT R90, R90, 0x20, R135, 0xf8, !PT ;  /* 0x000000205a5a7812 */ /* 0x000fe400078ef887 */
[----:B------:R-:W-:Y:S02]  /*ed60*/  SHF.R.U32.HI R132, RZ, 0x1, R3 ;  /* 0x00000001ff847819 */ /* 0x000fe40000011603 */
[----:B------:R-:W-:Y:S02]  /*ed70*/  IADD3 R161, PT, PT, R161, -0x1, RZ ;  /* 0xffffffffa1a17810 */ /* 0x000fe40007ffe0ff */
[----:B------:R-:W-:Y:S01]  /*ed80*/  LOP3.LUT R2, R132, 0x8, RZ, 0xc0, !PT ;  /* 0x0000000884027812 */ /* 0x000fe200078ec0ff */
[----:B------:R1:W-:Y:S01]  /*ed90*/  LDGSTS.E.BYPASS.LTC128B.128 [R165+0x3800], desc[UR4][R10.64] ;  /* 0x038000000aa57fae */ /* 0x0003e2000b981a04 */
[----:B------:R-:W-:Y:S02]  /*eda0*/  ISETP.GT.AND P0, PT, R161, R138, PT ;  /* 0x0000008aa100720c */ /* 0x000fe40003f04270 */
[--C-:B------:R-:W-:Y:S02]  /*edb0*/  LOP3.LUT R89, R2, 0xc0, R135.reuse, 0xf8, !PT ;  /* 0x000000c002597812 */ /* 0x100fe400078ef887 */
[--C-:B------:R-:W-:Y:S02]  /*edc0*/  LOP3.LUT R2, R133, 0x20, R135.reuse, 0xf8, !PT ;  /* 0x0000002085027812 */ /* 0x100fe400078ef887 */
[----:B------:R-:W-:Y:S01]  /*edd0*/  LOP3.LUT R134, R89, R0, RZ, 0x3c, !PT ;  /* 0x0000000059867212 */ /* 0x000fe200078e3cff */
[----:B------:R2:W-:Y:S01]  /*ede0*/  LDGSTS.E.BYPASS.LTC128B.128 [R165+0x4000], desc[UR4][R14.64] ;  /* 0x040000000ea57fae */ /* 0x0005e2000b981a04 */
[----:B------:R-:W-:Y:S02]  /*edf0*/  LOP3.LUT R91, R2, 0x100, R135, 0xf8, !PT ;  /* 0x00000100025b7812 */ /* 0x000fe400078ef887 */
[----:B------:R-:W-:Y:S02]  /*ee00*/  LOP3.LUT R89, R88, 0x8, R3, 0xf8, !PT ;  /* 0x0000000858597812 */ /* 0x000fe400078ef803 */
[----:B------:R-:W-:Y:S02]  /*ee10*/  LOP3.LUT R88, R91, R134, RZ, 0xfc, !PT ;  /* 0x000000865b587212 */ /* 0x000fe400078efcff */
[----:B------:R-:W-:Y:S01]  /*ee20*/  LOP3.LUT R89, R90, R89, R0, 0xf6, !PT ;  /* 0x000000595a597212 */ /* 0x000fe200078ef600 */
[----:B------:R3:W-:Y:S01]  /*ee30*/  LDGSTS.E.BYPASS.LTC128B.128 [R165+0x4800], desc[UR4][R18.64] ;  /* 0x0480000012a57fae */ /* 0x0007e2000b981a04 */
[----:B------:R-:W-:Y:S02]  /*ee40*/  LEA R0, R88, UR6, 0x1 ;  /* 0x0000000658007c11 */ /* 0x000fe4000f8e08ff */
[----:B------:R-:W-:Y:S02]  /*ee50*/  LEA R2, R89, UR6, 0x1 ;  /* 0x0000000659027c11 */ /* 0x000fe4000f8e08ff */
[----:B------:R-:W-:Y:S03]  /*ee60*/  MOV R3, 0x20 ;  /* 0x0000002000037802 */ /* 0x000fe60000000f00 */
[----:B------:R4:W-:Y:S01]  /*ee70*/  LDSM.16.M88.4 R88, [R0] ;  /* 0x000000000058783b */ /* 0x0009e20000000200 */
[----:B------:R-:W-:Y:S04]  /*ee80*/  SEL R3, R3, 0xffffffe0, !P2 ;  /* 0xffffffe003037807 */ /* 0x000fe80005000000 */
[----:B------:R-:W-:Y:S03]  /*ee90*/  IADD3 R124, PT, PT, R0, R3, RZ ;  /* 0x00000003007c7210 */ /* 0x000fe60007ffe0ff */
[----:B------:R-:W5:Y:S04]  /*eea0*/  LD.E R141, desc[UR4][R84.64+0x18c] ;  /* 0x00018c04548d7980 */ /* 0x000f68000c101900 */
[----:B------:R-:W1:Y:S08]  /*eeb0*/  LDSM.16.M88.4 R92, [R2+0x1000] ;  /* 0x00100000025c783b */ /* 0x000e700000000200 */
[----:B------:R-:W0:Y:S01]  /*eec0*/  LDGDEPBAR ;  /* 0x00000000000079af */ /* 0x000e220000000000 */
[----:B----4-:R-:W-:Y:S07]  /*eed0*/  IADD3 R0, PT, PT, R3, R2, RZ ;  /* 0x0000000203007210 */ /* 0x010fee0007ffe0ff */
[----:B------:R-:W2:Y:S08]  /*eee0*/  LDSM.16.M88.4 R96, [R2+0x1400] ;  /* 0x001400000260783b */ /* 0x000eb00000000200 */
[----:B------:R-:W4:Y:S08]  /*eef0*/  LDSM.16.M88.4 R100, [R2+0x1800] ;  /* 0x001800000264783b */ /* 0x000f300000000200 */
[----:B------:R-:W4:Y:S08]  /*ef00*/  LDSM.16.M88.4 R104, [R2+0x1c00] ;  /* 0x001c00000268783b */ /* 0x000f300000000200 */
[----:B------:R-:W4:Y:S01]  /*ef10*/  LDSM.16.M88.4 R108, [R2+0x2000] ;  /* 0x00200000026c783b */ /* 0x000f220000000200 */
[C---:B-1----:R-:W-:Y:S07]  /*ef20*/  HMMA.16816.F32.BF16 R4, R88.reuse, R92, RZ ;  /* 0x0000005c5804723c */ /* 0x042fee00000418ff */
[----:B------:R-:W1:Y:S01]  /*ef30*/  LDSM.16.M88.4 R112, [R2+0x2400] ;  /* 0x002400000270783b */ /* 0x000e620000000200 */
[C---:B------:R-:W-:Y:S07]  /*ef40*/  HMMA.16816.F32.BF16 R8, R88.reuse, R94, RZ ;  /* 0x0000005e5808723c */ /* 0x040fee00000418ff */
[----:B------:R-:W1:Y:S01]  /*ef50*/  LDSM.16.M88.4 R116, [R2+0x2800] ;  /* 0x002800000274783b */ /* 0x000e620000000200 */
[C---:B--2---:R-:W-:Y:S07]  /*ef60*/  HMMA.16816.F32.BF16 R12, R88.reuse, R96, RZ ;  /* 0x00000060580c723c */ /* 0x044fee00000418ff */
[----:B------:R-:W2:Y:S01]  /*ef70*/  LDSM.16.M88.4 R120, [R2+0x2c00] ;  /* 0x002c00000278783b */ /* 0x000ea20000000200 */
[C---:B---3--:R-:W-:Y:S07]  /*ef80*/  HMMA.16816.F32.BF16 R16, R88.reuse, R98, RZ ;  /* 0x000000625810723c */ /* 0x048fee00000418ff */
[----:B------:R-:W-:Y:S01]  /*ef90*/  LDSM.16.M88.4 R124, [R124] ;  /* 0x000000007c7c783b */ /* 0x000fe20000000200 */
[C---:B----4-:R-:W-:Y:S07]  /*efa0*/  HMMA.16816.F32.BF16 R20, R88.reuse, R100, RZ ;  /* 0x000000645814723c */ /* 0x050fee00000418ff */
[----:B------:R-:W3:Y:S01]  /*efb0*/  LDSM.16.M88.4 R128, [R0+0x1000] ;  /* 0x001000000080783b */ /* 0x000ee20000000200 */
[C---:B------:R-:W-:Y:S07]  /*efc0*/  HMMA.16816.F32.BF16 R24, R88.reuse, R102, RZ ;  /* 0x000000665818723c */ /* 0x040fee00000418ff */
[----:B------:R-:W-:Y:S01]  /*efd0*/  LDSM.16.M88.4 R92, [R0+0x1800] ;  /* 0x00180000005c783b */ /* 0x000fe20000000200 */
        /* <DEDUP_REMOVED lines=8> */
[C---:B--2---:R-:W-:Y:S08]  /*f060*/  HMMA.16816.F32.BF16 R60, R88.reuse, R120, RZ ;  /* 0x00000078583c723c */ /* 0x044ff000000418ff */
[----:B------:R-:W-:Y:S01]  /*f070*/  HMMA.16816.F32.BF16 R64, R88, R122, RZ ;  /* 0x0000007a5840723c */ /* 0x000fe200000418ff */
[----:B------:R-:W1:Y:S07]  /*f080*/  LDSM.16.M88.4 R88, [R0+0x1400] ;  /* 0x001400000058783b */ /* 0x000e6e0000000200 */
[C---:B---3--:R-:W-:Y:S08]  /*f090*/  HMMA.16816.F32.BF16 R4, R124.reuse, R128, R4 ;  /* 0x000000807c04723c */ /* 0x048ff00000041804 */
        /* <DEDUP_REMOVED lines=13> */
[-C--:B-----5:R-:W-:Y:S01]  /*f170*/  FMUL.FTZ R101, R4, R141.reuse ;  /* 0x0000008d04657220 */ /* 0x0a0fe20000410000 */
[-C--:B------:R-:W-:Y:S01]  /*f180*/  FMUL.FTZ R103, R17, R141.reuse ;  /* 0x0000008d11677220 */ /* 0x080fe20000410000 */
[-C--:B------:R-:W-:Y:S03]  /*f190*/  FMUL.FTZ R105, R21, R141.reuse ;  /* 0x0000008d15697220 */ /* 0x080fe60000410000 */
[C---:B-1----:R-:W-:Y:S01]  /*f1a0*/  HMMA.16816.F32.BF16 R44, R124.reuse, R88, R44 ;  /* 0x000000587c2c723c */ /* 0x042fe2000004182c */
[----:B------:R1:W3:Y:S02]  /*f1b0*/  MUFU.TANH R130, R101 ;  /* 0x0000006500827308 */ /* 0x0002e40000002400 */
[-C--:B------:R-:W-:Y:S01]  /*f1c0*/  FMUL.FTZ R106, R25, R141.reuse ;  /* 0x0000008d196a7220 */ /* 0x080fe20000410000 */
[-C--:B------:R-:W-:Y:S01]  /*f1d0*/  FMUL.FTZ R107, R29, R141.reuse ;  /* 0x0000008d1d6b7220 */ /* 0x080fe20000410000 */
[-C--:B------:R-:W-:Y:S01]  /*f1e0*/  FMUL.FTZ R102, R14, R141.reuse ;  /* 0x0000008d0e667220 */ /* 0x080fe20000410000 */
[-C--:B------:R-:W-:Y:S01]  /*f1f0*/  FMUL.FTZ R17, R18, R141.reuse ;  /* 0x0000008d12117220 */ /* 0x080fe20000410000 */
[-C--:B------:R-:W-:Y:S01]  /*f200*/  FMUL.FTZ R21, R22, R141.reuse ;  /* 0x0000008d16157220 */ /* 0x080fe20000410000 */
[C---:B------:R-:W-:Y:S03]  /*f210*/  HMMA.16816.F32.BF16 R48, R124.reuse, R90, R48 ;  /* 0x0000005a7c30723c */ /* 0x040fe60000041830 */
[----:B------:R-:W4:Y:S01]  /*f220*/  MUFU.TANH R103, R103 ;  /* 0x0000006700677308 */ /* 0x000f220000002400 */
[----:B------:R-:W5:Y:S04]  /*f230*/  LDSM.16.M88.4 R88, [R0+0x2c00] ;  /* 0x002c00000058783b */ /* 0x000f680000000200 */
[----:B------:R-:W-:Y:S04]  /*f240*/  DEPBAR.LE SB0, 0x0 ;  /* 0x000080000000791a */ /* 0x000fe80000000000 */
[-C--:B------:R-:W-:Y:S01]  /*f250*/  FMUL.FTZ R25, R26, R141.reuse ;  /* 0x0000008d1a197220 */ /* 0x080fe20000410000 */
[C---:B--2---:R-:W-:Y:S01]  /*f260*/  HMMA.16816.F32.BF16 R52, R124.reuse, R92, R52 ;  /* 0x0000005c7c34723c */ /* 0x044fe20000041834 */
[----:B------:R-:W2:Y:S01]  /*f270*/  MUFU.TANH R102, R102 ;  /* 0x0000006600667308 */ /* 0x000ea20000002400 */
[----:B------:R-:W-:Y:S03]  /*f280*/  BAR.SYNC.DEFER_BLOCKING 0x0 ;  /* 0x0000000000007b1d */ /* 0x000fe60000010000 */
[-C--:B------:R-:W-:Y:S01]  /*f290*/  FMUL.FTZ R29, R30, R141.reuse ;  /* 0x0000008d1e1d7220 */ /* 0x080fe20000410000 */
[-C--:B------:R-:W-:Y:S01]  /*f2a0*/  FMUL.FTZ R115, R38, R141.reuse ;  /* 0x0000008d26737220 */ /* 0x080fe20000410000 */
[-C--:B------:R-:W-:Y:S01]  /*f2b0*/  FMUL.FTZ R14, R15, R141.reuse ;  /* 0x0000008d0f0e7220 */ /* 0x080fe20000410000 */
[C---:B------:R-:W-:Y:S03]  /*f2c0*/  HMMA.16816.F32.BF16 R56, R124.reuse, R94, R56 ;  /* 0x0000005e7c38723c */ /* 0x040fe60000041838 */
        /* <DEDUP_REMOVED lines=24> */
[C---:B-----5:R-:W-:Y:S03]  /*f450*/  HMMA.16816.F32.BF16 R60, R124.reuse, R88, R60 ;  /* 0x000000587c3c723c */ /* 0x060fe6000004183c */
[-C--:B------:R-:W-:Y:S01]  /*f460*/  FMUL.FTZ R10, R10, R141.reuse ;  /* 0x0000008d0a0a7220 */ /* 0x080fe20000410000 */
[-C--:B------:R-:W-:Y:S01]  /*f470*/  FMUL.FTZ R11, R11, R141.reuse ;  /* 0x0000008d0b0b7220 */ /* 0x080fe20000410000 */
[-C--:B-1----:R-:W-:Y:S01]  /*f480*/  FMUL.FTZ R101, R12, R141.reuse ;  /* 0x0000008d0c657220 */ /* 0x082fe20000410000 */
[-C--:B------:R-:W-:Y:S03]  /*f490*/  FMUL.FTZ R13, R13, R141.reuse ;  /* 0x0000008d0d0d7220 */ /* 0x080fe60000410000 */
[----:B------:R-:W1:Y:S01]  /*f4a0*/  MUFU.TANH R131, R131 ;  /* 0x0000008300837308 */ /* 0x000e620000002400 */
[----:B------:R-:W-:Y:S03]  /*f4b0*/  HMMA.16816.F32.BF16 R64, R124, R90, R64 ;  /* 0x0000005a7c40723c */ /* 0x000fe60000041840 */
        /* <DEDUP_REMOVED lines=30> */
[-C--:B---3--:R-:W-:Y:S01]  /*f6a0*/  FMUL.FTZ R54, R66, R141.reuse ;  /* 0x0000008d42367220 */ /* 0x088fe20000410000 */
[----:B------:R-:W-:Y:S07]  /*f6b0*/  FMUL.FTZ R141, R67, R141 ;  /* 0x0000008d438d7220 */ /* 0x000fee0000410000 */
        /* <DEDUP_REMOVED lines=52> */
[----:B--2-4-:R-:W-:Y:S05]  /*fa00*/  @!P0 BRA `(.L_x_9296) ;  /* 0x0000000400788947 */ /* 0x014fea0003800000 */
        /* <DEDUP_REMOVED lines=17> */
[----:B---3--:R-:W3:Y:S01]  /*fb20*/  LD.E.64 R118, desc[UR4][R84.64+0x20] ;  /* 0x0000200454767980 */ /* 0x008ee2000c101b00 */
        /* <DEDUP_REMOVED lines=59> */
.L_x_9298:
[----:B------:R-:W-:Y:S05]  /*fee0*/  BSYNC.RECONVERGENT B0 ;  /* 0x0000000000007941 */ /* 0x000fea0003800200 */
.L_x_9297:
[----:B------:R-:W-:Y:S01]  /*fef0*/  IADD3 R4, P0, PT, R3, R140, RZ ;  /* 0x0000008c03047210 */ /* 0x000fe20007f1e0ff */
[----:B---3--:R-:W-:Y:S01]  /*ff00*/  IMAD.MOV.U32 R141, RZ, RZ, R139 ;  /* 0x000000ffff8d7224 */ /* 0x008fe200078e008b */
        /* <DEDUP_REMOVED lines=14> */
.L_x_9296:
[----:B------:R-:W-:Y:S05]  /*fff0*/  BSYNC.RECONVERGENT B1 ;  /* 0x0000000000017941 */ /* 0x000fea0003800200 */
.L_x_9295:
[----:B------:R-:W-:Y:S01]  /*10000*/  ISETP.GE.AND P1, PT, R162, R159, PT ;  /* 0x0000009fa200720c */ /* 0x000fe20003f26270 */
[----:B--2---:R-:W2:Y:S01]  /*10010*/  LD.E R3, desc[UR4][R84.64+0xdc] ;  /* 0x0000dc0454037980 */ /* 0x004ea2000c101900 */
[----:B------:R-:W-:Y:S01]  /*10020*/  LOP3.LUT R134, R134, 0x120, R135, 0xf8, !PT ;  /* 0x0000012086867812 */ /* 0x000fe200078ef887 */
[C---:B------:R-:W-:Y:S01]  /*10030*/  VIADD R36, R162.reuse, 0xffffffe9 ;  /* 0xffffffe9a2247836 */ /* 0x040fe20000000000 */
[----:B-1----:R-:W-:Y:S01]  /*10040*/  FSEL R12, R117, -INF , P1 ;  /* 0xff800000750c7808 */ /* 0x002fe20000800000 */
[C---:B------:R-:W-:Y:S01]  /*10050*/  VIADD R32, R162.reuse, 0xfffffff1 ;  /* 0xfffffff1a2207836 */ /* 0x040fe20000000000 */
[C---:B------:R-:W-:Y:S01]  /*10060*/  ISETP.GE.AND P1, PT, R162.reuse, R157, PT ;  /* 0x0000009da200720c */ /* 0x040fe20003f26270 */
        /* <DEDUP_REMOVED lines=25> */
[C---:B------:R-:W-:Y:S01]  /*10200*/  VIADD R23, R162.reuse, 0xfffffff8 ;  /* 0xfffffff8a2177836 */ /* 0x040fe20000000000 */
[----:B------:R-:W-:Y:S01]  /*10210*/  FSEL R28, R15, -INF , P0 ;  /* 0xff8000000f1c7808 */ /* 0x000fe20000000000 */
[----:B------:R-:W-:Y:S01]  /*10220*/  VIADD R15, R162, 0xffffffe1 ;  /* 0xffffffe1a20f7836 */ /* 0x000fe20000000000 */
[----:B------:R-:W-:Y:S02]  /*10230*/  ISETP.GE.AND P0, PT, R24, R159, PT ;  /* 0x0000009f1800720c */ /* 0x000fe40003f06270 */
[----:B------:R-:W-:Y:S02]  /*10240*/  ISETP.GE.AND P5, PT, R5, R157, PT ;  /* 0x0000009d0500720c */ /* 0x000fe40003fa6270 */
[----:B------:R-:W-:Y:S01]  /*10250*/  FSEL R44, R19, -INF , P0 ;  /* 0xff800000132c7808 */ /* 0x000fe20000000000 */
[----:B------:R-:W-:Y:S01]  /*10260*/  VIADD R19, R162, 0xfffffff0 ;  /* 0xfffffff0a2137836 */ /* 0x000fe20000000000 */
[----:B------:R-:W-:Y:S02]  /*10270*/  ISETP.GE.AND P0, PT, R15, R159, PT ;  /* 0x0000009f0f00720c */ /* 0x000fe40003f06270 */
[----:B------:R-:W-:Y:S01]  /*10280*/  FSEL R52, R10, -INF , P5 ;  /* 0xff8000000a347808 */ /* 0x000fe20002800000 */
[----:B------:R-:W-:Y:S01]  /*10290*/  VIADD R10, R162, 0xfffffff9 ;  /* 0xfffffff9a20a7836 */ /* 0x000fe20000000000 */
[----:B------:R-:W-:Y:S02]  /*102a0*/  FSEL R105, R105, -INF , P0 ;  /* 0xff80000069697808 */ /* 0x000fe40000000000 */
        /* <DEDUP_REMOVED lines=8> */
[----:B------:R-:W-:Y:S02]  /*10330*/  ISETP.GE.AND P0, PT, R4, R157, PT ;  /* 0x0000009d0400720c */ /* 0x000fe40003f06270 */
[----:B------:R-:W-:Y:S02]  /*10340*/  FSEL R102, R102, -INF , P5 ;  /* 0xff80000066667808 */ /* 0x000fe40002800000 */
[C---:B------:R-:W-:Y:S02]  /*10350*/  ISETP.GE.AND P6, PT, R0.reuse, R158, PT ;  /* 0x0000009e0000720c */ /* 0x040fe40003fc6270 */
[----:B------:R-:W-:Y:S01]  /*10360*/  ISETP.GE.AND P4, PT, R0, R156, PT ;  /* 0x0000009c0000720c */ /* 0x000fe20003f86270 */
[----:B------:R-:W-:Y:S01]  /*10370*/  VIADD R0, R162, 0xffffffd1 ;  /* 0xffffffd1a2007836 */ /* 0x000fe20000000000 */
[----:B------:R-:W-:Y:S02]  /*10380*/  FSEL R11, R11, -INF , P0 ;  /* 0xff8000000b0b7808 */ /* 0x000fe40000000000 */
[-C--:B------:R-:W-:Y:S02]  /*10390*/  ISETP.GE.AND P5, PT, R23, R159.reuse, PT ;  /* 0x0000009f1700720c */ /* 0x080fe40003fa6270 */
[----:B------:R-:W-:Y:S02]  /*103a0*/  ISETP.GE.AND P0, PT, R32, R159, PT ;  /* 0x0000009f2000720c */ /* 0x000fe40003f06270 */
[----:B------:R-:W-:Y:S01]  /*103b0*/  FSEL R66, R31, -INF , P5 ;  /* 0xff8000001f427808 */ /* 0x000fe20002800000 */
[----:B------:R-:W-:Y:S01]  /*103c0*/  VIADD R31, R162, 0x9 ;  /* 0x00000009a21f7836 */ /* 0x000fe20000000000 */
[----:B------:R-:W-:Y:S02]  /*103d0*/  FSEL R107, R107, -INF , P0 ;  /* 0xff8000006b6b7808 */ /* 0x000fe40000000000 */
[-C--:B------:R-:W-:Y:S02]  /*103e0*/  ISETP.GE.AND P5, PT, R8, R157.reuse, PT ;  /* 0x0000009d0800720c */ /* 0x080fe40003fa6270 */
[----:B------:R-:W-:Y:S02]  /*103f0*/  ISETP.GE.AND P0, PT, R0, R157, PT ;  /* 0x0000009d0000720c */ /* 0x000fe40003f06270 */
[----:B------:R-:W-:Y:S02]  /*10400*/  FSEL R17, R17, -INF , P5 ;  /* 0xff80000011117808 */ /* 0x000fe40002800000 */
[----:B------:R-:W-:Y:S01]  /*10410*/  FSEL R64, R14, -INF , P0 ;  /* 0xff8000000e407808 */ /* 0x000fe20000000000 */
[----:B------:R-:W-:Y:S01]  /*10420*/  VIADD R14, R162, 0x8 ;  /* 0x00000008a20e7836 */ /* 0x000fe20000000000 */
[-C--:B------:R-:W-:Y:S02]  /*10430*/  ISETP.GE.AND P5, PT, R27, R159.reuse, PT ;  /* 0x0000009f1b00720c */ /* 0x080fe40003fa6270 */
[----:B------:R-:W-:Y:S02]  /*10440*/  ISETP.GE.AND P0, PT, R10, R159, PT ;  /* 0x0000009f0a00720c */ /* 0x000fe40003f06270 */
[----:B------:R-:W-:Y:S01]  /*10450*/  FSEL R90, R37, -INF , P5 ;  /* 0xff800000255a7808 */ /* 0x000fe20002800000 */
[C---:B------:R-:W-:Y:S01]  /*10460*/  VIADD R37, R162.reuse, 0x18 ;  /* 0x00000018a2257836 */ /* 0x040fe20000000000 */
[----:B------:R-:W-:Y:S01]  /*10470*/  FSEL R67, R33, -INF , P0 ;  /* 0xff80000021437808 */ /* 0x000fe20000000000 */
[----:B------:R-:W-:Y:S01]  /*10480*/  VIADD R33, R162, 0x20 ;  /* 0x00000020a2217836 */ /* 0x000fe20000000000 */
[-C--:B------:R-:W-:Y:S02]  /*10490*/  ISETP.GE.AND P5, PT, R15, R157.reuse, PT ;  /* 0x0000009d0f00720c */ /* 0x080fe40003fa6270 */
        /* <DEDUP_REMOVED lines=40> */
[----:B------:R-:W-:Y:S02]  /*10720*/  FSEL R95, R130, -INF , !P6 ;  /* 0xff800000825f7808 */ /* 0x000fe40007000000 */
[----:B------:R-:W-:Y:S02]  /*10730*/  FSEL R111, R111, -INF , P5 ;  /* 0xff8000006f6f7808 */ /* 0x000fe40002800000 */
[----:B------:R-:W-:Y:S02]  /*10740*/  ISETP.GE.AND P5, PT, R14, R157, PT ;  /* 0x0000009d0e00720c */ /* 0x000fe40003fa6270 */
        /* <DEDUP_REMOVED lines=10> */
[----:B------:R-:W-:Y:S02]  /*107f0*/  ISETP.GE.AND P0, PT, R29, R159, PT ;  /* 0x0000009f1d00720c */ /* 0x000fe40003f06270 */
[----:B------:R-:W-:Y:S02]  /*10800*/  FSEL R13, R13, -INF , P1 ;  /* 0xff8000000d0d7808 */ /* 0x000fe40000800000 */
[----:B---3--:R-:W-:Y:S02]  /*10810*/  FSEL R113, R113, -INF , P0 ;  /* 0xff80000071717808 */ /* 0x008fe40000000000 */
[----:B------:R-:W-:Y:S02]  /*10820*/  ISETP.GE.AND P0, PT, R31, R157, PT ;  /* 0x0000009d1f00720c */ /* 0x000fe40003f06270 */
[-C--:B------:R-:W-:Y:S02]  /*10830*/  ISETP.GE.AND P1, PT, R16, R159.reuse, PT ;  /* 0x0000009f1000720c */ /* 0x080fe40003f26270 */
[----:B------:R-:W-:Y:S02]  /*10840*/  FSEL R43, R43, -INF , P0 ;  /* 0xff8000002b2b7808 */ /* 0x000fe40000000000 */
[-C--:B------:R-:W-:Y:S02]  /*10850*/  ISETP.GE.AND P0, PT, R34, R159.reuse, PT ;  /* 0x0000009f2200720c */ /* 0x080fe40003f06270 */
[----:B------:R-:W-:Y:S02]  /*10860*/  FSEL R103, R103, -INF , P1 ;  /* 0xff80000067677808 */ /* 0x000fe40000800000 */
        /* <DEDUP_REMOVED lines=19> */
[C---:B------:R-:W-:Y:S01]  /*109a0*/  ISETP.GE.AND P1, PT, R162.reuse, R156, PT ;  /* 0x0000009ca200720c */ /* 0x040fe20003f26270 */
[----:B------:R-:W-:Y:S01]  /*109b0*/  VIADD R162, R162, 0xffffff80 ;  /* 0xffffff80a2a27836 */ /* 0x000fe20000000000 */
[----:B------:R-:W-:Y:S02]  /*109c0*/  FSEL R50, R50, -INF , P5 ;  /* 0xff80000032327808 */ /* 0x000fe40002800000 */
[-C--:B------:R-:W-:Y:S02]  /*109d0*/  ISETP.GE.AND P5, PT, R18, R157.reuse, PT ;  /* 0x0000009d1200720c */ /* 0x080fe40003fa6270 */
[----:B------:R-:W-:Y:S02]  /*109e0*/  FSEL R9, R7, -INF , !P1 ;  /* 0xff80000007097808 */ /* 0x000fe40004800000 */
        /* <DEDUP_REMOVED lines=9> */
[----:B------:R-:W-:Y:S02]  /*10a80*/  ISETP.GE.AND P0, PT, R42, R157, PT ;  /* 0x0000009d2a00720c */ /* 0x000fe40003f06270 */
[----:B------:R-:W-:Y:S02]  /*10a90*/  FSEL R41, R28, -INF , !P6 ;  /* 0xff8000001c297808 */ /* 0x000fe40007000000 */
[-C--:B------:R-:W-:Y:S02]  /*10aa0*/  ISETP.GE.AND P6, PT, R15, R158.reuse, PT ;  /* 0x0000009e0f00720c */ /* 0x080fe40003fc6270 */
[-C--:B------:R-:W-:Y:S02]  /*10ab0*/  ISETP.GE.AND P5, PT, R6, R158.reuse, PT ;  /* 0x0000009e0600720c */ /* 0x080fe40003fa6270 */
[----:B------:R-:W-:Y:S02]  /*10ac0*/  FSEL R35, R105, -INF , !P6 ;  /* 0xff80000069237808 */ /* 0x000fe40007000000 */
[----:B------:R-:W-:Y:S02]  /*10ad0*/  FSEL R93, R131, -INF , !P5 ;  /* 0xff800000835d7808 */ /* 0x000fe40006800000 */
[----:B------:R-:W-:Y:S02]  /*10ae0*/  ISETP.GE.AND P5, PT, R2, R158, PT ;  /* 0x0000009e0200720c */ /* 0x000fe40003fa6270 */
[----:B------:R-:W-:Y:S02]  /*10af0*/  FSEL R51, R61, -INF , P1 ;  /* 0xff8000003d337808 */ /* 0x000fe40000800000 */
[----:B------:R-:W-:Y:S02]  /*10b00*/  ISETP.GE.AND P1, PT, R6, R156, PT ;  /* 0x0000009c0600720c */ /* 0x000fe40003f26270 */
[----:B------:R-:W-:Y:S02]  /*10b10*/  FSEL R6, R65, -INF , P0 ;  /* 0xff80000041067808 */ /* 0x000fe40000000000 */
        /* <DEDUP_REMOVED lines=16> */
[----:B------:R-:W-:Y:S02]  /*10c20*/  FSEL R97, R98, -INF , !P1 ;  /* 0xff80000062617808 */ /* 0x000fe40004800000 */
[----:B------:R-:W-:Y:S02]  /*10c30*/  FSEL R47, R106, -INF , !P4 ;  /* 0xff8000006a2f7808 */ /* 0x000fe40006000000 */
[----:B------:R-:W-:Y:S02]  /*10c40*/  FMNMX3.FTZ R5, R87, R4, R97, !PT ;  /* 0x0000000457057276 */ /* 0x000fe40007810061 */
[-C--:B------:R-:W-:Y:S02]  /*10c50*/  ISETP.GE.AND P1, PT, R2, R156.reuse, PT ;  /* 0x0000009c0200720c */ /* 0x080fe40003f26270 */
[----:B------:R-:W-:Y:S02]  /*10c60*/  FMNMX3.FTZ R5, R5, R105, R28, !PT ;  /* 0x0000006905057276 */ /* 0x000fe4000781001c */
[----:B------:R-:W-:Y:S02]  /*10c70*/  FSEL R57, R107, -INF , !P5 ;  /* 0xff8000006b397808 */ /* 0x000fe40006800000 */
[----:B------:R-:W-:Y:S02]  /*10c80*/  ISETP.GE.AND P0, PT, R8, R156, PT ;  /* 0x0000009c0800720c */ /* 0x000fe40003f06270 */
[----:B------:R-:W-:Y:S02]  /*10c90*/  FSEL R8, R102, -INF , !P1 ;  /* 0xff80000066087808 */ /* 0x000fe40004800000 */
[-C--:B------:R-:W-:Y:S02]  /*10ca0*/  ISETP.GE.AND P1, PT, R10, R158.reuse, PT ;  /* 0x0000009e0a00720c */ /* 0x080fe40003f26270 */
[-C--:B------:R-:W-:Y:S02]  /*10cb0*/  ISETP.GE.AND P5, PT, R23, R158.reuse, PT ;  /* 0x0000009e1700720c */ /* 0x080fe40003fa6270 */
        /* <DEDUP_REMOVED lines=87> */
[----:B------:R-:W-:Y:S02]  /*11230*/  FSEL R121, R121, -INF , !P4 ;  /* 0xff80000079797808 */ /* 0x000fe40006000000 */
[----:B------:R-:W-:Y:S02]  /*11240*/  FSEL R131, R12, -INF , !P6 ;  /* 0xff8000000c837808 */ /* 0x000fe40007000000 */
[----:B------:R-:W-:Y:S02]  /*11250*/  ISETP.GE.AND P6, PT, R38, R158, PT ;  /* 0x0000009e2600720c */ /* 0x000fe40003fc6270 */
[----:B------:R-:W-:Y:S02]  /*11260*/  FMNMX3.FTZ R12, R5, R110, R108, !PT ;  /* 0x0000006e050c7276 */ /* 0x000fe4000781006c */
[-C--:B------:R-:W-:Y:S02]  /*11270*/  ISETP.GE.AND P4, PT, R56, R156.reuse, PT ;  /* 0x0000009c3800720c */ /* 0x080fe40003f86270 */
[----:B------:R-:W-:Y:S02]  /*11280*/  FSEL R43, R62, -INF , !P6 ;  /* 0xff8000003e2b7808 */ /* 0x000fe40007000000 */
[----:B------:R-:W-:Y:S02]  /*11290*/  FSEL R141, R46, -INF , !P4 ;  /* 0xff8000002e8d7808 */ /* 0x000fe40006000000 */
[----:B------:R-:W-:Y:S02]  /*112a0*/  ISETP.GE.AND P6, PT, R26, R156, PT ;  /* 0x0000009c1a00720c */ /* 0x000fe40003fc6270 */
[----:B------:R-:W-:Y:S02]  /*112b0*/  FMNMX3.FTZ R12, R12, R141, R131, !PT ;  /* 0x0000008d0c0c7276 */ /* 0x000fe40007810083 */
[----:B------:R-:W-:Y:S02]  /*112c0*/  FSEL R99, R118, -INF , !P6 ;  /* 0xff80000076637808 */ /* 0x000fe40007000000 */
[----:B------:R-:W-:Y:S02]  /*112d0*/  ISETP.GE.AND P6, PT, R38, R157, PT ;  /* 0x0000009d2600720c */ /* 0x000fe40003fc6270 */
[----:B------:R-:W-:Y:S02]  /*112e0*/  ISETP.GE.AND P4, PT, R42, R158, PT ;  /* 0x0000009e2a00720c */ /* 0x000fe40003f86270 */
[----:B------:R-:W-:Y:S02]  /*112f0*/  FSEL R21, R54, -INF , P6 ;  /* 0xff80000036157808 */ /* 0x000fe40003000000 */
        /* <DEDUP_REMOVED lines=48> */
[----:B---3--:R-:W-:Y:S01]  /*11600*/  FMNMX.FTZ R0, R5, R0, !PT ;  /* 0x0000000005007209 */ /* 0x008fe20007810000 */
[----:B------:R-:W-:Y:S01]  /*11610*/  FMUL.FTZ R5, R3, R6 ;  /* 0x0000000603057220 */ /* 0x000fe20000410000 */
[-CC-:B------:R-:W-:Y:S01]  /*11620*/  FFMA.FTZ R56, R53, R3.reuse, -R46.reuse ;  /* 0x0000000335387223 */ /* 0x180fe2000001082e */
[-CC-:B------:R-:W-:Y:S01]  /*11630*/  FFMA.FTZ R53, R57, R3.reuse, -R46.reuse ;  /* 0x0000000339357223 */ /* 0x180fe2000001082e */
[----:B------:R-:W-:Y:S03]  /*11640*/  FSETP.NEU.FTZ.AND P0, PT, R0, -INF , PT ;  /* 0xff8000000000780b */ /* 0x000fe60003f1d000 */
[----:B------:R-:W1:Y:S01]  /*11650*/  MUFU.EX2 R102, R102 ;  /* 0x0000006600667308 */ /* 0x000e620000000800 */
[----:B------:R-:W-:Y:S01]  /*11660*/  FMUL.FTZ R42, R3, R0 ;  /* 0x00000000032a7220 */ /* 0x000fe20000410000 */
[-CC-:B------:R-:W-:Y:S01]  /*11670*/  FFMA.FTZ R86, R121, R3.reuse, -R46.reuse ;  /* 0x0000000379567223 */ /* 0x180fe2000001082e */
[-CC-:B------:R-:W-:Y:S01]  /*11680*/  FFMA.FTZ R103, R103, R3.reuse, -R46.reuse ;  /* 0x0000000367677223 */ /* 0x180fe2000001082e */
[-CC-:B------:R-:W-:Y:S01]  /*11690*/  FFMA.FTZ R65, R65, R3.reuse, -R46.reuse ;  /* 0x0000000341417223 */ /* 0x180fe2000001082e */
[-C--:B------:R-:W-:Y:S01]  /*116a0*/  FFMA.FTZ R89, R89, R3.reuse, -R46 ;  /* 0x0000000359597223 */ /* 0x080fe2000001082e */
[----:B------:R-:W-:Y:S04]  /*116b0*/  FSEL R42, R42, RZ, P0 ;  /* 0x000000ff2a2a7208 */ /* 0x000fe80000000000 */
[----:B------:R-:W-:Y:S01]  /*116c0*/  MUFU.EX2 R109, R109 ;  /* 0x0000006d006d7308 */ /* 0x000fe20000000800 */
[-CC-:B------:R-:W-:Y:S01]  /*116d0*/  FFMA.FTZ R96, R28, R3.reuse, -R42.reuse ;  /* 0x000000031c607223 */ /* 0x180fe2000001082a */
[-CC-:B------:R-:W-:Y:S01]  /*116e0*/  FFMA.FTZ R59, R32, R3.reuse, -R42.reuse ;  /* 0x00000003203b7223 */ /* 0x180fe2000001082a */
[-CC-:B------:R-:W-:Y:S01]  /*116f0*/  FFMA.FTZ R60, R36, R3.reuse, -R42.reuse ;  /* 0x00000003243c7223 */ /* 0x180fe2000001082a */
[-C--:B------:R-:W-:Y:S01]  /*11700*/  FFMA.FTZ R100, R97, R3.reuse, -R42 ;  /* 0x0000000361647223 */ /* 0x080fe2000001082a */
[-C--:B------:R-:W-:Y:S05]  /*11710*/  FFMA.FTZ R97, R41, R3.reuse, -R46 ;  /* 0x0000000329617223 */ /* 0x080fea000001082e */
[----:B------:R-:W2:Y:S01]  /*11720*/  MUFU.EX2 R98, R98 ;  /* 0x0000006200627308 */ /* 0x000ea20000000800 */
[----:B------:R-:W-:Y:S01]  /*11730*/  LEA R41, R134, UR6, 0x1 ;  /* 0x0000000686297c11 */ /* 0x000fe2000f8e08ff */
[-CC-:B------:R-:W-:Y:S01]  /*11740*/  FFMA.FTZ R111, R4, R3.reuse, -R42.reuse ;  /* 0x00000003046f7223 */ /* 0x180fe2000001082a */
[-CC-:B------:R-:W-:Y:S01]  /*11750*/  FFMA.FTZ R57, R40, R3.reuse, -R42.reuse ;  /* 0x0000000328397223 */ /* 0x180fe2000001082a */
[-CC-:B------:R-:W-:Y:S01]  /*11760*/  FFMA.FTZ R105, R105, R3.reuse, -R42.reuse ;  /* 0x0000000369697223 */ /* 0x180fe2000001082a */
[-CC-:B------:R-:W-:Y:S01]  /*11770*/  FFMA.FTZ R54, R23, R3.reuse, -R42.reuse ;  /* 0x0000000317367223 */ /* 0x180fe2000001082a */
[----:B------:R-:W3:Y:S01]  /*11780*/  LDSM.16.MT88.4 R12, [R41+0x3000] ;  /* 0x00300000290c783b */ /* 0x000ee20000004200 */
[----:B------:R-:W-:Y:S03]  /*11790*/  VIADD R40, R41, 0x3020 ;  /* 0x0000302029287836 */ /* 0x000fe60000000000 */
[----:B------:R-:W-:Y:S01]  /*117a0*/  MUFU.EX2 R111, R111 ;  /* 0x0000006f006f7308 */ /* 0x000fe20000000800 */
[-CC-:B------:R-:W-:Y:S01]  /*117b0*/  FFMA.FTZ R93, R67, R3.reuse, -R42.reuse ;  /* 0x00000003435d7223 */ /* 0x180fe2000001082a */
[-CC-:B------:R-:W-:Y:S01]  /*117c0*/  FFMA.FTZ R67, R24, R3.reuse, -R42.reuse ;  /* 0x0000000318437223 */ /* 0x180fe2000001082a */
[-CC-:B------:R-:W-:Y:S01]  /*117d0*/  FFMA.FTZ R49, R27, R3.reuse, -R42.reuse ;  /* 0x000000031b317223 */ /* 0x180fe2000001082a */
[----:B-1----:R-:W-:Y:S01]  /*117e0*/  F2FP.BF16.F32.PACK_AB R24, R102, R104 ;  /* 0x000000686618723e */ /* 0x002fe200000010ff */
[-CC-:B------:R-:W-:Y:S01]  /*117f0*/  FFMA.FTZ R101, R8, R3.reuse, -R42.reuse ;  /* 0x0000000308657223 */ /* 0x180fe2000001082a */
[----:B------:R-:W-:Y:S01]  /*11800*/  LDSM.16.MT88.4 R32, [R41+0x3400] ;  /* 0x003400002920783b */ /* 0x000fe20000004200 */
[--C-:B------:R-:W-:Y:S03]  /*11810*/  FFMA.FTZ R52, R10, R3, -R42.reuse ;  /* 0x000000030a347223 */ /* 0x100fe6000001082a */
[----:B------:R-:W1:Y:S01]  /*11820*/  MUFU.EX2 R100, R100 ;  /* 0x0000006400647308 */ /* 0x000e620000000800 */
        /* <DEDUP_REMOVED lines=12> */
[----:B------:R-:W-:Y:S02]  /*118f0*/  FSEL R4, R0, RZ, P0 ;  /* 0x000000ff00047208 */ /* 0x000fe40000000000 */
[----:B------:R-:W-:Y:S03]  /*11900*/  ISETP.GT.AND P0, PT, R161, R138, PT ;  /* 0x0000008aa100720c */ /* 0x000fe60003f04270 */
[----:B------:R-:W2:Y:S01]  /*11910*/  MUFU.EX2 R96, R96 ;  /* 0x0000006000607308 */ /* 0x000ea20000000800 */
[----:B-1----:R-:W-:Y:S01]  /*11920*/  F2FP.BF16.F32.PACK_AB R25, R100, R111 ;  /* 0x0000006f6419723e */ /* 0x002fe200000010ff */
[----:B------:R-:W-:Y:S01]  /*11930*/  FADD.FTZ R4, -R4, R87 ;  /* 0x0000005704047221 */ /* 0x000fe20000010100 */
[----:B------:R-:W-:Y:S03]  /*11940*/  FFMA.FTZ R87, R119, R3, -R46 ;  /* 0x0000000377577223 */ /* 0x000fe6000001082e */
[----:B------:R-:W-:Y:S01]  /*11950*/  FMUL.FTZ R7, R3, R4 ;  /* 0x0000000403077220 */ /* 0x000fe20000410000 */
[----:B------:R-:W-:Y:S03]  /*11960*/  VIADD R4, R41, 0x3000 ;  /* 0x0000300029047836 */ /* 0x000fe60000000000 */
[----:B------:R-:W1:Y:S01]  /*11970*/  MUFU.EX2 R23, R5 ;  /* 0x0000000500177308 */ /* 0x000e620000000800 */
[----:B------:R-:W-:Y:S09]  /*11980*/  @P2 VIADD R40, R4, 0xffffffe0 ;  /* 0xffffffe004282836 */ /* 0x000ff20000000000 */
[----:B------:R-:W4:Y:S01]  /*11990*/  MUFU.EX2 R22, R7 ;  /* 0x0000000700167308 */ /* 0x000f220000000800 */
[----:B------:R-:W5:Y:S01]  /*119a0*/  LDSM.16.MT88.4 R28, [R40] ;  /* 0x00000000281c783b */ /* 0x000f620000004200 */
[----:B--2---:R-:W-:Y:S08]  /*119b0*/  F2FP.BF16.F32.PACK_AB R27, R96, R105 ;  /* 0x00000069601b723e */ /* 0x004ff000000010ff */
[----:B------:R-:W-:Y:S01]  /*119c0*/  MUFU.EX2 R107, R107 ;  /* 0x0000006b006b7308 */ /* 0x000fe20000000800 */
[----:B------:R-:W2:Y:S01]  /*119d0*/  LDSM.16.MT88.4 R36, [R40+0x400] ;  /* 0x000400002824783b */ /* 0x000ea20000004200 */
[C---:B-1----:R-:W-:Y:S01]  /*119e0*/  FMUL.FTZ R8, R23.reuse, R76 ;  /* 0x0000004c17087220 */ /* 0x042fe20000410000 */
[C---:B------:R-:W-:Y:S01]  /*119f0*/  FMUL.FTZ R9, R23.reuse, R77 ;  /* 0x0000004d17097220 */ /* 0x040fe20000410000 */
[C---:B------:R-:W-:Y:S01]  /*11a00*/  FMUL.FTZ R16, R23.reuse, R68 ;  /* 0x0000004417107220 */ /* 0x040fe20000410000 */
[--C-:B------:R-:W-:Y:S01]  /*11a10*/  FFMA.FTZ R68, R108, R3, -R42.reuse ;  /* 0x000000036c447223 */ /* 0x100fe2000001082a */
[C---:B------:R-:W-:Y:S01]  /*11a20*/  FMUL.FTZ R4, R23.reuse, R80 ;  /* 0x0000005017047220 */ /* 0x040fe20000410000 */
[----:B------:R-:W-:Y:S03]  /*11a30*/  FMUL.FTZ R5, R23, R81 ;  /* 0x0000005117057220 */ /* 0x000fe60000410000 */
[----:B------:R-:W1:Y:S01]  /*11a40*/  MUFU.EX2 R94, R94 ;  /* 0x0000005e005e7308 */ /* 0x000e620000000800 */
[C---:B----4-:R-:W-:Y:S01]  /*11a50*/  FMUL.FTZ R10, R22.reuse, R78 ;  /* 0x0000004e160a7220 */ /* 0x050fe20000410000 */
[C---:B------:R-:W-:Y:S01]  /*11a60*/  FMUL.FTZ R11, R22.reuse, R79 ;  /* 0x0000004f160b7220 */ /* 0x040fe20000410000 */
[C---:B------:R-:W-:Y:S01]  /*11a70*/  FMUL.FTZ R18, R22.reuse, R70 ;  /* 0x0000004616127220 */ /* 0x040fe20000410000 */
[----:B------:R-:W-:Y:S01]  /*11a80*/  LDSM.16.MT88.4 R76, [R41+0x4c00] ;  /* 0x004c0000294c783b */ /* 0x000fe20000004200 */
[C---:B------:R-:W-:Y:S01]  /*11a90*/  FMUL.FTZ R19, R22.reuse, R71 ;  /* 0x0000004716137220 */ /* 0x040fe20000410000 */
[C---:B------:R-:W-:Y:S01]  /*11aa0*/  FMUL.FTZ R6, R22.reuse, R82 ;  /* 0x0000005216067220 */ /* 0x040fe20000410000 */
[--C-:B------:R-:W-:Y:S03]  /*11ab0*/  FFMA.FTZ R82, R125, R3, -R42.reuse ;  /* 0x000000037d527223 */ /* 0x100fe6000001082a */
[----:B------:R-:W-:Y:S01]  /*11ac0*/  MUFU.EX2 R101, R101 ;  /* 0x0000006500657308 */ /* 0x000fe20000000800 */
[----:B------:R-:W-:Y:S01]  /*11ad0*/  FMUL.FTZ R7, R22, R83 ;  /* 0x0000005316077220 */ /* 0x000fe20000410000 */
[-C--:B------:R-:W-:Y:S01]  /*11ae0*/  FFMA.FTZ R83, R123, R3.reuse, -R42 ;  /* 0x000000037b537223 */ /* 0x080fe2000001082a */
[-C--:B------:R-:W-:Y:S01]  /*11af0*/  FFMA.FTZ R70, R106, R3.reuse, -R46 ;  /* 0x000000036a467223 */ /* 0x080fe2000001082e */
[-C--:B------:R-:W-:Y:S01]  /*11b00*/  FFMA.FTZ R106, R117, R3.reuse, -R42 ;  /* 0x00000003756a7223 */ /* 0x080fe2000001082a */
[-C--:B------:R-:W-:Y:S01]  /*11b10*/  FFMA.FTZ R71, R112, R3.reuse, -R46 ;  /* 0x0000000370477223 */ /* 0x080fe2000001082e */
[----:B------:R-:W-:Y:S01]  /*11b20*/  FFMA.FTZ R104, R23, R164, R104 ;  /* 0x000000a417687223 */ /* 0x000fe20000010068 */
[----:B------:R-:W-:Y:S03]  /*11b30*/  FFMA.FTZ R81, R129, R3, -R46 ;  /* 0x0000000381517223 */ /* 0x000fe6000001082e */
[----:B------:R-:W4:Y:S01]  /*11b40*/  MUFU.EX2 R92, R92 ;  /* 0x0000005c005c7308 */ /* 0x000f220000000800 */
[C---:B---3--:R-:W-:Y:S05]  /*11b50*/  HMMA.16816.F32.BF16 R4, R24.reuse, R12, R4 ;  /* 0x0000000c1804723c */ /* 0x048fea0000041804 */
[C---:B------:R-:W-:Y:S01]  /*11b60*/  FMUL.FTZ R12, R23.reuse, R72 ;  /* 0x00000048170c7220 */ /* 0x040fe20000410000 */
[----:B------:R-:W-:Y:S03]  /*11b70*/  FMUL.FTZ R13, R23, R73 ;  /* 0x00000049170d7220 */ /* 0x000fe60000410000 */
[----:B------:R-:W-:Y:S01]  /*11b80*/  MUFU.EX2 R97, R97 ;  /* 0x0000006100617308 */ /* 0x000fe20000000800 */
[C---:B------:R-:W-:Y:S03]  /*11b90*/  HMMA.16816.F32.BF16 R8, R24.reuse, R14, R8 ;  /* 0x0000000e1808723c */ /* 0x040fe60000041808 */
[C---:B------:R-:W-:Y:S01]  /*11ba0*/  FMUL.FTZ R14, R22.reuse, R74 ;  /* 0x0000004a160e7220 */ /* 0x040fe20000410000 */
[----:B------:R-:W-:Y:S01]  /*11bb0*/  FMUL.FTZ R15, R22, R75 ;  /* 0x0000004b160f7220 */ /* 0x000fe20000410000 */
[-CC-:B------:R-:W-:Y:S01]  /*11bc0*/  FFMA.FTZ R75, R141, R3.reuse, -R42.reuse ;  /* 0x000000038d4b7223 */ /* 0x180fe2000001082a */
[-C--:B------:R-:W-:Y:S03]  /*11bd0*/  FFMA.FTZ R74, R131, R3.reuse, -R42 ;  /* 0x00000003834a7223 */ /* 0x080fe6000001082a */
[----:B------:R-:W3:Y:S01]  /*11be0*/  MUFU.EX2 R90, R90 ;  /* 0x0000005a005a7308 */ /* 0x000ee20000000800 */
[----:B------:R-:W-:Y:S01]  /*11bf0*/  FFMA.FTZ R72, R17, R3, -R46 ;  /* 0x0000000311487223 */ /* 0x000fe2000001082e */
[----:B------:R-:W-:Y:S01]  /*11c00*/  FMUL.FTZ R17, R23, R69 ;  /* 0x0000004517117220 */ /* 0x000fe20000410000 */
[-C--:B------:R-:W-:Y:S01]  /*11c10*/  FFMA.FTZ R69, R110, R3.reuse, -R42 ;  /* 0x000000036e457223 */ /* 0x080fe2000001082a */
[C---:B-----5:R-:W-:Y:S03]  /*11c20*/  HMMA.16816.F32.BF16 R12, R24.reuse, R28, R12 ;  /* 0x0000001c180c723c */ /* 0x060fe6000004180c */
[-CC-:B------:R-:W-:Y:S03]  /*11c30*/  FFMA.FTZ R73, R165, R3.reuse, -R46.reuse ;  /* 0x00000003a5497223 */ /* 0x180fe6000001082e */
[----:B------:R-:W-:Y:S01]  /*11c40*/  MUFU.EX2 R93, R93 ;  /* 0x0000005d005d7308 */ /* 0x000fe20000000800 */
[----:B------:R-:W-:Y:S01]  /*11c50*/  FFMA.FTZ R80, R127, R3, -R46 ;  /* 0x000000037f507223 */ /* 0x000fe2000001082e */
[----:B------:R-:W-:Y:S01]  /*11c60*/  FFMA.FTZ R111, R22, R163, R111 ;  /* 0x000000a3166f7223 */ /* 0x000fe2000001006f */
[----:B------:R-:W-:Y:S01]  /*11c70*/  FADD.FTZ R104, R102, R104 ;  /* 0x0000006866687221 */ /* 0x000fe20000010000 */
[----:B------:R-:W-:Y:S01]  /*11c80*/  HMMA.16816.F32.BF16 R16, R24, R30, R16 ;  /* 0x0000001e1810723c */ /* 0x000fe20000041810 */
[----:B------:R-:W5:Y:S02]  /*11c90*/  LDSM.16.MT88.4 R28, [R41+0x3800] ;  /* 0x00380000291c783b */ /* 0x000f640000004200 */
[----:B-1----:R-:W-:Y:S03]  /*11ca0*/  F2FP.BF16.F32.PACK_AB R24, R94, R107 ;  /* 0x0000006b5e18723e */ /* 0x002fe600000010ff */
[----:B------:R-:W1:Y:S01]  /*11cb0*/  MUFU.EX2 R88, R88 ;  /* 0x0000005800587308 */ /* 0x000e620000000800 */
[----:B----4-:R-:W-:Y:S01]  /*11cc0*/  F2FP.BF16.F32.PACK_AB R25, R92, R101 ;  /* 0x000000655c19723e */ /* 0x010fe200000010ff */
[----:B------:R-:W-:Y:S01]  /*11cd0*/  FADD.FTZ R100, R100, R111 ;  /* 0x0000006f64647221 */ /* 0x000fe20000010000 */
[----:B---3--:R-:W-:Y:S01]  /*11ce0*/  F2FP.BF16.F32.PACK_AB R26, R90, R97 ;  /* 0x000000615a1a723e */ /* 0x008fe200000010ff */
[----:B------:R-:W-:Y:S01]  /*11cf0*/  FADD.FTZ R109, R109, R104 ;  /* 0x000000686d6d7221 */ /* 0x000fe20000010000 */
[----:B------:R-:W-:Y:S01]  /*11d00*/  FFMA.FTZ R108, R115, R3, -R46 ;  /* 0x00000003736c7223 */ /* 0x000fe2000001082e */
[----:B------:R-:W-:Y:S04]  /*11d10*/  FADD.FTZ R105, R105, R100 ;  /* 0x0000006469697221 */ /* 0x000fe80000010000 */
        /* <DEDUP_REMOVED lines=15> */
[----:B------:R-:W-:Y:S01]  /*11e10*/  MUFU.EX2 R62, R62 ;  /* 0x0000003e003e7308 */ /* 0x000fe20000000800 */
[C---:B------:R-:W-:Y:S01]  /*11e20*/  HMMA.16816.F32.BF16 R8, R24.reuse, R34, R8 ;  /* 0x000000221808723c */ /* 0x040fe20000041808 */
[----:B------:R-:W4:Y:S02]  /*11e30*/  LDSM.16.MT88.4 R32, [R40+0x800] ;  /* 0x000800002820783b */ /* 0x000f240000004200 */
[----:B---3--:R-:W-:Y:S06]  /*11e40*/  FADD.FTZ R23, R67, R22 ;  /* 0x0000001643177221 */ /* 0x008fec0000010000 */
[----:B------:R-:W3:Y:S01]  /*11e50*/  MUFU.EX2 R61, R61 ;  /* 0x0000003d003d7308 */ /* 0x000ee20000000800 */
[C---:B--2---:R-:W-:Y:S03]  /*11e60*/  HMMA.16816.F32.BF16 R12, R24.reuse, R36, R12 ;  /* 0x00000024180c723c */ /* 0x044fe6000004180c */
[----:B-1----:R-:W-:Y:S06]  /*11e70*/  FADD.FTZ R23, R64, R23 ;  /* 0x0000001740177221 */ /* 0x002fec0000010000 */
[----:B------:R-:W1:Y:S01]  /*11e80*/  MUFU.EX2 R60, R60 ;  /* 0x0000003c003c7308 */ /* 0x000e620000000800 */
[----:B------:R-:W-:Y:S01]  /*11e90*/  HMMA.16816.F32.BF16 R16, R24, R38, R16 ;  /* 0x000000261810723c */ /* 0x000fe20000041810 */
[----:B------:R-:W2:Y:S02]  /*11ea0*/  LDSM.16.MT88.4 R36, [R41+0x3c00] ;  /* 0x003c00002924783b */ /* 0x000ea40000004200 */
[----:B------:R-:W-:Y:S01]  /*11eb0*/  F2FP.BF16.F32.PACK_AB R24, R66, R95 ;  /* 0x0000005f4218723e */ /* 0x000fe200000010ff */
[----:B------:R-:W-:Y:S01]  /*11ec0*/  FADD.FTZ R95, R95, R90 ;  /* 0x0000005a5f5f7221 */ /* 0x000fe20000010000 */
[----:B------:R-:W-:Y:S04]  /*11ed0*/  F2FP.BF16.F32.PACK_AB R25, R64, R67 ;  /* 0x000000434019723e */ /* 0x000fe800000010ff */
[----:B------:R-:W5:Y:S01]  /*11ee0*/  MUFU.EX2 R59, R59 ;  /* 0x0000003b003b7308 */ /* 0x000f620000000800 */
[C---:B---3--:R-:W-:Y:S01]  /*11ef0*/  F2FP.BF16.F32.PACK_AB R26, R61.reuse, R62 ;  /* 0x0000003e3d1a723e */ /* 0x048fe200000010ff */
[----:B------:R-:W-:Y:S04]  /*11f00*/  FADD.FTZ R95, R66, R95 ;  /* 0x0000005f425f7221 */ /* 0x000fe80000010000 */
[----:B------:R-:W-:Y:S04]  /*11f10*/  FADD.FTZ R62, R62, R95 ;  /* 0x0000005f3e3e7221 */ /* 0x000fe80000010000 */
[----:B------:R-:W-:Y:S01]  /*11f20*/  MUFU.EX2 R56, R56 ;  /* 0x0000003800387308 */ /* 0x000fe20000000800 */
[----:B-1----:R-:W-:Y:S01]  /*11f30*/  FADD.FTZ R22, R60, R23 ;  /* 0x000000173c167221 */ /* 0x002fe20000010000 */
[----:B------:R-:W-:Y:S08]  /*11f40*/  FADD.FTZ R61, R61, R62 ;  /* 0x0000003e3d3d7221 */ /* 0x000ff00000010000 */
[----:B------:R-:W1:Y:S01]  /*11f50*/  MUFU.EX2 R53, R53 ;  /* 0x0000003500357308 */ /* 0x000e620000000800 */
[C---:B-----5:R-:W-:Y:S01]  /*11f60*/  FADD.FTZ R22, R59.reuse, R22 ;  /* 0x000000163b167221 */ /* 0x060fe20000010000 */
[----:B------:R-:W-:Y:S08]  /*11f70*/  F2FP.BF16.F32.PACK_AB R27, R59, R60 ;  /* 0x0000003c3b1b723e */ /* 0x000ff000000010ff */
[----:B------:R-:W-:Y:S01]  /*11f80*/  MUFU.EX2 R57, R57 ;  /* 0x0000003900397308 */ /* 0x000fe20000000800 */
[C---:B------:R-:W-:Y:S09]  /*11f90*/  HMMA.16816.F32.BF16 R4, R24.reuse, R28, R4 ;  /* 0x0000001c1804723c */ /* 0x040ff20000041804 */
[----:B------:R-:W3:Y:S01]  /*11fa0*/  MUFU.EX2 R52, R52 ;  /* 0x0000003400347308 */ /* 0x000ee20000000800 */
[C---:B------:R-:W-:Y:S01]  /*11fb0*/  HMMA.16816.F32.BF16 R8, R24.reuse, R30, R8 ;  /* 0x0000001e1808723c */ /* 0x040fe20000041808 */
[----:B------:R-:W5:Y:S08]  /*11fc0*/  LDSM.16.MT88.4 R28, [R40+0xc00] ;  /* 0x000c0000281c783b */ /* 0x000f700000004200 */
[----:B------:R-:W-:Y:S01]  /*11fd0*/  MUFU.EX2 R50, R50 ;  /* 0x0000003200327308 */ /* 0x000fe20000000800 */
[C---:B----4-:R-:W-:Y:S09]  /*11fe0*/  HMMA.16816.F32.BF16 R12, R24.reuse, R32, R12 ;  /* 0x00000020180c723c */ /* 0x050ff2000004180c */
[----:B------:R-:W4:Y:S01]  /*11ff0*/  MUFU.EX2 R47, R47 ;  /* 0x0000002f002f7308 */ /* 0x000f220000000800 */
[----:B------:R-:W-:Y:S01]  /*12000*/  HMMA.16816.F32.BF16 R16, R24, R34, R16 ;  /* 0x000000221810723c */ /* 0x000fe20000041810 */
[----:B------:R-:W5:Y:S02]  /*12010*/  LDSM.16.MT88.4 R32, [R41+0x4000] ;  /* 0x004000002920783b */ /* 0x000f640000004200 */
[----:B-1----:R-:W-:Y:S01]  /*12020*/  F2FP.BF16.F32.PACK_AB R24, R53, R56 ;  /* 0x000000383518723e */ /* 0x002fe200000010ff */
[----:B------:R-:W-:Y:S01]  /*12030*/  FADD.FTZ R56, R56, R61 ;  /* 0x0000003d38387221 */ /* 0x000fe20000010000 */
[C---:B---3--:R-:W-:Y:S01]  /*12040*/  F2FP.BF16.F32.PACK_AB R25, R52.reuse, R57 ;  /* 0x000000393419723e */ /* 0x048fe200000010ff */
[----:B------:R-:W-:Y:S03]  /*12050*/  FADD.FTZ R57, R57, R22 ;  /* 0x0000001639397221 */ /* 0x000fe60000010000 */
[----:B------:R-:W1:Y:S01]  /*12060*/  MUFU.EX2 R49, R49 ;  /* 0x0000003100317308 */ /* 0x000e620000000800 */
[----:B------:R-:W-:Y:S01]  /*12070*/  FADD.FTZ R53, R53, R56 ;  /* 0x0000003835357221 */ /* 0x000fe20000010000 */
[----:B------:R-:W-:Y:S08]  /*12080*/  FADD.FTZ R52, R52, R57 ;  /* 0x0000003934347221 */ /* 0x000ff00000010000 */
[----:B------:R-:W3:Y:S01]  /*12090*/  MUFU.EX2 R54, R54 ;  /* 0x0000003600367308 */ /* 0x000ee20000000800 */
[C---:B----4-:R-:W-:Y:S01]  /*120a0*/  F2FP.BF16.F32.PACK_AB R26, R47.reuse, R50 ;  /* 0x000000322f1a723e */ /* 0x050fe200000010ff */
[----:B------:R-:W-:Y:S04]  /*120b0*/  FADD.FTZ R50, R50, R53 ;  /* 0x0000003532327221 */ /* 0x000fe80000010000 */
[----:B------:R-:W-:Y:S04]  /*120c0*/  FADD.FTZ R47, R47, R50 ;  /* 0x000000322f2f7221 */ /* 0x000fe80000010000 */
[----:B------:R-:W-:Y:S01]  /*120d0*/  MUFU.EX2 R48, R48 ;  /* 0x0000003000307308 */ /* 0x000fe20000000800 */
[----:B-1----:R-:W-:Y:S09]  /*120e0*/  FADD.FTZ R23, R49, R52 ;  /* 0x0000003431177221 */ /* 0x002ff20000010000 */
[----:B------:R-:W1:Y:S01]  /*120f0*/  MUFU.EX2 R45, R45 ;  /* 0x0000002d002d7308 */ /* 0x000e620000000800 */
[C---:B---3--:R-:W-:Y:S01]  /*12100*/  FADD.FTZ R23, R54.reuse, R23 ;  /* 0x0000001736177221 */ /* 0x048fe20000010000 */
[----:B------:R-:W-:Y:S08]  /*12110*/  F2FP.BF16.F32.PACK_AB R27, R54, R49 ;  /* 0x00000031361b723e */ /* 0x000ff000000010ff */
[----:B------:R-:W-:Y:S01]  /*12120*/  MUFU.EX2 R58, R58 ;  /* 0x0000003a003a7308 */ /* 0x000fe20000000800 */
[C---:B--2---:R-:W-:Y:S09]  /*12130*/  HMMA.16816.F32.BF16 R4, R24.reuse, R36, R4 ;  /* 0x000000241804723c */ /* 0x044ff20000041804 */
        /* <DEDUP_REMOVED lines=110> */
.L_x_9292:
        /* <DEDUP_REMOVED lines=10> */
.L_x_9308:
        /* <DEDUP_REMOVED lines=43> */
[----:B------:R-:W-:Y:S01]  /*12b70*/  F2FP.BF16.F32.PACK_AB R78, R79, R78 ;  /* 0x0000004e4f4e723e */ /* 0x000fe200000010ff */
[----:B------:R-:W-:Y:S01]  /*12b80*/  IMAD.IADD R8, R19, 0x1, -R10 ;  /* 0x0000000113087824 */ /* 0x000fe200078e0a0a */
[----:B------:R-:W-:Y:S01]  /*12b90*/  IADD3 R21, PT, PT, R17, -R10, RZ ;  /* 0x8000000a11157210 */ /* 0x000fe20007ffe0ff */
[----:B------:R-:W-:Y:S01]  /*12ba0*/  STS [R17+0x200], R82 ;  /* 0x0002005211007388 */ /* 0x000fe20000000800 */
        /* <DEDUP_REMOVED lines=10> */
[----:B------:R-:W4:Y:S01]  /*12c50*/  LD.E.U8 R9, desc[UR4][R84.64+0x1c8] ;  /* 0x0001c80454097980 */ /* 0x000f22000c101100 */
[----:B------:R-:W-:-:S03]  /*12c60*/  ISETP.NE.AND P0, PT, R149, -0x1, PT ;  /* 0xffffffff9500780c */ /* 0x000fc60003f05270 */
[----:B------:R-:W3:Y:S04]  /*12c70*/  LD.E.64 R28, desc[UR4][R84.64+0x90] ;  /* 0x00009004541c7980 */ /* 0x000ee8000c101b00 */
[----:B------:R-:W3:Y:S04]  /*12c80*/  LD.E.64 R22, desc[UR4][R84.64+0x88] ;  /* 0x0000880454167980 */ /* 0x000ee8000c101b00 */
[----:B-1----:R1:W5:Y:S04]  /*12c90*/  LD.E.64 R20, desc[UR4][R84.64+0x70] ;  /* 0x0000700454147980 */ /* 0x002368000c101b00 */
[----:B------:R-:W3:Y:S04]  /*12ca0*/  @!P0 LD.E.64 R16, desc[UR4][R84.64+0x80] ;  /* 0x0000800454108980 */ /* 0x000ee8000c101b00 */
[----:B--2---:R1:W5:Y:S01]  /*12cb0*/  LD.E.64 R18, desc[UR4][R84.64+0xa0] ;  /* 0x0000a00454127980 */ /* 0x004362000c101b00 */
[----:B----4-:R-:W-:-:S13]  /*12cc0*/  ISETP.NE.AND P1, PT, R9, RZ, PT ;  /* 0x000000ff0900720c */ /* 0x010fda0003f25270 */
[----:B------:R-:W2:Y:S04]  /*12cd0*/  @!P1 LD.E R10, desc[UR4][R84.64+0x60] ;  /* 0x00006004540a9980 */ /* 0x000ea8000c101900 */
[----:B------:R-:W4:Y:S01]  /*12ce0*/  @!P1 LD.E R9, desc[UR4][R84.64+0xb4] ;  /* 0x0000b40454099980 */ /* 0x000f22000c101900 */
[----:B---3--:R-:W-:Y:S01]  /*12cf0*/  LOP3.LUT R8, R15, 0x18, R13, 0x78, !PT ;  /* 0x000000180f087812 */ /* 0x008fe200078e780d */
[----:B------:R-:W-:-:S03]  /*12d00*/  @!P0 IMAD.WIDE.U32 R14, R16, R146, RZ ;  /* 0x00000092100e8225 */ /* 0x000fc600078e00ff */
[----:B------:R-:W-:Y:S01]  /*12d10*/  LOP3.LUT R8, R8, 0x1f20, R13, 0xf8, !PT ;  /* 0x00001f2008087812 */ /* 0x000fe200078ef80d */
[----:B------:R-:W-:-:S03]  /*12d20*/  @!P0 IMAD R5, R17, R146, RZ ;  /* 0x0000009211058224 */ /* 0x000fc600078e02ff */
[----:B------:R-:W-:Y:S01]  /*12d30*/  LEA R3, R8, R3, 0x1 ;  /* 0x0000000308037211 */ /* 0x000fe200078e08ff */
[----:B------:R-:W-:Y:S01]  /*12d40*/  @!P0 IMAD.IADD R5, R15, 0x1, R5 ;  /* 0x000000010f058824 */ /* 0x000fe200078e0205 */
[----:B------:R-:W-:Y:S01]  /*12d50*/  @!P0 MOV R8, R14 ;  /* 0x0000000e00088202 */ /* 0x000fe20000000f00 */
[----:B------:R-:W-:Y:S01]  /*12d60*/  IMAD.SHL.U32 R17, R147, 0x40, RZ ;  /* 0x0000004093117824 */ /* 0x000fe200078e00ff */
[----:B------:R-:W-:Y:S01]  /*12d70*/  LOP3.LUT R14, R13, 0x18, RZ, 0xc0, !PT ;  /* 0x000000180d0e7812 */ /* 0x000fe200078ec0ff */
[-C--:B------:R-:W-:Y:S02]  /*12d80*/  @P0 IMAD R16, R23, R149.reuse, RZ ;  /* 0x0000009517100224 */ /* 0x080fe400078e02ff */
[----:B------:R-:W-:-:S04]  /*12d90*/  @P0 IMAD.WIDE.U32 R30, R22, R149, RZ ;  /* 0x00000095161e0225 */ /* 0x000fc800078e00ff */
[----:B--2---:R-:W-:-:S04]  /*12da0*/  @!P1 IMAD R10, R10, R146, R145 ;  /* 0x000000920a0a9224 */ /* 0x004fc800078e0291 */
[----:B----4-:R-:W-:Y:S02]  /*12db0*/  @!P1 IMAD R9, R10, R9, RZ ;  /* 0x000000090a099224 */ /* 0x010fe400078e02ff */
        /* <DEDUP_REMOVED lines=8> */
.L_x_9301:
        /* <DEDUP_REMOVED lines=47> */
.L_x_9303:
[----:B------:R-:W-:Y:S05]  /*13130*/  BSYNC.RECONVERGENT B0 ;  /* 0x0000000000007941 */ /* 0x000fea0003800200 */
.L_x_9302:
[----:B------:R-:W-:Y:S01]  /*13140*/  MOV R145, 0x0 ;  /* 0x0000000000917802 */ /* 0x000fe20000000f00 */
[----:B---3--:R1:W-:Y:S03]  /*13150*/  @!P2 ST.E.128 desc[UR4][R26.64], R12 ;  /* 0x0000000c1a00a985 */ /* 0x0083e6000c101d04 */
[----:B-12-4-:R-:W-:Y:S05]  /*13160*/  @P1 RET.REL.NODEC R144 `(_ZN5flash24flash_fwd_splitkv_kernelI23Flash_fwd_kernel_traitsILi32ELi64ELi128ELi4ELb0ELb0EN7cutlass10bfloat16_tE19Flash_kernel_traitsILi32ELi64ELi128ELi4ES3_EELb0ELb1ELb0ELb0ELb1ELb1ELb0ELb1EEEvNS_16Flash_fwd_paramsE) ;  /* 0xfffffecc90a41950 */ /* 0x016fea0003c3ffff */
        /* <DEDUP_REMOVED lines=12> */
[----:B-1----:R-:W-:Y:S05]  /*13230*/  RET.REL.NODEC R144 `(_ZN5flash24flash_fwd_splitkv_kernelI23Flash_fwd_kernel_traitsILi32ELi64ELi128ELi4ELb0ELb0EN7cutlass10bfloat16_tE19Flash_kernel_traitsILi32ELi64ELi128ELi4ES3_EELb0ELb1ELb0ELb0ELb1ELb1ELb0ELb1EEEvNS_16Flash_fwd_paramsE) ;  /* 0xfffffecc90707950 */ /* 0x002fea0003c3ffff */
.L_x_9300:
[----:B------:R-:W-:Y:S01]  /*13240*/  MOV R4, 0x2 ;  /* 0x0000000200047802 */ /* 0x000fe20000000f00 */
[----:B------:R-:W-:Y:S01]  /*13250*/  IMAD.MOV.U32 R3, RZ, RZ, 0x1f ;  /* 0x0000001fff037424 */ /* 0x000fe200078e00ff */
[----:B------:R-:W-:-:S07]  /*13260*/  MOV R5, 0xffffffff ;  /* 0xffffffff00057802 */ /* 0x000fce0000000f00 */
[----:B-1---5:R-:W-:Y:S05]  /*13270*/  WARPSYNC.COLLECTIVE R5, `(.L_x_9304) ;  /* 0x0000000005087348 */ /* 0x022fea0003c00000 */
[----:B------:R2:W3:Y:S02]  /*13280*/  SHFL.BFLY P0, R11, R164, R4, R3 ;  /* 0x0c000004a40b7389 */ /* 0x0004e40000000003 */
[----:B-123-5:R-:W-:Y:S05]  /*13290*/  ENDCOLLECTIVE ;  /* 0x000000000000791b */ /* 0x02efea0003800000 */
.L_x_9304:
[----:B------:R-:W-:Y:S02]  /*132a0*/  IMAD.MOV.U32 R9, RZ, RZ, R11 ;  /* 0x000000ffff097224 */ /* 0x000fe400078e000b */
[----:B------:R-:W-:Y:S02]  /*132b0*/  IMAD.MOV.U32 R4, RZ, RZ, 0x1 ;  /* 0x00000001ff047424 */ /* 0x000fe400078e00ff */
[----:B------:R-:W-:-:S05]  /*132c0*/  FADD.FTZ R9, R9, R164 ;  /* 0x000000a409097221 */ /* 0x000fca0000010000 */
[----:B------:R-:W-:-:S07]  /*132d0*/  MOV R164, R9 ;  /* 0x0000000900a47202 */ /* 0x000fce0000000f00 */
[----:B------:R-:W-:Y:S05]  /*132e0*/  WARPSYNC.COLLECTIVE R5, `(.L_x_9305) ;  /* 0x0000000005087348 */ /* 0x000fea0003c00000 */
[----:B------:R1:W2:Y:S02]  /*132f0*/  SHFL.BFLY P0, R11, R164, R4, R3 ;  /* 0x0c000004a40b7389 */ /* 0x0002a40000000003 */
[----:B-12---:R-:W-:Y:S05]  /*13300*/  ENDCOLLECTIVE ;  /* 0x000000000000791b */ /* 0x006fea0003800000 */
.L_x_9305:
[----:B------:R-:W-:Y:S01]  /*13310*/  MOV R164, R163 ;  /* 0x000000a300a47202 */ /* 0x000fe20000000f00 */
[----:B------:R-:W-:Y:S01]  /*13320*/  IMAD.MOV.U32 R4, RZ, RZ, 0x2 ;  /* 0x00000002ff047424 */ /* 0x000fe200078e00ff */
[----:B------:R-:W-:-:S07]  /*13330*/  MOV R6, R11 ;  /* 0x0000000b00067202 */ /* 0x000fce0000000f00 */
[----:B------:R-:W-:Y:S05]  /*13340*/  WARPSYNC.COLLECTIVE R5, `(.L_x_9306) ;  /* 0x0000000005087348 */ /* 0x000fea0003c00000 */
[----:B------:R1:W2:Y:S02]  /*13350*/  SHFL.BFLY P0, R11, R164, R4, R3 ;  /* 0x0c000004a40b7389 */ /* 0x0002a40000000003 */
[----:B-12---:R-:W-:Y:S05]  /*13360*/  ENDCOLLECTIVE ;  /* 0x000000000000791b */ /* 0x006fea0003800000 */
.L_x_9306:
[----:B------:R-:W-:Y:S01]  /*13370*/  FADD.FTZ R6, R9, R6 ;  /* 0x0000000609067221 */ /* 0x000fe20000010000 */
[----:B------:R-:W-:Y:S01]  /*13380*/  FADD.FTZ R8, R11, R163 ;  /* 0x000000a30b087221 */ /* 0x000fe20000010000 */
[----:B------:R-:W-:-:S04]  /*13390*/  MOV R4, 0x1 ;  /* 0x0000000100047802 */ /* 0x000fc80000000f00 */
[----:B------:R-:W-:-:S07]  /*133a0*/  MOV R164, R8 ;  /* 0x0000000800a47202 */ /* 0x000fce0000000f00 */
[----:B------:R-:W-:Y:S05]  /*133b0*/  WARPSYNC.COLLECTIVE R5, `(.L_x_9307) ;  /* 0x0000000005087348 */ /* 0x000fea0003c00000 */
[----:B------:R1:W2:Y:S02]  /*133c0*/  SHFL.BFLY P0, R11, R164, R4, R3 ;  /* 0x0c000004a40b7389 */ /* 0x0002a40000000003 */
[----:B-12---:R-:W-:Y:S05]  /*133d0*/  ENDCOLLECTIVE ;  /* 0x000000000000791b */ /* 0x006fea0003800000 */
.L_x_9307:
[----:B------:R-:W-:Y:S05]  /*133e0*/  BRA `(.L_x_9308) ;  /* 0xfffffff400347947 */ /* 0x000fea000383ffff */
.L_x_9309:
        /* <DEDUP_REMOVED lines=9> */
.L_x_10329:


//--------------------- .text._ZN5flash24flash_fwd_splitkv_kernelI23Flash_fwd_kernel_traitsILi32ELi64ELi128ELi4ELb0ELb0EN7cutlass10bfloat16_tE19Flash_kernel_traitsILi32ELi64ELi128ELi4ES3_EELb0ELb1ELb1ELb0ELb0ELb0ELb0ELb1EEEvNS_16Flash_fwd_paramsE --------------------------
	.section	.text._ZN5flash24flash_fwd_splitkv_kernelI23Flash_fwd_kernel_traitsILi32ELi64ELi128ELi4ELb0ELb0EN7cutlass10bfloat16_tE19Flash_kernel_traitsILi32ELi64ELi128ELi4ES3_EELb0ELb1ELb1ELb0ELb0ELb0ELb0ELb1EEEvNS_16Flash_fwd_paramsE,"ax",@progbits
	.align	128
        .global         _ZN5flash24flash_fwd_splitkv_kernelI23Flash_fwd_kernel_traitsILi32ELi64ELi128ELi4ELb0ELb0EN7cutlass10bfloat16_tE19Flash_kernel_traitsILi32ELi64ELi128ELi4ES3_EELb0ELb1ELb1ELb0ELb0ELb0ELb0ELb1EEEvNS_16Flash_fwd_paramsE
        .type           _ZN5flash24flash_fwd_splitkv_kernelI23Flash_fwd_kernel_traitsILi32ELi64ELi128ELi4ELb0ELb0EN7cutlass10bfloat16_tE19Flash_kernel_traitsILi32ELi64ELi128ELi4ES3_EELb0ELb1ELb1ELb0ELb0ELb0ELb0ELb1EEEvNS_16Flash_fwd_paramsE,@function
        .size           _ZN5flash24flash_fwd_splitkv_kernelI23Flash_fwd_kernel_traitsILi32ELi64ELi128ELi4ELb0ELb0EN7cutlass10bfloat16_tE19Flash_kernel_traitsILi32ELi64ELi128ELi4ES3_EELb0ELb1ELb1ELb0ELb0ELb0ELb0ELb1EEEvNS_16Flash_fwd_paramsE,(.L_x_10330 - _ZN5flash24flash_fwd_splitkv_kernelI23Flash_fwd_kernel_traitsILi32ELi64ELi128ELi4ELb0ELb0EN7cutlass10bfloat16_tE19Flash_kernel_traitsILi32ELi64ELi128ELi4ES3_EELb0ELb1ELb1ELb0ELb0ELb0ELb0ELb1EEEvNS_16Flash_fwd_paramsE)
        .other          _ZN5flash24flash_fwd_splitkv_kernelI23Flash_fwd_kernel_traitsILi32ELi64ELi128ELi4ELb0ELb0EN7cutlass10bfloat16_tE19Flash_kernel_traitsILi32ELi64ELi128ELi4ES3_EELb0ELb1ELb1ELb0ELb0ELb0ELb0ELb1EEEvNS_16Flash_fwd_paramsE,@"STO_CUDA_ENTRY STV_DEFAULT"
_ZN5flash24flash_fwd_splitkv_kernelI23Flash_fwd_kernel_traitsILi32ELi64ELi128ELi4ELb0ELb0EN7cutlass10bfloat16_tE19Flash_kernel_traitsILi32ELi64ELi128ELi4ES3_EELb0ELb1ELb1ELb0ELb0ELb0ELb0ELb1EEEvNS_16Flash_fwd_paramsE:
.text._ZN5flash24flash_fwd_splitkv_kernelI23Flash_fwd_kernel_traitsILi32ELi64ELi128ELi4ELb0ELb0EN7cutlass10bfloat16_tE19Flash_kernel_traitsILi32ELi64ELi128ELi4ES3_EELb0ELb1ELb1ELb0ELb0ELb0ELb0ELb1EEEvNS_16Flash_fwd_paramsE:
[----:B------:R-:W-:Y:S01]  /*0000*/  LDC R1, c[0x0][0x37c] ;  /* 0x0000df00ff017b82 */ /* 0x000fe20000000800 */
[----:B------:R-:W1:Y:S07]  /*0010*/  S2R R168, SR_CTAID.Z ;  /* 0x0000000000a87919 */ /* 0x000e6e0000002700 */
[----:B------:R-:W2:Y:S01]  /*0020*/  S2UR UR11, SR_CTAID.X ;  /* 0x00000000000b79c3 */ /* 0x000ea20000002500 */
[----:B------:R-:W-:Y:S01]  /*0030*/  BSSY.RECONVERGENT B3, `(.L_x_9310) ;  /* 0x0000005000037945 */ /* 0x000fe20003800200 */
[----:B------:R-:W-:-:S06]  /*0040*/  MOV R166, 0x80 ;  /* 0x0000008000a67802 */ /* 0x000fcc0000000f00 */
[----:B------:R-:W3:Y:S08]  /*0050*/  S2UR UR10, SR_CTAID.Y ;  /* 0x00000000000a79c3 */ /* 0x000ef00000002600 */
[----:B------:R-:W4:Y:S02]  /*0060*/  LDC.64 R84, c[0x0][0x348] ;  /* 0x0000d200ff547b82 */ /* 0x000f240000000a00 */
[----:B-1234-:R-:W-:Y:S05]  /*0070*/  CALL.REL.NOINC `($_ZN5flash24flash_fwd_splitkv_kernelI23Flash_fwd_kernel_traitsILi32ELi64ELi128ELi4ELb0ELb0EN7cutlass10bfloat16_tE19Flash_kernel_traitsILi32ELi64ELi128ELi4ES3_EELb0ELb1ELb1ELb0ELb0ELb0ELb0ELb1EEEvNS_16Flash_fwd_paramsE$_ZN5flash30compute_attn_1rowblock_splitkvI23Flash_fwd_kernel_traitsILi32ELi64ELi128ELi4ELb0ELb0EN7cutlass10bfloat16_tE19Flash_kernel_traitsILi32ELi64ELi128ELi4ES3_EELb0ELb1ELb1ELb0ELb0ELb0ELb0ELb1ENS_16Flash_fwd_paramsEEEvRKT8_iiiii) ;  /* 0x0000000000087944 */ /* 0x01efea0003c00000 */
[----:B------:R-:W-:Y:S05]  /*0080*/  BSYNC.RECONVERGENT B3 ;  /* 0x0000000000037941 */ /* 0x000fea0003800200 */
.L_x_9310:
[----:B------:R-:W-:Y:S05]  /*0090*/  EXIT ;  /* 0x000000000000794d */ /* 0x000fea0003800000 */
        .type           $_ZN5flash24flash_fwd_splitkv_kernelI23Flash_fwd_kernel_traitsILi32ELi64ELi128ELi4ELb0ELb0EN7cutlass10bfloat16_tE19Flash_kernel_traitsILi32ELi64ELi128ELi4ES3_EELb0ELb1ELb1ELb0ELb0ELb0ELb0ELb1EEEvNS_16Flash_fwd_paramsE$_ZN5flash30compute_attn_1rowblock_splitkvI23Flash_fwd_kernel_traitsILi32ELi64ELi128ELi4ELb0ELb0EN7cutlass10bfloat16_tE19Flash_kernel_traitsILi32ELi64ELi128ELi4ES3_EELb0ELb1ELb1ELb0ELb0ELb0ELb0ELb1ENS_16Flash_fwd_paramsEEEvRKT8_iiiii,@function
        .size           $_ZN5flash24flash_fwd_splitkv_kernelI23Flash_fwd_kernel_traitsILi32ELi64ELi128ELi4ELb0ELb0EN7cutlass10bfloat16_tE19Flash_kernel_traitsILi32ELi64ELi128ELi4ES3_EELb0ELb1ELb1ELb0ELb0ELb0ELb0ELb1EEEvNS_16Flash_fwd_paramsE$_ZN5flash30compute_attn_1rowblock_splitkvI23Flash_fwd_kernel_traitsILi32ELi64ELi128ELi4ELb0ELb0EN7cutlass10bfloat16_tE19Flash_kernel_traitsILi32ELi64ELi128ELi4ES3_EELb0ELb1ELb1ELb0ELb0ELb0ELb0ELb1ENS_16Flash_fwd_paramsEEEvRKT8_iiiii,(.L_x_10330 - $_ZN5flash24flash_fwd_splitkv_kernelI23Flash_fwd_kernel_traitsILi32ELi64ELi128ELi4ELb0ELb0EN7cutlass10bfloat16_tE19Flash_kernel_traitsILi32ELi64ELi128ELi4ES3_EELb0ELb1ELb1ELb0ELb0ELb0ELb0ELb1EEEvNS_16Flash_fwd_paramsE$_ZN5flash30compute_attn_1rowblock_splitkvI23Flash_fwd_kernel_traitsILi32ELi64ELi128ELi4ELb0ELb0EN7cutlass10bfloat16_tE19Flash_kernel_traitsILi32ELi64ELi128ELi4ES3_EELb0ELb1ELb1ELb0ELb0ELb0ELb0ELb1ENS_16Flash_fwd_paramsEEEvRKT8_iiiii)
$_ZN5flash24flash_fwd_splitkv_kernelI23Flash_fwd_kernel_traitsILi32ELi64ELi128ELi4ELb0ELb0EN7cutlass10bfloat16_tE19Flash_kernel_traitsILi32ELi64ELi128ELi4ES3_EELb0ELb1ELb1ELb0ELb0ELb0ELb0ELb1EEEvNS_16Flash_fwd_paramsE$_ZN5flash30compute_attn_1rowblock_splitkvI23Flash_fwd_kernel_traitsILi32ELi64ELi128ELi4ELb0ELb0EN7cutlass10bfloat16_tE19Flash_kernel_traitsILi32ELi64ELi128ELi4ES3_EELb0ELb1ELb1ELb0ELb0ELb0ELb0ELb1ENS_16Flash_fwd_paramsEEEvRKT8_iiiii:
        /* <DEDUP_REMOVED lines=39> */
.L_x_9312:
[----:B------:R-:W-:Y:S05]  /*0310*/  BSYNC.RECONVERGENT B0 ;  /* 0x0000000000007941 */ /* 0x000fea0003800200 */
.L_x_9311:
[----:B------:R-:W-:Y:S04]  /*0320*/  BSSY.RECONVERGENT B0, `(.L_x_9313) ;  /* 0x0000007000007945 */ /* 0x000fe80003800200 */
[----:B------:R-:W-:Y:S05]  /*0330*/  @!P3 BRA `(.L_x_9314) ;  /* 0x000000000014b947 */ /* 0x000fea0003800000 */
[----:B-----5:R-:W3:Y:S02]  /*0340*/  LD.E.U8 R0, desc[UR4][R84.64+0x1b2] ;  /* 0x0001b20454007980 */ /* 0x020ee4000c101100 */
[----:B---3--:R-:W-:-:S13]  /*0350*/  ISETP.NE.AND P1, PT, R0, RZ, PT ;  /* 0x000000ff0000720c */ /* 0x008fda0003f25270 */
[----:B------:R-:W3:Y:S02]  /*0360*/  @P1 LD.E R7, desc[UR4][R12.64+0x4] ;  /* 0x000004040c071980 */ /* 0x000ee4000c101900 */
[----:B---3--:R-:W-:-:S06]  /*0370*/  @P1 IADD3 R0, PT, PT, R7, -R10, RZ ;  /* 0x8000000a07001210 */ /* 0x008fcc0007ffe0ff */
[----:B------:R3:W5:Y:S02]  /*0380*/  @!P1 LD.E R0, desc[UR4][R12.64] ;  /* 0x000000040c009980 */ /* 0x000764000c101900 */
.L_x_9314:
[----:B------:R-:W-:Y:S05]  /*0390*/  BSYNC.RECONVERGENT B0 ;  /* 0x0000000000007941 */ /* 0x000fea0003800200 */
.L_x_9313:
[----:B------:R-:W-:Y:S01]  /*03a0*/  BSSY.RECONVERGENT B1, `(.L_x_9315) ;  /* 0x0000012000017945 */ /* 0x000fe20003800200 */
[----:B-----5:R-:W-:Y:S02]  /*03b0*/  @P5 IADD3 R169, PT, PT, -R170, R3, RZ ;  /* 0x00000003aaa95210 */ /* 0x020fe40007ffe1ff */
[----:B------:R-:W-:Y:S01]  /*03c0*/  IADD3 R71, PT, PT, R0, -R9, RZ ;  /* 0x8000000900477210 */ /* 0x000fe20007ffe0ff */
[----:B------:R-:W-:Y:S06]  /*03d0*/  @!P0 BRA `(.L_x_9316) ;  /* 0x0000000000148947 */ /* 0x000fec0003800000 */
[----:B------:R-:W-:-:S04]  /*03e0*/  IADD3 R2, P0, PT, R4, UR9, RZ ;  /* 0x0000000904027c10 */ /* 0x000fc8000ff1e0ff */
[----:B------:R-:W-:-:S05]  /*03f0*/  IADD3.X R3, PT, PT, R5, UR8, RZ, P0, !PT ;  /* 0x0000000805037c10 */ /* 0x000fca00087fe4ff */
[----:B------:R-:W4:Y:S02]  /*0400*/  LD.E R66, desc[UR4][R2.64] ;  /* 0x0000000402427980 */ /* 0x000f24000c101900 */
[----:B----4-:R-:W-:Y:S01]  /*0410*/  IMAD.IADD R66, R66, 0x1, -R9 ;  /* 0x0000000142427824 */ /* 0x010fe200078e0a09 */
[----:B------:R-:W-:Y:S05]  /*0420*/  BRA `(.L_x_9317) ;  /* 0x0000000000247947 */ /* 0x000fea0003800000 */
.L_x_9316:
[----:B------:R-:W4:Y:S01]  /*0430*/  LD.E.64 R2, desc[UR4][R84.64+0x108] ;  /* 0x0001080454027980 */ /* 0x000f22000c101b00 */
[----:B------:R-:W-:Y:S01]  /*0440*/  BSSY.RECONVERGENT B0, `(.L_x_9318) ;  /* 0x0000006000007945 */ /* 0x000fe20003800200 */
[----:B------:R-:W-:Y:S01]  /*0450*/  IMAD.MOV.U32 R66, RZ, RZ, RZ ;  /* 0x000000ffff427224 */ /* 0x000fe200078e00ff */
[----:B----4-:R-:W-:-:S04]  /*0460*/  ISETP.NE.U32.AND P0, PT, R2, RZ, PT ;  /* 0x000000ff0200720c */ /* 0x010fc80003f05070 */
[----:B------:R-:W-:-:S13]  /*0470*/  ISETP.NE.AND.EX P0, PT, R3, RZ, PT, P0 ;  /* 0x000000ff0300720c */ /* 0x000fda0003f05300 */
[----:B------:R-:W-:Y:S05]  /*0480*/  @!P0 BRA `(.L_x_9319) ;  /* 0x0000000000048947 */ /* 0x000fea0003800000 */
[----:B------:R4:W5:Y:S02]  /*0490*/  LD.E R66, desc[UR4][R84.64+0xbc] ;  /* 0x0000bc0454427980 */ /* 0x000964000c101900 */
.L_x_9319:
[----:B------:R-:W-:Y:S05]  /*04a0*/  BSYNC.RECONVERGENT B0 ;  /* 0x0000000000007941 */ /* 0x000fea0003800200 */
.L_x_9318:
[----:B-----5:R-:W-:Y:S02]  /*04b0*/  IADD3 R66, PT, PT, R71, R66, RZ ;  /* 0x0000004247427210 */ /* 0x020fe40007ffe0ff */
.L_x_9317:
[----:B------:R-:W-:Y:S05]  /*04c0*/  BSYNC.RECONVERGENT B1 ;  /* 0x0000000000017941 */ /* 0x000fea0003800200 */
.L_x_9315:
[----:B------:R-:W-:Y:S01]  /*04d0*/  USHF.L.U32 UR12, UR11, 0x6, URZ ;  /* 0x000000060b0c7899 */ /* 0x000fe200080006ff */
[----:B------:R-:W-:-:S05]  /*04e0*/  MOV R167, 0x0 ;  /* 0x0000000000a77802 */ /* 0x000fca0000000f00 */
[----:B------:R-:W-:-:S13]  /*04f0*/  ISETP.GT.AND P0, PT, R169, UR12, PT ;  /* 0x0000000ca9007c0c */ /* 0x000fda000bf04270 */
[----:B-1234-:R-:W-:Y:S05]  /*0500*/  @!P0 RET.REL.NODEC R166 `(_ZN5flash24flash_fwd_splitkv_kernelI23Flash_fwd_kernel_traitsILi32ELi64ELi128ELi4ELb0ELb0EN7cutlass10bfloat16_tE19Flash_kernel_traitsILi32ELi64ELi128ELi4ES3_EELb0ELb1ELb1ELb0ELb0ELb0ELb0ELb1EEEvNS_16Flash_fwd_paramsE) ;  /* 0xfffffff8a6bc8950 */ /* 0x01efea0003c3ffff */
[----:B------:R-:W2:Y:S04]  /*0510*/  LD.E R3, desc[UR4][R84.64+0x188] ;  /* 0x0001880454037980 */ /* 0x000ea8000c101900 */
[----:B------:R-:W3:Y:S04]  /*0520*/  LD.E R11, desc[UR4][R84.64+0xb8] ;  /* 0x0000b804540b7980 */ /* 0x000ee8000c101900 */
[----:B------:R-:W4:Y:S01]  /*0530*/  LD.E R7, desc[UR4][R84.64+0x184] ;  /* 0x0001840454077980 */ /* 0x000f22000c101900 */
[----:B------:R-:W-:Y:S02]  /*0540*/  IMAD.U32 R0, RZ, RZ, UR11 ;  /* 0x0000000bff007e24 */ /* 0x000fe4000f8e00ff */
[----:B------:R-:W-:Y:S01]  /*0550*/  VIADD R5, R66, 0x7f ;  /* 0x0000007f42057836 */ /* 0x000fe20000000000 */
[----:B------:R-:W1:Y:S01]  /*0560*/  S2R R67, SR_TID.X ;  /* 0x0000000000437919 */ /* 0x000e620000002100 */
[----:B------:R-:W-:-:S02]  /*0570*/  IMAD R0, R0, 0x40, -R169 ;  /* 0x0000004000007824 */ /* 0x000fc400078e0aa9 */
[----:B------:R-:W-:Y:S01]  /*0580*/  VIADD R62, R66, UR12 ;  /* 0x0000000c423e7c36 */ /* 0x000fe20008000000 */
        /* <DEDUP_REMOVED lines=32> */
[----:B------:R-:W-:Y:S02]  /*0790*/  IADD3 R169, PT, PT, R169, -UR12, RZ ;  /* 0x8000000ca9a97c10 */ /* 0x000fe4000fffe0ff */
[----:B------:R-:W-:Y:S02]  /*07a0*/  SHF.R.U32.HI R67, RZ, 0x2, R67 ;  /* 0x00000002ff437819 */ /* 0x000fe40000011643 */
[----:B------:R-:W-:-:S04]  /*07b0*/  ISETP.NE.AND P2, PT, R14, RZ, PT ;  /* 0x000000ff0e00720c */ /* 0x000fc80003f45270 */
[----:B------:R-:W-:Y:S01]  /*07c0*/  ISETP.GE.OR P3, PT, R67, R169, P2 ;  /* 0x000000a94300720c */ /* 0x000fe20001766670 */
[----:B------:R-:W-:Y:S01]  /*07d0*/  BSSY.RECONVERGENT B0, `(.L_x_9321) ;  /* 0x000002d000007945 */ /* 0x000fe20003800200 */
[----:B--2---:R-:W-:Y:S01]  /*07e0*/  IMAD.WIDE.U32 R18, R12, UR12, R14 ;  /* 0x0000000c0c127c25 */ /* 0x004fe2000f8e000e */
[----:B---3--:R-:W-:-:S03]  /*07f0*/  ISETP.GE.AND P4, PT, R14, R2, PT ;  /* 0x000000020e00720c */ /* 0x008fc60003f86270 */
[----:B-----5:R-:W-:-:S04]  /*0800*/  @!P0 IMAD.WIDE.U32 R8, R4, UR10, RZ ;  /* 0x0000000a04088c25 */ /* 0x020fc8000f8e00ff */
[-C--:B------:R-:W-:Y:S02]  /*0810*/  @P0 IMAD R4, R13, R170.reuse, RZ ;  /* 0x000000aa0d040224 */ /* 0x080fe400078e02ff */
[----:B------:R-:W-:-:S04]  /*0820*/  @P0 IMAD.WIDE.U32 R170, R12, R170, RZ ;  /* 0x000000aa0caa0225 */ /* 0x000fc800078e00ff */
[----:B------:R-:W-:Y:S02]  /*0830*/  @!P0 IMAD R5, R5, UR10, RZ ;  /* 0x0000000a05058c24 */ /* 0x000fe4000f8e02ff */
[----:B------:R-:W-:Y:S02]  /*0840*/  @P0 IMAD.MOV.U32 R8, RZ, RZ, R170 ;  /* 0x000000ffff080224 */ /* 0x000fe400078e00aa */
[----:B------:R-:W-:Y:S02]  /*0850*/  @!P0 IMAD.IADD R5, R9, 0x1, R5 ;  /* 0x0000000109058824 */ /* 0x000fe400078e0205 */
[----:B------:R-:W-:Y:S01]  /*0860*/  @P0 IMAD.IADD R5, R171, 0x1, R4 ;  /* 0x00000001ab050824 */ /* 0x000fe200078e0204 */
[----:B------:R-:W-:Y:S01]  /*0870*/  IADD3 R8, P0, PT, R8, R18, RZ ;  /* 0x0000001208087210 */ /* 0x000fe20007f1e0ff */
[----:B------:R-:W-:Y:S01]  /*0880*/  IMAD R2, R13, UR12, RZ ;  /* 0x0000000c0d027c24 */ /* 0x000fe2000f8e02ff */
[----:B------:R-:W-:-:S04]  /*0890*/  ISETP.GE.OR P5, PT, R67, R169, P4 ;  /* 0x000000a94300720c */ /* 0x000fc800027a6670 */
[----:B------:R-:W-:Y:S01]  /*08a0*/  IADD3.X R9, PT, PT, R5, R19, R2, P0, !PT ;  /* 0x0000001305097210 */ /* 0x000fe200007fe402 */
[-C--:B----4-:R-:W-:Y:S02]  /*08b0*/  IMAD R2, R11, R168.reuse, RZ ;  /* 0x000000a80b027224 */ /* 0x090fe400078e02ff */
[----:B------:R-:W-:-:S04]  /*08c0*/  IMAD.WIDE.U32 R8, R10, R168, R8 ;  /* 0x000000a80a087225 */ /* 0x000fc800078e0008 */
[----:B------:R-:W-:Y:S02]  /*08d0*/  IMAD R3, R3, UR10, R168 ;  /* 0x0000000a03037c24 */ /* 0x000fe4000f8e02a8 */
[----:B------:R-:W-:Y:S01]  /*08e0*/  @!P5 MOV R10, R8 ;  /* 0x00000008000ad202 */ /* 0x000fe20000000f00 */
[----:B------:R-:W-:Y:S02]  /*08f0*/  IMAD.IADD R11, R9, 0x1, R2 ;  /* 0x00000001090b7824 */ /* 0x000fe400078e0202 */
[----:B------:R-:W-:Y:S02]  /*0900*/  IMAD R4, R0, R3, UR12 ;  /* 0x0000000c00047e24 */ /* 0x000fe4000f8e0203 */
        /* <DEDUP_REMOVED lines=8> */
[----:B------:R-:W-:Y:S02]  /*0990*/  IADD3 R3, P0, PT, R4, R67, RZ ;  /* 0x0000004304037210 */ /* 0x000fe40007f1e0ff */
[----:B------:R-:W-:Y:S02]  /*09a0*/  ISETP.GE.OR P2, PT, R2, R169, P2 ;  /* 0x000000a90200720c */ /* 0x000fe40001746670 */
[----:B------:R-:W-:Y:S02]  /*09b0*/  LEA.HI.X.SX32 R4, R4, RZ, 0x1, P0 ;  /* 0x000000ff04047211 */ /* 0x000fe400000f0eff */
[----:B------:R-:W-:Y:S02]  /*09c0*/  LEA R2, P0, R3, R16, 0x2 ;  /* 0x0000001003027211 */ /* 0x000fe400078010ff */
[----:B------:R-:W-:-:S02]  /*09d0*/  @!P3 MOV R0, 0x7f800000 ;  /* 0x7f8000000000b802 */ /* 0x000fc40000000f00 */
        /* <DEDUP_REMOVED lines=12> */
.L_x_9322:
[----:B------:R-:W-:Y:S05]  /*0aa0*/  BSYNC.RECONVERGENT B0 ;  /* 0x0000000000007941 */ /* 0x000fea0003800200 */
.L_x_9321:
[----:B------:R-:W-:Y:S01]  /*0ab0*/  MOV R167, 0x0 ;  /* 0x0000000000a77802 */ /* 0x000fe20000000f00 */
[----:B------:R1:W-:Y:S03]  /*0ac0*/  @!P3 ST.E desc[UR4][R2.64], R0 ;  /* 0x000000000200b985 */ /* 0x0003e6000c101904 */
[----:B-12---:R-:W-:Y:S05]  /*0ad0*/  @P2 RET.REL.NODEC R166 `(_ZN5flash24flash_fwd_splitkv_kernelI23Flash_fwd_kernel_traitsILi32ELi64ELi128ELi4ELb0ELb0EN7cutlass10bfloat16_tE19Flash_kernel_traitsILi32ELi64ELi128ELi4ES3_EELb0ELb1ELb1ELb0ELb0ELb0ELb0ELb1EEEvNS_16Flash_fwd_paramsE) ;  /* 0xfffffff4a6482950 */ /* 0x006fea0003c3ffff */
[----:B------:R-:W-:Y:S02]  /*0ae0*/  MOV R5, 0x7f800000 ;  /* 0x7f80000000057802 */ /* 0x000fe40000000f00 */
[----:B------:R-:W-:-:S03]  /*0af0*/  MOV R167, 0x0 ;  /* 0x0000000000a77802 */ /* 0x000fc60000000f00 */
[----:B------:R1:W-:Y:S02]  /*0b00*/  ST.E desc[UR4][R2.64+0x80], R5 ;  /* 0x0000800502007985 */ /* 0x0003e4000c101904 */
[----:B-1----:R-:W-:Y:S05]  /*0b10*/  RET.REL.NODEC R166 `(_ZN5flash24flash_fwd_splitkv_kernelI23Flash_fwd_kernel_traitsILi32ELi64ELi128ELi4ELb0ELb0EN7cutlass10bfloat16_tE19Flash_kernel_traitsILi32ELi64ELi128ELi4ES3_EELb0ELb1ELb1ELb0ELb0ELb0ELb0ELb1EEEvNS_16Flash_fwd_paramsE) ;  /* 0xfffffff4a6387950 */ /* 0x002fea0003c3ffff */
.L_x_9320:
        /* <DEDUP_REMOVED lines=94> */
[----:B---3--:R-:W-:Y:S02]  /*1100*/  IMAD R2, R13, R0, RZ ;  /* 0x000000000d027224 */ /* 0x008fe400078e02ff */
        /* <DEDUP_REMOVED lines=8> */
.L_x_9324:
        /* <DEDUP_REMOVED lines=13> */
[----:B------:R-:W2:Y:S08]  /*1260*/  I2F.RP R6, R0 ;  /* 0x0000000000067306 */ /* 0x000eb00000209400 */
[----:B--2---:R-:W2:Y:S02]  /*1270*/  MUFU.RCP R4, R6 ;  /* 0x0000000600047308 */ /* 0x004ea40000001000 */
[----:B--2---:R-:W-:-:S06]  /*1280*/  VIADD R4, R4, 0xffffffe ;  /* 0x0ffffffe04047836 */ /* 0x004fcc0000000000 */
[----:B------:R-:W2:Y:S01]  /*1290*/  F2I.FTZ.U32.TRUNC.NTZ R23, R4 ;  /* 0x0000000400177305 */ /* 0x000ea2000021f000 */
[----:B-1----:R-:W-:Y:S02]  /*12a0*/  IABS R3, R11 ;  /* 0x0000000b00037213 */ /* 0x002fe40000000000 */
[----:B--2---:R-:W-:-:S05]  /*12b0*/  IADD3 R2, PT, PT, RZ, -R23, RZ ;  /* 0x80000017ff027210 */ /* 0x004fca0007ffe0ff */
        /* <DEDUP_REMOVED lines=28> */
[----:B------:R-:W-:-:S02]  /*1480*/  LEA R5, R61, 0xffffff80, 0x7 ;  /* 0xffffff803d057811 */ /* 0x000fc400078e38ff */
[----:B------:R-:W-:Y:S01]  /*1490*/  @P2 IADD3 R7, PT, PT, R21, R0, RZ ;  /* 0x0000000015072210 */ /* 0x000fe20007ffe0ff */
[----:B------:R-:W-:Y:S01]  /*14a0*/  @!P2 IMAD R0, R159, R9, RZ ;  /* 0x000000099f00a224 */ /* 0x000fe200078e02ff */
[----:B------:R-:W-:Y:S02]  /*14b0*/  @!P2 SHF.R.S32.HI R3, RZ, 0x1f, R9 ;  /* 0x0000001fff03a819 */ /* 0x000fe40000011409 */
[----:B------:R-:W-:Y:S01]  /*14c0*/  @P3 IADD3 R4, PT, PT, R4, 0x1, RZ ;  /* 0x0000000104043810 */ /* 0x000fe20007ffe0ff */
[-C--:B------:R-:W-:Y:S02]  /*14d0*/  IMAD R2, R157, R5.reuse, RZ ;  /* 0x000000059d027224 */ /* 0x080fe400078e02ff */
[----:B------:R-:W-:Y:S01]  /*14e0*/  IMAD.WIDE.U32 R20, R156, R5, R6 ;  /* 0x000000059c147225 */ /* 0x000fe200078e0006 */
[----:B------:R-:W-:Y:S02]  /*14f0*/  @!P0 IADD3 R4, PT, PT, -R4, RZ, RZ ;  /* 0x000000ff04048210 */ /* 0x000fe40007ffe1ff */
[----:B------:R-:W-:Y:S01]  /*1500*/  @!P1 LOP3.LUT R4, RZ, R11, RZ, 0x33, !PT ;  /* 0x0000000bff049212 */ /* 0x000fe200078e33ff */
[----:B------:R-:W-:-:S02]  /*1510*/  @!P2 IMAD R0, R3, R158, R0 ;  /* 0x0000009e0300a224 */ /* 0x000fc400078e0200 */
        /* <DEDUP_REMOVED lines=17> */
[----:B------:R-:W-:Y:S01]  /*1630*/  @!P2 IMAD.MOV.U32 R20, RZ, RZ, R14 ;  /* 0x000000ffff14a224 */ /* 0x000fe200078e000e */
[----:B------:R-:W-:Y:S01]  /*1640*/  IADD3 R4, PT, PT, R23, R7, RZ ;  /* 0x0000000717047210 */ /* 0x000fe20007ffe0ff */
[----:B------:R-:W-:Y:S01]  /*1650*/  @P2 IMAD.IADD R0, R9, 0x1, R2 ;  /* 0x0000000109002824 */ /* 0x000fe200078e0202 */
[----:B------:R-:W-:Y:S02]  /*1660*/  @P2 MOV R20, R8 ;  /* 0x0000000800142202 */ /* 0x000fe40000000f00 */
[----:B------:R-:W-:Y:S02]  /*1670*/  MOV R15, RZ ;  /* 0x000000ff000f7202 */ /* 0x000fe40000000f00 */
.L_x_9325:
[----:B------:R-:W-:Y:S05]  /*1680*/  BSYNC.RECONVERGENT B0 ;  /* 0x0000000000007941 */ /* 0x000fea0003800200 */
.L_x_9323:
        /* <DEDUP_REMOVED lines=22> */
[----:B------:R-:W-:Y:S01]  /*17f0*/  IMAD R23, R6, R10, R23 ;  /* 0x0000000a06177224 */ /* 0x000fe200078e0217 */
[----:B------:R-:W-:-:S04]  /*1800*/  SHF.L.U32 R64, R67, 0x3, RZ ;  /* 0x0000000343407819 */ /* 0x000fc800000006ff */
[----:B------:R-:W-:Y:S02]  /*1810*/  ISETP.GT.U32.AND P3, PT, R14, R23, PT ;  /* 0x000000170e00720c */ /* 0x000fe40003f64070 */
[----:B------:R-:W-:Y:S01]  /*1820*/  LOP3.LUT R10, R64, 0x18, RZ, 0xc0, !PT ;  /* 0x00000018400a7812 */ /* 0x000fe200078ec0ff */
[----:B------:R-:W1:Y:S01]  /*1830*/  S2R R65, SR_CgaCtaId ;  /* 0x0000000000417919 */ /* 0x000e620000008800 */
[----:B------:R-:W-:Y:S02]  /*1840*/  IMAD.MOV.U32 R7, RZ, RZ, RZ ;  /* 0x000000ffff077224 */ /* 0x000fe400078e00ff */
[----:B------:R-:W-:Y:S01]  /*1850*/  IADD3 R30, P1, PT, R10, R20, RZ ;  /* 0x000000140a1e7210 */ /* 0x000fe20007f3e0ff */
[----:B-----5:R-:W-:-:S03]  /*1860*/  IMAD R22, R15, R158, RZ ;  /* 0x0000009e0f167224 */ /* 0x020fc600078e02ff */
[----:B------:R3:W5:Y:S03]  /*1870*/  @P4 LD.E R7, desc[UR4][R32.64] ;  /* 0x0000000420074980 */ /* 0x000766000c101900 */
[----:B------:R-:W-:Y:S02]  /*1880*/  @!P3 IMAD.IADD R23, R23, 0x1, -R14 ;  /* 0x000000011717b824 */ /* 0x000fe400078e0a0e */
[----:B------:R-:W-:Y:S02]  /*1890*/  IMAD.X R31, RZ, RZ, R0, P1 ;  /* 0x000000ffff1f7224 */ /* 0x000fe400008e0600 */
[----:B------:R-:W-:Y:S01]  /*18a0*/  IMAD R0, R5, R159, R22 ;  /* 0x0000009f05007224 */ /* 0x000fe200078e0216 */
[----:B------:R-:W-:Y:S01]  /*18b0*/  ISETP.GE.U32.AND P4, PT, R23, R14, PT ;  /* 0x0000000e1700720c */ /* 0x000fe20003f86070 */
[----:B------:R-:W-:Y:S01]  /*18c0*/  @!P3 VIADD R6, R6, 0x1 ;  /* 0x000000010606b836 */ /* 0x000fe20000000000 */
[----:B------:R-:W-:Y:S01]  /*18d0*/  LOP3.LUT R21, R168, R11, RZ, 0x3c, !PT ;  /* 0x0000000ba8157212 */ /* 0x000fe200078e3cff */
[----:B------:R-:W-:Y:S01]  /*18e0*/  IMAD.MOV.U32 R87, RZ, RZ, RZ ;  /* 0x000000ffff577224 */ /* 0x000fe200078e00ff */
[----:B------:R-:W-:-:S02]  /*18f0*/  SHF.R.U32.HI R86, RZ, 0x2, R67 ;  /* 0x00000002ff567819 */ /* 0x000fc40000011643 */
[----:B------:R-:W-:Y:S02]  /*1900*/  ISETP.GE.AND P2, PT, R21, RZ, PT ;  /* 0x000000ff1500720c */ /* 0x000fe40003f46270 */
[----:B------:R-:W-:-:S05]  /*1910*/  ISETP.NE.AND P1, PT, R11, RZ, PT ;  /* 0x000000ff0b00720c */ /* 0x000fca0003f25270 */
[----:B------:R-:W-:-:S06]  /*1920*/  @P4 VIADD R6, R6, 0x1 ;  /* 0x0000000106064836 */ /* 0x000fcc0000000000 */
[----:B------:R-:W-:Y:S02]  /*1930*/  @!P2 IADD3 R6, PT, PT, -R6, RZ, RZ ;  /* 0x000000ff0606a210 */ /* 0x000fe40007ffe1ff */
[----:B------:R-:W-:Y:S01]  /*1940*/  @!P1 LOP3.LUT R6, RZ, R11, RZ, 0x33, !PT ;  /* 0x0000000bff069212 */ /* 0x000fe200078e33ff */
        /* <DEDUP_REMOVED lines=8> */
[----:B---3--:R-:W-:-:S04]  /*19d0*/  @!P0 IMAD.WIDE.U32 R32, R28, UR10, RZ ;  /* 0x0000000a1c208c25 */ /* 0x008fc8000f8e00ff */
[----:B------:R-:W-:Y:S02]  /*19e0*/  @!P0 IMAD R14, R29, UR10, RZ ;  /* 0x0000000a1d0e8c24 */ /* 0x000fe4000f8e02ff */
[----:B------:R-:W-:Y:S02]  /*19f0*/  @!P0 IMAD.MOV.U32 R15, RZ, RZ, R32 ;  /* 0x000000ffff0f8224 */ /* 0x000fe400078e0020 */
[----:B------:R-:W-:Y:S01]  /*1a00*/  @P0 IMAD.MOV.U32 R15, RZ, RZ, R22 ;  /* 0x000000ffff0f0224 */ /* 0x000fe200078e0016 */
[----:B------:R-:W-:Y:S01]  /*1a10*/  @!P0 IADD3 R14, PT, PT, R33, R14, RZ ;  /* 0x0000000e210e8210 */ /* 0x000fe20007ffe0ff */
[----:B------:R-:W-:Y:S01]  /*1a20*/  IMAD.WIDE.U32 R28, R5, R158, R30 ;  /* 0x0000009e051c7225 */ /* 0x000fe200078e001e */
[----:B------:R-:W-:Y:S02]  /*1a30*/  @P0 IADD3 R14, PT, PT, R23, R20, RZ ;  /* 0x00000014170e0210 */ /* 0x000fe40007ffe0ff */
[----:B------:R-:W-:Y:S02]  /*1a40*/  IADD3 R30, P3, PT, R10, R15, RZ ;  /* 0x0000000f0a1e7210 */ /* 0x000fe40007f7e0ff */
[----:B------:R-:W-:-:S03]  /*1a50*/  MOV R5, UR11 ;  /* 0x0000000b00057c02 */ /* 0x000fc60008000f00 */
[----:B------:R-:W-:Y:S02]  /*1a60*/  IMAD.X R31, RZ, RZ, R14, P3 ;  /* 0x000000ffff1f7224 */ /* 0x000fe400018e060e */
[----:B------:R-:W-:Y:S01]  /*1a70*/  IMAD.WIDE.U32 R22, R5, 0x40, R86 ;  /* 0x0000004005167825 */ /* 0x000fe200078e0056 */
[----:B------:R-:W-:Y:S02]  /*1a80*/  MOV R14, 0x400 ;  /* 0x00000400000e7802 */ /* 0x000fe40000000f00 */
[----:B------:R-:W-:Y:S01]  /*1a90*/  LOP3.LUT R20, R64, 0xc0, RZ, 0xc0, !PT ;  /* 0x000000c040147812 */ /* 0x000fe200078ec0ff */
[-C--:B------:R-:W-:Y:S02]  /*1aa0*/  IMAD R5, R25, R168.reuse, RZ ;  /* 0x000000a819057224 */ /* 0x080fe400078e02ff */
[----:B------:R-:W-:Y:S01]  /*1ab0*/  IMAD.WIDE.U32 R30, R24, R168, R30 ;  /* 0x000000a8181e7225 */ /* 0x000fe200078e001e */
[----:B-1----:R-:W-:-:S03]  /*1ac0*/  LEA R65, R65, R14, 0x18 ;  /* 0x0000000e41417211 */ /* 0x002fc600078ec0ff */
[----:B------:R-:W-:Y:S01]  /*1ad0*/  IMAD.IADD R21, R31, 0x1, R5 ;  /* 0x000000011f157824 */ /* 0x000fe200078e0205 */
[----:B------:R-:W-:Y:S02]  /*1ae0*/  LOP3.LUT R5, R20, 0x18, R67, 0xf8, !PT ;  /* 0x0000001814057812 */ /* 0x000fe400078ef843 */
[----:B------:R-:W-:Y:S02]  /*1af0*/  SHF.R.S32.HI R14, RZ, 0x1f, R71 ;  /* 0x0000001fff0e7819 */ /* 0x000fe40000011447 */
[----:B------:R-:W-:Y:S02]  /*1b00*/  LOP3.LUT R5, R5, 0x18, R64, 0x78, !PT ;  /* 0x0000001805057812 */ /* 0x000fe400078e7840 */
[----:B------:R-:W-:Y:S01]  /*1b10*/  LEA.HI R14, R14, R71, RZ, 0x7 ;  /* 0x000000470e0e7211 */ /* 0x000fe200078f38ff */
[----:B------:R-:W-:Y:S01]  /*1b20*/  IMAD R15, R19, R6, RZ ;  /* 0x00000006130f7224 */ /* 0x000fe200078e02ff */
[----:B------:R-:W-:Y:S01]  /*1b30*/  MOV R20, R30 ;  /* 0x0000001e00147202 */ /* 0x000fe20000000f00 */
[----:B------:R-:W-:Y:S01]  /*1b40*/  IMAD.IADD R29, R29, 0x1, R0 ;  /* 0x000000011d1d7824 */ /* 0x000fe200078e0200 */
[----:B------:R-:W-:Y:S01]  /*1b50*/  LOP3.LUT R64, R5, 0x1f20, R64, 0xf8, !PT ;  /* 0x00001f2005407812 */ /* 0x000fe200078ef840 */
[----:B------:R-:W-:Y:S01]  /*1b60*/  IMAD R19, R23, R26, RZ ;  /* 0x0000001a17137224 */ /* 0x000fe200078e02ff */
[----:B------:R-:W-:-:S02]  /*1b70*/  SHF.R.S32.HI R5, RZ, 0x7, R14 ;  /* 0x00000007ff057819 */ /* 0x000fc4000001140e */
[----:B------:R-:W-:Y:S01]  /*1b80*/  SHF.R.S32.HI R0, RZ, 0x1f, R6 ;  /* 0x0000001fff007819 */ /* 0x000fe20000011406 */
[----:B------:R-:W-:Y:S01]  /*1b90*/  IMAD R19, R22, R27, R19 ;  /* 0x0000001b16137224 */ /* 0x000fe200078e0213 */
[----:B------:R-:W-:Y:S01]  /*1ba0*/  VIMNMX R70, PT, PT, R160, R5, !PT ;  /* 0x00000005a0467248 */ /* 0x000fe20007fe0100 */
[----:B------:R-:W-:Y:S01]  /*1bb0*/  IMAD.WIDE.U32 R20, R22, R26, R20 ;  /* 0x0000001a16147225 */ /* 0x000fe200078e0014 */
[----:B------:R-:W-:-:S03]  /*1bc0*/  IADD3 R22, P0, PT, R10, R12, RZ ;  /* 0x0000000c0a167210 */ /* 0x000fc60007f1e0ff */
[----:B------:R-:W-:Y:S01]  /*1bd0*/  IMAD.WIDE.U32 R24, R6, R18, R28 ;  /* 0x0000001206187225 */ /* 0x000fe200078e001c */
[----:B------:R-:W-:-:S03]  /*1be0*/  ISETP.GT.U32.AND P2, PT, R61, R70, PT ;  /* 0x000000463d00720c */ /* 0x000fc60003f44070 */
[----:B------:R-:W-:Y:S01]  /*1bf0*/  IMAD R15, R0, R18, R15 ;  /* 0x00000012000f7224 */ /* 0x000fe200078e020f */
[----:B------:R-:W-:-:S03]  /*1c00*/  IADD3.X R23, PT, PT, RZ, R4, RZ, P0, !PT ;  /* 0x00000004ff177210 */ /* 0x000fc600007fe4ff */
[----:B------:R-:W-:Y:S01]  /*1c10*/  IMAD.IADD R25, R25, 0x1, R15 ;  /* 0x0000000119197824 */ /* 0x000fe200078e020f */
[----:B----4-:R-:W-:Y:S01]  /*1c20*/  LEA R96, P1, R20, R16, 0x1 ;  /* 0x0000001014607211 */ /* 0x010fe200078208ff */
[----:B------:R-:W-:Y:S02]  /*1c30*/  IMAD.IADD R19, R21, 0x1, R19 ;  /* 0x0000000115137824 */ /* 0x000fe400078e0213 */
[----:B------:R-:W-:-:S04]  /*1c40*/  IMAD.WIDE.U32 R14, R86, R156, R22 ;  /* 0x0000009c560e7225 */ /* 0x000fc800078e0016 */
[----:B------:R-:W-:Y:S01]  /*1c50*/  IMAD.WIDE.U32 R24, R86, R158, R24 ;  /* 0x0000009e56187225 */ /* 0x000fe200078e0018 */
[----:B------:R-:W-:Y:S02]  /*1c60*/  LEA.HI.X R97, R20, R17, R19, 0x1, P1 ;  /* 0x0000001114617211 */ /* 0x000fe400008f0c13 */
[----:B------:R-:W-:Y:S01]  /*1c70*/  IADD3 R161, PT, PT, R15, R161, RZ ;  /* 0x000000a10fa17210 */ /* 0x000fe20007ffe0ff */
[----:B------:R-:W-:Y:S01]  /*1c80*/  IMAD.IADD R165, R25, 0x1, R165 ;  /* 0x0000000119a57824 */ /* 0x000fe200078e02a5 */
[----:B------:R-:W-:Y:S02]  /*1c90*/  LEA R162, P1, R14, R8, 0x1 ;  /* 0x000000080ea27211 */ /* 0x000fe400078208ff */
[----:B------:R-:W-:Y:S01]  /*1ca0*/  LEA R164, P0, R24, R2, 0x1 ;  /* 0x0000000218a47211 */ /* 0x000fe200078008ff */
[C---:B------:R-:W-:Y:S01]  /*1cb0*/  IMAD.SHL.U32 R69, R26.reuse, 0x20, RZ ;  /* 0x000000201a457824 */ /* 0x040fe200078e00ff */
[----:B------:R-:W-:Y:S02]  /*1cc0*/  SHF.L.U64.HI R72, R26, 0x5, R27 ;  /* 0x000000051a487819 */ /* 0x000fe4000001021b */
        /* <DEDUP_REMOVED lines=29> */
[----:B--2---:R-:W-:Y:S02]  /*1ea0*/  IMAD R8, R21, UR10, RZ ;  /* 0x0000000a15087c24 */ /* 0x004fe4000f8e02ff */
[----:B------:R-:W-:-:S04]  /*1eb0*/  IMAD.WIDE.U32 R20, R20, UR10, R10 ;  /* 0x0000000a14147c25 */ /* 0x000fc8000f8e000a */
[----:B------:R-:W-:Y:S02]  /*1ec0*/  IMAD.IADD R21, R21, 0x1, R8 ;  /* 0x0000000115157824 */ /* 0x000fe400078e0208 */
[----:B---3--:R-:W-:-:S04]  /*1ed0*/  IMAD.WIDE.U32 R14, R26, UR10, R10 ;  /* 0x0000000a1a0e7c25 */ /* 0x008fc8000f8e000a */
[----:B------:R-:W-:Y:S02]  /*1ee0*/  IMAD R8, R27, UR10, RZ ;  /* 0x0000000a1b087c24 */ /* 0x000fe4000f8e02ff */
        /* <DEDUP_REMOVED lines=51> */
.L_x_9349:
        /* <DEDUP_REMOVED lines=81> */
.L_x_9328:
        /* <DEDUP_REMOVED lines=71> */
.L_x_9332:
[----:B------:R-:W-:Y:S05]  /*2ba0*/  BSYNC.RECONVERGENT B0 ;  /* 0x0000000000007941 */ /* 0x000fea0003800200 */
.L_x_9331:
        /* <DEDUP_REMOVED lines=48> */
.L_x_9334:
[----:B------:R-:W-:Y:S05]  /*2eb0*/  BSYNC.RECONVERGENT B0 ;  /* 0x0000000000007941 */ /* 0x000fea0003800200 */
.L_x_9333:
        /* <DEDUP_REMOVED lines=53> */
.L_x_9336:
[----:B------:R-:W-:Y:S05]  /*3210*/  BSYNC.RECONVERGENT B0 ;  /* 0x0000000000007941 */ /* 0x000fea0003800200 */
.L_x_9335:
        /* <DEDUP_REMOVED lines=53> */
.L_x_9338:
[----:B------:R-:W-:Y:S05]  /*3570*/  BSYNC.RECONVERGENT B0 ;  /* 0x0000000000007941 */ /* 0x000fea0003800200 */
.L_x_9337:
[----:B------:R-:W5:Y:S02]  /*3580*/  LD.E R3, desc[UR4][R84.64+0xd0] ;  /* 0x0000d00454037980 */ /* 0x000f64000c101900 */
[----:B-----5:R-:W-:Y:S05]  /*3590*/  IMAD.U32 R3, R3, -0x40, RZ ;  /* 0xffffffc003037824 */ /* 0x020fea00078e00ff */
[C---:B------:R-:W-:Y:S02]  /*35a0*/  LEA R14, P1, R3.reuse, R14, 0x1 ;  /* 0x0000000e030e7211 */ /* 0x040fe400078208ff */
[C---:B------:R-:W-:Y:S02]  /*35b0*/  LEA R50, P0, R3.reuse, R50, 0x1 ;  /* 0x0000003203327211 */ /* 0x040fe400078008ff */
[C---:B------:R-:W-:Y:S02]  /*35c0*/  LEA.HI.X.SX32 R15, R3.reuse, R15, 0x1, P1 ;  /* 0x0000000f030f7211 */ /* 0x040fe400008f0eff */
[----:B------:R-:W-:Y:S01]  /*35d0*/  LEA.HI.X.SX32 R51, R3, R51, 0x1, P0 ;  /* 0x0000003303337211 */ /* 0x000fe200000f0eff */
[----:B------:R-:W-:Y:S05]  /*35e0*/  BRA `(.L_x_9329) ;  /* 0x0000001800087947 */ /* 0x000fea0003800000 */
.L_x_9330:
        /* <DEDUP_REMOVED lines=95> */
.L_x_9340:
[----:B------:R-:W-:Y:S05]  /*3be0*/  BSYNC.RECONVERGENT B0 ;  /* 0x0000000000007941 */ /* 0x000fea0003800200 */
.L_x_9339:
        /* <DEDUP_REMOVED lines=93> */
.L_x_9342:
[----:B------:R-:W-:Y:S05]  /*41c0*/  BSYNC.RECONVERGENT B0 ;  /* 0x0000000000007941 */ /* 0x000fea0003800200 */
.L_x_9341:
        /* <DEDUP_REMOVED lines=96> */
.L_x_9344:
[----:B------:R-:W-:Y:S05]  /*47d0*/  BSYNC.RECONVERGENT B0 ;  /* 0x0000000000007941 */ /* 0x000fea0003800200 */
.L_x_9343:
        /* <DEDUP_REMOVED lines=92> */
.L_x_9346:
[----:B------:R-:W-:Y:S05]  /*4da0*/  BSYNC.RECONVERGENT B0 ;  /* 0x0000000000007941 */ /* 0x000fea0003800200 */
.L_x_9345:
[----:B------:R-:W5:Y:S02]  /*4db0*/  LD.E R3, desc[UR4][R84.64+0xd0] ;  /* 0x0000d00454037980 */ /* 0x000f64000c101900 */
[----:B-----5:R-:W-:Y:S05]  /*4dc0*/  IMAD.U32 R3, R3, -0x40, RZ ;  /* 0xffffffc003037824 */ /* 0x020fea00078e00ff */
[C---:B------:R-:W-:Y:S02]  /*4dd0*/  LEA R80, P1, R3.reuse, R80, 0x1 ;  /* 0x0000005003507211 */ /* 0x040fe400078208ff */
[C---:B------:R-:W-:Y:S02]  /*4de0*/  LEA R78, P0, R3.reuse, R78, 0x1 ;  /* 0x0000004e034e7211 */ /* 0x040fe400078008ff */
[C---:B------:R-:W-:Y:S02]  /*4df0*/  LEA.HI.X.SX32 R81, R3.reuse, R81, 0x1, P1 ;  /* 0x0000005103517211 */ /* 0x040fe400008f0eff */
[----:B------:R-:W-:Y:S09]  /*4e00*/  LEA.HI.X.SX32 R79, R3, R79, 0x1, P0 ;  /* 0x0000004f034f7211 */ /* 0x000ff200000f0eff */
.L_x_9329:
[----:B------:R-:W-:Y:S05]  /*4e10*/  BSYNC.RECONVERGENT B1 ;  /* 0x0000000000017941 */ /* 0x000fea0003800200 */
.L_x_9327:
        /* <DEDUP_REMOVED lines=102> */
.L_x_9348:
[----:B------:R-:W-:Y:S05]  /*5480*/  BSYNC.RECONVERGENT B0 ;  /* 0x0000000000007941 */ /* 0x000fea0003800200 */
.L_x_9347:
[----:B------:R-:W-:Y:S05]  /*5490*/  @P2 BRA `(.L_x_9349) ;  /* 0xffffffcc00602947 */ /* 0x000fea000383ffff */
.L_x_9326:
[----:B------:R-:W-:Y:S05]  /*54a0*/  WARPSYNC.ALL ;  /* 0x0000000000007948 */ /* 0x000fea0003800000 */
[----:B------:R-:W-:Y:S06]  /*54b0*/  BAR.SYNC.DEFER_BLOCKING 0x0 ;  /* 0x0000000000007b1d */ /* 0x000fec0000010000 */
[----:B------:R-:W2:Y:S01]  /*54c0*/  LD.E R9, desc[UR4][R84.64+0xd0] ;  /* 0x0000d00454097980 */ /* 0x000ea2000c101900 */
[----:B------:R-:W-:Y:S01]  /*54d0*/  BSSY.RECONVERGENT B2, `(.L_x_9350) ;  /* 0x000016e000027945 */ /* 0x000fe20003800200 */
[----:B--2---:R-:W-:-:S13]  /*54e0*/  ISETP.NE.AND P0, PT, R9, RZ, PT ;  /* 0x000000ff0900720c */ /* 0x004fda0003f05270 */
[----:B------:R-:W-:Y:S05]  /*54f0*/  @P0 BRA `(.L_x_9351) ;  /* 0x0000000000680947 */ /* 0x000fea0003800000 */
[----:B------:R-:W-:Y:S01]  /*5500*/  IADD3 R3, PT, PT, R169, -UR12, RZ ;  /* 0x8000000ca9037c10 */ /* 0x000fe2000fffe0ff */
        /* <DEDUP_REMOVED lines=10> */
.L_x_9354:
[----:B------:R2:W-:Y:S02]  /*55b0*/  STS.128 [R64], RZ ;  /* 0x000000ff40007388 */ /* 0x0005e40000000c00 */
.L_x_9353:
[----:B------:R-:W-:Y:S05]  /*55c0*/  BSYNC.RECONVERGENT B0 ;  /* 0x0000000000007941 */ /* 0x000fea0003800200 */
.L_x_9352:
        /* <DEDUP_REMOVED lines=13> */
.L_x_9351:
        /* <DEDUP_REMOVED lines=12> */
[----:B-----5:R-:W-:-:S04]  /*5760*/  IMAD R7, R86, R5, R73 ;  /* 0x0000000556077224 */ /* 0x020fc800078e0249 */
[----:B------:R-:W-:Y:S01]  /*5770*/  IMAD.IADD R73, R73, 0x1, R7 ;  /* 0x0000000149497824 */ /* 0x000fe200078e0207 */
[----:B--2---:R-:W-:Y:S02]  /*5780*/  ISETP.NE.AND P2, PT, R2, RZ, PT ;  /* 0x000000ff0200720c */ /* 0x004fe40003f45270 */
[----:B---3--:R-:W-:-:S05]  /*5790*/  IADD3 R0, PT, PT, R0, UR12, R71 ;  /* 0x0000000c00007c10 */ /* 0x008fca000fffe047 */
        /* <DEDUP_REMOVED lines=9> */
[----:B------:R-:W-:Y:S01]  /*5830*/  IADD3 R17, PT, PT, R169, -UR12, RZ ;  /* 0x8000000ca9117c10 */ /* 0x000fe2000fffe0ff */
        /* <DEDUP_REMOVED lines=55> */
.L_x_9361:
[----:B------:R-:W-:Y:S05]  /*5bb0*/  BSYNC.RECONVERGENT B0 ;  /* 0x0000000000007941 */ /* 0x000fea0003800200 */
.L_x_9360:
[----:B-----5:R3:W-:Y:S01]  /*5bc0*/  STS.128 [R64], R12 ;  /* 0x0000000c40007388 */ /* 0x0207e20000000c00 */
[----:B------:R-:W-:Y:S05]  /*5bd0*/  BRA `(.L_x_9358) ;  /* 0x0000000000047947 */ /* 0x000fea0003800000 */
.L_x_9359:
[----:B------:R2:W-:Y:S02]  /*5be0*/  STS.128 [R64], RZ ;  /* 0x000000ff40007388 */ /* 0x0005e40000000c00 */
.L_x_9358:
[----:B------:R-:W-:Y:S05]  /*5bf0*/  BSYNC.RECONVERGENT B1 ;  /* 0x0000000000017941 */ /* 0x000fea0003800200 */
.L_x_9357:
        /* <DEDUP_REMOVED lines=33> */
[----:B----4-:R-:W-:Y:S01]  /*5e10*/  FMUL.FTZ R23, R6, R9 ;  /* 0x0000000906177220 */ /* 0x010fe20000410000 */
        /* <DEDUP_REMOVED lines=26> */
.L_x_9363:
[----:B------:R-:W-:Y:S05]  /*5fc0*/  BSYNC.RECONVERGENT B0 ;  /* 0x0000000000007941 */ /* 0x000fea0003800200 */
.L_x_9362:
[----:B-----5:R3:W-:Y:S01]  /*5fd0*/  STS.128 [R64+0x800], R12 ;  /* 0x0008000c40007388 */ /* 0x0207e20000000c00 */
[----:B------:R-:W-:Y:S05]  /*5fe0*/  BRA `(.L_x_9355) ;  /* 0x0000000800f07947 */ /* 0x000fea0003800000 */
.L_x_9356:
[----:B------:R1:W5:Y:S01]  /*5ff0*/  LD.E R29, desc[UR4][R84.64+0xc0] ;  /* 0x0000c004541d7980 */ /* 0x000362000c101900 */
[----:B------:R-:W-:Y:S01]  /*6000*/  VIADD R3, R169, -UR12 ;  /* 0x8000000ca9037c36 */ /* 0x000fe20008000000 */
        /* <DEDUP_REMOVED lines=22> */
[----:B--2---:R-:W-:-:S04]  /*6170*/  IMAD.WIDE R16, R28, 0x2, R16 ;  /* 0x000000021c107825 */ /* 0x004fc800078e0210 */
        /* <DEDUP_REMOVED lines=67> */
.L_x_9368:
[----:B------:R-:W-:Y:S05]  /*65b0*/  BSYNC.RECONVERGENT B0 ;  /* 0x0000000000007941 */ /* 0x000fea0003800200 */
.L_x_9367:
[----:B-----5:R3:W-:Y:S01]  /*65c0*/  STS.128 [R64], R20 ;  /* 0x0000001440007388 */ /* 0x0207e20000000c00 */
[----:B------:R-:W-:Y:S05]  /*65d0*/  BRA `(.L_x_9365) ;  /* 0x0000000000047947 */ /* 0x000fea0003800000 */
.L_x_9366:
[----:B------:R2:W-:Y:S02]  /*65e0*/  STS.128 [R64], RZ ;  /* 0x000000ff40007388 */ /* 0x0005e40000000c00 */
.L_x_9365:
[----:B------:R-:W-:Y:S05]  /*65f0*/  BSYNC.RECONVERGENT B1 ;  /* 0x0000000000017941 */ /* 0x000fea0003800200 */
.L_x_9364:
        /* <DEDUP_REMOVED lines=17> */
[----:B------:R-:W2:Y:S03]  /*6710*/  LD.E.128 R12, desc[UR4][R12.64] ;  /* 0x000000040c0c7980 */ /* 0x000ea6000c101d00 */
[----:B------:R-:W-:Y:S01]  /*6720*/  IADD3.X R9, PT, PT, R3, R2, R9, P1, P0 ;  /* 0x0000000203097210 */ /* 0x000fe20000fe0409 */
[----:B------:R-:W-:-:S03]  /*6730*/  IMAD.SHL.U32 R3, R8, 0x2, RZ ;  /* 0x0000000208037824 */ /* 0x000fc600078e00ff */
[----:B------:R-:W-:Y:S02]  /*6740*/  SHF.L.U64.HI R9, R8, 0x1, R9 ;  /* 0x0000000108097819 */ /* 0x000fe40000010209 */
[----:B---34-:R-:W-:-:S05]  /*6750*/  IADD3 R20, P0, PT, R36, R3, RZ ;  /* 0x0000000324147210 */ /* 0x018fca0007f1e0ff */
        /* <DEDUP_REMOVED lines=39> */
[C---:B----4-:R-:W-:Y:S01]  /*69d0*/  IMAD.U32 R14, R24.reuse, 0x10000, RZ ;  /* 0x00010000180e7824 */ /* 0x050fe200078e00ff */
        /* <DEDUP_REMOVED lines=27> */
.L_x_9370:
[----:B------:R-:W-:Y:S05]  /*6b90*/  BSYNC.RECONVERGENT B0 ;  /* 0x0000000000007941 */ /* 0x000fea0003800200 */
.L_x_9369:
[----:B-----5:R1:W-:Y:S02]  /*6ba0*/  STS.128 [R64+0x800], R4 ;  /* 0x0008000440007388 */ /* 0x0203e40000000c00 */
.L_x_9355:
[----:B------:R-:W-:Y:S05]  /*6bb0*/  BSYNC.RECONVERGENT B2 ;  /* 0x0000000000027941 */ /* 0x000fea0003800200 */
.L_x_9350:
[----:B-1---5:R-:W-:Y:S01]  /*6bc0*/  IADD3 R7, PT, PT, -R60, R66, RZ ;  /* 0x000000423c077210 */ /* 0x022fe20007ffe1ff */
        /* <DEDUP_REMOVED lines=11> */
.L_x_9373:
[----:B------:R1:W-:Y:S02]  /*6c80*/  STS.128 [R64+0x1000], RZ ;  /* 0x001000ff40007388 */ /* 0x0003e40000000c00 */
.L_x_9372:
[----:B------:R-:W-:Y:S05]  /*6c90*/  BSYNC.RECONVERGENT B0 ;  /* 0x0000000000007941 */ /* 0x000fea0003800200 */
.L_x_9371:
        /* <DEDUP_REMOVED lines=14> */
.L_x_9376:
[----:B------:R1:W-:Y:S02]  /*6d80*/  STS.128 [R64+0x1800], RZ ;  /* 0x001800ff40007388 */ /* 0x0003e40000000c00 */
.L_x_9375:
[----:B------:R-:W-:Y:S05]  /*6d90*/  BSYNC.RECONVERGENT B0 ;  /* 0x0000000000007941 */ /* 0x000fea0003800200 */
.L_x_9374:
        /* <DEDUP_REMOVED lines=13> */
.L_x_9379:
[----:B------:R1:W-:Y:S02]  /*6e70*/  STS.128 [R64+0x2000], RZ ;  /* 0x002000ff40007388 */ /* 0x0003e40000000c00 */
.L_x_9378:
[----:B------:R-:W-:Y:S05]  /*6e80*/  BSYNC.RECONVERGENT B0 ;  /* 0x0000000000007941 */ /* 0x000fea0003800200 */
.L_x_9377:
        /* <DEDUP_REMOVED lines=13> */
.L_x_9382:
[----:B------:R1:W-:Y:S02]  /*6f60*/  STS.128 [R64+0x2800], RZ ;  /* 0x002800ff40007388 */ /* 0x0003e40000000c00 */
.L_x_9381:
[----:B------:R-:W-:Y:S05]  /*6f70*/  BSYNC.RECONVERGENT B0 ;  /* 0x0000000000007941 */ /* 0x000fea0003800200 */
.L_x_9380:
[----:B------:R-:W2:Y:S04]  /*6f80*/  LD.E.64 R18, desc[UR4][R84.64+0x1c0] ;  /* 0x0001c00454127980 */ /* 0x000ea8000c101b00 */
[----:B---3--:R-:W3:Y:S01]  /*6f90*/  LD.E.64 R14, desc[UR4][R84.64+0x1b8] ;  /* 0x0001b804540e7980 */ /* 0x008ee2000c101b00 */
[----:B------:R-:W-:Y:S02]  /*6fa0*/  MOV R12, R168 ;  /* 0x000000a8000c7202 */ /* 0x000fe40000000f00 */
[----:B------:R-:W-:Y:S01]  /*6fb0*/  MOV R13, RZ ;  /* 0x000000ff000d7202 */ /* 0x000fe20000000f00 */
[----:B-1----:R-:W4:Y:S04]  /*6fc0*/  LD.E R8, desc[UR4][R84.64+0xd8] ;  /* 0x0000d80454087980 */ /* 0x002f28000c101900 */
[----:B------:R-:W0:Y:S04]  /*6fd0*/  LDGDEPBAR ;  /* 0x00000000000079af */ /* 0x000e280000000000 */
[----:B------:R1:W5:Y:S01]  /*6fe0*/  LD.E R2, desc[UR4][R84.64+0x184] ;  /* 0x0001840454027980 */ /* 0x000362000c101900 */
[----:B--2---:R-:W-:-:S04]  /*6ff0*/  IMAD.WIDE.U32 R12, R18, UR10, R12 ;  /* 0x0000000a120c7c25 */ /* 0x004fc8000f8e000c */
[----:B------:R-:W-:Y:S01]  /*7000*/  IMAD R0, R19, UR10, RZ ;  /* 0x0000000a13007c24 */ /* 0x000fe2000f8e02ff */
        /* <DEDUP_REMOVED lines=18> */
.L_x_9385:
[----:B------:R3:W-:Y:S01]  /*7130*/  STS.128 [R64+0x3000], RZ ;  /* 0x003000ff40007388 */ /* 0x0007e20000000c00 */
[----:B------:R-:W-:Y:S05]  /*7140*/  BRA `(.L_x_9386) ;  /* 0x0000000000047947 */ /* 0x000fea0003800000 */
.L_x_9384:
[----:B------:R1:W-:Y:S02]  /*7150*/  STS.128 [R64+0x3000], RZ ;  /* 0x003000ff40007388 */ /* 0x0003e40000000c00 */
.L_x_9386:
[----:B------:R-:W-:Y:S05]  /*7160*/  BSYNC.RECONVERGENT B0 ;  /* 0x0000000000007941 */ /* 0x000fea0003800200 */
.L_x_9383:
        /* <DEDUP_REMOVED lines=15> */
.L_x_9389:
[----:B------:R1:W-:Y:S02]  /*7260*/  STS.128 [R64+0x3800], RZ ;  /* 0x003800ff40007388 */ /* 0x0003e40000000c00 */
.L_x_9388:
[----:B------:R-:W-:Y:S05]  /*7270*/  BSYNC.RECONVERGENT B0 ;  /* 0x0000000000007941 */ /* 0x000fea0003800200 */
.L_x_9387:
        /* <DEDUP_REMOVED lines=13> */
.L_x_9392:
[----:B------:R1:W-:Y:S02]  /*7350*/  STS.128 [R64+0x4000], RZ ;  /* 0x004000ff40007388 */ /* 0x0003e40000000c00 */
.L_x_9391:
[----:B------:R-:W-:Y:S05]  /*7360*/  BSYNC.RECONVERGENT B0 ;  /* 0x0000000000007941 */ /* 0x000fea0003800200 */
.L_x_9390:
        /* <DEDUP_REMOVED lines=13> */
.L_x_9395:
[----:B------:R1:W-:Y:S02]  /*7440*/  STS.128 [R64+0x4800], RZ ;  /* 0x004800ff40007388 */ /* 0x0003e40000000c00 */
.L_x_9394:
[----:B------:R-:W-:Y:S05]  /*7450*/  BSYNC.RECONVERGENT B0 ;  /* 0x0000000000007941 */ /* 0x000fea0003800200 */
.L_x_9393:
        /* <DEDUP_REMOVED lines=11> */
[----:B------:R-:W-:Y:S01]  /*7510*/  LOP3.LUT R5, R6, 0x8, R67, 0xf8, !PT ;  /* 0x0000000806057812 */ /* 0x000fe200078ef843 */
[----:B------:R-:W-:Y:S01]  /*7520*/  IMAD.SHL.U32 R67, R67, 0x2, RZ ;  /* 0x0000000243437824 */ /* 0x000fe200078e00ff */
        /* <DEDUP_REMOVED lines=12> */
[----:B-----5:R-:W-:Y:S01]  /*75f0*/  IADD3 R171, PT, PT, R0, R66, -R169 ;  /* 0x0000004200ab7210 */ /* 0x020fe20007ffe8a9 */
[----:B------:R-:W-:Y:S01]  /*7600*/  IMAD.IADD R16, R123, 0x1, R126 ;  /* 0x000000017b107824 */ /* 0x000fe200078e027e */
[----:B------:R-:W-:Y:S01]  /*7610*/  LDSM.16.M88.4 R4, [R123] ;  /* 0x000000007b04783b */ /* 0x000fe20000000200 */
[----:B------:R-:W-:Y:S01]  /*7620*/  IMAD.IADD R127, R126, 0x1, R87 ;  /* 0x000000017e7f7824 */ /* 0x000fe200078e0257 */
[----:B------:R-:W-:-:S02]  /*7630*/  IADD3 R179, PT, PT, R66, -R169, -R2 ;  /* 0x800000a942b37210 */ /* 0x000fc40007ffe802 */
[----:B------:R-:W1:Y:S04]  /*7640*/  LDSM.16.M88.4 R52, [R87+0x1800] ;  /* 0x001800005734783b */ /* 0x000e680000000200 */
[----:B------:R-:W-:Y:S04]  /*7650*/  LDSM.16.M88.4 R16, [R16] ;  /* 0x000000001010783b */ /* 0x000fe80000000200 */
[----:B------:R-:W-:Y:S04]  /*7660*/  LDSM.16.M88.4 R104, [R127+0x1800] ;  /* 0x001800007f68783b */ /* 0x000fe80000000200 */
[----:B------:R-:W2:Y:S04]  /*7670*/  LDSM.16.M88.4 R28, [R87+0x2400] ;  /* 0x00240000571c783b */ /* 0x000ea80000000200 */
[----:B------:R-:W3:Y:S04]  /*7680*/  LDSM.16.M88.4 R68, [R87+0x1400] ;  /* 0x001400005744783b */ /* 0x000ee80000000200 */
        /* <DEDUP_REMOVED lines=11> */
[----:B--2---:R-:W-:Y:S03]  /*7740*/  HMMA.16816.F32.BF16 R32, R4, R28, RZ ;  /* 0x0000001c0420723c */ /* 0x004fe600000418ff */
[----:B------:R-:W2:Y:S04]  /*7750*/  LDSM.16.M88.4 R100, [R127+0x1c00] ;  /* 0x001c00007f64783b */ /* 0x000ea80000000200 */
[----:B------:R-:W2:Y:S01]  /*7760*/  LDSM.16.M88.4 R96, [R127+0x2000] ;  /* 0x002000007f60783b */ /* 0x000ea20000000200 */
[C---:B------:R-:W-:Y:S08]  /*7770*/  HMMA.16816.F32.BF16 R56, R16.reuse, R104, R56 ;  /* 0x000000681038723c */ /* 0x040ff00000041838 */
[----:B------:R-:W-:Y:S01]  /*7780*/  HMMA.16816.F32.BF16 R52, R16, R106, R52 ;  /* 0x0000006a1034723c */ /* 0x000fe20000041834 */
[----:B------:R-:W2:Y:S01]  /*7790*/  LDSM.16.M88.4 R104, [R127+0x2c00] ;  /* 0x002c00007f68783b */ /* 0x000ea20000000200 */
[----:B------:R-:W-:-:S06]  /*77a0*/  DEPBAR.LE SB0, 0x0 ;  /* 0x000080000000791a */ /* 0x000fcc0000000000 */
        /* <DEDUP_REMOVED lines=13> */
[----:B-1----:R-:W-:Y:S05]  /*7880*/  HMMA.16816.F32.BF16 R32, R16, R92, R32 ;  /* 0x0000005c1020723c */ /* 0x002fea0000041820 */
[----:B------:R-:W-:-:S02]  /*7890*/  LOP3.LUT R93, R152, 0x1f0, RZ, 0xc0, !PT ;  /* 0x000001f0985d7812 */ /* 0x000fc400078ec0ff */
[----:B------:R-:W-:Y:S01]  /*78a0*/  LOP3.LUT R92, R60, R67, RZ, 0xfc, !PT ;  /* 0x000000433c5c7212 */ /* 0x000fe200078efcff */
[C---:B------:R-:W-:Y:S03]  /*78b0*/  HMMA.16816.F32.BF16 R28, R16.reuse, R94, R28 ;  /* 0x0000005e101c723c */ /* 0x040fe6000004181c */
[----:B------:R-:W-:Y:S01]  /*78c0*/  LOP3.LUT R95, R93, 0x7, R86, 0xf8, !PT ;  /* 0x000000075d5f7812 */ /* 0x000fe200078ef856 */
[----:B------:R-:W-:Y:S02]  /*78d0*/  IMAD.U32 R94, RZ, RZ, UR11 ;  /* 0x0000000bff5e7e24 */ /* 0x000fe4000f8e00ff */
[----:B------:R-:W-:Y:S02]  /*78e0*/  VIADD R2, R92, 0x1 ;  /* 0x000000015c027836 */ /* 0x000fe40000000000 */
[----:B------:R-:W-:Y:S01]  /*78f0*/  IMAD R94, R94, 0x40, R95 ;  /* 0x000000405e5e7824 */ /* 0x000fe200078e025f */
[----:B------:R-:W-:Y:S03]  /*7900*/  HMMA.16816.F32.BF16 R68, R16, R110, R68 ;  /* 0x0000006e1044723c */ /* 0x000fe60000041844 */
[----:B------:R-:W-:-:S02]  /*7910*/  IMAD.IADD R171, R94, 0x1, R171 ;  /* 0x000000015eab7824 */ /* 0x000fc400078e02ab */
[----:B------:R-:W-:Y:S02]  /*7920*/  IMAD.IADD R179, R94, 0x1, R179 ;  /* 0x000000015eb37824 */ /* 0x000fe400078e02b3 */
[----:B------:R-:W-:Y:S01]  /*7930*/  VIADD R94, R92, 0x38 ;  /* 0x000000385c5e7836 */ /* 0x000fe20000000000 */
[C-C-:B------:R-:W-:Y:S01]  /*7940*/  VIADDMNMX R176, R171.reuse, 0x1, R66.reuse, PT ;  /* 0x00000001abb07846 */ /* 0x140fe20003800142 */
[C---:B------:R-:W-:Y:S03]  /*7950*/  HMMA.16816.F32.BF16 R24, R16.reuse, R88, R24 ;  /* 0x000000581018723c */ /* 0x040fe60000041818 */
[----:B------:R-:W-:Y:S01]  /*7960*/  IMAD.IADD R88, R62, 0x1, R95 ;  /* 0x000000013e587824 */ /* 0x000fe200078e025f */
[----:B------:R-:W-:Y:S01]  /*7970*/  VIADDMNMX R171, R171, 0x9, R66, PT ;  /* 0x00000009abab7846 */ /* 0x000fe20003800142 */
[----:B------:R-:W-:Y:S01]  /*7980*/  IMAD.IADD R89, R92, 0x1, R169 ;  /* 0x000000015c597824 */ /* 0x000fe200078e02a9 */
[C---:B------:R-:W-:Y:S01]  /*7990*/  ISETP.GT.AND P3, PT, R179.reuse, R2, PT ;  /* 0x00000002b300720c */ /* 0x040fe20003f64270 */
[----:B------:R-:W-:Y:S01]  /*79a0*/  VIADD R178, R179, 0x8 ;  /* 0x00000008b3b27836 */ /* 0x000fe20000000000 */
[----:B------:R-:W-:Y:S01]  /*79b0*/  ISETP.GE.AND P5, PT, R2, R176, PT ;  /* 0x000000b00200720c */ /* 0x000fe20003fa6270 */
[----:B------:R-:W-:Y:S01]  /*79c0*/  IMAD.IADD R0, R88, 0x1, -R89 ;  /* 0x0000000158007824 */ /* 0x000fe200078e0a59 */
[----:B------:R-:W-:Y:S03]  /*79d0*/  HMMA.16816.F32.BF16 R80, R16, R112, R80 ;  /* 0x000000701050723c */ /* 0x000fe60000041850 */
[----:B------:R-:W-:Y:S01]  /*79e0*/  ISETP.GE.AND P2, PT, R2, R171, PT ;  /* 0x000000ab0200720c */ /* 0x000fe20003f46270 */
[----:B------:R-:W-:Y:S01]  /*79f0*/  VIADD R95, R92, 0x31 ;  /* 0x000000315c5f7836 */ /* 0x000fe20000000000 */
[----:B------:R-:W-:-:S02]  /*7a00*/  ISETP.GT.AND P1, PT, R178, R2, PT ;  /* 0x00000002b200720c */ /* 0x000fc40003f24270 */
[C-C-:B------:R-:W-:Y:S02]  /*7a10*/  IADD3 R2, PT, PT, R88.reuse, -0x19, -R89.reuse ;  /* 0xffffffe758027810 */ /* 0x140fe40007ffe859 */
[----:B------:R-:W-:Y:S01]  /*7a20*/  IADD3 R112, PT, PT, R88, -0x59, -R89 ;  /* 0xffffffa758707810 */ /* 0x000fe20007ffe859 */
[----:B------:R-:W-:Y:S03]  /*7a30*/  HMMA.16816.F32.BF16 R76, R16, R114, R76 ;  /* 0x00000072104c723c */ /* 0x000fe6000004184c */
[----:B------:R-:W-:Y:S02]  /*7a40*/  IABS R2, R2 ;  /* 0x0000000200027213 */ /* 0x000fe40000000000 */
[----:B------:R-:W-:Y:S02]  /*7a50*/  IABS R112, R112 ;  /* 0x0000007000707213 */ /* 0x000fe40000000000 */
[----:B------:R-:W-:-:S02]  /*7a60*/  I2FP.F32.S32 R2, R2 ;  /* 0x0000000200027245 */ /* 0x000fc40000201400 */
[----:B------:R-:W-:Y:S01]  /*7a70*/  I2FP.F32.S32 R112, R112 ;  /* 0x0000007000707245 */ /* 0x000fe20000201400 */
[C---:B------:R-:W-:Y:S03]  /*7a80*/  HMMA.16816.F32.BF16 R72, R16.reuse, R108, R72 ;  /* 0x0000006c1048723c */ /* 0x040fe60000041848 */
[C-C-:B------:R-:W-:Y:S02]  /*7a90*/  IADD3 R134, PT, PT, R88.reuse, -0x41, -R89.reuse ;  /* 0xffffffbf58867810 */ /* 0x140fe40007ffe859 */
[C---:B------:R-:W-:Y:S01]  /*7aa0*/  IADD3 R132, PT, PT, R88.reuse, -0x51, -R89 ;  /* 0xffffffaf58847810 */ /* 0x040fe20007ffe859 */
[----:B------:R-:W-:Y:S01]  /*7ab0*/  FFMA.FTZ R112, -R177, R112, R29 ;  /* 0x00000070b1707223 */ /* 0x000fe2000001011d */
[----:B------:R-:W-:Y:S02]  /*7ac0*/  IABS R134, R134 ;  /* 0x0000008600867213 */ /* 0x000fe40000000000 */
[----:B------:R-:W-:Y:S01]  /*7ad0*/  IABS R132, R132 ;  /* 0x0000008400847213 */ /* 0x000fe20000000000 */
[----:B--2---:R-:W-:Y:S03]  /*7ae0*/  HMMA.16816.F32.BF16 R48, R16, R100, R48 ;  /* 0x000000641030723c */ /* 0x004fe60000041830 */
[----:B------:R-:W-:-:S02]  /*7af0*/  IADD3 R101, PT, PT, R88, -0x10, -R89 ;  /* 0xfffffff058657810 */ /* 0x000fc40007ffe859 */
[----:B------:R-:W-:Y:S02]  /*7b00*/  I2FP.F32.S32 R134, R134 ;  /* 0x0000008600867245 */ /* 0x000fe40000201400 */
[----:B------:R-:W-:Y:S02]  /*7b10*/  IABS R101, R101 ;  /* 0x0000006500657213 */ /* 0x000fe40000000000 */
[----:B------:R-:W-:Y:S01]  /*7b20*/  ISETP.GT.AND P0, PT, R179, R92, PT ;  /* 0x0000005cb300720c */ /* 0x000fe20003f04270 */
[----:B------:R-:W-:Y:S03]  /*7b30*/  HMMA.16816.F32.BF16 R44, R16, R102, R44 ;  /* 0x00000066102c723c */ /* 0x000fe6000004182c */
[----:B------:R-:W-:Y:S01]  /*7b40*/  IADD3 R102, PT, PT, R88, -0x9, -R89 ;  /* 0xfffffff758667810 */ /* 0x000fe20007ffe859 */
[----:B------:R-:W-:Y:S01]  /*7b50*/  VIADD R103, R92, 0x8 ;  /* 0x000000085c677836 */ /* 0x000fe20000000000 */
[----:B------:R-:W-:-:S02]  /*7b60*/  I2FP.F32.S32 R101, R101 ;  /* 0x0000006500657245 */ /* 0x000fc40000201400 */
[----:B------:R-:W-:Y:S02]  /*7b70*/  IABS R102, R102 ;  /* 0x0000006600667213 */ /* 0x000fe40000000000 */
[----:B------:R-:W-:Y:S01]  /*7b80*/  I2FP.F32.S32 R132, R132 ;  /* 0x0000008400847245 */ /* 0x000fe20000201400 */
[C---:B------:R-:W-:Y:S03]  /*7b90*/  HMMA.16816.F32.BF16 R40, R16.reuse, R96, R40 ;  /* 0x000000601028723c */ /* 0x040fe60000041828 */
[C---:B------:R-:W-:Y:S01]  /*7ba0*/  FFMA.FTZ R101, -R177.reuse, R101, R72 ;  /* 0x00000065b1657223 */ /* 0x040fe20000010148 */
[----:B------:R-:W-:Y:S01]  /*7bb0*/  IADD3 R72, PT, PT, R88, -0x20, -R89 ;  /* 0xffffffe058487810 */ /* 0x000fe20007ffe859 */
[----:B------:R-:W-:Y:S01]  /*7bc0*/  VIADD R96, R92, 0x30 ;  /* 0x000000305c607836 */ /* 0x000fe20000000000 */
[----:B------:R-:W-:Y:S01]  /*7bd0*/  I2FP.F32.S32 R102, R102 ;  /* 0x0000006600667245 */ /* 0x000fe20000201400 */
[C---:B------:R-:W-:Y:S01]  /*7be0*/  FFMA.FTZ R132, -R177.reuse, R132, R33 ;  /* 0x00000084b1847223 */ /* 0x040fe20000010121 */
[----:B------:R-:W-:Y:S01]  /*7bf0*/  IABS R72, R72 ;  /* 0x0000004800487213 */ /* 0x000fe20000000000 */
[----:B------:R-:W-:Y:S03]  /*7c00*/  HMMA.16816.F32.BF16 R36, R16, R98, R36 ;  /* 0x000000621024723c */ /* 0x000fe60000041824 */
[----:B------:R-:W-:Y:S01]  /*7c10*/  IADD3 R98, PT, PT, R88, -0x29, -R89 ;  /* 0xffffffd758627810 */ /* 0x000fe20007ffe859 */
[----:B------:R-:W-:Y:S01]  /*7c20*/  FFMA.FTZ R102, -R177, R102, R77 ;  /* 0x00000066b1667223 */ /* 0x000fe2000001014d */
[C---:B------:R-:W-:Y:S01]  /*7c30*/  ISETP.GE.AND P4, PT, R92.reuse, R176, PT ;  /* 0x000000b05c00720c */ /* 0x040fe20003f86270 */
[----:B------:R-:W-:Y:S01]  /*7c40*/  VIADD R77, R92, 0x41 ;  /* 0x000000415c4d7836 */ /* 0x000fe20000000000 */
[----:B------:R-:W-:-:S02]  /*7c50*/  IABS R98, R98 ;  /* 0x0000006200627213 */ /* 0x000fc40000000000 */
[--C-:B------:R-:W-:Y:S01]  /*7c60*/  IADD3 R33, PT, PT, R88, -0x68, -R89.reuse ;  /* 0xffffff9858217810 */ /* 0x100fe20007ffe859 */
[C---:B------:R-:W-:Y:S03]  /*7c70*/  HMMA.16816.F32.BF16 R20, R16.reuse, R90, R20 ;  /* 0x0000005a1014723c */ /* 0x040fe60000041814 */
[----:B------:R-:W-:Y:S01]  /*7c80*/  VIADD R91, R0, 0xfffffff8 ;  /* 0xfffffff8005b7836 */ /* 0x000fe20000000000 */
[C---:B------:R-:W-:Y:S01]  /*7c90*/  IADD3 R90, PT, PT, R88.reuse, -0x1, -R89 ;  /* 0xffffffff585a7810 */ /* 0x040fe20007ffe859 */
[C---:B------:R-:W-:Y:S01]  /*7ca0*/  FFMA.FTZ R134, -R177.reuse, R134, R41 ;  /* 0x00000086b1867223 */ /* 0x040fe20000010129 */
[----:B------:R-:W-:Y:S02]  /*7cb0*/  I2FP.F32.S32 R72, R72 ;  /* 0x0000004800487245 */ /* 0x000fe40000201400 */
[----:B------:R-:W-:Y:S01]  /*7cc0*/  IABS R66, R91 ;  /* 0x0000005b00427213 */ /* 0x000fe20000000000 */
[C---:B------:R-:W-:Y:S03]  /*7cd0*/  HMMA.16816.F32.BF16 R12, R16.reuse, R104, R12 ;  /* 0x00000068100c723c */ /* 0x040fe6000004180c */
[C---:B------:R-:W-:Y:S01]  /*7ce0*/  FFMA.FTZ R105, -R177.reuse, R2, R69 ;  /* 0x00000002b1697223 */ /* 0x040fe20000010145 */
[--C-:B------:R-:W-:Y:S01]  /*7cf0*/  IADD3 R2, PT, PT, R88, -0x21, -R89.reuse ;  /* 0xffffffdf58027810 */ /* 0x100fe20007ffe859 */
[C---:B------:R-:W-:Y:S01]  /*7d00*/  FFMA.FTZ R72, -R177.reuse, R72, R56 ;  /* 0x00000048b1487223 */ /* 0x040fe20000010138 */
[----:B------:R-:W-:Y:S01]  /*7d10*/  I2FP.F32.S32 R91, R66 ;  /* 0x00000042005b7245 */ /* 0x000fe20000201400 */
[----:B------:R-:W-:Y:S01]  /*7d20*/  VIADD R69, R92, 0x49 ;  /* 0x000000495c457836 */ /* 0x000fe20000000000 */
[----:B------:R-:W-:Y:S01]  /*7d30*/  IABS R2, R2 ;  /* 0x0000000200027213 */ /* 0x000fe20000000000 */
[----:B------:R-:W-:Y:S03]  /*7d40*/  HMMA.16816.F32.BF16 R4, R16, R106, R4 ;  /* 0x0000006a1004723c */ /* 0x000fe60000041804 */
[C-C-:B------:R-:W-:Y:S01]  /*7d50*/  IADD3 R17, PT, PT, R88.reuse, -0x18, -R89.reuse ;  /* 0xffffffe858117810 */ /* 0x140fe20007ffe859 */
[----:B------:R-:W-:Y:S01]  /*7d60*/  FFMA.FTZ R91, -R177, R91, R76 ;  /* 0x0000005bb15b7223 */ /* 0x000fe2000001014c */
[----:B------:R-:W-:Y:S01]  /*7d70*/  IADD3 R19, PT, PT, R88, -0x28, -R89 ;  /* 0xffffffd858137810 */ /* 0x000fe20007ffe859 */
[----:B------:R-:W-:Y:S01]  /*7d80*/  VIADD R18, R92, 0x18 ;  /* 0x000000185c127836 */ /* 0x000fe20000000000 */
[----:B------:R-:W-:-:S02]  /*7d90*/  IABS R17, R17 ;  /* 0x0000001100117213 */ /* 0x000fc40000000000 */
[----:B------:R-:W-:Y:S02]  /*7da0*/  IABS R19, R19 ;  /* 0x0000001300137213 */ /* 0x000fe40000000000 */
[----:B------:R-:W-:Y:S02]  /*7db0*/  I2FP.F32.S32 R17, R17 ;  /* 0x0000001100117245 */ /* 0x000fe40000201400 */
[----:B------:R-:W-:Y:S02]  /*7dc0*/  I2FP.F32.S32 R19, R19 ;  /* 0x0000001300137245 */ /* 0x000fe40000201400 */
[C-C-:B------:R-:W-:Y:S01]  /*7dd0*/  IADD3 R16, PT, PT, R88.reuse, -0x11, -R89.reuse ;  /* 0xffffffef58107810 */ /* 0x140fe20007ffe859 */
[C---:B------:R-:W-:Y:S01]  /*7de0*/  FFMA.FTZ R106, -R177.reuse, R17, R68 ;  /* 0x00000011b16a7223 */ /* 0x040fe20000010144 */
[C-C-:B------:R-:W-:Y:S01]  /*7df0*/  IADD3 R17, PT, PT, R88.reuse, -0x30, -R89.reuse ;  /* 0xffffffd058117810 */ /* 0x140fe20007ffe859 */
[----:B------:R-:W-:Y:S01]  /*7e00*/  FFMA.FTZ R150, -R177, R19, R52 ;  /* 0x00000013b1967223 */ /* 0x000fe20000010134 */
[----:B------:R-:W-:Y:S01]  /*7e10*/  IADD3 R19, PT, PT, R88, -0x38, -R89 ;  /* 0xffffffc858137810 */ /* 0x000fe20007ffe859 */
[----:B------:R-:W-:Y:S01]  /*7e20*/  VIADD R68, R92, 0x9 ;  /* 0x000000095c447836 */ /* 0x000fe20000000000 */
[----:B------:R-:W-:-:S02]  /*7e30*/  IABS R17, R17 ;  /* 0x0000001100117213 */ /* 0x000fc40000000000 */
[----:B------:R-:W-:Y:S02]  /*7e40*/  IABS R19, R19 ;  /* 0x0000001300137213 */ /* 0x000fe40000000000 */
[----:B------:R-:W-:Y:S02]  /*7e50*/  I2FP.F32.S32 R17, R17 ;  /* 0x0000001100117245 */ /* 0x000fe40000201400 */
[----:B------:R-:W-:Y:S02]  /*7e60*/  IABS R16, R16 ;  /* 0x0000001000107213 */ /* 0x000fe40000000000 */
[----:B------:R-:W-:Y:S01]  /*7e70*/  I2FP.F32.S32 R2, R2 ;  /* 0x0000000200027245 */ /* 0x000fe20000201400 */
[C---:B------:R-:W-:Y:S01]  /*7e80*/  FFMA.FTZ R148, -R177.reuse, R17, R48 ;  /* 0x00000011b1947223 */ /* 0x040fe20000010130 */
[----:B------:R-:W-:Y:S02]  /*7e90*/  IADD3 R17, PT, PT, R88, -0x40, -R89 ;  /* 0xffffffc058117810 */ /* 0x000fe40007ffe859 */
[----:B------:R-:W-:Y:S01]  /*7ea0*/  I2FP.F32.S32 R19, R19 ;  /* 0x0000001300137245 */ /* 0x000fe20000201400 */
[C---:B------:R-:W-:Y:S01]  /*7eb0*/  FFMA.FTZ R97, -R177.reuse, R2, R57 ;  /* 0x00000002b1617223 */ /* 0x040fe20000010139 */
[----:B------:R-:W-:Y:S01]  /*7ec0*/  IABS R17, R17 ;  /* 0x0000001100117213 */ /* 0x000fe20000000000 */
[C---:B------:R-:W-:Y:S01]  /*7ed0*/  VIADD R57, R92.reuse, 0x50 ;  /* 0x000000505c397836 */ /* 0x040fe20000000000 */
[----:B------:R-:W-:Y:S01]  /*7ee0*/  I2FP.F32.S32 R16, R16 ;  /* 0x0000001000107245 */ /* 0x000fe20000201400 */
[C---:B------:R-:W-:Y:S01]  /*7ef0*/  FFMA.FTZ R146, -R177.reuse, R19, R44 ;  /* 0x00000013b1927223 */ /* 0x040fe2000001012c */
[----:B------:R-:W-:Y:S01]  /*7f00*/  I2FP.F32.S32 R17, R17 ;  /* 0x0000001100117245 */ /* 0x000fe20000201400 */
[----:B------:R-:W-:Y:S01]  /*7f10*/  VIADD R44, R92, 0x21 ;  /* 0x000000215c2c7836 */ /* 0x000fe20000000000 */
[C---:B------:R-:W-:Y:S01]  /*7f20*/  IADD3 R2, PT, PT, R88.reuse, -0x69, -R89 ;  /* 0xffffff9758027810 */ /* 0x040fe20007ffe859 */
[C---:B------:R-:W-:Y:S01]  /*7f30*/  FFMA.FTZ R99, -R177.reuse, R16, R73 ;  /* 0x00000010b1637223 */ /* 0x040fe20000010149 */
[C-C-:B------:R-:W-:Y:S01]  /*7f40*/  IADD3 R19, PT, PT, R88.reuse, -0x50, -R89.reuse ;  /* 0xffffffb058137810 */ /* 0x140fe20007ffe859 */
[----:B------:R-:W-:Y:S01]  /*7f50*/  FFMA.FTZ R142, -R177, R17, R40 ;  /* 0x00000011b18e7223 */ /* 0x000fe20000010128 */
[----:B------:R-:W-:Y:S01]  /*7f60*/  IADD3 R17, PT, PT, R88, -0x58, -R89 ;  /* 0xffffffa858117810 */ /* 0x000fe20007ffe859 */
[C---:B------:R-:W-:Y:S01]  /*7f70*/  VIADD R40, R92.reuse, 0x60 ;  /* 0x000000605c287836 */ /* 0x040fe20000000000 */
[----:B------:R-:W-:Y:S01]  /*7f80*/  IABS R2, R2 ;  /* 0x0000000200027213 */ /* 0x000fe20000000000 */
[----:B------:R-:W-:Y:S01]  /*7f90*/  VIADD R73, R92, 0x48 ;  /* 0x000000485c497836 */ /* 0x000fe20000000000 */
[----:B------:R-:W-:-:S02]  /*7fa0*/  IABS R17, R17 ;  /* 0x0000001100117213 */ /* 0x000fc40000000000 */
[C-C-:B------:R-:W-:Y:S02]  /*7fb0*/  IADD3 R16, PT, PT, R88.reuse, -0x71, -R89.reuse ;  /* 0xffffff8f58107810 */ /* 0x140fe40007ffe859 */
[----:B------:R-:W-:Y:S02]  /*7fc0*/  I2FP.F32.S32 R17, R17 ;  /* 0x0000001100117245 */ /* 0x000fe40000201400 */
[----:B------:R-:W-:Y:S02]  /*7fd0*/  IABS R19, R19 ;  /* 0x0000001300137213 */ /* 0x000fe40000000000 */
[----:B------:R-:W-:Y:S01]  /*7fe0*/  I2FP.F32.S32 R2, R2 ;  /* 0x0000000200027245 */ /* 0x000fe20000201400 */
[C---:B------:R-:W-:Y:S01]  /*7ff0*/  FFMA.FTZ R118, -R177.reuse, R17, R28 ;  /* 0x00000011b1767223 */ /* 0x040fe2000001011c */
[----:B------:R-:W-:Y:S01]  /*8000*/  IADD3 R17, PT, PT, R88, -0x60, -R89 ;  /* 0xffffffa058117810 */ /* 0x000fe20007ffe859 */
[----:B------:R-:W-:Y:S01]  /*8010*/  VIADD R28, R92, 0x11 ;  /* 0x000000115c1c7836 */ /* 0x000fe20000000000 */
[----:B------:R-:W-:Y:S01]  /*8020*/  IABS R16, R16 ;  /* 0x0000001000107213 */ /* 0x000fe20000000000 */
[----:B------:R-:W-:Y:S01]  /*8030*/  FFMA.FTZ R29, -R177, R2, R21 ;  /* 0x00000002b11d7223 */ /* 0x000fe20000010115 */
[----:B------:R-:W-:-:S02]  /*8040*/  IABS R17, R17 ;  /* 0x0000001100117213 */ /* 0x000fc40000000000 */
[----:B------:R-:W-:Y:S02]  /*8050*/  I2FP.F32.S32 R19, R19 ;  /* 0x0000001300137245 */ /* 0x000fe40000201400 */
[----:B------:R-:W-:Y:S02]  /*8060*/  I2FP.F32.S32 R17, R17 ;  /* 0x0000001100117245 */ /* 0x000fe40000201400 */
[----:B------:R-:W-:Y:S01]  /*8070*/  I2FP.F32.S32 R16, R16 ;  /* 0x0000001000107245 */ /* 0x000fe20000201400 */
[C---:B------:R-:W-:Y:S01]  /*8080*/  FFMA.FTZ R130, -R177.reuse, R19, R32 ;  /* 0x00000013b1827223 */ /* 0x040fe20000010120 */
[C---:B------:R-:W-:Y:S01]  /*8090*/  IADD3 R2, PT, PT, R88.reuse, -0x79, -R89 ;  /* 0xffffff8758027810 */ /* 0x040fe20007ffe859 */
[C---:B------:R-:W-:Y:S01]  /*80a0*/  FFMA.FTZ R100, -R177.reuse, R17, R24 ;  /* 0x00000011b1647223 */ /* 0x040fe20000010118 */
[----:B------:R-:W-:Y:S02]  /*80b0*/  VIADD R24, R88, 0x8 ;  /* 0x0000000858187836 */ /* 0x000fe40000000000 */
[----:B------:R-:W-:Y:S01]  /*80c0*/  FFMA.FTZ R19, -R177, R16, R13 ;  /* 0x00000010b1137223 */ /* 0x000fe2000001010d */
[----:B------:R-:W-:Y:S01]  /*80d0*/  IABS R2, R2 ;  /* 0x0000000200027213 */ /* 0x000fe20000000000 */
[----:B------:R-:W-:Y:S01]  /*80e0*/  VIADD R16, R92, 0x19 ;  /* 0x000000195c107836 */ /* 0x000fe20000000000 */
[--C-:B------:R-:W-:Y:S01]  /*80f0*/  IADD3 R21, PT, PT, R88, -0x78, -R89.reuse ;  /* 0xffffff8858157810 */ /* 0x100fe20007ffe859 */
[----:B------:R-:W-:Y:S01]  /*8100*/  IMAD.IADD R17, R24, 0x1, -R89 ;  /* 0x0000000118117824 */ /* 0x000fe200078e0a59 */
[----:B------:R-:W-:Y:S01]  /*8110*/  I2FP.F32.S32 R2, R2 ;  /* 0x0000000200027245 */ /* 0x000fe20000201400 */
[----:B------:R-:W-:Y:S01]  /*8120*/  VIADD R32, R92, 0x69 ;  /* 0x000000695c207836 */ /* 0x000fe20000000000 */
[----:B------:R-:W-:-:S02]  /*8130*/  IABS R21, R21 ;  /* 0x0000001500157213 */ /* 0x000fc40000000000 */
[----:B------:R-:W-:Y:S01]  /*8140*/  IABS R17, R17 ;  /* 0x0000001100117213 */ /* 0x000fe20000000000 */
[C---:B------:R-:W-:Y:S01]  /*8150*/  FFMA.FTZ R41, -R177.reuse, R2, R5 ;  /* 0x00000002b1297223 */ /* 0x040fe20000010105 */
[--C-:B------:R-:W-:Y:S01]  /*8160*/  IADD3 R48, PT, PT, R88, -0x70, -R89.reuse ;  /* 0xffffff9058307810 */ /* 0x100fe20007ffe859 */
[C---:B------:R-:W-:Y:S01]  /*8170*/  VIADD R2, R92.reuse, 0x29 ;  /* 0x000000295c027836 */ /* 0x040fe20000000000 */
[----:B------:R-:W-:Y:S02]  /*8180*/  I2FP.F32.S32 R17, R17 ;  /* 0x0000001100117245 */ /* 0x000fe40000201400 */
[----:B------:R-:W-:Y:S02]  /*8190*/  I2FP.F32.S32 R21, R21 ;  /* 0x0000001500157245 */ /* 0x000fe40000201400 */
[----:B------:R-:W-:Y:S01]  /*81a0*/  IABS R48, R48 ;  /* 0x0000003000307213 */ /* 0x000fe20000000000 */
[C---:B------:R-:W-:Y:S01]  /*81b0*/  FFMA.FTZ R13, -R177.reuse, R17, R82 ;  /* 0x00000011b10d7223 */ /* 0x040fe20000010152 */
[----:B------:R-:W-:Y:S01]  /*81c0*/  IABS R82, R0 ;  /* 0x0000000000527213 */ /* 0x000fe20000000000 */
[C---:B------:R-:W-:Y:S01]  /*81d0*/  FFMA.FTZ R76, -R177.reuse, R21, R4 ;  /* 0x00000015b14c7223 */ /* 0x040fe20000010104 */
[----:B------:R-:W-:Y:S01]  /*81e0*/  I2FP.F32.S32 R48, R48 ;  /* 0x0000003000307245 */ /* 0x000fe20000201400 */
[C---:B------:R-:W-:Y:S01]  /*81f0*/  VIADD R4, R92.reuse, 0x10 ;  /* 0x000000105c047836 */ /* 0x040fe20000000000 */
[----:B------:R-:W-:Y:S01]  /*8200*/  I2FP.F32.S32 R82, R82 ;  /* 0x0000005200527245 */ /* 0x000fe20000201400 */
[----:B------:R-:W-:Y:S01]  /*8210*/  VIADD R21, R92, 0x71 ;  /* 0x000000715c157836 */ /* 0x000fe20000000000 */
[----:B------:R-:W-:Y:S01]  /*8220*/  IABS R90, R90 ;  /* 0x0000005a005a7213 */ /* 0x000fe20000000000 */
[----:B------:R-:W-:Y:S01]  /*8230*/  FFMA.FTZ R48, -R177, R48, R12 ;  /* 0x00000030b1307223 */ /* 0x000fe2000001010c */
[----:B------:R-:W-:Y:S01]  /*8240*/  ISETP.GT.AND P6, PT, R179, R68, PT ;  /* 0x00000044b300720c */ /* 0x000fe20003fc4270 */
[----:B------:R-:W-:Y:S01]  /*8250*/  FFMA.FTZ R5, -R177, R82, R80 ;  /* 0x00000052b1057223 */ /* 0x000fe20000010150 */
[----:B------:R-:W-:Y:S01]  /*8260*/  IADD3 R104, PT, PT, R88, -0x39, -R89 ;  /* 0xffffffc758687810 */ /* 0x000fe20007ffe859 */
[C---:B------:R-:W-:Y:S01]  /*8270*/  VIADD R12, R92.reuse, 0x20 ;  /* 0x000000205c0c7836 */ /* 0x040fe20000000000 */
[----:B------:R-:W-:Y:S01]  /*8280*/  I2FP.F32.S32 R66, R90 ;  /* 0x0000005a00427245 */ /* 0x000fe20000201400 */
[C---:B------:R-:W-:Y:S01]  /*8290*/  VIADD R17, R92.reuse, 0x78 ;  /* 0x000000785c117836 */ /* 0x040fe20000000000 */
[----:B------:R-:W-:Y:S01]  /*82a0*/  FSEL R5, R5, -INF , !P0 ;  /* 0xff80000005057808 */ /* 0x000fe20004000000 */
[C---:B------:R-:W-:Y:S01]  /*82b0*/  FFMA.FTZ R78, -R177.reuse, R82, R78 ;  /* 0x00000052b14e7223 */ /* 0x040fe2000001014e */
[----:B------:R-:W-:Y:S01]  /*82c0*/  I2FP.F32.S32 R98, R98 ;  /* 0x0000006200627245 */ /* 0x000fe20000201400 */
[----:B------:R-:W-:Y:S01]  /*82d0*/  FFMA.FTZ R107, -R177, R66, R81 ;  /* 0x00000042b16b7223 */ /* 0x000fe20000010151 */
[----:B------:R-:W-:Y:S01]  /*82e0*/  FSEL R5, R5, -INF , !P4 ;  /* 0xff80000005057808 */ /* 0x000fe20006000000 */
[C---:B------:R-:W-:Y:S01]  /*82f0*/  VIADD R81, R92.reuse, 0x39 ;  /* 0x000000395c517836 */ /* 0x040fe20000000000 */
[----:B------:R-:W-:Y:S01]  /*8300*/  ISETP.GT.AND P4, PT, R179, R4, PT ;  /* 0x00000004b300720c */ /* 0x000fe20003f84270 */
[----:B------:R-:W-:Y:S01]  /*8310*/  FFMA.FTZ R98, -R177, R98, R53 ;  /* 0x00000062b1627223 */ /* 0x000fe20000010135 */
[----:B------:R-:W-:Y:S01]  /*8320*/  IABS R33, R33 ;  /* 0x0000002100217213 */ /* 0x000fe20000000000 */
[----:B------:R-:W-:Y:S01]  /*8330*/  VIADD R66, R92, 0x40 ;  /* 0x000000405c427836 */ /* 0x000fe20000000000 */
[----:B------:R-:W-:Y:S01]  /*8340*/  FSEL R102, R102, -INF , !P6 ;  /* 0xff80000066667808 */ /* 0x000fe20007000000 */
[----:B------:R-:W-:Y:S01]  /*8350*/  VIADD R53, R92, 0x51 ;  /* 0x000000515c357836 */ /* 0x000fe20000000000 */
[----:B------:R-:W-:-:S02]  /*8360*/  IABS R104, R104 ;  /* 0x0000006800687213 */ /* 0x000fc40000000000 */
[----:B------:R-:W-:Y:S02]  /*8370*/  ISETP.GT.AND P6, PT, R179, R16, PT ;  /* 0x00000010b300720c */ /* 0x000fe40003fc4270 */
[----:B------:R-:W-:Y:S02]  /*8380*/  IADD3 R136, PT, PT, R88, -0x49, -R89 ;  /* 0xffffffb758887810 */ /* 0x000fe40007ffe859 */
[----:B------:R-:W-:Y:S02]  /*8390*/  FSEL R101, R101, -INF , !P4 ;  /* 0xff80000065657808 */ /* 0x000fe40006000000 */
[----:B------:R-:W-:Y:S02]  /*83a0*/  ISETP.GT.AND P4, PT, R179, R12, PT ;  /* 0x0000000cb300720c */ /* 0x000fe40003f84270 */
[----:B------:R-:W-:Y:S02]  /*83b0*/  I2FP.F32.S32 R33, R33 ;  /* 0x0000002100217245 */ /* 0x000fe40000201400 */
[----:B------:R-:W-:-:S02]  /*83c0*/  I2FP.F32.S32 R104, R104 ;  /* 0x0000006800687245 */ /* 0x000fc40000201400 */
[----:B------:R-:W-:Y:S01]  /*83d0*/  ISETP.GT.AND P0, PT, R179, R103, PT ;  /* 0x00000067b300720c */ /* 0x000fe20003f04270 */
[----:B------:R-:W-:Y:S01]  /*83e0*/  FFMA.FTZ R33, -R177, R33, R20 ;  /* 0x00000021b1217223 */ /* 0x000fe20000010114 */
[----:B------:R-:W-:Y:S01]  /*83f0*/  FSEL R52, R105, -INF , !P6 ;  /* 0xff80000069347808 */ /* 0x000fe20007000000 */
[----:B------:R-:W-:Y:S01]  /*8400*/  FFMA.FTZ R104, -R177, R104, R45 ;  /* 0x00000068b1687223 */ /* 0x000fe2000001012d */
[----:B------:R-:W-:Y:S01]  /*8410*/  IADD3 R116, PT, PT, R88, -0x31, -R89 ;  /* 0xffffffcf58747810 */ /* 0x000fe20007ffe859 */
[C---:B------:R-:W-:Y:S01]  /*8420*/  VIADD R20, R92.reuse, 0x28 ;  /* 0x000000285c147836 */ /* 0x040fe20000000000 */
[----:B------:R-:W-:Y:S01]  /*8430*/  IABS R136, R136 ;  /* 0x0000008800887213 */ /* 0x000fe20000000000 */
[----:B------:R-:W-:Y:S01]  /*8440*/  VIADD R45, R92, 0x59 ;  /* 0x000000595c2d7836 */ /* 0x000fe20000000000 */
[----:B------:R-:W-:Y:S02]  /*8450*/  ISETP.GT.AND P6, PT, R179, R2, PT ;  /* 0x00000002b300720c */ /* 0x000fe40003fc4270 */
[----:B------:R-:W-:-:S02]  /*8460*/  FSEL R72, R72, -INF , !P4 ;  /* 0xff80000048487808 */ /* 0x000fc40006000000 */
[----:B------:R-:W-:Y:S02]  /*8470*/  ISETP.GT.AND P4, PT, R179, R96, PT ;  /* 0x00000060b300720c */ /* 0x000fe40003f84270 */
[----:B------:R-:W-:Y:S02]  /*8480*/  IADD3 R140, PT, PT, R88, -0x48, -R89 ;  /* 0xffffffb8588c7810 */ /* 0x000fe40007ffe859 */
[----:B------:R-:W-:Y:S02]  /*8490*/  FSEL R107, R107, -INF , !P3 ;  /* 0xff8000006b6b7808 */ /* 0x000fe40005800000 */
[----:B------:R-:W-:Y:S02]  /*84a0*/  FSEL R80, R91, -INF , !P0 ;  /* 0xff8000005b507808 */ /* 0x000fe40004000000 */
[----:B------:R-:W-:Y:S02]  /*84b0*/  IABS R116, R116 ;  /* 0x0000007400747213 */ /* 0x000fe40000000000 */
[----:B------:R-:W-:-:S02]  /*84c0*/  I2FP.F32.S32 R136, R136 ;  /* 0x0000008800887245 */ /* 0x000fc40000201400 */
[C---:B------:R-:W-:Y:S02]  /*84d0*/  ISETP.GT.AND P3, PT, R179.reuse, R28, PT ;  /* 0x0000001cb300720c */ /* 0x040fe40003f64270 */
[----:B------:R-:W-:Y:S01]  /*84e0*/  ISETP.GT.AND P0, PT, R179, R18, PT ;  /* 0x00000012b300720c */ /* 0x000fe20003f04270 */
[----:B------:R-:W-:Y:S01]  /*84f0*/  FFMA.FTZ R136, -R177, R136, R37 ;  /* 0x00000088b1887223 */ /* 0x000fe20000010125 */
[----:B------:R-:W-:Y:S01]  /*8500*/  FSEL R98, R98, -INF , !P6 ;  /* 0xff80000062627808 */ /* 0x000fe20007000000 */
[----:B------:R-:W-:Y:S01]  /*8510*/  VIADD R37, R92, 0x61 ;  /* 0x000000615c257836 */ /* 0x000fe20000000000 */
[----:B------:R-:W-:Y:S02]  /*8520*/  ISETP.GT.AND P6, PT, R179, R81, PT ;  /* 0x00000051b300720c */ /* 0x000fe40003fc4270 */
[----:B------:R-:W-:Y:S02]  /*8530*/  IADD3 R90, PT, PT, R88, -0x61, -R89 ;  /* 0xffffff9f585a7810 */ /* 0x000fe40007ffe859 */
[----:B------:R-:W-:-:S02]  /*8540*/  FSEL R148, R148, -INF , !P4 ;  /* 0xff80000094947808 */ /* 0x000fc40006000000 */
[----:B------:R-:W-:Y:S02]  /*8550*/  IABS R140, R140 ;  /* 0x0000008c008c7213 */ /* 0x000fe40000000000 */
[----:B------:R-:W-:Y:S02]  /*8560*/  ISETP.GT.AND P4, PT, R179, R66, PT ;  /* 0x00000042b300720c */ /* 0x000fe40003f84270 */
[----:B------:R-:W-:Y:S02]  /*8570*/  I2FP.F32.S32 R116, R116 ;  /* 0x0000007400747245 */ /* 0x000fe40000201400 */
[----:B------:R-:W-:Y:S02]  /*8580*/  FSEL R99, R99, -INF , !P3 ;  /* 0xff80000063637808 */ /* 0x000fe40005800000 */
[----:B------:R-:W-:Y:S01]  /*8590*/  FSEL R56, R106, -INF , !P0 ;  /* 0xff8000006a387808 */ /* 0x000fe20004000000 */
[----:B------:R-:W-:Y:S01]  /*85a0*/  FFMA.FTZ R116, -R177, R116, R49 ;  /* 0x00000074b1747223 */ /* 0x000fe20000010131 */
[C---:B------:R-:W-:Y:S01]  /*85b0*/  ISETP.GT.AND P3, PT, R179.reuse, R44, PT ;  /* 0x0000002cb300720c */ /* 0x040fe20003f64270 */
[----:B------:R-:W-:Y:S01]  /*85c0*/  VIADD R49, R92, 0x58 ;  /* 0x000000585c317836 */ /* 0x000fe20000000000 */
[----:B------:R-:W-:Y:S01]  /*85d0*/  BAR.SYNC.DEFER_BLOCKING 0x0 ;  /* 0x0000000000007b1d */ /* 0x000fe20000010000 */
[----:B------:R-:W-:-:S02]  /*85e0*/  ISETP.GT.AND P0, PT, R179, R20, PT ;  /* 0x00000014b300720c */ /* 0x000fc40003f04270 */
[----:B------:R-:W-:Y:S02]  /*85f0*/  FSEL R91, R104, -INF , !P6 ;  /* 0xff800000685b7808 */ /* 0x000fe40007000000 */
[----:B------:R-:W-:Y:S02]  /*8600*/  IABS R90, R90 ;  /* 0x0000005a005a7213 */ /* 0x000fe40000000000 */
[C---:B------:R-:W-:Y:S02]  /*8610*/  ISETP.GT.AND P6, PT, R179.reuse, R69, PT ;  /* 0x00000045b300720c */ /* 0x040fe40003fc4270 */
[----:B------:R-:W-:Y:S02]  /*8620*/  I2FP.F32.S32 R140, R140 ;  /* 0x0000008c008c7245 */ /* 0x000fe40000201400 */
[----:B------:R-:W-:Y:S02]  /*8630*/  FSEL R142, R142, -INF , !P4 ;  /* 0xff8000008e8e7808 */ /* 0x000fe40006000000 */
[----:B------:R-:W-:Y:S01]  /*8640*/  ISETP.GT.AND P4, PT, R179, R57, PT ;  /* 0x00000039b300720c */ /* 0x000fe20003f84270 */
[----:B------:R-:W-:Y:S01]  /*8650*/  FFMA.FTZ R140, -R177, R140, R36 ;  /* 0x0000008cb18c7223 */ /* 0x000fe20000010124 */
[----:B------:R-:W-:Y:S01]  /*8660*/  FSEL R97, R97, -INF , !P3 ;  /* 0xff80000061617808 */ /* 0x000fe20005800000 */
[----:B------:R-:W-:Y:S01]  /*8670*/  VIADD R36, R92, 0x68 ;  /* 0x000000685c247836 */ /* 0x000fe20000000000 */
[----:B------:R-:W-:-:S02]  /*8680*/  FSEL R150, R150, -INF , !P0 ;  /* 0xff80000096967808 */ /* 0x000fc40004000000 */
[----:B------:R-:W-:Y:S02]  /*8690*/  I2FP.F32.S32 R90, R90 ;  /* 0x0000005a005a7245 */ /* 0x000fe40000201400 */
[C---:B------:R-:W-:Y:S02]  /*86a0*/  ISETP.GT.AND P3, PT, R179.reuse, R95, PT ;  /* 0x0000005fb300720c */ /* 0x040fe40003f64270 */
[----:B------:R-:W-:Y:S01]  /*86b0*/  ISETP.GT.AND P0, PT, R179, R94, PT ;  /* 0x0000005eb300720c */ /* 0x000fe20003f04270 */
[----:B------:R-:W-:Y:S01]  /*86c0*/  FFMA.FTZ R90, -R177, R90, R25 ;  /* 0x0000005ab15a7223 */ /* 0x000fe20000010119 */
[----:B------:R-:W-:Y:S01]  /*86d0*/  FSEL R136, R136, -INF , !P6 ;  /* 0xff80000088887808 */ /* 0x000fe20007000000 */
[----:B------:R-:W-:Y:S01]  /*86e0*/  VIADD R25, R92, 0x70 ;  /* 0x000000705c197836 */ /* 0x000fe20000000000 */
[----:B------:R-:W-:Y:S02]  /*86f0*/  ISETP.GT.AND P6, PT, R179, R45, PT ;  /* 0x0000002db300720c */ /* 0x000fe40003fc4270 */
[----:B------:R-:W-:-:S02]  /*8700*/  FSEL R130, R130, -INF , !P4 ;  /* 0xff80000082827808 */ /* 0x000fc40006000000 */
[C---:B------:R-:W-:Y:S02]  /*8710*/  ISETP.GT.AND P4, PT, R179.reuse, R40, PT ;  /* 0x00000028b300720c */ /* 0x040fe40003f84270 */
[----:B------:R-:W-:Y:S02]  /*8720*/  FSEL R116, R116, -INF , !P3 ;  /* 0xff80000074747808 */ /* 0x000fe40005800000 */
[----:B------:R-:W-:Y:S02]  /*8730*/  FSEL R146, R146, -INF , !P0 ;  /* 0xff80000092927808 */ /* 0x000fe40004000000 */
[----:B------:R-:W-:Y:S02]  /*8740*/  IADD3 R0, PT, PT, R24, -0x1, -R89 ;  /* 0xffffffff18007810 */ /* 0x000fe40007ffe859 */
[C---:B------:R-:W-:Y:S02]  /*8750*/  ISETP.GT.AND P3, PT, R179.reuse, R77, PT ;  /* 0x0000004db300720c */ /* 0x040fe40003f64270 */
[----:B------:R-:W-:-:S02]  /*8760*/  ISETP.GT.AND P0, PT, R179, R73, PT ;  /* 0x00000049b300720c */ /* 0x000fc40003f04270 */
[----:B------:R-:W-:Y:S02]  /*8770*/  FSEL R112, R112, -INF , !P6 ;  /* 0xff80000070707808 */ /* 0x000fe40007000000 */
[C---:B------:R-:W-:Y:S02]  /*8780*/  ISETP.GT.AND P6, PT, R179.reuse, R37, PT ;  /* 0x00000025b300720c */ /* 0x040fe40003fc4270 */
[----:B------:R-:W-:Y:S02]  /*8790*/  FSEL R100, R100, -INF , !P4 ;  /* 0xff80000064647808 */ /* 0x000fe40006000000 */
[----:B------:R-:W-:Y:S02]  /*87a0*/  ISETP.GT.AND P4, PT, R179, R36, PT ;  /* 0x00000024b300720c */ /* 0x000fe40003f84270 */
[----:B------:R-:W-:Y:S02]  /*87b0*/  IABS R0, R0 ;  /* 0x0000000000007213 */ /* 0x000fe40000000000 */
[----:B------:R-:W-:-:S02]  /*87c0*/  FSEL R134, R134, -INF , !P3 ;  /* 0xff80000086867808 */ /* 0x000fc40005800000 */
[----:B------:R-:W-:Y:S01]  /*87d0*/  FSEL R140, R140, -INF , !P0 ;  /* 0xff8000008c8c7808 */ /* 0x000fe20004000000 */
[----:B------:R-:W-:Y:S01]  /*87e0*/  IMAD.MOV.U32 R104, RZ, RZ, R0 ;  /* 0x000000ffff687224 */ /* 0x000fe200078e0000 */
[C---:B------:R-:W-:Y:S02]  /*87f0*/  ISETP.GT.AND P3, PT, R179.reuse, R53, PT ;  /* 0x00000035b300720c */ /* 0x040fe40003f64270 */
[C---:B------:R-:W-:Y:S02]  /*8800*/  ISETP.GT.AND P0, PT, R179.reuse, R49, PT ;  /* 0x00000031b300720c */ /* 0x040fe40003f04270 */
[----:B------:R-:W-:Y:S02]  /*8810*/  FSEL R90, R90, -INF , !P6 ;  /* 0xff8000005a5a7808 */ /* 0x000fe40007000000 */
[----:B------:R-:W-:Y:S02]  /*8820*/  ISETP.GT.AND P6, PT, R179, R32, PT ;  /* 0x00000020b300720c */ /* 0x000fe40003fc4270 */
[----:B------:R-:W-:-:S02]  /*8830*/  FSEL R33, R33, -INF , !P4 ;  /* 0xff80000021217808 */ /* 0x000fc40006000000 */
[----:B------:R-:W-:Y:S02]  /*8840*/  ISETP.GT.AND P4, PT, R179, R25, PT ;  /* 0x00000019b300720c */ /* 0x000fe40003f84270 */
[----:B------:R-:W-:Y:S02]  /*8850*/  FSEL R132, R132, -INF , !P3 ;  /* 0xff80000084847808 */ /* 0x000fe40005800000 */
[----:B------:R-:W-:Y:S02]  /*8860*/  FSEL R118, R118, -INF , !P0 ;  /* 0xff80000076767808 */ /* 0x000fe40004000000 */
[----:B------:R-:W-:Y:S02]  /*8870*/  ISETP.GE.AND P3, PT, R92, R171, PT ;  /* 0x000000ab5c00720c */ /* 0x000fe40003f66270 */
[----:B------:R-:W-:Y:S01]  /*8880*/  ISETP.GT.AND P0, PT, R178, R92, PT ;  /* 0x0000005cb200720c */ /* 0x000fe20003f04270 */
[----:B------:R-:W-:Y:S01]  /*8890*/  VIADD R92, R92, 0x79 ;  /* 0x000000795c5c7836 */ /* 0x000fe20000000000 */
[----:B------:R-:W-:-:S02]  /*88a0*/  FSEL R29, R29, -INF , !P6 ;  /* 0xff8000001d1d7808 */ /* 0x000fc40007000000 */
[C---:B------:R-:W-:Y:S02]  /*88b0*/  ISETP.GT.AND P6, PT, R179.reuse, R21, PT ;  /* 0x00000015b300720c */ /* 0x040fe40003fc4270 */
[----:B------:R-:W-:Y:S02]  /*88c0*/  FSEL R48, R48, -INF , !P4 ;  /* 0xff80000030307808 */ /* 0x000fe40006000000 */
[----:B------:R-:W-:Y:S02]  /*88d0*/  ISETP.GT.AND P4, PT, R179, R17, PT ;  /* 0x00000011b300720c */ /* 0x000fe40003f84270 */
[----:B------:R-:W-:Y:S02]  /*88e0*/  I2FP.F32.S32 R104, R104 ;  /* 0x0000006800687245 */ /* 0x000fe40000201400 */
[----:B------:R-:W-:Y:S02]  /*88f0*/  FSEL R19, R19, -INF , !P6 ;  /* 0xff80000013137808 */ /* 0x000fe40007000000 */
[----:B------:R-:W-:Y:S01]  /*8900*/  ISETP.GT.AND P6, PT, R179, R92, PT ;  /* 0x0000005cb300720c */ /* 0x000fe20003fc4270 */
[----:B------:R-:W-:Y:S01]  /*8910*/  FFMA.FTZ R83, -R177, R104, R83 ;  /* 0x00000068b1537223 */ /* 0x000fe20000010153 */
[----:B------:R-:W-:-:S02]  /*8920*/  FSEL R0, R76, -INF , !P4 ;  /* 0xff8000004c007808 */ /* 0x000fc40006000000 */
[----:B------:R-:W-:Y:S02]  /*8930*/  IADD3 R76, PT, PT, R24, -0x9, -R89 ;  /* 0xfffffff7184c7810 */ /* 0x000fe40007ffe859 */
[----:B------:R-:W-:Y:S02]  /*8940*/  FSEL R13, R13, -INF , !P0 ;  /* 0xff8000000d0d7808 */ /* 0x000fe40004000000 */
[----:B------:R-:W-:Y:S02]  /*8950*/  FSEL R41, R41, -INF , !P6 ;  /* 0xff80000029297808 */ /* 0x000fe40007000000 */
[C---:B------:R-:W-:Y:S02]  /*8960*/  ISETP.GE.AND P4, PT, R103.reuse, R176, PT ;  /* 0x000000b06700720c */ /* 0x040fe40003f86270 */
[----:B------:R-:W-:Y:S02]  /*8970*/  ISETP.GE.AND P6, PT, R103, R171, PT ;  /* 0x000000ab6700720c */ /* 0x000fe40003fc6270 */
[----:B------:R-:W-:-:S02]  /*8980*/  ISETP.GT.AND P0, PT, R178, R103, PT ;  /* 0x00000067b200720c */ /* 0x000fc40003f04270 */
[----:B------:R-:W-:Y:S02]  /*8990*/  IABS R103, R76 ;  /* 0x0000004c00677213 */ /* 0x000fe40000000000 */
[----:B------:R-:W-:Y:S02]  /*89a0*/  FSEL R13, R13, -INF , !P3 ;  /* 0xff8000000d0d7808 */ /* 0x000fe40005800000 */
[----:B------:R-:W-:Y:S02]  /*89b0*/  FSEL R76, R107, -INF , !P5 ;  /* 0xff8000006b4c7808 */ /* 0x000fe40006800000 */
[----:B------:R-:W-:Y:S02]  /*89c0*/  FSEL R83, R83, -INF , !P1 ;  /* 0xff80000053537808 */ /* 0x000fe40004800000 */
[C---:B------:R-:W-:Y:S02]  /*89d0*/  ISETP.GE.AND P3, PT, R68.reuse, R176, PT ;  /* 0x000000b04400720c */ /* 0x040fe40003f66270 */
[----:B------:R-:W-:-:S02]  /*89e0*/  ISETP.GE.AND P5, PT, R68, R171, PT ;  /* 0x000000ab4400720c */ /* 0x000fc40003fa6270 */
[----:B------:R-:W-:Y:S02]  /*89f0*/  ISETP.GT.AND P1, PT, R178, R68, PT ;  /* 0x00000044b200720c */ /* 0x000fe40003f24270 */
[----:B------:R-:W-:Y:S02]  /*8a00*/  IADD3 R68, PT, PT, R24, -0x10, -R89 ;  /* 0xfffffff018447810 */ /* 0x000fe40007ffe859 */
[----:B------:R-:W-:Y:S02]  /*8a10*/  FSEL R82, R83, -INF , !P2 ;  /* 0xff80000053527808 */ /* 0x000fe40005000000 */
[----:B------:R-:W-:Y:S02]  /*8a20*/  IABS R83, R68 ;  /* 0x0000004400537213 */ /* 0x000fe40000000000 */
[----:B------:R-:W-:Y:S02]  /*8a30*/  FSEL R68, R80, -INF , !P4 ;  /* 0xff80000050447808 */ /* 0x000fe40006000000 */
[----:B------:R-:W-:-:S02]  /*8a40*/  FSEL R78, R78, -INF , !P0 ;  /* 0xff8000004e4e7808 */ /* 0x000fc40004000000 */
[C---:B------:R-:W-:Y:S02]  /*8a50*/  ISETP.GE.AND P2, PT, R4.reuse, R176, PT ;  /* 0x000000b00400720c */ /* 0x040fe40003f46270 */
[----:B------:R-:W-:Y:S02]  /*8a60*/  ISETP.GE.AND P4, PT, R4, R171, PT ;  /* 0x000000ab0400720c */ /* 0x000fe40003f86270 */
[----:B------:R-:W-:Y:S02]  /*8a70*/  ISETP.GT.AND P0, PT, R178, R4, PT ;  /* 0x00000004b200720c */ /* 0x000fe40003f04270 */
[----:B------:R-:W-:Y:S02]  /*8a80*/  I2FP.F32.S32 R104, R103 ;  /* 0x0000006700687245 */ /* 0x000fe40000201400 */
[----:B------:R-:W-:Y:S02]  /*8a90*/  IADD3 R4, PT, PT, R24, -0x11, -R89 ;  /* 0xffffffef18047810 */ /* 0x000fe40007ffe859 */
[----:B------:R-:W-:Y:S01]  /*8aa0*/  FSEL R80, R78, -INF , !P6 ;  /* 0xff8000004e507808 */ /* 0x000fe20007000000 */
[----:B------:R-:W-:Y:S01]  /*8ab0*/  FFMA.FTZ R79, -R177, R104, R79 ;  /* 0x00000068b14f7223 */ /* 0x000fe2000001014f */
[----:B------:R-:W-:-:S02]  /*8ac0*/  I2FP.F32.S32 R83, R83 ;  /* 0x0000005300537245 */ /* 0x000fc40000201400 */
[----:B------:R-:W-:Y:S02]  /*8ad0*/  IABS R78, R4 ;  /* 0x00000004004e7213 */ /* 0x000fe40000000000 */
[----:B------:R-:W-:Y:S01]  /*8ae0*/  FSEL R4, R102, -INF , !P3 ;  /* 0xff80000066047808 */ /* 0x000fe20005800000 */
[----:B------:R-:W-:Y:S01]  /*8af0*/  FFMA.FTZ R74, -R177, R83, R74 ;  /* 0x00000053b14a7223 */ /* 0x000fe2000001014a */
[----:B------:R-:W-:Y:S01]  /*8b00*/  FSEL R79, R79, -INF , !P1 ;  /* 0xff8000004f4f7808 */ /* 0x000fe20004800000 */
[----:B------:R-:W-:Y:S01]  /*8b10*/  IMAD.MOV.U32 R83, RZ, RZ, R78 ;  /* 0x000000ffff537224 */ /* 0x000fe200078e004e */
[C---:B------:R-:W-:Y:S02]  /*8b20*/  ISETP.GE.AND P6, PT, R28.reuse, R176, PT ;  /* 0x000000b01c00720c */ /* 0x040fe40003fc6270 */
[----:B------:R-:W-:Y:S02]  /*8b30*/  ISETP.GE.AND P3, PT, R28, R171, PT ;  /* 0x000000ab1c00720c */ /* 0x000fe40003f66270 */
[----:B------:R-:W-:-:S02]  /*8b40*/  ISETP.GT.AND P1, PT, R178, R28, PT ;  /* 0x0000001cb200720c */ /* 0x000fc40003f24270 */
[----:B------:R-:W-:Y:S02]  /*8b50*/  IADD3 R28, PT, PT, R24, -0x18, -R89 ;  /* 0xffffffe8181c7810 */ /* 0x000fe40007ffe859 */
[----:B------:R-:W-:Y:S02]  /*8b60*/  I2FP.F32.S32 R102, R83 ;  /* 0x0000005300667245 */ /* 0x000fe40000201400 */
[----:B------:R-:W-:Y:S02]  /*8b70*/  FSEL R78, R79, -INF , !P5 ;  /* 0xff8000004f4e7808 */ /* 0x000fe40006800000 */
[----:B------:R-:W-:Y:S01]  /*8b80*/  IABS R79, R28 ;  /* 0x0000001c004f7213 */ /* 0x000fe20000000000 */
[----:B------:R-:W-:Y:S01]  /*8b90*/  FFMA.FTZ R75, -R177, R102, R75 ;  /* 0x00000066b14b7223 */ /* 0x000fe2000001014b */
[----:B------:R-:W-:Y:S02]  /*8ba0*/  FSEL R28, R101, -INF , !P2 ;  /* 0xff800000651c7808 */ /* 0x000fe40005000000 */
[----:B------:R-:W-:-:S02]  /*8bb0*/  FSEL R74, R74, -INF , !P0 ;  /* 0xff8000004a4a7808 */ /* 0x000fc40004000000 */
[C---:B------:R-:W-:Y:S02]  /*8bc0*/  ISETP.GE.AND P5, PT, R18.reuse, R176, PT ;  /* 0x000000b01200720c */ /* 0x040fe40003fa6270 */
[----:B------:R-:W-:Y:S02]  /*8bd0*/  ISETP.GE.AND P2, PT, R18, R171, PT ;  /* 0x000000ab1200720c */ /* 0x000fe40003f46270 */
[----:B------:R-:W-:Y:S02]  /*8be0*/  ISETP.GT.AND P0, PT, R178, R18, PT ;  /* 0x00000012b200720c */ /* 0x000fe40003f04270 */
[----:B------:R-:W-:Y:S02]  /*8bf0*/  IADD3 R18, PT, PT, R24, -0x19, -R89 ;  /* 0xffffffe718127810 */ /* 0x000fe40007ffe859 */
[----:B------:R-:W-:Y:S02]  /*8c00*/  I2FP.F32.S32 R79, R79 ;  /* 0x0000004f004f7245 */ /* 0x000fe40000201400 */
[----:B------:R-:W-:-:S02]  /*8c10*/  IABS R83, R18 ;  /* 0x0000001200537213 */ /* 0x000fc40000000000 */
[----:B------:R-:W-:Y:S01]  /*8c20*/  FSEL R74, R74, -INF , !P4 ;  /* 0xff8000004a4a7808 */ /* 0x000fe20006000000 */
[----:B------:R-:W-:Y:S01]  /*8c30*/  FFMA.FTZ R79, -R177, R79, R70 ;  /* 0x0000004fb14f7223 */ /* 0x000fe20000010146 */
[----:B------:R-:W-:Y:S02]  /*8c40*/  FSEL R18, R99, -INF , !P6 ;  /* 0xff80000063127808 */ /* 0x000fe40007000000 */
[----:B------:R-:W-:Y:S02]  /*8c50*/  FSEL R75, R75, -INF , !P1 ;  /* 0xff8000004b4b7808 */ /* 0x000fe40004800000 */
[C---:B------:R-:W-:Y:S02]  /*8c60*/  ISETP.GE.AND P4, PT, R16.reuse, R176, PT ;  /* 0x000000b01000720c */ /* 0x040fe40003f86270 */
[----:B------:R-:W-:Y:S02]  /*8c70*/  ISETP.GE.AND P6, PT, R16, R171, PT ;  /* 0x000000ab1000720c */ /* 0x000fe40003fc6270 */
[----:B------:R-:W-:-:S02]  /*8c80*/  ISETP.GT.AND P1, PT, R178, R16, PT ;  /* 0x00000010b200720c */ /* 0x000fc40003f24270 */
[----:B------:R-:W-:Y:S02]  /*8c90*/  IADD3 R16, PT, PT, R24, -0x20, -R89 ;  /* 0xffffffe018107810 */ /* 0x000fe40007ffe859 */
[----:B------:R-:W-:Y:S02]  /*8ca0*/  FSEL R70, R75, -INF , !P3 ;  /* 0xff8000004b467808 */ /* 0x000fe40005800000 */
[----:B------:R-:W-:Y:S02]  /*8cb0*/  IABS R75, R16 ;  /* 0x00000010004b7213 */ /* 0x000fe40000000000 */
[----:B------:R-:W-:Y:S02]  /*8cc0*/  I2FP.F32.S32 R102, R83 ;  /* 0x0000005300667245 */ /* 0x000fe40000201400 */
[----:B------:R-:W-:Y:S02]  /*8cd0*/  FSEL R16, R56, -INF , !P5 ;  /* 0xff80000038107808 */ /* 0x000fe40006800000 */
[----:B------:R-:W-:Y:S01]  /*8ce0*/  FSEL R56, R79, -INF , !P0 ;  /* 0xff8000004f387808 */ /* 0x000fe20004000000 */
[----:B------:R-:W-:Y:S01]  /*8cf0*/  FFMA.FTZ R71, -R177, R102, R71 ;  /* 0x00000066b1477223 */ /* 0x000fe20000010147 */
[----:B------:R-:W-:-:S02]  /*8d00*/  ISETP.GE.AND P3, PT, R12, R176, PT ;  /* 0x000000b00c00720c */ /* 0x000fc40003f66270 */
[----:B------:R-:W-:Y:S02]  /*8d10*/  ISETP.GE.AND P5, PT, R12, R171, PT ;  /* 0x000000ab0c00720c */ /* 0x000fe40003fa6270 */
[----:B------:R-:W-:Y:S02]  /*8d20*/  ISETP.GT.AND P0, PT, R178, R12, PT ;  /* 0x0000000cb200720c */ /* 0x000fe40003f04270 */
[----:B------:R-:W-:Y:S02]  /*8d30*/  IADD3 R12, PT, PT, R24, -0x21, -R89 ;  /* 0xffffffdf180c7810 */ /* 0x000fe40007ffe859 */
[----:B------:R-:W-:Y:S02]  /*8d40*/  FSEL R56, R56, -INF , !P2 ;  /* 0xff80000038387808 */ /* 0x000fe40005000000 */
[----:B------:R-:W-:Y:S02]  /*8d50*/  IABS R79, R12 ;  /* 0x0000000c004f7213 */ /* 0x000fe40000000000 */
[----:B------:R-:W-:-:S02]  /*8d60*/  FSEL R12, R52, -INF , !P4 ;  /* 0xff800000340c7808 */ /* 0x000fc40006000000 */
[----:B------:R-:W-:Y:S02]  /*8d70*/  FSEL R52, R71, -INF , !P1 ;  /* 0xff80000047347808 */ /* 0x000fe40004800000 */
        /* <DEDUP_REMOVED lines=9> */
[----:B------:R-:W-:Y:S01]  /*8e10*/  FSEL R58, R58, -INF , !P0 ;  /* 0xff8000003a3a7808 */ /* 0x000fe20004000000 */
[----:B------:R-:W-:Y:S01]  /*8e20*/  IMAD.MOV.U32 R71, RZ, RZ, R44 ;  /* 0x000000ffff477224 */ /* 0x000fe200078e002c */
[C---:B------:R-:W-:Y:S02]  /*8e30*/  ISETP.GE.AND P6, PT, R20.reuse, R176, PT ;  /* 0x000000b01400720c */ /* 0x040fe40003fc6270 */
[----:B------:R-:W-:-:S02]  /*8e40*/  ISETP.GE.AND P3, PT, R20, R171, PT ;  /* 0x000000ab1400720c */ /* 0x000fc40003f66270 */
[----:B------:R-:W-:Y:S02]  /*8e50*/  ISETP.GT.AND P0, PT, R178, R20, PT ;  /* 0x00000014b200720c */ /* 0x000fe40003f04270 */
[----:B------:R-:W-:Y:S02]  /*8e60*/  I2FP.F32.S32 R102, R79 ;  /* 0x0000004f00667245 */ /* 0x000fe40000201400 */
[----:B------:R-:W-:Y:S02]  /*8e70*/  IADD3 R20, PT, PT, R24, -0x29, -R89 ;  /* 0xffffffd718147810 */ /* 0x000fe40007ffe859 */
[----:B------:R-:W-:Y:S01]  /*8e80*/  I2FP.F32.S32 R71, R71 ;  /* 0x0000004700477245 */ /* 0x000fe20000201400 */
[C---:B------:R-:W-:Y:S01]  /*8e90*/  FFMA.FTZ R59, -R177.reuse, R102, R59 ;  /* 0x00000066b13b7223 */ /* 0x040fe2000001013b */
[----:B------:R-:W-:Y:S02]  /*8ea0*/  FSEL R44, R58, -INF , !P5 ;  /* 0xff8000003a2c7808 */ /* 0x000fe40006800000 */
[----:B------:R-:W-:Y:S01]  /*8eb0*/  IABS R58, R20 ;  /* 0x00000014003a7213 */ /* 0x000fe20000000000 */
[----:B------:R-:W-:Y:S01]  /*8ec0*/  FFMA.FTZ R54, -R177, R71, R54 ;  /* 0x00000047b1367223 */ /* 0x000fe20000010136 */
[----:B------:R-:W-:-:S02]  /*8ed0*/  IADD3 R71, PT, PT, R24, -0x30, -R89 ;  /* 0xffffffd018477810 */ /* 0x000fc40007ffe859 */
[----:B------:R-:W-:Y:S02]  /*8ee0*/  I2FP.F32.S32 R58, R58 ;  /* 0x0000003a003a7245 */ /* 0x000fe40000201400 */
[----:B------:R-:W-:Y:S02]  /*8ef0*/  FSEL R59, R59, -INF , !P1 ;  /* 0xff8000003b3b7808 */ /* 0x000fe40004800000 */
[----:B------:R-:W-:Y:S01]  /*8f00*/  FSEL R20, R97, -INF , !P2 ;  /* 0xff80000061147808 */ /* 0x000fe20005000000 */
[----:B------:R-:W-:Y:S01]  /*8f10*/  FFMA.FTZ R55, -R177, R58, R55 ;  /* 0x0000003ab1377223 */ /* 0x000fe20000010137 */
[----:B------:R-:W-:Y:S02]  /*8f20*/  IABS R71, R71 ;  /* 0x0000004700477213 */ /* 0x000fe40000000000 */
[----:B------:R-:W-:Y:S02]  /*8f30*/  FSEL R54, R54, -INF , !P0 ;  /* 0xff80000036367808 */ /* 0x000fe40004000000 */
[----:B------:R-:W-:-:S02]  /*8f40*/  ISETP.GE.AND P5, PT, R2, R176, PT ;  /* 0x000000b00200720c */ /* 0x000fc40003fa6270 */
[-C--:B------:R-:W-:Y:S02]  /*8f50*/  ISETP.GE.AND P2, PT, R2, R171.reuse, PT ;  /* 0x000000ab0200720c */ /* 0x080fe40003f46270 */
[----:B------:R-:W-:Y:S02]  /*8f60*/  ISETP.GT.AND P1, PT, R178, R2, PT ;  /* 0x00000002b200720c */ /* 0x000fe40003f24270 */
[----:B------:R-:W-:Y:S02]  /*8f70*/  FSEL R2, R59, -INF , !P4 ;  /* 0xff8000003b027808 */ /* 0x000fe40006000000 */
[----:B------:R-:W-:Y:S02]  /*8f80*/  FSEL R150, R150, -INF , !P6 ;  /* 0xff80000096967808 */ /* 0x000fe40007000000 */
[C---:B------:R-:W-:Y:S02]  /*8f90*/  ISETP.GE.AND P4, PT, R96.reuse, R176, PT ;  /* 0x000000b06000720c */ /* 0x040fe40003f86270 */
[----:B------:R-:W-:-:S02]  /*8fa0*/  ISETP.GE.AND P6, PT, R96, R171, PT ;  /* 0x000000ab6000720c */ /* 0x000fc40003fc6270 */
[----:B------:R-:W-:Y:S02]  /*8fb0*/  ISETP.GT.AND P0, PT, R178, R96, PT ;  /* 0x00000060b200720c */ /* 0x000fe40003f04270 */
[----:B------:R-:W-:Y:S02]  /*8fc0*/  FSEL R96, R54, -INF , !P3 ;  /* 0xff80000036607808 */ /* 0x000fe40005800000 */
[----:B------:R-:W-:Y:S02]  /*8fd0*/  I2FP.F32.S32 R71, R71 ;  /* 0x0000004700477245 */ /* 0x000fe40000201400 */
[C-C-:B------:R-:W-:Y:S02]  /*8fe0*/  IADD3 R54, PT, PT, R24.reuse, -0x38, -R89.reuse ;  /* 0xffffffc818367810 */ /* 0x140fe40007ffe859 */
[----:B------:R-:W-:Y:S01]  /*8ff0*/  IADD3 R58, PT, PT, R24, -0x31, -R89 ;  /* 0xffffffcf183a7810 */ /* 0x000fe20007ffe859 */
[----:B------:R-:W-:Y:S01]  /*9000*/  FFMA.FTZ R50, -R177, R71, R50 ;  /* 0x00000047b1327223 */ /* 0x000fe20000010132 */
[----:B------:R-:W-:-:S02]  /*9010*/  FSEL R55, R55, -INF , !P1 ;  /* 0xff80000037377808 */ /* 0x000fc40004800000 */
[----:B------:R-:W-:Y:S02]  /*9020*/  IABS R54, R54 ;  /* 0x0000003600367213 */ /* 0x000fe40000000000 */
[----:B------:R-:W-:Y:S02]  /*9030*/  IABS R58, R58 ;  /* 0x0000003a003a7213 */ /* 0x000fe40000000000 */
[----:B------:R-:W-:Y:S02]  /*9040*/  FSEL R104, R55, -INF , !P2 ;  /* 0xff80000037687808 */ /* 0x000fe40005000000 */
[----:B------:R-:W-:Y:S02]  /*9050*/  IADD3 R55, PT, PT, R24, -0x39, -R89 ;  /* 0xffffffc718377810 */ /* 0x000fe40007ffe859 */
[----:B------:R-:W-:Y:S02]  /*9060*/  I2FP.F32.S32 R54, R54 ;  /* 0x0000003600367245 */ /* 0x000fe40000201400 */
[----:B------:R-:W-:-:S02]  /*9070*/  I2FP.F32.S32 R58, R58 ;  /* 0x0000003a003a7245 */ /* 0x000fc40000201400 */
[----:B------:R-:W-:Y:S01]  /*9080*/  FSEL R50, R50, -INF , !P0 ;  /* 0xff80000032327808 */ /* 0x000fe20004000000 */
[C---:B------:R-:W-:Y:S01]  /*9090*/  FFMA.FTZ R46, -R177.reuse, R54, R46 ;  /* 0x00000036b12e7223 */ /* 0x040fe2000001012e */
[----:B------:R-:W-:Y:S01]  /*90a0*/  IABS R55, R55 ;  /* 0x0000003700377213 */ /* 0x000fe20000000000 */
[----:B------:R-:W-:Y:S01]  /*90b0*/  FFMA.FTZ R51, -R177, R58, R51 ;  /* 0x0000003ab1337223 */ /* 0x000fe20000010133 */
[----:B------:R-:W-:Y:S02]  /*90c0*/  FSEL R106, R50, -INF , !P6 ;  /* 0xff800000326a7808 */ /* 0x000fe40007000000 */
[----:B------:R-:W-:Y:S02]  /*90d0*/  ISETP.GT.AND P0, PT, R178, R94, PT ;  /* 0x0000005eb200720c */ /* 0x000fe40003f04270 */
[----:B------:R-:W-:Y:S02]  /*90e0*/  IADD3 R50, PT, PT, R24, -0x40, -R89 ;  /* 0xffffffc018327810 */ /* 0x000fe40007ffe859 */
[----:B------:R-:W-:-:S02]  /*90f0*/  I2FP.F32.S32 R54, R55 ;  /* 0x0000003700367245 */ /* 0x000fc40000201400 */
[----:B------:R-:W-:Y:S02]  /*9100*/  ISETP.GT.AND P1, PT, R178, R95, PT ;  /* 0x0000005fb200720c */ /* 0x000fe40003f24270 */
[----:B------:R-:W-:Y:S01]  /*9110*/  FSEL R148, R148, -INF , !P4 ;  /* 0xff80000094947808 */ /* 0x000fe20006000000 */
[----:B------:R-:W-:Y:S01]  /*9120*/  FFMA.FTZ R47, -R177, R54, R47 ;  /* 0x00000036b12f7223 */ /* 0x000fe2000001012f */
[----:B------:R-:W-:Y:S02]  /*9130*/  FSEL R98, R98, -INF , !P5 ;  /* 0xff80000062627808 */ /* 0x000fe40006800000 */
[----:B------:R-:W-:Y:S02]  /*9140*/  ISETP.GE.AND P4, PT, R94, R171, PT ;  /* 0x000000ab5e00720c */ /* 0x000fe40003f86270 */
[----:B------:R-:W-:Y:S02]  /*9150*/  IABS R50, R50 ;  /* 0x0000003200327213 */ /* 0x000fe40000000000 */
[----:B------:R-:W-:-:S02]  /*9160*/  FSEL R46, R46, -INF , !P0 ;  /* 0xff8000002e2e7808 */ /* 0x000fc40004000000 */
[C---:B------:R-:W-:Y:S02]  /*9170*/  ISETP.GE.AND P3, PT, R95.reuse, R176, PT ;  /* 0x000000b05f00720c */ /* 0x040fe40003f66270 */
[----:B------:R-:W-:Y:S02]  /*9180*/  ISETP.GE.AND P5, PT, R95, R171, PT ;  /* 0x000000ab5f00720c */ /* 0x000fe40003fa6270 */
[----:B------:R-:W-:Y:S02]  /*9190*/  FSEL R51, R51, -INF , !P1 ;  /* 0xff80000033337808 */ /* 0x000fe40004800000 */
[----:B------:R-:W-:Y:S02]  /*91a0*/  ISETP.GT.AND P1, PT, R178, R81, PT ;  /* 0x00000051b200720c */ /* 0x000fe40003f24270 */
[----:B------:R-:W-:Y:S02]  /*91b0*/  FSEL R180, R46, -INF , !P4 ;  /* 0xff8000002eb47808 */ /* 0x000fe40006000000 */
[----:B------:R-:W-:-:S02]  /*91c0*/  I2FP.F32.S32 R50, R50 ;  /* 0x0000003200327245 */ /* 0x000fc40000201400 */
[----:B------:R-:W-:Y:S02]  /*91d0*/  FSEL R116, R116, -INF , !P3 ;  /* 0xff80000074747808 */ /* 0x000fe40005800000 */
[----:B------:R-:W-:Y:S01]  /*91e0*/  FSEL R114, R51, -INF , !P5 ;  /* 0xff80000033727808 */ /* 0x000fe20006800000 */
[----:B------:R-:W-:Y:S01]  /*91f0*/  FFMA.FTZ R50, -R177, R50, R42 ;  /* 0x00000032b1327223 */ /* 0x000fe2000001012a */
[C-C-:B------:R-:W-:Y:S02]  /*9200*/  IADD3 R46, PT, PT, R24.reuse, -0x48, -R89.reuse ;  /* 0xffffffb8182e7810 */ /* 0x140fe40007ffe859 */
[----:B------:R-:W-:Y:S02]  /*9210*/  ISETP.GE.AND P3, PT, R81, R171, PT ;  /* 0x000000ab5100720c */ /* 0x000fe40003f66270 */
[----:B------:R-:W-:Y:S02]  /*9220*/  IADD3 R51, PT, PT, R24, -0x41, -R89 ;  /* 0xffffffbf18337810 */ /* 0x000fe40007ffe859 */
[----:B------:R-:W-:-:S02]  /*9230*/  FSEL R47, R47, -INF , !P1 ;  /* 0xff8000002f2f7808 */ /* 0x000fc40004800000 */
[----:B------:R-:W-:Y:S02]  /*9240*/  ISETP.GE.AND P2, PT, R94, R176, PT ;  /* 0x000000b05e00720c */ /* 0x000fe40003f46270 */
[----:B------:R-:W-:Y:S02]  /*9250*/  IABS R46, R46 ;  /* 0x0000002e002e7213 */ /* 0x000fe40000000000 */
[----:B------:R-:W-:Y:S02]  /*9260*/  ISETP.GT.AND P0, PT, R178, R66, PT ;  /* 0x00000042b200720c */ /* 0x000fe40003f04270 */
[----:B------:R-:W-:Y:S02]  /*9270*/  IABS R51, R51 ;  /* 0x0000003300337213 */ /* 0x000fe40000000000 */
[----:B------:R-:W-:Y:S02]  /*9280*/  FSEL R42, R47, -INF , !P3 ;  /* 0xff8000002f2a7808 */ /* 0x000fe40005800000 */
[----:B------:R-:W-:-:S02]  /*9290*/  IADD3 R47, PT, PT, R24, -0x49, -R89 ;  /* 0xffffffb7182f7810 */ /* 0x000fc40007ffe859 */
[----:B------:R-:W-:Y:S02]  /*92a0*/  FSEL R146, R146, -INF , !P2 ;  /* 0xff80000092927808 */ /* 0x000fe40005000000 */
[----:B------:R-:W-:Y:S02]  /*92b0*/  I2FP.F32.S32 R46, R46 ;  /* 0x0000002e002e7245 */ /* 0x000fe40000201400 */
[----:B------:R-:W-:Y:S02]  /*92c0*/  ISETP.GE.AND P2, PT, R66, R171, PT ;  /* 0x000000ab4200720c */ /* 0x000fe40003f46270 */
[----:B------:R-:W-:Y:S01]  /*92d0*/  I2FP.F32.S32 R54, R51 ;  /* 0x0000003300367245 */ /* 0x000fe20000201400 */
[C---:B------:R-:W-:Y:S01]  /*92e0*/  FFMA.FTZ R38, -R177.reuse, R46, R38 ;  /* 0x0000002eb1267223 */ /* 0x040fe20000010126 */
[----:B------:R-:W-:Y:S02]  /*92f0*/  FSEL R50, R50, -INF , !P0 ;  /* 0xff80000032327808 */ /* 0x000fe40004000000 */
[----:B------:R-:W-:Y:S01]  /*9300*/  IABS R47, R47 ;  /* 0x0000002f002f7213 */ /* 0x000fe20000000000 */
[----:B------:R-:W-:Y:S01]  /*9310*/  FFMA.FTZ R43, -R177, R54, R43 ;  /* 0x00000036b12b7223 */ /* 0x000fe2000001012b */
[----:B------:R-:W-:-:S02]  /*9320*/  ISETP.GE.AND P5, PT, R66, R176, PT ;  /* 0x000000b04200720c */ /* 0x000fc40003fa6270 */
[----:B------:R-:W-:Y:S02]  /*9330*/  FSEL R182, R50, -INF , !P2 ;  /* 0xff80000032b67808 */ /* 0x000fe40005000000 */
[----:B------:R-:W-:Y:S02]  /*9340*/  ISETP.GE.AND P6, PT, R81, R176, PT ;  /* 0x000000b05100720c */ /* 0x000fe40003fc6270 */
[----:B------:R-:W-:Y:S02]  /*9350*/  ISETP.GT.AND P0, PT, R178, R73, PT ;  /* 0x00000049b200720c */ /* 0x000fe40003f04270 */
[----:B------:R-:W-:Y:S02]  /*9360*/  IADD3 R46, PT, PT, R24, -0x50, -R89 ;  /* 0xffffffb0182e7810 */ /* 0x000fe40007ffe859 */
[----:B------:R-:W-:Y:S02]  /*9370*/  I2FP.F32.S32 R50, R47 ;  /* 0x0000002f00327245 */ /* 0x000fe40000201400 */
[----:B------:R-:W-:-:S02]  /*9380*/  ISETP.GT.AND P1, PT, R178, R77, PT ;  /* 0x0000004db200720c */ /* 0x000fc40003f24270 */
[----:B------:R-:W-:Y:S01]  /*9390*/  FSEL R142, R142, -INF , !P5 ;  /* 0xff8000008e8e7808 */ /* 0x000fe20006800000 */
[----:B------:R-:W-:Y:S01]  /*93a0*/  FFMA.FTZ R39, -R177, R50, R39 ;  /* 0x00000032b1277223 */ /* 0x000fe20000010127 */
[----:B------:R-:W-:Y:S02]  /*93b0*/  FSEL R66, R91, -INF , !P6 ;  /* 0xff8000005b427808 */ /* 0x000fe40007000000 */
[----:B------:R-:W-:Y:S02]  /*93c0*/  ISETP.GE.AND P5, PT, R73, R171, PT ;  /* 0x000000ab4900720c */ /* 0x000fe40003fa6270 */
[----:B------:R-:W-:Y:S02]  /*93d0*/  IABS R46, R46 ;  /* 0x0000002e002e7213 */ /* 0x000fe40000000000 */
[----:B------:R-:W-:Y:S02]  /*93e0*/  FSEL R38, R38, -INF , !P0 ;  /* 0xff80000026267808 */ /* 0x000fe40004000000 */
[----:B------:R-:W-:-:S02]  /*93f0*/  ISETP.GE.AND P4, PT, R77, R176, PT ;  /* 0x000000b04d00720c */ /* 0x000fc40003f86270 */
[----:B------:R-:W-:Y:S02]  /*9400*/  ISETP.GE.AND P6, PT, R77, R171, PT ;  /* 0x000000ab4d00720c */ /* 0x000fe40003fc6270 */
[----:B------:R-:W-:Y:S02]  /*9410*/  FSEL R43, R43, -INF , !P1 ;  /* 0xff8000002b2b7808 */ /* 0x000fe40004800000 */
[----:B------:R-:W-:Y:S02]  /*9420*/  ISETP.GT.AND P1, PT, R178, R69, PT ;  /* 0x00000045b200720c */ /* 0x000fe40003f24270 */
[----:B------:R-:W-:Y:S02]  /*9430*/  FSEL R186, R38, -INF , !P5 ;  /* 0xff80000026ba7808 */ /* 0x000fe40006800000 */
[----:B------:R-:W-:Y:S02]  /*9440*/  I2FP.F32.S32 R46, R46 ;  /* 0x0000002e002e7245 */ /* 0x000fe40000201400 */
[----:B------:R-:W-:-:S02]  /*9450*/  FSEL R134, R134, -INF , !P4 ;  /* 0xff80000086867808 */ /* 0x000fc40006000000 */
[----:B------:R-:W-:Y:S01]  /*9460*/  FSEL R184, R43, -INF , !P6 ;  /* 0xff8000002bb87808 */ /* 0x000fe20007000000 */
[----:B------:R-:W-:Y:S01]  /*9470*/  FFMA.FTZ R34, -R177, R46, R34 ;  /* 0x0000002eb1227223 */ /* 0x000fe20000010122 */
[C-C-:B------:R-:W-:Y:S02]  /*9480*/  IADD3 R38, PT, PT, R24.reuse, -0x58, -R89.reuse ;  /* 0xffffffa818267810 */ /* 0x140fe40007ffe859 */
[----:B------:R-:W-:Y:S02]  /*9490*/  ISETP.GE.AND P4, PT, R69, R171, PT ;  /* 0x000000ab4500720c */ /* 0x000fe40003f86270 */
[----:B------:R-:W-:Y:S02]  /*94a0*/  IADD3 R43, PT, PT, R24, -0x51, -R89 ;  /* 0xffffffaf182b7810 */ /* 0x000fe40007ffe859 */
[----:B------:R-:W-:Y:S02]  /*94b0*/  FSEL R39, R39, -INF , !P1 ;  /* 0xff80000027277808 */ /* 0x000fe40004800000 */
[----:B------:R-:W-:-:S02]  /*94c0*/  ISETP.GE.AND P3, PT, R73, R176, PT ;  /* 0x000000b04900720c */ /* 0x000fc40003f66270 */
[----:B------:R-:W-:Y:S02]  /*94d0*/  IABS R38, R38 ;  /* 0x0000002600267213 */ /* 0x000fe40000000000 */
[----:B------:R-:W-:Y:S02]  /*94e0*/  ISETP.GT.AND P0, PT, R178, R57, PT ;  /* 0x00000039b200720c */ /* 0x000fe40003f04270 */
[----:B------:R-:W-:Y:S02]  /*94f0*/  IABS R43, R43 ;  /* 0x0000002b002b7213 */ /* 0x000fe40000000000 */
[----:B------:R-:W-:Y:S02]  /*9500*/  FSEL R188, R39, -INF , !P4 ;  /* 0xff80000027bc7808 */ /* 0x000fe40006000000 */
[----:B------:R-:W-:Y:S02]  /*9510*/  IADD3 R39, PT, PT, R24, -0x59, -R89 ;  /* 0xffffffa718277810 */ /* 0x000fe40007ffe859 */
[----:B------:R-:W-:-:S02]  /*9520*/  FSEL R140, R140, -INF , !P3 ;  /* 0xff8000008c8c7808 */ /* 0x000fc40005800000 */
[----:B------:R-:W-:Y:S02]  /*9530*/  I2FP.F32.S32 R38, R38 ;  /* 0x0000002600267245 */ /* 0x000fe40000201400 */
[----:B------:R-:W-:Y:S02]  /*9540*/  ISETP.GE.AND P3, PT, R57, R171, PT ;  /* 0x000000ab3900720c */ /* 0x000fe40003f66270 */
[----:B------:R-:W-:Y:S01]  /*9550*/  I2FP.F32.S32 R46, R43 ;  /* 0x0000002b002e7245 */ /* 0x000fe20000201400 */
[C---:B------:R-:W-:Y:S01]  /*9560*/  FFMA.FTZ R30, -R177.reuse, R38, R30 ;  /* 0x00000026b11e7223 */ /* 0x040fe2000001011e */
[----:B------:R-:W-:Y:S02]  /*9570*/  FSEL R34, R34, -INF , !P0 ;  /* 0xff80000022227808 */ /* 0x000fe40004000000 */
[----:B------:R-:W-:Y:S01]  /*9580*/  IABS R39, R39 ;  /* 0x0000002700277213 */ /* 0x000fe20000000000 */
[----:B------:R-:W-:Y:S01]  /*9590*/  FFMA.FTZ R35, -R177, R46, R35 ;  /* 0x0000002eb1237223 */ /* 0x000fe20000010123 */
[----:B------:R-:W-:-:S02]  /*95a0*/  FSEL R190, R34, -INF , !P3 ;  /* 0xff80000022be7808 */ /* 0x000fc40005800000 */
[-C--:B------:R-:W-:Y:S02]  /*95b0*/  ISETP.GE.AND P2, PT, R69, R176.reuse, PT ;  /* 0x000000b04500720c */ /* 0x080fe40003f46270 */
[----:B------:R-:W-:Y:S02]  /*95c0*/  IADD3 R34, PT, PT, R24, -0x60, -R89 ;  /* 0xffffffa018227810 */ /* 0x000fe40007ffe859 */
[----:B------:R-:W-:Y:S02]  /*95d0*/  I2FP.F32.S32 R38, R39 ;  /* 0x0000002700267245 */ /* 0x000fe40000201400 */
[----:B------:R-:W-:Y:S02]  /*95e0*/  ISETP.GE.AND P6, PT, R57, R176, PT ;  /* 0x000000b03900720c */ /* 0x000fe40003fc6270 */
[C---:B------:R-:W-:Y:S01]  /*95f0*/  ISETP.GT.AND P1, PT, R178.reuse, R53, PT ;  /* 0x00000035b200720c */ /* 0x040fe20003f24270 */
[----:B------:R-:W-:Y:S01]  /*9600*/  FFMA.FTZ R31, -R177, R38, R31 ;  /* 0x00000026b11f7223 */ /* 0x000fe2000001011f */
[----:B------:R-:W-:-:S02]  /*9610*/  ISETP.GT.AND P0, PT, R178, R49, PT ;  /* 0x00000031b200720c */ /* 0x000fc40003f04270 */
[----:B------:R-:W-:Y:S02]  /*9620*/  FSEL R136, R136, -INF , !P2 ;  /* 0xff80000088887808 */ /* 0x000fe40005000000 */
[----:B------:R-:W-:Y:S02]  /*9630*/  IABS R34, R34 ;  /* 0x0000002200227213 */ /* 0x000fe40000000000 */
[C---:B------:R-:W-:Y:S02]  /*9640*/  ISETP.GE.AND P5, PT, R53.reuse, R176, PT ;  /* 0x000000b03500720c */ /* 0x040fe40003fa6270 */
[----:B------:R-:W-:Y:S02]  /*9650*/  ISETP.GE.AND P2, PT, R53, R171, PT ;  /* 0x000000ab3500720c */ /* 0x000fe40003f46270 */
[----:B------:R-:W-:Y:S02]  /*9660*/  FSEL R130, R130, -INF , !P6 ;  /* 0xff80000082827808 */ /* 0x000fe40007000000 */
[----:B------:R-:W-:-:S02]  /*9670*/  FSEL R35, R35, -INF , !P1 ;  /* 0xff80000023237808 */ /* 0x000fc40004800000 */
[----:B------:R-:W-:Y:S02]  /*9680*/  ISETP.GE.AND P6, PT, R49, R171, PT ;  /* 0x000000ab3100720c */ /* 0x000fe40003fc6270 */
[----:B------:R-:W-:Y:S02]  /*9690*/  ISETP.GT.AND P1, PT, R178, R45, PT ;  /* 0x0000002db200720c */ /* 0x000fe40003f24270 */
[----:B------:R-:W-:Y:S02]  /*96a0*/  FSEL R30, R30, -INF , !P0 ;  /* 0xff8000001e1e7808 */ /* 0x000fe40004000000 */
[----:B------:R-:W-:Y:S02]  /*96b0*/  I2FP.F32.S32 R34, R34 ;  /* 0x0000002200227245 */ /* 0x000fe40000201400 */
[----:B------:R-:W-:Y:S02]  /*96c0*/  FSEL R132, R132, -INF , !P5 ;  /* 0xff80000084847808 */ /* 0x000fe40006800000 */
[----:B------:R-:W-:Y:S01]  /*96d0*/  FSEL R192, R35, -INF , !P2 ;  /* 0xff80000023c07808 */ /* 0x000fe20005000000 */
[----:B------:R-:W-:Y:S01]  /*96e0*/  FFMA.FTZ R34, -R177, R34, R26 ;  /* 0x00000022b1227223 */ /* 0x000fe2000001011a */
[----:B------:R-:W-:-:S02]  /*96f0*/  ISETP.GE.AND P5, PT, R45, R171, PT ;  /* 0x000000ab2d00720c */ /* 0x000fc40003fa6270 */
[--C-:B------:R-:W-:Y:S02]  /*9700*/  IADD3 R35, PT, PT, R24, -0x61, -R89.reuse ;  /* 0xffffff9f18237810 */ /* 0x100fe40007ffe859 */
[----:B------:R-:W-:Y:S02]  /*9710*/  FSEL R194, R30, -INF , !P6 ;  /* 0xff8000001ec27808 */ /* 0x000fe40007000000 */
[----:B------:R-:W-:Y:S02]  /*9720*/  FSEL R31, R31, -INF , !P1 ;  /* 0xff8000001f1f7808 */ /* 0x000fe40004800000 */
[----:B------:R-:W-:Y:S02]  /*9730*/  IADD3 R30, PT, PT, R24, -0x68, -R89 ;  /* 0xffffff98181e7810 */ /* 0x000fe40007ffe859 */
[----:B------:R-:W-:Y:S02]  /*9740*/  ISETP.GE.AND P4, PT, R49, R176, PT ;  /* 0x000000b03100720c */ /* 0x000fe40003f86270 */
[----:B------:R-:W-:-:S02]  /*9750*/  ISETP.GT.AND P0, PT, R178, R40, PT ;  /* 0x00000028b200720c */ /* 0x000fc40003f04270 */
[----:B------:R-:W-:Y:S02]  /*9760*/  IABS R35, R35 ;  /* 0x0000002300237213 */ /* 0x000fe40000000000 */
[----:B------:R-:W-:Y:S02]  /*9770*/  FSEL R26, R31, -INF , !P5 ;  /* 0xff8000001f1a7808 */ /* 0x000fe40006800000 */
[----:B------:R-:W-:Y:S02]  /*9780*/  IABS R30, R30 ;  /* 0x0000001e001e7213 */ /* 0x000fe40000000000 */
[----:B------:R-:W-:Y:S02]  /*9790*/  IADD3 R31, PT, PT, R24, -0x69, -R89 ;  /* 0xffffff97181f7810 */ /* 0x000fe40007ffe859 */
[----:B------:R-:W-:Y:S02]  /*97a0*/  FSEL R118, R118, -INF , !P4 ;  /* 0xff80000076767808 */ /* 0x000fe40006000000 */
[----:B------:R-:W-:-:S02]  /*97b0*/  ISETP.GE.AND P4, PT, R40, R171, PT ;  /* 0x000000ab2800720c */ /* 0x000fc40003f86270 */
[----:B------:R-:W-:Y:S02]  /*97c0*/  I2FP.F32.S32 R38, R35 ;  /* 0x0000002300267245 */ /* 0x000fe40000201400 */
[----:B------:R-:W-:Y:S02]  /*97d0*/  FSEL R34, R34, -INF , !P0 ;  /* 0xff80000022227808 */ /* 0x000fe40004000000 */
[----:B------:R-:W-:Y:S01]  /*97e0*/  IABS R31, R31 ;  /* 0x0000001f001f7213 */ /* 0x000fe20000000000 */
[C---:B------:R-:W-:Y:S01]  /*97f0*/  FFMA.FTZ R27, -R177.reuse, R38, R27 ;  /* 0x00000026b11b7223 */ /* 0x040fe2000001011b */
[----:B------:R-:W-:Y:S02]  /*9800*/  I2FP.F32.S32 R30, R30 ;  /* 0x0000001e001e7245 */ /* 0x000fe40000201400 */
[----:B------:R-:W-:Y:S02]  /*9810*/  FSEL R196, R34, -INF , !P4 ;  /* 0xff80000022c47808 */ /* 0x000fe40006000000 */
[----:B------:R-:W-:Y:S01]  /*9820*/  I2FP.F32.S32 R34, R31 ;  /* 0x0000001f00227245 */ /* 0x000fe20000201400 */
[----:B------:R-:W-:Y:S01]  /*9830*/  FFMA.FTZ R30, -R177, R30, R22 ;  /* 0x0000001eb11e7223 */ /* 0x000fe20000010116 */
[----:B------:R-:W-:-:S02]  /*9840*/  ISETP.GE.AND P2, PT, R40, R176, PT ;  /* 0x000000b02800720c */ /* 0x000fc40003f46270 */
[----:B------:R-:W-:Y:S01]  /*9850*/  ISETP.GE.AND P6, PT, R37, R176, PT ;  /* 0x000000b02500720c */ /* 0x000fe20003fc6270 */
[----:B------:R-:W-:Y:S01]  /*9860*/  FFMA.FTZ R34, -R177, R34, R23 ;  /* 0x00000022b1227223 */ /* 0x000fe20000010117 */
[C---:B------:R-:W-:Y:S02]  /*9870*/  ISETP.GT.AND P1, PT, R178.reuse, R37, PT ;  /* 0x00000025b200720c */ /* 0x040fe40003f24270 */
[----:B------:R-:W-:Y:S02]  /*9880*/  ISETP.GT.AND P0, PT, R178, R36, PT ;  /* 0x00000024b200720c */ /* 0x000fe40003f04270 */
        /* <DEDUP_REMOVED lines=8> */
[----:B------:R-:W-:-:S02]  /*9910*/  IADD3 R32, PT, PT, R24, -0x70, -R89 ;  /* 0xffffff9018207810 */ /* 0x000fc40007ffe859 */
[----:B------:R-:W-:Y:S02]  /*9920*/  FSEL R154, R30, -INF , !P2 ;  /* 0xff8000001e9a7808 */ /* 0x000fe40005000000 */
[----:B------:R-:W-:Y:S02]  /*9930*/  FSEL R54, R29, -INF , !P4 ;  /* 0xff8000001d367808 */ /* 0x000fe40006000000 */
[----:B------:R-:W-:Y:S02]  /*9940*/  FSEL R34, R34, -INF , !P1 ;  /* 0xff80000022227808 */ /* 0x000fe40004800000 */
[----:B------:R-:W-:Y:S02]  /*9950*/  IABS R32, R32 ;  /* 0x0000002000207213 */ /* 0x000fe40000000000 */
[C---:B------:R-:W-:Y:S02]  /*9960*/  ISETP.GE.AND P2, PT, R21.reuse, R176, PT ;  /* 0x000000b01500720c */ /* 0x040fe40003f46270 */
[----:B------:R-:W-:-:S02]  /*9970*/  ISETP.GE.AND P4, PT, R21, R171, PT ;  /* 0x000000ab1500720c */ /* 0x000fc40003f86270 */
[----:B------:R-:W-:Y:S02]  /*9980*/  ISETP.GT.AND P1, PT, R178, R21, PT ;  /* 0x00000015b200720c */ /* 0x000fe40003f24270 */
[C-C-:B------:R-:W-:Y:S02]  /*9990*/  IADD3 R21, PT, PT, R24.reuse, -0x78, -R89.reuse ;  /* 0xffffff8818157810 */ /* 0x140fe40007ffe859 */
[----:B------:R-:W-:Y:S02]  /*99a0*/  I2FP.F32.S32 R32, R32 ;  /* 0x0000002000207245 */ /* 0x000fe40000201400 */
[----:B------:R-:W-:Y:S02]  /*99b0*/  IABS R21, R21 ;  /* 0x0000001500157213 */ /* 0x000fe40000000000 */
[----:B------:R-:W-:Y:S01]  /*99c0*/  IADD3 R23, PT, PT, R24, -0x71, -R89 ;  /* 0xffffff8f18177810 */ /* 0x000fe20007ffe859 */
[----:B------:R-:W-:Y:S01]  /*99d0*/  FFMA.FTZ R14, -R177, R32, R14 ;  /* 0x00000020b10e7223 */ /* 0x000fe2000001010e */
[----:B------:R-:W-:-:S02]  /*99e0*/  I2FP.F32.S32 R21, R21 ;  /* 0x0000001500157245 */ /* 0x000fc40000201400 */
[----:B------:R-:W-:Y:S02]  /*99f0*/  ISETP.GT.AND P0, PT, R178, R25, PT ;  /* 0x00000019b200720c */ /* 0x000fe40003f04270 */
[----:B------:R-:W-:Y:S01]  /*9a00*/  ISETP.GE.AND P5, PT, R36, R176, PT ;  /* 0x000000b02400720c */ /* 0x000fe20003fa6270 */
[----:B------:R-:W-:Y:S01]  /*9a10*/  FFMA.FTZ R6, -R177, R21, R6 ;  /* 0x00000015b1067223 */ /* 0x000fe20000010106 */
[----:B------:R-:W-:Y:S02]  /*9a20*/  IABS R23, R23 ;  /* 0x0000001700177213 */ /* 0x000fe40000000000 */
[----:B------:R-:W-:Y:S02]  /*9a30*/  IADD3 R89, PT, PT, R24, -0x79, -R89 ;  /* 0xffffff8718597810 */ /* 0x000fe40007ffe859 */
[----:B------:R-:W-:Y:S02]  /*9a40*/  FSEL R14, R14, -INF , !P0 ;  /* 0xff8000000e0e7808 */ /* 0x000fe40004000000 */
[----:B------:R-:W-:-:S02]  /*9a50*/  FSEL R58, R33, -INF , !P5 ;  /* 0xff800000213a7808 */ /* 0x000fc40006800000 */
[----:B------:R-:W-:Y:S02]  /*9a60*/  ISETP.GT.AND P0, PT, R178, R17, PT ;  /* 0x00000011b200720c */ /* 0x000fe40003f04270 */
[----:B------:R-:W-:Y:S02]  /*9a70*/  ISETP.GE.AND P3, PT, R45, R176, PT ;  /* 0x000000b02d00720c */ /* 0x000fe40003f66270 */
[----:B------:R-:W-:Y:S02]  /*9a80*/  ISETP.GE.AND P5, PT, R25, R171, PT ;  /* 0x000000ab1900720c */ /* 0x000fe40003fa6270 */
[----:B------:R-:W-:Y:S02]  /*9a90*/  I2FP.F32.S32 R30, R23 ;  /* 0x00000017001e7245 */ /* 0x000fe40000201400 */
[----:B------:R-:W-:Y:S02]  /*9aa0*/  IABS R89, R89 ;  /* 0x0000005900597213 */ /* 0x000fe40000000000 */
[----:B------:R-:W-:Y:S01]  /*9ab0*/  FSEL R6, R6, -INF , !P0 ;  /* 0xff80000006067808 */ /* 0x000fe20004000000 */
[----:B------:R-:W-:Y:S01]  /*9ac0*/  FFMA.FTZ R15, -R177, R30, R15 ;  /* 0x0000001eb10f7223 */ /* 0x000fe2000001010f */
[----:B------:R-:W-:-:S02]  /*9ad0*/  FSEL R112, R112, -INF , !P3 ;  /* 0xff80000070707808 */ /* 0x000fc40005800000 */
[----:B------:R-:W-:Y:S02]  /*9ae0*/  FSEL R138, R14, -INF , !P5 ;  /* 0xff8000000e8a7808 */ /* 0x000fe40006800000 */
[----:B------:R-:W-:Y:S02]  /*9af0*/  ISETP.GT.AND P0, PT, R63, R160, PT ;  /* 0x000000a03f00720c */ /* 0x000fe40003f04270 */
[----:B------:R-:W-:Y:S02]  /*9b00*/  ISETP.GE.AND P3, PT, R37, R171, PT ;  /* 0x000000ab2500720c */ /* 0x000fe40003f66270 */
[----:B------:R-:W-:Y:S02]  /*9b10*/  I2FP.F32.S32 R14, R89 ;  /* 0x00000059000e7245 */ /* 0x000fe40000201400 */
[----:B------:R-:W-:Y:S02]  /*9b20*/  FSEL R22, R27, -INF , !P3 ;  /* 0xff8000001b167808 */ /* 0x000fe40005800000 */
[----:B------:R-:W-:Y:S01]  /*9b30*/  ISETP.GE.AND P3, PT, R25, R176, PT ;  /* 0x000000b01900720c */ /* 0x000fe20003f66270 */
[----:B------:R-:W-:Y:S01]  /*9b40*/  FFMA.FTZ R7, -R177, R14, R7 ;  /* 0x0000000eb1077223 */ /* 0x000fe20000010107 */
[----:B------:R-:W-:-:S02]  /*9b50*/  FSEL R15, R15, -INF , !P1 ;  /* 0xff8000000f0f7808 */ /* 0x000fc40004800000 */
[----:B------:R-:W-:Y:S02]  /*9b60*/  ISETP.GT.AND P1, PT, R178, R92, PT ;  /* 0x0000005cb200720c */ /* 0x000fe40003f24270 */
[----:B------:R-:W-:Y:S02]  /*9b70*/  FSEL R144, R34, -INF , !P6 ;  /* 0xff80000022907808 */ /* 0x000fe40007000000 */
[----:B------:R-:W-:Y:S02]  /*9b80*/  FSEL R48, R48, -INF , !P3 ;  /* 0xff80000030307808 */ /* 0x000fe40005800000 */
[----:B------:R-:W-:Y:S02]  /*9b90*/  FSEL R46, R19, -INF , !P2 ;  /* 0xff800000132e7808 */ /* 0x000fe40005000000 */
[C---:B------:R-:W-:Y:S02]  /*9ba0*/  ISETP.GE.AND P6, PT, R17.reuse, R176, PT ;  /* 0x000000b01100720c */ /* 0x040fe40003fc6270 */
[----:B------:R-:W-:-:S02]  /*9bb0*/  ISETP.GE.AND P3, PT, R17, R171, PT ;  /* 0x000000ab1100720c */ /* 0x000fc40003f66270 */
[C---:B------:R-:W-:Y:S02]  /*9bc0*/  ISETP.GE.AND P5, PT, R92.reuse, R176, PT ;  /* 0x000000b05c00720c */ /* 0x040fe40003fa6270 */
[----:B------:R-:W-:Y:S02]  /*9bd0*/  ISETP.GE.AND P2, PT, R92, R171, PT ;  /* 0x000000ab5c00720c */ /* 0x000fe40003f46270 */
[----:B------:R-:W-:Y:S02]  /*9be0*/  FSEL R7, R7, -INF , !P1 ;  /* 0xff80000007077808 */ /* 0x000fe40004800000 */
[----:B------:R-:W-:Y:S02]  /*9bf0*/  LOP3.LUT R32, R86, 0x7, RZ, 0xc0, !PT ;  /* 0x0000000756207812 */ /* 0x000fe400078ec0ff */
        /* <DEDUP_REMOVED lines=21> */
.L_x_9399:
        /* <DEDUP_REMOVED lines=60> */
.L_x_9400:
[----:B------:R-:W-:Y:S05]  /*a110*/  BSYNC.RECONVERGENT B0 ;  /* 0x0000000000007941 */ /* 0x000fea0003800200 */
.L_x_9398:
[----:B------:R-:W-:-:S13]  /*a120*/  ISETP.GE.AND P3, PT, R10, R167, PT ;  /* 0x000000a70a00720c */ /* 0x000fda0003f66270 */
[CC--:B------:R-:W-:Y:S01]  /*a130*/  @!P3 IADD3 R0, P1, P0, R3.reuse, R162.reuse, R3 ;  /* 0x000000a20300b210 */ /* 0x0c0fe2000783e003 */
[----:B------:R-:W-:Y:S01]  /*a140*/  @!P3 IMAD.MOV.U32 R163, RZ, RZ, R161 ;  /* 0x000000ffffa3b224 */ /* 0x000fe200078e00a1 */
[CC--:B------:R-:W-:Y:S02]  /*a150*/  @!P3 IADD3 R30, P2, PT, R3.reuse, R162.reuse, RZ ;  /* 0x000000a2031eb210 */ /* 0x0c0fe40007f5e0ff */
        /* <DEDUP_REMOVED lines=27> */
.L_x_9397:
[----:B------:R-:W-:Y:S05]  /*a310*/  BSYNC.RECONVERGENT B1 ;  /* 0x0000000000017941 */ /* 0x000fea0003800200 */
.L_x_9396:
[----:B------:R-:W2:Y:S01]  /*a320*/  LD.E R40, desc[UR4][R84.64+0xdc] ;  /* 0x0000dc0454287980 */ /* 0x000ea2000c101900 */
[----:B-1----:R-:W-:Y:S01]  /*a330*/  FMNMX3.FTZ R7, R13, R82, R80, !PT ;  /* 0x000000520d077276 */ /* 0x002fe20007810050 */
        /* <DEDUP_REMOVED lines=74> */
[----:B-1----:R-:W-:Y:S01]  /*a7e0*/  FMNMX.FTZ R6, R2, R7, !PT ;  /* 0x0000000702067209 */ /* 0x002fe20007810000 */
[----:B------:R-:W-:Y:S01]  /*a7f0*/  FFMA.FTZ R185, R36, R40, -R39 ;  /* 0x0000002824b97223 */ /* 0x000fe20000010827 */
[----:B------:R-:W1:Y:S03]  /*a800*/  MUFU.EX2 R102, R102 ;  /* 0x0000006600667308 */ /* 0x000e660000000800 */
[----:B------:R-:W3:Y:S05]  /*a810*/  SHFL.BFLY PT, R7, R6, 0x1, 0x1f ;  /* 0x0c201f0006077f89 */ /* 0x000eea00000e0000 */
[----:B------:R-:W-:Y:S01]  /*a820*/  MUFU.EX2 R94, R94 ;  /* 0x0000005e005e7308 */ /* 0x000fe20000000800 */
[----:B--2---:R-:W-:-:S07]  /*a830*/  F2FP.BF16.F32.PACK_AB R69, R99, R110 ;  /* 0x0000006e6345723e */ /* 0x004fce00000010ff */
[----:B------:R-:W-:Y:S01]  /*a840*/  MUFU.EX2 R55, R55 ;  /* 0x0000003700377308 */ /* 0x000fe20000000800 */
[----:B-1----:R-:W-:-:S07]  /*a850*/  F2FP.BF16.F32.PACK_AB R71, R91, R102 ;  /* 0x000000665b47723e */ /* 0x002fce00000010ff */
[----:B------:R-:W-:Y:S01]  /*a860*/  MUFU.EX2 R86, R86 ;  /* 0x0000005600567308 */ /* 0x000fe20000000800 */
[----:B---3--:R-:W-:-:S04]  /*a870*/  FMNMX.FTZ R2, R6, R7, !PT ;  /* 0x0000000706027209 */ /* 0x008fc80007810000 */
        /* <DEDUP_REMOVED lines=40> */
[-C--:B------:R-:W-:Y:S01]  /*ab00*/  FFMA.FTZ R118, R112, R40.reuse, -R45 ;  /* 0x0000002870767223 */ /* 0x080fe2000001082d */
[----:B------:R-:W-:Y:S01]  /*ab10*/  FADD.FTZ R114, R103, R114 ;  /* 0x0000007267727221 */ /* 0x000fe20000010000 */
        /* <DEDUP_REMOVED lines=8> */
[----:B------:R-:W-:-:S03]  /*aba0*/  FFMA.FTZ R41, R41, R40, -R45 ;  /* 0x0000002829297223 */ /* 0x000fc6000001082d */
[----:B------:R-:W5:Y:S01]  /*abb0*/  MUFU.EX2 R89, R89 ;  /* 0x0000005900597308 */ /* 0x000f620000000800 */
[----:B-1----:R-:W-:-:S07]  /*abc0*/  F2FP.BF16.F32.PACK_AB R70, R106, R95 ;  /* 0x0000005f6a46723e */ /* 0x002fce00000010ff */
[----:B------:R-:W-:Y:S01]  /*abd0*/  MUFU.EX2 R57, R57 ;  /* 0x0000003900397308 */ /* 0x000fe20000000800 */
[C---:B------:R-:W-:Y:S07]  /*abe0*/  HMMA.16816.F32.BF16 R80, R68.reuse, R76, RZ ;  /* 0x0000004c4450723c */ /* 0x040fee00000418ff */
[----:B------:R-:W1:Y:S01]  /*abf0*/  MUFU.EX2 R92, R92 ;  /* 0x0000005c005c7308 */ /* 0x000e620000000800 */
[C---:B------:R-:W-:Y:S07]  /*ac00*/  HMMA.16816.F32.BF16 R76, R68.reuse, R78, RZ ;  /* 0x0000004e444c723c */ /* 0x040fee00000418ff */
[----:B------:R-:W4:Y:S01]  /*ac10*/  MUFU.EX2 R51, R51 ;  /* 0x0000003300337308 */ /* 0x000f220000000800 */
[----:B--2---:R-:W-:Y:S01]  /*ac20*/  HMMA.16816.F32.BF16 R72, R68, R4, RZ ;  /* 0x000000044448723c */ /* 0x004fe200000418ff */
[----:B-----5:R-:W-:-:S02]  /*ac30*/  F2FP.BF16.F32.PACK_AB R4, R89, R104 ;  /* 0x000000685904723e */ /* 0x020fc400000010ff */
[----:B------:R-:W-:-:S04]  /*ac40*/  F2FP.BF16.F32.PACK_AB R5, R55, R94 ;  /* 0x0000005e3705723e */ /* 0x000fc800000010ff */
[----:B------:R-:W-:Y:S01]  /*ac50*/  MUFU.EX2 R52, R52 ;  /* 0x0000003400347308 */ /* 0x000fe20000000800 */
[----:B------:R-:W-:Y:S01]  /*ac60*/  HMMA.16816.F32.BF16 R68, R68, R6, RZ ;  /* 0x000000064444723c */ /* 0x000fe200000418ff */
[----:B-1----:R-:W-:Y:S02]  /*ac70*/  F2FP.BF16.F32.PACK_AB R6, R92, R57 ;  /* 0x000000395c06723e */ /* 0x002fe400000010ff */
[----:B------:R-:W-:-:S04]  /*ac80*/  F2FP.BF16.F32.PACK_AB R7, R53, R86 ;  /* 0x000000563507723e */ /* 0x000fc800000010ff */
[----:B------:R-:W1:Y:S03]  /*ac90*/  MUFU.EX2 R49, R49 ;  /* 0x0000003100317308 */ /* 0x000e660000000800 */
[C---:B---3--:R-:W-:Y:S05]  /*aca0*/  HMMA.16816.F32.BF16 R80, R4.reuse, R16, R80 ;  /* 0x000000100450723c */ /* 0x048fea0000041850 */
[----:B------:R-:W-:Y:S03]  /*acb0*/  MUFU.EX2 R59, R59 ;  /* 0x0000003b003b7308 */ /* 0x000fe60000000800 */
[C---:B------:R-:W-:Y:S01]  /*acc0*/  HMMA.16816.F32.BF16 R76, R4.reuse, R18, R76 ;  /* 0x00000012044c723c */ /* 0x040fe2000004184c */
[----:B------:R-:W2:Y:S04]  /*acd0*/  LDSM.16.MT88.4 R16, [R126+0x3800] ;  /* 0x003800007e10783b */ /* 0x000ea80000004200 */
[----:B------:R-:W3:Y:S03]  /*ace0*/  MUFU.EX2 R96, R96 ;  /* 0x0000006000607308 */ /* 0x000ee60000000800 */
[C---:B----4-:R-:W-:Y:S05]  /*acf0*/  HMMA.16816.F32.BF16 R72, R4.reuse, R12, R72 ;  /* 0x0000000c0448723c */ /* 0x050fea0000041848 */
[----:B------:R-:W-:Y:S03]  /*ad00*/  MUFU.EX2 R65, R65 ;  /* 0x0000004100417308 */ /* 0x000fe60000000800 */
[----:B------:R-:W-:Y:S01]  /*ad10*/  HMMA.16816.F32.BF16 R68, R4, R14, R68 ;  /* 0x0000000e0444723c */ /* 0x000fe20000041844 */
[----:B------:R-:W4:Y:S02]  /*ad20*/  LDSM.16.MT88.4 R12, [R33+0x3c00] ;  /* 0x003c0000210c783b */ /* 0x000f240000004200 */
[----:B------:R-:W-:-:S02]  /*ad30*/  F2FP.BF16.F32.PACK_AB R5, R51, R56 ;  /* 0x000000383305723e */ /* 0x000fc400000010ff */
        /* <DEDUP_REMOVED lines=13> */
[----:B------:R-:W-:Y:S03]  /*ae10*/  HMMA.16816.F32.BF16 R68, R4, R18, R68 ;  /* 0x000000120444723c */ /* 0x000fe60000041844 */
[----:B---3--:R-:W-:Y:S01]  /*ae20*/  F2FP.BF16.F32.PACK_AB R5, R44, R47 ;  /* 0x0000002f2c05723e */ /* 0x008fe200000010ff */
[----:B------:R-:W2:Y:S01]  /*ae30*/  MUFU.EX2 R116, R116 ;  /* 0x0000007400747308 */ /* 0x000ea20000000800 */
[----:B-----5:R-:W-:Y:S01]  /*ae40*/  F2FP.BF16.F32.PACK_AB R7, R42, R43 ;  /* 0x0000002b2a07723e */ /* 0x020fe200000010ff */
[----:B------:R-:W3:Y:S06]  /*ae50*/  LDSM.16.MT88.4 R16, [R33+0x4000] ;  /* 0x004000002110783b */ /* 0x000eec0000004200 */
[----:B------:R-:W-:Y:S08]  /*ae60*/  MUFU.EX2 R101, R101 ;  /* 0x0000006500657308 */ /* 0x000ff00000000800 */
[----:B------:R-:W5:Y:S01]  /*ae70*/  MUFU.EX2 R124, R124 ;  /* 0x0000007c007c7308 */ /* 0x000f620000000800 */
[----:B--2---:R-:W-:-:S07]  /*ae80*/  F2FP.BF16.F32.PACK_AB R4, R116, R97 ;  /* 0x000000617404723e */ /* 0x004fce00000010ff */
[----:B------:R-:W-:Y:S08]  /*ae90*/  MUFU.EX2 R38, R38 ;  /* 0x0000002600267308 */ /* 0x000ff00000000800 */
[----:B------:R-:W2:Y:S01]  /*aea0*/  MUFU.EX2 R35, R35 ;  /* 0x0000002300237308 */ /* 0x000ea20000000800 */
[----:B-----5:R-:W-:-:S07]  /*aeb0*/  F2FP.BF16.F32.PACK_AB R6, R124, R101 ;  /* 0x000000657c06723e */ /* 0x020fce00000010ff */
[C---:B----4-:R-:W-:Y:S01]  /*aec0*/  HMMA.16816.F32.BF16 R80, R4.reuse, R12, R80 ;  /* 0x0000000c0450723c */ /* 0x050fe20000041850 */
        /* <DEDUP_REMOVED lines=33> */
[----:B--2---:R-:W-:Y:S02]  /*b0e0*/  F2FP.BF16.F32.PACK_AB R7, R26, R27 ;  /* 0x0000001b1a07723e */ /* 0x004fe400000010ff */
[----:B------:R-:W-:Y:S08]  /*b0f0*/  MUFU.EX2 R113, R113 ;  /* 0x0000007100717308 */ /* 0x000ff00000000800 */
        /* <DEDUP_REMOVED lines=25> */
[-C--:B------:R-:W-:Y:S01]  /*b290*/  FFMA.FTZ R51, R46, R40.reuse, -R45 ;  /* 0x000000282e337223 */ /* 0x080fe2000001082d */
[----:B------:R-:W-:Y:S03]  /*b2a0*/  HMMA.16816.F32.BF16 R68, R4, R18, R68 ;  /* 0x000000120444723c */ /* 0x000fe60000041844 */
[----:B------:R-:W-:Y:S01]  /*b2b0*/  FADD.FTZ R65, R65, R96 ;  /* 0x0000006041417221 */ /* 0x000fe20000010000 */
[----:B------:R-:W-:Y:S01]  /*b2c0*/  FADD.FTZ R52, R49, R52 ;  /* 0x0000003431347221 */ /* 0x000fe20000010000 */
[----:B---3--:R-:W-:Y:S01]  /*b2d0*/  F2FP.BF16.F32.PACK_AB R5, R28, R25 ;  /* 0x000000191c05723e */ /* 0x008fe200000010ff */
[----:B------:R-:W3:Y:S01]  /*b2e0*/  MUFU.EX2 R90, R90 ;  /* 0x0000005a005a7308 */ /* 0x000ee20000000800 */
[----:B------:R-:W-:Y:S01]  /*b2f0*/  FADD.FTZ R98, R98, R65 ;  /* 0x0000004162627221 */ /* 0x000fe20000010000 */
[----:B-----5:R-:W-:Y:S01]  /*b300*/  F2FP.BF16.F32.PACK_AB R7, R66, R37 ;  /* 0x000000254207723e */ /* 0x020fe200000010ff */
[----:B------:R-:W-:Y:S01]  /*b310*/  FADD.FTZ R47, R47, R52 ;  /* 0x000000342f2f7221 */ /* 0x000fe20000010000 */
[----:B------:R-:W-:Y:S01]  /*b320*/  FFMA.FTZ R46, R50, R40, -R45 ;  /* 0x00000028322e7223 */ /* 0x000fe2000001082d */
[----:B------:R-:W-:Y:S01]  /*b330*/  FADD.FTZ R97, R97, R98 ;  /* 0x0000006261617221 */ /* 0x000fe20000010000 */
[----:B------:R-:W-:Y:S01]  /*b340*/  LDSM.16.MT88.4 R16, [R33+0x4c00] ;  /* 0x004c00002110783b */ /* 0x000fe20000004200 */
[----:B------:R-:W-:Y:S01]  /*b350*/  FADD.FTZ R44, R44, R47 ;  /* 0x0000002f2c2c7221 */ /* 0x000fe20000010000 */
[----:B------:R-:W-:Y:S01]  /*b360*/  MUFU.EX2 R55, R58 ;  /* 0x0000003a00377308 */ /* 0x000fe20000000800 */
[----:B------:R-:W-:-:S04]  /*b370*/  FADD.FTZ R116, R116, R97 ;  /* 0x0000006174747221 */ /* 0x000fc80000010000 */
[----:B------:R-:W-:-:S03]  /*b380*/  FADD.FTZ R101, R101, R116 ;  /* 0x0000007465657221 */ /* 0x000fc60000010000 */
[----:B------:R-:W4:Y:S01]  /*b390*/  MUFU.EX2 R54, R54 ;  /* 0x0000003600367308 */ /* 0x000f220000000800 */
[----:B---3--:R-:W-:Y:S01]  /*b3a0*/  F2FP.BF16.F32.PACK_AB R4, R90, R99 ;  /* 0x000000635a04723e */ /* 0x008fe200000010ff */
[----:B------:R-:W-:-:S04]  /*b3b0*/  FADD.FTZ R124, R124, R101 ;  /* 0x000000657c7c7221 */ /* 0x000fc80000010000 */
[----:B------:R-:W-:Y:S02]  /*b3c0*/  FADD.FTZ R107, R107, R124 ;  /* 0x0000007c6b6b7221 */ /* 0x000fe40000010000 */
[----:B------:R-:W-:Y:S02]  /*b3d0*/  MUFU.EX2 R105, R105 ;  /* 0x0000006900697308 */ /* 0x000fe40000000800 */
[----:B------:R-:W-:-:S04]  /*b3e0*/  FADD.FTZ R134, R134, R107 ;  /* 0x0000006b86867221 */ /* 0x000fc80000010000 */
[----:B------:R-:W-:Y:S02]  /*b3f0*/  FADD.FTZ R109, R109, R134 ;  /* 0x000000866d6d7221 */ /* 0x000fe40000010000 */
[----:B------:R-:W3:Y:S01]  /*b400*/  MUFU.EX2 R112, R112 ;  /* 0x0000007000707308 */ /* 0x000ee20000000800 */
[----:B----4-:R-:W-:Y:S01]  /*b410*/  F2FP.BF16.F32.PACK_AB R6, R54, R55 ;  /* 0x000000373606723e */ /* 0x010fe200000010ff */
        /* <DEDUP_REMOVED lines=8> */
[C---:B------:R-:W-:Y:S03]  /*b4a0*/  HMMA.16816.F32.BF16 R76, R4.reuse, R14, R76 ;  /* 0x0000000e044c723c */ /* 0x040fe6000004184c */
[----:B------:R-:W-:Y:S01]  /*b4b0*/  FADD.FTZ R38, R38, R13 ;  /* 0x0000000d26267221 */ /* 0x000fe20000010000 */
[----:B------:R-:W-:Y:S01]  /*b4c0*/  MUFU.EX2 R48, R48 ;  /* 0x0000003000307308 */ /* 0x000fe20000000800 */
[----:B------:R-:W1:Y:S01]  /*b4d0*/  LDSM.16.MT88.4 R12, [R126+0x4c00] ;  /* 0x004c00007e0c783b */ /* 0x000e620000004200 */
[----:B------:R-:W-:Y:S01]  /*b4e0*/  FADD.FTZ R118, R118, R113 ;  /* 0x0000007176767221 */ /* 0x000fe20000010000 */
[----:B------:R-:W-:Y:S01]  /*b4f0*/  FADD.FTZ R35, R35, R38 ;  /* 0x0000002623237221 */ /* 0x000fe20000010000 */
[----:B--2---:R-:W-:Y:S03]  /*b500*/  HMMA.16816.F32.BF16 R72, R4, R20, R72 ;  /* 0x000000140448723c */ /* 0x004fe60000041848 */
[----:B------:R-:W-:Y:S01]  /*b510*/  FADD.FTZ R34, R34, R35 ;  /* 0x0000002322227221 */ /* 0x000fe20000010000 */
[----:B------:R-:W2:Y:S01]  /*b520*/  MUFU.EX2 R49, R51 ;  /* 0x0000003300317308 */ /* 0x000ea20000000800 */
[----:B------:R-:W-:-:S02]  /*b530*/  FADD.FTZ R99, R99, R118 ;  /* 0x0000007663637221 */ /* 0x000fc40000010000 */
[----:B------:R-:W-:Y:S02]  /*b540*/  FADD.FTZ R31, R31, R34 ;  /* 0x000000221f1f7221 */ /* 0x000fe40000010000 */
[----:B------:R-:W-:Y:S01]  /*b550*/  FADD.FTZ R90, R90, R99 ;  /* 0x000000635a5a7221 */ /* 0x000fe20000010000 */
[----:B------:R-:W-:Y:S03]  /*b560*/  HMMA.16816.F32.BF16 R68, R4, R22, R68 ;  /* 0x000000160444723c */ /* 0x000fe60000041844 */
[----:B------:R-:W-:Y:S01]  /*b570*/  FADD.FTZ R20, R30, R31 ;  /* 0x0000001f1e147221 */ /* 0x000fe20000010000 */
[----:B------:R-:W-:Y:S01]  /*b580*/  MUFU.EX2 R46, R46 ;  /* 0x0000002e002e7308 */ /* 0x000fe20000000800 */
[----:B---3--:R-:W-:Y:S02]  /*b590*/  F2FP.BF16.F32.PACK_AB R5, R112, R105 ;  /* 0x000000697005723e */ /* 0x008fe400000010ff */
[----:B------:R-:W-:-:S04]  /*b5a0*/  FADD.FTZ R20, R29, R20 ;  /* 0x000000141d147221 */ /* 0x000fc80000010000 */
[----:B------:R-:W-:Y:S01]  /*b5b0*/  FADD.FTZ R27, R27, R20 ;  /* 0x000000141b1b7221 */ /* 0x000fe20000010000 */
[----:B------:R-:W3:Y:S01]  /*b5c0*/  MUFU.EX2 R41, R41 ;  /* 0x0000002900297308 */ /* 0x000ee20000000800 */
[----:B--2---:R-:W-:Y:S02]  /*b5d0*/  F2FP.BF16.F32.PACK_AB R4, R49, R48 ;  /* 0x000000303104723e */ /* 0x004fe400000010ff */
[----:B------:R-:W-:-:S04]  /*b5e0*/  FADD.FTZ R26, R26, R27 ;  /* 0x0000001b1a1a7221 */ /* 0x000fc80000010000 */
[----:B------:R-:W-:Y:S01]  /*b5f0*/  FADD.FTZ R25, R25, R26 ;  /* 0x0000001a19197221 */ /* 0x000fe20000010000 */
[----:B------:R-:W2:Y:S03]  /*b600*/  MUFU.EX2 R185, R185 ;  /* 0x000000b900b97308 */ /* 0x000ea60000000800 */
[----:B------:R-:W-:-:S04]  /*b610*/  FADD.FTZ R28, R28, R25 ;  /* 0x000000191c1c7221 */ /* 0x000fc80000010000 */
[----:B------:R-:W-:Y:S01]  /*b620*/  FADD.FTZ R37, R37, R28 ;  /* 0x0000001c25257221 */ /* 0x000fe20000010000 */
[----:B---3--:R-:W-:-:S03]  /*b630*/  F2FP.BF16.F32.PACK_AB R6, R41, R46 ;  /* 0x0000002e2906723e */ /* 0x008fc600000010ff */
[----:B------:R-:W-:-:S04]  /*b640*/  FADD.FTZ R66, R66, R37 ;  /* 0x0000002542427221 */ /* 0x000fc80000010000 */
[----:B------:R-:W-:Y:S01]  /*b650*/  FADD.FTZ R105, R105, R66 ;  /* 0x0000004269697221 */ /* 0x000fe20000010000 */
[----:B--2---:R-:W-:-:S03]  /*b660*/  F2FP.BF16.F32.PACK_AB R7, R185, R108 ;  /* 0x0000006cb907723e */ /* 0x004fc600000010ff */
[----:B------:R-:W-:-:S04]  /*b670*/  FADD.FTZ R105, R112, R105 ;  /* 0x0000006970697221 */ /* 0x000fc80000010000 */
[----:B------:R-:W-:Y:S01]  /*b680*/  FADD.FTZ R108, R108, R105 ;  /* 0x000000696c6c7221 */ /* 0x000fe20000010000 */
[----:B-1----:R-:W-:Y:S03]  /*b690*/  HMMA.16816.F32.BF16 R72, R4, R12, R72 ;  /* 0x0000000c0448723c */ /* 0x002fe60000041848 */
[----:B------:R-:W-:Y:S01]  /*b6a0*/  FADD.FTZ R13, R55, R90 ;  /* 0x0000005a370d7221 */ /* 0x000fe20000010000 */
[----:B------:R-:W-:-:S03]  /*b6b0*/  FADD.FTZ R185, R185, R108 ;  /* 0x0000006cb9b97221 */ /* 0x000fc60000010000 */
[----:B------:R-:W-:Y:S01]  /*b6c0*/  FADD.FTZ R13, R54, R13 ;  /* 0x0000000d360d7221 */ /* 0x000fe20000010000 */
[----:B------:R-:W-:Y:S03]  /*b6d0*/  HMMA.16816.F32.BF16 R80, R4, R16, R80 ;  /* 0x000000100450723c */ /* 0x000fe60000041850 */
[----:B------:R-:W-:-:S04]  /*b6e0*/  FADD.FTZ R48, R48, R13 ;  /* 0x0000000d30307221 */ /* 0x000fc80000010000 */
[----:B------:R-:W-:Y:S01]  /*b6f0*/  FADD.FTZ R49, R49, R48 ;  /* 0x0000003031317221 */ /* 0x000fe20000010000 */
[----:B------:R-:W-:Y:S03]  /*b700*/  HMMA.16816.F32.BF16 R76, R4, R18, R76 ;  /* 0x00000012044c723c */ /* 0x000fe6000004184c */
        /* <DEDUP_REMOVED lines=10> */
[----:B------:R-:W-:Y:S06]  /*b7b0*/  BAR.SYNC.DEFER_BLOCKING 0x0 ;  /* 0x0000000000007b1d */ /* 0x000fec0000010000 */
[----:B------:R-:W-:Y:S05]  /*b7c0*/  @!P0 BRA `(.L_x_9404) ;  /* 0x0000000000f48947 */ /* 0x000fea0003800000 */
        /* <DEDUP_REMOVED lines=21> */
[----:B------:R-:W-:Y:S02]  /*b920*/  LOP3.LUT R4, R60, R15, RZ, 0x3c, !PT ;  /* 0x0000000f3c047212 */ /* 0x000fe400078e3cff */
        /* <DEDUP_REMOVED lines=9> */
[----:B------:R-:W-:Y:S01]  /*b9c0*/  ISETP.NE.AND P2, PT, R15, RZ, PT ;  /* 0x000000ff0f00720c */ /* 0x000fe20003f45270 */
[----:B------:R-:W2:Y:S01]  /*b9d0*/  LD.E.64 R16, desc[UR4][R84.64+0x28] ;  /* 0x0000280454107980 */ /* 0x000ea2000c101b00 */
[----:B------:R-:W-:-:S09]  /*b9e0*/  ISETP.GE.U32.AND P6, PT, R7, R12, PT ;  /* 0x0000000c0700720c */ /* 0x000fd20003fc6070 */
        /* <DEDUP_REMOVED lines=27> */
.L_x_9404:
        /* <DEDUP_REMOVED lines=8> */
.L_x_9405:
[----:B------:R-:W-:Y:S05]  /*bc20*/  BSYNC.RECONVERGENT B0 ;  /* 0x0000000000007941 */ /* 0x000fea0003800200 */
.L_x_9403:
[----:B------:R-:W-:Y:S01]  /*bc30*/  ISETP.GE.AND P5, PT, R10, R167, PT ;  /* 0x000000a70a00720c */ /* 0x000fe20003fa6270 */
[----:B------:R-:W-:Y:S01]  /*bc40*/  IMAD.SHL.U32 R34, R61, 0x80, RZ ;  /* 0x000000803d227824 */ /* 0x000fe200078e00ff */
[----:B------:R-:W-:Y:S01]  /*bc50*/  IADD3 R6, P1, PT, R9, R164, RZ ;  /* 0x000000a409067210 */ /* 0x000fe20007f3e0ff */
[----:B------:R-:W-:Y:S03]  /*bc60*/  BSSY.RECONVERGENT B1, `(.L_x_9406) ;  /* 0x00002f1000017945 */ /* 0x000fe60003800200 */
[----:B------:R-:W-:Y:S01]  /*bc70*/  IADD3 R4, P2, PT, R6, R9, RZ ;  /* 0x0000000906047210 */ /* 0x000fe20007f5e0ff */
[----:B------:R-:W-:Y:S01]  /*bc80*/  IMAD.X R7, R8, 0x1, R165, P1 ;  /* 0x0000000108077824 */ /* 0x000fe200008e06a5 */
[----:B------:R-:W-:-:S03]  /*bc90*/  LOP3.LUT R34, R34, R67, RZ, 0xfc, !PT ;  /* 0x0000004322227212 */ /* 0x000fc600078efcff */
[--C-:B------:R-:W-:Y:S02]  /*bca0*/  IMAD.X R5, R7, 0x1, R8.reuse, P2 ;  /* 0x0000000107057824 */ /* 0x100fe400010e0608 */
[----:B------:R-:W-:Y:S01]  /*bcb0*/  @!P5 IADD3 R16, P1, PT, R4, R9, RZ ;  /* 0x000000090410d210 */ /* 0x000fe20007f3e0ff */
[----:B------:R-:W-:Y:S01]  /*bcc0*/  @!PT LDS RZ, [RZ] ;  /* 0x00000000fffff984 */ /* 0x000fe20000000800 */
[----:B------:R-:W-:Y:S01]  /*bcd0*/  @!PT LDS RZ, [RZ] ;  /* 0x00000000fffff984 */ /* 0x000fe20000000800 */
[----:B------:R-:W-:Y:S01]  /*bce0*/  @!PT LDS RZ, [RZ] ;  /* 0x00000000fffff984 */ /* 0x000fe20000000800 */
[----:B------:R-:W-:Y:S01]  /*bcf0*/  @!P5 LDGSTS.E.BYPASS.LTC128B.128 [R64+0x3000], desc[UR4][R164.64] ;  /* 0x03000000a440dfae */ /* 0x000fe2000b981a04 */
[C---:B------:R-:W-:Y:S02]  /*bd00*/  IMAD.IADD R41, R34.reuse, 0x1, R169 ;  /* 0x0000000122297824 */ /* 0x040fe400078e02a9 */
[----:B------:R-:W-:Y:S01]  /*bd10*/  VIADD R36, R34, 0xffffff00 ;  /* 0xffffff0022247836 */ /* 0x000fe20000000000 */
[----:B------:R-:W-:Y:S01]  /*bd20*/  @P5 STS.128 [R64+0x3000], RZ ;  /* 0x003000ff40005388 */ /* 0x000fe20000000c00 */
[----:B------:R-:W-:Y:S01]  /*bd30*/  @!P5 IMAD.X R17, R5, 0x1, R8, P1 ;  /* 0x000000010511d824 */ /* 0x000fe200008e0608 */
[----:B------:R-:W-:Y:S01]  /*bd40*/  ISETP.NE.AND P1, PT, R122, RZ, PT ;  /* 0x000000ff7a00720c */ /* 0x000fe20003f25270 */
[----:B------:R-:W-:Y:S01]  /*bd50*/  VIADD R42, R34, 0xffffff01 ;  /* 0xffffff01222a7836 */ /* 0x000fe20000000000 */
[----:B------:R-:W-:Y:S01]  /*bd60*/  @!PT LDS RZ, [RZ] ;  /* 0x00000000fffff984 */ /* 0x000fe20000000800 */
[----:B------:R-:W-:Y:S01]  /*bd70*/  @!PT LDS RZ, [RZ] ;  /* 0x00000000fffff984 */ /* 0x000fe20000000800 */
[----:B------:R-:W-:Y:S01]  /*bd80*/  @!PT LDS RZ, [RZ] ;  /* 0x00000000fffff984 */ /* 0x000fe20000000800 */
[----:B------:R-:W-:Y:S01]  /*bd90*/  @!P5 LDGSTS.E.BYPASS.LTC128B.128 [R64+0x3800], desc[UR4][R6.64] ;  /* 0x038000000640dfae */ /* 0x000fe2000b981a04 */
[----:B------:R-:W-:-:S02]  /*bda0*/  IADD3 R25, PT, PT, R88, 0xff, -R41 ;  /* 0x000000ff58197810 */ /* 0x000fc40007ffe829 */
[----:B------:R-:W-:Y:S01]  /*bdb0*/  SEL R50, R121, 0xffffffe0, !P1 ;  /* 0xffffffe079327807 */ /* 0x000fe20004800000 */
[----:B------:R-:W-:Y:S01]  /*bdc0*/  @P5 STS.128 [R64+0x3800], RZ ;  /* 0x003800ff40005388 */ /* 0x000fe20000000c00 */
[C-C-:B------:R-:W-:Y:S02]  /*bdd0*/  IADD3 R37, PT, PT, R88.reuse, 0xf8, -R41.reuse ;  /* 0x000000f858257810 */ /* 0x140fe40007ffe829 */
[C-C-:B------:R-:W-:Y:S01]  /*bde0*/  IADD3 R52, PT, PT, R88.reuse, 0xf7, -R41.reuse ;  /* 0x000000f758347810 */ /* 0x140fe20007ffe829 */
[----:B------:R-:W-:Y:S01]  /*bdf0*/  @!PT LDS RZ, [RZ] ;  /* 0x00000000fffff984 */ /* 0x000fe20000000800 */
[----:B------:R-:W-:Y:S01]  /*be00*/  @!PT LDS RZ, [RZ] ;  /* 0x00000000fffff984 */ /* 0x000fe20000000800 */
[----:B------:R-:W-:Y:S01]  /*be10*/  @!PT LDS RZ, [RZ] ;  /* 0x00000000fffff984 */ /* 0x000fe20000000800 */
[----:B------:R-:W-:Y:S01]  /*be20*/  @!P5 LDGSTS.E.BYPASS.LTC128B.128 [R64+0x4000], desc[UR4][R4.64] ;  /* 0x040000000440dfae */ /* 0x000fe2000b981a04 */
[--C-:B------:R-:W-:Y:S01]  /*be30*/  IMAD.IADD R12, R123, 0x1, R50.reuse ;  /* 0x000000017b0c7824 */ /* 0x100fe200078e0232 */
[C-C-:B------:R-:W-:Y:S01]  /*be40*/  IADD3 R54, PT, PT, R88.reuse, 0xf0, -R41.reuse ;  /* 0x000000f058367810 */ /* 0x140fe20007ffe829 */
[----:B------:R-:W-:Y:S01]  /*be50*/  IMAD.IADD R50, R87, 0x1, R50 ;  /* 0x0000000157327824 */ /* 0x000fe200078e0232 */
[----:B------:R-:W-:Y:S01]  /*be60*/  @P5 STS.128 [R64+0x4000], RZ ;  /* 0x004000ff40005388 */ /* 0x000fe20000000c00 */
[----:B------:R-:W-:-:S02]  /*be70*/  IADD3 R117, PT, PT, R88, 0xe8, -R41 ;  /* 0x000000e858757810 */ /* 0x000fc40007ffe829 */
[C-C-:B------:R-:W-:Y:S01]  /*be80*/  IADD3 R115, PT, PT, R88.reuse, 0xe7, -R41.reuse ;  /* 0x000000e758737810 */ /* 0x140fe20007ffe829 */
[----:B------:R-:W-:Y:S01]  /*be90*/  @!PT LDS RZ, [RZ] ;  /* 0x00000000fffff984 */ /* 0x000fe20000000800 */
[----:B------:R-:W-:Y:S01]  /*bea0*/  @!PT LDS RZ, [RZ] ;  /* 0x00000000fffff984 */ /* 0x000fe20000000800 */
[----:B------:R-:W-:Y:S01]  /*beb0*/  @!PT LDS RZ, [RZ] ;  /* 0x00000000fffff984 */ /* 0x000fe20000000800 */
[----:B------:R1:W-:Y:S01]  /*bec0*/  @!P5 LDGSTS.E.BYPASS.LTC128B.128 [R64+0x4800], desc[UR4][R16.64] ;  /* 0x048000001040dfae */ /* 0x0003e2000b981a04 */
[C-C-:B------:R-:W-:Y:S02]  /*bed0*/  IADD3 R113, PT, PT, R88.reuse, 0xe0, -R41.reuse ;  /* 0x000000e058717810 */ /* 0x140fe40007ffe829 */
[C-C-:B------:R-:W-:Y:S01]  /*bee0*/  IADD3 R111, PT, PT, R88.reuse, 0xdf, -R41.reuse ;  /* 0x000000df586f7810 */ /* 0x140fe20007ffe829 */
[----:B------:R-:W-:Y:S01]  /*bef0*/  @P5 STS.128 [R64+0x4800], RZ ;  /* 0x004800ff40005388 */ /* 0x000fe20000000c00 */
[C-C-:B------:R-:W-:Y:S02]  /*bf00*/  IADD3 R38, PT, PT, R88.reuse, 0xd8, -R41.reuse ;  /* 0x000000d858267810 */ /* 0x140fe40007ffe829 */
[C-C-:B------:R-:W-:Y:S01]  /*bf10*/  IADD3 R108, PT, PT, R88.reuse, 0xd7, -R41.reuse ;  /* 0x000000d7586c7810 */ /* 0x140fe20007ffe829 */
[----:B------:R-:W-:Y:S01]  /*bf20*/  LDSM.16.M88.4 R20, [R123] ;  /* 0x000000007b14783b */ /* 0x000fe20000000200 */
[----:B------:R-:W-:-:S02]  /*bf30*/  IADD3 R106, PT, PT, R88, 0xd0, -R41 ;  /* 0x000000d0586a7810 */ /* 0x000fc40007ffe829 */
[C-C-:B------:R-:W-:Y:S01]  /*bf40*/  IADD3 R102, PT, PT, R88.reuse, 0xcf, -R41.reuse ;  /* 0x000000cf58667810 */ /* 0x140fe20007ffe829 */
[----:B------:R-:W2:Y:S01]  /*bf50*/  LDSM.16.M88.4 R8, [R87+0x1000] ;  /* 0x001000005708783b */ /* 0x000ea20000000200 */
[C-C-:B------:R-:W-:Y:S02]  /*bf60*/  IADD3 R103, PT, PT, R88.reuse, 0xc8, -R41.reuse ;  /* 0x000000c858677810 */ /* 0x140fe40007ffe829 */
[C-C-:B------:R-:W-:Y:S01]  /*bf70*/  IADD3 R100, PT, PT, R88.reuse, 0xc7, -R41.reuse ;  /* 0x000000c758647810 */ /* 0x140fe20007ffe829 */
[----:B------:R-:W-:Y:S01]  /*bf80*/  LDSM.16.M88.4 R12, [R12] ;  /* 0x000000000c0c783b */ /* 0x000fe20000000200 */
[C-C-:B------:R-:W-:Y:S02]  /*bf90*/  IADD3 R98, PT, PT, R88.reuse, 0xc0, -R41.reuse ;  /* 0x000000c058627810 */ /* 0x140fe40007ffe829 */
[C-C-:B------:R-:W-:Y:S01]  /*bfa0*/  IADD3 R92, PT, PT, R88.reuse, 0xbf, -R41.reuse ;  /* 0x000000bf585c7810 */ /* 0x140fe20007ffe829 */
[----:B------:R-:W3:Y:S01]  /*bfb0*/  LDSM.16.M88.4 R28, [R50+0x1000] ;  /* 0x00100000321c783b */ /* 0x000ee20000000200 */
[----:B------:R-:W-:-:S02]  /*bfc0*/  IADD3 R95, PT, PT, R88, 0xb8, -R41 ;  /* 0x000000b8585f7810 */ /* 0x000fc40007ffe829 */
[C-C-:B------:R-:W-:Y:S01]  /*bfd0*/  IADD3 R90, PT, PT, R88.reuse, 0xb7, -R41.reuse ;  /* 0x000000b7585a7810 */ /* 0x140fe20007ffe829 */
[----:B------:R-:W0:Y:S01]  /*bfe0*/  LDGDEPBAR ;  /* 0x00000000000079af */ /* 0x000e220000000000 */
[C-C-:B------:R-:W-:Y:S02]  /*bff0*/  IADD3 R89, PT, PT, R88.reuse, 0xb0, -R41.reuse ;  /* 0x000000b058597810 */ /* 0x140fe40007ffe829 */
[C-C-:B------:R-:W-:Y:S01]  /*c000*/  IADD3 R86, PT, PT, R88.reuse, 0xaf, -R41.reuse ;  /* 0x000000af58567810 */ /* 0x140fe20007ffe829 */
[----:B-1----:R-:W1:Y:S01]  /*c010*/  LDSM.16.M88.4 R16, [R87+0x1400] ;  /* 0x001400005710783b */ /* 0x002e620000000200 */
[C-C-:B------:R-:W-:Y:S02]  /*c020*/  IADD3 R55, PT, PT, R88.reuse, 0xa8, -R41.reuse ;  /* 0x000000a858377810 */ /* 0x140fe40007ffe829 */
        /* <DEDUP_REMOVED lines=8> */
[--C-:B------:R-:W-:Y:S02]  /*c0b0*/  IADD3 R40, PT, PT, R88, 0x87, -R41.reuse ;  /* 0x0000008758287810 */ /* 0x100fe40007ffe829 */
[C-C-:B------:R-:W-:Y:S02]  /*c0c0*/  IADD3 R27, PT, PT, R24.reuse, 0x100, -R41.reuse ;  /* 0x00000100181b7810 */ /* 0x140fe40007ffe829 */
[--C-:B------:R-:W-:Y:S01]  /*c0d0*/  IADD3 R26, PT, PT, R24, 0xff, -R41.reuse ;  /* 0x000000ff181a7810 */ /* 0x100fe20007ffe829 */
[----:B--2---:R-:W-:Y:S03]  /*c0e0*/  HMMA.16816.F32.BF16 R4, R20, R8, RZ ;  /* 0x000000081404723c */ /* 0x004fe600000418ff */
[--C-:B------:R-:W-:Y:S02]  /*c0f0*/  IADD3 R8, PT, PT, R88, 0x100, -R41.reuse ;  /* 0x0000010058087810 */ /* 0x100fe40007ffe829 */
        /* <DEDUP_REMOVED lines=8> */
[--C-:B------:R-:W-:Y:S01]  /*c180*/  IADD3 R109, PT, PT, R24, 0xd7, -R41.reuse ;  /* 0x000000d7186d7810 */ /* 0x100fe20007ffe829 */
[----:B---3--:R-:W-:Y:S05]  /*c190*/  HMMA.16816.F32.BF16 R4, R12, R28, R4 ;  /* 0x0000001c0c04723c */ /* 0x008fea0000041804 */
        /* <DEDUP_REMOVED lines=21> */
[----:B------:R-:W-:Y:S02]  /*c2f0*/  IADD3 R41, PT, PT, R24, 0x87, -R41 ;  /* 0x0000008718297810 */ /* 0x000fe40007ffe829 */
[----:B------:R-:W-:Y:S02]  /*c300*/  IABS R24, R8 ;  /* 0x0000000800187213 */ /* 0x000fe40000000000 */
[----:B------:R-:W-:Y:S03]  /*c310*/  HMMA.16816.F32.BF16 R8, R20, R10, RZ ;  /* 0x0000000a1408723c */ /* 0x000fe600000418ff */
[----:B------:R-:W-:Y:S02]  /*c320*/  IABS R27, R27 ;  /* 0x0000001b001b7213 */ /* 0x000fe40000000000 */
[----:B------:R-:W-:-:S02]  /*c330*/  I2FP.F32.S32 R24, R24 ;  /* 0x0000001800187245 */ /* 0x000fc40000201400 */
[C---:B------:R-:W-:Y:S02]  /*c340*/  ISETP.GE.AND P2, PT, R36.reuse, R179, PT ;  /* 0x000000b32400720c */ /* 0x040fe40003f46270 */
[----:B------:R-:W-:Y:S01]  /*c350*/  I2FP.F32.S32 R27, R27 ;  /* 0x0000001b001b7245 */ /* 0x000fe20000201400 */
[C---:B------:R-:W-:Y:S01]  /*c360*/  FFMA.FTZ R4, -R177.reuse, R24, R4 ;  /* 0x00000018b1047223 */ /* 0x040fe20000010104 */
[----:B------:R-:W-:Y:S02]  /*c370*/  IABS R25, R25 ;  /* 0x0000001900197213 */ /* 0x000fe40000000000 */
[----:B------:R-:W-:Y:S01]  /*c380*/  IABS R26, R26 ;  /* 0x0000001a001a7213 */ /* 0x000fe20000000000 */
[----:B------:R-:W-:Y:S01]  /*c390*/  FFMA.FTZ R6, -R177, R27, R6 ;  /* 0x0000001bb1067223 */ /* 0x000fe20000010106 */
[C---:B------:R-:W-:Y:S02]  /*c3a0*/  ISETP.GE.AND P6, PT, R36.reuse, R176, PT ;  /* 0x000000b02400720c */ /* 0x040fe40003fc6270 */
[----:B------:R-:W-:-:S02]  /*c3b0*/  ISETP.GE.AND P4, PT, R36, R171, PT ;  /* 0x000000ab2400720c */ /* 0x000fc40003f86270 */
[----:B------:R-:W-:Y:S02]  /*c3c0*/  ISETP.GE.AND P1, PT, R36, R178, PT ;  /* 0x000000b22400720c */ /* 0x000fe40003f26270 */
[----:B------:R-:W-:Y:S01]  /*c3d0*/  FSEL R36, R4, -INF , P2 ;  /* 0xff80000004247808 */ /* 0x000fe20001000000 */
[----:B------:R-:W-:Y:S01]  /*c3e0*/  IMAD.MOV.U32 R4, RZ, RZ, R26 ;  /* 0x000000ffff047224 */ /* 0x000fe200078e001a */
[----:B------:R-:W-:Y:S01]  /*c3f0*/  I2FP.F32.S32 R122, R25 ;  /* 0x00000019007a7245 */ /* 0x000fe20000201400 */
[----:B------:R-:W-:Y:S01]  /*c400*/  HMMA.16816.F32.BF16 R8, R12, R30, R8 ;  /* 0x0000001e0c08723c */ /* 0x000fe20000041808 */
[----:B------:R-:W2:Y:S04]  /*c410*/  LDSM.16.M88.4 R24, [R50+0x1400] ;  /* 0x001400003218783b */ /* 0x000ea80000000200 */
[----:B------:R-:W-:Y:S01]  /*c420*/  IABS R37, R37 ;  /* 0x0000002500257213 */ /* 0x000fe20000000000 */
[----:B------:R-:W-:Y:S01]  /*c430*/  VIADD R30, R34, 0xffffff08 ;  /* 0xffffff08221e7836 */ /* 0x000fe20000000000 */
[----:B------:R-:W-:Y:S01]  /*c440*/  I2FP.F32.S32 R4, R4 ;  /* 0x0000000400047245 */ /* 0x000fe20000201400 */
[----:B------:R-:W-:Y:S01]  /*c450*/  FFMA.FTZ R5, -R177, R122, R5 ;  /* 0x0000007ab1057223 */ /* 0x000fe20000010105 */
[----:B------:R-:W-:-:S02]  /*c460*/  IABS R48, R48 ;  /* 0x0000003000307213 */ /* 0x000fc40000000000 */
[C---:B------:R-:W-:Y:S01]  /*c470*/  ISETP.GE.AND P3, PT, R42.reuse, R179, PT ;  /* 0x000000b32a00720c */ /* 0x040fe20003f66270 */
[----:B------:R-:W-:Y:S01]  /*c480*/  FFMA.FTZ R31, -R177, R4, R7 ;  /* 0x00000004b11f7223 */ /* 0x000fe20000010107 */
[----:B------:R-:W-:Y:S01]  /*c490*/  IMAD.MOV.U32 R4, RZ, RZ, R37 ;  /* 0x000000ffff047224 */ /* 0x000fe200078e0025 */
[----:B------:R-:W-:Y:S01]  /*c4a0*/  ISETP.GE.AND P2, PT, R42, R176, PT ;  /* 0x000000b02a00720c */ /* 0x000fe20003f46270 */
[----:B------:R-:W-:Y:S01]  /*c4b0*/  IMAD.MOV.U32 R123, RZ, RZ, R48 ;  /* 0x000000ffff7b7224 */ /* 0x000fe200078e0030 */
[----:B------:R-:W-:Y:S02]  /*c4c0*/  FSEL R6, R6, -INF , P1 ;  /* 0xff80000006067808 */ /* 0x000fe40000800000 */
[----:B------:R-:W-:Y:S02]  /*c4d0*/  FSEL R5, R5, -INF , P3 ;  /* 0xff80000005057808 */ /* 0x000fe40001800000 */
[----:B------:R-:W-:Y:S02]  /*c4e0*/  I2FP.F32.S32 R48, R4 ;  /* 0x0000000400307245 */ /* 0x000fe40000201400 */
[----:B------:R-:W-:-:S02]  /*c4f0*/  FSEL R36, R36, -INF , !P6 ;  /* 0xff80000024247808 */ /* 0x000fc40007000000 */
[C---:B------:R-:W-:Y:S01]  /*c500*/  ISETP.GE.AND P6, PT, R42.reuse, R171, PT ;  /* 0x000000ab2a00720c */ /* 0x040fe20003fc6270 */
[----:B------:R-:W-:Y:S01]  /*c510*/  FFMA.FTZ R8, -R177, R48, R8 ;  /* 0x00000030b1087223 */ /* 0x000fe20000010108 */
[----:B------:R-:W-:Y:S02]  /*c520*/  ISETP.GE.AND P1, PT, R42, R178, PT ;  /* 0x000000b22a00720c */ /* 0x000fe40003f26270 */
[----:B------:R-:W-:Y:S02]  /*c530*/  FSEL R42, R6, -INF , !P4 ;  /* 0xff800000062a7808 */ /* 0x000fe40006000000 */
[----:B------:R-:W-:Y:S02]  /*c540*/  FSEL R37, R5, -INF , !P2 ;  /* 0xff80000005257808 */ /* 0x000fe40005000000 */
[----:B------:R-:W-:Y:S01]  /*c550*/  I2FP.F32.S32 R123, R123 ;  /* 0x0000007b007b7245 */ /* 0x000fe20000201400 */
[----:B-1----:R-:W-:Y:S03]  /*c560*/  HMMA.16816.F32.BF16 R4, R20, R16, RZ ;  /* 0x000000101404723c */ /* 0x002fe600000418ff */
[----:B------:R-:W-:Y:S01]  /*c570*/  ISETP.GE.AND P4, PT, R30, R179, PT ;  /* 0x000000b31e00720c */ /* 0x000fe20003f86270 */
[----:B------:R-:W-:Y:S01]  /*c580*/  VIADD R16, R34, 0xffffff09 ;  /* 0xffffff0922107836 */ /* 0x000fe20000000000 */
[----:B------:R-:W-:Y:S01]  /*c590*/  IABS R118, R118 ;  /* 0x0000007600767213 */ /* 0x000fe20000000000 */
[----:B------:R-:W-:Y:S01]  /*c5a0*/  FFMA.FTZ R123, -R177, R123, R10 ;  /* 0x0000007bb17b7223 */ /* 0x000fe2000001010a */
[----:B------:R-:W-:-:S02]  /*c5b0*/  ISETP.GE.AND P3, PT, R30, R176, PT ;  /* 0x000000b01e00720c */ /* 0x000fc40003f66270 */
[----:B------:R-:W-:Y:S01]  /*c5c0*/  FSEL R10, R8, -INF , P4 ;  /* 0xff800000080a7808 */ /* 0x000fe20002000000 */
[----:B------:R-:W-:Y:S01]  /*c5d0*/  IMAD.MOV.U32 R8, RZ, RZ, R118 ;  /* 0x000000ffff087224 */ /* 0x000fe200078e0076 */
[----:B------:R-:W-:Y:S02]  /*c5e0*/  IABS R52, R52 ;  /* 0x0000003400347213 */ /* 0x000fe40000000000 */
[----:B------:R-:W-:Y:S02]  /*c5f0*/  FSEL R118, R10, -INF , !P3 ;  /* 0xff8000000a767808 */ /* 0x000fe40005800000 */
[----:B------:R-:W-:Y:S02]  /*c600*/  I2FP.F32.S32 R10, R52 ;  /* 0x00000034000a7245 */ /* 0x000fe40000201400 */
[----:B------:R-:W-:Y:S02]  /*c610*/  FSEL R31, R31, -INF , P1 ;  /* 0xff8000001f1f7808 */ /* 0x000fe40000800000 */
[----:B------:R-:W-:Y:S01]  /*c620*/  ISETP.GE.AND P1, PT, R30, R178, PT ;  /* 0x000000b21e00720c */ /* 0x000fe20003f26270 */
[----:B------:R-:W-:Y:S01]  /*c630*/  FFMA.FTZ R9, -R177, R10, R9 ;  /* 0x0000000ab1097223 */ /* 0x000fe20000010109 */
[----:B------:R-:W-:Y:S01]  /*c640*/  FSEL R48, R31, -INF , !P6 ;  /* 0xff8000001f307808 */ /* 0x000fe20007000000 */
[----:B--2---:R-:W-:Y:S05]  /*c650*/  HMMA.16816.F32.BF16 R4, R12, R24, R4 ;  /* 0x000000180c04723c */ /* 0x004fea0000041804 */
[----:B------:R-:W-:Y:S01]  /*c660*/  ISETP.GE.AND P6, PT, R16, R179, PT ;  /* 0x000000b31000720c */ /* 0x000fe20003fc6270 */
[----:B------:R-:W-:Y:S01]  /*c670*/  VIADD R24, R34, 0xffffff10 ;  /* 0xffffff1022187836 */ /* 0x000fe20000000000 */
[----:B------:R-:W-:-:S02]  /*c680*/  FSEL R52, R123, -INF , P1 ;  /* 0xff8000007b347808 */ /* 0x000fc40000800000 */
[C---:B------:R-:W-:Y:S02]  /*c690*/  ISETP.GE.AND P4, PT, R16.reuse, R176, PT ;  /* 0x000000b01000720c */ /* 0x040fe40003f86270 */
[CC--:B------:R-:W-:Y:S02]  /*c6a0*/  ISETP.GE.AND P3, PT, R16.reuse, R171.reuse, PT ;  /* 0x000000ab1000720c */ /* 0x0c0fe40003f66270 */
[----:B------:R-:W-:Y:S02]  /*c6b0*/  I2FP.F32.S32 R8, R8 ;  /* 0x0000000800087245 */ /* 0x000fe40000201400 */
[----:B------:R-:W-:Y:S02]  /*c6c0*/  ISETP.GE.AND P1, PT, R16, R178, PT ;  /* 0x000000b21000720c */ /* 0x000fe40003f26270 */
[----:B------:R-:W-:Y:S01]  /*c6d0*/  FSEL R9, R9, -INF , P6 ;  /* 0xff80000009097808 */ /* 0x000fe20003000000 */
[----:B------:R-:W-:Y:S03]  /*c6e0*/  HMMA.16816.F32.BF16 R16, R20, R18, RZ ;  /* 0x000000121410723c */ /* 0x000fe600000418ff */
[----:B------:R-:W-:Y:S01]  /*c6f0*/  FFMA.FTZ R25, -R177, R8, R11 ;  /* 0x00000008b1197223 */ /* 0x000fe2000001010b */
[----:B------:R-:W-:-:S02]  /*c700*/  ISETP.GE.AND P2, PT, R30, R171, PT ;  /* 0x000000ab1e00720c */ /* 0x000fc40003f46270 */
[----:B------:R-:W-:Y:S02]  /*c710*/  FSEL R130, R9, -INF , !P4 ;  /* 0xff80000009827808 */ /* 0x000fe40006000000 */
[----:B------:R-:W1:Y:S01]  /*c720*/  LDSM.16.M88.4 R8, [R87+0x1800] ;  /* 0x001800005708783b */ /* 0x000e620000000200 */
[----:B------:R-:W-:Y:S02]  /*c730*/  IABS R30, R54 ;  /* 0x00000036001e7213 */ /* 0x000fe40000000000 */
[----:B------:R-:W-:Y:S02]  /*c740*/  IABS R31, R121 ;  /* 0x00000079001f7213 */ /* 0x000fe40000000000 */
[----:B------:R-:W-:Y:S02]  /*c750*/  I2FP.F32.S32 R30, R30 ;  /* 0x0000001e001e7245 */ /* 0x000fe40000201400 */
[----:B------:R-:W-:Y:S02]  /*c760*/  FSEL R52, R52, -INF , !P2 ;  /* 0xff80000034347808 */ /* 0x000fe40005000000 */
[----:B------:R-:W-:Y:S01]  /*c770*/  I2FP.F32.S32 R31, R31 ;  /* 0x0000001f001f7245 */ /* 0x000fe20000201400 */
[----:B------:R-:W-:Y:S01]  /*c780*/  FFMA.FTZ R4, -R177, R30, R4 ;  /* 0x0000001eb1047223 */ /* 0x000fe20000010104 */
[----:B------:R-:W-:-:S02]  /*c790*/  ISETP.GE.AND P2, PT, R24, R179, PT ;  /* 0x000000b31800720c */ /* 0x000fc40003f46270 */
[----:B------:R-:W-:Y:S01]  /*c7a0*/  IABS R28, R28 ;  /* 0x0000001c001c7213 */ /* 0x000fe20000000000 */
[----:B------:R-:W-:Y:S05]  /*c7b0*/  HMMA.16816.F32.BF16 R16, R12, R26, R16 ;  /* 0x0000001a0c10723c */ /* 0x000fea0000041810 */
[----:B------:R-:W-:Y:S01]  /*c7c0*/  IABS R29, R29 ;  /* 0x0000001d001d7213 */ /* 0x000fe20000000000 */
[----:B------:R-:W-:Y:S01]  /*c7d0*/  FFMA.FTZ R124, -R177, R31, R6 ;  /* 0x0000001fb17c7223 */ /* 0x000fe20000010106 */
[----:B------:R-:W-:Y:S02]  /*c7e0*/  FSEL R128, R4, -INF , P2 ;  /* 0xff80000004807808 */ /* 0x000fe40001000000 */
[----:B------:R-:W-:Y:S01]  /*c7f0*/  I2FP.F32.S32 R6, R28 ;  /* 0x0000001c00067245 */ /* 0x000fe20000201400 */
[----:B------:R-:W-:Y:S01]  /*c800*/  IMAD.MOV.U32 R4, RZ, RZ, R29 ;  /* 0x000000ffff047224 */ /* 0x000fe200078e001d */
[----:B------:R-:W-:Y:S01]  /*c810*/  FSEL R25, R25, -INF , P1 ;  /* 0xff80000019197808 */ /* 0x000fe20000800000 */
[----:B------:R-:W2:Y:S01]  /*c820*/  LDSM.16.M88.4 R28, [R50+0x1800] ;  /* 0x00180000321c783b */ /* 0x000ea20000000200 */
[C---:B------:R-:W-:Y:S01]  /*c830*/  ISETP.GE.AND P6, PT, R24.reuse, R176, PT ;  /* 0x000000b01800720c */ /* 0x040fe20003fc6270 */
[----:B------:R-:W-:Y:S01]  /*c840*/  FFMA.FTZ R5, -R177, R6, R5 ;  /* 0x00000006b1057223 */ /* 0x000fe20000010105 */
[----:B------:R-:W-:-:S02]  /*c850*/  ISETP.GE.AND P4, PT, R24, R171, PT ;  /* 0x000000ab1800720c */ /* 0x000fc40003f86270 */
[----:B------:R-:W-:Y:S01]  /*c860*/  ISETP.GE.AND P1, PT, R24, R178, PT ;  /* 0x000000b21800720c */ /* 0x000fe20003f26270 */
[----:B------:R-:W-:Y:S01]  /*c870*/  VIADD R24, R34, 0xffffff11 ;  /* 0xffffff1122187836 */ /* 0x000fe20000000000 */
[----:B------:R-:W-:Y:S02]  /*c880*/  IABS R117, R117 ;  /* 0x0000007500757213 */ /* 0x000fe40000000000 */
[----:B------:R-:W-:Y:S02]  /*c890*/  FSEL R54, R25, -INF , !P3 ;  /* 0xff80000019367808 */ /* 0x000fe40005800000 */
[----:B------:R-:W-:Y:S02]  /*c8a0*/  FSEL R128, R128, -INF , !P6 ;  /* 0xff80000080807808 */ /* 0x000fe40007000000 */
[----:B------:R-:W-:Y:S02]  /*c8b0*/  FSEL R124, R124, -INF , P1 ;  /* 0xff8000007c7c7808 */ /* 0x000fe40000800000 */
[----:B------:R-:W-:-:S02]  /*c8c0*/  ISETP.GE.AND P3, PT, R24, R179, PT ;  /* 0x000000b31800720c */ /* 0x000fc40003f66270 */
[C---:B------:R-:W-:Y:S02]  /*c8d0*/  ISETP.GE.AND P2, PT, R24.reuse, R176, PT ;  /* 0x000000b01800720c */ /* 0x040fe40003f46270 */
[C---:B------:R-:W-:Y:S02]  /*c8e0*/  ISETP.GE.AND P6, PT, R24.reuse, R171, PT ;  /* 0x000000ab1800720c */ /* 0x040fe40003fc6270 */
[----:B------:R-:W-:Y:S01]  /*c8f0*/  ISETP.GE.AND P1, PT, R24, R178, PT ;  /* 0x000000b21800720c */ /* 0x000fe20003f26270 */
[----:B------:R-:W-:Y:S01]  /*c900*/  VIADD R24, R34, 0xffffff18 ;  /* 0xffffff1822187836 */ /* 0x000fe20000000000 */
[----:B------:R-:W-:Y:S02]  /*c910*/  I2FP.F32.S32 R26, R117 ;  /* 0x00000075001a7245 */ /* 0x000fe40000201400 */
[----:B------:R-:W-:Y:S02]  /*c920*/  I2FP.F32.S32 R4, R4 ;  /* 0x0000000400047245 */ /* 0x000fe40000201400 */
[----:B------:R-:W-:Y:S01]  /*c930*/  FSEL R124, R124, -INF , !P4 ;  /* 0xff8000007c7c7808 */ /* 0x000fe20006000000 */
[C---:B------:R-:W-:Y:S01]  /*c940*/  FFMA.FTZ R16, -R177.reuse, R26, R16 ;  /* 0x0000001ab1107223 */ /* 0x040fe20000010110 */
[----:B------:R-:W-:Y:S01]  /*c950*/  ISETP.GE.AND P4, PT, R24, R179, PT ;  /* 0x000000b31800720c */ /* 0x000fe20003f86270 */
[----:B------:R-:W-:Y:S01]  /*c960*/  FFMA.FTZ R25, -R177, R4, R7 ;  /* 0x00000004b1197223 */ /* 0x000fe20000010107 */
[----:B------:R-:W-:-:S02]  /*c970*/  FSEL R5, R5, -INF , P3 ;  /* 0xff80000005057808 */ /* 0x000fc40001800000 */
[----:B------:R-:W-:Y:S02]  /*c980*/  ISETP.GE.AND P3, PT, R24, R176, PT ;  /* 0x000000b01800720c */ /* 0x000fe40003f66270 */
[----:B------:R-:W-:Y:S02]  /*c990*/  FSEL R132, R5, -INF , !P2 ;  /* 0xff80000005847808 */ /* 0x000fe40005000000 */
[----:B------:R-:W-:Y:S01]  /*c9a0*/  FSEL R16, R16, -INF , P4 ;  /* 0xff80000010107808 */ /* 0x000fe20002000000 */
[----:B-1----:R-:W-:Y:S03]  /*c9b0*/  HMMA.16816.F32.BF16 R4, R20, R8, RZ ;  /* 0x000000081404723c */ /* 0x002fe600000418ff */
[----:B------:R-:W-:Y:S01]  /*c9c0*/  IABS R115, R115 ;  /* 0x0000007300737213 */ /* 0x000fe20000000000 */
[----:B------:R-:W-:Y:S01]  /*c9d0*/  VIADD R9, R34, 0xffffff19 ;  /* 0xffffff1922097836 */ /* 0x000fe20000000000 */
[----:B------:R-:W-:-:S02]  /*c9e0*/  FSEL R126, R16, -INF , !P3 ;  /* 0xff800000107e7808 */ /* 0x000fc40005800000 */
[----:B------:R-:W-:Y:S02]  /*c9f0*/  I2FP.F32.S32 R16, R115 ;  /* 0x0000007300107245 */ /* 0x000fe40000201400 */
[----:B------:R-:W-:Y:S02]  /*ca00*/  IABS R119, R119 ;  /* 0x0000007700777213 */ /* 0x000fe40000000000 */
[----:B------:R-:W-:Y:S01]  /*ca10*/  FSEL R25, R25, -INF , P1 ;  /* 0xff80000019197808 */ /* 0x000fe20000800000 */
[----:B------:R-:W-:Y:S01]  /*ca20*/  FFMA.FTZ R16, -R177, R16, R17 ;  /* 0x00000010b1107223 */ /* 0x000fe20000010111 */
[----:B------:R-:W-:Y:S02]  /*ca30*/  I2FP.F32.S32 R27, R119 ;  /* 0x00000077001b7245 */ /* 0x000fe40000201400 */
[----:B------:R-:W-:Y:S02]  /*ca40*/  FSEL R146, R25, -INF , !P6 ;  /* 0xff80000019927808 */ /* 0x000fe40007000000 */
[----:B------:R-:W-:Y:S01]  /*ca50*/  ISETP.GE.AND P6, PT, R9, R179, PT ;  /* 0x000000b30900720c */ /* 0x000fe20003fc6270 */
[----:B------:R-:W-:Y:S01]  /*ca60*/  FFMA.FTZ R18, -R177, R27, R18 ;  /* 0x0000001bb1127223 */ /* 0x000fe20000010112 */
[----:B------:R-:W-:-:S02]  /*ca70*/  IABS R116, R116 ;  /* 0x0000007400747213 */ /* 0x000fc40000000000 */
[----:B------:R-:W-:Y:S01]  /*ca80*/  FSEL R16, R16, -INF , P6 ;  /* 0xff80000010107808 */ /* 0x000fe20003000000 */
[----:B--2---:R-:W-:Y:S05]  /*ca90*/  HMMA.16816.F32.BF16 R4, R12, R28, R4 ;  /* 0x0000001c0c04723c */ /* 0x004fea0000041804 */
[----:B------:R-:W-:Y:S01]  /*caa0*/  I2FP.F32.S32 R8, R116 ;  /* 0x0000007400087245 */ /* 0x000fe20000201400 */
[----:B------:R-:W-:Y:S01]  /*cab0*/  VIADD R28, R34, 0xffffff21 ;  /* 0xffffff21221c7836 */ /* 0x000fe20000000000 */
[----:B------:R-:W-:Y:S02]  /*cac0*/  ISETP.GE.AND P1, PT, R24, R178, PT ;  /* 0x000000b21800720c */ /* 0x000fe40003f26270 */
[----:B------:R-:W-:Y:S01]  /*cad0*/  ISETP.GE.AND P4, PT, R9, R176, PT ;  /* 0x000000b00900720c */ /* 0x000fe20003f86270 */
[----:B------:R-:W-:Y:S01]  /*cae0*/  FFMA.FTZ R25, -R177, R8, R19 ;  /* 0x00000008b1197223 */ /* 0x000fe20000010113 */
[----:B------:R-:W-:-:S02]  /*caf0*/  FSEL R148, R18, -INF , P1 ;  /* 0xff80000012947808 */ /* 0x000fc40000800000 */
[----:B------:R-:W-:Y:S02]  /*cb00*/  FSEL R122, R16, -INF , !P4 ;  /* 0xff800000107a7808 */ /* 0x000fe40006000000 */
[----:B------:R-:W1:Y:S01]  /*cb10*/  LDSM.16.M88.4 R16, [R87+0x1c00] ;  /* 0x001c00005710783b */ /* 0x000e620000000200 */
[C---:B------:R-:W-:Y:S02]  /*cb20*/  ISETP.GE.AND P3, PT, R9.reuse, R171, PT ;  /* 0x000000ab0900720c */ /* 0x040fe40003f66270 */
[----:B------:R-:W-:Y:S02]  /*cb30*/  ISETP.GE.AND P1, PT, R9, R178, PT ;  /* 0x000000b20900720c */ /* 0x000fe40003f26270 */
[----:B------:R-:W-:Y:S03]  /*cb40*/  HMMA.16816.F32.BF16 R8, R20, R10, RZ ;  /* 0x0000000a1408723c */ /* 0x000fe600000418ff */
[----:B------:R-:W-:-:S02]  /*cb50*/  IABS R26, R113 ;  /* 0x00000071001a7213 */ /* 0x000fc40000000000 */
[----:B------:R-:W-:Y:S02]  /*cb60*/  IABS R27, R114 ;  /* 0x00000072001b7213 */ /* 0x000fe40000000000 */
[----:B------:R-:W-:Y:S01]  /*cb70*/  ISETP.GE.AND P2, PT, R24, R171, PT ;  /* 0x000000ab1800720c */ /* 0x000fe20003f46270 */
[----:B------:R-:W-:Y:S01]  /*cb80*/  VIADD R24, R34, 0xffffff20 ;  /* 0xffffff2022187836 */ /* 0x000fe20000000000 */
[----:B------:R-:W-:Y:S02]  /*cb90*/  I2FP.F32.S32 R26, R26 ;  /* 0x0000001a001a7245 */ /* 0x000fe40000201400 */
[----:B------:R-:W-:Y:S02]  /*cba0*/  I2FP.F32.S32 R27, R27 ;  /* 0x0000001b001b7245 */ /* 0x000fe40000201400 */
[----:B------:R-:W-:Y:S01]  /*cbb0*/  FSEL R25, R25, -INF , P1 ;  /* 0xff80000019197808 */ /* 0x000fe20000800000 */
[C---:B------:R-:W-:Y:S01]  /*cbc0*/  FFMA.FTZ R4, -R177.reuse, R26, R4 ;  /* 0x0000001ab1047223 */ /* 0x040fe20000010104 */
[----:B------:R-:W-:Y:S01]  /*cbd0*/  FSEL R148, R148, -INF , !P2 ;  /* 0xff80000094947808 */ /* 0x000fe20005000000 */
[----:B------:R-:W-:Y:S01]  /*cbe0*/  FFMA.FTZ R180, -R177, R27, R6 ;  /* 0x0000001bb1b47223 */ /* 0x000fe20000010106 */
[----:B------:R-:W-:-:S02]  /*cbf0*/  ISETP.GE.AND P2, PT, R24, R179, PT ;  /* 0x000000b31800720c */ /* 0x000fc40003f46270 */
[C---:B------:R-:W-:Y:S02]  /*cc00*/  ISETP.GE.AND P6, PT, R24.reuse, R176, PT ;  /* 0x000000b01800720c */ /* 0x040fe40003fc6270 */
[C---:B------:R-:W-:Y:S01]  /*cc10*/  ISETP.GE.AND P4, PT, R24.reuse, R171, PT ;  /* 0x000000ab1800720c */ /* 0x040fe20003f86270 */
[----:B------:R-:W-:Y:S05]  /*cc20*/  HMMA.16816.F32.BF16 R8, R12, R30, R8 ;  /* 0x0000001e0c08723c */ /* 0x000fea0000041808 */
[----:B------:R-:W-:Y:S02]  /*cc30*/  ISETP.GE.AND P1, PT, R24, R178, PT ;  /* 0x000000b21800720c */ /* 0x000fe40003f26270 */
[----:B------:R-:W-:-:S02]  /*cc40*/  FSEL R150, R25, -INF , !P3 ;  /* 0xff80000019967808 */ /* 0x000fc40005800000 */
[----:B------:R-:W2:Y:S01]  /*cc50*/  LDSM.16.M88.4 R24, [R50+0x1c00] ;  /* 0x001c00003218783b */ /* 0x000ea20000000200 */
[----:B------:R-:W-:Y:S02]  /*cc60*/  IABS R111, R111 ;  /* 0x0000006f006f7213 */ /* 0x000fe40000000000 */
[----:B------:R-:W-:Y:S02]  /*cc70*/  IABS R112, R112 ;  /* 0x0000007000707213 */ /* 0x000fe40000000000 */
[----:B------:R-:W-:Y:S02]  /*cc80*/  I2FP.F32.S32 R6, R111 ;  /* 0x0000006f00067245 */ /* 0x000fe40000201400 */
[----:B------:R-:W-:Y:S01]  /*cc90*/  FSEL R116, R4, -INF , P2 ;  /* 0xff80000004747808 */ /* 0x000fe20001000000 */
[----:B------:R-:W-:Y:S01]  /*cca0*/  IMAD.MOV.U32 R4, RZ, RZ, R112 ;  /* 0x000000ffff047224 */ /* 0x000fe200078e0070 */
[----:B------:R-:W-:Y:S01]  /*ccb0*/  ISETP.GE.AND P3, PT, R28, R179, PT ;  /* 0x000000b31c00720c */ /* 0x000fe20003f66270 */
[----:B------:R-:W-:Y:S01]  /*ccc0*/  FFMA.FTZ R5, -R177, R6, R5 ;  /* 0x00000006b1057223 */ /* 0x000fe20000010105 */
[----:B------:R-:W-:-:S02]  /*ccd0*/  IABS R38, R38 ;  /* 0x0000002600267213 */ /* 0x000fc40000000000 */
[----:B------:R-:W-:Y:S02]  /*cce0*/  I2FP.F32.S32 R4, R4 ;  /* 0x0000000400047245 */ /* 0x000fe40000201400 */
[----:B------:R-:W-:Y:S01]  /*ccf0*/  ISETP.GE.AND P2, PT, R28, R176, PT ;  /* 0x000000b01c00720c */ /* 0x000fe20003f46270 */
[----:B------:R-:W-:Y:S01]  /*cd00*/  IMAD.MOV.U32 R30, RZ, RZ, R38 ;  /* 0x000000ffff1e7224 */ /* 0x000fe200078e0026 */
[----:B------:R-:W-:Y:S01]  /*cd10*/  FSEL R5, R5, -INF , P3 ;  /* 0xff80000005057808 */ /* 0x000fe20001800000 */
[----:B------:R-:W-:Y:S01]  /*cd20*/  FFMA.FTZ R29, -R177, R4, R7 ;  /* 0x00000004b11d7223 */ /* 0x000fe20000010107 */
[----:B------:R-:W-:Y:S02]  /*cd30*/  IABS R110, R110 ;  /* 0x0000006e006e7213 */ /* 0x000fe40000000000 */
[----:B------:R-:W-:Y:S02]  /*cd40*/  FSEL R38, R5, -INF , !P2 ;  /* 0xff80000005267808 */ /* 0x000fe40005000000 */
[----:B------:R-:W-:Y:S01]  /*cd50*/  FSEL R116, R116, -INF , !P6 ;  /* 0xff80000074747808 */ /* 0x000fe20007000000 */
[----:B-1----:R-:W-:Y:S03]  /*cd60*/  HMMA.16816.F32.BF16 R4, R20, R16, RZ ;  /* 0x000000101404723c */ /* 0x002fe600000418ff */
[----:B------:R-:W-:Y:S01]  /*cd70*/  FSEL R180, R180, -INF , P1 ;  /* 0xff800000b4b47808 */ /* 0x000fe20000800000 */
[----:B------:R-:W-:Y:S01]  /*cd80*/  VIADD R16, R34, 0xffffff29 ;  /* 0xffffff2922107836 */ /* 0x000fe20000000000 */
[----:B------:R-:W-:-:S02]  /*cd90*/  I2FP.F32.S32 R31, R110 ;  /* 0x0000006e001f7245 */ /* 0x000fc40000201400 */
[C---:B------:R-:W-:Y:S02]  /*cda0*/  ISETP.GE.AND P6, PT, R28.reuse, R171, PT ;  /* 0x000000ab1c00720c */ /* 0x040fe40003fc6270 */
[----:B------:R-:W-:Y:S01]  /*cdb0*/  ISETP.GE.AND P1, PT, R28, R178, PT ;  /* 0x000000b21c00720c */ /* 0x000fe20003f26270 */
[----:B------:R-:W-:Y:S01]  /*cdc0*/  VIADD R28, R34, 0xffffff28 ;  /* 0xffffff28221c7836 */ /* 0x000fe20000000000 */
[----:B------:R-:W-:Y:S01]  /*cdd0*/  I2FP.F32.S32 R30, R30 ;  /* 0x0000001e001e7245 */ /* 0x000fe20000201400 */
[C---:B------:R-:W-:Y:S01]  /*cde0*/  FFMA.FTZ R31, -R177.reuse, R31, R10 ;  /* 0x0000001fb11f7223 */ /* 0x040fe2000001010a */
[----:B------:R-:W-:Y:S02]  /*cdf0*/  IABS R108, R108 ;  /* 0x0000006c006c7213 */ /* 0x000fe40000000000 */
[----:B------:R-:W-:Y:S01]  /*ce00*/  FSEL R180, R180, -INF , !P4 ;  /* 0xff800000b4b47808 */ /* 0x000fe20006000000 */
[----:B------:R-:W-:Y:S01]  /*ce10*/  FFMA.FTZ R8, -R177, R30, R8 ;  /* 0x0000001eb1087223 */ /* 0x000fe20000010108 */
[----:B------:R-:W-:-:S02]  /*ce20*/  I2FP.F32.S32 R10, R108 ;  /* 0x0000006c000a7245 */ /* 0x000fc40000201400 */
[C---:B------:R-:W-:Y:S02]  /*ce30*/  ISETP.GE.AND P4, PT, R28.reuse, R179, PT ;  /* 0x000000b31c00720c */ /* 0x040fe40003f86270 */
[----:B------:R-:W-:Y:S01]  /*ce40*/  FSEL R29, R29, -INF , P1 ;  /* 0xff8000001d1d7808 */ /* 0x000fe20000800000 */
[----:B------:R-:W-:Y:S01]  /*ce50*/  FFMA.FTZ R9, -R177, R10, R9 ;  /* 0x0000000ab1097223 */ /* 0x000fe20000010109 */
[----:B------:R-:W-:Y:S01]  /*ce60*/  ISETP.GE.AND P3, PT, R28, R176, PT ;  /* 0x000000b01c00720c */ /* 0x000fe20003f66270 */
[----:B--2---:R-:W-:Y:S05]  /*ce70*/  HMMA.16816.F32.BF16 R4, R12, R24, R4 ;  /* 0x000000180c04723c */ /* 0x004fea0000041804 */
[----:B------:R-:W-:Y:S01]  /*ce80*/  FSEL R182, R29, -INF , !P6 ;  /* 0xff8000001db67808 */ /* 0x000fe20007000000 */
[----:B------:R-:W-:Y:S01]  /*ce90*/  VIADD R24, R34, 0xffffff30 ;  /* 0xffffff3022187836 */ /* 0x000fe20000000000 */
[----:B------:R-:W-:-:S02]  /*cea0*/  FSEL R8, R8, -INF , P4 ;  /* 0xff80000008087808 */ /* 0x000fc40002000000 */
[----:B------:R-:W-:Y:S02]  /*ceb0*/  ISETP.GE.AND P6, PT, R16, R179, PT ;  /* 0x000000b31000720c */ /* 0x000fe40003fc6270 */
[----:B------:R-:W-:Y:S02]  /*cec0*/  IABS R109, R109 ;  /* 0x0000006d006d7213 */ /* 0x000fe40000000000 */
[----:B------:R-:W-:Y:S02]  /*ced0*/  FSEL R110, R8, -INF , !P3 ;  /* 0xff800000086e7808 */ /* 0x000fe40005800000 */
[----:B------:R-:W-:Y:S02]  /*cee0*/  I2FP.F32.S32 R8, R109 ;  /* 0x0000006d00087245 */ /* 0x000fe40000201400 */
[----:B------:R-:W-:Y:S02]  /*cef0*/  FSEL R9, R9, -INF , P6 ;  /* 0xff80000009097808 */ /* 0x000fe40003000000 */
[----:B------:R-:W-:Y:S01]  /*cf00*/  ISETP.GE.AND P4, PT, R16, R176, PT ;  /* 0x000000b01000720c */ /* 0x000fe20003f86270 */
[----:B------:R-:W-:Y:S01]  /*cf10*/  FFMA.FTZ R25, -R177, R8, R11 ;  /* 0x00000008b1197223 */ /* 0x000fe2000001010b */
[----:B------:R-:W-:-:S02]  /*cf20*/  ISETP.GE.AND P1, PT, R28, R178, PT ;  /* 0x000000b21c00720c */ /* 0x000fc40003f26270 */
[----:B------:R-:W-:Y:S02]  /*cf30*/  FSEL R114, R9, -INF , !P4 ;  /* 0xff80000009727808 */ /* 0x000fe40006000000 */
[----:B------:R-:W1:Y:S01]  /*cf40*/  LDSM.16.M88.4 R8, [R87+0x2000] ;  /* 0x002000005708783b */ /* 0x000e620000000200 */
[----:B------:R-:W-:Y:S02]  /*cf50*/  FSEL R186, R31, -INF , P1 ;  /* 0xff8000001fba7808 */ /* 0x000fe40000800000 */
[CC--:B------:R-:W-:Y:S02]  /*cf60*/  ISETP.GE.AND P3, PT, R16.reuse, R171.reuse, PT ;  /* 0x000000ab1000720c */ /* 0x0c0fe40003f66270 */
[----:B------:R-:W-:Y:S02]  /*cf70*/  ISETP.GE.AND P1, PT, R16, R178, PT ;  /* 0x000000b21000720c */ /* 0x000fe40003f26270 */
[----:B------:R-:W-:Y:S03]  /*cf80*/  HMMA.16816.F32.BF16 R16, R20, R18, RZ ;  /* 0x000000121410723c */ /* 0x000fe600000418ff */
[----:B------:R-:W-:-:S02]  /*cf90*/  ISETP.GE.AND P2, PT, R28, R171, PT ;  /* 0x000000ab1c00720c */ /* 0x000fc40003f46270 */
[----:B------:R-:W-:Y:S02]  /*cfa0*/  IABS R28, R106 ;  /* 0x0000006a001c7213 */ /* 0x000fe40000000000 */
[----:B------:R-:W-:Y:S02]  /*cfb0*/  IABS R29, R107 ;  /* 0x0000006b001d7213 */ /* 0x000fe40000000000 */
[----:B------:R-:W-:Y:S02]  /*cfc0*/  I2FP.F32.S32 R28, R28 ;  /* 0x0000001c001c7245 */ /* 0x000fe40000201400 */
[----:B------:R-:W-:Y:S02]  /*cfd0*/  I2FP.F32.S32 R29, R29 ;  /* 0x0000001d001d7245 */ /* 0x000fe40000201400 */
[----:B------:R-:W-:Y:S01]  /*cfe0*/  IABS R102, R102 ;  /* 0x0000006600667213 */ /* 0x000fe20000000000 */
[C---:B------:R-:W-:Y:S01]  /*cff0*/  FFMA.FTZ R4, -R177.reuse, R28, R4 ;  /* 0x0000001cb1047223 */ /* 0x040fe20000010104 */
[----:B------:R-:W-:Y:S01]  /*d000*/  FSEL R186, R186, -INF , !P2 ;  /* 0xff800000baba7808 */ /* 0x000fe20005000000 */
[----:B------:R-:W-:Y:S01]  /*d010*/  FFMA.FTZ R190, -R177, R29, R6 ;  /* 0x0000001db1be7223 */ /* 0x000fe20000010106 */
[----:B------:R-:W-:Y:S01]  /*d020*/  FSEL R25, R25, -INF , P1 ;  /* 0xff80000019197808 */ /* 0x000fe20000800000 */
[----:B------:R-:W-:Y:S01]  /*d030*/  IMAD.MOV.U32 R6, RZ, RZ, R102 ;  /* 0x000000ffff067224 */ /* 0x000fe200078e0066 */
[----:B------:R-:W2:Y:S01]  /*d040*/  LDSM.16.M88.4 R28, [R50+0x2000] ;  /* 0x00200000321c783b */ /* 0x000ea20000000200 */
[----:B------:R-:W-:-:S02]  /*d050*/  ISETP.GE.AND P2, PT, R24, R179, PT ;  /* 0x000000b31800720c */ /* 0x000fc40003f46270 */
[----:B------:R-:W-:Y:S01]  /*d060*/  IABS R105, R105 ;  /* 0x0000006900697213 */ /* 0x000fe20000000000 */
[----:B------:R-:W-:Y:S05]  /*d070*/  HMMA.16816.F32.BF16 R16, R12, R26, R16 ;  /* 0x0000001a0c10723c */ /* 0x000fea0000041810 */
[C---:B------:R-:W-:Y:S02]  /*d080*/  ISETP.GE.AND P6, PT, R24.reuse, R176, PT ;  /* 0x000000b01800720c */ /* 0x040fe40003fc6270 */
[C---:B------:R-:W-:Y:S02]  /*d090*/  ISETP.GE.AND P4, PT, R24.reuse, R171, PT ;  /* 0x000000ab1800720c */ /* 0x040fe40003f86270 */
[----:B------:R-:W-:Y:S01]  /*d0a0*/  ISETP.GE.AND P1, PT, R24, R178, PT ;  /* 0x000000b21800720c */ /* 0x000fe20003f26270 */
[----:B------:R-:W-:Y:S01]  /*d0b0*/  VIADD R24, R34, 0xffffff31 ;  /* 0xffffff3122187836 */ /* 0x000fe20000000000 */
[----:B------:R-:W-:-:S02]  /*d0c0*/  I2FP.F32.S32 R6, R6 ;  /* 0x0000000600067245 */ /* 0x000fc40000201400 */
[----:B------:R-:W-:Y:S02]  /*d0d0*/  FSEL R188, R25, -INF , !P3 ;  /* 0xff80000019bc7808 */ /* 0x000fe40005800000 */
[----:B------:R-:W-:Y:S01]  /*d0e0*/  FSEL R25, R4, -INF , P2 ;  /* 0xff80000004197808 */ /* 0x000fe20001000000 */
[----:B------:R-:W-:Y:S02]  /*d0f0*/  IMAD.MOV.U32 R4, RZ, RZ, R105 ;  /* 0x000000ffff047224 */ /* 0x000fe400078e0069 */
[----:B------:R-:W-:Y:S01]  /*d100*/  FFMA.FTZ R5, -R177, R6, R5 ;  /* 0x00000006b1057223 */ /* 0x000fe20000010105 */
[----:B------:R-:W-:Y:S02]  /*d110*/  ISETP.GE.AND P3, PT, R24, R179, PT ;  /* 0x000000b31800720c */ /* 0x000fe40003f66270 */
[----:B------:R-:W-:Y:S02]  /*d120*/  IABS R103, R103 ;  /* 0x0000006700677213 */ /* 0x000fe40000000000 */
[----:B------:R-:W-:-:S02]  /*d130*/  I2FP.F32.S32 R4, R4 ;  /* 0x0000000400047245 */ /* 0x000fc40000201400 */
[----:B------:R-:W-:Y:S02]  /*d140*/  ISETP.GE.AND P2, PT, R24, R176, PT ;  /* 0x000000b01800720c */ /* 0x000fe40003f46270 */
[----:B------:R-:W-:Y:S02]  /*d150*/  FSEL R5, R5, -INF , P3 ;  /* 0xff80000005057808 */ /* 0x000fe40001800000 */
[----:B------:R-:W-:Y:S01]  /*d160*/  FSEL R102, R25, -INF , !P6 ;  /* 0xff80000019667808 */ /* 0x000fe20007000000 */
[----:B------:R-:W-:Y:S01]  /*d170*/  FFMA.FTZ R25, -R177, R4, R7 ;  /* 0x00000004b1197223 */ /* 0x000fe20000010107 */
[----:B------:R-:W-:Y:S02]  /*d180*/  FSEL R190, R190, -INF , P1 ;  /* 0xff800000bebe7808 */ /* 0x000fe40000800000 */
[C---:B------:R-:W-:Y:S02]  /*d190*/  ISETP.GE.AND P6, PT, R24.reuse, R171, PT ;  /* 0x000000ab1800720c */ /* 0x040fe40003fc6270 */
[----:B------:R-:W-:Y:S01]  /*d1a0*/  ISETP.GE.AND P1, PT, R24, R178, PT ;  /* 0x000000b21800720c */ /* 0x000fe20003f26270 */
[----:B------:R-:W-:Y:S01]  /*d1b0*/  VIADD R24, R34, 0xffffff38 ;  /* 0xffffff3822187836 */ /* 0x000fe20000000000 */
[----:B------:R-:W-:-:S02]  /*d1c0*/  I2FP.F32.S32 R26, R103 ;  /* 0x00000067001a7245 */ /* 0x000fc40000201400 */
[----:B------:R-:W-:Y:S02]  /*d1d0*/  FSEL R112, R5, -INF , !P2 ;  /* 0xff80000005707808 */ /* 0x000fe40005000000 */
[----:B-1----:R-:W-:Y:S03]  /*d1e0*/  HMMA.16816.F32.BF16 R4, R20, R8, RZ ;  /* 0x000000081404723c */ /* 0x002fe600000418ff */
[----:B------:R-:W-:Y:S01]  /*d1f0*/  FSEL R190, R190, -INF , !P4 ;  /* 0xff800000bebe7808 */ /* 0x000fe20006000000 */
[----:B------:R-:W-:Y:S01]  /*d200*/  FFMA.FTZ R16, -R177, R26, R16 ;  /* 0x0000001ab1107223 */ /* 0x000fe20000010110 */
[----:B------:R-:W-:Y:S01]  /*d210*/  ISETP.GE.AND P4, PT, R24, R179, PT ;  /* 0x000000b31800720c */ /* 0x000fe20003f86270 */
[----:B------:R-:W-:Y:S01]  /*d220*/  VIADD R9, R34, 0xffffff39 ;  /* 0xffffff3922097836 */ /* 0x000fe20000000000 */
[----:B------:R-:W-:Y:S02]  /*d230*/  IABS R100, R100 ;  /* 0x0000006400647213 */ /* 0x000fe40000000000 */
[----:B------:R-:W-:-:S02]  /*d240*/  FSEL R8, R16, -INF , P4 ;  /* 0xff80000010087808 */ /* 0x000fc40002000000 */
[----:B------:R-:W-:Y:S01]  /*d250*/  IABS R104, R104 ;  /* 0x0000006800687213 */ /* 0x000fe20000000000 */
[----:B------:R-:W-:Y:S01]  /*d260*/  IMAD.MOV.U32 R16, RZ, RZ, R100 ;  /* 0x000000ffff107224 */ /* 0x000fe200078e0064 */
[----:B------:R-:W-:Y:S02]  /*d270*/  FSEL R25, R25, -INF , P1 ;  /* 0xff80000019197808 */ /* 0x000fe40000800000 */
[----:B------:R-:W-:Y:S02]  /*d280*/  ISETP.GE.AND P3, PT, R24, R176, PT ;  /* 0x000000b01800720c */ /* 0x000fe40003f66270 */
[----:B------:R-:W-:Y:S02]  /*d290*/  I2FP.F32.S32 R16, R16 ;  /* 0x0000001000107245 */ /* 0x000fe40000201400 */
[----:B------:R-:W-:Y:S02]  /*d2a0*/  I2FP.F32.S32 R27, R104 ;  /* 0x00000068001b7245 */ /* 0x000fe40000201400 */
[----:B------:R-:W-:Y:S01]  /*d2b0*/  FSEL R194, R25, -INF , !P6 ;  /* 0xff80000019c27808 */ /* 0x000fe20007000000 */
[----:B------:R-:W-:Y:S01]  /*d2c0*/  FFMA.FTZ R16, -R177, R16, R17 ;  /* 0x00000010b1107223 */ /* 0x000fe20000010111 */
[----:B------:R-:W-:Y:S01]  /*d2d0*/  ISETP.GE.AND P6, PT, R9, R179, PT ;  /* 0x000000b30900720c */ /* 0x000fe20003fc6270 */
[----:B--2---:R-:W-:Y:S05]  /*d2e0*/  HMMA.16816.F32.BF16 R4, R12, R28, R4 ;  /* 0x0000001c0c04723c */ /* 0x004fea0000041804 */
[----:B------:R-:W-:Y:S01]  /*d2f0*/  IABS R101, R101 ;  /* 0x0000006500657213 */ /* 0x000fe20000000000 */
[----:B------:R-:W-:Y:S01]  /*d300*/  FFMA.FTZ R18, -R177, R27, R18 ;  /* 0x0000001bb1127223 */ /* 0x000fe20000010112 */
[----:B------:R-:W-:Y:S01]  /*d310*/  FSEL R100, R8, -INF , !P3 ;  /* 0xff80000008647808 */ /* 0x000fe20005800000 */
[----:B------:R-:W-:Y:S01]  /*d320*/  VIADD R28, R34, 0xffffff41 ;  /* 0xffffff41221c7836 */ /* 0x000fe20000000000 */
[----:B------:R-:W-:-:S02]  /*d330*/  I2FP.F32.S32 R8, R101 ;  /* 0x0000006500087245 */ /* 0x000fc40000201400 */
[----:B------:R-:W-:Y:S02]  /*d340*/  FSEL R16, R16, -INF , P6 ;  /* 0xff80000010107808 */ /* 0x000fe40003000000 */
[----:B------:R-:W-:Y:S01]  /*d350*/  ISETP.GE.AND P1, PT, R24, R178, PT ;  /* 0x000000b21800720c */ /* 0x000fe20003f26270 */
[----:B------:R-:W-:Y:S01]  /*d360*/  FFMA.FTZ R25, -R177, R8, R19 ;  /* 0x00000008b1197223 */ /* 0x000fe20000010113 */
[C---:B------:R-:W-:Y:S02]  /*d370*/  ISETP.GE.AND P4, PT, R9.reuse, R176, PT ;  /* 0x000000b00900720c */ /* 0x040fe40003f86270 */
[----:B------:R-:W-:Y:S02]  /*d380*/  FSEL R196, R18, -INF , P1 ;  /* 0xff80000012c47808 */ /* 0x000fe40000800000 */
[----:B------:R-:W-:Y:S02]  /*d390*/  FSEL R108, R16, -INF , !P4 ;  /* 0xff800000106c7808 */ /* 0x000fe40006000000 */
[C---:B------:R-:W-:Y:S01]  /*d3a0*/  ISETP.GE.AND P3, PT, R9.reuse, R171, PT ;  /* 0x000000ab0900720c */ /* 0x040fe20003f66270 */
[----:B------:R-:W1:Y:S01]  /*d3b0*/  LDSM.16.M88.4 R16, [R87+0x2400] ;  /* 0x002400005710783b */ /* 0x000e620000000200 */
[----:B------:R-:W-:-:S02]  /*d3c0*/  ISETP.GE.AND P1, PT, R9, R178, PT ;  /* 0x000000b20900720c */ /* 0x000fc40003f26270 */
[----:B------:R-:W-:Y:S01]  /*d3d0*/  IABS R26, R98 ;  /* 0x00000062001a7213 */ /* 0x000fe20000000000 */
[----:B------:R-:W-:Y:S03]  /*d3e0*/  HMMA.16816.F32.BF16 R8, R20, R10, RZ ;  /* 0x0000000a1408723c */ /* 0x000fe600000418ff */
[----:B------:R-:W-:Y:S01]  /*d3f0*/  ISETP.GE.AND P2, PT, R24, R171, PT ;  /* 0x000000ab1800720c */ /* 0x000fe20003f46270 */
[----:B------:R-:W-:Y:S01]  /*d400*/  VIADD R24, R34, 0xffffff40 ;  /* 0xffffff4022187836 */ /* 0x000fe20000000000 */
[----:B------:R-:W-:Y:S02]  /*d410*/  I2FP.F32.S32 R26, R26 ;  /* 0x0000001a001a7245 */ /* 0x000fe40000201400 */
[----:B------:R-:W-:Y:S02]  /*d420*/  IABS R27, R99 ;  /* 0x00000063001b7213 */ /* 0x000fe40000000000 */
[----:B------:R-:W-:Y:S01]  /*d430*/  FSEL R196, R196, -INF , !P2 ;  /* 0xff800000c4c47808 */ /* 0x000fe20005000000 */
[----:B------:R-:W-:Y:S01]  /*d440*/  FFMA.FTZ R4, -R177, R26, R4 ;  /* 0x0000001ab1047223 */ /* 0x000fe20000010104 */
[----:B------:R-:W-:-:S02]  /*d450*/  ISETP.GE.AND P2, PT, R24, R179, PT ;  /* 0x000000b31800720c */ /* 0x000fc40003f46270 */
[----:B------:R-:W-:Y:S02]  /*d460*/  I2FP.F32.S32 R27, R27 ;  /* 0x0000001b001b7245 */ /* 0x000fe40000201400 */
[----:B------:R-:W-:Y:S02]  /*d470*/  FSEL R25, R25, -INF , P1 ;  /* 0xff80000019197808 */ /* 0x000fe40000800000 */
[C---:B------:R-:W-:Y:S01]  /*d480*/  ISETP.GE.AND P6, PT, R24.reuse, R176, PT ;  /* 0x000000b01800720c */ /* 0x040fe20003fc6270 */
[----:B------:R-:W-:Y:S01]  /*d490*/  FFMA.FTZ R200, -R177, R27, R6 ;  /* 0x0000001bb1c87223 */ /* 0x000fe20000010106 */
[C---:B------:R-:W-:Y:S02]  /*d4a0*/  ISETP.GE.AND P4, PT, R24.reuse, R171, PT ;  /* 0x000000ab1800720c */ /* 0x040fe40003f86270 */
[----:B------:R-:W-:Y:S01]  /*d4b0*/  ISETP.GE.AND P1, PT, R24, R178, PT ;  /* 0x000000b21800720c */ /* 0x000fe20003f26270 */
[----:B------:R-:W-:Y:S05]  /*d4c0*/  HMMA.16816.F32.BF16 R8, R12, R30, R8 ;  /* 0x0000001e0c08723c */ /* 0x000fea0000041808 */
[----:B------:R-:W-:-:S02]  /*d4d0*/  IABS R92, R92 ;  /* 0x0000005c005c7213 */ /* 0x000fc40000000000 */
[----:B------:R-:W-:Y:S02]  /*d4e0*/  FSEL R24, R4, -INF , P2 ;  /* 0xff80000004187808 */ /* 0x000fe40001000000 */
[----:B------:R-:W-:Y:S01]  /*d4f0*/  FSEL R198, R25, -INF , !P3 ;  /* 0xff80000019c67808 */ /* 0x000fe20005800000 */
[----:B------:R-:W-:Y:S01]  /*d500*/  IMAD.MOV.U32 R6, RZ, RZ, R92 ;  /* 0x000000ffff067224 */ /* 0x000fe200078e005c */
[----:B------:R-:W-:Y:S02]  /*d510*/  FSEL R92, R24, -INF , !P6 ;  /* 0xff800000185c7808 */ /* 0x000fe40007000000 */
[----:B------:R-:W2:Y:S01]  /*d520*/  LDSM.16.M88.4 R24, [R50+0x2400] ;  /* 0x002400003218783b */ /* 0x000ea20000000200 */
[----:B------:R-:W-:Y:S02]  /*d530*/  IABS R97, R97 ;  /* 0x0000006100617213 */ /* 0x000fe40000000000 */
[----:B------:R-:W-:Y:S02]  /*d540*/  I2FP.F32.S32 R6, R6 ;  /* 0x0000000600067245 */ /* 0x000fe40000201400 */
[C---:B------:R-:W-:Y:S01]  /*d550*/  ISETP.GE.AND P3, PT, R28.reuse, R179, PT ;  /* 0x000000b31c00720c */ /* 0x040fe20003f66270 */
[----:B------:R-:W-:Y:S01]  /*d560*/  IMAD.MOV.U32 R4, RZ, RZ, R97 ;  /* 0x000000ffff047224 */ /* 0x000fe200078e0061 */
[----:B------:R-:W-:Y:S01]  /*d570*/  IABS R96, R96 ;  /* 0x0000006000607213 */ /* 0x000fe20000000000 */
[----:B------:R-:W-:Y:S01]  /*d580*/  FFMA.FTZ R5, -R177, R6, R5 ;  /* 0x00000006b1057223 */ /* 0x000fe20000010105 */
[----:B------:R-:W-:-:S02]  /*d590*/  ISETP.GE.AND P2, PT, R28, R176, PT ;  /* 0x000000b01c00720c */ /* 0x000fc40003f46270 */
[----:B------:R-:W-:Y:S02]  /*d5a0*/  I2FP.F32.S32 R4, R4 ;  /* 0x0000000400047245 */ /* 0x000fe40000201400 */
[----:B------:R-:W-:Y:S02]  /*d5b0*/  FSEL R5, R5, -INF , P3 ;  /* 0xff80000005057808 */ /* 0x000fe40001800000 */
[----:B------:R-:W-:Y:S01]  /*d5c0*/  I2FP.F32.S32 R31, R96 ;  /* 0x00000060001f7245 */ /* 0x000fe20000201400 */
[C---:B------:R-:W-:Y:S01]  /*d5d0*/  FFMA.FTZ R29, -R177.reuse, R4, R7 ;  /* 0x00000004b11d7223 */ /* 0x040fe20000010107 */
[----:B------:R-:W-:Y:S02]  /*d5e0*/  IABS R90, R90 ;  /* 0x0000005a005a7213 */ /* 0x000fe40000000000 */
[----:B------:R-:W-:Y:S01]  /*d5f0*/  IABS R95, R95 ;  /* 0x0000005f005f7213 */ /* 0x000fe20000000000 */
[----:B------:R-:W-:Y:S01]  /*d600*/  FFMA.FTZ R31, -R177, R31, R10 ;  /* 0x0000001fb11f7223 */ /* 0x000fe2000001010a */
[----:B------:R-:W-:Y:S01]  /*d610*/  FSEL R106, R5, -INF , !P2 ;  /* 0xff800000056a7808 */ /* 0x000fe20005000000 */
[----:B------:R-:W-:Y:S01]  /*d620*/  IMAD.MOV.U32 R10, RZ, RZ, R90 ;  /* 0x000000ffff0a7224 */ /* 0x000fe200078e005a */
[----:B------:R-:W-:Y:S01]  /*d630*/  FSEL R200, R200, -INF , P1 ;  /* 0xff800000c8c87808 */ /* 0x000fe20000800000 */
[----:B-1----:R-:W-:Y:S03]  /*d640*/  HMMA.16816.F32.BF16 R4, R20, R16, RZ ;  /* 0x000000101404723c */ /* 0x002fe600000418ff */
[----:B------:R-:W-:Y:S01]  /*d650*/  ISETP.GE.AND P6, PT, R28, R171, PT ;  /* 0x000000ab1c00720c */ /* 0x000fe20003fc6270 */
[----:B------:R-:W-:Y:S01]  /*d660*/  VIADD R16, R34, 0xffffff49 ;  /* 0xffffff4922107836 */ /* 0x000fe20000000000 */
[----:B------:R-:W-:Y:S01]  /*d670*/  ISETP.GE.AND P1, PT, R28, R178, PT ;  /* 0x000000b21c00720c */ /* 0x000fe20003f26270 */
[----:B------:R-:W-:Y:S01]  /*d680*/  VIADD R28, R34, 0xffffff48 ;  /* 0xffffff48221c7836 */ /* 0x000fe20000000000 */
[----:B------:R-:W-:-:S02]  /*d690*/  I2FP.F32.S32 R30, R95 ;  /* 0x0000005f001e7245 */ /* 0x000fc40000201400 */
[----:B------:R-:W-:Y:S02]  /*d6a0*/  FSEL R200, R200, -INF , !P4 ;  /* 0xff800000c8c87808 */ /* 0x000fe40006000000 */
[----:B------:R-:W-:Y:S01]  /*d6b0*/  I2FP.F32.S32 R10, R10 ;  /* 0x0000000a000a7245 */ /* 0x000fe20000201400 */
[----:B------:R-:W-:Y:S01]  /*d6c0*/  FFMA.FTZ R8, -R177, R30, R8 ;  /* 0x0000001eb1087223 */ /* 0x000fe20000010108 */
[C---:B------:R-:W-:Y:S02]  /*d6d0*/  ISETP.GE.AND P4, PT, R28.reuse, R179, PT ;  /* 0x000000b31c00720c */ /* 0x040fe40003f86270 */
[----:B------:R-:W-:Y:S01]  /*d6e0*/  FSEL R29, R29, -INF , P1 ;  /* 0xff8000001d1d7808 */ /* 0x000fe20000800000 */
[----:B------:R-:W-:Y:S01]  /*d6f0*/  FFMA.FTZ R9, -R177, R10, R9 ;  /* 0x0000000ab1097223 */ /* 0x000fe20000010109 */
[----:B------:R-:W-:Y:S02]  /*d700*/  ISETP.GE.AND P3, PT, R28, R176, PT ;  /* 0x000000b01c00720c */ /* 0x000fe40003f66270 */
[----:B------:R-:W-:-:S02]  /*d710*/  FSEL R202, R29, -INF , !P6 ;  /* 0xff8000001dca7808 */ /* 0x000fc40007000000 */
[----:B------:R-:W-:Y:S01]  /*d720*/  FSEL R8, R8, -INF , P4 ;  /* 0xff80000008087808 */ /* 0x000fe20002000000 */
[----:B--2---:R-:W-:Y:S05]  /*d730*/  HMMA.16816.F32.BF16 R4, R12, R24, R4 ;  /* 0x000000180c04723c */ /* 0x004fea0000041804 */
[----:B------:R-:W-:Y:S01]  /*d740*/  ISETP.GE.AND P6, PT, R16, R179, PT ;  /* 0x000000b31000720c */ /* 0x000fe20003fc6270 */
[----:B------:R-:W-:Y:S01]  /*d750*/  VIADD R24, R34, 0xffffff50 ;  /* 0xffffff5022187836 */ /* 0x000fe20000000000 */
[----:B------:R-:W-:Y:S02]  /*d760*/  IABS R94, R94 ;  /* 0x0000005e005e7213 */ /* 0x000fe40000000000 */
[----:B------:R-:W-:-:S02]  /*d770*/  FSEL R90, R8, -INF , !P3 ;  /* 0xff800000085a7808 */ /* 0x000fc40005800000 */
[----:B------:R-:W-:Y:S02]  /*d780*/  I2FP.F32.S32 R8, R94 ;  /* 0x0000005e00087245 */ /* 0x000fe40000201400 */
[----:B------:R-:W-:Y:S02]  /*d790*/  FSEL R9, R9, -INF , P6 ;  /* 0xff80000009097808 */ /* 0x000fe40003000000 */
[----:B------:R-:W-:Y:S01]  /*d7a0*/  ISETP.GE.AND P4, PT, R16, R176, PT ;  /* 0x000000b01000720c */ /* 0x000fe20003f86270 */
[----:B------:R-:W-:Y:S01]  /*d7b0*/  FFMA.FTZ R25, -R177, R8, R11 ;  /* 0x00000008b1197223 */ /* 0x000fe2000001010b */
[----:B------:R-:W-:Y:S02]  /*d7c0*/  ISETP.GE.AND P1, PT, R28, R178, PT ;  /* 0x000000b21c00720c */ /* 0x000fe40003f26270 */
[----:B------:R-:W-:Y:S02]  /*d7d0*/  FSEL R98, R9, -INF , !P4 ;  /* 0xff80000009627808 */ /* 0x000fe40006000000 */
[----:B------:R-:W1:Y:S01]  /*d7e0*/  LDSM.16.M88.4 R8, [R87+0x2800] ;  /* 0x002800005708783b */ /* 0x000e620000000200 */
[----:B------:R-:W-:-:S02]  /*d7f0*/  FSEL R204, R31, -INF , P1 ;  /* 0xff8000001fcc7808 */ /* 0x000fc40000800000 */
[CC--:B------:R-:W-:Y:S02]  /*d800*/  ISETP.GE.AND P3, PT, R16.reuse, R171.reuse, PT ;  /* 0x000000ab1000720c */ /* 0x0c0fe40003f66270 */
[----:B------:R-:W-:Y:S02]  /*d810*/  ISETP.GE.AND P1, PT, R16, R178, PT ;  /* 0x000000b21000720c */ /* 0x000fe40003f26270 */
[----:B------:R-:W-:Y:S03]  /*d820*/  HMMA.16816.F32.BF16 R16, R20, R18, RZ ;  /* 0x000000121410723c */ /* 0x000fe600000418ff */
[----:B------:R-:W-:Y:S02]  /*d830*/  ISETP.GE.AND P2, PT, R28, R171, PT ;  /* 0x000000ab1c00720c */ /* 0x000fe40003f46270 */
[----:B------:R-:W-:Y:S02]  /*d840*/  IABS R28, R89 ;  /* 0x00000059001c7213 */ /* 0x000fe40000000000 */
[----:B------:R-:W-:-:S02]  /*d850*/  IABS R29, R91 ;  /* 0x0000005b001d7213 */ /* 0x000fc40000000000 */
        /* <DEDUP_REMOVED lines=19> */
[----:B------:R-:W-:Y:S01]  /*d990*/  IMAD.MOV.U32 R4, RZ, RZ, R88 ;  /* 0x000000ffff047224 */ /* 0x000fe200078e0058 */
[----:B------:R-:W-:Y:S01]  /*d9a0*/  IABS R55, R55 ;  /* 0x0000003700377213 */ /* 0x000fe20000000000 */
[----:B------:R-:W-:Y:S01]  /*d9b0*/  FFMA.FTZ R5, -R177, R6, R5 ;  /* 0x00000006b1057223 */ /* 0x000fe20000010105 */
[C---:B------:R-:W-:Y:S02]  /*d9c0*/  ISETP.GE.AND P3, PT, R24.reuse, R179, PT ;  /* 0x000000b31800720c */ /* 0x040fe40003f66270 */
[----:B------:R-:W-:Y:S01]  /*d9d0*/  I2FP.F32.S32 R4, R4 ;  /* 0x0000000400047245 */ /* 0x000fe20000201400 */
[----:B------:R-:W-:Y:S01]  /*d9e0*/  IMAD.MOV.U32 R26, RZ, RZ, R55 ;  /* 0x000000ffff1a7224 */ /* 0x000fe200078e0037 */
[----:B------:R-:W-:-:S02]  /*d9f0*/  ISETP.GE.AND P2, PT, R24, R176, PT ;  /* 0x000000b01800720c */ /* 0x000fc40003f46270 */
[----:B------:R-:W-:Y:S02]  /*da00*/  FSEL R5, R5, -INF , P3 ;  /* 0xff80000005057808 */ /* 0x000fe40001800000 */
[----:B------:R-:W-:Y:S01]  /*da10*/  FSEL R86, R25, -INF , !P6 ;  /* 0xff80000019567808 */ /* 0x000fe20007000000 */
[----:B------:R-:W-:Y:S01]  /*da20*/  FFMA.FTZ R25, -R177, R4, R7 ;  /* 0x00000004b1197223 */ /* 0x000fe20000010107 */
[----:B------:R-:W-:Y:S02]  /*da30*/  FSEL R208, R208, -INF , P1 ;  /* 0xff800000d0d07808 */ /* 0x000fe40000800000 */
[C---:B------:R-:W-:Y:S02]  /*da40*/  ISETP.GE.AND P6, PT, R24.reuse, R171, PT ;  /* 0x000000ab1800720c */ /* 0x040fe40003fc6270 */
[----:B------:R-:W-:Y:S01]  /*da50*/  ISETP.GE.AND P1, PT, R24, R178, PT ;  /* 0x000000b21800720c */ /* 0x000fe20003f26270 */
[----:B------:R-:W-:Y:S01]  /*da60*/  VIADD R24, R34, 0xffffff58 ;  /* 0xffffff5822187836 */ /* 0x000fe20000000000 */
[----:B------:R-:W-:-:S02]  /*da70*/  IABS R66, R66 ;  /* 0x0000004200427213 */ /* 0x000fc40000000000 */
[----:B------:R-:W-:Y:S02]  /*da80*/  FSEL R55, R5, -INF , !P2 ;  /* 0xff80000005377808 */ /* 0x000fe40005000000 */
[----:B------:R-:W-:Y:S01]  /*da90*/  I2FP.F32.S32 R26, R26 ;  /* 0x0000001a001a7245 */ /* 0x000fe20000201400 */
[----:B-1----:R-:W-:Y:S03]  /*daa0*/  HMMA.16816.F32.BF16 R4, R20, R8, RZ ;  /* 0x000000081404723c */ /* 0x002fe600000418ff */
[----:B------:R-:W-:Y:S01]  /*dab0*/  I2FP.F32.S32 R27, R66 ;  /* 0x00000042001b7245 */ /* 0x000fe20000201400 */
[----:B------:R-:W-:Y:S01]  /*dac0*/  VIADD R9, R34, 0xffffff59 ;  /* 0xffffff5922097836 */ /* 0x000fe20000000000 */
[----:B------:R-:W-:Y:S01]  /*dad0*/  FSEL R208, R208, -INF , !P4 ;  /* 0xff800000d0d07808 */ /* 0x000fe20006000000 */
[C---:B------:R-:W-:Y:S01]  /*dae0*/  FFMA.FTZ R16, -R177.reuse, R26, R16 ;  /* 0x0000001ab1107223 */ /* 0x040fe20000010110 */
[----:B------:R-:W-:Y:S01]  /*daf0*/  IABS R53, R53 ;  /* 0x0000003500357213 */ /* 0x000fe20000000000 */
[----:B------:R-:W-:Y:S01]  /*db00*/  FFMA.FTZ R8, -R177, R27, R18 ;  /* 0x0000001bb1087223 */ /* 0x000fe20000010112 */
[----:B------:R-:W-:-:S02]  /*db10*/  ISETP.GE.AND P4, PT, R24, R179, PT ;  /* 0x000000b31800720c */ /* 0x000fc40003f86270 */
[----:B------:R-:W-:Y:S01]  /*db20*/  ISETP.GE.AND P3, PT, R24, R176, PT ;  /* 0x000000b01800720c */ /* 0x000fe20003f66270 */
[----:B------:R-:W-:Y:S01]  /*db30*/  IMAD.MOV.U32 R18, RZ, RZ, R53 ;  /* 0x000000ffff127224 */ /* 0x000fe200078e0035 */
[----:B------:R-:W-:Y:S02]  /*db40*/  FSEL R16, R16, -INF , P4 ;  /* 0xff80000010107808 */ /* 0x000fe40002000000 */
[----:B------:R-:W-:Y:S02]  /*db50*/  IABS R65, R65 ;  /* 0x0000004100417213 */ /* 0x000fe40000000000 */
[----:B------:R-:W-:Y:S02]  /*db60*/  FSEL R25, R25, -INF , P1 ;  /* 0xff80000019197808 */ /* 0x000fe40000800000 */
[----:B------:R-:W-:Y:S02]  /*db70*/  ISETP.GE.AND P1, PT, R24, R178, PT ;  /* 0x000000b21800720c */ /* 0x000fe40003f26270 */
[----:B------:R-:W-:Y:S01]  /*db80*/  FSEL R53, R16, -INF , !P3 ;  /* 0xff80000010357808 */ /* 0x000fe20005800000 */
[----:B--2---:R-:W-:Y:S05]  /*db90*/  HMMA.16816.F32.BF16 R4, R12, R28, R4 ;  /* 0x0000001c0c04723c */ /* 0x004fea0000041804 */
[----:B------:R-:W-:Y:S01]  /*dba0*/  I2FP.F32.S32 R18, R18 ;  /* 0x0000001200127245 */ /* 0x000fe20000201400 */
[----:B------:R-:W-:Y:S01]  /*dbb0*/  VIADD R29, R34, 0xffffff61 ;  /* 0xffffff61221d7836 */ /* 0x000fe20000000000 */
[----:B------:R-:W-:-:S02]  /*dbc0*/  I2FP.F32.S32 R16, R65 ;  /* 0x0000004100107245 */ /* 0x000fc40000201400 */
[----:B------:R-:W-:Y:S02]  /*dbd0*/  FSEL R210, R25, -INF , !P6 ;  /* 0xff80000019d27808 */ /* 0x000fe40007000000 */
[----:B------:R-:W-:Y:S01]  /*dbe0*/  FSEL R8, R8, -INF , P1 ;  /* 0xff80000008087808 */ /* 0x000fe20000800000 */
[----:B------:R-:W-:Y:S01]  /*dbf0*/  FFMA.FTZ R25, -R177, R16, R19 ;  /* 0x00000010b1197223 */ /* 0x000fe20000010113 */
[C---:B------:R-:W-:Y:S02]  /*dc00*/  ISETP.GE.AND P6, PT, R9.reuse, R179, PT ;  /* 0x000000b30900720c */ /* 0x040fe40003fc6270 */
[C---:B------:R-:W-:Y:S02]  /*dc10*/  ISETP.GE.AND P4, PT, R9.reuse, R176, PT ;  /* 0x000000b00900720c */ /* 0x040fe40003f86270 */
[C---:B------:R-:W-:Y:S02]  /*dc20*/  ISETP.GE.AND P3, PT, R9.reuse, R171, PT ;  /* 0x000000ab0900720c */ /* 0x040fe40003f66270 */
[----:B------:R-:W-:Y:S01]  /*dc30*/  ISETP.GE.AND P1, PT, R9, R178, PT ;  /* 0x000000b20900720c */ /* 0x000fe20003f26270 */
[----:B------:R-:W-:Y:S01]  /*dc40*/  FFMA.FTZ R9, -R177, R18, R17 ;  /* 0x00000012b1097223 */ /* 0x000fe20000010111 */
[----:B------:R-:W-:Y:S01]  /*dc50*/  IABS R59, R59 ;  /* 0x0000003b003b7213 */ /* 0x000fe20000000000 */
[----:B------:R-:W1:Y:S01]  /*dc60*/  LDSM.16.M88.4 R16, [R87+0x2c00] ;  /* 0x002c00005710783b */ /* 0x000e620000000200 */
[----:B------:R-:W-:Y:S01]  /*dc70*/  ISETP.GE.AND P2, PT, R24, R171, PT ;  /* 0x000000ab1800720c */ /* 0x000fe20003f46270 */
[----:B------:R-:W-:Y:S01]  /*dc80*/  VIADD R24, R34, 0xffffff60 ;  /* 0xffffff6022187836 */ /* 0x000fe20000000000 */
[----:B------:R-:W-:-:S02]  /*dc90*/  FSEL R9, R9, -INF , P6 ;  /* 0xff80000009097808 */ /* 0x000fc40003000000 */
[----:B------:R-:W-:Y:S02]  /*dca0*/  IABS R63, R63 ;  /* 0x0000003f003f7213 */ /* 0x000fe40000000000 */
[----:B------:R-:W-:Y:S02]  /*dcb0*/  I2FP.F32.S32 R26, R59 ;  /* 0x0000003b001a7245 */ /* 0x000fe40000201400 */
[----:B------:R-:W-:Y:S02]  /*dcc0*/  FSEL R25, R25, -INF , P1 ;  /* 0xff80000019197808 */ /* 0x000fe40000800000 */
[----:B------:R-:W-:Y:S01]  /*dcd0*/  FSEL R28, R8, -INF , !P2 ;  /* 0xff800000081c7808 */ /* 0x000fe20005000000 */
[----:B------:R-:W-:Y:S01]  /*dce0*/  FFMA.FTZ R4, -R177, R26, R4 ;  /* 0x0000001ab1047223 */ /* 0x000fe20000010104 */
[----:B------:R-:W-:Y:S02]  /*dcf0*/  FSEL R96, R9, -INF , !P4 ;  /* 0xff80000009607808 */ /* 0x000fe40006000000 */
[----:B------:R-:W-:Y:S01]  /*dd00*/  I2FP.F32.S32 R59, R63 ;  /* 0x0000003f003b7245 */ /* 0x000fe20000201400 */
[----:B------:R-:W-:Y:S03]  /*dd10*/  HMMA.16816.F32.BF16 R8, R20, R10, RZ ;  /* 0x0000000a1408723c */ /* 0x000fe600000418ff */
[C---:B------:R-:W-:Y:S01]  /*dd20*/  ISETP.GE.AND P2, PT, R24.reuse, R179, PT ;  /* 0x000000b31800720c */ /* 0x040fe20003f46270 */
[----:B------:R-:W-:Y:S01]  /*dd30*/  VIADD R63, R61, 0xfffffffe ;  /* 0xfffffffe3d3f7836 */ /* 0x000fe20000000000 */
[C---:B------:R-:W-:Y:S01]  /*dd40*/  ISETP.GE.AND P6, PT, R24.reuse, R176, PT ;  /* 0x000000b01800720c */ /* 0x040fe20003fc6270 */
[----:B------:R-:W-:Y:S01]  /*dd50*/  FFMA.FTZ R59, -R177, R59, R6 ;  /* 0x0000003bb13b7223 */ /* 0x000fe20000010106 */
[----:B------:R-:W-:-:S02]  /*dd60*/  ISETP.GE.AND P4, PT, R24, R171, PT ;  /* 0x000000ab1800720c */ /* 0x000fc40003f86270 */
[----:B------:R-:W-:Y:S02]  /*dd70*/  ISETP.GE.AND P1, PT, R24, R178, PT ;  /* 0x000000b21800720c */ /* 0x000fe40003f26270 */
[----:B------:R-:W-:Y:S02]  /*dd80*/  FSEL R212, R25, -INF , !P3 ;  /* 0xff80000019d47808 */ /* 0x000fe40005800000 */
[----:B------:R-:W-:Y:S01]  /*dd90*/  IABS R57, R57 ;  /* 0x0000003900397213 */ /* 0x000fe20000000000 */
[----:B------:R2:W3:Y:S01]  /*dda0*/  LDSM.16.M88.4 R24, [R50+0x2c00] ;  /* 0x002c00003218783b */ /* 0x0004e20000000200 */
[----:B------:R-:W-:Y:S01]  /*ddb0*/  FSEL R4, R4, -INF , P2 ;  /* 0xff80000004047808 */ /* 0x000fe20001000000 */
[----:B------:R-:W-:-:S04]  /*ddc0*/  DEPBAR.LE SB0, 0x0 ;  /* 0x000080000000791a */ /* 0x000fc80000000000 */
[----:B------:R-:W-:Y:S01]  /*ddd0*/  IMAD.MOV.U32 R6, RZ, RZ, R57 ;  /* 0x000000ffff067224 */ /* 0x000fe200078e0039 */
[----:B------:R-:W-:Y:S01]  /*dde0*/  IABS R58, R58 ;  /* 0x0000003a003a7213 */ /* 0x000fe20000000000 */
[----:B------:R-:W-:Y:S05]  /*ddf0*/  HMMA.16816.F32.BF16 R8, R12, R30, R8 ;  /* 0x0000001e0c08723c */ /* 0x000fea0000041808 */
[----:B------:R-:W-:Y:S02]  /*de00*/  FSEL R57, R4, -INF , !P6 ;  /* 0xff80000004397808 */ /* 0x000fe40007000000 */
[----:B------:R-:W-:Y:S02]  /*de10*/  I2FP.F32.S32 R6, R6 ;  /* 0x0000000600067245 */ /* 0x000fe40000201400 */
[----:B------:R-:W-:-:S02]  /*de20*/  I2FP.F32.S32 R4, R58 ;  /* 0x0000003a00047245 */ /* 0x000fc40000201400 */
[----:B------:R-:W-:Y:S01]  /*de30*/  ISETP.GE.AND P3, PT, R29, R179, PT ;  /* 0x000000b31d00720c */ /* 0x000fe20003f66270 */
[----:B------:R-:W-:Y:S01]  /*de40*/  FFMA.FTZ R5, -R177, R6, R5 ;  /* 0x00000006b1057223 */ /* 0x000fe20000010105 */
[----:B------:R-:W-:Y:S01]  /*de50*/  FSEL R58, R59, -INF , P1 ;  /* 0xff8000003b3a7808 */ /* 0x000fe20000800000 */
[----:B------:R-:W-:Y:S01]  /*de60*/  FFMA.FTZ R31, -R177, R4, R7 ;  /* 0x00000004b11f7223 */ /* 0x000fe20000010107 */
[----:B------:R-:W-:Y:S02]  /*de70*/  ISETP.GE.AND P2, PT, R29, R176, PT ;  /* 0x000000b01d00720c */ /* 0x000fe40003f46270 */
[----:B------:R-:W-:Y:S02]  /*de80*/  FSEL R66, R5, -INF , P3 ;  /* 0xff80000005427808 */ /* 0x000fe40001800000 */
[----:B-1----:R-:W-:Y:S03]  /*de90*/  HMMA.16816.F32.BF16 R4, R20, R16, RZ ;  /* 0x000000101404723c */ /* 0x002fe600000418ff */
[----:B--2---:R-:W-:-:S02]  /*dea0*/  IABS R50, R51 ;  /* 0x0000003300327213 */ /* 0x004fc40000000000 */
[C---:B------:R-:W-:Y:S02]  /*deb0*/  ISETP.GE.AND P6, PT, R29.reuse, R171, PT ;  /* 0x000000ab1d00720c */ /* 0x040fe40003fc6270 */
[----:B------:R-:W-:Y:S01]  /*dec0*/  ISETP.GE.AND P1, PT, R29, R178, PT ;  /* 0x000000b21d00720c */ /* 0x000fe20003f26270 */
[C---:B------:R-:W-:Y:S01]  /*ded0*/  VIADD R29, R34.reuse, 0xffffff68 ;  /* 0xffffff68221d7836 */ /* 0x040fe20000000000 */
[----:B------:R-:W-:Y:S01]  /*dee0*/  IABS R56, R56 ;  /* 0x0000003800387213 */ /* 0x000fe20000000000 */
[----:B------:R-:W-:Y:S01]  /*def0*/  HMMA.16816.F32.BF16 R16, R20, R18, RZ ;  /* 0x000000121410723c */ /* 0x000fe200000418ff */
[----:B------:R-:W-:Y:S01]  /*df00*/  I2FP.F32.S32 R50, R50 ;  /* 0x0000003200327245 */ /* 0x000fe20000201400 */
[----:B------:R-:W-:Y:S01]  /*df10*/  VIADD R20, R34, 0xffffff69 ;  /* 0xffffff6922147836 */ /* 0x000fe20000000000 */
[----:B------:R-:W-:Y:S02]  /*df20*/  I2FP.F32.S32 R51, R56 ;  /* 0x0000003800337245 */ /* 0x000fe40000201400 */
[----:B------:R-:W-:Y:S01]  /*df30*/  FSEL R30, R58, -INF , !P4 ;  /* 0xff8000003a1e7808 */ /* 0x000fe20006000000 */
[----:B------:R-:W-:Y:S01]  /*df40*/  FFMA.FTZ R50, -R177, R50, R8 ;  /* 0x00000032b1327223 */ /* 0x000fe20000010108 */
[----:B------:R-:W-:Y:S01]  /*df50*/  ISETP.GE.AND P4, PT, R29, R179, PT ;  /* 0x000000b31d00720c */ /* 0x000fe20003f86270 */
[----:B------:R-:W-:Y:S01]  /*df60*/  FFMA.FTZ R51, -R177, R51, R10 ;  /* 0x00000033b1337223 */ /* 0x000fe2000001010a */
[----:B------:R-:W-:-:S02]  /*df70*/  IABS R47, R47 ;  /* 0x0000002f002f7213 */ /* 0x000fc40000000000 */
[----:B------:R-:W-:Y:S01]  /*df80*/  FSEL R31, R31, -INF , P1 ;  /* 0xff8000001f1f7808 */ /* 0x000fe20000800000 */
[----:B---3--:R-:W-:Y:S05]  /*df90*/  HMMA.16816.F32.BF16 R4, R12, R24, R4 ;  /* 0x000000180c04723c */ /* 0x008fea0000041804 */
[C---:B------:R-:W-:Y:S02]  /*dfa0*/  ISETP.GE.AND P3, PT, R29.reuse, R176, PT ;  /* 0x000000b01d00720c */ /* 0x040fe40003f66270 */
[----:B------:R-:W-:Y:S02]  /*dfb0*/  ISETP.GE.AND P1, PT, R29, R178, PT ;  /* 0x000000b21d00720c */ /* 0x000fe40003f26270 */
[----:B------:R-:W-:-:S02]  /*dfc0*/  FSEL R50, R50, -INF , P4 ;  /* 0xff80000032327808 */ /* 0x000fc40002000000 */
[----:B------:R-:W-:Y:S01]  /*dfd0*/  I2FP.F32.S32 R22, R47 ;  /* 0x0000002f00167245 */ /* 0x000fe20000201400 */
[----:B------:R-:W-:Y:S03]  /*dfe0*/  HMMA.16816.F32.BF16 R16, R12, R26, R16 ;  /* 0x0000001a0c10723c */ /* 0x000fe60000041810 */
[----:B------:R-:W-:Y:S02]  /*dff0*/  IABS R45, R45 ;  /* 0x0000002d002d7213 */ /* 0x000fe40000000000 */
[----:B------:R-:W-:Y:S01]  /*e000*/  FSEL R8, R31, -INF , !P6 ;  /* 0xff8000001f087808 */ /* 0x000fe20007000000 */
[----:B------:R-:W-:Y:S01]  /*e010*/  FFMA.FTZ R9, -R177, R22, R9 ;  /* 0x00000016b1097223 */ /* 0x000fe20000010109 */
        /* <DEDUP_REMOVED lines=8> */
[----:B------:R-:W-:-:S02]  /*e0a0*/  I2FP.F32.S32 R45, R45 ;  /* 0x0000002d002d7245 */ /* 0x000fc40000201400 */
[----:B------:R-:W-:Y:S02]  /*e0b0*/  ISETP.GE.AND P2, PT, R29, R171, PT ;  /* 0x000000ab1d00720c */ /* 0x000fe40003f46270 */
[----:B------:R-:W-:Y:S01]  /*e0c0*/  IABS R49, R49 ;  /* 0x0000003100317213 */ /* 0x000fe20000000000 */
[----:B------:R-:W-:Y:S01]  /*e0d0*/  FFMA.FTZ R4, -R177, R45, R4 ;  /* 0x0000002db1047223 */ /* 0x000fe20000010104 */
[----:B------:R-:W-:Y:S02]  /*e0e0*/  FSEL R192, R192, -INF , !P2 ;  /* 0xff800000c0c07808 */ /* 0x000fe40005000000 */
[----:B------:R-:W-:Y:S02]  /*e0f0*/  I2FP.F32.S32 R10, R49 ;  /* 0x00000031000a7245 */ /* 0x000fe40000201400 */
[----:B------:R-:W-:Y:S02]  /*e100*/  FSEL R9, R9, -INF , P6 ;  /* 0xff80000009097808 */ /* 0x000fe40003000000 */
[----:B------:R-:W-:Y:S01]  /*e110*/  ISETP.GE.AND P2, PT, R20, R179, PT ;  /* 0x000000b31400720c */ /* 0x000fe20003f46270 */
[----:B------:R-:W-:Y:S01]  /*e120*/  FFMA.FTZ R10, -R177, R10, R11 ;  /* 0x0000000ab10a7223 */ /* 0x000fe2000001010b */
[----:B------:R-:W-:-:S02]  /*e130*/  IABS R46, R46 ;  /* 0x0000002e002e7213 */ /* 0x000fc40000000000 */
[----:B------:R-:W-:Y:S02]  /*e140*/  FSEL R88, R9, -INF , !P4 ;  /* 0xff80000009587808 */ /* 0x000fe40006000000 */
[----:B------:R-:W-:Y:S02]  /*e150*/  ISETP.GE.AND P6, PT, R20, R176, PT ;  /* 0x000000b01400720c */ /* 0x000fe40003fc6270 */
[----:B------:R-:W-:Y:S02]  /*e160*/  I2FP.F32.S32 R9, R46 ;  /* 0x0000002e00097245 */ /* 0x000fe40000201400 */
[----:B------:R-:W-:Y:S02]  /*e170*/  FSEL R4, R4, -INF , P2 ;  /* 0xff80000004047808 */ /* 0x000fe40001000000 */
[----:B------:R-:W-:Y:S01]  /*e180*/  IABS R43, R43 ;  /* 0x0000002b002b7213 */ /* 0x000fe20000000000 */
[----:B------:R-:W-:Y:S01]  /*e190*/  FFMA.FTZ R9, -R177, R9, R6 ;  /* 0x00000009b1097223 */ /* 0x000fe20000010106 */
[----:B------:R-:W-:Y:S01]  /*e1a0*/  FSEL R56, R4, -INF , !P6 ;  /* 0xff80000004387808 */ /* 0x000fe20007000000 */
[----:B------:R-:W-:Y:S01]  /*e1b0*/  VIADD R6, R34, 0xffffff71 ;  /* 0xffffff7122067836 */ /* 0x000fe20000000000 */
[----:B------:R-:W-:-:S02]  /*e1c0*/  FSEL R10, R10, -INF , P1 ;  /* 0xff8000000a0a7808 */ /* 0x000fc40000800000 */
[----:B------:R-:W-:Y:S02]  /*e1d0*/  I2FP.F32.S32 R4, R43 ;  /* 0x0000002b00047245 */ /* 0x000fe40000201400 */
[----:B------:R-:W-:Y:S02]  /*e1e0*/  ISETP.GE.AND P1, PT, R20, R178, PT ;  /* 0x000000b21400720c */ /* 0x000fe40003f26270 */
[----:B------:R-:W-:Y:S01]  /*e1f0*/  IABS R40, R40 ;  /* 0x0000002800287213 */ /* 0x000fe20000000000 */
[----:B------:R-:W-:Y:S01]  /*e200*/  FFMA.FTZ R4, -R177, R4, R7 ;  /* 0x00000004b1047223 */ /* 0x000fe20000010107 */
[----:B------:R-:W-:Y:S02]  /*e210*/  FSEL R142, R9, -INF , P1 ;  /* 0xff800000098e7808 */ /* 0x000fe40000800000 */
[----:B------:R-:W-:Y:S02]  /*e220*/  ISETP.GE.AND P1, PT, R6, R178, PT ;  /* 0x000000b20600720c */ /* 0x000fe40003f26270 */
[----:B------:R-:W-:-:S02]  /*e230*/  FSEL R154, R10, -INF , !P3 ;  /* 0xff8000000a9a7808 */ /* 0x000fc40005800000 */
[C---:B------:R-:W-:Y:S02]  /*e240*/  ISETP.GE.AND P2, PT, R6.reuse, R179, PT ;  /* 0x000000b30600720c */ /* 0x040fe40003f46270 */
[C---:B------:R-:W-:Y:S02]  /*e250*/  ISETP.GE.AND P3, PT, R6.reuse, R176, PT ;  /* 0x000000b00600720c */ /* 0x040fe40003f66270 */
[----:B------:R-:W-:Y:S01]  /*e260*/  ISETP.GE.AND P6, PT, R6, R171, PT ;  /* 0x000000ab0600720c */ /* 0x000fe20003fc6270 */
[C---:B------:R-:W-:Y:S01]  /*e270*/  VIADD R6, R34.reuse, 0xffffff78 ;  /* 0xffffff7822067836 */ /* 0x040fe20000000000 */
[----:B------:R-:W-:Y:S01]  /*e280*/  I2FP.F32.S32 R40, R40 ;  /* 0x0000002800287245 */ /* 0x000fe20000201400 */
[----:B------:R-:W-:Y:S01]  /*e290*/  VIADD R34, R34, 0xffffff79 ;  /* 0xffffff7922227836 */ /* 0x000fe20000000000 */
[----:B------:R-:W-:Y:S02]  /*e2a0*/  FSEL R4, R4, -INF , P1 ;  /* 0xff80000004047808 */ /* 0x000fe40000800000 */
[----:B------:R-:W-:Y:S01]  /*e2b0*/  IABS R44, R44 ;  /* 0x0000002c002c7213 */ /* 0x000fe20000000000 */
[----:B------:R-:W-:Y:S01]  /*e2c0*/  FFMA.FTZ R17, -R177, R40, R17 ;  /* 0x00000028b1117223 */ /* 0x000fe20000010111 */
[----:B------:R-:W-:-:S02]  /*e2d0*/  IABS R35, R35 ;  /* 0x0000002300237213 */ /* 0x000fc40000000000 */
[----:B------:R-:W-:Y:S02]  /*e2e0*/  IABS R39, R39 ;  /* 0x0000002700277213 */ /* 0x000fe40000000000 */
[----:B------:R-:W-:Y:S02]  /*e2f0*/  FSEL R144, R4, -INF , !P6 ;  /* 0xff80000004907808 */ /* 0x000fe40007000000 */
[----:B------:R-:W-:Y:S01]  /*e300*/  I2FP.F32.S32 R44, R44 ;  /* 0x0000002c002c7245 */ /* 0x000fe20000201400 */
[----:B------:R-:W-:Y:S01]  /*e310*/  BAR.SYNC.DEFER_BLOCKING 0x0 ;  /* 0x0000000000007b1d */ /* 0x000fe20000010000 */
[----:B------:R-:W-:Y:S02]  /*e320*/  ISETP.GE.AND P6, PT, R34, R179, PT ;  /* 0x000000b32200720c */ /* 0x000fe40003fc6270 */
[----:B------:R-:W-:Y:S01]  /*e330*/  I2FP.F32.S32 R35, R35 ;  /* 0x0000002300237245 */ /* 0x000fe20000201400 */
[----:B------:R-:W-:Y:S01]  /*e340*/  FFMA.FTZ R5, -R177, R44, R5 ;  /* 0x0000002cb1057223 */ /* 0x000fe20000010105 */
[----:B------:R-:W-:-:S02]  /*e350*/  I2FP.F32.S32 R39, R39 ;  /* 0x0000002700277245 */ /* 0x000fc40000201400 */
[----:B------:R-:W-:Y:S01]  /*e360*/  ISETP.GE.AND P4, PT, R20, R171, PT ;  /* 0x000000ab1400720c */ /* 0x000fe20003f86270 */
[C---:B------:R-:W-:Y:S01]  /*e370*/  FFMA.FTZ R16, -R177.reuse, R35, R16 ;  /* 0x00000023b1107223 */ /* 0x040fe20000010110 */
[----:B------:R-:W-:Y:S01]  /*e380*/  IABS R41, R41 ;  /* 0x0000002900297213 */ /* 0x000fe20000000000 */
[----:B------:R-:W-:Y:S01]  /*e390*/  FFMA.FTZ R18, -R177, R39, R18 ;  /* 0x00000027b1127223 */ /* 0x000fe20000010112 */
[----:B------:R-:W-:Y:S02]  /*e3a0*/  FSEL R17, R17, -INF , P6 ;  /* 0xff80000011117808 */ /* 0x000fe40003000000 */
[----:B------:R-:W-:Y:S02]  /*e3b0*/  ISETP.GT.AND P6, PT, R63, R160, PT ;  /* 0x000000a03f00720c */ /* 0x000fe40003fc4270 */
[----:B------:R-:W-:Y:S02]  /*e3c0*/  FSEL R142, R142, -INF , !P4 ;  /* 0xff8000008e8e7808 */ /* 0x000fe40006000000 */
[----:B------:R-:W-:-:S02]  /*e3d0*/  I2FP.F32.S32 R10, R41 ;  /* 0x00000029000a7245 */ /* 0x000fc40000201400 */
[C---:B------:R-:W-:Y:S02]  /*e3e0*/  ISETP.GE.AND P4, PT, R6.reuse, R179, PT ;  /* 0x000000b30600720c */ /* 0x040fe40003f86270 */
[C---:B------:R-:W-:Y:S01]  /*e3f0*/  ISETP.GE.AND P1, PT, R6.reuse, R178, PT ;  /* 0x000000b20600720c */ /* 0x040fe20003f26270 */
[----:B------:R-:W-:Y:S01]  /*e400*/  FFMA.FTZ R10, -R177, R10, R19 ;  /* 0x0000000ab10a7223 */ /* 0x000fe20000010113 */
[----:B------:R-:W-:Y:S02]  /*e410*/  FSEL R5, R5, -INF , P2 ;  /* 0xff80000005057808 */ /* 0x000fe40001000000 */
[----:B------:R-:W-:Y:S02]  /*e420*/  ISETP.GE.AND P2, PT, R6, R176, PT ;  /* 0x000000b00600720c */ /* 0x000fe40003f46270 */
[----:B------:R-:W-:Y:S02]  /*e430*/  FSEL R16, R16, -INF , P4 ;  /* 0xff80000010107808 */ /* 0x000fe40002000000 */
[----:B------:R-:W-:-:S02]  /*e440*/  FSEL R18, R18, -INF , P1 ;  /* 0xff80000012127808 */ /* 0x000fc40000800000 */
[----:B------:R-:W-:Y:S02]  /*e450*/  ISETP.GE.AND P1, PT, R34, R178, PT ;  /* 0x000000b22200720c */ /* 0x000fe40003f26270 */
[----:B------:R-:W-:Y:S02]  /*e460*/  FSEL R94, R5, -INF , !P3 ;  /* 0xff800000055e7808 */ /* 0x000fe40005800000 */
[----:B------:R-:W-:Y:S02]  /*e470*/  FSEL R104, R16, -INF , !P2 ;  /* 0xff80000010687808 */ /* 0x000fe40005000000 */
[-C--:B------:R-:W-:Y:S02]  /*e480*/  ISETP.GE.AND P3, PT, R6, R171.reuse, PT ;  /* 0x000000ab0600720c */ /* 0x080fe40003f66270 */
[C---:B------:R-:W-:Y:S02]  /*e490*/  ISETP.GE.AND P4, PT, R34.reuse, R176, PT ;  /* 0x000000b02200720c */ /* 0x040fe40003f86270 */
        /* <DEDUP_REMOVED lines=70> */
.L_x_9409:
        /* <DEDUP_REMOVED lines=8> */
.L_x_9410:
[----:B------:R-:W-:Y:S05]  /*e980*/  BSYNC.RECONVERGENT B0 ;  /* 0x0000000000007941 */ /* 0x000fea0003800200 */
.L_x_9408:
        /* <DEDUP_REMOVED lines=30> */
.L_x_9407:
[----:B------:R-:W-:Y:S05]  /*eb70*/  BSYNC.RECONVERGENT B1 ;  /* 0x0000000000017941 */ /* 0x000fea0003800200 */
.L_x_9406:
[----:B------:R-:W2:Y:S01]  /*eb80*/  LD.E R50, desc[UR4][R84.64+0xdc] ;  /* 0x0000dc0454327980 */ /* 0x000ea2000c101900 */
[----:B-1----:R-:W-:Y:S02]  /*eb90*/  FMNMX3.FTZ R5, R0, R42, R48, !PT ;  /* 0x0000002a00057276 */ /* 0x002fe40007810030 */
[----:B------:R-:W-:Y:S01]  /*eba0*/  @P6 IADD3 R61, PT, PT, R61, -0x3, RZ ;  /* 0xfffffffd3d3d6810 */ /* 0x000fe20007ffe0ff */
        /* <DEDUP_REMOVED lines=45> */
[----:B------:R-:W1:Y:S02]  /*ee80*/  S2R R4, SR_TID.X ;  /* 0x0000000000047919 */ /* 0x000e640000002100 */
[----:B------:R-:W-:-:S04]  /*ee90*/  FSETP.NEU.FTZ.AND P1, PT, R34, -INF , PT ;  /* 0xff8000002200780b */ /* 0x000fc80003f3d000 */
[----:B------:R-:W-:-:S05]  /*eea0*/  FSEL R5, R34, RZ, P1 ;  /* 0x000000ff22057208 */ /* 0x000fca0000800000 */
[----:B------:R-:W-:Y:S01]  /*eeb0*/  FADD.FTZ R5, R2, -R5 ;  /* 0x8000000502057221 */ /* 0x000fe20000010000 */
[----:B------:R-:W-:Y:S01]  /*eec0*/  IADD3 R2, PT, PT, R33, 0x3000, RZ ;  /* 0x0000300021027810 */ /* 0x000fe20007ffe0ff */
[C---:B--2---:R-:W-:Y:S01]  /*eed0*/  FMUL.FTZ R51, R50.reuse, R3 ;  /* 0x0000000332337220 */ /* 0x044fe20000410000 */
[C---:B------:R-:W-:Y:S01]  /*eee0*/  FMUL.FTZ R59, R50.reuse, R34 ;  /* 0x00000022323b7220 */ /* 0x040fe20000410000 */
[C---:B------:R-:W-:Y:S01]  /*eef0*/  FMUL.FTZ R111, R50.reuse, R111 ;  /* 0x0000006f326f7220 */ /* 0x040fe20000410000 */
[----:B------:R-:W-:Y:S02]  /*ef00*/  FMUL.FTZ R113, R50, R5 ;  /* 0x0000000532717220 */ /* 0x000fe40000410000 */
[----:B------:R-:W-:Y:S02]  /*ef10*/  FSEL R51, R51, RZ, P0 ;  /* 0x000000ff33337208 */ /* 0x000fe40000000000 */
[----:B-1----:R-:W-:Y:S01]  /*ef20*/  LOP3.LUT P0, RZ, R4, 0x4, RZ, 0xc0, !PT ;  /* 0x0000000404ff7812 */ /* 0x002fe2000780c0ff */
[----:B------:R-:W1:Y:S01]  /*ef30*/  MUFU.EX2 R111, R111 ;  /* 0x0000006f006f7308 */ /* 0x000e620000000800 */
        /* <DEDUP_REMOVED lines=11> */
[----:B------:R-:W-:Y:S01]  /*eff0*/  @P0 IADD3 R0, PT, PT, R2, -0x20, RZ ;  /* 0xffffffe002000810 */ /* 0x000fe20007ffe0ff */
[-CC-:B------:R-:W-:Y:S01]  /*f000*/  FFMA.FTZ R134, R124, R50.reuse, -R51.reuse ;  /* 0x000000327c867223 */ /* 0x180fe20000010833 */
[-CC-:B------:R-:W-:Y:S01]  /*f010*/  FFMA.FTZ R97, R146, R50.reuse, -R51.reuse ;  /* 0x0000003292617223 */ /* 0x180fe20000010833 */
[-CC-:B------:R-:W-:Y:S01]  /*f020*/  FFMA.FTZ R124, R148, R50.reuse, -R51.reuse ;  /* 0x00000032947c7223 */ /* 0x180fe20000010833 */
[-C--:B------:R-:W-:Y:S01]  /*f030*/  FFMA.FTZ R95, R150, R50.reuse, -R51 ;  /* 0x00000032965f7223 */ /* 0x080fe20000010833 */
[----:B------:R-:W2:Y:S01]  /*f040*/  LDSM.16.MT88.4 R4, [R0] ;  /* 0x000000000004783b */ /* 0x000ea20000004200 */
[----:B------:R-:W3:Y:S01]  /*f050*/  MUFU.EX2 R105, R105 ;  /* 0x0000006900697308 */ /* 0x000ee20000000800 */
[-C--:B-1----:R-:W-:Y:S01]  /*f060*/  FMUL.FTZ R14, R82, R111.reuse ;  /* 0x0000006f520e7220 */ /* 0x082fe20000410000 */
[-C--:B------:R-:W-:Y:S01]  /*f070*/  FMUL.FTZ R15, R83, R111.reuse ;  /* 0x0000006f530f7220 */ /* 0x080fe20000410000 */
[-C--:B------:R-:W-:Y:S01]  /*f080*/  FMUL.FTZ R78, R78, R111.reuse ;  /* 0x0000006f4e4e7220 */ /* 0x080fe20000410000 */
[-C--:B------:R-:W-:Y:S01]  /*f090*/  FMUL.FTZ R79, R79, R111.reuse ;  /* 0x0000006f4f4f7220 */ /* 0x080fe20000410000 */
[-CC-:B------:R-:W-:Y:S01]  /*f0a0*/  FFMA.FTZ R103, R128, R50.reuse, -R59.reuse ;  /* 0x0000003280677223 */ /* 0x180fe2000001083b */
[-CC-:B------:R-:W-:Y:S01]  /*f0b0*/  FFMA.FTZ R2, R132, R50.reuse, -R59.reuse ;  /* 0x0000003284027223 */ /* 0x180fe2000001083b */
[-C--:B------:R-:W-:Y:S01]  /*f0c0*/  FFMA.FTZ R122, R122, R50.reuse, -R59 ;  /* 0x000000327a7a7223 */ /* 0x080fe2000001083b */
[----:B------:R-:W-:Y:S01]  /*f0d0*/  MUFU.EX2 R138, R138 ;  /* 0x0000008a008a7308 */ /* 0x000fe20000000800 */
[----:B------:R-:W1:Y:S01]  /*f0e0*/  LDSM.16.MT88.4 R24, [R0+0x400] ;  /* 0x000400000018783b */ /* 0x000e620000004200 */
[-CC-:B------:R-:W-:Y:S01]  /*f0f0*/  FFMA.FTZ R42, R28, R50.reuse, -R51.reuse ;  /* 0x000000321c2a7223 */ /* 0x180fe20000010833 */
[--C-:B------:R-:W-:Y:S01]  /*f100*/  FFMA.FTZ R40, R30, R50, -R51.reuse ;  /* 0x000000321e287223 */ /* 0x100fe20000010833 */
[-C--:B------:R-:W-:Y:S01]  /*f110*/  FMUL.FTZ R30, R74, R111.reuse ;  /* 0x0000006f4a1e7220 */ /* 0x080fe20000410000 */
[-C--:B------:R-:W-:Y:S01]  /*f120*/  FMUL.FTZ R31, R75, R111.reuse ;  /* 0x0000006f4b1f7220 */ /* 0x080fe20000410000 */
[-C--:B------:R-:W-:Y:S01]  /*f130*/  FMUL.FTZ R70, R70, R111.reuse ;  /* 0x0000006f46467220 */ /* 0x080fe20000410000 */
[-C--:B------:R-:W-:Y:S01]  /*f140*/  FMUL.FTZ R71, R71, R111.reuse ;  /* 0x0000006f47477220 */ /* 0x080fe20000410000 */
        /* <DEDUP_REMOVED lines=11> */
[-CC-:B------:R-:W-:Y:S01]  /*f200*/  FFMA.FTZ R74, R100, R50.reuse, -R59.reuse ;  /* 0x00000032644a7223 */ /* 0x180fe2000001083b */
[-CC-:B------:R-:W-:Y:S01]  /*f210*/  FFMA.FTZ R75, R108, R50.reuse, -R59.reuse ;  /* 0x000000326c4b7223 */ /* 0x180fe2000001083b */
[-C--:B------:R-:W-:Y:S01]  /*f220*/  FFMA.FTZ R82, R92, R50.reuse, -R59 ;  /* 0x000000325c527223 */ /* 0x080fe2000001083b */
[-CC-:B------:R-:W-:Y:S01]  /*f230*/  FFMA.FTZ R52, R200, R50.reuse, -R51.reuse ;  /* 0x00000032c8347223 */ /* 0x180fe20000010833 */
[--C-:B------:R-:W-:Y:S01]  /*f240*/  FFMA.FTZ R49, R202, R50, -R51.reuse ;  /* 0x00000032ca317223 */ /* 0x100fe20000010833 */
[----:B------:R-:W3:Y:S01]  /*f250*/  MUFU.EX2 R107, R107 ;  /* 0x0000006b006b7308 */ /* 0x000ee20000000800 */
[----:B----4-:R-:W-:Y:S01]  /*f260*/  F2FP.BF16.F32.PACK_AB R11, R99, R138 ;  /* 0x0000008a630b723e */ /* 0x010fe200000010ff */
[-CC-:B------:R-:W-:Y:S01]  /*f270*/  FFMA.FTZ R48, R204, R50.reuse, -R51.reuse ;  /* 0x00000032cc307223 */ /* 0x180fe20000010833 */
[-C--:B------:R-:W-:Y:S01]  /*f280*/  FFMA.FTZ R45, R206, R50.reuse, -R51 ;  /* 0x00000032ce2d7223 */ /* 0x080fe20000010833 */
[-CC-:B------:R-:W-:Y:S01]  /*f290*/  FFMA.FTZ R83, R106, R50.reuse, -R59.reuse ;  /* 0x000000326a537223 */ /* 0x180fe2000001083b */
[-C--:B------:R-:W-:Y:S01]  /*f2a0*/  FFMA.FTZ R92, R98, R50.reuse, -R59 ;  /* 0x00000032625c7223 */ /* 0x080fe2000001083b */
        /* <DEDUP_REMOVED lines=8> */
[----:B------:R-:W-:Y:S01]  /*f330*/  FFMA.FTZ R140, R185, R111, R140 ;  /* 0x0000006fb98c7223 */ /* 0x000fe2000001008c */
[-C--:B------:R-:W-:Y:S01]  /*f340*/  FFMA.FTZ R115, R154, R50.reuse, -R51 ;  /* 0x000000329a737223 */ /* 0x080fe20000010833 */
[----:B------:R-:W4:Y:S01]  /*f350*/  MUFU.EX2 R101, R101 ;  /* 0x0000006500657308 */ /* 0x000f220000000800 */
[----:B---3--:R-:W-:Y:S01]  /*f360*/  F2FP.BF16.F32.PACK_AB R8, R107, R109 ;  /* 0x0000006d6b08723e */ /* 0x008fe200000010ff */
[----:B------:R-:W-:Y:S01]  /*f370*/  FADD.FTZ R105, R105, R140 ;  /* 0x0000008c69697221 */ /* 0x000fe20000010000 */
[-CC-:B------:R-:W-:Y:S01]  /*f380*/  FFMA.FTZ R57, R57, R50.reuse, -R59.reuse ;  /* 0x0000003239397223 */ /* 0x180fe2000001083b */
[-CC-:B------:R-:W-:Y:S01]  /*f390*/  FFMA.FTZ R66, R66, R50.reuse, -R59.reuse ;  /* 0x0000003242427223 */ /* 0x180fe2000001083b */
[-C--:B------:R-:W-:Y:S01]  /*f3a0*/  FFMA.FTZ R88, R88, R50.reuse, -R59 ;  /* 0x0000003258587223 */ /* 0x080fe2000001083b */
[----:B------:R-:W-:Y:S01]  /*f3b0*/  FADD.FTZ R138, R138, R105 ;  /* 0x000000698a8a7221 */ /* 0x000fe20000010000 */
[-CC-:B------:R-:W-:Y:S01]  /*f3c0*/  FFMA.FTZ R117, R144, R50.reuse, -R51.reuse ;  /* 0x0000003290757223 */ /* 0x180fe20000010833 */
[----:B------:R-:W3:Y:S01]  /*f3d0*/  MUFU.EX2 R113, R113 ;  /* 0x0000007100717308 */ /* 0x000ee20000000800 */
[-CC-:B------:R-:W-:Y:S01]  /*f3e0*/  FFMA.FTZ R96, R136, R50.reuse, -R51.reuse ;  /* 0x0000003288607223 */ /* 0x180fe20000010833 */
[----:B------:R-:W-:Y:S01]  /*f3f0*/  FADD.FTZ R99, R99, R138 ;  /* 0x0000008a63637221 */ /* 0x000fe20000010000 */
[----:B------:R-:W-:-:S05]  /*f400*/  FFMA.FTZ R185, R46, R50, -R51 ;  /* 0x000000322eb97223 */ /* 0x000fca0000010833 */
[----:B------:R-:W-:Y:S01]  /*f410*/  MUFU.EX2 R134, R134 ;  /* 0x0000008600867308 */ /* 0x000fe20000000800 */
[----:B----4-:R-:W-:-:S07]  /*f420*/  F2FP.BF16.F32.PACK_AB R10, R101, R118 ;  /* 0x00000076650a723e */ /* 0x010fce00000010ff */
[----:B------:R-:W4:Y:S01]  /*f430*/  MUFU.EX2 R97, R97 ;  /* 0x0000006100617308 */ /* 0x000f220000000800 */
[-C--:B---3--:R-:W-:Y:S01]  /*f440*/  FMUL.FTZ R12, R80, R113.reuse ;  /* 0x00000071500c7220 */ /* 0x088fe20000410000 */
[-C--:B------:R-:W-:Y:S01]  /*f450*/  FMUL.FTZ R13, R81, R113.reuse ;  /* 0x00000071510d7220 */ /* 0x080fe20000410000 */
[-C--:B------:R-:W-:Y:S01]  /*f460*/  FMUL.FTZ R76, R76, R113.reuse ;  /* 0x000000714c4c7220 */ /* 0x080fe20000410000 */
[-C--:B------:R-:W-:Y:S01]  /*f470*/  FMUL.FTZ R77, R77, R113.reuse ;  /* 0x000000714d4d7220 */ /* 0x080fe20000410000 */
[-CC-:B------:R-:W-:Y:S01]  /*f480*/  FFMA.FTZ R80, R126, R50.reuse, -R59.reuse ;  /* 0x000000327e507223 */ /* 0x180fe2000001083b */
[-C--:B------:R-:W-:Y:S01]  /*f490*/  FMUL.FTZ R28, R72, R113.reuse ;  /* 0x00000071481c7220 */ /* 0x080fe20000410000 */
[-C--:B------:R-:W-:Y:S01]  /*f4a0*/  FMUL.FTZ R29, R73, R113.reuse ;  /* 0x00000071491d7220 */ /* 0x080fe20000410000 */
[----:B------:R-:W-:Y:S01]  /*f4b0*/  MUFU.EX2 R124, R124 ;  /* 0x0000007c007c7308 */ /* 0x000fe20000000800 */
[C---:B------:R-:W-:Y:S05]  /*f4c0*/  HMMA.16816.F32.BF16 R12, R8.reuse, R16, R12 ;  /* 0x00000010080c723c */ /* 0x040fea000004180c */
[-C--:B------:R-:W-:Y:S01]  /*f4d0*/  FMUL.FTZ R68, R68, R113.reuse ;  /* 0x0000007144447220 */ /* 0x080fe20000410000 */
[-C--:B------:R-:W-:Y:S01]  /*f4e0*/  FMUL.FTZ R69, R69, R113.reuse ;  /* 0x0000007145457220 */ /* 0x080fe20000410000 */
[-CC-:B------:R-:W-:Y:S01]  /*f4f0*/  FFMA.FTZ R72, R38, R50.reuse, -R59.reuse ;  /* 0x0000003226487223 */ /* 0x180fe2000001083b */
[-CC-:B------:R-:W-:Y:S01]  /*f500*/  FFMA.FTZ R73, R116, R50.reuse, -R59.reuse ;  /* 0x0000003274497223 */ /* 0x180fe2000001083b */
[----:B------:R-:W-:Y:S01]  /*f510*/  FFMA.FTZ R81, R90, R50, -R59 ;  /* 0x000000325a517223 */ /* 0x000fe2000001083b */
[----:B------:R-:W-:Y:S01]  /*f520*/  FFMA.FTZ R184, R184, R113, R109 ;  /* 0x00000071b8b87223 */ /* 0x000fe2000001006d */
[----:B------:R-:W3:Y:S01]  /*f530*/  MUFU.EX2 R95, R95 ;  /* 0x0000005f005f7308 */ /* 0x000ee20000000800 */
[C---:B------:R-:W-:Y:S03]  /*f540*/  HMMA.16816.F32.BF16 R16, R8.reuse, R18, R76 ;  /* 0x000000120810723c */ /* 0x040fe6000004184c */
[----:B----4-:R-:W-:Y:S01]  /*f550*/  F2FP.BF16.F32.PACK_AB R37, R97, R134 ;  /* 0x000000866125723e */ /* 0x010fe200000010ff */
[-C--:B------:R-:W-:Y:S01]  /*f560*/  FFMA.FTZ R76, R112, R50.reuse, -R59 ;  /* 0x00000032704c7223 */ /* 0x080fe2000001083b */
[----:B------:R-:W-:Y:S01]  /*f570*/  FADD.FTZ R107, R107, R184 ;  /* 0x000000b86b6b7221 */ /* 0x000fe20000010000 */
[----:B------:R-:W-:Y:S01]  /*f580*/  FADD.FTZ R134, R134, R99 ;  /* 0x0000006386867221 */ /* 0x000fe20000010000 */
[----:B------:R-:W-:Y:S01]  /*f590*/  FFMA.FTZ R90, R142, R50, -R51 ;  /* 0x000000328e5a7223 */ /* 0x000fe20000010833 */
[----:B------:R-:W-:Y:S01]  /*f5a0*/  MUFU.EX2 R103, R103 ;  /* 0x0000006700677308 */ /* 0x000fe20000000800 */
[----:B--2---:R-:W-:Y:S03]  /*f5b0*/  HMMA.16816.F32.BF16 R28, R8, R4, R28 ;  /* 0x00000004081c723c */ /* 0x004fe6000004181c */
[----:B------:R-:W-:Y:S01]  /*f5c0*/  FADD.FTZ R118, R118, R107 ;  /* 0x0000006b76767221 */ /* 0x000fe20000010000 */
[----:B------:R-:W-:-:S03]  /*f5d0*/  FADD.FTZ R97, R97, R134 ;  /* 0x0000008661617221 */ /* 0x000fc60000010000 */
[----:B------:R-:W-:Y:S01]  /*f5e0*/  FADD.FTZ R118, R101, R118 ;  /* 0x0000007665767221 */ /* 0x000fe20000010000 */
[----:B------:R-:W2:Y:S01]  /*f5f0*/  MUFU.EX2 R2, R2 ;  /* 0x0000000200027308 */ /* 0x000ea20000000800 */
[----:B------:R-:W-:Y:S03]  /*f600*/  HMMA.16816.F32.BF16 R8, R8, R6, R68 ;  /* 0x000000060808723c */ /* 0x000fe60000041844 */
[C---:B---3--:R-:W-:Y:S01]  /*f610*/  F2FP.BF16.F32.PACK_AB R39, R95.reuse, R124 ;  /* 0x0000007c5f27723e */ /* 0x048fe200000010ff */
[----:B------:R-:W3:Y:S01]  /*f620*/  LDSM.16.MT88.4 R4, [R33+0x3800] ;  /* 0x003800002104783b */ /* 0x000ee20000004200 */
[-CC-:B------:R-:W-:Y:S01]  /*f630*/  FFMA.FTZ R68, R110, R50.reuse, -R59.reuse ;  /* 0x000000326e447223 */ /* 0x180fe2000001083b */
[-CC-:B------:R-:W-:Y:S01]  /*f640*/  FFMA.FTZ R69, R114, R50.reuse, -R59.reuse ;  /* 0x0000003272457223 */ /* 0x180fe2000001083b */
[----:B------:R-:W-:Y:S01]  /*f650*/  FFMA.FTZ R71, R102, R50, -R59 ;  /* 0x0000003266477223 */ /* 0x000fe2000001083b */
[----:B------:R-:W-:Y:S01]  /*f660*/  FADD.FTZ R124, R124, R97 ;  /* 0x000000617c7c7221 */ /* 0x000fe20000010000 */
[----:B------:R-:W-:Y:S03]  /*f670*/  MUFU.EX2 R80, R80 ;  /* 0x0000005000507308 */ /* 0x000fe60000000800 */
[----:B------:R-:W-:-:S05]  /*f680*/  FADD.FTZ R95, R95, R124 ;  /* 0x0000007c5f5f7221 */ /* 0x000fca0000010000 */
[----:B------:R-:W4:Y:S01]  /*f690*/  MUFU.EX2 R77, R122 ;  /* 0x0000007a004d7308 */ /* 0x000f220000000800 */
[----:B--2---:R-:W-:Y:S01]  /*f6a0*/  F2FP.BF16.F32.PACK_AB R36, R2, R103 ;  /* 0x000000670224723e */ /* 0x004fe200000010ff */
[----:B------:R-:W-:-:S04]  /*f6b0*/  FADD.FTZ R103, R103, R118 ;  /* 0x0000007667677221 */ /* 0x000fc80000010000 */
[----:B------:R-:W-:Y:S01]  /*f6c0*/  FADD.FTZ R103, R2, R103 ;  /* 0x0000006702677221 */ /* 0x000fe20000010000 */
[----:B------:R-:W-:Y:S01]  /*f6d0*/  FFMA.FTZ R2, R58, R50, -R59 ;  /* 0x000000323a027223 */ /* 0x000fe2000001083b */
        /* <DEDUP_REMOVED lines=19> */
[----:B------:R-:W-:Y:S02]  /*f810*/  MUFU.EX2 R68, R68 ;  /* 0x0000004400447308 */ /* 0x000fe40000000800 */
[----:B------:R-:W-:-:S04]  /*f820*/  FADD.FTZ R89, R89, R120 ;  /* 0x0000007859597221 */ /* 0x000fc80000010000 */
[----:B------:R-:W-:Y:S02]  /*f830*/  FADD.FTZ R64, R64, R89 ;  /* 0x0000005940407221 */ /* 0x000fe40000010000 */
[----:B------:R-:W2:Y:S01]  /*f840*/  MUFU.EX2 R69, R69 ;  /* 0x0000004500457308 */ /* 0x000ea20000000800 */
[----:B---3--:R-:W-:Y:S01]  /*f850*/  F2FP.BF16.F32.PACK_AB R36, R70, R73 ;  /* 0x000000494624723e */ /* 0x008fe200000010ff */
[----:B------:R-:W-:Y:S01]  /*f860*/  FADD.FTZ R73, R73, R80 ;  /* 0x0000005049497221 */ /* 0x000fe20000010000 */
[----:B------:R-:W-:-:S03]  /*f870*/  FFMA.FTZ R72, R192, R50, -R51 ;  /* 0x00000032c0487223 */ /* 0x000fc60000010833 */
[----:B------:R-:W-:Y:S02]  /*f880*/  FADD.FTZ R73, R70, R73 ;  /* 0x0000004946497221 */ /* 0x000fe40000010000 */
        /* <DEDUP_REMOVED lines=8> */
[C---:B----4-:R-:W-:Y:S02]  /*f910*/  HMMA.16816.F32.BF16 R28, R36.reuse, R20, R28 ;  /* 0x00000014241c723c */ /* 0x050fe4000004181c */
[----:B------:R-:W-:Y:S06]  /*f920*/  MUFU.EX2 R71, R71 ;  /* 0x0000004700477308 */ /* 0x000fec0000000800 */
[----:B------:R-:W-:Y:S01]  /*f930*/  HMMA.16816.F32.BF16 R24, R36, R22, R24 ;  /* 0x000000162418723c */ /* 0x000fe20000041818 */
[----:B------:R-:W4:Y:S01]  /*f940*/  LDSM.16.MT88.4 R20, [R33+0x4000] ;  /* 0x004000002114783b */ /* 0x000f220000004200 */
[----:B------:R-:W1:Y:S01]  /*f950*/  MUFU.EX2 R76, R76 ;  /* 0x0000004c004c7308 */ /* 0x000e620000000800 */
[----:B---3--:R-:W-:Y:S01]  /*f960*/  F2FP.BF16.F32.PACK_AB R37, R60, R87 ;  /* 0x000000573c25723e */ /* 0x008fe200000010ff */
[----:B------:R-:W-:Y:S01]  /*f970*/  FADD.FTZ R87, R87, R64 ;  /* 0x0000004057577221 */ /* 0x000fe20000010000 */
[----:B-----5:R-:W-:-:S03]  /*f980*/  F2FP.BF16.F32.PACK_AB R39, R54, R65 ;  /* 0x000000413627723e */ /* 0x020fc600000010ff */
[----:B------:R-:W-:Y:S02]  /*f990*/  FADD.FTZ R60, R60, R87 ;  /* 0x000000573c3c7221 */ /* 0x000fe40000010000 */
[----:B------:R-:W-:Y:S02]  /*f9a0*/  MUFU.EX2 R74, R74 ;  /* 0x0000004a004a7308 */ /* 0x000fe40000000800 */
[----:B------:R-:W-:-:S04]  /*f9b0*/  FADD.FTZ R65, R65, R60 ;  /* 0x0000003c41417221 */ /* 0x000fc80000010000 */
[----:B------:R-:W-:Y:S02]  /*f9c0*/  FADD.FTZ R65, R54, R65 ;  /* 0x0000004136417221 */ /* 0x000fe40000010000 */
[----:B------:R-:W3:Y:S01]  /*f9d0*/  MUFU.EX2 R75, R75 ;  /* 0x0000004b004b7308 */ /* 0x000ee20000000800 */
[----:B-1----:R-:W-:-:S07]  /*f9e0*/  F2FP.BF16.F32.PACK_AB R36, R76, R71 ;  /* 0x000000474c24723e */ /* 0x002fce00000010ff */
[----:B------:R-:W-:Y:S08]  /*f9f0*/  MUFU.EX2 R52, R52 ;  /* 0x0000003400347308 */ /* 0x000ff00000000800 */
[----:B------:R-:W1:Y:S01]  /*fa00*/  MUFU.EX2 R49, R49 ;  /* 0x0000003100317308 */ /* 0x000e620000000800 */
        /* <DEDUP_REMOVED lines=9> */
[----:B------:R-:W-:Y:S03]  /*faa0*/  HMMA.16816.F32.BF16 R24, R36, R6, R24 ;  /* 0x000000062418723c */ /* 0x000fe60000041818 */
[----:B-1----:R-:W-:Y:S01]  /*fab0*/  F2FP.BF16.F32.PACK_AB R37, R49, R52 ;  /* 0x000000343125723e */ /* 0x002fe200000010ff */
[----:B------:R-:W1:Y:S01]  /*fac0*/  LDSM.16.MT88.4 R4, [R33+0x4400] ;  /* 0x004400002104783b */ /* 0x000e620000004200 */
[----:B---3--:R-:W-:Y:S01]  /*fad0*/  F2FP.BF16.F32.PACK_AB R39, R45, R48 ;  /* 0x000000302d27723e */ /* 0x008fe200000010ff */
[----:B------:R-:W-:Y:S01]  /*fae0*/  FADD.FTZ R52, R52, R65 ;  /* 0x0000004134347221 */ /* 0x000fe20000010000 */
[----:B------:R-:W-:Y:S03]  /*faf0*/  MUFU.EX2 R81, R81 ;  /* 0x0000005100517308 */ /* 0x000fe60000000800 */
[----:B------:R-:W-:-:S04]  /*fb00*/  FADD.FTZ R49, R49, R52 ;  /* 0x0000003431317221 */ /* 0x000fc80000010000 */
[----:B------:R-:W-:Y:S01]  /*fb10*/  FADD.FTZ R48, R48, R49 ;  /* 0x0000003130307221 */ /* 0x000fe20000010000 */
[----:B------:R-:W3:Y:S01]  /*fb20*/  MUFU.EX2 R92, R92 ;  /* 0x0000005c005c7308 */ /* 0x000ee20000000800 */
[----:B--2---:R-:W-:Y:S02]  /*fb30*/  F2FP.BF16.F32.PACK_AB R36, R83, R82 ;  /* 0x000000525324723e */ /* 0x004fe400000010ff */
[----:B------:R-:W-:-:S05]  /*fb40*/  FADD.FTZ R45, R45, R48 ;  /* 0x000000302d2d7221 */ /* 0x000fca0000010000 */
[----:B------:R-:W-:Y:S08]  /*fb50*/  MUFU.EX2 R44, R44 ;  /* 0x0000002c002c7308 */ /* 0x000ff00000000800 */
[----:B------:R-:W2:Y:S01]  /*fb60*/  MUFU.EX2 R43, R43 ;  /* 0x0000002b002b7308 */ /* 0x000ea20000000800 */
[----:B---3--:R-:W-:-:S07]  /*fb70*/  F2FP.BF16.F32.PACK_AB R38, R92, R81 ;  /* 0x000000515c26723e */ /* 0x008fce00000010ff */
[C---:B----4-:R-:W-:Y:S01]  /*fb80*/  HMMA.16816.F32.BF16 R12, R36.reuse, R20, R12 ;  /* 0x00000014240c723c */ /* 0x050fe2000004180c */
[----:B------:R-:W-:Y:S07]  /*fb90*/  MUFU.EX2 R42, R42 ;  /* 0x0000002a002a7308 */ /* 0x000fee0000000800 */
[C---:B------:R-:W-:Y:S01]  /*fba0*/  HMMA.16816.F32.BF16 R16, R36.reuse, R22, R16 ;  /* 0x000000162410723c */ /* 0x040fe20000041810 */
[----:B------:R-:W3:Y:S01]  /*fbb0*/  LDSM.16.MT88.4 R20, [R0+0x1400] ;  /* 0x001400000014783b */ /* 0x000ee20000004200 */
[----:B------:R-:W4:Y:S06]  /*fbc0*/  MUFU.EX2 R41, R41 ;  /* 0x0000002900297308 */ /* 0x000f2c0000000800 */
[----:B-----5:R-:W-:Y:S03]  /*fbd0*/  HMMA.16816.F32.BF16 R28, R36, R8, R28 ;  /* 0x00000008241c723c */ /* 0x020fe6000004181c */
[----:B--2---:R-:W-:Y:S01]  /*fbe0*/  F2FP.BF16.F32.PACK_AB R9, R43, R44 ;  /* 0x0000002c2b09723e */ /* 0x004fe200000010ff */
[----:B------:R-:W-:Y:S01]  /*fbf0*/  MUFU.EX2 R86, R86 ;  /* 0x0000005600567308 */ /* 0x000fe20000000800 */
[----:B------:R-:W-:-:S04]  /*fc00*/  FADD.FTZ R44, R44, R45 ;  /* 0x0000002d2c2c7221 */ /* 0x000fc80000010000 */
[----:B------:R-:W-:Y:S01]  /*fc10*/  FADD.FTZ R43, R43, R44 ;  /* 0x0000002c2b2b7221 */ /* 0x000fe20000010000 */
[----:B------:R-:W-:Y:S01]  /*fc20*/  HMMA.16816.F32.BF16 R24, R36, R10, R24 ;  /* 0x0000000a2418723c */ /* 0x000fe20000041818 */
[----:B------:R-:W-:Y:S01]  /*fc30*/  LDSM.16.MT88.4 R36, [R33+0x4800] ;  /* 0x004800002124783b */ /* 0x000fe20000004200 */
[----:B------:R-:W2:Y:S01]  /*fc40*/  MUFU.EX2 R55, R55 ;  /* 0x0000003700377308 */ /* 0x000ea20000000800 */
[----:B----4-:R-:W-:Y:S01]  /*fc50*/  F2FP.BF16.F32.PACK_AB R11, R41, R42 ;  /* 0x0000002a290b723e */ /* 0x010fe200000010ff */
[----:B------:R-:W-:-:S04]  /*fc60*/  FADD.FTZ R42, R42, R43 ;  /* 0x0000002b2a2a7221 */ /* 0x000fc80000010000 */
[----:B------:R-:W-:Y:S02]  /*fc70*/  FADD.FTZ R41, R41, R42 ;  /* 0x0000002a29297221 */ /* 0x000fe40000010000 */
        /* <DEDUP_REMOVED lines=11> */
[C---:B---3--:R-:W-:Y:S03]  /*fd30*/  HMMA.16816.F32.BF16 R28, R8.reuse, R20, R28 ;  /* 0x00000014081c723c */ /* 0x048fe6000004181c */
[----:B------:R-:W-:Y:S01]  /*fd40*/  FFMA.FTZ R20, R56, R50, -R59 ;  /* 0x0000003238147223 */ /* 0x000fe2000001083b */
[----:B------:R-:W-:Y:S01]  /*fd50*/  FADD.FTZ R56, R68, R73 ;  /* 0x0000004944387221 */ /* 0x000fe20000010000 */
[----:B------:R-:W-:Y:S03]  /*fd60*/  MUFU.EX2 R57, R57 ;  /* 0x0000003900397308 */ /* 0x000fe60000000800 */
[----:B------:R-:W-:Y:S01]  /*fd70*/  FADD.FTZ R56, R69, R56 ;  /* 0x0000003845387221 */ /* 0x000fe20000010000 */
[----:B------:R-:W-:Y:S03]  /*fd80*/  HMMA.16816.F32.BF16 R24, R8, R22, R24 ;  /* 0x000000160818723c */ /* 0x000fe60000041818 */
[----:B--2---:R-:W-:Y:S01]  /*fd90*/  F2FP.BF16.F32.PACK_AB R9, R35, R40 ;  /* 0x000000282309723e */ /* 0x004fe200000010ff */
[----:B------:R-:W-:Y:S01]  /*fda0*/  FADD.FTZ R69, R71, R56 ;  /* 0x0000003847457221 */ /* 0x000fe20000010000 */
[----:B------:R-:W2:Y:S01]  /*fdb0*/  MUFU.EX2 R66, R66 ;  /* 0x0000004200427308 */ /* 0x000ea20000000800 */
[----:B----4-:R-:W-:Y:S01]  /*fdc0*/  F2FP.BF16.F32.PACK_AB R11, R115, R72 ;  /* 0x00000048730b723e */ /* 0x010fe200000010ff */
[-C--:B------:R-:W-:Y:S01]  /*fdd0*/  FFMA.FTZ R23, R94, R50.reuse, -R59 ;  /* 0x000000325e177223 */ /* 0x080fe2000001083b */
[----:B------:R-:W-:Y:S01]  /*fde0*/  FADD.FTZ R69, R76, R69 ;  /* 0x000000454c457221 */ /* 0x000fe20000010000 */
[----:B------:R-:W-:Y:S01]  /*fdf0*/  FFMA.FTZ R22, R104, R50, -R59 ;  /* 0x0000003268167223 */ /* 0x000fe2000001083b */
[----:B------:R-:W3:Y:S01]  /*fe00*/  LDSM.16.MT88.4 R76, [R33+0x4c00] ;  /* 0x004c0000214c783b */ /* 0x000ee20000004200 */
[----:B------:R-:W-:Y:S01]  /*fe10*/  FADD.FTZ R40, R40, R41 ;  /* 0x0000002928287221 */ /* 0x000fe20000010000 */
[----:B------:R-:W-:Y:S01]  /*fe20*/  FADD.FTZ R74, R74, R69 ;  /* 0x000000454a4a7221 */ /* 0x000fe20000010000 */
[----:B------:R-:W-:Y:S01]  /*fe30*/  MUFU.EX2 R2, R2 ;  /* 0x0000000200027308 */ /* 0x000fe20000000800 */
[----:B------:R4:W5:Y:S01]  /*fe40*/  LDSM.16.MT88.4 R68, [R0+0x1c00] ;  /* 0x001c00000044783b */ /* 0x0009620000004200 */
[----:B------:R-:W-:Y:S01]  /*fe50*/  FADD.FTZ R35, R35, R40 ;  /* 0x0000002823237221 */ /* 0x000fe20000010000 */
[----:B------:R-:W-:-:S04]  /*fe60*/  FADD.FTZ R75, R75, R74 ;  /* 0x0000004a4b4b7221 */ /* 0x000fc80000010000 */
[----:B------:R-:W-:Y:S01]  /*fe70*/  FADD.FTZ R82, R82, R75 ;  /* 0x0000004b52527221 */ /* 0x000fe20000010000 */
[----:B------:R-:W1:Y:S01]  /*fe80*/  MUFU.EX2 R21, R88 ;  /* 0x0000005800157308 */ /* 0x000e620000000800 */
[----:B--2---:R-:W-:Y:S02]  /*fe90*/  F2FP.BF16.F32.PACK_AB R8, R66, R57 ;  /* 0x000000394208723e */ /* 0x004fe400000010ff */
[----:B------:R-:W-:-:S05]  /*fea0*/  FADD.FTZ R82, R83, R82 ;  /* 0x0000005253527221 */ /* 0x000fca0000010000 */
[----:B------:R-:W-:Y:S08]  /*feb0*/  MUFU.EX2 R90, R90 ;  /* 0x0000005a005a7308 */ /* 0x000ff00000000800 */
[----:B------:R-:W2:Y:S01]  /*fec0*/  MUFU.EX2 R117, R117 ;  /* 0x0000007500757308 */ /* 0x000ea20000000800 */
[----:B-1----:R-:W-:Y:S01]  /*fed0*/  F2FP.BF16.F32.PACK_AB R10, R21, R2 ;  /* 0x00000002150a723e */ /* 0x002fe200000010ff */
[----:B----4-:R-:W-:-:S04]  /*fee0*/  FADD.FTZ R0, R72, R35 ;  /* 0x0000002348007221 */ /* 0x010fc80000010000 */
[----:B------:R-:W-:Y:S01]  /*fef0*/  FADD.FTZ R115, R115, R0 ;  /* 0x0000000073737221 */ /* 0x000fe20000010000 */
[-C--:B------:R-:W-:Y:S01]  /*ff00*/  MOV R0, R3.reuse ;  /* 0x0000000300007202 */ /* 0x080fe20000000f00 */
[C---:B------:R-:W-:Y:S03]  /*ff10*/  HMMA.16816.F32.BF16 R28, R8.reuse, R4, R28 ;  /* 0x00000004081c723c */ /* 0x040fe6000004181c */
[----:B------:R-:W-:Y:S01]  /*ff20*/  FADD.FTZ R5, R81, R82 ;  /* 0x0000005251057221 */ /* 0x000fe20000010000 */
[----:B------:R-:W-:Y:S01]  /*ff30*/  MUFU.EX2 R20, R20 ;  /* 0x0000001400147308 */ /* 0x000fe20000000800 */
[----:B------:R-:W-:Y:S02]  /*ff40*/  @P6 MOV R0, R3 ;  /* 0x0000000300006202 */ /* 0x000fe40000000f00 */
[----:B------:R-:W-:Y:S01]  /*ff50*/  FADD.FTZ R5, R92, R5 ;  /* 0x000000055c057221 */ /* 0x000fe20000010000 */
[C---:B------:R-:W-:Y:S03]  /*ff60*/  HMMA.16816.F32.BF16 R12, R8.reuse, R36, R12 ;  /* 0x00000024080c723c */ /* 0x040fe6000004180c */
[----:B------:R-:W-:Y:S01]  /*ff70*/  FADD.FTZ R86, R86, R5 ;  /* 0x0000000556567221 */ /* 0x000fe20000010000 */
[----:B------:R-:W-:Y:S01]  /*ff80*/  FFMA.FTZ R37, R47, R50, -R59 ;  /* 0x000000322f257223 */ /* 0x000fe2000001083b */
[----:B------:R-:W1:Y:S01]  /*ff90*/  MUFU.EX2 R23, R23 ;  /* 0x0000001700177308 */ /* 0x000e620000000800 */
[----:B--2---:R-:W-:Y:S01]  /*ffa0*/  F2FP.BF16.F32.PACK_AB R5, R117, R90 ;  /* 0x0000005a7505723e */ /* 0x004fe200000010ff */
[----:B------:R-:W-:Y:S01]  /*ffb0*/  FADD.FTZ R86, R55, R86 ;  /* 0x0000005637567221 */ /* 0x000fe20000010000 */
[----:B------:R-:W-:Y:S01]  /*ffc0*/  FADD.FTZ R90, R90, R115 ;  /* 0x000000735a5a7221 */ /* 0x000fe20000010000 */
[C---:B------:R-:W-:Y:S03]  /*ffd0*/  HMMA.16816.F32.BF16 R16, R8.reuse, R38, R16 ;  /* 0x000000260810723c */ /* 0x040fe60000041810 */
[----:B------:R-:W-:Y:S01]  /*ffe0*/  FADD.FTZ R53, R53, R86 ;  /* 0x0000005635357221 */ /* 0x000fe20000010000 */
[----:B------:R-:W-:Y:S01]  /*fff0*/  FADD.FTZ R117, R117, R90 ;  /* 0x0000005a75757221 */ /* 0x000fe20000010000 */
[----:B------:R-:W-:Y:S02]  /*10000*/  MUFU.EX2 R96, R96 ;  /* 0x0000006000607308 */ /* 0x000fe40000000800 */
[----:B------:R-:W-:Y:S01]  /*10010*/  FADD.FTZ R98, R98, R53 ;  /* 0x0000003562627221 */ /* 0x000fe20000010000 */
[----:B------:R-:W-:Y:S03]  /*10020*/  HMMA.16816.F32.BF16 R24, R8, R6, R24 ;  /* 0x000000060818723c */ /* 0x000fe60000041818 */
[----:B------:R-:W-:-:S02]  /*10030*/  FADD.FTZ R57, R57, R98 ;  /* 0x0000006239397221 */ /* 0x000fc40000010000 */
[----:B------:R-:W-:Y:S01]  /*10040*/  MUFU.EX2 R22, R22 ;  /* 0x0000001600167308 */ /* 0x000fe20000000800 */
[----:B-1----:R-:W-:Y:S01]  /*10050*/  F2FP.BF16.F32.PACK_AB R4, R23, R20 ;  /* 0x000000141704723e */ /* 0x002fe200000010ff */
[----:B------:R-:W-:-:S04]  /*10060*/  FADD.FTZ R57, R66, R57 ;  /* 0x0000003942397221 */ /* 0x000fc80000010000 */
[----:B------:R-:W-:Y:S02]  /*10070*/  FADD.FTZ R2, R2, R57 ;  /* 0x0000003902027221 */ /* 0x000fe40000010000 */
[----:B------:R-:W1:Y:S02]  /*10080*/  MUFU.EX2 R37, R37 ;  /* 0x0000002500257308 */ /* 0x000e640000000800 */
[----:B------:R-:W-:Y:S01]  /*10090*/  FADD.FTZ R21, R21, R2 ;  /* 0x0000000215157221 */ /* 0x000fe20000010000 */
[-C--:B------:R-:W-:Y:S02]  /*100a0*/  MOV R2, R34.reuse ;  /* 0x0000002200027202 */ /* 0x080fe40000000f00 */
[----:B------:R-:W-:Y:S01]  /*100b0*/  @P6 MOV R2, R34 ;  /* 0x0000002200026202 */ /* 0x000fe20000000f00 */
        /* <DEDUP_REMOVED lines=9> */
[C---:B---3--:R-:W-:Y:S08]  /*10150*/  HMMA.16816.F32.BF16 R80, R4.reuse, R76, R12 ;  /* 0x0000004c0450723c */ /* 0x048ff0000004180c */
[C---:B-----5:R-:W-:Y:S08]  /*10160*/  HMMA.16816.F32.BF16 R72, R4.reuse, R68, R28 ;  /* 0x000000440448723c */ /* 0x060ff0000004181c */
[C---:B------:R-:W-:Y:S08]  /*10170*/  HMMA.16816.F32.BF16 R76, R4.reuse, R78, R16 ;  /* 0x0000004e044c723c */ /* 0x040ff00000041810 */
[----:B------:R-:W-:Y:S01]  /*10180*/  HMMA.16816.F32.BF16 R68, R4, R70, R24 ;  /* 0x000000460444723c */ /* 0x000fe20000041818 */
[----:B------:R-:W-:-:S04]  /*10190*/  NOP ;  /* 0x0000000000007918 */ /* 0x000fc80000000000 */
[----:B------:R-:W-:-:S15]  /*101a0*/  @P6 BRA `(.L_x_9411) ;  /* 0x0000000000046947 */ /* 0x000fde0003800000 */
.L_x_9402:
[----:B------:R-:W-:-:S07]  /*101b0*/  IADD3 R61, PT, PT, R63, -0x1, RZ ;  /* 0xffffffff3f3d7810 */ /* 0x000fce0007ffe0ff */
.L_x_9411:
[----:B------:R-:W-:Y:S05]  /*101c0*/  BSYNC B2 ;  /* 0x0000000000027941 */ /* 0x000fea0003800000 */
.L_x_9401:
        /* <DEDUP_REMOVED lines=8> */
[C---:B------:R-:W-:Y:S01]  /*10250*/  LOP3.LUT R183, R180.reuse, 0x40, R67, 0xfe, !PT ;  /* 0x00000040b4b77812 */ /* 0x040fe200078efe43 */
[----:B------:R-:W-:Y:S01]  /*10260*/  VIADD R181, R61, 0x1 ;  /* 0x000000013db57836 */ /* 0x000fe20000000000 */
[----:B------:R-:W-:Y:S01]  /*10270*/  IADD3 R182, PT, PT, R3, -0x39, -R180 ;  /* 0xffffffc703b67810 */ /* 0x000fe20007ffe8b4 */
[----:B------:R-:W-:Y:S01]  /*10280*/  VIADD R180, R180, 0x80 ;  /* 0x00000080b4b47836 */ /* 0x000fe20000000000 */
[----:B------:R-:W-:-:S13]  /*10290*/  ISETP.NE.AND.EX P3, PT, R175, RZ, PT, P3 ;  /* 0x000000ffaf00720c */ /* 0x000fda0003f65330 */
.L_x_9419:
        /* <DEDUP_REMOVED lines=78> */
.L_x_9414:
[----:B------:R-:W-:Y:S05]  /*10780*/  BSYNC.RECONVERGENT B0 ;  /* 0x0000000000007941 */ /* 0x000fea0003800200 */
.L_x_9413:
[----:B------:R-:W1:Y:S01]  /*10790*/  S2UR UR6, SR_CgaCtaId ;  /* 0x00000000000679c3 */ /* 0x000e620000008800 */
[C---:B------:R-:W-:Y:S01]  /*107a0*/  IMAD.SHL.U32 R187, R3.reuse, 0x8, RZ ;  /* 0x0000000803bb7824 */ /* 0x040fe200078e00ff */
[----:B------:R-:W-:Y:S01]  /*107b0*/  UMOV UR7, 0x400 ;  /* 0x0000040000077882 */ /* 0x000fe20000000000 */
[----:B------:R-:W-:Y:S01]  /*107c0*/  IMAD.SHL.U32 R163, R158, 0x40, RZ ;  /* 0x000000409ea37824 */ /* 0x000fe200078e00ff */
[--C-:B------:R-:W-:Y:S01]  /*107d0*/  SHF.R.U32.HI R152, RZ, 0x1, R3.reuse ;  /* 0x00000001ff987819 */ /* 0x100fe20000011603 */
[----:B------:R-:W-:Y:S01]  /*107e0*/  IMAD.SHL.U32 R155, R3, 0x20, RZ ;  /* 0x00000020039b7824 */ /* 0x000fe200078e00ff */
[----:B------:R-:W-:Y:S01]  /*107f0*/  LOP3.LUT R188, R187, 0xc0, RZ, 0xc0, !PT ;  /* 0x000000c0bbbc7812 */ /* 0x000fe200078ec0ff */
[----:B------:R-:W-:Y:S01]  /*10800*/  IMAD.SHL.U32 R153, R3, 0x10, RZ ;  /* 0x0000001003997824 */ /* 0x000fe200078e00ff */
[----:B------:R-:W-:Y:S01]  /*10810*/  LOP3.LUT R186, R187, 0x18, RZ, 0xc0, !PT ;  /* 0x00000018bbba7812 */ /* 0x000fe200078ec0ff */
[----:B------:R-:W-:Y:S01]  /*10820*/  IMAD.SHL.U32 R89, R3, 0x4, RZ ;  /* 0x0000000403597824 */ /* 0x000fe200078e00ff */
[----:B------:R-:W-:Y:S01]  /*10830*/  LOP3.LUT R188, R188, 0x18, R3, 0xf8, !PT ;  /* 0x00000018bcbc7812 */ /* 0x000fe200078ef803 */
[----:B------:R-:W-:Y:S01]  /*10840*/  VIADD R181, R181, 0xffffffff ;  /* 0xffffffffb5b57836 */ /* 0x000fe20000000000 */
[----:B------:R-:W-:Y:S01]  /*10850*/  ISETP.GE.AND P0, PT, R186, R167, PT ;  /* 0x000000a7ba00720c */ /* 0x000fe20003f06270 */
[----:B------:R-:W-:Y:S01]  /*10860*/  BSSY.RECONVERGENT B1, `(.L_x_9415) ;  /* 0x00000db000017945 */ /* 0x000fe20003800200 */
[----:B------:R-:W-:Y:S02]  /*10870*/  LOP3.LUT R188, R188, 0x18, R187, 0x78, !PT ;  /* 0x00000018bcbc7812 */ /* 0x000fe400078e78bb */
[----:B------:R-:W-:Y:S02]  /*10880*/  SHF.L.U64.HI R186, R158, 0x6, R159 ;  /* 0x000000069eba7819 */ /* 0x000fe4000001029f */
[----:B------:R-:W-:Y:S02]  /*10890*/  LOP3.LUT R187, R188, 0x1f20, R187, 0xf8, !PT ;  /* 0x00001f20bcbb7812 */ /* 0x000fe400078ef8bb */
[----:B------:R-:W-:Y:S02]  /*108a0*/  IADD3 R188, P1, PT, R163, R164, RZ ;  /* 0x000000a4a3bc7210 */ /* 0x000fe40007f3e0ff */
[----:B------:R-:W-:Y:S01]  /*108b0*/  LOP3.LUT R0, R153, 0x100, RZ, 0xc0, !PT ;  /* 0x0000010099007812 */ /* 0x000fe200078ec0ff */
[----:B-1----:R-:W-:Y:S02]  /*108c0*/  ULEA UR6, UR6, UR7, 0x18 ;  /* 0x0000000706067291 */ /* 0x002fe4000f8ec0ff */
[----:B------:R-:W-:Y:S01]  /*108d0*/  IMAD.X R189, R186, 0x1, R165, P1 ;  /* 0x00000001babd7824 */ /* 0x000fe200008e06a5 */
[-C--:B------:R-:W-:Y:S02]  /*108e0*/  IADD3 R192, P1, PT, R188, R163.reuse, RZ ;  /* 0x000000a3bcc07210 */ /* 0x080fe40007f3e0ff */
[----:B------:R-:W-:Y:S02]  /*108f0*/  LOP3.LUT R2, R155, 0xc0, RZ, 0xc0, !PT ;  /* 0x000000c09b027812 */ /* 0x000fe400078ec0ff */
[----:B------:R-:W-:Y:S01]  /*10900*/  LEA R187, R187, UR6, 0x1 ;  /* 0x00000006bbbb7c11 */ /* 0x000fe2000f8e08ff */
[--C-:B------:R-:W-:Y:S01]  /*10910*/  IMAD.X R193, R189, 0x1, R186.reuse, P1 ;  /* 0x00000001bdc17824 */ /* 0x100fe200008e06ba */
[----:B------:R-:W-:Y:S02]  /*10920*/  LOP3.LUT R89, R89, 0x18, RZ, 0xc0, !PT ;  /* 0x0000001859597812 */ /* 0x000fe400078ec0ff */
[----:B------:R-:W-:Y:S01]  /*10930*/  LOP3.LUT R0, R0, 0x20, R155, 0xf8, !PT ;  /* 0x0000002000007812 */ /* 0x000fe200078ef89b */
[----:B------:R-:W-:Y:S01]  /*10940*/  @!PT LDS RZ, [RZ] ;  /* 0x00000000fffff984 */ /* 0x000fe20000000800 */
[----:B------:R-:W-:Y:S01]  /*10950*/  @!PT LDS RZ, [RZ] ;  /* 0x00000000fffff984 */ /* 0x000fe20000000800 */
[----:B------:R-:W-:Y:S01]  /*10960*/  @!PT LDS RZ, [RZ] ;  /* 0x00000000fffff984 */ /* 0x000fe20000000800 */
[----:B------:R1:W-:Y:S01]  /*10970*/  @!P0 LDGSTS.E.BYPASS.LTC128B.128 [R187+0x3000], desc[UR4][R164.64] ;  /* 0x03000000a4bb8fae */ /* 0x0003e2000b981a04 */
[----:B------:R-:W-:Y:S02]  /*10980*/  LOP3.LUT R2, R2, 0x8, R3, 0xf8, !PT ;  /* 0x0000000802027812 */ /* 0x000fe400078ef803 */
[----:B------:R-:W-:Y:S02]  /*10990*/  LOP3.LUT R154, R152, 0x8, RZ, 0xc0, !PT ;  /* 0x00000008989a7812 */ /* 0x000fe400078ec0ff */
[----:B------:R-:W-:Y:S01]  /*109a0*/  @P0 STS.128 [R187+0x3000], RZ ;  /* 0x003000ffbb000388 */ /* 0x000fe20000000c00 */
[----:B------:R-:W-:Y:S02]  /*109b0*/  LOP3.LUT R153, R153, 0x3e00, RZ, 0xc0, !PT ;  /* 0x00003e0099997812 */ /* 0x000fe400078ec0ff */
[----:B------:R-:W-:Y:S02]  /*109c0*/  @!P0 IADD3 R190, P1, PT, R192, R163, RZ ;  /* 0x000000a3c0be8210 */ /* 0x000fe40007f3e0ff */
[----:B------:R-:W-:Y:S01]  /*109d0*/  @!PT LDS RZ, [RZ] ;  /* 0x00000000fffff984 */ /* 0x000fe20000000800 */
[----:B------:R-:W-:Y:S01]  /*109e0*/  @!PT LDS RZ, [RZ] ;  /* 0x00000000fffff984 */ /* 0x000fe20000000800 */
[----:B------:R-:W-:Y:S01]  /*109f0*/  @!PT LDS RZ, [RZ] ;  /* 0x00000000fffff984 */ /* 0x000fe20000000800 */
[----:B------:R1:W-:Y:S01]  /*10a00*/  @!P0 LDGSTS.E.BYPASS.LTC128B.128 [R187+0x3800], desc[UR4][R188.64] ;  /* 0x03800000bcbb8fae */ /* 0x0003e2000b981a04 */
[----:B------:R-:W-:Y:S02]  /*10a10*/  LOP3.LUT R2, R0, R2, R89, 0xf6, !PT ;  /* 0x0000000200027212 */ /* 0x000fe400078ef659 */
[--C-:B------:R-:W-:Y:S02]  /*10a20*/  LOP3.LUT R154, R154, 0xc0, R155.reuse, 0xf8, !PT ;  /* 0x000000c09a9a7812 */ /* 0x100fe400078ef89b */
[----:B------:R-:W-:Y:S01]  /*10a30*/  @P0 STS.128 [R187+0x3800], RZ ;  /* 0x003800ffbb000388 */ /* 0x000fe20000000c00 */
[--C-:B------:R-:W-:Y:S01]  /*10a40*/  LOP3.LUT R0, R153, 0x20, R155.reuse, 0xf8, !PT ;  /* 0x0000002099007812 */ /* 0x100fe200078ef89b */
[----:B------:R-:W-:Y:S01]  /*10a50*/  @!P0 IMAD.X R191, R193, 0x1, R186, P1 ;  /* 0x00000001c1bf8824 */ /* 0x000fe200008e06ba */
[----:B------:R-:W-:Y:S02]  /*10a60*/  LOP3.LUT R154, R154, R89, RZ, 0x3c, !PT ;  /* 0x000000599a9a7212 */ /* 0x000fe400078e3cff */
[----:B------:R-:W-:Y:S01]  /*10a70*/  @!PT LDS RZ, [RZ] ;  /* 0x00000000fffff984 */ /* 0x000fe20000000800 */
[----:B------:R-:W-:Y:S01]  /*10a80*/  @!PT LDS RZ, [RZ] ;  /* 0x00000000fffff984 */ /* 0x000fe20000000800 */
[----:B------:R-:W-:Y:S01]  /*10a90*/  @!PT LDS RZ, [RZ] ;  /* 0x00000000fffff984 */ /* 0x000fe20000000800 */
[----:B------:R1:W-:Y:S01]  /*10aa0*/  @!P0 LDGSTS.E.BYPASS.LTC128B.128 [R187+0x4000], desc[UR4][R192.64] ;  /* 0x04000000c0bb8fae */ /* 0x0003e2000b981a04 */
[----:B------:R-:W-:Y:S02]  /*10ab0*/  LOP3.LUT R89, R0, 0x100, R155, 0xf8, !PT ;  /* 0x0000010000597812 */ /* 0x000fe400078ef89b */
[----:B------:R-:W-:Y:S02]  /*10ac0*/  LEA R2, R2, UR6, 0x1 ;  /* 0x0000000602027c11 */ /* 0x000fe4000f8e08ff */
[----:B------:R-:W-:Y:S01]  /*10ad0*/  @P0 STS.128 [R187+0x4000], RZ ;  /* 0x004000ffbb000388 */ /* 0x000fe20000000c00 */
[----:B------:R-:W-:Y:S02]  /*10ae0*/  LOP3.LUT R88, R89, R154, RZ, 0xfc, !PT ;  /* 0x0000009a59587212 */ /* 0x000fe400078efcff */
[----:B------:R-:W-:Y:S02]  /*10af0*/  LOP3.LUT P2, RZ, R3, 0x4, RZ, 0xc0, !PT ;  /* 0x0000000403ff7812 */ /* 0x000fe4000784c0ff */
[----:B------:R-:W-:Y:S01]  /*10b00*/  @!PT LDS RZ, [RZ] ;  /* 0x00000000fffff984 */ /* 0x000fe20000000800 */
[----:B------:R-:W-:Y:S01]  /*10b10*/  @!PT LDS RZ, [RZ] ;  /* 0x00000000fffff984 */ /* 0x000fe20000000800 */
[----:B------:R-:W-:Y:S01]  /*10b20*/  @!PT LDS RZ, [RZ] ;  /* 0x00000000fffff984 */ /* 0x000fe20000000800 */
[----:B------:R1:W-:Y:S01]  /*10b30*/  @!P0 LDGSTS.E.BYPASS.LTC128B.128 [R187+0x4800], desc[UR4][R190.64] ;  /* 0x04800000bebb8fae */ /* 0x0003e2000b981a04 */
[----:B------:R-:W-:Y:S01]  /*10b40*/  LEA R0, R88, UR6, 0x1 ;  /* 0x0000000658007c11 */ /* 0x000fe2000f8e08ff */
[----:B------:R-:W-:Y:S01]  /*10b50*/  IMAD.MOV.U32 R3, RZ, RZ, 0x20 ;  /* 0x00000020ff037424 */ /* 0x000fe200078e00ff */
[----:B------:R-:W-:Y:S02]  /*10b60*/  ISETP.GT.AND P1, PT, R181, R160, PT ;  /* 0x000000a0b500720c */ /* 0x000fe40003f24270 */
[----:B------:R-:W-:Y:S02]  /*10b70*/  @P0 STS.128 [R187+0x4800], RZ ;  /* 0x004800ffbb000388 */ /* 0x000fe40000000c00 */
[----:B------:R-:W-:Y:S03]  /*10b80*/  SEL R3, R3, 0xffffffe0, !P2 ;  /* 0xffffffe003037807 */ /* 0x000fe60005000000 */
[----:B------:R2:W-:Y:S02]  /*10b90*/  LDSM.16.M88.4 R88, [R0] ;  /* 0x000000000058783b */ /* 0x0005e40000000200 */
[--C-:B------:R-:W-:Y:S03]  /*10ba0*/  IMAD.IADD R124, R0, 0x1, R3.reuse ;  /* 0x00000001007c7824 */ /* 0x100fe600078e0203 */
        /* <DEDUP_REMOVED lines=133> */
.L_x_9418:
[----:B------:R-:W-:Y:S05]  /*11400*/  BSYNC.RECONVERGENT B0 ;  /* 0x0000000000007941 */ /* 0x000fea0003800200 */
.L_x_9417:
        /* <DEDUP_REMOVED lines=32> */
.L_x_9416:
[----:B------:R-:W-:Y:S05]  /*11610*/  BSYNC.RECONVERGENT B1 ;  /* 0x0000000000017941 */ /* 0x000fea0003800200 */
.L_x_9415:
[-C--:B------:R-:W-:Y:S01]  /*11620*/  IABS R88, R182.reuse ;  /* 0x000000b600587213 */ /* 0x080fe20000000000 */
[C---:B------:R-:W-:Y:S01]  /*11630*/  VIADD R96, R183.reuse, 0xffffffc1 ;  /* 0xffffffc1b7607836 */ /* 0x040fe20000000000 */
[----:B-1----:R-:W-:Y:S01]  /*11640*/  IABS R2, R182 ;  /* 0x000000b600027213 */ /* 0x002fe20000000000 */
[C---:B------:R-:W-:Y:S01]  /*11650*/  VIADD R94, R183.reuse, 0xffffffc9 ;  /* 0xffffffc9b75e7836 */ /* 0x040fe20000000000 */
[----:B------:R-:W-:Y:S01]  /*11660*/  I2FP.F32.S32 R88, R88 ;  /* 0x0000005800587245 */ /* 0x000fe20000201400 */
[C---:B------:R-:W-:Y:S01]  /*11670*/  VIADD R91, R183.reuse, 0xffffffd1 ;  /* 0xffffffd1b75b7836 */ /* 0x040fe20000000000 */
[----:B------:R-:W-:Y:S01]  /*11680*/  I2FP.F32.S32 R2, R2 ;  /* 0x0000000200027245 */ /* 0x000fe20000201400 */
[C---:B------:R-:W-:Y:S01]  /*11690*/  VIADD R131, R183.reuse, 0x8 ;  /* 0x00000008b7837836 */ /* 0x040fe20000000000 */
[----:B------:R-:W-:Y:S01]  /*116a0*/  LOP3.LUT R154, R154, 0x120, R155, 0xf8, !PT ;  /* 0x000001209a9a7812 */ /* 0x000fe200078ef89b */
[----:B------:R-:W-:Y:S02]  /*116b0*/  VIADD R135, R183, 0x9 ;  /* 0x00000009b7877836 */ /* 0x000fe40000000000 */
[----:B------:R-:W-:Y:S01]  /*116c0*/  FFMA.FTZ R33, -R177, R88, R33 ;  /* 0x00000058b1217223 */ /* 0x000fe20000010121 */
        /* <DEDUP_REMOVED lines=28> */
[-C--:B------:R-:W-:Y:S01]  /*11890*/  ISETP.GE.AND P0, PT, R96, R179.reuse, PT ;  /* 0x000000b36000720c */ /* 0x080fe20003f06270 */
[C---:B------:R-:W-:Y:S01]  /*118a0*/  VIADD R93, R182.reuse, 0x19 ;  /* 0x00000019b65d7836 */ /* 0x040fe20000000000 */
[----:B------:R-:W-:Y:S01]  /*118b0*/  ISETP.GE.AND P6, PT, R95, R179, PT ;  /* 0x000000b35f00720c */ /* 0x000fe20003fc6270 */
        /* <DEDUP_REMOVED lines=10> */
[----:B------:R-:W-:Y:S01]  /*11960*/  IABS R99, R99 ;  /* 0x0000006300637213 */ /* 0x000fe20000000000 */
[CC--:B------:R-:W-:Y:S01]  /*11970*/  FFMA.FTZ R26, -R177.reuse, R3.reuse, R26 ;  /* 0x00000003b11a7223 */ /* 0x0c0fe2000001011a */
[----:B------:R-:W-:Y:S01]  /*11980*/  IABS R0, R0 ;  /* 0x0000000000007213 */ /* 0x000fe20000000000 */
[C---:B------:R-:W-:Y:S01]  /*11990*/  FFMA.FTZ R20, -R177.reuse, R3, R20 ;  /* 0x00000003b1147223 */ /* 0x040fe20000010114 */
[----:B------:R-:W-:Y:S01]  /*119a0*/  IABS R103, R103 ;  /* 0x0000006700677213 */ /* 0x000fe20000000000 */
[----:B------:R-:W-:Y:S01]  /*119b0*/  IMAD.MOV.U32 R101, RZ, RZ, R99 ;  /* 0x000000ffff657224 */ /* 0x000fe200078e0063 */
[----:B------:R-:W-:Y:S01]  /*119c0*/  I2FP.F32.S32 R0, R0 ;  /* 0x0000000000007245 */ /* 0x000fe20000201400 */
[C---:B------:R-:W-:Y:S01]  /*119d0*/  VIADD R98, R182.reuse, 0x21 ;  /* 0x00000021b6627836 */ /* 0x040fe20000000000 */
[----:B------:R-:W-:Y:S01]  /*119e0*/  I2FP.F32.S32 R103, R103 ;  /* 0x0000006700677245 */ /* 0x000fe20000201400 */
[C---:B------:R-:W-:Y:S01]  /*119f0*/  VIADD R3, R182.reuse, 0x9 ;  /* 0x00000009b6037836 */ /* 0x040fe20000000000 */
[----:B------:R-:W-:Y:S01]  /*11a00*/  I2FP.F32.S32 R113, R89 ;  /* 0x0000005900717245 */ /* 0x000fe20000201400 */
[----:B------:R-:W-:Y:S01]  /*11a10*/  FFMA.FTZ R21, -R177, R0, R21 ;  /* 0x00000000b1157223 */ /* 0x000fe20000010115 */
[----:B------:R-:W-:Y:S01]  /*11a20*/  IABS R98, R98 ;  /* 0x0000006200627213 */ /* 0x000fe20000000000 */
[----:B------:R-:W-:Y:S01]  /*11a30*/  VIADD R0, R183, 0xffffffe1 ;  /* 0xffffffe1b7007836 */ /* 0x000fe20000000000 */
        /* <DEDUP_REMOVED lines=8> */
[----:B------:R-:W-:Y:S01]  /*11ac0*/  IABS R108, R108 ;  /* 0x0000006c006c7213 */ /* 0x000fe20000000000 */
[C---:B------:R-:W-:Y:S01]  /*11ad0*/  FFMA.FTZ R23, -R177.reuse, R98, R23 ;  /* 0x00000062b1177223 */ /* 0x040fe20000010117 */
[----:B------:R-:W-:Y:S01]  /*11ae0*/  I2FP.F32.S32 R3, R3 ;  /* 0x0000000300037245 */ /* 0x000fe20000201400 */
[C---:B------:R-:W-:Y:S01]  /*11af0*/  FFMA.FTZ R16, -R177.reuse, R99, R16 ;  /* 0x00000063b1107223 */ /* 0x040fe20000010110 */
[----:B------:R-:W-:Y:S01]  /*11b00*/  I2FP.F32.S32 R113, R108 ;  /* 0x0000006c00717245 */ /* 0x000fe20000201400 */
[C---:B------:R-:W-:Y:S01]  /*11b10*/  FFMA.FTZ R17, -R177.reuse, R98, R17 ;  /* 0x00000062b1117223 */ /* 0x040fe20000010111 */
[C---:B------:R-:W-:Y:S01]  /*11b20*/  FFMA.FTZ R12, -R177.reuse, R103, R12 ;  /* 0x00000067b10c7223 */ /* 0x040fe2000001010c */
[C---:B------:R-:W-:Y:S01]  /*11b30*/  FFMA.FTZ R34, -R177.reuse, R3, R34 ;  /* 0x00000003b1227223 */ /* 0x040fe20000010122 */
[C---:B------:R-:W-:Y:S02]  /*11b40*/  VIADD R3, R182.reuse, 0xfffffff9 ;  /* 0xfffffff9b6037836 */ /* 0x040fe40000000000 */
[C---:B------:R-:W-:Y:S01]  /*11b50*/  FFMA.FTZ R24, -R177.reuse, R113, R24 ;  /* 0x00000071b1187223 */ /* 0x040fe20000010118 */
        /* <DEDUP_REMOVED lines=11> */
[C---:B------:R-:W-:Y:S01]  /*11c10*/  FFMA.FTZ R42, -R177.reuse, R3, R42 ;  /* 0x00000003b12a7223 */ /* 0x040fe2000001012a */
        /* <DEDUP_REMOVED lines=15> */
[C---:B------:R-:W-:Y:S01]  /*11d10*/  FFMA.FTZ R5, -R177.reuse, R104, R5 ;  /* 0x00000068b1057223 */ /* 0x040fe20000010105 */
[----:B------:R-:W-:Y:S01]  /*11d20*/  IABS R100, R100 ;  /* 0x0000006400647213 */ /* 0x000fe20000000000 */
[CC--:B------:R-:W-:Y:S01]  /*11d30*/  FFMA.FTZ R8, -R177.reuse, R109.reuse, R8 ;  /* 0x0000006db1087223 */ /* 0x0c0fe20000010108 */
[----:B------:R-:W-:Y:S01]  /*11d40*/  FSEL R197, R4, -INF , P4 ;  /* 0xff80000004c57808 */ /* 0x000fe20002000000 */
[C---:B------:R-:W-:Y:S01]  /*11d50*/  FFMA.FTZ R14, -R177.reuse, R109, R14 ;  /* 0x0000006db10e7223 */ /* 0x040fe2000001010e */
[----:B------:R-:W-:Y:S01]  /*11d60*/  I2FP.F32.S32 R100, R100 ;  /* 0x0000006400647245 */ /* 0x000fe20000201400 */
[C---:B------:R-:W-:Y:S01]  /*11d70*/  FFMA.FTZ R15, -R177.reuse, R102, R15 ;  /* 0x00000066b10f7223 */ /* 0x040fe2000001010f */
[-C--:B------:R-:W-:Y:S01]  /*11d80*/  ISETP.GE.AND P4, PT, R94, R179.reuse, PT ;  /* 0x000000b35e00720c */ /* 0x080fe20003f86270 */
[----:B------:R-:W-:Y:S01]  /*11d90*/  FFMA.FTZ R11, -R177, R104, R11 ;  /* 0x00000068b10b7223 */ /* 0x000fe2000001010b */
[----:B------:R-:W-:Y:S01]  /*11da0*/  FSEL R195, R5, -INF , P0 ;  /* 0xff80000005c37808 */ /* 0x000fe20000000000 */
[CC--:B------:R-:W-:Y:S01]  /*11db0*/  FFMA.FTZ R19, -R177.reuse, R100.reuse, R19 ;  /* 0x00000064b1137223 */ /* 0x0c0fe20000010113 */
[----:B------:R-:W-:Y:S01]  /*11dc0*/  FSEL R123, R8, -INF , P6 ;  /* 0xff800000087b7808 */ /* 0x000fe20003000000 */
[C---:B------:R-:W-:Y:S01]  /*11dd0*/  FFMA.FTZ R13, -R177.reuse, R100, R13 ;  /* 0x00000064b10d7223 */ /* 0x040fe2000001010d */
[-C--:B------:R-:W-:Y:S01]  /*11de0*/  ISETP.GE.AND P0, PT, R92, R179.reuse, PT ;  /* 0x000000b35c00720c */ /* 0x080fe20003f06270 */
[----:B------:R-:W-:Y:S01]  /*11df0*/  FFMA.FTZ R9, -R177, R102, R9 ;  /* 0x00000066b1097223 */ /* 0x000fe20000010109 */
        /* <DEDUP_REMOVED lines=8> */
[----:B------:R-:W-:Y:S02]  /*11e80*/  FSEL R115, R13, -INF , P6 ;  /* 0xff8000000d737808 */ /* 0x000fe40003000000 */
[----:B------:R-:W-:Y:S02]  /*11e90*/  FSEL R107, R16, -INF , P4 ;  /* 0xff800000106b7808 */ /* 0x000fe40002000000 */
[-C--:B------:R-:W-:Y:S02]  /*11ea0*/  ISETP.GE.AND P0, PT, R88, R179.reuse, PT ;  /* 0x000000b35800720c */ /* 0x080fe40003f06270 */
[-C--:B------:R-:W-:Y:S02]  /*11eb0*/  ISETP.GE.AND P6, PT, R2, R179.reuse, PT ;  /* 0x000000b30200720c */ /* 0x080fe40003fc6270 */
[----:B------:R-:W-:Y:S02]  /*11ec0*/  ISETP.GE.AND P4, PT, R0, R179, PT ;  /* 0x000000b30000720c */ /* 0x000fe40003f86270 */
[----:B------:R-:W-:Y:S02]  /*11ed0*/  FSEL R101, R17, -INF , P0 ;  /* 0xff80000011657808 */ /* 0x000fe40000000000 */
[----:B------:R-:W-:Y:S02]  /*11ee0*/  FSEL R93, R20, -INF , P6 ;  /* 0xff800000145d7808 */ /* 0x000fe40003000000 */
[----:B------:R-:W-:Y:S02]  /*11ef0*/  FSEL R89, R21, -INF , P4 ;  /* 0xff80000015597808 */ /* 0x000fe40002000000 */
[C---:B------:R-:W-:Y:S02]  /*11f00*/  ISETP.GE.AND P0, PT, R110.reuse, R178, PT ;  /* 0x000000b26e00720c */ /* 0x040fe40003f06270 */
[C---:B------:R-:W-:Y:S02]  /*11f10*/  ISETP.GE.AND P6, PT, R110.reuse, R176, PT ;  /* 0x000000b06e00720c */ /* 0x040fe40003fc6270 */
[----:B------:R-:W-:Y:S01]  /*11f20*/  ISETP.GE.AND P4, PT, R110, R171, PT ;  /* 0x000000ab6e00720c */ /* 0x000fe20003f86270 */
[----:B------:R-:W-:Y:S01]  /*11f30*/  VIADD R110, R182, 0x10 ;  /* 0x00000010b66e7836 */ /* 0x000fe20000000000 */
[----:B------:R-:W-:Y:S02]  /*11f40*/  FSEL R143, R6, -INF , P0 ;  /* 0xff800000068f7808 */ /* 0x000fe40000000000 */
[----:B------:R-:W-:Y:S02]  /*11f50*/  ISETP.GE.AND P0, PT, R96, R178, PT ;  /* 0x000000b26000720c */ /* 0x000fe40003f06270 */
[----:B------:R-:W-:Y:S01]  /*11f60*/  IABS R112, R110 ;  /* 0x0000006e00707213 */ /* 0x000fe20000000000 */
[----:B------:R-:W-:Y:S01]  /*11f70*/  VIADD R110, R182, 0x8 ;  /* 0x00000008b66e7836 */ /* 0x000fe20000000000 */
[----:B------:R-:W-:Y:S02]  /*11f80*/  FSEL R193, R7, -INF , P0 ;  /* 0xff80000007c17808 */ /* 0x000fe40000000000 */
[----:B------:R-:W-:Y:S02]  /*11f90*/  I2FP.F32.S32 R112, R112 ;  /* 0x0000007000707245 */ /* 0x000fe40000201400 */
[----:B------:R-:W-:Y:S02]  /*11fa0*/  ISETP.GE.AND P0, PT, R148, R179, PT ;  /* 0x000000b39400720c */ /* 0x000fe40003f06270 */
[----:B------:R-:W-:Y:S01]  /*11fb0*/  I2FP.F32.S32 R111, R111 ;  /* 0x0000006f006f7245 */ /* 0x000fe20000201400 */
[----:B------:R-:W-:Y:S01]  /*11fc0*/  FFMA.FTZ R25, -R177, R112, R25 ;  /* 0x00000070b1197223 */ /* 0x000fe20000010119 */
[----:B------:R-:W-:Y:S01]  /*11fd0*/  FSEL R140, R24, -INF , P0 ;  /* 0xff800000188c7808 */ /* 0x000fe20000000000 */
[----:B------:R-:W-:Y:S01]  /*11fe0*/  VIADD R112, R183, 0xfffffff8 ;  /* 0xfffffff8b7707836 */ /* 0x000fe20000000000 */
[----:B------:R-:W-:Y:S01]  /*11ff0*/  ISETP.GE.AND P0, PT, R147, R179, PT ;  /* 0x000000b39300720c */ /* 0x000fe20003f06270 */
[----:B------:R-:W-:Y:S01]  /*12000*/  FFMA.FTZ R28, -R177, R111, R28 ;  /* 0x0000006fb11c7223 */ /* 0x000fe2000001011c */
[----:B------:R-:W-:Y:S02]  /*12010*/  IABS R110, R110 ;  /* 0x0000006e006e7213 */ /* 0x000fe40000000000 */
[----:B------:R-:W-:Y:S02]  /*12020*/  FSEL R119, R25, -INF , P0 ;  /* 0xff80000019777808 */ /* 0x000fe40000000000 */
[----:B------:R-:W-:Y:S02]  /*12030*/  ISETP.GE.AND P0, PT, R95, R178, PT ;  /* 0x000000b25f00720c */ /* 0x000fe40003f06270 */
[----:B------:R-:W-:Y:S02]  /*12040*/  I2FP.F32.S32 R110, R110 ;  /* 0x0000006e006e7245 */ /* 0x000fe40000201400 */
[----:B------:R-:W-:Y:S01]  /*12050*/  FSEL R142, R10, -INF , P0 ;  /* 0xff8000000a8e7808 */ /* 0x000fe20000000000 */
[----:B------:R-:W-:Y:S01]  /*12060*/  VIADD R10, R182, 0xfffffff0 ;  /* 0xfffffff0b60a7836 */ /* 0x000fe20000000000 */
[----:B------:R-:W-:Y:S01]  /*12070*/  ISETP.GE.AND P0, PT, R94, R178, PT ;  /* 0x000000b25e00720c */ /* 0x000fe20003f06270 */
[----:B------:R-:W-:Y:S01]  /*12080*/  FFMA.FTZ R29, -R177, R110, R29 ;  /* 0x0000006eb11d7223 */ /* 0x000fe2000001011d */
[----:B------:R-:W-:Y:S01]  /*12090*/  IABS R3, R3 ;  /* 0x0000000300037213 */ /* 0x000fe20000000000 */
[----:B------:R-:W-:Y:S01]  /*120a0*/  VIADD R110, R183, 0x9 ;  /* 0x00000009b76e7836 */ /* 0x000fe20000000000 */
[----:B------:R-:W-:Y:S02]  /*120b0*/  FSEL R191, R11, -INF , P0 ;  /* 0xff8000000bbf7808 */ /* 0x000fe40000000000 */
[----:B------:R-:W-:Y:S02]  /*120c0*/  ISETP.GE.AND P0, PT, R146, R179, PT ;  /* 0x000000b39200720c */ /* 0x000fe40003f06270 */
[----:B------:R-:W-:Y:S02]  /*120d0*/  I2FP.F32.S32 R3, R3 ;  /* 0x0000000300037245 */ /* 0x000fe40000201400 */
[----:B------:R-:W-:Y:S01]  /*120e0*/  FSEL R139, R28, -INF , P0 ;  /* 0xff8000001c8b7808 */ /* 0x000fe20000000000 */
[----:B------:R-:W-:Y:S01]  /*120f0*/  VIADD R28, R183, 0x20 ;  /* 0x00000020b71c7836 */ /* 0x000fe20000000000 */
[----:B------:R-:W-:Y:S01]  /*12100*/  ISETP.GE.AND P0, PT, R144, R179, PT ;  /* 0x000000b39000720c */ /* 0x000fe20003f06270 */
[----:B------:R-:W-:Y:S01]  /*12110*/  FFMA.FTZ R46, -R177, R3, R46 ;  /* 0x00000003b12e7223 */ /* 0x000fe2000001012e */
[----:B------:R-:W-:Y:S01]  /*12120*/  I2FP.F32.S32 R111, R108 ;  /* 0x0000006c006f7245 */ /* 0x000fe20000201400 */
[----:B------:R-:W-:Y:S01]  /*12130*/  VIADD R3, R182, 0xffffffe9 ;  /* 0xffffffe9b6037836 */ /* 0x000fe20000000000 */
[----:B------:R-:W-:Y:S02]  /*12140*/  IABS R109, R109 ;  /* 0x0000006d006d7213 */ /* 0x000fe40000000000 */
[----:B------:R-:W-:Y:S01]  /*12150*/  FSEL R134, R29, -INF , P0 ;  /* 0xff8000001d867808 */ /* 0x000fe20000000000 */
[----:B------:R-:W-:Y:S01]  /*12160*/  FFMA.FTZ R32, -R177, R111, R32 ;  /* 0x0000006fb1207223 */ /* 0x000fe20000010120 */
[-C--:B------:R-:W-:Y:S01]  /*12170*/  ISETP.GE.AND P0, PT, R92, R178.reuse, PT ;  /* 0x000000b25c00720c */ /* 0x080fe20003f06270 */
[----:B------:R-:W-:Y:S01]  /*12180*/  VIADD R29, R183, 0x10 ;  /* 0x00000010b71d7836 */ /* 0x000fe20000000000 */
[----:B------:R-:W-:Y:S02]  /*12190*/  I2FP.F32.S32 R109, R109 ;  /* 0x0000006d006d7245 */ /* 0x000fe40000201400 */
[----:B------:R-:W-:Y:S02]  /*121a0*/  FSEL R111, R14, -INF , P0 ;  /* 0xff8000000e6f7808 */ /* 0x000fe40000000000 */
[----:B------:R-:W-:Y:S01]  /*121b0*/  IABS R3, R3 ;  /* 0x0000000300037213 */ /* 0x000fe20000000000 */
[----:B------:R-:W-:Y:S01]  /*121c0*/  FFMA.FTZ R36, -R177, R109, R36 ;  /* 0x0000006db1247223 */ /* 0x000fe20000010124 */
[----:B------:R-:W-:Y:S02]  /*121d0*/  ISETP.GE.AND P0, PT, R91, R178, PT ;  /* 0x000000b25b00720c */ /* 0x000fe40003f06270 */
[----:B------:R-:W-:Y:S02]  /*121e0*/  I2FP.F32.S32 R3, R3 ;  /* 0x0000000300037245 */ /* 0x000fe40000201400 */
[----:B------:R-:W-:Y:S02]  /*121f0*/  FSEL R109, R15, -INF , P0 ;  /* 0xff8000000f6d7808 */ /* 0x000fe40000000000 */
[----:B------:R-:W-:Y:S01]  /*12200*/  ISETP.GE.AND P0, PT, R138, R179, PT ;  /* 0x000000b38a00720c */ /* 0x000fe20003f06270 */
[CC--:B------:R-:W-:Y:S01]  /*12210*/  FFMA.FTZ R44, -R177.reuse, R3.reuse, R44 ;  /* 0x00000003b12c7223 */ /* 0x0c0fe2000001012c */
[----:B------:R-:W-:Y:S01]  /*12220*/  IABS R104, R102 ;  /* 0x0000006600687213 */ /* 0x000fe20000000000 */
[C---:B------:R-:W-:Y:S01]  /*12230*/  FFMA.FTZ R50, -R177.reuse, R3, R50 ;  /* 0x00000003b1327223 */ /* 0x040fe20000010132 */
[----:B------:R-:W-:Y:S01]  /*12240*/  FSEL R132, R32, -INF , P0 ;  /* 0xff80000020847808 */ /* 0x000fe20000000000 */
[C---:B------:R-:W-:Y:S01]  /*12250*/  VIADD R3, R182.reuse, 0xffffffe1 ;  /* 0xffffffe1b6037836 */ /* 0x040fe20000000000 */
[----:B------:R-:W-:Y:S01]  /*12260*/  IABS R99, R99 ;  /* 0x0000006300637213 */ /* 0x000fe20000000000 */
[----:B------:R-:W-:Y:S01]  /*12270*/  VIADD R102, R182, 0xfffffff0 ;  /* 0xfffffff0b6667836 */ /* 0x000fe20000000000 */
[----:B------:R-:W-:Y:S02]  /*12280*/  ISETP.GE.AND P0, PT, R90, R178, PT ;  /* 0x000000b25a00720c */ /* 0x000fe40003f06270 */
[----:B------:R-:W-:Y:S02]  /*12290*/  I2FP.F32.S32 R104, R104 ;  /* 0x0000006800687245 */ /* 0x000fe40000201400 */
[----:B------:R-:W-:Y:S02]  /*122a0*/  I2FP.F32.S32 R99, R99 ;  /* 0x0000006300637245 */ /* 0x000fe40000201400 */
[----:B------:R-:W-:Y:S01]  /*122b0*/  FSEL R129, R18, -INF , P0 ;  /* 0xff80000012817808 */ /* 0x000fe20000000000 */
[C---:B------:R-:W-:Y:S01]  /*122c0*/  FFMA.FTZ R37, -R177.reuse, R104, R37 ;  /* 0x00000068b1257223 */ /* 0x040fe20000010125 */
[----:B------:R-:W-:Y:S01]  /*122d0*/  IABS R3, R3 ;  /* 0x0000000300037213 */ /* 0x000fe20000000000 */
[----:B------:R-:W-:Y:S01]  /*122e0*/  FFMA.FTZ R30, -R177, R99, R30 ;  /* 0x00000063b11e7223 */ /* 0x000fe2000001011e */
[-C--:B------:R-:W-:Y:S01]  /*122f0*/  ISETP.GE.AND P0, PT, R88, R178.reuse, PT ;  /* 0x000000b25800720c */ /* 0x080fe20003f06270 */
[C---:B------:R-:W-:Y:S01]  /*12300*/  VIADD R99, R182.reuse, 0xfffffff8 ;  /* 0xfffffff8b6637836 */ /* 0x040fe20000000000 */
[----:B------:R-:W-:Y:S01]  /*12310*/  I2FP.F32.S32 R3, R3 ;  /* 0x0000000300037245 */ /* 0x000fe20000201400 */
[----:B------:R-:W-:Y:S01]  /*12320*/  VIADD R18, R182, 0xffffffd8 ;  /* 0xffffffd8b6127836 */ /* 0x000fe20000000000 */
[----:B------:R-:W-:Y:S01]  /*12330*/  FSEL R114, R19, -INF , P0 ;  /* 0xff80000013727808 */ /* 0x000fe20000000000 */
[----:B------:R-:W-:Y:S01]  /*12340*/  VIADD R19, R183, 0x31 ;  /* 0x00000031b7137836 */ /* 0x000fe20000000000 */
[----:B------:R-:W-:Y:S01]  /*12350*/  ISETP.GE.AND P0, PT, R136, R179, PT ;  /* 0x000000b38800720c */ /* 0x000fe20003f06270 */
[C---:B------:R-:W-:Y:S01]  /*12360*/  FFMA.FTZ R48, -R177.reuse, R3, R48 ;  /* 0x00000003b1307223 */ /* 0x040fe20000010130 */
[----:B------:R-:W-:Y:S01]  /*12370*/  IABS R99, R99 ;  /* 0x0000006300637213 */ /* 0x000fe20000000000 */
[----:B------:R-:W-:Y:S01]  /*12380*/  FFMA.FTZ R54, -R177, R3, R54 ;  /* 0x00000003b1367223 */ /* 0x000fe20000010136 */
[----:B------:R-:W-:Y:S01]  /*12390*/  FSEL R25, R37, -INF , P0 ;  /* 0xff80000025197808 */ /* 0x000fe20000000000 */
[----:B------:R-:W2:Y:S01]  /*123a0*/  LD.E R3, desc[UR4][R84.64+0xdc] ;  /* 0x0000dc0454037980 */ /* 0x000ea2000c101900 */
[----:B------:R-:W-:Y:S02]  /*123b0*/  ISETP.GE.AND P0, PT, R183, R179, PT ;  /* 0x000000b3b700720c */ /* 0x000fe40003f06270 */
[----:B------:R-:W-:Y:S02]  /*123c0*/  I2FP.F32.S32 R24, R99 ;  /* 0x0000006300187245 */ /* 0x000fe40000201400 */
[----:B------:R-:W-:Y:S02]  /*123d0*/  FSEL R108, R36, -INF , P0 ;  /* 0xff800000246c7808 */ /* 0x000fe40000000000 */
[----:B------:R-:W-:Y:S01]  /*123e0*/  ISETP.GE.AND P0, PT, R2, R178, PT ;  /* 0x000000b20200720c */ /* 0x000fe20003f06270 */
[----:B------:R-:W-:Y:S01]  /*123f0*/  FFMA.FTZ R43, -R177, R24, R43 ;  /* 0x00000018b12b7223 */ /* 0x000fe2000001012b */
[----:B------:R-:W-:Y:S01]  /*12400*/  I2FP.F32.S32 R103, R103 ;  /* 0x0000006700677245 */ /* 0x000fe20000201400 */
[----:B------:R-:W-:Y:S01]  /*12410*/  VIADD R24, R182, 0xffffffc0 ;  /* 0xffffffc0b6187836 */ /* 0x000fe20000000000 */
[----:B------:R-:W-:Y:S01]  /*12420*/  FSEL R113, R22, -INF , P0 ;  /* 0xff80000016717808 */ /* 0x000fe20000000000 */
[----:B------:R-:W-:Y:S01]  /*12430*/  VIADD R22, R183, 0x30 ;  /* 0x00000030b7167836 */ /* 0x000fe20000000000 */
[----:B------:R-:W-:Y:S01]  /*12440*/  IABS R102, R102 ;  /* 0x0000006600667213 */ /* 0x000fe20000000000 */
[----:B------:R-:W-:Y:S01]  /*12450*/  FFMA.FTZ R40, -R177, R103, R40 ;  /* 0x00000067b1287223 */ /* 0x000fe20000010128 */
[----:B------:R-:W-:Y:S02]  /*12460*/  ISETP.GE.AND P0, PT, R0, R178, PT ;  /* 0x000000b20000720c */ /* 0x000fe40003f06270 */
[----:B------:R-:W-:Y:S01]  /*12470*/  I2FP.F32.S32 R100, R102 ;  /* 0x0000006600647245 */ /* 0x000fe20000201400 */
[C---:B------:R-:W-:Y:S01]  /*12480*/  VIADD R102, R182.reuse, 0x18 ;  /* 0x00000018b6667836 */ /* 0x040fe20000000000 */
[----:B------:R-:W-:Y:S02]  /*12490*/  IABS R11, R10 ;  /* 0x0000000a000b7213 */ /* 0x000fe40000000000 */
[----:B------:R-:W-:Y:S01]  /*124a0*/  FSEL R128, R23, -INF , P0 ;  /* 0xff80000017807808 */ /* 0x000fe20000000000 */
[----:B------:R-:W-:Y:S01]  /*124b0*/  FFMA.FTZ R41, -R177, R100, R41 ;  /* 0x00000064b1297223 */ /* 0x000fe20000010129 */
[----:B------:R-:W-:Y:S01]  /*124c0*/  IABS R10, R24 ;  /* 0x00000018000a7213 */ /* 0x000fe20000000000 */
[----:B------:R-:W-:Y:S01]  /*124d0*/  VIADD R24, R183, 0x28 ;  /* 0x00000028b7187836 */ /* 0x000fe20000000000 */
[-C--:B------:R-:W-:Y:S01]  /*124e0*/  ISETP.GE.AND P0, PT, R131, R179.reuse, PT ;  /* 0x000000b38300720c */ /* 0x080fe20003f06270 */
[C---:B------:R-:W-:Y:S01]  /*124f0*/  VIADD R23, R183.reuse, 0x21 ;  /* 0x00000021b7177836 */ /* 0x040fe20000000000 */
[----:B------:R-:W-:Y:S01]  /*12500*/  I2FP.F32.S32 R10, R10 ;  /* 0x0000000a000a7245 */ /* 0x000fe20000201400 */
[----:B------:R-:W-:Y:S01]  /*12510*/  VIADD R100, R182, 0x10 ;  /* 0x00000010b6647836 */ /* 0x000fe20000000000 */
[----:B------:R-:W-:Y:S01]  /*12520*/  FSEL R118, R40, -INF , P0 ;  /* 0xff80000028767808 */ /* 0x000fe20000000000 */
[----:B------:R-:W-:Y:S01]  /*12530*/  VIADD R40, R183, 0x18 ;  /* 0x00000018b7287836 */ /* 0x000fe20000000000 */
[----:B------:R-:W-:Y:S01]  /*12540*/  IABS R102, R102 ;  /* 0x0000006600667213 */ /* 0x000fe20000000000 */
[----:B------:R-:W-:Y:S01]  /*12550*/  FFMA.FTZ R65, -R177, R10, R65 ;  /* 0x0000000ab1417223 */ /* 0x000fe20000010141 */
[-C--:B------:R-:W-:Y:S01]  /*12560*/  ISETP.GE.AND P0, PT, R135, R179.reuse, PT ;  /* 0x000000b38700720c */ /* 0x080fe20003f06270 */
[----:B------:R-:W-:Y:S01]  /*12570*/  VIADD R10, R182, 0xffffffe8 ;  /* 0xffffffe8b60a7836 */ /* 0x000fe20000000000 */
[----:B------:R-:W-:Y:S02]  /*12580*/  I2FP.F32.S32 R102, R102 ;  /* 0x0000006600667245 */ /* 0x000fe40000201400 */
[----:B------:R-:W-:Y:S02]  /*12590*/  FSEL R189, R41, -INF , P0 ;  /* 0xff80000029bd7808 */ /* 0x000fe40000000000 */
[----:B------:R-:W-:Y:S01]  /*125a0*/  ISETP.GE.AND P0, PT, R130, R178, PT ;  /* 0x000000b28200720c */ /* 0x000fe20003f06270 */
[----:B------:R-:W-:Y:S01]  /*125b0*/  FFMA.FTZ R27, -R177, R102, R27 ;  /* 0x00000066b11b7223 */ /* 0x000fe2000001011b */
[----:B------:R-:W-:Y:S02]  /*125c0*/  IABS R10, R10 ;  /* 0x0000000a000a7213 */ /* 0x000fe40000000000 */
[----:B------:R-:W-:Y:S01]  /*125d0*/  FSEL R104, R26, -INF , P0 ;  /* 0xff8000001a687808 */ /* 0x000fe20000000000 */
[----:B------:R-:W-:Y:S01]  /*125e0*/  VIADD R26, R182, 0xffffffc8 ;  /* 0xffffffc8b61a7836 */ /* 0x000fe20000000000 */
[----:B------:R-:W-:Y:S02]  /*125f0*/  ISETP.GE.AND P0, PT, R126, R178, PT ;  /* 0x000000b27e00720c */ /* 0x000fe40003f06270 */
[----:B------:R-:W-:Y:S02]  /*12600*/  I2FP.F32.S32 R10, R10 ;  /* 0x0000000a000a7245 */ /* 0x000fe40000201400 */
[----:B------:R-:W-:Y:S02]  /*12610*/  FSEL R102, R27, -INF , P0 ;  /* 0xff8000001b667808 */ /* 0x000fe40000000000 */
[-C--:B------:R-:W-:Y:S01]  /*12620*/  ISETP.GE.AND P0, PT, R29, R179.reuse, PT ;  /* 0x000000b31d00720c */ /* 0x080fe20003f06270 */
[C---:B------:R-:W-:Y:S01]  /*12630*/  FFMA.FTZ R51, -R177.reuse, R10, R51 ;  /* 0x0000000ab1337223 */ /* 0x040fe20000010133 */
[----:B------:R-:W-:Y:S01]  /*12640*/  IABS R100, R100 ;  /* 0x0000006400647213 */ /* 0x000fe20000000000 */
[----:B------:R-:W-:Y:S01]  /*12650*/  FFMA.FTZ R45, -R177, R10, R45 ;  /* 0x0000000ab12d7223 */ /* 0x000fe2000001012d */
[----:B------:R-:W-:Y:S01]  /*12660*/  FSEL R151, R44, -INF , P0 ;  /* 0xff8000002c977808 */ /* 0x000fe20000000000 */
[----:B------:R-:W-:Y:S01]  /*12670*/  VIADD R10, R182, 0xffffffe0 ;  /* 0xffffffe0b60a7836 */ /* 0x000fe20000000000 */
[-C--:B------:R-:W-:Y:S02]  /*12680*/  ISETP.GE.AND P0, PT, R116, R179.reuse, PT ;  /* 0x000000b37400720c */ /* 0x080fe40003f06270 */
        /* <DEDUP_REMOVED lines=10> */
[----:B------:R-:W-:Y:S01]  /*12730*/  ISETP.GE.AND P0, PT, R40, R179, PT ;  /* 0x000000b32800720c */ /* 0x000fe20003f06270 */
[CC--:B------:R-:W-:Y:S01]  /*12740*/  FFMA.FTZ R55, -R177.reuse, R10.reuse, R55 ;  /* 0x0000000ab1377223 */ /* 0x0c0fe20000010137 */
[----:B------:R-:W-:Y:S01]  /*12750*/  I2FP.F32.S32 R14, R11 ;  /* 0x0000000b000e7245 */ /* 0x000fe20000201400 */
[C---:B------:R-:W-:Y:S01]  /*12760*/  FFMA.FTZ R49, -R177.reuse, R10, R49 ;  /* 0x0000000ab1317223 */ /* 0x040fe20000010131 */
[----:B------:R-:W-:Y:S01]  /*12770*/  FSEL R48, R48, -INF , P0 ;  /* 0xff80000030307808 */ /* 0x000fe20000000000 */
[----:B------:R-:W-:Y:S01]  /*12780*/  VIADD R10, R182, 0xffffffd9 ;  /* 0xffffffd9b60a7836 */ /* 0x000fe20000000000 */
[----:B------:R-:W-:Y:S01]  /*12790*/  IABS R98, R98 ;  /* 0x0000006200627213 */ /* 0x000fe20000000000 */
[----:B------:R-:W-:Y:S01]  /*127a0*/  FFMA.FTZ R47, -R177, R14, R47 ;  /* 0x0000000eb12f7223 */ /* 0x000fe2000001012f */
[----:B------:R-:W-:Y:S01]  /*127b0*/  ISETP.GE.AND P0, PT, R30, R179, PT ;  /* 0x000000b31e00720c */ /* 0x000fe20003f06270 */
[C---:B------:R-:W-:Y:S01]  /*127c0*/  VIADD R11, R182.reuse, 0xffffffc1 ;  /* 0xffffffc1b60b7836 */ /* 0x040fe20000000000 */
[----:B------:R-:W-:Y:S01]  /*127d0*/  I2FP.F32.S32 R98, R98 ;  /* 0x0000006200627245 */ /* 0x000fe20000201400 */
[C---:B------:R-:W-:Y:S01]  /*127e0*/  VIADD R14, R182.reuse, 0xffffffd0 ;  /* 0xffffffd0b60e7836 */ /* 0x040fe20000000000 */
[----:B------:R-:W-:Y:S02]  /*127f0*/  FSEL R141, R49, -INF , P0 ;  /* 0xff800000318d7808 */ /* 0x000fe40000000000 */
[----:B------:R-:W-:Y:S01]  /*12800*/  IABS R11, R11 ;  /* 0x0000000b000b7213 */ /* 0x000fe20000000000 */
[----:B------:R-:W-:Y:S01]  /*12810*/  FFMA.FTZ R35, -R177, R98, R35 ;  /* 0x00000062b1237223 */ /* 0x000fe20000010123 */
[----:B------:R-:W-:Y:S01]  /*12820*/  IABS R10, R10 ;  /* 0x0000000a000a7213 */ /* 0x000fe20000000000 */
[----:B------:R-:W-:Y:S01]  /*12830*/  VIADD R98, R182, 0x1 ;  /* 0x00000001b6627836 */ /* 0x000fe20000000000 */
[----:B------:R-:W-:Y:S02]  /*12840*/  ISETP.GE.AND P0, PT, R112, R178, PT ;  /* 0x000000b27000720c */ /* 0x000fe40003f06270 */
[----:B------:R-:W-:Y:S02]  /*12850*/  I2FP.F32.S32 R10, R10 ;  /* 0x0000000a000a7245 */ /* 0x000fe40000201400 */
[----:B------:R-:W-:Y:S01]  /*12860*/  FSEL R41, R34, -INF , P0 ;  /* 0xff80000022297808 */ /* 0x000fe20000000000 */
[----:B------:R-:W-:Y:S01]  /*12870*/  VIADD R34, R183, 0x39 ;  /* 0x00000039b7227836 */ /* 0x000fe20000000000 */
[----:B------:R-:W-:Y:S01]  /*12880*/  I2FP.F32.S32 R11, R11 ;  /* 0x0000000b000b7245 */ /* 0x000fe20000201400 */
[C---:B------:R-:W-:Y:S01]  /*12890*/  FFMA.FTZ R52, -R177.reuse, R10, R52 ;  /* 0x0000000ab1347223 */ /* 0x040fe20000010134 */
[----:B------:R-:W-:Y:S01]  /*128a0*/  ISETP.GE.AND P0, PT, R106, R178, PT ;  /* 0x000000b26a00720c */ /* 0x000fe20003f06270 */
[C---:B------:R-:W-:Y:S01]  /*128b0*/  FFMA.FTZ R58, -R177.reuse, R10, R58 ;  /* 0x0000000ab13a7223 */ /* 0x040fe2000001013a */
[----:B------:R-:W-:Y:S01]  /*128c0*/  IABS R18, R18 ;  /* 0x0000001200127213 */ /* 0x000fe20000000000 */
[----:B------:R-:W-:Y:S01]  /*128d0*/  FFMA.FTZ R64, -R177, R11, R64 ;  /* 0x0000000bb1407223 */ /* 0x000fe20000010140 */
[----:B------:R-:W-:Y:S01]  /*128e0*/  FSEL R31, R35, -INF , P0 ;  /* 0xff800000231f7808 */ /* 0x000fe20000000000 */
[C---:B------:R-:W-:Y:S01]  /*128f0*/  VIADD R11, R182.reuse, 0xffffffd1 ;  /* 0xffffffd1b60b7836 */ /* 0x040fe20000000000 */
[----:B------:R-:W-:Y:S01]  /*12900*/  I2FP.F32.S32 R18, R18 ;  /* 0x0000001200127245 */ /* 0x000fe20000201400 */
[----:B------:R-:W-:Y:S01]  /*12910*/  VIADD R10, R182, 0xffffffc9 ;  /* 0xffffffc9b60a7836 */ /* 0x000fe20000000000 */
[-C--:B------:R-:W-:Y:S01]  /*12920*/  ISETP.GE.AND P0, PT, R28, R179.reuse, PT ;  /* 0x000000b31c00720c */ /* 0x080fe20003f06270 */
[----:B------:R-:W-:Y:S01]  /*12930*/  VIADD R182, R182, 0x80 ;  /* 0x00000080b6b67836 */ /* 0x000fe20000000000 */
[----:B------:R-:W-:Y:S01]  /*12940*/  IABS R98, R98 ;  /* 0x0000006200627213 */ /* 0x000fe20000000000 */
[CC--:B------:R-:W-:Y:S01]  /*12950*/  FFMA.FTZ R53, -R177.reuse, R18.reuse, R53 ;  /* 0x00000012b1357223 */ /* 0x0c0fe20000010135 */
[----:B------:R-:W-:Y:S01]  /*12960*/  FSEL R52, R52, -INF , P0 ;  /* 0xff80000034347808 */ /* 0x000fe20000000000 */
[----:B------:R-:W-:Y:S01]  /*12970*/  FFMA.FTZ R59, -R177, R18, R59 ;  /* 0x00000012b13b7223 */ /* 0x000fe2000001013b */
[----:B------:R-:W-:Y:S01]  /*12980*/  I2FP.F32.S32 R98, R98 ;  /* 0x0000006200627245 */ /* 0x000fe20000201400 */
[----:B------:R-:W-:Y:S01]  /*12990*/  VIADD R18, R183, 0x38 ;  /* 0x00000038b7127836 */ /* 0x000fe20000000000 */
[----:B------:R-:W-:Y:S02]  /*129a0*/  ISETP.GE.AND P0, PT, R23, R179, PT ;  /* 0x000000b31700720c */ /* 0x000fe40003f06270 */
[----:B------:R-:W-:Y:S01]  /*129b0*/  IABS R11, R11 ;  /* 0x0000000b000b7213 */ /* 0x000fe20000000000 */
[----:B------:R-:W-:Y:S01]  /*129c0*/  FFMA.FTZ R38, -R177, R98, R38 ;  /* 0x00000062b1267223 */ /* 0x000fe20000010126 */
[----:B------:R-:W-:Y:S01]  /*129d0*/  FSEL R133, R53, -INF , P0 ;  /* 0xff80000035857808 */ /* 0x000fe20000000000 */
[C---:B------:R-:W-:Y:S01]  /*129e0*/  VIADD R98, R183.reuse, 0x11 ;  /* 0x00000011b7627836 */ /* 0x040fe20000000000 */
[----:B------:R-:W-:Y:S01]  /*129f0*/  I2FP.F32.S32 R15, R11 ;  /* 0x0000000b000f7245 */ /* 0x000fe20000201400 */
[C---:B------:R-:W-:Y:S01]  /*12a00*/  VIADD R11, R183.reuse, 0x29 ;  /* 0x00000029b70b7836 */ /* 0x040fe20000000000 */
[----:B------:R-:W-:Y:S02]  /*12a10*/  ISETP.GE.AND P0, PT, R183, R178, PT ;  /* 0x000000b2b700720c */ /* 0x000fe40003f06270 */
[----:B------:R-:W-:Y:S01]  /*12a20*/  IABS R14, R14 ;  /* 0x0000000e000e7213 */ /* 0x000fe20000000000 */
[CC--:B------:R-:W-:Y:S01]  /*12a30*/  FFMA.FTZ R56, -R177.reuse, R15.reuse, R56 ;  /* 0x0000000fb1387223 */ /* 0x0c0fe20000010138 */
[----:B------:R-:W-:Y:S01]  /*12a40*/  FSEL R44, R38, -INF , P0 ;  /* 0xff800000262c7808 */ /* 0x000fe20000000000 */
[C---:B------:R-:W-:Y:S01]  /*12a50*/  FFMA.FTZ R62, -R177.reuse, R15, R62 ;  /* 0x0000000fb13e7223 */ /* 0x040fe2000001013e */
[----:B------:R-:W-:Y:S02]  /*12a60*/  I2FP.F32.S32 R14, R14 ;  /* 0x0000000e000e7245 */ /* 0x000fe40000201400 */
[-C--:B------:R-:W-:Y:S02]  /*12a70*/  ISETP.GE.AND P0, PT, R24, R179.reuse, PT ;  /* 0x000000b31800720c */ /* 0x080fe40003f06270 */
[----:B------:R-:W-:Y:S01]  /*12a80*/  IABS R10, R10 ;  /* 0x0000000a000a7213 */ /* 0x000fe20000000000 */
[CC--:B------:R-:W-:Y:S01]  /*12a90*/  FFMA.FTZ R57, -R177.reuse, R14.reuse, R57 ;  /* 0x0000000eb1397223 */ /* 0x0c0fe20000010139 */
[----:B------:R-:W-:Y:S01]  /*12aa0*/  FSEL R56, R56, -INF , P0 ;  /* 0xff80000038387808 */ /* 0x000fe20000000000 */
[----:B------:R-:W-:Y:S01]  /*12ab0*/  FFMA.FTZ R63, -R177, R14, R63 ;  /* 0x0000000eb13f7223 */ /* 0x000fe2000001013f */
[-C--:B------:R-:W-:Y:S02]  /*12ac0*/  ISETP.GE.AND P0, PT, R11, R179.reuse, PT ;  /* 0x000000b30b00720c */ /* 0x080fe40003f06270 */
[----:B------:R-:W-:Y:S02]  /*12ad0*/  I2FP.F32.S32 R10, R10 ;  /* 0x0000000a000a7245 */ /* 0x000fe40000201400 */
[----:B------:R-:W-:Y:S02]  /*12ae0*/  FSEL R117, R57, -INF , P0 ;  /* 0xff80000039757808 */ /* 0x000fe40000000000 */
[----:B------:R-:W-:Y:S01]  /*12af0*/  ISETP.GE.AND P0, PT, R120, R178, PT ;  /* 0x000000b27800720c */ /* 0x000fe20003f06270 */
[-C--:B------:R-:W-:Y:S01]  /*12b00*/  FFMA.FTZ R60, -R177, R10.reuse, R60 ;  /* 0x0000000ab13c7223 */ /* 0x080fe2000001013c */
[----:B------:R-:W-:Y:S01]  /*12b10*/  FSEL R35, R105, -INF , !P5 ;  /* 0xff80000069237808 */ /* 0x000fe20006800000 */
[----:B------:R-:W-:Y:S01]  /*12b20*/  FFMA.FTZ R66, -R177, R10, R66 ;  /* 0x0000000ab1427223 */ /* 0x000fe20000010142 */
[----:B------:R-:W-:Y:S02]  /*12b30*/  FSEL R42, R42, -INF , P0 ;  /* 0xff8000002a2a7808 */ /* 0x000fe40000000000 */
[-C--:B------:R-:W-:Y:S02]  /*12b40*/  ISETP.GE.AND P5, PT, R98, R178.reuse, PT ;  /* 0x000000b26200720c */ /* 0x080fe40003fa6270 */
        /* <DEDUP_REMOVED lines=9> */
[----:B------:R-:W-:Y:S02]  /*12be0*/  IABS R26, R26 ;  /* 0x0000001a001a7213 */ /* 0x000fe40000000000 */
[----:B------:R-:W-:Y:S02]  /*12bf0*/  FSEL R145, R47, -INF , P5 ;  /* 0xff8000002f917808 */ /* 0x000fe40002800000 */
[----:B------:R-:W-:Y:S02]  /*12c00*/  I2FP.F32.S32 R26, R26 ;  /* 0x0000001a001a7245 */ /* 0x000fe40000201400 */
[-C--:B------:R-:W-:Y:S02]  /*12c10*/  ISETP.GE.AND P5, PT, R18, R179.reuse, PT ;  /* 0x000000b31200720c */ /* 0x080fe40003fa6270 */
[----:B------:R-:W-:Y:S01]  /*12c20*/  FSEL R47, R97, -INF , !P1 ;  /* 0xff800000612f7808 */ /* 0x000fe20004800000 */
[C---:B------:R-:W-:Y:S01]  /*12c30*/  FFMA.FTZ R61, -R177.reuse, R26, R61 ;  /* 0x0000001ab13d7223 */ /* 0x040fe2000001013d */
[----:B------:R-:W-:Y:S01]  /*12c40*/  ISETP.GE.AND P1, PT, R24, R178, PT ;  /* 0x000000b21800720c */ /* 0x000fe20003f26270 */
[----:B------:R-:W-:Y:S01]  /*12c50*/  FFMA.FTZ R67, -R177, R26, R67 ;  /* 0x0000001ab1437223 */ /* 0x000fe20000010143 */
[----:B------:R-:W-:Y:S02]  /*12c60*/  FSEL R64, R64, -INF , P5 ;  /* 0xff80000040407808 */ /* 0x000fe40002800000 */
        /* <DEDUP_REMOVED lines=112> */
[CC--:B------:R-:W-:Y:S01]  /*13370*/  ISETP.GE.AND P6, PT, R183.reuse, R171.reuse, PT ;  /* 0x000000abb700720c */ /* 0x0c0fe20003fc6270 */
[----:B------:R-:W-:Y:S01]  /*13380*/  VIADD R183, R183, 0xffffff80 ;  /* 0xffffff80b7b77836 */ /* 0x000fe20000000000 */
[----:B------:R-:W-:Y:S02]  /*13390*/  FSEL R137, R137, -INF , !P1 ;  /* 0xff80000089897808 */ /* 0x000fe40004800000 */
[-C--:B------:R-:W-:Y:S02]  /*133a0*/  ISETP.GE.AND P1, PT, R22, R171.reuse, PT ;  /* 0x000000ab1600720c */ /* 0x080fe40003f26270 */
[----:B------:R-:W-:Y:S02]  /*133b0*/  LEA R22, R154, UR6, 0x1 ;  /* 0x000000069a167c11 */ /* 0x000fe4000f8e08ff */
[----:B------:R-:W-:Y:S02]  /*133c0*/  FSEL R91, R62, -INF , !P1 ;  /* 0xff8000003e5b7808 */ /* 0x000fe40004800000 */
[----:B------:R-:W-:Y:S02]  /*133d0*/  ISETP.GE.AND P4, PT, R19, R171, PT ;  /* 0x000000ab1300720c */ /* 0x000fe40003f86270 */
[----:B------:R-:W-:Y:S02]  /*133e0*/  FSEL R145, R145, -INF , !P0 ;  /* 0xff80000091917808 */ /* 0x000fe40004000000 */
        /* <DEDUP_REMOVED lines=15> */
[----:B------:R-:W-:Y:S02]  /*134e0*/  FSEL R139, R50, -INF , !P6 ;  /* 0xff800000328b7808 */ /* 0x000fe40007000000 */
        /* <DEDUP_REMOVED lines=14> */
[----:B------:R-:W-:Y:S01]  /*135d0*/  ISETP.GE.AND P0, PT, R24, R171, PT ;  /* 0x000000ab1800720c */ /* 0x000fe20003f06270 */
[----:B------:R-:W-:Y:S01]  /*135e0*/  VIADD R24, R22, 0x3000 ;  /* 0x0000300016187836 */ /* 0x000fe20000000000 */
[----:B------:R-:W-:Y:S02]  /*135f0*/  FMNMX3.FTZ R0, R0, R41, R31, !PT ;  /* 0x0000002900007276 */ /* 0x000fe4000781001f */
[----:B------:R-:W-:Y:S02]  /*13600*/  FSEL R113, R58, -INF , !P0 ;  /* 0xff8000003a717808 */ /* 0x000fe40004000000 */
[----:B------:R-:W-:Y:S02]  /*13610*/  FMNMX3.FTZ R0, R0, R29, R47, !PT ;  /* 0x0000001d00007276 */ /* 0x000fe4000781002f */
[----:B------:R-:W-:Y:S02]  /*13620*/  ISETP.GE.AND P0, PT, R18, R178, PT ;  /* 0x000000b21200720c */ /* 0x000fe40003f06270 */
[-C--:B------:R-:W-:Y:S02]  /*13630*/  ISETP.GE.AND P6, PT, R11, R171.reuse, PT ;  /* 0x000000ab0b00720c */ /* 0x080fe40003fc6270 */
[----:B------:R-:W-:Y:S02]  /*13640*/  FSEL R127, R127, -INF , !P5 ;  /* 0xff8000007f7f7808 */ /* 0x000fe40006800000 */
        /* <DEDUP_REMOVED lines=16> */
[----:B------:R-:W-:Y:S03]  /*13750*/  FSEL R11, R66, -INF , P0 ;  /* 0xff800000420b7808 */ /* 0x000fe60000000000 */
[----:B------:R-:W-:Y:S01]  /*13760*/  SHFL.BFLY PT, R199, R2, 0x2, 0x1f ;  /* 0x0c401f0002c77f89 */ /* 0x000fe200000e0000 */
[----:B------:R-:W-:Y:S04]  /*13770*/  FSEL R11, R11, -INF , !P6 ;  /* 0xff8000000b0b7808 */ /* 0x000fe80007000000 */
        /* <DEDUP_REMOVED lines=21> */
[-C--:B------:R-:W-:Y:S01]  /*138d0*/  FFMA.FTZ R100, R89, R3.reuse, -R64 ;  /* 0x0000000359647223 */ /* 0x080fe20000010840 */
[----:B------:R-:W-:Y:S01]  /*138e0*/  LDSM.16.MT88.4 R56, [R22+0x3400] ;  /* 0x003400001638783b */ /* 0x000fe20000004200 */
[-C--:B------:R-:W-:Y:S01]  /*138f0*/  FFMA.FTZ R89, R43, R3.reuse, -R34 ;  /* 0x000000032b597223 */ /* 0x080fe20000010822 */
[-C--:B------:R-:W-:Y:S01]  /*13900*/  FFMA.FTZ R104, R101, R3.reuse, -R64 ;  /* 0x0000000365687223 */ /* 0x080fe20000010840 */
[-CC-:B------:R-:W-:Y:S01]  /*13910*/  FFMA.FTZ R101, R65, R3.reuse, -R34.reuse ;  /* 0x0000000341657223 */ /* 0x180fe20000010822 */
[-CC-:B------:R-:W-:Y:S03]  /*13920*/  FFMA.FTZ R65, R41, R3.reuse, -R34.reuse ;  /* 0x0000000329417223 */ /* 0x180fe60000010822 */
[----:B------:R-:W-:Y:S01]  /*13930*/  MUFU.EX2 R102, R102 ;  /* 0x0000006600667308 */ /* 0x000fe20000000800 */
[-CC-:B------:R-:W-:Y:S01]  /*13940*/  FFMA.FTZ R110, R191, R3.reuse, -R34.reuse ;  /* 0x00000003bf6e7223 */ /* 0x180fe20000010822 */
[-C--:B------:R-:W-:Y:S01]  /*13950*/  FFMA.FTZ R106, R109, R3.reuse, -R34 ;  /* 0x000000036d6a7223 */ /* 0x080fe20000010822 */
[----:B------:R-:W1:Y:S01]  /*13960*/  LDSM.16.MT88.4 R40, [R22+0x3000] ;  /* 0x003000001628783b */ /* 0x000e620000004200 */
[-CC-:B------:R-:W-:Y:S01]  /*13970*/  FFMA.FTZ R109, R93, R3.reuse, -R64.reuse ;  /* 0x000000035d6d7223 */ /* 0x180fe20000010840 */
[-CC-:B------:R-:W-:Y:S01]  /*13980*/  FFMA.FTZ R93, R53, R3.reuse, -R64.reuse ;  /* 0x00000003355d7223 */ /* 0x180fe20000010840 */
[-C--:B------:R-:W-:Y:S01]  /*13990*/  FFMA.FTZ R90, R51, R3.reuse, -R64 ;  /* 0x00000003335a7223 */ /* 0x080fe20000010840 */
[-C--:B------:R-:W-:Y:S03]  /*139a0*/  FFMA.FTZ R92, R49, R3.reuse, -R34 ;  /* 0x00000003315c7223 */ /* 0x080fe60000010822 */
[----:B------:R-:W-:Y:S01]  /*139b0*/  MUFU.EX2 R110, R110 ;  /* 0x0000006e006e7308 */ /* 0x000fe20000000800 */
[----:B------:R-:W-:Y:S01]  /*139c0*/  FSEL R19, R2, RZ, P1 ;  /* 0x000000ff02137208 */ /* 0x000fe20000800000 */
[-C--:B------:R-:W-:Y:S01]  /*139d0*/  FFMA.FTZ R112, R125, R3.reuse, -R64 ;  /* 0x000000037d707223 */ /* 0x080fe20000010840 */
[-C--:B------:R-:W-:Y:S01]  /*139e0*/  FFMA.FTZ R125, R14, R3.reuse, -R34 ;  /* 0x000000030e7d7223 */ /* 0x080fe20000010822 */
[----:B------:R-:W-:Y:S01]  /*139f0*/  FSEL R14, R0, RZ, P0 ;  /* 0x000000ff000e7208 */ /* 0x000fe20000000000 */
[-C--:B------:R-:W-:Y:S01]  /*13a00*/  FFMA.FTZ R118, R197, R3.reuse, -R64 ;  /* 0x00000003c5767223 */ /* 0x080fe20000010840 */
[----:B------:R-:W-:Y:S01]  /*13a10*/  FADD.FTZ R18, -R19, R86 ;  /* 0x0000005613127221 */ /* 0x000fe20000010100 */
[-CC-:B------:R-:W-:Y:S03]  /*13a20*/  FFMA.FTZ R116, R195, R3.reuse, -R64.reuse ;  /* 0x00000003c3747223 */ /* 0x180fe60000010840 */
[----:B------:R-:W-:Y:S01]  /*13a30*/  MUFU.EX2 R112, R112 ;  /* 0x0000007000707308 */ /* 0x000fe20000000800 */
[----:B------:R-:W-:Y:S01]  /*13a40*/  FADD.FTZ R14, -R14, R87 ;  /* 0x000000570e0e7221 */ /* 0x000fe20000010100 */
[----:B------:R-:W-:Y:S01]  /*13a50*/  FMUL.FTZ R15, R3, R18 ;  /* 0x00000012030f7220 */ /* 0x000fe20000410000 */
[----:B------:R-:W-:Y:S02]  /*13a60*/  VIADD R18, R22, 0x3020 ;  /* 0x0000302016127836 */ /* 0x000fe40000000000 */
[-C--:B------:R-:W-:Y:S01]  /*13a70*/  FFMA.FTZ R123, R123, R3.reuse, -R64 ;  /* 0x000000037b7b7223 */ /* 0x080fe20000010840 */
[----:B------:R-:W-:Y:S02]  /*13a80*/  @P2 VIADD R18, R24, 0xffffffe0 ;  /* 0xffffffe018122836 */ /* 0x000fe40000000000 */
[----:B------:R-:W-:Y:S01]  /*13a90*/  FMUL.FTZ R19, R3, R14 ;  /* 0x0000000e03137220 */ /* 0x000fe20000410000 */
[-CC-:B------:R-:W-:Y:S01]  /*13aa0*/  FFMA.FTZ R114, R193, R3.reuse, -R34.reuse ;  /* 0x00000003c1727223 */ /* 0x180fe20000010822 */
[----:B------:R-:W-:Y:S01]  /*13ab0*/  MUFU.EX2 R118, R118 ;  /* 0x0000007600767308 */ /* 0x000fe20000000800 */
[-C--:B------:R-:W-:Y:S01]  /*13ac0*/  FFMA.FTZ R119, R119, R3.reuse, -R34 ;  /* 0x0000000377777223 */ /* 0x080fe20000010822 */
[----:B------:R-:W2:Y:S01]  /*13ad0*/  LDSM.16.MT88.4 R52, [R18] ;  /* 0x000000001234783b */ /* 0x000ea20000004200 */
[-CC-:B------:R-:W-:Y:S01]  /*13ae0*/  FFMA.FTZ R88, R37, R3.reuse, -R64.reuse ;  /* 0x0000000325587223 */ /* 0x180fe20000010840 */
[-CC-:B------:R-:W-:Y:S01]  /*13af0*/  FFMA.FTZ R37, R35, R3.reuse, -R64.reuse ;  /* 0x0000000323257223 */ /* 0x180fe20000010840 */
[-CC-:B------:R-:W-:Y:S01]  /*13b00*/  FFMA.FTZ R66, R27, R3.reuse, -R64.reuse ;  /* 0x000000031b427223 */ /* 0x180fe20000010840 */
[-CC-:B------:R-:W-:Y:S01]  /*13b10*/  FFMA.FTZ R35, R25, R3.reuse, -R64.reuse ;  /* 0x0000000319237223 */ /* 0x180fe20000010840 */
[-C--:B------:R-:W-:Y:S03]  /*13b20*/  FFMA.FTZ R108, R115, R3.reuse, -R64 ;  /* 0x00000003736c7223 */ /* 0x080fe60000010840 */
[----:B------:R-:W3:Y:S01]  /*13b30*/  MUFU.EX2 R116, R116 ;  /* 0x0000007400747308 */ /* 0x000ee20000000800 */
[-C--:B------:R-:W-:Y:S01]  /*13b40*/  FFMA.FTZ R115, R111, R3.reuse, -R34 ;  /* 0x000000036f737223 */ /* 0x080fe20000010822 */
[-C--:B------:R-:W-:Y:S01]  /*13b50*/  FFMA.FTZ R111, R107, R3.reuse, -R64 ;  /* 0x000000036b6f7223 */ /* 0x080fe20000010840 */
[-C--:B------:R-:W-:Y:S01]  /*13b60*/  FFMA.FTZ R107, R97, R3.reuse, -R34 ;  /* 0x00000003616b7223 */ /* 0x080fe20000010822 */
[-CC-:B------:R-:W-:Y:S01]  /*13b70*/  FFMA.FTZ R97, R61, R3.reuse, -R64.reuse ;  /* 0x000000033d617223 */ /* 0x180fe20000010840 */
[-C--:B------:R-:W-:Y:S01]  /*13b80*/  FFMA.FTZ R121, R121, R3.reuse, -R64 ;  /* 0x0000000379797223 */ /* 0x080fe20000010840 */
[----:B------:R-:W4:Y:S01]  /*13b90*/  LDSM.16.MT88.4 R60, [R18+0x400] ;  /* 0x00040000123c783b */ /* 0x000f220000004200 */
[-C--:B------:R-:W-:Y:S03]  /*13ba0*/  FFMA.FTZ R120, R137, R3.reuse, -R34 ;  /* 0x0000000389787223 */ /* 0x080fe60000010822 */
[----:B------:R-:W5:Y:S01]  /*13bb0*/  MUFU.EX2 R123, R123 ;  /* 0x0000007b007b7308 */ /* 0x000f620000000800 */
[-CC-:B------:R-:W-:Y:S01]  /*13bc0*/  FFMA.FTZ R87, R135, R3.reuse, -R64.reuse ;  /* 0x0000000387577223 */ /* 0x180fe20000010840 */
[----:B------:R-:W-:Y:S01]  /*13bd0*/  ISETP.GT.AND P0, PT, R181, R160, PT ;  /* 0x000000a0b500720c */ /* 0x000fe20003f04270 */
[-C--:B------:R-:W-:Y:S01]  /*13be0*/  FFMA.FTZ R122, R133, R3.reuse, -R64 ;  /* 0x00000003857a7223 */ /* 0x080fe20000010840 */
[-CC-:B------:R-:W-:Y:S01]  /*13bf0*/  FFMA.FTZ R124, R131, R3.reuse, -R34.reuse ;  /* 0x00000003837c7223 */ /* 0x180fe20000010822 */
[-CC-:B------:R-:W-:Y:S01]  /*13c00*/  FFMA.FTZ R127, R127, R3.reuse, -R34.reuse ;  /* 0x000000037f7f7223 */ /* 0x180fe20000010822 */
[-C--:B------:R-:W-:Y:S01]  /*13c10*/  FFMA.FTZ R105, R105, R3.reuse, -R34 ;  /* 0x0000000369697223 */ /* 0x080fe20000010822 */
[-C--:B------:R-:W-:Y:S03]  /*13c20*/  FFMA.FTZ R129, R129, R3.reuse, -R64 ;  /* 0x0000000381817223 */ /* 0x080fe60000010840 */
[----:B------:R-:W-:Y:S01]  /*13c30*/  MUFU.EX2 R125, R125 ;  /* 0x0000007d007d7308 */ /* 0x000fe20000000800 */
[----:B---3--:R-:W-:Y:S01]  /*13c40*/  F2FP.BF16.F32.PACK_AB R48, R116, R118 ;  /* 0x000000767430723e */ /* 0x008fe200000010ff */
[-C--:B------:R-:W-:Y:S01]  /*13c50*/  FFMA.FTZ R113, R113, R3.reuse, -R34 ;  /* 0x0000000371717223 */ /* 0x080fe20000010822 */
[-CC-:B------:R-:W-:Y:S01]  /*13c60*/  FFMA.FTZ R103, R103, R3.reuse, -R64.reuse ;  /* 0x0000000367677223 */ /* 0x180fe20000010840 */
[-C--:B------:R-:W-:Y:S01]  /*13c70*/  FFMA.FTZ R99, R99, R3.reuse, -R64 ;  /* 0x0000000363637223 */ /* 0x080fe20000010840 */
[-C--:B------:R-:W-:Y:S01]  /*13c80*/  FFMA.FTZ R91, R91, R3.reuse, -R34 ;  /* 0x000000035b5b7223 */ /* 0x080fe20000010822 */
[-C--:B------:R-:W-:Y:S01]  /*13c90*/  FFMA.FTZ R23, R23, R3.reuse, -R64 ;  /* 0x0000000317177223 */ /* 0x080fe20000010840 */
[--C-:B------:R-:W-:Y:S03]  /*13ca0*/  FFMA.FTZ R11, R11, R3, -R34.reuse ;  /* 0x000000030b0b7223 */ /* 0x100fe60000010822 */
[----:B------:R-:W3:Y:S01]  /*13cb0*/  MUFU.EX2 R114, R114 ;  /* 0x0000007200727308 */ /* 0x000ee20000000800 */
[----:B-----5:R-:W-:Y:S09]  /*13cc0*/  F2FP.BF16.F32.PACK_AB R50, R112, R123 ;  /* 0x0000007b7032723e */ /* 0x020ff200000010ff */
[----:B------:R-:W5:Y:S10]  /*13cd0*/  MUFU.EX2 R119, R119 ;  /* 0x0000007700777308 */ /* 0x000f740000000800 */
[----:B------:R-:W1:Y:S01]  /*13ce0*/  MUFU.EX2 R15, R15 ;  /* 0x0000000f000f7308 */ /* 0x000e620000000800 */
[----:B---3--:R-:W-:Y:S09]  /*13cf0*/  F2FP.BF16.F32.PACK_AB R49, R114, R125 ;  /* 0x0000007d7231723e */ /* 0x008ff200000010ff */
[----:B------:R-:W3:Y:S01]  /*13d00*/  MUFU.EX2 R14, R19 ;  /* 0x00000013000e7308 */ /* 0x000ee20000000800 */
[----:B-----5:R-:W-:Y:S09]  /*13d10*/  F2FP.BF16.F32.PACK_AB R51, R110, R119 ;  /* 0x000000776e33723e */ /* 0x020ff200000010ff */
[----:B------:R5:W-:Y:S01]  /*13d20*/  MUFU.EX2 R86, R31 ;  /* 0x0000001f00567308 */ /* 0x000be20000000800 */
[C---:B-1----:R-:W-:Y:S01]  /*13d30*/  FMUL.FTZ R28, R15.reuse, R76 ;  /* 0x0000004c0f1c7220 */ /* 0x042fe20000410000 */
[C---:B------:R-:W-:Y:S01]  /*13d40*/  FMUL.FTZ R44, R15.reuse, R68 ;  /* 0x000000440f2c7220 */ /* 0x040fe20000410000 */
[C---:B------:R-:W-:Y:S01]  /*13d50*/  FMUL.FTZ R24, R15.reuse, R80 ;  /* 0x000000500f187220 */ /* 0x040fe20000410000 */
[----:B------:R-:W-:Y:S01]  /*13d60*/  FMUL.FTZ R25, R15, R81 ;  /* 0x000000510f197220 */ /* 0x000fe20000410000 */
[-CC-:B------:R-:W-:Y:S01]  /*13d70*/  FFMA.FTZ R80, R47, R3.reuse, -R34.reuse ;  /* 0x000000032f507223 */ /* 0x180fe20000010822 */
[-C--:B------:R-:W-:Y:S01]  /*13d80*/  FFMA.FTZ R68, R163, R3.reuse, -R34 ;  /* 0x00000003a3447223 */ /* 0x080fe20000010822 */
[----:B------:R-:W-:Y:S03]  /*13d90*/  FFMA.FTZ R81, R141, R3, -R64 ;  /* 0x000000038d517223 */ /* 0x000fe60000010840 */
[----:B------:R-:W-:Y:S01]  /*13da0*/  MUFU.EX2 R121, R121 ;  /* 0x0000007900797308 */ /* 0x000fe20000000800 */
[C---:B---3--:R-:W-:Y:S01]  /*13db0*/  FMUL.FTZ R30, R14.reuse, R78 ;  /* 0x0000004e0e1e7220 */ /* 0x048fe20000410000 */
[C---:B------:R-:W-:Y:S01]  /*13dc0*/  FMUL.FTZ R46, R14.reuse, R70 ;  /* 0x000000460e2e7220 */ /* 0x040fe20000410000 */
[C---:B------:R-:W-:Y:S01]  /*13dd0*/  FMUL.FTZ R47, R14.reuse, R71 ;  /* 0x000000470e2f7220 */ /* 0x040fe20000410000 */
[C---:B------:R-:W-:Y:S01]  /*13de0*/  FMUL.FTZ R26, R14.reuse, R82 ;  /* 0x000000520e1a7220 */ /* 0x040fe20000410000 */
[C---:B------:R-:W-:Y:S01]  /*13df0*/  FMUL.FTZ R27, R14.reuse, R83 ;  /* 0x000000530e1b7220 */ /* 0x040fe20000410000 */
[--C-:B------:R-:W-:Y:S01]  /*13e00*/  FFMA.FTZ R19, R29, R3, -R34.reuse ;  /* 0x000000031d137223 */ /* 0x100fe20000010822 */
[----:B------:R-:W-:Y:S03]  /*13e10*/  FMUL.FTZ R29, R15, R77 ;  /* 0x0000004d0f1d7220 */ /* 0x000fe60000410000 */
[----:B------:R-:W1:Y:S01]  /*13e20*/  MUFU.EX2 R108, R108 ;  /* 0x0000006c006c7308 */ /* 0x000e620000000800 */
[C---:B-----5:R-:W-:Y:S01]  /*13e30*/  FMUL.FTZ R31, R14.reuse, R79 ;  /* 0x0000004f0e1f7220 */ /* 0x060fe20000410000 */
[-C--:B------:R-:W-:Y:S01]  /*13e40*/  FFMA.FTZ R77, R67, R3.reuse, -R34 ;  /* 0x00000003434d7223 */ /* 0x080fe20000010822 */
[--C-:B------:R-:W-:Y:S01]  /*13e50*/  FFMA.FTZ R71, R189, R3, -R64.reuse ;  /* 0x00000003bd477223 */ /* 0x100fe20000010840 */
[C---:B------:R-:W-:Y:S06]  /*13e60*/  HMMA.16816.F32.BF16 R24, R48.reuse, R40, R24 ;  /* 0x000000283018723c */ /* 0x040fec0000041818 */
[----:B------:R-:W-:Y:S01]  /*13e70*/  MUFU.EX2 R115, R115 ;  /* 0x0000007300737308 */ /* 0x000fe20000000800 */
[C---:B------:R-:W-:Y:S01]  /*13e80*/  FMUL.FTZ R40, R15.reuse, R72 ;  /* 0x000000480f287220 */ /* 0x040fe20000410000 */
[----:B------:R-:W-:Y:S01]  /*13e90*/  FMUL.FTZ R41, R15, R73 ;  /* 0x000000490f297220 */ /* 0x000fe20000410000 */
[----:B------:R-:W-:Y:S01]  /*13ea0*/  FFMA.FTZ R72, R45, R3, -R64 ;  /* 0x000000032d487223 */ /* 0x000fe20000010840 */
[C---:B------:R-:W-:Y:S03]  /*13eb0*/  HMMA.16816.F32.BF16 R28, R48.reuse, R42, R28 ;  /* 0x0000002a301c723c */ /* 0x040fe6000004181c */
[C---:B------:R-:W-:Y:S03]  /*13ec0*/  FMUL.FTZ R42, R14.reuse, R74 ;  /* 0x0000004a0e2a7220 */ /* 0x040fe60000410000 */
[----:B------:R-:W3:Y:S01]  /*13ed0*/  MUFU.EX2 R106, R106 ;  /* 0x0000006a006a7308 */ /* 0x000ee20000000800 */
[C---:B------:R-:W-:Y:S01]  /*13ee0*/  FMUL.FTZ R43, R14.reuse, R75 ;  /* 0x0000004b0e2b7220 */ /* 0x040fe20000410000 */
[----:B------:R-:W-:Y:S01]  /*13ef0*/  FMUL.FTZ R45, R15, R69 ;  /* 0x000000450f2d7220 */ /* 0x000fe20000410000 */
[----:B------:R-:W-:Y:S01]  /*13f00*/  FFMA.FTZ R69, R187, R3, -R34 ;  /* 0x00000003bb457223 */ /* 0x000fe20000010822 */
[----:B------:R-:W-:Y:S01]  /*13f10*/  FFMA.FTZ R125, R14, R185, R125 ;  /* 0x000000b90e7d7223 */ /* 0x000fe2000001007d */
[-CC-:B------:R-:W-:Y:S01]  /*13f20*/  FFMA.FTZ R70, R151, R3.reuse, -R64.reuse ;  /* 0x0000000397467223 */ /* 0x180fe20000010840 */
[-C--:B------:R-:W-:Y:S01]  /*13f30*/  FFMA.FTZ R73, R149, R3.reuse, -R64 ;  /* 0x0000000395497223 */ /* 0x080fe20000010840 */
[-CC-:B------:R-:W-:Y:S03]  /*13f40*/  FFMA.FTZ R75, R147, R3.reuse, -R34.reuse ;  /* 0x00000003934b7223 */ /* 0x180fe60000010822 */
[----:B------:R-:W-:Y:S01]  /*13f50*/  MUFU.EX2 R111, R111 ;  /* 0x0000006f006f7308 */ /* 0x000fe20000000800 */
[C---:B--2---:R-:W-:Y:S03]  /*13f60*/  HMMA.16816.F32.BF16 R40, R48.reuse, R52, R40 ;  /* 0x000000343028723c */ /* 0x044fe60000041828 */
[----:B------:R-:W-:Y:S01]  /*13f70*/  FADD.FTZ R114, R114, R125 ;  /* 0x0000007d72727221 */ /* 0x000fe20000010000 */
[-C--:B------:R-:W-:Y:S01]  /*13f80*/  FFMA.FTZ R74, R145, R3.reuse, -R34 ;  /* 0x00000003914a7223 */ /* 0x080fe20000010822 */
[-C--:B------:R-:W-:Y:S01]  /*13f90*/  FFMA.FTZ R82, R143, R3.reuse, -R64 ;  /* 0x000000038f527223 */ /* 0x080fe20000010840 */
[----:B------:R-:W-:Y:S03]  /*13fa0*/  FFMA.FTZ R83, R139, R3, -R34 ;  /* 0x000000038b537223 */ /* 0x000fe60000010822 */
[----:B------:R-:W2:Y:S01]  /*13fb0*/  MUFU.EX2 R104, R104 ;  /* 0x0000006800687308 */ /* 0x000ea20000000800 */
[----:B------:R-:W-:Y:S01]  /*13fc0*/  HMMA.16816.F32.BF16 R44, R48, R54, R44 ;  /* 0x00000036302c723c */ /* 0x000fe2000004182c */
[----:B------:R-:W5:Y:S02]  /*13fd0*/  LDSM.16.MT88.4 R52, [R22+0x3800] ;  /* 0x003800001634783b */ /* 0x000f640000004200 */
[----:B-1----:R-:W-:Y:S01]  /*13fe0*/  F2FP.BF16.F32.PACK_AB R48, R108, R121 ;  /* 0x000000796c30723e */ /* 0x002fe200000010ff */
[----:B------:R-:W-:Y:S01]  /*13ff0*/  FADD.FTZ R119, R119, R114 ;  /* 0x0000007277777221 */ /* 0x000fe20000010000 */
[----:B---3--:R-:W-:Y:S01]  /*14000*/  F2FP.BF16.F32.PACK_AB R49, R106, R115 ;  /* 0x000000736a31723e */ /* 0x008fe200000010ff */
[----:B------:R-:W-:Y:S03]  /*14010*/  FFMA.FTZ R118, R15, R184, R118 ;  /* 0x000000b80f767223 */ /* 0x000fe60000010076 */
[----:B------:R-:W1:Y:S01]  /*14020*/  MUFU.EX2 R107, R107 ;  /* 0x0000006b006b7308 */ /* 0x000e620000000800 */
[-CC-:B------:R-:W-:Y:S01]  /*14030*/  FFMA.FTZ R14, R117, R3.reuse, -R64.reuse ;  /* 0x00000003750e7223 */ /* 0x180fe20000010840 */
[-C--:B------:R-:W-:Y:S01]  /*14040*/  FFMA.FTZ R64, R38, R3.reuse, -R64 ;  /* 0x0000000326407223 */ /* 0x080fe20000010840 */
[----:B------:R-:W-:Y:S01]  /*14050*/  FADD.FTZ R118, R116, R118 ;  /* 0x0000007674767221 */ /* 0x000fe20000010000 */
[----:B------:R-:W-:Y:S03]  /*14060*/  FFMA.FTZ R34, R10, R3, -R34 ;  /* 0x000000030a227223 */ /* 0x000fe60000010822 */
[----:B------:R-:W-:Y:S03]  /*14070*/  FADD.FTZ R123, R123, R118 ;  /* 0x000000767b7b7221 */ /* 0x000fe60000010000 */
[----:B------:R-:W-:Y:S01]  /*14080*/  MUFU.EX2 R109, R109 ;  /* 0x0000006d006d7308 */ /* 0x000fe20000000800 */
[----:B--2---:R-:W-:Y:S01]  /*14090*/  F2FP.BF16.F32.PACK_AB R50, R104, R111 ;  /* 0x0000006f6832723e */ /* 0x004fe200000010ff */
        /* <DEDUP_REMOVED lines=20> */
[----:B------:R-:W1:Y:S01]  /*141e0*/  MUFU.EX2 R95, R95 ;  /* 0x0000005f005f7308 */ /* 0x000e620000000800 */
[----:B------:R-:W-:Y:S09]  /*141f0*/  FADD.FTZ R100, R100, R109 ;  /* 0x0000006d64647221 */ /* 0x000ff20000010000 */
[----:B------:R-:W-:Y:S01]  /*14200*/  MUFU.EX2 R93, R93 ;  /* 0x0000005d005d7308 */ /* 0x000fe20000000800 */
[C---:B----4-:R-:W-:Y:S01]  /*14210*/  F2FP.BF16.F32.PACK_AB R50, R96.reuse, R97 ;  /* 0x000000616032723e */ /* 0x050fe200000010ff */
[----:B------:R-:W-:Y:S04]  /*14220*/  FADD.FTZ R97, R97, R100 ;  /* 0x0000006461617221 */ /* 0x000fe80000010000 */
[----:B------:R-:W-:Y:S04]  /*14230*/  FADD.FTZ R96, R96, R97 ;  /* 0x0000006160607221 */ /* 0x000fe80000010000 */
        /* <DEDUP_REMOVED lines=16> */
[----:B------:R-:W-:Y:S09]  /*14340*/  FADD.FTZ R67, R90, R93 ;  /* 0x0000005d5a437221 */ /* 0x000ff20000010000 */
[----:B------:R-:W-:Y:S01]  /*14350*/  MUFU.EX2 R66, R66 ;  /* 0x0000004200427308 */ /* 0x000fe20000000800 */
[C---:B---3--:R-:W-:Y:S01]  /*14360*/  F2FP.BF16.F32.PACK_AB R50, R37.reuse, R88 ;  /* 0x000000582532723e */ /* 0x048fe200000010ff */
[----:B------:R-:W-:Y:S04]  /*14370*/  FADD.FTZ R88, R88, R67 ;  /* 0x0000004358587221 */ /* 0x000fe80000010000 */
[----:B------:R-:W-:Y:S04]  /*14380*/  FADD.FTZ R37, R37, R88 ;  /* 0x0000005825257221 */ /* 0x000fe80000010000 */
        /* <DEDUP_REMOVED lines=12> */
[C---:B--2---:R-:W-:Y:S01]  /*14450*/  F2FP.BF16.F32.PACK_AB R48, R35.reuse, R66 ;  /* 0x000000422330723e */ /* 0x044fe200000010ff */
        /* <DEDUP_REMOVED lines=12> */
[C---:B-----5:R-:W-:Y:S03]  /*14520*/  HMMA.16816.F32.BF16 R24, R48.reuse, R56, R24 ;  /* 0x000000383018723c */ /* 0x060fe60000041818 */
[----:B------:R-:W-:Y:S06]  /*14530*/  FADD.FTZ R56, R110, R119 ;  /* 0x000000776e387221 */ /* 0x000fec0000010000 */
[----:B------:R-:W1:Y:S01]  /*14540*/  MUFU.EX2 R74, R74 ;  /* 0x0000004a004a7308 */ /* 0x000e620000000800 */
[C---:B------:R-:W-:Y:S03]  /*14550*/  HMMA.16816.F32.BF16 R28, R48.reuse, R58, R28 ;  /* 0x0000003a301c723c */ /* 0x040fe6000004181c */
[----:B------:R-:W-:Y:S02]  /*14560*/  FADD.FTZ R115, R115, R56 ;  /* 0x0000003873737221 */ /* 0x000fe40000010000 */
[----:B------:R-:W4:Y:S04]  /*14570*/  LDSM.16.MT88.4 R56, [R18+0x1400] ;  /* 0x001400001238783b */ /* 0x000f280000004200 */
[----:B------:R-:W-:Y:S01]  /*14580*/  MUFU.EX2 R82, R82 ;  /* 0x0000005200527308 */ /* 0x000fe20000000800 */
[C---:B---3--:R-:W-:Y:S03]  /*14590*/  HMMA.16816.F32.BF16 R40, R48.reuse, R60, R40 ;  /* 0x0000003c3028723c */ /* 0x048fe60000041828 */
[----:B------:R-:W-:Y:S06]  /*145a0*/  FADD.FTZ R106, R106, R115 ;  /* 0x000000736a6a7221 */ /* 0x000fec0000010000 */
[----:B------:R-:W3:Y:S01]  /*145b0*/  MUFU.EX2 R81, R81 ;  /* 0x0000005100517308 */ /* 0x000ee20000000800 */
[----:B------:R-:W-:Y:S03]  /*145c0*/  HMMA.16816.F32.BF16 R44, R48, R62, R44 ;  /* 0x0000003e302c723c */ /* 0x000fe6000004182c */
[----:B------:R-:W-:Y:S01]  /*145d0*/  FADD.FTZ R107, R107, R106 ;  /* 0x0000006a6b6b7221 */ /* 0x000fe20000010000 */
[C---:B--2---:R-:W-:Y:S01]  /*145e0*/  F2FP.BF16.F32.PACK_AB R48, R73.reuse, R70 ;  /* 0x000000464930723e */ /* 0x044fe200000010ff */
[----:B------:R-:W-:Y:S01]  /*145f0*/  FADD.FTZ R70, R70, R71 ;  /* 0x0000004746467221 */ /* 0x000fe20000010000 */
[----:B-1----:R-:W-:Y:S03]  /*14600*/  F2FP.BF16.F32.PACK_AB R49, R74, R75 ;  /* 0x0000004b4a31723e */ /* 0x002fe600000010ff */
[----:B------:R-:W-:Y:S01]  /*14610*/  MUFU.EX2 R83, R83 ;  /* 0x0000005300537308 */ /* 0x000fe20000000800 */
[----:B------:R-:W-:Y:S01]  /*14620*/  FADD.FTZ R60, R102, R107 ;  /* 0x0000006b663c7221 */ /* 0x000fe20000010000 */
[----:B------:R-:W-:Y:S03]  /*14630*/  FADD.FTZ R73, R73, R70 ;  /* 0x0000004649497221 */ /* 0x000fe60000010000 */
[----:B------:R-:W-:Y:S02]  /*14640*/  FADD.FTZ R101, R101, R60 ;  /* 0x0000003c65657221 */ /* 0x000fe40000010000 */
[----:B------:R-:W1:Y:S03]  /*14650*/  LDSM.16.MT88.4 R60, [R22+0x4800] ;  /* 0x00480000163c783b */ /* 0x000e660000004200 */
[----:B------:R-:W2:Y:S01]  /*14660*/  MUFU.EX2 R120, R120 ;  /* 0x0000007800787308 */ /* 0x000ea20000000800 */
[C---:B---3--:R-:W-:Y:S01]  /*14670*/  F2FP.BF16.F32.PACK_AB R50, R81.reuse, R82 ;  /* 0x000000525132723e */ /* 0x048fe200000010ff */
[----:B------:R-:W-:Y:S01]  /*14680*/  FADD.FTZ R98, R98, R101 ;  /* 0x0000006562627221 */ /* 0x000fe20000010000 */
[----:B------:R-:W-:Y:S04]  /*14690*/  FADD.FTZ R82, R82, R73 ;  /* 0x0000004952527221 */ /* 0x000fe80000010000 */
[----:B------:R-:W-:Y:S03]  /*146a0*/  FADD.FTZ R10, R81, R82 ;  /* 0x00000052510a7221 */ /* 0x000fe60000010000 */
[----:B------:R3:W-:Y:S10]  /*146b0*/  MUFU.EX2 R90, R77 ;  /* 0x0000004d005a7308 */ /* 0x0007f40000000800 */
[----:B------:R-:W-:Y:S01]  /*146c0*/  MUFU.EX2 R87, R87 ;  /* 0x0000005700577308 */ /* 0x000fe20000000800 */
[----:B--2---:R-:W-:Y:S09]  /*146d0*/  F2FP.BF16.F32.PACK_AB R51, R120, R83 ;  /* 0x000000537833723e */ /* 0x004ff200000010ff */
[----:B------:R-:W2:Y:S01]  /*146e0*/  MUFU.EX2 R122, R122 ;  /* 0x0000007a007a7308 */ /* 0x000ea20000000800 */
[C---:B------:R-:W-:Y:S03]  /*146f0*/  HMMA.16816.F32.BF16 R24, R48.reuse, R52, R24 ;  /* 0x000000343018723c */ /* 0x040fe60000041818 */
[----:B------:R-:W-:Y:S06]  /*14700*/  FADD.FTZ R53, R95, R98 ;  /* 0x000000625f357221 */ /* 0x000fec0000010000 */
[----:B------:R-:W-:Y:S01]  /*14710*/  MUFU.EX2 R124, R124 ;  /* 0x0000007c007c7308 */ /* 0x000fe20000000800 */
[----:B------:R-:W-:Y:S01]  /*14720*/  FADD.FTZ R53, R94, R53 ;  /* 0x000000355e357221 */ /* 0x000fe20000010000 */
[C---:B------:R-:W-:Y:S03]  /*14730*/  HMMA.16816.F32.BF16 R28, R48.reuse, R54, R28 ;  /* 0x00000036301c723c */ /* 0x040fe6000004181c */
[----:B------:R-:W-:Y:S02]  /*14740*/  FADD.FTZ R76, R92, R53 ;  /* 0x000000355c4c7221 */ /* 0x000fe40000010000 */
[----:B------:R-:W5:Y:S03]  /*14750*/  LDSM.16.MT88.4 R52, [R18+0x1800] ;  /* 0x001800001234783b */ /* 0x000f660000004200 */
[----:B------:R-:W1:Y:S01]  /*14760*/  MUFU.EX2 R127, R127 ;  /* 0x0000007f007f7308 */ /* 0x000e620000000800 */
[----:B------:R-:W-:Y:S01]  /*14770*/  FADD.FTZ R76, R89, R76 ;  /* 0x0000004c594c7221 */ /* 0x000fe20000010000 */
[C---:B----4-:R-:W-:Y:S03]  /*14780*/  HMMA.16816.F32.BF16 R40, R48.reuse, R56, R40 ;  /* 0x000000383028723c */ /* 0x050fe60000041828 */
[----:B------:R-:W-:Y:S02]  /*14790*/  FADD.FTZ R65, R65, R76 ;  /* 0x0000004c41417221 */ /* 0x000fe40000010000 */
[----:B---3--:R-:W3:Y:S03]  /*147a0*/  LDSM.16.MT88.4 R76, [R22+0x4c00] ;  /* 0x004c0000164c783b */ /* 0x008ee60000004200 */
[----:B------:R-:W-:Y:S01]  /*147b0*/  MUFU.EX2 R15, R129 ;  /* 0x00000081000f7308 */ /* 0x000fe20000000800 */
[----:B------:R-:W-:Y:S01]  /*147c0*/  FADD.FTZ R86, R86, R65 ;  /* 0x0000004156567221 */ /* 0x000fe20000010000 */
[----:B------:R-:W-:Y:S03]  /*147d0*/  HMMA.16816.F32.BF16 R44, R48, R58, R44 ;  /* 0x0000003a302c723c */ /* 0x000fe6000004182c */
[----:B--2---:R-:W-:Y:S01]  /*147e0*/  F2FP.BF16.F32.PACK_AB R48, R122, R87 ;  /* 0x000000577a30723e */ /* 0x004fe200000010ff */
[----:B------:R-:W-:Y:S01]  /*147f0*/  FADD.FTZ R19, R19, R86 ;  /* 0x0000005613137221 */ /* 0x000fe20000010000 */
[----:B------:R-:W2:Y:S03]  /*14800*/  LDSM.16.MT88.4 R56, [R18+0x1c00] ;  /* 0x001c00001238783b */ /* 0x000ea60000004200 */
[----:B------:R-:W4:Y:S01]  /*14810*/  MUFU.EX2 R14, R14 ;  /* 0x0000000e000e7308 */ /* 0x000f220000000800 */
[----:B------:R-:W-:Y:S01]  /*14820*/  IMAD.MOV.U32 R86, RZ, RZ, R2 ;  /* 0x000000ffff567224 */ /* 0x000fe200078e0002 */
[----:B-1----:R-:W-:Y:S01]  /*14830*/  F2FP.BF16.F32.PACK_AB R49, R127, R124 ;  /* 0x0000007c7f31723e */ /* 0x002fe200000010ff */
[----:B------:R-:W-:Y:S01]  /*14840*/  FADD.FTZ R80, R80, R19 ;  /* 0x0000001350507221 */ /* 0x000fe20000010000 */
[----:B------:R-:W-:Y:S03]  /*14850*/  FADD.FTZ R87, R87, R10 ;  /* 0x0000000a57577221 */ /* 0x000fe60000010000 */
[----:B------:R-:W-:Y:S03]  /*14860*/  FADD.FTZ R69, R69, R80 ;  /* 0x0000005045457221 */ /* 0x000fe60000010000 */
[----:B------:R-:W-:Y:S01]  /*14870*/  MUFU.EX2 R110, R113 ;  /* 0x00000071006e7308 */ /* 0x000fe20000000800 */
[----:B------:R-:W-:Y:S01]  /*14880*/  FADD.FTZ R122, R122, R87 ;  /* 0x000000577a7a7221 */ /* 0x000fe20000010000 */
[----:B------:R-:W-:Y:S02]  /*14890*/  IMAD.MOV.U32 R87, RZ, RZ, R0 ;  /* 0x000000ffff577224 */ /* 0x000fe400078e0000 */
[----:B------:R-:W-:Y:S04]  /*148a0*/  FADD.FTZ R68, R68, R69 ;  /* 0x0000004544447221 */ /* 0x000fe80000010000 */
[----:B------:R-:W-:Y:S02]  /*148b0*/  FADD.FTZ R75, R75, R68 ;  /* 0x000000444b4b7221 */ /* 0x000fe40000010000 */
        /* <DEDUP_REMOVED lines=9> */
[----:B------:R-:W-:Y:S01]  /*14950*/  FADD.FTZ R3, R15, R122 ;  /* 0x0000007a0f037221 */ /* 0x000fe20000010000 */
[----:B------:R-:W-:Y:S03]  /*14960*/  FADD.FTZ R127, R127, R124 ;  /* 0x0000007c7f7f7221 */ /* 0x000fe60000010000 */
[----:B------:R-:W-:Y:S01]  /*14970*/  FADD.FTZ R3, R14, R3 ;  /* 0x000000030e037221 */ /* 0x000fe20000010000 */
[----:B------:R-:W-:Y:S01]  /*14980*/  FADD.FTZ R10, R110, R127 ;  /* 0x0000007f6e0a7221 */ /* 0x000fe20000010000 */
[C---:B------:R-:W-:Y:S02]  /*14990*/  HMMA.16816.F32.BF16 R24, R48.reuse, R60, R24 ;  /* 0x0000003c3018723c */ /* 0x040fe40000041818 */
[----:B------:R-:W1:Y:S01]  /*149a0*/  MUFU.EX2 R91, R91 ;  /* 0x0000005b005b7308 */ /* 0x000e620000000800 */
[----:B------:R-:W-:Y:S05]  /*149b0*/  FADD.FTZ R10, R105, R10 ;  /* 0x0000000a690a7221 */ /* 0x000fea0000010000 */
[C---:B------:R-:W-:Y:S04]  /*149c0*/  HMMA.16816.F32.BF16 R28, R48.reuse, R62, R28 ;  /* 0x0000003e301c723c */ /* 0x040fe8000004181c */
[----:B------:R-:W-:Y:S01]  /*149d0*/  MUFU.EX2 R23, R23 ;  /* 0x0000001700177308 */ /* 0x000fe20000000800 */
[----:B----4-:R-:W-:Y:S01]  /*149e0*/  F2FP.BF16.F32.PACK_AB R68, R99, R102 ;  /* 0x000000666344723e */ /* 0x010fe200000010ff */
[----:B------:R-:W-:Y:S02]  /*149f0*/  FADD.FTZ R102, R102, R3 ;  /* 0x0000000366667221 */ /* 0x000fe40000010000 */
[C---:B-----5:R-:W-:Y:S06]  /*14a00*/  HMMA.16816.F32.BF16 R40, R48.reuse, R52, R40 ;  /* 0x000000343028723c */ /* 0x060fec0000041828 */
[----:B------:R-:W4:Y:S01]  /*14a10*/  MUFU.EX2 R64, R64 ;  /* 0x0000004000407308 */ /* 0x000f220000000800 */
[C---:B-1----:R-:W-:Y:S01]  /*14a20*/  F2FP.BF16.F32.PACK_AB R69, R90.reuse, R91 ;  /* 0x0000005b5a45723e */ /* 0x042fe200000010ff */
[----:B------:R-:W-:Y:S01]  /*14a30*/  FADD.FTZ R91, R91, R10 ;  /* 0x0000000a5b5b7221 */ /* 0x000fe20000010000 */
[----:B------:R-:W-:Y:S01]  /*14a40*/  FADD.FTZ R10, R99, R102 ;  /* 0x00000066630a7221 */ /* 0x000fe20000010000 */
[----:B------:R-:W-:Y:S06]  /*14a50*/  HMMA.16816.F32.BF16 R44, R48, R54, R44 ;  /* 0x00000036302c723c */ /* 0x000fec000004182c */
[----:B------:R-:W-:Y:S01]  /*14a60*/  MUFU.EX2 R11, R11 ;  /* 0x0000000b000b7308 */ /* 0x000fe20000000800 */
[----:B------:R-:W-:Y:S09]  /*14a70*/  FADD.FTZ R90, R90, R91 ;  /* 0x0000005b5a5a7221 */ /* 0x000ff20000010000 */
[----:B------:R-:W1:Y:S01]  /*14a80*/  MUFU.EX2 R34, R34 ;  /* 0x0000002200227308 */ /* 0x000e620000000800 */
[C---:B----4-:R-:W-:Y:S01]  /*14a90*/  F2FP.BF16.F32.PACK_AB R70, R64.reuse, R23 ;  /* 0x000000174046723e */ /* 0x050fe200000010ff */
[----:B------:R-:W-:Y:S04]  /*14aa0*/  FADD.FTZ R23, R23, R10 ;  /* 0x0000000a17177221 */ /* 0x000fe80000010000 */
[----:B------:R-:W-:Y:S01]  /*14ab0*/  FADD.FTZ R184, R64, R23 ;  /* 0x0000001740b87221 */ /* 0x000fe20000010000 */
[C---:B-1----:R-:W-:Y:S01]  /*14ac0*/  F2FP.BF16.F32.PACK_AB R71, R34.reuse, R11 ;  /* 0x0000000b2247723e */ /* 0x042fe200000010ff */
[----:B------:R-:W-:Y:S04]  /*14ad0*/  FADD.FTZ R11, R11, R90 ;  /* 0x0000005a0b0b7221 */ /* 0x000fe80000010000 */
[----:B------:R-:W-:Y:S02]  /*14ae0*/  FADD.FTZ R185, R34, R11 ;  /* 0x0000000b22b97221 */ /* 0x000fe40000010000 */
[C---:B---3--:R-:W-:Y:S08]  /*14af0*/  HMMA.16816.F32.BF16 R80, R68.reuse, R76, R24 ;  /* 0x0000004c4450723c */ /* 0x048ff00000041818 */
[C---:B------:R-:W-:Y:S08]  /*14b00*/  HMMA.16816.F32.BF16 R76, R68.reuse, R78, R28 ;  /* 0x0000004e444c723c */ /* 0x040ff0000004181c */
[C---:B--2---:R-:W-:Y:S08]  /*14b10*/  HMMA.16816.F32.BF16 R72, R68.reuse, R56, R40 ;  /* 0x000000384448723c */ /* 0x044ff00000041828 */
[----:B------:R-:W-:Y:S01]  /*14b20*/  HMMA.16816.F32.BF16 R68, R68, R58, R44 ;  /* 0x0000003a4444723c */ /* 0x000fe2000004182c */
[----:B------:R-:W-:Y:S08]  /*14b30*/  @!UPT UIADD3 URZ, UPT, UPT, URZ, URZ, URZ ;  /* 0x000000fffffff290 */ /* 0x000ff0000fffe0ff */
[----:B------:R-:W-:Y:S11]  /*14b40*/  @P0 BRA `(.L_x_9419) ;  /* 0xffffffb400d40947 */ /* 0x000ff6000383ffff */
.L_x_9412:
        /* <DEDUP_REMOVED lines=11> */
.L_x_9429:
[----:B------:R-:W2:Y:S01]  /*14c00*/  S2R R3, SR_CgaCtaId ;  /* 0x0000000000037919 */ /* 0x000ea20000008800 */
[----:B------:R-:W1:Y:S01]  /*14c10*/  MUFU.RCP R5, R6 ;  /* 0x0000000600057308 */ /* 0x000e620000001000 */
[----:B----4-:R-:W-:Y:S01]  /*14c20*/  FADD.FTZ R11, R8, R11 ;  /* 0x0000000b080b7221 */ /* 0x010fe20000010000 */
[----:B---3--:R-:W-:Y:S01]  /*14c30*/  MOV R8, 0x400 ;  /* 0x0000040000087802 */ /* 0x008fe20000000f00 */
[----:B------:R-:W3:Y:S01]  /*14c40*/  S2R R4, SR_TID.X ;  /* 0x0000000000047919 */ /* 0x000ee20000002100 */
[----:B------:R-:W-:Y:S02]  /*14c50*/  FSETP.NE.FTZ.AND P3, PT, R6, RZ, PT ;  /* 0x000000ff0600720b */ /* 0x000fe40003f75000 */
[----:B------:R-:W-:Y:S02]  /*14c60*/  FSETP.NE.FTZ.AND P2, PT, R11, RZ, PT ;  /* 0x000000ff0b00720b */ /* 0x000fe40003f55000 */
[----:B------:R-:W4:Y:S01]  /*14c70*/  MUFU.RCP R9, R11 ;  /* 0x0000000b00097308 */ /* 0x000f220000001000 */
[----:B-1----:R-:W-:-:S05]  /*14c80*/  FSEL R5, R5, 1, P3 ;  /* 0x3f80000005057808 */ /* 0x002fca0001800000 */
        /* <DEDUP_REMOVED lines=8> */
[----:B----4-:R-:W-:Y:S02]  /*14d10*/  FSEL R9, R9, 1, P2 ;  /* 0x3f80000009097808 */ /* 0x010fe40001000000 */
[----:B--2---:R-:W-:-:S02]  /*14d20*/  LEA R3, R3, R8, 0x18 ;  /* 0x0000000803037211 */ /* 0x004fc400078ec0ff */
[----:B------:R-:W-:Y:S01]  /*14d30*/  F2FP.BF16.F32.PACK_AB R68, R5, R68 ;  /* 0x000000440544723e */ /* 0x000fe200000010ff */
[C---:B---3--:R-:W-:Y:S01]  /*14d40*/  IMAD.SHL.U32 R10, R4.reuse, 0x4, RZ ;  /* 0x00000004040a7824 */ /* 0x048fe200078e00ff */
[C---:B------:R-:W-:Y:S01]  /*14d50*/  SHF.L.U32 R8, R4.reuse, 0x1, RZ ;  /* 0x0000000104087819 */ /* 0x040fe200000006ff */
[C---:B------:R-:W-:Y:S01]  /*14d60*/  FMUL.FTZ R82, R9.reuse, R82 ;  /* 0x0000005209527220 */ /* 0x040fe20000410000 */
[----:B------:R-:W-:Y:S01]  /*14d70*/  SHF.L.U32 R13, R4, 0x3, RZ ;  /* 0x00000003040d7819 */ /* 0x000fe200000006ff */
        /* <DEDUP_REMOVED lines=8> */
[C---:B------:R-:W-:Y:S01]  /*14e00*/  FMUL.FTZ R75, R9.reuse, R75 ;  /* 0x0000004b094b7220 */ /* 0x040fe20000410000 */
[----:B------:R-:W-:Y:S01]  /*14e10*/  LOP3.LUT R5, R10, 0x40, RZ, 0xc0, !PT ;  /* 0x000000400a057812 */ /* 0x000fe200078ec0ff */
[C---:B------:R-:W-:Y:S01]  /*14e20*/  FMUL.FTZ R70, R9.reuse, R70 ;  /* 0x0000004609467220 */ /* 0x040fe20000410000 */
[----:B------:R-:W-:Y:S01]  /*14e30*/  LOP3.LUT R8, R8, R15, RZ, 0xfc, !PT ;  /* 0x0000000f08087212 */ /* 0x000fe200078efcff */
[----:B------:R-:W-:Y:S01]  /*14e40*/  FMUL.FTZ R9, R9, R71 ;  /* 0x0000004709097220 */ /* 0x000fe20000410000 */
[----:B------:R-:W-:-:S02]  /*14e50*/  LOP3.LUT R10, R10, 0x20, RZ, 0xc0, !PT ;  /* 0x000000200a0a7812 */ /* 0x000fc400078ec0ff */
[----:B------:R-:W-:Y:S02]  /*14e60*/  LEA R17, R8, R3, 0x1 ;  /* 0x0000000308117211 */ /* 0x000fe400078e08ff */
[----:B------:R-:W-:Y:S02]  /*14e70*/  F2FP.BF16.F32.PACK_AB R80, R81, R80 ;  /* 0x000000505150723e */ /* 0x000fe400000010ff */
[----:B------:R-:W-:Y:S01]  /*14e80*/  F2FP.BF16.F32.PACK_AB R82, R83, R82 ;  /* 0x000000525352723e */ /* 0x000fe200000010ff */
[----:B------:R-:W-:Y:S01]  /*14e90*/  IMAD.IADD R5, R17, 0x1, -R5 ;  /* 0x0000000111057824 */ /* 0x000fe200078e0a05 */
        /* <DEDUP_REMOVED lines=25> */
[----:B------:R-:W-:Y:S01]  /*15030*/  MOV R5, 0x7f800000 ;  /* 0x7f80000000057802 */ /* 0x000fe20000000f00 */
[----:B------:R-:W-:Y:S01]  /*15040*/  IMAD.MOV.U32 R12, RZ, RZ, 0x7f800000 ;  /* 0x7f800000ff0c7424 */ /* 0x000fe200078e00ff */
[----:B------:R-:W-:Y:S01]  /*15050*/  LOP3.LUT R14, R14, 0x1f20, R13, 0xf8, !PT ;  /* 0x00001f200e0e7812 */ /* 0x000fe200078ef80d */
[----:B------:R-:W-:Y:S01]  /*15060*/  BSSY.RECONVERGENT B0, `(.L_x_9421) ;  /* 0x0000010000007945 */ /* 0x000fe20003800200 */
[----:B-----5:R-:W-:Y:S01]  /*15070*/  @P3 FFMA.FTZ R5, R7, R2, R10 ;  /* 0x0000000207053223 */ /* 0x020fe2000001000a */
[----:B------:R-:W-:Y:S01]  /*15080*/  IMAD.U32 R2, RZ, RZ, UR11 ;  /* 0x0000000bff027e24 */ /* 0x000fe2000f8e00ff */
[----:B------:R-:W-:Y:S01]  /*15090*/  LEA R6, R14, R3, 0x1 ;  /* 0x000000030e067211 */ /* 0x000fe200078e08ff */
[----:B---3--:R-:W-:-:S04]  /*150a0*/  @P2 FMUL.FTZ R9, R11, 0.69314718246459960938 ;  /* 0x3f3172180b092820 */ /* 0x008fc80000410000 */
[----:B------:R-:W-:Y:S01]  /*150b0*/  @P2 FFMA.FTZ R12, R7, R0, R9 ;  /* 0x00000000070c2223 */ /* 0x000fe20000010009 */
[----:B------:R-:W-:Y:S02]  /*150c0*/  @P0 IMAD R0, R21, R170, RZ ;  /* 0x000000aa15000224 */ /* 0x000fe400078e02ff */
[----:B--2---:R-:W-:-:S04]  /*150d0*/  @!P1 IMAD R23, R23, UR10, R168 ;  /* 0x0000000a17179c24 */ /* 0x004fc8000f8e02a8 */
[----:B----4-:R-:W-:Y:S02]  /*150e0*/  @!P1 IMAD R7, R23, R8, RZ ;  /* 0x0000000817079224 */ /* 0x010fe400078e02ff */
[----:B------:R-:W-:Y:S01]  /*150f0*/  @P0 IMAD.WIDE.U32 R22, R20, R170, RZ ;  /* 0x000000aa14160225 */ /* 0x000fe200078e00ff */
[----:B------:R-:W-:Y:S06]  /*15100*/  @!P1 BRA `(.L_x_9422) ;  /* 0x0000000000149947 */ /* 0x000fec0003800000 */
[----:B------:R-:W2:Y:S04]  /*15110*/  @!P0 LD.E R3, desc[UR4][R84.64+0xb4] ;  /* 0x0000b40454038980 */ /* 0x000ea8000c101900 */
[----:B------:R-:W3:Y:S01]  /*15120*/  LD.E R7, desc[UR4][R84.64+0xd4] ;  /* 0x0000d40454077980 */ /* 0x000ee2000c101900 */
[----:B--2---:R-:W-:Y:S02]  /*15130*/  @!P0 IMAD R170, R3, UR10, RZ ;  /* 0x0000000a03aa8c24 */ /* 0x004fe4000f8e02ff */
[----:B---3--:R-:W-:-:S05]  /*15140*/  IMAD R7, R7, R168, RZ ;  /* 0x000000a807077224 */ /* 0x008fca00078e02ff */
[----:B------:R-:W-:Y:S02]  /*15150*/  IADD3 R7, PT, PT, R7, R170, RZ ;  /* 0x000000aa07077210 */ /* 0x000fe40007ffe0ff */
.L_x_9422:
[----:B------:R-:W-:Y:S05]  /*15160*/  BSYNC.RECONVERGENT B0 ;  /* 0x0000000000007941 */ /* 0x000fea0003800200 */
.L_x_9421:
        /* <DEDUP_REMOVED lines=17> */
[C---:B-1----:R-:W-:Y:S01]  /*15280*/  IADD3 R6, P1, PT, R15.reuse, R14, RZ ;  /* 0x0000000e0f067210 */ /* 0x042fe20007f3e0ff */
[C---:B------:R-:W-:Y:S01]  /*15290*/  VIADD R7, R15.reuse, 0x8 ;  /* 0x000000080f077836 */ /* 0x040fe20000000000 */
[----:B------:R-:W-:-:S04]  /*152a0*/  ISETP.GE.AND P3, PT, R15, R4, PT ;  /* 0x000000040f00720c */ /* 0x000fc80003f66270 */
[----:B------:R-:W-:Y:S02]  /*152b0*/  ISETP.GE.AND P2, PT, R7, R4, PT ;  /* 0x000000040700720c */ /* 0x000fe40003f46270 */
[----:B------:R-:W-:Y:S02]  /*152c0*/  LEA.HI.X.SX32 R7, R14, RZ, 0x1, P1 ;  /* 0x000000ff0e077211 */ /* 0x000fe400008f0eff */
[----:B-----5:R-:W-:-:S04]  /*152d0*/  LEA R14, P1, R6, R24, 0x2 ;  /* 0x00000018060e7211 */ /* 0x020fc800078210ff */
[----:B------:R-:W-:-:S05]  /*152e0*/  LEA.HI.X R15, R6, R25, R7, 0x2, P1 ;  /* 0x00000019060f7211 */ /* 0x000fca00008f1407 */
[----:B------:R4:W-:Y:S04]  /*152f0*/  @!P3 ST.E desc[UR4][R14.64], R5 ;  /* 0x000000050e00b985 */ /* 0x0009e8000c101904 */
[----:B------:R4:W-:Y:S02]  /*15300*/  @!P2 ST.E desc[UR4][R14.64+0x20], R12 ;  /* 0x0000200c0e00a985 */ /* 0x0009e4000c101904 */
.L_x_9424:
[----:B------:R-:W-:Y:S05]  /*15310*/  BSYNC.RECONVERGENT B0 ;  /* 0x0000000000007941 */ /* 0x000fea0003800200 */
.L_x_9423:
[----:B-1----:R-:W2:Y:S01]  /*15320*/  LD.E R84, desc[UR4][R84.64+0xc0] ;  /* 0x0000c00454547980 */ /* 0x002ea2000c101900 */
[----:B----4-:R-:W-:Y:S01]  /*15330*/  LOP3.LUT R14, R13, 0x18, RZ, 0xc0, !PT ;  /* 0x000000180d0e7812 */ /* 0x010fe200078ec0ff */
[----:B------:R-:W-:Y:S01]  /*15340*/  IMAD.IADD R12, R169, 0x1, -R2 ;  /* 0x00000001a90c7824 */ /* 0x000fe200078e0a02 */
[----:B------:R-:W-:Y:S01]  /*15350*/  MOV R15, RZ ;  /* 0x000000ff000f7202 */ /* 0x000fe20000000f00 */
[----:B-----5:R-:W-:Y:S01]  /*15360*/  @!P0 IMAD.WIDE.U32 R6, R30, UR10, RZ ;  /* 0x0000000a1e068c25 */ /* 0x020fe2000f8e00ff */
[----:B------:R-:W-:-:S03]  /*15370*/  MOV R167, 0x0 ;  /* 0x0000000000a77802 */ /* 0x000fc60000000f00 */
[----:B------:R-:W-:Y:S02]  /*15380*/  @!P0 IMAD R4, R31, UR10, RZ ;  /* 0x0000000a1f048c24 */ /* 0x000fe4000f8e02ff */
[-C--:B------:R-:W-:Y:S02]  /*15390*/  IMAD R5, R29, R168.reuse, RZ ;  /* 0x000000a81d057224 */ /* 0x080fe400078e02ff */
[----:B------:R-:W-:-:S04]  /*153a0*/  IMAD.WIDE.U32 R28, R28, R168, RZ ;  /* 0x000000a81c1c7225 */ /* 0x000fc800078e00ff */
[----:B------:R-:W-:Y:S01]  /*153b0*/  @P0 IMAD.MOV.U32 R6, RZ, RZ, R22 ;  /* 0x000000ffff060224 */ /* 0x000fe200078e0016 */
[----:B------:R-:W-:Y:S01]  /*153c0*/  IADD3 R5, PT, PT, R29, R5, RZ ;  /* 0x000000051d057210 */ /* 0x000fe20007ffe0ff */
[----:B------:R-:W-:Y:S01]  /*153d0*/  @!P0 IMAD.IADD R4, R7, 0x1, R4 ;  /* 0x0000000107048824 */ /* 0x000fe200078e0204 */
[----:B------:R-:W-:Y:S02]  /*153e0*/  @P0 IADD3 R4, PT, PT, R23, R0, RZ ;  /* 0x0000000017040210 */ /* 0x000fe40007ffe0ff */
        /* <DEDUP_REMOVED lines=15> */
[----:B---3--:R-:W-:Y:S05]  /*154e0*/  @P3 RET.REL.NODEC R166 `(_ZN5flash24flash_fwd_splitkv_kernelI23Flash_fwd_kernel_traitsILi32ELi64ELi128ELi4ELb0ELb0EN7cutlass10bfloat16_tE19Flash_kernel_traitsILi32ELi64ELi128ELi4ES3_EELb0ELb1ELb1ELb0ELb0ELb0ELb0ELb1EEEvNS_16Flash_fwd_paramsE) ;  /* 0xfffffea8a6c43950 */ /* 0x008fea0003c3ffff */
        /* <DEDUP_REMOVED lines=12> */
[----:B-1----:R-:W-:Y:S05]  /*155b0*/  RET.REL.NODEC R166 `(_ZN5flash24flash_fwd_splitkv_kernelI23Flash_fwd_kernel_traitsILi32ELi64ELi128ELi4ELb0ELb0EN7cutlass10bfloat16_tE19Flash_kernel_traitsILi32ELi64ELi128ELi4ES3_EELb0ELb1ELb1ELb0ELb0ELb0ELb0ELb1EEEvNS_16Flash_fwd_paramsE) ;  /* 0xfffffea8a6907950 */ /* 0x002fea0003c3ffff */
.L_x_9420:
[----:B------:R-:W-:Y:S01]  /*155c0*/  MOV R4, 0x2 ;  /* 0x0000000200047802 */ /* 0x000fe20000000f00 */
[----:B------:R-:W-:Y:S01]  /*155d0*/  IMAD.MOV.U32 R3, RZ, RZ, 0x1f ;  /* 0x0000001fff037424 */ /* 0x000fe200078e00ff */
[----:B------:R-:W-:-:S07]  /*155e0*/  MOV R5, 0xffffffff ;  /* 0xffffffff00057802 */ /* 0x000fce0000000f00 */
[----:B-1---5:R-:W-:Y:S05]  /*155f0*/  WARPSYNC.COLLECTIVE R5, `(.L_x_9425) ;  /* 0x0000000005087348 */ /* 0x022fea0003c00000 */
[----:B------:R2:W3:Y:S02]  /*15600*/  SHFL.BFLY P0, R11, R184, R4, R3 ;  /* 0x0c000004b80b7389 */ /* 0x0004e40000000003 */
[----:B-123-5:R-:W-:Y:S05]  /*15610*/  ENDCOLLECTIVE ;  /* 0x000000000000791b */ /* 0x02efea0003800000 */
.L_x_9425:
[----:B------:R-:W-:Y:S02]  /*15620*/  IMAD.MOV.U32 R9, RZ, RZ, R11 ;  /* 0x000000ffff097224 */ /* 0x000fe400078e000b */
[----:B------:R-:W-:Y:S02]  /*15630*/  IMAD.MOV.U32 R4, RZ, RZ, 0x1 ;  /* 0x00000001ff047424 */ /* 0x000fe400078e00ff */
[----:B------:R-:W-:-:S05]  /*15640*/  FADD.FTZ R9, R9, R184 ;  /* 0x000000b809097221 */ /* 0x000fca0000010000 */
[----:B------:R-:W-:-:S07]  /*15650*/  MOV R184, R9 ;  /* 0x0000000900b87202 */ /* 0x000fce0000000f00 */
[----:B------:R-:W-:Y:S05]  /*15660*/  WARPSYNC.COLLECTIVE R5, `(.L_x_9426) ;  /* 0x0000000005087348 */ /* 0x000fea0003c00000 */
[----:B------:R1:W2:Y:S02]  /*15670*/  SHFL.BFLY P0, R11, R184, R4, R3 ;  /* 0x0c000004b80b7389 */ /* 0x0002a40000000003 */
[----:B-12---:R-:W-:Y:S05]  /*15680*/  ENDCOLLECTIVE ;  /* 0x000000000000791b */ /* 0x006fea0003800000 */
.L_x_9426:
[----:B------:R-:W-:Y:S01]  /*15690*/  MOV R184, R185 ;  /* 0x000000b900b87202 */ /* 0x000fe20000000f00 */
[----:B------:R-:W-:Y:S01]  /*156a0*/  IMAD.MOV.U32 R4, RZ, RZ, 0x2 ;  /* 0x00000002ff047424 */ /* 0x000fe200078e00ff */
[----:B------:R-:W-:-:S07]  /*156b0*/  MOV R6, R11 ;  /* 0x0000000b00067202 */ /* 0x000fce0000000f00 */
[----:B------:R-:W-:Y:S05]  /*156c0*/  WARPSYNC.COLLECTIVE R5, `(.L_x_9427) ;  /* 0x0000000005087348 */ /* 0x000fea0003c00000 */
[----:B------:R1:W2:Y:S02]  /*156d0*/  SHFL.BFLY P0, R11, R184, R4, R3 ;  /* 0x0c000004b80b7389 */ /* 0x0002a40000000003 */
[----:B-12---:R-:W-:Y:S05]  /*156e0*/  ENDCOLLECTIVE ;  /* 0x000000000000791b */ /* 0x006fea0003800000 */
.L_x_9427:
[----:B------:R-:W-:Y:S01]  /*156f0*/  FADD.FTZ R6, R9, R6 ;  /* 0x0000000609067221 */ /* 0x000fe20000010000 */
[----:B------:R-:W-:Y:S01]  /*15700*/  FADD.FTZ R8, R11, R185 ;  /* 0x000000b90b087221 */ /* 0x000fe20000010000 */
[----:B------:R-:W-:-:S04]  /*15710*/  MOV R4, 0x1 ;  /* 0x0000000100047802 */ /* 0x000fc80000000f00 */
[----:B------:R-:W-:-:S07]  /*15720*/  MOV R184, R8 ;  /* 0x0000000800b87202 */ /* 0x000fce0000000f00 */
[----:B------:R-:W-:Y:S05]  /*15730*/  WARPSYNC.COLLECTIVE R5, `(.L_x_9428) ;  /* 0x0000000005087348 */ /* 0x000fea0003c00000 */
[----:B------:R1:W2:Y:S02]  /*15740*/  SHFL.BFLY P0, R11, R184, R4, R3 ;  /* 0x0c000004b80b7389 */ /* 0x0002a40000000003 */
[----:B-12---:R-:W-:Y:S05]  /*15750*/  ENDCOLLECTIVE ;  /* 0x000000000000791b */ /* 0x006fea0003800000 */
.L_x_9428:
[----:B------:R-:W-:Y:S05]  /*15760*/  BRA `(.L_x_9429) ;  /* 0xfffffff400247947 */ /* 0x000fea000383ffff */
.L_x_9430:
        /* <DEDUP_REMOVED lines=9> */
.L_x_10330:


//--------------------- .text._ZN5flash24flash_fwd_splitkv_kernelI23Flash_fwd_kernel_traitsILi32ELi64ELi128ELi4ELb0ELb0EN7cutlass10bfloat16_tE19Flash_kernel_traitsILi32ELi64ELi128ELi4ES3_EELb0ELb1ELb1ELb0ELb0ELb1ELb0ELb1EEEvNS_16Flash_fwd_paramsE --------------------------
	.section	.text._ZN5flash24flash_fwd_splitkv_kernelI23Flash_fwd_kernel_traitsILi32ELi64ELi128ELi4ELb0ELb0EN7cutlass10bfloat16_tE19Flash_kernel_traitsILi32ELi64ELi128ELi4ES3_EELb0ELb1ELb1ELb0ELb0ELb1ELb0ELb1EEEvNS_16Flash_fwd_paramsE,"ax",@progbits
	.align	128
        .global         _ZN5flash24flash_fwd_splitkv_kernelI23Flash_fwd_kernel_traitsILi32ELi64ELi128ELi4ELb0ELb0EN7cutlass10bfloat16_tE19Flash_kernel_traitsILi32ELi64ELi128ELi4ES3_EELb0ELb1ELb1ELb0ELb0ELb1ELb0ELb1EEEvNS_16Flash_fwd_paramsE
        .type           _ZN5flash24flash_fwd_splitkv_kernelI23Flash_fwd_kernel_traitsILi32ELi64ELi128ELi4ELb0ELb0EN7cutlass10bfloat16_tE19Flash_kernel_traitsILi32ELi64ELi128ELi4ES3_EELb0ELb1ELb1ELb0ELb0ELb1ELb0ELb1EEEvNS_16Flash_fwd_paramsE,@function
        .size           _ZN5flash24flash_fwd_splitkv_kernelI23Flash_fwd_kernel_traitsILi32ELi64ELi128ELi4ELb0ELb0EN7cutlass10bfloat16_tE19Flash_kernel_traitsILi32ELi64ELi128ELi4ES3_EELb0ELb1ELb1ELb0ELb0ELb1ELb0ELb1EEEvNS_16Flash_fwd_paramsE,(.L_x_10331 - _ZN5flash24flash_fwd_splitkv_kernelI23Flash_fwd_kernel_traitsILi32ELi64ELi128ELi4ELb0ELb0EN7cutlass10bfloat16_tE19Flash_kernel_traitsILi32ELi64ELi128ELi4ES3_EELb0ELb1ELb1ELb0ELb0ELb1ELb0ELb1EEEvNS_16Flash_fwd_paramsE)
        .other          _ZN5flash24flash_fwd_splitkv_kernelI23Flash_fwd_kernel_traitsILi32ELi64ELi128ELi4ELb0ELb0EN7cutlass10bfloat16_tE19Flash_kernel_traitsILi32ELi64ELi128ELi4ES3_EELb0ELb1ELb1ELb0ELb0ELb1ELb0ELb1EEEvNS_16Flash_fwd_paramsE,@"STO_CUDA_ENTRY STV_DEFAULT"
_ZN5flash24flash_fwd_splitkv_kernelI23Flash_fwd_kernel_traitsILi32ELi64ELi128ELi4ELb0ELb0EN7cutlass10bfloat16_tE19Flash_kernel_traitsILi32ELi64ELi128ELi4ES3_EELb0ELb1ELb1ELb0ELb0ELb1ELb0ELb1EEEvNS_16Flash_fwd_paramsE:
.text._ZN5flash24flash_fwd_splitkv_kernelI23Flash_fwd_kernel_traitsILi32ELi64ELi128ELi4ELb0ELb0EN7cutlass10bfloat16_tE19Flash_kernel_traitsILi32ELi64ELi128ELi4ES3_EELb0ELb1ELb1ELb0ELb0ELb1ELb0ELb1EEEvNS_16Flash_fwd_paramsE:
[----:B------:R-:W-:Y:S01]  /*0000*/  LDC R1, c[0x0][0x37c] ;  /* 0x0000df00ff017b82 */ /* 0x000fe20000000800 */
[----:B------:R-:W1:Y:S07]  /*0010*/  S2R R149, SR_CTAID.X ;  /* 0x0000000000957919 */ /* 0x000e6e0000002500 */
[----:B------:R-:W2:Y:S01]  /*0020*/  LDC.64 R84, c[0x0][0x348] ;  /* 0x0000d200ff547b82 */ /* 0x000ea20000000a00 */
[----:B------:R-:W-:Y:S01]  /*0030*/  BSSY.RECONVERGENT B3, `(.L_x_9431) ;  /* 0x0000005000037945 */ /* 0x000fe20003800200 */
[----:B------:R-:W-:Y:S01]  /*0040*/  MOV R146, 0x80 ;  /* 0x0000008000927802 */ /* 0x000fe20000000f00 */
[----:B------:R-:W3:Y:S01]  /*0050*/  S2R R147, SR_CTAID.Y ;  /* 0x0000000000937919 */ /* 0x000ee20000002600 */
[----:B------:R-:W4:Y:S05]  /*0060*/  S2R R148, SR_CTAID.Z ;  /* 0x0000000000947919 */ /* 0x000f2a0000002700 */
[----:B-1234-:R-:W-:Y:S05]  /*0070*/  CALL.REL.NOINC `($_ZN5flash24flash_fwd_splitkv_kernelI23Flash_fwd_kernel_traitsILi32ELi64ELi128ELi4ELb0ELb0EN7cutlass10bfloat16_tE19Flash_kernel_traitsILi32ELi64ELi128ELi4ES3_EELb0ELb1ELb1ELb0ELb0ELb1ELb0ELb1EEEvNS_16Flash_fwd_paramsE$_ZN5flash30compute_attn_1rowblock_splitkvI23Flash_fwd_kernel_traitsILi32ELi64ELi128ELi4ELb0ELb0EN7cutlass10bfloat16_tE19Flash_kernel_traitsILi32ELi64ELi128ELi4ES3_EELb0ELb1ELb1ELb0ELb0ELb1ELb0ELb1ENS_16Flash_fwd_paramsEEEvRKT8_iiiii) ;  /* 0x0000000000087944 */ /* 0x01efea0003c00000 */
[----:B------:R-:W-:Y:S05]  /*0080*/  BSYNC.RECONVERGENT B3 ;  /* 0x0000000000037941 */ /* 0x000fea0003800200 */
.L_x_9431:
[----:B------:R-:W-:Y:S05]  /*0090*/  EXIT ;  /* 0x000000000000794d */ /* 0x000fea0003800000 */
        .type           $_ZN5flash24flash_fwd_splitkv_kernelI23Flash_fwd_kernel_traitsILi32ELi64ELi128ELi4ELb0ELb0EN7cutlass10bfloat16_tE19Flash_kernel_traitsILi32ELi64ELi128ELi4ES3_EELb0ELb1ELb1ELb0ELb0ELb1ELb0ELb1EEEvNS_16Flash_fwd_paramsE$_ZN5flash30compute_attn_1rowblock_splitkvI23Flash_fwd_kernel_traitsILi32ELi64ELi128ELi4ELb0ELb0EN7cutlass10bfloat16_tE19Flash_kernel_traitsILi32ELi64ELi128ELi4ES3_EELb0ELb1ELb1ELb0ELb0ELb1ELb0ELb1ENS_16Flash_fwd_paramsEEEvRKT8_iiiii,@function
        .size           $_ZN5flash24flash_fwd_splitkv_kernelI23Flash_fwd_kernel_traitsILi32ELi64ELi128ELi4ELb0ELb0EN7cutlass10bfloat16_tE19Flash_kernel_traitsILi32ELi64ELi128ELi4ES3_EELb0ELb1ELb1ELb0ELb0ELb1ELb0ELb1EEEvNS_16Flash_fwd_paramsE$_ZN5flash30compute_attn_1rowblock_splitkvI23Flash_fwd_kernel_traitsILi32ELi64ELi128ELi4ELb0ELb0EN7cutlass10bfloat16_tE19Flash_kernel_traitsILi32ELi64ELi128ELi4ES3_EELb0ELb1ELb1ELb0ELb0ELb1ELb0ELb1ENS_16Flash_fwd_paramsEEEvRKT8_iiiii,(.L_x_10331 - $_ZN5flash24flash_fwd_splitkv_kernelI23Flash_fwd_kernel_traitsILi32ELi64ELi128ELi4ELb0ELb0EN7cutlass10bfloat16_tE19Flash_kernel_traitsILi32ELi64ELi128ELi4ES3_EELb0ELb1ELb1ELb0ELb0ELb1ELb0ELb1EEEvNS_16Flash_fwd_paramsE$_ZN5flash30compute_attn_1rowblock_splitkvI23Flash_fwd_kernel_traitsILi32ELi64ELi128ELi4ELb0ELb0EN7cutlass10bfloat16_tE19Flash_kernel_traitsILi32ELi64ELi128ELi4ES3_EELb0ELb1ELb1ELb0ELb0ELb1ELb0ELb1ENS_16Flash_fwd_paramsEEEvRKT8_iiiii)
$_ZN5flash24flash_fwd_splitkv_kernelI23Flash_fwd_kernel_traitsILi32ELi64ELi128ELi4ELb0ELb0EN7cutlass10bfloat16_tE19Flash_kernel_traitsILi32ELi64ELi128ELi4ES3_EELb0ELb1ELb1ELb0ELb0ELb1ELb0ELb1EEEvNS_16Flash_fwd_paramsE$_ZN5flash30compute_attn_1rowblock_splitkvI23Flash_fwd_kernel_traitsILi32ELi64ELi128ELi4ELb0ELb0EN7cutlass10bfloat16_tE19Flash_kernel_traitsILi32ELi64ELi128ELi4ES3_EELb0ELb1ELb1ELb0ELb0ELb1ELb0ELb1ENS_16Flash_fwd_paramsEEEvRKT8_iiiii:
        /* <DEDUP_REMOVED lines=38> */
.L_x_9433:
[----:B------:R-:W-:Y:S05]  /*0300*/  BSYNC.RECONVERGENT B0 ;  /* 0x0000000000007941 */ /* 0x000fea0003800200 */
.L_x_9432:
[----:B------:R-:W-:Y:S04]  /*0310*/  BSSY.RECONVERGENT B0, `(.L_x_9434) ;  /* 0x0000007000007945 */ /* 0x000fe80003800200 */
[----:B------:R-:W-:Y:S05]  /*0320*/  @!P3 BRA `(.L_x_9435) ;  /* 0x000000000014b947 */ /* 0x000fea0003800000 */
[----:B-----5:R-:W3:Y:S02]  /*0330*/  LD.E.U8 R0, desc[UR4][R84.64+0x1b2] ;  /* 0x0001b20454007980 */ /* 0x020ee4000c101100 */
[----:B---3--:R-:W-:-:S13]  /*0340*/  ISETP.NE.AND P1, PT, R0, RZ, PT ;  /* 0x000000ff0000720c */ /* 0x008fda0003f25270 */
[----:B------:R-:W3:Y:S02]  /*0350*/  @P1 LD.E R7, desc[UR4][R12.64+0x4] ;  /* 0x000004040c071980 */ /* 0x000ee4000c101900 */
[----:B---3--:R-:W-:-:S06]  /*0360*/  @P1 IADD3 R0, PT, PT, R7, -R10, RZ ;  /* 0x8000000a07001210 */ /* 0x008fcc0007ffe0ff */
[----:B------:R3:W5:Y:S02]  /*0370*/  @!P1 LD.E R0, desc[UR4][R12.64] ;  /* 0x000000040c009980 */ /* 0x000764000c101900 */
.L_x_9435:
[----:B------:R-:W-:Y:S05]  /*0380*/  BSYNC.RECONVERGENT B0 ;  /* 0x0000000000007941 */ /* 0x000fea0003800200 */
.L_x_9434:
        /* <DEDUP_REMOVED lines=9> */
.L_x_9437:
[----:B------:R-:W4:Y:S01]  /*0420*/  LD.E.64 R2, desc[UR4][R84.64+0x108] ;  /* 0x0001080454027980 */ /* 0x000f22000c101b00 */
[----:B------:R-:W-:Y:S01]  /*0430*/  BSSY.RECONVERGENT B0, `(.L_x_9439) ;  /* 0x0000006000007945 */ /* 0x000fe20003800200 */
[----:B------:R-:W-:Y:S01]  /*0440*/  IMAD.MOV.U32 R0, RZ, RZ, RZ ;  /* 0x000000ffff007224 */ /* 0x000fe200078e00ff */
[----:B----4-:R-:W-:-:S04]  /*0450*/  ISETP.NE.U32.AND P0, PT, R2, RZ, PT ;  /* 0x000000ff0200720c */ /* 0x010fc80003f05070 */
[----:B------:R-:W-:-:S13]  /*0460*/  ISETP.NE.AND.EX P0, PT, R3, RZ, PT, P0 ;  /* 0x000000ff0300720c */ /* 0x000fda0003f05300 */
[----:B------:R-:W-:Y:S05]  /*0470*/  @!P0 BRA `(.L_x_9440) ;  /* 0x0000000000048947 */ /* 0x000fea0003800000 */
[----:B------:R4:W5:Y:S02]  /*0480*/  LD.E R0, desc[UR4][R84.64+0xbc] ;  /* 0x0000bc0454007980 */ /* 0x000964000c101900 */
.L_x_9440:
[----:B------:R-:W-:Y:S05]  /*0490*/  BSYNC.RECONVERGENT B0 ;  /* 0x0000000000007941 */ /* 0x000fea0003800200 */
.L_x_9439:
[----:B-----5:R-:W-:Y:S02]  /*04a0*/  IADD3 R67, PT, PT, R71, R0, RZ ;  /* 0x0000000047437210 */ /* 0x020fe40007ffe0ff */
.L_x_9438:
[----:B------:R-:W-:Y:S05]  /*04b0*/  BSYNC.RECONVERGENT B1 ;  /* 0x0000000000017941 */ /* 0x000fea0003800200 */
.L_x_9436:
[----:B------:R-:W-:Y:S01]  /*04c0*/  IMAD.SHL.U32 R77, R149, 0x40, RZ ;  /* 0x00000040954d7824 */ /* 0x000fe200078e00ff */
[----:B------:R-:W-:Y:S01]  /*04d0*/  MOV R2, R146 ;  /* 0x0000009200027202 */ /* 0x000fe20000000f00 */
[----:B------:R-:W-:-:S03]  /*04e0*/  IMAD.MOV.U32 R3, RZ, RZ, 0x0 ;  /* 0x00000000ff037424 */ /* 0x000fc600078e00ff */
[----:B------:R-:W-:-:S13]  /*04f0*/  ISETP.GT.AND P0, PT, R150, R77, PT ;  /* 0x0000004d9600720c */ /* 0x000fda0003f04270 */
[----:B-1234-:R-:W-:Y:S05]  /*0500*/  @!P0 RET.REL.NODEC R2 `(_ZN5flash24flash_fwd_splitkv_kernelI23Flash_fwd_kernel_traitsILi32ELi64ELi128ELi4ELb0ELb0EN7cutlass10bfloat16_tE19Flash_kernel_traitsILi32ELi64ELi128ELi4ES3_EELb0ELb1ELb1ELb0ELb0ELb1ELb0ELb1EEEvNS_16Flash_fwd_paramsE) ;  /* 0xfffffff802bc8950 */ /* 0x01efea0003c3ffff */
        /* <DEDUP_REMOVED lines=88> */
.L_x_9443:
[----:B------:R-:W-:Y:S05]  /*0a90*/  BSYNC.RECONVERGENT B0 ;  /* 0x0000000000007941 */ /* 0x000fea0003800200 */
.L_x_9442:
[----:B------:R-:W-:Y:S01]  /*0aa0*/  MOV R147, 0x0 ;  /* 0x0000000000937802 */ /* 0x000fe20000000f00 */
[----:B------:R1:W-:Y:S03]  /*0ab0*/  @!P3 ST.E desc[UR4][R16.64], R0 ;  /* 0x000000001000b985 */ /* 0x0003e6000c101904 */
[----:B-12---:R-:W-:Y:S05]  /*0ac0*/  @P2 RET.REL.NODEC R146 `(_ZN5flash24flash_fwd_splitkv_kernelI23Flash_fwd_kernel_traitsILi32ELi64ELi128ELi4ELb0ELb0EN7cutlass10bfloat16_tE19Flash_kernel_traitsILi32ELi64ELi128ELi4ES3_EELb0ELb1ELb1ELb0ELb0ELb1ELb0ELb1EEEvNS_16Flash_fwd_paramsE) ;  /* 0xfffffff4924c2950 */ /* 0x006fea0003c3ffff */
[----:B------:R-:W-:Y:S02]  /*0ad0*/  MOV R3, 0x7f800000 ;  /* 0x7f80000000037802 */ /* 0x000fe40000000f00 */
[----:B------:R-:W-:-:S03]  /*0ae0*/  MOV R147, 0x0 ;  /* 0x0000000000937802 */ /* 0x000fc60000000f00 */
[----:B------:R1:W-:Y:S02]  /*0af0*/  ST.E desc[UR4][R16.64+0x80], R3 ;  /* 0x0000800310007985 */ /* 0x0003e4000c101904 */
[----:B-1----:R-:W-:Y:S05]  /*0b00*/  RET.REL.NODEC R146 `(_ZN5flash24flash_fwd_splitkv_kernelI23Flash_fwd_kernel_traitsILi32ELi64ELi128ELi4ELb0ELb0EN7cutlass10bfloat16_tE19Flash_kernel_traitsILi32ELi64ELi128ELi4ES3_EELb0ELb1ELb1ELb0ELb0ELb1ELb0ELb1EEEvNS_16Flash_fwd_paramsE) ;  /* 0xfffffff4923c7950 */ /* 0x002fea0003c3ffff */
.L_x_9441:
        /* <DEDUP_REMOVED lines=71> */
[----:B------:R-:W-:Y:S01]  /*0f80*/  ISETP.GE.U32.AND P2, PT, R4, R5, PT ;  /* 0x000000050400720c */ /* 0x000fe20003f46070 */
[----:B------:R-:W-:Y:S01]  /*0f90*/  @!P1 VIADD R2, R2, 0x1 ;  /* 0x0000000102029836 */ /* 0x000fe20000000000 */
[----:B------:R-:W-:Y:S02]  /*0fa0*/  IADD3 R7, PT, PT, -R7, RZ, RZ ;  /* 0x000000ff07077210 */ /* 0x000fe40007ffe1ff */
[----:B------:R-:W-:Y:S02]  /*0fb0*/  LOP3.LUT R5, R148, R11, RZ, 0x3c, !PT ;  /* 0x0000000b94057212 */ /* 0x000fe400078e3cff */
[----:B------:R-:W-:Y:S01]  /*0fc0*/  ISETP.NE.AND P1, PT, R11, RZ, PT ;  /* 0x000000ff0b00720c */ /* 0x000fe20003f25270 */
[----:B------:R-:W-:Y:S01]  /*0fd0*/  IMAD R6, R9, R7, R6 ;  /* 0x0000000709067224 */ /* 0x000fe200078e0206 */
[----:B------:R-:W-:-:S05]  /*0fe0*/  ISETP.GE.AND P0, PT, R5, RZ, PT ;  /* 0x000000ff0500720c */ /* 0x000fca0003f06270 */
        /* <DEDUP_REMOVED lines=25> */
.L_x_9445:
        /* <DEDUP_REMOVED lines=11> */
[----:B-1----:R-:W-:-:S02]  /*1230*/  IABS R3, R148 ;  /* 0x0000009400037213 */ /* 0x002fc40000000000 */
[----:B------:R-:W-:Y:S02]  /*1240*/  CS2R R154, SRZ ;  /* 0x00000000009a7805 */ /* 0x000fe4000001ff00 */
[----:B--2---:R-:W-:-:S04]  /*1250*/  IABS R0, R11 ;  /* 0x0000000b00007213 */ /* 0x004fc80000000000 */
[----:B------:R-:W1:Y:S08]  /*1260*/  I2F.RP R6, R0 ;  /* 0x0000000000067306 */ /* 0x000e700000209400 */
[----:B-1----:R-:W1:Y:S02]  /*1270*/  MUFU.RCP R5, R6 ;  /* 0x0000000600057308 */ /* 0x002e640000001000 */
[----:B-1----:R-:W-:-:S06]  /*1280*/  VIADD R5, R5, 0xffffffe ;  /* 0x0ffffffe05057836 */ /* 0x002fcc0000000000 */
[----:B------:R-:W1:Y:S02]  /*1290*/  F2I.FTZ.U32.TRUNC.NTZ R21, R5 ;  /* 0x0000000500157305 */ /* 0x000e64000021f000 */
        /* <DEDUP_REMOVED lines=34> */
[----:B------:R-:W-:-:S03]  /*14c0*/  IMAD.WIDE.U32 R18, R136, R6, R4 ;  /* 0x0000000688127225 */ /* 0x000fc600078e0004 */
[----:B------:R-:W-:Y:S01]  /*14d0*/  @!P0 IADD3 R7, PT, PT, -R7, RZ, RZ ;  /* 0x000000ff07078210 */ /* 0x000fe20007ffe1ff */
[----:B------:R-:W-:Y:S01]  /*14e0*/  IMAD R2, R137, R6, RZ ;  /* 0x0000000689027224 */ /* 0x000fe200078e02ff */
        /* <DEDUP_REMOVED lines=24> */
.L_x_9446:
[----:B------:R-:W-:Y:S05]  /*1670*/  BSYNC.RECONVERGENT B0 ;  /* 0x0000000000007941 */ /* 0x000fea0003800200 */
.L_x_9444:
        /* <DEDUP_REMOVED lines=26> */
[----:B------:R-:W-:Y:S01]  /*1820*/  IADD3 R30, P1, PT, R10, R18, RZ ;  /* 0x000000120a1e7210 */ /* 0x000fe20007f3e0ff */
[----:B------:R-:W1:Y:S06]  /*1830*/  S2R R64, SR_CgaCtaId ;  /* 0x0000000000407919 */ /* 0x000e6c0000008800 */
[-C--:B------:R-:W-:Y:S01]  /*1840*/  @!P3 IADD3 R19, PT, PT, R19, -R0.reuse, RZ ;  /* 0x800000001313b210 */ /* 0x080fe20007ffe0ff */
[----:B------:R-:W-:Y:S01]  /*1850*/  IMAD.X R31, RZ, RZ, R16, P1 ;  /* 0x000000ffff1f7224 */ /* 0x000fe200008e0610 */
[----:B------:R-:W-:Y:S02]  /*1860*/  LOP3.LUT R18, R148, R11, RZ, 0x3c, !PT ;  /* 0x0000000b94127212 */ /* 0x000fe400078e3cff */
[----:B------:R-:W-:-:S02]  /*1870*/  ISETP.GE.U32.AND P1, PT, R19, R0, PT ;  /* 0x000000001300720c */ /* 0x000fc40003f26070 */
[----:B------:R-:W-:Y:S01]  /*1880*/  ISETP.GE.AND P2, PT, R18, RZ, PT ;  /* 0x000000ff1200720c */ /* 0x000fe20003f46270 */
[----:B------:R-:W-:Y:S01]  /*1890*/  @!P3 VIADD R20, R20, 0x1 ;  /* 0x000000011414b836 */ /* 0x000fe20000000000 */
[----:B------:R-:W-:Y:S01]  /*18a0*/  ISETP.NE.AND P3, PT, R11, RZ, PT ;  /* 0x000000ff0b00720c */ /* 0x000fe20003f65270 */
[----:B------:R-:W-:Y:S02]  /*18b0*/  IMAD.MOV.U32 R7, RZ, RZ, RZ ;  /* 0x000000ffff077224 */ /* 0x000fe400078e00ff */
[-C--:B------:R-:W-:Y:S02]  /*18c0*/  IMAD R17, R17, R138.reuse, RZ ;  /* 0x0000008a11117224 */ /* 0x080fe400078e02ff */
[----:B------:R-:W-:Y:S02]  /*18d0*/  IMAD.WIDE.U32 R30, R6, R138, R30 ;  /* 0x0000008a061e7225 */ /* 0x000fe400078e001e */
[----:B------:R1:W5:Y:S02]  /*18e0*/  @P4 LD.E R7, desc[UR4][R32.64] ;  /* 0x0000000420074980 */ /* 0x000364000c101900 */
[----:B------:R-:W-:Y:S01]  /*18f0*/  @P1 IADD3 R20, PT, PT, R20, 0x1, RZ ;  /* 0x0000000114141810 */ /* 0x000fe20007ffe0ff */
[----:B------:R-:W-:-:S03]  /*1900*/  IMAD R17, R6, R139, R17 ;  /* 0x0000008b06117224 */ /* 0x000fc600078e0211 */
[----:B------:R-:W-:Y:S01]  /*1910*/  MOV R6, R20 ;  /* 0x0000001400067202 */ /* 0x000fe20000000f00 */
[----:B------:R-:W-:Y:S01]  /*1920*/  IMAD.MOV.U32 R87, RZ, RZ, RZ ;  /* 0x000000ffff577224 */ /* 0x000fe200078e00ff */
[----:B------:R-:W-:Y:S02]  /*1930*/  SHF.R.U32.HI R86, RZ, 0x2, R66 ;  /* 0x00000002ff567819 */ /* 0x000fe40000011642 */
[----:B------:R-:W-:Y:S02]  /*1940*/  @!P2 IADD3 R6, PT, PT, -R6, RZ, RZ ;  /* 0x000000ff0606a210 */ /* 0x000fe40007ffe1ff */
[----:B------:R-:W-:Y:S01]  /*1950*/  @!P3 LOP3.LUT R6, RZ, R11, RZ, 0x33, !PT ;  /* 0x0000000bff06b212 */ /* 0x000fe200078e33ff */
[----:B------:R-:W-:-:S04]  /*1960*/  IMAD.IADD R31, R31, 0x1, R17 ;  /* 0x000000011f1f7824 */ /* 0x000fc800078e0211 */
[----:B------:R-:W-:Y:S01]  /*1970*/  IMAD R17, R23, R6, RZ ;  /* 0x0000000617117224 */ /* 0x000fe200078e02ff */
[----:B------:R-:W-:Y:S01]  /*1980*/  LOP3.LUT R21, R3, 0xc0, RZ, 0xc0, !PT ;  /* 0x000000c003157812 */ /* 0x000fe200078ec0ff */
        /* <DEDUP_REMOVED lines=10> */
[----:B------:R-:W-:Y:S02]  /*1a30*/  @P0 IMAD.MOV.U32 R18, RZ, RZ, R28 ;  /* 0x000000ffff120224 */ /* 0x000fe400078e001c */
[----:B------:R-:W-:Y:S02]  /*1a40*/  @!P0 IMAD.IADD R0, R19, 0x1, R0 ;  /* 0x0000000113008824 */ /* 0x000fe400078e0200 */
[----:B------:R-:W-:Y:S01]  /*1a50*/  @P0 IMAD.IADD R0, R29, 0x1, R16 ;  /* 0x000000011d000824 */ /* 0x000fe200078e0210 */
[----:B-1----:R-:W-:Y:S01]  /*1a60*/  IADD3 R32, P1, PT, R10, R18, RZ ;  /* 0x000000120a207210 */ /* 0x002fe20007f3e0ff */
[----:B------:R-:W-:-:S04]  /*1a70*/  IMAD R16, R25, R148, RZ ;  /* 0x0000009419107224 */ /* 0x000fc800078e02ff */
[----:B------:R-:W-:Y:S01]  /*1a80*/  IMAD.X R33, RZ, RZ, R0, P1 ;  /* 0x000000ffff217224 */ /* 0x000fe200008e0600 */
[----:B------:R-:W-:Y:S01]  /*1a90*/  SHF.R.S32.HI R0, RZ, 0x1f, R6 ;  /* 0x0000001fff007819 */ /* 0x000fe20000011406 */
[----:B------:R-:W-:Y:S01]  /*1aa0*/  IMAD.WIDE.U32 R28, R149, 0x40, R86 ;  /* 0x00000040951c7825 */ /* 0x000fe200078e0056 */
[----:B------:R-:W-:-:S03]  /*1ab0*/  MOV R19, 0x400 ;  /* 0x0000040000137802 */ /* 0x000fc60000000f00 */
[----:B------:R-:W-:Y:S01]  /*1ac0*/  IMAD.WIDE.U32 R32, R24, R148, R32 ;  /* 0x0000009418207225 */ /* 0x000fe200078e0020 */
[----:B------:R-:W-:-:S03]  /*1ad0*/  LEA R64, R64, R19, 0x18 ;  /* 0x0000001340407211 */ /* 0x000fc600078ec0ff */
[----:B------:R-:W-:Y:S01]  /*1ae0*/  IMAD.WIDE.U32 R24, R6, R22, R30 ;  /* 0x0000001606187225 */ /* 0x000fe200078e001e */
[----:B------:R-:W-:-:S03]  /*1af0*/  IADD3 R23, PT, PT, R33, R16, RZ ;  /* 0x0000001021177210 */ /* 0x000fc60007ffe0ff */
[----:B------:R-:W-:Y:S02]  /*1b00*/  IMAD R17, R0, R22, R17 ;  /* 0x0000001600117224 */ /* 0x000fe400078e0211 */
[-C--:B------:R-:W-:Y:S02]  /*1b10*/  IMAD R19, R29, R26.reuse, RZ ;  /* 0x0000001a1d137224 */ /* 0x080fe400078e02ff */
[----:B------:R-:W-:Y:S02]  /*1b20*/  IMAD.MOV.U32 R22, RZ, RZ, R32 ;  /* 0x000000ffff167224 */ /* 0x000fe400078e0020 */
[C---:B------:R-:W-:Y:S02]  /*1b30*/  IMAD R19, R28.reuse, R27, R19 ;  /* 0x0000001b1c137224 */ /* 0x040fe400078e0213 */
[----:B------:R-:W-:Y:S01]  /*1b40*/  IMAD.WIDE.U32 R22, R28, R26, R22 ;  /* 0x0000001a1c167225 */ /* 0x000fe200078e0016 */
[----:B------:R-:W-:Y:S02]  /*1b50*/  SHF.R.S32.HI R18, RZ, 0x1f, R71 ;  /* 0x0000001fff127819 */ /* 0x000fe40000011447 */
[----:B------:R-:W-:-:S02]  /*1b60*/  LOP3.LUT R16, R21, 0x18, R66, 0xf8, !PT ;  /* 0x0000001815107812 */ /* 0x000fc400078ef842 */
[----:B------:R-:W-:Y:S02]  /*1b70*/  IADD3 R19, PT, PT, R23, R19, RZ ;  /* 0x0000001317137210 */ /* 0x000fe40007ffe0ff */
[----:B----4-:R-:W-:Y:S02]  /*1b80*/  LEA R100, P1, R22, R14, 0x1 ;  /* 0x0000000e16647211 */ /* 0x010fe400078208ff */
[----:B------:R-:W-:Y:S02]  /*1b90*/  LEA.HI R18, R18, R71, RZ, 0x7 ;  /* 0x0000004712127211 */ /* 0x000fe400078f38ff */
[----:B------:R-:W-:Y:S02]  /*1ba0*/  LEA.HI.X R101, R22, R15, R19, 0x1, P1 ;  /* 0x0000000f16657211 */ /* 0x000fe400008f0c13 */
[----:B------:R-:W-:Y:S02]  /*1bb0*/  LOP3.LUT R16, R16, 0x18, R3, 0x78, !PT ;  /* 0x0000001810107812 */ /* 0x000fe400078e7803 */
[----:B------:R-:W-:-:S02]  /*1bc0*/  SHF.R.S32.HI R15, RZ, 0x7, R18 ;  /* 0x00000007ff0f7819 */ /* 0x000fc40000011412 */
[----:B------:R-:W-:Y:S02]  /*1bd0*/  LOP3.LUT R3, R16, 0x1f20, R3, 0xf8, !PT ;  /* 0x00001f2010037812 */ /* 0x000fe400078ef803 */
[----:B------:R-:W-:Y:S02]  /*1be0*/  VIMNMX R70, PT, PT, R140, R15, !PT ;  /* 0x0000000f8c467248 */ /* 0x000fe40007fe0100 */
[----:B------:R-:W-:Y:S01]  /*1bf0*/  IADD3 R16, P0, PT, R10, R12, RZ ;  /* 0x0000000c0a107210 */ /* 0x000fe20007f1e0ff */
[----:B------:R-:W-:Y:S01]  /*1c00*/  IMAD.IADD R25, R25, 0x1, R17 ;  /* 0x0000000119197824 */ /* 0x000fe200078e0211 */
[----:B------:R-:W-:-:S03]  /*1c10*/  ISETP.GT.U32.AND P2, PT, R61, R70, PT ;  /* 0x000000463d00720c */ /* 0x000fc60003f44070 */
[----:B------:R-:W-:Y:S02]  /*1c20*/  IMAD.X R17, RZ, RZ, R2, P0 ;  /* 0x000000ffff117224 */ /* 0x000fe400000e0602 */
[----:B------:R-:W-:-:S04]  /*1c30*/  IMAD.WIDE.U32 R24, R86, R138, R24 ;  /* 0x0000008a56187225 */ /* 0x000fc800078e0018 */
        /* <DEDUP_REMOVED lines=92> */
.L_x_9470:
        /* <DEDUP_REMOVED lines=12> */
[----:B------:R-:W-:Y:S01]  /*22c0*/  ISETP.GE.OR P4, PT, R78, R97, P3 ;  /* 0x000000614e00720c */ /* 0x000fe20001f86670 */
[----:B------:R-:W-:Y:S01]  /*22d0*/  IMAD.MOV.U32 R98, RZ, RZ, R76 ;  /* 0x000000ffff627224 */ /* 0x000fe200078e004c */
[----:B------:R-:W-:Y:S01]  /*22e0*/  IADD3 R28, P0, PT, R80, R19, RZ ;  /* 0x00000013501c7210 */ /* 0x000fe20007f1e0ff */
[----:B------:R-:W-:Y:S01]  /*22f0*/  IMAD.SHL.U32 R107, R104, 0x40, RZ ;  /* 0x00000040686b7824 */ /* 0x000fe200078e00ff */
[----:B------:R-:W-:Y:S02]  /*2300*/  ISETP.LT.OR P4, PT, R78, R99, P4 ;  /* 0x000000634e00720c */ /* 0x000fe40002781670 */
[C---:B------:R-:W-:Y:S01]  /*2310*/  ISETP.GE.OR P1, PT, R96.reuse, R97, P3 ;  /* 0x000000616000720c */ /* 0x040fe20001f26670 */
        /* <DEDUP_REMOVED lines=63> */
.L_x_9449:
        /* <DEDUP_REMOVED lines=71> */
.L_x_9453:
[----:B------:R-:W-:Y:S05]  /*2b80*/  BSYNC.RECONVERGENT B0 ;  /* 0x0000000000007941 */ /* 0x000fea0003800200 */
.L_x_9452:
        /* <DEDUP_REMOVED lines=48> */
.L_x_9455:
[----:B------:R-:W-:Y:S05]  /*2e90*/  BSYNC.RECONVERGENT B0 ;  /* 0x0000000000007941 */ /* 0x000fea0003800200 */
.L_x_9454:
        /* <DEDUP_REMOVED lines=53> */
.L_x_9457:
[----:B------:R-:W-:Y:S05]  /*31f0*/  BSYNC.RECONVERGENT B0 ;  /* 0x0000000000007941 */ /* 0x000fea0003800200 */
.L_x_9456:
        /* <DEDUP_REMOVED lines=53> */
.L_x_9459:
[----:B------:R-:W-:Y:S05]  /*3550*/  BSYNC.RECONVERGENT B0 ;  /* 0x0000000000007941 */ /* 0x000fea0003800200 */
.L_x_9458:
[----:B------:R-:W5:Y:S02]  /*3560*/  LD.E R3, desc[UR4][R84.64+0xd0] ;  /* 0x0000d00454037980 */ /* 0x000f64000c101900 */
[----:B-----5:R-:W-:Y:S05]  /*3570*/  IMAD.U32 R3, R3, -0x40, RZ ;  /* 0xffffffc003037824 */ /* 0x020fea00078e00ff */
[C---:B------:R-:W-:Y:S02]  /*3580*/  LEA R14, P1, R3.reuse, R14, 0x1 ;  /* 0x0000000e030e7211 */ /* 0x040fe400078208ff */
[C---:B------:R-:W-:Y:S02]  /*3590*/  LEA R50, P0, R3.reuse, R50, 0x1 ;  /* 0x0000003203327211 */ /* 0x040fe400078008ff */
[C---:B------:R-:W-:Y:S02]  /*35a0*/  LEA.HI.X.SX32 R15, R3.reuse, R15, 0x1, P1 ;  /* 0x0000000f030f7211 */ /* 0x040fe400008f0eff */
[----:B------:R-:W-:Y:S01]  /*35b0*/  LEA.HI.X.SX32 R51, R3, R51, 0x1, P0 ;  /* 0x0000003303337211 */ /* 0x000fe200000f0eff */
[----:B------:R-:W-:Y:S05]  /*35c0*/  BRA `(.L_x_9450) ;  /* 0x0000001800087947 */ /* 0x000fea0003800000 */
.L_x_9451:
        /* <DEDUP_REMOVED lines=95> */
.L_x_9461:
[----:B------:R-:W-:Y:S05]  /*3bc0*/  BSYNC.RECONVERGENT B0 ;  /* 0x0000000000007941 */ /* 0x000fea0003800200 */
.L_x_9460:
        /* <DEDUP_REMOVED lines=93> */
.L_x_9463:
[----:B------:R-:W-:Y:S05]  /*41a0*/  BSYNC.RECONVERGENT B0 ;  /* 0x0000000000007941 */ /* 0x000fea0003800200 */
.L_x_9462:
        /* <DEDUP_REMOVED lines=64> */
[----:B------:R-:W-:Y:S01]  /*45b0*/  SHF.L.U64.HI R108, R136, 0x6, R137 ;  /* 0x00000006886c7819 */ /* 0x000fe20000010289 */
        /* <DEDUP_REMOVED lines=31> */
.L_x_9465:
[----:B------:R-:W-:Y:S05]  /*47b0*/  BSYNC.RECONVERGENT B0 ;  /* 0x0000000000007941 */ /* 0x000fea0003800200 */
.L_x_9464:
        /* <DEDUP_REMOVED lines=92> */
.L_x_9467:
[----:B------:R-:W-:Y:S05]  /*4d80*/  BSYNC.RECONVERGENT B0 ;  /* 0x0000000000007941 */ /* 0x000fea0003800200 */
.L_x_9466:
[----:B------:R-:W5:Y:S02]  /*4d90*/  LD.E R3, desc[UR4][R84.64+0xd0] ;  /* 0x0000d00454037980 */ /* 0x000f64000c101900 */
[----:B-----5:R-:W-:Y:S05]  /*4da0*/  IMAD.U32 R3, R3, -0x40, RZ ;  /* 0xffffffc003037824 */ /* 0x020fea00078e00ff */
[C---:B------:R-:W-:Y:S02]  /*4db0*/  LEA R88, P1, R3.reuse, R88, 0x1 ;  /* 0x0000005803587211 */ /* 0x040fe400078208ff */
[C---:B------:R-:W-:Y:S02]  /*4dc0*/  LEA R82, P0, R3.reuse, R82, 0x1 ;  /* 0x0000005203527211 */ /* 0x040fe400078008ff */
[C---:B------:R-:W-:Y:S02]  /*4dd0*/  LEA.HI.X.SX32 R89, R3.reuse, R89, 0x1, P1 ;  /* 0x0000005903597211 */ /* 0x040fe400008f0eff */
[----:B------:R-:W-:Y:S09]  /*4de0*/  LEA.HI.X.SX32 R83, R3, R83, 0x1, P0 ;  /* 0x0000005303537211 */ /* 0x000ff200000f0eff */
.L_x_9450:
[----:B------:R-:W-:Y:S05]  /*4df0*/  BSYNC.RECONVERGENT B1 ;  /* 0x0000000000017941 */ /* 0x000fea0003800200 */
.L_x_9448:
        /* <DEDUP_REMOVED lines=102> */
.L_x_9469:
[----:B------:R-:W-:Y:S05]  /*5460*/  BSYNC.RECONVERGENT B0 ;  /* 0x0000000000007941 */ /* 0x000fea0003800200 */
.L_x_9468:
[----:B------:R-:W-:Y:S05]  /*5470*/  @P2 BRA `(.L_x_9470) ;  /* 0xffffffcc00602947 */ /* 0x000fea000383ffff */
.L_x_9447:
        /* <DEDUP_REMOVED lines=17> */
.L_x_9475:
[----:B------:R2:W-:Y:S02]  /*5590*/  STS.128 [R62], RZ ;  /* 0x000000ff3e007388 */ /* 0x0005e40000000c00 */
.L_x_9474:
[----:B------:R-:W-:Y:S05]  /*55a0*/  BSYNC.RECONVERGENT B0 ;  /* 0x0000000000007941 */ /* 0x000fea0003800200 */
.L_x_9473:
        /* <DEDUP_REMOVED lines=13> */
.L_x_9472:
        /* <DEDUP_REMOVED lines=81> */
.L_x_9482:
[----:B------:R-:W-:Y:S05]  /*5b90*/  BSYNC.RECONVERGENT B0 ;  /* 0x0000000000007941 */ /* 0x000fea0003800200 */
.L_x_9481:
[----:B-----5:R3:W-:Y:S01]  /*5ba0*/  STS.128 [R62], R12 ;  /* 0x0000000c3e007388 */ /* 0x0207e20000000c00 */
[----:B------:R-:W-:Y:S05]  /*5bb0*/  BRA `(.L_x_9479) ;  /* 0x0000000000047947 */ /* 0x000fea0003800000 */
.L_x_9480:
[----:B------:R2:W-:Y:S02]  /*5bc0*/  STS.128 [R62], RZ ;  /* 0x000000ff3e007388 */ /* 0x0005e40000000c00 */
.L_x_9479:
[----:B------:R-:W-:Y:S05]  /*5bd0*/  BSYNC.RECONVERGENT B1 ;  /* 0x0000000000017941 */ /* 0x000fea0003800200 */
.L_x_9478:
        /* <DEDUP_REMOVED lines=60> */
.L_x_9484:
[----:B------:R-:W-:Y:S05]  /*5fa0*/  BSYNC.RECONVERGENT B0 ;  /* 0x0000000000007941 */ /* 0x000fea0003800200 */
.L_x_9483:
[----:B-----5:R3:W-:Y:S01]  /*5fb0*/  STS.128 [R62+0x800], R12 ;  /* 0x0008000c3e007388 */ /* 0x0207e20000000c00 */
[----:B------:R-:W-:Y:S05]  /*5fc0*/  BRA `(.L_x_9476) ;  /* 0x0000000800ec7947 */ /* 0x000fea0003800000 */
.L_x_9477:
        /* <DEDUP_REMOVED lines=91> */
.L_x_9489:
[----:B------:R-:W-:Y:S05]  /*6580*/  BSYNC.RECONVERGENT B0 ;  /* 0x0000000000007941 */ /* 0x000fea0003800200 */
.L_x_9488:
[----:B-----5:R3:W-:Y:S01]  /*6590*/  STS.128 [R62], R20 ;  /* 0x000000143e007388 */ /* 0x0207e20000000c00 */
[----:B------:R-:W-:Y:S05]  /*65a0*/  BRA `(.L_x_9486) ;  /* 0x0000000000047947 */ /* 0x000fea0003800000 */
.L_x_9487:
[----:B------:R2:W-:Y:S02]  /*65b0*/  STS.128 [R62], RZ ;  /* 0x000000ff3e007388 */ /* 0x0005e40000000c00 */
.L_x_9486:
[----:B------:R-:W-:Y:S05]  /*65c0*/  BSYNC.RECONVERGENT B1 ;  /* 0x0000000000017941 */ /* 0x000fea0003800200 */
.L_x_9485:
        /* <DEDUP_REMOVED lines=89> */
.L_x_9491:
[----:B------:R-:W-:Y:S05]  /*6b60*/  BSYNC.RECONVERGENT B0 ;  /* 0x0000000000007941 */ /* 0x000fea0003800200 */
.L_x_9490:
[----:B-----5:R1:W-:Y:S02]  /*6b70*/  STS.128 [R62+0x800], R4 ;  /* 0x000800043e007388 */ /* 0x0203e40000000c00 */
.L_x_9476:
[----:B------:R-:W-:Y:S05]  /*6b80*/  BSYNC.RECONVERGENT B2 ;  /* 0x0000000000027941 */ /* 0x000fea0003800200 */
.L_x_9471:
        /* <DEDUP_REMOVED lines=12> */
.L_x_9494:
[----:B------:R1:W-:Y:S02]  /*6c50*/  STS.128 [R62+0x1000], RZ ;  /* 0x001000ff3e007388 */ /* 0x0003e40000000c00 */
.L_x_9493:
[----:B------:R-:W-:Y:S05]  /*6c60*/  BSYNC.RECONVERGENT B0 ;  /* 0x0000000000007941 */ /* 0x000fea0003800200 */
.L_x_9492:
        /* <DEDUP_REMOVED lines=14> */
.L_x_9497:
[----:B------:R1:W-:Y:S02]  /*6d50*/  STS.128 [R62+0x1800], RZ ;  /* 0x001800ff3e007388 */ /* 0x0003e40000000c00 */
.L_x_9496:
[----:B------:R-:W-:Y:S05]  /*6d60*/  BSYNC.RECONVERGENT B0 ;  /* 0x0000000000007941 */ /* 0x000fea0003800200 */
.L_x_9495:
        /* <DEDUP_REMOVED lines=13> */
.L_x_9500:
[----:B------:R1:W-:Y:S02]  /*6e40*/  STS.128 [R62+0x2000], RZ ;  /* 0x002000ff3e007388 */ /* 0x0003e40000000c00 */
.L_x_9499:
[----:B------:R-:W-:Y:S05]  /*6e50*/  BSYNC.RECONVERGENT B0 ;  /* 0x0000000000007941 */ /* 0x000fea0003800200 */
.L_x_9498:
        /* <DEDUP_REMOVED lines=13> */
.L_x_9503:
[----:B------:R1:W-:Y:S02]  /*6f30*/  STS.128 [R62+0x2800], RZ ;  /* 0x002800ff3e007388 */ /* 0x0003e40000000c00 */
.L_x_9502:
[----:B------:R-:W-:Y:S05]  /*6f40*/  BSYNC.RECONVERGENT B0 ;  /* 0x0000000000007941 */ /* 0x000fea0003800200 */
.L_x_9501:
[----:B---34-:R-:W3:Y:S04]  /*6f50*/  LD.E.64 R14, desc[UR4][R84.64+0x1c0] ;  /* 0x0001c004540e7980 */ /* 0x018ee8000c101b00 */
[----:B------:R-:W4:Y:S01]  /*6f60*/  LD.E.64 R12, desc[UR4][R84.64+0x1b8] ;  /* 0x0001b804540c7980 */ /* 0x000f22000c101b00 */
[----:B-1----:R-:W-:Y:S02]  /*6f70*/  MOV R8, R148 ;  /* 0x0000009400087202 */ /* 0x002fe40000000f00 */
[----:B------:R-:W-:Y:S01]  /*6f80*/  MOV R9, RZ ;  /* 0x000000ff00097202 */ /* 0x000fe20000000f00 */
[----:B------:R-:W2:Y:S04]  /*6f90*/  LD.E R7, desc[UR4][R84.64+0xd8] ;  /* 0x0000d80454077980 */ /* 0x000ea8000c101900 */
[----:B------:R-:W0:Y:S04]  /*6fa0*/  LDGDEPBAR ;  /* 0x00000000000079af */ /* 0x000e280000000000 */
[----:B------:R1:W5:Y:S01]  /*6fb0*/  LD.E R127, desc[UR4][R84.64+0x184] ;  /* 0x00018404547f7980 */ /* 0x000362000c101900 */
[----:B---3--:R-:W-:-:S04]  /*6fc0*/  IMAD.WIDE.U32 R8, R147, R14, R8 ;  /* 0x0000000e93087225 */ /* 0x008fc800078e0008 */
[----:B------:R-:W-:Y:S01]  /*6fd0*/  IMAD R2, R15, R147, RZ ;  /* 0x000000930f027224 */ /* 0x000fe200078e02ff */
[----:B----4-:R-:W-:-:S04]  /*6fe0*/  LEA R12, P0, R8, R12, 0x2 ;  /* 0x0000000c080c7211 */ /* 0x010fc800078010ff */
[----:B------:R-:W-:-:S04]  /*6ff0*/  IADD3 R2, PT, PT, R9, R2, RZ ;  /* 0x0000000209027210 */ /* 0x000fc80007ffe0ff */
[----:B------:R-:W-:Y:S01]  /*7000*/  LEA.HI.X R13, R8, R13, R2, 0x2, P0 ;  /* 0x0000000d080d7211 */ /* 0x000fe200000f1402 */
[----:B--2---:R-:W2:Y:S01]  /*7010*/  MUFU.RCP R159, R7 ;  /* 0x00000007009f7308 */ /* 0x004ea20000001000 */
        /* <DEDUP_REMOVED lines=14> */
.L_x_9506:
[----:B------:R3:W-:Y:S01]  /*7100*/  STS.128 [R62+0x3000], RZ ;  /* 0x003000ff3e007388 */ /* 0x0007e20000000c00 */
[----:B------:R-:W-:Y:S05]  /*7110*/  BRA `(.L_x_9507) ;  /* 0x0000000000047947 */ /* 0x000fea0003800000 */
.L_x_9505:
[----:B------:R1:W-:Y:S02]  /*7120*/  STS.128 [R62+0x3000], RZ ;  /* 0x003000ff3e007388 */ /* 0x0003e40000000c00 */
.L_x_9507:
[----:B------:R-:W-:Y:S05]  /*7130*/  BSYNC.RECONVERGENT B0 ;  /* 0x0000000000007941 */ /* 0x000fea0003800200 */
.L_x_9504:
        /* <DEDUP_REMOVED lines=15> */
.L_x_9510:
[----:B------:R1:W-:Y:S02]  /*7230*/  STS.128 [R62+0x3800], RZ ;  /* 0x003800ff3e007388 */ /* 0x0003e40000000c00 */
.L_x_9509:
[----:B------:R-:W-:Y:S05]  /*7240*/  BSYNC.RECONVERGENT B0 ;  /* 0x0000000000007941 */ /* 0x000fea0003800200 */
.L_x_9508:
        /* <DEDUP_REMOVED lines=13> */
.L_x_9513:
[----:B------:R1:W-:Y:S02]  /*7320*/  STS.128 [R62+0x4000], RZ ;  /* 0x004000ff3e007388 */ /* 0x0003e40000000c00 */
.L_x_9512:
[----:B------:R-:W-:Y:S05]  /*7330*/  BSYNC.RECONVERGENT B0 ;  /* 0x0000000000007941 */ /* 0x000fea0003800200 */
.L_x_9511:
        /* <DEDUP_REMOVED lines=13> */
.L_x_9516:
[----:B------:R1:W-:Y:S02]  /*7410*/  STS.128 [R62+0x4800], RZ ;  /* 0x004800ff3e007388 */ /* 0x0003e40000000c00 */
.L_x_9515:
[----:B------:R-:W-:Y:S05]  /*7420*/  BSYNC.RECONVERGENT B0 ;  /* 0x0000000000007941 */ /* 0x000fea0003800200 */
.L_x_9514:
[----:B------:R-:W2:Y:S01]  /*7430*/  LD.E R0, desc[UR4][R84.64+0x18c] ;  /* 0x00018c0454007980 */ /* 0x000ea2000c101900 */
[----:B------:R-:W-:Y:S01]  /*7440*/  SHF.R.U32.HI R132, RZ, 0x1, R66 ;  /* 0x00000001ff847819 */ /* 0x000fe20000011642 */
[C---:B------:R-:W-:Y:S01]  /*7450*/  IMAD.SHL.U32 R125, R66.reuse, 0x20, RZ ;  /* 0x00000020427d7824 */ /* 0x040fe200078e00ff */
[C---:B-1----:R-:W-:Y:S01]  /*7460*/  LOP3.LUT P0, R9, R66.reuse, 0x4, RZ, 0xc0, !PT ;  /* 0x0000000442097812 */ /* 0x042fe2000780c0ff */
[----:B------:R-:W-:Y:S01]  /*7470*/  IMAD.SHL.U32 R4, R66, 0x10, RZ ;  /* 0x0000001042047824 */ /* 0x000fe200078e00ff */
[----:B------:R-:W-:Y:S01]  /*7480*/  LOP3.LUT R6, R132, 0x8, RZ, 0xc0, !PT ;  /* 0x0000000884067812 */ /* 0x000fe200078ec0ff */
[----:B------:R-:W-:Y:S01]  /*7490*/  IMAD.MOV.U32 R8, RZ, RZ, 0x20 ;  /* 0x00000020ff087424 */ /* 0x000fe200078e00ff */
[----:B------:R-:W-:Y:S01]  /*74a0*/  LOP3.LUT R5, R125, 0xc0, RZ, 0xc0, !PT ;  /* 0x000000c07d057812 */ /* 0x000fe200078ec0ff */
[----:B------:R-:W0:Y:S01]  /*74b0*/  LDGDEPBAR ;  /* 0x00000000000079af */ /* 0x000e220000000000 */
        /* <DEDUP_REMOVED lines=15> */
[----:B------:R-:W-:Y:S02]  /*75b0*/  IMAD R87, R5, 0x2, R64 ;  /* 0x0000000205577824 */ /* 0x000fe400078e0240 */
[----:B------:R-:W-:Y:S01]  /*75c0*/  IMAD.IADD R16, R121, 0x1, R126 ;  /* 0x0000000179107824 */ /* 0x000fe200078e027e */
[----:B------:R-:W-:Y:S01]  /*75d0*/  LDSM.16.M88.4 R4, [R121] ;  /* 0x000000007904783b */ /* 0x000fe20000000200 */
[----:B------:R-:W-:-:S03]  /*75e0*/  IMAD.IADD R128, R126, 0x1, R87 ;  /* 0x000000017e807824 */ /* 0x000fc600078e0257 */
[----:B------:R-:W1:Y:S04]  /*75f0*/  LDSM.16.M88.4 R36, [R87+0x2000] ;  /* 0x002000005724783b */ /* 0x000e680000000200 */
[----:B------:R-:W3:Y:S04]  /*7600*/  LDSM.16.M88.4 R68, [R87+0x1400] ;  /* 0x001400005744783b */ /* 0x000ee80000000200 */
[----:B------:R-:W4:Y:S04]  /*7610*/  LDSM.16.M88.4 R76, [R87+0x1000] ;  /* 0x00100000574c783b */ /* 0x000f280000000200 */
[----:B------:R-:W4:Y:S04]  /*7620*/  LDSM.16.M88.4 R28, [R87+0x2400] ;  /* 0x00240000571c783b */ /* 0x000f280000000200 */
[----:B------:R-:W-:Y:S04]  /*7630*/  LDSM.16.M88.4 R16, [R16] ;  /* 0x000000001010783b */ /* 0x000fe80000000200 */
        /* <DEDUP_REMOVED lines=12> */
[C---:B---3--:R-:W-:Y:S03]  /*7700*/  HMMA.16816.F32.BF16 R72, R4.reuse, R68, RZ ;  /* 0x000000440448723c */ /* 0x048fe600000418ff */
[----:B------:R-:W3:Y:S05]  /*7710*/  LDSM.16.M88.4 R100, [R128+0x1c00] ;  /* 0x001c00008064783b */ /* 0x000eea0000000200 */
[C---:B----4-:R-:W-:Y:S08]  /*7720*/  HMMA.16816.F32.BF16 R80, R4.reuse, R76, RZ ;  /* 0x0000004c0450723c */ /* 0x050ff000000418ff */
[C---:B------:R-:W-:Y:S08]  /*7730*/  HMMA.16816.F32.BF16 R76, R4.reuse, R78, RZ ;  /* 0x0000004e044c723c */ /* 0x040ff000000418ff */
[----:B------:R-:W-:Y:S08]  /*7740*/  HMMA.16816.F32.BF16 R32, R4, R28, RZ ;  /* 0x0000001c0420723c */ /* 0x000ff000000418ff */
[C---:B------:R-:W-:Y:S08]  /*7750*/  HMMA.16816.F32.BF16 R40, R16.reuse, R96, R40 ;  /* 0x000000601028723c */ /* 0x040ff00000041828 */
[----:B------:R-:W-:Y:S01]  /*7760*/  HMMA.16816.F32.BF16 R36, R16, R98, R36 ;  /* 0x000000621024723c */ /* 0x000fe20000041824 */
[----:B------:R-:W4:Y:S01]  /*7770*/  LDSM.16.M88.4 R96, [R128+0x2c00] ;  /* 0x002c00008060783b */ /* 0x000f220000000200 */
[----:B------:R-:W-:-:S06]  /*7780*/  DEPBAR.LE SB0, 0x0 ;  /* 0x000080000000791a */ /* 0x000fcc0000000000 */
[C---:B------:R-:W-:Y:S08]  /*7790*/  HMMA.16816.F32.BF16 R28, R4.reuse, R30, RZ ;  /* 0x0000001e041c723c */ /* 0x040ff000000418ff */
[----:B------:R-:W-:Y:S08]  /*77a0*/  HMMA.16816.F32.BF16 R56, R4, R52, RZ ;  /* 0x000000340438723c */ /* 0x000ff000000418ff */
[----:B------:R-:W-:Y:S08]  /*77b0*/  HMMA.16816.F32.BF16 R72, R16, R108, R72 ;  /* 0x0000006c1048723c */ /* 0x000ff00000041848 */
[----:B------:R-:W-:Y:S08]  /*77c0*/  HMMA.16816.F32.BF16 R52, R4, R54, RZ ;  /* 0x000000360434723c */ /* 0x000ff000000418ff */
[----:B------:R-:W-:Y:S08]  /*77d0*/  HMMA.16816.F32.BF16 R76, R16, R114, R76 ;  /* 0x00000072104c723c */ /* 0x000ff0000004184c */
[C---:B------:R-:W-:Y:S08]  /*77e0*/  HMMA.16816.F32.BF16 R48, R4.reuse, R44, RZ ;  /* 0x0000002c0430723c */ /* 0x040ff000000418ff */
[----:B------:R-:W-:Y:S08]  /*77f0*/  HMMA.16816.F32.BF16 R24, R4, R20, RZ ;  /* 0x000000140418723c */ /* 0x000ff000000418ff */
[----:B-1----:R-:W-:Y:S05]  /*7800*/  HMMA.16816.F32.BF16 R32, R16, R92, R32 ;  /* 0x0000005c1020723c */ /* 0x002fea0000041820 */
[----:B------:R-:W-:Y:S01]  /*7810*/  LOP3.LUT R92, R132, 0x1f0, RZ, 0xc0, !PT ;  /* 0x000001f0845c7812 */ /* 0x000fe200078ec0ff */
[----:B------:R-:W-:-:S05]  /*7820*/  IMAD.SHL.U32 R93, R66, 0x2, RZ ;  /* 0x00000002425d7824 */ /* 0x000fca00078e00ff */
[----:B------:R-:W-:Y:S01]  /*7830*/  LOP3.LUT R93, R93, 0x6, RZ, 0xc0, !PT ;  /* 0x000000065d5d7812 */ /* 0x000fe200078ec0ff */
[C---:B------:R-:W-:Y:S08]  /*7840*/  HMMA.16816.F32.BF16 R44, R4.reuse, R46, RZ ;  /* 0x0000002e042c723c */ /* 0x040ff000000418ff */
[C---:B------:R-:W-:Y:S08]  /*7850*/  HMMA.16816.F32.BF16 R68, R4.reuse, R70, RZ ;  /* 0x000000460444723c */ /* 0x040ff000000418ff */
[C---:B------:R-:W-:Y:S08]  /*7860*/  HMMA.16816.F32.BF16 R20, R4.reuse, R22, RZ ;  /* 0x000000160414723c */ /* 0x040ff000000418ff */
[C---:B------:R-:W-:Y:S08]  /*7870*/  HMMA.16816.F32.BF16 R12, R4.reuse, R116, RZ ;  /* 0x00000074040c723c */ /* 0x040ff000000418ff */
[----:B------:R-:W-:Y:S08]  /*7880*/  HMMA.16816.F32.BF16 R4, R4, R118, RZ ;  /* 0x000000760404723c */ /* 0x000ff000000418ff */
[----:B------:R-:W-:Y:S05]  /*7890*/  HMMA.16816.F32.BF16 R28, R16, R94, R28 ;  /* 0x0000005e101c723c */ /* 0x000fea000004181c */
[----:B------:R-:W-:-:S02]  /*78a0*/  LOP3.LUT R94, R92, 0x7, R86, 0xf8, !PT ;  /* 0x000000075c5e7812 */ /* 0x000fc400078ef856 */
[----:B------:R-:W-:-:S03]  /*78b0*/  LOP3.LUT R86, R86, 0x7, RZ, 0xc0, !PT ;  /* 0x0000000756567812 */ /* 0x000fc600078ec0ff */
[--C-:B------:R-:W-:Y:S01]  /*78c0*/  IMAD R161, R149, 0x40, R94.reuse ;  /* 0x0000004095a17824 */ /* 0x100fe200078e025e */
[C---:B------:R-:W-:Y:S03]  /*78d0*/  HMMA.16816.F32.BF16 R52, R16.reuse, R106, R52 ;  /* 0x0000006a1034723c */ /* 0x040fe60000041834 */
[----:B------:R-:W-:Y:S02]  /*78e0*/  IMAD.IADD R94, R63, 0x1, R94 ;  /* 0x000000013f5e7824 */ /* 0x000fe400078e025e */
[----:B------:R-:W-:Y:S02]  /*78f0*/  IMAD.IADD R2, R161, 0x1, R2 ;  /* 0x00000001a1027824 */ /* 0x000fe400078e0202 */
[----:B------:R-:W-:Y:S01]  /*7900*/  VIADD R95, R94, 0x8 ;  /* 0x000000085e5f7836 */ /* 0x000fe20000000000 */
[----:B------:R-:W-:Y:S03]  /*7910*/  HMMA.16816.F32.BF16 R56, R16, R104, R56 ;  /* 0x000000681038723c */ /* 0x000fe60000041838 */
[----:B------:R-:W-:-:S02]  /*7920*/  VIADDMNMX R158, R2, 0x1, R67, PT ;  /* 0x00000001029e7846 */ /* 0x000fc40003800143 */
[----:B------:R-:W-:-:S03]  /*7930*/  VIADDMNMX R153, R2, 0x9, R67, PT ;  /* 0x0000000902997846 */ /* 0x000fc60003800143 */
[C---:B------:R-:W-:Y:S08]  /*7940*/  HMMA.16816.F32.BF16 R24, R16.reuse, R88, R24 ;  /* 0x000000581018723c */ /* 0x040ff00000041818 */
[C---:B---3--:R-:W-:Y:S08]  /*7950*/  HMMA.16816.F32.BF16 R44, R16.reuse, R102, R44 ;  /* 0x00000066102c723c */ /* 0x048ff0000004182c */
[C---:B------:R-:W-:Y:S08]  /*7960*/  HMMA.16816.F32.BF16 R80, R16.reuse, R112, R80 ;  /* 0x000000701050723c */ /* 0x040ff00000041850 */
[C---:B------:R-:W-:Y:S03]  /*7970*/  HMMA.16816.F32.BF16 R68, R16.reuse, R110, R68 ;  /* 0x0000006e1044723c */ /* 0x040fe60000041844 */
[-C--:B--2---:R-:W-:Y:S01]  /*7980*/  FMUL.FTZ R66, R73, R0.reuse ;  /* 0x0000000049427220 */ /* 0x084fe20000410000 */
[----:B------:R-:W-:Y:S01]  /*7990*/  LOP3.LUT R73, R60, R93, RZ, 0xfc, !PT ;  /* 0x0000005d3c497212 */ /* 0x000fe200078efcff */
[-C--:B------:R-:W-:Y:S01]  /*79a0*/  FMUL.FTZ R77, R77, R0.reuse ;  /* 0x000000004d4d7220 */ /* 0x080fe20000410000 */
[-C--:B------:R-:W-:Y:S01]  /*79b0*/  FMUL.FTZ R53, R53, R0.reuse ;  /* 0x0000000035357220 */ /* 0x080fe20000410000 */
[-C--:B------:R-:W-:Y:S01]  /*79c0*/  FMUL.FTZ R106, R57, R0.reuse ;  /* 0x00000000396a7220 */ /* 0x080fe20000410000 */
[-C--:B------:R-:W-:Y:S01]  /*79d0*/  FMUL.FTZ R57, R52, R0.reuse ;  /* 0x0000000034397220 */ /* 0x080fe20000410000 */
[----:B------:R-:W-:Y:S01]  /*79e0*/  IMAD.IADD R2, R73, 0x1, R150 ;  /* 0x0000000149027824 */ /* 0x000fe200078e0296 */
[----:B------:R-:W1:Y:S01]  /*79f0*/  MUFU.TANH R88, R77 ;  /* 0x0000004d00587308 */ /* 0x000e620000002400 */
[C---:B------:R-:W-:Y:S03]  /*7a00*/  HMMA.16816.F32.BF16 R48, R16.reuse, R100, R48 ;  /* 0x000000641030723c */ /* 0x040fe60000041830 */
[-C--:B------:R-:W-:Y:S01]  /*7a10*/  FMUL.FTZ R52, R80, R0.reuse ;  /* 0x0000000050347220 */ /* 0x080fe20000410000 */
[-C--:B------:R-:W-:Y:S01]  /*7a20*/  FMUL.FTZ R76, R76, R0.reuse ;  /* 0x000000004c4c7220 */ /* 0x080fe20000410000 */
[-C--:B------:R-:W-:Y:S01]  /*7a30*/  FMUL.FTZ R72, R72, R0.reuse ;  /* 0x0000000048487220 */ /* 0x080fe20000410000 */
[-C--:B------:R-:W-:Y:S01]  /*7a40*/  FMUL.FTZ R81, R81, R0.reuse ;  /* 0x0000000051517220 */ /* 0x080fe20000410000 */
[----:B------:R-:W-:Y:S01]  /*7a50*/  FMUL.FTZ R32, R32, R0 ;  /* 0x0000000020207220 */ /* 0x000fe20000410000 */
[--C-:B------:R-:W-:Y:S01]  /*7a60*/  IADD3 R109, PT, PT, R94, -0x59, -R2.reuse ;  /* 0xffffffa75e6d7810 */ /* 0x100fe20007ffe802 */
[----:B------:R2:W-:Y:S01]  /*7a70*/  MUFU.TANH R80, R57 ;  /* 0x0000003900507308 */ /* 0x0005e20000002400 */
[C---:B------:R-:W-:Y:S03]  /*7a80*/  HMMA.16816.F32.BF16 R20, R16.reuse, R90, R20 ;  /* 0x0000005a1014723c */ /* 0x040fe60000041814 */
[----:B------:R-:W-:Y:S01]  /*7a90*/  IADD3 R90, PT, PT, R67, -R150, -R127 ;  /* 0x80000096435a7210 */ /* 0x000fe20007ffe87f */
[----:B------:R-:W-:Y:S01]  /*7aa0*/  VIADD R67, R73, 0x1 ;  /* 0x0000000149437836 */ /* 0x000fe20000000000 */
[----:B------:R-:W-:Y:S01]  /*7ab0*/  IABS R109, R109 ;  /* 0x0000006d006d7213 */ /* 0x000fe20000000000 */
[-C--:B------:R-:W-:Y:S01]  /*7ac0*/  FMUL.FTZ R82, R82, R0.reuse ;  /* 0x0000000052527220 */ /* 0x080fe20000410000 */
[----:B------:R-:W-:Y:S01]  /*7ad0*/  IADD3 R131, PT, PT, R94, -0x50, -R2 ;  /* 0xffffffb05e837810 */ /* 0x000fe20007ffe802 */
[----:B------:R-:W-:Y:S01]  /*7ae0*/  IMAD.IADD R161, R161, 0x1, R90 ;  /* 0x00000001a1a17824 */ /* 0x000fe200078e025a */
[----:B------:R-:W-:Y:S01]  /*7af0*/  MUFU.TANH R106, R106 ;  /* 0x0000006a006a7308 */ /* 0x000fe20000002400 */
[----:B----4-:R-:W-:Y:S03]  /*7b00*/  HMMA.16816.F32.BF16 R12, R16, R96, R12 ;  /* 0x00000060100c723c */ /* 0x010fe6000004180c */
[----:B------:R-:W-:Y:S01]  /*7b10*/  FMUL.FTZ R96, R56, R0 ;  /* 0x0000000038607220 */ /* 0x000fe20000410000 */
[----:B------:R-:W-:-:S02]  /*7b20*/  IMAD.IADD R56, R94, 0x1, -R2 ;  /* 0x000000015e387824 */ /* 0x000fc400078e0a02 */
[-C--:B------:R-:W-:Y:S01]  /*7b30*/  FMUL.FTZ R90, R68, R0.reuse ;  /* 0x00000000445a7220 */ /* 0x080fe20000410000 */
[-C--:B------:R-:W-:Y:S01]  /*7b40*/  FMUL.FTZ R68, R69, R0.reuse ;  /* 0x0000000045447220 */ /* 0x080fe20000410000 */
[C-C-:B------:R-:W-:Y:S01]  /*7b50*/  IADD3 R69, PT, PT, R94.reuse, -0x10, -R2.reuse ;  /* 0xfffffff05e457810 */ /* 0x140fe20007ffe802 */
[----:B------:R-:W-:Y:S01]  /*7b60*/  VIADD R160, R161, 0x8 ;  /* 0x00000008a1a07836 */ /* 0x000fe20000000000 */
[----:B------:R-:W-:Y:S01]  /*7b70*/  MUFU.TANH R76, R76 ;  /* 0x0000004c004c7308 */ /* 0x000fe20000002400 */
[----:B------:R-:W-:Y:S03]  /*7b80*/  HMMA.16816.F32.BF16 R4, R16, R98, R4 ;  /* 0x000000621004723c */ /* 0x000fe60000041804 */
[--C-:B------:R-:W-:Y:S01]  /*7b90*/  IADD3 R19, PT, PT, R94, -0x9, -R2.reuse ;  /* 0xfffffff75e137810 */ /* 0x100fe20007ffe802 */
[-C--:B--2---:R-:W-:Y:S01]  /*7ba0*/  FMUL.FTZ R57, R45, R0.reuse ;  /* 0x000000002d397220 */ /* 0x084fe20000410000 */
[----:B------:R-:W-:Y:S01]  /*7bb0*/  IABS R69, R69 ;  /* 0x0000004500457213 */ /* 0x000fe20000000000 */
[-C--:B------:R-:W-:Y:S01]  /*7bc0*/  FMUL.FTZ R20, R20, R0.reuse ;  /* 0x0000000014147220 */ /* 0x080fe20000410000 */
[----:B------:R-:W-:Y:S01]  /*7bd0*/  IABS R19, R19 ;  /* 0x0000001300137213 */ /* 0x000fe20000000000 */
[-C--:B------:R-:W-:Y:S01]  /*7be0*/  FMUL.FTZ R21, R21, R0.reuse ;  /* 0x0000000015157220 */ /* 0x080fe20000410000 */
[----:B------:R2:W-:Y:S01]  /*7bf0*/  MUFU.TANH R100, R81 ;  /* 0x0000005100647308 */ /* 0x0005e20000002400 */
[----:B------:R-:W-:Y:S01]  /*7c00*/  I2FP.F32.S32 R69, R69 ;  /* 0x0000004500457245 */ /* 0x000fe20000201400 */
[-C--:B------:R-:W-:Y:S01]  /*7c10*/  FMUL.FTZ R33, R33, R0.reuse ;  /* 0x0000000021217220 */ /* 0x080fe20000410000 */
[----:B------:R-:W-:Y:S01]  /*7c20*/  I2FP.F32.S32 R19, R19 ;  /* 0x0000001300137245 */ /* 0x000fe20000201400 */
[-C--:B------:R-:W-:Y:S01]  /*7c30*/  FMUL.FTZ R40, R40, R0.reuse ;  /* 0x0000000028287220 */ /* 0x080fe20000410000 */
[----:B------:R-:W-:Y:S01]  /*7c40*/  IADD3 R18, PT, PT, R94, -0x19, -R2 ;  /* 0xffffffe75e127810 */ /* 0x000fe20007ffe802 */
[----:B------:R-:W-:Y:S01]  /*7c50*/  FMUL.FTZ R41, R41, R0 ;  /* 0x0000000029297220 */ /* 0x000fe20000410000 */
[----:B------:R-:W-:Y:S01]  /*7c60*/  I2FP.F32.S32 R109, R109 ;  /* 0x0000006d006d7245 */ /* 0x000fe20000201400 */
[----:B-1----:R-:W-:Y:S01]  /*7c70*/  FFMA.FTZ R19, -R159, R19, R88 ;  /* 0x000000139f137223 */ /* 0x002fe20000010158 */
[----:B------:R-:W1:Y:S01]  /*7c80*/  MUFU.TANH R72, R72 ;  /* 0x0000004800487308 */ /* 0x000e620000002400 */
[----:B------:R-:W-:Y:S01]  /*7c90*/  IABS R18, R18 ;  /* 0x0000001200127213 */ /* 0x000fe20000000000 */
[----:B------:R-:W-:-:S02]  /*7ca0*/  VIADD R102, R73, 0x9 ;  /* 0x0000000949667836 */ /* 0x000fc40000000000 */
[----:B------:R-:W-:Y:S01]  /*7cb0*/  FMUL.FTZ R4, R4, R0 ;  /* 0x0000000004047220 */ /* 0x000fe20000410000 */
[----:B------:R-:W-:Y:S01]  /*7cc0*/  ISETP.GT.AND P0, PT, R161, R67, PT ;  /* 0x00000043a100720c */ /* 0x000fe20003f04270 */
[----:B------:R-:W-:Y:S01]  /*7cd0*/  VIADD R103, R73, 0x8 ;  /* 0x0000000849677836 */ /* 0x000fe20000000000 */
[----:B------:R-:W-:Y:S01]  /*7ce0*/  ISETP.GE.AND P5, PT, R67, R158, PT ;  /* 0x0000009e4300720c */ /* 0x000fe20003fa6270 */
[----:B------:R-:W-:Y:S01]  /*7cf0*/  VIADD R97, R73, 0x20 ;  /* 0x0000002049617836 */ /* 0x000fe20000000000 */
[----:B------:R3:W-:Y:S01]  /*7d00*/  MUFU.TANH R88, R53 ;  /* 0x0000003500587308 */ /* 0x0007e20000002400 */
[----:B--2---:R-:W-:Y:S01]  /*7d10*/  VIADD R81, R56, 0xfffffff8 ;  /* 0xfffffff838517836 */ /* 0x004fe20000000000 */
[----:B------:R-:W-:Y:S01]  /*7d20*/  ISETP.GE.AND P2, PT, R67, R153, PT ;  /* 0x000000994300720c */ /* 0x000fe20003f46270 */
[C---:B------:R-:W-:Y:S01]  /*7d30*/  VIADD R91, R73.reuse, 0x18 ;  /* 0x00000018495b7836 */ /* 0x040fe20000000000 */
[----:B------:R-:W-:Y:S01]  /*7d40*/  ISETP.GT.AND P1, PT, R160, R67, PT ;  /* 0x00000043a000720c */ /* 0x000fe20003f24270 */
[C---:B------:R-:W-:Y:S01]  /*7d50*/  VIADD R98, R73.reuse, 0x19 ;  /* 0x0000001949627836 */ /* 0x040fe20000000000 */
[----:B------:R-:W-:Y:S01]  /*7d60*/  IABS R81, R81 ;  /* 0x0000005100517213 */ /* 0x000fe20000000000 */
[----:B------:R-:W-:Y:S01]  /*7d70*/  VIADD R89, R73, 0x29 ;  /* 0x0000002949597836 */ /* 0x000fe20000000000 */
[----:B------:R-:W-:Y:S01]  /*7d80*/  MUFU.TANH R4, R4 ;  /* 0x0000000400047308 */ /* 0x000fe20000002400 */
[----:B-1----:R-:W-:Y:S01]  /*7d90*/  FFMA.FTZ R69, -R159, R69, R72 ;  /* 0x000000459f457223 */ /* 0x002fe20000010148 */
[----:B------:R-:W-:Y:S01]  /*7da0*/  I2FP.F32.S32 R81, R81 ;  /* 0x0000005100517245 */ /* 0x000fe20000201400 */
[-C--:B------:R-:W-:Y:S01]  /*7db0*/  FMUL.FTZ R72, R36, R0.reuse ;  /* 0x0000000024487220 */ /* 0x080fe20000410000 */
[-C--:B------:R-:W-:Y:S01]  /*7dc0*/  FMUL.FTZ R36, R37, R0.reuse ;  /* 0x0000000025247220 */ /* 0x080fe20000410000 */
[----:B------:R-:W-:Y:S01]  /*7dd0*/  IABS R131, R131 ;  /* 0x0000008300837213 */ /* 0x000fe20000000000 */
[-C--:B------:R-:W-:Y:S01]  /*7de0*/  FMUL.FTZ R16, R83, R0.reuse ;  /* 0x0000000053107220 */ /* 0x080fe20000410000 */
[----:B------:R-:W-:Y:S01]  /*7df0*/  FFMA.FTZ R81, -R159, R81, R76 ;  /* 0x000000519f517223 */ /* 0x000fe2000001014c */
[----:B------:R-:W1:Y:S01]  /*7e00*/  MUFU.TANH R32, R32 ;  /* 0x0000002000207308 */ /* 0x000e620000002400 */
[-C--:B---3--:R-:W-:Y:S01]  /*7e10*/  FMUL.FTZ R53, R44, R0.reuse ;  /* 0x000000002c357220 */ /* 0x088fe20000410000 */
[--C-:B------:R-:W-:Y:S01]  /*7e20*/  IADD3 R44, PT, PT, R94, -0x21, -R2.reuse ;  /* 0xffffffdf5e2c7810 */ /* 0x100fe20007ffe802 */
[-C--:B------:R-:W-:Y:S01]  /*7e30*/  FMUL.FTZ R76, R48, R0.reuse ;  /* 0x00000000304c7220 */ /* 0x080fe20000410000 */
[----:B------:R-:W-:Y:S01]  /*7e40*/  FMUL.FTZ R48, R49, R0 ;  /* 0x0000000031307220 */ /* 0x000fe20000410000 */
[C---:B------:R-:W-:Y:S01]  /*7e50*/  IADD3 R37, PT, PT, R94.reuse, -0x68, -R2 ;  /* 0xffffff985e257810 */ /* 0x040fe20007ffe802 */
[----:B------:R-:W-:Y:S01]  /*7e60*/  IMAD.MOV.U32 R49, RZ, RZ, R18 ;  /* 0x000000ffff317224 */ /* 0x000fe200078e0012 */
[----:B------:R-:W-:Y:S01]  /*7e70*/  IABS R45, R44 ;  /* 0x0000002c002d7213 */ /* 0x000fe20000000000 */
[----:B------:R-:W2:Y:S01]  /*7e80*/  MUFU.TANH R68, R68 ;  /* 0x0000004400447308 */ /* 0x000ea20000002400 */
[----:B------:R-:W-:Y:S01]  /*7e90*/  IADD3 R67, PT, PT, R94, -0x61, -R2 ;  /* 0xffffff9f5e437810 */ /* 0x000fe20007ffe802 */
[----:B------:R-:W-:Y:S01]  /*7ea0*/  VIADD R83, R73, 0x38 ;  /* 0x0000003849537836 */ /* 0x000fe20000000000 */
[----:B------:R-:W-:Y:S01]  /*7eb0*/  I2FP.F32.S32 R45, R45 ;  /* 0x0000002d002d7245 */ /* 0x000fe20000201400 */
[-C--:B------:R-:W-:Y:S01]  /*7ec0*/  FMUL.FTZ R78, R78, R0.reuse ;  /* 0x000000004e4e7220 */ /* 0x080fe20000410000 */
[----:B------:R-:W-:Y:S01]  /*7ed0*/  I2FP.F32.S32 R131, R131 ;  /* 0x0000008300837245 */ /* 0x000fe20000201400 */
[-C--:B------:R-:W-:Y:S01]  /*7ee0*/  FMUL.FTZ R79, R79, R0.reuse ;  /* 0x000000004f4f7220 */ /* 0x080fe20000410000 */
[----:B------:R-:W-:Y:S01]  /*7ef0*/  IABS R37, R37 ;  /* 0x0000002500257213 */ /* 0x000fe20000000000 */
[----:B------:R3:W-:Y:S01]  /*7f00*/  MUFU.TANH R44, R57 ;  /* 0x00000039002c7308 */ /* 0x0007e20000002400 */
[C---:B------:R-:W-:Y:S01]  /*7f10*/  FFMA.FTZ R106, -R159.reuse, R45, R106 ;  /* 0x0000002d9f6a7223 */ /* 0x040fe2000001016a */
[----:B------:R-:W-:Y:S01]  /*7f20*/  IADD3 R45, PT, PT, R94, -0x78, -R2 ;  /* 0xffffff885e2d7810 */ /* 0x000fe20007ffe802 */
[----:B-1----:R-:W-:Y:S01]  /*7f30*/  FFMA.FTZ R131, -R159, R131, R32 ;  /* 0x000000839f837223 */ /* 0x002fe20000010120 */
[----:B------:R-:W-:Y:S01]  /*7f40*/  IABS R67, R67 ;  /* 0x0000004300437213 */ /* 0x000fe20000000000 */
[-C--:B------:R-:W-:Y:S01]  /*7f50*/  FMUL.FTZ R74, R74, R0.reuse ;  /* 0x000000004a4a7220 */ /* 0x080fe20000410000 */
[----:B------:R-:W-:Y:S01]  /*7f60*/  IABS R45, R45 ;  /* 0x0000002d002d7213 */ /* 0x000fe20000000000 */
[-C--:B------:R-:W-:Y:S01]  /*7f70*/  FMUL.FTZ R70, R70, R0.reuse ;  /* 0x0000000046467220 */ /* 0x080fe20000410000 */
[----:B------:R-:W1:Y:S01]  /*7f80*/  MUFU.TANH R20, R20 ;  /* 0x0000001400147308 */ /* 0x000e620000002400 */
[C-C-:B------:R-:W-:Y:S01]  /*7f90*/  IADD3 R119, PT, PT, R94.reuse, -0x31, -R2.reuse ;  /* 0xffffffcf5e777810 */ /* 0x140fe20007ffe802 */
[-C--:B------:R-:W-:Y:S01]  /*7fa0*/  FMUL.FTZ R71, R71, R0.reuse ;  /* 0x0000000047477220 */ /* 0x080fe20000410000 */
[----:B------:R-:W-:Y:S01]  /*7fb0*/  I2FP.F32.S32 R45, R45 ;  /* 0x0000002d002d7245 */ /* 0x000fe20000201400 */
[-C--:B------:R-:W-:Y:S01]  /*7fc0*/  FMUL.FTZ R75, R75, R0.reuse ;  /* 0x000000004b4b7220 */ /* 0x080fe20000410000 */
[----:B------:R-:W-:Y:S01]  /*7fd0*/  IADD3 R107, PT, PT, R94, -0x11, -R2 ;  /* 0xffffffef5e6b7810 */ /* 0x000fe20007ffe802 */
[-C--:B------:R-:W-:Y:S01]  /*7fe0*/  FMUL.FTZ R58, R58, R0.reuse ;  /* 0x000000003a3a7220 */ /* 0x080fe20000410000 */
[----:B------:R-:W-:Y:S01]  /*7ff0*/  I2FP.F32.S32 R49, R49 ;  /* 0x0000003100317245 */ /* 0x000fe20000201400 */
[C---:B------:R-:W-:Y:S01]  /*8000*/  FFMA.FTZ R45, -R159.reuse, R45, R4 ;  /* 0x0000002d9f2d7223 */ /* 0x040fe20000010104 */
[C-C-:B---3--:R-:W-:Y:S01]  /*8010*/  IADD3 R57, PT, PT, R94.reuse, -0x39, -R2.reuse ;  /* 0xffffffc75e397810 */ /* 0x148fe20007ffe802 */
[----:B------:R3:W4:Y:S01]  /*8020*/  MUFU.TANH R4, R52 ;  /* 0x0000003400047308 */ /* 0x0007220000002400 */
[----:B------:R-:W-:Y:S01]  /*8030*/  IADD3 R77, PT, PT, R94, -0x1, -R2 ;  /* 0xffffffff5e4d7810 */ /* 0x000fe20007ffe802 */
[C---:B--2---:R-:W-:Y:S01]  /*8040*/  FFMA.FTZ R18, -R159.reuse, R49, R68 ;  /* 0x000000319f127223 */ /* 0x044fe20000010144 */
[----:B------:R-:W-:Y:S01]  /*8050*/  IABS R57, R57 ;  /* 0x0000003900397213 */ /* 0x000fe20000000000 */
[-C--:B------:R-:W-:Y:S01]  /*8060*/  FMUL.FTZ R54, R54, R0.reuse ;  /* 0x0000000036367220 */ /* 0x080fe20000410000 */
[----:B------:R-:W-:Y:S01]  /*8070*/  I2FP.F32.S32 R37, R37 ;  /* 0x0000002500257245 */ /* 0x000fe20000201400 */
[----:B------:R-:W-:Y:S01]  /*8080*/  FMUL.FTZ R50, R50, R0 ;  /* 0x0000000032327220 */ /* 0x000fe20000410000 */
[----:B------:R-:W-:Y:S01]  /*8090*/  I2FP.F32.S32 R57, R57 ;  /* 0x0000003900397245 */ /* 0x000fe20000201400 */
[----:B------:R-:W2:Y:S01]  /*80a0*/  MUFU.TANH R48, R48 ;  /* 0x0000003000307308 */ /* 0x000ea20000002400 */
[----:B------:R-:W-:Y:S01]  /*80b0*/  IABS R104, R56 ;  /* 0x0000003800687213 */ /* 0x000fe20000000000 */
[C---:B-1----:R-:W-:Y:S01]  /*80c0*/  FFMA.FTZ R37, -R159.reuse, R37, R20 ;  /* 0x000000259f257223 */ /* 0x042fe20000010114 */
[----:B------:R-:W-:Y:S01]  /*80d0*/  I2FP.F32.S32 R67, R67 ;  /* 0x0000004300437245 */ /* 0x000fe20000201400 */
[----:B------:R-:W-:Y:S01]  /*80e0*/  FFMA.FTZ R57, -R159, R57, R44 ;  /* 0x000000399f397223 */ /* 0x000fe2000001012c */
[-C--:B------:R-:W-:Y:S01]  /*80f0*/  FMUL.FTZ R44, R28, R0.reuse ;  /* 0x000000001c2c7220 */ /* 0x080fe20000410000 */
[-C--:B------:R-:W-:Y:S01]  /*8100*/  FMUL.FTZ R28, R29, R0.reuse ;  /* 0x000000001d1c7220 */ /* 0x080fe20000410000 */
[-C--:B------:R-:W-:Y:S01]  /*8110*/  FMUL.FTZ R29, R24, R0.reuse ;  /* 0x00000000181d7220 */ /* 0x080fe20000410000 */
[----:B------:R-:W-:Y:S01]  /*8120*/  FMUL.FTZ R24, R25, R0 ;  /* 0x0000000019187220 */ /* 0x000fe20000410000 */
[----:B------:R-:W1:Y:S01]  /*8130*/  MUFU.TANH R66, R66 ;  /* 0x0000004200427308 */ /* 0x000e620000002400 */
[----:B------:R-:W-:Y:S01]  /*8140*/  IABS R119, R119 ;  /* 0x0000007700777213 */ /* 0x000fe20000000000 */
[C---:B------:R-:W-:Y:S01]  /*8150*/  VIADD R25, R73.reuse, 0x51 ;  /* 0x0000005149197836 */ /* 0x040fe20000000000 */
[----:B------:R-:W-:Y:S01]  /*8160*/  IABS R107, R107 ;  /* 0x0000006b006b7213 */ /* 0x000fe20000000000 */
[C---:B---3--:R-:W-:Y:S01]  /*8170*/  VIADD R52, R73.reuse, 0x60 ;  /* 0x0000006049347836 */ /* 0x048fe20000000000 */
[----:B------:R-:W-:Y:S01]  /*8180*/  IABS R77, R77 ;  /* 0x0000004d004d7213 */ /* 0x000fe20000000000 */
[----:B------:R-:W-:Y:S01]  /*8190*/  VIADD R56, R73, 0x59 ;  /* 0x0000005949387836 */ /* 0x000fe20000000000 */
[----:B------:R-:W-:Y:S01]  /*81a0*/  I2FP.F32.S32 R104, R104 ;  /* 0x0000006800687245 */ /* 0x000fe20000201400 */
[----:B------:R-:W3:Y:S01]  /*81b0*/  MUFU.TANH R28, R28 ;  /* 0x0000001c001c7308 */ /* 0x000ee20000002400 */
[C---:B------:R-:W-:Y:S01]  /*81c0*/  IADD3 R49, PT, PT, R94.reuse, -0x20, -R2 ;  /* 0xffffffe05e317810 */ /* 0x040fe20007ffe802 */
[----:B------:R-:W-:Y:S01]  /*81d0*/  FMUL.FTZ R55, R55, R0 ;  /* 0x0000000037377220 */ /* 0x000fe20000410000 */
[----:B------:R-:W-:Y:S01]  /*81e0*/  I2FP.F32.S32 R119, R119 ;  /* 0x0000007700777245 */ /* 0x000fe20000201400 */
[C---:B----4-:R-:W-:Y:S01]  /*81f0*/  FFMA.FTZ R4, -R159.reuse, R104, R4 ;  /* 0x000000689f047223 */ /* 0x050fe20000010104 */
[----:B------:R-:W-:Y:S01]  /*8200*/  IADD3 R20, PT, PT, R94, -0x70, -R2 ;  /* 0xffffff905e147810 */ /* 0x000fe20007ffe802 */
[----:B------:R-:W-:Y:S01]  /*8210*/  FMUL.FTZ R46, R46, R0 ;  /* 0x000000002e2e7220 */ /* 0x000fe20000410000 */
[----:B------:R-:W-:Y:S01]  /*8220*/  I2FP.F32.S32 R107, R107 ;  /* 0x0000006b006b7245 */ /* 0x000fe20000201400 */
[----:B------:R-:W4:Y:S01]  /*8230*/  MUFU.TANH R24, R24 ;  /* 0x0000001800187308 */ /* 0x000f220000002400 */
[----:B------:R-:W-:Y:S01]  /*8240*/  I2FP.F32.S32 R77, R77 ;  /* 0x0000004d004d7245 */ /* 0x000fe20000201400 */
[C---:B--2---:R-:W-:Y:S01]  /*8250*/  FFMA.FTZ R119, -R159.reuse, R119, R48 ;  /* 0x000000779f777223 */ /* 0x044fe20000010130 */
[----:B------:R-:W-:Y:S01]  /*8260*/  IABS R49, R49 ;  /* 0x0000003100317213 */ /* 0x000fe20000000000 */
[C---:B-1----:R-:W-:Y:S01]  /*8270*/  FFMA.FTZ R107, -R159.reuse, R107, R66 ;  /* 0x0000006b9f6b7223 */ /* 0x042fe20000010142 */
[----:B------:R-:W-:Y:S01]  /*8280*/  IADD3 R99, PT, PT, R94, -0x29, -R2 ;  /* 0xffffffd75e637810 */ /* 0x000fe20007ffe802 */
[C---:B------:R-:W-:Y:S01]  /*8290*/  FFMA.FTZ R77, -R159.reuse, R77, R100 ;  /* 0x0000004d9f4d7223 */ /* 0x040fe20000010164 */
[----:B------:R-:W-:Y:S01]  /*82a0*/  IABS R20, R20 ;  /* 0x0000001400147213 */ /* 0x000fe20000000000 */
[----:B------:R-:W1:Y:S01]  /*82b0*/  MUFU.TANH R96, R96 ;  /* 0x0000006000607308 */ /* 0x000e620000002400 */
[----:B---3--:R-:W-:Y:S01]  /*82c0*/  FFMA.FTZ R109, -R159, R109, R28 ;  /* 0x0000006d9f6d7223 */ /* 0x008fe2000001011c */
[-C--:B------:R-:W-:Y:S01]  /*82d0*/  FMUL.FTZ R28, R12, R0.reuse ;  /* 0x000000000c1c7220 */ /* 0x080fe20000410000 */
[-C--:B------:R-:W-:Y:S01]  /*82e0*/  FMUL.FTZ R12, R13, R0.reuse ;  /* 0x000000000d0c7220 */ /* 0x080fe20000410000 */
[----:B------:R-:W-:Y:S01]  /*82f0*/  IADD3 R13, PT, PT, R94, -0x71, -R2 ;  /* 0xffffff8f5e0d7810 */ /* 0x000fe20007ffe802 */
[----:B------:R-:W-:Y:S01]  /*8300*/  VIADD R100, R73, 0x10 ;  /* 0x0000001049647836 */ /* 0x000fe20000000000 */
[----:B------:R-:W-:Y:S01]  /*8310*/  ISETP.GT.AND P4, PT, R161, R73, PT ;  /* 0x00000049a100720c */ /* 0x000fe20003f84270 */
[-C--:B------:R-:W-:Y:S01]  /*8320*/  FMUL.FTZ R42, R42, R0.reuse ;  /* 0x000000002a2a7220 */ /* 0x080fe20000410000 */
[----:B------:R2:W-:Y:S01]  /*8330*/  MUFU.TANH R32, R21 ;  /* 0x0000001500207308 */ /* 0x0005e20000002400 */
[----:B----4-:R-:W-:Y:S01]  /*8340*/  FFMA.FTZ R67, -R159, R67, R24 ;  /* 0x000000439f437223 */ /* 0x010fe20000010118 */
[--C-:B------:R-:W-:Y:S01]  /*8350*/  IMAD.IADD R24, R95, 0x1, -R2.reuse ;  /* 0x000000015f187824 */ /* 0x100fe200078e0a02 */
[----:B------:R-:W-:Y:S01]  /*8360*/  IABS R13, R13 ;  /* 0x0000000d000d7213 */ /* 0x000fe20000000000 */
[-C--:B------:R-:W-:Y:S01]  /*8370*/  FMUL.FTZ R51, R51, R0.reuse ;  /* 0x0000000033337220 */ /* 0x080fe20000410000 */
[--C-:B------:R-:W-:Y:S01]  /*8380*/  IADD3 R143, PT, PT, R94, -0x49, -R2.reuse ;  /* 0xffffffb75e8f7810 */ /* 0x100fe20007ffe802 */
[----:B------:R-:W-:Y:S01]  /*8390*/  FMUL.FTZ R38, R38, R0 ;  /* 0x0000000026267220 */ /* 0x000fe20000410000 */
[----:B------:R-:W-:Y:S01]  /*83a0*/  IABS R24, R24 ;  /* 0x0000001800187213 */ /* 0x000fe20000000000 */
[----:B------:R-:W3:Y:S01]  /*83b0*/  MUFU.TANH R28, R28 ;  /* 0x0000001c001c7308 */ /* 0x000ee20000002400 */
[----:B------:R-:W-:Y:S01]  /*83c0*/  IADD3 R17, PT, PT, R94, -0x18, -R2 ;  /* 0xffffffe85e117810 */ /* 0x000fe20007ffe802 */
[-C--:B------:R-:W-:Y:S01]  /*83d0*/  FMUL.FTZ R34, R34, R0.reuse ;  /* 0x0000000022227220 */ /* 0x080fe20000410000 */
[----:B------:R-:W-:Y:S01]  /*83e0*/  I2FP.F32.S32 R49, R49 ;  /* 0x0000003100317245 */ /* 0x000fe20000201400 */
[-C--:B------:R-:W-:Y:S01]  /*83f0*/  FMUL.FTZ R47, R47, R0.reuse ;  /* 0x000000002f2f7220 */ /* 0x080fe20000410000 */
[----:B------:R-:W-:Y:S01]  /*8400*/  IABS R99, R99 ;  /* 0x0000006300637213 */ /* 0x000fe20000000000 */
[----:B------:R-:W-:Y:S01]  /*8410*/  FMUL.FTZ R43, R43, R0 ;  /* 0x000000002b2b7220 */ /* 0x000fe20000410000 */
[----:B------:R-:W-:Y:S01]  /*8420*/  I2FP.F32.S32 R20, R20 ;  /* 0x0000001400147245 */ /* 0x000fe20000201400 */
[----:B------:R-:W4:Y:S01]  /*8430*/  MUFU.TANH R12, R12 ;  /* 0x0000000c000c7308 */ /* 0x000f220000002400 */
[----:B--2---:R-:W-:Y:S01]  /*8440*/  FMUL.FTZ R21, R5, R0 ;  /* 0x0000000005157220 */ /* 0x004fe20000410000 */
[----:B------:R-:W-:Y:S01]  /*8450*/  ISETP.GE.AND P3, PT, R73, R158, PT ;  /* 0x0000009e4900720c */ /* 0x000fe20003f66270 */
[----:B-1----:R-:W-:Y:S01]  /*8460*/  FFMA.FTZ R96, -R159, R49, R96 ;  /* 0x000000319f607223 */ /* 0x002fe20000010160 */
[----:B------:R-:W-:Y:S01]  /*8470*/  FSEL R4, R4, -INF , !P4 ;  /* 0xff80000004047808 */ /* 0x000fe20006000000 */
[----:B------:R-:W-:Y:S01]  /*8480*/  VIADD R49, R73, 0x21 ;  /* 0x0000002149317836 */ /* 0x000fe20000000000 */
[--C-:B------:R-:W-:Y:S01]  /*8490*/  IADD3 R175, PT, PT, R94, -0x28, -R2.reuse ;  /* 0xffffffd85eaf7810 */ /* 0x100fe20007ffe802 */
[----:B------:R-:W-:Y:S01]  /*84a0*/  FMUL.FTZ R30, R30, R0 ;  /* 0x000000001e1e7220 */ /* 0x000fe20000410000 */
[----:B------:R-:W1:Y:S01]  /*84b0*/  MUFU.TANH R5, R82 ;  /* 0x0000005200057308 */ /* 0x000e620000002400 */
[----:B------:R-:W-:Y:S01]  /*84c0*/  IADD3 R173, PT, PT, R94, -0x30, -R2 ;  /* 0xffffffd05ead7810 */ /* 0x000fe20007ffe802 */
[----:B---3--:R-:W-:Y:S01]  /*84d0*/  FFMA.FTZ R28, -R159, R20, R28 ;  /* 0x000000149f1c7223 */ /* 0x008fe2000001011c */
[----:B------:R-:W-:Y:S01]  /*84e0*/  I2FP.F32.S32 R13, R13 ;  /* 0x0000000d000d7245 */ /* 0x000fe20000201400 */
[-C--:B------:R-:W-:Y:S01]  /*84f0*/  FMUL.FTZ R39, R39, R0.reuse ;  /* 0x0000000027277220 */ /* 0x080fe20000410000 */
[----:B------:R-:W-:Y:S01]  /*8500*/  IABS R143, R143 ;  /* 0x0000008f008f7213 */ /* 0x000fe20000000000 */
[----:B------:R-:W-:Y:S01]  /*8510*/  FMUL.FTZ R26, R26, R0 ;  /* 0x000000001a1a7220 */ /* 0x000fe20000410000 */
[----:B------:R-:W-:Y:S01]  /*8520*/  I2FP.F32.S32 R24, R24 ;  /* 0x0000001800187245 */ /* 0x000fe20000201400 */
[----:B------:R-:W2:Y:S01]  /*8530*/  MUFU.TANH R36, R36 ;  /* 0x0000002400247308 */ /* 0x000ea20000002400 */
[----:B------:R-:W-:Y:S01]  /*8540*/  IABS R17, R17 ;  /* 0x0000001100117213 */ /* 0x000fe20000000000 */
[----:B----4-:R-:W-:Y:S01]  /*8550*/  FFMA.FTZ R20, -R159, R13, R12 ;  /* 0x0000000d9f147223 */ /* 0x010fe2000001010c */
[----:B------:R-:W-:Y:S01]  /*8560*/  I2FP.F32.S32 R99, R99 ;  /* 0x0000006300637245 */ /* 0x000fe20000201400 */
[----:B------:R-:W-:Y:S01]  /*8570*/  FMUL.FTZ R35, R35, R0 ;  /* 0x0000000023237220 */ /* 0x000fe20000410000 */
[----:B------:R-:W-:Y:S01]  /*8580*/  ISETP.GT.AND P6, PT, R161, R102, PT ;  /* 0x00000066a100720c */ /* 0x000fe20003fc4270 */
[----:B------:R-:W-:Y:S01]  /*8590*/  FMUL.FTZ R31, R31, R0 ;  /* 0x000000001f1f7220 */ /* 0x000fe20000410000 */
[----:B------:R-:W-:Y:S01]  /*85a0*/  FSEL R4, R4, -INF , !P3 ;  /* 0xff80000004047808 */ /* 0x000fe20005800000 */
[----:B------:R-:W3:Y:S01]  /*85b0*/  MUFU.TANH R90, R90 ;  /* 0x0000005a005a7308 */ /* 0x000ee20000002400 */
[----:B------:R-:W-:Y:S01]  /*85c0*/  FSEL R77, R77, -INF , !P0 ;  /* 0xff8000004d4d7808 */ /* 0x000fe20004000000 */
[C---:B-1----:R-:W-:Y:S01]  /*85d0*/  FFMA.FTZ R12, -R159.reuse, R24, R5 ;  /* 0x000000189f0c7223 */ /* 0x042fe20000010105 */
[----:B------:R-:W-:Y:S01]  /*85e0*/  IABS R175, R175 ;  /* 0x000000af00af7213 */ /* 0x000fe20000000000 */
[----:B------:R-:W-:Y:S01]  /*85f0*/  FFMA.FTZ R99, -R159, R99, R88 ;  /* 0x000000639f637223 */ /* 0x000fe20000010158 */
[----:B------:R-:W-:Y:S01]  /*8600*/  IABS R173, R173 ;  /* 0x000000ad00ad7213 */ /* 0x000fe20000000000 */
[----:B------:R-:W-:Y:S01]  /*8610*/  VIADD R88, R73, 0x30 ;  /* 0x0000003049587836 */ /* 0x000fe20000000000 */
[----:B------:R-:W-:Y:S01]  /*8620*/  ISETP.GT.AND P3, PT, R161, R100, PT ;  /* 0x00000064a100720c */ /* 0x000fe20003f64270 */
[----:B------:R-:W1:Y:S01]  /*8630*/  MUFU.TANH R76, R76 ;  /* 0x0000004c004c7308 */ /* 0x000e620000002400 */
[C-C-:B------:R-:W-:Y:S01]  /*8640*/  IADD3 R167, PT, PT, R94.reuse, -0x40, -R2.reuse ;  /* 0xffffffc05ea77810 */ /* 0x140fe20007ffe802 */
[C---:B------:R-:W-:Y:S01]  /*8650*/  VIADD R82, R73.reuse, 0x39 ;  /* 0x0000003949527836 */ /* 0x040fe20000000000 */
[----:B------:R-:W-:Y:S01]  /*8660*/  IADD3 R135, PT, PT, R94, -0x41, -R2 ;  /* 0xffffffbf5e877810 */ /* 0x000fe20007ffe802 */
[----:B------:R-:W-:Y:S01]  /*8670*/  VIADD R24, R73, 0x78 ;  /* 0x0000007849187836 */ /* 0x000fe20000000000 */
[----:B------:R-:W-:Y:S01]  /*8680*/  I2FP.F32.S32 R143, R143 ;  /* 0x0000008f008f7245 */ /* 0x000fe20000201400 */
[-C--:B------:R-:W-:Y:S01]  /*8690*/  FMUL.FTZ R22, R22, R0.reuse ;  /* 0x0000000016167220 */ /* 0x080fe20000410000 */
[----:B------:R-:W-:Y:S01]  /*86a0*/  I2FP.F32.S32 R17, R17 ;  /* 0x0000001100117245 */ /* 0x000fe20000201400 */
[----:B------:R4:W-:Y:S01]  /*86b0*/  MUFU.TANH R48, R33 ;  /* 0x0000002100307308 */ /* 0x0009e20000002400 */
[----:B------:R-:W-:Y:S01]  /*86c0*/  ISETP.GT.AND P4, PT, R161, R103, PT ;  /* 0x00000067a100720c */ /* 0x000fe20003f84270 */
[----:B--2---:R-:W-:Y:S01]  /*86d0*/  FFMA.FTZ R143, -R159, R143, R36 ;  /* 0x0000008f9f8f7223 */ /* 0x004fe20000010124 */
[----:B------:R-:W-:Y:S01]  /*86e0*/  FSEL R5, R19, -INF , !P6 ;  /* 0xff80000013057808 */ /* 0x000fe20007000000 */
[----:B---3--:R-:W-:Y:S01]  /*86f0*/  FFMA.FTZ R17, -R159, R17, R90 ;  /* 0x000000119f117223 */ /* 0x008fe2000001015a */
[----:B------:R-:W-:Y:S01]  /*8700*/  I2FP.F32.S32 R175, R175 ;  /* 0x000000af00af7245 */ /* 0x000fe20000201400 */
[----:B------:R-:W-:Y:S01]  /*8710*/  VIADD R90, R73, 0x28 ;  /* 0x00000028495a7836 */ /* 0x000fe20000000000 */
[C---:B------:R-:W-:Y:S01]  /*8720*/  IADD3 R171, PT, PT, R94.reuse, -0x38, -R2 ;  /* 0xffffffc85eab7810 */ /* 0x040fe20007ffe802 */
[----:B------:R2:W-:Y:S01]  /*8730*/  MUFU.TANH R66, R53 ;  /* 0x0000003500427308 */ /* 0x0005e20000002400 */
[----:B------:R-:W-:Y:S01]  /*8740*/  I2FP.F32.S32 R173, R173 ;  /* 0x000000ad00ad7245 */ /* 0x000fe20000201400 */
[----:B------:R-:W-:Y:S01]  /*8750*/  FFMA.FTZ R175, -R159, R175, R80 ;  /* 0x000000af9faf7223 */ /* 0x000fe20000010150 */
[C---:B------:R-:W-:Y:S01]  /*8760*/  IADD3 R163, PT, PT, R94.reuse, -0x48, -R2 ;  /* 0xffffffb85ea37810 */ /* 0x040fe20007ffe802 */
[----:B------:R-:W-:Y:S01]  /*8770*/  VIADD R80, R73, 0x40 ;  /* 0x0000004049507836 */ /* 0x000fe20000000000 */
[----:B------:R-:W-:Y:S01]  /*8780*/  FSEL R69, R69, -INF , !P3 ;  /* 0xff80000045457808 */ /* 0x000fe20005800000 */
[----:B-1----:R-:W-:Y:S01]  /*8790*/  FFMA.FTZ R173, -R159, R173, R76 ;  /* 0x000000ad9fad7223 */ /* 0x002fe2000001014c */
[----:B------:R-:W-:Y:S01]  /*87a0*/  IABS R167, R167 ;  /* 0x000000a700a77213 */ /* 0x000fe20000000000 */
[----:B------:R-:W1:Y:S01]  /*87b0*/  MUFU.TANH R40, R40 ;  /* 0x0000002800287308 */ /* 0x000e620000002400 */
[--C-:B----4-:R-:W-:Y:S01]  /*87c0*/  IADD3 R33, PT, PT, R94, -0x69, -R2.reuse ;  /* 0xffffff975e217810 */ /* 0x110fe20007ffe802 */
[----:B------:R-:W-:Y:S01]  /*87d0*/  VIADD R76, R73, 0x48 ;  /* 0x00000048494c7836 */ /* 0x000fe20000000000 */
[----:B------:R-:W-:Y:S01]  /*87e0*/  IABS R135, R135 ;  /* 0x0000008700877213 */ /* 0x000fe20000000000 */
[-C--:B------:R-:W-:Y:S01]  /*87f0*/  FMUL.FTZ R14, R14, R0.reuse ;  /* 0x000000000e0e7220 */ /* 0x080fe20000410000 */
[----:B------:R-:W-:Y:S01]  /*8800*/  IABS R33, R33 ;  /* 0x0000002100217213 */ /* 0x000fe20000000000 */
[-C--:B------:R-:W-:Y:S01]  /*8810*/  FMUL.FTZ R6, R6, R0.reuse ;  /* 0x0000000006067220 */ /* 0x080fe20000410000 */
[----:B------:R-:W-:Y:S01]  /*8820*/  ISETP.GT.AND P3, PT, R161, R97, PT ;  /* 0x00000061a100720c */ /* 0x000fe20003f64270 */
[----:B------:R3:W4:Y:S01]  /*8830*/  MUFU.TANH R68, R41 ;  /* 0x0000002900447308 */ /* 0x0007220000002400 */
[----:B--2---:R-:W-:Y:S01]  /*8840*/  VIADD R53, R73, 0x11 ;  /* 0x0000001149357836 */ /* 0x004fe20000000000 */
[----:B------:R-:W-:Y:S01]  /*8850*/  I2FP.F32.S32 R33, R33 ;  /* 0x0000002100217245 */ /* 0x000fe20000201400 */
[-C--:B------:R-:W-:Y:S01]  /*8860*/  FMUL.FTZ R15, R15, R0.reuse ;  /* 0x000000000f0f7220 */ /* 0x080fe20000410000 */
[----:B------:R-:W-:Y:S01]  /*8870*/  IADD3 R127, PT, PT, R94, -0x51, -R2 ;  /* 0xffffffaf5e7f7810 */ /* 0x000fe20007ffe802 */
[----:B------:R-:W-:Y:S01]  /*8880*/  FMUL.FTZ R7, R7, R0 ;  /* 0x0000000007077220 */ /* 0x000fe20000410000 */
[----:B------:R-:W-:Y:S01]  /*8890*/  ISETP.GT.AND P0, PT, R161, R53, PT ;  /* 0x00000035a100720c */ /* 0x000fe20003f04270 */
[----:B------:R-:W-:Y:S01]  /*88a0*/  FFMA.FTZ R33, -R159, R33, R32 ;  /* 0x000000219f217223 */ /* 0x000fe20000010120 */
[----:B------:R-:W2:Y:S01]  /*88b0*/  MUFU.TANH R72, R72 ;  /* 0x0000004800487308 */ /* 0x000ea20000002400 */
[----:B------:R-:W-:-:S02]  /*88c0*/  FSEL R81, R81, -INF , !P4 ;  /* 0xff80000051517808 */ /* 0x000fc40006000000 */
[----:B------:R-:W-:Y:S02]  /*88d0*/  FSEL R19, R107, -INF , !P0 ;  /* 0xff8000006b137808 */ /* 0x000fe40004000000 */
[----:B------:R-:W-:Y:S02]  /*88e0*/  ISETP.GT.AND P0, PT, R161, R49, PT ;  /* 0x00000031a100720c */ /* 0x000fe40003f04270 */
[----:B------:R-:W-:Y:S01]  /*88f0*/  IABS R171, R171 ;  /* 0x000000ab00ab7213 */ /* 0x000fe20000000000 */
[----:B------:R4:W-:Y:S01]  /*8900*/  MUFU.TANH R36, R29 ;  /* 0x0000001d00247308 */ /* 0x0009e20000002400 */
[----:B---3--:R-:W-:Y:S01]  /*8910*/  VIADD R41, R73, 0x31 ;  /* 0x0000003149297836 */ /* 0x008fe20000000000 */
[----:B------:R-:W-:Y:S02]  /*8920*/  IABS R163, R163 ;  /* 0x000000a300a37213 */ /* 0x000fe40000000000 */
[C---:B------:R-:W-:Y:S02]  /*8930*/  ISETP.GT.AND P4, PT, R161.reuse, R91, PT ;  /* 0x0000005ba100720c */ /* 0x040fe40003f84270 */
[----:B------:R-:W-:-:S02]  /*8940*/  ISETP.GT.AND P6, PT, R161, R98, PT ;  /* 0x00000062a100720c */ /* 0x000fc40003fc4270 */
[----:B------:R3:W-:Y:S01]  /*8950*/  MUFU.TANH R32, R21 ;  /* 0x0000001500207308 */ /* 0x0007e20000002400 */
[----:B------:R-:W-:Y:S02]  /*8960*/  I2FP.F32.S32 R167, R167 ;  /* 0x000000a700a77245 */ /* 0x000fe40000201400 */
[----:B------:R-:W-:Y:S02]  /*8970*/  I2FP.F32.S32 R135, R135 ;  /* 0x0000008700877245 */ /* 0x000fe40000201400 */
[----:B------:R-:W-:Y:S01]  /*8980*/  FSEL R96, R96, -INF , !P3 ;  /* 0xff80000060607808 */ /* 0x000fe20005800000 */
[----:B-1----:R-:W-:Y:S01]  /*8990*/  FFMA.FTZ R167, -R159, R167, R40 ;  /* 0x000000a79fa77223 */ /* 0x002fe20000010128 */
[----:B------:R-:W-:Y:S01]  /*89a0*/  IABS R127, R127 ;  /* 0x0000007f007f7213 */ /* 0x000fe20000000000 */
[----:B------:R-:W-:Y:S01]  /*89b0*/  MUFU.TANH R44, R44 ;  /* 0x0000002c002c7308 */ /* 0x000fe20000002400 */
[----:B----4-:R-:W-:Y:S01]  /*89c0*/  VIADD R29, R73, 0x41 ;  /* 0x00000041491d7836 */ /* 0x010fe20000000000 */
[----:B------:R-:W-:Y:S01]  /*89d0*/  ISETP.GT.AND P3, PT, R161, R88, PT ;  /* 0x00000058a100720c */ /* 0x000fe20003f64270 */
[----:B------:R-:W-:Y:S01]  /*89e0*/  FFMA.FTZ R135, -R159, R135, R68 ;  /* 0x000000879f877223 */ /* 0x000fe20000010144 */
[----:B------:R-:W-:Y:S01]  /*89f0*/  IADD3 R101, PT, PT, R94, -0x60, -R2 ;  /* 0xffffffa05e657810 */ /* 0x000fe20007ffe802 */
[C---:B------:R-:W-:Y:S01]  /*8a00*/  VIADD R68, R73.reuse, 0x50 ;  /* 0x0000005049447836 */ /* 0x040fe20000000000 */
[----:B------:R-:W-:Y:S01]  /*8a10*/  I2FP.F32.S32 R171, R171 ;  /* 0x000000ab00ab7245 */ /* 0x000fe20000201400 */
[----:B------:R-:W-:Y:S01]  /*8a20*/  VIADD R40, R73, 0x69 ;  /* 0x0000006949287836 */ /* 0x000fe20000000000 */
[----:B------:R-:W-:Y:S01]  /*8a30*/  I2FP.F32.S32 R163, R163 ;  /* 0x000000a300a37245 */ /* 0x000fe20000201400 */
[----:B------:R-:W1:Y:S01]  /*8a40*/  MUFU.TANH R78, R78 ;  /* 0x0000004e004e7308 */ /* 0x000e620000002400 */
[----:B---3--:R-:W-:Y:S01]  /*8a50*/  FSEL R21, R106, -INF , !P0 ;  /* 0xff8000006a157808 */ /* 0x008fe20004000000 */
[----:B------:R-:W-:Y:S01]  /*8a60*/  FFMA.FTZ R171, -R159, R171, R66 ;  /* 0x000000ab9fab7223 */ /* 0x000fe20000010142 */
[----:B------:R-:W-:Y:S01]  /*8a70*/  ISETP.GT.AND P0, PT, R161, R41, PT ;  /* 0x00000029a100720c */ /* 0x000fe20003f04270 */
[----:B--2---:R-:W-:Y:S01]  /*8a80*/  FFMA.FTZ R163, -R159, R163, R72 ;  /* 0x000000a39fa37223 */ /* 0x004fe20000010148 */
[----:B------:R-:W-:Y:S01]  /*8a90*/  FSEL R17, R17, -INF , !P4 ;  /* 0xff80000011117808 */ /* 0x000fe20006000000 */
[C---:B------:R-:W-:Y:S01]  /*8aa0*/  VIADD R72, R73.reuse, 0x49 ;  /* 0x0000004949487836 */ /* 0x040fe20000000000 */
[----:B------:R-:W-:Y:S01]  /*8ab0*/  FSEL R13, R18, -INF , !P6 ;  /* 0xff800000120d7808 */ /* 0x000fe20007000000 */
[----:B------:R-:W-:Y:S01]  /*8ac0*/  VIADD R66, R73, 0x58 ;  /* 0x0000005849427836 */ /* 0x000fe20000000000 */
[C---:B------:R-:W-:Y:S01]  /*8ad0*/  ISETP.GT.AND P4, PT, R161.reuse, R90, PT ;  /* 0x0000005aa100720c */ /* 0x040fe20003f84270 */
[----:B------:R-:W2:Y:S01]  /*8ae0*/  MUFU.TANH R106, R16 ;  /* 0x00000010006a7308 */ /* 0x000ea20000002400 */
[----:B------:R-:W-:Y:S01]  /*8af0*/  ISETP.GT.AND P6, PT, R161, R89, PT ;  /* 0x00000059a100720c */ /* 0x000fe20003fc4270 */
[----:B------:R-:W-:Y:S01]  /*8b00*/  VIADD R18, R73, 0x79 ;  /* 0x0000007949127836 */ /* 0x000fe20000000000 */
[----:B------:R-:W-:-:S02]  /*8b10*/  IADD3 R115, PT, PT, R94, -0x58, -R2 ;  /* 0xffffffa85e737810 */ /* 0x000fc40007ffe802 */
[----:B------:R-:W-:Y:S02]  /*8b20*/  I2FP.F32.S32 R127, R127 ;  /* 0x0000007f007f7245 */ /* 0x000fe40000201400 */
[----:B------:R-:W-:Y:S01]  /*8b30*/  FSEL R173, R173, -INF , !P3 ;  /* 0xff800000adad7808 */ /* 0x000fe20005800000 */
[----:B------:R-:W-:Y:S01]  /*8b40*/  MUFU.TANH R74, R74 ;  /* 0x0000004a004a7308 */ /* 0x000fe20000002400 */
[----:B------:R-:W-:Y:S01]  /*8b50*/  FSEL R119, R119, -INF , !P0 ;  /* 0xff80000077777808 */ /* 0x000fe20004000000 */
[----:B------:R-:W-:Y:S01]  /*8b60*/  FFMA.FTZ R127, -R159, R127, R48 ;  /* 0x0000007f9f7f7223 */ /* 0x000fe20000010130 */
[----:B------:R-:W-:Y:S01]  /*8b70*/  IABS R101, R101 ;  /* 0x0000006500657213 */ /* 0x000fe20000000000 */
[----:B------:R-:W-:Y:S01]  /*8b80*/  VIADD R48, R73, 0x61 ;  /* 0x0000006149307836 */ /* 0x000fe20000000000 */
[----:B------:R-:W-:Y:S01]  /*8b90*/  ISETP.GT.AND P3, PT, R161, R80, PT ;  /* 0x00000050a100720c */ /* 0x000fe20003f64270 */
[----:B-1----:R-:W-:Y:S01]  /*8ba0*/  FFMA.FTZ R78, -R159, R104, R78 ;  /* 0x000000689f4e7223 */ /* 0x002fe2000001014e */
[----:B------:R-:W-:Y:S01]  /*8bb0*/  ISETP.GT.AND P0, PT, R161, R29, PT ;  /* 0x0000001da100720c */ /* 0x000fe20003f04270 */
[----:B------:R-:W-:Y:S01]  /*8bc0*/  MUFU.TANH R70, R70 ;  /* 0x0000004600467308 */ /* 0x000fe20000002400 */
[----:B------:R-:W-:-:S02]  /*8bd0*/  IADD3 R105, PT, PT, R94, -0x79, -R2 ;  /* 0xffffff875e697810 */ /* 0x000fc40007ffe802 */
[----:B------:R-:W-:Y:S02]  /*8be0*/  FSEL R175, R175, -INF , !P4 ;  /* 0xff800000afaf7808 */ /* 0x000fe40006000000 */
[----:B------:R-:W-:Y:S02]  /*8bf0*/  FSEL R99, R99, -INF , !P6 ;  /* 0xff80000063637808 */ /* 0x000fe40007000000 */
[----:B------:R-:W-:Y:S01]  /*8c00*/  IABS R115, R115 ;  /* 0x0000007300737213 */ /* 0x000fe20000000000 */
[----:B------:R-:W-:Y:S01]  /*8c10*/  MUFU.TANH R58, R58 ;  /* 0x0000003a003a7308 */ /* 0x000fe20000002400 */
[C---:B------:R-:W-:Y:S02]  /*8c20*/  ISETP.GT.AND P4, PT, R161.reuse, R83, PT ;  /* 0x00000053a100720c */ /* 0x040fe40003f84270 */
[----:B------:R-:W-:Y:S02]  /*8c30*/  ISETP.GT.AND P6, PT, R161, R82, PT ;  /* 0x00000052a100720c */ /* 0x000fe40003fc4270 */
[----:B------:R-:W-:-:S02]  /*8c40*/  I2FP.F32.S32 R101, R101 ;  /* 0x0000006500657245 */ /* 0x000fc40000201400 */
[----:B------:R-:W-:Y:S01]  /*8c50*/  FSEL R167, R167, -INF , !P3 ;  /* 0xff800000a7a77808 */ /* 0x000fe20005800000 */
[----:B------:R-:W-:Y:S01]  /*8c60*/  MUFU.TANH R54, R54 ;  /* 0x0000003600367308 */ /* 0x000fe20000002400 */
[----:B------:R-:W-:Y:S01]  /*8c70*/  FSEL R135, R135, -INF , !P0 ;  /* 0xff80000087877808 */ /* 0x000fe20004000000 */
[----:B------:R-:W-:Y:S01]  /*8c80*/  FFMA.FTZ R101, -R159, R101, R36 ;  /* 0x000000659f657223 */ /* 0x000fe20000010124 */
[----:B------:R-:W-:Y:S01]  /*8c90*/  IABS R105, R105 ;  /* 0x0000006900697213 */ /* 0x000fe20000000000 */
[----:B------:R-:W-:Y:S01]  /*8ca0*/  VIADD R36, R73, 0x70 ;  /* 0x0000007049247836 */ /* 0x000fe20000000000 */
[C---:B------:R-:W-:Y:S02]  /*8cb0*/  ISETP.GT.AND P3, PT, R161.reuse, R68, PT ;  /* 0x00000044a100720c */ /* 0x040fe40003f64270 */
[----:B------:R-:W-:Y:S01]  /*8cc0*/  ISETP.GT.AND P0, PT, R161, R25, PT ;  /* 0x00000019a100720c */ /* 0x000fe20003f04270 */
[----:B------:R-:W-:Y:S01]  /*8cd0*/  MUFU.TANH R50, R50 ;  /* 0x0000003200327308 */ /* 0x000fe20000002400 */
[----:B------:R-:W-:-:S02]  /*8ce0*/  I2FP.F32.S32 R115, R115 ;  /* 0x0000007300737245 */ /* 0x000fc40000201400 */
[----:B------:R-:W-:Y:S02]  /*8cf0*/  FSEL R171, R171, -INF , !P4 ;  /* 0xff800000abab7808 */ /* 0x000fe40006000000 */
[----:B------:R-:W-:Y:S01]  /*8d00*/  FSEL R57, R57, -INF , !P6 ;  /* 0xff80000039397808 */ /* 0x000fe20007000000 */
[----:B------:R-:W-:Y:S01]  /*8d10*/  FFMA.FTZ R115, -R159, R115, R44 ;  /* 0x000000739f737223 */ /* 0x000fe2000001012c */
[----:B------:R-:W-:Y:S01]  /*8d20*/  ISETP.GT.AND P4, PT, R161, R76, PT ;  /* 0x0000004ca100720c */ /* 0x000fe20003f84270 */
[----:B------:R-:W-:Y:S01]  /*8d30*/  VIADD R44, R73, 0x68 ;  /* 0x00000068492c7836 */ /* 0x000fe20000000000 */
[----:B------:R-:W-:Y:S01]  /*8d40*/  ISETP.GT.AND P6, PT, R161, R72, PT ;  /* 0x00000048a100720c */ /* 0x000fe20003fc4270 */
[----:B------:R-:W-:Y:S01]  /*8d50*/  MUFU.TANH R46, R46 ;  /* 0x0000002e002e7308 */ /* 0x000fe20000002400 */
[----:B------:R-:W-:Y:S02]  /*8d60*/  I2FP.F32.S32 R105, R105 ;  /* 0x0000006900697245 */ /* 0x000fe40000201400 */
[----:B------:R-:W-:-:S02]  /*8d70*/  FSEL R131, R131, -INF , !P3 ;  /* 0xff80000083837808 */ /* 0x000fc40005800000 */
[----:B------:R-:W-:Y:S01]  /*8d80*/  FSEL R127, R127, -INF , !P0 ;  /* 0xff8000007f7f7808 */ /* 0x000fe20004000000 */
[----:B------:R-:W-:Y:S01]  /*8d90*/  FFMA.FTZ R105, -R159, R105, R32 ;  /* 0x000000699f697223 */ /* 0x000fe20000010120 */
[----:B------:R-:W-:Y:S01]  /*8da0*/  ISETP.GT.AND P3, PT, R161, R52, PT ;  /* 0x00000034a100720c */ /* 0x000fe20003f64270 */
[----:B------:R-:W-:Y:S01]  /*8db0*/  VIADD R32, R73, 0x71 ;  /* 0x0000007149207836 */ /* 0x000fe20000000000 */
[----:B------:R-:W-:Y:S01]  /*8dc0*/  ISETP.GT.AND P0, PT, R161, R48, PT ;  /* 0x00000030a100720c */ /* 0x000fe20003f04270 */
[----:B------:R-:W-:Y:S01]  /*8dd0*/  MUFU.TANH R42, R42 ;  /* 0x0000002a002a7308 */ /* 0x000fe20000002400 */
[----:B------:R-:W-:Y:S02]  /*8de0*/  FSEL R163, R163, -INF , !P4 ;  /* 0xff800000a3a37808 */ /* 0x000fe40006000000 */
[----:B------:R-:W-:Y:S02]  /*8df0*/  FSEL R143, R143, -INF , !P6 ;  /* 0xff8000008f8f7808 */ /* 0x000fe40007000000 */
[----:B------:R-:W-:-:S02]  /*8e00*/  ISETP.GT.AND P4, PT, R161, R66, PT ;  /* 0x00000042a100720c */ /* 0x000fc40003f84270 */
[----:B------:R-:W-:Y:S01]  /*8e10*/  ISETP.GT.AND P6, PT, R161, R56, PT ;  /* 0x00000038a100720c */ /* 0x000fe20003fc4270 */
[----:B------:R-:W-:Y:S01]  /*8e20*/  MUFU.TANH R38, R38 ;  /* 0x0000002600267308 */ /* 0x000fe20000002400 */
[----:B------:R-:W-:Y:S02]  /*8e30*/  FSEL R101, R101, -INF , !P3 ;  /* 0xff80000065657808 */ /* 0x000fe40005800000 */
[----:B------:R-:W-:Y:S02]  /*8e40*/  FSEL R67, R67, -INF , !P0 ;  /* 0xff80000043437808 */ /* 0x000fe40004000000 */
[----:B------:R-:W-:Y:S02]  /*8e50*/  ISETP.GE.AND P3, PT, R73, R153, PT ;  /* 0x000000994900720c */ /* 0x000fe40003f66270 */
[----:B------:R-:W-:Y:S01]  /*8e60*/  ISETP.GT.AND P0, PT, R160, R73, PT ;  /* 0x00000049a000720c */ /* 0x000fe20003f04270 */
[----:B------:R-:W-:Y:S01]  /*8e70*/  MUFU.TANH R34, R34 ;  /* 0x0000002200227308 */ /* 0x000fe20000002400 */
[----:B------:R-:W-:-:S02]  /*8e80*/  IADD3 R73, PT, PT, R95, -0x1, -R2 ;  /* 0xffffffff5f497810 */ /* 0x000fc40007ffe802 */
[----:B------:R-:W-:Y:S02]  /*8e90*/  FSEL R115, R115, -INF , !P4 ;  /* 0xff80000073737808 */ /* 0x000fe40006000000 */
[----:B------:R-:W-:Y:S02]  /*8ea0*/  FSEL R109, R109, -INF , !P6 ;  /* 0xff8000006d6d7808 */ /* 0x000fe40007000000 */
[C---:B------:R-:W-:Y:S01]  /*8eb0*/  ISETP.GT.AND P4, PT, R161.reuse, R44, PT ;  /* 0x0000002ca100720c */ /* 0x040fe20003f84270 */
[----:B------:R-:W-:Y:S01]  /*8ec0*/  MUFU.TANH R30, R30 ;  /* 0x0000001e001e7308 */ /* 0x000fe20000002400 */
[----:B------:R-:W-:Y:S02]  /*8ed0*/  ISETP.GT.AND P6, PT, R161, R40, PT ;  /* 0x00000028a100720c */ /* 0x000fe40003fc4270 */
[----:B------:R-:W-:Y:S02]  /*8ee0*/  IABS R73, R73 ;  /* 0x0000004900497213 */ /* 0x000fe40000000000 */
[----:B------:R-:W-:-:S02]  /*8ef0*/  FSEL R37, R37, -INF , !P4 ;  /* 0xff80000025257808 */ /* 0x000fc40006000000 */
[----:B------:R-:W-:Y:S01]  /*8f00*/  FSEL R33, R33, -INF , !P6 ;  /* 0xff80000021217808 */ /* 0x000fe20007000000 */
[----:B------:R-:W-:Y:S01]  /*8f10*/  MUFU.TANH R26, R26 ;  /* 0x0000001a001a7308 */ /* 0x000fe20000002400 */
[C---:B------:R-:W-:Y:S02]  /*8f20*/  ISETP.GT.AND P4, PT, R161.reuse, R36, PT ;  /* 0x00000024a100720c */ /* 0x040fe40003f84270 */
[----:B------:R-:W-:Y:S02]  /*8f30*/  ISETP.GT.AND P6, PT, R161, R32, PT ;  /* 0x00000020a100720c */ /* 0x000fe40003fc4270 */
[----:B------:R-:W-:Y:S02]  /*8f40*/  I2FP.F32.S32 R73, R73 ;  /* 0x0000004900497245 */ /* 0x000fe40000201400 */
[----:B------:R-:W-:Y:S01]  /*8f50*/  FSEL R28, R28, -INF , !P4 ;  /* 0xff8000001c1c7808 */ /* 0x000fe20006000000 */
[----:B------:R-:W-:Y:S01]  /*8f60*/  MUFU.TANH R22, R22 ;  /* 0x0000001600167308 */ /* 0x000fe20000002400 */
[----:B------:R-:W-:Y:S01]  /*8f70*/  FSEL R20, R20, -INF , !P6 ;  /* 0xff80000014147808 */ /* 0x000fe20007000000 */
[----:B--2---:R-:W-:Y:S01]  /*8f80*/  FFMA.FTZ R73, -R159, R73, R106 ;  /* 0x000000499f497223 */ /* 0x004fe2000001016a */
[----:B------:R-:W-:-:S02]  /*8f90*/  ISETP.GT.AND P4, PT, R161, R24, PT ;  /* 0x00000018a100720c */ /* 0x000fc40003f84270 */
[----:B------:R-:W-:Y:S02]  /*8fa0*/  ISETP.GT.AND P6, PT, R161, R18, PT ;  /* 0x00000012a100720c */ /* 0x000fe40003fc4270 */
[----:B------:R-:W-:Y:S01]  /*8fb0*/  FSEL R45, R45, -INF , !P4 ;  /* 0xff8000002d2d7808 */ /* 0x000fe20006000000 */
[----:B------:R-:W1:Y:S01]  /*8fc0*/  MUFU.TANH R106, R79 ;  /* 0x0000004f006a7308 */ /* 0x000e620000002400 */
[----:B------:R-:W-:Y:S02]  /*8fd0*/  FSEL R16, R105, -INF , !P6 ;  /* 0xff80000069107808 */ /* 0x000fe40007000000 */
[----:B------:R-:W-:Y:S02]  /*8fe0*/  FSEL R12, R12, -INF , !P0 ;  /* 0xff8000000c0c7808 */ /* 0x000fe40004000000 */
[C---:B------:R-:W-:Y:S02]  /*8ff0*/  ISETP.GE.AND P4, PT, R103.reuse, R158, PT ;  /* 0x0000009e6700720c */ /* 0x040fe40003f86270 */
[----:B------:R-:W-:Y:S01]  /*9000*/  ISETP.GE.AND P6, PT, R103, R153, PT ;  /* 0x000000996700720c */ /* 0x000fe20003fc6270 */
[----:B------:R-:W-:Y:S01]  /*9010*/  MUFU.TANH R14, R14 ;  /* 0x0000000e000e7308 */ /* 0x000fe20000002400 */
[----:B------:R-:W-:Y:S01]  /*9020*/  BAR.SYNC.DEFER_BLOCKING 0x0 ;  /* 0x0000000000007b1d */ /* 0x000fe20000010000 */
[----:B------:R-:W-:-:S02]  /*9030*/  ISETP.GT.AND P0, PT, R160, R103, PT ;  /* 0x00000067a000720c */ /* 0x000fc40003f04270 */
[----:B------:R-:W-:Y:S02]  /*9040*/  IADD3 R103, PT, PT, R95, -0x9, -R2 ;  /* 0xfffffff75f677810 */ /* 0x000fe40007ffe802 */
[----:B------:R-:W-:Y:S02]  /*9050*/  FSEL R12, R12, -INF , !P3 ;  /* 0xff8000000c0c7808 */ /* 0x000fe40005800000 */
[----:B------:R-:W-:Y:S01]  /*9060*/  IABS R103, R103 ;  /* 0x0000006700677213 */ /* 0x000fe20000000000 */
[----:B------:R-:W-:Y:S01]  /*9070*/  MUFU.TANH R6, R6 ;  /* 0x0000000600067308 */ /* 0x000fe20000002400 */
[----:B------:R-:W-:Y:S02]  /*9080*/  FSEL R77, R77, -INF , !P5 ;  /* 0xff8000004d4d7808 */ /* 0x000fe40006800000 */
[----:B------:R-:W-:Y:S02]  /*9090*/  FSEL R73, R73, -INF , !P1 ;  /* 0xff80000049497808 */ /* 0x000fe40004800000 */
[----:B------:R-:W-:-:S02]  /*90a0*/  ISETP.GE.AND P3, PT, R102, R158, PT ;  /* 0x0000009e6600720c */ /* 0x000fc40003f66270 */
[----:B------:R-:W-:Y:S02]  /*90b0*/  ISETP.GE.AND P5, PT, R102, R153, PT ;  /* 0x000000996600720c */ /* 0x000fe40003fa6270 */
[----:B------:R-:W-:Y:S02]  /*90c0*/  ISETP.GT.AND P1, PT, R160, R102, PT ;  /* 0x00000066a000720c */ /* 0x000fe40003f24270 */
[----:B------:R-:W-:Y:S02]  /*90d0*/  IADD3 R102, PT, PT, R95, -0x10, -R2 ;  /* 0xfffffff05f667810 */ /* 0x000fe40007ffe802 */
[----:B------:R-:W-:Y:S02]  /*90e0*/  I2FP.F32.S32 R103, R103 ;  /* 0x0000006700677245 */ /* 0x000fe40000201400 */
[----:B------:R-:W-:Y:S02]  /*90f0*/  FSEL R78, R78, -INF , !P0 ;  /* 0xff8000004e4e7808 */ /* 0x000fe40004000000 */
[----:B------:R-:W-:Y:S01]  /*9100*/  IABS R102, R102 ;  /* 0x0000006600667213 */ /* 0x000fe20000000000 */
[----:B-1----:R-:W-:Y:S01]  /*9110*/  FFMA.FTZ R106, -R159, R103, R106 ;  /* 0x000000679f6a7223 */ /* 0x002fe2000001016a */
[----:B------:R-:W-:-:S02]  /*9120*/  FSEL R103, R78, -INF , !P6 ;  /* 0xff8000004e677808 */ /* 0x000fc40007000000 */
[----:B------:R-:W-:Y:S02]  /*9130*/  I2FP.F32.S32 R78, R102 ;  /* 0x00000066004e7245 */ /* 0x000fe40000201400 */
[----:B------:R-:W-:Y:S02]  /*9140*/  FSEL R181, R73, -INF , !P2 ;  /* 0xff80000049b57808 */ /* 0x000fe40005000000 */
[----:B------:R-:W-:Y:S01]  /*9150*/  ISETP.GT.AND P0, PT, R160, R100, PT ;  /* 0x00000064a000720c */ /* 0x000fe20003f04270 */
[----:B------:R-:W-:Y:S01]  /*9160*/  FFMA.FTZ R74, -R159, R78, R74 ;  /* 0x0000004e9f4a7223 */ /* 0x000fe2000001014a */
[----:B------:R-:W-:Y:S02]  /*9170*/  IADD3 R73, PT, PT, R95, -0x11, -R2 ;  /* 0xffffffef5f497810 */ /* 0x000fe40007ffe802 */
[----:B------:R-:W-:Y:S02]  /*9180*/  ISETP.GE.AND P2, PT, R100, R158, PT ;  /* 0x0000009e6400720c */ /* 0x000fe40003f46270 */
[----:B------:R-:W-:-:S02]  /*9190*/  FSEL R106, R106, -INF , !P1 ;  /* 0xff8000006a6a7808 */ /* 0x000fc40004800000 */
[----:B------:R-:W-:Y:S02]  /*91a0*/  FSEL R81, R81, -INF , !P4 ;  /* 0xff80000051517808 */ /* 0x000fe40006000000 */
[----:B------:R-:W-:Y:S02]  /*91b0*/  IABS R78, R73 ;  /* 0x00000049004e7213 */ /* 0x000fe40000000000 */
[----:B------:R-:W-:Y:S02]  /*91c0*/  FSEL R74, R74, -INF , !P0 ;  /* 0xff8000004a4a7808 */ /* 0x000fe40004000000 */
[----:B------:R-:W-:Y:S02]  /*91d0*/  ISETP.GE.AND P4, PT, R100, R153, PT ;  /* 0x000000996400720c */ /* 0x000fe40003f86270 */
[----:B------:R-:W-:Y:S01]  /*91e0*/  FSEL R5, R5, -INF , !P3 ;  /* 0xff80000005057808 */ /* 0x000fe20005800000 */
[----:B------:R1:W2:Y:S01]  /*91f0*/  MUFU.TANH R100, R75 ;  /* 0x0000004b00647308 */ /* 0x0002a20000002400 */
[----:B------:R-:W-:-:S02]  /*9200*/  IADD3 R73, PT, PT, R95, -0x18, -R2 ;  /* 0xffffffe85f497810 */ /* 0x000fc40007ffe802 */
[CC--:B------:R-:W-:Y:S02]  /*9210*/  ISETP.GE.AND P6, PT, R53.reuse, R158.reuse, PT ;  /* 0x0000009e3500720c */ /* 0x0c0fe40003fc6270 */
[----:B------:R-:W-:Y:S02]  /*9220*/  ISETP.GE.AND P3, PT, R53, R153, PT ;  /* 0x000000993500720c */ /* 0x000fe40003f66270 */
[----:B------:R-:W-:Y:S02]  /*9230*/  ISETP.GT.AND P1, PT, R160, R53, PT ;  /* 0x00000035a000720c */ /* 0x000fe40003f24270 */
[----:B------:R-:W-:Y:S02]  /*9240*/  FSEL R53, R106, -INF , !P5 ;  /* 0xff8000006a357808 */ /* 0x000fe40006800000 */
[----:B------:R-:W-:Y:S02]  /*9250*/  FSEL R69, R69, -INF , !P2 ;  /* 0xff80000045457808 */ /* 0x000fe40005000000 */
[----:B------:R-:W-:-:S02]  /*9260*/  ISETP.GE.AND P5, PT, R91, R158, PT ;  /* 0x0000009e5b00720c */ /* 0x000fc40003fa6270 */
[----:B------:R-:W-:Y:S02]  /*9270*/  ISETP.GE.AND P2, PT, R91, R153, PT ;  /* 0x000000995b00720c */ /* 0x000fe40003f46270 */
[----:B------:R-:W-:Y:S02]  /*9280*/  ISETP.GT.AND P0, PT, R160, R91, PT ;  /* 0x0000005ba000720c */ /* 0x000fe40003f04270 */
[----:B------:R-:W-:Y:S02]  /*9290*/  IABS R73, R73 ;  /* 0x0000004900497213 */ /* 0x000fe40000000000 */
[----:B------:R-:W-:Y:S02]  /*92a0*/  FSEL R91, R74, -INF , !P4 ;  /* 0xff8000004a5b7808 */ /* 0x000fe40006000000 */
[----:B------:R-:W3:Y:S01]  /*92b0*/  MUFU.TANH R74, R71 ;  /* 0x00000047004a7308 */ /* 0x000ee20000002400 */
[----:B------:R-:W-:Y:S02]  /*92c0*/  I2FP.F32.S32 R73, R73 ;  /* 0x0000004900497245 */ /* 0x000fe40000201400 */
[----:B-1----:R-:W-:-:S02]  /*92d0*/  IADD3 R75, PT, PT, R95, -0x19, -R2 ;  /* 0xffffffe75f4b7810 */ /* 0x002fc40007ffe802 */
[----:B------:R-:W-:Y:S01]  /*92e0*/  I2FP.F32.S32 R78, R78 ;  /* 0x0000004e004e7245 */ /* 0x000fe20000201400 */
[----:B------:R-:W-:Y:S01]  /*92f0*/  FFMA.FTZ R70, -R159, R73, R70 ;  /* 0x000000499f467223 */ /* 0x000fe20000010146 */
[----:B------:R-:W-:Y:S02]  /*9300*/  IABS R75, R75 ;  /* 0x0000004b004b7213 */ /* 0x000fe40000000000 */
[----:B------:R-:W-:Y:S01]  /*9310*/  IADD3 R73, PT, PT, R95, -0x20, -R2 ;  /* 0xffffffe05f497810 */ /* 0x000fe20007ffe802 */
[C---:B--2---:R-:W-:Y:S01]  /*9320*/  FFMA.FTZ R78, -R159.reuse, R78, R100 ;  /* 0x0000004e9f4e7223 */ /* 0x044fe20000010164 */
[----:B------:R-:W-:Y:S02]  /*9330*/  I2FP.F32.S32 R75, R75 ;  /* 0x0000004b004b7245 */ /* 0x000fe40000201400 */
[----:B------:R-:W-:Y:S02]  /*9340*/  IABS R73, R73 ;  /* 0x0000004900497213 */ /* 0x000fe40000000000 */
[----:B------:R-:W-:Y:S01]  /*9350*/  FSEL R70, R70, -INF , !P0 ;  /* 0xff80000046467808 */ /* 0x000fe20004000000 */
[----:B---3--:R-:W-:-:S02]  /*9360*/  FFMA.FTZ R74, -R159, R75, R74 ;  /* 0x0000004b9f4a7223 */ /* 0x008fc4000001014a */
[----:B------:R-:W-:Y:S02]  /*9370*/  IMAD.MOV.U32 R75, RZ, RZ, R73 ;  /* 0x000000ffff4b7224 */ /* 0x000fe400078e0049 */
[----:B------:R-:W-:Y:S01]  /*9380*/  FMUL.FTZ R71, R59, R0 ;  /* 0x000000003b477220 */ /* 0x000fe20000410000 */
[----:B------:R-:W-:Y:S02]  /*9390*/  FSEL R59, R70, -INF , !P2 ;  /* 0xff800000463b7808 */ /* 0x000fe40005000000 */
[----:B------:R-:W-:Y:S02]  /*93a0*/  FSEL R78, R78, -INF , !P1 ;  /* 0xff8000004e4e7808 */ /* 0x000fe40004800000 */
[----:B------:R-:W-:Y:S02]  /*93b0*/  I2FP.F32.S32 R70, R75 ;  /* 0x0000004b00467245 */ /* 0x000fe40000201400 */
[----:B------:R-:W-:Y:S02]  /*93c0*/  ISETP.GT.AND P1, PT, R160, R98, PT ;  /* 0x00000062a000720c */ /* 0x000fe40003f24270 */
[----:B------:R-:W-:Y:S01]  /*93d0*/  IADD3 R73, PT, PT, R95, -0x21, -R2 ;  /* 0xffffffdf5f497810 */ /* 0x000fe20007ffe802 */
[----:B------:R-:W-:Y:S01]  /*93e0*/  FFMA.FTZ R58, -R159, R70, R58 ;  /* 0x000000469f3a7223 */ /* 0x000fe2000001013a */
[----:B------:R-:W-:-:S02]  /*93f0*/  IADD3 R70, PT, PT, R95, -0x28, -R2 ;  /* 0xffffffd85f467810 */ /* 0x000fc40007ffe802 */
[----:B------:R-:W-:Y:S02]  /*9400*/  ISETP.GE.AND P4, PT, R98, R158, PT ;  /* 0x0000009e6200720c */ /* 0x000fe40003f86270 */
[----:B------:R-:W-:Y:S02]  /*9410*/  IABS R70, R70 ;  /* 0x0000004600467213 */ /* 0x000fe40000000000 */
[----:B------:R-:W-:Y:S02]  /*9420*/  ISETP.GT.AND P0, PT, R160, R97, PT ;  /* 0x00000061a000720c */ /* 0x000fe40003f04270 */
[----:B------:R-:W-:Y:S02]  /*9430*/  I2FP.F32.S32 R70, R70 ;  /* 0x0000004600467245 */ /* 0x000fe40000201400 */
[----:B------:R-:W-:Y:S02]  /*9440*/  FSEL R19, R19, -INF , !P6 ;  /* 0xff80000013137808 */ /* 0x000fe40007000000 */
[----:B------:R-:W-:Y:S01]  /*9450*/  ISETP.GE.AND P6, PT, R98, R153, PT ;  /* 0x000000996200720c */ /* 0x000fe20003fc6270 */
[----:B------:R-:W-:Y:S01]  /*9460*/  FFMA.FTZ R54, -R159, R70, R54 ;  /* 0x000000469f367223 */ /* 0x000fe20000010136 */
[----:B------:R-:W-:-:S02]  /*9470*/  FSEL R74, R74, -INF , !P1 ;  /* 0xff8000004a4a7808 */ /* 0x000fc40004800000 */
[----:B------:R-:W-:Y:S02]  /*9480*/  IABS R73, R73 ;  /* 0x0000004900497213 */ /* 0x000fe40000000000 */
[----:B------:R-:W-:Y:S02]  /*9490*/  FSEL R179, R78, -INF , !P3 ;  /* 0xff8000004eb37808 */ /* 0x000fe40005800000 */
[-C--:B------:R-:W-:Y:S01]  /*94a0*/  ISETP.GE.AND P3, PT, R97, R158.reuse, PT ;  /* 0x0000009e6100720c */ /* 0x080fe20003f66270 */
[----:B------:R1:W2:Y:S01]  /*94b0*/  MUFU.TANH R78, R71 ;  /* 0x00000047004e7308 */ /* 0x0002a20000002400 */
[----:B------:R-:W-:Y:S02]  /*94c0*/  FSEL R13, R13, -INF , !P4 ;  /* 0xff8000000d0d7808 */ /* 0x000fe40006000000 */
[----:B------:R-:W-:Y:S02]  /*94d0*/  FSEL R58, R58, -INF , !P0 ;  /* 0xff8000003a3a7808 */ /* 0x000fe40004000000 */
[----:B------:R-:W-:-:S02]  /*94e0*/  ISETP.GE.AND P2, PT, R49, R158, PT ;  /* 0x0000009e3100720c */ /* 0x000fc40003f46270 */
[----:B------:R-:W-:Y:S02]  /*94f0*/  ISETP.GE.AND P4, PT, R49, R153, PT ;  /* 0x000000993100720c */ /* 0x000fe40003f86270 */
[C---:B------:R-:W-:Y:S02]  /*9500*/  ISETP.GT.AND P1, PT, R160.reuse, R49, PT ;  /* 0x00000031a000720c */ /* 0x040fe40003f24270 */
[----:B------:R-:W-:Y:S02]  /*9510*/  ISETP.GT.AND P0, PT, R160, R90, PT ;  /* 0x0000005aa000720c */ /* 0x000fe40003f04270 */
[----:B------:R-:W-:Y:S01]  /*9520*/  FSEL R49, R74, -INF , !P6 ;  /* 0xff8000004a317808 */ /* 0x000fe20007000000 */
[----:B------:R-:W-:Y:S01]  /*9530*/  IMAD.MOV.U32 R74, RZ, RZ, R73 ;  /* 0x000000ffff4a7224 */ /* 0x000fe200078e0049 */
[----:B------:R-:W-:Y:S02]  /*9540*/  IADD3 R70, PT, PT, R95, -0x30, -R2 ;  /* 0xffffffd05f467810 */ /* 0x000fe40007ffe802 */
[----:B------:R-:W-:-:S02]  /*9550*/  FSEL R17, R17, -INF , !P5 ;  /* 0xff80000011117808 */ /* 0x000fc40006800000 */
[----:B------:R-:W-:Y:S02]  /*9560*/  FSEL R73, R96, -INF , !P3 ;  /* 0xff80000060497808 */ /* 0x000fe40005800000 */
[-C--:B------:R-:W-:Y:S02]  /*9570*/  ISETP.GE.AND P5, PT, R97, R153.reuse, PT ;  /* 0x000000996100720c */ /* 0x080fe40003fa6270 */
[----:B------:R-:W-:Y:S02]  /*9580*/  ISETP.GE.AND P3, PT, R90, R153, PT ;  /* 0x000000995a00720c */ /* 0x000fe40003f66270 */
[----:B------:R-:W-:Y:S02]  /*9590*/  FSEL R54, R54, -INF , !P0 ;  /* 0xff80000036367808 */ /* 0x000fe40004000000 */
[----:B------:R-:W-:Y:S02]  /*95a0*/  IABS R70, R70 ;  /* 0x0000004600467213 */ /* 0x000fe40000000000 */
[----:B------:R-:W-:-:S02]  /*95b0*/  FSEL R117, R58, -INF , !P5 ;  /* 0xff8000003a757808 */ /* 0x000fc40006800000 */
[----:B------:R-:W-:Y:S01]  /*95c0*/  FSEL R105, R54, -INF , !P3 ;  /* 0xff80000036697808 */ /* 0x000fe20005800000 */
[----:B------:R-:W3:Y:S01]  /*95d0*/  MUFU.TANH R58, R55 ;  /* 0x00000037003a7308 */ /* 0x000ee20000002400 */
[----:B------:R-:W-:Y:S02]  /*95e0*/  I2FP.F32.S32 R54, R70 ;  /* 0x0000004600367245 */ /* 0x000fe40000201400 */
[----:B------:R-:W-:Y:S02]  /*95f0*/  I2FP.F32.S32 R74, R74 ;  /* 0x0000004a004a7245 */ /* 0x000fe40000201400 */
[----:B-1----:R-:W-:Y:S01]  /*9600*/  IADD3 R71, PT, PT, R95, -0x29, -R2 ;  /* 0xffffffd75f477810 */ /* 0x002fe20007ffe802 */
[----:B------:R-:W-:Y:S01]  /*9610*/  FFMA.FTZ R50, -R159, R54, R50 ;  /* 0x000000369f327223 */ /* 0x000fe20000010132 */
[----:B------:R-:W-:Y:S01]  /*9620*/  IADD3 R54, PT, PT, R95, -0x38, -R2 ;  /* 0xffffffc85f367810 */ /* 0x000fe20007ffe802 */
[----:B--2---:R-:W-:Y:S01]  /*9630*/  FFMA.FTZ R74, -R159, R74, R78 ;  /* 0x0000004a9f4a7223 */ /* 0x004fe2000001014e */
[----:B------:R-:W-:Y:S01]  /*9640*/  IABS R71, R71 ;  /* 0x0000004700477213 */ /* 0x000fe20000000000 */
[----:B------:R-:W1:Y:S01]  /*9650*/  MUFU.TANH R70, R51 ;  /* 0x0000003300467308 */ /* 0x000e620000002400 */
[----:B------:R-:W-:-:S02]  /*9660*/  IABS R54, R54 ;  /* 0x0000003600367213 */ /* 0x000fc40000000000 */
[----:B------:R-:W-:Y:S02]  /*9670*/  I2FP.F32.S32 R71, R71 ;  /* 0x0000004700477245 */ /* 0x000fe40000201400 */
[----:B------:R-:W-:Y:S02]  /*9680*/  FSEL R74, R74, -INF , !P1 ;  /* 0xff8000004a4a7808 */ /* 0x000fe40004800000 */
[----:B------:R-:W-:Y:S01]  /*9690*/  I2FP.F32.S32 R54, R54 ;  /* 0x0000003600367245 */ /* 0x000fe20000201400 */
[C---:B---3--:R-:W-:Y:S01]  /*96a0*/  FFMA.FTZ R58, -R159.reuse, R71, R58 ;  /* 0x000000479f3a7223 */ /* 0x048fe2000001013a */
[C---:B------:R-:W-:Y:S02]  /*96b0*/  ISETP.GT.AND P0, PT, R160.reuse, R88, PT ;  /* 0x00000058a000720c */ /* 0x040fe40003f04270 */
[----:B------:R-:W-:Y:S01]  /*96c0*/  ISETP.GT.AND P1, PT, R160, R89, PT ;  /* 0x00000059a000720c */ /* 0x000fe20003f24270 */
[----:B------:R-:W-:Y:S01]  /*96d0*/  FFMA.FTZ R46, -R159, R54, R46 ;  /* 0x000000369f2e7223 */ /* 0x000fe2000001012e */
[----:B------:R-:W-:-:S02]  /*96e0*/  FSEL R107, R74, -INF , !P4 ;  /* 0xff8000004a6b7808 */ /* 0x000fc40006000000 */
[-C--:B------:R-:W-:Y:S02]  /*96f0*/  ISETP.GE.AND P4, PT, R88, R158.reuse, PT ;  /* 0x0000009e5800720c */ /* 0x080fe40003f86270 */
[----:B------:R-:W-:Y:S02]  /*9700*/  FSEL R50, R50, -INF , !P0 ;  /* 0xff80000032327808 */ /* 0x000fe40004000000 */
[----:B------:R-:W-:Y:S02]  /*9710*/  ISETP.GE.AND P5, PT, R89, R158, PT ;  /* 0x0000009e5900720c */ /* 0x000fe40003fa6270 */
[----:B------:R-:W-:Y:S02]  /*9720*/  ISETP.GT.AND P0, PT, R160, R83, PT ;  /* 0x00000053a000720c */ /* 0x000fe40003f04270 */
[----:B------:R-:W-:Y:S02]  /*9730*/  FSEL R21, R21, -INF , !P2 ;  /* 0xff80000015157808 */ /* 0x000fe40005000000 */
[----:B------:R-:W-:-:S02]  /*9740*/  IADD3 R54, PT, PT, R95, -0x40, -R2 ;  /* 0xffffffc05f367810 */ /* 0x000fc40007ffe802 */
[-C--:B------:R-:W-:Y:S02]  /*9750*/  ISETP.GE.AND P2, PT, R89, R153.reuse, PT ;  /* 0x000000995900720c */ /* 0x080fe40003f46270 */
[----:B------:R-:W-:Y:S02]  /*9760*/  FSEL R58, R58, -INF , !P1 ;  /* 0xff8000003a3a7808 */ /* 0x000fe40004800000 */
[----:B------:R-:W-:Y:S02]  /*9770*/  FSEL R173, R173, -INF , !P4 ;  /* 0xff800000adad7808 */ /* 0x000fe40006000000 */
[----:B------:R-:W-:Y:S02]  /*9780*/  FSEL R99, R99, -INF , !P5 ;  /* 0xff80000063637808 */ /* 0x000fe40006800000 */
[----:B------:R-:W-:Y:S02]  /*9790*/  ISETP.GE.AND P4, PT, R83, R153, PT ;  /* 0x000000995300720c */ /* 0x000fe40003f86270 */
[----:B------:R-:W-:-:S02]  /*97a0*/  FSEL R46, R46, -INF , !P0 ;  /* 0xff8000002e2e7808 */ /* 0x000fc40004000000 */
[----:B------:R-:W-:Y:S02]  /*97b0*/  IADD3 R55, PT, PT, R95, -0x31, -R2 ;  /* 0xffffffcf5f377810 */ /* 0x000fe40007ffe802 */
[C---:B------:R-:W-:Y:S02]  /*97c0*/  ISETP.GE.AND P3, PT, R41.reuse, R158, PT ;  /* 0x0000009e2900720c */ /* 0x040fe40003f66270 */
[----:B------:R-:W-:Y:S02]  /*97d0*/  ISETP.GE.AND P5, PT, R41, R153, PT ;  /* 0x000000992900720c */ /* 0x000fe40003fa6270 */
[----:B------:R-:W-:Y:S02]  /*97e0*/  ISETP.GT.AND P1, PT, R160, R41, PT ;  /* 0x00000029a000720c */ /* 0x000fe40003f24270 */
[----:B------:R-:W-:Y:S02]  /*97f0*/  IABS R54, R54 ;  /* 0x0000003600367213 */ /* 0x000fe40000000000 */
[----:B------:R-:W-:-:S02]  /*9800*/  FSEL R41, R58, -INF , !P2 ;  /* 0xff8000003a297808 */ /* 0x000fc40005000000 */
[----:B------:R-:W-:Y:S02]  /*9810*/  ISETP.GE.AND P2, PT, R83, R158, PT ;  /* 0x0000009e5300720c */ /* 0x000fe40003f46270 */
[----:B------:R-:W-:Y:S02]  /*9820*/  FSEL R83, R46, -INF , !P4 ;  /* 0xff8000002e537808 */ /* 0x000fe40006000000 */
[----:B------:R-:W-:Y:S02]  /*9830*/  IABS R55, R55 ;  /* 0x0000003700377213 */ /* 0x000fe40000000000 */
[----:B------:R-:W-:Y:S02]  /*9840*/  I2FP.F32.S32 R46, R54 ;  /* 0x00000036002e7245 */ /* 0x000fe40000201400 */
[----:B------:R-:W-:Y:S01]  /*9850*/  I2FP.F32.S32 R55, R55 ;  /* 0x0000003700377245 */ /* 0x000fe20000201400 */
[----:B------:R-:W-:Y:S01]  /*9860*/  MUFU.TANH R54, R43 ;  /* 0x0000002b00367308 */ /* 0x000fe20000002400 */
[----:B------:R-:W-:Y:S01]  /*9870*/  ISETP.GE.AND P6, PT, R90, R158, PT ;  /* 0x0000009e5a00720c */ /* 0x000fe20003fc6270 */
[----:B------:R-:W-:Y:S01]  /*9880*/  FFMA.FTZ R42, -R159, R46, R42 ;  /* 0x0000002e9f2a7223 */ /* 0x000fe2000001012a */
[----:B------:R-:W-:Y:S01]  /*9890*/  IADD3 R46, PT, PT, R95, -0x48, -R2 ;  /* 0xffffffb85f2e7810 */ /* 0x000fe20007ffe802 */
[----:B-1----:R-:W-:Y:S01]  /*98a0*/  FFMA.FTZ R55, -R159, R55, R70 ;  /* 0x000000379f377223 */ /* 0x002fe20000010146 */
[----:B------:R-:W-:-:S02]  /*98b0*/  FSEL R175, R175, -INF , !P6 ;  /* 0xff800000afaf7808 */ /* 0x000fc40007000000 */
[----:B------:R-:W-:Y:S02]  /*98c0*/  IABS R46, R46 ;  /* 0x0000002e002e7213 */ /* 0x000fe40000000000 */
[----:B------:R-:W-:Y:S02]  /*98d0*/  ISETP.GE.AND P6, PT, R88, R153, PT ;  /* 0x000000995800720c */ /* 0x000fe40003fc6270 */
[----:B------:R-:W-:Y:S02]  /*98e0*/  FSEL R55, R55, -INF , !P1 ;  /* 0xff80000037377808 */ /* 0x000fe40004800000 */
[----:B------:R-:W-:Y:S02]  /*98f0*/  I2FP.F32.S32 R46, R46 ;  /* 0x0000002e002e7245 */ /* 0x000fe40000201400 */
[----:B------:R-:W-:Y:S02]  /*9900*/  FSEL R97, R50, -INF , !P6 ;  /* 0xff80000032617808 */ /* 0x000fe40007000000 */
[----:B------:R-:W-:Y:S01]  /*9910*/  ISETP.GT.AND P0, PT, R160, R80, PT ;  /* 0x00000050a000720c */ /* 0x000fe20003f04270 */
[----:B------:R1:W2:Y:S01]  /*9920*/  MUFU.TANH R50, R47 ;  /* 0x0000002f00327308 */ /* 0x0002a20000002400 */
[----:B------:R-:W-:Y:S01]  /*9930*/  FSEL R89, R55, -INF , !P5 ;  /* 0xff80000037597808 */ /* 0x000fe20006800000 */
[----:B------:R-:W-:Y:S01]  /*9940*/  FFMA.FTZ R38, -R159, R46, R38 ;  /* 0x0000002e9f267223 */ /* 0x000fe20000010126 */
[----:B------:R-:W-:-:S02]  /*9950*/  ISETP.GE.AND P5, PT, R80, R158, PT ;  /* 0x0000009e5000720c */ /* 0x000fc40003fa6270 */
[----:B------:R-:W-:Y:S02]  /*9960*/  FSEL R42, R42, -INF , !P0 ;  /* 0xff8000002a2a7808 */ /* 0x000fe40004000000 */
[C-C-:B------:R-:W-:Y:S02]  /*9970*/  IADD3 R51, PT, PT, R95.reuse, -0x39, -R2.reuse ;  /* 0xffffffc75f337810 */ /* 0x140fe40007ffe802 */
[----:B------:R-:W-:Y:S02]  /*9980*/  ISETP.GT.AND P0, PT, R160, R76, PT ;  /* 0x0000004ca000720c */ /* 0x000fe40003f04270 */
[----:B------:R-:W-:Y:S02]  /*9990*/  IADD3 R46, PT, PT, R95, -0x50, -R2 ;  /* 0xffffffb05f2e7810 */ /* 0x000fe40007ffe802 */
[----:B------:R-:W-:Y:S02]  /*99a0*/  FSEL R167, R167, -INF , !P5 ;  /* 0xff800000a7a77808 */ /* 0x000fe40006800000 */
[----:B------:R-:W-:-:S02]  /*99b0*/  IABS R51, R51 ;  /* 0x0000003300337213 */ /* 0x000fc40000000000 */
[----:B------:R-:W-:Y:S02]  /*99c0*/  ISETP.GE.AND P5, PT, R76, R153, PT ;  /* 0x000000994c00720c */ /* 0x000fe40003fa6270 */
[----:B------:R-:W-:Y:S02]  /*99d0*/  FSEL R38, R38, -INF , !P0 ;  /* 0xff80000026267808 */ /* 0x000fe40004000000 */
[----:B-1----:R-:W-:Y:S02]  /*99e0*/  IADD3 R47, PT, PT, R95, -0x41, -R2 ;  /* 0xffffffbf5f2f7810 */ /* 0x002fe40007ffe802 */
[----:B------:R-:W-:Y:S02]  /*99f0*/  IABS R46, R46 ;  /* 0x0000002e002e7213 */ /* 0x000fe40000000000 */
[----:B------:R-:W-:Y:S02]  /*9a00*/  I2FP.F32.S32 R51, R51 ;  /* 0x0000003300337245 */ /* 0x000fe40000201400 */
[----:B------:R-:W-:-:S02]  /*9a10*/  FSEL R71, R38, -INF , !P5 ;  /* 0xff80000026477808 */ /* 0x000fc40006800000 */
[----:B------:R-:W-:Y:S01]  /*9a20*/  IABS R47, R47 ;  /* 0x0000002f002f7213 */ /* 0x000fe20000000000 */
[C---:B--2---:R-:W-:Y:S01]  /*9a30*/  FFMA.FTZ R50, -R159.reuse, R51, R50 ;  /* 0x000000339f327223 */ /* 0x044fe20000010132 */
[----:B------:R-:W-:Y:S02]  /*9a40*/  I2FP.F32.S32 R38, R46 ;  /* 0x0000002e00267245 */ /* 0x000fe40000201400 */
[----:B------:R-:W-:Y:S01]  /*9a50*/  I2FP.F32.S32 R47, R47 ;  /* 0x0000002f002f7245 */ /* 0x000fe20000201400 */
[----:B------:R-:W-:Y:S01]  /*9a60*/  MUFU.TANH R46, R35 ;  /* 0x00000023002e7308 */ /* 0x000fe20000002400 */
[----:B------:R-:W-:Y:S01]  /*9a70*/  ISETP.GT.AND P1, PT, R160, R82, PT ;  /* 0x00000052a000720c */ /* 0x000fe20003f24270 */
[----:B------:R-:W-:Y:S01]  /*9a80*/  FFMA.FTZ R34, -R159, R38, R34 ;  /* 0x000000269f227223 */ /* 0x000fe20000010122 */
[----:B------:R-:W-:Y:S01]  /*9a90*/  FSEL R171, R171, -INF , !P2 ;  /* 0xff800000abab7808 */ /* 0x000fe20005000000 */
[----:B------:R-:W-:Y:S01]  /*9aa0*/  FFMA.FTZ R47, -R159, R47, R54 ;  /* 0x0000002f9f2f7223 */ /* 0x000fe20000010136 */
[----:B------:R-:W-:-:S02]  /*9ab0*/  IADD3 R38, PT, PT, R95, -0x58, -R2 ;  /* 0xffffffa85f267810 */ /* 0x000fc40007ffe802 */
[----:B------:R-:W-:Y:S02]  /*9ac0*/  ISETP.GE.AND P2, PT, R80, R153, PT ;  /* 0x000000995000720c */ /* 0x000fe40003f46270 */
[----:B------:R-:W-:Y:S02]  /*9ad0*/  ISETP.GE.AND P6, PT, R82, R158, PT ;  /* 0x0000009e5200720c */ /* 0x000fe40003fc6270 */
[----:B------:R-:W-:Y:S02]  /*9ae0*/  FSEL R50, R50, -INF , !P1 ;  /* 0xff80000032327808 */ /* 0x000fe40004800000 */
[----:B------:R-:W-:Y:S02]  /*9af0*/  FSEL R119, R119, -INF , !P3 ;  /* 0xff80000077777808 */ /* 0x000fe40005800000 */
[----:B------:R-:W-:Y:S02]  /*9b00*/  ISETP.GT.AND P1, PT, R160, R29, PT ;  /* 0x0000001da000720c */ /* 0x000fe40003f24270 */
[----:B------:R-:W-:-:S02]  /*9b10*/  IABS R38, R38 ;  /* 0x0000002600267213 */ /* 0x000fc40000000000 */
[-C--:B------:R-:W-:Y:S02]  /*9b20*/  ISETP.GE.AND P3, PT, R82, R153.reuse, PT ;  /* 0x000000995200720c */ /* 0x080fe40003f66270 */
[----:B------:R-:W-:Y:S02]  /*9b30*/  FSEL R79, R42, -INF , !P2 ;  /* 0xff8000002a4f7808 */ /* 0x000fe40005000000 */
[----:B------:R-:W1:Y:S01]  /*9b40*/  MUFU.TANH R42, R39 ;  /* 0x00000027002a7308 */ /* 0x000e620000002400 */
[----:B------:R-:W-:Y:S02]  /*9b50*/  FSEL R57, R57, -INF , !P6 ;  /* 0xff80000039397808 */ /* 0x000fe40007000000 */
[C---:B------:R-:W-:Y:S02]  /*9b60*/  ISETP.GE.AND P4, PT, R29.reuse, R158, PT ;  /* 0x0000009e1d00720c */ /* 0x040fe40003f86270 */
[----:B------:R-:W-:Y:S02]  /*9b70*/  ISETP.GE.AND P6, PT, R29, R153, PT ;  /* 0x000000991d00720c */ /* 0x000fe40003fc6270 */
[----:B------:R-:W-:-:S02]  /*9b80*/  FSEL R47, R47, -INF , !P1 ;  /* 0xff8000002f2f7808 */ /* 0x000fc40004800000 */
[----:B------:R-:W-:Y:S02]  /*9b90*/  I2FP.F32.S32 R38, R38 ;  /* 0x0000002600267245 */ /* 0x000fe40000201400 */
[----:B------:R-:W-:Y:S02]  /*9ba0*/  FSEL R29, R50, -INF , !P3 ;  /* 0xff800000321d7808 */ /* 0x000fe40005800000 */
[----:B------:R-:W-:Y:S01]  /*9bb0*/  ISETP.GT.AND P0, PT, R160, R68, PT ;  /* 0x00000044a000720c */ /* 0x000fe20003f04270 */
[----:B------:R-:W-:Y:S01]  /*9bc0*/  FFMA.FTZ R30, -R159, R38, R30 ;  /* 0x000000269f1e7223 */ /* 0x000fe2000001011e */
[----:B------:R-:W-:Y:S02]  /*9bd0*/  ISETP.GE.AND P3, PT, R76, R158, PT ;  /* 0x0000009e4c00720c */ /* 0x000fe40003f66270 */
[----:B------:R-:W-:Y:S02]  /*9be0*/  IADD3 R43, PT, PT, R95, -0x49, -R2 ;  /* 0xffffffb75f2b7810 */ /* 0x000fe40007ffe802 */
[----:B------:R-:W-:-:S02]  /*9bf0*/  FSEL R75, R47, -INF , !P6 ;  /* 0xff8000002f4b7808 */ /* 0x000fc40007000000 */
[----:B------:R-:W-:Y:S02]  /*9c00*/  ISETP.GE.AND P6, PT, R68, R158, PT ;  /* 0x0000009e4400720c */ /* 0x000fe40003fc6270 */
[----:B------:R-:W-:Y:S02]  /*9c10*/  FSEL R34, R34, -INF , !P0 ;  /* 0xff80000022227808 */ /* 0x000fe40004000000 */
[----:B------:R-:W-:Y:S02]  /*9c20*/  IABS R43, R43 ;  /* 0x0000002b002b7213 */ /* 0x000fe40000000000 */
[----:B------:R-:W-:Y:S02]  /*9c30*/  FSEL R163, R163, -INF , !P3 ;  /* 0xff800000a3a37808 */ /* 0x000fe40005800000 */
[----:B------:R-:W-:Y:S02]  /*9c40*/  ISETP.GT.AND P0, PT, R160, R66, PT ;  /* 0x00000042a000720c */ /* 0x000fe40003f04270 */
[----:B------:R-:W-:-:S02]  /*9c50*/  ISETP.GE.AND P3, PT, R68, R153, PT ;  /* 0x000000994400720c */ /* 0x000fc40003f66270 */
[----:B------:R-:W-:Y:S02]  /*9c60*/  IADD3 R38, PT, PT, R95, -0x60, -R2 ;  /* 0xffffffa05f267810 */ /* 0x000fe40007ffe802 */
[----:B------:R-:W-:Y:S02]  /*9c70*/  FSEL R131, R131, -INF , !P6 ;  /* 0xff80000083837808 */ /* 0x000fe40007000000 */
[----:B------:R-:W-:Y:S02]  /*9c80*/  I2FP.F32.S32 R43, R43 ;  /* 0x0000002b002b7245 */ /* 0x000fe40000201400 */
[----:B------:R-:W-:Y:S02]  /*9c90*/  ISETP.GE.AND P6, PT, R66, R153, PT ;  /* 0x000000994200720c */ /* 0x000fe40003fc6270 */
[----:B------:R-:W-:Y:S01]  /*9ca0*/  FSEL R30, R30, -INF , !P0 ;  /* 0xff8000001e1e7808 */ /* 0x000fe20004000000 */
[----:B-1----:R-:W-:Y:S01]  /*9cb0*/  FFMA.FTZ R42, -R159, R43, R42 ;  /* 0x0000002b9f2a7223 */ /* 0x002fe2000001012a */
[----:B------:R-:W-:-:S02]  /*9cc0*/  FSEL R183, R34, -INF , !P3 ;  /* 0xff80000022b77808 */ /* 0x000fc40005800000 */
[----:B------:R-:W-:Y:S01]  /*9cd0*/  IABS R38, R38 ;  /* 0x0000002600267213 */ /* 0x000fe20000000000 */
[----:B------:R1:W2:Y:S01]  /*9ce0*/  MUFU.TANH R34, R31 ;  /* 0x0000001f00227308 */ /* 0x0002a20000002400 */
[----:B------:R-:W-:Y:S02]  /*9cf0*/  IADD3 R39, PT, PT, R95, -0x51, -R2 ;  /* 0xffffffaf5f277810 */ /* 0x000fe40007ffe802 */
[----:B------:R-:W-:Y:S02]  /*9d00*/  ISETP.GT.AND P1, PT, R160, R72, PT ;  /* 0x00000048a000720c */ /* 0x000fe40003f24270 */
[----:B------:R-:W-:Y:S02]  /*9d10*/  IABS R39, R39 ;  /* 0x0000002700277213 */ /* 0x000fe40000000000 */
[----:B------:R-:W-:Y:S02]  /*9d20*/  ISETP.GE.AND P2, PT, R72, R158, PT ;  /* 0x0000009e4800720c */ /* 0x000fe40003f46270 */
[----:B------:R-:W-:-:S02]  /*9d30*/  FSEL R135, R135, -INF , !P4 ;  /* 0xff80000087877808 */ /* 0x000fc40006000000 */
[----:B------:R-:W-:Y:S02]  /*9d40*/  ISETP.GE.AND P4, PT, R72, R153, PT ;  /* 0x000000994800720c */ /* 0x000fe40003f86270 */
[----:B------:R-:W-:Y:S02]  /*9d50*/  FSEL R42, R42, -INF , !P1 ;  /* 0xff8000002a2a7808 */ /* 0x000fe40004800000 */
[----:B------:R-:W-:Y:S01]  /*9d60*/  I2FP.F32.S32 R39, R39 ;  /* 0x0000002700277245 */ /* 0x000fe20000201400 */
[----:B-1----:R-:W-:Y:S01]  /*9d70*/  FMUL.FTZ R31, R27, R0 ;  /* 0x000000001b1f7220 */ /* 0x002fe20000410000 */
[----:B------:R-:W-:Y:S02]  /*9d80*/  FSEL R27, R30, -INF , !P6 ;  /* 0xff8000001e1b7808 */ /* 0x000fe40007000000 */
[----:B------:R-:W-:Y:S01]  /*9d90*/  I2FP.F32.S32 R30, R38 ;  /* 0x00000026001e7245 */ /* 0x000fe20000201400 */
[----:B------:R-:W-:Y:S01]  /*9da0*/  FFMA.FTZ R39, -R159, R39, R46 ;  /* 0x000000279f277223 */ /* 0x000fe2000001012e */
[----:B------:R-:W-:Y:S01]  /*9db0*/  FSEL R143, R143, -INF , !P2 ;  /* 0xff8000008f8f7808 */ /* 0x000fe20005000000 */
[----:B------:R1:W3:Y:S01]  /*9dc0*/  MUFU.TANH R38, R31 ;  /* 0x0000001f00267308 */ /* 0x0002e20000002400 */
[----:B------:R-:W-:Y:S01]  /*9dd0*/  ISETP.GE.AND P5, PT, R25, R158, PT ;  /* 0x0000009e1900720c */ /* 0x000fe20003fa6270 */
[----:B------:R-:W-:Y:S01]  /*9de0*/  FFMA.FTZ R26, -R159, R30, R26 ;  /* 0x0000001e9f1a7223 */ /* 0x000fe2000001011a */
[----:B------:R-:W-:-:S02]  /*9df0*/  IADD3 R30, PT, PT, R95, -0x68, -R2 ;  /* 0xffffff985f1e7810 */ /* 0x000fc40007ffe802 */
[----:B------:R-:W-:Y:S02]  /*9e00*/  ISETP.GE.AND P2, PT, R25, R153, PT ;  /* 0x000000991900720c */ /* 0x000fe40003f46270 */
[----:B------:R-:W-:Y:S02]  /*9e10*/  ISETP.GT.AND P1, PT, R160, R25, PT ;  /* 0x00000019a000720c */ /* 0x000fe40003f24270 */
[----:B------:R-:W-:Y:S02]  /*9e20*/  FSEL R25, R42, -INF , !P4 ;  /* 0xff8000002a197808 */ /* 0x000fe40006000000 */
[----:B------:R-:W-:Y:S02]  /*9e30*/  ISETP.GE.AND P4, PT, R66, R158, PT ;  /* 0x0000009e4200720c */ /* 0x000fe40003f86270 */
[----:B------:R-:W-:Y:S02]  /*9e40*/  IADD3 R35, PT, PT, R95, -0x59, -R2 ;  /* 0xffffffa75f237810 */ /* 0x000fe40007ffe802 */
[----:B------:R-:W-:-:S02]  /*9e50*/  ISETP.GT.AND P0, PT, R160, R52, PT ;  /* 0x00000034a000720c */ /* 0x000fc40003f04270 */
[----:B-1----:R-:W-:Y:S01]  /*9e60*/  IABS R31, R30 ;  /* 0x0000001e001f7213 */ /* 0x002fe20000000000 */
[----:B------:R-:W-:Y:S01]  /*9e70*/  FMUL.FTZ R30, R23, R0 ;  /* 0x00000000171e7220 */ /* 0x000fe20000410000 */
[----:B------:R-:W-:Y:S02]  /*9e80*/  IABS R35, R35 ;  /* 0x0000002300237213 */ /* 0x000fe40000000000 */
[----:B------:R-:W-:Y:S02]  /*9e90*/  FSEL R115, R115, -INF , !P4 ;  /* 0xff80000073737808 */ /* 0x000fe40006000000 */
[----:B------:R-:W-:Y:S01]  /*9ea0*/  I2FP.F32.S32 R31, R31 ;  /* 0x0000001f001f7245 */ /* 0x000fe20000201400 */
[----:B------:R-:W1:Y:S01]  /*9eb0*/  MUFU.TANH R30, R30 ;  /* 0x0000001e001e7308 */ /* 0x000e620000002400 */
[----:B------:R-:W-:Y:S02]  /*9ec0*/  FSEL R39, R39, -INF , !P1 ;  /* 0xff80000027277808 */ /* 0x000fe40004800000 */
[----:B------:R-:W-:Y:S01]  /*9ed0*/  ISETP.GE.AND P4, PT, R52, R153, PT ;  /* 0x000000993400720c */ /* 0x000fe20003f86270 */
[----:B------:R-:W-:Y:S01]  /*9ee0*/  FFMA.FTZ R22, -R159, R31, R22 ;  /* 0x0000001f9f167223 */ /* 0x000fe20000010116 */
[----:B------:R-:W-:-:S02]  /*9ef0*/  FSEL R26, R26, -INF , !P0 ;  /* 0xff8000001a1a7808 */ /* 0x000fc40004000000 */
[----:B------:R-:W-:Y:S02]  /*9f00*/  I2FP.F32.S32 R35, R35 ;  /* 0x0000002300237245 */ /* 0x000fe40000201400 */
[----:B------:R-:W-:Y:S02]  /*9f10*/  FSEL R185, R39, -INF , !P2 ;  /* 0xff80000027b97808 */ /* 0x000fe40005000000 */
[----:B------:R-:W-:Y:S01]  /*9f20*/  FSEL R189, R26, -INF , !P4 ;  /* 0xff8000001abd7808 */ /* 0x000fe20006000000 */
[----:B--2---:R-:W-:Y:S01]  /*9f30*/  FFMA.FTZ R34, -R159, R35, R34 ;  /* 0x000000239f227223 */ /* 0x004fe20000010122 */
[----:B------:R-:W-:Y:S02]  /*9f40*/  ISETP.GE.AND P2, PT, R52, R158, PT ;  /* 0x0000009e3400720c */ /* 0x000fe40003f46270 */
[----:B------:R-:W-:Y:S02]  /*9f50*/  ISETP.GT.AND P0, PT, R160, R44, PT ;  /* 0x0000002ca000720c */ /* 0x000fe40003f04270 */
[----:B------:R-:W-:-:S02]  /*9f60*/  IADD3 R26, PT, PT, R95, -0x70, -R2 ;  /* 0xffffff905f1a7810 */ /* 0x000fc40007ffe802 */
[C-C-:B------:R-:W-:Y:S02]  /*9f70*/  IADD3 R23, PT, PT, R95.reuse, -0x69, -R2.reuse ;  /* 0xffffff975f177810 */ /* 0x140fe40007ffe802 */
[----:B------:R-:W-:Y:S02]  /*9f80*/  IADD3 R35, PT, PT, R95, -0x61, -R2 ;  /* 0xffffff9f5f237810 */ /* 0x000fe40007ffe802 */
[----:B------:R-:W-:Y:S02]  /*9f90*/  FSEL R101, R101, -INF , !P2 ;  /* 0xff80000065657808 */ /* 0x000fe40005000000 */
[----:B------:R-:W-:Y:S02]  /*9fa0*/  IABS R26, R26 ;  /* 0x0000001a001a7213 */ /* 0x000fe40000000000 */
[----:B------:R-:W-:Y:S02]  /*9fb0*/  FSEL R22, R22, -INF , !P0 ;  /* 0xff80000016167808 */ /* 0x000fe40004000000 */
[----:B------:R-:W-:-:S02]  /*9fc0*/  ISETP.GE.AND P2, PT, R44, R153, PT ;  /* 0x000000992c00720c */ /* 0x000fc40003f46270 */
[----:B------:R-:W-:Y:S02]  /*9fd0*/  IADD3 R0, PT, PT, R95, -0x78, -R2 ;  /* 0xffffff885f007810 */ /* 0x000fe40007ffe802 */
[----:B------:R-:W-:Y:S02]  /*9fe0*/  IABS R23, R23 ;  /* 0x0000001700177213 */ /* 0x000fe40000000000 */
[----:B------:R-:W-:Y:S02]  /*9ff0*/  IABS R35, R35 ;  /* 0x0000002300237213 */ /* 0x000fe40000000000 */
[----:B------:R-:W-:Y:S01]  /*a000*/  I2FP.F32.S32 R26, R26 ;  /* 0x0000001a001a7245 */ /* 0x000fe20000201400 */
[----:B------:R-:W-:Y:S01]  /*a010*/  IMAD.MOV.U32 R31, RZ, RZ, R23 ;  /* 0x000000ffff1f7224 */ /* 0x000fe200078e0017 */
[----:B------:R-:W-:Y:S02]  /*a020*/  FSEL R177, R22, -INF , !P2 ;  /* 0xff80000016b17808 */ /* 0x000fe40005000000 */
[----:B------:R-:W-:Y:S01]  /*a030*/  IABS R0, R0 ;  /* 0x0000000000007213 */ /* 0x000fe20000000000 */
[----:B------:R2:W4:Y:S01]  /*a040*/  MUFU.TANH R22, R15 ;  /* 0x0000000f00167308 */ /* 0x0005220000002400 */
[----:B------:R-:W-:Y:S01]  /*a050*/  I2FP.F32.S32 R35, R35 ;  /* 0x0000002300237245 */ /* 0x000fe20000201400 */
[----:B------:R-:W-:Y:S01]  /*a060*/  FFMA.FTZ R14, -R159, R26, R14 ;  /* 0x0000001a9f0e7223 */ /* 0x000fe2000001010e */
[----:B------:R-:W-:-:S02]  /*a070*/  ISETP.GT.AND P1, PT, R160, R56, PT ;  /* 0x00000038a000720c */ /* 0x000fc40003f24270 */
[----:B------:R-:W-:Y:S01]  /*a080*/  IADD3 R26, PT, PT, R95, -0x71, -R2 ;  /* 0xffffff8f5f1a7810 */ /* 0x000fe20007ffe802 */
[C---:B---3--:R-:W-:Y:S01]  /*a090*/  FFMA.FTZ R35, -R159.reuse, R35, R38 ;  /* 0x000000239f237223 */ /* 0x048fe20000010126 */
[----:B------:R-:W-:Y:S02]  /*a0a0*/  ISETP.GT.AND P0, PT, R160, R36, PT ;  /* 0x00000024a000720c */ /* 0x000fe40003f04270 */
[----:B------:R-:W-:Y:S02]  /*a0b0*/  FSEL R34, R34, -INF , !P1 ;  /* 0xff80000022227808 */ /* 0x000fe40004800000 */
[----:B------:R-:W-:Y:S02]  /*a0c0*/  I2FP.F32.S32 R31, R31 ;  /* 0x0000001f001f7245 */ /* 0x000fe40000201400 */
[----:B------:R-:W-:Y:S02]  /*a0d0*/  ISETP.GT.AND P1, PT, R160, R48, PT ;  /* 0x00000030a000720c */ /* 0x000fe40003f24270 */
[----:B------:R-:W-:Y:S01]  /*a0e0*/  IABS R26, R26 ;  /* 0x0000001a001a7213 */ /* 0x000fe20000000000 */
[----:B-1----:R-:W-:Y:S01]  /*a0f0*/  FFMA.FTZ R30, -R159, R31, R30 ;  /* 0x0000001f9f1e7223 */ /* 0x002fe2000001011e */
[----:B--2---:R-:W-:-:S02]  /*a100*/  I2FP.F32.S32 R15, R0 ;  /* 0x00000000000f7245 */ /* 0x004fc40000201400 */
[----:B------:R-:W1:Y:S01]  /*a110*/  MUFU.TANH R0, R7 ;  /* 0x0000000700007308 */ /* 0x000e620000002400 */
[----:B------:R-:W-:Y:S02]  /*a120*/  IADD3 R2, PT, PT, R95, -0x79, -R2 ;  /* 0xffffff875f027810 */ /* 0x000fe40007ffe802 */
[----:B------:R-:W-:Y:S01]  /*a130*/  FSEL R14, R14, -INF , !P0 ;  /* 0xff8000000e0e7808 */ /* 0x000fe20004000000 */
[----:B------:R-:W-:Y:S01]  /*a140*/  FFMA.FTZ R6, -R159, R15, R6 ;  /* 0x0000000f9f067223 */ /* 0x000fe20000010106 */
[----:B------:R-:W-:Y:S02]  /*a150*/  FSEL R127, R127, -INF , !P5 ;  /* 0xff8000007f7f7808 */ /* 0x000fe40006800000 */
[----:B------:R-:W-:Y:S02]  /*a160*/  ISETP.GT.AND P0, PT, R160, R24, PT ;  /* 0x00000018a000720c */ /* 0x000fe40003f04270 */
[C---:B------:R-:W-:Y:S02]  /*a170*/  ISETP.GE.AND P3, PT, R56.reuse, R158, PT ;  /* 0x0000009e3800720c */ /* 0x040fe40003f66270 */
[----:B------:R-:W-:-:S02]  /*a180*/  ISETP.GE.AND P5, PT, R56, R153, PT ;  /* 0x000000993800720c */ /* 0x000fc40003fa6270 */
[----:B------:R-:W-:Y:S02]  /*a190*/  FSEL R35, R35, -INF , !P1 ;  /* 0xff80000023237808 */ /* 0x000fe40004800000 */
[----:B------:R-:W-:Y:S02]  /*a1a0*/  I2FP.F32.S32 R26, R26 ;  /* 0x0000001a001a7245 */ /* 0x000fe40000201400 */
[----:B------:R-:W-:Y:S02]  /*a1b0*/  ISETP.GT.AND P1, PT, R160, R40, PT ;  /* 0x00000028a000720c */ /* 0x000fe40003f24270 */
[----:B------:R-:W-:Y:S01]  /*a1c0*/  IABS R2, R2 ;  /* 0x0000000200027213 */ /* 0x000fe20000000000 */
[----:B----4-:R-:W-:Y:S01]  /*a1d0*/  FFMA.FTZ R22, -R159, R26, R22 ;  /* 0x0000001a9f167223 */ /* 0x010fe20000010116 */
[----:B------:R-:W-:Y:S02]  /*a1e0*/  FSEL R6, R6, -INF , !P0 ;  /* 0xff80000006067808 */ /* 0x000fe40004000000 */
[----:B------:R-:W-:-:S02]  /*a1f0*/  FSEL R109, R109, -INF , !P3 ;  /* 0xff8000006d6d7808 */ /* 0x000fc40005800000 */
[----:B------:R-:W-:Y:S02]  /*a200*/  FSEL R187, R34, -INF , !P5 ;  /* 0xff80000022bb7808 */ /* 0x000fe40006800000 */
[----:B------:R-:W-:Y:S02]  /*a210*/  ISETP.GT.AND P0, PT, R65, R140, PT ;  /* 0x0000008c4100720c */ /* 0x000fe40003f04270 */
[CC--:B------:R-:W-:Y:S02]  /*a220*/  ISETP.GE.AND P6, PT, R48.reuse, R158.reuse, PT ;  /* 0x0000009e3000720c */ /* 0x0c0fe40003fc6270 */
[----:B------:R-:W-:Y:S02]  /*a230*/  ISETP.GE.AND P3, PT, R48, R153, PT ;  /* 0x000000993000720c */ /* 0x000fe40003f66270 */
[----:B------:R-:W-:Y:S02]  /*a240*/  ISETP.GE.AND P5, PT, R44, R158, PT ;  /* 0x0000009e2c00720c */ /* 0x000fe40003fa6270 */
[----:B------:R-:W-:-:S02]  /*a250*/  FSEL R30, R30, -INF , !P1 ;  /* 0xff8000001e1e7808 */ /* 0x000fc40004800000 */
[----:B------:R-:W-:Y:S02]  /*a260*/  I2FP.F32.S32 R2, R2 ;  /* 0x0000000200027245 */ /* 0x000fe40000201400 */
[----:B------:R-:W-:Y:S02]  /*a270*/  ISETP.GT.AND P1, PT, R160, R32, PT ;  /* 0x00000020a000720c */ /* 0x000fe40003f24270 */
[----:B------:R-:W-:Y:S01]  /*a280*/  FSEL R67, R67, -INF , !P6 ;  /* 0xff80000043437808 */ /* 0x000fe20007000000 */
[----:B-1----:R-:W-:Y:S01]  /*a290*/  FFMA.FTZ R0, -R159, R2, R0 ;  /* 0x000000029f007223 */ /* 0x002fe20000010100 */
[----:B------:R-:W-:Y:S02]  /*a2a0*/  FSEL R23, R35, -INF , !P3 ;  /* 0xff80000023177808 */ /* 0x000fe40005800000 */
[----:B------:R-:W-:Y:S02]  /*a2b0*/  FSEL R55, R37, -INF , !P5 ;  /* 0xff80000025377808 */ /* 0x000fe40006800000 */
[----:B------:R-:W-:-:S02]  /*a2c0*/  ISETP.GE.AND P4, PT, R40, R158, PT ;  /* 0x0000009e2800720c */ /* 0x000fc40003f86270 */
[-C--:B------:R-:W-:Y:S02]  /*a2d0*/  ISETP.GE.AND P6, PT, R40, R153.reuse, PT ;  /* 0x000000992800720c */ /* 0x080fe40003fc6270 */
[CC--:B------:R-:W-:Y:S02]  /*a2e0*/  ISETP.GE.AND P3, PT, R36.reuse, R158.reuse, PT ;  /* 0x0000009e2400720c */ /* 0x0c0fe40003f66270 */
[----:B------:R-:W-:Y:S02]  /*a2f0*/  ISETP.GE.AND P5, PT, R36, R153, PT ;  /* 0x000000992400720c */ /* 0x000fe40003fa6270 */
        /* <DEDUP_REMOVED lines=8> */
[----:B------:R-:W-:-:S02]  /*a380*/  ISETP.GE.AND P4, PT, R32, R153, PT ;  /* 0x000000992000720c */ /* 0x000fc40003f86270 */
[CC--:B------:R-:W-:Y:S02]  /*a390*/  ISETP.GE.AND P6, PT, R24.reuse, R158.reuse, PT ;  /* 0x0000009e1800720c */ /* 0x0c0fe40003fc6270 */
[-C--:B------:R-:W-:Y:S02]  /*a3a0*/  ISETP.GE.AND P3, PT, R24, R153.reuse, PT ;  /* 0x000000991800720c */ /* 0x080fe40003f66270 */
[C---:B------:R-:W-:Y:S02]  /*a3b0*/  ISETP.GE.AND P5, PT, R18.reuse, R158, PT ;  /* 0x0000009e1200720c */ /* 0x040fe40003fa6270 */
[----:B------:R-:W-:Y:S02]  /*a3c0*/  ISETP.GE.AND P2, PT, R18, R153, PT ;  /* 0x000000991200720c */ /* 0x000fe40003f46270 */
[----:B------:R-:W-:Y:S02]  /*a3d0*/  FSEL R0, R0, -INF , !P1 ;  /* 0xff80000000007808 */ /* 0x000fe40004800000 */
[----:B------:R-:W-:-:S02]  /*a3e0*/  VIMNMX R161, PT, PT, RZ, R161, !PT ;  /* 0x000000a1ffa17248 */ /* 0x000fc40007fe0100 */
        /* <DEDUP_REMOVED lines=20> */
.L_x_9520:
        /* <DEDUP_REMOVED lines=32> */
[----:B------:R-:W-:Y:S01]  /*a730*/  ISETP.NE.AND P1, PT, R18, RZ, PT ;  /* 0x000000ff1200720c */ /* 0x000fe20003f25270 */
[----:B------:R-:W3:Y:S01]  /*a740*/  LD.E.64 R30, desc[UR4][R84.64+0x38] ;  /* 0x00003804541e7980 */ /* 0x000ee2000c101b00 */
        /* <DEDUP_REMOVED lines=26> */
.L_x_9521:
[----:B------:R-:W-:Y:S05]  /*a8f0*/  BSYNC.RECONVERGENT B0 ;  /* 0x0000000000007941 */ /* 0x000fea0003800200 */
.L_x_9519:
        /* <DEDUP_REMOVED lines=32> */
.L_x_9518:
[----:B------:R-:W-:Y:S05]  /*ab00*/  BSYNC.RECONVERGENT B1 ;  /* 0x0000000000017941 */ /* 0x000fea0003800200 */
.L_x_9517:
        /* <DEDUP_REMOVED lines=60> */
[-CC-:B------:R-:W-:Y:S01]  /*aed0*/  FFMA.FTZ R98, R181, R37.reuse, -R36.reuse ;  /* 0x00000025b5627223 */ /* 0x180fe20000010824 */
[-C--:B------:R-:W-:Y:S01]  /*aee0*/  FFMA.FTZ R103, R103, R37.reuse, -R36 ;  /* 0x0000002567677223 */ /* 0x080fe20000010824 */
[----:B------:R-:W2:Y:S01]  /*aef0*/  LDSM.16.MT88.4 R4, [R126+0x3000] ;  /* 0x003000007e04783b */ /* 0x000ea20000004200 */
[-CC-:B------:R-:W-:Y:S01]  /*af00*/  FFMA.FTZ R88, R81, R37.reuse, -R42.reuse ;  /* 0x0000002551587223 */ /* 0x180fe2000001082a */
[----:B------:R-:W-:Y:S01]  /*af10*/  MUFU.EX2 R113, R113 ;  /* 0x0000007100717308 */ /* 0x000fe20000000800 */
[-CC-:B------:R-:W-:Y:S01]  /*af20*/  FFMA.FTZ R64, R19, R37.reuse, -R42.reuse ;  /* 0x0000002513407223 */ /* 0x180fe2000001082a */
[-C--:B------:R-:W-:Y:S01]  /*af30*/  FFMA.FTZ R54, R17, R37.reuse, -R42 ;  /* 0x0000002511367223 */ /* 0x080fe2000001082a */
[-CC-:B------:R-:W-:Y:S01]  /*af40*/  FFMA.FTZ R46, R41, R37.reuse, -R36.reuse ;  /* 0x00000025292e7223 */ /* 0x180fe20000010824 */
[----:B------:R-:W3:Y:S01]  /*af50*/  LDSM.16.MT88.4 R16, [R96+0x3400] ;  /* 0x003400006010783b */ /* 0x000ee20000004200 */
[-C--:B------:R-:W-:Y:S01]  /*af60*/  FFMA.FTZ R41, R89, R37.reuse, -R36 ;  /* 0x0000002559297223 */ /* 0x080fe20000010824 */
[-C--:B------:R-:W-:Y:S01]  /*af70*/  FFMA.FTZ R89, R13, R37.reuse, -R42 ;  /* 0x000000250d597223 */ /* 0x080fe2000001082a */
[-CC-:B------:R-:W-:Y:S01]  /*af80*/  FFMA.FTZ R50, R49, R37.reuse, -R36.reuse ;  /* 0x0000002531327223 */ /* 0x180fe20000010824 */
[----:B------:R-:W4:Y:S01]  /*af90*/  MUFU.EX2 R98, R98 ;  /* 0x0000006200627308 */ /* 0x000f220000000800 */
[----:B------:R-:W5:Y:S01]  /*afa0*/  LDSM.16.MT88.4 R12, [R126+0x3400] ;  /* 0x003400007e0c783b */ /* 0x000f620000004200 */
        /* <DEDUP_REMOVED lines=10> */
[-C--:B------:R-:W-:Y:S01]  /*b050*/  FFMA.FTZ R27, R23, R37.reuse, -R36 ;  /* 0x00000025171b7223 */ /* 0x080fe20000010824 */
[-C--:B------:R-:W-:Y:S01]  /*b060*/  FFMA.FTZ R97, R21, R37.reuse, -R42 ;  /* 0x0000002515617223 */ /* 0x080fe2000001082a */
[----:B------:R-:W-:Y:S01]  /*b070*/  FFMA.FTZ R32, R75, R37, -R36 ;  /* 0x000000254b207223 */ /* 0x000fe20000010824 */
[----:B------:R-:W5:Y:S01]  /*b080*/  LDSM.16.MT88.4 R20, [R96+0x3800] ;  /* 0x003800006014783b */ /* 0x000f620000004200 */
[----:B------:R-:W1:Y:S01]  /*b090*/  MUFU.EX2 R66, R66 ;  /* 0x0000004200427308 */ /* 0x000e620000000800 */
[----:B----4-:R-:W-:Y:S01]  /*b0a0*/  F2FP.BF16.F32.PACK_AB R69, R98, R113 ;  /* 0x000000716245723e */ /* 0x010fe200000010ff */
        /* <DEDUP_REMOVED lines=26> */
[-C--:B------:R-:W-:Y:S01]  /*b250*/  FFMA.FTZ R57, R169, R37.reuse, -R36 ;  /* 0x00000025a9397223 */ /* 0x080fe20000010824 */
[-CC-:B------:R-:W-:Y:S01]  /*b260*/  FFMA.FTZ R67, R67, R37.reuse, -R42.reuse ;  /* 0x0000002543437223 */ /* 0x180fe2000001082a */
[-CC-:B------:R-:W-:Y:S01]  /*b270*/  FFMA.FTZ R51, R51, R37.reuse, -R42.reuse ;  /* 0x0000002533337223 */ /* 0x180fe2000001082a */
[-CC-:B------:R-:W-:Y:S01]  /*b280*/  FFMA.FTZ R101, R101, R37.reuse, -R42.reuse ;  /* 0x0000002565657223 */ /* 0x180fe2000001082a */
        /* <DEDUP_REMOVED lines=9> */
[-C--:B------:R-:W-:Y:S01]  /*b320*/  FFMA.FTZ R168, R38, R37.reuse, -R42 ;  /* 0x0000002526a87223 */ /* 0x080fe2000001082a */
[----:B------:R-:W-:Y:S01]  /*b330*/  FFMA.FTZ R166, R33, R37, -R36 ;  /* 0x0000002521a67223 */ /* 0x000fe20000010824 */
[----:B------:R-:W-:-:S05]  /*b340*/  ISETP.GT.AND P0, PT, R65, R140, PT ;  /* 0x0000008c4100720c */ /* 0x000fca0003f04270 */
        /* <DEDUP_REMOVED lines=260> */
.L_x_9525:
        /* <DEDUP_REMOVED lines=8> */
.L_x_9526:
[----:B------:R-:W-:Y:S05]  /*c410*/  BSYNC.RECONVERGENT B0 ;  /* 0x0000000000007941 */ /* 0x000fea0003800200 */
.L_x_9524:
[----:B------:R-:W-:Y:S02]  /*c420*/  ISETP.GE.AND P5, PT, R10, R151, PT ;  /* 0x000000970a00720c */ /* 0x000fe40003fa6270 */
[----:B------:R-:W-:-:S04]  /*c430*/  IADD3 R6, P1, PT, R123, R144, RZ ;  /* 0x000000907b067210 */ /* 0x000fc80007f3e0ff */
[----:B------:R-:W-:Y:S01]  /*c440*/  IADD3 R4, P2, PT, R6, R123, RZ ;  /* 0x0000007b06047210 */ /* 0x000fe20007f5e0ff */
[----:B------:R-:W-:-:S04]  /*c450*/  IMAD.X R7, R122, 0x1, R145, P1 ;  /* 0x000000017a077824 */ /* 0x000fc800008e0691 */
[--C-:B------:R-:W-:Y:S02]  /*c460*/  IMAD.X R5, R7, 0x1, R122.reuse, P2 ;  /* 0x0000000107057824 */ /* 0x100fe400010e067a */
[----:B------:R-:W-:Y:S01]  /*c470*/  @!P5 IADD3 R16, P1, PT, R4, R123, RZ ;  /* 0x0000007b0410d210 */ /* 0x000fe20007f3e0ff */
[----:B------:R-:W-:Y:S01]  /*c480*/  @!PT LDS RZ, [RZ] ;  /* 0x00000000fffff984 */ /* 0x000fe20000000800 */
[----:B------:R-:W-:Y:S01]  /*c490*/  @!PT LDS RZ, [RZ] ;  /* 0x00000000fffff984 */ /* 0x000fe20000000800 */
[----:B------:R-:W-:Y:S01]  /*c4a0*/  @!PT LDS RZ, [RZ] ;  /* 0x00000000fffff984 */ /* 0x000fe20000000800 */
[----:B------:R-:W-:Y:S04]  /*c4b0*/  @!P5 LDGSTS.E.BYPASS.LTC128B.128 [R62+0x3000], desc[UR4][R144.64] ;  /* 0x03000000903edfae */ /* 0x000fe8000b981a04 */
[----:B------:R-:W-:Y:S01]  /*c4c0*/  @!P5 IMAD.X R17, R5, 0x1, R122, P1 ;  /* 0x000000010511d824 */ /* 0x000fe200008e067a */
        /* <DEDUP_REMOVED lines=20> */
[----:B------:R-:W-:-:S03]  /*c610*/  SEL R8, R8, 0xffffffe0, !P1 ;  /* 0xffffffe008087807 */ /* 0x000fc60004800000 */
[----:B------:R-:W4:Y:S02]  /*c620*/  LDSM.16.M88.4 R28, [R87+0x1800] ;  /* 0x00180000571c783b */ /* 0x000f240000000200 */
[--C-:B------:R-:W-:Y:S02]  /*c630*/  IMAD.IADD R48, R121, 0x1, R8.reuse ;  /* 0x0000000179307824 */ /* 0x100fe400078e0208 */
[----:B------:R-:W2:Y:S01]  /*c640*/  LDSM.16.M88.4 R12, [R87+0x1000] ;  /* 0x00100000570c783b */ /* 0x000ea20000000200 */
[----:B------:R-:W-:-:S03]  /*c650*/  IMAD.IADD R99, R87, 0x1, R8 ;  /* 0x0000000157637824 */ /* 0x000fc600078e0208 */
[----:B------:R-:W-:Y:S04]  /*c660*/  LDSM.16.M88.4 R48, [R48] ;  /* 0x000000003030783b */ /* 0x000fe80000000200 */
[----:B------:R-:W5:Y:S04]  /*c670*/  LDSM.16.M88.4 R44, [R99+0x1800] ;  /* 0x00180000632c783b */ /* 0x000f680000000200 */
[----:B------:R-:W5:Y:S04]  /*c680*/  LDSM.16.M88.4 R56, [R87+0x2000] ;  /* 0x002000005738783b */ /* 0x000f680000000200 */
[----:B------:R-:W5:Y:S04]  /*c690*/  LDSM.16.M88.4 R8, [R99+0x1000] ;  /* 0x001000006308783b */ /* 0x000f680000000200 */
[----:B-1----:R-:W1:Y:S04]  /*c6a0*/  LDSM.16.M88.4 R4, [R87+0x1400] ;  /* 0x001400005704783b */ /* 0x002e680000000200 */
[----:B------:R-:W1:Y:S04]  /*c6b0*/  LDSM.16.M88.4 R36, [R99+0x2000] ;  /* 0x002000006324783b */ /* 0x000e680000000200 */
[----:B------:R-:W1:Y:S04]  /*c6c0*/  LDSM.16.M88.4 R88, [R99+0x1400] ;  /* 0x001400006358783b */ /* 0x000e680000000200 */
[----:B------:R-:W1:Y:S01]  /*c6d0*/  LDSM.16.M88.4 R20, [R87+0x1c00] ;  /* 0x001c00005714783b */ /* 0x000e620000000200 */
[C---:B----4-:R-:W-:Y:S03]  /*c6e0*/  HMMA.16816.F32.BF16 R32, R64.reuse, R28, RZ ;  /* 0x0000001c4020723c */ /* 0x050fe600000418ff */
[----:B------:R-:W4:Y:S04]  /*c6f0*/  LDSM.16.M88.4 R40, [R99+0x1c00] ;  /* 0x001c00006328783b */ /* 0x000f280000000200 */
[----:B------:R-:W4:Y:S01]  /*c700*/  LDSM.16.M88.4 R52, [R87+0x2400] ;  /* 0x002400005734783b */ /* 0x000f220000000200 */
[C---:B------:R-:W-:Y:S03]  /*c710*/  HMMA.16816.F32.BF16 R28, R64.reuse, R30, RZ ;  /* 0x0000001e401c723c */ /* 0x040fe600000418ff */
[----:B------:R-:W0:Y:S05]  /*c720*/  LDGDEPBAR ;  /* 0x00000000000079af */ /* 0x000e2a0000000000 */
[C---:B--2---:R-:W-:Y:S08]  /*c730*/  HMMA.16816.F32.BF16 R16, R64.reuse, R12, RZ ;  /* 0x0000000c4010723c */ /* 0x044ff000000418ff */
[----:B------:R-:W-:Y:S08]  /*c740*/  HMMA.16816.F32.BF16 R12, R64, R14, RZ ;  /* 0x0000000e400c723c */ /* 0x000ff000000418ff */
[C---:B-----5:R-:W-:Y:S08]  /*c750*/  HMMA.16816.F32.BF16 R32, R48.reuse, R44, R32 ;  /* 0x0000002c3020723c */ /* 0x060ff00000041820 */
[----:B------:R-:W-:Y:S08]  /*c760*/  HMMA.16816.F32.BF16 R28, R48, R46, R28 ;  /* 0x0000002e301c723c */ /* 0x000ff0000004181c */
[----:B------:R-:W-:Y:S08]  /*c770*/  HMMA.16816.F32.BF16 R44, R64, R56, RZ ;  /* 0x00000038402c723c */ /* 0x000ff000000418ff */
[C---:B------:R-:W-:Y:S08]  /*c780*/  HMMA.16816.F32.BF16 R16, R48.reuse, R8, R16 ;  /* 0x000000083010723c */ /* 0x040ff00000041810 */
[----:B------:R-:W-:Y:S08]  /*c790*/  HMMA.16816.F32.BF16 R12, R48, R10, R12 ;  /* 0x0000000a300c723c */ /* 0x000ff0000004180c */
[C---:B-1----:R-:W-:Y:S08]  /*c7a0*/  HMMA.16816.F32.BF16 R8, R64.reuse, R4, RZ ;  /* 0x000000044008723c */ /* 0x042ff000000418ff */
[----:B------:R-:W-:Y:S08]  /*c7b0*/  HMMA.16816.F32.BF16 R4, R64, R6, RZ ;  /* 0x000000064004723c */ /* 0x000ff000000418ff */
[----:B------:R-:W-:Y:S05]  /*c7c0*/  HMMA.16816.F32.BF16 R44, R48, R36, R44 ;  /* 0x00000024302c723c */ /* 0x000fea000004182c */
[----:B------:R-:W-:-:S05]  /*c7d0*/  IMAD.SHL.U32 R36, R61, 0x80, RZ ;  /* 0x000000803d247824 */ /* 0x000fca00078e00ff */
[----:B------:R-:W-:Y:S01]  /*c7e0*/  LOP3.LUT R37, R36, R93, RZ, 0xfc, !PT ;  /* 0x0000005d24257212 */ /* 0x000fe200078efcff */
[----:B------:R-:W-:Y:S04]  /*c7f0*/  HMMA.16816.F32.BF16 R8, R48, R88, R8 ;  /* 0x000000583008723c */ /* 0x000fe80000041808 */
[----:B------:R-:W-:-:S04]  /*c800*/  IMAD.IADD R124, R37, 0x1, R150 ;  /* 0x00000001257c7824 */ /* 0x000fc800078e0296 */
[----:B------:R-:W-:Y:S03]  /*c810*/  HMMA.16816.F32.BF16 R4, R48, R90, R4 ;  /* 0x0000005a3004723c */ /* 0x000fe60000041804 */
[C-C-:B------:R-:W-:Y:S02]  /*c820*/  IADD3 R135, PT, PT, R94.reuse, 0x100, -R124.reuse ;  /* 0x000001005e877810 */ /* 0x140fe40007ffe87c */
[--C-:B------:R-:W-:Y:S02]  /*c830*/  IADD3 R143, PT, PT, R95, 0x100, -R124.reuse ;  /* 0x000001005f8f7810 */ /* 0x100fe40007ffe87c */
[----:B------:R-:W-:Y:S02]  /*c840*/  IABS R135, R135 ;  /* 0x0000008700877213 */ /* 0x000fe40000000000 */
[----:B------:R-:W-:Y:S01]  /*c850*/  IADD3 R125, PT, PT, R94, 0xef, -R124 ;  /* 0x000000ef5e7d7810 */ /* 0x000fe20007ffe87c */
[----:B------:R-:W-:Y:S03]  /*c860*/  HMMA.16816.F32.BF16 R24, R64, R20, RZ ;  /* 0x000000144018723c */ /* 0x000fe600000418ff */
[----:B------:R-:W-:-:S02]  /*c870*/  I2FP.F32.S32 R135, R135 ;  /* 0x0000008700877245 */ /* 0x000fc40000201400 */
[----:B------:R-:W-:Y:S02]  /*c880*/  IABS R143, R143 ;  /* 0x0000008f008f7213 */ /* 0x000fe40000000000 */
[----:B------:R-:W-:Y:S02]  /*c890*/  IABS R125, R125 ;  /* 0x0000007d007d7213 */ /* 0x000fe40000000000 */
[----:B------:R-:W-:Y:S01]  /*c8a0*/  I2FP.F32.S32 R143, R143 ;  /* 0x0000008f008f7245 */ /* 0x000fe20000201400 */
[----:B------:R-:W-:Y:S01]  /*c8b0*/  HMMA.16816.F32.BF16 R20, R64, R22, RZ ;  /* 0x000000164014723c */ /* 0x000fe200000418ff */
[----:B------:R-:W-:Y:S02]  /*c8c0*/  I2FP.F32.S32 R125, R125 ;  /* 0x0000007d007d7245 */ /* 0x000fe40000201400 */
[--C-:B------:R-:W-:Y:S02]  /*c8d0*/  IADD3 R127, PT, PT, R94, 0xf0, -R124.reuse ;  /* 0x000000f05e7f7810 */ /* 0x100fe40007ffe87c */
[----:B------:R-:W-:-:S02]  /*c8e0*/  IADD3 R123, PT, PT, R95, 0xef, -R124 ;  /* 0x000000ef5f7b7810 */ /* 0x000fc40007ffe87c */
[C-C-:B------:R-:W-:Y:S01]  /*c8f0*/  IADD3 R116, PT, PT, R95.reuse, 0xe8, -R124.reuse ;  /* 0x000000e85f747810 */ /* 0x140fe20007ffe87c */
[----:B------:R-:W-:Y:S01]  /*c900*/  HMMA.16816.F32.BF16 R56, R64, R58, RZ ;  /* 0x0000003a4038723c */ /* 0x000fe200000418ff */
[----:B------:R-:W-:Y:S02]  /*c910*/  IADD3 R108, PT, PT, R95, 0xd8, -R124 ;  /* 0x000000d85f6c7810 */ /* 0x000fe40007ffe87c */
[----:B------:R-:W-:Y:S02]  /*c920*/  IABS R127, R127 ;  /* 0x0000007f007f7213 */ /* 0x000fe40000000000 */
[----:B------:R-:W-:Y:S02]  /*c930*/  IABS R123, R123 ;  /* 0x0000007b007b7213 */ /* 0x000fe40000000000 */
[----:B------:R-:W-:Y:S01]  /*c940*/  IABS R116, R116 ;  /* 0x0000007400747213 */ /* 0x000fe20000000000 */
[----:B----4-:R-:W-:Y:S05]  /*c950*/  HMMA.16816.F32.BF16 R24, R48, R40, R24 ;  /* 0x000000283018723c */ /* 0x010fea0000041818 */
[----:B------:R-:W-:-:S02]  /*c960*/  IABS R108, R108 ;  /* 0x0000006c006c7213 */ /* 0x000fc40000000000 */
[----:B------:R-:W-:Y:S02]  /*c970*/  I2FP.F32.S32 R127, R127 ;  /* 0x0000007f007f7245 */ /* 0x000fe40000201400 */
[----:B------:R-:W-:Y:S02]  /*c980*/  I2FP.F32.S32 R123, R123 ;  /* 0x0000007b007b7245 */ /* 0x000fe40000201400 */
[----:B------:R-:W-:Y:S01]  /*c990*/  I2FP.F32.S32 R116, R116 ;  /* 0x0000007400747245 */ /* 0x000fe20000201400 */
[----:B------:R-:W-:Y:S01]  /*c9a0*/  HMMA.16816.F32.BF16 R20, R48, R42, R20 ;  /* 0x0000002a3014723c */ /* 0x000fe20000041814 */
[----:B------:R-:W1:Y:S02]  /*c9b0*/  LDSM.16.M88.4 R40, [R99+0x2400] ;  /* 0x002400006328783b */ /* 0x000e640000000200 */
[----:B------:R-:W-:Y:S02]  /*c9c0*/  I2FP.F32.S32 R108, R108 ;  /* 0x0000006c006c7245 */ /* 0x000fe40000201400 */
[----:B------:R-:W-:-:S02]  /*c9d0*/  IADD3 R110, PT, PT, R94, 0xd0, -R124 ;  /* 0x000000d05e6e7810 */ /* 0x000fc40007ffe87c */
[C-C-:B------:R-:W-:Y:S01]  /*c9e0*/  IADD3 R117, PT, PT, R94.reuse, 0xa0, -R124.reuse ;  /* 0x000000a05e757810 */ /* 0x140fe20007ffe87c */
[----:B------:R-:W-:Y:S03]  /*c9f0*/  HMMA.16816.F32.BF16 R88, R64, R52, RZ ;  /* 0x000000344058723c */ /* 0x000fe600000418ff */
[C-C-:B------:R-:W-:Y:S02]  /*ca00*/  IADD3 R53, PT, PT, R94.reuse, 0xcf, -R124.reuse ;  /* 0x000000cf5e357810 */ /* 0x140fe40007ffe87c */
[C-C-:B------:R-:W-:Y:S02]  /*ca10*/  IADD3 R52, PT, PT, R94.reuse, 0xc8, -R124.reuse ;  /* 0x000000c85e347810 */ /* 0x140fe40007ffe87c */
[C-C-:B------:R-:W-:Y:S02]  /*ca20*/  IADD3 R113, PT, PT, R94.reuse, 0x9f, -R124.reuse ;  /* 0x0000009f5e717810 */ /* 0x140fe40007ffe87c */
[C-C-:B------:R-:W-:Y:S01]  /*ca30*/  IADD3 R109, PT, PT, R94.reuse, 0x98, -R124.reuse ;  /* 0x000000985e6d7810 */ /* 0x140fe20007ffe87c */
[----:B------:R-:W-:Y:S05]  /*ca40*/  HMMA.16816.F32.BF16 R56, R48, R38, R56 ;  /* 0x000000263038723c */ /* 0x000fea0000041838 */
[----:B------:R-:W-:-:S02]  /*ca50*/  IADD3 R106, PT, PT, R94, 0x97, -R124 ;  /* 0x000000975e6a7810 */ /* 0x000fc40007ffe87c */
[C-C-:B------:R-:W-:Y:S02]  /*ca60*/  IADD3 R103, PT, PT, R94.reuse, 0x90, -R124.reuse ;  /* 0x000000905e677810 */ /* 0x140fe40007ffe87c */
[--C-:B------:R-:W-:Y:S02]  /*ca70*/  IADD3 R101, PT, PT, R94, 0x87, -R124.reuse ;  /* 0x000000875e657810 */ /* 0x100fe40007ffe87c */
        /* <DEDUP_REMOVED lines=8> */
[--C-:B------:R-:W-:Y:S01]  /*cb00*/  IADD3 R39, PT, PT, R95, 0x88, -R124.reuse ;  /* 0x000000885f277810 */ /* 0x100fe20007ffe87c */
[----:B-1----:R-:W-:Y:S03]  /*cb10*/  HMMA.16816.F32.BF16 R88, R48, R40, R88 ;  /* 0x000000283058723c */ /* 0x002fe60000041858 */
[----:B------:R-:W-:-:S02]  /*cb20*/  IADD3 R40, PT, PT, R94, 0xc7, -R124 ;  /* 0x000000c75e287810 */ /* 0x000fc40007ffe87c */
[----:B------:R-:W-:Y:S02]  /*cb30*/  IADD3 R41, PT, PT, R95, 0xc7, -R124 ;  /* 0x000000c75f297810 */ /* 0x000fe40007ffe87c */
[----:B------:R-:W-:Y:S02]  /*cb40*/  IABS R121, R121 ;  /* 0x0000007900797213 */ /* 0x000fe40000000000 */
[----:B------:R-:W-:Y:S02]  /*cb50*/  IABS R118, R118 ;  /* 0x0000007600767213 */ /* 0x000fe40000000000 */
[----:B------:R-:W-:Y:S02]  /*cb60*/  I2FP.F32.S32 R121, R121 ;  /* 0x0000007900797245 */ /* 0x000fe40000201400 */
[----:B------:R-:W-:Y:S02]  /*cb70*/  IABS R102, R102 ;  /* 0x0000006600667213 */ /* 0x000fe40000000000 */
[----:B------:R-:W-:-:S02]  /*cb80*/  IABS R53, R53 ;  /* 0x0000003500357213 */ /* 0x000fc40000000000 */
[----:B------:R-:W-:Y:S02]  /*cb90*/  IABS R41, R41 ;  /* 0x0000002900297213 */ /* 0x000fe40000000000 */
[----:B------:R-:W-:Y:S02]  /*cba0*/  I2FP.F32.S32 R53, R53 ;  /* 0x0000003500357245 */ /* 0x000fe40000201400 */
[----:B------:R-:W-:Y:S02]  /*cbb0*/  I2FP.F32.S32 R41, R41 ;  /* 0x0000002900297245 */ /* 0x000fe40000201400 */
[----:B------:R-:W-:Y:S02]  /*cbc0*/  IABS R117, R117 ;  /* 0x0000007500757213 */ /* 0x000fe40000000000 */
[----:B------:R-:W-:Y:S02]  /*cbd0*/  IABS R119, R119 ;  /* 0x0000007700777213 */ /* 0x000fe40000000000 */
[----:B------:R-:W-:-:S02]  /*cbe0*/  IABS R111, R111 ;  /* 0x0000006f006f7213 */ /* 0x000fc40000000000 */
[----:B------:R-:W-:Y:S02]  /*cbf0*/  IABS R106, R106 ;  /* 0x0000006a006a7213 */ /* 0x000fe40000000000 */
[----:B------:R-:W-:Y:S02]  /*cc00*/  IABS R103, R103 ;  /* 0x0000006700677213 */ /* 0x000fe40000000000 */
[----:B------:R-:W-:Y:S02]  /*cc10*/  IABS R105, R105 ;  /* 0x0000006900697213 */ /* 0x000fe40000000000 */
[----:B------:R-:W-:Y:S02]  /*cc20*/  I2FP.F32.S32 R103, R103 ;  /* 0x0000006700677245 */ /* 0x000fe40000201400 */
[----:B------:R-:W-:Y:S02]  /*cc30*/  I2FP.F32.S32 R105, R105 ;  /* 0x0000006900697245 */ /* 0x000fe40000201400 */
[----:B------:R-:W-:-:S02]  /*cc40*/  IABS R101, R101 ;  /* 0x0000006500657213 */ /* 0x000fc40000000000 */
[----:B------:R-:W-:Y:S02]  /*cc50*/  IABS R39, R39 ;  /* 0x0000002700277213 */ /* 0x000fe40000000000 */
[----:B------:R-:W-:Y:S02]  /*cc60*/  I2FP.F32.S32 R101, R101 ;  /* 0x0000006500657245 */ /* 0x000fe40000201400 */
[----:B------:R-:W-:Y:S01]  /*cc70*/  I2FP.F32.S32 R39, R39 ;  /* 0x0000002700277245 */ /* 0x000fe20000201400 */
[-C--:B---3--:R-:W-:Y:S01]  /*cc80*/  FMUL.FTZ R12, R12, R97.reuse ;  /* 0x000000610c0c7220 */ /* 0x088fe20000410000 */
        /* <DEDUP_REMOVED lines=20> */
[----:B------:R3:W4:Y:S01]  /*cdd0*/  MUFU.TANH R18, R13 ;  /* 0x0000000d00127308 */ /* 0x0007220000002400 */
[----:B-1----:R-:W-:Y:S01]  /*cde0*/  IADD3 R17, PT, PT, R94, 0xf8, -R124 ;  /* 0x000000f85e117810 */ /* 0x002fe20007ffe87c */
[-C--:B------:R-:W-:Y:S01]  /*cdf0*/  FMUL.FTZ R6, R6, R97.reuse ;  /* 0x0000006106067220 */ /* 0x080fe20000410000 */
[-C--:B------:R-:W-:Y:S01]  /*ce00*/  FMUL.FTZ R7, R7, R97.reuse ;  /* 0x0000006107077220 */ /* 0x080fe20000410000 */
[----:B------:R-:W-:Y:S01]  /*ce10*/  FMUL.FTZ R35, R35, R97 ;  /* 0x0000006123237220 */ /* 0x000fe20000410000 */
[----:B------:R-:W-:Y:S01]  /*ce20*/  IABS R17, R17 ;  /* 0x0000001100117213 */ /* 0x000fe20000000000 */
[-C--:B------:R-:W-:Y:S01]  /*ce30*/  FMUL.FTZ R27, R27, R97.reuse ;  /* 0x000000611b1b7220 */ /* 0x080fe20000410000 */
[----:B------:R-:W-:Y:S01]  /*ce40*/  FMUL.FTZ R20, R20, R97 ;  /* 0x0000006114147220 */ /* 0x000fe20000410000 */
[----:B------:R1:W5:Y:S01]  /*ce50*/  MUFU.TANH R34, R5 ;  /* 0x0000000500227308 */ /* 0x0003620000002400 */
[----:B------:R-:W-:Y:S01]  /*ce60*/  I2FP.F32.S32 R17, R17 ;  /* 0x0000001100117245 */ /* 0x000fe20000201400 */
[-C--:B------:R-:W-:Y:S01]  /*ce70*/  FMUL.FTZ R44, R44, R97.reuse ;  /* 0x000000612c2c7220 */ /* 0x080fe20000410000 */
[-C--:B------:R-:W-:Y:S01]  /*ce80*/  FMUL.FTZ R46, R46, R97.reuse ;  /* 0x000000612e2e7220 */ /* 0x080fe20000410000 */
[-C--:B------:R-:W-:Y:S01]  /*ce90*/  FMUL.FTZ R45, R45, R97.reuse ;  /* 0x000000612d2d7220 */ /* 0x080fe20000410000 */
[----:B------:R-:W-:Y:S01]  /*cea0*/  FMUL.FTZ R47, R47, R97 ;  /* 0x000000612f2f7220 */ /* 0x000fe20000410000 */
[----:B--2---:R-:W-:Y:S01]  /*ceb0*/  FFMA.FTZ R131, -R159, R17, R12 ;  /* 0x000000119f837223 */ /* 0x004fe2000001010c */
[C-C-:B------:R-:W-:Y:S01]  /*cec0*/  IADD3 R12, PT, PT, R94.reuse, 0xe7, -R124.reuse ;  /* 0x000000e75e0c7810 */ /* 0x140fe20007ffe87c */
[----:B------:R-:W2:Y:S01]  /*ced0*/  MUFU.TANH R122, R122 ;  /* 0x0000007a007a7308 */ /* 0x000ea20000002400 */
[--C-:B---3--:R-:W-:Y:S01]  /*cee0*/  IADD3 R13, PT, PT, R94, 0xf7, -R124.reuse ;  /* 0x000000f75e0d7810 */ /* 0x108fe20007ffe87c */
[-C--:B------:R-:W-:Y:S01]  /*cef0*/  FMUL.FTZ R56, R56, R97.reuse ;  /* 0x0000006138387220 */ /* 0x080fe20000410000 */
[----:B------:R-:W-:Y:S01]  /*cf00*/  IADD3 R17, PT, PT, R95, 0xa7, -R124 ;  /* 0x000000a75f117810 */ /* 0x000fe20007ffe87c */
[----:B------:R-:W-:Y:S01]  /*cf10*/  FMUL.FTZ R58, R58, R97 ;  /* 0x000000613a3a7220 */ /* 0x000fe20000410000 */
[----:B------:R-:W-:Y:S01]  /*cf20*/  IABS R13, R13 ;  /* 0x0000000d000d7213 */ /* 0x000fe20000000000 */
[-C--:B------:R-:W-:Y:S01]  /*cf30*/  FMUL.FTZ R57, R57, R97.reuse ;  /* 0x0000006139397220 */ /* 0x080fe20000410000 */
[----:B------:R-:W-:Y:S01]  /*cf40*/  FMUL.FTZ R59, R59, R97 ;  /* 0x000000613b3b7220 */ /* 0x000fe20000410000 */
[----:B------:R3:W2:Y:S01]  /*cf50*/  MUFU.TANH R104, R29 ;  /* 0x0000001d00687308 */ /* 0x0006a20000002400 */
[----:B------:R-:W-:Y:S01]  /*cf60*/  I2FP.F32.S32 R13, R13 ;  /* 0x0000000d000d7245 */ /* 0x000fe20000201400 */
[----:B------:R-:W-:Y:S01]  /*cf70*/  FMUL.FTZ R89, R89, R97 ;  /* 0x0000006159597220 */ /* 0x000fe20000410000 */
[----:B-1----:R-:W-:-:S02]  /*cf80*/  IABS R5, R12 ;  /* 0x0000000c00057213 */ /* 0x002fc40000000000 */
[----:B------:R-:W-:Y:S01]  /*cf90*/  IABS R17, R17 ;  /* 0x0000001100117213 */ /* 0x000fe20000000000 */
[C---:B----4-:R-:W-:Y:S01]  /*cfa0*/  FFMA.FTZ R129, -R159.reuse, R13, R18 ;  /* 0x0000000d9f817223 */ /* 0x050fe20000010112 */
[----:B------:R-:W-:Y:S01]  /*cfb0*/  I2FP.F32.S32 R5, R5 ;  /* 0x0000000500057245 */ /* 0x000fe20000201400 */
[----:B------:R-:W1:Y:S01]  /*cfc0*/  MUFU.TANH R32, R32 ;  /* 0x0000002000207308 */ /* 0x000e620000002400 */
[C-C-:B------:R-:W-:Y:S02]  /*cfd0*/  IADD3 R13, PT, PT, R94.reuse, 0xe8, -R124.reuse ;  /* 0x000000e85e0d7810 */ /* 0x140fe40007ffe87c */
[C---:B------:R-:W-:Y:S01]  /*cfe0*/  IADD3 R18, PT, PT, R94.reuse, 0xa8, -R124 ;  /* 0x000000a85e127810 */ /* 0x040fe20007ffe87c */
[----:B-----5:R-:W-:Y:S01]  /*cff0*/  FFMA.FTZ R28, -R159, R5, R34 ;  /* 0x000000059f1c7223 */ /* 0x020fe20000010122 */
[----:B------:R-:W-:Y:S02]  /*d000*/  IABS R13, R13 ;  /* 0x0000000d000d7213 */ /* 0x000fe40000000000 */
[----:B------:R-:W-:Y:S01]  /*d010*/  IADD3 R5, PT, PT, R94, 0xd7, -R124 ;  /* 0x000000d75e057810 */ /* 0x000fe20007ffe87c */
[----:B------:R4:W5:Y:S01]  /*d020*/  MUFU.TANH R12, R9 ;  /* 0x00000009000c7308 */ /* 0x0009620000002400 */
[----:B------:R-:W-:Y:S01]  /*d030*/  I2FP.F32.S32 R13, R13 ;  /* 0x0000000d000d7245 */ /* 0x000fe20000201400 */
[----:B---3--:R-:W-:Y:S01]  /*d040*/  VIADD R29, R37, 0xffffff00 ;  /* 0xffffff00251d7836 */ /* 0x008fe20000000000 */
[----:B------:R-:W-:-:S02]  /*d050*/  IABS R5, R5 ;  /* 0x0000000500057213 */ /* 0x000fc40000000000 */
[C---:B------:R-:W-:Y:S01]  /*d060*/  IADD3 R34, PT, PT, R94.reuse, 0xe0, -R124 ;  /* 0x000000e05e227810 */ /* 0x040fe20007ffe87c */
[C---:B--2---:R-:W-:Y:S01]  /*d070*/  FFMA.FTZ R122, -R159.reuse, R13, R122 ;  /* 0x0000000d9f7a7223 */ /* 0x044fe2000001017a */
[----:B------:R-:W-:Y:S01]  /*d080*/  I2FP.F32.S32 R5, R5 ;  /* 0x0000000500057245 */ /* 0x000fe20000201400 */
[----:B------:R-:W2:Y:S01]  /*d090*/  MUFU.TANH R98, R98 ;  /* 0x0000006200627308 */ /* 0x000ea20000002400 */
[C---:B------:R-:W-:Y:S02]  /*d0a0*/  IADD3 R13, PT, PT, R94.reuse, 0xdf, -R124 ;  /* 0x000000df5e0d7810 */ /* 0x040fe40007ffe87c */
[----:B------:R-:W-:Y:S01]  /*d0b0*/  IABS R34, R34 ;  /* 0x0000002200227213 */ /* 0x000fe20000000000 */
[----:B------:R-:W-:Y:S01]  /*d0c0*/  FFMA.FTZ R104, -R159, R5, R104 ;  /* 0x000000059f687223 */ /* 0x000fe20000010168 */
[----:B------:R-:W-:Y:S02]  /*d0d0*/  IABS R13, R13 ;  /* 0x0000000d000d7213 */ /* 0x000fe40000000000 */
[--C-:B------:R-:W-:Y:S01]  /*d0e0*/  IADD3 R5, PT, PT, R95, 0xf0, -R124.reuse ;  /* 0x000000f05f057810 */ /* 0x100fe20007ffe87c */
[----:B------:R-:W3:Y:S01]  /*d0f0*/  MUFU.TANH R114, R114 ;  /* 0x0000007200727308 */ /* 0x000ee20000002400 */
[----:B----4-:R-:W-:-:S02]  /*d100*/  IADD3 R9, PT, PT, R94, 0xd8, -R124 ;  /* 0x000000d85e097810 */ /* 0x010fc40007ffe87c */
[----:B------:R-:W-:Y:S02]  /*d110*/  I2FP.F32.S32 R34, R34 ;  /* 0x0000002200227245 */ /* 0x000fe40000201400 */
[----:B------:R-:W-:Y:S02]  /*d120*/  IABS R9, R9 ;  /* 0x0000000900097213 */ /* 0x000fe40000000000 */
[----:B------:R-:W-:Y:S01]  /*d130*/  I2FP.F32.S32 R13, R13 ;  /* 0x0000000d000d7245 */ /* 0x000fe20000201400 */
[----:B------:R-:W4:Y:S01]  /*d140*/  MUFU.TANH R10, R10 ;  /* 0x0000000a000a7308 */ /* 0x000f220000002400 */
[----:B------:R-:W-:Y:S01]  /*d150*/  IABS R5, R5 ;  /* 0x0000000500057213 */ /* 0x000fe20000000000 */
[C---:B-1----:R-:W-:Y:S01]  /*d160*/  FFMA.FTZ R34, -R159.reuse, R34, R32 ;  /* 0x000000229f227223 */ /* 0x042fe20000010120 */
[----:B------:R-:W-:Y:S01]  /*d170*/  I2FP.F32.S32 R9, R9 ;  /* 0x0000000900097245 */ /* 0x000fe20000201400 */
[C---:B-----5:R-:W-:Y:S01]  /*d180*/  FFMA.FTZ R32, -R159.reuse, R13, R12 ;  /* 0x0000000d9f207223 */ /* 0x060fe2000001010c */
[----:B------:R-:W-:Y:S01]  /*d190*/  I2FP.F32.S32 R5, R5 ;  /* 0x0000000500057245 */ /* 0x000fe20000201400 */
[----:B--2---:R-:W-:Y:S01]  /*d1a0*/  FFMA.FTZ R135, -R159, R135, R98 ;  /* 0x000000879f877223 */ /* 0x004fe20000010162 */
[----:B------:R-:W-:Y:S01]  /*d1b0*/  IADD3 R12, PT, PT, R95, 0xff, -R124 ;  /* 0x000000ff5f0c7810 */ /* 0x000fe20007ffe87c */
[----:B------:R-:W1:Y:S01]  /*d1c0*/  MUFU.TANH R16, R16 ;  /* 0x0000001000107308 */ /* 0x000e620000002400 */
[----:B------:R-:W-:Y:S01]  /*d1d0*/  ISETP.GE.AND P2, PT, R29, R161, PT ;  /* 0x000000a11d00720c */ /* 0x000fe20003f46270 */
[----:B---3--:R-:W-:Y:S01]  /*d1e0*/  FFMA.FTZ R114, -R159, R9, R114 ;  /* 0x000000099f727223 */ /* 0x008fe20000010172 */
[----:B------:R-:W-:-:S02]  /*d1f0*/  IADD3 R9, PT, PT, R95, 0xf7, -R124 ;  /* 0x000000f75f097810 */ /* 0x000fc40007ffe87c */
[----:B------:R-:W-:Y:S02]  /*d200*/  IABS R12, R12 ;  /* 0x0000000c000c7213 */ /* 0x000fe40000000000 */
[----:B------:R-:W-:Y:S01]  /*d210*/  ISETP.GE.AND P3, PT, R29, R158, PT ;  /* 0x0000009e1d00720c */ /* 0x000fe20003f66270 */
[----:B------:R-:W2:Y:S01]  /*d220*/  MUFU.TANH R8, R8 ;  /* 0x0000000800087308 */ /* 0x000ea20000002400 */
[----:B----4-:R-:W-:Y:S01]  /*d230*/  FFMA.FTZ R126, -R159, R5, R10 ;  /* 0x000000059f7e7223 */ /* 0x010fe2000001010a */
[----:B------:R-:W-:Y:S01]  /*d240*/  FMUL.FTZ R5, R30, R97 ;  /* 0x000000611e057220 */ /* 0x000fe20000410000 */
[----:B------:R-:W-:Y:S01]  /*d250*/  ISETP.GE.AND P4, PT, R29, R153, PT ;  /* 0x000000991d00720c */ /* 0x000fe20003f86270 */
[----:B------:R-:W-:Y:S01]  /*d260*/  VIADD R30, R37, 0xffffff01 ;  /* 0xffffff01251e7836 */ /* 0x000fe20000000000 */
[----:B------:R-:W-:Y:S02]  /*d270*/  ISETP.GE.AND P1, PT, R29, R160, PT ;  /* 0x000000a01d00720c */ /* 0x000fe40003f26270 */
[----:B------:R-:W-:Y:S01]  /*d280*/  IADD3 R13, PT, PT, R95, 0xf8, -R124 ;  /* 0x000000f85f0d7810 */ /* 0x000fe20007ffe87c */
[----:B------:R3:W4:Y:S01]  /*d290*/  MUFU.TANH R134, R19 ;  /* 0x0000001300867308 */ /* 0x0007220000002400 */
[----:B-1----:R-:W-:Y:S01]  /*d2a0*/  FFMA.FTZ R143, -R159, R143, R16 ;  /* 0x0000008f9f8f7223 */ /* 0x002fe20000010110 */
[----:B------:R-:W-:-:S02]  /*d2b0*/  FSEL R29, R135, -INF , P2 ;  /* 0xff800000871d7808 */ /* 0x000fc40001000000 */
[----:B------:R-:W-:Y:S02]  /*d2c0*/  IABS R9, R9 ;  /* 0x0000000900097213 */ /* 0x000fe40000000000 */
[----:B------:R-:W-:Y:S02]  /*d2d0*/  I2FP.F32.S32 R12, R12 ;  /* 0x0000000c000c7245 */ /* 0x000fe40000201400 */
[----:B------:R-:W1:Y:S01]  /*d2e0*/  MUFU.TANH R128, R15 ;  /* 0x0000000f00807308 */ /* 0x000e620000002400 */
[----:B--2---:R-:W-:Y:S01]  /*d2f0*/  FFMA.FTZ R125, -R159, R125, R8 ;  /* 0x0000007d9f7d7223 */ /* 0x004fe20000010108 */
[----:B------:R-:W-:Y:S02]  /*d300*/  FSEL R29, R29, -INF , !P3 ;  /* 0xff8000001d1d7808 */ /* 0x000fe40005800000 */
[----:B------:R-:W-:Y:S02]  /*d310*/  FSEL R143, R143, -INF , P1 ;  /* 0xff8000008f8f7808 */ /* 0x000fe40000800000 */
[----:B------:R-:W-:-:S02]  /*d320*/  ISETP.GE.AND P2, PT, R30, R161, PT ;  /* 0x000000a11e00720c */ /* 0x000fc40003f46270 */
[----:B------:R-:W-:Y:S01]  /*d330*/  MUFU.TANH R130, R130 ;  /* 0x0000008200827308 */ /* 0x000fe20000002400 */
[----:B---3--:R-:W-:Y:S01]  /*d340*/  IADD3 R19, PT, PT, R94, 0xff, -R124 ;  /* 0x000000ff5e137810 */ /* 0x008fe20007ffe87c */
[----:B----4-:R-:W-:Y:S01]  /*d350*/  FFMA.FTZ R134, -R159, R12, R134 ;  /* 0x0000000c9f867223 */ /* 0x010fe20000010186 */
[C---:B------:R-:W-:Y:S02]  /*d360*/  ISETP.GE.AND P6, PT, R30.reuse, R158, PT ;  /* 0x0000009e1e00720c */ /* 0x040fe40003fc6270 */
[----:B------:R-:W-:Y:S02]  /*d370*/  IABS R19, R19 ;  /* 0x0000001300137213 */ /* 0x000fe40000000000 */
[C---:B------:R-:W-:Y:S01]  /*d380*/  ISETP.GE.AND P3, PT, R30.reuse, R153, PT ;  /* 0x000000991e00720c */ /* 0x040fe20003f66270 */
[----:B------:R2:W3:Y:S01]  /*d390*/  MUFU.TANH R8, R11 ;  /* 0x0000000b00087308 */ /* 0x0004e20000002400 */
[----:B------:R-:W-:Y:S02]  /*d3a0*/  I2FP.F32.S32 R19, R19 ;  /* 0x0000001300137245 */ /* 0x000fe40000201400 */
[-C--:B------:R-:W-:Y:S01]  /*d3b0*/  ISETP.GE.AND P1, PT, R30, R160.reuse, PT ;  /* 0x000000a01e00720c */ /* 0x080fe20003f26270 */
[----:B------:R-:W-:Y:S01]  /*d3c0*/  VIADD R30, R37, 0xffffff08 ;  /* 0xffffff08251e7836 */ /* 0x000fe20000000000 */
[----:B------:R-:W-:Y:S01]  /*d3d0*/  I2FP.F32.S32 R9, R9 ;  /* 0x0000000900097245 */ /* 0x000fe20000201400 */
[C---:B------:R-:W-:Y:S01]  /*d3e0*/  FFMA.FTZ R33, -R159.reuse, R19, R100 ;  /* 0x000000139f217223 */ /* 0x040fe20000010164 */
[----:B------:R-:W-:Y:S01]  /*d3f0*/  FSEL R134, R134, -INF , P1 ;  /* 0xff80000086867808 */ /* 0x000fe20000800000 */
[----:B------:R-:W4:Y:S01]  /*d400*/  MUFU.TANH R14, R14 ;  /* 0x0000000e000e7308 */ /* 0x000f220000002400 */
[----:B------:R-:W-:Y:S01]  /*d410*/  ISETP.GE.AND P1, PT, R30, R160, PT ;  /* 0x000000a01e00720c */ /* 0x000fe20003f26270 */
[----:B-1----:R-:W-:Y:S01]  /*d420*/  FFMA.FTZ R128, -R159, R9, R128 ;  /* 0x000000099f807223 */ /* 0x002fe20000010180 */
[----:B------:R-:W-:-:S02]  /*d430*/  FSEL R182, R33, -INF , P2 ;  /* 0xff80000021b67808 */ /* 0x000fc40001000000 */
[----:B------:R-:W-:Y:S02]  /*d440*/  ISETP.GE.AND P2, PT, R30, R161, PT ;  /* 0x000000a11e00720c */ /* 0x000fe40003f46270 */
[----:B------:R-:W-:Y:S01]  /*d450*/  IADD3 R9, PT, PT, R95, 0xe0, -R124 ;  /* 0x000000e05f097810 */ /* 0x000fe20007ffe87c */
[----:B------:R-:W1:Y:S01]  /*d460*/  MUFU.TANH R6, R6 ;  /* 0x0000000600067308 */ /* 0x000e620000002400 */
[----:B--2---:R-:W-:Y:S01]  /*d470*/  IABS R11, R13 ;  /* 0x0000000d000b7213 */ /* 0x004fe20000000000 */
[----:B---3--:R-:W-:Y:S01]  /*d480*/  FFMA.FTZ R123, -R159, R123, R8 ;  /* 0x0000007b9f7b7223 */ /* 0x008fe20000010108 */
[----:B------:R-:W-:Y:S02]  /*d490*/  FSEL R33, R143, -INF , !P4 ;  /* 0xff8000008f217808 */ /* 0x000fe40006000000 */
[----:B------:R-:W-:Y:S02]  /*d4a0*/  I2FP.F32.S32 R11, R11 ;  /* 0x0000000b000b7245 */ /* 0x000fe40000201400 */
[----:B------:R-:W-:Y:S01]  /*d4b0*/  FSEL R182, R182, -INF , !P6 ;  /* 0xff800000b6b67808 */ /* 0x000fe20007000000 */
[----:B------:R-:W2:Y:S01]  /*d4c0*/  MUFU.TANH R4, R4 ;  /* 0x0000000400047308 */ /* 0x000ea20000002400 */
[C---:B------:R-:W-:Y:S01]  /*d4d0*/  ISETP.GE.AND P4, PT, R30.reuse, R158, PT ;  /* 0x0000009e1e00720c */ /* 0x040fe20003f86270 */
[----:B------:R-:W-:Y:S01]  /*d4e0*/  FFMA.FTZ R130, -R159, R11, R130 ;  /* 0x0000000b9f827223 */ /* 0x000fe20000010182 */
[----:B------:R-:W-:Y:S01]  /*d4f0*/  IADD3 R11, PT, PT, R95, 0xe7, -R124 ;  /* 0x000000e75f0b7810 */ /* 0x000fe20007ffe87c */
[----:B----4-:R-:W-:Y:S01]  /*d500*/  FFMA.FTZ R127, -R159, R127, R14 ;  /* 0x0000007f9f7f7223 */ /* 0x010fe2000001010e */
[----:B------:R-:W-:Y:S01]  /*d510*/  ISETP.GE.AND P6, PT, R30, R153, PT ;  /* 0x000000991e00720c */ /* 0x000fe20003fc6270 */
[----:B------:R-:W-:Y:S01]  /*d520*/  VIADD R30, R37, 0xffffff09 ;  /* 0xffffff09251e7836 */ /* 0x000fe20000000000 */
[----:B------:R-:W-:Y:S01]  /*d530*/  FSEL R131, R131, -INF , P2 ;  /* 0xff80000083837808 */ /* 0x000fe20001000000 */
[----:B------:R3:W4:Y:S01]  /*d540*/  MUFU.TANH R112, R7 ;  /* 0x0000000700707308 */ /* 0x0007220000002400 */
[----:B------:R-:W-:Y:S01]  /*d550*/  IABS R9, R9 ;  /* 0x0000000900097213 */ /* 0x000fe20000000000 */
[----:B-1----:R-:W-:Y:S01]  /*d560*/  FFMA.FTZ R116, -R159, R116, R6 ;  /* 0x000000749f747223 */ /* 0x002fe20000010106 */
[----:B------:R-:W-:-:S02]  /*d570*/  IABS R11, R11 ;  /* 0x0000000b000b7213 */ /* 0x000fc40000000000 */
[----:B------:R-:W-:Y:S02]  /*d580*/  FSEL R194, R134, -INF , !P3 ;  /* 0xff80000086c27808 */ /* 0x000fe40005800000 */
[----:B------:R-:W-:Y:S01]  /*d590*/  FSEL R134, R131, -INF , !P4 ;  /* 0xff80000083867808 */ /* 0x000fe20006000000 */
[----:B------:R-:W1:Y:S01]  /*d5a0*/  MUFU.TANH R36, R35 ;  /* 0x0000002300247308 */ /* 0x000e620000002400 */
[----:B------:R-:W-:Y:S02]  /*d5b0*/  FSEL R130, R130, -INF , P1 ;  /* 0xff80000082827808 */ /* 0x000fe40000800000 */
[C---:B------:R-:W-:Y:S02]  /*d5c0*/  ISETP.GE.AND P2, PT, R30.reuse, R161, PT ;  /* 0x000000a11e00720c */ /* 0x040fe40003f46270 */
[C---:B------:R-:W-:Y:S02]  /*d5d0*/  ISETP.GE.AND P3, PT, R30.reuse, R158, PT ;  /* 0x0000009e1e00720c */ /* 0x040fe40003f66270 */
[----:B------:R-:W-:Y:S01]  /*d5e0*/  ISETP.GE.AND P4, PT, R30, R153, PT ;  /* 0x000000991e00720c */ /* 0x000fe20003f86270 */
[----:B------:R-:W5:Y:S01]  /*d5f0*/  MUFU.TANH R5, R5 ;  /* 0x0000000500057308 */ /* 0x000f620000002400 */
[----:B---3--:R-:W-:-:S02]  /*d600*/  IADD3 R7, PT, PT, R95, 0xdf, -R124 ;  /* 0x000000df5f077810 */ /* 0x008fc40007ffe87c */
[----:B------:R-:W-:Y:S01]  /*d610*/  ISETP.GE.AND P1, PT, R30, R160, PT ;  /* 0x000000a01e00720c */ /* 0x000fe20003f26270 */
[----:B------:R-:W-:Y:S01]  /*d620*/  VIADD R30, R37, 0xffffff10 ;  /* 0xffffff10251e7836 */ /* 0x000fe20000000000 */
[----:B------:R-:W-:Y:S02]  /*d630*/  IABS R7, R7 ;  /* 0x0000000700077213 */ /* 0x000fe40000000000 */
[----:B------:R-:W-:Y:S01]  /*d640*/  I2FP.F32.S32 R9, R9 ;  /* 0x0000000900097245 */ /* 0x000fe20000201400 */
[----:B------:R-:W-:Y:S01]  /*d650*/  MUFU.TANH R20, R20 ;  /* 0x0000001400147308 */ /* 0x000fe20000002400 */
[----:B------:R-:W-:Y:S02]  /*d660*/  I2FP.F32.S32 R11, R11 ;  /* 0x0000000b000b7245 */ /* 0x000fe40000201400 */
[----:B------:R-:W-:Y:S01]  /*d670*/  I2FP.F32.S32 R7, R7 ;  /* 0x0000000700077245 */ /* 0x000fe20000201400 */
[----:B--2---:R-:W-:Y:S01]  /*d680*/  FFMA.FTZ R38, -R159, R9, R4 ;  /* 0x000000099f267223 */ /* 0x004fe20000010104 */
[----:B------:R-:W-:Y:S01]  /*d690*/  FSEL R129, R129, -INF , P2 ;  /* 0xff80000081817808 */ /* 0x000fe20001000000 */
[C---:B----4-:R-:W-:Y:S01]  /*d6a0*/  FFMA.FTZ R112, -R159.reuse, R11, R112 ;  /* 0x0000000b9f707223 */ /* 0x050fe20000010170 */
[----:B------:R-:W-:Y:S01]  /*d6b0*/  ISETP.GE.AND P2, PT, R30, R161, PT ;  /* 0x000000a11e00720c */ /* 0x000fe20003f46270 */
[C---:B-1----:R-:W-:Y:S01]  /*d6c0*/  FFMA.FTZ R36, -R159.reuse, R7, R36 ;  /* 0x000000079f247223 */ /* 0x042fe20000010124 */
[----:B-----5:R-:W-:Y:S01]  /*d6d0*/  FFMA.FTZ R108, -R159, R108, R5 ;  /* 0x0000006c9f6c7223 */ /* 0x020fe20000010105 */
[C-C-:B------:R-:W-:Y:S01]  /*d6e0*/  IADD3 R14, PT, PT, R94.reuse, 0xc0, -R124.reuse ;  /* 0x000000c05e0e7810 */ /* 0x140fe20007ffe87c */
[----:B------:R-:W-:Y:S01]  /*d6f0*/  MUFU.TANH R44, R44 ;  /* 0x0000002c002c7308 */ /* 0x000fe20000002400 */
[----:B------:R-:W-:-:S02]  /*d700*/  IADD3 R10, PT, PT, R94, 0xbf, -R124 ;  /* 0x000000bf5e0a7810 */ /* 0x000fc40007ffe87c */
[C-C-:B------:R-:W-:Y:S02]  /*d710*/  IADD3 R6, PT, PT, R94.reuse, 0xb8, -R124.reuse ;  /* 0x000000b85e067810 */ /* 0x140fe40007ffe87c */
[C-C-:B------:R-:W-:Y:S02]  /*d720*/  IADD3 R4, PT, PT, R94.reuse, 0xb7, -R124.reuse ;  /* 0x000000b75e047810 */ /* 0x140fe40007ffe87c */
[C-C-:B------:R-:W-:Y:S01]  /*d730*/  IADD3 R8, PT, PT, R94.reuse, 0xb0, -R124.reuse ;  /* 0x000000b05e087810 */ /* 0x140fe20007ffe87c */
[----:B------:R-:W-:Y:S01]  /*d740*/  MUFU.TANH R46, R46 ;  /* 0x0000002e002e7308 */ /* 0x000fe20000002400 */
[C-C-:B------:R-:W-:Y:S02]  /*d750*/  IADD3 R12, PT, PT, R94.reuse, 0xaf, -R124.reuse ;  /* 0x000000af5e0c7810 */ /* 0x140fe40007ffe87c */
[C-C-:B------:R-:W-:Y:S02]  /*d760*/  IADD3 R16, PT, PT, R94.reuse, 0xa7, -R124.reuse ;  /* 0x000000a75e107810 */ /* 0x140fe40007ffe87c */
[----:B------:R-:W-:-:S02]  /*d770*/  IADD3 R100, PT, PT, R94, 0x8f, -R124 ;  /* 0x0000008f5e647810 */ /* 0x000fc40007ffe87c */
[--C-:B------:R-:W-:Y:S01]  /*d780*/  IADD3 R35, PT, PT, R94, 0x88, -R124.reuse ;  /* 0x000000885e237810 */ /* 0x100fe20007ffe87c */
[----:B------:R-:W-:Y:S01]  /*d790*/  MUFU.TANH R56, R56 ;  /* 0x0000003800387308 */ /* 0x000fe20000002400 */
[C-C-:B------:R-:W-:Y:S02]  /*d7a0*/  IADD3 R98, PT, PT, R95.reuse, 0xc8, -R124.reuse ;  /* 0x000000c85f627810 */ /* 0x140fe40007ffe87c */
[C-C-:B------:R-:W-:Y:S02]  /*d7b0*/  IADD3 R15, PT, PT, R95.reuse, 0xc0, -R124.reuse ;  /* 0x000000c05f0f7810 */ /* 0x140fe40007ffe87c */
[C-C-:B------:R-:W-:Y:S02]  /*d7c0*/  IADD3 R11, PT, PT, R95.reuse, 0xbf, -R124.reuse ;  /* 0x000000bf5f0b7810 */ /* 0x140fe40007ffe87c */
[C-C-:B------:R-:W-:Y:S01]  /*d7d0*/  IADD3 R7, PT, PT, R95.reuse, 0xb8, -R124.reuse ;  /* 0x000000b85f077810 */ /* 0x140fe20007ffe87c */
[----:B------:R-:W-:Y:S01]  /*d7e0*/  MUFU.TANH R58, R58 ;  /* 0x0000003a003a7308 */ /* 0x000fe20000002400 */
[----:B------:R-:W-:-:S02]  /*d7f0*/  IADD3 R5, PT, PT, R95, 0xb7, -R124 ;  /* 0x000000b75f057810 */ /* 0x000fc40007ffe87c */
[C-C-:B------:R-:W-:Y:S02]  /*d800*/  IADD3 R9, PT, PT, R95.reuse, 0xb0, -R124.reuse ;  /* 0x000000b05f097810 */ /* 0x140fe40007ffe87c */
[C-C-:B------:R-:W-:Y:S02]  /*d810*/  IADD3 R13, PT, PT, R95.reuse, 0xaf, -R124.reuse ;  /* 0x000000af5f0d7810 */ /* 0x140fe40007ffe87c */
[C-C-:B------:R-:W-:Y:S01]  /*d820*/  IADD3 R19, PT, PT, R95.reuse, 0xa8, -R124.reuse ;  /* 0x000000a85f137810 */ /* 0x140fe20007ffe87c */
[----:B------:R-:W-:Y:S01]  /*d830*/  MUFU.TANH R200, R59 ;  /* 0x0000003b00c87308 */ /* 0x000fe20000002400 */
[----:B------:R-:W-:Y:S02]  /*d840*/  IADD3 R94, PT, PT, R95, 0x8f, -R124 ;  /* 0x0000008f5f5e7810 */ /* 0x000fe40007ffe87c */
[----:B------:R-:W-:Y:S02]  /*d850*/  FSEL R130, R130, -INF , !P6 ;  /* 0xff80000082827808 */ /* 0x000fe40007000000 */
        /* <DEDUP_REMOVED lines=8> */
[----:B------:R-:W-:Y:S02]  /*d8e0*/  FSEL R190, R128, -INF , !P4 ;  /* 0xff80000080be7808 */ /* 0x000fe40006000000 */
[----:B------:R-:W-:Y:S02]  /*d8f0*/  FSEL R124, R124, -INF , !P6 ;  /* 0xff8000007c7c7808 */ /* 0x000fe40007000000 */
[----:B------:R-:W-:Y:S02]  /*d900*/  FSEL R126, R126, -INF , P1 ;  /* 0xff8000007e7e7808 */ /* 0x000fe40000800000 */
[C---:B------:R-:W-:Y:S02]  /*d910*/  ISETP.GE.AND P2, PT, R30.reuse, R161, PT ;  /* 0x000000a11e00720c */ /* 0x040fe40003f46270 */
[C---:B------:R-:W-:Y:S02]  /*d920*/  ISETP.GE.AND P4, PT, R30.reuse, R158, PT ;  /* 0x0000009e1e00720c */ /* 0x040fe40003f86270 */
[----:B------:R-:W-:-:S02]  /*d930*/  ISETP.GE.AND P6, PT, R30, R153, PT ;  /* 0x000000991e00720c */ /* 0x000fc40003fc6270 */
[----:B------:R-:W-:Y:S01]  /*d940*/  ISETP.GE.AND P1, PT, R30, R160, PT ;  /* 0x000000a01e00720c */ /* 0x000fe20003f26270 */
[----:B------:R-:W-:Y:S01]  /*d950*/  VIADD R30, R37, 0xffffff18 ;  /* 0xffffff18251e7836 */ /* 0x000fe20000000000 */
[----:B------:R-:W-:Y:S02]  /*d960*/  FSEL R125, R125, -INF , P2 ;  /* 0xff8000007d7d7808 */ /* 0x000fe40001000000 */
[----:B------:R-:W-:Y:S01]  /*d970*/  FSEL R184, R123, -INF , P1 ;  /* 0xff8000007bb87808 */ /* 0x000fe20000800000 */
[----:B------:R-:W-:Y:S01]  /*d980*/  VIADD R123, R37, 0xffffff19 ;  /* 0xffffff19257b7836 */ /* 0x000fe20000000000 */
[----:B------:R-:W-:Y:S02]  /*d990*/  ISETP.GE.AND P2, PT, R30, R161, PT ;  /* 0x000000a11e00720c */ /* 0x000fe40003f46270 */
[----:B------:R-:W-:Y:S02]  /*d9a0*/  FSEL R188, R126, -INF , !P3 ;  /* 0xff8000007ebc7808 */ /* 0x000fe40005800000 */
[----:B------:R-:W-:-:S02]  /*d9b0*/  FSEL R176, R125, -INF , !P4 ;  /* 0xff8000007db07808 */ /* 0x000fc40006000000 */
[C---:B------:R-:W-:Y:S02]  /*d9c0*/  ISETP.GE.AND P3, PT, R30.reuse, R158, PT ;  /* 0x0000009e1e00720c */ /* 0x040fe40003f66270 */
[C---:B------:R-:W-:Y:S02]  /*d9d0*/  ISETP.GE.AND P4, PT, R30.reuse, R153, PT ;  /* 0x000000991e00720c */ /* 0x040fe40003f86270 */
[----:B------:R-:W-:Y:S02]  /*d9e0*/  ISETP.GE.AND P1, PT, R30, R160, PT ;  /* 0x000000a01e00720c */ /* 0x000fe40003f26270 */
[----:B------:R-:W-:Y:S01]  /*d9f0*/  FSEL R30, R122, -INF , P2 ;  /* 0xff8000007a1e7808 */ /* 0x000fe20001000000 */
[----:B------:R-:W-:Y:S01]  /*da00*/  VIADD R122, R37, 0xffffff20 ;  /* 0xffffff20257a7836 */ /* 0x000fe20000000000 */
[----:B------:R-:W-:Y:S02]  /*da10*/  ISETP.GE.AND P2, PT, R123, R161, PT ;  /* 0x000000a17b00720c */ /* 0x000fe40003f46270 */
[----:B------:R-:W-:-:S02]  /*da20*/  FSEL R184, R184, -INF , !P6 ;  /* 0xff800000b8b87808 */ /* 0x000fc40007000000 */
[----:B------:R-:W-:Y:S02]  /*da30*/  FSEL R116, R116, -INF , P1 ;  /* 0xff80000074747808 */ /* 0x000fe40000800000 */
[C---:B------:R-:W-:Y:S02]  /*da40*/  ISETP.GE.AND P6, PT, R123.reuse, R158, PT ;  /* 0x0000009e7b00720c */ /* 0x040fe40003fc6270 */
[----:B------:R-:W-:Y:S02]  /*da50*/  ISETP.GE.AND P1, PT, R123, R160, PT ;  /* 0x000000a07b00720c */ /* 0x000fe40003f26270 */
[----:B------:R-:W-:Y:S02]  /*da60*/  FSEL R28, R28, -INF , P2 ;  /* 0xff8000001c1c7808 */ /* 0x000fe40001000000 */
[----:B------:R-:W-:Y:S02]  /*da70*/  ISETP.GE.AND P2, PT, R122, R161, PT ;  /* 0x000000a17a00720c */ /* 0x000fe40003f46270 */
[----:B------:R-:W-:-:S02]  /*da80*/  FSEL R116, R116, -INF , !P4 ;  /* 0xff80000074747808 */ /* 0x000fc40006000000 */
[----:B------:R-:W-:Y:S02]  /*da90*/  FSEL R28, R28, -INF , !P6 ;  /* 0xff8000001c1c7808 */ /* 0x000fe40007000000 */
[----:B------:R-:W-:Y:S02]  /*daa0*/  FSEL R112, R112, -INF , P1 ;  /* 0xff80000070707808 */ /* 0x000fe40000800000 */
[----:B------:R-:W-:Y:S02]  /*dab0*/  FSEL R30, R30, -INF , !P3 ;  /* 0xff8000001e1e7808 */ /* 0x000fe40005800000 */
[C---:B------:R-:W-:Y:S02]  /*dac0*/  ISETP.GE.AND P4, PT, R122.reuse, R158, PT ;  /* 0x0000009e7a00720c */ /* 0x040fe40003f86270 */
[CC--:B------:R-:W-:Y:S02]  /*dad0*/  ISETP.GE.AND P6, PT, R122.reuse, R153.reuse, PT ;  /* 0x000000997a00720c */ /* 0x0c0fe40003fc6270 */
[----:B------:R-:W-:Y:S01]  /*dae0*/  ISETP.GE.AND P1, PT, R122, R160, PT ;  /* 0x000000a07a00720c */ /* 0x000fe20003f26270 */
[----:B------:R-:W-:Y:S01]  /*daf0*/  VIADD R122, R37, 0xffffff21 ;  /* 0xffffff21257a7836 */ /* 0x000fe20000000000 */
[----:B------:R-:W-:Y:S01]  /*db00*/  ISETP.GE.AND P3, PT, R123, R153, PT ;  /* 0x000000997b00720c */ /* 0x000fe20003f66270 */
[----:B------:R-:W-:Y:S01]  /*db10*/  FMUL.FTZ R123, R24, R97 ;  /* 0x00000061187b7220 */ /* 0x000fe20000410000 */
        /* <DEDUP_REMOVED lines=8> */
[----:B------:R-:W-:Y:S01]  /*dba0*/  FMUL.FTZ R122, R31, R97 ;  /* 0x000000611f7a7220 */ /* 0x000fe20000410000 */
[----:B------:R-:W-:Y:S01]  /*dbb0*/  VIADD R31, R37, 0xffffff28 ;  /* 0xffffff28251f7836 */ /* 0x000fe20000000000 */
[----:B------:R-:W-:Y:S02]  /*dbc0*/  FSEL R32, R32, -INF , P3 ;  /* 0xff80000020207808 */ /* 0x000fe40001800000 */
[----:B------:R-:W-:Y:S02]  /*dbd0*/  FSEL R38, R38, -INF , !P6 ;  /* 0xff80000026267808 */ /* 0x000fe40007000000 */
[C---:B------:R-:W-:Y:S01]  /*dbe0*/  ISETP.GE.AND P3, PT, R31.reuse, R161, PT ;  /* 0x000000a11f00720c */ /* 0x040fe20003f66270 */
[----:B------:R-:W1:Y:S01]  /*dbf0*/  MUFU.TANH R122, R122 ;  /* 0x0000007a007a7308 */ /* 0x000e620000002400 */
[----:B------:R-:W-:Y:S02]  /*dc00*/  FSEL R36, R36, -INF , P1 ;  /* 0xff80000024247808 */ /* 0x000fe40000800000 */
[----:B------:R-:W-:-:S02]  /*dc10*/  ISETP.GE.AND P6, PT, R31, R158, PT ;  /* 0x0000009e1f00720c */ /* 0x000fc40003fc6270 */
[----:B------:R-:W-:Y:S02]  /*dc20*/  FSEL R32, R32, -INF , !P2 ;  /* 0xff80000020207808 */ /* 0x000fe40005000000 */
[C---:B------:R-:W-:Y:S02]  /*dc30*/  ISETP.GE.AND P1, PT, R31.reuse, R160, PT ;  /* 0x000000a01f00720c */ /* 0x040fe40003f26270 */
[----:B------:R-:W-:Y:S02]  /*dc40*/  FSEL R114, R114, -INF , P3 ;  /* 0xff80000072727808 */ /* 0x000fe40001800000 */
[----:B------:R-:W-:Y:S01]  /*dc50*/  ISETP.GE.AND P2, PT, R31, R153, PT ;  /* 0x000000991f00720c */ /* 0x000fe20003f46270 */
[C---:B------:R-:W-:Y:S01]  /*dc60*/  VIADD R31, R37.reuse, 0xffffff29 ;  /* 0xffffff29251f7836 */ /* 0x040fe20000000000 */
[----:B------:R-:W-:Y:S01]  /*dc70*/  FSEL R164, R114, -INF , !P6 ;  /* 0xff80000072a47808 */ /* 0x000fe20007000000 */
[----:B------:R-:W-:Y:S01]  /*dc80*/  FMUL.FTZ R114, R26, R97 ;  /* 0x000000611a727220 */ /* 0x000fe20000410000 */
[----:B------:R-:W-:Y:S01]  /*dc90*/  FSEL R24, R108, -INF , P1 ;  /* 0xff8000006c187808 */ /* 0x000fe20000800000 */
[----:B------:R-:W-:Y:S01]  /*dca0*/  VIADD R26, R37, 0xffffff30 ;  /* 0xffffff30251a7836 */ /* 0x000fe20000000000 */
[----:B------:R2:W3:Y:S01]  /*dcb0*/  MUFU.TANH R108, R123 ;  /* 0x0000007b006c7308 */ /* 0x0004e20000002400 */
[----:B------:R-:W-:Y:S01]  /*dcc0*/  FSEL R36, R36, -INF , !P4 ;  /* 0xff80000024247808 */ /* 0x000fe20006000000 */
[----:B-1----:R-:W-:Y:S01]  /*dcd0*/  FFMA.FTZ R121, -R159, R121, R122 ;  /* 0x000000799f797223 */ /* 0x002fe2000001017a */
[----:B------:R-:W-:-:S02]  /*dce0*/  ISETP.GE.AND P4, PT, R31, R161, PT ;  /* 0x000000a11f00720c */ /* 0x000fc40003f86270 */
[C---:B------:R-:W-:Y:S02]  /*dcf0*/  ISETP.GE.AND P3, PT, R31.reuse, R158, PT ;  /* 0x0000009e1f00720c */ /* 0x040fe40003f66270 */
[C---:B------:R-:W-:Y:S02]  /*dd00*/  ISETP.GE.AND P6, PT, R31.reuse, R153, PT ;  /* 0x000000991f00720c */ /* 0x040fe40003fc6270 */
[----:B------:R-:W-:Y:S02]  /*dd10*/  ISETP.GE.AND P1, PT, R31, R160, PT ;  /* 0x000000a01f00720c */ /* 0x000fe40003f26270 */
[----:B------:R-:W-:Y:S02]  /*dd20*/  IABS R31, R110 ;  /* 0x0000006e001f7213 */ /* 0x000fe40000000000 */
[----:B------:R-:W1:Y:S01]  /*dd30*/  MUFU.TANH R110, R114 ;  /* 0x00000072006e7308 */ /* 0x000e620000002400 */
[----:B------:R-:W-:Y:S02]  /*dd40*/  FSEL R104, R104, -INF , P4 ;  /* 0xff80000068687808 */ /* 0x000fe40002000000 */
[----:B------:R-:W-:-:S02]  /*dd50*/  I2FP.F32.S32 R31, R31 ;  /* 0x0000001f001f7245 */ /* 0x000fc40000201400 */
[----:B------:R-:W-:Y:S01]  /*dd60*/  FSEL R162, R104, -INF , !P3 ;  /* 0xff80000068a27808 */ /* 0x000fe20005800000 */
[----:B------:R-:W-:Y:S01]  /*dd70*/  FMUL.FTZ R104, R25, R97 ;  /* 0x0000006119687220 */ /* 0x000fe20000410000 */
[----:B--2---:R-:W-:Y:S01]  /*dd80*/  I2FP.F32.S32 R123, R118 ;  /* 0x00000076007b7245 */ /* 0x004fe20000201400 */
[----:B---3--:R-:W-:Y:S01]  /*dd90*/  FFMA.FTZ R31, -R159, R31, R108 ;  /* 0x0000001f9f1f7223 */ /* 0x008fe2000001016c */
[----:B------:R-:W-:Y:S01]  /*dda0*/  FSEL R24, R24, -INF , !P2 ;  /* 0xff80000018187808 */ /* 0x000fe20005000000 */
[----:B------:R-:W-:Y:S01]  /*ddb0*/  VIADD R25, R37, 0xffffff31 ;  /* 0xffffff3125197836 */ /* 0x000fe20000000000 */
[C---:B------:R-:W-:Y:S01]  /*ddc0*/  ISETP.GE.AND P2, PT, R26.reuse, R161, PT ;  /* 0x000000a11a00720c */ /* 0x040fe20003f46270 */
[----:B------:R-:W2:Y:S01]  /*ddd0*/  MUFU.TANH R104, R104 ;  /* 0x0000006800687308 */ /* 0x000ea20000002400 */
[----:B------:R-:W-:Y:S02]  /*dde0*/  FSEL R121, R121, -INF , P1 ;  /* 0xff80000079797808 */ /* 0x000fe40000800000 */
[C---:B------:R-:W-:Y:S01]  /*ddf0*/  ISETP.GE.AND P4, PT, R26.reuse, R158, PT ;  /* 0x0000009e1a00720c */ /* 0x040fe20003f86270 */
[----:B-1----:R-:W-:Y:S01]  /*de00*/  FFMA.FTZ R110, -R159, R123, R110 ;  /* 0x0000007b9f6e7223 */ /* 0x002fe2000001016e */
[----:B------:R-:W-:-:S02]  /*de10*/  ISETP.GE.AND P1, PT, R26, R160, PT ;  /* 0x000000a01a00720c */ /* 0x000fc40003f26270 */
[----:B------:R-:W-:Y:S01]  /*de20*/  FSEL R31, R31, -INF , P2 ;  /* 0xff8000001f1f7808 */ /* 0x000fe20001000000 */
[----:B------:R1:W3:Y:S01]  /*de30*/  MUFU.TANH R108, R27 ;  /* 0x0000001b006c7308 */ /* 0x0002e20000002400 */
[----:B------:R-:W-:Y:S02]  /*de40*/  ISETP.GE.AND P3, PT, R26, R153, PT ;  /* 0x000000991a00720c */ /* 0x000fe40003f66270 */
[----:B------:R-:W-:Y:S02]  /*de50*/  FSEL R26, R121, -INF , !P6 ;  /* 0xff800000791a7808 */ /* 0x000fe40007000000 */
[----:B------:R-:W-:Y:S02]  /*de60*/  FSEL R122, R31, -INF , !P4 ;  /* 0xff8000001f7a7808 */ /* 0x000fe40006000000 */
[----:B------:R-:W-:Y:S01]  /*de70*/  FSEL R110, R110, -INF , P1 ;  /* 0xff8000006e6e7808 */ /* 0x000fe20000800000 */
[----:B--2---:R-:W-:Y:S01]  /*de80*/  FFMA.FTZ R53, -R159, R53, R104 ;  /* 0x000000359f357223 */ /* 0x004fe20000010168 */
[----:B------:R-:W-:-:S02]  /*de90*/  ISETP.GE.AND P2, PT, R25, R161, PT ;  /* 0x000000a11900720c */ /* 0x000fc40003f46270 */
[C---:B------:R-:W-:Y:S02]  /*dea0*/  ISETP.GE.AND P6, PT, R25.reuse, R158, PT ;  /* 0x0000009e1900720c */ /* 0x040fe40003fc6270 */
[C---:B------:R-:W-:Y:S02]  /*deb0*/  ISETP.GE.AND P4, PT, R25.reuse, R153, PT ;  /* 0x000000991900720c */ /* 0x040fe40003f86270 */
[----:B------:R-:W-:Y:S02]  /*dec0*/  ISETP.GE.AND P1, PT, R25, R160, PT ;  /* 0x000000a01900720c */ /* 0x000fe40003f26270 */
[----:B------:R-:W-:Y:S01]  /*ded0*/  I2FP.F32.S32 R25, R102 ;  /* 0x0000006600197245 */ /* 0x000fe20000201400 */
[----:B------:R-:W-:Y:S01]  /*dee0*/  FMUL.FTZ R102, R22, R97 ;  /* 0x0000006116667220 */ /* 0x000fe20000410000 */
[----:B------:R-:W-:Y:S01]  /*def0*/  IABS R31, R52 ;  /* 0x00000034001f7213 */ /* 0x000fe20000000000 */
[----:B-1----:R-:W-:Y:S01]  /*df00*/  VIADD R27, R37, 0xffffff38 ;  /* 0xffffff38251b7836 */ /* 0x002fe20000000000 */
[----:B------:R-:W-:Y:S01]  /*df10*/  IABS R98, R98 ;  /* 0x0000006200627213 */ /* 0x000fe20000000000 */
[----:B------:R-:W1:Y:S01]  /*df20*/  MUFU.TANH R52, R102 ;  /* 0x0000006600347308 */ /* 0x000e620000002400 */
[----:B------:R-:W-:Y:S01]  /*df30*/  I2FP.F32.S32 R31, R31 ;  /* 0x0000001f001f7245 */ /* 0x000fe20000201400 */
[----:B---3--:R-:W-:Y:S01]  /*df40*/  FFMA.FTZ R25, -R159, R25, R108 ;  /* 0x000000199f197223 */ /* 0x008fe2000001016c */
[----:B------:R-:W-:-:S02]  /*df50*/  FSEL R53, R53, -INF , P2 ;  /* 0xff80000035357808 */ /* 0x000fc40001000000 */
[----:B------:R-:W-:Y:S01]  /*df60*/  I2FP.F32.S32 R121, R98 ;  /* 0x0000006200797245 */ /* 0x000fe20000201400 */
[----:B------:R-:W-:Y:S01]  /*df70*/  FFMA.FTZ R20, -R159, R31, R20 ;  /* 0x0000001f9f147223 */ /* 0x000fe20000010114 */
[----:B------:R-:W-:Y:S02]  /*df80*/  FSEL R22, R110, -INF , !P3 ;  /* 0xff8000006e167808 */ /* 0x000fe40005800000 */
[----:B------:R-:W-:Y:S02]  /*df90*/  ISETP.GE.AND P3, PT, R27, R161, PT ;  /* 0x000000a11b00720c */ /* 0x000fe40003f66270 */
[----:B------:R-:W-:Y:S02]  /*dfa0*/  FSEL R126, R53, -INF , !P6 ;  /* 0xff800000357e7808 */ /* 0x000fe40007000000 */
[----:B------:R-:W-:Y:S02]  /*dfb0*/  FSEL R25, R25, -INF , P1 ;  /* 0xff80000019197808 */ /* 0x000fe40000800000 */
[----:B------:R-:W-:-:S02]  /*dfc0*/  ISETP.GE.AND P2, PT, R27, R158, PT ;  /* 0x0000009e1b00720c */ /* 0x000fc40003f46270 */
[----:B------:R-:W-:Y:S01]  /*dfd0*/  ISETP.GE.AND P6, PT, R27, R153, PT ;  /* 0x000000991b00720c */ /* 0x000fe20003fc6270 */
[----:B-1----:R-:W-:Y:S01]  /*dfe0*/  FFMA.FTZ R52, -R159, R121, R52 ;  /* 0x000000799f347223 */ /* 0x002fe20000010134 */
[----:B------:R-:W-:Y:S01]  /*dff0*/  ISETP.GE.AND P1, PT, R27, R160, PT ;  /* 0x000000a01b00720c */ /* 0x000fe20003f26270 */
[-C--:B------:R-:W-:Y:S01]  /*e000*/  FMUL.FTZ R27, R21, R97.reuse ;  /* 0x00000061151b7220 */ /* 0x080fe20000410000 */
[----:B------:R-:W-:Y:S01]  /*e010*/  VIADD R21, R37, 0xffffff39 ;  /* 0xffffff3925157836 */ /* 0x000fe20000000000 */
[----:B------:R-:W-:Y:S02]  /*e020*/  FSEL R118, R20, -INF , P3 ;  /* 0xff80000014767808 */ /* 0x000fe40001800000 */
[----:B------:R-:W-:Y:S01]  /*e030*/  FSEL R20, R25, -INF , !P4 ;  /* 0xff80000019147808 */ /* 0x000fe20006000000 */
[----:B------:R-:W-:Y:S01]  /*e040*/  FMUL.FTZ R25, R23, R97 ;  /* 0x0000006117197220 */ /* 0x000fe20000410000 */
[----:B------:R-:W-:Y:S01]  /*e050*/  FSEL R118, R118, -INF , !P2 ;  /* 0xff80000076767808 */ /* 0x000fe20005000000 */
[----:B------:R-:W1:Y:S01]  /*e060*/  MUFU.TANH R98, R27 ;  /* 0x0000001b00627308 */ /* 0x000e620000002400 */
[----:B------:R-:W-:Y:S01]  /*e070*/  FSEL R52, R52, -INF , P1 ;  /* 0xff80000034347808 */ /* 0x000fe20000800000 */
[----:B------:R-:W-:Y:S01]  /*e080*/  VIADD R23, R37, 0xffffff40 ;  /* 0xffffff4025177836 */ /* 0x000fe20000000000 */
[----:B------:R-:W-:-:S02]  /*e090*/  ISETP.GE.AND P3, PT, R21, R161, PT ;  /* 0x000000a11500720c */ /* 0x000fc40003f66270 */
[C---:B------:R-:W-:Y:S02]  /*e0a0*/  ISETP.GE.AND P4, PT, R21.reuse, R158, PT ;  /* 0x0000009e1500720c */ /* 0x040fe40003f86270 */
[C---:B------:R-:W-:Y:S02]  /*e0b0*/  ISETP.GE.AND P2, PT, R21.reuse, R153, PT ;  /* 0x000000991500720c */ /* 0x040fe40003f46270 */
[----:B------:R-:W-:Y:S02]  /*e0c0*/  ISETP.GE.AND P1, PT, R21, R160, PT ;  /* 0x000000a01500720c */ /* 0x000fe40003f26270 */
[----:B------:R-:W-:Y:S02]  /*e0d0*/  IABS R21, R40 ;  /* 0x0000002800157213 */ /* 0x000fe40000000000 */
[----:B------:R-:W2:Y:S01]  /*e0e0*/  MUFU.TANH R40, R25 ;  /* 0x0000001900287308 */ /* 0x000ea20000002400 */
[----:B------:R-:W-:Y:S02]  /*e0f0*/  IABS R14, R14 ;  /* 0x0000000e000e7213 */ /* 0x000fe40000000000 */
[----:B------:R-:W-:-:S02]  /*e100*/  I2FP.F32.S32 R21, R21 ;  /* 0x0000001500157245 */ /* 0x000fc40000201400 */
[----:B------:R-:W-:Y:S02]  /*e110*/  I2FP.F32.S32 R14, R14 ;  /* 0x0000000e000e7245 */ /* 0x000fe40000201400 */
[----:B------:R-:W-:Y:S01]  /*e120*/  IABS R15, R15 ;  /* 0x0000000f000f7213 */ /* 0x000fe20000000000 */
[C---:B-1----:R-:W-:Y:S01]  /*e130*/  FFMA.FTZ R21, -R159.reuse, R21, R98 ;  /* 0x000000159f157223 */ /* 0x042fe20000010162 */
[----:B------:R-:W-:Y:S01]  /*e140*/  IABS R10, R10 ;  /* 0x0000000a000a7213 */ /* 0x000fe20000000000 */
[----:B------:R-:W-:Y:S01]  /*e150*/  FFMA.FTZ R44, -R159, R14, R44 ;  /* 0x0000000e9f2c7223 */ /* 0x000fe2000001012c */
[----:B------:R-:W-:Y:S01]  /*e160*/  I2FP.F32.S32 R15, R15 ;  /* 0x0000000f000f7245 */ /* 0x000fe20000201400 */
[----:B------:R-:W1:Y:S01]  /*e170*/  MUFU.TANH R14, R45 ;  /* 0x0000002d000e7308 */ /* 0x000e620000002400 */
[----:B------:R-:W-:Y:S02]  /*e180*/  FSEL R21, R21, -INF , P3 ;  /* 0xff80000015157808 */ /* 0x000fe40001800000 */
[----:B------:R-:W-:Y:S01]  /*e190*/  I2FP.F32.S32 R10, R10 ;  /* 0x0000000a000a7245 */ /* 0x000fe20000201400 */
[C---:B------:R-:W-:Y:S01]  /*e1a0*/  FFMA.FTZ R15, -R159.reuse, R15, R46 ;  /* 0x0000000f9f0f7223 */ /* 0x040fe2000001012e */
[----:B--2---:R-:W-:Y:S01]  /*e1b0*/  FFMA.FTZ R40, -R159, R41, R40 ;  /* 0x000000299f287223 */ /* 0x004fe20000010128 */
[----:B------:R-:W-:Y:S01]  /*e1c0*/  FSEL R114, R21, -INF , !P4 ;  /* 0xff80000015727808 */ /* 0x000fe20006000000 */
[----:B------:R-:W-:Y:S01]  /*e1d0*/  VIADD R21, R37, 0xffffff41 ;  /* 0xffffff4125157836 */ /* 0x000fe20000000000 */
[----:B------:R-:W-:-:S02]  /*e1e0*/  IABS R11, R11 ;  /* 0x0000000b000b7213 */ /* 0x000fc40000000000 */
[----:B------:R-:W-:Y:S02]  /*e1f0*/  FSEL R40, R40, -INF , P1 ;  /* 0xff80000028287808 */ /* 0x000fe40000800000 */
[----:B------:R-:W-:Y:S02]  /*e200*/  FSEL R186, R52, -INF , !P6 ;  /* 0xff80000034ba7808 */ /* 0x000fe40007000000 */
[----:B------:R-:W-:Y:S01]  /*e210*/  FSEL R46, R40, -INF , !P2 ;  /* 0xff800000282e7808 */ /* 0x000fe20005000000 */
[----:B------:R-:W-:Y:S01]  /*e220*/  HMMA.16816.F32.BF16 R52, R64, R54, RZ ;  /* 0x000000364034723c */ /* 0x000fe200000418ff */
[----:B------:R-:W2:Y:S02]  /*e230*/  MUFU.TANH R40, R47 ;  /* 0x0000002f00287308 */ /* 0x000ea40000002400 */
[----:B-1----:R-:W-:Y:S01]  /*e240*/  FFMA.FTZ R14, -R159, R10, R14 ;  /* 0x0000000a9f0e7223 */ /* 0x002fe2000001010e */
[----:B------:R-:W-:Y:S01]  /*e250*/  ISETP.GE.AND P2, PT, R21, R161, PT ;  /* 0x000000a11500720c */ /* 0x000fe20003f46270 */
[----:B------:R-:W-:Y:S01]  /*e260*/  VIADD R10, R37, 0xffffff48 ;  /* 0xffffff48250a7836 */ /* 0x000fe20000000000 */
[----:B------:R-:W-:-:S02]  /*e270*/  ISETP.GE.AND P1, PT, R23, R160, PT ;  /* 0x000000a01700720c */ /* 0x000fc40003f26270 */
[----:B------:R-:W-:Y:S02]  /*e280*/  I2FP.F32.S32 R11, R11 ;  /* 0x0000000b000b7245 */ /* 0x000fe40000201400 */
[C---:B------:R-:W-:Y:S02]  /*e290*/  ISETP.GE.AND P6, PT, R23.reuse, R161, PT ;  /* 0x000000a11700720c */ /* 0x040fe40003fc6270 */
[----:B------:R-:W-:Y:S02]  /*e2a0*/  FSEL R110, R14, -INF , P2 ;  /* 0xff8000000e6e7808 */ /* 0x000fe40001000000 */
[----:B------:R-:W-:Y:S02]  /*e2b0*/  IABS R14, R6 ;  /* 0x00000006000e7213 */ /* 0x000fe40000000000 */
[----:B------:R-:W-:Y:S02]  /*e2c0*/  ISETP.GE.AND P4, PT, R23, R153, PT ;  /* 0x000000991700720c */ /* 0x000fe40003f86270 */
[----:B------:R-:W-:Y:S01]  /*e2d0*/  FSEL R15, R15, -INF , P1 ;  /* 0xff8000000f0f7808 */ /* 0x000fe20000800000 */
[----:B--2---:R-:W-:Y:S01]  /*e2e0*/  FFMA.FTZ R11, -R159, R11, R40 ;  /* 0x0000000b9f0b7223 */ /* 0x004fe20000010128 */
[----:B------:R-:W-:Y:S01]  /*e2f0*/  IABS R6, R7 ;  /* 0x0000000700067213 */ /* 0x000fe20000000000 */
[----:B------:R-:W-:Y:S01]  /*e300*/  IMAD.MOV.U32 R7, RZ, RZ, R14 ;  /* 0x000000ffff077224 */ /* 0x000fe200078e000e */
[----:B------:R-:W-:Y:S01]  /*e310*/  FSEL R44, R44, -INF , P6 ;  /* 0xff8000002c2c7808 */ /* 0x000fe20003000000 */
[----:B------:R-:W-:Y:S01]  /*e320*/  FMUL.FTZ R14, R90, R97 ;  /* 0x000000615a0e7220 */ /* 0x000fe20000410000 */
[C---:B------:R-:W-:Y:S01]  /*e330*/  ISETP.GE.AND P6, PT, R21.reuse, R158, PT ;  /* 0x0000009e1500720c */ /* 0x040fe20003fc6270 */
[----:B------:R-:W-:Y:S05]  /*e340*/  HMMA.16816.F32.BF16 R40, R48, R42, R52 ;  /* 0x0000002a3028723c */ /* 0x000fea0000041834 */
[----:B------:R-:W-:Y:S01]  /*e350*/  ISETP.GE.AND P1, PT, R21, R160, PT ;  /* 0x000000a01500720c */ /* 0x000fe20003f26270 */
[----:B------:R-:W-:Y:S01]  /*e360*/  MUFU.TANH R52, R89 ;  /* 0x0000005900347308 */ /* 0x000fe20000002400 */
[----:B------:R-:W-:-:S02]  /*e370*/  FSEL R192, R15, -INF , !P4 ;  /* 0xff8000000fc07808 */ /* 0x000fc40006000000 */
[----:B------:R-:W-:Y:S02]  /*e380*/  I2FP.F32.S32 R15, R6 ;  /* 0x00000006000f7245 */ /* 0x000fe40000201400 */
[----:B------:R-:W-:Y:S02]  /*e390*/  FSEL R110, R110, -INF , !P6 ;  /* 0xff8000006e6e7808 */ /* 0x000fe40007000000 */
[----:B------:R-:W-:Y:S01]  /*e3a0*/  FSEL R11, R11, -INF , P1 ;  /* 0xff8000000b0b7808 */ /* 0x000fe20000800000 */
[----:B------:R-:W1:Y:S01]  /*e3b0*/  MUFU.TANH R6, R57 ;  /* 0x0000003900067308 */ /* 0x000e620000002400 */
[C---:B------:R-:W-:Y:S01]  /*e3c0*/  ISETP.GE.AND P4, PT, R10.reuse, R161, PT ;  /* 0x000000a10a00720c */ /* 0x040fe20003f86270 */
[----:B------:R-:W-:Y:S01]  /*e3d0*/  FFMA.FTZ R58, -R159, R15, R58 ;  /* 0x0000000f9f3a7223 */ /* 0x000fe2000001013a */
[C---:B------:R-:W-:Y:S02]  /*e3e0*/  ISETP.GE.AND P2, PT, R10.reuse, R158, PT ;  /* 0x0000009e0a00720c */ /* 0x040fe40003f46270 */
[----:B------:R-:W-:-:S02]  /*e3f0*/  ISETP.GE.AND P6, PT, R10, R153, PT ;  /* 0x000000990a00720c */ /* 0x000fc40003fc6270 */
[----:B------:R-:W-:Y:S01]  /*e400*/  ISETP.GE.AND P1, PT, R10, R160, PT ;  /* 0x000000a00a00720c */ /* 0x000fe20003f26270 */
[----:B------:R-:W-:Y:S01]  /*e410*/  MUFU.TANH R14, R14 ;  /* 0x0000000e000e7308 */ /* 0x000fe20000002400 */
[----:B------:R-:W-:Y:S01]  /*e420*/  I2FP.F32.S32 R10, R7 ;  /* 0x00000007000a7245 */ /* 0x000fe20000201400 */
[----:B------:R-:W-:Y:S01]  /*e430*/  VIADD R7, R37, 0xffffff49 ;  /* 0xffffff4925077836 */ /* 0x000fe20000000000 */
[----:B------:R-:W-:Y:S01]  /*e440*/  ISETP.GE.AND P3, PT, R23, R158, PT ;  /* 0x0000009e1700720c */ /* 0x000fe20003f66270 */
[----:B------:R-:W-:Y:S01]  /*e450*/  FMUL.FTZ R25, R40, R97 ;  /* 0x0000006128197220 */ /* 0x000fe20000410000 */
[----:B------:R-:W-:Y:S01]  /*e460*/  IABS R4, R4 ;  /* 0x0000000400047213 */ /* 0x000fe20000000000 */
[----:B------:R-:W-:Y:S01]  /*e470*/  FFMA.FTZ R10, -R159, R10, R56 ;  /* 0x0000000a9f0a7223 */ /* 0x000fe20000010138 */
[----:B------:R-:W-:Y:S01]  /*e480*/  IABS R5, R5 ;  /* 0x0000000500057213 */ /* 0x000fe20000000000 */
[-C--:B------:R-:W-:Y:S01]  /*e490*/  FMUL.FTZ R42, R42, R97.reuse ;  /* 0x000000612a2a7220 */ /* 0x080fe20000410000 */
[----:B------:R-:W-:Y:S01]  /*e4a0*/  FSEL R108, R44, -INF , !P3 ;  /* 0xff8000002c6c7808 */ /* 0x000fe20005800000 */
[----:B------:R-:W-:Y:S01]  /*e4b0*/  FMUL.FTZ R44, R91, R97 ;  /* 0x000000615b2c7220 */ /* 0x000fe20000410000 */
[----:B------:R-:W-:Y:S01]  /*e4c0*/  ISETP.GE.AND P3, PT, R21, R153, PT ;  /* 0x000000991500720c */ /* 0x000fe20003f66270 */
[----:B------:R-:W-:Y:S01]  /*e4d0*/  VIADD R21, R37, 0xffffff51 ;  /* 0xffffff5125157836 */ /* 0x000fe20000000000 */
[----:B------:R-:W-:Y:S01]  /*e4e0*/  FSEL R104, R10, -INF , P4 ;  /* 0xff8000000a687808 */ /* 0x000fe20002000000 */
[----:B------:R-:W-:Y:S01]  /*e4f0*/  FMUL.FTZ R10, R88, R97 ;  /* 0x00000061580a7220 */ /* 0x000fe20000410000 */
[----:B------:R-:W-:Y:S01]  /*e500*/  I2FP.F32.S32 R15, R4 ;  /* 0x00000004000f7245 */ /* 0x000fe20000201400 */
[----:B------:R-:W-:Y:S01]  /*e510*/  MUFU.TANH R44, R44 ;  /* 0x0000002c002c7308 */ /* 0x000fe20000002400 */
[----:B------:R-:W-:Y:S01]  /*e520*/  I2FP.F32.S32 R5, R5 ;  /* 0x0000000500057245 */ /* 0x000fe20000201400 */
[----:B------:R-:W-:Y:S01]  /*e530*/  FMUL.FTZ R41, R41, R97 ;  /* 0x0000006129297220 */ /* 0x000fe20000410000 */
[----:B------:R-:W-:Y:S01]  /*e540*/  FSEL R196, R11, -INF , !P3 ;  /* 0xff8000000bc47808 */ /* 0x000fe20005800000 */
[C---:B-1----:R-:W-:Y:S01]  /*e550*/  FFMA.FTZ R15, -R159.reuse, R15, R6 ;  /* 0x0000000f9f0f7223 */ /* 0x042fe20000010106 */
[----:B------:R-:W-:Y:S01]  /*e560*/  FSEL R104, R104, -INF , !P2 ;  /* 0xff80000068687808 */ /* 0x000fe20005000000 */
[----:B------:R-:W-:Y:S01]  /*e570*/  FFMA.FTZ R200, -R159, R5, R200 ;  /* 0x000000059fc87223 */ /* 0x000fe200000101c8 */
[----:B------:R-:W-:Y:S01]  /*e580*/  FSEL R198, R58, -INF , P1 ;  /* 0xff8000003ac67808 */ /* 0x000fe20000800000 */
[----:B------:R-:W1:Y:S01]  /*e590*/  MUFU.TANH R10, R10 ;  /* 0x0000000a000a7308 */ /* 0x000e620000002400 */
[----:B------:R-:W-:Y:S01]  /*e5a0*/  ISETP.GE.AND P3, PT, R7, R161, PT ;  /* 0x000000a10700720c */ /* 0x000fe20003f66270 */
[----:B------:R-:W-:Y:S01]  /*e5b0*/  VIADD R11, R37, 0xffffff50 ;  /* 0xffffff50250b7836 */ /* 0x000fe20000000000 */
[----:B------:R-:W-:Y:S01]  /*e5c0*/  ISETP.GE.AND P4, PT, R7, R158, PT ;  /* 0x0000009e0700720c */ /* 0x000fe20003f86270 */
[----:B------:R-:W-:Y:S01]  /*e5d0*/  FMUL.FTZ R43, R43, R97 ;  /* 0x000000612b2b7220 */ /* 0x000fe20000410000 */
[----:B------:R-:W-:-:S02]  /*e5e0*/  ISETP.GE.AND P2, PT, R7, R153, PT ;  /* 0x000000990700720c */ /* 0x000fc40003f46270 */
[----:B------:R-:W-:Y:S01]  /*e5f0*/  ISETP.GE.AND P1, PT, R7, R160, PT ;  /* 0x000000a00700720c */ /* 0x000fe20003f26270 */
[----:B------:R-:W-:Y:S01]  /*e600*/  MUFU.TANH R42, R42 ;  /* 0x0000002a002a7308 */ /* 0x000fe20000002400 */
[----:B------:R-:W2:Y:S01]  /*e610*/  LDSM.16.M88.4 R4, [R87+0x2800] ;  /* 0x002800005704783b */ /* 0x000ea20000000200 */
[----:B------:R-:W-:Y:S02]  /*e620*/  IABS R8, R8 ;  /* 0x0000000800087213 */ /* 0x000fe40000000000 */
[----:B------:R-:W-:Y:S02]  /*e630*/  IABS R9, R9 ;  /* 0x0000000900097213 */ /* 0x000fe40000000000 */
[----:B------:R-:W-:Y:S02]  /*e640*/  FSEL R15, R15, -INF , P3 ;  /* 0xff8000000f0f7808 */ /* 0x000fe40001800000 */
[----:B------:R-:W-:Y:S02]  /*e650*/  I2FP.F32.S32 R8, R8 ;  /* 0x0000000800087245 */ /* 0x000fe40000201400 */
[----:B------:R-:W-:-:S02]  /*e660*/  I2FP.F32.S32 R9, R9 ;  /* 0x0000000900097245 */ /* 0x000fc40000201400 */
[----:B------:R-:W-:Y:S02]  /*e670*/  FSEL R198, R198, -INF , !P6 ;  /* 0xff800000c6c67808 */ /* 0x000fe40007000000 */
[----:B------:R-:W-:Y:S01]  /*e680*/  FSEL R102, R15, -INF , !P4 ;  /* 0xff8000000f667808 */ /* 0x000fe20006000000 */
[C---:B-1----:R-:W-:Y:S01]  /*e690*/  FFMA.FTZ R15, -R159.reuse, R8, R10 ;  /* 0x000000089f0f7223 */ /* 0x042fe2000001010a */
[----:B------:R-:W-:Y:S01]  /*e6a0*/  FSEL R200, R200, -INF , P1 ;  /* 0xff800000c8c87808 */ /* 0x000fe20000800000 */
[----:B------:R-:W-:Y:S01]  /*e6b0*/  FFMA.FTZ R14, -R159, R9, R14 ;  /* 0x000000099f0e7223 */ /* 0x000fe2000001010e */
[C---:B------:R-:W-:Y:S02]  /*e6c0*/  ISETP.GE.AND P6, PT, R11.reuse, R161, PT ;  /* 0x000000a10b00720c */ /* 0x040fe40003fc6270 */
[C---:B------:R-:W-:Y:S02]  /*e6d0*/  ISETP.GE.AND P3, PT, R11.reuse, R158, PT ;  /* 0x0000009e0b00720c */ /* 0x040fe40003f66270 */
[----:B------:R-:W-:-:S02]  /*e6e0*/  ISETP.GE.AND P4, PT, R11, R153, PT ;  /* 0x000000990b00720c */ /* 0x000fc40003f86270 */
[----:B------:R-:W-:Y:S02]  /*e6f0*/  ISETP.GE.AND P1, PT, R11, R160, PT ;  /* 0x000000a00b00720c */ /* 0x000fe40003f26270 */
[----:B------:R-:W1:Y:S01]  /*e700*/  LDSM.16.M88.4 R8, [R99+0x2800] ;  /* 0x002800006308783b */ /* 0x000e620000000200 */
[----:B------:R-:W-:Y:S02]  /*e710*/  IABS R12, R12 ;  /* 0x0000000c000c7213 */ /* 0x000fe40000000000 */
        /* <DEDUP_REMOVED lines=11> */
[----:B------:R-:W-:-:S02]  /*e7d0*/  I2FP.F32.S32 R21, R13 ;  /* 0x0000000d00157245 */ /* 0x000fc40000201400 */
[----:B--2---:R-:W-:Y:S01]  /*e7e0*/  HMMA.16816.F32.BF16 R12, R64, R4, RZ ;  /* 0x00000004400c723c */ /* 0x004fe200000418ff */
[----:B------:R-:W2:Y:S02]  /*e7f0*/  MUFU.TANH R4, R25 ;  /* 0x0000001900047308 */ /* 0x000ea40000002400 */
[----:B------:R-:W-:Y:S02]  /*e800*/  VIADD R5, R37, 0xffffff58 ;  /* 0xffffff5825057836 */ /* 0x000fe40000000000 */
[----:B------:R-:W-:Y:S01]  /*e810*/  FFMA.FTZ R21, -R159, R21, R44 ;  /* 0x000000159f157223 */ /* 0x000fe2000001012c */
[----:B------:R-:W-:Y:S02]  /*e820*/  FSEL R52, R52, -INF , P2 ;  /* 0xff80000034347808 */ /* 0x000fe40001000000 */
[----:B------:R-:W-:Y:S02]  /*e830*/  IABS R18, R18 ;  /* 0x0000001200127213 */ /* 0x000fe40000000000 */
[----:B------:R-:W-:-:S02]  /*e840*/  IABS R19, R19 ;  /* 0x0000001300137213 */ /* 0x000fc40000000000 */
[----:B------:R-:W-:Y:S02]  /*e850*/  FSEL R40, R23, -INF , !P4 ;  /* 0xff80000017287808 */ /* 0x000fe40006000000 */
[----:B------:R-:W-:Y:S02]  /*e860*/  FSEL R52, R52, -INF , !P6 ;  /* 0xff80000034347808 */ /* 0x000fe40007000000 */
[----:B------:R-:W-:Y:S01]  /*e870*/  FSEL R202, R21, -INF , P1 ;  /* 0xff80000015ca7808 */ /* 0x000fe20000800000 */
[----:B------:R-:W-:Y:S01]  /*e880*/  VIADD R21, R37, 0xffffff59 ;  /* 0xffffff5925157836 */ /* 0x000fe20000000000 */
[C---:B------:R-:W-:Y:S02]  /*e890*/  ISETP.GE.AND P4, PT, R5.reuse, R161, PT ;  /* 0x000000a10500720c */ /* 0x040fe40003f86270 */
[C---:B------:R-:W-:Y:S02]  /*e8a0*/  ISETP.GE.AND P2, PT, R5.reuse, R158, PT ;  /* 0x0000009e0500720c */ /* 0x040fe40003f46270 */
[C---:B------:R-:W-:Y:S01]  /*e8b0*/  ISETP.GE.AND P6, PT, R5.reuse, R153, PT ;  /* 0x000000990500720c */ /* 0x040fe20003fc6270 */
[----:B-1----:R-:W-:Y:S05]  /*e8c0*/  HMMA.16816.F32.BF16 R12, R48, R8, R12 ;  /* 0x00000008300c723c */ /* 0x002fea000004180c */
[----:B------:R-:W-:Y:S01]  /*e8d0*/  ISETP.GE.AND P1, PT, R5, R160, PT ;  /* 0x000000a00500720c */ /* 0x000fe20003f26270 */
[----:B------:R-:W-:Y:S01]  /*e8e0*/  IMAD.MOV.U32 R5, RZ, RZ, R19 ;  /* 0x000000ffff057224 */ /* 0x000fe200078e0013 */
[----:B------:R-:W-:Y:S01]  /*e8f0*/  I2FP.F32.S32 R18, R18 ;  /* 0x0000001200127245 */ /* 0x000fe20000201400 */
[----:B------:R-:W1:Y:S01]  /*e900*/  MUFU.TANH R8, R41 ;  /* 0x0000002900087308 */ /* 0x000e620000002400 */
[----:B------:R-:W-:-:S02]  /*e910*/  IABS R16, R16 ;  /* 0x0000001000107213 */ /* 0x000fc40000000000 */
[----:B------:R-:W-:Y:S01]  /*e920*/  I2FP.F32.S32 R5, R5 ;  /* 0x0000000500057245 */ /* 0x000fe20000201400 */
[C---:B--2---:R-:W-:Y:S01]  /*e930*/  FFMA.FTZ R4, -R159.reuse, R18, R4 ;  /* 0x000000129f047223 */ /* 0x044fe20000010104 */
[----:B------:R-:W-:Y:S02]  /*e940*/  I2FP.F32.S32 R25, R16 ;  /* 0x0000001000197245 */ /* 0x000fe40000201400 */
[----:B------:R-:W-:Y:S01]  /*e950*/  I2FP.F32.S32 R23, R17 ;  /* 0x0000001100177245 */ /* 0x000fe20000201400 */
[C---:B------:R-:W-:Y:S01]  /*e960*/  FFMA.FTZ R9, -R159.reuse, R5, R42 ;  /* 0x000000059f097223 */ /* 0x040fe2000001012a */
[----:B------:R-:W-:Y:S01]  /*e970*/  FSEL R4, R4, -INF , P4 ;  /* 0xff80000004047808 */ /* 0x000fe20002000000 */
[----:B------:R-:W2:Y:S01]  /*e980*/  MUFU.TANH R42, R43 ;  /* 0x0000002b002a7308 */ /* 0x000ea20000002400 */
[----:B------:R-:W3:Y:S01]  /*e990*/  LDSM.16.M88.4 R16, [R87+0x2c00] ;  /* 0x002c00005710783b */ /* 0x000ee20000000200 */
[----:B------:R-:W-:Y:S02]  /*e9a0*/  FSEL R202, R202, -INF , !P3 ;  /* 0xff800000caca7808 */ /* 0x000fe40005800000 */
[----:B------:R-:W-:Y:S01]  /*e9b0*/  FSEL R56, R4, -INF , !P2 ;  /* 0xff80000004387808 */ /* 0x000fe20005000000 */
[----:B------:R-:W-:Y:S01]  /*e9c0*/  FMUL.FTZ R12, R12, R97 ;  /* 0x000000610c0c7220 */ /* 0x000fe20000410000 */
[----:B------:R-:W-:Y:S03]  /*e9d0*/  HMMA.16816.F32.BF16 R4, R64, R6, RZ ;  /* 0x000000064004723c */ /* 0x000fe600000418ff */
[----:B-1----:R-:W-:Y:S01]  /*e9e0*/  FFMA.FTZ R25, -R159, R25, R8 ;  /* 0x000000199f197223 */ /* 0x002fe20000010108 */
[----:B------:R-:W-:Y:S01]  /*e9f0*/  ISETP.GE.AND P3, PT, R21, R161, PT ;  /* 0x000000a11500720c */ /* 0x000fe20003f66270 */
[----:B------:R-:W-:Y:S01]  /*ea00*/  VIADD R8, R37, 0xffffff60 ;  /* 0xffffff6025087836 */ /* 0x000fe20000000000 */
[----:B------:R-:W-:Y:S01]  /*ea10*/  FSEL R9, R9, -INF , P1 ;  /* 0xff80000009097808 */ /* 0x000fe20000800000 */
[-C--:B------:R-:W-:Y:S01]  /*ea20*/  FMUL.FTZ R14, R14, R97.reuse ;  /* 0x000000610e0e7220 */ /* 0x080fe20000410000 */
[C---:B------:R-:W-:Y:S01]  /*ea30*/  ISETP.GE.AND P4, PT, R21.reuse, R158, PT ;  /* 0x0000009e1500720c */ /* 0x040fe20003f86270 */
[----:B------:R-:W1:Y:S01]  /*ea40*/  MUFU.TANH R12, R12 ;  /* 0x0000000c000c7308 */ /* 0x000e620000002400 */
[----:B------:R-:W-:Y:S01]  /*ea50*/  ISETP.GE.AND P1, PT, R21, R160, PT ;  /* 0x000000a01500720c */ /* 0x000fe20003f26270 */
[----:B------:R-:W-:Y:S01]  /*ea60*/  FMUL.FTZ R44, R15, R97 ;  /* 0x000000610f2c7220 */ /* 0x000fe20000410000 */
[----:B------:R-:W-:Y:S01]  /*ea70*/  FSEL R25, R25, -INF , P3 ;  /* 0xff80000019197808 */ /* 0x000fe20001800000 */
[----:B--2---:R-:W-:Y:S01]  /*ea80*/  FFMA.FTZ R23, -R159, R23, R42 ;  /* 0x000000179f177223 */ /* 0x004fe2000001012a */
[----:B------:R-:W-:Y:S01]  /*ea90*/  FSEL R204, R9, -INF , !P6 ;  /* 0xff80000009cc7808 */ /* 0x000fe20007000000 */
[----:B------:R-:W-:Y:S01]  /*eaa0*/  FMUL.FTZ R42, R13, R97 ;  /* 0x000000610d2a7220 */ /* 0x000fe20000410000 */
[----:B------:R-:W-:Y:S01]  /*eab0*/  FSEL R98, R25, -INF , !P4 ;  /* 0xff80000019627808 */ /* 0x000fe20006000000 */
[----:B------:R-:W2:Y:S01]  /*eac0*/  MUFU.TANH R14, R14 ;  /* 0x0000000e000e7308 */ /* 0x000ea20000002400 */
[----:B------:R-:W-:-:S02]  /*ead0*/  FSEL R206, R23, -INF , P1 ;  /* 0xff80000017ce7808 */ /* 0x000fc40000800000 */
[C---:B------:R-:W-:Y:S02]  /*eae0*/  ISETP.GE.AND P3, PT, R8.reuse, R161, PT ;  /* 0x000000a10800720c */ /* 0x040fe40003f66270 */
[C---:B------:R-:W-:Y:S01]  /*eaf0*/  ISETP.GE.AND P6, PT, R8.reuse, R158, PT ;  /* 0x0000009e0800720c */ /* 0x040fe20003fc6270 */
[----:B------:R-:W-:Y:S05]  /*eb00*/  HMMA.16816.F32.BF16 R4, R48, R10, R4 ;  /* 0x0000000a3004723c */ /* 0x000fea0000041804 */
[C---:B------:R-:W-:Y:S01]  /*eb10*/  ISETP.GE.AND P4, PT, R8.reuse, R153, PT ;  /* 0x000000990800720c */ /* 0x040fe20003f86270 */
[----:B------:R-:W4:Y:S01]  /*eb20*/  MUFU.TANH R42, R42 ;  /* 0x0000002a002a7308 */ /* 0x000f220000002400 */
[----:B------:R-:W-:-:S02]  /*eb30*/  ISETP.GE.AND P1, PT, R8, R160, PT ;  /* 0x000000a00800720c */ /* 0x000fc40003f26270 */
[----:B------:R-:W5:Y:S01]  /*eb40*/  LDSM.16.M88.4 R8, [R99+0x2c00] ;  /* 0x002c00006308783b */ /* 0x000f620000000200 */
[----:B------:R-:W-:Y:S01]  /*eb50*/  I2FP.F32.S32 R13, R117 ;  /* 0x00000075000d7245 */ /* 0x000fe20000201400 */
[----:B------:R-:W-:-:S04]  /*eb60*/  DEPBAR.LE SB0, 0x0 ;  /* 0x000080000000791a */ /* 0x000fc80000000000 */
[----:B------:R-:W-:Y:S01]  /*eb70*/  I2FP.F32.S32 R23, R119 ;  /* 0x0000007700177245 */ /* 0x000fe20000201400 */
[C---:B-1----:R-:W-:Y:S01]  /*eb80*/  FFMA.FTZ R12, -R159.reuse, R13, R12 ;  /* 0x0000000d9f0c7223 */ /* 0x042fe2000001010c */
[----:B------:R-:W1:Y:S01]  /*eb90*/  MUFU.TANH R44, R44 ;  /* 0x0000002c002c7308 */ /* 0x000e620000002400 */
[----:B------:R-:W-:Y:S02]  /*eba0*/  IABS R27, R113 ;  /* 0x00000071001b7213 */ /* 0x000fe40000000000 */
[----:B--2---:R-:W-:Y:S01]  /*ebb0*/  FFMA.FTZ R23, -R159, R23, R14 ;  /* 0x000000179f177223 */ /* 0x004fe2000001010e */
[----:B------:R-:W-:Y:S02]  /*ebc0*/  FSEL R88, R12, -INF , P3 ;  /* 0xff8000000c587808 */ /* 0x000fe40001800000 */
[C---:B---3--:R-:W-:Y:S03]  /*ebd0*/  HMMA.16816.F32.BF16 R12, R64.reuse, R16, RZ ;  /* 0x00000010400c723c */ /* 0x048fe600000418ff */
[----:B------:R-:W-:Y:S01]  /*ebe0*/  ISETP.GE.AND P2, PT, R21, R153, PT ;  /* 0x000000991500720c */ /* 0x000fe20003f46270 */
[----:B------:R-:W-:Y:S01]  /*ebf0*/  VIADD R21, R37, 0xffffff61 ;  /* 0xffffff6125157836 */ /* 0x000fe20000000000 */
[----:B------:R-:W-:Y:S01]  /*ec00*/  IABS R25, R115 ;  /* 0x0000007300197213 */ /* 0x000fe20000000000 */
[----:B------:R-:W-:Y:S01]  /*ec10*/  FMUL.FTZ R31, R4, R97 ;  /* 0x00000061041f7220 */ /* 0x000fe20000410000 */
[----:B------:R-:W-:Y:S01]  /*ec20*/  I2FP.F32.S32 R27, R27 ;  /* 0x0000001b001b7245 */ /* 0x000fe20000201400 */
[----:B------:R-:W-:Y:S01]  /*ec30*/  FMUL.FTZ R6, R6, R97 ;  /* 0x0000006106067220 */ /* 0x000fe20000410000 */
[----:B------:R-:W-:Y:S01]  /*ec40*/  I2FP.F32.S32 R25, R25 ;  /* 0x0000001900197245 */ /* 0x000fe20000201400 */
[----:B------:R-:W-:Y:S01]  /*ec50*/  FMUL.FTZ R5, R5, R97 ;  /* 0x0000006105057220 */ /* 0x000fe20000410000 */
[----:B------:R-:W-:Y:S01]  /*ec60*/  FSEL R206, R206, -INF , !P2 ;  /* 0xff800000cece7808 */ /* 0x000fe20005000000 */
[----:B----4-:R-:W-:Y:S01]  /*ec70*/  FFMA.FTZ R27, -R159, R27, R42 ;  /* 0x0000001b9f1b7223 */ /* 0x010fe2000001012a */
[----:B------:R-:W-:Y:S01]  /*ec80*/  ISETP.GE.AND P2, PT, R21, R161, PT ;  /* 0x000000a11500720c */ /* 0x000fe20003f46270 */
[----:B------:R-:W2:Y:S01]  /*ec90*/  MUFU.TANH R42, R31 ;  /* 0x0000001f002a7308 */ /* 0x000ea20000002400 */
[----:B------:R-:W-:Y:S01]  /*eca0*/  FSEL R88, R88, -INF , !P6 ;  /* 0xff80000058587808 */ /* 0x000fe20007000000 */
[----:B-1----:R-:W-:Y:S01]  /*ecb0*/  FFMA.FTZ R25, -R159, R25, R44 ;  /* 0x000000199f197223 */ /* 0x002fe2000001012c */
[----:B------:R-:W-:Y:S01]  /*ecc0*/  FSEL R4, R23, -INF , P1 ;  /* 0xff80000017047808 */ /* 0x000fe20000800000 */
[----:B------:R-:W-:Y:S01]  /*ecd0*/  HMMA.16816.F32.BF16 R16, R64, R18, RZ ;  /* 0x000000124010723c */ /* 0x000fe200000418ff */
[----:B------:R-:W-:Y:S01]  /*ece0*/  ISETP.GE.AND P3, PT, R21, R158, PT ;  /* 0x0000009e1500720c */ /* 0x000fe20003f66270 */
[----:B------:R-:W-:Y:S01]  /*ecf0*/  VIADD R65, R61, 0xfffffffe ;  /* 0xfffffffe3d417836 */ /* 0x000fe20000000000 */
[C---:B------:R-:W-:Y:S01]  /*ed00*/  ISETP.GE.AND P6, PT, R21.reuse, R153, PT ;  /* 0x000000991500720c */ /* 0x040fe20003fc6270 */
[----:B------:R-:W1:Y:S01]  /*ed10*/  MUFU.TANH R6, R6 ;  /* 0x0000000600067308 */ /* 0x000e620000002400 */
[----:B------:R-:W-:Y:S01]  /*ed20*/  ISETP.GE.AND P1, PT, R21, R160, PT ;  /* 0x000000a01500720c */ /* 0x000fe20003f26270 */
[----:B------:R-:W-:Y:S01]  /*ed30*/  VIADD R21, R37, 0xffffff68 ;  /* 0xffffff6825157836 */ /* 0x000fe20000000000 */
[----:B------:R-:W-:-:S02]  /*ed40*/  FSEL R27, R27, -INF , P2 ;  /* 0xff8000001b1b7808 */ /* 0x000fc40001000000 */
[----:B------:R-:W-:Y:S01]  /*ed50*/  FSEL R4, R4, -INF , !P4 ;  /* 0xff80000004047808 */ /* 0x000fe20006000000 */
[----:B-----5:R-:W-:Y:S05]  /*ed60*/  HMMA.16816.F32.BF16 R12, R48, R8, R12 ;  /* 0x00000008300c723c */ /* 0x020fea000004180c */
[----:B------:R-:W-:Y:S01]  /*ed70*/  FSEL R64, R27, -INF , !P3 ;  /* 0xff8000001b407808 */ /* 0x000fe20005800000 */
[----:B------:R3:W4:Y:S01]  /*ed80*/  MUFU.TANH R8, R5 ;  /* 0x0000000500087308 */ /* 0x0007220000002400 */
[----:B------:R-:W-:Y:S01]  /*ed90*/  FSEL R25, R25, -INF , P1 ;  /* 0xff80000019197808 */ /* 0x000fe20000800000 */
[----:B------:R-:W-:Y:S01]  /*eda0*/  FMUL.FTZ R9, R7, R97 ;  /* 0x0000006107097220 */ /* 0x000fe20000410000 */
[----:B------:R-:W-:Y:S01]  /*edb0*/  ISETP.GE.AND P4, PT, R21, R161, PT ;  /* 0x000000a11500720c */ /* 0x000fe20003f86270 */
[----:B------:R-:W-:Y:S01]  /*edc0*/  VIADD R7, R37, 0xffffff69 ;  /* 0xffffff6925077836 */ /* 0x000fe20000000000 */
[----:B------:R-:W-:-:S02]  /*edd0*/  ISETP.GE.AND P2, PT, R21, R158, PT ;  /* 0x0000009e1500720c */ /* 0x000fc40003f46270 */
[C---:B------:R-:W-:Y:S01]  /*ede0*/  ISETP.GE.AND P3, PT, R21.reuse, R153, PT ;  /* 0x000000991500720c */ /* 0x040fe20003f66270 */
[----:B------:R-:W-:Y:S03]  /*edf0*/  HMMA.16816.F32.BF16 R16, R48, R10, R16 ;  /* 0x0000000a3010723c */ /* 0x000fe60000041810 */
[----:B------:R-:W-:Y:S02]  /*ee00*/  IABS R23, R109 ;  /* 0x0000006d00177213 */ /* 0x000fe40000000000 */
[----:B------:R-:W-:Y:S01]  /*ee10*/  ISETP.GE.AND P1, PT, R21, R160, PT ;  /* 0x000000a01500720c */ /* 0x000fe20003f26270 */
[----:B------:R-:W-:Y:S01]  /*ee20*/  IMAD.MOV.U32 R21, RZ, RZ, R111 ;  /* 0x000000ffff157224 */ /* 0x000fe200078e006f */
[----:B------:R-:W-:Y:S02]  /*ee30*/  I2FP.F32.S32 R23, R23 ;  /* 0x0000001700177245 */ /* 0x000fe40000201400 */
[----:B------:R-:W-:-:S02]  /*ee40*/  IABS R100, R100 ;  /* 0x0000006400647213 */ /* 0x000fc40000000000 */
[----:B------:R-:W-:Y:S01]  /*ee50*/  I2FP.F32.S32 R21, R21 ;  /* 0x0000001500157245 */ /* 0x000fe20000201400 */
[C---:B--2---:R-:W-:Y:S01]  /*ee60*/  FFMA.FTZ R23, -R159.reuse, R23, R42 ;  /* 0x000000179f177223 */ /* 0x044fe2000001012a */
[----:B---3--:R-:W-:Y:S01]  /*ee70*/  I2FP.F32.S32 R5, R106 ;  /* 0x0000006a00057245 */ /* 0x008fe20000201400 */
[----:B------:R-:W-:Y:S01]  /*ee80*/  FMUL.FTZ R12, R12, R97 ;  /* 0x000000610c0c7220 */ /* 0x000fe20000410000 */
[----:B------:R2:W-:Y:S01]  /*ee90*/  MUFU.TANH R42, R9 ;  /* 0x00000009002a7308 */ /* 0x0005e20000002400 */
[----:B-1----:R-:W-:Y:S01]  /*eea0*/  FFMA.FTZ R21, -R159, R21, R6 ;  /* 0x000000159f157223 */ /* 0x002fe20000010106 */
[----:B------:R-:W-:Y:S01]  /*eeb0*/  FSEL R6, R25, -INF , !P6 ;  /* 0xff80000019067808 */ /* 0x000fe20007000000 */
[----:B----4-:R-:W-:Y:S01]  /*eec0*/  FFMA.FTZ R8, -R159, R5, R8 ;  /* 0x000000059f087223 */ /* 0x010fe20000010108 */
[----:B------:R-:W-:Y:S01]  /*eed0*/  ISETP.GE.AND P6, PT, R7, R161, PT ;  /* 0x000000a10700720c */ /* 0x000fe20003fc6270 */
[-C--:B------:R-:W-:Y:S01]  /*eee0*/  FMUL.FTZ R14, R14, R97.reuse ;  /* 0x000000610e0e7220 */ /* 0x080fe20000410000 */
[----:B------:R-:W-:Y:S01]  /*eef0*/  FSEL R58, R23, -INF , P4 ;  /* 0xff800000173a7808 */ /* 0x000fe20002000000 */
[-C--:B------:R-:W-:Y:S01]  /*ef00*/  FMUL.FTZ R13, R13, R97.reuse ;  /* 0x000000610d0d7220 */ /* 0x080fe20000410000 */
[----:B------:R-:W1:Y:S01]  /*ef10*/  MUFU.TANH R12, R12 ;  /* 0x0000000c000c7308 */ /* 0x000e620000002400 */
[----:B------:R-:W-:Y:S01]  /*ef20*/  FSEL R8, R8, -INF , P6 ;  /* 0xff80000008087808 */ /* 0x000fe20003000000 */
[----:B------:R-:W-:Y:S01]  /*ef30*/  FMUL.FTZ R15, R15, R97 ;  /* 0x000000610f0f7220 */ /* 0x000fe20000410000 */
[----:B------:R-:W-:Y:S01]  /*ef40*/  ISETP.GE.AND P4, PT, R7, R158, PT ;  /* 0x0000009e0700720c */ /* 0x000fe20003f86270 */
[----:B------:R-:W-:Y:S01]  /*ef50*/  VIADD R5, R37, 0xffffff70 ;  /* 0xffffff7025057836 */ /* 0x000fe20000000000 */
[----:B------:R-:W-:Y:S01]  /*ef60*/  IABS R23, R107 ;  /* 0x0000006b00177213 */ /* 0x000fe20000000000 */
[----:B------:R-:W-:Y:S01]  /*ef70*/  FMUL.FTZ R17, R17, R97 ;  /* 0x0000006111117220 */ /* 0x000fe20000410000 */
[----:B------:R-:W-:Y:S01]  /*ef80*/  FSEL R58, R58, -INF , !P2 ;  /* 0xff8000003a3a7808 */ /* 0x000fe20005000000 */
[----:B------:R-:W3:Y:S01]  /*ef90*/  MUFU.TANH R14, R14 ;  /* 0x0000000e000e7308 */ /* 0x000ee20000002400 */
[----:B------:R-:W-:Y:S01]  /*efa0*/  FSEL R21, R21, -INF , P1 ;  /* 0xff80000015157808 */ /* 0x000fe20000800000 */
[----:B--2---:R-:W-:Y:S01]  /*efb0*/  IMAD.MOV.U32 R9, RZ, RZ, R100 ;  /* 0x000000ffff097224 */ /* 0x004fe200078e0064 */
[C---:B------:R-:W-:Y:S01]  /*efc0*/  ISETP.GE.AND P2, PT, R7.reuse, R153, PT ;  /* 0x000000990700720c */ /* 0x040fe20003f46270 */
[-C--:B------:R-:W-:Y:S01]  /*efd0*/  FMUL.FTZ R18, R18, R97.reuse ;  /* 0x0000006112127220 */ /* 0x080fe20000410000 */
[----:B------:R-:W-:Y:S01]  /*efe0*/  ISETP.GE.AND P1, PT, R7, R160, PT ;  /* 0x000000a00700720c */ /* 0x000fe20003f26270 */
[----:B------:R-:W-:Y:S01]  /*eff0*/  FMUL.FTZ R16, R16, R97 ;  /* 0x0000006110107220 */ /* 0x000fe20000410000 */
[----:B------:R-:W-:Y:S01]  /*f000*/  I2FP.F32.S32 R7, R23 ;  /* 0x0000001700077245 */ /* 0x000fe20000201400 */
[----:B------:R-:W-:Y:S01]  /*f010*/  MUFU.TANH R10, R15 ;  /* 0x0000000f000a7308 */ /* 0x000fe20000002400 */
[----:B------:R-:W-:Y:S01]  /*f020*/  FSEL R106, R8, -INF , !P4 ;  /* 0xff800000086a7808 */ /* 0x000fe20006000000 */
[----:B-1----:R-:W-:Y:S01]  /*f030*/  FFMA.FTZ R12, -R159, R103, R12 ;  /* 0x000000679f0c7223 */ /* 0x002fe2000001010c */
[----:B------:R-:W-:Y:S01]  /*f040*/  FSEL R180, R21, -INF , !P3 ;  /* 0xff80000015b47808 */ /* 0x000fe20005800000 */
[----:B------:R-:W-:Y:S01]  /*f050*/  FFMA.FTZ R7, -R159, R7, R42 ;  /* 0x000000079f077223 */ /* 0x000fe2000001012a */
[----:B------:R-:W-:Y:S01]  /*f060*/  ISETP.GE.AND P3, PT, R5, R161, PT ;  /* 0x000000a10500720c */ /* 0x000fe20003f66270 */
[----:B------:R-:W-:Y:S01]  /*f070*/  FMUL.FTZ R19, R19, R97 ;  /* 0x0000006113137220 */ /* 0x000fe20000410000 */
[----:B------:R-:W-:Y:S01]  /*f080*/  ISETP.GE.AND P6, PT, R5, R158, PT ;  /* 0x0000009e0500720c */ /* 0x000fe20003fc6270 */
[----:B------:R-:W1:Y:S01]  /*f090*/  MUFU.TANH R8, R13 ;  /* 0x0000000d00087308 */ /* 0x000e620000002400 */
[----:B------:R-:W-:Y:S01]  /*f0a0*/  FSEL R7, R7, -INF , P1 ;  /* 0xff80000007077808 */ /* 0x000fe20000800000 */
[----:B---3--:R-:W-:Y:S01]  /*f0b0*/  FFMA.FTZ R14, -R159, R105, R14 ;  /* 0x000000699f0e7223 */ /* 0x008fe2000001010e */
[----:B------:R-:W-:-:S02]  /*f0c0*/  ISETP.GE.AND P4, PT, R5, R153, PT ;  /* 0x000000990500720c */ /* 0x000fc40003f86270 */
[----:B------:R-:W-:Y:S01]  /*f0d0*/  ISETP.GE.AND P1, PT, R5, R160, PT ;  /* 0x000000a00500720c */ /* 0x000fe20003f26270 */
[----:B------:R-:W-:Y:S01]  /*f0e0*/  VIADD R5, R37, 0xffffff71 ;  /* 0xffffff7125057836 */ /* 0x000fe20000000000 */
[----:B------:R-:W-:Y:S01]  /*f0f0*/  I2FP.F32.S32 R9, R9 ;  /* 0x0000000900097245 */ /* 0x000fe20000201400 */
[----:B------:R-:W2:Y:S01]  /*f100*/  MUFU.TANH R42, R17 ;  /* 0x00000011002a7308 */ /* 0x000ea20000002400 */
[----:B------:R-:W-:Y:S02]  /*f110*/  FSEL R174, R7, -INF , !P2 ;  /* 0xff80000007ae7808 */ /* 0x000fe40005000000 */
[----:B------:R-:W-:Y:S02]  /*f120*/  FSEL R7, R12, -INF , P3 ;  /* 0xff8000000c077808 */ /* 0x000fe40001800000 */
[----:B------:R-:W-:Y:S02]  /*f130*/  IABS R94, R94 ;  /* 0x0000005e005e7213 */ /* 0x000fe40000000000 */
[----:B------:R-:W-:Y:S01]  /*f140*/  ISETP.GE.AND P2, PT, R5, R161, PT ;  /* 0x000000a10500720c */ /* 0x000fe20003f46270 */
[----:B------:R-:W-:Y:S01]  /*f150*/  MUFU.TANH R12, R16 ;  /* 0x00000010000c7308 */ /* 0x000fe20000002400 */
[----:B-1----:R-:W-:Y:S01]  /*f160*/  FFMA.FTZ R8, -R159, R9, R8 ;  /* 0x000000099f087223 */ /* 0x002fe20000010108 */
[----:B------:R-:W-:-:S02]  /*f170*/  FSEL R100, R7, -INF , !P6 ;  /* 0xff80000007647808 */ /* 0x000fc40007000000 */
[----:B------:R-:W-:Y:S02]  /*f180*/  I2FP.F32.S32 R7, R94 ;  /* 0x0000005e00077245 */ /* 0x000fe40000201400 */
[----:B------:R-:W-:Y:S02]  /*f190*/  FSEL R8, R8, -INF , P2 ;  /* 0xff80000008087808 */ /* 0x000fe40001000000 */
[----:B------:R-:W-:Y:S01]  /*f1a0*/  ISETP.GE.AND P3, PT, R5, R158, PT ;  /* 0x0000009e0500720c */ /* 0x000fe20003f66270 */
[----:B------:R-:W1:Y:S01]  /*f1b0*/  MUFU.TANH R18, R18 ;  /* 0x0000001200127308 */ /* 0x000e620000002400 */
[----:B------:R-:W-:Y:S01]  /*f1c0*/  FSEL R14, R14, -INF , P1 ;  /* 0xff8000000e0e7808 */ /* 0x000fe20000800000 */
[----:B------:R-:W-:Y:S01]  /*f1d0*/  FFMA.FTZ R7, -R159, R7, R10 ;  /* 0x000000079f077223 */ /* 0x000fe2000001010a */
[----:B------:R-:W-:Y:S01]  /*f1e0*/  ISETP.GE.AND P1, PT, R5, R160, PT ;  /* 0x000000a00500720c */ /* 0x000fe20003f26270 */
[----:B--2---:R-:W-:Y:S01]  /*f1f0*/  FFMA.FTZ R42, -R159, R101, R42 ;  /* 0x000000659f2a7223 */ /* 0x004fe2000001012a */
[----:B------:R-:W-:Y:S01]  /*f200*/  BAR.SYNC.DEFER_BLOCKING 0x0 ;  /* 0x0000000000007b1d */ /* 0x000fe20000010000 */
[----:B------:R-:W-:Y:S01]  /*f210*/  ISETP.GE.AND P6, PT, R5, R153, PT ;  /* 0x000000990500720c */ /* 0x000fe20003fc6270 */
[C---:B------:R-:W-:Y:S01]  /*f220*/  VIADD R5, R37.reuse, 0xffffff78 ;  /* 0xffffff7825057836 */ /* 0x040fe20000000000 */
[----:B------:R-:W-:Y:S01]  /*f230*/  FSEL R94, R8, -INF , !P3 ;  /* 0xff800000085e7808 */ /* 0x000fe20005800000 */
[----:B------:R-:W-:Y:S01]  /*f240*/  VIADD R37, R37, 0xffffff79 ;  /* 0xffffff7925257836 */ /* 0x000fe20000000000 */
[----:B------:R-:W-:Y:S01]  /*f250*/  FSEL R7, R7, -INF , P1 ;  /* 0xff80000007077808 */ /* 0x000fe20000800000 */
[----:B------:R-:W2:Y:S01]  /*f260*/  MUFU.TANH R8, R19 ;  /* 0x0000001300087308 */ /* 0x000ea20000002400 */
[----:B------:R-:W-:-:S02]  /*f270*/  IABS R35, R35 ;  /* 0x0000002300237213 */ /* 0x000fc40000000000 */
[----:B------:R-:W-:Y:S02]  /*f280*/  FSEL R170, R7, -INF , !P6 ;  /* 0xff80000007aa7808 */ /* 0x000fe40007000000 */
[----:B------:R-:W-:Y:S01]  /*f290*/  ISETP.GE.AND P6, PT, R37, R161, PT ;  /* 0x000000a12500720c */ /* 0x000fe20003fc6270 */
[C---:B-1----:R-:W-:Y:S01]  /*f2a0*/  FFMA.FTZ R18, -R159.reuse, R39, R18 ;  /* 0x000000279f127223 */ /* 0x042fe20000010112 */
[----:B------:R-:W-:Y:S02]  /*f2b0*/  I2FP.F32.S32 R35, R35 ;  /* 0x0000002300237245 */ /* 0x000fe40000201400 */
[----:B------:R-:W-:Y:S02]  /*f2c0*/  IABS R95, R95 ;  /* 0x0000005f005f7213 */ /* 0x000fe40000000000 */
[----:B------:R-:W-:Y:S01]  /*f2d0*/  FSEL R42, R42, -INF , P6 ;  /* 0xff8000002a2a7808 */ /* 0x000fe20003000000 */
[----:B------:R-:W-:Y:S01]  /*f2e0*/  FFMA.FTZ R12, -R159, R35, R12 ;  /* 0x000000239f0c7223 */ /* 0x000fe2000001010c */
[----:B------:R-:W-:-:S02]  /*f2f0*/  ISETP.GT.AND P6, PT, R65, R140, PT ;  /* 0x0000008c4100720c */ /* 0x000fc40003fc4270 */
[----:B------:R-:W-:Y:S02]  /*f300*/  FSEL R172, R14, -INF , !P4 ;  /* 0xff8000000eac7808 */ /* 0x000fe40006000000 */
[----:B------:R-:W-:Y:S02]  /*f310*/  I2FP.F32.S32 R95, R95 ;  /* 0x0000005f005f7245 */ /* 0x000fe40000201400 */
[C---:B------:R-:W-:Y:S02]  /*f320*/  ISETP.GE.AND P4, PT, R5.reuse, R161, PT ;  /* 0x000000a10500720c */ /* 0x040fe40003f86270 */
[----:B------:R-:W-:Y:S01]  /*f330*/  ISETP.GE.AND P1, PT, R5, R160, PT ;  /* 0x000000a00500720c */ /* 0x000fe20003f26270 */
[----:B--2---:R-:W-:Y:S01]  /*f340*/  FFMA.FTZ R8, -R159, R95, R8 ;  /* 0x0000005f9f087223 */ /* 0x004fe20000010108 */
[----:B------:R-:W-:Y:S02]  /*f350*/  ISETP.GE.AND P2, PT, R5, R158, PT ;  /* 0x0000009e0500720c */ /* 0x000fe40003f46270 */
[----:B------:R-:W-:-:S02]  /*f360*/  FSEL R12, R12, -INF , P4 ;  /* 0xff8000000c0c7808 */ /* 0x000fc40002000000 */
[----:B------:R-:W-:Y:S02]  /*f370*/  FSEL R18, R18, -INF , P1 ;  /* 0xff80000012127808 */ /* 0x000fe40000800000 */
[----:B------:R-:W-:Y:S02]  /*f380*/  ISETP.GE.AND P1, PT, R37, R160, PT ;  /* 0x000000a02500720c */ /* 0x000fe40003f26270 */
        /* <DEDUP_REMOVED lines=73> */
.L_x_9530:
        /* <DEDUP_REMOVED lines=8> */
.L_x_9531:
[----:B------:R-:W-:Y:S05]  /*f8a0*/  BSYNC.RECONVERGENT B0 ;  /* 0x0000000000007941 */ /* 0x000fea0003800200 */
.L_x_9529:
        /* <DEDUP_REMOVED lines=30> */
.L_x_9528:
[----:B------:R-:W-:Y:S05]  /*fa90*/  BSYNC.RECONVERGENT B1 ;  /* 0x0000000000017941 */ /* 0x000fea0003800200 */
.L_x_9527:
[----:B------:R-:W2:Y:S01]  /*faa0*/  LD.E R48, desc[UR4][R84.64+0xdc] ;  /* 0x0000dc0454307980 */ /* 0x000ea2000c101900 */
[----:B------:R-:W-:Y:S02]  /*fab0*/  FMNMX3.FTZ R5, R0, R33, R194, !PT ;  /* 0x0000002100057276 */ /* 0x000fe400078100c2 */
[----:B------:R-:W-:Y:S01]  /*fac0*/  FMNMX3.FTZ R7, R2, R29, R182, !PT ;  /* 0x0000001d02077276 */ /* 0x000fe200078100b6 */
        /* <DEDUP_REMOVED lines=32> */
[----:B-1----:R-:W1:Y:S02]  /*fcd0*/  SHFL.BFLY PT, R8, R5, 0x2, 0x1f ;  /* 0x0c401f0005087f89 */ /* 0x002e6400000e0000 */
[----:B-1----:R-:W-:-:S05]  /*fce0*/  FMNMX.FTZ R8, R5, R8, !PT ;  /* 0x0000000805087209 */ /* 0x002fca0007810000 */
[----:B------:R-:W1:Y:S02]  /*fcf0*/  SHFL.BFLY PT, R3, R8, 0x1, 0x1f ;  /* 0x0c201f0008037f89 */ /* 0x000e6400000e0000 */
[----:B-1----:R-:W-:Y:S02]  /*fd00*/  FMNMX.FTZ R3, R8, R3, !PT ;  /* 0x0000000308037209 */ /* 0x002fe40007810000 */
[----:B------:R-:W1:Y:S02]  /*fd10*/  SHFL.BFLY PT, R8, R7, 0x2, 0x1f ;  /* 0x0c401f0007087f89 */ /* 0x000e6400000e0000 */
[----:B------:R-:W-:-:S04]  /*fd20*/  FSETP.NEU.FTZ.AND P0, PT, R3, -INF , PT ;  /* 0xff8000000300780b */ /* 0x000fc80003f1d000 */
[----:B------:R-:W-:-:S05]  /*fd30*/  FSEL R105, R3, RZ, P0 ;  /* 0x000000ff03697208 */ /* 0x000fca0000000000 */
[----:B------:R-:W-:Y:S01]  /*fd40*/  FADD.FTZ R105, R0, -R105 ;  /* 0x8000006900697221 */ /* 0x000fe20000010000 */
[----:B------:R-:W-:Y:S02]  /*fd50*/  IADD3 R0, PT, PT, R96, 0x3020, RZ ;  /* 0x0000302060007810 */ /* 0x000fe40007ffe0ff */
[----:B-1----:R-:W-:Y:S01]  /*fd60*/  FMNMX.FTZ R5, R7, R8, !PT ;  /* 0x0000000807057209 */ /* 0x002fe20007810000 */
[C---:B--2---:R-:W-:Y:S01]  /*fd70*/  FMUL.FTZ R49, R48.reuse, R3 ;  /* 0x0000000330317220 */ /* 0x044fe20000410000 */
[----:B------:R-:W-:-:S04]  /*fd80*/  FMUL.FTZ R105, R48, R105 ;  /* 0x0000006930697220 */ /* 0x000fc80000410000 */
[----:B------:R-:W-:Y:S02]  /*fd90*/  FSEL R49, R49, RZ, P0 ;  /* 0x000000ff31317208 */ /* 0x000fe40000000000 */
[----:B------:R-:W1:Y:S03]  /*fda0*/  MUFU.EX2 R105, R105 ;  /* 0x0000006900697308 */ /* 0x000e660000000800 */
[-CC-:B------:R-:W-:Y:S01]  /*fdb0*/  FFMA.FTZ R67, R112, R48.reuse, -R49.reuse ;  /* 0x0000003070437223 */ /* 0x180fe20000010831 */
[-CC-:B------:R-:W-:Y:S01]  /*fdc0*/  FFMA.FTZ R112, R38, R48.reuse, -R49.reuse ;  /* 0x0000003026707223 */ /* 0x180fe20000010831 */
[-CC-:B------:R-:W-:Y:S01]  /*fdd0*/  FFMA.FTZ R38, R4, R48.reuse, -R49.reuse ;  /* 0x0000003004267223 */ /* 0x180fe20000010831 */
[-CC-:B------:R-:W-:Y:S01]  /*fde0*/  FFMA.FTZ R59, R36, R48.reuse, -R49.reuse ;  /* 0x00000030243b7223 */ /* 0x180fe20000010831 */
[----:B------:R-:W2:Y:S01]  /*fdf0*/  S2R R4, SR_TID.X ;  /* 0x0000000000047919 */ /* 0x000ea20000002100 */
[-CC-:B------:R-:W-:Y:S01]  /*fe00*/  FFMA.FTZ R101, R33, R48.reuse, -R49.reuse ;  /* 0x0000003021657223 */ /* 0x180fe20000010831 */
[-CC-:B------:R-:W-:Y:S01]  /*fe10*/  FFMA.FTZ R97, R194, R48.reuse, -R49.reuse ;  /* 0x00000030c2617223 */ /* 0x180fe20000010831 */
[-CC-:B------:R-:W-:Y:S01]  /*fe20*/  FFMA.FTZ R130, R130, R48.reuse, -R49.reuse ;  /* 0x0000003082827223 */ /* 0x180fe20000010831 */
[----:B------:R-:W3:Y:S01]  /*fe30*/  SHFL.BFLY PT, R36, R5, 0x1, 0x1f ;  /* 0x0c201f0005247f89 */ /* 0x000ee200000e0000 */
[-CC-:B------:R-:W-:Y:S01]  /*fe40*/  FFMA.FTZ R91, R190, R48.reuse, -R49.reuse ;  /* 0x00000030be5b7223 */ /* 0x180fe20000010831 */
[-CC-:B------:R-:W-:Y:S01]  /*fe50*/  FFMA.FTZ R37, R6, R48.reuse, -R49.reuse ;  /* 0x0000003006257223 */ /* 0x180fe20000010831 */
[----:B------:R-:W4:Y:S01]  /*fe60*/  MUFU.EX2 R101, R101 ;  /* 0x0000006500657308 */ /* 0x000f220000000800 */
[-CC-:B------:R-:W-:Y:S01]  /*fe70*/  FFMA.FTZ R60, R22, R48.reuse, -R49.reuse ;  /* 0x00000030163c7223 */ /* 0x180fe20000010831 */
[-CC-:B------:R-:W-:Y:S01]  /*fe80*/  FFMA.FTZ R55, R20, R48.reuse, -R49.reuse ;  /* 0x0000003014377223 */ /* 0x180fe20000010831 */
[-CC-:B------:R-:W-:Y:S01]  /*fe90*/  FFMA.FTZ R62, R24, R48.reuse, -R49.reuse ;  /* 0x00000030183e7223 */ /* 0x180fe20000010831 */
[----:B------:R-:W-:Y:S01]  /*fea0*/  LDSM.16.MT88.4 R20, [R96+0x3400] ;  /* 0x003400006014783b */ /* 0x000fe20000004200 */
[-CC-:B------:R-:W-:Y:S01]  /*feb0*/  FFMA.FTZ R57, R26, R48.reuse, -R49.reuse ;  /* 0x000000301a397223 */ /* 0x180fe20000010831 */
[-C--:B-1----:R-:W-:Y:S01]  /*fec0*/  FMUL.FTZ R14, R82, R105.reuse ;  /* 0x00000069520e7220 */ /* 0x082fe20000410000 */
[-C--:B------:R-:W-:Y:S01]  /*fed0*/  FMUL.FTZ R15, R83, R105.reuse ;  /* 0x00000069530f7220 */ /* 0x080fe20000410000 */
[----:B------:R-:W1:Y:S01]  /*fee0*/  MUFU.EX2 R97, R97 ;  /* 0x0000006100617308 */ /* 0x000e620000000800 */
[-C--:B------:R-:W-:Y:S01]  /*fef0*/  FMUL.FTZ R78, R78, R105.reuse ;  /* 0x000000694e4e7220 */ /* 0x080fe20000410000 */
[-C--:B------:R-:W-:Y:S01]  /*ff00*/  FMUL.FTZ R79, R79, R105.reuse ;  /* 0x000000694f4f7220 */ /* 0x080fe20000410000 */
[-CC-:B------:R-:W-:Y:S01]  /*ff10*/  FFMA.FTZ R120, R188, R48.reuse, -R49.reuse ;  /* 0x00000030bc787223 */ /* 0x180fe20000010831 */
[-CC-:B------:R-:W-:Y:S01]  /*ff20*/  FFMA.FTZ R87, R184, R48.reuse, -R49.reuse ;  /* 0x00000030b8577223 */ /* 0x180fe20000010831 */
[-CC-:B------:R-:W-:Y:S01]  /*ff30*/  FFMA.FTZ R116, R116, R48.reuse, -R49.reuse ;  /* 0x0000003074747223 */ /* 0x180fe20000010831 */
[-C--:B------:R-:W-:Y:S01]  /*ff40*/  FMUL.FTZ R31, R75, R105.reuse ;  /* 0x000000694b1f7220 */ /* 0x080fe20000410000 */
[-C--:B------:R-:W-:Y:S01]  /*ff50*/  FMUL.FTZ R70, R70, R105.reuse ;  /* 0x0000006946467220 */ /* 0x080fe20000410000 */
[----:B------:R-:W-:Y:S01]  /*ff60*/  MUFU.EX2 R130, R130 ;  /* 0x0000008200827308 */ /* 0x000fe20000000800 */
[-C--:B------:R-:W-:Y:S01]  /*ff70*/  FMUL.FTZ R71, R71, R105.reuse ;  /* 0x0000006947477220 */ /* 0x080fe20000410000 */
[-CC-:B------:R-:W-:Y:S01]  /*ff80*/  FFMA.FTZ R54, R186, R48.reuse, -R49.reuse ;  /* 0x00000030ba367223 */ /* 0x180fe20000010831 */
[-CC-:B------:R-:W-:Y:S01]  /*ff90*/  FFMA.FTZ R51, R46, R48.reuse, -R49.reuse ;  /* 0x000000302e337223 */ /* 0x180fe20000010831 */
[--C-:B------:R-:W-:Y:S01]  /*ffa0*/  FFMA.FTZ R50, R192, R48, -R49.reuse ;  /* 0x00000030c0327223 */ /* 0x100fe20000010831 */
[----:B---3--:R-:W-:Y:S01]  /*ffb0*/  FMNMX.FTZ R36, R5, R36, !PT ;  /* 0x0000002405247209 */ /* 0x008fe20007810000 */
[-CC-:B------:R-:W-:Y:S01]  /*ffc0*/  FFMA.FTZ R47, R196, R48.reuse, -R49.reuse ;  /* 0x00000030c42f7223 */ /* 0x180fe20000010831 */
[--C-:B------:R-:W-:Y:S01]  /*ffd0*/  FFMA.FTZ R46, R198, R48, -R49.reuse ;  /* 0x00000030c62e7223 */ /* 0x100fe20000010831 */
[----:B------:R-:W3:Y:S01]  /*ffe0*/  MUFU.EX2 R91, R91 ;  /* 0x0000005b005b7308 */ /* 0x000ee20000000800 */
[----:B------:R-:W-:Y:S01]  /*fff0*/  FSETP.NEU.FTZ.AND P1, PT, R36, -INF , PT ;  /* 0xff8000002400780b */ /* 0x000fe20003f3d000 */
[----:B------:R-:W-:Y:S01]  /*10000*/  FMUL.FTZ R53, R48, R36 ;  /* 0x0000002430357220 */ /* 0x000fe20000410000 */
[----:B--2---:R-:W-:Y:S01]  /*10010*/  LOP3.LUT P0, RZ, R4, 0x4, RZ, 0xc0, !PT ;  /* 0x0000000404ff7812 */ /* 0x004fe2000780c0ff */
[-C--:B------:R-:W-:Y:S01]  /*10020*/  FFMA.FTZ R43, R200, R48.reuse, -R49 ;  /* 0x00000030c82b7223 */ /* 0x080fe20000010831 */
[----:B------:R-:W-:Y:S01]  /*10030*/  FSEL R5, R36, RZ, P1 ;  /* 0x000000ff24057208 */ /* 0x000fe20000800000 */
[----:B----4-:R-:W-:Y:S01]  /*10040*/  FFMA.FTZ R166, R166, R105, R101 ;  /* 0x00000069a6a67223 */ /* 0x010fe20000010065 */
[----:B------:R-:W-:Y:S01]  /*10050*/  FSEL R53, R53, RZ, P1 ;  /* 0x000000ff35357208 */ /* 0x000fe20000800000 */
[----:B------:R-:W-:Y:S01]  /*10060*/  MUFU.EX2 R120, R120 ;  /* 0x0000007800787308 */ /* 0x000fe20000000800 */
[----:B-1----:R-:W-:Y:S01]  /*10070*/  F2FP.BF16.F32.PACK_AB R9, R97, R101 ;  /* 0x000000656109723e */ /* 0x002fe200000010ff */
[----:B------:R-:W-:Y:S01]  /*10080*/  FADD.FTZ R5, R2, -R5 ;  /* 0x8000000502057221 */ /* 0x000fe20000010000 */
[----:B------:R-:W-:Y:S01]  /*10090*/  IADD3 R2, PT, PT, R96, 0x3000, RZ ;  /* 0x0000300060027810 */ /* 0x000fe20007ffe0ff */
[-CC-:B------:R-:W-:Y:S01]  /*100a0*/  FFMA.FTZ R103, R29, R48.reuse, -R53.reuse ;  /* 0x000000301d677223 */ /* 0x180fe20000010835 */
[-CC-:B------:R-:W-:Y:S01]  /*100b0*/  FFMA.FTZ R99, R182, R48.reuse, -R53.reuse ;  /* 0x00000030b6637223 */ /* 0x180fe20000010835 */
[-CC-:B------:R-:W-:Y:S01]  /*100c0*/  FFMA.FTZ R134, R134, R48.reuse, -R53.reuse ;  /* 0x0000003086867223 */ /* 0x180fe20000010835 */
[--C-:B------:R-:W-:Y:S01]  /*100d0*/  FFMA.FTZ R95, R178, R48, -R53.reuse ;  /* 0x00000030b25f7223 */ /* 0x100fe20000010835 */
[----:B------:R-:W-:Y:S01]  /*100e0*/  @P0 IADD3 R0, PT, PT, R2, -0x20, RZ ;  /* 0xffffffe002000810 */ /* 0x000fe20007ffe0ff */
[----:B------:R-:W-:Y:S01]  /*100f0*/  FMUL.FTZ R107, R48, R5 ;  /* 0x00000005306b7220 */ /* 0x000fe20000410000 */
[----:B------:R-:W-:Y:S01]  /*10100*/  MUFU.EX2 R103, R103 ;  /* 0x0000006700677308 */ /* 0x000fe20000000800 */
[----:B---3--:R-:W-:Y:S01]  /*10110*/  F2FP.BF16.F32.PACK_AB R11, R91, R130 ;  /* 0x000000825b0b723e */ /* 0x008fe200000010ff */
[-CC-:B------:R-:W-:Y:S01]  /*10120*/  FFMA.FTZ R124, R124, R48.reuse, -R53.reuse ;  /* 0x000000307c7c7223 */ /* 0x180fe20000010835 */
[----:B------:R-:W1:Y:S01]  /*10130*/  LDSM.16.MT88.4 R4, [R0] ;  /* 0x000000000004783b */ /* 0x000e620000004200 */
[-CC-:B------:R-:W-:Y:S01]  /*10140*/  FFMA.FTZ R89, R176, R48.reuse, -R53.reuse ;  /* 0x00000030b0597223 */ /* 0x180fe20000010835 */
[-CC-:B------:R-:W-:Y:S01]  /*10150*/  FFMA.FTZ R2, R28, R48.reuse, -R53.reuse ;  /* 0x000000301c027223 */ /* 0x180fe20000010835 */
[-CC-:B------:R-:W-:Y:S01]  /*10160*/  FFMA.FTZ R75, R126, R48.reuse, -R53.reuse ;  /* 0x000000307e4b7223 */ /* 0x180fe20000010835 */
[----:B------:R-:W2:Y:S01]  /*10170*/  LDSM.16.MT88.4 R24, [R0+0x400] ;  /* 0x000400000018783b */ /* 0x000ea20000004200 */
[----:B------:R-:W3:Y:S01]  /*10180*/  MUFU.EX2 R99, R99 ;  /* 0x0000006300637308 */ /* 0x000ee20000000800 */
[-CC-:B------:R-:W-:Y:S01]  /*10190*/  FFMA.FTZ R82, R108, R48.reuse, -R53.reuse ;  /* 0x000000306c527223 */ /* 0x180fe20000010835 */
[-C--:B------:R-:W-:Y:S01]  /*101a0*/  FFMA.FTZ R83, R110, R48.reuse, -R53 ;  /* 0x000000306e537223 */ /* 0x080fe20000010835 */
[----:B------:R-:W-:Y:S01]  /*101b0*/  FADD.FTZ R97, R97, R166 ;  /* 0x000000a661617221 */ /* 0x000fe20000010000 */
[-CC-:B------:R-:W-:Y:S01]  /*101c0*/  FFMA.FTZ R42, R40, R48.reuse, -R49.reuse ;  /* 0x00000030282a7223 */ /* 0x180fe20000010831 */
[-CC-:B------:R-:W-:Y:S01]  /*101d0*/  FFMA.FTZ R41, R202, R48.reuse, -R49.reuse ;  /* 0x00000030ca297223 */ /* 0x180fe20000010831 */
[-C--:B------:R-:W-:Y:S01]  /*101e0*/  FFMA.FTZ R40, R204, R48.reuse, -R49 ;  /* 0x00000030cc287223 */ /* 0x080fe20000010831 */
[----:B------:R-:W-:Y:S01]  /*101f0*/  FADD.FTZ R130, R130, R97 ;  /* 0x0000006182827221 */ /* 0x000fe20000010000 */
[----:B------:R-:W-:Y:S01]  /*10200*/  MUFU.EX2 R134, R134 ;  /* 0x0000008600867308 */ /* 0x000fe20000000800 */
[-C--:B------:R-:W-:Y:S01]  /*10210*/  FFMA.FTZ R39, R206, R48.reuse, -R49 ;  /* 0x00000030ce277223 */ /* 0x080fe20000010831 */
[-CC-:B------:R-:W-:Y:S01]  /*10220*/  FFMA.FTZ R113, R90, R48.reuse, -R53.reuse ;  /* 0x000000305a717223 */ /* 0x180fe20000010835 */
[-CC-:B------:R-:W-:Y:S01]  /*10230*/  FFMA.FTZ R52, R52, R48.reuse, -R53.reuse ;  /* 0x0000003034347223 */ /* 0x180fe20000010835 */
[-CC-:B------:R-:W-:Y:S01]  /*10240*/  FFMA.FTZ R56, R56, R48.reuse, -R53.reuse ;  /* 0x0000003038387223 */ /* 0x180fe20000010835 */
[-C--:B------:R-:W-:Y:S01]  /*10250*/  FFMA.FTZ R115, R98, R48.reuse, -R53 ;  /* 0x0000003062737223 */ /* 0x080fe20000010835 */
[-C--:B------:R-:W-:Y:S01]  /*10260*/  FFMA.FTZ R109, R174, R48.reuse, -R49 ;  /* 0x00000030ae6d7223 */ /* 0x080fe20000010831 */
[-CC-:B------:R-:W-:Y:S01]  /*10270*/  FFMA.FTZ R88, R88, R48.reuse, -R53.reuse ;  /* 0x0000003058587223 */ /* 0x180fe20000010835 */
[----:B------:R-:W4:Y:S01]  /*10280*/  MUFU.EX2 R95, R95 ;  /* 0x0000005f005f7308 */ /* 0x000f220000000800 */
[----:B---3--:R-:W-:Y:S01]  /*10290*/  F2FP.BF16.F32.PACK_AB R8, R99, R103 ;  /* 0x000000676308723e */ /* 0x008fe200000010ff */
[-CC-:B------:R-:W-:Y:S01]  /*102a0*/  FFMA.FTZ R58, R58, R48.reuse, -R53.reuse ;  /* 0x000000303a3a7223 */ /* 0x180fe20000010835 */
[-C--:B------:R-:W-:Y:S01]  /*102b0*/  FFMA.FTZ R106, R106, R48.reuse, -R53 ;  /* 0x000000306a6a7223 */ /* 0x080fe20000010835 */
[-CC-:B------:R-:W-:Y:S01]  /*102c0*/  FFMA.FTZ R111, R170, R48.reuse, -R49.reuse ;  /* 0x00000030aa6f7223 */ /* 0x180fe20000010831 */
[----:B------:R-:W-:-:S03]  /*102d0*/  FFMA.FTZ R90, R128, R48, -R49 ;  /* 0x00000030805a7223 */ /* 0x000fc60000010831 */
[----:B------:R-:W3:Y:S08]  /*102e0*/  MUFU.EX2 R107, R107 ;  /* 0x0000006b006b7308 */ /* 0x000ef00000000800 */
[----:B------:R-:W5:Y:S01]  /*102f0*/  MUFU.EX2 R87, R87 ;  /* 0x0000005700577308 */ /* 0x000f620000000800 */
[----:B----4-:R-:W-:-:S07]  /*10300*/  F2FP.BF16.F32.PACK_AB R10, R95, R134 ;  /* 0x000000865f0a723e */ /* 0x010fce00000010ff */
[----:B------:R-:W-:Y:S01]  /*10310*/  MUFU.EX2 R116, R116 ;  /* 0x0000007400747308 */ /* 0x000fe20000000800 */
[-C--:B---3--:R-:W-:Y:S01]  /*10320*/  FMUL.FTZ R12, R80, R107.reuse ;  /* 0x0000006b500c7220 */ /* 0x088fe20000410000 */
[-C--:B------:R-:W-:Y:S01]  /*10330*/  FMUL.FTZ R13, R81, R107.reuse ;  /* 0x0000006b510d7220 */ /* 0x080fe20000410000 */
[-C--:B------:R-:W-:Y:S01]  /*10340*/  FMUL.FTZ R76, R76, R107.reuse ;  /* 0x0000006b4c4c7220 */ /* 0x080fe20000410000 */
[----:B------:R-:W-:Y:S01]  /*10350*/  FMUL.FTZ R77, R77, R107 ;  /* 0x0000006b4d4d7220 */ /* 0x000fe20000410000 */
[-CC-:B------:R-:W-:Y:S01]  /*10360*/  FFMA.FTZ R80, R30, R48.reuse, -R53.reuse ;  /* 0x000000301e507223 */ /* 0x180fe20000010835 */
[----:B------:R-:W-:Y:S01]  /*10370*/  FMUL.FTZ R30, R74, R105 ;  /* 0x000000694a1e7220 */ /* 0x000fe20000410000 */
[-C--:B------:R-:W-:Y:S01]  /*10380*/  FMUL.FTZ R28, R72, R107.reuse ;  /* 0x0000006b481c7220 */ /* 0x080fe20000410000 */
[----:B------:R-:W3:Y:S01]  /*10390*/  MUFU.EX2 R67, R67 ;  /* 0x0000004300437308 */ /* 0x000ee20000000800 */
[C---:B------:R-:W-:Y:S05]  /*103a0*/  HMMA.16816.F32.BF16 R12, R8.reuse, R16, R12 ;  /* 0x00000010080c723c */ /* 0x040fea000004180c */
[-C--:B------:R-:W-:Y:S01]  /*103b0*/  FMUL.FTZ R29, R73, R107.reuse ;  /* 0x0000006b491d7220 */ /* 0x080fe20000410000 */
[-C--:B------:R-:W-:Y:S01]  /*103c0*/  FMUL.FTZ R68, R68, R107.reuse ;  /* 0x0000006b44447220 */ /* 0x080fe20000410000 */
[-C--:B------:R-:W-:Y:S01]  /*103d0*/  FMUL.FTZ R69, R69, R107.reuse ;  /* 0x0000006b45457220 */ /* 0x080fe20000410000 */
[--C-:B------:R-:W-:Y:S01]  /*103e0*/  FFMA.FTZ R72, R34, R48, -R53.reuse ;  /* 0x0000003022487223 */ /* 0x100fe20000010835 */
[----:B-----5:R-:W-:Y:S01]  /*103f0*/  F2FP.BF16.F32.PACK_AB R33, R87, R120 ;  /* 0x000000785721723e */ /* 0x020fe200000010ff */
[-CC-:B------:R-:W-:Y:S01]  /*10400*/  FFMA.FTZ R73, R118, R48.reuse, -R53.reuse ;  /* 0x0000003076497223 */ /* 0x180fe20000010835 */
[----:B------:R-:W-:Y:S01]  /*10410*/  MUFU.EX2 R124, R124 ;  /* 0x0000007c007c7308 */ /* 0x000fe20000000800 */
[C---:B------:R-:W-:Y:S03]  /*10420*/  HMMA.16816.F32.BF16 R16, R8.reuse, R18, R76 ;  /* 0x000000120810723c */ /* 0x040fe6000004184c */
[-CC-:B------:R-:W-:Y:S01]  /*10430*/  FFMA.FTZ R74, R114, R48.reuse, -R53.reuse ;  /* 0x00000030724a7223 */ /* 0x180fe20000010835 */
[-CC-:B------:R-:W-:Y:S01]  /*10440*/  FFMA.FTZ R81, R104, R48.reuse, -R53.reuse ;  /* 0x0000003068517223 */ /* 0x180fe20000010835 */
[-C--:B------:R-:W-:Y:S01]  /*10450*/  FFMA.FTZ R104, R102, R48.reuse, -R53 ;  /* 0x0000003066687223 */ /* 0x080fe20000010835 */
[----:B------:R-:W-:Y:S01]  /*10460*/  FFMA.FTZ R168, R168, R107, R103 ;  /* 0x0000006ba8a87223 */ /* 0x000fe20000010067 */
[----:B------:R-:W-:Y:S01]  /*10470*/  FFMA.FTZ R102, R172, R48, -R49 ;  /* 0x00000030ac667223 */ /* 0x000fe20000010831 */
[----:B------:R-:W4:Y:S01]  /*10480*/  MUFU.EX2 R89, R89 ;  /* 0x0000005900597308 */ /* 0x000f220000000800 */
[----:B-1----:R-:W-:Y:S03]  /*10490*/  HMMA.16816.F32.BF16 R28, R8, R4, R28 ;  /* 0x00000004081c723c */ /* 0x002fe6000004181c */
[----:B---3--:R-:W-:Y:S01]  /*104a0*/  F2FP.BF16.F32.PACK_AB R35, R67, R116 ;  /* 0x000000744323723e */ /* 0x008fe200000010ff */
[----:B------:R-:W-:-:S04]  /*104b0*/  FADD.FTZ R99, R99, R168 ;  /* 0x000000a863637221 */ /* 0x000fc80000010000 */
[----:B------:R-:W-:Y:S01]  /*104c0*/  FADD.FTZ R134, R134, R99 ;  /* 0x0000006386867221 */ /* 0x000fe20000010000 */
[----:B------:R-:W-:Y:S01]  /*104d0*/  MUFU.EX2 R80, R80 ;  /* 0x0000005000507308 */ /* 0x000fe20000000800 */
[----:B------:R-:W-:Y:S01]  /*104e0*/  HMMA.16816.F32.BF16 R8, R8, R6, R68 ;  /* 0x000000060808723c */ /* 0x000fe20000041844 */
[----:B------:R-:W1:Y:S02]  /*104f0*/  LDSM.16.MT88.4 R4, [R96+0x3800] ;  /* 0x003800006004783b */ /* 0x000e640000004200 */
[-CC-:B------:R-:W-:Y:S01]  /*10500*/  FFMA.FTZ R68, R164, R48.reuse, -R53.reuse ;  /* 0x00000030a4447223 */ /* 0x180fe20000010835 */
[-CC-:B------:R-:W-:Y:S01]  /*10510*/  FFMA.FTZ R71, R162, R48.reuse, -R53.reuse ;  /* 0x00000030a2477223 */ /* 0x180fe20000010835 */
[-CC-:B------:R-:W-:Y:S01]  /*10520*/  FFMA.FTZ R70, R122, R48.reuse, -R53.reuse ;  /* 0x000000307a467223 */ /* 0x180fe20000010835 */
[----:B------:R-:W-:Y:S01]  /*10530*/  FADD.FTZ R95, R95, R134 ;  /* 0x000000865f5f7221 */ /* 0x000fe20000010000 */
[----:B------:R3:W5:Y:S08]  /*10540*/  MUFU.EX2 R77, R2 ;  /* 0x00000002004d7308 */ /* 0x0007700000000800 */
[----:B------:R-:W-:Y:S08]  /*10550*/  MUFU.EX2 R112, R112 ;  /* 0x0000007000707308 */ /* 0x000ff00000000800 */
[----:B------:R-:W1:Y:S01]  /*10560*/  MUFU.EX2 R59, R59 ;  /* 0x0000003b003b7308 */ /* 0x000e620000000800 */
[----:B---3--:R-:W-:Y:S01]  /*10570*/  FFMA.FTZ R2, R32, R48, -R53 ;  /* 0x0000003020027223 */ /* 0x008fe20000010835 */
[----:B----4-:R-:W-:Y:S01]  /*10580*/  F2FP.BF16.F32.PACK_AB R32, R89, R124 ;  /* 0x0000007c5920723e */ /* 0x010fe200000010ff */
[----:B------:R-:W-:Y:S01]  /*10590*/  FADD.FTZ R124, R124, R95 ;  /* 0x0000005f7c7c7221 */ /* 0x000fe20000010000 */
[----:B-----5:R-:W-:-:S03]  /*105a0*/  F2FP.BF16.F32.PACK_AB R34, R77, R80 ;  /* 0x000000504d22723e */ /* 0x020fc600000010ff */
[----:B------:R-:W-:Y:S01]  /*105b0*/  FADD.FTZ R89, R89, R124 ;  /* 0x0000007c59597221 */ /* 0x000fe20000010000 */
[----:B------:R-:W-:Y:S03]  /*105c0*/  MUFU.EX2 R62, R62 ;  /* 0x0000003e003e7308 */ /* 0x000fe60000000800 */
[C---:B------:R-:W-:Y:S05]  /*105d0*/  HMMA.16816.F32.BF16 R12, R32.reuse, R20, R12 ;  /* 0x00000014200c723c */ /* 0x040fea000004180c */
[----:B------:R-:W-:Y:S01]  /*105e0*/  FADD.FTZ R80, R80, R89 ;  /* 0x0000005950507221 */ /* 0x000fe20000010000 */
[----:B------:R-:W3:Y:S03]  /*105f0*/  MUFU.EX2 R57, R57 ;  /* 0x0000003900397308 */ /* 0x000ee60000000800 */
[----:B------:R-:W-:Y:S01]  /*10600*/  FADD.FTZ R77, R77, R80 ;  /* 0x000000504d4d7221 */ /* 0x000fe20000010000 */
[C---:B------:R-:W-:Y:S01]  /*10610*/  HMMA.16816.F32.BF16 R16, R32.reuse, R22, R16 ;  /* 0x000000162010723c */ /* 0x040fe20000041810 */
[----:B------:R-:W4:Y:S03]  /*10620*/  LDSM.16.MT88.4 R20, [R0+0x800] ;  /* 0x000800000014783b */ /* 0x000f260000004200 */
[----:B------:R-:W-:Y:S04]  /*10630*/  MUFU.EX2 R72, R72 ;  /* 0x0000004800487308 */ /* 0x000fe80000000800 */
[C---:B--2---:R-:W-:Y:S04]  /*10640*/  HMMA.16816.F32.BF16 R28, R32.reuse, R24, R28 ;  /* 0x00000018201c723c */ /* 0x044fe8000004181c */
[----:B------:R-:W2:Y:S04]  /*10650*/  MUFU.EX2 R69, R2 ;  /* 0x0000000200457308 */ /* 0x000ea80000000800 */
[----:B------:R-:W-:Y:S01]  /*10660*/  HMMA.16816.F32.BF16 R24, R32, R26, R8 ;  /* 0x0000001a2018723c */ /* 0x000fe20000041808 */
[----:B------:R-:W5:Y:S02]  /*10670*/  LDSM.16.MT88.4 R8, [R96+0x3c00] ;  /* 0x003c00006008783b */ /* 0x000f640000004200 */
[----:B-1----:R-:W-:-:S02]  /*10680*/  F2FP.BF16.F32.PACK_AB R33, R59, R112 ;  /* 0x000000703b21723e */ /* 0x002fc400000010ff */
[----:B---3--:R-:W-:Y:S01]  /*10690*/  F2FP.BF16.F32.PACK_AB R35, R57, R62 ;  /* 0x0000003e3923723e */ /* 0x008fe200000010ff */
[----:B------:R-:W-:Y:S08]  /*106a0*/  MUFU.EX2 R68, R68 ;  /* 0x0000004400447308 */ /* 0x000ff00000000800 */
[----:B------:R-:W1:Y:S01]  /*106b0*/  MUFU.EX2 R71, R71 ;  /* 0x0000004700477308 */ /* 0x000e620000000800 */
[C---:B--2---:R-:W-:Y:S01]  /*106c0*/  F2FP.BF16.F32.PACK_AB R32, R69.reuse, R72 ;  /* 0x000000484520723e */ /* 0x044fe200000010ff */
[----:B------:R-:W-:Y:S01]  /*106d0*/  FADD.FTZ R72, R72, R77 ;  /* 0x0000004d48487221 */ /* 0x000fe20000010000 */
[----:B------:R-:W-:Y:S01]  /*106e0*/  FFMA.FTZ R2, R180, R48, -R49 ;  /* 0x00000030b4027223 */ /* 0x000fe20000010831 */
[----:B------:R-:W-:Y:S02]  /*106f0*/  LDSM.16.MT88.4 R76, [R96+0x4c00] ;  /* 0x004c0000604c783b */ /* 0x000fe40000004200 */
[----:B------:R-:W-:-:S02]  /*10700*/  FADD.FTZ R69, R69, R72 ;  /* 0x0000004845457221 */ /* 0x000fc40000010000 */
[----:B------:R-:W-:Y:S08]  /*10710*/  MUFU.EX2 R60, R60 ;  /* 0x0000003c003c7308 */ /* 0x000ff00000000800 */
        /* <DEDUP_REMOVED lines=8> */
[----:B------:R-:W3:Y:S06]  /*107a0*/  LDSM.16.MT88.4 R4, [R0+0xc00] ;  /* 0x000c00000004783b */ /* 0x000eec0000004200 */
[----:B------:R-:W-:Y:S01]  /*107b0*/  MUFU.EX2 R70, R70 ;  /* 0x0000004600467308 */ /* 0x000fe20000000800 */
[C---:B----4-:R-:W-:Y:S07]  /*107c0*/  HMMA.16816.F32.BF16 R28, R32.reuse, R20, R28 ;  /* 0x00000014201c723c */ /* 0x050fee000004181c */
[----:B------:R-:W4:Y:S01]  /*107d0*/  MUFU.EX2 R75, R75 ;  /* 0x0000004b004b7308 */ /* 0x000f220000000800 */
[----:B------:R-:W-:Y:S03]  /*107e0*/  HMMA.16816.F32.BF16 R24, R32, R22, R24 ;  /* 0x000000162018723c */ /* 0x000fe60000041818 */
[----:B--2---:R-:W-:Y:S01]  /*107f0*/  F2FP.BF16.F32.PACK_AB R33, R55, R60 ;  /* 0x0000003c3721723e */ /* 0x004fe200000010ff */
[----:B------:R-:W2:Y:S01]  /*10800*/  LDSM.16.MT88.4 R20, [R96+0x4000] ;  /* 0x004000006014783b */ /* 0x000ea20000004200 */
[----:B-1----:R-:W-:-:S02]  /*10810*/  F2FP.BF16.F32.PACK_AB R35, R51, R54 ;  /* 0x000000363323723e */ /* 0x002fc400000010ff */
[----:B------:R-:W-:Y:S08]  /*10820*/  MUFU.EX2 R73, R73 ;  /* 0x0000004900497308 */ /* 0x000ff00000000800 */
[----:B------:R-:W1:Y:S01]  /*10830*/  MUFU.EX2 R74, R74 ;  /* 0x0000004a004a7308 */ /* 0x000e620000000800 */
[----:B----4-:R-:W-:Y:S01]  /*10840*/  F2FP.BF16.F32.PACK_AB R32, R75, R70 ;  /* 0x000000464b20723e */ /* 0x010fe200000010ff */
[----:B------:R-:W-:-:S06]  /*10850*/  FADD.FTZ R70, R70, R71 ;  /* 0x0000004746467221 */ /* 0x000fcc0000010000 */
        /* <DEDUP_REMOVED lines=10> */
[----:B------:R-:W-:Y:S03]  /*10900*/  HMMA.16816.F32.BF16 R24, R32, R6, R24 ;  /* 0x000000062018723c */ /* 0x000fe60000041818 */
[----:B----4-:R-:W-:Y:S01]  /*10910*/  F2FP.BF16.F32.PACK_AB R33, R47, R50 ;  /* 0x000000322f21723e */ /* 0x010fe200000010ff */
[----:B------:R-:W3:Y:S01]  /*10920*/  MUFU.EX2 R83, R83 ;  /* 0x0000005300537308 */ /* 0x000ee20000000800 */
[----:B-----5:R-:W-:Y:S01]  /*10930*/  F2FP.BF16.F32.PACK_AB R35, R43, R46 ;  /* 0x0000002e2b23723e */ /* 0x020fe200000010ff */
[----:B------:R-:W4:Y:S06]  /*10940*/  LDSM.16.MT88.4 R4, [R96+0x4400] ;  /* 0x004400006004783b */ /* 0x000f2c0000004200 */
[----:B------:R-:W-:Y:S08]  /*10950*/  MUFU.EX2 R81, R81 ;  /* 0x0000005100517308 */ /* 0x000ff00000000800 */
[----:B------:R-:W5:Y:S01]  /*10960*/  MUFU.EX2 R104, R104 ;  /* 0x0000006800687308 */ /* 0x000f620000000800 */
[----:B---3--:R-:W-:-:S07]  /*10970*/  F2FP.BF16.F32.PACK_AB R32, R83, R82 ;  /* 0x000000525320723e */ /* 0x008fce00000010ff */
[----:B------:R-:W-:Y:S08]  /*10980*/  MUFU.EX2 R42, R42 ;  /* 0x0000002a002a7308 */ /* 0x000ff00000000800 */
[----:B------:R-:W3:Y:S01]  /*10990*/  MUFU.EX2 R41, R41 ;  /* 0x0000002900297308 */ /* 0x000ee20000000800 */
[----:B-----5:R-:W-:-:S07]  /*109a0*/  F2FP.BF16.F32.PACK_AB R34, R104, R81 ;  /* 0x000000516822723e */ /* 0x020fce00000010ff */
[C---:B--2---:R-:W-:Y:S01]  /*109b0*/  HMMA.16816.F32.BF16 R12, R32.reuse, R20, R12 ;  /* 0x00000014200c723c */ /* 0x044fe2000004180c */
[----:B------:R-:W-:Y:S07]  /*109c0*/  MUFU.EX2 R40, R40 ;  /* 0x0000002800287308 */ /* 0x000fee0000000800 */
[C---:B------:R-:W-:Y:S01]  /*109d0*/  HMMA.16816.F32.BF16 R16, R32.reuse, R22, R16 ;  /* 0x000000162010723c */ /* 0x040fe20000041810 */
[----:B------:R-:W2:Y:S01]  /*109e0*/  LDSM.16.MT88.4 R20, [R0+0x1400] ;  /* 0x001400000014783b */ /* 0x000ea20000004200 */
[----:B------:R-:W5:Y:S06]  /*109f0*/  MUFU.EX2 R39, R39 ;  /* 0x0000002700277308 */ /* 0x000f6c0000000800 */
[C---:B-1----:R-:W-:Y:S03]  /*10a00*/  HMMA.16816.F32.BF16 R28, R32.reuse, R8, R28 ;  /* 0x00000008201c723c */ /* 0x042fe6000004181c */
[----:B---3--:R-:W-:Y:S01]  /*10a10*/  F2FP.BF16.F32.PACK_AB R9, R41, R42 ;  /* 0x0000002a2909723e */ /* 0x008fe200000010ff */
[----:B------:R-:W-:Y:S04]  /*10a20*/  MUFU.EX2 R113, R113 ;  /* 0x0000007100717308 */ /* 0x000fe80000000800 */
[----:B------:R-:W-:Y:S03]  /*10a30*/  HMMA.16816.F32.BF16 R24, R32, R10, R24 ;  /* 0x0000000a2018723c */ /* 0x000fe60000041818 */
[----:B------:R-:W-:Y:S01]  /*10a40*/  FADD.FTZ R33, R91, R130 ;  /* 0x000000825b217221 */ /* 0x000fe20000010000 */
[----:B------:R-:W1:Y:S01]  /*10a50*/  MUFU.EX2 R52, R52 ;  /* 0x0000003400347308 */ /* 0x000e620000000800 */
[----:B-----5:R-:W-:Y:S01]  /*10a60*/  F2FP.BF16.F32.PACK_AB R11, R39, R40 ;  /* 0x00000028270b723e */ /* 0x020fe200000010ff */
[----:B------:R-:W-:Y:S01]  /*10a70*/  FFMA.FTZ R91, R64, R48, -R53 ;  /* 0x00000030405b7223 */ /* 0x000fe20000010835 */
[----:B------:R-:W-:-:S02]  /*10a80*/  FADD.FTZ R120, R120, R33 ;  /* 0x0000002178787221 */ /* 0x000fc40000010000 */
[----:B------:R-:W3:Y:S02]  /*10a90*/  LDSM.16.MT88.4 R32, [R96+0x4800] ;  /* 0x004800006020783b */ /* 0x000ee40000004200 */
        /* <DEDUP_REMOVED lines=15> */
[----:B------:R-:W-:Y:S01]  /*10b90*/  FADD.FTZ R60, R75, R70 ;  /* 0x000000464b3c7221 */ /* 0x000fe20000010000 */
[C---:B----4-:R-:W-:Y:S01]  /*10ba0*/  HMMA.16816.F32.BF16 R12, R8.reuse, R4, R12 ;  /* 0x00000004080c723c */ /* 0x050fe2000004180c */
[----:B------:R-:W-:Y:S04]  /*10bb0*/  MUFU.EX2 R2, R2 ;  /* 0x0000000200027308 */ /* 0x000fe80000000800 */
[----:B------:R-:W-:Y:S01]  /*10bc0*/  FADD.FTZ R54, R54, R55 ;  /* 0x0000003736367221 */ /* 0x000fe20000010000 */
[----:B------:R-:W-:Y:S01]  /*10bd0*/  FADD.FTZ R73, R73, R60 ;  /* 0x0000003c49497221 */ /* 0x000fe20000010000 */
[----:B------:R-:W-:Y:S02]  /*10be0*/  LDSM.16.MT88.4 R68, [R0+0x1c00] ;  /* 0x001c00000044783b */ /* 0x000fe40000004200 */
[----:B------:R-:W-:Y:S01]  /*10bf0*/  FADD.FTZ R51, R51, R54 ;  /* 0x0000003633337221 */ /* 0x000fe20000010000 */
[----:B------:R-:W-:Y:S01]  /*10c00*/  FADD.FTZ R73, R74, R73 ;  /* 0x000000494a497221 */ /* 0x000fe20000010000 */
[C---:B------:R-:W-:Y:S01]  /*10c10*/  HMMA.16816.F32.BF16 R16, R8.reuse, R6, R16 ;  /* 0x000000060810723c */ /* 0x040fe20000041810 */
[----:B------:R4:W5:Y:S02]  /*10c20*/  LDSM.16.MT88.4 R4, [R0+0x1800] ;  /* 0x001800000004783b */ /* 0x0009640000004200 */
[----:B------:R-:W-:Y:S01]  /*10c30*/  FADD.FTZ R50, R50, R51 ;  /* 0x0000003332327221 */ /* 0x000fe20000010000 */
[----:B------:R-:W-:Y:S01]  /*10c40*/  FADD.FTZ R82, R82, R73 ;  /* 0x0000004952527221 */ /* 0x000fe20000010000 */
[----:B------:R-:W3:Y:S02]  /*10c50*/  MUFU.EX2 R109, R109 ;  /* 0x0000006d006d7308 */ /* 0x000ee40000000800 */
[----:B------:R-:W-:Y:S01]  /*10c60*/  FADD.FTZ R47, R47, R50 ;  /* 0x000000322f2f7221 */ /* 0x000fe20000010000 */
[----:B------:R-:W-:Y:S01]  /*10c70*/  FADD.FTZ R82, R83, R82 ;  /* 0x0000005253527221 */ /* 0x000fe20000010000 */
[C---:B--2---:R-:W-:Y:S03]  /*10c80*/  HMMA.16816.F32.BF16 R28, R8.reuse, R20, R28 ;  /* 0x00000014081c723c */ /* 0x044fe6000004181c */
[----:B------:R-:W-:Y:S01]  /*10c90*/  FFMA.FTZ R20, R100, R48, -R53 ;  /* 0x0000003064147223 */ /* 0x000fe20000010835 */
[----:B------:R-:W-:Y:S01]  /*10ca0*/  FADD.FTZ R46, R46, R47 ;  /* 0x0000002f2e2e7221 */ /* 0x000fe20000010000 */
[----:B------:R-:W-:Y:S01]  /*10cb0*/  FADD.FTZ R81, R81, R82 ;  /* 0x0000005251517221 */ /* 0x000fe20000010000 */
[----:B------:R-:W-:Y:S02]  /*10cc0*/  MUFU.EX2 R88, R88 ;  /* 0x0000005800587308 */ /* 0x000fe40000000800 */
[----:B------:R-:W-:Y:S01]  /*10cd0*/  FADD.FTZ R43, R43, R46 ;  /* 0x0000002e2b2b7221 */ /* 0x000fe20000010000 */
[----:B------:R-:W-:Y:S01]  /*10ce0*/  FADD.FTZ R104, R104, R81 ;  /* 0x0000005168687221 */ /* 0x000fe20000010000 */
[----:B------:R-:W-:Y:S03]  /*10cf0*/  HMMA.16816.F32.BF16 R24, R8, R22, R24 ;  /* 0x000000160818723c */ /* 0x000fe60000041818 */
[----:B-1----:R-:W-:Y:S01]  /*10d00*/  F2FP.BF16.F32.PACK_AB R9, R37, R38 ;  /* 0x000000262509723e */ /* 0x002fe200000010ff */
[----:B------:R-:W-:Y:S01]  /*10d10*/  FADD.FTZ R42, R42, R43 ;  /* 0x0000002b2a2a7221 */ /* 0x000fe20000010000 */
[----:B------:R-:W-:Y:S01]  /*10d20*/  FADD.FTZ R113, R113, R104 ;  /* 0x0000006871717221 */ /* 0x000fe20000010000 */
[----:B------:R-:W1:Y:S01]  /*10d30*/  MUFU.EX2 R91, R91 ;  /* 0x0000005b005b7308 */ /* 0x000e620000000800 */
[----:B---3--:R-:W-:Y:S01]  /*10d40*/  F2FP.BF16.F32.PACK_AB R11, R109, R2 ;  /* 0x000000026d0b723e */ /* 0x008fe200000010ff */
[----:B------:R-:W-:Y:S01]  /*10d50*/  FADD.FTZ R41, R41, R42 ;  /* 0x0000002a29297221 */ /* 0x000fe20000010000 */
[----:B------:R-:W-:Y:S01]  /*10d60*/  FADD.FTZ R113, R52, R113 ;  /* 0x0000007134717221 */ /* 0x000fe20000010000 */
[-CC-:B------:R-:W-:Y:S01]  /*10d70*/  FFMA.FTZ R23, R94, R48.reuse, -R53.reuse ;  /* 0x000000305e177223 */ /* 0x180fe20000010835 */
[----:B------:R-:W-:Y:S01]  /*10d80*/  FFMA.FTZ R22, R66, R48, -R53 ;  /* 0x0000003042167223 */ /* 0x000fe20000010835 */
[----:B------:R-:W-:Y:S01]  /*10d90*/  FADD.FTZ R40, R40, R41 ;  /* 0x0000002928287221 */ /* 0x000fe20000010000 */
[----:B------:R-:W-:Y:S01]  /*10da0*/  FADD.FTZ R56, R56, R113 ;  /* 0x0000007138387221 */ /* 0x000fe20000010000 */
[----:B------:R-:W-:Y:S01]  /*10db0*/  MUFU.EX2 R58, R58 ;  /* 0x0000003a003a7308 */ /* 0x000fe20000000800 */
[-C--:B----4-:R-:W-:Y:S01]  /*10dc0*/  MOV R0, R3.reuse ;  /* 0x0000000300007202 */ /* 0x090fe20000000f00 */
[----:B------:R-:W-:Y:S01]  /*10dd0*/  FADD.FTZ R39, R39, R40 ;  /* 0x0000002827277221 */ /* 0x000fe20000010000 */
[----:B------:R-:W-:Y:S01]  /*10de0*/  FADD.FTZ R115, R115, R56 ;  /* 0x0000003873737221 */ /* 0x000fe20000010000 */
[----:B------:R-:W-:-:S02]  /*10df0*/  @P6 MOV R0, R3 ;  /* 0x0000000300006202 */ /* 0x000fc40000000f00 */
[----:B------:R-:W-:Y:S02]  /*10e00*/  FADD.FTZ R38, R38, R39 ;  /* 0x0000002726267221 */ /* 0x000fe40000010000 */
[----:B------:R-:W2:Y:S01]  /*10e10*/  MUFU.EX2 R21, R106 ;  /* 0x0000006a00157308 */ /* 0x000ea20000000800 */
[----:B-1----:R-:W-:Y:S01]  /*10e20*/  F2FP.BF16.F32.PACK_AB R8, R91, R88 ;  /* 0x000000585b08723e */ /* 0x002fe200000010ff */
[----:B------:R-:W-:Y:S01]  /*10e30*/  FADD.FTZ R88, R88, R115 ;  /* 0x0000007358587221 */ /* 0x000fe20000010000 */
[----:B------:R-:W-:-:S03]  /*10e40*/  FADD.FTZ R37, R37, R38 ;  /* 0x0000002625257221 */ /* 0x000fc60000010000 */
[----:B------:R-:W-:Y:S01]  /*10e50*/  FADD.FTZ R91, R91, R88 ;  /* 0x000000585b5b7221 */ /* 0x000fe20000010000 */
[----:B------:R-:W-:Y:S01]  /*10e60*/  FADD.FTZ R2, R2, R37 ;  /* 0x0000002502027221 */ /* 0x000fe20000010000 */
[----:B------:R-:W-:Y:S03]  /*10e70*/  MUFU.EX2 R102, R102 ;  /* 0x0000006600667308 */ /* 0x000fe60000000800 */
[----:B------:R-:W-:Y:S01]  /*10e80*/  FADD.FTZ R109, R109, R2 ;  /* 0x000000026d6d7221 */ /* 0x000fe20000010000 */
[-C--:B------:R-:W-:Y:S02]  /*10e90*/  MOV R2, R36.reuse ;  /* 0x0000002400027202 */ /* 0x080fe40000000f00 */
[----:B------:R-:W-:Y:S02]  /*10ea0*/  @P6 MOV R2, R36 ;  /* 0x0000002400026202 */ /* 0x000fe40000000f00 */
[----:B------:R-:W1:Y:S01]  /*10eb0*/  MUFU.EX2 R111, R111 ;  /* 0x0000006f006f7308 */ /* 0x000e620000000800 */
[----:B--2---:R-:W-:Y:S01]  /*10ec0*/  F2FP.BF16.F32.PACK_AB R10, R21, R58 ;  /* 0x0000003a150a723e */ /* 0x004fe200000010ff */
[----:B------:R-:W-:-:S04]  /*10ed0*/  FADD.FTZ R58, R58, R91 ;  /* 0x0000005b3a3a7221 */ /* 0x000fc80000010000 */
[----:B------:R-:W-:Y:S02]  /*10ee0*/  FADD.FTZ R21, R21, R58 ;  /* 0x0000003a15157221 */ /* 0x000fe40000010000 */
[C---:B------:R-:W-:Y:S03]  /*10ef0*/  HMMA.16816.F32.BF16 R12, R8.reuse, R32, R12 ;  /* 0x00000020080c723c */ /* 0x040fe6000004180c */
[-C--:B------:R-:W-:Y:S01]  /*10f00*/  FFMA.FTZ R33, R45, R48.reuse, -R53 ;  /* 0x000000302d217223 */ /* 0x080fe20000010835 */
[----:B------:R-:W-:Y:S04]  /*10f10*/  MUFU.EX2 R20, R20 ;  /* 0x0000001400147308 */ /* 0x000fe80000000800 */
[C---:B------:R-:W-:Y:S03]  /*10f20*/  HMMA.16816.F32.BF16 R16, R8.reuse, R34, R16 ;  /* 0x000000220810723c */ /* 0x040fe60000041810 */
[----:B------:R-:W-:Y:S01]  /*10f30*/  FFMA.FTZ R35, R44, R48, -R49 ;  /* 0x000000302c237223 */ /* 0x000fe20000010831 */
[----:B------:R-:W2:Y:S04]  /*10f40*/  MUFU.EX2 R23, R23 ;  /* 0x0000001700177308 */ /* 0x000ea80000000800 */
[----:B-----5:R-:W-:Y:S03]  /*10f50*/  HMMA.16816.F32.BF16 R28, R8, R4, R28 ;  /* 0x00000004081c723c */ /* 0x020fe6000004181c */
[----:B-1----:R-:W-:Y:S01]  /*10f60*/  F2FP.BF16.F32.PACK_AB R5, R111, R102 ;  /* 0x000000666f05723e */ /* 0x002fe200000010ff */
[----:B------:R-:W-:Y:S01]  /*10f70*/  MUFU.EX2 R90, R90 ;  /* 0x0000005a005a7308 */ /* 0x000fe20000000800 */
[----:B------:R-:W-:-:S04]  /*10f80*/  FADD.FTZ R102, R102, R109 ;  /* 0x0000006d66667221 */ /* 0x000fc80000010000 */
        /* <DEDUP_REMOVED lines=20> */
.L_x_9523:
[----:B------:R-:W-:-:S07]  /*110d0*/  IADD3 R61, PT, PT, R65, -0x1, RZ ;  /* 0xffffffff413d7810 */ /* 0x000fce0007ffe0ff */
.L_x_9532:
[----:B------:R-:W-:Y:S05]  /*110e0*/  BSYNC B2 ;  /* 0x0000000000027941 */ /* 0x000fea0003800000 */
.L_x_9522:
        /* <DEDUP_REMOVED lines=13> */
.L_x_9540:
        /* <DEDUP_REMOVED lines=78> */
.L_x_9535:
[----:B------:R-:W-:Y:S05]  /*116a0*/  BSYNC.RECONVERGENT B0 ;  /* 0x0000000000007941 */ /* 0x000fea0003800200 */
.L_x_9534:
[----:B------:R-:W1:Y:S01]  /*116b0*/  S2UR UR6, SR_CgaCtaId ;  /* 0x00000000000679c3 */ /* 0x000e620000008800 */
[----:B------:R-:W-:Y:S01]  /*116c0*/  SHF.L.U32 R143, R138, 0x6, RZ ;  /* 0x000000068a8f7819 */ /* 0x000fe200000006ff */
[----:B------:R-:W-:Y:S01]  /*116d0*/  UMOV UR7, 0x400 ;  /* 0x0000040000077882 */ /* 0x000fe20000000000 */
[C---:B------:R-:W-:Y:S01]  /*116e0*/  SHF.L.U32 R135, R3.reuse, 0x5, RZ ;  /* 0x0000000503877819 */ /* 0x040fe200000006ff */
[----:B------:R-:W-:Y:S01]  /*116f0*/  BSSY.RECONVERGENT B1, `(.L_x_9536) ;  /* 0x0000164000017945 */ /* 0x000fe20003800200 */
[----:B------:R-:W-:Y:S02]  /*11700*/  SHF.L.U32 R172, R3, 0x3, RZ ;  /* 0x0000000303ac7819 */ /* 0x000fe400000006ff */
        /* <DEDUP_REMOVED lines=8> */
[----:B------:R-:W-:Y:S01]  /*11790*/  LOP3.LUT R0, R0, 0x18, RZ, 0xc0, !PT ;  /* 0x0000001800007812 */ /* 0x000fe200078ec0ff */
[----:B-1----:R-:W-:Y:S01]  /*117a0*/  ULEA UR6, UR6, UR7, 0x18 ;  /* 0x0000000706067291 */ /* 0x002fe2000f8ec0ff */
[----:B------:R-:W-:Y:S02]  /*117b0*/  LOP3.LUT R169, R170, 0x18, R3, 0xf8, !PT ;  /* 0x00000018aaa97812 */ /* 0x000fe400078ef803 */
[----:B------:R-:W-:Y:S02]  /*117c0*/  SHF.L.U64.HI R170, R138, 0x6, R139 ;  /* 0x000000068aaa7819 */ /* 0x000fe4000001028b */
[--C-:B------:R-:W-:Y:S02]  /*117d0*/  LOP3.LUT R169, R169, 0x18, R172.reuse, 0x78, !PT ;  /* 0x00000018a9a97812 */ /* 0x100fe400078e78ac */
[----:B------:R-:W-:Y:S02]  /*117e0*/  IADD3.X R175, PT, PT, R170, R145, RZ, P1, !PT ;  /* 0x00000091aaaf7210 */ /* 0x000fe40000ffe4ff */
[----:B------:R-:W-:Y:S02]  /*117f0*/  LOP3.LUT R169, R169, 0x1f20, R172, 0xf8, !PT ;  /* 0x00001f20a9a97812 */ /* 0x000fe400078ef8ac */
[-C--:B------:R-:W-:Y:S02]  /*11800*/  IADD3.X R177, PT, PT, R175, R170.reuse, RZ, P2, !PT ;  /* 0x000000aaafb17210 */ /* 0x080fe400017fe4ff */
[----:B------:R-:W-:Y:S02]  /*11810*/  @!P0 IADD3 R172, P1, PT, R176, R143, RZ ;  /* 0x0000008fb0ac8210 */ /* 0x000fe40007f3e0ff */
[----:B------:R-:W-:Y:S02]  /*11820*/  LEA R167, R169, UR6, 0x1 ;  /* 0x00000006a9a77c11 */ /* 0x000fe4000f8e08ff */
[----:B------:R-:W-:Y:S02]  /*11830*/  @!P0 IADD3.X R173, PT, PT, R177, R170, RZ, P1, !PT ;  /* 0x000000aab1ad8210 */ /* 0x000fe40000ffe4ff */
[C---:B------:R-:W-:Y:S01]  /*11840*/  LOP3.LUT R133, R90.reuse, 0x3e00, RZ, 0xc0, !PT ;  /* 0x00003e005a857812 */ /* 0x040fe200078ec0ff */
[----:B------:R-:W-:Y:S01]  /*11850*/  @!PT LDS RZ, [RZ] ;  /* 0x00000000fffff984 */ /* 0x000fe20000000800 */
[----:B------:R-:W-:Y:S01]  /*11860*/  @!PT LDS RZ, [RZ] ;  /* 0x00000000fffff984 */ /* 0x000fe20000000800 */
[----:B------:R-:W-:Y:S01]  /*11870*/  @!PT LDS RZ, [RZ] ;  /* 0x00000000fffff984 */ /* 0x000fe20000000800 */
[----:B------:R-:W-:Y:S01]  /*11880*/  @!P0 LDGSTS.E.BYPASS.LTC128B.128 [R167+0x3000], desc[UR4][R144.64] ;  /* 0x0300000090a78fae */ /* 0x000fe2000b981a04 */
[----:B------:R-:W-:Y:S02]  /*11890*/  LOP3.LUT R90, R90, 0x100, RZ, 0xc0, !PT ;  /* 0x000001005a5a7812 */ /* 0x000fe400078ec0ff */
[----:B------:R-:W-:Y:S02]  /*118a0*/  LOP3.LUT P2, RZ, R3, 0x4, RZ, 0xc0, !PT ;  /* 0x0000000403ff7812 */ /* 0x000fe4000784c0ff */
[----:B------:R-:W-:Y:S02]  /*118b0*/  LOP3.LUT R90, R90, 0x20, R135, 0xf8, !PT ;  /* 0x000000205a5a7812 */ /* 0x000fe400078ef887 */
[----:B------:R-:W-:Y:S01]  /*118c0*/  SHF.R.U32.HI R132, RZ, 0x1, R3 ;  /* 0x00000001ff847819 */ /* 0x000fe20000011603 */
[----:B------:R-:W-:Y:S01]  /*118d0*/  @P0 STS.128 [R167+0x3000], RZ ;  /* 0x003000ffa7000388 */ /* 0x000fe20000000c00 */
[----:B------:R-:W-:Y:S02]  /*118e0*/  IADD3 R163, PT, PT, R163, -0x1, RZ ;  /* 0xffffffffa3a37810 */ /* 0x000fe40007ffe0ff */
[----:B------:R-:W-:Y:S02]  /*118f0*/  LOP3.LUT R2, R132, 0x8, RZ, 0xc0, !PT ;  /* 0x0000000884027812 */ /* 0x000fe400078ec0ff */
[----:B------:R-:W-:Y:S02]  /*11900*/  ISETP.GT.AND P1, PT, R163, R140, PT ;  /* 0x0000008ca300720c */ /* 0x000fe40003f24270 */
[--C-:B------:R-:W-:Y:S01]  /*11910*/  LOP3.LUT R89, R2, 0xc0, R135.reuse, 0xf8, !PT ;  /* 0x000000c002597812 */ /* 0x100fe200078ef887 */
[----:B------:R-:W-:Y:S01]  /*11920*/  @!PT LDS RZ, [RZ] ;  /* 0x00000000fffff984 */ /* 0x000fe20000000800 */
[----:B------:R-:W-:Y:S01]  /*11930*/  @!PT LDS RZ, [RZ] ;  /* 0x00000000fffff984 */ /* 0x000fe20000000800 */
[----:B------:R-:W-:Y:S01]  /*11940*/  @!PT LDS RZ, [RZ] ;  /* 0x00000000fffff984 */ /* 0x000fe20000000800 */
[----:B------:R-:W-:Y:S01]  /*11950*/  @!P0 LDGSTS.E.BYPASS.LTC128B.128 [R167+0x3800], desc[UR4][R174.64] ;  /* 0x03800000aea78fae */ /* 0x000fe2000b981a04 */
[--C-:B------:R-:W-:Y:S02]  /*11960*/  LOP3.LUT R2, R133, 0x20, R135.reuse, 0xf8, !PT ;  /* 0x0000002085027812 */ /* 0x100fe400078ef887 */
[----:B------:R-:W-:Y:S02]  /*11970*/  LOP3.LUT R134, R89, R0, RZ, 0x3c, !PT ;  /* 0x0000000059867212 */ /* 0x000fe400078e3cff */
[----:B------:R-:W-:Y:S02]  /*11980*/  LOP3.LUT R91, R2, 0x100, R135, 0xf8, !PT ;  /* 0x00000100025b7812 */ /* 0x000fe400078ef887 */
[----:B------:R-:W-:Y:S01]  /*11990*/  LOP3.LUT R89, R88, 0x8, R3, 0xf8, !PT ;  /* 0x0000000858597812 */ /* 0x000fe200078ef803 */
[----:B------:R-:W-:Y:S01]  /*119a0*/  @P0 STS.128 [R167+0x3800], RZ ;  /* 0x003800ffa7000388 */ /* 0x000fe20000000c00 */
[----:B------:R-:W-:Y:S02]  /*119b0*/  LOP3.LUT R88, R91, R134, RZ, 0xfc, !PT ;  /* 0x000000865b587212 */ /* 0x000fe400078efcff */
[----:B------:R-:W-:Y:S02]  /*119c0*/  LOP3.LUT R89, R90, R89, R0, 0xf6, !PT ;  /* 0x000000595a597212 */ /* 0x000fe400078ef600 */
[----:B------:R-:W-:Y:S02]  /*119d0*/  LEA R0, R88, UR6, 0x1 ;  /* 0x0000000658007c11 */ /* 0x000fe4000f8e08ff */
[----:B------:R-:W-:Y:S01]  /*119e0*/  LEA R2, R89, UR6, 0x1 ;  /* 0x0000000659027c11 */ /* 0x000fe2000f8e08ff */
[----:B------:R-:W-:Y:S01]  /*119f0*/  @!PT LDS RZ, [RZ] ;  /* 0x00000000fffff984 */ /* 0x000fe20000000800 */
[----:B------:R-:W-:Y:S01]  /*11a00*/  @!PT LDS RZ, [RZ] ;  /* 0x00000000fffff984 */ /* 0x000fe20000000800 */
[----:B------:R-:W-:Y:S01]  /*11a10*/  @!PT LDS RZ, [RZ] ;  /* 0x00000000fffff984 */ /* 0x000fe20000000800 */
[----:B------:R-:W-:Y:S01]  /*11a20*/  @!P0 LDGSTS.E.BYPASS.LTC128B.128 [R167+0x4000], desc[UR4][R176.64] ;  /* 0x04000000b0a78fae */ /* 0x000fe2000b981a04 */
[----:B------:R-:W-:Y:S04]  /*11a30*/  MOV R3, 0x20 ;  /* 0x0000002000037802 */ /* 0x000fe80000000f00 */
[----:B------:R-:W-:Y:S03]  /*11a40*/  SEL R3, R3, 0xffffffe0, !P2 ;  /* 0xffffffe003037807 */ /* 0x000fe60005000000 */
[----:B------:R-:W-:Y:S01]  /*11a50*/  @P0 STS.128 [R167+0x4000], RZ ;  /* 0x004000ffa7000388 */ /* 0x000fe20000000c00 */
[-C--:B------:R-:W-:Y:S07]  /*11a60*/  IADD3 R124, PT, PT, R0, R3.reuse, RZ ;  /* 0x00000003007c7210 */ /* 0x080fee0007ffe0ff */
[----:B------:R-:W-:Y:S01]  /*11a70*/  @!PT LDS RZ, [RZ] ;  /* 0x00000000fffff984 */ /* 0x000fe20000000800 */
[----:B------:R-:W-:Y:S01]  /*11a80*/  @!PT LDS RZ, [RZ] ;  /* 0x00000000fffff984 */ /* 0x000fe20000000800 */
[----:B------:R-:W-:Y:S01]  /*11a90*/  @!PT LDS RZ, [RZ] ;  /* 0x00000000fffff984 */ /* 0x000fe20000000800 */
[----:B------:R1:W-:Y:S08]  /*11aa0*/  @!P0 LDGSTS.E.BYPASS.LTC128B.128 [R167+0x4800], desc[UR4][R172.64] ;  /* 0x04800000aca78fae */ /* 0x0003f0000b981a04 */
[----:B------:R-:W-:Y:S08]  /*11ab0*/  @P0 STS.128 [R167+0x4800], RZ ;  /* 0x004800ffa7000388 */ /* 0x000ff00000000c00 */
[----:B------:R-:W2:Y:S04]  /*11ac0*/  LD.E R143, desc[UR4][R84.64+0x18c] ;  /* 0x00018c04548f7980 */ /* 0x000ea8000c101900 */
[----:B------:R3:W-:Y:S08]  /*11ad0*/  LDSM.16.M88.4 R88, [R0] ;  /* 0x000000000058783b */ /* 0x0007f00000000200 */
[----:B------:R-:W0:Y:S08]  /*11ae0*/  LDGDEPBAR ;  /* 0x00000000000079af */ /* 0x000e300000000000 */
[----:B------:R-:W4:Y:S08]  /*11af0*/  LDSM.16.M88.4 R92, [R2+0x1000] ;  /* 0x00100000025c783b */ /* 0x000f300000000200 */
[----:B------:R-:W5:Y:S01]  /*11b00*/  LDSM.16.M88.4 R96, [R2+0x1400] ;  /* 0x001400000260783b */ /* 0x000f620000000200 */
[----:B---3--:R-:W-:Y:S07]  /*11b10*/  IADD3 R0, PT, PT, R2, R3, RZ ;  /* 0x0000000302007210 */ /* 0x008fee0007ffe0ff */
[----:B------:R-:W3:Y:S08]  /*11b20*/  LDSM.16.M88.4 R100, [R2+0x1800] ;  /* 0x001800000264783b */ /* 0x000ef00000000200 */
[----:B------:R-:W1:Y:S08]  /*11b30*/  LDSM.16.M88.4 R104, [R2+0x1c00] ;  /* 0x001c00000268783b */ /* 0x000e700000000200 */
[----:B------:R-:W1:Y:S08]  /*11b40*/  LDSM.16.M88.4 R108, [R2+0x2000] ;  /* 0x00200000026c783b */ /* 0x000e700000000200 */
[----:B------:R-:W1:Y:S01]  /*11b50*/  LDSM.16.M88.4 R112, [R2+0x2400] ;  /* 0x002400000270783b */ /* 0x000e620000000200 */
[C---:B----4-:R-:W-:Y:S07]  /*11b60*/  HMMA.16816.F32.BF16 R4, R88.reuse, R92, RZ ;  /* 0x0000005c5804723c */ /* 0x050fee00000418ff */
[----:B------:R-:W4:Y:S01]  /*11b70*/  LDSM.16.M88.4 R116, [R2+0x2800] ;  /* 0x002800000274783b */ /* 0x000f220000000200 */
[C---:B------:R-:W-:Y:S07]  /*11b80*/  HMMA.16816.F32.BF16 R8, R88.reuse, R94, RZ ;  /* 0x0000005e5808723c */ /* 0x040fee00000418ff */
[----:B------:R-:W4:Y:S01]  /*11b90*/  LDSM.16.M88.4 R120, [R2+0x2c00] ;  /* 0x002c00000278783b */ /* 0x000f220000000200 */
[C---:B-----5:R-:W-:Y:S07]  /*11ba0*/  HMMA.16816.F32.BF16 R12, R88.reuse, R96, RZ ;  /* 0x00000060580c723c */ /* 0x060fee00000418ff */
[----:B------:R-:W-:Y:S01]  /*11bb0*/  LDSM.16.M88.4 R124, [R124] ;  /* 0x000000007c7c783b */ /* 0x000fe20000000200 */
[C---:B------:R-:W-:Y:S07]  /*11bc0*/  HMMA.16816.F32.BF16 R16, R88.reuse, R98, RZ ;  /* 0x000000625810723c */ /* 0x040fee00000418ff */
[----:B------:R-:W5:Y:S01]  /*11bd0*/  LDSM.16.M88.4 R128, [R0+0x1000] ;  /* 0x001000000080783b */ /* 0x000f620000000200 */
[C---:B---3--:R-:W-:Y:S07]  /*11be0*/  HMMA.16816.F32.BF16 R20, R88.reuse, R100, RZ ;  /* 0x000000645814723c */ /* 0x048fee00000418ff */
        /* <DEDUP_REMOVED lines=33> */
[----:B------:R-:W2:Y:S02]  /*11e00*/  MUFU.TANH R190, R190 ;  /* 0x000000be00be7308 */ /* 0x000ea40000002400 */
[-C--:B------:R-:W-:Y:S01]  /*11e10*/  FMUL.FTZ R238, R38, R143.reuse ;  /* 0x0000008f26ee7220 */ /* 0x080fe20000410000 */
[-C--:B------:R-:W-:Y:S01]  /*11e20*/  FMUL.FTZ R170, R4, R143.reuse ;  /* 0x0000008f04aa7220 */ /* 0x080fe20000410000 */
[-C--:B------:R-:W-:Y:S06]  /*11e30*/  FMUL.FTZ R172, R5, R143.reuse ;  /* 0x0000008f05ac7220 */ /* 0x080fec0000410000 */
[-C--:B------:R-:W-:Y:S01]  /*11e40*/  FMUL.FTZ R244, R42, R143.reuse ;  /* 0x0000008f2af47220 */ /* 0x080fe20000410000 */
[-C--:B------:R-:W-:Y:S01]  /*11e50*/  FMUL.FTZ R174, R6, R143.reuse ;  /* 0x0000008f06ae7220 */ /* 0x080fe20000410000 */
[-C--:B------:R-:W-:Y:S01]  /*11e60*/  FMUL.FTZ R176, R7, R143.reuse ;  /* 0x0000008f07b07220 */ /* 0x080fe20000410000 */
[-C--:B------:R-:W-:Y:S01]  /*11e70*/  FMUL.FTZ R178, R8, R143.reuse ;  /* 0x0000008f08b27220 */ /* 0x080fe20000410000 */
        /* <DEDUP_REMOVED lines=40> */
[C---:B-----5:R-:W-:Y:S03]  /*12100*/  HMMA.16816.F32.BF16 R60, R124.reuse, R88, R60 ;  /* 0x000000587c3c723c */ /* 0x060fe6000004183c */
[-C--:B------:R-:W-:Y:S01]  /*12110*/  FMUL.FTZ R232, R35, R143.reuse ;  /* 0x0000008f23e87220 */ /* 0x080fe20000410000 */
[-C--:B------:R-:W-:Y:S03]  /*12120*/  FMUL.FTZ R234, R36, R143.reuse ;  /* 0x0000008f24ea7220 */ /* 0x080fe60000410000 */
[----:B------:R5:W1:Y:S01]  /*12130*/  MUFU.TANH R18, R171 ;  /* 0x000000ab00127308 */ /* 0x000a620000002400 */
[-C--:B--2---:R-:W-:Y:S01]  /*12140*/  FMUL.FTZ R175, R56, R143.reuse ;  /* 0x0000008f38af7220 */ /* 0x084fe20000410000 */
[-C--:B------:R-:W-:Y:S01]  /*12150*/  FMUL.FTZ R236, R37, R143.reuse ;  /* 0x0000008f25ec7220 */ /* 0x080fe20000410000 */
[----:B------:R-:W-:Y:S03]  /*12160*/  HMMA.16816.F32.BF16 R64, R124, R90, R64 ;  /* 0x0000005a7c40723c */ /* 0x000fe60000041840 */
        /* <DEDUP_REMOVED lines=14> */
[-C--:B----4-:R-:W-:Y:S01]  /*12250*/  FMUL.FTZ R173, R55, R143.reuse ;  /* 0x0000008f37ad7220 */ /* 0x090fe20000410000 */
[-C--:B-----5:R-:W-:Y:S01]  /*12260*/  FMUL.FTZ R171, R58, R143.reuse ;  /* 0x0000008f3aab7220 */ /* 0x0a0fe20000410000 */
[-C--:B------:R-:W-:Y:S04]  /*12270*/  FMUL.FTZ R193, R63, R143.reuse ;  /* 0x0000008f3fc17220 */ /* 0x080fe80000410000 */
[----:B------:R4:W1:Y:S01]  /*12280*/  MUFU.TANH R34, R191 ;  /* 0x000000bf00227308 */ /* 0x0008620000002400 */
[-C--:B--2---:R-:W-:Y:S09]  /*12290*/  FMUL.FTZ R177, R61, R143.reuse ;  /* 0x0000008f3db17220 */ /* 0x084ff20000410000 */
[----:B------:R2:W1:Y:S01]  /*122a0*/  MUFU.TANH R38, R189 ;  /* 0x000000bd00267308 */ /* 0x0004620000002400 */
[-C--:B---3--:R-:W-:Y:S09]  /*122b0*/  FMUL.FTZ R175, R62, R143.reuse ;  /* 0x0000008f3eaf7220 */ /* 0x088ff20000410000 */
[----:B------:R3:W1:Y:S01]  /*122c0*/  MUFU.TANH R42, R187 ;  /* 0x000000bb002a7308 */ /* 0x0006620000002400 */
[-C--:B----4-:R-:W-:Y:S09]  /*122d0*/  FMUL.FTZ R191, R64, R143.reuse ;  /* 0x0000008f40bf7220 */ /* 0x090ff20000410000 */
[----:B------:R-:W4:Y:S01]  /*122e0*/  MUFU.TANH R180, R180 ;  /* 0x000000b400b47308 */ /* 0x000f220000002400 */
[-C--:B--2---:R-:W-:Y:S09]  /*122f0*/  FMUL.FTZ R189, R65, R143.reuse ;  /* 0x0000008f41bd7220 */ /* 0x084ff20000410000 */
[----:B------:R-:W2:Y:S01]  /*12300*/  MUFU.TANH R182, R182 ;  /* 0x000000b600b67308 */ /* 0x000ea20000002400 */
        /* <DEDUP_REMOVED lines=106> */
[----:B------:R-:W-:Y:S01]  /*129b0*/  SEL R11, R2, R11, !P5 ;  /* 0x0000000b020b7207 */ /* 0x000fe20006800000 */
[----:B------:R-:W3:Y:S01]  /*129c0*/  LD.E.64 R8, desc[UR4][R84.64+0x38] ;  /* 0x0000380454087980 */ /* 0x000ee2000c101b00 */
        /* <DEDUP_REMOVED lines=21> */
.L_x_9539:
[----:B------:R-:W-:Y:S05]  /*12b20*/  BSYNC.RECONVERGENT B0 ;  /* 0x0000000000007941 */ /* 0x000fea0003800200 */
.L_x_9538:
[----:B-1----:R-:W-:Y:S01]  /*12b30*/  @!P0 IMAD.MOV.U32 R143, RZ, RZ, R141 ;  /* 0x000000ffff8f8224 */ /* 0x002fe200078e008d */
        /* <DEDUP_REMOVED lines=31> */
.L_x_9537:
[----:B------:R-:W-:Y:S05]  /*12d30*/  BSYNC.RECONVERGENT B1 ;  /* 0x0000000000017941 */ /* 0x000fea0003800200 */
.L_x_9536:
[-C--:B------:R-:W-:Y:S01]  /*12d40*/  IABS R4, R164.reuse ;  /* 0x000000a400047213 */ /* 0x080fe20000000000 */
[C---:B------:R-:W-:Y:S01]  /*12d50*/  VIADD R36, R165.reuse, 0x18 ;  /* 0x00000018a5247836 */ /* 0x040fe20000000000 */
[----:B------:R-:W-:Y:S01]  /*12d60*/  IABS R0, R164 ;  /* 0x000000a400007213 */ /* 0x000fe20000000000 */
[C---:B--2---:R-:W-:Y:S01]  /*12d70*/  VIADD R8, R165.reuse, 0xffffffd0 ;  /* 0xffffffd0a5087836 */ /* 0x044fe20000000000 */
[----:B------:R-:W-:Y:S01]  /*12d80*/  I2FP.F32.S32 R4, R4 ;  /* 0x0000000400047245 */ /* 0x000fe20000201400 */
[C---:B------:R-:W-:Y:S01]  /*12d90*/  VIADD R7, R165.reuse, 0xffffffd1 ;  /* 0xffffffd1a5077836 */ /* 0x040fe20000000000 */
[----:B------:R-:W-:Y:S01]  /*12da0*/  I2FP.F32.S32 R0, R0 ;  /* 0x0000000000007245 */ /* 0x000fe20000201400 */
[C---:B------:R-:W-:Y:S01]  /*12db0*/  VIADD R91, R165.reuse, 0xffffffe9 ;  /* 0xffffffe9a55b7836 */ /* 0x040fe20000000000 */
[----:B------:R-:W-:Y:S01]  /*12dc0*/  LOP3.LUT R134, R134, 0x120, R135, 0xf8, !PT ;  /* 0x0000012086867812 */ /* 0x000fe200078ef887 */
[----:B------:R-:W-:Y:S02]  /*12dd0*/  VIADD R35, R165, 0xfffffff8 ;  /* 0xfffffff8a5237836 */ /* 0x000fe40000000000 */
[----:B-1----:R-:W-:Y:S01]  /*12de0*/  FFMA.FTZ R228, -R159, R4, R228 ;  /* 0x000000049fe47223 */ /* 0x002fe200000101e4 */
        /* <DEDUP_REMOVED lines=21> */
[----:B------:R-:W-:Y:S01]  /*12f40*/  IABS R13, R13 ;  /* 0x0000000d000d7213 */ /* 0x000fe20000000000 */
[C---:B------:R-:W-:Y:S02]  /*12f50*/  VIADD R0, R165.reuse, 0xffffffe1 ;  /* 0xffffffe1a5007836 */ /* 0x040fe40000000000 */
[C---:B------:R-:W-:Y:S02]  /*12f60*/  VIADD R20, R164.reuse, 0x11 ;  /* 0x00000011a4147836 */ /* 0x040fe40000000000 */
[C---:B------:R-:W-:Y:S02]  /*12f70*/  VIADD R12, R164.reuse, 0x21 ;  /* 0x00000021a40c7836 */ /* 0x040fe40000000000 */
[C---:B------:R-:W-:Y:S01]  /*12f80*/  VIADD R2, R165.reuse, 0xfffffff9 ;  /* 0xfffffff9a5027836 */ /* 0x040fe20000000000 */
[----:B------:R-:W-:Y:S01]  /*12f90*/  IABS R20, R20 ;  /* 0x0000001400147213 */ /* 0x000fe20000000000 */
[----:B------:R-:W-:Y:S01]  /*12fa0*/  VIADD R15, R164, 0x20 ;  /* 0x00000020a40f7836 */ /* 0x000fe20000000000 */
[----:B------:R-:W-:Y:S01]  /*12fb0*/  IABS R12, R12 ;  /* 0x0000000c000c7213 */ /* 0x000fe20000000000 */
[C---:B------:R-:W-:Y:S01]  /*12fc0*/  VIADD R24, R165.reuse, 0xffffffc0 ;  /* 0xffffffc0a5187836 */ /* 0x040fe20000000000 */
[----:B------:R-:W-:Y:S01]  /*12fd0*/  ISETP.GE.AND P0, PT, R2, R161, PT ;  /* 0x000000a10200720c */ /* 0x000fe20003f06270 */
[----:B------:R-:W-:Y:S01]  /*12fe0*/  VIADD R29, R164, 0x28 ;  /* 0x00000028a41d7836 */ /* 0x000fe20000000000 */
[----:B------:R-:W-:Y:S01]  /*12ff0*/  ISETP.GE.AND P5, PT, R2, R158, PT ;  /* 0x0000009e0200720c */ /* 0x000fe20003fa6270 */
[----:B------:R-:W-:Y:S01]  /*13000*/  IMAD.MOV.U32 R32, RZ, RZ, R12 ;  /* 0x000000ffff207224 */ /* 0x000fe200078e000c */
[----:B------:R-:W-:Y:S01]  /*13010*/  IABS R15, R15 ;  /* 0x0000000f000f7213 */ /* 0x000fe20000000000 */
[C---:B------:R-:W-:Y:S01]  /*13020*/  VIADD R2, R165.reuse, 0x1 ;  /* 0x00000001a5027836 */ /* 0x040fe20000000000 */
[----:B------:R-:W-:Y:S01]  /*13030*/  ISETP.GE.AND P4, PT, R24, R161, PT ;  /* 0x000000a11800720c */ /* 0x000fe20003f86270 */
[----:B------:R-:W-:Y:S01]  /*13040*/  VIADD R6, R165, 0xffffffd8 ;  /* 0xffffffd8a5067836 */ /* 0x000fe20000000000 */
[----:B------:R-:W-:Y:S01]  /*13050*/  IABS R29, R29 ;  /* 0x0000001d001d7213 */ /* 0x000fe20000000000 */
[----:B------:R-:W-:Y:S01]  /*13060*/  IMAD.MOV.U32 R31, RZ, RZ, R15 ;  /* 0x000000ffff1f7224 */ /* 0x000fe200078e000f */
[----:B------:R-:W-:Y:S01]  /*13070*/  ISETP.GE.AND P6, PT, R2, R160, PT ;  /* 0x000000a00200720c */ /* 0x000fe20003fc6270 */
[----:B------:R-:W-:Y:S01]  /*13080*/  VIADD R28, R164, 0x41 ;  /* 0x00000041a41c7836 */ /* 0x000fe20000000000 */
[----:B------:R-:W-:Y:S01]  /*13090*/  I2FP.F32.S32 R15, R32 ;  /* 0x00000020000f7245 */ /* 0x000fe20000201400 */
[----:B------:R-:W-:Y:S01]  /*130a0*/  IMAD.MOV.U32 R32, RZ, RZ, R13 ;  /* 0x000000ffff207224 */ /* 0x000fe200078e000d */
[----:B------:R-:W-:Y:S01]  /*130b0*/  FSEL R23, R228, -INF , P0 ;  /* 0xff800000e4177808 */ /* 0x000fe20000000000 */
[C---:B------:R-:W-:Y:S01]  /*130c0*/  VIADD R3, R164.reuse, 0x18 ;  /* 0x00000018a4037836 */ /* 0x040fe20000000000 */
[----:B------:R-:W-:Y:S01]  /*130d0*/  FSEL R19, R185, -INF , P6 ;  /* 0xff800000b9137808 */ /* 0x000fe20003000000 */
[C---:B------:R-:W-:Y:S01]  /*130e0*/  FFMA.FTZ R206, -R159.reuse, R15, R206 ;  /* 0x0000000f9fce7223 */ /* 0x040fe200000101ce */
[----:B------:R-:W-:Y:S01]  /*130f0*/  I2FP.F32.S32 R12, R29 ;  /* 0x0000001d000c7245 */ /* 0x000fe20000201400 */
[----:B------:R-:W-:Y:S01]  /*13100*/  FFMA.FTZ R194, -R159, R15, R194 ;  /* 0x0000000f9fc27223 */ /* 0x000fe200000101c2 */
[----:B------:R-:W-:Y:S01]  /*13110*/  IABS R3, R3 ;  /* 0x0000000300037213 */ /* 0x000fe20000000000 */
[----:B------:R-:W-:Y:S01]  /*13120*/  VIADD R15, R164, 0x10 ;  /* 0x00000010a40f7836 */ /* 0x000fe20000000000 */
[----:B------:R-:W-:Y:S01]  /*13130*/  ISETP.GE.AND P0, PT, R11, R161, PT ;  /* 0x000000a10b00720c */ /* 0x000fe20003f06270 */
[CC--:B------:R-:W-:Y:S01]  /*13140*/  FFMA.FTZ R200, -R159.reuse, R12.reuse, R200 ;  /* 0x0000000c9fc87223 */ /* 0x0c0fe200000101c8 */
[----:B------:R-:W-:Y:S01]  /*13150*/  I2FP.F32.S32 R3, R3 ;  /* 0x0000000300037245 */ /* 0x000fe20000201400 */
[----:B------:R-:W-:Y:S01]  /*13160*/  FFMA.FTZ R188, -R159, R12, R188 ;  /* 0x0000000c9fbc7223 */ /* 0x000fe200000101bc */
[----:B------:R-:W-:Y:S01]  /*13170*/  ISETP.GE.AND P6, PT, R4, R161, PT ;  /* 0x000000a10400720c */ /* 0x000fe20003fc6270 */
[----:B------:R-:W-:Y:S01]  /*13180*/  VIADD R12, R164, 0x18 ;  /* 0x00000018a40c7836 */ /* 0x000fe20000000000 */
[----:B------:R-:W-:Y:S01]  /*13190*/  ISETP.GE.AND P1, PT, R2, R153, PT ;  /* 0x000000990200720c */ /* 0x000fe20003f26270 */
[----:B------:R-:W-:Y:S01]  /*131a0*/  VIADD R2, R165, 0xffffffe0 ;  /* 0xffffffe0a5027836 */ /* 0x000fe20000000000 */
[----:B------:R-:W-:Y:S01]  /*131b0*/  I2FP.F32.S32 R13, R31 ;  /* 0x0000001f000d7245 */ /* 0x000fe20000201400 */
[C---:B------:R-:W-:Y:S01]  /*131c0*/  FFMA.FTZ R204, -R159.reuse, R3, R204 ;  /* 0x000000039fcc7223 */ /* 0x040fe200000101cc */
[----:B------:R-:W-:Y:S01]  /*131d0*/  IABS R28, R28 ;  /* 0x0000001c001c7213 */ /* 0x000fe20000000000 */
[C---:B------:R-:W-:Y:S01]  /*131e0*/  VIADD R3, R164.reuse, 0x40 ;  /* 0x00000040a4037836 */ /* 0x040fe20000000000 */
[----:B------:R-:W-:Y:S01]  /*131f0*/  IABS R12, R12 ;  /* 0x0000000c000c7213 */ /* 0x000fe20000000000 */
[C---:B------:R-:W-:Y:S01]  /*13200*/  FFMA.FTZ R196, -R159.reuse, R13, R196 ;  /* 0x0000000d9fc47223 */ /* 0x040fe200000101c4 */
[----:B------:R-:W-:Y:S01]  /*13210*/  I2FP.F32.S32 R28, R28 ;  /* 0x0000001c001c7245 */ /* 0x000fe20000201400 */
[----:B------:R-:W-:Y:S01]  /*13220*/  VIADD R31, R164, 0x9 ;  /* 0x00000009a41f7836 */ /* 0x000fe20000000000 */
[----:B------:R-:W-:Y:S01]  /*13230*/  IABS R29, R3 ;  /* 0x00000003001d7213 */ /* 0x000fe20000000000 */
[----:B------:R-:W-:Y:S01]  /*13240*/  FFMA.FTZ R208, -R159, R13, R208 ;  /* 0x0000000d9fd07223 */ /* 0x000fe200000101d0 */
        /* <DEDUP_REMOVED lines=15> */
[C---:B------:R-:W-:Y:S01]  /*13340*/  FFMA.FTZ R218, -R159.reuse, R31, R218 ;  /* 0x0000001f9fda7223 */ /* 0x040fe200000101da */
[----:B------:R-:W-:Y:S01]  /*13350*/  I2FP.F32.S32 R15, R15 ;  /* 0x0000000f000f7245 */ /* 0x000fe20000201400 */
[----:B------:R-:W-:Y:S01]  /*13360*/  FFMA.FTZ R176, -R159, R29, R176 ;  /* 0x0000001d9fb07223 */ /* 0x000fe200000101b0 */
[----:B------:R-:W-:Y:S01]  /*13370*/  ISETP.GE.AND P5, PT, R40, R160, PT ;  /* 0x000000a02800720c */ /* 0x000fe20003fa6270 */
[C---:B------:R-:W-:Y:S01]  /*13380*/  VIADD R29, R164.reuse, 0x8 ;  /* 0x00000008a41d7836 */ /* 0x040fe20000000000 */
[----:B------:R-:W-:Y:S01]  /*13390*/  FSEL R19, R19, -INF , !P1 ;  /* 0xff80000013137808 */ /* 0x000fe20004800000 */
[C---:B------:R-:W-:Y:S01]  /*133a0*/  FFMA.FTZ R224, -R159.reuse, R15, R224 ;  /* 0x0000000f9fe07223 */ /* 0x040fe200000101e0 */
[C---:B------:R-:W-:Y:S02]  /*133b0*/  VIADD R15, R164.reuse, 0xffffffd8 ;  /* 0xffffffd8a40f7836 */ /* 0x040fe40000000000 */
[----:B------:R-:W-:Y:S01]  /*133c0*/  IABS R29, R29 ;  /* 0x0000001d001d7213 */ /* 0x000fe20000000000 */
[C---:B------:R-:W-:Y:S02]  /*133d0*/  VIADD R3, R164.reuse, 0x8 ;  /* 0x00000008a4037836 */ /* 0x040fe40000000000 */
[C---:B------:R-:W-:Y:S01]  /*133e0*/  VIADD R13, R164.reuse, 0x9 ;  /* 0x00000009a40d7836 */ /* 0x040fe20000000000 */
[----:B------:R-:W-:Y:S01]  /*133f0*/  I2FP.F32.S32 R29, R29 ;  /* 0x0000001d001d7245 */ /* 0x000fe20000201400 */
[C---:B------:R-:W-:Y:S01]  /*13400*/  VIADD R94, R164.reuse, 0xffffffc8 ;  /* 0xffffffc8a45e7836 */ /* 0x040fe20000000000 */
[----:B------:R-:W-:Y:S01]  /*13410*/  IABS R3, R3 ;  /* 0x0000000300037213 */ /* 0x000fe20000000000 */
[C---:B------:R-:W-:Y:S01]  /*13420*/  VIADD R27, R164.reuse, 0x38 ;  /* 0x00000038a41b7836 */ /* 0x040fe20000000000 */
[----:B------:R-:W-:Y:S01]  /*13430*/  IABS R13, R13 ;  /* 0x0000000d000d7213 */ /* 0x000fe20000000000 */
[C---:B------:R-:W-:Y:S01]  /*13440*/  FFMA.FTZ R220, -R159.reuse, R29, R220 ;  /* 0x0000001d9fdc7223 */ /* 0x040fe200000101dc */
        /* <DEDUP_REMOVED lines=8> */
[----:B------:R-:W-:Y:S01]  /*134d0*/  IABS R21, R21 ;  /* 0x0000001500157213 */ /* 0x000fe20000000000 */
[C---:B------:R-:W-:Y:S01]  /*134e0*/  FFMA.FTZ R230, -R159.reuse, R13, R230 ;  /* 0x0000000d9fe67223 */ /* 0x040fe200000101e6 */
[----:B------:R-:W-:Y:S01]  /*134f0*/  I2FP.F32.S32 R27, R27 ;  /* 0x0000001b001b7245 */ /* 0x000fe20000201400 */
[C---:B------:R-:W-:Y:S01]  /*13500*/  VIADD R12, R164.reuse, 0x1 ;  /* 0x00000001a40c7836 */ /* 0x040fe20000000000 */
[----:B------:R-:W-:Y:S01]  /*13510*/  I2FP.F32.S32 R25, R25 ;  /* 0x0000001900197245 */ /* 0x000fe20000201400 */
[C---:B------:R-:W-:Y:S01]  /*13520*/  VIADD R13, R164.reuse, 0xfffffff9 ;  /* 0xfffffff9a40d7836 */ /* 0x040fe20000000000 */
[----:B------:R-:W-:Y:S01]  /*13530*/  I2FP.F32.S32 R21, R21 ;  /* 0x0000001500157245 */ /* 0x000fe20000201400 */
[C---:B------:R-:W-:Y:S01]  /*13540*/  FFMA.FTZ R172, -R159.reuse, R27, R172 ;  /* 0x0000001b9fac7223 */ /* 0x040fe200000101ac */
[----:B------:R-:W-:Y:S01]  /*13550*/  IABS R3, R3 ;  /* 0x0000000300037213 */ /* 0x000fe20000000000 */
[CC--:B------:R-:W-:Y:S01]  /*13560*/  FFMA.FTZ R178, -R159.reuse, R25.reuse, R178 ;  /* 0x000000199fb27223 */ /* 0x0c0fe200000101b2 */
[----:B------:R-:W-:Y:S01]  /*13570*/  IABS R12, R12 ;  /* 0x0000000c000c7213 */ /* 0x000fe20000000000 */
[----:B------:R-:W-:Y:S01]  /*13580*/  VIADD R16, R164, 0x39 ;  /* 0x00000039a4107836 */ /* 0x000fe20000000000 */
[----:B------:R-:W-:Y:S01]  /*13590*/  FSEL R172, R172, -INF , P0 ;  /* 0xff800000acac7808 */ /* 0x000fe20000000000 */
[C---:B------:R-:W-:Y:S01]  /*135a0*/  FFMA.FTZ R190, -R159.reuse, R25, R190 ;  /* 0x000000199fbe7223 */ /* 0x040fe200000101be */
[----:B------:R-:W-:Y:S01]  /*135b0*/  FSEL R109, R178, -INF , P6 ;  /* 0xff800000b26d7808 */ /* 0x000fe20003000000 */
[CC--:B------:R-:W-:Y:S01]  /*135c0*/  FFMA.FTZ R192, -R159.reuse, R21.reuse, R192 ;  /* 0x000000159fc07223 */ /* 0x0c0fe200000101c0 */
[----:B------:R-:W-:Y:S01]  /*135d0*/  IABS R16, R16 ;  /* 0x0000001000107213 */ /* 0x000fe20000000000 */
[C---:B------:R-:W-:Y:S01]  /*135e0*/  FFMA.FTZ R180, -R159.reuse, R21, R180 ;  /* 0x000000159fb47223 */ /* 0x040fe200000101b4 */
[----:B------:R-:W-:Y:S01]  /*135f0*/  ISETP.GE.AND P0, PT, R8, R161, PT ;  /* 0x000000a10800720c */ /* 0x000fe20003f06270 */
[----:B------:R-:W-:Y:S01]  /*13600*/  FFMA.FTZ R184, -R159, R27, R184 ;  /* 0x0000001b9fb87223 */ /* 0x000fe200000101b8 */
[----:B------:R-:W-:Y:S01]  /*13610*/  I2FP.F32.S32 R16, R16 ;  /* 0x0000001000107245 */ /* 0x000fe20000201400 */
[C---:B------:R-:W-:Y:S01]  /*13620*/  VIADD R17, R164.reuse, 0x29 ;  /* 0x00000029a4117836 */ /* 0x040fe20000000000 */
[----:B------:R-:W-:Y:S01]  /*13630*/  ISETP.GE.AND P6, PT, R7, R161, PT ;  /* 0x000000a10700720c */ /* 0x000fe20003fc6270 */
[----:B------:R-:W-:Y:S01]  /*13640*/  VIADD R21, R164, 0xfffffff1 ;  /* 0xfffffff1a4157836 */ /* 0x000fe20000000000 */
[----:B------:R-:W-:Y:S01]  /*13650*/  I2FP.F32.S32 R3, R3 ;  /* 0x0000000300037245 */ /* 0x000fe20000201400 */
[CC--:B------:R-:W-:Y:S01]  /*13660*/  FFMA.FTZ R170, -R159.reuse, R16.reuse, R170 ;  /* 0x000000109faa7223 */ /* 0x0c0fe200000101aa */
[----:B------:R-:W-:Y:S01]  /*13670*/  IABS R17, R17 ;  /* 0x0000001100117213 */ /* 0x000fe20000000000 */
[C---:B------:R-:W-:Y:S01]  /*13680*/  FFMA.FTZ R182, -R159.reuse, R16, R182 ;  /* 0x000000109fb67223 */ /* 0x040fe200000101b6 */
[----:B------:R-:W-:Y:S01]  /*13690*/  FSEL R97, R188, -INF , P6 ;  /* 0xff800000bc617808 */ /* 0x000fe20003000000 */
[----:B------:R-:W-:Y:S01]  /*136a0*/  FFMA.FTZ R246, -R159, R3, R246 ;  /* 0x000000039ff67223 */ /* 0x000fe200000101f6 */
[----:B------:R-:W-:Y:S01]  /*136b0*/  FSEL R170, R170, -INF , P4 ;  /* 0xff800000aaaa7808 */ /* 0x000fe20002000000 */
[C---:B------:R-:W-:Y:S01]  /*136c0*/  VIADD R3, R164.reuse, 0xffffffc0 ;  /* 0xffffffc0a4037836 */ /* 0x040fe20000000000 */
[----:B------:R-:W-:Y:S01]  /*136d0*/  I2FP.F32.S32 R17, R17 ;  /* 0x0000001100117245 */ /* 0x000fe20000201400 */
[C---:B------:R-:W-:Y:S01]  /*136e0*/  VIADD R16, R164.reuse, 0xfffffff8 ;  /* 0xfffffff8a4107836 */ /* 0x040fe20000000000 */
[-C--:B------:R-:W-:Y:S01]  /*136f0*/  ISETP.GE.AND P4, PT, R9, R161.reuse, PT ;  /* 0x000000a10900720c */ /* 0x080fe20003f86270 */
[----:B------:R-:W-:Y:S01]  /*13700*/  VIADD R25, R164, 0xfffffff9 ;  /* 0xfffffff9a4197836 */ /* 0x000fe20000000000 */
[----:B------:R-:W-:Y:S01]  /*13710*/  ISETP.GE.AND P6, PT, R2, R161, PT ;  /* 0x000000a10200720c */ /* 0x000fe20003fc6270 */
[CC--:B------:R-:W-:Y:S01]  /*13720*/  FFMA.FTZ R186, -R159.reuse, R17.reuse, R186 ;  /* 0x000000119fba7223 */ /* 0x0c0fe200000101ba */
        /* <DEDUP_REMOVED lines=19> */
[----:B------:R-:W-:Y:S02]  /*13860*/  IABS R24, R24 ;  /* 0x0000001800187213 */ /* 0x000fe40000000000 */
[----:B------:R-:W-:Y:S02]  /*13870*/  FSEL R176, R176, -INF , P0 ;  /* 0xff800000b0b07808 */ /* 0x000fe40000000000 */
[----:B------:R-:W-:Y:S02]  /*13880*/  I2FP.F32.S32 R24, R24 ;  /* 0x0000001800187245 */ /* 0x000fe40000201400 */
[-C--:B------:R-:W-:Y:S02]  /*13890*/  ISETP.GE.AND P0, PT, R92, R161.reuse, PT ;  /* 0x000000a15c00720c */ /* 0x080fe40003f06270 */
[----:B------:R-:W-:Y:S01]  /*138a0*/  IABS R20, R20 ;  /* 0x0000001400147213 */ /* 0x000fe20000000000 */
[----:B------:R-:W-:Y:S01]  /*138b0*/  FFMA.FTZ R212, -R159, R24, R212 ;  /* 0x000000189fd47223 */ /* 0x000fe200000101d4 */
[----:B------:R-:W-:Y:S02]  /*138c0*/  FSEL R45, R210, -INF , P0 ;  /* 0xff800000d22d7808 */ /* 0x000fe40000000000 */
[----:B------:R-:W-:Y:S02]  /*138d0*/  ISETP.GE.AND P0, PT, R91, R161, PT ;  /* 0x000000a15b00720c */ /* 0x000fe40003f06270 */
[----:B------:R-:W-:Y:S01]  /*138e0*/  I2FP.F32.S32 R27, R20 ;  /* 0x00000014001b7245 */ /* 0x000fe20000201400 */
[----:B------:R-:W-:Y:S01]  /*138f0*/  VIADD R20, R164, 0xffffffc1 ;  /* 0xffffffc1a4147836 */ /* 0x000fe20000000000 */
[----:B------:R-:W-:Y:S02]  /*13900*/  FSEL R41, R212, -INF , P0 ;  /* 0xff800000d4297808 */ /* 0x000fe40000000000 */
[----:B------:R-:W-:Y:S01]  /*13910*/  ISETP.GE.AND P0, PT, R4, R160, PT ;  /* 0x000000a00400720c */ /* 0x000fe20003f06270 */
[----:B------:R-:W-:Y:S01]  /*13920*/  FFMA.FTZ R226, -R159, R27, R226 ;  /* 0x0000001b9fe27223 */ /* 0x000fe200000101e2 */
[----:B------:R-:W-:Y:S01]  /*13930*/  IABS R27, R16 ;  /* 0x00000010001b7213 */ /* 0x000fe20000000000 */
[----:B------:R-:W-:Y:S01]  /*13940*/  VIADD R16, R164, 0xffffffe9 ;  /* 0xffffffe9a4107836 */ /* 0x000fe20000000000 */
[----:B------:R-:W-:Y:S02]  /*13950*/  FSEL R105, R182, -INF , P0 ;  /* 0xff800000b6697808 */ /* 0x000fe40000000000 */
[-C--:B------:R-:W-:Y:S02]  /*13960*/  ISETP.GE.AND P0, PT, R9, R160.reuse, PT ;  /* 0x000000a00900720c */ /* 0x080fe40003f06270 */
[----:B------:R-:W-:Y:S02]  /*13970*/  I2FP.F32.S32 R27, R27 ;  /* 0x0000001b001b7245 */ /* 0x000fe40000201400 */
[----:B------:R-:W-:Y:S02]  /*13980*/  FSEL R107, R184, -INF , P0 ;  /* 0xff800000b86b7808 */ /* 0x000fe40000000000 */
[----:B------:R-:W-:Y:S01]  /*13990*/  ISETP.GE.AND P0, PT, R90, R161, PT ;  /* 0x000000a15a00720c */ /* 0x000fe20003f06270 */
[----:B------:R-:W-:Y:S01]  /*139a0*/  FFMA.FTZ R236, -R159, R27, R236 ;  /* 0x0000001b9fec7223 */ /* 0x000fe200000101ec */
[----:B------:R-:W-:Y:S02]  /*139b0*/  IABS R25, R25 ;  /* 0x0000001900197213 */ /* 0x000fe40000000000 */
[----:B------:R-:W-:Y:S02]  /*139c0*/  FSEL R218, R218, -INF , P0 ;  /* 0xff800000dada7808 */ /* 0x000fe40000000000 */
[----:B------:R-:W-:Y:S02]  /*139d0*/  ISETP.GE.AND P0, PT, R89, R161, PT ;  /* 0x000000a15900720c */ /* 0x000fe40003f06270 */
[----:B------:R-:W-:Y:S02]  /*139e0*/  IABS R3, R3 ;  /* 0x0000000300037213 */ /* 0x000fe40000000000 */
[----:B------:R-:W-:Y:S02]  /*139f0*/  FSEL R33, R220, -INF , P0 ;  /* 0xff800000dc217808 */ /* 0x000fe40000000000 */
[-C--:B------:R-:W-:Y:S02]  /*13a00*/  ISETP.GE.AND P0, PT, R8, R160.reuse, PT ;  /* 0x000000a00800720c */ /* 0x080fe40003f06270 */
[----:B------:R-:W-:Y:S02]  /*13a10*/  I2FP.F32.S32 R25, R25 ;  /* 0x0000001900197245 */ /* 0x000fe40000201400 */
[----:B------:R-:W-:Y:S02]  /*13a20*/  FSEL R95, R190, -INF , P0 ;  /* 0xff800000be5f7808 */ /* 0x000fe40000000000 */
[----:B------:R-:W-:Y:S01]  /*13a30*/  ISETP.GE.AND P0, PT, R7, R160, PT ;  /* 0x000000a00700720c */ /* 0x000fe20003f06270 */
[----:B------:R-:W-:Y:S01]  /*13a40*/  FFMA.FTZ R234, -R159, R25, R234 ;  /* 0x000000199fea7223 */ /* 0x000fe200000101ea */
[----:B------:R-:W-:Y:S02]  /*13a50*/  I2FP.F32.S32 R3, R3 ;  /* 0x0000000300037245 */ /* 0x000fe40000201400 */
[----:B------:R-:W-:Y:S02]  /*13a60*/  FSEL R93, R192, -INF , P0 ;  /* 0xff800000c05d7808 */ /* 0x000fe40000000000 */
[----:B------:R-:W-:Y:S01]  /*13a70*/  ISETP.GE.AND P0, PT, R35, R161, PT ;  /* 0x000000a12300720c */ /* 0x000fe20003f06270 */
[C---:B------:R-:W-:Y:S01]  /*13a80*/  FFMA.FTZ R44, -R159.reuse, R3, R44 ;  /* 0x000000039f2c7223 */ /* 0x040fe2000001012c */
[----:B------:R-:W-:Y:S01]  /*13a90*/  I2FP.F32.S32 R12, R12 ;  /* 0x0000000c000c7245 */ /* 0x000fe20000201400 */
[----:B------:R-:W2:Y:S01]  /*13aa0*/  LD.E R3, desc[UR4][R84.64+0xdc] ;  /* 0x0000dc0454037980 */ /* 0x000ea2000c101900 */
[----:B------:R-:W-:Y:S02]  /*13ab0*/  FSEL R27, R226, -INF , P0 ;  /* 0xff800000e21b7808 */ /* 0x000fe40000000000 */
[----:B------:R-:W-:Y:S01]  /*13ac0*/  ISETP.GE.AND P0, PT, R6, R160, PT ;  /* 0x000000a00600720c */ /* 0x000fe20003f06270 */
[----:B------:R-:W-:Y:S01]  /*13ad0*/  FFMA.FTZ R238, -R159, R12, R238 ;  /* 0x0000000c9fee7223 */ /* 0x000fe200000101ee */
[----:B------:R-:W-:Y:S01]  /*13ae0*/  IABS R21, R21 ;  /* 0x0000001500157213 */ /* 0x000fe20000000000 */
[----:B------:R-:W-:Y:S01]  /*13af0*/  VIADD R12, R164, 0xfffffff0 ;  /* 0xfffffff0a40c7836 */ /* 0x000fe20000000000 */
[----:B------:R-:W-:Y:S02]  /*13b00*/  FSEL R61, R198, -INF , P0 ;  /* 0xff800000c63d7808 */ /* 0x000fe40000000000 */
        /* <DEDUP_REMOVED lines=8> */
[----:B------:R-:W-:Y:S01]  /*13b90*/  I2FP.F32.S32 R13, R13 ;  /* 0x0000000d000d7245 */ /* 0x000fe20000201400 */
[----:B------:R-:W-:Y:S01]  /*13ba0*/  VIADD R21, R165, 0x30 ;  /* 0x00000030a5157836 */ /* 0x000fe20000000000 */
[----:B------:R-:W-:Y:S02]  /*13bb0*/  FSEL R25, R234, -INF , P0 ;  /* 0xff800000ea197808 */ /* 0x000fe40000000000 */
[-C--:B------:R-:W-:Y:S01]  /*13bc0*/  ISETP.GE.AND P0, PT, R2, R160.reuse, PT ;  /* 0x000000a00200720c */ /* 0x080fe20003f06270 */
[C---:B------:R-:W-:Y:S01]  /*13bd0*/  FFMA.FTZ R244, -R159.reuse, R13, R244 ;  /* 0x0000000d9ff47223 */ /* 0x040fe200000101f4 */
[----:B------:R-:W-:Y:S01]  /*13be0*/  IABS R17, R17 ;  /* 0x0000001100117213 */ /* 0x000fe20000000000 */
[----:B------:R-:W-:Y:S01]  /*13bf0*/  VIADD R13, R164, 0xfffffff1 ;  /* 0xfffffff1a40d7836 */ /* 0x000fe20000000000 */
[----:B------:R-:W-:Y:S02]  /*13c00*/  FSEL R49, R206, -INF , P0 ;  /* 0xff800000ce317808 */ /* 0x000fe40000000000 */
[----:B------:R-:W-:Y:S02]  /*13c10*/  ISETP.GE.AND P0, PT, R0, R160, PT ;  /* 0x000000a00000720c */ /* 0x000fe40003f06270 */
[----:B------:R-:W-:Y:S02]  /*13c20*/  I2FP.F32.S32 R17, R17 ;  /* 0x0000001100117245 */ /* 0x000fe40000201400 */
[----:B------:R-:W-:Y:S02]  /*13c30*/  FSEL R208, R208, -INF , P0 ;  /* 0xff800000d0d07808 */ /* 0x000fe40000000000 */
[----:B------:R-:W-:Y:S01]  /*13c40*/  IABS R12, R12 ;  /* 0x0000000c000c7213 */ /* 0x000fe20000000000 */
[C---:B------:R-:W-:Y:S01]  /*13c50*/  FFMA.FTZ R242, -R159.reuse, R17, R242 ;  /* 0x000000119ff27223 */ /* 0x040fe200000101f2 */
[----:B------:R-:W-:Y:S01]  /*13c60*/  ISETP.GE.AND P0, PT, R66, R161, PT ;  /* 0x000000a14200720c */ /* 0x000fe20003f06270 */
[----:B------:R-:W-:Y:S01]  /*13c70*/  VIADD R17, R164, 0x11 ;  /* 0x00000011a4117836 */ /* 0x000fe20000000000 */
        /* <DEDUP_REMOVED lines=9> */
[----:B------:R-:W-:Y:S01]  /*13d10*/  FFMA.FTZ R252, -R159, R13, R252 ;  /* 0x0000000d9ffc7223 */ /* 0x000fe200000101fc */
[----:B------:R-:W-:Y:S01]  /*13d20*/  IABS R16, R16 ;  /* 0x0000001000107213 */ /* 0x000fe20000000000 */
[----:B------:R-:W-:Y:S01]  /*13d30*/  VIADD R13, R165, 0x10 ;  /* 0x00000010a50d7836 */ /* 0x000fe20000000000 */
[----:B------:R-:W-:Y:S02]  /*13d40*/  ISETP.GE.AND P0, PT, R62, R160, PT ;  /* 0x000000a03e00720c */ /* 0x000fe40003f06270 */
[----:B------:R-:W-:Y:S02]  /*13d50*/  I2FP.F32.S32 R17, R17 ;  /* 0x0000001100117245 */ /* 0x000fe40000201400 */
[----:B------:R-:W-:Y:S02]  /*13d60*/  I2FP.F32.S32 R16, R16 ;  /* 0x0000001000107245 */ /* 0x000fe40000201400 */
[----:B------:R-:W-:Y:S01]  /*13d70*/  FSEL R39, R214, -INF , P0 ;  /* 0xff800000d6277808 */ /* 0x000fe20000000000 */
[----:B------:R-:W-:Y:S01]  /*13d80*/  FFMA.FTZ R222, -R159, R17, R222 ;  /* 0x000000119fde7223 */ /* 0x000fe200000101de */
[----:B------:R-:W-:Y:S01]  /*13d90*/  IABS R12, R12 ;  /* 0x0000000c000c7213 */ /* 0x000fe20000000000 */
[----:B------:R-:W-:Y:S01]  /*13da0*/  VIADD R17, R165, 0x11 ;  /* 0x00000011a5117836 */ /* 0x000fe20000000000 */
[----:B------:R-:W-:Y:S01]  /*13db0*/  ISETP.GE.AND P0, PT, R47, R160, PT ;  /* 0x000000a02f00720c */ /* 0x000fe20003f06270 */
[C---:B------:R-:W-:Y:S01]  /*13dc0*/  FFMA.FTZ R183, -R159.reuse, R16, R183 ;  /* 0x000000109fb77223 */ /* 0x040fe200000101b7 */
[----:B------:R-:W-:Y:S01]  /*13dd0*/  I2FP.F32.S32 R12, R12 ;  /* 0x0000000c000c7245 */ /* 0x000fe20000201400 */
[----:B------:R-:W-:Y:S01]  /*13de0*/  FFMA.FTZ R248, -R159, R16, R248 ;  /* 0x000000109ff87223 */ /* 0x000fe200000101f8 */
[----:B------:R-:W-:Y:S01]  /*13df0*/  FSEL R37, R216, -INF , P0 ;  /* 0xff800000d8257808 */ /* 0x000fe20000000000 */
[----:B------:R-:W-:Y:S01]  /*13e00*/  VIADD R16, R164, 0xffffffe1 ;  /* 0xffffffe1a4107836 */ /* 0x000fe20000000000 */
[-C--:B------:R-:W-:Y:S01]  /*13e10*/  ISETP.GE.AND P0, PT, R13, R161.reuse, PT ;  /* 0x000000a10d00720c */ /* 0x080fe20003f06270 */
[C---:B------:R-:W-:Y:S01]  /*13e20*/  FFMA.FTZ R250, -R159.reuse, R12, R250 ;  /* 0x0000000c9ffa7223 */ /* 0x040fe200000101fa */
[----:B------:R-:W-:Y:S01]  /*13e30*/  IABS R20, R20 ;  /* 0x0000001400147213 */ /* 0x000fe20000000000 */
[----:B------:R-:W-:Y:S01]  /*13e40*/  FFMA.FTZ R181, -R159, R12, R181 ;  /* 0x0000000c9fb57223 */ /* 0x000fe200000101b5 */
        /* <DEDUP_REMOVED lines=8> */
[----:B------:R-:W-:Y:S01]  /*13ed0*/  IABS R12, R12 ;  /* 0x0000000c000c7213 */ /* 0x000fe20000000000 */
[C---:B------:R-:W-:Y:S01]  /*13ee0*/  FFMA.FTZ R10, -R159.reuse, R16, R10 ;  /* 0x000000109f0a7223 */ /* 0x040fe2000001010a */
[----:B------:R-:W-:Y:S01]  /*13ef0*/  ISETP.GE.AND P0, PT, R58, R160, PT ;  /* 0x000000a03a00720c */ /* 0x000fe20003f06270 */
[----:B------:R-:W-:Y:S01]  /*13f00*/  FFMA.FTZ R179, -R159, R16, R179 ;  /* 0x000000109fb37223 */ /* 0x000fe200000101b3 */
[----:B------:R-:W-:Y:S01]  /*13f10*/  I2FP.F32.S32 R12, R12 ;  /* 0x0000000c000c7245 */ /* 0x000fe20000201400 */
[----:B------:R-:W-:Y:S01]  /*13f20*/  VIADD R16, R165, 0x21 ;  /* 0x00000021a5107836 */ /* 0x000fe20000000000 */
[----:B------:R-:W-:Y:S02]  /*13f30*/  FSEL R29, R224, -INF , P0 ;  /* 0xff800000e01d7808 */ /* 0x000fe40000000000 */
[-C--:B------:R-:W-:Y:S01]  /*13f40*/  ISETP.GE.AND P0, PT, R36, R161.reuse, PT ;  /* 0x000000a12400720c */ /* 0x080fe20003f06270 */
[CC--:B------:R-:W-:Y:S01]  /*13f50*/  FFMA.FTZ R14, -R159.reuse, R12.reuse, R14 ;  /* 0x0000000c9f0e7223 */ /* 0x0c0fe2000001010e */
[C---:B------:R-:W-:Y:S01]  /*13f60*/  FFMA.FTZ R113, -R159.reuse, R12, R173 ;  /* 0x0000000c9f717223 */ /* 0x040fe200000101ad */
[----:B------:R-:W-:Y:S01]  /*13f70*/  VIADD R12, R164, 0xffffffd9 ;  /* 0xffffffd9a40c7836 */ /* 0x000fe20000000000 */
[----:B------:R-:W-:Y:S02]  /*13f80*/  FSEL R129, R10, -INF , P0 ;  /* 0xff8000000a817808 */ /* 0x000fe40000000000 */
[----:B------:R-:W-:Y:S02]  /*13f90*/  ISETP.GE.AND P0, PT, R32, R161, PT ;  /* 0x000000a12000720c */ /* 0x000fe40003f06270 */
[----:B------:R-:W-:Y:S02]  /*13fa0*/  IABS R12, R12 ;  /* 0x0000000c000c7213 */ /* 0x000fe40000000000 */
[----:B------:R-:W-:Y:S01]  /*13fb0*/  FSEL R127, R14, -INF , P0 ;  /* 0xff8000000e7f7808 */ /* 0x000fe20000000000 */
[----:B------:R-:W-:Y:S01]  /*13fc0*/  VIADD R14, R164, 0xffffffd1 ;  /* 0xffffffd1a40e7836 */ /* 0x000fe20000000000 */
[----:B------:R-:W-:Y:S02]  /*13fd0*/  ISETP.GE.AND P0, PT, R54, R160, PT ;  /* 0x000000a03600720c */ /* 0x000fe40003f06270 */
[----:B------:R-:W-:Y:S02]  /*13fe0*/  IABS R10, R15 ;  /* 0x0000000f000a7213 */ /* 0x000fe40000000000 */
[----:B------:R-:W-:Y:S02]  /*13ff0*/  FSEL R15, R230, -INF , P0 ;  /* 0xff800000e60f7808 */ /* 0x000fe40000000000 */
[----:B------:R-:W-:Y:S02]  /*14000*/  I2FP.F32.S32 R12, R12 ;  /* 0x0000000c000c7245 */ /* 0x000fe40000201400 */
[----:B------:R-:W-:Y:S02]  /*14010*/  ISETP.GE.AND P0, PT, R48, R160, PT ;  /* 0x000000a03000720c */ /* 0x000fe40003f06270 */
[----:B------:R-:W-:Y:S01]  /*14020*/  I2FP.F32.S32 R10, R10 ;  /* 0x0000000a000a7245 */ /* 0x000fe20000201400 */
[CC--:B------:R-:W-:Y:S01]  /*14030*/  FFMA.FTZ R18, -R159.reuse, R12.reuse, R18 ;  /* 0x0000000c9f127223 */ /* 0x0c0fe20000010112 */
[----:B------:R-:W-:Y:S01]  /*14040*/  FSEL R232, R232, -INF , P0 ;  /* 0xff800000e8e87808 */ /* 0x000fe20000000000 */
[C---:B------:R-:W-:Y:S01]  /*14050*/  FFMA.FTZ R99, -R159.reuse, R12, R171 ;  /* 0x0000000c9f637223 */ /* 0x040fe200000101ab */
[----:B------:R-:W-:Y:S01]  /*14060*/  I2FP.F32.S32 R20, R20 ;  /* 0x0000001400147245 */ /* 0x000fe20000201400 */
[C---:B------:R-:W-:Y:S01]  /*14070*/  FFMA.FTZ R22, -R159.reuse, R10, R22 ;  /* 0x0000000a9f167223 */ /* 0x040fe20000010116 */
[-C--:B------:R-:W-:Y:S01]  /*14080*/  ISETP.GE.AND P0, PT, R28, R161.reuse, PT ;  /* 0x000000a11c00720c */ /* 0x080fe20003f06270 */
[----:B------:R-:W-:Y:S01]  /*14090*/  VIADD R12, R164, 0xffffffc9 ;  /* 0xffffffc9a40c7836 */ /* 0x000fe20000000000 */
[----:B------:R-:W-:Y:S01]  /*140a0*/  IABS R14, R14 ;  /* 0x0000000e000e7213 */ /* 0x000fe20000000000 */
[C---:B------:R-:W-:Y:S01]  /*140b0*/  FFMA.FTZ R43, -R159.reuse, R20, R43 ;  /* 0x000000149f2b7223 */ /* 0x040fe2000001012b */
[----:B------:R-:W-:Y:S01]  /*140c0*/  FSEL R121, R18, -INF , P0 ;  /* 0xff80000012797808 */ /* 0x000fe20000000000 */
[----:B------:R-:W-:Y:S01]  /*140d0*/  VIADD R20, R164, 0xffffffd0 ;  /* 0xffffffd0a4147836 */ /* 0x000fe20000000000 */
[-C--:B------:R-:W-:Y:S01]  /*140e0*/  ISETP.GE.AND P0, PT, R16, R161.reuse, PT ;  /* 0x000000a11000720c */ /* 0x080fe20003f06270 */
[----:B------:R-:W-:Y:S01]  /*140f0*/  FFMA.FTZ R38, -R159, R10, R38 ;  /* 0x0000000a9f267223 */ /* 0x000fe20000010126 */
[----:B------:R-:W-:Y:S01]  /*14100*/  I2FP.F32.S32 R24, R14 ;  /* 0x0000000e00187245 */ /* 0x000fe20000201400 */
[C---:B------:R-:W-:Y:S01]  /*14110*/  VIADD R14, R165.reuse, 0x29 ;  /* 0x00000029a50e7836 */ /* 0x040fe20000000000 */
[----:B------:R-:W-:Y:S01]  /*14120*/  FSEL R119, R22, -INF , P0 ;  /* 0xff80000016777808 */ /* 0x000fe20000000000 */
[C---:B------:R-:W-:Y:S01]  /*14130*/  VIADD R22, R165.reuse, 0x28 ;  /* 0x00000028a5167836 */ /* 0x040fe20000000000 */
[----:B------:R-:W-:Y:S01]  /*14140*/  ISETP.GE.AND P0, PT, R165, R160, PT ;  /* 0x000000a0a500720c */ /* 0x000fe20003f06270 */
[----:B------:R-:W-:Y:S01]  /*14150*/  FFMA.FTZ R30, -R159, R24, R30 ;  /* 0x000000189f1e7223 */ /* 0x000fe2000001011e */
[----:B------:R-:W-:Y:S01]  /*14160*/  IABS R20, R20 ;  /* 0x0000001400147213 */ /* 0x000fe20000000000 */
[C---:B------:R-:W-:Y:S01]  /*14170*/  VIADD R10, R165.reuse, 0x38 ;  /* 0x00000038a50a7836 */ /* 0x040fe20000000000 */
[----:B------:R-:W-:Y:S01]  /*14180*/  FSEL R238, R238, -INF , P0 ;  /* 0xff800000eeee7808 */ /* 0x000fe20000000000 */
[----:B------:R-:W-:Y:S01]  /*14190*/  VIADD R18, R165, 0x31 ;  /* 0x00000031a5127836 */ /* 0x000fe20000000000 */
[----:B------:R-:W-:Y:S01]  /*141a0*/  I2FP.F32.S32 R20, R20 ;  /* 0x0000001400147245 */ /* 0x000fe20000201400 */
[----:B------:R-:W-:Y:S01]  /*141b0*/  FFMA.FTZ R175, -R159, R24, R175 ;  /* 0x000000189faf7223 */ /* 0x000fe200000101af */
[-C--:B------:R-:W-:Y:S01]  /*141c0*/  ISETP.GE.AND P0, PT, R22, R161.reuse, PT ;  /* 0x000000a11600720c */ /* 0x080fe20003f06270 */
[----:B------:R-:W-:Y:S01]  /*141d0*/  VIADD R24, R165, 0x39 ;  /* 0x00000039a5187836 */ /* 0x000fe20000000000 */
[----:B------:R-:W-:Y:S01]  /*141e0*/  IABS R12, R12 ;  /* 0x0000000c000c7213 */ /* 0x000fe20000000000 */
[CC--:B------:R-:W-:Y:S01]  /*141f0*/  FFMA.FTZ R34, -R159.reuse, R20.reuse, R34 ;  /* 0x000000149f227223 */ /* 0x0c0fe20000010122 */
[----:B------:R-:W-:Y:S01]  /*14200*/  FSEL R30, R30, -INF , P0 ;  /* 0xff8000001e1e7808 */ /* 0x000fe20000000000 */
[C---:B------:R-:W-:Y:S01]  /*14210*/  FFMA.FTZ R46, -R159.reuse, R20, R46 ;  /* 0x000000149f2e7223 */ /* 0x040fe2000001012e */
[-C--:B------:R-:W-:Y:S01]  /*14220*/  ISETP.GE.AND P0, PT, R14, R161.reuse, PT ;  /* 0x000000a10e00720c */ /* 0x080fe20003f06270 */
[----:B------:R-:W-:Y:S01]  /*14230*/  VIADD R164, R164, 0x80 ;  /* 0x00000080a4a47836 */ /* 0x000fe20000000000 */
[----:B------:R-:W-:Y:S02]  /*14240*/  I2FP.F32.S32 R12, R12 ;  /* 0x0000000c000c7245 */ /* 0x000fe40000201400 */
[----:B------:R-:W-:Y:S02]  /*14250*/  FSEL R34, R34, -INF , P0 ;  /* 0xff80000022227808 */ /* 0x000fe40000000000 */
[----:B------:R-:W-:Y:S01]  /*14260*/  ISETP.GE.AND P0, PT, R56, R160, PT ;  /* 0x000000a03800720c */ /* 0x000fe20003f06270 */
[C---:B------:R-:W-:Y:S01]  /*14270*/  FFMA.FTZ R42, -R159.reuse, R12, R42 ;  /* 0x0000000c9f2a7223 */ /* 0x040fe2000001012a */
[----:B------:R-:W-:Y:S01]  /*14280*/  IABS R94, R94 ;  /* 0x0000005e005e7213 */ /* 0x000fe20000000000 */
[----:B------:R-:W-:Y:S01]  /*14290*/  FFMA.FTZ R26, -R159, R12, R26 ;  /* 0x0000000c9f1a7223 */ /* 0x000fe2000001011a */
[----:B------:R-:W-:Y:S02]  /*142a0*/  FSEL R173, R244, -INF , P0 ;  /* 0xff800000f4ad7808 */ /* 0x000fe40000000000 */
[-C--:B------:R-:W-:Y:S02]  /*142b0*/  ISETP.GE.AND P0, PT, R52, R160.reuse, PT ;  /* 0x000000a03400720c */ /* 0x080fe40003f06270 */
[----:B------:R-:W-:Y:S02]  /*142c0*/  FSEL R131, R169, -INF , P5 ;  /* 0xff800000a9837808 */ /* 0x000fe40002800000 */
[-C--:B------:R-:W-:Y:S02]  /*142d0*/  ISETP.GE.AND P5, PT, R10, R161.reuse, PT ;  /* 0x000000a10a00720c */ /* 0x080fe40003fa6270 */
[-C--:B------:R-:W-:Y:S02]  /*142e0*/  ISETP.GE.AND P1, PT, R22, R160.reuse, PT ;  /* 0x000000a01600720c */ /* 0x080fe40003f26270 */
[----:B------:R-:W-:Y:S02]  /*142f0*/  FSEL R43, R43, -INF , P5 ;  /* 0xff8000002b2b7808 */ /* 0x000fe40002800000 */
[----:B------:R-:W-:Y:S02]  /*14300*/  ISETP.GE.AND P5, PT, R32, R160, PT ;  /* 0x000000a02000720c */ /* 0x000fe40003fa6270 */
[----:B------:R-:W-:Y:S02]  /*14310*/  I2FP.F32.S32 R94, R94 ;  /* 0x0000005e005e7245 */ /* 0x000fe40000201400 */
[----:B------:R-:W-:Y:S02]  /*14320*/  FSEL R171, R246, -INF , P0 ;  /* 0xff800000f6ab7808 */ /* 0x000fe40000000000 */
[-C--:B------:R-:W-:Y:S01]  /*14330*/  ISETP.GE.AND P0, PT, R21, R161.reuse, PT ;  /* 0x000000a11500720c */ /* 0x080fe20003f06270 */
[CC--:B------:R-:W-:Y:S01]  /*14340*/  FFMA.FTZ R50, -R159.reuse, R94.reuse, R50 ;  /* 0x0000005e9f327223 */ /* 0x0c0fe20000010132 */
[----:B------:R-:W-:Y:S01]  /*14350*/  FFMA.FTZ R177, -R159, R94, R177 ;  /* 0x0000005e9fb17223 */ /* 0x000fe200000101b1 */
[----:B------:R-:W-:Y:S02]  /*14360*/  FSEL R123, R181, -INF , P5 ;  /* 0xff800000b57b7808 */ /* 0x000fe40002800000 */
[----:B------:R-:W-:Y:S02]  /*14370*/  FSEL R42, R42, -INF , P0 ;  /* 0xff8000002a2a7808 */ /* 0x000fe40000000000 */
[-C--:B------:R-:W-:Y:S02]  /*14380*/  ISETP.GE.AND P0, PT, R18, R161.reuse, PT ;  /* 0x000000a11200720c */ /* 0x080fe40003f06270 */
        /* <DEDUP_REMOVED lines=18> */
[-C--:B------:R-:W-:Y:S02]  /*144b0*/  ISETP.GE.AND P6, PT, R0, R158.reuse, PT ;  /* 0x0000009e0000720c */ /* 0x080fe40003fc6270 */
[----:B------:R-:W-:Y:S02]  /*144c0*/  FSEL R20, R50, -INF , P0 ;  /* 0xff80000032147808 */ /* 0x000fe40000000000 */
        /* <DEDUP_REMOVED lines=15> */
[----:B------:R-:W-:Y:S02]  /*145c0*/  FSEL R113, R113, -INF , P5 ;  /* 0xff80000071717808 */ /* 0x000fe40002800000 */
        /* <DEDUP_REMOVED lines=25> */
[----:B------:R-:W-:Y:S02]  /*14760*/  FSEL R55, R175, -INF , P5 ;  /* 0xff800000af377808 */ /* 0x000fe40002800000 */
[-C--:B------:R-:W-:Y:S02]  /*14770*/  ISETP.GE.AND P5, PT, R11, R158.reuse, PT ;  /* 0x0000009e0b00720c */ /* 0x080fe40003fa6270 */
[----:B------:R-:W-:Y:S02]  /*14780*/  FSEL R117, R117, -INF , !P4 ;  /* 0xff80000075757808 */ /* 0x000fe40006000000 */
[----:B------:R-:W-:Y:S02]  /*14790*/  FSEL R179, R172, -INF , !P5 ;  /* 0xff800000acb37808 */ /* 0x000fe40006800000 */
[----:B------:R-:W-:Y:S02]  /*147a0*/  ISETP.GE.AND P5, PT, R8, R158, PT ;  /* 0x0000009e0800720c */ /* 0x000fe40003fa6270 */
[----:B------:R-:W-:Y:S02]  /*147b0*/  ISETP.GE.AND P4, PT, R18, R153, PT ;  /* 0x000000991200720c */ /* 0x000fe40003f86270 */
[----:B------:R-:W-:Y:S02]  /*147c0*/  FSEL R101, R101, -INF , !P5 ;  /* 0xff80000065657808 */ /* 0x000fe40006800000 */
[----:B------:R-:W-:Y:S02]  /*147d0*/  FMNMX3.FTZ R0, R86, R181, R179, !PT ;  /* 0x000000b556007276 */ /* 0x000fe400078100b3 */
[----:B------:R-:W-:Y:S02]  /*147e0*/  FSEL R99, R99, -INF , P1 ;  /* 0xff80000063637808 */ /* 0x000fe40000800000 */
[----:B------:R-:W-:Y:S02]  /*147f0*/  ISETP.GE.AND P1, PT, R18, R160, PT ;  /* 0x000000a01200720c */ /* 0x000fe40003f26270 */
        /* <DEDUP_REMOVED lines=23> */
[-C--:B------:R-:W-:Y:S02]  /*14970*/  ISETP.GE.AND P5, PT, R66, R158.reuse, PT ;  /* 0x0000009e4200720c */ /* 0x080fe40003fa6270 */
        /* <DEDUP_REMOVED lines=98> */
[----:B------:R-:W-:Y:S01]  /*14fa0*/  FSEL R42, R42, RZ, P0 ;  /* 0x000000ff2a2a7208 */ /* 0x000fe20000000000 */
[-CC-:B------:R-:W-:Y:S01]  /*14fb0*/  FFMA.FTZ R66, R53, R3.reuse, -R46.reuse ;  /* 0x0000000335427223 */ /* 0x180fe2000001082e */
[-CC-:B------:R-:W-:Y:S01]  /*14fc0*/  FFMA.FTZ R53, R33, R3.reuse, -R46.reuse ;  /* 0x0000000321357223 */ /* 0x180fe2000001082e */
[-C--:B------:R-:W-:Y:S01]  /*14fd0*/  FFMA.FTZ R98, R111, R3.reuse, -R46 ;  /* 0x000000036f627223 */ /* 0x080fe2000001082e */
[----:B------:R-:W-:Y:S01]  /*14fe0*/  FMUL.FTZ R5, R3, R6 ;  /* 0x0000000603057220 */ /* 0x000fe20000410000 */
[----:B------:R-:W-:Y:S01]  /*14ff0*/  MUFU.EX2 R56, R56 ;  /* 0x0000003800387308 */ /* 0x000fe20000000800 */
[-CC-:B------:R-:W-:Y:S01]  /*15000*/  FFMA.FTZ R54, R13, R3.reuse, -R42.reuse ;  /* 0x000000030d367223 */ /* 0x180fe2000001082a */
[-CC-:B------:R-:W-:Y:S01]  /*15010*/  FFMA.FTZ R52, R29, R3.reuse, -R42.reuse ;  /* 0x000000031d347223 */ /* 0x180fe2000001082a */
[-CC-:B------:R-:W-:Y:S01]  /*15020*/  FFMA.FTZ R60, R39, R3.reuse, -R42.reuse ;  /* 0x00000003273c7223 */ /* 0x180fe2000001082a */
[-CC-:B------:R-:W-:Y:S01]  /*15030*/  FFMA.FTZ R92, R93, R3.reuse, -R42.reuse ;  /* 0x000000035d5c7223 */ /* 0x180fe2000001082a */
[-C--:B------:R-:W-:Y:S01]  /*15040*/  FFMA.FTZ R93, R61, R3.reuse, -R42 ;  /* 0x000000033d5d7223 */ /* 0x080fe2000001082a */
[-C--:B------:R-:W-:Y:S01]  /*15050*/  FFMA.FTZ R61, R41, R3.reuse, -R46 ;  /* 0x00000003293d7223 */ /* 0x080fe2000001082e */
[----:B------:R-:W-:Y:S03]  /*15060*/  LEA R41, R134, UR6, 0x1 ;  /* 0x0000000686297c11 */ /* 0x000fe6000f8e08ff */
[----:B------:R-:W-:Y:S01]  /*15070*/  MUFU.EX2 R98, R98 ;  /* 0x0000006200627308 */ /* 0x000fe20000000800 */
[-CC-:B------:R-:W-:Y:S01]  /*15080*/  FFMA.FTZ R111, R4, R3.reuse, -R42.reuse ;  /* 0x00000003046f7223 */ /* 0x180fe2000001082a */
[-CC-:B------:R-:W-:Y:S01]  /*15090*/  FFMA.FTZ R100, R177, R3.reuse, -R42.reuse ;  /* 0x00000003b1647223 */ /* 0x180fe2000001082a */
[-CC-:B------:R-:W-:Y:S01]  /*150a0*/  FFMA.FTZ R105, R105, R3.reuse, -R42.reuse ;  /* 0x0000000369697223 */ /* 0x180fe2000001082a */
[----:B------:R-:W-:Y:S01]  /*150b0*/  LDSM.16.MT88.4 R32, [R41+0x3400] ;  /* 0x003400002920783b */ /* 0x000fe20000004200 */
[----:B------:R-:W-:Y:S02]  /*150c0*/  VIADD R40, R41, 0x3020 ;  /* 0x0000302029287836 */ /* 0x000fe40000000000 */
        /* <DEDUP_REMOVED lines=25> */
[--C-:B------:R-:W-:Y:S03]  /*15260*/  FFMA.FTZ R94, R97, R3, -R46.reuse ;  /* 0x00000003615e7223 */ /* 0x100fe6000001082e */
[----:B------:R-:W2:Y:S01]  /*15270*/  MUFU.EX2 R96, R96 ;  /* 0x0000006000607308 */ /* 0x000ea20000000800 */
[----:B-1----:R-:W-:Y:S01]  /*15280*/  F2FP.BF16.F32.PACK_AB R25, R100, R111 ;  /* 0x0000006f6419723e */ /* 0x002fe200000010ff */
[-C--:B------:R-:W-:Y:S01]  /*15290*/  FFMA.FTZ R97, R67, R3.reuse, -R46 ;  /* 0x0000000343617223 */ /* 0x080fe2000001082e */
[-CC-:B------:R-:W-:Y:S01]  /*152a0*/  FFMA.FTZ R67, R49, R3.reuse, -R42.reuse ;  /* 0x0000000331437223 */ /* 0x180fe2000001082a */
[-C--:B------:R-:W-:Y:S01]  /*152b0*/  FFMA.FTZ R49, R15, R3.reuse, -R42 ;  /* 0x000000030f317223 */ /* 0x080fe2000001082a */
[----:B------:R-:W-:Y:S01]  /*152c0*/  FSEL R4, R0, RZ, P0 ;  /* 0x000000ff00047208 */ /* 0x000fe20000000000 */
[----:B------:R-:W1:Y:S01]  /*152d0*/  LDSM.16.MT88.4 R12, [R41+0x3000] ;  /* 0x00300000290c783b */ /* 0x000e620000004200 */
[-CC-:B------:R-:W-:Y:S03]  /*152e0*/  FFMA.FTZ R104, R181, R3.reuse, -R46.reuse ;  /* 0x00000003b5687223 */ /* 0x180fe6000001082e */
[----:B------:R-:W3:Y:S01]  /*152f0*/  MUFU.EX2 R23, R5 ;  /* 0x0000000500177308 */ /* 0x000ee20000000800 */
[-CC-:B------:R-:W-:Y:S01]  /*15300*/  FFMA.FTZ R102, R179, R3.reuse, -R46.reuse ;  /* 0x00000003b3667223 */ /* 0x180fe2000001082e */
[----:B------:R-:W-:Y:S01]  /*15310*/  FADD.FTZ R4, -R4, R87 ;  /* 0x0000005704047221 */ /* 0x000fe20000010100 */
[-CC-:B------:R-:W-:Y:S01]  /*15320*/  FFMA.FTZ R109, R109, R3.reuse, -R46.reuse ;  /* 0x000000036d6d7223 */ /* 0x180fe2000001082e */
[--C-:B------:R-:W-:Y:S01]  /*15330*/  FFMA.FTZ R86, R121, R3, -R46.reuse ;  /* 0x0000000379567223 */ /* 0x100fe2000001082e */
[----:B------:R-:W-:Y:S01]  /*15340*/  ISETP.GT.AND P0, PT, R163, R140, PT ;  /* 0x0000008ca300720c */ /* 0x000fe20003f04270 */
[----:B------:R-:W-:Y:S01]  /*15350*/  FMUL.FTZ R7, R3, R4 ;  /* 0x0000000403077220 */ /* 0x000fe20000410000 */
[----:B------:R-:W-:Y:S03]  /*15360*/  VIADD R4, R41, 0x3000 ;  /* 0x0000300029047836 */ /* 0x000fe60000000000 */
[----:B------:R-:W-:Y:S01]  /*15370*/  MUFU.EX2 R104, R104 ;  /* 0x0000006800687308 */ /* 0x000fe20000000800 */
[----:B--2---:R-:W-:Y:S01]  /*15380*/  F2FP.BF16.F32.PACK_AB R27, R96, R105 ;  /* 0x00000069601b723e */ /* 0x004fe200000010ff */
[-CC-:B------:R-:W-:Y:S01]  /*15390*/  FFMA.FTZ R87, R119, R3.reuse, -R46.reuse ;  /* 0x0000000377577223 */ /* 0x180fe2000001082e */
[----:B------:R-:W-:Y:S02]  /*153a0*/  @P2 VIADD R40, R4, 0xffffffe0 ;  /* 0xffffffe004282836 */ /* 0x000fe40000000000 */
[-CC-:B------:R-:W-:Y:S01]  /*153b0*/  FFMA.FTZ R108, R115, R3.reuse, -R46.reuse ;  /* 0x00000003736c7223 */ /* 0x180fe2000001082e */
[-CC-:B------:R-:W-:Y:S01]  /*153c0*/  FFMA.FTZ R103, R103, R3.reuse, -R46.reuse ;  /* 0x0000000367677223 */ /* 0x180fe2000001082e */
[-CC-:B------:R-:W-:Y:S01]  /*153d0*/  FFMA.FTZ R65, R65, R3.reuse, -R46.reuse ;  /* 0x0000000341417223 */ /* 0x180fe2000001082e */
[----:B------:R-:W-:Y:S02]  /*153e0*/  FFMA.FTZ R89, R89, R3, -R46 ;  /* 0x0000000359597223 */ /* 0x000fe4000001082e */
[----:B------:R-:W2:Y:S01]  /*153f0*/  MUFU.EX2 R102, R102 ;  /* 0x0000006600667308 */ /* 0x000ea20000000800 */
[----:B------:R-:W4:Y:S01]  /*15400*/  LDSM.16.MT88.4 R28, [R40] ;  /* 0x00000000281c783b */ /* 0x000f220000004200 */
[C---:B---3--:R-:W-:Y:S01]  /*15410*/  FMUL.FTZ R8, R23.reuse, R76 ;  /* 0x0000004c17087220 */ /* 0x048fe20000410000 */
[C---:B------:R-:W-:Y:S01]  /*15420*/  FMUL.FTZ R9, R23.reuse, R77 ;  /* 0x0000004d17097220 */ /* 0x040fe20000410000 */
[----:B------:R-:W-:Y:S01]  /*15430*/  FMUL.FTZ R16, R23, R68 ;  /* 0x0000004417107220 */ /* 0x000fe20000410000 */
[----:B------:R-:W-:Y:S01]  /*15440*/  FFMA.FTZ R68, R171, R3, -R42 ;  /* 0x00000003ab447223 */ /* 0x000fe2000001082a */
[C---:B------:R-:W-:Y:S01]  /*15450*/  FMUL.FTZ R4, R23.reuse, R80 ;  /* 0x0000005017047220 */ /* 0x040fe20000410000 */
[----:B------:R-:W-:Y:S03]  /*15460*/  FMUL.FTZ R5, R23, R81 ;  /* 0x0000005117057220 */ /* 0x000fe60000410000 */
[----:B------:R-:W3:Y:S01]  /*15470*/  MUFU.EX2 R109, R109 ;  /* 0x0000006d006d7308 */ /* 0x000ee20000000800 */
[----:B------:R-:W5:Y:S01]  /*15480*/  LDSM.16.MT88.4 R36, [R40+0x400] ;  /* 0x000400002824783b */ /* 0x000f620000004200 */
[-CC-:B------:R-:W-:Y:S01]  /*15490*/  FFMA.FTZ R81, R129, R3.reuse, -R46.reuse ;  /* 0x0000000381517223 */ /* 0x180fe2000001082e */
[----:B------:R-:W-:Y:S07]  /*154a0*/  FFMA.FTZ R80, R127, R3, -R46 ;  /* 0x000000037f507223 */ /* 0x000fee000001082e */
[----:B------:R-:W1:Y:S01]  /*154b0*/  MUFU.EX2 R22, R7 ;  /* 0x0000000700167308 */ /* 0x000e620000000800 */
[C---:B--2---:R-:W-:Y:S01]  /*154c0*/  F2FP.BF16.F32.PACK_AB R24, R102.reuse, R104 ;  /* 0x000000686618723e */ /* 0x044fe200000010ff */
[----:B------:R-:W-:Y:S04]  /*154d0*/  FFMA.FTZ R104, R23, R168, R104 ;  /* 0x000000a817687223 */ /* 0x000fe80000010068 */
[----:B------:R-:W-:Y:S04]  /*154e0*/  FADD.FTZ R104, R102, R104 ;  /* 0x0000006866687221 */ /* 0x000fe80000010000 */
[----:B------:R-:W-:Y:S01]  /*154f0*/  MUFU.EX2 R107, R107 ;  /* 0x0000006b006b7308 */ /* 0x000fe20000000800 */
[C---:B---3--:R-:W-:Y:S01]  /*15500*/  F2FP.BF16.F32.PACK_AB R26, R98.reuse, R109 ;  /* 0x0000006d621a723e */ /* 0x048fe200000010ff */
[----:B------:R-:W-:Y:S04]  /*15510*/  FADD.FTZ R109, R109, R104 ;  /* 0x000000686d6d7221 */ /* 0x000fe80000010000 */
[----:B------:R-:W-:Y:S04]  /*15520*/  FADD.FTZ R98, R98, R109 ;  /* 0x0000006d62627221 */ /* 0x000fe80000010000 */
[----:B------:R-:W2:Y:S01]  /*15530*/  MUFU.EX2 R94, R94 ;  /* 0x0000005e005e7308 */ /* 0x000ea20000000800 */
[C---:B-1----:R-:W-:Y:S01]  /*15540*/  FMUL.FTZ R10, R22.reuse, R78 ;  /* 0x0000004e160a7220 */ /* 0x042fe20000410000 */
[C---:B------:R-:W-:Y:S01]  /*15550*/  FMUL.FTZ R11, R22.reuse, R79 ;  /* 0x0000004f160b7220 */ /* 0x040fe20000410000 */
[C---:B------:R-:W-:Y:S01]  /*15560*/  FMUL.FTZ R18, R22.reuse, R70 ;  /* 0x0000004616127220 */ /* 0x040fe20000410000 */
[----:B------:R-:W-:Y:S01]  /*15570*/  LDSM.16.MT88.4 R76, [R41+0x4c00] ;  /* 0x004c0000294c783b */ /* 0x000fe20000004200 */
[C---:B------:R-:W-:Y:S01]  /*15580*/  FMUL.FTZ R19, R22.reuse, R71 ;  /* 0x0000004716137220 */ /* 0x040fe20000410000 */
[C---:B------:R-:W-:Y:S01]  /*15590*/  FMUL.FTZ R6, R22.reuse, R82 ;  /* 0x0000005216067220 */ /* 0x040fe20000410000 */
[--C-:B------:R-:W-:Y:S03]  /*155a0*/  FFMA.FTZ R82, R125, R3, -R42.reuse ;  /* 0x000000037d527223 */ /* 0x100fe6000001082a */
[----:B------:R-:W-:Y:S01]  /*155b0*/  MUFU.EX2 R101, R101 ;  /* 0x0000006500657308 */ /* 0x000fe20000000800 */
[C---:B------:R-:W-:Y:S01]  /*155c0*/  FMUL.FTZ R7, R22.reuse, R83 ;  /* 0x0000005316077220 */ /* 0x040fe20000410000 */
[-C--:B------:R-:W-:Y:S01]  /*155d0*/  FFMA.FTZ R83, R123, R3.reuse, -R42 ;  /* 0x000000037b537223 */ /* 0x080fe2000001082a */
[-CC-:B------:R-:W-:Y:S01]  /*155e0*/  FFMA.FTZ R71, R175, R3.reuse, -R46.reuse ;  /* 0x00000003af477223 */ /* 0x180fe2000001082e */
[----:B------:R-:W-:Y:S01]  /*155f0*/  FFMA.FTZ R70, R169, R3, -R46 ;  /* 0x00000003a9467223 */ /* 0x000fe2000001082e */
[C---:B------:R-:W-:Y:S05]  /*15600*/  FFMA.FTZ R111, R22.reuse, R166, R111 ;  /* 0x000000a6166f7223 */ /* 0x040fea000001006f */
[----:B------:R-:W1:Y:S01]  /*15610*/  MUFU.EX2 R92, R92 ;  /* 0x0000005c005c7308 */ /* 0x000e620000000800 */
[C---:B------:R-:W-:Y:S05]  /*15620*/  HMMA.16816.F32.BF16 R4, R24.reuse, R12, R4 ;  /* 0x0000000c1804723c */ /* 0x040fea0000041804 */
        /* <DEDUP_REMOVED lines=12> */
[C---:B----4-:R-:W-:Y:S03]  /*156f0*/  HMMA.16816.F32.BF16 R12, R24.reuse, R28, R12 ;  /* 0x0000001c180c723c */ /* 0x050fe6000004180c */
[----:B------:R-:W-:Y:S03]  /*15700*/  FFMA.FTZ R73, R167, R3, -R46 ;  /* 0x00000003a7497223 */ /* 0x000fe6000001082e */
[----:B------:R-:W-:Y:S01]  /*15710*/  MUFU.EX2 R93, R93 ;  /* 0x0000005d005d7308 */ /* 0x000fe20000000800 */
[----:B------:R-:W-:Y:S01]  /*15720*/  FADD.FTZ R100, R100, R111 ;  /* 0x0000006f64647221 */ /* 0x000fe20000010000 */
[----:B------:R-:W-:Y:S01]  /*15730*/  HMMA.16816.F32.BF16 R16, R24, R30, R16 ;  /* 0x0000001e1810723c */ /* 0x000fe20000041810 */
[----:B------:R-:W4:Y:S02]  /*15740*/  LDSM.16.MT88.4 R28, [R41+0x3800] ;  /* 0x00380000291c783b */ /* 0x000f240000004200 */
[----:B--2---:R-:W-:Y:S05]  /*15750*/  F2FP.BF16.F32.PACK_AB R24, R94, R107 ;  /* 0x0000006b5e18723e */ /* 0x004fea00000010ff */
[----:B------:R-:W2:Y:S01]  /*15760*/  MUFU.EX2 R88, R88 ;  /* 0x0000005800587308 */ /* 0x000ea20000000800 */
[----:B-1----:R-:W-:Y:S01]  /*15770*/  F2FP.BF16.F32.PACK_AB R25, R92, R101 ;  /* 0x000000655c19723e */ /* 0x002fe200000010ff */
        /* <DEDUP_REMOVED lines=13> */
[----:B------:R-:W-:Y:S04]  /*15850*/  FADD.FTZ R22, R88, R93 ;  /* 0x0000005d58167221 */ /* 0x000fe80000010000 */
[----:B------:R-:W1:Y:S01]  /*15860*/  MUFU.EX2 R67, R67 ;  /* 0x0000004300437308 */ /* 0x000e620000000800 */
[C---:B------:R-:W-:Y:S09]  /*15870*/  HMMA.16816.F32.BF16 R4, R24.reuse, R32, R4 ;  /* 0x000000201804723c */ /* 0x040ff20000041804 */
        /* <DEDUP_REMOVED lines=13> */
[----:B------:R-:W2:Y:S01]  /*15950*/  MUFU.EX2 R60, R60 ;  /* 0x0000003c003c7308 */ /* 0x000ea20000000800 */
[----:B------:R-:W-:Y:S09]  /*15960*/  FADD.FTZ R95, R66, R95 ;  /* 0x0000005f425f7221 */ /* 0x000ff20000010000 */
[----:B------:R-:W4:Y:S01]  /*15970*/  MUFU.EX2 R59, R59 ;  /* 0x0000003b003b7308 */ /* 0x000f220000000800 */
[C---:B-1----:R-:W-:Y:S01]  /*15980*/  F2FP.BF16.F32.PACK_AB R26, R61.reuse, R62 ;  /* 0x0000003e3d1a723e */ /* 0x042fe200000010ff */
[----:B------:R-:W-:Y:S04]  /*15990*/  FADD.FTZ R62, R62, R95 ;  /* 0x0000005f3e3e7221 */ /* 0x000fe80000010000 */
[----:B------:R-:W-:Y:S04]  /*159a0*/  FADD.FTZ R61, R61, R62 ;  /* 0x0000003e3d3d7221 */ /* 0x000fe80000010000 */
[----:B------:R-:W1:Y:S01]  /*159b0*/  MUFU.EX2 R53, R53 ;  /* 0x0000003500357308 */ /* 0x000e620000000800 */
[----:B--2---:R-:W-:Y:S09]  /*159c0*/  FADD.FTZ R22, R60, R23 ;  /* 0x000000173c167221 */ /* 0x004ff20000010000 */
[----:B------:R-:W-:Y:S01]  /*159d0*/  MUFU.EX2 R57, R57 ;  /* 0x0000003900397308 */ /* 0x000fe20000000800 */
[C---:B----4-:R-:W-:Y:S01]  /*159e0*/  FADD.FTZ R22, R59.reuse, R22 ;  /* 0x000000163b167221 */ /* 0x050fe20000010000 */
[----:B------:R-:W-:Y:S08]  /*159f0*/  F2FP.BF16.F32.PACK_AB R27, R59, R60 ;  /* 0x0000003c3b1b723e */ /* 0x000ff000000010ff */
[----:B------:R-:W2:Y:S01]  /*15a00*/  MUFU.EX2 R52, R52 ;  /* 0x0000003400347308 */ /* 0x000ea20000000800 */
[C---:B------:R-:W-:Y:S09]  /*15a10*/  HMMA.16816.F32.BF16 R4, R24.reuse, R28, R4 ;  /* 0x0000001c1804723c */ /* 0x040ff20000041804 */
[----:B------:R-:W-:Y:S01]  /*15a20*/  MUFU.EX2 R50, R50 ;  /* 0x0000003200327308 */ /* 0x000fe20000000800 */
[C---:B------:R-:W-:Y:S01]  /*15a30*/  HMMA.16816.F32.BF16 R8, R24.reuse, R30, R8 ;  /* 0x0000001e1808723c */ /* 0x040fe20000041808 */
[----:B------:R-:W4:Y:S08]  /*15a40*/  LDSM.16.MT88.4 R28, [R40+0xc00] ;  /* 0x000c0000281c783b */ /* 0x000f300000004200 */
[----:B------:R-:W5:Y:S01]  /*15a50*/  MUFU.EX2 R47, R47 ;  /* 0x0000002f002f7308 */ /* 0x000f620000000800 */
[C---:B---3--:R-:W-:Y:S09]  /*15a60*/  HMMA.16816.F32.BF16 R12, R24.reuse, R32, R12 ;  /* 0x00000020180c723c */ /* 0x048ff2000004180c */
[----:B------:R-:W3:Y:S01]  /*15a70*/  MUFU.EX2 R49, R49 ;  /* 0x0000003100317308 */ /* 0x000ee20000000800 */
[----:B------:R-:W-:Y:S01]  /*15a80*/  HMMA.16816.F32.BF16 R16, R24, R34, R16 ;  /* 0x000000221810723c */ /* 0x000fe20000041810 */
[----:B------:R-:W4:Y:S02]  /*15a90*/  LDSM.16.MT88.4 R32, [R41+0x4000] ;  /* 0x004000002920783b */ /* 0x000f240000004200 */
[----:B-1----:R-:W-:Y:S01]  /*15aa0*/  F2FP.BF16.F32.PACK_AB R24, R53, R56 ;  /* 0x000000383518723e */ /* 0x002fe200000010ff */
[----:B------:R-:W-:Y:S01]  /*15ab0*/  FADD.FTZ R56, R56, R61 ;  /* 0x0000003d38387221 */ /* 0x000fe20000010000 */
[C---:B--2---:R-:W-:Y:S01]  /*15ac0*/  F2FP.BF16.F32.PACK_AB R25, R52.reuse, R57 ;  /* 0x000000393419723e */ /* 0x044fe200000010ff */
[----:B------:R-:W-:Y:S03]  /*15ad0*/  FADD.FTZ R57, R57, R22 ;  /* 0x0000001639397221 */ /* 0x000fe60000010000 */
[----:B------:R-:W1:Y:S01]  /*15ae0*/  MUFU.EX2 R54, R54 ;  /* 0x0000003600367308 */ /* 0x000e620000000800 */
[----:B-----5:R-:W-:Y:S01]  /*15af0*/  F2FP.BF16.F32.PACK_AB R26, R47, R50 ;  /* 0x000000322f1a723e */ /* 0x020fe200000010ff */
[----:B------:R-:W-:Y:S01]  /*15b00*/  FADD.FTZ R53, R53, R56 ;  /* 0x0000003835357221 */ /* 0x000fe20000010000 */
[----:B------:R-:W-:Y:S03]  /*15b10*/  FADD.FTZ R52, R52, R57 ;  /* 0x0000003934347221 */ /* 0x000fe60000010000 */
[----:B------:R-:W-:Y:S04]  /*15b20*/  FADD.FTZ R50, R50, R53 ;  /* 0x0000003532327221 */ /* 0x000fe80000010000 */
[----:B------:R-:W-:Y:S01]  /*15b30*/  MUFU.EX2 R48, R48 ;  /* 0x0000003000307308 */ /* 0x000fe20000000800 */
[----:B---3--:R-:W-:Y:S01]  /*15b40*/  FADD.FTZ R23, R49, R52 ;  /* 0x0000003431177221 */ /* 0x008fe20000010000 */
[----:B------:R-:W-:Y:S08]  /*15b50*/  FADD.FTZ R47, R47, R50 ;  /* 0x000000322f2f7221 */ /* 0x000ff00000010000 */
[----:B------:R-:W2:Y:S01]  /*15b60*/  MUFU.EX2 R45, R45 ;  /* 0x0000002d002d7308 */ /* 0x000ea20000000800 */
[C---:B-1----:R-:W-:Y:S01]  /*15b70*/  FADD.FTZ R23, R54.reuse, R23 ;  /* 0x0000001736177221 */ /* 0x042fe20000010000 */
[----:B------:R-:W-:Y:S08]  /*15b80*/  F2FP.BF16.F32.PACK_AB R27, R54, R49 ;  /* 0x00000031361b723e */ /* 0x000ff000000010ff */
        /* <DEDUP_REMOVED lines=63> */
[----:B-1----:R-:W-:Y:S09]  /*15f80*/  F2FP.BF16.F32.PACK_AB R25, R113, R106 ;  /* 0x0000006a7119723e */ /* 0x002ff200000010ff */
[----:B------:R-:W1:Y:S01]  /*15f90*/  MUFU.EX2 R91, R91 ;  /* 0x0000005b005b7308 */ /* 0x000e620000000800 */
[----:B----4-:R-:W-:Y:S09]  /*15fa0*/  F2FP.BF16.F32.PACK_AB R26, R103, R108 ;  /* 0x0000006c671a723e */ /* 0x010ff200000010ff */
[----:B------:R-:W-:Y:S10]  /*15fb0*/  MUFU.EX2 R88, R89 ;  /* 0x0000005900587308 */ /* 0x000ff40000000800 */
[----:B------:R-:W4:Y:S01]  /*15fc0*/  MUFU.EX2 R65, R65 ;  /* 0x0000004100417308 */ /* 0x000f220000000800 */
        /* <DEDUP_REMOVED lines=8> */
[----:B----4-:R-:W-:Y:S03]  /*16050*/  F2FP.BF16.F32.PACK_AB R68, R65, R88 ;  /* 0x000000584144723e */ /* 0x010fe600000010ff */
[----:B------:R-:W-:Y:S01]  /*16060*/  FADD.FTZ R29, R74, R29 ;  /* 0x0000001d4a1d7221 */ /* 0x000fe20000010000 */
[----:B------:R-:W-:Y:S04]  /*16070*/  HMMA.16816.F32.BF16 R16, R24, R30, R16 ;  /* 0x0000001e1810723c */ /* 0x000fe80000041810 */
[----:B------:R-:W3:Y:S01]  /*16080*/  MUFU.EX2 R33, R46 ;  /* 0x0000002e00217308 */ /* 0x000ee20000000800 */
        /* <DEDUP_REMOVED lines=8> */
[----:B------:R-:W-:Y:S02]  /*16110*/  IMAD.MOV.U32 R86, RZ, RZ, R2 ;  /* 0x000000ffff567224 */ /* 0x000fe400078e0002 */
[----:B------:R-:W-:Y:S02]  /*16120*/  FADD.FTZ R113, R113, R106 ;  /* 0x0000006a71717221 */ /* 0x000fe40000010000 */
[----:B------:R-:W1:Y:S01]  /*16130*/  MUFU.EX2 R3, R42 ;  /* 0x0000002a00037308 */ /* 0x000e620000000800 */
[----:B---3--:R-:W-:Y:S01]  /*16140*/  F2FP.BF16.F32.PACK_AB R70, R33, R32 ;  /* 0x000000202146723e */ /* 0x008fe200000010ff */
[----:B------:R-:W-:Y:S01]  /*16150*/  FADD.FTZ R108, R108, R87 ;  /* 0x000000576c6c7221 */ /* 0x000fe20000010000 */
[----:B------:R-:W-:Y:S03]  /*16160*/  IMAD.MOV.U32 R87, RZ, RZ, R0 ;  /* 0x000000ffff577224 */ /* 0x000fe600078e0000 */
[----:B------:R-:W-:Y:S04]  /*16170*/  FADD.FTZ R103, R103, R108 ;  /* 0x0000006c67677221 */ /* 0x000fe80000010000 */
[----:B------:R-:W-:Y:S04]  /*16180*/  FADD.FTZ R88, R88, R103 ;  /* 0x0000006758587221 */ /* 0x000fe80000010000 */
[----:B------:R-:W-:Y:S01]  /*16190*/  FADD.FTZ R65, R65, R88 ;  /* 0x0000005841417221 */ /* 0x000fe20000010000 */
[----:B-1----:R-:W-:Y:S03]  /*161a0*/  F2FP.BF16.F32.PACK_AB R71, R3, R34 ;  /* 0x000000220347723e */ /* 0x002fe600000010ff */
[----:B------:R-:W-:Y:S04]  /*161b0*/  FADD.FTZ R32, R32, R65 ;  /* 0x0000004120207221 */ /* 0x000fe80000010000 */
[----:B------:R-:W-:Y:S01]  /*161c0*/  FADD.FTZ R168, R33, R32 ;  /* 0x0000002021a87221 */ /* 0x000fe20000010000 */
        /* <DEDUP_REMOVED lines=12> */
.L_x_9533:
        /* <DEDUP_REMOVED lines=10> */
.L_x_9550:
        /* <DEDUP_REMOVED lines=85> */
.L_x_9543:
[----:B------:R-:W-:Y:S05]  /*16880*/  BSYNC.RECONVERGENT B0 ;  /* 0x0000000000007941 */ /* 0x000fea0003800200 */
.L_x_9542:
        /* <DEDUP_REMOVED lines=26> */
.L_x_9545:
[----:B------:R-:W-:Y:S05]  /*16a30*/  BSYNC.RECONVERGENT B0 ;  /* 0x0000000000007941 */ /* 0x000fea0003800200 */
.L_x_9544:
[----:B-1----:R-:W2:Y:S01]  /*16a40*/  LD.E R84, desc[UR4][R84.64+0xc0] ;  /* 0x0000c00454547980 */ /* 0x002ea2000c101900 */
[----:B----4-:R-:W-:Y:S01]  /*16a50*/  LOP3.LUT R10, R13, 0x18, RZ, 0xc0, !PT ;  /* 0x000000180d0a7812 */ /* 0x010fe200078ec0ff */
[-C--:B-----5:R-:W-:Y:S01]  /*16a60*/  @!P0 IMAD R2, R31, R147.reuse, RZ ;  /* 0x000000931f028224 */ /* 0x0a0fe200078e02ff */
[----:B------:R-:W-:Y:S01]  /*16a70*/  MOV R11, RZ ;  /* 0x000000ff000b7202 */ /* 0x000fe20000000f00 */
[----:B------:R-:W-:Y:S01]  /*16a80*/  @!P0 IMAD.WIDE.U32 R8, R30, R147, RZ ;  /* 0x000000931e088225 */ /* 0x000fe200078e00ff */
[----:B------:R-:W-:-:S03]  /*16a90*/  MOV R147, 0x0 ;  /* 0x0000000000937802 */ /* 0x000fc60000000f00 */
[----:B------:R-:W-:Y:S02]  /*16aa0*/  IMAD.IADD R150, R150, 0x1, -R149 ;  /* 0x0000000196967824 */ /* 0x000fe400078e0a95 */
[----:B------:R-:W-:Y:S01]  /*16ab0*/  @!P0 IMAD.IADD R2, R9, 0x1, R2 ;  /* 0x0000000109028824 */ /* 0x000fe200078e0202 */
[----:B------:R-:W-:Y:S01]  /*16ac0*/  @P0 IADD3 R2, PT, PT, R23, R0, RZ ;  /* 0x0000000017020210 */ /* 0x000fe20007ffe0ff */
[-C--:B------:R-:W-:Y:S02]  /*16ad0*/  IMAD R9, R29, R148.reuse, RZ ;  /* 0x000000941d097224 */ /* 0x080fe400078e02ff */
[----:B------:R-:W-:-:S04]  /*16ae0*/  IMAD.WIDE.U32 R28, R28, R148, RZ ;  /* 0x000000941c1c7225 */ /* 0x000fc800078e00ff */
        /* <DEDUP_REMOVED lines=17> */
[----:B---3--:R-:W-:Y:S05]  /*16c00*/  @P3 RET.REL.NODEC R146 `(_ZN5flash24flash_fwd_splitkv_kernelI23Flash_fwd_kernel_traitsILi32ELi64ELi128ELi4ELb0ELb0EN7cutlass10bfloat16_tE19Flash_kernel_traitsILi32ELi64ELi128ELi4ES3_EELb0ELb1ELb1ELb0ELb0ELb1ELb0ELb1EEEvNS_16Flash_fwd_paramsE) ;  /* 0xfffffe9092fc3950 */ /* 0x008fea0003c3ffff */
        /* <DEDUP_REMOVED lines=12> */
[----:B-1----:R-:W-:Y:S05]  /*16cd0*/  RET.REL.NODEC R146 `(_ZN5flash24flash_fwd_splitkv_kernelI23Flash_fwd_kernel_traitsILi32ELi64ELi128ELi4ELb0ELb0EN7cutlass10bfloat16_tE19Flash_kernel_traitsILi32ELi64ELi128ELi4ES3_EELb0ELb1ELb1ELb0ELb0ELb1ELb0ELb1EEEvNS_16Flash_fwd_paramsE) ;  /* 0xfffffe9092c87950 */ /* 0x002fea0003c3ffff */
.L_x_9541:
[----:B------:R-:W-:Y:S01]  /*16ce0*/  MOV R4, 0x2 ;  /* 0x0000000200047802 */ /* 0x000fe20000000f00 */
[----:B------:R-:W-:Y:S01]  /*16cf0*/  IMAD.MOV.U32 R3, RZ, RZ, 0x1f ;  /* 0x0000001fff037424 */ /* 0x000fe200078e00ff */
[----:B------:R-:W-:-:S07]  /*16d00*/  MOV R5, 0xffffffff ;  /* 0xffffffff00057802 */ /* 0x000fce0000000f00 */
[----:B-1---5:R-:W-:Y:S05]  /*16d10*/  WARPSYNC.COLLECTIVE R5, `(.L_x_9546) ;  /* 0x0000000005087348 */ /* 0x022fea0003c00000 */
[----:B------:R2:W3:Y:S02]  /*16d20*/  SHFL.BFLY P0, R11, R168, R4, R3 ;  /* 0x0c000004a80b7389 */ /* 0x0004e40000000003 */
[----:B-123-5:R-:W-:Y:S05]  /*16d30*/  ENDCOLLECTIVE ;  /* 0x000000000000791b */ /* 0x02efea0003800000 */
.L_x_9546:
[----:B------:R-:W-:Y:S02]  /*16d40*/  IMAD.MOV.U32 R9, RZ, RZ, R11 ;  /* 0x000000ffff097224 */ /* 0x000fe400078e000b */
[----:B------:R-:W-:Y:S02]  /*16d50*/  IMAD.MOV.U32 R4, RZ, RZ, 0x1 ;  /* 0x00000001ff047424 */ /* 0x000fe400078e00ff */
[----:B------:R-:W-:-:S05]  /*16d60*/  FADD.FTZ R9, R9, R168 ;  /* 0x000000a809097221 */ /* 0x000fca0000010000 */
[----:B------:R-:W-:-:S07]  /*16d70*/  MOV R168, R9 ;  /* 0x0000000900a87202 */ /* 0x000fce0000000f00 */
[----:B------:R-:W-:Y:S05]  /*16d80*/  WARPSYNC.COLLECTIVE R5, `(.L_x_9547) ;  /* 0x0000000005087348 */ /* 0x000fea0003c00000 */
[----:B------:R1:W2:Y:S02]  /*16d90*/  SHFL.BFLY P0, R11, R168, R4, R3 ;  /* 0x0c000004a80b7389 */ /* 0x0002a40000000003 */
[----:B-12---:R-:W-:Y:S05]  /*16da0*/  ENDCOLLECTIVE ;  /* 0x000000000000791b */ /* 0x006fea0003800000 */
.L_x_9547:
[----:B------:R-:W-:Y:S01]  /*16db0*/  MOV R168, R166 ;  /* 0x000000a600a87202 */ /* 0x000fe20000000f00 */
[----:B------:R-:W-:Y:S01]  /*16dc0*/  IMAD.MOV.U32 R4, RZ, RZ, 0x2 ;  /* 0x00000002ff047424 */ /* 0x000fe200078e00ff */
[----:B------:R-:W-:-:S07]  /*16dd0*/  MOV R6, R11 ;  /* 0x0000000b00067202 */ /* 0x000fce0000000f00 */
[----:B------:R-:W-:Y:S05]  /*16de0*/  WARPSYNC.COLLECTIVE R5, `(.L_x_9548) ;  /* 0x0000000005087348 */ /* 0x000fea0003c00000 */
[----:B------:R1:W2:Y:S02]  /*16df0*/  SHFL.BFLY P0, R11, R168, R4, R3 ;  /* 0x0c000004a80b7389 */ /* 0x0002a40000000003 */
[----:B-12---:R-:W-:Y:S05]  /*16e00*/  ENDCOLLECTIVE ;  /* 0x000000000000791b */ /* 0x006fea0003800000 */
.L_x_9548:
[----:B------:R-:W-:Y:S01]  /*16e10*/  FADD.FTZ R6, R9, R6 ;  /* 0x0000000609067221 */ /* 0x000fe20000010000 */
[----:B------:R-:W-:Y:S01]  /*16e20*/  FADD.FTZ R8, R11, R166 ;  /* 0x000000a60b087221 */ /* 0x000fe20000010000 */
[----:B------:R-:W-:-:S04]  /*16e30*/  MOV R4, 0x1 ;  /* 0x0000000100047802 */ /* 0x000fc80000000f00 */
[----:B------:R-:W-:-:S07]  /*16e40*/  MOV R168, R8 ;  /* 0x0000000800a87202 */ /* 0x000fce0000000f00 */
[----:B------:R-:W-:Y:S05]  /*16e50*/  WARPSYNC.COLLECTIVE R5, `(.L_x_9549) ;  /* 0x0000000005087348 */ /* 0x000fea0003c00000 */
[----:B------:R1:W2:Y:S02]  /*16e60*/  SHFL.BFLY P0, R11, R168, R4, R3 ;  /* 0x0c000004a80b7389 */ /* 0x0002a40000000003 */
[----:B-12---:R-:W-:Y:S05]  /*16e70*/  ENDCOLLECTIVE ;  /* 0x000000000000791b */ /* 0x006fea0003800000 */
.L_x_9549:
[----:B------:R-:W-:Y:S05]  /*16e80*/  BRA `(.L_x_9550) ;  /* 0xfffffff400287947 */ /* 0x000fea000383ffff */
.L_x_9551:
        /* <DEDUP_REMOVED lines=15> */
.L_x_10331:


//--------------------- .text._ZN5flash24flash_fwd_splitkv_kernelI23Flash_fwd_kernel_traitsILi32ELi64ELi128ELi4ELb0ELb0EN7cutlass10bfloat16_tE19Flash_kernel_traitsILi32ELi64ELi128ELi4ES3_EELb0ELb1ELb0ELb0ELb1ELb0ELb1ELb0EEEvNS_16Flash_fwd_paramsE --------------------------
	.section	.text._ZN5flash24flash_fwd_splitkv_kernelI23Flash_fwd_kernel_traitsILi32ELi64ELi128ELi4ELb0ELb0EN7cutlass10bfloat16_tE19Flash_kernel_traitsILi32ELi64ELi128ELi4ES3_EELb0ELb1ELb0ELb0ELb1ELb0ELb1ELb0EEEvNS_16Flash_fwd_paramsE,"ax",@progbits
	.align	128
        .global         _ZN5flash24flash_fwd_splitkv_kernelI23Flash_fwd_kernel_traitsILi32ELi64ELi128ELi4ELb0ELb0EN7cutlass10bfloat16_tE19Flash_kernel_traitsILi32ELi64ELi128ELi4ES3_EELb0ELb1ELb0ELb0ELb1ELb0ELb1ELb0EEEvNS_16Flash_fwd_paramsE
        .type           _ZN5flash24flash_fwd_splitkv_kernelI23Flash_fwd_kernel_traitsILi32ELi64ELi128ELi4ELb0ELb0EN7cutlass10bfloat16_tE19Flash_kernel_traitsILi32ELi64ELi128ELi4ES3_EELb0ELb1ELb0ELb0ELb1ELb0ELb1ELb0EEEvNS_16Flash_fwd_paramsE,@function
        .size           _ZN5flash24flash_fwd_splitkv_kernelI23Flash_fwd_kernel_traitsILi32ELi64ELi128ELi4ELb0ELb0EN7cutlass10bfloat16_tE19Flash_kernel_traitsILi32ELi64ELi128ELi4ES3_EELb0ELb1ELb0ELb0ELb1ELb0ELb1ELb0EEEvNS_16Flash_fwd_paramsE,(.L_x_10332 - _ZN5flash24flash_fwd_splitkv_kernelI23Flash_fwd_kernel_traitsILi32ELi64ELi128ELi4ELb0ELb0EN7cutlass10bfloat16_tE19Flash_kernel_traitsILi32ELi64ELi128ELi4ES3_EELb0ELb1ELb0ELb0ELb1ELb0ELb1ELb0EEEvNS_16Flash_fwd_paramsE)
        .other          _ZN5flash24flash_fwd_splitkv_kernelI23Flash_fwd_kernel_traitsILi32ELi64ELi128ELi4ELb0ELb0EN7cutlass10bfloat16_tE19Flash_kernel_traitsILi32ELi64ELi128ELi4ES3_EELb0ELb1ELb0ELb0ELb1ELb0ELb1ELb0EEEvNS_16Flash_fwd_paramsE,@"STO_CUDA_ENTRY STV_DEFAULT"
_ZN5flash24flash_fwd_splitkv_kernelI23Flash_fwd_kernel_traitsILi32ELi64ELi128ELi4ELb0ELb0EN7cutlass10bfloat16_tE19Flash_kernel_traitsILi32ELi64ELi128ELi4ES3_EELb0ELb1ELb0ELb0ELb1ELb0ELb1ELb0EEEvNS_16Flash_fwd_paramsE:
.text._ZN5flash24flash_fwd_splitkv_kernelI23Flash_fwd_kernel_traitsILi32ELi64ELi128ELi4ELb0ELb0EN7cutlass10bfloat16_tE19Flash_kernel_traitsILi32ELi64ELi128ELi4ES3_EELb0ELb1ELb0ELb0ELb1ELb0ELb1ELb0EEEvNS_16Flash_fwd_paramsE:
        /* <DEDUP_REMOVED lines=29> */
[----:B------:R-:W-:Y:S05]  /*01d0*/  CALL.REL.NOINC `($_ZN5flash24flash_fwd_splitkv_kernelI23Flash_fwd_kernel_traitsILi32ELi64ELi128ELi4ELb0ELb0EN7cutlass10bfloat16_tE19Flash_kernel_traitsILi32ELi64ELi128ELi4ES3_EELb0ELb1ELb0ELb0ELb1ELb0ELb1ELb0EEEvNS_16Flash_fwd_paramsE$_ZN5flash30compute_attn_1rowblock_splitkvI23Flash_fwd_kernel_traitsILi32ELi64ELi128ELi4ELb0ELb0EN7cutlass10bfloat16_tE19Flash_kernel_traitsILi32ELi64ELi128ELi4ES3_EELb0ELb1ELb0ELb0ELb1ELb0ELb1ELb0ENS_16Flash_fwd_paramsEEEvRKT8_iiiii) ;  /* 0x0000000000087944 */ /* 0x000fea0003c00000 */
[----:B------:R-:W-:Y:S05]  /*01e0*/  BSYNC.RECONVERGENT B3 ;  /* 0x0000000000037941 */ /* 0x000fea0003800200 */
.L_x_9552:
[----:B------:R-:W-:Y:S05]  /*01f0*/  EXIT ;  /* 0x000000000000794d */ /* 0x000fea0003800000 */
        .type           $_ZN5flash24flash_fwd_splitkv_kernelI23Flash_fwd_kernel_traitsILi32ELi64ELi128ELi4ELb0ELb0EN7cutlass10bfloat16_tE19Flash_kernel_traitsILi32ELi64ELi128ELi4ES3_EELb0ELb1ELb0ELb0ELb1ELb0ELb1ELb0EEEvNS_16Flash_fwd_paramsE$_ZN5flash30compute_attn_1rowblock_splitkvI23Flash_fwd_kernel_traitsILi32ELi64ELi128ELi4ELb0ELb0EN7cutlass10bfloat16_tE19Flash_kernel_traitsILi32ELi64ELi128ELi4ES3_EELb0ELb1ELb0ELb0ELb1ELb0ELb1ELb0ENS_16Flash_fwd_paramsEEEvRKT8_iiiii,@function
        .size           $_ZN5flash24flash_fwd_splitkv_kernelI23Flash_fwd_kernel_traitsILi32ELi64ELi128ELi4ELb0ELb0EN7cutlass10bfloat16_tE19Flash_kernel_traitsILi32ELi64ELi128ELi4ES3_EELb0ELb1ELb0ELb0ELb1ELb0ELb1ELb0EEEvNS_16Flash_fwd_paramsE$_ZN5flash30compute_attn_1rowblock_splitkvI23Flash_fwd_kernel_traitsILi32ELi64ELi128ELi4ELb0ELb0EN7cutlass10bfloat16_tE19Flash_kernel_traitsILi32ELi64ELi128ELi4ES3_EELb0ELb1ELb0ELb0ELb1ELb0ELb1ELb0ENS_16Flash_fwd_paramsEEEvRKT8_iiiii,(.L_x_10332 - $_ZN5flash24flash_fwd_splitkv_kernelI23Flash_fwd_kernel_traitsILi32ELi64ELi128ELi4ELb0ELb0EN7cutlass10bfloat16_tE19Flash_kernel_traitsILi32ELi64ELi128ELi4ES3_EELb0ELb1ELb0ELb0ELb1ELb0ELb1ELb0EEEvNS_16Flash_fwd_paramsE$_ZN5flash30compute_attn_1rowblock_splitkvI23Flash_fwd_kernel_traitsILi32ELi64ELi128ELi4ELb0ELb0EN7cutlass10bfloat16_tE19Flash_kernel_traitsILi32ELi64ELi128ELi4ES3_EELb0ELb1ELb0ELb0ELb1ELb0ELb1ELb0ENS_16Flash_fwd_paramsEEEvRKT8_iiiii)
$_ZN5flash24flash_fwd_splitkv_kernelI23Flash_fwd_kernel_traitsILi32ELi64ELi128ELi4ELb0ELb0EN7cutlass10bfloat16_tE19Flash_kernel_traitsILi32ELi64ELi128ELi4ES3_EELb0ELb1ELb0ELb0ELb1ELb0ELb1ELb0EEEvNS_16Flash_fwd_paramsE$_ZN5flash30compute_attn_1rowblock_splitkvI23Flash_fwd_kernel_traitsILi32ELi64ELi128ELi4ELb0ELb0EN7cutlass10bfloat16_tE19Flash_kernel_traitsILi32ELi64ELi128ELi4ES3_EELb0ELb1ELb0ELb0ELb1ELb0ELb1ELb0ENS_16Flash_fwd_paramsEEEvRKT8_iiiii:
        /* <DEDUP_REMOVED lines=38> */
.L_x_9554:
[----:B------:R-:W-:Y:S05]  /*0460*/  BSYNC.RECONVERGENT B0 ;  /* 0x0000000000007941 */ /* 0x000fea0003800200 */
.L_x_9553:
[----:B------:R-:W-:Y:S04]  /*0470*/  BSSY.RECONVERGENT B0, `(.L_x_9555) ;  /* 0x0000007000007945 */ /* 0x000fe80003800200 */
[----:B------:R-:W-:Y:S05]  /*0480*/  @!P3 BRA `(.L_x_9556) ;  /* 0x000000000014b947 */ /* 0x000fea0003800000 */
[----:B------:R-:W3:Y:S02]  /*0490*/  LD.E.U8 R5, desc[UR4][R2.64+0x1b2] ;  /* 0x0001b20402057980 */ /* 0x000ee4000c101100 */
[----:B---3--:R-:W-:-:S13]  /*04a0*/  ISETP.NE.AND P1, PT, R5, RZ, PT ;  /* 0x000000ff0500720c */ /* 0x008fda0003f25270 */
[----:B------:R-:W3:Y:S02]  /*04b0*/  @P1 LD.E R8, desc[UR4][R14.64+0x4] ;  /* 0x000004040e081980 */ /* 0x000ee4000c101900 */
[----:B---3-5:R-:W-:-:S06]  /*04c0*/  @P1 IADD3 R115, PT, PT, R8, -R17, RZ ;  /* 0x8000001108731210 */ /* 0x028fcc0007ffe0ff */
[----:B------:R3:W5:Y:S02]  /*04d0*/  @!P1 LD.E R115, desc[UR4][R14.64] ;  /* 0x000000040e739980 */ /* 0x000764000c101900 */
.L_x_9556:
[----:B------:R-:W-:Y:S05]  /*04e0*/  BSYNC.RECONVERGENT B0 ;  /* 0x0000000000007941 */ /* 0x000fea0003800200 */
.L_x_9555:
        /* <DEDUP_REMOVED lines=8> */
.L_x_9558:
[----:B------:R-:W4:Y:S01]  /*0570*/  LD.E.64 R6, desc[UR4][R2.64+0x108] ;  /* 0x0001080402067980 */ /* 0x000f22000c101b00 */
[----:B------:R-:W-:Y:S01]  /*0580*/  BSSY.RECONVERGENT B0, `(.L_x_9560) ;  /* 0x0000006000007945 */ /* 0x000fe20003800200 */
[----:B------:R-:W-:Y:S01]  /*0590*/  IMAD.MOV.U32 R5, RZ, RZ, RZ ;  /* 0x000000ffff057224 */ /* 0x000fe200078e00ff */
[----:B----4-:R-:W-:-:S04]  /*05a0*/  ISETP.NE.U32.AND P0, PT, R6, RZ, PT ;  /* 0x000000ff0600720c */ /* 0x010fc80003f05070 */
[----:B------:R-:W-:-:S13]  /*05b0*/  ISETP.NE.AND.EX P0, PT, R7, RZ, PT, P0 ;  /* 0x000000ff0700720c */ /* 0x000fda0003f05300 */
[----:B------:R-:W-:Y:S05]  /*05c0*/  @!P0 BRA `(.L_x_9561) ;  /* 0x0000000000048947 */ /* 0x000fea0003800000 */
[----:B------:R4:W5:Y:S02]  /*05d0*/  LD.E R5, desc[UR4][R2.64+0xbc] ;  /* 0x0000bc0402057980 */ /* 0x000964000c101900 */
.L_x_9561:
[----:B------:R-:W-:Y:S05]  /*05e0*/  BSYNC.RECONVERGENT B0 ;  /* 0x0000000000007941 */ /* 0x000fea0003800200 */
.L_x_9560:
[----:B-----5:R-:W-:Y:S02]  /*05f0*/  IADD3 R115, PT, PT, R5, R115, -R12 ;  /* 0x0000007305737210 */ /* 0x020fe40007ffe80c */
.L_x_9559:
[----:B------:R-:W-:Y:S05]  /*0600*/  BSYNC.RECONVERGENT B1 ;  /* 0x0000000000017941 */ /* 0x000fea0003800200 */
.L_x_9557:
[----:B------:R-:W-:Y:S01]  /*0610*/  IMAD.SHL.U32 R5, R167, 0x40, RZ ;  /* 0x00000040a7057824 */ /* 0x000fe200078e00ff */
[----:B------:R-:W-:Y:S01]  /*0620*/  MOV R6, R166 ;  /* 0x000000a600067202 */ /* 0x000fe20000000f00 */
[----:B------:R-:W-:-:S03]  /*0630*/  IMAD.MOV.U32 R7, RZ, RZ, 0x0 ;  /* 0x00000000ff077424 */ /* 0x000fc600078e00ff */
[----:B------:R-:W-:-:S13]  /*0640*/  ISETP.GT.AND P0, PT, R118, R5, PT ;  /* 0x000000057600720c */ /* 0x000fda0003f04270 */
[----:B-1234-:R-:W-:Y:S05]  /*0650*/  @!P0 RET.REL.NODEC R6 `(_ZN5flash24flash_fwd_splitkv_kernelI23Flash_fwd_kernel_traitsILi32ELi64ELi128ELi4ELb0ELb0EN7cutlass10bfloat16_tE19Flash_kernel_traitsILi32ELi64ELi128ELi4ES3_EELb0ELb1ELb0ELb0ELb1ELb0ELb1ELb0EEEvNS_16Flash_fwd_paramsE) ;  /* 0xfffffff806688950 */ /* 0x01efea0003c3ffff */
        /* <DEDUP_REMOVED lines=59> */
[----:B------:R-:W-:Y:S01]  /*0a10*/  SHF.R.U32.HI R4, RZ, 0x3, R153 ;  /* 0x00000003ff047819 */ /* 0x000fe20000011699 */
[----:B------:R-:W-:-:S04]  /*0a20*/  IMAD.MOV.U32 R167, RZ, RZ, 0x0 ;  /* 0x00000000ffa77424 */ /* 0x000fc800078e00ff */
[----:B------:R-:W-:Y:S01]  /*0a30*/  VIADD R8, R4, 0x10 ;  /* 0x0000001004087836 */ /* 0x000fe20000000000 */
[----:B-1----:R-:W-:Y:S01]  /*0a40*/  LOP3.LUT P6, R2, R153, 0x7, RZ, 0xc0, !PT ;  /* 0x0000000799027812 */ /* 0x002fe200078cc0ff */
[----:B--2---:R-:W-:-:S04]  /*0a50*/  IMAD R6, R6, UR8, R171 ;  /* 0x0000000806067c24 */ /* 0x004fc8000f8e02ab */
[----:B---3--:R-:W-:-:S04]  /*0a60*/  IMAD R6, R6, R9, R170 ;  /* 0x0000000906067224 */ /* 0x008fc800078e02aa */
[--C-:B------:R-:W-:Y:S02]  /*0a70*/  IMAD R7, R7, R6, R5.reuse ;  /* 0x0000000607077224 */ /* 0x100fe400078e0205 */
[----:B------:R-:W-:Y:S02]  /*0a80*/  IMAD.IADD R5, R118, 0x1, -R5 ;  /* 0x0000000176057824 */ /* 0x000fe400078e0a05 */
[C---:B----4-:R-:W-:Y:S01]  /*0a90*/  IMAD R0, R7.reuse, R0, RZ ;  /* 0x0000000007007224 */ /* 0x050fe200078e02ff */
[C---:B------:R-:W-:Y:S01]  /*0aa0*/  IADD3 R9, P0, PT, R7.reuse, R4, RZ ;  /* 0x0000000407097210 */ /* 0x040fe20007f1e0ff */
[----:B------:R-:W-:Y:S01]  /*0ab0*/  VIADD R6, R4, 0x20 ;  /* 0x0000002004067836 */ /* 0x000fe20000000000 */
[----:B------:R-:W-:Y:S02]  /*0ac0*/  ISETP.GE.AND P2, PT, R8, R5, PT ;  /* 0x000000050800720c */ /* 0x000fe40003f46270 */
[----:B------:R-:W-:Y:S02]  /*0ad0*/  LEA.HI.X.SX32 R7, R7, RZ, 0x1, P0 ;  /* 0x000000ff07077211 */ /* 0x000fe400000f0eff */
[----:B-----5:R-:W-:-:S02]  /*0ae0*/  LEA R10, P0, R9, R10, 0x2 ;  /* 0x0000000a090a7211 */ /* 0x020fc400078010ff */
[----:B------:R-:W-:Y:S01]  /*0af0*/  ISETP.GE.AND P1, PT, R6, R5, PT ;  /* 0x000000050600720c */ /* 0x000fe20003f26270 */
[C---:B------:R-:W-:Y:S01]  /*0b00*/  VIADD R6, R4.reuse, 0x30 ;  /* 0x0000003004067836 */ /* 0x040fe20000000000 */
[----:B------:R-:W-:Y:S02]  /*0b10*/  LEA.HI.X R11, R9, R11, R7, 0x2, P0 ;  /* 0x0000000b090b7211 */ /* 0x000fe400000f1407 */
[----:B------:R-:W-:Y:S02]  /*0b20*/  LEA R153, P0, R153, R0, 0x2 ;  /* 0x0000000099997211 */ /* 0x000fe400078010ff */
[----:B------:R-:W-:Y:S02]  /*0b30*/  ISETP.GE.OR P6, PT, R4, R5, P6 ;  /* 0x000000050400720c */ /* 0x000fe400037c6670 */
[----:B------:R-:W-:Y:S02]  /*0b40*/  LEA.HI.X.SX32 R0, R0, RZ, 0x1, P0 ;  /* 0x000000ff00007211 */ /* 0x000fe400000f0eff */
[----:B------:R-:W-:-:S02]  /*0b50*/  LEA R8, P0, R153, R12, 0x2 ;  /* 0x0000000c99087211 */ /* 0x000fc400078010ff */
[----:B------:R-:W-:Y:S02]  /*0b60*/  ISETP.NE.OR P5, PT, R2, RZ, P2 ;  /* 0x000000ff0200720c */ /* 0x000fe400017a5670 */
[----:B------:R-:W-:Y:S02]  /*0b70*/  LEA.HI.X R9, R153, R13, R0, 0x2, P0 ;  /* 0x0000000d99097211 */ /* 0x000fe400000f1400 */
[-C--:B------:R-:W-:Y:S02]  /*0b80*/  ISETP.GE.AND P0, PT, R6, R5.reuse, PT ;  /* 0x000000050600720c */ /* 0x080fe40003f06270 */
[----:B------:R-:W-:Y:S01]  /*0b90*/  ISETP.NE.OR P4, PT, R2, RZ, P1 ;  /* 0x000000ff0200720c */ /* 0x000fe20000f85670 */
[----:B------:R-:W-:Y:S01]  /*0ba0*/  @!P6 IMAD.MOV.U32 R7, RZ, RZ, -0x800000 ;  /* 0xff800000ff07e424 */ /* 0x000fe200078e00ff */
[----:B------:R-:W-:Y:S01]  /*0bb0*/  ISETP.GE.AND P3, PT, R4, R5, PT ;  /* 0x000000050400720c */ /* 0x000fe20003f66270 */
[----:B------:R-:W-:Y:S04]  /*0bc0*/  @!P2 ST.E.128 desc[UR4][R8.64+0x800], RZ ;  /* 0x000800ff0800a985 */ /* 0x000fe8000c101d04 */
[----:B------:R-:W-:Y:S01]  /*0bd0*/  @!P5 IMAD.MOV.U32 R5, RZ, RZ, -0x800000 ;  /* 0xff800000ff05d424 */ /* 0x000fe200078e00ff */
[----:B------:R-:W-:Y:S04]  /*0be0*/  @!P1 ST.E.128 desc[UR4][R8.64+0x1000], RZ ;  /* 0x001000ff08009985 */ /* 0x000fe8000c101d04 */
[----:B------:R-:W-:Y:S01]  /*0bf0*/  @!P0 ST.E.128 desc[UR4][R8.64+0x1800], RZ ;  /* 0x001800ff08008985 */ /* 0x000fe2000c101d04 */
[----:B------:R-:W-:Y:S01]  /*0c00*/  ISETP.NE.OR P0, PT, R2, RZ, P0 ;  /* 0x000000ff0200720c */ /* 0x000fe20000705670 */
[----:B------:R-:W-:-:S02]  /*0c10*/  @!P4 IMAD.MOV.U32 R3, RZ, RZ, -0x800000 ;  /* 0xff800000ff03c424 */ /* 0x000fc400078e00ff */
[----:B------:R-:W-:Y:S04]  /*0c20*/  @!P3 ST.E.128 desc[UR4][R8.64], RZ ;  /* 0x000000ff0800b985 */ /* 0x000fe8000c101d04 */
[----:B------:R-:W-:Y:S04]  /*0c30*/  @!P5 ST.E desc[UR4][R10.64+0x40], R5 ;  /* 0x000040050a00d985 */ /* 0x000fe8000c101904 */
[----:B------:R-:W-:Y:S04]  /*0c40*/  @!P4 ST.E desc[UR4][R10.64+0x80], R3 ;  /* 0x000080030a00c985 */ /* 0x000fe8000c101904 */
[----:B------:R1:W-:Y:S02]  /*0c50*/  @!P6 ST.E desc[UR4][R10.64], R7 ;  /* 0x000000070a00e985 */ /* 0x0003e4000c101904 */
[----:B-1----:R-:W-:Y:S05]  /*0c60*/  @P0 RET.REL.NODEC R166 `(_ZN5flash24flash_fwd_splitkv_kernelI23Flash_fwd_kernel_traitsILi32ELi64ELi128ELi4ELb0ELb0EN7cutlass10bfloat16_tE19Flash_kernel_traitsILi32ELi64ELi128ELi4ES3_EELb0ELb1ELb0ELb0ELb1ELb0ELb1ELb0EEEvNS_16Flash_fwd_paramsE) ;  /* 0xfffffff0a6e40950 */ /* 0x002fea0003c3ffff */
[----:B------:R-:W-:Y:S02]  /*0c70*/  MOV R3, 0xff800000 ;  /* 0xff80000000037802 */ /* 0x000fe40000000f00 */
[----:B------:R-:W-:-:S03]  /*0c80*/  MOV R167, 0x0 ;  /* 0x0000000000a77802 */ /* 0x000fc60000000f00 */
[----:B------:R1:W-:Y:S02]  /*0c90*/  ST.E desc[UR4][R10.64+0xc0], R3 ;  /* 0x0000c0030a007985 */ /* 0x0003e4000c101904 */
[----:B-1----:R-:W-:Y:S05]  /*0ca0*/  RET.REL.NODEC R166 `(_ZN5flash24flash_fwd_splitkv_kernelI23Flash_fwd_kernel_traitsILi32ELi64ELi128ELi4ELb0ELb0EN7cutlass10bfloat16_tE19Flash_kernel_traitsILi32ELi64ELi128ELi4ES3_EELb0ELb1ELb0ELb0ELb1ELb0ELb1ELb0EEEvNS_16Flash_fwd_paramsE) ;  /* 0xfffffff0a6d47950 */ /* 0x002fea0003c3ffff */
.L_x_9562:
        /* <DEDUP_REMOVED lines=72> */
[----:B------:R-:W-:Y:S01]  /*1130*/  @!P1 IADD3 R4, PT, PT, R4, 0x1, RZ ;  /* 0x0000000104049810 */ /* 0x000fe20007ffe0ff */
[----:B------:R-:W-:Y:S01]  /*1140*/  IMAD.MOV R9, RZ, RZ, -R9 ;  /* 0x000000ffff097224 */ /* 0x000fe200078e0a09 */
        /* <DEDUP_REMOVED lines=29> */
.L_x_9564:
        /* <DEDUP_REMOVED lines=10> */
[----:B------:R-:W-:Y:S02]  /*13c0*/  LEA R50, R124, 0xffffff80, 0x7 ;  /* 0xffffff807c327811 */ /* 0x000fe400078e38ff */
        /* <DEDUP_REMOVED lines=25> */
[----:B------:R-:W-:Y:S01]  /*1560*/  @!P2 IMAD R11, R24, R0, R11 ;  /* 0x00000000180ba224 */ /* 0x000fe200078e020b */
[----:B------:R-:W-:Y:S01]  /*1570*/  ISETP.GE.AND P0, PT, R4, RZ, PT ;  /* 0x000000ff0400720c */ /* 0x000fe20003f06270 */
[----:B------:R-:W-:Y:S01]  /*1580*/  @!P2 IMAD.WIDE.U32 R26, R24, R8, R26 ;  /* 0x00000008181aa225 */ /* 0x000fe200078e001a */
[----:B------:R-:W-:-:S03]  /*1590*/  ISETP.NE.AND P3, PT, R15, RZ, PT ;  /* 0x000000ff0f00720c */ /* 0x000fc60003f65270 */
[-C--:B------:R-:W-:Y:S02]  /*15a0*/  @P2 IMAD R0, R159, R9.reuse, RZ ;  /* 0x000000099f002224 */ /* 0x080fe400078e02ff */
[----:B------:R-:W-:Y:S01]  /*15b0*/  @P2 IMAD.WIDE.U32 R24, R158, R9, RZ ;  /* 0x000000099e182225 */ /* 0x000fe200078e00ff */
[----:B------:R-:W-:Y:S02]  /*15c0*/  @!P1 IADD3 R6, PT, PT, R6, 0x1, RZ ;  /* 0x0000000106069810 */ /* 0x000fe40007ffe0ff */
[----:B------:R-:W-:Y:S01]  /*15d0*/  @!P2 MOV R10, R26 ;  /* 0x0000001a000aa202 */ /* 0x000fe20000000f00 */
[----:B------:R-:W-:Y:S01]  /*15e0*/  @!P2 IMAD.IADD R11, R27, 0x1, R11 ;  /* 0x000000011b0ba824 */ /* 0x000fe200078e020b */
[----:B------:R-:W-:Y:S01]  /*15f0*/  @P2 IADD3 R11, PT, PT, R25, R0, RZ ;  /* 0x00000000190b2210 */ /* 0x000fe20007ffe0ff */
[----:B------:R-:W-:Y:S01]  /*1600*/  @P2 IMAD.MOV.U32 R10, RZ, RZ, R24 ;  /* 0x000000ffff0a2224 */ /* 0x000fe200078e0018 */
[----:B------:R-:W-:Y:S01]  /*1610*/  SHF.R.S32.HI R9, RZ, 0x1f, R50 ;  /* 0x0000001fff097819 */ /* 0x000fe20000011432 */
[----:B------:R-:W-:Y:S01]  /*1620*/  IMAD R4, R159, R50, RZ ;  /* 0x000000329f047224 */ /* 0x000fe200078e02ff */
[----:B------:R-:W-:Y:S01]  /*1630*/  @!P2 SHF.R.S32.HI R7, RZ, 0x1f, R12 ;  /* 0x0000001fff07a819 */ /* 0x000fe2000001140c */
[----:B------:R-:W-:Y:S01]  /*1640*/  @!P2 IMAD R0, R49, R12, RZ ;  /* 0x0000000c3100a224 */ /* 0x000fe200078e02ff */
[----:B------:R-:W-:Y:S01]  /*1650*/  @P5 IADD3 R6, PT, PT, R6, 0x1, RZ ;  /* 0x0000000106065810 */ /* 0x000fe20007ffe0ff */
[----:B------:R-:W-:-:S03]  /*1660*/  IMAD.WIDE.U32 R24, R158, R50, R10 ;  /* 0x000000329e187225 */ /* 0x000fc600078e000a */
[----:B------:R-:W-:Y:S01]  /*1670*/  @!P0 IADD3 R6, PT, PT, -R6, RZ, RZ ;  /* 0x000000ff06068210 */ /* 0x000fe20007ffe1ff */
[----:B------:R-:W-:Y:S01]  /*1680*/  IMAD R4, R9, R158, R4 ;  /* 0x0000009e09047224 */ /* 0x000fe200078e0204 */
[----:B------:R-:W-:Y:S01]  /*1690*/  @!P3 LOP3.LUT R6, RZ, R15, RZ, 0x33, !PT ;  /* 0x0000000fff06b212 */ /* 0x000fe200078e33ff */
[----:B------:R-:W-:Y:S01]  /*16a0*/  @!P2 IMAD.WIDE.U32 R10, R48, R12, RZ ;  /* 0x0000000c300aa225 */ /* 0x000fe200078e00ff */
[----:B------:R-:W-:-:S03]  /*16b0*/  @P2 IADD3 R12, PT, PT, R12, R17, RZ ;  /* 0x000000110c0c2210 */ /* 0x000fc60007ffe0ff */
[----:B------:R-:W-:Y:S01]  /*16c0*/  @!P2 IMAD R0, R7, R48, R0 ;  /* 0x000000300700a224 */ /* 0x000fe200078e0200 */
[----:B------:R-:W-:Y:S01]  /*16d0*/  @!P2 SHF.R.S32.HI R7, RZ, 0x1f, R8 ;  /* 0x0000001fff07a819 */ /* 0x000fe20000011408 */
[----:B------:R-:W-:Y:S01]  /*16e0*/  IMAD.IADD R25, R25, 0x1, R4 ;  /* 0x0000000119197824 */ /* 0x000fe200078e0204 */
[----:B------:R-:W-:Y:S01]  /*16f0*/  @!P2 MOV R16, R10 ;  /* 0x0000000a0010a202 */ /* 0x000fe20000000f00 */
[----:B------:R-:W-:Y:S01]  /*1700*/  @!P2 IMAD.IADD R17, R11, 0x1, R0 ;  /* 0x000000010b11a824 */ /* 0x000fe200078e0200 */
[----:B------:R-:W-:Y:S01]  /*1710*/  SHF.R.S32.HI R4, RZ, 0x1f, R6 ;  /* 0x0000001fff047819 */ /* 0x000fe20000011406 */
[----:B------:R-:W-:Y:S02]  /*1720*/  @!P2 IMAD R0, R23, R8, RZ ;  /* 0x000000081700a224 */ /* 0x000fe400078e02ff */
[-C--:B------:R-:W-:Y:S02]  /*1730*/  IMAD R11, R19, R6.reuse, RZ ;  /* 0x00000006130b7224 */ /* 0x080fe400078e02ff */
[----:B------:R-:W-:-:S04]  /*1740*/  IMAD.WIDE.U32 R24, R18, R6, R24 ;  /* 0x0000000612187225 */ /* 0x000fc800078e0018 */
[C---:B------:R-:W-:Y:S02]  /*1750*/  @!P2 IMAD R0, R22.reuse, R7, R0 ;  /* 0x000000071600a224 */ /* 0x040fe400078e0200 */
[----:B------:R-:W-:-:S04]  /*1760*/  @!P2 IMAD.WIDE.U32 R16, R22, R8, R16 ;  /* 0x000000081610a225 */ /* 0x000fc800078e0010 */
        /* <DEDUP_REMOVED lines=10> */
.L_x_9565:
[----:B------:R-:W-:Y:S05]  /*1810*/  BSYNC.RECONVERGENT B0 ;  /* 0x0000000000007941 */ /* 0x000fea0003800200 */
.L_x_9563:
[----:B------:R-:W-:Y:S01]  /*1820*/  ISETP.NE.AND P2, PT, R13, -0x1, PT ;  /* 0xffffffff0d00780c */ /* 0x000fe20003f45270 */
[----:B------:R-:W2:Y:S04]  /*1830*/  LD.E.64 R26, desc[UR4][R2.64+0x30] ;  /* 0x00003004021a7980 */ /* 0x000ea8000c101b00 */
[----:B------:R-:W3:Y:S04]  /*1840*/  LD.E.64 R30, desc[UR4][R2.64+0x48] ;  /* 0x00004804021e7980 */ /* 0x000ee8000c101b00 */
[----:B------:R-:W4:Y:S04]  /*1850*/  LD.E.64 R22, desc[UR4][R2.64+0x8] ;  /* 0x0000080402167980 */ /* 0x000f28000c101b00 */
[----:B------:R-:W3:Y:S04]  /*1860*/  @!P2 LD.E.64 R24, desc[UR4][R2.64+0x18] ;  /* 0x000018040218a980 */ /* 0x000ee8000c101b00 */
[----:B------:R-:W4:Y:S01]  /*1870*/  LD.E.64 R16, desc[UR4][R2.64] ;  /* 0x0000000402107980 */ /* 0x000f22000c101b00 */
[----:B------:R-:W-:-:S03]  /*1880*/  SHF.R.U32.HI R122, RZ, 0x2, R153 ;  /* 0x00000002ff7a7819 */ /* 0x000fc60000011699 */
[----:B------:R-:W5:Y:S01]  /*1890*/  LD.E.64 R18, desc[UR4][R2.64+0x10] ;  /* 0x0000100402127980 */ /* 0x000f62000c101b00 */
[----:B------:R-:W-:Y:S02]  /*18a0*/  IMAD.SHL.U32 R169, R153, 0x8, RZ ;  /* 0x0000000899a97824 */ /* 0x000fe400078e00ff */
[----:B------:R-:W-:Y:S02]  /*18b0*/  IMAD.IADD R160, R118, 0x1, -R5 ;  /* 0x0000000176a07824 */ /* 0x000fe400078e0a05 */
[----:B------:R-:W-:Y:S01]  /*18c0*/  VIADD R14, R122, 0x20 ;  /* 0x000000207a0e7836 */ /* 0x000fe20000000000 */
[----:B------:R-:W-:-:S04]  /*18d0*/  LOP3.LUT R168, R169, 0xc0, RZ, 0xc0, !PT ;  /* 0x000000c0a9a87812 */ /* 0x000fc800078ec0ff */
[----:B------:R-:W-:Y:S01]  /*18e0*/  ISETP.GE.AND P1, PT, R14, R160, PT ;  /* 0x000000a00e00720c */ /* 0x000fe20003f26270 */
[----:B------:R-:W-:Y:S01]  /*18f0*/  IMAD.MOV.U32 R123, RZ, RZ, RZ ;  /* 0x000000ffff7b7224 */ /* 0x000fe200078e00ff */
[----:B------:R-:W-:Y:S02]  /*1900*/  LOP3.LUT R168, R168, 0x18, R153, 0xf8, !PT ;  /* 0x00000018a8a87812 */ /* 0x000fe400078ef899 */
[----:B------:R-:W-:Y:S01]  /*1910*/  LOP3.LUT R5, R169, 0x1f20, RZ, 0xc0, !PT ;  /* 0x00001f20a9057812 */ /* 0x000fe200078ec0ff */
[----:B------:R-:W1:Y:S01]  /*1920*/  S2UR UR6, SR_CgaCtaId ;  /* 0x00000000000679c3 */ /* 0x000e620000008800 */
[----:B------:R-:W-:Y:S01]  /*1930*/  IMAD R163, R159, R122, RZ ;  /* 0x0000007a9fa37224 */ /* 0x000fe200078e02ff */
[----:B------:R-:W-:Y:S02]  /*1940*/  UMOV UR7, 0x400 ;  /* 0x0000040000077882 */ /* 0x000fe40000000000 */
[----:B-1----:R-:W-:-:S06]  /*1950*/  ULEA UR6, UR6, UR7, 0x18 ;  /* 0x0000000706067291 */ /* 0x002fcc000f8ec0ff */
[----:B------:R-:W-:Y:S02]  /*1960*/  IMAD.U32 R157, RZ, RZ, UR6 ;  /* 0x00000006ff9d7e24 */ /* 0x000fe4000f8e00ff */
[----:B--2---:R-:W-:Y:S02]  /*1970*/  @P2 IMAD R4, R27, R13, RZ ;  /* 0x0000000d1b042224 */ /* 0x004fe400078e02ff */
[----:B---3--:R-:W-:-:S04]  /*1980*/  @!P2 IMAD.WIDE.U32 R28, R24, R171, RZ ;  /* 0x000000ab181ca225 */ /* 0x008fc800078e00ff */
[----:B------:R-:W-:Y:S02]  /*1990*/  @!P2 IMAD R7, R25, R171, RZ ;  /* 0x000000ab1907a224 */ /* 0x000fe400078e02ff */
[----:B------:R-:W-:Y:S01]  /*19a0*/  @P2 IMAD.WIDE.U32 R24, R26, R13, RZ ;  /* 0x0000000d1a182225 */ /* 0x000fe200078e00ff */
[----:B------:R-:W-:-:S03]  /*19b0*/  LOP3.LUT R13, R169, 0x18, RZ, 0xc0, !PT ;  /* 0x00000018a90d7812 */ /* 0x000fc600078ec0ff */
[----:B------:R-:W-:Y:S02]  /*19c0*/  @!P2 IMAD.MOV.U32 R8, RZ, RZ, R28 ;  /* 0x000000ffff08a224 */ /* 0x000fe400078e001c */
[----:B------:R-:W-:Y:S02]  /*19d0*/  @P2 IMAD.MOV.U32 R8, RZ, RZ, R24 ;  /* 0x000000ffff082224 */ /* 0x000fe400078e0018 */
[----:B------:R-:W-:Y:S02]  /*19e0*/  @!P2 IMAD.IADD R7, R29, 0x1, R7 ;  /* 0x000000011d07a824 */ /* 0x000fe400078e0207 */
[----:B------:R-:W-:Y:S01]  /*19f0*/  @P2 IMAD.IADD R7, R25, 0x1, R4 ;  /* 0x0000000119072824 */ /* 0x000fe200078e0204 */
[----:B------:R-:W-:Y:S01]  /*1a00*/  IADD3 R28, P0, PT, R13, R8, RZ ;  /* 0x000000080d1c7210 */ /* 0x000fe20007f1e0ff */
[----:B------:R-:W-:Y:S01]  /*1a10*/  IMAD R4, R31, R170, RZ ;  /* 0x000000aa1f047224 */ /* 0x000fe200078e02ff */
[----:B------:R-:W-:-:S03]  /*1a20*/  SHF.R.S32.HI R25, RZ, 0x1f, R170 ;  /* 0x0000001fff197819 */ /* 0x000fc600000114aa */
[----:B------:R-:W-:Y:S01]  /*1a30*/  IMAD.X R29, RZ, RZ, R7, P0 ;  /* 0x000000ffff1d7224 */ /* 0x000fe200000e0607 */
[----:B------:R-:W-:Y:S01]  /*1a40*/  ISETP.GE.AND P0, PT, R122, R160, PT ;  /* 0x000000a07a00720c */ /* 0x000fe20003f06270 */
[----:B------:R-:W-:Y:S01]  /*1a50*/  IMAD R4, R30, R25, R4 ;  /* 0x000000191e047224 */ /* 0x000fe200078e0204 */
[----:B------:R-:W-:Y:S01]  /*1a60*/  LOP3.LUT R114, R168, R13, RZ, 0x3c, !PT ;  /* 0x0000000da8727212 */ /* 0x000fe200078e3cff */
[----:B------:R-:W-:-:S03]  /*1a70*/  IMAD.WIDE.U32 R24, R167, 0x40, R122 ;  /* 0x00000040a7187825 */ /* 0x000fc600078e007a */
[----:B------:R-:W-:Y:S01]  /*1a80*/  LOP3.LUT R114, R5, R114, RZ, 0xfc, !PT ;  /* 0x0000007205727212 */ /* 0x000fe200078efcff */
[----:B------:R-:W-:Y:S01]  /*1a90*/  IMAD.WIDE.U32 R30, R170, R30, R28 ;  /* 0x0000001eaa1e7225 */ /* 0x000fe200078e001c */
[----:B------:R-:W-:Y:S02]  /*1aa0*/  @!P1 IADD3 R5, P2, PT, R24, 0x20, RZ ;  /* 0x0000002018059810 */ /* 0x000fe40007f5e0ff */
[----:B------:R-:W-:Y:S01]  /*1ab0*/  IADD3 R32, P3, PT, R13, R0, RZ ;  /* 0x000000000d207210 */ /* 0x000fe20007f7e0ff */
[----:B------:R-:W-:Y:S02]  /*1ac0*/  IMAD.IADD R31, R31, 0x1, R4 ;  /* 0x000000011f1f7824 */ /* 0x000fe400078e0204 */
[----:B------:R-:W-:Y:S02]  /*1ad0*/  @!P1 IMAD.X R4, RZ, RZ, R25, P2 ;  /* 0x000000ffff049224 */ /* 0x000fe400010e0619 */
[----:B------:R-:W-:Y:S02]  /*1ae0*/  @!P0 IMAD R0, R25, R26, RZ ;  /* 0x0000001a19008224 */ /* 0x000fe400078e02ff */
[----:B------:R-:W-:-:S02]  /*1af0*/  IMAD.X R33, RZ, RZ, R6, P3 ;  /* 0x000000ffff217224 */ /* 0x000fc400018e0606 */
[-C--:B------:R-:W-:Y:S02]  /*1b00*/  @!P1 IMAD R4, R4, R26.reuse, RZ ;  /* 0x0000001a04049224 */ /* 0x080fe400078e02ff */
[----:B------:R-:W-:Y:S02]  /*1b10*/  @!P1 IMAD.MOV.U32 R28, RZ, RZ, R30 ;  /* 0x000000ffff1c9224 */ /* 0x000fe400078e001e */
[--C-:B------:R-:W-:Y:S02]  /*1b20*/  @!P1 IMAD.MOV.U32 R29, RZ, RZ, R31.reuse ;  /* 0x000000ffff1d9224 */ /* 0x100fe400078e001f */
[C---:B------:R-:W-:Y:S02]  /*1b30*/  @!P0 IMAD R0, R24.reuse, R27, R0 ;  /* 0x0000001b18008224 */ /* 0x040fe400078e0200 */
[----:B------:R-:W-:-:S04]  /*1b40*/  @!P0 IMAD.WIDE.U32 R6, R24, R26, R30 ;  /* 0x0000001a18068225 */ /* 0x000fc800078e001e */
[----:B------:R-:W-:-:S04]  /*1b50*/  IMAD.WIDE.U32 R24, R122, R158, R32 ;  /* 0x0000009e7a187225 */ /* 0x000fc800078e0020 */
[-C--:B------:R-:W-:Y:S02]  /*1b60*/  @!P1 IMAD R4, R27, R5.reuse, R4 ;  /* 0x000000051b049224 */ /* 0x080fe400078e0204 */
[----:B------:R-:W-:Y:S01]  /*1b70*/  @!P1 IMAD.WIDE.U32 R26, R26, R5, R28 ;  /* 0x000000051a1a9225 */ /* 0x000fe200078e001c */
[----:B----4-:R-:W-:-:S03]  /*1b80*/  LEA R162, P5, R24, R22, 0x1 ;  /* 0x0000001618a27211 */ /* 0x010fc600078a08ff */
[----:B------:R-:W-:Y:S01]  /*1b90*/  IMAD.IADD R163, R25, 0x1, R163 ;  /* 0x0000000119a37824 */ /* 0x000fe200078e02a3 */
[-C--:B------:R-:W-:Y:S01]  /*1ba0*/  @!P0 LEA R22, P3, R6, R16.reuse, 0x1 ;  /* 0x0000001006168211 */ /* 0x080fe200078608ff */
[----:B------:R-:W-:Y:S01]  /*1bb0*/  @!P0 IMAD.IADD R0, R7, 0x1, R0 ;  /* 0x0000000107008824 */ /* 0x000fe200078e0200 */
[----:B------:R-:W-:Y:S01]  /*1bc0*/  @!P1 LEA R16, P2, R26, R16, 0x1 ;  /* 0x000000101a109211 */ /* 0x000fe200078408ff */
[----:B------:R-:W-:Y:S01]  /*1bd0*/  @!P1 IMAD.IADD R4, R27, 0x1, R4 ;  /* 0x000000011b049824 */ /* 0x000fe200078e0204 */
[----:B------:R-:W-:Y:S01]  /*1be0*/  LEA.HI.X R163, R24, R23, R163, 0x1, P5 ;  /* 0x0000001718a37211 */ /* 0x000fe200028f0ca3 */
[----:B------:R-:W-:Y:S01]  /*1bf0*/  IMAD R5, R124, -0x80, R115 ;  /* 0xffffff807c057824 */ /* 0x000fe200078e0273 */
[-C--:B------:R-:W-:Y:S02]  /*1c00*/  @!P0 LEA.HI.X R23, R6, R17.reuse, R0, 0x1, P3 ;  /* 0x0000001106178211 */ /* 0x080fe400018f0c00 */
[----:B------:R-:W-:Y:S01]  /*1c10*/  @!P1 LEA.HI.X R17, R26, R17, R4, 0x1, P2 ;  /* 0x000000111a119211 */ /* 0x000fe200010f0c04 */
[----:B------:R-:W-:-:S02]  /*1c20*/  VIADD R5, R5, 0x80 ;  /* 0x0000008005057836 */ /* 0x000fc40000000000 */
[C---:B------:R-:W-:Y:S02]  /*1c30*/  VIADD R4, R122.reuse, 0x40 ;  /* 0x000000407a047836 */ /* 0x040fe40000000000 */
[----:B------:R-:W-:-:S03]  /*1c40*/  VIADD R0, R122, 0x60 ;  /* 0x000000607a007836 */ /* 0x000fc60000000000 */
[-C--:B------:R-:W-:Y:S02]  /*1c50*/  ISETP.GE.AND P3, PT, R4, R5.reuse, PT ;  /* 0x000000050400720c */ /* 0x080fe40003f66270 */
[-C--:B------:R-:W-:Y:S01]  /*1c60*/  ISETP.GE.AND P2, PT, R0, R5.reuse, PT ;  /* 0x000000050000720c */ /* 0x080fe20003f46270 */
[----:B------:R-:W-:Y:S02]  /*1c70*/  IMAD R114, R114, 0x2, R157 ;  /* 0x0000000272727824 */ /* 0x000fe400078e029d */
[----:B------:R-:W-:Y:S01]  /*1c80*/  IMAD.SHL.U32 R6, R158, 0x20, RZ ;  /* 0x000000209e067824 */ /* 0x000fe200078e00ff */
[-C--:B------:R-:W-:Y:S02]  /*1c90*/  ISETP.GE.AND P6, PT, R122, R5.reuse, PT ;  /* 0x000000057a00720c */ /* 0x080fe40003fc6270 */
[----:B------:R-:W-:Y:S01]  /*1ca0*/  @!PT LDS RZ, [RZ] ;  /* 0x00000000fffff984 */ /* 0x000fe20000000800 */
[----:B------:R-:W-:Y:S01]  /*1cb0*/  @!PT LDS RZ, [RZ] ;  /* 0x00000000fffff984 */ /* 0x000fe20000000800 */
[----:B------:R-:W-:Y:S01]  /*1cc0*/  @!PT LDS RZ, [RZ] ;  /* 0x00000000fffff984 */ /* 0x000fe20000000800 */
[----:B------:R1:W-:Y:S01]  /*1cd0*/  @!P0 LDGSTS.E.BYPASS.LTC128B.128 [R114], desc[UR4][R22.64] ;  /* 0x0000000016728fae */ /* 0x0003e2000b981a04 */
[----:B------:R-:W-:Y:S02]  /*1ce0*/  ISETP.GE.AND P5, PT, R14, R5, PT ;  /* 0x000000050e00720c */ /* 0x000fe40003fa6270 */
[----:B------:R-:W-:Y:S01]  /*1cf0*/  SHF.L.U64.HI R7, R158, 0x5, R159 ;  /* 0x000000059e077819 */ /* 0x000fe2000001029f */
[----:B------:R2:W-:Y:S01]  /*1d00*/  @!P1 LDGSTS.E.BYPASS.LTC128B.128 [R114+0x800], desc[UR4][R16.64] ;  /* 0x0080000010729fae */ /* 0x0005e2000b981a04 */
[----:B------:R-:W-:-:S04]  /*1d10*/  LEA R26, P0, R6, R162, 0x1 ;  /* 0x000000a2061a7211 */ /* 0x000fc800078008ff */
[----:B------:R-:W-:Y:S02]  /*1d20*/  LEA.HI.X R27, R6, R163, R7, 0x1, P0 ;  /* 0x000000a3061b7211 */ /* 0x000fe400000f0c07 */
[CC--:B------:R-:W-:Y:S01]  /*1d30*/  @!P3 LEA R30, P1, R158.reuse, R26.reuse, 0x6 ;  /* 0x0000001a9e1eb211 */ /* 0x0c0fe200078230ff */
[----:B------:R3:W-:Y:S01]  /*1d40*/  @!P6 LDGSTS.E.BYPASS.LTC128B.128 [R114+0x1000], desc[UR4][R162.64] ;  /* 0x01000000a272efae */ /* 0x0007e2000b981a04 */
[C---:B------:R-:W-:Y:S02]  /*1d50*/  @!P2 LEA R28, P0, R158.reuse, R26, 0x7 ;  /* 0x0000001a9e1ca211 */ /* 0x040fe400078038ff */
[CCC-:B------:R-:W-:Y:S01]  /*1d60*/  @!P3 LEA.HI.X R31, R158.reuse, R27.reuse, R159.reuse, 0x6, P1 ;  /* 0x0000001b9e1fb211 */ /* 0x1c0fe200008f349f */
[----:B------:R3:W-:Y:S01]  /*1d70*/  @!P5 LDGSTS.E.BYPASS.LTC128B.128 [R114+0x1800], desc[UR4][R26.64] ;  /* 0x018000001a72dfae */ /* 0x0007e2000b981a04 */
[----:B------:R-:W-:-:S03]  /*1d80*/  @!P2 LEA.HI.X R29, R158, R27, R159, 0x7, P0 ;  /* 0x0000001b9e1da211 */ /* 0x000fc600000f3c9f */
[----:B------:R3:W-:Y:S04]  /*1d90*/  @!P3 LDGSTS.E.BYPASS.LTC128B.128 [R114+0x2000], desc[UR4][R30.64] ;  /* 0x020000001e72bfae */ /* 0x0007e8000b981a04 */
[----:B------:R3:W-:Y:S04]  /*1da0*/  @!P2 LDGSTS.E.BYPASS.LTC128B.128 [R114+0x2800], desc[UR4][R28.64] ;  /* 0x028000001c72afae */ /* 0x0007e8000b981a04 */
[----:B------:R3:W5:Y:S04]  /*1db0*/  LD.E R117, desc[UR4][R2.64+0x188] ;  /* 0x0001880402757980 */ /* 0x000768000c101900 */
[----:B------:R3:W5:Y:S01]  /*1dc0*/  LD.E R116, desc[UR4][R2.64+0x184] ;  /* 0x0001840402747980 */ /* 0x000762000c101900 */
[----:B------:R-:W-:-:S02]  /*1dd0*/  IABS R8, R15 ;  /* 0x0000000f00087213 */ /* 0x000fc40000000000 */
[----:B------:R-:W-:Y:S01]  /*1de0*/  IABS R7, R170 ;  /* 0x000000aa00077213 */ /* 0x000fe20000000000 */
[----:B------:R-:W0:Y:S01]  /*1df0*/  LDGDEPBAR ;  /* 0x00000000000079af */ /* 0x000e220000000000 */
[----:B------:R-:W1:Y:S08]  /*1e00*/  I2F.RP R24, R8 ;  /* 0x0000000800187306 */ /* 0x000e700000209400 */
[----:B-1----:R-:W1:Y:S01]  /*1e10*/  MUFU.RCP R22, R24 ;  /* 0x0000001800167308 */ /* 0x002e620000001000 */
[----:B-----5:R-:W-:-:S02]  /*1e20*/  IMAD R9, R9, R48, RZ ;  /* 0x0000003009097224 */ /* 0x020fc400078e02ff */
[----:B------:R-:W-:Y:S01]  /*1e30*/  IMAD.SHL.U32 R113, R153, 0x20, RZ ;  /* 0x0000002099717824 */ /* 0x000fe200078e00ff */
[----:B------:R-:W-:-:S04]  /*1e40*/  DEPBAR.LE SB0, 0x0 ;  /* 0x000080000000791a */ /* 0x000fc80000000000 */
[----:B-1----:R-:W-:-:S04]  /*1e50*/  VIADD R22, R22, 0xffffffe ;  /* 0x0ffffffe16167836 */ /* 0x002fc80000000000 */
[----:B------:R-:W1:Y:S02]  /*1e60*/  F2I.FTZ.U32.TRUNC.NTZ R23, R22 ;  /* 0x0000001600177305 */ /* 0x000e64000021f000 */
[----:B-1----:R-:W-:Y:S02]  /*1e70*/  IMAD.MOV R6, RZ, RZ, -R23 ;  /* 0x000000ffff067224 */ /* 0x002fe400078e0a17 */
[----:B------:R-:W-:Y:S02]  /*1e80*/  IMAD.MOV.U32 R22, RZ, RZ, RZ ;  /* 0x000000ffff167224 */ /* 0x000fe400078e00ff */
[----:B--2---:R-:W-:Y:S01]  /*1e90*/  IMAD R16, R6, R8, RZ ;  /* 0x0000000806107224 */ /* 0x004fe200078e02ff */
        /* <DEDUP_REMOVED lines=12> */
[----:B------:R-:W-:-:S10]  /*1f60*/  IMAD.WIDE.U32 R22, R10, R48, RZ ;  /* 0x000000300a167225 */ /* 0x000fd400078e00ff */
[----:B------:R-:W-:-:S04]  /*1f70*/  @P2 VIADD R16, R16, 0x1 ;  /* 0x0000000110102836 */ /* 0x000fc80000000000 */
[----:B------:R-:W-:Y:S01]  /*1f80*/  @!P0 IMAD.MOV R16, RZ, RZ, -R16 ;  /* 0x000000ffff108224 */ /* 0x000fe200078e0a10 */
[----:B------:R-:W-:Y:S01]  /*1f90*/  @!P1 LOP3.LUT R16, RZ, R15, RZ, 0x33, !PT ;  /* 0x0000000fff109212 */ /* 0x000fe200078e33ff */
[----:B------:R-:W-:-:S03]  /*1fa0*/  IMAD R9, R10, R49, R9 ;  /* 0x000000310a097224 */ /* 0x000fc600078e0209 */
        /* <DEDUP_REMOVED lines=9> */
[----:B---3--:R-:W-:-:S08]  /*2040*/  IMAD.X R13, R8, 0x1, R17, P0 ;  /* 0x00000001080d7824 */ /* 0x008fd000000e0611 */
[----:B------:R-:W-:Y:S05]  /*2050*/  WARPSYNC.ALL ;  /* 0x0000000000007948 */ /* 0x000fea0003800000 */
[----:B------:R-:W-:Y:S02]  /*2060*/  IMAD R6, R49, R122, RZ ;  /* 0x0000007a31067224 */ /* 0x000fe400078e02ff */
[----:B------:R-:W-:Y:S01]  /*2070*/  IMAD.WIDE.U32 R12, R122, R48, R12 ;  /* 0x000000307a0c7225 */ /* 0x000fe200078e000c */
[----:B------:R-:W-:-:S03]  /*2080*/  SHF.R.U32.HI R119, RZ, 0x1, R153 ;  /* 0x00000001ff777819 */ /* 0x000fc60000011699 */
[----:B------:R-:W-:Y:S02]  /*2090*/  IMAD.SHL.U32 R156, R153, 0x10, RZ ;  /* 0x00000010999c7824 */ /* 0x000fe400078e00ff */
[----:B------:R-:W-:Y:S01]  /*20a0*/  IMAD.IADD R165, R13, 0x1, R6 ;  /* 0x000000010da57824 */ /* 0x000fe200078e0206 */
[----:B------:R-:W-:Y:S01]  /*20b0*/  LOP3.LUT R6, R113, 0xc0, RZ, 0xc0, !PT ;  /* 0x000000c071067812 */ /* 0x000fe200078ec0ff */
[----:B------:R-:W-:Y:S01]  /*20c0*/  IMAD.SHL.U32 R152, R153, 0x4, RZ ;  /* 0x0000000499987824 */ /* 0x000fe200078e00ff */
[-C--:B------:R-:W-:Y:S02]  /*20d0*/  ISETP.GE.AND P3, PT, R4, R5.reuse, PT ;  /* 0x000000050400720c */ /* 0x080fe40003f66270 */
[----:B------:R-:W-:Y:S01]  /*20e0*/  ISETP.GE.AND P2, PT, R0, R5, PT ;  /* 0x000000050000720c */ /* 0x000fe20003f46270 */
[----:B------:R-:W-:Y:S01]  /*20f0*/  IMAD.SHL.U32 R0, R48, 0x20, RZ ;  /* 0x0000002030007824 */ /* 0x000fe200078e00ff */
[----:B------:R-:W-:Y:S02]  /*2100*/  LEA R164, P0, R12, R18, 0x1 ;  /* 0x000000120ca47211 */ /* 0x000fe400078008ff */
[----:B------:R-:W-:-:S02]  /*2110*/  LOP3.LUT R4, R156, 0x100, RZ, 0xc0, !PT ;  /* 0x000001009c047812 */ /* 0x000fc400078ec0ff */
[C---:B------:R-:W-:Y:S02]  /*2120*/  LOP3.LUT R9, R6.reuse, 0x8, R153, 0xf8, !PT ;  /* 0x0000000806097812 */ /* 0x040fe400078ef899 */
[----:B------:R-:W-:Y:S02]  /*2130*/  LOP3.LUT R7, R6, 0x8, R119, 0xf8, !PT ;  /* 0x0000000806077812 */ /* 0x000fe400078ef877 */
[----:B------:R-:W-:Y:S02]  /*2140*/  LOP3.LUT R6, R156, 0x3e00, RZ, 0xc0, !PT ;  /* 0x00003e009c067812 */ /* 0x000fe400078ec0ff */
[----:B------:R-:W-:Y:S02]  /*2150*/  ISETP.GE.AND P5, PT, R14, R5, PT ;  /* 0x000000050e00720c */ /* 0x000fe40003fa6270 */
[----:B------:R-:W-:Y:S01]  /*2160*/  LEA.HI.X R165, R12, R19, R165, 0x1, P0 ;  /* 0x000000130ca57211 */ /* 0x000fe200000f0ca5 */
[----:B------:R-:W-:Y:S01]  /*2170*/  BAR.SYNC.DEFER_BLOCKING 0x0 ;  /* 0x0000000000007b1d */ /* 0x000fe20000010000 */
[----:B------:R-:W-:-:S02]  /*2180*/  LOP3.LUT R154, R152, 0x18, RZ, 0xc0, !PT ;  /* 0x00000018989a7812 */ /* 0x000fc400078ec0ff */
[----:B------:R-:W-:Y:S02]  /*2190*/  LOP3.LUT R4, R4, 0x20, R113, 0xf8, !PT ;  /* 0x0000002004047812 */ /* 0x000fe400078ef871 */
[----:B------:R-:W-:Y:S02]  /*21a0*/  SHF.L.U64.HI R5, R48, 0x5, R49 ;  /* 0x0000000530057819 */ /* 0x000fe40000010231 */
[----:B------:R-:W-:Y:S02]  /*21b0*/  LEA R8, P0, R0, R164, 0x1 ;  /* 0x000000a400087211 */ /* 0x000fe400078008ff */
[----:B------:R-:W-:Y:S02]  /*21c0*/  LOP3.LUT R6, R6, 0x20, R113, 0xf8, !PT ;  /* 0x0000002006067812 */ /* 0x000fe400078ef871 */
[----:B------:R-:W-:Y:S02]  /*21d0*/  LOP3.LUT R4, R4, R9, R154, 0xf6, !PT ;  /* 0x0000000904047212 */ /* 0x000fe400078ef69a */
[----:B------:R-:W-:-:S02]  /*21e0*/  LEA.HI.X R9, R0, R165, R5, 0x1, P0 ;  /* 0x000000a500097211 */ /* 0x000fc400000f0c05 */
[----:B------:R-:W-:Y:S02]  /*21f0*/  LOP3.LUT R154, R7, R154, RZ, 0x3c, !PT ;  /* 0x0000009a079a7212 */ /* 0x000fe400078e3cff */
[----:B------:R-:W-:Y:S02]  /*2200*/  LOP3.LUT R5, R6, 0x100, R113, 0xf8, !PT ;  /* 0x0000010006057812 */ /* 0x000fe400078ef871 */
[CC--:B------:R-:W-:Y:S02]  /*2210*/  @!P3 LEA R16, P1, R48.reuse, R8.reuse, 0x6 ;  /* 0x000000083010b211 */ /* 0x0c0fe400078230ff */
[C---:B------:R-:W-:Y:S02]  /*2220*/  @!P2 LEA R10, P0, R48.reuse, R8, 0x7 ;  /* 0x00000008300aa211 */ /* 0x040fe400078038ff */
[----:B------:R-:W-:Y:S01]  /*2230*/  LOP3.LUT R0, R5, R154, RZ, 0xfc, !PT ;  /* 0x0000009a05007212 */ /* 0x000fe200078efcff */
[----:B------:R-:W-:Y:S01]  /*2240*/  @!PT LDS RZ, [RZ] ;  /* 0x00000000fffff984 */ /* 0x000fe20000000800 */
[----:B------:R-:W-:Y:S01]  /*2250*/  @!PT LDS RZ, [RZ] ;  /* 0x00000000fffff984 */ /* 0x000fe20000000800 */
[----:B------:R-:W-:Y:S01]  /*2260*/  @!PT LDS RZ, [RZ] ;  /* 0x00000000fffff984 */ /* 0x000fe20000000800 */
[----:B------:R-:W-:Y:S01]  /*2270*/  @!P6 LDGSTS.E.BYPASS.LTC128B.128 [R114+0x3000], desc[UR4][R164.64] ;  /* 0x03000000a472efae */ /* 0x000fe2000b981a04 */
[-C--:B------:R-:W-:Y:S01]  /*2280*/  @!P3 LEA.HI.X R17, R48, R9.reuse, R49, 0x6, P1 ;  /* 0x000000093011b211 */ /* 0x080fe200008f3431 */
[----:B------:R-:W-:Y:S01]  /*2290*/  IMAD R51, R4, 0x2, R157 ;  /* 0x0000000204337824 */ /* 0x000fe200078e029d */
[----:B------:R-:W-:Y:S01]  /*22a0*/  @!P2 LEA.HI.X R11, R48, R9, R49, 0x7, P0 ;  /* 0x00000009300ba211 */ /* 0x000fe200000f3c31 */
[----:B------:R-:W-:Y:S01]  /*22b0*/  @P6 STS.128 [R114+0x3000], RZ ;  /* 0x003000ff72006388 */ /* 0x000fe20000000c00 */
        /* <DEDUP_REMOVED lines=19> */
[----:B------:R-:W3:Y:S04]  /*23f0*/  LDSM.16.M88.4 R56, [R51+0x1800] ;  /* 0x001800003338783b */ /* 0x000ee80000000200 */
[----:B------:R-:W4:Y:S04]  /*2400*/  LDSM.16.M88.4 R44, [R51+0x1c00] ;  /* 0x001c0000332c783b */ /* 0x000f280000000200 */
[----:B------:R-:W5:Y:S04]  /*2410*/  LDSM.16.M88.4 R36, [R51+0x2000] ;  /* 0x002000003324783b */ /* 0x000f680000000200 */
[----:B------:R-:W5:Y:S04]  /*2420*/  LDSM.16.M88.4 R28, [R51+0x2400] ;  /* 0x00240000331c783b */ /* 0x000f680000000200 */
[----:B------:R-:W5:Y:S04]  /*2430*/  LDSM.16.M88.4 R20, [R51+0x2800] ;  /* 0x002800003314783b */ /* 0x000f680000000200 */
[----:B------:R-:W5:Y:S01]  /*2440*/  LDSM.16.M88.4 R108, [R51+0x2c00] ;  /* 0x002c0000336c783b */ /* 0x000f620000000200 */
[----:B------:R-:W-:Y:S01]  /*2450*/  IMAD.MOV.U32 R112, RZ, RZ, 0x20 ;  /* 0x00000020ff707424 */ /* 0x000fe200078e00ff */
[----:B------:R-:W-:-:S02]  /*2460*/  LOP3.LUT P3, RZ, R153, 0x4, RZ, 0xc0, !PT ;  /* 0x0000000499ff7812 */ /* 0x000fc4000786c0ff */
[----:B------:R-:W0:Y:S02]  /*2470*/  LDGDEPBAR ;  /* 0x00000000000079af */ /* 0x000e240000000000 */
[----:B------:R-:W-:-:S05]  /*2480*/  SEL R112, R112, 0xffffffe0, !P3 ;  /* 0xffffffe070707807 */ /* 0x000fca0005800000 */
[----:B------:R-:W-:Y:S02]  /*2490*/  IMAD.IADD R120, R155, 0x1, R112 ;  /* 0x000000019b787824 */ /* 0x000fe400078e0270 */
[----:B------:R-:W-:-:S03]  /*24a0*/  IMAD.IADD R0, R112, 0x1, R51 ;  /* 0x0000000170007824 */ /* 0x000fc600078e0233 */
[----:B------:R-:W-:Y:S04]  /*24b0*/  LDSM.16.M88.4 R100, [R120] ;  /* 0x000000007864783b */ /* 0x000fe80000000200 */
[----:B------:R-:W5:Y:S04]  /*24c0*/  LDSM.16.M88.4 R104, [R0+0x1000] ;  /* 0x001000000068783b */ /* 0x000f680000000200 */
[----:B------:R-:W5:Y:S04]  /*24d0*/  LDSM.16.M88.4 R96, [R0+0x1400] ;  /* 0x001400000060783b */ /* 0x000f680000000200 */
[----:B------:R-:W5:Y:S04]  /*24e0*/  LDSM.16.M88.4 R92, [R0+0x1800] ;  /* 0x00180000005c783b */ /* 0x000f680000000200 */
[----:B------:R-:W5:Y:S04]  /*24f0*/  LDSM.16.M88.4 R88, [R0+0x1c00] ;  /* 0x001c00000058783b */ /* 0x000f680000000200 */
[----:B------:R-:W5:Y:S04]  /*2500*/  LDSM.16.M88.4 R84, [R0+0x2000] ;  /* 0x002000000054783b */ /* 0x000f680000000200 */
[----:B------:R-:W5:Y:S04]  /*2510*/  LDSM.16.M88.4 R80, [R0+0x2400] ;  /* 0x002400000050783b */ /* 0x000f680000000200 */
[----:B------:R-:W5:Y:S04]  /*2520*/  LDSM.16.M88.4 R76, [R0+0x2800] ;  /* 0x00280000004c783b */ /* 0x000f680000000200 */
[----:B------:R4:W5:Y:S01]  /*2530*/  LDSM.16.M88.4 R72, [R0+0x2c00] ;  /* 0x002c00000048783b */ /* 0x0009620000000200 */
[----:B-1----:R-:W-:Y:S01]  /*2540*/  HMMA.16816.F32.BF16 R8, R12, R4, RZ ;  /* 0x000000040c08723c */ /* 0x002fe200000418ff */
[----:B------:R-:W-:Y:S01]  /*2550*/  VIADD R126, R124, 0xffffffff ;  /* 0xffffffff7c7e7836 */ /* 0x000fe20000000000 */
[----:B------:R-:W-:Y:S01]  /*2560*/  IADD3 R117, PT, PT, R117, R115, -R118 ;  /* 0x0000007375757210 */ /* 0x000fe20007ffe876 */
[----:B------:R-:W-:-:S05]  /*2570*/  DEPBAR.LE SB0, 0x0 ;  /* 0x000080000000791a */ /* 0x000fca0000000000 */
[C---:B--2---:R-:W-:Y:S08]  /*2580*/  HMMA.16816.F32.BF16 R68, R12.reuse, R64, RZ ;  /* 0x000000400c44723c */ /* 0x044ff000000418ff */
[C---:B---3--:R-:W-:Y:S08]  /*2590*/  HMMA.16816.F32.BF16 R60, R12.reuse, R56, RZ ;  /* 0x000000380c3c723c */ /* 0x048ff000000418ff */
[----:B----4-:R-:W-:Y:S01]  /*25a0*/  HMMA.16816.F32.BF16 R52, R12, R44, RZ ;  /* 0x0000002c0c34723c */ /* 0x010fe200000418ff */
[----:B------:R-:W-:-:S07]  /*25b0*/  LOP3.LUT R0, R122, 0x7, RZ, 0xc0, !PT ;  /* 0x000000077a007812 */ /* 0x000fce00078ec0ff */
        /* <DEDUP_REMOVED lines=12> */
[----:B------:R-:W-:-:S02]  /*2680*/  LOP3.LUT R0, R0, 0x1f0, R119, 0xf8, !PT ;  /* 0x000001f000007812 */ /* 0x000fc400078ef877 */
[----:B------:R-:W-:Y:S02]  /*2690*/  ISETP.GT.AND P0, PT, R126, R161, PT ;  /* 0x000000a17e00720c */ /* 0x000fe40003f04270 */
[----:B------:R-:W-:Y:S01]  /*26a0*/  IADD3 R173, PT, PT, R115, -R118, -R116 ;  /* 0x8000007673ad7210 */ /* 0x000fe20007ffe874 */
[----:B------:R-:W-:Y:S01]  /*26b0*/  IMAD R0, R167, 0x40, R0 ;  /* 0x00000040a7007824 */ /* 0x000fe200078e0200 */
[----:B------:R-:W-:Y:S03]  /*26c0*/  BSSY.RECONVERGENT B1, `(.L_x_9566) ;  /* 0x0000073000017945 */ /* 0x000fe60003800200 */
[C---:B------:R-:W-:Y:S02]  /*26d0*/  IMAD.IADD R172, R0.reuse, 0x1, R117 ;  /* 0x0000000100ac7824 */ /* 0x040fe400078e0275 */
[----:B------:R-:W-:Y:S01]  /*26e0*/  IMAD.IADD R173, R0, 0x1, R173 ;  /* 0x0000000100ad7824 */ /* 0x000fe200078e02ad */
[----:B------:R-:W-:Y:S02]  /*26f0*/  HMMA.16816.F32.BF16 R8, R100, R104, R8 ;  /* 0x000000686408723c */ /* 0x000fe40000041808 */
[----:B------:R-:W-:-:S02]  /*2700*/  VIADDMNMX R174, R172, 0x1, R115, PT ;  /* 0x00000001acae7846 */ /* 0x000fc40003800173 */
[----:B------:R-:W-:-:S04]  /*2710*/  VIMNMX R175, PT, PT, RZ, R173, !PT ;  /* 0x000000adffaf7248 */ /* 0x000fc80007fe0100 */
[----:B------:R-:W-:Y:S01]  /*2720*/  HMMA.16816.F32.BF16 R4, R100, R106, R4 ;  /* 0x0000006a6404723c */ /* 0x000fe20000041804 */
[----:B------:R-:W-:Y:S02]  /*2730*/  VIADDMNMX R172, R172, 0x9, R115, PT ;  /* 0x00000009acac7846 */ /* 0x000fe40003800173 */
[----:B------:R-:W-:-:S05]  /*2740*/  VIADDMNMX R173, R173, 0x8, RZ, !PT ;  /* 0x00000008adad7846 */ /* 0x000fca00078001ff */
        /* <DEDUP_REMOVED lines=29> */
.L_x_9569:
        /* <DEDUP_REMOVED lines=60> */
.L_x_9570:
[----:B------:R-:W-:Y:S05]  /*2ce0*/  BSYNC.RECONVERGENT B0 ;  /* 0x0000000000007941 */ /* 0x000fea0003800200 */
.L_x_9568:
        /* <DEDUP_REMOVED lines=16> */
.L_x_9567:
[----:B------:R-:W-:Y:S05]  /*2df0*/  BSYNC.RECONVERGENT B1 ;  /* 0x0000000000017941 */ /* 0x000fea0003800200 */
.L_x_9566:
[----:B------:R-:W2:Y:S01]  /*2e00*/  LD.E R85, desc[UR4][R2.64+0xdc] ;  /* 0x0000dc0402557980 */ /* 0x000ea2000c101900 */
[----:B------:R-:W-:Y:S01]  /*2e10*/  IMAD.SHL.U32 R125, R153, 0x2, RZ ;  /* 0x00000002997d7824 */ /* 0x000fe200078e00ff */
[----:B------:R-:W-:Y:S01]  /*2e20*/  LOP3.LUT R154, R154, 0x120, R113, 0xf8, !PT ;  /* 0x000001209a9a7812 */ /* 0x000fe200078ef871 */
[----:B------:R-:W-:Y:S03]  /*2e30*/  BSSY B2, `(.L_x_9571) ;  /* 0x00005dc000027945 */ /* 0x000fe60003800000 */
[----:B------:R-:W-:Y:S01]  /*2e40*/  LOP3.LUT R125, R125, 0x6, RZ, 0xc0, !PT ;  /* 0x000000067d7d7812 */ /* 0x000fe200078ec0ff */
[----:B------:R-:W-:-:S04]  /*2e50*/  IMAD R154, R154, 0x2, R157 ;  /* 0x000000029a9a7824 */ /* 0x000fc800078e029d */
[----:B------:R-:W-:Y:S02]  /*2e60*/  IMAD R122, R126, 0x80, R125 ;  /* 0x000000807e7a7824 */ /* 0x000fe400078e027d */
[----:B------:R-:W-:Y:S02]  /*2e70*/  IMAD.IADD R112, R112, 0x1, R154 ;  /* 0x0000000170707824 */ /* 0x000fe400078e029a */
[C---:B------:R-:W-:Y:S01]  /*2e80*/  VIADD R119, R122.reuse, 0x8 ;  /* 0x000000087a777836 */ /* 0x040fe20000000000 */
[CC--:B------:R-:W-:Y:S01]  /*2e90*/  ISETP.GE.AND P0, PT, R122.reuse, R175.reuse, PT ;  /* 0x000000af7a00720c */ /* 0x0c0fe20003f06270 */
[C---:B------:R-:W-:Y:S01]  /*2ea0*/  VIADD R121, R122.reuse, 0x1 ;  /* 0x000000017a797836 */ /* 0x040fe20000000000 */
[CC--:B------:R-:W-:Y:S01]  /*2eb0*/  ISETP.GE.AND P6, PT, R122.reuse, R174.reuse, PT ;  /* 0x000000ae7a00720c */ /* 0x0c0fe20003fc6270 */
[----:B------:R-:W-:Y:S01]  /*2ec0*/  VIADD R116, R122, 0x10 ;  /* 0x000000107a747836 */ /* 0x000fe20000000000 */
[----:B------:R-:W-:Y:S01]  /*2ed0*/  FSEL R8, R8, -INF , P0 ;  /* 0xff80000008087808 */ /* 0x000fe20000000000 */
[C---:B------:R-:W-:Y:S01]  /*2ee0*/  VIADD R118, R122.reuse, 0x9 ;  /* 0x000000097a767836 */ /* 0x040fe20000000000 */
[-C--:B------:R-:W-:Y:S01]  /*2ef0*/  ISETP.GE.AND P0, PT, R119, R175.reuse, PT ;  /* 0x000000af7700720c */ /* 0x080fe20003f06270 */
[C---:B-1----:R-:W-:Y:S01]  /*2f00*/  VIADD R114, R122.reuse, 0x18 ;  /* 0x000000187a727836 */ /* 0x042fe20000000000 */
        /* <DEDUP_REMOVED lines=40> */
[----:B------:R-:W-:Y:S01]  /*3190*/  ISETP.GE.AND P1, PT, R108, R175, PT ;  /* 0x000000af6c00720c */ /* 0x000fe20003f26270 */
        /* <DEDUP_REMOVED lines=20> */
[-C--:B------:R-:W-:Y:S02]  /*32e0*/  ISETP.GE.AND P5, PT, R110, R174.reuse, PT ;  /* 0x000000ae6e00720c */ /* 0x080fe40003fa6270 */
[----:B------:R-:W-:Y:S02]  /*32f0*/  FSEL R177, R60, -INF , !P2 ;  /* 0xff8000003cb17808 */ /* 0x000fe40005000000 */
[----:B------:R-:W-:Y:S02]  /*3300*/  FSEL R52, R52, -INF , P0 ;  /* 0xff80000034347808 */ /* 0x000fe40000000000 */
[----:B------:R-:W-:Y:S02]  /*3310*/  FMNMX3.FTZ R4, R8, R111, R105, !PT ;  /* 0x0000006f08047276 */ /* 0x000fe40007810069 */
[----:B------:R-:W-:Y:S02]  /*3320*/  ISETP.GE.AND P2, PT, R104, R174, PT ;  /* 0x000000ae6800720c */ /* 0x000fe40003f46270 */
[----:B------:R-:W-:-:S02]  /*3330*/  FSEL R57, R57, -INF , P1 ;  /* 0xff80000039397808 */ /* 0x000fc40000800000 */
[----:B------:R-:W-:Y:S02]  /*3340*/  ISETP.GE.AND P0, PT, R50, R175, PT ;  /* 0x000000af3200720c */ /* 0x000fe40003f06270 */
[----:B------:R-:W-:Y:S02]  /*3350*/  FSEL R185, R64, -INF , !P6 ;  /* 0xff80000040b97808 */ /* 0x000fe40007000000 */
[----:B------:R-:W-:Y:S02]  /*3360*/  FSEL R183, R65, -INF , !P5 ;  /* 0xff80000041b77808 */ /* 0x000fe40006800000 */
[----:B------:R-:W-:Y:S02]  /*3370*/  FMNMX3.FTZ R4, R4, R103, R101, !PT ;  /* 0x0000006704047276 */ /* 0x000fe40007810065 */
[----:B------:R-:W-:Y:S02]  /*3380*/  ISETP.GE.AND P5, PT, R106, R174, PT ;  /* 0x000000ae6a00720c */ /* 0x000fe40003fa6270 */
[----:B------:R-:W-:-:S02]  /*3390*/  FSEL R147, R57, -INF , !P2 ;  /* 0xff80000039937808 */ /* 0x000fc40005000000 */
[----:B------:R-:W-:Y:S02]  /*33a0*/  FSEL R44, R44, -INF , P0 ;  /* 0xff8000002c2c7808 */ /* 0x000fe40000000000 */
[-C--:B------:R-:W-:Y:S02]  /*33b0*/  ISETP.GE.AND P1, PT, R93, R175.reuse, PT ;  /* 0x000000af5d00720c */ /* 0x080fe40003f26270 */
[-C--:B------:R-:W-:Y:S02]  /*33c0*/  ISETP.GE.AND P2, PT, R50, R174.reuse, PT ;  /* 0x000000ae3200720c */ /* 0x080fe40003f46270 */
[----:B------:R-:W-:Y:S02]  /*33d0*/  ISETP.GE.AND P0, PT, R98, R175, PT ;  /* 0x000000af6200720c */ /* 0x000fe40003f06270 */
[----:B------:R-:W-:Y:S02]  /*33e0*/  ISETP.GE.AND P6, PT, R108, R174, PT ;  /* 0x000000ae6c00720c */ /* 0x000fe40003fc6270 */
[----:B------:R-:W-:-:S02]  /*33f0*/  FMNMX3.FTZ R4, R4, R91, R185, !PT ;  /* 0x0000005b04047276 */ /* 0x000fc400078100b9 */
[----:B------:R-:W-:Y:S02]  /*3400*/  FSEL R149, R56, -INF , !P5 ;  /* 0xff80000038957808 */ /* 0x000fe40006800000 */
[----:B------:R-:W-:Y:S02]  /*3410*/  ISETP.GE.AND P5, PT, R93, R174, PT ;  /* 0x000000ae5d00720c */ /* 0x000fe40003fa6270 */
[----:B------:R-:W-:Y:S02]  /*3420*/  FSEL R53, R53, -INF , P1 ;  /* 0xff80000035357808 */ /* 0x000fe40000800000 */
[----:B------:R-:W-:Y:S02]  /*3430*/  FSEL R141, R44, -INF , !P2 ;  /* 0xff8000002c8d7808 */ /* 0x000fe40005000000 */
[----:B------:R-:W-:Y:S02]  /*3440*/  FSEL R40, R40, -INF , P0 ;  /* 0xff80000028287808 */ /* 0x000fe40000000000 */
[----:B------:R-:W-:-:S02]  /*3450*/  FSEL R151, R61, -INF , !P6 ;  /* 0xff8000003d977808 */ /* 0x000fc40007000000 */
[-C--:B------:R-:W-:Y:S02]  /*3460*/  ISETP.GE.AND P2, PT, R96, R175.reuse, PT ;  /* 0x000000af6000720c */ /* 0x080fe40003f46270 */
[----:B------:R-:W-:Y:S02]  /*3470*/  ISETP.GE.AND P0, PT, R94, R175, PT ;  /* 0x000000af5e00720c */ /* 0x000fe40003f06270 */
[----:B------:R-:W-:Y:S02]  /*3480*/  ISETP.GE.AND P6, PT, R102, R174, PT ;  /* 0x000000ae6600720c */ /* 0x000fe40003fc6270 */
[----:B------:R-:W-:Y:S02]  /*3490*/  FMNMX3.FTZ R4, R4, R183, R177, !PT ;  /* 0x000000b704047276 */ /* 0x000fe400078100b1 */
[----:B------:R-:W-:Y:S02]  /*34a0*/  ISETP.GE.AND P1, PT, R100, R175, PT ;  /* 0x000000af6400720c */ /* 0x000fe40003f26270 */
[----:B------:R-:W-:-:S02]  /*34b0*/  FSEL R143, R53, -INF , !P5 ;  /* 0xff800000358f7808 */ /* 0x000fc40006800000 */
[----:B------:R-:W-:Y:S02]  /*34c0*/  ISETP.GE.AND P5, PT, R98, R174, PT ;  /* 0x000000ae6200720c */ /* 0x000fe40003fa6270 */
[----:B------:R-:W-:Y:S02]  /*34d0*/  FSEL R41, R41, -INF , P2 ;  /* 0xff80000029297808 */ /* 0x000fe40001000000 */
[----:B------:R-:W-:Y:S02]  /*34e0*/  FSEL R36, R36, -INF , P0 ;  /* 0xff80000024247808 */ /* 0x000fe40000000000 */
[----:B------:R-:W-:Y:S02]  /*34f0*/  FSEL R145, R52, -INF , !P6 ;  /* 0xff80000034917808 */ /* 0x000fe40007000000 */
[-C--:B------:R-:W-:Y:S02]  /*3500*/  ISETP.GE.AND P2, PT, R92, R175.reuse, PT ;  /* 0x000000af5c00720c */ /* 0x080fe40003f46270 */
[----:B------:R-:W-:-:S02]  /*3510*/  ISETP.GE.AND P0, PT, R90, R175, PT ;  /* 0x000000af5a00720c */ /* 0x000fc40003f06270 */
[----:B------:R-:W-:Y:S02]  /*3520*/  FMNMX3.FTZ R4, R4, R151, R149, !PT ;  /* 0x0000009704047276 */ /* 0x000fe40007810095 */
[----:B------:R-:W-:Y:S02]  /*3530*/  FSEL R45, R45, -INF , P1 ;  /* 0xff8000002d2d7808 */ /* 0x000fe40000800000 */
[-C--:B------:R-:W-:Y:S02]  /*3540*/  ISETP.GE.AND P6, PT, R100, R174.reuse, PT ;  /* 0x000000ae6400720c */ /* 0x080fe40003fc6270 */
[-C--:B------:R-:W-:Y:S02]  /*3550*/  ISETP.GE.AND P1, PT, R96, R174.reuse, PT ;  /* 0x000000ae6000720c */ /* 0x080fe40003f26270 */
[----:B------:R-:W-:Y:S02]  /*3560*/  FSEL R137, R40, -INF , !P5 ;  /* 0xff80000028897808 */ /* 0x000fe40006800000 */
[----:B------:R-:W-:-:S02]  /*3570*/  ISETP.GE.AND P5, PT, R92, R174, PT ;  /* 0x000000ae5c00720c */ /* 0x000fc40003fa6270 */
[----:B------:R-:W-:Y:S02]  /*3580*/  FSEL R37, R37, -INF , P2 ;  /* 0xff80000025257808 */ /* 0x000fe40001000000 */
[----:B------:R-:W-:Y:S02]  /*3590*/  FSEL R32, R32, -INF , P0 ;  /* 0xff80000020207808 */ /* 0x000fe40000000000 */
[----:B------:R-:W-:Y:S02]  /*35a0*/  FMNMX3.FTZ R4, R4, R147, R145, !PT ;  /* 0x0000009304047276 */ /* 0x000fe40007810091 */
[----:B------:R-:W-:Y:S02]  /*35b0*/  ISETP.GE.AND P0, PT, R86, R175, PT ;  /* 0x000000af5600720c */ /* 0x000fe40003f06270 */
[----:B------:R-:W-:Y:S02]  /*35c0*/  FSEL R139, R45, -INF , !P6 ;  /* 0xff8000002d8b7808 */ /* 0x000fe40007000000 */
[----:B------:R-:W-:-:S02]  /*35d0*/  FSEL R99, R41, -INF , !P1 ;  /* 0xff80000029637808 */ /* 0x000fc40004800000 */
[-C--:B------:R-:W-:Y:S02]  /*35e0*/  ISETP.GE.AND P6, PT, R94, R174.reuse, PT ;  /* 0x000000ae5e00720c */ /* 0x080fe40003fc6270 */
[-C--:B------:R-:W-:Y:S02]  /*35f0*/  ISETP.GE.AND P1, PT, R90, R174.reuse, PT ;  /* 0x000000ae5a00720c */ /* 0x080fe40003f26270 */
[----:B------:R-:W-:Y:S02]  /*3600*/  FSEL R89, R37, -INF , !P5 ;  /* 0xff80000025597808 */ /* 0x000fe40006800000 */
[----:B------:R-:W-:Y:S02]  /*3610*/  FMNMX3.FTZ R4, R4, R143, R141, !PT ;  /* 0x0000008f04047276 */ /* 0x000fe4000781008d */
[----:B------:R-:W-:Y:S02]  /*3620*/  ISETP.GE.AND P2, PT, R88, R175, PT ;  /* 0x000000af5800720c */ /* 0x000fe40003f46270 */
[----:B------:R-:W-:-:S02]  /*3630*/  ISETP.GE.AND P5, PT, R86, R174, PT ;  /* 0x000000ae5600720c */ /* 0x000fc40003fa6270 */
[----:B------:R-:W-:Y:S02]  /*3640*/  FSEL R28, R28, -INF , P0 ;  /* 0xff8000001c1c7808 */ /* 0x000fe40000000000 */
[----:B------:R-:W-:Y:S02]  /*3650*/  FSEL R95, R36, -INF , !P6 ;  /* 0xff800000245f7808 */ /* 0x000fe40007000000 */
[----:B------:R-:W-:Y:S02]  /*3660*/  FSEL R81, R32, -INF , !P1 ;  /* 0xff80000020517808 */ /* 0x000fe40004800000 */
[----:B------:R-:W-:Y:S02]  /*3670*/  FMNMX3.FTZ R4, R4, R139, R137, !PT ;  /* 0x0000008b04047276 */ /* 0x000fe40007810089 */
[----:B------:R-:W-:Y:S02]  /*3680*/  ISETP.GE.AND P6, PT, R88, R174, PT ;  /* 0x000000ae5800720c */ /* 0x000fe40003fc6270 */
[----:B------:R-:W-:-:S02]  /*3690*/  ISETP.GE.AND P1, PT, R84, R175, PT ;  /* 0x000000af5400720c */ /* 0x000fc40003f26270 */
[----:B------:R-:W-:Y:S02]  /*36a0*/  FSEL R33, R33, -INF , P2 ;  /* 0xff80000021217808 */ /* 0x000fe40001000000 */
[----:B------:R-:W-:Y:S02]  /*36b0*/  FSEL R79, R28, -INF , !P5 ;  /* 0xff8000001c4f7808 */ /* 0x000fe40006800000 */
[-C--:B------:R-:W-:Y:S02]  /*36c0*/  ISETP.GE.AND P0, PT, R82, R175.reuse, PT ;  /* 0x000000af5200720c */ /* 0x080fe40003f06270 */
[----:B------:R-:W-:Y:S02]  /*36d0*/  ISETP.GE.AND P5, PT, R80, R175, PT ;  /* 0x000000af5000720c */ /* 0x000fe40003fa6270 */
[----:B------:R-:W-:Y:S02]  /*36e0*/  FMNMX3.FTZ R4, R4, R99, R95, !PT ;  /* 0x0000006304047276 */ /* 0x000fe4000781005f */
[----:B------:R-:W-:-:S02]  /*36f0*/  FSEL R87, R33, -INF , !P6 ;  /* 0xff80000021577808 */ /* 0x000fc40007000000 */
[----:B------:R-:W-:Y:S02]  /*3700*/  FSEL R29, R29, -INF , P1 ;  /* 0xff8000001d1d7808 */ /* 0x000fe40000800000 */
[-C--:B------:R-:W-:Y:S02]  /*3710*/  ISETP.GE.AND P2, PT, R84, R174.reuse, PT ;  /* 0x000000ae5400720c */ /* 0x080fe40003f46270 */
[-C--:B------:R-:W-:Y:S02]  /*3720*/  ISETP.GE.AND P6, PT, R82, R174.reuse, PT ;  /* 0x000000ae5200720c */ /* 0x080fe40003fc6270 */
[----:B------:R-:W-:Y:S02]  /*3730*/  ISETP.GE.AND P1, PT, R80, R174, PT ;  /* 0x000000ae5000720c */ /* 0x000fe40003f26270 */
[----:B------:R-:W-:Y:S02]  /*3740*/  FSEL R24, R24, -INF , P0 ;  /* 0xff80000018187808 */ /* 0x000fe40000000000 */
[----:B------:R-:W-:-:S02]  /*3750*/  FSEL R25, R25, -INF , P5 ;  /* 0xff80000019197808 */ /* 0x000fc40002800000 */
[----:B------:R-:W-:Y:S02]  /*3760*/  ISETP.GE.AND P0, PT, R78, R175, PT ;  /* 0x000000af4e00720c */ /* 0x000fe40003f06270 */
[----:B------:R-:W-:Y:S02]  /*3770*/  FMNMX3.FTZ R4, R4, R89, R81, !PT ;  /* 0x0000005904047276 */ /* 0x000fe40007810051 */
[----:B------:R-:W-:Y:S02]  /*3780*/  FSEL R83, R29, -INF , !P2 ;  /* 0xff8000001d537808 */ /* 0x000fe40005000000 */
[----:B------:R-:W-:Y:S02]  /*3790*/  FSEL R77, R24, -INF , !P6 ;  /* 0xff800000184d7808 */ /* 0x000fe40007000000 */
[----:B------:R-:W-:Y:S02]  /*37a0*/  FSEL R69, R25, -INF , !P1 ;  /* 0xff80000019457808 */ /* 0x000fe40004800000 */
[----:B------:R-:W-:-:S02]  /*37b0*/  ISETP.GE.AND P2, PT, R78, R174, PT ;  /* 0x000000ae4e00720c */ /* 0x000fc40003f46270 */
[-C--:B------:R-:W-:Y:S02]  /*37c0*/  ISETP.GE.AND P6, PT, R76, R175.reuse, PT ;  /* 0x000000af4c00720c */ /* 0x080fe40003fc6270 */
[----:B------:R-:W-:Y:S02]  /*37d0*/  FSEL R20, R20, -INF , P0 ;  /* 0xff80000014147808 */ /* 0x000fe40000000000 */
[C---:B------:R-:W-:Y:S02]  /*37e0*/  ISETP.GE.AND P1, PT, R75.reuse, R175, PT ;  /* 0x000000af4b00720c */ /* 0x040fe40003f26270 */
[----:B------:R-:W-:Y:S02]  /*37f0*/  FMNMX3.FTZ R4, R4, R87, R79, !PT ;  /* 0x0000005704047276 */ /* 0x000fe4000781004f */
[-C--:B------:R-:W-:Y:S02]  /*3800*/  ISETP.GE.AND P5, PT, R76, R174.reuse, PT ;  /* 0x000000ae4c00720c */ /* 0x080fe40003fa6270 */
[----:B------:R-:W-:-:S02]  /*3810*/  ISETP.GE.AND P0, PT, R75, R174, PT ;  /* 0x000000ae4b00720c */ /* 0x000fc40003f06270 */
[----:B------:R-:W-:Y:S02]  /*3820*/  FSEL R73, R20, -INF , !P2 ;  /* 0xff80000014497808 */ /* 0x000fe40005000000 */
[----:B------:R-:W-:Y:S02]  /*3830*/  FSEL R21, R21, -INF , P6 ;  /* 0xff80000015157808 */ /* 0x000fe40003000000 */
[----:B------:R-:W-:Y:S02]  /*3840*/  FSEL R16, R16, -INF , P1 ;  /* 0xff80000010107808 */ /* 0x000fe40000800000 */
[-C--:B------:R-:W-:Y:S02]  /*3850*/  ISETP.GE.AND P2, PT, R74, R175.reuse, PT ;  /* 0x000000af4a00720c */ /* 0x080fe40003f46270 */
        /* <DEDUP_REMOVED lines=8> */
[----:B------:R-:W-:Y:S02]  /*38e0*/  FSEL R12, R12, -INF , P1 ;  /* 0xff8000000c0c7808 */ /* 0x000fe40000800000 */
[----:B------:R-:W-:Y:S02]  /*38f0*/  FMNMX3.FTZ R4, R4, R69, R73, !PT ;  /* 0x0000004504047276 */ /* 0x000fe40007810049 */
[----:B------:R-:W-:Y:S02]  /*3900*/  ISETP.GE.AND P2, PT, R0, R174, PT ;  /* 0x000000ae0000720c */ /* 0x000fe40003f46270 */
[----:B------:R-:W-:Y:S02]  /*3910*/  FSEL R13, R13, -INF , P0 ;  /* 0xff8000000d0d7808 */ /* 0x000fe40000000000 */
[----:B------:R-:W-:Y:S02]  /*3920*/  FSEL R97, R17, -INF , !P6 ;  /* 0xff80000011617808 */ /* 0x000fe40007000000 */
[----:B------:R-:W-:-:S02]  /*3930*/  FSEL R45, R12, -INF , !P5 ;  /* 0xff8000000c2d7808 */ /* 0x000fc40006800000 */
[----:B------:R-:W-:Y:S02]  /*3940*/  FMNMX3.FTZ R4, R4, R107, R117, !PT ;  /* 0x0000006b04047276 */ /* 0x000fe40007810075 */
[----:B------:R-:W-:Y:S02]  /*3950*/  FSEL R28, R13, -INF , !P2 ;  /* 0xff8000000d1c7808 */ /* 0x000fe40005000000 */
[----:B------:R-:W-:Y:S02]  /*3960*/  FMNMX3.FTZ R9, R4, R97, R45, !PT ;  /* 0x0000006104097276 */ /* 0x000fe4000781002d */
[----:B------:R-:W-:Y:S02]  /*3970*/  ISETP.GE.AND P1, PT, R122, R173, PT ;  /* 0x000000ad7a00720c */ /* 0x000fe40003f26270 */
[----:B------:R-:W-:Y:S02]  /*3980*/  FMNMX.FTZ R9, R28, R9, !PT ;  /* 0x000000091c097209 */ /* 0x000fe40007810000 */
[----:B------:R-:W-:-:S02]  /*3990*/  FSEL R4, R10, -INF , P1 ;  /* 0xff8000000a047808 */ /* 0x000fc40000800000 */
[-C--:B------:R-:W-:Y:S01]  /*39a0*/  ISETP.GE.AND P0, PT, R121, R173.reuse, PT ;  /* 0x000000ad7900720c */ /* 0x080fe20003f06270 */
[----:B------:R-:W1:Y:S01]  /*39b0*/  SHFL.BFLY PT, R12, R9, 0x2, 0x1f ;  /* 0x0c401f00090c7f89 */ /* 0x000e6200000e0000 */
[-C--:B------:R-:W-:Y:S02]  /*39c0*/  ISETP.GE.AND P1, PT, R119, R173.reuse, PT ;  /* 0x000000ad7700720c */ /* 0x080fe40003f26270 */
[----:B------:R-:W-:Y:S02]  /*39d0*/  FSEL R11, R11, -INF , P0 ;  /* 0xff8000000b0b7808 */ /* 0x000fe40000000000 */
[----:B------:R-:W-:Y:S02]  /*39e0*/  FSEL R6, R6, -INF , P1 ;  /* 0xff80000006067808 */ /* 0x000fe40000800000 */
[-C--:B------:R-:W-:Y:S02]  /*39f0*/  ISETP.GE.AND P0, PT, R118, R173.reuse, PT ;  /* 0x000000ad7600720c */ /* 0x080fe40003f06270 */
[----:B------:R-:W-:-:S02]  /*3a00*/  ISETP.GE.AND P1, PT, R116, R173, PT ;  /* 0x000000ad7400720c */ /* 0x000fc40003f26270 */
[-C--:B------:R-:W-:Y:S02]  /*3a10*/  ISETP.GE.AND P5, PT, R121, R172.reuse, PT ;  /* 0x000000ac7900720c */ /* 0x080fe40003fa6270 */
[----:B------:R-:W-:Y:S02]  /*3a20*/  ISETP.GE.AND P2, PT, R119, R172, PT ;  /* 0x000000ac7700720c */ /* 0x000fe40003f46270 */
[----:B------:R-:W-:Y:S02]  /*3a30*/  FSEL R5, R7, -INF , P0 ;  /* 0xff80000007057808 */ /* 0x000fe40000000000 */
[----:B------:R-:W-:Y:S02]  /*3a40*/  FSEL R21, R70, -INF , P1 ;  /* 0xff80000046157808 */ /* 0x000fe40000800000 */
[-C--:B------:R-:W-:Y:S02]  /*3a50*/  ISETP.GE.AND P0, PT, R115, R173.reuse, PT ;  /* 0x000000ad7300720c */ /* 0x080fe40003f06270 */
[----:B------:R-:W-:-:S02]  /*3a60*/  ISETP.GE.AND P1, PT, R114, R173, PT ;  /* 0x000000ad7200720c */ /* 0x000fc40003f26270 */
[----:B------:R-:W-:Y:S02]  /*3a70*/  FSEL R65, R11, -INF , !P5 ;  /* 0xff8000000b417808 */ /* 0x000fe40006800000 */
[----:B-1----:R-:W-:Y:S02]  /*3a80*/  FMNMX.FTZ R12, R9, R12, !PT ;  /* 0x0000000c090c7209 */ /* 0x002fe40007810000 */
[----:B------:R-:W-:Y:S02]  /*3a90*/  FSEL R7, R6, -INF , !P2 ;  /* 0xff80000006077808 */ /* 0x000fe40005000000 */
[----:B------:R-:W-:Y:S01]  /*3aa0*/  ISETP.GE.AND P2, PT, R115, R172, PT ;  /* 0x000000ac7300720c */ /* 0x000fe20003f46270 */
[----:B------:R-:W1:Y:S01]  /*3ab0*/  SHFL.BFLY PT, R25, R12, 0x1, 0x1f ;  /* 0x0c201f000c197f89 */ /* 0x000e6200000e0000 */
[----:B------:R-:W-:Y:S02]  /*3ac0*/  FSEL R13, R71, -INF , P0 ;  /* 0xff800000470d7808 */ /* 0x000fe40000000000 */
[----:B------:R-:W-:-:S02]  /*3ad0*/  FSEL R11, R66, -INF , P1 ;  /* 0xff800000420b7808 */ /* 0x000fc40000800000 */
[-C--:B------:R-:W-:Y:S02]  /*3ae0*/  ISETP.GE.AND P1, PT, R109, R173.reuse, PT ;  /* 0x000000ad6d00720c */ /* 0x080fe40003f26270 */
[-C--:B------:R-:W-:Y:S02]  /*3af0*/  ISETP.GE.AND P5, PT, R116, R172.reuse, PT ;  /* 0x000000ac7400720c */ /* 0x080fe40003fa6270 */
        /* <DEDUP_REMOVED lines=8> */
[-C--:B------:R-:W-:Y:S02]  /*3b80*/  ISETP.GE.AND P1, PT, R106, R173.reuse, PT ;  /* 0x000000ad6a00720c */ /* 0x080fe40003f26270 */
[----:B------:R-:W-:-:S02]  /*3b90*/  ISETP.GE.AND P0, PT, R108, R173, PT ;  /* 0x000000ad6c00720c */ /* 0x000fc40003f06270 */
[----:B------:R-:W-:Y:S02]  /*3ba0*/  FSEL R17, R17, -INF , !P2 ;  /* 0xff80000011117808 */ /* 0x000fe40005000000 */
[----:B------:R-:W-:Y:S02]  /*3bb0*/  ISETP.GE.AND P2, PT, R104, R173, PT ;  /* 0x000000ad6800720c */ /* 0x000fe40003f46270 */
[----:B------:R-:W-:Y:S02]  /*3bc0*/  FSEL R4, R4, -INF , !P6 ;  /* 0xff80000004047808 */ /* 0x000fe40007000000 */
[----:B------:R-:W-:Y:S02]  /*3bd0*/  FSEL R9, R9, -INF , !P5 ;  /* 0xff80000009097808 */ /* 0x000fe40006800000 */
[-C--:B------:R-:W-:Y:S02]  /*3be0*/  ISETP.GE.AND P6, PT, R118, R172.reuse, PT ;  /* 0x000000ac7600720c */ /* 0x080fe40003fc6270 */
[----:B------:R-:W-:-:S02]  /*3bf0*/  ISETP.GE.AND P5, PT, R106, R172, PT ;  /* 0x000000ac6a00720c */ /* 0x000fc40003fa6270 */
[----:B------:R-:W-:Y:S02]  /*3c00*/  FSEL R58, R58, -INF , P1 ;  /* 0xff8000003a3a7808 */ /* 0x000fe40000800000 */
[----:B------:R-:W-:Y:S02]  /*3c10*/  FSEL R63, R63, -INF , P0 ;  /* 0xff8000003f3f7808 */ /* 0x000fe40000000000 */
[----:B------:R-:W-:Y:S02]  /*3c20*/  ISETP.GE.AND P0, PT, R104, R172, PT ;  /* 0x000000ac6800720c */ /* 0x000fe40003f06270 */
[----:B------:R-:W-:Y:S02]  /*3c30*/  ISETP.GE.AND P1, PT, R102, R173, PT ;  /* 0x000000ad6600720c */ /* 0x000fe40003f26270 */
[----:B------:R-:W-:Y:S02]  /*3c40*/  FSEL R59, R59, -INF , P2 ;  /* 0xff8000003b3b7808 */ /* 0x000fe40001000000 */
[----:B------:R-:W-:-:S02]  /*3c50*/  FSEL R5, R5, -INF , !P6 ;  /* 0xff80000005057808 */ /* 0x000fc40007000000 */
[----:B------:R-:W-:Y:S02]  /*3c60*/  FSEL R133, R58, -INF , !P5 ;  /* 0xff8000003a857808 */ /* 0x000fe40006800000 */
[-C--:B------:R-:W-:Y:S02]  /*3c70*/  ISETP.GE.AND P6, PT, R114, R172.reuse, PT ;  /* 0x000000ac7200720c */ /* 0x080fe40003fc6270 */
[C---:B------:R-:W-:Y:S02]  /*3c80*/  ISETP.GE.AND P2, PT, R93.reuse, R173, PT ;  /* 0x000000ad5d00720c */ /* 0x040fe40003f46270 */
[----:B------:R-:W-:Y:S02]  /*3c90*/  ISETP.GE.AND P5, PT, R93, R172, PT ;  /* 0x000000ac5d00720c */ /* 0x000fe40003fa6270 */
[----:B------:R-:W-:Y:S02]  /*3ca0*/  FSEL R93, R59, -INF , !P0 ;  /* 0xff8000003b5d7808 */ /* 0x000fe40004000000 */
[----:B------:R-:W-:-:S02]  /*3cb0*/  FSEL R54, R54, -INF , P1 ;  /* 0xff80000036367808 */ /* 0x000fc40000800000 */
[C---:B------:R-:W-:Y:S02]  /*3cc0*/  ISETP.GE.AND P0, PT, R50.reuse, R173, PT ;  /* 0x000000ad3200720c */ /* 0x040fe40003f06270 */
[-C--:B------:R-:W-:Y:S02]  /*3cd0*/  ISETP.GE.AND P1, PT, R50, R172.reuse, PT ;  /* 0x000000ac3200720c */ /* 0x080fe40003f26270 */
[----:B-1----:R-:W-:Y:S02]  /*3ce0*/  FMNMX.FTZ R50, R12, R25, !PT ;  /* 0x000000190c327209 */ /* 0x002fe40007810000 */
[----:B------:R-:W-:Y:S02]  /*3cf0*/  FSEL R11, R11, -INF , !P6 ;  /* 0xff8000000b0b7808 */ /* 0x000fe40007000000 */
[----:B------:R-:W-:Y:S01]  /*3d00*/  ISETP.GE.AND P6, PT, R108, R172, PT ;  /* 0x000000ac6c00720c */ /* 0x000fe20003fc6270 */
[----:B--2---:R-:W-:Y:S01]  /*3d10*/  FMUL.FTZ R36, R85, R50 ;  /* 0x0000003255247220 */ /* 0x004fe20000410000 */
        /* <DEDUP_REMOVED lines=9> */
[----:B------:R-:W-:Y:S01]  /*3db0*/  ISETP.GE.AND P0, PT, R96, R173, PT ;  /* 0x000000ad6000720c */ /* 0x000fe20003f06270 */
[--C-:B------:R-:W-:Y:S01]  /*3dc0*/  FFMA.FTZ R67, R105, R85, -R36.reuse ;  /* 0x0000005569437223 */ /* 0x100fe20000010824 */
[----:B------:R-:W-:Y:S01]  /*3dd0*/  FMNMX3.FTZ R6, R6, R5, R21, !PT ;  /* 0x0000000506067276 */ /* 0x000fe20007810015 */
[-CC-:B------:R-:W-:Y:S01]  /*3de0*/  FFMA.FTZ R66, R111, R85.reuse, -R36.reuse ;  /* 0x000000556f427223 */ /* 0x180fe20000010824 */
[-C--:B------:R-:W-:Y:S01]  /*3df0*/  ISETP.GE.AND P6, PT, R100, R172.reuse, PT ;  /* 0x000000ac6400720c */ /* 0x080fe20003fc6270 */
[-CC-:B------:R-:W-:Y:S01]  /*3e00*/  FFMA.FTZ R54, R91, R85.reuse, -R36.reuse ;  /* 0x000000555b367223 */ /* 0x180fe20000010824 */
[----:B------:R-:W-:Y:S01]  /*3e10*/  FSEL R47, R47, -INF , P2 ;  /* 0xff8000002f2f7808 */ /* 0x000fe20001000000 */
[-CC-:B------:R-:W-:Y:S01]  /*3e20*/  FFMA.FTZ R56, R103, R85.reuse, -R36.reuse ;  /* 0x0000005567387223 */ /* 0x180fe20000010824 */
[----:B------:R-:W-:Y:S01]  /*3e30*/  FSEL R129, R55, -INF , !P5 ;  /* 0xff80000037817808 */ /* 0x000fe20006800000 */
[-CC-:B------:R-:W-:Y:S01]  /*3e40*/  FFMA.FTZ R59, R101, R85.reuse, -R36.reuse ;  /* 0x00000055653b7223 */ /* 0x180fe20000010824 */
[----:B------:R-:W-:Y:S01]  /*3e50*/  FSEL R43, R43, -INF , P0 ;  /* 0xff8000002b2b7808 */ /* 0x000fe20000000000 */
[--C-:B------:R-:W-:Y:S01]  /*3e60*/  FFMA.FTZ R25, R79, R85, -R36.reuse ;  /* 0x000000554f197223 */ /* 0x100fe20000010824 */
[----:B------:R-:W-:Y:S01]  /*3e70*/  FMNMX3.FTZ R6, R6, R13, R11, !PT ;  /* 0x0000000d06067276 */ /* 0x000fe2000781000b */
[--C-:B------:R-:W-:Y:S01]  /*3e80*/  FFMA.FTZ R29, R95, R85, -R36.reuse ;  /* 0x000000555f1d7223 */ /* 0x100fe20000010824 */
[----:B------:R-:W-:Y:S01]  /*3e90*/  ISETP.GE.AND P5, PT, R98, R173, PT ;  /* 0x000000ad6200720c */ /* 0x000fe20003fa6270 */
[--C-:B------:R-:W-:Y:S01]  /*3ea0*/  FFMA.FTZ R61, R8, R85, -R36.reuse ;  /* 0x00000055083d7223 */ /* 0x100fe20000010824 */
[----:B------:R-:W-:Y:S01]  /*3eb0*/  FSEL R109, R47, -INF , !P6 ;  /* 0xff8000002f6d7808 */ /* 0x000fe20007000000 */
[----:B------:R-:W-:Y:S01]  /*3ec0*/  MUFU.EX2 R66, R66 ;  /* 0x0000004200427308 */ /* 0x000fe20000000800 */
[----:B------:R-:W-:Y:S01]  /*3ed0*/  ISETP.GE.AND P0, PT, R92, R173, PT ;  /* 0x000000ad5c00720c */ /* 0x000fe20003f06270 */
[--C-:B------:R-:W-:Y:S01]  /*3ee0*/  FFMA.FTZ R52, R185, R85, -R36.reuse ;  /* 0x00000055b9347223 */ /* 0x100fe20000010824 */
[----:B------:R-:W-:Y:S01]  /*3ef0*/  ISETP.GE.AND P6, PT, R94, R173, PT ;  /* 0x000000ad5e00720c */ /* 0x000fe20003fc6270 */
[-CC-:B------:R-:W-:Y:S01]  /*3f00*/  FFMA.FTZ R47, R183, R85.reuse, -R36.reuse ;  /* 0x00000055b72f7223 */ /* 0x180fe20000010824 */
[----:B------:R-:W-:Y:S01]  /*3f10*/  FSEL R127, R46, -INF , !P1 ;  /* 0xff8000002e7f7808 */ /* 0x000fe20004800000 */
[--C-:B------:R-:W-:Y:S01]  /*3f20*/  FFMA.FTZ R20, R69, R85, -R36.reuse ;  /* 0x0000005545147223 */ /* 0x100fe20000010824 */
[----:B------:R-:W-:Y:S01]  /*3f30*/  FMNMX3.FTZ R6, R6, R9, R17, !PT ;  /* 0x0000000906067276 */ /* 0x000fe20007810011 */
[----:B------:R-:W1:Y:S01]  /*3f40*/  MUFU.EX2 R61, R61 ;  /* 0x0000003d003d7308 */ /* 0x000e620000000800 */
[-C--:B------:R-:W-:Y:S01]  /*3f50*/  ISETP.GE.AND P1, PT, R98, R172.reuse, PT ;  /* 0x000000ac6200720c */ /* 0x080fe20003f26270 */
[-CC-:B------:R-:W-:Y:S01]  /*3f60*/  FFMA.FTZ R24, R87, R85.reuse, -R36.reuse ;  /* 0x0000005557187223 */ /* 0x180fe20000010824 */
[----:B------:R-:W-:Y:S01]  /*3f70*/  FSEL R42, R42, -INF , P5 ;  /* 0xff8000002a2a7808 */ /* 0x000fe20002800000 */
[-CC-:B------:R-:W-:Y:S01]  /*3f80*/  FFMA.FTZ R53, R177, R85.reuse, -R36.reuse ;  /* 0x00000055b1357223 */ /* 0x180fe20000010824 */
[----:B------:R-:W-:Y:S01]  /*3f90*/  FSEL R39, R39, -INF , P0 ;  /* 0xff80000027277808 */ /* 0x000fe20000000000 */
[-CC-:B------:R-:W-:Y:S01]  /*3fa0*/  FFMA.FTZ R46, R151, R85.reuse, -R36.reuse ;  /* 0x00000055972e7223 */ /* 0x180fe20000010824 */
[-C--:B------:R-:W-:Y:S01]  /*3fb0*/  ISETP.GE.AND P5, PT, R94, R172.reuse, PT ;  /* 0x000000ac5e00720c */ /* 0x080fe20003fa6270 */
[----:B------:R-:W-:Y:S01]  /*3fc0*/  MUFU.EX2 R67, R67 ;  /* 0x0000004300437308 */ /* 0x000fe20000000800 */
[----:B------:R-:W-:Y:S01]  /*3fd0*/  FSEL R38, R38, -INF , P6 ;  /* 0xff80000026267808 */ /* 0x000fe20003000000 */
[--C-:B------:R-:W-:Y:S01]  /*3fe0*/  FFMA.FTZ R44, R147, R85, -R36.reuse ;  /* 0x00000055932c7223 */ /* 0x100fe20000010824 */
[----:B------:R-:W-:Y:S01]  /*3ff0*/  ISETP.GE.AND P0, PT, R88, R173, PT ;  /* 0x000000ad5800720c */ /* 0x000fe20003f06270 */
[--C-:B------:R-:W-:Y:S01]  /*4000*/  FFMA.FTZ R37, R143, R85, -R36.reuse ;  /* 0x000000558f257223 */ /* 0x100fe20000010824 */
[----:B------:R-:W-:Y:S01]  /*4010*/  FMNMX3.FTZ R6, R6, R135, R133, !PT ;  /* 0x0000008706067276 */ /* 0x000fe20007810085 */
        /* <DEDUP_REMOVED lines=8> */
[-CC-:B------:R-:W-:Y:S01]  /*40a0*/  FFMA.FTZ R38, R107, R85.reuse, -R36.reuse ;  /* 0x000000556b267223 */ /* 0x180fe20000010824 */
[----:B------:R-:W-:Y:S01]  /*40b0*/  FSEL R35, R35, -INF , P0 ;  /* 0xff80000023237808 */ /* 0x000fe20000000000 */
[----:B------:R-:W-:Y:S01]  /*40c0*/  MUFU.EX2 R59, R59 ;  /* 0x0000003b003b7308 */ /* 0x000fe20000000800 */
[----:B------:R-:W-:Y:S01]  /*40d0*/  ISETP.GE.AND P5, PT, R88, R172, PT ;  /* 0x000000ac5800720c */ /* 0x000fe20003fa6270 */
[--C-:B------:R-:W-:Y:S01]  /*40e0*/  FFMA.FTZ R182, R28, R85, -R36.reuse ;  /* 0x000000551cb67223 */ /* 0x100fe20000010824 */
[----:B------:R-:W-:Y:S01]  /*40f0*/  ISETP.GE.AND P0, PT, R84, R173, PT ;  /* 0x000000ad5400720c */ /* 0x000fe20003f06270 */
[--C-:B------:R-:W-:Y:S01]  /*4100*/  FFMA.FTZ R60, R117, R85, -R36.reuse ;  /* 0x00000055753c7223 */ /* 0x100fe20000010824 */
[----:B------:R-:W-:Y:S01]  /*4110*/  FMNMX3.FTZ R6, R6, R93, R131, !PT ;  /* 0x0000005d06067276 */ /* 0x000fe20007810083 */
[--C-:B------:R-:W-:Y:S01]  /*4120*/  FFMA.FTZ R97, R97, R85, -R36.reuse ;  /* 0x0000005561617223 */ /* 0x100fe20000010824 */
[----:B------:R-:W-:Y:S01]  /*4130*/  FSEL R121, R43, -INF , !P2 ;  /* 0xff8000002b797808 */ /* 0x000fe20005000000 */
[----:B------:R-:W-:Y:S01]  /*4140*/  MUFU.EX2 R54, R54 ;  /* 0x0000003600367308 */ /* 0x000fe20000000800 */
[----:B------:R-:W-:Y:S01]  /*4150*/  ISETP.GE.AND P2, PT, R90, R173, PT ;  /* 0x000000ad5a00720c */ /* 0x000fe20003f46270 */
        /* <DEDUP_REMOVED lines=15> */
[----:B------:R-:W-:Y:S01]  /*4250*/  MUFU.EX2 R53, R53 ;  /* 0x0000003500357308 */ /* 0x000fe20000000800 */
[----:B------:R-:W-:Y:S02]  /*4260*/  FSEL R26, R26, -INF , P5 ;  /* 0xff8000001a1a7808 */ /* 0x000fe40002800000 */
[----:B------:R-:W-:Y:S02]  /*4270*/  FSEL R27, R27, -INF , P0 ;  /* 0xff8000001b1b7808 */ /* 0x000fe40000000000 */
[----:B------:R-:W-:-:S02]  /*4280*/  FMNMX3.FTZ R6, R6, R109, R123, !PT ;  /* 0x0000006d06067276 */ /* 0x000fc4000781007b */
[----:B------:R-:W-:Y:S01]  /*4290*/  ISETP.GE.AND P0, PT, R76, R173, PT ;  /* 0x000000ad4c00720c */ /* 0x000fe20003f06270 */
[----:B------:R-:W-:Y:S01]  /*42a0*/  MUFU.EX2 R46, R46 ;  /* 0x0000002e002e7308 */ /* 0x000fe20000000800 */
[-C--:B------:R-:W-:Y:S02]  /*42b0*/  ISETP.GE.AND P2, PT, R86, R172.reuse, PT ;  /* 0x000000ac5600720c */ /* 0x080fe40003f46270 */
[----:B------:R-:W-:Y:S02]  /*42c0*/  FSEL R111, R34, -INF , !P6 ;  /* 0xff800000226f7808 */ /* 0x000fe40007000000 */
[-C--:B------:R-:W-:Y:S02]  /*42d0*/  ISETP.GE.AND P6, PT, R84, R172.reuse, PT ;  /* 0x000000ac5400720c */ /* 0x080fe40003fc6270 */
[----:B------:R-:W-:Y:S01]  /*42e0*/  FSEL R91, R26, -INF , !P1 ;  /* 0xff8000001a5b7808 */ /* 0x000fe20004800000 */
[----:B------:R-:W-:Y:S01]  /*42f0*/  FFMA.FTZ R26, R89, R85, -R36 ;  /* 0x00000055591a7223 */ /* 0x000fe20000010824 */
[----:B------:R-:W-:Y:S01]  /*4300*/  FMNMX3.FTZ R6, R6, R121, R119, !PT ;  /* 0x0000007906067276 */ /* 0x000fe20007810077 */
[----:B------:R-:W-:Y:S01]  /*4310*/  MUFU.EX2 R43, R43 ;  /* 0x0000002b002b7308 */ /* 0x000fe20000000800 */
[----:B------:R-:W-:-:S02]  /*4320*/  ISETP.GE.AND P1, PT, R76, R172, PT ;  /* 0x000000ac4c00720c */ /* 0x000fc40003f26270 */
[----:B------:R-:W-:Y:S02]  /*4330*/  FSEL R23, R23, -INF , P0 ;  /* 0xff80000017177808 */ /* 0x000fe40000000000 */
[----:B------:R-:W-:Y:S01]  /*4340*/  FSEL R103, R30, -INF , !P2 ;  /* 0xff8000001e677808 */ /* 0x000fe20005000000 */
[-CC-:B------:R-:W-:Y:S01]  /*4350*/  FFMA.FTZ R30, R99, R85.reuse, -R36.reuse ;  /* 0x00000055631e7223 */ /* 0x180fe20000010824 */
[----:B------:R-:W-:Y:S01]  /*4360*/  ISETP.GE.AND P2, PT, R80, R172, PT ;  /* 0x000000ac5000720c */ /* 0x000fe20003f46270 */
[----:B------:R-:W-:Y:S01]  /*4370*/  MUFU.EX2 R44, R44 ;  /* 0x0000002c002c7308 */ /* 0x000fe20000000800 */
[----:B------:R-:W-:Y:S01]  /*4380*/  FSEL R101, R31, -INF , !P6 ;  /* 0xff8000001f657808 */ /* 0x000fe20007000000 */
[----:B------:R-:W-:Y:S01]  /*4390*/  FFMA.FTZ R31, R137, R85, -R36 ;  /* 0x00000055891f7223 */ /* 0x000fe20000010824 */
[----:B------:R-:W-:Y:S02]  /*43a0*/  ISETP.GE.AND P6, PT, R78, R173, PT ;  /* 0x000000ad4e00720c */ /* 0x000fe40003fc6270 */
[----:B------:R-:W-:-:S02]  /*43b0*/  FMNMX3.FTZ R6, R6, R115, R111, !PT ;  /* 0x0000007306067276 */ /* 0x000fc4000781006f */
[----:B------:R-:W-:Y:S01]  /*43c0*/  FSEL R55, R23, -INF , !P1 ;  /* 0xff80000017377808 */ /* 0x000fe20004800000 */
[--C-:B------:R-:W-:Y:S01]  /*43d0*/  FFMA.FTZ R23, R77, R85, -R36.reuse ;  /* 0x000000554d177223 */ /* 0x100fe20000010824 */
[-C--:B------:R-:W-:Y:S01]  /*43e0*/  ISETP.GE.AND P0, PT, R74, R173.reuse, PT ;  /* 0x000000ad4a00720c */ /* 0x080fe20003f06270 */
[----:B------:R-:W-:Y:S01]  /*43f0*/  MUFU.EX2 R42, R42 ;  /* 0x0000002a002a7308 */ /* 0x000fe20000000800 */
[----:B------:R-:W-:Y:S02]  /*4400*/  ISETP.GE.AND P1, PT, R72, R173, PT ;  /* 0x000000ad4800720c */ /* 0x000fe40003f26270 */
[----:B------:R-:W-:Y:S01]  /*4410*/  FSEL R63, R27, -INF , !P2 ;  /* 0xff8000001b3f7808 */ /* 0x000fe20005000000 */
[----:B------:R-:W-:Y:S01]  /*4420*/  FFMA.FTZ R27, R81, R85, -R36 ;  /* 0x00000055511b7223 */ /* 0x000fe20000010824 */
[----:B------:R-:W-:Y:S02]  /*4430*/  ISETP.GE.AND P5, PT, R78, R172, PT ;  /* 0x000000ac4e00720c */ /* 0x000fe40003fa6270 */
[----:B------:R-:W-:Y:S01]  /*4440*/  ISETP.GE.AND P2, PT, R75, R173, PT ;  /* 0x000000ad4b00720c */ /* 0x000fe20003f46270 */
[----:B------:R-:W-:Y:S01]  /*4450*/  LDSM.16.MT88.4 R76, [R154+0x3000] ;  /* 0x003000009a4c783b */ /* 0x000fe20000004200 */
[----:B------:R-:W-:Y:S01]  /*4460*/  FSEL R22, R22, -INF , P6 ;  /* 0xff80000016167808 */ /* 0x000fe20003000000 */
[----:B------:R-:W-:Y:S01]  /*4470*/  MUFU.EX2 R37, R37 ;  /* 0x0000002500257308 */ /* 0x000fe20000000800 */
[----:B------:R-:W-:-:S02]  /*4480*/  FMNMX3.FTZ R6, R6, R105, R103, !PT ;  /* 0x0000006906067276 */ /* 0x000fc40007810067 */
[----:B------:R-:W-:Y:S02]  /*4490*/  FSEL R19, R19, -INF , P0 ;  /* 0xff80000013137808 */ /* 0x000fe40000000000 */
[----:B------:R-:W-:Y:S02]  /*44a0*/  FSEL R14, R14, -INF , P1 ;  /* 0xff8000000e0e7808 */ /* 0x000fe40000800000 */
[C---:B------:R-:W-:Y:S01]  /*44b0*/  ISETP.GE.AND P0, PT, R0.reuse, R173, PT ;  /* 0x000000ad0000720c */ /* 0x040fe20003f06270 */
[----:B------:R-:W-:Y:S01]  /*44c0*/  MUFU.EX2 R40, R40 ;  /* 0x0000002800287308 */ /* 0x000fe20000000800 */
[-C--:B------:R-:W-:Y:S02]  /*44d0*/  ISETP.GE.AND P1, PT, R0, R172.reuse, PT ;  /* 0x000000ac0000720c */ /* 0x080fe40003f26270 */
[----:B------:R-:W-:Y:S02]  /*44e0*/  ISETP.GE.AND P6, PT, R75, R172, PT ;  /* 0x000000ac4b00720c */ /* 0x000fe40003fc6270 */
[----:B------:R-:W-:Y:S01]  /*44f0*/  FSEL R57, R22, -INF , !P5 ;  /* 0xff80000016397808 */ /* 0x000fe20006800000 */
[----:B------:R-:W-:Y:S01]  /*4500*/  FFMA.FTZ R22, R83, R85, -R36 ;  /* 0x0000005553167223 */ /* 0x000fe20000010824 */
[----:B------:R-:W-:Y:S01]  /*4510*/  FSEL R18, R18, -INF , P2 ;  /* 0xff80000012127808 */ /* 0x000fe20001000000 */
[----:B------:R-:W-:Y:S01]  /*4520*/  MUFU.EX2 R33, R33 ;  /* 0x0000002100217308 */ /* 0x000fe20000000800 */
[----:B------:R-:W-:-:S02]  /*4530*/  FMNMX3.FTZ R0, R6, R101, R91, !PT ;  /* 0x0000006506007276 */ /* 0x000fc4000781005b */
[-C--:B------:R-:W-:Y:S02]  /*4540*/  ISETP.GE.AND P5, PT, R74, R172.reuse, PT ;  /* 0x000000ac4a00720c */ /* 0x080fe40003fa6270 */
[----:B------:R-:W-:Y:S02]  /*4550*/  ISETP.GE.AND P2, PT, R72, R172, PT ;  /* 0x000000ac4800720c */ /* 0x000fe40003f46270 */
[----:B------:R-:W-:Y:S01]  /*4560*/  FSEL R41, R18, -INF , !P6 ;  /* 0xff80000012297808 */ /* 0x000fe20007000000 */
[----:B------:R-:W-:Y:S01]  /*4570*/  MUFU.EX2 R31, R31 ;  /* 0x0000001f001f7308 */ /* 0x000fe20000000800 */
[----:B------:R-:W-:Y:S02]  /*4580*/  FMNMX3.FTZ R0, R0, R63, R57, !PT ;  /* 0x0000003f00007276 */ /* 0x000fe40007810039 */
[----:B------:R-:W-:Y:S02]  /*4590*/  FSEL R15, R15, -INF , P0 ;  /* 0xff8000000f0f7808 */ /* 0x000fe40000000000 */
[----:B------:R-:W-:-:S02]  /*45a0*/  FSEL R39, R19, -INF , !P5 ;  /* 0xff80000013277808 */ /* 0x000fc40006800000 */
[----:B------:R-:W-:Y:S01]  /*45b0*/  FSEL R35, R14, -INF , !P2 ;  /* 0xff8000000e237808 */ /* 0x000fe20005000000 */
[----:B------:R-:W-:Y:S01]  /*45c0*/  MUFU.EX2 R30, R30 ;  /* 0x0000001e001e7308 */ /* 0x000fe20000000800 */
[----:B------:R-:W-:Y:S02]  /*45d0*/  FMNMX3.FTZ R0, R0, R55, R41, !PT ;  /* 0x0000003700007276 */ /* 0x000fe40007810029 */
[----:B------:R-:W-:Y:S02]  /*45e0*/  FSEL R32, R15, -INF , !P1 ;  /* 0xff8000000f207808 */ /* 0x000fe40004800000 */
[----:B------:R-:W-:Y:S02]  /*45f0*/  FMNMX3.FTZ R15, R0, R39, R35, !PT ;  /* 0x00000027000f7276 */ /* 0x000fe40007810023 */
[----:B-1----:R-:W-:Y:S01]  /*4600*/  F2FP.BF16.F32.PACK_AB R68, R66, R61 ;  /* 0x0000003d4244723e */ /* 0x002fe200000010ff */
[----:B------:R-:W-:Y:S01]  /*4610*/  MUFU.EX2 R29, R29 ;  /* 0x0000001d001d7308 */ /* 0x000fe20000000800 */
[----:B------:R-:W-:Y:S01]  /*4620*/  FMNMX.FTZ R0, R32, R15, !PT ;  /* 0x0000000f20007209 */ /* 0x000fe20007810000 */
[----:B------:R-:W-:Y:S01]  /*4630*/  FADD.FTZ R66, R61, R66 ;  /* 0x000000423d427221 */ /* 0x000fe20000010000 */
[----:B--2---:R-:W-:-:S03]  /*4640*/  F2FP.BF16.F32.PACK_AB R70, R56, R67 ;  /* 0x000000433846723e */ /* 0x004fc600000010ff */
[----:B------:R-:W1:Y:S01]  /*4650*/  SHFL.BFLY PT, R15, R0, 0x2, 0x1f ;  /* 0x0c401f00000f7f89 */ /* 0x000e6200000e0000 */
[----:B------:R-:W-:Y:S01]  /*4660*/  FADD.FTZ R67, R67, R66 ;  /* 0x0000004243437221 */ /* 0x000fe20000010000 */
        /* <DEDUP_REMOVED lines=27> */
[-C--:B------:R-:W-:Y:S01]  /*4820*/  FFMA.FTZ R87, R17, R85.reuse, -R34 ;  /* 0x0000005511577223 */ /* 0x080fe20000010822 */
[-C--:B------:R-:W-:Y:S01]  /*4830*/  FFMA.FTZ R21, R73, R85.reuse, -R36 ;  /* 0x0000005549157223 */ /* 0x080fe20000010824 */
        /* <DEDUP_REMOVED lines=27> */
[----:B------:R-:W-:-:S07]  /*49f0*/  FFMA.FTZ R35, R35, R85, -R34 ;  /* 0x0000005523237223 */ /* 0x000fce0000010822 */
        /* <DEDUP_REMOVED lines=67> */
[----:B------:R-:W-:Y:S01]  /*4e30*/  FADD.FTZ R8, R56, R67 ;  /* 0x0000004338087221 */ /* 0x000fe20000010000 */
[----:B------:R-:W-:-:S03]  /*4e40*/  FFMA.FTZ R56, R63, R85, -R34 ;  /* 0x000000553f387223 */ /* 0x000fc60000010822 */
[----:B------:R-:W-:Y:S01]  /*4e50*/  FADD.FTZ R59, R59, R8 ;  /* 0x000000083b3b7221 */ /* 0x000fe20000010000 */
[----:B------:R-:W-:Y:S02]  /*4e60*/  MUFU.EX2 R45, R45 ;  /* 0x0000002d002d7308 */ /* 0x000fe40000000800 */
[----:B------:R-:W-:Y:S01]  /*4e70*/  HMMA.16816.F32.BF16 R68, R4, R10, R68 ;  /* 0x0000000a0444723c */ /* 0x000fe20000041844 */
[----:B------:R-:W-:Y:S01]  /*4e80*/  F2FP.BF16.F32.PACK_AB R4, R24, R27 ;  /* 0x0000001b1804723e */ /* 0x000fe200000010ff */
[----:B------:R-:W-:Y:S01]  /*4e90*/  FADD.FTZ R59, R54, R59 ;  /* 0x0000003b363b7221 */ /* 0x000fe20000010000 */
[----:B------:R-:W-:Y:S01]  /*4ea0*/  F2FP.BF16.F32.PACK_AB R6, R22, R25 ;  /* 0x000000191606723e */ /* 0x000fe200000010ff */
[----:B------:R-:W3:Y:S01]  /*4eb0*/  LDSM.16.MT88.4 R8, [R154+0x4800] ;  /* 0x004800009a08783b */ /* 0x000ee20000004200 */
[----:B------:R-:W-:Y:S01]  /*4ec0*/  F2FP.BF16.F32.PACK_AB R5, R98, R111 ;  /* 0x0000006f6205723e */ /* 0x000fe200000010ff */
[----:B------:R-:W5:Y:S01]  /*4ed0*/  MUFU.EX2 R56, R56 ;  /* 0x0000003800387308 */ /* 0x000f620000000800 */
[----:B------:R-:W-:-:S07]  /*4ee0*/  F2FP.BF16.F32.PACK_AB R7, R101, R100 ;  /* 0x000000646507723e */ /* 0x000fce00000010ff */
        /* <DEDUP_REMOVED lines=8> */
[-C--:B------:R-:W-:Y:S01]  /*4f70*/  FFMA.FTZ R47, R55, R85.reuse, -R34 ;  /* 0x00000055372f7223 */ /* 0x080fe20000010822 */
[----:B------:R-:W-:Y:S01]  /*4f80*/  MUFU.EX2 R52, R57 ;  /* 0x0000003900347308 */ /* 0x000fe20000000800 */
[----:B------:R-:W-:Y:S01]  /*4f90*/  FADD.FTZ R16, R65, R58 ;  /* 0x0000003a41107221 */ /* 0x000fe20000010000 */
[----:B------:R-:W-:Y:S01]  /*4fa0*/  FADD.FTZ R53, R53, R18 ;  /* 0x0000001235357221 */ /* 0x000fe20000010000 */
[----:B------:R-:W-:Y:S01]  /*4fb0*/  FFMA.FTZ R34, R32, R85, -R34 ;  /* 0x0000005520227223 */ /* 0x000fe20000010822 */
[----:B--2---:R-:W-:Y:S01]  /*4fc0*/  HMMA.16816.F32.BF16 R72, R4, R12, R72 ;  /* 0x0000000c0448723c */ /* 0x004fe20000041848 */
[----:B------:R-:W-:Y:S01]  /*4fd0*/  FADD.FTZ R87, R87, R16 ;  /* 0x0000001057577221 */ /* 0x000fe20000010000 */
[----:B------:R-:W-:Y:S01]  /*4fe0*/  FADD.FTZ R46, R46, R53 ;  /* 0x000000352e2e7221 */ /* 0x000fe20000010000 */
[----:B------:R-:W2:Y:S01]  /*4ff0*/  LDSM.16.MT88.4 R16, [R112+0x4800] ;  /* 0x004800007010783b */ /* 0x000ea20000004200 */
[----:B------:R-:W4:Y:S01]  /*5000*/  MUFU.EX2 R47, R47 ;  /* 0x0000002f002f7308 */ /* 0x000f220000000800 */
[----:B------:R-:W-:Y:S01]  /*5010*/  FADD.FTZ R87, R62, R87 ;  /* 0x000000573e577221 */ /* 0x000fe20000010000 */
[----:B------:R-:W-:-:S02]  /*5020*/  FADD.FTZ R13, R43, R46 ;  /* 0x0000002e2b0d7221 */ /* 0x000fc40000010000 */
[----:B------:R-:W-:Y:S01]  /*5030*/  HMMA.16816.F32.BF16 R68, R4, R14, R68 ;  /* 0x0000000e0444723c */ /* 0x000fe20000041844 */
[----:B------:R-:W-:Y:S01]  /*5040*/  FADD.FTZ R84, R84, R87 ;  /* 0x0000005754547221 */ /* 0x000fe20000010000 */
[----:B------:R-:W-:Y:S01]  /*5050*/  FADD.FTZ R13, R44, R13 ;  /* 0x0000000d2c0d7221 */ /* 0x000fe20000010000 */
[----:B------:R-:W-:Y:S01]  /*5060*/  F2FP.BF16.F32.PACK_AB R4, R20, R23 ;  /* 0x000000171404723e */ /* 0x000fe200000010ff */
[----:B------:R-:W-:Y:S01]  /*5070*/  MUFU.EX2 R28, R28 ;  /* 0x0000001c001c7308 */ /* 0x000fe20000000800 */
[----:B------:R-:W-:Y:S01]  /*5080*/  FADD.FTZ R84, R93, R84 ;  /* 0x000000545d547221 */ /* 0x000fe20000010000 */
[----:B------:R-:W-:Y:S01]  /*5090*/  FADD.FTZ R42, R42, R13 ;  /* 0x0000000d2a2a7221 */ /* 0x000fe20000010000 */
[----:B-1----:R-:W-:Y:S01]  /*50a0*/  F2FP.BF16.F32.PACK_AB R6, R38, R21 ;  /* 0x000000152606723e */ /* 0x002fe200000010ff */
[----:B------:R-:W1:Y:S01]  /*50b0*/  LDSM.16.MT88.4 R12, [R154+0x4c00] ;  /* 0x004c00009a0c783b */ /* 0x000e620000004200 */
[----:B-----5:R-:W-:Y:S01]  /*50c0*/  F2FP.BF16.F32.PACK_AB R5, R56, R61 ;  /* 0x0000003d3805723e */ /* 0x020fe200000010ff */
[----:B------:R-:W-:Y:S01]  /*50d0*/  FADD.FTZ R41, R37, R42 ;  /* 0x0000002a25297221 */ /* 0x000fe20000010000 */
[----:B------:R-:W-:Y:S01]  /*50e0*/  FADD.FTZ R39, R107, R84 ;  /* 0x000000546b277221 */ /* 0x000fe20000010000 */
[----:B------:R-:W5:Y:S01]  /*50f0*/  MUFU.EX2 R37, R36 ;  /* 0x0000002400257308 */ /* 0x000f620000000800 */
[----:B----4-:R-:W-:Y:S01]  /*5100*/  F2FP.BF16.F32.PACK_AB R7, R47, R52 ;  /* 0x000000342f07723e */ /* 0x010fe200000010ff */
[----:B------:R-:W-:Y:S01]  /*5110*/  FADD.FTZ R40, R40, R41 ;  /* 0x0000002928287221 */ /* 0x000fe20000010000 */
[----:B------:R-:W-:-:S03]  /*5120*/  FADD.FTZ R39, R90, R39 ;  /* 0x000000275a277221 */ /* 0x000fc60000010000 */
        /* <DEDUP_REMOVED lines=10> */
[----:B------:R-:W3:Y:S01]  /*51d0*/  MUFU.EX2 R30, R34 ;  /* 0x00000022001e7308 */ /* 0x000ee20000000800 */
[----:B------:R-:W4:Y:S01]  /*51e0*/  LDSM.16.MT88.4 R8, [R112+0x4c00] ;  /* 0x004c00007008783b */ /* 0x000f220000004200 */
        /* <DEDUP_REMOVED lines=8> */
[----:B------:R-:W-:Y:S01]  /*5270*/  FADD.FTZ R17, R111, R16 ;  /* 0x000000106f117221 */ /* 0x000fe20000010000 */
        /* <DEDUP_REMOVED lines=98> */
.L_x_9574:
        /* <DEDUP_REMOVED lines=8> */
.L_x_9575:
[----:B------:R-:W-:Y:S05]  /*5920*/  BSYNC.RECONVERGENT B0 ;  /* 0x0000000000007941 */ /* 0x000fea0003800200 */
.L_x_9573:
[----:B------:R-:W-:Y:S01]  /*5930*/  LOP3.LUT R168, R169, 0xc0, RZ, 0xc0, !PT ;  /* 0x000000c0a9a87812 */ /* 0x000fe200078ec0ff */
[C---:B------:R-:W-:Y:S01]  /*5940*/  IMAD.SHL.U32 R5, R48.reuse, 0x40, RZ ;  /* 0x0000004030057824 */ /* 0x040fe200078e00ff */
[----:B------:R-:W-:Y:S01]  /*5950*/  SHF.L.U64.HI R4, R48, 0x6, R49 ;  /* 0x0000000630047819 */ /* 0x000fe20000010231 */
[----:B------:R-:W-:Y:S01]  /*5960*/  BSSY.RECONVERGENT B1, `(.L_x_9576) ;  /* 0x00000a5000017945 */ /* 0x000fe20003800200 */
[----:B------:R-:W-:Y:S02]  /*5970*/  LOP3.LUT R168, R168, 0x18, R153, 0xf8, !PT ;  /* 0x00000018a8a87812 */ /* 0x000fe400078ef899 */
[----:B------:R-:W-:Y:S02]  /*5980*/  IADD3 R10, P0, PT, R5, R164, RZ ;  /* 0x000000a4050a7210 */ /* 0x000fe40007f1e0ff */
[----:B------:R-:W-:Y:S02]  /*5990*/  LOP3.LUT R6, R168, 0x18, R169, 0x78, !PT ;  /* 0x00000018a8067812 */ /* 0x000fe400078e78a9 */
[----:B------:R-:W-:Y:S01]  /*59a0*/  IADD3 R8, P1, PT, R10, R5, RZ ;  /* 0x000000050a087210 */ /* 0x000fe20007f3e0ff */
[----:B------:R-:W-:Y:S01]  /*59b0*/  IMAD.X R11, R4, 0x1, R165, P0 ;  /* 0x00000001040b7824 */ /* 0x000fe200000e06a5 */
[----:B------:R-:W-:-:S02]  /*59c0*/  LOP3.LUT R6, R6, 0x1f20, R169, 0xf8, !PT ;  /* 0x00001f2006067812 */ /* 0x000fc400078ef8a9 */
[----:B------:R-:W-:Y:S01]  /*59d0*/  IADD3 R16, P0, PT, R8, R5, RZ ;  /* 0x0000000508107210 */ /* 0x000fe20007f1e0ff */
[--C-:B------:R-:W-:Y:S02]  /*59e0*/  IMAD.X R9, R11, 0x1, R4.reuse, P1 ;  /* 0x000000010b097824 */ /* 0x100fe400008e0604 */
[----:B------:R-:W-:Y:S02]  /*59f0*/  IMAD R127, R6, 0x2, R157 ;  /* 0x00000002067f7824 */ /* 0x000fe400078e029d */
[----:B------:R-:W-:Y:S01]  /*5a00*/  IMAD.X R17, R9, 0x1, R4, P0 ;  /* 0x0000000109117824 */ /* 0x000fe200000e0604 */
[----:B------:R-:W-:Y:S02]  /*5a10*/  ISETP.GT.AND P0, PT, R126, R161, PT ;  /* 0x000000a17e00720c */ /* 0x000fe40003f04270 */
[----:B------:R-:W-:Y:S01]  /*5a20*/  @!PT LDS RZ, [RZ] ;  /* 0x00000000fffff984 */ /* 0x000fe20000000800 */
[----:B------:R-:W-:Y:S01]  /*5a30*/  @!PT LDS RZ, [RZ] ;  /* 0x00000000fffff984 */ /* 0x000fe20000000800 */
[----:B------:R-:W-:Y:S01]  /*5a40*/  @!PT LDS RZ, [RZ] ;  /* 0x00000000fffff984 */ /* 0x000fe20000000800 */
[----:B------:R-:W-:Y:S04]  /*5a50*/  LDGSTS.E.BYPASS.LTC128B.128 [R127+0x3000], desc[UR4][R164.64] ;  /* 0x03000000a47f7fae */ /* 0x000fe8000b981a04 */
[----:B------:R-:W-:Y:S04]  /*5a60*/  LDGSTS.E.BYPASS.LTC128B.128 [R127+0x3800], desc[UR4][R10.64] ;  /* 0x038000000a7f7fae */ /* 0x000fe8000b981a04 */
[----:B------:R1:W-:Y:S04]  /*5a70*/  LDGSTS.E.BYPASS.LTC128B.128 [R127+0x4000], desc[UR4][R8.64] ;  /* 0x04000000087f7fae */ /* 0x0003e8000b981a04 */
[----:B------:R2:W-:Y:S04]  /*5a80*/  LDGSTS.E.BYPASS.LTC128B.128 [R127+0x4800], desc[UR4][R16.64] ;  /* 0x04800000107f7fae */ /* 0x0005e8000b981a04 */
[----:B------:R-:W-:Y:S04]  /*5a90*/  LDSM.16.M88.4 R4, [R155] ;  /* 0x000000009b04783b */ /* 0x000fe80000000200 */
[----:B------:R-:W3:Y:S04]  /*5aa0*/  LDSM.16.M88.4 R64, [R51+0x1000] ;  /* 0x001000003340783b */ /* 0x000ee80000000200 */
[----:B------:R-:W4:Y:S04]  /*5ab0*/  LDSM.16.M88.4 R56, [R51+0x1400] ;  /* 0x001400003338783b */ /* 0x000f280000000200 */
[----:B------:R-:W5:Y:S04]  /*5ac0*/  LDSM.16.M88.4 R44, [R51+0x1800] ;  /* 0x00180000332c783b */ /* 0x000f680000000200 */
[----:B------:R-:W2:Y:S01]  /*5ad0*/  LDSM.16.M88.4 R36, [R51+0x1c00] ;  /* 0x001c00003324783b */ /* 0x000ea20000000200 */
[----:B-1----:R-:W-:-:S03]  /*5ae0*/  IMAD.MOV.U32 R8, RZ, RZ, 0x20 ;  /* 0x00000020ff087424 */ /* 0x002fc600078e00ff */
[----:B------:R-:W1:Y:S04]  /*5af0*/  LDSM.16.M88.4 R28, [R51+0x2000] ;  /* 0x00200000331c783b */ /* 0x000e680000000200 */
[----:B------:R-:W1:Y:S01]  /*5b00*/  LDSM.16.M88.4 R20, [R51+0x2400] ;  /* 0x002400003314783b */ /* 0x000e620000000200 */
[----:B------:R-:W-:-:S03]  /*5b10*/  SEL R8, R8, 0xffffffe0, !P3 ;  /* 0xffffffe008087807 */ /* 0x000fc60005800000 */
[----:B------:R-:W1:Y:S04]  /*5b20*/  LDSM.16.M88.4 R12, [R51+0x2800] ;  /* 0x00280000330c783b */ /* 0x000e680000000200 */
[----:B------:R5:W1:Y:S04]  /*5b30*/  LDSM.16.M88.4 R88, [R51+0x2c00] ;  /* 0x002c00003358783b */ /* 0x000a680000000200 */
[----:B------:R-:W-:Y:S04]  /*5b40*/  LDSM.16.M88.4 R120, [R120] ;  /* 0x000000007878783b */ /* 0x000fe80000000200 */
[----:B------:R-:W0:Y:S01]  /*5b50*/  LDGDEPBAR ;  /* 0x00000000000079af */ /* 0x000e220000000000 */
[C---:B---3--:R-:W-:Y:S08]  /*5b60*/  HMMA.16816.F32.BF16 R84, R4.reuse, R64, RZ ;  /* 0x000000400454723c */ /* 0x048ff000000418ff */
[----:B----4-:R-:W-:Y:S01]  /*5b70*/  HMMA.16816.F32.BF16 R60, R4, R56, RZ ;  /* 0x00000038043c723c */ /* 0x010fe200000418ff */
[----:B-----5:R-:W-:-:S07]  /*5b80*/  IMAD.IADD R51, R8, 0x1, R51 ;  /* 0x0000000108337824 */ /* 0x020fce00078e0233 */
[C---:B------:R-:W-:Y:S01]  /*5b90*/  HMMA.16816.F32.BF16 R52, R4.reuse, R44, RZ ;  /* 0x0000002c0434723c */ /* 0x040fe200000418ff */
[----:B------:R-:W3:Y:S04]  /*5ba0*/  LDSM.16.M88.4 R116, [R51+0x1000] ;  /* 0x001000003374783b */ /* 0x000ee80000000200 */
[----:B------:R-:W4:Y:S03]  /*5bb0*/  LDSM.16.M88.4 R112, [R51+0x1400] ;  /* 0x001400003370783b */ /* 0x000f260000000200 */
[C---:B--2---:R-:W-:Y:S01]  /*5bc0*/  HMMA.16816.F32.BF16 R40, R4.reuse, R36, RZ ;  /* 0x000000240428723c */ /* 0x044fe200000418ff */
[----:B------:R-:W2:Y:S04]  /*5bd0*/  LDSM.16.M88.4 R108, [R51+0x1800] ;  /* 0x00180000336c783b */ /* 0x000ea80000000200 */
[----:B------:R-:W5:Y:S03]  /*5be0*/  LDSM.16.M88.4 R104, [R51+0x1c00] ;  /* 0x001c00003368783b */ /* 0x000f660000000200 */
[C---:B-1----:R-:W-:Y:S01]  /*5bf0*/  HMMA.16816.F32.BF16 R32, R4.reuse, R28, RZ ;  /* 0x0000001c0420723c */ /* 0x042fe200000418ff */
[----:B------:R-:W1:Y:S04]  /*5c00*/  LDSM.16.M88.4 R100, [R51+0x2000] ;  /* 0x002000003364783b */ /* 0x000e680000000200 */
[----:B------:R-:W1:Y:S03]  /*5c10*/  LDSM.16.M88.4 R96, [R51+0x2400] ;  /* 0x002400003360783b */ /* 0x000e660000000200 */
[C---:B------:R-:W-:Y:S01]  /*5c20*/  HMMA.16816.F32.BF16 R24, R4.reuse, R20, RZ ;  /* 0x000000140418723c */ /* 0x040fe200000418ff */
[----:B------:R-:W1:Y:S07]  /*5c30*/  LDSM.16.M88.4 R92, [R51+0x2800] ;  /* 0x00280000335c783b */ /* 0x000e6e0000000200 */
        /* <DEDUP_REMOVED lines=12> */
[C---:B---3--:R-:W-:Y:S08]  /*5d00*/  HMMA.16816.F32.BF16 R84, R120.reuse, R116, R84 ;  /* 0x000000747854723c */ /* 0x048ff00000041854 */
[C---:B------:R-:W-:Y:S08]  /*5d10*/  HMMA.16816.F32.BF16 R64, R120.reuse, R118, R64 ;  /* 0x000000767840723c */ /* 0x040ff00000041840 */
[C---:B----4-:R-:W-:Y:S08]  /*5d20*/  HMMA.16816.F32.BF16 R60, R120.reuse, R112, R60 ;  /* 0x00000070783c723c */ /* 0x050ff0000004183c */
[C---:B------:R-:W-:Y:S08]  /*5d30*/  HMMA.16816.F32.BF16 R56, R120.reuse, R114, R56 ;  /* 0x000000727838723c */ /* 0x040ff00000041838 */
[C---:B--2---:R-:W-:Y:S08]  /*5d40*/  HMMA.16816.F32.BF16 R52, R120.reuse, R108, R52 ;  /* 0x0000006c7834723c */ /* 0x044ff00000041834 */
[C---:B------:R-:W-:Y:S08]  /*5d50*/  HMMA.16816.F32.BF16 R44, R120.reuse, R110, R44 ;  /* 0x0000006e782c723c */ /* 0x040ff0000004182c */
[C---:B-----5:R-:W-:Y:S08]  /*5d60*/  HMMA.16816.F32.BF16 R40, R120.reuse, R104, R40 ;  /* 0x000000687828723c */ /* 0x060ff00000041828 */
        /* <DEDUP_REMOVED lines=75> */
.L_x_9579:
        /* <DEDUP_REMOVED lines=8> */
.L_x_9580:
[----:B------:R-:W-:Y:S05]  /*62a0*/  BSYNC.RECONVERGENT B0 ;  /* 0x0000000000007941 */ /* 0x000fea0003800200 */
.L_x_9578:
        /* <DEDUP_REMOVED lines=16> */
.L_x_9577:
[----:B------:R-:W-:Y:S05]  /*63b0*/  BSYNC.RECONVERGENT B1 ;  /* 0x0000000000017941 */ /* 0x000fea0003800200 */
.L_x_9576:
[----:B------:R-:W2:Y:S01]  /*63c0*/  LD.E R51, desc[UR4][R2.64+0xdc] ;  /* 0x0000dc0402337980 */ /* 0x000ea2000c101900 */
[----:B------:R-:W-:-:S04]  /*63d0*/  IMAD R114, R124, 0x80, R125 ;  /* 0x000000807c727824 */ /* 0x000fc800078e027d */
        /* <DEDUP_REMOVED lines=21> */
[-C--:B------:R-:W-:Y:S01]  /*6530*/  ISETP.GE.AND P1, PT, R113, R175.reuse, PT ;  /* 0x000000af7100720c */ /* 0x080fe20003f26270 */
[----:B------:R-:W-:Y:S01]  /*6540*/  VIADD R98, R114, 0xffffff30 ;  /* 0xffffff3072627836 */ /* 0x000fe20000000000 */
[----:B------:R-:W-:Y:S01]  /*6550*/  FSEL R97, R64, -INF , !P0 ;  /* 0xff80000040617808 */ /* 0x000fe20004000000 */
[----:B------:R-:W-:Y:S01]  /*6560*/  VIADD R96, R114, 0xffffff31 ;  /* 0xffffff3172607836 */ /* 0x000fe20000000000 */
[-C--:B------:R-:W-:Y:S01]  /*6570*/  ISETP.GE.AND P0, PT, R112, R175.reuse, PT ;  /* 0x000000af7000720c */ /* 0x080fe20003f06270 */
[C---:B-1----:R-:W-:Y:S01]  /*6580*/  VIADD R92, R114.reuse, 0xffffff38 ;  /* 0xffffff38725c7836 */ /* 0x042fe20000000000 */
        /* <DEDUP_REMOVED lines=8> */
[----:B------:R-:W-:Y:S01]  /*6610*/  FSEL R91, R60, -INF , !P1 ;  /* 0xff8000003c5b7808 */ /* 0x000fe20004800000 */
[----:B------:R-:W-:Y:S01]  /*6620*/  VIADD R60, R114, 0xffffff49 ;  /* 0xffffff49723c7836 */ /* 0x000fe20000000000 */
[----:B------:R-:W-:-:S02]  /*6630*/  ISETP.GE.AND P1, PT, R110, R175, PT ;  /* 0x000000af6e00720c */ /* 0x000fc40003f26270 */
[-C--:B------:R-:W-:Y:S02]  /*6640*/  ISETP.GE.AND P4, PT, R88, R174.reuse, PT ;  /* 0x000000ae5800720c */ /* 0x080fe40003f86270 */
[----:B------:R-:W-:Y:S02]  /*6650*/  FSEL R61, R61, -INF , P0 ;  /* 0xff8000003d3d7808 */ /* 0x000fe40000000000 */
[----:B------:R-:W-:Y:S02]  /*6660*/  ISETP.GE.AND P0, PT, R110, R174, PT ;  /* 0x000000ae6e00720c */ /* 0x000fe40003f06270 */
[----:B------:R-:W-:Y:S02]  /*6670*/  FSEL R56, R56, -INF , P1 ;  /* 0xff80000038387808 */ /* 0x000fe40000800000 */
[----:B------:R-:W-:Y:S02]  /*6680*/  FSEL R109, R85, -INF , !P4 ;  /* 0xff800000556d7808 */ /* 0x000fe40006000000 */
[----:B------:R-:W-:-:S02]  /*6690*/  ISETP.GE.AND P1, PT, R108, R175, PT ;  /* 0x000000af6c00720c */ /* 0x000fc40003f26270 */
[----:B------:R-:W-:Y:S01]  /*66a0*/  FSEL R85, R56, -INF , !P0 ;  /* 0xff80000038557808 */ /* 0x000fe20004000000 */
[----:B------:R-:W-:Y:S01]  /*66b0*/  VIADD R56, R114, 0xffffff51 ;  /* 0xffffff5172387836 */ /* 0x000fe20000000000 */
[C---:B------:R-:W-:Y:S02]  /*66c0*/  ISETP.GE.AND P0, PT, R106.reuse, R175, PT ;  /* 0x000000af6a00720c */ /* 0x040fe40003f06270 */
[----:B------:R-:W-:Y:S02]  /*66d0*/  FSEL R57, R57, -INF , P1 ;  /* 0xff80000039397808 */ /* 0x000fe40000800000 */
[-C--:B------:R-:W-:Y:S02]  /*66e0*/  ISETP.GE.AND P1, PT, R106, R174.reuse, PT ;  /* 0x000000ae6a00720c */ /* 0x080fe40003f26270 */
[----:B------:R-:W-:Y:S02]  /*66f0*/  FSEL R52, R52, -INF , P0 ;  /* 0xff80000034347808 */ /* 0x000fe40000000000 */
        /* <DEDUP_REMOVED lines=23> */
[----:B------:R-:W-:Y:S01]  /*6870*/  VIADD R40, R114, 0xffffff60 ;  /* 0xffffff6072287836 */ /* 0x000fe20000000000 */
        /* <DEDUP_REMOVED lines=45> */
[----:B------:R-:W-:Y:S01]  /*6b50*/  FSEL R107, R20, -INF , !P0 ;  /* 0xff800000146b7808 */ /* 0x000fe20004000000 */
[----:B------:R-:W-:Y:S01]  /*6b60*/  VIADD R20, R114, 0xffffff70 ;  /* 0xffffff7072147836 */ /* 0x000fe20000000000 */
[-C--:B------:R-:W-:Y:S02]  /*6b70*/  ISETP.GE.AND P0, PT, R40, R175.reuse, PT ;  /* 0x000000af2800720c */ /* 0x080fe40003f06270 */
[----:B------:R-:W-:Y:S02]  /*6b80*/  FSEL R149, R33, -INF , !P4 ;  /* 0xff80000021957808 */ /* 0x000fe40006000000 */
[----:B------:R-:W-:Y:S02]  /*6b90*/  ISETP.GE.AND P4, PT, R60, R174, PT ;  /* 0x000000ae3c00720c */ /* 0x000fe40003f86270 */
[----:B------:R-:W-:Y:S02]  /*6ba0*/  FSEL R37, R16, -INF , P0 ;  /* 0xff80000010257808 */ /* 0x000fe40000000000 */
[----:B------:R-:W-:-:S02]  /*6bb0*/  ISETP.GE.AND P1, PT, R94, R175, PT ;  /* 0x000000af5e00720c */ /* 0x000fc40003f26270 */
[----:B------:R-:W-:Y:S02]  /*6bc0*/  FMNMX3.FTZ R16, R50, R99, R109, !PT ;  /* 0x0000006332107276 */ /* 0x000fe4000781006d */
[----:B------:R-:W-:Y:S02]  /*6bd0*/  FSEL R147, R29, -INF , !P4 ;  /* 0xff8000001d937808 */ /* 0x000fe40006000000 */
[-C--:B------:R-:W-:Y:S02]  /*6be0*/  ISETP.GE.AND P4, PT, R56, R174.reuse, PT ;  /* 0x000000ae3800720c */ /* 0x080fe40003f86270 */
[----:B------:R-:W-:Y:S02]  /*6bf0*/  FSEL R21, R21, -INF , P1 ;  /* 0xff80000015157808 */ /* 0x000fe40000800000 */
[----:B------:R-:W-:Y:S02]  /*6c00*/  FMNMX3.FTZ R16, R16, R97, R103, !PT ;  /* 0x0000006110107276 */ /* 0x000fe40007810067 */
[----:B------:R-:W-:-:S02]  /*6c10*/  ISETP.GE.AND P1, PT, R40, R174, PT ;  /* 0x000000ae2800720c */ /* 0x000fc40003f26270 */
[----:B------:R-:W-:Y:S02]  /*6c20*/  FSEL R145, R25, -INF , !P4 ;  /* 0xff80000019917808 */ /* 0x000fe40006000000 */
[----:B------:R-:W-:Y:S02]  /*6c30*/  ISETP.GE.AND P4, PT, R94, R174, PT ;  /* 0x000000ae5e00720c */ /* 0x000fe40003f86270 */
[----:B------:R-:W-:Y:S02]  /*6c40*/  FMNMX3.FTZ R16, R16, R91, R93, !PT ;  /* 0x0000005b10107276 */ /* 0x000fe4000781005d */
[-C--:B------:R-:W-:Y:S02]  /*6c50*/  ISETP.GE.AND P0, PT, R32, R175.reuse, PT ;  /* 0x000000af2000720c */ /* 0x080fe40003f06270 */
[----:B------:R-:W-:Y:S02]  /*6c60*/  FSEL R37, R37, -INF , !P1 ;  /* 0xff80000025257808 */ /* 0x000fe40004800000 */
[----:B------:R-:W-:-:S02]  /*6c70*/  ISETP.GE.AND P1, PT, R28, R175, PT ;  /* 0x000000af1c00720c */ /* 0x000fc40003f26270 */
[----:B------:R-:W-:Y:S02]  /*6c80*/  FSEL R101, R21, -INF , !P4 ;  /* 0xff80000015657808 */ /* 0x000fe40006000000 */
[----:B------:R-:W-:Y:S02]  /*6c90*/  FMNMX3.FTZ R16, R16, R85, R89, !PT ;  /* 0x0000005510107276 */ /* 0x000fe40007810059 */
[-C--:B------:R-:W-:Y:S02]  /*6ca0*/  ISETP.GE.AND P4, PT, R32, R174.reuse, PT ;  /* 0x000000ae2000720c */ /* 0x080fe40003f86270 */
[----:B------:R-:W-:Y:S02]  /*6cb0*/  FSEL R17, R17, -INF , P0 ;  /* 0xff80000011117808 */ /* 0x000fe40000000000 */
[----:B------:R-:W-:Y:S02]  /*6cc0*/  ISETP.GE.AND P0, PT, R28, R174, PT ;  /* 0x000000ae1c00720c */ /* 0x000fe40003f06270 */
[----:B------:R-:W-:-:S02]  /*6cd0*/  FSEL R12, R12, -INF , P1 ;  /* 0xff8000000c0c7808 */ /* 0x000fc40000800000 */
[----:B------:R-:W-:Y:S02]  /*6ce0*/  FMNMX3.FTZ R16, R16, R193, R195, !PT ;  /* 0x000000c110107276 */ /* 0x000fe400078100c3 */
[----:B------:R-:W-:Y:S02]  /*6cf0*/  FSEL R17, R17, -INF , !P4 ;  /* 0xff80000011117808 */ /* 0x000fe40006000000 */
[-C--:B------:R-:W-:Y:S02]  /*6d00*/  ISETP.GE.AND P4, PT, R24, R175.reuse, PT ;  /* 0x000000af1800720c */ /* 0x080fe40003f86270 */
[----:B------:R-:W-:Y:S01]  /*6d10*/  FSEL R25, R12, -INF , !P0 ;  /* 0xff8000000c197808 */ /* 0x000fe20004000000 */
[----:B------:R-:W-:Y:S01]  /*6d20*/  VIADD R12, R114, 0xffffff71 ;  /* 0xffffff71720c7836 */ /* 0x000fe20000000000 */
[----:B------:R-:W-:Y:S02]  /*6d30*/  ISETP.GE.AND P0, PT, R20, R175, PT ;  /* 0x000000af1400720c */ /* 0x000fe40003f06270 */
[----:B------:R-:W-:-:S02]  /*6d40*/  FMNMX3.FTZ R16, R16, R61, R185, !PT ;  /* 0x0000003d10107276 */ /* 0x000fc400078100b9 */
[----:B------:R-:W-:Y:S02]  /*6d50*/  ISETP.GE.AND P1, PT, R24, R174, PT ;  /* 0x000000ae1800720c */ /* 0x000fe40003f26270 */
[----:B------:R-:W-:Y:S02]  /*6d60*/  FSEL R13, R13, -INF , P4 ;  /* 0xff8000000d0d7808 */ /* 0x000fe40002000000 */
[----:B------:R-:W-:Y:S02]  /*6d70*/  FSEL R117, R8, -INF , P0 ;  /* 0xff80000008757808 */ /* 0x000fe40000000000 */
[----:B------:R-:W-:Y:S02]  /*6d80*/  FMNMX3.FTZ R8, R16, R57, R183, !PT ;  /* 0x0000003910087276 */ /* 0x000fe400078100b7 */
[----:B------:R-:W-:Y:S02]  /*6d90*/  FSEL R95, R13, -INF , !P1 ;  /* 0xff8000000d5f7808 */ /* 0x000fe40004800000 */
[----:B------:R-:W-:-:S02]  /*6da0*/  ISETP.GE.AND P1, PT, R12, R175, PT ;  /* 0x000000af0c00720c */ /* 0x000fc40003f26270 */
[----:B------:R-:W-:Y:S01]  /*6db0*/  FMNMX3.FTZ R16, R8, R53, R151, !PT ;  /* 0x0000003508107276 */ /* 0x000fe20007810097 */
[----:B------:R-:W-:Y:S01]  /*6dc0*/  VIADD R8, R114, 0xffffff78 ;  /* 0xffffff7872087836 */ /* 0x000fe20000000000 */
[-C--:B------:R-:W-:Y:S02]  /*6dd0*/  ISETP.GE.AND P4, PT, R20, R174.reuse, PT ;  /* 0x000000ae1400720c */ /* 0x080fe40003f86270 */
[----:B------:R-:W-:Y:S02]  /*6de0*/  FSEL R9, R9, -INF , P1 ;  /* 0xff80000009097808 */ /* 0x000fe40000800000 */
[----:B------:R-:W-:Y:S02]  /*6df0*/  ISETP.GE.AND P1, PT, R12, R174, PT ;  /* 0x000000ae0c00720c */ /* 0x000fe40003f26270 */
[----:B------:R-:W-:Y:S02]  /*6e00*/  FMNMX3.FTZ R16, R16, R45, R149, !PT ;  /* 0x0000002d10107276 */ /* 0x000fe40007810095 */
        /* <DEDUP_REMOVED lines=19> */
[----:B------:R-:W-:-:S02]  /*6f40*/  FSEL R66, R66, -INF , P0 ;  /* 0xff80000042427808 */ /* 0x000fc40000000000 */
[----:B------:R-:W-:Y:S02]  /*6f50*/  FMNMX3.FTZ R16, R16, R65, R44, !PT ;  /* 0x0000004110107276 */ /* 0x000fe4000781002c */
[-C--:B------:R-:W-:Y:S02]  /*6f60*/  ISETP.GE.AND P0, PT, R111, R173.reuse, PT ;  /* 0x000000ad6f00720c */ /* 0x080fe40003f06270 */
[----:B------:R-:W-:Y:S01]  /*6f70*/  ISETP.GE.AND P1, PT, R113, R173, PT ;  /* 0x000000ad7100720c */ /* 0x000fe20003f26270 */
[----:B------:R-:W1:Y:S01]  /*6f80*/  SHFL.BFLY PT, R29, R16, 0x2, 0x1f ;  /* 0x0c401f00101d7f89 */ /* 0x000e6200000e0000 */
[----:B------:R-:W-:Y:S02]  /*6f90*/  FSEL R189, R189, -INF , !P5 ;  /* 0xff800000bdbd7808 */ /* 0x000fe40006800000 */
[----:B------:R-:W-:Y:S02]  /*6fa0*/  FSEL R5, R63, -INF , P0 ;  /* 0xff8000003f057808 */ /* 0x000fe40000000000 */
        /* <DEDUP_REMOVED lines=12> */
[----:B------:R-:W-:Y:S01]  /*7070*/  FSEL R21, R58, -INF , P1 ;  /* 0xff8000003a157808 */ /* 0x000fe20000800000 */
[----:B------:R-:W1:Y:S01]  /*7080*/  SHFL.BFLY PT, R59, R16, 0x1, 0x1f ;  /* 0x0c201f00103b7f89 */ /* 0x000e6200000e0000 */
[----:B------:R-:W-:-:S02]  /*7090*/  ISETP.GE.AND P2, PT, R112, R172, PT ;  /* 0x000000ac7000720c */ /* 0x000fc40003f46270 */
[----:B------:R-:W-:Y:S02]  /*70a0*/  FSEL R9, R62, -INF , P6 ;  /* 0xff8000003e097808 */ /* 0x000fe40003000000 */
[----:B------:R-:W-:Y:S02]  /*70b0*/  ISETP.GE.AND P1, PT, R104, R173, PT ;  /* 0x000000ad6800720c */ /* 0x000fe40003f26270 */
[----:B------:R-:W-:Y:S02]  /*70c0*/  FSEL R187, R66, -INF , !P4 ;  /* 0xff80000042bb7808 */ /* 0x000fe40006000000 */
[----:B------:R-:W-:Y:S02]  /*70d0*/  ISETP.GE.AND P4, PT, R111, R172, PT ;  /* 0x000000ac6f00720c */ /* 0x000fe40003f86270 */
[----:B------:R-:W-:Y:S02]  /*70e0*/  FSEL R9, R9, -INF , !P2 ;  /* 0xff80000009097808 */ /* 0x000fe40005000000 */
[----:B------:R-:W-:-:S02]  /*70f0*/  FSEL R55, R55, -INF , P1 ;  /* 0xff80000037377808 */ /* 0x000fc40000800000 */
[-C--:B------:R-:W-:Y:S02]  /*7100*/  ISETP.GE.AND P2, PT, R106, R173.reuse, PT ;  /* 0x000000ad6a00720c */ /* 0x080fe40003f46270 */
[-C--:B------:R-:W-:Y:S02]  /*7110*/  ISETP.GE.AND P1, PT, R98, R173.reuse, PT ;  /* 0x000000ad6200720c */ /* 0x080fe40003f26270 */
[----:B------:R-:W-:Y:S02]  /*7120*/  ISETP.GE.AND P6, PT, R110, R172, PT ;  /* 0x000000ac6e00720c */ /* 0x000fe40003fc6270 */
[-C--:B------:R-:W-:Y:S02]  /*7130*/  ISETP.GE.AND P0, PT, R102, R173.reuse, PT ;  /* 0x000000ad6600720c */ /* 0x080fe40003f06270 */
[----:B------:R-:W-:Y:S02]  /*7140*/  ISETP.GE.AND P5, PT, R100, R173, PT ;  /* 0x000000ad6400720c */ /* 0x000fe40003fa6270 */
[----:B------:R-:W-:-:S02]  /*7150*/  FSEL R5, R5, -INF , !P4 ;  /* 0xff80000005057808 */ /* 0x000fc40006000000 */
[-C--:B------:R-:W-:Y:S02]  /*7160*/  ISETP.GE.AND P4, PT, R106, R172.reuse, PT ;  /* 0x000000ac6a00720c */ /* 0x080fe40003f86270 */
[----:B------:R-:W-:Y:S02]  /*7170*/  FSEL R33, R54, -INF , P2 ;  /* 0xff80000036217808 */ /* 0x000fe40001000000 */
[----:B------:R-:W-:Y:S02]  /*7180*/  FSEL R42, R42, -INF , P1 ;  /* 0xff8000002a2a7808 */ /* 0x000fe40000800000 */
[----:B-1----:R-:W-:Y:S02]  /*7190*/  FMNMX.FTZ R36, R16, R59, !PT ;  /* 0x0000003b10247209 */ /* 0x002fe40007810000 */
[----:B------:R-:W-:Y:S02]  /*71a0*/  FSEL R21, R21, -INF , !P6 ;  /* 0xff80000015157808 */ /* 0x000fe40007000000 */
[----:B------:R-:W-:Y:S01]  /*71b0*/  ISETP.GE.AND P2, PT, R102, R172, PT ;  /* 0x000000ac6600720c */ /* 0x000fe20003f46270 */
[----:B--2---:R-:W-:Y:S01]  /*71c0*/  FMUL.FTZ R58, R51, R36 ;  /* 0x00000024333a7220 */ /* 0x004fe20000410000 */
[----:B------:R-:W-:-:S02]  /*71d0*/  FSEL R46, R46, -INF , P0 ;  /* 0xff8000002e2e7808 */ /* 0x000fc40000000000 */
[----:B------:R-:W-:Y:S02]  /*71e0*/  FSEL R47, R47, -INF , P5 ;  /* 0xff8000002f2f7808 */ /* 0x000fe40002800000 */
[----:B------:R-:W-:Y:S02]  /*71f0*/  ISETP.GE.AND P1, PT, R90, R173, PT ;  /* 0x000000ad5a00720c */ /* 0x000fe40003f26270 */
[----:B------:R-:W-:Y:S02]  /*7200*/  FMNMX3.FTZ R16, R0, R189, R191, !PT ;  /* 0x000000bd00107276 */ /* 0x000fe400078100bf */
[----:B------:R-:W-:Y:S02]  /*7210*/  ISETP.GE.AND P6, PT, R104, R172, PT ;  /* 0x000000ac6800720c */ /* 0x000fe40003fc6270 */
[----:B------:R-:W-:Y:S02]  /*7220*/  ISETP.GE.AND P5, PT, R96, R173, PT ;  /* 0x000000ad6000720c */ /* 0x000fe40003fa6270 */
[----:B------:R-:W-:-:S02]  /*7230*/  FSEL R33, R33, -INF , !P4 ;  /* 0xff80000021217808 */ /* 0x000fc40006000000 */
[----:B------:R-:W-:Y:S02]  /*7240*/  ISETP.GE.AND P4, PT, R100, R172, PT ;  /* 0x000000ac6400720c */ /* 0x000fe40003f86270 */
        /* <DEDUP_REMOVED lines=9> */
[----:B------:R-:W-:Y:S02]  /*72e0*/  FSEL R137, R47, -INF , !P4 ;  /* 0xff8000002f897808 */ /* 0x000fe40006000000 */
[----:B------:R-:W-:-:S02]  /*72f0*/  FMNMX3.FTZ R16, R16, R9, R5, !PT ;  /* 0x0000000910107276 */ /* 0x000fc40007810005 */
[-C--:B------:R-:W-:Y:S02]  /*7300*/  ISETP.GE.AND P4, PT, R92, R172.reuse, PT ;  /* 0x000000ac5c00720c */ /* 0x080fe40003f86270 */
[----:B------:R-:W-:Y:S02]  /*7310*/  FSEL R38, R38, -INF , P2 ;  /* 0xff80000026267808 */ /* 0x000fe40001000000 */
[----:B------:R-:W-:Y:S02]  /*7320*/  FSEL R35, R35, -INF , P1 ;  /* 0xff80000023237808 */ /* 0x000fe40000800000 */
[----:B------:R-:W-:Y:S02]  /*7330*/  ISETP.GE.AND P2, PT, R88, R172, PT ;  /* 0x000000ac5800720c */ /* 0x000fe40003f46270 */
[----:B------:R-:W-:Y:S02]  /*7340*/  FSEL R133, R43, -INF , !P6 ;  /* 0xff8000002b857808 */ /* 0x000fe40007000000 */
[----:B------:R-:W-:-:S02]  /*7350*/  FSEL R34, R34, -INF , P5 ;  /* 0xff80000022227808 */ /* 0x000fc40002800000 */
[-C--:B------:R-:W-:Y:S02]  /*7360*/  ISETP.GE.AND P1, PT, R60, R173.reuse, PT ;  /* 0x000000ad3c00720c */ /* 0x080fe40003f26270 */
[----:B------:R-:W-:Y:S02]  /*7370*/  ISETP.GE.AND P6, PT, R64, R173, PT ;  /* 0x000000ad4000720c */ /* 0x000fe40003fc6270 */
[----:B------:R-:W-:Y:S02]  /*7380*/  FMNMX3.FTZ R16, R16, R21, R29, !PT ;  /* 0x0000001510107276 */ /* 0x000fe4000781001d */
[-C--:B------:R-:W-:Y:S02]  /*7390*/  ISETP.GE.AND P0, PT, R98, R172.reuse, PT ;  /* 0x000000ac6200720c */ /* 0x080fe40003f06270 */
[----:B------:R-:W-:Y:S02]  /*73a0*/  FSEL R131, R38, -INF , !P4 ;  /* 0xff80000026837808 */ /* 0x000fe40006000000 */
[----:B------:R-:W-:-:S02]  /*73b0*/  ISETP.GE.AND P4, PT, R84, R172, PT ;  /* 0x000000ac5400720c */ /* 0x000fc40003f86270 */
[----:B------:R-:W-:Y:S02]  /*73c0*/  FSEL R127, R34, -INF , !P2 ;  /* 0xff800000227f7808 */ /* 0x000fe40005000000 */
[----:B------:R-:W-:Y:S02]  /*73d0*/  FSEL R31, R31, -INF , P1 ;  /* 0xff8000001f1f7808 */ /* 0x000fe40000800000 */
[-C--:B------:R-:W-:Y:S02]  /*73e0*/  ISETP.GE.AND P5, PT, R64, R172.reuse, PT ;  /* 0x000000ac4000720c */ /* 0x080fe40003fa6270 */
[----:B------:R-:W-:Y:S02]  /*73f0*/  ISETP.GE.AND P2, PT, R60, R172, PT ;  /* 0x000000ac3c00720c */ /* 0x000fe40003f46270 */
[----:B------:R-:W-:Y:S02]  /*7400*/  FSEL R30, R30, -INF , P6 ;  /* 0xff8000001e1e7808 */ /* 0x000fe40003000000 */
[----:B------:R-:W-:-:S02]  /*7410*/  ISETP.GE.AND P1, PT, R56, R173, PT ;  /* 0x000000ad3800720c */ /* 0x000fc40003f26270 */
[----:B------:R-:W-:Y:S02]  /*7420*/  FMNMX3.FTZ R16, R16, R33, R141, !PT ;  /* 0x0000002110107276 */ /* 0x000fe4000781008d */
[----:B------:R-:W-:Y:S02]  /*7430*/  FSEL R135, R42, -INF , !P0 ;  /* 0xff8000002a877808 */ /* 0x000fe40004000000 */
[----:B------:R-:W-:Y:S02]  /*7440*/  ISETP.GE.AND P0, PT, R90, R172, PT ;  /* 0x000000ac5a00720c */ /* 0x000fe40003f06270 */
[----:B------:R-:W-:Y:S02]  /*7450*/  FSEL R123, R35, -INF , !P4 ;  /* 0xff800000237b7808 */ /* 0x000fe40006000000 */
[----:B------:R-:W-:Y:S02]  /*7460*/  ISETP.GE.AND P4, PT, R86, R173, PT ;  /* 0x000000ad5600720c */ /* 0x000fe40003f86270 */
[----:B------:R-:W-:-:S02]  /*7470*/  FSEL R121, R30, -INF , !P5 ;  /* 0xff8000001e797808 */ /* 0x000fc40006800000 */
[----:B------:R-:W-:Y:S02]  /*7480*/  FSEL R119, R31, -INF , !P2 ;  /* 0xff8000001f777808 */ /* 0x000fe40005000000 */
[----:B------:R-:W-:Y:S02]  /*7490*/  FSEL R27, R27, -INF , P1 ;  /* 0xff8000001b1b7808 */ /* 0x000fe40000800000 */
[----:B------:R-:W-:Y:S02]  /*74a0*/  ISETP.GE.AND P5, PT, R56, R172, PT ;  /* 0x000000ac3800720c */ /* 0x000fe40003fa6270 */
[-C--:B------:R-:W-:Y:S02]  /*74b0*/  ISETP.GE.AND P2, PT, R52, R173.reuse, PT ;  /* 0x000000ad3400720c */ /* 0x080fe40003f46270 */
[----:B------:R-:W-:Y:S02]  /*74c0*/  ISETP.GE.AND P1, PT, R94, R173, PT ;  /* 0x000000ad5e00720c */ /* 0x000fe40003f26270 */
[----:B------:R-:W-:-:S02]  /*74d0*/  FMNMX3.FTZ R16, R16, R139, R137, !PT ;  /* 0x0000008b10107276 */ /* 0x000fc40007810089 */
[----:B------:R-:W-:Y:S02]  /*74e0*/  FSEL R129, R39, -INF , !P0 ;  /* 0xff80000027817808 */ /* 0x000fe40004000000 */
[----:B------:R-:W-:Y:S02]  /*74f0*/  FSETP.NEU.FTZ.AND P0, PT, R36, -INF , PT ;  /* 0xff8000002400780b */ /* 0x000fe40003f1d000 */
[----:B------:R-:W-:Y:S02]  /*7500*/  FSEL R26, R26, -INF , P4 ;  /* 0xff8000001a1a7808 */ /* 0x000fe40002000000 */
[----:B------:R-:W-:Y:S02]  /*7510*/  ISETP.GE.AND P4, PT, R52, R172, PT ;  /* 0x000000ac3400720c */ /* 0x000fe40003f86270 */
[----:B------:R-:W-:Y:S02]  /*7520*/  FSEL R113, R27, -INF , !P5 ;  /* 0xff8000001b717808 */ /* 0x000fe40006800000 */
[----:B------:R-:W-:-:S02]  /*7530*/  FSEL R22, R22, -INF , P2 ;  /* 0xff80000016167808 */ /* 0x000fc40001000000 */
[----:B------:R-:W-:Y:S02]  /*7540*/  FSEL R23, R23, -INF , P1 ;  /* 0xff80000017177808 */ /* 0x000fe40000800000 */
[----:B------:R-:W-:Y:S02]  /*7550*/  FMNMX3.FTZ R16, R16, R135, R133, !PT ;  /* 0x0000008710107276 */ /* 0x000fe40007810085 */
[-C--:B------:R-:W-:Y:S02]  /*7560*/  ISETP.GE.AND P5, PT, R40, R173.reuse, PT ;  /* 0x000000ad2800720c */ /* 0x080fe40003fa6270 */
[----:B------:R-:W-:Y:S02]  /*7570*/  ISETP.GE.AND P1, PT, R32, R173, PT ;  /* 0x000000ad2000720c */ /* 0x000fe40003f26270 */
[----:B------:R-:W-:Y:S02]  /*7580*/  FSEL R58, R58, RZ, P0 ;  /* 0x000000ff3a3a7208 */ /* 0x000fe40000000000 */
[----:B------:R-:W-:-:S02]  /*7590*/  FSEL R111, R22, -INF , !P4 ;  /* 0xff800000166f7808 */ /* 0x000fc40006000000 */
[----:B------:R-:W-:Y:S01]  /*75a0*/  FMNMX3.FTZ R16, R16, R131, R129, !PT ;  /* 0x0000008310107276 */ /* 0x000fe20007810081 */
[-CC-:B------:R-:W-:Y:S01]  /*75b0*/  FFMA.FTZ R88, R103, R51.reuse, -R58.reuse ;  /* 0x0000003367587223 */ /* 0x180fe2000001083a */
[-C--:B------:R-:W-:Y:S01]  /*75c0*/  ISETP.GE.AND P6, PT, R86, R172.reuse, PT ;  /* 0x000000ac5600720c */ /* 0x080fe20003fc6270 */
        /* <DEDUP_REMOVED lines=15> */
[----:B------:R-:W-:Y:S01]  /*76c0*/  FSEL R103, R18, -INF , !P2 ;  /* 0xff80000012677808 */ /* 0x000fe20005000000 */
[-CC-:B------:R-:W-:Y:S01]  /*76d0*/  FFMA.FTZ R99, R99, R51.reuse, -R58.reuse ;  /* 0x0000003363637223 */ /* 0x180fe2000001083a */
[----:B------:R-:W-:Y:S01]  /*76e0*/  FSEL R93, R19, -INF , !P4 ;  /* 0xff800000135d7808 */ /* 0x000fe20006000000 */
[-CC-:B------:R-:W-:Y:S01]  /*76f0*/  FFMA.FTZ R97, R97, R51.reuse, -R58.reuse ;  /* 0x0000003361617223 */ /* 0x180fe2000001083a */
[-C--:B------:R-:W-:Y:S01]  /*7700*/  ISETP.GE.AND P6, PT, R94, R172.reuse, PT ;  /* 0x000000ac5e00720c */ /* 0x080fe20003fc6270 */
[----:B------:R-:W-:Y:S01]  /*7710*/  MUFU.EX2 R90, R90 ;  /* 0x0000005a005a7308 */ /* 0x000fe20000000800 */
[-C--:B------:R-:W-:Y:S01]  /*7720*/  ISETP.GE.AND P2, PT, R24, R172.reuse, PT ;  /* 0x000000ac1800720c */ /* 0x080fe20003f46270 */
[--C-:B------:R-:W-:Y:S01]  /*7730*/  FFMA.FTZ R39, R101, R51, -R58.reuse ;  /* 0x0000003365277223 */ /* 0x100fe2000001083a */
[----:B------:R-:W-:Y:S01]  /*7740*/  ISETP.GE.AND P4, PT, R20, R173, PT ;  /* 0x000000ad1400720c */ /* 0x000fe20003f86270 */
[-CC-:B------:R-:W-:Y:S01]  /*7750*/  FFMA.FTZ R91, R91, R51.reuse, -R58.reuse ;  /* 0x000000335b5b7223 */ /* 0x180fe2000001083a */
[----:B------:R-:W-:Y:S01]  /*7760*/  FSEL R15, R15, -INF , P1 ;  /* 0xff8000000f0f7808 */ /* 0x000fe20000800000 */
[--C-:B------:R-:W-:Y:S01]  /*7770*/  FFMA.FTZ R87, R193, R51, -R58.reuse ;  /* 0x00000033c1577223 */ /* 0x100fe2000001083a */
[----:B------:R-:W-:Y:S01]  /*7780*/  FMNMX3.FTZ R16, R16, R121, R119, !PT ;  /* 0x0000007910107276 */ /* 0x000fe20007810077 */
[----:B------:R-:W1:Y:S01]  /*7790*/  MUFU.EX2 R99, R99 ;  /* 0x0000006300637308 */ /* 0x000e620000000800 */
[----:B------:R-:W-:Y:S01]  /*77a0*/  FSEL R109, R23, -INF , !P6 ;  /* 0xff800000176d7808 */ /* 0x000fe20007000000 */
[-CC-:B------:R-:W-:Y:S01]  /*77b0*/  FFMA.FTZ R66, R195, R51.reuse, -R58.reuse ;  /* 0x00000033c3427223 */ /* 0x180fe2000001083a */
[----:B------:R-:W-:Y:S01]  /*77c0*/  FSEL R85, R15, -INF , !P2 ;  /* 0xff8000000f557808 */ /* 0x000fe20005000000 */
[-CC-:B------:R-:W-:Y:S01]  /*77d0*/  FFMA.FTZ R63, R185, R51.reuse, -R58.reuse ;  /* 0x00000033b93f7223 */ /* 0x180fe2000001083a */
[----:B------:R-:W-:Y:S01]  /*77e0*/  FSEL R10, R10, -INF , P4 ;  /* 0xff8000000a0a7808 */ /* 0x000fe20002000000 */
[--C-:B------:R-:W-:Y:S01]  /*77f0*/  FFMA.FTZ R62, R57, R51, -R58.reuse ;  /* 0x00000033393e7223 */ /* 0x100fe2000001083a */
[-C--:B------:R-:W-:Y:S01]  /*7800*/  ISETP.GE.AND P6, PT, R28, R173.reuse, PT ;  /* 0x000000ad1c00720c */ /* 0x080fe20003fc6270 */
[----:B------:R-:W-:Y:S01]  /*7810*/  MUFU.EX2 R97, R97 ;  /* 0x0000006100617308 */ /* 0x000fe20000000800 */
[C---:B------:R-:W-:Y:S01]  /*7820*/  ISETP.GE.AND P2, PT, R8.reuse, R173, PT ;  /* 0x000000ad0800720c */ /* 0x040fe20003f46270 */
[-CC-:B------:R-:W-:Y:S01]  /*7830*/  FFMA.FTZ R60, R53, R51.reuse, -R58.reuse ;  /* 0x00000033353c7223 */ /* 0x180fe2000001083a */
[-C--:B------:R-:W-:Y:S01]  /*7840*/  ISETP.GE.AND P4, PT, R8, R172.reuse, PT ;  /* 0x000000ac0800720c */ /* 0x080fe20003f86270 */
[--C-:B------:R-:W-:Y:S01]  /*7850*/  FFMA.FTZ R57, R183, R51, -R58.reuse ;  /* 0x00000033b7397223 */ /* 0x100fe2000001083a */
[----:B------:R-:W-:Y:S01]  /*7860*/  FMNMX3.FTZ R8, R16, R115, R113, !PT ;  /* 0x0000007310087276 */ /* 0x000fe20007810071 */
[--C-:B------:R-:W-:Y:S01]  /*7870*/  FFMA.FTZ R53, R151, R51, -R58.reuse ;  /* 0x0000003397357223 */ /* 0x100fe2000001083a */
[----:B------:R-:W-:Y:S01]  /*7880*/  ISETP.GE.AND P1, PT, R12, R173, PT ;  /* 0x000000ad0c00720c */ /* 0x000fe20003f26270 */
[----:B------:R-:W-:Y:S01]  /*7890*/  LDSM.16.MT88.4 R16, [R154+0x3000] ;  /* 0x003000009a10783b */ /* 0x000fe20000004200 */
[-C--:B------:R-:W-:Y:S01]  /*78a0*/  ISETP.GE.AND P5, PT, R28, R172.reuse, PT ;  /* 0x000000ac1c00720c */ /* 0x080fe20003fa6270 */
[----:B------:R-:W2:Y:S01]  /*78b0*/  MUFU.EX2 R88, R88 ;  /* 0x0000005800587308 */ /* 0x000ea20000000800 */
[----:B------:R-:W-:Y:S01]  /*78c0*/  FSEL R14, R14, -INF , P6 ;  /* 0xff8000000e0e7808 */ /* 0x000fe20003000000 */
[--C-:B------:R-:W-:Y:S01]  /*78d0*/  FFMA.FTZ R56, R45, R51, -R58.reuse ;  /* 0x000000332d387223 */ /* 0x100fe2000001083a */
[----:B------:R-:W-:Y:S01]  /*78e0*/  FMNMX3.FTZ R8, R8, R111, R109, !PT ;  /* 0x0000006f08087276 */ /* 0x000fe2000781006d */
[-CC-:B------:R-:W-:Y:S01]  /*78f0*/  FFMA.FTZ R45, R149, R51.reuse, -R58.reuse ;  /* 0x00000033952d7223 */ /* 0x180fe2000001083a */
[----:B------:R-:W-:Y:S01]  /*7900*/  FSEL R11, R11, -INF , P1 ;  /* 0xff8000000b0b7808 */ /* 0x000fe20000800000 */
[-CC-:B------:R-:W-:Y:S01]  /*7910*/  FFMA.FTZ R52, R143, R51.reuse, -R58.reuse ;  /* 0x000000338f347223 */ /* 0x180fe2000001083a */
[----:B------:R-:W-:Y:S01]  /*7920*/  FSEL R6, R6, -INF , P2 ;  /* 0xff80000006067808 */ /* 0x000fe20001000000 */
[----:B------:R-:W-:Y:S01]  /*7930*/  MUFU.EX2 R91, R91 ;  /* 0x0000005b005b7308 */ /* 0x000fe20000000800 */
[----:B------:R-:W-:Y:S01]  /*7940*/  FSEL R89, R14, -INF , !P5 ;  /* 0xff8000000e597808 */ /* 0x000fe20006800000 */
[--C-:B------:R-:W-:Y:S01]  /*7950*/  FFMA.FTZ R43, R147, R51, -R58.reuse ;  /* 0x00000033932b7223 */ /* 0x100fe2000001083a */
[C---:B------:R-:W-:Y:S01]  /*7960*/  ISETP.GE.AND P1, PT, R4.reuse, R173, PT ;  /* 0x000000ad0400720c */ /* 0x040fe20003f26270 */
[-CC-:B------:R-:W-:Y:S01]  /*7970*/  FFMA.FTZ R46, R41, R51.reuse, -R58.reuse ;  /* 0x00000033292e7223 */ /* 0x180fe2000001083a */
[-C--:B------:R-:W-:Y:S01]  /*7980*/  ISETP.GE.AND P2, PT, R4, R172.reuse, PT ;  /* 0x000000ac0400720c */ /* 0x080fe20003f46270 */
[-CC-:B------:R-:W-:Y:S01]  /*7990*/  FFMA.FTZ R41, R145, R51.reuse, -R58.reuse ;  /* 0x0000003391297223 */ /* 0x180fe2000001083a */
[-C--:B------:R-:W-:Y:S01]  /*79a0*/  ISETP.GE.AND P6, PT, R20, R172.reuse, PT ;  /* 0x000000ac1400720c */ /* 0x080fe20003fc6270 */
[----:B------:R-:W-:Y:S01]  /*79b0*/  MUFU.EX2 R86, R86 ;  /* 0x0000005600567308 */ /* 0x000fe20000000800 */
[----:B------:R-:W-:Y:S01]  /*79c0*/  ISETP.GE.AND P5, PT, R12, R172, PT ;  /* 0x000000ac0c00720c */ /* 0x000fe20003fa6270 */
[--C-:B------:R-:W-:Y:S01]  /*79d0*/  FFMA.FTZ R95, R95, R51, -R58.reuse ;  /* 0x000000335f5f7223 */ /* 0x100fe2000001083a */
[----:B------:R-:W-:Y:S01]  /*79e0*/  FMNMX3.FTZ R4, R8, R103, R93, !PT ;  /* 0x0000006708047276 */ /* 0x000fe2000781005d */
[-CC-:B------:R-:W-:Y:S01]  /*79f0*/  FFMA.FTZ R104, R117, R51.reuse, -R58.reuse ;  /* 0x0000003375687223 */ /* 0x180fe2000001083a */
[----:B------:R-:W-:Y:S01]  /*7a00*/  FSEL R7, R7, -INF , P1 ;  /* 0xff80000007077808 */ /* 0x000fe20000800000 */
[-CC-:B------:R-:W-:Y:S01]  /*7a10*/  FFMA.FTZ R105, R105, R51.reuse, -R58.reuse ;  /* 0x0000003369697223 */ /* 0x180fe2000001083a */
[----:B------:R-:W-:Y:S01]  /*7a20*/  FSEL R61, R10, -INF , !P6 ;  /* 0xff8000000a3d7808 */ /* 0x000fe20007000000 */
[----:B------:R-:W-:Y:S01]  /*7a30*/  MUFU.EX2 R84, R84 ;  /* 0x0000005400547308 */ /* 0x000fe20000000800 */
[----:B------:R-:W-:Y:S01]  /*7a40*/  FSEL R59, R11, -INF , !P5 ;  /* 0xff8000000b3b7808 */ /* 0x000fe20006800000 */
[----:B------:R-:W-:Y:S01]  /*7a50*/  FFMA.FTZ R65, R65, R51, -R58 ;  /* 0x0000003341417223 */ /* 0x000fe2000001083a */
[----:B------:R-:W-:-:S02]  /*7a60*/  FMNMX3.FTZ R4, R4, R89, R85, !PT ;  /* 0x0000005904047276 */ /* 0x000fc40007810055 */
[----:B------:R-:W-:Y:S02]  /*7a70*/  FSEL R55, R6, -INF , !P4 ;  /* 0xff80000006377808 */ /* 0x000fe40006000000 */
[----:B------:R-:W-:Y:S01]  /*7a80*/  FSEL R47, R7, -INF , !P2 ;  /* 0xff800000072f7808 */ /* 0x000fe20005000000 */
[----:B------:R-:W3:Y:S01]  /*7a90*/  MUFU.EX2 R67, R67 ;  /* 0x0000004300437308 */ /* 0x000ee20000000800 */
[----:B------:R-:W-:Y:S02]  /*7aa0*/  FMNMX3.FTZ R4, R4, R61, R59, !PT ;  /* 0x0000003d04047276 */ /* 0x000fe4000781003b */
[----:B-1----:R-:W-:Y:S02]  /*7ab0*/  F2FP.BF16.F32.PACK_AB R8, R90, R99 ;  /* 0x000000635a08723e */ /* 0x002fe400000010ff */
[----:B------:R-:W-:Y:S02]  /*7ac0*/  FMNMX3.FTZ R6, R4, R55, R47, !PT ;  /* 0x0000003704067276 */ /* 0x000fe4000781002f */
[----:B--2---:R-:W-:Y:S01]  /*7ad0*/  F2FP.BF16.F32.PACK_AB R10, R88, R97 ;  /* 0x00000061580a723e */ /* 0x004fe200000010ff */
[----:B------:R-:W-:Y:S02]  /*7ae0*/  MUFU.EX2 R87, R87 ;  /* 0x0000005700577308 */ /* 0x000fe40000000800 */
[----:B------:R-:W1:Y:S06]  /*7af0*/  SHFL.BFLY PT, R7, R6, 0x2, 0x1f ;  /* 0x0c401f0006077f89 */ /* 0x000e6c00000e0000 */
[----:B------:R-:W-:Y:S01]  /*7b00*/  MUFU.EX2 R66, R66 ;  /* 0x0000004200427308 */ /* 0x000fe20000000800 */
[----:B---3--:R-:W-:-:S07]  /*7b10*/  F2FP.BF16.F32.PACK_AB R34, R67, R84 ;  /* 0x000000544322723e */ /* 0x008fce00000010ff */
        /* <DEDUP_REMOVED lines=9> */
[----:B------:R-:W-:Y:S02]  /*7bb0*/  FSEL R7, R36, RZ, P0 ;  /* 0x000000ff24077208 */ /* 0x000fe40000000000 */
[----:B------:R-:W-:Y:S01]  /*7bc0*/  FSETP.NEU.FTZ.AND P1, PT, R38, -INF , PT ;  /* 0xff8000002600780b */ /* 0x000fe20003f3d000 */
[----:B------:R-:W-:Y:S01]  /*7bd0*/  FMUL.FTZ R54, R51, R38 ;  /* 0x0000002633367220 */ /* 0x000fe20000410000 */
[----:B------:R-:W-:Y:S01]  /*7be0*/  ISETP.GT.AND P0, PT, R126, R161, PT ;  /* 0x000000a17e00720c */ /* 0x000fe20003f04270 */
[----:B------:R-:W-:Y:S01]  /*7bf0*/  FADD.FTZ R4, R50, -R7 ;  /* 0x8000000732047221 */ /* 0x000fe20000010000 */
[----:B------:R-:W-:Y:S01]  /*7c00*/  FSEL R7, R38, RZ, P1 ;  /* 0x000000ff26077208 */ /* 0x000fe20000800000 */
[----:B------:R-:W-:Y:S01]  /*7c10*/  FFMA.FTZ R50, R25, R51, -R58 ;  /* 0x0000003319327223 */ /* 0x000fe2000001083a */
[----:B------:R-:W-:Y:S01]  /*7c20*/  FSEL R54, R54, RZ, P1 ;  /* 0x000000ff36367208 */ /* 0x000fe20000800000 */
[----:B------:R-:W-:Y:S01]  /*7c30*/  FMUL.FTZ R102, R51, R4 ;  /* 0x0000000433667220 */ /* 0x000fe20000410000 */
[----:B------:R-:W-:Y:S01]  /*7c40*/  MUFU.EX2 R56, R56 ;  /* 0x0000003800387308 */ /* 0x000fe20000000800 */
[----:B------:R-:W-:-:S02]  /*7c50*/  FADD.FTZ R0, R0, -R7 ;  /* 0x8000000700007221 */ /* 0x000fc40000010000 */
[-CC-:B------:R-:W-:Y:S01]  /*7c60*/  FFMA.FTZ R92, R5, R51.reuse, -R54.reuse ;  /* 0x00000033055c7223 */ /* 0x180fe20000010836 */
[-CC-:B------:R-:W-:Y:S01]  /*7c70*/  FFMA.FTZ R98, R189, R51.reuse, -R54.reuse ;  /* 0x00000033bd627223 */ /* 0x180fe20000010836 */
[----:B------:R-:W-:Y:S01]  /*7c80*/  FMUL.FTZ R100, R51, R0 ;  /* 0x0000000033647220 */ /* 0x000fe20000410000 */
[----:B------:R-:W-:Y:S02]  /*7c90*/  VIADD R0, R154, 0x3020 ;  /* 0x000030209a007836 */ /* 0x000fe40000000000 */
[-CC-:B------:R-:W-:Y:S01]  /*7ca0*/  FFMA.FTZ R96, R191, R51.reuse, -R54.reuse ;  /* 0x00000033bf607223 */ /* 0x180fe20000010836 */
[----:B------:R-:W-:Y:S01]  /*7cb0*/  @P3 VIADD R0, R176, 0xffffffe0 ;  /* 0xffffffe0b0003836 */ /* 0x000fe20000000000 */
        /* <DEDUP_REMOVED lines=16> */
[----:B------:R-:W3:Y:S01]  /*7dc0*/  MUFU.EX2 R96, R96 ;  /* 0x0000006000607308 */ /* 0x000ee20000000800 */
[-C--:B-1----:R-:W-:Y:S01]  /*7dd0*/  FMUL.FTZ R12, R80, R102.reuse ;  /* 0x00000066500c7220 */ /* 0x082fe20000410000 */
[-CC-:B------:R-:W-:Y:S01]  /*7de0*/  FFMA.FTZ R80, R21, R51.reuse, -R54.reuse ;  /* 0x0000003315507223 */ /* 0x180fe20000010836 */
[-C--:B------:R-:W-:Y:S01]  /*7df0*/  FMUL.FTZ R13, R81, R102.reuse ;  /* 0x00000066510d7220 */ /* 0x080fe20000410000 */
[----:B------:R-:W1:Y:S01]  /*7e00*/  LDSM.16.MT88.4 R20, [R154+0x3400] ;  /* 0x003400009a14783b */ /* 0x000e620000004200 */
        /* <DEDUP_REMOVED lines=9> */
[-C--:B------:R-:W-:Y:S01]  /*7ea0*/  FFMA.FTZ R81, R121, R51.reuse, -R54 ;  /* 0x0000003379517223 */ /* 0x080fe20000010836 */
[----:B------:R-:W-:Y:S01]  /*7eb0*/  FFMA.FTZ R99, R182, R102, R99 ;  /* 0x00000066b6637223 */ /* 0x000fe20000010063 */
[----:B------:R-:W4:Y:S01]  /*7ec0*/  MUFU.EX2 R94, R94 ;  /* 0x0000005e005e7308 */ /* 0x000f220000000800 */
[----:B---3--:R-:W-:Y:S01]  /*7ed0*/  F2FP.BF16.F32.PACK_AB R9, R96, R98 ;  /* 0x000000626009723e */ /* 0x008fe200000010ff */
[----:B------:R-:W-:Y:S01]  /*7ee0*/  FFMA.FTZ R182, R44, R51, -R58 ;  /* 0x000000332cb67223 */ /* 0x000fe2000001083a */
[----:B------:R-:W-:-:S05]  /*7ef0*/  @P0 VIADD R124, R124, 0xfffffffd ;  /* 0xfffffffd7c7c0836 */ /* 0x000fca0000000000 */
[----:B------:R-:W3:Y:S08]  /*7f00*/  MUFU.EX2 R100, R100 ;  /* 0x0000006400647308 */ /* 0x000ef00000000800 */
[----:B------:R-:W-:Y:S01]  /*7f10*/  MUFU.EX2 R101, R101 ;  /* 0x0000006500657308 */ /* 0x000fe20000000800 */
[----:B----4-:R-:W-:-:S07]  /*7f20*/  F2FP.BF16.F32.PACK_AB R11, R94, R107 ;  /* 0x0000006b5e0b723e */ /* 0x010fce00000010ff */
[----:B------:R-:W4:Y:S01]  /*7f30*/  MUFU.EX2 R92, R92 ;  /* 0x0000005c005c7308 */ /* 0x000f220000000800 */
        /* <DEDUP_REMOVED lines=17> */
[----:B----4-:R-:W-:Y:S01]  /*8050*/  F2FP.BF16.F32.PACK_AB R33, R92, R101 ;  /* 0x000000655c21723e */ /* 0x010fe200000010ff */
[----:B------:R-:W-:Y:S01]  /*8060*/  FADD.FTZ R96, R96, R177 ;  /* 0x000000b160607221 */ /* 0x000fe20000010000 */
[----:B------:R-:W-:-:S03]  /*8070*/  FFMA.FTZ R177, R47, R51, -R54 ;  /* 0x000000332fb17223 */ /* 0x000fc60000010836 */
[----:B------:R-:W-:Y:S01]  /*8080*/  FADD.FTZ R107, R107, R96 ;  /* 0x000000606b6b7221 */ /* 0x000fe20000010000 */
[----:B------:R3:W4:Y:S01]  /*8090*/  MUFU.EX2 R77, R32 ;  /* 0x00000020004d7308 */ /* 0x0007220000000800 */
[----:B--2---:R-:W-:Y:S02]  /*80a0*/  HMMA.16816.F32.BF16 R28, R8, R4, R28 ;  /* 0x00000004081c723c */ /* 0x004fe4000004181c */
[----:B------:R-:W-:-:S04]  /*80b0*/  FADD.FTZ R94, R94, R107 ;  /* 0x0000006b5e5e7221 */ /* 0x000fc80000010000 */
[----:B------:R-:W-:Y:S01]  /*80c0*/  FADD.FTZ R101, R101, R94 ;  /* 0x0000005e65657221 */ /* 0x000fe20000010000 */
[----:B------:R-:W-:Y:S01]  /*80d0*/  MUFU.EX2 R75, R75 ;  /* 0x0000004b004b7308 */ /* 0x000fe20000000800 */
[----:B------:R-:W-:Y:S01]  /*80e0*/  HMMA.16816.F32.BF16 R8, R8, R6, R68 ;  /* 0x000000060808723c */ /* 0x000fe20000041844 */
[----:B------:R-:W2:Y:S01]  /*80f0*/  LDSM.16.MT88.4 R4, [R154+0x3800] ;  /* 0x003800009a04783b */ /* 0x000ea20000004200 */
[-CC-:B------:R-:W-:Y:S01]  /*8100*/  FFMA.FTZ R68, R141, R51.reuse, -R54.reuse ;  /* 0x000000338d447223 */ /* 0x180fe20000010836 */
[-CC-:B------:R-:W-:Y:S01]  /*8110*/  FFMA.FTZ R69, R139, R51.reuse, -R54.reuse ;  /* 0x000000338b457223 */ /* 0x180fe20000010836 */
[----:B------:R-:W-:Y:S01]  /*8120*/  FFMA.FTZ R70, R137, R51, -R54 ;  /* 0x0000003389467223 */ /* 0x000fe20000010836 */
[----:B------:R-:W-:Y:S02]  /*8130*/  FADD.FTZ R101, R92, R101 ;  /* 0x000000655c657221 */ /* 0x000fe40000010000 */
[----:B------:R5:W-:Y:S01]  /*8140*/  MUFU.EX2 R71, R72 ;  /* 0x0000004800477308 */ /* 0x000be20000000800 */
[----:B---3--:R-:W-:-:S02]  /*8150*/  F2FP.BF16.F32.PACK_AB R32, R86, R91 ;  /* 0x0000005b5620723e */ /* 0x008fc400000010ff */
[----:B----4-:R-:W-:Y:S01]  /*8160*/  F2FP.BF16.F32.PACK_AB R35, R77, R80 ;  /* 0x000000504d23723e */ /* 0x010fe200000010ff */
[----:B------:R-:W-:-:S04]  /*8170*/  FADD.FTZ R80, R80, R101 ;  /* 0x0000006550507221 */ /* 0x000fc80000010000 */
[----:B------:R-:W3:Y:S01]  /*8180*/  MUFU.EX2 R68, R68 ;  /* 0x0000004400447308 */ /* 0x000ee20000000800 */
[----:B------:R-:W-:Y:S01]  /*8190*/  FADD.FTZ R80, R77, R80 ;  /* 0x000000504d507221 */ /* 0x000fe20000010000 */
[C---:B-1----:R-:W-:Y:S01]  /*81a0*/  HMMA.16816.F32.BF16 R12, R32.reuse, R20, R12 ;  /* 0x00000014200c723c */ /* 0x042fe2000004180c */
[----:B------:R-:W-:Y:S05]  /*81b0*/  LDSM.16.MT88.4 R76, [R154+0x4c00] ;  /* 0x004c00009a4c783b */ /* 0x000fea0000004200 */
[----:B------:R-:W-:Y:S01]  /*81c0*/  MUFU.EX2 R69, R69 ;  /* 0x0000004500457308 */ /* 0x000fe20000000800 */
[----:B-----5:R-:W-:Y:S01]  /*81d0*/  FFMA.FTZ R72, R133, R51, -R54 ;  /* 0x0000003385487223 */ /* 0x020fe20000010836 */
[C---:B------:R-:W-:Y:S01]  /*81e0*/  HMMA.16816.F32.BF16 R16, R32.reuse, R22, R16 ;  /* 0x000000162010723c */ /* 0x040fe20000041810 */
[----:B------:R-:W1:Y:S05]  /*81f0*/  LDSM.16.MT88.4 R20, [R0+0x800] ;  /* 0x000800000014783b */ /* 0x000e6a0000004200 */
[----:B------:R-:W4:Y:S02]  /*8200*/  MUFU.EX2 R70, R70 ;  /* 0x0000004600467308 */ /* 0x000f240000000800 */
[C---:B------:R-:W-:Y:S06]  /*8210*/  HMMA.16816.F32.BF16 R28, R32.reuse, R24, R28 ;  /* 0x00000018201c723c */ /* 0x040fec000004181c */
[----:B------:R-:W5:Y:S02]  /*8220*/  MUFU.EX2 R72, R72 ;  /* 0x0000004800487308 */ /* 0x000f640000000800 */
        /* <DEDUP_REMOVED lines=9> */
[----:B--2---:R-:W-:Y:S01]  /*82c0*/  HMMA.16816.F32.BF16 R12, R32, R4, R12 ;  /* 0x00000004200c723c */ /* 0x004fe2000004180c */
[----:B------:R-:W2:Y:S01]  /*82d0*/  MUFU.EX2 R45, R45 ;  /* 0x0000002d002d7308 */ /* 0x000ea20000000800 */
[----:B------:R-:W-:-:S04]  /*82e0*/  FADD.FTZ R69, R69, R68 ;  /* 0x0000004445457221 */ /* 0x000fc80000010000 */
[----:B------:R-:W-:Y:S02]  /*82f0*/  FADD.FTZ R70, R70, R69 ;  /* 0x0000004546467221 */ /* 0x000fe40000010000 */
[C---:B------:R-:W-:Y:S01]  /*8300*/  HMMA.16816.F32.BF16 R16, R32.reuse, R6, R16 ;  /* 0x000000062010723c */ /* 0x040fe20000041810 */
[----:B------:R-:W4:Y:S01]  /*8310*/  LDSM.16.MT88.4 R4, [R0+0xc00] ;  /* 0x000c00000004783b */ /* 0x000f220000004200 */
[----:B------:R-:W-:Y:S06]  /*8320*/  MUFU.EX2 R52, R52 ;  /* 0x0000003400347308 */ /* 0x000fec0000000800 */
[C---:B-1----:R-:W-:Y:S02]  /*8330*/  HMMA.16816.F32.BF16 R28, R32.reuse, R20, R28 ;  /* 0x00000014201c723c */ /* 0x042fe4000004181c */
[----:B------:R-:W1:Y:S06]  /*8340*/  MUFU.EX2 R43, R43 ;  /* 0x0000002b002b7308 */ /* 0x000e6c0000000800 */
[----:B------:R-:W-:Y:S01]  /*8350*/  HMMA.16816.F32.BF16 R24, R32, R22, R24 ;  /* 0x000000162018723c */ /* 0x000fe20000041818 */
[----:B------:R-:W-:Y:S01]  /*8360*/  F2FP.BF16.F32.PACK_AB R32, R57, R62 ;  /* 0x0000003e3920723e */ /* 0x000fe200000010ff */
[----:B------:R-:W1:Y:S01]  /*8370*/  LDSM.16.MT88.4 R20, [R154+0x4000] ;  /* 0x004000009a14783b */ /* 0x000e620000004200 */
[----:B------:R-:W-:Y:S01]  /*8380*/  F2FP.BF16.F32.PACK_AB R34, R53, R60 ;  /* 0x0000003c3522723e */ /* 0x000fe200000010ff */
[----:B------:R-:W-:Y:S01]  /*8390*/  MUFU.EX2 R83, R83 ;  /* 0x0000005300537308 */ /* 0x000fe20000000800 */
[----:B-----5:R-:W-:Y:S01]  /*83a0*/  F2FP.BF16.F32.PACK_AB R33, R72, R75 ;  /* 0x0000004b4821723e */ /* 0x020fe200000010ff */
[----:B------:R-:W-:Y:S01]  /*83b0*/  FADD.FTZ R75, R75, R70 ;  /* 0x000000464b4b7221 */ /* 0x000fe20000010000 */
[----:B---3--:R-:W-:Y:S01]  /*83c0*/  F2FP.BF16.F32.PACK_AB R35, R74, R73 ;  /* 0x000000494a23723e */ /* 0x008fe200000010ff */
[----:B------:R-:W-:Y:S02]  /*83d0*/  LDSM.16.MT88.4 R68, [R0+0x1c00] ;  /* 0x001c00000044783b */ /* 0x000fe40000004200 */
[----:B------:R-:W-:-:S02]  /*83e0*/  FADD.FTZ R72, R72, R75 ;  /* 0x0000004b48487221 */ /* 0x000fc40000010000 */
[----:B------:R-:W3:Y:S02]  /*83f0*/  MUFU.EX2 R82, R82 ;  /* 0x0000005200527308 */ /* 0x000ee40000000800 */
[----:B------:R-:W-:Y:S01]  /*8400*/  HMMA.16816.F32.BF16 R12, R32, R8, R12 ;  /* 0x00000008200c723c */ /* 0x000fe2000004180c */
[----:B------:R-:W-:-:S04]  /*8410*/  FADD.FTZ R73, R73, R72 ;  /* 0x0000004849497221 */ /* 0x000fc80000010000 */
[----:B------:R-:W-:Y:S01]  /*8420*/  FADD.FTZ R74, R74, R73 ;  /* 0x000000494a4a7221 */ /* 0x000fe20000010000 */
[----:B------:R-:W-:Y:S02]  /*8430*/  MUFU.EX2 R81, R81 ;  /* 0x0000005100517308 */ /* 0x000fe40000000800 */
[C---:B------:R-:W-:Y:S01]  /*8440*/  HMMA.16816.F32.BF16 R16, R32.reuse, R10, R16 ;  /* 0x0000000a2010723c */ /* 0x040fe20000041810 */
[----:B------:R-:W5:Y:S05]  /*8450*/  LDSM.16.MT88.4 R8, [R0+0x1000] ;  /* 0x001000000008783b */ /* 0x000f6a0000004200 */
[----:B------:R-:W3:Y:S02]  /*8460*/  MUFU.EX2 R106, R106 ;  /* 0x0000006a006a7308 */ /* 0x000ee40000000800 */
[C---:B----4-:R-:W-:Y:S06]  /*8470*/  HMMA.16816.F32.BF16 R28, R32.reuse, R4, R28 ;  /* 0x00000004201c723c */ /* 0x050fec000004181c */
[----:B------:R-:W-:Y:S02]  /*8480*/  MUFU.EX2 R46, R46 ;  /* 0x0000002e002e7308 */ /* 0x000fe40000000800 */
[----:B------:R-:W-:Y:S01]  /*8490*/  HMMA.16816.F32.BF16 R24, R32, R6, R24 ;  /* 0x000000062018723c */ /* 0x000fe20000041818 */
[----:B------:R-:W4:Y:S01]  /*84a0*/  LDSM.16.MT88.4 R4, [R154+0x4400] ;  /* 0x004400009a04783b */ /* 0x000f220000004200 */
[----:B--2---:R-:W-:-:S02]  /*84b0*/  F2FP.BF16.F32.PACK_AB R32, R45, R56 ;  /* 0x000000382d20723e */ /* 0x004fc400000010ff */
[----:B-1----:R-:W-:Y:S02]  /*84c0*/  F2FP.BF16.F32.PACK_AB R34, R43, R52 ;  /* 0x000000342b22723e */ /* 0x002fe400000010ff */
[----:B---3--:R-:W-:Y:S01]  /*84d0*/  F2FP.BF16.F32.PACK_AB R33, R82, R83 ;  /* 0x000000535221723e */ /* 0x008fe200000010ff */
[----:B------:R-:W1:Y:S01]  /*84e0*/  MUFU.EX2 R41, R41 ;  /* 0x0000002900297308 */ /* 0x000e620000000800 */
[----:B------:R-:W-:Y:S01]  /*84f0*/  F2FP.BF16.F32.PACK_AB R35, R106, R81 ;  /* 0x000000516a23723e */ /* 0x000fe200000010ff */
[----:B------:R-:W-:-:S04]  /*8500*/  FADD.FTZ R83, R83, R74 ;  /* 0x0000004a53537221 */ /* 0x000fc80000010000 */
[----:B------:R-:W-:Y:S02]  /*8510*/  FADD.FTZ R82, R82, R83 ;  /* 0x0000005352527221 */ /* 0x000fe40000010000 */
[----:B------:R-:W-:Y:S01]  /*8520*/  MUFU.EX2 R42, R42 ;  /* 0x0000002a002a7308 */ /* 0x000fe20000000800 */
[----:B------:R-:W-:Y:S01]  /*8530*/  HMMA.16816.F32.BF16 R12, R32, R20, R12 ;  /* 0x00000014200c723c */ /* 0x000fe2000004180c */
[----:B------:R-:W-:-:S04]  /*8540*/  FADD.FTZ R81, R81, R82 ;  /* 0x0000005251517221 */ /* 0x000fc80000010000 */
[----:B------:R-:W-:Y:S02]  /*8550*/  FADD.FTZ R106, R106, R81 ;  /* 0x000000516a6a7221 */ /* 0x000fe40000010000 */
[----:B------:R-:W2:Y:S01]  /*8560*/  MUFU.EX2 R39, R39 ;  /* 0x0000002700277308 */ /* 0x000ea20000000800 */
[C---:B------:R-:W-:Y:S01]  /*8570*/  HMMA.16816.F32.BF16 R16, R32.reuse, R22, R16 ;  /* 0x000000162010723c */ /* 0x040fe20000041810 */
[----:B------:R-:W3:Y:S06]  /*8580*/  LDSM.16.MT88.4 R20, [R0+0x1400] ;  /* 0x001400000014783b */ /* 0x000eec0000004200 */
[----:B------:R-:W-:Y:S01]  /*8590*/  MUFU.EX2 R115, R115 ;  /* 0x0000007300737308 */ /* 0x000fe20000000800 */
[----:B-----5:R-:W-:Y:S01]  /*85a0*/  HMMA.16816.F32.BF16 R28, R32, R8, R28 ;  /* 0x00000008201c723c */ /* 0x020fe2000004181c */
[----:B------:R-:W-:Y:S01]  /*85b0*/  FADD.FTZ R8, R90, R99 ;  /* 0x000000635a087221 */ /* 0x000fe20000010000 */
[----:B------:R-:W-:-:S03]  /*85c0*/  FFMA.FTZ R90, R103, R51, -R54 ;  /* 0x00000033675a7223 */ /* 0x000fc60000010836 */
[----:B------:R-:W-:Y:S01]  /*85d0*/  FADD.FTZ R97, R97, R8 ;  /* 0x0000000861617221 */ /* 0x000fe20000010000 */
[----:B-1----:R-:W-:Y:S01]  /*85e0*/  F2FP.BF16.F32.PACK_AB R8, R41, R46 ;  /* 0x0000002e2908723e */ /* 0x002fe200000010ff */
[----:B------:R-:W1:Y:S01]  /*85f0*/  MUFU.EX2 R108, R108 ;  /* 0x0000006c006c7308 */ /* 0x000e620000000800 */
[----:B------:R-:W-:Y:S01]  /*8600*/  HMMA.16816.F32.BF16 R24, R32, R10, R24 ;  /* 0x0000000a2018723c */ /* 0x000fe20000041818 */
[----:B--2---:R-:W-:Y:S01]  /*8610*/  F2FP.BF16.F32.PACK_AB R10, R39, R42 ;  /* 0x0000002a270a723e */ /* 0x004fe200000010ff */
[----:B------:R-:W-:-:S04]  /*8620*/  FADD.FTZ R88, R88, R97 ;  /* 0x0000006158587221 */ /* 0x000fc80000010000 */
[----:B------:R-:W-:Y:S01]  /*8630*/  FADD.FTZ R33, R91, R88 ;  /* 0x000000585b217221 */ /* 0x000fe20000010000 */
        /* <DEDUP_REMOVED lines=10> */
[----:B----4-:R-:W-:Y:S01]  /*86e0*/  HMMA.16816.F32.BF16 R12, R8, R4, R12 ;  /* 0x00000004080c723c */ /* 0x010fe2000004180c */
[----:B------:R-:W-:Y:S01]  /*86f0*/  FADD.FTZ R5, R86, R33 ;  /* 0x0000002156057221 */ /* 0x000fe20000010000 */
[----:B------:R-:W-:Y:S01]  /*8700*/  MUFU.EX2 R50, R50 ;  /* 0x0000003200327308 */ /* 0x000fe20000000800 */
[----:B------:R-:W2:Y:S02]  /*8710*/  LDSM.16.MT88.4 R32, [R154+0x4800] ;  /* 0x004800009a20783b */ /* 0x000ea40000004200 */
[----:B------:R-:W-:-:S03]  /*8720*/  FADD.FTZ R4, R84, R5 ;  /* 0x0000000554047221 */ /* 0x000fc60000010000 */
[C---:B------:R-:W-:Y:S01]  /*8730*/  HMMA.16816.F32.BF16 R16, R8.reuse, R6, R16 ;  /* 0x000000060810723c */ /* 0x040fe20000041810 */
[----:B------:R-:W-:Y:S01]  /*8740*/  FADD.FTZ R4, R67, R4 ;  /* 0x0000000443047221 */ /* 0x000fe20000010000 */
[----:B------:R-:W4:Y:S03]  /*8750*/  MUFU.EX2 R95, R95 ;  /* 0x0000005f005f7308 */ /* 0x000f260000000800 */
[----:B------:R-:W-:Y:S02]  /*8760*/  FADD.FTZ R87, R87, R4 ;  /* 0x0000000457577221 */ /* 0x000fe40000010000 */
[----:B------:R5:W2:Y:S01]  /*8770*/  LDSM.16.MT88.4 R4, [R0+0x1800] ;  /* 0x001800000004783b */ /* 0x000aa20000004200 */
        /* <DEDUP_REMOVED lines=8> */
[-CC-:B------:R-:W-:Y:S01]  /*8800*/  FFMA.FTZ R23, R61, R51.reuse, -R54.reuse ;  /* 0x000000333d177223 */ /* 0x180fe20000010836 */
[----:B------:R-:W-:Y:S01]  /*8810*/  FFMA.FTZ R22, R55, R51, -R54 ;  /* 0x0000003337167223 */ /* 0x000fe20000010836 */
[----:B------:R-:W-:Y:S01]  /*8820*/  FADD.FTZ R62, R62, R63 ;  /* 0x0000003f3e3e7221 */ /* 0x000fe20000010000 */
[----:B-1----:R-:W-:Y:S02]  /*8830*/  F2FP.BF16.F32.PACK_AB R8, R37, R40 ;  /* 0x000000282508723e */ /* 0x002fe400000010ff */
[----:B----4-:R-:W-:Y:S01]  /*8840*/  F2FP.BF16.F32.PACK_AB R10, R95, R50 ;  /* 0x000000325f0a723e */ /* 0x010fe200000010ff */
[----:B------:R-:W-:Y:S01]  /*8850*/  FADD.FTZ R57, R57, R62 ;  /* 0x0000003e39397221 */ /* 0x000fe20000010000 */
[----:B------:R-:W-:Y:S03]  /*8860*/  MUFU.EX2 R84, R89 ;  /* 0x0000005900547308 */ /* 0x000fe60000000800 */
[----:B------:R-:W-:Y:S01]  /*8870*/  FADD.FTZ R60, R60, R57 ;  /* 0x000000393c3c7221 */ /* 0x000fe20000010000 */
[----:B-----5:R-:W-:-:S02]  /*8880*/  IMAD.MOV.U32 R0, RZ, RZ, R38 ;  /* 0x000000ffff007224 */ /* 0x020fc400078e0026 */
[----:B------:R-:W-:Y:S02]  /*8890*/  @P0 IMAD.MOV.U32 R0, RZ, RZ, R38 ;  /* 0x000000ffff000224 */ /* 0x000fe400078e0026 */
[----:B------:R-:W-:Y:S01]  /*88a0*/  FADD.FTZ R53, R53, R60 ;  /* 0x0000003c35357221 */ /* 0x000fe20000010000 */
[----:B------:R-:W1:Y:S01]  /*88b0*/  MUFU.EX2 R21, R85 ;  /* 0x0000005500157308 */ /* 0x000e620000000800 */
[----:B---3--:R-:W-:Y:S01]  /*88c0*/  F2FP.BF16.F32.PACK_AB R9, R91, R90 ;  /* 0x0000005a5b09723e */ /* 0x008fe200000010ff */
[----:B------:R-:W-:Y:S01]  /*88d0*/  FADD.FTZ R90, R90, R109 ;  /* 0x0000006d5a5a7221 */ /* 0x000fe20000010000 */
[----:B------:R-:W-:-:S03]  /*88e0*/  FADD.FTZ R56, R56, R53 ;  /* 0x0000003538387221 */ /* 0x000fc60000010000 */
[----:B------:R-:W-:Y:S01]  /*88f0*/  FADD.FTZ R91, R91, R90 ;  /* 0x0000005a5b5b7221 */ /* 0x000fe20000010000 */
[----:B------:R-:W-:Y:S01]  /*8900*/  FADD.FTZ R45, R45, R56 ;  /* 0x000000382d2d7221 */ /* 0x000fe20000010000 */
[----:B------:R-:W-:Y:S03]  /*8910*/  MUFU.EX2 R104, R104 ;  /* 0x0000006800687308 */ /* 0x000fe60000000800 */
[----:B------:R-:W-:-:S04]  /*8920*/  FADD.FTZ R52, R52, R45 ;  /* 0x0000002d34347221 */ /* 0x000fc80000010000 */
[----:B------:R-:W-:Y:S01]  /*8930*/  FADD.FTZ R43, R43, R52 ;  /* 0x000000342b2b7221 */ /* 0x000fe20000010000 */
[----:B------:R-:W3:Y:S01]  /*8940*/  MUFU.EX2 R105, R105 ;  /* 0x0000006900697308 */ /* 0x000ee20000000800 */
[----:B-1----:R-:W-:Y:S01]  /*8950*/  F2FP.BF16.F32.PACK_AB R11, R21, R84 ;  /* 0x00000054150b723e */ /* 0x002fe200000010ff */
[----:B------:R-:W-:Y:S01]  /*8960*/  FADD.FTZ R84, R84, R91 ;  /* 0x0000005b54547221 */ /* 0x000fe20000010000 */
[----:B------:R-:W-:-:S03]  /*8970*/  FADD.FTZ R46, R46, R43 ;  /* 0x0000002b2e2e7221 */ /* 0x000fc60000010000 */
[----:B------:R-:W-:Y:S01]  /*8980*/  FADD.FTZ R84, R21, R84 ;  /* 0x0000005415547221 */ /* 0x000fe20000010000 */
[----:B------:R-:W-:Y:S01]  /*8990*/  FADD.FTZ R41, R41, R46 ;  /* 0x0000002e29297221 */ /* 0x000fe20000010000 */
[----:B------:R-:W-:Y:S01]  /*89a0*/  MUFU.EX2 R23, R23 ;  /* 0x0000001700177308 */ /* 0x000fe20000000800 */
[----:B--2---:R-:W-:Y:S02]  /*89b0*/  HMMA.16816.F32.BF16 R12, R8, R32, R12 ;  /* 0x00000020080c723c */ /* 0x004fe4000004180c */
[----:B------:R-:W-:-:S04]  /*89c0*/  FADD.FTZ R42, R42, R41 ;  /* 0x000000292a2a7221 */ /* 0x000fc80000010000 */
[----:B------:R-:W-:Y:S01]  /*89d0*/  FADD.FTZ R39, R39, R42 ;  /* 0x0000002a27277221 */ /* 0x000fe20000010000 */
[----:B------:R-:W1:Y:S01]  /*89e0*/  MUFU.EX2 R20, R20 ;  /* 0x0000001400147308 */ /* 0x000e620000000800 */
[----:B------:R-:W-:Y:S01]  /*89f0*/  HMMA.16816.F32.BF16 R28, R8, R4, R28 ;  /* 0x00000004081c723c */ /* 0x000fe2000004181c */
[----:B---3--:R-:W-:Y:S01]  /*8a00*/  F2FP.BF16.F32.PACK_AB R4, R105, R104 ;  /* 0x000000686904723e */ /* 0x008fe200000010ff */
[----:B------:R-:W-:-:S04]  /*8a10*/  FADD.FTZ R40, R40, R39 ;  /* 0x0000002728287221 */ /* 0x000fc80000010000 */
[----:B------:R-:W-:Y:S01]  /*8a20*/  FADD.FTZ R37, R37, R40 ;  /* 0x0000002825257221 */ /* 0x000fe20000010000 */
[----:B------:R-:W-:Y:S01]  /*8a30*/  MUFU.EX2 R65, R65 ;  /* 0x0000004100417308 */ /* 0x000fe20000000800 */
[----:B------:R-:W-:Y:S02]  /*8a40*/  HMMA.16816.F32.BF16 R16, R8, R34, R16 ;  /* 0x000000220810723c */ /* 0x000fe40000041810 */
[----:B------:R-:W-:-:S04]  /*8a50*/  FADD.FTZ R50, R50, R37 ;  /* 0x0000002532327221 */ /* 0x000fc80000010000 */
[----:B------:R-:W-:Y:S01]  /*8a60*/  FADD.FTZ R95, R95, R50 ;  /* 0x000000325f5f7221 */ /* 0x000fe20000010000 */
[----:B------:R-:W2:Y:S01]  /*8a70*/  MUFU.EX2 R182, R182 ;  /* 0x000000b600b67308 */ /* 0x000ea20000000800 */
[----:B------:R-:W-:Y:S01]  /*8a80*/  HMMA.16816.F32.BF16 R24, R8, R6, R24 ;  /* 0x000000060818723c */ /* 0x000fe20000041818 */
[----:B-1----:R-:W-:Y:S01]  /*8a90*/  F2FP.BF16.F32.PACK_AB R5, R20, R23 ;  /* 0x000000171405723e */ /* 0x002fe200000010ff */
[----:B------:R-:W-:Y:S01]  /*8aa0*/  FADD.FTZ R104, R104, R95 ;  /* 0x0000005f68687221 */ /* 0x000fe20000010000 */
[----:B------:R-:W-:Y:S01]  /*8ab0*/  FADD.FTZ R23, R23, R84 ;  /* 0x0000005417177221 */ /* 0x000fe20000010000 */
[----:B------:R-:W-:Y:S02]  /*8ac0*/  IMAD.MOV.U32 R50, RZ, RZ, R36 ;  /* 0x000000ffff327224 */ /* 0x000fe400078e0024 */
[----:B------:R-:W-:Y:S01]  /*8ad0*/  FADD.FTZ R104, R105, R104 ;  /* 0x0000006869687221 */ /* 0x000fe20000010000 */
[----:B------:R-:W-:Y:S01]  /*8ae0*/  MUFU.EX2 R22, R22 ;  /* 0x0000001600167308 */ /* 0x000fe20000000800 */
[----:B------:R-:W-:Y:S01]  /*8af0*/  FADD.FTZ R23, R20, R23 ;  /* 0x0000001714177221 */ /* 0x000fe20000010000 */
[----:B------:R-:W-:-:S06]  /*8b00*/  @P0 IMAD.MOV.U32 R50, RZ, RZ, R36 ;  /* 0x000000ffff320224 */ /* 0x000fcc00078e0024 */
        /* <DEDUP_REMOVED lines=13> */
.L_x_9572:
[----:B------:R-:W-:-:S05]  /*8be0*/  IADD3 R124, PT, PT, R126, -0x1, RZ ;  /* 0xffffffff7e7c7810 */ /* 0x000fca0007ffe0ff */
.L_x_9581:
[----:B------:R-:W-:Y:S05]  /*8bf0*/  BSYNC B2 ;  /* 0x0000000000027941 */ /* 0x000fea0003800000 */
.L_x_9571:
[----:B------:R-:W-:-:S13]  /*8c00*/  ISETP.GE.AND P0, PT, R124, R161, PT ;  /* 0x000000a17c00720c */ /* 0x000fda0003f06270 */
[----:B------:R-:W-:Y:S05]  /*8c10*/  @!P0 BRA `(.L_x_9582) ;  /* 0x0000003800688947 */ /* 0x000fea0003800000 */
[----:B------:R-:W-:Y:S01]  /*8c20*/  IMAD.MOV.U32 R87, RZ, RZ, R0 ;  /* 0x000000ffff577224 */ /* 0x000fe200078e0000 */
[----:B------:R-:W-:Y:S01]  /*8c30*/  ISETP.NE.U32.AND P3, PT, R178, RZ, PT ;  /* 0x000000ffb200720c */ /* 0x000fe20003f65070 */
[----:B------:R-:W-:Y:S01]  /*8c40*/  IMAD.SHL.U32 R185, R48, 0x40, RZ ;  /* 0x0000004030b97824 */ /* 0x000fe200078e00ff */
[----:B------:R-:W-:Y:S01]  /*8c50*/  SHF.L.U32 R0, R124, 0x7, RZ ;  /* 0x000000077c007819 */ /* 0x000fe200000006ff */
[----:B------:R-:W-:Y:S01]  /*8c60*/  IMAD.MOV.U32 R86, RZ, RZ, R50 ;  /* 0x000000ffff567224 */ /* 0x000fe200078e0032 */
[----:B------:R-:W-:Y:S01]  /*8c70*/  SHF.L.U64.HI R184, R48, 0x6, R49 ;  /* 0x0000000630b87819 */ /* 0x000fe20000010231 */
[----:B------:R-:W-:Y:S01]  /*8c80*/  VIADD R183, R154, 0x3020 ;  /* 0x000030209ab77836 */ /* 0x000fe20000000000 */
[----:B------:R-:W-:Y:S02]  /*8c90*/  ISETP.NE.AND.EX P3, PT, R179, RZ, PT, P3 ;  /* 0x000000ffb300720c */ /* 0x000fe40003f65330 */
[----:B------:R-:W-:Y:S02]  /*8ca0*/  IADD3 R186, PT, PT, R124, 0x1, RZ ;  /* 0x000000017cba7810 */ /* 0x000fe40007ffe0ff */
[----:B------:R-:W-:-:S02]  /*8cb0*/  LOP3.LUT R188, R0, 0x40, R125, 0xfe, !PT ;  /* 0x0000004000bc7812 */ /* 0x000fc400078efe7d */
[----:B------:R-:W-:-:S07]  /*8cc0*/  IADD3 R187, PT, PT, R0, 0x80, RZ ;  /* 0x0000008000bb7810 */ /* 0x000fce0007ffe0ff */
.L_x_9589:
        /* <DEDUP_REMOVED lines=78> */
.L_x_9584:
[----:B------:R-:W-:Y:S05]  /*91b0*/  BSYNC.RECONVERGENT B0 ;  /* 0x0000000000007941 */ /* 0x000fea0003800200 */
.L_x_9583:
[----:B------:R-:W1:Y:S01]  /*91c0*/  S2UR UR6, SR_CgaCtaId ;  /* 0x00000000000679c3 */ /* 0x000e620000008800 */
[C---:B------:R-:W-:Y:S01]  /*91d0*/  IMAD.SHL.U32 R169, R153.reuse, 0x8, RZ ;  /* 0x0000000899a97824 */ /* 0x040fe200078e00ff */
[----:B------:R-:W-:Y:S01]  /*91e0*/  LOP3.LUT R168, R153, 0x18, RZ, 0xc0, !PT ;  /* 0x0000001899a87812 */ /* 0x000fe200078ec0ff */
        /* <DEDUP_REMOVED lines=16> */
[----:B------:R-:W-:Y:S01]  /*92f0*/  IMAD.X R193, R195, 0x1, R184, P0 ;  /* 0x00000001c3c17824 */ /* 0x000fe200000e06b8 */
[----:B------:R-:W-:Y:S01]  /*9300*/  LOP3.LUT R89, R156, 0x100, RZ, 0xc0, !PT ;  /* 0x000001009c597812 */ /* 0x000fe200078ec0ff */
[----:B-1----:R-:W-:Y:S01]  /*9310*/  ULEA UR6, UR6, UR7, 0x18 ;  /* 0x0000000706067291 */ /* 0x002fe2000f8ec0ff */
[--C-:B------:R-:W-:Y:S02]  /*9320*/  LOP3.LUT R85, R85, 0xc0, R84.reuse, 0xf8, !PT ;  /* 0x000000c055557812 */ /* 0x100fe400078ef854 */
[----:B------:R-:W-:Y:S02]  /*9330*/  LOP3.LUT R84, R89, 0x20, R84, 0xf8, !PT ;  /* 0x0000002059547812 */ /* 0x000fe400078ef854 */
[----:B------:R-:W-:Y:S01]  /*9340*/  IADD3 R196, P0, PT, R192, R185, RZ ;  /* 0x000000b9c0c47210 */ /* 0x000fe20007f1e0ff */
[----:B------:R-:W-:Y:S01]  /*9350*/  IMAD.U32 R157, RZ, RZ, UR6 ;  /* 0x00000006ff9d7e24 */ /* 0x000fe2000f8e00ff */
[----:B------:R-:W-:Y:S02]  /*9360*/  LOP3.LUT R0, R152, 0x18, RZ, 0xc0, !PT ;  /* 0x0000001898007812 */ /* 0x000fe400078ec0ff */
[----:B------:R-:W-:Y:S01]  /*9370*/  LOP3.LUT P2, RZ, R153, 0x4, RZ, 0xc0, !PT ;  /* 0x0000000499ff7812 */ /* 0x000fe2000784c0ff */
[--C-:B------:R-:W-:Y:S01]  /*9380*/  IMAD R189, R190, 0x2, R157.reuse ;  /* 0x00000002bebd7824 */ /* 0x100fe200078e029d */
[----:B------:R-:W-:Y:S01]  /*9390*/  LOP3.LUT R0, R84, R85, R0, 0xf6, !PT ;  /* 0x0000005554007212 */ /* 0x000fe200078ef600 */
[----:B------:R-:W-:Y:S01]  /*93a0*/  IMAD.X R197, R193, 0x1, R184, P0 ;  /* 0x00000001c1c57824 */ /* 0x000fe200000e06b8 */
[----:B------:R-:W-:Y:S01]  /*93b0*/  ISETP.GT.AND P0, PT, R186, R161, PT ;  /* 0x000000a1ba00720c */ /* 0x000fe20003f04270 */
[----:B------:R-:W-:Y:S01]  /*93c0*/  IMAD.MOV.U32 R85, RZ, RZ, 0x20 ;  /* 0x00000020ff557424 */ /* 0x000fe200078e00ff */
[----:B------:R-:W-:Y:S01]  /*93d0*/  @!PT LDS RZ, [RZ] ;  /* 0x00000000fffff984 */ /* 0x000fe20000000800 */
[----:B------:R-:W-:Y:S01]  /*93e0*/  @!PT LDS RZ, [RZ] ;  /* 0x00000000fffff984 */ /* 0x000fe20000000800 */
[----:B------:R-:W-:Y:S01]  /*93f0*/  @!PT LDS RZ, [RZ] ;  /* 0x00000000fffff984 */ /* 0x000fe20000000800 */
[----:B------:R1:W-:Y:S01]  /*9400*/  LDGSTS.E.BYPASS.LTC128B.128 [R189+0x3000], desc[UR4][R164.64] ;  /* 0x03000000a4bd7fae */ /* 0x0003e2000b981a04 */
[----:B------:R-:W-:Y:S04]  /*9410*/  IMAD R84, R0, 0x2, R157 ;  /* 0x0000000200547824 */ /* 0x000fe800078e029d */
[----:B------:R1:W-:Y:S01]  /*9420*/  LDGSTS.E.BYPASS.LTC128B.128 [R189+0x3800], desc[UR4][R194.64] ;  /* 0x03800000c2bd7fae */ /* 0x0003e2000b981a04 */
[----:B------:R-:W-:Y:S04]  /*9430*/  SEL R85, R85, 0xffffffe0, !P2 ;  /* 0xffffffe055557807 */ /* 0x000fe80005000000 */
[----:B------:R1:W-:Y:S01]  /*9440*/  LDGSTS.E.BYPASS.LTC128B.128 [R189+0x4000], desc[UR4][R192.64] ;  /* 0x04000000c0bd7fae */ /* 0x0003e2000b981a04 */
[----:B------:R-:W-:Y:S04]  /*9450*/  IMAD.IADD R124, R155, 0x1, R85 ;  /* 0x000000019b7c7824 */ /* 0x000fe800078e0255 */
[----:B------:R1:W-:Y:S01]  /*9460*/  LDGSTS.E.BYPASS.LTC128B.128 [R189+0x4800], desc[UR4][R196.64] ;  /* 0x04800000c4bd7fae */ /* 0x0003e2000b981a04 */
[----:B------:R-:W-:Y:S04]  /*9470*/  IMAD.IADD R0, R85, 0x1, R84 ;  /* 0x0000000155007824 */ /* 0x000fe800078e0254 */
        /* <DEDUP_REMOVED lines=10> */
[C---:B--2---:R-:W-:Y:S04]  /*9520*/  HMMA.16816.F32.BF16 R4, R88.reuse, R92, RZ ;  /* 0x0000005c5804723c */ /* 0x044fe800000418ff */
[----:B------:R-:W-:Y:S04]  /*9530*/  LDSM.16.M88.4 R124, [R124] ;  /* 0x000000007c7c783b */ /* 0x000fe80000000200 */
[C---:B------:R-:W-:Y:S01]  /*9540*/  HMMA.16816.F32.BF16 R8, R88.reuse, R94, RZ ;  /* 0x0000005e5808723c */ /* 0x040fe200000418ff */
[----:B------:R-:W2:Y:S05]  /*9550*/  LDSM.16.M88.4 R128, [R0+0x1000] ;  /* 0x001000000080783b */ /* 0x000eaa0000000200 */
[----:B------:R-:W2:Y:S02]  /*9560*/  LDSM.16.M88.4 R92, [R0+0x1400] ;  /* 0x00140000005c783b */ /* 0x000ea40000000200 */
[C---:B---3--:R-:W-:Y:S03]  /*9570*/  HMMA.16816.F32.BF16 R12, R88.reuse, R96, RZ ;  /* 0x00000060580c723c */ /* 0x048fe600000418ff */
[----:B------:R-:W3:Y:S05]  /*9580*/  LDSM.16.M88.4 R132, [R0+0x1800] ;  /* 0x001800000084783b */ /* 0x000eea0000000200 */
        /* <DEDUP_REMOVED lines=8> */
[C---:B-----5:R-:W-:Y:S01]  /*9610*/  HMMA.16816.F32.BF16 R28, R88.reuse, R104, RZ ;  /* 0x00000068581c723c */ /* 0x060fe200000418ff */
        /* <DEDUP_REMOVED lines=106> */
.L_x_9588:
[----:B------:R-:W-:Y:S05]  /*9cc0*/  BSYNC.RECONVERGENT B0 ;  /* 0x0000000000007941 */ /* 0x000fea0003800200 */
.L_x_9587:
        /* <DEDUP_REMOVED lines=15> */
.L_x_9586:
[----:B------:R-:W-:Y:S05]  /*9dc0*/  BSYNC.RECONVERGENT B1 ;  /* 0x0000000000017941 */ /* 0x000fea0003800200 */
.L_x_9585:
[----:B-1----:R-:W2:Y:S01]  /*9dd0*/  LD.E R85, desc[UR4][R2.64+0xdc] ;  /* 0x0000dc0402557980 */ /* 0x002ea2000c101900 */
        /* <DEDUP_REMOVED lines=12> */
[C---:B------:R-:W-:Y:S01]  /*9ea0*/  VIADD R118, R188.reuse, 0xfffffff8 ;  /* 0xfffffff8bc767836 */ /* 0x040fe20000000000 */
[----:B------:R-:W-:Y:S01]  /*9eb0*/  FSEL R90, R5, -INF , P4 ;  /* 0xff800000055a7808 */ /* 0x000fe20002000000 */
[C---:B------:R-:W-:Y:S01]  /*9ec0*/  VIADD R128, R188.reuse, 0x11 ;  /* 0x00000011bc807836 */ /* 0x040fe20000000000 */
[----:B------:R-:W-:Y:S01]  /*9ed0*/  FSEL R96, R11, -INF , P0 ;  /* 0xff8000000b607808 */ /* 0x000fe20000000000 */
[----:B------:R-:W-:Y:S01]  /*9ee0*/  VIADD R138, R188, 0x28 ;  /* 0x00000028bc8a7836 */ /* 0x000fe20000000000 */
[----:B------:R-:W-:Y:S01]  /*9ef0*/  ISETP.GE.AND P4, PT, R0, R175, PT ;  /* 0x000000af0000720c */ /* 0x000fe20003f86270 */
[C---:B------:R-:W-:Y:S02]  /*9f00*/  VIADD R148, R188.reuse, 0x29 ;  /* 0x00000029bc947836 */ /* 0x040fe40000000000 */
[C---:B------:R-:W-:Y:S01]  /*9f10*/  VIADD R99, R188.reuse, 0xffffffd1 ;  /* 0xffffffd1bc637836 */ /* 0x040fe20000000000 */
[----:B------:R-:W-:Y:S01]  /*9f20*/  FSEL R94, R9, -INF , P4 ;  /* 0xff800000095e7808 */ /* 0x000fe20002000000 */
[C---:B------:R-:W-:Y:S02]  /*9f30*/  VIADD R114, R188.reuse, 0xffffffc0 ;  /* 0xffffffc0bc727836 */ /* 0x040fe40000000000 */
        /* <DEDUP_REMOVED lines=33> */
[-C--:B------:R-:W-:Y:S02]  /*a150*/  ISETP.GE.AND P0, PT, R123, R175.reuse, PT ;  /* 0x000000af7b00720c */ /* 0x080fe40003f06270 */
        /* <DEDUP_REMOVED lines=74> */
[----:B------:R-:W-:Y:S01]  /*a600*/  FSEL R197, R52, -INF , P0 ;  /* 0xff80000034c57808 */ /* 0x000fe20000000000 */
[C---:B------:R-:W-:Y:S01]  /*a610*/  VIADD R52, R188.reuse, 0x31 ;  /* 0x00000031bc347836 */ /* 0x040fe20000000000 */
        /* <DEDUP_REMOVED lines=12> */
[----:B------:R-:W-:Y:S02]  /*a6e0*/  ISETP.GE.AND P5, PT, R60, R175, PT ;  /* 0x000000af3c00720c */ /* 0x000fe40003fa6270 */
[----:B------:R-:W-:Y:S02]  /*a6f0*/  FSEL R201, R56, -INF , P0 ;  /* 0xff80000038c97808 */ /* 0x000fe40000000000 */
[----:B------:R-:W-:Y:S02]  /*a700*/  ISETP.GE.AND P0, PT, R148, R173, PT ;  /* 0x000000ad9400720c */ /* 0x000fe40003f06270 */
[----:B------:R-:W-:Y:S02]  /*a710*/  FSEL R196, R64, -INF , P5 ;  /* 0xff80000040c47808 */ /* 0x000fe40002800000 */
[----:B------:R-:W-:Y:S02]  /*a720*/  FSEL R56, R59, -INF , P0 ;  /* 0xff8000003b387808 */ /* 0x000fe40000000000 */
[C---:B------:R-:W-:Y:S02]  /*a730*/  ISETP.GE.AND P0, PT, R52.reuse, R175, PT ;  /* 0x000000af3400720c */ /* 0x040fe40003f06270 */
        /* <DEDUP_REMOVED lines=8> */
[----:B------:R-:W-:Y:S02]  /*a7c0*/  ISETP.GE.AND P0, PT, R151, R173, PT ;  /* 0x000000ad9700720c */ /* 0x000fe40003f06270 */
[----:B------:R-:W-:Y:S02]  /*a7d0*/  FSEL R141, R90, -INF , !P5 ;  /* 0xff8000005a8d7808 */ /* 0x000fe40006800000 */
[-C--:B------:R-:W-:Y:S02]  /*a7e0*/  ISETP.GE.AND P5, PT, R100, R174.reuse, PT ;  /* 0x000000ae6400720c */ /* 0x080fe40003fa6270 */
[----:B------:R-:W-:Y:S02]  /*a7f0*/  FSEL R203, R46, -INF , P1 ;  /* 0xff8000002ecb7808 */ /* 0x000fe40000800000 */
[----:B------:R-:W-:Y:S04]  /*a800*/  ISETP.GE.AND P1, PT, R142, R175, PT ;  /* 0x000000af8e00720c */ /* 0x000fe80003f26270 */
[----:B------:R-:W-:Y:S02]  /*a810*/  FSEL R192, R48, -INF , P1 ;  /* 0xff80000030c07808 */ /* 0x000fe40000800000 */
[-C--:B------:R-:W-:Y:S04]  /*a820*/  ISETP.GE.AND P1, PT, R140, R173.reuse, PT ;  /* 0x000000ad8c00720c */ /* 0x080fe80003f26270 */
[----:B------:R-:W-:Y:S02]  /*a830*/  FSEL R51, R51, -INF , P1 ;  /* 0xff80000033337808 */ /* 0x000fe40000800000 */
[-C--:B------:R-:W-:Y:S04]  /*a840*/  ISETP.GE.AND P1, PT, R135, R173.reuse, PT ;  /* 0x000000ad8700720c */ /* 0x080fe80003f26270 */
[----:B------:R-:W-:Y:S02]  /*a850*/  FSEL R54, R54, -INF , P1 ;  /* 0xff80000036367808 */ /* 0x000fe40000800000 */
[----:B------:R-:W-:Y:S04]  /*a860*/  ISETP.GE.AND P1, PT, R138, R173, PT ;  /* 0x000000ad8a00720c */ /* 0x000fe80003f26270 */
[----:B------:R-:W-:Y:S02]  /*a870*/  FSEL R58, R58, -INF , P1 ;  /* 0xff8000003a3a7808 */ /* 0x000fe40000800000 */
[C---:B------:R-:W-:Y:S04]  /*a880*/  ISETP.GE.AND P1, PT, R188.reuse, R174, PT ;  /* 0x000000aebc00720c */ /* 0x040fe80003f26270 */
[----:B------:R-:W-:Y:S02]  /*a890*/  FSEL R59, R129, -INF , !P1 ;  /* 0xff800000813b7808 */ /* 0x000fe40004800000 */
[CC--:B------:R-:W-:Y:S01]  /*a8a0*/  ISETP.GE.AND P1, PT, R188.reuse, R172.reuse, PT ;  /* 0x000000acbc00720c */ /* 0x0c0fe20003f26270 */
[----:B------:R-:W-:Y:S01]  /*a8b0*/  VIADD R188, R188, 0xffffff80 ;  /* 0xffffff80bcbc7836 */ /* 0x000fe20000000000 */
[----:B------:R-:W-:Y:S02]  /*a8c0*/  FSEL R129, R103, -INF , !P5 ;  /* 0xff80000067817808 */ /* 0x000fe40006800000 */
[----:B------:R-:W-:Y:S02]  /*a8d0*/  FSEL R65, R127, -INF , !P1 ;  /* 0xff8000007f417808 */ /* 0x000fe40004800000 */
[----:B------:R-:W-:Y:S02]  /*a8e0*/  ISETP.GE.AND P1, PT, R88, R172, PT ;  /* 0x000000ac5800720c */ /* 0x000fe40003f26270 */
[-C--:B------:R-:W-:Y:S02]  /*a8f0*/  ISETP.GE.AND P5, PT, R97, R174.reuse, PT ;  /* 0x000000ae6100720c */ /* 0x080fe40003fa6270 */
[----:B------:R-:W-:Y:S02]  /*a900*/  FSEL R88, R67, -INF , P0 ;  /* 0xff80000043587808 */ /* 0x000fe40000000000 */
[C---:B------:R-:W-:Y:S02]  /*a910*/  ISETP.GE.AND P0, PT, R84.reuse, R174, PT ;  /* 0x000000ae5400720c */ /* 0x040fe40003f06270 */
        /* <DEDUP_REMOVED lines=25> */
[----:B------:R-:W-:Y:S02]  /*aab0*/  FMNMX3.FTZ R0, R86, R143, R141, !PT ;  /* 0x0000008f56007276 */ /* 0x000fe4000781008d */
[----:B------:R-:W-:Y:S01]  /*aac0*/  FSEL R219, R96, -INF , !P0 ;  /* 0xff80000060db7808 */ /* 0x000fe20004000000 */
[----:B------:R-:W-:Y:S01]  /*aad0*/  IMAD.MOV.U32 R96, RZ, RZ, R183 ;  /* 0x000000ffff607224 */ /* 0x000fe200078e00b7 */
[-C--:B------:R-:W-:Y:S01]  /*aae0*/  ISETP.GE.AND P0, PT, R98, R172.reuse, PT ;  /* 0x000000ac6200720c */ /* 0x080fe20003f06270 */
[----:B------:R-:W-:Y:S01]  /*aaf0*/  @P2 VIADD R96, R176, 0xffffffe0 ;  /* 0xffffffe0b0602836 */ /* 0x000fe20000000000 */
        /* <DEDUP_REMOVED lines=15> */
[----:B------:R-:W-:Y:S02]  /*abf0*/  ISETP.GE.AND P1, PT, R130, R174, PT ;  /* 0x000000ae8200720c */ /* 0x000fe40003f26270 */
[----:B------:R-:W-:Y:S02]  /*ac00*/  ISETP.GE.AND P5, PT, R109, R172, PT ;  /* 0x000000ac6d00720c */ /* 0x000fe40003fa6270 */
        /* <DEDUP_REMOVED lines=46> */
[----:B------:R-:W-:Y:S02]  /*aef0*/  FMNMX3.FTZ R0, R0, R223, R225, !PT ;  /* 0x000000df00007276 */ /* 0x000fe400078100e1 */
[----:B------:R-:W-:Y:S02]  /*af00*/  FSEL R213, R213, -INF , !P0 ;  /* 0xff800000d5d57808 */ /* 0x000fe40004000000 */
[----:B------:R-:W-:Y:S02]  /*af10*/  FMNMX3.FTZ R0, R0, R105, R113, !PT ;  /* 0x0000006900007276 */ /* 0x000fe40007810071 */
[----:B------:R-:W-:Y:S02]  /*af20*/  ISETP.GE.AND P0, PT, R53, R174, PT ;  /* 0x000000ae3500720c */ /* 0x000fe40003f06270 */
[----:B------:R-:W-:Y:S02]  /*af30*/  ISETP.GE.AND P5, PT, R123, R172, PT ;  /* 0x000000ac7b00720c */ /* 0x000fe40003fa6270 */
        /* <DEDUP_REMOVED lines=23> */
[----:B------:R-:W-:Y:S02]  /*b0b0*/  FSEL R51, R66, -INF , P6 ;  /* 0xff80000042337808 */ /* 0x000fe40003000000 */
[----:B------:R-:W-:Y:S02]  /*b0c0*/  FSEL R99, R150, -INF , !P0 ;  /* 0xff80000096637808 */ /* 0x000fe40004000000 */
        /* <DEDUP_REMOVED lines=9> */
[----:B------:R-:W-:Y:S01]  /*b160*/  FMNMX3.FTZ R0, R0, R233, R231, !PT ;  /* 0x000000e900007276 */ /* 0x000fe200078100e7 */
[----:B------:R-:W1:Y:S03]  /*b170*/  SHFL.BFLY PT, R53, R50, 0x2, 0x1f ;  /* 0x0c401f0032357f89 */ /* 0x000e6600000e0000 */
        /* <DEDUP_REMOVED lines=11> */
[----:B------:R-:W-:Y:S05]  /*b230*/  FMNMX3.FTZ R55, R0, R51, R84, !PT ;  /* 0x0000003300377276 */ /* 0x000fea0007810054 */
[----:B------:R-:W3:Y:S01]  /*b240*/  SHFL.BFLY PT, R0, R55, 0x2, 0x1f ;  /* 0x0c401f0037007f89 */ /* 0x000ee200000e0000 */
[----:B-1----:R-:W-:Y:S04]  /*b250*/  FMNMX.FTZ R50, R151, R50, !PT ;  /* 0x0000003297327209 */ /* 0x002fe80007810000 */
[----:B------:R-:W-:Y:S01]  /*b260*/  FSETP.NEU.FTZ.AND P1, PT, R50, -INF , PT ;  /* 0xff8000003200780b */ /* 0x000fe20003f3d000 */
[----:B--2---:R-:W-:Y:S05]  /*b270*/  FMUL.FTZ R110, R85, R50 ;  /* 0x00000032556e7220 */ /* 0x004fea0000410000 */
[----:B------:R-:W-:Y:S02]  /*b280*/  FSEL R110, R110, RZ, P1 ;  /* 0x000000ff6e6e7208 */ /* 0x000fe40000800000 */
[----:B---3--:R-:W-:Y:S03]  /*b290*/  FMNMX.FTZ R53, R55, R0, !PT ;  /* 0x0000000037357209 */ /* 0x008fe60007810000 */
[-CC-:B------:R-:W-:Y:S01]  /*b2a0*/  FFMA.FTZ R104, R95, R85.reuse, -R110.reuse ;  /* 0x000000555f687223 */ /* 0x180fe2000001086e */
[-CC-:B------:R-:W-:Y:S01]  /*b2b0*/  FFMA.FTZ R124, R103, R85.reuse, -R110.reuse ;  /* 0x00000055677c7223 */ /* 0x180fe2000001086e */
[-CC-:B------:R-:W-:Y:S01]  /*b2c0*/  FFMA.FTZ R103, R61, R85.reuse, -R110.reuse ;  /* 0x000000553d677223 */ /* 0x180fe2000001086e */
[-CC-:B------:R-:W-:Y:S01]  /*b2d0*/  FFMA.FTZ R120, R111, R85.reuse, -R110.reuse ;  /* 0x000000556f787223 */ /* 0x180fe2000001086e */
[-CC-:B------:R-:W-:Y:S01]  /*b2e0*/  FFMA.FTZ R111, R63, R85.reuse, -R110.reuse ;  /* 0x000000553f6f7223 */ /* 0x180fe2000001086e */
[-CC-:B------:R-:W-:Y:S01]  /*b2f0*/  FFMA.FTZ R106, R57, R85.reuse, -R110.reuse ;  /* 0x00000055396a7223 */ /* 0x180fe2000001086e */
[----:B------:R-:W-:Y:S01]  /*b300*/  MUFU.EX2 R104, R104 ;  /* 0x0000006800687308 */ /* 0x000fe20000000800 */
[----:B------:R-:W-:Y:S01]  /*b310*/  LDSM.16.MT88.4 R60, [R154+0x3000] ;  /* 0x003000009a3c783b */ /* 0x000fe20000004200 */
[----:B------:R-:W-:Y:S01]  /*b320*/  FSEL R55, R50, RZ, P1 ;  /* 0x000000ff32377208 */ /* 0x000fe20000800000 */
[-CC-:B------:R-:W-:Y:S01]  /*b330*/  FFMA.FTZ R116, R91, R85.reuse, -R110.reuse ;  /* 0x000000555b747223 */ /* 0x180fe2000001086e */
[-CC-:B------:R-:W-:Y:S01]  /*b340*/  FFMA.FTZ R100, R89, R85.reuse, -R110.reuse ;  /* 0x0000005559647223 */ /* 0x180fe2000001086e */
[-CC-:B------:R-:W-:Y:S01]  /*b350*/  FFMA.FTZ R136, R137, R85.reuse, -R110.reuse ;  /* 0x0000005589887223 */ /* 0x180fe2000001086e */
[-C--:B------:R-:W-:Y:S01]  /*b360*/  FFMA.FTZ R132, R127, R85.reuse, -R110 ;  /* 0x000000557f847223 */ /* 0x080fe2000001086e */
[----:B------:R-:W-:Y:S03]  /*b370*/  FADD.FTZ R54, -R55, R86 ;  /* 0x0000005637367221 */ /* 0x000fe60000010100 */
[----:B------:R-:W-:Y:S01]  /*b380*/  MUFU.EX2 R124, R124 ;  /* 0x0000007c007c7308 */ /* 0x000fe20000000800 */
[----:B------:R-:W1:Y:S01]  /*b390*/  SHFL.BFLY PT, R0, R53, 0x1, 0x1f ;  /* 0x0c201f0035007f89 */ /* 0x000e6200000e0000 */
        /* <DEDUP_REMOVED lines=15> */
[----:B------:R-:W-:Y:S09]  /*b490*/  FFMA.FTZ R109, R109, R85, -R110 ;  /* 0x000000556d6d7223 */ /* 0x000ff2000001086e */
[----:B------:R-:W2:Y:S01]  /*b4a0*/  MUFU.EX2 R189, R189 ;  /* 0x000000bd00bd7308 */ /* 0x000ea20000000800 */
[----:B-1----:R-:W-:Y:S01]  /*b4b0*/  FMNMX.FTZ R0, R53, R0, !PT ;  /* 0x0000000035007209 */ /* 0x002fe20007810000 */
[C---:B------:R-:W-:Y:S03]  /*b4c0*/  FMUL.FTZ R53, R85.reuse, R54 ;  /* 0x0000003655357220 */ /* 0x040fe60000410000 */
[C---:B------:R-:W-:Y:S01]  /*b4d0*/  FSETP.NEU.FTZ.AND P0, PT, R0.reuse, -INF , PT ;  /* 0xff8000000000780b */ /* 0x040fe20003f1d000 */
[----:B------:R-:W-:Y:S04]  /*b4e0*/  FMUL.FTZ R98, R85, R0 ;  /* 0x0000000055627220 */ /* 0x000fe80000410000 */
[----:B------:R-:W1:Y:S01]  /*b4f0*/  MUFU.EX2 R143, R143 ;  /* 0x0000008f008f7308 */ /* 0x000e620000000800 */
[----:B------:R-:W-:Y:S02]  /*b500*/  FSEL R52, R0, RZ, P0 ;  /* 0x000000ff00347208 */ /* 0x000fe40000000000 */
[----:B------:R-:W-:Y:S02]  /*b510*/  FSEL R98, R98, RZ, P0 ;  /* 0x000000ff62627208 */ /* 0x000fe40000000000 */
[----:B------:R-:W-:Y:S01]  /*b520*/  ISETP.GT.AND P0, PT, R186, R161, PT ;  /* 0x000000a1ba00720c */ /* 0x000fe20003f04270 */
[----:B------:R-:W-:Y:S04]  /*b530*/  FADD.FTZ R52, -R52, R87 ;  /* 0x0000005734347221 */ /* 0x000fe80000010100 */
[----:B------:R-:W3:Y:S01]  /*b540*/  MUFU.EX2 R87, R53 ;  /* 0x0000003500577308 */ /* 0x000ee20000000800 */
[----:B--2---:R-:W-:Y:S01]  /*b550*/  F2FP.BF16.F32.PACK_AB R88, R189, R140 ;  /* 0x0000008cbd58723e */ /* 0x004fe200000010ff */
[----:B------:R-:W-:Y:S01]  /*b560*/  FMUL.FTZ R55, R85, R52 ;  /* 0x0000003455377220 */ /* 0x000fe20000410000 */
[-C--:B------:R-:W-:Y:S01]  /*b570*/  FFMA.FTZ R138, R131, R85.reuse, -R98 ;  /* 0x00000055838a7223 */ /* 0x080fe20000010862 */
[-CC-:B------:R-:W-:Y:S01]  /*b580*/  FFMA.FTZ R131, R121, R85.reuse, -R110.reuse ;  /* 0x0000005579837223 */ /* 0x180fe2000001086e */
[-C--:B------:R-:W-:Y:S01]  /*b590*/  FFMA.FTZ R121, R93, R85.reuse, -R110 ;  /* 0x000000555d797223 */ /* 0x080fe2000001086e */
[--C-:B------:R-:W-:Y:S01]  /*b5a0*/  FFMA.FTZ R130, R219, R85, -R98.reuse ;  /* 0x00000055db827223 */ /* 0x100fe20000010862 */
[----:B------:R-:W2:Y:S03]  /*b5b0*/  LDSM.16.MT88.4 R92, [R96] ;  /* 0x00000000605c783b */ /* 0x000ea60000004200 */
[----:B------:R-:W4:Y:S01]  /*b5c0*/  MUFU.EX2 R86, R55 ;  /* 0x0000003700567308 */ /* 0x000f220000000800 */
[----:B-1----:R-:W-:Y:S01]  /*b5d0*/  F2FP.BF16.F32.PACK_AB R90, R136, R143 ;  /* 0x0000008f885a723e */ /* 0x002fe200000010ff */
[-C--:B------:R-:W-:Y:S01]  /*b5e0*/  FFMA.FTZ R128, R101, R85.reuse, -R98 ;  /* 0x0000005565807223 */ /* 0x080fe20000010862 */
[-C--:B------:R-:W-:Y:S01]  /*b5f0*/  FFMA.FTZ R101, R59, R85.reuse, -R110 ;  /* 0x000000553b657223 */ /* 0x080fe2000001086e */
        /* <DEDUP_REMOVED lines=8> */
[----:B------:R-:W-:Y:S01]  /*b680*/  FMUL.FTZ R52, R87, R80 ;  /* 0x0000005057347220 */ /* 0x000fe20000410000 */
[--C-:B------:R-:W-:Y:S01]  /*b690*/  FFMA.FTZ R80, R65, R85, -R98.reuse ;  /* 0x0000005541507223 */ /* 0x100fe20000010862 */
[C---:B------:R-:W-:Y:S01]  /*b6a0*/  FMUL.FTZ R65, R87.reuse, R69 ;  /* 0x0000004557417220 */ /* 0x040fe20000410000 */
[--C-:B------:R-:W-:Y:S03]  /*b6b0*/  FFMA.FTZ R151, R64, R85, -R98.reuse ;  /* 0x0000005540977223 */ /* 0x100fe60000010862 */
[----:B------:R-:W-:Y:S01]  /*b6c0*/  MUFU.EX2 R130, R130 ;  /* 0x0000008200827308 */ /* 0x000fe20000000800 */
[C---:B----4-:R-:W-:Y:S01]  /*b6d0*/  FMUL.FTZ R54, R86.reuse, R82 ;  /* 0x0000005256367220 */ /* 0x050fe20000410000 */
[C---:B------:R-:W-:Y:S01]  /*b6e0*/  FMUL.FTZ R55, R86.reuse, R83 ;  /* 0x0000005356377220 */ /* 0x040fe20000410000 */
[C---:B------:R-:W-:Y:S01]  /*b6f0*/  FMUL.FTZ R58, R86.reuse, R78 ;  /* 0x0000004e563a7220 */ /* 0x040fe20000410000 */
[C---:B------:R-:W-:Y:S01]  /*b700*/  FMUL.FTZ R59, R86.reuse, R79 ;  /* 0x0000004f563b7220 */ /* 0x040fe20000410000 */
[----:B------:R-:W-:Y:S01]  /*b710*/  FMUL.FTZ R64, R87, R68 ;  /* 0x0000004457407220 */ /* 0x000fe20000410000 */
[----:B------:R-:W1:Y:S01]  /*b720*/  LDSM.16.MT88.4 R76, [R154+0x3400] ;  /* 0x003400009a4c783b */ /* 0x000e620000004200 */
[C---:B------:R-:W-:Y:S03]  /*b730*/  FMUL.FTZ R66, R86.reuse, R70 ;  /* 0x0000004656427220 */ /* 0x040fe60000410000 */
[----:B------:R-:W3:Y:S01]  /*b740*/  MUFU.EX2 R151, R151 ;  /* 0x0000009700977308 */ /* 0x000ee20000000800 */
[-CC-:B------:R-:W-:Y:S01]  /*b750*/  FFMA.FTZ R141, R221, R85.reuse, -R98.reuse ;  /* 0x00000055dd8d7223 */ /* 0x180fe20000010862 */
[-CC-:B------:R-:W-:Y:S01]  /*b760*/  FFMA.FTZ R129, R223, R85.reuse, -R98.reuse ;  /* 0x00000055df817223 */ /* 0x180fe20000010862 */
[-C--:B------:R-:W-:Y:S01]  /*b770*/  FFMA.FTZ R105, R115, R85.reuse, -R98 ;  /* 0x0000005573697223 */ /* 0x080fe20000010862 */
[----:B------:R-:W-:Y:S01]  /*b780*/  FFMA.FTZ R115, R67, R85, -R110 ;  /* 0x0000005543737223 */ /* 0x000fe2000001086e */
[----:B------:R-:W-:Y:S01]  /*b790*/  FMUL.FTZ R67, R86, R71 ;  /* 0x0000004756437220 */ /* 0x000fe20000410000 */
        /* <DEDUP_REMOVED lines=12> */
[----:B------:R-:W-:Y:S01]  /*b860*/  FFMA.FTZ R151, R86, R177, R151 ;  /* 0x000000b156977223 */ /* 0x000fe20000010097 */
[-CC-:B------:R-:W-:Y:S01]  /*b870*/  FFMA.FTZ R199, R199, R85.reuse, -R98.reuse ;  /* 0x00000055c7c77223 */ /* 0x180fe20000010862 */
[-CC-:B------:R-:W-:Y:S01]  /*b880*/  FFMA.FTZ R125, R125, R85.reuse, -R98.reuse ;  /* 0x000000557d7d7223 */ /* 0x180fe20000010862 */
[----:B------:R-:W-:Y:S01]  /*b890*/  FFMA.FTZ R145, R145, R85, -R98 ;  /* 0x0000005591917223 */ /* 0x000fe20000010862 */
[----:B------:R-:W-:Y:S01]  /*b8a0*/  FADD.FTZ R138, R138, R151 ;  /* 0x000000978a8a7221 */ /* 0x000fe20000010000 */
[----:B------:R-:W-:Y:S03]  /*b8b0*/  FFMA.FTZ R140, R87, R182, R140 ;  /* 0x000000b6578c7223 */ /* 0x000fe6000001008c */
[----:B------:R-:W3:Y:S01]  /*b8c0*/  MUFU.EX2 R132, R132 ;  /* 0x0000008400847308 */ /* 0x000ee20000000800 */
[----:B----4-:R-:W-:Y:S01]  /*b8d0*/  F2FP.BF16.F32.PACK_AB R91, R130, R141 ;  /* 0x0000008d825b723e */ /* 0x010fe200000010ff */
[----:B------:R-:W-:Y:S01]  /*b8e0*/  FADD.FTZ R141, R141, R138 ;  /* 0x0000008a8d8d7221 */ /* 0x000fe20000010000 */
[----:B------:R-:W-:Y:S01]  /*b8f0*/  FADD.FTZ R140, R189, R140 ;  /* 0x0000008cbd8c7221 */ /* 0x000fe20000010000 */
[-CC-:B------:R-:W-:Y:S01]  /*b900*/  FFMA.FTZ R99, R99, R85.reuse, -R98.reuse ;  /* 0x0000005563637223 */ /* 0x180fe20000010862 */
[----:B------:R-:W-:Y:S02]  /*b910*/  FFMA.FTZ R51, R51, R85, -R98 ;  /* 0x0000005533337223 */ /* 0x000fe40000010862 */
[----:B------:R-:W-:Y:S03]  /*b920*/  FADD.FTZ R143, R143, R140 ;  /* 0x0000008c8f8f7221 */ /* 0x000fe60000010000 */
[----:B------:R-:W-:Y:S01]  /*b930*/  MUFU.EX2 R131, R131 ;  /* 0x0000008300837308 */ /* 0x000fe20000000800 */
[C---:B------:R-:W-:Y:S05]  /*b940*/  HMMA.16816.F32.BF16 R52, R88.reuse, R60, R52 ;  /* 0x0000003c5834723c */ /* 0x040fea0000041834 */
[C---:B------:R-:W-:Y:S01]  /*b950*/  FMUL.FTZ R60, R87.reuse, R72 ;  /* 0x00000048573c7220 */ /* 0x040fe20000410000 */
[----:B------:R-:W-:Y:S03]  /*b960*/  FMUL.FTZ R61, R87, R73 ;  /* 0x00000049573d7220 */ /* 0x000fe60000410000 */
[----:B------:R-:W4:Y:S01]  /*b970*/  MUFU.EX2 R126, R126 ;  /* 0x0000007e007e7308 */ /* 0x000f220000000800 */
[C---:B------:R-:W-:Y:S03]  /*b980*/  HMMA.16816.F32.BF16 R56, R88.reuse, R62, R56 ;  /* 0x0000003e5838723c */ /* 0x040fe60000041838 */
[C---:B------:R-:W-:Y:S01]  /*b990*/  FMUL.FTZ R62, R86.reuse, R74 ;  /* 0x0000004a563e7220 */ /* 0x040fe20000410000 */
[----:B------:R-:W-:Y:S01]  /*b9a0*/  FMUL.FTZ R63, R86, R75 ;  /* 0x0000004b563f7220 */ /* 0x000fe20000410000 */
[----:B---3--:R-:W-:Y:S01]  /*b9b0*/  F2FP.BF16.F32.PACK_AB R68, R132, R139 ;  /* 0x0000008b8444723e */ /* 0x008fe200000010ff */
[----:B------:R-:W3:Y:S03]  /*b9c0*/  LDSM.16.MT88.4 R72, [R96+0x400] ;  /* 0x000400006048783b */ /* 0x000ee60000004200 */
[----:B------:R-:W-:Y:S01]  /*b9d0*/  MUFU.EX2 R137, R137 ;  /* 0x0000008900897308 */ /* 0x000fe20000000800 */
[-CC-:B------:R-:W-:Y:S01]  /*b9e0*/  FFMA.FTZ R87, R135, R85.reuse, -R98.reuse ;  /* 0x0000005587577223 */ /* 0x180fe20000010862 */
[----:B------:R-:W-:Y:S01]  /*b9f0*/  FADD.FTZ R136, R136, R143 ;  /* 0x0000008f88887221 */ /* 0x000fe20000010000 */
[C---:B--2---:R-:W-:Y:S03]  /*ba00*/  HMMA.16816.F32.BF16 R60, R88.reuse, R92, R60 ;  /* 0x0000005c583c723c */ /* 0x044fe6000004183c */
[----:B------:R-:W-:Y:S04]  /*ba10*/  FFMA.FTZ R93, R211, R85, -R98 ;  /* 0x00000055d35d7223 */ /* 0x000fe80000010862 */
[----:B------:R-:W2:Y:S01]  /*ba20*/  MUFU.EX2 R128, R128 ;  /* 0x0000008000807308 */ /* 0x000ea20000000800 */
[----:B----4-:R-:W-:Y:S01]  /*ba30*/  F2FP.BF16.F32.PACK_AB R70, R126, R131 ;  /* 0x000000837e46723e */ /* 0x010fe200000010ff */
[----:B------:R-:W-:Y:S01]  /*ba40*/  FADD.FTZ R139, R139, R136 ;  /* 0x000000888b8b7221 */ /* 0x000fe20000010000 */
[----:B------:R-:W-:Y:S03]  /*ba50*/  HMMA.16816.F32.BF16 R64, R88, R94, R64 ;  /* 0x0000005e5840723c */ /* 0x000fe60000041840 */
[-C--:B------:R-:W-:Y:S04]  /*ba60*/  FFMA.FTZ R88, R213, R85.reuse, -R98 ;  /* 0x00000055d5587223 */ /* 0x080fe80000010862 */
[----:B------:R-:W-:Y:S01]  /*ba70*/  MUFU.EX2 R129, R129 ;  /* 0x0000008100817308 */ /* 0x000fe20000000800 */
[-CC-:B------:R-:W-:Y:S01]  /*ba80*/  FFMA.FTZ R94, R209, R85.reuse, -R110.reuse ;  /* 0x00000055d15e7223 */ /* 0x180fe2000001086e */
[----:B------:R-:W-:Y:S01]  /*ba90*/  FFMA.FTZ R95, R207, R85, -R110 ;  /* 0x00000055cf5f7223 */ /* 0x000fe2000001086e */
[----:B------:R-:W-:Y:S04]  /*baa0*/  FADD.FTZ R132, R132, R139 ;  /* 0x0000008b84847221 */ /* 0x000fe80000010000 */
[----:B------:R-:W-:Y:S03]  /*bab0*/  FADD.FTZ R131, R131, R132 ;  /* 0x0000008483837221 */ /* 0x000fe60000010000 */
[----:B------:R-:W4:Y:S01]  /*bac0*/  MUFU.EX2 R122, R122 ;  /* 0x0000007a007a7308 */ /* 0x000f220000000800 */
[----:B--2---:R-:W-:Y:S01]  /*bad0*/  F2FP.BF16.F32.PACK_AB R69, R128, R137 ;  /* 0x000000898045723e */ /* 0x004fe200000010ff */
[----:B------:R-:W-:Y:S08]  /*bae0*/  FADD.FTZ R131, R126, R131 ;  /* 0x000000837e837221 */ /* 0x000ff00000010000 */
[----:B------:R2:W-:Y:S10]  /*baf0*/  MUFU.EX2 R92, R80 ;  /* 0x00000050005c7308 */ /* 0x0005f40000000800 */
[----:B------:R-:W5:Y:S01]  /*bb00*/  MUFU.EX2 R121, R121 ;  /* 0x0000007900797308 */ /* 0x000f620000000800 */
[----:B----4-:R-:W-:Y:S09]  /*bb10*/  F2FP.BF16.F32.PACK_AB R71, R122, R129 ;  /* 0x000000817a47723e */ /* 0x010ff200000010ff */
[----:B------:R-:W-:Y:S01]  /*bb20*/  MUFU.EX2 R120, R120 ;  /* 0x0000007800787308 */ /* 0x000fe20000000800 */
[----:B--2---:R-:W2:Y:S01]  /*bb30*/  LDSM.16.MT88.4 R80, [R154+0x3800] ;  /* 0x003800009a50783b */ /* 0x004ea20000004200 */
[C---:B-1----:R-:W-:Y:S08]  /*bb40*/  HMMA.16816.F32.BF16 R52, R68.reuse, R76, R52 ;  /* 0x0000004c4434723c */ /* 0x042ff00000041834 */
        /* <DEDUP_REMOVED lines=8> */
[----:B-----5:R-:W-:Y:S01]  /*bbd0*/  F2FP.BF16.F32.PACK_AB R68, R121, R124 ;  /* 0x0000007c7944723e */ /* 0x020fe200000010ff */
        /* <DEDUP_REMOVED lines=10> */
[----:B-1----:R-:W-:Y:S09]  /*bc80*/  F2FP.BF16.F32.PACK_AB R71, R113, R114 ;  /* 0x000000727147723e */ /* 0x002ff200000010ff */
[----:B------:R-:W1:Y:S01]  /*bc90*/  MUFU.EX2 R103, R103 ;  /* 0x0000006700677308 */ /* 0x000e620000000800 */
[C---:B--2---:R-:W-:Y:S09]  /*bca0*/  HMMA.16816.F32.BF16 R52, R68.reuse, R80, R52 ;  /* 0x000000504434723c */ /* 0x044ff20000041834 */
[----:B------:R-:W-:Y:S01]  /*bcb0*/  MUFU.EX2 R112, R112 ;  /* 0x0000007000707308 */ /* 0x000fe20000000800 */
[C---:B------:R-:W-:Y:S01]  /*bcc0*/  HMMA.16816.F32.BF16 R56, R68.reuse, R82, R56 ;  /* 0x000000524438723c */ /* 0x040fe20000041838 */
[----:B------:R-:W2:Y:S08]  /*bcd0*/  LDSM.16.MT88.4 R80, [R96+0xc00] ;  /* 0x000c00006050783b */ /* 0x000eb00000004200 */
[----:B------:R-:W5:Y:S01]  /*bce0*/  MUFU.EX2 R107, R107 ;  /* 0x0000006b006b7308 */ /* 0x000f620000000800 */
[C---:B----4-:R-:W-:Y:S09]  /*bcf0*/  HMMA.16816.F32.BF16 R60, R68.reuse, R76, R60 ;  /* 0x0000004c443c723c */ /* 0x050ff2000004183c */
[----:B------:R-:W-:Y:S01]  /*bd00*/  MUFU.EX2 R102, R102 ;  /* 0x0000006600667308 */ /* 0x000fe20000000800 */
[----:B------:R-:W-:Y:S01]  /*bd10*/  HMMA.16816.F32.BF16 R64, R68, R78, R64 ;  /* 0x0000004e4440723c */ /* 0x000fe20000041840 */
[----:B------:R-:W4:Y:S02]  /*bd20*/  LDSM.16.MT88.4 R76, [R154+0x4000] ;  /* 0x004000009a4c783b */ /* 0x000f240000004200 */
[----:B---3--:R-:W-:Y:S01]  /*bd30*/  F2FP.BF16.F32.PACK_AB R68, R111, R116 ;  /* 0x000000746f44723e */ /* 0x008fe200000010ff */
[----:B------:R-:W-:Y:S01]  /*bd40*/  FADD.FTZ R116, R116, R117 ;  /* 0x0000007574747221 */ /* 0x000fe20000010000 */
[----:B-1----:R-:W-:Y:S04]  /*bd50*/  F2FP.BF16.F32.PACK_AB R70, R103, R104 ;  /* 0x000000686746723e */ /* 0x002fe800000010ff */
[----:B------:R-:W1:Y:S01]  /*bd60*/  MUFU.EX2 R105, R105 ;  /* 0x0000006900697308 */ /* 0x000e620000000800 */
[----:B-----5:R-:W-:Y:S01]  /*bd70*/  F2FP.BF16.F32.PACK_AB R69, R107, R112 ;  /* 0x000000706b45723e */ /* 0x020fe200000010ff */
[----:B------:R-:W-:Y:S04]  /*bd80*/  FADD.FTZ R111, R111, R116 ;  /* 0x000000746f6f7221 */ /* 0x000fe80000010000 */
[----:B------:R-:W-:Y:S04]  /*bd90*/  FADD.FTZ R90, R104, R111 ;  /* 0x0000006f685a7221 */ /* 0x000fe80000010000 */
[----:B------:R-:W3:Y:S01]  /*bda0*/  MUFU.EX2 R101, R101 ;  /* 0x0000006500657308 */ /* 0x000ee20000000800 */
[----:B------:R-:W-:Y:S09]  /*bdb0*/  FADD.FTZ R90, R103, R90 ;  /* 0x0000005a675a7221 */ /* 0x000ff20000010000 */
[----:B------:R-:W5:Y:S01]  /*bdc0*/  MUFU.EX2 R100, R100 ;  /* 0x0000006400647308 */ /* 0x000f620000000800 */
[----:B-1----:R-:W-:Y:S09]  /*bdd0*/  F2FP.BF16.F32.PACK_AB R71, R105, R102 ;  /* 0x000000666947723e */ /* 0x002ff200000010ff */
[----:B------:R-:W-:Y:S01]  /*bde0*/  MUFU.EX2 R106, R106 ;  /* 0x0000006a006a7308 */ /* 0x000fe20000000800 */
[C---:B------:R-:W-:Y:S03]  /*bdf0*/  HMMA.16816.F32.BF16 R52, R68.reuse, R72, R52 ;  /* 0x000000484434723c */ /* 0x040fe60000041834 */
[----:B---3--:R-:W-:Y:S06]  /*be00*/  FADD.FTZ R91, R101, R90 ;  /* 0x0000005a655b7221 */ /* 0x008fec0000010000 */
[----:B------:R-:W1:Y:S01]  /*be10*/  MUFU.EX2 R115, R115 ;  /* 0x0000007300737308 */ /* 0x000e620000000800 */
[C---:B------:R-:W-:Y:S01]  /*be20*/  HMMA.16816.F32.BF16 R56, R68.reuse, R74, R56 ;  /* 0x0000004a4438723c */ /* 0x040fe20000041838 */
[----:B------:R-:W3:Y:S02]  /*be30*/  LDSM.16.MT88.4 R72, [R96+0x1000] ;  /* 0x001000006048783b */ /* 0x000ee40000004200 */
[C---:B-----5:R-:W-:Y:S06]  /*be40*/  FADD.FTZ R91, R100.reuse, R91 ;  /* 0x0000005b645b7221 */ /* 0x060fec0000010000 */
[----:B------:R-:W5:Y:S01]  /*be50*/  MUFU.EX2 R89, R215 ;  /* 0x000000d700597308 */ /* 0x000f620000000800 */
[C---:B--2---:R-:W-:Y:S09]  /*be60*/  HMMA.16816.F32.BF16 R60, R68.reuse, R80, R60 ;  /* 0x00000050443c723c */ /* 0x044ff2000004183c */
[----:B------:R-:W-:Y:S01]  /*be70*/  MUFU.EX2 R88, R88 ;  /* 0x0000005800587308 */ /* 0x000fe20000000800 */
[----:B------:R-:W-:Y:S01]  /*be80*/  HMMA.16816.F32.BF16 R64, R68, R82, R64 ;  /* 0x000000524440723c */ /* 0x000fe20000041840 */
[----:B------:R-:W2:Y:S02]  /*be90*/  LDSM.16.MT88.4 R80, [R154+0x4400] ;  /* 0x004400009a50783b */ /* 0x000ea40000004200 */
[----:B------:R-:W-:Y:S02]  /*bea0*/  F2FP.BF16.F32.PACK_AB R68, R100, R101 ;  /* 0x000000656444723e */ /* 0x000fe400000010ff */
[----:B-1----:R-:W-:Y:S01]  /*beb0*/  F2FP.BF16.F32.PACK_AB R70, R115, R106 ;  /* 0x0000006a7346723e */ /* 0x002fe200000010ff */
[----:B------:R-:W-:Y:S03]  /*bec0*/  FADD.FTZ R106, R106, R91 ;  /* 0x0000005b6a6a7221 */ /* 0x000fe60000010000 */
[----:B------:R-:W1:Y:S01]  /*bed0*/  MUFU.EX2 R93, R93 ;  /* 0x0000005d005d7308 */ /* 0x000e620000000800 */
[----:B-----5:R-:W-:Y:S01]  /*bee0*/  F2FP.BF16.F32.PACK_AB R69, R89, R92 ;  /* 0x0000005c5945723e */ /* 0x020fe200000010ff */
[----:B------:R-:W-:Y:S08]  /*bef0*/  FADD.FTZ R115, R115, R106 ;  /* 0x0000006a73737221 */ /* 0x000ff00000010000 */
[----:B------:R-:W-:Y:S10]  /*bf00*/  MUFU.EX2 R94, R94 ;  /* 0x0000005e005e7308 */ /* 0x000ff40000000800 */
[----:B------:R-:W5:Y:S01]  /*bf10*/  MUFU.EX2 R95, R95 ;  /* 0x0000005f005f7308 */ /* 0x000f620000000800 */
[----:B-1----:R-:W-:Y:S09]  /*bf20*/  F2FP.BF16.F32.PACK_AB R71, R93, R88 ;  /* 0x000000585d47723e */ /* 0x002ff200000010ff */
[----:B------:R-:W-:Y:S01]  /*bf30*/  MUFU.EX2 R147, R147 ;  /* 0x0000009300937308 */ /* 0x000fe20000000800 */
[C---:B----4-:R-:W-:Y:S03]  /*bf40*/  HMMA.16816.F32.BF16 R52, R68.reuse, R76, R52 ;  /* 0x0000004c4434723c */ /* 0x050fe60000041834 */
[----:B------:R-:W-:Y:S01]  /*bf50*/  FADD.FTZ R76, R130, R141 ;  /* 0x0000008d824c7221 */ /* 0x000fe20000010000 */
[-C--:B------:R-:W-:Y:S05]  /*bf60*/  FFMA.FTZ R130, R133, R85.reuse, -R98 ;  /* 0x0000005585827223 */ /* 0x080fea0000010862 */
        /* <DEDUP_REMOVED lines=9> */
[-CC-:B------:R-:W-:Y:S01]  /*c000*/  FFMA.FTZ R122, R123, R85.reuse, -R110.reuse ;  /* 0x000000557b7a7223 */ /* 0x180fe2000001086e */
[----:B------:R-:W-:Y:S03]  /*c010*/  FFMA.FTZ R110, R108, R85, -R110 ;  /* 0x000000556c6e7223 */ /* 0x000fe6000001086e */
[----:B------:R-:W3:Y:S01]  /*c020*/  MUFU.EX2 R195, R195 ;  /* 0x000000c300c37308 */ /* 0x000ee20000000800 */
[----:B------:R-:W-:Y:S01]  /*c030*/  FADD.FTZ R127, R127, R72 ;  /* 0x000000487f7f7221 */ /* 0x000fe20000010000 */
[----:B------:R-:W-:Y:S01]  /*c040*/  HMMA.16816.F32.BF16 R64, R68, R74, R64 ;  /* 0x0000004a4440723c */ /* 0x000fe20000041840 */
[----:B------:R-:W4:Y:S02]  /*c050*/  LDSM.16.MT88.4 R72, [R154+0x4800] ;  /* 0x004800009a48783b */ /* 0x000f240000004200 */
[C---:B-----5:R-:W-:Y:S01]  /*c060*/  F2FP.BF16.F32.PACK_AB R68, R95.reuse, R94 ;  /* 0x0000005e5f44723e */ /* 0x060fe200000010ff */
        /* <DEDUP_REMOVED lines=14> */
[----:B------:R-:W-:Y:S04]  /*c150*/  FADD.FTZ R102, R102, R107 ;  /* 0x0000006b66667221 */ /* 0x000fe80000010000 */
[----:B------:R-:W-:Y:S01]  /*c160*/  FADD.FTZ R105, R105, R102 ;  /* 0x0000006669697221 */ /* 0x000fe20000010000 */
[-CC-:B------:R-:W-:Y:S04]  /*c170*/  FFMA.FTZ R102, R97, R85.reuse, -R98.reuse ;  /* 0x0000005561667223 */ /* 0x180fe80000010862 */
[----:B------:R-:W3:Y:S01]  /*c180*/  MUFU.EX2 R193, R193 ;  /* 0x000000c100c17308 */ /* 0x000ee20000000800 */
[----:B-1----:R-:W-:Y:S01]  /*c190*/  F2FP.BF16.F32.PACK_AB R71, R199, R144 ;  /* 0x00000090c747723e */ /* 0x002fe200000010ff */
[----:B------:R-:W-:Y:S01]  /*c1a0*/  FADD.FTZ R92, R92, R105 ;  /* 0x000000695c5c7221 */ /* 0x000fe20000010000 */
[----:B------:R-:W-:Y:S03]  /*c1b0*/  FFMA.FTZ R98, R84, R85, -R98 ;  /* 0x0000005554627223 */ /* 0x000fe60000010862 */
        /* <DEDUP_REMOVED lines=15> */
[----:B------:R-:W-:Y:S04]  /*c2b0*/  FADD.FTZ R193, R193, R146 ;  /* 0x00000092c1c17221 */ /* 0x000fe80000010000 */
[----:B------:R-:W-:Y:S05]  /*c2c0*/  FADD.FTZ R148, R148, R193 ;  /* 0x000000c194947221 */ /* 0x000fea0000010000 */
[----:B------:R-:W1:Y:S01]  /*c2d0*/  MUFU.EX2 R125, R125 ;  /* 0x0000007d007d7308 */ /* 0x000e620000000800 */
[----:B----4-:R-:W-:Y:S01]  /*c2e0*/  F2FP.BF16.F32.PACK_AB R69, R87, R86 ;  /* 0x000000565745723e */ /* 0x010fe200000010ff */
[----:B------:R-:W-:Y:S08]  /*c2f0*/  FADD.FTZ R149, R149, R148 ;  /* 0x0000009495957221 */ /* 0x000ff00000010000 */
[----:B------:R-:W-:Y:S10]  /*c300*/  MUFU.EX2 R122, R122 ;  /* 0x0000007a007a7308 */ /* 0x000ff40000000800 */
[----:B------:R-:W3:Y:S01]  /*c310*/  MUFU.EX2 R119, R119 ;  /* 0x0000007700777308 */ /* 0x000ee20000000800 */
[----:B-1----:R-:W-:Y:S07]  /*c320*/  F2FP.BF16.F32.PACK_AB R71, R125, R130 ;  /* 0x000000827d47723e */ /* 0x002fee00000010ff */
[C---:B------:R-:W-:Y:S02]  /*c330*/  HMMA.16816.F32.BF16 R52, R68.reuse, R72, R52 ;  /* 0x000000484434723c */ /* 0x040fe40000041834 */
[----:B------:R-:W-:Y:S01]  /*c340*/  MUFU.EX2 R109, R109 ;  /* 0x0000006d006d7308 */ /* 0x000fe20000000800 */
[----:B------:R-:W-:Y:S02]  /*c350*/  FADD.FTZ R72, R88, R89 ;  /* 0x0000005958487221 */ /* 0x000fe40000010000 */
[----:B------:R-:W1:Y:S02]  /*c360*/  LDSM.16.MT88.4 R88, [R96+0x1c00] ;  /* 0x001c00006058783b */ /* 0x000e640000004200 */
[----:B------:R-:W-:Y:S01]  /*c370*/  FADD.FTZ R93, R93, R72 ;  /* 0x000000485d5d7221 */ /* 0x000fe20000010000 */
[C---:B------:R-:W-:Y:S04]  /*c380*/  HMMA.16816.F32.BF16 R56, R68.reuse, R74, R56 ;  /* 0x0000004a4438723c */ /* 0x040fe80000041838 */
[----:B------:R-:W4:Y:S01]  /*c390*/  MUFU.EX2 R110, R110 ;  /* 0x0000006e006e7308 */ /* 0x000f220000000800 */
[----:B------:R-:W-:Y:S04]  /*c3a0*/  FADD.FTZ R142, R142, R93 ;  /* 0x0000005d8e8e7221 */ /* 0x000fe80000010000 */
[----:B------:R-:W-:Y:S01]  /*c3b0*/  FADD.FTZ R195, R195, R142 ;  /* 0x0000008ec3c37221 */ /* 0x000fe20000010000 */
[C---:B--2---:R-:W-:Y:S04]  /*c3c0*/  HMMA.16816.F32.BF16 R60, R68.reuse, R80, R60 ;  /* 0x00000050443c723c */ /* 0x044fe8000004183c */
[----:B------:R-:W-:Y:S01]  /*c3d0*/  MUFU.EX2 R99, R99 ;  /* 0x0000006300637308 */ /* 0x000fe20000000800 */
[----:B------:R-:W-:Y:S04]  /*c3e0*/  FADD.FTZ R144, R144, R195 ;  /* 0x000000c390907221 */ /* 0x000fe80000010000 */
[----:B------:R-:W-:Y:S01]  /*c3f0*/  FADD.FTZ R199, R199, R144 ;  /* 0x00000090c7c77221 */ /* 0x000fe20000010000 */
[----:B------:R-:W-:Y:S04]  /*c400*/  HMMA.16816.F32.BF16 R64, R68, R82, R64 ;  /* 0x000000524440723c */ /* 0x000fe80000041840 */
[----:B------:R-:W2:Y:S01]  /*c410*/  MUFU.EX2 R102, R102 ;  /* 0x0000006600667308 */ /* 0x000ea20000000800 */
[----:B---3--:R-:W-:Y:S01]  /*c420*/  F2FP.BF16.F32.PACK_AB R68, R119, R122 ;  /* 0x0000007a7744723e */ /* 0x008fe200000010ff */
[----:B------:R-:W-:Y:S01]  /*c430*/  FADD.FTZ R86, R86, R199 ;  /* 0x000000c756567221 */ /* 0x000fe20000010000 */
[----:B----4-:R-:W-:Y:S01]  /*c440*/  F2FP.BF16.F32.PACK_AB R70, R110, R109 ;  /* 0x0000006d6e46723e */ /* 0x010fe200000010ff */
[----:B------:R-:W-:Y:S02]  /*c450*/  FADD.FTZ R122, R122, R149 ;  /* 0x000000957a7a7221 */ /* 0x000fe40000010000 */
[----:B------:R-:W-:Y:S04]  /*c460*/  FADD.FTZ R87, R87, R86 ;  /* 0x0000005657577221 */ /* 0x000fe80000010000 */
[----:B------:R-:W-:Y:S01]  /*c470*/  MUFU.EX2 R51, R51 ;  /* 0x0000003300337308 */ /* 0x000fe20000000800 */
[----:B------:R-:W-:Y:S09]  /*c480*/  IMAD.MOV.U32 R86, RZ, RZ, R50 ;  /* 0x000000ffff567224 */ /* 0x000ff200078e0032 */
[----:B------:R-:W3:Y:S01]  /*c490*/  MUFU.EX2 R98, R98 ;  /* 0x0000006200627308 */ /* 0x000ee20000000800 */
[----:B--2---:R-:W-:Y:S02]  /*c4a0*/  F2FP.BF16.F32.PACK_AB R69, R102, R99 ;  /* 0x000000636645723e */ /* 0x004fe400000010ff */
[----:B---3--:R-:W-:Y:S07]  /*c4b0*/  F2FP.BF16.F32.PACK_AB R71, R98, R51 ;  /* 0x000000336247723e */ /* 0x008fee00000010ff */
[C---:B-----5:R-:W-:Y:S03]  /*c4c0*/  HMMA.16816.F32.BF16 R80, R68.reuse, R76, R52 ;  /* 0x0000004c4450723c */ /* 0x060fe60000041834 */
[----:B------:R-:W-:Y:S01]  /*c4d0*/  FADD.FTZ R52, R130, R87 ;  /* 0x0000005782347221 */ /* 0x000fe20000010000 */
[----:B------:R-:W-:Y:S03]  /*c4e0*/  IMAD.MOV.U32 R87, RZ, RZ, R0 ;  /* 0x000000ffff577224 */ /* 0x000fe600078e0000 */
        /* <DEDUP_REMOVED lines=13> */
.L_x_9582:
        /* <DEDUP_REMOVED lines=10> */
.L_x_9597:
        /* <DEDUP_REMOVED lines=51> */
[--C-:B------:R-:W-:Y:S01]  /*c990*/  SHF.R.U32.HI R25, RZ, 0x1, R153.reuse ;  /* 0x00000001ff197819 */ /* 0x100fe20000011699 */
[----:B------:R-:W-:Y:S01]  /*c9a0*/  BSSY.RECONVERGENT B0, `(.L_x_9591) ;  /* 0x0000030000007945 */ /* 0x000fe20003800200 */
[----:B------:R-:W-:-:S02]  /*c9b0*/  SHF.R.U32.HI R27, RZ, 0x3, R153 ;  /* 0x00000003ff1b7819 */ /* 0x000fc40000011699 */
[----:B--2---:R-:W-:Y:S02]  /*c9c0*/  LOP3.LUT R5, R6, 0x18, R25, 0x78, !PT ;  /* 0x0000001806057812 */ /* 0x004fe400078e7819 */
[----:B------:R-:W-:Y:S01]  /*c9d0*/  IADD3 R19, PT, PT, R27, 0x10, RZ ;  /* 0x000000101b137810 */ /* 0x000fe20007ffe0ff */
[----:B------:R-:W2:Y:S01]  /*c9e0*/  @P5 MUFU.LG2 R20, R20 ;  /* 0x0000001400145308 */ /* 0x000ea20000000c00 */
[----:B------:R-:W-:Y:S02]  /*c9f0*/  LOP3.LUT R6, R5, 0xf24, R152, 0xf8, !PT ;  /* 0x00000f2405067812 */ /* 0x000fe400078ef898 */
[-C--:B------:R-:W-:Y:S02]  /*ca00*/  ISETP.GE.AND P3, PT, R19, R160.reuse, PT ;  /* 0x000000a01300720c */ /* 0x080fe40003f66270 */
[----:B------:R-:W-:Y:S01]  /*ca10*/  LOP3.LUT P6, RZ, R153, 0x3, RZ, 0xc0, !PT ;  /* 0x0000000399ff7812 */ /* 0x000fe200078cc0ff */
[----:B------:R-:W-:Y:S01]  /*ca20*/  IMAD R157, R6, 0x4, R157 ;  /* 0x00000004069d7824 */ /* 0x000fe200078e029d */
[----:B------:R-:W-:Y:S01]  /*ca30*/  BAR.SYNC.DEFER_BLOCKING 0x0 ;  /* 0x0000000000007b1d */ /* 0x000fe20000010000 */
[----:B------:R-:W-:Y:S01]  /*ca40*/  ISETP.GE.AND P4, PT, R27, R160, PT ;  /* 0x000000a01b00720c */ /* 0x000fe20003f86270 */
[----:B-1----:R-:W-:Y:S01]  /*ca50*/  @P0 FMUL.FTZ R26, R26, 0.69314718246459960938 ;  /* 0x3f3172181a1a0820 */ /* 0x002fe20000410000 */
[----:B------:R-:W-:-:S02]  /*ca60*/  SHF.R.U32.HI R153, RZ, 0x2, R153 ;  /* 0x00000002ff997819 */ /* 0x000fc40000011699 */
[----:B------:R-:W-:Y:S01]  /*ca70*/  SHF.L.U32 R2, R167, 0x6, RZ ;  /* 0x00000006a7027819 */ /* 0x000fe200000006ff */
[C---:B------:R-:W-:Y:S01]  /*ca80*/  VIADD R3, R27.reuse, 0x20 ;  /* 0x000000201b037836 */ /* 0x040fe20000000000 */
[----:B------:R-:W-:Y:S01]  /*ca90*/  IADD3 R27, PT, PT, R27, 0x30, RZ ;  /* 0x000000301b1b7810 */ /* 0x000fe20007ffe0ff */
[----:B--2---:R-:W-:-:S03]  /*caa0*/  @P5 FMUL.FTZ R20, R20, 0.69314718246459960938 ;  /* 0x3f31721814145820 */ /* 0x004fc60000410000 */
[-C--:B------:R-:W-:Y:S02]  /*cab0*/  ISETP.GE.AND P2, PT, R3, R160.reuse, PT ;  /* 0x000000a00300720c */ /* 0x080fe40003f46270 */
[----:B------:R-:W-:Y:S02]  /*cac0*/  LOP3.LUT R3, R152, 0xffc, RZ, 0xc0, !PT ;  /* 0x00000ffc98037812 */ /* 0x000fe400078ec0ff */
[----:B------:R-:W-:Y:S01]  /*cad0*/  ISETP.GE.AND P1, PT, R27, R160, PT ;  /* 0x000000a01b00720c */ /* 0x000fe20003f26270 */
[----:B------:R1:W2:Y:S04]  /*cae0*/  LDS.128 R12, [R157] ;  /* 0x000000009d0c7984 */ /* 0x0002a80000000c00 */
        /* <DEDUP_REMOVED lines=10> */
[----:B------:R-:W-:Y:S01]  /*cb90*/  IMAD R24, R23, R24, RZ ;  /* 0x0000001817187224 */ /* 0x000fe200078e02ff */
[----:B------:R-:W-:-:S04]  /*cba0*/  LOP3.LUT R26, R25, 0x30, RZ, 0xc0, !PT ;  /* 0x00000030191a7812 */ /* 0x000fc800078ec0ff */
[----:B------:R-:W-:Y:S02]  /*cbb0*/  IADD3 R3, P0, PT, R24, R3, RZ ;  /* 0x0000000318037210 */ /* 0x000fe40007f1e0ff */
[----:B------:R-:W-:Y:S02]  /*cbc0*/  LOP3.LUT R26, R26, 0x7, R153, 0xf8, !PT ;  /* 0x000000071a1a7812 */ /* 0x000fe400078ef899 */
[----:B------:R-:W-:Y:S02]  /*cbd0*/  LEA.HI.X.SX32 R24, R24, RZ, 0x1, P0 ;  /* 0x000000ff18187211 */ /* 0x000fe400000f0eff */
[----:B------:R-:W-:-:S04]  /*cbe0*/  LEA R28, P0, R3, R28, 0x2 ;  /* 0x0000001c031c7211 */ /* 0x000fc800078010ff */
[----:B------:R-:W-:Y:S01]  /*cbf0*/  LEA.HI.X R29, R3, R29, R24, 0x2, P0 ;  /* 0x0000001d031d7211 */ /* 0x000fe200000f1418 */
[----:B-123--:R-:W-:Y:S08]  /*cc00*/  @P6 BRA `(.L_x_9592) ;  /* 0x0000000000246947 */ /* 0x00eff00003800000 */
        /* <DEDUP_REMOVED lines=9> */
.L_x_9592:
[----:B------:R-:W-:Y:S05]  /*cca0*/  BSYNC.RECONVERGENT B0 ;  /* 0x0000000000007941 */ /* 0x000fea0003800200 */
.L_x_9591:
[----:B------:R-:W-:Y:S01]  /*ccb0*/  MOV R167, 0x0 ;  /* 0x0000000000a77802 */ /* 0x000fe20000000f00 */
[----:B------:R-:W-:Y:S04]  /*ccc0*/  @!P4 ST.E.128 desc[UR4][R28.64], R12 ;  /* 0x0000000c1c00c985 */ /* 0x000fe8000c101d04 */
[----:B------:R-:W-:Y:S04]  /*ccd0*/  @!P3 ST.E.128 desc[UR4][R28.64+0x800], R8 ;  /* 0x000800081c00b985 */ /* 0x000fe8000c101d04 */
[----:B------:R1:W-:Y:S02]  /*cce0*/  @!P2 ST.E.128 desc[UR4][R28.64+0x1000], R4 ;  /* 0x001000041c00a985 */ /* 0x0003e4000c101d04 */
[----:B-1--4-:R-:W-:Y:S05]  /*ccf0*/  @P1 RET.REL.NODEC R166 `(_ZN5flash24flash_fwd_splitkv_kernelI23Flash_fwd_kernel_traitsILi32ELi64ELi128ELi4ELb0ELb0EN7cutlass10bfloat16_tE19Flash_kernel_traitsILi32ELi64ELi128ELi4ES3_EELb0ELb1ELb0ELb0ELb1ELb0ELb1ELb0EEEvNS_16Flash_fwd_paramsE) ;  /* 0xffffff30a6c01950 */ /* 0x012fea0003c3ffff */
[----:B------:R-:W-:Y:S01]  /*cd00*/  MOV R167, 0x0 ;  /* 0x0000000000a77802 */ /* 0x000fe20000000f00 */
[----:B------:R1:W-:Y:S03]  /*cd10*/  ST.E.128 desc[UR4][R28.64+0x1800], R16 ;  /* 0x001800101c007985 */ /* 0x0003e6000c101d04 */
[----:B-1----:R-:W-:Y:S05]  /*cd20*/  RET.REL.NODEC R166 `(_ZN5flash24flash_fwd_splitkv_kernelI23Flash_fwd_kernel_traitsILi32ELi64ELi128ELi4ELb0ELb0EN7cutlass10bfloat16_tE19Flash_kernel_traitsILi32ELi64ELi128ELi4ES3_EELb0ELb1ELb0ELb0ELb1ELb0ELb1ELb0EEEvNS_16Flash_fwd_paramsE) ;  /* 0xffffff30a6b47950 */ /* 0x002fea0003c3ffff */
.L_x_9590:
[----:B------:R-:W-:Y:S01]  /*cd30*/  MOV R5, 0x2 ;  /* 0x0000000200057802 */ /* 0x000fe20000000f00 */
[----:B------:R-:W-:Y:S01]  /*cd40*/  IMAD.MOV.U32 R4, RZ, RZ, 0x1f ;  /* 0x0000001fff047424 */ /* 0x000fe200078e00ff */
[----:B------:R-:W-:-:S07]  /*cd50*/  MOV R6, 0xffffffff ;  /* 0xffffffff00067802 */ /* 0x000fce0000000f00 */
[----:B-1---5:R-:W-:Y:S05]  /*cd60*/  WARPSYNC.COLLECTIVE R6, `(.L_x_9593) ;  /* 0x0000000006087348 */ /* 0x022fea0003c00000 */
[----:B------:R2:W3:Y:S02]  /*cd70*/  SHFL.BFLY P0, R8, R182, R5, R4 ;  /* 0x0c000005b6087389 */ /* 0x0004e40000000004 */
[----:B-123-5:R-:W-:Y:S05]  /*cd80*/  ENDCOLLECTIVE ;  /* 0x000000000000791b */ /* 0x02efea0003800000 */
.L_x_9593:
[----:B------:R-:W-:Y:S02]  /*cd90*/  IMAD.MOV.U32 R7, RZ, RZ, R8 ;  /* 0x000000ffff077224 */ /* 0x000fe400078e0008 */
[----:B------:R-:W-:Y:S02]  /*cda0*/  IMAD.MOV.U32 R5, RZ, RZ, 0x1 ;  /* 0x00000001ff057424 */ /* 0x000fe400078e00ff */
[----:B------:R-:W-:-:S05]  /*cdb0*/  FADD.FTZ R7, R7, R182 ;  /* 0x000000b607077221 */ /* 0x000fca0000010000 */
[----:B------:R-:W-:-:S07]  /*cdc0*/  MOV R182, R7 ;  /* 0x0000000700b67202 */ /* 0x000fce0000000f00 */
[----:B------:R-:W-:Y:S05]  /*cdd0*/  WARPSYNC.COLLECTIVE R6, `(.L_x_9594) ;  /* 0x0000000006087348 */ /* 0x000fea0003c00000 */
[----:B------:R1:W2:Y:S02]  /*cde0*/  SHFL.BFLY P0, R8, R182, R5, R4 ;  /* 0x0c000005b6087389 */ /* 0x0002a40000000004 */
[----:B-12---:R-:W-:Y:S05]  /*cdf0*/  ENDCOLLECTIVE ;  /* 0x000000000000791b */ /* 0x006fea0003800000 */
.L_x_9594:
[----:B------:R-:W-:Y:S01]  /*ce00*/  MOV R182, R177 ;  /* 0x000000b100b67202 */ /* 0x000fe20000000f00 */
[----:B------:R-:W-:Y:S01]  /*ce10*/  IMAD.MOV.U32 R5, RZ, RZ, 0x2 ;  /* 0x00000002ff057424 */ /* 0x000fe200078e00ff */
[----:B------:R-:W-:-:S07]  /*ce20*/  MOV R16, R8 ;  /* 0x0000000800107202 */ /* 0x000fce0000000f00 */
[----:B------:R-:W-:Y:S05]  /*ce30*/  WARPSYNC.COLLECTIVE R6, `(.L_x_9595) ;  /* 0x0000000006087348 */ /* 0x000fea0003c00000 */
[----:B------:R1:W2:Y:S02]  /*ce40*/  SHFL.BFLY P0, R8, R182, R5, R4 ;  /* 0x0c000005b6087389 */ /* 0x0002a40000000004 */
[----:B-12---:R-:W-:Y:S05]  /*ce50*/  ENDCOLLECTIVE ;  /* 0x000000000000791b */ /* 0x006fea0003800000 */
.L_x_9595:
[----:B------:R-:W-:Y:S01]  /*ce60*/  FADD.FTZ R16, R7, R16 ;  /* 0x0000001007107221 */ /* 0x000fe20000010000 */
[----:B------:R-:W-:Y:S01]  /*ce70*/  FADD.FTZ R20, R8, R177 ;  /* 0x000000b108147221 */ /* 0x000fe20000010000 */
[----:B------:R-:W-:-:S04]  /*ce80*/  MOV R5, 0x1 ;  /* 0x0000000100057802 */ /* 0x000fc80000000f00 */
[----:B------:R-:W-:-:S07]  /*ce90*/  MOV R182, R20 ;  /* 0x0000001400b67202 */ /* 0x000fce0000000f00 */
[----:B------:R-:W-:Y:S05]  /*cea0*/  WARPSYNC.COLLECTIVE R6, `(.L_x_9596) ;  /* 0x0000000006087348 */ /* 0x000fea0003c00000 */
[----:B------:R1:W2:Y:S02]  /*ceb0*/  SHFL.BFLY P0, R8, R182, R5, R4 ;  /* 0x0c000005b6087389 */ /* 0x0002a40000000004 */
[----:B-12---:R-:W-:Y:S05]  /*cec0*/  ENDCOLLECTIVE ;  /* 0x000000000000791b */ /* 0x006fea0003800000 */
.L_x_9596:
[----:B------:R-:W-:Y:S05]  /*ced0*/  BRA `(.L_x_9597) ;  /* 0xfffffff400e07947 */ /* 0x000fea000383ffff */
.L_x_9598:
        /* <DEDUP_REMOVED lines=10> */
.L_x_10332:


//--------------------- .text._ZN5flash24flash_fwd_splitkv_kernelI23Flash_fwd_kernel_traitsILi32ELi64ELi128ELi4ELb0ELb0EN7cutlass10bfloat16_tE19Flash_kernel_traitsILi32ELi64ELi128ELi4ES3_EELb0ELb1ELb0ELb0ELb1ELb1ELb1ELb0EEEvNS_16Flash_fwd_paramsE --------------------------
	.section	.text._ZN5flash24flash_fwd_splitkv_kernelI23Flash_fwd_kernel_traitsILi32ELi64ELi128ELi4ELb0ELb0EN7cutlass10bfloat16_tE19Flash_kernel_traitsILi32ELi64ELi128ELi4ES3_EELb0ELb1ELb0ELb0ELb1ELb1ELb1ELb0EEEvNS_16Flash_fwd_paramsE,"ax",@progbits
	.align	128
        .global         _ZN5flash24flash_fwd_splitkv_kernelI23Flash_fwd_kernel_traitsILi32ELi64ELi128ELi4ELb0ELb0EN7cutlass10bfloat16_tE19Flash_kernel_traitsILi32ELi64ELi128ELi4ES3_EELb0ELb1ELb0ELb0ELb1ELb1ELb1ELb0EEEvNS_16Flash_fwd_paramsE
        .type           _ZN5flash24flash_fwd_splitkv_kernelI23Flash_fwd_kernel_traitsILi32ELi64ELi128ELi4ELb0ELb0EN7cutlass10bfloat16_tE19Flash_kernel_traitsILi32ELi64ELi128ELi4ES3_EELb0ELb1ELb0ELb0ELb1ELb1ELb1ELb0EEEvNS_16Flash_fwd_paramsE,@function
        .size           _ZN5flash24flash_fwd_splitkv_kernelI23Flash_fwd_kernel_traitsILi32ELi64ELi128ELi4ELb0ELb0EN7cutlass10bfloat16_tE19Flash_kernel_traitsILi32ELi64ELi128ELi4ES3_EELb0ELb1ELb0ELb0ELb1ELb1ELb1ELb0EEEvNS_16Flash_fwd_paramsE,(.L_x_10333 - _ZN5flash24flash_fwd_splitkv_kernelI23Flash_fwd_kernel_traitsILi32ELi64ELi128ELi4ELb0ELb0EN7cutlass10bfloat16_tE19Flash_kernel_traitsILi32ELi64ELi128ELi4ES3_EELb0ELb1ELb0ELb0ELb1ELb1ELb1ELb0EEEvNS_16Flash_fwd_paramsE)
        .other          _ZN5flash24flash_fwd_splitkv_kernelI23Flash_fwd_kernel_traitsILi32ELi64ELi128ELi4ELb0ELb0EN7cutlass10bfloat16_tE19Flash_kernel_traitsILi32ELi64ELi128ELi4ES3_EELb0ELb1ELb0ELb0ELb1ELb1ELb1ELb0EEEvNS_16Flash_fwd_paramsE,@"STO_CUDA_ENTRY STV_DEFAULT"
_ZN5flash24flash_fwd_splitkv_kernelI23Flash_fwd_kernel_traitsILi32ELi64ELi128ELi4ELb0ELb0EN7cutlass10bfloat16_tE19Flash_kernel_traitsILi32ELi64ELi128ELi4ES3_EELb0ELb1ELb0ELb0ELb1ELb1ELb1ELb0EEEvNS_16Flash_fwd_paramsE:
.text._ZN5flash24flash_fwd_splitkv_kernelI23Flash_fwd_kernel_traitsILi32ELi64ELi128ELi4ELb0ELb0EN7cutlass10bfloat16_tE19Flash_kernel_traitsILi32ELi64ELi128ELi4ES3_EELb0ELb1ELb0ELb0ELb1ELb1ELb1ELb0EEEvNS_16Flash_fwd_paramsE:
        /* <DEDUP_REMOVED lines=29> */
[----:B-1----:R-:W-:Y:S05]  /*01d0*/  CALL.REL.NOINC `($_ZN5flash24flash_fwd_splitkv_kernelI23Flash_fwd_kernel_traitsILi32ELi64ELi128ELi4ELb0ELb0EN7cutlass10bfloat16_tE19Flash_kernel_traitsILi32ELi64ELi128ELi4ES3_EELb0ELb1ELb0ELb0ELb1ELb1ELb1ELb0EEEvNS_16Flash_fwd_paramsE$_ZN5flash30compute_attn_1rowblock_splitkvI23Flash_fwd_kernel_traitsILi32ELi64ELi128ELi4ELb0ELb0EN7cutlass10bfloat16_tE19Flash_kernel_traitsILi32ELi64ELi128ELi4ES3_EELb0ELb1ELb0ELb0ELb1ELb1ELb1ELb0ENS_16Flash_fwd_paramsEEEvRKT8_iiiii) ;  /* 0x0000000000087944 */ /* 0x002fea0003c00000 */
[----:B------:R-:W-:Y:S05]  /*01e0*/  BSYNC.RECONVERGENT B3 ;  /* 0x0000000000037941 */ /* 0x000fea0003800200 */
.L_x_9599:
[----:B------:R-:W-:Y:S05]  /*01f0*/  EXIT ;  /* 0x000000000000794d */ /* 0x000fea0003800000 */
        .type           $_ZN5flash24flash_fwd_splitkv_kernelI23Flash_fwd_kernel_traitsILi32ELi64ELi128ELi4ELb0ELb0EN7cutlass10bfloat16_tE19Flash_kernel_traitsILi32ELi64ELi128ELi4ES3_EELb0ELb1ELb0ELb0ELb1ELb1ELb1ELb0EEEvNS_16Flash_fwd_paramsE$_ZN5flash30compute_attn_1rowblock_splitkvI23Flash_fwd_kernel_traitsILi32ELi64ELi128ELi4ELb0ELb0EN7cutlass10bfloat16_tE19Flash_kernel_traitsILi32ELi64ELi128ELi4ES3_EELb0ELb1ELb0ELb0ELb1ELb1ELb1ELb0ENS_16Flash_fwd_paramsEEEvRKT8_iiiii,@function
        .size           $_ZN5flash24flash_fwd_splitkv_kernelI23Flash_fwd_kernel_traitsILi32ELi64ELi128ELi4ELb0ELb0EN7cutlass10bfloat16_tE19Flash_kernel_traitsILi32ELi64ELi128ELi4ES3_EELb0ELb1ELb0ELb0ELb1ELb1ELb1ELb0EEEvNS_16Flash_fwd_paramsE$_ZN5flash30compute_attn_1rowblock_splitkvI23Flash_fwd_kernel_traitsILi32ELi64ELi128ELi4ELb0ELb0EN7cutlass10bfloat16_tE19Flash_kernel_traitsILi32ELi64ELi128ELi4ES3_EELb0ELb1ELb0ELb0ELb1ELb1ELb1ELb0ENS_16Flash_fwd_paramsEEEvRKT8_iiiii,(.L_x_10333 - $_ZN5flash24flash_fwd_splitkv_kernelI23Flash_fwd_kernel_traitsILi32ELi64ELi128ELi4ELb0ELb0EN7cutlass10bfloat16_tE19Flash_kernel_traitsILi32ELi64ELi128ELi4ES3_EELb0ELb1ELb0ELb0ELb1ELb1ELb1ELb0EEEvNS_16Flash_fwd_paramsE$_ZN5flash30compute_attn_1rowblock_splitkvI23Flash_fwd_kernel_traitsILi32ELi64ELi128ELi4ELb0ELb0EN7cutlass10bfloat16_tE19Flash_kernel_traitsILi32ELi64ELi128ELi4ES3_EELb0ELb1ELb0ELb0ELb1ELb1ELb1ELb0ENS_16Flash_fwd_paramsEEEvRKT8_iiiii)
$_ZN5flash24flash_fwd_splitkv_kernelI23Flash_fwd_kernel_traitsILi32ELi64ELi128ELi4ELb0ELb0EN7cutlass10bfloat16_tE19Flash_kernel_traitsILi32ELi64ELi128ELi4ES3_EELb0ELb1ELb0ELb0ELb1ELb1ELb1ELb0EEEvNS_16Flash_fwd_paramsE$_ZN5flash30compute_attn_1rowblock_splitkvI23Flash_fwd_kernel_traitsILi32ELi64ELi128ELi4ELb0ELb0EN7cutlass10bfloat16_tE19Flash_kernel_traitsILi32ELi64ELi128ELi4ES3_EELb0ELb1ELb0ELb0ELb1ELb1ELb1ELb0ENS_16Flash_fwd_paramsEEEvRKT8_iiiii:
        /* <DEDUP_REMOVED lines=14> */
[----:B------:R-:W5:Y:S04]  /*02e0*/  @!P4 LD.E R51, desc[UR4][R2.64+0xb4] ;  /* 0x0000b4040233c980 */ /* 0x000f68000c101900 */
[----:B------:R-:W5:Y:S04]  /*02f0*/  @!P3 LD.E R48, desc[UR4][R2.64+0xb8] ;  /* 0x0000b8040230b980 */ /* 0x000f68000c101900 */
[----:B------:R-:W5:Y:S01]  /*0300*/  @P4 LD.E R6, desc[UR4][R6.64+0x4] ;  /* 0x0000040406064980 */ /* 0x000f62000c101900 */
[----:B----4-:R-:W-:-:S04]  /*0310*/  ISETP.NE.U32.AND P1, PT, R12, RZ, PT ;  /* 0x000000ff0c00720c */ /* 0x010fc80003f25070 */
[----:B------:R-:W-:Y:S01]  /*0320*/  ISETP.NE.AND.EX P1, PT, R13, RZ, PT, P1 ;  /* 0x000000ff0d00720c */ /* 0x000fe20003f25310 */
[----:B------:R-:W-:Y:S01]  /*0330*/  IMAD.SHL.U32 R5, R117, 0x4, RZ ;  /* 0x0000000475057824 */ /* 0x000fe200078e00ff */
[----:B------:R-:W-:Y:S02]  /*0340*/  SHF.R.U32.HI R0, RZ, 0x1e, R117 ;  /* 0x0000001eff007819 */ /* 0x000fe40000011675 */
[----:B------:R-:W-:-:S04]  /*0350*/  ISETP.NE.U32.AND P2, PT, R14, RZ, PT ;  /* 0x000000ff0e00720c */ /* 0x000fc80003f45070 */
[----:B------:R-:W-:-:S05]  /*0360*/  ISETP.NE.AND.EX P2, PT, R15, RZ, PT, P2 ;  /* 0x000000ff0f00720c */ /* 0x000fca0003f45320 */
        /* <DEDUP_REMOVED lines=15> */
.L_x_9601:
[----:B------:R-:W-:Y:S05]  /*0460*/  BSYNC.RECONVERGENT B0 ;  /* 0x0000000000007941 */ /* 0x000fea0003800200 */
.L_x_9600:
[----:B------:R-:W-:Y:S04]  /*0470*/  BSSY.RECONVERGENT B0, `(.L_x_9602) ;  /* 0x0000007000007945 */ /* 0x000fe80003800200 */
[----:B------:R-:W-:Y:S05]  /*0480*/  @!P3 BRA `(.L_x_9603) ;  /* 0x000000000014b947 */ /* 0x000fea0003800000 */
[----:B------:R-:W2:Y:S02]  /*0490*/  LD.E.U8 R7, desc[UR4][R2.64+0x1b2] ;  /* 0x0001b20402077980 */ /* 0x000ea4000c101100 */
[----:B--2---:R-:W-:-:S13]  /*04a0*/  ISETP.NE.AND P1, PT, R7, RZ, PT ;  /* 0x000000ff0700720c */ /* 0x004fda0003f25270 */
[----:B-----5:R-:W2:Y:S02]  /*04b0*/  @P1 LD.E R48, desc[UR4][R16.64+0x4] ;  /* 0x0000040410301980 */ /* 0x020ea4000c101900 */
[----:B--2---:R-:W-:-:S06]  /*04c0*/  @P1 IADD3 R48, PT, PT, R48, -R15, RZ ;  /* 0x8000000f30301210 */ /* 0x004fcc0007ffe0ff */
[----:B------:R2:W5:Y:S02]  /*04d0*/  @!P1 LD.E R48, desc[UR4][R16.64] ;  /* 0x0000000410309980 */ /* 0x000564000c101900 */
.L_x_9603:
[----:B------:R-:W-:Y:S05]  /*04e0*/  BSYNC.RECONVERGENT B0 ;  /* 0x0000000000007941 */ /* 0x000fea0003800200 */
.L_x_9602:
        /* <DEDUP_REMOVED lines=8> */
.L_x_9605:
[----:B------:R-:W3:Y:S01]  /*0570*/  LD.E.64 R6, desc[UR4][R2.64+0x108] ;  /* 0x0001080402067980 */ /* 0x000ee2000c101b00 */
[----:B------:R-:W-:Y:S01]  /*0580*/  BSSY.RECONVERGENT B0, `(.L_x_9607) ;  /* 0x0000006000007945 */ /* 0x000fe20003800200 */
[----:B---3--:R-:W-:Y:S01]  /*0590*/  ISETP.NE.U32.AND P0, PT, R6, RZ, PT ;  /* 0x000000ff0600720c */ /* 0x008fe20003f05070 */
[----:B------:R-:W-:-:S03]  /*05a0*/  IMAD.MOV.U32 R6, RZ, RZ, RZ ;  /* 0x000000ffff067224 */ /* 0x000fc600078e00ff */
[----:B------:R-:W-:-:S13]  /*05b0*/  ISETP.NE.AND.EX P0, PT, R7, RZ, PT, P0 ;  /* 0x000000ff0700720c */ /* 0x000fda0003f05300 */
[----:B------:R-:W-:Y:S05]  /*05c0*/  @!P0 BRA `(.L_x_9608) ;  /* 0x0000000000048947 */ /* 0x000fea0003800000 */
[----:B------:R3:W5:Y:S02]  /*05d0*/  LD.E R6, desc[UR4][R2.64+0xbc] ;  /* 0x0000bc0402067980 */ /* 0x000764000c101900 */
.L_x_9608:
[----:B------:R-:W-:Y:S05]  /*05e0*/  BSYNC.RECONVERGENT B0 ;  /* 0x0000000000007941 */ /* 0x000fea0003800200 */
.L_x_9607:
[----:B-----5:R-:W-:Y:S02]  /*05f0*/  IADD3 R48, PT, PT, R6, R48, -R13 ;  /* 0x0000003006307210 */ /* 0x020fe40007ffe80d */
.L_x_9606:
[----:B------:R-:W-:Y:S05]  /*0600*/  BSYNC.RECONVERGENT B1 ;  /* 0x0000000000017941 */ /* 0x000fea0003800200 */
.L_x_9604:
[----:B------:R-:W-:Y:S01]  /*0610*/  IMAD.SHL.U32 R106, R113, 0x40, RZ ;  /* 0x00000040716a7824 */ /* 0x000fe200078e00ff */
[----:B------:R-:W-:Y:S01]  /*0620*/  MOV R6, R112 ;  /* 0x0000007000067202 */ /* 0x000fe20000000f00 */
[----:B------:R-:W-:-:S03]  /*0630*/  IMAD.MOV.U32 R7, RZ, RZ, 0x0 ;  /* 0x00000000ff077424 */ /* 0x000fc600078e00ff */
[----:B------:R-:W-:-:S13]  /*0640*/  ISETP.GT.AND P0, PT, R51, R106, PT ;  /* 0x0000006a3300720c */ /* 0x000fda0003f04270 */
[----:B-123--:R-:W-:Y:S05]  /*0650*/  @!P0 RET.REL.NODEC R6 `(_ZN5flash24flash_fwd_splitkv_kernelI23Flash_fwd_kernel_traitsILi32ELi64ELi128ELi4ELb0ELb0EN7cutlass10bfloat16_tE19Flash_kernel_traitsILi32ELi64ELi128ELi4ES3_EELb0ELb1ELb0ELb0ELb1ELb1ELb1ELb0EEEvNS_16Flash_fwd_paramsE) ;  /* 0xfffffff806688950 */ /* 0x00efea0003c3ffff */
        /* <DEDUP_REMOVED lines=64> */
[C---:B----4-:R-:W-:Y:S01]  /*0a60*/  IMAD R0, R5.reuse, R0, RZ ;  /* 0x0000000005007224 */ /* 0x050fe200078e02ff */
[C---:B------:R-:W-:Y:S01]  /*0a70*/  IADD3 R6, P0, PT, R5.reuse, R4, RZ ;  /* 0x0000000405067210 */ /* 0x040fe20007f1e0ff */
[C---:B------:R-:W-:Y:S01]  /*0a80*/  VIADD R7, R4.reuse, 0x20 ;  /* 0x0000002004077836 */ /* 0x040fe20000000000 */
[C---:B------:R-:W-:Y:S01]  /*0a90*/  ISETP.GE.AND P3, PT, R4.reuse, R51, PT ;  /* 0x000000330400720c */ /* 0x040fe20003f66270 */
[----:B------:R-:W-:Y:S01]  /*0aa0*/  VIADD R10, R4, 0x10 ;  /* 0x00000010040a7836 */ /* 0x000fe20000000000 */
[----:B------:R-:W-:Y:S02]  /*0ab0*/  LEA.HI.X.SX32 R5, R5, RZ, 0x1, P0 ;  /* 0x000000ff05057211 */ /* 0x000fe400000f0eff */
[C---:B-----5:R-:W-:Y:S02]  /*0ac0*/  LEA R12, P0, R6.reuse, R8, 0x2 ;  /* 0x00000008060c7211 */ /* 0x060fe400078010ff */
[----:B------:R-:W-:Y:S02]  /*0ad0*/  LOP3.LUT P6, R8, R87, 0x7, RZ, 0xc0, !PT ;  /* 0x0000000757087812 */ /* 0x000fe400078cc0ff */
[----:B------:R-:W-:-:S02]  /*0ae0*/  LEA.HI.X R13, R6, R9, R5, 0x2, P0 ;  /* 0x00000009060d7211 */ /* 0x000fc400000f1405 */
[----:B------:R-:W-:Y:S02]  /*0af0*/  LEA R87, P0, R87, R0, 0x2 ;  /* 0x0000000057577211 */ /* 0x000fe400078010ff */
[-C--:B------:R-:W-:Y:S02]  /*0b00*/  ISETP.GE.AND P1, PT, R7, R51.reuse, PT ;  /* 0x000000330700720c */ /* 0x080fe40003f26270 */
[----:B------:R-:W-:Y:S02]  /*0b10*/  LEA.HI.X.SX32 R0, R0, RZ, 0x1, P0 ;  /* 0x000000ff00007211 */ /* 0x000fe400000f0eff */
[-C--:B------:R-:W-:Y:S02]  /*0b20*/  ISETP.GE.AND P2, PT, R10, R51.reuse, PT ;  /* 0x000000330a00720c */ /* 0x080fe40003f46270 */
[----:B------:R-:W-:Y:S02]  /*0b30*/  ISETP.GE.OR P6, PT, R4, R51, P6 ;  /* 0x000000330400720c */ /* 0x000fe400037c6670 */
[----:B------:R-:W-:-:S02]  /*0b40*/  ISETP.NE.OR P5, PT, R8, RZ, P2 ;  /* 0x000000ff0800720c */ /* 0x000fc400017a5670 */
[C---:B------:R-:W-:Y:S01]  /*0b50*/  LEA R6, P0, R87.reuse, R2, 0x2 ;  /* 0x0000000257067211 */ /* 0x040fe200078010ff */
[----:B------:R-:W-:Y:S01]  /*0b60*/  VIADD R2, R4, 0x30 ;  /* 0x0000003004027836 */ /* 0x000fe20000000000 */
        /* <DEDUP_REMOVED lines=16> */
[----:B---3--:R-:W-:Y:S05]  /*0c70*/  @P0 RET.REL.NODEC R2 `(_ZN5flash24flash_fwd_splitkv_kernelI23Flash_fwd_kernel_traitsILi32ELi64ELi128ELi4ELb0ELb0EN7cutlass10bfloat16_tE19Flash_kernel_traitsILi32ELi64ELi128ELi4ES3_EELb0ELb1ELb0ELb0ELb1ELb1ELb1ELb0EEEvNS_16Flash_fwd_paramsE) ;  /* 0xfffffff002e00950 */ /* 0x008fea0003c3ffff */
[----:B------:R-:W-:Y:S02]  /*0c80*/  MOV R0, 0xff800000 ;  /* 0xff80000000007802 */ /* 0x000fe40000000f00 */
[----:B------:R-:W-:-:S03]  /*0c90*/  MOV R113, 0x0 ;  /* 0x0000000000717802 */ /* 0x000fc60000000f00 */
[----:B------:R1:W-:Y:S02]  /*0ca0*/  ST.E desc[UR4][R12.64+0xc0], R0 ;  /* 0x0000c0000c007985 */ /* 0x0003e4000c101904 */
[----:B-1----:R-:W-:Y:S05]  /*0cb0*/  RET.REL.NODEC R112 `(_ZN5flash24flash_fwd_splitkv_kernelI23Flash_fwd_kernel_traitsILi32ELi64ELi128ELi4ELb0ELb0EN7cutlass10bfloat16_tE19Flash_kernel_traitsILi32ELi64ELi128ELi4ES3_EELb0ELb1ELb0ELb0ELb1ELb1ELb1ELb0EEEvNS_16Flash_fwd_paramsE) ;  /* 0xfffffff070d07950 */ /* 0x002fea0003c3ffff */
.L_x_9609:
        /* <DEDUP_REMOVED lines=84> */
[----:B------:R-:W-:Y:S01]  /*1200*/  IMAD R11, R19, R9, RZ ;  /* 0x00000009130b7224 */ /* 0x000fe200078e02ff */
        /* <DEDUP_REMOVED lines=20> */
.L_x_9611:
        /* <DEDUP_REMOVED lines=10> */
[----:B-1----:R-:W-:Y:S01]  /*13f0*/  @!P2 SHF.R.S32.HI R7, RZ, 0x1f, R13 ;  /* 0x0000001fff07a819 */ /* 0x002fe2000001140d */
[----:B------:R-:W-:Y:S01]  /*1400*/  IMAD.MOV.U32 R43, RZ, RZ, RZ ;  /* 0x000000ffff2b7224 */ /* 0x000fe200078e00ff */
        /* <DEDUP_REMOVED lines=13> */
[-C--:B---3--:R-:W-:Y:S02]  /*14e0*/  @!P2 IMAD R5, R105, R13.reuse, RZ ;  /* 0x0000000d6905a224 */ /* 0x088fe400078e02ff */
[----:B------:R-:W-:-:S04]  /*14f0*/  @!P2 IMAD.WIDE.U32 R26, R104, R13, RZ ;  /* 0x0000000d681aa225 */ /* 0x000fc800078e00ff */
[----:B------:R-:W-:Y:S01]  /*1500*/  @!P2 IMAD R5, R7, R104, R5 ;  /* 0x000000680705a224 */ /* 0x000fe200078e0205 */
[----:B------:R-:W-:Y:S01]  /*1510*/  @P2 IADD3 R7, PT, PT, R13, R15, RZ ;  /* 0x0000000f0d072210 */ /* 0x000fe20007ffe0ff */
[----:B----45:R-:W-:Y:S02]  /*1520*/  @!P2 IMAD R9, R21, R12, RZ ;  /* 0x0000000c1509a224 */ /* 0x030fe400078e02ff */
[----:B------:R-:W-:Y:S02]  /*1530*/  @!P2 IMAD.IADD R27, R27, 0x1, R5 ;  /* 0x000000011b1ba824 */ /* 0x000fe400078e0205 */
[-C--:B------:R-:W-:Y:S02]  /*1540*/  @!P1 IADD3 R6, PT, PT, R6, -R0.reuse, RZ ;  /* 0x8000000006069210 */ /* 0x080fe40007ffe0ff */
[----:B------:R-:W-:Y:S02]  /*1550*/  @!P2 SHF.R.S32.HI R5, RZ, 0x1f, R12 ;  /* 0x0000001fff05a819 */ /* 0x000fe4000001140c */
[----:B------:R-:W-:Y:S01]  /*1560*/  ISETP.GE.U32.AND P5, PT, R6, R0, PT ;  /* 0x000000000600720c */ /* 0x000fe20003fa6070 */
[----:B------:R-:W-:Y:S01]  /*1570*/  @!P2 IMAD.WIDE.U32 R26, R20, R12, R26 ;  /* 0x0000000c141aa225 */ /* 0x000fe200078e001a */
[----:B------:R-:W-:-:S03]  /*1580*/  LOP3.LUT R6, R116, R14, RZ, 0x3c, !PT ;  /* 0x0000000e74067212 */ /* 0x000fc600078e3cff */
[----:B------:R-:W-:Y:S01]  /*1590*/  @!P2 IMAD R9, R20, R5, R9 ;  /* 0x000000051409a224 */ /* 0x000fe200078e0209 */
[----:B------:R-:W-:Y:S01]  /*15a0*/  ISETP.GE.AND P0, PT, R6, RZ, PT ;  /* 0x000000ff0600720c */ /* 0x000fe20003f06270 */
[-C--:B------:R-:W-:Y:S02]  /*15b0*/  @P2 IMAD R5, R105, R7.reuse, RZ ;  /* 0x0000000769052224 */ /* 0x080fe400078e02ff */
[----:B------:R-:W-:Y:S01]  /*15c0*/  @P2 IMAD.WIDE.U32 R20, R104, R7, RZ ;  /* 0x0000000768142225 */ /* 0x000fe200078e00ff */
[----:B------:R-:W-:Y:S02]  /*15d0*/  ISETP.NE.AND P3, PT, R14, RZ, PT ;  /* 0x000000ff0e00720c */ /* 0x000fe40003f65270 */
[----:B------:R-:W-:Y:S01]  /*15e0*/  @!P2 MOV R10, R26 ;  /* 0x0000001a000aa202 */ /* 0x000fe20000000f00 */
[----:B------:R-:W-:Y:S01]  /*15f0*/  @!P2 IMAD.IADD R9, R27, 0x1, R9 ;  /* 0x000000011b09a824 */ /* 0x000fe200078e0209 */
[----:B------:R-:W-:Y:S01]  /*1600*/  LEA R0, R40, 0xffffff80, 0x7 ;  /* 0xffffff8028007811 */ /* 0x000fe200078e38ff */
[----:B------:R-:W-:Y:S01]  /*1610*/  @P2 IMAD.MOV.U32 R10, RZ, RZ, R20 ;  /* 0x000000ffff0a2224 */ /* 0x000fe200078e0014 */
[----:B------:R-:W-:-:S02]  /*1620*/  @P2 IADD3 R9, PT, PT, R21, R5, RZ ;  /* 0x0000000515092210 */ /* 0x000fc40007ffe0ff */
[----:B------:R-:W-:Y:S01]  /*1630*/  @!P1 IADD3 R11, PT, PT, R11, 0x1, RZ ;  /* 0x000000010b0b9810 */ /* 0x000fe20007ffe0ff */
[-C--:B------:R-:W-:Y:S01]  /*1640*/  @!P2 IMAD R7, R23, R13.reuse, RZ ;  /* 0x0000000d1707a224 */ /* 0x080fe200078e02ff */
[----:B------:R-:W-:Y:S01]  /*1650*/  @!P2 SHF.R.S32.HI R6, RZ, 0x1f, R13 ;  /* 0x0000001fff06a819 */ /* 0x000fe2000001140d */
[----:B------:R-:W-:Y:S01]  /*1660*/  IMAD R8, R105, R0, RZ ;  /* 0x0000000069087224 */ /* 0x000fe200078e02ff */
[----:B------:R-:W-:Y:S01]  /*1670*/  SHF.R.S32.HI R5, RZ, 0x1f, R0 ;  /* 0x0000001fff057819 */ /* 0x000fe20000011400 */
[----:B------:R-:W-:Y:S01]  /*1680*/  IMAD.MOV.U32 R21, RZ, RZ, R9 ;  /* 0x000000ffff157224 */ /* 0x000fe200078e0009 */
[----:B------:R-:W-:Y:S02]  /*1690*/  MOV R20, R10 ;  /* 0x0000000a00147202 */ /* 0x000fe40000000f00 */
        /* <DEDUP_REMOVED lines=20> */
[----:B------:R-:W-:-:S03]  /*17e0*/  MOV R7, R20 ;  /* 0x0000001400077202 */ /* 0x000fc60000000f00 */
[----:B------:R-:W-:Y:S01]  /*17f0*/  @!P2 IMAD.IADD R13, R19, 0x1, R6 ;  /* 0x00000001130da824 */ /* 0x000fe200078e0206 */
[----:B------:R-:W-:Y:S01]  /*1800*/  @!P2 MOV R6, R18 ;  /* 0x000000120006a202 */ /* 0x000fe20000000f00 */
[----:B------:R-:W-:Y:S01]  /*1810*/  IMAD.IADD R11, R21, 0x1, R9 ;  /* 0x00000001150b7824 */ /* 0x000fe200078e0209 */
[----:B------:R-:W-:Y:S02]  /*1820*/  @P2 IADD3 R13, PT, PT, R17, R8, RZ ;  /* 0x00000008110d2210 */ /* 0x000fe40007ffe0ff */
[----:B------:R-:W-:Y:S02]  /*1830*/  @P2 MOV R6, R16 ;  /* 0x0000001000062202 */ /* 0x000fe40000000f00 */
[----:B------:R-:W-:Y:S02]  /*1840*/  MOV R21, RZ ;  /* 0x000000ff00157202 */ /* 0x000fe40000000f00 */
[----:B------:R-:W-:Y:S02]  /*1850*/  MOV R12, R0 ;  /* 0x00000000000c7202 */ /* 0x000fe40000000f00 */
.L_x_9612:
[----:B------:R-:W-:Y:S05]  /*1860*/  BSYNC.RECONVERGENT B0 ;  /* 0x0000000000007941 */ /* 0x000fea0003800200 */
.L_x_9610:
        /* <DEDUP_REMOVED lines=22> */
[-C--:B-----5:R-:W-:Y:S01]  /*19d0*/  IMAD R5, R5, R22.reuse, RZ ;  /* 0x0000001605057224 */ /* 0x0a0fe200078e02ff */
[----:B------:R-:W-:Y:S01]  /*19e0*/  SHF.L.U32 R115, R87, 0x3, RZ ;  /* 0x0000000357737819 */ /* 0x000fe200000006ff */
[----:B------:R-:W-:-:S03]  /*19f0*/  IMAD.WIDE.U32 R36, R12, R22, RZ ;  /* 0x000000160c247225 */ /* 0x000fc600078e00ff */
[----:B------:R-:W-:Y:S01]  /*1a00*/  LOP3.LUT R15, R115, 0x18, RZ, 0xc0, !PT ;  /* 0x00000018730f7812 */ /* 0x000fe200078ec0ff */
[----:B------:R-:W-:Y:S01]  /*1a10*/  IMAD R5, R12, R23, R5 ;  /* 0x000000170c057224 */ /* 0x000fe200078e0205 */
[----:B------:R-:W-:Y:S02]  /*1a20*/  LOP3.LUT R19, R116, R14, RZ, 0x3c, !PT ;  /* 0x0000000e74137212 */ /* 0x000fe400078e3cff */
[----:B------:R-:W-:Y:S01]  /*1a30*/  IADD3 R6, P1, P0, R36, R6, R15 ;  /* 0x0000000624067210 */ /* 0x000fe2000783e00f */
[----:B------:R-:W-:Y:S02]  /*1a40*/  IMAD.IADD R5, R37, 0x1, R5 ;  /* 0x0000000125057824 */ /* 0x000fe400078e0205 */
[----:B------:R-:W-:Y:S01]  /*1a50*/  @!P2 IMAD.IADD R32, R32, 0x1, -R10 ;  /* 0x000000012020a824 */ /* 0x000fe200078e0a0a */
[----:B------:R-:W-:Y:S02]  /*1a60*/  ISETP.GE.AND P5, PT, R19, RZ, PT ;  /* 0x000000ff1300720c */ /* 0x000fe40003fa6270 */
[----:B------:R-:W-:-:S02]  /*1a70*/  IADD3.X R5, PT, PT, R5, R13, RZ, P1, P0 ;  /* 0x0000000d05057210 */ /* 0x000fc40000fe04ff */
[----:B------:R-:W-:Y:S02]  /*1a80*/  ISETP.GE.U32.AND P1, PT, R32, R10, PT ;  /* 0x0000000a2000720c */ /* 0x000fe40003f26070 */
[----:B------:R-:W-:Y:S01]  /*1a90*/  SHF.R.U32.HI R54, RZ, 0x2, R87 ;  /* 0x00000002ff367819 */ /* 0x000fe20000011657 */
[----:B------:R-:W-:Y:S01]  /*1aa0*/  IMAD.IADD R106, R51, 0x1, -R106 ;  /* 0x00000001336a7824 */ /* 0x000fe200078e0a6a */
[----:B------:R-:W-:Y:S02]  /*1ab0*/  @!P2 IADD3 R18, PT, PT, R18, 0x1, RZ ;  /* 0x000000011212a810 */ /* 0x000fe40007ffe0ff */
[----:B------:R-:W-:Y:S02]  /*1ac0*/  LOP3.LUT R114, R115, 0xc0, RZ, 0xc0, !PT ;  /* 0x000000c073727812 */ /* 0x000fe400078ec0ff */
[----:B------:R-:W-:Y:S02]  /*1ad0*/  SHF.R.S32.HI R20, RZ, 0x1f, R116 ;  /* 0x0000001fff147819 */ /* 0x000fe40000011474 */
[----:B------:R-:W-:-:S03]  /*1ae0*/  ISETP.NE.AND P6, PT, R14, RZ, PT ;  /* 0x000000ff0e00720c */ /* 0x000fc60003fc5270 */
[----:B------:R-:W-:Y:S01]  /*1af0*/  @P1 VIADD R18, R18, 0x1 ;  /* 0x0000000112121836 */ /* 0x000fe20000000000 */
[----:B------:R-:W-:Y:S01]  /*1b00*/  ISETP.GE.AND P2, PT, R54, R106, PT ;  /* 0x0000006a3600720c */ /* 0x000fe20003f46270 */
[----:B------:R-:W-:Y:S01]  /*1b10*/  IMAD.MOV.U32 R55, RZ, RZ, RZ ;  /* 0x000000ffff377224 */ /* 0x000fe200078e00ff */
[----:B------:R-:W-:Y:S01]  /*1b20*/  LOP3.LUT R114, R114, 0x18, R87, 0xf8, !PT ;  /* 0x0000001872727812 */ /* 0x000fe200078ef857 */
[----:B------:R-:W1:Y:S01]  /*1b30*/  S2UR UR6, SR_CgaCtaId ;  /* 0x00000000000679c3 */ /* 0x000e620000008800 */
[----:B------:R-:W-:Y:S01]  /*1b40*/  UMOV UR7, 0x400 ;  /* 0x0000040000077882 */ /* 0x000fe20000000000 */
[----:B------:R-:W-:Y:S01]  /*1b50*/  IMAD R108, R105, R54, RZ ;  /* 0x00000036696c7224 */ /* 0x000fe200078e02ff */
[----:B-1----:R-:W-:-:S06]  /*1b60*/  ULEA UR6, UR6, UR7, 0x18 ;  /* 0x0000000706067291 */ /* 0x002fcc000f8ec0ff */
[----:B------:R-:W-:Y:S02]  /*1b70*/  IMAD.U32 R103, RZ, RZ, UR6 ;  /* 0x00000006ff677e24 */ /* 0x000fe4000f8e00ff */
[----:B--2---:R-:W-:-:S04]  /*1b80*/  @P3 IMAD.WIDE.U32 R36, R28, R4, RZ ;  /* 0x000000041c243225 */ /* 0x004fc800078e00ff */
[----:B------:R-:W-:Y:S02]  /*1b90*/  @P3 IMAD R19, R29, R4, RZ ;  /* 0x000000041d133224 */ /* 0x000fe400078e02ff */
[-C--:B---3--:R-:W-:Y:S02]  /*1ba0*/  @!P3 IMAD R12, R35, R117.reuse, RZ ;  /* 0x00000075230cb224 */ /* 0x088fe400078e02ff */
[----:B------:R-:W-:-:S03]  /*1bb0*/  @!P3 IMAD.WIDE.U32 R34, R34, R117, RZ ;  /* 0x000000752222b225 */ /* 0x000fc600078e00ff */
[----:B------:R-:W-:Y:S02]  /*1bc0*/  @!P3 MOV R4, R34 ;  /* 0x000000220004b202 */ /* 0x000fe40000000f00 */
[----:B------:R-:W-:Y:S02]  /*1bd0*/  @P3 MOV R4, R36 ;  /* 0x0000002400043202 */ /* 0x000fe40000000f00 */
[----:B------:R-:W-:Y:S02]  /*1be0*/  @!P3 IADD3 R12, PT, PT, R35, R12, RZ ;  /* 0x0000000c230cb210 */ /* 0x000fe40007ffe0ff */
[----:B------:R-:W-:Y:S01]  /*1bf0*/  IADD3 R32, P0, PT, R15, R4, RZ ;  /* 0x000000040f207210 */ /* 0x000fe20007f1e0ff */
[----:B------:R-:W-:Y:S02]  /*1c00*/  VIADD R4, R54, 0x20 ;  /* 0x0000002036047836 */ /* 0x000fe40000000000 */
[----:B------:R-:W-:-:S03]  /*1c10*/  @P3 IMAD.IADD R12, R37, 0x1, R19 ;  /* 0x00000001250c3824 */ /* 0x000fc600078e0213 */
[----:B------:R-:W-:Y:S01]  /*1c20*/  ISETP.GE.AND P1, PT, R4, R106, PT ;  /* 0x0000006a0400720c */ /* 0x000fe20003f26270 */
[----:B------:R-:W-:Y:S01]  /*1c30*/  IMAD R13, R31, R116, RZ ;  /* 0x000000741f0d7224 */ /* 0x000fe200078e02ff */
[----:B------:R-:W-:Y:S01]  /*1c40*/  IADD3.X R33, PT, PT, RZ, R12, RZ, P0, !PT ;  /* 0x0000000cff217210 */ /* 0x000fe200007fe4ff */
[----:B------:R-:W-:Y:S01]  /*1c50*/  IMAD.WIDE.U32 R34, R113, 0x40, R54 ;  /* 0x0000004071227825 */ /* 0x000fe200078e0036 */
[----:B------:R-:W-:-:S03]  /*1c60*/  LOP3.LUT R12, R114, R15, RZ, 0x3c, !PT ;  /* 0x0000000f720c7212 */ /* 0x000fc600078e3cff */
[----:B------:R-:W-:Y:S01]  /*1c70*/  IMAD R10, R30, R20, R13 ;  /* 0x000000141e0a7224 */ /* 0x000fe200078e020d */
[----:B------:R-:W-:Y:S01]  /*1c80*/  LOP3.LUT R13, R115, 0x1f20, RZ, 0xc0, !PT ;  /* 0x00001f20730d7812 */ /* 0x000fe200078ec0ff */
[----:B------:R-:W-:Y:S01]  /*1c90*/  IMAD.WIDE.U32 R32, R116, R30, R32 ;  /* 0x0000001e74207225 */ /* 0x000fe200078e0020 */
[----:B------:R-:W-:Y:S02]  /*1ca0*/  IADD3 R30, P0, PT, R15, R7, RZ ;  /* 0x000000070f1e7210 */ /* 0x000fe40007f1e0ff */
[----:B------:R-:W-:Y:S01]  /*1cb0*/  MOV R7, R18 ;  /* 0x0000001200077202 */ /* 0x000fe20000000f00 */
[----:B------:R-:W-:Y:S01]  /*1cc0*/  @!P3 IMAD.MOV.U32 R18, RZ, RZ, R28 ;  /* 0x000000ffff12b224 */ /* 0x000fe200078e001c */
[----:B------:R-:W-:Y:S01]  /*1cd0*/  @!P3 MOV R19, R29 ;  /* 0x0000001d0013b202 */ /* 0x000fe20000000f00 */
[----:B------:R-:W-:Y:S01]  /*1ce0*/  @P3 IMAD.MOV.U32 R19, RZ, RZ, R29 ;  /* 0x000000ffff133224 */ /* 0x000fe200078e001d */
[----:B------:R-:W-:Y:S02]  /*1cf0*/  @P3 MOV R18, R28 ;  /* 0x0000001c00123202 */ /* 0x000fe40000000f00 */
[----:B------:R-:W-:-:S02]  /*1d00*/  LOP3.LUT R12, R13, R12, RZ, 0xfc, !PT ;  /* 0x0000000c0d0c7212 */ /* 0x000fc400078efcff */
[C---:B------:R-:W-:Y:S02]  /*1d10*/  @!P1 IADD3 R13, P3, PT, R34.reuse, 0x20, RZ ;  /* 0x00000020220d9810 */ /* 0x040fe40007f7e0ff */
[----:B------:R-:W-:Y:S01]  /*1d20*/  @!P5 IADD3 R7, PT, PT, -R7, RZ, RZ ;  /* 0x000000ff0707d210 */ /* 0x000fe20007ffe1ff */
[----:B------:R-:W-:Y:S01]  /*1d30*/  IMAD.IADD R37, R33, 0x1, R10 ;  /* 0x0000000121257824 */ /* 0x000fe200078e020a */
[----:B------:R-:W-:Y:S01]  /*1d40*/  @!P6 LOP3.LUT R7, RZ, R14, RZ, 0x33, !PT ;  /* 0x0000000eff07e212 */ /* 0x000fe200078e33ff */
[----:B------:R-:W-:Y:S01]  /*1d50*/  @!P2 IMAD R14, R35, R18, RZ ;  /* 0x00000012230ea224 */ /* 0x000fe200078e02ff */
[----:B------:R-:W-:Y:S02]  /*1d60*/  @!P2 MOV R36, R32 ;  /* 0x000000200024a202 */ /* 0x000fe40000000f00 */
[----:B------:R-:W-:Y:S01]  /*1d70*/  @!P1 IADD3.X R10, PT, PT, RZ, R35, RZ, P3, !PT ;  /* 0x00000023ff0a9210 */ /* 0x000fe20001ffe4ff */
[----:B------:R-:W-:Y:S01]  /*1d80*/  IMAD.X R31, RZ, RZ, R11, P0 ;  /* 0x000000ffff1f7224 */ /* 0x000fe200000e060b */
[----:B------:R-:W-:Y:S01]  /*1d90*/  @!P1 MOV R33, R37 ;  /* 0x0000002500219202 */ /* 0x000fe20000000f00 */
[----:B------:R-:W-:-:S02]  /*1da0*/  @!P2 IMAD R11, R34, R19, R14 ;  /* 0x00000013220ba224 */ /* 0x000fc400078e020e */
        /* <DEDUP_REMOVED lines=10> */
[----:B------:R-:W-:-:S03]  /*1e50*/  IMAD.WIDE.U32 R28, R54, R104, R30 ;  /* 0x00000068361c7225 */ /* 0x000fc600078e001e */
[----:B------:R-:W-:Y:S02]  /*1e60*/  @!P1 LEA.HI.X R19, R32, R17, R10, 0x1, P0 ;  /* 0x0000001120139211 */ /* 0x000fe400000f0c0a */
[----:B------:R-:W-:Y:S01]  /*1e70*/  IADD3 R10, PT, PT, R11, 0x80, RZ ;  /* 0x000000800b0a7810 */ /* 0x000fe20007ffe0ff */
[----:B------:R-:W-:Y:S01]  /*1e80*/  IMAD R20, R12, 0x2, R103 ;  /* 0x000000020c147824 */ /* 0x000fe200078e0267 */
[----:B------:R-:W-:Y:S02]  /*1e90*/  IADD3 R108, PT, PT, R29, R108, RZ ;  /* 0x0000006c1d6c7210 */ /* 0x000fe40007ffe0ff */
[----:B------:R-:W-:Y:S02]  /*1ea0*/  LEA R109, P3, R28, R26, 0x1 ;  /* 0x0000001a1c6d7211 */ /* 0x000fe400078608ff */
[C---:B------:R-:W-:Y:S01]  /*1eb0*/  ISETP.GE.AND P6, PT, R54.reuse, R10, PT ;  /* 0x0000000a3600720c */ /* 0x040fe20003fc6270 */
[----:B------:R-:W-:Y:S01]  /*1ec0*/  @!PT LDS RZ, [RZ] ;  /* 0x00000000fffff984 */ /* 0x000fe20000000800 */
[----:B------:R-:W-:Y:S01]  /*1ed0*/  @!PT LDS RZ, [RZ] ;  /* 0x00000000fffff984 */ /* 0x000fe20000000800 */
[----:B------:R-:W-:Y:S01]  /*1ee0*/  @!PT LDS RZ, [RZ] ;  /* 0x00000000fffff984 */ /* 0x000fe20000000800 */
[----:B------:R1:W-:Y:S01]  /*1ef0*/  @!P2 LDGSTS.E.BYPASS.LTC128B.128 [R20], desc[UR4][R14.64] ;  /* 0x000000000e14afae */ /* 0x0003e2000b981a04 */
[----:B------:R-:W-:-:S02]  /*1f00*/  IADD3 R12, PT, PT, R54, 0x40, RZ ;  /* 0x00000040360c7810 */ /* 0x000fc40007ffe0ff */
[----:B------:R-:W-:Y:S01]  /*1f10*/  IADD3 R11, PT, PT, R54, 0x60, RZ ;  /* 0x00000060360b7810 */ /* 0x000fe20007ffe0ff */
[----:B------:R-:W-:Y:S01]  /*1f20*/  IMAD.SHL.U32 R13, R104, 0x20, RZ ;  /* 0x00000020680d7824 */ /* 0x000fe200078e00ff */
[----:B------:R-:W-:Y:S01]  /*1f30*/  LEA.HI.X R108, R28, R27, R108, 0x1, P3 ;  /* 0x0000001b1c6c7211 */ /* 0x000fe200018f0c6c */
[----:B------:R2:W-:Y:S01]  /*1f40*/  @!P1 LDGSTS.E.BYPASS.LTC128B.128 [R20+0x800], desc[UR4][R18.64] ;  /* 0x0080000012149fae */ /* 0x0005e2000b981a04 */
[-C--:B------:R-:W-:Y:S02]  /*1f50*/  ISETP.GE.AND P3, PT, R12, R10.reuse, PT ;  /* 0x0000000a0c00720c */ /* 0x080fe40003f66270 */
[-C--:B------:R-:W-:Y:S02]  /*1f60*/  ISETP.GE.AND P2, PT, R11, R10.reuse, PT ;  /* 0x0000000a0b00720c */ /* 0x080fe40003f46270 */
[----:B------:R-:W-:Y:S01]  /*1f70*/  SHF.R.S32.HI R16, RZ, 0x1f, R7 ;  /* 0x0000001fff107819 */ /* 0x000fe20000011407 */
[----:B------:R-:W-:Y:S01]  /*1f80*/  @!P6 IMAD.MOV.U32 R17, RZ, RZ, R108 ;  /* 0x000000ffff11e224 */ /* 0x000fe200078e006c */
[----:B------:R-:W-:-:S02]  /*1f90*/  ISETP.GE.AND P5, PT, R4, R10, PT ;  /* 0x0000000a0400720c */ /* 0x000fc40003fa6270 */
[----:B------:R-:W-:Y:S01]  /*1fa0*/  LEA R26, P0, R13, R109, 0x1 ;  /* 0x0000006d0d1a7211 */ /* 0x000fe200078008ff */
[----:B-1----:R-:W-:Y:S01]  /*1fb0*/  IMAD R15, R25, R7, RZ ;  /* 0x00000007190f7224 */ /* 0x002fe200078e02ff */
[----:B------:R-:W-:-:S03]  /*1fc0*/  SHF.L.U64.HI R14, R104, 0x5, R105 ;  /* 0x00000005680e7819 */ /* 0x000fc60000010269 */
[----:B------:R-:W-:Y:S01]  /*1fd0*/  IMAD R15, R16, R24, R15 ;  /* 0x00000018100f7224 */ /* 0x000fe200078e020f */
[----:B------:R-:W-:Y:S02]  /*1fe0*/  @!P6 MOV R16, R109 ;  /* 0x0000006d0010e202 */ /* 0x000fe40000000f00 */
[----:B------:R-:W-:Y:S02]  /*1ff0*/  LEA.HI.X R27, R13, R108, R14, 0x1, P0 ;  /* 0x0000006c0d1b7211 */ /* 0x000fe400000f0c0e */
[CC--:B--2---:R-:W-:Y:S01]  /*2000*/  @!P3 LEA R18, P1, R104.reuse, R26.reuse, 0x6 ;  /* 0x0000001a6812b211 */ /* 0x0c4fe200078230ff */
[----:B------:R1:W-:Y:S03]  /*2010*/  @!P6 LDGSTS.E.BYPASS.LTC128B.128 [R20+0x1000], desc[UR4][R16.64] ;  /* 0x010000001014efae */ /* 0x0003e6000b981a04 */
[C---:B------:R-:W-:Y:S01]  /*2020*/  @!P3 LEA.HI.X R19, R104.reuse, R27, R105, 0x6, P1 ;  /* 0x0000001b6813b211 */ /* 0x040fe200008f3469 */
[----:B------:R2:W-:Y:S04]  /*2030*/  @!P5 LDGSTS.E.BYPASS.LTC128B.128 [R20+0x1800], desc[UR4][R26.64] ;  /* 0x018000001a14dfae */ /* 0x0005e8000b981a04 */
[----:B------:R2:W-:Y:S01]  /*2040*/  @!P3 LDGSTS.E.BYPASS.LTC128B.128 [R20+0x2000], desc[UR4][R18.64] ;  /* 0x020000001214bfae */ /* 0x0005e2000b981a04 */
[----:B-1----:R-:W-:-:S04]  /*2050*/  @!P2 LEA R16, P0, R104, R26, 0x7 ;  /* 0x0000001a6810a211 */ /* 0x002fc800078038ff */
[----:B------:R-:W-:-:S05]  /*2060*/  @!P2 LEA.HI.X R17, R104, R27, R105, 0x7, P0 ;  /* 0x0000001b6811a211 */ /* 0x000fca00000f3c69 */
[----:B------:R2:W-:Y:S04]  /*2070*/  @!P2 LDGSTS.E.BYPASS.LTC128B.128 [R20+0x2800], desc[UR4][R16.64] ;  /* 0x028000001014afae */ /* 0x0005e8000b981a04 */
[----:B------:R-:W0:Y:S01]  /*2080*/  LDGDEPBAR ;  /* 0x00000000000079af */ /* 0x000e220000000000 */
[----:B------:R-:W-:-:S03]  /*2090*/  IMAD.WIDE.U32 R28, R24, R7, RZ ;  /* 0x00000007181c7225 */ /* 0x000fc600078e00ff */
[----:B------:R2:W5:Y:S01]  /*20a0*/  LD.E R50, desc[UR4][R2.64+0x184] ;  /* 0x0001840402327980 */ /* 0x000562000c101900 */
[----:B------:R-:W-:Y:S02]  /*20b0*/  IADD3 R6, P1, PT, R6, R28, RZ ;  /* 0x0000001c06067210 */ /* 0x000fe40007f3e0ff */
[----:B------:R-:W-:Y:S01]  /*20c0*/  IADD3 R15, PT, PT, R29, R15, RZ ;  /* 0x0000000f1d0f7210 */ /* 0x000fe20007ffe0ff */
[----:B------:R2:W5:Y:S03]  /*20d0*/  LD.E R49, desc[UR4][R2.64+0x188] ;  /* 0x0001880402317980 */ /* 0x000566000c101900 */
[----:B------:R-:W-:Y:S01]  /*20e0*/  IADD3.X R7, PT, PT, R5, R15, RZ, P1, !PT ;  /* 0x0000000f05077210 */ /* 0x000fe20000ffe4ff */
[----:B------:R-:W-:Y:S01]  /*20f0*/  IMAD R5, R23, R54, RZ ;  /* 0x0000003617057224 */ /* 0x000fe200078e02ff */
[----:B------:R-:W-:Y:S01]  /*2100*/  ISETP.GE.AND P3, PT, R12, R10, PT ;  /* 0x0000000a0c00720c */ /* 0x000fe20003f66270 */
[----:B------:R-:W-:Y:S01]  /*2110*/  IMAD.WIDE.U32 R6, R54, R22, R6 ;  /* 0x0000001636067225 */ /* 0x000fe200078e0006 */
[----:B------:R-:W-:-:S11]  /*2120*/  DEPBAR.LE SB0, 0x0 ;  /* 0x000080000000791a */ /* 0x000fd60000000000 */
[----:B------:R-:W-:Y:S05]  /*2130*/  WARPSYNC.ALL ;  /* 0x0000000000007948 */ /* 0x000fea0003800000 */
[----:B------:R-:W-:Y:S01]  /*2140*/  IMAD.IADD R110, R7, 0x1, R5 ;  /* 0x00000001076e7824 */ /* 0x000fe200078e0205 */
[----:B------:R-:W-:Y:S02]  /*2150*/  ISETP.GE.AND P2, PT, R11, R10, PT ;  /* 0x0000000a0b00720c */ /* 0x000fe40003f46270 */
[----:B------:R-:W-:Y:S02]  /*2160*/  LEA R111, P0, R6, R8, 0x1 ;  /* 0x00000008066f7211 */ /* 0x000fe400078008ff */
[----:B------:R-:W-:-:S02]  /*2170*/  SHF.L.U32 R5, R22, 0x5, RZ ;  /* 0x0000000516057819 */ /* 0x000fc400000006ff */
[----:B------:R-:W-:Y:S02]  /*2180*/  ISETP.GE.AND P5, PT, R4, R10, PT ;  /* 0x0000000a0400720c */ /* 0x000fe40003fa6270 */
[----:B------:R-:W-:Y:S02]  /*2190*/  LEA.HI.X R110, R6, R9, R110, 0x1, P0 ;  /* 0x00000009066e7211 */ /* 0x000fe400000f0c6e */
[----:B------:R-:W-:Y:S02]  /*21a0*/  SHF.L.U64.HI R6, R22, 0x5, R23 ;  /* 0x0000000516067819 */ /* 0x000fe40000010217 */
[CC--:B------:R-:W-:Y:S01]  /*21b0*/  LEA R8, P0, R5.reuse, R111.reuse, 0x1 ;  /* 0x0000006f05087211 */ /* 0x0c0fe200078008ff */
[----:B------:R-:W-:Y:S01]  /*21c0*/  @!P6 IMAD.MOV.U32 R11, RZ, RZ, R110 ;  /* 0x000000ffff0be224 */ /* 0x000fe200078e006e */
[----:B------:R-:W-:Y:S01]  /*21d0*/  @!P6 MOV R10, R111 ;  /* 0x0000006f000ae202 */ /* 0x000fe20000000f00 */
[----:B------:R-:W-:Y:S01]  /*21e0*/  BAR.SYNC.DEFER_BLOCKING 0x0 ;  /* 0x0000000000007b1d */ /* 0x000fe20000010000 */
[----:B------:R-:W-:-:S02]  /*21f0*/  LEA.HI.X R9, R5, R110, R6, 0x1, P0 ;  /* 0x0000006e05097211 */ /* 0x000fc400000f0c06 */
        /* <DEDUP_REMOVED lines=25> */
[----:B------:R-:W-:-:S02]  /*2390*/  SHF.L.U32 R41, R87, 0x5, RZ ;  /* 0x0000000557297819 */ /* 0x000fc400000006ff */
[C---:B------:R-:W-:Y:S01]  /*23a0*/  SHF.L.U32 R102, R87.reuse, 0x4, RZ ;  /* 0x0000000457667819 */ /* 0x040fe200000006ff */
[----:B------:R-:W-:Y:S01]  /*23b0*/  IMAD.SHL.U32 R86, R87, 0x4, RZ ;  /* 0x0000000457567824 */ /* 0x000fe200078e00ff */
[----:B------:R-:W-:Y:S01]  /*23c0*/  SHF.R.U32.HI R52, RZ, 0x1, R87 ;  /* 0x00000001ff347819 */ /* 0x000fe20000011657 */
[----:B--2---:R-:W-:Y:S01]  /*23d0*/  IMAD.MOV.U32 R27, RZ, RZ, 0x20 ;  /* 0x00000020ff1b7424 */ /* 0x004fe200078e00ff */
[----:B------:R-:W-:Y:S01]  /*23e0*/  LOP3.LUT R101, R102, 0x3e00, RZ, 0xc0, !PT ;  /* 0x00003e0066657812 */ /* 0x000fe200078ec0ff */
[----:B------:R-:W0:Y:S03]  /*23f0*/  LDGDEPBAR ;  /* 0x00000000000079af */ /* 0x000e260000000000 */
[----:B------:R-:W-:Y:S02]  /*2400*/  LOP3.LUT R101, R101, 0x20, R41, 0xf8, !PT ;  /* 0x0000002065657812 */ /* 0x000fe400078ef829 */
[----:B-1----:R-:W-:-:S02]  /*2410*/  LOP3.LUT R6, R86, 0x18, RZ, 0xc0, !PT ;  /* 0x0000001856067812 */ /* 0x002fc400078ec0ff */
[----:B---3--:R-:W-:Y:S02]  /*2420*/  LOP3.LUT R4, R41, 0xc0, RZ, 0xc0, !PT ;  /* 0x000000c029047812 */ /* 0x008fe400078ec0ff */
[----:B------:R-:W-:Y:S02]  /*2430*/  LOP3.LUT R5, R102, 0x100, RZ, 0xc0, !PT ;  /* 0x0000010066057812 */ /* 0x000fe400078ec0ff */
[C---:B------:R-:W-:Y:S02]  /*2440*/  LOP3.LUT R26, R4.reuse, 0x8, R52, 0xf8, !PT ;  /* 0x00000008041a7812 */ /* 0x040fe400078ef834 */
[----:B------:R-:W-:Y:S02]  /*2450*/  LOP3.LUT R4, R4, 0x8, R87, 0xf8, !PT ;  /* 0x0000000804047812 */ /* 0x000fe400078ef857 */
[----:B------:R-:W-:Y:S02]  /*2460*/  LOP3.LUT R26, R26, R6, RZ, 0x3c, !PT ;  /* 0x000000061a1a7212 */ /* 0x000fe400078e3cff */
[----:B------:R-:W-:-:S02]  /*2470*/  LOP3.LUT R101, R101, 0x100, R41, 0xf8, !PT ;  /* 0x0000010065657812 */ /* 0x000fc400078ef829 */
[----:B------:R-:W-:Y:S02]  /*2480*/  LOP3.LUT R5, R5, 0x20, R41, 0xf8, !PT ;  /* 0x0000002005057812 */ /* 0x000fe400078ef829 */
[----:B------:R-:W-:Y:S02]  /*2490*/  LOP3.LUT R101, R101, R26, RZ, 0xfc, !PT ;  /* 0x0000001a65657212 */ /* 0x000fe400078efcff */
[----:B------:R-:W-:Y:S02]  /*24a0*/  LOP3.LUT R4, R5, R4, R6, 0xf6, !PT ;  /* 0x0000000405047212 */ /* 0x000fe400078ef606 */
[-C--:B------:R-:W-:Y:S02]  /*24b0*/  LEA R101, R101, R103.reuse, 0x1 ;  /* 0x0000006765657211 */ /* 0x080fe400078e08ff */
[----:B------:R-:W-:-:S03]  /*24c0*/  LEA R42, R4, R103, 0x1 ;  /* 0x00000067042a7211 */ /* 0x000fc600078e08ff */
[----:B------:R-:W-:Y:S04]  /*24d0*/  LDSM.16.M88.4 R32, [R101] ;  /* 0x000000006520783b */ /* 0x000fe80000000200 */
[----:B------:R-:W1:Y:S01]  /*24e0*/  LDSM.16.M88.4 R36, [R42+0x1000] ;  /* 0x001000002a24783b */ /* 0x000e620000000200 */
[----:B------:R-:W-:-:S03]  /*24f0*/  LOP3.LUT P3, RZ, R87, 0x4, RZ, 0xc0, !PT ;  /* 0x0000000457ff7812 */ /* 0x000fc6000786c0ff */
[----:B------:R-:W-:Y:S01]  /*2500*/  LDSM.16.M88.4 R28, [R42+0x1400] ;  /* 0x001400002a1c783b */ /* 0x000fe20000000200 */
[----:B------:R-:W-:-:S04]  /*2510*/  SEL R27, R27, 0xffffffe0, !P3 ;  /* 0xffffffe01b1b7807 */ /* 0x000fc80005800000 */
[----:B------:R-:W-:Y:S02]  /*2520*/  IADD3 R24, PT, PT, R101, R27, RZ ;  /* 0x0000001b65187210 */ /* 0x000fe40007ffe0ff */
[----:B------:R-:W-:-:S03]  /*2530*/  IADD3 R62, PT, PT, R27, R42, RZ ;  /* 0x0000002a1b3e7210 */ /* 0x000fc60007ffe0ff */
[----:B------:R-:W-:Y:S04]  /*2540*/  LDSM.16.M88.4 R16, [R24] ;  /* 0x000000001810783b */ /* 0x000fe80000000200 */
[----:B------:R-:W2:Y:S04]  /*2550*/  LDSM.16.M88.4 R4, [R62+0x1000] ;  /* 0x001000003e04783b */ /* 0x000ea80000000200 */
[----:B------:R-:W3:Y:S01]  /*2560*/  LDSM.16.M88.4 R44, [R62+0x1400] ;  /* 0x001400003e2c783b */ /* 0x000ee20000000200 */
[C---:B-1----:R-:W-:Y:S08]  /*2570*/  HMMA.16816.F32.BF16 R8, R32.reuse, R36, RZ ;  /* 0x000000242008723c */ /* 0x042ff000000418ff */
[----:B------:R-:W-:-:S12]  /*2580*/  HMMA.16816.F32.BF16 R36, R32, R38, RZ ;  /* 0x000000262024723c */ /* 0x000fd800000418ff */
[----:B--2---:R-:W-:Y:S08]  /*2590*/  HMMA.16816.F32.BF16 R8, R16, R4, R8 ;  /* 0x000000041008723c */ /* 0x004ff00000041808 */
[----:B------:R-:W-:Y:S08]  /*25a0*/  HMMA.16816.F32.BF16 R12, R32, R28, RZ ;  /* 0x0000001c200c723c */ /* 0x000ff000000418ff */
[C---:B------:R-:W-:Y:S01]  /*25b0*/  HMMA.16816.F32.BF16 R36, R16.reuse, R6, R36 ;  /* 0x000000061024723c */ /* 0x040fe20000041824 */
[----:B------:R-:W1:Y:S11]  /*25c0*/  LDSM.16.M88.4 R4, [R42+0x1800] ;  /* 0x001800002a04783b */ /* 0x000e760000000200 */
[----:B---3--:R-:W-:Y:S01]  /*25d0*/  HMMA.16816.F32.BF16 R12, R16, R44, R12 ;  /* 0x0000002c100c723c */ /* 0x008fe2000004180c */
[-C--:B----4-:R-:W-:Y:S01]  /*25e0*/  FMUL.FTZ R8, R8, R25.reuse ;  /* 0x0000001908087220 */ /* 0x090fe20000410000 */
[-C--:B------:R-:W-:Y:S01]  /*25f0*/  FMUL.FTZ R9, R9, R25.reuse ;  /* 0x0000001909097220 */ /* 0x080fe20000410000 */
[-C--:B------:R-:W-:Y:S01]  /*2600*/  FMUL.FTZ R10, R10, R25.reuse ;  /* 0x000000190a0a7220 */ /* 0x080fe20000410000 */
[-C--:B------:R-:W-:Y:S01]  /*2610*/  FMUL.FTZ R11, R11, R25.reuse ;  /* 0x000000190b0b7220 */ /* 0x080fe20000410000 */
[----:B------:R-:W2:Y:S08]  /*2620*/  MUFU.TANH R53, R8 ;  /* 0x0000000800357308 */ /* 0x000eb00000002400 */
[----:B------:R-:W3:Y:S08]  /*2630*/  MUFU.TANH R57, R9 ;  /* 0x0000000900397308 */ /* 0x000ef00000002400 */
[----:B------:R-:W4:Y:S08]  /*2640*/  MUFU.TANH R55, R10 ;  /* 0x0000000a00377308 */ /* 0x000f300000002400 */
[----:B------:R1:W1:Y:S02]  /*2650*/  MUFU.TANH R56, R11 ;  /* 0x0000000b00387308 */ /* 0x0002640000002400 */
[----:B-1----:R-:W-:Y:S01]  /*2660*/  HMMA.16816.F32.BF16 R8, R32, R30, RZ ;  /* 0x0000001e2008723c */ /* 0x002fe200000418ff */
[----:B------:R-:W1:Y:S01]  /*2670*/  LDSM.16.M88.4 R28, [R62+0x1800] ;  /* 0x001800003e1c783b */ /* 0x000e620000000200 */
[-C--:B------:R-:W-:Y:S01]  /*2680*/  FMUL.FTZ R36, R36, R25.reuse ;  /* 0x0000001924247220 */ /* 0x080fe20000410000 */
[-C--:B------:R-:W-:Y:S01]  /*2690*/  FMUL.FTZ R37, R37, R25.reuse ;  /* 0x0000001925257220 */ /* 0x080fe20000410000 */
[-C--:B------:R-:W-:Y:S01]  /*26a0*/  FMUL.FTZ R38, R38, R25.reuse ;  /* 0x0000001926267220 */ /* 0x080fe20000410000 */
[----:B------:R-:W-:-:S15]  /*26b0*/  FMUL.FTZ R39, R39, R25 ;  /* 0x0000001927277220 */ /* 0x000fde0000410000 */
[----:B------:R-:W-:Y:S01]  /*26c0*/  HMMA.16816.F32.BF16 R8, R16, R46, R8 ;  /* 0x0000002e1008723c */ /* 0x000fe20000041808 */
[----:B------:R-:W2:Y:S01]  /*26d0*/  LDSM.16.M88.4 R44, [R42+0x1c00] ;  /* 0x001c00002a2c783b */ /* 0x000ea20000000200 */
[-C--:B------:R-:W-:Y:S01]  /*26e0*/  FMUL.FTZ R12, R12, R25.reuse ;  /* 0x000000190c0c7220 */ /* 0x080fe20000410000 */
[-C--:B------:R-:W-:Y:S01]  /*26f0*/  FMUL.FTZ R13, R13, R25.reuse ;  /* 0x000000190d0d7220 */ /* 0x080fe20000410000 */
[-C--:B------:R-:W-:Y:S01]  /*2700*/  FMUL.FTZ R14, R14, R25.reuse ;  /* 0x000000190e0e7220 */ /* 0x080fe20000410000 */
[-C--:B------:R-:W-:Y:S01]  /*2710*/  FMUL.FTZ R15, R15, R25.reuse ;  /* 0x000000190f0f7220 */ /* 0x080fe20000410000 */
[----:B------:R-:W1:Y:S08]  /*2720*/  MUFU.TANH R58, R36 ;  /* 0x00000024003a7308 */ /* 0x000e700000002400 */
[----:B------:R-:W1:Y:S08]  /*2730*/  MUFU.TANH R61, R37 ;  /* 0x00000025003d7308 */ /* 0x000e700000002400 */
[----:B------:R-:W1:Y:S08]  /*2740*/  MUFU.TANH R59, R38 ;  /* 0x00000026003b7308 */ /* 0x000e700000002400 */
[----:B------:R3:W1:Y:S08]  /*2750*/  MUFU.TANH R60, R39 ;  /* 0x00000027003c7308 */ /* 0x0006700000002400 */
[----:B------:R-:W1:Y:S08]  /*2760*/  MUFU.TANH R63, R12 ;  /* 0x0000000c003f7308 */ /* 0x000e700000002400 */
[----:B------:R-:W1:Y:S01]  /*2770*/  MUFU.TANH R65, R13 ;  /* 0x0000000d00417308 */ /* 0x000e620000002400 */
[C---:B---3--:R-:W-:Y:S07]  /*2780*/  HMMA.16816.F32.BF16 R36, R32.reuse, R4, RZ ;  /* 0x000000042024723c */ /* 0x048fee00000418ff */
[----:B------:R-:W3:Y:S01]  /*2790*/  MUFU.TANH R64, R14 ;  /* 0x0000000e00407308 */ /* 0x000ee20000002400 */
[----:B------:R-:W-:Y:S07]  /*27a0*/  HMMA.16816.F32.BF16 R4, R32, R6, RZ ;  /* 0x000000062004723c */ /* 0x000fee00000418ff */
[----:B------:R4:W1:Y:S01]  /*27b0*/  MUFU.TANH R66, R15 ;  /* 0x0000000f00427308 */ /* 0x0008620000002400 */
[-C--:B------:R-:W-:Y:S01]  /*27c0*/  FMUL.FTZ R8, R8, R25.reuse ;  /* 0x0000001908087220 */ /* 0x080fe20000410000 */
[-C--:B------:R-:W-:Y:S01]  /*27d0*/  FMUL.FTZ R9, R9, R25.reuse ;  /* 0x0000001909097220 */ /* 0x080fe20000410000 */
[----:B----4-:R-:W4:Y:S01]  /*27e0*/  LDSM.16.M88.4 R12, [R62+0x1c00] ;  /* 0x001c00003e0c783b */ /* 0x010f220000000200 */
[-C--:B------:R-:W-:Y:S01]  /*27f0*/  FMUL.FTZ R10, R10, R25.reuse ;  /* 0x000000190a0a7220 */ /* 0x080fe20000410000 */
[----:B------:R-:W-:-:S03]  /*2800*/  FMUL.FTZ R11, R11, R25 ;  /* 0x000000190b0b7220 */ /* 0x000fc60000410000 */
[----:B------:R-:W2:Y:S01]  /*2810*/  MUFU.TANH R67, R8 ;  /* 0x0000000800437308 */ /* 0x000ea20000002400 */
[C---:B-1----:R-:W-:Y:S07]  /*2820*/  HMMA.16816.F32.BF16 R36, R16.reuse, R28, R36 ;  /* 0x0000001c1024723c */ /* 0x042fee0000041824 */
[----:B------:R-:W1:Y:S01]  /*2830*/  MUFU.TANH R69, R9 ;  /* 0x0000000900457308 */ /* 0x000e620000002400 */
[----:B------:R-:W-:Y:S01]  /*2840*/  HMMA.16816.F32.BF16 R4, R16, R30, R4 ;  /* 0x0000001e1004723c */ /* 0x000fe20000041804 */
[----:B------:R-:W3:Y:S06]  /*2850*/  LDSM.16.M88.4 R28, [R42+0x2000] ;  /* 0x002000002a1c783b */ /* 0x000eec0000000200 */
[----:B------:R-:W1:Y:S08]  /*2860*/  MUFU.TANH R68, R10 ;  /* 0x0000000a00447308 */ /* 0x000e700000002400 */
[----:B------:R2:W1:Y:S02]  /*2870*/  MUFU.TANH R70, R11 ;  /* 0x0000000b00467308 */ /* 0x0004640000002400 */
[C---:B--2---:R-:W-:Y:S08]  /*2880*/  HMMA.16816.F32.BF16 R8, R32.reuse, R44, RZ ;  /* 0x0000002c2008723c */ /* 0x044ff000000418ff */
[----:B------:R-:W-:Y:S01]  /*2890*/  HMMA.16816.F32.BF16 R44, R32, R46, RZ ;  /* 0x0000002e202c723c */ /* 0x000fe200000418ff */
[-C--:B------:R-:W-:Y:S01]  /*28a0*/  FMUL.FTZ R36, R36, R25.reuse ;  /* 0x0000001924247220 */ /* 0x080fe20000410000 */
[-C--:B------:R-:W-:Y:S01]  /*28b0*/  FMUL.FTZ R37, R37, R25.reuse ;  /* 0x0000001925257220 */ /* 0x080fe20000410000 */
[-C--:B------:R-:W-:Y:S01]  /*28c0*/  FMUL.FTZ R38, R38, R25.reuse ;  /* 0x0000001926267220 */ /* 0x080fe20000410000 */
[-C--:B------:R-:W-:Y:S01]  /*28d0*/  FMUL.FTZ R39, R39, R25.reuse ;  /* 0x0000001927277220 */ /* 0x080fe20000410000 */
[----:B------:R-:W2:Y:S07]  /*28e0*/  MUFU.TANH R73, R36 ;  /* 0x0000002400497308 */ /* 0x000eae0000002400 */
[C---:B----4-:R-:W-:Y:S01]  /*28f0*/  HMMA.16816.F32.BF16 R8, R16.reuse, R12, R8 ;  /* 0x0000000c1008723c */ /* 0x050fe20000041808 */
[----:B------:R-:W4:Y:S07]  /*2900*/  MUFU.TANH R74, R37 ;  /* 0x00000025004a7308 */ /* 0x000f2e0000002400 */
[----:B------:R-:W-:Y:S01]  /*2910*/  HMMA.16816.F32.BF16 R44, R16, R14, R44 ;  /* 0x0000000e102c723c */ /* 0x000fe2000004182c */
[----:B------:R-:W1:Y:S01]  /*2920*/  MUFU.TANH R71, R38 ;  /* 0x0000002600477308 */ /* 0x000e620000002400 */
[----:B------:R-:W-:Y:S07]  /*2930*/  LDSM.16.M88.4 R12, [R42+0x2400] ;  /* 0x002400002a0c783b */ /* 0x000fee0000000200 */
[----:B------:R3:W1:Y:S01]  /*2940*/  MUFU.TANH R72, R39 ;  /* 0x0000002700487308 */ /* 0x0006620000002400 */
[-C--:B------:R-:W-:Y:S01]  /*2950*/  FMUL.FTZ R4, R4, R25.reuse ;  /* 0x0000001904047220 */ /* 0x080fe20000410000 */
        /* <DEDUP_REMOVED lines=14> */
[C---:B--2---:R-:W-:Y:S07]  /*2a40*/  HMMA.16816.F32.BF16 R4, R32.reuse, R28, RZ ;  /* 0x0000001c2004723c */ /* 0x044fee00000418ff */
[----:B------:R-:W2:Y:S01]  /*2a50*/  MUFU.TANH R81, R10 ;  /* 0x0000000a00517308 */ /* 0x000ea20000002400 */
[----:B------:R-:W-:Y:S07]  /*2a60*/  HMMA.16816.F32.BF16 R28, R32, R30, RZ ;  /* 0x0000001e201c723c */ /* 0x000fee00000418ff */
[----:B------:R4:W1:Y:S02]  /*2a70*/  MUFU.TANH R80, R11 ;  /* 0x0000000b00507308 */ /* 0x0008640000002400 */
[----:B----4-:R-:W4:Y:S01]  /*2a80*/  LDSM.16.M88.4 R8, [R62+0x2400] ;  /* 0x002400003e08783b */ /* 0x010f220000000200 */
[-C--:B------:R-:W-:Y:S01]  /*2a90*/  FMUL.FTZ R44, R44, R25.reuse ;  /* 0x000000192c2c7220 */ /* 0x080fe20000410000 */
[-C--:B------:R-:W-:Y:S01]  /*2aa0*/  FMUL.FTZ R45, R45, R25.reuse ;  /* 0x000000192d2d7220 */ /* 0x080fe20000410000 */
[-C--:B------:R-:W-:Y:S01]  /*2ab0*/  FMUL.FTZ R46, R46, R25.reuse ;  /* 0x000000192e2e7220 */ /* 0x080fe20000410000 */
[-C--:B------:R-:W-:Y:S01]  /*2ac0*/  FMUL.FTZ R47, R47, R25.reuse ;  /* 0x000000192f2f7220 */ /* 0x080fe20000410000 */
[C---:B---3--:R-:W-:Y:S01]  /*2ad0*/  HMMA.16816.F32.BF16 R4, R16.reuse, R36, R4 ;  /* 0x000000241004723c */ /* 0x048fe20000041804 */
[----:B------:R-:W3:Y:S07]  /*2ae0*/  MUFU.TANH R85, R44 ;  /* 0x0000002c00557308 */ /* 0x000eee0000002400 */
[----:B------:R-:W-:Y:S01]  /*2af0*/  HMMA.16816.F32.BF16 R28, R16, R38, R28 ;  /* 0x00000026101c723c */ /* 0x000fe2000004181c */
[----:B------:R-:W1:Y:S07]  /*2b00*/  MUFU.TANH R88, R45 ;  /* 0x0000002d00587308 */ /* 0x000e6e0000002400 */
[----:B------:R-:W-:Y:S01]  /*2b10*/  HMMA.16816.F32.BF16 R36, R32, R12, RZ ;  /* 0x0000000c2024723c */ /* 0x000fe200000418ff */
[----:B------:R-:W1:Y:S08]  /*2b20*/  MUFU.TANH R84, R46 ;  /* 0x0000002e00547308 */ /* 0x000e700000002400 */
[----:B------:R2:W1:Y:S01]  /*2b30*/  MUFU.TANH R83, R47 ;  /* 0x0000002f00537308 */ /* 0x0004620000002400 */
[-C--:B------:R-:W-:Y:S01]  /*2b40*/  FMUL.FTZ R4, R4, R25.reuse ;  /* 0x0000001904047220 */ /* 0x080fe20000410000 */
[-C--:B------:R-:W-:Y:S01]  /*2b50*/  FMUL.FTZ R5, R5, R25.reuse ;  /* 0x0000001905057220 */ /* 0x080fe20000410000 */
[----:B--2---:R-:W2:Y:S01]  /*2b60*/  LDSM.16.M88.4 R44, [R42+0x2800] ;  /* 0x002800002a2c783b */ /* 0x004ea20000000200 */
[-C--:B------:R-:W-:Y:S01]  /*2b70*/  FMUL.FTZ R6, R6, R25.reuse ;  /* 0x0000001906067220 */ /* 0x080fe20000410000 */
[-C--:B------:R-:W-:Y:S01]  /*2b80*/  FMUL.FTZ R7, R7, R25.reuse ;  /* 0x0000001907077220 */ /* 0x080fe20000410000 */
[-C--:B------:R-:W-:Y:S01]  /*2b90*/  FMUL.FTZ R28, R28, R25.reuse ;  /* 0x000000191c1c7220 */ /* 0x080fe20000410000 */
[-C--:B------:R-:W-:Y:S01]  /*2ba0*/  FMUL.FTZ R29, R29, R25.reuse ;  /* 0x000000191d1d7220 */ /* 0x080fe20000410000 */
[-C--:B------:R-:W-:Y:S01]  /*2bb0*/  FMUL.FTZ R30, R30, R25.reuse ;  /* 0x000000191e1e7220 */ /* 0x080fe20000410000 */
[----:B------:R-:W-:-:S02]  /*2bc0*/  FMUL.FTZ R31, R31, R25 ;  /* 0x000000191f1f7220 */ /* 0x000fc40000410000 */
[----:B----4-:R-:W-:Y:S01]  /*2bd0*/  HMMA.16816.F32.BF16 R36, R16, R8, R36 ;  /* 0x000000081024723c */ /* 0x010fe20000041824 */
[----:B------:R-:W4:Y:S07]  /*2be0*/  MUFU.TANH R90, R4 ;  /* 0x00000004005a7308 */ /* 0x000f2e0000002400 */
[----:B------:R-:W-:Y:S01]  /*2bf0*/  HMMA.16816.F32.BF16 R12, R32, R14, RZ ;  /* 0x0000000e200c723c */ /* 0x000fe200000418ff */
[----:B------:R-:W1:Y:S08]  /*2c00*/  MUFU.TANH R92, R5 ;  /* 0x00000005005c7308 */ /* 0x000e700000002400 */
[----:B------:R-:W1:Y:S08]  /*2c10*/  MUFU.TANH R89, R6 ;  /* 0x0000000600597308 */ /* 0x000e700000002400 */
[----:B------:R3:W1:Y:S08]  /*2c20*/  MUFU.TANH R91, R7 ;  /* 0x00000007005b7308 */ /* 0x0006700000002400 */
[----:B------:R-:W1:Y:S08]  /*2c30*/  MUFU.TANH R95, R28 ;  /* 0x0000001c005f7308 */ /* 0x000e700000002400 */
[----:B------:R-:W1:Y:S01]  /*2c40*/  MUFU.TANH R96, R29 ;  /* 0x0000001d00607308 */ /* 0x000e620000002400 */
[----:B---3--:R-:W3:Y:S07]  /*2c50*/  LDSM.16.M88.4 R4, [R62+0x2800] ;  /* 0x002800003e04783b */ /* 0x008eee0000000200 */
[----:B------:R-:W1:Y:S08]  /*2c60*/  MUFU.TANH R93, R30 ;  /* 0x0000001e005d7308 */ /* 0x000e700000002400 */
[----:B------:R4:W1:Y:S01]  /*2c70*/  MUFU.TANH R94, R31 ;  /* 0x0000001f005e7308 */ /* 0x0008620000002400 */
[-C--:B------:R-:W-:Y:S01]  /*2c80*/  FMUL.FTZ R36, R36, R25.reuse ;  /* 0x0000001924247220 */ /* 0x080fe20000410000 */
[-C--:B------:R-:W-:Y:S01]  /*2c90*/  FMUL.FTZ R37, R37, R25.reuse ;  /* 0x0000001925257220 */ /* 0x080fe20000410000 */
[-C--:B------:R-:W-:Y:S01]  /*2ca0*/  FMUL.FTZ R38, R38, R25.reuse ;  /* 0x0000001926267220 */ /* 0x080fe20000410000 */
[----:B----4-:R-:W4:Y:S01]  /*2cb0*/  LDSM.16.M88.4 R28, [R42+0x2c00] ;  /* 0x002c00002a1c783b */ /* 0x010f220000000200 */
[-C--:B------:R-:W-:Y:S01]  /*2cc0*/  FMUL.FTZ R39, R39, R25.reuse ;  /* 0x0000001927277220 */ /* 0x080fe20000410000 */
[----:B------:R-:W-:Y:S02]  /*2cd0*/  HMMA.16816.F32.BF16 R12, R16, R10, R12 ;  /* 0x0000000a100c723c */ /* 0x000fe4000004180c */
[----:B------:R-:W1:Y:S06]  /*2ce0*/  MUFU.TANH R98, R36 ;  /* 0x0000002400627308 */ /* 0x000e6c0000002400 */
[C---:B--2---:R-:W-:Y:S02]  /*2cf0*/  HMMA.16816.F32.BF16 R8, R32.reuse, R44, RZ ;  /* 0x0000002c2008723c */ /* 0x044fe400000418ff */
[----:B------:R-:W2:Y:S06]  /*2d00*/  MUFU.TANH R100, R37 ;  /* 0x0000002500647308 */ /* 0x000eac0000002400 */
[----:B------:R-:W-:Y:S02]  /*2d10*/  HMMA.16816.F32.BF16 R44, R32, R46, RZ ;  /* 0x0000002e202c723c */ /* 0x000fe400000418ff */
[----:B------:R-:W1:Y:S08]  /*2d20*/  MUFU.TANH R99, R38 ;  /* 0x0000002600637308 */ /* 0x000e700000002400 */
[----:B------:R3:W1:Y:S02]  /*2d30*/  MUFU.TANH R97, R39 ;  /* 0x0000002700617308 */ /* 0x0006640000002400 */
[----:B---3--:R-:W3:Y:S01]  /*2d40*/  LDSM.16.M88.4 R36, [R62+0x2c00] ;  /* 0x002c00003e24783b */ /* 0x008ee20000000200 */
[----:B------:R-:W-:Y:S01]  /*2d50*/  HMMA.16816.F32.BF16 R8, R16, R4, R8 ;  /* 0x000000041008723c */ /* 0x000fe20000041808 */
[-C--:B------:R-:W-:Y:S01]  /*2d60*/  FMUL.FTZ R12, R12, R25.reuse ;  /* 0x000000190c0c7220 */ /* 0x080fe20000410000 */
[----:B------:R-:W-:Y:S01]  /*2d70*/  FMUL.FTZ R13, R13, R25 ;  /* 0x000000190d0d7220 */ /* 0x000fe20000410000 */
[----:B------:R-:W-:Y:S01]  /*2d80*/  LOP3.LUT R54, R54, 0x7, RZ, 0xc0, !PT ;  /* 0x0000000736367812 */ /* 0x000fe200078ec0ff */
[----:B------:R-:W-:-:S04]  /*2d90*/  DEPBAR.LE SB0, 0x0 ;  /* 0x000080000000791a */ /* 0x000fc80000000000 */
[----:B------:R-:W-:Y:S08]  /*2da0*/  HMMA.16816.F32.BF16 R44, R16, R6, R44 ;  /* 0x00000006102c723c */ /* 0x000ff0000004182c */
[C---:B----4-:R-:W-:Y:S08]  /*2db0*/  HMMA.16816.F32.BF16 R4, R32.reuse, R28, RZ ;  /* 0x0000001c2004723c */ /* 0x050ff000000418ff */
[----:B------:R-:W-:-:S12]  /*2dc0*/  HMMA.16816.F32.BF16 R28, R32, R30, RZ ;  /* 0x0000001e201c723c */ /* 0x000fd800000418ff */
[C---:B---3--:R-:W-:Y:S08]  /*2dd0*/  HMMA.16816.F32.BF16 R4, R16.reuse, R36, R4 ;  /* 0x000000241004723c */ /* 0x048ff00000041804 */
[----:B------:R-:W-:Y:S01]  /*2de0*/  HMMA.16816.F32.BF16 R28, R16, R38, R28 ;  /* 0x00000026101c723c */ /* 0x000fe2000004181c */
[-C--:B------:R-:W-:Y:S01]  /*2df0*/  FMUL.FTZ R8, R8, R25.reuse ;  /* 0x0000001908087220 */ /* 0x080fe20000410000 */
[-C--:B------:R-:W-:Y:S01]  /*2e00*/  FMUL.FTZ R9, R9, R25.reuse ;  /* 0x0000001909097220 */ /* 0x080fe20000410000 */
[----:B------:R3:W4:Y:S01]  /*2e10*/  MUFU.TANH R122, R12 ;  /* 0x0000000c007a7308 */ /* 0x0007220000002400 */
[-C--:B------:R-:W-:Y:S01]  /*2e20*/  FMUL.FTZ R35, R44, R25.reuse ;  /* 0x000000192c237220 */ /* 0x080fe20000410000 */
[----:B------:R-:W-:-:S06]  /*2e30*/  FMUL.FTZ R45, R45, R25 ;  /* 0x000000192d2d7220 */ /* 0x000fcc0000410000 */
[-C--:B------:R-:W-:Y:S01]  /*2e40*/  FMUL.FTZ R4, R4, R25.reuse ;  /* 0x0000001904047220 */ /* 0x080fe20000410000 */
[-C--:B------:R-:W-:Y:S01]  /*2e50*/  FMUL.FTZ R5, R5, R25.reuse ;  /* 0x0000001905057220 */ /* 0x080fe20000410000 */
[----:B------:R2:W1:Y:S01]  /*2e60*/  MUFU.TANH R62, R13 ;  /* 0x0000000d003e7308 */ /* 0x0004620000002400 */
[----:B---3--:R-:W-:-:S07]  /*2e70*/  FMUL.FTZ R12, R14, R25 ;  /* 0x000000190e0c7220 */ /* 0x008fce0000410000 */
[----:B------:R3:W1:Y:S01]  /*2e80*/  MUFU.TANH R18, R4 ;  /* 0x0000000400127308 */ /* 0x0006620000002400 */
[-C--:B------:R-:W-:Y:S01]  /*2e90*/  FMUL.FTZ R19, R28, R25.reuse ;  /* 0x000000191c137220 */ /* 0x080fe20000410000 */
[----:B------:R-:W-:-:S06]  /*2ea0*/  FMUL.FTZ R29, R29, R25 ;  /* 0x000000191d1d7220 */ /* 0x000fcc0000410000 */
[----:B------:R4:W1:Y:S01]  /*2eb0*/  MUFU.TANH R14, R8 ;  /* 0x00000008000e7308 */ /* 0x0008620000002400 */
[----:B--2---:R-:W-:-:S07]  /*2ec0*/  FMUL.FTZ R13, R15, R25 ;  /* 0x000000190f0d7220 */ /* 0x004fce0000410000 */
[----:B------:R2:W1:Y:S01]  /*2ed0*/  MUFU.TANH R15, R9 ;  /* 0x00000009000f7308 */ /* 0x0004620000002400 */
[-C--:B---3--:R-:W-:Y:S01]  /*2ee0*/  FMUL.FTZ R4, R7, R25.reuse ;  /* 0x0000001907047220 */ /* 0x088fe20000410000 */
[----:B------:R-:W-:-:S06]  /*2ef0*/  FMUL.FTZ R7, R31, R25 ;  /* 0x000000191f077220 */ /* 0x000fcc0000410000 */
[----:B------:R3:W1:Y:S01]  /*2f00*/  MUFU.TANH R17, R5 ;  /* 0x0000000500117308 */ /* 0x0006620000002400 */
[-C--:B----4-:R-:W-:Y:S01]  /*2f10*/  FMUL.FTZ R8, R10, R25.reuse ;  /* 0x000000190a087220 */ /* 0x090fe20000410000 */
[-C--:B------:R-:W-:Y:S01]  /*2f20*/  FMUL.FTZ R10, R47, R25.reuse ;  /* 0x000000192f0a7220 */ /* 0x080fe20000410000 */
[-C--:B--2---:R-:W-:Y:S01]  /*2f30*/  FMUL.FTZ R9, R11, R25.reuse ;  /* 0x000000190b097220 */ /* 0x084fe20000410000 */
[-C--:B------:R-:W-:Y:S01]  /*2f40*/  FMUL.FTZ R11, R46, R25.reuse ;  /* 0x000000192e0b7220 */ /* 0x080fe20000410000 */
[-C--:B---3--:R-:W-:Y:S01]  /*2f50*/  FMUL.FTZ R5, R6, R25.reuse ;  /* 0x0000001906057220 */ /* 0x088fe20000410000 */
[----:B------:R-:W-:Y:S01]  /*2f60*/  FMUL.FTZ R6, R30, R25 ;  /* 0x000000191e067220 */ /* 0x000fe20000410000 */
[----:B------:R-:W-:Y:S01]  /*2f70*/  VIADD R25, R40, 0xffffffff ;  /* 0xffffffff28197836 */ /* 0x000fe20000000000 */
[----:B------:R-:W-:Y:S01]  /*2f80*/  LOP3.LUT R54, R54, 0x1f0, R52, 0xf8, !PT ;  /* 0x000001f036367812 */ /* 0x000fe200078ef834 */
[----:B------:R-:W2:Y:S03]  /*2f90*/  MUFU.TANH R12, R12 ;  /* 0x0000000c000c7308 */ /* 0x000ea60000002400 */
[----:B------:R-:W-:-:S02]  /*2fa0*/  ISETP.GT.AND P0, PT, R25, R107, PT ;  /* 0x0000006b1900720c */ /* 0x000fc40003f04270 */
[----:B------:R-:W-:-:S03]  /*2fb0*/  LEA R54, R113, R54, 0x6 ;  /* 0x0000003671367211 */ /* 0x000fc600078e30ff */
[----:B------:R-:W3:Y:S01]  /*2fc0*/  MUFU.TANH R13, R13 ;  /* 0x0000000d000d7308 */ /* 0x000ee20000002400 */
[----:B-----5:R-:W-:Y:S02]  /*2fd0*/  IADD3 R49, PT, PT, R49, R48, -R51 ;  /* 0x0000003031317210 */ /* 0x020fe40007ffe833 */
[----:B------:R-:W-:-:S05]  /*2fe0*/  IADD3 R50, PT, PT, R48, -R51, -R50 ;  /* 0x8000003330327210 */ /* 0x000fca0007ffe832 */
[----:B------:R-:W4:Y:S01]  /*2ff0*/  MUFU.TANH R8, R8 ;  /* 0x0000000800087308 */ /* 0x000f220000002400 */
[----:B------:R-:W-:-:S07]  /*3000*/  IADD3 R49, PT, PT, R54, R49, RZ ;  /* 0x0000003136317210 */ /* 0x000fce0007ffe0ff */
[----:B------:R-:W1:Y:S01]  /*3010*/  MUFU.TANH R9, R9 ;  /* 0x0000000900097308 */ /* 0x000e620000002400 */
[----:B------:R-:W-:-:S07]  /*3020*/  IMAD.IADD R54, R54, 0x1, R50 ;  /* 0x0000000136367824 */ /* 0x000fce00078e0232 */
[----:B------:R-:W1:Y:S08]  /*3030*/  MUFU.TANH R35, R35 ;  /* 0x0000002300237308 */ /* 0x000e700000002400 */
[----:B------:R1:W1:Y:S08]  /*3040*/  MUFU.TANH R123, R45 ;  /* 0x0000002d007b7308 */ /* 0x0002700000002400 */
[----:B------:R-:W1:Y:S08]  /*3050*/  MUFU.TANH R11, R11 ;  /* 0x0000000b000b7308 */ /* 0x000e700000002400 */
[----:B------:R-:W1:Y:S08]  /*3060*/  MUFU.TANH R10, R10 ;  /* 0x0000000a000a7308 */ /* 0x000e700000002400 */
[----:B------:R-:W1:Y:S08]  /*3070*/  MUFU.TANH R5, R5 ;  /* 0x0000000500057308 */ /* 0x000e700000002400 */
[----:B------:R-:W1:Y:S08]  /*3080*/  MUFU.TANH R4, R4 ;  /* 0x0000000400047308 */ /* 0x000e700000002400 */
[----:B------:R-:W1:Y:S08]  /*3090*/  MUFU.TANH R19, R19 ;  /* 0x0000001300137308 */ /* 0x000e700000002400 */
[----:B------:R1:W1:Y:S08]  /*30a0*/  MUFU.TANH R39, R29 ;  /* 0x0000001d00277308 */ /* 0x0002700000002400 */
[----:B------:R-:W1:Y:S08]  /*30b0*/  MUFU.TANH R6, R6 ;  /* 0x0000000600067308 */ /* 0x000e700000002400 */
[----:B------:R-:W1:Y:S01]  /*30c0*/  MUFU.TANH R7, R7 ;  /* 0x0000000700077308 */ /* 0x000e620000002400 */
[----:B------:R-:W-:Y:S01]  /*30d0*/  BSSY.RECONVERGENT B1, `(.L_x_9613) ;  /* 0x0000067000017945 */ /* 0x000fe20003800200 */
[----:B------:R-:W-:-:S02]  /*30e0*/  VIADDMNMX R120, R49, 0x1, R48, PT ;  /* 0x0000000131787846 */ /* 0x000fc40003800130 */
[----:B------:R-:W-:Y:S02]  /*30f0*/  VIADDMNMX R118, R49, 0x9, R48, PT ;  /* 0x0000000931767846 */ /* 0x000fe40003800130 */
[----:B------:R-:W-:Y:S02]  /*3100*/  VIMNMX R121, PT, PT, RZ, R54, !PT ;  /* 0x00000036ff797248 */ /* 0x000fe40007fe0100 */
[----:B------:R-:W-:Y:S02]  /*3110*/  VIADDMNMX R119, R54, 0x8, RZ, !PT ;  /* 0x0000000836777846 */ /* 0x000fe400078001ff */
[----:B------:R-:W-:Y:S02]  /*3120*/  MOV R132, R43 ;  /* 0x0000002b00847202 */ /* 0x000fe40000000f00 */
[----:B------:R-:W-:Y:S01]  /*3130*/  MOV R133, R21 ;  /* 0x0000001500857202 */ /* 0x000fe20000000f00 */
        /* <DEDUP_REMOVED lines=15> */
.L_x_9616:
[----:B------:R-:W1:Y:S01]  /*3230*/  LD.E R33, desc[UR4][R2.64+0x170] ;  /* 0x0001700402217980 */ /* 0x000e62000c101900 */
[----:B------:R-:W-:Y:S02]  /*3240*/  LEA R31, R40, 0xffffff00, 0x7 ;  /* 0xffffff00281f7811 */ /* 0x000fe400078e38ff */
[----:B------:R-:W-:Y:S02]  /*3250*/  IABS R28, R0 ;  /* 0x00000000001c7213 */ /* 0x000fe40000000000 */
[----:B------:R-:W-:Y:S02]  /*3260*/  IABS R16, R31 ;  /* 0x0000001f00107213 */ /* 0x000fe40000000000 */
[-C--:B-1----:R-:W-:Y:S02]  /*3270*/  IABS R29, R33.reuse ;  /* 0x00000021001d7213 */ /* 0x082fe40000000000 */
        /* <DEDUP_REMOVED lines=57> */
.L_x_9617:
[----:B------:R-:W-:Y:S05]  /*3610*/  BSYNC.RECONVERGENT B0 ;  /* 0x0000000000007941 */ /* 0x000fea0003800200 */
.L_x_9615:
        /* <DEDUP_REMOVED lines=12> */
[----:B-1----:R-:W-:Y:S01]  /*36e0*/  IMAD.X R29, R31, 0x1, R0, P1 ;  /* 0x000000011f1d7824 */ /* 0x002fe200008e0600 */
[----:B------:R2:W-:Y:S04]  /*36f0*/  LDGSTS.E.BYPASS.LTC128B.128 [R20+0x1800], desc[UR4][R30.64] ;  /* 0x018000001e147fae */ /* 0x0005e8000b981a04 */
[----:B------:R-:W-:Y:S01]  /*3700*/  IADD3.X R37, PT, PT, R29, R0, RZ, P0, !PT ;  /* 0x000000001d257210 */ /* 0x000fe200007fe4ff */
[----:B------:R2:W-:Y:S04]  /*3710*/  LDGSTS.E.BYPASS.LTC128B.128 [R20+0x2000], desc[UR4][R28.64] ;  /* 0x020000001c147fae */ /* 0x0005e8000b981a04 */
[----:B------:R2:W-:Y:S04]  /*3720*/  LDGSTS.E.BYPASS.LTC128B.128 [R20+0x2800], desc[UR4][R36.64] ;  /* 0x0280000024147fae */ /* 0x0005e8000b981a04 */
[----:B------:R-:W0:Y:S02]  /*3730*/  LDGDEPBAR ;  /* 0x00000000000079af */ /* 0x000e240000000000 */
.L_x_9614:
[----:B------:R-:W-:Y:S05]  /*3740*/  BSYNC.RECONVERGENT B1 ;  /* 0x0000000000017941 */ /* 0x000fea0003800200 */
.L_x_9613:
[----:B--2---:R-:W2:Y:S01]  /*3750*/  LD.E R37, desc[UR4][R2.64+0xdc] ;  /* 0x0000dc0402257980 */ /* 0x004ea2000c101900 */
        /* <DEDUP_REMOVED lines=43> */
[----:B------:R-:W-:Y:S01]  /*3a10*/  FSEL R58, R73, -INF , P0 ;  /* 0xff800000493a7808 */ /* 0x000fe20000000000 */
[----:B------:R-:W-:Y:S01]  /*3a20*/  VIADD R148, R160, 0x39 ;  /* 0x00000039a0947836 */ /* 0x000fe20000000000 */
[-C--:B------:R-:W-:Y:S01]  /*3a30*/  ISETP.GE.AND P0, PT, R150, R121.reuse, PT ;  /* 0x000000799600720c */ /* 0x080fe20003f06270 */
[C---:B------:R-:W-:Y:S01]  /*3a40*/  VIADD R135, R160.reuse, 0x49 ;  /* 0x00000049a0877836 */ /* 0x040fe20000000000 */
[-C--:B------:R-:W-:Y:S01]  /*3a50*/  ISETP.GE.AND P1, PT, R155, R121.reuse, PT ;  /* 0x000000799b00720c */ /* 0x080fe20003f26270 */
[----:B------:R-:W-:Y:S01]  /*3a60*/  VIADD R134, R160, 0x51 ;  /* 0x00000051a0867836 */ /* 0x000fe20000000000 */
[----:B-1----:R-:W-:Y:S01]  /*3a70*/  FSEL R51, R76, -INF , P0 ;  /* 0xff8000004c337808 */ /* 0x002fe20000000000 */
[C---:B------:R-:W-:Y:S01]  /*3a80*/  VIADD R128, R160.reuse, 0x59 ;  /* 0x00000059a0807836 */ /* 0x040fe20000000000 */
[-C--:B------:R-:W-:Y:S01]  /*3a90*/  ISETP.GE.AND P0, PT, R141, R121.reuse, PT ;  /* 0x000000798d00720c */ /* 0x080fe20003f06270 */
[C---:B------:R-:W-:Y:S01]  /*3aa0*/  VIADD R45, R160.reuse, 0x61 ;  /* 0x00000061a02d7836 */ /* 0x040fe20000000000 */
[----:B------:R-:W-:Y:S01]  /*3ab0*/  ISETP.GE.AND P5, PT, R159, R120, PT ;  /* 0x000000789f00720c */ /* 0x000fe20003fa6270 */
        /* <DEDUP_REMOVED lines=9> */
[----:B------:R-:W-:Y:S01]  /*3b50*/  FSEL R145, R57, -INF , !P5 ;  /* 0xff80000039917808 */ /* 0x000fe20006800000 */
[----:B------:R-:W-:Y:S01]  /*3b60*/  VIADD R0, R160, 0x79 ;  /* 0x00000079a0007836 */ /* 0x000fe20000000000 */
[----:B------:R-:W-:-:S02]  /*3b70*/  FSEL R46, R85, -INF , P0 ;  /* 0xff800000552e7808 */ /* 0x000fc40000000000 */
[-C--:B------:R-:W-:Y:S02]  /*3b80*/  ISETP.GE.AND P2, PT, R155, R120.reuse, PT ;  /* 0x000000789b00720c */ /* 0x080fe40003f46270 */
[----:B------:R-:W-:Y:S02]  /*3b90*/  FSEL R57, R69, -INF , P1 ;  /* 0xff80000045397808 */ /* 0x000fe40000800000 */
[-C--:B------:R-:W-:Y:S02]  /*3ba0*/  ISETP.GE.AND P0, PT, R147, R121.reuse, PT ;  /* 0x000000799300720c */ /* 0x080fe40003f06270 */
[----:B------:R-:W-:Y:S02]  /*3bb0*/  ISETP.GE.AND P1, PT, R151, R121, PT ;  /* 0x000000799700720c */ /* 0x000fe40003f26270 */
[----:B------:R-:W-:Y:S02]  /*3bc0*/  ISETP.GE.AND P5, PT, R156, R120, PT ;  /* 0x000000789c00720c */ /* 0x000fe40003fa6270 */
[----:B------:R-:W-:-:S02]  /*3bd0*/  FSEL R142, R65, -INF , !P2 ;  /* 0xff800000418e7808 */ /* 0x000fc40005000000 */
[----:B------:R-:W-:Y:S02]  /*3be0*/  FSEL R43, R90, -INF , P0 ;  /* 0xff8000005a2b7808 */ /* 0x000fe40000000000 */
        /* <DEDUP_REMOVED lines=9> */
[----:B------:R-:W-:Y:S02]  /*3c80*/  FMNMX3.FTZ R16, R146, R145, R138, !PT ;  /* 0x0000009192107276 */ /* 0x000fe4000781008a */
[----:B------:R-:W-:-:S02]  /*3c90*/  ISETP.GE.AND P2, PT, R149, R120, PT ;  /* 0x000000789500720c */ /* 0x000fc40003f46270 */
[----:B------:R-:W-:Y:S02]  /*3ca0*/  FSEL R49, R78, -INF , P1 ;  /* 0xff8000004e317808 */ /* 0x000fe40000800000 */
[----:B------:R-:W-:Y:S02]  /*3cb0*/  ISETP.GE.AND P0, PT, R136, R121, PT ;  /* 0x000000798800720c */ /* 0x000fe40003f06270 */
[----:B------:R-:W-:Y:S02]  /*3cc0*/  FSEL R61, R61, -INF , !P6 ;  /* 0xff8000003d3d7808 */ /* 0x000fe40007000000 */
        /* <DEDUP_REMOVED lines=17> */
[----:B------:R-:W-:Y:S02]  /*3de0*/  ISETP.GE.AND P0, PT, R50, R121, PT ;  /* 0x000000793200720c */ /* 0x000fe40003f06270 */
        /* <DEDUP_REMOVED lines=16> */
[----:B------:R-:W-:Y:S02]  /*3ef0*/  FMNMX3.FTZ R14, R14, R49, R48, !PT ;  /* 0x000000310e0e7276 */ /* 0x000fe40007810030 */
[----:B------:R-:W-:Y:S02]  /*3f00*/  FSEL R44, R44, -INF , !P6 ;  /* 0xff8000002c2c7808 */ /* 0x000fe40007000000 */
[----:B------:R-:W-:Y:S02]  /*3f10*/  FSEL R36, R36, -INF , !P1 ;  /* 0xff80000024247808 */ /* 0x000fe40004800000 */
[-C--:B------:R-:W-:Y:S02]  /*3f20*/  ISETP.GE.AND P6, PT, R139, R120.reuse, PT ;  /* 0x000000788b00720c */ /* 0x080fe40003fc6270 */
[----:B------:R-:W-:-:S02]  /*3f30*/  ISETP.GE.AND P1, PT, R136, R120, PT ;  /* 0x000000788800720c */ /* 0x000fc40003f26270 */
[----:B------:R-:W-:Y:S02]  /*3f40*/  FSEL R33, R33, -INF , !P5 ;  /* 0xff80000021217808 */ /* 0x000fe40006800000 */
[----:B------:R-:W-:Y:S02]  /*3f50*/  FMNMX3.FTZ R14, R14, R47, R46, !PT ;  /* 0x0000002f0e0e7276 */ /* 0x000fe4000781002e */
[----:B------:R-:W-:Y:S02]  /*3f60*/  ISETP.GE.AND P2, PT, R134, R121, PT ;  /* 0x000000798600720c */ /* 0x000fe40003f46270 */
[----:B------:R-:W-:Y:S02]  /*3f70*/  ISETP.GE.AND P5, PT, R129, R120, PT ;  /* 0x000000788100720c */ /* 0x000fe40003fa6270 */
[----:B------:R-:W-:Y:S02]  /*3f80*/  FSEL R34, R34, -INF , !P6 ;  /* 0xff80000022227808 */ /* 0x000fe40007000000 */
[----:B------:R-:W-:-:S02]  /*3f90*/  FSEL R32, R32, -INF , !P1 ;  /* 0xff80000020207808 */ /* 0x000fc40004800000 */
[----:B------:R-:W-:Y:S02]  /*3fa0*/  FMNMX3.FTZ R14, R14, R44, R43, !PT ;  /* 0x0000002c0e0e7276 */ /* 0x000fe4000781002b */
[----:B------:R-:W-:Y:S02]  /*3fb0*/  ISETP.GE.AND P6, PT, R134, R120, PT ;  /* 0x000000788600720c */ /* 0x000fe40003fc6270 */
[-C--:B------:R-:W-:Y:S02]  /*3fc0*/  ISETP.GE.AND P1, PT, R128, R121.reuse, PT ;  /* 0x000000798000720c */ /* 0x080fe40003f26270 */
[----:B------:R-:W-:Y:S02]  /*3fd0*/  FSEL R76, R100, -INF , P2 ;  /* 0xff800000644c7808 */ /* 0x000fe40001000000 */
[----:B------:R-:W-:Y:S02]  /*3fe0*/  FSEL R73, R73, -INF , !P5 ;  /* 0xff80000049497808 */ /* 0x000fe40006800000 */
[----:B------:R-:W-:-:S02]  /*3ff0*/  ISETP.GE.AND P5, PT, R45, R121, PT ;  /* 0x000000792d00720c */ /* 0x000fc40003fa6270 */
[----:B------:R-:W-:Y:S02]  /*4000*/  FMNMX3.FTZ R14, R14, R36, R34, !PT ;  /* 0x000000240e0e7276 */ /* 0x000fe40007810022 */
[----:B------:R-:W-:Y:S02]  /*4010*/  FSEL R76, R76, -INF , !P6 ;  /* 0xff8000004c4c7808 */ /* 0x000fe40007000000 */
[----:B------:R-:W-:Y:S02]  /*4020*/  FSEL R62, R62, -INF , P1 ;  /* 0xff8000003e3e7808 */ /* 0x000fe40000800000 */
[----:B------:R-:W-:Y:S02]  /*4030*/  ISETP.GE.AND P0, PT, R38, R121, PT ;  /* 0x000000792600720c */ /* 0x000fe40003f06270 */
[-C--:B------:R-:W-:Y:S02]  /*4040*/  ISETP.GE.AND P2, PT, R128, R120.reuse, PT ;  /* 0x000000788000720c */ /* 0x080fe40003f46270 */
[----:B------:R-:W-:-:S02]  /*4050*/  ISETP.GE.AND P6, PT, R50, R120, PT ;  /* 0x000000783200720c */ /* 0x000fc40003fc6270 */
[----:B------:R-:W-:Y:S02]  /*4060*/  ISETP.GE.AND P1, PT, R45, R120, PT ;  /* 0x000000782d00720c */ /* 0x000fe40003f26270 */
[----:B------:R-:W-:Y:S02]  /*4070*/  FSEL R15, R15, -INF , P5 ;  /* 0xff8000000f0f7808 */ /* 0x000fe40002800000 */
[----:B------:R-:W-:Y:S02]  /*4080*/  FMNMX3.FTZ R14, R14, R33, R32, !PT ;  /* 0x000000210e0e7276 */ /* 0x000fe40007810020 */
[----:B------:R-:W-:Y:S02]  /*4090*/  FSEL R16, R35, -INF , P0 ;  /* 0xff80000023107808 */ /* 0x000fe40000000000 */
[----:B------:R-:W-:Y:S02]  /*40a0*/  FSEL R74, R62, -INF , !P2 ;  /* 0xff8000003e4a7808 */ /* 0x000fe40005000000 */
[----:B------:R-:W-:-:S02]  /*40b0*/  FSEL R69, R69, -INF , !P6 ;  /* 0xff80000045457808 */ /* 0x000fc40007000000 */
[----:B------:R-:W-:Y:S02]  /*40c0*/  FSEL R35, R15, -INF , !P1 ;  /* 0xff8000000f237808 */ /* 0x000fe40004800000 */
[----:B------:R-:W-:Y:S02]  /*40d0*/  ISETP.GE.AND P2, PT, R38, R120, PT ;  /* 0x000000782600720c */ /* 0x000fe40003f46270 */
[CC--:B------:R-:W-:Y:S02]  /*40e0*/  ISETP.GE.AND P6, PT, R31.reuse, R121.reuse, PT ;  /* 0x000000791f00720c */ /* 0x0c0fe40003fc6270 */
        /* <DEDUP_REMOVED lines=35> */
[-C--:B------:R-:W-:Y:S02]  /*4320*/  ISETP.GE.AND P2, PT, R158, R118.reuse, PT ;  /* 0x000000769e00720c */ /* 0x080fe40003f46270 */
[----:B------:R-:W-:Y:S02]  /*4330*/  FSEL R59, R60, -INF , P0 ;  /* 0xff8000003c3b7808 */ /* 0x000fe40000000000 */
[----:B------:R-:W-:Y:S02]  /*4340*/  ISETP.GE.AND P0, PT, R155, R119, PT ;  /* 0x000000779b00720c */ /* 0x000fe40003f06270 */
[----:B------:R-:W-:Y:S02]  /*4350*/  ISETP.GE.AND P5, PT, R159, R118, PT ;  /* 0x000000769f00720c */ /* 0x000fe40003fa6270 */
[----:B------:R-:W-:-:S02]  /*4360*/  FSEL R67, R55, -INF , !P6 ;  /* 0xff80000037437808 */ /* 0x000fc40007000000 */
[----:B------:R-:W-:Y:S02]  /*4370*/  ISETP.GE.AND P1, PT, R156, R119, PT ;  /* 0x000000779c00720c */ /* 0x000fe40003f26270 */
[----:B------:R-:W-:Y:S02]  /*4380*/  FSEL R39, R39, -INF , !P2 ;  /* 0xff80000027277808 */ /* 0x000fe40005000000 */
[----:B-1----:R-:W-:Y:S02]  /*4390*/  FMNMX.FTZ R53, R14, R17, !PT ;  /* 0x000000110e357209 */ /* 0x002fe40007810000 */
[----:B------:R-:W-:Y:S02]  /*43a0*/  ISETP.GE.AND P2, PT, R155, R118, PT ;  /* 0x000000769b00720c */ /* 0x000fe40003f46270 */
[----:B------:R-:W-:Y:S01]  /*43b0*/  FSEL R66, R66, -INF , P0 ;  /* 0xff80000042427808 */ /* 0x000fe20000000000 */
[----:B------:R-:W1:Y:S01]  /*43c0*/  SHFL.BFLY PT, R55, R53, 0x1, 0x1f ;  /* 0x0c201f0035377f89 */ /* 0x000e6200000e0000 */
[----:B------:R-:W-:-:S02]  /*43d0*/  FSEL R65, R56, -INF , !P5 ;  /* 0xff80000038417808 */ /* 0x000fc40006800000 */
[----:B------:R-:W-:Y:S02]  /*43e0*/  ISETP.GE.AND P5, PT, R156, R118, PT ;  /* 0x000000769c00720c */ /* 0x000fe40003fa6270 */
[----:B------:R-:W-:Y:S02]  /*43f0*/  FSEL R15, R64, -INF , P1 ;  /* 0xff800000400f7808 */ /* 0x000fe40000800000 */
[-C--:B------:R-:W-:Y:S02]  /*4400*/  ISETP.GE.AND P1, PT, R154, R119.reuse, PT ;  /* 0x000000779a00720c */ /* 0x080fe40003f26270 */
[-C--:B------:R-:W-:Y:S02]  /*4410*/  ISETP.GE.AND P0, PT, R153, R119.reuse, PT ;  /* 0x000000779900720c */ /* 0x080fe40003f06270 */
[----:B------:R-:W-:Y:S02]  /*4420*/  FSEL R14, R66, -INF , !P2 ;  /* 0xff800000420e7808 */ /* 0x000fe40005000000 */
[----:B------:R-:W-:-:S02]  /*4430*/  ISETP.GE.AND P2, PT, R152, R119, PT ;  /* 0x000000779800720c */ /* 0x000fc40003f46270 */
[-C--:B------:R-:W-:Y:S02]  /*4440*/  ISETP.GE.AND P6, PT, R157, R118.reuse, PT ;  /* 0x000000769d00720c */ /* 0x080fe40003fc6270 */
[----:B------:R-:W-:Y:S02]  /*4450*/  FSEL R15, R15, -INF , !P5 ;  /* 0xff8000000f0f7808 */ /* 0x000fe40006800000 */
[-C--:B------:R-:W-:Y:S02]  /*4460*/  ISETP.GE.AND P5, PT, R153, R118.reuse, PT ;  /* 0x000000769900720c */ /* 0x080fe40003fa6270 */
[----:B------:R-:W-:Y:S02]  /*4470*/  FSEL R19, R68, -INF , P1 ;  /* 0xff80000044137808 */ /* 0x000fe40000800000 */
[----:B------:R-:W-:Y:S02]  /*4480*/  FSEL R18, R70, -INF , P0 ;  /* 0xff80000046127808 */ /* 0x000fe40000000000 */
[----:B------:R-:W-:-:S02]  /*4490*/  ISETP.GE.AND P1, PT, R152, R118, PT ;  /* 0x000000769800720c */ /* 0x000fc40003f26270 */
[----:B------:R-:W-:Y:S02]  /*44a0*/  FSEL R17, R71, -INF , P2 ;  /* 0xff80000047117808 */ /* 0x000fe40001000000 */
[----:B------:R-:W-:Y:S02]  /*44b0*/  FSEL R59, R59, -INF , !P6 ;  /* 0xff8000003b3b7808 */ /* 0x000fe40007000000 */
[----:B------:R-:W-:Y:S02]  /*44c0*/  ISETP.GE.AND P6, PT, R154, R118, PT ;  /* 0x000000769a00720c */ /* 0x000fe40003fc6270 */
[-C--:B------:R-:W-:Y:S02]  /*44d0*/  ISETP.GE.AND P0, PT, R151, R119.reuse, PT ;  /* 0x000000779700720c */ /* 0x080fe40003f06270 */
[----:B------:R-:W-:Y:S02]  /*44e0*/  FSEL R18, R18, -INF , !P5 ;  /* 0xff80000012127808 */ /* 0x000fe40006800000 */
[----:B------:R-:W-:-:S02]  /*44f0*/  ISETP.GE.AND P5, PT, R150, R119, PT ;  /* 0x000000779600720c */ /* 0x000fc40003fa6270 */
[----:B------:R-:W-:Y:S02]  /*4500*/  FSEL R17, R17, -INF , !P1 ;  /* 0xff80000011117808 */ /* 0x000fe40004800000 */
[----:B------:R-:W-:Y:S02]  /*4510*/  ISETP.GE.AND P1, PT, R149, R119, PT ;  /* 0x000000779500720c */ /* 0x000fe40003f26270 */
[----:B------:R-:W-:Y:S02]  /*4520*/  FSEL R19, R19, -INF , !P6 ;  /* 0xff80000013137808 */ /* 0x000fe40007000000 */
[----:B------:R-:W-:Y:S02]  /*4530*/  ISETP.GE.AND P6, PT, R151, R118, PT ;  /* 0x000000769700720c */ /* 0x000fe40003fc6270 */
[----:B------:R-:W-:Y:S02]  /*4540*/  FSEL R63, R72, -INF , P0 ;  /* 0xff800000483f7808 */ /* 0x000fe40000000000 */
[----:B------:R-:W-:-:S02]  /*4550*/  FSEL R75, R75, -INF , P5 ;  /* 0xff8000004b4b7808 */ /* 0x000fc40002800000 */
[-C--:B------:R-:W-:Y:S02]  /*4560*/  ISETP.GE.AND P0, PT, R149, R118.reuse, PT ;  /* 0x000000769500720c */ /* 0x080fe40003f06270 */
[----:B------:R-:W-:Y:S02]  /*4570*/  ISETP.GE.AND P5, PT, R141, R119, PT ;  /* 0x000000778d00720c */ /* 0x000fe40003fa6270 */
[----:B------:R-:W-:Y:S02]  /*4580*/  FSEL R77, R77, -INF , P1 ;  /* 0xff8000004d4d7808 */ /* 0x000fe40000800000 */
[----:B------:R-:W-:Y:S02]  /*4590*/  FSEL R63, R63, -INF , !P6 ;  /* 0xff8000003f3f7808 */ /* 0x000fe40007000000 */
[-C--:B------:R-:W-:Y:S02]  /*45a0*/  ISETP.GE.AND P2, PT, R150, R118.reuse, PT ;  /* 0x000000769600720c */ /* 0x080fe40003f46270 */
[----:B------:R-:W-:-:S02]  /*45b0*/  ISETP.GE.AND P6, PT, R141, R118, PT ;  /* 0x000000768d00720c */ /* 0x000fc40003fc6270 */
[----:B------:R-:W-:Y:S02]  /*45c0*/  FSEL R141, R77, -INF , !P0 ;  /* 0xff8000004d8d7808 */ /* 0x000fe40004000000 */
[----:B------:R-:W-:Y:S02]  /*45d0*/  FSEL R81, R81, -INF , P5 ;  /* 0xff80000051517808 */ /* 0x000fe40002800000 */
[C---:B------:R-:W-:Y:S02]  /*45e0*/  ISETP.GE.AND P0, PT, R20.reuse, R119, PT ;  /* 0x000000771400720c */ /* 0x040fe40003f06270 */
[----:B------:R-:W-:Y:S02]  /*45f0*/  ISETP.GE.AND P5, PT, R20, R118, PT ;  /* 0x000000761400720c */ /* 0x000fe40003fa6270 */
[----:B-1----:R-:W-:Y:S02]  /*4600*/  FMNMX.FTZ R20, R53, R55, !PT ;  /* 0x0000003735147209 */ /* 0x002fe40007810000 */
[----:B------:R-:W-:-:S02]  /*4610*/  FSEL R85, R75, -INF , !P2 ;  /* 0xff8000004b557808 */ /* 0x000fc40005000000 */
[----:B------:R-:W-:Y:S01]  /*4620*/  ISETP.GE.AND P2, PT, R127, R119, PT ;  /* 0x000000777f00720c */ /* 0x000fe20003f46270 */
[----:B--2---:R-:W-:Y:S01]  /*4630*/  FMUL.FTZ R53, R37, R20 ;  /* 0x0000001425357220 */ /* 0x004fe20000410000 */
[----:B------:R-:W-:Y:S02]  /*4640*/  FSEL R84, R84, -INF , P0 ;  /* 0xff80000054547808 */ /* 0x000fe40000000000 */
[----:B------:R-:W-:Y:S02]  /*4650*/  ISETP.GE.AND P1, PT, R127, R118, PT ;  /* 0x000000767f00720c */ /* 0x000fe40003f26270 */
[----:B------:R-:W-:Y:S02]  /*4660*/  FSEL R80, R80, -INF , P2 ;  /* 0xff80000050507808 */ /* 0x000fe40001000000 */
[----:B------:R-:W-:Y:S02]  /*4670*/  FSETP.NEU.FTZ.AND P0, PT, R20, -INF , PT ;  /* 0xff8000001400780b */ /* 0x000fe40003f1d000 */
[----:B------:R-:W-:-:S02]  /*4680*/  FSEL R98, R80, -INF , !P1 ;  /* 0xff80000050627808 */ /* 0x000fc40004800000 */
[----:B------:R-:W-:Y:S02]  /*4690*/  FSEL R53, R53, RZ, P0 ;  /* 0x000000ff35357208 */ /* 0x000fe40000000000 */
[CC--:B------:R-:W-:Y:S02]  /*46a0*/  ISETP.GE.AND P1, PT, R147.reuse, R119.reuse, PT ;  /* 0x000000779300720c */ /* 0x0c0fe40003f26270 */
[----:B------:R-:W-:Y:S01]  /*46b0*/  ISETP.GE.AND P0, PT, R140, R119, PT ;  /* 0x000000778c00720c */ /* 0x000fe20003f06270 */
        /* <DEDUP_REMOVED lines=9> */
[----:B------:R-:W-:Y:S01]  /*4750*/  FSEL R91, R91, -INF , P0 ;  /* 0xff8000005b5b7808 */ /* 0x000fe20000000000 */
[----:B------:R-:W-:Y:S01]  /*4760*/  MUFU.EX2 R96, R96 ;  /* 0x0000006000607308 */ /* 0x000fe20000000800 */
[----:B------:R-:W-:Y:S01]  /*4770*/  ISETP.GE.AND P0, PT, R135, R119, PT ;  /* 0x000000778700720c */ /* 0x000fe20003f06270 */
[-CC-:B------:R-:W-:Y:S01]  /*4780*/  FFMA.FTZ R66, R142, R37.reuse, -R53.reuse ;  /* 0x000000258e427223 */ /* 0x180fe20000010835 */
[----:B------:R-:W-:Y:S01]  /*4790*/  FSEL R60, R83, -INF , P2 ;  /* 0xff800000533c7808 */ /* 0x000fe20001000000 */
[-CC-:B------:R-:W-:Y:S01]  /*47a0*/  FFMA.FTZ R61, R61, R37.reuse, -R53.reuse ;  /* 0x000000253d3d7223 */ /* 0x180fe20000010835 */
[-C--:B------:R-:W-:Y:S01]  /*47b0*/  ISETP.GE.AND P2, PT, R140, R118.reuse, PT ;  /* 0x000000768c00720c */ /* 0x080fe20003f46270 */
[-CC-:B------:R-:W-:Y:S01]  /*47c0*/  FFMA.FTZ R57, R57, R37.reuse, -R53.reuse ;  /* 0x0000002539397223 */ /* 0x180fe20000010835 */
[----:B------:R-:W-:Y:S01]  /*47d0*/  FSEL R140, R89, -INF , !P5 ;  /* 0xff800000598c7808 */ /* 0x000fe20006800000 */
[-CC-:B------:R-:W-:Y:S01]  /*47e0*/  FFMA.FTZ R89, R144, R37.reuse, -R53.reuse ;  /* 0x0000002590597223 */ /* 0x180fe20000010835 */
[-C--:B------:R-:W-:Y:S01]  /*47f0*/  ISETP.GE.AND P5, PT, R135, R118.reuse, PT ;  /* 0x000000768700720c */ /* 0x080fe20003fa6270 */
[----:B------:R-:W1:Y:S01]  /*4800*/  MUFU.EX2 R95, R95 ;  /* 0x0000005f005f7308 */ /* 0x000e620000000800 */
[----:B------:R-:W-:Y:S01]  /*4810*/  FSEL R94, R94, -INF , P0 ;  /* 0xff8000005e5e7808 */ /* 0x000fe20000000000 */
        /* <DEDUP_REMOVED lines=11> */
[-C--:B------:R-:W-:Y:S01]  /*48d0*/  ISETP.GE.AND P2, PT, R129, R118.reuse, PT ;  /* 0x000000768100720c */ /* 0x080fe20003f46270 */
[-CC-:B------:R-:W-:Y:S01]  /*48e0*/  FFMA.FTZ R36, R36, R37.reuse, -R53.reuse ;  /* 0x0000002524247223 */ /* 0x180fe20000010835 */
[----:B------:R-:W-:Y:S01]  /*48f0*/  FSEL R12, R12, -INF , P5 ;  /* 0xff8000000c0c7808 */ /* 0x000fe20002800000 */
[----:B------:R2:W3:Y:S01]  /*4900*/  MUFU.EX2 R94, R55 ;  /* 0x00000037005e7308 */ /* 0x0004e20000000800 */
[----:B------:R-:W-:Y:S01]  /*4910*/  FSEL R127, R81, -INF , !P6 ;  /* 0xff800000517f7808 */ /* 0x000fe20007000000 */
[-CC-:B------:R-:W-:Y:S01]  /*4920*/  FFMA.FTZ R34, R34, R37.reuse, -R53.reuse ;  /* 0x0000002522227223 */ /* 0x180fe20000010835 */
[----:B------:R-:W-:Y:S01]  /*4930*/  ISETP.GE.AND P6, PT, R148, R118, PT ;  /* 0x000000769400720c */ /* 0x000fe20003fc6270 */
[-CC-:B------:R-:W-:Y:S01]  /*4940*/  FFMA.FTZ R33, R33, R37.reuse, -R53.reuse ;  /* 0x0000002521217223 */ /* 0x180fe20000010835 */
[----:B------:R-:W-:Y:S01]  /*4950*/  FSEL R129, R12, -INF , !P2 ;  /* 0xff8000000c817808 */ /* 0x000fe20005000000 */
[----:B------:R-:W-:Y:S01]  /*4960*/  FFMA.FTZ R32, R32, R37, -R53 ;  /* 0x0000002520207223 */ /* 0x000fe20000010835 */
[----:B------:R-:W-:Y:S01]  /*4970*/  FMNMX3.FTZ R12, R67, R65, R39, !PT ;  /* 0x00000041430c7276 */ /* 0x000fe20007810027 */
[----:B------:R-:W-:Y:S01]  /*4980*/  MUFU.EX2 R88, R88 ;  /* 0x0000005800587308 */ /* 0x000fe20000000800 */
[----:B------:R-:W-:Y:S01]  /*4990*/  FSEL R60, R60, -INF , !P6 ;  /* 0xff8000003c3c7808 */ /* 0x000fe20007000000 */
[--C-:B------:R-:W-:Y:S01]  /*49a0*/  FFMA.FTZ R126, R126, R37, -R53.reuse ;  /* 0x000000257e7e7223 */ /* 0x100fe20000010835 */
[----:B------:R-:W-:Y:S01]  /*49b0*/  ISETP.GE.AND P6, PT, R139, R119, PT ;  /* 0x000000778b00720c */ /* 0x000fe20003fc6270 */
[----:B------:R-:W-:Y:S01]  /*49c0*/  FFMA.FTZ R124, R124, R37, -R53 ;  /* 0x000000257c7c7223 */ /* 0x000fe20000010835 */
[----:B------:R-:W-:-:S02]  /*49d0*/  FMNMX3.FTZ R12, R12, R59, R15, !PT ;  /* 0x0000003b0c0c7276 */ /* 0x000fc4000781000f */
[----:B------:R-:W-:Y:S01]  /*49e0*/  ISETP.GE.AND P1, PT, R139, R118, PT ;  /* 0x000000768b00720c */ /* 0x000fe20003f26270 */
[----:B------:R-:W-:Y:S01]  /*49f0*/  MUFU.EX2 R66, R66 ;  /* 0x0000004200427308 */ /* 0x000fe20000000800 */
[----:B------:R-:W-:Y:S01]  /*4a00*/  FSEL R93, R93, -INF , P6 ;  /* 0xff8000005d5d7808 */ /* 0x000fe20003000000 */
[-C--:B--2---:R-:W-:Y:S01]  /*4a10*/  FFMA.FTZ R55, R52, R37.reuse, -R53 ;  /* 0x0000002534377223 */ /* 0x084fe20000010835 */
[----:B------:R-:W-:Y:S01]  /*4a20*/  FMNMX3.FTZ R12, R12, R14, R19, !PT ;  /* 0x0000000e0c0c7276 */ /* 0x000fe20007810013 */
[-CC-:B------:R-:W-:Y:S01]  /*4a30*/  FFMA.FTZ R52, R51, R37.reuse, -R53.reuse ;  /* 0x0000002533347223 */ /* 0x180fe20000010835 */
[----:B------:R-:W-:Y:S01]  /*4a40*/  ISETP.GE.AND P6, PT, R136, R118, PT ;  /* 0x000000768800720c */ /* 0x000fe20003fc6270 */
[----:B------:R-:W-:Y:S01]  /*4a50*/  FFMA.FTZ R51, R49, R37, -R53 ;  /* 0x0000002531337223 */ /* 0x000fe20000010835 */
[----:B------:R-:W-:Y:S01]  /*4a60*/  FSEL R136, R93, -INF , !P1 ;  /* 0xff8000005d887808 */ /* 0x000fe20004800000 */
[----:B------:R-:W-:Y:S01]  /*4a70*/  MUFU.EX2 R61, R61 ;  /* 0x0000003d003d7308 */ /* 0x000fe20000000800 */
[----:B------:R-:W-:-:S02]  /*4a80*/  ISETP.GE.AND P1, PT, R134, R119, PT ;  /* 0x000000778600720c */ /* 0x000fc40003f26270 */
[----:B------:R-:W-:Y:S02]  /*4a90*/  FMNMX3.FTZ R12, R12, R18, R17, !PT ;  /* 0x000000120c0c7276 */ /* 0x000fe40007810011 */
[----:B------:R-:W-:Y:S02]  /*4aa0*/  ISETP.GE.AND P0, PT, R134, R118, PT ;  /* 0x000000768600720c */ /* 0x000fe40003f06270 */
[----:B------:R-:W-:Y:S01]  /*4ab0*/  FSEL R97, R97, -INF , P1 ;  /* 0xff80000061617808 */ /* 0x000fe20000800000 */
[----:B------:R-:W-:Y:S01]  /*4ac0*/  MUFU.EX2 R57, R57 ;  /* 0x0000003900397308 */ /* 0x000fe20000000800 */
[----:B------:R-:W-:Y:S02]  /*4ad0*/  FMNMX3.FTZ R12, R12, R63, R85, !PT ;  /* 0x0000003f0c0c7276 */ /* 0x000fe40007810055 */
[----:B------:R-:W-:Y:S02]  /*4ae0*/  FSEL R134, R97, -INF , !P0 ;  /* 0xff80000061867808 */ /* 0x000fe40004000000 */
[----:B------:R-:W-:-:S02]  /*4af0*/  ISETP.GE.AND P1, PT, R128, R119, PT ;  /* 0x000000778000720c */ /* 0x000fc40003f26270 */
[----:B------:R-:W-:Y:S01]  /*4b00*/  ISETP.GE.AND P0, PT, R50, R119, PT ;  /* 0x000000773200720c */ /* 0x000fe20003f06270 */
[----:B------:R-:W-:Y:S01]  /*4b10*/  MUFU.EX2 R56, R56 ;  /* 0x0000003800387308 */ /* 0x000fe20000000800 */
[----:B------:R-:W-:Y:S02]  /*4b20*/  FMNMX3.FTZ R12, R12, R141, R127, !PT ;  /* 0x0000008d0c0c7276 */ /* 0x000fe4000781007f */
[----:B------:R-:W-:Y:S02]  /*4b30*/  FSEL R139, R99, -INF , !P6 ;  /* 0xff800000638b7808 */ /* 0x000fe40007000000 */
[-C--:B------:R-:W-:Y:S02]  /*4b40*/  ISETP.GE.AND P6, PT, R128, R118.reuse, PT ;  /* 0x000000768000720c */ /* 0x080fe40003fc6270 */
[----:B------:R-:W-:Y:S01]  /*4b50*/  ISETP.GE.AND P5, PT, R50, R118, PT ;  /* 0x000000763200720c */ /* 0x000fe20003fa6270 */
[----:B------:R-:W-:Y:S01]  /*4b60*/  MUFU.EX2 R55, R55 ;  /* 0x0000003700377308 */ /* 0x000fe20000000800 */
[----:B------:R-:W-:-:S02]  /*4b70*/  FSEL R13, R13, -INF , P1 ;  /* 0xff8000000d0d7808 */ /* 0x000fc40000800000 */
[----:B------:R-:W-:Y:S02]  /*4b80*/  FSEL R8, R8, -INF , P0 ;  /* 0xff80000008087808 */ /* 0x000fe40000000000 */
[----:B------:R-:W-:Y:S02]  /*4b90*/  FMNMX3.FTZ R12, R12, R98, R123, !PT ;  /* 0x000000620c0c7276 */ /* 0x000fe4000781007b */
[----:B------:R-:W-:Y:S01]  /*4ba0*/  ISETP.GE.AND P1, PT, R45, R119, PT ;  /* 0x000000772d00720c */ /* 0x000fe20003f26270 */
[----:B------:R-:W-:Y:S01]  /*4bb0*/  MUFU.EX2 R52, R52 ;  /* 0x0000003400347308 */ /* 0x000fe20000000800 */
[----:B------:R-:W-:Y:S02]  /*4bc0*/  FSEL R128, R13, -INF , !P6 ;  /* 0xff8000000d807808 */ /* 0x000fe40007000000 */
[----:B------:R-:W-:Y:S02]  /*4bd0*/  FSEL R97, R8, -INF , !P5 ;  /* 0xff80000008617808 */ /* 0x000fe40006800000 */
[----:B------:R-:W-:-:S02]  /*4be0*/  FMNMX3.FTZ R12, R12, R60, R140, !PT ;  /* 0x0000003c0c0c7276 */ /* 0x000fc4000781008c */
[-C--:B------:R-:W-:Y:S01]  /*4bf0*/  ISETP.GE.AND P6, PT, R38, R119.reuse, PT ;  /* 0x000000772600720c */ /* 0x080fe20003fc6270 */
[----:B------:R-:W-:Y:S01]  /*4c00*/  MUFU.EX2 R51, R51 ;  /* 0x0000003300337308 */ /* 0x000fe20000000800 */
[----:B------:R-:W-:Y:S02]  /*4c10*/  ISETP.GE.AND P5, PT, R31, R119, PT ;  /* 0x000000771f00720c */ /* 0x000fe40003fa6270 */
[----:B------:R-:W-:Y:S02]  /*4c20*/  FSEL R9, R9, -INF , P1 ;  /* 0xff80000009097808 */ /* 0x000fe40000800000 */
[----:B------:R-:W-:Y:S02]  /*4c30*/  FMNMX3.FTZ R12, R12, R135, R136, !PT ;  /* 0x000000870c0c7276 */ /* 0x000fe40007810088 */
[-C--:B------:R-:W-:Y:S01]  /*4c40*/  ISETP.GE.AND P0, PT, R38, R118.reuse, PT ;  /* 0x000000762600720c */ /* 0x080fe20003f06270 */
[----:B------:R-:W-:Y:S01]  /*4c50*/  MUFU.EX2 R48, R48 ;  /* 0x0000003000307308 */ /* 0x000fe20000000800 */
[----:B------:R-:W-:Y:S01]  /*4c60*/  ISETP.GE.AND P1, PT, R31, R118, PT ;  /* 0x000000761f00720c */ /* 0x000fe20003f26270 */
[----:B------:R-:W-:Y:S01]  /*4c70*/  FFMA.FTZ R31, R76, R37, -R53 ;  /* 0x000000254c1f7223 */ /* 0x000fe20000010835 */
[----:B------:R-:W-:-:S02]  /*4c80*/  FSEL R11, R11, -INF , P6 ;  /* 0xff8000000b0b7808 */ /* 0x000fc40003000000 */
[----:B------:R-:W-:Y:S02]  /*4c90*/  FSEL R10, R10, -INF , P5 ;  /* 0xff8000000a0a7808 */ /* 0x000fe40002800000 */
[----:B------:R-:W-:Y:S01]  /*4ca0*/  ISETP.GE.AND P2, PT, R45, R118, PT ;  /* 0x000000762d00720c */ /* 0x000fe20003f46270 */
[----:B------:R-:W-:Y:S01]  /*4cb0*/  MUFU.EX2 R47, R47 ;  /* 0x0000002f002f7308 */ /* 0x000fe20000000800 */
[----:B------:R-:W-:Y:S02]  /*4cc0*/  FMNMX3.FTZ R8, R12, R138, R139, !PT ;  /* 0x0000008a0c087276 */ /* 0x000fe4000781008b */
[----:B------:R-:W-:Y:S02]  /*4cd0*/  FSEL R62, R11, -INF , !P0 ;  /* 0xff8000000b3e7808 */ /* 0x000fe40004000000 */
[----:B------:R-:W-:Y:S02]  /*4ce0*/  FSEL R58, R10, -INF , !P1 ;  /* 0xff8000000a3a7808 */ /* 0x000fe40004800000 */
[-C--:B------:R-:W-:Y:S01]  /*4cf0*/  ISETP.GE.AND P0, PT, R29, R119.reuse, PT ;  /* 0x000000771d00720c */ /* 0x080fe20003f06270 */
[----:B------:R-:W-:Y:S01]  /*4d00*/  MUFU.EX2 R46, R46 ;  /* 0x0000002e002e7308 */ /* 0x000fe20000000800 */
[----:B------:R-:W-:-:S02]  /*4d10*/  ISETP.GE.AND P1, PT, R28, R119, PT ;  /* 0x000000771c00720c */ /* 0x000fc40003f26270 */
[----:B------:R-:W-:Y:S02]  /*4d20*/  FSEL R90, R9, -INF , !P2 ;  /* 0xff800000095a7808 */ /* 0x000fe40005000000 */
[-C--:B------:R-:W-:Y:S02]  /*4d30*/  ISETP.GE.AND P2, PT, R30, R119.reuse, PT ;  /* 0x000000771e00720c */ /* 0x080fe40003f46270 */
[----:B------:R-:W-:Y:S01]  /*4d40*/  FMNMX3.FTZ R8, R8, R134, R129, !PT ;  /* 0x0000008608087276 */ /* 0x000fe20007810081 */
[----:B------:R-:W-:Y:S01]  /*4d50*/  MUFU.EX2 R44, R44 ;  /* 0x0000002c002c7308 */ /* 0x000fe20000000800 */
[----:B------:R-:W-:Y:S02]  /*4d60*/  FSEL R4, R4, -INF , P0 ;  /* 0xff80000004047808 */ /* 0x000fe40000000000 */
[----:B------:R-:W-:Y:S02]  /*4d70*/  FSEL R6, R6, -INF , P1 ;  /* 0xff80000006067808 */ /* 0x000fe40000800000 */
[----:B------:R-:W-:-:S02]  /*4d80*/  ISETP.GE.AND P0, PT, R0, R119, PT ;  /* 0x000000770000720c */ /* 0x000fc40003f06270 */
[-C--:B------:R-:W-:Y:S01]  /*4d90*/  ISETP.GE.AND P1, PT, R0, R118.reuse, PT ;  /* 0x000000760000720c */ /* 0x080fe20003f26270 */
[----:B------:R-:W-:Y:S01]  /*4da0*/  MUFU.EX2 R43, R43 ;  /* 0x0000002b002b7308 */ /* 0x000fe20000000800 */
[----:B------:R-:W-:Y:S01]  /*4db0*/  ISETP.GE.AND P6, PT, R30, R118, PT ;  /* 0x000000761e00720c */ /* 0x000fe20003fc6270 */
[-C--:B------:R-:W-:Y:S01]  /*4dc0*/  FFMA.FTZ R30, R73, R37.reuse, -R53 ;  /* 0x00000025491e7223 */ /* 0x080fe20000010835 */
[----:B------:R-:W-:Y:S02]  /*4dd0*/  FSEL R5, R5, -INF , P2 ;  /* 0xff80000005057808 */ /* 0x000fe40001000000 */
[----:B------:R-:W-:Y:S02]  /*4de0*/  FMNMX3.FTZ R0, R8, R128, R97, !PT ;  /* 0x0000008008007276 */ /* 0x000fe40007810061 */
[-C--:B------:R-:W-:Y:S01]  /*4df0*/  ISETP.GE.AND P5, PT, R29, R118.reuse, PT ;  /* 0x000000761d00720c */ /* 0x080fe20003fa6270 */
[-CC-:B------:R-:W-:Y:S01]  /*4e00*/  FFMA.FTZ R29, R74, R37.reuse, -R53.reuse ;  /* 0x000000254a1d7223 */ /* 0x180fe20000010835 */
[----:B------:R-:W-:Y:S01]  /*4e10*/  ISETP.GE.AND P2, PT, R28, R118, PT ;  /* 0x000000761c00720c */ /* 0x000fe20003f46270 */
[----:B------:R-:W-:Y:S01]  /*4e20*/  FFMA.FTZ R28, R69, R37, -R53 ;  /* 0x00000025451c7223 */ /* 0x000fe20000010835 */
[----:B------:R-:W-:Y:S01]  /*4e30*/  FSEL R50, R5, -INF , !P6 ;  /* 0xff80000005327808 */ /* 0x000fe20007000000 */
[----:B------:R-:W-:Y:S01]  /*4e40*/  MUFU.EX2 R36, R36 ;  /* 0x0000002400247308 */ /* 0x000fe20000000800 */
[----:B------:R-:W-:-:S02]  /*4e50*/  FMNMX3.FTZ R0, R0, R90, R62, !PT ;  /* 0x0000005a00007276 */ /* 0x000fc4000781003e */
[----:B------:R-:W-:Y:S02]  /*4e60*/  FSEL R7, R7, -INF , P0 ;  /* 0xff80000007077808 */ /* 0x000fe40000000000 */
[----:B------:R-:W-:Y:S02]  /*4e70*/  FSEL R49, R4, -INF , !P5 ;  /* 0xff80000004317808 */ /* 0x000fe40006800000 */
[----:B------:R-:W-:Y:S01]  /*4e80*/  FSEL R45, R6, -INF , !P2 ;  /* 0xff800000062d7808 */ /* 0x000fe20005000000 */
[----:B------:R-:W-:Y:S01]  /*4e90*/  MUFU.EX2 R34, R34 ;  /* 0x0000002200227308 */ /* 0x000fe20000000800 */
[----:B------:R-:W-:Y:S02]  /*4ea0*/  FMNMX3.FTZ R0, R0, R58, R50, !PT ;  /* 0x0000003a00007276 */ /* 0x000fe40007810032 */
[----:B------:R-:W-:Y:S02]  /*4eb0*/  FSEL R38, R7, -INF , !P1 ;  /* 0xff80000007267808 */ /* 0x000fe40004800000 */
[----:B------:R-:W-:-:S02]  /*4ec0*/  FMNMX3.FTZ R0, R0, R49, R45, !PT ;  /* 0x0000003100007276 */ /* 0x000fc4000781002d */
[----:B------:R-:W-:Y:S01]  /*4ed0*/  LOP3.LUT R100, R26, 0x120, R41, 0xf8, !PT ;  /* 0x000001201a647812 */ /* 0x000fe200078ef829 */
[-CC-:B------:R-:W-:Y:S01]  /*4ee0*/  FFMA.FTZ R26, R35, R37.reuse, -R53.reuse ;  /* 0x00000025231a7223 */ /* 0x180fe20000010835 */
[----:B------:R-:W-:Y:S01]  /*4ef0*/  FMNMX.FTZ R0, R38, R0, !PT ;  /* 0x0000000026007209 */ /* 0x000fe20007810000 */
[----:B------:R-:W-:Y:S01]  /*4f00*/  FFMA.FTZ R41, R125, R37, -R53 ;  /* 0x000000257d297223 */ /* 0x000fe20000010835 */
[----:B-1----:R-:W-:Y:S01]  /*4f10*/  F2FP.BF16.F32.PACK_AB R68, R95, R96 ;  /* 0x000000605f44723e */ /* 0x002fe200000010ff */
[----:B------:R-:W-:Y:S01]  /*4f20*/  IMAD R100, R100, 0x2, R103 ;  /* 0x0000000264647824 */ /* 0x000fe200078e0267 */
[----:B---3--:R-:W-:Y:S01]  /*4f30*/  F2FP.BF16.F32.PACK_AB R70, R89, R94 ;  /* 0x0000005e5946723e */ /* 0x008fe200000010ff */
[----:B------:R-:W1:Y:S01]  /*4f40*/  SHFL.BFLY PT, R4, R0, 0x2, 0x1f ;  /* 0x0c401f0000047f89 */ /* 0x000e6200000e0000 */
[----:B------:R-:W-:Y:S03]  /*4f50*/  MUFU.EX2 R33, R33 ;  /* 0x0000002100217308 */ /* 0x000fe60000000800 */
        /* <DEDUP_REMOVED lines=27> */
[-C--:B------:R-:W-:Y:S01]  /*5110*/  FFMA.FTZ R64, R18, R37.reuse, -R35 ;  /* 0x0000002512407223 */ /* 0x080fe20000010823 */
[-C--:B------:R-:W-:Y:S01]  /*5120*/  FFMA.FTZ R27, R16, R37.reuse, -R53 ;  /* 0x00000025101b7223 */ /* 0x080fe20000010835 */
        /* <DEDUP_REMOVED lines=11> */
[-C--:B------:R-:W-:Y:S01]  /*51e0*/  FFMA.FTZ R127, R60, R37.reuse, -R35 ;  /* 0x000000253c7f7223 */ /* 0x080fe20000010823 */
[-C--:B------:R-:W-:Y:S01]  /*51f0*/  FFMA.FTZ R60, R137, R37.reuse, -R53 ;  /* 0x00000025893c7223 */ /* 0x080fe20000010835 */
        /* <DEDUP_REMOVED lines=14> */
[----:B-----5:R-:W-:Y:S01]  /*52e0*/  F2FP.BF16.F32.PACK_AB R69, R99, R122 ;  /* 0x0000007a6345723e */ /* 0x020fe200000010ff */
[----:B------:R-:W-:Y:S01]  /*52f0*/  FADD.FTZ R99, R122, R99 ;  /* 0x000000637a637221 */ /* 0x000fe20000010000 */
[-C--:B------:R-:W-:Y:S01]  /*5300*/  FFMA.FTZ R45, R45, R37.reuse, -R35 ;  /* 0x000000252d2d7223 */ /* 0x080fe20000010823 */
[----:B------:R-:W-:-:S02]  /*5310*/  FFMA.FTZ R53, R54, R37, -R53 ;  /* 0x0000002536357223 */ /* 0x000fc40000010835 */
[----:B------:R-:W-:Y:S02]  /*5320*/  FADD.FTZ R99, R93, R99 ;  /* 0x000000635d637221 */ /* 0x000fe40000010000 */
[----:B------:R-:W5:Y:S01]  /*5330*/  MUFU.EX2 R65, R65 ;  /* 0x0000004100417308 */ /* 0x000f620000000800 */
[C---:B-1----:R-:W-:Y:S01]  /*5340*/  F2FP.BF16.F32.PACK_AB R71, R92.reuse, R93 ;  /* 0x0000005d5c47723e */ /* 0x042fe200000010ff */
[----:B------:R-:W-:-:S06]  /*5350*/  FADD.FTZ R92, R92, R99 ;  /* 0x000000635c5c7221 */ /* 0x000fcc0000010000 */
[----:B------:R-:W1:Y:S01]  /*5360*/  MUFU.EX2 R59, R59 ;  /* 0x0000003b003b7308 */ /* 0x000e620000000800 */
[----:B------:R-:W-:Y:S01]  /*5370*/  HMMA.16816.F32.BF16 R80, R68, R76, RZ ;  /* 0x0000004c4450723c */ /* 0x000fe200000418ff */
[----:B--2---:R-:W-:-:S06]  /*5380*/  FADD.FTZ R92, R84, R92 ;  /* 0x0000005c545c7221 */ /* 0x004fcc0000010000 */
[----:B------:R-:W2:Y:S01]  /*5390*/  MUFU.EX2 R64, R64 ;  /* 0x0000004000407308 */ /* 0x000ea20000000800 */
[C---:B------:R-:W-:Y:S07]  /*53a0*/  HMMA.16816.F32.BF16 R76, R68.reuse, R78, RZ ;  /* 0x0000004e444c723c */ /* 0x040fee00000418ff */
[----:B------:R-:W3:Y:S01]  /*53b0*/  MUFU.EX2 R67, R67 ;  /* 0x0000004300437308 */ /* 0x000ee20000000800 */
[----:B------:R-:W-:Y:S01]  /*53c0*/  HMMA.16816.F32.BF16 R72, R68, R4, RZ ;  /* 0x000000044448723c */ /* 0x000fe200000418ff */
[----:B------:R-:W-:-:S02]  /*53d0*/  F2FP.BF16.F32.PACK_AB R4, R66, R88 ;  /* 0x000000584204723e */ /* 0x000fc400000010ff */
[C---:B-----5:R-:W-:Y:S01]  /*53e0*/  F2FP.BF16.F32.PACK_AB R5, R65.reuse, R84 ;  /* 0x000000544105723e */ /* 0x060fe200000010ff */
[----:B------:R-:W-:-:S03]  /*53f0*/  FADD.FTZ R65, R65, R92 ;  /* 0x0000005c41417221 */ /* 0x000fc60000010000 */
[----:B------:R-:W5:Y:S01]  /*5400*/  MUFU.EX2 R63, R63 ;  /* 0x0000003f003f7308 */ /* 0x000f620000000800 */
[----:B------:R-:W-:Y:S01]  /*5410*/  HMMA.16816.F32.BF16 R68, R68, R6, RZ ;  /* 0x000000064444723c */ /* 0x000fe200000418ff */
[----:B------:R-:W-:Y:S01]  /*5420*/  F2FP.BF16.F32.PACK_AB R6, R57, R61 ;  /* 0x0000003d3906723e */ /* 0x000fe200000010ff */
[----:B-1----:R-:W-:Y:S01]  /*5430*/  FADD.FTZ R65, R59, R65 ;  /* 0x000000413b417221 */ /* 0x002fe20000010000 */
[----:B--2---:R-:W-:-:S03]  /*5440*/  F2FP.BF16.F32.PACK_AB R7, R64, R59 ;  /* 0x0000003b4007723e */ /* 0x004fc600000010ff */
[----:B------:R-:W-:Y:S01]  /*5450*/  FADD.FTZ R64, R64, R65 ;  /* 0x0000004140407221 */ /* 0x000fe20000010000 */
[----:B------:R-:W-:Y:S03]  /*5460*/  MUFU.EX2 R85, R85 ;  /* 0x0000005500557308 */ /* 0x000fe60000000800 */
[----:B------:R-:W-:Y:S01]  /*5470*/  HMMA.16816.F32.BF16 R80, R4, R12, R80 ;  /* 0x0000000c0450723c */ /* 0x000fe20000041850 */
[----:B---3--:R-:W-:-:S04]  /*5480*/  FADD.FTZ R64, R67, R64 ;  /* 0x0000004043407221 */ /* 0x008fc80000010000 */
[----:B------:R-:W1:Y:S01]  /*5490*/  MUFU.EX2 R91, R91 ;  /* 0x0000005b005b7308 */ /* 0x000e620000000800 */
[----:B-----5:R-:W-:Y:S02]  /*54a0*/  FADD.FTZ R64, R63, R64 ;  /* 0x000000403f407221 */ /* 0x020fe40000010000 */
[C---:B------:R-:W-:Y:S01]  /*54b0*/  HMMA.16816.F32.BF16 R76, R4.reuse, R14, R76 ;  /* 0x0000000e044c723c */ /* 0x040fe2000004184c */
[----:B------:R-:W2:Y:S04]  /*54c0*/  LDSM.16.MT88.4 R12, [R39+0x3800] ;  /* 0x00380000270c783b */ /* 0x000ea80000004200 */
[----:B------:R-:W-:Y:S03]  /*54d0*/  MUFU.EX2 R125, R125 ;  /* 0x0000007d007d7308 */ /* 0x000fe60000000800 */
[C---:B------:R-:W-:Y:S05]  /*54e0*/  HMMA.16816.F32.BF16 R72, R4.reuse, R8, R72 ;  /* 0x000000080448723c */ /* 0x040fea0000041848 */
[----:B------:R-:W3:Y:S03]  /*54f0*/  MUFU.EX2 R98, R98 ;  /* 0x0000006200627308 */ /* 0x000ee60000000800 */
[----:B------:R-:W-:Y:S01]  /*5500*/  HMMA.16816.F32.BF16 R68, R4, R10, R68 ;  /* 0x0000000a0444723c */ /* 0x000fe20000041844 */
[----:B------:R-:W5:Y:S01]  /*5510*/  LDSM.16.MT88.4 R8, [R100+0x3c00] ;  /* 0x003c00006408783b */ /* 0x000f620000004200 */
[----:B------:R-:W-:-:S02]  /*5520*/  F2FP.BF16.F32.PACK_AB R4, R55, R56 ;  /* 0x000000383704723e */ /* 0x000fc400000010ff */
[----:B------:R-:W-:Y:S01]  /*5530*/  F2FP.BF16.F32.PACK_AB R6, R51, R52 ;  /* 0x000000343306723e */ /* 0x000fe200000010ff */
[----:B------:R-:W-:Y:S01]  /*5540*/  MUFU.EX2 R123, R123 ;  /* 0x0000007b007b7308 */ /* 0x000fe20000000800 */
[----:B------:R-:W-:Y:S02]  /*5550*/  F2FP.BF16.F32.PACK_AB R5, R63, R67 ;  /* 0x000000433f05723e */ /* 0x000fe400000010ff */
[----:B-1----:R-:W-:Y:S01]  /*5560*/  F2FP.BF16.F32.PACK_AB R7, R91, R85 ;  /* 0x000000555b07723e */ /* 0x002fe200000010ff */
[----:B------:R-:W-:-:S04]  /*5570*/  FADD.FTZ R85, R85, R64 ;  /* 0x0000004055557221 */ /* 0x000fc80000010000 */
[----:B------:R-:W1:Y:S01]  /*5580*/  MUFU.EX2 R127, R127 ;  /* 0x0000007f007f7308 */ /* 0x000e620000000800 */
[----:B------:R-:W-:Y:S01]  /*5590*/  FADD.FTZ R85, R91, R85 ;  /* 0x000000555b557221 */ /* 0x000fe20000010000 */
[C---:B----4-:R-:W-:Y:S06]  /*55a0*/  HMMA.16816.F32.BF16 R80, R4.reuse, R16, R80 ;  /* 0x000000100450723c */ /* 0x050fec0000041850 */
[----:B------:R-:W4:Y:S02]  /*55b0*/  MUFU.EX2 R137, R137 ;  /* 0x0000008900897308 */ /* 0x000f240000000800 */
[C---:B------:R-:W-:Y:S01]  /*55c0*/  HMMA.16816.F32.BF16 R76, R4.reuse, R18, R76 ;  /* 0x00000012044c723c */ /* 0x040fe2000004184c */
[----:B------:R-:W4:Y:S05]  /*55d0*/  LDSM.16.MT88.4 R16, [R39+0x3c00] ;  /* 0x003c00002710783b */ /* 0x000f2a0000004200 */
[----:B------:R-:W4:Y:S02]  /*55e0*/  MUFU.EX2 R135, R135 ;  /* 0x0000008700877308 */ /* 0x000f240000000800 */
[C---:B--2---:R-:W-:Y:S06]  /*55f0*/  HMMA.16816.F32.BF16 R72, R4.reuse, R12, R72 ;  /* 0x0000000c0448723c */ /* 0x044fec0000041848 */
[----:B------:R-:W2:Y:S02]  /*5600*/  MUFU.EX2 R136, R136 ;  /* 0x0000008800887308 */ /* 0x000ea40000000800 */
[----:B------:R-:W-:Y:S01]  /*5610*/  HMMA.16816.F32.BF16 R68, R4, R14, R68 ;  /* 0x0000000e0444723c */ /* 0x000fe20000041844 */
[----:B------:R-:W-:Y:S01]  /*5620*/  F2FP.BF16.F32.PACK_AB R4, R47, R48 ;  /* 0x000000302f04723e */ /* 0x000fe200000010ff */
[----:B------:R-:W2:Y:S01]  /*5630*/  LDSM.16.MT88.4 R12, [R100+0x4000] ;  /* 0x00400000640c783b */ /* 0x000ea20000004200 */
[----:B------:R-:W-:-:S02]  /*5640*/  F2FP.BF16.F32.PACK_AB R6, R44, R46 ;  /* 0x0000002e2c06723e */ /* 0x000fc400000010ff */
[----:B---3--:R-:W-:Y:S01]  /*5650*/  F2FP.BF16.F32.PACK_AB R5, R98, R125 ;  /* 0x0000007d6205723e */ /* 0x008fe200000010ff */
[----:B------:R-:W3:Y:S01]  /*5660*/  MUFU.EX2 R138, R138 ;  /* 0x0000008a008a7308 */ /* 0x000ee20000000800 */
[----:B-1----:R-:W-:Y:S01]  /*5670*/  F2FP.BF16.F32.PACK_AB R7, R127, R123 ;  /* 0x0000007b7f07723e */ /* 0x002fe200000010ff */
[----:B------:R-:W-:-:S04]  /*5680*/  FADD.FTZ R125, R125, R85 ;  /* 0x000000557d7d7221 */ /* 0x000fc80000010000 */
[----:B------:R-:W-:Y:S02]  /*5690*/  FADD.FTZ R98, R98, R125 ;  /* 0x0000007d62627221 */ /* 0x000fe40000010000 */
[----:B-----5:R-:W-:Y:S01]  /*56a0*/  HMMA.16816.F32.BF16 R80, R4, R8, R80 ;  /* 0x000000080450723c */ /* 0x020fe20000041850 */
[----:B------:R-:W1:Y:S01]  /*56b0*/  MUFU.EX2 R139, R139 ;  /* 0x0000008b008b7308 */ /* 0x000e620000000800 */
[----:B------:R-:W-:-:S04]  /*56c0*/  FADD.FTZ R98, R123, R98 ;  /* 0x000000627b627221 */ /* 0x000fc80000010000 */
[----:B------:R-:W-:Y:S02]  /*56d0*/  FADD.FTZ R127, R127, R98 ;  /* 0x000000627f7f7221 */ /* 0x000fe40000010000 */
[----:B------:R-:W-:Y:S01]  /*56e0*/  HMMA.16816.F32.BF16 R76, R4, R10, R76 ;  /* 0x0000000a044c723c */ /* 0x000fe2000004184c */
[----:B------:R-:W5:Y:S01]  /*56f0*/  LDSM.16.MT88.4 R8, [R39+0x4000] ;  /* 0x004000002708783b */ /* 0x000f620000004200 */
[----:B------:R-:W5:Y:S01]  /*5700*/  MUFU.EX2 R134, R134 ;  /* 0x0000008600867308 */ /* 0x000f620000000800 */
[----:B----4-:R-:W-:-:S04]  /*5710*/  FADD.FTZ R127, R137, R127 ;  /* 0x0000007f897f7221 */ /* 0x010fc80000010000 */
[----:B------:R-:W-:Y:S01]  /*5720*/  FADD.FTZ R127, R135, R127 ;  /* 0x0000007f877f7221 */ /* 0x000fe20000010000 */
[----:B------:R-:W-:Y:S02]  /*5730*/  HMMA.16816.F32.BF16 R72, R4, R16, R72 ;  /* 0x000000100448723c */ /* 0x000fe40000041848 */
[----:B------:R-:W-:Y:S01]  /*5740*/  MUFU.EX2 R129, R129 ;  /* 0x0000008100817308 */ /* 0x000fe20000000800 */
[----:B--2---:R-:W-:-:S05]  /*5750*/  FADD.FTZ R127, R136, R127 ;  /* 0x0000007f887f7221 */ /* 0x004fca0000010000 */
[----:B------:R-:W-:Y:S01]  /*5760*/  HMMA.16816.F32.BF16 R68, R4, R18, R68 ;  /* 0x000000120444723c */ /* 0x000fe20000041844 */
[----:B------:R-:W2:Y:S01]  /*5770*/  LDSM.16.MT88.4 R16, [R100+0x4400] ;  /* 0x004400006410783b */ /* 0x000ea20000004200 */
[----:B------:R-:W-:Y:S01]  /*5780*/  F2FP.BF16.F32.PACK_AB R4, R36, R43 ;  /* 0x0000002b2404723e */ /* 0x000fe200000010ff */
[----:B------:R-:W4:Y:S01]  /*5790*/  MUFU.EX2 R128, R128 ;  /* 0x0000008000807308 */ /* 0x000f220000000800 */
[----:B------:R-:W-:Y:S02]  /*57a0*/  F2FP.BF16.F32.PACK_AB R6, R33, R34 ;  /* 0x000000222106723e */ /* 0x000fe400000010ff */
[----:B------:R-:W-:Y:S02]  /*57b0*/  F2FP.BF16.F32.PACK_AB R5, R135, R137 ;  /* 0x000000898705723e */ /* 0x000fe400000010ff */
[C---:B---3--:R-:W-:Y:S01]  /*57c0*/  F2FP.BF16.F32.PACK_AB R7, R138.reuse, R136 ;  /* 0x000000888a07723e */ /* 0x048fe200000010ff */
[----:B------:R-:W-:Y:S02]  /*57d0*/  FADD.FTZ R138, R138, R127 ;  /* 0x0000007f8a8a7221 */ /* 0x000fe40000010000 */
[----:B------:R-:W-:Y:S02]  /*57e0*/  MUFU.EX2 R27, R27 ;  /* 0x0000001b001b7308 */ /* 0x000fe40000000800 */
[----:B-1----:R-:W-:-:S02]  /*57f0*/  FADD.FTZ R138, R139, R138 ;  /* 0x0000008a8b8a7221 */ /* 0x002fc40000010000 */
[C---:B------:R-:W-:Y:S04]  /*5800*/  HMMA.16816.F32.BF16 R80, R4.reuse, R12, R80 ;  /* 0x0000000c0450723c */ /* 0x040fe80000041850 */
[----:B------:R-:W-:Y:S04]  /*5810*/  MUFU.EX2 R60, R60 ;  /* 0x0000003c003c7308 */ /* 0x000fe80000000800 */
[C---:B------:R-:W-:Y:S01]  /*5820*/  HMMA.16816.F32.BF16 R76, R4.reuse, R14, R76 ;  /* 0x0000000e044c723c */ /* 0x040fe2000004184c */
[----:B------:R-:W1:Y:S03]  /*5830*/  LDSM.16.MT88.4 R12, [R39+0x4400] ;  /* 0x00440000270c783b */ /* 0x000e660000004200 */
[----:B------:R-:W-:Y:S04]  /*5840*/  MUFU.EX2 R124, R124 ;  /* 0x0000007c007c7308 */ /* 0x000fe80000000800 */
[----:B-----5:R-:W-:Y:S01]  /*5850*/  HMMA.16816.F32.BF16 R72, R4, R8, R72 ;  /* 0x000000080448723c */ /* 0x020fe20000041848 */
[----:B------:R-:W-:-:S04]  /*5860*/  FADD.FTZ R8, R96, R95 ;  /* 0x0000005f60087221 */ /* 0x000fc80000010000 */
[----:B------:R-:W-:Y:S02]  /*5870*/  FADD.FTZ R8, R94, R8 ;  /* 0x000000085e087221 */ /* 0x000fe40000010000 */
[----:B------:R-:W3:Y:S01]  /*5880*/  MUFU.EX2 R94, R97 ;  /* 0x00000061005e7308 */ /* 0x000ee20000000800 */
[----:B------:R-:W-:Y:S01]  /*5890*/  HMMA.16816.F32.BF16 R68, R4, R10, R68 ;  /* 0x0000000a0444723c */ /* 0x000fe20000041844 */
[----:B------:R-:W-:Y:S01]  /*58a0*/  F2FP.BF16.F32.PACK_AB R4, R31, R32 ;  /* 0x000000201f04723e */ /* 0x000fe200000010ff */
[----:B------:R-:W-:Y:S01]  /*58b0*/  FADD.FTZ R8, R89, R8 ;  /* 0x0000000859087221 */ /* 0x000fe20000010000 */
[----:B------:R-:W-:Y:S02]  /*58c0*/  F2FP.BF16.F32.PACK_AB R6, R29, R30 ;  /* 0x0000001e1d06723e */ /* 0x000fe400000010ff */
[----:B------:R-:W-:Y:S01]  /*58d0*/  F2FP.BF16.F32.PACK_AB R5, R134, R139 ;  /* 0x0000008b8605723e */ /* 0x000fe200000010ff */
[----:B------:R-:W-:Y:S01]  /*58e0*/  FADD.FTZ R8, R88, R8 ;  /* 0x0000000858087221 */ /* 0x000fe20000010000 */
[----:B----4-:R-:W-:Y:S01]  /*58f0*/  F2FP.BF16.F32.PACK_AB R7, R128, R129 ;  /* 0x000000818007723e */ /* 0x010fe200000010ff */
[----:B------:R-:W4:Y:S01]  /*5900*/  MUFU.EX2 R88, R90 ;  /* 0x0000005a00587308 */ /* 0x000f220000000800 */
[----:B------:R-:W-:-:S04]  /*5910*/  FADD.FTZ R134, R134, R138 ;  /* 0x0000008a86867221 */ /* 0x000fc80000010000 */
[----:B------:R-:W-:Y:S01]  /*5920*/  FADD.FTZ R134, R129, R134 ;  /* 0x0000008681867221 */ /* 0x000fe20000010000 */
[C---:B--2---:R-:W-:Y:S01]  /*5930*/  HMMA.16816.F32.BF16 R80, R4.reuse, R16, R80 ;  /* 0x000000100450723c */ /* 0x044fe20000041850 */
[----:B------:R-:W-:Y:S02]  /*5940*/  FADD.FTZ R16, R66, R8 ;  /* 0x0000000842107221 */ /* 0x000fe40000010000 */
[----:B------:R-:W2:Y:S01]  /*5950*/  LDSM.16.MT88.4 R8, [R100+0x4800] ;  /* 0x004800006408783b */ /* 0x000ea20000004200 */
[----:B------:R-:W-:Y:S01]  /*5960*/  FADD.FTZ R128, R128, R134 ;  /* 0x0000008680807221 */ /* 0x000fe20000010000 */
[----:B------:R-:W-:Y:S02]  /*5970*/  FADD.FTZ R16, R61, R16 ;  /* 0x000000103d107221 */ /* 0x000fe40000010000 */
[----:B------:R-:W-:Y:S01]  /*5980*/  MUFU.EX2 R61, R62 ;  /* 0x0000003e003d7308 */ /* 0x000fe20000000800 */
[----:B------:R-:W-:Y:S01]  /*5990*/  HMMA.16816.F32.BF16 R76, R4, R18, R76 ;  /* 0x00000012044c723c */ /* 0x000fe2000004184c */
[----:B------:R-:W-:Y:S01]  /*59a0*/  FADD.FTZ R16, R57, R16 ;  /* 0x0000001039107221 */ /* 0x000fe20000010000 */
[----:B---3--:R-:W-:-:S03]  /*59b0*/  FADD.FTZ R128, R94, R128 ;  /* 0x000000805e807221 */ /* 0x008fc60000010000 */
[----:B------:R-:W-:Y:S02]  /*59c0*/  FADD.FTZ R16, R56, R16 ;  /* 0x0000001038107221 */ /* 0x000fe40000010000 */
[----:B------:R-:W3:Y:S01]  /*59d0*/  MUFU.EX2 R56, R58 ;  /* 0x0000003a00387308 */ /* 0x000ee20000000800 */
[C---:B-1----:R-:W-:Y:S01]  /*59e0*/  HMMA.16816.F32.BF16 R72, R4.reuse, R12, R72 ;  /* 0x0000000c0448723c */ /* 0x042fe20000041848 */
[----:B------:R-:W-:Y:S02]  /*59f0*/  FADD.FTZ R55, R55, R16 ;  /* 0x0000001037377221 */ /* 0x000fe40000010000 */
[----:B------:R-:W1:Y:S02]  /*5a00*/  LDSM.16.MT88.4 R16, [R39+0x4800] ;  /* 0x004800002710783b */ /* 0x000e640000004200 */
[----:B------:R-:W-:Y:S02]  /*5a10*/  FADD.FTZ R55, R52, R55 ;  /* 0x0000003734377221 */ /* 0x000fe40000010000 */
[----:B------:R-:W-:Y:S01]  /*5a20*/  MUFU.EX2 R52, R53 ;  /* 0x0000003500347308 */ /* 0x000fe20000000800 */
[----:B------:R-:W-:Y:S01]  /*5a30*/  HMMA.16816.F32.BF16 R68, R4, R14, R68 ;  /* 0x0000000e0444723c */ /* 0x000fe20000041844 */
[----:B------:R-:W-:Y:S01]  /*5a40*/  FADD.FTZ R51, R51, R55 ;  /* 0x0000003733337221 */ /* 0x000fe20000010000 */
[-CC-:B------:R-:W-:Y:S01]  /*5a50*/  FFMA.FTZ R4, R50, R37.reuse, -R35.reuse ;  /* 0x0000002532047223 */ /* 0x180fe20000010823 */
[----:B------:R-:W-:Y:S01]  /*5a60*/  FFMA.FTZ R50, R49, R37, -R35 ;  /* 0x0000002531327223 */ /* 0x000fe20000010823 */
[----:B------:R-:W-:Y:S01]  /*5a70*/  F2FP.BF16.F32.PACK_AB R6, R41, R27 ;  /* 0x0000001b2906723e */ /* 0x000fe200000010ff */
[----:B------:R-:W-:Y:S01]  /*5a80*/  FADD.FTZ R51, R48, R51 ;  /* 0x0000003330337221 */ /* 0x000fe20000010000 */
[----:B----4-:R-:W-:Y:S01]  /*5a90*/  F2FP.BF16.F32.PACK_AB R5, R88, R94 ;  /* 0x0000005e5805723e */ /* 0x010fe200000010ff */
[----:B------:R4:W5:Y:S01]  /*5aa0*/  MUFU.EX2 R48, R4 ;  /* 0x0000000400307308 */ /* 0x0009620000000800 */
[----:B---3--:R-:W-:Y:S01]  /*5ab0*/  F2FP.BF16.F32.PACK_AB R7, R56, R61 ;  /* 0x0000003d3807723e */ /* 0x008fe200000010ff */
[----:B------:R-:W-:Y:S01]  /*5ac0*/  FADD.FTZ R49, R47, R51 ;  /* 0x000000332f317221 */ /* 0x000fe20000010000 */
[----:B------:R-:W3:Y:S01]  /*5ad0*/  LDSM.16.MT88.4 R12, [R100+0x4c00] ;  /* 0x004c0000640c783b */ /* 0x000ee20000004200 */
[----:B------:R-:W-:Y:S01]  /*5ae0*/  FFMA.FTZ R35, R38, R37, -R35 ;  /* 0x0000002526237223 */ /* 0x000fe20000010823 */
[----:B------:R-:W-:Y:S01]  /*5af0*/  FADD.FTZ R88, R88, R128 ;  /* 0x0000008058587221 */ /* 0x000fe20000010000 */
[----:B------:R-:W-:Y:S01]  /*5b00*/  FADD.FTZ R46, R46, R49 ;  /* 0x000000312e2e7221 */ /* 0x000fe20000010000 */
[----:B------:R-:W-:Y:S01]  /*5b10*/  VIADD R128, R100, 0x3000 ;  /* 0x0000300064807836 */ /* 0x000fe20000000000 */
[----:B------:R-:W1:Y:S01]  /*5b20*/  MUFU.EX2 R47, R50 ;  /* 0x00000032002f7308 */ /* 0x000e620000000800 */
[----:B------:R-:W-:Y:S01]  /*5b30*/  FADD.FTZ R88, R61, R88 ;  /* 0x000000583d587221 */ /* 0x000fe20000010000 */
[----:B------:R-:W-:-:S03]  /*5b40*/  FADD.FTZ R46, R44, R46 ;  /* 0x0000002e2c2e7221 */ /* 0x000fc60000010000 */
[----:B------:R-:W-:Y:S01]  /*5b50*/  FADD.FTZ R56, R56, R88 ;  /* 0x0000005838387221 */ /* 0x000fe20000010000 */
[----:B------:R-:W-:Y:S02]  /*5b60*/  FADD.FTZ R43, R43, R46 ;  /* 0x0000002e2b2b7221 */ /* 0x000fe40000010000 */
[----:B------:R-:W1:Y:S01]  /*5b70*/  MUFU.EX2 R44, R45 ;  /* 0x0000002d002c7308 */ /* 0x000e620000000800 */
[----:B----4-:R-:W-:Y:S01]  /*5b80*/  F2FP.BF16.F32.PACK_AB R4, R26, R28 ;  /* 0x0000001c1a04723e */ /* 0x010fe200000010ff */
[----:B------:R-:W-:Y:S01]  /*5b90*/  FADD.FTZ R43, R36, R43 ;  /* 0x0000002b242b7221 */ /* 0x000fe20000010000 */
[----:B-----5:R-:W-:-:S03]  /*5ba0*/  FADD.FTZ R56, R48, R56 ;  /* 0x0000003830387221 */ /* 0x020fc60000010000 */
[----:B------:R-:W-:Y:S02]  /*5bb0*/  FADD.FTZ R43, R34, R43 ;  /* 0x0000002b222b7221 */ /* 0x000fe40000010000 */
[----:B--2---:R-:W-:Y:S01]  /*5bc0*/  HMMA.16816.F32.BF16 R80, R4, R8, R80 ;  /* 0x000000080450723c */ /* 0x004fe20000041850 */
[----:B------:R-:W2:Y:S01]  /*5bd0*/  MUFU.EX2 R35, R35 ;  /* 0x0000002300237308 */ /* 0x000ea20000000800 */
[----:B------:R-:W-:Y:S01]  /*5be0*/  FADD.FTZ R33, R33, R43 ;  /* 0x0000002b21217221 */ /* 0x000fe20000010000 */
[----:B-1----:R-:W-:-:S03]  /*5bf0*/  FADD.FTZ R56, R47, R56 ;  /* 0x000000382f387221 */ /* 0x002fc60000010000 */
[----:B------:R-:W-:Y:S02]  /*5c00*/  FADD.FTZ R33, R32, R33 ;  /* 0x0000002120217221 */ /* 0x000fe40000010000 */
[----:B------:R-:W-:Y:S01]  /*5c10*/  HMMA.16816.F32.BF16 R76, R4, R10, R76 ;  /* 0x0000000a044c723c */ /* 0x000fe2000004184c */
[----:B------:R-:W1:Y:S01]  /*5c20*/  LDSM.16.MT88.4 R8, [R39+0x4c00] ;  /* 0x004c00002708783b */ /* 0x000e620000004200 */
[----:B------:R-:W-:Y:S01]  /*5c30*/  FADD.FTZ R33, R31, R33 ;  /* 0x000000211f217221 */ /* 0x000fe20000010000 */
[----:B------:R-:W-:-:S03]  /*5c40*/  FADD.FTZ R56, R44, R56 ;  /* 0x000000382c387221 */ /* 0x000fc60000010000 */
[----:B------:R-:W-:Y:S02]  /*5c50*/  FADD.FTZ R30, R30, R33 ;  /* 0x000000211e1e7221 */ /* 0x000fe40000010000 */
[----:B------:R-:W-:Y:S02]  /*5c60*/  HMMA.16816.F32.BF16 R72, R4, R16, R72 ;  /* 0x000000100448723c */ /* 0x000fe40000041848 */
[----:B------:R-:W-:Y:S01]  /*5c70*/  FADD.FTZ R30, R29, R30 ;  /* 0x0000001e1d1e7221 */ /* 0x000fe20000010000 */
[----:B--2---:R-:W-:-:S03]  /*5c80*/  FADD.FTZ R129, R35, R56 ;  /* 0x0000003823817221 */ /* 0x004fc60000010000 */
[----:B------:R-:W-:Y:S02]  /*5c90*/  FADD.FTZ R28, R28, R30 ;  /* 0x0000001e1c1c7221 */ /* 0x000fe40000010000 */
[----:B------:R-:W-:Y:S01]  /*5ca0*/  HMMA.16816.F32.BF16 R68, R4, R18, R68 ;  /* 0x000000120444723c */ /* 0x000fe20000041844 */
[----:B------:R-:W-:Y:S01]  /*5cb0*/  F2FP.BF16.F32.PACK_AB R4, R126, R60 ;  /* 0x0000003c7e04723e */ /* 0x000fe200000010ff */
[----:B------:R-:W-:Y:S01]  /*5cc0*/  FADD.FTZ R28, R26, R28 ;  /* 0x0000001c1a1c7221 */ /* 0x000fe20000010000 */
[----:B------:R-:W-:Y:S02]  /*5cd0*/  F2FP.BF16.F32.PACK_AB R6, R52, R124 ;  /* 0x0000007c3406723e */ /* 0x000fe400000010ff */
[----:B------:R-:W-:Y:S01]  /*5ce0*/  F2FP.BF16.F32.PACK_AB R5, R47, R48 ;  /* 0x000000302f05723e */ /* 0x000fe200000010ff */
[----:B------:R-:W-:Y:S01]  /*5cf0*/  FADD.FTZ R27, R27, R28 ;  /* 0x0000001c1b1b7221 */ /* 0x000fe20000010000 */
[----:B------:R-:W-:-:S03]  /*5d00*/  F2FP.BF16.F32.PACK_AB R7, R35, R44 ;  /* 0x0000002c2307723e */ /* 0x000fc600000010ff */
[----:B------:R-:W-:-:S04]  /*5d10*/  FADD.FTZ R27, R41, R27 ;  /* 0x0000001b291b7221 */ /* 0x000fc80000010000 */
[----:B------:R-:W-:Y:S01]  /*5d20*/  FADD.FTZ R60, R60, R27 ;  /* 0x0000001b3c3c7221 */ /* 0x000fe20000010000 */
[----:B---3--:R-:W-:Y:S03]  /*5d30*/  HMMA.16816.F32.BF16 R80, R4, R12, R80 ;  /* 0x0000000c0450723c */ /* 0x008fe60000041850 */
[----:B------:R-:W-:-:S04]  /*5d40*/  FADD.FTZ R60, R126, R60 ;  /* 0x0000003c7e3c7221 */ /* 0x000fc80000010000 */
[----:B------:R-:W-:Y:S01]  /*5d50*/  FADD.FTZ R60, R124, R60 ;  /* 0x0000003c7c3c7221 */ /* 0x000fe20000010000 */
[----:B------:R-:W-:Y:S03]  /*5d60*/  HMMA.16816.F32.BF16 R76, R4, R14, R76 ;  /* 0x0000000e044c723c */ /* 0x000fe6000004184c */
[----:B------:R-:W-:-:S05]  /*5d70*/  FADD.FTZ R134, R52, R60 ;  /* 0x0000003c34867221 */ /* 0x000fca0000010000 */
        /* <DEDUP_REMOVED lines=74> */
.L_x_9621:
        /* <DEDUP_REMOVED lines=8> */
.L_x_9622:
[----:B------:R-:W-:Y:S05]  /*62a0*/  BSYNC.RECONVERGENT B0 ;  /* 0x0000000000007941 */ /* 0x000fea0003800200 */
.L_x_9620:
[C---:B------:R-:W-:Y:S02]  /*62b0*/  SHF.L.U32 R5, R22.reuse, 0x6, RZ ;  /* 0x0000000616057819 */ /* 0x040fe400000006ff */
[----:B------:R-:W-:Y:S02]  /*62c0*/  LOP3.LUT R114, R115, 0xc0, RZ, 0xc0, !PT ;  /* 0x000000c073727812 */ /* 0x000fe400078ec0ff */
[----:B------:R-:W-:Y:S02]  /*62d0*/  IADD3 R8, P0, PT, R5, R111, RZ ;  /* 0x0000006f05087210 */ /* 0x000fe40007f1e0ff */
[----:B------:R-:W-:Y:S02]  /*62e0*/  SHF.L.U64.HI R4, R22, 0x6, R23 ;  /* 0x0000000616047819 */ /* 0x000fe40000010217 */
[----:B------:R-:W-:Y:S02]  /*62f0*/  LOP3.LUT R114, R114, 0x18, R87, 0xf8, !PT ;  /* 0x0000001872727812 */ /* 0x000fe400078ef857 */
[----:B------:R-:W-:-:S02]  /*6300*/  IADD3 R6, P1, PT, R8, R5, RZ ;  /* 0x0000000508067210 */ /* 0x000fc40007f3e0ff */
[----:B------:R-:W-:Y:S02]  /*6310*/  IADD3.X R9, PT, PT, R4, R110, RZ, P0, !PT ;  /* 0x0000006e04097210 */ /* 0x000fe400007fe4ff */
[--C-:B------:R-:W-:Y:S02]  /*6320*/  LOP3.LUT R43, R114, 0x18, R115.reuse, 0x78, !PT ;  /* 0x00000018722b7812 */ /* 0x100fe400078e7873 */
[----:B------:R-:W-:Y:S02]  /*6330*/  IADD3 R10, P0, PT, R6, R5, RZ ;  /* 0x00000005060a7210 */ /* 0x000fe40007f1e0ff */
[-C--:B------:R-:W-:Y:S02]  /*6340*/  IADD3.X R7, PT, PT, R9, R4.reuse, RZ, P1, !PT ;  /* 0x0000000409077210 */ /* 0x080fe40000ffe4ff */
[----:B------:R-:W-:Y:S02]  /*6350*/  LOP3.LUT R43, R43, 0x1f20, R115, 0xf8, !PT ;  /* 0x00001f202b2b7812 */ /* 0x000fe400078ef873 */
[----:B------:R-:W-:-:S02]  /*6360*/  IADD3.X R11, PT, PT, R7, R4, RZ, P0, !PT ;  /* 0x00000004070b7210 */ /* 0x000fc400007fe4ff */
[----:B------:R-:W-:Y:S02]  /*6370*/  LEA R43, R43, R103, 0x1 ;  /* 0x000000672b2b7211 */ /* 0x000fe400078e08ff */
[----:B------:R-:W-:Y:S02]  /*6380*/  MOV R4, R111 ;  /* 0x0000006f00047202 */ /* 0x000fe40000000f00 */
[----:B------:R-:W-:-:S05]  /*6390*/  MOV R5, R110 ;  /* 0x0000006e00057202 */ /* 0x000fca0000000f00 */
        /* <DEDUP_REMOVED lines=8> */
[----:B------:R-:W-:Y:S01]  /*6420*/  MOV R49, 0x20 ;  /* 0x0000002000317802 */ /* 0x000fe20000000f00 */
[----:B------:R-:W-:Y:S01]  /*6430*/  BSSY.RECONVERGENT B1, `(.L_x_9623) ;  /* 0x0000117000017945 */ /* 0x000fe20003800200 */
[----:B------:R-:W-:Y:S01]  /*6440*/  ISETP.GT.AND P0, PT, R41, R107, PT ;  /* 0x0000006b2900720c */ /* 0x000fe20003f04270 */
[----:B------:R-:W-:Y:S01]  /*6450*/  LDSM.16.M88.4 R28, [R101] ;  /* 0x00000000651c783b */ /* 0x000fe20000000200 */
[----:B------:R-:W-:-:S03]  /*6460*/  SEL R49, R49, 0xffffffe0, !P3 ;  /* 0xffffffe031317807 */ /* 0x000fc60005800000 */
[----:B------:R-:W2:Y:S01]  /*6470*/  LDSM.16.M88.4 R32, [R42+0x1000] ;  /* 0x001000002a20783b */ /* 0x000ea20000000200 */
[----:B------:R-:W-:-:S03]  /*6480*/  IADD3 R49, PT, PT, R49, R42, RZ ;  /* 0x0000002a31317210 */ /* 0x000fc60007ffe0ff */
[----:B------:R-:W-:Y:S04]  /*6490*/  LDSM.16.M88.4 R16, [R24] ;  /* 0x000000001810783b */ /* 0x000fe80000000200 */
[----:B------:R-:W4:Y:S04]  /*64a0*/  LDSM.16.M88.4 R24, [R42+0x1400] ;  /* 0x001400002a18783b */ /* 0x000f280000000200 */
        /* <DEDUP_REMOVED lines=130> */
[-C--:B------:R-:W-:Y:S01]  /*6cd0*/  FMUL.FTZ R4, R14, R44.reuse ;  /* 0x0000002c0e047220 */ /* 0x080fe20000410000 */
[----:B------:R-:W-:-:S05]  /*6ce0*/  FMUL.FTZ R5, R15, R44 ;  /* 0x0000002c0f057220 */ /* 0x000fca0000410000 */
[----:B------:R-:W2:Y:S01]  /*6cf0*/  MUFU.TANH R137, R12 ;  /* 0x0000000c00897308 */ /* 0x000ea20000002400 */
[----:B------:R-:W-:Y:S07]  /*6d00*/  HMMA.16816.F32.BF16 R36, R16, R6, R36 ;  /* 0x000000061024723c */ /* 0x000fee0000041824 */
[----:B-----5:R5:W1:Y:S04]  /*6d10*/  MUFU.TANH R42, R34 ;  /* 0x00000022002a7308 */ /* 0x020a680000002400 */
[-C--:B------:R-:W-:Y:S01]  /*6d20*/  FMUL.FTZ R9, R9, R44.reuse ;  /* 0x0000002c09097220 */ /* 0x080fe20000410000 */
[-C--:B------:R-:W-:Y:S01]  /*6d30*/  FMUL.FTZ R6, R11, R44.reuse ;  /* 0x0000002c0b067220 */ /* 0x080fe20000410000 */
[-C--:B------:R-:W-:Y:S01]  /*6d40*/  FMUL.FTZ R7, R10, R44.reuse ;  /* 0x0000002c0a077220 */ /* 0x080fe20000410000 */
[-C--:B------:R-:W-:Y:S01]  /*6d50*/  FMUL.FTZ R8, R8, R44.reuse ;  /* 0x0000002c08087220 */ /* 0x080fe20000410000 */
[----:B------:R4:W1:Y:S04]  /*6d60*/  MUFU.TANH R139, R9 ;  /* 0x00000009008b7308 */ /* 0x0008680000002400 */
[-C--:B------:R-:W-:Y:S01]  /*6d70*/  FMUL.FTZ R36, R36, R44.reuse ;  /* 0x0000002c24247220 */ /* 0x080fe20000410000 */
[----:B------:R-:W-:-:S03]  /*6d80*/  FMUL.FTZ R10, R38, R44 ;  /* 0x0000002c260a7220 */ /* 0x000fc60000410000 */
[----:B------:R-:W1:Y:S01]  /*6d90*/  MUFU.TANH R4, R4 ;  /* 0x0000000400047308 */ /* 0x000e620000002400 */
[----:B-----5:R5:W2:Y:S01]  /*6da0*/  LDSM.16.M88.4 R32, [R49+0x2c00] ;  /* 0x002c00003120783b */ /* 0x020aa20000000200 */
[----:B------:R-:W-:-:S06]  /*6db0*/  DEPBAR.LE SB0, 0x0 ;  /* 0x000080000000791a */ /* 0x000fcc0000000000 */
[----:B------:R-:W1:Y:S01]  /*6dc0*/  MUFU.TANH R5, R5 ;  /* 0x0000000500057308 */ /* 0x000e620000002400 */
[----:B----4-:R-:W-:-:S07]  /*6dd0*/  FMUL.FTZ R9, R39, R44 ;  /* 0x0000002c27097220 */ /* 0x010fce0000410000 */
[----:B------:R-:W4:Y:S08]  /*6de0*/  MUFU.TANH R138, R8 ;  /* 0x00000008008a7308 */ /* 0x000f300000002400 */
[----:B-----5:R3:W1:Y:S08]  /*6df0*/  MUFU.TANH R49, R13 ;  /* 0x0000000d00317308 */ /* 0x0206700000002400 */
[----:B------:R-:W1:Y:S08]  /*6e00*/  MUFU.TANH R7, R7 ;  /* 0x0000000700077308 */ /* 0x000e700000002400 */
[----:B------:R-:W1:Y:S01]  /*6e10*/  MUFU.TANH R6, R6 ;  /* 0x0000000600067308 */ /* 0x000e620000002400 */
[C---:B---3--:R-:W-:Y:S07]  /*6e20*/  HMMA.16816.F32.BF16 R12, R28.reuse, R24, RZ ;  /* 0x000000181c0c723c */ /* 0x048fee00000418ff */
[----:B------:R-:W3:Y:S01]  /*6e30*/  MUFU.TANH R36, R36 ;  /* 0x0000002400247308 */ /* 0x000ee20000002400 */
[----:B------:R-:W-:Y:S01]  /*6e40*/  HMMA.16816.F32.BF16 R24, R28, R26, RZ ;  /* 0x0000001a1c18723c */ /* 0x000fe200000418ff */
[----:B------:R-:W-:-:S06]  /*6e50*/  FMUL.FTZ R29, R37, R44 ;  /* 0x0000002c251d7220 */ /* 0x000fcc0000410000 */
[----:B------:R-:W1:Y:S05]  /*6e60*/  MUFU.TANH R29, R29 ;  /* 0x0000001d001d7308 */ /* 0x000e6a0000002400 */
[C---:B--2---:R-:W-:Y:S03]  /*6e70*/  HMMA.16816.F32.BF16 R12, R16.reuse, R32, R12 ;  /* 0x00000020100c723c */ /* 0x044fe6000004180c */
[----:B------:R-:W2:Y:S05]  /*6e80*/  MUFU.TANH R10, R10 ;  /* 0x0000000a000a7308 */ /* 0x000eaa0000002400 */
[----:B------:R-:W-:Y:S03]  /*6e90*/  HMMA.16816.F32.BF16 R24, R16, R34, R24 ;  /* 0x000000221018723c */ /* 0x000fe60000041818 */
[----:B------:R-:W1:Y:S08]  /*6ea0*/  MUFU.TANH R9, R9 ;  /* 0x0000000900097308 */ /* 0x000e700000002400 */
[-C--:B------:R-:W-:Y:S01]  /*6eb0*/  FMUL.FTZ R12, R12, R44.reuse ;  /* 0x0000002c0c0c7220 */ /* 0x080fe20000410000 */
[-C--:B------:R-:W-:Y:S01]  /*6ec0*/  FMUL.FTZ R11, R15, R44.reuse ;  /* 0x0000002c0f0b7220 */ /* 0x080fe20000410000 */
[----:B------:R-:W-:-:S02]  /*6ed0*/  FMUL.FTZ R13, R13, R44 ;  /* 0x0000002c0d0d7220 */ /* 0x000fc40000410000 */
[----:B------:R5:W1:Y:S04]  /*6ee0*/  MUFU.TANH R141, R12 ;  /* 0x0000000c008d7308 */ /* 0x000a680000002400 */
[-C--:B------:R-:W-:Y:S01]  /*6ef0*/  FMUL.FTZ R17, R24, R44.reuse ;  /* 0x0000002c18117220 */ /* 0x080fe20000410000 */
[-C--:B------:R-:W-:Y:S01]  /*6f00*/  FMUL.FTZ R15, R25, R44.reuse ;  /* 0x0000002c190f7220 */ /* 0x080fe20000410000 */
[-C--:B------:R-:W-:Y:S02]  /*6f10*/  FMUL.FTZ R16, R27, R44.reuse ;  /* 0x0000002c1b107220 */ /* 0x080fe40000410000 */
[----:B------:R-:W1:Y:S08]  /*6f20*/  MUFU.TANH R13, R13 ;  /* 0x0000000d000d7308 */ /* 0x000e700000002400 */
[----:B------:R-:W1:Y:S01]  /*6f30*/  MUFU.TANH R11, R11 ;  /* 0x0000000b000b7308 */ /* 0x000e620000002400 */
[-C--:B-----5:R-:W-:Y:S01]  /*6f40*/  FMUL.FTZ R12, R14, R44.reuse ;  /* 0x0000002c0e0c7220 */ /* 0x0a0fe20000410000 */
[----:B------:R-:W-:-:S06]  /*6f50*/  FMUL.FTZ R14, R26, R44 ;  /* 0x0000002c1a0e7220 */ /* 0x000fcc0000410000 */
        /* <DEDUP_REMOVED lines=16> */
[----:B------:R-:W2:Y:S01]  /*7060*/  I2F.RP R32, R25 ;  /* 0x0000001900207306 */ /* 0x000ea20000209400 */
[-C--:B------:R-:W-:Y:S02]  /*7070*/  LOP3.LUT R18, R18, R30.reuse, RZ, 0x3c, !PT ;  /* 0x0000001e12127212 */ /* 0x080fe400078e3cff */
[----:B------:R-:W-:Y:S01]  /*7080*/  IMAD.MOV R24, RZ, RZ, -R24 ;  /* 0x000000ffff187224 */ /* 0x000fe200078e0a18 */
[----:B------:R-:W-:Y:S02]  /*7090*/  LOP3.LUT R27, R27, R30, RZ, 0x3c, !PT ;  /* 0x0000001e1b1b7212 */ /* 0x000fe400078e3cff */
[----:B------:R-:W-:Y:S02]  /*70a0*/  ISETP.GE.AND P2, PT, R18, RZ, PT ;  /* 0x000000ff1200720c */ /* 0x000fe40003f46270 */
[----:B------:R-:W-:Y:S01]  /*70b0*/  ISETP.GE.AND P0, PT, R27, RZ, PT ;  /* 0x000000ff1b00720c */ /* 0x000fe20003f06270 */
        /* <DEDUP_REMOVED lines=19> */
[----:B------:R-:W-:Y:S02]  /*71f0*/  LOP3.LUT R19, RZ, R30, RZ, 0x33, !PT ;  /* 0x0000001eff137212 */ /* 0x000fe400078e33ff */
[----:B------:R-:W-:-:S07]  /*7200*/  ISETP.GE.U32.AND P6, PT, R8, R25, PT ;  /* 0x000000190800720c */ /* 0x000fce0003fc6070 */
        /* <DEDUP_REMOVED lines=30> */
.L_x_9626:
        /* <DEDUP_REMOVED lines=8> */
.L_x_9627:
[----:B------:R-:W-:Y:S05]  /*7470*/  BSYNC.RECONVERGENT B0 ;  /* 0x0000000000007941 */ /* 0x000fea0003800200 */
.L_x_9625:
        /* <DEDUP_REMOVED lines=18> */
.L_x_9624:
[----:B------:R-:W-:Y:S05]  /*75a0*/  BSYNC.RECONVERGENT B1 ;  /* 0x0000000000017941 */ /* 0x000fea0003800200 */
.L_x_9623:
[----:B------:R-:W3:Y:S01]  /*75b0*/  LD.E R54, desc[UR4][R2.64+0xdc] ;  /* 0x0000dc0402367980 */ /* 0x000ee2000c101900 */
[----:B------:R-:W-:-:S04]  /*75c0*/  IMAD R144, R40, 0x80, R21 ;  /* 0x0000008028907824 */ /* 0x000fc800078e0215 */
[C---:B------:R-:W-:Y:S02]  /*75d0*/  VIADD R18, R144.reuse, 0xffffff00 ;  /* 0xffffff0090127836 */ /* 0x040fe40000000000 */
[C---:B------:R-:W-:Y:S02]  /*75e0*/  VIADD R8, R144.reuse, 0xffffff01 ;  /* 0xffffff0190087836 */ /* 0x040fe40000000000 */
[----:B------:R-:W-:Y:S01]  /*75f0*/  VIADD R19, R144, 0xffffff08 ;  /* 0xffffff0890137836 */ /* 0x000fe20000000000 */
[----:B------:R-:W-:Y:S01]  /*7600*/  ISETP.GE.AND P0, PT, R18, R121, PT ;  /* 0x000000791200720c */ /* 0x000fe20003f06270 */
[----:B------:R-:W-:Y:S01]  /*7610*/  VIADD R163, R144, 0xffffff09 ;  /* 0xffffff0990a37836 */ /* 0x000fe20000000000 */
[-C--:B------:R-:W-:Y:S01]  /*7620*/  ISETP.GE.AND P5, PT, R18, R120.reuse, PT ;  /* 0x000000781200720c */ /* 0x080fe20003fa6270 */
[C---:B--2---:R-:W-:Y:S01]  /*7630*/  VIADD R25, R144.reuse, 0xffffff11 ;  /* 0xffffff1190197836 */ /* 0x044fe20000000000 */
[----:B------:R-:W-:Y:S01]  /*7640*/  FSEL R45, R45, -INF , P0 ;  /* 0xff8000002d2d7808 */ /* 0x000fe20000000000 */
[----:B------:R-:W-:Y:S01]  /*7650*/  VIADD R162, R144, 0xffffff18 ;  /* 0xffffff1890a27836 */ /* 0x000fe20000000000 */
        /* <DEDUP_REMOVED lines=11> */
[----:B------:R-:W-:Y:S01]  /*7710*/  VIADD R151, R144, 0xffffff38 ;  /* 0xffffff3890977836 */ /* 0x000fe20000000000 */
[----:B------:R-:W-:Y:S01]  /*7720*/  ISETP.GE.AND P2, PT, R18, R118, PT ;  /* 0x000000761200720c */ /* 0x000fe20003f46270 */
        /* <DEDUP_REMOVED lines=21> */
[----:B------:R-:W-:Y:S01]  /*7880*/  ISETP.GE.AND P2, PT, R19, R120, PT ;  /* 0x000000781300720c */ /* 0x000fe20003f46270 */
[----:B------:R-:W-:Y:S01]  /*7890*/  VIADD R143, R144, 0xffffff51 ;  /* 0xffffff51908f7836 */ /* 0x000fe20000000000 */
[----:B------:R-:W-:-:S02]  /*78a0*/  ISETP.GE.AND P4, PT, R162, R121, PT ;  /* 0x00000079a200720c */ /* 0x000fc40003f86270 */
[----:B------:R-:W-:Y:S02]  /*78b0*/  FSEL R159, R47, -INF , !P6 ;  /* 0xff8000002f9f7808 */ /* 0x000fe40007000000 */
[----:B------:R-:W-:Y:S02]  /*78c0*/  FSEL R26, R58, -INF , P1 ;  /* 0xff8000003a1a7808 */ /* 0x000fe40000800000 */
[-C--:B------:R-:W-:Y:S02]  /*78d0*/  ISETP.GE.AND P6, PT, R163, R120.reuse, PT ;  /* 0x00000078a300720c */ /* 0x080fe40003fc6270 */
[----:B------:R-:W-:Y:S02]  /*78e0*/  FSEL R158, R50, -INF , !P2 ;  /* 0xff800000329e7808 */ /* 0x000fe40005000000 */
[----:B-1----:R-:W-:Y:S02]  /*78f0*/  FSEL R58, R59, -INF , P4 ;  /* 0xff8000003b3a7808 */ /* 0x002fe40002000000 */
[----:B------:R-:W-:-:S02]  /*7900*/  ISETP.GE.AND P2, PT, R18, R120, PT ;  /* 0x000000781200720c */ /* 0x000fc40003f46270 */
[-C--:B------:R-:W-:Y:S02]  /*7910*/  ISETP.GE.AND P4, PT, R24, R121.reuse, PT ;  /* 0x000000791800720c */ /* 0x080fe40003f86270 */
[----:B------:R-:W-:Y:S02]  /*7920*/  FSEL R157, R53, -INF , !P6 ;  /* 0xff800000359d7808 */ /* 0x000fe40007000000 */
[----:B------:R-:W-:Y:S02]  /*7930*/  FSEL R156, R55, -INF , !P2 ;  /* 0xff800000379c7808 */ /* 0x000fe40005000000 */
[----:B------:R-:W-:Y:S01]  /*7940*/  FSEL R53, R65, -INF , P4 ;  /* 0xff80000041357808 */ /* 0x000fe20002000000 */
[----:B------:R-:W-:Y:S01]  /*7950*/  VIADD R65, R144, 0xffffff71 ;  /* 0xffffff7190417836 */ /* 0x000fe20000000000 */
[----:B------:R-:W-:Y:S02]  /*7960*/  ISETP.GE.AND P2, PT, R162, R120, PT ;  /* 0x00000078a200720c */ /* 0x000fe40003f46270 */
[----:B------:R-:W-:-:S02]  /*7970*/  ISETP.GE.AND P4, PT, R155, R121, PT ;  /* 0x000000799b00720c */ /* 0x000fc40003f86270 */
[-C--:B------:R-:W-:Y:S02]  /*7980*/  ISETP.GE.AND P6, PT, R25, R120.reuse, PT ;  /* 0x000000781900720c */ /* 0x080fe40003fc6270 */
[-C--:B------:R-:W-:Y:S02]  /*7990*/  ISETP.GE.AND P1, PT, R161, R121.reuse, PT ;  /* 0x00000079a100720c */ /* 0x080fe40003f26270 */
[----:B------:R-:W-:Y:S02]  /*79a0*/  FSEL R58, R58, -INF , !P2 ;  /* 0xff8000003a3a7808 */ /* 0x000fe40005000000 */
[----:B------:R-:W-:Y:S02]  /*79b0*/  FSEL R48, R67, -INF , P4 ;  /* 0xff80000043307808 */ /* 0x000fe40002000000 */
[----:B------:R-:W-:Y:S02]  /*79c0*/  ISETP.GE.AND P2, PT, R24, R120, PT ;  /* 0x000000781800720c */ /* 0x000fe40003f46270 */
[----:B------:R-:W-:-:S02]  /*79d0*/  ISETP.GE.AND P4, PT, R153, R121, PT ;  /* 0x000000799900720c */ /* 0x000fc40003f86270 */
[----:B------:R-:W-:Y:S02]  /*79e0*/  FSEL R59, R26, -INF , !P6 ;  /* 0xff8000001a3b7808 */ /* 0x000fe40007000000 */
[-C--:B------:R-:W-:Y:S02]  /*79f0*/  ISETP.GE.AND P6, PT, R161, R120.reuse, PT ;  /* 0x00000078a100720c */ /* 0x080fe40003fc6270 */
[----:B------:R-:W-:Y:S01]  /*7a00*/  FSEL R55, R61, -INF , P1 ;  /* 0xff8000003d377808 */ /* 0x000fe20000800000 */
[----:B------:R-:W-:Y:S01]  /*7a10*/  VIADD R61, R144, 0xffffff78 ;  /* 0xffffff78903d7836 */ /* 0x000fe20000000000 */
[----:B------:R-:W-:Y:S02]  /*7a20*/  ISETP.GE.AND P1, PT, R160, R121, PT ;  /* 0x00000079a000720c */ /* 0x000fe40003f26270 */
[----:B------:R-:W-:Y:S02]  /*7a30*/  FSEL R53, R53, -INF , !P2 ;  /* 0xff80000035357808 */ /* 0x000fe40005000000 */
[----:B------:R-:W-:Y:S01]  /*7a40*/  FSEL R45, R89, -INF , P4 ;  /* 0xff800000592d7808 */ /* 0x000fe20002000000 */
[----:B------:R-:W-:Y:S01]  /*7a50*/  VIADD R89, R144, 0xffffff69 ;  /* 0xffffff6990597836 */ /* 0x000fe20000000000 */
[----:B------:R-:W-:-:S02]  /*7a60*/  ISETP.GE.AND P2, PT, R155, R120, PT ;  /* 0x000000789b00720c */ /* 0x000fc40003f46270 */
[-C--:B------:R-:W-:Y:S02]  /*7a70*/  ISETP.GE.AND P4, PT, R151, R121.reuse, PT ;  /* 0x000000799700720c */ /* 0x080fe40003f86270 */
[----:B------:R-:W-:Y:S02]  /*7a80*/  FSEL R55, R55, -INF , !P6 ;  /* 0xff80000037377808 */ /* 0x000fe40007000000 */
[----:B------:R-:W-:Y:S02]  /*7a90*/  ISETP.GE.AND P6, PT, R160, R120, PT ;  /* 0x00000078a000720c */ /* 0x000fe40003fc6270 */
[----:B------:R-:W-:Y:S02]  /*7aa0*/  FSEL R50, R66, -INF , P1 ;  /* 0xff80000042327808 */ /* 0x000fe40000800000 */
[----:B------:R-:W-:Y:S02]  /*7ab0*/  ISETP.GE.AND P1, PT, R154, R121, PT ;  /* 0x000000799a00720c */ /* 0x000fe40003f26270 */
[----:B------:R-:W-:-:S02]  /*7ac0*/  FSEL R48, R48, -INF , !P2 ;  /* 0xff80000030307808 */ /* 0x000fc40005000000 */
[----:B------:R-:W-:Y:S01]  /*7ad0*/  FSEL R39, R95, -INF , P4 ;  /* 0xff8000005f277808 */ /* 0x000fe20002000000 */
[----:B------:R-:W-:Y:S01]  /*7ae0*/  VIADD R95, R144, 0xffffff61 ;  /* 0xffffff61905f7836 */ /* 0x000fe20000000000 */
[-C--:B------:R-:W-:Y:S02]  /*7af0*/  ISETP.GE.AND P2, PT, R153, R120.reuse, PT ;  /* 0x000000789900720c */ /* 0x080fe40003f46270 */
[-C--:B------:R-:W-:Y:S02]  /*7b00*/  ISETP.GE.AND P4, PT, R43, R121.reuse, PT ;  /* 0x000000792b00720c */ /* 0x080fe40003f86270 */
[----:B------:R-:W-:Y:S02]  /*7b10*/  FSEL R50, R50, -INF , !P6 ;  /* 0xff80000032327808 */ /* 0x000fe40007000000 */
[----:B------:R-:W-:Y:S02]  /*7b20*/  ISETP.GE.AND P6, PT, R154, R120, PT ;  /* 0x000000789a00720c */ /* 0x000fe40003fc6270 */
[----:B------:R-:W-:Y:S01]  /*7b30*/  FSEL R47, R88, -INF , P1 ;  /* 0xff800000582f7808 */ /* 0x000fe20000800000 */
[----:B------:R-:W-:Y:S01]  /*7b40*/  VIADD R88, R144, 0xffffff70 ;  /* 0xffffff7090587836 */ /* 0x000fe20000000000 */
[----:B------:R-:W-:-:S02]  /*7b50*/  ISETP.GE.AND P1, PT, R152, R121, PT ;  /* 0x000000799800720c */ /* 0x000fc40003f26270 */
[----:B------:R-:W-:Y:S02]  /*7b60*/  FSEL R45, R45, -INF , !P2 ;  /* 0xff8000002d2d7808 */ /* 0x000fe40005000000 */
[----:B------:R-:W-:Y:S01]  /*7b70*/  FSEL R37, R99, -INF , P4 ;  /* 0xff80000063257808 */ /* 0x000fe20002000000 */
[----:B------:R-:W-:Y:S01]  /*7b80*/  VIADD R99, R144, 0xffffff60 ;  /* 0xffffff6090637836 */ /* 0x000fe20000000000 */
[-C--:B------:R-:W-:Y:S02]  /*7b90*/  ISETP.GE.AND P2, PT, R151, R120.reuse, PT ;  /* 0x000000789700720c */ /* 0x080fe40003f46270 */
[----:B------:R-:W-:Y:S02]  /*7ba0*/  ISETP.GE.AND P4, PT, R148, R121, PT ;  /* 0x000000799400720c */ /* 0x000fe40003f86270 */
[----:B------:R-:W-:Y:S02]  /*7bb0*/  FSEL R47, R47, -INF , !P6 ;  /* 0xff8000002f2f7808 */ /* 0x000fe40007000000 */
[----:B------:R-:W-:-:S02]  /*7bc0*/  ISETP.GE.AND P6, PT, R152, R120, PT ;  /* 0x000000789800720c */ /* 0x000fc40003fc6270 */
[----:B------:R-:W-:Y:S02]  /*7bd0*/  FSEL R44, R92, -INF , P1 ;  /* 0xff8000005c2c7808 */ /* 0x000fe40000800000 */
[-C--:B------:R-:W-:Y:S02]  /*7be0*/  ISETP.GE.AND P1, PT, R150, R121.reuse, PT ;  /* 0x000000799600720c */ /* 0x080fe40003f26270 */
[----:B------:R-:W-:Y:S02]  /*7bf0*/  FSEL R39, R39, -INF , !P2 ;  /* 0xff80000027277808 */ /* 0x000fe40005000000 */
[----:B------:R-:W-:Y:S02]  /*7c00*/  FSEL R34, R125, -INF , P4 ;  /* 0xff8000007d227808 */ /* 0x000fe40002000000 */
[----:B------:R-:W-:Y:S02]  /*7c10*/  ISETP.GE.AND P2, PT, R43, R120, PT ;  /* 0x000000782b00720c */ /* 0x000fe40003f46270 */
[----:B------:R-:W-:-:S02]  /*7c20*/  ISETP.GE.AND P4, PT, R145, R121, PT ;  /* 0x000000799100720c */ /* 0x000fc40003f86270 */
[----:B------:R-:W-:Y:S02]  /*7c30*/  FSEL R44, R44, -INF , !P6 ;  /* 0xff8000002c2c7808 */ /* 0x000fe40007000000 */
[----:B------:R-:W-:Y:S02]  /*7c40*/  ISETP.GE.AND P6, PT, R150, R120, PT ;  /* 0x000000789600720c */ /* 0x000fe40003fc6270 */
[----:B------:R-:W-:Y:S01]  /*7c50*/  FSEL R38, R97, -INF , P1 ;  /* 0xff80000061267808 */ /* 0x000fe20000800000 */
[----:B------:R-:W-:Y:S01]  /*7c60*/  VIADD R97, R144, 0xffffff68 ;  /* 0xffffff6890617836 */ /* 0x000fe20000000000 */
[----:B------:R-:W-:Y:S02]  /*7c70*/  ISETP.GE.AND P1, PT, R149, R121, PT ;  /* 0x000000799500720c */ /* 0x000fe40003f26270 */
[----:B------:R-:W-:Y:S02]  /*7c80*/  FSEL R37, R37, -INF , !P2 ;  /* 0xff80000025257808 */ /* 0x000fe40005000000 */
[----:B------:R-:W-:-:S02]  /*7c90*/  FSEL R32, R135, -INF , P4 ;  /* 0xff80000087207808 */ /* 0x000fc40002000000 */
[-C--:B------:R-:W-:Y:S02]  /*7ca0*/  ISETP.GE.AND P2, PT, R148, R120.reuse, PT ;  /* 0x000000789400720c */ /* 0x080fe40003f46270 */
[-C--:B------:R-:W-:Y:S02]  /*7cb0*/  ISETP.GE.AND P4, PT, R142, R121.reuse, PT ;  /* 0x000000798e00720c */ /* 0x080fe40003f86270 */
[----:B------:R-:W-:Y:S02]  /*7cc0*/  FSEL R38, R38, -INF , !P6 ;  /* 0xff80000026267808 */ /* 0x000fe40007000000 */
        /* <DEDUP_REMOVED lines=9> */
[-C--:B------:R-:W-:Y:S02]  /*7d60*/  ISETP.GE.AND P6, PT, R147, R120.reuse, PT ;  /* 0x000000789300720c */ /* 0x080fe40003fc6270 */
[----:B------:R-:W-:Y:S02]  /*7d70*/  FSEL R33, R127, -INF , P1 ;  /* 0xff8000007f217808 */ /* 0x000fe40000800000 */
[----:B------:R-:W-:Y:S02]  /*7d80*/  ISETP.GE.AND P1, PT, R143, R121, PT ;  /* 0x000000798f00720c */ /* 0x000fe40003f26270 */
[----:B------:R-:W-:Y:S02]  /*7d90*/  FSEL R32, R32, -INF , !P2 ;  /* 0xff80000020207808 */ /* 0x000fe40005000000 */
        /* <DEDUP_REMOVED lines=8> */
[----:B------:R-:W-:Y:S02]  /*7e20*/  FSEL R26, R138, -INF , P4 ;  /* 0xff8000008a1a7808 */ /* 0x000fe40002000000 */
[----:B------:R-:W-:Y:S02]  /*7e30*/  FMNMX3.FTZ R28, R28, R156, R59, !PT ;  /* 0x0000009c1c1c7276 */ /* 0x000fe4000781003b */
[----:B------:R-:W-:Y:S02]  /*7e40*/  ISETP.GE.AND P2, PT, R140, R120, PT ;  /* 0x000000788c00720c */ /* 0x000fe40003f46270 */
[----:B------:R-:W-:Y:S02]  /*7e50*/  ISETP.GE.AND P4, PT, R95, R121, PT ;  /* 0x000000795f00720c */ /* 0x000fe40003f86270 */
[----:B------:R-:W-:Y:S02]  /*7e60*/  FSEL R31, R31, -INF , !P6 ;  /* 0xff8000001f1f7808 */ /* 0x000fe40007000000 */
[----:B------:R-:W-:-:S02]  /*7e70*/  ISETP.GE.AND P1, PT, R19, R119, PT ;  /* 0x000000771300720c */ /* 0x000fc40003f26270 */
[----:B------:R-:W-:Y:S02]  /*7e80*/  ISETP.GE.AND P6, PT, R19, R118, PT ;  /* 0x000000761300720c */ /* 0x000fe40003fc6270 */
[----:B------:R-:W-:Y:S02]  /*7e90*/  FMNMX3.FTZ R28, R28, R58, R55, !PT ;  /* 0x0000003a1c1c7276 */ /* 0x000fe40007810037 */
[----:B------:R-:W-:Y:S02]  /*7ea0*/  FSEL R27, R27, -INF , !P2 ;  /* 0xff8000001b1b7808 */ /* 0x000fe40005000000 */
[----:B------:R-:W-:Y:S02]  /*7eb0*/  FSEL R19, R139, -INF , P4 ;  /* 0xff8000008b137808 */ /* 0x000fe40002000000 */
[----:B------:R-:W-:Y:S02]  /*7ec0*/  ISETP.GE.AND P2, PT, R99, R120, PT ;  /* 0x000000786300720c */ /* 0x000fe40003f46270 */
[----:B------:R-:W-:-:S02]  /*7ed0*/  ISETP.GE.AND P4, PT, R97, R121, PT ;  /* 0x000000796100720c */ /* 0x000fc40003f86270 */
[----:B------:R-:W-:Y:S02]  /*7ee0*/  FMNMX3.FTZ R28, R28, R53, R50, !PT ;  /* 0x000000351c1c7276 */ /* 0x000fe40007810032 */
[----:B------:R-:W-:Y:S02]  /*7ef0*/  FSEL R26, R26, -INF , !P2 ;  /* 0xff8000001a1a7808 */ /* 0x000fe40005000000 */
[----:B------:R-:W-:Y:S02]  /*7f00*/  FSEL R49, R36, -INF , P4 ;  /* 0xff80000024317808 */ /* 0x000fe40002000000 */
[----:B------:R-:W-:Y:S02]  /*7f10*/  ISETP.GE.AND P2, PT, R95, R120, PT ;  /* 0x000000785f00720c */ /* 0x000fe40003f46270 */
[----:B------:R-:W-:Y:S02]  /*7f20*/  ISETP.GE.AND P4, PT, R89, R121, PT ;  /* 0x000000795900720c */ /* 0x000fe40003f86270 */
[----:B------:R-:W-:-:S02]  /*7f30*/  FMNMX3.FTZ R36, R28, R48, R47, !PT ;  /* 0x000000301c247276 */ /* 0x000fc4000781002f */
[----:B------:R-:W-:Y:S02]  /*7f40*/  FSEL R19, R19, -INF , !P2 ;  /* 0xff80000013137808 */ /* 0x000fe40005000000 */
[----:B------:R-:W-:Y:S02]  /*7f50*/  FSEL R92, R29, -INF , P4 ;  /* 0xff8000001d5c7808 */ /* 0x000fe40002000000 */
[----:B------:R-:W-:Y:S02]  /*7f60*/  ISETP.GE.AND P2, PT, R97, R120, PT ;  /* 0x000000786100720c */ /* 0x000fe40003f46270 */
[----:B------:R-:W-:Y:S02]  /*7f70*/  FMNMX3.FTZ R29, R36, R45, R44, !PT ;  /* 0x0000002d241d7276 */ /* 0x000fe4000781002c */
[----:B------:R-:W-:Y:S01]  /*7f80*/  FSEL R28, R49, -INF , !P2 ;  /* 0xff800000311c7808 */ /* 0x000fe20005000000 */
[----:B------:R-:W-:Y:S01]  /*7f90*/  VIADD R49, R144, 0xffffff79 ;  /* 0xffffff7990317836 */ /* 0x000fe20000000000 */
[----:B------:R-:W-:-:S02]  /*7fa0*/  FMNMX3.FTZ R29, R29, R39, R38, !PT ;  /* 0x000000271d1d7276 */ /* 0x000fc40007810026 */
[-C--:B------:R-:W-:Y:S02]  /*7fb0*/  ISETP.GE.AND P2, PT, R89, R120.reuse, PT ;  /* 0x000000785900720c */ /* 0x080fe40003f46270 */
        /* <DEDUP_REMOVED lines=11> */
[-C--:B------:R-:W-:Y:S02]  /*8070*/  ISETP.GE.AND P4, PT, R61, R121.reuse, PT ;  /* 0x000000793d00720c */ /* 0x080fe40003f86270 */
[----:B------:R-:W-:Y:S02]  /*8080*/  FSEL R144, R13, -INF , !P2 ;  /* 0xff8000000d907808 */ /* 0x000fe40005000000 */
[----:B------:R-:W-:Y:S02]  /*8090*/  FMNMX3.FTZ R13, R29, R30, R27, !PT ;  /* 0x0000001e1d0d7276 */ /* 0x000fe4000781001b */
[----:B------:R-:W-:Y:S02]  /*80a0*/  ISETP.GE.AND P2, PT, R61, R120, PT ;  /* 0x000000783d00720c */ /* 0x000fe40003f46270 */
[----:B------:R-:W-:Y:S02]  /*80b0*/  FSEL R17, R17, -INF , P4 ;  /* 0xff80000011117808 */ /* 0x000fe40002000000 */
[----:B------:R-:W-:-:S02]  /*80c0*/  ISETP.GE.AND P4, PT, R49, R121, PT ;  /* 0x000000793100720c */ /* 0x000fc40003f86270 */
[----:B------:R-:W-:Y:S02]  /*80d0*/  FMNMX3.FTZ R13, R13, R26, R19, !PT ;  /* 0x0000001a0d0d7276 */ /* 0x000fe40007810013 */
[----:B------:R-:W-:Y:S02]  /*80e0*/  FSEL R136, R17, -INF , !P2 ;  /* 0xff80000011887808 */ /* 0x000fe40005000000 */
[----:B------:R-:W-:Y:S02]  /*80f0*/  ISETP.GE.AND P2, PT, R49, R120, PT ;  /* 0x000000783100720c */ /* 0x000fe40003f46270 */
[----:B------:R-:W-:Y:S02]  /*8100*/  FSEL R15, R15, -INF , P4 ;  /* 0xff8000000f0f7808 */ /* 0x000fe40002000000 */
[----:B------:R-:W-:Y:S02]  /*8110*/  FMNMX3.FTZ R13, R13, R28, R92, !PT ;  /* 0x0000001c0d0d7276 */ /* 0x000fe4000781005c */
[----:B------:R-:W-:-:S02]  /*8120*/  FSEL R67, R15, -INF , !P2 ;  /* 0xff8000000f437808 */ /* 0x000fc40005000000 */
[----:B------:R-:W-:Y:S02]  /*8130*/  FMNMX3.FTZ R13, R13, R141, R144, !PT ;  /* 0x0000008d0d0d7276 */ /* 0x000fe40007810090 */
[----:B------:R-:W-:Y:S02]  /*8140*/  FSEL R17, R46, -INF , P0 ;  /* 0xff8000002e117808 */ /* 0x000fe40000000000 */
[----:B------:R-:W-:Y:S02]  /*8150*/  FMNMX3.FTZ R29, R13, R136, R67, !PT ;  /* 0x000000880d1d7276 */ /* 0x000fe40007810043 */
[----:B------:R-:W-:Y:S02]  /*8160*/  FSEL R17, R17, -INF , !P5 ;  /* 0xff80000011117808 */ /* 0x000fe40006800000 */
[C---:B------:R-:W-:Y:S01]  /*8170*/  ISETP.GE.AND P0, PT, R18.reuse, R119, PT ;  /* 0x000000771200720c */ /* 0x040fe20003f06270 */
[----:B------:R-:W1:Y:S01]  /*8180*/  SHFL.BFLY PT, R36, R29, 0x2, 0x1f ;  /* 0x0c401f001d247f89 */ /* 0x000e6200000e0000 */
[----:B------:R-:W-:-:S02]  /*8190*/  ISETP.GE.AND P5, PT, R18, R118, PT ;  /* 0x000000761200720c */ /* 0x000fc40003fa6270 */
[-C--:B------:R-:W-:Y:S02]  /*81a0*/  ISETP.GE.AND P4, PT, R163, R119.reuse, PT ;  /* 0x00000077a300720c */ /* 0x080fe40003f86270 */
[----:B------:R-:W-:Y:S02]  /*81b0*/  FSEL R18, R51, -INF , P1 ;  /* 0xff80000033127808 */ /* 0x000fe40000800000 */
[----:B------:R-:W-:Y:S02]  /*81c0*/  ISETP.GE.AND P1, PT, R25, R119, PT ;  /* 0x000000771900720c */ /* 0x000fe40003f26270 */
[----:B------:R-:W-:Y:S02]  /*81d0*/  ISETP.GE.AND P2, PT, R163, R118, PT ;  /* 0x00000076a300720c */ /* 0x000fe40003f46270 */
[----:B------:R-:W-:Y:S02]  /*81e0*/  FSEL R52, R52, -INF , P4 ;  /* 0xff80000034347808 */ /* 0x000fe40002000000 */
[----:B------:R-:W-:-:S02]  /*81f0*/  FSEL R15, R56, -INF , P0 ;  /* 0xff800000380f7808 */ /* 0x000fc40000000000 */
[-C--:B------:R-:W-:Y:S02]  /*8200*/  ISETP.GE.AND P4, PT, R162, R119.reuse, PT ;  /* 0x00000077a200720c */ /* 0x080fe40003f86270 */
[----:B------:R-:W-:Y:S02]  /*8210*/  ISETP.GE.AND P0, PT, R161, R119, PT ;  /* 0x00000077a100720c */ /* 0x000fe40003f06270 */
[----:B------:R-:W-:Y:S02]  /*8220*/  FSEL R18, R18, -INF , !P6 ;  /* 0xff80000012127808 */ /* 0x000fe40007000000 */
[----:B------:R-:W-:Y:S02]  /*8230*/  ISETP.GE.AND P6, PT, R25, R118, PT ;  /* 0x000000761900720c */ /* 0x000fe40003fc6270 */
[----:B------:R-:W-:Y:S02]  /*8240*/  FSEL R13, R57, -INF , P1 ;  /* 0xff800000390d7808 */ /* 0x000fe40000800000 */
[----:B-1----:R-:W-:-:S02]  /*8250*/  FMNMX.FTZ R46, R29, R36, !PT ;  /* 0x000000241d2e7209 */ /* 0x002fc40007810000 */
[----:B------:R-:W-:Y:S02]  /*8260*/  FSEL R25, R52, -INF , !P2 ;  /* 0xff80000034197808 */ /* 0x000fe40005000000 */
[----:B------:R-:W-:Y:S01]  /*8270*/  FSEL R15, R15, -INF , !P5 ;  /* 0xff8000000f0f7808 */ /* 0x000fe20006800000 */
[----:B------:R-:W1:Y:S01]  /*8280*/  SHFL.BFLY PT, R51, R46, 0x1, 0x1f ;  /* 0x0c201f002e337f89 */ /* 0x000e6200000e0000 */
[----:B------:R-:W-:Y:S02]  /*8290*/  ISETP.GE.AND P1, PT, R24, R119, PT ;  /* 0x000000771800720c */ /* 0x000fe40003f26270 */
[-C--:B------:R-:W-:Y:S02]  /*82a0*/  ISETP.GE.AND P2, PT, R162, R118.reuse, PT ;  /* 0x00000076a200720c */ /* 0x080fe40003f46270 */
[----:B------:R-:W-:Y:S02]  /*82b0*/  ISETP.GE.AND P5, PT, R161, R118, PT ;  /* 0x00000076a100720c */ /* 0x000fe40003fa6270 */
[----:B------:R-:W-:-:S02]  /*82c0*/  FSEL R60, R60, -INF , P4 ;  /* 0xff8000003c3c7808 */ /* 0x000fc40002000000 */
[----:B------:R-:W-:Y:S02]  /*82d0*/  FSEL R62, R62, -INF , P0 ;  /* 0xff8000003e3e7808 */ /* 0x000fe40000000000 */
[-C--:B------:R-:W-:Y:S02]  /*82e0*/  ISETP.GE.AND P4, PT, R160, R119.reuse, PT ;  /* 0x00000077a000720c */ /* 0x080fe40003f86270 */
[----:B------:R-:W-:Y:S02]  /*82f0*/  ISETP.GE.AND P0, PT, R155, R119, PT ;  /* 0x000000779b00720c */ /* 0x000fe40003f06270 */
[----:B------:R-:W-:Y:S02]  /*8300*/  FSEL R13, R13, -INF , !P6 ;  /* 0xff8000000d0d7808 */ /* 0x000fe40007000000 */
[----:B------:R-:W-:Y:S02]  /*8310*/  ISETP.GE.AND P6, PT, R24, R118, PT ;  /* 0x000000761800720c */ /* 0x000fe40003fc6270 */
[----:B------:R-:W-:-:S02]  /*8320*/  FSEL R36, R63, -INF , P1 ;  /* 0xff8000003f247808 */ /* 0x000fc40000800000 */
[----:B------:R-:W-:Y:S02]  /*8330*/  FSEL R24, R60, -INF , !P2 ;  /* 0xff8000003c187808 */ /* 0x000fe40005000000 */
[----:B------:R-:W-:Y:S02]  /*8340*/  FSEL R29, R62, -INF , !P5 ;  /* 0xff8000003e1d7808 */ /* 0x000fe40006800000 */
        /* <DEDUP_REMOVED lines=18> */
[----:B------:R-:W-:Y:S02]  /*8470*/  ISETP.GE.AND P6, PT, R151, R118, PT ;  /* 0x000000769700720c */ /* 0x000fe40003fc6270 */
[----:B------:R-:W-:Y:S02]  /*8480*/  ISETP.GE.AND P4, PT, R150, R119, PT ;  /* 0x000000779600720c */ /* 0x000fe40003f86270 */
[----:B------:R-:W-:Y:S02]  /*8490*/  FSEL R152, R90, -INF , !P2 ;  /* 0xff8000005a987808 */ /* 0x000fe40005000000 */
[----:B------:R-:W-:-:S02]  /*84a0*/  FSEL R151, R91, -INF , !P5 ;  /* 0xff8000005b977808 */ /* 0x000fc40006800000 */
[C---:B------:R-:W-:Y:S02]  /*84b0*/  ISETP.GE.AND P2, PT, R43.reuse, R119, PT ;  /* 0x000000772b00720c */ /* 0x040fe40003f46270 */
[-C--:B------:R-:W-:Y:S02]  /*84c0*/  ISETP.GE.AND P5, PT, R43, R118.reuse, PT ;  /* 0x000000762b00720c */ /* 0x080fe40003fa6270 */
[----:B------:R-:W-:Y:S02]  /*84d0*/  FSEL R94, R94, -INF , P1 ;  /* 0xff8000005e5e7808 */ /* 0x000fe40000800000 */
[----:B-1----:R-:W-:Y:S02]  /*84e0*/  FMNMX.FTZ R43, R46, R51, !PT ;  /* 0x000000332e2b7209 */ /* 0x002fe40007810000 */
[----:B------:R-:W-:Y:S02]  /*84f0*/  ISETP.GE.AND P0, PT, R150, R118, PT ;  /* 0x000000769600720c */ /* 0x000fe40003f06270 */
[----:B------:R-:W-:Y:S01]  /*8500*/  ISETP.GE.AND P1, PT, R149, R119, PT ;  /* 0x000000779500720c */ /* 0x000fe20003f26270 */
[----:B---3--:R-:W-:Y:S01]  /*8510*/  FMUL.FTZ R66, R54, R43 ;  /* 0x0000002b36427220 */ /* 0x008fe20000410000 */
[----:B------:R-:W-:-:S02]  /*8520*/  FSEL R93, R93, -INF , P4 ;  /* 0xff8000005d5d7808 */ /* 0x000fc40002000000 */
[----:B------:R-:W-:Y:S02]  /*8530*/  ISETP.GE.AND P4, PT, R149, R118, PT ;  /* 0x000000769500720c */ /* 0x000fe40003f86270 */
[----:B------:R-:W-:Y:S02]  /*8540*/  FSEL R149, R93, -INF , !P0 ;  /* 0xff8000005d957808 */ /* 0x000fe40004000000 */
[----:B------:R-:W-:Y:S02]  /*8550*/  FSEL R96, R96, -INF , P2 ;  /* 0xff80000060607808 */ /* 0x000fe40001000000 */
[----:B------:R-:W-:Y:S02]  /*8560*/  FSEL R98, R98, -INF , P1 ;  /* 0xff80000062627808 */ /* 0x000fe40000800000 */
[----:B------:R-:W-:Y:S02]  /*8570*/  FSETP.NEU.FTZ.AND P0, PT, R43, -INF , PT ;  /* 0xff8000002b00780b */ /* 0x000fe40003f1d000 */
[----:B------:R-:W-:-:S02]  /*8580*/  ISETP.GE.AND P1, PT, R147, R119, PT ;  /* 0x000000779300720c */ /* 0x000fc40003f26270 */
[----:B------:R-:W-:Y:S02]  /*8590*/  FSEL R150, R94, -INF , !P6 ;  /* 0xff8000005e967808 */ /* 0x000fe40007000000 */
[C---:B------:R-:W-:Y:S02]  /*85a0*/  ISETP.GE.AND P6, PT, R148.reuse, R119, PT ;  /* 0x000000779400720c */ /* 0x040fe40003fc6270 */
[-C--:B------:R-:W-:Y:S02]  /*85b0*/  ISETP.GE.AND P2, PT, R148, R118.reuse, PT ;  /* 0x000000769400720c */ /* 0x080fe40003f46270 */
[----:B------:R-:W-:Y:S02]  /*85c0*/  FSEL R148, R96, -INF , !P5 ;  /* 0xff80000060947808 */ /* 0x000fe40006800000 */
[----:B------:R-:W-:Y:S02]  /*85d0*/  FSEL R66, R66, RZ, P0 ;  /* 0x000000ff42427208 */ /* 0x000fe40000000000 */
[----:B------:R-:W-:-:S02]  /*85e0*/  ISETP.GE.AND P5, PT, R147, R118, PT ;  /* 0x000000769300720c */ /* 0x000fc40003fa6270 */
[----:B------:R-:W-:Y:S01]  /*85f0*/  FSEL R124, R124, -INF , P1 ;  /* 0xff8000007c7c7808 */ /* 0x000fe20000800000 */
[-CC-:B------:R-:W-:Y:S01]  /*8600*/  FFMA.FTZ R135, R146, R54.reuse, -R66.reuse ;  /* 0x0000003692877223 */ /* 0x180fe20000010842 */
[----:B------:R-:W-:Y:S01]  /*8610*/  FSEL R147, R98, -INF , !P4 ;  /* 0xff80000062937808 */ /* 0x000fe20006000000 */
        /* <DEDUP_REMOVED lines=8> */
[-CC-:B------:R-:W-:Y:S01]  /*86a0*/  FFMA.FTZ R124, R158, R54.reuse, -R66.reuse ;  /* 0x000000369e7c7223 */ /* 0x180fe20000010842 */
[-C--:B------:R-:W-:Y:S01]  /*86b0*/  ISETP.GE.AND P5, PT, R142, R119.reuse, PT ;  /* 0x000000778e00720c */ /* 0x080fe20003fa6270 */
        /* <DEDUP_REMOVED lines=9> */
[----:B------:R-:W-:Y:S01]  /*8750*/  FSEL R4, R4, -INF , P5 ;  /* 0xff80000004047808 */ /* 0x000fe20002800000 */
[----:B------:R-:W-:Y:S01]  /*8760*/  MUFU.EX2 R125, R125 ;  /* 0x0000007d007d7308 */ /* 0x000fe20000000800 */
[----:B------:R-:W-:Y:S01]  /*8770*/  ISETP.GE.AND P1, PT, R143, R118, PT ;  /* 0x000000768f00720c */ /* 0x000fe20003f26270 */
[-CC-:B------:R-:W-:Y:S01]  /*8780*/  FFMA.FTZ R64, R47, R54.reuse, -R66.reuse ;  /* 0x000000362f407223 */ /* 0x180fe20000010842 */
[----:B------:R-:W-:Y:S01]  /*8790*/  FSEL R126, R126, -INF , P2 ;  /* 0xff8000007e7e7808 */ /* 0x000fe20001000000 */
[-CC-:B------:R-:W-:Y:S01]  /*87a0*/  FFMA.FTZ R93, R59, R54.reuse, -R66.reuse ;  /* 0x000000363b5d7223 */ /* 0x180fe20000010842 */
[----:B------:R-:W-:Y:S01]  /*87b0*/  FSEL R143, R42, -INF , !P6 ;  /* 0xff8000002a8f7808 */ /* 0x000fe20007000000 */
[--C-:B------:R-:W-:Y:S01]  /*87c0*/  FFMA.FTZ R53, R35, R54, -R66.reuse ;  /* 0x0000003623357223 */ /* 0x100fe20000010842 */
[CC--:B------:R-:W-:Y:S01]  /*87d0*/  ISETP.GE.AND P2, PT, R140.reuse, R119.reuse, PT ;  /* 0x000000778c00720c */ /* 0x0c0fe20003f46270 */
[----:B------:R-:W-:Y:S01]  /*87e0*/  MUFU.EX2 R124, R124 ;  /* 0x0000007c007c7308 */ /* 0x000fe20000000800 */
[----:B------:R-:W-:Y:S01]  /*87f0*/  ISETP.GE.AND P6, PT, R140, R118, PT ;  /* 0x000000768c00720c */ /* 0x000fe20003fc6270 */
[-CC-:B------:R-:W-:Y:S01]  /*8800*/  FFMA.FTZ R51, R34, R54.reuse, -R66.reuse ;  /* 0x0000003622337223 */ /* 0x180fe20000010842 */
[----:B------:R-:W-:Y:S01]  /*8810*/  FSEL R140, R4, -INF , !P4 ;  /* 0xff800000048c7808 */ /* 0x000fe20006000000 */
[--C-:B------:R-:W-:Y:S01]  /*8820*/  FFMA.FTZ R50, R33, R54, -R66.reuse ;  /* 0x0000003621327223 */ /* 0x100fe20000010842 */
[----:B------:R-:W-:Y:S01]  /*8830*/  FMNMX3.FTZ R4, R0, R8, R17, !PT ;  /* 0x0000000800047276 */ /* 0x000fe20007810011 */
[--C-:B------:R-:W-:Y:S01]  /*8840*/  FFMA.FTZ R47, R30, R54, -R66.reuse ;  /* 0x000000361e2f7223 */ /* 0x100fe20000010842 */
[----:B------:R-:W-:Y:S01]  /*8850*/  FSEL R142, R126, -INF , !P1 ;  /* 0xff8000007e8e7808 */ /* 0x000fe20004800000 */
[----:B------:R-:W1:Y:S01]  /*8860*/  MUFU.EX2 R96, R96 ;  /* 0x0000006000607308 */ /* 0x000e620000000800 */
[----:B------:R-:W-:Y:S01]  /*8870*/  FMNMX3.FTZ R4, R4, R18, R25, !PT ;  /* 0x0000001204047276 */ /* 0x000fe20007810019 */
[-CC-:B------:R-:W-:Y:S01]  /*8880*/  FFMA.FTZ R59, R39, R54.reuse, -R66.reuse ;  /* 0x00000036273b7223 */ /* 0x180fe20000010842 */
[----:B------:R-:W-:Y:S01]  /*8890*/  ISETP.GE.AND P1, PT, R99, R119, PT ;  /* 0x000000776300720c */ /* 0x000fe20003f26270 */
[-CC-:B------:R-:W-:Y:S01]  /*88a0*/  FFMA.FTZ R57, R38, R54.reuse, -R66.reuse ;  /* 0x0000003626397223 */ /* 0x180fe20000010842 */
[----:B------:R-:W-:Y:S01]  /*88b0*/  FMNMX3.FTZ R4, R4, R15, R13, !PT ;  /* 0x0000000f04047276 */ /* 0x000fe2000781000d */
[--C-:B------:R-:W-:Y:S01]  /*88c0*/  FFMA.FTZ R56, R37, R54, -R66.reuse ;  /* 0x0000003625387223 */ /* 0x100fe20000010842 */
[----:B------:R-:W-:Y:S01]  /*88d0*/  FSEL R5, R5, -INF , P2 ;  /* 0xff80000005057808 */ /* 0x000fe20001000000 */
[----:B------:R-:W-:Y:S01]  /*88e0*/  MUFU.EX2 R93, R93 ;  /* 0x0000005d005d7308 */ /* 0x000fe20000000800 */
[----:B------:R-:W-:Y:S01]  /*88f0*/  FMNMX3.FTZ R4, R4, R24, R29, !PT ;  /* 0x0000001804047276 */ /* 0x000fe2000781001d */
[--C-:B------:R-:W-:Y:S01]  /*8900*/  FFMA.FTZ R92, R92, R54, -R66.reuse ;  /* 0x000000365c5c7223 */ /* 0x100fe20000010842 */
[----:B------:R-:W-:Y:S01]  /*8910*/  ISETP.GE.AND P5, PT, R99, R118, PT ;  /* 0x000000766300720c */ /* 0x000fe20003fa6270 */
[--C-:B------:R-:W-:Y:S01]  /*8920*/  FFMA.FTZ R141, R141, R54, -R66.reuse ;  /* 0x000000368d8d7223 */ /* 0x100fe20000010842 */
[----:B------:R-:W-:Y:S01]  /*8930*/  FMNMX3.FTZ R4, R4, R36, R155, !PT ;  /* 0x0000002404047276 */ /* 0x000fe2000781009b */
[--C-:B------:R-:W-:Y:S01]  /*8940*/  FFMA.FTZ R144, R144, R54, -R66.reuse ;  /* 0x0000003690907223 */ /* 0x100fe20000010842 */
[----:B------:R-:W-:Y:S01]  /*8950*/  FSEL R139, R5, -INF , !P6 ;  /* 0xff800000058b7808 */ /* 0x000fe20007000000 */
[----:B------:R-:W-:Y:S01]  /*8960*/  MUFU.EX2 R90, R90 ;  /* 0x0000005a005a7308 */ /* 0x000fe20000000800 */
[----:B------:R-:W-:Y:S01]  /*8970*/  FMNMX3.FTZ R4, R4, R154, R153, !PT ;  /* 0x0000009a04047276 */ /* 0x000fe20007810099 */
[----:B------:R-:W-:Y:S01]  /*8980*/  FFMA.FTZ R136, R136, R54, -R66 ;  /* 0x0000003688887223 */ /* 0x000fe20000010842 */
[----:B------:R-:W-:-:S02]  /*8990*/  FSEL R7, R7, -INF , P1 ;  /* 0xff80000007077808 */ /* 0x000fc40000800000 */
[----:B------:R-:W-:Y:S02]  /*89a0*/  FMNMX3.FTZ R4, R4, R152, R151, !PT ;  /* 0x0000009804047276 */ /* 0x000fe40007810097 */
[-C--:B------:R-:W-:Y:S01]  /*89b0*/  ISETP.GE.AND P6, PT, R97, R119.reuse, PT ;  /* 0x000000776100720c */ /* 0x080fe20003fc6270 */
[----:B------:R-:W-:Y:S01]  /*89c0*/  MUFU.EX2 R85, R85 ;  /* 0x0000005500557308 */ /* 0x000fe20000000800 */
[----:B------:R-:W-:Y:S02]  /*89d0*/  FMNMX3.FTZ R4, R4, R150, R149, !PT ;  /* 0x0000009604047276 */ /* 0x000fe40007810095 */
[----:B------:R-:W-:Y:S02]  /*89e0*/  ISETP.GE.AND P2, PT, R95, R119, PT ;  /* 0x000000775f00720c */ /* 0x000fe40003f46270 */
[----:B------:R-:W-:Y:S02]  /*89f0*/  FMNMX3.FTZ R4, R4, R148, R147, !PT ;  /* 0x0000009404047276 */ /* 0x000fe40007810093 */
[----:B------:R-:W-:Y:S01]  /*8a00*/  FSEL R126, R7, -INF , !P5 ;  /* 0xff800000077e7808 */ /* 0x000fe20006800000 */
[----:B------:R-:W-:Y:S01]  /*8a10*/  MUFU.EX2 R84, R84 ;  /* 0x0000005400547308 */ /* 0x000fe20000000800 */
[----:B------:R-:W-:-:S02]  /*8a20*/  FMNMX3.FTZ R4, R4, R146, R145, !PT ;  /* 0x0000009204047276 */ /* 0x000fc40007810091 */
[-C--:B------:R-:W-:Y:S02]  /*8a30*/  ISETP.GE.AND P1, PT, R97, R118.reuse, PT ;  /* 0x000000766100720c */ /* 0x080fe40003f26270 */
[----:B------:R-:W-:Y:S02]  /*8a40*/  ISETP.GE.AND P5, PT, R89, R119, PT ;  /* 0x000000775900720c */ /* 0x000fe40003fa6270 */
[----:B------:R-:W-:Y:S01]  /*8a50*/  FSEL R10, R10, -INF , P6 ;  /* 0xff8000000a0a7808 */ /* 0x000fe20003000000 */
[----:B------:R-:W-:Y:S01]  /*8a60*/  MUFU.EX2 R64, R64 ;  /* 0x0000004000407308 */ /* 0x000fe20000000800 */
[----:B------:R-:W-:Y:S01]  /*8a70*/  ISETP.GE.AND P4, PT, R95, R118, PT ;  /* 0x000000765f00720c */ /* 0x000fe20003f86270 */
[----:B------:R-:W-:Y:S01]  /*8a80*/  FFMA.FTZ R95, R156, R54, -R66 ;  /* 0x000000369c5f7223 */ /* 0x000fe20000010842 */
[----:B------:R-:W-:Y:S02]  /*8a90*/  FSEL R6, R6, -INF , P2 ;  /* 0xff80000006067808 */ /* 0x000fe40001000000 */
[----:B------:R-:W-:-:S02]  /*8aa0*/  FMNMX3.FTZ R4, R4, R143, R142, !PT ;  /* 0x0000008f04047276 */ /* 0x000fc4000781008e */
[----:B------:R-:W-:Y:S01]  /*8ab0*/  ISETP.GE.AND P2, PT, R89, R118, PT ;  /* 0x000000765900720c */ /* 0x000fe20003f46270 */
[----:B------:R-:W-:Y:S01]  /*8ac0*/  MUFU.EX2 R95, R95 ;  /* 0x0000005f005f7308 */ /* 0x000fe20000000800 */
[----:B------:R-:W-:Y:S02]  /*8ad0*/  FSEL R91, R10, -INF , !P1 ;  /* 0xff8000000a5b7808 */ /* 0x000fe40004800000 */
[----:B------:R-:W-:Y:S02]  /*8ae0*/  FSEL R9, R9, -INF , P5 ;  /* 0xff80000009097808 */ /* 0x000fe40002800000 */
[----:B------:R-:W-:Y:S02]  /*8af0*/  FSEL R97, R6, -INF , !P4 ;  /* 0xff80000006617808 */ /* 0x000fe40006000000 */
[-C--:B------:R-:W-:Y:S01]  /*8b00*/  ISETP.GE.AND P1, PT, R65, R119.reuse, PT ;  /* 0x000000774100720c */ /* 0x080fe20003f26270 */
[----:B------:R-:W-:Y:S01]  /*8b10*/  MUFU.EX2 R60, R60 ;  /* 0x0000003c003c7308 */ /* 0x000fe20000000800 */
[----:B------:R-:W-:-:S02]  /*8b20*/  ISETP.GE.AND P4, PT, R88, R119, PT ;  /* 0x000000775800720c */ /* 0x000fc40003f86270 */
[----:B------:R-:W-:Y:S02]  /*8b30*/  FMNMX3.FTZ R4, R4, R140, R139, !PT ;  /* 0x0000008c04047276 */ /* 0x000fe4000781008b */
[----:B------:R-:W-:Y:S02]  /*8b40*/  FSEL R89, R9, -INF , !P2 ;  /* 0xff80000009597808 */ /* 0x000fe40005000000 */
[-C--:B------:R-:W-:Y:S01]  /*8b50*/  ISETP.GE.AND P2, PT, R61, R119.reuse, PT ;  /* 0x000000773d00720c */ /* 0x080fe20003f46270 */
[----:B------:R-:W-:Y:S01]  /*8b60*/  MUFU.EX2 R59, R59 ;  /* 0x0000003b003b7308 */ /* 0x000fe20000000800 */
[----:B------:R-:W-:Y:S02]  /*8b70*/  FSEL R11, R11, -INF , P1 ;  /* 0xff8000000b0b7808 */ /* 0x000fe40000800000 */
[----:B------:R-:W-:Y:S01]  /*8b80*/  ISETP.GE.AND P6, PT, R88, R118, PT ;  /* 0x000000765800720c */ /* 0x000fe20003fc6270 */
[--C-:B------:R-:W-:Y:S01]  /*8b90*/  FFMA.FTZ R88, R55, R54, -R66.reuse ;  /* 0x0000003637587223 */ /* 0x100fe20000010842 */
[----:B------:R-:W-:Y:S01]  /*8ba0*/  ISETP.GE.AND P5, PT, R65, R118, PT ;  /* 0x000000764100720c */ /* 0x000fe20003fa6270 */
[-CC-:B------:R-:W-:Y:S01]  /*8bb0*/  FFMA.FTZ R65, R48, R54.reuse, -R66.reuse ;  /* 0x0000003630417223 */ /* 0x180fe20000010842 */
[----:B------:R-:W-:Y:S01]  /*8bc0*/  FSEL R12, R12, -INF , P4 ;  /* 0xff8000000c0c7808 */ /* 0x000fe20002000000 */
[----:B------:R-:W-:Y:S01]  /*8bd0*/  FFMA.FTZ R48, R31, R54, -R66 ;  /* 0x000000361f307223 */ /* 0x000fe20000010842 */
[----:B------:R-:W-:Y:S01]  /*8be0*/  ISETP.GE.AND P1, PT, R49, R119, PT ;  /* 0x000000773100720c */ /* 0x000fe20003f26270 */
[----:B------:R-:W2:Y:S01]  /*8bf0*/  MUFU.EX2 R88, R88 ;  /* 0x0000005800587308 */ /* 0x000ea20000000800 */
[----:B------:R-:W-:-:S02]  /*8c00*/  FMNMX3.FTZ R4, R4, R126, R97, !PT ;  /* 0x0000007e04047276 */ /* 0x000fc40007810061 */
[----:B------:R-:W-:Y:S02]  /*8c10*/  FSEL R14, R14, -INF , P2 ;  /* 0xff8000000e0e7808 */ /* 0x000fe40001000000 */
        /* <DEDUP_REMOVED lines=8> */
[----:B------:R-:W-:-:S02]  /*8ca0*/  FSEL R62, R11, -INF , !P5 ;  /* 0xff8000000b3e7808 */ /* 0x000fc40006800000 */
[----:B------:R-:W-:Y:S02]  /*8cb0*/  FMNMX3.FTZ R4, R4, R91, R89, !PT ;  /* 0x0000005b04047276 */ /* 0x000fe40007810059 */
[----:B------:R-:W-:Y:S02]  /*8cc0*/  FSEL R58, R14, -INF , !P4 ;  /* 0xff8000000e3a7808 */ /* 0x000fe40006000000 */
[----:B------:R-:W-:Y:S01]  /*8cd0*/  FSEL R55, R16, -INF , !P2 ;  /* 0xff80000010377808 */ /* 0x000fe20005000000 */
[----:B------:R-:W-:Y:S01]  /*8ce0*/  MUFU.EX2 R61, R61 ;  /* 0x0000003d003d7308 */ /* 0x000fe20000000800 */
[----:B------:R-:W-:Y:S02]  /*8cf0*/  FMNMX3.FTZ R4, R4, R63, R62, !PT ;  /* 0x0000003f04047276 */ /* 0x000fe4000781003e */
[----:B-1----:R-:W-:Y:S02]  /*8d00*/  F2FP.BF16.F32.PACK_AB R10, R96, R124 ;  /* 0x0000007c600a723e */ /* 0x002fe400000010ff */
[----:B------:R-:W-:-:S02]  /*8d10*/  FMNMX3.FTZ R42, R4, R58, R55, !PT ;  /* 0x0000003a042a7276 */ /* 0x000fc40007810037 */
[----:B--2---:R-:W-:Y:S01]  /*8d20*/  F2FP.BF16.F32.PACK_AB R38, R88, R90 ;  /* 0x0000005a5826723e */ /* 0x004fe200000010ff */
        /* <DEDUP_REMOVED lines=22> */
[----:B------:R-:W-:Y:S01]  /*8e90*/  FADD.FTZ R5, R0, -R5 ;  /* 0x8000000500057221 */ /* 0x000fe20000010000 */
[----:B------:R-:W-:-:S02]  /*8ea0*/  VIADD R0, R100, 0x3020 ;  /* 0x0000302064007836 */ /* 0x000fc40000000000 */
[-CC-:B------:R-:W-:Y:S01]  /*8eb0*/  FFMA.FTZ R123, R17, R54.reuse, -R52.reuse ;  /* 0x00000036117b7223 */ /* 0x180fe20000010834 */
[-CC-:B------:R-:W-:Y:S01]  /*8ec0*/  FFMA.FTZ R122, R18, R54.reuse, -R52.reuse ;  /* 0x00000036127a7223 */ /* 0x180fe20000010834 */
[----:B------:R-:W-:Y:S01]  /*8ed0*/  FMUL.FTZ R5, R54, R5 ;  /* 0x0000000536057220 */ /* 0x000fe20000410000 */
[----:B------:R-:W1:Y:S01]  /*8ee0*/  LDSM.16.MT88.4 R16, [R100+0x3000] ;  /* 0x003000006410783b */ /* 0x000e620000004200 */
[----:B------:R-:W-:Y:S01]  /*8ef0*/  @P3 VIADD R0, R128, 0xffffffe0 ;  /* 0xffffffe080003836 */ /* 0x000fe20000000000 */
[----:B------:R-:W2:Y:S01]  /*8f00*/  MUFU.EX2 R138, R4 ;  /* 0x00000004008a7308 */ /* 0x000ea20000000800 */
[-CC-:B------:R-:W-:Y:S01]  /*8f10*/  FFMA.FTZ R127, R8, R54.reuse, -R52.reuse ;  /* 0x00000036087f7223 */ /* 0x180fe20000010834 */
[-CC-:B------:R-:W-:Y:S01]  /*8f20*/  FFMA.FTZ R98, R25, R54.reuse, -R52.reuse ;  /* 0x0000003619627223 */ /* 0x180fe20000010834 */
[-CC-:B------:R-:W-:Y:S01]  /*8f30*/  FFMA.FTZ R99, R15, R54.reuse, -R52.reuse ;  /* 0x000000360f637223 */ /* 0x180fe20000010834 */
[-CC-:B------:R-:W-:Y:S01]  /*8f40*/  FFMA.FTZ R94, R13, R54.reuse, -R52.reuse ;  /* 0x000000360d5e7223 */ /* 0x180fe20000010834 */
[----:B------:R-:W-:Y:S01]  /*8f50*/  F2FP.BF16.F32.PACK_AB R8, R125, R135 ;  /* 0x000000877d08723e */ /* 0x000fe200000010ff */
[-CC-:B------:R-:W-:Y:S01]  /*8f60*/  FFMA.FTZ R29, R29, R54.reuse, -R52.reuse ;  /* 0x000000361d1d7223 */ /* 0x180fe20000010834 */
[-CC-:B------:R-:W-:Y:S01]  /*8f70*/  FFMA.FTZ R36, R36, R54.reuse, -R52.reuse ;  /* 0x0000003624247223 */ /* 0x180fe20000010834 */
[----:B------:R3:W4:Y:S01]  /*8f80*/  MUFU.EX2 R137, R5 ;  /* 0x0000000500897308 */ /* 0x0007220000000800 */
        /* <DEDUP_REMOVED lines=8> */
[----:B--2---:R-:W-:Y:S01]  /*9010*/  FMUL.FTZ R12, R80, R138 ;  /* 0x0000008a500c7220 */ /* 0x004fe20000410000 */
[--C-:B------:R-:W-:Y:S01]  /*9020*/  FFMA.FTZ R80, R24, R54, -R52.reuse ;  /* 0x0000003618507223 */ /* 0x100fe20000010834 */
[-C--:B------:R-:W-:Y:S01]  /*9030*/  FMUL.FTZ R13, R81, R138.reuse ;  /* 0x0000008a510d7220 */ /* 0x080fe20000410000 */
[----:B------:R-:W-:Y:S01]  /*9040*/  LDSM.16.MT88.4 R24, [R100+0x3400] ;  /* 0x003400006418783b */ /* 0x000fe20000004200 */
[-C--:B------:R-:W-:Y:S01]  /*9050*/  FMUL.FTZ R76, R76, R138.reuse ;  /* 0x0000008a4c4c7220 */ /* 0x080fe20000410000 */
[-C--:B------:R-:W-:Y:S01]  /*9060*/  FMUL.FTZ R77, R77, R138.reuse ;  /* 0x0000008a4d4d7220 */ /* 0x080fe20000410000 */
[-C--:B------:R-:W-:Y:S01]  /*9070*/  FMUL.FTZ R32, R72, R138.reuse ;  /* 0x0000008a48207220 */ /* 0x080fe20000410000 */
[----:B------:R-:W2:Y:S01]  /*9080*/  MUFU.EX2 R123, R123 ;  /* 0x0000007b007b7308 */ /* 0x000ea20000000800 */
[----:B---3--:R-:W3:Y:S01]  /*9090*/  LDSM.16.MT88.4 R4, [R0] ;  /* 0x000000000004783b */ /* 0x008ee20000004200 */
[-C--:B----4-:R-:W-:Y:S01]  /*90a0*/  FMUL.FTZ R14, R82, R137.reuse ;  /* 0x00000089520e7220 */ /* 0x090fe20000410000 */
[-C--:B------:R-:W-:Y:S01]  /*90b0*/  FMUL.FTZ R15, R83, R137.reuse ;  /* 0x00000089530f7220 */ /* 0x080fe20000410000 */
[-C--:B------:R-:W-:Y:S01]  /*90c0*/  FMUL.FTZ R78, R78, R137.reuse ;  /* 0x000000894e4e7220 */ /* 0x080fe20000410000 */
[-C--:B------:R-:W-:Y:S01]  /*90d0*/  FMUL.FTZ R79, R79, R137.reuse ;  /* 0x000000894f4f7220 */ /* 0x080fe20000410000 */
[-C--:B------:R-:W-:Y:S01]  /*90e0*/  FMUL.FTZ R33, R73, R138.reuse ;  /* 0x0000008a49217220 */ /* 0x080fe20000410000 */
[-C--:B------:R-:W-:Y:S01]  /*90f0*/  FMUL.FTZ R34, R74, R137.reuse ;  /* 0x000000894a227220 */ /* 0x080fe20000410000 */
[----:B------:R-:W-:Y:S01]  /*9100*/  MUFU.EX2 R122, R122 ;  /* 0x0000007a007a7308 */ /* 0x000fe20000000800 */
[-C--:B------:R-:W-:Y:S01]  /*9110*/  FMUL.FTZ R35, R75, R137.reuse ;  /* 0x000000894b237220 */ /* 0x080fe20000410000 */
[-C--:B------:R-:W-:Y:S01]  /*9120*/  FMUL.FTZ R68, R68, R138.reuse ;  /* 0x0000008a44447220 */ /* 0x080fe20000410000 */
[----:B------:R-:W-:Y:S01]  /*9130*/  FMUL.FTZ R69, R69, R138 ;  /* 0x0000008a45457220 */ /* 0x000fe20000410000 */
[-C--:B------:R-:W-:Y:S01]  /*9140*/  FMUL.FTZ R70, R70, R137.reuse ;  /* 0x0000008946467220 */ /* 0x080fe20000410000 */
[----:B------:R-:W-:Y:S01]  /*9150*/  FMUL.FTZ R71, R71, R137 ;  /* 0x0000008947477220 */ /* 0x000fe20000410000 */
        /* <DEDUP_REMOVED lines=8> */
[--C-:B------:R-:W-:Y:S01]  /*91e0*/  FFMA.FTZ R81, R146, R54, -R52.reuse ;  /* 0x0000003692517223 */ /* 0x100fe20000010834 */
[----:B------:R-:W-:Y:S01]  /*91f0*/  FFMA.FTZ R134, R134, R138, R135 ;  /* 0x0000008a86867223 */ /* 0x000fe20000010087 */
[----:B------:R-:W-:Y:S01]  /*9200*/  MUFU.EX2 R99, R99 ;  /* 0x0000006300637308 */ /* 0x000fe20000000800 */
[----:B------:R-:W-:Y:S01]  /*9210*/  FFMA.FTZ R129, R129, R137, R127 ;  /* 0x0000008981817223 */ /* 0x000fe2000001007f */
[-C--:B------:R-:W-:Y:S01]  /*9220*/  FFMA.FTZ R91, R91, R54.reuse, -R52 ;  /* 0x000000365b5b7223 */ /* 0x080fe20000010834 */
[----:B------:R-:W-:Y:S01]  /*9230*/  FADD.FTZ R134, R125, R134 ;  /* 0x000000867d867221 */ /* 0x000fe20000010000 */
[----:B------:R-:W-:Y:S01]  /*9240*/  FFMA.FTZ R89, R89, R54, -R52 ;  /* 0x0000003659597223 */ /* 0x000fe20000010834 */
[----:B------:R-:W-:-:S02]  /*9250*/  @P0 VIADD R40, R40, 0xfffffffd ;  /* 0xfffffffd28280836 */ /* 0x000fc40000000000 */
[----:B------:R-:W-:Y:S01]  /*9260*/  FADD.FTZ R124, R124, R134 ;  /* 0x000000867c7c7221 */ /* 0x000fe20000010000 */
[----:B------:R-:W2:Y:S01]  /*9270*/  MUFU.EX2 R94, R94 ;  /* 0x0000005e005e7308 */ /* 0x000ea20000000800 */
[----:B----4-:R-:W-:Y:S01]  /*9280*/  F2FP.BF16.F32.PACK_AB R11, R98, R122 ;  /* 0x0000007a620b723e */ /* 0x010fe200000010ff */
[----:B------:R-:W-:-:S06]  /*9290*/  FFMA.FTZ R134, R67, R54, -R66 ;  /* 0x0000003643867223 */ /* 0x000fcc0000010842 */
[C---:B-1----:R-:W-:Y:S01]  /*92a0*/  HMMA.16816.F32.BF16 R12, R8.reuse, R16, R12 ;  /* 0x00000010080c723c */ /* 0x042fe2000004180c */
[----:B------:R-:W-:Y:S07]  /*92b0*/  MUFU.EX2 R80, R80 ;  /* 0x0000005000507308 */ /* 0x000fee0000000800 */
[----:B------:R-:W-:Y:S01]  /*92c0*/  HMMA.16816.F32.BF16 R16, R8, R18, R76 ;  /* 0x000000120810723c */ /* 0x000fe2000004184c */
[----:B------:R1:W4:Y:S01]  /*92d0*/  MUFU.EX2 R76, R29 ;  /* 0x0000001d004c7308 */ /* 0x0003220000000800 */
[----:B--2---:R-:W-:Y:S01]  /*92e0*/  F2FP.BF16.F32.PACK_AB R37, R94, R99 ;  /* 0x000000635e25723e */ /* 0x004fe200000010ff */
[----:B------:R-:W-:Y:S01]  /*92f0*/  FADD.FTZ R77, R123, R129 ;  /* 0x000000817b4d7221 */ /* 0x000fe20000010000 */
[----:B------:R-:W-:-:S03]  /*9300*/  FFMA.FTZ R129, R55, R54, -R52 ;  /* 0x0000003637817223 */ /* 0x000fc60000010834 */
[----:B------:R-:W-:Y:S01]  /*9310*/  FADD.FTZ R77, R122, R77 ;  /* 0x0000004d7a4d7221 */ /* 0x000fe20000010000 */
[----:B---3--:R-:W-:Y:S01]  /*9320*/  HMMA.16816.F32.BF16 R32, R8, R4, R32 ;  /* 0x000000040820723c */ /* 0x008fe20000041820 */
[----:B------:R-:W-:Y:S02]  /*9330*/  MUFU.EX2 R75, R75 ;  /* 0x0000004b004b7308 */ /* 0x000fe40000000800 */
[----:B------:R-:W-:-:S04]  /*9340*/  FADD.FTZ R77, R98, R77 ;  /* 0x0000004d624d7221 */ /* 0x000fc80000010000 */
[----:B------:R-:W-:Y:S01]  /*9350*/  FADD.FTZ R99, R99, R77 ;  /* 0x0000004d63637221 */ /* 0x000fe20000010000 */
[----:B------:R-:W-:Y:S01]  /*9360*/  HMMA.16816.F32.BF16 R8, R8, R6, R68 ;  /* 0x000000060808723c */ /* 0x000fe20000041844 */
[----:B------:R-:W-:Y:S01]  /*9370*/  LDSM.16.MT88.4 R4, [R100+0x3800] ;  /* 0x003800006404783b */ /* 0x000fe20000004200 */
[-CC-:B------:R-:W-:Y:S01]  /*9380*/  FFMA.FTZ R68, R155, R54.reuse, -R52.reuse ;  /* 0x000000369b447223 */ /* 0x180fe20000010834 */
[-CC-:B------:R-:W-:Y:S01]  /*9390*/  FFMA.FTZ R69, R154, R54.reuse, -R52.reuse ;  /* 0x000000369a457223 */ /* 0x180fe20000010834 */
[----:B------:R-:W-:Y:S01]  /*93a0*/  FFMA.FTZ R71, R153, R54, -R52 ;  /* 0x0000003699477223 */ /* 0x000fe20000010834 */
[----:B-1----:R-:W1:Y:S01]  /*93b0*/  LDSM.16.MT88.4 R28, [R0+0x400] ;  /* 0x00040000001c783b */ /* 0x002e620000004200 */
[----:B------:R2:W-:Y:S01]  /*93c0*/  MUFU.EX2 R70, R36 ;  /* 0x0000002400467308 */ /* 0x0005e20000000800 */
[----:B----4-:R-:W-:Y:S01]  /*93d0*/  F2FP.BF16.F32.PACK_AB R39, R76, R80 ;  /* 0x000000504c27723e */ /* 0x010fe200000010ff */
[----:B------:R-:W-:-:S04]  /*93e0*/  FADD.FTZ R99, R94, R99 ;  /* 0x000000635e637221 */ /* 0x000fc80000010000 */
[----:B------:R-:W-:Y:S02]  /*93f0*/  FADD.FTZ R80, R80, R99 ;  /* 0x0000006350507221 */ /* 0x000fe40000010000 */
[----:B------:R-:W3:Y:S02]  /*9400*/  MUFU.EX2 R68, R68 ;  /* 0x0000004400447308 */ /* 0x000ee40000000800 */
[----:B------:R-:W-:Y:S02]  /*9410*/  FADD.FTZ R80, R76, R80 ;  /* 0x000000504c507221 */ /* 0x000fe40000010000 */
[----:B------:R-:W-:Y:S04]  /*9420*/  LDSM.16.MT88.4 R76, [R100+0x4c00] ;  /* 0x004c0000644c783b */ /* 0x000fe80000004200 */
[----:B------:R-:W-:Y:S01]  /*9430*/  MUFU.EX2 R69, R69 ;  /* 0x0000004500457308 */ /* 0x000fe20000000800 */
[----:B--2---:R-:W-:-:S07]  /*9440*/  F2FP.BF16.F32.PACK_AB R36, R93, R95 ;  /* 0x0000005f5d24723e */ /* 0x004fce00000010ff */
        /* <DEDUP_REMOVED lines=17> */
[----:B------:R-:W-:Y:S01]  /*9560*/  HMMA.16816.F32.BF16 R12, R36, R4, R12 ;  /* 0x00000004240c723c */ /* 0x000fe2000004180c */
[----:B------:R-:W-:Y:S01]  /*9570*/  FADD.FTZ R70, R69, R70 ;  /* 0x0000004645467221 */ /* 0x000fe20000010000 */
[----:B------:R-:W2:Y:S03]  /*9580*/  MUFU.EX2 R82, R82 ;  /* 0x0000005200527308 */ /* 0x000ea60000000800 */
[----:B------:R-:W-:-:S03]  /*9590*/  FADD.FTZ R71, R71, R70 ;  /* 0x0000004647477221 */ /* 0x000fc60000010000 */
[----:B------:R-:W-:Y:S01]  /*95a0*/  HMMA.16816.F32.BF16 R16, R36, R6, R16 ;  /* 0x000000062410723c */ /* 0x000fe20000041810 */
[----:B------:R-:W3:Y:S01]  /*95b0*/  LDSM.16.MT88.4 R4, [R0+0xc00] ;  /* 0x000c00000004783b */ /* 0x000ee20000004200 */
[----:B------:R-:W-:Y:S01]  /*95c0*/  MUFU.EX2 R81, R81 ;  /* 0x0000005100517308 */ /* 0x000fe20000000800 */
[----:B------:R-:W-:-:S05]  /*95d0*/  FADD.FTZ R71, R75, R71 ;  /* 0x000000474b477221 */ /* 0x000fca0000010000 */
[C---:B-----5:R-:W-:Y:S02]  /*95e0*/  HMMA.16816.F32.BF16 R32, R36.reuse, R24, R32 ;  /* 0x000000182420723c */ /* 0x060fe40000041820 */
[----:B------:R-:W5:Y:S06]  /*95f0*/  MUFU.EX2 R145, R145 ;  /* 0x0000009100917308 */ /* 0x000f6c0000000800 */
[----:B------:R-:W-:Y:S01]  /*9600*/  HMMA.16816.F32.BF16 R28, R36, R26, R28 ;  /* 0x0000001a241c723c */ /* 0x000fe2000004181c */
[----:B------:R-:W5:Y:S01]  /*9610*/  LDSM.16.MT88.4 R24, [R100+0x4000] ;  /* 0x004000006418783b */ /* 0x000f620000004200 */
        /* <DEDUP_REMOVED lines=9> */
[----:B------:R-:W-:Y:S01]  /*96b0*/  HMMA.16816.F32.BF16 R12, R36, R8, R12 ;  /* 0x00000008240c723c */ /* 0x000fe2000004180c */
[----:B------:R-:W-:-:S03]  /*96c0*/  FADD.FTZ R73, R74, R73 ;  /* 0x000000494a497221 */ /* 0x000fc60000010000 */
[----:B------:R-:W-:Y:S04]  /*96d0*/  MUFU.EX2 R140, R140 ;  /* 0x0000008c008c7308 */ /* 0x000fe80000000800 */
[C---:B------:R-:W-:Y:S01]  /*96e0*/  HMMA.16816.F32.BF16 R16, R36.reuse, R10, R16 ;  /* 0x0000000a2410723c */ /* 0x040fe20000041810 */
[----:B------:R-:W4:Y:S03]  /*96f0*/  LDSM.16.MT88.4 R8, [R0+0x1000] ;  /* 0x001000000008783b */ /* 0x000f260000004200 */
[----:B------:R-:W4:Y:S04]  /*9700*/  MUFU.EX2 R139, R139 ;  /* 0x0000008b008b7308 */ /* 0x000f280000000800 */
[C---:B---3--:R-:W-:Y:S04]  /*9710*/  HMMA.16816.F32.BF16 R32, R36.reuse, R4, R32 ;  /* 0x000000042420723c */ /* 0x048fe80000041820 */
[----:B------:R-:W-:Y:S04]  /*9720*/  MUFU.EX2 R45, R45 ;  /* 0x0000002d002d7308 */ /* 0x000fe80000000800 */
[----:B------:R-:W-:Y:S01]  /*9730*/  HMMA.16816.F32.BF16 R28, R36, R6, R28 ;  /* 0x00000006241c723c */ /* 0x000fe2000004181c */
[----:B------:R-:W3:Y:S01]  /*9740*/  LDSM.16.MT88.4 R4, [R100+0x4400] ;  /* 0x004400006404783b */ /* 0x000ee20000004200 */
        /* <DEDUP_REMOVED lines=8> */
[----:B------:R-:W-:Y:S01]  /*97d0*/  HMMA.16816.F32.BF16 R12, R36, R24, R12 ;  /* 0x00000018240c723c */ /* 0x000fe2000004180c */
[----:B------:R-:W-:-:S04]  /*97e0*/  FADD.FTZ R83, R81, R83 ;  /* 0x0000005351537221 */ /* 0x000fc80000010000 */
[----:B------:R-:W-:Y:S01]  /*97f0*/  FADD.FTZ R145, R145, R83 ;  /* 0x0000005391917221 */ /* 0x000fe20000010000 */
[----:B------:R-:W2:Y:S02]  /*9800*/  MUFU.EX2 R92, R92 ;  /* 0x0000005c005c7308 */ /* 0x000ea40000000800 */
[----:B------:R-:W-:Y:S01]  /*9810*/  HMMA.16816.F32.BF16 R16, R36, R26, R16 ;  /* 0x0000001a2410723c */ /* 0x000fe20000041810 */
[----:B------:R-:W5:Y:S01]  /*9820*/  LDSM.16.MT88.4 R24, [R0+0x1400] ;  /* 0x001400000018783b */ /* 0x000f620000004200 */
[----:B------:R-:W-:-:S04]  /*9830*/  FADD.FTZ R145, R143, R145 ;  /* 0x000000918f917221 */ /* 0x000fc80000010000 */
[----:B------:R-:W-:Y:S01]  /*9840*/  MUFU.EX2 R122, R126 ;  /* 0x0000007e007a7308 */ /* 0x000fe20000000800 */
[----:B-1----:R-:W-:Y:S01]  /*9850*/  FADD.FTZ R145, R142, R145 ;  /* 0x000000918e917221 */ /* 0x002fe20000010000 */
[----:B----4-:R-:W-:Y:S01]  /*9860*/  HMMA.16816.F32.BF16 R32, R36, R8, R32 ;  /* 0x000000082420723c */ /* 0x010fe20000041820 */
[----:B------:R-:W-:Y:S02]  /*9870*/  F2FP.BF16.F32.PACK_AB R8, R48, R49 ;  /* 0x000000313008723e */ /* 0x000fe400000010ff */
[----:B------:R-:W-:-:S03]  /*9880*/  F2FP.BF16.F32.PACK_AB R9, R142, R143 ;  /* 0x0000008f8e09723e */ /* 0x000fc600000010ff */
[----:B------:R-:W-:Y:S02]  /*9890*/  MUFU.EX2 R141, R141 ;  /* 0x0000008d008d7308 */ /* 0x000fe40000000800 */
[----:B------:R-:W-:Y:S01]  /*98a0*/  HMMA.16816.F32.BF16 R28, R36, R10, R28 ;  /* 0x0000000a241c723c */ /* 0x000fe2000004181c */
[----:B------:R-:W-:Y:S01]  /*98b0*/  F2FP.BF16.F32.PACK_AB R10, R46, R47 ;  /* 0x0000002f2e0a723e */ /* 0x000fe200000010ff */
[----:B------:R-:W-:Y:S01]  /*98c0*/  FADD.FTZ R36, R96, R124 ;  /* 0x0000007c60247221 */ /* 0x000fe20000010000 */
[----:B------:R-:W-:Y:S01]  /*98d0*/  F2FP.BF16.F32.PACK_AB R11, R139, R140 ;  /* 0x0000008c8b0b723e */ /* 0x000fe200000010ff */
[----:B------:R-:W-:Y:S02]  /*98e0*/  FADD.FTZ R140, R140, R145 ;  /* 0x000000918c8c7221 */ /* 0x000fe40000010000 */
[----:B------:R-:W-:Y:S01]  /*98f0*/  FADD.FTZ R36, R95, R36 ;  /* 0x000000245f247221 */ /* 0x000fe20000010000 */
[----:B------:R-:W-:Y:S01]  /*9900*/  MUFU.EX2 R144, R144 ;  /* 0x0000009000907308 */ /* 0x000fe20000000800 */
[----:B------:R-:W-:-:S02]  /*9910*/  FADD.FTZ R140, R139, R140 ;  /* 0x0000008c8b8c7221 */ /* 0x000fc40000010000 */
[C---:B---3--:R-:W-:Y:S01]  /*9920*/  HMMA.16816.F32.BF16 R12, R8.reuse, R4, R12 ;  /* 0x00000004080c723c */ /* 0x048fe2000004180c */
[----:B------:R-:W-:Y:S02]  /*9930*/  FADD.FTZ R4, R93, R36 ;  /* 0x000000245d047221 */ /* 0x000fe40000010000 */
[----:B------:R-:W1:Y:S02]  /*9940*/  LDSM.16.MT88.4 R36, [R100+0x4800] ;  /* 0x004800006424783b */ /* 0x000e640000004200 */
[----:B------:R-:W-:Y:S01]  /*9950*/  FADD.FTZ R4, R90, R4 ;  /* 0x000000045a047221 */ /* 0x000fe20000010000 */
[----:B------:R-:W3:Y:S02]  /*9960*/  MUFU.EX2 R95, R97 ;  /* 0x00000061005f7308 */ /* 0x000ee40000000800 */
[----:B------:R-:W-:Y:S01]  /*9970*/  HMMA.16816.F32.BF16 R16, R8, R6, R16 ;  /* 0x000000060810723c */ /* 0x000fe20000041810 */
[----:B------:R-:W-:-:S04]  /*9980*/  FADD.FTZ R4, R88, R4 ;  /* 0x0000000458047221 */ /* 0x000fc80000010000 */
[----:B------:R-:W-:Y:S01]  /*9990*/  FADD.FTZ R85, R85, R4 ;  /* 0x0000000455557221 */ /* 0x000fe20000010000 */
[----:B------:R-:W-:Y:S01]  /*99a0*/  MUFU.EX2 R90, R91 ;  /* 0x0000005b005a7308 */ /* 0x000fe20000000800 */
[----:B------:R4:W1:Y:S01]  /*99b0*/  LDSM.16.MT88.4 R4, [R0+0x1800] ;  /* 0x001800000004783b */ /* 0x0008620000004200 */
[----:B-----5:R-:W-:Y:S01]  /*99c0*/  HMMA.16816.F32.BF16 R32, R8, R24, R32 ;  /* 0x000000180820723c */ /* 0x020fe20000041820 */
[----:B------:R-:W-:Y:S01]  /*99d0*/  FADD.FTZ R85, R84, R85 ;  /* 0x0000005554557221 */ /* 0x000fe20000010000 */
[----:B------:R-:W-:-:S03]  /*99e0*/  FFMA.FTZ R25, R62, R54, -R52 ;  /* 0x000000363e197223 */ /* 0x000fc60000010834 */
[----:B------:R-:W-:Y:S01]  /*99f0*/  FADD.FTZ R85, R65, R85 ;  /* 0x0000005541557221 */ /* 0x000fe20000010000 */
[----:B------:R-:W5:Y:S02]  /*9a00*/  MUFU.EX2 R24, R89 ;  /* 0x0000005900187308 */ /* 0x000f640000000800 */
[----:B------:R-:W-:Y:S01]  /*9a10*/  HMMA.16816.F32.BF16 R28, R8, R26, R28 ;  /* 0x0000001a081c723c */ /* 0x000fe2000004181c */
[----:B------:R-:W-:Y:S01]  /*9a20*/  FADD.FTZ R64, R64, R85 ;  /* 0x0000005540407221 */ /* 0x000fe20000010000 */
[-CC-:B------:R-:W-:Y:S01]  /*9a30*/  FFMA.FTZ R26, R63, R54.reuse, -R52.reuse ;  /* 0x000000363f1a7223 */ /* 0x180fe20000010834 */
[----:B------:R-:W-:Y:S01]  /*9a40*/  FFMA.FTZ R27, R58, R54, -R52 ;  /* 0x000000363a1b7223 */ /* 0x000fe20000010834 */
[----:B------:R-:W-:Y:S01]  /*9a50*/  F2FP.BF16.F32.PACK_AB R8, R44, R45 ;  /* 0x0000002d2c08723e */ /* 0x000fe200000010ff */
[----:B------:R-:W-:Y:S01]  /*9a60*/  FADD.FTZ R64, R61, R64 ;  /* 0x000000403d407221 */ /* 0x000fe20000010000 */
[----:B--2---:R-:W-:Y:S01]  /*9a70*/  F2FP.BF16.F32.PACK_AB R10, R92, R20 ;  /* 0x000000145c0a723e */ /* 0x004fe200000010ff */
[----:B------:R-:W-:Y:S01]  /*9a80*/  MUFU.EX2 R25, R25 ;  /* 0x0000001900197308 */ /* 0x000fe20000000800 */
[----:B---3--:R-:W-:Y:S01]  /*9a90*/  F2FP.BF16.F32.PACK_AB R9, R95, R122 ;  /* 0x0000007a5f09723e */ /* 0x008fe200000010ff */
[----:B------:R-:W-:Y:S01]  /*9aa0*/  FADD.FTZ R60, R60, R64 ;  /* 0x000000403c3c7221 */ /* 0x000fe20000010000 */
[----:B------:R-:W-:-:S03]  /*9ab0*/  FADD.FTZ R122, R122, R140 ;  /* 0x0000008c7a7a7221 */ /* 0x000fc60000010000 */
[----:B------:R-:W-:Y:S01]  /*9ac0*/  FADD.FTZ R59, R59, R60 ;  /* 0x0000003c3b3b7221 */ /* 0x000fe20000010000 */
[----:B------:R-:W-:Y:S01]  /*9ad0*/  FADD.FTZ R122, R95, R122 ;  /* 0x0000007a5f7a7221 */ /* 0x000fe20000010000 */
[----:B-----5:R-:W-:Y:S01]  /*9ae0*/  F2FP.BF16.F32.PACK_AB R11, R24, R90 ;  /* 0x0000005a180b723e */ /* 0x020fe200000010ff */
[----:B------:R-:W2:Y:S01]  /*9af0*/  MUFU.EX2 R26, R26 ;  /* 0x0000001a001a7308 */ /* 0x000ea20000000800 */
[----:B------:R-:W-:Y:S01]  /*9b00*/  FADD.FTZ R59, R57, R59 ;  /* 0x0000003b393b7221 */ /* 0x000fe20000010000 */
[----:B------:R-:W-:Y:S01]  /*9b10*/  FADD.FTZ R90, R90, R122 ;  /* 0x0000007a5a5a7221 */ /* 0x000fe20000010000 */
[----:B----4-:R-:W-:Y:S02]  /*9b20*/  IMAD.MOV.U32 R0, RZ, RZ, R42 ;  /* 0x000000ffff007224 */ /* 0x010fe400078e002a */
[----:B------:R-:W-:Y:S01]  /*9b30*/  FADD.FTZ R56, R56, R59 ;  /* 0x0000003b38387221 */ /* 0x000fe20000010000 */
[----:B-1----:R-:W-:Y:S01]  /*9b40*/  HMMA.16816.F32.BF16 R12, R8, R36, R12 ;  /* 0x00000024080c723c */ /* 0x002fe2000004180c */
[----:B------:R-:W-:Y:S01]  /*9b50*/  FADD.FTZ R90, R24, R90 ;  /* 0x0000005a185a7221 */ /* 0x000fe20000010000 */
[----:B------:R-:W-:Y:S01]  /*9b60*/  MUFU.EX2 R127, R136 ;  /* 0x00000088007f7308 */ /* 0x000fe20000000800 */
[----:B------:R-:W-:Y:S01]  /*9b70*/  FADD.FTZ R56, R53, R56 ;  /* 0x0000003835387221 */ /* 0x000fe20000010000 */
[----:B------:R-:W-:-:S03]  /*9b80*/  @P0 IMAD.MOV.U32 R0, RZ, RZ, R42 ;  /* 0x000000ffff000224 */ /* 0x000fc600078e002a */
[----:B------:R-:W-:Y:S01]  /*9b90*/  FADD.FTZ R56, R51, R56 ;  /* 0x0000003833387221 */ /* 0x000fe20000010000 */
[----:B------:R-:W-:Y:S02]  /*9ba0*/  HMMA.16816.F32.BF16 R16, R8, R38, R16 ;  /* 0x000000260810723c */ /* 0x000fe40000041810 */
[----:B------:R-:W1:Y:S01]  /*9bb0*/  MUFU.EX2 R134, R134 ;  /* 0x0000008600867308 */ /* 0x000e620000000800 */
[----:B------:R-:W-:-:S04]  /*9bc0*/  FADD.FTZ R56, R50, R56 ;  /* 0x0000003832387221 */ /* 0x000fc80000010000 */
[----:B------:R-:W-:Y:S01]  /*9bd0*/  FADD.FTZ R49, R49, R56 ;  /* 0x0000003831317221 */ /* 0x000fe20000010000 */
[C---:B------:R-:W-:Y:S01]  /*9be0*/  HMMA.16816.F32.BF16 R32, R8.reuse, R4, R32 ;  /* 0x000000040820723c */ /* 0x040fe20000041820 */
[----:B------:R-:W-:Y:S01]  /*9bf0*/  F2FP.BF16.F32.PACK_AB R4, R144, R141 ;  /* 0x0000008d9004723e */ /* 0x000fe200000010ff */
[----:B------:R-:W3:Y:S01]  /*9c00*/  MUFU.EX2 R27, R27 ;  /* 0x0000001b001b7308 */ /* 0x000ee20000000800 */
[----:B------:R-:W-:Y:S01]  /*9c10*/  FADD.FTZ R49, R48, R49 ;  /* 0x0000003130317221 */ /* 0x000fe20000010000 */
[----:B--2---:R-:W-:Y:S01]  /*9c20*/  F2FP.BF16.F32.PACK_AB R5, R25, R26 ;  /* 0x0000001a1905723e */ /* 0x004fe200000010ff */
[----:B------:R-:W-:Y:S02]  /*9c30*/  FADD.FTZ R26, R26, R90 ;  /* 0x0000005a1a1a7221 */ /* 0x000fe40000010000 */
[----:B------:R-:W-:Y:S01]  /*9c40*/  FADD.FTZ R47, R47, R49 ;  /* 0x000000312f2f7221 */ /* 0x000fe20000010000 */
[----:B------:R-:W-:Y:S01]  /*9c50*/  HMMA.16816.F32.BF16 R28, R8, R6, R28 ;  /* 0x00000006081c723c */ /* 0x000fe2000004181c */
[----:B------:R-:W-:Y:S01]  /*9c60*/  FADD.FTZ R26, R25, R26 ;  /* 0x0000001a191a7221 */ /* 0x000fe20000010000 */
[----:B------:R-:W2:Y:S01]  /*9c70*/  MUFU.EX2 R129, R129 ;  /* 0x0000008100817308 */ /* 0x000ea20000000800 */
[----:B------:R-:W-:Y:S01]  /*9c80*/  FADD.FTZ R47, R46, R47 ;  /* 0x0000002f2e2f7221 */ /* 0x000fe20000010000 */
[----:B-1----:R-:W-:Y:S01]  /*9c90*/  F2FP.BF16.F32.PACK_AB R6, R134, R127 ;  /* 0x0000007f8606723e */ /* 0x002fe200000010ff */
[----:B------:R-:W-:-:S02]  /*9ca0*/  IMAD.MOV.U32 R25, RZ, RZ, R41 ;  /* 0x000000ffff197224 */ /* 0x000fc400078e0029 */
[----:B------:R-:W-:-:S04]  /*9cb0*/  FADD.FTZ R45, R45, R47 ;  /* 0x0000002f2d2d7221 */ /* 0x000fc80000010000 */
[----:B------:R-:W-:Y:S01]  /*9cc0*/  FADD.FTZ R45, R44, R45 ;  /* 0x0000002d2c2d7221 */ /* 0x000fe20000010000 */
[----:B---3--:R-:W-:-:S03]  /*9cd0*/  FADD.FTZ R26, R27, R26 ;  /* 0x0000001a1b1a7221 */ /* 0x008fc60000010000 */
[----:B------:R-:W-:-:S04]  /*9ce0*/  FADD.FTZ R20, R20, R45 ;  /* 0x0000002d14147221 */ /* 0x000fc80000010000 */
[----:B------:R-:W-:Y:S01]  /*9cf0*/  FADD.FTZ R20, R92, R20 ;  /* 0x000000145c147221 */ /* 0x000fe20000010000 */
[C---:B--2---:R-:W-:Y:S01]  /*9d00*/  F2FP.BF16.F32.PACK_AB R7, R129.reuse, R27 ;  /* 0x0000001b8107723e */ /* 0x044fe200000010ff */
[----:B------:R-:W-:Y:S02]  /*9d10*/  FADD.FTZ R129, R129, R26 ;  /* 0x0000001a81817221 */ /* 0x000fe40000010000 */
[----:B------:R-:W-:Y:S01]  /*9d20*/  FADD.FTZ R141, R141, R20 ;  /* 0x000000148d8d7221 */ /* 0x000fe20000010000 */
[--C-:B------:R-:W-:Y:S02]  /*9d30*/  IMAD.MOV.U32 R20, RZ, RZ, R43.reuse ;  /* 0x000000ffff147224 */ /* 0x100fe400078e002b */
[----:B------:R-:W-:Y:S02]  /*9d40*/  @P0 IMAD.MOV.U32 R20, RZ, RZ, R43 ;  /* 0x000000ffff140224 */ /* 0x000fe400078e002b */
[----:B------:R-:W-:Y:S01]  /*9d50*/  FADD.FTZ R141, R144, R141 ;  /* 0x0000008d908d7221 */ /* 0x000fe20000010000 */
[----:B------:R-:W-:Y:S03]  /*9d60*/  HMMA.16816.F32.BF16 R80, R4, R76, R12 ;  /* 0x0000004c0450723c */ /* 0x000fe6000004180c */
[----:B------:R-:W-:-:S04]  /*9d70*/  FADD.FTZ R141, R127, R141 ;  /* 0x0000008d7f8d7221 */ /* 0x000fc80000010000 */
[----:B------:R-:W-:Y:S01]  /*9d80*/  FADD.FTZ R134, R134, R141 ;  /* 0x0000008d86867221 */ /* 0x000fe20000010000 */
[C---:B------:R-:W-:Y:S08]  /*9d90*/  HMMA.16816.F32.BF16 R72, R4.reuse, R68, R32 ;  /* 0x000000440448723c */ /* 0x040ff00000041820 */
[C---:B------:R-:W-:Y:S08]  /*9da0*/  HMMA.16816.F32.BF16 R76, R4.reuse, R78, R16 ;  /* 0x0000004e044c723c */ /* 0x040ff00000041810 */
[----:B------:R-:W-:Y:S01]  /*9db0*/  HMMA.16816.F32.BF16 R68, R4, R70, R28 ;  /* 0x000000460444723c */ /* 0x000fe2000004181c */
[----:B------:R-:W-:-:S04]  /*9dc0*/  NOP ;  /* 0x0000000000007918 */ /* 0x000fc80000000000 */
[----:B------:R-:W-:-:S15]  /*9dd0*/  @P0 BRA `(.L_x_9628) ;  /* 0x0000000000040947 */ /* 0x000fde0003800000 */
.L_x_9619:
[----:B------:R-:W-:-:S07]  /*9de0*/  IADD3 R40, PT, PT, R25, -0x1, RZ ;  /* 0xffffffff19287810 */ /* 0x000fce0007ffe0ff */
.L_x_9628:
[----:B------:R-:W-:Y:S05]  /*9df0*/  BSYNC B2 ;  /* 0x0000000000027941 */ /* 0x000fea0003800000 */
.L_x_9618:
[----:B------:R-:W-:-:S13]  /*9e00*/  ISETP.GE.AND P0, PT, R40, R107, PT ;  /* 0x0000006b2800720c */ /* 0x000fda0003f06270 */
[----:B------:R-:W-:Y:S05]  /*9e10*/  @!P0 BRA `(.L_x_9629) ;  /* 0x0000004000788947 */ /* 0x000fea0003800000 */
[----:B------:R-:W-:Y:S01]  /*9e20*/  SHF.L.U32 R126, R40, 0x7, RZ ;  /* 0x00000007287e7819 */ /* 0x000fe200000006ff */
[----:B------:R-:W-:Y:S01]  /*9e30*/  IMAD.SHL.U32 R123, R22, 0x40, RZ ;  /* 0x00000040167b7824 */ /* 0x000fe200078e00ff */
[----:B------:R-:W-:Y:S01]  /*9e40*/  ISETP.NE.U32.AND P3, PT, R130, RZ, PT ;  /* 0x000000ff8200720c */ /* 0x000fe20003f65070 */
[----:B------:R-:W-:Y:S01]  /*9e50*/  IMAD.MOV.U32 R85, RZ, RZ, R0 ;  /* 0x000000ffff557224 */ /* 0x000fe200078e0000 */
[----:B------:R-:W-:Y:S01]  /*9e60*/  LOP3.LUT R127, R126, 0x40, R21, 0xfe, !PT ;  /* 0x000000407e7f7812 */ /* 0x000fe200078efe15 */
[----:B------:R-:W-:Y:S01]  /*9e70*/  IMAD.MOV.U32 R84, RZ, RZ, R20 ;  /* 0x000000ffff547224 */ /* 0x000fe200078e0014 */
[----:B------:R-:W-:Y:S01]  /*9e80*/  SHF.L.U64.HI R124, R22, 0x6, R23 ;  /* 0x00000006167c7819 */ /* 0x000fe20000010217 */
[----:B------:R-:W-:Y:S01]  /*9e90*/  VIADD R122, R100, 0x3020 ;  /* 0x00003020647a7836 */ /* 0x000fe20000000000 */
[----:B------:R-:W-:Y:S02]  /*9ea0*/  ISETP.NE.AND.EX P3, PT, R131, RZ, PT, P3 ;  /* 0x000000ff8300720c */ /* 0x000fe40003f65330 */
[----:B------:R-:W-:-:S02]  /*9eb0*/  IADD3 R125, PT, PT, R40, 0x1, RZ ;  /* 0x00000001287d7810 */ /* 0x000fc40007ffe0ff */
[----:B------:R-:W-:-:S09]  /*9ec0*/  IADD3 R126, PT, PT, R126, 0x80, RZ ;  /* 0x000000807e7e7810 */ /* 0x000fd20007ffe0ff */
.L_x_9636:
        /* <DEDUP_REMOVED lines=78> */
.L_x_9631:
[----:B------:R-:W-:Y:S05]  /*a3b0*/  BSYNC.RECONVERGENT B0 ;  /* 0x0000000000007941 */ /* 0x000fea0003800200 */
.L_x_9630:
        /* <DEDUP_REMOVED lines=10> */
[----:B------:R-:W-:Y:S02]  /*a460*/  MOV R10, R111 ;  /* 0x0000006f000a7202 */ /* 0x000fe40000000f00 */
[----:B------:R-:W-:Y:S02]  /*a470*/  LOP3.LUT R135, R0, R135, RZ, 0xfc, !PT ;  /* 0x0000008700877212 */ /* 0x000fe400078efcff */
[-C--:B------:R-:W-:Y:S02]  /*a480*/  MOV R11, R110.reuse ;  /* 0x0000006e000b7202 */ /* 0x080fe40000000f00 */
[----:B------:R-:W-:Y:S02]  /*a490*/  IADD3 R4, P0, PT, R123, R111, RZ ;  /* 0x0000006f7b047210 */ /* 0x000fe40007f1e0ff */
[C---:B------:R-:W-:Y:S01]  /*a4a0*/  LOP3.LUT P2, RZ, R87.reuse, 0x4, RZ, 0xc0, !PT ;  /* 0x0000000457ff7812 */ /* 0x040fe2000784c0ff */
[----:B-1----:R-:W-:Y:S01]  /*a4b0*/  ULEA UR6, UR6, UR7, 0x18 ;  /* 0x0000000706067291 */ /* 0x002fe2000f8ec0ff */
[----:B------:R-:W-:Y:S02]  /*a4c0*/  IADD3.X R5, PT, PT, R124, R110, RZ, P0, !PT ;  /* 0x0000006e7c057210 */ /* 0x000fe400007fe4ff */
[----:B------:R-:W-:Y:S02]  /*a4d0*/  IADD3 R6, P0, PT, R4, R123, RZ ;  /* 0x0000007b04067210 */ /* 0x000fe40007f1e0ff */
[----:B------:R-:W-:Y:S02]  /*a4e0*/  LOP3.LUT R0, R87, 0x8, RZ, 0xc0, !PT ;  /* 0x0000000857007812 */ /* 0x000fe400078ec0ff */
[----:B------:R-:W-:Y:S02]  /*a4f0*/  MOV R103, UR6 ;  /* 0x0000000600677c02 */ /* 0x000fe40008000f00 */
[-C--:B------:R-:W-:Y:S02]  /*a500*/  IADD3.X R7, PT, PT, R5, R124.reuse, RZ, P0, !PT ;  /* 0x0000007c05077210 */ /* 0x080fe400007fe4ff */
[----:B------:R-:W-:Y:S02]  /*a510*/  LEA R135, R135, R103, 0x1 ;  /* 0x0000006787877211 */ /* 0x000fe400078e08ff */
[----:B------:R-:W-:Y:S02]  /*a520*/  IADD3 R8, P0, PT, R6, R123, RZ ;  /* 0x0000007b06087210 */ /* 0x000fe40007f1e0ff */
[----:B------:R-:W-:Y:S01]  /*a530*/  SHF.L.U32 R86, R87, 0x2, RZ ;  /* 0x0000000257567819 */ /* 0x000fe200000006ff */
[----:B------:R-:W-:Y:S01]  /*a540*/  @!PT LDS RZ, [RZ] ;  /* 0x00000000fffff984 */ /* 0x000fe20000000800 */
[----:B------:R-:W-:Y:S01]  /*a550*/  @!PT LDS RZ, [RZ] ;  /* 0x00000000fffff984 */ /* 0x000fe20000000800 */
[----:B------:R-:W-:Y:S01]  /*a560*/  @!PT LDS RZ, [RZ] ;  /* 0x00000000fffff984 */ /* 0x000fe20000000800 */
[----:B------:R-:W-:Y:S01]  /*a570*/  LDGSTS.E.BYPASS.LTC128B.128 [R135+0x3000], desc[UR4][R10.64] ;  /* 0x030000000a877fae */ /* 0x000fe2000b981a04 */
[----:B------:R-:W-:Y:S02]  /*a580*/  IADD3.X R9, PT, PT, R7, R124, RZ, P0, !PT ;  /* 0x0000007c07097210 */ /* 0x000fe400007fe4ff */
[----:B------:R-:W-:Y:S02]  /*a590*/  SHF.L.U32 R102, R87, 0x4, RZ ;  /* 0x0000000457667819 */ /* 0x000fe400000006ff */
[----:B------:R-:W-:Y:S03]  /*a5a0*/  IADD3 R125, PT, PT, R125, -0x1, RZ ;  /* 0xffffffff7d7d7810 */ /* 0x000fe60007ffe0ff */
[----:B------:R1:W-:Y:S01]  /*a5b0*/  LDGSTS.E.BYPASS.LTC128B.128 [R135+0x3800], desc[UR4][R4.64] ;  /* 0x0380000004877fae */ /* 0x0003e2000b981a04 */
[----:B------:R-:W-:Y:S07]  /*a5c0*/  ISETP.GT.AND P0, PT, R125, R107, PT ;  /* 0x0000006b7d00720c */ /* 0x000fee0003f04270 */
[----:B------:R-:W-:Y:S08]  /*a5d0*/  LDGSTS.E.BYPASS.LTC128B.128 [R135+0x4000], desc[UR4][R6.64] ;  /* 0x0400000006877fae */ /* 0x000ff0000b981a04 */
[----:B------:R2:W-:Y:S08]  /*a5e0*/  LDGSTS.E.BYPASS.LTC128B.128 [R135+0x4800], desc[UR4][R8.64] ;  /* 0x0480000008877fae */ /* 0x0005f0000b981a04 */
[----:B------:R-:W3:Y:S01]  /*a5f0*/  LD.E R136, desc[UR4][R2.64+0x18c] ;  /* 0x00018c0402887980 */ /* 0x000ee2000c101900 */
[----:B-1----:R-:W-:Y:S03]  /*a600*/  SHF.L.U32 R4, R87, 0x5, RZ ;  /* 0x0000000557047819 */ /* 0x002fe600000006ff */
[----:B------:R-:W0:Y:S01]  /*a610*/  LDGDEPBAR ;  /* 0x00000000000079af */ /* 0x000e220000000000 */
[----:B------:R-:W-:Y:S02]  /*a620*/  LOP3.LUT R5, R102, 0x100, RZ, 0xc0, !PT ;  /* 0x0000010066057812 */ /* 0x000fe400078ec0ff */
[--C-:B------:R-:W-:Y:S05]  /*a630*/  LOP3.LUT R0, R0, 0xc0, R4.reuse, 0xf8, !PT ;  /* 0x000000c000007812 */ /* 0x100fea00078ef804 */
[----:B------:R-:W-:Y:S01]  /*a640*/  LDSM.16.M88.4 R64, [R101] ;  /* 0x000000006540783b */ /* 0x000fe20000000200 */
[----:B------:R-:W-:Y:S02]  /*a650*/  LOP3.LUT R5, R5, 0x20, R4, 0xf8, !PT ;  /* 0x0000002005057812 */ /* 0x000fe400078ef804 */
[----:B------:R-:W-:Y:S04]  /*a660*/  LOP3.LUT R4, R86, 0x18, RZ, 0xc0, !PT ;  /* 0x0000001856047812 */ /* 0x000fe800078ec0ff */
[----:B------:R-:W-:Y:S04]  /*a670*/  LOP3.LUT R0, R5, R0, R4, 0xf6, !PT ;  /* 0x0000000005007212 */ /* 0x000fe800078ef604 */
[----:B------:R-:W-:Y:S02]  /*a680*/  LEA R88, R0, R103, 0x1 ;  /* 0x0000006700587211 */ /* 0x000fe400078e08ff */
[----:B------:R-:W-:Y:S03]  /*a690*/  MOV R0, 0x20 ;  /* 0x0000002000007802 */ /* 0x000fe60000000f00 */
[----:B--2---:R-:W1:Y:S01]  /*a6a0*/  LDSM.16.M88.4 R8, [R88+0x1000] ;  /* 0x001000005808783b */ /* 0x004e620000000200 */
[----:B------:R-:W-:Y:S04]  /*a6b0*/  SEL R0, R0, 0xffffffe0, !P2 ;  /* 0xffffffe000007807 */ /* 0x000fe80005000000 */
[----:B------:R-:W-:Y:S02]  /*a6c0*/  IADD3 R92, PT, PT, R101, R0, RZ ;  /* 0x00000000655c7210 */ /* 0x000fe40007ffe0ff */
[----:B------:R-:W-:Y:S01]  /*a6d0*/  IADD3 R0, PT, PT, R0, R88, RZ ;  /* 0x0000005800007210 */ /* 0x000fe20007ffe0ff */
        /* <DEDUP_REMOVED lines=29> */
[C---:B------:R-:W-:Y:S03]  /*a8b0*/  HMMA.16816.F32.BF16 R16, R92.reuse, R90, R16 ;  /* 0x0000005a5c10723c */ /* 0x040fe60000041810 */
        /* <DEDUP_REMOVED lines=12> */
[----:B------:R-:W2:Y:S02]  /*a980*/  MUFU.TANH R97, R5 ;  /* 0x0000000500617308 */ /* 0x000ea40000002400 */
[-C--:B------:R-:W-:Y:S08]  /*a990*/  FMUL.FTZ R17, R17, R136.reuse ;  /* 0x0000008811117220 */ /* 0x080ff00000410000 */
[----:B------:R-:W3:Y:S10]  /*a9a0*/  MUFU.TANH R98, R6 ;  /* 0x0000000600627308 */ /* 0x000ef40000002400 */
[----:B------:R4:W1:Y:S10]  /*a9b0*/  MUFU.TANH R99, R7 ;  /* 0x0000000700637308 */ /* 0x0008740000002400 */
[----:B------:R-:W1:Y:S10]  /*a9c0*/  MUFU.TANH R88, R8 ;  /* 0x0000000800587308 */ /* 0x000e740000002400 */
[----:B------:R-:W1:Y:S01]  /*a9d0*/  MUFU.TANH R89, R9 ;  /* 0x0000000900597308 */ /* 0x000e620000002400 */
[----:B----4-:R-:W4:Y:S09]  /*a9e0*/  LDSM.16.M88.4 R4, [R0+0x1800] ;  /* 0x001800000004783b */ /* 0x010f320000000200 */
[----:B------:R-:W1:Y:S10]  /*a9f0*/  MUFU.TANH R137, R10 ;  /* 0x0000000a00897308 */ /* 0x000e740000002400 */
[----:B------:R5:W1:Y:S10]  /*aa00*/  MUFU.TANH R138, R11 ;  /* 0x0000000b008a7308 */ /* 0x000a740000002400 */
[----:B------:R2:W1:Y:S10]  /*aa10*/  MUFU.TANH R90, R14 ;  /* 0x0000000e005a7308 */ /* 0x0004740000002400 */
[----:B------:R-:W1:Y:S01]  /*aa20*/  MUFU.TANH R12, R12 ;  /* 0x0000000c000c7308 */ /* 0x000e620000002400 */
[----:B-----5:R-:W5:Y:S09]  /*aa30*/  LDSM.16.M88.4 R8, [R0+0x1c00] ;  /* 0x001c00000008783b */ /* 0x020f720000000200 */
[----:B------:R-:W1:Y:S01]  /*aa40*/  MUFU.TANH R13, R13 ;  /* 0x0000000d000d7308 */ /* 0x000e620000002400 */
[C---:B----4-:R-:W-:Y:S03]  /*aa50*/  HMMA.16816.F32.BF16 R20, R92.reuse, R4, R20 ;  /* 0x000000045c14723c */ /* 0x050fe60000041814 */
[-C--:B--2---:R-:W-:Y:S01]  /*aa60*/  FMUL.FTZ R14, R15, R136.reuse ;  /* 0x000000880f0e7220 */ /* 0x084fe20000410000 */
[-C--:B------:R-:W-:Y:S01]  /*aa70*/  FMUL.FTZ R15, R16, R136.reuse ;  /* 0x00000088100f7220 */ /* 0x080fe20000410000 */
[-C--:B------:R-:W-:Y:S01]  /*aa80*/  FMUL.FTZ R16, R18, R136.reuse ;  /* 0x0000008812107220 */ /* 0x080fe20000410000 */
[-C--:B------:R-:W-:Y:S03]  /*aa90*/  FMUL.FTZ R18, R19, R136.reuse ;  /* 0x0000008813127220 */ /* 0x080fe60000410000 */
[----:B------:R-:W2:Y:S01]  /*aaa0*/  MUFU.TANH R17, R17 ;  /* 0x0000001100117308 */ /* 0x000ea20000002400 */
[C---:B------:R-:W-:Y:S01]  /*aab0*/  HMMA.16816.F32.BF16 R24, R92.reuse, R6, R24 ;  /* 0x000000065c18723c */ /* 0x040fe20000041818 */
[----:B------:R-:W4:Y:S08]  /*aac0*/  LDSM.16.M88.4 R4, [R0+0x2000] ;  /* 0x002000000004783b */ /* 0x000f300000000200 */
        /* <DEDUP_REMOVED lines=36> */
[C---:B-----5:R-:W-:Y:S09]  /*ad10*/  HMMA.16816.F32.BF16 R44, R92.reuse, R8, R44 ;  /* 0x000000085c2c723c */ /* 0x060ff2000004182c */
[----:B------:R5:W1:Y:S01]  /*ad20*/  MUFU.TANH R91, R38 ;  /* 0x00000026005b7308 */ /* 0x000a620000002400 */
[C---:B------:R-:W-:Y:S01]  /*ad30*/  HMMA.16816.F32.BF16 R48, R92.reuse, R10, R48 ;  /* 0x0000000a5c30723c */ /* 0x040fe20000041830 */
[----:B------:R4:W1:Y:S01]  /*ad40*/  LDSM.16.M88.4 R8, [R0+0x2c00] ;  /* 0x002c00000008783b */ /* 0x0008620000000200 */
[----:B------:R-:W-:Y:S07]  /*ad50*/  DEPBAR.LE SB0, 0x0 ;  /* 0x000080000000791a */ /* 0x000fee0000000000 */
[----:B------:R-:W1:Y:S01]  /*ad60*/  MUFU.TANH R23, R23 ;  /* 0x0000001700177308 */ /* 0x000e620000002400 */
[-C--:B--2---:R-:W-:Y:S01]  /*ad70*/  FMUL.FTZ R36, R39, R136.reuse ;  /* 0x0000008827247220 */ /* 0x084fe20000410000 */
[-C--:B------:R-:W-:Y:S08]  /*ad80*/  FMUL.FTZ R39, R42, R136.reuse ;  /* 0x000000882a277220 */ /* 0x080ff00000410000 */
[----:B------:R-:W2:Y:S01]  /*ad90*/  MUFU.TANH R25, R25 ;  /* 0x0000001900197308 */ /* 0x000ea20000002400 */
[----:B------:R-:W-:Y:S01]  /*ada0*/  BAR.SYNC.DEFER_BLOCKING 0x0 ;  /* 0x0000000000007b1d */ /* 0x000fe20000010000 */
[C---:B---3--:R-:W-:Y:S05]  /*adb0*/  HMMA.16816.F32.BF16 R52, R92.reuse, R4, R52 ;  /* 0x000000045c34723c */ /* 0x048fea0000041834 */
[-C--:B------:R-:W-:Y:S03]  /*adc0*/  FMUL.FTZ R48, R48, R136.reuse ;  /* 0x0000008830307220 */ /* 0x080fe60000410000 */
[----:B------:R-:W3:Y:S01]  /*add0*/  MUFU.TANH R24, R24 ;  /* 0x0000001800187308 */ /* 0x000ee20000002400 */
[-C--:B-----5:R-:W-:Y:S01]  /*ade0*/  FMUL.FTZ R38, R41, R136.reuse ;  /* 0x0000008829267220 */ /* 0x0a0fe20000410000 */
[C---:B------:R-:W-:Y:S03]  /*adf0*/  HMMA.16816.F32.BF16 R56, R92.reuse, R6, R56 ;  /* 0x000000065c38723c */ /* 0x040fe60000041838 */
[-C--:B------:R-:W-:Y:S01]  /*ae00*/  FMUL.FTZ R41, R44, R136.reuse ;  /* 0x000000882c297220 */ /* 0x080fe20000410000 */
[-C--:B------:R-:W-:Y:S01]  /*ae10*/  FMUL.FTZ R42, R45, R136.reuse ;  /* 0x000000882d2a7220 */ /* 0x080fe20000410000 */
[-C--:B------:R-:W-:Y:S03]  /*ae20*/  FMUL.FTZ R43, R46, R136.reuse ;  /* 0x000000882e2b7220 */ /* 0x080fe60000410000 */
[----:B----4-:R4:W2:Y:S01]  /*ae30*/  MUFU.TANH R0, R48 ;  /* 0x0000003000007308 */ /* 0x0108a20000002400 */
        /* <DEDUP_REMOVED lines=9> */
[C---:B-1----:R-:W-:Y:S03]  /*aed0*/  HMMA.16816.F32.BF16 R60, R92.reuse, R8, R60 ;  /* 0x000000085c3c723c */ /* 0x042fe6000004183c */
[-C--:B------:R-:W-:Y:S01]  /*aee0*/  FMUL.FTZ R50, R57, R136.reuse ;  /* 0x0000008839327220 */ /* 0x080fe20000410000 */
[-C--:B------:R-:W-:Y:S04]  /*aef0*/  FMUL.FTZ R8, R58, R136.reuse ;  /* 0x000000883a087220 */ /* 0x080fe80000410000 */
[----:B------:R1:W1:Y:S01]  /*af00*/  MUFU.TANH R7, R52 ;  /* 0x0000003400077308 */ /* 0x0002620000002400 */
[-C--:B----4-:R-:W-:Y:S01]  /*af10*/  FMUL.FTZ R48, R56, R136.reuse ;  /* 0x0000008838307220 */ /* 0x090fe20000410000 */
[-C--:B------:R-:W-:Y:S01]  /*af20*/  FMUL.FTZ R49, R59, R136.reuse ;  /* 0x000000883b317220 */ /* 0x080fe20000410000 */
[----:B------:R-:W-:Y:S07]  /*af30*/  HMMA.16816.F32.BF16 R64, R92, R10, R64 ;  /* 0x0000000a5c40723c */ /* 0x000fee0000041840 */
[----:B------:R-:W4:Y:S01]  /*af40*/  MUFU.TANH R27, R27 ;  /* 0x0000001b001b7308 */ /* 0x000f220000002400 */
[-C--:B------:R-:W-:Y:S01]  /*af50*/  FMUL.FTZ R51, R60, R136.reuse ;  /* 0x000000883c337220 */ /* 0x080fe20000410000 */
[-C--:B------:R-:W-:Y:S08]  /*af60*/  FMUL.FTZ R10, R62, R136.reuse ;  /* 0x000000883e0a7220 */ /* 0x080ff00000410000 */
[----:B------:R-:W2:Y:S01]  /*af70*/  MUFU.TANH R29, R29 ;  /* 0x0000001d001d7308 */ /* 0x000ea20000002400 */
[-C--:B-1----:R-:W-:Y:S01]  /*af80*/  FMUL.FTZ R52, R61, R136.reuse ;  /* 0x000000883d347220 */ /* 0x082fe20000410000 */
[-C--:B------:R-:W-:Y:S01]  /*af90*/  FMUL.FTZ R11, R63, R136.reuse ;  /* 0x000000883f0b7220 */ /* 0x080fe20000410000 */
[-C--:B------:R-:W-:Y:S01]  /*afa0*/  FMUL.FTZ R53, R64, R136.reuse ;  /* 0x0000008840357220 */ /* 0x080fe20000410000 */
[-C--:B------:R-:W-:Y:S06]  /*afb0*/  FMUL.FTZ R54, R65, R136.reuse ;  /* 0x0000008841367220 */ /* 0x080fec0000410000 */
        /* <DEDUP_REMOVED lines=114> */
.L_x_9635:
[----:B------:R-:W-:Y:S05]  /*b6e0*/  BSYNC.RECONVERGENT B0 ;  /* 0x0000000000007941 */ /* 0x000fea0003800200 */
.L_x_9634:
[-C--:B------:R-:W-:Y:S01]  /*b6f0*/  IADD3 R60, P0, PT, R56, R109.reuse, RZ ;  /* 0x0000006d383c7210 */ /* 0x080fe20007f1e0ff */
[--C-:B------:R-:W-:Y:S01]  /*b700*/  IMAD.MOV.U32 R63, RZ, RZ, R108.reuse ;  /* 0x000000ffff3f7224 */ /* 0x100fe200078e006c */
[----:B------:R-:W-:Y:S02]  /*b710*/  SHF.L.U64.HI R57, R104, 0x6, R105 ;  /* 0x0000000668397819 */ /* 0x000fe40000010269 */
[----:B------:R-:W-:Y:S02]  /*b720*/  MOV R62, R109 ;  /* 0x0000006d003e7202 */ /* 0x000fe40000000f00 */
[-C--:B------:R-:W-:Y:S01]  /*b730*/  IADD3 R58, P1, PT, R60, R56.reuse, RZ ;  /* 0x000000383c3a7210 */ /* 0x080fe20007f3e0ff */
[----:B------:R-:W-:Y:S02]  /*b740*/  IMAD.X R61, R57, 0x1, R108, P0 ;  /* 0x00000001393d7824 */ /* 0x000fe400000e066c */
[----:B------:R-:W-:Y:S01]  /*b750*/  @!PT LDS RZ, [RZ] ;  /* 0x00000000fffff984 */ /* 0x000fe20000000800 */
[----:B------:R-:W-:Y:S01]  /*b760*/  @!PT LDS RZ, [RZ] ;  /* 0x00000000fffff984 */ /* 0x000fe20000000800 */
[----:B------:R-:W-:Y:S01]  /*b770*/  @!PT LDS RZ, [RZ] ;  /* 0x00000000fffff984 */ /* 0x000fe20000000800 */
[----:B------:R2:W-:Y:S01]  /*b780*/  LDGSTS.E.BYPASS.LTC128B.128 [R135+0x1000], desc[UR4][R62.64] ;  /* 0x010000003e877fae */ /* 0x0005e2000b981a04 */
[----:B------:R-:W-:Y:S01]  /*b790*/  IADD3 R56, P0, PT, R58, R56, RZ ;  /* 0x000000383a387210 */ /* 0x000fe20007f1e0ff */
[----:B------:R-:W-:Y:S02]  /*b7a0*/  IMAD.X R59, R61, 0x1, R57, P1 ;  /* 0x000000013d3b7824 */ /* 0x000fe400008e0639 */
[----:B------:R2:W-:Y:S03]  /*b7b0*/  LDGSTS.E.BYPASS.LTC128B.128 [R135+0x1800], desc[UR4][R60.64] ;  /* 0x018000003c877fae */ /* 0x0005e6000b981a04 */
[----:B------:R-:W-:Y:S01]  /*b7c0*/  IADD3.X R57, PT, PT, R59, R57, RZ, P0, !PT ;  /* 0x000000393b397210 */ /* 0x000fe200007fe4ff */
[----:B------:R2:W-:Y:S04]  /*b7d0*/  LDGSTS.E.BYPASS.LTC128B.128 [R135+0x2000], desc[UR4][R58.64] ;  /* 0x020000003a877fae */ /* 0x0005e8000b981a04 */
[----:B------:R2:W-:Y:S04]  /*b7e0*/  LDGSTS.E.BYPASS.LTC128B.128 [R135+0x2800], desc[UR4][R56.64] ;  /* 0x0280000038877fae */ /* 0x0005e8000b981a04 */
[----:B------:R-:W0:Y:S02]  /*b7f0*/  LDGDEPBAR ;  /* 0x00000000000079af */ /* 0x000e240000000000 */
.L_x_9633:
[----:B------:R-:W-:Y:S05]  /*b800*/  BSYNC.RECONVERGENT B1 ;  /* 0x0000000000017941 */ /* 0x000fea0003800200 */
.L_x_9632:
[CC--:B------:R-:W-:Y:S01]  /*b810*/  ISETP.GE.AND P1, PT, R127.reuse, R121.reuse, PT ;  /* 0x000000797f00720c */ /* 0x0c0fe20003f26270 */
[C---:B--2---:R-:W-:Y:S02]  /*b820*/  VIADD R56, R127.reuse, 0xffffffc0 ;  /* 0xffffffc07f387836 */ /* 0x044fe40000000000 */
[C---:B------:R-:W-:Y:S01]  /*b830*/  VIADD R59, R127.reuse, 0xffffffc8 ;  /* 0xffffffc87f3b7836 */ /* 0x040fe20000000000 */
[----:B------:R-:W-:Y:S01]  /*b840*/  FSEL R156, R156, -INF , P1 ;  /* 0xff8000009c9c7808 */ /* 0x000fe20000800000 */
[C---:B------:R-:W-:Y:S01]  /*b850*/  VIADD R60, R127.reuse, 0xffffffc1 ;  /* 0xffffffc17f3c7836 */ /* 0x040fe20000000000 */
[----:B------:R-:W-:Y:S01]  /*b860*/  ISETP.GE.AND P0, PT, R56, R121, PT ;  /* 0x000000793800720c */ /* 0x000fe20003f06270 */
[C---:B------:R-:W-:Y:S01]  /*b870*/  VIADD R67, R127.reuse, 0xffffffe9 ;  /* 0xffffffe97f437836 */ /* 0x040fe20000000000 */
[C---:B------:R-:W-:Y:S01]  /*b880*/  ISETP.GE.AND P1, PT, R127.reuse, R119, PT ;  /* 0x000000777f00720c */ /* 0x040fe20003f26270 */
        /* <DEDUP_REMOVED lines=12> */
[----:B------:R-:W-:Y:S01]  /*b950*/  FSEL R64, R12, -INF , P0 ;  /* 0xff8000000c407808 */ /* 0x000fe20000000000 */
[----:B------:R-:W-:Y:S01]  /*b960*/  VIADD R12, R127, 0xffffffe0 ;  /* 0xffffffe07f0c7836 */ /* 0x000fe20000000000 */
[----:B------:R-:W-:Y:S02]  /*b970*/  ISETP.GE.AND P0, PT, R62, R121, PT ;  /* 0x000000793e00720c */ /* 0x000fe40003f06270 */
[C---:B------:R-:W-:Y:S02]  /*b980*/  ISETP.GE.AND P5, PT, R56.reuse, R119, PT ;  /* 0x000000773800720c */ /* 0x040fe40003fa6270 */
[----:B------:R-:W-:Y:S01]  /*b990*/  FSEL R65, R15, -INF , P0 ;  /* 0xff8000000f417808 */ /* 0x000fe20000000000 */
[C---:B------:R-:W-:Y:S01]  /*b9a0*/  VIADD R15, R127.reuse, 0xffffffe1 ;  /* 0xffffffe17f0f7836 */ /* 0x040fe20000000000 */
[C---:B------:R-:W-:Y:S02]  /*b9b0*/  ISETP.GE.AND P6, PT, R56.reuse, R120, PT ;  /* 0x000000783800720c */ /* 0x040fe40003fc6270 */
[----:B------:R-:W-:Y:S01]  /*b9c0*/  ISETP.GE.AND P4, PT, R56, R118, PT ;  /* 0x000000763800720c */ /* 0x000fe20003f86270 */
[----:B------:R-:W-:Y:S01]  /*b9d0*/  VIADD R56, R127, 0xffffffd1 ;  /* 0xffffffd17f387836 */ /* 0x000fe20000000000 */
[----:B------:R-:W-:Y:S02]  /*b9e0*/  FSEL R97, R97, -INF , P1 ;  /* 0xff80000061617808 */ /* 0x000fe40000800000 */
[-C--:B------:R-:W-:Y:S02]  /*b9f0*/  ISETP.GE.AND P0, PT, R12, R121.reuse, PT ;  /* 0x000000790c00720c */ /* 0x080fe40003f06270 */
[-C--:B------:R-:W-:Y:S02]  /*ba00*/  ISETP.GE.AND P1, PT, R58, R121.reuse, PT ;  /* 0x000000793a00720c */ /* 0x080fe40003f26270 */
[----:B------:R-:W-:Y:S01]  /*ba10*/  FSEL R92, R19, -INF , P0 ;  /* 0xff800000135c7808 */ /* 0x000fe20000000000 */
[----:B------:R-:W-:Y:S01]  /*ba20*/  VIADD R19, R127, 0xfffffff1 ;  /* 0xfffffff17f137836 */ /* 0x000fe20000000000 */
[----:B------:R-:W-:Y:S02]  /*ba30*/  FSEL R89, R89, -INF , P1 ;  /* 0xff80000059597808 */ /* 0x000fe40000800000 */
[-C--:B------:R-:W-:Y:S02]  /*ba40*/  ISETP.GE.AND P0, PT, R15, R121.reuse, PT ;  /* 0x000000790f00720c */ /* 0x080fe40003f06270 */
[----:B------:R-:W-:Y:S02]  /*ba50*/  ISETP.GE.AND P1, PT, R56, R121, PT ;  /* 0x000000793800720c */ /* 0x000fe40003f26270 */
[----:B------:R-:W-:Y:S02]  /*ba60*/  FSEL R93, R21, -INF , P0 ;  /* 0xff800000155d7808 */ /* 0x000fe40000000000 */
[----:B------:R-:W-:Y:S01]  /*ba70*/  FSEL R13, R13, -INF , P1 ;  /* 0xff8000000d0d7808 */ /* 0x000fe20000800000 */
[----:B------:R-:W2:Y:S01]  /*ba80*/  LD.E R21, desc[UR4][R2.64+0xdc] ;  /* 0x0000dc0402157980 */ /* 0x000ea2000c101900 */
[----:B------:R-:W-:Y:S02]  /*ba90*/  ISETP.GE.AND P0, PT, R60, R119, PT ;  /* 0x000000773c00720c */ /* 0x000fe40003f06270 */
[----:B------:R-:W-:Y:S02]  /*baa0*/  FSEL R98, R98, -INF , P5 ;  /* 0xff80000062627808 */ /* 0x000fe40002800000 */
[-C--:B------:R-:W-:Y:S02]  /*bab0*/  ISETP.GE.AND P1, PT, R63, R121.reuse, PT ;  /* 0x000000793f00720c */ /* 0x080fe40003f26270 */
[-C--:B------:R-:W-:Y:S02]  /*bac0*/  ISETP.GE.AND P5, PT, R91, R121.reuse, PT ;  /* 0x000000795b00720c */ /* 0x080fe40003fa6270 */
[----:B------:R-:W-:Y:S02]  /*bad0*/  FSEL R99, R99, -INF , P0 ;  /* 0xff80000063637808 */ /* 0x000fe40000000000 */
        /* <DEDUP_REMOVED lines=8> */
[----:B------:R-:W-:Y:S02]  /*bb60*/  ISETP.GE.AND P0, PT, R58, R119, PT ;  /* 0x000000773a00720c */ /* 0x000fe40003f06270 */
[----:B------:R-:W-:Y:S02]  /*bb70*/  FSEL R137, R137, -INF , P5 ;  /* 0xff80000089897808 */ /* 0x000fe40002800000 */
[-C--:B------:R-:W-:Y:S02]  /*bb80*/  ISETP.GE.AND P5, PT, R17, R121.reuse, PT ;  /* 0x000000791100720c */ /* 0x080fe40003fa6270 */
[----:B------:R-:W-:Y:S02]  /*bb90*/  FSEL R138, R138, -INF , P0 ;  /* 0xff8000008a8a7808 */ /* 0x000fe40000000000 */
        /* <DEDUP_REMOVED lines=12> */
[----:B-1----:R-:W-:Y:S01]  /*bc60*/  FSEL R140, R31, -INF , P5 ;  /* 0xff8000001f8c7808 */ /* 0x002fe20002800000 */
[C---:B------:R-:W-:Y:S01]  /*bc70*/  VIADD R31, R127.reuse, 0x18 ;  /* 0x000000187f1f7836 */ /* 0x040fe20000000000 */
        /* <DEDUP_REMOVED lines=12> */
[C---:B------:R-:W-:Y:S01]  /*bd40*/  VIADD R20, R127.reuse, 0x19 ;  /* 0x000000197f147836 */ /* 0x040fe20000000000 */
        /* <DEDUP_REMOVED lines=23> */
[----:B------:R-:W-:Y:S02]  /*bec0*/  ISETP.GE.AND P5, PT, R20, R121, PT ;  /* 0x000000791400720c */ /* 0x000fe40003fa6270 */
[----:B------:R-:W-:Y:S01]  /*bed0*/  FSEL R155, R0, -INF , P0 ;  /* 0xff800000009b7808 */ /* 0x000fe20000000000 */
        /* <DEDUP_REMOVED lines=30> */
[-C--:B------:R-:W-:Y:S02]  /*c0c0*/  ISETP.GE.AND P1, PT, R127, R120.reuse, PT ;  /* 0x000000787f00720c */ /* 0x080fe40003f26270 */
[----:B------:R-:W-:Y:S02]  /*c0d0*/  FSEL R44, R44, -INF , P0 ;  /* 0xff8000002c2c7808 */ /* 0x000fe40000000000 */
[-C--:B------:R-:W-:Y:S02]  /*c0e0*/  ISETP.GE.AND P0, PT, R31, R119.reuse, PT ;  /* 0x000000771f00720c */ /* 0x080fe40003f06270 */
[----:B------:R-:W-:Y:S02]  /*c0f0*/  FSEL R54, R54, -INF , P5 ;  /* 0xff80000036367808 */ /* 0x000fe40002800000 */
[----:B------:R-:W-:Y:S02]  /*c100*/  ISETP.GE.AND P5, PT, R20, R119, PT ;  /* 0x000000771400720c */ /* 0x000fe40003fa6270 */
        /* <DEDUP_REMOVED lines=10> */
[-C--:B------:R-:W-:Y:S02]  /*c1b0*/  ISETP.GE.AND P0, PT, R5, R119.reuse, PT ;  /* 0x000000770500720c */ /* 0x080fe40003f06270 */
[-C--:B------:R-:W-:Y:S02]  /*c1c0*/  ISETP.GE.AND P4, PT, R63, R118.reuse, PT ;  /* 0x000000763f00720c */ /* 0x080fe40003f86270 */
[----:B------:R-:W-:Y:S02]  /*c1d0*/  FSEL R45, R45, -INF , P5 ;  /* 0xff8000002d2d7808 */ /* 0x000fe40002800000 */
[-C--:B------:R-:W-:Y:S02]  /*c1e0*/  ISETP.GE.AND P5, PT, R18, R119.reuse, PT ;  /* 0x000000771200720c */ /* 0x080fe40003fa6270 */
[----:B------:R-:W-:Y:S02]  /*c1f0*/  FSEL R53, R53, -INF , P1 ;  /* 0xff80000035357808 */ /* 0x000fe40000800000 */
[----:B------:R-:W-:Y:S02]  /*c200*/  FSEL R162, R46, -INF , P5 ;  /* 0xff8000002ea27808 */ /* 0x000fe40002800000 */
[C---:B------:R-:W-:Y:S01]  /*c210*/  ISETP.GE.AND P1, PT, R127.reuse, R118, PT ;  /* 0x000000767f00720c */ /* 0x040fe20003f26270 */
[----:B------:R-:W-:Y:S01]  /*c220*/  VIADD R127, R127, 0xffffff80 ;  /* 0xffffff807f7f7836 */ /* 0x000fe20000000000 */
[-C--:B------:R-:W-:Y:S02]  /*c230*/  ISETP.GE.AND P5, PT, R26, R119.reuse, PT ;  /* 0x000000771a00720c */ /* 0x080fe40003fa6270 */
[----:B------:R-:W-:Y:S02]  /*c240*/  FSEL R16, R61, -INF , !P1 ;  /* 0xff8000003d107808 */ /* 0x000fe40004800000 */
[----:B------:R-:W-:Y:S02]  /*c250*/  FSEL R61, R49, -INF , P0 ;  /* 0xff800000313d7808 */ /* 0x000fe40000000000 */
[-C--:B------:R-:W-:Y:S02]  /*c260*/  ISETP.GE.AND P0, PT, R33, R119.reuse, PT ;  /* 0x000000772100720c */ /* 0x080fe40003f06270 */
[----:B------:R-:W-:Y:S02]  /*c270*/  FSEL R49, R10, -INF , P5 ;  /* 0xff8000000a317808 */ /* 0x000fe40002800000 */
[-C--:B------:R-:W-:Y:S02]  /*c280*/  ISETP.GE.AND P5, PT, R60, R120.reuse, PT ;  /* 0x000000783c00720c */ /* 0x080fe40003fa6270 */
[-C--:B------:R-:W-:Y:S02]  /*c290*/  ISETP.GE.AND P1, PT, R0, R119.reuse, PT ;  /* 0x000000770000720c */ /* 0x080fe40003f26270 */
[----:B------:R-:W-:Y:S02]  /*c2a0*/  FSEL R97, R97, -INF , !P5 ;  /* 0xff80000061617808 */ /* 0x000fe40006800000 */
[----:B------:R-:W-:Y:S02]  /*c2b0*/  FSEL R161, R8, -INF , P1 ;  /* 0xff80000008a17808 */ /* 0x000fe40000800000 */
[-C--:B------:R-:W-:Y:S02]  /*c2c0*/  ISETP.GE.AND P5, PT, R57, R120.reuse, PT ;  /* 0x000000783900720c */ /* 0x080fe40003fa6270 */
[----:B------:R-:W-:Y:S02]  /*c2d0*/  ISETP.GE.AND P1, PT, R28, R119, PT ;  /* 0x000000771c00720c */ /* 0x000fe40003f26270 */
[----:B------:R-:W-:Y:S02]  /*c2e0*/  FSEL R64, R64, -INF , !P5 ;  /* 0xff80000040407808 */ /* 0x000fe40006800000 */
[----:B------:R-:W-:Y:S02]  /*c2f0*/  FSEL R46, R11, -INF , P1 ;  /* 0xff8000000b2e7808 */ /* 0x000fe40000800000 */
[----:B------:R-:W-:Y:S02]  /*c300*/  ISETP.GE.AND P5, PT, R63, R120, PT ;  /* 0x000000783f00720c */ /* 0x000fe40003fa6270 */
[----:B------:R-:W-:Y:S02]  /*c310*/  ISETP.GE.AND P1, PT, R60, R118, PT ;  /* 0x000000763c00720c */ /* 0x000fe40003f26270 */
[----:B------:R-:W-:Y:S02]  /*c320*/  FSEL R60, R55, -INF , P0 ;  /* 0xff800000373c7808 */ /* 0x000fe40000000000 */
[----:B------:R-:W-:Y:S02]  /*c330*/  FSEL R11, R66, -INF , !P5 ;  /* 0xff800000420b7808 */ /* 0x000fe40006800000 */
[C---:B------:R-:W-:Y:S02]  /*c340*/  ISETP.GE.AND P0, PT, R59.reuse, R120, PT ;  /* 0x000000783b00720c */ /* 0x040fe40003f06270 */
        /* <DEDUP_REMOVED lines=56> */
[----:B------:R-:W-:Y:S02]  /*c6d0*/  ISETP.GE.AND P6, PT, R25, R118, PT ;  /* 0x000000761900720c */ /* 0x000fe40003fc6270 */
[----:B------:R-:W-:Y:S02]  /*c6e0*/  FSEL R156, R42, -INF , !P0 ;  /* 0xff8000002a9c7808 */ /* 0x000fe40004000000 */
[----:B------:R-:W-:Y:S02]  /*c6f0*/  FSEL R19, R152, -INF , !P6 ;  /* 0xff80000098137808 */ /* 0x000fe40007000000 */
        /* <DEDUP_REMOVED lines=30> */
[----:B------:R-:W-:Y:S01]  /*c8e0*/  FSEL R152, R44, -INF , !P6 ;  /* 0xff8000002c987808 */ /* 0x000fe20007000000 */
[----:B------:R-:W-:Y:S01]  /*c8f0*/  IMAD.MOV.U32 R44, RZ, RZ, R122 ;  /* 0x000000ffff2c7224 */ /* 0x000fe200078e007a */
[----:B------:R-:W-:Y:S01]  /*c900*/  FMNMX3.FTZ R23, R22, R92, R10, !PT ;  /* 0x0000005c16177276 */ /* 0x000fe2000781000a */
[----:B------:R-:W-:Y:S01]  /*c910*/  @P2 VIADD R44, R128, 0xffffffe0 ;  /* 0xffffffe0802c2836 */ /* 0x000fe20000000000 */
        /* <DEDUP_REMOVED lines=21> */
[----:B------:R-:W-:Y:S02]  /*ca70*/  FMNMX3.FTZ R22, R22, R159, R158, !PT ;  /* 0x0000009f16167276 */ /* 0x000fe4000781009e */
[----:B------:R-:W-:Y:S02]  /*ca80*/  FSEL R151, R4, -INF , !P1 ;  /* 0xff80000004977808 */ /* 0x000fe40004800000 */
[----:B------:R-:W-:Y:S02]  /*ca90*/  FMNMX3.FTZ R22, R22, R153, R152, !PT ;  /* 0x0000009916167276 */ /* 0x000fe40007810098 */
[-C--:B------:R-:W-:Y:S02]  /*caa0*/  ISETP.GE.AND P1, PT, R5, R118.reuse, PT ;  /* 0x000000760500720c */ /* 0x080fe40003f26270 */
[----:B------:R-:W-:Y:S02]  /*cab0*/  FSEL R150, R45, -INF , !P0 ;  /* 0xff8000002d967808 */ /* 0x000fe40004000000 */
[----:B------:R-:W-:Y:S02]  /*cac0*/  FSEL R91, R61, -INF , !P1 ;  /* 0xff8000003d5b7808 */ /* 0x000fe40004800000 */
[-C--:B------:R-:W-:Y:S02]  /*cad0*/  ISETP.GE.AND P1, PT, R30, R118.reuse, PT ;  /* 0x000000761e00720c */ /* 0x080fe40003f26270 */
[----:B------:R-:W-:Y:S02]  /*cae0*/  FSEL R58, R53, -INF , !P6 ;  /* 0xff800000353a7808 */ /* 0x000fe40007000000 */
[-C--:B------:R-:W-:Y:S02]  /*caf0*/  ISETP.GE.AND P6, PT, R0, R118.reuse, PT ;  /* 0x000000760000720c */ /* 0x080fe40003fc6270 */
[----:B------:R-:W-:Y:S02]  /*cb00*/  FMNMX3.FTZ R0, R22, R151, R150, !PT ;  /* 0x0000009716007276 */ /* 0x000fe40007810096 */
[----:B------:R-:W-:Y:S02]  /*cb10*/  FSEL R22, R60, -INF , !P4 ;  /* 0xff8000003c167808 */ /* 0x000fe40006000000 */
[-C--:B------:R-:W-:Y:S02]  /*cb20*/  ISETP.GE.AND P0, PT, R26, R118.reuse, PT ;  /* 0x000000761a00720c */ /* 0x080fe40003f06270 */
[----:B------:R-:W-:Y:S02]  /*cb30*/  FSEL R26, R163, -INF , !P5 ;  /* 0xff800000a31a7808 */ /* 0x000fe40006800000 */
[----:B------:R-:W-:Y:S02]  /*cb40*/  ISETP.GE.AND P5, PT, R28, R118, PT ;  /* 0x000000761c00720c */ /* 0x000fe40003fa6270 */
[----:B------:R-:W-:Y:S02]  /*cb50*/  FSEL R98, R161, -INF , !P6 ;  /* 0xff800000a1627808 */ /* 0x000fe40007000000 */
[----:B------:R-:W-:Y:S02]  /*cb60*/  ISETP.GE.AND P6, PT, R30, R119, PT ;  /* 0x000000771e00720c */ /* 0x000fe40003fc6270 */
[----:B------:R-:W-:Y:S02]  /*cb70*/  FMNMX3.FTZ R0, R0, R26, R135, !PT ;  /* 0x0000001a00007276 */ /* 0x000fe40007810087 */
[----:B------:R-:W-:Y:S02]  /*cb80*/  FSEL R9, R9, -INF , P6 ;  /* 0xff80000009097808 */ /* 0x000fe40003000000 */
[----:B------:R-:W-:Y:S02]  /*cb90*/  FSEL R47, R49, -INF , !P0 ;  /* 0xff800000312f7808 */ /* 0x000fe40004000000 */
[----:B------:R-:W-:Y:S02]  /*cba0*/  FMNMX3.FTZ R23, R23, R157, R156, !PT ;  /* 0x0000009d17177276 */ /* 0x000fe4000781009c */
[----:B------:R-:W-:Y:S02]  /*cbb0*/  FSEL R46, R46, -INF , !P5 ;  /* 0xff8000002e2e7808 */ /* 0x000fe40006800000 */
[----:B------:R-:W-:Y:S02]  /*cbc0*/  FMNMX3.FTZ R23, R23, R155, R154, !PT ;  /* 0x0000009b17177276 */ /* 0x000fe4000781009a */
[----:B------:R-:W-:Y:S02]  /*cbd0*/  FMNMX3.FTZ R0, R0, R98, R91, !PT ;  /* 0x0000006200007276 */ /* 0x000fe4000781005b */
[----:B------:R-:W-:Y:S02]  /*cbe0*/  FMNMX3.FTZ R23, R23, R149, R148, !PT ;  /* 0x0000009517177276 */ /* 0x000fe40007810094 */
[----:B------:R-:W-:Y:S02]  /*cbf0*/  FMNMX3.FTZ R0, R0, R47, R46, !PT ;  /* 0x0000002f00007276 */ /* 0x000fe4000781002e */
[----:B------:R-:W-:Y:S04]  /*cc00*/  FMNMX3.FTZ R23, R23, R147, R144, !PT ;  /* 0x0000009317177276 */ /* 0x000fe80007810090 */
[----:B------:R-:W-:Y:S02]  /*cc10*/  FMNMX3.FTZ R5, R23, R90, R66, !PT ;  /* 0x0000005a17057276 */ /* 0x000fe40007810042 */
[----:B------:R-:W-:Y:S02]  /*cc20*/  FSEL R23, R9, -INF , !P1 ;  /* 0xff80000009177808 */ /* 0x000fe40004800000 */
        /* <DEDUP_REMOVED lines=12> */
[C---:B------:R-:W-:Y:S01]  /*ccf0*/  FSETP.NEU.FTZ.AND P1, PT, R20.reuse, -INF , PT ;  /* 0xff8000001400780b */ /* 0x040fe20003f3d000 */
        /* <DEDUP_REMOVED lines=9> */
[----:B------:R-:W-:Y:S01]  /*cd90*/  LDSM.16.MT88.4 R40, [R44+0x400] ;  /* 0x000400002c28783b */ /* 0x000fe20000004200 */
        /* <DEDUP_REMOVED lines=9> */
[----:B------:R-:W-:Y:S01]  /*ce30*/  LDSM.16.MT88.4 R32, [R44] ;  /* 0x000000002c20783b */ /* 0x000fe20000004200 */
[-C--:B------:R-:W-:Y:S01]  /*ce40*/  FFMA.FTZ R54, R8, R21.reuse, -R57 ;  /* 0x0000001508367223 */ /* 0x080fe20000010839 */
[-CC-:B------:R-:W-:Y:S01]  /*ce50*/  FFMA.FTZ R140, R137, R21.reuse, -R45.reuse ;  /* 0x00000015898c7223 */ /* 0x180fe2000001082d */
[-C--:B------:R-:W-:Y:S01]  /*ce60*/  FFMA.FTZ R137, R138, R21.reuse, -R45 ;  /* 0x000000158a897223 */ /* 0x080fe2000001082d */
[-CC-:B------:R-:W-:Y:S01]  /*ce70*/  FFMA.FTZ R138, R13, R21.reuse, -R57.reuse ;  /* 0x000000150d8a7223 */ /* 0x180fe20000010839 */
[-CC-:B------:R-:W-:Y:S01]  /*ce80*/  FFMA.FTZ R146, R97, R21.reuse, -R57.reuse ;  /* 0x0000001561927223 */ /* 0x180fe20000010839 */
[-CC-:B------:R-:W-:Y:S03]  /*ce90*/  FFMA.FTZ R97, R65, R21.reuse, -R57.reuse ;  /* 0x0000001541617223 */ /* 0x180fe60000010839 */
[----:B------:R-:W-:Y:S01]  /*cea0*/  MUFU.EX2 R143, R143 ;  /* 0x0000008f008f7308 */ /* 0x000fe20000000800 */
[----:B------:R-:W1:Y:S01]  /*ceb0*/  LDSM.16.MT88.4 R12, [R100+0x3000] ;  /* 0x00300000640c783b */ /* 0x000e620000004200 */
[-CC-:B------:R-:W-:Y:S01]  /*cec0*/  FFMA.FTZ R65, R37, R21.reuse, -R57.reuse ;  /* 0x0000001525417223 */ /* 0x180fe20000010839 */
[-CC-:B------:R-:W-:Y:S01]  /*ced0*/  FFMA.FTZ R141, R89, R21.reuse, -R57.reuse ;  /* 0x00000015598d7223 */ /* 0x180fe20000010839 */
[-C--:B------:R-:W-:Y:S01]  /*cee0*/  FFMA.FTZ R89, R10, R21.reuse, -R57 ;  /* 0x000000150a597223 */ /* 0x080fe20000010839 */
[-CC-:B------:R-:W-:Y:S01]  /*cef0*/  FFMA.FTZ R53, R19, R21.reuse, -R45.reuse ;  /* 0x0000001513357223 */ /* 0x180fe2000001082d */
[-C--:B------:R-:W-:Y:S01]  /*cf00*/  FFMA.FTZ R26, R26, R21.reuse, -R45 ;  /* 0x000000151a1a7223 */ /* 0x080fe2000001082d */
[----:B------:R-:W-:Y:S03]  /*cf10*/  FADD.FTZ R5, -R5, R84 ;  /* 0x0000005405057221 */ /* 0x000fe60000010100 */
[----:B------:R-:W-:Y:S01]  /*cf20*/  MUFU.EX2 R146, R146 ;  /* 0x0000009200927308 */ /* 0x000fe20000000800 */
[----:B------:R-:W2:Y:S01]  /*cf30*/  LDSM.16.MT88.4 R36, [R100+0x3400] ;  /* 0x003400006424783b */ /* 0x000ea20000004200 */
[----:B------:R-:W-:Y:S01]  /*cf40*/  FFMA.FTZ R27, R96, R21, -R57 ;  /* 0x00000015601b7223 */ /* 0x000fe20000010839 */
[----:B------:R-:W-:Y:S01]  /*cf50*/  FMUL.FTZ R5, R21, R5 ;  /* 0x0000000515057220 */ /* 0x000fe20000410000 */
[-CC-:B------:R-:W-:Y:S01]  /*cf60*/  FFMA.FTZ R145, R48, R21.reuse, -R45.reuse ;  /* 0x0000001530917223 */ /* 0x180fe2000001082d */
[-CC-:B------:R-:W-:Y:S01]  /*cf70*/  FFMA.FTZ R142, R99, R21.reuse, -R45.reuse ;  /* 0x00000015638e7223 */ /* 0x180fe2000001082d */
[-CC-:B------:R-:W-:Y:S01]  /*cf80*/  FFMA.FTZ R99, R56, R21.reuse, -R45.reuse ;  /* 0x0000001538637223 */ /* 0x180fe2000001082d */
[-C--:B------:R-:W-:Y:S03]  /*cf90*/  FFMA.FTZ R56, R25, R21.reuse, -R45 ;  /* 0x0000001519387223 */ /* 0x080fe6000001082d */
[----:B------:R-:W3:Y:S01]  /*cfa0*/  MUFU.EX2 R27, R27 ;  /* 0x0000001b001b7308 */ /* 0x000ee20000000800 */
[-CC-:B------:R-:W-:Y:S01]  /*cfb0*/  FFMA.FTZ R49, R7, R21.reuse, -R57.reuse ;  /* 0x0000001507317223 */ /* 0x180fe20000010839 */
[-C--:B------:R-:W-:Y:S01]  /*cfc0*/  FFMA.FTZ R48, R6, R21.reuse, -R57 ;  /* 0x0000001506307223 */ /* 0x080fe20000010839 */
[-CC-:B------:R-:W-:Y:S01]  /*cfd0*/  FFMA.FTZ R96, R93, R21.reuse, -R45.reuse ;  /* 0x000000155d607223 */ /* 0x180fe2000001082d */
[-C--:B------:R-:W-:Y:S01]  /*cfe0*/  FFMA.FTZ R93, R94, R21.reuse, -R45 ;  /* 0x000000155e5d7223 */ /* 0x080fe2000001082d */
[-C--:B------:R-:W-:Y:S01]  /*cff0*/  FFMA.FTZ R94, R92, R21.reuse, -R57 ;  /* 0x000000155c5e7223 */ /* 0x080fe20000010839 */
[-C--:B------:R-:W-:Y:S01]  /*d000*/  FFMA.FTZ R92, R63, R21.reuse, -R45 ;  /* 0x000000153f5c7223 */ /* 0x080fe2000001082d */
[-C--:B------:R-:W-:Y:S03]  /*d010*/  FFMA.FTZ R63, R17, R21.reuse, -R57 ;  /* 0x00000015113f7223 */ /* 0x080fe60000010839 */
[----:B------:R-:W4:Y:S01]  /*d020*/  MUFU.EX2 R141, R141 ;  /* 0x0000008d008d7308 */ /* 0x000f220000000800 */
[-CC-:B------:R-:W-:Y:S01]  /*d030*/  FFMA.FTZ R67, R62, R21.reuse, -R45.reuse ;  /* 0x000000153e437223 */ /* 0x180fe2000001082d */
[-C--:B------:R-:W-:Y:S01]  /*d040*/  FFMA.FTZ R62, R164, R21.reuse, -R45 ;  /* 0x00000015a43e7223 */ /* 0x080fe2000001082d */
[----:B------:R-:W-:Y:S01]  /*d050*/  FSEL R4, R0, RZ, P0 ;  /* 0x000000ff00047208 */ /* 0x000fe20000000000 */
[--C-:B------:R-:W-:Y:S01]  /*d060*/  FFMA.FTZ R84, R149, R21, -R57.reuse ;  /* 0x0000001595547223 */ /* 0x100fe20000010839 */
[----:B------:R-:W-:Y:S01]  /*d070*/  ISETP.GT.AND P0, PT, R125, R107, PT ;  /* 0x0000006b7d00720c */ /* 0x000fe20003f04270 */
[-CC-:B------:R-:W-:Y:S01]  /*d080*/  FFMA.FTZ R147, R147, R21.reuse, -R57.reuse ;  /* 0x0000001593937223 */ /* 0x180fe20000010839 */
[----:B------:R-:W-:Y:S03]  /*d090*/  FFMA.FTZ R144, R144, R21, -R57 ;  /* 0x0000001590907223 */ /* 0x000fe60000010839 */
[----:B------:R-:W-:Y:S01]  /*d0a0*/  MUFU.EX2 R145, R145 ;  /* 0x0000009100917308 */ /* 0x000fe20000000800 */
[----:B---3--:R-:W-:Y:S01]  /*d0b0*/  F2FP.BF16.F32.PACK_AB R28, R146, R27 ;  /* 0x0000001b921c723e */ /* 0x008fe200000010ff */
[----:B------:R-:W-:Y:S01]  /*d0c0*/  FADD.FTZ R4, -R4, R85 ;  /* 0x0000005504047221 */ /* 0x000fe20000010100 */
[-C--:B------:R-:W-:Y:S01]  /*d0d0*/  FFMA.FTZ R85, R148, R21.reuse, -R57 ;  /* 0x0000001594557223 */ /* 0x080fe20000010839 */
[-CC-:B------:R-:W-:Y:S01]  /*d0e0*/  FFMA.FTZ R98, R98, R21.reuse, -R45.reuse ;  /* 0x0000001562627223 */ /* 0x180fe2000001082d */
[-CC-:B------:R-:W-:Y:S01]  /*d0f0*/  FFMA.FTZ R91, R91, R21.reuse, -R45.reuse ;  /* 0x000000155b5b7223 */ /* 0x180fe2000001082d */
[----:B------:R-:W-:Y:S01]  /*d100*/  FMUL.FTZ R4, R21, R4 ;  /* 0x0000000415047220 */ /* 0x000fe20000410000 */
[--C-:B------:R-:W-:Y:S03]  /*d110*/  FFMA.FTZ R47, R47, R21, -R45.reuse ;  /* 0x000000152f2f7223 */ /* 0x100fe6000001082d */
[----:B------:R-:W3:Y:S01]  /*d120*/  MUFU.EX2 R142, R142 ;  /* 0x0000008e008e7308 */ /* 0x000ee20000000800 */
[----:B----4-:R-:W-:Y:S01]  /*d130*/  F2FP.BF16.F32.PACK_AB R30, R141, R143 ;  /* 0x0000008f8d1e723e */ /* 0x010fe200000010ff */
[-CC-:B------:R-:W-:Y:S01]  /*d140*/  FFMA.FTZ R46, R46, R21.reuse, -R45.reuse ;  /* 0x000000152e2e7223 */ /* 0x180fe2000001082d */
[----:B------:R-:W-:Y:S07]  /*d150*/  FFMA.FTZ R23, R23, R21, -R45 ;  /* 0x0000001517177223 */ /* 0x000fee000001082d */
[----:B------:R-:W-:Y:S10]  /*d160*/  MUFU.EX2 R140, R140 ;  /* 0x0000008c008c7308 */ /* 0x000ff40000000800 */
[----:B------:R-:W4:Y:S01]  /*d170*/  MUFU.EX2 R137, R137 ;  /* 0x0000008900897308 */ /* 0x000f220000000800 */
[----:B---3--:R-:W-:Y:S09]  /*d180*/  F2FP.BF16.F32.PACK_AB R29, R142, R145 ;  /* 0x000000918e1d723e */ /* 0x008ff200000010ff */
[----:B------:R-:W3:Y:S10]  /*d190*/  MUFU.EX2 R25, R5 ;  /* 0x0000000500197308 */ /* 0x000ef40000000800 */
[----:B------:R-:W5:Y:S01]  /*d1a0*/  MUFU.EX2 R24, R4 ;  /* 0x0000000400187308 */ /* 0x000f620000000800 */
[----:B----4-:R-:W-:Y:S09]  /*d1b0*/  F2FP.BF16.F32.PACK_AB R31, R137, R140 ;  /* 0x0000008c891f723e */ /* 0x010ff200000010ff */
[----:B------:R-:W-:Y:S01]  /*d1c0*/  MUFU.EX2 R139, R139 ;  /* 0x0000008b008b7308 */ /* 0x000fe20000000800 */
[C---:B---3--:R-:W-:Y:S01]  /*d1d0*/  FMUL.FTZ R8, R25.reuse, R76 ;  /* 0x0000004c19087220 */ /* 0x048fe20000410000 */
[C---:B------:R-:W-:Y:S01]  /*d1e0*/  FMUL.FTZ R9, R25.reuse, R77 ;  /* 0x0000004d19097220 */ /* 0x040fe20000410000 */
[C---:B------:R-:W-:Y:S01]  /*d1f0*/  FMUL.FTZ R17, R25.reuse, R69 ;  /* 0x0000004519117220 */ /* 0x040fe20000410000 */
[C---:B------:R-:W-:Y:S01]  /*d200*/  FMUL.FTZ R5, R25.reuse, R81 ;  /* 0x0000005119057220 */ /* 0x040fe20000410000 */
[----:B------:R-:W-:Y:S01]  /*d210*/  FFMA.FTZ R27, R25, R134, R27 ;  /* 0x00000086191b7223 */ /* 0x000fe2000001001b */
[-CC-:B------:R-:W-:Y:S01]  /*d220*/  FFMA.FTZ R69, R159, R21.reuse, -R45.reuse ;  /* 0x000000159f457223 */ /* 0x180fe2000001082d */
[----:B------:R-:W-:Y:S03]  /*d230*/  FFMA.FTZ R81, R151, R21, -R45 ;  /* 0x0000001597517223 */ /* 0x000fe6000001082d */
[----:B------:R-:W3:Y:S01]  /*d240*/  MUFU.EX2 R138, R138 ;  /* 0x0000008a008a7308 */ /* 0x000ee20000000800 */
[C---:B-----5:R-:W-:Y:S01]  /*d250*/  FMUL.FTZ R10, R24.reuse, R78 ;  /* 0x0000004e180a7220 */ /* 0x060fe20000410000 */
[C---:B------:R-:W-:Y:S01]  /*d260*/  FMUL.FTZ R11, R24.reuse, R79 ;  /* 0x0000004f180b7220 */ /* 0x040fe20000410000 */
[C---:B------:R-:W-:Y:S01]  /*d270*/  FMUL.FTZ R18, R24.reuse, R70 ;  /* 0x0000004618127220 */ /* 0x040fe20000410000 */
[----:B------:R-:W-:Y:S01]  /*d280*/  LDSM.16.MT88.4 R76, [R100+0x4c00] ;  /* 0x004c0000644c783b */ /* 0x000fe20000004200 */
[C---:B------:R-:W-:Y:S01]  /*d290*/  FMUL.FTZ R19, R24.reuse, R71 ;  /* 0x0000004718137220 */ /* 0x040fe20000410000 */
[----:B------:R-:W-:Y:S01]  /*d2a0*/  FMUL.FTZ R4, R25, R80 ;  /* 0x0000005019047220 */ /* 0x000fe20000410000 */
[C---:B------:R-:W-:Y:S03]  /*d2b0*/  FMUL.FTZ R6, R24.reuse, R82 ;  /* 0x0000005218067220 */ /* 0x040fe60000410000 */
[----:B------:R-:W-:Y:S01]  /*d2c0*/  MUFU.EX2 R97, R97 ;  /* 0x0000006100617308 */ /* 0x000fe20000000800 */
[C---:B------:R-:W-:Y:S01]  /*d2d0*/  FMUL.FTZ R7, R24.reuse, R83 ;  /* 0x0000005318077220 */ /* 0x040fe20000410000 */
[----:B------:R-:W-:Y:S01]  /*d2e0*/  FFMA.FTZ R145, R24, R129, R145 ;  /* 0x0000008118917223 */ /* 0x000fe20000010091 */
[----:B------:R-:W-:Y:S01]  /*d2f0*/  FADD.FTZ R146, R146, R27 ;  /* 0x0000001b92927221 */ /* 0x000fe20000010000 */
[-C--:B------:R-:W-:Y:S01]  /*d300*/  FFMA.FTZ R70, R160, R21.reuse, -R45 ;  /* 0x00000015a0467223 */ /* 0x080fe2000001082d */
[-C--:B------:R-:W-:Y:S01]  /*d310*/  FFMA.FTZ R71, R157, R21.reuse, -R57 ;  /* 0x000000159d477223 */ /* 0x080fe20000010839 */
[-CC-:B------:R-:W-:Y:S01]  /*d320*/  FFMA.FTZ R80, R153, R21.reuse, -R45.reuse ;  /* 0x0000001599507223 */ /* 0x180fe2000001082d */
[--C-:B------:R-:W-:Y:S03]  /*d330*/  FFMA.FTZ R82, R152, R21, -R45.reuse ;  /* 0x0000001598527223 */ /* 0x100fe6000001082d */
[----:B------:R-:W4:Y:S01]  /*d340*/  MUFU.EX2 R95, R95 ;  /* 0x0000005f005f7308 */ /* 0x000f220000000800 */
        /* <DEDUP_REMOVED lines=10> */
[-C--:B------:R-:W-:Y:S01]  /*d3f0*/  FFMA.FTZ R68, R158, R21.reuse, -R45 ;  /* 0x000000159e447223 */ /* 0x080fe2000001082d */
[-CC-:B------:R-:W-:Y:S01]  /*d400*/  FFMA.FTZ R73, R156, R21.reuse, -R57.reuse ;  /* 0x000000159c497223 */ /* 0x180fe20000010839 */
[-CC-:B------:R-:W-:Y:S01]  /*d410*/  FFMA.FTZ R75, R155, R21.reuse, -R57.reuse ;  /* 0x000000159b4b7223 */ /* 0x180fe20000010839 */
[C---:B------:R-:W-:Y:S03]  /*d420*/  HMMA.16816.F32.BF16 R12, R28.reuse, R32, R12 ;  /* 0x000000201c0c723c */ /* 0x040fe6000004180c */
[-C--:B------:R-:W-:Y:S03]  /*d430*/  FFMA.FTZ R74, R154, R21.reuse, -R57 ;  /* 0x000000159a4a7223 */ /* 0x080fe60000010839 */
[----:B------:R-:W5:Y:S01]  /*d440*/  MUFU.EX2 R93, R93 ;  /* 0x0000005d005d7308 */ /* 0x000f620000000800 */
[----:B------:R-:W-:Y:S01]  /*d450*/  FFMA.FTZ R83, R150, R21, -R45 ;  /* 0x0000001596537223 */ /* 0x000fe2000001082d */
[----:B------:R-:W-:Y:S01]  /*d460*/  FADD.FTZ R145, R142, R145 ;  /* 0x000000918e917221 */ /* 0x000fe20000010000 */
[----:B------:R-:W-:Y:S01]  /*d470*/  FADD.FTZ R146, R143, R146 ;  /* 0x000000928f927221 */ /* 0x000fe20000010000 */
[----:B------:R-:W-:Y:S01]  /*d480*/  HMMA.16816.F32.BF16 R16, R28, R34, R16 ;  /* 0x000000221c10723c */ /* 0x000fe20000041810 */
[----:B------:R-:W2:Y:S02]  /*d490*/  LDSM.16.MT88.4 R32, [R100+0x3800] ;  /* 0x003800006420783b */ /* 0x000ea40000004200 */
[----:B---3--:R-:W-:Y:S03]  /*d4a0*/  F2FP.BF16.F32.PACK_AB R28, R138, R139 ;  /* 0x0000008b8a1c723e */ /* 0x008fe600000010ff */
[----:B------:R-:W-:Y:S01]  /*d4b0*/  MUFU.EX2 R94, R94 ;  /* 0x0000005e005e7308 */ /* 0x000fe20000000800 */
[----:B----4-:R-:W-:Y:S01]  /*d4c0*/  F2FP.BF16.F32.PACK_AB R30, R95, R97 ;  /* 0x000000615f1e723e */ /* 0x010fe200000010ff */
[----:B------:R-:W-:Y:S01]  /*d4d0*/  FADD.FTZ R140, R140, R145 ;  /* 0x000000918c8c7221 */ /* 0x000fe20000010000 */
[----:B-1----:R-:W-:Y:S01]  /*d4e0*/  F2FP.BF16.F32.PACK_AB R29, R99, R136 ;  /* 0x00000088631d723e */ /* 0x002fe200000010ff */
[----:B------:R-:W-:Y:S01]  /*d4f0*/  FADD.FTZ R141, R141, R146 ;  /* 0x000000928d8d7221 */ /* 0x000fe20000010000 */
[-CC-:B------:R-:W-:Y:S01]  /*d500*/  FFMA.FTZ R134, R135, R21.reuse, -R45.reuse ;  /* 0x0000001587867223 */ /* 0x180fe2000001082d */
[----:B------:R-:W-:Y:S01]  /*d510*/  FADD.FTZ R140, R137, R140 ;  /* 0x0000008c898c7221 */ /* 0x000fe20000010000 */
[----:B------:R-:W-:Y:S03]  /*d520*/  FFMA.FTZ R45, R22, R21, -R45 ;  /* 0x00000015162d7223 */ /* 0x000fe6000001082d */
[----:B------:R-:W1:Y:S01]  /*d530*/  MUFU.EX2 R89, R89 ;  /* 0x0000005900597308 */ /* 0x000e620000000800 */
[----:B-----5:R-:W-:Y:S01]  /*d540*/  F2FP.BF16.F32.PACK_AB R31, R93, R96 ;  /* 0x000000605d1f723e */ /* 0x020fe200000010ff */
[----:B------:R-:W-:Y:S01]  /*d550*/  FADD.FTZ R136, R136, R140 ;  /* 0x0000008c88887221 */ /* 0x000fe20000010000 */
[----:B------:R-:W-:Y:S03]  /*d560*/  FADD.FTZ R141, R139, R141 ;  /* 0x0000008d8b8d7221 */ /* 0x000fe60000010000 */
        /* <DEDUP_REMOVED lines=12> */
[C---:B------:R-:W-:Y:S09]  /*d630*/  HMMA.16816.F32.BF16 R12, R28.reuse, R40, R12 ;  /* 0x000000281c0c723c */ /* 0x040ff2000004180c */
[----:B------:R-:W4:Y:S01]  /*d640*/  MUFU.EX2 R67, R67 ;  /* 0x0000004300437308 */ /* 0x000f220000000800 */
[----:B------:R-:W-:Y:S01]  /*d650*/  HMMA.16816.F32.BF16 R16, R28, R42, R16 ;  /* 0x0000002a1c10723c */ /* 0x000fe20000041810 */
[----:B------:R-:W5:Y:S02]  /*d660*/  LDSM.16.MT88.4 R40, [R100+0x3c00] ;  /* 0x003c00006428783b */ /* 0x000f640000004200 */
[----:B-1----:R-:W-:Y:S01]  /*d670*/  F2FP.BF16.F32.PACK_AB R28, R89, R94 ;  /* 0x0000005e591c723e */ /* 0x002fe200000010ff */
[----:B------:R-:W-:Y:S01]  /*d680*/  FADD.FTZ R94, R94, R138 ;  /* 0x0000008a5e5e7221 */ /* 0x000fe20000010000 */
[----:B--2---:R-:W-:Y:S04]  /*d690*/  F2FP.BF16.F32.PACK_AB R30, R65, R88 ;  /* 0x00000058411e723e */ /* 0x004fe800000010ff */
        /* <DEDUP_REMOVED lines=32> */
[----:B------:R-:W-:Y:S01]  /*d8a0*/  FADD.FTZ R56, R56, R61 ;  /* 0x0000003d38387221 */ /* 0x000fe20000010000 */
[----:B------:R-:W-:Y:S03]  /*d8b0*/  FADD.FTZ R51, R51, R64 ;  /* 0x0000004033337221 */ /* 0x000fe60000010000 */
[----:B------:R-:W-:Y:S04]  /*d8c0*/  FADD.FTZ R56, R50, R56 ;  /* 0x0000003832387221 */ /* 0x000fe80000010000 */
[----:B------:R-:W3:Y:S01]  /*d8d0*/  MUFU.EX2 R48, R48 ;  /* 0x0000003000307308 */ /* 0x000ee20000000800 */
[C---:B-1----:R-:W-:Y:S01]  /*d8e0*/  F2FP.BF16.F32.PACK_AB R31, R53.reuse, R50 ;  /* 0x00000032351f723e */ /* 0x042fe200000010ff */
[----:B------:R-:W-:Y:S08]  /*d8f0*/  FADD.FTZ R53, R53, R56 ;  /* 0x0000003835357221 */ /* 0x000ff00000010000 */
[----:B------:R-:W1:Y:S01]  /*d900*/  MUFU.EX2 R54, R54 ;  /* 0x0000003600367308 */ /* 0x000e620000000800 */
[C---:B------:R-:W-:Y:S03]  /*d910*/  HMMA.16816.F32.BF16 R4, R28.reuse, R40, R4 ;  /* 0x000000281c04723c */ /* 0x040fe60000041804 */
[----:B--2---:R-:W-:Y:S06]  /*d920*/  FADD.FTZ R51, R49, R51 ;  /* 0x0000003331337221 */ /* 0x004fec0000010000 */
[----:B------:R-:W-:Y:S01]  /*d930*/  MUFU.EX2 R63, R63 ;  /* 0x0000003f003f7308 */ /* 0x000fe20000000800 */
[C---:B------:R-:W-:Y:S01]  /*d940*/  HMMA.16816.F32.BF16 R8, R28.reuse, R42, R8 ;  /* 0x0000002a1c08723c */ /* 0x040fe20000041808 */
[----:B------:R-:W2:Y:S02]  /*d950*/  LDSM.16.MT88.4 R40, [R44+0x1000] ;  /* 0x001000002c28783b */ /* 0x000ea40000004200 */
[C---:B---3--:R-:W-:Y:S01]  /*d960*/  F2FP.BF16.F32.PACK_AB R24, R48.reuse, R49 ;  /* 0x000000313018723e */ /* 0x048fe200000010ff */
[----:B------:R-:W-:Y:S05]  /*d970*/  FADD.FTZ R48, R48, R51 ;  /* 0x0000003330307221 */ /* 0x000fea0000010000 */
[----:B------:R-:W3:Y:S01]  /*d980*/  MUFU.EX2 R72, R72 ;  /* 0x0000004800487308 */ /* 0x000ee20000000800 */
[C---:B----4-:R-:W-:Y:S03]  /*d990*/  HMMA.16816.F32.BF16 R12, R28.reuse, R32, R12 ;  /* 0x000000201c0c723c */ /* 0x050fe6000004180c */
[----:B-1----:R-:W-:Y:S06]  /*d9a0*/  FADD.FTZ R48, R54, R48 ;  /* 0x0000003036307221 */ /* 0x002fec0000010000 */
[----:B------:R-:W1:Y:S01]  /*d9b0*/  MUFU.EX2 R70, R70 ;  /* 0x0000004600467308 */ /* 0x000e620000000800 */
[----:B------:R-:W-:Y:S01]  /*d9c0*/  HMMA.16816.F32.BF16 R16, R28, R34, R16 ;  /* 0x000000221c10723c */ /* 0x000fe20000041810 */
[----:B------:R-:W4:Y:S08]  /*d9d0*/  LDSM.16.MT88.4 R28, [R100+0x4400] ;  /* 0x00440000641c783b */ /* 0x000f300000004200 */
[----:B------:R-:W-:Y:S01]  /*d9e0*/  MUFU.EX2 R69, R69 ;  /* 0x0000004500457308 */ /* 0x000fe20000000800 */
[----:B---3--:R-:W-:Y:S01]  /*d9f0*/  FADD.FTZ R53, R72, R53 ;  /* 0x0000003548357221 */ /* 0x008fe20000010000 */
[----:B------:R-:W3:Y:S08]  /*da00*/  LDSM.16.MT88.4 R32, [R44+0x1400] ;  /* 0x001400002c20783b */ /* 0x000ef00000004200 */
[----:B------:R-:W5:Y:S01]  /*da10*/  MUFU.EX2 R68, R68 ;  /* 0x0000004400447308 */ /* 0x000f620000000800 */
[C---:B-1----:R-:W-:Y:S01]  /*da20*/  F2FP.BF16.F32.PACK_AB R25, R70.reuse, R72 ;  /* 0x000000484619723e */ /* 0x042fe200000010ff */
[----:B------:R-:W-:Y:S08]  /*da30*/  FADD.FTZ R53, R70, R53 ;  /* 0x0000003546357221 */ /* 0x000ff00000010000 */
[----:B------:R1:W-:Y:S10]  /*da40*/  MUFU.EX2 R129, R26 ;  /* 0x0000001a00817308 */ /* 0x0003f40000000800 */
[----:B------:R-:W2:Y:S01]  /*da50*/  MUFU.EX2 R71, R71 ;  /* 0x0000004700477308 */ /* 0x000ea20000000800 */
[C---:B-----5:R-:W-:Y:S01]  /*da60*/  F2FP.BF16.F32.PACK_AB R27, R68.reuse, R69 ;  /* 0x00000045441b723e */ /* 0x060fe200000010ff */
[----:B------:R-:W-:Y:S04]  /*da70*/  FADD.FTZ R69, R69, R53 ;  /* 0x0000003545457221 */ /* 0x000fe80000010000 */
[----:B------:R-:W-:Y:S04]  /*da80*/  FADD.FTZ R69, R68, R69 ;  /* 0x0000004544457221 */ /* 0x000fe80000010000 */
[----:B------:R-:W5:Y:S01]  /*da90*/  MUFU.EX2 R73, R73 ;  /* 0x0000004900497308 */ /* 0x000f620000000800 */
[C---:B-1----:R-:W-:Y:S01]  /*daa0*/  F2FP.BF16.F32.PACK_AB R26, R63.reuse, R54 ;  /* 0x000000363f1a723e */ /* 0x042fe200000010ff */
[----:B------:R-:W-:Y:S08]  /*dab0*/  FADD.FTZ R63, R63, R48 ;  /* 0x000000303f3f7221 */ /* 0x000ff00000010000 */
[----:B------:R-:W-:Y:S01]  /*dac0*/  MUFU.EX2 R75, R75 ;  /* 0x0000004b004b7308 */ /* 0x000fe20000000800 */
[C---:B------:R-:W-:Y:S05]  /*dad0*/  HMMA.16816.F32.BF16 R4, R24.reuse, R36, R4 ;  /* 0x000000241804723c */ /* 0x040fea0000041804 */
[----:B--2---:R-:W-:Y:S04]  /*dae0*/  FADD.FTZ R63, R71, R63 ;  /* 0x0000003f473f7221 */ /* 0x004fe80000010000 */
[----:B------:R-:W1:Y:S01]  /*daf0*/  MUFU.EX2 R74, R74 ;  /* 0x0000004a004a7308 */ /* 0x000e620000000800 */
[C---:B------:R-:W-:Y:S01]  /*db00*/  HMMA.16816.F32.BF16 R8, R24.reuse, R38, R8 ;  /* 0x000000261808723c */ /* 0x040fe20000041808 */
[----:B------:R-:W2:Y:S02]  /*db10*/  LDSM.16.MT88.4 R36, [R100+0x4800] ;  /* 0x004800006424783b */ /* 0x000ea40000004200 */
[C---:B-----5:R-:W-:Y:S06]  /*db20*/  FADD.FTZ R63, R73.reuse, R63 ;  /* 0x0000003f493f7221 */ /* 0x060fec0000010000 */
[----:B------:R-:W5:Y:S01]  /*db30*/  MUFU.EX2 R80, R80 ;  /* 0x0000005000507308 */ /* 0x000f620000000800 */
[C---:B------:R-:W-:Y:S03]  /*db40*/  HMMA.16816.F32.BF16 R12, R24.reuse, R40, R12 ;  /* 0x00000028180c723c */ /* 0x040fe6000004180c */
[--C-:B------:R-:W-:Y:S06]  /*db50*/  FFMA.FTZ R41, R90, R21, -R57.reuse ;  /* 0x000000155a297223 */ /* 0x100fec0000010839 */
[----:B------:R-:W4:Y:S01]  /*db60*/  MUFU.EX2 R82, R82 ;  /* 0x0000005200527308 */ /* 0x000f220000000800 */
[----:B------:R-:W-:Y:S03]  /*db70*/  HMMA.16816.F32.BF16 R16, R24, R42, R16 ;  /* 0x0000002a1810723c */ /* 0x000fe60000041810 */
[----:B------:R-:W-:Y:S01]  /*db80*/  F2FP.BF16.F32.PACK_AB R24, R73, R71 ;  /* 0x000000474918723e */ /* 0x000fe200000010ff */
[--C-:B------:R-:W-:Y:S01]  /*db90*/  FFMA.FTZ R42, R66, R21, -R57.reuse ;  /* 0x00000015422a7223 */ /* 0x100fe20000010839 */
[----:B-1----:R-:W-:Y:S01]  /*dba0*/  F2FP.BF16.F32.PACK_AB R26, R74, R75 ;  /* 0x0000004b4a1a723e */ /* 0x002fe200000010ff */
[-CC-:B------:R-:W-:Y:S03]  /*dbb0*/  FFMA.FTZ R43, R58, R21.reuse, -R57.reuse ;  /* 0x000000153a2b7223 */ /* 0x180fe60000010839 */
[----:B------:R-:W1:Y:S01]  /*dbc0*/  MUFU.EX2 R81, R81 ;  /* 0x0000005100517308 */ /* 0x000e620000000800 */
[----:B------:R-:W-:Y:S01]  /*dbd0*/  FFMA.FTZ R57, R55, R21, -R57 ;  /* 0x0000001537397223 */ /* 0x000fe20000010839 */
[----:B-----5:R-:W-:Y:S01]  /*dbe0*/  FADD.FTZ R69, R80, R69 ;  /* 0x0000004550457221 */ /* 0x020fe20000010000 */
[----:B------:R-:W-:Y:S04]  /*dbf0*/  FADD.FTZ R75, R75, R63 ;  /* 0x0000003f4b4b7221 */ /* 0x000fe80000010000 */
[----:B------:R-:W-:Y:S03]  /*dc00*/  FADD.FTZ R75, R74, R75 ;  /* 0x0000004b4a4b7221 */ /* 0x000fe60000010000 */
[----:B------:R-:W5:Y:S01]  /*dc10*/  MUFU.EX2 R83, R83 ;  /* 0x0000005300537308 */ /* 0x000f620000000800 */
[C---:B----4-:R-:W-:Y:S01]  /*dc20*/  F2FP.BF16.F32.PACK_AB R25, R82.reuse, R80 ;  /* 0x000000505219723e */ /* 0x050fe200000010ff */
[----:B------:R-:W-:Y:S08]  /*dc30*/  FADD.FTZ R82, R82, R69 ;  /* 0x0000004552527221 */ /* 0x000ff00000010000 */
[----:B------:R-:W4:Y:S01]  /*dc40*/  MUFU.EX2 R84, R84 ;  /* 0x0000005400547308 */ /* 0x000f220000000800 */
[----:B-1----:R-:W-:Y:S09]  /*dc50*/  FADD.FTZ R21, R81, R82 ;  /* 0x0000005251157221 */ /* 0x002ff20000010000 */
[----:B------:R-:W1:Y:S01]  /*dc60*/  MUFU.EX2 R85, R85 ;  /* 0x0000005500557308 */ /* 0x000e620000000800 */
[C---:B-----5:R-:W-:Y:S01]  /*dc70*/  F2FP.BF16.F32.PACK_AB R27, R83.reuse, R81 ;  /* 0x00000051531b723e */ /* 0x060fe200000010ff */
[----:B------:R-:W-:Y:S04]  /*dc80*/  FADD.FTZ R21, R83, R21 ;  /* 0x0000001553157221 */ /* 0x000fe80000010000 */
[----:B------:R-:W-:Y:S04]  /*dc90*/  FADD.FTZ R21, R129, R21 ;  /* 0x0000001581157221 */ /* 0x000fe80000010000 */
[----:B------:R-:W-:Y:S01]  /*dca0*/  MUFU.EX2 R147, R147 ;  /* 0x0000009300937308 */ /* 0x000fe20000000800 */
[C---:B------:R-:W-:Y:S03]  /*dcb0*/  HMMA.16816.F32.BF16 R4, R24.reuse, R28, R4 ;  /* 0x0000001c1804723c */ /* 0x040fe60000041804 */
[----:B----4-:R-:W-:Y:S06]  /*dcc0*/  FADD.FTZ R75, R84, R75 ;  /* 0x0000004b544b7221 */ /* 0x010fec0000010000 */
[----:B------:R-:W4:Y:S01]  /*dcd0*/  MUFU.EX2 R144, R144 ;  /* 0x0000009000907308 */ /* 0x000f220000000800 */
[C---:B------:R-:W-:Y:S01]  /*dce0*/  HMMA.16816.F32.BF16 R8, R24.reuse, R30, R8 ;  /* 0x0000001e1808723c */ /* 0x040fe20000041808 */
[----:B------:R-:W5:Y:S08]  /*dcf0*/  LDSM.16.MT88.4 R28, [R44+0x1800] ;  /* 0x001800002c1c783b */ /* 0x000f700000004200 */
[----:B------:R-:W2:Y:S01]  /*dd00*/  MUFU.EX2 R134, R134 ;  /* 0x0000008600867308 */ /* 0x000ea20000000800 */
[C---:B---3--:R-:W-:Y:S09]  /*dd10*/  HMMA.16816.F32.BF16 R12, R24.reuse, R32, R12 ;  /* 0x00000020180c723c */ /* 0x048ff2000004180c */
[----:B------:R-:W3:Y:S01]  /*dd20*/  MUFU.EX2 R98, R98 ;  /* 0x0000006200627308 */ /* 0x000ee20000000800 */
[----:B------:R-:W-:Y:S01]  /*dd30*/  HMMA.16816.F32.BF16 R16, R24, R34, R16 ;  /* 0x000000221810723c */ /* 0x000fe20000041810 */
[----:B------:R-:W5:Y:S02]  /*dd40*/  LDSM.16.MT88.4 R32, [R44+0x1c00] ;  /* 0x001c00002c20783b */ /* 0x000f640000004200 */
[C---:B-1----:R-:W-:Y:S01]  /*dd50*/  F2FP.BF16.F32.PACK_AB R24, R85.reuse, R84 ;  /* 0x000000545518723e */ /* 0x042fe200000010ff */
[----:B------:R-:W-:Y:S01]  /*dd60*/  IMAD.MOV.U32 R84, RZ, RZ, R20 ;  /* 0x000000ffff547224 */ /* 0x000fe200078e0014 */
[----:B----4-:R-:W-:Y:S01]  /*dd70*/  F2FP.BF16.F32.PACK_AB R26, R144, R147 ;  /* 0x00000093901a723e */ /* 0x010fe200000010ff */
[----:B------:R-:W-:Y:S03]  /*dd80*/  FADD.FTZ R85, R85, R75 ;  /* 0x0000004b55557221 */ /* 0x000fe60000010000 */
[----:B------:R-:W1:Y:S01]  /*dd90*/  MUFU.EX2 R40, R91 ;  /* 0x0000005b00287308 */ /* 0x000e620000000800 */
[C---:B--2---:R-:W-:Y:S01]  /*dda0*/  F2FP.BF16.F32.PACK_AB R25, R134.reuse, R129 ;  /* 0x000000818619723e */ /* 0x044fe200000010ff */
[----:B------:R-:W-:Y:S01]  /*ddb0*/  FADD.FTZ R134, R134, R21 ;  /* 0x0000001586867221 */ /* 0x000fe20000010000 */
[----:B------:R-:W-:Y:S04]  /*ddc0*/  FADD.FTZ R85, R147, R85 ;  /* 0x0000005593557221 */ /* 0x000fe80000010000 */
[----:B------:R-:W-:Y:S03]  /*ddd0*/  FADD.FTZ R144, R144, R85 ;  /* 0x0000005590907221 */ /* 0x000fe60000010000 */
[----:B------:R-:W2:Y:S01]  /*dde0*/  MUFU.EX2 R41, R41 ;  /* 0x0000002900297308 */ /* 0x000ea20000000800 */
[----:B---3--:R-:W-:Y:S01]  /*ddf0*/  FADD.FTZ R134, R98, R134 ;  /* 0x0000008662867221 */ /* 0x008fe20000010000 */
[----:B------:R-:W-:Y:S08]  /*de00*/  IMAD.MOV.U32 R85, RZ, RZ, R0 ;  /* 0x000000ffff557224 */ /* 0x000ff000078e0000 */
[----:B------:R-:W3:Y:S01]  /*de10*/  MUFU.EX2 R42, R42 ;  /* 0x0000002a002a7308 */ /* 0x000ee20000000800 */
[C---:B-1----:R-:W-:Y:S01]  /*de20*/  F2FP.BF16.F32.PACK_AB R27, R40.reuse, R98 ;  /* 0x00000062281b723e */ /* 0x042fe200000010ff */
[----:B------:R-:W-:Y:S06]  /*de30*/  FADD.FTZ R40, R40, R134 ;  /* 0x0000008628287221 */ /* 0x000fec0000010000 */
[C---:B------:R-:W-:Y:S02]  /*de40*/  HMMA.16816.F32.BF16 R4, R24.reuse, R36, R4 ;  /* 0x000000241804723c */ /* 0x040fe40000041804 */
[----:B------:R-:W1:Y:S01]  /*de50*/  MUFU.EX2 R43, R43 ;  /* 0x0000002b002b7308 */ /* 0x000e620000000800 */
[----:B--2---:R-:W-:Y:S05]  /*de60*/  FADD.FTZ R144, R41, R144 ;  /* 0x0000009029907221 */ /* 0x004fea0000010000 */
[C---:B------:R-:W-:Y:S04]  /*de70*/  HMMA.16816.F32.BF16 R8, R24.reuse, R38, R8 ;  /* 0x000000261808723c */ /* 0x040fe80000041808 */
[----:B------:R-:W2:Y:S01]  /*de80*/  MUFU.EX2 R57, R57 ;  /* 0x0000003900397308 */ /* 0x000ea20000000800 */
[C---:B---3--:R-:W-:Y:S01]  /*de90*/  F2FP.BF16.F32.PACK_AB R68, R42.reuse, R41 ;  /* 0x000000292a44723e */ /* 0x048fe200000010ff */
[----:B------:R-:W-:Y:S02]  /*dea0*/  FADD.FTZ R42, R42, R144 ;  /* 0x000000902a2a7221 */ /* 0x000fe40000010000 */
[C---:B-----5:R-:W-:Y:S06]  /*deb0*/  HMMA.16816.F32.BF16 R12, R24.reuse, R28, R12 ;  /* 0x0000001c180c723c */ /* 0x060fec000004180c */
[----:B------:R-:W3:Y:S01]  /*dec0*/  MUFU.EX2 R47, R47 ;  /* 0x0000002f002f7308 */ /* 0x000ee20000000800 */
[----:B-1----:R-:W-:Y:S01]  /*ded0*/  FADD.FTZ R42, R43, R42 ;  /* 0x0000002a2b2a7221 */ /* 0x002fe20000010000 */
[----:B------:R-:W-:Y:S08]  /*dee0*/  HMMA.16816.F32.BF16 R16, R24, R30, R16 ;  /* 0x0000001e1810723c */ /* 0x000ff00000041810 */
[----:B------:R-:W1:Y:S01]  /*def0*/  MUFU.EX2 R46, R46 ;  /* 0x0000002e002e7308 */ /* 0x000e620000000800 */
[C---:B--2---:R-:W-:Y:S01]  /*df00*/  F2FP.BF16.F32.PACK_AB R70, R57.reuse, R43 ;  /* 0x0000002b3946723e */ /* 0x044fe200000010ff */
[----:B------:R-:W-:Y:S08]  /*df10*/  FADD.FTZ R134, R57, R42 ;  /* 0x0000002a39867221 */ /* 0x000ff00000010000 */
[----:B------:R-:W2:Y:S01]  /*df20*/  MUFU.EX2 R23, R23 ;  /* 0x0000001700177308 */ /* 0x000ea20000000800 */
[----:B---3--:R-:W-:Y:S09]  /*df30*/  FADD.FTZ R40, R47, R40 ;  /* 0x000000282f287221 */ /* 0x008ff20000010000 */
[----:B------:R-:W3:Y:S01]  /*df40*/  MUFU.EX2 R45, R45 ;  /* 0x0000002d002d7308 */ /* 0x000ee20000000800 */
[C---:B-1----:R-:W-:Y:S01]  /*df50*/  F2FP.BF16.F32.PACK_AB R69, R46.reuse, R47 ;  /* 0x0000002f2e45723e */ /* 0x042fe200000010ff */
        /* <DEDUP_REMOVED lines=10> */
.L_x_9629:
        /* <DEDUP_REMOVED lines=11> */
.L_x_9644:
        /* <DEDUP_REMOVED lines=53> */
[----:B------:R-:W-:Y:S01]  /*e400*/  BAR.SYNC.DEFER_BLOCKING 0x0 ;  /* 0x0000000000007b1d */ /* 0x000fe20000010000 */
[----:B------:R-:W-:-:S05]  /*e410*/  LOP3.LUT P6, RZ, R87, 0x3, RZ, 0xc0, !PT ;  /* 0x0000000357ff7812 */ /* 0x000fca00078cc0ff */
[----:B------:R-:W1:Y:S02]  /*e420*/  @P5 MUFU.LG2 R22, R22 ;  /* 0x0000001600165308 */ /* 0x000e640000000c00 */
[----:B-1----:R-:W-:Y:S01]  /*e430*/  @P0 FMUL.FTZ R30, R30, 0.69314718246459960938 ;  /* 0x3f3172181e1e0820 */ /* 0x002fe20000410000 */
[--C-:B------:R-:W-:Y:S02]  /*e440*/  SHF.R.U32.HI R2, RZ, 0x1, R87.reuse ;  /* 0x00000001ff027819 */ /* 0x100fe40000011657 */
[----:B------:R-:W-:Y:S01]  /*e450*/  SHF.R.U32.HI R3, RZ, 0x3, R87 ;  /* 0x00000003ff037819 */ /* 0x000fe20000011657 */
[----:B------:R-:W-:Y:S01]  /*e460*/  @P5 FMUL.FTZ R22, R22, 0.69314718246459960938 ;  /* 0x3f31721816165820 */ /* 0x000fe20000410000 */
[----:B------:R-:W-:Y:S02]  /*e470*/  LOP3.LUT R17, R17, 0x18, R2, 0x78, !PT ;  /* 0x0000001811117812 */ /* 0x000fe400078e7802 */
[C---:B------:R-:W-:Y:S01]  /*e480*/  IADD3 R18, PT, PT, R3.reuse, 0x10, RZ ;  /* 0x0000001003127810 */ /* 0x040fe20007ffe0ff */
[----:B------:R-:W-:Y:S01]  /*e490*/  VIADD R19, R3, 0x20 ;  /* 0x0000002003137836 */ /* 0x000fe20000000000 */
[----:B------:R-:W-:-:S02]  /*e4a0*/  LOP3.LUT R17, R17, 0xf24, R86, 0xf8, !PT ;  /* 0x00000f2411117812 */ /* 0x000fc400078ef856 */
[-C--:B------:R-:W-:Y:S02]  /*e4b0*/  ISETP.GE.AND P3, PT, R18, R106.reuse, PT ;  /* 0x0000006a1200720c */ /* 0x080fe40003f66270 */
[-C--:B------:R-:W-:Y:S01]  /*e4c0*/  ISETP.GE.AND P2, PT, R19, R106.reuse, PT ;  /* 0x0000006a1300720c */ /* 0x080fe20003f46270 */
[----:B------:R-:W-:Y:S01]  /*e4d0*/  IMAD R17, R17, 0x4, R103 ;  /* 0x0000000411117824 */ /* 0x000fe200078e0267 */
[----:B------:R-:W-:Y:S02]  /*e4e0*/  LOP3.LUT R86, R86, 0xffc, RZ, 0xc0, !PT ;  /* 0x00000ffc56567812 */ /* 0x000fe400078ec0ff */
[C---:B------:R-:W-:Y:S02]  /*e4f0*/  ISETP.GE.AND P4, PT, R3.reuse, R106, PT ;  /* 0x0000006a0300720c */ /* 0x040fe40003f86270 */
[----:B------:R1:W1:Y:S01]  /*e500*/  LDS.128 R12, [R17] ;  /* 0x00000000110c7984 */ /* 0x0002620000000c00 */
[----:B------:R-:W-:Y:S02]  /*e510*/  IADD3 R3, PT, PT, R3, 0x30, RZ ;  /* 0x0000003003037810 */ /* 0x000fe40007ffe0ff */
[----:B------:R-:W-:Y:S01]  /*e520*/  SHF.R.U32.HI R87, RZ, 0x2, R87 ;  /* 0x00000002ff577819 */ /* 0x000fe20000011657 */
[----:B------:R1:W1:Y:S01]  /*e530*/  LDS.128 R8, [R17+0x800] ;  /* 0x0008000011087984 */ /* 0x0002620000000c00 */
[----:B------:R-:W-:-:S02]  /*e540*/  LOP3.LUT R2, R2, 0x30, RZ, 0xc0, !PT ;  /* 0x0000003002027812 */ /* 0x000fc400078ec0ff */
[----:B------:R-:W-:Y:S01]  /*e550*/  ISETP.GE.AND P1, PT, R3, R106, PT ;  /* 0x0000006a0300720c */ /* 0x000fe20003f26270 */
[----:B------:R1:W1:Y:S01]  /*e560*/  LDS.128 R4, [R17+0x1000] ;  /* 0x0010000011047984 */ /* 0x0002620000000c00 */
[----:B------:R-:W-:Y:S01]  /*e570*/  IMAD.MOV.U32 R3, RZ, RZ, -0x800000 ;  /* 0xff800000ff037424 */ /* 0x000fe200078e00ff */
[----:B------:R-:W-:Y:S01]  /*e580*/  LOP3.LUT R2, R2, 0x7, R87, 0xf8, !PT ;  /* 0x0000000702027812 */ /* 0x000fe200078ef857 */
        /* <DEDUP_REMOVED lines=22> */
.L_x_9639:
[----:B------:R-:W-:Y:S05]  /*e6f0*/  BSYNC.RECONVERGENT B0 ;  /* 0x0000000000007941 */ /* 0x000fea0003800200 */
.L_x_9638:
[----:B------:R-:W-:Y:S01]  /*e700*/  MOV R2, R112 ;  /* 0x0000007000027202 */ /* 0x000fe20000000f00 */
[----:B------:R-:W-:Y:S01]  /*e710*/  @!P4 ST.E.128 desc[UR4][R26.64], R12 ;  /* 0x0000000c1a00c985 */ /* 0x000fe2000c101d04 */
[----:B-1----:R-:W-:-:S03]  /*e720*/  MOV R3, 0x0 ;  /* 0x0000000000037802 */ /* 0x002fc60000000f00 */
[----:B------:R-:W-:Y:S04]  /*e730*/  @!P3 ST.E.128 desc[UR4][R26.64+0x800], R8 ;  /* 0x000800081a00b985 */ /* 0x000fe8000c101d04 */
[----:B------:R3:W-:Y:S02]  /*e740*/  @!P2 ST.E.128 desc[UR4][R26.64+0x1000], R4 ;  /* 0x001000041a00a985 */ /* 0x0007e4000c101d04 */
[----:B---3--:R-:W-:Y:S05]  /*e750*/  @P1 RET.REL.NODEC R2 `(_ZN5flash24flash_fwd_splitkv_kernelI23Flash_fwd_kernel_traitsILi32ELi64ELi128ELi4ELb0ELb0EN7cutlass10bfloat16_tE19Flash_kernel_traitsILi32ELi64ELi128ELi4ES3_EELb0ELb1ELb0ELb0ELb1ELb1ELb1ELb0EEEvNS_16Flash_fwd_paramsE) ;  /* 0xffffff1802281950 */ /* 0x008fea0003c3ffff */
[----:B------:R-:W-:Y:S01]  /*e760*/  MOV R113, 0x0 ;  /* 0x0000000000717802 */ /* 0x000fe20000000f00 */
[----:B------:R1:W-:Y:S03]  /*e770*/  ST.E.128 desc[UR4][R26.64+0x1800], R16 ;  /* 0x001800101a007985 */ /* 0x0003e6000c101d04 */
[----:B-1----:R-:W-:Y:S05]  /*e780*/  RET.REL.NODEC R112 `(_ZN5flash24flash_fwd_splitkv_kernelI23Flash_fwd_kernel_traitsILi32ELi64ELi128ELi4ELb0ELb0EN7cutlass10bfloat16_tE19Flash_kernel_traitsILi32ELi64ELi128ELi4ES3_EELb0ELb1ELb0ELb0ELb1ELb1ELb1ELb0EEEvNS_16Flash_fwd_paramsE) ;  /* 0xffffff18701c7950 */ /* 0x002fea0003c3ffff */
.L_x_9637:
[----:B------:R-:W-:Y:S01]  /*e790*/  MOV R4, 0x1f ;  /* 0x0000001f00047802 */ /* 0x000fe20000000f00 */
[----:B------:R-:W-:Y:S01]  /*e7a0*/  IMAD.MOV.U32 R5, RZ, RZ, 0x2 ;  /* 0x00000002ff057424 */ /* 0x000fe200078e00ff */
[----:B------:R-:W-:Y:S01]  /*e7b0*/  MOV R7, R134 ;  /* 0x0000008600077202 */ /* 0x000fe20000000f00 */
[----:B------:R-:W-:-:S07]  /*e7c0*/  IMAD.MOV.U32 R6, RZ, RZ, -0x1 ;  /* 0xffffffffff067424 */ /* 0x000fce00078e00ff */
[----:B-1---5:R-:W-:Y:S05]  /*e7d0*/  WARPSYNC.COLLECTIVE R6, `(.L_x_9640) ;  /* 0x0000000006087348 */ /* 0x022fea0003c00000 */
[----:B------:R2:W3:Y:S02]  /*e7e0*/  SHFL.BFLY P0, R4, R7, R5, R4 ;  /* 0x0c00000507047389 */ /* 0x0004e40000000004 */
[----:B-123-5:R-:W-:Y:S05]  /*e7f0*/  ENDCOLLECTIVE ;  /* 0x000000000000791b */ /* 0x02efea0003800000 */
.L_x_9640:
        /* <DEDUP_REMOVED lines=8> */
.L_x_9641:
[----:B------:R-:W-:Y:S01]  /*e880*/  MOV R8, R4 ;  /* 0x0000000400087202 */ /* 0x000fe20000000f00 */
[----:B------:R-:W-:Y:S01]  /*e890*/  IMAD.MOV.U32 R5, RZ, RZ, 0x2 ;  /* 0x00000002ff057424 */ /* 0x000fe200078e00ff */
[----:B------:R-:W-:Y:S02]  /*e8a0*/  MOV R4, 0x1f ;  /* 0x0000001f00047802 */ /* 0x000fe40000000f00 */
[----:B------:R-:W-:-:S07]  /*e8b0*/  MOV R7, R129 ;  /* 0x0000008100077202 */ /* 0x000fce0000000f00 */
[----:B------:R-:W-:Y:S05]  /*e8c0*/  WARPSYNC.COLLECTIVE R6, `(.L_x_9642) ;  /* 0x0000000006087348 */ /* 0x000fea0003c00000 */
[----:B------:R1:W2:Y:S02]  /*e8d0*/  SHFL.BFLY P0, R4, R7, R5, R4 ;  /* 0x0c00000507047389 */ /* 0x0002a40000000004 */
[----:B-12---:R-:W-:Y:S05]  /*e8e0*/  ENDCOLLECTIVE ;  /* 0x000000000000791b */ /* 0x006fea0003800000 */
.L_x_9642:
[----:B------:R-:W-:Y:S01]  /*e8f0*/  FADD.FTZ R129, R4, R129 ;  /* 0x0000008104817221 */ /* 0x000fe20000010000 */
[----:B------:R-:W-:Y:S01]  /*e900*/  MOV R4, 0x1f ;  /* 0x0000001f00047802 */ /* 0x000fe20000000f00 */
[----:B------:R-:W-:-:S03]  /*e910*/  IMAD.MOV.U32 R5, RZ, RZ, 0x1 ;  /* 0x00000001ff057424 */ /* 0x000fc600078e00ff */
[----:B------:R-:W-:-:S07]  /*e920*/  MOV R7, R129 ;  /* 0x0000008100077202 */ /* 0x000fce0000000f00 */
[----:B------:R-:W-:Y:S05]  /*e930*/  WARPSYNC.COLLECTIVE R6, `(.L_x_9643) ;  /* 0x0000000006087348 */ /* 0x000fea0003c00000 */
[----:B------:R1:W2:Y:S02]  /*e940*/  SHFL.BFLY P0, R4, R7, R5, R4 ;  /* 0x0c00000507047389 */ /* 0x0002a40000000004 */
[----:B-12---:R-:W-:Y:S05]  /*e950*/  ENDCOLLECTIVE ;  /* 0x000000000000791b */ /* 0x006fea0003800000 */
.L_x_9643:
[----:B------:R-:W-:Y:S01]  /*e960*/  MOV R22, R4 ;  /* 0x0000000400167202 */ /* 0x000fe20000000f00 */
[----:B------:R-:W-:Y:S01]  /*e970*/  FADD.FTZ R4, R134, R8 ;  /* 0x0000000886047221 */ /* 0x000fe20000010000 */
[----:B------:R-:W-:Y:S06]  /*e980*/  BRA `(.L_x_9644) ;  /* 0xfffffff400c87947 */ /* 0x000fec000383ffff */
.L_x_9645:
        /* <DEDUP_REMOVED lines=15> */
.L_x_10333:


//--------------------- .text._ZN5flash24flash_fwd_splitkv_kernelI23Flash_fwd_kernel_traitsILi32ELi64ELi128ELi4ELb0ELb0EN7cutlass10bfloat16_tE19Flash_kernel_traitsILi32ELi64ELi128ELi4ES3_EELb0ELb1ELb1ELb0ELb0ELb0ELb1ELb0EEEvNS_16Flash_fwd_paramsE --------------------------
	.section	.text._ZN5flash24flash_fwd_splitkv_kernelI23Flash_fwd_kernel_traitsILi32ELi64ELi128ELi4ELb0ELb0EN7cutlass10bfloat16_tE19Flash_kernel_traitsILi32ELi64ELi128ELi4ES3_EELb0ELb1ELb1ELb0ELb0ELb0ELb1ELb0EEEvNS_16Flash_fwd_paramsE,"ax",@progbits
	.align	128
        .global         _ZN5flash24flash_fwd_splitkv_kernelI23Flash_fwd_kernel_traitsILi32ELi64ELi128ELi4ELb0ELb0EN7cutlass10bfloat16_tE19Flash_kernel_traitsILi32ELi64ELi128ELi4ES3_EELb0ELb1ELb1ELb0ELb0ELb0ELb1ELb0EEEvNS_16Flash_fwd_paramsE
        .type           _ZN5flash24flash_fwd_splitkv_kernelI23Flash_fwd_kernel_traitsILi32ELi64ELi128ELi4ELb0ELb0EN7cutlass10bfloat16_tE19Flash_kernel_traitsILi32ELi64ELi128ELi4ES3_EELb0ELb1ELb1ELb0ELb0ELb0ELb1ELb0EEEvNS_16Flash_fwd_paramsE,@function
        .size           _ZN5flash24flash_fwd_splitkv_kernelI23Flash_fwd_kernel_traitsILi32ELi64ELi128ELi4ELb0ELb0EN7cutlass10bfloat16_tE19Flash_kernel_traitsILi32ELi64ELi128ELi4ES3_EELb0ELb1ELb1ELb0ELb0ELb0ELb1ELb0EEEvNS_16Flash_fwd_paramsE,(.L_x_10334 - _ZN5flash24flash_fwd_splitkv_kernelI23Flash_fwd_kernel_traitsILi32ELi64ELi128ELi4ELb0ELb0EN7cutlass10bfloat16_tE19Flash_kernel_traitsILi32ELi64ELi128ELi4ES3_EELb0ELb1ELb1ELb0ELb0ELb0ELb1ELb0EEEvNS_16Flash_fwd_paramsE)
        .other          _ZN5flash24flash_fwd_splitkv_kernelI23Flash_fwd_kernel_traitsILi32ELi64ELi128ELi4ELb0ELb0EN7cutlass10bfloat16_tE19Flash_kernel_traitsILi32ELi64ELi128ELi4ES3_EELb0ELb1ELb1ELb0ELb0ELb0ELb1ELb0EEEvNS_16Flash_fwd_paramsE,@"STO_CUDA_ENTRY STV_DEFAULT"
_ZN5flash24flash_fwd_splitkv_kernelI23Flash_fwd_kernel_traitsILi32ELi64ELi128ELi4ELb0ELb0EN7cutlass10bfloat16_tE19Flash_kernel_traitsILi32ELi64ELi128ELi4ES3_EELb0ELb1ELb1ELb0ELb0ELb0ELb1ELb0EEEvNS_16Flash_fwd_paramsE:
.text._ZN5flash24flash_fwd_splitkv_kernelI23Flash_fwd_kernel_traitsILi32ELi64ELi128ELi4ELb0ELb0EN7cutlass10bfloat16_tE19Flash_kernel_traitsILi32ELi64ELi128ELi4ES3_EELb0ELb1ELb1ELb0ELb0ELb0ELb1ELb0EEEvNS_16Flash_fwd_paramsE:
        /* <DEDUP_REMOVED lines=29> */
[----:B------:R-:W-:Y:S05]  /*01d0*/  CALL.REL.NOINC `($_ZN5flash24flash_fwd_splitkv_kernelI23Flash_fwd_kernel_traitsILi32ELi64ELi128ELi4ELb0ELb0EN7cutlass10bfloat16_tE19Flash_kernel_traitsILi32ELi64ELi128ELi4ES3_EELb0ELb1ELb1ELb0ELb0ELb0ELb1ELb0EEEvNS_16Flash_fwd_paramsE$_ZN5flash30compute_attn_1rowblock_splitkvI23Flash_fwd_kernel_traitsILi32ELi64ELi128ELi4ELb0ELb0EN7cutlass10bfloat16_tE19Flash_kernel_traitsILi32ELi64ELi128ELi4ES3_EELb0ELb1ELb1ELb0ELb0ELb0ELb1ELb0ENS_16Flash_fwd_paramsEEEvRKT8_iiiii) ;  /* 0x0000000000087944 */ /* 0x000fea0003c00000 */
[----:B------:R-:W-:Y:S05]  /*01e0*/  BSYNC.RECONVERGENT B3 ;  /* 0x0000000000037941 */ /* 0x000fea0003800200 */
.L_x_9646:
[----:B------:R-:W-:Y:S05]  /*01f0*/  EXIT ;  /* 0x000000000000794d */ /* 0x000fea0003800000 */
        .type           $_ZN5flash24flash_fwd_splitkv_kernelI23Flash_fwd_kernel_traitsILi32ELi64ELi128ELi4ELb0ELb0EN7cutlass10bfloat16_tE19Flash_kernel_traitsILi32ELi64ELi128ELi4ES3_EELb0ELb1ELb1ELb0ELb0ELb0ELb1ELb0EEEvNS_16Flash_fwd_paramsE$_ZN5flash30compute_attn_1rowblock_splitkvI23Flash_fwd_kernel_traitsILi32ELi64ELi128ELi4ELb0ELb0EN7cutlass10bfloat16_tE19Flash_kernel_traitsILi32ELi64ELi128ELi4ES3_EELb0ELb1ELb1ELb0ELb0ELb0ELb1ELb0ENS_16Flash_fwd_paramsEEEvRKT8_iiiii,@function
        .size           $_ZN5flash24flash_fwd_splitkv_kernelI23Flash_fwd_kernel_traitsILi32ELi64ELi128ELi4ELb0ELb0EN7cutlass10bfloat16_tE19Flash_kernel_traitsILi32ELi64ELi128ELi4ES3_EELb0ELb1ELb1ELb0ELb0ELb0ELb1ELb0EEEvNS_16Flash_fwd_paramsE$_ZN5flash30compute_attn_1rowblock_splitkvI23Flash_fwd_kernel_traitsILi32ELi64ELi128ELi4ELb0ELb0EN7cutlass10bfloat16_tE19Flash_kernel_traitsILi32ELi64ELi128ELi4ES3_EELb0ELb1ELb1ELb0ELb0ELb0ELb1ELb0ENS_16Flash_fwd_paramsEEEvRKT8_iiiii,(.L_x_10334 - $_ZN5flash24flash_fwd_splitkv_kernelI23Flash_fwd_kernel_traitsILi32ELi64ELi128ELi4ELb0ELb0EN7cutlass10bfloat16_tE19Flash_kernel_traitsILi32ELi64ELi128ELi4ES3_EELb0ELb1ELb1ELb0ELb0ELb0ELb1ELb0EEEvNS_16Flash_fwd_paramsE$_ZN5flash30compute_attn_1rowblock_splitkvI23Flash_fwd_kernel_traitsILi32ELi64ELi128ELi4ELb0ELb0EN7cutlass10bfloat16_tE19Flash_kernel_traitsILi32ELi64ELi128ELi4ES3_EELb0ELb1ELb1ELb0ELb0ELb0ELb1ELb0ENS_16Flash_fwd_paramsEEEvRKT8_iiiii)
$_ZN5flash24flash_fwd_splitkv_kernelI23Flash_fwd_kernel_traitsILi32ELi64ELi128ELi4ELb0ELb0EN7cutlass10bfloat16_tE19Flash_kernel_traitsILi32ELi64ELi128ELi4ES3_EELb0ELb1ELb1ELb0ELb0ELb0ELb1ELb0EEEvNS_16Flash_fwd_paramsE$_ZN5flash30compute_attn_1rowblock_splitkvI23Flash_fwd_kernel_traitsILi32ELi64ELi128ELi4ELb0ELb0EN7cutlass10bfloat16_tE19Flash_kernel_traitsILi32ELi64ELi128ELi4ES3_EELb0ELb1ELb1ELb0ELb0ELb0ELb1ELb0ENS_16Flash_fwd_paramsEEEvRKT8_iiiii:
        /* <DEDUP_REMOVED lines=38> */
.L_x_9648:
[----:B------:R-:W-:Y:S05]  /*0460*/  BSYNC.RECONVERGENT B0 ;  /* 0x0000000000007941 */ /* 0x000fea0003800200 */
.L_x_9647:
[----:B------:R-:W-:Y:S04]  /*0470*/  BSSY.RECONVERGENT B0, `(.L_x_9649) ;  /* 0x0000007000007945 */ /* 0x000fe80003800200 */
[----:B------:R-:W-:Y:S05]  /*0480*/  @!P3 BRA `(.L_x_9650) ;  /* 0x000000000014b947 */ /* 0x000fea0003800000 */
[----:B------:R-:W3:Y:S02]  /*0490*/  LD.E.U8 R5, desc[UR4][R2.64+0x1b2] ;  /* 0x0001b20402057980 */ /* 0x000ee4000c101100 */
[----:B---3--:R-:W-:-:S13]  /*04a0*/  ISETP.NE.AND P1, PT, R5, RZ, PT ;  /* 0x000000ff0500720c */ /* 0x008fda0003f25270 */
[----:B------:R-:W3:Y:S02]  /*04b0*/  @P1 LD.E R5, desc[UR4][R18.64+0x4] ;  /* 0x0000040412051980 */ /* 0x000ee4000c101900 */
[----:B---3-5:R-:W-:-:S06]  /*04c0*/  @P1 IADD3 R8, PT, PT, R5, -R14, RZ ;  /* 0x8000000e05081210 */ /* 0x028fcc0007ffe0ff */
[----:B------:R3:W5:Y:S02]  /*04d0*/  @!P1 LD.E R8, desc[UR4][R18.64] ;  /* 0x0000000412089980 */ /* 0x000764000c101900 */
.L_x_9650:
[----:B------:R-:W-:Y:S05]  /*04e0*/  BSYNC.RECONVERGENT B0 ;  /* 0x0000000000007941 */ /* 0x000fea0003800200 */
.L_x_9649:
        /* <DEDUP_REMOVED lines=8> */
.L_x_9652:
[----:B------:R-:W4:Y:S01]  /*0570*/  LD.E.64 R16, desc[UR4][R2.64+0x108] ;  /* 0x0001080402107980 */ /* 0x000f22000c101b00 */
[----:B------:R-:W-:Y:S01]  /*0580*/  BSSY.RECONVERGENT B0, `(.L_x_9654) ;  /* 0x0000006000007945 */ /* 0x000fe20003800200 */
[----:B------:R-:W-:Y:S01]  /*0590*/  IMAD.MOV.U32 R139, RZ, RZ, RZ ;  /* 0x000000ffff8b7224 */ /* 0x000fe200078e00ff */
[----:B----4-:R-:W-:-:S04]  /*05a0*/  ISETP.NE.U32.AND P0, PT, R16, RZ, PT ;  /* 0x000000ff1000720c */ /* 0x010fc80003f05070 */
[----:B------:R-:W-:-:S13]  /*05b0*/  ISETP.NE.AND.EX P0, PT, R17, RZ, PT, P0 ;  /* 0x000000ff1100720c */ /* 0x000fda0003f05300 */
[----:B------:R-:W-:Y:S05]  /*05c0*/  @!P0 BRA `(.L_x_9655) ;  /* 0x0000000000048947 */ /* 0x000fea0003800000 */
[----:B------:R4:W5:Y:S02]  /*05d0*/  LD.E R139, desc[UR4][R2.64+0xbc] ;  /* 0x0000bc04028b7980 */ /* 0x000964000c101900 */
.L_x_9655:
[----:B------:R-:W-:Y:S05]  /*05e0*/  BSYNC.RECONVERGENT B0 ;  /* 0x0000000000007941 */ /* 0x000fea0003800200 */
.L_x_9654:
[----:B-----5:R-:W-:Y:S02]  /*05f0*/  IADD3 R139, PT, PT, R139, R8, -R11 ;  /* 0x000000088b8b7210 */ /* 0x020fe40007ffe80b */
.L_x_9653:
[----:B------:R-:W-:Y:S05]  /*0600*/  BSYNC.RECONVERGENT B1 ;  /* 0x0000000000017941 */ /* 0x000fea0003800200 */
.L_x_9651:
[----:B------:R-:W-:Y:S01]  /*0610*/  IMAD.SHL.U32 R5, R149, 0x40, RZ ;  /* 0x0000004095057824 */ /* 0x000fe200078e00ff */
[----:B------:R-:W-:Y:S01]  /*0620*/  MOV R8, R148 ;  /* 0x0000009400087202 */ /* 0x000fe20000000f00 */
[----:B------:R-:W-:-:S03]  /*0630*/  IMAD.MOV.U32 R9, RZ, RZ, 0x0 ;  /* 0x00000000ff097424 */ /* 0x000fc600078e00ff */
[----:B------:R-:W-:-:S13]  /*0640*/  ISETP.GT.AND P0, PT, R114, R5, PT ;  /* 0x000000057200720c */ /* 0x000fda0003f04270 */
[----:B-1234-:R-:W-:Y:S05]  /*0650*/  @!P0 RET.REL.NODEC R8 `(_ZN5flash24flash_fwd_splitkv_kernelI23Flash_fwd_kernel_traitsILi32ELi64ELi128ELi4ELb0ELb0EN7cutlass10bfloat16_tE19Flash_kernel_traitsILi32ELi64ELi128ELi4ES3_EELb0ELb1ELb1ELb0ELb0ELb0ELb1ELb0EEEvNS_16Flash_fwd_paramsE) ;  /* 0xfffffff808688950 */ /* 0x01efea0003c3ffff */
[----:B------:R-:W2:Y:S04]  /*0660*/  LD.E R8, desc[UR4][R2.64+0xb8] ;  /* 0x0000b80402087980 */ /* 0x000ea8000c101900 */
[----:B------:R-:W3:Y:S04]  /*0670*/  LD.E R12, desc[UR4][R2.64+0x188] ;  /* 0x00018804020c7980 */ /* 0x000ee8000c101900 */
[----:B------:R-:W4:Y:S01]  /*0680*/  LD.E R7, desc[UR4][R2.64+0x184] ;  /* 0x0001840402077980 */ /* 0x000f22000c101900 */
[----:B------:R-:W-:Y:S01]  /*0690*/  IABS R10, R6 ;  /* 0x00000006000a7213 */ /* 0x000fe20000000000 */
[----:B------:R-:W-:Y:S01]  /*06a0*/  IMAD.IADD R109, R5, 0x1, R139 ;  /* 0x00000001056d7824 */ /* 0x000fe200078e028b */
[----:B------:R-:W1:Y:S02]  /*06b0*/  S2R R129, SR_TID.X ;  /* 0x0000000000817919 */ /* 0x000e640000002100 */
        /* <DEDUP_REMOVED lines=9> */
[----:B------:R-:W-:Y:S02]  /*0750*/  SHF.R.S32.HI R17, RZ, 0x1f, R8 ;  /* 0x0000001fff117819 */ /* 0x000fe40000011408 */
[----:B----4-:R-:W-:Y:S02]  /*0760*/  IADD3 R7, PT, PT, R109, -R114, -R7 ;  /* 0x800000726d077210 */ /* 0x010fe40007ffe807 */
        /* <DEDUP_REMOVED lines=10> */
[----:B------:R-:W-:-:S03]  /*0810*/  IMAD R8, R149, 0x40, -R114 ;  /* 0x0000004095087824 */ /* 0x000fc600078e0a72 */
[----:B------:R-:W-:-:S13]  /*0820*/  ISETP.GT.U32.AND P1, PT, R10, R9, PT ;  /* 0x000000090a00720c */ /* 0x000fda0003f24070 */
[----:B------:R-:W-:Y:S02]  /*0830*/  @!P1 IMAD.IADD R9, R9, 0x1, -R10 ;  /* 0x0000000109099824 */ /* 0x000fe400078e0a0a */
[----:B------:R-:W-:Y:S01]  /*0840*/  @!P1 VIADD R15, R15, 0x1 ;  /* 0x000000010f0f9836 */ /* 0x000fe20000000000 */
[----:B------:R-:W-:Y:S02]  /*0850*/  ISETP.NE.AND P1, PT, R6, RZ, PT ;  /* 0x000000ff0600720c */ /* 0x000fe40003f25270 */
[----:B------:R-:W-:Y:S01]  /*0860*/  ISETP.GE.U32.AND P2, PT, R9, R10, PT ;  /* 0x0000000a0900720c */ /* 0x000fe20003f46070 */
[----:B------:R-:W-:Y:S01]  /*0870*/  VIADD R9, R139, 0x7f ;  /* 0x0000007f8b097836 */ /* 0x000fe20000000000 */
[----:B------:R-:W-:-:S04]  /*0880*/  SHF.R.S32.HI R10, RZ, 0x1f, R7 ;  /* 0x0000001fff0a7819 */ /* 0x000fc80000011407 */
[----:B---3--:R-:W-:Y:S02]  /*0890*/  IADD3 R8, PT, PT, R12, R8, R9 ;  /* 0x000000080c087210 */ /* 0x008fe40007ffe009 */
[----:B------:R-:W-:-:S03]  /*08a0*/  LEA.HI R10, R10, R7, RZ, 0x7 ;  /* 0x000000070a0a7211 */ /* 0x000fc600078f38ff */
[----:B------:R-:W-:Y:S01]  /*08b0*/  VIADD R8, R8, 0x40 ;  /* 0x0000004008087836 */ /* 0x000fe20000000000 */
[----:B------:R-:W-:Y:S01]  /*08c0*/  SHF.R.S32.HI R143, RZ, 0x7, R10 ;  /* 0x00000007ff8f7819 */ /* 0x000fe2000001140a */
[----:B------:R-:W-:-:S03]  /*08d0*/  @P2 VIADD R15, R15, 0x1 ;  /* 0x000000010f0f2836 */ /* 0x000fc60000000000 */
[----:B------:R-:W-:Y:S01]  /*08e0*/  SHF.R.S32.HI R17, RZ, 0x1f, R8 ;  /* 0x0000001fff117819 */ /* 0x000fe20000011408 */
[----:B------:R-:W-:Y:S01]  /*08f0*/  @!P0 IMAD.MOV R15, RZ, RZ, -R15 ;  /* 0x000000ffff0f8224 */ /* 0x000fe200078e0a0f */
[----:B------:R-:W-:Y:S02]  /*0900*/  @!P1 LOP3.LUT R15, RZ, R6, RZ, 0x33, !PT ;  /* 0x00000006ff0f9212 */ /* 0x000fe400078e33ff */
[----:B------:R-:W-:Y:S02]  /*0910*/  SHF.R.S32.HI R6, RZ, 0x1f, R9 ;  /* 0x0000001fff067819 */ /* 0x000fe40000011409 */
[----:B------:R-:W-:Y:S01]  /*0920*/  LEA.HI R17, R17, R8, RZ, 0x7 ;  /* 0x0000000811117211 */ /* 0x000fe200078f38ff */
[----:B------:R-:W-:Y:S01]  /*0930*/  IMAD R8, R15, UR7, RZ ;  /* 0x000000070f087c24 */ /* 0x000fe2000f8e02ff */
[----:B------:R-:W-:Y:S02]  /*0940*/  LEA.HI R6, R6, R9, RZ, 0x7 ;  /* 0x0000000906067211 */ /* 0x000fe400078f38ff */
[----:B------:R-:W-:-:S02]  /*0950*/  SHF.R.S32.HI R17, RZ, 0x7, R17 ;  /* 0x00000007ff117819 */ /* 0x000fc40000011411 */
[----:B------:R-:W-:Y:S02]  /*0960*/  SHF.R.S32.HI R6, RZ, 0x7, R6 ;  /* 0x00000007ff067819 */ /* 0x000fe40000011406 */
[C---:B------:R-:W-:Y:S02]  /*0970*/  VIMNMX R143, PT, PT, R8.reuse, R143, !PT ;  /* 0x0000008f088f7248 */ /* 0x040fe40007fe0100 */
[----:B------:R-:W-:-:S04]  /*0980*/  VIADDMNMX R6, R8, R15, R6, PT ;  /* 0x0000000f08067246 */ /* 0x000fc80003800106 */
        /* <DEDUP_REMOVED lines=50> */
[----:B-1----:R-:W-:Y:S05]  /*0cb0*/  @P4 RET.REL.NODEC R148 `(_ZN5flash24flash_fwd_splitkv_kernelI23Flash_fwd_kernel_traitsILi32ELi64ELi128ELi4ELb0ELb0EN7cutlass10bfloat16_tE19Flash_kernel_traitsILi32ELi64ELi128ELi4ES3_EELb0ELb1ELb1ELb0ELb0ELb0ELb1ELb0EEEvNS_16Flash_fwd_paramsE) ;  /* 0xfffffff094d04950 */ /* 0x002fea0003c3ffff */
[----:B------:R-:W-:Y:S02]  /*0cc0*/  MOV R3, 0xff800000 ;  /* 0xff80000000037802 */ /* 0x000fe40000000f00 */
[----:B------:R-:W-:-:S03]  /*0cd0*/  MOV R149, 0x0 ;  /* 0x0000000000957802 */ /* 0x000fc60000000f00 */
[----:B------:R1:W-:Y:S02]  /*0ce0*/  ST.E desc[UR4][R8.64+0xc0], R3 ;  /* 0x0000c00308007985 */ /* 0x0003e4000c101904 */
[----:B-1----:R-:W-:Y:S05]  /*0cf0*/  RET.REL.NODEC R148 `(_ZN5flash24flash_fwd_splitkv_kernelI23Flash_fwd_kernel_traitsILi32ELi64ELi128ELi4ELb0ELb0EN7cutlass10bfloat16_tE19Flash_kernel_traitsILi32ELi64ELi128ELi4ES3_EELb0ELb1ELb1ELb0ELb0ELb0ELb1ELb0EEEvNS_16Flash_fwd_paramsE) ;  /* 0xfffffff094c07950 */ /* 0x002fea0003c3ffff */
.L_x_9656:
        /* <DEDUP_REMOVED lines=103> */
.L_x_9658:
        /* <DEDUP_REMOVED lines=28> */
[----:B------:R-:W-:Y:S01]  /*1530*/  @P2 IADD3 R8, PT, PT, R11, R14, RZ ;  /* 0x0000000e0b082210 */ /* 0x000fe20007ffe0ff */
[-C--:B----45:R-:W-:Y:S02]  /*1540*/  @!P2 IMAD R9, R19, R10.reuse, RZ ;  /* 0x0000000a1309a224 */ /* 0x0b0fe400078e02ff */
[----:B------:R-:W-:Y:S02]  /*1550*/  @!P2 IMAD.IADD R25, R25, 0x1, R0 ;  /* 0x000000011919a824 */ /* 0x000fe400078e0200 */
[----:B------:R-:W-:Y:S01]  /*1560*/  @!P1 IMAD.IADD R7, R7, 0x1, -R4 ;  /* 0x0000000107079824 */ /* 0x000fe200078e0a04 */
[----:B------:R-:W-:Y:S01]  /*1570*/  @!P2 SHF.R.S32.HI R0, RZ, 0x1f, R10 ;  /* 0x0000001fff00a819 */ /* 0x000fe2000001140a */
[----:B------:R-:W-:-:S03]  /*1580*/  @!P2 IMAD.WIDE.U32 R24, R18, R10, R24 ;  /* 0x0000000a1218a225 */ /* 0x000fc600078e0018 */
[----:B------:R-:W-:Y:S01]  /*1590*/  ISETP.GE.U32.AND P4, PT, R7, R4, PT ;  /* 0x000000040700720c */ /* 0x000fe20003f86070 */
[----:B------:R-:W-:Y:S01]  /*15a0*/  @!P2 IMAD R9, R18, R0, R9 ;  /* 0x000000001209a224 */ /* 0x000fe200078e0209 */
[----:B------:R-:W-:Y:S01]  /*15b0*/  LOP3.LUT R4, R158, R17, RZ, 0x3c, !PT ;  /* 0x000000119e047212 */ /* 0x000fe200078e3cff */
[-C--:B------:R-:W-:Y:S02]  /*15c0*/  @P2 IMAD R0, R135, R8.reuse, RZ ;  /* 0x0000000887002224 */ /* 0x080fe400078e02ff */
[----:B------:R-:W-:Y:S01]  /*15d0*/  @P2 IMAD.WIDE.U32 R18, R134, R8, RZ ;  /* 0x0000000886122225 */ /* 0x000fe200078e00ff */
[----:B------:R-:W-:Y:S02]  /*15e0*/  ISETP.GE.AND P0, PT, R4, RZ, PT ;  /* 0x000000ff0400720c */ /* 0x000fe40003f06270 */
[----:B------:R-:W-:Y:S02]  /*15f0*/  LEA R12, R108, 0xffffff80, 0x7 ;  /* 0xffffff806c0c7811 */ /* 0x000fe400078e38ff */
[----:B------:R-:W-:-:S02]  /*1600*/  ISETP.NE.AND P3, PT, R17, RZ, PT ;  /* 0x000000ff1100720c */ /* 0x000fc40003f65270 */
[----:B------:R-:W-:Y:S01]  /*1610*/  @!P2 IADD3 R9, PT, PT, R25, R9, RZ ;  /* 0x000000091909a210 */ /* 0x000fe20007ffe0ff */
[----:B------:R-:W-:Y:S01]  /*1620*/  @P2 IMAD.IADD R9, R19, 0x1, R0 ;  /* 0x0000000113092824 */ /* 0x000fe200078e0200 */
[----:B------:R-:W-:Y:S01]  /*1630*/  @!P2 SHF.R.S32.HI R7, RZ, 0x1f, R11 ;  /* 0x0000001fff07a819 */ /* 0x000fe2000001140b */
[----:B------:R-:W-:Y:S01]  /*1640*/  @!P2 IMAD R0, R137, R11, RZ ;  /* 0x0000000b8900a224 */ /* 0x000fe200078e02ff */
[----:B------:R-:W-:Y:S02]  /*1650*/  @!P1 IADD3 R6, PT, PT, R6, 0x1, RZ ;  /* 0x0000000106069810 */ /* 0x000fe40007ffe0ff */
[----:B------:R-:W-:Y:S01]  /*1660*/  @!P2 MOV R8, R24 ;  /* 0x000000180008a202 */ /* 0x000fe20000000f00 */
[----:B------:R-:W-:Y:S01]  /*1670*/  IMAD R4, R135, R12, RZ ;  /* 0x0000000c87047224 */ /* 0x000fe200078e02ff */
[----:B------:R-:W-:Y:S02]  /*1680*/  @P2 MOV R8, R18 ;  /* 0x0000001200082202 */ /* 0x000fe40000000f00 */
[----:B------:R-:W-:Y:S01]  /*1690*/  SHF.R.S32.HI R19, RZ, 0x1f, R12 ;  /* 0x0000001fff137819 */ /* 0x000fe2000001140c */
[----:B------:R-:W-:-:S02]  /*16a0*/  @P4 VIADD R6, R6, 0x1 ;  /* 0x0000000106064836 */ /* 0x000fc40000000000 */
[----:B------:R-:W-:Y:S02]  /*16b0*/  @!P2 IMAD R0, R7, R136, R0 ;  /* 0x000000880700a224 */ /* 0x000fe400078e0200 */
[----:B------:R-:W-:Y:S01]  /*16c0*/  @!P2 IMAD.WIDE.U32 R24, R136, R11, RZ ;  /* 0x0000000b8818a225 */ /* 0x000fe200078e00ff */
[----:B------:R-:W-:-:S03]  /*16d0*/  @!P0 IADD3 R6, PT, PT, -R6, RZ, RZ ;  /* 0x000000ff06068210 */ /* 0x000fc60007ffe1ff */
[----:B------:R-:W-:Y:S02]  /*16e0*/  IMAD R4, R19, R134, R4 ;  /* 0x0000008613047224 */ /* 0x000fe400078e0204 */
[----:B------:R-:W-:Y:S01]  /*16f0*/  IMAD.WIDE.U32 R8, R134, R12, R8 ;  /* 0x0000000c86087225 */ /* 0x000fe200078e0008 */
[----:B------:R-:W-:Y:S02]  /*1700*/  @!P2 IADD3 R25, PT, PT, R25, R0, RZ ;  /* 0x000000001919a210 */ /* 0x000fe40007ffe0ff */
[----:B------:R-:W-:Y:S01]  /*1710*/  @!P2 SHF.R.S32.HI R7, RZ, 0x1f, R10 ;  /* 0x0000001fff07a819 */ /* 0x000fe2000001140a */
[----:B------:R-:W-:Y:S01]  /*1720*/  @P2 IMAD.IADD R11, R11, 0x1, R14 ;  /* 0x000000010b0b2824 */ /* 0x000fe200078e020e */
[----:B------:R-:W-:Y:S01]  /*1730*/  @!P3 LOP3.LUT R6, RZ, R17, RZ, 0x33, !PT ;  /* 0x00000011ff06b212 */ /* 0x000fe200078e33ff */
[----:B------:R-:W-:Y:S01]  /*1740*/  @!P2 IMAD R0, R23, R10, RZ ;  /* 0x0000000a1700a224 */ /* 0x000fe200078e02ff */
[----:B------:R-:W-:Y:S02]  /*1750*/  IADD3 R15, PT, PT, R9, R4, RZ ;  /* 0x00000004090f7210 */ /* 0x000fe40007ffe0ff */
[----:B------:R-:W-:Y:S01]  /*1760*/  MOV R14, R8 ;  /* 0x00000008000e7202 */ /* 0x000fe20000000f00 */
[----:B------:R-:W-:Y:S01]  /*1770*/  @!P2 IMAD R0, R22, R7, R0 ;  /* 0x000000071600a224 */ /* 0x000fe200078e0200 */
[----:B------:R-:W-:Y:S01]  /*1780*/  SHF.R.S32.HI R4, RZ, 0x1f, R6 ;  /* 0x0000001fff047819 */ /* 0x000fe20000011406 */
[----:B------:R-:W-:-:S02]  /*1790*/  IMAD R9, R21, R6, RZ ;  /* 0x0000000615097224 */ /* 0x000fc400078e02ff */
        /* <DEDUP_REMOVED lines=11> */
.L_x_9659:
[----:B------:R-:W-:Y:S05]  /*1850*/  BSYNC.RECONVERGENT B0 ;  /* 0x0000000000007941 */ /* 0x000fea0003800200 */
.L_x_9657:
        /* <DEDUP_REMOVED lines=28> */
[----:B------:R-:W-:Y:S01]  /*1a20*/  ISETP.NE.AND P2, PT, R17, RZ, PT ;  /* 0x000000ff1100720c */ /* 0x000fe20003f45270 */
[----:B------:R-:W-:-:S06]  /*1a30*/  IMAD R14, R19, R136, RZ ;  /* 0x00000088130e7224 */ /* 0x000fcc00078e02ff */
[----:B------:R-:W-:-:S04]  /*1a40*/  @P3 VIADD R21, R21, 0x1 ;  /* 0x0000000115153836 */ /* 0x000fc80000000000 */
[----:B------:R-:W-:Y:S01]  /*1a50*/  IMAD.MOV.U32 R18, RZ, RZ, R21 ;  /* 0x000000ffff127224 */ /* 0x000fe200078e0015 */
[----:B------:R-:W-:Y:S01]  /*1a60*/  SHF.L.U32 R156, R129, 0x3, RZ ;  /* 0x00000003819c7819 */ /* 0x000fe200000006ff */
[C---:B------:R-:W-:Y:S02]  /*1a70*/  IMAD R14, R12.reuse, R137, R14 ;  /* 0x000000890c0e7224 */ /* 0x040fe400078e020e */
[----:B------:R-:W-:Y:S01]  /*1a80*/  @!P1 IMAD.MOV R18, RZ, RZ, -R18 ;  /* 0x000000ffff129224 */ /* 0x000fe200078e0a12 */
[----:B------:R-:W-:Y:S01]  /*1a90*/  @!P2 LOP3.LUT R18, RZ, R17, RZ, 0x33, !PT ;  /* 0x00000011ff12a212 */ /* 0x000fe200078e33ff */
[----:B------:R-:W-:Y:S01]  /*1aa0*/  IMAD.WIDE.U32 R30, R12, R136, RZ ;  /* 0x000000880c1e7225 */ /* 0x000fe200078e00ff */
[C---:B------:R-:W-:Y:S02]  /*1ab0*/  LOP3.LUT R113, R156.reuse, 0x18, RZ, 0xc0, !PT ;  /* 0x000000189c717812 */ /* 0x040fe400078ec0ff */
[----:B------:R-:W-:Y:S01]  /*1ac0*/  SHF.R.S32.HI R17, RZ, 0x1f, R18 ;  /* 0x0000001fff117819 */ /* 0x000fe20000011412 */
[----:B------:R-:W-:Y:S01]  /*1ad0*/  IMAD.IADD R12, R31, 0x1, R14 ;  /* 0x000000011f0c7824 */ /* 0x000fe200078e020e */
[----:B------:R-:W-:Y:S01]  /*1ae0*/  LOP3.LUT R20, R156, 0xc0, RZ, 0xc0, !PT ;  /* 0x000000c09c147812 */ /* 0x000fe200078ec0ff */
[----:B------:R-:W-:Y:S01]  /*1af0*/  IMAD R14, R29, R18, RZ ;  /* 0x000000121d0e7224 */ /* 0x000fe200078e02ff */
        /* <DEDUP_REMOVED lines=8> */
[----:B------:R-:W-:Y:S02]  /*1b80*/  IADD3 R15, PT, PT, R19, R14, RZ ;  /* 0x0000000e130f7210 */ /* 0x000fe40007ffe0ff */
[----:B------:R-:W-:-:S03]  /*1b90*/  LOP3.LUT R112, R17, R112, RZ, 0xfc, !PT ;  /* 0x0000007011707212 */ /* 0x000fc600078efcff */
[----:B------:R-:W-:Y:S02]  /*1ba0*/  IMAD.X R17, R12, 0x1, R15, P1 ;  /* 0x000000010c117824 */ /* 0x000fe400008e060f */
[----:B------:R-:W1:Y:S01]  /*1bb0*/  S2R R12, SR_CgaCtaId ;  /* 0x00000000000c7919 */ /* 0x000e620000008800 */
[----:B------:R-:W-:-:S05]  /*1bc0*/  SHF.R.U32.HI R120, RZ, 0x2, R129 ;  /* 0x00000002ff787819 */ /* 0x000fca0000011681 */
[----:B------:R-:W-:Y:S02]  /*1bd0*/  IMAD R147, R137, R120, RZ ;  /* 0x0000007889937224 */ /* 0x000fe400078e02ff */
[----:B------:R-:W-:-:S04]  /*1be0*/  IMAD.WIDE.U32 R20, R120, R136, R16 ;  /* 0x0000008878147225 */ /* 0x000fc800078e0010 */
[----:B------:R-:W-:Y:S02]  /*1bf0*/  IMAD.IADD R147, R21, 0x1, R147 ;  /* 0x0000000115937824 */ /* 0x000fe400078e0293 */
[----:B------:R-:W-:Y:S01]  /*1c00*/  IMAD.IADD R138, R114, 0x1, -R5 ;  /* 0x00000001728a7824 */ /* 0x000fe200078e0a05 */
[----:B------:R-:W-:Y:S01]  /*1c10*/  MOV R115, 0x400 ;  /* 0x0000040000737802 */ /* 0x000fe20000000f00 */
[----:B------:R-:W-:Y:S01]  /*1c20*/  IMAD R145, R135, R120, RZ ;  /* 0x0000007887917224 */ /* 0x000fe200078e02ff */
[----:B------:R-:W-:Y:S01]  /*1c30*/  MOV R121, RZ ;  /* 0x000000ff00797202 */ /* 0x000fe20000000f00 */
[----:B------:R-:W-:Y:S01]  /*1c40*/  BSSY.RECONVERGENT B0, `(.L_x_9660) ;  /* 0x0000030000007945 */ /* 0x000fe20003800200 */
[----:B-1----:R-:W-:-:S05]  /*1c50*/  LEA R5, R12, R115, 0x18 ;  /* 0x000000730c057211 */ /* 0x002fca00078ec0ff */
[----:B------:R-:W-:Y:S02]  /*1c60*/  IMAD R112, R112, 0x2, R5 ;  /* 0x0000000270707824 */ /* 0x000fe400078e0205 */
[-C--:B--2---:R-:W-:Y:S02]  /*1c70*/  @!P0 IMAD R14, R27, R157.reuse, RZ ;  /* 0x0000009d1b0e8224 */ /* 0x084fe400078e02ff */
[----:B------:R-:W-:Y:S01]  /*1c80*/  @!P0 IMAD.WIDE.U32 R18, R26, R157, RZ ;  /* 0x0000009d1a128225 */ /* 0x000fe200078e00ff */
[----:B------:R-:W-:-:S03]  /*1c90*/  IADD3 R26, P1, PT, R113, R4, RZ ;  /* 0x00000004711a7210 */ /* 0x000fc60007f3e0ff */
[----:B------:R-:W-:Y:S01]  /*1ca0*/  @!P0 IMAD.IADD R4, R19, 0x1, R14 ;  /* 0x0000000113048824 */ /* 0x000fe200078e020e */
[----:B------:R-:W-:Y:S01]  /*1cb0*/  @!P0 MOV R14, R18 ;  /* 0x00000012000e8202 */ /* 0x000fe20000000f00 */
[----:B------:R-:W-:-:S04]  /*1cc0*/  @P0 IMAD.WIDE.U32 R18, R8, R13, RZ ;  /* 0x0000000d08120225 */ /* 0x000fc800078e00ff */
[----:B------:R-:W-:Y:S01]  /*1cd0*/  IMAD.X R27, RZ, RZ, R0, P1 ;  /* 0x000000ffff1b7224 */ /* 0x000fe200008e0600 */
[C---:B---3--:R-:W-:Y:S01]  /*1ce0*/  LEA R146, P1, R20.reuse, R24, 0x1 ;  /* 0x0000001814927211 */ /* 0x048fe200078208ff */
[----:B------:R-:W-:Y:S01]  /*1cf0*/  @P0 IMAD R13, R9, R13, RZ ;  /* 0x0000000d090d0224 */ /* 0x000fe200078e02ff */
[----:B------:R-:W-:Y:S02]  /*1d00*/  @P0 MOV R14, R18 ;  /* 0x00000012000e0202 */ /* 0x000fe40000000f00 */
[----:B------:R-:W-:Y:S01]  /*1d10*/  LEA.HI.X R147, R20, R25, R147, 0x1, P1 ;  /* 0x0000001914937211 */ /* 0x000fe200008f0c93 */
[----:B------:R-:W-:Y:S01]  /*1d20*/  @P0 IMAD.IADD R4, R19, 0x1, R13 ;  /* 0x0000000113040824 */ /* 0x000fe200078e020d */
[----:B------:R-:W-:-:S04]  /*1d30*/  IADD3 R18, P1, PT, R113, R14, RZ ;  /* 0x0000000e71127210 */ /* 0x000fc80007f3e0ff */
[----:B------:R-:W-:Y:S02]  /*1d40*/  IADD3.X R19, PT, PT, RZ, R4, RZ, P1, !PT ;  /* 0x00000004ff137210 */ /* 0x000fe40000ffe4ff */
[C---:B------:R-:W-:Y:S01]  /*1d50*/  ISETP.GE.AND P1, PT, R120.reuse, R138, PT ;  /* 0x0000008a7800720c */ /* 0x040fe20003f26270 */
[----:B------:R-:W-:Y:S01]  /*1d60*/  IMAD.WIDE.U32 R16, R120, R134, R26 ;  /* 0x0000008678107225 */ /* 0x000fe200078e001a */
[----:B------:R-:W-:-:S03]  /*1d70*/  SHF.R.S32.HI R13, RZ, 0x1f, R158 ;  /* 0x0000001fff0d7819 */ /* 0x000fc6000001149e */
[----:B----4-:R-:W-:Y:S01]  /*1d80*/  IMAD R11, R11, R158, RZ ;  /* 0x0000009e0b0b7224 */ /* 0x010fe200078e02ff */
[----:B------:R-:W-:Y:S01]  /*1d90*/  LEA R144, P2, R16, R22, 0x1 ;  /* 0x0000001610907211 */ /* 0x000fe200078408ff */
[----:B------:R-:W-:Y:S02]  /*1da0*/  IMAD.IADD R145, R17, 0x1, R145 ;  /* 0x0000000111917824 */ /* 0x000fe400078e0291 */
[----:B------:R-:W-:Y:S02]  /*1db0*/  IMAD R0, R10, R13, R11 ;  /* 0x0000000d0a007224 */ /* 0x000fe400078e020b */
[----:B------:R-:W-:Y:S01]  /*1dc0*/  IMAD.WIDE.U32 R10, R158, R10, R18 ;  /* 0x0000000a9e0a7225 */ /* 0x000fe200078e0012 */
[----:B------:R-:W-:Y:S02]  /*1dd0*/  LEA.HI.X R145, R16, R23, R145, 0x1, P2 ;  /* 0x0000001710917211 */ /* 0x000fe400010f0c91 */
[-C--:B------:R-:W-:Y:S01]  /*1de0*/  @!P0 MOV R14, R8.reuse ;  /* 0x00000008000e8202 */ /* 0x080fe20000000f00 */
[--C-:B------:R-:W-:Y:S01]  /*1df0*/  @!P0 IMAD.MOV.U32 R15, RZ, RZ, R9.reuse ;  /* 0x000000ffff0f8224 */ /* 0x100fe200078e0009 */
        /* <DEDUP_REMOVED lines=19> */
.L_x_9662:
[----:B------:R2:W-:Y:S02]  /*1f30*/  STS.128 [R112], RZ ;  /* 0x000000ff70007388 */ /* 0x0005e40000000c00 */
.L_x_9661:
[----:B------:R-:W-:Y:S05]  /*1f40*/  BSYNC.RECONVERGENT B0 ;  /* 0x0000000000007941 */ /* 0x000fea0003800200 */
.L_x_9660:
        /* <DEDUP_REMOVED lines=10> */
[----:B------:R-:W-:Y:S01]  /*1ff0*/  IADD3 R11, P0, PT, R16, 0x20, RZ ;  /* 0x00000020100b7810 */ /* 0x000fe20007f1e0ff */
[----:B------:R-:W-:-:S04]  /*2000*/  IMAD.MOV.U32 R16, RZ, RZ, R10 ;  /* 0x000000ffff107224 */ /* 0x000fc800078e000a */
[----:B------:R-:W-:-:S04]  /*2010*/  IMAD.X R17, RZ, RZ, R17, P0 ;  /* 0x000000ffff117224 */ /* 0x000fc800000e0611 */
[----:B------:R-:W-:Y:S01]  /*2020*/  IMAD R0, R17, R14, RZ ;  /* 0x0000000e11007224 */ /* 0x000fe200078e02ff */
[----:B------:R-:W-:-:S03]  /*2030*/  MOV R17, R19 ;  /* 0x0000001300117202 */ /* 0x000fc60000000f00 */
        /* <DEDUP_REMOVED lines=9> */
.L_x_9664:
[----:B------:R-:W-:Y:S05]  /*20d0*/  BSYNC.RECONVERGENT B0 ;  /* 0x0000000000007941 */ /* 0x000fea0003800200 */
.L_x_9663:
[----:B------:R-:W-:Y:S01]  /*20e0*/  BSSY.RECONVERGENT B0, `(.L_x_9665) ;  /* 0x000000c000007945 */ /* 0x000fe20003800200 */
[C---:B------:R-:W-:Y:S02]  /*20f0*/  SHF.L.U64.HI R4, R134.reuse, 0x5, R135 ;  /* 0x0000000586047819 */ /* 0x040fe40000010287 */
[----:B------:R-:W-:Y:S01]  /*2100*/  SHF.L.U32 R0, R134, 0x5, RZ ;  /* 0x0000000586007819 */ /* 0x000fe200000006ff */
        /* <DEDUP_REMOVED lines=8> */
.L_x_9667:
[----:B------:R4:W-:Y:S02]  /*2190*/  STS.128 [R112+0x1000], RZ ;  /* 0x001000ff70007388 */ /* 0x0009e40000000c00 */
.L_x_9666:
[----:B------:R-:W-:Y:S05]  /*21a0*/  BSYNC.RECONVERGENT B0 ;  /* 0x0000000000007941 */ /* 0x000fea0003800200 */
.L_x_9665:
[-C--:B------:R-:W-:Y:S01]  /*21b0*/  ISETP.GE.AND P3, PT, R8, R9.reuse, PT ;  /* 0x000000090800720c */ /* 0x080fe20003f66270 */
[----:B------:R-:W-:Y:S01]  /*21c0*/  VIADD R14, R120, 0x40 ;  /* 0x00000040780e7836 */ /* 0x000fe20000000000 */
[----:B-----5:R-:W-:Y:S01]  /*21d0*/  LEA R6, P0, R0, R144, 0x1 ;  /* 0x0000009000067211 */ /* 0x020fe200078008ff */
[----:B---3--:R-:W-:Y:S01]  /*21e0*/  VIADD R10, R120, 0x60 ;  /* 0x00000060780a7836 */ /* 0x008fe20000000000 */
        /* <DEDUP_REMOVED lines=12> */
.L_x_9669:
[----:B------:R-:W-:Y:S05]  /*22b0*/  BSYNC.RECONVERGENT B0 ;  /* 0x0000000000007941 */ /* 0x000fea0003800200 */
.L_x_9668:
        /* <DEDUP_REMOVED lines=11> */
.L_x_9671:
[----:B------:R-:W-:Y:S05]  /*2370*/  BSYNC.RECONVERGENT B0 ;  /* 0x0000000000007941 */ /* 0x000fea0003800200 */
.L_x_9670:
        /* <DEDUP_REMOVED lines=11> */
.L_x_9673:
[----:B------:R-:W-:Y:S05]  /*2430*/  BSYNC.RECONVERGENT B0 ;  /* 0x0000000000007941 */ /* 0x000fea0003800200 */
.L_x_9672:
[----:B------:R-:W2:Y:S04]  /*2440*/  LD.E.64 R18, desc[UR4][R2.64+0x1c0] ;  /* 0x0001c00402127980 */ /* 0x000ea8000c101b00 */
[----:B-1----:R-:W3:Y:S01]  /*2450*/  LD.E.64 R16, desc[UR4][R2.64+0x1b8] ;  /* 0x0001b80402107980 */ /* 0x002ee2000c101b00 */
[----:B------:R-:W-:-:S03]  /*2460*/  MOV R12, R158 ;  /* 0x0000009e000c7202 */ /* 0x000fc60000000f00 */
        /* <DEDUP_REMOVED lines=26> */
.L_x_9676:
[----:B------:R3:W-:Y:S01]  /*2610*/  STS.128 [R112+0x3000], RZ ;  /* 0x003000ff70007388 */ /* 0x0007e20000000c00 */
[----:B------:R-:W-:Y:S05]  /*2620*/  BRA `(.L_x_9677) ;  /* 0x0000000000047947 */ /* 0x000fea0003800000 */
.L_x_9675:
[----:B------:R2:W-:Y:S02]  /*2630*/  STS.128 [R112+0x3000], RZ ;  /* 0x003000ff70007388 */ /* 0x0005e40000000c00 */
.L_x_9677:
[----:B------:R-:W-:Y:S05]  /*2640*/  BSYNC.RECONVERGENT B0 ;  /* 0x0000000000007941 */ /* 0x000fea0003800200 */
.L_x_9674:
[-C--:B------:R-:W-:Y:S01]  /*2650*/  ISETP.GE.AND P3, PT, R8, R9.reuse, PT ;  /* 0x000000090800720c */ /* 0x080fe20003f66270 */
[C---:B-1----:R-:W-:Y:S01]  /*2660*/  IMAD.SHL.U32 R7, R129.reuse, 0x10, RZ ;  /* 0x0000001081077824 */ /* 0x042fe200078e00ff */
        /* <DEDUP_REMOVED lines=10> */
[--C-:B------:R-:W-:Y:S02]  /*2710*/  LOP3.LUT R10, R11, 0xc0, R118.reuse, 0xf8, !PT ;  /* 0x000000c00b0a7812 */ /* 0x100fe400078ef876 */
[----:B------:R-:W-:Y:S02]  /*2720*/  LOP3.LUT R14, R118, 0xc0, RZ, 0xc0, !PT ;  /* 0x000000c0760e7812 */ /* 0x000fe400078ec0ff */
[----:B------:R-:W-:Y:S02]  /*2730*/  LOP3.LUT R9, R128, 0x18, RZ, 0xc0, !PT ;  /* 0x0000001880097812 */ /* 0x000fe400078ec0ff */
[--C-:B------:R-:W-:Y:S02]  /*2740*/  LOP3.LUT R11, R131, 0x20, R118.reuse, 0xf8, !PT ;  /* 0x00000020830b7812 */ /* 0x100fe400078ef876 */
[----:B------:R-:W-:-:S02]  /*2750*/  LOP3.LUT R8, R7, 0x20, R118, 0xf8, !PT ;  /* 0x0000002007087812 */ /* 0x000fc400078ef876 */
[----:B------:R-:W-:Y:S02]  /*2760*/  LEA R12, P0, R4, R146, 0x1 ;  /* 0x00000092040c7211 */ /* 0x000fe400078008ff */
        /* <DEDUP_REMOVED lines=14> */
.L_x_9679:
[----:B------:R-:W-:Y:S05]  /*2850*/  BSYNC.RECONVERGENT B0 ;  /* 0x0000000000007941 */ /* 0x000fea0003800200 */
.L_x_9678:
        /* <DEDUP_REMOVED lines=14> */
.L_x_9681:
[----:B------:R-:W-:Y:S05]  /*2940*/  BSYNC.RECONVERGENT B0 ;  /* 0x0000000000007941 */ /* 0x000fea0003800200 */
.L_x_9680:
        /* <DEDUP_REMOVED lines=12> */
.L_x_9683:
[----:B------:R-:W-:Y:S05]  /*2a10*/  BSYNC.RECONVERGENT B0 ;  /* 0x0000000000007941 */ /* 0x000fea0003800200 */
.L_x_9682:
[----:B------:R-:W-:Y:S01]  /*2a20*/  LDSM.16.M88.4 R8, [R5] ;  /* 0x000000000508783b */ /* 0x000fe20000000200 */
[----:B------:R-:W-:Y:S01]  /*2a30*/  IMAD.MOV.U32 R110, RZ, RZ, 0x20 ;  /* 0x00000020ff6e7424 */ /* 0x000fe200078e00ff */
[----:B------:R-:W-:Y:S01]  /*2a40*/  LOP3.LUT P5, RZ, R129, 0x4, RZ, 0xc0, !PT ;  /* 0x0000000481ff7812 */ /* 0x000fe200078ac0ff */
[----:B------:R-:W-:Y:S01]  /*2a50*/  BSSY.RECONVERGENT B1, `(.L_x_9684) ;  /* 0x00000b6000017945 */ /* 0x000fe20003800200 */
[----:B------:R-:W5:Y:S01]  /*2a60*/  LDSM.16.M88.4 R48, [R111+0x1800] ;  /* 0x001800006f30783b */ /* 0x000f620000000200 */
[----:B------:R-:W-:Y:S02]  /*2a70*/  IADD3 R119, PT, PT, R119, R139, -R114 ;  /* 0x0000008b77777210 */ /* 0x000fe40007ffe872 */
[----:B------:R-:W-:Y:S01]  /*2a80*/  SEL R110, R110, 0xffffffe0, !P5 ;  /* 0xffffffe06e6e7807 */ /* 0x000fe20006800000 */
[----:B------:R-:W2:Y:S04]  /*2a90*/  LDSM.16.M88.4 R40, [R111+0x1c00] ;  /* 0x001c00006f28783b */ /* 0x000ea80000000200 */
[----:B------:R-:W1:Y:S01]  /*2aa0*/  LDSM.16.M88.4 R104, [R111+0x2c00] ;  /* 0x002c00006f68783b */ /* 0x000e620000000200 */
[----:B------:R-:W-:-:S02]  /*2ab0*/  IMAD.IADD R96, R5, 0x1, R110 ;  /* 0x0000000105607824 */ /* 0x000fc400078e026e */
[----:B------:R-:W-:Y:S01]  /*2ac0*/  IMAD.IADD R110, R110, 0x1, R111 ;  /* 0x000000016e6e7824 */ /* 0x000fe200078e026f */
        /* <DEDUP_REMOVED lines=17> */
[C---:B-1----:R-:W-:Y:S03]  /*2be0*/  HMMA.16816.F32.BF16 R12, R8.reuse, R104, RZ ;  /* 0x00000068080c723c */ /* 0x042fe600000418ff */
[----:B------:R-:W0:Y:S05]  /*2bf0*/  LDGDEPBAR ;  /* 0x00000000000079af */ /* 0x000e2a0000000000 */
[C---:B---3--:R-:W-:Y:S08]  /*2c00*/  HMMA.16816.F32.BF16 R4, R8.reuse, R64, RZ ;  /* 0x000000400804723c */ /* 0x048ff000000418ff */
[C---:B----4-:R-:W-:Y:S08]  /*2c10*/  HMMA.16816.F32.BF16 R60, R8.reuse, R56, RZ ;  /* 0x00000038083c723c */ /* 0x050ff000000418ff */
        /* <DEDUP_REMOVED lines=14> */
[----:B------:R-:W-:Y:S01]  /*2d00*/  HMMA.16816.F32.BF16 R44, R96, R84, R44 ;  /* 0x00000054602c723c */ /* 0x000fe2000004182c */
[----:B------:R-:W-:Y:S02]  /*2d10*/  LOP3.LUT R84, R130, 0x1f0, RZ, 0xc0, !PT ;  /* 0x000001f082547812 */ /* 0x000fe400078ec0ff */
[----:B------:R-:W-:-:S05]  /*2d20*/  LOP3.LUT R85, R120, 0x7, RZ, 0xc0, !PT ;  /* 0x0000000778557812 */ /* 0x000fca00078ec0ff */
[----:B------:R-:W-:Y:S01]  /*2d30*/  HMMA.16816.F32.BF16 R40, R96, R86, R40 ;  /* 0x000000566028723c */ /* 0x000fe20000041828 */
[----:B------:R-:W-:-:S05]  /*2d40*/  LOP3.LUT R86, R84, 0x7, R120, 0xf8, !PT ;  /* 0x0000000754567812 */ /* 0x000fca00078ef878 */
[----:B------:R-:W-:Y:S02]  /*2d50*/  IMAD R140, R149, 0x40, R86 ;  /* 0x00000040958c7824 */ /* 0x000fe400078e0256 */
[----:B-----5:R-:W-:Y:S01]  /*2d60*/  HMMA.16816.F32.BF16 R12, R96, R68, R12 ;  /* 0x00000044600c723c */ /* 0x020fe2000004180c */
[----:B------:R-:W-:Y:S01]  /*2d70*/  IADD3 R69, PT, PT, R139, -R114, -R0 ;  /* 0x800000728b457210 */ /* 0x000fe20007ffe800 */
[----:B------:R-:W-:-:S04]  /*2d80*/  IMAD.IADD R0, R140, 0x1, R119 ;  /* 0x000000018c007824 */ /* 0x000fc800078e0277 */
[----:B------:R-:W-:Y:S01]  /*2d90*/  IMAD.IADD R140, R140, 0x1, R69 ;  /* 0x000000018c8c7824 */ /* 0x000fe200078e0245 */
[C-C-:B------:R-:W-:Y:S01]  /*2da0*/  VIADDMNMX R141, R0.reuse, 0x1, R139.reuse, PT ;  /* 0x00000001008d7846 */ /* 0x140fe2000380018b */
[----:B------:R-:W-:Y:S01]  /*2db0*/  HMMA.16816.F32.BF16 R4, R96, R100, R4 ;  /* 0x000000646004723c */ /* 0x000fe20000041804 */
[----:B------:R-:W-:Y:S02]  /*2dc0*/  VIADDMNMX R139, R0, 0x9, R139, PT ;  /* 0x00000009008b7846 */ /* 0x000fe4000380018b */
[----:B------:R-:W-:Y:S02]  /*2dd0*/  VIMNMX R142, PT, PT, RZ, R140, !PT ;  /* 0x0000008cff8e7248 */ /* 0x000fe40007fe0100 */
[----:B------:R-:W-:-:S03]  /*2de0*/  VIADDMNMX R140, R140, 0x8, RZ, !PT ;  /* 0x000000088c8c7846 */ /* 0x000fc600078001ff */
        /* <DEDUP_REMOVED lines=27> */
.L_x_9687:
        /* <DEDUP_REMOVED lines=60> */
.L_x_9688:
[----:B------:R-:W-:Y:S05]  /*3360*/  BSYNC.RECONVERGENT B0 ;  /* 0x0000000000007941 */ /* 0x000fea0003800200 */
.L_x_9686:
        /* <DEDUP_REMOVED lines=34> */
.L_x_9690:
[----:B------:R-:W-:Y:S05]  /*3590*/  BSYNC.RECONVERGENT B0 ;  /* 0x0000000000007941 */ /* 0x000fea0003800200 */
.L_x_9689:
[----:B------:R-:W0:Y:S02]  /*35a0*/  LDGDEPBAR ;  /* 0x00000000000079af */ /* 0x000e240000000000 */
.L_x_9685:
[----:B------:R-:W-:Y:S05]  /*35b0*/  BSYNC.RECONVERGENT B1 ;  /* 0x0000000000017941 */ /* 0x000fea0003800200 */
.L_x_9684:
[----:B------:R-:W-:Y:S02]  /*35c0*/  IMAD.SHL.U32 R101, R129, 0x2, RZ ;  /* 0x0000000281657824 */ /* 0x000fe400078e00ff */
[----:B------:R-:W-:-:S03]  /*35d0*/  IMAD.IADD R86, R109, 0x1, R86 ;  /* 0x000000016d567824 */ /* 0x000fc600078e0256 */
[----:B------:R-:W-:-:S05]  /*35e0*/  LOP3.LUT R101, R101, 0x6, RZ, 0xc0, !PT ;  /* 0x0000000665657812 */ /* 0x000fca00078ec0ff */
[----:B-1----:R-:W-:-:S04]  /*35f0*/  IMAD R71, R88, 0x80, R101 ;  /* 0x0000008058477824 */ /* 0x002fc800078e0265 */
[C---:B--2---:R-:W-:Y:S01]  /*3600*/  IMAD.IADD R69, R71.reuse, 0x1, R114 ;  /* 0x0000000147457824 */ /* 0x044fe200078e0272 */
[C---:B------:R-:W-:Y:S01]  /*3610*/  ISETP.GE.AND P3, PT, R71.reuse, R142, PT ;  /* 0x0000008e4700720c */ /* 0x040fe20003f66270 */
[C---:B------:R-:W-:Y:S02]  /*3620*/  VIADD R68, R71.reuse, 0x1 ;  /* 0x0000000147447836 */ /* 0x040fe40000000000 */
[C---:B------:R-:W-:Y:S01]  /*3630*/  VIADD R81, R71.reuse, 0x8 ;  /* 0x0000000847517836 */ /* 0x040fe20000000000 */
[C-C-:B------:R-:W-:Y:S01]  /*3640*/  IADD3 R0, PT, PT, R86.reuse, -0x1, -R69.reuse ;  /* 0xffffffff56007810 */ /* 0x140fe20007ffe845 */
[----:B------:R-:W-:Y:S01]  /*3650*/  VIADD R77, R71, 0x9 ;  /* 0x00000009474d7836 */ /* 0x000fe20000000000 */
[----:B------:R-:W-:Y:S02]  /*3660*/  IADD3 R90, PT, PT, R86, -0x19, -R69 ;  /* 0xffffffe7565a7810 */ /* 0x000fe40007ffe845 */
[----:B------:R-:W-:Y:S02]  /*3670*/  IABS R0, R0 ;  /* 0x0000000000007213 */ /* 0x000fe40000000000 */
[----:B------:R-:W-:-:S02]  /*3680*/  IABS R90, R90 ;  /* 0x0000005a005a7213 */ /* 0x000fc40000000000 */
[----:B------:R-:W-:Y:S02]  /*3690*/  I2FP.F32.S32 R0, R0 ;  /* 0x0000000000007245 */ /* 0x000fe40000201400 */
[----:B------:R-:W-:Y:S02]  /*36a0*/  I2FP.F32.S32 R90, R90 ;  /* 0x0000005a005a7245 */ /* 0x000fe40000201400 */
[C---:B------:R-:W-:Y:S01]  /*36b0*/  IADD3 R79, PT, PT, R86.reuse, -0x38, -R69 ;  /* 0xffffffc8564f7810 */ /* 0x040fe20007ffe845 */
[C---:B------:R-:W-:Y:S01]  /*36c0*/  FFMA.FTZ R5, -R155.reuse, R0, R5 ;  /* 0x000000009b057223 */ /* 0x040fe20000010105 */
[C---:B------:R-:W-:Y:S01]  /*36d0*/  IADD3 R0, PT, PT, R86.reuse, -0x9, -R69 ;  /* 0xfffffff756007810 */ /* 0x040fe20007ffe845 */
[----:B------:R-:W-:Y:S01]  /*36e0*/  FFMA.FTZ R90, -R155, R90, R57 ;  /* 0x0000005a9b5a7223 */ /* 0x000fe20000010139 */
[----:B------:R-:W-:Y:S02]  /*36f0*/  IADD3 R57, PT, PT, R86, -0x30, -R69 ;  /* 0xffffffd056397810 */ /* 0x000fe40007ffe845 */
[----:B------:R-:W-:-:S02]  /*3700*/  IABS R0, R0 ;  /* 0x0000000000007213 */ /* 0x000fc40000000000 */
[----:B------:R-:W-:Y:S02]  /*3710*/  IABS R57, R57 ;  /* 0x0000003900397213 */ /* 0x000fe40000000000 */
[----:B------:R-:W-:Y:S02]  /*3720*/  I2FP.F32.S32 R0, R0 ;  /* 0x0000000000007245 */ /* 0x000fe40000201400 */
[----:B------:R-:W-:Y:S02]  /*3730*/  I2FP.F32.S32 R57, R57 ;  /* 0x0000003900397245 */ /* 0x000fe40000201400 */
[----:B------:R-:W-:Y:S01]  /*3740*/  IABS R79, R79 ;  /* 0x0000004f004f7213 */ /* 0x000fe20000000000 */
[C---:B------:R-:W-:Y:S01]  /*3750*/  FFMA.FTZ R91, -R155.reuse, R0, R65 ;  /* 0x000000009b5b7223 */ /* 0x040fe20000010141 */
[C-C-:B------:R-:W-:Y:S01]  /*3760*/  IADD3 R0, PT, PT, R86.reuse, -0x29, -R69.reuse ;  /* 0xffffffd756007810 */ /* 0x140fe20007ffe845 */
[----:B------:R-:W-:Y:S01]  /*3770*/  FFMA.FTZ R82, -R155, R57, R44 ;  /* 0x000000399b527223 */ /* 0x000fe2000001012c */
[----:B------:R-:W-:-:S02]  /*3780*/  IADD3 R44, PT, PT, R86, -0x41, -R69 ;  /* 0xffffffbf562c7810 */ /* 0x000fc40007ffe845 */
[----:B------:R-:W-:Y:S02]  /*3790*/  IABS R0, R0 ;  /* 0x0000000000007213 */ /* 0x000fe40000000000 */
[----:B------:R-:W-:Y:S02]  /*37a0*/  IABS R44, R44 ;  /* 0x0000002c002c7213 */ /* 0x000fe40000000000 */
[----:B------:R-:W-:Y:S02]  /*37b0*/  I2FP.F32.S32 R0, R0 ;  /* 0x0000000000007245 */ /* 0x000fe40000201400 */
[----:B------:R-:W-:Y:S02]  /*37c0*/  I2FP.F32.S32 R44, R44 ;  /* 0x0000002c002c7245 */ /* 0x000fe40000201400 */
[C---:B------:R-:W-:Y:S01]  /*37d0*/  IADD3 R75, PT, PT, R86.reuse, -0x10, -R69 ;  /* 0xfffffff0564b7810 */ /* 0x040fe20007ffe845 */
[C---:B------:R-:W-:Y:S01]  /*37e0*/  FFMA.FTZ R83, -R155.reuse, R0, R49 ;  /* 0x000000009b537223 */ /* 0x040fe20000010131 */
[C---:B------:R-:W-:Y:S01]  /*37f0*/  IADD3 R0, PT, PT, R86.reuse, -0x39, -R69 ;  /* 0xffffffc756007810 */ /* 0x040fe20007ffe845 */
        /* <DEDUP_REMOVED lines=11> */
[----:B------:R-:W-:Y:S01]  /*38b0*/  IABS R57, R37 ;  /* 0x0000002500397213 */ /* 0x000fe20000000000 */
[----:B------:R-:W-:-:S02]  /*38c0*/  VIADD R37, R37, 0xfffffff8 ;  /* 0xfffffff825257836 */ /* 0x000fc40000000000 */
[C---:B------:R-:W-:Y:S01]  /*38d0*/  FFMA.FTZ R0, -R155.reuse, R0, R41 ;  /* 0x000000009b007223 */ /* 0x040fe20000010129 */
[----:B------:R-:W-:Y:S01]  /*38e0*/  FFMA.FTZ R70, -R155, R75, R60 ;  /* 0x0000004b9b467223 */ /* 0x000fe2000001013c */
[--C-:B------:R-:W-:Y:S01]  /*38f0*/  IMAD.IADD R41, R40, 0x1, -R69.reuse ;  /* 0x0000000128297824 */ /* 0x100fe200078e0a45 */
[----:B------:R-:W-:Y:S01]  /*3900*/  I2FP.F32.S32 R57, R57 ;  /* 0x0000003900397245 */ /* 0x000fe20000201400 */
[----:B------:R-:W-:Y:S01]  /*3910*/  VIADD R60, R71, 0x18 ;  /* 0x00000018473c7836 */ /* 0x000fe20000000000 */
[----:B------:R-:W-:Y:S02]  /*3920*/  IADD3 R75, PT, PT, R86, -0x40, -R69 ;  /* 0xffffffc0564b7810 */ /* 0x000fe40007ffe845 */
[----:B------:R-:W-:Y:S01]  /*3930*/  IABS R37, R37 ;  /* 0x0000002500257213 */ /* 0x000fe20000000000 */
[C---:B------:R-:W-:Y:S01]  /*3940*/  FFMA.FTZ R76, -R155.reuse, R57, R4 ;  /* 0x000000399b4c7223 */ /* 0x040fe20000010104 */
[----:B------:R-:W-:Y:S01]  /*3950*/  IABS R75, R75 ;  /* 0x0000004b004b7213 */ /* 0x000fe20000000000 */
[----:B------:R-:W-:Y:S01]  /*3960*/  FFMA.FTZ R66, -R155, R57, R66 ;  /* 0x000000399b427223 */ /* 0x000fe20000010142 */
[----:B------:R-:W-:-:S02]  /*3970*/  IABS R41, R41 ;  /* 0x0000002900297213 */ /* 0x000fc40000000000 */
[--C-:B------:R-:W-:Y:S02]  /*3980*/  IADD3 R74, PT, PT, R86, -0x11, -R69.reuse ;  /* 0xffffffef564a7810 */ /* 0x100fe40007ffe845 */
[----:B------:R-:W-:Y:S02]  /*3990*/  I2FP.F32.S32 R37, R37 ;  /* 0x0000002500257245 */ /* 0x000fe40000201400 */
[----:B------:R-:W-:Y:S02]  /*39a0*/  ISETP.GE.AND P2, PT, R68, R142, PT ;  /* 0x0000008e4400720c */ /* 0x000fe40003f46270 */
[----:B------:R-:W-:Y:S01]  /*39b0*/  I2FP.F32.S32 R75, R75 ;  /* 0x0000004b004b7245 */ /* 0x000fe20000201400 */
[----:B------:R-:W-:Y:S01]  /*39c0*/  FFMA.FTZ R4, -R155, R37, R64 ;  /* 0x000000259b047223 */ /* 0x000fe20000010140 */
[C-C-:B------:R-:W-:Y:S01]  /*39d0*/  IADD3 R170, PT, PT, R86.reuse, -0x48, -R69.reuse ;  /* 0xffffffb856aa7810 */ /* 0x140fe20007ffe845 */
[----:B------:R-:W-:Y:S01]  /*39e0*/  VIADD R64, R71, 0x10 ;  /* 0x0000001047407836 */ /* 0x000fe20000000000 */
[----:B------:R-:W-:Y:S01]  /*39f0*/  I2FP.F32.S32 R41, R41 ;  /* 0x0000002900297245 */ /* 0x000fe20000201400 */
[----:B------:R-:W-:Y:S01]  /*3a00*/  FFMA.FTZ R75, -R155, R75, R36 ;  /* 0x0000004b9b4b7223 */ /* 0x000fe20000010124 */
[----:B------:R-:W-:Y:S01]  /*3a10*/  IADD3 R73, PT, PT, R86, -0x18, -R69 ;  /* 0xffffffe856497810 */ /* 0x000fe20007ffe845 */
[----:B------:R-:W-:Y:S01]  /*3a20*/  VIADD R37, R71, 0x41 ;  /* 0x0000004147257836 */ /* 0x000fe20000000000 */
[----:B------:R-:W-:Y:S01]  /*3a30*/  IABS R74, R74 ;  /* 0x0000004a004a7213 */ /* 0x000fe20000000000 */
[----:B------:R-:W-:Y:S01]  /*3a40*/  FFMA.FTZ R78, -R155, R41, R6 ;  /* 0x000000299b4e7223 */ /* 0x000fe20000010106 */
[----:B------:R-:W-:Y:S01]  /*3a50*/  FSEL R76, R76, -INF , P3 ;  /* 0xff8000004c4c7808 */ /* 0x000fe20001800000 */
[----:B------:R-:W-:Y:S01]  /*3a60*/  VIADD R41, R71, 0x40 ;  /* 0x0000004047297836 */ /* 0x000fe20000000000 */
[----:B------:R-:W-:-:S02]  /*3a70*/  ISETP.GE.AND P4, PT, R68, R141, PT ;  /* 0x0000008d4400720c */ /* 0x000fc40003f86270 */
[----:B------:R-:W-:Y:S02]  /*3a80*/  ISETP.GE.AND P3, PT, R71, R141, PT ;  /* 0x0000008d4700720c */ /* 0x000fe40003f66270 */
[----:B------:R-:W-:Y:S02]  /*3a90*/  FSEL R5, R5, -INF , P2 ;  /* 0xff80000005057808 */ /* 0x000fe40001000000 */
[----:B------:R-:W-:Y:S02]  /*3aa0*/  ISETP.GE.AND P2, PT, R81, R142, PT ;  /* 0x0000008e5100720c */ /* 0x000fe40003f46270 */
[----:B------:R-:W-:Y:S02]  /*3ab0*/  IABS R170, R170 ;  /* 0x000000aa00aa7213 */ /* 0x000fe40000000000 */
[----:B------:R-:W-:Y:S02]  /*3ac0*/  IABS R73, R73 ;  /* 0x0000004900497213 */ /* 0x000fe40000000000 */
[----:B------:R-:W-:-:S02]  /*3ad0*/  I2FP.F32.S32 R74, R74 ;  /* 0x0000004a004a7245 */ /* 0x000fc40000201400 */
[--C-:B------:R-:W-:Y:S02]  /*3ae0*/  IADD3 R87, PT, PT, R86, -0x28, -R69.reuse ;  /* 0xffffffd856577810 */ /* 0x100fe40007ffe845 */
[----:B------:R-:W-:Y:S01]  /*3af0*/  IADD3 R36, PT, PT, R40, -0x1, -R69 ;  /* 0xffffffff28247810 */ /* 0x000fe20007ffe845 */
[----:B------:R-:W-:Y:S01]  /*3b00*/  FFMA.FTZ R74, -R155, R74, R61 ;  /* 0x0000004a9b4a7223 */ /* 0x000fe2000001013d */
[----:B------:R-:W-:Y:S01]  /*3b10*/  FSEL R76, R76, -INF , !P3 ;  /* 0xff8000004c4c7808 */ /* 0x000fe20005800000 */
[----:B------:R-:W-:Y:S01]  /*3b20*/  VIADD R61, R71, 0x11 ;  /* 0x00000011473d7836 */ /* 0x000fe20000000000 */
[----:B------:R-:W-:Y:S02]  /*3b30*/  FSEL R6, R5, -INF , !P4 ;  /* 0xff80000005067808 */ /* 0x000fe40006000000 */
[----:B------:R-:W-:Y:S02]  /*3b40*/  ISETP.GE.AND P3, PT, R77, R142, PT ;  /* 0x0000008e4d00720c */ /* 0x000fe40003f66270 */
[----:B------:R-:W-:-:S02]  /*3b50*/  FSEL R5, R4, -INF , P2 ;  /* 0xff80000004057808 */ /* 0x000fc40001000000 */
[----:B------:R-:W-:Y:S02]  /*3b60*/  I2FP.F32.S32 R170, R170 ;  /* 0x000000aa00aa7245 */ /* 0x000fe40000201400 */
[----:B------:R-:W-:Y:S02]  /*3b70*/  ISETP.GE.AND P2, PT, R64, R142, PT ;  /* 0x0000008e4000720c */ /* 0x000fe40003f46270 */
[----:B------:R-:W-:Y:S01]  /*3b80*/  I2FP.F32.S32 R73, R73 ;  /* 0x0000004900497245 */ /* 0x000fe20000201400 */
[----:B------:R-:W-:Y:S01]  /*3b90*/  FFMA.FTZ R170, -R155, R170, R32 ;  /* 0x000000aa9baa7223 */ /* 0x000fe20000010120 */
[----:B------:R-:W-:Y:S02]  /*3ba0*/  IABS R87, R87 ;  /* 0x0000005700577213 */ /* 0x000fe40000000000 */
[----:B------:R-:W-:Y:S02]  /*3bb0*/  IABS R36, R36 ;  /* 0x0000002400247213 */ /* 0x000fe40000000000 */
[----:B------:R-:W-:-:S02]  /*3bc0*/  FSEL R4, R91, -INF , P3 ;  /* 0xff8000005b047808 */ /* 0x000fc40001800000 */
[----:B------:R-:W-:Y:S02]  /*3bd0*/  IADD3 R72, PT, PT, R86, -0x20, -R69 ;  /* 0xffffffe056487810 */ /* 0x000fe40007ffe845 */
[----:B------:R-:W-:Y:S02]  /*3be0*/  ISETP.GE.AND P3, PT, R64, R141, PT ;  /* 0x0000008d4000720c */ /* 0x000fe40003f66270 */
[----:B------:R-:W-:Y:S02]  /*3bf0*/  FSEL R70, R70, -INF , P2 ;  /* 0xff80000046467808 */ /* 0x000fe40001000000 */
[C---:B------:R-:W-:Y:S02]  /*3c00*/  ISETP.GE.AND P0, PT, R68.reuse, R140, PT ;  /* 0x0000008c4400720c */ /* 0x040fe40003f06270 */
[----:B------:R-:W-:Y:S01]  /*3c10*/  ISETP.GE.AND P1, PT, R68, R139, PT ;  /* 0x0000008b4400720c */ /* 0x000fe20003f26270 */
[----:B------:R-:W-:Y:S01]  /*3c20*/  FFMA.FTZ R68, -R155, R73, R56 ;  /* 0x000000499b447223 */ /* 0x000fe20000010138 */
[----:B------:R-:W-:-:S02]  /*3c30*/  I2FP.F32.S32 R87, R87 ;  /* 0x0000005700577245 */ /* 0x000fc40000201400 */
[----:B------:R-:W-:Y:S01]  /*3c40*/  I2FP.F32.S32 R32, R36 ;  /* 0x0000002400207245 */ /* 0x000fe20000201400 */
[----:B------:R-:W-:Y:S01]  /*3c50*/  VIADD R36, R71, 0x20 ;  /* 0x0000002047247836 */ /* 0x000fe20000000000 */
[----:B------:R-:W-:Y:S01]  /*3c60*/  IADD3 R56, PT, PT, R86, -0x21, -R69 ;  /* 0xffffffdf56387810 */ /* 0x000fe20007ffe845 */
[C---:B------:R-:W-:Y:S01]  /*3c70*/  FFMA.FTZ R87, -R155.reuse, R87, R48 ;  /* 0x000000579b577223 */ /* 0x040fe20000010130 */
[----:B------:R-:W-:Y:S01]  /*3c80*/  IABS R72, R72 ;  /* 0x0000004800487213 */ /* 0x000fe20000000000 */
[----:B------:R-:W-:Y:S01]  /*3c90*/  FFMA.FTZ R73, -R155, R32, R7 ;  /* 0x000000209b497223 */ /* 0x000fe20000010107 */
[-C--:B------:R-:W-:Y:S01]  /*3ca0*/  ISETP.GE.AND P2, PT, R61, R142.reuse, PT ;  /* 0x0000008e3d00720c */ /* 0x080fe20003f46270 */
[C---:B------:R-:W-:Y:S01]  /*3cb0*/  VIADD R48, R71.reuse, 0x19 ;  /* 0x0000001947307836 */ /* 0x040fe20000000000 */
[----:B------:R-:W-:Y:S01]  /*3cc0*/  FSEL R70, R70, -INF , !P3 ;  /* 0xff80000046467808 */ /* 0x000fe20005800000 */
[----:B------:R-:W-:Y:S01]  /*3cd0*/  VIADD R32, R71, 0x28 ;  /* 0x0000002847207836 */ /* 0x000fe20000000000 */
[----:B------:R-:W-:-:S02]  /*3ce0*/  ISETP.GE.AND P3, PT, R60, R142, PT ;  /* 0x0000008e3c00720c */ /* 0x000fc40003f66270 */
[----:B------:R-:W-:Y:S02]  /*3cf0*/  IABS R56, R56 ;  /* 0x0000003800387213 */ /* 0x000fe40000000000 */
[----:B------:R-:W-:Y:S02]  /*3d00*/  I2FP.F32.S32 R72, R72 ;  /* 0x0000004800487245 */ /* 0x000fe40000201400 */
[----:B------:R-:W-:Y:S02]  /*3d10*/  FSEL R7, R74, -INF , P2 ;  /* 0xff8000004a077808 */ /* 0x000fe40001000000 */
[----:B------:R-:W-:Y:S01]  /*3d20*/  ISETP.GE.AND P2, PT, R60, R141, PT ;  /* 0x0000008d3c00720c */ /* 0x000fe20003f46270 */
[----:B------:R-:W-:Y:S01]  /*3d30*/  FFMA.FTZ R72, -R155, R72, R52 ;  /* 0x000000489b487223 */ /* 0x000fe20000010134 */
[----:B------:R-:W-:Y:S01]  /*3d40*/  FSEL R74, R68, -INF , P3 ;  /* 0xff800000444a7808 */ /* 0x000fe20001800000 */
[----:B------:R-:W-:Y:S01]  /*3d50*/  VIADD R52, R71, 0x29 ;  /* 0x0000002947347836 */ /* 0x000fe20000000000 */
[----:B------:R-:W-:-:S02]  /*3d60*/  I2FP.F32.S32 R56, R56 ;  /* 0x0000003800387245 */ /* 0x000fc40000201400 */
[----:B------:R-:W-:Y:S02]  /*3d70*/  ISETP.GE.AND P3, PT, R48, R142, PT ;  /* 0x0000008e3000720c */ /* 0x000fe40003f66270 */
[----:B------:R-:W-:Y:S01]  /*3d80*/  FSEL R74, R74, -INF , !P2 ;  /* 0xff8000004a4a7808 */ /* 0x000fe20005000000 */
[----:B------:R-:W-:Y:S01]  /*3d90*/  FFMA.FTZ R89, -R155, R56, R53 ;  /* 0x000000389b597223 */ /* 0x000fe20000010135 */
[----:B------:R-:W-:Y:S01]  /*3da0*/  ISETP.GE.AND P2, PT, R36, R142, PT ;  /* 0x0000008e2400720c */ /* 0x000fe20003f46270 */
[C---:B------:R-:W-:Y:S01]  /*3db0*/  VIADD R56, R71.reuse, 0x21 ;  /* 0x0000002147387836 */ /* 0x040fe20000000000 */
[----:B------:R-:W-:Y:S01]  /*3dc0*/  FSEL R90, R90, -INF , P3 ;  /* 0xff8000005a5a7808 */ /* 0x000fe20001800000 */
[----:B------:R-:W-:Y:S01]  /*3dd0*/  VIADD R53, R71, 0x30 ;  /* 0x0000003047357836 */ /* 0x000fe20000000000 */
[----:B------:R-:W-:Y:S02]  /*3de0*/  ISETP.GE.AND P3, PT, R36, R141, PT ;  /* 0x0000008d2400720c */ /* 0x000fe40003f66270 */
[----:B------:R-:W-:-:S02]  /*3df0*/  FSEL R182, R72, -INF , P2 ;  /* 0xff80000048b67808 */ /* 0x000fc40001000000 */
[-C--:B------:R-:W-:Y:S02]  /*3e00*/  ISETP.GE.AND P4, PT, R77, R141.reuse, PT ;  /* 0x0000008d4d00720c */ /* 0x080fe40003f86270 */
[-C--:B------:R-:W-:Y:S02]  /*3e10*/  ISETP.GE.AND P2, PT, R56, R142.reuse, PT ;  /* 0x0000008e3800720c */ /* 0x080fe40003f46270 */
[----:B------:R-:W-:Y:S02]  /*3e20*/  FSEL R182, R182, -INF , !P3 ;  /* 0xff800000b6b67808 */ /* 0x000fe40005800000 */
[----:B------:R-:W-:Y:S02]  /*3e30*/  ISETP.GE.AND P3, PT, R32, R142, PT ;  /* 0x0000008e2000720c */ /* 0x000fe40003f66270 */
[----:B------:R-:W-:Y:S02]  /*3e40*/  FSEL R4, R4, -INF , !P4 ;  /* 0xff80000004047808 */ /* 0x000fe40006000000 */
[----:B------:R-:W-:-:S02]  /*3e50*/  ISETP.GE.AND P4, PT, R61, R141, PT ;  /* 0x0000008d3d00720c */ /* 0x000fc40003f86270 */
[----:B------:R-:W-:Y:S02]  /*3e60*/  FSEL R89, R89, -INF , P2 ;  /* 0xff80000059597808 */ /* 0x000fe40001000000 */
[----:B------:R-:W-:Y:S02]  /*3e70*/  IADD3 R80, PT, PT, R86, -0x31, -R69 ;  /* 0xffffffcf56507810 */ /* 0x000fe40007ffe845 */
[-C--:B------:R-:W-:Y:S02]  /*3e80*/  ISETP.GE.AND P2, PT, R32, R141.reuse, PT ;  /* 0x0000008d2000720c */ /* 0x080fe40003f46270 */
[----:B------:R-:W-:Y:S02]  /*3e90*/  FSEL R87, R87, -INF , P3 ;  /* 0xff80000057577808 */ /* 0x000fe40001800000 */
[----:B------:R-:W-:Y:S02]  /*3ea0*/  FSEL R68, R7, -INF , !P4 ;  /* 0xff80000007447808 */ /* 0x000fe40006000000 */
[----:B------:R-:W-:-:S02]  /*3eb0*/  ISETP.GE.AND P4, PT, R48, R141, PT ;  /* 0x0000008d3000720c */ /* 0x000fc40003f86270 */
[----:B------:R-:W-:Y:S02]  /*3ec0*/  IABS R80, R80 ;  /* 0x0000005000507213 */ /* 0x000fe40000000000 */
[-C--:B------:R-:W-:Y:S02]  /*3ed0*/  ISETP.GE.AND P3, PT, R52, R142.reuse, PT ;  /* 0x0000008e3400720c */ /* 0x080fe40003f66270 */
[----:B------:R-:W-:Y:S02]  /*3ee0*/  FSEL R180, R87, -INF , !P2 ;  /* 0xff80000057b47808 */ /* 0x000fe40005000000 */
[----:B------:R-:W-:Y:S02]  /*3ef0*/  ISETP.GE.AND P2, PT, R53, R142, PT ;  /* 0x0000008e3500720c */ /* 0x000fe40003f46270 */
[----:B------:R-:W-:Y:S02]  /*3f00*/  FSEL R72, R90, -INF , !P4 ;  /* 0xff8000005a487808 */ /* 0x000fe40006000000 */
[----:B------:R-:W-:-:S02]  /*3f10*/  I2FP.F32.S32 R80, R80 ;  /* 0x0000005000507245 */ /* 0x000fc40000201400 */
[-C--:B------:R-:W-:Y:S02]  /*3f20*/  ISETP.GE.AND P4, PT, R56, R141.reuse, PT ;  /* 0x0000008d3800720c */ /* 0x080fe40003f86270 */
[----:B------:R-:W-:Y:S01]  /*3f30*/  FSEL R83, R83, -INF , P3 ;  /* 0xff80000053537808 */ /* 0x000fe20001800000 */
[----:B------:R-:W-:Y:S01]  /*3f40*/  FFMA.FTZ R80, -R155, R80, R45 ;  /* 0x000000509b507223 */ /* 0x000fe2000001012d */
[-C--:B------:R-:W-:Y:S01]  /*3f50*/  ISETP.GE.AND P3, PT, R53, R141.reuse, PT ;  /* 0x0000008d3500720c */ /* 0x080fe20003f66270 */
[----:B------:R-:W-:Y:S01]  /*3f60*/  VIADD R45, R71, 0x39 ;  /* 0x00000039472d7836 */ /* 0x000fe20000000000 */
[----:B------:R-:W-:Y:S02]  /*3f70*/  FSEL R82, R82, -INF , P2 ;  /* 0xff80000052527808 */ /* 0x000fe40001000000 */
[----:B------:R-:W-:Y:S02]  /*3f80*/  FSEL R94, R89, -INF , !P4 ;  /* 0xff800000595e7808 */ /* 0x000fe40006000000 */
[----:B------:R-:W-:-:S02]  /*3f90*/  ISETP.GE.AND P4, PT, R52, R141, PT ;  /* 0x0000008d3400720c */ /* 0x000fc40003f86270 */
[----:B------:R-:W-:Y:S02]  /*3fa0*/  FSEL R174, R82, -INF , !P3 ;  /* 0xff80000052ae7808 */ /* 0x000fe40005800000 */
[CC--:B------:R-:W-:Y:S02]  /*3fb0*/  ISETP.GE.AND P2, PT, R44.reuse, R142.reuse, PT ;  /* 0x0000008e2c00720c */ /* 0x0c0fe40003f46270 */
[----:B------:R-:W-:Y:S02]  /*3fc0*/  ISETP.GE.AND P3, PT, R49, R142, PT ;  /* 0x0000008e3100720c */ /* 0x000fe40003f66270 */
[----:B------:R-:W-:Y:S02]  /*3fd0*/  FSEL R100, R83, -INF , !P4 ;  /* 0xff80000053647808 */ /* 0x000fe40006000000 */
[----:B------:R-:W-:Y:S02]  /*3fe0*/  ISETP.GE.AND P4, PT, R44, R141, PT ;  /* 0x0000008d2c00720c */ /* 0x000fe40003f86270 */
[----:B------:R-:W-:-:S02]  /*3ff0*/  FSEL R80, R80, -INF , P2 ;  /* 0xff80000050507808 */ /* 0x000fc40001000000 */
[----:B------:R-:W-:Y:S02]  /*4000*/  FSEL R79, R79, -INF , P3 ;  /* 0xff8000004f4f7808 */ /* 0x000fe40001800000 */
[-C--:B------:R-:W-:Y:S02]  /*4010*/  ISETP.GE.AND P2, PT, R49, R141.reuse, PT ;  /* 0x0000008d3100720c */ /* 0x080fe40003f46270 */
[C---:B------:R-:W-:Y:S02]  /*4020*/  ISETP.GE.AND P3, PT, R45.reuse, R142, PT ;  /* 0x0000008e2d00720c */ /* 0x040fe40003f66270 */
[----:B------:R-:W-:Y:S02]  /*4030*/  FSEL R150, R80, -INF , !P4 ;  /* 0xff80000050967808 */ /* 0x000fe40006000000 */
[----:B------:R-:W-:Y:S02]  /*4040*/  ISETP.GE.AND P4, PT, R45, R141, PT ;  /* 0x0000008d2d00720c */ /* 0x000fe40003f86270 */
[----:B------:R-:W-:-:S02]  /*4050*/  FSEL R164, R79, -INF , !P2 ;  /* 0xff8000004fa47808 */ /* 0x000fc40005000000 */
[----:B------:R-:W-:Y:S01]  /*4060*/  FSEL R98, R0, -INF , P3 ;  /* 0xff80000000627808 */ /* 0x000fe20001800000 */
[----:B------:R-:W-:Y:S01]  /*4070*/  VIADD R0, R71, 0x48 ;  /* 0x0000004847007836 */ /* 0x000fe20000000000 */
[CC--:B------:R-:W-:Y:S02]  /*4080*/  ISETP.GE.AND P2, PT, R41.reuse, R142.reuse, PT ;  /* 0x0000008e2900720c */ /* 0x0c0fe40003f46270 */
[----:B------:R-:W-:Y:S02]  /*4090*/  FSEL R98, R98, -INF , !P4 ;  /* 0xff80000062627808 */ /* 0x000fe40006000000 */
[----:B------:R-:W-:Y:S02]  /*40a0*/  ISETP.GE.AND P3, PT, R41, R141, PT ;  /* 0x0000008d2900720c */ /* 0x000fe40003f66270 */
[----:B------:R-:W-:Y:S02]  /*40b0*/  FSEL R75, R75, -INF , P2 ;  /* 0xff8000004b4b7808 */ /* 0x000fe40001000000 */
[----:B------:R-:W-:-:S02]  /*40c0*/  ISETP.GE.AND P4, PT, R37, R142, PT ;  /* 0x0000008e2500720c */ /* 0x000fc40003f86270 */
[----:B------:R-:W-:Y:S02]  /*40d0*/  ISETP.GE.AND P2, PT, R0, R142, PT ;  /* 0x0000008e0000720c */ /* 0x000fe40003f46270 */
[----:B------:R-:W-:Y:S02]  /*40e0*/  FSEL R126, R75, -INF , !P3 ;  /* 0xff8000004b7e7808 */ /* 0x000fe40005800000 */
[----:B------:R-:W-:Y:S02]  /*40f0*/  FSEL R65, R65, -INF , P4 ;  /* 0xff80000041417808 */ /* 0x000fe40002000000 */
[----:B------:R-:W-:Y:S02]  /*4100*/  ISETP.GE.AND P3, PT, R71, R140, PT ;  /* 0x0000008c4700720c */ /* 0x000fe40003f66270 */
[----:B------:R-:W-:Y:S02]  /*4110*/  ISETP.GE.AND P4, PT, R37, R141, PT ;  /* 0x0000008d2500720c */ /* 0x000fe40003f86270 */
[----:B------:R-:W-:-:S02]  /*4120*/  IADD3 R7, PT, PT, R40, -0x9, -R69 ;  /* 0xfffffff728077810 */ /* 0x000fc40007ffe845 */
[----:B------:R-:W-:Y:S02]  /*4130*/  FSEL R170, R170, -INF , P2 ;  /* 0xff800000aaaa7808 */ /* 0x000fe40001000000 */
[----:B------:R-:W-:Y:S02]  /*4140*/  ISETP.GE.AND P2, PT, R71, R139, PT ;  /* 0x0000008b4700720c */ /* 0x000fe40003f46270 */
[----:B------:R-:W-:Y:S02]  /*4150*/  FSEL R78, R78, -INF , P3 ;  /* 0xff8000004e4e7808 */ /* 0x000fe40001800000 */
[----:B------:R-:W-:Y:S02]  /*4160*/  FSEL R120, R65, -INF , !P4 ;  /* 0xff80000041787808 */ /* 0x000fe40006000000 */
[----:B------:R-:W-:Y:S02]  /*4170*/  IADD3 R57, PT, PT, R40, -0x10, -R69 ;  /* 0xfffffff028397810 */ /* 0x000fe40007ffe845 */
[----:B------:R-:W-:-:S02]  /*4180*/  IABS R65, R7 ;  /* 0x0000000700417213 */ /* 0x000fc40000000000 */
[C---:B------:R-:W-:Y:S02]  /*4190*/  ISETP.GE.AND P3, PT, R81.reuse, R140, PT ;  /* 0x0000008c5100720c */ /* 0x040fe40003f66270 */
[----:B------:R-:W-:Y:S02]  /*41a0*/  FSEL R7, R78, -INF , !P2 ;  /* 0xff8000004e077808 */ /* 0x000fe40005000000 */
[----:B------:R-:W-:Y:S02]  /*41b0*/  IABS R57, R57 ;  /* 0x0000003900397213 */ /* 0x000fe40000000000 */
[----:B------:R-:W-:Y:S02]  /*41c0*/  I2FP.F32.S32 R78, R65 ;  /* 0x00000041004e7245 */ /* 0x000fe40000201400 */
[----:B------:R-:W-:Y:S02]  /*41d0*/  IADD3 R65, PT, PT, R40, -0x11, -R69 ;  /* 0xffffffef28417810 */ /* 0x000fe40007ffe845 */
[----:B------:R-:W-:Y:S01]  /*41e0*/  ISETP.GE.AND P2, PT, R81, R139, PT ;  /* 0x0000008b5100720c */ /* 0x000fe20003f46270 */
[----:B------:R-:W-:Y:S01]  /*41f0*/  FFMA.FTZ R67, -R155, R78, R67 ;  /* 0x0000004e9b437223 */ /* 0x000fe20000010143 */
[----:B------:R-:W-:-:S02]  /*4200*/  FSEL R66, R66, -INF , P3 ;  /* 0xff80000042427808 */ /* 0x000fc40001800000 */
[----:B------:R-:W-:Y:S02]  /*4210*/  I2FP.F32.S32 R57, R57 ;  /* 0x0000003900397245 */ /* 0x000fe40000201400 */
[----:B------:R-:W-:Y:S02]  /*4220*/  IABS R65, R65 ;  /* 0x0000004100417213 */ /* 0x000fe40000000000 */
[----:B------:R-:W-:Y:S01]  /*4230*/  FSEL R104, R66, -INF , !P2 ;  /* 0xff80000042687808 */ /* 0x000fe20005000000 */
[----:B------:R-:W-:Y:S01]  /*4240*/  FFMA.FTZ R57, -R155, R57, R62 ;  /* 0x000000399b397223 */ /* 0x000fe2000001013e */
[C---:B------:R-:W-:Y:S02]  /*4250*/  ISETP.GE.AND P3, PT, R64.reuse, R140, PT ;  /* 0x0000008c4000720c */ /* 0x040fe40003f66270 */
[----:B------:R-:W-:Y:S02]  /*4260*/  ISETP.GE.AND P2, PT, R64, R139, PT ;  /* 0x0000008b4000720c */ /* 0x000fe40003f46270 */
[----:B------:R-:W-:-:S02]  /*4270*/  IADD3 R62, PT, PT, R40, -0x18, -R69 ;  /* 0xffffffe8283e7810 */ /* 0x000fc40007ffe845 */
[----:B------:R-:W-:Y:S02]  /*4280*/  I2FP.F32.S32 R64, R65 ;  /* 0x0000004100407245 */ /* 0x000fe40000201400 */
[----:B------:R-:W-:Y:S02]  /*4290*/  FSEL R73, R73, -INF , P0 ;  /* 0xff80000049497808 */ /* 0x000fe40000000000 */
[----:B------:R-:W-:Y:S01]  /*42a0*/  ISETP.GE.AND P0, PT, R77, R140, PT ;  /* 0x0000008c4d00720c */ /* 0x000fe20003f06270 */
[----:B------:R-:W-:Y:S01]  /*42b0*/  FFMA.FTZ R63, -R155, R64, R63 ;  /* 0x000000409b3f7223 */ /* 0x000fe2000001013f */
[----:B------:R-:W-:Y:S02]  /*42c0*/  IABS R62, R62 ;  /* 0x0000003e003e7213 */ /* 0x000fe40000000000 */
[----:B------:R-:W-:Y:S02]  /*42d0*/  FSEL R106, R73, -INF , !P1 ;  /* 0xff800000496a7808 */ /* 0x000fe40004800000 */
[----:B------:R-:W-:-:S02]  /*42e0*/  ISETP.GE.AND P1, PT, R77, R139, PT ;  /* 0x0000008b4d00720c */ /* 0x000fc40003f26270 */
[----:B------:R-:W-:Y:S02]  /*42f0*/  FSEL R67, R67, -INF , P0 ;  /* 0xff80000043437808 */ /* 0x000fe40000000000 */
[----:B------:R-:W-:Y:S02]  /*4300*/  IADD3 R64, PT, PT, R40, -0x19, -R69 ;  /* 0xffffffe728407810 */ /* 0x000fe40007ffe845 */
[----:B------:R-:W-:Y:S02]  /*4310*/  FSEL R90, R57, -INF , P3 ;  /* 0xff800000395a7808 */ /* 0x000fe40001800000 */
[----:B------:R-:W-:Y:S02]  /*4320*/  ISETP.GE.AND P0, PT, R61, R140, PT ;  /* 0x0000008c3d00720c */ /* 0x000fe40003f06270 */
[----:B------:R-:W-:Y:S02]  /*4330*/  I2FP.F32.S32 R62, R62 ;  /* 0x0000003e003e7245 */ /* 0x000fe40000201400 */
[----:B------:R-:W-:-:S02]  /*4340*/  FSEL R194, R67, -INF , !P1 ;  /* 0xff80000043c27808 */ /* 0x000fc40004800000 */
[----:B------:R-:W-:Y:S01]  /*4350*/  IABS R57, R64 ;  /* 0x0000004000397213 */ /* 0x000fe20000000000 */
[----:B------:R-:W-:Y:S01]  /*4360*/  FFMA.FTZ R58, -R155, R62, R58 ;  /* 0x0000003e9b3a7223 */ /* 0x000fe2000001013a */
[----:B------:R-:W-:Y:S02]  /*4370*/  FSEL R90, R90, -INF , !P2 ;  /* 0xff8000005a5a7808 */ /* 0x000fe40005000000 */
[-C--:B------:R-:W-:Y:S02]  /*4380*/  ISETP.GE.AND P1, PT, R61, R139.reuse, PT ;  /* 0x0000008b3d00720c */ /* 0x080fe40003f26270 */
[C---:B------:R-:W-:Y:S02]  /*4390*/  ISETP.GE.AND P3, PT, R60.reuse, R140, PT ;  /* 0x0000008c3c00720c */ /* 0x040fe40003f66270 */
[----:B------:R-:W-:Y:S02]  /*43a0*/  ISETP.GE.AND P2, PT, R60, R139, PT ;  /* 0x0000008b3c00720c */ /* 0x000fe40003f46270 */
[----:B------:R-:W-:-:S02]  /*43b0*/  IADD3 R61, PT, PT, R40, -0x20, -R69 ;  /* 0xffffffe0283d7810 */ /* 0x000fc40007ffe845 */
[----:B------:R-:W-:Y:S02]  /*43c0*/  FSEL R60, R63, -INF , P0 ;  /* 0xff8000003f3c7808 */ /* 0x000fe40000000000 */
[----:B------:R-:W-:Y:S02]  /*43d0*/  I2FP.F32.S32 R62, R57 ;  /* 0x00000039003e7245 */ /* 0x000fe40000201400 */
[----:B------:R-:W-:Y:S02]  /*43e0*/  IABS R61, R61 ;  /* 0x0000003d003d7213 */ /* 0x000fe40000000000 */
[----:B------:R-:W-:Y:S01]  /*43f0*/  FSEL R60, R60, -INF , !P1 ;  /* 0xff8000003c3c7808 */ /* 0x000fe20004800000 */
[----:B------:R-:W-:Y:S01]  /*4400*/  FFMA.FTZ R59, -R155, R62, R59 ;  /* 0x0000003e9b3b7223 */ /* 0x000fe2000001013b */
[C---:B------:R-:W-:Y:S02]  /*4410*/  ISETP.GE.AND P0, PT, R48.reuse, R140, PT ;  /* 0x0000008c3000720c */ /* 0x040fe40003f06270 */
[----:B------:R-:W-:-:S02]  /*4420*/  ISETP.GE.AND P1, PT, R48, R139, PT ;  /* 0x0000008b3000720c */ /* 0x000fc40003f26270 */
[----:B------:R-:W-:Y:S02]  /*4430*/  FSEL R48, R58, -INF , P3 ;  /* 0xff8000003a307808 */ /* 0x000fe40001800000 */
[----:B------:R-:W-:Y:S02]  /*4440*/  I2FP.F32.S32 R61, R61 ;  /* 0x0000003d003d7245 */ /* 0x000fe40000201400 */
[----:B------:R-:W-:Y:S02]  /*4450*/  FSEL R48, R48, -INF , !P2 ;  /* 0xff80000030307808 */ /* 0x000fe40005000000 */
[C---:B------:R-:W-:Y:S01]  /*4460*/  ISETP.GE.AND P3, PT, R36.reuse, R140, PT ;  /* 0x0000008c2400720c */ /* 0x040fe20003f66270 */
[----:B------:R-:W-:Y:S01]  /*4470*/  FFMA.FTZ R54, -R155, R61, R54 ;  /* 0x0000003d9b367223 */ /* 0x000fe20000010136 */
        /* <DEDUP_REMOVED lines=15> */
[C---:B------:R-:W-:Y:S02]  /*4570*/  IADD3 R54, PT, PT, R40.reuse, -0x29, -R69 ;  /* 0xffffffd728367810 */ /* 0x040fe40007ffe845 */
[----:B------:R-:W-:Y:S01]  /*4580*/  I2FP.F32.S32 R57, R57 ;  /* 0x0000003900397245 */ /* 0x000fe20000201400 */
[C---:B------:R-:W-:Y:S01]  /*4590*/  FFMA.FTZ R55, -R155.reuse, R58, R55 ;  /* 0x0000003a9b377223 */ /* 0x040fe20000010137 */
[----:B------:R-:W-:Y:S02]  /*45a0*/  IABS R54, R54 ;  /* 0x0000003600367213 */ /* 0x000fe40000000000 */
[----:B------:R-:W-:Y:S01]  /*45b0*/  IADD3 R178, PT, PT, R40, -0x68, -R69 ;  /* 0xffffff9828b27810 */ /* 0x000fe20007ffe845 */
[----:B------:R-:W-:Y:S01]  /*45c0*/  FFMA.FTZ R50, -R155, R57, R50 ;  /* 0x000000399b327223 */ /* 0x000fe20000010132 */
[----:B------:R-:W-:Y:S02]  /*45d0*/  FSEL R55, R55, -INF , P0 ;  /* 0xff80000037377808 */ /* 0x000fe40000000000 */
[----:B------:R-:W-:-:S02]  /*45e0*/  I2FP.F32.S32 R54, R54 ;  /* 0x0000003600367245 */ /* 0x000fc40000201400 */
[----:B------:R-:W-:Y:S02]  /*45f0*/  IADD3 R57, PT, PT, R40, -0x30, -R69 ;  /* 0xffffffd028397810 */ /* 0x000fe40007ffe845 */
[----:B------:R-:W-:Y:S01]  /*4600*/  FSEL R102, R55, -INF , !P1 ;  /* 0xff80000037667808 */ /* 0x000fe20004800000 */
[----:B------:R-:W-:Y:S01]  /*4610*/  FFMA.FTZ R51, -R155, R54, R51 ;  /* 0x000000369b337223 */ /* 0x000fe20000010133 */
[C---:B------:R-:W-:Y:S02]  /*4620*/  ISETP.GE.AND P0, PT, R52.reuse, R140, PT ;  /* 0x0000008c3400720c */ /* 0x040fe40003f06270 */
[----:B------:R-:W-:Y:S02]  /*4630*/  ISETP.GE.AND P1, PT, R52, R139, PT ;  /* 0x0000008b3400720c */ /* 0x000fe40003f26270 */
[----:B------:R-:W-:Y:S02]  /*4640*/  IADD3 R52, PT, PT, R40, -0x31, -R69 ;  /* 0xffffffcf28347810 */ /* 0x000fe40007ffe845 */
[----:B------:R-:W-:-:S02]  /*4650*/  FSEL R54, R50, -INF , P3 ;  /* 0xff80000032367808 */ /* 0x000fc40001800000 */
[----:B------:R-:W-:Y:S02]  /*4660*/  IABS R57, R57 ;  /* 0x0000003900397213 */ /* 0x000fe40000000000 */
[----:B------:R-:W-:Y:S02]  /*4670*/  IABS R50, R52 ;  /* 0x0000003400327213 */ /* 0x000fe40000000000 */
[----:B------:R-:W-:Y:S02]  /*4680*/  FSEL R52, R54, -INF , !P2 ;  /* 0xff80000036347808 */ /* 0x000fe40005000000 */
[----:B------:R-:W-:Y:S02]  /*4690*/  I2FP.F32.S32 R57, R57 ;  /* 0x0000003900397245 */ /* 0x000fe40000201400 */
[C---:B------:R-:W-:Y:S02]  /*46a0*/  ISETP.GE.AND P3, PT, R53.reuse, R140, PT ;  /* 0x0000008c3500720c */ /* 0x040fe40003f66270 */
[----:B------:R-:W-:-:S02]  /*46b0*/  ISETP.GE.AND P2, PT, R53, R139, PT ;  /* 0x0000008b3500720c */ /* 0x000fc40003f46270 */
[----:B------:R-:W-:Y:S02]  /*46c0*/  IADD3 R53, PT, PT, R40, -0x38, -R69 ;  /* 0xffffffc828357810 */ /* 0x000fe40007ffe845 */
[----:B------:R-:W-:Y:S01]  /*46d0*/  FSEL R51, R51, -INF , P0 ;  /* 0xff80000033337808 */ /* 0x000fe20000000000 */
[----:B------:R-:W-:Y:S01]  /*46e0*/  FFMA.FTZ R46, -R155, R57, R46 ;  /* 0x000000399b2e7223 */ /* 0x000fe2000001012e */
[----:B------:R-:W-:Y:S02]  /*46f0*/  I2FP.F32.S32 R50, R50 ;  /* 0x0000003200327245 */ /* 0x000fe40000201400 */
[----:B------:R-:W-:Y:S02]  /*4700*/  IABS R53, R53 ;  /* 0x0000003500357213 */ /* 0x000fe40000000000 */
[----:B------:R-:W-:Y:S01]  /*4710*/  FSEL R92, R51, -INF , !P1 ;  /* 0xff800000335c7808 */ /* 0x000fe20004800000 */
[----:B------:R-:W-:Y:S01]  /*4720*/  FFMA.FTZ R47, -R155, R50, R47 ;  /* 0x000000329b2f7223 */ /* 0x000fe2000001012f */
[----:B------:R-:W-:-:S02]  /*4730*/  ISETP.GE.AND P0, PT, R44, R140, PT ;  /* 0x0000008c2c00720c */ /* 0x000fc40003f06270 */
[----:B------:R-:W-:Y:S02]  /*4740*/  ISETP.GE.AND P1, PT, R44, R139, PT ;  /* 0x0000008b2c00720c */ /* 0x000fe40003f26270 */
[----:B------:R-:W-:Y:S02]  /*4750*/  IADD3 R44, PT, PT, R40, -0x39, -R69 ;  /* 0xffffffc7282c7810 */ /* 0x000fe40007ffe845 */
[----:B------:R-:W-:Y:S02]  /*4760*/  I2FP.F32.S32 R53, R53 ;  /* 0x0000003500357245 */ /* 0x000fe40000201400 */
[----:B------:R-:W-:Y:S02]  /*4770*/  FSEL R50, R46, -INF , P3 ;  /* 0xff8000002e327808 */ /* 0x000fe40001800000 */
[----:B------:R-:W-:Y:S01]  /*4780*/  IABS R46, R44 ;  /* 0x0000002c002e7213 */ /* 0x000fe20000000000 */
[----:B------:R-:W-:Y:S01]  /*4790*/  FFMA.FTZ R42, -R155, R53, R42 ;  /* 0x000000359b2a7223 */ /* 0x000fe2000001012a */
[----:B------:R-:W-:-:S02]  /*47a0*/  FSEL R44, R50, -INF , !P2 ;  /* 0xff800000322c7808 */ /* 0x000fc40005000000 */
[C---:B------:R-:W-:Y:S02]  /*47b0*/  ISETP.GE.AND P3, PT, R49.reuse, R140, PT ;  /* 0x0000008c3100720c */ /* 0x040fe40003f66270 */
[----:B------:R-:W-:Y:S02]  /*47c0*/  ISETP.GE.AND P2, PT, R49, R139, PT ;  /* 0x0000008b3100720c */ /* 0x000fe40003f46270 */
[----:B------:R-:W-:Y:S02]  /*47d0*/  IADD3 R49, PT, PT, R40, -0x40, -R69 ;  /* 0xffffffc028317810 */ /* 0x000fe40007ffe845 */
[----:B------:R-:W-:Y:S02]  /*47e0*/  FSEL R47, R47, -INF , P0 ;  /* 0xff8000002f2f7808 */ /* 0x000fe40000000000 */
[----:B------:R-:W-:Y:S02]  /*47f0*/  FSEL R42, R42, -INF , P3 ;  /* 0xff8000002a2a7808 */ /* 0x000fe40001800000 */
[----:B------:R-:W-:-:S02]  /*4800*/  IABS R49, R49 ;  /* 0x0000003100317213 */ /* 0x000fc40000000000 */
[----:B------:R-:W-:Y:S02]  /*4810*/  FSEL R82, R47, -INF , !P1 ;  /* 0xff8000002f527808 */ /* 0x000fe40004800000 */
[C---:B------:R-:W-:Y:S02]  /*4820*/  ISETP.GE.AND P0, PT, R45.reuse, R140, PT ;  /* 0x0000008c2d00720c */ /* 0x040fe40003f06270 */
[----:B------:R-:W-:Y:S02]  /*4830*/  ISETP.GE.AND P1, PT, R45, R139, PT ;  /* 0x0000008b2d00720c */ /* 0x000fe40003f26270 */
[----:B------:R-:W-:Y:S02]  /*4840*/  FSEL R80, R42, -INF , !P2 ;  /* 0xff8000002a507808 */ /* 0x000fe40005000000 */
[----:B------:R-:W-:Y:S02]  /*4850*/  IADD3 R45, PT, PT, R40, -0x41, -R69 ;  /* 0xffffffbf282d7810 */ /* 0x000fe40007ffe845 */
[----:B------:R-:W-:-:S02]  /*4860*/  I2FP.F32.S32 R49, R49 ;  /* 0x0000003100317245 */ /* 0x000fc40000201400 */
[C---:B------:R-:W-:Y:S02]  /*4870*/  ISETP.GE.AND P3, PT, R41.reuse, R140, PT ;  /* 0x0000008c2900720c */ /* 0x040fe40003f66270 */
[----:B------:R-:W-:Y:S02]  /*4880*/  ISETP.GE.AND P2, PT, R41, R139, PT ;  /* 0x0000008b2900720c */ /* 0x000fe40003f46270 */
[C---:B------:R-:W-:Y:S02]  /*4890*/  IADD3 R41, PT, PT, R40.reuse, -0x48, -R69 ;  /* 0xffffffb828297810 */ /* 0x040fe40007ffe845 */
[----:B------:R-:W-:Y:S01]  /*48a0*/  I2FP.F32.S32 R46, R46 ;  /* 0x0000002e002e7245 */ /* 0x000fe20000201400 */
[C---:B------:R-:W-:Y:S01]  /*48b0*/  FFMA.FTZ R38, -R155.reuse, R49, R38 ;  /* 0x000000319b267223 */ /* 0x040fe20000010126 */
[----:B------:R-:W-:Y:S02]  /*48c0*/  IABS R45, R45 ;  /* 0x0000002d002d7213 */ /* 0x000fe40000000000 */
[----:B------:R-:W-:Y:S01]  /*48d0*/  IABS R41, R41 ;  /* 0x0000002900297213 */ /* 0x000fe20000000000 */
[----:B------:R-:W-:Y:S01]  /*48e0*/  FFMA.FTZ R43, -R155, R46, R43 ;  /* 0x0000002e9b2b7223 */ /* 0x000fe2000001012b */
[----:B------:R-:W-:-:S02]  /*48f0*/  IADD3 R42, PT, PT, R40, -0x49, -R69 ;  /* 0xffffffb7282a7810 */ /* 0x000fc40007ffe845 */
[----:B------:R-:W-:Y:S02]  /*4900*/  I2FP.F32.S32 R46, R45 ;  /* 0x0000002d002e7245 */ /* 0x000fe40000201400 */
[----:B------:R-:W-:Y:S02]  /*4910*/  I2FP.F32.S32 R41, R41 ;  /* 0x0000002900297245 */ /* 0x000fe40000201400 */
[----:B------:R-:W-:Y:S02]  /*4920*/  IABS R42, R42 ;  /* 0x0000002a002a7213 */ /* 0x000fe40000000000 */
[----:B------:R-:W-:Y:S01]  /*4930*/  FSEL R38, R38, -INF , P3 ;  /* 0xff80000026267808 */ /* 0x000fe20001800000 */
[----:B------:R-:W-:Y:S01]  /*4940*/  FFMA.FTZ R39, -R155, R46, R39 ;  /* 0x0000002e9b277223 */ /* 0x000fe20000010127 */
[----:B------:R-:W-:Y:S01]  /*4950*/  FSEL R43, R43, -INF , P0 ;  /* 0xff8000002b2b7808 */ /* 0x000fe20000000000 */
[----:B------:R-:W-:Y:S01]  /*4960*/  FFMA.FTZ R41, -R155, R41, R34 ;  /* 0x000000299b297223 */ /* 0x000fe20000010122 */
[----:B------:R-:W-:Y:S01]  /*4970*/  ISETP.GE.AND P0, PT, R37, R140, PT ;  /* 0x0000008c2500720c */ /* 0x000fe20003f06270 */
[----:B------:R-:W-:Y:S01]  /*4980*/  VIADD R34, R71, 0x49 ;  /* 0x0000004947227836 */ /* 0x000fe20000000000 */
[----:B------:R-:W-:-:S02]  /*4990*/  FSEL R62, R38, -INF , !P2 ;  /* 0xff800000263e7808 */ /* 0x000fc40005000000 */
[----:B------:R-:W-:Y:S02]  /*49a0*/  I2FP.F32.S32 R42, R42 ;  /* 0x0000002a002a7245 */ /* 0x000fe40000201400 */
[C---:B------:R-:W-:Y:S02]  /*49b0*/  ISETP.GE.AND P2, PT, R0.reuse, R140, PT ;  /* 0x0000008c0000720c */ /* 0x040fe40003f46270 */
[----:B------:R-:W-:Y:S01]  /*49c0*/  FSEL R39, R39, -INF , P0 ;  /* 0xff80000027277808 */ /* 0x000fe20000000000 */
[----:B------:R-:W-:Y:S01]  /*49d0*/  FFMA.FTZ R35, -R155, R42, R35 ;  /* 0x0000002a9b237223 */ /* 0x000fe20000010123 */
[----:B------:R-:W-:Y:S02]  /*49e0*/  FSEL R78, R43, -INF , !P1 ;  /* 0xff8000002b4e7808 */ /* 0x000fe40004800000 */
[C---:B------:R-:W-:Y:S02]  /*49f0*/  ISETP.GE.AND P3, PT, R0.reuse, R141, PT ;  /* 0x0000008d0000720c */ /* 0x040fe40003f66270 */
[----:B------:R-:W-:-:S02]  /*4a00*/  ISETP.GE.AND P0, PT, R0, R139, PT ;  /* 0x0000008b0000720c */ /* 0x000fc40003f06270 */
[----:B------:R-:W-:Y:S02]  /*4a10*/  FSEL R41, R41, -INF , P2 ;  /* 0xff80000029297808 */ /* 0x000fe40001000000 */
[----:B------:R-:W-:Y:S02]  /*4a20*/  ISETP.GE.AND P1, PT, R37, R139, PT ;  /* 0x0000008b2500720c */ /* 0x000fe40003f26270 */
[--C-:B------:R-:W-:Y:S02]  /*4a30*/  IADD3 R0, PT, PT, R86, -0x49, -R69.reuse ;  /* 0xffffffb756007810 */ /* 0x100fe40007ffe845 */
[----:B------:R-:W-:Y:S02]  /*4a40*/  ISETP.GE.AND P2, PT, R34, R140, PT ;  /* 0x0000008c2200720c */ /* 0x000fe40003f46270 */
[----:B------:R-:W-:Y:S02]  /*4a50*/  IADD3 R37, PT, PT, R40, -0x50, -R69 ;  /* 0xffffffb028257810 */ /* 0x000fe40007ffe845 */
[----:B------:R-:W-:-:S02]  /*4a60*/  FSEL R190, R39, -INF , !P1 ;  /* 0xff80000027be7808 */ /* 0x000fc40004800000 */
[----:B------:R-:W-:Y:S02]  /*4a70*/  IABS R0, R0 ;  /* 0x0000000000007213 */ /* 0x000fe40000000000 */
[----:B------:R-:W-:Y:S02]  /*4a80*/  FSEL R42, R41, -INF , !P0 ;  /* 0xff800000292a7808 */ /* 0x000fe40004000000 */
[----:B------:R-:W-:Y:S02]  /*4a90*/  FSEL R188, R35, -INF , P2 ;  /* 0xff80000023bc7808 */ /* 0x000fe40001000000 */
[C---:B------:R-:W-:Y:S02]  /*4aa0*/  ISETP.GE.AND P1, PT, R34.reuse, R142, PT ;  /* 0x0000008e2200720c */ /* 0x040fe40003f26270 */
[----:B------:R-:W-:Y:S02]  /*4ab0*/  IABS R37, R37 ;  /* 0x0000002500257213 */ /* 0x000fe40000000000 */
[----:B------:R-:W-:-:S02]  /*4ac0*/  ISETP.GE.AND P0, PT, R34, R141, PT ;  /* 0x0000008d2200720c */ /* 0x000fc40003f06270 */
[----:B------:R-:W-:Y:S02]  /*4ad0*/  ISETP.GE.AND P2, PT, R34, R139, PT ;  /* 0x0000008b2200720c */ /* 0x000fe40003f46270 */
[C---:B------:R-:W-:Y:S02]  /*4ae0*/  IADD3 R34, PT, PT, R40.reuse, -0x51, -R69 ;  /* 0xffffffaf28227810 */ /* 0x040fe40007ffe845 */
[----:B------:R-:W-:Y:S02]  /*4af0*/  I2FP.F32.S32 R0, R0 ;  /* 0x0000000000007245 */ /* 0x000fe40000201400 */
[----:B------:R-:W-:Y:S02]  /*4b00*/  I2FP.F32.S32 R37, R37 ;  /* 0x0000002500257245 */ /* 0x000fe40000201400 */
[----:B------:R-:W-:Y:S01]  /*4b10*/  IABS R34, R34 ;  /* 0x0000002200227213 */ /* 0x000fe20000000000 */
[C---:B------:R-:W-:Y:S01]  /*4b20*/  FFMA.FTZ R0, -R155.reuse, R0, R33 ;  /* 0x000000009b007223 */ /* 0x040fe20000010121 */
[C-C-:B------:R-:W-:Y:S01]  /*4b30*/  IADD3 R176, PT, PT, R40.reuse, -0x69, -R69.reuse ;  /* 0xffffff9728b07810 */ /* 0x140fe20007ffe845 */
[----:B------:R-:W-:Y:S01]  /*4b40*/  FFMA.FTZ R33, -R155, R37, R30 ;  /* 0x000000259b217223 */ /* 0x000fe2000001011e */
[----:B------:R-:W-:Y:S01]  /*4b50*/  IADD3 R168, PT, PT, R40, -0x71, -R69 ;  /* 0xffffff8f28a87810 */ /* 0x000fe20007ffe845 */
[----:B------:R-:W-:Y:S01]  /*4b60*/  IMAD.MOV.U32 R30, RZ, RZ, R34 ;  /* 0x000000ffff1e7224 */ /* 0x000fe200078e0022 */
[----:B------:R-:W-:Y:S01]  /*4b70*/  ISETP.GE.AND P4, PT, R81, R141, PT ;  /* 0x0000008d5100720c */ /* 0x000fe20003f86270 */
[----:B------:R-:W-:Y:S01]  /*4b80*/  VIADD R34, R71, 0x50 ;  /* 0x0000005047227836 */ /* 0x000fe20000000000 */
[----:B------:R-:W-:-:S02]  /*4b90*/  FSEL R188, R188, -INF , !P2 ;  /* 0xff800000bcbc7808 */ /* 0x000fc40005000000 */
[----:B------:R-:W-:Y:S02]  /*4ba0*/  IADD3 R35, PT, PT, R40, -0x58, -R69 ;  /* 0xffffffa828237810 */ /* 0x000fe40007ffe845 */
[C---:B------:R-:W-:Y:S01]  /*4bb0*/  ISETP.GE.AND P2, PT, R34.reuse, R140, PT ;  /* 0x0000008c2200720c */ /* 0x040fe20003f46270 */
[----:B------:R-:W-:Y:S01]  /*4bc0*/  VIADD R37, R71, 0x51 ;  /* 0x0000005147257836 */ /* 0x000fe20000000000 */
[----:B------:R-:W-:Y:S02]  /*4bd0*/  I2FP.F32.S32 R30, R30 ;  /* 0x0000001e001e7245 */ /* 0x000fe40000201400 */
[----:B------:R-:W-:Y:S02]  /*4be0*/  FSEL R33, R33, -INF , P2 ;  /* 0xff80000021217808 */ /* 0x000fe40001000000 */
[----:B------:R-:W-:Y:S02]  /*4bf0*/  IABS R35, R35 ;  /* 0x0000002300237213 */ /* 0x000fe40000000000 */
[----:B------:R-:W-:Y:S01]  /*4c00*/  ISETP.GE.AND P2, PT, R34, R139, PT ;  /* 0x0000008b2200720c */ /* 0x000fe20003f46270 */
[----:B------:R-:W-:Y:S01]  /*4c10*/  FFMA.FTZ R30, -R155, R30, R31 ;  /* 0x0000001e9b1e7223 */ /* 0x000fe2000001011f */
[----:B------:R-:W-:-:S02]  /*4c20*/  I2FP.F32.S32 R35, R35 ;  /* 0x0000002300237245 */ /* 0x000fc40000201400 */
[----:B------:R-:W-:Y:S02]  /*4c30*/  FSEL R192, R33, -INF , !P2 ;  /* 0xff80000021c07808 */ /* 0x000fe40005000000 */
[----:B------:R-:W-:Y:S01]  /*4c40*/  ISETP.GE.AND P2, PT, R37, R140, PT ;  /* 0x0000008c2500720c */ /* 0x000fe20003f46270 */
[----:B------:R-:W-:Y:S01]  /*4c50*/  FFMA.FTZ R186, -R155, R35, R26 ;  /* 0x000000239bba7223 */ /* 0x000fe2000001011a */
[----:B------:R-:W-:Y:S02]  /*4c60*/  VIADD R35, R71, 0x58 ;  /* 0x0000005847237836 */ /* 0x000fe40000000000 */
[----:B------:R-:W-:Y:S02]  /*4c70*/  FSEL R30, R30, -INF , P2 ;  /* 0xff8000001e1e7808 */ /* 0x000fe40001000000 */
[----:B------:R-:W-:Y:S02]  /*4c80*/  ISETP.GE.AND P2, PT, R37, R139, PT ;  /* 0x0000008b2500720c */ /* 0x000fe40003f46270 */
[----:B------:R-:W-:-:S02]  /*4c90*/  IADD3 R38, PT, PT, R40, -0x59, -R69 ;  /* 0xffffffa728267810 */ /* 0x000fc40007ffe845 */
[----:B------:R-:W-:Y:S02]  /*4ca0*/  FSEL R30, R30, -INF , !P2 ;  /* 0xff8000001e1e7808 */ /* 0x000fe40005000000 */
[----:B------:R-:W-:Y:S02]  /*4cb0*/  IABS R38, R38 ;  /* 0x0000002600267213 */ /* 0x000fe40000000000 */
[C-C-:B------:R-:W-:Y:S02]  /*4cc0*/  IADD3 R50, PT, PT, R40.reuse, -0x61, -R69.reuse ;  /* 0xffffff9f28327810 */ /* 0x140fe40007ffe845 */
[----:B------:R-:W-:Y:S02]  /*4cd0*/  ISETP.GE.AND P2, PT, R35, R140, PT ;  /* 0x0000008c2300720c */ /* 0x000fe40003f46270 */
[----:B------:R-:W-:Y:S01]  /*4ce0*/  IADD3 R31, PT, PT, R40, -0x60, -R69 ;  /* 0xffffffa0281f7810 */ /* 0x000fe20007ffe845 */
[----:B------:R-:W-:Y:S01]  /*4cf0*/  VIADD R26, R71, 0x59 ;  /* 0x00000059471a7836 */ /* 0x000fe20000000000 */
[----:B------:R-:W-:-:S02]  /*4d00*/  I2FP.F32.S32 R38, R38 ;  /* 0x0000002600267245 */ /* 0x000fc40000201400 */
[----:B------:R-:W-:Y:S02]  /*4d10*/  IABS R50, R50 ;  /* 0x0000003200327213 */ /* 0x000fe40000000000 */
[----:B------:R-:W-:Y:S02]  /*4d20*/  FSEL R186, R186, -INF , P2 ;  /* 0xff800000baba7808 */ /* 0x000fe40001000000 */
[----:B------:R-:W-:Y:S02]  /*4d30*/  IABS R31, R31 ;  /* 0x0000001f001f7213 */ /* 0x000fe40000000000 */
[----:B------:R-:W-:Y:S01]  /*4d40*/  ISETP.GE.AND P2, PT, R35, R139, PT ;  /* 0x0000008b2300720c */ /* 0x000fe20003f46270 */
[----:B------:R-:W-:Y:S01]  /*4d50*/  FFMA.FTZ R27, -R155, R38, R27 ;  /* 0x000000269b1b7223 */ /* 0x000fe2000001011b */
[----:B------:R-:W-:Y:S02]  /*4d60*/  I2FP.F32.S32 R50, R50 ;  /* 0x0000003200327245 */ /* 0x000fe40000201400 */
[----:B------:R-:W-:-:S02]  /*4d70*/  IABS R178, R178 ;  /* 0x000000b200b27213 */ /* 0x000fc40000000000 */
[----:B------:R-:W-:Y:S02]  /*4d80*/  I2FP.F32.S32 R31, R31 ;  /* 0x0000001f001f7245 */ /* 0x000fe40000201400 */
[----:B------:R-:W-:Y:S02]  /*4d90*/  FSEL R186, R186, -INF , !P2 ;  /* 0xff800000baba7808 */ /* 0x000fe40005000000 */
[C---:B------:R-:W-:Y:S01]  /*4da0*/  ISETP.GE.AND P2, PT, R26.reuse, R140, PT ;  /* 0x0000008c1a00720c */ /* 0x040fe20003f46270 */
[C---:B------:R-:W-:Y:S01]  /*4db0*/  FFMA.FTZ R50, -R155.reuse, R50, R23 ;  /* 0x000000329b327223 */ /* 0x040fe20000010117 */
[----:B------:R-:W-:Y:S01]  /*4dc0*/  I2FP.F32.S32 R178, R178 ;  /* 0x000000b200b27245 */ /* 0x000fe20000201400 */
[----:B------:R-:W-:Y:S01]  /*4dd0*/  FFMA.FTZ R22, -R155, R31, R22 ;  /* 0x0000001f9b167223 */ /* 0x000fe20000010116 */
[----:B------:R-:W-:Y:S01]  /*4de0*/  FSEL R23, R27, -INF , P2 ;  /* 0xff8000001b177808 */ /* 0x000fe20001000000 */
[----:B------:R-:W-:Y:S01]  /*4df0*/  VIADD R31, R71, 0x60 ;  /* 0x00000060471f7836 */ /* 0x000fe20000000000 */
[----:B------:R-:W-:Y:S01]  /*4e00*/  ISETP.GE.AND P2, PT, R26, R139, PT ;  /* 0x0000008b1a00720c */ /* 0x000fe20003f46270 */
[----:B------:R-:W-:-:S03]  /*4e10*/  FFMA.FTZ R178, -R155, R178, R18 ;  /* 0x000000b29bb27223 */ /* 0x000fc60000010112 */
[----:B------:R-:W-:Y:S02]  /*4e20*/  FSEL R18, R23, -INF , !P2 ;  /* 0xff80000017127808 */ /* 0x000fe40005000000 */
[----:B------:R-:W-:Y:S01]  /*4e30*/  ISETP.GE.AND P2, PT, R31, R140, PT ;  /* 0x0000008c1f00720c */ /* 0x000fe20003f46270 */
[----:B------:R-:W-:-:S03]  /*4e40*/  VIADD R27, R71, 0x61 ;  /* 0x00000061471b7836 */ /* 0x000fc60000000000 */
[----:B------:R-:W-:Y:S02]  /*4e50*/  FSEL R184, R22, -INF , P2 ;  /* 0xff80000016b87808 */ /* 0x000fe40001000000 */
[----:B------:R-:W-:-:S04]  /*4e60*/  ISETP.GE.AND P2, PT, R31, R139, PT ;  /* 0x0000008b1f00720c */ /* 0x000fc80003f46270 */
[----:B------:R-:W-:Y:S02]  /*4e70*/  FSEL R184, R184, -INF , !P2 ;  /* 0xff800000b8b87808 */ /* 0x000fe40005000000 */
[----:B------:R-:W-:Y:S01]  /*4e80*/  ISETP.GE.AND P2, PT, R27, R140, PT ;  /* 0x0000008c1b00720c */ /* 0x000fe20003f46270 */
[----:B------:R-:W-:-:S03]  /*4e90*/  VIADD R23, R71, 0x68 ;  /* 0x0000006847177836 */ /* 0x000fc60000000000 */
[----:B------:R-:W-:Y:S02]  /*4ea0*/  FSEL R50, R50, -INF , P2 ;  /* 0xff80000032327808 */ /* 0x000fe40001000000 */
[----:B------:R-:W-:Y:S02]  /*4eb0*/  ISETP.GE.AND P2, PT, R27, R139, PT ;  /* 0x0000008b1b00720c */ /* 0x000fe40003f46270 */
[----:B------:R-:W-:Y:S02]  /*4ec0*/  IABS R176, R176 ;  /* 0x000000b000b07213 */ /* 0x000fe40000000000 */
[----:B------:R-:W-:Y:S02]  /*4ed0*/  FSEL R50, R50, -INF , !P2 ;  /* 0xff80000032327808 */ /* 0x000fe40005000000 */
[----:B------:R-:W-:Y:S02]  /*4ee0*/  ISETP.GE.AND P2, PT, R23, R140, PT ;  /* 0x0000008c1700720c */ /* 0x000fe40003f46270 */
[----:B------:R-:W-:Y:S01]  /*4ef0*/  FMNMX3.FTZ R39, R7, R106, R104, !PT ;  /* 0x0000006a07277276 */ /* 0x000fe20007810068 */
[----:B------:R-:W-:Y:S01]  /*4f00*/  VIADD R22, R71, 0x69 ;  /* 0x0000006947167836 */ /* 0x000fe20000000000 */
[----:B------:R-:W-:-:S02]  /*4f10*/  I2FP.F32.S32 R176, R176 ;  /* 0x000000b000b07245 */ /* 0x000fc40000201400 */
[----:B------:R-:W-:Y:S02]  /*4f20*/  FSEL R178, R178, -INF , P2 ;  /* 0xff800000b2b27808 */ /* 0x000fe40001000000 */
[----:B------:R-:W-:Y:S02]  /*4f30*/  ISETP.GE.AND P2, PT, R23, R139, PT ;  /* 0x0000008b1700720c */ /* 0x000fe40003f46270 */
[----:B------:R-:W-:Y:S02]  /*4f40*/  IADD3 R33, PT, PT, R40, -0x70, -R69 ;  /* 0xffffff9028217810 */ /* 0x000fe40007ffe845 */
[----:B------:R-:W-:Y:S01]  /*4f50*/  FMNMX3.FTZ R39, R39, R194, R90, !PT ;  /* 0x000000c227277276 */ /* 0x000fe2000781005a */
[----:B------:R-:W-:Y:S01]  /*4f60*/  FFMA.FTZ R176, -R155, R176, R19 ;  /* 0x000000b09bb07223 */ /* 0x000fe20000010113 */
[----:B------:R-:W-:Y:S02]  /*4f70*/  FSEL R178, R178, -INF , !P2 ;  /* 0xff800000b2b27808 */ /* 0x000fe40005000000 */
[----:B------:R-:W-:-:S02]  /*4f80*/  IABS R33, R33 ;  /* 0x0000002100217213 */ /* 0x000fc40000000000 */
[----:B------:R-:W-:Y:S02]  /*4f90*/  ISETP.GE.AND P2, PT, R22, R140, PT ;  /* 0x0000008c1600720c */ /* 0x000fe40003f46270 */
[----:B------:R-:W-:Y:S01]  /*4fa0*/  FMNMX3.FTZ R39, R39, R60, R48, !PT ;  /* 0x0000003c27277276 */ /* 0x000fe20007810030 */
[----:B------:R-:W-:Y:S01]  /*4fb0*/  VIADD R19, R71, 0x70 ;  /* 0x0000007047137836 */ /* 0x000fe20000000000 */
[----:B------:R-:W-:Y:S02]  /*4fc0*/  I2FP.F32.S32 R33, R33 ;  /* 0x0000002100217245 */ /* 0x000fe40000201400 */
[----:B------:R-:W-:Y:S02]  /*4fd0*/  FSEL R176, R176, -INF , P2 ;  /* 0xff800000b0b07808 */ /* 0x000fe40001000000 */
[----:B------:R-:W-:Y:S02]  /*4fe0*/  IABS R168, R168 ;  /* 0x000000a800a87213 */ /* 0x000fe40000000000 */
[----:B------:R-:W-:-:S02]  /*4ff0*/  ISETP.GE.AND P2, PT, R22, R139, PT ;  /* 0x0000008b1600720c */ /* 0x000fc40003f46270 */
[----:B------:R-:W-:Y:S01]  /*5000*/  FMNMX3.FTZ R39, R39, R36, R56, !PT ;  /* 0x0000002427277276 */ /* 0x000fe20007810038 */
[----:B------:R-:W-:Y:S01]  /*5010*/  FFMA.FTZ R166, -R155, R33, R14 ;  /* 0x000000219ba67223 */ /* 0x000fe2000001010e */
[----:B------:R-:W-:Y:S02]  /*5020*/  I2FP.F32.S32 R168, R168 ;  /* 0x000000a800a87245 */ /* 0x000fe40000201400 */
[----:B------:R-:W-:Y:S02]  /*5030*/  FSEL R176, R176, -INF , !P2 ;  /* 0xff800000b0b07808 */ /* 0x000fe40005000000 */
[----:B------:R-:W-:Y:S02]  /*5040*/  FMNMX3.FTZ R39, R39, R102, R52, !PT ;  /* 0x0000006627277276 */ /* 0x000fe40007810034 */
[----:B------:R-:W-:Y:S01]  /*5050*/  ISETP.GE.AND P2, PT, R19, R140, PT ;  /* 0x0000008c1300720c */ /* 0x000fe20003f46270 */
[----:B------:R-:W-:Y:S01]  /*5060*/  FFMA.FTZ R168, -R155, R168, R15 ;  /* 0x000000a89ba87223 */ /* 0x000fe2000001010f */
[----:B------:R-:W-:Y:S01]  /*5070*/  FMNMX3.FTZ R39, R39, R92, R44, !PT ;  /* 0x0000005c27277276 */ /* 0x000fe2000781002c */
[----:B------:R-:W-:Y:S01]  /*5080*/  VIADD R15, R71, 0x71 ;  /* 0x00000071470f7836 */ /* 0x000fe20000000000 */
[----:B------:R-:W-:-:S02]  /*5090*/  FSEL R166, R166, -INF , P2 ;  /* 0xff800000a6a67808 */ /* 0x000fc40001000000 */
[----:B------:R-:W-:Y:S02]  /*50a0*/  ISETP.GE.AND P2, PT, R19, R139, PT ;  /* 0x0000008b1300720c */ /* 0x000fe40003f46270 */
[----:B------:R-:W-:Y:S02]  /*50b0*/  IADD3 R33, PT, PT, R40, -0x78, -R69 ;  /* 0xffffff8828217810 */ /* 0x000fe40007ffe845 */
[----:B------:R-:W-:Y:S02]  /*50c0*/  FMNMX3.FTZ R39, R39, R82, R80, !PT ;  /* 0x0000005227277276 */ /* 0x000fe40007810050 */
[----:B------:R-:W-:Y:S02]  /*50d0*/  FSEL R166, R166, -INF , !P2 ;  /* 0xff800000a6a67808 */ /* 0x000fe40005000000 */
[----:B------:R-:W-:Y:S02]  /*50e0*/  IABS R33, R33 ;  /* 0x0000002100217213 */ /* 0x000fe40000000000 */
[----:B------:R-:W-:-:S02]  /*50f0*/  ISETP.GE.AND P2, PT, R15, R140, PT ;  /* 0x0000008c0f00720c */ /* 0x000fc40003f46270 */
[----:B------:R-:W-:Y:S01]  /*5100*/  FMNMX3.FTZ R39, R39, R78, R62, !PT ;  /* 0x0000004e27277276 */ /* 0x000fe2000781003e */
[----:B------:R-:W-:Y:S01]  /*5110*/  VIADD R14, R71, 0x78 ;  /* 0x00000078470e7836 */ /* 0x000fe20000000000 */
[----:B------:R-:W-:Y:S02]  /*5120*/  I2FP.F32.S32 R33, R33 ;  /* 0x0000002100217245 */ /* 0x000fe40000201400 */
[----:B------:R-:W-:Y:S02]  /*5130*/  FSEL R168, R168, -INF , P2 ;  /* 0xff800000a8a87808 */ /* 0x000fe40001000000 */
[----:B------:R-:W-:Y:S02]  /*5140*/  ISETP.GE.AND P2, PT, R15, R139, PT ;  /* 0x0000008b0f00720c */ /* 0x000fe40003f46270 */
[----:B------:R-:W-:Y:S02]  /*5150*/  FMNMX3.FTZ R39, R39, R190, R42, !PT ;  /* 0x000000be27277276 */ /* 0x000fe4000781002a */
[----:B------:R-:W-:Y:S01]  /*5160*/  IADD3 R38, PT, PT, R40, -0x79, -R69 ;  /* 0xffffff8728267810 */ /* 0x000fe20007ffe845 */
[----:B------:R-:W-:Y:S01]  /*5170*/  FFMA.FTZ R10, -R155, R33, R10 ;  /* 0x000000219b0a7223 */ /* 0x000fe2000001010a */
[----:B------:R-:W-:-:S02]  /*5180*/  FSEL R168, R168, -INF , !P2 ;  /* 0xff800000a8a87808 */ /* 0x000fc40005000000 */
[----:B------:R-:W-:Y:S02]  /*5190*/  FMNMX3.FTZ R39, R39, R188, R192, !PT ;  /* 0x000000bc27277276 */ /* 0x000fe400078100c0 */
[----:B------:R-:W-:Y:S02]  /*51a0*/  IABS R38, R38 ;  /* 0x0000002600267213 */ /* 0x000fe40000000000 */
[----:B------:R-:W-:Y:S02]  /*51b0*/  ISETP.GE.AND P2, PT, R14, R140, PT ;  /* 0x0000008c0e00720c */ /* 0x000fe40003f46270 */
[----:B------:R-:W-:Y:S01]  /*51c0*/  FMNMX3.FTZ R39, R39, R30, R186, !PT ;  /* 0x0000001e27277276 */ /* 0x000fe200078100ba */
[----:B------:R-:W-:Y:S01]  /*51d0*/  VIADD R71, R71, 0x79 ;  /* 0x0000007947477836 */ /* 0x000fe20000000000 */
[----:B------:R-:W-:Y:S02]  /*51e0*/  I2FP.F32.S32 R38, R38 ;  /* 0x0000002600267245 */ /* 0x000fe40000201400 */
[----:B------:R-:W-:-:S02]  /*51f0*/  FSEL R66, R10, -INF , P2 ;  /* 0xff8000000a427808 */ /* 0x000fc40001000000 */
[----:B------:R-:W-:Y:S02]  /*5200*/  ISETP.GE.AND P2, PT, R14, R139, PT ;  /* 0x0000008b0e00720c */ /* 0x000fe40003f46270 */
[----:B------:R-:W-:Y:S01]  /*5210*/  FMNMX3.FTZ R39, R39, R18, R184, !PT ;  /* 0x0000001227277276 */ /* 0x000fe200078100b8 */
[----:B------:R-:W-:Y:S01]  /*5220*/  FFMA.FTZ R33, -R155, R38, R11 ;  /* 0x000000269b217223 */ /* 0x000fe2000001010b */
[----:B------:R-:W-:Y:S02]  /*5230*/  FSEL R66, R66, -INF , !P2 ;  /* 0xff80000042427808 */ /* 0x000fe40005000000 */
[----:B------:R-:W-:Y:S02]  /*5240*/  ISETP.GE.AND P2, PT, R71, R140, PT ;  /* 0x0000008c4700720c */ /* 0x000fe40003f46270 */
[----:B------:R-:W-:Y:S02]  /*5250*/  FMNMX3.FTZ R39, R39, R50, R178, !PT ;  /* 0x0000003227277276 */ /* 0x000fe400078100b2 */
[----:B------:R-:W-:-:S02]  /*5260*/  IADD3 R10, PT, PT, R86, -0x51, -R69 ;  /* 0xffffffaf560a7810 */ /* 0x000fc40007ffe845 */
[----:B------:R-:W-:Y:S02]  /*5270*/  IADD3 R11, PT, PT, R86, -0x50, -R69 ;  /* 0xffffffb0560b7810 */ /* 0x000fe40007ffe845 */
[----:B------:R-:W-:Y:S02]  /*5280*/  FSEL R33, R33, -INF , P2 ;  /* 0xff80000021217808 */ /* 0x000fe40001000000 */
[----:B------:R-:W-:Y:S02]  /*5290*/  ISETP.GE.AND P2, PT, R71, R139, PT ;  /* 0x0000008b4700720c */ /* 0x000fe40003f46270 */
[----:B------:R-:W-:Y:S02]  /*52a0*/  FMNMX3.FTZ R39, R39, R176, R166, !PT ;  /* 0x000000b027277276 */ /* 0x000fe400078100a6 */
[----:B------:R-:W-:Y:S02]  /*52b0*/  IABS R10, R10 ;  /* 0x0000000a000a7213 */ /* 0x000fe40000000000 */
[----:B------:R-:W-:-:S02]  /*52c0*/  IABS R11, R11 ;  /* 0x0000000b000b7213 */ /* 0x000fc40000000000 */
[----:B------:R-:W-:Y:S02]  /*52d0*/  FSEL R33, R33, -INF , !P2 ;  /* 0xff80000021217808 */ /* 0x000fe40005000000 */
[----:B------:R-:W-:Y:S01]  /*52e0*/  FMNMX3.FTZ R38, R39, R168, R66, !PT ;  /* 0x000000a827267276 */ /* 0x000fe20007810042 */
[----:B------:R-:W-:Y:S01]  /*52f0*/  IMAD.MOV.U32 R39, RZ, RZ, R10 ;  /* 0x000000ffff277224 */ /* 0x000fe200078e000a */
[----:B------:R-:W-:Y:S02]  /*5300*/  I2FP.F32.S32 R11, R11 ;  /* 0x0000000b000b7245 */ /* 0x000fe40000201400 */
[----:B------:R-:W-:-:S03]  /*5310*/  FMNMX.FTZ R10, R33, R38, !PT ;  /* 0x00000026210a7209 */ /* 0x000fc60007810000 */
[----:B------:R-:W-:Y:S02]  /*5320*/  FFMA.FTZ R28, -R155, R11, R28 ;  /* 0x0000000b9b1c7223 */ /* 0x000fe4000001011c */
[----:B------:R-:W1:Y:S01]  /*5330*/  SHFL.BFLY PT, R11, R10, 0x2, 0x1f ;  /* 0x0c401f000a0b7f89 */ /* 0x000e6200000e0000 */
[----:B------:R-:W-:Y:S02]  /*5340*/  FSEL R172, R0, -INF , P1 ;  /* 0xff80000000ac7808 */ /* 0x000fe40000800000 */
[----:B------:R-:W-:-:S05]  /*5350*/  I2FP.F32.S32 R0, R39 ;  /* 0x0000002700007245 */ /* 0x000fca0000201400 */
[----:B------:R-:W-:Y:S01]  /*5360*/  FFMA.FTZ R29, -R155, R0, R29 ;  /* 0x000000009b1d7223 */ /* 0x000fe2000001011d */
[C-C-:B------:R-:W-:Y:S02]  /*5370*/  IADD3 R0, PT, PT, R86.reuse, -0x58, -R69.reuse ;  /* 0xffffffa856007810 */ /* 0x140fe40007ffe845 */
[----:B------:R-:W-:Y:S02]  /*5380*/  ISETP.GE.AND P1, PT, R37, R142, PT ;  /* 0x0000008e2500720c */ /* 0x000fe40003f26270 */
[----:B------:R-:W-:Y:S02]  /*5390*/  IABS R0, R0 ;  /* 0x0000000000007213 */ /* 0x000fe40000000000 */
[----:B------:R-:W-:Y:S02]  /*53a0*/  FSEL R132, R29, -INF , P1 ;  /* 0xff8000001d847808 */ /* 0x000fe40000800000 */
[----:B------:R-:W-:Y:S02]  /*53b0*/  I2FP.F32.S32 R29, R0 ;  /* 0x00000000001d7245 */ /* 0x000fe40000201400 */
[----:B------:R-:W-:-:S02]  /*53c0*/  IADD3 R0, PT, PT, R86, -0x60, -R69 ;  /* 0xffffffa056007810 */ /* 0x000fc40007ffe845 */
[----:B------:R-:W-:Y:S02]  /*53d0*/  FSEL R172, R172, -INF , !P0 ;  /* 0xff800000acac7808 */ /* 0x000fe40004000000 */
[----:B------:R-:W-:Y:S02]  /*53e0*/  ISETP.GE.AND P0, PT, R37, R141, PT ;  /* 0x0000008d2500720c */ /* 0x000fe40003f06270 */
[----:B------:R-:W-:Y:S02]  /*53f0*/  IABS R0, R0 ;  /* 0x0000000000007213 */ /* 0x000fe40000000000 */
[----:B-1----:R-:W-:Y:S02]  /*5400*/  FMNMX.FTZ R11, R10, R11, !PT ;  /* 0x0000000b0a0b7209 */ /* 0x002fe40007810000 */
[----:B------:R-:W-:Y:S02]  /*5410*/  FSEL R132, R132, -INF , !P0 ;  /* 0xff80000084847808 */ /* 0x000fe40004000000 */
[----:B------:R-:W-:-:S02]  /*5420*/  ISETP.GE.AND P1, PT, R26, R142, PT ;  /* 0x0000008e1a00720c */ /* 0x000fc40003f26270 */
[-C--:B------:R-:W-:Y:S01]  /*5430*/  ISETP.GE.AND P0, PT, R26, R141.reuse, PT ;  /* 0x0000008d1a00720c */ /* 0x080fe20003f06270 */
[----:B------:R-:W-:Y:S01]  /*5440*/  IMAD.MOV.U32 R26, RZ, RZ, R0 ;  /* 0x000000ffff1a7224 */ /* 0x000fe200078e0000 */
[----:B------:R-:W-:Y:S01]  /*5450*/  FSEL R170, R170, -INF , !P3 ;  /* 0xff800000aaaa7808 */ /* 0x000fe20005800000 */
[----:B------:R-:W1:Y:S01]  /*5460*/  SHFL.BFLY PT, R0, R11, 0x1, 0x1f ;  /* 0x0c201f000b007f89 */ /* 0x000e6200000e0000 */
[C---:B------:R-:W-:Y:S02]  /*5470*/  ISETP.GE.AND P2, PT, R34.reuse, R142, PT ;  /* 0x0000008e2200720c */ /* 0x040fe40003f46270 */
[----:B------:R-:W-:Y:S02]  /*5480*/  ISETP.GE.AND P3, PT, R34, R141, PT ;  /* 0x0000008d2200720c */ /* 0x000fe40003f66270 */
[----:B------:R-:W-:Y:S02]  /*5490*/  IADD3 R34, PT, PT, R86, -0x59, -R69 ;  /* 0xffffffa756227810 */ /* 0x000fe40007ffe845 */
[----:B------:R-:W-:-:S02]  /*54a0*/  FSEL R152, R28, -INF , P2 ;  /* 0xff8000001c987808 */ /* 0x000fc40001000000 */
[----:B------:R-:W-:Y:S02]  /*54b0*/  IABS R28, R34 ;  /* 0x00000022001c7213 */ /* 0x000fe40000000000 */
[----:B------:R-:W-:Y:S02]  /*54c0*/  IADD3 R10, PT, PT, R86, -0x61, -R69 ;  /* 0xffffff9f560a7810 */ /* 0x000fe40007ffe845 */
[----:B------:R-:W-:Y:S02]  /*54d0*/  I2FP.F32.S32 R28, R28 ;  /* 0x0000001c001c7245 */ /* 0x000fe40000201400 */
[----:B------:R-:W-:-:S03]  /*54e0*/  IABS R10, R10 ;  /* 0x0000000a000a7213 */ /* 0x000fc60000000000 */
[----:B------:R-:W-:Y:S01]  /*54f0*/  FFMA.FTZ R25, -R155, R28, R25 ;  /* 0x0000001c9b197223 */ /* 0x000fe20000010119 */
[----:B------:R-:W-:-:S04]  /*5500*/  I2FP.F32.S32 R10, R10 ;  /* 0x0000000a000a7245 */ /* 0x000fc80000201400 */
[----:B------:R-:W-:Y:S01]  /*5510*/  FSEL R25, R25, -INF , P1 ;  /* 0xff80000019197808 */ /* 0x000fe20000800000 */
[----:B------:R-:W-:Y:S01]  /*5520*/  FFMA.FTZ R10, -R155, R10, R21 ;  /* 0x0000000a9b0a7223 */ /* 0x000fe20000010115 */
[----:B------:R-:W-:Y:S02]  /*5530*/  ISETP.GE.AND P1, PT, R27, R142, PT ;  /* 0x0000008e1b00720c */ /* 0x000fe40003f26270 */
[----:B------:R-:W-:Y:S02]  /*5540*/  FSEL R122, R25, -INF , !P0 ;  /* 0xff800000197a7808 */ /* 0x000fe40004000000 */
[----:B-1----:R-:W-:Y:S02]  /*5550*/  FMNMX.FTZ R0, R11, R0, !PT ;  /* 0x000000000b007209 */ /* 0x002fe40007810000 */
[----:B------:R-:W-:Y:S02]  /*5560*/  ISETP.GE.AND P0, PT, R27, R141, PT ;  /* 0x0000008d1b00720c */ /* 0x000fe40003f06270 */
[----:B------:R-:W-:-:S02]  /*5570*/  FSEL R64, R10, -INF , P1 ;  /* 0xff8000000a407808 */ /* 0x000fc40000800000 */
[----:B------:R-:W-:Y:S01]  /*5580*/  IADD3 R11, PT, PT, R86, -0x70, -R69 ;  /* 0xffffff90560b7810 */ /* 0x000fe20007ffe845 */
[----:B--2---:R-:W-:Y:S01]  /*5590*/  FMUL.FTZ R43, R32, R0 ;  /* 0x00000000202b7220 */ /* 0x004fe20000410000 */
[----:B------:R-:W-:Y:S01]  /*55a0*/  FSEL R64, R64, -INF , !P0 ;  /* 0xff80000040407808 */ /* 0x000fe20004000000 */
[----:B------:R-:W-:Y:S01]  /*55b0*/  FFMA.FTZ R24, -R155, R29, R24 ;  /* 0x0000001d9b187223 */ /* 0x000fe20000010118 */
[----:B------:R-:W-:Y:S02]  /*55c0*/  FSETP.NEU.FTZ.AND P0, PT, R0, -INF , PT ;  /* 0xff8000000000780b */ /* 0x000fe40003f1d000 */
[----:B------:R-:W-:Y:S02]  /*55d0*/  I2FP.F32.S32 R28, R26 ;  /* 0x0000001a001c7245 */ /* 0x000fe40000201400 */
[----:B------:R-:W-:Y:S02]  /*55e0*/  IABS R11, R11 ;  /* 0x0000000b000b7213 */ /* 0x000fe40000000000 */
[----:B------:R-:W-:-:S02]  /*55f0*/  ISETP.GE.AND P2, PT, R35, R142, PT ;  /* 0x0000008e2300720c */ /* 0x000fc40003f46270 */
[----:B------:R-:W-:Y:S01]  /*5600*/  FSEL R43, R43, RZ, P0 ;  /* 0x000000ff2b2b7208 */ /* 0x000fe20000000000 */
[----:B------:R-:W-:Y:S01]  /*5610*/  FFMA.FTZ R20, -R155, R28, R20 ;  /* 0x0000001c9b147223 */ /* 0x000fe20000010114 */
[----:B------:R-:W-:Y:S02]  /*5620*/  I2FP.F32.S32 R11, R11 ;  /* 0x0000000b000b7245 */ /* 0x000fe40000201400 */
[----:B------:R-:W-:Y:S02]  /*5630*/  FSEL R24, R24, -INF , P2 ;  /* 0xff80000018187808 */ /* 0x000fe40001000000 */
[----:B------:R-:W-:Y:S02]  /*5640*/  ISETP.GE.AND P2, PT, R31, R142, PT ;  /* 0x0000008e1f00720c */ /* 0x000fe40003f46270 */
[----:B------:R-:W-:Y:S01]  /*5650*/  FSEL R5, R5, -INF , !P4 ;  /* 0xff80000005057808 */ /* 0x000fe20006000000 */
[----:B------:R-:W-:Y:S01]  /*5660*/  FFMA.FTZ R67, R7, R32, -R43 ;  /* 0x0000002007437223 */ /* 0x000fe2000001082b */
[----:B------:R-:W-:Y:S01]  /*5670*/  FFMA.FTZ R7, -R155, R11, R12 ;  /* 0x0000000b9b077223 */ /* 0x000fe2000001010c */
[----:B------:R-:W-:-:S02]  /*5680*/  FSEL R96, R20, -INF , P2 ;  /* 0xff80000014607808 */ /* 0x000fc40001000000 */
[----:B------:R-:W-:Y:S02]  /*5690*/  FMNMX3.FTZ R11, R76, R6, R5, !PT ;  /* 0x000000064c0b7276 */ /* 0x000fe40007810005 */
[C-C-:B------:R-:W-:Y:S02]  /*56a0*/  IADD3 R20, PT, PT, R86.reuse, -0x69, -R69.reuse ;  /* 0xffffff9756147810 */ /* 0x140fe40007ffe845 */
[----:B------:R-:W-:Y:S02]  /*56b0*/  FMNMX3.FTZ R11, R11, R4, R70, !PT ;  /* 0x000000040b0b7276 */ /* 0x000fe40007810046 */
[----:B------:R-:W-:Y:S02]  /*56c0*/  IABS R20, R20 ;  /* 0x0000001400147213 */ /* 0x000fe40000000000 */
[----:B------:R-:W-:Y:S02]  /*56d0*/  IADD3 R26, PT, PT, R86, -0x68, -R69 ;  /* 0xffffff98561a7810 */ /* 0x000fe40007ffe845 */
[----:B------:R-:W-:Y:S01]  /*56e0*/  FMNMX3.FTZ R11, R11, R68, R74, !PT ;  /* 0x000000440b0b7276 */ /* 0x000fe2000781004a */
[----:B------:R-:W-:Y:S01]  /*56f0*/  IMAD.MOV.U32 R10, RZ, RZ, R20 ;  /* 0x000000ffff0a7224 */ /* 0x000fe200078e0014 */
[----:B------:R-:W-:-:S02]  /*5700*/  IABS R26, R26 ;  /* 0x0000001a001a7213 */ /* 0x000fc40000000000 */
[----:B------:R-:W-:Y:S02]  /*5710*/  FMNMX3.FTZ R11, R11, R72, R182, !PT ;  /* 0x000000480b0b7276 */ /* 0x000fe400078100b6 */
[----:B------:R-:W-:Y:S02]  /*5720*/  I2FP.F32.S32 R26, R26 ;  /* 0x0000001a001a7245 */ /* 0x000fe40000201400 */
[----:B------:R-:W-:Y:S02]  /*5730*/  I2FP.F32.S32 R10, R10 ;  /* 0x0000000a000a7245 */ /* 0x000fe40000201400 */
[----:B------:R-:W-:Y:S01]  /*5740*/  FMNMX3.FTZ R11, R11, R94, R180, !PT ;  /* 0x0000005e0b0b7276 */ /* 0x000fe200078100b4 */
[----:B------:R-:W-:Y:S01]  /*5750*/  FFMA.FTZ R16, -R155, R26, R16 ;  /* 0x0000001a9b107223 */ /* 0x000fe20000010110 */
[----:B------:R-:W-:Y:S01]  /*5760*/  ISETP.GE.AND P2, PT, R23, R142, PT ;  /* 0x0000008e1700720c */ /* 0x000fe20003f46270 */
[----:B------:R-:W-:Y:S01]  /*5770*/  FFMA.FTZ R10, -R155, R10, R17 ;  /* 0x0000000a9b0a7223 */ /* 0x000fe20000010111 */
[----:B------:R-:W-:-:S02]  /*5780*/  FMNMX3.FTZ R11, R11, R100, R174, !PT ;  /* 0x000000640b0b7276 */ /* 0x000fc400078100ae */
[----:B------:R-:W-:Y:S02]  /*5790*/  FSEL R152, R152, -INF , !P3 ;  /* 0xff80000098987808 */ /* 0x000fe40005800000 */
[----:B------:R-:W-:Y:S02]  /*57a0*/  ISETP.GE.AND P1, PT, R22, R142, PT ;  /* 0x0000008e1600720c */ /* 0x000fe40003f26270 */
[-C--:B------:R-:W-:Y:S02]  /*57b0*/  ISETP.GE.AND P3, PT, R35, R141.reuse, PT ;  /* 0x0000008d2300720c */ /* 0x080fe40003f66270 */
[----:B------:R-:W-:Y:S02]  /*57c0*/  FSEL R16, R16, -INF , P2 ;  /* 0xff80000010107808 */ /* 0x000fe40001000000 */
[----:B------:R-:W-:Y:S02]  /*57d0*/  FMNMX3.FTZ R11, R11, R150, R164, !PT ;  /* 0x000000960b0b7276 */ /* 0x000fe400078100a4 */
[----:B------:R-:W-:-:S02]  /*57e0*/  ISETP.GE.AND P2, PT, R22, R141, PT ;  /* 0x0000008d1600720c */ /* 0x000fc40003f46270 */
[----:B------:R-:W-:Y:S02]  /*57f0*/  FSEL R10, R10, -INF , P1 ;  /* 0xff8000000a0a7808 */ /* 0x000fe40000800000 */
[----:B------:R-:W-:Y:S02]  /*5800*/  FSEL R124, R24, -INF , !P3 ;  /* 0xff800000187c7808 */ /* 0x000fe40005800000 */
[----:B------:R-:W-:Y:S02]  /*5810*/  ISETP.GE.AND P3, PT, R31, R141, PT ;  /* 0x0000008d1f00720c */ /* 0x000fe40003f66270 */
[----:B------:R-:W-:Y:S02]  /*5820*/  FMNMX3.FTZ R11, R11, R98, R126, !PT ;  /* 0x000000620b0b7276 */ /* 0x000fe4000781007e */
[----:B------:R-:W-:Y:S02]  /*5830*/  FSEL R54, R10, -INF , !P2 ;  /* 0xff8000000a367808 */ /* 0x000fe40005000000 */
[----:B------:R-:W-:-:S02]  /*5840*/  IADD3 R12, PT, PT, R86, -0x71, -R69 ;  /* 0xffffff8f560c7810 */ /* 0x000fc40007ffe845 */
[--C-:B------:R-:W-:Y:S02]  /*5850*/  IADD3 R10, PT, PT, R86, -0x78, -R69.reuse ;  /* 0xffffff88560a7810 */ /* 0x100fe40007ffe845 */
[----:B------:R-:W-:Y:S02]  /*5860*/  FSEL R96, R96, -INF , !P3 ;  /* 0xff80000060607808 */ /* 0x000fe40005800000 */
[----:B------:R-:W-:Y:S02]  /*5870*/  ISETP.GE.AND P3, PT, R23, R141, PT ;  /* 0x0000008d1700720c */ /* 0x000fe40003f66270 */
[----:B------:R-:W-:Y:S02]  /*5880*/  FMNMX3.FTZ R11, R11, R120, R170, !PT ;  /* 0x000000780b0b7276 */ /* 0x000fe400078100aa */
[----:B------:R-:W-:Y:S02]  /*5890*/  IABS R12, R12 ;  /* 0x0000000c000c7213 */ /* 0x000fe40000000000 */
[----:B------:R-:W-:-:S02]  /*58a0*/  IADD3 R69, PT, PT, R86, -0x79, -R69 ;  /* 0xffffff8756457810 */ /* 0x000fc40007ffe845 */
[----:B------:R-:W-:Y:S02]  /*58b0*/  IABS R10, R10 ;  /* 0x0000000a000a7213 */ /* 0x000fe40000000000 */
[----:B------:R-:W-:Y:S02]  /*58c0*/  FSEL R58, R16, -INF , !P3 ;  /* 0xff800000103a7808 */ /* 0x000fe40005800000 */
[----:B------:R-:W-:Y:S02]  /*58d0*/  FMNMX3.FTZ R11, R11, R172, R152, !PT ;  /* 0x000000ac0b0b7276 */ /* 0x000fe40007810098 */
[C---:B------:R-:W-:Y:S02]  /*58e0*/  ISETP.GE.AND P3, PT, R15.reuse, R142, PT ;  /* 0x0000008e0f00720c */ /* 0x040fe40003f66270 */
[----:B------:R-:W-:Y:S02]  /*58f0*/  ISETP.GE.AND P1, PT, R15, R141, PT ;  /* 0x0000008d0f00720c */ /* 0x000fe40003f26270 */
[----:B------:R-:W-:-:S02]  /*5900*/  I2FP.F32.S32 R12, R12 ;  /* 0x0000000c000c7245 */ /* 0x000fc40000201400 */
[----:B------:R-:W-:Y:S02]  /*5910*/  IABS R69, R69 ;  /* 0x0000004500457213 */ /* 0x000fe40000000000 */
[----:B------:R-:W-:Y:S02]  /*5920*/  I2FP.F32.S32 R15, R10 ;  /* 0x0000000a000f7245 */ /* 0x000fe40000201400 */
[----:B------:R-:W-:Y:S02]  /*5930*/  ISETP.GE.AND P0, PT, R19, R142, PT ;  /* 0x0000008e1300720c */ /* 0x000fe40003f06270 */
[----:B------:R-:W-:Y:S01]  /*5940*/  FMNMX3.FTZ R11, R11, R132, R124, !PT ;  /* 0x000000840b0b7276 */ /* 0x000fe2000781007c */
[C---:B------:R-:W-:Y:S01]  /*5950*/  FFMA.FTZ R12, -R155.reuse, R12, R13 ;  /* 0x0000000c9b0c7223 */ /* 0x040fe2000001010d */
[----:B------:R-:W-:Y:S01]  /*5960*/  I2FP.F32.S32 R10, R69 ;  /* 0x00000045000a7245 */ /* 0x000fe20000201400 */
[----:B------:R-:W-:Y:S01]  /*5970*/  FFMA.FTZ R8, -R155, R15, R8 ;  /* 0x0000000f9b087223 */ /* 0x000fe20000010108 */
[----:B------:R-:W-:-:S02]  /*5980*/  ISETP.GE.AND P4, PT, R19, R141, PT ;  /* 0x0000008d1300720c */ /* 0x000fc40003f86270 */
[----:B------:R-:W-:Y:S02]  /*5990*/  ISETP.GE.AND P2, PT, R14, R142, PT ;  /* 0x0000008e0e00720c */ /* 0x000fe40003f46270 */
[----:B------:R-:W-:Y:S02]  /*59a0*/  FSEL R7, R7, -INF , P0 ;  /* 0xff80000007077808 */ /* 0x000fe40000000000 */
[----:B------:R-:W-:Y:S01]  /*59b0*/  FMNMX3.FTZ R11, R11, R122, R96, !PT ;  /* 0x0000007a0b0b7276 */ /* 0x000fe20007810060 */
[----:B------:R-:W-:Y:S01]  /*59c0*/  FFMA.FTZ R53, R60, R32, -R43 ;  /* 0x000000203c357223 */ /* 0x000fe2000001082b */
[----:B------:R-:W-:Y:S01]  /*59d0*/  FFMA.FTZ R9, -R155, R10, R9 ;  /* 0x0000000a9b097223 */ /* 0x000fe20000010109 */
[----:B------:R-:W-:Y:S01]  /*59e0*/  FFMA.FTZ R60, R48, R32, -R43 ;  /* 0x00000020303c7223 */ /* 0x000fe2000001082b */
[----:B------:R-:W-:Y:S02]  /*59f0*/  FSEL R12, R12, -INF , P3 ;  /* 0xff8000000c0c7808 */ /* 0x000fe40001800000 */
[----:B------:R-:W-:-:S02]  /*5a00*/  ISETP.GE.AND P0, PT, R14, R141, PT ;  /* 0x0000008d0e00720c */ /* 0x000fc40003f06270 */
[----:B------:R-:W-:Y:S02]  /*5a10*/  ISETP.GE.AND P3, PT, R71, R142, PT ;  /* 0x0000008e4700720c */ /* 0x000fe40003f66270 */
[----:B------:R-:W-:Y:S02]  /*5a20*/  FSEL R8, R8, -INF , P2 ;  /* 0xff80000008087808 */ /* 0x000fe40001000000 */
[----:B------:R-:W-:Y:S02]  /*5a30*/  FSEL R48, R7, -INF , !P4 ;  /* 0xff80000007307808 */ /* 0x000fe40006000000 */
[----:B------:R-:W-:Y:S01]  /*5a40*/  FMNMX3.FTZ R11, R11, R64, R58, !PT ;  /* 0x000000400b0b7276 */ /* 0x000fe2000781003a */
[----:B------:R-:W-:Y:S01]  /*5a50*/  FFMA.FTZ R49, R36, R32, -R43 ;  /* 0x0000002024317223 */ /* 0x000fe2000001082b */
        /* <DEDUP_REMOVED lines=8> */
[----:B------:R-:W1:Y:S02]  /*5ae0*/  SHFL.BFLY PT, R7, R8, 0x2, 0x1f ;  /* 0x0c401f0008077f89 */ /* 0x000e6400000e0000 */
[----:B-1----:R-:W-:Y:S02]  /*5af0*/  FMNMX.FTZ R7, R8, R7, !PT ;  /* 0x0000000708077209 */ /* 0x002fe40007810000 */
[----:B------:R-:W1:Y:S03]  /*5b00*/  S2R R8, SR_CgaCtaId ;  /* 0x0000000000087919 */ /* 0x000e660000008800 */
[----:B------:R-:W2:Y:S01]  /*5b10*/  SHFL.BFLY PT, R10, R7, 0x1, 0x1f ;  /* 0x0c201f00070a7f89 */ /* 0x000ea200000e0000 */
[----:B------:R-:W-:Y:S01]  /*5b20*/  FFMA.FTZ R26, R42, R32, -R43 ;  /* 0x000000202a1a7223 */ /* 0x000fe2000001082b */
[----:B------:R-:W-:Y:S01]  /*5b30*/  LOP3.LUT R42, R117, 0x120, R118, 0xf8, !PT ;  /* 0x00000120752a7812 */ /* 0x000fe200078ef876 */
[----:B------:R-:W-:-:S02]  /*5b40*/  IMAD.MOV.U32 R20, RZ, RZ, 0x20 ;  /* 0x00000020ff147424 */ /* 0x000fc400078e00ff */
[----:B------:R-:W-:-:S03]  /*5b50*/  FFMA.FTZ R31, R78, R32, -R43 ;  /* 0x000000204e1f7223 */ /* 0x000fc6000001082b */
[----:B------:R-:W-:Y:S02]  /*5b60*/  SEL R20, R20, 0xffffffe0, !P5 ;  /* 0xffffffe014147807 */ /* 0x000fe40006800000 */
[----:B--2---:R-:W-:-:S04]  /*5b70*/  FMNMX.FTZ R41, R7, R10, !PT ;  /* 0x0000000a07297209 */ /* 0x004fc80007810000 */
[----:B------:R-:W-:Y:S01]  /*5b80*/  FSETP.NEU.FTZ.AND P0, PT, R41, -INF , PT ;  /* 0xff8000002900780b */ /* 0x000fe20003f1d000 */
[----:B------:R-:W-:Y:S01]  /*5b90*/  FMUL.FTZ R29, R32, R41 ;  /* 0x00000029201d7220 */ /* 0x000fe20000410000 */
[----:B-1----:R-:W-:-:S04]  /*5ba0*/  LEA R87, R8, R115, 0x18 ;  /* 0x0000007308577211 */ /* 0x002fc800078ec0ff */
[----:B------:R-:W-:Y:S01]  /*5bb0*/  FSEL R29, R29, RZ, P0 ;  /* 0x000000ff1d1d7208 */ /* 0x000fe20000000000 */
[----:B------:R-:W-:Y:S02]  /*5bc0*/  IMAD R39, R42, 0x2, R87 ;  /* 0x000000022a277824 */ /* 0x000fe400078e0257 */
[-C--:B------:R-:W-:Y:S02]  /*5bd0*/  FFMA.FTZ R21, R30, R32.reuse, -R43 ;  /* 0x000000201e157223 */ /* 0x080fe4000001082b */
[-C--:B------:R-:W-:Y:S01]  /*5be0*/  FFMA.FTZ R118, R76, R32.reuse, -R29 ;  /* 0x000000204c767223 */ /* 0x080fe2000001081d */
[-C--:B------:R-:W-:Y:S01]  /*5bf0*/  FFMA.FTZ R47, R102, R32.reuse, -R43 ;  /* 0x00000020662f7223 */ /* 0x080fe2000001082b */
[----:B------:R-:W1:Y:S01]  /*5c00*/  LDSM.16.MT88.4 R76, [R39+0x3000] ;  /* 0x00300000274c783b */ /* 0x000e620000004200 */
[----:B------:R-:W-:Y:S02]  /*5c10*/  IMAD.IADD R30, R20, 0x1, R39 ;  /* 0x00000001141e7824 */ /* 0x000fe400078e0227 */
[-CC-:B------:R-:W-:Y:S01]  /*5c20*/  FFMA.FTZ R89, R6, R32.reuse, -R29.reuse ;  /* 0x0000002006597223 */ /* 0x180fe2000001081d */
[-CC-:B------:R-:W-:Y:S01]  /*5c30*/  FFMA.FTZ R102, R5, R32.reuse, -R29.reuse ;  /* 0x0000002005667223 */ /* 0x180fe2000001081d */
[-C--:B------:R-:W-:Y:S01]  /*5c40*/  FFMA.FTZ R65, R4, R32.reuse, -R29 ;  /* 0x0000002004417223 */ /* 0x080fe2000001081d */
[-CC-:B------:R-:W-:Y:S01]  /*5c50*/  FFMA.FTZ R106, R106, R32.reuse, -R43.reuse ;  /* 0x000000206a6a7223 */ /* 0x180fe2000001082b */
[----:B------:R-:W2:Y:S01]  /*5c60*/  LDSM.16.MT88.4 R4, [R30+0x3000] ;  /* 0x003000001e04783b */ /* 0x000ea20000004200 */
[-CC-:B------:R-:W-:Y:S01]  /*5c70*/  FFMA.FTZ R104, R104, R32.reuse, -R43.reuse ;  /* 0x0000002068687223 */ /* 0x180fe2000001082b */
[-CC-:B------:R-:W-:Y:S01]  /*5c80*/  FFMA.FTZ R59, R194, R32.reuse, -R43.reuse ;  /* 0x00000020c23b7223 */ /* 0x180fe2000001082b */
[----:B------:R-:W-:Y:S01]  /*5c90*/  MUFU.EX2 R67, R67 ;  /* 0x0000004300437308 */ /* 0x000fe20000000800 */
[----:B------:R-:W3:Y:S01]  /*5ca0*/  LDSM.16.MT88.4 R12, [R39+0x3400] ;  /* 0x00340000270c783b */ /* 0x000ee20000004200 */
[-CC-:B------:R-:W-:Y:S01]  /*5cb0*/  FFMA.FTZ R45, R92, R32.reuse, -R43.reuse ;  /* 0x000000205c2d7223 */ /* 0x180fe2000001082b */
[----:B------:R-:W-:-:S02]  /*5cc0*/  FFMA.FTZ R34, R62, R32, -R43 ;  /* 0x000000203e227223 */ /* 0x000fc4000001082b */
[----:B------:R-:W4:Y:S03]  /*5cd0*/  LDSM.16.MT88.4 R8, [R30+0x3400] ;  /* 0x003400001e08783b */ /* 0x000f260000004200 */
[----:B------:R-:W5:Y:S08]  /*5ce0*/  MUFU.EX2 R106, R106 ;  /* 0x0000006a006a7308 */ /* 0x000f700000000800 */
[----:B------:R-:W-:Y:S08]  /*5cf0*/  MUFU.EX2 R104, R104 ;  /* 0x0000006800687308 */ /* 0x000ff00000000800 */
[----:B------:R-:W1:Y:S08]  /*5d00*/  MUFU.EX2 R59, R59 ;  /* 0x0000003b003b7308 */ /* 0x000e700000000800 */
[----:B------:R-:W-:Y:S08]  /*5d10*/  MUFU.EX2 R118, R118 ;  /* 0x0000007600767308 */ /* 0x000ff00000000800 */
[----:B------:R-:W2:Y:S08]  /*5d20*/  MUFU.EX2 R89, R89 ;  /* 0x0000005900597308 */ /* 0x000eb00000000800 */
[----:B------:R-:W-:Y:S08]  /*5d30*/  MUFU.EX2 R102, R102 ;  /* 0x0000006600667308 */ /* 0x000ff00000000800 */
[----:B------:R-:W3:Y:S01]  /*5d40*/  MUFU.EX2 R65, R65 ;  /* 0x0000004100417308 */ /* 0x000ee20000000800 */
[-C--:B------:R-:W-:Y:S01]  /*5d50*/  FFMA.FTZ R90, R90, R32.reuse, -R43 ;  /* 0x000000205a5a7223 */ /* 0x080fe2000001082b */
[-CC-:B------:R-:W-:Y:S01]  /*5d60*/  FFMA.FTZ R92, R70, R32.reuse, -R29.reuse ;  /* 0x00000020465c7223 */ /* 0x180fe2000001081d */
[-CC-:B------:R-:W-:Y:S01]  /*5d70*/  FFMA.FTZ R55, R68, R32.reuse, -R29.reuse ;  /* 0x0000002044377223 */ /* 0x180fe2000001081d */
[-CC-:B------:R-:W-:Y:S01]  /*5d80*/  FFMA.FTZ R51, R74, R32.reuse, -R29.reuse ;  /* 0x000000204a337223 */ /* 0x180fe2000001081d */
[----:B------:R-:W-:Y:S01]  /*5d90*/  FFMA.FTZ R62, R72, R32, -R29 ;  /* 0x00000020483e7223 */ /* 0x000fe2000001081d */
[----:B-----5:R-:W-:-:S02]  /*5da0*/  F2FP.BF16.F32.PACK_AB R69, R106, R67 ;  /* 0x000000436a45723e */ /* 0x020fc400000010ff */
[----:B-1----:R-:W-:Y:S02]  /*5db0*/  F2FP.BF16.F32.PACK_AB R71, R59, R104 ;  /* 0x000000683b47723e */ /* 0x002fe400000010ff */
[----:B--2---:R-:W-:Y:S01]  /*5dc0*/  F2FP.BF16.F32.PACK_AB R68, R89, R118 ;  /* 0x000000765944723e */ /* 0x004fe200000010ff */
[----:B------:R-:W-:Y:S01]  /*5dd0*/  MUFU.EX2 R90, R90 ;  /* 0x0000005a005a7308 */ /* 0x000fe20000000800 */
[----:B---3--:R-:W-:-:S07]  /*5de0*/  F2FP.BF16.F32.PACK_AB R70, R65, R102 ;  /* 0x000000664146723e */ /* 0x008fce00000010ff */
[----:B------:R-:W1:Y:S01]  /*5df0*/  MUFU.EX2 R53, R53 ;  /* 0x0000003500357308 */ /* 0x000e620000000800 */
[-CC-:B------:R-:W-:Y:S01]  /*5e00*/  FFMA.FTZ R35, R82, R32.reuse, -R43.reuse ;  /* 0x0000002052237223 */ /* 0x180fe2000001082b */
[-CC-:B------:R-:W-:Y:S01]  /*5e10*/  FFMA.FTZ R38, R80, R32.reuse, -R43.reuse ;  /* 0x0000002050267223 */ /* 0x180fe2000001082b */
[-CC-:B------:R-:W-:Y:S01]  /*5e20*/  FFMA.FTZ R24, R18, R32.reuse, -R43.reuse ;  /* 0x0000002012187223 */ /* 0x180fe2000001082b */
[C---:B------:R-:W-:Y:S01]  /*5e30*/  HMMA.16816.F32.BF16 R80, R68.reuse, R76, RZ ;  /* 0x0000004c4450723c */ /* 0x040fe200000418ff */
[----:B------:R-:W2:Y:S03]  /*5e40*/  LDSM.16.MT88.4 R16, [R39+0x3800] ;  /* 0x003800002710783b */ /* 0x000ea60000004200 */
[----:B------:R-:W-:Y:S08]  /*5e50*/  MUFU.EX2 R60, R60 ;  /* 0x0000003c003c7308 */ /* 0x000ff00000000800 */
[----:B------:R-:W3:Y:S01]  /*5e60*/  MUFU.EX2 R49, R49 ;  /* 0x0000003100317308 */ /* 0x000ee20000000800 */
[C---:B------:R-:W-:Y:S07]  /*5e70*/  HMMA.16816.F32.BF16 R76, R68.reuse, R78, RZ ;  /* 0x0000004e444c723c */ /* 0x040fee00000418ff */
[----:B------:R-:W-:Y:S08]  /*5e80*/  MUFU.EX2 R92, R92 ;  /* 0x0000005c005c7308 */ /* 0x000ff00000000800 */
[----:B------:R-:W5:Y:S08]  /*5e90*/  MUFU.EX2 R55, R55 ;  /* 0x0000003700377308 */ /* 0x000f700000000800 */
[----:B------:R-:W-:Y:S08]  /*5ea0*/  MUFU.EX2 R51, R51 ;  /* 0x0000003300337308 */ /* 0x000ff00000000800 */
[----:B------:R-:W4:Y:S01]  /*5eb0*/  MUFU.EX2 R62, R62 ;  /* 0x0000003e003e7308 */ /* 0x000f220000000800 */
[----:B------:R-:W-:Y:S01]  /*5ec0*/  HMMA.16816.F32.BF16 R72, R68, R4, RZ ;  /* 0x000000044448723c */ /* 0x000fe200000418ff */
[-CC-:B------:R-:W-:Y:S01]  /*5ed0*/  FFMA.FTZ R56, R56, R32.reuse, -R43.reuse ;  /* 0x0000002038387223 */ /* 0x180fe2000001082b */
[-C--:B------:R-:W-:Y:S01]  /*5ee0*/  FFMA.FTZ R52, R52, R32.reuse, -R43 ;  /* 0x0000002034347223 */ /* 0x080fe2000001082b */
[-CC-:B------:R-:W-:Y:S01]  /*5ef0*/  FFMA.FTZ R61, R182, R32.reuse, -R29.reuse ;  /* 0x00000020b63d7223 */ /* 0x180fe2000001081d */
[-CC-:B------:R-:W-:Y:S01]  /*5f00*/  FFMA.FTZ R94, R94, R32.reuse, -R29.reuse ;  /* 0x000000205e5e7223 */ /* 0x180fe2000001081d */
[-CC-:B------:R-:W-:Y:S01]  /*5f10*/  FFMA.FTZ R63, R180, R32.reuse, -R29.reuse ;  /* 0x00000020b43f7223 */ /* 0x180fe2000001081d */
[----:B------:R-:W-:-:S02]  /*5f20*/  FFMA.FTZ R100, R100, R32, -R29 ;  /* 0x0000002064647223 */ /* 0x000fc4000001081d */
[----:B------:R-:W-:Y:S01]  /*5f30*/  HMMA.16816.F32.BF16 R68, R68, R6, RZ ;  /* 0x000000064444723c */ /* 0x000fe200000418ff */
[----:B-1----:R-:W-:Y:S02]  /*5f40*/  F2FP.BF16.F32.PACK_AB R5, R53, R90 ;  /* 0x0000005a3505723e */ /* 0x002fe400000010ff */
[----:B---3--:R-:W-:Y:S02]  /*5f50*/  F2FP.BF16.F32.PACK_AB R7, R49, R60 ;  /* 0x0000003c3107723e */ /* 0x008fe400000010ff */
[----:B-----5:R-:W-:Y:S02]  /*5f60*/  F2FP.BF16.F32.PACK_AB R4, R55, R92 ;  /* 0x0000005c3704723e */ /* 0x020fe400000010ff */
[----:B----4-:R-:W-:Y:S01]  /*5f70*/  F2FP.BF16.F32.PACK_AB R6, R62, R51 ;  /* 0x000000333e06723e */ /* 0x010fe200000010ff */
        /* <DEDUP_REMOVED lines=13> */
[----:B------:R-:W3:Y:S01]  /*6050*/  LDSM.16.MT88.4 R8, [R39+0x3c00] ;  /* 0x003c00002708783b */ /* 0x000ee20000004200 */
[----:B-1----:R-:W-:-:S02]  /*6060*/  F2FP.BF16.F32.PACK_AB R5, R47, R56 ;  /* 0x000000382f05723e */ /* 0x002fc400000010ff */
[----:B----4-:R-:W-:Y:S02]  /*6070*/  F2FP.BF16.F32.PACK_AB R7, R45, R52 ;  /* 0x000000342d07723e */ /* 0x010fe400000010ff */
[----:B-----5:R-:W-:Y:S02]  /*6080*/  F2FP.BF16.F32.PACK_AB R4, R94, R61 ;  /* 0x0000003d5e04723e */ /* 0x020fe400000010ff */
[----:B--2---:R-:W-:Y:S01]  /*6090*/  F2FP.BF16.F32.PACK_AB R6, R100, R63 ;  /* 0x0000003f6406723e */ /* 0x004fe200000010ff */
[-C--:B------:R-:W-:Y:S01]  /*60a0*/  FFMA.FTZ R91, R164, R32.reuse, -R29 ;  /* 0x00000020a45b7223 */ /* 0x080fe2000001081d */
[-C--:B------:R-:W-:Y:S01]  /*60b0*/  FFMA.FTZ R44, R44, R32.reuse, -R43 ;  /* 0x000000202c2c7223 */ /* 0x080fe2000001082b */
        /* <DEDUP_REMOVED lines=65> */
[----:B------:R-:W-:Y:S01]  /*64d0*/  HMMA.16816.F32.BF16 R76, R4, R14, R76 ;  /* 0x0000000e044c723c */ /* 0x000fe2000004184c */
[----:B------:R-:W4:Y:S01]  /*64e0*/  LDSM.16.MT88.4 R12, [R30+0x4400] ;  /* 0x004400001e0c783b */ /* 0x000f220000004200 */
[----:B------:R-:W-:Y:S01]  /*64f0*/  FADD.FTZ R59, R59, R104 ;  /* 0x000000683b3b7221 */ /* 0x000fe20000010000 */
[----:B------:R-:W-:-:S05]  /*6500*/  FADD.FTZ R65, R65, R102 ;  /* 0x0000006641417221 */ /* 0x000fca0000010000 */
[----:B------:R-:W-:Y:S01]  /*6510*/  HMMA.16816.F32.BF16 R68, R4, R10, R68 ;  /* 0x0000000a0444723c */ /* 0x000fe20000041844 */
[----:B-1----:R-:W-:Y:S01]  /*6520*/  F2FP.BF16.F32.PACK_AB R5, R21, R22 ;  /* 0x000000161505723e */ /* 0x002fe200000010ff */
[----:B------:R-:W-:Y:S01]  /*6530*/  FADD.FTZ R90, R90, R59 ;  /* 0x0000003b5a5a7221 */ /* 0x000fe20000010000 */
[----:B--2---:R-:W-:Y:S01]  /*6540*/  F2FP.BF16.F32.PACK_AB R7, R24, R23 ;  /* 0x000000171807723e */ /* 0x004fe200000010ff */
[----:B------:R-:W1:Y:S01]  /*6550*/  LDSM.16.MT88.4 R8, [R39+0x4800] ;  /* 0x004800002708783b */ /* 0x000e620000004200 */
[----:B---3--:R-:W-:Y:S02]  /*6560*/  F2FP.BF16.F32.PACK_AB R4, R132, R105 ;  /* 0x000000698404723e */ /* 0x008fe400000010ff */
[----:B-----5:R-:W-:-:S07]  /*6570*/  F2FP.BF16.F32.PACK_AB R6, R122, R103 ;  /* 0x000000677a06723e */ /* 0x020fce00000010ff */
[----:B----4-:R-:W-:Y:S01]  /*6580*/  HMMA.16816.F32.BF16 R80, R4, R16, R80 ;  /* 0x000000100450723c */ /* 0x010fe20000041850 */
        /* <DEDUP_REMOVED lines=40> */
[----:B------:R-:W-:Y:S01]  /*6810*/  HMMA.16816.F32.BF16 R68, R4, R14, R68 ;  /* 0x0000000e0444723c */ /* 0x000fe20000041844 */
[----:B--2---:R-:W-:Y:S01]  /*6820*/  F2FP.BF16.F32.PACK_AB R5, R50, R37 ;  /* 0x000000253205723e */ /* 0x004fe200000010ff */
[----:B------:R-:W-:Y:S01]  /*6830*/  FADD.FTZ R164, R164, R91 ;  /* 0x0000005ba4a47221 */ /* 0x000fe20000010000 */
[----:B---3--:R-:W-:Y:S01]  /*6840*/  F2FP.BF16.F32.PACK_AB R7, R98, R57 ;  /* 0x000000396207723e */ /* 0x008fe200000010ff */
[----:B------:R-:W2:Y:S01]  /*6850*/  LDSM.16.MT88.4 R12, [R39+0x4c00] ;  /* 0x004c0000270c783b */ /* 0x000ea20000004200 */
[----:B----4-:R-:W-:Y:S02]  /*6860*/  F2FP.BF16.F32.PACK_AB R4, R64, R67 ;  /* 0x000000434004723e */ /* 0x010fe400000010ff */
[----:B-----5:R-:W-:Y:S01]  /*6870*/  F2FP.BF16.F32.PACK_AB R6, R54, R53 ;  /* 0x000000353606723e */ /* 0x020fe200000010ff */
[----:B------:R-:W-:-:S06]  /*6880*/  FADD.FTZ R97, R97, R164 ;  /* 0x000000a461617221 */ /* 0x000fcc0000010000 */
        /* <DEDUP_REMOVED lines=11> */
[----:B------:R-:W1:Y:S01]  /*6940*/  LDSM.16.MT88.4 R8, [R30+0x4c00] ;  /* 0x004c00001e08783b */ /* 0x000e620000004200 */
[----:B------:R-:W-:Y:S02]  /*6950*/  FADD.FTZ R22, R22, R25 ;  /* 0x0000001916167221 */ /* 0x000fe40000010000 */
[----:B------:R-:W-:Y:S02]  /*6960*/  FADD.FTZ R132, R132, R105 ;  /* 0x0000006984847221 */ /* 0x000fe40000010000 */
        /* <DEDUP_REMOVED lines=20> */
[C---:B------:R-:W-:Y:S07]  /*6ab0*/  HMMA.16816.F32.BF16 R72, R4.reuse, R16, R72 ;  /* 0x000000100448723c */ /* 0x040fee0000041848 */
[----:B------:R-:W4:Y:S01]  /*6ac0*/  MUFU.EX2 R44, R44 ;  /* 0x0000002c002c7308 */ /* 0x000f220000000800 */
[----:B------:R-:W-:Y:S07]  /*6ad0*/  HMMA.16816.F32.BF16 R68, R4, R18, R68 ;  /* 0x000000120444723c */ /* 0x000fee0000041844 */
[----:B------:R-:W-:Y:S01]  /*6ae0*/  MUFU.EX2 R66, R66 ;  /* 0x0000004200427308 */ /* 0x000fe20000000800 */
[----:B------:R-:W-:-:S07]  /*6af0*/  FADD.FTZ R57, R57, R50 ;  /* 0x0000003239397221 */ /* 0x000fce0000010000 */
[----:B------:R-:W5:Y:S01]  /*6b00*/  MUFU.EX2 R33, R33 ;  /* 0x0000002100217308 */ /* 0x000f620000000800 */
[----:B------:R-:W-:-:S07]  /*6b10*/  FADD.FTZ R53, R53, R64 ;  /* 0x0000004035357221 */ /* 0x000fce0000010000 */
[----:B------:R-:W-:Y:S08]  /*6b20*/  MUFU.EX2 R31, R36 ;  /* 0x00000024001f7308 */ /* 0x000ff00000000800 */
[----:B------:R-:W2:Y:S01]  /*6b30*/  MUFU.EX2 R28, R28 ;  /* 0x0000001c001c7308 */ /* 0x000ea20000000800 */
[----:B------:R-:W-:Y:S01]  /*6b40*/  FADD.FTZ R98, R98, R57 ;  /* 0x0000003962627221 */ /* 0x000fe20000010000 */
[----:B------:R-:W-:Y:S01]  /*6b50*/  FADD.FTZ R54, R54, R53 ;  /* 0x0000003536367221 */ /* 0x000fe20000010000 */
[----:B------:R-:W-:-:S02]  /*6b60*/  ISETP.GT.AND P0, PT, R88, R143, PT ;  /* 0x0000008f5800720c */ /* 0x000fc40003f04270 */
[----:B---3--:R-:W-:Y:S01]  /*6b70*/  F2FP.BF16.F32.PACK_AB R5, R120, R95 ;  /* 0x0000005f7805723e */ /* 0x008fe200000010ff */
[----:B------:R-:W-:Y:S01]  /*6b80*/  FADD.FTZ R95, R95, R98 ;  /* 0x000000625f5f7221 */ /* 0x000fe20000010000 */
[----:B----4-:R-:W-:Y:S01]  /*6b90*/  F2FP.BF16.F32.PACK_AB R4, R44, R43 ;  /* 0x0000002b2c04723e */ /* 0x010fe200000010ff */
[----:B------:R-:W-:Y:S01]  /*6ba0*/  FADD.FTZ R43, R43, R54 ;  /* 0x000000362b2b7221 */ /* 0x000fe20000010000 */
[----:B-----5:R-:W-:Y:S01]  /*6bb0*/  F2FP.BF16.F32.PACK_AB R7, R33, R66 ;  /* 0x000000422107723e */ /* 0x020fe200000010ff */
[----:B------:R-:W-:Y:S02]  /*6bc0*/  FADD.FTZ R95, R120, R95 ;  /* 0x0000005f785f7221 */ /* 0x000fe40000010000 */
[----:B------:R-:W-:Y:S01]  /*6bd0*/  FADD.FTZ R44, R44, R43 ;  /* 0x0000002b2c2c7221 */ /* 0x000fe20000010000 */
[----:B--2---:R-:W-:Y:S01]  /*6be0*/  F2FP.BF16.F32.PACK_AB R6, R28, R31 ;  /* 0x0000001f1c06723e */ /* 0x004fe200000010ff */
        /* <DEDUP_REMOVED lines=80> */
.L_x_9694:
        /* <DEDUP_REMOVED lines=8> */
.L_x_9695:
[----:B------:R-:W-:Y:S05]  /*7170*/  BSYNC.RECONVERGENT B0 ;  /* 0x0000000000007941 */ /* 0x000fea0003800200 */
.L_x_9693:
[----:B------:R-:W-:Y:S01]  /*7180*/  ISETP.GE.AND P0, PT, R113, R154, PT ;  /* 0x0000009a7100720c */ /* 0x000fe20003f06270 */
[C---:B------:R-:W-:Y:S01]  /*7190*/  IMAD.SHL.U32 R5, R136.reuse, 0x40, RZ ;  /* 0x0000004088057824 */ /* 0x040fe200078e00ff */
[----:B------:R-:W-:Y:S01]  /*71a0*/  SHF.L.U64.HI R4, R136, 0x6, R137 ;  /* 0x0000000688047819 */ /* 0x000fe20000010289 */
[----:B------:R-:W-:Y:S03]  /*71b0*/  BSSY.RECONVERGENT B1, `(.L_x_9696) ;  /* 0x00002e7000017945 */ /* 0x000fe60003800200 */
[----:B------:R-:W-:-:S05]  /*71c0*/  IADD3 R10, P1, PT, R5, R146, RZ ;  /* 0x00000092050a7210 */ /* 0x000fca0007f3e0ff */
[----:B------:R-:W-:Y:S02]  /*71d0*/  IMAD.X R11, R4, 0x1, R147, P1 ;  /* 0x00000001040b7824 */ /* 0x000fe400008e0693 */
[----:B------:R-:W-:Y:S01]  /*71e0*/  @!P0 IADD3 R8, P2, PT, R10, R5, RZ ;  /* 0x000000050a088210 */ /* 0x000fe20007f5e0ff */
[----:B------:R-:W-:Y:S01]  /*71f0*/  @P0 STS.128 [R112+0x3000], RZ ;  /* 0x003000ff70000388 */ /* 0x000fe20000000c00 */
[----:B------:R-:W-:Y:S01]  /*7200*/  @!P0 LEA R6, P1, R136, R10, 0x7 ;  /* 0x0000000a88068211 */ /* 0x000fe200078238ff */
[----:B------:R-:W-:Y:S02]  /*7210*/  IMAD R5, R116, 0x2, R87 ;  /* 0x0000000274057824 */ /* 0x000fe400078e0257 */
[----:B------:R-:W-:Y:S01]  /*7220*/  @!P0 IMAD.X R9, R11, 0x1, R4, P2 ;  /* 0x000000010b098824 */ /* 0x000fe200010e0604 */
[----:B------:R-:W-:Y:S01]  /*7230*/  @!PT LDS RZ, [RZ] ;  /* 0x00000000fffff984 */ /* 0x000fe20000000800 */
[----:B------:R-:W-:Y:S01]  /*7240*/  @!PT LDS RZ, [RZ] ;  /* 0x00000000fffff984 */ /* 0x000fe20000000800 */
[----:B------:R-:W-:Y:S01]  /*7250*/  @!PT LDS RZ, [RZ] ;  /* 0x00000000fffff984 */ /* 0x000fe20000000800 */
[----:B------:R-:W-:Y:S01]  /*7260*/  @!P0 LDGSTS.E.BYPASS.LTC128B.128 [R112+0x3000], desc[UR4][R146.64] ;  /* 0x0300000092708fae */ /* 0x000fe2000b981a04 */
[----:B------:R-:W-:Y:S01]  /*7270*/  @!P0 LEA.HI.X R7, R136, R11, R137, 0x7, P1 ;  /* 0x0000000b88078211 */ /* 0x000fe200008f3c89 */
[----:B------:R-:W-:-:S02]  /*7280*/  IMAD.IADD R64, R5, 0x1, R20 ;  /* 0x0000000105407824 */ /* 0x000fc400078e0214 */
        /* <DEDUP_REMOVED lines=16> */
[----:B------:R-:W2:Y:S04]  /*7390*/  LDSM.16.M88.4 R44, [R111+0x1000] ;  /* 0x001000006f2c783b */ /* 0x000ea80000000200 */
[----:B------:R-:W-:Y:S04]  /*73a0*/  LDSM.16.M88.4 R64, [R64] ;  /* 0x000000004040783b */ /* 0x000fe80000000200 */
[----:B------:R-:W-:Y:S04]  /*73b0*/  LDSM.16.M88.4 R20, [R110+0x1000] ;  /* 0x001000006e14783b */ /* 0x000fe80000000200 */
[----:B------:R-:W-:Y:S04]  /*73c0*/  LDSM.16.M88.4 R16, [R111+0x1c00] ;  /* 0x001c00006f10783b */ /* 0x000fe80000000200 */
[----:B------:R-:W3:Y:S04]  /*73d0*/  LDSM.16.M88.4 R32, [R111+0x1400] ;  /* 0x001400006f20783b */ /* 0x000ee80000000200 */
[----:B-1----:R-:W1:Y:S04]  /*73e0*/  LDSM.16.M88.4 R4, [R110+0x1c00] ;  /* 0x001c00006e04783b */ /* 0x002e680000000200 */
[----:B------:R-:W4:Y:S04]  /*73f0*/  LDSM.16.M88.4 R56, [R111+0x2400] ;  /* 0x002400006f38783b */ /* 0x000f280000000200 */
[----:B------:R-:W5:Y:S04]  /*7400*/  LDSM.16.M88.4 R12, [R110+0x1400] ;  /* 0x001400006e0c783b */ /* 0x000f680000000200 */
        /* <DEDUP_REMOVED lines=8> */
[----:B---3--:R-:W-:Y:S03]  /*7490*/  HMMA.16816.F32.BF16 R36, R88, R32, RZ ;  /* 0x000000205824723c */ /* 0x008fe600000418ff */
[----:B------:R-:W0:Y:S05]  /*74a0*/  LDGDEPBAR ;  /* 0x00000000000079af */ /* 0x000e2a0000000000 */
[C---:B------:R-:W-:Y:S08]  /*74b0*/  HMMA.16816.F32.BF16 R48, R64.reuse, R20, R48 ;  /* 0x000000144030723c */ /* 0x040ff00000041830 */
[----:B------:R-:W-:Y:S08]  /*74c0*/  HMMA.16816.F32.BF16 R44, R64, R22, R44 ;  /* 0x00000016402c723c */ /* 0x000ff0000004182c */
[C---:B------:R-:W-:Y:S08]  /*74d0*/  HMMA.16816.F32.BF16 R20, R88.reuse, R16, RZ ;  /* 0x000000105814723c */ /* 0x040ff000000418ff */
[C---:B------:R-:W-:Y:S08]  /*74e0*/  HMMA.16816.F32.BF16 R16, R88.reuse, R18, RZ ;  /* 0x000000125810723c */ /* 0x040ff000000418ff */
[----:B------:R-:W-:Y:S08]  /*74f0*/  HMMA.16816.F32.BF16 R32, R88, R34, RZ ;  /* 0x000000225820723c */ /* 0x000ff000000418ff */
[C---:B-1----:R-:W-:Y:S08]  /*7500*/  HMMA.16816.F32.BF16 R20, R64.reuse, R4, R20 ;  /* 0x000000044014723c */ /* 0x042ff00000041814 */
[----:B------:R-:W-:Y:S08]  /*7510*/  HMMA.16816.F32.BF16 R16, R64, R6, R16 ;  /* 0x000000064010723c */ /* 0x000ff00000041810 */
[----:B----4-:R-:W-:Y:S08]  /*7520*/  HMMA.16816.F32.BF16 R4, R88, R56, RZ ;  /* 0x000000385804723c */ /* 0x010ff000000418ff */
[C---:B-----5:R-:W-:Y:S08]  /*7530*/  HMMA.16816.F32.BF16 R36, R64.reuse, R12, R36 ;  /* 0x0000000c4024723c */ /* 0x060ff00000041824 */
[----:B------:R-:W-:Y:S08]  /*7540*/  HMMA.16816.F32.BF16 R32, R64, R14, R32 ;  /* 0x0000000e4020723c */ /* 0x000ff00000041820 */
[C---:B------:R-:W-:Y:S08]  /*7550*/  HMMA.16816.F32.BF16 R12, R88.reuse, R8, RZ ;  /* 0x00000008580c723c */ /* 0x040ff000000418ff */
[C---:B------:R-:W-:Y:S08]  /*7560*/  HMMA.16816.F32.BF16 R8, R88.reuse, R10, RZ ;  /* 0x0000000a5808723c */ /* 0x040ff000000418ff */
[C---:B------:R-:W-:Y:S08]  /*7570*/  HMMA.16816.F32.BF16 R28, R88.reuse, R24, RZ ;  /* 0x00000018581c723c */ /* 0x040ff000000418ff */
[----:B------:R-:W-:Y:S08]  /*7580*/  HMMA.16816.F32.BF16 R24, R88, R26, RZ ;  /* 0x0000001a5818723c */ /* 0x000ff000000418ff */
[----:B--2---:R-:W-:Y:S01]  /*7590*/  HMMA.16816.F32.BF16 R4, R64, R96, R4 ;  /* 0x000000604004723c */ /* 0x004fe20000041804 */
[----:B------:R-:W-:-:S05]  /*75a0*/  IMAD.SHL.U32 R96, R108, 0x80, RZ ;  /* 0x000000806c607824 */ /* 0x000fca00078e00ff */
[----:B------:R-:W-:Y:S02]  /*75b0*/  LOP3.LUT R97, R96, R101, RZ, 0xfc, !PT ;  /* 0x0000006560617212 */ /* 0x000fe400078efcff */
[----:B------:R-:W-:Y:S08]  /*75c0*/  HMMA.16816.F32.BF16 R56, R88, R58, RZ ;  /* 0x0000003a5838723c */ /* 0x000ff000000418ff */
[C---:B------:R-:W-:Y:S08]  /*75d0*/  HMMA.16816.F32.BF16 R12, R64.reuse, R52, R12 ;  /* 0x00000034400c723c */ /* 0x040ff0000004180c */
[----:B------:R-:W-:Y:S08]  /*75e0*/  HMMA.16816.F32.BF16 R8, R64, R54, R8 ;  /* 0x000000364008723c */ /* 0x000ff00000041808 */
[----:B------:R-:W-:Y:S01]  /*75f0*/  HMMA.16816.F32.BF16 R52, R88, R92, RZ ;  /* 0x0000005c5834723c */ /* 0x000fe200000418ff */
[----:B------:R-:W-:-:S05]  /*7600*/  IMAD.IADD R93, R97, 0x1, R114 ;  /* 0x00000001615d7824 */ /* 0x000fca00078e0272 */
[C-C-:B------:R-:W-:Y:S02]  /*7610*/  IADD3 R116, PT, PT, R86.reuse, 0xf7, -R93.reuse ;  /* 0x000000f756747810 */ /* 0x140fe40007ffe85d */
[C---:B------:R-:W-:Y:S01]  /*7620*/  HMMA.16816.F32.BF16 R28, R64.reuse, R60, R28 ;  /* 0x0000003c401c723c */ /* 0x040fe2000004181c */
[----:B------:R-:W-:Y:S02]  /*7630*/  IADD3 R96, PT, PT, R86, 0xd7, -R93 ;  /* 0x000000d756607810 */ /* 0x000fe40007ffe85d */
[----:B------:R-:W-:Y:S02]  /*7640*/  IABS R116, R116 ;  /* 0x0000007400747213 */ /* 0x000fe40000000000 */
[----:B------:R-:W-:Y:S02]  /*7650*/  IABS R96, R96 ;  /* 0x0000006000607213 */ /* 0x000fe40000000000 */
[----:B------:R-:W-:Y:S01]  /*7660*/  I2FP.F32.S32 R116, R116 ;  /* 0x0000007400747245 */ /* 0x000fe20000201400 */
[----:B------:R-:W-:Y:S01]  /*7670*/  HMMA.16816.F32.BF16 R24, R64, R62, R24 ;  /* 0x0000003e4018723c */ /* 0x000fe20000041818 */
[----:B------:R-:W1:Y:S01]  /*7680*/  LDSM.16.M88.4 R60, [R110+0x2800] ;  /* 0x002800006e3c783b */ /* 0x000e620000000200 */
[----:B------:R-:W-:-:S02]  /*7690*/  I2FP.F32.S32 R96, R96 ;  /* 0x0000006000607245 */ /* 0x000fc40000201400 */
[----:B------:R-:W-:Y:S01]  /*76a0*/  FFMA.FTZ R116, -R155, R116, R45 ;  /* 0x000000749b747223 */ /* 0x000fe2000001012d */
[C-C-:B------:R-:W-:Y:S02]  /*76b0*/  IADD3 R45, PT, PT, R86.reuse, 0xe0, -R93.reuse ;  /* 0x000000e0562d7810 */ /* 0x140fe40007ffe85d */
[C-C-:B------:R-:W-:Y:S01]  /*76c0*/  IADD3 R104, PT, PT, R86.reuse, 0xe7, -R93.reuse ;  /* 0x000000e756687810 */ /* 0x140fe20007ffe85d */
[----:B------:R-:W-:Y:S01]  /*76d0*/  HMMA.16816.F32.BF16 R56, R64, R98, R56 ;  /* 0x000000624038723c */ /* 0x000fe20000041838 */
[----:B------:R-:W-:Y:S02]  /*76e0*/  IADD3 R99, PT, PT, R86, 0xf8, -R93 ;  /* 0x000000f856637810 */ /* 0x000fe40007ffe85d */
[----:B------:R-:W-:Y:S02]  /*76f0*/  IABS R45, R45 ;  /* 0x0000002d002d7213 */ /* 0x000fe40000000000 */
[----:B------:R-:W-:Y:S02]  /*7700*/  IABS R99, R99 ;  /* 0x0000006300637213 */ /* 0x000fe40000000000 */
[----:B------:R-:W-:-:S02]  /*7710*/  I2FP.F32.S32 R45, R45 ;  /* 0x0000002d002d7245 */ /* 0x000fc40000201400 */
[----:B------:R-:W-:Y:S02]  /*7720*/  I2FP.F32.S32 R99, R99 ;  /* 0x0000006300637245 */ /* 0x000fe40000201400 */
[C-C-:B------:R-:W-:Y:S01]  /*7730*/  IADD3 R122, PT, PT, R86.reuse, 0x100, -R93.reuse ;  /* 0x00000100567a7810 */ /* 0x140fe20007ffe85d */
[C---:B------:R-:W-:Y:S01]  /*7740*/  FFMA.FTZ R102, -R155.reuse, R45, R28 ;  /* 0x0000002d9b667223 */ /* 0x040fe2000001011c */
[C-C-:B------:R-:W-:Y:S01]  /*7750*/  IADD3 R28, PT, PT, R86.reuse, 0xcf, -R93.reuse ;  /* 0x000000cf561c7810 */ /* 0x140fe20007ffe85d */
[C---:B------:R-:W-:Y:S01]  /*7760*/  FFMA.FTZ R118, -R155.reuse, R99, R44 ;  /* 0x000000639b767223 */ /* 0x040fe2000001012c */
[----:B------:R-:W-:Y:S01]  /*7770*/  IADD3 R44, PT, PT, R86, 0xef, -R93 ;  /* 0x000000ef562c7810 */ /* 0x000fe20007ffe85d */
[----:B------:R-:W-:Y:S01]  /*7780*/  FFMA.FTZ R96, -R155, R96, R25 ;  /* 0x000000609b607223 */ /* 0x000fe20000010119 */
[----:B------:R-:W-:Y:S02]  /*7790*/  IABS R28, R28 ;  /* 0x0000001c001c7213 */ /* 0x000fe40000000000 */
[----:B------:R-:W-:-:S02]  /*77a0*/  IABS R44, R44 ;  /* 0x0000002c002c7213 */ /* 0x000fc40000000000 */
[----:B------:R-:W-:Y:S02]  /*77b0*/  I2FP.F32.S32 R28, R28 ;  /* 0x0000001c001c7245 */ /* 0x000fe40000201400 */
[----:B------:R-:W-:Y:S02]  /*77c0*/  I2FP.F32.S32 R44, R44 ;  /* 0x0000002c002c7245 */ /* 0x000fe40000201400 */
[C---:B------:R-:W-:Y:S02]  /*77d0*/  IADD3 R25, PT, PT, R86.reuse, 0xc0, -R93 ;  /* 0x000000c056197810 */ /* 0x040fe40007ffe85d */
[----:B------:R-:W-:Y:S01]  /*77e0*/  IABS R104, R104 ;  /* 0x0000006800687213 */ /* 0x000fe20000000000 */
[C---:B------:R-:W-:Y:S01]  /*77f0*/  FFMA.FTZ R113, -R155.reuse, R44, R37 ;  /* 0x0000002c9b717223 */ /* 0x040fe20000010125 */
[----:B------:R-:W-:Y:S02]  /*7800*/  IADD3 R44, PT, PT, R86, 0xc7, -R93 ;  /* 0x000000c7562c7810 */ /* 0x000fe40007ffe85d */
[----:B------:R-:W-:Y:S01]  /*7810*/  IABS R122, R122 ;  /* 0x0000007a007a7213 */ /* 0x000fe20000000000 */
[----:B-1----:R-:W-:Y:S01]  /*7820*/  HMMA.16816.F32.BF16 R52, R64, R60, R52 ;  /* 0x0000003c4034723c */ /* 0x002fe20000041834 */
[----:B------:R-:W-:Y:S01]  /*7830*/  FFMA.FTZ R61, -R155, R28, R21 ;  /* 0x0000001c9b3d7223 */ /* 0x000fe20000010115 */
[----:B------:R-:W-:-:S02]  /*7840*/  IADD3 R21, PT, PT, R40, 0x100, -R93 ;  /* 0x0000010028157810 */ /* 0x000fc40007ffe85d */
        /* <DEDUP_REMOVED lines=11> */
[--C-:B------:R-:W-:Y:S01]  /*7900*/  IADD3 R33, PT, PT, R86, 0xd0, -R93.reuse ;  /* 0x000000d056217810 */ /* 0x100fe20007ffe85d */
[C---:B------:R-:W-:Y:S01]  /*7910*/  FFMA.FTZ R17, -R155.reuse, R21, R50 ;  /* 0x000000159b117223 */ /* 0x040fe20000010132 */
[C-C-:B------:R-:W-:Y:S01]  /*7920*/  IADD3 R21, PT, PT, R40.reuse, 0xe8, -R93.reuse ;  /* 0x000000e828157810 */ /* 0x140fe20007ffe85d */
        /* <DEDUP_REMOVED lines=9> */
[--C-:B------:R-:W-:Y:S01]  /*79c0*/  IADD3 R28, PT, PT, R40, 0xff, -R93.reuse ;  /* 0x000000ff281c7810 */ /* 0x100fe20007ffe85d */
[C---:B------:R-:W-:Y:S01]  /*79d0*/  FFMA.FTZ R20, -R155.reuse, R21, R34 ;  /* 0x000000159b147223 */ /* 0x040fe20000010122 */
[--C-:B------:R-:W-:Y:S01]  /*79e0*/  IADD3 R60, PT, PT, R86, 0xc8, -R93.reuse ;  /* 0x000000c8563c7810 */ /* 0x100fe20007ffe85d */
[----:B------:R-:W-:Y:S01]  /*79f0*/  FFMA.FTZ R34, -R155, R25, R30 ;  /* 0x000000199b227223 */ /* 0x000fe2000001011e */
[----:B------:R-:W-:-:S02]  /*7a00*/  IADD3 R25, PT, PT, R40, 0xc8, -R93 ;  /* 0x000000c828197810 */ /* 0x000fc40007ffe85d */
[----:B------:R-:W-:Y:S02]  /*7a10*/  IABS R28, R28 ;  /* 0x0000001c001c7213 */ /* 0x000fe40000000000 */
[----:B------:R-:W-:Y:S02]  /*7a20*/  IABS R25, R25 ;  /* 0x0000001900197213 */ /* 0x000fe40000000000 */
[--C-:B------:R-:W-:Y:S02]  /*7a30*/  IADD3 R120, PT, PT, R86, 0xff, -R93.reuse ;  /* 0x000000ff56787810 */ /* 0x100fe40007ffe85d */
[----:B------:R-:W-:Y:S02]  /*7a40*/  I2FP.F32.S32 R25, R25 ;  /* 0x0000001900197245 */ /* 0x000fe40000201400 */
[----:B------:R-:W-:Y:S02]  /*7a50*/  IABS R60, R60 ;  /* 0x0000003c003c7213 */ /* 0x000fe40000000000 */
[----:B------:R-:W-:Y:S01]  /*7a60*/  I2FP.F32.S32 R28, R28 ;  /* 0x0000001c001c7245 */ /* 0x000fe20000201400 */
[----:B------:R-:W-:Y:S01]  /*7a70*/  FFMA.FTZ R124, -R155, R25, R18 ;  /* 0x000000199b7c7223 */ /* 0x000fe20000010112 */
[----:B------:R-:W-:Y:S01]  /*7a80*/  VIADD R18, R97, 0xffffff00 ;  /* 0xffffff0061127836 */ /* 0x000fe20000000000 */
[----:B------:R-:W-:-:S02]  /*7a90*/  IADD3 R166, PT, PT, R40, 0xf8, -R93 ;  /* 0x000000f828a67810 */ /* 0x000fc40007ffe85d */
[----:B------:R-:W-:Y:S01]  /*7aa0*/  IABS R120, R120 ;  /* 0x0000007800787213 */ /* 0x000fe20000000000 */
[----:B------:R-:W-:Y:S01]  /*7ab0*/  FFMA.FTZ R28, -R155, R28, R51 ;  /* 0x0000001c9b1c7223 */ /* 0x000fe20000010133 */
[C---:B------:R-:W-:Y:S02]  /*7ac0*/  ISETP.GE.AND P2, PT, R18.reuse, R140, PT ;  /* 0x0000008c1200720c */ /* 0x040fe40003f46270 */
[C---:B------:R-:W-:Y:S02]  /*7ad0*/  ISETP.GE.AND P1, PT, R18.reuse, R142, PT ;  /* 0x0000008e1200720c */ /* 0x040fe40003f26270 */
[C---:B------:R-:W-:Y:S02]  /*7ae0*/  ISETP.GE.AND P4, PT, R18.reuse, R141, PT ;  /* 0x0000008d1200720c */ /* 0x040fe40003f86270 */
[----:B------:R-:W-:Y:S01]  /*7af0*/  ISETP.GE.AND P3, PT, R18, R139, PT ;  /* 0x0000008b1200720c */ /* 0x000fe20003f66270 */
[----:B------:R-:W-:Y:S01]  /*7b00*/  VIADD R18, R97, 0xffffff01 ;  /* 0xffffff0161127836 */ /* 0x000fe20000000000 */
[----:B------:R-:W-:-:S02]  /*7b10*/  FSEL R17, R17, -INF , P2 ;  /* 0xff80000011117808 */ /* 0x000fc40001000000 */
[----:B------:R-:W-:Y:S02]  /*7b20*/  I2FP.F32.S32 R60, R60 ;  /* 0x0000003c003c7245 */ /* 0x000fe40000201400 */
[----:B------:R-:W-:Y:S02]  /*7b30*/  FSEL R30, R122, -INF , P1 ;  /* 0xff8000007a1e7808 */ /* 0x000fe40000800000 */
[----:B------:R-:W-:Y:S01]  /*7b40*/  IABS R166, R166 ;  /* 0x000000a600a67213 */ /* 0x000fe20000000000 */
[----:B------:R-:W-:Y:S01]  /*7b50*/  FFMA.FTZ R60, -R155, R60, R16 ;  /* 0x0000003c9b3c7223 */ /* 0x000fe20000010110 */
[----:B------:R-:W-:Y:S02]  /*7b60*/  IADD3 R132, PT, PT, R40, 0xd0, -R93 ;  /* 0x000000d028847810 */ /* 0x000fe40007ffe85d */
[----:B------:R-:W-:Y:S02]  /*7b70*/  FSEL R17, R17, -INF , !P3 ;  /* 0xff80000011117808 */ /* 0x000fe40005800000 */
[----:B------:R-:W-:-:S02]  /*7b80*/  I2FP.F32.S32 R120, R120 ;  /* 0x0000007800787245 */ /* 0x000fc40000201400 */
[----:B------:R-:W-:Y:S02]  /*7b90*/  ISETP.GE.AND P3, PT, R18, R140, PT ;  /* 0x0000008c1200720c */ /* 0x000fe40003f66270 */
[----:B------:R-:W-:Y:S01]  /*7ba0*/  FSEL R30, R30, -INF , !P4 ;  /* 0xff8000001e1e7808 */ /* 0x000fe20006000000 */
[C---:B------:R-:W-:Y:S01]  /*7bb0*/  FFMA.FTZ R120, -R155.reuse, R120, R49 ;  /* 0x000000789b787223 */ /* 0x040fe20000010131 */
[----:B------:R-:W-:Y:S02]  /*7bc0*/  I2FP.F32.S32 R166, R166 ;  /* 0x000000a600a67245 */ /* 0x000fe40000201400 */
[----:B------:R-:W-:Y:S02]  /*7bd0*/  IABS R132, R132 ;  /* 0x0000008400847213 */ /* 0x000fe40000000000 */
[C---:B------:R-:W-:Y:S01]  /*7be0*/  ISETP.GE.AND P1, PT, R18.reuse, R142, PT ;  /* 0x0000008e1200720c */ /* 0x040fe20003f26270 */
[----:B------:R-:W-:Y:S01]  /*7bf0*/  FFMA.FTZ R166, -R155, R166, R46 ;  /* 0x000000a69ba67223 */ /* 0x000fe2000001012e */
[----:B------:R-:W-:-:S02]  /*7c00*/  ISETP.GE.AND P4, PT, R18, R141, PT ;  /* 0x0000008d1200720c */ /* 0x000fc40003f86270 */
[----:B------:R-:W-:Y:S01]  /*7c10*/  ISETP.GE.AND P2, PT, R18, R139, PT ;  /* 0x0000008b1200720c */ /* 0x000fe20003f46270 */
[----:B------:R-:W-:Y:S01]  /*7c20*/  VIADD R18, R97, 0xffffff08 ;  /* 0xffffff0861127836 */ /* 0x000fe20000000000 */
[--C-:B------:R-:W-:Y:S02]  /*7c30*/  IADD3 R16, PT, PT, R40, 0xf7, -R93.reuse ;  /* 0x000000f728107810 */ /* 0x100fe40007ffe85d */
[----:B------:R-:W-:Y:S02]  /*7c40*/  FSEL R206, R28, -INF , P3 ;  /* 0xff8000001cce7808 */ /* 0x000fe40001800000 */
[----:B------:R-:W-:Y:S02]  /*7c50*/  I2FP.F32.S32 R132, R132 ;  /* 0x0000008400847245 */ /* 0x000fe40000201400 */
[----:B------:R-:W-:Y:S02]  /*7c60*/  IABS R16, R16 ;  /* 0x0000001000107213 */ /* 0x000fe40000000000 */
[----:B------:R-:W-:Y:S01]  /*7c70*/  FSEL R206, R206, -INF , !P2 ;  /* 0xff800000cece7808 */ /* 0x000fe20005000000 */
[----:B------:R-:W-:Y:S01]  /*7c80*/  FFMA.FTZ R132, -R155, R132, R22 ;  /* 0x000000849b847223 */ /* 0x000fe20000010116 */
[----:B------:R-:W-:Y:S01]  /*7c90*/  ISETP.GE.AND P2, PT, R18, R140, PT ;  /* 0x0000008c1200720c */ /* 0x000fe20003f46270 */
[----:B------:R-:W-:Y:S01]  /*7ca0*/  VIADD R22, R97, 0xffffff09 ;  /* 0xffffff0961167836 */ /* 0x000fe20000000000 */
[----:B------:R-:W-:-:S02]  /*7cb0*/  IADD3 R115, PT, PT, R86, 0xf0, -R93 ;  /* 0x000000f056737810 */ /* 0x000fc40007ffe85d */
[--C-:B------:R-:W-:Y:S02]  /*7cc0*/  IADD3 R49, PT, PT, R86, 0xe8, -R93.reuse ;  /* 0x000000e856317810 */ /* 0x100fe40007ffe85d */
[C-C-:B------:R-:W-:Y:S02]  /*7cd0*/  IADD3 R21, PT, PT, R40.reuse, 0xd8, -R93.reuse ;  /* 0x000000d828157810 */ /* 0x140fe40007ffe85d */
[--C-:B------:R-:W-:Y:S02]  /*7ce0*/  IADD3 R12, PT, PT, R40, 0xd7, -R93.reuse ;  /* 0x000000d7280c7810 */ /* 0x100fe40007ffe85d */
[----:B------:R-:W-:Y:S02]  /*7cf0*/  FSEL R120, R120, -INF , P1 ;  /* 0xff80000078787808 */ /* 0x000fe40000800000 */
[----:B------:R-:W-:Y:S02]  /*7d00*/  IADD3 R37, PT, PT, R86, 0xd8, -R93 ;  /* 0x000000d856257810 */ /* 0x000fe40007ffe85d */
[----:B------:R-:W-:-:S02]  /*7d10*/  I2FP.F32.S32 R16, R16 ;  /* 0x0000001000107245 */ /* 0x000fc40000201400 */
[----:B------:R-:W-:Y:S02]  /*7d20*/  ISETP.GE.AND P1, PT, R18, R142, PT ;  /* 0x0000008e1200720c */ /* 0x000fe40003f26270 */
[----:B------:R-:W-:Y:S01]  /*7d30*/  IADD3 R153, PT, PT, R40, 0xf0, -R93 ;  /* 0x000000f028997810 */ /* 0x000fe20007ffe85d */
[----:B------:R-:W-:Y:S01]  /*7d40*/  FFMA.FTZ R16, -R155, R16, R47 ;  /* 0x000000109b107223 */ /* 0x000fe2000001012f */
[----:B------:R-:W-:Y:S02]  /*7d50*/  ISETP.GE.AND P3, PT, R18, R139, PT ;  /* 0x0000008b1200720c */ /* 0x000fe40003f66270 */
[----:B------:R-:W-:Y:S02]  /*7d60*/  FSEL R122, R166, -INF , P2 ;  /* 0xff800000a67a7808 */ /* 0x000fe40001000000 */
[----:B------:R-:W-:Y:S02]  /*7d70*/  IABS R115, R115 ;  /* 0x0000007300737213 */ /* 0x000fe40000000000 */
[----:B------:R-:W-:-:S02]  /*7d80*/  IABS R49, R49 ;  /* 0x0000003100317213 */ /* 0x000fc40000000000 */
[----:B------:R-:W-:Y:S02]  /*7d90*/  IABS R21, R21 ;  /* 0x0000001500157213 */ /* 0x000fe40000000000 */
[----:B------:R-:W-:Y:S02]  /*7da0*/  IABS R12, R12 ;  /* 0x0000000c000c7213 */ /* 0x000fe40000000000 */
[----:B------:R-:W-:Y:S02]  /*7db0*/  FSEL R28, R120, -INF , !P4 ;  /* 0xff800000781c7808 */ /* 0x000fe40006000000 */
[----:B------:R-:W-:Y:S02]  /*7dc0*/  IABS R37, R37 ;  /* 0x0000002500257213 */ /* 0x000fe40000000000 */
[----:B------:R-:W-:Y:S02]  /*7dd0*/  ISETP.GE.AND P4, PT, R18, R141, PT ;  /* 0x0000008d1200720c */ /* 0x000fe40003f86270 */
[----:B------:R-:W-:-:S02]  /*7de0*/  FSEL R18, R118, -INF , P1 ;  /* 0xff80000076127808 */ /* 0x000fc40000800000 */
[----:B------:R-:W-:Y:S02]  /*7df0*/  IABS R153, R153 ;  /* 0x0000009900997213 */ /* 0x000fe40000000000 */
[----:B------:R-:W-:Y:S02]  /*7e00*/  FSEL R122, R122, -INF , !P3 ;  /* 0xff8000007a7a7808 */ /* 0x000fe40005800000 */
[----:B------:R-:W-:Y:S02]  /*7e10*/  I2FP.F32.S32 R115, R115 ;  /* 0x0000007300737245 */ /* 0x000fe40000201400 */
[----:B------:R-:W-:Y:S02]  /*7e20*/  I2FP.F32.S32 R49, R49 ;  /* 0x0000003100317245 */ /* 0x000fe40000201400 */
[----:B------:R-:W-:Y:S01]  /*7e30*/  I2FP.F32.S32 R21, R21 ;  /* 0x0000001500157245 */ /* 0x000fe20000201400 */
[C---:B------:R-:W-:Y:S01]  /*7e40*/  FFMA.FTZ R115, -R155.reuse, R115, R36 ;  /* 0x000000739b737223 */ /* 0x040fe20000010124 */
[----:B------:R-:W-:Y:S01]  /*7e50*/  I2FP.F32.S32 R12, R12 ;  /* 0x0000000c000c7245 */ /* 0x000fe20000201400 */
[C---:B------:R-:W-:Y:S01]  /*7e60*/  FFMA.FTZ R106, -R155.reuse, R49, R32 ;  /* 0x000000319b6a7223 */ /* 0x040fe20000010120 */
[----:B------:R-:W-:Y:S01]  /*7e70*/  ISETP.GE.AND P3, PT, R22, R140, PT ;  /* 0x0000008c1600720c */ /* 0x000fe20003f66270 */
[C---:B------:R-:W-:Y:S01]  /*7e80*/  FFMA.FTZ R150, -R155.reuse, R21, R26 ;  /* 0x000000159b967223 */ /* 0x040fe2000001011a */
[----:B------:R-:W-:Y:S01]  /*7e90*/  I2FP.F32.S32 R37, R37 ;  /* 0x0000002500257245 */ /* 0x000fe20000201400 */
[----:B------:R-:W-:Y:S01]  /*7ea0*/  FFMA.FTZ R133, -R155, R12, R27 ;  /* 0x0000000c9b857223 */ /* 0x000fe2000001011b */
[----:B------:R-:W-:-:S02]  /*7eb0*/  FSEL R18, R18, -INF , !P4 ;  /* 0xff80000012127808 */ /* 0x000fc40006000000 */
[----:B------:R-:W-:Y:S01]  /*7ec0*/  I2FP.F32.S32 R153, R153 ;  /* 0x0000009900997245 */ /* 0x000fe20000201400 */
[C---:B------:R-:W-:Y:S01]  /*7ed0*/  FFMA.FTZ R98, -R155.reuse, R37, R24 ;  /* 0x000000259b627223 */ /* 0x040fe20000010118 */
[C---:B------:R-:W-:Y:S02]  /*7ee0*/  ISETP.GE.AND P1, PT, R22.reuse, R142, PT ;  /* 0x0000008e1600720c */ /* 0x040fe40003f26270 */
[C---:B------:R-:W-:Y:S01]  /*7ef0*/  ISETP.GE.AND P4, PT, R22.reuse, R141, PT ;  /* 0x0000008d1600720c */ /* 0x040fe20003f86270 */
[----:B------:R-:W-:Y:S01]  /*7f00*/  FFMA.FTZ R153, -R155, R153, R38 ;  /* 0x000000999b997223 */ /* 0x000fe20000010126 */
[----:B------:R-:W-:Y:S01]  /*7f10*/  ISETP.GE.AND P2, PT, R22, R139, PT ;  /* 0x0000008b1600720c */ /* 0x000fe20003f46270 */
[----:B------:R-:W-:Y:S01]  /*7f20*/  VIADD R22, R97, 0xffffff10 ;  /* 0xffffff1061167836 */ /* 0x000fe20000000000 */
[----:B------:R-:W-:Y:S02]  /*7f30*/  IADD3 R152, PT, PT, R40, 0xef, -R93 ;  /* 0x000000ef28987810 */ /* 0x000fe40007ffe85d */
[----:B------:R-:W-:-:S02]  /*7f40*/  FSEL R202, R16, -INF , P3 ;  /* 0xff80000010ca7808 */ /* 0x000fc40001800000 */
[--C-:B------:R-:W-:Y:S02]  /*7f50*/  IADD3 R32, PT, PT, R86, 0xdf, -R93.reuse ;  /* 0x000000df56207810 */ /* 0x100fe40007ffe85d */
[C-C-:B------:R-:W-:Y:S02]  /*7f60*/  IADD3 R36, PT, PT, R40.reuse, 0xdf, -R93.reuse ;  /* 0x000000df28247810 */ /* 0x140fe40007ffe85d */
[C-C-:B------:R-:W-:Y:S02]  /*7f70*/  IADD3 R12, PT, PT, R40.reuse, 0xcf, -R93.reuse ;  /* 0x000000cf280c7810 */ /* 0x140fe40007ffe85d */
[C-C-:B------:R-:W-:Y:S02]  /*7f80*/  IADD3 R126, PT, PT, R40.reuse, 0xc7, -R93.reuse ;  /* 0x000000c7287e7810 */ /* 0x140fe40007ffe85d */
[C-C-:B------:R-:W-:Y:S02]  /*7f90*/  IADD3 R21, PT, PT, R40.reuse, 0xc0, -R93.reuse ;  /* 0x000000c028157810 */ /* 0x140fe40007ffe85d */
[----:B------:R-:W-:-:S02]  /*7fa0*/  IADD3 R24, PT, PT, R40, 0xe7, -R93 ;  /* 0x000000e728187810 */ /* 0x000fc40007ffe85d */
[----:B------:R-:W-:Y:S02]  /*7fb0*/  FSEL R116, R116, -INF , P1 ;  /* 0xff80000074747808 */ /* 0x000fe40000800000 */
[----:B------:R-:W-:Y:S02]  /*7fc0*/  IABS R152, R152 ;  /* 0x0000009800987213 */ /* 0x000fe40000000000 */
[----:B------:R-:W-:Y:S02]  /*7fd0*/  FSEL R202, R202, -INF , !P2 ;  /* 0xff800000caca7808 */ /* 0x000fe40005000000 */
[----:B------:R-:W-:Y:S02]  /*7fe0*/  ISETP.GE.AND P2, PT, R22, R140, PT ;  /* 0x0000008c1600720c */ /* 0x000fe40003f46270 */
[----:B------:R-:W-:Y:S02]  /*7ff0*/  IABS R32, R32 ;  /* 0x0000002000207213 */ /* 0x000fe40000000000 */
[----:B------:R-:W-:-:S02]  /*8000*/  IABS R36, R36 ;  /* 0x0000002400247213 */ /* 0x000fc40000000000 */
[----:B------:R-:W-:Y:S02]  /*8010*/  IABS R12, R12 ;  /* 0x0000000c000c7213 */ /* 0x000fe40000000000 */
[----:B------:R-:W-:Y:S02]  /*8020*/  IABS R126, R126 ;  /* 0x0000007e007e7213 */ /* 0x000fe40000000000 */
[----:B------:R-:W-:Y:S02]  /*8030*/  IABS R21, R21 ;  /* 0x0000001500157213 */ /* 0x000fe40000000000 */
[----:B------:R-:W-:Y:S02]  /*8040*/  IABS R24, R24 ;  /* 0x0000001800187213 */ /* 0x000fe40000000000 */
[----:B------:R-:W-:Y:S02]  /*8050*/  FSEL R16, R116, -INF , !P4 ;  /* 0xff80000074107808 */ /* 0x000fe40006000000 */
[----:B------:R-:W-:-:S02]  /*8060*/  I2FP.F32.S32 R152, R152 ;  /* 0x0000009800987245 */ /* 0x000fc40000201400 */
[C---:B------:R-:W-:Y:S02]  /*8070*/  ISETP.GE.AND P1, PT, R22.reuse, R142, PT ;  /* 0x0000008e1600720c */ /* 0x040fe40003f26270 */
[C---:B------:R-:W-:Y:S01]  /*8080*/  ISETP.GE.AND P4, PT, R22.reuse, R141, PT ;  /* 0x0000008d1600720c */ /* 0x040fe20003f86270 */
[----:B------:R-:W-:Y:S01]  /*8090*/  FFMA.FTZ R152, -R155, R152, R39 ;  /* 0x000000989b987223 */ /* 0x000fe20000010127 */
[----:B------:R-:W-:Y:S01]  /*80a0*/  ISETP.GE.AND P3, PT, R22, R139, PT ;  /* 0x0000008b1600720c */ /* 0x000fe20003f66270 */
[----:B------:R-:W-:Y:S01]  /*80b0*/  VIADD R22, R97, 0xffffff11 ;  /* 0xffffff1161167836 */ /* 0x000fe20000000000 */
[----:B------:R-:W-:Y:S02]  /*80c0*/  FSEL R153, R153, -INF , P2 ;  /* 0xff80000099997808 */ /* 0x000fe40001000000 */
        /* <DEDUP_REMOVED lines=11> */
[C---:B------:R-:W-:Y:S01]  /*8180*/  FFMA.FTZ R38, -R155.reuse, R21, R14 ;  /* 0x000000159b267223 */ /* 0x040fe2000001010e */
[----:B------:R-:W-:Y:S01]  /*8190*/  ISETP.GE.AND P3, PT, R22, R140, PT ;  /* 0x0000008c1600720c */ /* 0x000fe20003f66270 */
[----:B------:R-:W-:Y:S01]  /*81a0*/  FFMA.FTZ R24, -R155, R24, R35 ;  /* 0x000000189b187223 */ /* 0x000fe20000010123 */
[----:B------:R-:W-:-:S02]  /*81b0*/  FSEL R26, R115, -INF , P1 ;  /* 0xff800000731a7808 */ /* 0x000fc40000800000 */
        /* <DEDUP_REMOVED lines=14> */
[--C-:B------:R-:W-:Y:S02]  /*82a0*/  IADD3 R23, PT, PT, R86, 0x87, -R93.reuse ;  /* 0x0000008756177810 */ /* 0x100fe40007ffe85d */
        /* <DEDUP_REMOVED lines=14> */
[----:B------:R-:W-:Y:S01]  /*8390*/  IADD3 R25, PT, PT, R40, 0x87, -R93 ;  /* 0x0000008728197810 */ /* 0x000fe20007ffe85d */
[----:B------:R-:W-:Y:S01]  /*83a0*/  VIADD R40, R97, 0xffffff18 ;  /* 0xffffff1861287836 */ /* 0x000fe20000000000 */
[----:B------:R-:W-:-:S02]  /*83b0*/  ISETP.GE.AND P1, PT, R22, R142, PT ;  /* 0x0000008e1600720c */ /* 0x000fc40003f26270 */
[----:B------:R-:W-:Y:S02]  /*83c0*/  ISETP.GE.AND P2, PT, R22, R139, PT ;  /* 0x0000008b1600720c */ /* 0x000fe40003f46270 */
[----:B------:R-:W-:Y:S02]  /*83d0*/  FSEL R152, R152, -INF , P3 ;  /* 0xff80000098987808 */ /* 0x000fe40001800000 */
[----:B------:R-:W-:Y:S02]  /*83e0*/  FSEL R26, R26, -INF , !P4 ;  /* 0xff8000001a1a7808 */ /* 0x000fe40006000000 */
[----:B------:R-:W-:Y:S02]  /*83f0*/  ISETP.GE.AND P4, PT, R22, R141, PT ;  /* 0x0000008d1600720c */ /* 0x000fe40003f86270 */
[----:B------:R-:W-:Y:S02]  /*8400*/  FSEL R22, R113, -INF , P1 ;  /* 0xff80000071167808 */ /* 0x000fe40000800000 */
[----:B------:R-:W-:-:S02]  /*8410*/  FSEL R198, R152, -INF , !P2 ;  /* 0xff80000098c67808 */ /* 0x000fc40005000000 */
[----:B------:R-:W-:Y:S02]  /*8420*/  ISETP.GE.AND P2, PT, R40, R140, PT ;  /* 0x0000008c2800720c */ /* 0x000fe40003f46270 */
[----:B------:R-:W-:Y:S02]  /*8430*/  FSEL R22, R22, -INF , !P4 ;  /* 0xff80000016167808 */ /* 0x000fe40006000000 */
[C---:B------:R-:W-:Y:S02]  /*8440*/  ISETP.GE.AND P1, PT, R40.reuse, R142, PT ;  /* 0x0000008e2800720c */ /* 0x040fe40003f26270 */
[C---:B------:R-:W-:Y:S02]  /*8450*/  ISETP.GE.AND P4, PT, R40.reuse, R141, PT ;  /* 0x0000008d2800720c */ /* 0x040fe40003f86270 */
[----:B------:R-:W-:Y:S01]  /*8460*/  ISETP.GE.AND P3, PT, R40, R139, PT ;  /* 0x0000008b2800720c */ /* 0x000fe20003f66270 */
[----:B------:R-:W-:Y:S01]  /*8470*/  VIADD R40, R97, 0xffffff19 ;  /* 0xffffff1961287836 */ /* 0x000fe20000000000 */
[----:B------:R-:W-:-:S02]  /*8480*/  FSEL R196, R20, -INF , P2 ;  /* 0xff80000014c47808 */ /* 0x000fc40001000000 */
[----:B------:R-:W-:Y:S02]  /*8490*/  FSEL R106, R106, -INF , P1 ;  /* 0xff8000006a6a7808 */ /* 0x000fe40000800000 */
[----:B------:R-:W-:Y:S02]  /*84a0*/  FSEL R196, R196, -INF , !P3 ;  /* 0xff800000c4c47808 */ /* 0x000fe40005800000 */
[----:B------:R-:W-:Y:S02]  /*84b0*/  ISETP.GE.AND P3, PT, R40, R140, PT ;  /* 0x0000008c2800720c */ /* 0x000fe40003f66270 */
[----:B------:R-:W-:Y:S02]  /*84c0*/  FSEL R20, R106, -INF , !P4 ;  /* 0xff8000006a147808 */ /* 0x000fe40006000000 */
[C---:B------:R-:W-:Y:S02]  /*84d0*/  ISETP.GE.AND P1, PT, R40.reuse, R142, PT ;  /* 0x0000008e2800720c */ /* 0x040fe40003f26270 */
[----:B------:R-:W-:-:S02]  /*84e0*/  ISETP.GE.AND P4, PT, R40, R141, PT ;  /* 0x0000008d2800720c */ /* 0x000fc40003f86270 */
[----:B------:R-:W-:Y:S01]  /*84f0*/  ISETP.GE.AND P2, PT, R40, R139, PT ;  /* 0x0000008b2800720c */ /* 0x000fe20003f46270 */
[----:B------:R-:W-:Y:S01]  /*8500*/  VIADD R40, R97, 0xffffff20 ;  /* 0xffffff2061287836 */ /* 0x000fe20000000000 */
[----:B------:R-:W-:Y:S02]  /*8510*/  FSEL R194, R24, -INF , P3 ;  /* 0xff80000018c27808 */ /* 0x000fe40001800000 */
[----:B------:R-:W-:Y:S02]  /*8520*/  FSEL R104, R104, -INF , P1 ;  /* 0xff80000068687808 */ /* 0x000fe40000800000 */
[----:B------:R-:W-:Y:S02]  /*8530*/  FSEL R194, R194, -INF , !P2 ;  /* 0xff800000c2c27808 */ /* 0x000fe40005000000 */
[----:B------:R-:W-:Y:S02]  /*8540*/  ISETP.GE.AND P2, PT, R40, R140, PT ;  /* 0x0000008c2800720c */ /* 0x000fe40003f46270 */
[----:B------:R-:W-:-:S02]  /*8550*/  FSEL R24, R104, -INF , !P4 ;  /* 0xff80000068187808 */ /* 0x000fc40006000000 */
[C---:B------:R-:W-:Y:S02]  /*8560*/  ISETP.GE.AND P1, PT, R40.reuse, R142, PT ;  /* 0x0000008e2800720c */ /* 0x040fe40003f26270 */
[C---:B------:R-:W-:Y:S02]  /*8570*/  ISETP.GE.AND P4, PT, R40.reuse, R141, PT ;  /* 0x0000008d2800720c */ /* 0x040fe40003f86270 */
[----:B------:R-:W-:Y:S01]  /*8580*/  ISETP.GE.AND P3, PT, R40, R139, PT ;  /* 0x0000008b2800720c */ /* 0x000fe20003f66270 */
[----:B------:R-:W-:Y:S01]  /*8590*/  VIADD R40, R97, 0xffffff21 ;  /* 0xffffff2161287836 */ /* 0x000fe20000000000 */
[----:B------:R-:W-:Y:S02]  /*85a0*/  FSEL R190, R34, -INF , P2 ;  /* 0xff80000022be7808 */ /* 0x000fe40001000000 */
        /* <DEDUP_REMOVED lines=40> */
[C---:B------:R-:W-:Y:S01]  /*8830*/  ISETP.GE.AND P1, PT, R40.reuse, R142, PT ;  /* 0x0000008e2800720c */ /* 0x040fe20003f26270 */
[----:B------:R-:W-:Y:S01]  /*8840*/  HMMA.16816.F32.BF16 R92, R88, R94, RZ ;  /* 0x0000005e585c723c */ /* 0x000fe200000418ff */
[----:B------:R-:W-:-:S02]  /*8850*/  ISETP.GE.AND P4, PT, R40, R141, PT ;  /* 0x0000008d2800720c */ /* 0x000fc40003f86270 */
[----:B------:R-:W-:Y:S01]  /*8860*/  ISETP.GE.AND P2, PT, R40, R139, PT ;  /* 0x0000008b2800720c */ /* 0x000fe20003f46270 */
[----:B------:R-:W-:Y:S01]  /*8870*/  VIADD R40, R97, 0xffffff38 ;  /* 0xffffff3861287836 */ /* 0x000fe20000000000 */
[----:B------:R-:W-:Y:S02]  /*8880*/  FSEL R127, R127, -INF , P3 ;  /* 0xff8000007f7f7808 */ /* 0x000fe40001800000 */
[----:B------:R-:W-:Y:S02]  /*8890*/  FSEL R61, R61, -INF , P1 ;  /* 0xff8000003d3d7808 */ /* 0x000fe40000800000 */
[----:B------:R-:W-:Y:S02]  /*88a0*/  FSEL R176, R127, -INF , !P2 ;  /* 0xff8000007fb07808 */ /* 0x000fe40005000000 */
[C---:B------:R-:W-:Y:S02]  /*88b0*/  ISETP.GE.AND P1, PT, R40.reuse, R142, PT ;  /* 0x0000008e2800720c */ /* 0x040fe40003f26270 */
[----:B------:R-:W-:-:S02]  /*88c0*/  ISETP.GE.AND P2, PT, R40, R140, PT ;  /* 0x0000008c2800720c */ /* 0x000fc40003f46270 */
[----:B------:R-:W-:Y:S02]  /*88d0*/  FSEL R113, R61, -INF , !P4 ;  /* 0xff8000003d717808 */ /* 0x000fe40006000000 */
[C---:B------:R-:W-:Y:S02]  /*88e0*/  ISETP.GE.AND P4, PT, R40.reuse, R141, PT ;  /* 0x0000008d2800720c */ /* 0x040fe40003f86270 */
[----:B------:R-:W-:Y:S01]  /*88f0*/  ISETP.GE.AND P3, PT, R40, R139, PT ;  /* 0x0000008b2800720c */ /* 0x000fe20003f66270 */
[----:B------:R-:W-:Y:S01]  /*8900*/  VIADD R40, R97, 0xffffff39 ;  /* 0xffffff3961287836 */ /* 0x000fe20000000000 */
[----:B------:R-:W-:Y:S01]  /*8910*/  FSEL R60, R60, -INF , P1 ;  /* 0xff8000003c3c7808 */ /* 0x000fe20000800000 */
[----:B------:R-:W-:Y:S01]  /*8920*/  HMMA.16816.F32.BF16 R92, R64, R62, R92 ;  /* 0x0000003e405c723c */ /* 0x000fe2000004185c */
[----:B------:R-:W-:Y:S02]  /*8930*/  FSEL R124, R124, -INF , P2 ;  /* 0xff8000007c7c7808 */ /* 0x000fe40001000000 */
[----:B------:R-:W-:-:S02]  /*8940*/  FSEL R152, R60, -INF , !P4 ;  /* 0xff8000003c987808 */ /* 0x000fc40006000000 */
[----:B------:R-:W-:Y:S02]  /*8950*/  FSEL R124, R124, -INF , !P3 ;  /* 0xff8000007c7c7808 */ /* 0x000fe40005800000 */
[C---:B------:R-:W-:Y:S02]  /*8960*/  ISETP.GE.AND P1, PT, R40.reuse, R142, PT ;  /* 0x0000008e2800720c */ /* 0x040fe40003f26270 */
[C---:B------:R-:W-:Y:S02]  /*8970*/  ISETP.GE.AND P4, PT, R40.reuse, R141, PT ;  /* 0x0000008d2800720c */ /* 0x040fe40003f86270 */
[C---:B------:R-:W-:Y:S02]  /*8980*/  ISETP.GE.AND P2, PT, R40.reuse, R139, PT ;  /* 0x0000008b2800720c */ /* 0x040fe40003f46270 */
[----:B------:R-:W-:Y:S01]  /*8990*/  ISETP.GE.AND P3, PT, R40, R140, PT ;  /* 0x0000008c2800720c */ /* 0x000fe20003f66270 */
[----:B------:R-:W-:Y:S01]  /*89a0*/  VIADD R40, R97, 0xffffff40 ;  /* 0xffffff4061287836 */ /* 0x000fe20000000000 */
[----:B------:R-:W-:-:S02]  /*89b0*/  FSEL R132, R44, -INF , P1 ;  /* 0xff8000002c847808 */ /* 0x000fc40000800000 */
[----:B------:R-:W-:Y:S02]  /*89c0*/  FSEL R44, R126, -INF , P3 ;  /* 0xff8000007e2c7808 */ /* 0x000fe40001800000 */
[----:B------:R-:W-:Y:S02]  /*89d0*/  ISETP.GE.AND P1, PT, R40, R142, PT ;  /* 0x0000008e2800720c */ /* 0x000fe40003f26270 */
[----:B------:R-:W-:Y:S02]  /*89e0*/  FSEL R132, R132, -INF , !P4 ;  /* 0xff80000084847808 */ /* 0x000fe40006000000 */
[----:B------:R-:W-:Y:S02]  /*89f0*/  ISETP.GE.AND P4, PT, R40, R141, PT ;  /* 0x0000008d2800720c */ /* 0x000fe40003f86270 */
[----:B------:R-:W-:Y:S02]  /*8a00*/  FSEL R48, R48, -INF , P1 ;  /* 0xff80000030307808 */ /* 0x000fe40000800000 */
[----:B------:R-:W-:-:S02]  /*8a10*/  IABS R123, R123 ;  /* 0x0000007b007b7213 */ /* 0x000fc40000000000 */
[----:B------:R-:W-:Y:S02]  /*8a20*/  FSEL R44, R44, -INF , !P2 ;  /* 0xff8000002c2c7808 */ /* 0x000fe40005000000 */
[----:B------:R-:W-:Y:S02]  /*8a30*/  IABS R125, R125 ;  /* 0x0000007d007d7213 */ /* 0x000fe40000000000 */
[----:B------:R-:W-:Y:S02]  /*8a40*/  ISETP.GE.AND P2, PT, R40, R140, PT ;  /* 0x0000008c2800720c */ /* 0x000fe40003f46270 */
[----:B------:R-:W-:Y:S02]  /*8a50*/  FSEL R118, R48, -INF , !P4 ;  /* 0xff80000030767808 */ /* 0x000fe40006000000 */
[----:B------:R-:W-:Y:S01]  /*8a60*/  ISETP.GE.AND P3, PT, R40, R139, PT ;  /* 0x0000008b2800720c */ /* 0x000fe20003f66270 */
[----:B------:R-:W-:Y:S01]  /*8a70*/  VIADD R40, R97, 0xffffff41 ;  /* 0xffffff4161287836 */ /* 0x000fe20000000000 */
[----:B------:R-:W-:-:S02]  /*8a80*/  I2FP.F32.S32 R48, R123 ;  /* 0x0000007b00307245 */ /* 0x000fc40000201400 */
[----:B------:R-:W-:Y:S02]  /*8a90*/  IABS R119, R119 ;  /* 0x0000007700777213 */ /* 0x000fe40000000000 */
[----:B------:R-:W-:Y:S01]  /*8aa0*/  I2FP.F32.S32 R60, R125 ;  /* 0x0000007d003c7245 */ /* 0x000fe20000201400 */
[----:B------:R-:W-:Y:S01]  /*8ab0*/  FFMA.FTZ R13, -R155, R48, R13 ;  /* 0x000000309b0d7223 */ /* 0x000fe2000001010d */
[----:B------:R-:W-:Y:S01]  /*8ac0*/  FSEL R38, R38, -INF , P2 ;  /* 0xff80000026267808 */ /* 0x000fe20001000000 */
[----:B------:R-:W-:Y:S01]  /*8ad0*/  VIADD R48, R97, 0xffffff48 ;  /* 0xffffff4861307836 */ /* 0x000fe20000000000 */
[----:B------:R-:W-:Y:S01]  /*8ae0*/  I2FP.F32.S32 R119, R119 ;  /* 0x0000007700777245 */ /* 0x000fe20000201400 */
[C---:B------:R-:W-:Y:S01]  /*8af0*/  FFMA.FTZ R15, -R155.reuse, R60, R15 ;  /* 0x0000003c9b0f7223 */ /* 0x040fe2000001010f */
[----:B------:R-:W-:Y:S02]  /*8b00*/  ISETP.GE.AND P1, PT, R40, R142, PT ;  /* 0x0000008e2800720c */ /* 0x000fe40003f26270 */
[----:B------:R-:W-:Y:S01]  /*8b10*/  FSEL R38, R38, -INF , !P3 ;  /* 0xff80000026267808 */ /* 0x000fe20005800000 */
[----:B------:R-:W-:Y:S01]  /*8b20*/  FFMA.FTZ R8, -R155, R119, R8 ;  /* 0x000000779b087223 */ /* 0x000fe20000010108 */
[----:B------:R-:W-:-:S02]  /*8b30*/  IABS R121, R121 ;  /* 0x0000007900797213 */ /* 0x000fc40000000000 */
[C---:B------:R-:W-:Y:S02]  /*8b40*/  ISETP.GE.AND P3, PT, R40.reuse, R140, PT ;  /* 0x0000008c2800720c */ /* 0x040fe40003f66270 */
[----:B------:R-:W-:Y:S02]  /*8b50*/  ISETP.GE.AND P4, PT, R40, R141, PT ;  /* 0x0000008d2800720c */ /* 0x000fe40003f86270 */
[----:B------:R-:W-:Y:S02]  /*8b60*/  FSEL R13, R13, -INF , P1 ;  /* 0xff8000000d0d7808 */ /* 0x000fe40000800000 */
[----:B------:R-:W-:Y:S02]  /*8b70*/  ISETP.GE.AND P1, PT, R48, R142, PT ;  /* 0x0000008e3000720c */ /* 0x000fe40003f26270 */
[----:B------:R-:W-:Y:S02]  /*8b80*/  I2FP.F32.S32 R121, R121 ;  /* 0x0000007900797245 */ /* 0x000fe40000201400 */
[----:B------:R-:W-:-:S02]  /*8b90*/  ISETP.GE.AND P2, PT, R40, R139, PT ;  /* 0x0000008b2800720c */ /* 0x000fc40003f46270 */
[----:B------:R-:W-:Y:S01]  /*8ba0*/  FSEL R15, R15, -INF , P3 ;  /* 0xff8000000f0f7808 */ /* 0x000fe20001800000 */
[----:B------:R-:W-:Y:S01]  /*8bb0*/  FFMA.FTZ R10, -R155, R121, R10 ;  /* 0x000000799b0a7223 */ /* 0x000fe2000001010a */
[----:B------:R-:W-:Y:S01]  /*8bc0*/  FSEL R120, R13, -INF , !P4 ;  /* 0xff8000000d787808 */ /* 0x000fe20006000000 */
[----:B------:R-:W-:Y:S01]  /*8bd0*/  VIADD R13, R97, 0xffffff49 ;  /* 0xffffff49610d7836 */ /* 0x000fe20000000000 */
[----:B------:R-:W-:Y:S02]  /*8be0*/  ISETP.GE.AND P4, PT, R48, R141, PT ;  /* 0x0000008d3000720c */ /* 0x000fe40003f86270 */
[----:B------:R-:W-:Y:S02]  /*8bf0*/  FSEL R8, R8, -INF , P1 ;  /* 0xff80000008087808 */ /* 0x000fe40000800000 */
[----:B------:R-:W-:Y:S01]  /*8c00*/  FSEL R40, R15, -INF , !P2 ;  /* 0xff8000000f287808 */ /* 0x000fe20005000000 */
[----:B------:R-:W-:Y:S01]  /*8c10*/  VIADD R15, R97, 0xffffff61 ;  /* 0xffffff61610f7836 */ /* 0x000fe20000000000 */
[----:B------:R-:W-:-:S02]  /*8c20*/  IABS R46, R46 ;  /* 0x0000002e002e7213 */ /* 0x000fc40000000000 */
[----:B------:R-:W-:Y:S02]  /*8c30*/  IABS R117, R117 ;  /* 0x0000007500757213 */ /* 0x000fe40000000000 */
[C---:B------:R-:W-:Y:S02]  /*8c40*/  ISETP.GE.AND P2, PT, R48.reuse, R140, PT ;  /* 0x0000008c3000720c */ /* 0x040fe40003f46270 */
[----:B------:R-:W-:Y:S02]  /*8c50*/  ISETP.GE.AND P3, PT, R48, R139, PT ;  /* 0x0000008b3000720c */ /* 0x000fe40003f66270 */
[----:B------:R-:W-:Y:S02]  /*8c60*/  FSEL R116, R8, -INF , !P4 ;  /* 0xff80000008747808 */ /* 0x000fe40006000000 */
[----:B------:R-:W-:Y:S02]  /*8c70*/  I2FP.F32.S32 R8, R46 ;  /* 0x0000002e00087245 */ /* 0x000fe40000201400 */
[----:B------:R-:W-:-:S02]  /*8c80*/  I2FP.F32.S32 R48, R117 ;  /* 0x0000007500307245 */ /* 0x000fc40000201400 */
[----:B------:R-:W-:Y:S01]  /*8c90*/  FSEL R10, R10, -INF , P2 ;  /* 0xff8000000a0a7808 */ /* 0x000fe20001000000 */
[----:B------:R-:W-:Y:S01]  /*8ca0*/  FFMA.FTZ R9, -R155, R8, R9 ;  /* 0x000000089b097223 */ /* 0x000fe20000010109 */
[----:B------:R-:W-:Y:S01]  /*8cb0*/  ISETP.GE.AND P1, PT, R13, R142, PT ;  /* 0x0000008e0d00720c */ /* 0x000fe20003f26270 */
[----:B------:R-:W-:Y:S01]  /*8cc0*/  FFMA.FTZ R11, -R155, R48, R11 ;  /* 0x000000309b0b7223 */ /* 0x000fe2000001010b */
[----:B------:R-:W-:Y:S01]  /*8cd0*/  FSEL R46, R10, -INF , !P3 ;  /* 0xff8000000a2e7808 */ /* 0x000fe20005800000 */
[----:B------:R-:W-:Y:S01]  /*8ce0*/  VIADD R8, R97, 0xffffff50 ;  /* 0xffffff5061087836 */ /* 0x000fe20000000000 */
[C---:B------:R-:W-:Y:S02]  /*8cf0*/  ISETP.GE.AND P3, PT, R13.reuse, R140, PT ;  /* 0x0000008c0d00720c */ /* 0x040fe40003f66270 */
[C---:B------:R-:W-:Y:S02]  /*8d00*/  ISETP.GE.AND P4, PT, R13.reuse, R141, PT ;  /* 0x0000008d0d00720c */ /* 0x040fe40003f86270 */
[----:B------:R-:W-:Y:S01]  /*8d10*/  ISETP.GE.AND P2, PT, R13, R139, PT ;  /* 0x0000008b0d00720c */ /* 0x000fe20003f46270 */
[----:B------:R-:W-:Y:S01]  /*8d20*/  VIADD R13, R97, 0xffffff68 ;  /* 0xffffff68610d7836 */ /* 0x000fe20000000000 */
[----:B------:R-:W-:-:S02]  /*8d30*/  FSEL R9, R9, -INF , P1 ;  /* 0xff80000009097808 */ /* 0x000fc40000800000 */
[----:B------:R-:W-:Y:S02]  /*8d40*/  FSEL R11, R11, -INF , P3 ;  /* 0xff8000000b0b7808 */ /* 0x000fe40001800000 */
[----:B------:R-:W-:Y:S02]  /*8d50*/  IABS R103, R103 ;  /* 0x0000006700677213 */ /* 0x000fe40000000000 */
[----:B------:R-:W-:Y:S02]  /*8d60*/  IABS R107, R107 ;  /* 0x0000006b006b7213 */ /* 0x000fe40000000000 */
[----:B------:R-:W-:Y:S02]  /*8d70*/  IABS R105, R105 ;  /* 0x0000006900697213 */ /* 0x000fe40000000000 */
[----:B------:R-:W-:Y:S02]  /*8d80*/  FSEL R106, R9, -INF , !P4 ;  /* 0xff800000096a7808 */ /* 0x000fe40006000000 */
[----:B------:R-:W-:-:S02]  /*8d90*/  FSEL R150, R11, -INF , !P2 ;  /* 0xff8000000b967808 */ /* 0x000fc40005000000 */
[C---:B------:R-:W-:Y:S02]  /*8da0*/  ISETP.GE.AND P1, PT, R8.reuse, R142, PT ;  /* 0x0000008e0800720c */ /* 0x040fe40003f26270 */
[C---:B------:R-:W-:Y:S02]  /*8db0*/  ISETP.GE.AND P4, PT, R8.reuse, R141, PT ;  /* 0x0000008d0800720c */ /* 0x040fe40003f86270 */
[C---:B------:R-:W-:Y:S02]  /*8dc0*/  ISETP.GE.AND P3, PT, R8.reuse, R139, PT ;  /* 0x0000008b0800720c */ /* 0x040fe40003f66270 */
[----:B------:R-:W-:Y:S02]  /*8dd0*/  ISETP.GE.AND P2, PT, R8, R140, PT ;  /* 0x0000008c0800720c */ /* 0x000fe40003f46270 */
[----:B------:R-:W-:Y:S02]  /*8de0*/  I2FP.F32.S32 R8, R103 ;  /* 0x0000006700087245 */ /* 0x000fe40000201400 */
[----:B------:R-:W-:-:S02]  /*8df0*/  I2FP.F32.S32 R107, R107 ;  /* 0x0000006b006b7245 */ /* 0x000fc40000201400 */
[----:B------:R-:W-:Y:S01]  /*8e00*/  I2FP.F32.S32 R105, R105 ;  /* 0x0000006900697245 */ /* 0x000fe20000201400 */
[C---:B------:R-:W-:Y:S01]  /*8e10*/  FFMA.FTZ R5, -R155.reuse, R8, R5 ;  /* 0x000000089b057223 */ /* 0x040fe20000010105 */
[----:B------:R-:W-:Y:S01]  /*8e20*/  IABS R9, R86 ;  /* 0x0000005600097213 */ /* 0x000fe20000000000 */
[C---:B------:R-:W-:Y:S01]  /*8e30*/  FFMA.FTZ R4, -R155.reuse, R107, R4 ;  /* 0x0000006b9b047223 */ /* 0x040fe20000010104 */
[----:B------:R-:W-:Y:S01]  /*8e40*/  IABS R50, R50 ;  /* 0x0000003200327213 */ /* 0x000fe20000000000 */
[----:B------:R-:W-:Y:S01]  /*8e50*/  FFMA.FTZ R8, -R155, R105, R6 ;  /* 0x000000699b087223 */ /* 0x000fe20000010106 */
[----:B------:R-:W-:Y:S01]  /*8e60*/  VIADD R6, R97, 0xffffff51 ;  /* 0xffffff5161067836 */ /* 0x000fe20000000000 */
[----:B------:R-:W-:Y:S02]  /*8e70*/  IABS R49, R49 ;  /* 0x0000003100317213 */ /* 0x000fe40000000000 */
[----:B------:R-:W-:Y:S02]  /*8e80*/  FSEL R104, R4, -INF , P1 ;  /* 0xff80000004687808 */ /* 0x000fe40000800000 */
[----:B------:R-:W-:-:S02]  /*8e90*/  FSEL R8, R8, -INF , P2 ;  /* 0xff80000008087808 */ /* 0x000fc40001000000 */
[----:B------:R-:W-:Y:S02]  /*8ea0*/  ISETP.GE.AND P1, PT, R6, R142, PT ;  /* 0x0000008e0600720c */ /* 0x000fe40003f26270 */
[----:B------:R-:W-:Y:S02]  /*8eb0*/  FSEL R104, R104, -INF , !P4 ;  /* 0xff80000068687808 */ /* 0x000fe40006000000 */
[----:B------:R-:W-:Y:S01]  /*8ec0*/  FSEL R182, R8, -INF , !P3 ;  /* 0xff80000008b67808 */ /* 0x000fe20005800000 */
[----:B------:R-:W-:Y:S01]  /*8ed0*/  VIADD R8, R97, 0xffffff60 ;  /* 0xffffff6061087836 */ /* 0x000fe20000000000 */
[----:B------:R-:W-:Y:S02]  /*8ee0*/  I2FP.F32.S32 R4, R9 ;  /* 0x0000000900047245 */ /* 0x000fe40000201400 */
[C---:B------:R-:W-:Y:S02]  /*8ef0*/  ISETP.GE.AND P4, PT, R6.reuse, R141, PT ;  /* 0x0000008d0600720c */ /* 0x040fe40003f86270 */
[C---:B------:R-:W-:Y:S01]  /*8f00*/  ISETP.GE.AND P2, PT, R6.reuse, R139, PT ;  /* 0x0000008b0600720c */ /* 0x040fe20003f46270 */
[----:B------:R-:W-:Y:S01]  /*8f10*/  FFMA.FTZ R7, -R155, R4, R7 ;  /* 0x000000049b077223 */ /* 0x000fe20000010107 */
[----:B------:R-:W-:Y:S01]  /*8f20*/  ISETP.GE.AND P3, PT, R6, R140, PT ;  /* 0x0000008c0600720c */ /* 0x000fe20003f66270 */
[----:B------:R-:W-:Y:S01]  /*8f30*/  VIADD R4, R97, 0xffffff58 ;  /* 0xffffff5861047836 */ /* 0x000fe20000000000 */
[----:B------:R-:W-:-:S02]  /*8f40*/  IABS R6, R99 ;  /* 0x0000006300067213 */ /* 0x000fc40000000000 */
[----:B------:R-:W-:Y:S02]  /*8f50*/  FSEL R5, R5, -INF , P1 ;  /* 0xff80000005057808 */ /* 0x000fe40000800000 */
[----:B------:R-:W-:Y:S02]  /*8f60*/  I2FP.F32.S32 R6, R6 ;  /* 0x0000000600067245 */ /* 0x000fe40000201400 */
[----:B------:R-:W-:Y:S02]  /*8f70*/  FSEL R86, R5, -INF , !P4 ;  /* 0xff80000005567808 */ /* 0x000fe40006000000 */
[----:B------:R-:W-:Y:S01]  /*8f80*/  IABS R5, R51 ;  /* 0x0000003300057213 */ /* 0x000fe20000000000 */
[----:B------:R-:W-:Y:S01]  /*8f90*/  FFMA.FTZ R6, -R155, R6, R56 ;  /* 0x000000069b067223 */ /* 0x000fe20000010138 */
[----:B------:R-:W-:Y:S01]  /*8fa0*/  FSEL R180, R7, -INF , P3 ;  /* 0xff80000007b47808 */ /* 0x000fe20001800000 */
[----:B------:R-:W-:Y:S01]  /*8fb0*/  IMAD.MOV.U32 R7, RZ, RZ, R50 ;  /* 0x000000ffff077224 */ /* 0x000fe200078e0032 */
[----:B------:R-:W-:-:S02]  /*8fc0*/  ISETP.GE.AND P1, PT, R4, R142, PT ;  /* 0x0000008e0400720c */ /* 0x000fc40003f26270 */
[----:B------:R-:W-:Y:S02]  /*8fd0*/  I2FP.F32.S32 R5, R5 ;  /* 0x0000000500057245 */ /* 0x000fe40000201400 */
[----:B------:R-:W-:Y:S02]  /*8fe0*/  FSEL R180, R180, -INF , !P2 ;  /* 0xff800000b4b47808 */ /* 0x000fe40005000000 */
[C---:B------:R-:W-:Y:S01]  /*8ff0*/  ISETP.GE.AND P4, PT, R4.reuse, R141, PT ;  /* 0x0000008d0400720c */ /* 0x040fe20003f86270 */
[----:B------:R-:W-:Y:S01]  /*9000*/  FFMA.FTZ R58, -R155, R5, R58 ;  /* 0x000000059b3a7223 */ /* 0x000fe2000001013a */
[C---:B------:R-:W-:Y:S01]  /*9010*/  ISETP.GE.AND P3, PT, R4.reuse, R139, PT ;  /* 0x0000008b0400720c */ /* 0x040fe20003f66270 */
[----:B------:R-:W-:Y:S01]  /*9020*/  VIADD R5, R97, 0xffffff59 ;  /* 0xffffff5961057836 */ /* 0x000fe20000000000 */
[----:B------:R-:W-:Y:S02]  /*9030*/  ISETP.GE.AND P2, PT, R4, R140, PT ;  /* 0x0000008c0400720c */ /* 0x000fe40003f46270 */
[----:B------:R-:W-:Y:S01]  /*9040*/  FSEL R98, R6, -INF , P1 ;  /* 0xff80000006627808 */ /* 0x000fe20000800000 */
[----:B------:R-:W-:Y:S01]  /*9050*/  IMAD.MOV.U32 R6, RZ, RZ, R49 ;  /* 0x000000ffff067224 */ /* 0x000fe200078e0031 */
[----:B------:R-:W-:-:S02]  /*9060*/  I2FP.F32.S32 R4, R7 ;  /* 0x0000000700047245 */ /* 0x000fc40000201400 */
[----:B------:R-:W-:Y:S02]  /*9070*/  FSEL R192, R58, -INF , P2 ;  /* 0xff8000003ac07808 */ /* 0x000fe40001000000 */
[----:B------:R-:W-:Y:S01]  /*9080*/  I2FP.F32.S32 R6, R6 ;  /* 0x0000000600067245 */ /* 0x000fe20000201400 */
[----:B------:R-:W-:Y:S01]  /*9090*/  FFMA.FTZ R4, -R155, R4, R57 ;  /* 0x000000049b047223 */ /* 0x000fe20000010139 */
[----:B------:R-:W-:Y:S02]  /*90a0*/  ISETP.GE.AND P1, PT, R5, R142, PT ;  /* 0x0000008e0500720c */ /* 0x000fe40003f26270 */
[----:B------:R-:W-:Y:S01]  /*90b0*/  FSEL R98, R98, -INF , !P4 ;  /* 0xff80000062627808 */ /* 0x000fe20006000000 */
[----:B------:R-:W-:Y:S01]  /*90c0*/  FFMA.FTZ R59, -R155, R6, R59 ;  /* 0x000000069b3b7223 */ /* 0x000fe2000001013b */
[----:B------:R-:W-:Y:S02]  /*90d0*/  FSEL R192, R192, -INF , !P3 ;  /* 0xff800000c0c07808 */ /* 0x000fe40005800000 */
[----:B------:R-:W-:-:S02]  /*90e0*/  ISETP.GE.AND P4, PT, R5, R141, PT ;  /* 0x0000008d0500720c */ /* 0x000fc40003f86270 */
[C---:B------:R-:W-:Y:S02]  /*90f0*/  ISETP.GE.AND P2, PT, R5.reuse, R139, PT ;  /* 0x0000008b0500720c */ /* 0x040fe40003f46270 */
[----:B------:R-:W-:Y:S02]  /*9100*/  ISETP.GE.AND P3, PT, R5, R140, PT ;  /* 0x0000008c0500720c */ /* 0x000fe40003f66270 */
[----:B------:R-:W-:Y:S02]  /*9110*/  FSEL R102, R4, -INF , P1 ;  /* 0xff80000004667808 */ /* 0x000fe40000800000 */
[----:B------:R-:W1:Y:S01]  /*9120*/  LDSM.16.M88.4 R4, [R111+0x2c00] ;  /* 0x002c00006f04783b */ /* 0x000e620000000200 */
[----:B------:R-:W-:Y:S02]  /*9130*/  FSEL R59, R59, -INF , P3 ;  /* 0xff8000003b3b7808 */ /* 0x000fe40001800000 */
[----:B------:R-:W-:Y:S02]  /*9140*/  IABS R37, R37 ;  /* 0x0000002500257213 */ /* 0x000fe40000000000 */
[----:B------:R-:W-:-:S02]  /*9150*/  IABS R39, R39 ;  /* 0x0000002700277213 */ /* 0x000fc40000000000 */
[----:B------:R-:W-:Y:S02]  /*9160*/  FSEL R102, R102, -INF , !P4 ;  /* 0xff80000066667808 */ /* 0x000fe40006000000 */
[----:B------:R-:W-:Y:S02]  /*9170*/  FSEL R204, R59, -INF , !P2 ;  /* 0xff8000003bcc7808 */ /* 0x000fe40005000000 */
[C---:B------:R-:W-:Y:S02]  /*9180*/  ISETP.GE.AND P1, PT, R8.reuse, R142, PT ;  /* 0x0000008e0800720c */ /* 0x040fe40003f26270 */
[C---:B------:R-:W-:Y:S02]  /*9190*/  ISETP.GE.AND P4, PT, R8.reuse, R141, PT ;  /* 0x0000008d0800720c */ /* 0x040fe40003f86270 */
[C---:B------:R-:W-:Y:S02]  /*91a0*/  ISETP.GE.AND P3, PT, R8.reuse, R139, PT ;  /* 0x0000008b0800720c */ /* 0x040fe40003f66270 */
[----:B------:R-:W-:-:S02]  /*91b0*/  ISETP.GE.AND P2, PT, R8, R140, PT ;  /* 0x0000008c0800720c */ /* 0x000fc40003f46270 */
[----:B------:R-:W-:Y:S02]  /*91c0*/  I2FP.F32.S32 R10, R37 ;  /* 0x00000025000a7245 */ /* 0x000fe40000201400 */
[----:B------:R-:W-:Y:S02]  /*91d0*/  I2FP.F32.S32 R8, R39 ;  /* 0x0000002700087245 */ /* 0x000fe40000201400 */
[----:B------:R-:W-:Y:S01]  /*91e0*/  IABS R47, R47 ;  /* 0x0000002f002f7213 */ /* 0x000fe20000000000 */
[C---:B------:R-:W-:Y:S01]  /*91f0*/  FFMA.FTZ R53, -R155.reuse, R10, R53 ;  /* 0x0000000a9b357223 */ /* 0x040fe20000010135 */
[----:B------:R-:W-:Y:S01]  /*9200*/  IABS R45, R45 ;  /* 0x0000002d002d7213 */ /* 0x000fe20000000000 */
[----:B------:R-:W-:Y:S01]  /*9210*/  FFMA.FTZ R55, -R155, R8, R55 ;  /* 0x000000089b377223 */ /* 0x000fe20000010137 */
[----:B------:R-:W-:Y:S01]  /*9220*/  I2FP.F32.S32 R47, R47 ;  /* 0x0000002f002f7245 */ /* 0x000fe20000201400 */
[----:B------:R-:W2:Y:S01]  /*9230*/  LDSM.16.M88.4 R8, [R110+0x2c00] ;  /* 0x002c00006e08783b */ /* 0x000ea20000000200 */
[----:B------:R-:W-:Y:S01]  /*9240*/  I2FP.F32.S32 R45, R45 ;  /* 0x0000002d002d7245 */ /* 0x000fe20000201400 */
[----:B------:R-:W-:-:S04]  /*9250*/  DEPBAR.LE SB0, 0x0 ;  /* 0x000080000000791a */ /* 0x000fc80000000000 */
[C---:B------:R-:W-:Y:S01]  /*9260*/  FFMA.FTZ R47, -R155.reuse, R47, R52 ;  /* 0x0000002f9b2f7223 */ /* 0x040fe20000010134 */
[----:B------:R-:W-:Y:S01]  /*9270*/  FFMA.FTZ R45, -R155, R45, R54 ;  /* 0x0000002d9b2d7223 */ /* 0x000fe20000010136 */
[----:B------:R-:W-:Y:S02]  /*9280*/  IABS R37, R14 ;  /* 0x0000000e00257213 */ /* 0x000fe40000000000 */
[----:B------:R-:W-:Y:S02]  /*9290*/  IABS R39, R12 ;  /* 0x0000000c00277213 */ /* 0x000fe40000000000 */
[----:B------:R-:W-:Y:S02]  /*92a0*/  FSEL R47, R47, -INF , P1 ;  /* 0xff8000002f2f7808 */ /* 0x000fe40000800000 */
[----:B------:R-:W-:Y:S02]  /*92b0*/  FSEL R210, R45, -INF , P2 ;  /* 0xff8000002dd27808 */ /* 0x000fe40001000000 */
[----:B------:R-:W-:-:S02]  /*92c0*/  ISETP.GE.AND P1, PT, R15, R142, PT ;  /* 0x0000008e0f00720c */ /* 0x000fc40003f26270 */
[----:B------:R-:W-:Y:S02]  /*92d0*/  ISETP.GE.AND P2, PT, R15, R140, PT ;  /* 0x0000008c0f00720c */ /* 0x000fe40003f46270 */
[----:B------:R-:W-:Y:S02]  /*92e0*/  FSEL R96, R47, -INF , !P4 ;  /* 0xff8000002f607808 */ /* 0x000fe40006000000 */
[----:B------:R-:W-:Y:S02]  /*92f0*/  FSEL R210, R210, -INF , !P3 ;  /* 0xff800000d2d27808 */ /* 0x000fe40005800000 */
[----:B------:R-:W-:Y:S02]  /*9300*/  ISETP.GE.AND P4, PT, R15, R141, PT ;  /* 0x0000008d0f00720c */ /* 0x000fe40003f86270 */
[----:B------:R-:W-:Y:S02]  /*9310*/  FSEL R53, R53, -INF , P1 ;  /* 0xff80000035357808 */ /* 0x000fe40000800000 */
[----:B------:R-:W-:-:S02]  /*9320*/  ISETP.GE.AND P3, PT, R15, R139, PT ;  /* 0x0000008b0f00720c */ /* 0x000fc40003f66270 */
[----:B------:R-:W-:Y:S02]  /*9330*/  FSEL R55, R55, -INF , P2 ;  /* 0xff80000037377808 */ /* 0x000fe40001000000 */
[----:B------:R-:W-:Y:S02]  /*9340*/  FSEL R56, R53, -INF , !P4 ;  /* 0xff80000035387808 */ /* 0x000fe40006000000 */
[----:B------:R-:W-:Y:S02]  /*9350*/  FSEL R208, R55, -INF , !P3 ;  /* 0xff80000037d07808 */ /* 0x000fe40005800000 */
[C---:B------:R-:W-:Y:S02]  /*9360*/  ISETP.GE.AND P1, PT, R13.reuse, R142, PT ;  /* 0x0000008e0d00720c */ /* 0x040fe40003f26270 */
[C---:B------:R-:W-:Y:S02]  /*9370*/  ISETP.GE.AND P4, PT, R13.reuse, R141, PT ;  /* 0x0000008d0d00720c */ /* 0x040fe40003f86270 */
[----:B------:R-:W-:-:S02]  /*9380*/  ISETP.GE.AND P2, PT, R13, R139, PT ;  /* 0x0000008b0d00720c */ /* 0x000fc40003f46270 */
[----:B------:R-:W-:Y:S02]  /*9390*/  ISETP.GE.AND P3, PT, R13, R140, PT ;  /* 0x0000008c0d00720c */ /* 0x000fe40003f66270 */
[----:B-1----:R-:W-:Y:S01]  /*93a0*/  HMMA.16816.F32.BF16 R12, R88, R4, RZ ;  /* 0x00000004580c723c */ /* 0x002fe200000418ff */
[----:B------:R-:W-:Y:S01]  /*93b0*/  IABS R36, R36 ;  /* 0x0000002400247213 */ /* 0x000fe20000000000 */
[----:B------:R-:W-:Y:S01]  /*93c0*/  IMAD.MOV.U32 R4, RZ, RZ, R37 ;  /* 0x000000ffff047224 */ /* 0x000fe200078e0025 */
[----:B------:R-:W-:Y:S02]  /*93d0*/  IABS R35, R35 ;  /* 0x0000002300237213 */ /* 0x000fe40000000000 */
[----:B------:R-:W-:Y:S01]  /*93e0*/  IABS R31, R31 ;  /* 0x0000001f001f7213 */ /* 0x000fe20000000000 */
[----:B------:R-:W-:Y:S01]  /*93f0*/  IMAD.MOV.U32 R37, RZ, RZ, R36 ;  /* 0x000000ffff257224 */ /* 0x000fe200078e0024 */
[----:B------:R-:W-:Y:S01]  /*9400*/  IABS R33, R33 ;  /* 0x0000002100217213 */ /* 0x000fe20000000000 */
[----:B------:R-:W-:Y:S01]  /*9410*/  IMAD.MOV.U32 R36, RZ, RZ, R39 ;  /* 0x000000ffff247224 */ /* 0x000fe200078e0027 */
[----:B------:R-:W-:-:S02]  /*9420*/  I2FP.F32.S32 R39, R4 ;  /* 0x0000000400277245 */ /* 0x000fc40000201400 */
[----:B------:R-:W-:Y:S01]  /*9430*/  HMMA.16816.F32.BF16 R4, R88, R6, RZ ;  /* 0x000000065804723c */ /* 0x000fe200000418ff */
[----:B------:R-:W-:Y:S02]  /*9440*/  I2FP.F32.S32 R37, R37 ;  /* 0x0000002500257245 */ /* 0x000fe40000201400 */
[----:B------:R-:W-:Y:S01]  /*9450*/  I2FP.F32.S32 R36, R36 ;  /* 0x0000002400247245 */ /* 0x000fe20000201400 */
[C---:B------:R-:W-:Y:S01]  /*9460*/  FFMA.FTZ R39, -R155.reuse, R39, R92 ;  /* 0x000000279b277223 */ /* 0x040fe2000001015c */
[----:B------:R-:W-:Y:S01]  /*9470*/  I2FP.F32.S32 R31, R31 ;  /* 0x0000001f001f7245 */ /* 0x000fe20000201400 */
[----:B------:R-:W-:Y:S01]  /*9480*/  FFMA.FTZ R94, -R155, R37, R94 ;  /* 0x000000259b5e7223 */ /* 0x000fe2000001015e */
[----:B------:R-:W-:Y:S02]  /*9490*/  VIADD R37, R97, 0xffffff69 ;  /* 0xffffff6961257836 */ /* 0x000fe40000000000 */
[----:B------:R-:W-:Y:S01]  /*94a0*/  FFMA.FTZ R93, -R155, R36, R93 ;  /* 0x000000249b5d7223 */ /* 0x000fe2000001015d */
[----:B--2---:R-:W-:Y:S01]  /*94b0*/  HMMA.16816.F32.BF16 R12, R64, R8, R12 ;  /* 0x00000008400c723c */ /* 0x004fe2000004180c */
[----:B------:R-:W-:Y:S01]  /*94c0*/  I2FP.F32.S32 R36, R35 ;  /* 0x0000002300247245 */ /* 0x000fe20000201400 */
[C---:B------:R-:W-:Y:S01]  /*94d0*/  VIADD R35, R97.reuse, 0xffffff70 ;  /* 0xffffff7061237836 */ /* 0x040fe20000000000 */
[----:B------:R-:W-:Y:S01]  /*94e0*/  FSEL R94, R94, -INF , P3 ;  /* 0xff8000005e5e7808 */ /* 0x000fe20001800000 */
[----:B------:R-:W-:Y:S01]  /*94f0*/  VIADD R9, R97, 0xffffff71 ;  /* 0xffffff7161097836 */ /* 0x000fe20000000000 */
[----:B------:R-:W-:Y:S01]  /*9500*/  FSEL R39, R39, -INF , P1 ;  /* 0xff80000027277808 */ /* 0x000fe20000800000 */
[----:B------:R-:W-:Y:S01]  /*9510*/  FFMA.FTZ R36, -R155, R36, R95 ;  /* 0x000000249b247223 */ /* 0x000fe2000001015f */
[----:B------:R-:W-:-:S02]  /*9520*/  ISETP.GE.AND P1, PT, R37, R142, PT ;  /* 0x0000008e2500720c */ /* 0x000fc40003f26270 */
[----:B------:R-:W-:Y:S02]  /*9530*/  FSEL R174, R94, -INF , !P2 ;  /* 0xff8000005eae7808 */ /* 0x000fe40005000000 */
[----:B------:R-:W-:Y:S01]  /*9540*/  ISETP.GE.AND P2, PT, R37, R140, PT ;  /* 0x0000008c2500720c */ /* 0x000fe20003f46270 */
[----:B------:R-:W-:Y:S01]  /*9550*/  HMMA.16816.F32.BF16 R4, R64, R10, R4 ;  /* 0x0000000a4004723c */ /* 0x000fe20000041804 */
[----:B------:R-:W-:Y:S02]  /*9560*/  FSEL R60, R39, -INF , !P4 ;  /* 0xff800000273c7808 */ /* 0x000fe40006000000 */
[----:B------:R-:W-:Y:S02]  /*9570*/  ISETP.GE.AND P4, PT, R37, R141, PT ;  /* 0x0000008d2500720c */ /* 0x000fe40003f86270 */
[----:B------:R-:W-:Y:S02]  /*9580*/  FSEL R62, R93, -INF , P1 ;  /* 0xff8000005d3e7808 */ /* 0x000fe40000800000 */
[----:B------:R-:W-:Y:S01]  /*9590*/  I2FP.F32.S32 R33, R33 ;  /* 0x0000002100217245 */ /* 0x000fe20000201400 */
[----:B------:R-:W-:Y:S01]  /*95a0*/  FFMA.FTZ R12, -R155, R31, R12 ;  /* 0x0000001f9b0c7223 */ /* 0x000fe2000001010c */
[----:B------:R-:W-:-:S02]  /*95b0*/  ISETP.GE.AND P3, PT, R37, R139, PT ;  /* 0x0000008b2500720c */ /* 0x000fc40003f66270 */
[----:B------:R-:W-:Y:S01]  /*95c0*/  ISETP.GE.AND P1, PT, R35, R142, PT ;  /* 0x0000008e2300720c */ /* 0x000fe20003f26270 */
[----:B------:R-:W-:Y:S01]  /*95d0*/  FFMA.FTZ R14, -R155, R33, R14 ;  /* 0x000000219b0e7223 */ /* 0x000fe2000001010e */
[----:B------:R-:W-:Y:S02]  /*95e0*/  FSEL R36, R36, -INF , P2 ;  /* 0xff80000024247808 */ /* 0x000fe40001000000 */
[----:B------:R-:W-:Y:S02]  /*95f0*/  IABS R29, R29 ;  /* 0x0000001d001d7213 */ /* 0x000fe40000000000 */
[----:B------:R-:W-:Y:S02]  /*9600*/  FSEL R62, R62, -INF , !P4 ;  /* 0xff8000003e3e7808 */ /* 0x000fe40006000000 */
[----:B------:R-:W-:Y:S02]  /*9610*/  ISETP.GE.AND P4, PT, R35, R141, PT ;  /* 0x0000008d2300720c */ /* 0x000fe40003f86270 */
[----:B------:R-:W-:-:S02]  /*9620*/  FSEL R172, R36, -INF , !P3 ;  /* 0xff80000024ac7808 */ /* 0x000fc40005800000 */
[----:B------:R-:W-:Y:S02]  /*9630*/  FSEL R12, R12, -INF , P1 ;  /* 0xff8000000c0c7808 */ /* 0x000fe40000800000 */
[----:B------:R-:W-:Y:S02]  /*9640*/  ISETP.GE.AND P3, PT, R35, R140, PT ;  /* 0x0000008c2300720c */ /* 0x000fe40003f66270 */
[----:B------:R-:W-:Y:S02]  /*9650*/  I2FP.F32.S32 R8, R29 ;  /* 0x0000001d00087245 */ /* 0x000fe40000201400 */
[----:B------:R-:W-:Y:S02]  /*9660*/  IABS R27, R27 ;  /* 0x0000001b001b7213 */ /* 0x000fe40000000000 */
[----:B------:R-:W-:Y:S01]  /*9670*/  IABS R19, R19 ;  /* 0x0000001300137213 */ /* 0x000fe20000000000 */
[----:B------:R-:W-:Y:S01]  /*9680*/  FFMA.FTZ R13, -R155, R8, R13 ;  /* 0x000000089b0d7223 */ /* 0x000fe2000001010d */
[----:B------:R-:W-:Y:S01]  /*9690*/  FSEL R58, R12, -INF , !P4 ;  /* 0xff8000000c3a7808 */ /* 0x000fe20006000000 */
[----:B------:R-:W-:Y:S01]  /*96a0*/  VIADD R8, R97, 0xffffff78 ;  /* 0xffffff7861087836 */ /* 0x000fe20000000000 */
[----:B------:R-:W-:Y:S01]  /*96b0*/  ISETP.GE.AND P2, PT, R35, R139, PT ;  /* 0x0000008b2300720c */ /* 0x000fe20003f46270 */
[----:B------:R-:W-:Y:S01]  /*96c0*/  VIADD R97, R97, 0xffffff79 ;  /* 0xffffff7961617836 */ /* 0x000fe20000000000 */
[----:B------:R-:W-:-:S02]  /*96d0*/  FSEL R14, R14, -INF , P3 ;  /* 0xff8000000e0e7808 */ /* 0x000fc40001800000 */
[----:B------:R-:W-:Y:S02]  /*96e0*/  I2FP.F32.S32 R12, R27 ;  /* 0x0000001b000c7245 */ /* 0x000fe40000201400 */
[----:B------:R-:W-:Y:S02]  /*96f0*/  I2FP.F32.S32 R19, R19 ;  /* 0x0000001300137245 */ /* 0x000fe40000201400 */
[----:B------:R-:W-:Y:S01]  /*9700*/  ISETP.GE.AND P1, PT, R9, R142, PT ;  /* 0x0000008e0900720c */ /* 0x000fe20003f26270 */
[C---:B------:R-:W-:Y:S01]  /*9710*/  FFMA.FTZ R12, -R155.reuse, R12, R15 ;  /* 0x0000000c9b0c7223 */ /* 0x040fe2000001010f */
[----:B------:R-:W-:Y:S01]  /*9720*/  IABS R23, R23 ;  /* 0x0000001700177213 */ /* 0x000fe20000000000 */
[----:B------:R-:W-:Y:S01]  /*9730*/  FFMA.FTZ R4, -R155, R19, R4 ;  /* 0x000000139b047223 */ /* 0x000fe20000010104 */
[----:B------:R-:W-:Y:S01]  /*9740*/  FSEL R107, R14, -INF , !P2 ;  /* 0xff8000000e6b7808 */ /* 0x000fe20005000000 */
[----:B------:R-:W-:Y:S01]  /*9750*/  BAR.SYNC.DEFER_BLOCKING 0x0 ;  /* 0x0000000000007b1d */ /* 0x000fe20000010000 */
[----:B------:R-:W-:-:S02]  /*9760*/  ISETP.GE.AND P4, PT, R9, R141, PT ;  /* 0x0000008d0900720c */ /* 0x000fc40003f86270 */
[C---:B------:R-:W-:Y:S02]  /*9770*/  ISETP.GE.AND P3, PT, R9.reuse, R139, PT ;  /* 0x0000008b0900720c */ /* 0x040fe40003f66270 */
[----:B------:R-:W-:Y:S02]  /*9780*/  ISETP.GE.AND P2, PT, R9, R140, PT ;  /* 0x0000008c0900720c */ /* 0x000fe40003f46270 */
[----:B------:R-:W-:Y:S02]  /*9790*/  IABS R21, R21 ;  /* 0x0000001500157213 */ /* 0x000fe40000000000 */
[----:B------:R-:W-:Y:S02]  /*97a0*/  FSEL R9, R13, -INF , P1 ;  /* 0xff8000000d097808 */ /* 0x000fe40000800000 */
[----:B------:R-:W-:Y:S02]  /*97b0*/  I2FP.F32.S32 R10, R23 ;  /* 0x00000017000a7245 */ /* 0x000fe40000201400 */
[----:B------:R-:W-:-:S02]  /*97c0*/  ISETP.GE.AND P1, PT, R8, R142, PT ;  /* 0x0000008e0800720c */ /* 0x000fc40003f26270 */
[----:B------:R-:W-:Y:S01]  /*97d0*/  I2FP.F32.S32 R21, R21 ;  /* 0x0000001500157245 */ /* 0x000fe20000201400 */
[C---:B------:R-:W-:Y:S01]  /*97e0*/  FFMA.FTZ R5, -R155.reuse, R10, R5 ;  /* 0x0000000a9b057223 */ /* 0x040fe20000010105 */
[----:B------:R-:W-:Y:S02]  /*97f0*/  FSEL R12, R12, -INF , P2 ;  /* 0xff8000000c0c7808 */ /* 0x000fe40001000000 */
[----:B------:R-:W-:Y:S01]  /*9800*/  FSEL R4, R4, -INF , P1 ;  /* 0xff80000004047808 */ /* 0x000fe20000800000 */
[----:B------:R-:W-:Y:S01]  /*9810*/  FFMA.FTZ R6, -R155, R21, R6 ;  /* 0x000000159b067223 */ /* 0x000fe20000010106 */
[----:B------:R-:W-:Y:S02]  /*9820*/  ISETP.GE.AND P1, PT, R97, R142, PT ;  /* 0x0000008e6100720c */ /* 0x000fe40003f26270 */
[----:B------:R-:W-:Y:S02]  /*9830*/  IABS R25, R25 ;  /* 0x0000001900197213 */ /* 0x000fe40000000000 */
[----:B------:R-:W-:-:S02]  /*9840*/  FSEL R166, R12, -INF , !P3 ;  /* 0xff8000000ca67808 */ /* 0x000fc40005800000 */
[C---:B------:R-:W-:Y:S02]  /*9850*/  ISETP.GE.AND P3, PT, R8.reuse, R140, PT ;  /* 0x0000008c0800720c */ /* 0x040fe40003f66270 */
[----:B------:R-:W-:Y:S02]  /*9860*/  FSEL R64, R9, -INF , !P4 ;  /* 0xff80000009407808 */ /* 0x000fe40006000000 */
[----:B------:R-:W-:Y:S02]  /*9870*/  FSEL R5, R5, -INF , P1 ;  /* 0xff80000005057808 */ /* 0x000fe40000800000 */
[C---:B------:R-:W-:Y:S02]  /*9880*/  ISETP.GE.AND P4, PT, R8.reuse, R141, PT ;  /* 0x0000008d0800720c */ /* 0x040fe40003f86270 */
[----:B------:R-:W-:Y:S02]  /*9890*/  ISETP.GE.AND P2, PT, R8, R139, PT ;  /* 0x0000008b0800720c */ /* 0x000fe40003f46270 */
[----:B------:R-:W-:-:S02]  /*98a0*/  ISETP.GT.AND P1, PT, R100, R143, PT ;  /* 0x0000008f6400720c */ /* 0x000fc40003f24270 */
[----:B------:R-:W-:Y:S02]  /*98b0*/  I2FP.F32.S32 R8, R25 ;  /* 0x0000001900087245 */ /* 0x000fe40000201400 */
[----:B------:R-:W-:Y:S02]  /*98c0*/  FSEL R6, R6, -INF , P3 ;  /* 0xff80000006067808 */ /* 0x000fe40001800000 */
[----:B------:R-:W-:Y:S01]  /*98d0*/  FSEL R66, R4, -INF , !P4 ;  /* 0xff80000004427808 */ /* 0x000fe20006000000 */
[----:B------:R-:W-:Y:S01]  /*98e0*/  FFMA.FTZ R7, -R155, R8, R7 ;  /* 0x000000089b077223 */ /* 0x000fe20000010107 */
[----:B------:R-:W-:Y:S02]  /*98f0*/  FSEL R126, R6, -INF , !P2 ;  /* 0xff800000067e7808 */ /* 0x000fe40005000000 */
[C---:B------:R-:W-:Y:S02]  /*9900*/  ISETP.GE.AND P2, PT, R97.reuse, R140, PT ;  /* 0x0000008c6100720c */ /* 0x040fe40003f46270 */
[----:B------:R-:W-:-:S02]  /*9910*/  ISETP.GE.AND P4, PT, R97, R141, PT ;  /* 0x0000008d6100720c */ /* 0x000fc40003f86270 */
[----:B------:R-:W-:Y:S02]  /*9920*/  ISETP.GE.AND P3, PT, R97, R139, PT ;  /* 0x0000008b6100720c */ /* 0x000fe40003f66270 */
[----:B------:R-:W-:Y:S02]  /*9930*/  FSEL R7, R7, -INF , P2 ;  /* 0xff80000007077808 */ /* 0x000fe40001000000 */
        /* <DEDUP_REMOVED lines=67> */
.L_x_9699:
        /* <DEDUP_REMOVED lines=8> */
.L_x_9700:
[----:B------:R-:W-:Y:S05]  /*9df0*/  BSYNC.RECONVERGENT B0 ;  /* 0x0000000000007941 */ /* 0x000fea0003800200 */
.L_x_9698:
        /* <DEDUP_REMOVED lines=32> */
.L_x_9702:
[----:B------:R-:W-:Y:S05]  /*a000*/  BSYNC.RECONVERGENT B0 ;  /* 0x0000000000007941 */ /* 0x000fea0003800200 */
.L_x_9701:
[----:B------:R-:W0:Y:S02]  /*a010*/  LDGDEPBAR ;  /* 0x00000000000079af */ /* 0x000e240000000000 */
.L_x_9697:
[----:B------:R-:W-:Y:S05]  /*a020*/  BSYNC.RECONVERGENT B1 ;  /* 0x0000000000017941 */ /* 0x000fea0003800200 */
.L_x_9696:
[----:B------:R-:W3:Y:S01]  /*a030*/  LD.E R50, desc[UR4][R2.64+0xdc] ;  /* 0x0000dc0402327980 */ /* 0x000ee2000c101900 */
        /* <DEDUP_REMOVED lines=18> */
[----:B----4-:R-:W-:-:S05]  /*a160*/  FMNMX.FTZ R5, R4, R5, !PT ;  /* 0x0000000504057209 */ /* 0x010fca0007810000 */
[----:B------:R-:W4:Y:S02]  /*a170*/  SHFL.BFLY PT, R36, R5, 0x1, 0x1f ;  /* 0x0c201f0005247f89 */ /* 0x000f2400000e0000 */
[----:B----4-:R-:W-:Y:S02]  /*a180*/  FMNMX.FTZ R36, R5, R36, !PT ;  /* 0x0000002405247209 */ /* 0x010fe40007810000 */
        /* <DEDUP_REMOVED lines=23> */
[----:B------:R-:W-:Y:S02]  /*a300*/  IADD3 R4, PT, PT, R42, 0x3000, RZ ;  /* 0x000030002a047810 */ /* 0x000fe40007ffe0ff */
[----:B------:R-:W-:-:S04]  /*a310*/  FSETP.NEU.FTZ.AND P1, PT, R37, -INF , PT ;  /* 0xff8000002500780b */ /* 0x000fc80003f3d000 */
[----:B------:R-:W-:-:S05]  /*a320*/  FSEL R0, R37, RZ, P1 ;  /* 0x000000ff25007208 */ /* 0x000fca0000800000 */
[----:B------:R-:W-:Y:S01]  /*a330*/  FADD.FTZ R5, R41, -R0 ;  /* 0x8000000029057221 */ /* 0x000fe20000010000 */
[----:B------:R-:W-:Y:S02]  /*a340*/  IADD3 R0, PT, PT, R42, 0x3020, RZ ;  /* 0x000030202a007810 */ /* 0x000fe40007ffe0ff */
[----:B------:R-:W-:Y:S01]  /*a350*/  @P5 IADD3 R0, PT, PT, R4, -0x20, RZ ;  /* 0xffffffe004005810 */ /* 0x000fe20007ffe0ff */
[C---:B---3--:R-:W-:Y:S01]  /*a360*/  FMUL.FTZ R51, R50.reuse, R36 ;  /* 0x0000002432337220 */ /* 0x048fe20000410000 */
[C---:B------:R-:W-:Y:S01]  /*a370*/  FMUL.FTZ R55, R50.reuse, R37 ;  /* 0x0000002532377220 */ /* 0x040fe20000410000 */
[C---:B------:R-:W-:Y:S01]  /*a380*/  FMUL.FTZ R105, R50.reuse, R5 ;  /* 0x0000000532697220 */ /* 0x040fe20000410000 */
[----:B------:R-:W-:Y:S01]  /*a390*/  FMUL.FTZ R103, R50, R103 ;  /* 0x0000006732677220 */ /* 0x000fe20000410000 */
[----:B-12---:R-:W-:Y:S01]  /*a3a0*/  LDSM.16.MT88.4 R4, [R0] ;  /* 0x000000000004783b */ /* 0x006fe20000004200 */
[----:B------:R-:W-:Y:S02]  /*a3b0*/  FSEL R51, R51, RZ, P0 ;  /* 0x000000ff33337208 */ /* 0x000fe40000000000 */
[----:B------:R-:W-:Y:S01]  /*a3c0*/  FSEL R55, R55, RZ, P1 ;  /* 0x000000ff37377208 */ /* 0x000fe20000800000 */
[----:B------:R-:W1:Y:S01]  /*a3d0*/  MUFU.EX2 R105, R105 ;  /* 0x0000006900697308 */ /* 0x000e620000000800 */
[----:B------:R-:W-:Y:S01]  /*a3e0*/  ISETP.GT.AND P0, PT, R100, R143, PT ;  /* 0x0000008f6400720c */ /* 0x000fe20003f04270 */
        /* <DEDUP_REMOVED lines=15> */
[-C--:B-1----:R-:W-:Y:S01]  /*a4e0*/  FMUL.FTZ R12, R80, R105.reuse ;  /* 0x00000069500c7220 */ /* 0x082fe20000410000 */
[-CC-:B------:R-:W-:Y:S01]  /*a4f0*/  FFMA.FTZ R80, R20, R50.reuse, -R55.reuse ;  /* 0x0000003214507223 */ /* 0x180fe20000010837 */
[-C--:B------:R-:W-:Y:S01]  /*a500*/  FFMA.FTZ R33, R24, R50.reuse, -R55 ;  /* 0x0000003218217223 */ /* 0x080fe20000010837 */
[----:B------:R-:W1:Y:S01]  /*a510*/  LDSM.16.MT88.4 R20, [R42+0x3400] ;  /* 0x003400002a14783b */ /* 0x000e620000004200 */
[-C--:B------:R-:W-:Y:S01]  /*a520*/  FMUL.FTZ R13, R81, R105.reuse ;  /* 0x00000069510d7220 */ /* 0x080fe20000410000 */
[----:B------:R-:W3:Y:S01]  /*a530*/  MUFU.EX2 R95, R95 ;  /* 0x0000005f005f7308 */ /* 0x000ee20000000800 */
[-C--:B------:R-:W-:Y:S01]  /*a540*/  FMUL.FTZ R76, R76, R105.reuse ;  /* 0x000000694c4c7220 */ /* 0x080fe20000410000 */
[----:B------:R-:W4:Y:S01]  /*a550*/  LDSM.16.MT88.4 R24, [R0+0x400] ;  /* 0x000400000018783b */ /* 0x000f220000004200 */
[-C--:B------:R-:W-:Y:S01]  /*a560*/  FMUL.FTZ R77, R77, R105.reuse ;  /* 0x000000694d4d7220 */ /* 0x080fe20000410000 */
[-CC-:B------:R-:W-:Y:S01]  /*a570*/  FFMA.FTZ R110, R200, R50.reuse, -R51.reuse ;  /* 0x00000032c86e7223 */ /* 0x180fe20000010833 */
[-CC-:B------:R-:W-:Y:S01]  /*a580*/  FFMA.FTZ R67, R198, R50.reuse, -R51.reuse ;  /* 0x00000032c6437223 */ /* 0x180fe20000010833 */
[-CC-:B------:R-:W-:Y:S01]  /*a590*/  FFMA.FTZ R94, R196, R50.reuse, -R51.reuse ;  /* 0x00000032c45e7223 */ /* 0x180fe20000010833 */
[-C--:B------:R-:W-:Y:S01]  /*a5a0*/  FFMA.FTZ R65, R194, R50.reuse, -R51 ;  /* 0x00000032c2417223 */ /* 0x080fe20000010833 */
[----:B------:R-:W-:Y:S01]  /*a5b0*/  MUFU.EX2 R122, R122 ;  /* 0x0000007a007a7308 */ /* 0x000fe20000000800 */
[-C--:B------:R-:W-:Y:S01]  /*a5c0*/  FMUL.FTZ R28, R72, R105.reuse ;  /* 0x00000069481c7220 */ /* 0x080fe20000410000 */
[-C--:B------:R-:W-:Y:S01]  /*a5d0*/  FMUL.FTZ R29, R73, R105.reuse ;  /* 0x00000069491d7220 */ /* 0x080fe20000410000 */
[-C--:B------:R-:W-:Y:S01]  /*a5e0*/  FMUL.FTZ R68, R68, R105.reuse ;  /* 0x0000006944447220 */ /* 0x080fe20000410000 */
[----:B------:R-:W-:Y:S01]  /*a5f0*/  FMUL.FTZ R69, R69, R105 ;  /* 0x0000006945457220 */ /* 0x000fe20000410000 */
[-CC-:B------:R-:W-:Y:S01]  /*a600*/  FFMA.FTZ R72, R34, R50.reuse, -R55.reuse ;  /* 0x0000003222487223 */ /* 0x180fe20000010837 */
[-C--:B------:R-:W-:Y:S01]  /*a610*/  FFMA.FTZ R41, R32, R50.reuse, -R55 ;  /* 0x0000003220297223 */ /* 0x080fe20000010837 */
        /* <DEDUP_REMOVED lines=13> */
[-C--:B------:R-:W-:Y:S01]  /*a6f0*/  FFMA.FTZ R49, R40, R50.reuse, -R51 ;  /* 0x0000003228317223 */ /* 0x080fe20000010833 */
[-C--:B------:R-:W-:Y:S01]  /*a700*/  FFMA.FTZ R116, R106, R50.reuse, -R55 ;  /* 0x000000326a747223 */ /* 0x080fe20000010837 */
[-CC-:B------:R-:W-:Y:S01]  /*a710*/  FFMA.FTZ R45, R182, R50.reuse, -R51.reuse ;  /* 0x00000032b62d7223 */ /* 0x180fe20000010833 */
[--C-:B------:R-:W-:Y:S01]  /*a720*/  FFMA.FTZ R44, R180, R50, -R51.reuse ;  /* 0x00000032b42c7223 */ /* 0x100fe20000010833 */
[----:B------:R-:W3:Y:S01]  /*a730*/  MUFU.EX2 R97, R97 ;  /* 0x0000006100617308 */ /* 0x000ee20000000800 */
[----:B-----5:R-:W-:Y:S01]  /*a740*/  F2FP.BF16.F32.PACK_AB R11, R91, R122 ;  /* 0x0000007a5b0b723e */ /* 0x020fe200000010ff */
        /* <DEDUP_REMOVED lines=14> */
[----:B------:R-:W5:Y:S01]  /*a830*/  MUFU.EX2 R93, R93 ;  /* 0x0000005d005d7308 */ /* 0x000f620000000800 */
[----:B---3--:R-:W-:Y:S01]  /*a840*/  F2FP.BF16.F32.PACK_AB R8, R97, R150 ;  /* 0x000000966108723e */ /* 0x008fe200000010ff */
[----:B------:R-:W-:Y:S01]  /*a850*/  FFMA.FTZ R150, R165, R105, R150 ;  /* 0x00000069a5967223 */ /* 0x000fe20000010096 */
[----:B------:R-:W-:Y:S01]  /*a860*/  FFMA.FTZ R165, R53, R50, -R55 ;  /* 0x0000003235a57223 */ /* 0x000fe20000010837 */
[----:B------:R-:W-:-:S02]  /*a870*/  @P0 IADD3 R108, PT, PT, R108, -0x3, RZ ;  /* 0xfffffffd6c6c0810 */ /* 0x000fc40007ffe0ff */
[----:B------:R-:W-:Y:S02]  /*a880*/  FADD.FTZ R97, R97, R150 ;  /* 0x0000009661617221 */ /* 0x000fe40000010000 */
[----:B------:R-:W3:Y:S08]  /*a890*/  MUFU.EX2 R103, R103 ;  /* 0x0000006700677308 */ /* 0x000ef00000000800 */
[----:B------:R-:W-:Y:S01]  /*a8a0*/  MUFU.EX2 R110, R110 ;  /* 0x0000006e006e7308 */ /* 0x000fe20000000800 */
[----:B-----5:R-:W-:Y:S01]  /*a8b0*/  F2FP.BF16.F32.PACK_AB R10, R93, R124 ;  /* 0x0000007c5d0a723e */ /* 0x020fe200000010ff */
[----:B------:R-:W-:-:S04]  /*a8c0*/  FADD.FTZ R124, R124, R97 ;  /* 0x000000617c7c7221 */ /* 0x000fc80000010000 */
[----:B------:R-:W-:Y:S02]  /*a8d0*/  FADD.FTZ R93, R93, R124 ;  /* 0x0000007c5d5d7221 */ /* 0x000fe40000010000 */
        /* <DEDUP_REMOVED lines=9> */
[C---:B--2---:R-:W-:Y:S01]  /*a970*/  HMMA.16816.F32.BF16 R12, R8.reuse, R16, R12 ;  /* 0x00000010080c723c */ /* 0x044fe2000004180c */
[-C--:B------:R-:W-:Y:S01]  /*a980*/  FMUL.FTZ R71, R71, R103.reuse ;  /* 0x0000006747477220 */ /* 0x080fe20000410000 */
[-CC-:B------:R-:W-:Y:S01]  /*a990*/  FFMA.FTZ R75, R113, R50.reuse, -R55.reuse ;  /* 0x00000032714b7223 */ /* 0x180fe20000010837 */
[-CC-:B------:R-:W-:Y:S01]  /*a9a0*/  FFMA.FTZ R74, R132, R50.reuse, -R55.reuse ;  /* 0x00000032844a7223 */ /* 0x180fe20000010837 */
[-CC-:B------:R-:W-:Y:S01]  /*a9b0*/  FFMA.FTZ R82, R118, R50.reuse, -R55.reuse ;  /* 0x0000003276527223 */ /* 0x180fe20000010837 */
[-C--:B------:R-:W-:Y:S01]  /*a9c0*/  FFMA.FTZ R83, R120, R50.reuse, -R55 ;  /* 0x0000003278537223 */ /* 0x080fe20000010837 */
[----:B------:R-:W-:Y:S01]  /*a9d0*/  FFMA.FTZ R164, R164, R103, R99 ;  /* 0x00000067a4a47223 */ /* 0x000fe20000010063 */
[----:B------:R-:W2:Y:S01]  /*a9e0*/  MUFU.EX2 R65, R65 ;  /* 0x0000004100417308 */ /* 0x000ea20000000800 */
[----:B------:R-:W-:Y:S01]  /*a9f0*/  HMMA.16816.F32.BF16 R16, R8, R18, R76 ;  /* 0x000000120810723c */ /* 0x000fe2000004184c */
[-C--:B------:R-:W-:Y:S01]  /*aa00*/  FFMA.FTZ R113, R102, R50.reuse, -R55 ;  /* 0x0000003266717223 */ /* 0x080fe20000010837 */
[----:B------:R-:W-:-:S05]  /*aa10*/  FFMA.FTZ R132, R172, R50, -R51 ;  /* 0x00000032ac847223 */ /* 0x000fca0000010833 */
[----:B------:R-:W-:Y:S01]  /*aa20*/  MUFU.EX2 R112, R112 ;  /* 0x0000007000707308 */ /* 0x000fe20000000800 */
[C---:B------:R-:W-:Y:S07]  /*aa30*/  HMMA.16816.F32.BF16 R28, R8.reuse, R4, R28 ;  /* 0x00000004081c723c */ /* 0x040fee000004181c */
[----:B------:R-:W3:Y:S01]  /*aa40*/  MUFU.EX2 R89, R89 ;  /* 0x0000005900597308 */ /* 0x000ee20000000800 */
[----:B------:R-:W-:Y:S01]  /*aa50*/  HMMA.16816.F32.BF16 R8, R8, R6, R68 ;  /* 0x000000060808723c */ /* 0x000fe20000041844 */
[----:B------:R-:W5:Y:S01]  /*aa60*/  LDSM.16.MT88.4 R4, [R42+0x3800] ;  /* 0x003800002a04783b */ /* 0x000f620000004200 */
[----:B--2---:R-:W-:Y:S01]  /*aa70*/  F2FP.BF16.F32.PACK_AB R35, R65, R94 ;  /* 0x0000005e4123723e */ /* 0x004fe200000010ff */
[-CC-:B------:R-:W-:Y:S01]  /*aa80*/  FFMA.FTZ R68, R170, R50.reuse, -R55.reuse ;  /* 0x00000032aa447223 */ /* 0x180fe20000010837 */
[-CC-:B------:R-:W-:Y:S01]  /*aa90*/  FFMA.FTZ R71, R168, R50.reuse, -R55.reuse ;  /* 0x00000032a8477223 */ /* 0x180fe20000010837 */
[----:B------:R-:W-:-:S02]  /*aaa0*/  FFMA.FTZ R70, R115, R50, -R55 ;  /* 0x0000003273467223 */ /* 0x000fc40000010837 */
[----:B------:R-:W-:Y:S08]  /*aab0*/  MUFU.EX2 R80, R80 ;  /* 0x0000005000507308 */ /* 0x000ff00000000800 */
[----:B------:R2:W1:Y:S01]  /*aac0*/  MUFU.EX2 R77, R33 ;  /* 0x00000021004d7308 */ /* 0x0004620000000800 */
[----:B---3--:R-:W-:Y:S01]  /*aad0*/  F2FP.BF16.F32.PACK_AB R32, R89, R112 ;  /* 0x000000705920723e */ /* 0x008fe200000010ff */
[----:B------:R-:W-:-:S04]  /*aae0*/  FADD.FTZ R112, R112, R93 ;  /* 0x0000005d70707221 */ /* 0x000fc80000010000 */
[----:B------:R-:W-:Y:S02]  /*aaf0*/  FADD.FTZ R89, R89, R112 ;  /* 0x0000007059597221 */ /* 0x000fe40000010000 */
[----:B------:R-:W-:Y:S08]  /*ab00*/  MUFU.EX2 R92, R92 ;  /* 0x0000005c005c7308 */ /* 0x000ff00000000800 */
[----:B------:R-:W3:Y:S01]  /*ab10*/  MUFU.EX2 R63, R63 ;  /* 0x0000003f003f7308 */ /* 0x000ee20000000800 */
[----:B--2---:R-:W-:-:S02]  /*ab20*/  F2FP.BF16.F32.PACK_AB R33, R67, R110 ;  /* 0x0000006e4321723e */ /* 0x004fc400000010ff */
[----:B-1----:R-:W-:Y:S01]  /*ab30*/  F2FP.BF16.F32.PACK_AB R34, R77, R80 ;  /* 0x000000504d22723e */ /* 0x002fe200000010ff */
[----:B------:R-:W-:-:S04]  /*ab40*/  FADD.FTZ R80, R80, R89 ;  /* 0x0000005950507221 */ /* 0x000fc80000010000 */
[----:B------:R-:W-:Y:S01]  /*ab50*/  MUFU.EX2 R90, R90 ;  /* 0x0000005a005a7308 */ /* 0x000fe20000000800 */
[----:B------:R-:W-:Y:S01]  /*ab60*/  FADD.FTZ R77, R77, R80 ;  /* 0x000000504d4d7221 */ /* 0x000fe20000010000 */
[C---:B------:R-:W-:Y:S06]  /*ab70*/  HMMA.16816.F32.BF16 R12, R32.reuse, R20, R12 ;  /* 0x00000014200c723c */ /* 0x040fec000004180c */
[----:B------:R-:W1:Y:S02]  /*ab80*/  MUFU.EX2 R61, R61 ;  /* 0x0000003d003d7308 */ /* 0x000e640000000800 */
[C---:B------:R-:W-:Y:S01]  /*ab90*/  HMMA.16816.F32.BF16 R16, R32.reuse, R22, R16 ;  /* 0x000000162010723c */ /* 0x040fe20000041810 */
[----:B------:R-:W2:Y:S05]  /*aba0*/  LDSM.16.MT88.4 R20, [R0+0x800] ;  /* 0x000800000014783b */ /* 0x000eaa0000004200 */
[----:B------:R-:W-:Y:S02]  /*abb0*/  MUFU.EX2 R72, R72 ;  /* 0x0000004800487308 */ /* 0x000fe40000000800 */
[C---:B----4-:R-:W-:Y:S06]  /*abc0*/  HMMA.16816.F32.BF16 R28, R32.reuse, R24, R28 ;  /* 0x00000018201c723c */ /* 0x050fec000004181c */
[----:B------:R-:W4:Y:S02]  /*abd0*/  MUFU.EX2 R69, R41 ;  /* 0x0000002900457308 */ /* 0x000f240000000800 */
[----:B------:R-:W-:Y:S01]  /*abe0*/  HMMA.16816.F32.BF16 R24, R32, R26, R8 ;  /* 0x0000001a2018723c */ /* 0x000fe20000041808 */
[----:B------:R-:W2:Y:S01]  /*abf0*/  LDSM.16.MT88.4 R8, [R42+0x3c00] ;  /* 0x003c00002a08783b */ /* 0x000ea20000004200 */
[----:B---3--:R-:W-:-:S02]  /*ac00*/  F2FP.BF16.F32.PACK_AB R33, R63, R92 ;  /* 0x0000005c3f21723e */ /* 0x008fc400000010ff */
[----:B-1----:R-:W-:Y:S02]  /*ac10*/  F2FP.BF16.F32.PACK_AB R35, R61, R90 ;  /* 0x0000005a3d23723e */ /* 0x002fe400000010ff */
[----:B------:R-:W-:Y:S08]  /*ac20*/  MUFU.EX2 R68, R68 ;  /* 0x0000004400447308 */ /* 0x000ff00000000800 */
[----:B------:R-:W1:Y:S01]  /*ac30*/  MUFU.EX2 R71, R71 ;  /* 0x0000004700477308 */ /* 0x000e620000000800 */
[C---:B----4-:R-:W-:Y:S01]  /*ac40*/  F2FP.BF16.F32.PACK_AB R32, R69.reuse, R72 ;  /* 0x000000484520723e */ /* 0x050fe200000010ff */
[----:B------:R-:W-:Y:S01]  /*ac50*/  FADD.FTZ R72, R72, R77 ;  /* 0x0000004d48487221 */ /* 0x000fe20000010000 */
[----:B------:R-:W-:Y:S01]  /*ac60*/  FFMA.FTZ R41, R174, R50, -R51 ;  /* 0x00000032ae297223 */ /* 0x000fe20000010833 */
[----:B------:R-:W-:Y:S02]  /*ac70*/  LDSM.16.MT88.4 R76, [R42+0x4c00] ;  /* 0x004c00002a4c783b */ /* 0x000fe40000004200 */
[----:B------:R-:W-:-:S02]  /*ac80*/  FADD.FTZ R69, R69, R72 ;  /* 0x0000004845457221 */ /* 0x000fc40000010000 */
[----:B------:R-:W-:Y:S08]  /*ac90*/  MUFU.EX2 R88, R88 ;  /* 0x0000005800587308 */ /* 0x000ff00000000800 */
[----:B------:R-:W3:Y:S01]  /*aca0*/  MUFU.EX2 R59, R59 ;  /* 0x0000003b003b7308 */ /* 0x000ee20000000800 */
[----:B-1----:R-:W-:Y:S01]  /*acb0*/  F2FP.BF16.F32.PACK_AB R34, R71, R68 ;  /* 0x000000444722723e */ /* 0x002fe200000010ff */
[----:B------:R-:W-:-:S04]  /*acc0*/  FADD.FTZ R68, R68, R69 ;  /* 0x0000004544447221 */ /* 0x000fc80000010000 */
[----:B------:R-:W-:Y:S02]  /*acd0*/  FADD.FTZ R71, R71, R68 ;  /* 0x0000004447477221 */ /* 0x000fe40000010000 */
[----:B------:R-:W-:Y:S01]  /*ace0*/  MUFU.EX2 R57, R57 ;  /* 0x0000003900397308 */ /* 0x000fe20000000800 */
[C---:B-----5:R-:W-:Y:S07]  /*acf0*/  HMMA.16816.F32.BF16 R12, R32.reuse, R4, R12 ;  /* 0x00000004200c723c */ /* 0x060fee000004180c */
[----:B------:R-:W1:Y:S01]  /*ad00*/  MUFU.EX2 R54, R54 ;  /* 0x0000003600367308 */ /* 0x000e620000000800 */
[C---:B------:R-:W-:Y:S01]  /*ad10*/  HMMA.16816.F32.BF16 R16, R32.reuse, R6, R16 ;  /* 0x000000062010723c */ /* 0x040fe20000041810 */
[----:B------:R-:W4:Y:S06]  /*ad20*/  LDSM.16.MT88.4 R4, [R0+0xc00] ;  /* 0x000c00000004783b */ /* 0x000f2c0000004200 */
[----:B------:R-:W-:Y:S01]  /*ad30*/  MUFU.EX2 R70, R70 ;  /* 0x0000004600467308 */ /* 0x000fe20000000800 */
[C---:B--2---:R-:W-:Y:S07]  /*ad40*/  HMMA.16816.F32.BF16 R28, R32.reuse, R20, R28 ;  /* 0x00000014201c723c */ /* 0x044fee000004181c */
[----:B------:R-:W2:Y:S01]  /*ad50*/  MUFU.EX2 R75, R75 ;  /* 0x0000004b004b7308 */ /* 0x000ea20000000800 */
[----:B------:R-:W-:Y:S01]  /*ad60*/  HMMA.16816.F32.BF16 R24, R32, R22, R24 ;  /* 0x000000162018723c */ /* 0x000fe20000041818 */
[----:B---3--:R-:W-:Y:S01]  /*ad70*/  F2FP.BF16.F32.PACK_AB R33, R59, R88 ;  /* 0x000000583b21723e */ /* 0x008fe200000010ff */
[----:B------:R-:W-:Y:S01]  /*ad80*/  LDSM.16.MT88.4 R20, [R42+0x4000] ;  /* 0x004000002a14783b */ /* 0x000fe20000004200 */
[----:B-1----:R-:W-:-:S04]  /*ad90*/  F2FP.BF16.F32.PACK_AB R35, R54, R57 ;  /* 0x000000393623723e */ /* 0x002fc800000010ff */
[----:B------:R-:W-:Y:S08]  /*ada0*/  MUFU.EX2 R73, R73 ;  /* 0x0000004900497308 */ /* 0x000ff00000000800 */
[----:B------:R-:W1:Y:S01]  /*adb0*/  MUFU.EX2 R74, R74 ;  /* 0x0000004a004a7308 */ /* 0x000e620000000800 */
[----:B--2---:R-:W-:-:S07]  /*adc0*/  F2FP.BF16.F32.PACK_AB R32, R75, R70 ;  /* 0x000000464b20723e */ /* 0x004fce00000010ff */
[----:B------:R-:W-:Y:S08]  /*add0*/  MUFU.EX2 R52, R52 ;  /* 0x0000003400347308 */ /* 0x000ff00000000800 */
[----:B------:R-:W2:Y:S01]  /*ade0*/  MUFU.EX2 R49, R49 ;  /* 0x0000003100317308 */ /* 0x000ea20000000800 */
[----:B-1----:R-:W-:-:S07]  /*adf0*/  F2FP.BF16.F32.PACK_AB R34, R74, R73 ;  /* 0x000000494a22723e */ /* 0x002fce00000010ff */
[C---:B------:R-:W-:Y:S01]  /*ae00*/  HMMA.16816.F32.BF16 R12, R32.reuse, R8, R12 ;  /* 0x00000008200c723c */ /* 0x040fe2000004180c */
[----:B------:R-:W-:Y:S07]  /*ae10*/  MUFU.EX2 R47, R47 ;  /* 0x0000002f002f7308 */ /* 0x000fee0000000800 */
[C---:B------:R-:W-:Y:S01]  /*ae20*/  HMMA.16816.F32.BF16 R16, R32.reuse, R10, R16 ;  /* 0x0000000a2010723c */ /* 0x040fe20000041810 */
[----:B------:R-:W1:Y:S01]  /*ae30*/  LDSM.16.MT88.4 R8, [R0+0x1000] ;  /* 0x001000000008783b */ /* 0x000e620000004200 */
[----:B------:R-:W3:Y:S06]  /*ae40*/  MUFU.EX2 R46, R46 ;  /* 0x0000002e002e7308 */ /* 0x000eec0000000800 */
[C---:B----4-:R-:W-:Y:S02]  /*ae50*/  HMMA.16816.F32.BF16 R28, R32.reuse, R4, R28 ;  /* 0x00000004201c723c */ /* 0x050fe4000004181c */
[----:B------:R-:W-:Y:S06]  /*ae60*/  MUFU.EX2 R82, R82 ;  /* 0x0000005200527308 */ /* 0x000fec0000000800 */
[----:B------:R-:W-:Y:S01]  /*ae70*/  HMMA.16816.F32.BF16 R24, R32, R6, R24 ;  /* 0x000000062018723c */ /* 0x000fe20000041818 */
[----:B--2---:R-:W-:Y:S01]  /*ae80*/  F2FP.BF16.F32.PACK_AB R33, R49, R52 ;  /* 0x000000343121723e */ /* 0x004fe200000010ff */
[----:B------:R-:W2:Y:S01]  /*ae90*/  MUFU.EX2 R83, R83 ;  /* 0x0000005300537308 */ /* 0x000ea20000000800 */
[----:B---3--:R-:W-:Y:S01]  /*aea0*/  F2FP.BF16.F32.PACK_AB R35, R46, R47 ;  /* 0x0000002f2e23723e */ /* 0x008fe200000010ff */
[----:B------:R-:W-:Y:S06]  /*aeb0*/  LDSM.16.MT88.4 R4, [R42+0x4400] ;  /* 0x004400002a04783b */ /* 0x000fec0000004200 */
[----:B------:R-:W-:Y:S08]  /*aec0*/  MUFU.EX2 R81, R81 ;  /* 0x0000005100517308 */ /* 0x000ff00000000800 */
        /* <DEDUP_REMOVED lines=8> */
[-C--:B------:R-:W-:Y:S01]  /*af50*/  FFMA.FTZ R95, R96, R50.reuse, -R55 ;  /* 0x00000032605f7223 */ /* 0x080fe20000010837 */
[----:B------:R-:W-:Y:S01]  /*af60*/  FFMA.FTZ R164, R48, R50, -R51 ;  /* 0x0000003230a47223 */ /* 0x000fe20000010833 */
[----:B------:R-:W-:-:S03]  /*af70*/  FADD.FTZ R122, R122, R9 ;  /* 0x000000097a7a7221 */ /* 0x000fc60000010000 */
[----:B------:R-:W-:Y:S01]  /*af80*/  HMMA.16816.F32.BF16 R12, R32, R20, R12 ;  /* 0x00000014200c723c */ /* 0x000fe2000004180c */
[----:B------:R-:W-:Y:S01]  /*af90*/  FADD.FTZ R91, R91, R122 ;  /* 0x0000007a5b5b7221 */ /* 0x000fe20000010000 */
[----:B------:R-:W1:Y:S01]  /*afa0*/  MUFU.EX2 R40, R40 ;  /* 0x0000002800287308 */ /* 0x000e620000000800 */
[----:B--2---:R-:W-:Y:S02]  /*afb0*/  F2FP.BF16.F32.PACK_AB R9, R44, R45 ;  /* 0x0000002d2c09723e */ /* 0x004fe400000010ff */
[----:B------:R-:W-:-:S03]  /*afc0*/  FADD.FTZ R110, R110, R91 ;  /* 0x0000005b6e6e7221 */ /* 0x000fc60000010000 */
[C---:B------:R-:W-:Y:S01]  /*afd0*/  HMMA.16816.F32.BF16 R16, R32.reuse, R22, R16 ;  /* 0x000000162010723c */ /* 0x040fe20000041810 */
[----:B------:R-:W2:Y:S01]  /*afe0*/  LDSM.16.MT88.4 R20, [R0+0x1400] ;  /* 0x001400000014783b */ /* 0x000ea20000004200 */
[----:B------:R-:W-:Y:S01]  /*aff0*/  FADD.FTZ R67, R67, R110 ;  /* 0x0000006e43437221 */ /* 0x000fe20000010000 */
[----:B------:R-:W-:Y:S03]  /*b000*/  MUFU.EX2 R111, R111 ;  /* 0x0000006f006f7308 */ /* 0x000fe60000000800 */
[----:B------:R-:W-:Y:S02]  /*b010*/  FADD.FTZ R94, R94, R67 ;  /* 0x000000435e5e7221 */ /* 0x000fe40000010000 */
[----:B------:R-:W-:Y:S01]  /*b020*/  HMMA.16816.F32.BF16 R24, R32, R10, R24 ;  /* 0x0000000a2018723c */ /* 0x000fe20000041818 */
[----:B------:R-:W3:Y:S01]  /*b030*/  LDSM.16.MT88.4 R32, [R42+0x4800] ;  /* 0x004800002a20783b */ /* 0x000ee20000004200 */
[----:B------:R-:W-:Y:S01]  /*b040*/  FADD.FTZ R65, R65, R94 ;  /* 0x0000005e41417221 */ /* 0x000fe20000010000 */
[----:B------:R-:W4:Y:S01]  /*b050*/  MUFU.EX2 R86, R86 ;  /* 0x0000005600567308 */ /* 0x000f220000000800 */
[----:B-1----:R-:W-:-:S02]  /*b060*/  F2FP.BF16.F32.PACK_AB R11, R40, R43 ;  /* 0x0000002b280b723e */ /* 0x002fc400000010ff */
[----:B------:R-:W-:-:S04]  /*b070*/  FADD.FTZ R92, R92, R65 ;  /* 0x000000415c5c7221 */ /* 0x000fc80000010000 */
[----:B------:R-:W-:Y:S01]  /*b080*/  FADD.FTZ R63, R63, R92 ;  /* 0x0000005c3f3f7221 */ /* 0x000fe20000010000 */
[----:B------:R-:W-:Y:S03]  /*b090*/  MUFU.EX2 R98, R98 ;  /* 0x0000006200627308 */ /* 0x000fe60000000800 */
[----:B------:R-:W-:-:S04]  /*b0a0*/  FADD.FTZ R90, R90, R63 ;  /* 0x0000003f5a5a7221 */ /* 0x000fc80000010000 */
[----:B------:R-:W-:Y:S01]  /*b0b0*/  FADD.FTZ R61, R61, R90 ;  /* 0x0000005a3d3d7221 */ /* 0x000fe20000010000 */
[----:B------:R-:W1:Y:S01]  /*b0c0*/  MUFU.EX2 R113, R113 ;  /* 0x0000007100717308 */ /* 0x000e620000000800 */
[----:B----4-:R-:W-:-:S07]  /*b0d0*/  F2FP.BF16.F32.PACK_AB R8, R86, R111 ;  /* 0x0000006f5608723e */ /* 0x010fce00000010ff */
[----:B------:R-:W-:Y:S08]  /*b0e0*/  MUFU.EX2 R39, R39 ;  /* 0x0000002700277308 */ /* 0x000ff00000000800 */
[----:B------:R-:W4:Y:S01]  /*b0f0*/  MUFU.EX2 R38, R38 ;  /* 0x0000002600267308 */ /* 0x000f220000000800 */
[----:B-1----:R-:W-:-:S07]  /*b100*/  F2FP.BF16.F32.PACK_AB R10, R113, R98 ;  /* 0x00000062710a723e */ /* 0x002fce00000010ff */
[----:B--2---:R-:W-:Y:S01]  /*b110*/  HMMA.16816.F32.BF16 R28, R8, R20, R28 ;  /* 0x00000014081c723c */ /* 0x004fe2000004181c */
        /* <DEDUP_REMOVED lines=9> */
[----:B------:R-:W2:Y:S01]  /*b1b0*/  LDSM.16.MT88.4 R4, [R0+0x1800] ;  /* 0x001800000004783b */ /* 0x000ea20000004200 */
[----:B-1----:R-:W-:Y:S01]  /*b1c0*/  FADD.FTZ R62, R70, R71 ;  /* 0x00000047463e7221 */ /* 0x002fe20000010000 */
[----:B------:R-:W-:Y:S01]  /*b1d0*/  FADD.FTZ R52, R52, R57 ;  /* 0x0000003934347221 */ /* 0x000fe20000010000 */
[----:B------:R-:W1:Y:S01]  /*b1e0*/  MUFU.EX2 R132, R132 ;  /* 0x0000008400847308 */ /* 0x000e620000000800 */
[----:B------:R5:W2:Y:S01]  /*b1f0*/  LDSM.16.MT88.4 R68, [R0+0x1c00] ;  /* 0x001c00000044783b */ /* 0x000aa20000004200 */
[----:B------:R-:W-:Y:S01]  /*b200*/  FADD.FTZ R62, R75, R62 ;  /* 0x0000003e4b3e7221 */ /* 0x000fe20000010000 */
[----:B------:R-:W-:Y:S01]  /*b210*/  FADD.FTZ R52, R49, R52 ;  /* 0x0000003431347221 */ /* 0x000fe20000010000 */
[----:B------:R-:W-:Y:S01]  /*b220*/  HMMA.16816.F32.BF16 R24, R8, R22, R24 ;  /* 0x000000160818723c */ /* 0x000fe20000041818 */
[-CC-:B------:R-:W-:Y:S01]  /*b230*/  FFMA.FTZ R23, R64, R50.reuse, -R55.reuse ;  /* 0x0000003240177223 */ /* 0x180fe20000010837 */
[----:B------:R-:W-:Y:S01]  /*b240*/  FADD.FTZ R73, R73, R62 ;  /* 0x0000003e49497221 */ /* 0x000fe20000010000 */
[----:B------:R-:W-:Y:S01]  /*b250*/  FADD.FTZ R47, R47, R52 ;  /* 0x000000342f2f7221 */ /* 0x000fe20000010000 */
[----:B------:R-:W-:Y:S01]  /*b260*/  MUFU.EX2 R95, R95 ;  /* 0x0000005f005f7308 */ /* 0x000fe20000000800 */
[----:B------:R-:W-:Y:S01]  /*b270*/  FFMA.FTZ R22, R66, R50, -R55 ;  /* 0x0000003242167223 */ /* 0x000fe20000010837 */
[----:B------:R-:W-:Y:S01]  /*b280*/  FADD.FTZ R73, R74, R73 ;  /* 0x000000494a497221 */ /* 0x000fe20000010000 */
[----:B------:R-:W-:Y:S01]  /*b290*/  FADD.FTZ R46, R46, R47 ;  /* 0x0000002f2e2e7221 */ /* 0x000fe20000010000 */
[----:B----4-:R-:W-:-:S02]  /*b2a0*/  F2FP.BF16.F32.PACK_AB R9, R38, R39 ;  /* 0x000000272609723e */ /* 0x010fc400000010ff */
[----:B------:R-:W-:Y:S01]  /*b2b0*/  FADD.FTZ R82, R82, R73 ;  /* 0x0000004952527221 */ /* 0x000fe20000010000 */
[----:B------:R-:W-:Y:S01]  /*b2c0*/  FADD.FTZ R45, R45, R46 ;  /* 0x0000002e2d2d7221 */ /* 0x000fe20000010000 */
[----:B------:R-:W4:Y:S01]  /*b2d0*/  MUFU.EX2 R56, R56 ;  /* 0x0000003800387308 */ /* 0x000f220000000800 */
[----:B-1----:R-:W-:Y:S01]  /*b2e0*/  F2FP.BF16.F32.PACK_AB R11, R132, R41 ;  /* 0x00000029840b723e */ /* 0x002fe200000010ff */
[----:B------:R-:W-:Y:S01]  /*b2f0*/  FADD.FTZ R82, R83, R82 ;  /* 0x0000005253527221 */ /* 0x000fe20000010000 */
[----:B------:R-:W-:-:S03]  /*b300*/  FADD.FTZ R44, R44, R45 ;  /* 0x0000002d2c2c7221 */ /* 0x000fc60000010000 */
[----:B------:R-:W-:Y:S01]  /*b310*/  FADD.FTZ R81, R81, R82 ;  /* 0x0000005251517221 */ /* 0x000fe20000010000 */
[----:B------:R-:W-:Y:S01]  /*b320*/  FADD.FTZ R43, R43, R44 ;  /* 0x0000002c2b2b7221 */ /* 0x000fe20000010000 */
[----:B------:R-:W1:Y:S01]  /*b330*/  MUFU.EX2 R60, R60 ;  /* 0x0000003c003c7308 */ /* 0x000e620000000800 */
[-C--:B-----5:R-:W-:Y:S01]  /*b340*/  MOV R0, R36.reuse ;  /* 0x0000002400007202 */ /* 0x0a0fe20000000f00 */
[----:B------:R-:W-:Y:S01]  /*b350*/  FADD.FTZ R116, R116, R81 ;  /* 0x0000005174747221 */ /* 0x000fe20000010000 */
[----:B------:R-:W-:Y:S01]  /*b360*/  FADD.FTZ R40, R40, R43 ;  /* 0x0000002b28287221 */ /* 0x000fe20000010000 */
[----:B------:R-:W-:Y:S02]  /*b370*/  @P0 MOV R0, R36 ;  /* 0x0000002400000202 */ /* 0x000fe40000000f00 */
[----:B------:R-:W-:Y:S01]  /*b380*/  FADD.FTZ R111, R111, R116 ;  /* 0x000000746f6f7221 */ /* 0x000fe20000010000 */
[----:B------:R-:W-:Y:S01]  /*b390*/  FADD.FTZ R39, R39, R40 ;  /* 0x0000002827277221 */ /* 0x000fe20000010000 */
[----:B------:R-:W-:Y:S01]  /*b3a0*/  MUFU.EX2 R106, R106 ;  /* 0x0000006a006a7308 */ /* 0x000fe20000000800 */
[----:B----4-:R-:W-:Y:S01]  /*b3b0*/  F2FP.BF16.F32.PACK_AB R8, R56, R95 ;  /* 0x0000005f3808723e */ /* 0x010fe200000010ff */
[----:B------:R-:W-:Y:S01]  /*b3c0*/  FADD.FTZ R111, R86, R111 ;  /* 0x0000006f566f7221 */ /* 0x000fe20000010000 */
[----:B------:R-:W-:-:S03]  /*b3d0*/  FADD.FTZ R38, R38, R39 ;  /* 0x0000002726267221 */ /* 0x000fc60000010000 */
[----:B------:R-:W-:Y:S01]  /*b3e0*/  FADD.FTZ R98, R98, R111 ;  /* 0x0000006f62627221 */ /* 0x000fe20000010000 */
[----:B------:R-:W-:Y:S01]  /*b3f0*/  FADD.FTZ R41, R41, R38 ;  /* 0x0000002629297221 */ /* 0x000fe20000010000 */
[----:B------:R-:W4:Y:S01]  /*b400*/  MUFU.EX2 R107, R107 ;  /* 0x0000006b006b7308 */ /* 0x000f220000000800 */
[----:B-1----:R-:W-:Y:S01]  /*b410*/  F2FP.BF16.F32.PACK_AB R10, R21, R60 ;  /* 0x0000003c150a723e */ /* 0x002fe200000010ff */
[----:B------:R-:W-:Y:S01]  /*b420*/  FADD.FTZ R98, R113, R98 ;  /* 0x0000006271627221 */ /* 0x000fe20000010000 */
[----:B------:R-:W-:-:S03]  /*b430*/  FADD.FTZ R41, R132, R41 ;  /* 0x0000002984297221 */ /* 0x000fc60000010000 */
[----:B------:R-:W-:Y:S02]  /*b440*/  FADD.FTZ R95, R95, R98 ;  /* 0x000000625f5f7221 */ /* 0x000fe40000010000 */
[----:B------:R-:W-:Y:S01]  /*b450*/  MUFU.EX2 R20, R20 ;  /* 0x0000001400147308 */ /* 0x000fe20000000800 */
[----:B---3--:R-:W-:Y:S01]  /*b460*/  HMMA.16816.F32.BF16 R12, R8, R32, R12 ;  /* 0x00000020080c723c */ /* 0x008fe2000004180c */
[----:B------:R-:W-:-:S04]  /*b470*/  FADD.FTZ R95, R56, R95 ;  /* 0x0000005f385f7221 */ /* 0x000fc80000010000 */
[----:B------:R-:W-:Y:S02]  /*b480*/  FADD.FTZ R60, R60, R95 ;  /* 0x0000005f3c3c7221 */ /* 0x000fe40000010000 */
[----:B------:R-:W1:Y:S01]  /*b490*/  MUFU.EX2 R23, R23 ;  /* 0x0000001700177308 */ /* 0x000e620000000800 */
[C---:B--2---:R-:W-:Y:S01]  /*b4a0*/  HMMA.16816.F32.BF16 R28, R8.reuse, R4, R28 ;  /* 0x00000004081c723c */ /* 0x044fe2000004181c */
[----:B------:R-:W-:Y:S01]  /*b4b0*/  FADD.FTZ R21, R21, R60 ;  /* 0x0000003c15157221 */ /* 0x000fe20000010000 */
[C---:B----4-:R-:W-:Y:S01]  /*b4c0*/  F2FP.BF16.F32.PACK_AB R5, R107.reuse, R106 ;  /* 0x0000006a6b05723e */ /* 0x050fe200000010ff */
[----:B------:R-:W-:Y:S01]  /*b4d0*/  FADD.FTZ R106, R106, R41 ;  /* 0x000000296a6a7221 */ /* 0x000fe20000010000 */
[-C--:B------:R-:W-:Y:S02]  /*b4e0*/  MOV R41, R37.reuse ;  /* 0x0000002500297202 */ /* 0x080fe40000000f00 */
[----:B------:R-:W-:Y:S01]  /*b4f0*/  @P0 MOV R41, R37 ;  /* 0x0000002500290202 */ /* 0x000fe20000000f00 */
[----:B------:R-:W-:Y:S01]  /*b500*/  MUFU.EX2 R99, R126 ;  /* 0x0000007e00637308 */ /* 0x000fe20000000800 */
[----:B------:R-:W-:Y:S01]  /*b510*/  HMMA.16816.F32.BF16 R16, R8, R34, R16 ;  /* 0x000000220810723c */ /* 0x000fe20000041810 */
[----:B------:R-:W-:-:S06]  /*b520*/  FADD.FTZ R106, R107, R106 ;  /* 0x0000006a6b6a7221 */ /* 0x000fcc0000010000 */
[----:B------:R-:W-:Y:S01]  /*b530*/  MUFU.EX2 R22, R22 ;  /* 0x0000001600167308 */ /* 0x000fe20000000800 */
[----:B------:R-:W-:Y:S01]  /*b540*/  HMMA.16816.F32.BF16 R24, R8, R6, R24 ;  /* 0x000000060818723c */ /* 0x000fe20000041818 */
[----:B-1----:R-:W-:Y:S01]  /*b550*/  F2FP.BF16.F32.PACK_AB R4, R23, R20 ;  /* 0x000000141704723e */ /* 0x002fe200000010ff */
[----:B------:R-:W-:-:S04]  /*b560*/  FADD.FTZ R20, R20, R21 ;  /* 0x0000001514147221 */ /* 0x000fc80000010000 */
[----:B------:R-:W-:Y:S01]  /*b570*/  FADD.FTZ R23, R23, R20 ;  /* 0x0000001417177221 */ /* 0x000fe20000010000 */
        /* <DEDUP_REMOVED lines=14> */
.L_x_9692:
[----:B------:R-:W-:-:S07]  /*b660*/  IADD3 R108, PT, PT, R100, -0x1, RZ ;  /* 0xffffffff646c7810 */ /* 0x000fce0007ffe0ff */
.L_x_9703:
[----:B------:R-:W-:Y:S05]  /*b670*/  BSYNC B2 ;  /* 0x0000000000027941 */ /* 0x000fea0003800000 */
.L_x_9691:
        /* <DEDUP_REMOVED lines=8> */
[----:B------:R-:W-:Y:S01]  /*b700*/  ISETP.NE.AND.EX P3, PT, R163, RZ, PT, P3 ;  /* 0x000000ffa300720c */ /* 0x000fe20003f65330 */
[----:B------:R-:W-:Y:S01]  /*b710*/  VIADD R150, R108, 0x1 ;  /* 0x000000016c967836 */ /* 0x000fe20000000000 */
[C---:B------:R-:W-:Y:S01]  /*b720*/  LOP3.LUT R153, R4.reuse, 0x40, R101, 0xfe, !PT ;  /* 0x0000004004997812 */ /* 0x040fe200078efe65 */
[----:B------:R-:W-:Y:S01]  /*b730*/  VIADD R151, R4, 0x80 ;  /* 0x0000008004977836 */ /* 0x000fe20000000000 */
[----:B------:R-:W-:-:S09]  /*b740*/  IADD3 R152, PT, PT, R5, -0x39, -R4 ;  /* 0xffffffc705987810 */ /* 0x000fd20007ffe804 */
.L_x_9711:
        /* <DEDUP_REMOVED lines=14> */
[C---:B------:R-:W-:Y:S01]  /*b830*/  IMAD.SHL.U32 R131, R129.reuse, 0x10, RZ ;  /* 0x0000001081837824 */ /* 0x040fe200078e00ff */
[----:B---3--:R-:W-:Y:S01]  /*b840*/  LEA R87, R6, R7, 0x18 ;  /* 0x0000000706577211 */ /* 0x008fe200078ec0ff */
[C---:B------:R-:W-:Y:S01]  /*b850*/  IMAD.SHL.U32 R133, R129.reuse, 0x20, RZ ;  /* 0x0000002081857824 */ /* 0x040fe200078e00ff */
[C---:B------:R-:W-:Y:S01]  /*b860*/  LOP3.LUT R6, R156.reuse, 0xc0, RZ, 0xc0, !PT ;  /* 0x000000c09c067812 */ /* 0x040fe200078ec0ff */
[----:B------:R-:W-:Y:S01]  /*b870*/  IMAD.SHL.U32 R128, R129, 0x4, RZ ;  /* 0x0000000481807824 */ /* 0x000fe200078e00ff */
[----:B------:R-:W-:Y:S02]  /*b880*/  LOP3.LUT R7, R156, 0x18, RZ, 0xc0, !PT ;  /* 0x000000189c077812 */ /* 0x000fe400078ec0ff */
[----:B------:R-:W-:Y:S02]  /*b890*/  LOP3.LUT R0, R131, 0x100, RZ, 0xc0, !PT ;  /* 0x0000010083007812 */ /* 0x000fe400078ec0ff */
[----:B------:R-:W-:Y:S02]  /*b8a0*/  LOP3.LUT R84, R133, 0xc0, RZ, 0xc0, !PT ;  /* 0x000000c085547812 */ /* 0x000fe400078ec0ff */
[----:B------:R-:W-:Y:S01]  /*b8b0*/  LOP3.LUT R159, R6, R159, RZ, 0xfc, !PT ;  /* 0x0000009f069f7212 */ /* 0x000fe200078efcff */
[----:B------:R-:W-:Y:S01]  /*b8c0*/  IMAD.MOV.U32 R6, RZ, RZ, R146 ;  /* 0x000000ffff067224 */ /* 0x000fe200078e0092 */
[----:B------:R-:W-:Y:S02]  /*b8d0*/  LOP3.LUT R132, R130, 0x8, RZ, 0xc0, !PT ;  /* 0x0000000882847812 */ /* 0x000fe400078ec0ff */
[CC--:B------:R-:W-:Y:S02]  /*b8e0*/  ISETP.GE.AND P6, PT, R7.reuse, R154.reuse, PT ;  /* 0x0000009a0700720c */ /* 0x0c0fe40003fc6270 */
[----:B------:R-:W-:Y:S02]  /*b8f0*/  ISETP.GE.AND P5, PT, R7, R154, PT ;  /* 0x0000009a0700720c */ /* 0x000fe40003fa6270 */
[----:B------:R-:W-:Y:S02]  /*b900*/  LOP3.LUT R5, R128, 0x18, RZ, 0xc0, !PT ;  /* 0x0000001880057812 */ /* 0x000fe400078ec0ff */
[----:B------:R-:W-:Y:S02]  /*b910*/  LOP3.LUT R0, R0, 0x20, R133, 0xf8, !PT ;  /* 0x0000002000007812 */ /* 0x000fe400078ef885 */
[----:B------:R-:W-:Y:S02]  /*b920*/  LOP3.LUT R84, R84, 0x8, R129, 0xf8, !PT ;  /* 0x0000000854547812 */ /* 0x000fe400078ef881 */
[----:B------:R-:W-:Y:S02]  /*b930*/  LOP3.LUT R166, R156, 0x1f20, RZ, 0xc0, !PT ;  /* 0x00001f209ca67812 */ /* 0x000fe400078ec0ff */
[----:B------:R-:W-:Y:S02]  /*b940*/  LOP3.LUT R132, R132, 0xc0, R133, 0xf8, !PT ;  /* 0x000000c084847812 */ /* 0x000fe400078ef885 */
[----:B------:R-:W-:Y:S02]  /*b950*/  LOP3.LUT R7, R159, R7, RZ, 0x3c, !PT ;  /* 0x000000079f077212 */ /* 0x000fe400078e3cff */
[----:B------:R-:W-:Y:S02]  /*b960*/  LOP3.LUT R84, R0, R84, R5, 0xf6, !PT ;  /* 0x0000005400547212 */ /* 0x000fe400078ef605 */
        /* <DEDUP_REMOVED lines=71> */
.L_x_9706:
[----:B------:R-:W-:Y:S05]  /*bde0*/  BSYNC.RECONVERGENT B0 ;  /* 0x0000000000007941 */ /* 0x000fea0003800200 */
.L_x_9705:
[--C-:B------:R-:W-:Y:S01]  /*bdf0*/  IMAD R166, R166, 0x2, R87.reuse ;  /* 0x00000002a6a67824 */ /* 0x100fe200078e0257 */
[----:B------:R-:W-:Y:S01]  /*be00*/  IADD3 R170, P0, PT, R167, R146, RZ ;  /* 0x00000092a7aa7210 */ /* 0x000fe20007f1e0ff */
[----:B------:R-:W-:Y:S01]  /*be10*/  IMAD R84, R84, 0x2, R87 ;  /* 0x0000000254547824 */ /* 0x000fe200078e0257 */
[----:B------:R-:W-:Y:S01]  /*be20*/  SHF.L.U64.HI R168, R136, 0x6, R137 ;  /* 0x0000000688a87819 */ /* 0x000fe20000010289 */
[----:B------:R-:W-:Y:S01]  /*be30*/  VIADD R150, R150, 0xffffffff ;  /* 0xffffffff96967836 */ /* 0x000fe20000000000 */
[----:B------:R-:W-:Y:S01]  /*be40*/  @!PT LDS RZ, [RZ] ;  /* 0x00000000fffff984 */ /* 0x000fe20000000800 */
[----:B------:R-:W-:Y:S01]  /*be50*/  @!PT LDS RZ, [RZ] ;  /* 0x00000000fffff984 */ /* 0x000fe20000000800 */
[----:B------:R-:W-:Y:S01]  /*be60*/  @!PT LDS RZ, [RZ] ;  /* 0x00000000fffff984 */ /* 0x000fe20000000800 */
[----:B------:R1:W-:Y:S01]  /*be70*/  @!P6 LDGSTS.E.BYPASS.LTC128B.128 [R166+0x3000], desc[UR4][R146.64] ;  /* 0x0300000092a6efae */ /* 0x0003e2000b981a04 */
[----:B------:R-:W-:Y:S01]  /*be80*/  @!P5 IADD3 R174, P1, PT, R170, R167, RZ ;  /* 0x000000a7aaaed210 */ /* 0x000fe20007f3e0ff */
[----:B------:R-:W-:Y:S01]  /*be90*/  BSSY.RECONVERGENT B1, `(.L_x_9707) ;  /* 0x00000c3000017945 */ /* 0x000fe20003800200 */
[----:B------:R-:W-:Y:S01]  /*bea0*/  IMAD.X R171, R168, 0x1, R147, P0 ;  /* 0x00000001a8ab7824 */ /* 0x000fe200000e0693 */
[----:B------:R-:W-:Y:S01]  /*beb0*/  @P6 STS.128 [R166+0x3000], RZ ;  /* 0x003000ffa6006388 */ /* 0x000fe20000000c00 */
[----:B------:R-:W-:Y:S02]  /*bec0*/  LOP3.LUT R131, R131, 0x3e00, RZ, 0xc0, !PT ;  /* 0x00003e0083837812 */ /* 0x000fe400078ec0ff */
[----:B------:R-:W-:Y:S01]  /*bed0*/  @!P5 IMAD.X R175, R171, 0x1, R168, P1 ;  /* 0x00000001abafd824 */ /* 0x000fe200008e06a8 */
[----:B------:R-:W-:Y:S01]  /*bee0*/  @P5 STS.128 [R166+0x3800], RZ ;  /* 0x003800ffa6005388 */ /* 0x000fe20000000c00 */
[--C-:B------:R-:W-:Y:S02]  /*bef0*/  LOP3.LUT R0, R131, 0x20, R133.reuse, 0xf8, !PT ;  /* 0x0000002083007812 */ /* 0x100fe400078ef885 */
[----:B------:R-:W-:Y:S01]  /*bf00*/  @!P5 LEA R172, P0, R136, R170, 0x7 ;  /* 0x000000aa88acd211 */ /* 0x000fe200078038ff */
[----:B------:R-:W-:Y:S01]  /*bf10*/  @!PT LDS RZ, [RZ] ;  /* 0x00000000fffff984 */ /* 0x000fe20000000800 */
[----:B------:R-:W-:Y:S01]  /*bf20*/  @!PT LDS RZ, [RZ] ;  /* 0x00000000fffff984 */ /* 0x000fe20000000800 */
[----:B------:R-:W-:Y:S01]  /*bf30*/  @!PT LDS RZ, [RZ] ;  /* 0x00000000fffff984 */ /* 0x000fe20000000800 */
[----:B------:R1:W-:Y:S01]  /*bf40*/  @!P5 LDGSTS.E.BYPASS.LTC128B.128 [R166+0x3800], desc[UR4][R170.64] ;  /* 0x03800000aaa6dfae */ /* 0x0003e2000b981a04 */
[----:B------:R-:W-:Y:S02]  /*bf50*/  LOP3.LUT R89, R0, 0x100, R133, 0xf8, !PT ;  /* 0x0000010000597812 */ /* 0x000fe400078ef885 */
[----:B------:R-:W-:Y:S01]  /*bf60*/  @!P5 LEA.HI.X R173, R136, R171, R137, 0x7, P0 ;  /* 0x000000ab88add211 */ /* 0x000fe200000f3c89 */
[----:B------:R-:W-:Y:S01]  /*bf70*/  @P5 STS.128 [R166+0x4000], RZ ;  /* 0x004000ffa6005388 */ /* 0x000fe20000000c00 */
[----:B------:R-:W-:Y:S02]  /*bf80*/  LOP3.LUT R88, R89, R132, RZ, 0xfc, !PT ;  /* 0x0000008459587212 */ /* 0x000fe400078efcff */
[----:B------:R-:W-:Y:S01]  /*bf90*/  LOP3.LUT P2, RZ, R129, 0x4, RZ, 0xc0, !PT ;  /* 0x0000000481ff7812 */ /* 0x000fe2000784c0ff */
[----:B------:R-:W-:Y:S01]  /*bfa0*/  @!PT LDS RZ, [RZ] ;  /* 0x00000000fffff984 */ /* 0x000fe20000000800 */
[----:B------:R-:W-:Y:S01]  /*bfb0*/  @!PT LDS RZ, [RZ] ;  /* 0x00000000fffff984 */ /* 0x000fe20000000800 */
[----:B------:R-:W-:Y:S01]  /*bfc0*/  @!PT LDS RZ, [RZ] ;  /* 0x00000000fffff984 */ /* 0x000fe20000000800 */
[----:B------:R1:W-:Y:S01]  /*bfd0*/  @!P5 LDGSTS.E.BYPASS.LTC128B.128 [R166+0x4000], desc[UR4][R174.64] ;  /* 0x04000000aea6dfae */ /* 0x0003e2000b981a04 */
[----:B------:R-:W-:Y:S01]  /*bfe0*/  ISETP.GT.AND P0, PT, R150, R143, PT ;  /* 0x0000008f9600720c */ /* 0x000fe20003f04270 */
[----:B------:R-:W-:Y:S02]  /*bff0*/  IMAD R0, R88, 0x2, R87 ;  /* 0x0000000258007824 */ /* 0x000fe400078e0257 */
[----:B------:R-:W-:Y:S04]  /*c000*/  @P5 STS.128 [R166+0x4800], RZ ;  /* 0x004800ffa6005388 */ /* 0x000fe80000000c00 */
[----:B------:R-:W-:Y:S01]  /*c010*/  @!PT LDS RZ, [RZ] ;  /* 0x00000000fffff984 */ /* 0x000fe20000000800 */
[----:B------:R-:W-:Y:S01]  /*c020*/  @!PT LDS RZ, [RZ] ;  /* 0x00000000fffff984 */ /* 0x000fe20000000800 */
[----:B------:R-:W-:Y:S01]  /*c030*/  @!PT LDS RZ, [RZ] ;  /* 0x00000000fffff984 */ /* 0x000fe20000000800 */
[----:B------:R1:W-:Y:S04]  /*c040*/  @!P5 LDGSTS.E.BYPASS.LTC128B.128 [R166+0x4800], desc[UR4][R172.64] ;  /* 0x04800000aca6dfae */ /* 0x0003e8000b981a04 */
[----:B------:R-:W-:Y:S04]  /*c050*/  LDSM.16.M88.4 R88, [R0] ;  /* 0x000000000058783b */ /* 0x000fe80000000200 */
[----:B------:R-:W2:Y:S04]  /*c060*/  LDSM.16.M88.4 R92, [R84+0x1000] ;  /* 0x00100000545c783b */ /* 0x000ea80000000200 */
[----:B------:R-:W3:Y:S04]  /*c070*/  LDSM.16.M88.4 R96, [R84+0x1400] ;  /* 0x001400005460783b */ /* 0x000ee80000000200 */
[----:B------:R-:W4:Y:S04]  /*c080*/  LDSM.16.M88.4 R100, [R84+0x1800] ;  /* 0x001800005464783b */ /* 0x000f280000000200 */
[----:B------:R-:W0:Y:S04]  /*c090*/  LDGDEPBAR ;  /* 0x00000000000079af */ /* 0x000e280000000000 */
[----:B------:R-:W5:Y:S04]  /*c0a0*/  LDSM.16.M88.4 R104, [R84+0x1c00] ;  /* 0x001c00005468783b */ /* 0x000f680000000200 */
[----:B------:R-:W1:Y:S04]  /*c0b0*/  LDSM.16.M88.4 R108, [R84+0x2000] ;  /* 0x00200000546c783b */ /* 0x000e680000000200 */
        /* <DEDUP_REMOVED lines=14> */
[----:B------:R-:W-:Y:S04]  /*c1a0*/  LDSM.16.M88.4 R100, [R100] ;  /* 0x000000006464783b */ /* 0x000fe80000000200 */
[----:B------:R-:W-:Y:S03]  /*c1b0*/  LDSM.16.M88.4 R116, [R0+0x2000] ;  /* 0x002000000074783b */ /* 0x000fe60000000200 */
[C---:B------:R-:W-:Y:S01]  /*c1c0*/  HMMA.16816.F32.BF16 R32, R88.reuse, R106, RZ ;  /* 0x0000006a5820723c */ /* 0x040fe200000418ff */
[----:B------:R-:W4:Y:S04]  /*c1d0*/  LDSM.16.M88.4 R104, [R0+0x1000] ;  /* 0x001000000068783b */ /* 0x000f280000000200 */
[----:B------:R-:W-:Y:S03]  /*c1e0*/  LDSM.16.M88.4 R120, [R0+0x2400] ;  /* 0x002400000078783b */ /* 0x000fe60000000200 */
[C---:B-1----:R-:W-:Y:S01]  /*c1f0*/  HMMA.16816.F32.BF16 R36, R88.reuse, R108, RZ ;  /* 0x0000006c5824723c */ /* 0x042fe200000418ff */
[----:B------:R-:W-:Y:S07]  /*c200*/  LDSM.16.M88.4 R124, [R0+0x2800] ;  /* 0x00280000007c783b */ /* 0x000fee0000000200 */
[C---:B------:R-:W-:Y:S01]  /*c210*/  HMMA.16816.F32.BF16 R40, R88.reuse, R110, RZ ;  /* 0x0000006e5828723c */ /* 0x040fe200000418ff */
[----:B------:R-:W-:Y:S07]  /*c220*/  LDSM.16.M88.4 R108, [R0+0x1c00] ;  /* 0x001c0000006c783b */ /* 0x000fee0000000200 */
        /* <DEDUP_REMOVED lines=107> */
.L_x_9710:
[----:B------:R-:W-:Y:S05]  /*c8e0*/  BSYNC.RECONVERGENT B0 ;  /* 0x0000000000007941 */ /* 0x000fea0003800200 */
.L_x_9709:
        /* <DEDUP_REMOVED lines=29> */
.L_x_9708:
[----:B------:R-:W-:Y:S05]  /*cac0*/  BSYNC.RECONVERGENT B1 ;  /* 0x0000000000017941 */ /* 0x000fea0003800200 */
.L_x_9707:
[----:B-1----:R-:W-:Y:S01]  /*cad0*/  IABS R88, R152 ;  /* 0x0000009800587213 */ /* 0x002fe20000000000 */
[C---:B------:R-:W-:Y:S01]  /*cae0*/  VIADD R178, R153.reuse, 0xffffffd0 ;  /* 0xffffffd099b27836 */ /* 0x040fe20000000000 */
[----:B------:R-:W-:Y:S01]  /*caf0*/  LOP3.LUT R132, R132, 0x120, R133, 0xf8, !PT ;  /* 0x0000012084847812 */ /* 0x000fe200078ef885 */
[C---:B------:R-:W-:Y:S01]  /*cb00*/  VIADD R99, R153.reuse, 0x21 ;  /* 0x0000002199637836 */ /* 0x040fe20000000000 */
[----:B------:R-:W-:Y:S01]  /*cb10*/  I2FP.F32.S32 R88, R88 ;  /* 0x0000005800587245 */ /* 0x000fe20000201400 */
[C---:B------:R-:W-:Y:S02]  /*cb20*/  VIADD R115, R153.reuse, 0xfffffff9 ;  /* 0xfffffff999737836 */ /* 0x040fe40000000000 */
[----:B------:R-:W-:Y:S02]  /*cb30*/  VIADD R119, R153, 0xfffffff0 ;  /* 0xfffffff099777836 */ /* 0x000fe40000000000 */
[----:B------:R-:W-:Y:S01]  /*cb40*/  FFMA.FTZ R33, -R155, R88, R33 ;  /* 0x000000589b217223 */ /* 0x000fe20000010121 */
[----:B------:R-:W-:Y:S01]  /*cb50*/  ISETP.GE.AND P1, PT, R115, R142, PT ;  /* 0x0000008e7300720c */ /* 0x000fe20003f26270 */
        /* <DEDUP_REMOVED lines=13> */
[CC--:B------:R-:W-:Y:S01]  /*cc30*/  ISETP.GE.AND P5, PT, R0.reuse, R140.reuse, PT ;  /* 0x0000008c0000720c */ /* 0x0c0fe20003fa6270 */
        /* <DEDUP_REMOVED lines=32> */
[C---:B------:R-:W-:Y:S01]  /*ce40*/  FFMA.FTZ R5, -R155.reuse, R0, R5 ;  /* 0x000000009b057223 */ /* 0x040fe20000010105 */
[----:B------:R-:W-:Y:S02]  /*ce50*/  IABS R90, R90 ;  /* 0x0000005a005a7213 */ /* 0x000fe40000000000 */
[----:B------:R-:W-:Y:S01]  /*ce60*/  I2FP.F32.S32 R89, R89 ;  /* 0x0000005900597245 */ /* 0x000fe20000201400 */
[C---:B------:R-:W-:Y:S01]  /*ce70*/  FFMA.FTZ R7, -R155.reuse, R84, R7 ;  /* 0x000000549b077223 */ /* 0x040fe20000010107 */
[----:B------:R-:W-:Y:S01]  /*ce80*/  I2FP.F32.S32 R0, R90 ;  /* 0x0000005a00007245 */ /* 0x000fe20000201400 */
[----:B------:R-:W-:Y:S01]  /*ce90*/  VIADD R90, R152, 0x20 ;  /* 0x00000020985a7836 */ /* 0x000fe20000000000 */
        /* <DEDUP_REMOVED lines=8> */
[----:B------:R-:W-:Y:S01]  /*cf20*/  FSEL R222, R5, -INF , P1 ;  /* 0xff80000005de7808 */ /* 0x000fe20000800000 */
[----:B------:R-:W-:Y:S01]  /*cf30*/  FFMA.FTZ R14, -R155, R88, R14 ;  /* 0x000000589b0e7223 */ /* 0x000fe2000001010e */
[----:B------:R-:W-:Y:S01]  /*cf40*/  ISETP.GE.AND P1, PT, R181, R142, PT ;  /* 0x0000008eb500720c */ /* 0x000fe20003f26270 */
[----:B------:R-:W-:Y:S01]  /*cf50*/  FFMA.FTZ R6, -R155, R91, R6 ;  /* 0x0000005b9b067223 */ /* 0x000fe20000010106 */
[----:B------:R-:W-:Y:S01]  /*cf60*/  FSEL R224, R4, -INF , P0 ;  /* 0xff80000004e07808 */ /* 0x000fe20000000000 */
[C---:B------:R-:W-:Y:S01]  /*cf70*/  VIADD R91, R152.reuse, 0x9 ;  /* 0x00000009985b7836 */ /* 0x040fe20000000000 */
[----:B------:R-:W-:Y:S01]  /*cf80*/  FSEL R176, R9, -INF , P1 ;  /* 0xff80000009b07808 */ /* 0x000fe20000800000 */
[----:B------:R-:W-:Y:S01]  /*cf90*/  FFMA.FTZ R15, -R155, R0, R15 ;  /* 0x000000009b0f7223 */ /* 0x000fe2000001010f */
[----:B------:R-:W-:Y:S01]  /*cfa0*/  ISETP.GE.AND P1, PT, R177, R142, PT ;  /* 0x0000008eb100720c */ /* 0x000fe20003f26270 */
[C---:B------:R-:W-:Y:S01]  /*cfb0*/  VIADD R0, R152.reuse, 0x18 ;  /* 0x0000001898007836 */ /* 0x040fe20000000000 */
[----:B------:R-:W-:Y:S01]  /*cfc0*/  IABS R91, R91 ;  /* 0x0000005b005b7213 */ /* 0x000fe20000000000 */
[----:B------:R-:W-:Y:S01]  /*cfd0*/  VIADD R88, R152, 0x21 ;  /* 0x0000002198587836 */ /* 0x000fe20000000000 */
[----:B------:R-:W-:Y:S01]  /*cfe0*/  FSEL R179, R6, -INF , P5 ;  /* 0xff80000006b37808 */ /* 0x000fe20002800000 */
[C---:B------:R-:W-:Y:S01]  /*cff0*/  VIADD R84, R152.reuse, 0x28 ;  /* 0x0000002898547836 */ /* 0x040fe20000000000 */
[----:B------:R-:W-:Y:S01]  /*d000*/  IABS R0, R0 ;  /* 0x0000000000007213 */ /* 0x000fe20000000000 */
[----:B------:R-:W-:Y:S01]  /*d010*/  VIADD R89, R152, 0x29 ;  /* 0x0000002998597836 */ /* 0x000fe20000000000 */
        /* <DEDUP_REMOVED lines=11> */
[----:B------:R-:W-:Y:S01]  /*d0d0*/  ISETP.GE.AND P5, PT, R123, R142, PT ;  /* 0x0000008e7b00720c */ /* 0x000fe20003fa6270 */
[----:B------:R-:W-:Y:S01]  /*d0e0*/  FFMA.FTZ R21, -R155, R0, R21 ;  /* 0x000000009b157223 */ /* 0x000fe20000010115 */
[-C--:B------:R-:W-:Y:S01]  /*d0f0*/  ISETP.GE.AND P0, PT, R183, R142.reuse, PT ;  /* 0x0000008eb700720c */ /* 0x080fe20003f06270 */
[CC--:B------:R-:W-:Y:S01]  /*d100*/  FFMA.FTZ R28, -R155.reuse, R91.reuse, R28 ;  /* 0x0000005b9b1c7223 */ /* 0x0c0fe2000001011c */
[----:B------:R-:W-:Y:S01]  /*d110*/  FSEL R224, R224, -INF , !P6 ;  /* 0xff800000e0e07808 */ /* 0x000fe20007000000 */
[C---:B------:R-:W-:Y:S01]  /*d120*/  FFMA.FTZ R34, -R155.reuse, R91, R34 ;  /* 0x0000005b9b227223 */ /* 0x040fe20000010122 */
[----:B------:R-:W-:Y:S01]  /*d130*/  FSEL R174, R8, -INF , P0 ;  /* 0xff80000008ae7808 */ /* 0x000fe20000000000 */
[----:B------:R-:W-:Y:S01]  /*d140*/  VIADD R91, R152, 0xffffffc1 ;  /* 0xffffffc1985b7836 */ /* 0x000fe20000000000 */
[----:B------:R-:W-:Y:S01]  /*d150*/  ISETP.GE.AND P0, PT, R178, R142, PT ;  /* 0x0000008eb200720c */ /* 0x000fe20003f06270 */
[----:B------:R-:W-:Y:S01]  /*d160*/  FFMA.FTZ R22, -R155, R88, R22 ;  /* 0x000000589b167223 */ /* 0x000fe20000010116 */
[----:B------:R-:W-:Y:S01]  /*d170*/  ISETP.GE.AND P6, PT, R181, R141, PT ;  /* 0x0000008db500720c */ /* 0x000fe20003fc6270 */
[C---:B------:R-:W-:Y:S01]  /*d180*/  VIADD R0, R152.reuse, 0x8 ;  /* 0x0000000898007836 */ /* 0x040fe20000000000 */
[----:B------:R-:W-:Y:S01]  /*d190*/  IABS R91, R91 ;  /* 0x0000005b005b7213 */ /* 0x000fe20000000000 */
[C---:B------:R-:W-:Y:S01]  /*d1a0*/  FFMA.FTZ R13, -R155.reuse, R84, R13 ;  /* 0x000000549b0d7223 */ /* 0x040fe2000001010d */
[----:B------:R-:W-:Y:S01]  /*d1b0*/  I2FP.F32.S32 R84, R90 ;  /* 0x0000005a00547245 */ /* 0x000fe20000201400 */
[C---:B------:R-:W-:Y:S01]  /*d1c0*/  VIADD R90, R152.reuse, 0xfffffff1 ;  /* 0xfffffff1985a7836 */ /* 0x040fe20000000000 */
[----:B------:R-:W-:Y:S01]  /*d1d0*/  IABS R0, R0 ;  /* 0x0000000000007213 */ /* 0x000fe20000000000 */
[----:B------:R-:W-:Y:S01]  /*d1e0*/  FFMA.FTZ R16, -R155, R88, R16 ;  /* 0x000000589b107223 */ /* 0x000fe20000010110 */
[----:B------:R-:W-:Y:S01]  /*d1f0*/  FSEL R216, R13, -INF , P1 ;  /* 0xff8000000dd87808 */ /* 0x000fe20000800000 */
[C---:B------:R-:W-:Y:S01]  /*d200*/  FFMA.FTZ R17, -R155.reuse, R84, R17 ;  /* 0x000000549b117223 */ /* 0x040fe20000010111 */
[----:B------:R-:W-:Y:S01]  /*d210*/  IABS R90, R90 ;  /* 0x0000005a005a7213 */ /* 0x000fe20000000000 */
[----:B------:R-:W-:Y:S01]  /*d220*/  FFMA.FTZ R23, -R155, R84, R23 ;  /* 0x000000549b177223 */ /* 0x000fe20000010117 */
[----:B------:R-:W-:Y:S01]  /*d230*/  I2FP.F32.S32 R0, R0 ;  /* 0x0000000000007245 */ /* 0x000fe20000201400 */
[C---:B------:R-:W-:Y:S01]  /*d240*/  VIADD R84, R152.reuse, 0x10 ;  /* 0x0000001098547836 */ /* 0x040fe20000000000 */
[----:B------:R-:W-:Y:S01]  /*d250*/  ISETP.GE.AND P1, PT, R173, R142, PT ;  /* 0x0000008ead00720c */ /* 0x000fe20003f26270 */
[C---:B------:R-:W-:Y:S01]  /*d260*/  FFMA.FTZ R12, -R155.reuse, R89, R12 ;  /* 0x000000599b0c7223 */ /* 0x040fe2000001010c */
[----:B------:R-:W-:Y:S01]  /*d270*/  I2FP.F32.S32 R91, R91 ;  /* 0x0000005b005b7245 */ /* 0x000fe20000201400 */
[----:B------:R-:W-:Y:S01]  /*d280*/  FFMA.FTZ R29, -R155, R0, R29 ;  /* 0x000000009b1d7223 */ /* 0x000fe2000001011d */
[----:B------:R-:W-:Y:S01]  /*d290*/  IABS R84, R84 ;  /* 0x0000005400547213 */ /* 0x000fe20000000000 */
[C---:B------:R-:W-:Y:S01]  /*d2a0*/  VIADD R89, R152.reuse, 0x19 ;  /* 0x0000001998597836 */ /* 0x040fe20000000000 */
[----:B------:R-:W-:Y:S01]  /*d2b0*/  FSEL R212, R17, -INF , P1 ;  /* 0xff80000011d47808 */ /* 0x000fe20000800000 */
[----:B------:R-:W-:Y:S01]  /*d2c0*/  FFMA.FTZ R64, -R155, R91, R64 ;  /* 0x0000005b9b407223 */ /* 0x000fe20000010140 */
[----:B------:R-:W-:Y:S01]  /*d2d0*/  I2FP.F32.S32 R84, R84 ;  /* 0x0000005400547245 */ /* 0x000fe20000201400 */
[----:B------:R-:W-:Y:S01]  /*d2e0*/  VIADD R91, R153, 0x30 ;  /* 0x00000030995b7836 */ /* 0x000fe20000000000 */
[----:B------:R-:W-:Y:S01]  /*d2f0*/  IABS R89, R89 ;  /* 0x0000005900597213 */ /* 0x000fe20000000000 */
[----:B------:R-:W-:Y:S01]  /*d300*/  FFMA.FTZ R35, -R155, R0, R35 ;  /* 0x000000009b237223 */ /* 0x000fe20000010123 */
[----:B------:R-:W-:Y:S01]  /*d310*/  ISETP.GE.AND P1, PT, R167, R142, PT ;  /* 0x0000008ea700720c */ /* 0x000fe20003f26270 */
[CC--:B------:R-:W-:Y:S01]  /*d320*/  FFMA.FTZ R25, -R155.reuse, R84.reuse, R25 ;  /* 0x000000549b197223 */ /* 0x0c0fe20000010119 */
[----:B------:R-:W-:Y:S01]  /*d330*/  I2FP.F32.S32 R89, R89 ;  /* 0x0000005900597245 */ /* 0x000fe20000201400 */
[----:B------:R-:W-:Y:S01]  /*d340*/  FFMA.FTZ R31, -R155, R84, R31 ;  /* 0x000000549b1f7223 */ /* 0x000fe2000001011f */
[----:B------:R-:W-:Y:S01]  /*d350*/  FSEL R110, R21, -INF , P1 ;  /* 0xff800000156e7808 */ /* 0x000fe20000800000 */
[C---:B------:R-:W-:Y:S01]  /*d360*/  VIADD R84, R152.reuse, 0xfffffff8 ;  /* 0xfffffff898547836 */ /* 0x040fe20000000000 */
[----:B------:R-:W-:Y:S01]  /*d370*/  FSEL R98, R25, -INF , P5 ;  /* 0xff80000019627808 */ /* 0x000fe20002800000 */
[-C--:B------:R-:W-:Y:S01]  /*d380*/  FFMA.FTZ R26, -R155, R89.reuse, R26 ;  /* 0x000000599b1a7223 */ /* 0x080fe2000001011a */
[----:B------:R-:W-:Y:S01]  /*d390*/  ISETP.GE.AND P5, PT, R119, R142, PT ;  /* 0x0000008e7700720c */ /* 0x000fe20003fa6270 */
[----:B------:R-:W-:Y:S01]  /*d3a0*/  FFMA.FTZ R20, -R155, R89, R20 ;  /* 0x000000599b147223 */ /* 0x000fe20000010114 */
[----:B------:R-:W-:Y:S01]  /*d3b0*/  IABS R84, R84 ;  /* 0x0000005400547213 */ /* 0x000fe20000000000 */
[C---:B------:R-:W-:Y:S01]  /*d3c0*/  VIADD R89, R152.reuse, 0x1 ;  /* 0x0000000198597836 */ /* 0x040fe20000000000 */
[----:B------:R-:W-:Y:S01]  /*d3d0*/  ISETP.GE.AND P1, PT, R127, R142, PT ;  /* 0x0000008e7f00720c */ /* 0x000fe20003f26270 */
[C---:B------:R-:W-:Y:S01]  /*d3e0*/  VIADD R0, R152.reuse, 0xfffffff0 ;  /* 0xfffffff098007836 */ /* 0x040fe20000000000 */
[----:B------:R-:W-:Y:S01]  /*d3f0*/  I2FP.F32.S32 R84, R84 ;  /* 0x0000005400547245 */ /* 0x000fe20000201400 */
[C---:B------:R-:W-:Y:S01]  /*d400*/  VIADD R88, R152.reuse, 0x11 ;  /* 0x0000001198587836 */ /* 0x040fe20000000000 */
[----:B------:R-:W-:Y:S02]  /*d410*/  IABS R89, R89 ;  /* 0x0000005900597213 */ /* 0x000fe40000000000 */
[----:B------:R-:W-:Y:S01]  /*d420*/  IABS R0, R0 ;  /* 0x0000000000007213 */ /* 0x000fe20000000000 */
[CC--:B------:R-:W-:Y:S01]  /*d430*/  FFMA.FTZ R37, -R155.reuse, R84.reuse, R37 ;  /* 0x000000549b257223 */ /* 0x0c0fe20000010125 */
[----:B------:R-:W-:Y:S01]  /*d440*/  I2FP.F32.S32 R89, R89 ;  /* 0x0000005900597245 */ /* 0x000fe20000201400 */
[C---:B------:R-:W-:Y:S01]  /*d450*/  FFMA.FTZ R43, -R155.reuse, R84, R43 ;  /* 0x000000549b2b7223 */ /* 0x040fe2000001012b */
[----:B------:R-:W-:Y:S01]  /*d460*/  I2FP.F32.S32 R0, R0 ;  /* 0x0000000000007245 */ /* 0x000fe20000201400 */
[----:B------:R-:W-:Y:S01]  /*d470*/  VIADD R84, R152, 0xffffffe8 ;  /* 0xffffffe898547836 */ /* 0x000fe20000000000 */
[----:B------:R-:W-:Y:S01]  /*d480*/  IABS R88, R88 ;  /* 0x0000005800587213 */ /* 0x000fe20000000000 */
[CC--:B------:R-:W-:Y:S01]  /*d490*/  FFMA.FTZ R32, -R155.reuse, R89.reuse, R32 ;  /* 0x000000599b207223 */ /* 0x0c0fe20000010120 */
[----:B------:R-:W-:Y:S01]  /*d4a0*/  FSEL R172, R12, -INF , P0 ;  /* 0xff8000000cac7808 */ /* 0x000fe20000000000 */
[C---:B------:R-:W-:Y:S01]  /*d4b0*/  FFMA.FTZ R38, -R155.reuse, R89, R38 ;  /* 0x000000599b267223 */ /* 0x040fe20000010126 */
[----:B------:R-:W-:Y:S01]  /*d4c0*/  I2FP.F32.S32 R89, R90 ;  /* 0x0000005a00597245 */ /* 0x000fe20000201400 */
[C---:B------:R-:W-:Y:S01]  /*d4d0*/  FFMA.FTZ R47, -R155.reuse, R0, R47 ;  /* 0x000000009b2f7223 */ /* 0x040fe2000001012f */
[----:B------:R-:W-:Y:S01]  /*d4e0*/  IABS R84, R84 ;  /* 0x0000005400547213 */ /* 0x000fe20000000000 */
[----:B------:R-:W-:Y:S01]  /*d4f0*/  VIADD R90, R152, 0xffffffe0 ;  /* 0xffffffe0985a7836 */ /* 0x000fe20000000000 */
[----:B------:R-:W-:Y:S01]  /*d500*/  I2FP.F32.S32 R88, R88 ;  /* 0x0000005800587245 */ /* 0x000fe20000201400 */
[CC--:B------:R-:W-:Y:S01]  /*d510*/  FFMA.FTZ R46, -R155.reuse, R89.reuse, R46 ;  /* 0x000000599b2e7223 */ /* 0x0c0fe2000001012e */
[----:B------:R-:W-:Y:S01]  /*d520*/  I2FP.F32.S32 R84, R84 ;  /* 0x0000005400547245 */ /* 0x000fe20000201400 */
[C---:B------:R-:W-:Y:S01]  /*d530*/  FFMA.FTZ R41, -R155.reuse, R0, R41 ;  /* 0x000000009b297223 */ /* 0x040fe20000010129 */
[----:B------:R-:W-:Y:S01]  /*d540*/  IABS R90, R90 ;  /* 0x0000005a005a7213 */ /* 0x000fe20000000000 */
[----:B------:R-:W-:Y:S01]  /*d550*/  FFMA.FTZ R24, -R155, R88, R24 ;  /* 0x000000589b187223 */ /* 0x000fe20000010118 */
[----:B------:R-:W-:Y:S01]  /*d560*/  ISETP.GE.AND P0, PT, R175, R142, PT ;  /* 0x0000008eaf00720c */ /* 0x000fe20003f06270 */
[CC--:B------:R-:W-:Y:S01]  /*d570*/  FFMA.FTZ R45, -R155.reuse, R84.reuse, R45 ;  /* 0x000000549b2d7223 */ /* 0x0c0fe2000001012d */
[----:B------:R-:W-:Y:S01]  /*d580*/  FSEL R176, R176, -INF , !P6 ;  /* 0xff800000b0b07808 */ /* 0x000fe20007000000 */
        /* <DEDUP_REMOVED lines=8> */
[----:B------:R-:W-:Y:S01]  /*d610*/  FFMA.FTZ R49, -R155, R84, R49 ;  /* 0x000000549b317223 */ /* 0x000fe20000010131 */
[----:B------:R-:W-:Y:S01]  /*d620*/  FSEL R218, R11, -INF , P1 ;  /* 0xff8000000bda7808 */ /* 0x000fe20000800000 */
[----:B------:R-:W-:Y:S01]  /*d630*/  VIADD R84, R152, 0xffffffd0 ;  /* 0xffffffd098547836 */ /* 0x000fe20000000000 */
[----:B------:R-:W-:Y:S01]  /*d640*/  ISETP.GE.AND P1, PT, R178, R140, PT ;  /* 0x0000008cb200720c */ /* 0x000fe20003f26270 */
[C---:B------:R-:W-:Y:S01]  /*d650*/  FFMA.FTZ R30, -R155.reuse, R88, R30 ;  /* 0x000000589b1e7223 */ /* 0x040fe2000001011e */
[----:B------:R-:W-:Y:S01]  /*d660*/  FSEL R124, R16, -INF , P0 ;  /* 0xff800000107c7808 */ /* 0x000fe20000000000 */
[C---:B------:R-:W-:Y:S01]  /*d670*/  VIADD R0, R152.reuse, 0xffffffd8 ;  /* 0xffffffd898007836 */ /* 0x040fe20000000000 */
[----:B------:R-:W-:Y:S01]  /*d680*/  IABS R84, R84 ;  /* 0x0000005400547213 */ /* 0x000fe20000000000 */
[----:B------:R-:W-:Y:S01]  /*d690*/  VIADD R89, R152, 0xffffffe9 ;  /* 0xffffffe998597836 */ /* 0x000fe20000000000 */
[----:B------:R-:W-:Y:S01]  /*d6a0*/  FSEL R166, R14, -INF , P1 ;  /* 0xff8000000ea67808 */ /* 0x000fe20000800000 */
[----:B------:R-:W-:Y:S01]  /*d6b0*/  VIADD R88, R152, 0xfffffff9 ;  /* 0xfffffff998587836 */ /* 0x000fe20000000000 */
[----:B------:R-:W-:Y:S02]  /*d6c0*/  I2FP.F32.S32 R84, R84 ;  /* 0x0000005400547245 */ /* 0x000fe40000201400 */
[----:B------:R-:W-:Y:S02]  /*d6d0*/  IABS R0, R0 ;  /* 0x0000000000007213 */ /* 0x000fe40000000000 */
[----:B------:R-:W-:Y:S01]  /*d6e0*/  IABS R88, R88 ;  /* 0x0000005800587213 */ /* 0x000fe20000000000 */
[C---:B------:R-:W-:Y:S01]  /*d6f0*/  FFMA.FTZ R57, -R155.reuse, R84, R57 ;  /* 0x000000549b397223 */ /* 0x040fe20000010139 */
[----:B------:R-:W-:Y:S01]  /*d700*/  I2FP.F32.S32 R0, R0 ;  /* 0x0000000000007245 */ /* 0x000fe20000201400 */
[----:B------:R-:W-:Y:S01]  /*d710*/  FFMA.FTZ R63, -R155, R84, R63 ;  /* 0x000000549b3f7223 */ /* 0x000fe2000001013f */
[----:B------:R-:W-:Y:S01]  /*d720*/  I2FP.F32.S32 R88, R88 ;  /* 0x0000005800587245 */ /* 0x000fe20000201400 */
[----:B------:R-:W2:Y:S01]  /*d730*/  LD.E R84, desc[UR4][R2.64+0xdc] ;  /* 0x0000dc0402547980 */ /* 0x000ea2000c101900 */
[----:B------:R-:W-:Y:S01]  /*d740*/  ISETP.GE.AND P1, PT, R153, R142, PT ;  /* 0x0000008e9900720c */ /* 0x000fe20003f26270 */
[CC--:B------:R-:W-:Y:S01]  /*d750*/  FFMA.FTZ R59, -R155.reuse, R0.reuse, R59 ;  /* 0x000000009b3b7223 */ /* 0x0c0fe2000001013b */
[----:B------:R-:W-:Y:S01]  /*d760*/  IABS R89, R89 ;  /* 0x0000005900597213 */ /* 0x000fe20000000000 */
[C---:B------:R-:W-:Y:S01]  /*d770*/  FFMA.FTZ R53, -R155.reuse, R0, R53 ;  /* 0x000000009b357223 */ /* 0x040fe20000010135 */
[----:B------:R-:W-:Y:S01]  /*d780*/  I2FP.F32.S32 R0, R90 ;  /* 0x0000005a00007245 */ /* 0x000fe20000201400 */
[CC--:B------:R-:W-:Y:S01]  /*d790*/  FFMA.FTZ R36, -R155.reuse, R88.reuse, R36 ;  /* 0x000000589b247223 */ /* 0x0c0fe20000010124 */
[----:B------:R-:W-:Y:S01]  /*d7a0*/  FSEL R90, R28, -INF , P5 ;  /* 0xff8000001c5a7808 */ /* 0x000fe20002800000 */
[----:B------:R-:W-:Y:S01]  /*d7b0*/  FFMA.FTZ R42, -R155, R88, R42 ;  /* 0x000000589b2a7223 */ /* 0x000fe2000001012a */
[----:B------:R-:W-:Y:S01]  /*d7c0*/  ISETP.GE.AND P5, PT, R177, R140, PT ;  /* 0x0000008cb100720c */ /* 0x000fe20003fa6270 */
[CC--:B------:R-:W-:Y:S01]  /*d7d0*/  FFMA.FTZ R61, -R155.reuse, R0.reuse, R61 ;  /* 0x000000009b3d7223 */ /* 0x0c0fe2000001013d */
[----:B------:R-:W-:Y:S01]  /*d7e0*/  FSEL R121, R36, -INF , P1 ;  /* 0xff80000024797808 */ /* 0x000fe20000800000 */
[----:B------:R-:W-:Y:S01]  /*d7f0*/  FFMA.FTZ R67, -R155, R0, R67 ;  /* 0x000000009b437223 */ /* 0x000fe20000010143 */
[----:B------:R-:W-:Y:S01]  /*d800*/  FSEL R214, R15, -INF , P5 ;  /* 0xff8000000fd67808 */ /* 0x000fe20002800000 */
[----:B------:R-:W-:Y:S01]  /*d810*/  VIADD R0, R153, 0x38 ;  /* 0x0000003899007836 */ /* 0x000fe20000000000 */
[-C--:B------:R-:W-:Y:S01]  /*d820*/  ISETP.GE.AND P5, PT, R175, R140.reuse, PT ;  /* 0x0000008caf00720c */ /* 0x080fe20003fa6270 */
[----:B------:R-:W-:Y:S01]  /*d830*/  VIADD R88, R152, 0xffffffc0 ;  /* 0xffffffc098587836 */ /* 0x000fe20000000000 */
[-C--:B------:R-:W-:Y:S02]  /*d840*/  ISETP.GE.AND P1, PT, R167, R140.reuse, PT ;  /* 0x0000008ca700720c */ /* 0x080fe40003f26270 */
[----:B------:R-:W-:Y:S02]  /*d850*/  FSEL R120, R18, -INF , P5 ;  /* 0xff80000012787808 */ /* 0x000fe40002800000 */
[----:B------:R-:W-:Y:S02]  /*d860*/  ISETP.GE.AND P5, PT, R173, R140, PT ;  /* 0x0000008cad00720c */ /* 0x000fe40003fa6270 */
[----:B------:R-:W-:Y:S02]  /*d870*/  IABS R88, R88 ;  /* 0x0000005800587213 */ /* 0x000fe40000000000 */
[----:B------:R-:W-:Y:S02]  /*d880*/  FSEL R122, R19, -INF , P5 ;  /* 0xff800000137a7808 */ /* 0x000fe40002800000 */
[----:B------:R-:W-:Y:S02]  /*d890*/  ISETP.GE.AND P5, PT, R171, R142, PT ;  /* 0x0000008eab00720c */ /* 0x000fe40003fa6270 */
[----:B------:R-:W-:Y:S02]  /*d8a0*/  FSEL R106, R23, -INF , P1 ;  /* 0xff800000176a7808 */ /* 0x000fe40000800000 */
[----:B------:R-:W-:Y:S02]  /*d8b0*/  FSEL R125, R37, -INF , P5 ;  /* 0xff800000257d7808 */ /* 0x000fe40002800000 */
[----:B------:R-:W-:Y:S02]  /*d8c0*/  ISETP.GE.AND P5, PT, R169, R140, PT ;  /* 0x0000008ca900720c */ /* 0x000fe40003fa6270 */
[----:B------:R-:W-:Y:S02]  /*d8d0*/  ISETP.GE.AND P1, PT, R109, R142, PT ;  /* 0x0000008e6d00720c */ /* 0x000fe40003f26270 */
[----:B------:R-:W-:Y:S02]  /*d8e0*/  I2FP.F32.S32 R88, R88 ;  /* 0x0000005800587245 */ /* 0x000fe40000201400 */
[----:B------:R-:W-:Y:S02]  /*d8f0*/  FSEL R108, R22, -INF , P5 ;  /* 0xff800000166c7808 */ /* 0x000fe40002800000 */
[----:B------:R-:W-:Y:S01]  /*d900*/  I2FP.F32.S32 R89, R89 ;  /* 0x0000005900597245 */ /* 0x000fe20000201400 */
[----:B------:R-:W-:Y:S01]  /*d910*/  FFMA.FTZ R65, -R155, R88, R65 ;  /* 0x000000589b417223 */ /* 0x000fe20000010141 */
[----:B------:R-:W-:Y:S01]  /*d920*/  ISETP.GE.AND P5, PT, R111, R142, PT ;  /* 0x0000008e6f00720c */ /* 0x000fe20003fa6270 */
[----:B------:R-:W-:Y:S01]  /*d930*/  VIADD R88, R152, 0xffffffe1 ;  /* 0xffffffe198587836 */ /* 0x000fe20000000000 */
[----:B------:R-:W-:Y:S01]  /*d940*/  FSEL R208, R41, -INF , P1 ;  /* 0xff80000029d07808 */ /* 0x000fe20000800000 */
[-C--:B------:R-:W-:Y:S01]  /*d950*/  FFMA.FTZ R50, -R155, R89.reuse, R50 ;  /* 0x000000599b327223 */ /* 0x080fe20000010132 */
[-C--:B------:R-:W-:Y:S01]  /*d960*/  ISETP.GE.AND P1, PT, R123, R140.reuse, PT ;  /* 0x0000008c7b00720c */ /* 0x080fe20003f26270 */
[----:B------:R-:W-:Y:S01]  /*d970*/  VIADD R41, R153, 0x39 ;  /* 0x0000003999297836 */ /* 0x000fe20000000000 */
[----:B------:R-:W-:Y:S01]  /*d980*/  FSEL R118, R40, -INF , P5 ;  /* 0xff80000028767808 */ /* 0x000fe20002800000 */
[----:B------:R-:W-:Y:S01]  /*d990*/  FFMA.FTZ R44, -R155, R89, R44 ;  /* 0x000000599b2c7223 */ /* 0x000fe2000001012c */
[----:B------:R-:W-:Y:S01]  /*d9a0*/  ISETP.GE.AND P5, PT, R127, R140, PT ;  /* 0x0000008c7f00720c */ /* 0x000fe20003fa6270 */
[----:B------:R-:W-:Y:S01]  /*d9b0*/  VIADD R89, R152, 0xffffffd9 ;  /* 0xffffffd998597836 */ /* 0x000fe20000000000 */
[----:B------:R-:W-:Y:S02]  /*d9c0*/  FSEL R92, R27, -INF , P1 ;  /* 0xff8000001b5c7808 */ /* 0x000fe40000800000 */
[----:B------:R-:W-:Y:S02]  /*d9d0*/  ISETP.GE.AND P1, PT, R103, R142, PT ;  /* 0x0000008e6700720c */ /* 0x000fe40003f26270 */
        /* <DEDUP_REMOVED lines=10> */
[----:B------:R-:W-:Y:S01]  /*da80*/  FFMA.FTZ R54, -R155, R88, R54 ;  /* 0x000000589b367223 */ /* 0x000fe20000010136 */
[----:B------:R-:W-:Y:S01]  /*da90*/  ISETP.GE.AND P5, PT, R119, R140, PT ;  /* 0x0000008c7700720c */ /* 0x000fe20003fa6270 */
[----:B------:R-:W-:Y:S01]  /*daa0*/  FFMA.FTZ R48, -R155, R88, R48 ;  /* 0x000000589b307223 */ /* 0x000fe20000010130 */
[----:B------:R-:W-:Y:S01]  /*dab0*/  FSEL R112, R31, -INF , P1 ;  /* 0xff8000001f707808 */ /* 0x000fe20000800000 */
[CC--:B------:R-:W-:Y:S01]  /*dac0*/  FFMA.FTZ R52, -R155.reuse, R89.reuse, R52 ;  /* 0x000000599b347223 */ /* 0x0c0fe20000010134 */
[-C--:B------:R-:W-:Y:S01]  /*dad0*/  ISETP.GE.AND P1, PT, R100, R142.reuse, PT ;  /* 0x0000008e6400720c */ /* 0x080fe20003f26270 */
[----:B------:R-:W-:Y:S01]  /*dae0*/  FFMA.FTZ R58, -R155, R89, R58 ;  /* 0x000000599b3a7223 */ /* 0x000fe2000001013a */
[----:B------:R-:W-:Y:S01]  /*daf0*/  FSEL R113, R30, -INF , P5 ;  /* 0xff8000001e717808 */ /* 0x000fe20002800000 */
[C---:B------:R-:W-:Y:S01]  /*db00*/  VIADD R89, R152.reuse, 0xffffffc9 ;  /* 0xffffffc998597836 */ /* 0x040fe20000000000 */
[-C--:B------:R-:W-:Y:S01]  /*db10*/  ISETP.GE.AND P0, PT, R169, R142.reuse, PT ;  /* 0x0000008ea900720c */ /* 0x080fe20003f06270 */
[C---:B------:R-:W-:Y:S01]  /*db20*/  VIADD R88, R152.reuse, 0xffffffd1 ;  /* 0xffffffd198587836 */ /* 0x040fe20000000000 */
        /* <DEDUP_REMOVED lines=8> */
[----:B------:R-:W-:Y:S02]  /*dbb0*/  IABS R88, R88 ;  /* 0x0000005800587213 */ /* 0x000fe40000000000 */
[----:B------:R-:W-:Y:S02]  /*dbc0*/  ISETP.GE.AND P0, PT, R185, R140, PT ;  /* 0x0000008cb900720c */ /* 0x000fe40003f06270 */
[----:B------:R-:W-:Y:S02]  /*dbd0*/  IABS R89, R89 ;  /* 0x0000005900597213 */ /* 0x000fe40000000000 */
[----:B------:R-:W-:Y:S02]  /*dbe0*/  ISETP.GE.AND P1, PT, R99, R142, PT ;  /* 0x0000008e6300720c */ /* 0x000fe40003f26270 */
[----:B------:R-:W-:Y:S02]  /*dbf0*/  FSEL R105, R34, -INF , P5 ;  /* 0xff80000022697808 */ /* 0x000fe40002800000 */
[----:B------:R-:W-:Y:S02]  /*dc00*/  I2FP.F32.S32 R88, R88 ;  /* 0x0000005800587245 */ /* 0x000fe40000201400 */
[----:B------:R-:W-:Y:S02]  /*dc10*/  FSEL R220, R7, -INF , P0 ;  /* 0xff80000007dc7808 */ /* 0x000fe40000000000 */
[----:B------:R-:W-:Y:S01]  /*dc20*/  I2FP.F32.S32 R89, R89 ;  /* 0x0000005900597245 */ /* 0x000fe20000201400 */
[----:B------:R-:W-:Y:S01]  /*dc30*/  FFMA.FTZ R56, -R155, R88, R56 ;  /* 0x000000589b387223 */ /* 0x000fe20000010138 */
[----:B------:R-:W-:Y:S01]  /*dc40*/  ISETP.GE.AND P5, PT, R95, R142, PT ;  /* 0x0000008e5f00720c */ /* 0x000fe20003fa6270 */
[----:B------:R-:W-:Y:S01]  /*dc50*/  FFMA.FTZ R62, -R155, R88, R62 ;  /* 0x000000589b3e7223 */ /* 0x000fe2000001013e */
[----:B------:R-:W-:Y:S01]  /*dc60*/  FSEL R53, R53, -INF , P1 ;  /* 0xff80000035357808 */ /* 0x000fe20000800000 */
[-C--:B------:R-:W-:Y:S01]  /*dc70*/  FFMA.FTZ R60, -R155, R89.reuse, R60 ;  /* 0x000000599b3c7223 */ /* 0x080fe2000001013c */
[----:B------:R-:W-:Y:S01]  /*dc80*/  ISETP.GE.AND P0, PT, R183, R140, PT ;  /* 0x0000008cb700720c */ /* 0x000fe20003f06270 */
[----:B------:R-:W-:Y:S01]  /*dc90*/  FFMA.FTZ R66, -R155, R89, R66 ;  /* 0x000000599b427223 */ /* 0x000fe20000010142 */
[-C--:B------:R-:W-:Y:S02]  /*dca0*/  ISETP.GE.AND P1, PT, R93, R142.reuse, PT ;  /* 0x0000008e5d00720c */ /* 0x080fe40003f26270 */
[----:B------:R-:W-:Y:S02]  /*dcb0*/  FSEL R188, R52, -INF , P5 ;  /* 0xff80000034bc7808 */ /* 0x000fe40002800000 */
[----:B------:R-:W-:Y:S02]  /*dcc0*/  FSEL R57, R57, -INF , P1 ;  /* 0xff80000039397808 */ /* 0x000fe40000800000 */
        /* <DEDUP_REMOVED lines=21> */
[----:B------:R-:W-:Y:S02]  /*de20*/  FSEL R52, R94, -INF , !P5 ;  /* 0xff8000005e347808 */ /* 0x000fe40006800000 */
        /* <DEDUP_REMOVED lines=10> */
[----:B------:R-:W-:Y:S02]  /*ded0*/  FSEL R210, R210, -INF , !P1 ;  /* 0xff800000d2d27808 */ /* 0x000fe40004800000 */
        /* <DEDUP_REMOVED lines=21> */
[----:B------:R-:W-:Y:S02]  /*e030*/  FSEL R222, R222, -INF , !P5 ;  /* 0xff800000dede7808 */ /* 0x000fe40006800000 */
[-C--:B------:R-:W-:Y:S02]  /*e040*/  ISETP.GE.AND P5, PT, R178, R141.reuse, PT ;  /* 0x0000008db200720c */ /* 0x080fe40003fa6270 */
[----:B------:R-:W-:Y:S02]  /*e050*/  ISETP.GE.AND P0, PT, R41, R140, PT ;  /* 0x0000008c2900720c */ /* 0x000fe40003f06270 */
[----:B------:R-:W-:Y:S02]  /*e060*/  FSEL R166, R166, -INF , !P1 ;  /* 0xff800000a6a67808 */ /* 0x000fe40004800000 */
[----:B------:R-:W-:Y:S02]  /*e070*/  ISETP.GE.AND P1, PT, R171, R141, PT ;  /* 0x0000008dab00720c */ /* 0x000fe40003f26270 */
[----:B------:R-:W-:Y:S02]  /*e080*/  FSEL R43, R67, -INF , P0 ;  /* 0xff800000432b7808 */ /* 0x000fe40000000000 */
[----:B------:R-:W-:Y:S02]  /*e090*/  FSEL R50, R125, -INF , !P1 ;  /* 0xff8000007d327808 */ /* 0x000fe40004800000 */
[-C--:B------:R-:W-:Y:S02]  /*e0a0*/  ISETP.GE.AND P1, PT, R123, R139.reuse, PT ;  /* 0x0000008b7b00720c */ /* 0x080fe40003f26270 */
        /* <DEDUP_REMOVED lines=67> */
[-C--:B------:R-:W-:Y:S02]  /*e4e0*/  ISETP.GE.AND P4, PT, R101, R141.reuse, PT ;  /* 0x0000008d6500720c */ /* 0x080fe40003f86270 */
[----:B------:R-:W-:Y:S02]  /*e4f0*/  ISETP.GE.AND P0, PT, R177, R141, PT ;  /* 0x0000008db100720c */ /* 0x000fe40003f06270 */
        /* <DEDUP_REMOVED lines=25> */
[----:B------:R-:W-:Y:S02]  /*e690*/  FSEL R118, R59, -INF , !P1 ;  /* 0xff8000003b767808 */ /* 0x000fe40004800000 */
[----:B------:R-:W-:Y:S02]  /*e6a0*/  FMNMX3.FTZ R57, R57, R56, R208, !PT ;  /* 0x0000003839397276 */ /* 0x000fe400078100d0 */
[-C--:B------:R-:W-:Y:S02]  /*e6b0*/  ISETP.GE.AND P1, PT, R0, R139.reuse, PT ;  /* 0x0000008b0000720c */ /* 0x080fe40003f26270 */
[-C--:B------:R-:W-:Y:S02]  /*e6c0*/  ISETP.GE.AND P0, PT, R117, R139.reuse, PT ;  /* 0x0000008b7500720c */ /* 0x080fe40003f06270 */
[----:B------:R-:W-:Y:S02]  /*e6d0*/  FMNMX3.FTZ R53, R53, R166, R214, !PT ;  /* 0x000000a635357276 */ /* 0x000fe400078100d6 */
        /* <DEDUP_REMOVED lines=117> */
[-C--:B------:R-:W-:Y:S01]  /*ee30*/  FFMA.FTZ R186, R186, R84.reuse, -R97 ;  /* 0x00000054baba7223 */ /* 0x080fe20000010861 */
        /* <DEDUP_REMOVED lines=24> */
[-CC-:B------:R-:W-:Y:S01]  /*efc0*/  FFMA.FTZ R178, R178, R84.reuse, -R93.reuse ;  /* 0x00000054b2b27223 */ /* 0x180fe2000001085d */
[----:B------:R-:W-:Y:S03]  /*efd0*/  FFMA.FTZ R118, R118, R84, -R93 ;  /* 0x0000005476767223 */ /* 0x000fe6000001085d */
[----:B------:R-:W5:Y:S01]  /*efe0*/  MUFU.EX2 R123, R123 ;  /* 0x0000007b007b7308 */ /* 0x000f620000000800 */
[----:B---3--:R-:W-:Y:S01]  /*eff0*/  F2FP.BF16.F32.PACK_AB R65, R127, R176 ;  /* 0x000000b07f41723e */ /* 0x008fe200000010ff */
[----:B------:R-:W-:Y:S01]  /*f000*/  FFMA.FTZ R176, R61, R164, R176 ;  /* 0x000000a43db07223 */ /* 0x000fe200000100b0 */
[----:B------:R-:W-:Y:S01]  /*f010*/  FADD.FTZ R169, R167, R169 ;  /* 0x000000a9a7a97221 */ /* 0x000fe20000010000 */
[-CC-:B------:R-:W-:Y:S01]  /*f020*/  FFMA.FTZ R164, R168, R84.reuse, -R97.reuse ;  /* 0x00000054a8a47223 */ /* 0x180fe20000010861 */
        /* <DEDUP_REMOVED lines=210> */
.L_x_9704:
        /* <DEDUP_REMOVED lines=11> */
.L_x_9719:
        /* <DEDUP_REMOVED lines=45> */
[----:B------:R-:W4:Y:S01]  /*100d0*/  @P1 MUFU.LG2 R6, R6 ;  /* 0x0000000600061308 */ /* 0x000f220000000c00 */
[----:B------:R-:W-:-:S02]  /*100e0*/  LOP3.LUT R15, R128, 0xd8, RZ, 0xc0, !PT ;  /* 0x000000d8800f7812 */ /* 0x000fc400078ec0ff */
[----:B------:R1:W5:Y:S01]  /*100f0*/  LD.E R24, desc[UR4][R2.64+0xcc] ;  /* 0x0000cc0402187980 */ /* 0x000362000c101900 */
[----:B--2---:R-:W-:Y:S02]  /*10100*/  LOP3.LUT R10, R130, 0x30, RZ, 0xc0, !PT ;  /* 0x00000030820a7812 */ /* 0x004fe400078ec0ff */
[----:B---3--:R-:W-:Y:S01]  /*10110*/  LOP3.LUT R11, R15, 0x18, R130, 0x78, !PT ;  /* 0x000000180f0b7812 */ /* 0x008fe200078e7882 */
[----:B------:R1:W5:Y:S01]  /*10120*/  LD.E.64 R28, desc[UR4][R2.64+0x78] ;  /* 0x00007804021c7980 */ /* 0x000362000c101b00 */
[----:B------:R-:W2:Y:S01]  /*10130*/  @P0 MUFU.LG2 R5, R5 ;  /* 0x0000000500050308 */ /* 0x000ea20000000c00 */
[----:B------:R-:W-:Y:S02]  /*10140*/  SHF.R.U32.HI R21, RZ, 0x2, R129 ;  /* 0x00000002ff157819 */ /* 0x000fe40000011681 */
[----:B------:R1:W5:Y:S01]  /*10150*/  LD.E.64 R26, desc[UR4][R2.64+0xa8] ;  /* 0x0000a804021a7980 */ /* 0x000362000c101b00 */
[----:B------:R-:W-:Y:S02]  /*10160*/  MOV R22, 0xff800000 ;  /* 0xff80000000167802 */ /* 0x000fe40000000f00 */
[----:B------:R-:W-:-:S02]  /*10170*/  MOV R20, 0xff800000 ;  /* 0xff80000000147802 */ /* 0x000fc40000000f00 */
[----:B------:R-:W-:Y:S01]  /*10180*/  LOP3.LUT R21, R10, 0x7, R21, 0xf8, !PT ;  /* 0x000000070a157812 */ /* 0x000fe200078ef815 */
[----:B----4-:R-:W-:Y:S01]  /*10190*/  @P1 FMUL.FTZ R7, R6, 0.69314718246459960938 ;  /* 0x3f31721806071820 */ /* 0x010fe20000410000 */
[----:B------:R-:W-:-:S03]  /*101a0*/  LOP3.LUT R6, R11, 0xf24, R128, 0xf8, !PT ;  /* 0x00000f240b067812 */ /* 0x000fc600078ef880 */
[----:B-----5:R-:W-:Y:S01]  /*101b0*/  @P1 FFMA.FTZ R22, R4, R41, R7 ;  /* 0x0000002904161223 */ /* 0x020fe20000010007 */
[----:B------:R-:W-:Y:S01]  /*101c0*/  LEA R87, R6, R87, 0x2 ;  /* 0x0000005706577211 */ /* 0x000fe200078e10ff */
[----:B------:R-:W-:Y:S01]  /*101d0*/  BAR.SYNC.DEFER_BLOCKING 0x0 ;  /* 0x0000000000007b1d */ /* 0x000fe20000010000 */
[----:B--2---:R-:W-:-:S04]  /*101e0*/  @P0 FMUL.FTZ R5, R5, 0.69314718246459960938 ;  /* 0x3f31721805050820 */ /* 0x004fc80000410000 */
[----:B------:R-:W-:Y:S01]  /*101f0*/  @P0 FFMA.FTZ R20, R4, R0, R5 ;  /* 0x0000000004140223 */ /* 0x000fe20000010005 */
[----:B------:R-:W-:Y:S01]  /*10200*/  LOP3.LUT P0, RZ, R129, 0x3, RZ, 0xc0, !PT ;  /* 0x0000000381ff7812 */ /* 0x000fe2000780c0ff */
[----:B------:R1:W2:Y:S04]  /*10210*/  LDS.128 R16, [R87] ;  /* 0x0000000057107984 */ /* 0x0002a80000000c00 */
[----:B------:R1:W3:Y:S01]  /*10220*/  LDS.128 R4, [R87+0x1800] ;  /* 0x0018000057047984 */ /* 0x0002e20000000c00 */
[----:B------:R-:W-:Y:S01]  /*10230*/  BSSY.RECONVERGENT B0, `(.L_x_9713) ;  /* 0x0000011000007945 */ /* 0x000fe20003800200 */
[----:B------:R-:W-:Y:S01]  /*10240*/  IMAD R157, R8, UR7, R157 ;  /* 0x00000007089d7c24 */ /* 0x000fe2000f8e029d */
[----:B------:R-:W-:-:S03]  /*10250*/  SHF.L.U32 R8, R149, 0x6, RZ ;  /* 0x0000000695087819 */ /* 0x000fc600000006ff */
[----:B------:R-:W-:-:S04]  /*10260*/  IMAD R13, R157, R13, R158 ;  /* 0x0000000d9d0d7224 */ /* 0x000fc800078e029e */
[----:B------:R-:W-:Y:S02]  /*10270*/  IMAD R25, R9, R13, R8 ;  /* 0x0000000d09197224 */ /* 0x000fe400078e0208 */
[----:B------:R1:W4:Y:S04]  /*10280*/  LDS.128 R12, [R87+0x800] ;  /* 0x00080000570c7984 */ /* 0x0003280000000c00 */
[----:B------:R1:W1:Y:S01]  /*10290*/  LDS.128 R8, [R87+0x1000] ;  /* 0x0010000057087984 */ /* 0x0002620000000c00 */
[----:B--23--:R-:W-:Y:S05]  /*102a0*/  @P0 BRA `(.L_x_9714) ;  /* 0x0000000000240947 */ /* 0x00cfea0003800000 */
        /* <DEDUP_REMOVED lines=9> */
.L_x_9714:
[----:B------:R-:W-:Y:S05]  /*10340*/  BSYNC.RECONVERGENT B0 ;  /* 0x0000000000007941 */ /* 0x000fea0003800200 */
.L_x_9713:
[----:B-1----:R-:W3:Y:S01]  /*10350*/  LD.E R2, desc[UR4][R2.64+0xc0] ;  /* 0x0000c00402027980 */ /* 0x002ee2000c101900 */
[----:B------:R-:W-:Y:S01]  /*10360*/  LOP3.LUT R21, R128, 0x1c, RZ, 0xc0, !PT ;  /* 0x0000001c80157812 */ /* 0x000fe200078ec0ff */
[----:B------:R-:W-:Y:S01]  /*10370*/  IMAD R24, R25, R24, RZ ;  /* 0x0000001819187224 */ /* 0x000fe200078e02ff */
[----:B------:R-:W-:Y:S01]  /*10380*/  SHF.R.U32.HI R129, RZ, 0x3, R129 ;  /* 0x00000003ff817819 */ /* 0x000fe20000011681 */
        /* <DEDUP_REMOVED lines=17> */
[----:B--2---:R-:W-:Y:S05]  /*104a0*/  @P4 RET.REL.NODEC R148 `(_ZN5flash24flash_fwd_splitkv_kernelI23Flash_fwd_kernel_traitsILi32ELi64ELi128ELi4ELb0ELb0EN7cutlass10bfloat16_tE19Flash_kernel_traitsILi32ELi64ELi128ELi4ES3_EELb0ELb1ELb1ELb0ELb0ELb0ELb1ELb0EEEvNS_16Flash_fwd_paramsE) ;  /* 0xfffffef894d44950 */ /* 0x004fea0003c3ffff */
[----:B------:R-:W-:Y:S01]  /*104b0*/  MOV R149, 0x0 ;  /* 0x0000000000957802 */ /* 0x000fe20000000f00 */
[----:B------:R1:W-:Y:S03]  /*104c0*/  ST.E.128 desc[UR4][R2.64+0x1800], R4 ;  /* 0x0018000402007985 */ /* 0x0003e6000c101d04 */
[----:B-1----:R-:W-:Y:S05]  /*104d0*/  RET.REL.NODEC R148 `(_ZN5flash24flash_fwd_splitkv_kernelI23Flash_fwd_kernel_traitsILi32ELi64ELi128ELi4ELb0ELb0EN7cutlass10bfloat16_tE19Flash_kernel_traitsILi32ELi64ELi128ELi4ES3_EELb0ELb1ELb1ELb0ELb0ELb0ELb1ELb0EEEvNS_16Flash_fwd_paramsE) ;  /* 0xfffffef894c87950 */ /* 0x002fea0003c3ffff */
.L_x_9712:
[----:B------:R-:W-:Y:S01]  /*104e0*/  MOV R8, 0x2 ;  /* 0x0000000200087802 */ /* 0x000fe20000000f00 */
[----:B------:R-:W-:Y:S01]  /*104f0*/  IMAD.MOV.U32 R5, RZ, RZ, 0x1f ;  /* 0x0000001fff057424 */ /* 0x000fe200078e00ff */
[----:B------:R-:W-:-:S07]  /*10500*/  MOV R7, 0xffffffff ;  /* 0xffffffff00077802 */ /* 0x000fce0000000f00 */
[----:B-1---5:R-:W-:Y:S05]  /*10510*/  WARPSYNC.COLLECTIVE R7, `(.L_x_9715) ;  /* 0x0000000007087348 */ /* 0x022fea0003c00000 */
[----:B------:R2:W3:Y:S02]  /*10520*/  SHFL.BFLY P0, R11, R165, R8, R5 ;  /* 0x0c000008a50b7389 */ /* 0x0004e40000000005 */
[----:B-123-5:R-:W-:Y:S05]  /*10530*/  ENDCOLLECTIVE ;  /* 0x000000000000791b */ /* 0x02efea0003800000 */
.L_x_9715:
[----:B------:R-:W-:Y:S02]  /*10540*/  IMAD.MOV.U32 R6, RZ, RZ, R11 ;  /* 0x000000ffff067224 */ /* 0x000fe400078e000b */
[----:B------:R-:W-:Y:S02]  /*10550*/  IMAD.MOV.U32 R8, RZ, RZ, 0x1 ;  /* 0x00000001ff087424 */ /* 0x000fe400078e00ff */
[----:B------:R-:W-:-:S05]  /*10560*/  FADD.FTZ R9, R6, R165 ;  /* 0x000000a506097221 */ /* 0x000fca0000010000 */
[----:B------:R-:W-:-:S07]  /*10570*/  MOV R165, R9 ;  /* 0x0000000900a57202 */ /* 0x000fce0000000f00 */
[----:B------:R-:W-:Y:S05]  /*10580*/  WARPSYNC.COLLECTIVE R7, `(.L_x_9716) ;  /* 0x0000000007087348 */ /* 0x000fea0003c00000 */
[----:B------:R1:W2:Y:S02]  /*10590*/  SHFL.BFLY P0, R11, R165, R8, R5 ;  /* 0x0c000008a50b7389 */ /* 0x0002a40000000005 */
[----:B-12---:R-:W-:Y:S05]  /*105a0*/  ENDCOLLECTIVE ;  /* 0x000000000000791b */ /* 0x006fea0003800000 */
.L_x_9716:
[----:B------:R-:W-:Y:S01]  /*105b0*/  MOV R165, R164 ;  /* 0x000000a400a57202 */ /* 0x000fe20000000f00 */
[----:B------:R-:W-:Y:S01]  /*105c0*/  IMAD.MOV.U32 R8, RZ, RZ, 0x2 ;  /* 0x00000002ff087424 */ /* 0x000fe200078e00ff */
[----:B------:R-:W-:-:S07]  /*105d0*/  MOV R6, R11 ;  /* 0x0000000b00067202 */ /* 0x000fce0000000f00 */
[----:B------:R-:W-:Y:S05]  /*105e0*/  WARPSYNC.COLLECTIVE R7, `(.L_x_9717) ;  /* 0x0000000007087348 */ /* 0x000fea0003c00000 */
[----:B------:R1:W2:Y:S02]  /*105f0*/  SHFL.BFLY P0, R11, R165, R8, R5 ;  /* 0x0c000008a50b7389 */ /* 0x0002a40000000005 */
[----:B-12---:R-:W-:Y:S05]  /*10600*/  ENDCOLLECTIVE ;  /* 0x000000000000791b */ /* 0x006fea0003800000 */
.L_x_9717:
[----:B------:R-:W-:Y:S01]  /*10610*/  FADD.FTZ R6, R9, R6 ;  /* 0x0000000609067221 */ /* 0x000fe20000010000 */
[----:B------:R-:W-:Y:S01]  /*10620*/  FADD.FTZ R10, R11, R164 ;  /* 0x000000a40b0a7221 */ /* 0x000fe20000010000 */
[----:B------:R-:W-:-:S04]  /*10630*/  MOV R8, 0x1 ;  /* 0x0000000100087802 */ /* 0x000fc80000000f00 */
[----:B------:R-:W-:-:S07]  /*10640*/  MOV R165, R10 ;  /* 0x0000000a00a57202 */ /* 0x000fce0000000f00 */
[----:B------:R-:W-:Y:S05]  /*10650*/  WARPSYNC.COLLECTIVE R7, `(.L_x_9718) ;  /* 0x0000000007087348 */ /* 0x000fea0003c00000 */
[----:B------:R1:W2:Y:S02]  /*10660*/  SHFL.BFLY P0, R11, R165, R8, R5 ;  /* 0x0c000008a50b7389 */ /* 0x0002a40000000005 */
[----:B-12---:R-:W-:Y:S05]  /*10670*/  ENDCOLLECTIVE ;  /* 0x000000000000791b */ /* 0x006fea0003800000 */
.L_x_9718:
[----:B------:R-:W-:Y:S05]  /*10680*/  BRA `(.L_x_9719) ;  /* 0xfffffff400dc7947 */ /* 0x000fea000383ffff */
.L_x_9720:
        /* <DEDUP_REMOVED lines=15> */
.L_x_10334:


//--------------------- .text._ZN5flash24flash_fwd_splitkv_kernelI23Flash_fwd_kernel_traitsILi32ELi64ELi128ELi4ELb0ELb0EN7cutlass10bfloat16_tE19Flash_kernel_traitsILi32ELi64ELi128ELi4ES3_EELb0ELb1ELb1ELb0ELb0ELb1ELb1ELb0EEEvNS_16Flash_fwd_paramsE --------------------------
	.section	.text._ZN5flash24flash_fwd_splitkv_kernelI23Flash_fwd_kernel_traitsILi32ELi64ELi128ELi4ELb0ELb0EN7cutlass10bfloat16_tE19Flash_kernel_traitsILi32ELi64ELi128ELi4ES3_EELb0ELb1ELb1ELb0ELb0ELb1ELb1ELb0EEEvNS_16Flash_fwd_paramsE,"ax",@progbits
	.align	128
        .global         _ZN5flash24flash_fwd_splitkv_kernelI23Flash_fwd_kernel_traitsILi32ELi64ELi128ELi4ELb0ELb0EN7cutlass10bfloat16_tE19Flash_kernel_traitsILi32ELi64ELi128ELi4ES3_EELb0ELb1ELb1ELb0ELb0ELb1ELb1ELb0EEEvNS_16Flash_fwd_paramsE
        .type           _ZN5flash24flash_fwd_splitkv_kernelI23Flash_fwd_kernel_traitsILi32ELi64ELi128ELi4ELb0ELb0EN7cutlass10bfloat16_tE19Flash_kernel_traitsILi32ELi64ELi128ELi4ES3_EELb0ELb1ELb1ELb0ELb0ELb1ELb1ELb0EEEvNS_16Flash_fwd_paramsE,@function
        .size           _ZN5flash24flash_fwd_splitkv_kernelI23Flash_fwd_kernel_traitsILi32ELi64ELi128ELi4ELb0ELb0EN7cutlass10bfloat16_tE19Flash_kernel_traitsILi32ELi64ELi128ELi4ES3_EELb0ELb1ELb1ELb0ELb0ELb1ELb1ELb0EEEvNS_16Flash_fwd_paramsE,(.L_x_10335 - _ZN5flash24flash_fwd_splitkv_kernelI23Flash_fwd_kernel_traitsILi32ELi64ELi128ELi4ELb0ELb0EN7cutlass10bfloat16_tE19Flash_kernel_traitsILi32ELi64ELi128ELi4ES3_EELb0ELb1ELb1ELb0ELb0ELb1ELb1ELb0EEEvNS_16Flash_fwd_paramsE)
        .other          _ZN5flash24flash_fwd_splitkv_kernelI23Flash_fwd_kernel_traitsILi32ELi64ELi128ELi4ELb0ELb0EN7cutlass10bfloat16_tE19Flash_kernel_traitsILi32ELi64ELi128ELi4ES3_EELb0ELb1ELb1ELb0ELb0ELb1ELb1ELb0EEEvNS_16Flash_fwd_paramsE,@"STO_CUDA_ENTRY STV_DEFAULT"
_ZN5flash24flash_fwd_splitkv_kernelI23Flash_fwd_kernel_traitsILi32ELi64ELi128ELi4ELb0ELb0EN7cutlass10bfloat16_tE19Flash_kernel_traitsILi32ELi64ELi128ELi4ES3_EELb0ELb1ELb1ELb0ELb0ELb1ELb1ELb0EEEvNS_16Flash_fwd_paramsE:
.text._ZN5flash24flash_fwd_splitkv_kernelI23Flash_fwd_kernel_traitsILi32ELi64ELi128ELi4ELb0ELb0EN7cutlass10bfloat16_tE19Flash_kernel_traitsILi32ELi64ELi128ELi4ES3_EELb0ELb1ELb1ELb0ELb0ELb1ELb1ELb0EEEvNS_16Flash_fwd_paramsE:
        /* <DEDUP_REMOVED lines=8> */
[----:B------:R-:W-:-:S07]  /*0080*/  ISETP.NE.U32.AND P0, PT, R7, RZ, PT ;  /* 0x000000ff0700720c */ /* 0x000fce0003f05070 */
        /* <DEDUP_REMOVED lines=9> */
[----:B------:R-:W-:Y:S01]  /*0120*/  IMAD.MOV R0, RZ, RZ, -R163 ;  /* 0x000000ffff007224 */ /* 0x000fe200078e0aa3 */
[----:B------:R-:W3:Y:S03]  /*0130*/  LDC R5, c[0x0][0x374] ;  /* 0x0000dd00ff057b82 */ /* 0x000ee60000000800 */
        /* <DEDUP_REMOVED lines=8> */
[----:B-1234-:R-:W-:Y:S02]  /*01c0*/  IMAD R162, R7, R162, UR4 ;  /* 0x0000000407a27e24 */ /* 0x01efe4000f8e02a2 */
[----:B------:R-:W-:Y:S05]  /*01d0*/  CALL.REL.NOINC `($_ZN5flash24flash_fwd_splitkv_kernelI23Flash_fwd_kernel_traitsILi32ELi64ELi128ELi4ELb0ELb0EN7cutlass10bfloat16_tE19Flash_kernel_traitsILi32ELi64ELi128ELi4ES3_EELb0ELb1ELb1ELb0ELb0ELb1ELb1ELb0EEEvNS_16Flash_fwd_paramsE$_ZN5flash30compute_attn_1rowblock_splitkvI23Flash_fwd_kernel_traitsILi32ELi64ELi128ELi4ELb0ELb0EN7cutlass10bfloat16_tE19Flash_kernel_traitsILi32ELi64ELi128ELi4ES3_EELb0ELb1ELb1ELb0ELb0ELb1ELb1ELb0ENS_16Flash_fwd_paramsEEEvRKT8_iiiii) ;  /* 0x0000000000087944 */ /* 0x000fea0003c00000 */
[----:B------:R-:W-:Y:S05]  /*01e0*/  BSYNC.RECONVERGENT B3 ;  /* 0x0000000000037941 */ /* 0x000fea0003800200 */
.L_x_9721:
[----:B------:R-:W-:Y:S05]  /*01f0*/  EXIT ;  /* 0x000000000000794d */ /* 0x000fea0003800000 */
        .type           $_ZN5flash24flash_fwd_splitkv_kernelI23Flash_fwd_kernel_traitsILi32ELi64ELi128ELi4ELb0ELb0EN7cutlass10bfloat16_tE19Flash_kernel_traitsILi32ELi64ELi128ELi4ES3_EELb0ELb1ELb1ELb0ELb0ELb1ELb1ELb0EEEvNS_16Flash_fwd_paramsE$_ZN5flash30compute_attn_1rowblock_splitkvI23Flash_fwd_kernel_traitsILi32ELi64ELi128ELi4ELb0ELb0EN7cutlass10bfloat16_tE19Flash_kernel_traitsILi32ELi64ELi128ELi4ES3_EELb0ELb1ELb1ELb0ELb0ELb1ELb1ELb0ENS_16Flash_fwd_paramsEEEvRKT8_iiiii,@function
        .size           $_ZN5flash24flash_fwd_splitkv_kernelI23Flash_fwd_kernel_traitsILi32ELi64ELi128ELi4ELb0ELb0EN7cutlass10bfloat16_tE19Flash_kernel_traitsILi32ELi64ELi128ELi4ES3_EELb0ELb1ELb1ELb0ELb0ELb1ELb1ELb0EEEvNS_16Flash_fwd_paramsE$_ZN5flash30compute_attn_1rowblock_splitkvI23Flash_fwd_kernel_traitsILi32ELi64ELi128ELi4ELb0ELb0EN7cutlass10bfloat16_tE19Flash_kernel_traitsILi32ELi64ELi128ELi4ES3_EELb0ELb1ELb1ELb0ELb0ELb1ELb1ELb0ENS_16Flash_fwd_paramsEEEvRKT8_iiiii,(.L_x_10335 - $_ZN5flash24flash_fwd_splitkv_kernelI23Flash_fwd_kernel_traitsILi32ELi64ELi128ELi4ELb0ELb0EN7cutlass10bfloat16_tE19Flash_kernel_traitsILi32ELi64ELi128ELi4ES3_EELb0ELb1ELb1ELb0ELb0ELb1ELb1ELb0EEEvNS_16Flash_fwd_paramsE$_ZN5flash30compute_attn_1rowblock_splitkvI23Flash_fwd_kernel_traitsILi32ELi64ELi128ELi4ELb0ELb0EN7cutlass10bfloat16_tE19Flash_kernel_traitsILi32ELi64ELi128ELi4ES3_EELb0ELb1ELb1ELb0ELb0ELb1ELb1ELb0ENS_16Flash_fwd_paramsEEEvRKT8_iiiii)
$_ZN5flash24flash_fwd_splitkv_kernelI23Flash_fwd_kernel_traitsILi32ELi64ELi128ELi4ELb0ELb0EN7cutlass10bfloat16_tE19Flash_kernel_traitsILi32ELi64ELi128ELi4ES3_EELb0ELb1ELb1ELb0ELb0ELb1ELb1ELb0EEEvNS_16Flash_fwd_paramsE$_ZN5flash30compute_attn_1rowblock_splitkvI23Flash_fwd_kernel_traitsILi32ELi64ELi128ELi4ELb0ELb0EN7cutlass10bfloat16_tE19Flash_kernel_traitsILi32ELi64ELi128ELi4ES3_EELb0ELb1ELb1ELb0ELb0ELb1ELb1ELb0ENS_16Flash_fwd_paramsEEEvRKT8_iiiii:
        /* <DEDUP_REMOVED lines=38> */
.L_x_9723:
[----:B------:R-:W-:Y:S05]  /*0460*/  BSYNC.RECONVERGENT B0 ;  /* 0x0000000000007941 */ /* 0x000fea0003800200 */
.L_x_9722:
[----:B------:R-:W-:Y:S04]  /*0470*/  BSSY.RECONVERGENT B0, `(.L_x_9724) ;  /* 0x0000007000007945 */ /* 0x000fe80003800200 */
[----:B------:R-:W-:Y:S05]  /*0480*/  @!P3 BRA `(.L_x_9725) ;  /* 0x000000000014b947 */ /* 0x000fea0003800000 */
[----:B------:R-:W3:Y:S02]  /*0490*/  LD.E.U8 R7, desc[UR4][R2.64+0x1b2] ;  /* 0x0001b20402077980 */ /* 0x000ee4000c101100 */
[----:B---3--:R-:W-:-:S13]  /*04a0*/  ISETP.NE.AND P1, PT, R7, RZ, PT ;  /* 0x000000ff0700720c */ /* 0x008fda0003f25270 */
[----:B------:R-:W3:Y:S02]  /*04b0*/  @P1 LD.E R10, desc[UR4][R16.64+0x4] ;  /* 0x00000404100a1980 */ /* 0x000ee4000c101900 */
[----:B---3-5:R-:W-:-:S06]  /*04c0*/  @P1 IADD3 R21, PT, PT, R10, -R13, RZ ;  /* 0x8000000d0a151210 */ /* 0x028fcc0007ffe0ff */
[----:B------:R3:W5:Y:S02]  /*04d0*/  @!P1 LD.E R21, desc[UR4][R16.64] ;  /* 0x0000000410159980 */ /* 0x000764000c101900 */
.L_x_9725:
[----:B------:R-:W-:Y:S05]  /*04e0*/  BSYNC.RECONVERGENT B0 ;  /* 0x0000000000007941 */ /* 0x000fea0003800200 */
.L_x_9724:
        /* <DEDUP_REMOVED lines=8> */
.L_x_9727:
[----:B------:R-:W4:Y:S01]  /*0570*/  LD.E.64 R6, desc[UR4][R2.64+0x108] ;  /* 0x0001080402067980 */ /* 0x000f22000c101b00 */
[----:B------:R-:W-:Y:S01]  /*0580*/  BSSY.RECONVERGENT B0, `(.L_x_9729) ;  /* 0x0000006000007945 */ /* 0x000fe20003800200 */
[----:B----4-:R-:W-:Y:S01]  /*0590*/  ISETP.NE.U32.AND P0, PT, R6, RZ, PT ;  /* 0x000000ff0600720c */ /* 0x010fe20003f05070 */
[----:B------:R-:W-:-:S03]  /*05a0*/  IMAD.MOV.U32 R6, RZ, RZ, RZ ;  /* 0x000000ffff067224 */ /* 0x000fc600078e00ff */
[----:B------:R-:W-:-:S13]  /*05b0*/  ISETP.NE.AND.EX P0, PT, R7, RZ, PT, P0 ;  /* 0x000000ff0700720c */ /* 0x000fda0003f05300 */
[----:B------:R-:W-:Y:S05]  /*05c0*/  @!P0 BRA `(.L_x_9730) ;  /* 0x0000000000048947 */ /* 0x000fea0003800000 */
[----:B------:R4:W5:Y:S02]  /*05d0*/  LD.E R6, desc[UR4][R2.64+0xbc] ;  /* 0x0000bc0402067980 */ /* 0x000964000c101900 */
.L_x_9730:
[----:B------:R-:W-:Y:S05]  /*05e0*/  BSYNC.RECONVERGENT B0 ;  /* 0x0000000000007941 */ /* 0x000fea0003800200 */
.L_x_9729:
[----:B-----5:R-:W-:Y:S02]  /*05f0*/  IADD3 R21, PT, PT, R6, R21, -R12 ;  /* 0x0000001506157210 */ /* 0x020fe40007ffe80c */
.L_x_9728:
[----:B------:R-:W-:Y:S05]  /*0600*/  BSYNC.RECONVERGENT B1 ;  /* 0x0000000000017941 */ /* 0x000fea0003800200 */
.L_x_9726:
[----:B------:R-:W-:Y:S01]  /*0610*/  IMAD.SHL.U32 R9, R153, 0x40, RZ ;  /* 0x0000004099097824 */ /* 0x000fe200078e00ff */
[----:B------:R-:W-:Y:S01]  /*0620*/  MOV R6, R152 ;  /* 0x0000009800067202 */ /* 0x000fe20000000f00 */
[----:B------:R-:W-:-:S03]  /*0630*/  IMAD.MOV.U32 R7, RZ, RZ, 0x0 ;  /* 0x00000000ff077424 */ /* 0x000fc600078e00ff */
[----:B------:R-:W-:-:S13]  /*0640*/  ISETP.GT.AND P0, PT, R106, R9, PT ;  /* 0x000000096a00720c */ /* 0x000fda0003f04270 */
[----:B-1234-:R-:W-:Y:S05]  /*0650*/  @!P0 RET.REL.NODEC R6 `(_ZN5flash24flash_fwd_splitkv_kernelI23Flash_fwd_kernel_traitsILi32ELi64ELi128ELi4ELb0ELb0EN7cutlass10bfloat16_tE19Flash_kernel_traitsILi32ELi64ELi128ELi4ES3_EELb0ELb1ELb1ELb0ELb0ELb1ELb1ELb0EEEvNS_16Flash_fwd_paramsE) ;  /* 0xfffffff806688950 */ /* 0x01efea0003c3ffff */
        /* <DEDUP_REMOVED lines=9> */
[----:B------:R5:W1:Y:S02]  /*06f0*/  F2I.FTZ.U32.TRUNC.NTZ R19, R18 ;  /* 0x0000001200137305 */ /* 0x000a64000021f000 */
[----:B-----5:R-:W-:Y:S02]  /*0700*/  IMAD.MOV.U32 R18, RZ, RZ, RZ ;  /* 0x000000ffff127224 */ /* 0x020fe400078e00ff */
[----:B--2---:R-:W-:-:S05]  /*0710*/  VIADD R7, R7, 0x7f ;  /* 0x0000007f07077836 */ /* 0x004fca0000000000 */
[----:B------:R-:W-:Y:S02]  /*0720*/  SHF.R.S32.HI R16, RZ, 0x1f, R7 ;  /* 0x0000001fff107819 */ /* 0x000fe40000011407 */
[----:B----4-:R-:W-:Y:S02]  /*0730*/  IADD3 R6, PT, PT, R23, -R106, -R6 ;  /* 0x8000006a17067210 */ /* 0x010fe40007ffe806 */
[----:B------:R-:W-:Y:S01]  /*0740*/  LEA.HI R16, R16, R7, RZ, 0x7 ;  /* 0x0000000710107211 */ /* 0x000fe200078f38ff */
[----:B-1----:R-:W-:-:S03]  /*0750*/  IMAD.MOV R7, RZ, RZ, -R19 ;  /* 0x000000ffff077224 */ /* 0x002fc600078e0a13 */
[-C--:B------:R-:W-:Y:S01]  /*0760*/  LEA.HI.SX32 R16, R16, R5.reuse, 0x19 ;  /* 0x0000000510107211 */ /* 0x080fe200078fcaff */
[----:B------:R-:W-:Y:S01]  /*0770*/  IMAD R14, R7, R10, RZ ;  /* 0x0000000a070e7224 */ /* 0x000fe200078e02ff */
[----:B------:R-:W-:-:S03]  /*0780*/  IABS R7, R5 ;  /* 0x0000000500077213 */ /* 0x000fc60000000000 */
[----:B------:R-:W-:Y:S02]  /*0790*/  VIADD R16, R16, 0xffffffff ;  /* 0xffffffff10107836 */ /* 0x000fe40000000000 */
[----:B------:R-:W-:-:S03]  /*07a0*/  IMAD.HI.U32 R14, R19, R14, R18 ;  /* 0x0000000e130e7227 */ /* 0x000fc600078e0012 */
[----:B------:R-:W-:Y:S01]  /*07b0*/  IABS R8, R16 ;  /* 0x0000001000087213 */ /* 0x000fe20000000000 */
[----:B------:R-:W-:Y:S01]  /*07c0*/  IMAD.MOV R7, RZ, RZ, -R7 ;  /* 0x000000ffff077224 */ /* 0x000fe200078e0a07 */
        /* <DEDUP_REMOVED lines=9> */
[----:B------:R-:W-:Y:S01]  /*0860*/  ISETP.GE.U32.AND P2, PT, R7, R10, PT ;  /* 0x0000000a0700720c */ /* 0x000fe20003f46070 */
[----:B------:R-:W-:-:S05]  /*0870*/  IMAD R7, R153, 0x40, -R106 ;  /* 0x0000004099077824 */ /* 0x000fca00078e0a6a */
[----:B---3--:R-:W-:Y:S02]  /*0880*/  IADD3 R7, PT, PT, R11, R7, R8 ;  /* 0x000000070b077210 */ /* 0x008fe40007ffe008 */
[----:B------:R-:W-:-:S03]  /*0890*/  SHF.R.S32.HI R11, RZ, 0x1f, R6 ;  /* 0x0000001fff0b7819 */ /* 0x000fc60000011406 */
[----:B------:R-:W-:Y:S01]  /*08a0*/  VIADD R7, R7, 0x40 ;  /* 0x0000004007077836 */ /* 0x000fe20000000000 */
[----:B------:R-:W-:Y:S01]  /*08b0*/  LEA.HI R6, R11, R6, RZ, 0x7 ;  /* 0x000000060b067211 */ /* 0x000fe200078f38ff */
        /* <DEDUP_REMOVED lines=10> */
[----:B------:R-:W-:Y:S02]  /*0960*/  SHF.R.S32.HI R10, RZ, 0x7, R10 ;  /* 0x00000007ff0a7819 */ /* 0x000fe4000001140a */
[C---:B------:R-:W-:Y:S02]  /*0970*/  VIADDMNMX R5, R147.reuse, R14, R5, PT ;  /* 0x0000000e93057246 */ /* 0x040fe40003800105 */
[----:B------:R-:W-:Y:S02]  /*0980*/  VIMNMX R147, PT, PT, R147, R6, !PT ;  /* 0x0000000693937248 */ /* 0x000fe40007fe0100 */
[----:B------:R-:W-:-:S04]  /*0990*/  VIMNMX R84, PT, PT, R5, R10, PT ;  /* 0x0000000a05547248 */ /* 0x000fc80003fe0100 */
[----:B------:R-:W-:-:S13]  /*09a0*/  ISETP.GE.AND P0, PT, R147, R84, PT ;  /* 0x000000549300720c */ /* 0x000fda0003f06270 */
[----:B------:R-:W-:Y:S05]  /*09b0*/  @!P0 BRA `(.L_x_9731) ;  /* 0x0000000000d08947 */ /* 0x000fea0003800000 */
        /* <DEDUP_REMOVED lines=47> */
[----:B-1----:R-:W-:Y:S05]  /*0cb0*/  @P4 RET.REL.NODEC R152 `(_ZN5flash24flash_fwd_splitkv_kernelI23Flash_fwd_kernel_traitsILi32ELi64ELi128ELi4ELb0ELb0EN7cutlass10bfloat16_tE19Flash_kernel_traitsILi32ELi64ELi128ELi4ES3_EELb0ELb1ELb1ELb0ELb0ELb1ELb1ELb0EEEvNS_16Flash_fwd_paramsE) ;  /* 0xfffffff098d04950 */ /* 0x002fea0003c3ffff */
[----:B------:R-:W-:Y:S02]  /*0cc0*/  MOV R3, 0xff800000 ;  /* 0xff80000000037802 */ /* 0x000fe40000000f00 */
[----:B------:R-:W-:-:S03]  /*0cd0*/  MOV R153, 0x0 ;  /* 0x0000000000997802 */ /* 0x000fc60000000f00 */
[----:B------:R1:W-:Y:S02]  /*0ce0*/  ST.E desc[UR4][R10.64+0xc0], R3 ;  /* 0x0000c0030a007985 */ /* 0x0003e4000c101904 */
[----:B-1----:R-:W-:Y:S05]  /*0cf0*/  RET.REL.NODEC R152 `(_ZN5flash24flash_fwd_splitkv_kernelI23Flash_fwd_kernel_traitsILi32ELi64ELi128ELi4ELb0ELb0EN7cutlass10bfloat16_tE19Flash_kernel_traitsILi32ELi64ELi128ELi4ES3_EELb0ELb1ELb1ELb0ELb0ELb1ELb1ELb0EEEvNS_16Flash_fwd_paramsE) ;  /* 0xfffffff098c07950 */ /* 0x002fea0003c3ffff */
.L_x_9731:
        /* <DEDUP_REMOVED lines=60> */
[----:B-1----:R-:W-:Y:S02]  /*10c0*/  IABS R6, R162 ;  /* 0x000000a200067213 */ /* 0x002fe40000000000 */
[----:B------:R-:W-:Y:S01]  /*10d0*/  IABS R7, R17 ;  /* 0x0000001100077213 */ /* 0x000fe20000000000 */
        /* <DEDUP_REMOVED lines=21> */
[----:B---3--:R-:W-:Y:S01]  /*1230*/  SHF.R.S32.HI R7, RZ, 0x1f, R0 ;  /* 0x0000001fff077819 */ /* 0x008fe20000011400 */
[-C--:B--2---:R-:W-:Y:S02]  /*1240*/  IMAD R6, R19, R0.reuse, RZ ;  /* 0x0000000013067224 */ /* 0x084fe400078e02ff */
        /* <DEDUP_REMOVED lines=18> */
.L_x_9733:
        /* <DEDUP_REMOVED lines=36> */
[----:B------:R-:W-:Y:S02]  /*15b0*/  @!P2 IMAD R11, R18, R0, R11 ;  /* 0x00000000120ba224 */ /* 0x000fe400078e020b */
[-C--:B------:R-:W-:Y:S01]  /*15c0*/  @P2 IMAD.WIDE.U32 R18, R138, R7.reuse, RZ ;  /* 0x000000078a122225 */ /* 0x080fe200078e00ff */
[----:B------:R-:W-:Y:S02]  /*15d0*/  ISETP.GE.AND P0, PT, R4, RZ, PT ;  /* 0x000000ff0400720c */ /* 0x000fe40003f06270 */
[----:B------:R-:W-:Y:S01]  /*15e0*/  LEA R5, R84, 0xffffff80, 0x7 ;  /* 0xffffff8054057811 */ /* 0x000fe200078e38ff */
[----:B------:R-:W-:Y:S01]  /*15f0*/  @P2 IMAD R0, R139, R7, RZ ;  /* 0x000000078b002224 */ /* 0x000fe200078e02ff */
[----:B------:R-:W-:-:S02]  /*1600*/  ISETP.NE.AND P3, PT, R17, RZ, PT ;  /* 0x000000ff1100720c */ /* 0x000fc40003f65270 */
[----:B------:R-:W-:Y:S01]  /*1610*/  @!P2 IADD3 R11, PT, PT, R29, R11, RZ ;  /* 0x0000000b1d0ba210 */ /* 0x000fe20007ffe0ff */
[----:B------:R-:W-:Y:S01]  /*1620*/  @P2 IMAD.IADD R11, R19, 0x1, R0 ;  /* 0x00000001130b2824 */ /* 0x000fe200078e0200 */
[----:B------:R-:W-:Y:S02]  /*1630*/  @!P2 MOV R10, R28 ;  /* 0x0000001c000aa202 */ /* 0x000fe40000000f00 */
[----:B------:R-:W-:Y:S02]  /*1640*/  @!P1 IADD3 R6, PT, PT, R6, 0x1, RZ ;  /* 0x0000000106069810 */ /* 0x000fe40007ffe0ff */
        /* <DEDUP_REMOVED lines=14> */
[----:B----4-:R-:W-:Y:S01]  /*1730*/  @!P2 IMAD R0, R27, R8, RZ ;  /* 0x000000081b00a224 */ /* 0x010fe200078e02ff */
        /* <DEDUP_REMOVED lines=17> */
.L_x_9734:
[----:B------:R-:W-:Y:S05]  /*1850*/  BSYNC.RECONVERGENT B0 ;  /* 0x0000000000007941 */ /* 0x000fea0003800200 */
.L_x_9732:
        /* <DEDUP_REMOVED lines=30> */
[----:B------:R-:W-:Y:S01]  /*1a40*/  @P3 VIADD R27, R27, 0x1 ;  /* 0x000000011b1b3836 */ /* 0x000fe20000000000 */
[----:B------:R-:W-:-:S03]  /*1a50*/  SHF.L.U32 R161, R132, 0x3, RZ ;  /* 0x0000000384a17819 */ /* 0x000fc600000006ff */
[----:B------:R-:W-:Y:S02]  /*1a60*/  IMAD.MOV.U32 R18, RZ, RZ, R27 ;  /* 0x000000ffff127224 */ /* 0x000fe400078e001b */
[C---:B------:R-:W-:Y:S02]  /*1a70*/  IMAD R8, R5.reuse, R141, R8 ;  /* 0x0000008d05087224 */ /* 0x040fe400078e0208 */
[----:B------:R-:W-:Y:S01]  /*1a80*/  @!P1 IMAD.MOV R18, RZ, RZ, -R18 ;  /* 0x000000ffff129224 */ /* 0x000fe200078e0a12 */
[----:B------:R-:W-:Y:S01]  /*1a90*/  @!P2 LOP3.LUT R18, RZ, R17, RZ, 0x33, !PT ;  /* 0x00000011ff12a212 */ /* 0x000fe200078e33ff */
[----:B------:R-:W-:Y:S01]  /*1aa0*/  IMAD.WIDE.U32 R34, R5, R140, RZ ;  /* 0x0000008c05227225 */ /* 0x000fe200078e00ff */
[C---:B------:R-:W-:Y:S02]  /*1ab0*/  LOP3.LUT R19, R161.reuse, 0xc0, RZ, 0xc0, !PT ;  /* 0x000000c0a1137812 */ /* 0x040fe400078ec0ff */
[----:B------:R-:W-:Y:S01]  /*1ac0*/  LOP3.LUT R26, R161, 0x18, RZ, 0xc0, !PT ;  /* 0x00000018a11a7812 */ /* 0x000fe200078ec0ff */
[----:B------:R-:W-:Y:S01]  /*1ad0*/  IMAD.IADD R5, R35, 0x1, R8 ;  /* 0x0000000123057824 */ /* 0x000fe200078e0208 */
[----:B------:R-:W-:Y:S01]  /*1ae0*/  SHF.R.S32.HI R17, RZ, 0x1f, R18 ;  /* 0x0000001fff117819 */ /* 0x000fe20000011412 */
[----:B------:R-:W-:Y:S01]  /*1af0*/  IMAD R8, R33, R18, RZ ;  /* 0x0000001221087224 */ /* 0x000fe200078e02ff */
[----:B------:R-:W-:-:S02]  /*1b00*/  LOP3.LUT R160, R19, 0x18, R132, 0xf8, !PT ;  /* 0x0000001813a07812 */ /* 0x000fc400078ef884 */
[----:B------:R-:W-:Y:S01]  /*1b10*/  IADD3 R16, P2, P1, R34, R16, R26 ;  /* 0x0000001022107210 */ /* 0x000fe2000795e01a */
[----:B------:R-:W-:Y:S01]  /*1b20*/  IMAD.WIDE.U32 R34, R32, R18, RZ ;  /* 0x0000001220227225 */ /* 0x000fe200078e00ff */
[----:B------:R-:W-:-:S03]  /*1b30*/  LOP3.LUT R18, R161, 0x1f20, RZ, 0xc0, !PT ;  /* 0x00001f20a1127812 */ /* 0x000fc600078ec0ff */
[----:B------:R-:W-:Y:S01]  /*1b40*/  IMAD R8, R17, R32, R8 ;  /* 0x0000002011087224 */ /* 0x000fe200078e0208 */
[----:B------:R-:W-:Y:S02]  /*1b50*/  LOP3.LUT R17, R160, R26, RZ, 0x3c, !PT ;  /* 0x0000001aa0117212 */ /* 0x000fe400078e3cff */
[----:B------:R-:W-:Y:S02]  /*1b60*/  IADD3.X R14, PT, PT, R5, R14, RZ, P2, P1 ;  /* 0x0000000e050e7210 */ /* 0x000fe400017e24ff */
[----:B------:R-:W-:Y:S02]  /*1b70*/  IADD3 R32, P1, PT, R16, R34, RZ ;  /* 0x0000002210207210 */ /* 0x000fe40007f3e0ff */
[----:B------:R-:W-:Y:S02]  /*1b80*/  IADD3 R19, PT, PT, R35, R8, RZ ;  /* 0x0000000823137210 */ /* 0x000fe40007ffe0ff */
[----:B------:R-:W-:Y:S02]  /*1b90*/  LOP3.LUT R5, R18, R17, RZ, 0xfc, !PT ;  /* 0x0000001112057212 */ /* 0x000fe400078efcff */
[----:B------:R-:W1:Y:S01]  /*1ba0*/  S2R R17, SR_CgaCtaId ;  /* 0x0000000000117919 */ /* 0x000e620000008800 */
[----:B------:R-:W-:Y:S01]  /*1bb0*/  SHF.R.U32.HI R44, RZ, 0x2, R132 ;  /* 0x00000002ff2c7819 */ /* 0x000fe20000011684 */
[----:B------:R-:W-:Y:S01]  /*1bc0*/  IMAD.X R33, R14, 0x1, R19, P1 ;  /* 0x000000010e217824 */ /* 0x000fe200008e0613 */
[----:B------:R-:W-:-:S03]  /*1bd0*/  IADD3 R18, P1, PT, R26, R4, RZ ;  /* 0x000000041a127210 */ /* 0x000fc60007f3e0ff */
[----:B------:R-:W-:Y:S02]  /*1be0*/  IMAD R151, R141, R44, RZ ;  /* 0x0000002c8d977224 */ /* 0x000fe400078e02ff */
[----:B------:R-:W-:-:S04]  /*1bf0*/  IMAD.WIDE.U32 R32, R44, R140, R32 ;  /* 0x0000008c2c207225 */ /* 0x000fc800078e0020 */
[----:B------:R-:W-:Y:S02]  /*1c00*/  IMAD.X R19, RZ, RZ, R0, P1 ;  /* 0x000000ffff137224 */ /* 0x000fe400008e0600 */
[----:B------:R-:W-:Y:S02]  /*1c10*/  IMAD.IADD R151, R33, 0x1, R151 ;  /* 0x0000000121977824 */ /* 0x000fe400078e0297 */
[----:B------:R-:W-:Y:S02]  /*1c20*/  IMAD.IADD R142, R106, 0x1, -R9 ;  /* 0x000000016a8e7824 */ /* 0x000fe400078e0a09 */
[----:B------:R-:W-:-:S04]  /*1c30*/  IMAD.WIDE.U32 R18, R44, R138, R18 ;  /* 0x0000008a2c127225 */ /* 0x000fc800078e0012 */
[----:B------:R-:W-:Y:S01]  /*1c40*/  IMAD R149, R139, R44, RZ ;  /* 0x0000002c8b957224 */ /* 0x000fe200078e02ff */
[----:B------:R-:W-:-:S03]  /*1c50*/  MOV R45, RZ ;  /* 0x000000ff002d7202 */ /* 0x000fc60000000f00 */
[----:B------:R-:W-:Y:S01]  /*1c60*/  IMAD.IADD R149, R19, 0x1, R149 ;  /* 0x0000000113957824 */ /* 0x000fe200078e0295 */
[----:B------:R-:W-:Y:S01]  /*1c70*/  BSSY.RECONVERGENT B0, `(.L_x_9735) ;  /* 0x0000029000007945 */ /* 0x000fe20003800200 */
[-C--:B--2---:R-:W-:Y:S02]  /*1c80*/  @!P0 IMAD R8, R31, R163.reuse, RZ ;  /* 0x000000a31f088224 */ /* 0x084fe400078e02ff */
[----:B------:R-:W-:-:S04]  /*1c90*/  @!P0 IMAD.WIDE.U32 R30, R30, R163, RZ ;  /* 0x000000a31e1e8225 */ /* 0x000fc800078e00ff */
[----:B------:R-:W-:Y:S01]  /*1ca0*/  @!P0 IMAD.IADD R4, R31, 0x1, R8 ;  /* 0x000000011f048824 */ /* 0x000fe200078e0208 */
[----:B------:R-:W-:Y:S01]  /*1cb0*/  @!P0 MOV R8, R30 ;  /* 0x0000001e00088202 */ /* 0x000fe20000000f00 */
[----:B------:R-:W-:Y:S01]  /*1cc0*/  @P0 IMAD.WIDE.U32 R30, R10, R15, RZ ;  /* 0x0000000f0a1e0225 */ /* 0x000fe200078e00ff */
[----:B---3--:R-:W-:-:S03]  /*1cd0*/  LEA R150, P1, R32, R28, 0x1 ;  /* 0x0000001c20967211 */ /* 0x008fc600078208ff */
[----:B------:R-:W-:Y:S01]  /*1ce0*/  @P0 IMAD R15, R11, R15, RZ ;  /* 0x0000000f0b0f0224 */ /* 0x000fe200078e02ff */
[----:B------:R-:W-:Y:S02]  /*1cf0*/  @P0 MOV R8, R30 ;  /* 0x0000001e00080202 */ /* 0x000fe40000000f00 */
[----:B------:R-:W-:Y:S01]  /*1d00*/  LEA.HI.X R151, R32, R29, R151, 0x1, P1 ;  /* 0x0000001d20977211 */ /* 0x000fe200008f0c97 */
[----:B------:R-:W-:Y:S01]  /*1d10*/  @P0 IMAD.IADD R4, R31, 0x1, R15 ;  /* 0x000000011f040824 */ /* 0x000fe200078e020f */
[----:B------:R-:W-:-:S04]  /*1d20*/  IADD3 R28, P1, PT, R26, R8, RZ ;  /* 0x000000081a1c7210 */ /* 0x000fc80007f3e0ff */
[----:B------:R-:W-:Y:S02]  /*1d30*/  IADD3.X R29, PT, PT, RZ, R4, RZ, P1, !PT ;  /* 0x00000004ff1d7210 */ /* 0x000fe40000ffe4ff */
[----:B------:R-:W-:Y:S01]  /*1d40*/  ISETP.GE.AND P1, PT, R44, R142, PT ;  /* 0x0000008e2c00720c */ /* 0x000fe20003f26270 */
[----:B----4-:R-:W-:Y:S01]  /*1d50*/  IMAD R13, R13, R162, RZ ;  /* 0x000000a20d0d7224 */ /* 0x010fe200078e02ff */
[----:B------:R-:W-:Y:S02]  /*1d60*/  SHF.R.S32.HI R15, RZ, 0x1f, R162 ;  /* 0x0000001fff0f7819 */ /* 0x000fe400000114a2 */
[----:B------:R-:W-:Y:S02]  /*1d70*/  LEA R148, P2, R18, R24, 0x1 ;  /* 0x0000001812947211 */ /* 0x000fe400078408ff */
[----:B------:R-:W-:Y:S01]  /*1d80*/  MOV R24, 0x400 ;  /* 0x0000040000187802 */ /* 0x000fe20000000f00 */
[----:B------:R-:W-:Y:S02]  /*1d90*/  IMAD R0, R12, R15, R13 ;  /* 0x0000000f0c007224 */ /* 0x000fe400078e020d */
[----:B------:R-:W-:Y:S01]  /*1da0*/  IMAD.WIDE.U32 R12, R162, R12, R28 ;  /* 0x0000000ca20c7225 */ /* 0x000fe200078e001c */
[----:B-1----:R-:W-:-:S02]  /*1db0*/  LEA R100, R17, R24, 0x18 ;  /* 0x0000001811647211 */ /* 0x002fc400078ec0ff */
[----:B------:R-:W-:Y:S01]  /*1dc0*/  LEA.HI.X R149, R18, R25, R149, 0x1, P2 ;  /* 0x0000001912957211 */ /* 0x000fe200010f0c95 */
[----:B------:R-:W-:Y:S01]  /*1dd0*/  IMAD.WIDE.U32 R18, R153, 0x40, R44 ;  /* 0x0000004099127825 */ /* 0x000fe200078e002c */
[----:B------:R-:W-:-:S03]  /*1de0*/  IADD3 R17, PT, PT, R13, R0, RZ ;  /* 0x000000000d117210 */ /* 0x000fc60007ffe0ff */
[----:B------:R-:W-:Y:S01]  /*1df0*/  IMAD R108, R5, 0x2, R100 ;  /* 0x00000002056c7824 */ /* 0x000fe200078e0264 */
        /* <DEDUP_REMOVED lines=15> */
.L_x_9737:
[----:B------:R2:W-:Y:S02]  /*1ef0*/  STS.128 [R108], RZ ;  /* 0x000000ff6c007388 */ /* 0x0005e40000000c00 */
.L_x_9736:
[----:B------:R-:W-:Y:S05]  /*1f00*/  BSYNC.RECONVERGENT B0 ;  /* 0x0000000000007941 */ /* 0x000fea0003800200 */
.L_x_9735:
        /* <DEDUP_REMOVED lines=10> */
[----:B------:R-:W-:-:S04]  /*1fb0*/  IADD3 R9, P0, PT, R18, 0x20, RZ ;  /* 0x0000002012097810 */ /* 0x000fc80007f1e0ff */
[----:B------:R-:W-:-:S05]  /*1fc0*/  IADD3.X R13, PT, PT, RZ, R19, RZ, P0, !PT ;  /* 0x00000013ff0d7210 */ /* 0x000fca00007fe4ff */
        /* <DEDUP_REMOVED lines=11> */
.L_x_9739:
[----:B------:R-:W-:Y:S05]  /*2080*/  BSYNC.RECONVERGENT B0 ;  /* 0x0000000000007941 */ /* 0x000fea0003800200 */
.L_x_9738:
        /* <DEDUP_REMOVED lines=11> */
.L_x_9742:
[----:B------:R4:W-:Y:S02]  /*2140*/  STS.128 [R108+0x1000], RZ ;  /* 0x001000ff6c007388 */ /* 0x0009e40000000c00 */
.L_x_9741:
[----:B------:R-:W-:Y:S05]  /*2150*/  BSYNC.RECONVERGENT B0 ;  /* 0x0000000000007941 */ /* 0x000fea0003800200 */
.L_x_9740:
[-C--:B------:R-:W-:Y:S01]  /*2160*/  ISETP.GE.AND P3, PT, R4, R5.reuse, PT ;  /* 0x000000050400720c */ /* 0x080fe20003f66270 */
        /* <DEDUP_REMOVED lines=15> */
.L_x_9744:
[----:B------:R-:W-:Y:S05]  /*2260*/  BSYNC.RECONVERGENT B0 ;  /* 0x0000000000007941 */ /* 0x000fea0003800200 */
.L_x_9743:
        /* <DEDUP_REMOVED lines=11> */
.L_x_9746:
[----:B------:R-:W-:Y:S05]  /*2320*/  BSYNC.RECONVERGENT B0 ;  /* 0x0000000000007941 */ /* 0x000fea0003800200 */
.L_x_9745:
        /* <DEDUP_REMOVED lines=11> */
.L_x_9748:
[----:B------:R-:W-:Y:S05]  /*23e0*/  BSYNC.RECONVERGENT B0 ;  /* 0x0000000000007941 */ /* 0x000fea0003800200 */
.L_x_9747:
        /* <DEDUP_REMOVED lines=29> */
.L_x_9751:
[----:B------:R3:W-:Y:S01]  /*25c0*/  STS.128 [R108+0x3000], RZ ;  /* 0x003000ff6c007388 */ /* 0x0007e20000000c00 */
[----:B------:R-:W-:Y:S05]  /*25d0*/  BRA `(.L_x_9752) ;  /* 0x0000000000047947 */ /* 0x000fea0003800000 */
.L_x_9750:
[----:B------:R2:W-:Y:S02]  /*25e0*/  STS.128 [R108+0x3000], RZ ;  /* 0x003000ff6c007388 */ /* 0x0005e40000000c00 */
.L_x_9752:
[----:B------:R-:W-:Y:S05]  /*25f0*/  BSYNC.RECONVERGENT B0 ;  /* 0x0000000000007941 */ /* 0x000fea0003800200 */
.L_x_9749:
[-C--:B------:R-:W-:Y:S01]  /*2600*/  ISETP.GE.AND P3, PT, R4, R5.reuse, PT ;  /* 0x000000050400720c */ /* 0x080fe20003f66270 */
[----:B------:R-:W-:Y:S01]  /*2610*/  BSSY.RECONVERGENT B0, `(.L_x_9753) ;  /* 0x000000e000007945 */ /* 0x000fe20003800200 */
[C---:B------:R-:W-:Y:S02]  /*2620*/  LEA R4, P0, R7.reuse, R150, 0x1 ;  /* 0x0000009607047211 */ /* 0x040fe400078008ff */
        /* <DEDUP_REMOVED lines=12> */
.L_x_9754:
[----:B------:R-:W-:Y:S05]  /*26f0*/  BSYNC.RECONVERGENT B0 ;  /* 0x0000000000007941 */ /* 0x000fea0003800200 */
.L_x_9753:
        /* <DEDUP_REMOVED lines=12> */
.L_x_9756:
[----:B------:R-:W-:Y:S05]  /*27c0*/  BSYNC.RECONVERGENT B0 ;  /* 0x0000000000007941 */ /* 0x000fea0003800200 */
.L_x_9755:
        /* <DEDUP_REMOVED lines=12> */
.L_x_9758:
[----:B------:R-:W-:Y:S05]  /*2890*/  BSYNC.RECONVERGENT B0 ;  /* 0x0000000000007941 */ /* 0x000fea0003800200 */
.L_x_9757:
[----:B------:R-:W5:Y:S01]  /*28a0*/  LD.E R20, desc[UR4][R2.64+0x18c] ;  /* 0x00018c0402147980 */ /* 0x000f62000c101900 */
[----:B------:R-:W-:Y:S01]  /*28b0*/  SHF.R.U32.HI R133, RZ, 0x1, R132 ;  /* 0x00000001ff857819 */ /* 0x000fe20000011684 */
[----:B------:R-:W-:Y:S01]  /*28c0*/  BSSY.RECONVERGENT B1, `(.L_x_9759) ;  /* 0x000014b000017945 */ /* 0x000fe20003800200 */
[C---:B------:R-:W-:Y:S01]  /*28d0*/  SHF.L.U32 R8, R132.reuse, 0x4, RZ ;  /* 0x0000000484087819 */ /* 0x040fe200000006ff */
[----:B------:R-:W0:Y:S01]  /*28e0*/  LDGDEPBAR ;  /* 0x00000000000079af */ /* 0x000e220000000000 */
[C---:B------:R-:W-:Y:S02]  /*28f0*/  SHF.L.U32 R51, R132.reuse, 0x5, RZ ;  /* 0x0000000584337819 */ /* 0x040fe400000006ff */
[----:B-1----:R-:W-:Y:S02]  /*2900*/  LOP3.LUT R4, R133, 0x8, RZ, 0xc0, !PT ;  /* 0x0000000885047812 */ /* 0x002fe400078ec0ff */
[----:B------:R-:W-:Y:S02]  /*2910*/  SHF.L.U32 R87, R132, 0x2, RZ ;  /* 0x0000000284577819 */ /* 0x000fe400000006ff */
[----:B------:R-:W-:-:S02]  /*2920*/  LOP3.LUT R134, R8, 0x3e00, RZ, 0xc0, !PT ;  /* 0x00003e0008867812 */ /* 0x000fc400078ec0ff */
[--C-:B------:R-:W-:Y:S02]  /*2930*/  LOP3.LUT R9, R4, 0xc0, R51.reuse, 0xf8, !PT ;  /* 0x000000c004097812 */ /* 0x100fe400078ef833 */
[----:B------:R-:W-:Y:S02]  /*2940*/  LOP3.LUT R6, R87, 0x18, RZ, 0xc0, !PT ;  /* 0x0000001857067812 */ /* 0x000fe400078ec0ff */
[----:B------:R-:W-:Y:S02]  /*2950*/  LOP3.LUT R4, R134, 0x20, R51, 0xf8, !PT ;  /* 0x0000002086047812 */ /* 0x000fe400078ef833 */
[----:B------:R-:W-:Y:S02]  /*2960*/  LOP3.LUT R8, R8, 0x100, RZ, 0xc0, !PT ;  /* 0x0000010008087812 */ /* 0x000fe400078ec0ff */
        /* <DEDUP_REMOVED lines=12> */
[----:B------:R-:W-:Y:S01]  /*2a30*/  IADD3 R107, PT, PT, R22, R21, -R106 ;  /* 0x00000015166b7210 */ /* 0x000fe20007ffe86a */
[----:B------:R-:W1:Y:S01]  /*2a40*/  LDSM.16.M88.4 R36, [R100+0x1000] ;  /* 0x001000006424783b */ /* 0x000e620000000200 */
[----:B------:R-:W-:Y:S02]  /*2a50*/  SEL R5, R5, 0xffffffe0, !P5 ;  /* 0xffffffe005057807 */ /* 0x000fe40006800000 */
[----:B------:R-:W-:Y:S01]  /*2a60*/  IADD3 R22, PT, PT, R84, -0x1, RZ ;  /* 0xffffffff54167810 */ /* 0x000fe20007ffe0ff */
[----:B------:R-:W2:Y:S01]  /*2a70*/  LDSM.16.M88.4 R28, [R100+0x1400] ;  /* 0x00140000641c783b */ /* 0x000ea20000000200 */
[----:B------:R-:W-:-:S02]  /*2a80*/  IADD3 R16, PT, PT, R12, R5, RZ ;  /* 0x000000050c107210 */ /* 0x000fc40007ffe0ff */
[----:B------:R-:W-:Y:S02]  /*2a90*/  IADD3 R110, PT, PT, R5, R100, RZ ;  /* 0x00000064056e7210 */ /* 0x000fe40007ffe0ff */
[----:B------:R-:W-:Y:S02]  /*2aa0*/  LOP3.LUT R85, R133, 0x1f0, RZ, 0xc0, !PT ;  /* 0x000001f085557812 */ /* 0x000fe400078ec0ff */
[----:B------:R-:W-:Y:S01]  /*2ab0*/  LDSM.16.M88.4 R16, [R16] ;  /* 0x000000001010783b */ /* 0x000fe20000000200 */
[----:B------:R-:W-:Y:S02]  /*2ac0*/  ISETP.GT.AND P0, PT, R22, R147, PT ;  /* 0x000000931600720c */ /* 0x000fe40003f04270 */
[----:B------:R-:W-:Y:S01]  /*2ad0*/  IADD3 R143, PT, PT, R21, -R106, -R0 ;  /* 0x8000006a158f7210 */ /* 0x000fe20007ffe800 */
[----:B------:R-:W3:Y:S01]  /*2ae0*/  LDSM.16.M88.4 R4, [R110+0x1000] ;  /* 0x001000006e04783b */ /* 0x000ee20000000200 */
[----:B------:R-:W-:-:S03]  /*2af0*/  LOP3.LUT R104, R44, 0x7, RZ, 0xc0, !PT ;  /* 0x000000072c687812 */ /* 0x000fc600078ec0ff */
        /* <DEDUP_REMOVED lines=145> */
[-C--:B------:R-:W-:Y:S01]  /*3410*/  FMUL.FTZ R7, R28, R20.reuse ;  /* 0x000000141c077220 */ /* 0x080fe20000410000 */
[-C--:B------:R-:W-:Y:S01]  /*3420*/  FMUL.FTZ R29, R30, R20.reuse ;  /* 0x000000141e1d7220 */ /* 0x080fe20000410000 */
[----:B------:R-:W-:Y:S01]  /*3430*/  FMUL.FTZ R31, R31, R20 ;  /* 0x000000141f1f7220 */ /* 0x000fe20000410000 */
        /* <DEDUP_REMOVED lines=8> */
[----:B------:R-:W-:Y:S01]  /*34c0*/  VIMNMX R146, PT, PT, RZ, R144, !PT ;  /* 0x00000090ff927248 */ /* 0x000fe20007fe0100 */
[----:B------:R-:W1:Y:S01]  /*34d0*/  MUFU.TANH R127, R127 ;  /* 0x0000007f007f7308 */ /* 0x000e620000002400 */
[----:B------:R-:W-:Y:S02]  /*34e0*/  VIADDMNMX R143, R0, 0x9, R21, PT ;  /* 0x00000009008f7846 */ /* 0x000fe40003800115 */
[----:B------:R-:W-:-:S05]  /*34f0*/  VIADDMNMX R144, R144, 0x8, RZ, !PT ;  /* 0x0000000890907846 */ /* 0x000fca00078001ff */
        /* <DEDUP_REMOVED lines=38> */
.L_x_9762:
        /* <DEDUP_REMOVED lines=60> */
.L_x_9763:
[----:B------:R-:W-:Y:S05]  /*3b20*/  BSYNC.RECONVERGENT B0 ;  /* 0x0000000000007941 */ /* 0x000fea0003800200 */
.L_x_9761:
        /* <DEDUP_REMOVED lines=34> */
.L_x_9765:
[----:B------:R-:W-:Y:S05]  /*3d50*/  BSYNC.RECONVERGENT B0 ;  /* 0x0000000000007941 */ /* 0x000fea0003800200 */
.L_x_9764:
[----:B------:R-:W0:Y:S02]  /*3d60*/  LDGDEPBAR ;  /* 0x00000000000079af */ /* 0x000e240000000000 */
.L_x_9760:
[----:B------:R-:W-:Y:S05]  /*3d70*/  BSYNC.RECONVERGENT B1 ;  /* 0x0000000000017941 */ /* 0x000fea0003800200 */
.L_x_9759:
[----:B--23--:R-:W-:Y:S02]  /*3d80*/  IMAD.SHL.U32 R21, R132, 0x2, RZ ;  /* 0x0000000284157824 */ /* 0x00cfe400078e00ff */
[----:B------:R-:W-:-:S03]  /*3d90*/  IMAD.IADD R107, R23, 0x1, R4 ;  /* 0x00000001176b7824 */ /* 0x000fc600078e0204 */
[----:B------:R-:W-:-:S05]  /*3da0*/  LOP3.LUT R21, R21, 0x6, RZ, 0xc0, !PT ;  /* 0x0000000615157812 */ /* 0x000fca00078ec0ff */
[----:B------:R-:W-:-:S04]  /*3db0*/  IMAD R175, R22, 0x80, R21 ;  /* 0x0000008016af7824 */ /* 0x000fc800078e0215 */
[C---:B------:R-:W-:Y:S01]  /*3dc0*/  IMAD.IADD R20, R175.reuse, 0x1, R106 ;  /* 0x00000001af147824 */ /* 0x040fe200078e026a */
[CC--:B------:R-:W-:Y:S01]  /*3dd0*/  ISETP.GE.AND P3, PT, R175.reuse, R146.reuse, PT ;  /* 0x00000092af00720c */ /* 0x0c0fe20003f66270 */
[C---:B------:R-:W-:Y:S02]  /*3de0*/  VIADD R4, R175.reuse, 0x1 ;  /* 0x00000001af047836 */ /* 0x040fe40000000000 */
[----:B------:R-:W-:Y:S01]  /*3df0*/  VIADD R56, R175, 0x8 ;  /* 0x00000008af387836 */ /* 0x000fe20000000000 */
[--C-:B------:R-:W-:Y:S01]  /*3e00*/  IADD3 R0, PT, PT, R107, -0x1, -R20.reuse ;  /* 0xffffffff6b007810 */ /* 0x100fe20007ffe814 */
[C---:B------:R-:W-:Y:S01]  /*3e10*/  VIADD R52, R175.reuse, 0x10 ;  /* 0x00000010af347836 */ /* 0x040fe20000000000 */
[C---:B------:R-:W-:Y:S01]  /*3e20*/  ISETP.GE.AND P2, PT, R4.reuse, R146, PT ;  /* 0x000000920400720c */ /* 0x040fe20003f46270 */
[C---:B------:R-:W-:Y:S01]  /*3e30*/  VIADD R50, R175.reuse, 0x11 ;  /* 0x00000011af327836 */ /* 0x040fe20000000000 */
[----:B------:R-:W-:Y:S01]  /*3e40*/  IABS R0, R0 ;  /* 0x0000000000007213 */ /* 0x000fe20000000000 */
[C---:B------:R-:W-:Y:S01]  /*3e50*/  VIADD R40, R175.reuse, 0x20 ;  /* 0x00000020af287836 */ /* 0x040fe20000000000 */
[C---:B------:R-:W-:Y:S01]  /*3e60*/  ISETP.GE.AND P4, PT, R4.reuse, R145, PT ;  /* 0x000000910400720c */ /* 0x040fe20003f86270 */
[C---:B------:R-:W-:Y:S01]  /*3e70*/  VIADD R38, R175.reuse, 0x21 ;  /* 0x00000021af267836 */ /* 0x040fe20000000000 */
[----:B------:R-:W-:Y:S01]  /*3e80*/  I2FP.F32.S32 R0, R0 ;  /* 0x0000000000007245 */ /* 0x000fe20000201400 */
[C---:B------:R-:W-:Y:S01]  /*3e90*/  VIADD R36, R175.reuse, 0x28 ;  /* 0x00000028af247836 */ /* 0x040fe20000000000 */
[C---:B------:R-:W-:Y:S01]  /*3ea0*/  ISETP.GE.AND P0, PT, R4.reuse, R144, PT ;  /* 0x000000900400720c */ /* 0x040fe20003f06270 */
[----:B------:R-:W-:Y:S01]  /*3eb0*/  VIADD R44, R175, 0x29 ;  /* 0x00000029af2c7836 */ /* 0x000fe20000000000 */
[----:B------:R-:W-:Y:S01]  /*3ec0*/  ISETP.GE.AND P1, PT, R4, R143, PT ;  /* 0x0000008f0400720c */ /* 0x000fe20003f26270 */
[C---:B-1----:R-:W-:Y:S01]  /*3ed0*/  FFMA.FTZ R4, -R158.reuse, R0, R47 ;  /* 0x000000009e047223 */ /* 0x042fe2000001012f */
        /* <DEDUP_REMOVED lines=16> */
[----:B------:R-:W-:-:S02]  /*3fe0*/  I2FP.F32.S32 R8, R8 ;  /* 0x0000000800087245 */ /* 0x000fc40000201400 */
[C-C-:B------:R-:W-:Y:S01]  /*3ff0*/  IADD3 R6, PT, PT, R107.reuse, -0x29, -R20.reuse ;  /* 0xffffffd76b067810 */ /* 0x140fe20007ffe814 */
[C---:B------:R-:W-:Y:S01]  /*4000*/  FFMA.FTZ R73, -R158.reuse, R0, R73 ;  /* 0x000000009e497223 */ /* 0x040fe20000010149 */
[C-C-:B------:R-:W-:Y:S01]  /*4010*/  IADD3 R0, PT, PT, R107.reuse, -0x30, -R20.reuse ;  /* 0xffffffd06b007810 */ /* 0x140fe20007ffe814 */
[----:B------:R-:W-:Y:S01]  /*4020*/  FFMA.FTZ R63, -R158, R8, R63 ;  /* 0x000000089e3f7223 */ /* 0x000fe2000001013f */
[----:B------:R-:W-:Y:S02]  /*4030*/  IABS R6, R6 ;  /* 0x0000000600067213 */ /* 0x000fe40000000000 */
[----:B------:R-:W-:Y:S02]  /*4040*/  IADD3 R8, PT, PT, R107, -0x28, -R20 ;  /* 0xffffffd86b087810 */ /* 0x000fe40007ffe814 */
[----:B------:R-:W-:Y:S02]  /*4050*/  IABS R0, R0 ;  /* 0x0000000000007213 */ /* 0x000fe40000000000 */
[----:B------:R-:W-:-:S02]  /*4060*/  I2FP.F32.S32 R6, R6 ;  /* 0x0000000600067245 */ /* 0x000fc40000201400 */
[----:B------:R-:W-:Y:S02]  /*4070*/  IABS R8, R8 ;  /* 0x0000000800087213 */ /* 0x000fe40000000000 */
[----:B------:R-:W-:Y:S01]  /*4080*/  I2FP.F32.S32 R0, R0 ;  /* 0x0000000000007245 */ /* 0x000fe20000201400 */
[C---:B------:R-:W-:Y:S01]  /*4090*/  FFMA.FTZ R95, -R158.reuse, R6, R95 ;  /* 0x000000069e5f7223 */ /* 0x040fe2000001015f */
[C-C-:B------:R-:W-:Y:S02]  /*40a0*/  IADD3 R10, PT, PT, R107.reuse, -0x10, -R20.reuse ;  /* 0xfffffff06b0a7810 */ /* 0x140fe40007ffe814 */
[----:B------:R-:W-:Y:S01]  /*40b0*/  I2FP.F32.S32 R8, R8 ;  /* 0x0000000800087245 */ /* 0x000fe20000201400 */
[C---:B------:R-:W-:Y:S01]  /*40c0*/  FFMA.FTZ R99, -R158.reuse, R0, R99 ;  /* 0x000000009e637223 */ /* 0x040fe20000010163 */
[C-C-:B------:R-:W-:Y:S02]  /*40d0*/  IADD3 R6, PT, PT, R107.reuse, -0x41, -R20.reuse ;  /* 0xffffffbf6b067810 */ /* 0x140fe40007ffe814 */
[----:B------:R-:W-:Y:S01]  /*40e0*/  IADD3 R0, PT, PT, R107, -0x38, -R20 ;  /* 0xffffffc86b007810 */ /* 0x000fe20007ffe814 */
[----:B------:R-:W-:Y:S01]  /*40f0*/  FFMA.FTZ R93, -R158, R8, R93 ;  /* 0x000000089e5d7223 */ /* 0x000fe2000001015d */
[----:B------:R-:W-:-:S02]  /*4100*/  IABS R10, R10 ;  /* 0x0000000a000a7213 */ /* 0x000fc40000000000 */
[----:B------:R-:W-:Y:S02]  /*4110*/  IABS R6, R6 ;  /* 0x0000000600067213 */ /* 0x000fe40000000000 */
[C-C-:B------:R-:W-:Y:S02]  /*4120*/  IADD3 R8, PT, PT, R107.reuse, -0x40, -R20.reuse ;  /* 0xffffffc06b087810 */ /* 0x140fe40007ffe814 */
[----:B------:R-:W-:Y:S02]  /*4130*/  IABS R0, R0 ;  /* 0x0000000000007213 */ /* 0x000fe40000000000 */
[----:B------:R-:W-:Y:S02]  /*4140*/  I2FP.F32.S32 R10, R10 ;  /* 0x0000000a000a7245 */ /* 0x000fe40000201400 */
[----:B------:R-:W-:Y:S02]  /*4150*/  I2FP.F32.S32 R6, R6 ;  /* 0x0000000600067245 */ /* 0x000fe40000201400 */
[----:B------:R-:W-:Y:S01]  /*4160*/  IABS R8, R8 ;  /* 0x0000000800087213 */ /* 0x000fe20000000000 */
[C---:B------:R-:W-:Y:S01]  /*4170*/  FFMA.FTZ R61, -R158.reuse, R10, R61 ;  /* 0x0000000a9e3d7223 */ /* 0x040fe2000001013d */
[----:B------:R-:W-:Y:S01]  /*4180*/  I2FP.F32.S32 R0, R0 ;  /* 0x0000000000007245 */ /* 0x000fe20000201400 */
[C---:B------:R-:W-:Y:S01]  /*4190*/  FFMA.FTZ R121, -R158.reuse, R6, R121 ;  /* 0x000000069e797223 */ /* 0x040fe20000010179 */
[C-C-:B------:R-:W-:Y:S01]  /*41a0*/  IADD3 R12, PT, PT, R107.reuse, -0x9, -R20.reuse ;  /* 0xfffffff76b0c7810 */ /* 0x140fe20007ffe814 */
[C-C-:B------:R-:W-:Y:S01]  /*41b0*/  IMAD.IADD R6, R107.reuse, 0x1, -R20.reuse ;  /* 0x000000016b067824 */ /* 0x140fe200078e0a14 */
[C---:B------:R-:W-:Y:S01]  /*41c0*/  IADD3 R10, PT, PT, R107.reuse, -0x21, -R20 ;  /* 0xffffffdf6b0a7810 */ /* 0x040fe20007ffe814 */
[----:B------:R-:W-:Y:S01]  /*41d0*/  FFMA.FTZ R0, -R158, R0, R105 ;  /* 0x000000009e007223 */ /* 0x000fe20000010169 */
[----:B------:R-:W-:Y:S01]  /*41e0*/  I2FP.F32.S32 R8, R8 ;  /* 0x0000000800087245 */ /* 0x000fe20000201400 */
[----:B------:R-:W-:Y:S01]  /*41f0*/  VIADD R105, R107, 0x8 ;  /* 0x000000086b697836 */ /* 0x000fe20000000000 */
[----:B------:R-:W-:-:S02]  /*4200*/  IABS R12, R12 ;  /* 0x0000000c000c7213 */ /* 0x000fc40000000000 */
[----:B------:R-:W-:Y:S01]  /*4210*/  IABS R10, R10 ;  /* 0x0000000a000a7213 */ /* 0x000fe20000000000 */
[----:B------:R-:W-:Y:S01]  /*4220*/  FFMA.FTZ R119, -R158, R8, R119 ;  /* 0x000000089e777223 */ /* 0x000fe20000010177 */
[----:B------:R-:W-:Y:S01]  /*4230*/  I2FP.F32.S32 R12, R12 ;  /* 0x0000000c000c7245 */ /* 0x000fe20000201400 */
[--C-:B------:R-:W-:Y:S01]  /*4240*/  IMAD.IADD R8, R105, 0x1, -R20.reuse ;  /* 0x0000000169087824 */ /* 0x100fe200078e0a14 */
[----:B------:R-:W-:Y:S01]  /*4250*/  IABS R48, R6 ;  /* 0x0000000600307213 */ /* 0x000fe20000000000 */
[----:B------:R-:W-:Y:S01]  /*4260*/  VIADD R6, R6, 0xfffffff8 ;  /* 0xfffffff806067836 */ /* 0x000fe20000000000 */
[----:B------:R-:W-:Y:S01]  /*4270*/  I2FP.F32.S32 R10, R10 ;  /* 0x0000000a000a7245 */ /* 0x000fe20000201400 */
[C---:B------:R-:W-:Y:S01]  /*4280*/  FFMA.FTZ R57, -R158.reuse, R12, R57 ;  /* 0x0000000c9e397223 */ /* 0x040fe20000010139 */
[----:B------:R-:W-:Y:S02]  /*4290*/  IABS R8, R8 ;  /* 0x0000000800087213 */ /* 0x000fe40000000000 */
[----:B------:R-:W-:Y:S01]  /*42a0*/  I2FP.F32.S32 R48, R48 ;  /* 0x0000003000307245 */ /* 0x000fe20000201400 */
[----:B------:R-:W-:Y:S01]  /*42b0*/  FFMA.FTZ R83, -R158, R10, R83 ;  /* 0x0000000a9e537223 */ /* 0x000fe20000010153 */
[----:B------:R-:W-:-:S02]  /*42c0*/  IADD3 R12, PT, PT, R107, -0x20, -R20 ;  /* 0xffffffe06b0c7810 */ /* 0x000fc40007ffe814 */
[----:B------:R-:W-:Y:S01]  /*42d0*/  IABS R6, R6 ;  /* 0x0000000600067213 */ /* 0x000fe20000000000 */
[CC--:B------:R-:W-:Y:S01]  /*42e0*/  FFMA.FTZ R64, -R158.reuse, R48.reuse, R27 ;  /* 0x000000309e407223 */ /* 0x0c0fe2000001011b */
[----:B------:R-:W-:Y:S01]  /*42f0*/  IADD3 R10, PT, PT, R107, -0x39, -R20 ;  /* 0xffffffc76b0a7810 */ /* 0x000fe20007ffe814 */
[C---:B------:R-:W-:Y:S01]  /*4300*/  FFMA.FTZ R55, -R158.reuse, R48, R55 ;  /* 0x000000309e377223 */ /* 0x040fe20000010137 */
[----:B------:R-:W-:Y:S02]  /*4310*/  I2FP.F32.S32 R8, R8 ;  /* 0x0000000800087245 */ /* 0x000fe40000201400 */
[----:B------:R-:W-:Y:S02]  /*4320*/  IABS R12, R12 ;  /* 0x0000000c000c7213 */ /* 0x000fe40000000000 */
[----:B------:R-:W-:Y:S01]  /*4330*/  I2FP.F32.S32 R6, R6 ;  /* 0x0000000600067245 */ /* 0x000fe20000201400 */
[----:B------:R-:W-:Y:S01]  /*4340*/  FFMA.FTZ R27, -R158, R8, R45 ;  /* 0x000000089e1b7223 */ /* 0x000fe2000001012d */
[----:B------:R-:W-:-:S02]  /*4350*/  IABS R10, R10 ;  /* 0x0000000a000a7213 */ /* 0x000fc40000000000 */
[----:B------:R-:W-:Y:S01]  /*4360*/  IADD3 R54, PT, PT, R105, -0x1, -R20 ;  /* 0xffffffff69367810 */ /* 0x000fe20007ffe814 */
[----:B------:R-:W-:Y:S01]  /*4370*/  FFMA.FTZ R45, -R158, R6, R53 ;  /* 0x000000069e2d7223 */ /* 0x000fe20000010135 */
[----:B------:R-:W-:Y:S01]  /*4380*/  I2FP.F32.S32 R12, R12 ;  /* 0x0000000c000c7245 */ /* 0x000fe20000201400 */
[C---:B------:R-:W-:Y:S01]  /*4390*/  VIADD R53, R175.reuse, 0x9 ;  /* 0x00000009af357836 */ /* 0x040fe20000000000 */
[----:B------:R-:W-:Y:S02]  /*43a0*/  I2FP.F32.S32 R10, R10 ;  /* 0x0000000a000a7245 */ /* 0x000fe40000201400 */
[----:B------:R-:W-:Y:S01]  /*43b0*/  FSEL R64, R64, -INF , P3 ;  /* 0xff80000040407808 */ /* 0x000fe20001800000 */
[C---:B------:R-:W-:Y:S01]  /*43c0*/  FFMA.FTZ R81, -R158.reuse, R12, R81 ;  /* 0x0000000c9e517223 */ /* 0x040fe20000010151 */
[----:B------:R-:W-:Y:S01]  /*43d0*/  IABS R54, R54 ;  /* 0x0000003600367213 */ /* 0x000fe20000000000 */
[----:B------:R-:W-:Y:S01]  /*43e0*/  FFMA.FTZ R113, -R158, R10, R113 ;  /* 0x0000000a9e717223 */ /* 0x000fe20000010171 */
[----:B------:R-:W-:-:S02]  /*43f0*/  ISETP.GE.AND P3, PT, R175, R145, PT ;  /* 0x00000091af00720c */ /* 0x000fc40003f66270 */
[----:B------:R-:W-:Y:S02]  /*4400*/  FSEL R4, R4, -INF , P2 ;  /* 0xff80000004047808 */ /* 0x000fe40001000000 */
[----:B------:R-:W-:Y:S02]  /*4410*/  ISETP.GE.AND P2, PT, R56, R146, PT ;  /* 0x000000923800720c */ /* 0x000fe40003f46270 */
[C-C-:B------:R-:W-:Y:S02]  /*4420*/  IADD3 R12, PT, PT, R107.reuse, -0x31, -R20.reuse ;  /* 0xffffffcf6b0c7810 */ /* 0x140fe40007ffe814 */
[----:B------:R-:W-:Y:S02]  /*4430*/  I2FP.F32.S32 R54, R54 ;  /* 0x0000003600367245 */ /* 0x000fe40000201400 */
[----:B------:R-:W-:Y:S02]  /*4440*/  FSEL R64, R64, -INF , !P3 ;  /* 0xff80000040407808 */ /* 0x000fe40005800000 */
[----:B------:R-:W-:Y:S01]  /*4450*/  IADD3 R10, PT, PT, R107, -0x48, -R20 ;  /* 0xffffffb86b0a7810 */ /* 0x000fe20007ffe814 */
[----:B------:R-:W-:Y:S01]  /*4460*/  FFMA.FTZ R54, -R158, R54, R49 ;  /* 0x000000369e367223 */ /* 0x000fe20000010131 */
[----:B------:R-:W-:Y:S01]  /*4470*/  ISETP.GE.AND P3, PT, R53, R146, PT ;  /* 0x000000923500720c */ /* 0x000fe20003f66270 */
[----:B------:R-:W-:Y:S01]  /*4480*/  VIADD R49, R175, 0x18 ;  /* 0x00000018af317836 */ /* 0x000fe20000000000 */
[----:B------:R-:W-:-:S02]  /*4490*/  FSEL R45, R45, -INF , P2 ;  /* 0xff8000002d2d7808 */ /* 0x000fc40001000000 */
[----:B------:R-:W-:Y:S02]  /*44a0*/  ISETP.GE.AND P2, PT, R52, R146, PT ;  /* 0x000000923400720c */ /* 0x000fe40003f46270 */
[----:B------:R-:W-:Y:S02]  /*44b0*/  IABS R12, R12 ;  /* 0x0000000c000c7213 */ /* 0x000fe40000000000 */
[----:B------:R-:W-:Y:S02]  /*44c0*/  FSEL R6, R4, -INF , !P4 ;  /* 0xff80000004067808 */ /* 0x000fe40006000000 */
[----:B------:R-:W-:Y:S02]  /*44d0*/  IABS R10, R10 ;  /* 0x0000000a000a7213 */ /* 0x000fe40000000000 */
[----:B------:R-:W-:Y:S02]  /*44e0*/  FSEL R4, R57, -INF , P3 ;  /* 0xff80000039047808 */ /* 0x000fe40001800000 */
[----:B------:R-:W-:-:S02]  /*44f0*/  ISETP.GE.AND P3, PT, R52, R145, PT ;  /* 0x000000913400720c */ /* 0x000fc40003f66270 */
[----:B------:R-:W-:Y:S02]  /*4500*/  FSEL R14, R61, -INF , P2 ;  /* 0xff8000003d0e7808 */ /* 0x000fe40001000000 */
[----:B------:R-:W-:Y:S02]  /*4510*/  I2FP.F32.S32 R12, R12 ;  /* 0x0000000c000c7245 */ /* 0x000fe40000201400 */
[----:B------:R-:W-:Y:S02]  /*4520*/  I2FP.F32.S32 R10, R10 ;  /* 0x0000000a000a7245 */ /* 0x000fe40000201400 */
[----:B------:R-:W-:Y:S01]  /*4530*/  ISETP.GE.AND P2, PT, R50, R146, PT ;  /* 0x000000923200720c */ /* 0x000fe20003f46270 */
[----:B------:R-:W-:Y:S01]  /*4540*/  FFMA.FTZ R103, -R158, R12, R103 ;  /* 0x0000000c9e677223 */ /* 0x000fe20000010167 */
[----:B------:R-:W-:Y:S01]  /*4550*/  FSEL R14, R14, -INF , !P3 ;  /* 0xff8000000e0e7808 */ /* 0x000fe20005800000 */
[----:B------:R-:W-:Y:S01]  /*4560*/  FFMA.FTZ R135, -R158, R10, R135 ;  /* 0x0000000a9e877223 */ /* 0x000fe20000010187 */
[----:B------:R-:W-:-:S02]  /*4570*/  ISETP.GE.AND P3, PT, R49, R146, PT ;  /* 0x000000923100720c */ /* 0x000fc40003f66270 */
[----:B------:R-:W-:Y:S02]  /*4580*/  FSEL R12, R63, -INF , P2 ;  /* 0xff8000003f0c7808 */ /* 0x000fe40001000000 */
[----:B------:R-:W-:Y:S02]  /*4590*/  ISETP.GE.AND P2, PT, R49, R145, PT ;  /* 0x000000913100720c */ /* 0x000fe40003f46270 */
[----:B------:R-:W-:Y:S02]  /*45a0*/  FSEL R10, R69, -INF , P3 ;  /* 0xff800000450a7808 */ /* 0x000fe40001800000 */
[-C--:B------:R-:W-:Y:S02]  /*45b0*/  ISETP.GE.AND P3, PT, R47, R146.reuse, PT ;  /* 0x000000922f00720c */ /* 0x080fe40003f66270 */
[----:B------:R-:W-:Y:S02]  /*45c0*/  FSEL R10, R10, -INF , !P2 ;  /* 0xff8000000a0a7808 */ /* 0x000fe40005000000 */
        /* <DEDUP_REMOVED lines=14> */
[-C--:B------:R-:W-:Y:S02]  /*46b0*/  ISETP.GE.AND P3, PT, R42, R145.reuse, PT ;  /* 0x000000912a00720c */ /* 0x080fe40003f66270 */
[----:B------:R-:W-:Y:S02]  /*46c0*/  FSEL R99, R99, -INF , P2 ;  /* 0xff80000063637808 */ /* 0x000fe40001000000 */
[----:B------:R-:W-:Y:S02]  /*46d0*/  ISETP.GE.AND P4, PT, R53, R145, PT ;  /* 0x000000913500720c */ /* 0x000fe40003f86270 */
[----:B------:R-:W-:Y:S02]  /*46e0*/  ISETP.GE.AND P2, PT, R34, R146, PT ;  /* 0x000000922200720c */ /* 0x000fe40003f46270 */
[----:B------:R-:W-:-:S02]  /*46f0*/  FSEL R178, R99, -INF , !P3 ;  /* 0xff80000063b27808 */ /* 0x000fc40005800000 */
[----:B------:R-:W-:Y:S02]  /*4700*/  FSEL R4, R4, -INF , !P4 ;  /* 0xff80000004047808 */ /* 0x000fe40006000000 */
[----:B------:R-:W-:Y:S02]  /*4710*/  ISETP.GE.AND P3, PT, R32, R146, PT ;  /* 0x000000922000720c */ /* 0x000fe40003f66270 */
[-C--:B------:R-:W-:Y:S02]  /*4720*/  ISETP.GE.AND P4, PT, R50, R145.reuse, PT ;  /* 0x000000913200720c */ /* 0x080fe40003f86270 */
[----:B------:R-:W-:Y:S02]  /*4730*/  FSEL R103, R103, -INF , P2 ;  /* 0xff80000067677808 */ /* 0x000fe40001000000 */
[----:B------:R-:W-:Y:S02]  /*4740*/  ISETP.GE.AND P2, PT, R32, R145, PT ;  /* 0x000000912000720c */ /* 0x000fe40003f46270 */
[----:B------:R-:W-:-:S02]  /*4750*/  FSEL R0, R0, -INF , P3 ;  /* 0xff80000000007808 */ /* 0x000fc40001800000 */
[----:B------:R-:W-:Y:S02]  /*4760*/  FSEL R12, R12, -INF , !P4 ;  /* 0xff8000000c0c7808 */ /* 0x000fe40006000000 */
[----:B------:R-:W-:Y:S02]  /*4770*/  ISETP.GE.AND P4, PT, R47, R145, PT ;  /* 0x000000912f00720c */ /* 0x000fe40003f86270 */
[-C--:B------:R-:W-:Y:S02]  /*4780*/  ISETP.GE.AND P3, PT, R30, R146.reuse, PT ;  /* 0x000000921e00720c */ /* 0x080fe40003f66270 */
[----:B------:R-:W-:Y:S01]  /*4790*/  FSEL R176, R0, -INF , !P2 ;  /* 0xff80000000b07808 */ /* 0x000fe20005000000 */
[----:B------:R-:W-:Y:S01]  /*47a0*/  VIADD R0, R175, 0x48 ;  /* 0x00000048af007836 */ /* 0x000fe20000000000 */
[----:B------:R-:W-:Y:S02]  /*47b0*/  ISETP.GE.AND P2, PT, R28, R146, PT ;  /* 0x000000921c00720c */ /* 0x000fe40003f46270 */
[----:B------:R-:W-:-:S02]  /*47c0*/  FSEL R8, R8, -INF , !P4 ;  /* 0xff80000008087808 */ /* 0x000fc40006000000 */
[-C--:B------:R-:W-:Y:S02]  /*47d0*/  ISETP.GE.AND P4, PT, R38, R145.reuse, PT ;  /* 0x000000912600720c */ /* 0x080fe40003f86270 */
[----:B------:R-:W-:Y:S02]  /*47e0*/  FSEL R113, R113, -INF , P3 ;  /* 0xff80000071717808 */ /* 0x000fe40001800000 */
[----:B------:R-:W-:Y:S02]  /*47f0*/  ISETP.GE.AND P3, PT, R28, R145, PT ;  /* 0x000000911c00720c */ /* 0x000fe40003f66270 */
[----:B------:R-:W-:Y:S02]  /*4800*/  FSEL R119, R119, -INF , P2 ;  /* 0xff80000077777808 */ /* 0x000fe40001000000 */
[----:B------:R-:W-:Y:S02]  /*4810*/  FSEL R92, R83, -INF , !P4 ;  /* 0xff800000535c7808 */ /* 0x000fe40006000000 */
[----:B------:R-:W-:-:S02]  /*4820*/  IADD3 R57, PT, PT, R105, -0x9, -R20 ;  /* 0xfffffff769397810 */ /* 0x000fc40007ffe814 */
[----:B------:R-:W-:Y:S02]  /*4830*/  ISETP.GE.AND P4, PT, R44, R145, PT ;  /* 0x000000912c00720c */ /* 0x000fe40003f86270 */
[----:B------:R-:W-:Y:S02]  /*4840*/  ISETP.GE.AND P2, PT, R0, R146, PT ;  /* 0x000000920000720c */ /* 0x000fe40003f46270 */
[----:B------:R-:W-:Y:S02]  /*4850*/  FSEL R172, R119, -INF , !P3 ;  /* 0xff80000077ac7808 */ /* 0x000fe40005800000 */
[----:B------:R-:W-:Y:S02]  /*4860*/  ISETP.GE.AND P3, PT, R175, R144, PT ;  /* 0x00000090af00720c */ /* 0x000fe40003f66270 */
[----:B------:R-:W-:Y:S02]  /*4870*/  IABS R57, R57 ;  /* 0x0000003900397213 */ /* 0x000fe40000000000 */
[----:B------:R-:W-:-:S02]  /*4880*/  FSEL R96, R95, -INF , !P4 ;  /* 0xff8000005f607808 */ /* 0x000fc40006000000 */
[----:B------:R-:W-:Y:S02]  /*4890*/  ISETP.GE.AND P4, PT, R34, R145, PT ;  /* 0x000000912200720c */ /* 0x000fe40003f86270 */
[----:B------:R-:W-:Y:S02]  /*48a0*/  FSEL R170, R135, -INF , P2 ;  /* 0xff80000087aa7808 */ /* 0x000fe40001000000 */
[----:B------:R-:W-:Y:S02]  /*48b0*/  ISETP.GE.AND P2, PT, R175, R143, PT ;  /* 0x0000008faf00720c */ /* 0x000fe40003f46270 */
[----:B------:R-:W-:Y:S02]  /*48c0*/  FSEL R27, R27, -INF , P3 ;  /* 0xff8000001b1b7808 */ /* 0x000fe40001800000 */
[----:B------:R-:W-:Y:S02]  /*48d0*/  ISETP.GE.AND P3, PT, R56, R144, PT ;  /* 0x000000903800720c */ /* 0x000fe40003f66270 */
[----:B------:R-:W-:-:S02]  /*48e0*/  I2FP.F32.S32 R57, R57 ;  /* 0x0000003900397245 */ /* 0x000fc40000201400 */
[----:B------:R-:W-:Y:S02]  /*48f0*/  IADD3 R48, PT, PT, R105, -0x10, -R20 ;  /* 0xfffffff069307810 */ /* 0x000fe40007ffe814 */
[----:B------:R-:W-:Y:S01]  /*4900*/  FSEL R122, R103, -INF , !P4 ;  /* 0xff800000677a7808 */ /* 0x000fe20006000000 */
[----:B------:R-:W-:Y:S01]  /*4910*/  FFMA.FTZ R57, -R158, R57, R59 ;  /* 0x000000399e397223 */ /* 0x000fe2000001013b */
[----:B------:R-:W-:Y:S02]  /*4920*/  ISETP.GE.AND P4, PT, R30, R145, PT ;  /* 0x000000911e00720c */ /* 0x000fe40003f86270 */
[----:B------:R-:W-:Y:S02]  /*4930*/  FSEL R27, R27, -INF , !P2 ;  /* 0xff8000001b1b7808 */ /* 0x000fe40005000000 */
[----:B------:R-:W-:Y:S02]  /*4940*/  ISETP.GE.AND P2, PT, R56, R143, PT ;  /* 0x0000008f3800720c */ /* 0x000fe40003f46270 */
[----:B------:R-:W-:-:S02]  /*4950*/  FSEL R55, R55, -INF , P3 ;  /* 0xff80000037377808 */ /* 0x000fc40001800000 */
[----:B------:R-:W-:Y:S02]  /*4960*/  FSEL R54, R54, -INF , P0 ;  /* 0xff80000036367808 */ /* 0x000fe40000000000 */
[----:B------:R-:W-:Y:S02]  /*4970*/  IABS R48, R48 ;  /* 0x0000003000307213 */ /* 0x000fe40000000000 */
[----:B------:R-:W-:Y:S02]  /*4980*/  ISETP.GE.AND P0, PT, R53, R144, PT ;  /* 0x000000903500720c */ /* 0x000fe40003f06270 */
[----:B------:R-:W-:Y:S02]  /*4990*/  FSEL R124, R113, -INF , !P4 ;  /* 0xff800000717c7808 */ /* 0x000fe40006000000 */
[----:B------:R-:W-:Y:S02]  /*49a0*/  ISETP.GE.AND P4, PT, R18, R146, PT ;  /* 0x000000921200720c */ /* 0x000fe40003f86270 */
[----:B------:R-:W-:-:S02]  /*49b0*/  FSEL R80, R55, -INF , !P2 ;  /* 0xff80000037507808 */ /* 0x000fc40005000000 */
[----:B------:R-:W-:Y:S02]  /*49c0*/  FSEL R58, R54, -INF , !P1 ;  /* 0xff800000363a7808 */ /* 0x000fe40004800000 */
[----:B------:R-:W-:Y:S02]  /*49d0*/  I2FP.F32.S32 R48, R48 ;  /* 0x0000003000307245 */ /* 0x000fe40000201400 */
[C---:B------:R-:W-:Y:S02]  /*49e0*/  ISETP.GE.AND P3, PT, R52.reuse, R144, PT ;  /* 0x000000903400720c */ /* 0x040fe40003f66270 */
[-C--:B------:R-:W-:Y:S01]  /*49f0*/  ISETP.GE.AND P2, PT, R52, R143.reuse, PT ;  /* 0x0000008f3400720c */ /* 0x080fe20003f46270 */
[----:B------:R-:W-:Y:S01]  /*4a00*/  FFMA.FTZ R48, -R158, R48, R65 ;  /* 0x000000309e307223 */ /* 0x000fe20000010141 */
[----:B------:R-:W-:Y:S02]  /*4a10*/  ISETP.GE.AND P1, PT, R53, R143, PT ;  /* 0x0000008f3500720c */ /* 0x000fe40003f26270 */
[----:B------:R-:W-:-:S02]  /*4a20*/  IADD3 R52, PT, PT, R105, -0x18, -R20 ;  /* 0xffffffe869347810 */ /* 0x000fc40007ffe814 */
[----:B------:R-:W-:Y:S02]  /*4a30*/  FSEL R57, R57, -INF , P0 ;  /* 0xff80000039397808 */ /* 0x000fe40000000000 */
[----:B------:R-:W-:Y:S02]  /*4a40*/  IADD3 R53, PT, PT, R105, -0x11, -R20 ;  /* 0xffffffef69357810 */ /* 0x000fe40007ffe814 */
[----:B------:R-:W-:Y:S02]  /*4a50*/  FSEL R121, R121, -INF , P4 ;  /* 0xff80000079797808 */ /* 0x000fe40002000000 */
[----:B------:R-:W-:Y:S02]  /*4a60*/  ISETP.GE.AND P4, PT, R18, R145, PT ;  /* 0x000000911200720c */ /* 0x000fe40003f86270 */
[----:B------:R-:W-:Y:S02]  /*4a70*/  IABS R52, R52 ;  /* 0x0000003400347213 */ /* 0x000fe40000000000 */
[----:B------:R-:W-:-:S02]  /*4a80*/  FSEL R60, R57, -INF , !P1 ;  /* 0xff800000393c7808 */ /* 0x000fc40004800000 */
[----:B------:R-:W-:Y:S02]  /*4a90*/  IABS R53, R53 ;  /* 0x0000003500357213 */ /* 0x000fe40000000000 */
[C---:B------:R-:W-:Y:S02]  /*4aa0*/  ISETP.GE.AND P0, PT, R50.reuse, R144, PT ;  /* 0x000000903200720c */ /* 0x040fe40003f06270 */
[----:B------:R-:W-:Y:S02]  /*4ab0*/  ISETP.GE.AND P1, PT, R50, R143, PT ;  /* 0x0000008f3200720c */ /* 0x000fe40003f26270 */
[C-C-:B------:R-:W-:Y:S02]  /*4ac0*/  IADD3 R54, PT, PT, R105.reuse, -0x19, -R20.reuse ;  /* 0xffffffe769367810 */ /* 0x140fe40007ffe814 */
[----:B------:R-:W-:Y:S02]  /*4ad0*/  IADD3 R50, PT, PT, R105, -0x20, -R20 ;  /* 0xffffffe069327810 */ /* 0x000fe40007ffe814 */
[----:B------:R-:W-:-:S02]  /*4ae0*/  FSEL R154, R121, -INF , !P4 ;  /* 0xff800000799a7808 */ /* 0x000fc40006000000 */
[----:B------:R-:W-:Y:S02]  /*4af0*/  ISETP.GE.AND P4, PT, R56, R145, PT ;  /* 0x000000913800720c */ /* 0x000fe40003f86270 */
[----:B------:R-:W-:Y:S02]  /*4b00*/  I2FP.F32.S32 R52, R52 ;  /* 0x0000003400347245 */ /* 0x000fe40000201400 */
[----:B------:R-:W-:Y:S02]  /*4b10*/  I2FP.F32.S32 R53, R53 ;  /* 0x0000003500357245 */ /* 0x000fe40000201400 */
[----:B------:R-:W-:Y:S01]  /*4b20*/  FSEL R56, R48, -INF , P3 ;  /* 0xff80000030387808 */ /* 0x000fe20001800000 */
[C---:B------:R-:W-:Y:S01]  /*4b30*/  FFMA.FTZ R52, -R158.reuse, R52, R71 ;  /* 0x000000349e347223 */ /* 0x040fe20000010147 */
[----:B------:R-:W-:Y:S01]  /*4b40*/  IABS R48, R54 ;  /* 0x0000003600307213 */ /* 0x000fe20000000000 */
[----:B------:R-:W-:Y:S01]  /*4b50*/  FFMA.FTZ R53, -R158, R53, R67 ;  /* 0x000000359e357223 */ /* 0x000fe20000010143 */
[----:B------:R-:W-:-:S02]  /*4b60*/  IABS R50, R50 ;  /* 0x0000003200327213 */ /* 0x000fc40000000000 */
[----:B------:R-:W-:Y:S02]  /*4b70*/  FSEL R56, R56, -INF , !P2 ;  /* 0xff80000038387808 */ /* 0x000fe40005000000 */
[C---:B------:R-:W-:Y:S02]  /*4b80*/  ISETP.GE.AND P3, PT, R49.reuse, R144, PT ;  /* 0x000000903100720c */ /* 0x040fe40003f66270 */
[----:B------:R-:W-:Y:S01]  /*4b90*/  ISETP.GE.AND P2, PT, R49, R143, PT ;  /* 0x0000008f3100720c */ /* 0x000fe20003f46270 */
[----:B------:R-:W-:Y:S01]  /*4ba0*/  IMAD.MOV.U32 R49, RZ, RZ, R50 ;  /* 0x000000ffff317224 */ /* 0x000fe200078e0032 */
[----:B------:R-:W-:Y:S02]  /*4bb0*/  I2FP.F32.S32 R48, R48 ;  /* 0x0000003000307245 */ /* 0x000fe40000201400 */
[----:B------:R-:W-:Y:S02]  /*4bc0*/  FSEL R52, R52, -INF , P3 ;  /* 0xff80000034347808 */ /* 0x000fe40001800000 */
[----:B------:R-:W-:Y:S01]  /*4bd0*/  FSEL R53, R53, -INF , P0 ;  /* 0xff80000035357808 */ /* 0x000fe20000000000 */
[----:B------:R-:W-:Y:S01]  /*4be0*/  FFMA.FTZ R75, -R158, R48, R75 ;  /* 0x000000309e4b7223 */ /* 0x000fe2000001014b */
[----:B------:R-:W-:-:S02]  /*4bf0*/  ISETP.GE.AND P0, PT, R47, R144, PT ;  /* 0x000000902f00720c */ /* 0x000fc40003f06270 */
[----:B------:R-:W-:Y:S02]  /*4c00*/  I2FP.F32.S32 R49, R49 ;  /* 0x0000003100317245 */ /* 0x000fe40000201400 */
[----:B------:R-:W-:Y:S02]  /*4c10*/  FSEL R48, R52, -INF , !P2 ;  /* 0xff80000034307808 */ /* 0x000fe40005000000 */
[----:B------:R-:W-:Y:S01]  /*4c20*/  FSEL R50, R53, -INF , !P1 ;  /* 0xff80000035327808 */ /* 0x000fe20004800000 */
[----:B------:R-:W-:Y:S01]  /*4c30*/  FFMA.FTZ R49, -R158, R49, R77 ;  /* 0x000000319e317223 */ /* 0x000fe2000001014d */
[C---:B------:R-:W-:Y:S02]  /*4c40*/  ISETP.GE.AND P3, PT, R40.reuse, R144, PT ;  /* 0x000000902800720c */ /* 0x040fe40003f66270 */
[-C--:B------:R-:W-:Y:S02]  /*4c50*/  ISETP.GE.AND P2, PT, R40, R143.reuse, PT ;  /* 0x0000008f2800720c */ /* 0x080fe40003f46270 */
        /* <DEDUP_REMOVED lines=9> */
[----:B------:R-:W2:Y:S01]  /*4cf0*/  LD.E R36, desc[UR4][R2.64+0xdc] ;  /* 0x0000dc0402247980 */ /* 0x000ea2000c101900 */
[C-C-:B------:R-:W-:Y:S02]  /*4d00*/  IADD3 R47, PT, PT, R105.reuse, -0x21, -R20.reuse ;  /* 0xffffffdf692f7810 */ /* 0x140fe40007ffe814 */
[----:B------:R-:W-:Y:S02]  /*4d10*/  IADD3 R52, PT, PT, R105, -0x28, -R20 ;  /* 0xffffffd869347810 */ /* 0x000fe40007ffe814 */
[----:B------:R-:W-:Y:S02]  /*4d20*/  IABS R47, R47 ;  /* 0x0000002f002f7213 */ /* 0x000fe40000000000 */
[----:B------:R-:W-:-:S02]  /*4d30*/  IABS R52, R52 ;  /* 0x0000003400347213 */ /* 0x000fc40000000000 */
[----:B------:R-:W-:Y:S02]  /*4d40*/  I2FP.F32.S32 R49, R47 ;  /* 0x0000002f00317245 */ /* 0x000fe40000201400 */
[----:B------:R-:W-:Y:S02]  /*4d50*/  I2FP.F32.S32 R52, R52 ;  /* 0x0000003400347245 */ /* 0x000fe40000201400 */
[C-C-:B------:R-:W-:Y:S01]  /*4d60*/  IADD3 R47, PT, PT, R105.reuse, -0x29, -R20.reuse ;  /* 0xffffffd7692f7810 */ /* 0x140fe20007ffe814 */
[C---:B------:R-:W-:Y:S02]  /*4d70*/  FFMA.FTZ R49, -R158.reuse, R49, R79 ;  /* 0x000000319e317223 */ /* 0x040fe4000001014f */
[----:B------:R-:W-:Y:S01]  /*4d80*/  FFMA.FTZ R52, -R158, R52, R91 ;  /* 0x000000349e347223 */ /* 0x000fe2000001015b */
[----:B------:R-:W-:Y:S02]  /*4d90*/  IADD3 R53, PT, PT, R105, -0x30, -R20 ;  /* 0xffffffd069357810 */ /* 0x000fe40007ffe814 */
[----:B------:R-:W-:-:S02]  /*4da0*/  FSEL R49, R49, -INF , P0 ;  /* 0xff80000031317808 */ /* 0x000fc40000000000 */
[----:B------:R-:W-:Y:S02]  /*4db0*/  IABS R47, R47 ;  /* 0x0000002f002f7213 */ /* 0x000fe40000000000 */
[----:B------:R-:W-:Y:S02]  /*4dc0*/  FSEL R70, R49, -INF , !P1 ;  /* 0xff80000031467808 */ /* 0x000fe40004800000 */
[C---:B------:R-:W-:Y:S02]  /*4dd0*/  ISETP.GE.AND P0, PT, R44.reuse, R144, PT ;  /* 0x000000902c00720c */ /* 0x040fe40003f06270 */
[----:B------:R-:W-:Y:S02]  /*4de0*/  ISETP.GE.AND P1, PT, R44, R143, PT ;  /* 0x0000008f2c00720c */ /* 0x000fe40003f26270 */
[----:B------:R-:W-:Y:S02]  /*4df0*/  FSEL R52, R52, -INF , P3 ;  /* 0xff80000034347808 */ /* 0x000fe40001800000 */
[----:B------:R-:W-:-:S02]  /*4e00*/  IABS R53, R53 ;  /* 0x0000003500357213 */ /* 0x000fc40000000000 */
[----:B------:R-:W-:Y:S02]  /*4e10*/  IADD3 R44, PT, PT, R105, -0x31, -R20 ;  /* 0xffffffcf692c7810 */ /* 0x000fe40007ffe814 */
[----:B------:R-:W-:Y:S02]  /*4e20*/  I2FP.F32.S32 R47, R47 ;  /* 0x0000002f002f7245 */ /* 0x000fe40000201400 */
[----:B------:R-:W-:Y:S02]  /*4e30*/  FSEL R52, R52, -INF , !P2 ;  /* 0xff80000034347808 */ /* 0x000fe40005000000 */
[----:B------:R-:W-:Y:S02]  /*4e40*/  IABS R44, R44 ;  /* 0x0000002c002c7213 */ /* 0x000fe40000000000 */
[----:B------:R-:W-:Y:S02]  /*4e50*/  I2FP.F32.S32 R53, R53 ;  /* 0x0000003500357245 */ /* 0x000fe40000201400 */
[----:B------:R-:W-:-:S02]  /*4e60*/  ISETP.GE.AND P3, PT, R42, R144, PT ;  /* 0x000000902a00720c */ /* 0x000fc40003f66270 */
[----:B------:R-:W-:Y:S02]  /*4e70*/  ISETP.GE.AND P2, PT, R42, R143, PT ;  /* 0x0000008f2a00720c */ /* 0x000fe40003f46270 */
[----:B------:R-:W-:Y:S01]  /*4e80*/  IADD3 R42, PT, PT, R105, -0x38, -R20 ;  /* 0xffffffc8692a7810 */ /* 0x000fe20007ffe814 */
[C---:B------:R-:W-:Y:S01]  /*4e90*/  FFMA.FTZ R47, -R158.reuse, R47, R89 ;  /* 0x0000002f9e2f7223 */ /* 0x040fe20000010159 */
[----:B------:R-:W-:Y:S01]  /*4ea0*/  I2FP.F32.S32 R44, R44 ;  /* 0x0000002c002c7245 */ /* 0x000fe20000201400 */
[C---:B------:R-:W-:Y:S01]  /*4eb0*/  FFMA.FTZ R53, -R158.reuse, R53, R97 ;  /* 0x000000359e357223 */ /* 0x040fe20000010161 */
[----:B------:R-:W-:Y:S02]  /*4ec0*/  IABS R42, R42 ;  /* 0x0000002a002a7213 */ /* 0x000fe40000000000 */
[----:B------:R-:W-:Y:S01]  /*4ed0*/  FSEL R47, R47, -INF , P0 ;  /* 0xff8000002f2f7808 */ /* 0x000fe20000000000 */
[----:B------:R-:W-:Y:S01]  /*4ee0*/  FFMA.FTZ R44, -R158, R44, R101 ;  /* 0x0000002c9e2c7223 */ /* 0x000fe20000010165 */
[----:B------:R-:W-:-:S02]  /*4ef0*/  I2FP.F32.S32 R42, R42 ;  /* 0x0000002a002a7245 */ /* 0x000fc40000201400 */
[----:B------:R-:W-:Y:S02]  /*4f00*/  ISETP.GE.AND P0, PT, R34, R144, PT ;  /* 0x000000902200720c */ /* 0x000fe40003f06270 */
[----:B------:R-:W-:Y:S02]  /*4f10*/  FSEL R53, R53, -INF , P3 ;  /* 0xff80000035357808 */ /* 0x000fe40001800000 */
[----:B------:R-:W-:Y:S01]  /*4f20*/  FSEL R68, R47, -INF , !P1 ;  /* 0xff8000002f447808 */ /* 0x000fe20004800000 */
[----:B------:R-:W-:Y:S01]  /*4f30*/  FFMA.FTZ R42, -R158, R42, R109 ;  /* 0x0000002a9e2a7223 */ /* 0x000fe2000001016d */
[----:B------:R-:W-:Y:S02]  /*4f40*/  ISETP.GE.AND P1, PT, R34, R143, PT ;  /* 0x0000008f2200720c */ /* 0x000fe40003f26270 */
[----:B------:R-:W-:Y:S02]  /*4f50*/  IADD3 R34, PT, PT, R105, -0x39, -R20 ;  /* 0xffffffc769227810 */ /* 0x000fe40007ffe814 */
[----:B------:R-:W-:-:S02]  /*4f60*/  FSEL R66, R53, -INF , !P2 ;  /* 0xff80000035427808 */ /* 0x000fc40005000000 */
[----:B------:R-:W-:Y:S02]  /*4f70*/  FSEL R44, R44, -INF , P0 ;  /* 0xff8000002c2c7808 */ /* 0x000fe40000000000 */
[C---:B------:R-:W-:Y:S02]  /*4f80*/  ISETP.GE.AND P3, PT, R32.reuse, R144, PT ;  /* 0x000000902000720c */ /* 0x040fe40003f66270 */
[----:B------:R-:W-:Y:S02]  /*4f90*/  ISETP.GE.AND P2, PT, R32, R143, PT ;  /* 0x0000008f2000720c */ /* 0x000fe40003f46270 */
[----:B------:R-:W-:Y:S02]  /*4fa0*/  IADD3 R32, PT, PT, R105, -0x40, -R20 ;  /* 0xffffffc069207810 */ /* 0x000fe40007ffe814 */
[----:B------:R-:W-:Y:S02]  /*4fb0*/  IABS R34, R34 ;  /* 0x0000002200227213 */ /* 0x000fe40000000000 */
[----:B------:R-:W-:-:S02]  /*4fc0*/  FSEL R44, R44, -INF , !P1 ;  /* 0xff8000002c2c7808 */ /* 0x000fc40004800000 */
[C---:B------:R-:W-:Y:S02]  /*4fd0*/  ISETP.GE.AND P0, PT, R30.reuse, R144, PT ;  /* 0x000000901e00720c */ /* 0x040fe40003f06270 */
[----:B------:R-:W-:Y:S02]  /*4fe0*/  ISETP.GE.AND P1, PT, R30, R143, PT ;  /* 0x0000008f1e00720c */ /* 0x000fe40003f26270 */
[----:B------:R-:W-:Y:S02]  /*4ff0*/  FSEL R42, R42, -INF , P3 ;  /* 0xff8000002a2a7808 */ /* 0x000fe40001800000 */
[----:B------:R-:W-:Y:S02]  /*5000*/  IABS R32, R32 ;  /* 0x0000002000207213 */ /* 0x000fe40000000000 */
[----:B------:R-:W-:Y:S02]  /*5010*/  IADD3 R30, PT, PT, R105, -0x41, -R20 ;  /* 0xffffffbf691e7810 */ /* 0x000fe40007ffe814 */
[----:B------:R-:W-:-:S02]  /*5020*/  I2FP.F32.S32 R34, R34 ;  /* 0x0000002200227245 */ /* 0x000fc40000201400 */
[----:B------:R-:W-:Y:S02]  /*5030*/  FSEL R42, R42, -INF , !P2 ;  /* 0xff8000002a2a7808 */ /* 0x000fe40005000000 */
[----:B------:R-:W-:Y:S02]  /*5040*/  I2FP.F32.S32 R32, R32 ;  /* 0x0000002000207245 */ /* 0x000fe40000201400 */
[C---:B------:R-:W-:Y:S02]  /*5050*/  ISETP.GE.AND P3, PT, R28.reuse, R144, PT ;  /* 0x000000901c00720c */ /* 0x040fe40003f66270 */
[----:B------:R-:W-:Y:S02]  /*5060*/  IABS R30, R30 ;  /* 0x0000001e001e7213 */ /* 0x000fe40000000000 */
[----:B------:R-:W-:Y:S02]  /*5070*/  ISETP.GE.AND P2, PT, R28, R143, PT ;  /* 0x0000008f1c00720c */ /* 0x000fe40003f46270 */
[----:B------:R-:W-:Y:S01]  /*5080*/  IADD3 R28, PT, PT, R105, -0x48, -R20 ;  /* 0xffffffb8691c7810 */ /* 0x000fe20007ffe814 */
[C---:B------:R-:W-:Y:S01]  /*5090*/  FFMA.FTZ R34, -R158.reuse, R34, R111 ;  /* 0x000000229e227223 */ /* 0x040fe2000001016f */
[----:B------:R-:W-:Y:S01]  /*50a0*/  I2FP.F32.S32 R47, R30 ;  /* 0x0000001e002f7245 */ /* 0x000fe20000201400 */
[----:B------:R-:W-:Y:S01]  /*50b0*/  FFMA.FTZ R32, -R158, R32, R115 ;  /* 0x000000209e207223 */ /* 0x000fe20000010173 */
[----:B------:R-:W-:-:S02]  /*50c0*/  IABS R28, R28 ;  /* 0x0000001c001c7213 */ /* 0x000fc40000000000 */
[----:B------:R-:W-:Y:S01]  /*50d0*/  IADD3 R30, PT, PT, R105, -0x49, -R20 ;  /* 0xffffffb7691e7810 */ /* 0x000fe20007ffe814 */
[----:B------:R-:W-:Y:S01]  /*50e0*/  FFMA.FTZ R47, -R158, R47, R117 ;  /* 0x0000002f9e2f7223 */ /* 0x000fe20000010175 */
[----:B------:R-:W-:Y:S02]  /*50f0*/  FSEL R34, R34, -INF , P0 ;  /* 0xff80000022227808 */ /* 0x000fe40000000000 */
[----:B------:R-:W-:Y:S02]  /*5100*/  I2FP.F32.S32 R28, R28 ;  /* 0x0000001c001c7245 */ /* 0x000fe40000201400 */
[----:B------:R-:W-:Y:S02]  /*5110*/  ISETP.GE.AND P0, PT, R18, R144, PT ;  /* 0x000000901200720c */ /* 0x000fe40003f06270 */
[----:B------:R-:W-:Y:S02]  /*5120*/  IABS R30, R30 ;  /* 0x0000001e001e7213 */ /* 0x000fe40000000000 */
[----:B------:R-:W-:-:S02]  /*5130*/  FSEL R32, R32, -INF , P3 ;  /* 0xff80000020207808 */ /* 0x000fc40001800000 */
[----:B------:R-:W-:Y:S01]  /*5140*/  FSEL R34, R34, -INF , !P1 ;  /* 0xff80000022227808 */ /* 0x000fe20004800000 */
[----:B------:R-:W-:Y:S01]  /*5150*/  FFMA.FTZ R28, -R158, R28, R127 ;  /* 0x0000001c9e1c7223 */ /* 0x000fe2000001017f */
[----:B------:R-:W-:Y:S02]  /*5160*/  ISETP.GE.AND P1, PT, R18, R143, PT ;  /* 0x0000008f1200720c */ /* 0x000fe40003f26270 */
[----:B------:R-:W-:Y:S02]  /*5170*/  FSEL R32, R32, -INF , !P2 ;  /* 0xff80000020207808 */ /* 0x000fe40005000000 */
[----:B------:R-:W-:Y:S01]  /*5180*/  I2FP.F32.S32 R18, R30 ;  /* 0x0000001e00127245 */ /* 0x000fe20000201400 */
[----:B------:R-:W-:Y:S01]  /*5190*/  VIADD R30, R175, 0x49 ;  /* 0x00000049af1e7836 */ /* 0x000fe20000000000 */
[----:B------:R-:W-:Y:S02]  /*51a0*/  FSEL R47, R47, -INF , P0 ;  /* 0xff8000002f2f7808 */ /* 0x000fe40000000000 */
[----:B------:R-:W-:-:S02]  /*51b0*/  ISETP.GE.AND P3, PT, R0, R145, PT ;  /* 0x000000910000720c */ /* 0x000fc40003f66270 */
[C---:B------:R-:W-:Y:S02]  /*51c0*/  ISETP.GE.AND P2, PT, R0.reuse, R144, PT ;  /* 0x000000900000720c */ /* 0x040fe40003f46270 */
[----:B------:R-:W-:Y:S02]  /*51d0*/  ISETP.GE.AND P0, PT, R0, R143, PT ;  /* 0x0000008f0000720c */ /* 0x000fe40003f06270 */
[----:B------:R-:W-:Y:S01]  /*51e0*/  IADD3 R0, PT, PT, R105, -0x50, -R20 ;  /* 0xffffffb069007810 */ /* 0x000fe20007ffe814 */
[----:B------:R-:W-:Y:S01]  /*51f0*/  FFMA.FTZ R74, -R158, R18, R131 ;  /* 0x000000129e4a7223 */ /* 0x000fe20000010183 */
[----:B------:R-:W-:Y:S02]  /*5200*/  FSEL R28, R28, -INF , P2 ;  /* 0xff8000001c1c7808 */ /* 0x000fe40001000000 */
[----:B------:R-:W-:Y:S02]  /*5210*/  ISETP.GE.AND P2, PT, R30, R144, PT ;  /* 0x000000901e00720c */ /* 0x000fe40003f46270 */
[----:B------:R-:W-:Y:S01]  /*5220*/  IABS R0, R0 ;  /* 0x0000000000007213 */ /* 0x000fe20000000000 */
[----:B------:R-:W-:Y:S01]  /*5230*/  VIADD R49, R175, 0x50 ;  /* 0x00000050af317836 */ /* 0x000fe20000000000 */
[----:B------:R-:W-:-:S02]  /*5240*/  FSEL R74, R74, -INF , P2 ;  /* 0xff8000004a4a7808 */ /* 0x000fc40001000000 */
[----:B------:R-:W-:Y:S02]  /*5250*/  I2FP.F32.S32 R0, R0 ;  /* 0x0000000000007245 */ /* 0x000fe40000201400 */
[----:B------:R-:W-:Y:S02]  /*5260*/  ISETP.GE.AND P2, PT, R30, R143, PT ;  /* 0x0000008f1e00720c */ /* 0x000fe40003f46270 */
[----:B------:R-:W-:Y:S01]  /*5270*/  IADD3 R72, PT, PT, R105, -0x51, -R20 ;  /* 0xffffffaf69487810 */ /* 0x000fe20007ffe814 */
[----:B------:R-:W-:Y:S01]  /*5280*/  FFMA.FTZ R155, -R158, R0, R155 ;  /* 0x000000009e9b7223 */ /* 0x000fe2000001019b */
[----:B------:R-:W-:Y:S02]  /*5290*/  FSEL R74, R74, -INF , !P2 ;  /* 0xff8000004a4a7808 */ /* 0x000fe40005000000 */
[----:B------:R-:W-:Y:S02]  /*52a0*/  IABS R72, R72 ;  /* 0x0000004800487213 */ /* 0x000fe40000000000 */
[----:B------:R-:W-:-:S02]  /*52b0*/  ISETP.GE.AND P2, PT, R49, R144, PT ;  /* 0x000000903100720c */ /* 0x000fc40003f46270 */
[----:B------:R-:W-:Y:S01]  /*52c0*/  IADD3 R18, PT, PT, R107, -0x49, -R20 ;  /* 0xffffffb76b127810 */ /* 0x000fe20007ffe814 */
[----:B------:R-:W-:Y:S01]  /*52d0*/  VIADD R59, R175, 0x51 ;  /* 0x00000051af3b7836 */ /* 0x000fe20000000000 */
[----:B------:R-:W-:Y:S02]  /*52e0*/  FSEL R76, R47, -INF , !P1 ;  /* 0xff8000002f4c7808 */ /* 0x000fe40004800000 */
[----:B------:R-:W-:Y:S02]  /*52f0*/  FSEL R28, R28, -INF , !P0 ;  /* 0xff8000001c1c7808 */ /* 0x000fe40004000000 */
[----:B------:R-:W-:Y:S02]  /*5300*/  I2FP.F32.S32 R72, R72 ;  /* 0x0000004800487245 */ /* 0x000fe40000201400 */
[----:B------:R-:W-:Y:S02]  /*5310*/  FSEL R78, R155, -INF , P2 ;  /* 0xff8000009b4e7808 */ /* 0x000fe40001000000 */
[----:B------:R-:W-:-:S02]  /*5320*/  ISETP.GE.AND P1, PT, R30, R146, PT ;  /* 0x000000921e00720c */ /* 0x000fc40003f26270 */
[----:B------:R-:W-:Y:S02]  /*5330*/  ISETP.GE.AND P0, PT, R30, R145, PT ;  /* 0x000000911e00720c */ /* 0x000fe40003f06270 */
[----:B------:R-:W-:Y:S02]  /*5340*/  ISETP.GE.AND P2, PT, R49, R143, PT ;  /* 0x0000008f3100720c */ /* 0x000fe40003f46270 */
[----:B------:R-:W-:Y:S02]  /*5350*/  IABS R18, R18 ;  /* 0x0000001200127213 */ /* 0x000fe40000000000 */
[----:B------:R-:W-:Y:S01]  /*5360*/  IADD3 R30, PT, PT, R105, -0x58, -R20 ;  /* 0xffffffa8691e7810 */ /* 0x000fe20007ffe814 */
[----:B------:R-:W-:Y:S01]  /*5370*/  FFMA.FTZ R72, -R158, R72, R157 ;  /* 0x000000489e487223 */ /* 0x000fe2000001019d */
[----:B------:R-:W-:Y:S02]  /*5380*/  FSEL R78, R78, -INF , !P2 ;  /* 0xff8000004e4e7808 */ /* 0x000fe40005000000 */
[----:B------:R-:W-:-:S02]  /*5390*/  I2FP.F32.S32 R18, R18 ;  /* 0x0000001200127245 */ /* 0x000fc40000201400 */
[----:B------:R-:W-:Y:S02]  /*53a0*/  IABS R30, R30 ;  /* 0x0000001e001e7213 */ /* 0x000fe40000000000 */
[----:B------:R-:W-:Y:S01]  /*53b0*/  ISETP.GE.AND P2, PT, R59, R144, PT ;  /* 0x000000903b00720c */ /* 0x000fe20003f46270 */
[----:B------:R-:W-:Y:S01]  /*53c0*/  FFMA.FTZ R125, -R158, R18, R125 ;  /* 0x000000129e7d7223 */ /* 0x000fe2000001017d */
[----:B------:R-:W-:Y:S01]  /*53d0*/  I2FP.F32.S32 R30, R30 ;  /* 0x0000001e001e7245 */ /* 0x000fe20000201400 */
[----:B------:R-:W-:Y:S01]  /*53e0*/  VIADD R57, R175, 0x58 ;  /* 0x00000058af397836 */ /* 0x000fe20000000000 */
[----:B------:R-:W-:Y:S02]  /*53f0*/  FSEL R72, R72, -INF , P2 ;  /* 0xff80000048487808 */ /* 0x000fe40001000000 */
[----:B------:R-:W-:Y:S02]  /*5400*/  ISETP.GE.AND P2, PT, R59, R143, PT ;  /* 0x0000008f3b00720c */ /* 0x000fe40003f46270 */
[----:B------:R-:W-:Y:S01]  /*5410*/  IADD3 R18, PT, PT, R105, -0x59, -R20 ;  /* 0xffffffa769127810 */ /* 0x000fe20007ffe814 */
[----:B------:R-:W-:Y:S01]  /*5420*/  FFMA.FTZ R30, -R158, R30, R169 ;  /* 0x0000001e9e1e7223 */ /* 0x000fe200000101a9 */
[----:B------:R-:W-:-:S02]  /*5430*/  FSEL R72, R72, -INF , !P2 ;  /* 0xff80000048487808 */ /* 0x000fc40005000000 */
[----:B------:R-:W-:Y:S02]  /*5440*/  IABS R18, R18 ;  /* 0x0000001200127213 */ /* 0x000fe40000000000 */
[----:B------:R-:W-:Y:S01]  /*5450*/  ISETP.GE.AND P2, PT, R57, R144, PT ;  /* 0x000000903900720c */ /* 0x000fe20003f46270 */
[----:B------:R-:W-:Y:S01]  /*5460*/  VIADD R47, R175, 0x59 ;  /* 0x00000059af2f7836 */ /* 0x000fe20000000000 */
[----:B------:R-:W-:Y:S02]  /*5470*/  I2FP.F32.S32 R18, R18 ;  /* 0x0000001200127245 */ /* 0x000fe40000201400 */
        /* <DEDUP_REMOVED lines=15> */
[----:B------:R-:W-:Y:S02]  /*5570*/  ISETP.GE.AND P2, PT, R55, R144, PT ;  /* 0x000000903700720c */ /* 0x000fe40003f46270 */
[----:B------:R-:W-:Y:S01]  /*5580*/  IADD3 R0, PT, PT, R105, -0x68, -R20 ;  /* 0xffffff9869007810 */ /* 0x000fe20007ffe814 */
[----:B------:R-:W-:Y:S01]  /*5590*/  VIADD R53, R175, 0x61 ;  /* 0x00000061af357836 */ /* 0x000fe20000000000 */
[----:B------:R-:W-:Y:S02]  /*55a0*/  I2FP.F32.S32 R54, R54 ;  /* 0x0000003600367245 */ /* 0x000fe40000201400 */
[----:B------:R-:W-:Y:S02]  /*55b0*/  FSEL R184, R173, -INF , P2 ;  /* 0xff800000adb87808 */ /* 0x000fe40001000000 */
[----:B------:R-:W-:-:S02]  /*55c0*/  IABS R0, R0 ;  /* 0x0000000000007213 */ /* 0x000fc40000000000 */
[----:B------:R-:W-:Y:S01]  /*55d0*/  ISETP.GE.AND P2, PT, R55, R143, PT ;  /* 0x0000008f3700720c */ /* 0x000fe20003f46270 */
[----:B------:R-:W-:Y:S01]  /*55e0*/  FFMA.FTZ R35, -R158, R54, R35 ;  /* 0x000000369e237223 */ /* 0x000fe20000010123 */
[----:B------:R-:W-:Y:S02]  /*55f0*/  I2FP.F32.S32 R0, R0 ;  /* 0x0000000000007245 */ /* 0x000fe40000201400 */
[----:B------:R-:W-:Y:S02]  /*5600*/  FSEL R184, R184, -INF , !P2 ;  /* 0xff800000b8b87808 */ /* 0x000fe40005000000 */
[----:B------:R-:W-:Y:S01]  /*5610*/  ISETP.GE.AND P2, PT, R53, R144, PT ;  /* 0x000000903500720c */ /* 0x000fe20003f46270 */
[----:B------:R-:W-:Y:S01]  /*5620*/  FFMA.FTZ R41, -R158, R0, R41 ;  /* 0x000000009e297223 */ /* 0x000fe20000010129 */
[----:B------:R-:W-:Y:S01]  /*5630*/  IADD3 R130, PT, PT, R105, -0x71, -R20 ;  /* 0xffffff8f69827810 */ /* 0x000fe20007ffe814 */
[----:B------:R-:W-:Y:S01]  /*5640*/  VIADD R0, R175, 0x68 ;  /* 0x00000068af007836 */ /* 0x000fe20000000000 */
[----:B------:R-:W-:-:S02]  /*5650*/  FSEL R180, R35, -INF , P2 ;  /* 0xff80000023b47808 */ /* 0x000fc40001000000 */
[----:B------:R-:W-:Y:S02]  /*5660*/  ISETP.GE.AND P2, PT, R53, R143, PT ;  /* 0x0000008f3500720c */ /* 0x000fe40003f46270 */
[----:B------:R-:W-:Y:S02]  /*5670*/  IADD3 R94, PT, PT, R105, -0x69, -R20 ;  /* 0xffffff97695e7810 */ /* 0x000fe40007ffe814 */
[----:B------:R-:W-:Y:S02]  /*5680*/  IABS R130, R130 ;  /* 0x0000008200827213 */ /* 0x000fe40000000000 */
[----:B------:R-:W-:Y:S02]  /*5690*/  FSEL R180, R180, -INF , !P2 ;  /* 0xff800000b4b47808 */ /* 0x000fe40005000000 */
[----:B------:R-:W-:Y:S02]  /*56a0*/  IABS R94, R94 ;  /* 0x0000005e005e7213 */ /* 0x000fe40000000000 */
[----:B------:R-:W-:-:S02]  /*56b0*/  ISETP.GE.AND P2, PT, R0, R144, PT ;  /* 0x000000900000720c */ /* 0x000fc40003f46270 */
[----:B------:R-:W-:Y:S02]  /*56c0*/  IADD3 R156, PT, PT, R105, -0x70, -R20 ;  /* 0xffffff90699c7810 */ /* 0x000fe40007ffe814 */
[----:B------:R-:W-:Y:S02]  /*56d0*/  I2FP.F32.S32 R130, R130 ;  /* 0x0000008200827245 */ /* 0x000fe40000201400 */
[----:B------:R-:W-:Y:S02]  /*56e0*/  FMNMX3.FTZ R35, R27, R58, R80, !PT ;  /* 0x0000003a1b237276 */ /* 0x000fe40007810050 */
[----:B------:R-:W-:Y:S02]  /*56f0*/  I2FP.F32.S32 R94, R94 ;  /* 0x0000005e005e7245 */ /* 0x000fe40000201400 */
[----:B------:R-:W-:Y:S01]  /*5700*/  FSEL R174, R41, -INF , P2 ;  /* 0xff80000029ae7808 */ /* 0x000fe20001000000 */
[----:B------:R-:W-:Y:S01]  /*5710*/  VIADD R41, R175, 0x69 ;  /* 0x00000069af297836 */ /* 0x000fe20000000000 */
[----:B------:R-:W-:Y:S01]  /*5720*/  IABS R156, R156 ;  /* 0x0000009c009c7213 */ /* 0x000fe20000000000 */
[----:B------:R-:W-:Y:S01]  /*5730*/  FFMA.FTZ R130, -R158, R130, R43 ;  /* 0x000000829e827223 */ /* 0x000fe2000001012b */
[----:B------:R-:W-:-:S02]  /*5740*/  ISETP.GE.AND P2, PT, R0, R143, PT ;  /* 0x0000008f0000720c */ /* 0x000fc40003f46270 */
[----:B------:R-:W-:Y:S01]  /*5750*/  FMNMX3.FTZ R43, R35, R60, R56, !PT ;  /* 0x0000003c232b7276 */ /* 0x000fe20007810038 */
[----:B------:R-:W-:Y:S01]  /*5760*/  FFMA.FTZ R94, -R158, R94, R37 ;  /* 0x0000005e9e5e7223 */ /* 0x000fe20000010125 */
[----:B------:R-:W-:Y:S02]  /*5770*/  I2FP.F32.S32 R156, R156 ;  /* 0x0000009c009c7245 */ /* 0x000fe40000201400 */
[----:B------:R-:W-:Y:S02]  /*5780*/  FSEL R174, R174, -INF , !P2 ;  /* 0xff800000aeae7808 */ /* 0x000fe40005000000 */
[----:B------:R-:W-:Y:S02]  /*5790*/  ISETP.GE.AND P2, PT, R41, R144, PT ;  /* 0x000000902900720c */ /* 0x000fe40003f46270 */
[----:B------:R-:W-:Y:S01]  /*57a0*/  FMNMX3.FTZ R43, R43, R50, R48, !PT ;  /* 0x000000322b2b7276 */ /* 0x000fe20007810030 */
[----:B------:R-:W-:Y:S01]  /*57b0*/  FFMA.FTZ R156, -R158, R156, R39 ;  /* 0x0000009c9e9c7223 */ /* 0x000fe20000010127 */
[----:B------:R-:W-:Y:S01]  /*57c0*/  FSEL R94, R94, -INF , P2 ;  /* 0xff8000005e5e7808 */ /* 0x000fe20001000000 */
[----:B------:R-:W-:Y:S01]  /*57d0*/  VIADD R39, R175, 0x70 ;  /* 0x00000070af277836 */ /* 0x000fe20000000000 */
        /* <DEDUP_REMOVED lines=42> */
[----:B------:R-:W-:Y:S01]  /*5a80*/  FMNMX3.FTZ R43, R43, R130, R114, !PT ;  /* 0x000000822b2b7276 */ /* 0x000fe20007810072 */
[----:B------:R-:W-:-:S03]  /*5a90*/  IMAD.MOV.U32 R61, RZ, RZ, R29 ;  /* 0x000000ffff3d7224 */ /* 0x000fc600078e001d */
[----:B------:R-:W-:-:S05]  /*5aa0*/  FMNMX.FTZ R29, R54, R43, !PT ;  /* 0x0000002b361d7209 */ /* 0x000fca0007810000 */
[----:B------:R-:W1:Y:S01]  /*5ab0*/  SHFL.BFLY PT, R62, R29, 0x2, 0x1f ;  /* 0x0c401f001d3e7f89 */ /* 0x000e6200000e0000 */
[----:B------:R-:W-:-:S04]  /*5ac0*/  IADD3 R31, PT, PT, R107, -0x50, -R20 ;  /* 0xffffffb06b1f7810 */ /* 0x000fc80007ffe814 */
[----:B------:R-:W-:Y:S02]  /*5ad0*/  IABS R31, R31 ;  /* 0x0000001f001f7213 */ /* 0x000fe40000000000 */
[----:B------:R-:W-:Y:S02]  /*5ae0*/  IADD3 R82, PT, PT, R107, -0x59, -R20 ;  /* 0xffffffa76b527810 */ /* 0x000fe40007ffe814 */
[----:B------:R-:W-:Y:S02]  /*5af0*/  I2FP.F32.S32 R31, R31 ;  /* 0x0000001f001f7245 */ /* 0x000fe40000201400 */
[----:B------:R-:W-:Y:S02]  /*5b00*/  IABS R82, R82 ;  /* 0x0000005200527213 */ /* 0x000fe40000000000 */
[----:B------:R-:W-:Y:S01]  /*5b10*/  ISETP.GE.AND P2, PT, R49, R146, PT ;  /* 0x000000923100720c */ /* 0x000fe20003f46270 */
[----:B------:R-:W-:Y:S01]  /*5b20*/  FFMA.FTZ R31, -R158, R31, R123 ;  /* 0x0000001f9e1f7223 */ /* 0x000fe2000001017b */
[----:B------:R-:W-:-:S02]  /*5b30*/  I2FP.F32.S32 R61, R61 ;  /* 0x0000003d003d7245 */ /* 0x000fc40000201400 */
[----:B------:R-:W-:Y:S02]  /*5b40*/  FSEL R170, R170, -INF , !P3 ;  /* 0xff800000aaaa7808 */ /* 0x000fe40005800000 */
[----:B------:R-:W-:Y:S02]  /*5b50*/  I2FP.F32.S32 R82, R82 ;  /* 0x0000005200527245 */ /* 0x000fe40000201400 */
[----:B------:R-:W-:Y:S02]  /*5b60*/  ISETP.GE.AND P3, PT, R49, R145, PT ;  /* 0x000000913100720c */ /* 0x000fe40003f66270 */
[----:B------:R-:W-:Y:S02]  /*5b70*/  IADD3 R43, PT, PT, R107, -0x58, -R20 ;  /* 0xffffffa86b2b7810 */ /* 0x000fe40007ffe814 */
[----:B------:R-:W-:Y:S02]  /*5b80*/  FSEL R31, R31, -INF , P2 ;  /* 0xff8000001f1f7808 */ /* 0x000fe40001000000 */
[----:B-1----:R-:W-:Y:S01]  /*5b90*/  FMNMX.FTZ R62, R29, R62, !PT ;  /* 0x0000003e1d3e7209 */ /* 0x002fe20007810000 */
[C---:B------:R-:W-:Y:S01]  /*5ba0*/  FFMA.FTZ R128, -R158.reuse, R61, R129 ;  /* 0x0000003d9e807223 */ /* 0x040fe20000010181 */
[----:B------:R-:W-:Y:S01]  /*5bb0*/  FSEL R125, R125, -INF , P1 ;  /* 0xff8000007d7d7808 */ /* 0x000fe20000800000 */
[----:B------:R-:W-:Y:S01]  /*5bc0*/  FFMA.FTZ R82, -R158, R82, R13 ;  /* 0x000000529e527223 */ /* 0x000fe2000001010d */
[----:B------:R-:W-:Y:S01]  /*5bd0*/  ISETP.GE.AND P1, PT, R59, R146, PT ;  /* 0x000000923b00720c */ /* 0x000fe20003f26270 */
[----:B------:R-:W1:Y:S01]  /*5be0*/  SHFL.BFLY PT, R13, R62, 0x1, 0x1f ;  /* 0x0c201f003e0d7f89 */ /* 0x000e6200000e0000 */
[----:B------:R-:W-:-:S02]  /*5bf0*/  IABS R43, R43 ;  /* 0x0000002b002b7213 */ /* 0x000fc40000000000 */
[----:B------:R-:W-:Y:S02]  /*5c00*/  FSEL R136, R31, -INF , !P3 ;  /* 0xff8000001f887808 */ /* 0x000fe40005800000 */
[----:B------:R-:W-:Y:S02]  /*5c10*/  IADD3 R31, PT, PT, R107, -0x60, -R20 ;  /* 0xffffffa06b1f7810 */ /* 0x000fe40007ffe814 */
[----:B------:R-:W-:Y:S02]  /*5c20*/  FSEL R168, R125, -INF , !P0 ;  /* 0xff8000007da87808 */ /* 0x000fe40004000000 */
[----:B------:R-:W-:Y:S02]  /*5c30*/  ISETP.GE.AND P0, PT, R59, R145, PT ;  /* 0x000000913b00720c */ /* 0x000fe40003f06270 */
[----:B------:R-:W-:Y:S02]  /*5c40*/  FSEL R128, R128, -INF , P1 ;  /* 0xff80000080807808 */ /* 0x000fe40000800000 */
[----:B------:R-:W-:-:S02]  /*5c50*/  I2FP.F32.S32 R43, R43 ;  /* 0x0000002b002b7245 */ /* 0x000fc40000201400 */
[----:B------:R-:W-:Y:S02]  /*5c60*/  IABS R31, R31 ;  /* 0x0000001f001f7213 */ /* 0x000fe40000000000 */
[----:B------:R-:W-:Y:S01]  /*5c70*/  FSEL R128, R128, -INF , !P0 ;  /* 0xff80000080807808 */ /* 0x000fe20004000000 */
[----:B------:R-:W-:Y:S01]  /*5c80*/  FFMA.FTZ R43, -R158, R43, R137 ;  /* 0x0000002b9e2b7223 */ /* 0x000fe20000010189 */
[CC--:B------:R-:W-:Y:S02]  /*5c90*/  ISETP.GE.AND P1, PT, R47.reuse, R146.reuse, PT ;  /* 0x000000922f00720c */ /* 0x0c0fe40003f26270 */
[----:B------:R-:W-:Y:S02]  /*5ca0*/  ISETP.GE.AND P0, PT, R47, R145, PT ;  /* 0x000000912f00720c */ /* 0x000fe40003f06270 */
[----:B------:R-:W-:Y:S02]  /*5cb0*/  I2FP.F32.S32 R47, R31 ;  /* 0x0000001f002f7245 */ /* 0x000fe40000201400 */
[----:B------:R-:W-:-:S02]  /*5cc0*/  ISETP.GE.AND P2, PT, R57, R146, PT ;  /* 0x000000923900720c */ /* 0x000fc40003f46270 */
[----:B------:R-:W-:Y:S01]  /*5cd0*/  IADD3 R29, PT, PT, R107, -0x61, -R20 ;  /* 0xffffff9f6b1d7810 */ /* 0x000fe20007ffe814 */
[----:B------:R-:W-:Y:S01]  /*5ce0*/  FFMA.FTZ R15, -R158, R47, R15 ;  /* 0x0000002f9e0f7223 */ /* 0x000fe2000001010f */
[----:B------:R-:W-:Y:S02]  /*5cf0*/  ISETP.GE.AND P3, PT, R57, R145, PT ;  /* 0x000000913900720c */ /* 0x000fe40003f66270 */
[----:B------:R-:W-:Y:S02]  /*5d00*/  FSEL R43, R43, -INF , P2 ;  /* 0xff8000002b2b7808 */ /* 0x000fe40001000000 */
[----:B------:R-:W-:Y:S02]  /*5d10*/  ISETP.GE.AND P2, PT, R55, R146, PT ;  /* 0x000000923700720c */ /* 0x000fe40003f46270 */
[----:B------:R-:W-:Y:S02]  /*5d20*/  IABS R29, R29 ;  /* 0x0000001d001d7213 */ /* 0x000fe40000000000 */
[----:B------:R-:W-:-:S02]  /*5d30*/  FSEL R126, R43, -INF , !P3 ;  /* 0xff8000002b7e7808 */ /* 0x000fc40005800000 */
[----:B------:R-:W-:Y:S02]  /*5d40*/  ISETP.GE.AND P3, PT, R55, R145, PT ;  /* 0x000000913700720c */ /* 0x000fe40003f66270 */
[----:B------:R-:W-:Y:S02]  /*5d50*/  I2FP.F32.S32 R29, R29 ;  /* 0x0000001d001d7245 */ /* 0x000fe40000201400 */
[----:B------:R-:W-:Y:S02]  /*5d60*/  FSEL R116, R15, -INF , P2 ;  /* 0xff8000000f747808 */ /* 0x000fe40001000000 */
[----:B------:R-:W-:Y:S01]  /*5d70*/  IADD3 R15, PT, PT, R107, -0x69, -R20 ;  /* 0xffffff976b0f7810 */ /* 0x000fe20007ffe814 */
[----:B------:R-:W-:Y:S01]  /*5d80*/  FFMA.FTZ R9, -R158, R29, R9 ;  /* 0x0000001d9e097223 */ /* 0x000fe20000010109 */
[----:B------:R-:W-:Y:S02]  /*5d90*/  FSEL R116, R116, -INF , !P3 ;  /* 0xff80000074747808 */ /* 0x000fe40005800000 */
[----:B------:R-:W-:-:S02]  /*5da0*/  FSEL R82, R82, -INF , P1 ;  /* 0xff80000052527808 */ /* 0x000fc40000800000 */
[CC--:B------:R-:W-:Y:S02]  /*5db0*/  ISETP.GE.AND P2, PT, R0.reuse, R146.reuse, PT ;  /* 0x000000920000720c */ /* 0x0c0fe40003f46270 */
[----:B------:R-:W-:Y:S02]  /*5dc0*/  ISETP.GE.AND P3, PT, R0, R145, PT ;  /* 0x000000910000720c */ /* 0x000fe40003f66270 */
[----:B------:R-:W-:Y:S02]  /*5dd0*/  ISETP.GE.AND P1, PT, R53, R146, PT ;  /* 0x000000923500720c */ /* 0x000fe40003f26270 */
[----:B-1----:R-:W-:Y:S02]  /*5de0*/  FMNMX.FTZ R0, R62, R13, !PT ;  /* 0x0000000d3e007209 */ /* 0x002fe40007810000 */
[----:B------:R-:W-:Y:S02]  /*5df0*/  IABS R15, R15 ;  /* 0x0000000f000f7213 */ /* 0x000fe40000000000 */
[----:B------:R-:W-:-:S02]  /*5e00*/  IADD3 R13, PT, PT, R107, -0x70, -R20 ;  /* 0xffffff906b0d7810 */ /* 0x000fc40007ffe814 */
[----:B------:R-:W-:Y:S01]  /*5e10*/  FSEL R90, R9, -INF , P1 ;  /* 0xff800000095a7808 */ /* 0x000fe20000800000 */
[----:B------:R-:W-:Y:S01]  /*5e20*/  IMAD.MOV.U32 R9, RZ, RZ, R15 ;  /* 0x000000ffff097224 */ /* 0x000fe200078e000f */
[----:B------:R-:W-:-:S04]  /*5e30*/  IABS R13, R13 ;  /* 0x0000000d000d7213 */ /* 0x000fc80000000000 */
[----:B------:R-:W-:Y:S02]  /*5e40*/  I2FP.F32.S32 R13, R13 ;  /* 0x0000000d000d7245 */ /* 0x000fe40000201400 */
[----:B------:R-:W-:Y:S02]  /*5e50*/  I2FP.F32.S32 R15, R9 ;  /* 0x00000009000f7245 */ /* 0x000fe40000201400 */
[----:B------:R-:W-:Y:S01]  /*5e60*/  FSEL R9, R45, -INF , !P4 ;  /* 0xff8000002d097808 */ /* 0x000fe20006000000 */
[----:B------:R-:W-:-:S03]  /*5e70*/  FFMA.FTZ R19, -R158, R13, R19 ;  /* 0x0000000d9e137223 */ /* 0x000fc60000010113 */
[----:B------:R-:W-:Y:S02]  /*5e80*/  FMNMX3.FTZ R13, R64, R6, R9, !PT ;  /* 0x00000006400d7276 */ /* 0x000fe40007810009 */
[----:B------:R-:W-:Y:S02]  /*5e90*/  IADD3 R31, PT, PT, R107, -0x68, -R20 ;  /* 0xffffff986b1f7810 */ /* 0x000fe40007ffe814 */
[----:B------:R-:W-:Y:S02]  /*5ea0*/  FMNMX3.FTZ R13, R13, R4, R14, !PT ;  /* 0x000000040d0d7276 */ /* 0x000fe4000781000e */
[----:B------:R-:W-:Y:S02]  /*5eb0*/  IABS R31, R31 ;  /* 0x0000001f001f7213 */ /* 0x000fe40000000000 */
[----:B------:R-:W-:Y:S02]  /*5ec0*/  FMNMX3.FTZ R13, R13, R12, R10, !PT ;  /* 0x0000000c0d0d7276 */ /* 0x000fe4000781000a */
[----:B------:R-:W-:-:S02]  /*5ed0*/  FSEL R120, R82, -INF , !P0 ;  /* 0xff80000052787808 */ /* 0x000fc40004000000 */
[----:B------:R-:W-:Y:S02]  /*5ee0*/  ISETP.GE.AND P0, PT, R53, R145, PT ;  /* 0x000000913500720c */ /* 0x000fe40003f06270 */
[----:B------:R-:W-:Y:S02]  /*5ef0*/  I2FP.F32.S32 R31, R31 ;  /* 0x0000001f001f7245 */ /* 0x000fe40000201400 */
[----:B------:R-:W-:Y:S01]  /*5f00*/  FMNMX3.FTZ R13, R13, R8, R16, !PT ;  /* 0x000000080d0d7276 */ /* 0x000fe20007810010 */
[----:B--2---:R-:W-:Y:S01]  /*5f10*/  FMUL.FTZ R49, R36, R0 ;  /* 0x0000000024317220 */ /* 0x004fe20000410000 */
[----:B------:R-:W-:Y:S01]  /*5f20*/  FSEL R90, R90, -INF , !P0 ;  /* 0xff8000005a5a7808 */ /* 0x000fe20004000000 */
[C---:B------:R-:W-:Y:S01]  /*5f30*/  FFMA.FTZ R31, -R158.reuse, R31, R33 ;  /* 0x0000001f9e1f7223 */ /* 0x040fe20000010121 */
[----:B------:R-:W-:Y:S01]  /*5f40*/  FMNMX3.FTZ R13, R13, R92, R182, !PT ;  /* 0x0000005c0d0d7276 */ /* 0x000fe200078100b6 */
[----:B------:R-:W-:Y:S01]  /*5f50*/  FFMA.FTZ R11, -R158, R15, R11 ;  /* 0x0000000f9e0b7223 */ /* 0x000fe2000001010b */
[----:B------:R-:W-:-:S02]  /*5f60*/  FSETP.NEU.FTZ.AND P0, PT, R0, -INF , PT ;  /* 0xff8000000000780b */ /* 0x000fc40003f1d000 */
[----:B------:R-:W-:Y:S02]  /*5f70*/  ISETP.GE.AND P1, PT, R41, R146, PT ;  /* 0x000000922900720c */ /* 0x000fe40003f26270 */
[----:B------:R-:W-:Y:S02]  /*5f80*/  FMNMX3.FTZ R13, R13, R96, R178, !PT ;  /* 0x000000600d0d7276 */ /* 0x000fe400078100b2 */
[----:B------:R-:W-:Y:S02]  /*5f90*/  FSEL R49, R49, RZ, P0 ;  /* 0x000000ff31317208 */ /* 0x000fe40000000000 */
[----:B------:R-:W-:Y:S02]  /*5fa0*/  FSEL R31, R31, -INF , P2 ;  /* 0xff8000001f1f7808 */ /* 0x000fe40001000000 */
[----:B------:R-:W-:Y:S02]  /*5fb0*/  ISETP.GE.AND P2, PT, R41, R145, PT ;  /* 0x000000912900720c */ /* 0x000fe40003f46270 */
[----:B------:R-:W-:-:S02]  /*5fc0*/  FSEL R11, R11, -INF , P1 ;  /* 0xff8000000b0b7808 */ /* 0x000fc40000800000 */
[----:B------:R-:W-:Y:S02]  /*5fd0*/  ISETP.GE.AND P0, PT, R39, R146, PT ;  /* 0x000000922700720c */ /* 0x000fe40003f06270 */
[----:B------:R-:W-:Y:S01]  /*5fe0*/  FMNMX3.FTZ R13, R13, R122, R176, !PT ;  /* 0x0000007a0d0d7276 */ /* 0x000fe200078100b0 */
[----:B------:R-:W-:Y:S01]  /*5ff0*/  FFMA.FTZ R91, R58, R36, -R49 ;  /* 0x000000243a5b7223 */ /* 0x000fe20000010831 */
[----:B------:R-:W-:Y:S02]  /*6000*/  FSEL R58, R11, -INF , !P2 ;  /* 0xff8000000b3a7808 */ /* 0x000fe40005000000 */
[----:B------:R-:W-:Y:S02]  /*6010*/  FSEL R11, R19, -INF , P0 ;  /* 0xff800000130b7808 */ /* 0x000fe40000000000 */
[----:B------:R-:W-:Y:S02]  /*6020*/  FMNMX3.FTZ R13, R13, R124, R172, !PT ;  /* 0x0000007c0d0d7276 */ /* 0x000fe400078100ac */
[----:B------:R-:W-:-:S02]  /*6030*/  IADD3 R19, PT, PT, R107, -0x71, -R20 ;  /* 0xffffff8f6b137810 */ /* 0x000fc40007ffe814 */
[----:B------:R-:W-:Y:S02]  /*6040*/  IADD3 R15, PT, PT, R107, -0x78, -R20 ;  /* 0xffffff886b0f7810 */ /* 0x000fe40007ffe814 */
[----:B------:R-:W-:Y:S02]  /*6050*/  FMNMX3.FTZ R13, R13, R154, R170, !PT ;  /* 0x0000009a0d0d7276 */ /* 0x000fe400078100aa */
[----:B------:R-:W-:Y:S02]  /*6060*/  IABS R19, R19 ;  /* 0x0000001300137213 */ /* 0x000fe40000000000 */
[----:B------:R-:W-:Y:S02]  /*6070*/  IADD3 R20, PT, PT, R107, -0x79, -R20 ;  /* 0xffffff876b147810 */ /* 0x000fe40007ffe814 */
[----:B------:R-:W-:Y:S01]  /*6080*/  IABS R15, R15 ;  /* 0x0000000f000f7213 */ /* 0x000fe20000000000 */
[----:B------:R-:W-:Y:S01]  /*6090*/  FFMA.FTZ R88, R56, R36, -R49 ;  /* 0x0000002438587223 */ /* 0x000fe20000010831 */
[----:B------:R-:W-:-:S02]  /*60a0*/  FMNMX3.FTZ R13, R13, R168, R136, !PT ;  /* 0x000000a80d0d7276 */ /* 0x000fc40007810088 */
[----:B------:R-:W-:Y:S02]  /*60b0*/  I2FP.F32.S32 R19, R19 ;  /* 0x0000001300137245 */ /* 0x000fe40000201400 */
[----:B------:R-:W-:Y:S02]  /*60c0*/  IABS R20, R20 ;  /* 0x0000001400147213 */ /* 0x000fe40000000000 */
[----:B------:R-:W-:Y:S02]  /*60d0*/  I2FP.F32.S32 R56, R15 ;  /* 0x0000000f00387245 */ /* 0x000fe40000201400 */
[----:B------:R-:W-:Y:S01]  /*60e0*/  FMNMX3.FTZ R13, R13, R128, R126, !PT ;  /* 0x000000800d0d7276 */ /* 0x000fe2000781007e */
[C---:B------:R-:W-:Y:S01]  /*60f0*/  FFMA.FTZ R5, -R158.reuse, R19, R5 ;  /* 0x000000139e057223 */ /* 0x040fe20000010105 */
[----:B------:R-:W-:Y:S01]  /*6100*/  FSEL R62, R31, -INF , !P3 ;  /* 0xff8000001f3e7808 */ /* 0x000fe20005800000 */
[----:B------:R-:W-:Y:S01]  /*6110*/  FFMA.FTZ R7, -R158, R56, R7 ;  /* 0x000000389e077223 */ /* 0x000fe20000010107 */
[----:B------:R-:W-:-:S02]  /*6120*/  I2FP.F32.S32 R20, R20 ;  /* 0x0000001400147245 */ /* 0x000fc40000201400 */
[-C--:B------:R-:W-:Y:S02]  /*6130*/  ISETP.GE.AND P3, PT, R37, R146.reuse, PT ;  /* 0x000000922500720c */ /* 0x080fe40003f66270 */
[-C--:B------:R-:W-:Y:S02]  /*6140*/  ISETP.GE.AND P4, PT, R39, R145.reuse, PT ;  /* 0x000000912700720c */ /* 0x080fe40003f86270 */
[----:B------:R-:W-:Y:S02]  /*6150*/  ISETP.GE.AND P2, PT, R35, R146, PT ;  /* 0x000000922300720c */ /* 0x000fe40003f46270 */
[----:B------:R-:W-:Y:S01]  /*6160*/  FMNMX3.FTZ R13, R13, R120, R116, !PT ;  /* 0x000000780d0d7276 */ /* 0x000fe20007810074 */
[----:B------:R-:W-:Y:S01]  /*6170*/  FFMA.FTZ R59, R50, R36, -R49 ;  /* 0x00000024323b7223 */ /* 0x000fe20000010831 */
[----:B------:R-:W-:Y:S01]  /*6180*/  FFMA.FTZ R17, -R158, R20, R17 ;  /* 0x000000149e117223 */ /* 0x000fe20000010111 */
[----:B------:R-:W-:Y:S02]  /*6190*/  FSEL R5, R5, -INF , P3 ;  /* 0xff80000005057808 */ /* 0x000fe40001800000 */
[----:B------:R-:W-:-:S02]  /*61a0*/  ISETP.GE.AND P1, PT, R37, R145, PT ;  /* 0x000000912500720c */ /* 0x000fc40003f26270 */
[-C--:B------:R-:W-:Y:S02]  /*61b0*/  ISETP.GE.AND P0, PT, R35, R145.reuse, PT ;  /* 0x000000912300720c */ /* 0x080fe40003f06270 */
[----:B------:R-:W-:Y:S02]  /*61c0*/  ISETP.GE.AND P3, PT, R175, R146, PT ;  /* 0x00000092af00720c */ /* 0x000fe40003f66270 */
[----:B------:R-:W-:Y:S02]  /*61d0*/  FSEL R7, R7, -INF , P2 ;  /* 0xff80000007077808 */ /* 0x000fe40001000000 */
[----:B------:R-:W-:Y:S02]  /*61e0*/  FSEL R50, R11, -INF , !P4 ;  /* 0xff8000000b327808 */ /* 0x000fe40006000000 */
[----:B------:R-:W-:Y:S01]  /*61f0*/  FMNMX3.FTZ R13, R13, R90, R62, !PT ;  /* 0x0000005a0d0d7276 */ /* 0x000fe2000781003e */
[-CC-:B------:R-:W-:Y:S01]  /*6200*/  FFMA.FTZ R65, R60, R36.reuse, -R49.reuse ;  /* 0x000000243c417223 */ /* 0x180fe20000010831 */
[-CC-:B------:R-:W-:Y:S01]  /*6210*/  FFMA.FTZ R60, R48, R36.reuse, -R49.reuse ;  /* 0x00000024303c7223 */ /* 0x180fe20000010831 */
[----:B------:R-:W-:Y:S01]  /*6220*/  FFMA.FTZ R55, R40, R36, -R49 ;  /* 0x0000002428377223 */ /* 0x000fe20000010831 */
[----:B------:R-:W-:-:S02]  /*6230*/  ISETP.GE.AND P2, PT, R175, R145, PT ;  /* 0x00000091af00720c */ /* 0x000fc40003f46270 */
[----:B------:R-:W-:Y:S02]  /*6240*/  FSEL R17, R17, -INF , P3 ;  /* 0xff80000011117808 */ /* 0x000fe40001800000 */
        /* <DEDUP_REMOVED lines=8> */
[----:B-1----:R-:W-:Y:S02]  /*62d0*/  FMNMX.FTZ R7, R5, R20, !PT ;  /* 0x0000001405077209 */ /* 0x002fe40007810000 */
[----:B------:R-:W1:Y:S03]  /*62e0*/  S2R R5, SR_CgaCtaId ;  /* 0x0000000000057919 */ /* 0x000e660000008800 */
[----:B------:R-:W2:Y:S01]  /*62f0*/  SHFL.BFLY PT, R20, R7, 0x1, 0x1f ;  /* 0x0c201f0007147f89 */ /* 0x000ea200000e0000 */
[----:B------:R-:W-:Y:S01]  /*6300*/  LOP3.LUT R109, R46, 0x120, R51, 0xf8, !PT ;  /* 0x000001202e6d7812 */ /* 0x000fe200078ef833 */
[-CC-:B------:R-:W-:Y:S01]  /*6310*/  FFMA.FTZ R37, R32, R36.reuse, -R49.reuse ;  /* 0x0000002420257223 */ /* 0x180fe20000010831 */
[-CC-:B------:R-:W-:Y:S01]  /*6320*/  FFMA.FTZ R39, R34, R36.reuse, -R49.reuse ;  /* 0x0000002422277223 */ /* 0x180fe20000010831 */
[-CC-:B------:R-:W-:Y:S01]  /*6330*/  FFMA.FTZ R32, R28, R36.reuse, -R49.reuse ;  /* 0x000000241c207223 */ /* 0x180fe20000010831 */
[-CC-:B------:R-:W-:Y:S01]  /*6340*/  FFMA.FTZ R34, R76, R36.reuse, -R49.reuse ;  /* 0x000000244c227223 */ /* 0x180fe20000010831 */
[----:B------:R-:W-:Y:S01]  /*6350*/  FFMA.FTZ R28, R78, R36, -R49 ;  /* 0x000000244e1c7223 */ /* 0x000fe20000010831 */
[----:B--2---:R-:W-:-:S02]  /*6360*/  FMNMX.FTZ R20, R7, R20, !PT ;  /* 0x0000001407147209 */ /* 0x004fc40007810000 */
[----:B-1----:R-:W-:Y:S01]  /*6370*/  LEA R86, R5, R24, 0x18 ;  /* 0x0000001805567211 */ /* 0x002fe200078ec0ff */
[----:B------:R-:W-:Y:S02]  /*6380*/  IMAD.MOV.U32 R24, RZ, RZ, 0x20 ;  /* 0x00000020ff187424 */ /* 0x000fe400078e00ff */
[----:B------:R-:W-:Y:S02]  /*6390*/  FMUL.FTZ R35, R36, R20 ;  /* 0x0000001424237220 */ /* 0x000fe40000410000 */
[----:B------:R-:W-:Y:S01]  /*63a0*/  IMAD R43, R109, 0x2, R86 ;  /* 0x000000026d2b7824 */ /* 0x000fe200078e0256 */
[----:B------:R-:W-:Y:S02]  /*63b0*/  FSETP.NEU.FTZ.AND P0, PT, R20, -INF , PT ;  /* 0xff8000001400780b */ /* 0x000fe40003f1d000 */
[----:B------:R-:W-:Y:S02]  /*63c0*/  SEL R24, R24, 0xffffffe0, !P5 ;  /* 0xffffffe018187807 */ /* 0x000fe40006800000 */
[----:B------:R-:W1:Y:S01]  /*63d0*/  LDSM.16.MT88.4 R76, [R43+0x3000] ;  /* 0x003000002b4c783b */ /* 0x000e620000004200 */
[----:B------:R-:W-:-:S02]  /*63e0*/  FSEL R35, R35, RZ, P0 ;  /* 0x000000ff23237208 */ /* 0x000fc40000000000 */
[----:B------:R-:W-:-:S03]  /*63f0*/  IMAD.IADD R33, R24, 0x1, R43 ;  /* 0x0000000118217824 */ /* 0x000fc600078e022b */
[-CC-:B------:R-:W-:Y:S01]  /*6400*/  FFMA.FTZ R93, R6, R36.reuse, -R35.reuse ;  /* 0x00000024065d7223 */ /* 0x180fe20000010823 */
[-C--:B------:R-:W-:Y:S02]  /*6410*/  FFMA.FTZ R89, R4, R36.reuse, -R35 ;  /* 0x0000002404597223 */ /* 0x080fe40000010823 */
[----:B------:R-:W2:Y:S01]  /*6420*/  LDSM.16.MT88.4 R4, [R33+0x3000] ;  /* 0x003000002104783b */ /* 0x000ea20000004200 */
[-CC-:B------:R-:W-:Y:S01]  /*6430*/  FFMA.FTZ R112, R27, R36.reuse, -R49.reuse ;  /* 0x000000241b707223 */ /* 0x180fe20000010831 */
[-C--:B------:R-:W-:Y:S01]  /*6440*/  FFMA.FTZ R102, R80, R36.reuse, -R49 ;  /* 0x0000002450667223 */ /* 0x080fe20000010831 */
[-CC-:B------:R-:W-:Y:S01]  /*6450*/  FFMA.FTZ R118, R64, R36.reuse, -R35.reuse ;  /* 0x0000002440767223 */ /* 0x180fe20000010823 */
[-C--:B------:R-:W-:Y:S01]  /*6460*/  FFMA.FTZ R98, R9, R36.reuse, -R35 ;  /* 0x0000002409627223 */ /* 0x080fe20000010823 */
[----:B------:R-:W-:Y:S01]  /*6470*/  MUFU.EX2 R91, R91 ;  /* 0x0000005b005b7308 */ /* 0x000fe20000000800 */
[-C--:B------:R-:W-:Y:S01]  /*6480*/  FFMA.FTZ R45, R66, R36.reuse, -R49 ;  /* 0x00000024422d7223 */ /* 0x080fe20000010831 */
[-CC-:B------:R-:W-:Y:S01]  /*6490*/  FFMA.FTZ R66, R14, R36.reuse, -R35.reuse ;  /* 0x000000240e427223 */ /* 0x180fe20000010823 */
[----:B------:R-:W-:-:S02]  /*64a0*/  FFMA.FTZ R57, R12, R36, -R35 ;  /* 0x000000240c397223 */ /* 0x000fc40000010823 */
        /* <DEDUP_REMOVED lines=12> */
[--C-:B------:R-:W-:Y:S01]  /*6570*/  FFMA.FTZ R47, R68, R36, -R49.reuse ;  /* 0x00000024442f7223 */ /* 0x100fe20000010831 */
[----:B----4-:R-:W-:Y:S02]  /*6580*/  F2FP.BF16.F32.PACK_AB R69, R91, R112 ;  /* 0x000000705b45723e */ /* 0x010fe400000010ff */
[----:B-----5:R-:W-:Y:S02]  /*6590*/  F2FP.BF16.F32.PACK_AB R71, R65, R102 ;  /* 0x000000664147723e */ /* 0x020fe400000010ff */
[----:B-1----:R-:W-:Y:S01]  /*65a0*/  F2FP.BF16.F32.PACK_AB R68, R93, R118 ;  /* 0x000000765d44723e */ /* 0x002fe200000010ff */
[----:B------:R-:W-:Y:S01]  /*65b0*/  MUFU.EX2 R88, R88 ;  /* 0x0000005800587308 */ /* 0x000fe20000000800 */
[----:B--2---:R-:W-:Y:S01]  /*65c0*/  F2FP.BF16.F32.PACK_AB R70, R89, R98 ;  /* 0x000000625946723e */ /* 0x004fe200000010ff */
[----:B------:R-:W-:-:S06]  /*65d0*/  FFMA.FTZ R29, R30, R36, -R49 ;  /* 0x000000241e1d7223 */ /* 0x000fcc0000010831 */
[----:B------:R-:W1:Y:S01]  /*65e0*/  MUFU.EX2 R59, R59 ;  /* 0x0000003b003b7308 */ /* 0x000e620000000800 */
[-C--:B------:R-:W-:Y:S01]  /*65f0*/  FFMA.FTZ R30, R18, R36.reuse, -R49 ;  /* 0x00000024121e7223 */ /* 0x080fe20000010831 */
[-C--:B------:R-:W-:Y:S01]  /*6600*/  FFMA.FTZ R63, R16, R36.reuse, -R35 ;  /* 0x00000024103f7223 */ /* 0x080fe20000010823 */
[C---:B------:R-:W-:Y:S01]  /*6610*/  HMMA.16816.F32.BF16 R80, R68.reuse, R76, RZ ;  /* 0x0000004c4450723c */ /* 0x040fe200000418ff */
[----:B------:R-:W2:Y:S04]  /*6620*/  LDSM.16.MT88.4 R16, [R43+0x3800] ;  /* 0x003800002b10783b */ /* 0x000ea80000004200 */
[----:B------:R-:W-:Y:S03]  /*6630*/  MUFU.EX2 R60, R60 ;  /* 0x0000003c003c7308 */ /* 0x000fe60000000800 */
[----:B------:R-:W-:Y:S05]  /*6640*/  HMMA.16816.F32.BF16 R76, R68, R78, RZ ;  /* 0x0000004e444c723c */ /* 0x000fea00000418ff */
[----:B------:R-:W4:Y:S08]  /*6650*/  MUFU.EX2 R55, R55 ;  /* 0x0000003700377308 */ /* 0x000f300000000800 */
[----:B------:R-:W-:Y:S08]  /*6660*/  MUFU.EX2 R66, R66 ;  /* 0x0000004200427308 */ /* 0x000ff00000000800 */
[----:B------:R-:W5:Y:S08]  /*6670*/  MUFU.EX2 R57, R57 ;  /* 0x0000003900397308 */ /* 0x000f700000000800 */
[----:B------:R-:W-:Y:S08]  /*6680*/  MUFU.EX2 R51, R51 ;  /* 0x0000003300337308 */ /* 0x000ff00000000800 */
[----:B------:R-:W3:Y:S01]  /*6690*/  MUFU.EX2 R64, R64 ;  /* 0x0000004000407308 */ /* 0x000ee20000000800 */
[-CC-:B------:R-:W-:Y:S01]  /*66a0*/  FFMA.FTZ R31, R74, R36.reuse, -R49.reuse ;  /* 0x000000244a1f7223 */ /* 0x180fe20000010831 */
[----:B------:R-:W-:-:S02]  /*66b0*/  FFMA.FTZ R27, R72, R36, -R49 ;  /* 0x00000024481b7223 */ /* 0x000fc40000010831 */
[----:B------:R-:W-:Y:S01]  /*66c0*/  HMMA.16816.F32.BF16 R72, R68, R4, RZ ;  /* 0x000000044448723c */ /* 0x000fe200000418ff */
[-C--:B------:R-:W-:Y:S01]  /*66d0*/  FFMA.FTZ R52, R52, R36.reuse, -R49 ;  /* 0x0000002434347223 */ /* 0x080fe20000010831 */
[-CC-:B------:R-:W-:Y:S01]  /*66e0*/  FFMA.FTZ R92, R92, R36.reuse, -R35.reuse ;  /* 0x000000245c5c7223 */ /* 0x180fe20000010823 */
[-CC-:B------:R-:W-:Y:S01]  /*66f0*/  FFMA.FTZ R67, R182, R36.reuse, -R35.reuse ;  /* 0x00000024b6437223 */ /* 0x180fe20000010823 */
[----:B------:R-:W-:-:S04]  /*6700*/  FFMA.FTZ R96, R96, R36, -R35 ;  /* 0x0000002460607223 */ /* 0x000fc80000010823 */
        /* <DEDUP_REMOVED lines=84> */
[----:B------:R-:W-:Y:S01]  /*6c50*/  HMMA.16816.F32.BF16 R72, R4, R8, R72 ;  /* 0x000000080448723c */ /* 0x000fe20000041848 */
[----:B------:R-:W-:Y:S01]  /*6c60*/  FADD.FTZ R9, R112, R91 ;  /* 0x0000005b70097221 */ /* 0x000fe20000010000 */
[----:B------:R-:W-:-:S03]  /*6c70*/  FADD.FTZ R93, R118, R93 ;  /* 0x0000005d765d7221 */ /* 0x000fc60000010000 */
[----:B------:R-:W-:Y:S01]  /*6c80*/  FADD.FTZ R102, R102, R9 ;  /* 0x0000000966667221 */ /* 0x000fe20000010000 */
[----:B------:R-:W-:Y:S02]  /*6c90*/  FADD.FTZ R98, R98, R93 ;  /* 0x0000005d62627221 */ /* 0x000fe40000010000 */
[----:B------:R-:W-:Y:S01]  /*6ca0*/  HMMA.16816.F32.BF16 R68, R4, R10, R68 ;  /* 0x0000000a0444723c */ /* 0x000fe20000041844 */
[----:B-1----:R-:W-:Y:S02]  /*6cb0*/  F2FP.BF16.F32.PACK_AB R5, R27, R28 ;  /* 0x0000001c1b05723e */ /* 0x002fe400000010ff */
[----:B--2---:R-:W-:Y:S02]  /*6cc0*/  F2FP.BF16.F32.PACK_AB R7, R30, R29 ;  /* 0x0000001d1e07723e */ /* 0x004fe400000010ff */
[----:B-----5:R-:W-:Y:S02]  /*6cd0*/  F2FP.BF16.F32.PACK_AB R4, R128, R113 ;  /* 0x000000718004723e */ /* 0x020fe400000010ff */
[----:B----4-:R-:W-:Y:S01]  /*6ce0*/  F2FP.BF16.F32.PACK_AB R6, R120, R111 ;  /* 0x0000006f7806723e */ /* 0x010fe200000010ff */
[----:B------:R-:W-:Y:S01]  /*6cf0*/  FADD.FTZ R65, R65, R102 ;  /* 0x0000006641417221 */ /* 0x000fe20000010000 */
[----:B------:R-:W-:-:S03]  /*6d00*/  FADD.FTZ R89, R89, R98 ;  /* 0x0000006259597221 */ /* 0x000fc60000010000 */
[----:B------:R-:W-:Y:S02]  /*6d10*/  FADD.FTZ R8, R88, R65 ;  /* 0x0000004158087221 */ /* 0x000fe40000010000 */
[----:B------:R-:W-:Y:S01]  /*6d20*/  HMMA.16816.F32.BF16 R80, R4, R16, R80 ;  /* 0x000000100450723c */ /* 0x000fe20000041850 */
[----:B------:R-:W-:Y:S01]  /*6d30*/  FADD.FTZ R16, R66, R89 ;  /* 0x0000005942107221 */ /* 0x000fe20000010000 */
[----:B------:R-:W-:Y:S02]  /*6d40*/  FADD.FTZ R59, R59, R8 ;  /* 0x000000083b3b7221 */ /* 0x000fe40000010000 */
[----:B------:R-:W1:Y:S01]  /*6d50*/  LDSM.16.MT88.4 R8, [R43+0x4800] ;  /* 0x004800002b08783b */ /* 0x000e620000004200 */
        /* <DEDUP_REMOVED lines=9> */
[----:B---3--:R-:W-:Y:S01]  /*6df0*/  HMMA.16816.F32.BF16 R72, R4, R12, R72 ;  /* 0x0000000c0448723c */ /* 0x008fe20000041848 */
[----:B------:R-:W-:Y:S02]  /*6e00*/  FADD.FTZ R12, R52, R53 ;  /* 0x00000035340c7221 */ /* 0x000fe40000010000 */
[----:B------:R-:W-:Y:S02]  /*6e10*/  FADD.FTZ R67, R67, R92 ;  /* 0x0000005c43437221 */ /* 0x000fe40000010000 */
[----:B------:R-:W-:Y:S02]  /*6e20*/  FADD.FTZ R12, R47, R12 ;  /* 0x0000000c2f0c7221 */ /* 0x000fe40000010000 */
[----:B------:R-:W-:Y:S02]  /*6e30*/  FADD.FTZ R96, R96, R67 ;  /* 0x0000004360607221 */ /* 0x000fe40000010000 */
[----:B------:R-:W-:-:S02]  /*6e40*/  FADD.FTZ R47, R45, R12 ;  /* 0x0000000c2d2f7221 */ /* 0x000fc40000010000 */
        /* <DEDUP_REMOVED lines=33> */
[----:B----4-:R-:W-:Y:S01]  /*7060*/  F2FP.BF16.F32.PACK_AB R7, R94, R61 ;  /* 0x0000003d5e07723e */ /* 0x010fe200000010ff */
[----:B------:R-:W3:Y:S01]  /*7070*/  LDSM.16.MT88.4 R12, [R43+0x4c00] ;  /* 0x004c00002b0c783b */ /* 0x000ee20000004200 */
[----:B-----5:R-:W-:Y:S01]  /*7080*/  F2FP.BF16.F32.PACK_AB R4, R88, R91 ;  /* 0x0000005b5804723e */ /* 0x020fe200000010ff */
        /* <DEDUP_REMOVED lines=11> */
[-C--:B------:R-:W-:Y:S01]  /*7140*/  FFMA.FTZ R130, R130, R36.reuse, -R49 ;  /* 0x0000002482827223 */ /* 0x080fe20000010831 */
[----:B------:R-:W-:Y:S01]  /*7150*/  FADD.FTZ R29, R29, R28 ;  /* 0x0000001c1d1d7221 */ /* 0x000fe20000010000 */
[----:B------:R-:W-:Y:S01]  /*7160*/  FADD.FTZ R111, R111, R128 ;  /* 0x000000806f6f7221 */ /* 0x000fe20000010000 */
[-CC-:B------:R-:W-:Y:S01]  /*7170*/  FFMA.FTZ R50, R50, R36.reuse, -R35.reuse ;  /* 0x0000002432327223 */ /* 0x180fe20000010823 */
[-C--:B------:R-:W-:Y:S01]  /*7180*/  FFMA.FTZ R48, R48, R36.reuse, -R35 ;  /* 0x0000002430307223 */ /* 0x080fe20000010823 */
[-CC-:B------:R-:W-:Y:S01]  /*7190*/  FFMA.FTZ R114, R114, R36.reuse, -R49.reuse ;  /* 0x0000002472727223 */ /* 0x180fe20000010831 */
[-C--:B------:R-:W-:Y:S01]  /*71a0*/  FFMA.FTZ R169, R54, R36.reuse, -R49 ;  /* 0x0000002436a97223 */ /* 0x080fe20000010831 */
[-C--:B------:R-:W-:Y:S01]  /*71b0*/  FFMA.FTZ R40, R40, R36.reuse, -R35 ;  /* 0x0000002428287223 */ /* 0x080fe20000010823 */
[----:B------:R-:W-:Y:S01]  /*71c0*/  FADD.FTZ R30, R30, R29 ;  /* 0x0000001d1e1e7221 */ /* 0x000fe20000010000 */
[----:B------:R-:W-:Y:S01]  /*71d0*/  FADD.FTZ R120, R120, R111 ;  /* 0x0000006f78787221 */ /* 0x000fe20000010000 */
[----:B------:R-:W-:Y:S01]  /*71e0*/  FFMA.FTZ R35, R38, R36, -R35 ;  /* 0x0000002426237223 */ /* 0x000fe20000010823 */
[----:B------:R-:W-:Y:S01]  /*71f0*/  MUFU.EX2 R99, R99 ;  /* 0x0000006300637308 */ /* 0x000fe20000000800 */
[----:B------:R-:W-:Y:S01]  /*7200*/  FADD.FTZ R41, R41, R30 ;  /* 0x0000001e29297221 */ /* 0x000fe20000010000 */
[----:B------:R-:W-:-:S06]  /*7210*/  FADD.FTZ R91, R91, R120 ;  /* 0x000000785b5b7221 */ /* 0x000fcc0000010000 */
        /* <DEDUP_REMOVED lines=15> */
[----:B------:R-:W-:-:S02]  /*7310*/  ISETP.GT.AND P0, PT, R22, R147, PT ;  /* 0x000000931600720c */ /* 0x000fc40003f04270 */
[----:B----4-:R-:W-:Y:S01]  /*7320*/  F2FP.BF16.F32.PACK_AB R5, R130, R99 ;  /* 0x000000638205723e */ /* 0x010fe200000010ff */
[----:B------:R-:W-:Y:S01]  /*7330*/  FADD.FTZ R99, R99, R94 ;  /* 0x0000005e63637221 */ /* 0x000fe20000010000 */
[----:B--2---:R-:W-:Y:S01]  /*7340*/  F2FP.BF16.F32.PACK_AB R4, R44, R45 ;  /* 0x0000002d2c04723e */ /* 0x004fe200000010ff */
[----:B------:R-:W-:Y:S01]  /*7350*/  FADD.FTZ R45, R45, R56 ;  /* 0x000000382d2d7221 */ /* 0x000fe20000010000 */
[----:B-----5:R-:W-:Y:S01]  /*7360*/  F2FP.BF16.F32.PACK_AB R7, R169, R114 ;  /* 0x00000072a907723e */ /* 0x020fe200000010ff */
[----:B------:R-:W-:Y:S02]  /*7370*/  FADD.FTZ R99, R130, R99 ;  /* 0x0000006382637221 */ /* 0x000fe40000010000 */
[----:B------:R-:W-:Y:S01]  /*7380*/  FADD.FTZ R44, R44, R45 ;  /* 0x0000002d2c2c7221 */ /* 0x000fe20000010000 */
[----:B---3--:R-:W-:Y:S01]  /*7390*/  F2FP.BF16.F32.PACK_AB R6, R34, R39 ;  /* 0x000000272206723e */ /* 0x008fe200000010ff */
[----:B------:R-:W-:Y:S02]  /*73a0*/  FADD.FTZ R114, R114, R99 ;  /* 0x0000006372727221 */ /* 0x000fe40000010000 */
[----:B------:R-:W-:Y:S01]  /*73b0*/  FADD.FTZ R39, R39, R44 ;  /* 0x0000002c27277221 */ /* 0x000fe20000010000 */
[----:B------:R-:W-:Y:S03]  /*73c0*/  BSSY B2, `(.L_x_9766) ;  /* 0x0000526000027945 */ /* 0x000fe60003800000 */
        /* <DEDUP_REMOVED lines=76> */
.L_x_9769:
        /* <DEDUP_REMOVED lines=8> */
.L_x_9770:
[----:B------:R-:W-:Y:S05]  /*7910*/  BSYNC.RECONVERGENT B0 ;  /* 0x0000000000007941 */ /* 0x000fea0003800200 */
.L_x_9768:
        /* <DEDUP_REMOVED lines=30> */
[----:B------:R-:W-:Y:S01]  /*7b00*/  IMAD R9, R25, 0x2, R86 ;  /* 0x0000000219097824 */ /* 0x000fe200078e0256 */
[----:B------:R-:W-:Y:S02]  /*7b10*/  BSSY.RECONVERGENT B1, `(.L_x_9771) ;  /* 0x000034c000017945 */ /* 0x000fe40003800200 */
[----:B------:R-:W-:Y:S01]  /*7b20*/  LDSM.16.M88.4 R48, [R100+0x1000] ;  /* 0x001000006430783b */ /* 0x000fe20000000200 */
[----:B------:R-:W-:-:S03]  /*7b30*/  IMAD.IADD R64, R9, 0x1, R24 ;  /* 0x0000000109407824 */ /* 0x000fc600078e0218 */
[----:B------:R-:W5:Y:S04]  /*7b40*/  LDSM.16.M88.4 R92, [R9] ;  /* 0x00000000095c783b */ /* 0x000f680000000200 */
[----:B------:R-:W5:Y:S04]  /*7b50*/  LDSM.16.M88.4 R40, [R100+0x1400] ;  /* 0x001400006428783b */ /* 0x000f680000000200 */
[----:B------:R-:W-:Y:S04]  /*7b60*/  LDSM.16.M88.4 R64, [R64] ;  /* 0x000000004040783b */ /* 0x000fe80000000200 */
[----:B-1----:R-:W1:Y:S04]  /*7b70*/  LDSM.16.M88.4 R4, [R110+0x1000] ;  /* 0x001000006e04783b */ /* 0x002e680000000200 */
[----:B------:R-:W1:Y:S04]  /*7b80*/  LDSM.16.M88.4 R32, [R100+0x1800] ;  /* 0x001800006420783b */ /* 0x000e680000000200 */
[----:B------:R-:W1:Y:S04]  /*7b90*/  LDSM.16.M88.4 R24, [R100+0x1c00] ;  /* 0x001c00006418783b */ /* 0x000e680000000200 */
[----:B------:R-:W1:Y:S04]  /*7ba0*/  LDSM.16.M88.4 R56, [R110+0x1400] ;  /* 0x001400006e38783b */ /* 0x000e680000000200 */
[----:B------:R-:W1:Y:S04]  /*7bb0*/  LDSM.16.M88.4 R16, [R110+0x1800] ;  /* 0x001800006e10783b */ /* 0x000e680000000200 */
[----:B--2---:R-:W2:Y:S04]  /*7bc0*/  LDSM.16.M88.4 R12, [R100+0x2000] ;  /* 0x00200000640c783b */ /* 0x004ea80000000200 */
[----:B---3--:R-:W3:Y:S01]  /*7bd0*/  LDSM.16.M88.4 R8, [R110+0x1c00] ;  /* 0x001c00006e08783b */ /* 0x008ee20000000200 */
[C---:B-----5:R-:W-:Y:S03]  /*7be0*/  HMMA.16816.F32.BF16 R52, R92.reuse, R48, RZ ;  /* 0x000000305c34723c */ /* 0x060fe600000418ff */
[----:B------:R-:W-:Y:S04]  /*7bf0*/  LDSM.16.M88.4 R60, [R110+0x2000] ;  /* 0x002000006e3c783b */ /* 0x000fe80000000200 */
[----:B------:R-:W-:Y:S01]  /*7c00*/  LDSM.16.M88.4 R96, [R100+0x2800] ;  /* 0x002800006460783b */ /* 0x000fe20000000200 */
[C---:B------:R-:W-:Y:S03]  /*7c10*/  HMMA.16816.F32.BF16 R48, R92.reuse, R50, RZ ;  /* 0x000000325c30723c */ /* 0x040fe600000418ff */
[----:B------:R-:W-:Y:S04]  /*7c20*/  LDSM.16.M88.4 R88, [R100+0x2c00] ;  /* 0x002c00006458783b */ /* 0x000fe80000000200 */
[----:B------:R-:W0:Y:S01]  /*7c30*/  LDGDEPBAR ;  /* 0x00000000000079af */ /* 0x000e220000000000 */
[----:B------:R-:W-:Y:S08]  /*7c40*/  HMMA.16816.F32.BF16 R44, R92, R40, RZ ;  /* 0x000000285c2c723c */ /* 0x000ff000000418ff */
[C---:B-1----:R-:W-:Y:S08]  /*7c50*/  HMMA.16816.F32.BF16 R52, R64.reuse, R4, R52 ;  /* 0x000000044034723c */ /* 0x042ff00000041834 */
[----:B------:R-:W-:Y:S01]  /*7c60*/  HMMA.16816.F32.BF16 R48, R64, R6, R48 ;  /* 0x000000064030723c */ /* 0x000fe20000041830 */
[----:B------:R-:W1:Y:S07]  /*7c70*/  LDSM.16.M88.4 R4, [R100+0x2400] ;  /* 0x002400006404783b */ /* 0x000e6e0000000200 */
[C---:B------:R-:W-:Y:S08]  /*7c80*/  HMMA.16816.F32.BF16 R40, R92.reuse, R42, RZ ;  /* 0x0000002a5c28723c */ /* 0x040ff000000418ff */
[C---:B------:R-:W-:Y:S08]  /*7c90*/  HMMA.16816.F32.BF16 R36, R92.reuse, R32, RZ ;  /* 0x000000205c24723c */ /* 0x040ff000000418ff */
[C---:B------:R-:W-:Y:S08]  /*7ca0*/  HMMA.16816.F32.BF16 R32, R92.reuse, R34, RZ ;  /* 0x000000225c20723c */ /* 0x040ff000000418ff */
[C---:B------:R-:W-:Y:S08]  /*7cb0*/  HMMA.16816.F32.BF16 R28, R92.reuse, R24, RZ ;  /* 0x000000185c1c723c */ /* 0x040ff000000418ff */
[----:B------:R-:W-:Y:S08]  /*7cc0*/  HMMA.16816.F32.BF16 R24, R92, R26, RZ ;  /* 0x0000001a5c18723c */ /* 0x000ff000000418ff */
[C---:B------:R-:W-:Y:S08]  /*7cd0*/  HMMA.16816.F32.BF16 R44, R64.reuse, R56, R44 ;  /* 0x00000038402c723c */ /* 0x040ff0000004182c */
[C---:B------:R-:W-:Y:S01]  /*7ce0*/  HMMA.16816.F32.BF16 R40, R64.reuse, R58, R40 ;  /* 0x0000003a4028723c */ /* 0x040fe20000041828 */
[----:B------:R-:W5:Y:S07]  /*7cf0*/  LDSM.16.M88.4 R56, [R110+0x2400] ;  /* 0x002400006e38783b */ /* 0x000f6e0000000200 */
[C---:B------:R-:W-:Y:S08]  /*7d00*/  HMMA.16816.F32.BF16 R36, R64.reuse, R16, R36 ;  /* 0x000000104024723c */ /* 0x040ff00000041824 */
[----:B------:R-:W-:Y:S08]  /*7d10*/  HMMA.16816.F32.BF16 R32, R64, R18, R32 ;  /* 0x000000124020723c */ /* 0x000ff00000041820 */
[C---:B--2---:R-:W-:Y:S08]  /*7d20*/  HMMA.16816.F32.BF16 R16, R92.reuse, R12, RZ ;  /* 0x0000000c5c10723c */ /* 0x044ff000000418ff */
[----:B------:R-:W-:Y:S08]  /*7d30*/  HMMA.16816.F32.BF16 R12, R92, R14, RZ ;  /* 0x0000000e5c0c723c */ /* 0x000ff000000418ff */
[C---:B---3--:R-:W-:Y:S08]  /*7d40*/  HMMA.16816.F32.BF16 R28, R64.reuse, R8, R28 ;  /* 0x00000008401c723c */ /* 0x048ff0000004181c */
[----:B------:R-:W-:Y:S08]  /*7d50*/  HMMA.16816.F32.BF16 R24, R64, R10, R24 ;  /* 0x0000000a4018723c */ /* 0x000ff00000041818 */
[C---:B-1----:R-:W-:Y:S08]  /*7d60*/  HMMA.16816.F32.BF16 R8, R92.reuse, R4, RZ ;  /* 0x000000045c08723c */ /* 0x042ff000000418ff */
[----:B------:R-:W-:Y:S08]  /*7d70*/  HMMA.16816.F32.BF16 R4, R92, R6, RZ ;  /* 0x000000065c04723c */ /* 0x000ff000000418ff */
[C---:B------:R-:W-:Y:S08]  /*7d80*/  HMMA.16816.F32.BF16 R16, R64.reuse, R60, R16 ;  /* 0x0000003c4010723c */ /* 0x040ff00000041810 */
[C---:B------:R-:W-:Y:S01]  /*7d90*/  HMMA.16816.F32.BF16 R12, R64.reuse, R62, R12 ;  /* 0x0000003e400c723c */ /* 0x040fe2000004180c */
[----:B------:R-:W-:Y:S07]  /*7da0*/  LDSM.16.M88.4 R60, [R110+0x2800] ;  /* 0x002800006e3c783b */ /* 0x000fee0000000200 */
[C---:B-----5:R-:W-:Y:S08]  /*7db0*/  HMMA.16816.F32.BF16 R8, R64.reuse, R56, R8 ;  /* 0x000000384008723c */ /* 0x060ff00000041808 */
[----:B------:R-:W-:Y:S01]  /*7dc0*/  HMMA.16816.F32.BF16 R4, R64, R58, R4 ;  /* 0x0000003a4004723c */ /* 0x000fe20000041804 */
[----:B------:R-:W1:Y:S01]  /*7dd0*/  LDSM.16.M88.4 R56, [R110+0x2c00] ;  /* 0x002c00006e38783b */ /* 0x000e620000000200 */
[----:B------:R-:W-:-:S06]  /*7de0*/  DEPBAR.LE SB0, 0x0 ;  /* 0x000080000000791a */ /* 0x000fcc0000000000 */
[----:B------:R-:W-:-:S15]  /*7df0*/  HMMA.16816.F32.BF16 R100, R92, R88, RZ ;  /* 0x000000585c64723c */ /* 0x000fde00000418ff */
[----:B------:R-:W-:-:S05]  /*7e00*/  NOP ;  /* 0x0000000000007918 */ /* 0x000fca0000000000 */
[----:B-1----:R-:W-:Y:S01]  /*7e10*/  HMMA.16816.F32.BF16 R100, R64, R56, R100 ;  /* 0x000000384064723c */ /* 0x002fe20000041864 */
[-C--:B----4-:R-:W-:Y:S01]  /*7e20*/  FMUL.FTZ R52, R52, R113.reuse ;  /* 0x0000007134347220 */ /* 0x090fe20000410000 */
        /* <DEDUP_REMOVED lines=20> */
[C---:B-1----:R-:W-:Y:S01]  /*7f70*/  HMMA.16816.F32.BF16 R52, R92.reuse, R96, RZ ;  /* 0x000000605c34723c */ /* 0x042fe200000418ff */
[-C--:B------:R-:W-:Y:S01]  /*7f80*/  FMUL.FTZ R26, R16, R113.reuse ;  /* 0x00000071101a7220 */ /* 0x080fe20000410000 */
[-C--:B------:R-:W-:Y:S01]  /*7f90*/  FMUL.FTZ R28, R28, R113.reuse ;  /* 0x000000711c1c7220 */ /* 0x080fe20000410000 */
[-C--:B------:R-:W-:Y:S01]  /*7fa0*/  FMUL.FTZ R42, R42, R113.reuse ;  /* 0x000000712a2a7220 */ /* 0x080fe20000410000 */
[-C--:B------:R-:W-:Y:S01]  /*7fb0*/  FMUL.FTZ R43, R43, R113.reuse ;  /* 0x000000712b2b7220 */ /* 0x080fe20000410000 */
[-C--:B------:R-:W-:Y:S01]  /*7fc0*/  FMUL.FTZ R31, R31, R113.reuse ;  /* 0x000000711f1f7220 */ /* 0x080fe20000410000 */
[-C--:B------:R-:W-:Y:S01]  /*7fd0*/  FMUL.FTZ R51, R51, R113.reuse ;  /* 0x0000007133337220 */ /* 0x080fe20000410000 */
[----:B------:R-:W-:Y:S01]  /*7fe0*/  MUFU.TANH R117, R117 ;  /* 0x0000007500757308 */ /* 0x000fe20000002400 */
[----:B------:R-:W-:Y:S01]  /*7ff0*/  HMMA.16816.F32.BF16 R96, R92, R98, RZ ;  /* 0x000000625c60723c */ /* 0x000fe200000418ff */
[-C--:B------:R-:W-:Y:S01]  /*8000*/  FMUL.FTZ R39, R39, R113.reuse ;  /* 0x0000007127277220 */ /* 0x080fe20000410000 */
[-C--:B------:R-:W-:Y:S01]  /*8010*/  FMUL.FTZ R35, R35, R113.reuse ;  /* 0x0000007123237220 */ /* 0x080fe20000410000 */
[-C--:B------:R-:W-:Y:S01]  /*8020*/  FMUL.FTZ R27, R27, R113.reuse ;  /* 0x000000711b1b7220 */ /* 0x080fe20000410000 */
[-C--:B------:R-:W-:Y:S01]  /*8030*/  FMUL.FTZ R10, R10, R113.reuse ;  /* 0x000000710a0a7220 */ /* 0x080fe20000410000 */
[-C--:B------:R-:W-:Y:S01]  /*8040*/  FMUL.FTZ R11, R11, R113.reuse ;  /* 0x000000710b0b7220 */ /* 0x080fe20000410000 */
[-C--:B------:R-:W-:Y:S01]  /*8050*/  FMUL.FTZ R4, R4, R113.reuse ;  /* 0x0000007104047220 */ /* 0x080fe20000410000 */
[----:B------:R-:W-:Y:S01]  /*8060*/  MUFU.TANH R129, R46 ;  /* 0x0000002e00817308 */ /* 0x000fe20000002400 */
[-C--:B---3--:R-:W-:Y:S01]  /*8070*/  FMUL.FTZ R48, R37, R113.reuse ;  /* 0x0000007125307220 */ /* 0x088fe20000410000 */
[-C--:B------:R-:W-:Y:S01]  /*8080*/  FMUL.FTZ R37, R38, R113.reuse ;  /* 0x0000007126257220 */ /* 0x080fe20000410000 */
[-C--:B------:R-:W-:Y:S01]  /*8090*/  FMUL.FTZ R38, R32, R113.reuse ;  /* 0x0000007120267220 */ /* 0x080fe20000410000 */
[-C--:B------:R-:W-:Y:S01]  /*80a0*/  FMUL.FTZ R32, R33, R113.reuse ;  /* 0x0000007121207220 */ /* 0x080fe20000410000 */
[C---:B------:R-:W-:Y:S01]  /*80b0*/  HMMA.16816.F32.BF16 R52, R64.reuse, R60, R52 ;  /* 0x0000003c4034723c */ /* 0x040fe20000041834 */
[-C--:B------:R-:W-:Y:S01]  /*80c0*/  FMUL.FTZ R61, R44, R113.reuse ;  /* 0x000000712c3d7220 */ /* 0x080fe20000410000 */
[----:B------:R-:W-:Y:S01]  /*80d0*/  IMAD.SHL.U32 R44, R84, 0x80, RZ ;  /* 0x00000080542c7824 */ /* 0x000fe200078e00ff */
[----:B------:R1:W-:Y:S01]  /*80e0*/  MUFU.TANH R33, R47 ;  /* 0x0000002f00217308 */ /* 0x0003e20000002400 */
[-C--:B------:R-:W-:Y:S01]  /*80f0*/  FMUL.FTZ R60, R13, R113.reuse ;  /* 0x000000710d3c7220 */ /* 0x080fe20000410000 */
[-C--:B------:R-:W-:Y:S01]  /*8100*/  FMUL.FTZ R7, R7, R113.reuse ;  /* 0x0000007107077220 */ /* 0x080fe20000410000 */
[----:B------:R-:W-:Y:S01]  /*8110*/  FMUL.FTZ R102, R102, R113 ;  /* 0x0000007166667220 */ /* 0x000fe20000410000 */
[----:B------:R-:W-:Y:S01]  /*8120*/  LOP3.LUT R41, R44, R21, RZ, 0xfc, !PT ;  /* 0x000000152c297212 */ /* 0x000fe200078efcff */
[-C--:B------:R-:W-:Y:S01]  /*8130*/  FMUL.FTZ R44, R36, R113.reuse ;  /* 0x00000071242c7220 */ /* 0x080fe20000410000 */
[----:B------:R-:W-:Y:S01]  /*8140*/  HMMA.16816.F32.BF16 R96, R64, R62, R96 ;  /* 0x0000003e4060723c */ /* 0x000fe20000041860 */
[----:B------:R-:W-:Y:S01]  /*8150*/  FMUL.FTZ R63, R12, R113 ;  /* 0x000000710c3f7220 */ /* 0x000fe20000410000 */
[----:B------:R-:W3:Y:S01]  /*8160*/  MUFU.TANH R61, R61 ;  /* 0x0000003d003d7308 */ /* 0x000ee20000002400 */
[----:B------:R-:W-:-:S02]  /*8170*/  IMAD.IADD R36, R41, 0x1, R106 ;  /* 0x0000000129247824 */ /* 0x000fc400078e026a */
[-C--:B------:R-:W-:Y:S01]  /*8180*/  FMUL.FTZ R62, R17, R113.reuse ;  /* 0x00000071113e7220 */ /* 0x080fe20000410000 */
[-C--:B------:R-:W-:Y:S01]  /*8190*/  FMUL.FTZ R17, R14, R113.reuse ;  /* 0x000000710e117220 */ /* 0x080fe20000410000 */
[-C--:B------:R-:W-:Y:S01]  /*81a0*/  FMUL.FTZ R103, R103, R113.reuse ;  /* 0x0000007167677220 */ /* 0x080fe20000410000 */
[C-C-:B------:R-:W-:Y:S02]  /*81b0*/  IADD3 R45, PT, PT, R107.reuse, 0x100, -R36.reuse ;  /* 0x000001006b2d7810 */ /* 0x140fe40007ffe824 */
[--C-:B------:R-:W-:Y:S01]  /*81c0*/  IADD3 R124, PT, PT, R107, 0xef, -R36.reuse ;  /* 0x000000ef6b7c7810 */ /* 0x100fe20007ffe824 */
[----:B-1----:R-:W-:Y:S01]  /*81d0*/  FMUL.FTZ R47, R19, R113 ;  /* 0x00000071132f7220 */ /* 0x002fe20000410000 */
[----:B------:R-:W-:Y:S01]  /*81e0*/  IABS R45, R45 ;  /* 0x0000002d002d7213 */ /* 0x000fe20000000000 */
[-C--:B------:R-:W-:Y:S01]  /*81f0*/  FMUL.FTZ R19, R15, R113.reuse ;  /* 0x000000710f137220 */ /* 0x080fe20000410000 */
[----:B------:R-:W-:Y:S01]  /*8200*/  IABS R124, R124 ;  /* 0x0000007c007c7213 */ /* 0x000fe20000000000 */
[----:B------:R-:W1:Y:S01]  /*8210*/  MUFU.TANH R15, R38 ;  /* 0x00000026000f7308 */ /* 0x000e620000002400 */
[--C-:B------:R-:W-:Y:S01]  /*8220*/  IADD3 R12, PT, PT, R107, 0xf0, -R36.reuse ;  /* 0x000000f06b0c7810 */ /* 0x100fe20007ffe824 */
[----:B------:R-:W-:Y:S01]  /*8230*/  IMAD.MOV.U32 R24, RZ, RZ, R45 ;  /* 0x000000ffff187224 */ /* 0x000fe200078e002d */
[----:B------:R-:W-:Y:S01]  /*8240*/  I2FP.F32.S32 R124, R124 ;  /* 0x0000007c007c7245 */ /* 0x000fe20000201400 */
[-C--:B------:R-:W-:Y:S01]  /*8250*/  FMUL.FTZ R45, R18, R113.reuse ;  /* 0x00000071122d7220 */ /* 0x080fe20000410000 */
[----:B------:R-:W-:Y:S01]  /*8260*/  IABS R12, R12 ;  /* 0x0000000c000c7213 */ /* 0x000fe20000000000 */
[-C--:B------:R-:W-:Y:S01]  /*8270*/  FMUL.FTZ R53, R53, R113.reuse ;  /* 0x0000007135357220 */ /* 0x080fe20000410000 */
[----:B------:R-:W-:Y:S01]  /*8280*/  I2FP.F32.S32 R16, R24 ;  /* 0x0000001800107245 */ /* 0x000fe20000201400 */
[C---:B--2---:R-:W-:Y:S01]  /*8290*/  FFMA.FTZ R124, -R158.reuse, R124, R57 ;  /* 0x0000007c9e7c7223 */ /* 0x044fe20000010139 */
[C-C-:B------:R-:W-:Y:S01]  /*82a0*/  IADD3 R118, PT, PT, R107.reuse, 0xd8, -R36.reuse ;  /* 0x000000d86b767810 */ /* 0x140fe20007ffe824 */
[----:B------:R-:W-:Y:S01]  /*82b0*/  MUFU.TANH R57, R56 ;  /* 0x0000003800397308 */ /* 0x000fe20000002400 */
[C-C-:B------:R-:W-:Y:S01]  /*82c0*/  IADD3 R120, PT, PT, R107.reuse, 0xdf, -R36.reuse ;  /* 0x000000df6b787810 */ /* 0x140fe20007ffe824 */
[----:B------:R-:W-:Y:S01]  /*82d0*/  FFMA.FTZ R13, -R158, R16, R115 ;  /* 0x000000109e0d7223 */ /* 0x000fe20000010173 */
[--C-:B------:R-:W-:Y:S01]  /*82e0*/  IADD3 R16, PT, PT, R107, 0xf8, -R36.reuse ;  /* 0x000000f86b107810 */ /* 0x100fe20007ffe824 */
[-C--:B------:R-:W-:Y:S01]  /*82f0*/  FMUL.FTZ R55, R55, R113.reuse ;  /* 0x0000007137377220 */ /* 0x080fe20000410000 */
[--C-:B------:R-:W-:Y:S01]  /*8300*/  IADD3 R46, PT, PT, R107, 0xc8, -R36.reuse ;  /* 0x000000c86b2e7810 */ /* 0x100fe20007ffe824 */
[-C--:B------:R-:W-:Y:S01]  /*8310*/  FMUL.FTZ R98, R98, R113.reuse ;  /* 0x0000007162627220 */ /* 0x080fe20000410000 */
[----:B------:R-:W-:Y:S01]  /*8320*/  IABS R16, R16 ;  /* 0x0000001000107213 */ /* 0x000fe20000000000 */
[----:B------:R-:W2:Y:S01]  /*8330*/  MUFU.TANH R115, R48 ;  /* 0x0000003000737308 */ /* 0x000ea20000002400 */
[----:B------:R-:W-:Y:S01]  /*8340*/  I2FP.F32.S32 R12, R12 ;  /* 0x0000000c000c7245 */ /* 0x000fe20000201400 */
[-C--:B------:R-:W-:Y:S01]  /*8350*/  FMUL.FTZ R99, R99, R113.reuse ;  /* 0x0000007163637220 */ /* 0x080fe20000410000 */
[----:B------:R-:W-:Y:S01]  /*8360*/  I2FP.F32.S32 R16, R16 ;  /* 0x0000001000107245 */ /* 0x000fe20000201400 */
[----:B------:R-:W-:Y:S01]  /*8370*/  FMUL.FTZ R97, R97, R113 ;  /* 0x0000007161617220 */ /* 0x000fe20000410000 */
[----:B------:R-:W-:Y:S01]  /*8380*/  IABS R118, R118 ;  /* 0x0000007600767213 */ /* 0x000fe20000000000 */
[C---:B---3--:R-:W-:Y:S01]  /*8390*/  FFMA.FTZ R12, -R158.reuse, R12, R61 ;  /* 0x0000000c9e0c7223 */ /* 0x048fe2000001013d */
[----:B------:R-:W-:Y:S01]  /*83a0*/  IADD3 R18, PT, PT, R107, 0xff, -R36 ;  /* 0x000000ff6b127810 */ /* 0x000fe20007ffe824 */
[----:B------:R-:W-:Y:S01]  /*83b0*/  FFMA.FTZ R16, -R158, R16, R123 ;  /* 0x000000109e107223 */ /* 0x000fe2000001017b */
[----:B------:R-:W-:Y:S01]  /*83c0*/  IABS R120, R120 ;  /* 0x0000007800787213 */ /* 0x000fe20000000000 */
[----:B------:R-:W3:Y:S01]  /*83d0*/  MUFU.TANH R123, R28 ;  /* 0x0000001c007b7308 */ /* 0x000ee20000002400 */
[----:B------:R-:W-:-:S02]  /*83e0*/  IABS R46, R46 ;  /* 0x0000002e002e7213 */ /* 0x000fc40000000000 */
[----:B------:R-:W-:Y:S02]  /*83f0*/  I2FP.F32.S32 R118, R118 ;  /* 0x0000007600767245 */ /* 0x000fe40000201400 */
[----:B------:R-:W-:Y:S02]  /*8400*/  IABS R18, R18 ;  /* 0x0000001200127213 */ /* 0x000fe40000000000 */
[----:B------:R-:W-:Y:S01]  /*8410*/  I2FP.F32.S32 R120, R120 ;  /* 0x0000007800787245 */ /* 0x000fe20000201400 */
[----:B------:R-:W4:Y:S01]  /*8420*/  MUFU.TANH R61, R34 ;  /* 0x00000022003d7308 */ /* 0x000f220000002400 */
[----:B------:R-:W-:Y:S01]  /*8430*/  I2FP.F32.S32 R46, R46 ;  /* 0x0000002e002e7245 */ /* 0x000fe20000201400 */
[C---:B-1----:R-:W-:Y:S01]  /*8440*/  FFMA.FTZ R118, -R158.reuse, R118, R15 ;  /* 0x000000769e767223 */ /* 0x042fe2000001010f */
[----:B------:R-:W-:Y:S01]  /*8450*/  I2FP.F32.S32 R18, R18 ;  /* 0x0000001200127245 */ /* 0x000fe20000201400 */
[C---:B--2---:R-:W-:Y:S01]  /*8460*/  FFMA.FTZ R120, -R158.reuse, R120, R115 ;  /* 0x000000789e787223 */ /* 0x044fe20000010173 */
[C-C-:B------:R-:W-:Y:S01]  /*8470*/  IADD3 R15, PT, PT, R107.reuse, 0xd0, -R36.reuse ;  /* 0x000000d06b0f7810 */ /* 0x140fe20007ffe824 */
[C---:B------:R-:W-:Y:S01]  /*8480*/  FFMA.FTZ R46, -R158.reuse, R46, R57 ;  /* 0x0000002e9e2e7223 */ /* 0x040fe20000010139 */
[----:B------:R-:W-:Y:S01]  /*8490*/  IADD3 R48, PT, PT, R107, 0xcf, -R36 ;  /* 0x000000cf6b307810 */ /* 0x000fe20007ffe824 */
[----:B------:R-:W-:Y:S01]  /*84a0*/  MUFU.TANH R49, R49 ;  /* 0x0000003100317308 */ /* 0x000fe20000002400 */
[----:B------:R-:W-:Y:S01]  /*84b0*/  FFMA.FTZ R18, -R158, R18, R117 ;  /* 0x000000129e127223 */ /* 0x000fe20000010175 */
[----:B------:R-:W-:-:S02]  /*84c0*/  IABS R56, R15 ;  /* 0x0000000f00387213 */ /* 0x000fc40000000000 */
[----:B------:R-:W-:Y:S02]  /*84d0*/  IABS R48, R48 ;  /* 0x0000003000307213 */ /* 0x000fe40000000000 */
[----:B------:R-:W-:Y:S02]  /*84e0*/  I2FP.F32.S32 R56, R56 ;  /* 0x0000003800387245 */ /* 0x000fe40000201400 */
[----:B------:R1:W-:Y:S01]  /*84f0*/  MUFU.TANH R131, R44 ;  /* 0x0000002c00837308 */ /* 0x0003e20000002400 */
[----:B------:R-:W-:Y:S02]  /*8500*/  I2FP.F32.S32 R48, R48 ;  /* 0x0000003000307245 */ /* 0x000fe40000201400 */
[C---:B---3--:R-:W-:Y:S01]  /*8510*/  FFMA.FTZ R56, -R158.reuse, R56, R123 ;  /* 0x000000389e387223 */ /* 0x048fe2000001017b */
[C-C-:B------:R-:W-:Y:S02]  /*8520*/  IADD3 R24, PT, PT, R107.reuse, 0xe8, -R36.reuse ;  /* 0x000000e86b187810 */ /* 0x140fe40007ffe824 */
[----:B----4-:R-:W-:Y:S01]  /*8530*/  FFMA.FTZ R48, -R158, R48, R61 ;  /* 0x000000309e307223 */ /* 0x010fe2000001013d */
[----:B------:R-:W-:Y:S01]  /*8540*/  IADD3 R14, PT, PT, R107, 0xf7, -R36 ;  /* 0x000000f76b0e7810 */ /* 0x000fe20007ffe824 */
[----:B------:R2:W-:Y:S01]  /*8550*/  MUFU.TANH R115, R30 ;  /* 0x0000001e00737308 */ /* 0x0005e20000002400 */
[----:B------:R-:W-:-:S02]  /*8560*/  IABS R24, R24 ;  /* 0x0000001800187213 */ /* 0x000fc40000000000 */
[----:B------:R-:W-:Y:S02]  /*8570*/  IABS R14, R14 ;  /* 0x0000000e000e7213 */ /* 0x000fe40000000000 */
[----:B------:R-:W-:Y:S02]  /*8580*/  I2FP.F32.S32 R24, R24 ;  /* 0x0000001800187245 */ /* 0x000fe40000201400 */
[----:B------:R-:W-:Y:S01]  /*8590*/  I2FP.F32.S32 R14, R14 ;  /* 0x0000000e000e7245 */ /* 0x000fe20000201400 */
[----:B------:R3:W-:Y:S01]  /*85a0*/  MUFU.TANH R57, R42 ;  /* 0x0000002a00397308 */ /* 0x0007e20000002400 */
[C-C-:B-1----:R-:W-:Y:S02]  /*85b0*/  IADD3 R44, PT, PT, R107.reuse, 0xe7, -R36.reuse ;  /* 0x000000e76b2c7810 */ /* 0x142fe40007ffe824 */
[--C-:B------:R-:W-:Y:S02]  /*85c0*/  IADD3 R116, PT, PT, R107, 0xd7, -R36.reuse ;  /* 0x000000d76b747810 */ /* 0x100fe40007ffe824 */
[----:B------:R-:W-:-:S02]  /*85d0*/  IADD3 R130, PT, PT, R105, 0xff, -R36 ;  /* 0x000000ff69827810 */ /* 0x000fc40007ffe824 */
[--C-:B------:R-:W-:Y:S01]  /*85e0*/  IADD3 R114, PT, PT, R105, 0xc8, -R36.reuse ;  /* 0x000000c869727810 */ /* 0x100fe20007ffe824 */
[----:B------:R1:W-:Y:S01]  /*85f0*/  MUFU.TANH R117, R32 ;  /* 0x0000002000757308 */ /* 0x0003e20000002400 */
[--C-:B--2---:R-:W-:Y:S02]  /*8600*/  IADD3 R30, PT, PT, R107, 0xb8, -R36.reuse ;  /* 0x000000b86b1e7810 */ /* 0x104fe40007ffe824 */
[----:B------:R-:W-:Y:S02]  /*8610*/  IABS R116, R116 ;  /* 0x0000007400747213 */ /* 0x000fe40000000000 */
[----:B------:R-:W-:Y:S02]  /*8620*/  IABS R30, R30 ;  /* 0x0000001e001e7213 */ /* 0x000fe40000000000 */
[----:B------:R-:W-:Y:S01]  /*8630*/  IABS R130, R130 ;  /* 0x0000008200827213 */ /* 0x000fe20000000000 */
[----:B------:R-:W2:Y:S01]  /*8640*/  MUFU.TANH R89, R50 ;  /* 0x0000003200597308 */ /* 0x000ea20000002400 */
[----:B---3--:R-:W-:-:S02]  /*8650*/  IADD3 R42, PT, PT, R105, 0xf8, -R36 ;  /* 0x000000f8692a7810 */ /* 0x008fc40007ffe824 */
[----:B------:R-:W-:Y:S02]  /*8660*/  I2FP.F32.S32 R30, R30 ;  /* 0x0000001e001e7245 */ /* 0x000fe40000201400 */
[----:B------:R-:W-:Y:S02]  /*8670*/  IABS R42, R42 ;  /* 0x0000002a002a7213 */ /* 0x000fe40000000000 */
[----:B------:R-:W-:Y:S01]  /*8680*/  IABS R114, R114 ;  /* 0x0000007200727213 */ /* 0x000fe20000000000 */
[----:B------:R-:W3:Y:S01]  /*8690*/  MUFU.TANH R125, R125 ;  /* 0x0000007d007d7308 */ /* 0x000ee20000002400 */
[----:B-1----:R-:W-:Y:S02]  /*86a0*/  IABS R32, R44 ;  /* 0x0000002c00207213 */ /* 0x002fe40000000000 */
[----:B------:R-:W-:Y:S02]  /*86b0*/  IADD3 R44, PT, PT, R107, 0xc7, -R36 ;  /* 0x000000c76b2c7810 */ /* 0x000fe40007ffe824 */
[----:B------:R-:W-:-:S02]  /*86c0*/  I2FP.F32.S32 R28, R32 ;  /* 0x00000020001c7245 */ /* 0x000fc40000201400 */
[----:B------:R-:W-:Y:S01]  /*86d0*/  IABS R44, R44 ;  /* 0x0000002c002c7213 */ /* 0x000fe20000000000 */
[----:B------:R-:W1:Y:S01]  /*86e0*/  MUFU.TANH R61, R60 ;  /* 0x0000003c003d7308 */ /* 0x000e620000002400 */
[----:B------:R-:W-:Y:S01]  /*86f0*/  I2FP.F32.S32 R42, R42 ;  /* 0x0000002a002a7245 */ /* 0x000fe20000201400 */
[C---:B------:R-:W-:Y:S01]  /*8700*/  FFMA.FTZ R28, -R158.reuse, R28, R129 ;  /* 0x0000001c9e1c7223 */ /* 0x040fe20000010181 */
[----:B------:R-:W-:Y:S01]  /*8710*/  I2FP.F32.S32 R44, R44 ;  /* 0x0000002c002c7245 */ /* 0x000fe20000201400 */
[C---:B--2---:R-:W-:Y:S01]  /*8720*/  FFMA.FTZ R24, -R158.reuse, R24, R89 ;  /* 0x000000189e187223 */ /* 0x044fe20000010159 */
[--C-:B------:R-:W-:Y:S01]  /*8730*/  IADD3 R50, PT, PT, R107, 0xb7, -R36.reuse ;  /* 0x000000b76b327810 */ /* 0x100fe20007ffe824 */
[C---:B------:R-:W-:Y:S01]  /*8740*/  FFMA.FTZ R129, -R158.reuse, R42, R49 ;  /* 0x0000002a9e817223 */ /* 0x040fe20000010131 */
[C-C-:B------:R-:W-:Y:S01]  /*8750*/  IADD3 R42, PT, PT, R105.reuse, 0xe7, -R36.reuse ;  /* 0x000000e7692a7810 */ /* 0x140fe20007ffe824 */
[----:B------:R-:W2:Y:S01]  /*8760*/  MUFU.TANH R43, R43 ;  /* 0x0000002b002b7308 */ /* 0x000ea20000002400 */
[----:B------:R-:W-:Y:S01]  /*8770*/  IADD3 R49, PT, PT, R105, 0xe0, -R36 ;  /* 0x000000e069317810 */ /* 0x000fe20007ffe824 */
[----:B------:R-:W-:Y:S01]  /*8780*/  FFMA.FTZ R44, -R158, R44, R115 ;  /* 0x0000002c9e2c7223 */ /* 0x000fe20000010173 */
[----:B------:R-:W-:Y:S01]  /*8790*/  FMUL.FTZ R115, R8, R113 ;  /* 0x0000007108737220 */ /* 0x000fe20000410000 */
[----:B------:R-:W-:Y:S01]  /*87a0*/  IABS R8, R50 ;  /* 0x0000003200087213 */ /* 0x000fe20000000000 */
[----:B---3--:R-:W-:Y:S01]  /*87b0*/  FFMA.FTZ R14, -R158, R14, R125 ;  /* 0x0000000e9e0e7223 */ /* 0x008fe2000001017d */
[----:B------:R-:W-:-:S02]  /*87c0*/  IABS R42, R42 ;  /* 0x0000002a002a7213 */ /* 0x000fc40000000000 */
[----:B------:R-:W3:Y:S01]  /*87d0*/  MUFU.TANH R123, R37 ;  /* 0x00000025007b7308 */ /* 0x000ee20000002400 */
[----:B------:R-:W-:Y:S02]  /*87e0*/  I2FP.F32.S32 R8, R8 ;  /* 0x0000000800087245 */ /* 0x000fe40000201400 */
[----:B------:R-:W-:Y:S02]  /*87f0*/  I2FP.F32.S32 R42, R42 ;  /* 0x0000002a002a7245 */ /* 0x000fe40000201400 */
[--C-:B------:R-:W-:Y:S01]  /*8800*/  IADD3 R32, PT, PT, R107, 0xbf, -R36.reuse ;  /* 0x000000bf6b207810 */ /* 0x100fe20007ffe824 */
[C---:B-1----:R-:W-:Y:S01]  /*8810*/  FFMA.FTZ R61, -R158.reuse, R8, R61 ;  /* 0x000000089e3d7223 */ /* 0x042fe2000001013d */
[C-C-:B------:R-:W-:Y:S01]  /*8820*/  IADD3 R8, PT, PT, R105.reuse, 0xf0, -R36.reuse ;  /* 0x000000f069087810 */ /* 0x140fe20007ffe824 */
[----:B------:R1:W-:Y:S01]  /*8830*/  MUFU.TANH R37, R40 ;  /* 0x0000002800257308 */ /* 0x0003e20000002400 */
[----:B--2---:R-:W-:Y:S01]  /*8840*/  FFMA.FTZ R125, -R158, R42, R43 ;  /* 0x0000002a9e7d7223 */ /* 0x004fe2000001012b */
[----:B------:R-:W-:-:S02]  /*8850*/  IADD3 R42, PT, PT, R105, 0xd0, -R36 ;  /* 0x000000d0692a7810 */ /* 0x000fc40007ffe824 */
[----:B------:R-:W-:Y:S02]  /*8860*/  IABS R32, R32 ;  /* 0x0000002000207213 */ /* 0x000fe40000000000 */
[----:B------:R-:W-:Y:S02]  /*8870*/  IABS R8, R8 ;  /* 0x0000000800087213 */ /* 0x000fe40000000000 */
[----:B------:R-:W2:Y:S01]  /*8880*/  MUFU.TANH R63, R63 ;  /* 0x0000003f003f7308 */ /* 0x000ea20000002400 */
[----:B------:R-:W-:Y:S02]  /*8890*/  IABS R42, R42 ;  /* 0x0000002a002a7213 */ /* 0x000fe40000000000 */
[----:B------:R-:W-:Y:S02]  /*88a0*/  I2FP.F32.S32 R116, R116 ;  /* 0x0000007400747245 */ /* 0x000fe40000201400 */
[----:B------:R-:W-:Y:S02]  /*88b0*/  I2FP.F32.S32 R32, R32 ;  /* 0x0000002000207245 */ /* 0x000fe40000201400 */
[----:B------:R-:W-:Y:S01]  /*88c0*/  I2FP.F32.S32 R130, R130 ;  /* 0x0000008200827245 */ /* 0x000fe20000201400 */
[----:B------:R-:W4:Y:S01]  /*88d0*/  MUFU.TANH R15, R62 ;  /* 0x0000003e000f7308 */ /* 0x000f220000002400 */
[----:B-1----:R-:W-:Y:S01]  /*88e0*/  IABS R40, R49 ;  /* 0x0000003100287213 */ /* 0x002fe20000000000 */
[----:B------:R-:W-:Y:S01]  /*88f0*/  FFMA.FTZ R116, -R158, R116, R117 ;  /* 0x000000749e747223 */ /* 0x000fe20000010175 */
[----:B------:R-:W-:-:S02]  /*8900*/  I2FP.F32.S32 R8, R8 ;  /* 0x0000000800087245 */ /* 0x000fc40000201400 */
[----:B------:R-:W-:Y:S02]  /*8910*/  I2FP.F32.S32 R40, R40 ;  /* 0x0000002800287245 */ /* 0x000fe40000201400 */
[----:B------:R-:W-:Y:S01]  /*8920*/  I2FP.F32.S32 R42, R42 ;  /* 0x0000002a002a7245 */ /* 0x000fe20000201400 */
[----:B------:R-:W-:Y:S01]  /*8930*/  MUFU.TANH R115, R115 ;  /* 0x0000007300737308 */ /* 0x000fe20000002400 */
[----:B------:R-:W-:Y:S01]  /*8940*/  I2FP.F32.S32 R114, R114 ;  /* 0x0000007200727245 */ /* 0x000fe20000201400 */
[C---:B---3--:R-:W-:Y:S01]  /*8950*/  FFMA.FTZ R123, -R158.reuse, R40, R123 ;  /* 0x000000289e7b7223 */ /* 0x048fe2000001017b */
[--C-:B------:R-:W-:Y:S01]  /*8960*/  IADD3 R40, PT, PT, R105, 0xcf, -R36.reuse ;  /* 0x000000cf69287810 */ /* 0x100fe20007ffe824 */
[C---:B--2---:R-:W-:Y:S01]  /*8970*/  FFMA.FTZ R30, -R158.reuse, R30, R63 ;  /* 0x0000001e9e1e7223 */ /* 0x044fe2000001013f */
[--C-:B------:R-:W-:Y:S02]  /*8980*/  IADD3 R34, PT, PT, R107, 0xc0, -R36.reuse ;  /* 0x000000c06b227810 */ /* 0x100fe40007ffe824 */
[----:B------:R-:W-:Y:S01]  /*8990*/  IABS R40, R40 ;  /* 0x0000002800287213 */ /* 0x000fe20000000000 */
[----:B------:R-:W1:Y:S01]  /*89a0*/  MUFU.TANH R121, R121 ;  /* 0x0000007900797308 */ /* 0x000e620000002400 */
[----:B----4-:R-:W-:Y:S01]  /*89b0*/  FFMA.FTZ R32, -R158, R32, R15 ;  /* 0x000000209e207223 */ /* 0x010fe2000001010f */
[----:B------:R-:W-:-:S02]  /*89c0*/  IADD3 R15, PT, PT, R105, 0x100, -R36 ;  /* 0x00000100690f7810 */ /* 0x000fc40007ffe824 */
[----:B------:R-:W-:Y:S02]  /*89d0*/  I2FP.F32.S32 R40, R40 ;  /* 0x0000002800287245 */ /* 0x000fe40000201400 */
[C-C-:B------:R-:W-:Y:S02]  /*89e0*/  IADD3 R128, PT, PT, R105.reuse, 0xf7, -R36.reuse ;  /* 0x000000f769807810 */ /* 0x140fe40007ffe824 */
[----:B------:R-:W2:Y:S01]  /*89f0*/  MUFU.TANH R127, R127 ;  /* 0x0000007f007f7308 */ /* 0x000ea20000002400 */
[C-C-:B------:R-:W-:Y:S02]  /*8a00*/  IADD3 R126, PT, PT, R105.reuse, 0xe8, -R36.reuse ;  /* 0x000000e8697e7810 */ /* 0x140fe40007ffe824 */
[C-C-:B------:R-:W-:Y:S02]  /*8a10*/  IADD3 R122, PT, PT, R105.reuse, 0xdf, -R36.reuse ;  /* 0x000000df697a7810 */ /* 0x140fe40007ffe824 */
[C-C-:B------:R-:W-:Y:S02]  /*8a20*/  IADD3 R50, PT, PT, R105.reuse, 0xd7, -R36.reuse ;  /* 0x000000d769327810 */ /* 0x140fe40007ffe824 */
[C-C-:B------:R-:W-:Y:S01]  /*8a30*/  IADD3 R112, PT, PT, R105.reuse, 0xc7, -R36.reuse ;  /* 0x000000c769707810 */ /* 0x140fe20007ffe824 */
[----:B------:R-:W3:Y:S01]  /*8a40*/  MUFU.TANH R29, R29 ;  /* 0x0000001d001d7308 */ /* 0x000ee20000002400 */
[----:B-1----:R-:W-:Y:S01]  /*8a50*/  FFMA.FTZ R130, -R158, R130, R121 ;  /* 0x000000829e827223 */ /* 0x002fe20000010179 */
[----:B------:R-:W-:-:S02]  /*8a60*/  IADD3 R121, PT, PT, R105, 0xd8, -R36 ;  /* 0x000000d869797810 */ /* 0x000fc40007ffe824 */
[C-C-:B------:R-:W-:Y:S02]  /*8a70*/  IADD3 R110, PT, PT, R105.reuse, 0xc0, -R36.reuse ;  /* 0x000000c0696e7810 */ /* 0x140fe40007ffe824 */
[----:B------:R-:W-:Y:S02]  /*8a80*/  IABS R34, R34 ;  /* 0x0000002200227213 */ /* 0x000fe40000000000 */
[----:B------:R-:W-:Y:S01]  /*8a90*/  MUFU.TANH R31, R31 ;  /* 0x0000001f001f7308 */ /* 0x000fe20000002400 */
[----:B--2---:R-:W-:Y:S01]  /*8aa0*/  FFMA.FTZ R127, -R158, R8, R127 ;  /* 0x000000089e7f7223 */ /* 0x004fe2000001017f */
[----:B------:R-:W-:Y:S02]  /*8ab0*/  IADD3 R8, PT, PT, R105, 0xef, -R36 ;  /* 0x000000ef69087810 */ /* 0x000fe40007ffe824 */
[----:B------:R-:W-:Y:S02]  /*8ac0*/  IABS R15, R15 ;  /* 0x0000000f000f7213 */ /* 0x000fe40000000000 */
[----:B------:R-:W-:-:S02]  /*8ad0*/  IABS R128, R128 ;  /* 0x0000008000807213 */ /* 0x000fc40000000000 */
[----:B------:R-:W1:Y:S01]  /*8ae0*/  MUFU.TANH R25, R25 ;  /* 0x0000001900197308 */ /* 0x000e620000002400 */
[----:B---3--:R-:W-:Y:S01]  /*8af0*/  FFMA.FTZ R117, -R158, R42, R29 ;  /* 0x0000002a9e757223 */ /* 0x008fe2000001011d */
[----:B------:R-:W-:Y:S02]  /*8b00*/  IADD3 R42, PT, PT, R105, 0xbf, -R36 ;  /* 0x000000bf692a7810 */ /* 0x000fe40007ffe824 */
[----:B------:R-:W-:Y:S02]  /*8b10*/  IABS R8, R8 ;  /* 0x0000000800087213 */ /* 0x000fe40000000000 */
[----:B------:R-:W-:Y:S02]  /*8b20*/  IABS R126, R126 ;  /* 0x0000007e007e7213 */ /* 0x000fe40000000000 */
[----:B------:R2:W3:Y:S01]  /*8b30*/  MUFU.TANH R89, R26 ;  /* 0x0000001a00597308 */ /* 0x0004e20000002400 */
[----:B------:R-:W-:Y:S02]  /*8b40*/  IABS R122, R122 ;  /* 0x0000007a007a7213 */ /* 0x000fe40000000000 */
[----:B------:R-:W-:-:S02]  /*8b50*/  IABS R121, R121 ;  /* 0x0000007900797213 */ /* 0x000fc40000000000 */
[----:B------:R-:W-:Y:S02]  /*8b60*/  IABS R50, R50 ;  /* 0x0000003200327213 */ /* 0x000fe40000000000 */
[----:B------:R-:W-:Y:S01]  /*8b70*/  IABS R112, R112 ;  /* 0x0000007000707213 */ /* 0x000fe20000000000 */
[----:B------:R-:W4:Y:S01]  /*8b80*/  MUFU.TANH R119, R119 ;  /* 0x0000007700777308 */ /* 0x000f220000002400 */
[----:B-1----:R-:W-:Y:S01]  /*8b90*/  FFMA.FTZ R114, -R158, R114, R25 ;  /* 0x000000729e727223 */ /* 0x002fe20000010119 */
[--C-:B------:R-:W-:Y:S02]  /*8ba0*/  IADD3 R25, PT, PT, R105, 0xb7, -R36.reuse ;  /* 0x000000b769197810 */ /* 0x100fe40007ffe824 */
[----:B------:R-:W-:Y:S02]  /*8bb0*/  IABS R110, R110 ;  /* 0x0000006e006e7213 */ /* 0x000fe40000000000 */
[----:B------:R-:W-:Y:S02]  /*8bc0*/  IABS R42, R42 ;  /* 0x0000002a002a7213 */ /* 0x000fe40000000000 */
[----:B------:R-:W1:Y:S01]  /*8bd0*/  MUFU.TANH R51, R51 ;  /* 0x0000003300337308 */ /* 0x000e620000002400 */
[----:B--2---:R-:W-:-:S02]  /*8be0*/  IADD3 R26, PT, PT, R107, 0xb0, -R36 ;  /* 0x000000b06b1a7810 */ /* 0x004fc40007ffe824 */
[----:B------:R-:W-:Y:S02]  /*8bf0*/  I2FP.F32.S32 R34, R34 ;  /* 0x0000002200227245 */ /* 0x000fe40000201400 */
[----:B------:R-:W-:Y:S02]  /*8c00*/  IABS R26, R26 ;  /* 0x0000001a001a7213 */ /* 0x000fe40000000000 */
        /* <DEDUP_REMOVED lines=8> */
[C---:B------:R-:W-:Y:S01]  /*8c90*/  FFMA.FTZ R115, -R158.reuse, R40, R31 ;  /* 0x000000289e737223 */ /* 0x040fe2000001011f */
[----:B------:R-:W3:Y:S01]  /*8ca0*/  MUFU.TANH R35, R35 ;  /* 0x0000002300237308 */ /* 0x000ee20000002400 */
[----:B------:R-:W-:Y:S01]  /*8cb0*/  IADD3 R40, PT, PT, R105, 0xb8, -R36 ;  /* 0x000000b869287810 */ /* 0x000fe20007ffe824 */
[C---:B-1----:R-:W-:Y:S01]  /*8cc0*/  FFMA.FTZ R128, -R158.reuse, R128, R51 ;  /* 0x000000809e807223 */ /* 0x042fe20000010133 */
[----:B------:R-:W-:Y:S01]  /*8cd0*/  I2FP.F32.S32 R126, R126 ;  /* 0x0000007e007e7245 */ /* 0x000fe20000201400 */
[----:B------:R-:W-:Y:S01]  /*8ce0*/  FFMA.FTZ R8, -R158, R8, R33 ;  /* 0x000000089e087223 */ /* 0x000fe20000010121 */
[----:B------:R-:W-:-:S02]  /*8cf0*/  IABS R40, R40 ;  /* 0x0000002800287213 */ /* 0x000fc40000000000 */
        /* <DEDUP_REMOVED lines=11> */
[----:B---3--:R-:W-:Y:S01]  /*8db0*/  FFMA.FTZ R119, -R158, R50, R35 ;  /* 0x000000329e777223 */ /* 0x008fe20000010123 */
[----:B------:R-:W-:-:S02]  /*8dc0*/  I2FP.F32.S32 R40, R40 ;  /* 0x0000002800287245 */ /* 0x000fc40000201400 */
[C-C-:B------:R-:W-:Y:S02]  /*8dd0*/  IADD3 R38, PT, PT, R107.reuse, 0xe0, -R36.reuse ;  /* 0x000000e06b267810 */ /* 0x140fe40007ffe824 */
[C-C-:B------:R-:W-:Y:S01]  /*8de0*/  IADD3 R51, PT, PT, R107.reuse, 0xaf, -R36.reuse ;  /* 0x000000af6b337810 */ /* 0x140fe20007ffe824 */
        /* <DEDUP_REMOVED lines=8> */
[--C-:B------:R-:W-:Y:S02]  /*8e70*/  IADD3 R27, PT, PT, R107, 0x8f, -R36.reuse ;  /* 0x0000008f6b1b7810 */ /* 0x100fe40007ffe824 */
[--C-:B------:R-:W-:Y:S02]  /*8e80*/  IADD3 R88, PT, PT, R105, 0xb0, -R36.reuse ;  /* 0x000000b069587810 */ /* 0x100fe40007ffe824 */
[----:B------:R-:W2:Y:S01]  /*8e90*/  MUFU.TANH R62, R19 ;  /* 0x00000013003e7308 */ /* 0x000ea20000002400 */
[----:B---3--:R-:W-:Y:S01]  /*8ea0*/  FFMA.FTZ R89, -R158, R42, R47 ;  /* 0x0000002a9e597223 */ /* 0x008fe2000001012f */
[C-C-:B------:R-:W-:Y:S02]  /*8eb0*/  IADD3 R42, PT, PT, R107.reuse, 0xa8, -R36.reuse ;  /* 0x000000a86b2a7810 */ /* 0x140fe40007ffe824 */
[--C-:B------:R-:W-:Y:S02]  /*8ec0*/  IADD3 R47, PT, PT, R107, 0xa7, -R36.reuse ;  /* 0x000000a76b2f7810 */ /* 0x100fe40007ffe824 */
[----:B------:R-:W-:-:S02]  /*8ed0*/  IADD3 R60, PT, PT, R105, 0xaf, -R36 ;  /* 0x000000af693c7810 */ /* 0x000fc40007ffe824 */
[--C-:B------:R-:W-:Y:S01]  /*8ee0*/  IADD3 R57, PT, PT, R105, 0xa8, -R36.reuse ;  /* 0x000000a869397810 */ /* 0x100fe20007ffe824 */
[C---:B-1----:R-:W-:Y:S01]  /*8ef0*/  FFMA.FTZ R63, -R158.reuse, R40, R63 ;  /* 0x000000289e3f7223 */ /* 0x042fe2000001013f */
[----:B------:R-:W-:Y:S01]  /*8f00*/  IABS R17, R25 ;  /* 0x0000001900117213 */ /* 0x000fe20000000000 */
[----:B------:R-:W-:Y:S01]  /*8f10*/  MUFU.TANH R11, R11 ;  /* 0x0000000b000b7308 */ /* 0x000fe20000002400 */
[--C-:B------:R-:W-:Y:S02]  /*8f20*/  IADD3 R40, PT, PT, R107, 0x9f, -R36.reuse ;  /* 0x0000009f6b287810 */ /* 0x100fe40007ffe824 */
[----:B------:R-:W-:Y:S02]  /*8f30*/  I2FP.F32.S32 R17, R17 ;  /* 0x0000001100117245 */ /* 0x000fe40000201400 */
[C-C-:B------:R-:W-:Y:S02]  /*8f40*/  IADD3 R50, PT, PT, R105.reuse, 0xa7, -R36.reuse ;  /* 0x000000a769327810 */ /* 0x140fe40007ffe824 */
[----:B------:R-:W-:Y:S01]  /*8f50*/  IADD3 R49, PT, PT, R105, 0xa0, -R36 ;  /* 0x000000a069317810 */ /* 0x000fe20007ffe824 */
[----:B--2---:R-:W-:Y:S01]  /*8f60*/  FFMA.FTZ R62, -R158, R17, R62 ;  /* 0x000000119e3e7223 */ /* 0x004fe2000001013e */
[--C-:B------:R-:W-:Y:S01]  /*8f70*/  IADD3 R17, PT, PT, R107, 0x88, -R36.reuse ;  /* 0x000000886b117810 */ /* 0x100fe20007ffe824 */
[----:B------:R-:W-:Y:S01]  /*8f80*/  MUFU.TANH R7, R7 ;  /* 0x0000000700077308 */ /* 0x000fe20000002400 */
[----:B------:R-:W-:-:S02]  /*8f90*/  IADD3 R43, PT, PT, R105, 0x9f, -R36 ;  /* 0x0000009f692b7810 */ /* 0x000fc40007ffe824 */
[C-C-:B------:R-:W-:Y:S02]  /*8fa0*/  IADD3 R37, PT, PT, R105.reuse, 0x98, -R36.reuse ;  /* 0x0000009869257810 */ /* 0x140fe40007ffe824 */
[C-C-:B------:R-:W-:Y:S02]  /*8fb0*/  IADD3 R33, PT, PT, R105.reuse, 0x97, -R36.reuse ;  /* 0x0000009769217810 */ /* 0x140fe40007ffe824 */
[C-C-:B------:R-:W-:Y:S01]  /*8fc0*/  IADD3 R29, PT, PT, R105.reuse, 0x90, -R36.reuse ;  /* 0x00000090691d7810 */ /* 0x140fe20007ffe824 */
[----:B------:R-:W-:Y:S01]  /*8fd0*/  MUFU.TANH R55, R55 ;  /* 0x0000003700377308 */ /* 0x000fe20000002400 */
[C-C-:B------:R-:W-:Y:S02]  /*8fe0*/  IADD3 R25, PT, PT, R105.reuse, 0x8f, -R36.reuse ;  /* 0x0000008f69197810 */ /* 0x140fe40007ffe824 */
[--C-:B------:R-:W-:Y:S02]  /*8ff0*/  IADD3 R19, PT, PT, R105, 0x88, -R36.reuse ;  /* 0x0000008869137810 */ /* 0x100fe40007ffe824 */
[----:B------:R-:W-:-:S02]  /*9000*/  IADD3 R107, PT, PT, R107, 0x87, -R36 ;  /* 0x000000876b6b7810 */ /* 0x000fc40007ffe824 */
[----:B------:R-:W-:Y:S01]  /*9010*/  IADD3 R105, PT, PT, R105, 0x87, -R36 ;  /* 0x0000008769697810 */ /* 0x000fe20007ffe824 */
[----:B------:R-:W-:Y:S01]  /*9020*/  VIADD R36, R41, 0xffffff00 ;  /* 0xffffff0029247836 */ /* 0x000fe20000000000 */
[----:B------:R-:W-:Y:S02]  /*9030*/  IABS R38, R38 ;  /* 0x0000002600267213 */ /* 0x000fe40000000000 */
[----:B------:R-:W-:Y:S02]  /*9040*/  IABS R88, R88 ;  /* 0x0000005800587213 */ /* 0x000fe40000000000 */
[C---:B------:R-:W-:Y:S02]  /*9050*/  ISETP.GE.AND P3, PT, R36.reuse, R144, PT ;  /* 0x000000902400720c */ /* 0x040fe40003f66270 */
        /* <DEDUP_REMOVED lines=76> */
[----:B------:R-:W-:-:S02]  /*9520*/  I2FP.F32.S32 R38, R38 ;  /* 0x0000002600267245 */ /* 0x000fc40000201400 */
[----:B------:R-:W-:Y:S02]  /*9530*/  FSEL R123, R123, -INF , P3 ;  /* 0xff8000007b7b7808 */ /* 0x000fe40001800000 */
[----:B------:R-:W-:Y:S01]  /*9540*/  ISETP.GE.AND P3, PT, R36, R143, PT ;  /* 0x0000008f2400720c */ /* 0x000fe20003f66270 */
[----:B------:R-:W-:Y:S01]  /*9550*/  FFMA.FTZ R38, -R158, R38, R131 ;  /* 0x000000269e267223 */ /* 0x000fe20000010183 */
[----:B------:R-:W-:Y:S01]  /*9560*/  FSEL R194, R123, -INF , !P2 ;  /* 0xff8000007bc27808 */ /* 0x000fe20005000000 */
[----:B------:R-:W-:Y:S01]  /*9570*/  VIADD R123, R41, 0xffffff28 ;  /* 0xffffff28297b7836 */ /* 0x000fe20000000000 */
[----:B------:R-:W-:Y:S02]  /*9580*/  ISETP.GE.AND P2, PT, R36, R144, PT ;  /* 0x000000902400720c */ /* 0x000fe40003f46270 */
[----:B------:R-:W-:Y:S02]  /*9590*/  FSEL R38, R38, -INF , P1 ;  /* 0xff80000026267808 */ /* 0x000fe40000800000 */
[----:B------:R-:W-:-:S02]  /*95a0*/  FSEL R122, R122, -INF , P2 ;  /* 0xff8000007a7a7808 */ /* 0x000fc40001000000 */
[----:B------:R-:W-:Y:S02]  /*95b0*/  ISETP.GE.AND P1, PT, R36, R146, PT ;  /* 0x000000922400720c */ /* 0x000fe40003f26270 */
[----:B------:R-:W-:Y:S02]  /*95c0*/  FSEL R192, R122, -INF , !P3 ;  /* 0xff8000007ac07808 */ /* 0x000fe40005800000 */
[----:B------:R-:W-:Y:S02]  /*95d0*/  FSEL R38, R38, -INF , !P4 ;  /* 0xff80000026267808 */ /* 0x000fe40006000000 */
[----:B------:R-:W-:Y:S02]  /*95e0*/  ISETP.GE.AND P3, PT, R123, R144, PT ;  /* 0x000000907b00720c */ /* 0x000fe40003f66270 */
[----:B------:R-:W-:Y:S02]  /*95f0*/  ISETP.GE.AND P4, PT, R36, R145, PT ;  /* 0x000000912400720c */ /* 0x000fe40003f86270 */
[----:B------:R-:W-:Y:S01]  /*9600*/  FSEL R36, R120, -INF , P1 ;  /* 0xff80000078247808 */ /* 0x000fe20000800000 */
        /* <DEDUP_REMOVED lines=9> */
[----:B------:R-:W-:Y:S01]  /*96a0*/  FSEL R180, R118, -INF , !P4 ;  /* 0xff80000076b47808 */ /* 0x000fe20006000000 */
[----:B------:R-:W-:Y:S01]  /*96b0*/  VIADD R118, R41, 0xffffff30 ;  /* 0xffffff3029767836 */ /* 0x000fe20000000000 */
[C---:B------:R-:W-:Y:S02]  /*96c0*/  ISETP.GE.AND P1, PT, R120.reuse, R146, PT ;  /* 0x000000927800720c */ /* 0x040fe40003f26270 */
[C---:B------:R-:W-:Y:S02]  /*96d0*/  ISETP.GE.AND P3, PT, R120.reuse, R143, PT ;  /* 0x0000008f7800720c */ /* 0x040fe40003f66270 */
[----:B------:R-:W-:Y:S02]  /*96e0*/  FSEL R119, R119, -INF , P2 ;  /* 0xff80000077777808 */ /* 0x000fe40001000000 */
[----:B------:R-:W-:-:S02]  /*96f0*/  ISETP.GE.AND P4, PT, R120, R145, PT ;  /* 0x000000917800720c */ /* 0x000fc40003f86270 */
[----:B------:R-:W-:Y:S02]  /*9700*/  FSEL R116, R116, -INF , P1 ;  /* 0xff80000074747808 */ /* 0x000fe40000800000 */
[C---:B------:R-:W-:Y:S02]  /*9710*/  ISETP.GE.AND P1, PT, R118.reuse, R146, PT ;  /* 0x000000927600720c */ /* 0x040fe40003f26270 */
[----:B------:R-:W-:Y:S02]  /*9720*/  FSEL R188, R119, -INF , !P3 ;  /* 0xff80000077bc7808 */ /* 0x000fe40005800000 */
[----:B------:R-:W-:Y:S02]  /*9730*/  ISETP.GE.AND P3, PT, R118, R144, PT ;  /* 0x000000907600720c */ /* 0x000fe40003f66270 */
[----:B------:R-:W-:Y:S01]  /*9740*/  FSEL R178, R116, -INF , !P4 ;  /* 0xff80000074b27808 */ /* 0x000fe20006000000 */
[----:B------:R-:W-:Y:S01]  /*9750*/  VIADD R116, R41, 0xffffff31 ;  /* 0xffffff3129747836 */ /* 0x000fe20000000000 */
[----:B------:R-:W-:-:S02]  /*9760*/  FSEL R174, R56, -INF , P1 ;  /* 0xff80000038ae7808 */ /* 0x000fc40000800000 */
[C---:B------:R-:W-:Y:S02]  /*9770*/  ISETP.GE.AND P2, PT, R118.reuse, R143, PT ;  /* 0x0000008f7600720c */ /* 0x040fe40003f46270 */
[----:B------:R-:W-:Y:S02]  /*9780*/  FSEL R56, R117, -INF , P3 ;  /* 0xff80000075387808 */ /* 0x000fe40001800000 */
[----:B------:R-:W-:Y:S02]  /*9790*/  ISETP.GE.AND P4, PT, R118, R145, PT ;  /* 0x000000917600720c */ /* 0x000fe40003f86270 */
[----:B------:R-:W-:Y:S02]  /*97a0*/  ISETP.GE.AND P1, PT, R116, R146, PT ;  /* 0x000000927400720c */ /* 0x000fe40003f26270 */
[----:B------:R-:W-:Y:S02]  /*97b0*/  FSEL R56, R56, -INF , !P2 ;  /* 0xff80000038387808 */ /* 0x000fe40005000000 */
[----:B------:R-:W-:-:S02]  /*97c0*/  ISETP.GE.AND P2, PT, R116, R144, PT ;  /* 0x000000907400720c */ /* 0x000fc40003f46270 */
[----:B------:R-:W-:Y:S02]  /*97d0*/  FSEL R174, R174, -INF , !P4 ;  /* 0xff800000aeae7808 */ /* 0x000fe40006000000 */
[C---:B------:R-:W-:Y:S02]  /*97e0*/  ISETP.GE.AND P4, PT, R116.reuse, R145, PT ;  /* 0x000000917400720c */ /* 0x040fe40003f86270 */
[----:B------:R-:W-:Y:S01]  /*97f0*/  ISETP.GE.AND P3, PT, R116, R143, PT ;  /* 0x0000008f7400720c */ /* 0x000fe20003f66270 */
[----:B------:R-:W-:Y:S01]  /*9800*/  VIADD R116, R41, 0xffffff38 ;  /* 0xffffff3829747836 */ /* 0x000fe20000000000 */
[----:B------:R-:W-:Y:S02]  /*9810*/  FSEL R172, R48, -INF , P1 ;  /* 0xff80000030ac7808 */ /* 0x000fe40000800000 */
[----:B------:R-:W-:Y:S01]  /*9820*/  FSEL R48, R115, -INF , P2 ;  /* 0xff80000073307808 */ /* 0x000fe20001000000 */
[----:B------:R-:W-:Y:S01]  /*9830*/  VIADD R115, R41, 0xffffff39 ;  /* 0xffffff3929737836 */ /* 0x000fe20000000000 */
[----:B------:R-:W-:-:S02]  /*9840*/  ISETP.GE.AND P1, PT, R116, R146, PT ;  /* 0x000000927400720c */ /* 0x000fc40003f26270 */
[----:B------:R-:W-:Y:S02]  /*9850*/  FSEL R48, R48, -INF , !P3 ;  /* 0xff80000030307808 */ /* 0x000fe40005800000 */
[----:B------:R-:W-:Y:S02]  /*9860*/  ISETP.GE.AND P3, PT, R116, R144, PT ;  /* 0x000000907400720c */ /* 0x000fe40003f66270 */
[----:B------:R-:W-:Y:S02]  /*9870*/  FSEL R170, R46, -INF , P1 ;  /* 0xff8000002eaa7808 */ /* 0x000fe40000800000 */
[----:B------:R-:W-:Y:S02]  /*9880*/  ISETP.GE.AND P2, PT, R116, R143, PT ;  /* 0x0000008f7400720c */ /* 0x000fe40003f46270 */
[----:B------:R-:W-:Y:S01]  /*9890*/  FSEL R46, R114, -INF , P3 ;  /* 0xff800000722e7808 */ /* 0x000fe20001800000 */
[----:B------:R-:W-:Y:S01]  /*98a0*/  VIADD R114, R41, 0xffffff40 ;  /* 0xffffff4029727836 */ /* 0x000fe20000000000 */
[----:B------:R-:W-:-:S02]  /*98b0*/  ISETP.GE.AND P1, PT, R115, R146, PT ;  /* 0x000000927300720c */ /* 0x000fc40003f26270 */
[----:B------:R-:W-:Y:S02]  /*98c0*/  FSEL R46, R46, -INF , !P2 ;  /* 0xff8000002e2e7808 */ /* 0x000fe40005000000 */
[C---:B------:R-:W-:Y:S02]  /*98d0*/  ISETP.GE.AND P2, PT, R115.reuse, R144, PT ;  /* 0x000000907300720c */ /* 0x040fe40003f46270 */
[----:B------:R-:W-:Y:S02]  /*98e0*/  FSEL R154, R44, -INF , P1 ;  /* 0xff8000002c9a7808 */ /* 0x000fe40000800000 */
[----:B------:R-:W-:Y:S02]  /*98f0*/  ISETP.GE.AND P3, PT, R115, R143, PT ;  /* 0x0000008f7300720c */ /* 0x000fe40003f66270 */
[----:B------:R-:W-:Y:S01]  /*9900*/  FSEL R44, R112, -INF , P2 ;  /* 0xff800000702c7808 */ /* 0x000fe20001000000 */
[----:B------:R-:W-:Y:S01]  /*9910*/  VIADD R112, R41, 0xffffff41 ;  /* 0xffffff4129707836 */ /* 0x000fe20000000000 */
[----:B------:R-:W-:-:S02]  /*9920*/  FSEL R172, R172, -INF , !P4 ;  /* 0xff800000acac7808 */ /* 0x000fc40006000000 */
[-C--:B------:R-:W-:Y:S02]  /*9930*/  ISETP.GE.AND P4, PT, R116, R145.reuse, PT ;  /* 0x000000917400720c */ /* 0x080fe40003f86270 */
[----:B------:R-:W-:Y:S02]  /*9940*/  ISETP.GE.AND P1, PT, R114, R146, PT ;  /* 0x000000927200720c */ /* 0x000fe40003f26270 */
[----:B------:R-:W-:Y:S02]  /*9950*/  FSEL R44, R44, -INF , !P3 ;  /* 0xff8000002c2c7808 */ /* 0x000fe40005800000 */
[----:B------:R-:W-:Y:S02]  /*9960*/  ISETP.GE.AND P3, PT, R114, R144, PT ;  /* 0x000000907200720c */ /* 0x000fe40003f66270 */
[----:B------:R-:W-:Y:S02]  /*9970*/  FSEL R170, R170, -INF , !P4 ;  /* 0xff800000aaaa7808 */ /* 0x000fe40006000000 */
[----:B------:R-:W-:-:S02]  /*9980*/  ISETP.GE.AND P4, PT, R115, R145, PT ;  /* 0x000000917300720c */ /* 0x000fc40003f86270 */
[----:B------:R-:W-:Y:S02]  /*9990*/  FSEL R130, R34, -INF , P1 ;  /* 0xff80000022827808 */ /* 0x000fe40000800000 */
[----:B------:R-:W-:Y:S02]  /*99a0*/  ISETP.GE.AND P2, PT, R114, R143, PT ;  /* 0x0000008f7200720c */ /* 0x000fe40003f46270 */
[----:B------:R-:W-:Y:S01]  /*99b0*/  FSEL R34, R110, -INF , P3 ;  /* 0xff8000006e227808 */ /* 0x000fe20001800000 */
[----:B------:R-:W-:Y:S01]  /*99c0*/  VIADD R110, R41, 0xffffff48 ;  /* 0xffffff48296e7836 */ /* 0x000fe20000000000 */
[----:B------:R-:W-:Y:S02]  /*99d0*/  FSEL R154, R154, -INF , !P4 ;  /* 0xff8000009a9a7808 */ /* 0x000fe40006000000 */
[----:B------:R-:W-:Y:S02]  /*99e0*/  ISETP.GE.AND P4, PT, R114, R145, PT ;  /* 0x000000917200720c */ /* 0x000fe40003f86270 */
[----:B------:R-:W-:-:S02]  /*99f0*/  ISETP.GE.AND P1, PT, R112, R146, PT ;  /* 0x000000927000720c */ /* 0x000fc40003f26270 */
[----:B------:R-:W-:Y:S02]  /*9a00*/  FSEL R34, R34, -INF , !P2 ;  /* 0xff80000022227808 */ /* 0x000fe40005000000 */
[----:B------:R-:W-:Y:S02]  /*9a10*/  ISETP.GE.AND P2, PT, R112, R144, PT ;  /* 0x000000907000720c */ /* 0x000fe40003f46270 */
[----:B------:R-:W-:Y:S02]  /*9a20*/  FSEL R130, R130, -INF , !P4 ;  /* 0xff80000082827808 */ /* 0x000fe40006000000 */
[----:B------:R-:W-:Y:S02]  /*9a30*/  ISETP.GE.AND P4, PT, R112, R145, PT ;  /* 0x000000917000720c */ /* 0x000fe40003f86270 */
[----:B------:R-:W-:Y:S02]  /*9a40*/  FSEL R128, R32, -INF , P1 ;  /* 0xff80000020807808 */ /* 0x000fe40000800000 */
[----:B------:R-:W-:-:S02]  /*9a50*/  ISETP.GE.AND P3, PT, R112, R143, PT ;  /* 0x0000008f7000720c */ /* 0x000fc40003f66270 */
[----:B------:R-:W-:Y:S02]  /*9a60*/  ISETP.GE.AND P1, PT, R110, R146, PT ;  /* 0x000000926e00720c */ /* 0x000fe40003f26270 */
[----:B------:R-:W-:Y:S01]  /*9a70*/  FSEL R32, R89, -INF , P2 ;  /* 0xff80000059207808 */ /* 0x000fe20001000000 */
[----:B------:R-:W-:Y:S01]  /*9a80*/  VIADD R89, R41, 0xffffff49 ;  /* 0xffffff4929597836 */ /* 0x000fe20000000000 */
[----:B------:R-:W-:Y:S02]  /*9a90*/  FSEL R128, R128, -INF , !P4 ;  /* 0xff80000080807808 */ /* 0x000fe40006000000 */
[----:B------:R-:W-:Y:S02]  /*9aa0*/  ISETP.GE.AND P4, PT, R110, R145, PT ;  /* 0x000000916e00720c */ /* 0x000fe40003f86270 */
[----:B------:R-:W-:Y:S02]  /*9ab0*/  FSEL R32, R32, -INF , !P3 ;  /* 0xff80000020207808 */ /* 0x000fe40005800000 */
[----:B------:R-:W-:-:S02]  /*9ac0*/  FSEL R30, R30, -INF , P1 ;  /* 0xff8000001e1e7808 */ /* 0x000fc40000800000 */
[----:B------:R-:W-:Y:S02]  /*9ad0*/  ISETP.GE.AND P3, PT, R110, R144, PT ;  /* 0x000000906e00720c */ /* 0x000fe40003f66270 */
[----:B------:R-:W-:Y:S02]  /*9ae0*/  FSEL R124, R30, -INF , !P4 ;  /* 0xff8000001e7c7808 */ /* 0x000fe40006000000 */
[----:B------:R-:W-:Y:S02]  /*9af0*/  FSEL R30, R63, -INF , P3 ;  /* 0xff8000003f1e7808 */ /* 0x000fe40001800000 */
[----:B------:R-:W1:Y:S01]  /*9b00*/  MUFU.TANH R63, R10 ;  /* 0x0000000a003f7308 */ /* 0x000e620000002400 */
[----:B------:R-:W-:Y:S02]  /*9b10*/  ISETP.GE.AND P2, PT, R110, R143, PT ;  /* 0x0000008f6e00720c */ /* 0x000fe40003f46270 */
[----:B------:R-:W-:Y:S02]  /*9b20*/  ISETP.GE.AND P1, PT, R89, R146, PT ;  /* 0x000000925900720c */ /* 0x000fe40003f26270 */
[----:B------:R-:W-:-:S02]  /*9b30*/  FSEL R30, R30, -INF , !P2 ;  /* 0xff8000001e1e7808 */ /* 0x000fc40005000000 */
[C---:B------:R-:W-:Y:S02]  /*9b40*/  ISETP.GE.AND P4, PT, R89.reuse, R145, PT ;  /* 0x000000915900720c */ /* 0x040fe40003f86270 */
[C---:B------:R-:W-:Y:S02]  /*9b50*/  ISETP.GE.AND P3, PT, R89.reuse, R143, PT ;  /* 0x0000008f5900720c */ /* 0x040fe40003f66270 */
[----:B------:R-:W-:Y:S01]  /*9b60*/  ISETP.GE.AND P2, PT, R89, R144, PT ;  /* 0x000000905900720c */ /* 0x000fe20003f46270 */
[----:B------:R-:W-:Y:S01]  /*9b70*/  IMAD.MOV.U32 R89, RZ, RZ, R88 ;  /* 0x000000ffff597224 */ /* 0x000fe200078e0058 */
[----:B------:R-:W-:Y:S01]  /*9b80*/  FSEL R120, R61, -INF , P1 ;  /* 0xff8000003d787808 */ /* 0x000fe20000800000 */
[----:B------:R-:W-:Y:S01]  /*9b90*/  VIADD R88, R41, 0xffffff50 ;  /* 0xffffff5029587836 */ /* 0x000fe20000000000 */
[----:B------:R-:W-:Y:S02]  /*9ba0*/  IABS R60, R60 ;  /* 0x0000003c003c7213 */ /* 0x000fe40000000000 */
[----:B------:R-:W-:-:S02]  /*9bb0*/  I2FP.F32.S32 R61, R89 ;  /* 0x00000059003d7245 */ /* 0x000fc40000201400 */
[----:B------:R-:W-:Y:S02]  /*9bc0*/  FSEL R62, R62, -INF , P2 ;  /* 0xff8000003e3e7808 */ /* 0x000fe40001000000 */
[----:B------:R-:W-:Y:S01]  /*9bd0*/  I2FP.F32.S32 R60, R60 ;  /* 0x0000003c003c7245 */ /* 0x000fe20000201400 */
[----:B-1----:R-:W-:Y:S01]  /*9be0*/  FFMA.FTZ R61, -R158, R61, R63 ;  /* 0x0000003d9e3d7223 */ /* 0x002fe2000001013f */
[-C--:B------:R-:W-:Y:S01]  /*9bf0*/  FMUL.FTZ R63, R9, R113.reuse ;  /* 0x00000071093f7220 */ /* 0x080fe20000410000 */
[----:B------:R-:W-:Y:S01]  /*9c00*/  ISETP.GE.AND P1, PT, R88, R146, PT ;  /* 0x000000925800720c */ /* 0x000fe20003f26270 */
[C---:B------:R-:W-:Y:S01]  /*9c10*/  VIADD R9, R41.reuse, 0xffffff51 ;  /* 0xffffff5129097836 */ /* 0x040fe20000000000 */
[----:B------:R-:W-:Y:S01]  /*9c20*/  FSEL R10, R62, -INF , !P3 ;  /* 0xff8000003e0a7808 */ /* 0x000fe20005800000 */
[----:B------:R-:W-:Y:S01]  /*9c30*/  FFMA.FTZ R60, -R158, R60, R11 ;  /* 0x0000003c9e3c7223 */ /* 0x000fe2000001010b */
[----:B------:R-:W-:Y:S01]  /*9c40*/  ISETP.GE.AND P3, PT, R88, R144, PT ;  /* 0x000000905800720c */ /* 0x000fe20003f66270 */
[----:B------:R-:W1:Y:S01]  /*9c50*/  MUFU.TANH R63, R63 ;  /* 0x0000003f003f7308 */ /* 0x000e620000002400 */
[----:B------:R-:W-:Y:S01]  /*9c60*/  FSEL R120, R120, -INF , !P4 ;  /* 0xff80000078787808 */ /* 0x000fe20006000000 */
[----:B------:R-:W-:Y:S01]  /*9c70*/  FMUL.FTZ R11, R6, R113 ;  /* 0x00000071060b7220 */ /* 0x000fe20000410000 */
[----:B------:R-:W-:Y:S01]  /*9c80*/  ISETP.GE.AND P4, PT, R88, R145, PT ;  /* 0x000000915800720c */ /* 0x000fe20003f86270 */
[----:B------:R-:W-:Y:S01]  /*9c90*/  VIADD R6, R41, 0xffffff58 ;  /* 0xffffff5829067836 */ /* 0x000fe20000000000 */
[----:B------:R-:W-:-:S02]  /*9ca0*/  FSEL R26, R26, -INF , P1 ;  /* 0xff8000001a1a7808 */ /* 0x000fc40000800000 */
[----:B------:R-:W-:Y:S01]  /*9cb0*/  ISETP.GE.AND P2, PT, R88, R143, PT ;  /* 0x0000008f5800720c */ /* 0x000fe20003f46270 */
[----:B------:R-:W-:Y:S01]  /*9cc0*/  MUFU.TANH R11, R11 ;  /* 0x0000000b000b7308 */ /* 0x000fe20000002400 */
[----:B------:R-:W-:Y:S01]  /*9cd0*/  FSEL R61, R61, -INF , P3 ;  /* 0xff8000003d3d7808 */ /* 0x000fe20001800000 */
[----:B------:R-:W-:Y:S01]  /*9ce0*/  HMMA.16816.F32.BF16 R88, R92, R90, RZ ;  /* 0x0000005a5c58723c */ /* 0x000fe200000418ff */
[----:B------:R-:W-:Y:S02]  /*9cf0*/  FSEL R118, R26, -INF , !P4 ;  /* 0xff8000001a767808 */ /* 0x000fe40006000000 */
[----:B------:R-:W-:Y:S02]  /*9d00*/  FSEL R26, R61, -INF , !P2 ;  /* 0xff8000003d1a7808 */ /* 0x000fe40005000000 */
[C---:B------:R-:W-:Y:S02]  /*9d10*/  ISETP.GE.AND P1, PT, R9.reuse, R146, PT ;  /* 0x000000920900720c */ /* 0x040fe40003f26270 */
[----:B------:R-:W-:-:S02]  /*9d20*/  ISETP.GE.AND P4, PT, R9, R145, PT ;  /* 0x000000910900720c */ /* 0x000fc40003f86270 */
[C---:B------:R-:W-:Y:S02]  /*9d30*/  ISETP.GE.AND P3, PT, R9.reuse, R143, PT ;  /* 0x0000008f0900720c */ /* 0x040fe40003f66270 */
[----:B------:R-:W-:Y:S02]  /*9d40*/  ISETP.GE.AND P2, PT, R9, R144, PT ;  /* 0x000000900900720c */ /* 0x000fe40003f46270 */
[----:B------:R2:W3:Y:S01]  /*9d50*/  MUFU.TANH R9, R4 ;  /* 0x0000000400097308 */ /* 0x0004e20000002400 */
[----:B------:R-:W-:Y:S02]  /*9d60*/  IABS R51, R51 ;  /* 0x0000003300337213 */ /* 0x000fe40000000000 */
[----:B------:R-:W-:Y:S02]  /*9d70*/  IABS R42, R42 ;  /* 0x0000002a002a7213 */ /* 0x000fe40000000000 */
[----:B------:R-:W-:Y:S02]  /*9d80*/  I2FP.F32.S32 R51, R51 ;  /* 0x0000003300337245 */ /* 0x000fe40000201400 */
[----:B------:R-:W-:Y:S01]  /*9d90*/  IABS R57, R57 ;  /* 0x0000003900397213 */ /* 0x000fe20000000000 */
[----:B------:R-:W-:Y:S01]  /*9da0*/  HMMA.16816.F32.BF16 R88, R64, R58, R88 ;  /* 0x0000003a4058723c */ /* 0x000fe20000041858 */
[----:B------:R-:W-:Y:S01]  /*9db0*/  I2FP.F32.S32 R42, R42 ;  /* 0x0000002a002a7245 */ /* 0x000fe20000201400 */
[----:B-1----:R-:W-:Y:S01]  /*9dc0*/  FFMA.FTZ R51, -R158, R51, R63 ;  /* 0x000000339e337223 */ /* 0x002fe2000001013f */
[----:B------:R-:W-:-:S02]  /*9dd0*/  IABS R47, R47 ;  /* 0x0000002f002f7213 */ /* 0x000fc40000000000 */
[----:B------:R-:W-:Y:S02]  /*9de0*/  IABS R50, R50 ;  /* 0x0000003200327213 */ /* 0x000fe40000000000 */
[----:B------:R-:W-:Y:S02]  /*9df0*/  FSEL R51, R51, -INF , P1 ;  /* 0xff80000033337808 */ /* 0x000fe40000800000 */
[----:B--2---:R-:W-:Y:S01]  /*9e00*/  FSEL R4, R60, -INF , P2 ;  /* 0xff8000003c047808 */ /* 0x004fe20001000000 */
[----:B---3--:R-:W-:Y:S01]  /*9e10*/  FFMA.FTZ R9, -R158, R42, R9 ;  /* 0x0000002a9e097223 */ /* 0x008fe20000010109 */
[----:B------:R-:W-:Y:S02]  /*9e20*/  I2FP.F32.S32 R60, R57 ;  /* 0x00000039003c7245 */ /* 0x000fe40000201400 */
[----:B------:R-:W-:Y:S02]  /*9e30*/  FSEL R4, R4, -INF , !P3 ;  /* 0xff80000004047808 */ /* 0x000fe40005800000 */
[----:B------:R-:W-:Y:S01]  /*9e40*/  ISETP.GE.AND P1, PT, R6, R146, PT ;  /* 0x000000920600720c */ /* 0x000fe20003f26270 */
[----:B------:R-:W-:Y:S01]  /*9e50*/  FFMA.FTZ R11, -R158, R60, R11 ;  /* 0x0000003c9e0b7223 */ /* 0x000fe2000001010b */
[----:B------:R-:W-:-:S02]  /*9e60*/  ISETP.GE.AND P3, PT, R6, R144, PT ;  /* 0x000000900600720c */ /* 0x000fc40003f66270 */
[----:B------:R-:W-:Y:S01]  /*9e70*/  FSEL R116, R51, -INF , !P4 ;  /* 0xff80000033747808 */ /* 0x000fe20006000000 */
[----:B------:R-:W-:Y:S01]  /*9e80*/  FMUL.FTZ R88, R88, R113 ;  /* 0x0000007158587220 */ /* 0x000fe20000410000 */
[----:B------:R-:W-:Y:S01]  /*9e90*/  ISETP.GE.AND P4, PT, R6, R145, PT ;  /* 0x000000910600720c */ /* 0x000fe20003f86270 */
[----:B------:R-:W-:Y:S01]  /*9ea0*/  FMUL.FTZ R90, R90, R113 ;  /* 0x000000715a5a7220 */ /* 0x000fe20000410000 */
[----:B------:R-:W-:Y:S01]  /*9eb0*/  ISETP.GE.AND P2, PT, R6, R143, PT ;  /* 0x0000008f0600720c */ /* 0x000fe20003f46270 */
[-C--:B------:R-:W-:Y:S01]  /*9ec0*/  FMUL.FTZ R6, R5, R113.reuse ;  /* 0x0000007105067220 */ /* 0x080fe20000410000 */
[----:B------:R-:W-:Y:S01]  /*9ed0*/  VIADD R5, R41, 0xffffff59 ;  /* 0xffffff5929057836 */ /* 0x000fe20000000000 */
[----:B------:R-:W-:Y:S01]  /*9ee0*/  FSEL R112, R9, -INF , P1 ;  /* 0xff80000009707808 */ /* 0x000fe20000800000 */
[----:B------:R-:W-:Y:S01]  /*9ef0*/  FMUL.FTZ R91, R91, R113 ;  /* 0x000000715b5b7220 */ /* 0x000fe20000410000 */
[----:B------:R-:W-:Y:S01]  /*9f00*/  FSEL R11, R11, -INF , P3 ;  /* 0xff8000000b0b7808 */ /* 0x000fe20001800000 */
[----:B------:R-:W1:Y:S01]  /*9f10*/  MUFU.TANH R9, R6 ;  /* 0x0000000600097308 */ /* 0x000e620000002400 */
[----:B------:R-:W-:-:S02]  /*9f20*/  FSEL R112, R112, -INF , !P4 ;  /* 0xff80000070707808 */ /* 0x000fc40006000000 */
[----:B------:R-:W-:Y:S01]  /*9f30*/  FSEL R42, R11, -INF , !P2 ;  /* 0xff8000000b2a7808 */ /* 0x000fe20005000000 */
[----:B------:R-:W-:Y:S01]  /*9f40*/  FMUL.FTZ R11, R54, R113 ;  /* 0x00000071360b7220 */ /* 0x000fe20000410000 */
[C---:B------:R-:W-:Y:S02]  /*9f50*/  ISETP.GE.AND P1, PT, R5.reuse, R146, PT ;  /* 0x000000920500720c */ /* 0x040fe40003f26270 */
[C---:B------:R-:W-:Y:S01]  /*9f60*/  ISETP.GE.AND P4, PT, R5.reuse, R145, PT ;  /* 0x000000910500720c */ /* 0x040fe20003f86270 */
[----:B------:R-:W-:Y:S01]  /*9f70*/  MUFU.TANH R91, R91 ;  /* 0x0000005b005b7308 */ /* 0x000fe20000002400 */
[C---:B------:R-:W-:Y:S02]  /*9f80*/  ISETP.GE.AND P3, PT, R5.reuse, R143, PT ;  /* 0x0000008f0500720c */ /* 0x040fe40003f66270 */
[----:B------:R-:W-:Y:S01]  /*9f90*/  ISETP.GE.AND P2, PT, R5, R144, PT ;  /* 0x000000900500720c */ /* 0x000fe20003f46270 */
[----:B------:R-:W-:Y:S01]  /*9fa0*/  FMUL.FTZ R5, R52, R113 ;  /* 0x0000007134057220 */ /* 0x000fe20000410000 */
[----:B------:R-:W-:-:S02]  /*9fb0*/  I2FP.F32.S32 R47, R47 ;  /* 0x0000002f002f7245 */ /* 0x000fc40000201400 */
[----:B------:R-:W-:Y:S01]  /*9fc0*/  I2FP.F32.S32 R50, R50 ;  /* 0x0000003200327245 */ /* 0x000fe20000201400 */
[----:B------:R-:W2:Y:S01]  /*9fd0*/  MUFU.TANH R11, R11 ;  /* 0x0000000b000b7308 */ /* 0x000ea20000002400 */
[----:B------:R-:W-:Y:S01]  /*9fe0*/  IABS R45, R45 ;  /* 0x0000002d002d7213 */ /* 0x000fe20000000000 */
[C---:B-1----:R-:W-:Y:S01]  /*9ff0*/  FFMA.FTZ R9, -R158.reuse, R47, R9 ;  /* 0x0000002f9e097223 */ /* 0x042fe20000010109 */
[----:B------:R-:W-:Y:S01]  /*a000*/  IABS R49, R49 ;  /* 0x0000003100317213 */ /* 0x000fe20000000000 */
[----:B------:R-:W-:Y:S01]  /*a010*/  FFMA.FTZ R50, -R158, R50, R7 ;  /* 0x000000329e327223 */ /* 0x000fe20000010107 */
[----:B------:R-:W-:Y:S01]  /*a020*/  I2FP.F32.S32 R45, R45 ;  /* 0x0000002d002d7245 */ /* 0x000fe20000201400 */
[----:B------:R-:W-:Y:S01]  /*a030*/  VIADD R7, R41, 0xffffff60 ;  /* 0xffffff6029077836 */ /* 0x000fe20000000000 */
[----:B------:R-:W-:Y:S01]  /*a040*/  FSEL R9, R9, -INF , P1 ;  /* 0xff80000009097808 */ /* 0x000fe20000800000 */
[----:B------:R-:W1:Y:S01]  /*a050*/  MUFU.TANH R5, R5 ;  /* 0x0000000500057308 */ /* 0x000e620000002400 */
[----:B------:R-:W-:-:S02]  /*a060*/  FSEL R6, R50, -INF , P2 ;  /* 0xff80000032067808 */ /* 0x000fc40001000000 */
[----:B------:R-:W-:Y:S02]  /*a070*/  ISETP.GE.AND P1, PT, R7, R146, PT ;  /* 0x000000920700720c */ /* 0x000fe40003f26270 */
[----:B------:R-:W-:Y:S02]  /*a080*/  I2FP.F32.S32 R50, R49 ;  /* 0x0000003100327245 */ /* 0x000fe40000201400 */
[----:B------:R-:W-:Y:S02]  /*a090*/  IABS R40, R40 ;  /* 0x0000002800287213 */ /* 0x000fe40000000000 */
[----:B------:R-:W-:Y:S01]  /*a0a0*/  FSEL R114, R9, -INF , !P4 ;  /* 0xff80000009727808 */ /* 0x000fe20006000000 */
[----:B--2---:R-:W-:Y:S01]  /*a0b0*/  FFMA.FTZ R11, -R158, R50, R11 ;  /* 0x000000329e0b7223 */ /* 0x004fe2000001010b */
[----:B------:R-:W-:Y:S02]  /*a0c0*/  FSEL R6, R6, -INF , !P3 ;  /* 0xff80000006067808 */ /* 0x000fe40005800000 */
[----:B------:R-:W-:-:S02]  /*a0d0*/  ISETP.GE.AND P4, PT, R7, R145, PT ;  /* 0x000000910700720c */ /* 0x000fc40003f86270 */
[C---:B------:R-:W-:Y:S01]  /*a0e0*/  ISETP.GE.AND P2, PT, R7.reuse, R143, PT ;  /* 0x0000008f0700720c */ /* 0x040fe20003f46270 */
[----:B-1----:R-:W-:Y:S01]  /*a0f0*/  FFMA.FTZ R5, -R158, R45, R5 ;  /* 0x0000002d9e057223 */ /* 0x002fe20000010105 */
[----:B------:R-:W-:Y:S01]  /*a100*/  ISETP.GE.AND P3, PT, R7, R144, PT ;  /* 0x000000900700720c */ /* 0x000fe20003f66270 */
[----:B------:R-:W-:Y:S01]  /*a110*/  VIADD R7, R41, 0xffffff61 ;  /* 0xffffff6129077836 */ /* 0x000fe20000000000 */
[----:B------:R-:W-:Y:S02]  /*a120*/  I2FP.F32.S32 R9, R40 ;  /* 0x0000002800097245 */ /* 0x000fe40000201400 */
[----:B------:R-:W-:Y:S02]  /*a130*/  FSEL R110, R5, -INF , P1 ;  /* 0xff800000056e7808 */ /* 0x000fe40000800000 */
[----:B------:R-:W1:Y:S01]  /*a140*/  MUFU.TANH R5, R53 ;  /* 0x0000003500057308 */ /* 0x000e620000002400 */
[----:B------:R-:W-:Y:S02]  /*a150*/  FSEL R11, R11, -INF , P3 ;  /* 0xff8000000b0b7808 */ /* 0x000fe40001800000 */
[----:B------:R-:W-:-:S02]  /*a160*/  ISETP.GE.AND P1, PT, R7, R146, PT ;  /* 0x000000920700720c */ /* 0x000fc40003f26270 */
[----:B------:R-:W-:Y:S02]  /*a170*/  FSEL R110, R110, -INF , !P4 ;  /* 0xff8000006e6e7808 */ /* 0x000fe40006000000 */
[----:B------:R-:W-:Y:S02]  /*a180*/  FSEL R184, R11, -INF , !P2 ;  /* 0xff8000000bb87808 */ /* 0x000fe40005000000 */
[C---:B------:R-:W-:Y:S02]  /*a190*/  ISETP.GE.AND P4, PT, R7.reuse, R145, PT ;  /* 0x000000910700720c */ /* 0x040fe40003f86270 */
[C---:B------:R-:W-:Y:S02]  /*a1a0*/  ISETP.GE.AND P3, PT, R7.reuse, R143, PT ;  /* 0x0000008f0700720c */ /* 0x040fe40003f66270 */
[----:B------:R-:W-:Y:S01]  /*a1b0*/  ISETP.GE.AND P2, PT, R7, R144, PT ;  /* 0x000000900700720c */ /* 0x000fe20003f46270 */
[----:B------:R-:W-:Y:S01]  /*a1c0*/  FMUL.FTZ R7, R96, R113 ;  /* 0x0000007160077220 */ /* 0x000fe20000410000 */
[----:B------:R-:W-:Y:S01]  /*a1d0*/  IABS R43, R43 ;  /* 0x0000002b002b7213 */ /* 0x000fe20000000000 */
[----:B-1----:R-:W-:Y:S01]  /*a1e0*/  FFMA.FTZ R9, -R158, R9, R5 ;  /* 0x000000099e097223 */ /* 0x002fe20000010105 */
[----:B------:R-:W-:Y:S01]  /*a1f0*/  IABS R39, R39 ;  /* 0x0000002700277213 */ /* 0x000fe20000000000 */
[----:B------:R-:W-:-:S02]  /*a200*/  VIADD R5, R41, 0xffffff68 ;  /* 0xffffff6829057836 */ /* 0x000fc40000000000 */
[----:B------:R-:W1:Y:S01]  /*a210*/  MUFU.TANH R7, R7 ;  /* 0x0000000700077308 */ /* 0x000e620000002400 */
[----:B------:R-:W-:Y:S02]  /*a220*/  I2FP.F32.S32 R186, R43 ;  /* 0x0000002b00ba7245 */ /* 0x000fe40000201400 */
[----:B------:R-:W-:Y:S02]  /*a230*/  FSEL R9, R9, -INF , P1 ;  /* 0xff80000009097808 */ /* 0x000fe40000800000 */
[----:B------:R-:W-:Y:S01]  /*a240*/  IABS R11, R37 ;  /* 0x00000025000b7213 */ /* 0x000fe20000000000 */
[----:B------:R-:W-:Y:S01]  /*a250*/  FFMA.FTZ R186, -R158, R186, R55 ;  /* 0x000000ba9eba7223 */ /* 0x000fe20000010137 */
[----:B------:R-:W-:Y:S02]  /*a260*/  FSEL R60, R9, -INF , !P4 ;  /* 0xff800000093c7808 */ /* 0x000fe40006000000 */
[----:B------:R-:W2:Y:S01]  /*a270*/  MUFU.TANH R9, R98 ;  /* 0x0000006200097308 */ /* 0x000ea20000002400 */
[----:B------:R-:W-:-:S02]  /*a280*/  I2FP.F32.S32 R37, R39 ;  /* 0x0000002700257245 */ /* 0x000fc40000201400 */
[----:B------:R-:W-:Y:S01]  /*a290*/  I2FP.F32.S32 R182, R11 ;  /* 0x0000000b00b67245 */ /* 0x000fe20000201400 */
[----:B------:R-:W-:Y:S01]  /*a2a0*/  VIADD R11, R41, 0xffffff69 ;  /* 0xffffff69290b7836 */ /* 0x000fe20000000000 */
[----:B------:R-:W-:Y:S02]  /*a2b0*/  FSEL R186, R186, -INF , P2 ;  /* 0xff800000baba7808 */ /* 0x000fe40001000000 */
[C---:B------:R-:W-:Y:S01]  /*a2c0*/  ISETP.GE.AND P1, PT, R5.reuse, R146, PT ;  /* 0x000000920500720c */ /* 0x040fe20003f26270 */
[----:B-1----:R-:W-:Y:S01]  /*a2d0*/  FFMA.FTZ R37, -R158, R37, R7 ;  /* 0x000000259e257223 */ /* 0x002fe20000010107 */
[----:B------:R-:W-:Y:S01]  /*a2e0*/  FSEL R186, R186, -INF , !P3 ;  /* 0xff800000baba7808 */ /* 0x000fe20005800000 */
[----:B------:R-:W-:Y:S01]  /*a2f0*/  FMUL.FTZ R7, R100, R113 ;  /* 0x0000007164077220 */ /* 0x000fe20000410000 */
[C---:B------:R-:W-:Y:S02]  /*a300*/  ISETP.GE.AND P3, PT, R5.reuse, R144, PT ;  /* 0x000000900500720c */ /* 0x040fe40003f66270 */
[----:B------:R-:W-:-:S02]  /*a310*/  ISETP.GE.AND P4, PT, R5, R145, PT ;  /* 0x000000910500720c */ /* 0x000fc40003f86270 */
[----:B------:R-:W-:Y:S01]  /*a320*/  ISETP.GE.AND P2, PT, R5, R143, PT ;  /* 0x0000008f0500720c */ /* 0x000fe20003f46270 */
[----:B------:R-:W-:Y:S01]  /*a330*/  MUFU.TANH R7, R7 ;  /* 0x0000000700077308 */ /* 0x000fe20000002400 */
[----:B--2---:R-:W-:Y:S01]  /*a340*/  FFMA.FTZ R182, -R158, R182, R9 ;  /* 0x000000b69eb67223 */ /* 0x004fe20000010109 */
[----:B------:R-:W-:Y:S02]  /*a350*/  FSEL R37, R37, -INF , P1 ;  /* 0xff80000025257808 */ /* 0x000fe40000800000 */
[----:B------:R-:W-:Y:S02]  /*a360*/  IABS R33, R33 ;  /* 0x0000002100217213 */ /* 0x000fe40000000000 */
[----:B------:R-:W-:Y:S02]  /*a370*/  FSEL R182, R182, -INF , P3 ;  /* 0xff800000b6b67808 */ /* 0x000fe40001800000 */
[----:B------:R-:W1:Y:S01]  /*a380*/  MUFU.TANH R9, R99 ;  /* 0x0000006300097308 */ /* 0x000e620000002400 */
[----:B------:R-:W-:-:S02]  /*a390*/  IABS R35, R35 ;  /* 0x0000002300237213 */ /* 0x000fc40000000000 */
[----:B------:R-:W-:Y:S02]  /*a3a0*/  FSEL R62, R37, -INF , !P4 ;  /* 0xff800000253e7808 */ /* 0x000fe40006000000 */
[----:B------:R-:W-:Y:S02]  /*a3b0*/  FSEL R182, R182, -INF , !P2 ;  /* 0xff800000b6b67808 */ /* 0x000fe40005000000 */
[C---:B------:R-:W-:Y:S01]  /*a3c0*/  ISETP.GE.AND P1, PT, R11.reuse, R146, PT ;  /* 0x000000920b00720c */ /* 0x040fe20003f26270 */
[----:B------:R-:W2:Y:S01]  /*a3d0*/  MUFU.TANH R5, R97 ;  /* 0x0000006100057308 */ /* 0x000ea20000002400 */
[C---:B------:R-:W-:Y:S02]  /*a3e0*/  ISETP.GE.AND P4, PT, R11.reuse, R145, PT ;  /* 0x000000910b00720c */ /* 0x040fe40003f86270 */
[C---:B------:R-:W-:Y:S02]  /*a3f0*/  ISETP.GE.AND P3, PT, R11.reuse, R143, PT ;  /* 0x0000008f0b00720c */ /* 0x040fe40003f66270 */
[----:B------:R-:W-:Y:S01]  /*a400*/  ISETP.GE.AND P2, PT, R11, R144, PT ;  /* 0x000000900b00720c */ /* 0x000fe20003f46270 */
[----:B------:R-:W-:Y:S01]  /*a410*/  IMAD.MOV.U32 R11, RZ, RZ, R33 ;  /* 0x000000ffff0b7224 */ /* 0x000fe200078e0021 */
[----:B------:R-:W-:Y:S01]  /*a420*/  IABS R40, R31 ;  /* 0x0000001f00287213 */ /* 0x000fe20000000000 */
[----:B------:R-:W-:Y:S01]  /*a430*/  IMAD.MOV.U32 R31, RZ, RZ, R35 ;  /* 0x000000ffff1f7224 */ /* 0x000fe200078e0023 */
[----:B------:R-:W3:Y:S01]  /*a440*/  MUFU.TANH R33, R102 ;  /* 0x0000006600217308 */ /* 0x000ee20000002400 */
[----:B------:R-:W-:-:S02]  /*a450*/  IABS R25, R25 ;  /* 0x0000001900197213 */ /* 0x000fc40000000000 */
[----:B------:R-:W-:Y:S02]  /*a460*/  I2FP.F32.S32 R11, R11 ;  /* 0x0000000b000b7245 */ /* 0x000fe40000201400 */
[----:B------:R-:W-:Y:S02]  /*a470*/  I2FP.F32.S32 R31, R31 ;  /* 0x0000001f001f7245 */ /* 0x000fe40000201400 */
[----:B------:R-:W-:Y:S01]  /*a480*/  I2FP.F32.S32 R40, R40 ;  /* 0x0000002800287245 */ /* 0x000fe20000201400 */
[C---:B-1----:R-:W-:Y:S01]  /*a490*/  FFMA.FTZ R9, -R158.reuse, R11, R9 ;  /* 0x0000000b9e097223 */ /* 0x042fe20000010109 */
[----:B------:R-:W-:Y:S01]  /*a4a0*/  IABS R11, R29 ;  /* 0x0000001d000b7213 */ /* 0x000fe20000000000 */
[C---:B--2---:R-:W-:Y:S01]  /*a4b0*/  FFMA.FTZ R5, -R158.reuse, R31, R5 ;  /* 0x0000001f9e057223 */ /* 0x044fe20000010105 */
[----:B------:R-:W-:Y:S02]  /*a4c0*/  VIADD R31, R41, 0xffffff70 ;  /* 0xffffff70291f7836 */ /* 0x000fe40000000000 */
[----:B------:R-:W-:Y:S01]  /*a4d0*/  FFMA.FTZ R7, -R158, R40, R7 ;  /* 0x000000289e077223 */ /* 0x000fe20000010107 */
[----:B------:R-:W-:-:S02]  /*a4e0*/  I2FP.F32.S32 R11, R11 ;  /* 0x0000000b000b7245 */ /* 0x000fc40000201400 */
[----:B------:R-:W-:Y:S02]  /*a4f0*/  FSEL R5, R5, -INF , P1 ;  /* 0xff80000005057808 */ /* 0x000fe40000800000 */
[----:B------:R-:W-:Y:S01]  /*a500*/  FSEL R9, R9, -INF , P2 ;  /* 0xff80000009097808 */ /* 0x000fe20001000000 */
[----:B---3--:R-:W-:Y:S01]  /*a510*/  FFMA.FTZ R11, -R158, R11, R33 ;  /* 0x0000000b9e0b7223 */ /* 0x008fe20000010121 */
[----:B------:R-:W-:Y:S02]  /*a520*/  ISETP.GE.AND P1, PT, R31, R146, PT ;  /* 0x000000921f00720c */ /* 0x000fe40003f26270 */
[----:B------:R-:W-:Y:S01]  /*a530*/  FSEL R94, R5, -INF , !P4 ;  /* 0xff800000055e7808 */ /* 0x000fe20006000000 */
[----:B------:R-:W-:Y:S01]  /*a540*/  FMUL.FTZ R5, R101, R113 ;  /* 0x0000007165057220 */ /* 0x000fe20000410000 */
[----:B------:R-:W-:Y:S01]  /*a550*/  FSEL R176, R9, -INF , !P3 ;  /* 0xff80000009b07808 */ /* 0x000fe20005800000 */
[----:B------:R-:W-:Y:S01]  /*a560*/  VIADD R9, R41, 0xffffff71 ;  /* 0xffffff7129097836 */ /* 0x000fe20000000000 */
[----:B------:R-:W-:-:S02]  /*a570*/  ISETP.GE.AND P3, PT, R31, R144, PT ;  /* 0x000000901f00720c */ /* 0x000fc40003f66270 */
[----:B------:R-:W-:Y:S01]  /*a580*/  FSEL R92, R7, -INF , P1 ;  /* 0xff800000075c7808 */ /* 0x000fe20000800000 */
[----:B------:R-:W-:Y:S01]  /*a590*/  MUFU.TANH R5, R5 ;  /* 0x0000000500057308 */ /* 0x000fe20000002400 */
[C---:B------:R-:W-:Y:S02]  /*a5a0*/  ISETP.GE.AND P4, PT, R31.reuse, R145, PT ;  /* 0x000000911f00720c */ /* 0x040fe40003f86270 */
[----:B------:R-:W-:Y:S02]  /*a5b0*/  ISETP.GE.AND P2, PT, R31, R143, PT ;  /* 0x0000008f1f00720c */ /* 0x000fe40003f46270 */
[----:B------:R-:W-:Y:S02]  /*a5c0*/  FSEL R156, R11, -INF , P3 ;  /* 0xff8000000b9c7808 */ /* 0x000fe40001800000 */
[----:B------:R-:W-:Y:S01]  /*a5d0*/  FSEL R92, R92, -INF , !P4 ;  /* 0xff8000005c5c7808 */ /* 0x000fe20006000000 */
[----:B------:R-:W1:Y:S01]  /*a5e0*/  MUFU.TANH R7, R103 ;  /* 0x0000006700077308 */ /* 0x000e620000002400 */
[----:B------:R-:W-:-:S02]  /*a5f0*/  FSEL R156, R156, -INF , !P2 ;  /* 0xff8000009c9c7808 */ /* 0x000fc40005000000 */
[C---:B------:R-:W-:Y:S02]  /*a600*/  ISETP.GE.AND P1, PT, R9.reuse, R146, PT ;  /* 0x000000920900720c */ /* 0x040fe40003f26270 */
[C---:B------:R-:W-:Y:S02]  /*a610*/  ISETP.GE.AND P4, PT, R9.reuse, R145, PT ;  /* 0x000000910900720c */ /* 0x040fe40003f86270 */
[C---:B------:R-:W-:Y:S01]  /*a620*/  ISETP.GE.AND P3, PT, R9.reuse, R143, PT ;  /* 0x0000008f0900720c */ /* 0x040fe20003f66270 */
[----:B------:R-:W2:Y:S01]  /*a630*/  MUFU.TANH R11, R88 ;  /* 0x00000058000b7308 */ /* 0x000ea20000002400 */
[----:B------:R-:W-:Y:S01]  /*a640*/  BAR.SYNC.DEFER_BLOCKING 0x0 ;  /* 0x0000000000007b1d */ /* 0x000fe20000010000 */
[----:B------:R-:W-:Y:S01]  /*a650*/  ISETP.GE.AND P2, PT, R9, R144, PT ;  /* 0x000000900900720c */ /* 0x000fe20003f46270 */
[----:B------:R-:W-:Y:S01]  /*a660*/  FMUL.FTZ R9, R89, R113 ;  /* 0x0000007159097220 */ /* 0x000fe20000410000 */
[----:B------:R-:W-:Y:S02]  /*a670*/  I2FP.F32.S32 R25, R25 ;  /* 0x0000001900197245 */ /* 0x000fe40000201400 */
[----:B------:R-:W-:-:S02]  /*a680*/  IABS R27, R27 ;  /* 0x0000001b001b7213 */ /* 0x000fc40000000000 */
[----:B------:R-:W-:Y:S01]  /*a690*/  IABS R17, R17 ;  /* 0x0000001100117213 */ /* 0x000fe20000000000 */
[----:B------:R-:W3:Y:S01]  /*a6a0*/  MUFU.TANH R9, R9 ;  /* 0x0000000900097308 */ /* 0x000ee20000002400 */
[----:B------:R-:W-:Y:S01]  /*a6b0*/  I2FP.F32.S32 R27, R27 ;  /* 0x0000001b001b7245 */ /* 0x000fe20000201400 */
[C---:B-1----:R-:W-:Y:S01]  /*a6c0*/  FFMA.FTZ R7, -R158.reuse, R25, R7 ;  /* 0x000000199e077223 */ /* 0x042fe20000010107 */
[----:B------:R-:W-:Y:S02]  /*a6d0*/  I2FP.F32.S32 R17, R17 ;  /* 0x0000001100117245 */ /* 0x000fe40000201400 */
[----:B------:R-:W-:Y:S01]  /*a6e0*/  IABS R107, R107 ;  /* 0x0000006b006b7213 */ /* 0x000fe20000000000 */
[C---:B------:R-:W-:Y:S01]  /*a6f0*/  FFMA.FTZ R27, -R158.reuse, R27, R5 ;  /* 0x0000001b9e1b7223 */ /* 0x040fe20000010105 */
[----:B------:R-:W-:Y:S01]  /*a700*/  VIADD R5, R41, 0xffffff78 ;  /* 0xffffff7829057836 */ /* 0x000fe20000000000 */
[----:B------:R-:W1:Y:S01]  /*a710*/  MUFU.TANH R25, R90 ;  /* 0x0000005a00197308 */ /* 0x000e620000002400 */
[----:B------:R-:W-:Y:S01]  /*a720*/  IABS R19, R19 ;  /* 0x0000001300137213 */ /* 0x000fe20000000000 */
[----:B--2---:R-:W-:Y:S01]  /*a730*/  FFMA.FTZ R11, -R158, R17, R11 ;  /* 0x000000119e0b7223 */ /* 0x004fe2000001010b */
[----:B------:R-:W-:Y:S01]  /*a740*/  FSEL R27, R27, -INF , P1 ;  /* 0xff8000001b1b7808 */ /* 0x000fe20000800000 */
[----:B------:R-:W-:Y:S01]  /*a750*/  VIADD R41, R41, 0xffffff79 ;  /* 0xffffff7929297836 */ /* 0x000fe20000000000 */
[----:B------:R-:W-:-:S02]  /*a760*/  I2FP.F32.S32 R40, R107 ;  /* 0x0000006b00287245 */ /* 0x000fc40000201400 */
[----:B------:R-:W-:Y:S02]  /*a770*/  ISETP.GE.AND P1, PT, R5, R146, PT ;  /* 0x000000920500720c */ /* 0x000fe40003f26270 */
[----:B------:R-:W-:Y:S01]  /*a780*/  I2FP.F32.S32 R50, R19 ;  /* 0x0000001300327245 */ /* 0x000fe20000201400 */
[C---:B---3--:R-:W-:Y:S01]  /*a790*/  FFMA.FTZ R9, -R158.reuse, R40, R9 ;  /* 0x000000289e097223 */ /* 0x048fe20000010109 */
[----:B------:R-:W-:Y:S02]  /*a7a0*/  FSEL R7, R7, -INF , P2 ;  /* 0xff80000007077808 */ /* 0x000fe40001000000 */
[----:B------:R-:W-:Y:S02]  /*a7b0*/  FSEL R11, R11, -INF , P1 ;  /* 0xff8000000b0b7808 */ /* 0x000fe40000800000 */
[----:B------:R-:W-:Y:S02]  /*a7c0*/  ISETP.GE.AND P1, PT, R41, R146, PT ;  /* 0x000000922900720c */ /* 0x000fe40003f26270 */
[----:B------:R-:W-:Y:S01]  /*a7d0*/  IABS R105, R105 ;  /* 0x0000006900697213 */ /* 0x000fe20000000000 */
[----:B-1----:R-:W-:Y:S01]  /*a7e0*/  FFMA.FTZ R25, -R158, R50, R25 ;  /* 0x000000329e197223 */ /* 0x002fe20000010119 */
[----:B------:R-:W-:-:S02]  /*a7f0*/  FSEL R136, R7, -INF , !P3 ;  /* 0xff80000007887808 */ /* 0x000fc40005800000 */
[----:B------:R-:W-:Y:S02]  /*a800*/  ISETP.GE.AND P3, PT, R5, R144, PT ;  /* 0x000000900500720c */ /* 0x000fe40003f66270 */
[----:B------:R-:W-:Y:S02]  /*a810*/  FSEL R9, R9, -INF , P1 ;  /* 0xff80000009097808 */ /* 0x000fe40000800000 */
[----:B------:R-:W-:Y:S02]  /*a820*/  ISETP.GT.AND P1, PT, R22, R147, PT ;  /* 0x000000931600720c */ /* 0x000fe40003f24270 */
[----:B------:R-:W-:Y:S02]  /*a830*/  I2FP.F32.S32 R105, R105 ;  /* 0x0000006900697245 */ /* 0x000fe40000201400 */
[----:B------:R-:W-:Y:S02]  /*a840*/  ISETP.GE.AND P2, PT, R5, R143, PT ;  /* 0x0000008f0500720c */ /* 0x000fe40003f46270 */
[----:B------:R-:W-:Y:S01]  /*a850*/  FSEL R25, R25, -INF , P3 ;  /* 0xff80000019197808 */ /* 0x000fe20001800000 */
[----:B------:R-:W-:Y:S01]  /*a860*/  FFMA.FTZ R91, -R158, R105, R91 ;  /* 0x000000699e5b7223 */ /* 0x000fe2000001015b */
[----:B------:R-:W-:-:S02]  /*a870*/  FSEL R66, R27, -INF , !P4 ;  /* 0xff8000001b427808 */ /* 0x000fc40006000000 */
[-C--:B------:R-:W-:Y:S02]  /*a880*/  ISETP.GE.AND P4, PT, R5, R145.reuse, PT ;  /* 0x000000910500720c */ /* 0x080fe40003f86270 */
[----:B------:R-:W-:Y:S02]  /*a890*/  FSEL R122, R25, -INF , !P2 ;  /* 0xff800000197a7808 */ /* 0x000fe40005000000 */
[----:B------:R-:W-:Y:S02]  /*a8a0*/  ISETP.GE.AND P2, PT, R41, R144, PT ;  /* 0x000000902900720c */ /* 0x000fe40003f46270 */
[----:B------:R-:W-:Y:S02]  /*a8b0*/  FSEL R64, R11, -INF , !P4 ;  /* 0xff8000000b407808 */ /* 0x000fe40006000000 */
[C---:B------:R-:W-:Y:S02]  /*a8c0*/  ISETP.GE.AND P4, PT, R41.reuse, R145, PT ;  /* 0x000000912900720c */ /* 0x040fe40003f86270 */
[----:B------:R-:W-:-:S02]  /*a8d0*/  ISETP.GE.AND P3, PT, R41, R143, PT ;  /* 0x0000008f2900720c */ /* 0x000fc40003f66270 */
        /* <DEDUP_REMOVED lines=11> */
[----:B------:R-:W-:Y:S02]  /*a990*/  IABS R9, R111 ;  /* 0x0000006f00097213 */ /* 0x000fe40000000000 */
[-C--:B--2---:R-:W-:Y:S02]  /*a9a0*/  IABS R5, R40.reuse ;  /* 0x0000002800057213 */ /* 0x084fe40000000000 */
[----:B------:R-:W-:-:S02]  /*a9b0*/  IABS R52, R40 ;  /* 0x0000002800347213 */ /* 0x000fc40000000000 */
[----:B------:R-:W1:Y:S01]  /*a9c0*/  I2F.RP R17, R5 ;  /* 0x0000000500117306 */ /* 0x000e620000209400 */
[----:B------:R-:W-:Y:S02]  /*a9d0*/  LOP3.LUT R111, R111, R40, RZ, 0x3c, !PT ;  /* 0x000000286f6f7212 */ /* 0x000fe400078e3cff */
[----:B------:R-:W-:Y:S02]  /*a9e0*/  IADD3 R52, PT, PT, RZ, -R52, RZ ;  /* 0x80000034ff347210 */ /* 0x000fe40007ffe0ff */
        /* <DEDUP_REMOVED lines=51> */
.L_x_9774:
        /* <DEDUP_REMOVED lines=8> */
.L_x_9775:
[----:B------:R-:W-:Y:S05]  /*ada0*/  BSYNC.RECONVERGENT B0 ;  /* 0x0000000000007941 */ /* 0x000fea0003800200 */
.L_x_9773:
        /* <DEDUP_REMOVED lines=32> */
.L_x_9777:
[----:B------:R-:W-:Y:S05]  /*afb0*/  BSYNC.RECONVERGENT B0 ;  /* 0x0000000000007941 */ /* 0x000fea0003800200 */
.L_x_9776:
[----:B------:R-:W0:Y:S02]  /*afc0*/  LDGDEPBAR ;  /* 0x00000000000079af */ /* 0x000e240000000000 */
.L_x_9772:
[----:B------:R-:W-:Y:S05]  /*afd0*/  BSYNC.RECONVERGENT B1 ;  /* 0x0000000000017941 */ /* 0x000fea0003800200 */
.L_x_9771:
[----:B-1----:R-:W3:Y:S01]  /*afe0*/  LD.E R52, desc[UR4][R2.64+0xdc] ;  /* 0x0000dc0402347980 */ /* 0x002ee2000c101900 */
        /* <DEDUP_REMOVED lines=32> */
[----:B------:R-:W-:Y:S01]  /*b1f0*/  LEA R109, R109, R86, 0x1 ;  /* 0x000000566d6d7211 */ /* 0x000fe200078e08ff */
[----:B------:R-:W1:Y:S04]  /*b200*/  SHFL.BFLY PT, R5, R54, 0x2, 0x1f ;  /* 0x0c401f0036057f89 */ /* 0x000e6800000e0000 */
[----:B------:R-:W-:Y:S01]  /*b210*/  SHFL.BFLY PT, R100, R7, 0x2, 0x1f ;  /* 0x0c401f0007647f89 */ /* 0x000fe200000e0000 */
[----:B-1----:R-:W-:-:S05]  /*b220*/  FMNMX.FTZ R5, R54, R5, !PT ;  /* 0x0000000536057209 */ /* 0x002fca0007810000 */
[----:B--2---:R-:W1:Y:S02]  /*b230*/  SHFL.BFLY PT, R40, R5, 0x1, 0x1f ;  /* 0x0c201f0005287f89 */ /* 0x004e6400000e0000 */
[----:B-1----:R-:W-:Y:S02]  /*b240*/  FMNMX.FTZ R40, R5, R40, !PT ;  /* 0x0000002805287209 */ /* 0x002fe40007810000 */
[----:B------:R-:W-:Y:S02]  /*b250*/  FMNMX.FTZ R5, R7, R100, !PT ;  /* 0x0000006407057209 */ /* 0x000fe40007810000 */
        /* <DEDUP_REMOVED lines=8> */
[----:B------:R-:W-:Y:S01]  /*b2e0*/  ISETP.GT.AND P0, PT, R22, R147, PT ;  /* 0x000000931600720c */ /* 0x000fe20003f04270 */
[-CC-:B------:R-:W-:Y:S01]  /*b2f0*/  FFMA.FTZ R49, R30, R52.reuse, -R53.reuse ;  /* 0x000000341e317223 */ /* 0x180fe20000010835 */
[-CC-:B------:R-:W-:Y:S01]  /*b300*/  FFMA.FTZ R59, R46, R52.reuse, -R53.reuse ;  /* 0x000000342e3b7223 */ /* 0x180fe20000010835 */
[----:B------:R-:W2:Y:S01]  /*b310*/  SHFL.BFLY PT, R30, R5, 0x1, 0x1f ;  /* 0x0c201f00051e7f89 */ /* 0x000ea200000e0000 */
[-CC-:B------:R-:W-:Y:S01]  /*b320*/  FFMA.FTZ R46, R4, R52.reuse, -R53.reuse ;  /* 0x00000034042e7223 */ /* 0x180fe20000010835 */
[----:B------:R-:W-:Y:S01]  /*b330*/  IADD3 R4, PT, PT, R109, 0x3000, RZ ;  /* 0x000030006d047810 */ /* 0x000fe20007ffe0ff */
[-CC-:B------:R-:W-:Y:S01]  /*b340*/  FFMA.FTZ R126, R15, R52.reuse, -R53.reuse ;  /* 0x000000340f7e7223 */ /* 0x180fe20000010835 */
[-CC-:B------:R-:W-:Y:S01]  /*b350*/  FFMA.FTZ R97, R208, R52.reuse, -R53.reuse ;  /* 0x00000034d0617223 */ /* 0x180fe20000010835 */
[-CC-:B------:R-:W-:Y:S01]  /*b360*/  FFMA.FTZ R102, R206, R52.reuse, -R53.reuse ;  /* 0x00000034ce667223 */ /* 0x180fe20000010835 */
[----:B------:R-:W-:Y:S01]  /*b370*/  @P5 IADD3 R0, PT, PT, R4, -0x20, RZ ;  /* 0xffffffe004005810 */ /* 0x000fe20007ffe0ff */
        /* <DEDUP_REMOVED lines=8> */
[-C--:B-1----:R-:W-:Y:S01]  /*b400*/  FMUL.FTZ R15, R83, R103.reuse ;  /* 0x00000067530f7220 */ /* 0x082fe20000410000 */
[-C--:B------:R-:W-:Y:S01]  /*b410*/  FMUL.FTZ R78, R78, R103.reuse ;  /* 0x000000674e4e7220 */ /* 0x080fe20000410000 */
[-C--:B------:R-:W-:Y:S01]  /*b420*/  FMUL.FTZ R79, R79, R103.reuse ;  /* 0x000000674f4f7220 */ /* 0x080fe20000410000 */
[-CC-:B------:R-:W-:Y:S01]  /*b430*/  FFMA.FTZ R98, R202, R52.reuse, -R53.reuse ;  /* 0x00000034ca627223 */ /* 0x180fe20000010835 */
[----:B------:R-:W1:Y:S01]  /*b440*/  MUFU.EX2 R97, R97 ;  /* 0x0000006100617308 */ /* 0x000e620000000800 */
[-CC-:B------:R-:W-:Y:S01]  /*b450*/  FFMA.FTZ R89, R200, R52.reuse, -R53.reuse ;  /* 0x00000034c8597223 */ /* 0x180fe20000010835 */
[-CC-:B------:R-:W-:Y:S01]  /*b460*/  FFMA.FTZ R96, R198, R52.reuse, -R53.reuse ;  /* 0x00000034c6607223 */ /* 0x180fe20000010835 */
[-CC-:B------:R-:W-:Y:S01]  /*b470*/  FFMA.FTZ R67, R196, R52.reuse, -R53.reuse ;  /* 0x00000034c4437223 */ /* 0x180fe20000010835 */
[--C-:B------:R-:W-:Y:S01]  /*b480*/  FFMA.FTZ R54, R34, R52, -R53.reuse ;  /* 0x0000003422367223 */ /* 0x100fe20000010835 */
[----:B--2---:R-:W-:Y:S01]  /*b490*/  FMNMX.FTZ R41, R5, R30, !PT ;  /* 0x0000001e05297209 */ /* 0x004fe20007810000 */
[----:B------:R-:W-:Y:S01]  /*b4a0*/  FFMA.FTZ R51, R32, R52, -R53 ;  /* 0x0000003420337223 */ /* 0x000fe20000010835 */
[----:B------:R-:W-:Y:S01]  /*b4b0*/  FMUL.FTZ R34, R74, R103 ;  /* 0x000000674a227220 */ /* 0x000fe20000410000 */
[----:B------:R-:W-:Y:S01]  /*b4c0*/  MUFU.EX2 R102, R102 ;  /* 0x0000006600667308 */ /* 0x000fe20000000800 */
[----:B------:R-:W-:Y:S01]  /*b4d0*/  FSETP.NEU.FTZ.AND P1, PT, R41, -INF , PT ;  /* 0xff8000002900780b */ /* 0x000fe20003f3d000 */
[----:B------:R-:W-:Y:S01]  /*b4e0*/  FMUL.FTZ R57, R52, R41 ;  /* 0x0000002934397220 */ /* 0x000fe20000410000 */
[-C--:B------:R-:W-:Y:S01]  /*b4f0*/  FMUL.FTZ R35, R75, R103.reuse ;  /* 0x000000674b237220 */ /* 0x080fe20000410000 */
[-C--:B------:R-:W-:Y:S01]  /*b500*/  FMUL.FTZ R70, R70, R103.reuse ;  /* 0x0000006746467220 */ /* 0x080fe20000410000 */
[----:B------:R-:W-:Y:S01]  /*b510*/  FSEL R5, R41, RZ, P1 ;  /* 0x000000ff29057208 */ /* 0x000fe20000800000 */
[----:B------:R-:W-:Y:S01]  /*b520*/  FMUL.FTZ R71, R71, R103 ;  /* 0x0000006747477220 */ /* 0x000fe20000410000 */
[----:B------:R-:W-:Y:S01]  /*b530*/  FSEL R57, R57, RZ, P1 ;  /* 0x000000ff39397208 */ /* 0x000fe20000800000 */
[----:B------:R-:W2:Y:S01]  /*b540*/  MUFU.EX2 R93, R93 ;  /* 0x0000005d005d7308 */ /* 0x000ea20000000800 */
[----:B-1----:R-:W-:Y:S01]  /*b550*/  F2FP.BF16.F32.PACK_AB R9, R97, R126 ;  /* 0x0000007e6109723e */ /* 0x002fe200000010ff */
[----:B------:R-:W-:Y:S01]  /*b560*/  FADD.FTZ R5, R20, -R5 ;  /* 0x8000000514057221 */ /* 0x000fe20000010000 */
[-C--:B------:R-:W-:Y:S01]  /*b570*/  FFMA.FTZ R90, R194, R52.reuse, -R53 ;  /* 0x00000034c25a7223 */ /* 0x080fe20000010835 */
[-CC-:B------:R-:W-:Y:S01]  /*b580*/  FFMA.FTZ R99, R18, R52.reuse, -R57.reuse ;  /* 0x0000003412637223 */ /* 0x180fe20000010839 */
[-CC-:B------:R-:W-:Y:S01]  /*b590*/  FFMA.FTZ R108, R16, R52.reuse, -R57.reuse ;  /* 0x00000034106c7223 */ /* 0x180fe20000010839 */
[----:B------:R-:W-:Y:S01]  /*b5a0*/  FMUL.FTZ R105, R52, R5 ;  /* 0x0000000534697220 */ /* 0x000fe20000410000 */
[----:B------:R-:W1:Y:S01]  /*b5b0*/  LDSM.16.MT88.4 R16, [R109+0x3000] ;  /* 0x003000006d10783b */ /* 0x000e620000004200 */
[-CC-:B------:R-:W-:Y:S01]  /*b5c0*/  FFMA.FTZ R101, R13, R52.reuse, -R57.reuse ;  /* 0x000000340d657223 */ /* 0x180fe20000010839 */
[-CC-:B------:R-:W-:Y:S01]  /*b5d0*/  FFMA.FTZ R95, R14, R52.reuse, -R57.reuse ;  /* 0x000000340e5f7223 */ /* 0x180fe20000010839 */
[----:B------:R-:W-:Y:S01]  /*b5e0*/  MUFU.EX2 R99, R99 ;  /* 0x0000006300637308 */ /* 0x000fe20000000800 */
[----:B------:R-:W3:Y:S01]  /*b5f0*/  LDSM.16.MT88.4 R4, [R0] ;  /* 0x000000000004783b */ /* 0x000ee20000004200 */
[-CC-:B------:R-:W-:Y:S01]  /*b600*/  FFMA.FTZ R100, R12, R52.reuse, -R57.reuse ;  /* 0x000000340c647223 */ /* 0x180fe20000010839 */
[-CC-:B------:R-:W-:Y:S01]  /*b610*/  FFMA.FTZ R91, R8, R52.reuse, -R57.reuse ;  /* 0x00000034085b7223 */ /* 0x180fe20000010839 */
[----:B------:R-:W-:Y:S01]  /*b620*/  FFMA.FTZ R20, R28, R52, -R57 ;  /* 0x000000341c147223 */ /* 0x000fe20000010839 */
[-C--:B------:R-:W-:Y:S01]  /*b630*/  FMUL.FTZ R14, R82, R103.reuse ;  /* 0x00000067520e7220 */ /* 0x080fe20000410000 */
[----:B------:R-:W-:Y:S01]  /*b640*/  LDSM.16.MT88.4 R28, [R0+0x400] ;  /* 0x00040000001c783b */ /* 0x000fe20000004200 */
[----:B--2---:R-:W-:Y:S01]  /*b650*/  F2FP.BF16.F32.PACK_AB R11, R93, R102 ;  /* 0x000000665d0b723e */ /* 0x004fe200000010ff */
        /* <DEDUP_REMOVED lines=8> */
[----:B------:R-:W4:Y:S01]  /*b6e0*/  MUFU.EX2 R101, R101 ;  /* 0x0000006500657308 */ /* 0x000f220000000800 */
[-C--:B------:R-:W-:Y:S01]  /*b6f0*/  FFMA.FTZ R45, R42, R52.reuse, -R53 ;  /* 0x000000342a2d7223 */ /* 0x080fe20000010835 */
[-CC-:B------:R-:W-:Y:S01]  /*b700*/  FFMA.FTZ R118, R118, R52.reuse, -R57.reuse ;  /* 0x0000003476767223 */ /* 0x180fe20000010839 */
[-CC-:B------:R-:W-:Y:S01]  /*b710*/  FFMA.FTZ R113, R116, R52.reuse, -R57.reuse ;  /* 0x0000003474717223 */ /* 0x180fe20000010839 */
[-CC-:B------:R-:W-:Y:S01]  /*b720*/  FFMA.FTZ R112, R112, R52.reuse, -R57.reuse ;  /* 0x0000003470707223 */ /* 0x180fe20000010839 */
[-C--:B------:R-:W-:Y:S01]  /*b730*/  FFMA.FTZ R115, R114, R52.reuse, -R57 ;  /* 0x0000003472737223 */ /* 0x080fe20000010839 */
[----:B------:R-:W-:Y:S01]  /*b740*/  FFMA.FTZ R126, R169, R103, R126 ;  /* 0x00000067a97e7223 */ /* 0x000fe2000001007e */
[-C--:B------:R-:W-:Y:S01]  /*b750*/  FFMA.FTZ R43, R184, R52.reuse, -R53 ;  /* 0x00000034b82b7223 */ /* 0x080fe20000010835 */
[----:B------:R-:W-:Y:S01]  /*b760*/  MUFU.EX2 R108, R108 ;  /* 0x0000006c006c7308 */ /* 0x000fe20000000800 */
[-C--:B--2---:R-:W-:Y:S01]  /*b770*/  FMUL.FTZ R12, R80, R105.reuse ;  /* 0x00000069500c7220 */ /* 0x084fe20000410000 */
[-CC-:B------:R-:W-:Y:S01]  /*b780*/  FFMA.FTZ R80, R24, R52.reuse, -R57.reuse ;  /* 0x0000003418507223 */ /* 0x180fe20000010839 */
[-C--:B------:R-:W-:Y:S01]  /*b790*/  FMUL.FTZ R13, R81, R105.reuse ;  /* 0x00000069510d7220 */ /* 0x080fe20000410000 */
[----:B------:R-:W2:Y:S01]  /*b7a0*/  LDSM.16.MT88.4 R24, [R109+0x3400] ;  /* 0x003400006d18783b */ /* 0x000ea20000004200 */
[-C--:B------:R-:W-:Y:S01]  /*b7b0*/  FMUL.FTZ R76, R76, R105.reuse ;  /* 0x000000694c4c7220 */ /* 0x080fe20000410000 */
[-C--:B------:R-:W-:Y:S01]  /*b7c0*/  FMUL.FTZ R77, R77, R105.reuse ;  /* 0x000000694d4d7220 */ /* 0x080fe20000410000 */
[----:B------:R-:W-:Y:S01]  /*b7d0*/  FMUL.FTZ R32, R72, R105 ;  /* 0x0000006948207220 */ /* 0x000fe20000410000 */
[----:B------:R-:W5:Y:S01]  /*b7e0*/  MUFU.EX2 R95, R95 ;  /* 0x0000005f005f7308 */ /* 0x000f620000000800 */
[----:B----4-:R-:W-:Y:S01]  /*b7f0*/  F2FP.BF16.F32.PACK_AB R8, R99, R101 ;  /* 0x000000656308723e */ /* 0x010fe200000010ff */
[-C--:B------:R-:W-:Y:S01]  /*b800*/  FMUL.FTZ R33, R73, R105.reuse ;  /* 0x0000006949217220 */ /* 0x080fe20000410000 */
[-C--:B------:R-:W-:Y:S01]  /*b810*/  FMUL.FTZ R68, R68, R105.reuse ;  /* 0x0000006944447220 */ /* 0x080fe20000410000 */
[-C--:B------:R-:W-:Y:S01]  /*b820*/  FMUL.FTZ R69, R69, R105.reuse ;  /* 0x0000006945457220 */ /* 0x080fe20000410000 */
[-CC-:B------:R-:W-:Y:S01]  /*b830*/  FFMA.FTZ R72, R38, R52.reuse, -R57.reuse ;  /* 0x0000003426487223 */ /* 0x180fe20000010839 */
[-CC-:B------:R-:W-:Y:S01]  /*b840*/  FFMA.FTZ R73, R170, R52.reuse, -R57.reuse ;  /* 0x00000034aa497223 */ /* 0x180fe20000010839 */
[-CC-:B------:R-:W-:Y:S01]  /*b850*/  FFMA.FTZ R81, R124, R52.reuse, -R57.reuse ;  /* 0x000000347c517223 */ /* 0x180fe20000010839 */
[----:B------:R-:W-:Y:S01]  /*b860*/  MUFU.EX2 R98, R98 ;  /* 0x0000006200627308 */ /* 0x000fe20000000800 */
[-C--:B------:R-:W-:Y:S01]  /*b870*/  FFMA.FTZ R124, R120, R52.reuse, -R57 ;  /* 0x00000034787c7223 */ /* 0x080fe20000010839 */
[----:B------:R-:W-:Y:S01]  /*b880*/  FFMA.FTZ R168, R168, R105, R101 ;  /* 0x00000069a8a87223 */ /* 0x000fe20000010065 */
[-CC-:B------:R-:W-:Y:S01]  /*b890*/  FFMA.FTZ R42, R186, R52.reuse, -R53.reuse ;  /* 0x00000034ba2a7223 */ /* 0x180fe20000010835 */
[-C--:B------:R-:W-:Y:S01]  /*b8a0*/  FFMA.FTZ R107, R176, R52.reuse, -R53 ;  /* 0x00000034b06b7223 */ /* 0x080fe20000010835 */
[-CC-:B------:R-:W-:Y:S01]  /*b8b0*/  FFMA.FTZ R60, R60, R52.reuse, -R57.reuse ;  /* 0x000000343c3c7223 */ /* 0x180fe20000010839 */
[----:B------:R-:W-:Y:S01]  /*b8c0*/  FADD.FTZ R99, R99, R168 ;  /* 0x000000a863637221 */ /* 0x000fe20000010000 */
[----:B------:R-:W-:Y:S01]  /*b8d0*/  FFMA.FTZ R62, R62, R52, -R57 ;  /* 0x000000343e3e7223 */ /* 0x000fe20000010839 */
[----:B------:R-:W4:Y:S01]  /*b8e0*/  MUFU.EX2 R89, R89 ;  /* 0x0000005900597308 */ /* 0x000f220000000800 */
[C---:B-----5:R-:W-:Y:S01]  /*b8f0*/  F2FP.BF16.F32.PACK_AB R10, R95.reuse, R108 ;  /* 0x0000006c5f0a723e */ /* 0x060fe200000010ff */
[----:B------:R-:W-:Y:S01]  /*b900*/  FADD.FTZ R108, R108, R99 ;  /* 0x000000636c6c7221 */ /* 0x000fe20000010000 */
[-C--:B------:R-:W-:Y:S01]  /*b910*/  FFMA.FTZ R94, R94, R52.reuse, -R57 ;  /* 0x000000345e5e7223 */ /* 0x080fe20000010839 */
[-CC-:B------:R-:W-:Y:S01]  /*b920*/  FFMA.FTZ R111, R156, R52.reuse, -R53.reuse ;  /* 0x000000349c6f7223 */ /* 0x180fe20000010835 */
[-CC-:B------:R-:W-:Y:S01]  /*b930*/  FFMA.FTZ R120, R136, R52.reuse, -R53.reuse ;  /* 0x0000003488787223 */ /* 0x180fe20000010835 */
[----:B------:R-:W-:Y:S01]  /*b940*/  FADD.FTZ R95, R95, R108 ;  /* 0x0000006c5f5f7221 */ /* 0x000fe20000010000 */
[----:B------:R-:W-:Y:S01]  /*b950*/  FFMA.FTZ R122, R122, R52, -R53 ;  /* 0x000000347a7a7223 */ /* 0x000fe20000010835 */
[----:B-1----:R-:W-:Y:S01]  /*b960*/  HMMA.16816.F32.BF16 R12, R8, R16, R12 ;  /* 0x00000010080c723c */ /* 0x002fe2000004180c */
[----:B------:R-:W-:Y:S01]  /*b970*/  MUFU.EX2 R96, R96 ;  /* 0x0000006000607308 */ /* 0x000fe20000000800 */
[----:B------:R-:W-:-:S06]  /*b980*/  @P0 IADD3 R154, PT, PT, R84, -0x3, RZ ;  /* 0xfffffffd549a0810 */ /* 0x000fcc0007ffe0ff */
[----:B------:R-:W-:Y:S01]  /*b990*/  HMMA.16816.F32.BF16 R16, R8, R18, R76 ;  /* 0x000000120810723c */ /* 0x000fe2000004184c */
[----:B------:R-:W1:Y:S01]  /*b9a0*/  MUFU.EX2 R67, R67 ;  /* 0x0000004300437308 */ /* 0x000e620000000800 */
[----:B----4-:R-:W-:-:S06]  /*b9b0*/  F2FP.BF16.F32.PACK_AB R37, R89, R98 ;  /* 0x000000625925723e */ /* 0x010fcc00000010ff */
[C---:B---3--:R-:W-:Y:S01]  /*b9c0*/  HMMA.16816.F32.BF16 R32, R8.reuse, R4, R32 ;  /* 0x000000040820723c */ /* 0x048fe20000041820 */
[----:B------:R-:W-:Y:S07]  /*b9d0*/  MUFU.EX2 R100, R100 ;  /* 0x0000006400647308 */ /* 0x000fee0000000800 */
[----:B------:R-:W-:Y:S01]  /*b9e0*/  HMMA.16816.F32.BF16 R8, R8, R6, R68 ;  /* 0x000000060808723c */ /* 0x000fe20000041844 */
[----:B------:R-:W3:Y:S01]  /*b9f0*/  MUFU.EX2 R91, R91 ;  /* 0x0000005b005b7308 */ /* 0x000ee20000000800 */
[----:B------:R-:W4:Y:S01]  /*ba00*/  LDSM.16.MT88.4 R4, [R109+0x3800] ;  /* 0x003800006d04783b */ /* 0x000f220000004200 */
[----:B-1----:R-:W-:Y:S01]  /*ba10*/  F2FP.BF16.F32.PACK_AB R39, R67, R96 ;  /* 0x000000604327723e */ /* 0x002fe200000010ff */
[-CC-:B------:R-:W-:Y:S01]  /*ba20*/  FFMA.FTZ R68, R180, R52.reuse, -R57.reuse ;  /* 0x00000034b4447223 */ /* 0x180fe20000010839 */
[-CC-:B------:R-:W-:Y:S01]  /*ba30*/  FFMA.FTZ R71, R178, R52.reuse, -R57.reuse ;  /* 0x00000034b2477223 */ /* 0x180fe20000010839 */
[----:B------:R-:W-:-:S03]  /*ba40*/  FFMA.FTZ R70, R174, R52, -R57 ;  /* 0x00000034ae467223 */ /* 0x000fc60000010839 */
[----:B------:R-:W-:Y:S08]  /*ba50*/  MUFU.EX2 R80, R80 ;  /* 0x0000005000507308 */ /* 0x000ff00000000800 */
[----:B------:R1:W5:Y:S08]  /*ba60*/  MUFU.EX2 R77, R20 ;  /* 0x00000014004d7308 */ /* 0x0003700000000800 */
[----:B------:R-:W-:Y:S08]  /*ba70*/  MUFU.EX2 R90, R90 ;  /* 0x0000005a005a7308 */ /* 0x000ff00000000800 */
[----:B------:R-:W4:Y:S01]  /*ba80*/  MUFU.EX2 R65, R65 ;  /* 0x0000004100417308 */ /* 0x000f220000000800 */
[----:B-1----:R-:W-:Y:S01]  /*ba90*/  FFMA.FTZ R20, R36, R52, -R57 ;  /* 0x0000003424147223 */ /* 0x002fe20000010839 */
[----:B---3--:R-:W-:Y:S01]  /*baa0*/  F2FP.BF16.F32.PACK_AB R36, R91, R100 ;  /* 0x000000645b24723e */ /* 0x008fe200000010ff */
[----:B------:R-:W-:Y:S01]  /*bab0*/  FADD.FTZ R100, R100, R95 ;  /* 0x0000005f64647221 */ /* 0x000fe20000010000 */
[----:B-----5:R-:W-:-:S03]  /*bac0*/  F2FP.BF16.F32.PACK_AB R38, R77, R80 ;  /* 0x000000504d26723e */ /* 0x020fc600000010ff */
[----:B------:R-:W-:Y:S01]  /*bad0*/  FADD.FTZ R91, R91, R100 ;  /* 0x000000645b5b7221 */ /* 0x000fe20000010000 */
[----:B------:R-:W-:Y:S03]  /*bae0*/  MUFU.EX2 R88, R88 ;  /* 0x0000005800587308 */ /* 0x000fe60000000800 */
[----:B--2---:R-:W-:Y:S01]  /*baf0*/  HMMA.16816.F32.BF16 R12, R36, R24, R12 ;  /* 0x00000018240c723c */ /* 0x004fe2000004180c */
[----:B------:R-:W-:-:S04]  /*bb00*/  FADD.FTZ R80, R80, R91 ;  /* 0x0000005b50507221 */ /* 0x000fc80000010000 */
[----:B------:R-:W1:Y:S01]  /*bb10*/  MUFU.EX2 R63, R63 ;  /* 0x0000003f003f7308 */ /* 0x000e620000000800 */
[----:B------:R-:W-:Y:S02]  /*bb20*/  FADD.FTZ R77, R77, R80 ;  /* 0x000000504d4d7221 */ /* 0x000fe40000010000 */
[C---:B------:R-:W-:Y:S01]  /*bb30*/  HMMA.16816.F32.BF16 R16, R36.reuse, R26, R16 ;  /* 0x0000001a2410723c */ /* 0x040fe20000041810 */
[----:B------:R-:W2:Y:S04]  /*bb40*/  LDSM.16.MT88.4 R24, [R0+0x800] ;  /* 0x000800000018783b */ /* 0x000ea80000004200 */
[----:B------:R-:W-:Y:S03]  /*bb50*/  MUFU.EX2 R72, R72 ;  /* 0x0000004800487308 */ /* 0x000fe60000000800 */
[C---:B------:R-:W-:Y:S05]  /*bb60*/  HMMA.16816.F32.BF16 R32, R36.reuse, R28, R32 ;  /* 0x0000001c2420723c */ /* 0x040fea0000041820 */
[----:B------:R-:W3:Y:S03]  /*bb70*/  MUFU.EX2 R69, R20 ;  /* 0x0000001400457308 */ /* 0x000ee60000000800 */
[----:B------:R-:W-:Y:S01]  /*bb80*/  HMMA.16816.F32.BF16 R28, R36, R30, R8 ;  /* 0x0000001e241c723c */ /* 0x000fe20000041808 */
[----:B------:R-:W5:Y:S01]  /*bb90*/  LDSM.16.MT88.4 R8, [R109+0x3c00] ;  /* 0x003c00006d08783b */ /* 0x000f620000004200 */
[----:B----4-:R-:W-:-:S02]  /*bba0*/  F2FP.BF16.F32.PACK_AB R37, R65, R90 ;  /* 0x0000005a4125723e */ /* 0x010fc400000010ff */
[----:B-1----:R-:W-:Y:S01]  /*bbb0*/  F2FP.BF16.F32.PACK_AB R39, R63, R88 ;  /* 0x000000583f27723e */ /* 0x002fe200000010ff */
[----:B------:R-:W1:Y:S08]  /*bbc0*/  MUFU.EX2 R68, R68 ;  /* 0x0000004400447308 */ /* 0x000e700000000800 */
[----:B------:R-:W4:Y:S01]  /*bbd0*/  MUFU.EX2 R71, R71 ;  /* 0x0000004700477308 */ /* 0x000f220000000800 */
[C---:B---3--:R-:W-:Y:S01]  /*bbe0*/  F2FP.BF16.F32.PACK_AB R36, R69.reuse, R72 ;  /* 0x000000484524723e */ /* 0x048fe200000010ff */
[----:B------:R-:W-:Y:S01]  /*bbf0*/  FADD.FTZ R72, R72, R77 ;  /* 0x0000004d48487221 */ /* 0x000fe20000010000 */
[----:B------:R-:W-:Y:S01]  /*bc00*/  FFMA.FTZ R20, R182, R52, -R53 ;  /* 0x00000034b6147223 */ /* 0x000fe20000010835 */
[----:B------:R-:W-:Y:S02]  /*bc10*/  LDSM.16.MT88.4 R76, [R109+0x4c00] ;  /* 0x004c00006d4c783b */ /* 0x000fe40000004200 */
[----:B------:R-:W-:-:S02]  /*bc20*/  FADD.FTZ R69, R69, R72 ;  /* 0x0000004845457221 */ /* 0x000fc40000010000 */
[----:B------:R-:W-:Y:S02]  /*bc30*/  MUFU.EX2 R61, R61 ;  /* 0x0000003d003d7308 */ /* 0x000fe40000000800 */
[----:B-1----:R-:W-:-:S06]  /*bc40*/  FADD.FTZ R72, R68, R69 ;  /* 0x0000004544487221 */ /* 0x002fcc0000010000 */
[----:B------:R-:W1:Y:S01]  /*bc50*/  MUFU.EX2 R58, R58 ;  /* 0x0000003a003a7308 */ /* 0x000e620000000800 */
[C---:B----4-:R-:W-:Y:S01]  /*bc60*/  F2FP.BF16.F32.PACK_AB R38, R71.reuse, R68 ;  /* 0x000000444726723e */ /* 0x050fe200000010ff */
[----:B------:R-:W-:-:S06]  /*bc70*/  FADD.FTZ R71, R71, R72 ;  /* 0x0000004847477221 */ /* 0x000fcc0000010000 */
[----:B------:R-:W-:Y:S01]  /*bc80*/  MUFU.EX2 R59, R59 ;  /* 0x0000003b003b7308 */ /* 0x000fe20000000800 */
[C---:B------:R-:W-:Y:S07]  /*bc90*/  HMMA.16816.F32.BF16 R12, R36.reuse, R4, R12 ;  /* 0x00000004240c723c */ /* 0x040fee000004180c */
[----:B------:R-:W3:Y:S01]  /*bca0*/  MUFU.EX2 R56, R56 ;  /* 0x0000003800387308 */ /* 0x000ee20000000800 */
[C---:B------:R-:W-:Y:S01]  /*bcb0*/  HMMA.16816.F32.BF16 R16, R36.reuse, R6, R16 ;  /* 0x000000062410723c */ /* 0x040fe20000041810 */
[----:B------:R-:W4:Y:S06]  /*bcc0*/  LDSM.16.MT88.4 R4, [R0+0xc00] ;  /* 0x000c00000004783b */ /* 0x000f2c0000004200 */
[----:B------:R-:W-:Y:S01]  /*bcd0*/  MUFU.EX2 R70, R70 ;  /* 0x0000004600467308 */ /* 0x000fe20000000800 */
[C---:B--2---:R-:W-:Y:S07]  /*bce0*/  HMMA.16816.F32.BF16 R32, R36.reuse, R24, R32 ;  /* 0x000000182420723c */ /* 0x044fee0000041820 */
[----:B------:R-:W2:Y:S01]  /*bcf0*/  MUFU.EX2 R75, R75 ;  /* 0x0000004b004b7308 */ /* 0x000ea20000000800 */
[----:B------:R-:W-:Y:S01]  /*bd00*/  HMMA.16816.F32.BF16 R28, R36, R26, R28 ;  /* 0x0000001a241c723c */ /* 0x000fe2000004181c */
[----:B-1----:R-:W-:Y:S01]  /*bd10*/  F2FP.BF16.F32.PACK_AB R37, R58, R61 ;  /* 0x0000003d3a25723e */ /* 0x002fe200000010ff */
[----:B------:R-:W-:Y:S01]  /*bd20*/  LDSM.16.MT88.4 R24, [R109+0x4000] ;  /* 0x004000006d18783b */ /* 0x000fe20000004200 */
[----:B---3--:R-:W-:-:S04]  /*bd30*/  F2FP.BF16.F32.PACK_AB R39, R56, R59 ;  /* 0x0000003b3827723e */ /* 0x008fc800000010ff */
[----:B------:R-:W-:Y:S08]  /*bd40*/  MUFU.EX2 R73, R73 ;  /* 0x0000004900497308 */ /* 0x000ff00000000800 */
[----:B------:R-:W1:Y:S01]  /*bd50*/  MUFU.EX2 R74, R74 ;  /* 0x0000004a004a7308 */ /* 0x000e620000000800 */
[----:B--2---:R-:W-:Y:S01]  /*bd60*/  F2FP.BF16.F32.PACK_AB R36, R75, R70 ;  /* 0x000000464b24723e */ /* 0x004fe200000010ff */
[----:B------:R-:W-:-:S06]  /*bd70*/  FADD.FTZ R70, R70, R71 ;  /* 0x0000004746467221 */ /* 0x000fcc0000010000 */
[----:B------:R-:W-:Y:S08]  /*bd80*/  MUFU.EX2 R54, R54 ;  /* 0x0000003600367308 */ /* 0x000ff00000000800 */
[----:B------:R-:W2:Y:S01]  /*bd90*/  MUFU.EX2 R51, R51 ;  /* 0x0000003300337308 */ /* 0x000ea20000000800 */
[----:B-1----:R-:W-:-:S07]  /*bda0*/  F2FP.BF16.F32.PACK_AB R38, R74, R73 ;  /* 0x000000494a26723e */ /* 0x002fce00000010ff */
[C---:B-----5:R-:W-:Y:S01]  /*bdb0*/  HMMA.16816.F32.BF16 R12, R36.reuse, R8, R12 ;  /* 0x00000008240c723c */ /* 0x060fe2000004180c */
[----:B------:R-:W-:Y:S07]  /*bdc0*/  MUFU.EX2 R49, R49 ;  /* 0x0000003100317308 */ /* 0x000fee0000000800 */
        /* <DEDUP_REMOVED lines=16> */
[----:B-1----:R-:W-:Y:S01]  /*bed0*/  HMMA.16816.F32.BF16 R32, R36, R8, R32 ;  /* 0x000000082420723c */ /* 0x002fe20000041820 */
[----:B------:R-:W-:Y:S01]  /*bee0*/  FADD.FTZ R9, R97, R126 ;  /* 0x0000007e61097221 */ /* 0x000fe20000010000 */
[----:B------:R-:W-:Y:S01]  /*bef0*/  MUFU.EX2 R45, R45 ;  /* 0x0000002d002d7308 */ /* 0x000fe20000000800 */
[----:B------:R-:W-:Y:S02]  /*bf00*/  FFMA.FTZ R97, R110, R52, -R57 ;  /* 0x000000346e617223 */ /* 0x000fe40000010839 */
[----:B------:R-:W-:-:S03]  /*bf10*/  FADD.FTZ R102, R102, R9 ;  /* 0x0000000966667221 */ /* 0x000fc60000010000 */
[----:B------:R-:W-:Y:S01]  /*bf20*/  HMMA.16816.F32.BF16 R12, R36, R24, R12 ;  /* 0x00000018240c723c */ /* 0x000fe2000004180c */
[----:B------:R-:W-:Y:S01]  /*bf30*/  FADD.FTZ R93, R93, R102 ;  /* 0x000000665d5d7221 */ /* 0x000fe20000010000 */
[----:B------:R-:W1:Y:S01]  /*bf40*/  MUFU.EX2 R44, R44 ;  /* 0x0000002c002c7308 */ /* 0x000e620000000800 */
[----:B---3--:R-:W-:Y:S02]  /*bf50*/  F2FP.BF16.F32.PACK_AB R9, R46, R47 ;  /* 0x0000002f2e09723e */ /* 0x008fe400000010ff */
[----:B------:R-:W-:-:S03]  /*bf60*/  FADD.FTZ R98, R98, R93 ;  /* 0x0000005d62627221 */ /* 0x000fc60000010000 */
[----:B------:R-:W-:Y:S01]  /*bf70*/  HMMA.16816.F32.BF16 R16, R36, R26, R16 ;  /* 0x0000001a2410723c */ /* 0x000fe20000041810 */
[----:B------:R-:W2:Y:S01]  /*bf80*/  LDSM.16.MT88.4 R24, [R0+0x1400] ;  /* 0x001400000018783b */ /* 0x000ea20000004200 */
[----:B------:R-:W-:Y:S01]  /*bf90*/  MUFU.EX2 R118, R118 ;  /* 0x0000007600767308 */ /* 0x000fe20000000800 */
[----:B------:R-:W-:-:S04]  /*bfa0*/  FADD.FTZ R89, R89, R98 ;  /* 0x0000006259597221 */ /* 0x000fc80000010000 */
[----:B------:R-:W-:Y:S01]  /*bfb0*/  FADD.FTZ R96, R96, R89 ;  /* 0x0000005960607221 */ /* 0x000fe20000010000 */
[----:B------:R-:W-:Y:S01]  /*bfc0*/  HMMA.16816.F32.BF16 R28, R36, R10, R28 ;  /* 0x0000000a241c723c */ /* 0x000fe2000004181c */
[----:B------:R-:W-:Y:S01]  /*bfd0*/  LDSM.16.MT88.4 R36, [R109+0x4800] ;  /* 0x004800006d24783b */ /* 0x000fe20000004200 */
[----:B------:R-:W3:Y:S01]  /*bfe0*/  MUFU.EX2 R113, R113 ;  /* 0x0000007100717308 */ /* 0x000ee20000000800 */
[----:B-1----:R-:W-:Y:S01]  /*bff0*/  F2FP.BF16.F32.PACK_AB R11, R44, R45 ;  /* 0x0000002d2c0b723e */ /* 0x002fe200000010ff */
[----:B------:R-:W-:-:S04]  /*c000*/  FADD.FTZ R67, R67, R96 ;  /* 0x0000006043437221 */ /* 0x000fc80000010000 */
[----:B------:R-:W-:Y:S02]  /*c010*/  FADD.FTZ R90, R90, R67 ;  /* 0x000000435a5a7221 */ /* 0x000fe40000010000 */
[----:B------:R-:W-:Y:S02]  /*c020*/  MUFU.EX2 R112, R112 ;  /* 0x0000007000707308 */ /* 0x000fe40000000800 */
        /* <DEDUP_REMOVED lines=13> */
[----:B----4-:R-:W-:Y:S01]  /*c100*/  HMMA.16816.F32.BF16 R12, R8, R4, R12 ;  /* 0x00000004080c723c */ /* 0x010fe2000004180c */
[----:B------:R-:W-:Y:S01]  /*c110*/  MUFU.EX2 R20, R20 ;  /* 0x0000001400147308 */ /* 0x000fe20000000800 */
[----:B------:R-:W-:-:S04]  /*c120*/  FADD.FTZ R54, R51, R54 ;  /* 0x0000003633367221 */ /* 0x000fc80000010000 */
[----:B------:R-:W-:Y:S02]  /*c130*/  FADD.FTZ R49, R49, R54 ;  /* 0x0000003631317221 */ /* 0x000fe40000010000 */
[----:B------:R-:W-:Y:S01]  /*c140*/  HMMA.16816.F32.BF16 R16, R8, R6, R16 ;  /* 0x000000060810723c */ /* 0x000fe20000041810 */
[----:B------:R-:W1:Y:S01]  /*c150*/  LDSM.16.MT88.4 R4, [R0+0x1800] ;  /* 0x001800000004783b */ /* 0x000e620000004200 */
[----:B------:R-:W4:Y:S01]  /*c160*/  MUFU.EX2 R107, R107 ;  /* 0x0000006b006b7308 */ /* 0x000f220000000800 */
[----:B------:R-:W-:-:S04]  /*c170*/  FADD.FTZ R48, R48, R49 ;  /* 0x0000003130307221 */ /* 0x000fc80000010000 */
[----:B------:R-:W-:Y:S01]  /*c180*/  FADD.FTZ R47, R47, R48 ;  /* 0x000000302f2f7221 */ /* 0x000fe20000010000 */
[----:B--2---:R-:W-:Y:S01]  /*c190*/  HMMA.16816.F32.BF16 R32, R8, R24, R32 ;  /* 0x000000180820723c */ /* 0x004fe20000041820 */
[----:B------:R-:W-:Y:S01]  /*c1a0*/  FFMA.FTZ R24, R92, R52, -R57 ;  /* 0x000000345c187223 */ /* 0x000fe20000010839 */
[----:B------:R-:W-:Y:S01]  /*c1b0*/  MUFU.EX2 R97, R97 ;  /* 0x0000006100617308 */ /* 0x000fe20000000800 */
[----:B------:R-:W-:-:S04]  /*c1c0*/  FADD.FTZ R46, R46, R47 ;  /* 0x0000002f2e2e7221 */ /* 0x000fc80000010000 */
[----:B------:R-:W-:Y:S01]  /*c1d0*/  FADD.FTZ R45, R45, R46 ;  /* 0x0000002e2d2d7221 */ /* 0x000fe20000010000 */
[----:B------:R-:W-:Y:S01]  /*c1e0*/  HMMA.16816.F32.BF16 R28, R8, R26, R28 ;  /* 0x0000001a081c723c */ /* 0x000fe2000004181c */
[--C-:B------:R-:W-:Y:S01]  /*c1f0*/  FFMA.FTZ R26, R64, R52, -R57.reuse ;  /* 0x00000034401a7223 */ /* 0x100fe20000010839 */
[----:B------:R-:W2:Y:S01]  /*c200*/  MUFU.EX2 R60, R60 ;  /* 0x0000003c003c7308 */ /* 0x000ea20000000800 */
[----:B------:R-:W-:Y:S01]  /*c210*/  FADD.FTZ R64, R75, R70 ;  /* 0x000000464b407221 */ /* 0x000fe20000010000 */
[----:B---3--:R-:W-:Y:S01]  /*c220*/  F2FP.BF16.F32.PACK_AB R9, R42, R43 ;  /* 0x0000002b2a09723e */ /* 0x008fe200000010ff */
[----:B------:R3:W5:Y:S01]  /*c230*/  LDSM.16.MT88.4 R68, [R0+0x1c00] ;  /* 0x001c00000044783b */ /* 0x0007620000004200 */
[----:B----4-:R-:W-:Y:S01]  /*c240*/  F2FP.BF16.F32.PACK_AB R11, R107, R20 ;  /* 0x000000146b0b723e */ /* 0x010fe200000010ff */
[----:B------:R-:W-:Y:S01]  /*c250*/  FADD.FTZ R73, R73, R64 ;  /* 0x0000004049497221 */ /* 0x000fe20000010000 */
[----:B------:R-:W-:Y:S01]  /*c260*/  FFMA.FTZ R27, R66, R52, -R57 ;  /* 0x00000034421b7223 */ /* 0x000fe20000010839 */
[----:B------:R-:W-:Y:S01]  /*c270*/  FADD.FTZ R44, R44, R45 ;  /* 0x0000002d2c2c7221 */ /* 0x000fe20000010000 */
[----:B------:R-:W-:Y:S01]  /*c280*/  MUFU.EX2 R62, R62 ;  /* 0x0000003e003e7308 */ /* 0x000fe20000000800 */
[----:B------:R-:W-:-:S02]  /*c290*/  FADD.FTZ R73, R74, R73 ;  /* 0x000000494a497221 */ /* 0x000fc40000010000 */
[----:B------:R-:W-:Y:S02]  /*c2a0*/  FADD.FTZ R43, R43, R44 ;  /* 0x0000002c2b2b7221 */ /* 0x000fe40000010000 */
[----:B------:R-:W-:Y:S02]  /*c2b0*/  FADD.FTZ R82, R82, R73 ;  /* 0x0000004952527221 */ /* 0x000fe40000010000 */
[----:B------:R-:W-:Y:S01]  /*c2c0*/  FADD.FTZ R43, R42, R43 ;  /* 0x0000002b2a2b7221 */ /* 0x000fe20000010000 */
[----:B------:R-:W4:Y:S01]  /*c2d0*/  MUFU.EX2 R25, R94 ;  /* 0x0000005e00197308 */ /* 0x000f220000000800 */
[----:B--2---:R-:W-:Y:S01]  /*c2e0*/  F2FP.BF16.F32.PACK_AB R8, R60, R97 ;  /* 0x000000613c08723e */ /* 0x004fe200000010ff */
[----:B------:R-:W-:Y:S01]  /*c2f0*/  FADD.FTZ R82, R83, R82 ;  /* 0x0000005253527221 */ /* 0x000fe20000010000 */
[----:B------:R-:W-:-:S04]  /*c300*/  FADD.FTZ R20, R20, R43 ;  /* 0x0000002b14147221 */ /* 0x000fc80000010000 */
[----:B------:R-:W-:Y:S01]  /*c310*/  FADD.FTZ R20, R107, R20 ;  /* 0x000000146b147221 */ /* 0x000fe20000010000 */
[----:B------:R-:W-:Y:S01]  /*c320*/  MUFU.EX2 R111, R111 ;  /* 0x0000006f006f7308 */ /* 0x000fe20000000800 */
[-C--:B---3--:R-:W-:Y:S02]  /*c330*/  MOV R0, R40.reuse ;  /* 0x0000002800007202 */ /* 0x088fe40000000f00 */
[----:B------:R-:W-:-:S05]  /*c340*/  @P0 MOV R0, R40 ;  /* 0x0000002800000202 */ /* 0x000fca0000000f00 */
[----:B------:R-:W2:Y:S01]  /*c350*/  MUFU.EX2 R120, R120 ;  /* 0x0000007800787308 */ /* 0x000ea20000000800 */
[----:B----4-:R-:W-:-:S07]  /*c360*/  F2FP.BF16.F32.PACK_AB R10, R25, R62 ;  /* 0x0000003e190a723e */ /* 0x010fce00000010ff */
[----:B-1----:R-:W-:Y:S01]  /*c370*/  HMMA.16816.F32.BF16 R32, R8, R4, R32 ;  /* 0x000000040820723c */ /* 0x002fe20000041820 */
[----:B------:R-:W-:Y:S01]  /*c380*/  FADD.FTZ R5, R81, R82 ;  /* 0x0000005251057221 */ /* 0x000fe20000010000 */
[----:B------:R-:W-:Y:S03]  /*c390*/  MUFU.EX2 R24, R24 ;  /* 0x0000001800187308 */ /* 0x000fe60000000800 */
[----:B------:R-:W-:-:S03]  /*c3a0*/  FADD.FTZ R5, R124, R5 ;  /* 0x000000057c057221 */ /* 0x000fc60000010000 */
[C---:B------:R-:W-:Y:S01]  /*c3b0*/  HMMA.16816.F32.BF16 R12, R8.reuse, R36, R12 ;  /* 0x00000024080c723c */ /* 0x040fe2000004180c */
[----:B------:R-:W-:Y:S01]  /*c3c0*/  FADD.FTZ R118, R118, R5 ;  /* 0x0000000576767221 */ /* 0x000fe20000010000 */
[-C--:B------:R-:W-:Y:S01]  /*c3d0*/  FFMA.FTZ R37, R55, R52.reuse, -R57 ;  /* 0x0000003437257223 */ /* 0x080fe20000010839 */
[----:B------:R-:W-:Y:S01]  /*c3e0*/  FFMA.FTZ R36, R50, R52, -R53 ;  /* 0x0000003432247223 */ /* 0x000fe20000010835 */
[----:B------:R-:W1:Y:S01]  /*c3f0*/  MUFU.EX2 R27, R27 ;  /* 0x0000001b001b7308 */ /* 0x000e620000000800 */
[----:B------:R-:W-:Y:S01]  /*c400*/  FADD.FTZ R113, R113, R118 ;  /* 0x0000007671717221 */ /* 0x000fe20000010000 */
[----:B--2---:R-:W-:Y:S01]  /*c410*/  F2FP.BF16.F32.PACK_AB R5, R120, R111 ;  /* 0x0000006f7805723e */ /* 0x004fe200000010ff */
[----:B------:R-:W-:Y:S01]  /*c420*/  FADD.FTZ R111, R111, R20 ;  /* 0x000000146f6f7221 */ /* 0x000fe20000010000 */
[----:B------:R-:W-:Y:S01]  /*c430*/  HMMA.16816.F32.BF16 R16, R8, R38, R16 ;  /* 0x000000260810723c */ /* 0x000fe20000041810 */
[----:B------:R-:W-:Y:S01]  /*c440*/  FADD.FTZ R112, R112, R113 ;  /* 0x0000007170707221 */ /* 0x000fe20000010000 */
[-C--:B------:R-:W-:Y:S01]  /*c450*/  MOV R20, R41.reuse ;  /* 0x0000002900147202 */ /* 0x080fe20000000f00 */
[----:B------:R-:W-:Y:S01]  /*c460*/  FADD.FTZ R120, R120, R111 ;  /* 0x0000006f78787221 */ /* 0x000fe20000010000 */
[----:B------:R-:W-:Y:S01]  /*c470*/  MUFU.EX2 R101, R122 ;  /* 0x0000007a00657308 */ /* 0x000fe20000000800 */
[----:B------:R-:W-:Y:S01]  /*c480*/  FADD.FTZ R112, R115, R112 ;  /* 0x0000007073707221 */ /* 0x000fe20000010000 */
[----:B------:R-:W-:-:S02]  /*c490*/  @P0 MOV R20, R41 ;  /* 0x0000002900140202 */ /* 0x000fc40000000f00 */
[----:B------:R-:W-:Y:S01]  /*c4a0*/  HMMA.16816.F32.BF16 R28, R8, R6, R28 ;  /* 0x00000006081c723c */ /* 0x000fe2000004181c */
[----:B------:R-:W-:-:S03]  /*c4b0*/  FADD.FTZ R97, R97, R112 ;  /* 0x0000007061617221 */ /* 0x000fc60000010000 */
[----:B------:R-:W-:Y:S01]  /*c4c0*/  MUFU.EX2 R26, R26 ;  /* 0x0000001a001a7308 */ /* 0x000fe20000000800 */
[----:B------:R-:W-:Y:S01]  /*c4d0*/  FADD.FTZ R97, R60, R97 ;  /* 0x000000613c617221 */ /* 0x000fe20000010000 */
[----:B-1----:R-:W-:-:S03]  /*c4e0*/  F2FP.BF16.F32.PACK_AB R4, R27, R24 ;  /* 0x000000181b04723e */ /* 0x002fc600000010ff */
[----:B------:R-:W-:-:S03]  /*c4f0*/  FADD.FTZ R62, R62, R97 ;  /* 0x000000613e3e7221 */ /* 0x000fc60000010000 */
[----:B------:R-:W1:Y:S01]  /*c500*/  MUFU.EX2 R37, R37 ;  /* 0x0000002500257308 */ /* 0x000e620000000800 */
[----:B------:R-:W-:-:S04]  /*c510*/  FADD.FTZ R25, R25, R62 ;  /* 0x0000003e19197221 */ /* 0x000fc80000010000 */
[----:B------:R-:W-:-:S03]  /*c520*/  FADD.FTZ R24, R24, R25 ;  /* 0x0000001918187221 */ /* 0x000fc60000010000 */
[----:B------:R-:W2:Y:S01]  /*c530*/  MUFU.EX2 R36, R36 ;  /* 0x0000002400247308 */ /* 0x000ea20000000800 */
        /* <DEDUP_REMOVED lines=13> */
.L_x_9767:
[----:B------:R-:W-:-:S07]  /*c610*/  IADD3 R154, PT, PT, R22, -0x1, RZ ;  /* 0xffffffff169a7810 */ /* 0x000fce0007ffe0ff */
.L_x_9778:
[----:B------:R-:W-:Y:S05]  /*c620*/  BSYNC B2 ;  /* 0x0000000000027941 */ /* 0x000fea0003800000 */
.L_x_9766:
        /* <DEDUP_REMOVED lines=13> */
.L_x_9786:
        /* <DEDUP_REMOVED lines=11> */
[----:B------:R-:W-:Y:S05]  /*c7b0*/  IMAD.SHL.U32 R161, R132, 0x8, RZ ;  /* 0x0000000884a17824 */ /* 0x000fea00078e00ff */
[C---:B------:R-:W-:Y:S02]  /*c7c0*/  LOP3.LUT R7, R161.reuse, 0xc0, RZ, 0xc0, !PT ;  /* 0x000000c0a1077812 */ /* 0x040fe400078ec0ff */
[----:B------:R-:W-:Y:S02]  /*c7d0*/  LOP3.LUT R8, R161, 0x18, RZ, 0xc0, !PT ;  /* 0x00000018a1087812 */ /* 0x000fe400078ec0ff */
[----:B------:R-:W-:Y:S02]  /*c7e0*/  LOP3.LUT R160, R7, R160, RZ, 0xfc, !PT ;  /* 0x000000a007a07212 */ /* 0x000fe400078efcff */
[----:B------:R-:W-:Y:S02]  /*c7f0*/  MOV R7, 0x400 ;  /* 0x0000040000077802 */ /* 0x000fe40000000f00 */
[----:B------:R-:W-:Y:S02]  /*c800*/  LOP3.LUT R0, R161, 0x1f20, RZ, 0xc0, !PT ;  /* 0x00001f20a1007812 */ /* 0x000fe400078ec0ff */
[----:B------:R-:W-:Y:S02]  /*c810*/  LOP3.LUT R171, R160, R8, RZ, 0x3c, !PT ;  /* 0x00000008a0ab7212 */ /* 0x000fe400078e3cff */
[----:B---3--:R-:W-:Y:S01]  /*c820*/  LEA R86, R4, R7, 0x18 ;  /* 0x0000000704567211 */ /* 0x008fe200078ec0ff */
[----:B------:R-:W-:Y:S01]  /*c830*/  IMAD.MOV.U32 R4, RZ, RZ, R150 ;  /* 0x000000ffff047224 */ /* 0x000fe200078e0096 */
[----:B------:R-:W-:Y:S01]  /*c840*/  LOP3.LUT R171, R0, R171, RZ, 0xfc, !PT ;  /* 0x000000ab00ab7212 */ /* 0x000fe200078efcff */
[----:B------:R-:W-:Y:S01]  /*c850*/  IMAD.MOV.U32 R0, RZ, RZ, R151 ;  /* 0x000000ffff007224 */ /* 0x000fe200078e0097 */
[CC--:B------:R-:W-:Y:S02]  /*c860*/  ISETP.GE.AND P5, PT, R8.reuse, R159.reuse, PT ;  /* 0x0000009f0800720c */ /* 0x0c0fe40003fa6270 */
        /* <DEDUP_REMOVED lines=69> */
.L_x_9781:
[----:B------:R-:W-:Y:S05]  /*ccc0*/  BSYNC.RECONVERGENT B0 ;  /* 0x0000000000007941 */ /* 0x000fea0003800200 */
.L_x_9780:
[----:B------:R-:W-:Y:S01]  /*ccd0*/  IADD3 R172, P0, PT, R173, R150, RZ ;  /* 0x00000096adac7210 */ /* 0x000fe20007f1e0ff */
[----:B------:R-:W-:Y:S01]  /*cce0*/  BSSY.RECONVERGENT B1, `(.L_x_9782) ;  /* 0x0000159000017945 */ /* 0x000fe20003800200 */
[--C-:B------:R-:W-:Y:S02]  /*ccf0*/  SHF.L.U64.HI R170, R140, 0x6, R141.reuse ;  /* 0x000000068caa7819 */ /* 0x100fe4000001028d */
[----:B------:R-:W-:Y:S02]  /*cd00*/  @!P5 IADD3 R176, P1, PT, R172, R173, RZ ;  /* 0x000000adacb0d210 */ /* 0x000fe40007f3e0ff */
[----:B------:R-:W-:Y:S02]  /*cd10*/  IADD3.X R173, PT, PT, R170, R151, RZ, P0, !PT ;  /* 0x00000097aaad7210 */ /* 0x000fe400007fe4ff */
[----:B------:R-:W-:Y:S02]  /*cd20*/  LEA R171, R171, R86, 0x1 ;  /* 0x00000056abab7211 */ /* 0x000fe400078e08ff */
[----:B------:R-:W-:Y:S02]  /*cd30*/  @!P5 IADD3.X R177, PT, PT, R173, R170, RZ, P1, !PT ;  /* 0x000000aaadb1d210 */ /* 0x000fe40000ffe4ff */
[----:B------:R-:W-:Y:S01]  /*cd40*/  @!P5 LEA R174, P0, R140, R172, 0x7 ;  /* 0x000000ac8caed211 */ /* 0x000fe200078038ff */
[----:B------:R-:W-:Y:S01]  /*cd50*/  @!PT LDS RZ, [RZ] ;  /* 0x00000000fffff984 */ /* 0x000fe20000000800 */
[----:B------:R-:W-:Y:S01]  /*cd60*/  @!PT LDS RZ, [RZ] ;  /* 0x00000000fffff984 */ /* 0x000fe20000000800 */
[----:B------:R-:W-:Y:S01]  /*cd70*/  @!PT LDS RZ, [RZ] ;  /* 0x00000000fffff984 */ /* 0x000fe20000000800 */
[----:B------:R-:W-:Y:S01]  /*cd80*/  @!P6 LDGSTS.E.BYPASS.LTC128B.128 [R171+0x3000], desc[UR4][R150.64] ;  /* 0x0300000096abefae */ /* 0x000fe2000b981a04 */
[----:B------:R-:W-:Y:S02]  /*cd90*/  SHF.L.U32 R93, R132, 0x4, RZ ;  /* 0x00000004845d7819 */ /* 0x000fe400000006ff */
[----:B------:R-:W-:Y:S02]  /*cda0*/  @!P5 LEA.HI.X R175, R140, R173, R141, 0x7, P0 ;  /* 0x000000ad8cafd211 */ /* 0x000fe400000f3c8d */
[----:B------:R-:W-:Y:S02]  /*cdb0*/  SHF.L.U32 R136, R132, 0x5, RZ ;  /* 0x0000000584887819 */ /* 0x000fe400000006ff */
[C---:B------:R-:W-:Y:S01]  /*cdc0*/  LOP3.LUT R134, R93.reuse, 0x3e00, RZ, 0xc0, !PT ;  /* 0x00003e005d867812 */ /* 0x040fe200078ec0ff */
[----:B------:R-:W-:Y:S01]  /*cdd0*/  @P6 STS.128 [R171+0x3000], RZ ;  /* 0x003000ffab006388 */ /* 0x000fe20000000c00 */
[----:B------:R-:W-:Y:S02]  /*cde0*/  LOP3.LUT R93, R93, 0x100, RZ, 0xc0, !PT ;  /* 0x000001005d5d7812 */ /* 0x000fe400078ec0ff */
[--C-:B------:R-:W-:Y:S02]  /*cdf0*/  LOP3.LUT R89, R134, 0x20, R136.reuse, 0xf8, !PT ;  /* 0x0000002086597812 */ /* 0x100fe400078ef888 */
[--C-:B------:R-:W-:Y:S02]  /*ce00*/  LOP3.LUT R88, R93, 0x20, R136.reuse, 0xf8, !PT ;  /* 0x000000205d587812 */ /* 0x100fe400078ef888 */
[----:B------:R-:W-:Y:S01]  /*ce10*/  LOP3.LUT R90, R89, 0x100, R136, 0xf8, !PT ;  /* 0x00000100595a7812 */ /* 0x000fe200078ef888 */
[----:B------:R-:W-:Y:S01]  /*ce20*/  @P5 STS.128 [R171+0x3800], RZ ;  /* 0x003800ffab005388 */ /* 0x000fe20000000c00 */
[----:B------:R-:W-:Y:S02]  /*ce30*/  MOV R116, 0x20 ;  /* 0x0000002000747802 */ /* 0x000fe40000000f00 */
[C---:B------:R-:W-:Y:S02]  /*ce40*/  LOP3.LUT P2, RZ, R132.reuse, 0x4, RZ, 0xc0, !PT ;  /* 0x0000000484ff7812 */ /* 0x040fe4000784c0ff */
[----:B------:R-:W-:Y:S02]  /*ce50*/  SHF.L.U32 R87, R132, 0x2, RZ ;  /* 0x0000000284577819 */ /* 0x000fe400000006ff */
[----:B------:R-:W-:Y:S01]  /*ce60*/  SEL R116, R116, 0xffffffe0, !P2 ;  /* 0xffffffe074747807 */ /* 0x000fe20005000000 */
[----:B------:R-:W-:Y:S01]  /*ce70*/  @!PT LDS RZ, [RZ] ;  /* 0x00000000fffff984 */ /* 0x000fe20000000800 */
[----:B------:R-:W-:Y:S01]  /*ce80*/  @!PT LDS RZ, [RZ] ;  /* 0x00000000fffff984 */ /* 0x000fe20000000800 */
[----:B------:R-:W-:Y:S01]  /*ce90*/  @!PT LDS RZ, [RZ] ;  /* 0x00000000fffff984 */ /* 0x000fe20000000800 */
[----:B------:R1:W-:Y:S01]  /*cea0*/  @!P5 LDGSTS.E.BYPASS.LTC128B.128 [R171+0x3800], desc[UR4][R172.64] ;  /* 0x03800000acabdfae */ /* 0x0003e2000b981a04 */
[----:B------:R-:W-:Y:S02]  /*ceb0*/  LOP3.LUT R0, R87, 0x18, RZ, 0xc0, !PT ;  /* 0x0000001857007812 */ /* 0x000fe400078ec0ff */
[----:B------:R-:W-:Y:S02]  /*cec0*/  LOP3.LUT R91, R136, 0xc0, RZ, 0xc0, !PT ;  /* 0x000000c0885b7812 */ /* 0x000fe400078ec0ff */
[--C-:B------:R-:W-:Y:S02]  /*ced0*/  SHF.R.U32.HI R133, RZ, 0x1, R132.reuse ;  /* 0x00000001ff857819 */ /* 0x100fe40000011684 */
[----:B------:R-:W-:Y:S01]  /*cee0*/  LOP3.LUT R91, R91, 0x8, R132, 0xf8, !PT ;  /* 0x000000085b5b7812 */ /* 0x000fe200078ef884 */
[----:B------:R-:W-:Y:S01]  /*cef0*/  @P5 STS.128 [R171+0x4000], RZ ;  /* 0x004000ffab005388 */ /* 0x000fe20000000c00 */
[----:B------:R-:W-:Y:S02]  /*cf00*/  LOP3.LUT R135, R133, 0x8, RZ, 0xc0, !PT ;  /* 0x0000000885877812 */ /* 0x000fe400078ec0ff */
[----:B------:R-:W-:Y:S02]  /*cf10*/  LOP3.LUT R91, R88, R91, R0, 0xf6, !PT ;  /* 0x0000005b585b7212 */ /* 0x000fe400078ef600 */
[----:B------:R-:W-:Y:S02]  /*cf20*/  LOP3.LUT R135, R135, 0xc0, R136, 0xf8, !PT ;  /* 0x000000c087877812 */ /* 0x000fe400078ef888 */
[----:B------:R-:W-:Y:S01]  /*cf30*/  LEA R137, R91, R86, 0x1 ;  /* 0x000000565b897211 */ /* 0x000fe200078e08ff */
[----:B------:R-:W-:Y:S01]  /*cf40*/  @!PT LDS RZ, [RZ] ;  /* 0x00000000fffff984 */ /* 0x000fe20000000800 */
[----:B------:R-:W-:Y:S01]  /*cf50*/  @!PT LDS RZ, [RZ] ;  /* 0x00000000fffff984 */ /* 0x000fe20000000800 */
[----:B------:R-:W-:Y:S01]  /*cf60*/  @!PT LDS RZ, [RZ] ;  /* 0x00000000fffff984 */ /* 0x000fe20000000800 */
[----:B------:R-:W-:Y:S01]  /*cf70*/  @!P5 LDGSTS.E.BYPASS.LTC128B.128 [R171+0x4000], desc[UR4][R176.64] ;  /* 0x04000000b0abdfae */ /* 0x000fe2000b981a04 */
[----:B------:R-:W-:Y:S02]  /*cf80*/  LOP3.LUT R135, R135, R0, RZ, 0x3c, !PT ;  /* 0x0000000087877212 */ /* 0x000fe400078e3cff */
[----:B------:R-:W-:Y:S02]  /*cf90*/  IADD3 R0, PT, PT, R116, R137, RZ ;  /* 0x0000008974007210 */ /* 0x000fe40007ffe0ff */
[----:B------:R-:W-:Y:S02]  /*cfa0*/  LOP3.LUT R89, R90, R135, RZ, 0xfc, !PT ;  /* 0x000000875a597212 */ /* 0x000fe400078efcff */
[----:B------:R-:W-:Y:S01]  /*cfb0*/  IADD3 R154, PT, PT, R154, -0x1, RZ ;  /* 0xffffffff9a9a7810 */ /* 0x000fe20007ffe0ff */
[----:B------:R-:W-:Y:S01]  /*cfc0*/  @P5 STS.128 [R171+0x4800], RZ ;  /* 0x004800ffab005388 */ /* 0x000fe20000000c00 */
[----:B------:R-:W-:Y:S02]  /*cfd0*/  LEA R117, R89, R86, 0x1 ;  /* 0x0000005659757211 */ /* 0x000fe400078e08ff */
[----:B------:R-:W-:Y:S02]  /*cfe0*/  ISETP.GT.AND P0, PT, R154, R147, PT ;  /* 0x000000939a00720c */ /* 0x000fe40003f04270 */
[----:B------:R-:W-:Y:S03]  /*cff0*/  IADD3 R124, PT, PT, R117, R116, RZ ;  /* 0x00000074757c7210 */ /* 0x000fe60007ffe0ff */
        /* <DEDUP_REMOVED lines=11> */
[----:B------:R-:W2:Y:S08]  /*d0b0*/  LDSM.16.M88.4 R108, [R137+0x2000] ;  /* 0x00200000896c783b */ /* 0x000eb00000000200 */
[----:B------:R-:W2:Y:S08]  /*d0c0*/  LDSM.16.M88.4 R112, [R137+0x2400] ;  /* 0x002400008970783b */ /* 0x000eb00000000200 */
[----:B------:R-:W2:Y:S08]  /*d0d0*/  LDSM.16.M88.4 R116, [R137+0x2800] ;  /* 0x002800008974783b */ /* 0x000eb00000000200 */
[----:B------:R-:W2:Y:S08]  /*d0e0*/  LDSM.16.M88.4 R120, [R137+0x2c00] ;  /* 0x002c00008978783b */ /* 0x000eb00000000200 */
[----:B------:R-:W-:Y:S08]  /*d0f0*/  LDSM.16.M88.4 R124, [R124] ;  /* 0x000000007c7c783b */ /* 0x000ff00000000200 */
[----:B------:R-:W2:Y:S01]  /*d100*/  LDSM.16.M88.4 R128, [R0+0x1000] ;  /* 0x001000000080783b */ /* 0x000ea20000000200 */
[C---:B---3--:R-:W-:Y:S08]  /*d110*/  HMMA.16816.F32.BF16 R4, R88.reuse, R92, RZ ;  /* 0x0000005c5804723c */ /* 0x048ff000000418ff */
[C---:B------:R-:W-:Y:S01]  /*d120*/  HMMA.16816.F32.BF16 R8, R88.reuse, R94, RZ ;  /* 0x0000005e5808723c */ /* 0x040fe200000418ff */
[----:B------:R-:W-:Y:S07]  /*d130*/  LDSM.16.M88.4 R92, [R0+0x1800] ;  /* 0x00180000005c783b */ /* 0x000fee0000000200 */
        /* <DEDUP_REMOVED lines=25> */
[----:B------:R-:W2:Y:S02]  /*d2d0*/  LDSM.16.M88.4 R88, [R0+0x2400] ;  /* 0x002400000058783b */ /* 0x000ea40000000200 */
[-C--:B-1----:R-:W-:Y:S01]  /*d2e0*/  FMUL.FTZ R173, R4, R170.reuse ;  /* 0x000000aa04ad7220 */ /* 0x082fe20000410000 */
[-C--:B------:R-:W-:Y:S01]  /*d2f0*/  FMUL.FTZ R175, R5, R170.reuse ;  /* 0x000000aa05af7220 */ /* 0x080fe20000410000 */
[-C--:B------:R-:W-:Y:S01]  /*d300*/  FMUL.FTZ R177, R6, R170.reuse ;  /* 0x000000aa06b17220 */ /* 0x080fe20000410000 */
[-C--:B------:R-:W-:Y:S01]  /*d310*/  FMUL.FTZ R179, R7, R170.reuse ;  /* 0x000000aa07b37220 */ /* 0x080fe20000410000 */
[-C--:B------:R-:W-:Y:S01]  /*d320*/  FMUL.FTZ R181, R8, R170.reuse ;  /* 0x000000aa08b57220 */ /* 0x080fe20000410000 */
[C---:B---3--:R-:W-:Y:S01]  /*d330*/  HMMA.16816.F32.BF16 R36, R124.reuse, R92, R36 ;  /* 0x0000005c7c24723c */ /* 0x048fe20000041824 */
[----:B------:R-:W1:Y:S02]  /*d340*/  MUFU.TANH R173, R173 ;  /* 0x000000ad00ad7308 */ /* 0x000e640000002400 */
        /* <DEDUP_REMOVED lines=31> */
[C---:B--2---:R-:W-:Y:S03]  /*d540*/  HMMA.16816.F32.BF16 R44, R124.reuse, R88, R44 ;  /* 0x000000587c2c723c */ /* 0x044fe6000004182c */
[-C--:B------:R-:W-:Y:S01]  /*d550*/  FMUL.FTZ R233, R34, R170.reuse ;  /* 0x000000aa22e97220 */ /* 0x080fe20000410000 */
[-C--:B------:R-:W-:Y:S01]  /*d560*/  FMUL.FTZ R235, R35, R170.reuse ;  /* 0x000000aa23eb7220 */ /* 0x080fe20000410000 */
[-C--:B------:R-:W-:Y:S01]  /*d570*/  FMUL.FTZ R237, R36, R170.reuse ;  /* 0x000000aa24ed7220 */ /* 0x080fe20000410000 */
[-C--:B------:R-:W-:Y:S03]  /*d580*/  FMUL.FTZ R239, R37, R170.reuse ;  /* 0x000000aa25ef7220 */ /* 0x080fe60000410000 */
[----:B------:R-:W2:Y:S01]  /*d590*/  MUFU.TANH R183, R183 ;  /* 0x000000b700b77308 */ /* 0x000ea20000002400 */
        /* <DEDUP_REMOVED lines=175> */
.L_x_9785:
[----:B------:R-:W-:Y:S05]  /*e090*/  BSYNC.RECONVERGENT B0 ;  /* 0x0000000000007941 */ /* 0x000fea0003800200 */
.L_x_9784:
        /* <DEDUP_REMOVED lines=29> */
.L_x_9783:
[----:B------:R-:W-:Y:S05]  /*e270*/  BSYNC.RECONVERGENT B1 ;  /* 0x0000000000017941 */ /* 0x000fea0003800200 */
.L_x_9782:
[----:B--2---:R-:W-:Y:S01]  /*e280*/  IABS R5, R156 ;  /* 0x0000009c00057213 */ /* 0x004fe20000000000 */
[----:B------:R-:W2:Y:S01]  /*e290*/  LD.E R21, desc[UR4][R2.64+0xdc] ;  /* 0x0000dc0402157980 */ /* 0x000ea2000c101900 */
[----:B------:R-:W-:Y:S01]  /*e2a0*/  LOP3.LUT R135, R135, 0x120, R136, 0xf8, !PT ;  /* 0x0000012087877812 */ /* 0x000fe200078ef888 */
[C---:B------:R-:W-:Y:S01]  /*e2b0*/  VIADD R34, R157.reuse, 0xfffffff1 ;  /* 0xfffffff19d227836 */ /* 0x040fe20000000000 */
[----:B------:R-:W-:Y:S01]  /*e2c0*/  I2FP.F32.S32 R5, R5 ;  /* 0x0000000500057245 */ /* 0x000fe20000201400 */
[C---:B------:R-:W-:Y:S02]  /*e2d0*/  VIADD R32, R157.reuse, 0xfffffff8 ;  /* 0xfffffff89d207836 */ /* 0x040fe40000000000 */
[C---:B------:R-:W-:Y:S02]  /*e2e0*/  VIADD R42, R157.reuse, 0xffffffe1 ;  /* 0xffffffe19d2a7836 */ /* 0x040fe40000000000 */
[C---:B------:R-:W-:Y:S02]  /*e2f0*/  VIADD R40, R157.reuse, 0xffffffe8 ;  /* 0xffffffe89d287836 */ /* 0x040fe40000000000 */
[CC--:B-1----:R-:W-:Y:S01]  /*e300*/  FFMA.FTZ R243, -R158.reuse, R5.reuse, R243 ;  /* 0x000000059ef37223 */ /* 0x0c2fe200000101f3 */
[C---:B------:R-:W-:Y:S02]  /*e310*/  VIADD R38, R157.reuse, 0xffffffe9 ;  /* 0xffffffe99d267836 */ /* 0x040fe40000000000 */
        /* <DEDUP_REMOVED lines=20> */
[----:B------:R-:W-:Y:S01]  /*e460*/  ISETP.GE.AND P1, PT, R30, R146, PT ;  /* 0x000000921e00720c */ /* 0x000fe20003f26270 */
[C---:B------:R-:W-:Y:S02]  /*e470*/  VIADD R26, R157.reuse, 0x9 ;  /* 0x000000099d1a7836 */ /* 0x040fe40000000000 */
[----:B------:R-:W-:Y:S01]  /*e480*/  VIADD R24, R157, 0x10 ;  /* 0x000000109d187836 */ /* 0x000fe20000000000 */
[----:B------:R-:W-:Y:S01]  /*e490*/  FSEL R25, R231, -INF , P1 ;  /* 0xff800000e7197808 */ /* 0x000fe20000800000 */
        /* <DEDUP_REMOVED lines=22> */
[----:B------:R-:W-:Y:S01]  /*e600*/  IABS R171, R171 ;  /* 0x000000ab00ab7213 */ /* 0x000fe20000000000 */
[CC--:B------:R-:W-:Y:S01]  /*e610*/  FFMA.FTZ R173, -R158.reuse, R7.reuse, R173 ;  /* 0x000000079ead7223 */ /* 0x0c0fe200000101ad */
[----:B------:R-:W-:Y:S01]  /*e620*/  IABS R0, R0 ;  /* 0x0000000000007213 */ /* 0x000fe20000000000 */
[----:B------:R-:W-:Y:S01]  /*e630*/  FFMA.FTZ R185, -R158, R7, R185 ;  /* 0x000000079eb97223 */ /* 0x000fe200000101b9 */
        /* <DEDUP_REMOVED lines=11> */
[C---:B------:R-:W-:Y:S01]  /*e6f0*/  VIADD R6, R156.reuse, 0x20 ;  /* 0x000000209c067836 */ /* 0x040fe20000000000 */
[----:B------:R-:W-:Y:S01]  /*e700*/  FSEL R111, R181, -INF , P5 ;  /* 0xff800000b56f7808 */ /* 0x000fe20002800000 */
[----:B------:R-:W-:Y:S01]  /*e710*/  VIADD R0, R156, 0x38 ;  /* 0x000000389c007836 */ /* 0x000fe20000000000 */
[----:B------:R-:W-:Y:S01]  /*e720*/  ISETP.GE.AND P5, PT, R56, R146, PT ;  /* 0x000000923800720c */ /* 0x000fe20003fa6270 */
[CC--:B------:R-:W-:Y:S01]  /*e730*/  FFMA.FTZ R183, -R158.reuse, R4.reuse, R183 ;  /* 0x000000049eb77223 */ /* 0x0c0fe200000101b7 */
[----:B------:R-:W-:Y:S01]  /*e740*/  IABS R7, R7 ;  /* 0x0000000700077213 */ /* 0x000fe20000000000 */
[----:B------:R-:W-:Y:S01]  /*e750*/  FFMA.FTZ R195, -R158, R4, R195 ;  /* 0x000000049ec37223 */ /* 0x000fe200000101c3 */
        /* <DEDUP_REMOVED lines=10> */
[----:B------:R-:W-:Y:S01]  /*e800*/  FFMA.FTZ R187, -R158, R0, R187 ;  /* 0x000000009ebb7223 */ /* 0x000fe200000101bb */
        /* <DEDUP_REMOVED lines=9> */
[----:B------:R-:W-:Y:S01]  /*e8a0*/  FFMA.FTZ R189, -R158, R0, R189 ;  /* 0x000000009ebd7223 */ /* 0x000fe200000101bd */
        /* <DEDUP_REMOVED lines=13> */
[C---:B------:R-:W-:Y:S01]  /*e980*/  VIADD R6, R156.reuse, 0x9 ;  /* 0x000000099c067836 */ /* 0x040fe20000000000 */
[----:B------:R-:W-:Y:S01]  /*e990*/  FSEL R99, R191, -INF , P1 ;  /* 0xff800000bf637808 */ /* 0x000fe20000800000 */
[----:B------:R-:W-:Y:S01]  /*e9a0*/  VIADD R0, R156, 0x21 ;  /* 0x000000219c007836 */ /* 0x000fe20000000000 */
        /* <DEDUP_REMOVED lines=24> */
[C---:B------:R-:W-:Y:S01]  /*eb30*/  FFMA.FTZ R207, -R158.reuse, R0, R207 ;  /* 0x000000009ecf7223 */ /* 0x040fe200000101cf */
[----:B------:R-:W-:Y:S01]  /*eb40*/  IABS R4, R4 ;  /* 0x0000000400047213 */ /* 0x000fe20000000000 */
[----:B------:R-:W-:Y:S01]  /*eb50*/  FFMA.FTZ R219, -R158, R0, R219 ;  /* 0x000000009edb7223 */ /* 0x000fe200000101db */
[----:B------:R-:W-:Y:S01]  /*eb60*/  FSEL R183, R179, -INF , P5 ;  /* 0xff800000b3b77808 */ /* 0x000fe20002800000 */
[----:B------:R-:W-:Y:S01]  /*eb70*/  VIADD R0, R156, 0x10 ;  /* 0x000000109c007836 */ /* 0x000fe20000000000 */
[----:B------:R-:W-:Y:S01]  /*eb80*/  ISETP.GE.AND P5, PT, R60, R144, PT ;  /* 0x000000903c00720c */ /* 0x000fe20003fa6270 */
[C---:B------:R-:W-:Y:S01]  /*eb90*/  VIADD R7, R156.reuse, 0xffffffe1 ;  /* 0xffffffe19c077836 */ /* 0x040fe20000000000 */
[----:B------:R-:W-:Y:S01]  /*eba0*/  FSEL R57, R207, -INF , P1 ;  /* 0xff800000cf397808 */ /* 0x000fe20000800000 */
[----:B------:R-:W-:Y:S01]  /*ebb0*/  VIADD R5, R156, 0x1 ;  /* 0x000000019c057836 */ /* 0x000fe20000000000 */
[----:B------:R-:W-:Y:S02]  /*ebc0*/  IABS R0, R0 ;  /* 0x0000000000007213 */ /* 0x000fe40000000000 */
[----:B------:R-:W-:Y:S02]  /*ebd0*/  FSEL R107, R185, -INF , P5 ;  /* 0xff800000b96b7808 */ /* 0x000fe40002800000 */
[----:B------:R-:W-:Y:S02]  /*ebe0*/  I2FP.F32.S32 R0, R0 ;  /* 0x0000000000007245 */ /* 0x000fe40000201400 */
[----:B------:R-:W-:Y:S02]  /*ebf0*/  IABS R5, R5 ;  /* 0x0000000500057213 */ /* 0x000fe40000000000 */
[----:B------:R-:W-:Y:S01]  /*ec00*/  ISETP.GE.AND P5, PT, R34, R146, PT ;  /* 0x000000922200720c */ /* 0x000fe20003fa6270 */
[----:B------:R-:W-:Y:S01]  /*ec10*/  FFMA.FTZ R215, -R158, R0, R215 ;  /* 0x000000009ed77223 */ /* 0x000fe200000101d7 */
[----:B------:R-:W-:Y:S01]  /*ec20*/  ISETP.GE.AND P1, PT, R40, R146, PT ;  /* 0x000000922800720c */ /* 0x000fe20003f26270 */
[----:B------:R-:W-:Y:S01]  /*ec30*/  FFMA.FTZ R227, -R158, R0, R227 ;  /* 0x000000009ee37223 */ /* 0x000fe200000101e3 */
[----:B------:R-:W-:Y:S01]  /*ec40*/  I2FP.F32.S32 R0, R5 ;  /* 0x0000000500007245 */ /* 0x000fe20000201400 */
[----:B------:R-:W-:Y:S01]  /*ec50*/  VIADD R5, R156, 0xffffffc0 ;  /* 0xffffffc09c057836 */ /* 0x000fe20000000000 */
[----:B------:R-:W-:Y:S02]  /*ec60*/  FSEL R37, R223, -INF , P5 ;  /* 0xff800000df257808 */ /* 0x000fe40002800000 */
[----:B------:R-:W-:Y:S01]  /*ec70*/  ISETP.GE.AND P5, PT, R32, R146, PT ;  /* 0x000000922000720c */ /* 0x000fe20003fa6270 */
[C---:B------:R-:W-:Y:S01]  /*ec80*/  FFMA.FTZ R229, -R158.reuse, R0, R229 ;  /* 0x000000009ee57223 */ /* 0x040fe200000101e5 */
[----:B------:R-:W-:Y:S01]  /*ec90*/  I2FP.F32.S32 R4, R4 ;  /* 0x0000000400047245 */ /* 0x000fe20000201400 */
[----:B------:R-:W-:Y:S01]  /*eca0*/  FFMA.FTZ R241, -R158, R0, R241 ;  /* 0x000000009ef17223 */ /* 0x000fe200000101f1 */
[----:B------:R-:W-:Y:S01]  /*ecb0*/  FSEL R49, R213, -INF , P1 ;  /* 0xff800000d5317808 */ /* 0x000fe20000800000 */
[----:B------:R-:W-:Y:S01]  /*ecc0*/  VIADD R0, R156, 0xfffffff0 ;  /* 0xfffffff09c007836 */ /* 0x000fe20000000000 */
[----:B------:R-:W-:Y:S01]  /*ecd0*/  FSEL R31, R229, -INF , P5 ;  /* 0xff800000e51f7808 */ /* 0x000fe20002800000 */
[----:B------:R-:W-:Y:S01]  /*ece0*/  FFMA.FTZ R239, -R158, R4, R239 ;  /* 0x000000049eef7223 */ /* 0x000fe200000101ef */
[----:B------:R-:W-:Y:S01]  /*ecf0*/  ISETP.GE.AND P5, PT, R52, R144, PT ;  /* 0x000000903400720c */ /* 0x000fe20003fa6270 */
[----:B------:R-:W-:Y:S01]  /*ed00*/  FFMA.FTZ R251, -R158, R4, R251 ;  /* 0x000000049efb7223 */ /* 0x000fe200000101fb */
[----:B------:R-:W-:Y:S01]  /*ed10*/  IABS R6, R6 ;  /* 0x0000000600067213 */ /* 0x000fe20000000000 */
[----:B------:R-:W-:Y:S01]  /*ed20*/  VIADD R4, R156, 0xffffffd0 ;  /* 0xffffffd09c047836 */ /* 0x000fe20000000000 */
[----:B------:R-:W-:Y:S02]  /*ed30*/  FSEL R65, R201, -INF , P5 ;  /* 0xff800000c9417808 */ /* 0x000fe40002800000 */
[-C--:B------:R-:W-:Y:S02]  /*ed40*/  ISETP.GE.AND P5, PT, R50, R144.reuse, PT ;  /* 0x000000903200720c */ /* 0x080fe40003fa6270 */
[----:B------:R-:W-:Y:S02]  /*ed50*/  ISETP.GE.AND P1, PT, R58, R144, PT ;  /* 0x000000903a00720c */ /* 0x000fe40003f26270 */
[----:B------:R-:W-:Y:S02]  /*ed60*/  FSEL R63, R203, -INF , P5 ;  /* 0xff800000cb3f7808 */ /* 0x000fe40002800000 */
[----:B------:R-:W-:Y:S02]  /*ed70*/  IABS R0, R0 ;  /* 0x0000000000007213 */ /* 0x000fe40000000000 */
[----:B------:R-:W-:Y:S02]  /*ed80*/  I2FP.F32.S32 R6, R6 ;  /* 0x0000000600067245 */ /* 0x000fe40000201400 */
[----:B------:R-:W-:Y:S02]  /*ed90*/  FSEL R109, R187, -INF , P1 ;  /* 0xff800000bb6d7808 */ /* 0x000fe40000800000 */
[----:B------:R-:W-:Y:S01]  /*eda0*/  ISETP.GE.AND P5, PT, R46, R146, PT ;  /* 0x000000922e00720c */ /* 0x000fe20003fa6270 */
[----:B------:R-:W-:Y:S01]  /*edb0*/  FFMA.FTZ R237, -R158, R6, R237 ;  /* 0x000000069eed7223 */ /* 0x000fe200000101ed */
[----:B------:R-:W-:Y:S01]  /*edc0*/  ISETP.GE.AND P1, PT, R56, R144, PT ;  /* 0x000000903800720c */ /* 0x000fe20003f26270 */
[----:B------:R-:W-:Y:S01]  /*edd0*/  FFMA.FTZ R249, -R158, R6, R249 ;  /* 0x000000069ef97223 */ /* 0x000fe200000101f9 */
[----:B------:R-:W-:Y:S01]  /*ede0*/  I2FP.F32.S32 R171, R171 ;  /* 0x000000ab00ab7245 */ /* 0x000fe20000201400 */
[----:B------:R-:W-:Y:S01]  /*edf0*/  VIADD R6, R156, 0xffffffd1 ;  /* 0xffffffd19c067836 */ /* 0x000fe20000000000 */
[----:B------:R-:W-:Y:S02]  /*ee00*/  I2FP.F32.S32 R0, R0 ;  /* 0x0000000000007245 */ /* 0x000fe40000201400 */
[----:B------:R-:W-:Y:S01]  /*ee10*/  FSEL R11, R239, -INF , P5 ;  /* 0xff800000ef0b7808 */ /* 0x000fe20002800000 */
[C---:B------:R-:W-:Y:S01]  /*ee20*/  FFMA.FTZ R245, -R158.reuse, R171, R245 ;  /* 0x000000ab9ef57223 */ /* 0x040fe200000101f5 */
[----:B------:R-:W-:Y:S01]  /*ee30*/  FSEL R97, R193, -INF , P1 ;  /* 0xff800000c1617808 */ /* 0x000fe20000800000 */
[----:B------:R-:W-:Y:S01]  /*ee40*/  FFMA.FTZ R247, -R158, R0, R247 ;  /* 0x000000009ef77223 */ /* 0x000fe200000101f7 */
[----:B------:R-:W-:Y:S01]  /*ee50*/  ISETP.GE.AND P5, PT, R44, R144, PT ;  /* 0x000000902c00720c */ /* 0x000fe20003fa6270 */
[C---:B------:R-:W-:Y:S01]  /*ee60*/  FFMA.FTZ R137, -R158.reuse, R0, R137 ;  /* 0x000000009e897223 */ /* 0x040fe20000010189 */
[----:B------:R-:W-:Y:S01]  /*ee70*/  IABS R5, R5 ;  /* 0x0000000500057213 */ /* 0x000fe20000000000 */
[----:B------:R-:W-:Y:S01]  /*ee80*/  FFMA.FTZ R171, -R158, R171, R180 ;  /* 0x000000ab9eab7223 */ /* 0x000fe200000101b4 */
[-C--:B------:R-:W-:Y:S01]  /*ee90*/  ISETP.GE.AND P1, PT, R157, R146.reuse, PT ;  /* 0x000000929d00720c */ /* 0x080fe20003f26270 */
[----:B------:R-:W-:Y:S01]  /*eea0*/  VIADD R0, R156, 0xffffffc1 ;  /* 0xffffffc19c007836 */ /* 0x000fe20000000000 */
[----:B------:R-:W-:Y:S02]  /*eeb0*/  FSEL R53, R209, -INF , P5 ;  /* 0xff800000d1357808 */ /* 0x000fe40002800000 */
[----:B------:R-:W-:Y:S02]  /*eec0*/  I2FP.F32.S32 R5, R5 ;  /* 0x0000000500057245 */ /* 0x000fe40000201400 */
        /* <DEDUP_REMOVED lines=48> */
[CC--:B------:R-:W-:Y:S01]  /*f1d0*/  FFMA.FTZ R123, -R158.reuse, R7.reuse, R123 ;  /* 0x000000079e7b7223 */ /* 0x0c0fe2000001017b */
        /* <DEDUP_REMOVED lines=13> */
[----:B------:R-:W-:Y:S01]  /*f2b0*/  FFMA.FTZ R117, -R158, R6, R117 ;  /* 0x000000069e757223 */ /* 0x000fe20000010175 */
[----:B------:R-:W-:Y:S01]  /*f2c0*/  I2FP.F32.S32 R0, R5 ;  /* 0x0000000500007245 */ /* 0x000fe20000201400 */
[----:B------:R-:W-:Y:S01]  /*f2d0*/  VIADD R5, R156, 0xffffffc9 ;  /* 0xffffffc99c057836 */ /* 0x000fe20000000000 */
[----:B------:R-:W-:Y:S01]  /*f2e0*/  ISETP.GE.AND P1, PT, R30, R144, PT ;  /* 0x000000901e00720c */ /* 0x000fe20003f26270 */
[C---:B------:R-:W-:Y:S01]  /*f2f0*/  FFMA.FTZ R59, -R158.reuse, R6, R59 ;  /* 0x000000069e3b7223 */ /* 0x040fe2000001013b */
        /* <DEDUP_REMOVED lines=21> */
[-C--:B------:R-:W-:Y:S01]  /*f450*/  ISETP.GE.AND P0, PT, R38, R146.reuse, PT ;  /* 0x000000922600720c */ /* 0x080fe20003f06270 */
[----:B------:R-:W-:Y:S01]  /*f460*/  FFMA.FTZ R174, -R158, R5, R174 ;  /* 0x000000059eae7223 */ /* 0x000fe200000101ae */
        /* <DEDUP_REMOVED lines=45> */
[-C--:B------:R-:W-:Y:S02]  /*f740*/  ISETP.GE.AND P1, PT, R7, R144.reuse, PT ;  /* 0x000000900700720c */ /* 0x080fe40003f26270 */
[----:B------:R-:W-:Y:S02]  /*f750*/  FSEL R185, R175, -INF , !P5 ;  /* 0xff800000afb97808 */ /* 0x000fe40006800000 */
[----:B------:R-:W-:Y:S02]  /*f760*/  ISETP.GE.AND P5, PT, R56, R145, PT ;  /* 0x000000913800720c */ /* 0x000fe40003fa6270 */
[----:B------:R-:W-:Y:S02]  /*f770*/  FSEL R55, R55, -INF , P1 ;  /* 0xff80000037377808 */ /* 0x000fe40000800000 */
        /* <DEDUP_REMOVED lines=14> */
[C---:B------:R-:W-:Y:S02]  /*f860*/  ISETP.GE.AND P5, PT, R32.reuse, R145, PT ;  /* 0x000000912000720c */ /* 0x040fe40003fa6270 */
        /* <DEDUP_REMOVED lines=51> */
[-C--:B------:R-:W-:Y:S02]  /*fba0*/  ISETP.GE.AND P5, PT, R6, R143.reuse, PT ;  /* 0x0000008f0600720c */ /* 0x080fe40003fa6270 */
[----:B------:R-:W-:Y:S04]  /*fbb0*/  ISETP.GE.AND P0, PT, R7, R146, PT ;  /* 0x000000920700720c */ /* 0x000fe80003f06270 */
[----:B------:R-:W-:Y:S02]  /*fbc0*/  FSEL R89, R89, -INF , P0 ;  /* 0xff80000059597808 */ /* 0x000fe40000000000 */
[-C--:B------:R-:W-:Y:S02]  /*fbd0*/  ISETP.GE.AND P0, PT, R23, R144.reuse, PT ;  /* 0x000000901700720c */ /* 0x080fe40003f06270 */
[----:B------:R-:W-:Y:S02]  /*fbe0*/  FSEL R89, R89, -INF , !P4 ;  /* 0xff80000059597808 */ /* 0x000fe40006000000 */
[----:B------:R-:W-:Y:S02]  /*fbf0*/  ISETP.GE.AND P4, PT, R16, R143, PT ;  /* 0x0000008f1000720c */ /* 0x000fe40003f86270 */
[----:B------:R-:W-:Y:S02]  /*fc00*/  FSEL R137, R137, -INF , P0 ;  /* 0xff80000089897808 */ /* 0x000fe40000000000 */
[-C--:B------:R-:W-:Y:S02]  /*fc10*/  ISETP.GE.AND P0, PT, R20, R144.reuse, PT ;  /* 0x000000901400720c */ /* 0x080fe40003f06270 */
[----:B------:R-:W-:Y:S02]  /*fc20*/  FSEL R137, R137, -INF , !P6 ;  /* 0xff80000089897808 */ /* 0x000fe40007000000 */
[----:B------:R-:W-:Y:S02]  /*fc30*/  ISETP.GE.AND P6, PT, R0, R145, PT ;  /* 0x000000910000720c */ /* 0x000fe40003fc6270 */
[----:B------:R-:W-:Y:S02]  /*fc40*/  FSEL R127, R127, -INF , P0 ;  /* 0xff8000007f7f7808 */ /* 0x000fe40000000000 */
[----:B------:R-:W-:Y:S02]  /*fc50*/  FSEL R47, R47, -INF , !P6 ;  /* 0xff8000002f2f7808 */ /* 0x000fe40007000000 */
[-C--:B------:R-:W-:Y:S02]  /*fc60*/  ISETP.GE.AND P6, PT, R12, R143.reuse, PT ;  /* 0x0000008f0c00720c */ /* 0x080fe40003fc6270 */
[-C--:B------:R-:W-:Y:S02]  /*fc70*/  ISETP.GE.AND P0, PT, R16, R144.reuse, PT ;  /* 0x000000901000720c */ /* 0x080fe40003f06270 */
[----:B------:R-:W-:Y:S02]  /*fc80*/  FSEL R127, R127, -INF , !P1 ;  /* 0xff8000007f7f7808 */ /* 0x000fe40004800000 */
[C---:B------:R-:W-:Y:S02]  /*fc90*/  ISETP.GE.AND P1, PT, R10.reuse, R143, PT ;  /* 0x0000008f0a00720c */ /* 0x040fe40003f26270 */
[----:B------:R-:W-:Y:S02]  /*fca0*/  FSEL R119, R119, -INF , P0 ;  /* 0xff80000077777808 */ /* 0x000fe40000000000 */
[----:B------:R-:W-:Y:S02]  /*fcb0*/  ISETP.GE.AND P0, PT, R10, R144, PT ;  /* 0x000000900a00720c */ /* 0x000fe40003f06270 */
[----:B------:R-:W-:Y:S02]  /*fcc0*/  FMNMX3.FTZ R20, R85, R4, R183, !PT ;  /* 0x0000000455147276 */ /* 0x000fe400078100b7 */
[----:B------:R-:W-:Y:S02]  /*fcd0*/  FSEL R93, R93, -INF , P0 ;  /* 0xff8000005d5d7808 */ /* 0x000fe40000000000 */
[-C--:B------:R-:W-:Y:S02]  /*fce0*/  ISETP.GE.AND P0, PT, R6, R144.reuse, PT ;  /* 0x000000900600720c */ /* 0x080fe40003f06270 */
[----:B------:R-:W-:Y:S02]  /*fcf0*/  FSEL R119, R119, -INF , !P4 ;  /* 0xff80000077777808 */ /* 0x000fe40006000000 */
[----:B------:R-:W-:Y:S02]  /*fd00*/  FSEL R22, R22, -INF , P0 ;  /* 0xff80000016167808 */ /* 0x000fe40000000000 */
        /* <DEDUP_REMOVED lines=17> */
[C---:B------:R-:W-:Y:S01]  /*fe20*/  ISETP.GE.AND P0, PT, R157.reuse, R145, PT ;  /* 0x000000919d00720c */ /* 0x040fe20003f06270 */
        /* <DEDUP_REMOVED lines=26> */
[CC--:B------:R-:W-:Y:S02]  /*ffd0*/  ISETP.GE.AND P1, PT, R0.reuse, R143.reuse, PT ;  /* 0x0000008f0000720c */ /* 0x0c0fe40003f26270 */
        /* <DEDUP_REMOVED lines=126> */
[--C-:B------:R-:W-:Y:S03]  /*107c0*/  FFMA.FTZ R71, R181, R21, -R50.reuse ;  /* 0x00000015b5477223 */ /* 0x100fe60000010832 */
        /* <DEDUP_REMOVED lines=211> */
.L_x_9779:
        /* <DEDUP_REMOVED lines=11> */
.L_x_9794:
        /* <DEDUP_REMOVED lines=48> */
[----:B--2---:R-:W-:Y:S02]  /*118b0*/  LOP3.LUT R10, R87, 0xd8, RZ, 0xc0, !PT ;  /* 0x000000d8570a7812 */ /* 0x004fe400078ec0ff */
[----:B------:R-:W-:Y:S01]  /*118c0*/  LOP3.LUT R14, R133, 0x30, RZ, 0xc0, !PT ;  /* 0x00000030850e7812 */ /* 0x000fe200078ec0ff */
[----:B------:R2:W5:Y:S01]  /*118d0*/  LD.E.64 R26, desc[UR4][R2.64+0xa8] ;  /* 0x0000a804021a7980 */ /* 0x000562000c101b00 */
[----:B------:R-:W2:Y:S01]  /*118e0*/  @P0 MUFU.LG2 R4, R4 ;  /* 0x0000000400040308 */ /* 0x000ea20000000c00 */
[----:B------:R-:W-:Y:S02]  /*118f0*/  LOP3.LUT R10, R10, 0x18, R133, 0x78, !PT ;  /* 0x000000180a0a7812 */ /* 0x000fe400078e7885 */
[----:B------:R-:W-:Y:S02]  /*11900*/  SHF.L.U32 R24, R153, 0x6, RZ ;  /* 0x0000000699187819 */ /* 0x000fe400000006ff */
[----:B------:R-:W-:-:S02]  /*11910*/  SHF.R.U32.HI R21, RZ, 0x2, R132 ;  /* 0x00000002ff157819 */ /* 0x000fc40000011684 */
[----:B------:R-:W-:Y:S01]  /*11920*/  MOV R22, 0xff800000 ;  /* 0xff80000000167802 */ /* 0x000fe20000000f00 */
[----:B-1----:R-:W-:Y:S01]  /*11930*/  @P1 FMUL.FTZ R6, R6, 0.69314718246459960938 ;  /* 0x3f31721806061820 */ /* 0x002fe20000410000 */
[----:B---3--:R-:W-:Y:S02]  /*11940*/  LOP3.LUT R7, R10, 0xf24, R87, 0xf8, !PT ;  /* 0x00000f240a077812 */ /* 0x008fe400078ef857 */
[----:B------:R-:W-:Y:S01]  /*11950*/  LOP3.LUT R21, R14, 0x7, R21, 0xf8, !PT ;  /* 0x000000070e157812 */ /* 0x000fe200078ef815 */
[----:B-----5:R-:W-:Y:S01]  /*11960*/  @P1 FFMA.FTZ R23, R5, R20, R6 ;  /* 0x0000001405171223 */ /* 0x020fe20000010006 */
[----:B------:R-:W-:Y:S01]  /*11970*/  LEA R86, R7, R86, 0x2 ;  /* 0x0000005607567211 */ /* 0x000fe200078e10ff */
[----:B------:R1:W5:Y:S01]  /*11980*/  LD.E R20, desc[UR4][R2.64+0xcc] ;  /* 0x0000cc0402147980 */ /* 0x000362000c101900 */
[----:B--2---:R-:W-:Y:S01]  /*11990*/  @P0 FMUL.FTZ R11, R4, 0.69314718246459960938 ;  /* 0x3f317218040b0820 */ /* 0x004fe20000410000 */
[----:B------:R-:W-:Y:S03]  /*119a0*/  BAR.SYNC.DEFER_BLOCKING 0x0 ;  /* 0x0000000000007b1d */ /* 0x000fe60000010000 */
[----:B------:R-:W-:Y:S01]  /*119b0*/  @P0 FFMA.FTZ R22, R5, R0, R11 ;  /* 0x0000000005160223 */ /* 0x000fe2000001000b */
[----:B------:R-:W-:-:S02]  /*119c0*/  LOP3.LUT P0, RZ, R132, 0x3, RZ, 0xc0, !PT ;  /* 0x0000000384ff7812 */ /* 0x000fc4000780c0ff */
        /* <DEDUP_REMOVED lines=18> */
.L_x_9789:
[----:B------:R-:W-:Y:S05]  /*11af0*/  BSYNC.RECONVERGENT B0 ;  /* 0x0000000000007941 */ /* 0x000fea0003800200 */
.L_x_9788:
[----:B-1----:R1:W3:Y:S01]  /*11b00*/  LD.E R3, desc[UR4][R2.64+0xc0] ;  /* 0x0000c00402037980 */ /* 0x0022e2000c101900 */
[----:B------:R-:W-:Y:S01]  /*11b10*/  LOP3.LUT R0, R87, 0x1c, RZ, 0xc0, !PT ;  /* 0x0000001c57007812 */ /* 0x000fe200078ec0ff */
[----:B-----5:R-:W-:Y:S01]  /*11b20*/  IMAD R20, R24, R20, RZ ;  /* 0x0000001418147224 */ /* 0x020fe200078e02ff */
[----:B------:R-:W-:Y:S01]  /*11b30*/  SHF.R.U32.HI R21, RZ, 0x3, R132 ;  /* 0x00000003ff157819 */ /* 0x000fe20000011684 */
[----:B------:R-:W-:Y:S01]  /*11b40*/  IMAD.MOV.U32 R153, RZ, RZ, 0x0 ;  /* 0x00000000ff997424 */ /* 0x000fe200078e00ff */
[----:B------:R-:W-:-:S03]  /*11b50*/  LOP3.LUT R87, R0, 0xfe0, R87, 0xf8, !PT ;  /* 0x00000fe000577812 */ /* 0x000fc600078ef857 */
[C---:B------:R-:W-:Y:S01]  /*11b60*/  VIADD R25, R21.reuse, 0x10 ;  /* 0x0000001015197836 */ /* 0x040fe20000000000 */
[----:B------:R-:W-:Y:S01]  /*11b70*/  IADD3 R87, P0, PT, R20, R87, RZ ;  /* 0x0000005714577210 */ /* 0x000fe20007f1e0ff */
[----:B--2---:R-:W-:-:S03]  /*11b80*/  VIADD R23, R21, 0x20 ;  /* 0x0000002015177836 */ /* 0x004fc60000000000 */
[----:B------:R-:W-:Y:S02]  /*11b90*/  LEA.HI.X.SX32 R20, R20, RZ, 0x1, P0 ;  /* 0x000000ff14147211 */ /* 0x000fe400000f0eff */
[C---:B-1----:R-:W-:Y:S02]  /*11ba0*/  LEA R2, P0, R87.reuse, R28, 0x2 ;  /* 0x0000001c57027211 */ /* 0x042fe400078010ff */
[----:B---3--:R-:W-:Y:S02]  /*11bb0*/  ISETP.GE.AND P4, PT, R0, R3, PT ;  /* 0x000000030000720c */ /* 0x008fe40003f86270 */
[----:B------:R-:W-:Y:S02]  /*11bc0*/  LEA.HI.X R3, R87, R29, R20, 0x2, P0 ;  /* 0x0000001d57037211 */ /* 0x000fe400000f1414 */
[CC--:B------:R-:W-:Y:S01]  /*11bd0*/  ISETP.GE.OR P3, PT, R21.reuse, R142.reuse, P4 ;  /* 0x0000008e1500720c */ /* 0x0c0fe20002766670 */
[----:B------:R-:W-:Y:S01]  /*11be0*/  VIADD R21, R21, 0x30 ;  /* 0x0000003015157836 */ /* 0x000fe20000000000 */
[----:B------:R-:W-:-:S02]  /*11bf0*/  ISETP.GE.OR P2, PT, R25, R142, P4 ;  /* 0x0000008e1900720c */ /* 0x000fc40002746670 */
[-C--:B------:R-:W-:Y:S02]  /*11c00*/  ISETP.GE.OR P1, PT, R23, R142.reuse, P4 ;  /* 0x0000008e1700720c */ /* 0x080fe40002726670 */
[----:B------:R-:W-:-:S07]  /*11c10*/  ISETP.GE.OR P4, PT, R21, R142, P4 ;  /* 0x0000008e1500720c */ /* 0x000fce0002786670 */
[----:B------:R-:W-:Y:S04]  /*11c20*/  @!P3 ST.E.128 desc[UR4][R2.64], R16 ;  /* 0x000000100200b985 */ /* 0x000fe8000c101d04 */
[----:B----4-:R-:W-:Y:S04]  /*11c30*/  @!P2 ST.E.128 desc[UR4][R2.64+0x800], R12 ;  /* 0x0008000c0200a985 */ /* 0x010fe8000c101d04 */
[----:B------:R1:W-:Y:S02]  /*11c40*/  @!P1 ST.E.128 desc[UR4][R2.64+0x1000], R8 ;  /* 0x0010000802009985 */ /* 0x0003e4000c101d04 */
[----:B-1----:R-:W-:Y:S05]  /*11c50*/  @P4 RET.REL.NODEC R152 `(_ZN5flash24flash_fwd_splitkv_kernelI23Flash_fwd_kernel_traitsILi32ELi64ELi128ELi4ELb0ELb0EN7cutlass10bfloat16_tE19Flash_kernel_traitsILi32ELi64ELi128ELi4ES3_EELb0ELb1ELb1ELb0ELb0ELb1ELb1ELb0EEEvNS_16Flash_fwd_paramsE) ;  /* 0xfffffee098e84950 */ /* 0x002fea0003c3ffff */
[----:B------:R-:W-:Y:S01]  /*11c60*/  MOV R153, 0x0 ;  /* 0x0000000000997802 */ /* 0x000fe20000000f00 */
[----:B------:R1:W-:Y:S03]  /*11c70*/  ST.E.128 desc[UR4][R2.64+0x1800], R4 ;  /* 0x0018000402007985 */ /* 0x0003e6000c101d04 */
[----:B-1----:R-:W-:Y:S05]  /*11c80*/  RET.REL.NODEC R152 `(_ZN5flash24flash_fwd_splitkv_kernelI23Flash_fwd_kernel_traitsILi32ELi64ELi128ELi4ELb0ELb0EN7cutlass10bfloat16_tE19Flash_kernel_traitsILi32ELi64ELi128ELi4ES3_EELb0ELb1ELb1ELb0ELb0ELb1ELb1ELb0EEEvNS_16Flash_fwd_paramsE) ;  /* 0xfffffee098dc7950 */ /* 0x002fea0003c3ffff */
.L_x_9787:
[----:B------:R-:W-:Y:S01]  /*11c90*/  MOV R7, 0x2 ;  /* 0x0000000200077802 */ /* 0x000fe20000000f00 */
[----:B------:R-:W-:Y:S01]  /*11ca0*/  IMAD.MOV.U32 R4, RZ, RZ, 0x1f ;  /* 0x0000001fff047424 */ /* 0x000fe200078e00ff */
[----:B------:R-:W-:-:S07]  /*11cb0*/  MOV R8, 0xffffffff ;  /* 0xffffffff00087802 */ /* 0x000fce0000000f00 */
[----:B-1---5:R-:W-:Y:S05]  /*11cc0*/  WARPSYNC.COLLECTIVE R8, `(.L_x_9790) ;  /* 0x0000000008087348 */ /* 0x022fea0003c00000 */
[----:B------:R2:W3:Y:S02]  /*11cd0*/  SHFL.BFLY P0, R11, R168, R7, R4 ;  /* 0x0c000007a80b7389 */ /* 0x0004e40000000004 */
[----:B-123-5:R-:W-:Y:S05]  /*11ce0*/  ENDCOLLECTIVE ;  /* 0x000000000000791b */ /* 0x02efea0003800000 */
.L_x_9790:
[----:B------:R-:W-:Y:S02]  /*11cf0*/  IMAD.MOV.U32 R9, RZ, RZ, R11 ;  /* 0x000000ffff097224 */ /* 0x000fe400078e000b */
[----:B------:R-:W-:Y:S02]  /*11d00*/  IMAD.MOV.U32 R7, RZ, RZ, 0x1 ;  /* 0x00000001ff077424 */ /* 0x000fe400078e00ff */
[----:B------:R-:W-:-:S05]  /*11d10*/  FADD.FTZ R9, R9, R168 ;  /* 0x000000a809097221 */ /* 0x000fca0000010000 */
[----:B------:R-:W-:-:S07]  /*11d20*/  MOV R168, R9 ;  /* 0x0000000900a87202 */ /* 0x000fce0000000f00 */
[----:B------:R-:W-:Y:S05]  /*11d30*/  WARPSYNC.COLLECTIVE R8, `(.L_x_9791) ;  /* 0x0000000008087348 */ /* 0x000fea0003c00000 */
[----:B------:R1:W2:Y:S02]  /*11d40*/  SHFL.BFLY P0, R11, R168, R7, R4 ;  /* 0x0c000007a80b7389 */ /* 0x0002a40000000004 */
[----:B-12---:R-:W-:Y:S05]  /*11d50*/  ENDCOLLECTIVE ;  /* 0x000000000000791b */ /* 0x006fea0003800000 */
.L_x_9791:
[----:B------:R-:W-:Y:S01]  /*11d60*/  MOV R168, R169 ;  /* 0x000000a900a87202 */ /* 0x000fe20000000f00 */
[----:B------:R-:W-:Y:S01]  /*11d70*/  IMAD.MOV.U32 R7, RZ, RZ, 0x2 ;  /* 0x00000002ff077424 */ /* 0x000fe200078e00ff */
[----:B------:R-:W-:-:S07]  /*11d80*/  MOV R6, R11 ;  /* 0x0000000b00067202 */ /* 0x000fce0000000f00 */
[----:B------:R-:W-:Y:S05]  /*11d90*/  WARPSYNC.COLLECTIVE R8, `(.L_x_9792) ;  /* 0x0000000008087348 */ /* 0x000fea0003c00000 */
[----:B------:R1:W2:Y:S02]  /*11da0*/  SHFL.BFLY P0, R11, R168, R7, R4 ;  /* 0x0c000007a80b7389 */ /* 0x0002a40000000004 */
[----:B-12---:R-:W-:Y:S05]  /*11db0*/  ENDCOLLECTIVE ;  /* 0x000000000000791b */ /* 0x006fea0003800000 */
.L_x_9792:
[----:B------:R-:W-:Y:S01]  /*11dc0*/  FADD.FTZ R6, R9, R6 ;  /* 0x0000000609067221 */ /* 0x000fe20000010000 */
[----:B------:R-:W-:Y:S01]  /*11dd0*/  FADD.FTZ R10, R11, R169 ;  /* 0x000000a90b0a7221 */ /* 0x000fe20000010000 */
[----:B------:R-:W-:-:S04]  /*11de0*/  MOV R7, 0x1 ;  /* 0x0000000100077802 */ /* 0x000fc80000000f00 */
[----:B------:R-:W-:-:S07]  /*11df0*/  MOV R168, R10 ;  /* 0x0000000a00a87202 */ /* 0x000fce0000000f00 */
[----:B------:R-:W-:Y:S05]  /*11e00*/  WARPSYNC.COLLECTIVE R8, `(.L_x_9793) ;  /* 0x0000000008087348 */ /* 0x000fea0003c00000 */
[----:B------:R1:W2:Y:S02]  /*11e10*/  SHFL.BFLY P0, R11, R168, R7, R4 ;  /* 0x0c000007a80b7389 */ /* 0x0002a40000000004 */
[----:B-12---:R-:W-:Y:S05]  /*11e20*/  ENDCOLLECTIVE ;  /* 0x000000000000791b */ /* 0x006fea0003800000 */
.L_x_9793:
[----:B------:R-:W-:Y:S05]  /*11e30*/  BRA `(.L_x_9794) ;  /* 0xfffffff400dc7947 */ /* 0x000fea000383ffff */
.L_x_9795:
        /* <DEDUP_REMOVED lines=12> */
.L_x_10335:


//--------------------- .text._ZN5flash24flash_fwd_splitkv_kernelI23Flash_fwd_kernel_traitsILi32ELi64ELi128ELi4ELb0ELb0EN7cutlass10bfloat16_tE19Flash_kernel_traitsILi32ELi64ELi128ELi4ES3_EELb0ELb1ELb0ELb0ELb1ELb0ELb1ELb1EEEvNS_16Flash_fwd_paramsE --------------------------
	.section	.text._ZN5flash24flash_fwd_splitkv_kernelI23Flash_fwd_kernel_traitsILi32ELi64ELi128ELi4ELb0ELb0EN7cutlass10bfloat16_tE19Flash_kernel_traitsILi32ELi64ELi128ELi4ES3_EELb0ELb1ELb0ELb0ELb1ELb0ELb1ELb1EEEvNS_16Flash_fwd_paramsE,"ax",@progbits
	.align	128
        .global         _ZN5flash24flash_fwd_splitkv_kernelI23Flash_fwd_kernel_traitsILi32ELi64ELi128ELi4ELb0ELb0EN7cutlass10bfloat16_tE19Flash_kernel_traitsILi32ELi64ELi128ELi4ES3_EELb0ELb1ELb0ELb0ELb1ELb0ELb1ELb1EEEvNS_16Flash_fwd_paramsE
        .type           _ZN5flash24flash_fwd_splitkv_kernelI23Flash_fwd_kernel_traitsILi32ELi64ELi128ELi4ELb0ELb0EN7cutlass10bfloat16_tE19Flash_kernel_traitsILi32ELi64ELi128ELi4ES3_EELb0ELb1ELb0ELb0ELb1ELb0ELb1ELb1EEEvNS_16Flash_fwd_paramsE,@function
        .size           _ZN5flash24flash_fwd_splitkv_kernelI23Flash_fwd_kernel_traitsILi32ELi64ELi128ELi4ELb0ELb0EN7cutlass10bfloat16_tE19Flash_kernel_traitsILi32ELi64ELi128ELi4ES3_EELb0ELb1ELb0ELb0ELb1ELb0ELb1ELb1EEEvNS_16Flash_fwd_paramsE,(.L_x_10336 - _ZN5flash24flash_fwd_splitkv_kernelI23Flash_fwd_kernel_traitsILi32ELi64ELi128ELi4ELb0ELb0EN7cutlass10bfloat16_tE19Flash_kernel_traitsILi32ELi64ELi128ELi4ES3_EELb0ELb1ELb0ELb0ELb1ELb0ELb1ELb1EEEvNS_16Flash_fwd_paramsE)
        .other          _ZN5flash24flash_fwd_splitkv_kernelI23Flash_fwd_kernel_traitsILi32ELi64ELi128ELi4ELb0ELb0EN7cutlass10bfloat16_tE19Flash_kernel_traitsILi32ELi64ELi128ELi4ES3_EELb0ELb1ELb0ELb0ELb1ELb0ELb1ELb1EEEvNS_16Flash_fwd_paramsE,@"STO_CUDA_ENTRY STV_DEFAULT"
_ZN5flash24flash_fwd_splitkv_kernelI23Flash_fwd_kernel_traitsILi32ELi64ELi128ELi4ELb0ELb0EN7cutlass10bfloat16_tE19Flash_kernel_traitsILi32ELi64ELi128ELi4ES3_EELb0ELb1ELb0ELb0ELb1ELb0ELb1ELb1EEEvNS_16Flash_fwd_paramsE:
.text._ZN5flash24flash_fwd_splitkv_kernelI23Flash_fwd_kernel_traitsILi32ELi64ELi128ELi4ELb0ELb0EN7cutlass10bfloat16_tE19Flash_kernel_traitsILi32ELi64ELi128ELi4ES3_EELb0ELb1ELb0ELb0ELb1ELb0ELb1ELb1EEEvNS_16Flash_fwd_paramsE:
        /* <DEDUP_REMOVED lines=29> */
[----:B------:R-:W-:Y:S05]  /*01d0*/  CALL.REL.NOINC `($_ZN5flash24flash_fwd_splitkv_kernelI23Flash_fwd_kernel_traitsILi32ELi64ELi128ELi4ELb0ELb0EN7cutlass10bfloat16_tE19Flash_kernel_traitsILi32ELi64ELi128ELi4ES3_EELb0ELb1ELb0ELb0ELb1ELb0ELb1ELb1EEEvNS_16Flash_fwd_paramsE$_ZN5flash30compute_attn_1rowblock_splitkvI23Flash_fwd_kernel_traitsILi32ELi64ELi128ELi4ELb0ELb0EN7cutlass10bfloat16_tE19Flash_kernel_traitsILi32ELi64ELi128ELi4ES3_EELb0ELb1ELb0ELb0ELb1ELb0ELb1ELb1ENS_16Flash_fwd_paramsEEEvRKT8_iiiii) ;  /* 0x0000000000087944 */ /* 0x000fea0003c00000 */
[----:B------:R-:W-:Y:S05]  /*01e0*/  BSYNC.RECONVERGENT B3 ;  /* 0x0000000000037941 */ /* 0x000fea0003800200 */
.L_x_9796:
[----:B------:R-:W-:Y:S05]  /*01f0*/  EXIT ;  /* 0x000000000000794d */ /* 0x000fea0003800000 */
        .type           $_ZN5flash24flash_fwd_splitkv_kernelI23Flash_fwd_kernel_traitsILi32ELi64ELi128ELi4ELb0ELb0EN7cutlass10bfloat16_tE19Flash_kernel_traitsILi32ELi64ELi128ELi4ES3_EELb0ELb1ELb0ELb0ELb1ELb0ELb1ELb1EEEvNS_16Flash_fwd_paramsE$_ZN5flash30compute_attn_1rowblock_splitkvI23Flash_fwd_kernel_traitsILi32ELi64ELi128ELi4ELb0ELb0EN7cutlass10bfloat16_tE19Flash_kernel_traitsILi32ELi64ELi128ELi4ES3_EELb0ELb1ELb0ELb0ELb1ELb0ELb1ELb1ENS_16Flash_fwd_paramsEEEvRKT8_iiiii,@function
        .size           $_ZN5flash24flash_fwd_splitkv_kernelI23Flash_fwd_kernel_traitsILi32ELi64ELi128ELi4ELb0ELb0EN7cutlass10bfloat16_tE19Flash_kernel_traitsILi32ELi64ELi128ELi4ES3_EELb0ELb1ELb0ELb0ELb1ELb0ELb1ELb1EEEvNS_16Flash_fwd_paramsE$_ZN5flash30compute_attn_1rowblock_splitkvI23Flash_fwd_kernel_traitsILi32ELi64ELi128ELi4ELb0ELb0EN7cutlass10bfloat16_tE19Flash_kernel_traitsILi32ELi64ELi128ELi4ES3_EELb0ELb1ELb0ELb0ELb1ELb0ELb1ELb1ENS_16Flash_fwd_paramsEEEvRKT8_iiiii,(.L_x_10336 - $_ZN5flash24flash_fwd_splitkv_kernelI23Flash_fwd_kernel_traitsILi32ELi64ELi128ELi4ELb0ELb0EN7cutlass10bfloat16_tE19Flash_kernel_traitsILi32ELi64ELi128ELi4ES3_EELb0ELb1ELb0ELb0ELb1ELb0ELb1ELb1EEEvNS_16Flash_fwd_paramsE$_ZN5flash30compute_attn_1rowblock_splitkvI23Flash_fwd_kernel_traitsILi32ELi64ELi128ELi4ELb0ELb0EN7cutlass10bfloat16_tE19Flash_kernel_traitsILi32ELi64ELi128ELi4ES3_EELb0ELb1ELb0ELb0ELb1ELb0ELb1ELb1ENS_16Flash_fwd_paramsEEEvRKT8_iiiii)
$_ZN5flash24flash_fwd_splitkv_kernelI23Flash_fwd_kernel_traitsILi32ELi64ELi128ELi4ELb0ELb0EN7cutlass10bfloat16_tE19Flash_kernel_traitsILi32ELi64ELi128ELi4ES3_EELb0ELb1ELb0ELb0ELb1ELb0ELb1ELb1EEEvNS_16Flash_fwd_paramsE$_ZN5flash30compute_attn_1rowblock_splitkvI23Flash_fwd_kernel_traitsILi32ELi64ELi128ELi4ELb0ELb0EN7cutlass10bfloat16_tE19Flash_kernel_traitsILi32ELi64ELi128ELi4ES3_EELb0ELb1ELb0ELb0ELb1ELb0ELb1ELb1ENS_16Flash_fwd_paramsEEEvRKT8_iiiii:
        /* <DEDUP_REMOVED lines=38> */
.L_x_9798:
[----:B------:R-:W-:Y:S05]  /*0460*/  BSYNC.RECONVERGENT B0 ;  /* 0x0000000000007941 */ /* 0x000fea0003800200 */
.L_x_9797:
[----:B------:R-:W-:Y:S04]  /*0470*/  BSSY.RECONVERGENT B0, `(.L_x_9799) ;  /* 0x0000007000007945 */ /* 0x000fe80003800200 */
[----:B------:R-:W-:Y:S05]  /*0480*/  @!P3 BRA `(.L_x_9800) ;  /* 0x000000000014b947 */ /* 0x000fea0003800000 */
[----:B------:R-:W2:Y:S02]  /*0490*/  LD.E.U8 R2, desc[UR4][R84.64+0x1b2] ;  /* 0x0001b20454027980 */ /* 0x000ea4000c101100 */
[----:B--2---:R-:W-:-:S13]  /*04a0*/  ISETP.NE.AND P1, PT, R2, RZ, PT ;  /* 0x000000ff0200720c */ /* 0x004fda0003f25270 */
[----:B-----5:R-:W2:Y:S02]  /*04b0*/  @P1 LD.E R57, desc[UR4][R12.64+0x4] ;  /* 0x000004040c391980 */ /* 0x020ea4000c101900 */
[----:B--2---:R-:W-:-:S06]  /*04c0*/  @P1 IADD3 R57, PT, PT, R57, -R11, RZ ;  /* 0x8000000b39391210 */ /* 0x004fcc0007ffe0ff */
[----:B------:R2:W5:Y:S02]  /*04d0*/  @!P1 LD.E R57, desc[UR4][R12.64] ;  /* 0x000000040c399980 */ /* 0x000564000c101900 */
.L_x_9800:
[----:B------:R-:W-:Y:S05]  /*04e0*/  BSYNC.RECONVERGENT B0 ;  /* 0x0000000000007941 */ /* 0x000fea0003800200 */
.L_x_9799:
        /* <DEDUP_REMOVED lines=9> */
.L_x_9802:
[----:B------:R-:W3:Y:S01]  /*0580*/  LD.E.64 R2, desc[UR4][R84.64+0x108] ;  /* 0x0001080454027980 */ /* 0x000ee2000c101b00 */
[----:B------:R-:W-:Y:S01]  /*0590*/  BSSY.RECONVERGENT B0, `(.L_x_9804) ;  /* 0x0000006000007945 */ /* 0x000fe20003800200 */
[----:B------:R-:W-:Y:S01]  /*05a0*/  IMAD.MOV.U32 R50, RZ, RZ, RZ ;  /* 0x000000ffff327224 */ /* 0x000fe200078e00ff */
[----:B---3--:R-:W-:-:S04]  /*05b0*/  ISETP.NE.U32.AND P0, PT, R2, RZ, PT ;  /* 0x000000ff0200720c */ /* 0x008fc80003f05070 */
[----:B------:R-:W-:-:S13]  /*05c0*/  ISETP.NE.AND.EX P0, PT, R3, RZ, PT, P0 ;  /* 0x000000ff0300720c */ /* 0x000fda0003f05300 */
[----:B------:R-:W-:Y:S05]  /*05d0*/  @!P0 BRA `(.L_x_9805) ;  /* 0x0000000000048947 */ /* 0x000fea0003800000 */
[----:B------:R3:W5:Y:S02]  /*05e0*/  LD.E R50, desc[UR4][R84.64+0xbc] ;  /* 0x0000bc0454327980 */ /* 0x000764000c101900 */
.L_x_9805:
[----:B------:R-:W-:Y:S05]  /*05f0*/  BSYNC.RECONVERGENT B0 ;  /* 0x0000000000007941 */ /* 0x000fea0003800200 */
.L_x_9804:
[----:B-----5:R-:W-:Y:S02]  /*0600*/  IADD3 R50, PT, PT, R57, R50, RZ ;  /* 0x0000003239327210 */ /* 0x020fe40007ffe0ff */
.L_x_9803:
[----:B------:R-:W-:Y:S05]  /*0610*/  BSYNC.RECONVERGENT B1 ;  /* 0x0000000000017941 */ /* 0x000fea0003800200 */
.L_x_9801:
[----:B------:R-:W-:Y:S01]  /*0620*/  IMAD.SHL.U32 R62, R141, 0x40, RZ ;  /* 0x000000408d3e7824 */ /* 0x000fe200078e00ff */
[----:B------:R-:W-:Y:S01]  /*0630*/  MOV R2, R140 ;  /* 0x0000008c00027202 */ /* 0x000fe20000000f00 */
[----:B------:R-:W-:-:S03]  /*0640*/  IMAD.MOV.U32 R3, RZ, RZ, 0x0 ;  /* 0x00000000ff037424 */ /* 0x000fc600078e00ff */
[----:B------:R-:W-:-:S13]  /*0650*/  ISETP.GT.AND P0, PT, R142, R62, PT ;  /* 0x0000003e8e00720c */ /* 0x000fda0003f04270 */
[----:B-123--:R-:W-:Y:S05]  /*0660*/  @!P0 RET.REL.NODEC R2 `(_ZN5flash24flash_fwd_splitkv_kernelI23Flash_fwd_kernel_traitsILi32ELi64ELi128ELi4ELb0ELb0EN7cutlass10bfloat16_tE19Flash_kernel_traitsILi32ELi64ELi128ELi4ES3_EELb0ELb1ELb0ELb0ELb1ELb0ELb1ELb1EEEvNS_16Flash_fwd_paramsE) ;  /* 0xfffffff802648950 */ /* 0x00efea0003c3ffff */
        /* <DEDUP_REMOVED lines=61> */
[--C-:B------:R-:W-:Y:S01]  /*0a40*/  IMAD R3, R3, R2, R62.reuse ;  /* 0x0000000203037224 */ /* 0x100fe200078e023e */
        /* <DEDUP_REMOVED lines=9> */
[C---:B------:R-:W-:Y:S02]  /*0ae0*/  LOP3.LUT P6, R6, R47.reuse, 0x7, RZ, 0xc0, !PT ;  /* 0x000000072f067812 */ /* 0x040fe400078cc0ff */
[----:B------:R-:W-:Y:S01]  /*0af0*/  LEA.HI.X R11, R4, R7, R3, 0x2, P0 ;  /* 0x00000007040b7211 */ /* 0x000fe200000f1403 */
[----:B------:R-:W-:Y:S01]  /*0b00*/  VIADD R3, R2, 0x30 ;  /* 0x0000003002037836 */ /* 0x000fe20000000000 */
[----:B------:R-:W-:Y:S02]  /*0b10*/  LEA R47, P0, R47, R0, 0x2 ;  /* 0x000000002f2f7211 */ /* 0x000fe400078010ff */
[-C--:B------:R-:W-:Y:S02]  /*0b20*/  ISETP.GE.AND P1, PT, R5, R62.reuse, PT ;  /* 0x0000003e0500720c */ /* 0x080fe40003f26270 */
[----:B------:R-:W-:Y:S02]  /*0b30*/  LEA.HI.X.SX32 R0, R0, RZ, 0x1, P0 ;  /* 0x000000ff00007211 */ /* 0x000fe400000f0eff */
[----:B------:R-:W-:-:S02]  /*0b40*/  ISETP.GE.AND P2, PT, R8, R62, PT ;  /* 0x0000003e0800720c */ /* 0x000fc40003f46270 */
[----:B------:R-:W-:Y:S02]  /*0b50*/  ISETP.GE.OR P6, PT, R2, R62, P6 ;  /* 0x0000003e0200720c */ /* 0x000fe400037c6670 */
[C---:B------:R-:W-:Y:S02]  /*0b60*/  ISETP.NE.OR P5, PT, R6.reuse, RZ, P2 ;  /* 0x000000ff0600720c */ /* 0x040fe400017a5670 */
[C---:B------:R-:W-:Y:S02]  /*0b70*/  LEA R4, P0, R47.reuse, R84, 0x2 ;  /* 0x000000542f047211 */ /* 0x040fe400078010ff */
        /* <DEDUP_REMOVED lines=16> */
[----:B---3--:R-:W-:Y:S05]  /*0c80*/  @P0 RET.REL.NODEC R2 `(_ZN5flash24flash_fwd_splitkv_kernelI23Flash_fwd_kernel_traitsILi32ELi64ELi128ELi4ELb0ELb0EN7cutlass10bfloat16_tE19Flash_kernel_traitsILi32ELi64ELi128ELi4ES3_EELb0ELb1ELb0ELb0ELb1ELb0ELb1ELb1EEEvNS_16Flash_fwd_paramsE) ;  /* 0xfffffff002dc0950 */ /* 0x008fea0003c3ffff */
[----:B------:R-:W-:Y:S02]  /*0c90*/  MOV R0, 0xff800000 ;  /* 0xff80000000007802 */ /* 0x000fe40000000f00 */
[----:B------:R-:W-:-:S03]  /*0ca0*/  MOV R141, 0x0 ;  /* 0x00000000008d7802 */ /* 0x000fc60000000f00 */
[----:B------:R1:W-:Y:S02]  /*0cb0*/  ST.E desc[UR4][R10.64+0xc0], R0 ;  /* 0x0000c0000a007985 */ /* 0x0003e4000c101904 */
[----:B-1----:R-:W-:Y:S05]  /*0cc0*/  RET.REL.NODEC R140 `(_ZN5flash24flash_fwd_splitkv_kernelI23Flash_fwd_kernel_traitsILi32ELi64ELi128ELi4ELb0ELb0EN7cutlass10bfloat16_tE19Flash_kernel_traitsILi32ELi64ELi128ELi4ES3_EELb0ELb1ELb0ELb0ELb1ELb0ELb1ELb1EEEvNS_16Flash_fwd_paramsE) ;  /* 0xfffffff08ccc7950 */ /* 0x002fea0003c3ffff */
.L_x_9806:
        /* <DEDUP_REMOVED lines=105> */
.L_x_9808:
        /* <DEDUP_REMOVED lines=63> */
[-C--:B----4-:R-:W-:Y:S01]  /*1750*/  @!P2 IMAD R3, R19, R9.reuse, RZ ;  /* 0x000000091303a224 */ /* 0x090fe200078e02ff */
        /* <DEDUP_REMOVED lines=14> */
.L_x_9809:
[----:B------:R-:W-:Y:S05]  /*1840*/  BSYNC.RECONVERGENT B0 ;  /* 0x0000000000007941 */ /* 0x000fea0003800200 */
.L_x_9807:
        /* <DEDUP_REMOVED lines=29> */
[----:B------:R-:W-:Y:S02]  /*1a20*/  ISETP.GE.U32.AND P4, PT, R19, R6, PT ;  /* 0x000000061300720c */ /* 0x000fe40003f86070 */
[----:B------:R-:W-:Y:S01]  /*1a30*/  LOP3.LUT R6, R143, R0, RZ, 0x3c, !PT ;  /* 0x000000008f067212 */ /* 0x000fe200078e3cff */
[----:B------:R-:W-:Y:S01]  /*1a40*/  @!P3 VIADD R20, R20, 0x1 ;  /* 0x000000011414b836 */ /* 0x000fe20000000000 */
[----:B------:R-:W-:Y:S02]  /*1a50*/  IADD3.X R19, PT, PT, RZ, R17, RZ, P1, !PT ;  /* 0x00000011ff137210 */ /* 0x000fe40000ffe4ff */
[----:B------:R-:W-:Y:S01]  /*1a60*/  ISETP.GE.AND P2, PT, R6, RZ, PT ;  /* 0x000000ff0600720c */ /* 0x000fe20003f46270 */
[-C--:B-----5:R-:W-:Y:S01]  /*1a70*/  IMAD R6, R13, R44.reuse, RZ ;  /* 0x0000002c0d067224 */ /* 0x0a0fe200078e02ff */
[----:B------:R-:W-:Y:S01]  /*1a80*/  ISETP.NE.AND P1, PT, R0, RZ, PT ;  /* 0x000000ff0000720c */ /* 0x000fe20003f25270 */
[----:B------:R-:W-:-:S04]  /*1a90*/  IMAD.WIDE.U32 R30, R16, R44, R18 ;  /* 0x0000002c101e7225 */ /* 0x000fc800078e0012 */
[----:B------:R-:W-:Y:S02]  /*1aa0*/  IMAD R17, R16, R45, R6 ;  /* 0x0000002d10117224 */ /* 0x000fe400078e0206 */
[----:B------:R-:W-:Y:S01]  /*1ab0*/  @P4 VIADD R20, R20, 0x1 ;  /* 0x0000000114144836 */ /* 0x000fe20000000000 */
[----:B------:R-:W1:Y:S03]  /*1ac0*/  S2R R33, SR_CgaCtaId ;  /* 0x0000000000217919 */ /* 0x000e660000008800 */
[----:B------:R-:W-:-:S04]  /*1ad0*/  IMAD.MOV.U32 R6, RZ, RZ, R20 ;  /* 0x000000ffff067224 */ /* 0x000fc800078e0014 */
[----:B------:R-:W-:Y:S01]  /*1ae0*/  @!P2 IMAD.MOV R6, RZ, RZ, -R6 ;  /* 0x000000ffff06a224 */ /* 0x000fe200078e0a06 */
[----:B------:R-:W-:Y:S01]  /*1af0*/  @!P1 LOP3.LUT R6, RZ, R0, RZ, 0x33, !PT ;  /* 0x00000000ff069212 */ /* 0x000fe200078e33ff */
[----:B------:R-:W-:Y:S01]  /*1b00*/  IMAD.MOV.U32 R20, RZ, RZ, R30 ;  /* 0x000000ffff147224 */ /* 0x000fe200078e001e */
[----:B------:R-:W-:Y:S02]  /*1b10*/  IADD3 R21, PT, PT, R31, R17, RZ ;  /* 0x000000111f157210 */ /* 0x000fe40007ffe0ff */
[----:B------:R-:W-:Y:S02]  /*1b20*/  LOP3.LUT R19, R49, 0xc0, RZ, 0xc0, !PT ;  /* 0x000000c031137812 */ /* 0x000fe400078ec0ff */
[----:B------:R-:W-:Y:S01]  /*1b30*/  SHF.R.S32.HI R0, RZ, 0x1f, R6 ;  /* 0x0000001fff007819 */ /* 0x000fe20000011406 */
[----:B------:R-:W-:Y:S01]  /*1b40*/  IMAD.WIDE.U32 R20, R6, R26, R20 ;  /* 0x0000001a06147225 */ /* 0x000fe200078e0014 */
[----:B------:R-:W-:Y:S02]  /*1b50*/  LOP3.LUT R19, R19, 0x18, R47, 0xf8, !PT ;  /* 0x0000001813137812 */ /* 0x000fe400078ef82f */
[----:B------:R-:W-:-:S02]  /*1b60*/  SHF.R.S32.HI R54, RZ, 0x1f, R57 ;  /* 0x0000001fff367819 */ /* 0x000fc40000011439 */
[----:B------:R-:W-:Y:S02]  /*1b70*/  LOP3.LUT R19, R19, 0x18, R49, 0x78, !PT ;  /* 0x0000001813137812 */ /* 0x000fe400078e7831 */
[----:B------:R-:W-:Y:S02]  /*1b80*/  SHF.R.U32.HI R120, RZ, 0x2, R47 ;  /* 0x00000002ff787819 */ /* 0x000fe4000001162f */
[----:B------:R-:W-:Y:S02]  /*1b90*/  LEA.HI R54, R54, R57, RZ, 0x7 ;  /* 0x0000003936367211 */ /* 0x000fe400078f38ff */
[----:B------:R-:W-:Y:S01]  /*1ba0*/  LOP3.LUT R49, R19, 0x1f20, R49, 0xf8, !PT ;  /* 0x00001f2013317812 */ /* 0x000fe200078ef831 */
[----:B------:R-:W-:Y:S01]  /*1bb0*/  IMAD R138, R45, R120, RZ ;  /* 0x000000782d8a7224 */ /* 0x000fe200078e02ff */
[----:B------:R-:W-:Y:S02]  /*1bc0*/  SHF.R.S32.HI R54, RZ, 0x7, R54 ;  /* 0x00000007ff367819 */ /* 0x000fe40000011436 */
[----:B------:R-:W-:-:S02]  /*1bd0*/  MOV R121, RZ ;  /* 0x000000ff00797202 */ /* 0x000fc40000000f00 */
[----:B------:R-:W-:Y:S01]  /*1be0*/  VIMNMX R54, PT, PT, R134, R54, !PT ;  /* 0x0000003686367248 */ /* 0x000fe20007fe0100 */
[----:B------:R-:W-:Y:S01]  /*1bf0*/  IMAD R135, R133, R120, RZ ;  /* 0x0000007885877224 */ /* 0x000fe200078e02ff */
[-C--:B------:R-:W-:Y:S01]  /*1c00*/  LOP3.LUT R147, R147, R146.reuse, RZ, 0x3c, !PT ;  /* 0x0000009293937212 */ /* 0x080fe200078e3cff */
[----:B------:R-:W-:Y:S01]  /*1c10*/  IMAD.SHL.U32 R51, R47, 0x4, RZ ;  /* 0x000000042f337824 */ /* 0x000fe200078e00ff */
[----:B------:R-:W-:Y:S02]  /*1c20*/  IADD3 R48, PT, PT, R86, -0x1, RZ ;  /* 0xffffffff56307810 */ /* 0x000fe40007ffe0ff */
[----:B------:R-:W-:Y:S01]  /*1c30*/  LOP3.LUT R146, R147, R146, RZ, 0x3c, !PT ;  /* 0x0000009293927212 */ /* 0x000fe200078e3cff */
[C---:B------:R-:W-:Y:S01]  /*1c40*/  IMAD.SHL.U32 R52, R132.reuse, 0x20, RZ ;  /* 0x0000002084347824 */ /* 0x040fe200078e00ff */
[----:B------:R-:W-:Y:S02]  /*1c50*/  SHF.L.U64.HI R53, R132, 0x5, R133 ;  /* 0x0000000584357819 */ /* 0x000fe40000010285 */
[----:B------:R-:W-:-:S02]  /*1c60*/  SHF.L.U32 R46, R48, 0x7, RZ ;  /* 0x00000007302e7819 */ /* 0x000fc400000006ff */
        /* <DEDUP_REMOVED lines=10> */
[----:B------:R-:W-:Y:S01]  /*1d10*/  IADD3 R28, P1, PT, R12, R7, RZ ;  /* 0x000000070c1c7210 */ /* 0x000fe20007f3e0ff */
[----:B------:R-:W-:Y:S01]  /*1d20*/  IMAD R7, R27, R6, RZ ;  /* 0x000000061b077224 */ /* 0x000fe200078e02ff */
[----:B------:R-:W-:Y:S01]  /*1d30*/  SHF.R.S32.HI R18, RZ, 0x1f, R143 ;  /* 0x0000001fff127819 */ /* 0x000fe2000001148f */
[----:B------:R-:W-:Y:S02]  /*1d40*/  IMAD R17, R25, R143, RZ ;  /* 0x0000008f19117224 */ /* 0x000fe400078e02ff */
[----:B------:R-:W-:-:S02]  /*1d50*/  IMAD.X R29, RZ, RZ, R16, P1 ;  /* 0x000000ffff1d7224 */ /* 0x000fc400008e0610 */
[----:B------:R-:W-:Y:S02]  /*1d60*/  IMAD R7, R0, R26, R7 ;  /* 0x0000001a00077224 */ /* 0x000fe400078e0207 */
[----:B------:R-:W-:Y:S02]  /*1d70*/  IMAD R17, R24, R18, R17 ;  /* 0x0000001218117224 */ /* 0x000fe400078e0211 */
[----:B------:R-:W-:-:S04]  /*1d80*/  IMAD.WIDE.U32 R28, R143, R24, R28 ;  /* 0x000000188f1c7225 */ /* 0x000fc800078e001c */
[----:B------:R-:W-:Y:S02]  /*1d90*/  IMAD.IADD R25, R21, 0x1, R7 ;  /* 0x0000000115197824 */ /* 0x000fe400078e0207 */
[----:B------:R-:W-:Y:S01]  /*1da0*/  IMAD.MOV.U32 R24, RZ, RZ, R20 ;  /* 0x000000ffff187224 */ /* 0x000fe200078e0014 */
[----:B------:R-:W-:-:S03]  /*1db0*/  IADD3 R20, P0, PT, R12, R5, RZ ;  /* 0x000000050c147210 */ /* 0x000fc60007f1e0ff */
[----:B------:R-:W-:Y:S01]  /*1dc0*/  IMAD.WIDE.U32 R18, R120, R44, R24 ;  /* 0x0000002c78127225 */ /* 0x000fe200078e0018 */
[----:B------:R-:W-:-:S03]  /*1dd0*/  MOV R16, 0x400 ;  /* 0x0000040000107802 */ /* 0x000fc60000000f00 */
[----:B------:R-:W-:Y:S01]  /*1de0*/  IMAD.X R21, RZ, RZ, R4, P0 ;  /* 0x000000ffff157224 */ /* 0x000fe200000e0604 */
[C---:B----4-:R-:W-:Y:S01]  /*1df0*/  LEA R139, P0, R18.reuse, R8, 0x1 ;  /* 0x00000008128b7211 */ /* 0x050fe200078008ff */
[----:B------:R-:W-:Y:S02]  /*1e00*/  IMAD.IADD R138, R19, 0x1, R138 ;  /* 0x00000001138a7824 */ /* 0x000fe400078e028a */
[----:B------:R-:W-:Y:S01]  /*1e10*/  IMAD.WIDE.U32 R26, R141, 0x40, R120 ;  /* 0x000000408d1a7825 */ /* 0x000fe200078e0078 */
[----:B-1----:R-:W-:Y:S02]  /*1e20*/  LEA R33, R33, R16, 0x18 ;  /* 0x0000001021217211 */ /* 0x002fe400078ec0ff */
        /* <DEDUP_REMOVED lines=8> */
[----:B------:R-:W-:Y:S02]  /*1eb0*/  IADD3 R135, PT, PT, R21, R135, RZ ;  /* 0x0000008715877210 */ /* 0x000fe40007ffe0ff */
[----:B------:R-:W-:Y:S01]  /*1ec0*/  LEA R136, P1, R20, R14, 0x1 ;  /* 0x0000000e14887211 */ /* 0x000fe200078208ff */
[----:B------:R-:W-:Y:S01]  /*1ed0*/  IMAD.IADD R4, R17, 0x1, R4 ;  /* 0x0000000111047824 */ /* 0x000fe200078e0204 */
        /* <DEDUP_REMOVED lines=21> */
[C---:B------:R-:W-:Y:S01]  /*2030*/  IMAD R76, R86.reuse, -0x80, R57 ;  /* 0xffffff80564c7824 */ /* 0x040fe200078e0239 */
[----:B------:R-:W-:Y:S01]  /*2040*/  SHF.R.S32.HI R11, RZ, 0x1, R11 ;  /* 0x00000001ff0b7819 */ /* 0x000fe2000001140b */
[----:B------:R-:W-:Y:S01]  /*2050*/  IMAD R75, R86, -0x80, R50 ;  /* 0xffffff80564b7824 */ /* 0x000fe200078e0232 */
[----:B------:R-:W-:Y:S01]  /*2060*/  MOV R74, R86 ;  /* 0x00000056004a7202 */ /* 0x000fe20000000f00 */
[----:B------:R-:W-:Y:S01]  /*2070*/  IMAD.MOV.U32 R70, RZ, RZ, R135 ;  /* 0x000000ffff467224 */ /* 0x000fe200078e0087 */
[----:B------:R-:W-:Y:S01]  /*2080*/  MOV R71, R136 ;  /* 0x0000008800477202 */ /* 0x000fe20000000f00 */
[----:B------:R-:W-:Y:S01]  /*2090*/  IMAD R69, R10, R11, RZ ;  /* 0x0000000b0a457224 */ /* 0x000fe200078e02ff */
[----:B------:R-:W-:-:S02]  /*20a0*/  MOV R73, R139 ;  /* 0x0000008b00497202 */ /* 0x000fc40000000f00 */
[----:B------:R-:W-:Y:S02]  /*20b0*/  MOV R72, R138 ;  /* 0x0000008a00487202 */ /* 0x000fe40000000f00 */
[----:B------:R-:W-:Y:S01]  /*20c0*/  SHF.R.S32.HI R68, RZ, 0x1f, R69 ;  /* 0x0000001fff447819 */ /* 0x000fe20000011445 */
        /* <DEDUP_REMOVED lines=8> */
[-C--:B-----5:R-:W-:Y:S02]  /*2150*/  IMAD R7, R83, R60.reuse, RZ ;  /* 0x0000003c53077224 */ /* 0x0a0fe400078e02ff */
        /* <DEDUP_REMOVED lines=9> */
[----:B------:R-:W-:Y:S01]  /*21f0*/  SHF.R.S32.HI R9, RZ, 0x1f, R57 ;  /* 0x0000001fff097819 */ /* 0x000fe20000011439 */
[----:B------:R-:W-:-:S04]  /*2200*/  IMAD.WIDE.U32 R20, R6, R20, R24 ;  /* 0x0000001406147225 */ /* 0x000fc800078e0018 */
[----:B------:R-:W-:Y:S02]  /*2210*/  IMAD R0, R14, R0, R8 ;  /* 0x000000000e007224 */ /* 0x000fe400078e0208 */
[----:B------:R-:W-:Y:S01]  /*2220*/  IMAD.WIDE.U32 R14, R6, R14, R22 ;  /* 0x0000000e060e7225 */ /* 0x000fe200078e0016 */
[----:B------:R-:W-:Y:S02]  /*2230*/  IADD3 R23, PT, PT, R21, R7, RZ ;  /* 0x0000000715177210 */ /* 0x000fe40007ffe0ff */
[----:B------:R-:W-:Y:S01]  /*2240*/  IADD3 R6, P0, PT, -R57, R120, RZ ;  /* 0x0000007839067210 */ /* 0x000fe20007f1e1ff */
[----:B------:R-:W-:Y:S01]  /*2250*/  IMAD.IADD R21, R15, 0x1, R0 ;  /* 0x000000010f157824 */ /* 0x000fe200078e0200 */
[----:B------:R-:W-:Y:S01]  /*2260*/  MOV R22, R20 ;  /* 0x0000001400167202 */ /* 0x000fe20000000f00 */
[----:B------:R-:W-:Y:S01]  /*2270*/  IMAD R0, R120, R11, R61 ;  /* 0x0000000b78007224 */ /* 0x000fe200078e023d */
[----:B------:R-:W-:Y:S01]  /*2280*/  IADD3.X R9, PT, PT, RZ, ~R9, RZ, P0, !PT ;  /* 0x80000009ff097210 */ /* 0x000fe200007fe4ff */
[----:B------:R-:W-:-:S02]  /*2290*/  IMAD.MOV.U32 R20, RZ, RZ, R14 ;  /* 0x000000ffff147224 */ /* 0x000fc400078e000e */
[----:B------:R-:W-:Y:S01]  /*22a0*/  IMAD.WIDE.U32 R22, R80, R6, R22 ;  /* 0x0000000650167225 */ /* 0x000fe200078e0016 */
[-C--:B------:R-:W-:Y:S02]  /*22b0*/  IADD3 R14, P0, PT, R69, R0.reuse, RZ ;  /* 0x00000000450e7210 */ /* 0x080fe40007f1e0ff */
[----:B------:R-:W-:Y:S01]  /*22c0*/  IADD3 R7, PT, PT, R61, R0, RZ ;  /* 0x000000003d077210 */ /* 0x000fe20007ffe0ff */
[C---:B------:R-:W-:Y:S01]  /*22d0*/  IMAD R63, R9.reuse, R80, RZ ;  /* 0x00000050093f7224 */ /* 0x040fe200078e02ff */
[----:B------:R-:W-:Y:S01]  /*22e0*/  LEA.HI.X.SX32 R0, R0, R68, 0x1, P0 ;  /* 0x0000004400007211 */ /* 0x000fe200000f0eff */
[----:B------:R-:W-:Y:S01]  /*22f0*/  IMAD R9, R9, R82, RZ ;  /* 0x0000005209097224 */ /* 0x000fe200078e02ff */
[----:B------:R-:W-:Y:S01]  /*2300*/  IADD3 R69, P0, PT, R69, R7, RZ ;  /* 0x0000000745457210 */ /* 0x000fe20007f1e0ff */
[-C--:B------:R-:W-:Y:S01]  /*2310*/  IMAD R63, R81, R6.reuse, R63 ;  /* 0x00000006513f7224 */ /* 0x080fe200078e023f */
[----:B------:R-:W-:Y:S01]  /*2320*/  SHF.L.U64.HI R0, R14, 0x1, R0 ;  /* 0x000000010e007819 */ /* 0x000fe20000010200 */
[----:B------:R-:W-:Y:S01]  /*2330*/  IMAD R9, R83, R6, R9 ;  /* 0x0000000653097224 */ /* 0x000fe200078e0209 */
[----:B------:R-:W-:Y:S01]  /*2340*/  LEA.HI.X.SX32 R68, R7, R68, 0x1, P0 ;  /* 0x0000004407447211 */ /* 0x000fe200000f0eff */
[----:B------:R-:W-:Y:S01]  /*2350*/  IMAD.WIDE.U32 R20, R82, R6, R20 ;  /* 0x0000000652147225 */ /* 0x000fe200078e0014 */
[----:B------:R-:W-:-:S02]  /*2360*/  LEA R64, P1, R22, R18, 0x1 ;  /* 0x0000001216407211 */ /* 0x000fc400078208ff */
[----:B------:R-:W-:Y:S01]  /*2370*/  SHF.L.U64.HI R68, R69, 0x1, R68 ;  /* 0x0000000145447819 */ /* 0x000fe20000010244 */
[----:B------:R-:W-:Y:S01]  /*2380*/  IMAD.IADD R63, R23, 0x1, R63 ;  /* 0x00000001173f7824 */ /* 0x000fe200078e023f */
[----:B------:R-:W-:Y:S02]  /*2390*/  SHF.L.U32 R69, R69, 0x1, RZ ;  /* 0x0000000145457819 */ /* 0x000fe400000006ff */
[----:B------:R-:W-:Y:S02]  /*23a0*/  SHF.L.U32 R14, R14, 0x1, RZ ;  /* 0x000000010e0e7819 */ /* 0x000fe400000006ff */
[----:B------:R-:W-:Y:S02]  /*23b0*/  IADD3 R9, PT, PT, R21, R9, RZ ;  /* 0x0000000915097210 */ /* 0x000fe40007ffe0ff */
[----:B------:R-:W-:Y:S02]  /*23c0*/  LEA R10, P0, R20, R16, 0x1 ;  /* 0x00000010140a7211 */ /* 0x000fe400078008ff */
[----:B------:R-:W-:-:S02]  /*23d0*/  LEA.HI.X R63, R22, R19, R63, 0x1, P1 ;  /* 0x00000013163f7211 */ /* 0x000fc400008f0c3f */
[----:B------:R-:W-:Y:S02]  /*23e0*/  IADD3 R67, P3, PT, R4, R69, RZ ;  /* 0x0000004504437210 */ /* 0x000fe40007f7e0ff */
[----:B------:R-:W-:Y:S02]  /*23f0*/  LEA.HI.X R9, R20, R17, R9, 0x1, P0 ;  /* 0x0000001114097211 */ /* 0x000fe400000f0c09 */
[-C--:B------:R-:W-:Y:S02]  /*2400*/  IADD3 R34, P1, PT, R4, R14.reuse, RZ ;  /* 0x0000000e04227210 */ /* 0x080fe40007f3e0ff */
[C---:B------:R-:W-:Y:S02]  /*2410*/  IADD3 R69, P2, PT, R2.reuse, R69, RZ ;  /* 0x0000004502457210 */ /* 0x040fe40007f5e0ff */
[----:B------:R-:W-:Y:S01]  /*2420*/  IADD3 R14, P0, PT, R2, R14, RZ ;  /* 0x0000000e020e7210 */ /* 0x000fe20007f1e0ff */
[C---:B------:R-:W-:Y:S01]  /*2430*/  IMAD.X R35, R5.reuse, 0x1, R0, P1 ;  /* 0x0000000105237824 */ /* 0x040fe200008e0600 */
[----:B------:R-:W-:Y:S01]  /*2440*/  IADD3.X R66, PT, PT, R5, R68, RZ, P3, !PT ;  /* 0x0000004405427210 */ /* 0x000fe20001ffe4ff */
[C---:B------:R-:W-:Y:S01]  /*2450*/  IMAD.X R68, R3.reuse, 0x1, R68, P2 ;  /* 0x0000000103447824 */ /* 0x040fe200010e0644 */
[----:B------:R-:W-:-:S09]  /*2460*/  IADD3.X R15, PT, PT, R3, R0, RZ, P0, !PT ;  /* 0x00000000030f7210 */ /* 0x000fd200007fe4ff */
.L_x_9833:
        /* <DEDUP_REMOVED lines=10> */
[----:B------:R-:W-:Y:S01]  /*2510*/  ISETP.GE.AND P0, PT, R120, R76, !P0 ;  /* 0x0000004c7800720c */ /* 0x000fe20004706270 */
[----:B------:R-:W-:Y:S01]  /*2520*/  BSSY.RECONVERGENT B1, `(.L_x_9811) ;  /* 0x00002ab000017945 */ /* 0x000fe20003800200 */
[-C--:B------:R-:W-:Y:S01]  /*2530*/  ISETP.GE.AND P5, PT, R0, R75.reuse, PT ;  /* 0x0000004b0000720c */ /* 0x080fe20003fa6270 */
[----:B------:R-:W-:Y:S01]  /*2540*/  IMAD.SHL.U32 R77, R82, 0x40, RZ ;  /* 0x00000040524d7824 */ /* 0x000fe200078e00ff */
[----:B------:R-:W-:Y:S02]  /*2550*/  IADD3 R16, P1, PT, R64, R8, RZ ;  /* 0x0000000840107210 */ /* 0x000fe40007f3e0ff */
[-C--:B------:R-:W-:Y:S01]  /*2560*/  ISETP.GE.AND P5, PT, R0, R76.reuse, !P5 ;  /* 0x0000004c0000720c */ /* 0x080fe20006fa6270 */
[----:B------:R-:W-:Y:S02]  /*2570*/  VIADD R0, R120, 0x40 ;  /* 0x0000004078007836 */ /* 0x000fe40000000000 */
[----:B------:R-:W-:Y:S03]  /*2580*/  IMAD.X R17, R63, 0x1, R3, P1 ;  /* 0x000000013f117824 */ /* 0x000fe600008e0603 */
[CC--:B------:R-:W-:Y:S01]  /*2590*/  ISETP.GE.AND P4, PT, R0.reuse, R75.reuse, PT ;  /* 0x0000004b0000720c */ /* 0x0c0fe20003f86270 */
[----:B------:R-:W-:Y:S02]  /*25a0*/  @P0 IMAD.MOV.U32 R65, RZ, RZ, R63 ;  /* 0x000000ffff410224 */ /* 0x000fe400078e003f */
[----:B------:R-:W-:Y:S01]  /*25b0*/  @P0 IMAD.MOV.U32 R18, RZ, RZ, R73 ;  /* 0x000000ffff120224 */ /* 0x000fe200078e0049 */
[----:B------:R-:W-:Y:S01]  /*25c0*/  ISETP.GE.AND P4, PT, R0, R76, !P4 ;  /* 0x0000004c0000720c */ /* 0x000fe20006786270 */
[----:B------:R-:W-:Y:S01]  /*25d0*/  @P0 IMAD.MOV.U32 R19, RZ, RZ, R72 ;  /* 0x000000ffff130224 */ /* 0x000fe200078e0048 */
        /* <DEDUP_REMOVED lines=61> */
.L_x_9812:
        /* <DEDUP_REMOVED lines=63> */
.L_x_9816:
[----:B------:R-:W-:Y:S05]  /*2da0*/  BSYNC.RECONVERGENT B0 ;  /* 0x0000000000007941 */ /* 0x000fea0003800200 */
.L_x_9815:
        /* <DEDUP_REMOVED lines=48> */
.L_x_9818:
[----:B------:R-:W-:Y:S05]  /*30b0*/  BSYNC.RECONVERGENT B0 ;  /* 0x0000000000007941 */ /* 0x000fea0003800200 */
.L_x_9817:
        /* <DEDUP_REMOVED lines=53> */
.L_x_9820:
[----:B------:R-:W-:Y:S05]  /*3410*/  BSYNC.RECONVERGENT B0 ;  /* 0x0000000000007941 */ /* 0x000fea0003800200 */
.L_x_9819:
        /* <DEDUP_REMOVED lines=53> */
.L_x_9822:
[----:B------:R-:W-:Y:S05]  /*3770*/  BSYNC.RECONVERGENT B0 ;  /* 0x0000000000007941 */ /* 0x000fea0003800200 */
.L_x_9821:
[----:B------:R-:W5:Y:S02]  /*3780*/  LD.E R0, desc[UR4][R84.64+0xd0] ;  /* 0x0000d00454007980 */ /* 0x000f64000c101900 */
[----:B-----5:R-:W-:Y:S05]  /*3790*/  IMAD.U32 R0, R0, -0x40, RZ ;  /* 0xffffffc000007824 */ /* 0x020fea00078e00ff */
[C---:B------:R-:W-:Y:S02]  /*37a0*/  LEA R14, P1, R0.reuse, R14, 0x1 ;  /* 0x0000000e000e7211 */ /* 0x040fe400078208ff */
[C---:B------:R-:W-:Y:S02]  /*37b0*/  LEA R34, P0, R0.reuse, R34, 0x1 ;  /* 0x0000002200227211 */ /* 0x040fe400078008ff */
[C---:B------:R-:W-:Y:S02]  /*37c0*/  LEA.HI.X.SX32 R15, R0.reuse, R15, 0x1, P1 ;  /* 0x0000000f000f7211 */ /* 0x040fe400008f0eff */
[----:B------:R-:W-:Y:S01]  /*37d0*/  LEA.HI.X.SX32 R35, R0, R35, 0x1, P0 ;  /* 0x0000002300237211 */ /* 0x000fe200000f0eff */
[----:B------:R-:W-:Y:S05]  /*37e0*/  BRA `(.L_x_9813) ;  /* 0x0000001400f87947 */ /* 0x000fea0003800000 */
.L_x_9814:
        /* <DEDUP_REMOVED lines=94> */
.L_x_9824:
[----:B------:R-:W-:Y:S05]  /*3dd0*/  BSYNC.RECONVERGENT B0 ;  /* 0x0000000000007941 */ /* 0x000fea0003800200 */
.L_x_9823:
        /* <DEDUP_REMOVED lines=89> */
.L_x_9826:
[----:B------:R-:W-:Y:S05]  /*4370*/  BSYNC.RECONVERGENT B0 ;  /* 0x0000000000007941 */ /* 0x000fea0003800200 */
.L_x_9825:
        /* <DEDUP_REMOVED lines=93> */
.L_x_9828:
[----:B------:R-:W-:Y:S05]  /*4950*/  BSYNC.RECONVERGENT B0 ;  /* 0x0000000000007941 */ /* 0x000fea0003800200 */
.L_x_9827:
        /* <DEDUP_REMOVED lines=92> */
.L_x_9830:
[----:B------:R-:W-:Y:S05]  /*4f20*/  BSYNC.RECONVERGENT B0 ;  /* 0x0000000000007941 */ /* 0x000fea0003800200 */
.L_x_9829:
        /* <DEDUP_REMOVED lines=10> */
.L_x_9813:
[----:B------:R-:W-:Y:S05]  /*4fd0*/  BSYNC.RECONVERGENT B1 ;  /* 0x0000000000017941 */ /* 0x000fea0003800200 */
.L_x_9811:
        /* <DEDUP_REMOVED lines=102> */
.L_x_9832:
[----:B------:R-:W-:Y:S05]  /*5640*/  BSYNC.RECONVERGENT B0 ;  /* 0x0000000000007941 */ /* 0x000fea0003800200 */
.L_x_9831:
[----:B------:R-:W-:Y:S05]  /*5650*/  @P2 BRA `(.L_x_9833) ;  /* 0xffffffcc00842947 */ /* 0x000fea000383ffff */
.L_x_9810:
        /* <DEDUP_REMOVED lines=16> */
.L_x_9837:
[----:B------:R-:W-:Y:S05]  /*5760*/  BSYNC.RECONVERGENT B0 ;  /* 0x0000000000007941 */ /* 0x000fea0003800200 */
.L_x_9836:
        /* <DEDUP_REMOVED lines=8> */
.L_x_9835:
        /* <DEDUP_REMOVED lines=82> */
.L_x_9843:
[----:B------:R-:W-:Y:S05]  /*5d10*/  BSYNC.RECONVERGENT B0 ;  /* 0x0000000000007941 */ /* 0x000fea0003800200 */
.L_x_9842:
[----:B-----5:R1:W-:Y:S02]  /*5d20*/  STS.128 [R49], R8 ;  /* 0x0000000831007388 */ /* 0x0203e40000000c00 */
.L_x_9841:
[----:B------:R-:W-:Y:S05]  /*5d30*/  BSYNC.RECONVERGENT B1 ;  /* 0x0000000000017941 */ /* 0x000fea0003800200 */
.L_x_9840:
        /* <DEDUP_REMOVED lines=59> */
.L_x_9845:
[----:B------:R-:W-:Y:S05]  /*60f0*/  BSYNC.RECONVERGENT B0 ;  /* 0x0000000000007941 */ /* 0x000fea0003800200 */
.L_x_9844:
[----:B-----5:R1:W-:Y:S01]  /*6100*/  STS.128 [R49+0x800], R8 ;  /* 0x0008000831007388 */ /* 0x0203e20000000c00 */
[----:B------:R-:W-:Y:S05]  /*6110*/  BRA `(.L_x_9838) ;  /* 0x0000000800e47947 */ /* 0x000fea0003800000 */
.L_x_9839:
        /* <DEDUP_REMOVED lines=92> */
.L_x_9849:
[----:B------:R-:W-:Y:S05]  /*66e0*/  BSYNC.RECONVERGENT B0 ;  /* 0x0000000000007941 */ /* 0x000fea0003800200 */
.L_x_9848:
[----:B-----5:R2:W-:Y:S02]  /*66f0*/  STS.128 [R49], R20 ;  /* 0x0000001431007388 */ /* 0x0205e40000000c00 */
.L_x_9847:
[----:B------:R-:W-:Y:S05]  /*6700*/  BSYNC.RECONVERGENT B1 ;  /* 0x0000000000017941 */ /* 0x000fea0003800200 */
.L_x_9846:
        /* <DEDUP_REMOVED lines=88> */
.L_x_9851:
[----:B------:R-:W-:Y:S05]  /*6c90*/  BSYNC.RECONVERGENT B0 ;  /* 0x0000000000007941 */ /* 0x000fea0003800200 */
.L_x_9850:
[----:B-----5:R4:W-:Y:S02]  /*6ca0*/  STS.128 [R49+0x800], R4 ;  /* 0x0008000431007388 */ /* 0x0209e40000000c00 */
.L_x_9838:
[----:B------:R-:W-:Y:S05]  /*6cb0*/  BSYNC.RECONVERGENT B2 ;  /* 0x0000000000027941 */ /* 0x000fea0003800200 */
.L_x_9834:
[----:B--2---:R-:W-:Y:S01]  /*6cc0*/  IMAD.IADD R3, R50, 0x1, -R46 ;  /* 0x0000000132037824 */ /* 0x004fe200078e0a2e */
[----:B----4-:R-:W-:Y:S01]  /*6cd0*/  LEA R6, P0, R52, R136, 0x1 ;  /* 0x0000008834067211 */ /* 0x010fe200078008ff */
[C---:B------:R-:W-:Y:S02]  /*6ce0*/  VIADD R5, R120.reuse, 0x40 ;  /* 0x0000004078057836 */ /* 0x040fe40000000000 */
[C---:B------:R-:W-:Y:S01]  /*6cf0*/  VIADD R4, R120.reuse, 0x60 ;  /* 0x0000006078047836 */ /* 0x040fe20000000000 */
        /* <DEDUP_REMOVED lines=14> */
[----:B------:R-:W-:Y:S04]  /*6de0*/  @!P5 LDGSTS.E.BYPASS.LTC128B.128 [R49+0x1000], desc[UR4][R12.64] ;  /* 0x010000000c31dfae */ /* 0x000fe8000b981a04 */
[----:B------:R1:W-:Y:S04]  /*6df0*/  @!P4 LDGSTS.E.BYPASS.LTC128B.128 [R49+0x1800], desc[UR4][R6.64] ;  /* 0x018000000631cfae */ /* 0x0003e8000b981a04 */
[----:B------:R2:W-:Y:S04]  /*6e00*/  @!P3 LDGSTS.E.BYPASS.LTC128B.128 [R49+0x2000], desc[UR4][R10.64] ;  /* 0x020000000a31bfae */ /* 0x0005e8000b981a04 */
[----:B------:R3:W-:Y:S04]  /*6e10*/  @!P2 LDGSTS.E.BYPASS.LTC128B.128 [R49+0x2800], desc[UR4][R8.64] ;  /* 0x028000000831afae */ /* 0x0007e8000b981a04 */
[----:B------:R-:W4:Y:S04]  /*6e20*/  LD.E R0, desc[UR4][R84.64+0x188] ;  /* 0x0001880454007980 */ /* 0x000f28000c101900 */
[----:B------:R-:W4:Y:S01]  /*6e30*/  LD.E R2, desc[UR4][R84.64+0x184] ;  /* 0x0001840454027980 */ /* 0x000f22000c101900 */
[C---:B------:R-:W-:Y:S01]  /*6e40*/  IMAD.SHL.U32 R87, R47.reuse, 0x20, RZ ;  /* 0x000000202f577824 */ /* 0x040fe200078e00ff */
[-C--:B------:R-:W-:Y:S01]  /*6e50*/  ISETP.GE.AND P1, PT, R4, R3.reuse, PT ;  /* 0x000000030400720c */ /* 0x080fe20003f26270 */
[----:B------:R-:W-:Y:S01]  /*6e60*/  IMAD.SHL.U32 R131, R47, 0x10, RZ ;  /* 0x000000102f837824 */ /* 0x000fe200078e00ff */
[----:B------:R-:W0:Y:S01]  /*6e70*/  LDGDEPBAR ;  /* 0x00000000000079af */ /* 0x000e220000000000 */
[----:B------:R-:W-:Y:S01]  /*6e80*/  SHF.R.U32.HI R121, RZ, 0x1, R47 ;  /* 0x00000001ff797819 */ /* 0x000fe2000001162f */
[----:B------:R-:W-:Y:S01]  /*6e90*/  IMAD.SHL.U32 R145, R44, 0x40, RZ ;  /* 0x000000402c917824 */ /* 0x000fe200078e00ff */
[----:B------:R-:W-:Y:S01]  /*6ea0*/  ISETP.GE.AND P2, PT, R5, R3, PT ;  /* 0x000000030500720c */ /* 0x000fe20003f46270 */
[----:B------:R-:W-:Y:S01]  /*6eb0*/  BSSY.RECONVERGENT B1, `(.L_x_9852) ;  /* 0x00000d3000017945 */ /* 0x000fe20003800200 */
[----:B------:R-:W-:-:S02]  /*6ec0*/  LOP3.LUT R4, R131, 0x100, RZ, 0xc0, !PT ;  /* 0x0000010083047812 */ /* 0x000fc400078ec0ff */
[----:B-1----:R-:W-:Y:S02]  /*6ed0*/  LOP3.LUT R6, R87, 0xc0, RZ, 0xc0, !PT ;  /* 0x000000c057067812 */ /* 0x002fe400078ec0ff */
[----:B------:R-:W-:Y:S02]  /*6ee0*/  SHF.L.U64.HI R150, R44, 0x6, R45 ;  /* 0x000000062c967819 */ /* 0x000fe4000001022d */
[C---:B------:R-:W-:Y:S01]  /*6ef0*/  LOP3.LUT R129, R6.reuse, 0x8, R121, 0xf8, !PT ;  /* 0x0000000806817812 */ /* 0x040fe200078ef879 */
[----:B--2---:R-:W-:Y:S01]  /*6f00*/  @!P5 IMAD.MOV.U32 R10, RZ, RZ, R139 ;  /* 0x000000ffff0ad224 */ /* 0x004fe200078e008b */
[----:B------:R-:W-:Y:S01]  /*6f10*/  LOP3.LUT R6, R6, 0x8, R47, 0xf8, !PT ;  /* 0x0000000806067812 */ /* 0x000fe200078ef82f */
[----:B------:R-:W-:Y:S01]  /*6f20*/  @!P5 IMAD.MOV.U32 R11, RZ, RZ, R138 ;  /* 0x000000ffff0bd224 */ /* 0x000fe200078e008a */
[----:B---3--:R-:W-:Y:S02]  /*6f30*/  IADD3 R8, P0, PT, R145, R139, RZ ;  /* 0x0000008b91087210 */ /* 0x008fe40007f1e0ff */
[----:B------:R-:W-:-:S02]  /*6f40*/  LOP3.LUT R129, R129, 0x18, R51, 0x78, !PT ;  /* 0x0000001881817812 */ /* 0x000fc400078e7833 */
[----:B------:R-:W-:Y:S01]  /*6f50*/  LOP3.LUT R51, R6, 0x18, R51, 0x78, !PT ;  /* 0x0000001806337812 */ /* 0x000fe200078e7833 */
[----:B------:R-:W-:Y:S01]  /*6f60*/  IMAD.X R9, R150, 0x1, R138, P0 ;  /* 0x0000000196097824 */ /* 0x000fe200000e068a */
[----:B------:R-:W-:Y:S02]  /*6f70*/  LOP3.LUT R4, R4, 0x20, R87, 0xf8, !PT ;  /* 0x0000002004047812 */ /* 0x000fe400078ef857 */
[----:B------:R-:W-:Y:S01]  /*6f80*/  LOP3.LUT R5, R131, 0x3e00, RZ, 0xc0, !PT ;  /* 0x00003e0083057812 */ /* 0x000fe200078ec0ff */
[----:B------:R-:W-:-:S04]  /*6f90*/  DEPBAR.LE SB0, 0x0 ;  /* 0x000080000000791a */ /* 0x000fc80000000000 */
[----:B------:R-:W-:Y:S01]  /*6fa0*/  BAR.SYNC.DEFER_BLOCKING 0x0 ;  /* 0x0000000000007b1d */ /* 0x000fe20000010000 */
[----:B------:R-:W-:Y:S02]  /*6fb0*/  @!P1 LEA R6, P0, R44, R8, 0x7 ;  /* 0x000000082c069211 */ /* 0x000fe400078038ff */
[----:B------:R-:W-:Y:S01]  /*6fc0*/  LOP3.LUT R4, R4, R51, RZ, 0xfc, !PT ;  /* 0x0000003304047212 */ /* 0x000fe200078efcff */
[----:B------:R-:W-:Y:S01]  /*6fd0*/  IMAD.MOV.U32 R51, RZ, RZ, 0x20 ;  /* 0x00000020ff337424 */ /* 0x000fe200078e00ff */
[----:B------:R-:W-:Y:S02]  /*6fe0*/  ISETP.GE.AND P3, PT, R16, R3, PT ;  /* 0x000000031000720c */ /* 0x000fe40003f66270 */
[----:B------:R-:W-:Y:S02]  /*6ff0*/  LOP3.LUT R5, R5, 0x20, R87, 0xf8, !PT ;  /* 0x0000002005057812 */ /* 0x000fe400078ef857 */
[----:B------:R-:W-:Y:S01]  /*7000*/  @!P1 LEA.HI.X R7, R44, R9, R45, 0x7, P0 ;  /* 0x000000092c079211 */ /* 0x000fe200000f3c2d */
[----:B------:R-:W-:Y:S01]  /*7010*/  IMAD R45, R4, 0x2, R33 ;  /* 0x00000002042d7824 */ /* 0x000fe200078e0221 */
[----:B------:R-:W-:-:S02]  /*7020*/  LOP3.LUT R5, R5, 0x100, R87, 0xf8, !PT ;  /* 0x0000010005057812 */ /* 0x000fc400078ef857 */
[----:B------:R-:W-:Y:S02]  /*7030*/  @!P2 IADD3 R4, P0, PT, R8, R145, RZ ;  /* 0x000000910804a210 */ /* 0x000fe40007f1e0ff */
[----:B------:R-:W-:Y:S02]  /*7040*/  LOP3.LUT R130, R5, R129, RZ, 0xfc, !PT ;  /* 0x0000008105827212 */ /* 0x000fe400078efcff */
[----:B------:R-:W-:Y:S01]  /*7050*/  LOP3.LUT R120, R120, 0x7, RZ, 0xc0, !PT ;  /* 0x0000000778787812 */ /* 0x000fe200078ec0ff */
[----:B------:R-:W-:Y:S01]  /*7060*/  @!P2 IMAD.X R5, R9, 0x1, R150, P0 ;  /* 0x000000010905a824 */ /* 0x000fe200000e0696 */
[----:B------:R-:W-:Y:S01]  /*7070*/  ISETP.GT.AND P0, PT, R48, R134, PT ;  /* 0x000000863000720c */ /* 0x000fe20003f04270 */
[----:B------:R-:W-:Y:S01]  /*7080*/  IMAD R130, R130, 0x2, R33 ;  /* 0x0000000282827824 */ /* 0x000fe200078e0221 */
[----:B------:R-:W-:Y:S01]  /*7090*/  LOP3.LUT R121, R120, 0x1f0, R121, 0xf8, !PT ;  /* 0x000001f078797812 */ /* 0x000fe200078ef879 */
[----:B------:R-:W-:Y:S01]  /*70a0*/  @!PT LDS RZ, [RZ] ;  /* 0x00000000fffff984 */ /* 0x000fe20000000800 */
[----:B------:R-:W-:Y:S01]  /*70b0*/  @!PT LDS RZ, [RZ] ;  /* 0x00000000fffff984 */ /* 0x000fe20000000800 */
[----:B------:R-:W-:Y:S01]  /*70c0*/  @!PT LDS RZ, [RZ] ;  /* 0x00000000fffff984 */ /* 0x000fe20000000800 */
[----:B------:R-:W-:Y:S04]  /*70d0*/  @!P5 LDGSTS.E.BYPASS.LTC128B.128 [R49+0x3000], desc[UR4][R10.64] ;  /* 0x030000000a31dfae */ /* 0x000fe8000b981a04 */
[----:B------:R-:W-:Y:S01]  /*70e0*/  IMAD R121, R141, 0x40, R121 ;  /* 0x000000408d797824 */ /* 0x000fe200078e0279 */
[----:B------:R-:W-:Y:S04]  /*70f0*/  @P5 STS.128 [R49+0x3000], RZ ;  /* 0x003000ff31005388 */ /* 0x000fe80000000c00 */
[----:B------:R-:W-:Y:S04]  /*7100*/  @P3 STS.128 [R49+0x3800], RZ ;  /* 0x003800ff31003388 */ /* 0x000fe80000000c00 */
[----:B------:R-:W-:Y:S01]  /*7110*/  @!PT LDS RZ, [RZ] ;  /* 0x00000000fffff984 */ /* 0x000fe20000000800 */
[----:B------:R-:W-:Y:S01]  /*7120*/  @!PT LDS RZ, [RZ] ;  /* 0x00000000fffff984 */ /* 0x000fe20000000800 */
[----:B------:R-:W-:Y:S01]  /*7130*/  @!PT LDS RZ, [RZ] ;  /* 0x00000000fffff984 */ /* 0x000fe20000000800 */
[----:B------:R1:W-:Y:S01]  /*7140*/  @!P3 LDGSTS.E.BYPASS.LTC128B.128 [R49+0x3800], desc[UR4][R8.64] ;  /* 0x038000000831bfae */ /* 0x0003e2000b981a04 */
[----:B------:R-:W-:-:S03]  /*7150*/  LOP3.LUT P3, RZ, R47, 0x4, RZ, 0xc0, !PT ;  /* 0x000000042fff7812 */ /* 0x000fc6000786c0ff */
[----:B------:R-:W-:Y:S01]  /*7160*/  @P2 STS.128 [R49+0x4000], RZ ;  /* 0x004000ff31002388 */ /* 0x000fe20000000c00 */
[----:B------:R-:W-:-:S03]  /*7170*/  SEL R51, R51, 0xffffffe0, !P3 ;  /* 0xffffffe033337807 */ /* 0x000fc60005800000 */
[----:B------:R-:W-:Y:S01]  /*7180*/  @!PT LDS RZ, [RZ] ;  /* 0x00000000fffff984 */ /* 0x000fe20000000800 */
[----:B------:R-:W-:Y:S01]  /*7190*/  @!PT LDS RZ, [RZ] ;  /* 0x00000000fffff984 */ /* 0x000fe20000000800 */
[----:B------:R-:W-:Y:S01]  /*71a0*/  @!PT LDS RZ, [RZ] ;  /* 0x00000000fffff984 */ /* 0x000fe20000000800 */
[----:B------:R-:W-:Y:S02]  /*71b0*/  @!P2 LDGSTS.E.BYPASS.LTC128B.128 [R49+0x4000], desc[UR4][R4.64] ;  /* 0x040000000431afae */ /* 0x000fe4000b981a04 */
        /* <DEDUP_REMOVED lines=9> */
[----:B-1----:R-:W2:Y:S04]  /*7250*/  LDSM.16.M88.4 R8, [R130] ;  /* 0x000000008208783b */ /* 0x002ea80000000200 */
[----:B------:R-:W1:Y:S04]  /*7260*/  LDSM.16.M88.4 R56, [R45+0x1800] ;  /* 0x001800002d38783b */ /* 0x000e680000000200 */
[----:B------:R-:W3:Y:S04]  /*7270*/  LDSM.16.M88.4 R40, [R45+0x1c00] ;  /* 0x001c00002d28783b */ /* 0x000ee80000000200 */
[----:B-----5:R-:W3:Y:S04]  /*7280*/  LDSM.16.M88.4 R32, [R45+0x2000] ;  /* 0x002000002d20783b */ /* 0x020ee80000000200 */
[----:B------:R-:W3:Y:S04]  /*7290*/  LDSM.16.M88.4 R24, [R45+0x2400] ;  /* 0x002400002d18783b */ /* 0x000ee80000000200 */
[----:B------:R-:W3:Y:S04]  /*72a0*/  LDSM.16.M88.4 R16, [R45+0x2800] ;  /* 0x002800002d10783b */ /* 0x000ee80000000200 */
[----:B------:R-:W3:Y:S04]  /*72b0*/  LDSM.16.M88.4 R116, [R45+0x2c00] ;  /* 0x002c00002d74783b */ /* 0x000ee80000000200 */
[----:B------:R-:W-:Y:S04]  /*72c0*/  LDSM.16.M88.4 R108, [R44] ;  /* 0x000000002c6c783b */ /* 0x000fe80000000200 */
[----:B------:R-:W3:Y:S04]  /*72d0*/  LDSM.16.M88.4 R112, [R3+0x1000] ;  /* 0x001000000370783b */ /* 0x000ee80000000200 */
[----:B------:R-:W3:Y:S04]  /*72e0*/  LDSM.16.M88.4 R104, [R3+0x1400] ;  /* 0x001400000368783b */ /* 0x000ee80000000200 */
        /* <DEDUP_REMOVED lines=9> */
[----:B------:R-:W0:Y:S01]  /*7380*/  LDGDEPBAR ;  /* 0x00000000000079af */ /* 0x000e220000000000 */
[C---:B---3--:R-:W-:Y:S08]  /*7390*/  HMMA.16816.F32.BF16 R52, R8.reuse, R40, RZ ;  /* 0x000000280834723c */ /* 0x048ff000000418ff */
        /* <DEDUP_REMOVED lines=16> */
[----:B------:R-:W-:Y:S03]  /*74a0*/  HMMA.16816.F32.BF16 R64, R108, R106, R64 ;  /* 0x0000006a6c40723c */ /* 0x000fe60000041840 */
[----:B----4-:R-:W-:-:S02]  /*74b0*/  IADD3 R0, PT, PT, R0, R50, -R142 ;  /* 0x0000003200007210 */ /* 0x010fc40007ffe88e */
[----:B------:R-:W-:-:S03]  /*74c0*/  IADD3 R2, PT, PT, R50, -R142, -R2 ;  /* 0x8000008e32027210 */ /* 0x000fc60007ffe802 */
[C---:B------:R-:W-:Y:S01]  /*74d0*/  IMAD.IADD R151, R121.reuse, 0x1, R0 ;  /* 0x0000000179977824 */ /* 0x040fe200078e0200 */
[C---:B------:R-:W-:Y:S03]  /*74e0*/  HMMA.16816.F32.BF16 R60, R108.reuse, R100, R60 ;  /* 0x000000646c3c723c */ /* 0x040fe6000004183c */
[----:B------:R-:W-:Y:S01]  /*74f0*/  IMAD.IADD R152, R121, 0x1, R2 ;  /* 0x0000000179987824 */ /* 0x000fe200078e0202 */
[C-C-:B------:R-:W-:Y:S02]  /*7500*/  VIADDMNMX R153, R151.reuse, 0x1, R50.reuse, PT ;  /* 0x0000000197997846 */ /* 0x140fe40003800132 */
[----:B------:R-:W-:Y:S02]  /*7510*/  VIADDMNMX R151, R151, 0x9, R50, PT ;  /* 0x0000000997977846 */ /* 0x000fe40003800132 */
[----:B------:R-:W-:Y:S03]  /*7520*/  HMMA.16816.F32.BF16 R56, R108, R102, R56 ;  /* 0x000000666c38723c */ /* 0x000fe60000041838 */
[----:B------:R-:W-:-:S02]  /*7530*/  VIMNMX R154, PT, PT, RZ, R152, !PT ;  /* 0x00000098ff9a7248 */ /* 0x000fc40007fe0100 */
[----:B------:R-:W-:-:S03]  /*7540*/  VIADDMNMX R152, R152, 0x8, RZ, !PT ;  /* 0x0000000898987846 */ /* 0x000fc600078001ff */
        /* <DEDUP_REMOVED lines=25> */
.L_x_9855:
        /* <DEDUP_REMOVED lines=34> */
[----:B------:R-:W-:Y:S02]  /*7900*/  MOV R2, R78 ;  /* 0x0000004e00027202 */ /* 0x000fe40000000f00 */
[----:B------:R-:W2:Y:S01]  /*7910*/  LD.E.64 R78, desc[UR4][R84.64+0x38] ;  /* 0x00003804544e7980 */ /* 0x000ea2000c101b00 */
[----:B------:R-:W-:Y:S02]  /*7920*/  @P6 VIADD R80, R80, 0x1 ;  /* 0x0000000150506836 */ /* 0x000fe40000000000 */
[----:B------:R-:W-:-:S03]  /*7930*/  @!P0 IMAD.MOV R2, RZ, RZ, -R2 ;  /* 0x000000ffff028224 */ /* 0x000fc600078e0a02 */
[----:B------:R-:W-:Y:S02]  /*7940*/  @!P2 IADD3 R80, PT, PT, -R80, RZ, RZ ;  /* 0x000000ff5050a210 */ /* 0x000fe40007ffe1ff */
        /* <DEDUP_REMOVED lines=22> */
.L_x_9856:
[----:B------:R-:W-:Y:S05]  /*7ab0*/  BSYNC.RECONVERGENT B0 ;  /* 0x0000000000007941 */ /* 0x000fea0003800200 */
.L_x_9854:
        /* <DEDUP_REMOVED lines=18> */
.L_x_9853:
[----:B------:R-:W-:Y:S05]  /*7be0*/  BSYNC.RECONVERGENT B1 ;  /* 0x0000000000017941 */ /* 0x000fea0003800200 */
.L_x_9852:
[----:B-1----:R-:W2:Y:S01]  /*7bf0*/  LD.E R49, desc[UR4][R84.64+0xdc] ;  /* 0x0000dc0454317980 */ /* 0x002ea2000c101900 */
[----:B------:R-:W-:Y:S01]  /*7c00*/  IMAD.SHL.U32 R137, R47, 0x2, RZ ;  /* 0x000000022f897824 */ /* 0x000fe200078e00ff */
[----:B------:R-:W1:Y:S01]  /*7c10*/  S2UR UR6, SR_CgaCtaId ;  /* 0x00000000000679c3 */ /* 0x000e620000008800 */
[----:B------:R-:W-:Y:S01]  /*7c20*/  UMOV UR7, 0x400 ;  /* 0x0000040000077882 */ /* 0x000fe20000000000 */
[----:B------:R-:W-:Y:S01]  /*7c30*/  LOP3.LUT R129, R129, 0x120, R87, 0xf8, !PT ;  /* 0x0000012081817812 */ /* 0x000fe200078ef857 */
[----:B------:R-:W-:Y:S01]  /*7c40*/  BSSY B2, `(.L_x_9857) ;  /* 0x00005e8000027945 */ /* 0x000fe20003800000 */
[----:B------:R-:W-:Y:S01]  /*7c50*/  LOP3.LUT R137, R137, 0x6, RZ, 0xc0, !PT ;  /* 0x0000000689897812 */ /* 0x000fe200078ec0ff */
[----:B------:R-:W-:-:S03]  /*7c60*/  IMAD.SHL.U32 R128, R47, 0x4, RZ ;  /* 0x000000042f807824 */ /* 0x000fc600078e00ff */
[----:B------:R-:W-:-:S04]  /*7c70*/  LOP3.LUT R127, R46, R137, RZ, 0xfc, !PT ;  /* 0x000000892e7f7212 */ /* 0x000fc800078efcff */
[CC--:B------:R-:W-:Y:S01]  /*7c80*/  ISETP.GE.AND P0, PT, R127.reuse, R154.reuse, PT ;  /* 0x0000009a7f00720c */ /* 0x0c0fe20003f06270 */
[C---:B------:R-:W-:Y:S01]  /*7c90*/  VIADD R126, R127.reuse, 0x1 ;  /* 0x000000017f7e7836 */ /* 0x040fe20000000000 */
[CC--:B------:R-:W-:Y:S01]  /*7ca0*/  ISETP.GE.AND P4, PT, R127.reuse, R153.reuse, PT ;  /* 0x000000997f00720c */ /* 0x0c0fe20003f86270 */
[C---:B------:R-:W-:Y:S01]  /*7cb0*/  VIADD R125, R127.reuse, 0x8 ;  /* 0x000000087f7d7836 */ /* 0x040fe20000000000 */
[----:B------:R-:W-:Y:S01]  /*7cc0*/  FSEL R4, R4, -INF , P0 ;  /* 0xff80000004047808 */ /* 0x000fe20000000000 */
[C---:B------:R-:W-:Y:S01]  /*7cd0*/  VIADD R124, R127.reuse, 0x9 ;  /* 0x000000097f7c7836 */ /* 0x040fe20000000000 */
[CC--:B------:R-:W-:Y:S01]  /*7ce0*/  ISETP.GE.AND P0, PT, R126.reuse, R154.reuse, PT ;  /* 0x0000009a7e00720c */ /* 0x0c0fe20003f06270 */
[----:B------:R-:W-:Y:S01]  /*7cf0*/  VIADD R123, R127, 0x10 ;  /* 0x000000107f7b7836 */ /* 0x000fe20000000000 */
        /* <DEDUP_REMOVED lines=9> */
[----:B------:R-:W-:Y:S01]  /*7d90*/  VIADD R118, R127, 0x21 ;  /* 0x000000217f767836 */ /* 0x000fe20000000000 */
[-C--:B------:R-:W-:Y:S01]  /*7da0*/  ISETP.GE.AND P0, PT, R123, R154.reuse, PT ;  /* 0x0000009a7b00720c */ /* 0x080fe20003f06270 */
[C---:B------:R-:W-:Y:S01]  /*7db0*/  VIADD R105, R127.reuse, 0x28 ;  /* 0x000000287f697836 */ /* 0x040fe20000000000 */
[----:B------:R-:W-:Y:S01]  /*7dc0*/  FSEL R72, R72, -INF , P2 ;  /* 0xff80000048487808 */ /* 0x000fe20001000000 */
[C---:B------:R-:W-:Y:S01]  /*7dd0*/  VIADD R88, R127.reuse, 0x29 ;  /* 0x000000297f587836 */ /* 0x040fe20000000000 */
[----:B------:R-:W-:Y:S01]  /*7de0*/  FSEL R117, R4, -INF , !P4 ;  /* 0xff80000004757808 */ /* 0x000fe20006000000 */
[C---:B------:R-:W-:Y:S01]  /*7df0*/  VIADD R91, R127.reuse, 0x30 ;  /* 0x000000307f5b7836 */ /* 0x040fe20000000000 */
        /* <DEDUP_REMOVED lines=32> */
[----:B------:R-:W-:Y:S01]  /*8000*/  FMNMX3.FTZ R4, R117, R112, R110, !PT ;  /* 0x0000007075047276 */ /* 0x000fe2000781006e */
[C---:B------:R-:W-:Y:S01]  /*8010*/  VIADD R76, R127.reuse, 0x71 ;  /* 0x000000717f4c7836 */ /* 0x040fe20000000000 */
        /* <DEDUP_REMOVED lines=117> */
[C---:B------:R-:W-:Y:S02]  /*8770*/  ISETP.GE.AND P2, PT, R127.reuse, R152, PT ;  /* 0x000000987f00720c */ /* 0x040fe40003f46270 */
[----:B------:R-:W-:Y:S02]  /*8780*/  FMNMX.FTZ R8, R28, R4, !PT ;  /* 0x000000041c087209 */ /* 0x000fe40007810000 */
[----:B------:R-:W-:Y:S02]  /*8790*/  ISETP.GE.AND P0, PT, R126, R152, PT ;  /* 0x000000987e00720c */ /* 0x000fe40003f06270 */
[----:B------:R-:W-:Y:S01]  /*87a0*/  ISETP.GE.AND P1, PT, R127, R151, PT ;  /* 0x000000977f00720c */ /* 0x000fe20003f26270 */
[----:B------:R-:W1:Y:S01]  /*87b0*/  SHFL.BFLY PT, R9, R8, 0x2, 0x1f ;  /* 0x0c401f0008097f89 */ /* 0x000e6200000e0000 */
        /* <DEDUP_REMOVED lines=10> */
[----:B------:R-:W-:Y:S02]  /*8860*/  FSEL R4, R75, -INF , P4 ;  /* 0xff8000004b047808 */ /* 0x000fe40002000000 */
[----:B------:R-:W-:Y:S02]  /*8870*/  FSEL R6, R6, -INF , !P2 ;  /* 0xff80000006067808 */ /* 0x000fe40005000000 */
[----:B-1----:R-:W-:-:S02]  /*8880*/  FMNMX.FTZ R25, R8, R9, !PT ;  /* 0x0000000908197209 */ /* 0x002fc40007810000 */
[-C--:B------:R-:W-:Y:S02]  /*8890*/  ISETP.GE.AND P0, PT, R123, R152.reuse, PT ;  /* 0x000000987b00720c */ /* 0x080fe40003f06270 */
        /* <DEDUP_REMOVED lines=14> */
[----:B------:R-:W-:Y:S02]  /*8980*/  FSEL R17, R62, -INF , P5 ;  /* 0xff8000003e117808 */ /* 0x000fe40002800000 */
[-C--:B------:R-:W-:Y:S02]  /*8990*/  ISETP.GE.AND P1, PT, R121, R151.reuse, PT ;  /* 0x000000977900720c */ /* 0x080fe40003f26270 */
[----:B------:R-:W-:Y:S02]  /*89a0*/  FSEL R12, R12, -INF , !P6 ;  /* 0xff8000000c0c7808 */ /* 0x000fe40007000000 */
[----:B------:R-:W-:-:S02]  /*89b0*/  ISETP.GE.AND P6, PT, R120, R151, PT ;  /* 0x000000977800720c */ /* 0x000fc40003fc6270 */
[----:B------:R-:W-:Y:S02]  /*89c0*/  FSEL R8, R67, -INF , P0 ;  /* 0xff80000043087808 */ /* 0x000fe40000000000 */
[----:B------:R-:W-:Y:S02]  /*89d0*/  FSEL R63, R63, -INF , P2 ;  /* 0xff8000003f3f7808 */ /* 0x000fe40001000000 */
[----:B------:R-:W-:Y:S02]  /*89e0*/  FSEL R17, R17, -INF , !P4 ;  /* 0xff80000011117808 */ /* 0x000fe40006000000 */
[----:B------:R-:W-:Y:S02]  /*89f0*/  FSEL R9, R9, -INF , !P1 ;  /* 0xff80000009097808 */ /* 0x000fe40004800000 */
[-C--:B------:R-:W-:Y:S02]  /*8a00*/  ISETP.GE.AND P2, PT, R88, R152.reuse, PT ;  /* 0x000000985800720c */ /* 0x080fe40003f46270 */
[----:B------:R-:W-:-:S02]  /*8a10*/  ISETP.GE.AND P4, PT, R91, R152, PT ;  /* 0x000000985b00720c */ /* 0x000fc40003f86270 */
[-C--:B------:R-:W-:Y:S02]  /*8a20*/  ISETP.GE.AND P1, PT, R118, R151.reuse, PT ;  /* 0x000000977600720c */ /* 0x080fe40003f26270 */
[----:B------:R-:W-:Y:S02]  /*8a30*/  ISETP.GE.AND P0, PT, R105, R152, PT ;  /* 0x000000986900720c */ /* 0x000fe40003f06270 */
[----:B------:R-:W-:Y:S02]  /*8a40*/  FSEL R8, R8, -INF , !P6 ;  /* 0xff80000008087808 */ /* 0x000fe40007000000 */
[----:B------:R-:W-:Y:S02]  /*8a50*/  ISETP.GE.AND P6, PT, R88, R151, PT ;  /* 0x000000975800720c */ /* 0x000fe40003fc6270 */
[----:B------:R-:W-:Y:S02]  /*8a60*/  FSEL R59, R59, -INF , P2 ;  /* 0xff8000003b3b7808 */ /* 0x000fe40001000000 */
[----:B------:R-:W-:-:S02]  /*8a70*/  FSEL R54, R54, -INF , P4 ;  /* 0xff80000036367808 */ /* 0x000fc40002000000 */
[-C--:B------:R-:W-:Y:S02]  /*8a80*/  ISETP.GE.AND P5, PT, R105, R151.reuse, PT ;  /* 0x000000976900720c */ /* 0x080fe40003fa6270 */
[----:B------:R-:W-:Y:S02]  /*8a90*/  FSEL R58, R58, -INF , P0 ;  /* 0xff8000003a3a7808 */ /* 0x000fe40000000000 */
[----:B------:R-:W-:Y:S02]  /*8aa0*/  FSEL R88, R63, -INF , !P1 ;  /* 0xff8000003f587808 */ /* 0x000fe40004800000 */
[CC--:B------:R-:W-:Y:S02]  /*8ab0*/  ISETP.GE.AND P2, PT, R2.reuse, R152.reuse, PT ;  /* 0x000000980200720c */ /* 0x0c0fe40003f46270 */
[----:B------:R-:W-:Y:S02]  /*8ac0*/  ISETP.GE.AND P4, PT, R2, R151, PT ;  /* 0x000000970200720c */ /* 0x000fe40003f86270 */
[----:B------:R-:W-:-:S02]  /*8ad0*/  ISETP.GE.AND P1, PT, R96, R152, PT ;  /* 0x000000986000720c */ /* 0x000fc40003f26270 */
[----:B-1----:R-:W-:Y:S02]  /*8ae0*/  FMNMX.FTZ R2, R25, R29, !PT ;  /* 0x0000001d19027209 */ /* 0x002fe40007810000 */
[----:B------:R-:W-:Y:S02]  /*8af0*/  FMNMX3.FTZ R25, R21, R7, R6, !PT ;  /* 0x0000000715197276 */ /* 0x000fe40007810006 */
[-C--:B------:R-:W-:Y:S01]  /*8b00*/  ISETP.GE.AND P0, PT, R91, R151.reuse, PT ;  /* 0x000000975b00720c */ /* 0x080fe20003f06270 */
[----:B--2---:R-:W-:Y:S01]  /*8b10*/  FMUL.FTZ R33, R49, R2 ;  /* 0x0000000231217220 */ /* 0x004fe20000410000 */
[----:B------:R-:W-:Y:S02]  /*8b20*/  FSEL R91, R58, -INF , !P5 ;  /* 0xff8000003a5b7808 */ /* 0x000fe40006800000 */
[----:B------:R-:W-:Y:S02]  /*8b30*/  ISETP.GE.AND P5, PT, R96, R151, PT ;  /* 0x000000976000720c */ /* 0x000fe40003fa6270 */
[----:B------:R-:W-:-:S02]  /*8b40*/  FSEL R55, R55, -INF , P1 ;  /* 0xff80000037377808 */ /* 0x000fc40000800000 */
[----:B------:R-:W-:Y:S02]  /*8b50*/  ISETP.GE.AND P1, PT, R102, R152, PT ;  /* 0x000000986600720c */ /* 0x000fe40003f26270 */
[----:B------:R-:W-:Y:S02]  /*8b60*/  FMNMX3.FTZ R25, R25, R4, R12, !PT ;  /* 0x0000000419197276 */ /* 0x000fe4000781000c */
[----:B------:R-:W-:Y:S02]  /*8b70*/  FSEL R96, R59, -INF , !P6 ;  /* 0xff8000003b607808 */ /* 0x000fe40007000000 */
[----:B------:R-:W-:Y:S02]  /*8b80*/  FSEL R105, R54, -INF , !P0 ;  /* 0xff80000036697808 */ /* 0x000fe40004000000 */
[----:B------:R-:W-:Y:S02]  /*8b90*/  ISETP.GE.AND P6, PT, R102, R151, PT ;  /* 0x000000976600720c */ /* 0x000fe40003fc6270 */
[----:B------:R-:W-:-:S02]  /*8ba0*/  FSETP.NEU.FTZ.AND P0, PT, R2, -INF , PT ;  /* 0xff8000000200780b */ /* 0x000fc40003f1d000 */
[----:B------:R-:W-:Y:S02]  /*8bb0*/  FSEL R102, R55, -INF , !P5 ;  /* 0xff80000037667808 */ /* 0x000fe40006800000 */
[----:B------:R-:W-:Y:S02]  /*8bc0*/  ISETP.GE.AND P5, PT, R104, R152, PT ;  /* 0x000000986800720c */ /* 0x000fe40003fa6270 */
[----:B------:R-:W-:Y:S02]  /*8bd0*/  FSEL R43, R43, -INF , P1 ;  /* 0xff8000002b2b7808 */ /* 0x000fe40000800000 */
[----:B------:R-:W-:Y:S02]  /*8be0*/  FMNMX3.FTZ R25, R25, R13, R9, !PT ;  /* 0x0000000d19197276 */ /* 0x000fe40007810009 */
[----:B------:R-:W-:Y:S02]  /*8bf0*/  FSEL R42, R42, -INF , P2 ;  /* 0xff8000002a2a7808 */ /* 0x000fe40001000000 */
[----:B------:R-:W-:-:S02]  /*8c00*/  FSEL R33, R33, RZ, P0 ;  /* 0x000000ff21217208 */ /* 0x000fc40000000000 */
[----:B------:R-:W-:Y:S02]  /*8c10*/  ISETP.GE.AND P2, PT, R104, R151, PT ;  /* 0x000000976800720c */ /* 0x000fe40003f46270 */
[----:B------:R-:W-:Y:S01]  /*8c20*/  ISETP.GE.AND P0, PT, R111, R152, PT ;  /* 0x000000986f00720c */ /* 0x000fe20003f06270 */
[-CC-:B------:R-:W-:Y:S01]  /*8c30*/  FFMA.FTZ R67, R110, R49.reuse, -R33.reuse ;  /* 0x000000316e437223 */ /* 0x180fe20000010821 */
[----:B------:R-:W-:Y:S01]  /*8c40*/  FSEL R38, R38, -INF , P5 ;  /* 0xff80000026267808 */ /* 0x000fe20002800000 */
[-CC-:B------:R-:W-:Y:S01]  /*8c50*/  FFMA.FTZ R65, R112, R49.reuse, -R33.reuse ;  /* 0x0000003170417223 */ /* 0x180fe20000010821 */
[----:B------:R-:W-:Y:S01]  /*8c60*/  FSEL R63, R43, -INF , !P6 ;  /* 0xff8000002b3f7808 */ /* 0x000fe20007000000 */
[-C--:B------:R-:W-:Y:S01]  /*8c70*/  FFMA.FTZ R54, R64, R49.reuse, -R33 ;  /* 0x0000003140367223 */ /* 0x080fe20000010821 */
[----:B------:R-:W-:Y:S01]  /*8c80*/  FMNMX3.FTZ R25, R25, R8, R17, !PT ;  /* 0x0000000819197276 */ /* 0x000fe20007810011 */
[-CC-:B------:R-:W-:Y:S01]  /*8c90*/  FFMA.FTZ R53, R99, R49.reuse, -R33.reuse ;  /* 0x0000003163357223 */ /* 0x180fe20000010821 */
[-C--:B------:R-:W-:Y:S01]  /*8ca0*/  ISETP.GE.AND P6, PT, R107, R152.reuse, PT ;  /* 0x000000986b00720c */ /* 0x080fe20003fc6270 */
[-CC-:B------:R-:W-:Y:S01]  /*8cb0*/  FFMA.FTZ R43, R98, R49.reuse, -R33.reuse ;  /* 0x00000031622b7223 */ /* 0x180fe20000010821 */
[----:B------:R-:W-:Y:S01]  /*8cc0*/  FSEL R104, R42, -INF , !P4 ;  /* 0xff8000002a687808 */ /* 0x000fe20006000000 */
[--C-:B------:R-:W-:Y:S01]  /*8cd0*/  FFMA.FTZ R62, R117, R49, -R33.reuse ;  /* 0x00000031753e7223 */ /* 0x100fe20000010821 */
[----:B------:R-:W-:Y:S01]  /*8ce0*/  ISETP.GE.AND P4, PT, R111, R151, PT ;  /* 0x000000976f00720c */ /* 0x000fe20003f86270 */
[-CC-:B------:R-:W-:Y:S01]  /*8cf0*/  FFMA.FTZ R60, R116, R49.reuse, -R33.reuse ;  /* 0x00000031743c7223 */ /* 0x180fe20000010821 */
[----:B------:R-:W-:Y:S01]  /*8d00*/  ISETP.GE.AND P1, PT, R109, R152, PT ;  /* 0x000000986d00720c */ /* 0x000fe20003f26270 */
[----:B------:R-:W-:Y:S01]  /*8d10*/  MUFU.EX2 R65, R65 ;  /* 0x0000004100417308 */ /* 0x000fe20000000800 */
[----:B------:R-:W-:Y:S01]  /*8d20*/  FSEL R111, R38, -INF , !P2 ;  /* 0xff800000266f7808 */ /* 0x000fe20005000000 */
[-CC-:B------:R-:W-:Y:S01]  /*8d30*/  FFMA.FTZ R61, R115, R49.reuse, -R33.reuse ;  /* 0x00000031733d7223 */ /* 0x180fe20000010821 */
[----:B------:R-:W-:Y:S01]  /*8d40*/  FSEL R39, R39, -INF , P0 ;  /* 0xff80000027277808 */ /* 0x000fe20000000000 */
[-C--:B------:R-:W-:Y:S01]  /*8d50*/  FFMA.FTZ R58, R114, R49.reuse, -R33 ;  /* 0x00000031723a7223 */ /* 0x080fe20000010821 */
[----:B------:R-:W-:Y:S01]  /*8d60*/  FMNMX3.FTZ R25, R25, R88, R91, !PT ;  /* 0x0000005819197276 */ /* 0x000fe2000781005b */
[--C-:B------:R-:W-:Y:S01]  /*8d70*/  FFMA.FTZ R56, R113, R49, -R33.reuse ;  /* 0x0000003171387223 */ /* 0x100fe20000010821 */
[----:B------:R-:W-:Y:S01]  /*8d80*/  ISETP.GE.AND P2, PT, R107, R151, PT ;  /* 0x000000976b00720c */ /* 0x000fe20003f46270 */
[----:B------:R-:W1:Y:S01]  /*8d90*/  MUFU.EX2 R62, R62 ;  /* 0x0000003e003e7308 */ /* 0x000e620000000800 */
[-C--:B------:R-:W-:Y:S01]  /*8da0*/  ISETP.GE.AND P0, PT, R103, R152.reuse, PT ;  /* 0x000000986700720c */ /* 0x080fe20003f06270 */
[-CC-:B------:R-:W-:Y:S01]  /*8db0*/  FFMA.FTZ R40, R92, R49.reuse, -R33.reuse ;  /* 0x000000315c287223 */ /* 0x180fe20000010821 */
[----:B------:R-:W-:Y:S01]  /*8dc0*/  FSEL R35, R35, -INF , P6 ;  /* 0xff80000023237808 */ /* 0x000fe20003000000 */
[-CC-:B------:R-:W-:Y:S01]  /*8dd0*/  FFMA.FTZ R38, R83, R49.reuse, -R33.reuse ;  /* 0x0000003153267223 */ /* 0x180fe20000010821 */
[----:B------:R-:W-:Y:S01]  /*8de0*/  ISETP.GE.AND P6, PT, R100, R152, PT ;  /* 0x000000986400720c */ /* 0x000fe20003fc6270 */
[--C-:B------:R-:W-:Y:S01]  /*8df0*/  FFMA.FTZ R55, R106, R49, -R33.reuse ;  /* 0x000000316a377223 */ /* 0x100fe20000010821 */
[----:B------:R-:W-:Y:S01]  /*8e00*/  ISETP.GE.AND P5, PT, R109, R151, PT ;  /* 0x000000976d00720c */ /* 0x000fe20003fa6270 */
[----:B------:R-:W-:Y:S01]  /*8e10*/  MUFU.EX2 R67, R67 ;  /* 0x0000004300437308 */ /* 0x000fe20000000800 */
[----:B------:R-:W-:Y:S01]  /*8e20*/  FSEL R34, R34, -INF , P1 ;  /* 0xff80000022227808 */ /* 0x000fe20000800000 */
[-CC-:B------:R-:W-:Y:S01]  /*8e30*/  FFMA.FTZ R29, R73, R49.reuse, -R33.reuse ;  /* 0x00000031491d7223 */ /* 0x180fe20000010821 */
[----:B------:R-:W-:Y:S01]  /*8e40*/  FSEL R109, R39, -INF , !P4 ;  /* 0xff800000276d7808 */ /* 0x000fe20006000000 */
[-C--:B------:R-:W-:Y:S01]  /*8e50*/  FFMA.FTZ R39, R89, R49.reuse, -R33 ;  /* 0x0000003159277223 */ /* 0x080fe20000010821 */
[----:B------:R-:W-:Y:S01]  /*8e60*/  FMNMX3.FTZ R25, R25, R96, R105, !PT ;  /* 0x0000006019197276 */ /* 0x000fe20007810069 */
[--C-:B------:R-:W-:Y:S01]  /*8e70*/  FFMA.FTZ R24, R24, R49, -R33.reuse ;  /* 0x0000003118187223 */ /* 0x100fe20000010821 */
[----:B------:R-:W-:Y:S01]  /*8e80*/  ISETP.GE.AND P4, PT, R103, R151, PT ;  /* 0x000000976700720c */ /* 0x000fe20003f86270 */
[----:B------:R-:W2:Y:S01]  /*8e90*/  MUFU.EX2 R60, R60 ;  /* 0x0000003c003c7308 */ /* 0x000ea20000000800 */
[----:B------:R-:W-:Y:S01]  /*8ea0*/  FSEL R30, R30, -INF , P0 ;  /* 0xff8000001e1e7808 */ /* 0x000fe20000000000 */
[-CC-:B------:R-:W-:Y:S01]  /*8eb0*/  FFMA.FTZ R37, R37, R49.reuse, -R33.reuse ;  /* 0x0000003125257223 */ /* 0x180fe20000010821 */
[----:B------:R-:W-:Y:S01]  /*8ec0*/  FSEL R110, R35, -INF , !P2 ;  /* 0xff800000236e7808 */ /* 0x000fe20005000000 */
[--C-:B------:R-:W-:Y:S01]  /*8ed0*/  FFMA.FTZ R35, R82, R49, -R33.reuse ;  /* 0x0000003152237223 */ /* 0x100fe20000010821 */
[----:B------:R-:W-:Y:S01]  /*8ee0*/  ISETP.GE.AND P0, PT, R100, R151, PT ;  /* 0x000000976400720c */ /* 0x000fe20003f06270 */
[-CC-:B------:R-:W-:Y:S01]  /*8ef0*/  FFMA.FTZ R95, R95, R49.reuse, -R33.reuse ;  /* 0x000000315f5f7223 */ /* 0x180fe20000010821 */
[-C--:B------:R-:W-:Y:S01]  /*8f00*/  ISETP.GE.AND P2, PT, R94, R152.reuse, PT ;  /* 0x000000985e00720c */ /* 0x080fe20003f46270 */
[----:B------:R-:W-:Y:S01]  /*8f10*/  MUFU.EX2 R61, R61 ;  /* 0x0000003d003d7308 */ /* 0x000fe20000000800 */
[----:B------:R-:W-:Y:S01]  /*8f20*/  FSEL R26, R26, -INF , P6 ;  /* 0xff8000001a1a7808 */ /* 0x000fe20003000000 */
[-CC-:B------:R-:W-:Y:S01]  /*8f30*/  FFMA.FTZ R52, R52, R49.reuse, -R33.reuse ;  /* 0x0000003134347223 */ /* 0x180fe20000010821 */
[----:B------:R-:W-:Y:S01]  /*8f40*/  ISETP.GE.AND P1, PT, R101, R152, PT ;  /* 0x000000986500720c */ /* 0x000fe20003f26270 */
[-CC-:B------:R-:W-:Y:S01]  /*8f50*/  FFMA.FTZ R157, R28, R49.reuse, -R33.reuse ;  /* 0x000000311c9d7223 */ /* 0x180fe20000010821 */
[----:B------:R-:W-:Y:S01]  /*8f60*/  FSEL R112, R34, -INF , !P5 ;  /* 0xff80000022707808 */ /* 0x000fe20006800000 */
[----:B------:R-:W-:Y:S01]  /*8f70*/  FFMA.FTZ R34, R81, R49, -R33 ;  /* 0x0000003151227223 */ /* 0x000fe20000010821 */
[----:B------:R-:W-:Y:S01]  /*8f80*/  FMNMX3.FTZ R25, R25, R102, R104, !PT ;  /* 0x0000006619197276 */ /* 0x000fe20007810068 */
[----:B------:R-:W-:Y:S01]  /*8f90*/  MUFU.EX2 R58, R58 ;  /* 0x0000003a003a7308 */ /* 0x000fe20000000800 */
[----:B------:R-:W-:-:S02]  /*8fa0*/  ISETP.GE.AND P5, PT, R101, R151, PT ;  /* 0x000000976500720c */ /* 0x000fc40003fa6270 */
[----:B------:R-:W-:Y:S01]  /*8fb0*/  FSEL R107, R30, -INF , !P4 ;  /* 0xff8000001e6b7808 */ /* 0x000fe20006000000 */
[--C-:B------:R-:W-:Y:S01]  /*8fc0*/  FFMA.FTZ R30, R80, R49, -R33.reuse ;  /* 0x00000031501e7223 */ /* 0x100fe20000010821 */
[----:B------:R-:W-:Y:S02]  /*8fd0*/  ISETP.GE.AND P4, PT, R94, R151, PT ;  /* 0x000000975e00720c */ /* 0x000fe40003f86270 */
[----:B------:R-:W-:Y:S01]  /*8fe0*/  FSEL R27, R27, -INF , P2 ;  /* 0xff8000001b1b7808 */ /* 0x000fe20001000000 */
[----:B------:R-:W-:Y:S01]  /*8ff0*/  MUFU.EX2 R56, R56 ;  /* 0x0000003800387308 */ /* 0x000fe20000000800 */
[----:B------:R-:W-:Y:S01]  /*9000*/  FSEL R101, R26, -INF , !P0 ;  /* 0xff8000001a657808 */ /* 0x000fe20004000000 */
[----:B------:R-:W-:Y:S01]  /*9010*/  FFMA.FTZ R26, R72, R49, -R33 ;  /* 0x00000031481a7223 */ /* 0x000fe20000010821 */
[----:B------:R-:W-:Y:S02]  /*9020*/  FSEL R31, R31, -INF , P1 ;  /* 0xff8000001f1f7808 */ /* 0x000fe40000800000 */
[----:B------:R-:W-:-:S02]  /*9030*/  ISETP.GE.AND P0, PT, R79, R152, PT ;  /* 0x000000984f00720c */ /* 0x000fc40003f06270 */
[----:B------:R-:W-:Y:S01]  /*9040*/  ISETP.GE.AND P1, PT, R93, R152, PT ;  /* 0x000000985d00720c */ /* 0x000fe20003f26270 */
[----:B------:R-:W-:Y:S01]  /*9050*/  MUFU.EX2 R54, R54 ;  /* 0x0000003600367308 */ /* 0x000fe20000000800 */
[----:B------:R-:W-:Y:S02]  /*9060*/  FMNMX3.FTZ R25, R25, R63, R111, !PT ;  /* 0x0000003f19197276 */ /* 0x000fe4000781006f */
[----:B------:R-:W-:Y:S01]  /*9070*/  FSEL R100, R27, -INF , !P4 ;  /* 0xff8000001b647808 */ /* 0x000fe20006000000 */
[----:B------:R-:W-:Y:S01]  /*9080*/  FFMA.FTZ R27, R69, R49, -R33 ;  /* 0x00000031451b7223 */ /* 0x000fe20000010821 */
[----:B------:R-:W-:Y:S02]  /*9090*/  ISETP.GE.AND P4, PT, R79, R151, PT ;  /* 0x000000974f00720c */ /* 0x000fe40003f86270 */
[----:B------:R-:W-:Y:S01]  /*90a0*/  FSEL R18, R18, -INF , P0 ;  /* 0xff80000012127808 */ /* 0x000fe20000000000 */
[----:B------:R-:W-:Y:S01]  /*90b0*/  MUFU.EX2 R55, R55 ;  /* 0x0000003700377308 */ /* 0x000fe20000000800 */
[----:B------:R-:W-:-:S02]  /*90c0*/  FSEL R22, R22, -INF , P1 ;  /* 0xff80000016167808 */ /* 0x000fc40000800000 */
[----:B------:R-:W-:Y:S02]  /*90d0*/  FMNMX3.FTZ R25, R25, R109, R112, !PT ;  /* 0x0000006d19197276 */ /* 0x000fe40007810070 */
[-C--:B------:R-:W-:Y:S02]  /*90e0*/  ISETP.GE.AND P1, PT, R78, R152.reuse, PT ;  /* 0x000000984e00720c */ /* 0x080fe40003f26270 */
[----:B------:R-:W-:Y:S01]  /*90f0*/  ISETP.GE.AND P2, PT, R90, R152, PT ;  /* 0x000000985a00720c */ /* 0x000fe20003f46270 */
[----:B------:R-:W-:Y:S01]  /*9100*/  MUFU.EX2 R53, R53 ;  /* 0x0000003500357308 */ /* 0x000fe20000000800 */
[----:B------:R-:W-:Y:S02]  /*9110*/  FSEL R57, R18, -INF , !P4 ;  /* 0xff80000012397808 */ /* 0x000fe40006000000 */
[----:B------:R-:W-:Y:S02]  /*9120*/  ISETP.GE.AND P6, PT, R93, R151, PT ;  /* 0x000000975d00720c */ /* 0x000fe40003fc6270 */
[----:B------:R-:W-:-:S02]  /*9130*/  FSEL R103, R31, -INF , !P5 ;  /* 0xff8000001f677808 */ /* 0x000fc40006800000 */
[----:B------:R-:W-:Y:S01]  /*9140*/  FMNMX3.FTZ R18, R25, R110, R107, !PT ;  /* 0x0000006e19127276 */ /* 0x000fe2000781006b */
[--C-:B------:R-:W-:Y:S01]  /*9150*/  FFMA.FTZ R25, R68, R49, -R33.reuse ;  /* 0x0000003144197223 */ /* 0x100fe20000010821 */
[----:B------:R-:W-:Y:S01]  /*9160*/  FSEL R19, R19, -INF , P1 ;  /* 0xff80000013137808 */ /* 0x000fe20000800000 */
[----:B------:R-:W-:Y:S01]  /*9170*/  MUFU.EX2 R43, R43 ;  /* 0x0000002b002b7308 */ /* 0x000fe20000000800 */
[-C--:B------:R-:W-:Y:S02]  /*9180*/  ISETP.GE.AND P0, PT, R76, R152.reuse, PT ;  /* 0x000000984c00720c */ /* 0x080fe40003f06270 */
[-C--:B------:R-:W-:Y:S02]  /*9190*/  ISETP.GE.AND P1, PT, R50, R152.reuse, PT ;  /* 0x000000983200720c */ /* 0x080fe40003f26270 */
[----:B------:R-:W-:Y:S02]  /*91a0*/  ISETP.GE.AND P5, PT, R90, R151, PT ;  /* 0x000000975a00720c */ /* 0x000fe40003fa6270 */
[----:B------:R-:W-:Y:S01]  /*91b0*/  FSEL R23, R23, -INF , P2 ;  /* 0xff80000017177808 */ /* 0x000fe20001000000 */
[----:B------:R-:W-:Y:S01]  /*91c0*/  MUFU.EX2 R40, R40 ;  /* 0x0000002800287308 */ /* 0x000fe20000000800 */
[----:B------:R-:W-:Y:S01]  /*91d0*/  FSEL R90, R22, -INF , !P6 ;  /* 0xff800000165a7808 */ /* 0x000fe20007000000 */
[-CC-:B------:R-:W-:Y:S01]  /*91e0*/  FFMA.FTZ R22, R20, R49.reuse, -R33.reuse ;  /* 0x0000003114167223 */ /* 0x180fe20000010821 */
[----:B------:R-:W-:Y:S01]  /*91f0*/  ISETP.GE.AND P2, PT, R77, R152, PT ;  /* 0x000000984d00720c */ /* 0x000fe20003f46270 */
[----:B------:R-:W-:Y:S01]  /*9200*/  FFMA.FTZ R20, R5, R49, -R33 ;  /* 0x0000003105147223 */ /* 0x000fe20000010821 */
[----:B------:R-:W-:-:S02]  /*9210*/  FMNMX3.FTZ R18, R18, R103, R101, !PT ;  /* 0x0000006712127276 */ /* 0x000fc40007810065 */
[----:B------:R-:W-:Y:S01]  /*9220*/  FSEL R15, R15, -INF , P0 ;  /* 0xff8000000f0f7808 */ /* 0x000fe20000000000 */
[----:B------:R-:W-:Y:S01]  /*9230*/  MUFU.EX2 R39, R39 ;  /* 0x0000002700277308 */ /* 0x000fe20000000800 */
[----:B------:R-:W-:Y:S02]  /*9240*/  FSEL R10, R10, -INF , P1 ;  /* 0xff8000000a0a7808 */ /* 0x000fe40000800000 */
[----:B------:R-:W-:Y:S01]  /*9250*/  FSEL R64, R23, -INF , !P5 ;  /* 0xff80000017407808 */ /* 0x000fe20006800000 */
[----:B------:R-:W-:Y:S01]  /*9260*/  FFMA.FTZ R23, R32, R49, -R33 ;  /* 0x0000003120177223 */ /* 0x000fe20000010821 */
[C---:B------:R-:W-:Y:S02]  /*9270*/  ISETP.GE.AND P0, PT, R0.reuse, R152, PT ;  /* 0x000000980000720c */ /* 0x040fe40003f06270 */
[-C--:B------:R-:W-:Y:S01]  /*9280*/  ISETP.GE.AND P1, PT, R0, R151.reuse, PT ;  /* 0x000000970000720c */ /* 0x080fe20003f26270 */
[----:B------:R-:W-:Y:S01]  /*9290*/  MUFU.EX2 R38, R38 ;  /* 0x0000002600267308 */ /* 0x000fe20000000800 */
[----:B------:R-:W-:-:S02]  /*92a0*/  ISETP.GE.AND P6, PT, R78, R151, PT ;  /* 0x000000974e00720c */ /* 0x000fc40003fc6270 */
[-C--:B------:R-:W-:Y:S02]  /*92b0*/  ISETP.GE.AND P5, PT, R77, R151.reuse, PT ;  /* 0x000000974d00720c */ /* 0x080fe40003fa6270 */
[----:B------:R-:W-:Y:S02]  /*92c0*/  FSEL R14, R14, -INF , P2 ;  /* 0xff8000000e0e7808 */ /* 0x000fe40001000000 */
[----:B------:R-:W-:Y:S01]  /*92d0*/  FMNMX3.FTZ R0, R18, R100, R90, !PT ;  /* 0x0000006412007276 */ /* 0x000fe2000781005a */
[----:B------:R-:W-:Y:S01]  /*92e0*/  MUFU.EX2 R35, R35 ;  /* 0x0000002300237308 */ /* 0x000fe20000000800 */
[-C--:B------:R-:W-:Y:S02]  /*92f0*/  ISETP.GE.AND P4, PT, R76, R151.reuse, PT ;  /* 0x000000974c00720c */ /* 0x080fe40003f86270 */
[----:B------:R-:W-:Y:S01]  /*9300*/  ISETP.GE.AND P2, PT, R50, R151, PT ;  /* 0x000000973200720c */ /* 0x000fe20003f46270 */
[----:B------:R-:W-:Y:S01]  /*9310*/  FFMA.FTZ R50, R97, R49, -R33 ;  /* 0x0000003161327223 */ /* 0x000fe20000010821 */
[----:B------:R-:W-:-:S02]  /*9320*/  FSEL R59, R19, -INF , !P6 ;  /* 0xff800000133b7808 */ /* 0x000fc40007000000 */
[----:B------:R-:W-:Y:S01]  /*9330*/  FSEL R42, R14, -INF , !P5 ;  /* 0xff8000000e2a7808 */ /* 0x000fe20006800000 */
[----:B------:R-:W-:Y:S01]  /*9340*/  MUFU.EX2 R34, R34 ;  /* 0x0000002200227308 */ /* 0x000fe20000000800 */
[----:B------:R-:W-:Y:S02]  /*9350*/  FMNMX3.FTZ R0, R0, R64, R57, !PT ;  /* 0x0000004000007276 */ /* 0x000fe40007810039 */
[----:B------:R-:W-:Y:S02]  /*9360*/  FSEL R11, R11, -INF , P0 ;  /* 0xff8000000b0b7808 */ /* 0x000fe40000000000 */
[----:B------:R-:W-:Y:S02]  /*9370*/  FSEL R41, R15, -INF , !P4 ;  /* 0xff8000000f297808 */ /* 0x000fe40006000000 */
[----:B------:R-:W-:Y:S01]  /*9380*/  FSEL R36, R10, -INF , !P2 ;  /* 0xff8000000a247808 */ /* 0x000fe20005000000 */
[----:B------:R-:W-:Y:S01]  /*9390*/  MUFU.EX2 R50, R50 ;  /* 0x0000003200327308 */ /* 0x000fe20000000800 */
[----:B------:R-:W-:-:S02]  /*93a0*/  FMNMX3.FTZ R0, R0, R59, R42, !PT ;  /* 0x0000003b00007276 */ /* 0x000fc4000781002a */
[----:B------:R-:W-:Y:S02]  /*93b0*/  FSEL R31, R11, -INF , !P1 ;  /* 0xff8000000b1f7808 */ /* 0x000fe40004800000 */
[----:B------:R-:W-:Y:S02]  /*93c0*/  FMNMX3.FTZ R0, R0, R41, R36, !PT ;  /* 0x0000002900007276 */ /* 0x000fe40007810024 */
[----:B------:R-:W-:Y:S01]  /*93d0*/  LEA R129, R129, UR6, 0x1 ;  /* 0x0000000681817c11 */ /* 0x000fe2000f8e08ff */
[----:B------:R-:W-:Y:S01]  /*93e0*/  MUFU.EX2 R30, R30 ;  /* 0x0000001e001e7308 */ /* 0x000fe20000000800 */
[----:B------:R-:W-:Y:S02]  /*93f0*/  FMNMX.FTZ R0, R31, R0, !PT ;  /* 0x000000001f007209 */ /* 0x000fe40007810000 */
[----:B-1----:R-:W-:Y:S01]  /*9400*/  F2FP.BF16.F32.PACK_AB R68, R65, R62 ;  /* 0x0000003e4144723e */ /* 0x002fe200000010ff */
[----:B------:R-:W-:Y:S01]  /*9410*/  LDSM.16.MT88.4 R76, [R129+0x3000] ;  /* 0x00300000814c783b */ /* 0x000fe20000004200 */
[----:B------:R-:W-:Y:S01]  /*9420*/  IMAD.IADD R51, R51, 0x1, R129 ;  /* 0x0000000133337824 */ /* 0x000fe200078e0281 */
[----:B--2---:R-:W-:Y:S01]  /*9430*/  F2FP.BF16.F32.PACK_AB R70, R60, R67 ;  /* 0x000000433c46723e */ /* 0x004fe200000010ff */
[----:B------:R-:W-:Y:S01]  /*9440*/  FADD.FTZ R65, R62, R65 ;  /* 0x000000413e417221 */ /* 0x000fe20000010000 */
[----:B------:R-:W1:Y:S01]  /*9450*/  SHFL.BFLY PT, R10, R0, 0x2, 0x1f ;  /* 0x0c401f00000a7f89 */ /* 0x000e6200000e0000 */
[----:B------:R-:W-:Y:S01]  /*9460*/  MUFU.EX2 R29, R29 ;  /* 0x0000001d001d7308 */ /* 0x000fe20000000800 */
[----:B------:R-:W-:-:S02]  /*9470*/  VIADD R155, R129, 0x3000 ;  /* 0x00003000819b7836 */ /* 0x000fc40000000000 */
[----:B------:R-:W-:-:S04]  /*9480*/  FADD.FTZ R67, R67, R65 ;  /* 0x0000004143437221 */ /* 0x000fc80000010000 */
[----:B------:R-:W-:Y:S01]  /*9490*/  FADD.FTZ R67, R60, R67 ;  /* 0x000000433c437221 */ /* 0x000fe20000010000 */
        /* <DEDUP_REMOVED lines=50> */
[----:B------:R-:W-:Y:S01]  /*97c0*/  FADD.FTZ R97, R98, R97 ;  /* 0x0000006162617221 */ /* 0x000fe20000010000 */
[-CC-:B------:R-:W-:Y:S01]  /*97d0*/  FFMA.FTZ R62, R90, R49.reuse, -R32.reuse ;  /* 0x000000315a3e7223 */ /* 0x180fe20000010820 */
[-CC-:B------:R-:W-:Y:S01]  /*97e0*/  FFMA.FTZ R60, R64, R49.reuse, -R32.reuse ;  /* 0x00000031403c7223 */ /* 0x180fe20000010820 */
[-CC-:B------:R-:W-:Y:S01]  /*97f0*/  FFMA.FTZ R57, R57, R49.reuse, -R32.reuse ;  /* 0x0000003139397223 */ /* 0x180fe20000010820 */
[----:B------:R-:W-:Y:S01]  /*9800*/  MUFU.EX2 R93, R93 ;  /* 0x0000005d005d7308 */ /* 0x000fe20000000800 */
[-CC-:B------:R-:W-:Y:S01]  /*9810*/  FFMA.FTZ R33, R42, R49.reuse, -R32.reuse ;  /* 0x000000312a217223 */ /* 0x180fe20000010820 */
[-CC-:B------:R-:W-:Y:S01]  /*9820*/  FFMA.FTZ R28, R41, R49.reuse, -R32.reuse ;  /* 0x00000031291c7223 */ /* 0x180fe20000010820 */
[-CC-:B------:R-:W-:Y:S01]  /*9830*/  FFMA.FTZ R156, R31, R49.reuse, -R32.reuse ;  /* 0x000000311f9c7223 */ /* 0x180fe20000010820 */
[----:B------:R-:W-:-:S04]  /*9840*/  FFMA.FTZ R36, R36, R49, -R32 ;  /* 0x0000003124247223 */ /* 0x000fc80000010820 */
        /* <DEDUP_REMOVED lines=10> */
[----:B------:R-:W-:Y:S01]  /*98f0*/  F2FP.BF16.F32.PACK_AB R4, R58, R61 ;  /* 0x0000003d3a04723e */ /* 0x000fe200000010ff */
[----:B------:R-:W-:Y:S01]  /*9900*/  FADD.FTZ R61, R61, R67 ;  /* 0x000000433d3d7221 */ /* 0x000fe20000010000 */
[----:B----4-:R-:W-:Y:S01]  /*9910*/  F2FP.BF16.F32.PACK_AB R5, R89, R93 ;  /* 0x0000005d5905723e */ /* 0x010fe200000010ff */
[----:B------:R-:W-:-:S03]  /*9920*/  FADD.FTZ R93, R93, R99 ;  /* 0x000000635d5d7221 */ /* 0x000fc60000010000 */
[----:B------:R-:W4:Y:S01]  /*9930*/  MUFU.EX2 R88, R88 ;  /* 0x0000005800587308 */ /* 0x000f220000000800 */
[----:B------:R-:W-:Y:S01]  /*9940*/  HMMA.16816.F32.BF16 R68, R68, R6, RZ ;  /* 0x000000064444723c */ /* 0x000fe200000418ff */
[----:B------:R-:W-:Y:S01]  /*9950*/  F2FP.BF16.F32.PACK_AB R6, R54, R56 ;  /* 0x000000383606723e */ /* 0x000fe200000010ff */
[----:B------:R-:W-:Y:S01]  /*9960*/  FADD.FTZ R93, R89, R93 ;  /* 0x0000005d595d7221 */ /* 0x000fe20000010000 */
[----:B-1----:R-:W-:-:S03]  /*9970*/  F2FP.BF16.F32.PACK_AB R7, R66, R87 ;  /* 0x000000574207723e */ /* 0x002fc600000010ff */
[----:B------:R-:W-:Y:S01]  /*9980*/  FADD.FTZ R87, R87, R93 ;  /* 0x0000005d57577221 */ /* 0x000fe20000010000 */
[----:B------:R-:W-:Y:S03]  /*9990*/  MUFU.EX2 R91, R91 ;  /* 0x0000005b005b7308 */ /* 0x000fe60000000800 */
[C---:B--2---:R-:W-:Y:S05]  /*99a0*/  HMMA.16816.F32.BF16 R80, R4.reuse, R12, R80 ;  /* 0x0000000c0450723c */ /* 0x044fea0000041850 */
[----:B------:R-:W-:Y:S01]  /*99b0*/  FADD.FTZ R87, R66, R87 ;  /* 0x0000005742577221 */ /* 0x000fe20000010000 */
[----:B------:R-:W1:Y:S02]  /*99c0*/  MUFU.EX2 R96, R96 ;  /* 0x0000006000607308 */ /* 0x000e640000000800 */
[C---:B------:R-:W-:Y:S01]  /*99d0*/  HMMA.16816.F32.BF16 R76, R4.reuse, R14, R76 ;  /* 0x0000000e044c723c */ /* 0x040fe2000004184c */
[----:B------:R-:W2:Y:S05]  /*99e0*/  LDSM.16.MT88.4 R12, [R51+0x3800] ;  /* 0x00380000330c783b */ /* 0x000eaa0000004200 */
[----:B------:R-:W5:Y:S02]  /*99f0*/  MUFU.EX2 R106, R106 ;  /* 0x0000006a006a7308 */ /* 0x000f640000000800 */
[C---:B---3--:R-:W-:Y:S06]  /*9a00*/  HMMA.16816.F32.BF16 R72, R4.reuse, R8, R72 ;  /* 0x000000080448723c */ /* 0x048fec0000041848 */
[----:B------:R-:W3:Y:S02]  /*9a10*/  MUFU.EX2 R102, R102 ;  /* 0x0000006600667308 */ /* 0x000ee40000000800 */
[----:B------:R-:W-:Y:S03]  /*9a20*/  HMMA.16816.F32.BF16 R68, R4, R10, R68 ;  /* 0x0000000a0444723c */ /* 0x000fe60000041844 */
[----:B------:R-:W-:Y:S01]  /*9a30*/  F2FP.BF16.F32.PACK_AB R4, R53, R55 ;  /* 0x000000373504723e */ /* 0x000fe200000010ff */
[----:B------:R-:W3:Y:S01]  /*9a40*/  LDSM.16.MT88.4 R8, [R129+0x3c00] ;  /* 0x003c00008108783b */ /* 0x000ee20000004200 */
[----:B------:R-:W-:-:S02]  /*9a50*/  F2FP.BF16.F32.PACK_AB R6, R50, R43 ;  /* 0x0000002b3206723e */ /* 0x000fc400000010ff */
[----:B----4-:R-:W-:Y:S01]  /*9a60*/  F2FP.BF16.F32.PACK_AB R5, R88, R92 ;  /* 0x0000005c5805723e */ /* 0x010fe200000010ff */
[----:B------:R-:W-:Y:S01]  /*9a70*/  MUFU.EX2 R104, R104 ;  /* 0x0000006800687308 */ /* 0x000fe20000000800 */
[----:B-1----:R-:W-:Y:S01]  /*9a80*/  F2FP.BF16.F32.PACK_AB R7, R96, R91 ;  /* 0x0000005b6007723e */ /* 0x002fe200000010ff */
[----:B------:R-:W-:-:S04]  /*9a90*/  FADD.FTZ R92, R92, R87 ;  /* 0x000000575c5c7221 */ /* 0x000fc80000010000 */
[----:B------:R-:W-:Y:S02]  /*9aa0*/  FADD.FTZ R92, R88, R92 ;  /* 0x0000005c585c7221 */ /* 0x000fe40000010000 */
[----:B-----5:R-:W-:Y:S01]  /*9ab0*/  HMMA.16816.F32.BF16 R80, R4, R16, R80 ;  /* 0x000000100450723c */ /* 0x020fe20000041850 */
[----:B------:R-:W1:Y:S02]  /*9ac0*/  MUFU.EX2 R105, R105 ;  /* 0x0000006900697308 */ /* 0x000e640000000800 */
[----:B------:R-:W-:-:S04]  /*9ad0*/  FADD.FTZ R92, R91, R92 ;  /* 0x0000005c5b5c7221 */ /* 0x000fc80000010000 */
[----:B------:R-:W-:Y:S01]  /*9ae0*/  FADD.FTZ R96, R96, R92 ;  /* 0x0000005c60607221 */ /* 0x000fe20000010000 */
[----:B------:R-:W-:Y:S01]  /*9af0*/  HMMA.16816.F32.BF16 R76, R4, R18, R76 ;  /* 0x00000012044c723c */ /* 0x000fe2000004184c */
[----:B------:R-:W4:Y:S01]  /*9b00*/  LDSM.16.MT88.4 R16, [R51+0x3c00] ;  /* 0x003c00003310783b */ /* 0x000f220000004200 */
[----:B------:R-:W-:Y:S01]  /*9b10*/  MUFU.EX2 R111, R111 ;  /* 0x0000006f006f7308 */ /* 0x000fe20000000800 */
[----:B------:R-:W-:-:S05]  /*9b20*/  FADD.FTZ R96, R106, R96 ;  /* 0x000000606a607221 */ /* 0x000fca0000010000 */
[C---:B--2---:R-:W-:Y:S02]  /*9b30*/  HMMA.16816.F32.BF16 R72, R4.reuse, R12, R72 ;  /* 0x0000000c0448723c */ /* 0x044fe40000041848 */
[----:B------:R-:W2:Y:S06]  /*9b40*/  MUFU.EX2 R109, R109 ;  /* 0x0000006d006d7308 */ /* 0x000eac0000000800 */
[----:B------:R-:W-:Y:S01]  /*9b50*/  HMMA.16816.F32.BF16 R68, R4, R14, R68 ;  /* 0x0000000e0444723c */ /* 0x000fe20000041844 */
[----:B------:R-:W5:Y:S02]  /*9b60*/  LDSM.16.MT88.4 R12, [R129+0x4000] ;  /* 0x00400000810c783b */ /* 0x000f640000004200 */
[----:B------:R-:W-:Y:S01]  /*9b70*/  F2FP.BF16.F32.PACK_AB R4, R39, R40 ;  /* 0x000000282704723e */ /* 0x000fe200000010ff */
[----:B------:R-:W-:Y:S01]  /*9b80*/  MUFU.EX2 R108, R108 ;  /* 0x0000006c006c7308 */ /* 0x000fe20000000800 */
[----:B------:R-:W-:-:S02]  /*9b90*/  F2FP.BF16.F32.PACK_AB R6, R35, R38 ;  /* 0x000000262306723e */ /* 0x000fc400000010ff */
[C---:B---3--:R-:W-:Y:S01]  /*9ba0*/  F2FP.BF16.F32.PACK_AB R5, R102.reuse, R106 ;  /* 0x0000006a6605723e */ /* 0x048fe200000010ff */
[----:B------:R-:W-:Y:S01]  /*9bb0*/  FADD.FTZ R102, R102, R96 ;  /* 0x0000006066667221 */ /* 0x000fe20000010000 */
[----:B-1----:R-:W-:-:S03]  /*9bc0*/  F2FP.BF16.F32.PACK_AB R7, R105, R104 ;  /* 0x000000686907723e */ /* 0x002fc600000010ff */
[----:B------:R-:W1:Y:S01]  /*9bd0*/  MUFU.EX2 R110, R110 ;  /* 0x0000006e006e7308 */ /* 0x000e620000000800 */
[----:B------:R-:W-:-:S03]  /*9be0*/  FADD.FTZ R104, R104, R102 ;  /* 0x0000006668687221 */ /* 0x000fc60000010000 */
[C---:B------:R-:W-:Y:S03]  /*9bf0*/  HMMA.16816.F32.BF16 R80, R4.reuse, R8, R80 ;  /* 0x000000080450723c */ /* 0x040fe60000041850 */
[----:B------:R-:W-:Y:S01]  /*9c00*/  FADD.FTZ R104, R105, R104 ;  /* 0x0000006869687221 */ /* 0x000fe20000010000 */
[----:B------:R-:W3:Y:S04]  /*9c10*/  MUFU.EX2 R107, R107 ;  /* 0x0000006b006b7308 */ /* 0x000ee80000000800 */
[C---:B------:R-:W-:Y:S01]  /*9c20*/  HMMA.16816.F32.BF16 R76, R4.reuse, R10, R76 ;  /* 0x0000000a044c723c */ /* 0x040fe2000004184c */
[----:B------:R-:W3:Y:S03]  /*9c30*/  LDSM.16.MT88.4 R8, [R51+0x4000] ;  /* 0x004000003308783b */ /* 0x000ee60000004200 */
[----:B------:R-:W3:Y:S04]  /*9c40*/  MUFU.EX2 R103, R103 ;  /* 0x0000006700677308 */ /* 0x000ee80000000800 */
[C---:B----4-:R-:W-:Y:S04]  /*9c50*/  HMMA.16816.F32.BF16 R72, R4.reuse, R16, R72 ;  /* 0x000000100448723c */ /* 0x050fe80000041848 */
[----:B------:R-:W-:Y:S04]  /*9c60*/  MUFU.EX2 R101, R101 ;  /* 0x0000006500657308 */ /* 0x000fe80000000800 */
[----:B------:R-:W-:Y:S01]  /*9c70*/  HMMA.16816.F32.BF16 R68, R4, R18, R68 ;  /* 0x000000120444723c */ /* 0x000fe20000041844 */
[----:B------:R-:W4:Y:S02]  /*9c80*/  LDSM.16.MT88.4 R16, [R129+0x4400] ;  /* 0x004400008110783b */ /* 0x000f240000004200 */
[----:B------:R-:W-:-:S02]  /*9c90*/  F2FP.BF16.F32.PACK_AB R4, R30, R34 ;  /* 0x000000221e04723e */ /* 0x000fc400000010ff */
[----:B------:R-:W-:Y:S01]  /*9ca0*/  F2FP.BF16.F32.PACK_AB R6, R27, R29 ;  /* 0x0000001d1b06723e */ /* 0x000fe200000010ff */
[----:B------:R-:W4:Y:S01]  /*9cb0*/  MUFU.EX2 R100, R100 ;  /* 0x0000006400647308 */ /* 0x000f220000000800 */
[----:B--2---:R-:W-:Y:S01]  /*9cc0*/  F2FP.BF16.F32.PACK_AB R5, R109, R111 ;  /* 0x0000006f6d05723e */ /* 0x004fe200000010ff */
[----:B------:R-:W-:Y:S01]  /*9cd0*/  FADD.FTZ R111, R111, R104 ;  /* 0x000000686f6f7221 */ /* 0x000fe20000010000 */
[----:B-1----:R-:W-:-:S03]  /*9ce0*/  F2FP.BF16.F32.PACK_AB R7, R110, R108 ;  /* 0x0000006c6e07723e */ /* 0x002fc600000010ff */
[----:B------:R-:W-:Y:S02]  /*9cf0*/  FADD.FTZ R111, R109, R111 ;  /* 0x0000006f6d6f7221 */ /* 0x000fe40000010000 */
[----:B------:R-:W1:Y:S02]  /*9d00*/  MUFU.EX2 R21, R21 ;  /* 0x0000001500157308 */ /* 0x000e640000000800 */
[----:B-----5:R-:W-:Y:S03]  /*9d10*/  HMMA.16816.F32.BF16 R80, R4, R12, R80 ;  /* 0x0000000c0450723c */ /* 0x020fe60000041850 */
[----:B------:R-:W-:-:S04]  /*9d20*/  FADD.FTZ R111, R108, R111 ;  /* 0x0000006f6c6f7221 */ /* 0x000fc80000010000 */
[----:B------:R-:W-:Y:S01]  /*9d30*/  FADD.FTZ R110, R110, R111 ;  /* 0x0000006f6e6e7221 */ /* 0x000fe20000010000 */
[----:B------:R-:W-:Y:S01]  /*9d40*/  MUFU.EX2 R62, R62 ;  /* 0x0000003e003e7308 */ /* 0x000fe20000000800 */
[----:B------:R-:W-:Y:S01]  /*9d50*/  HMMA.16816.F32.BF16 R76, R4, R14, R76 ;  /* 0x0000000e044c723c */ /* 0x000fe2000004184c */
[----:B------:R-:W2:Y:S02]  /*9d60*/  LDSM.16.MT88.4 R12, [R51+0x4400] ;  /* 0x00440000330c783b */ /* 0x000ea40000004200 */
[----:B---3--:R-:W-:-:S04]  /*9d70*/  FADD.FTZ R110, R107, R110 ;  /* 0x0000006e6b6e7221 */ /* 0x008fc80000010000 */
[----:B------:R-:W3:Y:S01]  /*9d80*/  MUFU.EX2 R60, R60 ;  /* 0x0000003c003c7308 */ /* 0x000ee20000000800 */
[----:B------:R-:W-:Y:S01]  /*9d90*/  FADD.FTZ R110, R103, R110 ;  /* 0x0000006e676e7221 */ /* 0x000fe20000010000 */
[C---:B------:R-:W-:Y:S06]  /*9da0*/  HMMA.16816.F32.BF16 R72, R4.reuse, R8, R72 ;  /* 0x000000080448723c */ /* 0x040fec0000041848 */
[----:B------:R-:W-:Y:S02]  /*9db0*/  MUFU.EX2 R63, R63 ;  /* 0x0000003f003f7308 */ /* 0x000fe40000000800 */
[----:B------:R-:W-:Y:S03]  /*9dc0*/  HMMA.16816.F32.BF16 R68, R4, R10, R68 ;  /* 0x0000000a0444723c */ /* 0x000fe60000041844 */
[----:B------:R-:W-:Y:S01]  /*9dd0*/  F2FP.BF16.F32.PACK_AB R4, R25, R26 ;  /* 0x0000001a1904723e */ /* 0x000fe200000010ff */
[----:B------:R-:W5:Y:S01]  /*9de0*/  LDSM.16.MT88.4 R8, [R129+0x4800] ;  /* 0x004800008108783b */ /* 0x000f620000004200 */
[----:B------:R-:W-:-:S02]  /*9df0*/  F2FP.BF16.F32.PACK_AB R6, R23, R24 ;  /* 0x000000181706723e */ /* 0x000fc400000010ff */
[----:B------:R-:W-:Y:S01]  /*9e00*/  F2FP.BF16.F32.PACK_AB R5, R103, R107 ;  /* 0x0000006b6705723e */ /* 0x000fe200000010ff */
[----:B------:R-:W-:Y:S01]  /*9e10*/  MUFU.EX2 R95, R95 ;  /* 0x0000005f005f7308 */ /* 0x000fe20000000800 */
[----:B----4-:R-:W-:Y:S01]  /*9e20*/  F2FP.BF16.F32.PACK_AB R7, R100, R101 ;  /* 0x000000656407723e */ /* 0x010fe200000010ff */
[----:B------:R-:W-:-:S04]  /*9e30*/  FADD.FTZ R101, R101, R110 ;  /* 0x0000006e65657221 */ /* 0x000fc80000010000 */
[----:B------:R-:W-:Y:S02]  /*9e40*/  FADD.FTZ R101, R100, R101 ;  /* 0x0000006564657221 */ /* 0x000fe40000010000 */
[C---:B------:R-:W-:Y:S03]  /*9e50*/  HMMA.16816.F32.BF16 R80, R4.reuse, R16, R80 ;  /* 0x000000100450723c */ /* 0x040fe60000041850 */
[----:B------:R-:W-:Y:S01]  /*9e60*/  FADD.FTZ R16, R58, R61 ;  /* 0x0000003d3a107221 */ /* 0x000fe20000010000 */
[----:B------:R-:W-:Y:S03]  /*9e70*/  MUFU.EX2 R33, R33 ;  /* 0x0000002100217308 */ /* 0x000fe60000000800 */
[----:B------:R-:W-:Y:S01]  /*9e80*/  FADD.FTZ R16, R56, R16 ;  /* 0x0000001038107221 */ /* 0x000fe20000010000 */
[----:B------:R-:W-:Y:S03]  /*9e90*/  HMMA.16816.F32.BF16 R76, R4, R18, R76 ;  /* 0x00000012044c723c */ /* 0x000fe6000004184c */
[----:B------:R-:W-:Y:S01]  /*9ea0*/  FADD.FTZ R16, R54, R16 ;  /* 0x0000001036107221 */ /* 0x000fe20000010000 */
[----:B------:R-:W-:Y:S01]  /*9eb0*/  FFMA.FTZ R54, R59, R49, -R32 ;  /* 0x000000313b367223 */ /* 0x000fe20000010820 */
[----:B------:R-:W-:Y:S02]  /*9ec0*/  MUFU.EX2 R56, R57 ;  /* 0x0000003900387308 */ /* 0x000fe40000000800 */
[----:B------:R-:W-:-:S02]  /*9ed0*/  FADD.FTZ R55, R55, R16 ;  /* 0x0000001037377221 */ /* 0x000fc40000010000 */
[----:B------:R-:W4:Y:S01]  /*9ee0*/  LDSM.16.MT88.4 R16, [R51+0x4800] ;  /* 0x004800003310783b */ /* 0x000f220000004200 */
[C---:B--2---:R-:W-:Y:S03]  /*9ef0*/  HMMA.16816.F32.BF16 R72, R4.reuse, R12, R72 ;  /* 0x0000000c0448723c */ /* 0x044fe60000041848 */
[----:B------:R-:W-:Y:S01]  /*9f00*/  FADD.FTZ R55, R53, R55 ;  /* 0x0000003735377221 */ /* 0x000fe20000010000 */
[----:B------:R-:W2:Y:S03]  /*9f10*/  MUFU.EX2 R54, R54 ;  /* 0x0000003600367308 */ /* 0x000ea60000000800 */
[----:B------:R-:W-:Y:S01]  /*9f20*/  FADD.FTZ R55, R43, R55 ;  /* 0x000000372b377221 */ /* 0x000fe20000010000 */
[----:B------:R-:W-:Y:S03]  /*9f30*/  HMMA.16816.F32.BF16 R68, R4, R14, R68 ;  /* 0x0000000e0444723c */ /* 0x000fe60000041844 */
[----:B------:R-:W-:Y:S01]  /*9f40*/  FADD.FTZ R50, R50, R55 ;  /* 0x0000003732327221 */ /* 0x000fe20000010000 */
[----:B------:R-:W-:Y:S01]  /*9f50*/  F2FP.BF16.F32.PACK_AB R4, R20, R22 ;  /* 0x000000161404723e */ /* 0x000fe200000010ff */
[----:B------:R-:W4:Y:S01]  /*9f60*/  LDSM.16.MT88.4 R12, [R129+0x4c00] ;  /* 0x004c0000810c783b */ /* 0x000f220000004200 */
[----:B-1----:R-:W-:Y:S01]  /*9f70*/  F2FP.BF16.F32.PACK_AB R6, R37, R21 ;  /* 0x000000152506723e */ /* 0x002fe200000010ff */
[----:B------:R-:W-:Y:S01]  /*9f80*/  FADD.FTZ R50, R40, R50 ;  /* 0x0000003228327221 */ /* 0x000fe20000010000 */
[----:B---3--:R-:W-:Y:S01]  /*9f90*/  F2FP.BF16.F32.PACK_AB R5, R60, R62 ;  /* 0x0000003e3c05723e */ /* 0x008fe200000010ff */
[----:B------:R-:W1:Y:S01]  /*9fa0*/  MUFU.EX2 R28, R28 ;  /* 0x0000001c001c7308 */ /* 0x000e620000000800 */
        /* <DEDUP_REMOVED lines=8> */
[C---:B-----5:R-:W-:Y:S03]  /*a030*/  HMMA.16816.F32.BF16 R80, R4.reuse, R8, R80 ;  /* 0x000000080450723c */ /* 0x060fe60000041850 */
[----:B------:R-:W-:Y:S01]  /*a040*/  FADD.FTZ R34, R34, R38 ;  /* 0x0000002622227221 */ /* 0x000fe20000010000 */
[----:B------:R-:W-:Y:S01]  /*a050*/  FADD.FTZ R56, R54, R56 ;  /* 0x0000003836387221 */ /* 0x000fe20000010000 */
[----:B------:R-:W2:Y:S02]  /*a060*/  MUFU.EX2 R157, R157 ;  /* 0x0000009d009d7308 */ /* 0x000ea40000000800 */
[----:B------:R-:W-:Y:S01]  /*a070*/  FADD.FTZ R34, R30, R34 ;  /* 0x000000221e227221 */ /* 0x000fe20000010000 */
[----:B------:R-:W-:Y:S01]  /*a080*/  HMMA.16816.F32.BF16 R76, R4, R10, R76 ;  /* 0x0000000a044c723c */ /* 0x000fe2000004184c */
[----:B------:R-:W3:Y:S02]  /*a090*/  LDSM.16.MT88.4 R8, [R51+0x4c00] ;  /* 0x004c00003308783b */ /* 0x000ee40000004200 */
[----:B------:R-:W-:-:S02]  /*a0a0*/  FADD.FTZ R34, R29, R34 ;  /* 0x000000221d227221 */ /* 0x000fc40000010000 */
[----:B------:R-:W5:Y:S02]  /*a0b0*/  MUFU.EX2 R35, R36 ;  /* 0x0000002400237308 */ /* 0x000f640000000800 */
[----:B------:R-:W-:Y:S01]  /*a0c0*/  FADD.FTZ R34, R27, R34 ;  /* 0x000000221b227221 */ /* 0x000fe20000010000 */
[C---:B----4-:R-:W-:Y:S03]  /*a0d0*/  HMMA.16816.F32.BF16 R72, R4.reuse, R16, R72 ;  /* 0x000000100448723c */ /* 0x050fe60000041848 */
[----:B------:R-:W-:Y:S02]  /*a0e0*/  FADD.FTZ R26, R26, R34 ;  /* 0x000000221a1a7221 */ /* 0x000fe40000010000 */
[----:B------:R-:W4:Y:S02]  /*a0f0*/  MUFU.EX2 R156, R156 ;  /* 0x0000009c009c7308 */ /* 0x000f240000000800 */
[----:B------:R-:W-:Y:S01]  /*a100*/  FADD.FTZ R26, R25, R26 ;  /* 0x0000001a191a7221 */ /* 0x000fe20000010000 */
[----:B------:R-:W-:Y:S03]  /*a110*/  HMMA.16816.F32.BF16 R68, R4, R18, R68 ;  /* 0x000000120444723c */ /* 0x000fe60000041844 */
[----:B------:R-:W-:Y:S01]  /*a120*/  F2FP.BF16.F32.PACK_AB R4, R95, R63 ;  /* 0x0000003f5f04723e */ /* 0x000fe200000010ff */
[----:B------:R-:W-:Y:S01]  /*a130*/  FADD.FTZ R24, R24, R26 ;  /* 0x0000001a18187221 */ /* 0x000fe20000010000 */
[----:B-1----:R-:W-:Y:S01]  /*a140*/  F2FP.BF16.F32.PACK_AB R5, R28, R33 ;  /* 0x000000211c05723e */ /* 0x002fe200000010ff */
[----:B------:R-:W-:Y:S01]  /*a150*/  FADD.FTZ R33, R33, R56 ;  /* 0x0000003821217221 */ /* 0x000fe20000010000 */
[----:B--2---:R-:W-:Y:S01]  /*a160*/  F2FP.BF16.F32.PACK_AB R6, R157, R52 ;  /* 0x000000349d06723e */ /* 0x004fe200000010ff */
[----:B------:R-:W-:-:S02]  /*a170*/  FADD.FTZ R24, R23, R24 ;  /* 0x0000001817187221 */ /* 0x000fc40000010000 */
[----:B------:R-:W-:Y:S02]  /*a180*/  FADD.FTZ R33, R28, R33 ;  /* 0x000000211c217221 */ /* 0x000fe40000010000 */
[----:B------:R-:W-:Y:S02]  /*a190*/  FADD.FTZ R22, R22, R24 ;  /* 0x0000001816167221 */ /* 0x000fe40000010000 */
[----:B-----5:R-:W-:Y:S01]  /*a1a0*/  FADD.FTZ R33, R35, R33 ;  /* 0x0000002123217221 */ /* 0x020fe20000010000 */
[----:B----4-:R-:W-:Y:S01]  /*a1b0*/  F2FP.BF16.F32.PACK_AB R7, R156, R35 ;  /* 0x000000239c07723e */ /* 0x010fe200000010ff */
[----:B------:R-:W-:Y:S02]  /*a1c0*/  FADD.FTZ R22, R20, R22 ;  /* 0x0000001614167221 */ /* 0x000fe40000010000 */
[----:B------:R-:W-:Y:S02]  /*a1d0*/  FADD.FTZ R156, R156, R33 ;  /* 0x000000219c9c7221 */ /* 0x000fe40000010000 */
[----:B------:R-:W-:-:S02]  /*a1e0*/  FADD.FTZ R21, R21, R22 ;  /* 0x0000001615157221 */ /* 0x000fc40000010000 */
[----:B------:R-:W-:Y:S03]  /*a1f0*/  HMMA.16816.F32.BF16 R80, R4, R12, R80 ;  /* 0x0000000c0450723c */ /* 0x000fe60000041850 */
[----:B------:R-:W-:-:S04]  /*a200*/  FADD.FTZ R21, R37, R21 ;  /* 0x0000001525157221 */ /* 0x000fc80000010000 */
[----:B------:R-:W-:Y:S01]  /*a210*/  FADD.FTZ R63, R63, R21 ;  /* 0x000000153f3f7221 */ /* 0x000fe20000010000 */
[----:B------:R-:W-:Y:S03]  /*a220*/  HMMA.16816.F32.BF16 R76, R4, R14, R76 ;  /* 0x0000000e044c723c */ /* 0x000fe6000004184c */
[----:B------:R-:W-:-:S04]  /*a230*/  FADD.FTZ R63, R95, R63 ;  /* 0x0000003f5f3f7221 */ /* 0x000fc80000010000 */
[----:B------:R-:W-:Y:S01]  /*a240*/  FADD.FTZ R63, R52, R63 ;  /* 0x0000003f343f7221 */ /* 0x000fe20000010000 */
[----:B---3--:R-:W-:Y:S03]  /*a250*/  HMMA.16816.F32.BF16 R72, R4, R8, R72 ;  /* 0x000000080448723c */ /* 0x008fe60000041848 */
        /* <DEDUP_REMOVED lines=47> */
[----:B------:R-:W-:Y:S02]  /*a550*/  IMAD.MOV.U32 R7, RZ, RZ, R9 ;  /* 0x000000ffff077224 */ /* 0x000fe400078e0009 */
[----:B------:R-:W2:Y:S01]  /*a560*/  LD.E.64 R8, desc[UR4][R84.64+0x40] ;  /* 0x0000400454087980 */ /* 0x000ea2000c101b00 */
[----:B------:R-:W-:Y:S02]  /*a570*/  @!P4 IMAD.MOV R10, RZ, RZ, -R10 ;  /* 0x000000ffff0ac224 */ /* 0x000fe400078e0a0a */
[----:B------:R-:W-:-:S04]  /*a580*/  @!P1 IADD3 R7, PT, PT, -R7, RZ, RZ ;  /* 0x000000ff07079210 */ /* 0x000fc80007ffe1ff */
        /* <DEDUP_REMOVED lines=24> */
.L_x_9860:
        /* <DEDUP_REMOVED lines=8> */
.L_x_9861:
[----:B------:R-:W-:Y:S05]  /*a790*/  BSYNC.RECONVERGENT B0 ;  /* 0x0000000000007941 */ /* 0x000fea0003800200 */
.L_x_9859:
        /* <DEDUP_REMOVED lines=13> */
[----:B------:R-:W-:Y:S01]  /*a870*/  LEA R87, R4, UR6, 0x1 ;  /* 0x0000000604577c11 */ /* 0x000fe2000f8e08ff */
        /* <DEDUP_REMOVED lines=28> */
[----:B------:R1:W4:Y:S01]  /*aa40*/  LDSM.16.M88.4 R64, [R3+0x2c00] ;  /* 0x002c00000340783b */ /* 0x0003220000000200 */
[C---:B-----5:R-:W-:Y:S03]  /*aa50*/  HMMA.16816.F32.BF16 R36, R120.reuse, R32, RZ ;  /* 0x000000207824723c */ /* 0x060fe600000418ff */
[----:B------:R-:W0:Y:S05]  /*aa60*/  LDGDEPBAR ;  /* 0x00000000000079af */ /* 0x000e2a0000000000 */
[C---:B------:R-:W-:Y:S08]  /*aa70*/  HMMA.16816.F32.BF16 R28, R120.reuse, R24, RZ ;  /* 0x00000018781c723c */ /* 0x040ff000000418ff */
[----:B------:R-:W-:Y:S01]  /*aa80*/  HMMA.16816.F32.BF16 R20, R120, R16, RZ ;  /* 0x000000107814723c */ /* 0x000fe200000418ff */
[----:B-1----:R-:W-:-:S07]  /*aa90*/  VIADD R3, R86, 0xfffffffe ;  /* 0xfffffffe56037836 */ /* 0x002fce0000000000 */
[----:B------:R-:W-:Y:S01]  /*aaa0*/  HMMA.16816.F32.BF16 R12, R120, R8, RZ ;  /* 0x00000008780c723c */ /* 0x000fe200000418ff */
[----:B------:R-:W-:Y:S01]  /*aab0*/  ISETP.GT.AND P1, PT, R3, R134, PT ;  /* 0x000000860300720c */ /* 0x000fe20003f24270 */
        /* <DEDUP_REMOVED lines=31> */
[----:B------:R-:W-:-:S04]  /*acb0*/  VIADD R90, R86, 0xffffffff ;  /* 0xffffffff565a7836 */ /* 0x000fc80000000000 */
[----:B------:R-:W-:-:S04]  /*acc0*/  IMAD.SHL.U32 R90, R90, 0x80, RZ ;  /* 0x000000805a5a7824 */ /* 0x000fc800078e00ff */
        /* <DEDUP_REMOVED lines=15> */
[----:B-1----:R-:W-:Y:S01]  /*adc0*/  IADD3 R91, PT, PT, RZ, -R95, RZ ;  /* 0x8000005fff5b7210 */ /* 0x002fe20007ffe0ff */
[----:B------:R-:W-:-:S04]  /*add0*/  IMAD.MOV.U32 R94, RZ, RZ, RZ ;  /* 0x000000ffff5e7224 */ /* 0x000fc800078e00ff */
        /* <DEDUP_REMOVED lines=46> */
.L_x_9865:
        /* <DEDUP_REMOVED lines=8> */
.L_x_9866:
[----:B------:R-:W-:Y:S05]  /*b140*/  BSYNC.RECONVERGENT B0 ;  /* 0x0000000000007941 */ /* 0x000fea0003800200 */
.L_x_9864:
        /* <DEDUP_REMOVED lines=18> */
.L_x_9863:
[----:B------:R-:W-:Y:S05]  /*b270*/  BSYNC.RECONVERGENT B1 ;  /* 0x0000000000017941 */ /* 0x000fea0003800200 */
.L_x_9862:
[----:B-1----:R-:W2:Y:S01]  /*b280*/  LD.E R64, desc[UR4][R84.64+0xdc] ;  /* 0x0000dc0454407980 */ /* 0x002ea2000c101900 */
[----:B------:R-:W-:-:S04]  /*b290*/  IMAD R94, R86, 0x80, R137 ;  /* 0x00000080565e7824 */ /* 0x000fc800078e0289 */
        /* <DEDUP_REMOVED lines=44> */
[----:B------:R-:W-:Y:S01]  /*b560*/  VIADD R90, R94, 0xffffff59 ;  /* 0xffffff595e5a7836 */ /* 0x000fe20000000000 */
[-C--:B------:R-:W-:Y:S01]  /*b570*/  ISETP.GE.AND P2, PT, R126, R153.reuse, PT ;  /* 0x000000997e00720c */ /* 0x080fe20003f46270 */
[----:B------:R-:W-:Y:S01]  /*b580*/  VIADD R89, R94, 0xffffff60 ;  /* 0xffffff605e597836 */ /* 0x000fe20000000000 */
[----:B------:R-:W-:Y:S01]  /*b590*/  FSEL R48, R48, -INF , P4 ;  /* 0xff80000030307808 */ /* 0x000fe20002000000 */
[----:B------:R-:W-:Y:S01]  /*b5a0*/  VIADD R88, R94, 0xffffff61 ;  /* 0xffffff615e587836 */ /* 0x000fe20000000000 */
[----:B------:R-:W-:Y:S01]  /*b5b0*/  ISETP.GE.AND P4, PT, R124, R154, PT ;  /* 0x0000009a7c00720c */ /* 0x000fe20003f86270 */
[C---:B------:R-:W-:Y:S01]  /*b5c0*/  VIADD R87, R94.reuse, 0xffffff68 ;  /* 0xffffff685e577836 */ /* 0x040fe20000000000 */
[----:B------:R-:W-:Y:S01]  /*b5d0*/  FSEL R104, R57, -INF , !P6 ;  /* 0xff80000039687808 */ /* 0x000fe20007000000 */
[C---:B------:R-:W-:Y:S01]  /*b5e0*/  VIADD R66, R94.reuse, 0xffffff70 ;  /* 0xffffff705e427836 */ /* 0x040fe20000000000 */
[----:B------:R-:W-:Y:S01]  /*b5f0*/  ISETP.GE.AND P6, PT, R127, R153, PT ;  /* 0x000000997f00720c */ /* 0x000fe20003fc6270 */
[C---:B------:R-:W-:Y:S01]  /*b600*/  VIADD R67, R94.reuse, 0xffffff69 ;  /* 0xffffff695e437836 */ /* 0x040fe20000000000 */
[----:B------:R-:W-:Y:S01]  /*b610*/  FSEL R53, R53, -INF , P0 ;  /* 0xff80000035357808 */ /* 0x000fe20000000000 */
[----:B------:R-:W-:Y:S01]  /*b620*/  VIADD R97, R94, 0xffffff78 ;  /* 0xffffff785e617836 */ /* 0x000fe20000000000 */
        /* <DEDUP_REMOVED lines=42> */
[----:B------:R-:W-:-:S02]  /*b8d0*/  FSEL R24, R24, -INF , P4 ;  /* 0xff80000018187808 */ /* 0x000fc40002000000 */
[-C--:B------:R-:W-:Y:S02]  /*b8e0*/  ISETP.GE.AND P4, PT, R95, R154.reuse, PT ;  /* 0x0000009a5f00720c */ /* 0x080fe40003f86270 */
[----:B------:R-:W-:Y:S02]  /*b8f0*/  FSEL R41, R33, -INF , !P6 ;  /* 0xff80000021297808 */ /* 0x000fe40007000000 */
[----:B------:R-:W-:Y:S02]  /*b900*/  FSEL R33, R24, -INF , !P2 ;  /* 0xff80000018217808 */ /* 0x000fe40005000000 */
[----:B------:R-:W-:Y:S02]  /*b910*/  ISETP.GE.AND P2, PT, R95, R153, PT ;  /* 0x000000995f00720c */ /* 0x000fe40003f46270 */
[----:B------:R-:W-:Y:S02]  /*b920*/  FSEL R20, R20, -INF , P4 ;  /* 0xff80000014147808 */ /* 0x000fe40002000000 */
[----:B------:R-:W-:-:S02]  /*b930*/  ISETP.GE.AND P0, PT, R111, R154, PT ;  /* 0x0000009a6f00720c */ /* 0x000fc40003f06270 */
[----:B------:R-:W-:Y:S02]  /*b940*/  FSEL R28, R20, -INF , !P2 ;  /* 0xff800000141c7808 */ /* 0x000fe40005000000 */
[----:B------:R-:W-:Y:S02]  /*b950*/  FMNMX3.FTZ R20, R2, R108, R107, !PT ;  /* 0x0000006c02147276 */ /* 0x000fe4000781006b */
[----:B------:R-:W-:Y:S02]  /*b960*/  ISETP.GE.AND P6, PT, R111, R153, PT ;  /* 0x000000996f00720c */ /* 0x000fe40003fc6270 */
[----:B------:R-:W-:Y:S02]  /*b970*/  FSEL R29, R29, -INF , P0 ;  /* 0xff8000001d1d7808 */ /* 0x000fe40000000000 */
[----:B------:R-:W-:Y:S02]  /*b980*/  ISETP.GE.AND P0, PT, R96, R154, PT ;  /* 0x0000009a6000720c */ /* 0x000fe40003f06270 */
[----:B------:R-:W-:-:S02]  /*b990*/  FMNMX3.FTZ R20, R20, R105, R104, !PT ;  /* 0x0000006914147276 */ /* 0x000fc40007810068 */
[----:B------:R-:W-:Y:S02]  /*b9a0*/  FSEL R37, R29, -INF , !P6 ;  /* 0xff8000001d257808 */ /* 0x000fe40007000000 */
[----:B------:R-:W-:Y:S02]  /*b9b0*/  ISETP.GE.AND P6, PT, R96, R153, PT ;  /* 0x000000996000720c */ /* 0x000fe40003fc6270 */
[----:B------:R-:W-:Y:S02]  /*b9c0*/  FSEL R25, R25, -INF , P0 ;  /* 0xff80000019197808 */ /* 0x000fe40000000000 */
[----:B------:R-:W-:Y:S02]  /*b9d0*/  FMNMX3.FTZ R20, R20, R106, R99, !PT ;  /* 0x0000006a14147276 */ /* 0x000fe40007810063 */
[----:B------:R-:W-:Y:S02]  /*b9e0*/  ISETP.GE.AND P0, PT, R93, R154, PT ;  /* 0x0000009a5d00720c */ /* 0x000fe40003f06270 */
[----:B------:R-:W-:-:S02]  /*b9f0*/  FSEL R29, R25, -INF , !P6 ;  /* 0xff800000191d7808 */ /* 0x000fc40007000000 */
[----:B------:R-:W-:Y:S02]  /*ba00*/  FMNMX3.FTZ R20, R20, R103, R60, !PT ;  /* 0x0000006714147276 */ /* 0x000fe4000781003c */
[-C--:B------:R-:W-:Y:S02]  /*ba10*/  ISETP.GE.AND P6, PT, R91, R154.reuse, PT ;  /* 0x0000009a5b00720c */ /* 0x080fe40003fc6270 */
[----:B------:R-:W-:Y:S02]  /*ba20*/  FSEL R21, R21, -INF , P0 ;  /* 0xff80000015157808 */ /* 0x000fe40000000000 */
[----:B------:R-:W-:Y:S02]  /*ba30*/  ISETP.GE.AND P0, PT, R90, R154, PT ;  /* 0x0000009a5a00720c */ /* 0x000fe40003f06270 */
[----:B------:R-:W-:Y:S02]  /*ba40*/  FMNMX3.FTZ R20, R20, R57, R52, !PT ;  /* 0x0000003914147276 */ /* 0x000fe40007810034 */
[----:B------:R-:W-:-:S02]  /*ba50*/  ISETP.GE.AND P2, PT, R91, R153, PT ;  /* 0x000000995b00720c */ /* 0x000fc40003f46270 */
[----:B------:R-:W-:Y:S02]  /*ba60*/  FSEL R24, R16, -INF , P6 ;  /* 0xff80000010187808 */ /* 0x000fe40003000000 */
[-C--:B------:R-:W-:Y:S02]  /*ba70*/  ISETP.GE.AND P6, PT, R89, R154.reuse, PT ;  /* 0x0000009a5900720c */ /* 0x080fe40003fc6270 */
[----:B------:R-:W-:Y:S02]  /*ba80*/  FSEL R16, R17, -INF , P0 ;  /* 0xff80000011107808 */ /* 0x000fe40000000000 */
[----:B------:R-:W-:Y:S02]  /*ba90*/  FMNMX3.FTZ R20, R20, R49, R98, !PT ;  /* 0x0000003114147276 */ /* 0x000fe40007810062 */
[----:B------:R-:W-:Y:S02]  /*baa0*/  FSEL R17, R24, -INF , !P2 ;  /* 0xff80000018117808 */ /* 0x000fe40005000000 */
[----:B------:R-:W-:-:S02]  /*bab0*/  ISETP.GE.AND P0, PT, R88, R154, PT ;  /* 0x0000009a5800720c */ /* 0x000fc40003f06270 */
[----:B------:R-:W-:Y:S02]  /*bac0*/  ISETP.GE.AND P2, PT, R89, R153, PT ;  /* 0x000000995900720c */ /* 0x000fe40003f46270 */
[----:B------:R-:W-:Y:S02]  /*bad0*/  FSEL R24, R12, -INF , P6 ;  /* 0xff8000000c187808 */ /* 0x000fe40003000000 */
[----:B------:R-:W-:Y:S02]  /*bae0*/  ISETP.GE.AND P6, PT, R87, R154, PT ;  /* 0x0000009a5700720c */ /* 0x000fe40003fc6270 */
[----:B------:R-:W-:Y:S02]  /*baf0*/  FMNMX3.FTZ R20, R20, R56, R48, !PT ;  /* 0x0000003814147276 */ /* 0x000fe40007810030 */
[----:B------:R-:W-:Y:S02]  /*bb00*/  FSEL R12, R13, -INF , P0 ;  /* 0xff8000000d0c7808 */ /* 0x000fe40000000000 */
[----:B------:R-:W-:-:S02]  /*bb10*/  FSEL R13, R24, -INF , !P2 ;  /* 0xff800000180d7808 */ /* 0x000fc40005000000 */
[----:B------:R-:W-:Y:S02]  /*bb20*/  ISETP.GE.AND P4, PT, R93, R153, PT ;  /* 0x000000995d00720c */ /* 0x000fe40003f86270 */
[----:B------:R-:W-:Y:S02]  /*bb30*/  FSEL R24, R8, -INF , P6 ;  /* 0xff80000008187808 */ /* 0x000fe40003000000 */
[----:B------:R-:W-:Y:S02]  /*bb40*/  FMNMX3.FTZ R8, R20, R45, R41, !PT ;  /* 0x0000002d14087276 */ /* 0x000fe40007810029 */
[----:B------:R-:W-:Y:S02]  /*bb50*/  FSEL R21, R21, -INF , !P4 ;  /* 0xff80000015157808 */ /* 0x000fe40006000000 */
[----:B------:R-:W-:Y:S02]  /*bb60*/  ISETP.GE.AND P4, PT, R90, R153, PT ;  /* 0x000000995a00720c */ /* 0x000fe40003f86270 */
[----:B------:R-:W-:-:S02]  /*bb70*/  FMNMX3.FTZ R8, R8, R40, R37, !PT ;  /* 0x0000002808087276 */ /* 0x000fc40007810025 */
[----:B------:R-:W-:Y:S02]  /*bb80*/  ISETP.GE.AND P2, PT, R87, R153, PT ;  /* 0x000000995700720c */ /* 0x000fe40003f46270 */
[----:B------:R-:W-:Y:S02]  /*bb90*/  ISETP.GE.AND P6, PT, R66, R154, PT ;  /* 0x0000009a4200720c */ /* 0x000fe40003fc6270 */
[----:B------:R-:W-:Y:S02]  /*bba0*/  FSEL R16, R16, -INF , !P4 ;  /* 0xff80000010107808 */ /* 0x000fe40006000000 */
[----:B------:R-:W-:Y:S02]  /*bbb0*/  FMNMX3.FTZ R8, R8, R33, R29, !PT ;  /* 0x0000002108087276 */ /* 0x000fe4000781001d */
[C---:B------:R-:W-:Y:S02]  /*bbc0*/  ISETP.GE.AND P1, PT, R65.reuse, R152, PT ;  /* 0x000000984100720c */ /* 0x040fe40003f26270 */
[----:B------:R-:W-:Y:S01]  /*bbd0*/  ISETP.GE.AND P5, PT, R65, R151, PT ;  /* 0x000000974100720c */ /* 0x000fe20003fa6270 */
[----:B------:R-:W-:Y:S01]  /*bbe0*/  VIADD R65, R94, 0xffffff71 ;  /* 0xffffff715e417836 */ /* 0x000fe20000000000 */
[----:B------:R-:W-:Y:S01]  /*bbf0*/  ISETP.GE.AND P4, PT, R88, R153, PT ;  /* 0x000000995800720c */ /* 0x000fe20003f86270 */
[----:B------:R-:W-:Y:S01]  /*bc00*/  VIADD R94, R94, 0xffffff79 ;  /* 0xffffff795e5e7836 */ /* 0x000fe20000000000 */
        /* <DEDUP_REMOVED lines=8> */
[----:B------:R-:W-:Y:S02]  /*bc90*/  ISETP.GE.AND P0, PT, R65, R154, PT ;  /* 0x0000009a4100720c */ /* 0x000fe40003f06270 */
[----:B------:R-:W-:Y:S02]  /*bca0*/  FSEL R109, R4, -INF , !P2 ;  /* 0xff800000046d7808 */ /* 0x000fe40005000000 */
[----:B------:R-:W-:Y:S02]  /*bcb0*/  FMNMX3.FTZ R4, R8, R17, R16, !PT ;  /* 0x0000001108047276 */ /* 0x000fe40007810010 */
[----:B------:R-:W-:Y:S02]  /*bcc0*/  FSEL R92, R9, -INF , !P4 ;  /* 0xff800000095c7808 */ /* 0x000fe40006000000 */
[----:B------:R-:W-:-:S02]  /*bcd0*/  ISETP.GE.AND P4, PT, R65, R153, PT ;  /* 0x000000994100720c */ /* 0x000fc40003f86270 */
[----:B------:R-:W-:Y:S02]  /*bce0*/  FSEL R5, R5, -INF , P0 ;  /* 0xff80000005057808 */ /* 0x000fe40000000000 */
[-C--:B------:R-:W-:Y:S02]  /*bcf0*/  ISETP.GE.AND P6, PT, R97, R154.reuse, PT ;  /* 0x0000009a6100720c */ /* 0x080fe40003fc6270 */
[----:B------:R-:W-:Y:S02]  /*bd00*/  ISETP.GE.AND P0, PT, R94, R154, PT ;  /* 0x0000009a5e00720c */ /* 0x000fe40003f06270 */
[----:B------:R-:W-:Y:S02]  /*bd10*/  FMNMX3.FTZ R4, R4, R13, R12, !PT ;  /* 0x0000000d04047276 */ /* 0x000fe4000781000c */
[----:B------:R-:W-:Y:S02]  /*bd20*/  FSEL R100, R5, -INF , !P4 ;  /* 0xff80000005647808 */ /* 0x000fe40006000000 */
[----:B------:R-:W-:-:S02]  /*bd30*/  ISETP.GE.AND P2, PT, R97, R153, PT ;  /* 0x000000996100720c */ /* 0x000fc40003f46270 */
[----:B------:R-:W-:Y:S02]  /*bd40*/  ISETP.GE.AND P4, PT, R94, R153, PT ;  /* 0x000000995e00720c */ /* 0x000fe40003f86270 */
[----:B------:R-:W-:Y:S02]  /*bd50*/  FSEL R61, R120, -INF , P6 ;  /* 0xff800000783d7808 */ /* 0x000fe40003000000 */
[----:B------:R-:W-:Y:S02]  /*bd60*/  FSEL R44, R121, -INF , P0 ;  /* 0xff800000792c7808 */ /* 0x000fe40000000000 */
[----:B------:R-:W-:Y:S02]  /*bd70*/  FMNMX3.FTZ R4, R4, R24, R92, !PT ;  /* 0x0000001804047276 */ /* 0x000fe4000781005c */
[----:B------:R-:W-:Y:S02]  /*bd80*/  FSEL R61, R61, -INF , !P2 ;  /* 0xff8000003d3d7808 */ /* 0x000fe40005000000 */
[----:B------:R-:W-:-:S02]  /*bd90*/  FSEL R44, R44, -INF , !P4 ;  /* 0xff8000002c2c7808 */ /* 0x000fc40006000000 */
[----:B------:R-:W-:Y:S02]  /*bda0*/  FMNMX3.FTZ R4, R4, R109, R100, !PT ;  /* 0x0000006d04047276 */ /* 0x000fe40007810064 */
[C---:B------:R-:W-:Y:S02]  /*bdb0*/  ISETP.GE.AND P6, PT, R159.reuse, R152, PT ;  /* 0x000000989f00720c */ /* 0x040fe40003fc6270 */
[----:B------:R-:W-:Y:S02]  /*bdc0*/  FMNMX3.FTZ R25, R4, R61, R44, !PT ;  /* 0x0000003d04197276 */ /* 0x000fe4000781002c */
[----:B------:R-:W-:Y:S02]  /*bdd0*/  FSEL R62, R62, -INF , P1 ;  /* 0xff8000003e3e7808 */ /* 0x000fe40000800000 */
[----:B------:R-:W-:Y:S01]  /*bde0*/  ISETP.GE.AND P2, PT, R159, R151, PT ;  /* 0x000000979f00720c */ /* 0x000fe20003f46270 */
[----:B------:R-:W1:Y:S01]  /*bdf0*/  SHFL.BFLY PT, R32, R25, 0x2, 0x1f ;  /* 0x0c401f0019207f89 */ /* 0x000e6200000e0000 */
[----:B------:R-:W-:-:S02]  /*be00*/  FSEL R63, R63, -INF , P6 ;  /* 0xff8000003f3f7808 */ /* 0x000fc40003000000 */
[CC--:B------:R-:W-:Y:S02]  /*be10*/  ISETP.GE.AND P0, PT, R101.reuse, R152.reuse, PT ;  /* 0x000000986500720c */ /* 0x0c0fe40003f06270 */
        /* <DEDUP_REMOVED lines=8> */
[----:B------:R-:W-:Y:S02]  /*bea0*/  FSEL R9, R58, -INF , P0 ;  /* 0xff8000003a097808 */ /* 0x000fe40000000000 */
[----:B------:R-:W-:Y:S02]  /*beb0*/  ISETP.GE.AND P0, PT, R127, R152, PT ;  /* 0x000000987f00720c */ /* 0x000fe40003f06270 */
[----:B------:R-:W-:-:S02]  /*bec0*/  FSEL R5, R5, -INF , !P2 ;  /* 0xff80000005057808 */ /* 0x000fc40005000000 */
[----:B------:R-:W-:Y:S02]  /*bed0*/  ISETP.GE.AND P2, PT, R124, R152, PT ;  /* 0x000000987c00720c */ /* 0x000fe40003f46270 */
[----:B-1----:R-:W-:Y:S02]  /*bee0*/  FMNMX.FTZ R36, R25, R32, !PT ;  /* 0x0000002019247209 */ /* 0x002fe40007810000 */
[----:B------:R-:W-:Y:S02]  /*bef0*/  FSEL R8, R59, -INF , P1 ;  /* 0xff8000003b087808 */ /* 0x000fe40000800000 */
[-C--:B------:R-:W-:Y:S02]  /*bf00*/  ISETP.GE.AND P1, PT, R126, R152.reuse, PT ;  /* 0x000000987e00720c */ /* 0x080fe40003f26270 */
[----:B------:R-:W-:Y:S02]  /*bf10*/  FSEL R4, R55, -INF , P0 ;  /* 0xff80000037047808 */ /* 0x000fe40000000000 */
[----:B------:R-:W-:-:S02]  /*bf20*/  ISETP.GE.AND P0, PT, R125, R152, PT ;  /* 0x000000987d00720c */ /* 0x000fc40003f06270 */
[----:B------:R-:W-:Y:S02]  /*bf30*/  FSEL R32, R46, -INF , P2 ;  /* 0xff8000002e207808 */ /* 0x000fe40001000000 */
[----:B------:R-:W1:Y:S01]  /*bf40*/  SHFL.BFLY PT, R46, R36, 0x1, 0x1f ;  /* 0x0c201f00242e7f89 */ /* 0x000e6200000e0000 */
[----:B------:R-:W-:Y:S02]  /*bf50*/  FSEL R8, R8, -INF , !P5 ;  /* 0xff80000008087808 */ /* 0x000fe40006800000 */
[----:B------:R-:W-:Y:S02]  /*bf60*/  FSEL R20, R50, -INF , P1 ;  /* 0xff80000032147808 */ /* 0x000fe40000800000 */
[----:B------:R-:W-:Y:S02]  /*bf70*/  ISETP.GE.AND P5, PT, R125, R151, PT ;  /* 0x000000977d00720c */ /* 0x000fe40003fa6270 */
[----:B------:R-:W-:Y:S02]  /*bf80*/  ISETP.GE.AND P1, PT, R119, R152, PT ;  /* 0x000000987700720c */ /* 0x000fe40003f26270 */
[----:B------:R-:W-:-:S02]  /*bf90*/  FSEL R51, R51, -INF , P0 ;  /* 0xff80000033337808 */ /* 0x000fc40000000000 */
[----:B------:R-:W-:Y:S02]  /*bfa0*/  FSEL R9, R9, -INF , !P4 ;  /* 0xff80000009097808 */ /* 0x000fe40006000000 */
[----:B------:R-:W-:Y:S02]  /*bfb0*/  ISETP.GE.AND P4, PT, R127, R151, PT ;  /* 0x000000977f00720c */ /* 0x000fe40003f86270 */
[----:B------:R-:W-:Y:S02]  /*bfc0*/  FSEL R25, R51, -INF , !P5 ;  /* 0xff80000033197808 */ /* 0x000fe40006800000 */
[----:B------:R-:W-:Y:S02]  /*bfd0*/  FSEL R47, R47, -INF , P1 ;  /* 0xff8000002f2f7808 */ /* 0x000fe40000800000 */
[-C--:B------:R-:W-:Y:S02]  /*bfe0*/  ISETP.GE.AND P0, PT, R118, R152.reuse, PT ;  /* 0x000000987600720c */ /* 0x080fe40003f06270 */
[----:B------:R-:W-:-:S02]  /*bff0*/  ISETP.GE.AND P5, PT, R117, R152, PT ;  /* 0x000000987500720c */ /* 0x000fc40003fa6270 */
[----:B------:R-:W-:Y:S02]  /*c000*/  ISETP.GE.AND P1, PT, R116, R152, PT ;  /* 0x000000987400720c */ /* 0x000fe40003f26270 */
[----:B------:R-:W-:Y:S02]  /*c010*/  FSEL R4, R4, -INF , !P4 ;  /* 0xff80000004047808 */ /* 0x000fe40006000000 */
[-C--:B------:R-:W-:Y:S02]  /*c020*/  ISETP.GE.AND P4, PT, R124, R151.reuse, PT ;  /* 0x000000977c00720c */ /* 0x080fe40003f86270 */
[----:B------:R-:W-:Y:S02]  /*c030*/  ISETP.GE.AND P2, PT, R118, R151, PT ;  /* 0x000000977600720c */ /* 0x000fe40003f46270 */
[----:B------:R-:W-:Y:S02]  /*c040*/  FSEL R42, R42, -INF , P0 ;  /* 0xff8000002a2a7808 */ /* 0x000fe40000000000 */
[----:B------:R-:W-:-:S02]  /*c050*/  FSEL R43, R43, -INF , P5 ;  /* 0xff8000002b2b7808 */ /* 0x000fc40002800000 */
[----:B------:R-:W-:Y:S02]  /*c060*/  FSEL R38, R38, -INF , P1 ;  /* 0xff80000026267808 */ /* 0x000fe40000800000 */
[-C--:B------:R-:W-:Y:S02]  /*c070*/  ISETP.GE.AND P5, PT, R115, R152.reuse, PT ;  /* 0x000000987300720c */ /* 0x080fe40003fa6270 */
[----:B------:R-:W-:Y:S02]  /*c080*/  ISETP.GE.AND P1, PT, R113, R152, PT ;  /* 0x000000987100720c */ /* 0x000fe40003f26270 */
[-C--:B------:R-:W-:Y:S02]  /*c090*/  ISETP.GE.AND P6, PT, R126, R151.reuse, PT ;  /* 0x000000977e00720c */ /* 0x080fe40003fc6270 */
[----:B------:R-:W-:Y:S02]  /*c0a0*/  FSEL R32, R32, -INF , !P4 ;  /* 0xff80000020207808 */ /* 0x000fe40006000000 */
[----:B------:R-:W-:-:S02]  /*c0b0*/  ISETP.GE.AND P4, PT, R117, R151, PT ;  /* 0x000000977500720c */ /* 0x000fc40003f86270 */
[----:B------:R-:W-:Y:S02]  /*c0c0*/  FSEL R120, R42, -INF , !P2 ;  /* 0xff8000002a787808 */ /* 0x000fe40005000000 */
[-C--:B------:R-:W-:Y:S02]  /*c0d0*/  ISETP.GE.AND P2, PT, R114, R152.reuse, PT ;  /* 0x000000987200720c */ /* 0x080fe40003f46270 */
[----:B------:R-:W-:Y:S02]  /*c0e0*/  FSEL R39, R39, -INF , P5 ;  /* 0xff80000027277808 */ /* 0x000fe40002800000 */
[----:B------:R-:W-:Y:S02]  /*c0f0*/  FSEL R35, R35, -INF , P1 ;  /* 0xff80000023237808 */ /* 0x000fe40000800000 */
[----:B------:R-:W-:Y:S02]  /*c100*/  FSEL R20, R20, -INF , !P6 ;  /* 0xff80000014147808 */ /* 0x000fe40007000000 */
[----:B------:R-:W-:-:S02]  /*c110*/  ISETP.GE.AND P5, PT, R112, R152, PT ;  /* 0x000000987000720c */ /* 0x000fc40003fa6270 */
[----:B------:R-:W-:Y:S02]  /*c120*/  ISETP.GE.AND P1, PT, R111, R152, PT ;  /* 0x000000986f00720c */ /* 0x000fe40003f26270 */
[-C--:B------:R-:W-:Y:S02]  /*c130*/  ISETP.GE.AND P6, PT, R119, R151.reuse, PT ;  /* 0x000000977700720c */ /* 0x080fe40003fc6270 */
[-C--:B------:R-:W-:Y:S02]  /*c140*/  ISETP.GE.AND P0, PT, R116, R151.reuse, PT ;  /* 0x000000977400720c */ /* 0x080fe40003f06270 */
[----:B------:R-:W-:Y:S02]  /*c150*/  FSEL R119, R43, -INF , !P4 ;  /* 0xff8000002b777808 */ /* 0x000fe40006000000 */
[----:B------:R-:W-:Y:S02]  /*c160*/  ISETP.GE.AND P4, PT, R114, R151, PT ;  /* 0x000000977200720c */ /* 0x000fe40003f86270 */
[----:B------:R-:W-:-:S02]  /*c170*/  FSEL R34, R34, -INF , P2 ;  /* 0xff80000022227808 */ /* 0x000fc40001000000 */
[----:B------:R-:W-:Y:S02]  /*c180*/  ISETP.GE.AND P2, PT, R112, R151, PT ;  /* 0x000000977000720c */ /* 0x000fe40003f46270 */
[----:B------:R-:W-:Y:S02]  /*c190*/  FSEL R30, R30, -INF , P5 ;  /* 0xff8000001e1e7808 */ /* 0x000fe40002800000 */
[----:B------:R-:W-:Y:S02]  /*c1a0*/  FSEL R31, R31, -INF , P1 ;  /* 0xff8000001f1f7808 */ /* 0x000fe40000800000 */
[----:B------:R-:W-:Y:S02]  /*c1b0*/  ISETP.GE.AND P1, PT, R96, R152, PT ;  /* 0x000000986000720c */ /* 0x000fe40003f26270 */
[----:B------:R-:W-:Y:S02]  /*c1c0*/  FSEL R118, R38, -INF , !P0 ;  /* 0xff80000026767808 */ /* 0x000fe40004000000 */
[----:B-1----:R-:W-:-:S02]  /*c1d0*/  FMNMX.FTZ R36, R36, R46, !PT ;  /* 0x0000002e24247209 */ /* 0x002fc40007810000 */
[-C--:B------:R-:W-:Y:S02]  /*c1e0*/  ISETP.GE.AND P0, PT, R113, R151.reuse, PT ;  /* 0x000000977100720c */ /* 0x080fe40003f06270 */
[----:B------:R-:W-:Y:S01]  /*c1f0*/  FSEL R116, R34, -INF , !P4 ;  /* 0xff80000022747808 */ /* 0x000fe20006000000 */
[----:B--2---:R-:W-:Y:S01]  /*c200*/  FMUL.FTZ R53, R64, R36 ;  /* 0x0000002440357220 */ /* 0x004fe20000410000 */
[-C--:B------:R-:W-:Y:S02]  /*c210*/  ISETP.GE.AND P4, PT, R111, R151.reuse, PT ;  /* 0x000000976f00720c */ /* 0x080fe40003f86270 */
[----:B------:R-:W-:Y:S02]  /*c220*/  FSEL R114, R30, -INF , !P2 ;  /* 0xff8000001e727808 */ /* 0x000fe40005000000 */
[----:B------:R-:W-:Y:S02]  /*c230*/  FSEL R121, R47, -INF , !P6 ;  /* 0xff8000002f797808 */ /* 0x000fe40007000000 */
[----:B------:R-:W-:-:S02]  /*c240*/  ISETP.GE.AND P2, PT, R96, R151, PT ;  /* 0x000000976000720c */ /* 0x000fc40003f46270 */
[----:B------:R-:W-:Y:S02]  /*c250*/  FSEL R27, R27, -INF , P1 ;  /* 0xff8000001b1b7808 */ /* 0x000fe40000800000 */
[----:B------:R-:W-:Y:S02]  /*c260*/  ISETP.GE.AND P6, PT, R115, R151, PT ;  /* 0x000000977300720c */ /* 0x000fe40003fc6270 */
[----:B------:R-:W-:Y:S02]  /*c270*/  FSEL R115, R35, -INF , !P0 ;  /* 0xff80000023737808 */ /* 0x000fe40004000000 */
[----:B------:R-:W-:Y:S02]  /*c280*/  FSETP.NEU.FTZ.AND P0, PT, R36, -INF , PT ;  /* 0xff8000002400780b */ /* 0x000fe40003f1d000 */
[----:B------:R-:W-:Y:S02]  /*c290*/  FSEL R113, R31, -INF , !P4 ;  /* 0xff8000001f717808 */ /* 0x000fe40006000000 */
[----:B------:R-:W-:-:S02]  /*c2a0*/  ISETP.GE.AND P4, PT, R95, R152, PT ;  /* 0x000000985f00720c */ /* 0x000fc40003f86270 */
[----:B------:R-:W-:Y:S02]  /*c2b0*/  FSEL R111, R27, -INF , !P2 ;  /* 0xff8000001b6f7808 */ /* 0x000fe40005000000 */
[----:B------:R-:W-:Y:S02]  /*c2c0*/  FSEL R117, R39, -INF , !P6 ;  /* 0xff80000027757808 */ /* 0x000fe40007000000 */
[-C--:B------:R-:W-:Y:S02]  /*c2d0*/  ISETP.GE.AND P2, PT, R91, R152.reuse, PT ;  /* 0x000000985b00720c */ /* 0x080fe40003f46270 */
[----:B------:R-:W-:Y:S02]  /*c2e0*/  ISETP.GE.AND P6, PT, R110, R152, PT ;  /* 0x000000986e00720c */ /* 0x000fe40003fc6270 */
[----:B------:R-:W-:Y:S02]  /*c2f0*/  FSEL R53, R53, RZ, P0 ;  /* 0x000000ff35357208 */ /* 0x000fe40000000000 */
[----:B------:R-:W-:-:S02]  /*c300*/  FSEL R22, R22, -INF , P4 ;  /* 0xff80000016167808 */ /* 0x000fc40002000000 */
[-C--:B------:R-:W-:Y:S01]  /*c310*/  ISETP.GE.AND P4, PT, R91, R151.reuse, PT ;  /* 0x000000975b00720c */ /* 0x080fe20003f86270 */
[-CC-:B------:R-:W-:Y:S01]  /*c320*/  FFMA.FTZ R104, R104, R64.reuse, -R53.reuse ;  /* 0x0000004068687223 */ /* 0x180fe20000010835 */
[----:B------:R-:W-:Y:S01]  /*c330*/  FSEL R18, R18, -INF , P2 ;  /* 0xff80000012127808 */ /* 0x000fe20001000000 */
[-CC-:B------:R-:W-:Y:S01]  /*c340*/  FFMA.FTZ R96, R108, R64.reuse, -R53.reuse ;  /* 0x000000406c607223 */ /* 0x180fe20000010835 */
[----:B------:R-:W-:Y:S01]  /*c350*/  FSEL R26, R26, -INF , P6 ;  /* 0xff8000001a1a7808 */ /* 0x000fe20003000000 */
[-CC-:B------:R-:W-:Y:S01]  /*c360*/  FFMA.FTZ R62, R52, R64.reuse, -R53.reuse ;  /* 0x00000040343e7223 */ /* 0x180fe20000010835 */
[----:B------:R-:W-:Y:S01]  /*c370*/  ISETP.GE.AND P6, PT, R95, R151, PT ;  /* 0x000000975f00720c */ /* 0x000fe20003fc6270 */
[-CC-:B------:R-:W-:Y:S01]  /*c380*/  FFMA.FTZ R95, R105, R64.reuse, -R53.reuse ;  /* 0x00000040695f7223 */ /* 0x180fe20000010835 */
[----:B------:R-:W-:Y:S01]  /*c390*/  FSEL R105, R18, -INF , !P4 ;  /* 0xff80000012697808 */ /* 0x000fe20006000000 */
[-CC-:B------:R-:W-:Y:S01]  /*c3a0*/  FFMA.FTZ R63, R60, R64.reuse, -R53.reuse ;  /* 0x000000403c3f7223 */ /* 0x180fe20000010835 */
[----:B------:R-:W-:Y:S01]  /*c3b0*/  FMNMX3.FTZ R18, R0, R101, R102, !PT ;  /* 0x0000006500127276 */ /* 0x000fe20007810066 */
[--C-:B------:R-:W-:Y:S01]  /*c3c0*/  FFMA.FTZ R60, R49, R64, -R53.reuse ;  /* 0x00000040313c7223 */ /* 0x100fe20000010835 */
[----:B------:R-:W-:Y:S01]  /*c3d0*/  ISETP.GE.AND P1, PT, R93, R152, PT ;  /* 0x000000985d00720c */ /* 0x000fe20003f26270 */
[-CC-:B------:R-:W-:Y:S01]  /*c3e0*/  FFMA.FTZ R55, R48, R64.reuse, -R53.reuse ;  /* 0x0000004030377223 */ /* 0x180fe20000010835 */
[----:B------:R-:W-:Y:S01]  /*c3f0*/  FMNMX3.FTZ R18, R18, R9, R8, !PT ;  /* 0x0000000912127276 */ /* 0x000fe20007810008 */
[-CC-:B------:R-:W-:Y:S01]  /*c400*/  FFMA.FTZ R48, R37, R64.reuse, -R53.reuse ;  /* 0x0000004025307223 */ /* 0x180fe20000010835 */
[----:B------:R-:W-:Y:S01]  /*c410*/  ISETP.GE.AND P5, PT, R110, R151, PT ;  /* 0x000000976e00720c */ /* 0x000fe20003fa6270 */
[-CC-:B------:R-:W-:Y:S01]  /*c420*/  FFMA.FTZ R51, R41, R64.reuse, -R53.reuse ;  /* 0x0000004029337223 */ /* 0x180fe20000010835 */
[----:B------:R-:W-:Y:S01]  /*c430*/  FMNMX3.FTZ R18, R18, R5, R4, !PT ;  /* 0x0000000512127276 */ /* 0x000fe20007810004 */
[-CC-:B------:R-:W-:Y:S01]  /*c440*/  FFMA.FTZ R50, R40, R64.reuse, -R53.reuse ;  /* 0x0000004028327223 */ /* 0x180fe20000010835 */
[----:B------:R-:W-:Y:S01]  /*c450*/  FSEL R23, R23, -INF , P1 ;  /* 0xff80000017177808 */ /* 0x000fe20000800000 */
[----:B------:R-:W-:Y:S01]  /*c460*/  FFMA.FTZ R41, R17, R64, -R53 ;  /* 0x0000004011297223 */ /* 0x000fe20000010835 */
[----:B------:R-:W-:Y:S01]  /*c470*/  FMNMX3.FTZ R18, R18, R20, R25, !PT ;  /* 0x0000001412127276 */ /* 0x000fe20007810019 */
[-CC-:B------:R-:W-:Y:S01]  /*c480*/  FFMA.FTZ R40, R16, R64.reuse, -R53.reuse ;  /* 0x0000004010287223 */ /* 0x180fe20000010835 */
[----:B------:R-:W-:Y:S01]  /*c490*/  FSEL R112, R26, -INF , !P5 ;  /* 0xff8000001a707808 */ /* 0x000fe20006800000 */
[----:B------:R-:W-:Y:S01]  /*c4a0*/  FFMA.FTZ R107, R107, R64, -R53 ;  /* 0x000000406b6b7223 */ /* 0x000fe20000010835 */
[----:B------:R-:W-:Y:S01]  /*c4b0*/  FMNMX3.FTZ R18, R18, R32, R121, !PT ;  /* 0x0000002012127276 */ /* 0x000fe20007810079 */
[----:B------:R-:W-:Y:S01]  /*c4c0*/  FFMA.FTZ R59, R98, R64, -R53 ;  /* 0x00000040623b7223 */ /* 0x000fe20000010835 */
[----:B------:R-:W-:Y:S01]  /*c4d0*/  ISETP.GE.AND P1, PT, R90, R152, PT ;  /* 0x000000985a00720c */ /* 0x000fe20003f26270 */
[----:B------:R-:W-:Y:S01]  /*c4e0*/  MUFU.EX2 R96, R96 ;  /* 0x0000006000607308 */ /* 0x000fe20000000800 */
[----:B------:R-:W-:Y:S01]  /*c4f0*/  FMNMX3.FTZ R18, R18, R120, R119, !PT ;  /* 0x0000007812127276 */ /* 0x000fe20007810077 */
[-CC-:B------:R-:W-:Y:S01]  /*c500*/  FFMA.FTZ R38, R12, R64.reuse, -R53.reuse ;  /* 0x000000400c267223 */ /* 0x180fe20000010835 */
[-C--:B------:R-:W-:Y:S01]  /*c510*/  ISETP.GE.AND P5, PT, R93, R151.reuse, PT ;  /* 0x000000975d00720c */ /* 0x080fe20003fa6270 */
[----:B------:R-:W-:Y:S01]  /*c520*/  FFMA.FTZ R42, R21, R64, -R53 ;  /* 0x00000040152a7223 */ /* 0x000fe20000010835 */
[----:B------:R-:W-:Y:S01]  /*c530*/  FMNMX3.FTZ R18, R18, R118, R117, !PT ;  /* 0x0000007612127276 */ /* 0x000fe20007810075 */
[-CC-:B------:R-:W-:Y:S01]  /*c540*/  FFMA.FTZ R39, R13, R64.reuse, -R53.reuse ;  /* 0x000000400d277223 */ /* 0x180fe20000010835 */
[----:B------:R-:W-:Y:S01]  /*c550*/  FSEL R110, R22, -INF , !P6 ;  /* 0xff800000166e7808 */ /* 0x000fe20007000000 */
[----:B------:R-:W-:Y:S01]  /*c560*/  MUFU.EX2 R93, R107 ;  /* 0x0000006b005d7308 */ /* 0x000fe20000000800 */
[-C--:B------:R-:W-:Y:S01]  /*c570*/  ISETP.GE.AND P6, PT, R90, R151.reuse, PT ;  /* 0x000000975a00720c */ /* 0x080fe20003fc6270 */
[-CC-:B------:R-:W-:Y:S01]  /*c580*/  FFMA.FTZ R90, R106, R64.reuse, -R53.reuse ;  /* 0x000000406a5a7223 */ /* 0x180fe20000010835 */
[----:B------:R-:W-:Y:S01]  /*c590*/  FSEL R19, R19, -INF , P1 ;  /* 0xff80000013137808 */ /* 0x000fe20000800000 */
[-CC-:B------:R-:W-:Y:S01]  /*c5a0*/  FFMA.FTZ R54, R45, R64.reuse, -R53.reuse ;  /* 0x000000402d367223 */ /* 0x180fe20000010835 */
[----:B------:R-:W-:Y:S01]  /*c5b0*/  FSEL R108, R23, -INF , !P5 ;  /* 0xff800000176c7808 */ /* 0x000fe20006800000 */
[--C-:B------:R-:W-:Y:S01]  /*c5c0*/  FFMA.FTZ R45, R29, R64, -R53.reuse ;  /* 0x000000401d2d7223 */ /* 0x100fe20000010835 */
[C---:B------:R-:W-:Y:S01]  /*c5d0*/  ISETP.GE.AND P5, PT, R89.reuse, R152, PT ;  /* 0x000000985900720c */ /* 0x040fe20003fa6270 */
[----:B------:R-:W-:Y:S01]  /*c5e0*/  MUFU.EX2 R95, R95 ;  /* 0x0000005f005f7308 */ /* 0x000fe20000000800 */
[-C--:B------:R-:W-:Y:S01]  /*c5f0*/  ISETP.GE.AND P2, PT, R89, R151.reuse, PT ;  /* 0x000000975900720c */ /* 0x080fe20003f46270 */
[----:B------:R-:W-:Y:S01]  /*c600*/  FFMA.FTZ R43, R28, R64, -R53 ;  /* 0x000000401c2b7223 */ /* 0x000fe20000010835 */
[----:B------:R-:W-:Y:S01]  /*c610*/  FMNMX3.FTZ R18, R18, R116, R115, !PT ;  /* 0x0000007412127276 */ /* 0x000fe20007810073 */
[--C-:B------:R-:W-:Y:S01]  /*c620*/  FFMA.FTZ R46, R33, R64, -R53.reuse ;  /* 0x00000040212e7223 */ /* 0x100fe20000010835 */
[----:B------:R-:W-:Y:S01]  /*c630*/  ISETP.GE.AND P1, PT, R88, R152, PT ;  /* 0x000000985800720c */ /* 0x000fe20003f26270 */
[----:B------:R-:W-:Y:S01]  /*c640*/  FFMA.FTZ R56, R56, R64, -R53 ;  /* 0x0000004038387223 */ /* 0x000fe20000010835 */
[----:B------:R-:W-:Y:S01]  /*c650*/  FMNMX3.FTZ R18, R18, R114, R113, !PT ;  /* 0x0000007212127276 */ /* 0x000fe20007810071 */
[----:B------:R1:W2:Y:S01]  /*c660*/  MUFU.EX2 R89, R104 ;  /* 0x0000006800597308 */ /* 0x0002a20000000800 */
[----:B------:R-:W-:Y:S01]  /*c670*/  FSEL R14, R14, -INF , P5 ;  /* 0xff8000000e0e7808 */ /* 0x000fe20002800000 */
[-CC-:B------:R-:W-:Y:S01]  /*c680*/  FFMA.FTZ R92, R92, R64.reuse, -R53.reuse ;  /* 0x000000405c5c7223 */ /* 0x180fe20000010835 */
[-C--:B------:R-:W-:Y:S01]  /*c690*/  ISETP.GE.AND P5, PT, R87, R151.reuse, PT ;  /* 0x000000975700720c */ /* 0x080fe20003fa6270 */
[----:B------:R-:W-:Y:S01]  /*c6a0*/  FFMA.FTZ R109, R109, R64, -R53 ;  /* 0x000000406d6d7223 */ /* 0x000fe20000010835 */
[----:B------:R-:W-:Y:S01]  /*c6b0*/  FMNMX3.FTZ R18, R18, R112, R111, !PT ;  /* 0x0000007012127276 */ /* 0x000fe2000781006f */
[--C-:B------:R-:W-:Y:S01]  /*c6c0*/  FFMA.FTZ R100, R100, R64, -R53.reuse ;  /* 0x0000004064647223 */ /* 0x100fe20000010835 */
[----:B------:R-:W-:Y:S01]  /*c6d0*/  FSEL R15, R15, -INF , P1 ;  /* 0xff8000000f0f7808 */ /* 0x000fe20000800000 */
[----:B------:R-:W-:Y:S01]  /*c6e0*/  MUFU.EX2 R90, R90 ;  /* 0x0000005a005a7308 */ /* 0x000fe20000000800 */
[----:B------:R-:W-:Y:S01]  /*c6f0*/  ISETP.GE.AND P1, PT, R67, R152, PT ;  /* 0x000000984300720c */ /* 0x000fe20003f26270 */
[-CC-:B------:R-:W-:Y:S01]  /*c700*/  FFMA.FTZ R61, R61, R64.reuse, -R53.reuse ;  /* 0x000000403d3d7223 */ /* 0x180fe20000010835 */
[----:B------:R-:W-:Y:S01]  /*c710*/  ISETP.GE.AND P4, PT, R88, R151, PT ;  /* 0x000000975800720c */ /* 0x000fe20003f86270 */
[----:B------:R-:W-:Y:S01]  /*c720*/  FFMA.FTZ R88, R99, R64, -R53 ;  /* 0x0000004063587223 */ /* 0x000fe20000010835 */
[----:B------:R-:W-:-:S02]  /*c730*/  FSEL R99, R14, -INF , !P2 ;  /* 0xff8000000e637808 */ /* 0x000fc40005000000 */
[----:B------:R-:W-:Y:S01]  /*c740*/  ISETP.GE.AND P2, PT, R67, R151, PT ;  /* 0x000000974300720c */ /* 0x000fe20003f46270 */
[----:B------:R-:W-:Y:S01]  /*c750*/  FFMA.FTZ R67, R103, R64, -R53 ;  /* 0x0000004067437223 */ /* 0x000fe20000010835 */
[----:B-1----:R-:W-:Y:S01]  /*c760*/  FSEL R104, R19, -INF , !P6 ;  /* 0xff80000013687808 */ /* 0x002fe20007000000 */
[----:B------:R-:W-:Y:S01]  /*c770*/  MUFU.EX2 R88, R88 ;  /* 0x0000005800587308 */ /* 0x000fe20000000800 */
[----:B------:R-:W-:Y:S02]  /*c780*/  ISETP.GE.AND P6, PT, R87, R152, PT ;  /* 0x000000985700720c */ /* 0x000fe40003fc6270 */
[----:B------:R-:W-:Y:S02]  /*c790*/  FSEL R11, R11, -INF , P1 ;  /* 0xff8000000b0b7808 */ /* 0x000fe40000800000 */
[----:B------:R-:W-:Y:S02]  /*c7a0*/  FSEL R10, R10, -INF , P6 ;  /* 0xff8000000a0a7808 */ /* 0x000fe40003000000 */
[----:B------:R-:W-:Y:S01]  /*c7b0*/  FSEL R91, R15, -INF , !P4 ;  /* 0xff8000000f5b7808 */ /* 0x000fe20006000000 */
[----:B------:R-:W-:Y:S01]  /*c7c0*/  MUFU.EX2 R67, R67 ;  /* 0x0000004300437308 */ /* 0x000fe20000000800 */
[----:B------:R-:W-:-:S02]  /*c7d0*/  FSEL R87, R10, -INF , !P5 ;  /* 0xff8000000a577808 */ /* 0x000fc40006800000 */
[----:B------:R-:W-:Y:S02]  /*c7e0*/  FMNMX3.FTZ R10, R18, R110, R108, !PT ;  /* 0x0000006e120a7276 */ /* 0x000fe4000781006c */
[CC--:B------:R-:W-:Y:S01]  /*c7f0*/  ISETP.GE.AND P1, PT, R65.reuse, R152.reuse, PT ;  /* 0x000000984100720c */ /* 0x0c0fe20003f26270 */
[----:B------:R-:W-:Y:S01]  /*c800*/  LDSM.16.MT88.4 R16, [R129+0x3000] ;  /* 0x003000008110783b */ /* 0x000fe20000004200 */
[----:B------:R-:W-:Y:S01]  /*c810*/  ISETP.GE.AND P4, PT, R66, R152, PT ;  /* 0x000000984200720c */ /* 0x000fe20003f86270 */
[----:B------:R-:W1:Y:S01]  /*c820*/  MUFU.EX2 R63, R63 ;  /* 0x0000003f003f7308 */ /* 0x000e620000000800 */
[----:B------:R-:W-:Y:S02]  /*c830*/  FMNMX3.FTZ R10, R10, R105, R104, !PT ;  /* 0x000000690a0a7276 */ /* 0x000fe40007810068 */
[----:B------:R-:W-:Y:S02]  /*c840*/  ISETP.GE.AND P5, PT, R65, R151, PT ;  /* 0x000000974100720c */ /* 0x000fe40003fa6270 */
[----:B------:R-:W-:-:S02]  /*c850*/  FSEL R65, R11, -INF , !P2 ;  /* 0xff8000000b417808 */ /* 0x000fc40005000000 */
[----:B------:R-:W-:Y:S01]  /*c860*/  ISETP.GE.AND P2, PT, R97, R152, PT ;  /* 0x000000986100720c */ /* 0x000fe20003f46270 */
[----:B------:R-:W-:Y:S01]  /*c870*/  MUFU.EX2 R62, R62 ;  /* 0x0000003e003e7308 */ /* 0x000fe20000000800 */
[----:B------:R-:W-:Y:S02]  /*c880*/  FSEL R7, R7, -INF , P1 ;  /* 0xff80000007077808 */ /* 0x000fe40000800000 */
[----:B------:R-:W-:Y:S01]  /*c890*/  ISETP.GE.AND P6, PT, R66, R151, PT ;  /* 0x000000974200720c */ /* 0x000fe20003fc6270 */
[----:B------:R-:W-:Y:S01]  /*c8a0*/  FFMA.FTZ R66, R57, R64, -R53 ;  /* 0x0000004039427223 */ /* 0x000fe20000010835 */
[----:B------:R-:W-:Y:S02]  /*c8b0*/  FSEL R6, R6, -INF , P4 ;  /* 0xff80000006067808 */ /* 0x000fe40002000000 */
[----:B------:R-:W-:Y:S01]  /*c8c0*/  ISETP.GE.AND P1, PT, R94, R152, PT ;  /* 0x000000985e00720c */ /* 0x000fe20003f26270 */
        /* <DEDUP_REMOVED lines=14> */
[----:B--2---:R-:W-:Y:S01]  /*c9b0*/  F2FP.BF16.F32.PACK_AB R10, R89, R95 ;  /* 0x0000005f590a723e */ /* 0x004fe200000010ff */
[----:B------:R-:W-:Y:S01]  /*c9c0*/  MUFU.EX2 R56, R56 ;  /* 0x0000003800387308 */ /* 0x000fe20000000800 */
[----:B------:R-:W-:-:S02]  /*c9d0*/  FMNMX3.FTZ R6, R6, R52, R49, !PT ;  /* 0x0000003406067276 */ /* 0x000fc40007810031 */
[----:B-1----:R-:W-:-:S03]  /*c9e0*/  F2FP.BF16.F32.PACK_AB R34, R63, R67 ;  /* 0x000000433f22723e */ /* 0x002fc600000010ff */
        /* <DEDUP_REMOVED lines=11> */
[----:B------:R-:W-:Y:S02]  /*caa0*/  FSEL R6, R36, RZ, P0 ;  /* 0x000000ff24067208 */ /* 0x000fe40000000000 */
[C---:B------:R-:W-:Y:S01]  /*cab0*/  FSETP.NEU.FTZ.AND P1, PT, R37.reuse, -INF , PT ;  /* 0xff8000002500780b */ /* 0x040fe20003f3d000 */
[----:B------:R-:W-:Y:S02]  /*cac0*/  FMUL.FTZ R47, R64, R37 ;  /* 0x00000025402f7220 */ /* 0x000fe40000410000 */
[----:B------:R-:W-:Y:S01]  /*cad0*/  MUFU.EX2 R43, R43 ;  /* 0x0000002b002b7308 */ /* 0x000fe20000000800 */
[----:B------:R-:W-:Y:S01]  /*cae0*/  FADD.FTZ R2, R2, -R6 ;  /* 0x8000000602027221 */ /* 0x000fe20000010000 */
[----:B------:R-:W-:Y:S02]  /*caf0*/  FSEL R6, R37, RZ, P1 ;  /* 0x000000ff25067208 */ /* 0x000fe40000800000 */
[----:B------:R-:W-:Y:S01]  /*cb00*/  FSEL R47, R47, RZ, P1 ;  /* 0x000000ff2f2f7208 */ /* 0x000fe20000800000 */
[----:B------:R-:W-:Y:S01]  /*cb10*/  FMUL.FTZ R2, R64, R2 ;  /* 0x0000000240027220 */ /* 0x000fe20000410000 */
[----:B------:R-:W-:Y:S01]  /*cb20*/  ISETP.GT.AND P0, PT, R3, R134, PT ;  /* 0x000000860300720c */ /* 0x000fe20003f04270 */
[----:B------:R-:W-:Y:S01]  /*cb30*/  FADD.FTZ R6, R0, -R6 ;  /* 0x8000000600067221 */ /* 0x000fe20000010000 */
[----:B------:R-:W-:-:S02]  /*cb40*/  VIADD R0, R129, 0x3020 ;  /* 0x0000302081007836 */ /* 0x000fc40000000000 */
[--C-:B------:R-:W-:Y:S01]  /*cb50*/  FFMA.FTZ R103, R101, R64, -R47.reuse ;  /* 0x0000004065677223 */ /* 0x100fe2000001082f */
[----:B------:R-:W-:Y:S02]  /*cb60*/  @P3 VIADD R0, R155, 0xffffffe0 ;  /* 0xffffffe09b003836 */ /* 0x000fe40000000000 */
[----:B------:R-:W-:Y:S01]  /*cb70*/  FMUL.FTZ R6, R64, R6 ;  /* 0x0000000640067220 */ /* 0x000fe20000410000 */
[-CC-:B------:R-:W-:Y:S01]  /*cb80*/  FFMA.FTZ R98, R5, R64.reuse, -R47.reuse ;  /* 0x0000004005627223 */ /* 0x180fe2000001082f */
[-CC-:B------:R-:W-:Y:S01]  /*cb90*/  FFMA.FTZ R94, R4, R64.reuse, -R47.reuse ;  /* 0x00000040045e7223 */ /* 0x180fe2000001082f */
[-CC-:B------:R-:W-:Y:S01]  /*cba0*/  FFMA.FTZ R102, R102, R64.reuse, -R47.reuse ;  /* 0x0000004066667223 */ /* 0x180fe2000001082f */
[----:B------:R1:W2:Y:S01]  /*cbb0*/  MUFU.EX2 R106, R6 ;  /* 0x00000006006a7308 */ /* 0x0002a20000000800 */
[-CC-:B------:R-:W-:Y:S01]  /*cbc0*/  FFMA.FTZ R101, R9, R64.reuse, -R47.reuse ;  /* 0x0000004009657223 */ /* 0x180fe2000001082f */
[--C-:B------:R-:W-:Y:S01]  /*cbd0*/  FFMA.FTZ R97, R8, R64, -R47.reuse ;  /* 0x0000004008617223 */ /* 0x100fe2000001082f */
[----:B------:R-:W-:Y:S01]  /*cbe0*/  F2FP.BF16.F32.PACK_AB R8, R93, R96 ;  /* 0x000000605d08723e */ /* 0x000fe200000010ff */
        /* <DEDUP_REMOVED lines=9> */
[----:B------:R-:W-:Y:S01]  /*cc80*/  FFMA.FTZ R65, R65, R64, -R47 ;  /* 0x0000004041417223 */ /* 0x000fe2000001082f */
[----:B------:R-:W-:-:S02]  /*cc90*/  @P0 VIADD R159, R86, 0xfffffffd ;  /* 0xfffffffd569f0836 */ /* 0x000fc40000000000 */
[----:B------:R-:W-:Y:S01]  /*cca0*/  MUFU.EX2 R103, R103 ;  /* 0x0000006700677308 */ /* 0x000fe20000000800 */
[----:B-1----:R-:W1:Y:S01]  /*ccb0*/  LDSM.16.MT88.4 R4, [R0] ;  /* 0x000000000004783b */ /* 0x002e620000004200 */
[-C--:B--2---:R-:W-:Y:S01]  /*ccc0*/  FMUL.FTZ R14, R82, R106.reuse ;  /* 0x0000006a520e7220 */ /* 0x084fe20000410000 */
[-C--:B------:R-:W-:Y:S01]  /*ccd0*/  FMUL.FTZ R15, R83, R106.reuse ;  /* 0x0000006a530f7220 */ /* 0x080fe20000410000 */
[-C--:B------:R-:W-:Y:S01]  /*cce0*/  FMUL.FTZ R78, R78, R106.reuse ;  /* 0x0000006a4e4e7220 */ /* 0x080fe20000410000 */
[-C--:B------:R-:W-:Y:S01]  /*ccf0*/  FMUL.FTZ R79, R79, R106.reuse ;  /* 0x0000006a4f4f7220 */ /* 0x080fe20000410000 */
[-C--:B------:R-:W-:Y:S01]  /*cd00*/  FMUL.FTZ R30, R74, R106.reuse ;  /* 0x0000006a4a1e7220 */ /* 0x080fe20000410000 */
[----:B------:R-:W-:Y:S01]  /*cd10*/  FMUL.FTZ R31, R75, R106 ;  /* 0x0000006a4b1f7220 */ /* 0x000fe20000410000 */
[----:B------:R-:W2:Y:S01]  /*cd20*/  MUFU.EX2 R102, R102 ;  /* 0x0000006600667308 */ /* 0x000ea20000000800 */
[-C--:B---3--:R-:W-:Y:S01]  /*cd30*/  FMUL.FTZ R12, R80, R107.reuse ;  /* 0x0000006b500c7220 */ /* 0x088fe20000410000 */
[-C--:B------:R-:W-:Y:S01]  /*cd40*/  FFMA.FTZ R80, R20, R64.reuse, -R47 ;  /* 0x0000004014507223 */ /* 0x080fe2000001082f */
[-C--:B------:R-:W-:Y:S01]  /*cd50*/  FMUL.FTZ R13, R81, R107.reuse ;  /* 0x0000006b510d7220 */ /* 0x080fe20000410000 */
[----:B------:R-:W3:Y:S01]  /*cd60*/  LDSM.16.MT88.4 R20, [R129+0x3400] ;  /* 0x003400008114783b */ /* 0x000ee20000004200 */
[-C--:B------:R-:W-:Y:S01]  /*cd70*/  FMUL.FTZ R76, R76, R107.reuse ;  /* 0x0000006b4c4c7220 */ /* 0x080fe20000410000 */
[-C--:B------:R-:W-:Y:S01]  /*cd80*/  FMUL.FTZ R77, R77, R107.reuse ;  /* 0x0000006b4d4d7220 */ /* 0x080fe20000410000 */
[----:B------:R-:W-:Y:S01]  /*cd90*/  FFMA.FTZ R2, R24, R64, -R53 ;  /* 0x0000004018027223 */ /* 0x000fe20000010835 */
[----:B------:R-:W-:Y:S01]  /*cda0*/  MUFU.EX2 R101, R101 ;  /* 0x0000006500657308 */ /* 0x000fe20000000800 */
[-C--:B------:R-:W-:Y:S01]  /*cdb0*/  FMUL.FTZ R28, R72, R107.reuse ;  /* 0x0000006b481c7220 */ /* 0x080fe20000410000 */
[-C--:B------:R-:W-:Y:S01]  /*cdc0*/  FMUL.FTZ R29, R73, R107.reuse ;  /* 0x0000006b491d7220 */ /* 0x080fe20000410000 */
[-C--:B------:R-:W-:Y:S01]  /*cdd0*/  FMUL.FTZ R68, R68, R107.reuse ;  /* 0x0000006b44447220 */ /* 0x080fe20000410000 */
[----:B------:R-:W-:Y:S01]  /*cde0*/  FMUL.FTZ R69, R69, R107 ;  /* 0x0000006b45457220 */ /* 0x000fe20000410000 */
[-C--:B------:R-:W-:Y:S01]  /*cdf0*/  FMUL.FTZ R70, R70, R106.reuse ;  /* 0x0000006a46467220 */ /* 0x080fe20000410000 */
[----:B------:R-:W-:Y:S01]  /*ce00*/  FMUL.FTZ R71, R71, R106 ;  /* 0x0000006a47477220 */ /* 0x000fe20000410000 */
        /* <DEDUP_REMOVED lines=8> */
[----:B------:R-:W-:Y:S01]  /*ce90*/  FFMA.FTZ R81, R112, R64, -R47 ;  /* 0x0000004070517223 */ /* 0x000fe2000001082f */
[----:B------:R-:W-:Y:S01]  /*cea0*/  MUFU.EX2 R98, R98 ;  /* 0x0000006200627308 */ /* 0x000fe20000000800 */
[----:B------:R-:W-:Y:S01]  /*ceb0*/  FFMA.FTZ R96, R157, R107, R96 ;  /* 0x0000006b9d607223 */ /* 0x000fe20000010060 */
[----:B------:R-:W-:Y:S01]  /*cec0*/  FFMA.FTZ R103, R156, R106, R103 ;  /* 0x0000006a9c677223 */ /* 0x000fe20000010067 */
[-C--:B------:R-:W-:Y:S01]  /*ced0*/  FFMA.FTZ R157, R44, R64.reuse, -R53 ;  /* 0x000000402c9d7223 */ /* 0x080fe20000010835 */
[-C--:B------:R-:W-:Y:S01]  /*cee0*/  FFMA.FTZ R156, R49, R64.reuse, -R47 ;  /* 0x00000040319c7223 */ /* 0x080fe2000001082f */
[----:B------:R-:W-:Y:S01]  /*cef0*/  FADD.FTZ R96, R93, R96 ;  /* 0x000000605d607221 */ /* 0x000fe20000010000 */
[----:B------:R-:W-:Y:S01]  /*cf00*/  FADD.FTZ R103, R102, R103 ;  /* 0x0000006766677221 */ /* 0x000fe20000010000 */
[----:B------:R-:W-:Y:S01]  /*cf10*/  FFMA.FTZ R93, R99, R64, -R47 ;  /* 0x00000040635d7223 */ /* 0x000fe2000001082f */
[----:B------:R-:W2:Y:S01]  /*cf20*/  MUFU.EX2 R94, R94 ;  /* 0x0000005e005e7308 */ /* 0x000ea20000000800 */
[----:B----4-:R-:W-:Y:S01]  /*cf30*/  F2FP.BF16.F32.PACK_AB R11, R97, R101 ;  /* 0x00000065610b723e */ /* 0x010fe200000010ff */
[----:B------:R-:W-:Y:S01]  /*cf40*/  FADD.FTZ R95, R95, R96 ;  /* 0x000000605f5f7221 */ /* 0x000fe20000010000 */
[----:B------:R-:W-:-:S03]  /*cf50*/  FADD.FTZ R101, R101, R103 ;  /* 0x0000006765657221 */ /* 0x000fc60000010000 */
[----:B------:R-:W-:Y:S01]  /*cf60*/  FADD.FTZ R95, R89, R95 ;  /* 0x0000005f595f7221 */ /* 0x000fe20000010000 */
[----:B------:R-:W-:Y:S01]  /*cf70*/  FADD.FTZ R101, R97, R101 ;  /* 0x0000006561657221 */ /* 0x000fe20000010000 */
[----:B------:R-:W-:Y:S01]  /*cf80*/  HMMA.16816.F32.BF16 R12, R8, R16, R12 ;  /* 0x00000010080c723c */ /* 0x000fe2000004180c */
[----:B------:R-:W-:Y:S04]  /*cf90*/  MUFU.EX2 R80, R80 ;  /* 0x0000005000507308 */ /* 0x000fe80000000800 */
[----:B------:R-:W-:-:S03]  /*cfa0*/  FFMA.FTZ R89, R91, R64, -R47 ;  /* 0x000000405b597223 */ /* 0x000fc6000001082f */
[----:B------:R-:W-:Y:S01]  /*cfb0*/  HMMA.16816.F32.BF16 R16, R8, R18, R76 ;  /* 0x000000120810723c */ /* 0x000fe2000004184c */
[----:B------:R4:W5:Y:S02]  /*cfc0*/  MUFU.EX2 R76, R25 ;  /* 0x00000019004c7308 */ /* 0x0009640000000800 */
[----:B--2---:R-:W-:Y:S01]  /*cfd0*/  F2FP.BF16.F32.PACK_AB R33, R94, R98 ;  /* 0x000000625e21723e */ /* 0x004fe200000010ff */
        /* <DEDUP_REMOVED lines=9> */
[----:B----4-:R-:W1:Y:S01]  /*d070*/  LDSM.16.MT88.4 R24, [R0+0x400] ;  /* 0x000400000018783b */ /* 0x010e620000004200 */
[----:B------:R2:W-:Y:S01]  /*d080*/  MUFU.EX2 R70, R32 ;  /* 0x0000002000467308 */ /* 0x0005e20000000800 */
[----:B-----5:R-:W-:Y:S01]  /*d090*/  F2FP.BF16.F32.PACK_AB R35, R76, R80 ;  /* 0x000000504c23723e */ /* 0x020fe200000010ff */
[----:B------:R-:W-:-:S04]  /*d0a0*/  FADD.FTZ R80, R80, R98 ;  /* 0x0000006250507221 */ /* 0x000fc80000010000 */
[----:B------:R-:W-:Y:S02]  /*d0b0*/  FADD.FTZ R80, R76, R80 ;  /* 0x000000504c507221 */ /* 0x000fe40000010000 */
[----:B------:R-:W4:Y:S01]  /*d0c0*/  MUFU.EX2 R68, R68 ;  /* 0x0000004400447308 */ /* 0x000f220000000800 */
[----:B------:R-:W-:Y:S07]  /*d0d0*/  LDSM.16.MT88.4 R76, [R129+0x4c00] ;  /* 0x004c0000814c783b */ /* 0x000fee0000004200 */
[----:B------:R-:W-:Y:S01]  /*d0e0*/  MUFU.EX2 R69, R69 ;  /* 0x0000004500457308 */ /* 0x000fe20000000800 */
[----:B--2---:R-:W-:Y:S01]  /*d0f0*/  F2FP.BF16.F32.PACK_AB R32, R88, R90 ;  /* 0x0000005a5820723e */ /* 0x004fe200000010ff */
[----:B------:R-:W-:-:S06]  /*d100*/  FADD.FTZ R90, R90, R95 ;  /* 0x0000005f5a5a7221 */ /* 0x000fcc0000010000 */
[----:B------:R-:W2:Y:S01]  /*d110*/  MUFU.EX2 R71, R71 ;  /* 0x0000004700477308 */ /* 0x000ea20000000800 */
[C---:B---3--:R-:W-:Y:S07]  /*d120*/  HMMA.16816.F32.BF16 R12, R32.reuse, R20, R12 ;  /* 0x00000014200c723c */ /* 0x048fee000004180c */
[----:B------:R-:W3:Y:S01]  /*d130*/  MUFU.EX2 R72, R72 ;  /* 0x0000004800487308 */ /* 0x000ee20000000800 */
        /* <DEDUP_REMOVED lines=9> */
[----:B----4-:R-:W-:Y:S01]  /*d1d0*/  F2FP.BF16.F32.PACK_AB R33, R68, R70 ;  /* 0x000000464421723e */ /* 0x010fe200000010ff */
        /* <DEDUP_REMOVED lines=9> */
[----:B------:R-:W4:Y:S03]  /*d270*/  LDSM.16.MT88.4 R4, [R0+0xc00] ;  /* 0x000c00000004783b */ /* 0x000f260000004200 */
[----:B------:R-:W-:Y:S01]  /*d280*/  MUFU.EX2 R81, R81 ;  /* 0x0000005100517308 */ /* 0x000fe20000000800 */
[----:B------:R-:W-:-:S03]  /*d290*/  FADD.FTZ R71, R75, R71 ;  /* 0x000000474b477221 */ /* 0x000fc60000010000 */
[C---:B-----5:R-:W-:Y:S04]  /*d2a0*/  HMMA.16816.F32.BF16 R28, R32.reuse, R20, R28 ;  /* 0x00000014201c723c */ /* 0x060fe8000004181c */
[----:B------:R-:W5:Y:S04]  /*d2b0*/  MUFU.EX2 R111, R111 ;  /* 0x0000006f006f7308 */ /* 0x000f680000000800 */
[----:B------:R-:W-:Y:S01]  /*d2c0*/  HMMA.16816.F32.BF16 R24, R32, R22, R24 ;  /* 0x000000162018723c */ /* 0x000fe20000041818 */
[----:B------:R-:W5:Y:S02]  /*d2d0*/  LDSM.16.MT88.4 R20, [R129+0x4000] ;  /* 0x004000008114783b */ /* 0x000f640000004200 */
[----:B------:R-:W-:Y:S01]  /*d2e0*/  F2FP.BF16.F32.PACK_AB R32, R55, R56 ;  /* 0x000000383720723e */ /* 0x000fe200000010ff */
[----:B------:R-:W-:Y:S01]  /*d2f0*/  MUFU.EX2 R42, R42 ;  /* 0x0000002a002a7308 */ /* 0x000fe20000000800 */
[----:B------:R-:W-:-:S02]  /*d300*/  F2FP.BF16.F32.PACK_AB R34, R51, R54 ;  /* 0x000000363322723e */ /* 0x000fc400000010ff */
[C---:B---3--:R-:W-:Y:S01]  /*d310*/  F2FP.BF16.F32.PACK_AB R33, R72.reuse, R75 ;  /* 0x0000004b4821723e */ /* 0x048fe200000010ff */
[----:B------:R-:W-:Y:S01]  /*d320*/  FADD.FTZ R72, R72, R71 ;  /* 0x0000004748487221 */ /* 0x000fe20000010000 */
[----:B-1----:R-:W-:Y:S01]  /*d330*/  F2FP.BF16.F32.PACK_AB R35, R74, R73 ;  /* 0x000000494a23723e */ /* 0x002fe200000010ff */
[----:B------:R-:W-:Y:S02]  /*d340*/  LDSM.16.MT88.4 R68, [R0+0x1c00] ;  /* 0x001c00000044783b */ /* 0x000fe40000004200 */
[----:B------:R-:W-:Y:S01]  /*d350*/  MUFU.EX2 R41, R41 ;  /* 0x0000002900297308 */ /* 0x000fe20000000800 */
[----:B------:R-:W-:-:S03]  /*d360*/  FADD.FTZ R73, R73, R72 ;  /* 0x0000004849497221 */ /* 0x000fc60000010000 */
[C---:B------:R-:W-:Y:S03]  /*d370*/  HMMA.16816.F32.BF16 R12, R32.reuse, R8, R12 ;  /* 0x00000008200c723c */ /* 0x040fe6000004180c */
[----:B------:R-:W-:Y:S01]  /*d380*/  FADD.FTZ R73, R74, R73 ;  /* 0x000000494a497221 */ /* 0x000fe20000010000 */
[----:B------:R-:W-:Y:S04]  /*d390*/  MUFU.EX2 R40, R40 ;  /* 0x0000002800287308 */ /* 0x000fe80000000800 */
[C---:B------:R-:W-:Y:S01]  /*d3a0*/  HMMA.16816.F32.BF16 R16, R32.reuse, R10, R16 ;  /* 0x0000000a2010723c */ /* 0x040fe20000041810 */
[----:B------:R-:W1:Y:S03]  /*d3b0*/  LDSM.16.MT88.4 R8, [R0+0x1000] ;  /* 0x001000000008783b */ /* 0x000e660000004200 */
[----:B------:R-:W3:Y:S04]  /*d3c0*/  MUFU.EX2 R110, R110 ;  /* 0x0000006e006e7308 */ /* 0x000ee80000000800 */
[C---:B----4-:R-:W-:Y:S04]  /*d3d0*/  HMMA.16816.F32.BF16 R28, R32.reuse, R4, R28 ;  /* 0x00000004201c723c */ /* 0x050fe8000004181c */
[----:B------:R-:W4:Y:S04]  /*d3e0*/  MUFU.EX2 R108, R108 ;  /* 0x0000006c006c7308 */ /* 0x000f280000000800 */
[----:B------:R-:W-:Y:S01]  /*d3f0*/  HMMA.16816.F32.BF16 R24, R32, R6, R24 ;  /* 0x000000062018723c */ /* 0x000fe20000041818 */
[----:B------:R-:W1:Y:S02]  /*d400*/  LDSM.16.MT88.4 R4, [R129+0x4400] ;  /* 0x004400008104783b */ /* 0x000e640000004200 */
[----:B------:R-:W-:-:S02]  /*d410*/  F2FP.BF16.F32.PACK_AB R32, R48, R50 ;  /* 0x000000323020723e */ /* 0x000fc400000010ff */
[----:B------:R-:W-:Y:S01]  /*d420*/  F2FP.BF16.F32.PACK_AB R34, R45, R46 ;  /* 0x0000002e2d22723e */ /* 0x000fe200000010ff */
[----:B------:R-:W-:Y:S01]  /*d430*/  MUFU.EX2 R105, R105 ;  /* 0x0000006900697308 */ /* 0x000fe20000000800 */
[----:B--2---:R-:W-:Y:S01]  /*d440*/  F2FP.BF16.F32.PACK_AB R33, R82, R83 ;  /* 0x000000535221723e */ /* 0x004fe200000010ff */
        /* <DEDUP_REMOVED lines=10> */
[----:B---3--:R-:W-:-:S04]  /*d4f0*/  FADD.FTZ R111, R110, R111 ;  /* 0x0000006f6e6f7221 */ /* 0x008fc80000010000 */
[----:B------:R-:W3:Y:S01]  /*d500*/  MUFU.EX2 R38, R38 ;  /* 0x0000002600267308 */ /* 0x000ee20000000800 */
[----:B----4-:R-:W-:Y:S01]  /*d510*/  FADD.FTZ R111, R108, R111 ;  /* 0x0000006f6c6f7221 */ /* 0x010fe20000010000 */
        /* <DEDUP_REMOVED lines=9> */
[----:B------:R-:W2:Y:S03]  /*d5b0*/  MUFU.EX2 R92, R92 ;  /* 0x0000005c005c7308 */ /* 0x000ea60000000800 */
[----:B------:R-:W-:-:S02]  /*d5c0*/  FADD.FTZ R105, R104, R105 ;  /* 0x0000006968697221 */ /* 0x000fc40000010000 */
[C---:B------:R-:W-:Y:S05]  /*d5d0*/  HMMA.16816.F32.BF16 R12, R8.reuse, R4, R12 ;  /* 0x00000004080c723c */ /* 0x040fea000004180c */
[----:B------:R-:W-:Y:S01]  /*d5e0*/  FADD.FTZ R4, R88, R90 ;  /* 0x0000005a58047221 */ /* 0x000fe20000010000 */
[----:B------:R-:W-:Y:S03]  /*d5f0*/  MUFU.EX2 R93, R93 ;  /* 0x0000005d005d7308 */ /* 0x000fe60000000800 */
[----:B------:R-:W-:Y:S01]  /*d600*/  FADD.FTZ R4, R67, R4 ;  /* 0x0000000443047221 */ /* 0x000fe20000010000 */
[----:B------:R-:W-:Y:S03]  /*d610*/  HMMA.16816.F32.BF16 R16, R8, R6, R16 ;  /* 0x000000060810723c */ /* 0x000fe60000041810 */
[----:B------:R-:W-:Y:S01]  /*d620*/  FADD.FTZ R4, R63, R4 ;  /* 0x000000043f047221 */ /* 0x000fe20000010000 */
[----:B------:R-:W4:Y:S03]  /*d630*/  MUFU.EX2 R89, R89 ;  /* 0x0000005900597308 */ /* 0x000f260000000800 */
[----:B------:R-:W-:-:S02]  /*d640*/  FADD.FTZ R66, R66, R4 ;  /* 0x0000000442427221 */ /* 0x000fc40000010000 */
[----:B------:R1:W1:Y:S01]  /*d650*/  LDSM.16.MT88.4 R4, [R0+0x1800] ;  /* 0x001800000004783b */ /* 0x0002620000004200 */
[C---:B-----5:R-:W-:Y:S03]  /*d660*/  HMMA.16816.F32.BF16 R28, R8.reuse, R20, R28 ;  /* 0x00000014081c723c */ /* 0x060fe6000004181c */
[----:B------:R-:W-:Y:S01]  /*d670*/  FADD.FTZ R66, R62, R66 ;  /* 0x000000423e427221 */ /* 0x000fe20000010000 */
[-CC-:B------:R-:W-:Y:S01]  /*d680*/  FFMA.FTZ R21, R57, R64.reuse, -R47.reuse ;  /* 0x0000004039157223 */ /* 0x180fe2000001082f */
        /* <DEDUP_REMOVED lines=8> */
[----:B---3--:R-:W-:-:S02]  /*d710*/  F2FP.BF16.F32.PACK_AB R8, R38, R39 ;  /* 0x000000272608723e */ /* 0x008fc400000010ff */
[----:B--2---:R-:W-:Y:S01]  /*d720*/  F2FP.BF16.F32.PACK_AB R10, R92, R2 ;  /* 0x000000025c0a723e */ /* 0x004fe200000010ff */
[----:B------:R-:W-:Y:S01]  /*d730*/  FADD.FTZ R55, R55, R59 ;  /* 0x0000003b37377221 */ /* 0x000fe20000010000 */
[----:B----4-:R-:W-:Y:S01]  /*d740*/  F2FP.BF16.F32.PACK_AB R9, R89, R93 ;  /* 0x0000005d5909723e */ /* 0x010fe200000010ff */
[----:B------:R-:W-:Y:S01]  /*d750*/  FADD.FTZ R93, R93, R105 ;  /* 0x000000695d5d7221 */ /* 0x000fe20000010000 */
[----:B------:R-:W-:Y:S01]  /*d760*/  MUFU.EX2 R109, R109 ;  /* 0x0000006d006d7308 */ /* 0x000fe20000000800 */
[----:B------:R-:W-:Y:S01]  /*d770*/  FADD.FTZ R54, R54, R55 ;  /* 0x0000003736367221 */ /* 0x000fe20000010000 */
[----:B-1----:R-:W-:Y:S02]  /*d780*/  IMAD.MOV.U32 R0, RZ, RZ, R37 ;  /* 0x000000ffff007224 */ /* 0x002fe400078e0025 */
[----:B------:R-:W-:Y:S01]  /*d790*/  FADD.FTZ R93, R89, R93 ;  /* 0x0000005d595d7221 */ /* 0x000fe20000010000 */
[----:B------:R-:W-:Y:S02]  /*d7a0*/  @P0 IMAD.MOV.U32 R0, RZ, RZ, R37 ;  /* 0x000000ffff000224 */ /* 0x000fe400078e0025 */
[----:B------:R-:W-:Y:S01]  /*d7b0*/  FADD.FTZ R54, R51, R54 ;  /* 0x0000003633367221 */ /* 0x000fe20000010000 */
[----:B------:R-:W1:Y:S03]  /*d7c0*/  MUFU.EX2 R100, R100 ;  /* 0x0000006400647308 */ /* 0x000e660000000800 */
[----:B------:R-:W-:Y:S01]  /*d7d0*/  FADD.FTZ R50, R50, R54 ;  /* 0x0000003632327221 */ /* 0x000fe20000010000 */
[----:B-----5:R-:W-:Y:S01]  /*d7e0*/  F2FP.BF16.F32.PACK_AB R11, R20, R67 ;  /* 0x00000043140b723e */ /* 0x020fe200000010ff */
[----:B------:R-:W-:-:S02]  /*d7f0*/  FADD.FTZ R67, R67, R93 ;  /* 0x0000005d43437221 */ /* 0x000fc40000010000 */
[----:B------:R-:W-:Y:S01]  /*d800*/  FADD.FTZ R50, R48, R50 ;  /* 0x0000003230327221 */ /* 0x000fe20000010000 */
[----:B------:R-:W-:Y:S02]  /*d810*/  IMAD.MOV.U32 R48, RZ, RZ, R3 ;  /* 0x000000ffff307224 */ /* 0x000fe400078e0003 */
[----:B------:R-:W-:Y:S01]  /*d820*/  FADD.FTZ R67, R20, R67 ;  /* 0x0000004314437221 */ /* 0x000fe20000010000 */
[----:B------:R-:W-:Y:S01]  /*d830*/  MUFU.EX2 R22, R22 ;  /* 0x0000001600167308 */ /* 0x000fe20000000800 */
[----:B------:R-:W-:Y:S01]  /*d840*/  FADD.FTZ R50, R46, R50 ;  /* 0x000000322e327221 */ /* 0x000fe20000010000 */
[----:B------:R-:W-:Y:S03]  /*d850*/  HMMA.16816.F32.BF16 R12, R8, R32, R12 ;  /* 0x00000020080c723c */ /* 0x000fe6000004180c */
[----:B------:R-:W-:-:S03]  /*d860*/  FADD.FTZ R50, R45, R50 ;  /* 0x000000322d327221 */ /* 0x000fc60000010000 */
[----:B------:R-:W2:Y:S01]  /*d870*/  MUFU.EX2 R21, R21 ;  /* 0x0000001500157308 */ /* 0x000ea20000000800 */
[----:B------:R-:W-:Y:S01]  /*d880*/  FADD.FTZ R43, R43, R50 ;  /* 0x000000322b2b7221 */ /* 0x000fe20000010000 */
[C---:B------:R-:W-:Y:S03]  /*d890*/  HMMA.16816.F32.BF16 R28, R8.reuse, R4, R28 ;  /* 0x00000004081c723c */ /* 0x040fe6000004181c */
[----:B-1----:R-:W-:Y:S01]  /*d8a0*/  F2FP.BF16.F32.PACK_AB R4, R100, R109 ;  /* 0x0000006d6404723e */ /* 0x002fe200000010ff */
[----:B------:R-:W-:Y:S02]  /*d8b0*/  FADD.FTZ R43, R42, R43 ;  /* 0x0000002b2a2b7221 */ /* 0x000fe40000010000 */
[----:B------:R-:W-:Y:S02]  /*d8c0*/  MUFU.EX2 R61, R61 ;  /* 0x0000003d003d7308 */ /* 0x000fe40000000800 */
[----:B------:R-:W-:Y:S01]  /*d8d0*/  FADD.FTZ R41, R41, R43 ;  /* 0x0000002b29297221 */ /* 0x000fe20000010000 */
[----:B------:R-:W-:Y:S03]  /*d8e0*/  HMMA.16816.F32.BF16 R16, R8, R34, R16 ;  /* 0x000000220810723c */ /* 0x000fe60000041810 */
[----:B------:R-:W-:-:S02]  /*d8f0*/  FADD.FTZ R41, R40, R41 ;  /* 0x0000002928297221 */ /* 0x000fc40000010000 */
[----:B------:R-:W1:Y:S02]  /*d900*/  MUFU.EX2 R157, R157 ;  /* 0x0000009d009d7308 */ /* 0x000e640000000800 */
[----:B------:R-:W-:Y:S01]  /*d910*/  FADD.FTZ R39, R39, R41 ;  /* 0x0000002927277221 */ /* 0x000fe20000010000 */
[----:B------:R-:W-:Y:S03]  /*d920*/  HMMA.16816.F32.BF16 R24, R8, R6, R24 ;  /* 0x000000060818723c */ /* 0x000fe60000041818 */
[C---:B--2---:R-:W-:Y:S01]  /*d930*/  F2FP.BF16.F32.PACK_AB R5, R21.reuse, R22 ;  /* 0x000000161505723e */ /* 0x044fe200000010ff */
[----:B------:R-:W-:Y:S01]  /*d940*/  FADD.FTZ R22, R22, R67 ;  /* 0x0000004316167221 */ /* 0x000fe20000010000 */
[----:B------:R-:W-:Y:S01]  /*d950*/  FADD.FTZ R39, R38, R39 ;  /* 0x0000002726277221 */ /* 0x000fe20000010000 */
[----:B------:R-:W2:Y:S03]  /*d960*/  MUFU.EX2 R23, R23 ;  /* 0x0000001700177308 */ /* 0x000ea60000000800 */
[----:B------:R-:W-:Y:S01]  /*d970*/  FADD.FTZ R2, R2, R39 ;  /* 0x0000002702027221 */ /* 0x000fe20000010000 */
[----:B------:R-:W-:-:S03]  /*d980*/  FADD.FTZ R22, R21, R22 ;  /* 0x0000001615167221 */ /* 0x000fc60000010000 */
[----:B------:R-:W-:Y:S01]  /*d990*/  FADD.FTZ R2, R92, R2 ;  /* 0x000000025c027221 */ /* 0x000fe20000010000 */
[----:B------:R-:W3:Y:S03]  /*d9a0*/  MUFU.EX2 R156, R156 ;  /* 0x0000009c009c7308 */ /* 0x000ee60000000800 */
[----:B------:R-:W-:Y:S01]  /*d9b0*/  FADD.FTZ R109, R109, R2 ;  /* 0x000000026d6d7221 */ /* 0x000fe20000010000 */
[----:B-1----:R-:W-:Y:S01]  /*d9c0*/  F2FP.BF16.F32.PACK_AB R6, R157, R61 ;  /* 0x0000003d9d06723e */ /* 0x002fe200000010ff */
[--C-:B------:R-:W-:Y:S02]  /*d9d0*/  IMAD.MOV.U32 R2, RZ, RZ, R36.reuse ;  /* 0x000000ffff027224 */ /* 0x100fe400078e0024 */
[----:B------:R-:W-:Y:S01]  /*d9e0*/  FADD.FTZ R109, R100, R109 ;  /* 0x0000006d646d7221 */ /* 0x000fe20000010000 */
[----:B------:R-:W-:-:S03]  /*d9f0*/  @P0 IMAD.MOV.U32 R2, RZ, RZ, R36 ;  /* 0x000000ffff020224 */ /* 0x000fc600078e0024 */
[----:B------:R-:W-:Y:S01]  /*da00*/  FADD.FTZ R109, R61, R109 ;  /* 0x0000006d3d6d7221 */ /* 0x000fe20000010000 */
[----:B--2---:R-:W-:-:S03]  /*da10*/  FADD.FTZ R22, R23, R22 ;  /* 0x0000001617167221 */ /* 0x004fc60000010000 */
        /* <DEDUP_REMOVED lines=9> */
.L_x_9858:
[----:B------:R-:W-:-:S07]  /*dab0*/  IADD3 R159, PT, PT, R48, -0x1, RZ ;  /* 0xffffffff309f7810 */ /* 0x000fce0007ffe0ff */
.L_x_9867:
[----:B------:R-:W-:Y:S05]  /*dac0*/  BSYNC B2 ;  /* 0x0000000000027941 */ /* 0x000fea0003800000 */
.L_x_9857:
[----:B------:R-:W-:-:S13]  /*dad0*/  ISETP.GE.AND P0, PT, R159, R134, PT ;  /* 0x000000869f00720c */ /* 0x000fda0003f06270 */
[----:B------:R-:W-:Y:S05]  /*dae0*/  @!P0 BRA `(.L_x_9868) ;  /* 0x00000038005c8947 */ /* 0x000fea0003800000 */
[C---:B------:R-:W-:Y:S01]  /*daf0*/  IMAD.SHL.U32 R160, R159.reuse, 0x80, RZ ;  /* 0x000000809fa07824 */ /* 0x040fe200078e00ff */
[----:B------:R-:W-:Y:S01]  /*db00*/  ISETP.NE.U32.AND P3, PT, R148, RZ, PT ;  /* 0x000000ff9400720c */ /* 0x000fe20003f65070 */
[----:B------:R-:W-:Y:S01]  /*db10*/  IMAD.MOV.U32 R87, RZ, RZ, R0 ;  /* 0x000000ffff577224 */ /* 0x000fe200078e0000 */
[----:B------:R-:W-:Y:S01]  /*db20*/  MOV R86, R2 ;  /* 0x0000000200567202 */ /* 0x000fe20000000f00 */
[----:B------:R-:W-:Y:S01]  /*db30*/  VIADD R159, R159, 0x1 ;  /* 0x000000019f9f7836 */ /* 0x000fe20000000000 */
[C---:B------:R-:W-:Y:S01]  /*db40*/  LOP3.LUT R161, R160.reuse, 0x40, R137, 0xfe, !PT ;  /* 0x00000040a0a17812 */ /* 0x040fe200078efe89 */
[----:B------:R-:W-:Y:S01]  /*db50*/  VIADD R160, R160, 0x80 ;  /* 0x00000080a0a07836 */ /* 0x000fe20000000000 */
[----:B------:R-:W-:Y:S02]  /*db60*/  ISETP.NE.AND.EX P3, PT, R149, RZ, PT, P3 ;  /* 0x000000ff9500720c */ /* 0x000fe40003f65330 */
[----:B------:R-:W-:-:S11]  /*db70*/  IADD3 R158, PT, PT, R129, 0x3020, RZ ;  /* 0x00003020819e7810 */ /* 0x000fd60007ffe0ff */
.L_x_9875:
        /* <DEDUP_REMOVED lines=78> */
.L_x_9870:
[----:B------:R-:W-:Y:S05]  /*e060*/  BSYNC.RECONVERGENT B0 ;  /* 0x0000000000007941 */ /* 0x000fea0003800200 */
.L_x_9869:
[----:B------:R-:W1:Y:S01]  /*e070*/  S2UR UR7, SR_CgaCtaId ;  /* 0x00000000000779c3 */ /* 0x000e620000008800 */
[C---:B------:R-:W-:Y:S01]  /*e080*/  IMAD.SHL.U32 R2, R0.reuse, 0x8, RZ ;  /* 0x0000000800027824 */ /* 0x040fe200078e00ff */
[----:B------:R-:W-:Y:S01]  /*e090*/  UMOV UR9, 0x400 ;  /* 0x0000040000097882 */ /* 0x000fe20000000000 */
[C---:B------:R-:W-:Y:S01]  /*e0a0*/  IMAD.SHL.U32 R131, R0.reuse, 0x10, RZ ;  /* 0x0000001000837824 */ /* 0x040fe200078e00ff */
[----:B------:R-:W-:Y:S01]  /*e0b0*/  IADD3 R6, P0, PT, R145, R139, RZ ;  /* 0x0000008b91067210 */ /* 0x000fe20007f1e0ff */
[----:B------:R-:W-:Y:S01]  /*e0c0*/  IMAD.SHL.U32 R3, R0, 0x20, RZ ;  /* 0x0000002000037824 */ /* 0x000fe200078e00ff */
[----:B------:R-:W-:Y:S01]  /*e0d0*/  LOP3.LUT R162, R2, 0xc0, RZ, 0xc0, !PT ;  /* 0x000000c002a27812 */ /* 0x000fe200078ec0ff */
[----:B------:R-:W-:Y:S01]  /*e0e0*/  IMAD.SHL.U32 R128, R0, 0x4, RZ ;  /* 0x0000000400807824 */ /* 0x000fe200078e00ff */
[----:B------:R-:W-:Y:S01]  /*e0f0*/  LOP3.LUT R4, R131, 0x100, RZ, 0xc0, !PT ;  /* 0x0000010083047812 */ /* 0x000fe200078ec0ff */
[----:B------:R-:W-:Y:S01]  /*e100*/  IMAD.X R7, R150, 0x1, R138, P0 ;  /* 0x0000000196077824 */ /* 0x000fe200000e068a */
[----:B------:R-:W-:Y:S01]  /*e110*/  LOP3.LUT R162, R162, 0x18, R0, 0xf8, !PT ;  /* 0x00000018a2a27812 */ /* 0x000fe200078ef800 */
[----:B------:R-:W-:Y:S01]  /*e120*/  IMAD.MOV.U32 R5, RZ, RZ, R138 ;  /* 0x000000ffff057224 */ /* 0x000fe200078e008a */
[----:B------:R-:W-:Y:S01]  /*e130*/  LOP3.LUT R4, R4, 0x20, R3, 0xf8, !PT ;  /* 0x0000002004047812 */ /* 0x000fe200078ef803 */
[----:B------:R-:W-:Y:S01]  /*e140*/  IMAD.MOV.U32 R124, RZ, RZ, 0x20 ;  /* 0x00000020ff7c7424 */ /* 0x000fe200078e00ff */
[--C-:B------:R-:W-:Y:S01]  /*e150*/  LOP3.LUT R162, R162, 0x18, R2.reuse, 0x78, !PT ;  /* 0x00000018a2a27812 */ /* 0x100fe200078e7802 */
[----:B------:R-:W-:Y:S01]  /*e160*/  VIADD R159, R159, 0xffffffff ;  /* 0xffffffff9f9f7836 */ /* 0x000fe20000000000 */
[----:B------:R-:W-:Y:S01]  /*e170*/  LOP3.LUT R3, R3, 0xc0, RZ, 0xc0, !PT ;  /* 0x000000c003037812 */ /* 0x000fe200078ec0ff */
[----:B------:R-:W-:Y:S01]  /*e180*/  BSSY.RECONVERGENT B1, `(.L_x_9871) ;  /* 0x00000ae000017945 */ /* 0x000fe20003800200 */
[----:B------:R-:W-:Y:S02]  /*e190*/  LOP3.LUT R162, R162, 0x1f20, R2, 0xf8, !PT ;  /* 0x00001f20a2a27812 */ /* 0x000fe400078ef802 */
[----:B------:R-:W-:Y:S02]  /*e1a0*/  LOP3.LUT R2, R128, 0x18, RZ, 0xc0, !PT ;  /* 0x0000001880027812 */ /* 0x000fe400078ec0ff */
[----:B------:R-:W-:Y:S01]  /*e1b0*/  LOP3.LUT R3, R3, 0x8, R0, 0xf8, !PT ;  /* 0x0000000803037812 */ /* 0x000fe200078ef800 */
[----:B-1----:R-:W-:Y:S01]  /*e1c0*/  ULEA UR6, UR7, UR9, 0x18 ;  /* 0x0000000907067291 */ /* 0x002fe2000f8ec0ff */
[----:B------:R-:W-:Y:S02]  /*e1d0*/  IADD3 R8, P0, PT, R6, R145, RZ ;  /* 0x0000009106087210 */ /* 0x000fe40007f1e0ff */
[----:B------:R-:W-:Y:S01]  /*e1e0*/  LOP3.LUT R2, R4, R3, R2, 0xf6, !PT ;  /* 0x0000000304027212 */ /* 0x000fe200078ef602 */
[----:B------:R-:W-:Y:S01]  /*e1f0*/  IMAD.MOV.U32 R4, RZ, RZ, R139 ;  /* 0x000000ffff047224 */ /* 0x000fe200078e008b */
[----:B------:R-:W-:Y:S01]  /*e200*/  LOP3.LUT P2, RZ, R0, 0x4, RZ, 0xc0, !PT ;  /* 0x0000000400ff7812 */ /* 0x000fe2000784c0ff */
[--C-:B------:R-:W-:Y:S01]  /*e210*/  IMAD.X R9, R7, 0x1, R150.reuse, P0 ;  /* 0x0000000107097824 */ /* 0x100fe200000e0696 */
[----:B------:R-:W-:Y:S02]  /*e220*/  LEA R162, R162, UR6, 0x1 ;  /* 0x00000006a2a27c11 */ /* 0x000fe4000f8e08ff */
[----:B------:R-:W-:Y:S02]  /*e230*/  IADD3 R10, P0, PT, R8, R145, RZ ;  /* 0x00000091080a7210 */ /* 0x000fe40007f1e0ff */
[----:B------:R-:W-:Y:S01]  /*e240*/  LEA R88, R2, UR6, 0x1 ;  /* 0x0000000602587c11 */ /* 0x000fe2000f8e08ff */
[----:B------:R-:W-:Y:S01]  /*e250*/  @!PT LDS RZ, [RZ] ;  /* 0x00000000fffff984 */ /* 0x000fe20000000800 */
[----:B------:R-:W-:Y:S01]  /*e260*/  @!PT LDS RZ, [RZ] ;  /* 0x00000000fffff984 */ /* 0x000fe20000000800 */
[----:B------:R-:W-:Y:S01]  /*e270*/  @!PT LDS RZ, [RZ] ;  /* 0x00000000fffff984 */ /* 0x000fe20000000800 */
[----:B------:R-:W-:Y:S01]  /*e280*/  LDGSTS.E.BYPASS.LTC128B.128 [R162+0x3000], desc[UR4][R4.64] ;  /* 0x0300000004a27fae */ /* 0x000fe2000b981a04 */
[----:B------:R-:W-:Y:S01]  /*e290*/  SEL R124, R124, 0xffffffe0, !P2 ;  /* 0xffffffe07c7c7807 */ /* 0x000fe20005000000 */
[----:B------:R-:W-:Y:S01]  /*e2a0*/  IMAD.X R11, R9, 0x1, R150, P0 ;  /* 0x00000001090b7824 */ /* 0x000fe200000e0696 */
[----:B------:R-:W-:Y:S02]  /*e2b0*/  ISETP.GT.AND P0, PT, R159, R134, PT ;  /* 0x000000869f00720c */ /* 0x000fe40003f04270 */
[----:B------:R-:W-:Y:S01]  /*e2c0*/  LDGSTS.E.BYPASS.LTC128B.128 [R162+0x3800], desc[UR4][R6.64] ;  /* 0x0380000006a27fae */ /* 0x000fe2000b981a04 */
[----:B------:R-:W-:Y:S04]  /*e2d0*/  IMAD.IADD R92, R130, 0x1, R124 ;  /* 0x00000001825c7824 */ /* 0x000fe800078e027c */
[----:B------:R-:W-:Y:S01]  /*e2e0*/  LDGSTS.E.BYPASS.LTC128B.128 [R162+0x4000], desc[UR4][R8.64] ;  /* 0x0400000008a27fae */ /* 0x000fe2000b981a04 */
[----:B------:R-:W-:Y:S04]  /*e2f0*/  IMAD.IADD R124, R124, 0x1, R88 ;  /* 0x000000017c7c7824 */ /* 0x000fe800078e0258 */
[----:B------:R1:W-:Y:S05]  /*e300*/  LDGSTS.E.BYPASS.LTC128B.128 [R162+0x4800], desc[UR4][R10.64] ;  /* 0x048000000aa27fae */ /* 0x0003ea000b981a04 */
        /* <DEDUP_REMOVED lines=132> */
.L_x_9874:
[----:B------:R-:W-:Y:S05]  /*eb50*/  BSYNC.RECONVERGENT B0 ;  /* 0x0000000000007941 */ /* 0x000fea0003800200 */
.L_x_9873:
        /* <DEDUP_REMOVED lines=16> */
.L_x_9872:
[----:B------:R-:W-:Y:S05]  /*ec60*/  BSYNC.RECONVERGENT B1 ;  /* 0x0000000000017941 */ /* 0x000fea0003800200 */
.L_x_9871:
[C---:B-1----:R-:W-:Y:S02]  /*ec70*/  VIADD R88, R161.reuse, 0xffffffc1 ;  /* 0xffffffc1a1587836 */ /* 0x042fe40000000000 */
[C---:B------:R-:W-:Y:S02]  /*ec80*/  VIADD R3, R161.reuse, 0xffffffc0 ;  /* 0xffffffc0a1037836 */ /* 0x040fe40000000000 */
[C---:B------:R-:W-:Y:S01]  /*ec90*/  VIADD R0, R161.reuse, 0xffffffc9 ;  /* 0xffffffc9a1007836 */ /* 0x040fe20000000000 */
[C---:B------:R-:W-:Y:S01]  /*eca0*/  ISETP.GE.AND P4, PT, R88.reuse, R154, PT ;  /* 0x0000009a5800720c */ /* 0x040fe20003f86270 */
[C---:B------:R-:W-:Y:S01]  /*ecb0*/  VIADD R94, R161.reuse, 0xffffffe8 ;  /* 0xffffffe8a15e7836 */ /* 0x040fe20000000000 */
[----:B------:R-:W-:Y:S01]  /*ecc0*/  ISETP.GE.AND P0, PT, R88, R152, PT ;  /* 0x000000985800720c */ /* 0x000fe20003f06270 */
[----:B------:R-:W-:Y:S01]  /*ecd0*/  VIADD R2, R161, 0xffffffc8 ;  /* 0xffffffc8a1027836 */ /* 0x000fe20000000000 */
[----:B------:R-:W-:Y:S01]  /*ece0*/  FSEL R5, R5, -INF , P4 ;  /* 0xff80000005057808 */ /* 0x000fe20002000000 */
[C---:B------:R-:W-:Y:S01]  /*ecf0*/  VIADD R96, R161.reuse, 0xffffffe0 ;  /* 0xffffffe0a1607836 */ /* 0x040fe20000000000 */
[C---:B------:R-:W-:Y:S01]  /*ed00*/  ISETP.GE.AND P4, PT, R0.reuse, R154, PT ;  /* 0x0000009a0000720c */ /* 0x040fe20003f86270 */
[----:B------:R-:W-:Y:S01]  /*ed10*/  VIADD R92, R161, 0xffffffd1 ;  /* 0xffffffd1a15c7836 */ /* 0x000fe20000000000 */
[----:B------:R-:W-:Y:S01]  /*ed20*/  FSEL R7, R7, -INF , P0 ;  /* 0xff80000007077808 */ /* 0x000fe20000000000 */
        /* <DEDUP_REMOVED lines=29> */
[-C--:B------:R-:W-:Y:S02]  /*ef00*/  ISETP.GE.AND P4, PT, R94, R154.reuse, PT ;  /* 0x0000009a5e00720c */ /* 0x080fe40003f86270 */
[----:B------:R-:W-:Y:S02]  /*ef10*/  FSEL R21, R23, -INF , P0 ;  /* 0xff80000017157808 */ /* 0x000fe40000000000 */
[----:B------:R-:W-:Y:S01]  /*ef20*/  FSEL R23, R24, -INF , P4 ;  /* 0xff80000018177808 */ /* 0x000fe20002000000 */
[----:B------:R-:W-:Y:S01]  /*ef30*/  VIADD R24, R161, 0xfffffff9 ;  /* 0xfffffff9a1187836 */ /* 0x000fe20000000000 */
[C---:B------:R-:W-:Y:S02]  /*ef40*/  ISETP.GE.AND P5, PT, R3.reuse, R154, PT ;  /* 0x0000009a0300720c */ /* 0x040fe40003fa6270 */
[C---:B------:R-:W-:Y:S02]  /*ef50*/  ISETP.GE.AND P1, PT, R3.reuse, R152, PT ;  /* 0x000000980300720c */ /* 0x040fe40003f26270 */
[C---:B------:R-:W-:Y:S02]  /*ef60*/  ISETP.GE.AND P6, PT, R3.reuse, R153, PT ;  /* 0x000000990300720c */ /* 0x040fe40003fc6270 */
[----:B------:R-:W-:Y:S02]  /*ef70*/  ISETP.GE.AND P4, PT, R3, R151, PT ;  /* 0x000000970300720c */ /* 0x000fe40003f86270 */
[----:B------:R-:W-:Y:S01]  /*ef80*/  FSEL R4, R4, -INF , P5 ;  /* 0xff80000004047808 */ /* 0x000fe20002800000 */
[----:B------:R-:W2:Y:S01]  /*ef90*/  LD.E R3, desc[UR4][R84.64+0xdc] ;  /* 0x0000dc0454037980 */ /* 0x000ea2000c101900 */
[----:B------:R-:W-:Y:S02]  /*efa0*/  FSEL R89, R6, -INF , P1 ;  /* 0xff80000006597808 */ /* 0x000fe40000800000 */
[C---:B------:R-:W-:Y:S02]  /*efb0*/  ISETP.GE.AND P5, PT, R2.reuse, R154, PT ;  /* 0x0000009a0200720c */ /* 0x040fe40003fa6270 */
[----:B------:R-:W-:Y:S02]  /*efc0*/  ISETP.GE.AND P1, PT, R2, R152, PT ;  /* 0x000000980200720c */ /* 0x000fe40003f26270 */
[----:B------:R-:W-:Y:S02]  /*efd0*/  FSEL R8, R8, -INF , P5 ;  /* 0xff80000008087808 */ /* 0x000fe40002800000 */
[----:B------:R-:W-:Y:S02]  /*efe0*/  FSEL R10, R10, -INF , P1 ;  /* 0xff8000000a0a7808 */ /* 0x000fe40000800000 */
[C---:B------:R-:W-:Y:S02]  /*eff0*/  ISETP.GE.AND P5, PT, R93.reuse, R154, PT ;  /* 0x0000009a5d00720c */ /* 0x040fe40003fa6270 */
[----:B------:R-:W-:Y:S02]  /*f000*/  ISETP.GE.AND P1, PT, R93, R152, PT ;  /* 0x000000985d00720c */ /* 0x000fe40003f26270 */
[----:B------:R-:W-:Y:S02]  /*f010*/  FSEL R12, R12, -INF , P5 ;  /* 0xff8000000c0c7808 */ /* 0x000fe40002800000 */
[----:B------:R-:W-:Y:S02]  /*f020*/  FSEL R14, R14, -INF , P1 ;  /* 0xff8000000e0e7808 */ /* 0x000fe40000800000 */
[C---:B------:R-:W-:Y:S02]  /*f030*/  ISETP.GE.AND P5, PT, R91.reuse, R154, PT ;  /* 0x0000009a5b00720c */ /* 0x040fe40003fa6270 */
[-C--:B------:R-:W-:Y:S02]  /*f040*/  ISETP.GE.AND P1, PT, R91, R152.reuse, PT ;  /* 0x000000985b00720c */ /* 0x080fe40003f26270 */
[----:B------:R-:W-:Y:S02]  /*f050*/  ISETP.GE.AND P0, PT, R17, R152, PT ;  /* 0x000000981100720c */ /* 0x000fe40003f06270 */
[----:B------:R-:W-:Y:S02]  /*f060*/  FSEL R102, R16, -INF , P5 ;  /* 0xff80000010667808 */ /* 0x000fe40002800000 */
[----:B------:R-:W-:Y:S02]  /*f070*/  FSEL R18, R18, -INF , P1 ;  /* 0xff80000012127808 */ /* 0x000fe40000800000 */
[C---:B------:R-:W-:Y:S02]  /*f080*/  ISETP.GE.AND P5, PT, R96.reuse, R154, PT ;  /* 0x0000009a6000720c */ /* 0x040fe40003fa6270 */
[----:B------:R-:W-:Y:S02]  /*f090*/  FSEL R27, R27, -INF , P0 ;  /* 0xff8000001b1b7808 */ /* 0x000fe40000000000 */
[----:B------:R-:W-:Y:S02]  /*f0a0*/  ISETP.GE.AND P1, PT, R96, R152, PT ;  /* 0x000000986000720c */ /* 0x000fe40003f26270 */
[----:B------:R-:W-:Y:S02]  /*f0b0*/  ISETP.GE.AND P0, PT, R100, R154, PT ;  /* 0x0000009a6400720c */ /* 0x000fe40003f06270 */
[----:B------:R-:W-:Y:S02]  /*f0c0*/  FSEL R105, R20, -INF , P5 ;  /* 0xff80000014697808 */ /* 0x000fe40002800000 */
[----:B------:R-:W-:Y:S02]  /*f0d0*/  FSEL R20, R22, -INF , P1 ;  /* 0xff80000016147808 */ /* 0x000fe40000800000 */
        /* <DEDUP_REMOVED lines=8> */
[----:B------:R-:W-:Y:S01]  /*f160*/  FSEL R113, R33, -INF , P0 ;  /* 0xff80000021717808 */ /* 0x000fe20000000000 */
[----:B------:R-:W-:Y:S01]  /*f170*/  VIADD R33, R161, 0x11 ;  /* 0x00000011a1217836 */ /* 0x000fe20000000000 */
[-C--:B------:R-:W-:Y:S02]  /*f180*/  ISETP.GE.AND P1, PT, R97, R154.reuse, PT ;  /* 0x0000009a6100720c */ /* 0x080fe40003f26270 */
[CC--:B------:R-:W-:Y:S02]  /*f190*/  ISETP.GE.AND P0, PT, R161.reuse, R154.reuse, PT ;  /* 0x0000009aa100720c */ /* 0x0c0fe40003f06270 */
[----:B------:R-:W-:Y:S01]  /*f1a0*/  FSEL R115, R32, -INF , P1 ;  /* 0xff80000020737808 */ /* 0x000fe20000800000 */
[----:B------:R-:W-:Y:S01]  /*f1b0*/  VIADD R32, R161, 0x21 ;  /* 0x00000021a1207836 */ /* 0x000fe20000000000 */
[----:B------:R-:W-:Y:S02]  /*f1c0*/  FSEL R6, R36, -INF , P0 ;  /* 0xff80000024067808 */ /* 0x000fe40000000000 */
[----:B------:R-:W-:Y:S02]  /*f1d0*/  ISETP.GE.AND P5, PT, R17, R154, PT ;  /* 0x0000009a1100720c */ /* 0x000fe40003fa6270 */
[-C--:B------:R-:W-:Y:S02]  /*f1e0*/  ISETP.GE.AND P1, PT, R24, R152.reuse, PT ;  /* 0x000000981800720c */ /* 0x080fe40003f26270 */
[-C--:B------:R-:W-:Y:S02]  /*f1f0*/  ISETP.GE.AND P0, PT, R103, R152.reuse, PT ;  /* 0x000000986700720c */ /* 0x080fe40003f06270 */
[----:B------:R-:W-:Y:S02]  /*f200*/  FSEL R22, R25, -INF , P5 ;  /* 0xff80000019167808 */ /* 0x000fe40002800000 */
[----:B------:R-:W-:Y:S02]  /*f210*/  FSEL R35, R35, -INF , P1 ;  /* 0xff80000023237808 */ /* 0x000fe40000800000 */
[----:B------:R-:W-:Y:S02]  /*f220*/  FSEL R39, R39, -INF , P0 ;  /* 0xff80000027277808 */ /* 0x000fe40000000000 */
[-C--:B------:R-:W-:Y:S02]  /*f230*/  ISETP.GE.AND P5, PT, R100, R152.reuse, PT ;  /* 0x000000986400720c */ /* 0x080fe40003fa6270 */
        /* <DEDUP_REMOVED lines=24> */
[-C--:B------:R-:W-:Y:S02]  /*f3c0*/  ISETP.GE.AND P1, PT, R110, R154.reuse, PT ;  /* 0x0000009a6e00720c */ /* 0x080fe40003f26270 */
[----:B------:R-:W-:Y:S02]  /*f3d0*/  FSEL R41, R4, -INF , !P6 ;  /* 0xff80000004297808 */ /* 0x000fe40007000000 */
[-C--:B------:R-:W-:Y:S02]  /*f3e0*/  ISETP.GE.AND P6, PT, R0, R153.reuse, PT ;  /* 0x000000990000720c */ /* 0x080fe40003fc6270 */
[----:B------:R-:W-:Y:S01]  /*f3f0*/  FSEL R122, R49, -INF , P0 ;  /* 0xff800000317a7808 */ /* 0x000fe20000000000 */
[----:B------:R-:W-:Y:S01]  /*f400*/  VIADD R49, R161, 0x30 ;  /* 0x00000030a1317836 */ /* 0x000fe20000000000 */
[----:B------:R-:W-:Y:S02]  /*f410*/  FSEL R36, R9, -INF , !P6 ;  /* 0xff80000009247808 */ /* 0x000fe40007000000 */
[-C--:B------:R-:W-:Y:S02]  /*f420*/  ISETP.GE.AND P6, PT, R91, R153.reuse, PT ;  /* 0x000000995b00720c */ /* 0x080fe40003fc6270 */
[----:B------:R-:W-:Y:S02]  /*f430*/  ISETP.GE.AND P0, PT, R40, R154, PT ;  /* 0x0000009a2800720c */ /* 0x000fe40003f06270 */
[----:B------:R-:W-:Y:S02]  /*f440*/  FSEL R28, R102, -INF , !P6 ;  /* 0xff800000661c7808 */ /* 0x000fe40007000000 */
[-C--:B------:R-:W-:Y:S02]  /*f450*/  ISETP.GE.AND P6, PT, R95, R153.reuse, PT ;  /* 0x000000995f00720c */ /* 0x080fe40003fc6270 */
[----:B------:R-:W-:Y:S01]  /*f460*/  FSEL R120, R45, -INF , P5 ;  /* 0xff8000002d787808 */ /* 0x000fe20002800000 */
[----:B------:R-:W-:Y:S01]  /*f470*/  VIADD R45, R161, 0x31 ;  /* 0x00000031a12d7836 */ /* 0x000fe20000000000 */
[----:B------:R-:W-:Y:S02]  /*f480*/  ISETP.GE.AND P5, PT, R110, R152, PT ;  /* 0x000000986e00720c */ /* 0x000fe40003fa6270 */
[----:B------:R-:W-:Y:S02]  /*f490*/  FSEL R89, R89, -INF , !P4 ;  /* 0xff80000059597808 */ /* 0x000fe40006000000 */
[----:B------:R-:W-:Y:S02]  /*f4a0*/  FSEL R50, R50, -INF , P5 ;  /* 0xff80000032327808 */ /* 0x000fe40002800000 */
[----:B------:R-:W-:Y:S02]  /*f4b0*/  ISETP.GE.AND P5, PT, R32, R154, PT ;  /* 0x0000009a2000720c */ /* 0x000fe40003fa6270 */
[-C--:B------:R-:W-:Y:S02]  /*f4c0*/  ISETP.GE.AND P4, PT, R17, R153.reuse, PT ;  /* 0x000000991100720c */ /* 0x080fe40003f86270 */
[----:B------:R-:W-:Y:S01]  /*f4d0*/  FSEL R119, R48, -INF , P1 ;  /* 0xff80000030777808 */ /* 0x000fe20000800000 */
[----:B------:R-:W-:Y:S01]  /*f4e0*/  VIADD R48, R161, 0x28 ;  /* 0x00000028a1307836 */ /* 0x000fe20000000000 */
[----:B------:R-:W-:Y:S02]  /*f4f0*/  FSEL R22, R22, -INF , !P4 ;  /* 0xff80000016167808 */ /* 0x000fe40006000000 */
[-C--:B------:R-:W-:Y:S02]  /*f500*/  ISETP.GE.AND P4, PT, R100, R153.reuse, PT ;  /* 0x000000996400720c */ /* 0x080fe40003f86270 */
[-C--:B------:R-:W-:Y:S02]  /*f510*/  ISETP.GE.AND P1, PT, R109, R152.reuse, PT ;  /* 0x000000986d00720c */ /* 0x080fe40003f26270 */
[----:B------:R-:W-:Y:S01]  /*f520*/  FSEL R123, R52, -INF , P0 ;  /* 0xff800000347b7808 */ /* 0x000fe20000000000 */
[----:B------:R-:W-:Y:S01]  /*f530*/  VIADD R52, R161, 0x29 ;  /* 0x00000029a1347836 */ /* 0x000fe20000000000 */
        /* <DEDUP_REMOVED lines=16> */
[----:B------:R-:W-:Y:S01]  /*f640*/  FSEL R51, R53, -INF , P5 ;  /* 0xff80000035337808 */ /* 0x000fe20002800000 */
[C---:B------:R-:W-:Y:S01]  /*f650*/  VIADD R53, R161.reuse, 0x38 ;  /* 0x00000038a1357836 */ /* 0x040fe20000000000 */
[----:B------:R-:W-:Y:S02]  /*f660*/  FSEL R6, R6, -INF , !P1 ;  /* 0xff80000006067808 */ /* 0x000fe40004800000 */
[-C--:B------:R-:W-:Y:S02]  /*f670*/  ISETP.GE.AND P5, PT, R52, R154.reuse, PT ;  /* 0x0000009a3400720c */ /* 0x080fe40003fa6270 */
[-C--:B------:R-:W-:Y:S02]  /*f680*/  ISETP.GE.AND P1, PT, R161, R151.reuse, PT ;  /* 0x00000097a100720c */ /* 0x080fe40003f26270 */
[----:B------:R-:W-:Y:S02]  /*f690*/  FSEL R137, R57, -INF , P5 ;  /* 0xff80000039897808 */ /* 0x000fe40002800000 */
[----:B------:R-:W-:Y:S02]  /*f6a0*/  ISETP.GE.AND P5, PT, R49, R154, PT ;  /* 0x0000009a3100720c */ /* 0x000fe40003fa6270 */
[----:B------:R-:W-:Y:S02]  /*f6b0*/  FSEL R16, R16, -INF , !P1 ;  /* 0xff80000010107808 */ /* 0x000fe40004800000 */
[----:B------:R-:W-:Y:S01]  /*f6c0*/  FSEL R127, R60, -INF , P5 ;  /* 0xff8000003c7f7808 */ /* 0x000fe20002800000 */
[----:B------:R-:W-:Y:S01]  /*f6d0*/  VIADD R60, R161, 0x39 ;  /* 0x00000039a13c7836 */ /* 0x000fe20000000000 */
[----:B------:R-:W-:Y:S01]  /*f6e0*/  ISETP.GE.AND P5, PT, R49, R152, PT ;  /* 0x000000983100720c */ /* 0x000fe20003fa6270 */
        /* <DEDUP_REMOVED lines=47> */
[-C--:B------:R-:W-:Y:S02]  /*f9e0*/  ISETP.GE.AND P1, PT, R24, R153.reuse, PT ;  /* 0x000000991800720c */ /* 0x080fe40003f26270 */
[----:B------:R-:W-:Y:S02]  /*f9f0*/  FMNMX3.FTZ R0, R0, R14, R15, !PT ;  /* 0x0000000e00007276 */ /* 0x000fe4000781000f */
[----:B------:R-:W-:Y:S02]  /*fa00*/  ISETP.GE.AND P5, PT, R97, R153, PT ;  /* 0x000000996100720c */ /* 0x000fe40003fa6270 */
[----:B------:R-:W-:Y:S02]  /*fa10*/  ISETP.GE.AND P0, PT, R91, R151, PT ;  /* 0x000000975b00720c */ /* 0x000fe40003f06270 */
        /* <DEDUP_REMOVED lines=13> */
[----:B------:R-:W-:Y:S02]  /*faf0*/  FMNMX3.FTZ R0, R0, R90, R91, !PT ;  /* 0x0000005a00007276 */ /* 0x000fe4000781005b */
[----:B------:R-:W-:Y:S02]  /*fb00*/  FSEL R26, R26, -INF , !P0 ;  /* 0xff8000001a1a7808 */ /* 0x000fe40004000000 */
[----:B------:R-:W-:Y:S02]  /*fb10*/  ISETP.GE.AND P0, PT, R33, R153, PT ;  /* 0x000000992100720c */ /* 0x000fe40003f06270 */
[----:B------:R-:W-:Y:S02]  /*fb20*/  ISETP.GE.AND P5, PT, R100, R151, PT ;  /* 0x000000976400720c */ /* 0x000fe40003fa6270 */
[----:B------:R-:W-:Y:S02]  /*fb30*/  FMNMX3.FTZ R0, R0, R19, R18, !PT ;  /* 0x0000001300007276 */ /* 0x000fe40007810012 */
[----:B------:R-:W-:Y:S02]  /*fb40*/  FSEL R30, R30, -INF , !P5 ;  /* 0xff8000001e1e7808 */ /* 0x000fe40006800000 */
[----:B------:R-:W-:Y:S02]  /*fb50*/  ISETP.GE.AND P4, PT, R17, R151, PT ;  /* 0x000000971100720c */ /* 0x000fe40003f86270 */
[----:B------:R-:W-:Y:S02]  /*fb60*/  FSEL R17, R117, -INF , !P6 ;  /* 0xff80000075117808 */ /* 0x000fe40007000000 */
[-C--:B------:R-:W-:Y:S02]  /*fb70*/  ISETP.GE.AND P1, PT, R106, R153.reuse, PT ;  /* 0x000000996a00720c */ /* 0x080fe40003f26270 */
        /* <DEDUP_REMOVED lines=8> */
[----:B------:R-:W-:Y:S02]  /*fc00*/  FSEL R121, R121, -INF , !P6 ;  /* 0xff80000079797808 */ /* 0x000fe40007000000 */
[-C--:B------:R-:W-:Y:S02]  /*fc10*/  ISETP.GE.AND P6, PT, R24, R151.reuse, PT ;  /* 0x000000971800720c */ /* 0x080fe40003fc6270 */
[----:B------:R-:W-:Y:S02]  /*fc20*/  FSEL R24, R99, -INF , !P1 ;  /* 0xff80000063187808 */ /* 0x000fe40004800000 */
[----:B------:R-:W-:Y:S02]  /*fc30*/  FSEL R35, R35, -INF , !P6 ;  /* 0xff80000023237808 */ /* 0x000fe40007000000 */
[----:B------:R-:W-:Y:S02]  /*fc40*/  FMNMX3.FTZ R0, R0, R30, R24, !PT ;  /* 0x0000001e00007276 */ /* 0x000fe40007810018 */
[----:B------:R-:W-:Y:S02]  /*fc50*/  ISETP.GE.AND P1, PT, R103, R151, PT ;  /* 0x000000976700720c */ /* 0x000fe40003f26270 */
[----:B------:R-:W-:Y:S02]  /*fc60*/  FMNMX3.FTZ R0, R0, R34, R35, !PT ;  /* 0x0000002200007276 */ /* 0x000fe40007810023 */
[----:B------:R-:W-:Y:S02]  /*fc70*/  FSEL R124, R39, -INF , !P1 ;  /* 0xff800000277c7808 */ /* 0x000fe40004800000 */
[----:B------:R-:W-:Y:S02]  /*fc80*/  FSEL R120, R120, -INF , !P0 ;  /* 0xff80000078787808 */ /* 0x000fe40004000000 */
[-C--:B------:R-:W-:Y:S02]  /*fc90*/  ISETP.GE.AND P0, PT, R110, R153.reuse, PT ;  /* 0x000000996e00720c */ /* 0x080fe40003f06270 */
[----:B------:R-:W-:Y:S02]  /*fca0*/  FMNMX3.FTZ R0, R0, R16, R124, !PT ;  /* 0x0000001000007276 */ /* 0x000fe4000781007c */
[-C--:B------:R-:W-:Y:S02]  /*fcb0*/  ISETP.GE.AND P6, PT, R32, R153.reuse, PT ;  /* 0x000000992000720c */ /* 0x080fe40003fc6270 */
[-C--:B------:R-:W-:Y:S02]  /*fcc0*/  ISETP.GE.AND P5, PT, R109, R153.reuse, PT ;  /* 0x000000996d00720c */ /* 0x080fe40003fa6270 */
[-C--:B------:R-:W-:Y:S02]  /*fcd0*/  ISETP.GE.AND P4, PT, R40, R153.reuse, PT ;  /* 0x000000992800720c */ /* 0x080fe40003f86270 */
        /* <DEDUP_REMOVED lines=38> */
[-C--:B------:R-:W-:Y:S01]  /*ff40*/  ISETP.GE.AND P5, PT, R40, R151.reuse, PT ;  /* 0x000000972800720c */ /* 0x080fe20003fa6270 */
[----:B------:R-:W-:Y:S01]  /*ff50*/  IMAD.MOV.U32 R40, RZ, RZ, R158 ;  /* 0x000000ffff287224 */ /* 0x000fe200078e009e */
[----:B------:R-:W-:Y:S01]  /*ff60*/  FSEL R95, R58, -INF , !P6 ;  /* 0xff8000003a5f7808 */ /* 0x000fe20007000000 */
[----:B------:R-:W-:Y:S01]  /*ff70*/  @P2 VIADD R40, R155, 0xffffffe0 ;  /* 0xffffffe09b282836 */ /* 0x000fe20000000000 */
[----:B------:R-:W-:Y:S02]  /*ff80*/  FSEL R106, R44, -INF , !P5 ;  /* 0xff8000002c6a7808 */ /* 0x000fe40006800000 */
[----:B------:R-:W-:Y:S02]  /*ff90*/  ISETP.GE.AND P5, PT, R45, R151, PT ;  /* 0x000000972d00720c */ /* 0x000fe40003fa6270 */
        /* <DEDUP_REMOVED lines=27> */
[----:B------:R-:W-:Y:S02]  /*10150*/  FSEL R53, R53, RZ, P1 ;  /* 0x000000ff35357208 */ /* 0x000fe40000800000 */
[----:B------:R-:W-:Y:S03]  /*10160*/  FSETP.NEU.FTZ.AND P0, PT, R0, -INF , PT ;  /* 0xff8000000000780b */ /* 0x000fe60003f1d000 */
        /* <DEDUP_REMOVED lines=18> */
[----:B------:R-:W-:Y:S01]  /*10290*/  FMUL.FTZ R41, R3, R0 ;  /* 0x0000000003297220 */ /* 0x000fe20000410000 */
[-CC-:B------:R-:W-:Y:S01]  /*102a0*/  FFMA.FTZ R92, R25, R3.reuse, -R53.reuse ;  /* 0x00000003195c7223 */ /* 0x180fe20000010835 */
[-CC-:B------:R-:W-:Y:S01]  /*102b0*/  FFMA.FTZ R47, R5, R3.reuse, -R53.reuse ;  /* 0x00000003052f7223 */ /* 0x180fe20000010835 */
[----:B------:R-:W-:Y:S03]  /*102c0*/  FSEL R5, R2, RZ, P1 ;  /* 0x000000ff02057208 */ /* 0x000fe60000800000 */
[----:B------:R-:W-:Y:S01]  /*102d0*/  MUFU.EX2 R103, R103 ;  /* 0x0000006700677308 */ /* 0x000fe20000000800 */
[----:B------:R-:W-:Y:S01]  /*102e0*/  FSEL R41, R41, RZ, P0 ;  /* 0x000000ff29297208 */ /* 0x000fe20000000000 */
[-CC-:B------:R-:W-:Y:S01]  /*102f0*/  FFMA.FTZ R111, R111, R3.reuse, -R53.reuse ;  /* 0x000000036f6f7223 */ /* 0x180fe20000010835 */
[----:B------:R-:W-:Y:S01]  /*10300*/  FSEL R4, R0, RZ, P0 ;  /* 0x000000ff00047208 */ /* 0x000fe20000000000 */
[----:B------:R-:W-:Y:S01]  /*10310*/  FADD.FTZ R5, -R5, R86 ;  /* 0x0000005605057221 */ /* 0x000fe20000010100 */
[-C--:B------:R-:W-:Y:S01]  /*10320*/  FFMA.FTZ R86, R113, R3.reuse, -R53 ;  /* 0x0000000371567223 */ /* 0x080fe20000010835 */
[-CC-:B------:R-:W-:Y:S01]  /*10330*/  FFMA.FTZ R98, R14, R3.reuse, -R41.reuse ;  /* 0x000000030e627223 */ /* 0x180fe20000010829 */
[-CC-:B------:R-:W-:Y:S03]  /*10340*/  FFMA.FTZ R96, R15, R3.reuse, -R41.reuse ;  /* 0x000000030f607223 */ /* 0x180fe60000010829 */
[----:B------:R-:W1:Y:S01]  /*10350*/  MUFU.EX2 R107, R107 ;  /* 0x0000006b006b7308 */ /* 0x000e620000000800 */
[-CC-:B------:R-:W-:Y:S01]  /*10360*/  FFMA.FTZ R55, R30, R3.reuse, -R41.reuse ;  /* 0x000000031e377223 */ /* 0x180fe20000010829 */
[-CC-:B------:R-:W-:Y:S01]  /*10370*/  FFMA.FTZ R46, R34, R3.reuse, -R41.reuse ;  /* 0x00000003222e7223 */ /* 0x180fe20000010829 */
[----:B------:R-:W-:Y:S01]  /*10380*/  LDSM.16.MT88.4 R28, [R40] ;  /* 0x00000000281c783b */ /* 0x000fe20000004200 */
[-CC-:B------:R-:W-:Y:S01]  /*10390*/  FFMA.FTZ R49, R35, R3.reuse, -R41.reuse ;  /* 0x0000000323317223 */ /* 0x180fe20000010829 */
[-CC-:B------:R-:W-:Y:S01]  /*103a0*/  FFMA.FTZ R93, R90, R3.reuse, -R41.reuse ;  /* 0x000000035a5d7223 */ /* 0x180fe20000010829 */
[-C--:B------:R-:W-:Y:S01]  /*103b0*/  FFMA.FTZ R102, R65, R3.reuse, -R41 ;  /* 0x0000000341667223 */ /* 0x080fe20000010829 */
[-C--:B------:R-:W-:Y:S03]  /*103c0*/  FFMA.FTZ R65, R12, R3.reuse, -R53 ;  /* 0x000000030c417223 */ /* 0x080fe60000010835 */
[----:B------:R-:W-:Y:S01]  /*103d0*/  MUFU.EX2 R101, R101 ;  /* 0x0000006500657308 */ /* 0x000fe20000000800 */
[-C--:B------:R-:W-:Y:S01]  /*103e0*/  FFMA.FTZ R90, R91, R3.reuse, -R41 ;  /* 0x000000035b5a7223 */ /* 0x080fe20000010829 */
[-C--:B------:R-:W-:Y:S01]  /*103f0*/  FFMA.FTZ R91, R13, R3.reuse, -R53 ;  /* 0x000000030d5b7223 */ /* 0x080fe20000010835 */
[----:B------:R-:W-:Y:S01]  /*10400*/  LDSM.16.MT88.4 R32, [R129+0x3400] ;  /* 0x003400008120783b */ /* 0x000fe20000004200 */
[-CC-:B------:R-:W-:Y:S01]  /*10410*/  FFMA.FTZ R109, R89, R3.reuse, -R41.reuse ;  /* 0x00000003596d7223 */ /* 0x180fe20000010829 */
[-CC-:B------:R-:W-:Y:S01]  /*10420*/  FFMA.FTZ R104, R57, R3.reuse, -R41.reuse ;  /* 0x0000000339687223 */ /* 0x180fe20000010829 */
[----:B------:R-:W-:Y:S01]  /*10430*/  FFMA.FTZ R99, R64, R3, -R41 ;  /* 0x0000000340637223 */ /* 0x000fe20000010829 */
[----:B------:R-:W-:Y:S03]  /*10440*/  FMUL.FTZ R5, R3, R5 ;  /* 0x0000000503057220 */ /* 0x000fe60000410000 */
[----:B------:R-:W-:Y:S01]  /*10450*/  MUFU.EX2 R102, R102 ;  /* 0x0000006600667308 */ /* 0x000fe20000000800 */
[-C--:B------:R-:W-:Y:S01]  /*10460*/  FFMA.FTZ R64, R23, R3.reuse, -R53 ;  /* 0x0000000317407223 */ /* 0x080fe20000010835 */
[-CC-:B------:R-:W-:Y:S01]  /*10470*/  FFMA.FTZ R58, R26, R3.reuse, -R41.reuse ;  /* 0x000000031a3a7223 */ /* 0x180fe20000010829 */
[----:B------:R-:W2:Y:S01]  /*10480*/  LDSM.16.MT88.4 R12, [R129+0x3000] ;  /* 0x00300000810c783b */ /* 0x000ea20000004200 */
[-CC-:B------:R-:W-:Y:S01]  /*10490*/  FFMA.FTZ R57, R27, R3.reuse, -R41.reuse ;  /* 0x000000031b397223 */ /* 0x180fe20000010829 */
[--C-:B------:R-:W-:Y:S01]  /*104a0*/  FFMA.FTZ R52, R24, R3, -R41.reuse ;  /* 0x0000000318347223 */ /* 0x100fe20000010829 */
[----:B-1----:R-:W-:Y:S01]  /*104b0*/  F2FP.BF16.F32.PACK_AB R24, R110, R107 ;  /* 0x0000006b6e18723e */ /* 0x002fe200000010ff */
[--C-:B------:R-:W-:Y:S03]  /*104c0*/  FFMA.FTZ R89, R19, R3, -R41.reuse ;  /* 0x0000000313597223 */ /* 0x100fe60000010829 */
[----:B------:R-:W-:Y:S01]  /*104d0*/  MUFU.EX2 R109, R109 ;  /* 0x0000006d006d7308 */ /* 0x000fe20000000800 */
[----:B------:R-:W-:Y:S01]  /*104e0*/  F2FP.BF16.F32.PACK_AB R26, R103, R105 ;  /* 0x00000069671a723e */ /* 0x000fe200000010ff */
[-CC-:B------:R-:W-:Y:S01]  /*104f0*/  FFMA.FTZ R63, R18, R3.reuse, -R41.reuse ;  /* 0x00000003123f7223 */ /* 0x180fe20000010829 */
[-CC-:B------:R-:W-:Y:S01]  /*10500*/  FFMA.FTZ R66, R16, R3.reuse, -R41.reuse ;  /* 0x0000000310427223 */ /* 0x180fe20000010829 */
[-CC-:B------:R-:W-:Y:S01]  /*10510*/  FFMA.FTZ R106, R106, R3.reuse, -R41.reuse ;  /* 0x000000036a6a7223 */ /* 0x180fe20000010829 */
[-CC-:B------:R-:W-:Y:S01]  /*10520*/  FFMA.FTZ R97, R97, R3.reuse, -R41.reuse ;  /* 0x0000000361617223 */ /* 0x180fe20000010829 */
[-CC-:B------:R-:W-:Y:S01]  /*10530*/  FFMA.FTZ R95, R95, R3.reuse, -R41.reuse ;  /* 0x000000035f5f7223 */ /* 0x180fe20000010829 */
[-C--:B------:R-:W-:Y:S03]  /*10540*/  FFMA.FTZ R88, R88, R3.reuse, -R41 ;  /* 0x0000000358587223 */ /* 0x080fe60000010829 */
[----:B------:R-:W1:Y:S01]  /*10550*/  MUFU.EX2 R104, R104 ;  /* 0x0000006800687308 */ /* 0x000e620000000800 */
[----:B------:R-:W-:Y:S01]  /*10560*/  FADD.FTZ R4, -R4, R87 ;  /* 0x0000005704047221 */ /* 0x000fe20000010100 */
[-CC-:B------:R-:W-:Y:S01]  /*10570*/  FFMA.FTZ R87, R112, R3.reuse, -R53.reuse ;  /* 0x0000000370577223 */ /* 0x180fe20000010835 */
[----:B------:R-:W-:Y:S01]  /*10580*/  ISETP.GT.AND P0, PT, R159, R134, PT ;  /* 0x000000869f00720c */ /* 0x000fe20003f04270 */
[-CC-:B------:R-:W-:Y:S01]  /*10590*/  FFMA.FTZ R108, R108, R3.reuse, -R53.reuse ;  /* 0x000000036c6c7223 */ /* 0x180fe20000010835 */
[----:B------:R-:W-:Y:S01]  /*105a0*/  FMUL.FTZ R4, R3, R4 ;  /* 0x0000000403047220 */ /* 0x000fe20000410000 */
[-CC-:B------:R-:W-:Y:S01]  /*105b0*/  FFMA.FTZ R67, R67, R3.reuse, -R53.reuse ;  /* 0x0000000343437223 */ /* 0x180fe20000010835 */
[-CC-:B------:R-:W-:Y:S03]  /*105c0*/  FFMA.FTZ R62, R62, R3.reuse, -R53.reuse ;  /* 0x000000033e3e7223 */ /* 0x180fe60000010835 */
[----:B------:R-:W3:Y:S01]  /*105d0*/  MUFU.EX2 R99, R99 ;  /* 0x0000006300637308 */ /* 0x000ee20000000800 */
[----:B------:R-:W-:Y:S09]  /*105e0*/  FFMA.FTZ R54, R54, R3, -R53 ;  /* 0x0000000336367223 */ /* 0x000ff20000010835 */
[----:B------:R-:W4:Y:S01]  /*105f0*/  MUFU.EX2 R23, R5 ;  /* 0x0000000500177308 */ /* 0x000f220000000800 */
[----:B-1----:R-:W-:Y:S09]  /*10600*/  F2FP.BF16.F32.PACK_AB R25, R104, R109 ;  /* 0x0000006d6819723e */ /* 0x002ff200000010ff */
[----:B------:R1:W5:Y:S01]  /*10610*/  MUFU.EX2 R22, R4 ;  /* 0x0000000400167308 */ /* 0x0003620000000800 */
[----:B---3--:R-:W-:Y:S09]  /*10620*/  F2FP.BF16.F32.PACK_AB R27, R99, R102 ;  /* 0x00000066631b723e */ /* 0x008ff200000010ff */
[----:B------:R-:W3:Y:S01]  /*10630*/  MUFU.EX2 R100, R100 ;  /* 0x0000006400647308 */ /* 0x000ee20000000800 */
[C---:B----4-:R-:W-:Y:S01]  /*10640*/  FMUL.FTZ R5, R23.reuse, R81 ;  /* 0x0000005117057220 */ /* 0x050fe20000410000 */
[C---:B------:R-:W-:Y:S01]  /*10650*/  FMUL.FTZ R8, R23.reuse, R76 ;  /* 0x0000004c17087220 */ /* 0x040fe20000410000 */
[C---:B------:R-:W-:Y:S01]  /*10660*/  FMUL.FTZ R9, R23.reuse, R77 ;  /* 0x0000004d17097220 */ /* 0x040fe20000410000 */
[C---:B------:R-:W-:Y:S01]  /*10670*/  FMUL.FTZ R16, R23.reuse, R68 ;  /* 0x0000004417107220 */ /* 0x040fe20000410000 */
[C---:B------:R-:W-:Y:S01]  /*10680*/  FMUL.FTZ R17, R23.reuse, R69 ;  /* 0x0000004517117220 */ /* 0x040fe20000410000 */
[----:B------:R-:W-:Y:S01]  /*10690*/  FFMA.FTZ R107, R23, R157, R107 ;  /* 0x0000009d176b7223 */ /* 0x000fe2000001006b */
[----:B------:R-:W-:Y:S03]  /*106a0*/  FFMA.FTZ R69, R123, R3, -R41 ;  /* 0x000000037b457223 */ /* 0x000fe60000010829 */
[----:B------:R-:W-:Y:S01]  /*106b0*/  MUFU.EX2 R94, R94 ;  /* 0x0000005e005e7308 */ /* 0x000fe20000000800 */
[C---:B-1----:R-:W-:Y:S01]  /*106c0*/  FMUL.FTZ R4, R23.reuse, R80 ;  /* 0x0000005017047220 */ /* 0x042fe20000410000 */
[C---:B-----5:R-:W-:Y:S01]  /*106d0*/  FMUL.FTZ R6, R22.reuse, R82 ;  /* 0x0000005216067220 */ /* 0x060fe20000410000 */
[C---:B------:R-:W-:Y:S01]  /*106e0*/  FMUL.FTZ R7, R22.reuse, R83 ;  /* 0x0000005316077220 */ /* 0x040fe20000410000 */
[C---:B------:R-:W-:Y:S01]  /*106f0*/  FMUL.FTZ R10, R22.reuse, R78 ;  /* 0x0000004e160a7220 */ /* 0x040fe20000410000 */
[C---:B------:R-:W-:Y:S01]  /*10700*/  FMUL.FTZ R11, R22.reuse, R79 ;  /* 0x0000004f160b7220 */ /* 0x040fe20000410000 */
[C---:B------:R-:W-:Y:S01]  /*10710*/  FMUL.FTZ R18, R22.reuse, R70 ;  /* 0x0000004616127220 */ /* 0x040fe20000410000 */
[----:B------:R-:W-:Y:S03]  /*10720*/  LDSM.16.MT88.4 R76, [R129+0x4c00] ;  /* 0x004c0000814c783b */ /* 0x000fe60000004200 */
[----:B------:R-:W1:Y:S01]  /*10730*/  MUFU.EX2 R92, R92 ;  /* 0x0000005c005c7308 */ /* 0x000e620000000800 */
[C---:B------:R-:W-:Y:S01]  /*10740*/  FMUL.FTZ R19, R22.reuse, R71 ;  /* 0x0000004716137220 */ /* 0x040fe20000410000 */
[C---:B------:R-:W-:Y:S01]  /*10750*/  FFMA.FTZ R109, R22.reuse, R156, R109 ;  /* 0x0000009c166d7223 */ /* 0x040fe2000001006d */
[C---:B--2---:R-:W-:Y:S07]  /*10760*/  HMMA.16816.F32.BF16 R4, R24.reuse, R12, R4 ;  /* 0x0000000c1804723c */ /* 0x044fee0000041804 */
[----:B------:R-:W-:Y:S01]  /*10770*/  MUFU.EX2 R98, R98 ;  /* 0x0000006200627308 */ /* 0x000fe20000000800 */
        /* <DEDUP_REMOVED lines=8> */
[-CC-:B------:R-:W-:Y:S01]  /*10800*/  FFMA.FTZ R75, R117, R3.reuse, -R41.reuse ;  /* 0x00000003754b7223 */ /* 0x180fe20000010829 */
[-CC-:B------:R-:W-:Y:S01]  /*10810*/  FFMA.FTZ R81, R116, R3.reuse, -R41.reuse ;  /* 0x0000000374517223 */ /* 0x180fe20000010829 */
[-CC-:B------:R-:W-:Y:S01]  /*10820*/  FFMA.FTZ R80, R115, R3.reuse, -R41.reuse ;  /* 0x0000000373507223 */ /* 0x180fe20000010829 */
[C---:B------:R-:W-:Y:S04]  /*10830*/  HMMA.16816.F32.BF16 R12, R24.reuse, R28, R12 ;  /* 0x0000001c180c723c */ /* 0x040fe8000004180c */
[----:B------:R-:W-:Y:S01]  /*10840*/  MUFU.EX2 R93, R93 ;  /* 0x0000005d005d7308 */ /* 0x000fe20000000800 */
[-C--:B------:R-:W-:Y:S01]  /*10850*/  FFMA.FTZ R82, R114, R3.reuse, -R41 ;  /* 0x0000000372527223 */ /* 0x080fe20000010829 */
[-CC-:B------:R-:W-:Y:S01]  /*10860*/  FFMA.FTZ R71, R121, R3.reuse, -R53.reuse ;  /* 0x0000000379477223 */ /* 0x180fe20000010835 */
[-CC-:B------:R-:W-:Y:S01]  /*10870*/  FFMA.FTZ R72, R120, R3.reuse, -R53.reuse ;  /* 0x0000000378487223 */ /* 0x180fe20000010835 */
[-CC-:B------:R-:W-:Y:S01]  /*10880*/  FFMA.FTZ R74, R119, R3.reuse, -R53.reuse ;  /* 0x00000003774a7223 */ /* 0x180fe20000010835 */
[----:B------:R-:W-:Y:S01]  /*10890*/  FFMA.FTZ R73, R118, R3, -R53 ;  /* 0x0000000376497223 */ /* 0x000fe20000010835 */
[----:B------:R-:W-:Y:S01]  /*108a0*/  HMMA.16816.F32.BF16 R16, R24, R30, R16 ;  /* 0x0000001e1810723c */ /* 0x000fe20000041810 */
[----:B------:R-:W4:Y:S03]  /*108b0*/  LDSM.16.MT88.4 R28, [R129+0x3800] ;  /* 0x00380000811c783b */ /* 0x000f260000004200 */
[----:B------:R-:W5:Y:S01]  /*108c0*/  MUFU.EX2 R90, R90 ;  /* 0x0000005a005a7308 */ /* 0x000f620000000800 */
[----:B---3--:R-:W-:Y:S01]  /*108d0*/  F2FP.BF16.F32.PACK_AB R24, R100, R101 ;  /* 0x000000656418723e */ /* 0x008fe200000010ff */
[----:B------:R-:W-:Y:S01]  /*108e0*/  FADD.FTZ R109, R104, R109 ;  /* 0x0000006d686d7221 */ /* 0x000fe20000010000 */
[----:B-1----:R-:W-:Y:S01]  /*108f0*/  F2FP.BF16.F32.PACK_AB R26, R92, R94 ;  /* 0x0000005e5c1a723e */ /* 0x002fe200000010ff */
[----:B------:R-:W-:Y:S01]  /*10900*/  FADD.FTZ R107, R110, R107 ;  /* 0x0000006b6e6b7221 */ /* 0x000fe20000010000 */
[----:B--2---:R-:W-:Y:S01]  /*10910*/  F2FP.BF16.F32.PACK_AB R25, R96, R98 ;  /* 0x000000626019723e */ /* 0x004fe200000010ff */
[----:B------:R-:W-:Y:S01]  /*10920*/  FADD.FTZ R102, R102, R109 ;  /* 0x0000006d66667221 */ /* 0x000fe20000010000 */
[----:B------:R-:W-:Y:S03]  /*10930*/  FFMA.FTZ R53, R51, R3, -R53 ;  /* 0x0000000333357223 */ /* 0x000fe60000010835 */
[----:B------:R-:W-:Y:S01]  /*10940*/  MUFU.EX2 R91, R91 ;  /* 0x0000005b005b7308 */ /* 0x000fe20000000800 */
[----:B------:R-:W-:Y:S01]  /*10950*/  FADD.FTZ R107, R105, R107 ;  /* 0x0000006b696b7221 */ /* 0x000fe20000010000 */
[----:B------:R-:W-:Y:S03]  /*10960*/  FADD.FTZ R102, R99, R102 ;  /* 0x0000006663667221 */ /* 0x000fe60000010000 */
        /* <DEDUP_REMOVED lines=14> */
[----:B------:R-:W3:Y:S02]  /*10a50*/  LDSM.16.MT88.4 R32, [R40+0x800] ;  /* 0x000800002820783b */ /* 0x000ee40000004200 */
[----:B------:R-:W-:Y:S06]  /*10a60*/  FADD.FTZ R100, R92, R100 ;  /* 0x000000645c647221 */ /* 0x000fec0000010000 */
[----:B------:R-:W-:Y:S01]  /*10a70*/  MUFU.EX2 R89, R89 ;  /* 0x0000005900597308 */ /* 0x000fe20000000800 */
[C---:B------:R-:W-:Y:S09]  /*10a80*/  HMMA.16816.F32.BF16 R12, R24.reuse, R36, R12 ;  /* 0x00000024180c723c */ /* 0x040ff2000004180c */
[----:B------:R-:W5:Y:S01]  /*10a90*/  MUFU.EX2 R63, R63 ;  /* 0x0000003f003f7308 */ /* 0x000f620000000800 */
[----:B------:R-:W-:Y:S01]  /*10aa0*/  HMMA.16816.F32.BF16 R16, R24, R38, R16 ;  /* 0x000000261810723c */ /* 0x000fe20000041810 */
[----:B------:R-:W3:Y:S02]  /*10ab0*/  LDSM.16.MT88.4 R36, [R129+0x3c00] ;  /* 0x003c00008124783b */ /* 0x000ee40000004200 */
[----:B-1----:R-:W-:Y:S01]  /*10ac0*/  F2FP.BF16.F32.PACK_AB R24, R65, R91 ;  /* 0x0000005b4118723e */ /* 0x002fe200000010ff */
[----:B------:R-:W-:Y:S01]  /*10ad0*/  FADD.FTZ R91, R91, R100 ;  /* 0x000000645b5b7221 */ /* 0x000fe20000010000 */
[----:B--2---:R-:W-:Y:S04]  /*10ae0*/  F2FP.BF16.F32.PACK_AB R26, R61, R64 ;  /* 0x000000403d1a723e */ /* 0x004fe800000010ff */
[----:B------:R-:W1:Y:S01]  /*10af0*/  MUFU.EX2 R58, R58 ;  /* 0x0000003a003a7308 */ /* 0x000e620000000800 */
[----:B------:R-:W-:Y:S04]  /*10b00*/  FADD.FTZ R91, R65, R91 ;  /* 0x0000005b415b7221 */ /* 0x000fe80000010000 */
[----:B------:R-:W-:Y:S05]  /*10b10*/  FADD.FTZ R64, R64, R91 ;  /* 0x0000005b40407221 */ /* 0x000fea0000010000 */
[----:B------:R-:W2:Y:S01]  /*10b20*/  MUFU.EX2 R57, R57 ;  /* 0x0000003900397308 */ /* 0x000ea20000000800 */
[----:B-----5:R-:W-:Y:S01]  /*10b30*/  F2FP.BF16.F32.PACK_AB R25, R63, R89 ;  /* 0x000000593f19723e */ /* 0x020fe200000010ff */
        /* <DEDUP_REMOVED lines=53> */
[C---:B----4-:R-:W-:Y:S01]  /*10e90*/  F2FP.BF16.F32.PACK_AB R25, R70.reuse, R66 ;  /* 0x000000424619723e */ /* 0x050fe200000010ff */
        /* <DEDUP_REMOVED lines=17> */
[----:B------:R-:W5:Y:S02]  /*10fb0*/  LDSM.16.MT88.4 R36, [R129+0x4800] ;  /* 0x004800008124783b */ /* 0x000f640000004200 */
[----:B------:R-:W-:Y:S02]  /*10fc0*/  F2FP.BF16.F32.PACK_AB R24, R72, R71 ;  /* 0x000000474818723e */ /* 0x000fe400000010ff */
[----:B-1----:R-:W-:Y:S01]  /*10fd0*/  F2FP.BF16.F32.PACK_AB R26, R73, R74 ;  /* 0x0000004a491a723e */ /* 0x002fe200000010ff */
[----:B------:R-:W-:Y:S03]  /*10fe0*/  FADD.FTZ R74, R74, R59 ;  /* 0x0000003b4a4a7221 */ /* 0x000fe60000010000 */
[----:B------:R-:W-:Y:S01]  /*10ff0*/  MUFU.EX2 R80, R80 ;  /* 0x0000005000507308 */ /* 0x000fe20000000800 */
[----:B----4-:R-:W-:Y:S01]  /*11000*/  FADD.FTZ R69, R75, R69 ;  /* 0x000000454b457221 */ /* 0x010fe20000010000 */
[----:B------:R-:W-:Y:S08]  /*11010*/  FADD.FTZ R74, R73, R74 ;  /* 0x0000004a494a7221 */ /* 0x000ff00000010000 */
        /* <DEDUP_REMOVED lines=12> */
[----:B------:R-:W-:Y:S01]  /*110e0*/  MUFU.EX2 R106, R106 ;  /* 0x0000006a006a7308 */ /* 0x000fe20000000800 */
[C---:B--2---:R-:W-:Y:S03]  /*110f0*/  HMMA.16816.F32.BF16 R12, R24.reuse, R32, R12 ;  /* 0x00000020180c723c */ /* 0x044fe6000004180c */
[-CC-:B------:R-:W-:Y:S01]  /*11100*/  FFMA.FTZ R32, R43, R3.reuse, -R41.reuse ;  /* 0x000000032b207223 */ /* 0x180fe20000010829 */
[-CC-:B------:R-:W-:Y:S05]  /*11110*/  FFMA.FTZ R33, R42, R3.reuse, -R41.reuse ;  /* 0x000000032a217223 */ /* 0x180fea0000010829 */
[----:B------:R-:W2:Y:S01]  /*11120*/  MUFU.EX2 R97, R97 ;  /* 0x0000006100617308 */ /* 0x000ea20000000800 */
[----:B------:R-:W-:Y:S03]  /*11130*/  HMMA.16816.F32.BF16 R16, R24, R34, R16 ;  /* 0x000000221810723c */ /* 0x000fe60000041810 */
[-CC-:B------:R-:W-:Y:S01]  /*11140*/  FFMA.FTZ R34, R21, R3.reuse, -R41.reuse ;  /* 0x0000000315227223 */ /* 0x180fe20000010829 */
[----:B------:R-:W-:Y:S01]  /*11150*/  FFMA.FTZ R41, R20, R3, -R41 ;  /* 0x0000000314297223 */ /* 0x000fe20000010829 */
[C---:B----4-:R-:W-:Y:S01]  /*11160*/  F2FP.BF16.F32.PACK_AB R24, R87.reuse, R86 ;  /* 0x000000565718723e */ /* 0x050fe200000010ff */
[----:B------:R-:W4:Y:S03]  /*11170*/  LDSM.16.MT88.4 R20, [R40+0x1c00] ;  /* 0x001c00002814783b */ /* 0x000f260000004200 */
[----:B------:R-:W5:Y:S01]  /*11180*/  MUFU.EX2 R95, R95 ;  /* 0x0000005f005f7308 */ /* 0x000f620000000800 */
[----:B------:R-:W-:Y:S01]  /*11190*/  FADD.FTZ R3, R80, R81 ;  /* 0x0000005150037221 */ /* 0x000fe20000010000 */
[----:B------:R-:W-:Y:S01]  /*111a0*/  IMAD.MOV.U32 R86, RZ, RZ, R2 ;  /* 0x000000ffff567224 */ /* 0x000fe200078e0002 */
[----:B-1----:R-:W-:Y:S01]  /*111b0*/  F2FP.BF16.F32.PACK_AB R26, R108, R111 ;  /* 0x0000006f6c1a723e */ /* 0x002fe200000010ff */
[----:B------:R-:W-:Y:S01]  /*111c0*/  FADD.FTZ R87, R87, R74 ;  /* 0x0000004a57577221 */ /* 0x000fe20000010000 */
[----:B------:R-:W-:Y:S05]  /*111d0*/  FADD.FTZ R3, R82, R3 ;  /* 0x0000000352037221 */ /* 0x000fea0000010000 */
[----:B------:R-:W1:Y:S01]  /*111e0*/  MUFU.EX2 R88, R88 ;  /* 0x0000005800587308 */ /* 0x000e620000000800 */
[----:B--2---:R-:W-:Y:S01]  /*111f0*/  F2FP.BF16.F32.PACK_AB R25, R97, R106 ;  /* 0x0000006a6119723e */ /* 0x004fe200000010ff */
[----:B------:R-:W-:Y:S01]  /*11200*/  FADD.FTZ R3, R106, R3 ;  /* 0x000000036a037221 */ /* 0x000fe20000010000 */
[----:B------:R-:W-:Y:S03]  /*11210*/  FADD.FTZ R87, R111, R87 ;  /* 0x000000576f577221 */ /* 0x000fe60000010000 */
[----:B------:R-:W-:Y:S01]  /*11220*/  FADD.FTZ R97, R97, R3 ;  /* 0x0000000361617221 */ /* 0x000fe20000010000 */
[----:B------:R-:W-:Y:S03]  /*11230*/  FADD.FTZ R108, R108, R87 ;  /* 0x000000576c6c7221 */ /* 0x000fe60000010000 */
[----:B------:R-:W2:Y:S01]  /*11240*/  MUFU.EX2 R67, R67 ;  /* 0x0000004300437308 */ /* 0x000ea20000000800 */
[----:B------:R-:W-:Y:S02]  /*11250*/  IMAD.MOV.U32 R87, RZ, RZ, R0 ;  /* 0x000000ffff577224 */ /* 0x000fe400078e0000 */
[----:B-----5:R-:W-:Y:S07]  /*11260*/  FADD.FTZ R97, R95, R97 ;  /* 0x000000615f617221 */ /* 0x020fee0000010000 */
[----:B------:R-:W5:Y:S01]  /*11270*/  MUFU.EX2 R62, R62 ;  /* 0x0000003e003e7308 */ /* 0x000f620000000800 */
[C---:B-1----:R-:W-:Y:S01]  /*11280*/  F2FP.BF16.F32.PACK_AB R27, R88.reuse, R95 ;  /* 0x0000005f581b723e */ /* 0x042fe200000010ff */
[----:B------:R-:W-:Y:S06]  /*11290*/  FADD.FTZ R88, R88, R97 ;  /* 0x0000006158587221 */ /* 0x000fec0000010000 */
[C---:B------:R-:W-:Y:S02]  /*112a0*/  HMMA.16816.F32.BF16 R4, R24.reuse, R36, R4 ;  /* 0x000000241804723c */ /* 0x040fe40000041804 */
[----:B------:R-:W1:Y:S01]  /*112b0*/  MUFU.EX2 R54, R54 ;  /* 0x0000003600367308 */ /* 0x000e620000000800 */
[----:B--2---:R-:W-:Y:S05]  /*112c0*/  FADD.FTZ R108, R67, R108 ;  /* 0x0000006c436c7221 */ /* 0x004fea0000010000 */
[C---:B------:R-:W-:Y:S04]  /*112d0*/  HMMA.16816.F32.BF16 R8, R24.reuse, R38, R8 ;  /* 0x000000261808723c */ /* 0x040fe80000041808 */
[----:B------:R-:W2:Y:S01]  /*112e0*/  MUFU.EX2 R53, R53 ;  /* 0x0000003500357308 */ /* 0x000ea20000000800 */
[C---:B-----5:R-:W-:Y:S01]  /*112f0*/  F2FP.BF16.F32.PACK_AB R68, R62.reuse, R67 ;  /* 0x000000433e44723e */ /* 0x060fe200000010ff */
[----:B------:R-:W-:Y:S02]  /*11300*/  FADD.FTZ R62, R62, R108 ;  /* 0x0000006c3e3e7221 */ /* 0x000fe40000010000 */
[C---:B---3--:R-:W-:Y:S06]  /*11310*/  HMMA.16816.F32.BF16 R12, R24.reuse, R28, R12 ;  /* 0x0000001c180c723c */ /* 0x048fec000004180c */
        /* <DEDUP_REMOVED lines=16> */
[C---:B----4-:R-:W-:Y:S08]  /*11420*/  HMMA.16816.F32.BF16 R72, R68.reuse, R20, R12 ;  /* 0x000000144448723c */ /* 0x050ff0000004180c */
[----:B------:R-:W-:Y:S01]  /*11430*/  HMMA.16816.F32.BF16 R68, R68, R22, R16 ;  /* 0x000000164444723c */ /* 0x000fe20000041810 */
[----:B------:R-:W-:Y:S08]  /*11440*/  @!UPT UIADD3 URZ, UPT, UPT, URZ, URZ, URZ ;  /* 0x000000fffffff290 */ /* 0x000ff0000fffe0ff */
[----:B------:R-:W-:Y:S11]  /*11450*/  @P0 BRA `(.L_x_9875) ;  /* 0xffffffc400c80947 */ /* 0x000ff6000383ffff */
.L_x_9868:
        /* <DEDUP_REMOVED lines=11> */
.L_x_9883:
        /* <DEDUP_REMOVED lines=58> */
[----:B------:R-:W4:Y:S04]  /*118b0*/  LD.E R16, desc[UR4][R84.64+0x60] ;  /* 0x0000600454107980 */ /* 0x000f28000c101900 */
[----:B------:R-:W3:Y:S04]  /*118c0*/  LD.E R21, desc[UR4][R84.64+0xcc] ;  /* 0x0000cc0454157980 */ /* 0x000ee8000c101900 */
[----:B------:R-:W3:Y:S01]  /*118d0*/  LD.E.64 R26, desc[UR4][R84.64+0x78] ;  /* 0x00007804541a7980 */ /* 0x000ee2000c101b00 */
[----:B------:R-:W-:-:S02]  /*118e0*/  SHF.R.U32.HI R24, RZ, 0x1, R3 ;  /* 0x00000001ff187819 */ /* 0x000fc40000011603 */
[----:B------:R-:W-:-:S04]  /*118f0*/  LOP3.LUT R17, R128, 0xd8, RZ, 0xc0, !PT ;  /* 0x000000d880117812 */ /* 0x000fc800078ec0ff */
[----:B------:R-:W-:Y:S01]  /*11900*/  LOP3.LUT R17, R17, 0x18, R24, 0x78, !PT ;  /* 0x0000001811117812 */ /* 0x000fe200078e7818 */
[----:B------:R-:W5:Y:S03]  /*11910*/  LD.E.64 R84, desc[UR4][R84.64+0xa8] ;  /* 0x0000a80454547980 */ /* 0x000f66000c101b00 */
[----:B------:R-:W-:Y:S01]  /*11920*/  LOP3.LUT R17, R17, 0xf24, R128, 0xf8, !PT ;  /* 0x00000f2411117812 */ /* 0x000fe200078ef880 */
[----:B------:R-:W-:Y:S01]  /*11930*/  IMAD.SHL.U32 R141, R141, 0x40, RZ ;  /* 0x000000408d8d7824 */ /* 0x000fe200078e00ff */
[----:B------:R-:W-:Y:S02]  /*11940*/  BAR.SYNC.DEFER_BLOCKING 0x0 ;  /* 0x0000000000007b1d */ /* 0x000fe40000010000 */
[----:B------:R-:W-:Y:S02]  /*11950*/  LEA R17, R17, UR6, 0x2 ;  /* 0x0000000611117c11 */ /* 0x000fe4000f8e10ff */
[----:B------:R-:W-:-:S02]  /*11960*/  LOP3.LUT P5, RZ, R3, 0x3, RZ, 0xc0, !PT ;  /* 0x0000000303ff7812 */ /* 0x000fc400078ac0ff */
[----:B------:R-:W-:Y:S01]  /*11970*/  LOP3.LUT R128, R128, 0xffc, RZ, 0xc0, !PT ;  /* 0x00000ffc80807812 */ /* 0x000fe200078ec0ff */
[----:B------:R-:W-:Y:S01]  /*11980*/  BSSY.RECONVERGENT B0, `(.L_x_9877) ;  /* 0x0000023000007945 */ /* 0x000fe20003800200 */
[----:B------:R-:W-:Y:S02]  /*11990*/  SHF.R.U32.HI R3, RZ, 0x3, R3 ;  /* 0x00000003ff037819 */ /* 0x000fe40000011603 */
[----:B------:R-:W-:-:S03]  /*119a0*/  LOP3.LUT R24, R24, 0x30, RZ, 0xc0, !PT ;  /* 0x0000003018187812 */ /* 0x000fc600078ec0ff */
[----:B------:R-:W-:Y:S01]  /*119b0*/  VIADD R25, R3, 0x10 ;  /* 0x0000001003197836 */ /* 0x000fe20000000000 */
[----:B------:R-:W-:Y:S01]  /*119c0*/  LOP3.LUT R0, R24, 0x7, R0, 0xf8, !PT ;  /* 0x0000000718007812 */ /* 0x000fe200078ef800 */
[----:B------:R1:W1:Y:S04]  /*119d0*/  LDS.128 R12, [R17] ;  /* 0x00000000110c7984 */ /* 0x0002680000000c00 */
[----:B------:R1:W1:Y:S04]  /*119e0*/  LDS.128 R8, [R17+0x800] ;  /* 0x0008000011087984 */ /* 0x0002680000000c00 */
[----:B------:R1:W1:Y:S01]  /*119f0*/  LDS.128 R4, [R17+0x1000] ;  /* 0x0010000011047984 */ /* 0x0002620000000c00 */
[----:B--2---:R-:W-:-:S04]  /*11a00*/  IMAD R22, R22, UR8, R144 ;  /* 0x0000000816167c24 */ /* 0x004fc8000f8e0290 */
[----:B----4-:R-:W-:Y:S02]  /*11a10*/  IMAD R143, R22, R16, R143 ;  /* 0x00000010168f7224 */ /* 0x010fe400078e028f */
[----:B------:R-:W2:Y:S01]  /*11a20*/  LDS.128 R16, [R17+0x1800] ;  /* 0x0018000011107984 */ /* 0x000ea20000000c00 */
[--C-:B------:R-:W-:Y:S02]  /*11a30*/  IMAD.IADD R22, R142, 0x1, -R141.reuse ;  /* 0x000000018e167824 */ /* 0x100fe400078e0a8d */
[----:B------:R-:W-:-:S03]  /*11a40*/  IMAD R23, R23, R143, R141 ;  /* 0x0000008f17177224 */ /* 0x000fc600078e028d */
[-C--:B------:R-:W-:Y:S01]  /*11a50*/  ISETP.GE.AND P4, PT, R3, R22.reuse, PT ;  /* 0x000000160300720c */ /* 0x080fe20003f86270 */
[----:B---3--:R-:W-:Y:S01]  /*11a60*/  IMAD R28, R23, R21, RZ ;  /* 0x00000015171c7224 */ /* 0x008fe200078e02ff */
[----:B------:R-:W-:Y:S01]  /*11a70*/  ISETP.GE.AND P3, PT, R25, R22, PT ;  /* 0x000000161900720c */ /* 0x000fe20003f66270 */
[C---:B------:R-:W-:Y:S02]  /*11a80*/  VIADD R21, R3.reuse, 0x20 ;  /* 0x0000002003157836 */ /* 0x040fe40000000000 */
[----:B------:R-:W-:Y:S01]  /*11a90*/  VIADD R3, R3, 0x30 ;  /* 0x0000003003037836 */ /* 0x000fe20000000000 */
[C---:B------:R-:W-:Y:S02]  /*11aa0*/  IADD3 R128, P0, PT, R28.reuse, R128, RZ ;  /* 0x000000801c807210 */ /* 0x040fe40007f1e0ff */
        /* <DEDUP_REMOVED lines=16> */
.L_x_9878:
[----:B------:R-:W-:Y:S05]  /*11bb0*/  BSYNC.RECONVERGENT B0 ;  /* 0x0000000000007941 */ /* 0x000fea0003800200 */
.L_x_9877:
[----:B-1----:R-:W-:Y:S01]  /*11bc0*/  MOV R2, R140 ;  /* 0x0000008c00027202 */ /* 0x002fe20000000f00 */
[----:B------:R-:W-:Y:S01]  /*11bd0*/  @!P4 ST.E.128 desc[UR4][R26.64], R12 ;  /* 0x0000000c1a00c985 */ /* 0x000fe2000c101d04 */
[----:B------:R-:W-:-:S03]  /*11be0*/  MOV R3, 0x0 ;  /* 0x0000000000037802 */ /* 0x000fc60000000f00 */
[----:B------:R-:W-:Y:S04]  /*11bf0*/  @!P3 ST.E.128 desc[UR4][R26.64+0x800], R8 ;  /* 0x000800081a00b985 */ /* 0x000fe8000c101d04 */
[----:B------:R2:W-:Y:S02]  /*11c00*/  @!P2 ST.E.128 desc[UR4][R26.64+0x1000], R4 ;  /* 0x001000041a00a985 */ /* 0x0005e4000c101d04 */
[----:B--2--5:R-:W-:Y:S05]  /*11c10*/  @P1 RET.REL.NODEC R2 `(_ZN5flash24flash_fwd_splitkv_kernelI23Flash_fwd_kernel_traitsILi32ELi64ELi128ELi4ELb0ELb0EN7cutlass10bfloat16_tE19Flash_kernel_traitsILi32ELi64ELi128ELi4ES3_EELb0ELb1ELb0ELb0ELb1ELb0ELb1ELb1EEEvNS_16Flash_fwd_paramsE) ;  /* 0xfffffee002f81950 */ /* 0x024fea0003c3ffff */
[----:B------:R-:W-:Y:S01]  /*11c20*/  MOV R141, 0x0 ;  /* 0x00000000008d7802 */ /* 0x000fe20000000f00 */
[----:B------:R1:W-:Y:S03]  /*11c30*/  ST.E.128 desc[UR4][R26.64+0x1800], R16 ;  /* 0x001800101a007985 */ /* 0x0003e6000c101d04 */
[----:B-1----:R-:W-:Y:S05]  /*11c40*/  RET.REL.NODEC R140 `(_ZN5flash24flash_fwd_splitkv_kernelI23Flash_fwd_kernel_traitsILi32ELi64ELi128ELi4ELb0ELb0EN7cutlass10bfloat16_tE19Flash_kernel_traitsILi32ELi64ELi128ELi4ES3_EELb0ELb1ELb0ELb0ELb1ELb0ELb1ELb1EEEvNS_16Flash_fwd_paramsE) ;  /* 0xfffffee08cec7950 */ /* 0x002fea0003c3ffff */
.L_x_9876:
[----:B------:R-:W-:Y:S01]  /*11c50*/  MOV R3, 0x1f ;  /* 0x0000001f00037802 */ /* 0x000fe20000000f00 */
[----:B------:R-:W-:Y:S01]  /*11c60*/  IMAD.MOV.U32 R5, RZ, RZ, 0x2 ;  /* 0x00000002ff057424 */ /* 0x000fe200078e00ff */
[----:B------:R-:W-:Y:S01]  /*11c70*/  MOV R8, R157 ;  /* 0x0000009d00087202 */ /* 0x000fe20000000f00 */
[----:B------:R-:W-:-:S07]  /*11c80*/  IMAD.MOV.U32 R6, RZ, RZ, -0x1 ;  /* 0xffffffffff067424 */ /* 0x000fce00078e00ff */
[----:B-1---5:R-:W-:Y:S05]  /*11c90*/  WARPSYNC.COLLECTIVE R6, `(.L_x_9879) ;  /* 0x0000000006087348 */ /* 0x022fea0003c00000 */
[----:B------:R2:W3:Y:S02]  /*11ca0*/  SHFL.BFLY P0, R3, R8, R5, R3 ;  /* 0x0c00000508037389 */ /* 0x0004e40000000003 */
[----:B-123-5:R-:W-:Y:S05]  /*11cb0*/  ENDCOLLECTIVE ;  /* 0x000000000000791b */ /* 0x02efea0003800000 */
.L_x_9879:
        /* <DEDUP_REMOVED lines=8> */
.L_x_9880:
        /* <DEDUP_REMOVED lines=8> */
.L_x_9881:
[----:B------:R-:W-:Y:S01]  /*11dc0*/  FADD.FTZ R156, R3, R156 ;  /* 0x0000009c039c7221 */ /* 0x000fe20000010000 */
[----:B------:R-:W-:Y:S01]  /*11dd0*/  MOV R3, 0x1f ;  /* 0x0000001f00037802 */ /* 0x000fe20000000f00 */
[----:B------:R-:W-:-:S03]  /*11de0*/  IMAD.MOV.U32 R5, RZ, RZ, 0x1 ;  /* 0x00000001ff057424 */ /* 0x000fc600078e00ff */
[----:B------:R-:W-:-:S07]  /*11df0*/  MOV R8, R156 ;  /* 0x0000009c00087202 */ /* 0x000fce0000000f00 */
[----:B------:R-:W-:Y:S05]  /*11e00*/  WARPSYNC.COLLECTIVE R6, `(.L_x_9882) ;  /* 0x0000000006087348 */ /* 0x000fea0003c00000 */
[----:B------:R1:W2:Y:S02]  /*11e10*/  SHFL.BFLY P0, R3, R8, R5, R3 ;  /* 0x0c00000508037389 */ /* 0x0002a40000000003 */
[----:B-12---:R-:W-:Y:S05]  /*11e20*/  ENDCOLLECTIVE ;  /* 0x000000000000791b */ /* 0x006fea0003800000 */
.L_x_9882:
[----:B------:R-:W-:Y:S01]  /*11e30*/  MOV R6, R3 ;  /* 0x0000000300067202 */ /* 0x000fe20000000f00 */
[----:B------:R-:W-:Y:S06]  /*11e40*/  BRA `(.L_x_9883) ;  /* 0xfffffff400b07947 */ /* 0x000fec000383ffff */
.L_x_9884:
        /* <DEDUP_REMOVED lines=11> */
.L_x_10336:


//--------------------- .text._ZN5flash24flash_fwd_splitkv_kernelI23Flash_fwd_kernel_traitsILi32ELi64ELi128ELi4ELb0ELb0EN7cutlass10bfloat16_tE19Flash_kernel_traitsILi32ELi64ELi128ELi4ES3_EELb0ELb1ELb0ELb0ELb1ELb1ELb1ELb1EEEvNS_16Flash_fwd_paramsE --------------------------
	.section	.text._ZN5flash24flash_fwd_splitkv_kernelI23Flash_fwd_kernel_traitsILi32ELi64ELi128ELi4ELb0ELb0EN7cutlass10bfloat16_tE19Flash_kernel_traitsILi32ELi64ELi128ELi4ES3_EELb0ELb1ELb0ELb0ELb1ELb1ELb1ELb1EEEvNS_16Flash_fwd_paramsE,"ax",@progbits
	.align	128
        .global         _ZN5flash24flash_fwd_splitkv_kernelI23Flash_fwd_kernel_traitsILi32ELi64ELi128ELi4ELb0ELb0EN7cutlass10bfloat16_tE19Flash_kernel_traitsILi32ELi64ELi128ELi4ES3_EELb0ELb1ELb0ELb0ELb1ELb1ELb1ELb1EEEvNS_16Flash_fwd_paramsE
        .type           _ZN5flash24flash_fwd_splitkv_kernelI23Flash_fwd_kernel_traitsILi32ELi64ELi128ELi4ELb0ELb0EN7cutlass10bfloat16_tE19Flash_kernel_traitsILi32ELi64ELi128ELi4ES3_EELb0ELb1ELb0ELb0ELb1ELb1ELb1ELb1EEEvNS_16Flash_fwd_paramsE,@function
        .size           _ZN5flash24flash_fwd_splitkv_kernelI23Flash_fwd_kernel_traitsILi32ELi64ELi128ELi4ELb0ELb0EN7cutlass10bfloat16_tE19Flash_kernel_traitsILi32ELi64ELi128ELi4ES3_EELb0ELb1ELb0ELb0ELb1ELb1ELb1ELb1EEEvNS_16Flash_fwd_paramsE,(.L_x_10337 - _ZN5flash24flash_fwd_splitkv_kernelI23Flash_fwd_kernel_traitsILi32ELi64ELi128ELi4ELb0ELb0EN7cutlass10bfloat16_tE19Flash_kernel_traitsILi32ELi64ELi128ELi4ES3_EELb0ELb1ELb0ELb0ELb1ELb1ELb1ELb1EEEvNS_16Flash_fwd_paramsE)
        .other          _ZN5flash24flash_fwd_splitkv_kernelI23Flash_fwd_kernel_traitsILi32ELi64ELi128ELi4ELb0ELb0EN7cutlass10bfloat16_tE19Flash_kernel_traitsILi32ELi64ELi128ELi4ES3_EELb0ELb1ELb0ELb0ELb1ELb1ELb1ELb1EEEvNS_16Flash_fwd_paramsE,@"STO_CUDA_ENTRY STV_DEFAULT"
_ZN5flash24flash_fwd_splitkv_kernelI23Flash_fwd_kernel_traitsILi32ELi64ELi128ELi4ELb0ELb0EN7cutlass10bfloat16_tE19Flash_kernel_traitsILi32ELi64ELi128ELi4ES3_EELb0ELb1ELb0ELb0ELb1ELb1ELb1ELb1EEEvNS_16Flash_fwd_paramsE:
.text._ZN5flash24flash_fwd_splitkv_kernelI23Flash_fwd_kernel_traitsILi32ELi64ELi128ELi4ELb0ELb0EN7cutlass10bfloat16_tE19Flash_kernel_traitsILi32ELi64ELi128ELi4ES3_EELb0ELb1ELb0ELb0ELb1ELb1ELb1ELb1EEEvNS_16Flash_fwd_paramsE:
        /* <DEDUP_REMOVED lines=14> */
[----:B------:R-:W1:Y:S03]  /*00e0*/  LDC R4, c[0x0][0x374] ;  /* 0x0000dd00ff047b82 */ /* 0x000e660000000800 */
        /* <DEDUP_REMOVED lines=14> */
[----:B------:R-:W-:Y:S05]  /*01d0*/  CALL.REL.NOINC `($_ZN5flash24flash_fwd_splitkv_kernelI23Flash_fwd_kernel_traitsILi32ELi64ELi128ELi4ELb0ELb0EN7cutlass10bfloat16_tE19Flash_kernel_traitsILi32ELi64ELi128ELi4ES3_EELb0ELb1ELb0ELb0ELb1ELb1ELb1ELb1EEEvNS_16Flash_fwd_paramsE$_ZN5flash30compute_attn_1rowblock_splitkvI23Flash_fwd_kernel_traitsILi32ELi64ELi128ELi4ELb0ELb0EN7cutlass10bfloat16_tE19Flash_kernel_traitsILi32ELi64ELi128ELi4ES3_EELb0ELb1ELb0ELb0ELb1ELb1ELb1ELb1ENS_16Flash_fwd_paramsEEEvRKT8_iiiii) ;  /* 0x0000000000087944 */ /* 0x000fea0003c00000 */
[----:B------:R-:W-:Y:S05]  /*01e0*/  BSYNC.RECONVERGENT B3 ;  /* 0x0000000000037941 */ /* 0x000fea0003800200 */
.L_x_9885:
[----:B------:R-:W-:Y:S05]  /*01f0*/  EXIT ;  /* 0x000000000000794d */ /* 0x000fea0003800000 */
        .type           $_ZN5flash24flash_fwd_splitkv_kernelI23Flash_fwd_kernel_traitsILi32ELi64ELi128ELi4ELb0ELb0EN7cutlass10bfloat16_tE19Flash_kernel_traitsILi32ELi64ELi128ELi4ES3_EELb0ELb1ELb0ELb0ELb1ELb1ELb1ELb1EEEvNS_16Flash_fwd_paramsE$_ZN5flash30compute_attn_1rowblock_splitkvI23Flash_fwd_kernel_traitsILi32ELi64ELi128ELi4ELb0ELb0EN7cutlass10bfloat16_tE19Flash_kernel_traitsILi32ELi64ELi128ELi4ES3_EELb0ELb1ELb0ELb0ELb1ELb1ELb1ELb1ENS_16Flash_fwd_paramsEEEvRKT8_iiiii,@function
        .size           $_ZN5flash24flash_fwd_splitkv_kernelI23Flash_fwd_kernel_traitsILi32ELi64ELi128ELi4ELb0ELb0EN7cutlass10bfloat16_tE19Flash_kernel_traitsILi32ELi64ELi128ELi4ES3_EELb0ELb1ELb0ELb0ELb1ELb1ELb1ELb1EEEvNS_16Flash_fwd_paramsE$_ZN5flash30compute_attn_1rowblock_splitkvI23Flash_fwd_kernel_traitsILi32ELi64ELi128ELi4ELb0ELb0EN7cutlass10bfloat16_tE19Flash_kernel_traitsILi32ELi64ELi128ELi4ES3_EELb0ELb1ELb0ELb0ELb1ELb1ELb1ELb1ENS_16Flash_fwd_paramsEEEvRKT8_iiiii,(.L_x_10337 - $_ZN5flash24flash_fwd_splitkv_kernelI23Flash_fwd_kernel_traitsILi32ELi64ELi128ELi4ELb0ELb0EN7cutlass10bfloat16_tE19Flash_kernel_traitsILi32ELi64ELi128ELi4ES3_EELb0ELb1ELb0ELb0ELb1ELb1ELb1ELb1EEEvNS_16Flash_fwd_paramsE$_ZN5flash30compute_attn_1rowblock_splitkvI23Flash_fwd_kernel_traitsILi32ELi64ELi128ELi4ELb0ELb0EN7cutlass10bfloat16_tE19Flash_kernel_traitsILi32ELi64ELi128ELi4ES3_EELb0ELb1ELb0ELb0ELb1ELb1ELb1ELb1ENS_16Flash_fwd_paramsEEEvRKT8_iiiii)
$_ZN5flash24flash_fwd_splitkv_kernelI23Flash_fwd_kernel_traitsILi32ELi64ELi128ELi4ELb0ELb0EN7cutlass10bfloat16_tE19Flash_kernel_traitsILi32ELi64ELi128ELi4ES3_EELb0ELb1ELb0ELb0ELb1ELb1ELb1ELb1EEEvNS_16Flash_fwd_paramsE$_ZN5flash30compute_attn_1rowblock_splitkvI23Flash_fwd_kernel_traitsILi32ELi64ELi128ELi4ELb0ELb0EN7cutlass10bfloat16_tE19Flash_kernel_traitsILi32ELi64ELi128ELi4ES3_EELb0ELb1ELb0ELb0ELb1ELb1ELb1ELb1ENS_16Flash_fwd_paramsEEEvRKT8_iiiii:
        /* <DEDUP_REMOVED lines=18> */
[----:B------:R1:W5:Y:S02]  /*0320*/  @!P5 LD.E R146, desc[UR4][R84.64+0xb4] ;  /* 0x0000b4045492d980 */ /* 0x000364000c101900 */
[----:B------:R-:W-:-:S02]  /*0330*/  IMAD.X R35, R11, 0x1, R75, P0 ;  /* 0x000000010b237824 */ /* 0x000fc400000e064b */
[----:B------:R-:W-:Y:S01]  /*0340*/  IMAD.MOV.U32 R11, RZ, RZ, RZ ;  /* 0x000000ffff0b7224 */ /* 0x000fe200078e00ff */
        /* <DEDUP_REMOVED lines=17> */
.L_x_9887:
[----:B------:R-:W-:Y:S05]  /*0460*/  BSYNC.RECONVERGENT B0 ;  /* 0x0000000000007941 */ /* 0x000fea0003800200 */
.L_x_9886:
[----:B------:R-:W-:Y:S04]  /*0470*/  BSSY.RECONVERGENT B0, `(.L_x_9888) ;  /* 0x0000007000007945 */ /* 0x000fe80003800200 */
[----:B------:R-:W-:Y:S05]  /*0480*/  @!P3 BRA `(.L_x_9889) ;  /* 0x000000000014b947 */ /* 0x000fea0003800000 */
[----:B------:R-:W3:Y:S02]  /*0490*/  LD.E.U8 R2, desc[UR4][R84.64+0x1b2] ;  /* 0x0001b20454027980 */ /* 0x000ee4000c101100 */
[----:B---3--:R-:W-:-:S13]  /*04a0*/  ISETP.NE.AND P1, PT, R2, RZ, PT ;  /* 0x000000ff0200720c */ /* 0x008fda0003f25270 */
[----:B------:R-:W3:Y:S02]  /*04b0*/  @P1 LD.E R3, desc[UR4][R14.64+0x4] ;  /* 0x000004040e031980 */ /* 0x000ee4000c101900 */
[----:B---3-5:R-:W-:-:S06]  /*04c0*/  @P1 IADD3 R76, PT, PT, R3, -R12, RZ ;  /* 0x8000000c034c1210 */ /* 0x028fcc0007ffe0ff */
[----:B------:R3:W5:Y:S02]  /*04d0*/  @!P1 LD.E R76, desc[UR4][R14.64] ;  /* 0x000000040e4c9980 */ /* 0x000764000c101900 */
.L_x_9889:
[----:B------:R-:W-:Y:S05]  /*04e0*/  BSYNC.RECONVERGENT B0 ;  /* 0x0000000000007941 */ /* 0x000fea0003800200 */
.L_x_9888:
        /* <DEDUP_REMOVED lines=9> */
.L_x_9891:
[----:B------:R-:W4:Y:S01]  /*0580*/  LD.E.64 R2, desc[UR4][R84.64+0x108] ;  /* 0x0001080454027980 */ /* 0x000f22000c101b00 */
[----:B------:R-:W-:Y:S01]  /*0590*/  BSSY.RECONVERGENT B0, `(.L_x_9893) ;  /* 0x0000006000007945 */ /* 0x000fe20003800200 */
[----:B----4-:R-:W-:-:S04]  /*05a0*/  ISETP.NE.U32.AND P0, PT, R2, RZ, PT ;  /* 0x000000ff0200720c */ /* 0x010fc80003f05070 */
[----:B------:R-:W-:Y:S01]  /*05b0*/  ISETP.NE.AND.EX P0, PT, R3, RZ, PT, P0 ;  /* 0x000000ff0300720c */ /* 0x000fe20003f05300 */
[----:B------:R-:W-:-:S12]  /*05c0*/  IMAD.MOV.U32 R3, RZ, RZ, RZ ;  /* 0x000000ffff037224 */ /* 0x000fd800078e00ff */
[----:B------:R-:W-:Y:S05]  /*05d0*/  @!P0 BRA `(.L_x_9894) ;  /* 0x0000000000048947 */ /* 0x000fea0003800000 */
[----:B------:R4:W5:Y:S02]  /*05e0*/  LD.E R3, desc[UR4][R84.64+0xbc] ;  /* 0x0000bc0454037980 */ /* 0x000964000c101900 */
.L_x_9894:
[----:B------:R-:W-:Y:S05]  /*05f0*/  BSYNC.RECONVERGENT B0 ;  /* 0x0000000000007941 */ /* 0x000fea0003800200 */
.L_x_9893:
[----:B-----5:R-:W-:Y:S02]  /*0600*/  IADD3 R68, PT, PT, R76, R3, RZ ;  /* 0x000000034c447210 */ /* 0x020fe40007ffe0ff */
.L_x_9892:
[----:B------:R-:W-:Y:S05]  /*0610*/  BSYNC.RECONVERGENT B1 ;  /* 0x0000000000017941 */ /* 0x000fea0003800200 */
.L_x_9890:
[----:B------:R-:W-:Y:S01]  /*0620*/  IMAD.SHL.U32 R79, R145, 0x40, RZ ;  /* 0x00000040914f7824 */ /* 0x000fe200078e00ff */
[----:B------:R-:W-:Y:S01]  /*0630*/  MOV R2, R144 ;  /* 0x0000009000027202 */ /* 0x000fe20000000f00 */
[----:B------:R-:W-:-:S03]  /*0640*/  IMAD.MOV.U32 R3, RZ, RZ, 0x0 ;  /* 0x00000000ff037424 */ /* 0x000fc600078e00ff */
[----:B------:R-:W-:-:S13]  /*0650*/  ISETP.GT.AND P0, PT, R146, R79, PT ;  /* 0x0000004f9200720c */ /* 0x000fda0003f04270 */
[----:B-1234-:R-:W-:Y:S05]  /*0660*/  @!P0 RET.REL.NODEC R2 `(_ZN5flash24flash_fwd_splitkv_kernelI23Flash_fwd_kernel_traitsILi32ELi64ELi128ELi4ELb0ELb0EN7cutlass10bfloat16_tE19Flash_kernel_traitsILi32ELi64ELi128ELi4ES3_EELb0ELb1ELb0ELb0ELb1ELb1ELb1ELb1EEEvNS_16Flash_fwd_paramsE) ;  /* 0xfffffff802648950 */ /* 0x01efea0003c3ffff */
        /* <DEDUP_REMOVED lines=59> */
[----:B------:R-:W-:-:S02]  /*0a20*/  IMAD.MOV.U32 R145, RZ, RZ, 0x0 ;  /* 0x00000000ff917424 */ /* 0x000fc400078e00ff */
[----:B--2---:R-:W-:-:S04]  /*0a30*/  IMAD R2, R2, UR8, R149 ;  /* 0x0000000802027c24 */ /* 0x004fc8000f8e0295 */
[----:B---3--:R-:W-:-:S04]  /*0a40*/  IMAD R2, R2, R4, R147 ;  /* 0x0000000402027224 */ /* 0x008fc800078e0293 */
[--C-:B------:R-:W-:Y:S01]  /*0a50*/  IMAD R3, R3, R2, R79.reuse ;  /* 0x0000000203037224 */ /* 0x100fe200078e024f */
[----:B------:R-:W-:Y:S01]  /*0a60*/  SHF.R.U32.HI R2, RZ, 0x3, R64 ;  /* 0x00000003ff027819 */ /* 0x000fe20000011640 */
[----:B------:R-:W-:Y:S02]  /*0a70*/  IMAD.IADD R79, R146, 0x1, -R79 ;  /* 0x00000001924f7824 */ /* 0x000fe400078e0a4f */
[C---:B----4-:R-:W-:Y:S01]  /*0a80*/  IMAD R11, R3.reuse, R0, RZ ;  /* 0x00000000030b7224 */ /* 0x050fe200078e02ff */
[C---:B------:R-:W-:Y:S01]  /*0a90*/  IADD3 R5, P0, PT, R3.reuse, R2, RZ ;  /* 0x0000000203057210 */ /* 0x040fe20007f1e0ff */
[----:B------:R-:W-:Y:S01]  /*0aa0*/  VIADD R4, R2, 0x20 ;  /* 0x0000002002047836 */ /* 0x000fe20000000000 */
[----:B------:R-:W-:Y:S01]  /*0ab0*/  LOP3.LUT P6, R0, R64, 0x7, RZ, 0xc0, !PT ;  /* 0x0000000740007812 */ /* 0x000fe200078cc0ff */
[----:B------:R-:W-:Y:S01]  /*0ac0*/  VIADD R10, R2, 0x10 ;  /* 0x00000010020a7836 */ /* 0x000fe20000000000 */
[----:B------:R-:W-:Y:S02]  /*0ad0*/  LEA.HI.X.SX32 R3, R3, RZ, 0x1, P0 ;  /* 0x000000ff03037211 */ /* 0x000fe400000f0eff */
[----:B-----5:R-:W-:-:S02]  /*0ae0*/  LEA R6, P0, R5, R6, 0x2 ;  /* 0x0000000605067211 */ /* 0x020fc400078010ff */
[----:B------:R-:W-:Y:S01]  /*0af0*/  ISETP.GE.AND P1, PT, R4, R79, PT ;  /* 0x0000004f0400720c */ /* 0x000fe20003f26270 */
[----:B------:R-:W-:Y:S01]  /*0b00*/  VIADD R4, R2, 0x30 ;  /* 0x0000003002047836 */ /* 0x000fe20000000000 */
[----:B------:R-:W-:Y:S02]  /*0b10*/  LEA.HI.X R7, R5, R7, R3, 0x2, P0 ;  /* 0x0000000705077211 */ /* 0x000fe400000f1403 */
[----:B------:R-:W-:Y:S02]  /*0b20*/  LEA R3, P0, R64, R11, 0x2 ;  /* 0x0000000b40037211 */ /* 0x000fe400078010ff */
[----:B------:R-:W-:Y:S02]  /*0b30*/  ISETP.GE.AND P2, PT, R10, R79, PT ;  /* 0x0000004f0a00720c */ /* 0x000fe40003f46270 */
[----:B------:R-:W-:Y:S02]  /*0b40*/  LEA.HI.X.SX32 R11, R11, RZ, 0x1, P0 ;  /* 0x000000ff0b0b7211 */ /* 0x000fe400000f0eff */
[----:B------:R-:W-:-:S02]  /*0b50*/  LEA R8, P0, R3, R8, 0x2 ;  /* 0x0000000803087211 */ /* 0x000fc400078010ff */
[----:B------:R-:W-:Y:S02]  /*0b60*/  ISETP.GE.OR P6, PT, R2, R79, P6 ;  /* 0x0000004f0200720c */ /* 0x000fe400037c6670 */
[----:B------:R-:W-:Y:S02]  /*0b70*/  LEA.HI.X R9, R3, R9, R11, 0x2, P0 ;  /* 0x0000000903097211 */ /* 0x000fe400000f140b */
        /* <DEDUP_REMOVED lines=15> */
[----:B-1----:R-:W-:Y:S05]  /*0c70*/  @P0 RET.REL.NODEC R144 `(_ZN5flash24flash_fwd_splitkv_kernelI23Flash_fwd_kernel_traitsILi32ELi64ELi128ELi4ELb0ELb0EN7cutlass10bfloat16_tE19Flash_kernel_traitsILi32ELi64ELi128ELi4ES3_EELb0ELb1ELb0ELb0ELb1ELb1ELb1ELb1EEEvNS_16Flash_fwd_paramsE) ;  /* 0xfffffff090e00950 */ /* 0x002fea0003c3ffff */
[----:B------:R-:W-:Y:S02]  /*0c80*/  MOV R3, 0xff800000 ;  /* 0xff80000000037802 */ /* 0x000fe40000000f00 */
[----:B------:R-:W-:-:S03]  /*0c90*/  MOV R145, 0x0 ;  /* 0x0000000000917802 */ /* 0x000fc60000000f00 */
[----:B------:R1:W-:Y:S02]  /*0ca0*/  ST.E desc[UR4][R6.64+0xc0], R3 ;  /* 0x0000c00306007985 */ /* 0x0003e4000c101904 */
[----:B-1----:R-:W-:Y:S05]  /*0cb0*/  RET.REL.NODEC R144 `(_ZN5flash24flash_fwd_splitkv_kernelI23Flash_fwd_kernel_traitsILi32ELi64ELi128ELi4ELb0ELb0EN7cutlass10bfloat16_tE19Flash_kernel_traitsILi32ELi64ELi128ELi4ES3_EELb0ELb1ELb0ELb0ELb1ELb1ELb1ELb1EEEvNS_16Flash_fwd_paramsE) ;  /* 0xfffffff090d07950 */ /* 0x002fea0003c3ffff */
.L_x_9895:
        /* <DEDUP_REMOVED lines=99> */
[----:B------:R-:W-:Y:S02]  /*12f0*/  IMAD.IADD R2, R17, 0x1, R4 ;  /* 0x0000000111027824 */ /* 0x000fe400078e0204 */
[----:B------:R-:W-:Y:S01]  /*1300*/  IMAD.IADD R18, R21, 0x1, R3 ;  /* 0x0000000115127824 */ /* 0x000fe200078e0203 */
[----:B------:R-:W-:Y:S05]  /*1310*/  BRA `(.L_x_9898) ;  /* 0x0000000400387947 */ /* 0x000fea0003800000 */
.L_x_9897:
        /* <DEDUP_REMOVED lines=41> */
[----:B------:R-:W-:Y:S02]  /*15b0*/  ISETP.NE.AND P3, PT, R0, RZ, PT ;  /* 0x000000ff0000720c */ /* 0x000fe40003f65270 */
[----:B------:R-:W-:Y:S01]  /*15c0*/  @!P2 IADD3 R5, PT, PT, R21, R5, RZ ;  /* 0x000000051505a210 */ /* 0x000fe20007ffe0ff */
[----:B------:R-:W-:Y:S01]  /*15d0*/  @P2 IMAD.IADD R5, R19, 0x1, R2 ;  /* 0x0000000113052824 */ /* 0x000fe200078e0202 */
[----:B------:R-:W-:-:S02]  /*15e0*/  @!P2 MOV R6, R20 ;  /* 0x000000140006a202 */ /* 0x000fc40000000f00 */
        /* <DEDUP_REMOVED lines=15> */
[----:B------:R-:W-:Y:S02]  /*16e0*/  @!P2 SHF.R.S32.HI R3, RZ, 0x1f, R10 ;  /* 0x0000001fff03a819 */ /* 0x000fe4000001140a */
[----:B------:R-:W-:Y:S01]  /*16f0*/  @P2 IADD3 R11, PT, PT, R11, R12, RZ ;  /* 0x0000000c0b0b2210 */ /* 0x000fe20007ffe0ff */
[----:B------:R-:W-:-:S02]  /*1700*/  @!P2 IMAD.IADD R21, R21, 0x1, R2 ;  /* 0x000000011515a824 */ /* 0x000fc400078e0202 */
[----:B----4-:R-:W-:Y:S02]  /*1710*/  @!P2 IMAD R2, R17, R10, RZ ;  /* 0x0000000a1102a224 */ /* 0x010fe400078e02ff */
[----:B------:R-:W-:Y:S01]  /*1720*/  IMAD.IADD R19, R19, 0x1, R4 ;  /* 0x0000000113137824 */ /* 0x000fe200078e0204 */
[----:B------:R-:W-:Y:S01]  /*1730*/  SHF.R.S32.HI R4, RZ, 0x1f, R8 ;  /* 0x0000001fff047819 */ /* 0x000fe20000011408 */
        /* <DEDUP_REMOVED lines=12> */
.L_x_9898:
[----:B------:R-:W-:Y:S05]  /*1800*/  BSYNC.RECONVERGENT B0 ;  /* 0x0000000000007941 */ /* 0x000fea0003800200 */
.L_x_9896:
        /* <DEDUP_REMOVED lines=28> */
[----:B------:R-:W-:Y:S02]  /*19d0*/  ISETP.GE.U32.AND P4, PT, R19, R6, PT ;  /* 0x000000061300720c */ /* 0x000fe40003f86070 */
[----:B------:R-:W-:Y:S02]  /*19e0*/  LOP3.LUT R6, R147, R0, RZ, 0x3c, !PT ;  /* 0x0000000093067212 */ /* 0x000fe400078e3cff */
[----:B------:R-:W-:Y:S02]  /*19f0*/  IADD3 R30, P1, PT, R12, R20, RZ ;  /* 0x000000140c1e7210 */ /* 0x000fe40007f3e0ff */
[----:B------:R-:W-:Y:S01]  /*1a00*/  @!P3 IADD3 R21, PT, PT, R21, 0x1, RZ ;  /* 0x000000011515b810 */ /* 0x000fe20007ffe0ff */
[----:B------:R-:W1:Y:S01]  /*1a10*/  S2R R50, SR_CgaCtaId ;  /* 0x0000000000327919 */ /* 0x000e620000008800 */
        /* <DEDUP_REMOVED lines=9> */
[----:B------:R-:W-:-:S04]  /*1ab0*/  @!P1 LOP3.LUT R6, RZ, R0, RZ, 0x33, !PT ;  /* 0x00000000ff069212 */ /* 0x000fc800078e33ff */
        /* <DEDUP_REMOVED lines=21> */
[----:B------:R-:W-:Y:S02]  /*1c10*/  LOP3.LUT R21, R3, 0xc0, RZ, 0xc0, !PT ;  /* 0x000000c003157812 */ /* 0x000fe400078ec0ff */
[----:B------:R-:W-:Y:S01]  /*1c20*/  IADD3 R29, PT, PT, R31, R9, RZ ;  /* 0x000000091f1d7210 */ /* 0x000fe20007ffe0ff */
[----:B------:R-:W-:Y:S01]  /*1c30*/  IMAD R9, R25, R147, RZ ;  /* 0x0000009319097224 */ /* 0x000fe200078e02ff */
[----:B------:R-:W-:Y:S01]  /*1c40*/  SHF.R.S32.HI R19, RZ, 0x1f, R147 ;  /* 0x0000001fff137819 */ /* 0x000fe20000011493 */
[----:B------:R-:W-:Y:S01]  /*1c50*/  IMAD.X R31, RZ, RZ, R18, P1 ;  /* 0x000000ffff1f7224 */ /* 0x000fe200008e0612 */
[----:B------:R-:W-:Y:S01]  /*1c60*/  LOP3.LUT R20, R21, 0x18, R64, 0xf8, !PT ;  /* 0x0000001815147812 */ /* 0x000fe200078ef840 */
[----:B------:R-:W-:-:S02]  /*1c70*/  IMAD R7, R27, R6, RZ ;  /* 0x000000061b077224 */ /* 0x000fc400078e02ff */
[----:B------:R-:W-:Y:S01]  /*1c80*/  IMAD R9, R24, R19, R9 ;  /* 0x0000001318097224 */ /* 0x000fe200078e0209 */
[----:B------:R-:W-:Y:S01]  /*1c90*/  LOP3.LUT R20, R20, 0x18, R3, 0x78, !PT ;  /* 0x0000001814147812 */ /* 0x000fe200078e7803 */
[----:B------:R-:W-:Y:S01]  /*1ca0*/  IMAD.WIDE.U32 R24, R147, R24, R30 ;  /* 0x0000001893187225 */ /* 0x000fe200078e001e */
[----:B------:R-:W-:-:S03]  /*1cb0*/  MOV R19, 0x400 ;  /* 0x0000040000137802 */ /* 0x000fc60000000f00 */
[----:B------:R-:W-:Y:S01]  /*1cc0*/  IMAD.WIDE.U32 R28, R6, R26, R28 ;  /* 0x0000001a061c7225 */ /* 0x000fe200078e001c */
[----:B------:R-:W-:-:S03]  /*1cd0*/  LOP3.LUT R3, R20, 0x1f20, R3, 0xf8, !PT ;  /* 0x00001f2014037812 */ /* 0x000fc600078ef803 */
[----:B------:R-:W-:Y:S02]  /*1ce0*/  IMAD R7, R0, R26, R7 ;  /* 0x0000001a00077224 */ /* 0x000fe400078e0207 */
        /* <DEDUP_REMOVED lines=12> */
[----:B------:R-:W-:-:S03]  /*1db0*/  SHF.R.S32.HI R9, RZ, 0x7, R9 ;  /* 0x00000007ff097819 */ /* 0x000fc60000011409 */
[----:B------:R-:W-:Y:S01]  /*1dc0*/  IMAD.X R23, RZ, RZ, R2, P0 ;  /* 0x000000ffff177224 */ /* 0x000fe200000e0602 */
[----:B----4-:R-:W-:Y:S01]  /*1dd0*/  LEA R142, P0, R20, R14, 0x1 ;  /* 0x0000000e148e7211 */ /* 0x010fe200078008ff */
[----:B------:R-:W-:Y:S01]  /*1de0*/  IMAD.IADD R143, R21, 0x1, R143 ;  /* 0x00000001158f7824 */ /* 0x000fe200078e028f */
[----:B------:R-:W-:Y:S01]  /*1df0*/  VIMNMX R72, PT, PT, R138, R9, !PT ;  /* 0x000000098a487248 */ /* 0x000fe20007fe0100 */
[----:B------:R-:W-:-:S03]  /*1e00*/  IMAD.WIDE.U32 R26, R145, 0x40, R100 ;  /* 0x00000040911a7825 */ /* 0x000fc600078e0064 */
[----:B------:R-:W-:Y:S01]  /*1e10*/  LEA.HI.X R143, R20, R15, R143, 0x1, P0 ;  /* 0x0000000f148f7211 */ /* 0x000fe200000f0c8f */
[----:B------:R-:W-:Y:S01]  /*1e20*/  IMAD R7, R27, R18, RZ ;  /* 0x000000121b077224 */ /* 0x000fe200078e02ff */
[----:B------:R-:W-:Y:S01]  /*1e30*/  ISETP.GT.AND P0, PT, R65, R72, PT ;  /* 0x000000484100720c */ /* 0x000fe20003f04270 */
[C---:B------:R-:W-:Y:S01]  /*1e40*/  IMAD.SHL.U32 R73, R18.reuse, 0x20, RZ ;  /* 0x0000002012497824 */ /* 0x040fe200078e00ff */
[----:B------:R-:W-:Y:S01]  /*1e50*/  SHF.L.U64.HI R74, R18, 0x5, R19 ;  /* 0x00000005124a7819 */ /* 0x000fe20000010213 */
[----:B------:R-:W-:Y:S02]  /*1e60*/  IMAD R7, R26, R19, R7 ;  /* 0x000000131a077224 */ /* 0x000fe400078e0207 */
[----:B------:R-:W-:-:S04]  /*1e70*/  IMAD.WIDE.U32 R22, R100, R136, R22 ;  /* 0x0000008864167225 */ /* 0x000fc800078e0016 */
[----:B------:R-:W-:Y:S01]  /*1e80*/  IMAD.WIDE.U32 R18, R26, R18, R24 ;  /* 0x000000121a127225 */ /* 0x000fe200078e0018 */
[----:B------:R-:W-:Y:S02]  /*1e90*/  IADD3 R139, PT, PT, R23, R139, RZ ;  /* 0x0000008b178b7210 */ /* 0x000fe40007ffe0ff */
[----:B------:R-:W-:Y:S01]  /*1ea0*/  LEA R140, P1, R22, R16, 0x1 ;  /* 0x00000010168c7211 */ /* 0x000fe200078208ff */
[----:B------:R-:W-:Y:S01]  /*1eb0*/  IMAD.IADD R7, R19, 0x1, R7 ;  /* 0x0000000113077824 */ /* 0x000fe200078e0207 */
[----:B------:R-:W-:Y:S02]  /*1ec0*/  LEA R102, P2, R18, R4, 0x1 ;  /* 0x0000000412667211 */ /* 0x000fe400078408ff */
        /* <DEDUP_REMOVED lines=29> */
[----:B---3--:R-:W-:Y:S01]  /*20a0*/  IMAD.WIDE.U32 R22, R149, R8, R12 ;  /* 0x0000000895167225 */ /* 0x008fe200078e000c */
[----:B------:R-:W-:-:S03]  /*20b0*/  SHF.R.S32.HI R8, RZ, 0x1f, R78 ;  /* 0x0000001fff087819 */ /* 0x000fc6000001144e */
[----:B------:R-:W-:Y:S02]  /*20c0*/  IMAD R7, R9, R149, RZ ;  /* 0x0000009509077224 */ /* 0x000fe400078e02ff */
[-C--:B----4-:R-:W-:Y:S02]  /*20d0*/  IMAD R9, R105, R78.reuse, RZ ;  /* 0x0000004e69097224 */ /* 0x090fe400078e02ff */
[----:B------:R-:W-:Y:S01]  /*20e0*/  IMAD.WIDE.U32 R26, R104, R78, R26 ;  /* 0x0000004e681a7225 */ /* 0x000fe200078e001a */
[----:B------:R-:W-:-:S03]  /*20f0*/  IADD3 R23, PT, PT, R23, R7, RZ ;  /* 0x0000000717177210 */ /* 0x000fc60007ffe0ff */
[----:B-----5:R-:W-:Y:S02]  /*2100*/  IMAD R7, R107, R78, RZ ;  /* 0x0000004e6b077224 */ /* 0x020fe400078e02ff */
[-C--:B------:R-:W-:Y:S02]  /*2110*/  IMAD R9, R104, R8.reuse, R9 ;  /* 0x0000000868097224 */ /* 0x080fe400078e0209 */
[C---:B------:R-:W-:Y:S02]  /*2120*/  IMAD R7, R106.reuse, R8, R7 ;  /* 0x000000086a077224 */ /* 0x040fe400078e0207 */
[----:B------:R-:W-:-:S04]  /*2130*/  IMAD.WIDE.U32 R24, R106, R78, R22 ;  /* 0x0000004e6a187225 */ /* 0x000fc800078e0016 */
[----:B------:R-:W-:Y:S01]  /*2140*/  IMAD.IADD R27, R27, 0x1, R9 ;  /* 0x000000011b1b7824 */ /* 0x000fe200078e0209 */
[----:B------:R-:W-:Y:S01]  /*2150*/  IADD3 R25, PT, PT, R25, R7, RZ ;  /* 0x0000000719197210 */ /* 0x000fe20007ffe0ff */
[-C--:B------:R-:W-:Y:S02]  /*2160*/  IMAD R15, R15, R6.reuse, RZ ;  /* 0x000000060f0f7224 */ /* 0x080fe400078e02ff */
[----:B------:R-:W-:Y:S02]  /*2170*/  IMAD R9, R21, R6, RZ ;  /* 0x0000000615097224 */ /* 0x000fe400078e02ff */
[----:B------:R-:W-:Y:S01]  /*2180*/  IMAD R7, R14, R0, R15 ;  /* 0x000000000e077224 */ /* 0x000fe200078e020f */
[----:B------:R-:W-:Y:S01]  /*2190*/  IADD3 R15, P0, PT, -R76, R100, RZ ;  /* 0x000000644c0f7210 */ /* 0x000fe20007f1e1ff */
[----:B------:R-:W-:Y:S01]  /*21a0*/  IMAD R0, R20, R0, R9 ;  /* 0x0000000014007224 */ /* 0x000fe200078e0209 */
[----:B------:R-:W-:Y:S01]  /*21b0*/  SHF.R.S32.HI R9, RZ, 0x1f, R76 ;  /* 0x0000001fff097819 */ /* 0x000fe2000001144c */
[----:B------:R-:W-:-:S04]  /*21c0*/  IMAD.WIDE.U32 R22, R6, R14, R26 ;  /* 0x0000000e06167225 */ /* 0x000fc800078e001a */
[----:B------:R-:W-:Y:S01]  /*21d0*/  IMAD.WIDE.U32 R24, R6, R20, R24 ;  /* 0x0000001406187225 */ /* 0x000fe200078e0018 */
[----:B------:R-:W-:-:S03]  /*21e0*/  IADD3 R23, PT, PT, R23, R7, RZ ;  /* 0x0000000717177210 */ /* 0x000fc60007ffe0ff */
[-C--:B------:R-:W-:Y:S01]  /*21f0*/  IMAD R21, R10, R11.reuse, RZ ;  /* 0x0000000b0a157224 */ /* 0x080fe200078e02ff */
[----:B------:R-:W-:Y:S01]  /*2200*/  IADD3 R25, PT, PT, R25, R0, RZ ;  /* 0x0000000019197210 */ /* 0x000fe20007ffe0ff */
[----:B------:R-:W-:Y:S02]  /*2210*/  IMAD R6, R100, R11, R80 ;  /* 0x0000000b64067224 */ /* 0x000fe400078e0250 */
[----:B------:R-:W-:Y:S01]  /*2220*/  IMAD.X R9, RZ, RZ, ~R9, P0 ;  /* 0x000000ffff097224 */ /* 0x000fe200000e0e09 */
[----:B------:R-:W-:Y:S01]  /*2230*/  SHF.R.S32.HI R89, RZ, 0x1f, R21 ;  /* 0x0000001fff597819 */ /* 0x000fe20000011415 */
        /* <DEDUP_REMOVED lines=8> */
[----:B------:R-:W-:Y:S01]  /*22c0*/  LEA R82, P1, R22, R18, 0x1 ;  /* 0x0000001216527211 */ /* 0x000fe200078208ff */
[----:B------:R-:W-:Y:S01]  /*22d0*/  IMAD R9, R107, R15, R9 ;  /* 0x0000000f6b097224 */ /* 0x000fe200078e0209 */
[----:B------:R-:W-:Y:S01]  /*22e0*/  LEA.HI.X.SX32 R89, R0, R89, 0x1, P0 ;  /* 0x0000005900597211 */ /* 0x000fe200000f0eff */
[----:B------:R-:W-:Y:S01]  /*22f0*/  IMAD.WIDE.U32 R20, R106, R15, R24 ;  /* 0x0000000f6a147225 */ /* 0x000fe200078e0018 */
[----:B------:R-:W-:-:S02]  /*2300*/  SHF.L.U64.HI R0, R14, 0x1, R7 ;  /* 0x000000010e007819 */ /* 0x000fc40000010207 */
[C---:B------:R-:W-:Y:S01]  /*2310*/  SHF.L.U64.HI R89, R88.reuse, 0x1, R89 ;  /* 0x0000000158597819 */ /* 0x040fe20000010259 */
        /* <DEDUP_REMOVED lines=14> */
[----:B------:R-:W-:-:S09]  /*2400*/  IADD3.X R15, PT, PT, R3, R0, RZ, P0, !PT ;  /* 0x00000000030f7210 */ /* 0x000fd200007fe4ff */
.L_x_9922:
        /* <DEDUP_REMOVED lines=81> */
.L_x_9901:
        /* <DEDUP_REMOVED lines=61> */
.L_x_9905:
[----:B------:R-:W-:Y:S05]  /*2cf0*/  BSYNC.RECONVERGENT B0 ;  /* 0x0000000000007941 */ /* 0x000fea0003800200 */
.L_x_9904:
        /* <DEDUP_REMOVED lines=48> */
.L_x_9907:
[----:B------:R-:W-:Y:S05]  /*3000*/  BSYNC.RECONVERGENT B0 ;  /* 0x0000000000007941 */ /* 0x000fea0003800200 */
.L_x_9906:
        /* <DEDUP_REMOVED lines=53> */
.L_x_9909:
[----:B------:R-:W-:Y:S05]  /*3360*/  BSYNC.RECONVERGENT B0 ;  /* 0x0000000000007941 */ /* 0x000fea0003800200 */
.L_x_9908:
        /* <DEDUP_REMOVED lines=53> */
.L_x_9911:
[----:B------:R-:W-:Y:S05]  /*36c0*/  BSYNC.RECONVERGENT B0 ;  /* 0x0000000000007941 */ /* 0x000fea0003800200 */
.L_x_9910:
[----:B------:R-:W5:Y:S02]  /*36d0*/  LD.E R3, desc[UR4][R84.64+0xd0] ;  /* 0x0000d00454037980 */ /* 0x000f64000c101900 */
[----:B-----5:R-:W-:Y:S05]  /*36e0*/  IMAD.U32 R3, R3, -0x40, RZ ;  /* 0xffffffc003037824 */ /* 0x020fea00078e00ff */
[C---:B------:R-:W-:Y:S02]  /*36f0*/  LEA R14, P1, R3.reuse, R14, 0x1 ;  /* 0x0000000e030e7211 */ /* 0x040fe400078208ff */
[C---:B------:R-:W-:Y:S02]  /*3700*/  LEA R52, P0, R3.reuse, R52, 0x1 ;  /* 0x0000003403347211 */ /* 0x040fe400078008ff */
[C---:B------:R-:W-:Y:S02]  /*3710*/  LEA.HI.X.SX32 R15, R3.reuse, R15, 0x1, P1 ;  /* 0x0000000f030f7211 */ /* 0x040fe400008f0eff */
[----:B------:R-:W-:Y:S01]  /*3720*/  LEA.HI.X.SX32 R53, R3, R53, 0x1, P0 ;  /* 0x0000003503357211 */ /* 0x000fe200000f0eff */
[----:B------:R-:W-:Y:S05]  /*3730*/  BRA `(.L_x_9902) ;  /* 0x0000001400dc7947 */ /* 0x000fea0003800000 */
.L_x_9903:
        /* <DEDUP_REMOVED lines=92> */
.L_x_9913:
[----:B------:R-:W-:Y:S05]  /*3d00*/  BSYNC.RECONVERGENT B0 ;  /* 0x0000000000007941 */ /* 0x000fea0003800200 */
.L_x_9912:
        /* <DEDUP_REMOVED lines=89> */
.L_x_9915:
[----:B------:R-:W-:Y:S05]  /*42a0*/  BSYNC.RECONVERGENT B0 ;  /* 0x0000000000007941 */ /* 0x000fea0003800200 */
.L_x_9914:
        /* <DEDUP_REMOVED lines=92> */
.L_x_9917:
[----:B------:R-:W-:Y:S05]  /*4870*/  BSYNC.RECONVERGENT B0 ;  /* 0x0000000000007941 */ /* 0x000fea0003800200 */
.L_x_9916:
        /* <DEDUP_REMOVED lines=92> */
.L_x_9919:
[----:B------:R-:W-:Y:S05]  /*4e40*/  BSYNC.RECONVERGENT B0 ;  /* 0x0000000000007941 */ /* 0x000fea0003800200 */
.L_x_9918:
[----:B------:R-:W5:Y:S02]  /*4e50*/  LD.E R3, desc[UR4][R84.64+0xd0] ;  /* 0x0000d00454037980 */ /* 0x000f64000c101900 */
[----:B-----5:R-:W-:Y:S05]  /*4e60*/  IMAD.U32 R3, R3, -0x40, RZ ;  /* 0xffffffc003037824 */ /* 0x020fea00078e00ff */
[C---:B------:R-:W-:Y:S02]  /*4e70*/  LEA R88, P1, R3.reuse, R88, 0x1 ;  /* 0x0000005803587211 */ /* 0x040fe400078208ff */
[C---:B------:R-:W-:Y:S02]  /*4e80*/  LEA R86, P0, R3.reuse, R86, 0x1 ;  /* 0x0000005603567211 */ /* 0x040fe400078008ff */
[C---:B------:R-:W-:Y:S02]  /*4e90*/  LEA.HI.X.SX32 R89, R3.reuse, R89, 0x1, P1 ;  /* 0x0000005903597211 */ /* 0x040fe400008f0eff */
[----:B------:R-:W-:Y:S09]  /*4ea0*/  LEA.HI.X.SX32 R87, R3, R87, 0x1, P0 ;  /* 0x0000005703577211 */ /* 0x000ff200000f0eff */
.L_x_9902:
[----:B------:R-:W-:Y:S05]  /*4eb0*/  BSYNC.RECONVERGENT B1 ;  /* 0x0000000000017941 */ /* 0x000fea0003800200 */
.L_x_9900:
        /* <DEDUP_REMOVED lines=102> */
.L_x_9921:
[----:B------:R-:W-:Y:S05]  /*5520*/  BSYNC.RECONVERGENT B0 ;  /* 0x0000000000007941 */ /* 0x000fea0003800200 */
.L_x_9920:
[----:B------:R-:W-:Y:S05]  /*5530*/  @P2 BRA `(.L_x_9922) ;  /* 0xffffffcc00b42947 */ /* 0x000fea000383ffff */
.L_x_9899:
        /* <DEDUP_REMOVED lines=16> */
.L_x_9926:
[----:B------:R-:W-:Y:S05]  /*5640*/  BSYNC.RECONVERGENT B0 ;  /* 0x0000000000007941 */ /* 0x000fea0003800200 */
.L_x_9925:
        /* <DEDUP_REMOVED lines=8> */
.L_x_9924:
        /* <DEDUP_REMOVED lines=79> */
.L_x_9932:
[----:B------:R-:W-:Y:S05]  /*5bc0*/  BSYNC.RECONVERGENT B0 ;  /* 0x0000000000007941 */ /* 0x000fea0003800200 */
.L_x_9931:
[----:B-----5:R1:W-:Y:S02]  /*5bd0*/  STS.128 [R66], R8 ;  /* 0x0000000842007388 */ /* 0x0203e40000000c00 */
.L_x_9930:
[----:B------:R-:W-:Y:S05]  /*5be0*/  BSYNC.RECONVERGENT B1 ;  /* 0x0000000000017941 */ /* 0x000fea0003800200 */
.L_x_9929:
        /* <DEDUP_REMOVED lines=58> */
.L_x_9934:
[----:B------:R-:W-:Y:S05]  /*5f90*/  BSYNC.RECONVERGENT B0 ;  /* 0x0000000000007941 */ /* 0x000fea0003800200 */
.L_x_9933:
[----:B-----5:R1:W-:Y:S01]  /*5fa0*/  STS.128 [R66+0x800], R8 ;  /* 0x0008000842007388 */ /* 0x0203e20000000c00 */
[----:B------:R-:W-:Y:S05]  /*5fb0*/  BRA `(.L_x_9927) ;  /* 0x0000000800c87947 */ /* 0x000fea0003800000 */
.L_x_9928:
        /* <DEDUP_REMOVED lines=89> */
.L_x_9938:
[----:B------:R-:W-:Y:S05]  /*6550*/  BSYNC.RECONVERGENT B0 ;  /* 0x0000000000007941 */ /* 0x000fea0003800200 */
.L_x_9937:
[----:B-----5:R2:W-:Y:S02]  /*6560*/  STS.128 [R66], R20 ;  /* 0x0000001442007388 */ /* 0x0205e40000000c00 */
.L_x_9936:
[----:B------:R-:W-:Y:S05]  /*6570*/  BSYNC.RECONVERGENT B1 ;  /* 0x0000000000017941 */ /* 0x000fea0003800200 */
.L_x_9935:
        /* <DEDUP_REMOVED lines=84> */
.L_x_9940:
[----:B------:R-:W-:Y:S05]  /*6ac0*/  BSYNC.RECONVERGENT B0 ;  /* 0x0000000000007941 */ /* 0x000fea0003800200 */
.L_x_9939:
[----:B-----5:R3:W-:Y:S02]  /*6ad0*/  STS.128 [R66+0x800], R4 ;  /* 0x0008000442007388 */ /* 0x0207e40000000c00 */
.L_x_9927:
[----:B------:R-:W-:Y:S05]  /*6ae0*/  BSYNC.RECONVERGENT B2 ;  /* 0x0000000000027941 */ /* 0x000fea0003800200 */
.L_x_9923:
[----:B--2---:R-:W-:Y:S02]  /*6af0*/  IADD3 R3, PT, PT, -R51, R68, RZ ;  /* 0x0000004433037210 */ /* 0x004fe40007ffe1ff */
[C---:B------:R-:W-:Y:S02]  /*6b00*/  IADD3 R2, PT, PT, R100.reuse, 0x40, RZ ;  /* 0x0000004064027810 */ /* 0x040fe40007ffe0ff */
[----:B------:R-:W-:Y:S02]  /*6b10*/  IADD3 R0, PT, PT, R100, 0x60, RZ ;  /* 0x0000006064007810 */ /* 0x000fe40007ffe0ff */
[-C--:B------:R-:W-:Y:S02]  /*6b20*/  ISETP.GE.AND P4, PT, R2, R3.reuse, PT ;  /* 0x000000030200720c */ /* 0x080fe40003f86270 */
[-C--:B------:R-:W-:Y:S02]  /*6b30*/  ISETP.GE.AND P3, PT, R0, R3.reuse, PT ;  /* 0x000000030000720c */ /* 0x080fe40003f66270 */
[----:B------:R-:W-:-:S02]  /*6b40*/  ISETP.GE.AND P6, PT, R100, R3, PT ;  /* 0x000000036400720c */ /* 0x000fc40003fc6270 */
[-C--:B------:R-:W-:Y:S02]  /*6b50*/  ISETP.GE.AND P5, PT, R16, R3.reuse, PT ;  /* 0x000000031000720c */ /* 0x080fe40003fa6270 */
[----:B---3--:R-:W-:Y:S02]  /*6b60*/  LEA R6, P0, R70, R140, 0x1 ;  /* 0x0000008c46067211 */ /* 0x008fe400078008ff */
[----:B------:R-:W-:Y:S02]  /*6b70*/  ISETP.GE.AND P2, PT, R0, R3, PT ;  /* 0x000000030000720c */ /* 0x000fe40003f46270 */
[----:B------:R-:W-:Y:S02]  /*6b80*/  LEA.HI.X R7, R70, R139, R71, 0x1, P0 ;  /* 0x0000008b46077211 */ /* 0x000fe400000f0c47 */
[CC--:B------:R-:W-:Y:S02]  /*6b90*/  @!P4 LEA R14, P1, R136.reuse, R6.reuse, 0x6 ;  /* 0x00000006880ec211 */ /* 0x0c0fe400078230ff */
[----:B-1----:R-:W-:-:S02]  /*6ba0*/  @!P3 LEA R8, P0, R136, R6, 0x7 ;  /* 0x000000068808b211 */ /* 0x002fc400078038ff */
[----:B------:R-:W-:Y:S02]  /*6bb0*/  @!P6 MOV R141, R139 ;  /* 0x0000008b008de202 */ /* 0x000fe40000000f00 */
[CCC-:B------:R-:W-:Y:S02]  /*6bc0*/  @!P4 LEA.HI.X R15, R136.reuse, R7.reuse, R137.reuse, 0x6, P1 ;  /* 0x00000007880fc211 */ /* 0x1c0fe400008f3489 */
[----:B------:R-:W-:Y:S01]  /*6bd0*/  @!P3 LEA.HI.X R9, R136, R7, R137, 0x7, P0 ;  /* 0x000000078809b211 */ /* 0x000fe200000f3c89 */
[----:B------:R-:W-:Y:S01]  /*6be0*/  @!PT LDS RZ, [RZ] ;  /* 0x00000000fffff984 */ /* 0x000fe20000000800 */
[----:B------:R-:W-:Y:S01]  /*6bf0*/  @!PT LDS RZ, [RZ] ;  /* 0x00000000fffff984 */ /* 0x000fe20000000800 */
[----:B------:R-:W-:Y:S01]  /*6c00*/  @!PT LDS RZ, [RZ] ;  /* 0x00000000fffff984 */ /* 0x000fe20000000800 */
[----:B------:R-:W-:Y:S01]  /*6c10*/  @!P6 LDGSTS.E.BYPASS.LTC128B.128 [R66+0x1000], desc[UR4][R140.64] ;  /* 0x010000008c42efae */ /* 0x000fe2000b981a04 */
[C---:B------:R-:W-:Y:S02]  /*6c20*/  SHF.L.U32 R155, R54.reuse, 0x6, RZ ;  /* 0x00000006369b7819 */ /* 0x040fe400000006ff */
[----:B------:R-:W-:Y:S01]  /*6c30*/  SHF.L.U64.HI R148, R54, 0x6, R55 ;  /* 0x0000000636947819 */ /* 0x000fe20000010237 */
[----:B------:R1:W-:Y:S01]  /*6c40*/  @!P5 LDGSTS.E.BYPASS.LTC128B.128 [R66+0x1800], desc[UR4][R6.64] ;  /* 0x018000000642dfae */ /* 0x0003e2000b981a04 */
[----:B------:R-:W-:-:S03]  /*6c50*/  IADD3 R4, P0, PT, R155, R142, RZ ;  /* 0x0000008e9b047210 */ /* 0x000fc60007f1e0ff */
[----:B------:R-:W-:Y:S01]  /*6c60*/  @!P4 LDGSTS.E.BYPASS.LTC128B.128 [R66+0x2000], desc[UR4][R14.64] ;  /* 0x020000000e42cfae */ /* 0x000fe2000b981a04 */
[----:B------:R-:W-:Y:S02]  /*6c70*/  ISETP.GE.AND P4, PT, R16, R3, PT ;  /* 0x000000031000720c */ /* 0x000fe40003f86270 */
[----:B------:R-:W-:Y:S01]  /*6c80*/  IADD3.X R5, PT, PT, R148, R143, RZ, P0, !PT ;  /* 0x0000008f94057210 */ /* 0x000fe200007fe4ff */
[----:B------:R2:W-:Y:S01]  /*6c90*/  @!P3 LDGSTS.E.BYPASS.LTC128B.128 [R66+0x2800], desc[UR4][R8.64] ;  /* 0x028000000842bfae */ /* 0x0005e2000b981a04 */
[----:B------:R-:W-:Y:S02]  /*6ca0*/  ISETP.GE.AND P3, PT, R2, R3, PT ;  /* 0x000000030200720c */ /* 0x000fe40003f66270 */
[C---:B------:R-:W-:Y:S01]  /*6cb0*/  @!P2 LEA R10, P0, R54.reuse, R4, 0x7 ;  /* 0x00000004360aa211 */ /* 0x040fe200078038ff */
[----:B------:R-:W0:Y:S03]  /*6cc0*/  LDGDEPBAR ;  /* 0x00000000000079af */ /* 0x000e260000000000 */
[----:B------:R-:W-:Y:S01]  /*6cd0*/  @!P2 LEA.HI.X R11, R54, R5, R55, 0x7, P0 ;  /* 0x00000005360ba211 */ /* 0x000fe200000f3c37 */
[----:B------:R-:W3:Y:S04]  /*6ce0*/  LD.E R41, desc[UR4][R84.64+0x184] ;  /* 0x0001840454297980 */ /* 0x000ee8000c101900 */
[----:B------:R-:W3:Y:S02]  /*6cf0*/  LD.E R39, desc[UR4][R84.64+0x188] ;  /* 0x0001880454277980 */ /* 0x000ee4000c101900 */
[----:B------:R-:W-:-:S04]  /*6d00*/  @!P3 IADD3 R12, P1, PT, R4, R155, RZ ;  /* 0x0000009b040cb210 */ /* 0x000fc80007f3e0ff */
[----:B------:R-:W-:Y:S01]  /*6d10*/  @!P3 IADD3.X R13, PT, PT, R5, R148, RZ, P1, !PT ;  /* 0x00000094050db210 */ /* 0x000fe20000ffe4ff */
        /* <DEDUP_REMOVED lines=23> */
[----:B------:R-:W-:-:S02]  /*6e90*/  SHF.L.U32 R49, R64, 0x5, RZ ;  /* 0x0000000540317819 */ /* 0x000fc400000006ff */
[----:B------:R-:W-:Y:S01]  /*6ea0*/  SHF.L.U32 R135, R64, 0x4, RZ ;  /* 0x0000000440877819 */ /* 0x000fe200000006ff */
[----:B------:R-:W0:Y:S01]  /*6eb0*/  LDGDEPBAR ;  /* 0x00000000000079af */ /* 0x000e220000000000 */
[----:B------:R-:W-:Y:S02]  /*6ec0*/  SHF.R.U32.HI R2, RZ, 0x1, R64 ;  /* 0x00000001ff027819 */ /* 0x000fe40000011640 */
[----:B------:R-:W-:Y:S02]  /*6ed0*/  LOP3.LUT R3, R49, 0xc0, RZ, 0xc0, !PT ;  /* 0x000000c031037812 */ /* 0x000fe400078ec0ff */
[----:B-1----:R-:W-:Y:S02]  /*6ee0*/  LOP3.LUT R6, R135, 0x3e00, RZ, 0xc0, !PT ;  /* 0x00003e0087067812 */ /* 0x002fe400078ec0ff */
[C---:B------:R-:W-:Y:S02]  /*6ef0*/  LOP3.LUT R46, R3.reuse, 0x8, R2, 0xf8, !PT ;  /* 0x00000008032e7812 */ /* 0x040fe400078ef802 */
[----:B--2---:R-:W-:-:S02]  /*6f00*/  LOP3.LUT R8, R3, 0x8, R64, 0xf8, !PT ;  /* 0x0000000803087812 */ /* 0x004fc400078ef840 */
[----:B------:R-:W-:Y:S02]  /*6f10*/  LOP3.LUT R6, R6, 0x20, R49, 0xf8, !PT ;  /* 0x0000002006067812 */ /* 0x000fe400078ef831 */
[----:B----4-:R-:W-:Y:S02]  /*6f20*/  LOP3.LUT R4, R135, 0x100, RZ, 0xc0, !PT ;  /* 0x0000010087047812 */ /* 0x010fe400078ec0ff */
[--C-:B------:R-:W-:Y:S02]  /*6f30*/  LOP3.LUT R46, R46, 0x18, R69.reuse, 0x78, !PT ;  /* 0x000000182e2e7812 */ /* 0x100fe400078e7845 */
[----:B------:R-:W-:Y:S02]  /*6f40*/  LOP3.LUT R69, R8, 0x18, R69, 0x78, !PT ;  /* 0x0000001808457812 */ /* 0x000fe400078e7845 */
[--C-:B------:R-:W-:Y:S02]  /*6f50*/  LOP3.LUT R3, R6, 0x100, R49.reuse, 0xf8, !PT ;  /* 0x0000010006037812 */ /* 0x100fe400078ef831 */
[----:B------:R-:W-:-:S02]  /*6f60*/  LOP3.LUT R4, R4, 0x20, R49, 0xf8, !PT ;  /* 0x0000002004047812 */ /* 0x000fc400078ef831 */
[----:B------:R-:W-:Y:S02]  /*6f70*/  LOP3.LUT R3, R3, R46, RZ, 0xfc, !PT ;  /* 0x0000002e03037212 */ /* 0x000fe400078efcff */
[----:B------:R-:W-:Y:S02]  /*6f80*/  LOP3.LUT R37, R4, R69, RZ, 0xfc, !PT ;  /* 0x0000004504257212 */ /* 0x000fe400078efcff */
[-C--:B------:R-:W-:Y:S02]  /*6f90*/  LEA R134, R3, R50.reuse, 0x1 ;  /* 0x0000003203867211 */ /* 0x080fe400078e08ff */
[----:B------:R-:W-:-:S03]  /*6fa0*/  LEA R37, R37, R50, 0x1 ;  /* 0x0000003225257211 */ /* 0x000fc600078e08ff */
[----:B------:R-:W-:Y:S04]  /*6fb0*/  LDSM.16.M88.4 R24, [R134] ;  /* 0x000000008618783b */ /* 0x000fe80000000200 */
[----:B------:R-:W1:Y:S01]  /*6fc0*/  LDSM.16.M88.4 R28, [R37+0x1000] ;  /* 0x00100000251c783b */ /* 0x000e620000000200 */
[----:B------:R-:W-:Y:S02]  /*6fd0*/  LOP3.LUT P3, RZ, R64, 0x4, RZ, 0xc0, !PT ;  /* 0x0000000440ff7812 */ /* 0x000fe4000786c0ff */
[----:B------:R-:W-:Y:S01]  /*6fe0*/  MOV R44, 0x20 ;  /* 0x00000020002c7802 */ /* 0x000fe20000000f00 */
[----:B------:R-:W-:Y:S03]  /*6ff0*/  LDSM.16.M88.4 R20, [R37+0x1400] ;  /* 0x001400002514783b */ /* 0x000fe60000000200 */
[----:B------:R-:W-:-:S04]  /*7000*/  SEL R44, R44, 0xffffffe0, !P3 ;  /* 0xffffffe02c2c7807 */ /* 0x000fc80005800000 */
[----:B------:R-:W-:Y:S02]  /*7010*/  IADD3 R38, PT, PT, R134, R44, RZ ;  /* 0x0000002c86267210 */ /* 0x000fe40007ffe0ff */
[----:B------:R-:W-:-:S03]  /*7020*/  IADD3 R3, PT, PT, R44, R37, RZ ;  /* 0x000000252c037210 */ /* 0x000fc60007ffe0ff */
[----:B------:R-:W-:Y:S04]  /*7030*/  LDSM.16.M88.4 R16, [R38] ;  /* 0x000000002610783b */ /* 0x000fe80000000200 */
[----:B------:R-:W2:Y:S04]  /*7040*/  LDSM.16.M88.4 R4, [R3+0x1000] ;  /* 0x001000000304783b */ /* 0x000ea80000000200 */
[----:B-----5:R-:W4:Y:S01]  /*7050*/  LDSM.16.M88.4 R32, [R3+0x1400] ;  /* 0x001400000320783b */ /* 0x020f220000000200 */
[C---:B-1----:R-:W-:Y:S08]  /*7060*/  HMMA.16816.F32.BF16 R8, R24.reuse, R28, RZ ;  /* 0x0000001c1808723c */ /* 0x042ff000000418ff */
[----:B------:R-:W-:-:S12]  /*7070*/  HMMA.16816.F32.BF16 R28, R24, R30, RZ ;  /* 0x0000001e181c723c */ /* 0x000fd800000418ff */
[----:B--2---:R-:W-:Y:S08]  /*7080*/  HMMA.16816.F32.BF16 R8, R16, R4, R8 ;  /* 0x000000041008723c */ /* 0x004ff00000041808 */
[----:B------:R-:W-:Y:S08]  /*7090*/  HMMA.16816.F32.BF16 R12, R24, R20, RZ ;  /* 0x00000014180c723c */ /* 0x000ff000000418ff */
[C---:B------:R-:W-:Y:S01]  /*70a0*/  HMMA.16816.F32.BF16 R28, R16.reuse, R6, R28 ;  /* 0x00000006101c723c */ /* 0x040fe2000004181c */
[----:B------:R-:W1:Y:S11]  /*70b0*/  LDSM.16.M88.4 R4, [R37+0x1800] ;  /* 0x001800002504783b */ /* 0x000e760000000200 */
[----:B----4-:R-:W-:Y:S03]  /*70c0*/  HMMA.16816.F32.BF16 R12, R16, R32, R12 ;  /* 0x00000020100c723c */ /* 0x010fe6000004180c */
[-C--:B---3--:R-:W-:Y:S01]  /*70d0*/  FMUL.FTZ R8, R8, R0.reuse ;  /* 0x0000000008087220 */ /* 0x088fe20000410000 */
[-C--:B------:R-:W-:Y:S01]  /*70e0*/  FMUL.FTZ R45, R9, R0.reuse ;  /* 0x00000000092d7220 */ /* 0x080fe20000410000 */
[-C--:B------:R-:W-:Y:S01]  /*70f0*/  FMUL.FTZ R42, R10, R0.reuse ;  /* 0x000000000a2a7220 */ /* 0x080fe20000410000 */
[-C--:B------:R-:W-:Y:S01]  /*7100*/  FMUL.FTZ R43, R11, R0.reuse ;  /* 0x000000000b2b7220 */ /* 0x080fe20000410000 */
[----:B------:R2:W3:Y:S02]  /*7110*/  MUFU.TANH R40, R8 ;  /* 0x0000000800287308 */ /* 0x0004e40000002400 */
[----:B--2---:R-:W-:Y:S01]  /*7120*/  HMMA.16816.F32.BF16 R8, R24, R22, RZ ;  /* 0x000000161808723c */ /* 0x004fe200000418ff */
[----:B------:R-:W2:Y:S02]  /*7130*/  LDSM.16.M88.4 R20, [R3+0x1800] ;  /* 0x001800000314783b */ /* 0x000ea40000000200 */
[-C--:B------:R-:W-:Y:S01]  /*7140*/  FMUL.FTZ R28, R28, R0.reuse ;  /* 0x000000001c1c7220 */ /* 0x080fe20000410000 */
[----:B------:R-:W-:-:S06]  /*7150*/  FMUL.FTZ R29, R29, R0 ;  /* 0x000000001d1d7220 */ /* 0x000fcc0000410000 */
[-C--:B------:R-:W-:Y:S01]  /*7160*/  FMUL.FTZ R12, R12, R0.reuse ;  /* 0x000000000c0c7220 */ /* 0x080fe20000410000 */
[----:B------:R-:W-:-:S09]  /*7170*/  FMUL.FTZ R13, R13, R0 ;  /* 0x000000000d0d7220 */ /* 0x000fd20000410000 */
[----:B------:R-:W-:Y:S01]  /*7180*/  HMMA.16816.F32.BF16 R8, R16, R34, R8 ;  /* 0x000000221008723c */ /* 0x000fe20000041808 */
[----:B------:R-:W4:Y:S01]  /*7190*/  LDSM.16.M88.4 R32, [R37+0x1c00] ;  /* 0x001c00002520783b */ /* 0x000f220000000200 */
[----:B------:R-:W1:Y:S03]  /*71a0*/  MUFU.TANH R47, R28 ;  /* 0x0000001c002f7308 */ /* 0x000e660000002400 */
[-C--:B------:R-:W-:Y:S01]  /*71b0*/  FMUL.FTZ R48, R30, R0.reuse ;  /* 0x000000001e307220 */ /* 0x080fe20000410000 */
[-C--:B------:R-:W-:Y:S01]  /*71c0*/  FMUL.FTZ R50, R31, R0.reuse ;  /* 0x000000001f327220 */ /* 0x080fe20000410000 */
[-C--:B------:R-:W-:Y:S01]  /*71d0*/  FMUL.FTZ R54, R14, R0.reuse ;  /* 0x000000000e367220 */ /* 0x080fe20000410000 */
[-C--:B------:R-:W-:Y:S02]  /*71e0*/  FMUL.FTZ R56, R15, R0.reuse ;  /* 0x000000000f387220 */ /* 0x080fe40000410000 */
        /* <DEDUP_REMOVED lines=10> */
[----:B------:R4:W2:Y:S04]  /*7290*/  MUFU.TANH R57, R8 ;  /* 0x0000000800397308 */ /* 0x0008a80000002400 */
[----:B------:R-:W-:-:S03]  /*72a0*/  FMUL.FTZ R60, R11, R0 ;  /* 0x000000000b3c7220 */ /* 0x000fc60000410000 */
        /* <DEDUP_REMOVED lines=21> */
[----:B---3--:R-:W-:Y:S03]  /*7400*/  HMMA.16816.F32.BF16 R4, R24, R20, RZ ;  /* 0x000000141804723c */ /* 0x008fe600000418ff */
[----:B------:R-:W-:-:S04]  /*7410*/  FMUL.FTZ R75, R11, R0 ;  /* 0x000000000b4b7220 */ /* 0x000fc80000410000 */
        /* <DEDUP_REMOVED lines=8> */
[----:B------:R-:W1:Y:S03]  /*74a0*/  MUFU.TANH R80, R32 ;  /* 0x0000002000507308 */ /* 0x000e660000002400 */
[----:B------:R-:W-:-:S03]  /*74b0*/  FMUL.FTZ R78, R35, R0 ;  /* 0x00000000234e7220 */ /* 0x000fc60000410000 */
        /* <DEDUP_REMOVED lines=10> */
[----:B------:R-:W2:Y:S04]  /*7560*/  MUFU.TANH R86, R4 ;  /* 0x0000000400567308 */ /* 0x000ea80000002400 */
[-C--:B------:R-:W-:Y:S01]  /*7570*/  FMUL.FTZ R83, R6, R0.reuse ;  /* 0x0000000006537220 */ /* 0x080fe20000410000 */
[-C--:B------:R-:W-:Y:S01]  /*7580*/  FMUL.FTZ R82, R7, R0.reuse ;  /* 0x0000000007527220 */ /* 0x080fe20000410000 */
[-C--:B------:R-:W-:Y:S01]  /*7590*/  FMUL.FTZ R87, R22, R0.reuse ;  /* 0x0000000016577220 */ /* 0x080fe20000410000 */
[-C--:B------:R-:W-:Y:S01]  /*75a0*/  FMUL.FTZ R89, R23, R0.reuse ;  /* 0x0000000017597220 */ /* 0x080fe20000410000 */
        /* <DEDUP_REMOVED lines=9> */
[----:B------:R-:W1:Y:S03]  /*7640*/  MUFU.TANH R94, R28 ;  /* 0x0000001c005e7308 */ /* 0x000e660000002400 */
[-C--:B------:R-:W-:Y:S01]  /*7650*/  FMUL.FTZ R90, R30, R0.reuse ;  /* 0x000000001e5a7220 */ /* 0x080fe20000410000 */
[-C--:B------:R-:W-:Y:S02]  /*7660*/  FMUL.FTZ R92, R31, R0.reuse ;  /* 0x000000001f5c7220 */ /* 0x080fe40000410000 */
[C---:B----4-:R-:W-:Y:S02]  /*7670*/  HMMA.16816.F32.BF16 R8, R24.reuse, R32, RZ ;  /* 0x000000201808723c */ /* 0x050fe400000418ff */
[----:B------:R4:W1:Y:S06]  /*7680*/  MUFU.TANH R95, R29 ;  /* 0x0000001d005f7308 */ /* 0x00086c0000002400 */
[----:B------:R-:W-:Y:S01]  /*7690*/  HMMA.16816.F32.BF16 R32, R24, R34, RZ ;  /* 0x000000221820723c */ /* 0x000fe200000418ff */
[----:B----4-:R-:W4:Y:S02]  /*76a0*/  LDSM.16.M88.4 R28, [R3+0x2c00] ;  /* 0x002c0000031c783b */ /* 0x010f240000000200 */
[----:B------:R-:W-:-:S09]  /*76b0*/  FMUL.FTZ R96, R12, R0 ;  /* 0x000000000c607220 */ /* 0x000fd20000410000 */
[C---:B---3--:R-:W-:Y:S08]  /*76c0*/  HMMA.16816.F32.BF16 R8, R16.reuse, R4, R8 ;  /* 0x000000041008723c */ /* 0x048ff00000041808 */
[----:B------:R-:W-:Y:S03]  /*76d0*/  HMMA.16816.F32.BF16 R32, R16, R6, R32 ;  /* 0x000000061020723c */ /* 0x000fe60000041820 */
[----:B------:R-:W-:Y:S01]  /*76e0*/  FMUL.FTZ R97, R13, R0 ;  /* 0x000000000d617220 */ /* 0x000fe20000410000 */
[----:B------:R-:W-:-:S02]  /*76f0*/  LOP3.LUT R101, R100, 0x7, RZ, 0xc0, !PT ;  /* 0x0000000764657812 */ /* 0x000fc400078ec0ff */
[----:B------:R-:W-:Y:S01]  /*7700*/  ISETP.GT.AND P0, PT, R67, R138, PT ;  /* 0x0000008a4300720c */ /* 0x000fe20003f04270 */
[----:B------:R-:W3:Y:S01]  /*7710*/  MUFU.TANH R45, R45 ;  /* 0x0000002d002d7308 */ /* 0x000ee20000002400 */
[----:B------:R-:W-:Y:S01]  /*7720*/  IADD3 R41, PT, PT, R68, -R146, -R41 ;  /* 0x8000009244297210 */ /* 0x000fe20007ffe829 */
[----:B------:R-:W-:-:S04]  /*7730*/  DEPBAR.LE SB0, 0x0 ;  /* 0x000080000000791a */ /* 0x000fc80000000000 */
[C---:B--2---:R-:W-:Y:S08]  /*7740*/  HMMA.16816.F32.BF16 R4, R24.reuse, R20, RZ ;  /* 0x000000141804723c */ /* 0x044ff000000418ff */
[----:B------:R-:W-:-:S12]  /*7750*/  HMMA.16816.F32.BF16 R20, R24, R22, RZ ;  /* 0x000000161814723c */ /* 0x000fd800000418ff */
[C---:B----4-:R-:W-:Y:S08]  /*7760*/  HMMA.16816.F32.BF16 R4, R16.reuse, R28, R4 ;  /* 0x0000001c1004723c */ /* 0x050ff00000041804 */
[----:B------:R-:W-:Y:S03]  /*7770*/  HMMA.16816.F32.BF16 R20, R16, R30, R20 ;  /* 0x0000001e1014723c */ /* 0x000fe60000041814 */
        /* <DEDUP_REMOVED lines=13> */
[----:B------:R-:W-:-:S03]  /*7850*/  FMUL.FTZ R10, R35, R0 ;  /* 0x00000000230a7220 */ /* 0x000fc60000410000 */
[-C--:B------:R-:W-:Y:S01]  /*7860*/  FMUL.FTZ R20, R20, R0.reuse ;  /* 0x0000000014147220 */ /* 0x080fe20000410000 */
[-C--:B------:R-:W-:Y:S01]  /*7870*/  FMUL.FTZ R7, R21, R0.reuse ;  /* 0x0000000015077220 */ /* 0x080fe20000410000 */
[-C--:B------:R-:W-:Y:S01]  /*7880*/  FMUL.FTZ R6, R22, R0.reuse ;  /* 0x0000000016067220 */ /* 0x080fe20000410000 */
[----:B------:R-:W-:Y:S01]  /*7890*/  FMUL.FTZ R0, R23, R0 ;  /* 0x0000000017007220 */ /* 0x000fe20000410000 */
[----:B------:R-:W-:Y:S01]  /*78a0*/  LOP3.LUT R156, R101, 0x1f0, R2, 0xf8, !PT ;  /* 0x000001f0659c7812 */ /* 0x000fe200078ef802 */
[----:B------:R-:W2:Y:S01]  /*78b0*/  MUFU.TANH R42, R42 ;  /* 0x0000002a002a7308 */ /* 0x000ea20000002400 */
[----:B------:R-:W-:Y:S02]  /*78c0*/  IADD3 R17, PT, PT, R39, R68, -R146 ;  /* 0x0000004427117210 */ /* 0x000fe40007ffe892 */
[----:B------:R-:W-:-:S05]  /*78d0*/  LEA R156, R145, R156, 0x6 ;  /* 0x0000009c919c7211 */ /* 0x000fca00078e30ff */
[----:B------:R-:W4:Y:S01]  /*78e0*/  MUFU.TANH R43, R43 ;  /* 0x0000002b002b7308 */ /* 0x000f220000002400 */
[----:B------:R-:W-:-:S07]  /*78f0*/  IADD3 R17, PT, PT, R156, R17, RZ ;  /* 0x000000119c117210 */ /* 0x000fce0007ffe0ff */
[----:B------:R-:W1:Y:S01]  /*7900*/  MUFU.TANH R48, R48 ;  /* 0x0000003000307308 */ /* 0x000e620000002400 */
[----:B------:R-:W-:-:S07]  /*7910*/  IADD3 R156, PT, PT, R156, R41, RZ ;  /* 0x000000299c9c7210 */ /* 0x000fce0007ffe0ff */
        /* <DEDUP_REMOVED lines=41> */
[----:B------:R-:W-:Y:S01]  /*7bb0*/  BSSY.RECONVERGENT B1, `(.L_x_9941) ;  /* 0x0000062000017945 */ /* 0x000fe20003800200 */
[----:B------:R-:W-:-:S02]  /*7bc0*/  VIMNMX R158, PT, PT, RZ, R156, !PT ;  /* 0x0000009cff9e7248 */ /* 0x000fc40007fe0100 */
[C-C-:B------:R-:W-:Y:S02]  /*7bd0*/  VIADDMNMX R157, R17.reuse, 0x1, R68.reuse, PT ;  /* 0x00000001119d7846 */ /* 0x140fe40003800144 */
[----:B------:R-:W-:Y:S02]  /*7be0*/  VIADDMNMX R154, R17, 0x9, R68, PT ;  /* 0x00000009119a7846 */ /* 0x000fe40003800144 */
[----:B------:R-:W-:Y:S01]  /*7bf0*/  VIADDMNMX R156, R156, 0x8, RZ, !PT ;  /* 0x000000089c9c7846 */ /* 0x000fe200078001ff */
        /* <DEDUP_REMOVED lines=15> */
.L_x_9944:
[----:B------:R-:W2:Y:S01]  /*7cf0*/  LD.E R16, desc[UR4][R84.64+0x170] ;  /* 0x0001700454107980 */ /* 0x000ea2000c101900 */
[----:B-1----:R-:W-:Y:S02]  /*7d00*/  IADD3 R25, PT, PT, R51, -0x80, RZ ;  /* 0xffffff8033197810 */ /* 0x002fe40007ffe0ff */
        /* <DEDUP_REMOVED lines=58> */
.L_x_9945:
[----:B------:R-:W-:Y:S05]  /*80b0*/  BSYNC.RECONVERGENT B0 ;  /* 0x0000000000007941 */ /* 0x000fea0003800200 */
.L_x_9943:
        /* <DEDUP_REMOVED lines=17> */
.L_x_9942:
[----:B------:R-:W-:Y:S05]  /*81d0*/  BSYNC.RECONVERGENT B1 ;  /* 0x0000000000017941 */ /* 0x000fea0003800200 */
.L_x_9941:
[----:B------:R-:W3:Y:S01]  /*81e0*/  LD.E R31, desc[UR4][R84.64+0xdc] ;  /* 0x0000dc04541f7980 */ /* 0x000ee2000c101900 */
[C---:B------:R-:W-:Y:S01]  /*81f0*/  IMAD.SHL.U32 R36, R64.reuse, 0x2, RZ ;  /* 0x0000000240247824 */ /* 0x040fe200078e00ff */
[----:B------:R-:W4:Y:S01]  /*8200*/  S2UR UR6, SR_CgaCtaId ;  /* 0x00000000000679c3 */ /* 0x000f220000008800 */
[----:B------:R-:W-:Y:S01]  /*8210*/  UMOV UR7, 0x400 ;  /* 0x0000040000077882 */ /* 0x000fe20000000000 */
[----:B------:R-:W-:Y:S01]  /*8220*/  BSSY B2, `(.L_x_9946) ;  /* 0x0000662000027945 */ /* 0x000fe20003800000 */
[----:B------:R-:W-:Y:S01]  /*8230*/  IMAD.SHL.U32 R132, R64, 0x4, RZ ;  /* 0x0000000440847824 */ /* 0x000fe200078e00ff */
[----:B------:R-:W-:-:S04]  /*8240*/  LOP3.LUT R36, R36, 0x6, RZ, 0xc0, !PT ;  /* 0x0000000624247812 */ /* 0x000fc800078ec0ff */
[----:B------:R-:W-:-:S04]  /*8250*/  LOP3.LUT R207, R51, R36, RZ, 0xfc, !PT ;  /* 0x0000002433cf7212 */ /* 0x000fc800078efcff */
[CC--:B------:R-:W-:Y:S01]  /*8260*/  ISETP.GE.AND P0, PT, R207.reuse, R158.reuse, PT ;  /* 0x0000009ecf00720c */ /* 0x0c0fe20003f06270 */
[C---:B------:R-:W-:Y:S01]  /*8270*/  VIADD R205, R207.reuse, 0x1 ;  /* 0x00000001cfcd7836 */ /* 0x040fe20000000000 */
[CC--:B------:R-:W-:Y:S01]  /*8280*/  ISETP.GE.AND P4, PT, R207.reuse, R157.reuse, PT ;  /* 0x0000009dcf00720c */ /* 0x0c0fe20003f86270 */
[C---:B------:R-:W-:Y:S01]  /*8290*/  VIADD R203, R207.reuse, 0x8 ;  /* 0x00000008cfcb7836 */ /* 0x040fe20000000000 */
[----:B--2---:R-:W-:Y:S01]  /*82a0*/  FSEL R16, R40, -INF , P0 ;  /* 0xff80000028107808 */ /* 0x004fe20000000000 */
[----:B------:R-:W-:Y:S01]  /*82b0*/  VIADD R201, R207, 0x9 ;  /* 0x00000009cfc97836 */ /* 0x000fe20000000000 */
[-C--:B------:R-:W-:Y:S01]  /*82c0*/  ISETP.GE.AND P0, PT, R205, R158.reuse, PT ;  /* 0x0000009ecd00720c */ /* 0x080fe20003f06270 */
[----:B------:R-:W-:Y:S01]  /*82d0*/  VIADD R199, R207, 0x10 ;  /* 0x00000010cfc77836 */ /* 0x000fe20000000000 */
[-C--:B------:R-:W-:Y:S01]  /*82e0*/  ISETP.GE.AND P2, PT, R203, R158.reuse, PT ;  /* 0x0000009ecb00720c */ /* 0x080fe20003f46270 */
        /* <DEDUP_REMOVED lines=25> */
[-C--:B------:R-:W-:Y:S01]  /*8480*/  ISETP.GE.AND P6, PT, R199, R157.reuse, PT ;  /* 0x0000009dc700720c */ /* 0x080fe20003fc6270 */
[----:B------:R-:W-:Y:S01]  /*8490*/  VIADD R99, R207, 0x48 ;  /* 0x00000048cf637836 */ /* 0x000fe20000000000 */
[----:B------:R-:W-:Y:S01]  /*84a0*/  FSEL R127, R47, -INF , !P5 ;  /* 0xff8000002f7f7808 */ /* 0x000fe20006800000 */
[----:B------:R-:W-:Y:S01]  /*84b0*/  VIADD R125, R207, 0x49 ;  /* 0x00000049cf7d7836 */ /* 0x000fe20000000000 */
[----:B------:R-:W-:Y:S01]  /*84c0*/  FSEL R53, R53, -INF , P0 ;  /* 0xff80000035357808 */ /* 0x000fe20000000000 */
[C---:B------:R-:W-:Y:S01]  /*84d0*/  VIADD R121, R207.reuse, 0x50 ;  /* 0x00000050cf797836 */ /* 0x040fe20000000000 */
[----:B------:R-:W-:Y:S01]  /*84e0*/  FSEL R187, R52, -INF , !P4 ;  /* 0xff80000034bb7808 */ /* 0x000fe20006000000 */
[----:B------:R-:W-:Y:S01]  /*84f0*/  VIADD R119, R207, 0x51 ;  /* 0x00000051cf777836 */ /* 0x000fe20000000000 */
[-C--:B------:R-:W-:Y:S01]  /*8500*/  ISETP.GE.AND P5, PT, R197, R157.reuse, PT ;  /* 0x0000009dc500720c */ /* 0x080fe20003fa6270 */
[----:B------:R-:W-:Y:S01]  /*8510*/  VIADD R117, R207, 0x58 ;  /* 0x00000058cf757836 */ /* 0x000fe20000000000 */
[----:B------:R-:W-:Y:S01]  /*8520*/  ISETP.GE.AND P4, PT, R195, R157, PT ;  /* 0x0000009dc300720c */ /* 0x000fe20003f86270 */
[----:B------:R-:W-:Y:S01]  /*8530*/  VIADD R115, R207, 0x59 ;  /* 0x00000059cf737836 */ /* 0x000fe20000000000 */
[-C--:B------:R-:W-:Y:S01]  /*8540*/  ISETP.GE.AND P0, PT, R193, R158.reuse, PT ;  /* 0x0000009ec100720c */ /* 0x080fe20003f06270 */
[----:B------:R-:W-:Y:S01]  /*8550*/  VIADD R101, R207, 0x60 ;  /* 0x00000060cf657836 */ /* 0x000fe20000000000 */
[----:B------:R-:W-:Y:S01]  /*8560*/  FSEL R55, R55, -INF , P2 ;  /* 0xff80000037377808 */ /* 0x000fe20001000000 */
[----:B------:R-:W-:Y:S01]  /*8570*/  VIADD R41, R207, 0x61 ;  /* 0x00000061cf297836 */ /* 0x000fe20000000000 */
[----:B------:R-:W-:Y:S01]  /*8580*/  FSEL R57, R57, -INF , P1 ;  /* 0xff80000039397808 */ /* 0x000fe20000800000 */
[----:B------:R-:W-:Y:S01]  /*8590*/  VIADD R35, R207, 0x68 ;  /* 0x00000068cf237836 */ /* 0x000fe20000000000 */
[----:B------:R-:W-:Y:S01]  /*85a0*/  FSEL R185, R53, -INF , !P6 ;  /* 0xff80000035b97808 */ /* 0x000fe20007000000 */
[----:B------:R-:W-:Y:S01]  /*85b0*/  VIADD R33, R207, 0x69 ;  /* 0x00000069cf217836 */ /* 0x000fe20000000000 */
[-C--:B------:R-:W-:Y:S01]  /*85c0*/  ISETP.GE.AND P2, PT, R191, R158.reuse, PT ;  /* 0x0000009ebf00720c */ /* 0x080fe20003f46270 */
[C---:B------:R-:W-:Y:S01]  /*85d0*/  VIADD R29, R207.reuse, 0x70 ;  /* 0x00000070cf1d7836 */ /* 0x040fe20000000000 */
[----:B------:R-:W-:Y:S01]  /*85e0*/  FMNMX3.FTZ R2, R16, R129, R127, !PT ;  /* 0x0000008110027276 */ /* 0x000fe2000781007f */
[----:B------:R-:W-:Y:S01]  /*85f0*/  VIADD R27, R207, 0x71 ;  /* 0x00000071cf1b7836 */ /* 0x000fe20000000000 */
[----:B------:R-:W-:Y:S01]  /*8600*/  ISETP.GE.AND P6, PT, R193, R157, PT ;  /* 0x0000009dc100720c */ /* 0x000fe20003fc6270 */
[----:B-1----:R-:W-:Y:S01]  /*8610*/  VIADD R25, R207, 0x78 ;  /* 0x00000078cf197836 */ /* 0x002fe20000000000 */
[----:B------:R-:W-:Y:S01]  /*8620*/  FSEL R183, R55, -INF , !P5 ;  /* 0xff80000037b77808 */ /* 0x000fe20006800000 */
[----:B------:R-:W-:Y:S01]  /*8630*/  VIADD R23, R207, 0x79 ;  /* 0x00000079cf177836 */ /* 0x000fe20000000000 */
[----:B------:R-:W-:Y:S01]  /*8640*/  ISETP.GE.AND P1, PT, R21, R158, PT ;  /* 0x0000009e1500720c */ /* 0x000fe20003f26270 */
[----:B----4-:R-:W-:Y:S01]  /*8650*/  ULEA UR6, UR6, UR7, 0x18 ;  /* 0x0000000706067291 */ /* 0x010fe2000f8ec0ff */
[----:B------:R-:W-:-:S02]  /*8660*/  FSEL R59, R59, -INF , P0 ;  /* 0xff8000003b3b7808 */ /* 0x000fc40000000000 */
[----:B------:R-:W-:Y:S02]  /*8670*/  FSEL R181, R57, -INF , !P4 ;  /* 0xff80000039b57808 */ /* 0x000fe40006000000 */
[----:B------:R-:W-:Y:S02]  /*8680*/  ISETP.GE.AND P5, PT, R191, R157, PT ;  /* 0x0000009dbf00720c */ /* 0x000fe40003fa6270 */
        /* <DEDUP_REMOVED lines=108> */
[----:B------:R-:W-:Y:S02]  /*8d50*/  ISETP.GE.AND P0, PT, R205, R156, PT ;  /* 0x0000009ccd00720c */ /* 0x000fe40003f06270 */
[----:B------:R-:W-:Y:S02]  /*8d60*/  FMNMX.FTZ R2, R55, R2, !PT ;  /* 0x0000000237027209 */ /* 0x000fe40007810000 */
[----:B------:R-:W-:Y:S02]  /*8d70*/  FSEL R43, R43, -INF , P0 ;  /* 0xff8000002b2b7808 */ /* 0x000fe40000000000 */
[----:B------:R-:W-:Y:S01]  /*8d80*/  ISETP.GE.AND P5, PT, R205, R154, PT ;  /* 0x0000009acd00720c */ /* 0x000fe20003fa6270 */
[----:B------:R-:W1:Y:S01]  /*8d90*/  SHFL.BFLY PT, R15, R2, 0x2, 0x1f ;  /* 0x0c401f00020f7f89 */ /* 0x000e6200000e0000 */
[----:B------:R-:W-:-:S02]  /*8da0*/  ISETP.GE.AND P1, PT, R207, R156, PT ;  /* 0x0000009ccf00720c */ /* 0x000fc40003f26270 */
[----:B------:R-:W-:Y:S02]  /*8db0*/  FSEL R81, R43, -INF , !P5 ;  /* 0xff8000002b517808 */ /* 0x000fe40006800000 */
[----:B------:R-:W-:Y:S02]  /*8dc0*/  ISETP.GE.AND P2, PT, R203, R156, PT ;  /* 0x0000009ccb00720c */ /* 0x000fe40003f46270 */
[----:B------:R-:W-:Y:S02]  /*8dd0*/  ISETP.GE.AND P6, PT, R207, R154, PT ;  /* 0x0000009acf00720c */ /* 0x000fe40003fc6270 */
[----:B------:R-:W-:Y:S02]  /*8de0*/  FSEL R14, R42, -INF , P1 ;  /* 0xff8000002a0e7808 */ /* 0x000fe40000800000 */
[-C--:B------:R-:W-:Y:S02]  /*8df0*/  ISETP.GE.AND P1, PT, R201, R156.reuse, PT ;  /* 0x0000009cc900720c */ /* 0x080fe40003f26270 */
[----:B------:R-:W-:-:S02]  /*8e00*/  ISETP.GE.AND P0, PT, R199, R156, PT ;  /* 0x0000009cc700720c */ /* 0x000fc40003f06270 */
[----:B------:R-:W-:Y:S02]  /*8e10*/  ISETP.GE.AND P4, PT, R203, R154, PT ;  /* 0x0000009acb00720c */ /* 0x000fe40003f86270 */
[----:B------:R-:W-:Y:S02]  /*8e20*/  FSEL R48, R48, -INF , P2 ;  /* 0xff80000030307808 */ /* 0x000fe40001000000 */
[----:B------:R-:W-:Y:S02]  /*8e30*/  FSEL R14, R14, -INF , !P6 ;  /* 0xff8000000e0e7808 */ /* 0x000fe40007000000 */
[----:B------:R-:W-:Y:S02]  /*8e40*/  ISETP.GE.AND P2, PT, R197, R156, PT ;  /* 0x0000009cc500720c */ /* 0x000fe40003f46270 */
[----:B------:R-:W-:Y:S02]  /*8e50*/  ISETP.GE.AND P6, PT, R201, R154, PT ;  /* 0x0000009ac900720c */ /* 0x000fe40003fc6270 */
[----:B-1----:R-:W-:-:S02]  /*8e60*/  FMNMX.FTZ R2, R2, R15, !PT ;  /* 0x0000000f02027209 */ /* 0x002fc40007810000 */
[----:B------:R-:W-:Y:S02]  /*8e70*/  FSEL R7, R50, -INF , P1 ;  /* 0xff80000032077808 */ /* 0x000fe40000800000 */
[----:B------:R-:W-:Y:S01]  /*8e80*/  ISETP.GE.AND P1, PT, R195, R156, PT ;  /* 0x0000009cc300720c */ /* 0x000fe20003f26270 */
[----:B------:R-:W1:Y:S01]  /*8e90*/  SHFL.BFLY PT, R43, R2, 0x1, 0x1f ;  /* 0x0c201f00022b7f89 */ /* 0x000e6200000e0000 */
[----:B------:R-:W-:Y:S02]  /*8ea0*/  FSEL R54, R54, -INF , P0 ;  /* 0xff80000036367808 */ /* 0x000fe40000000000 */
[----:B------:R-:W-:Y:S02]  /*8eb0*/  ISETP.GE.AND P5, PT, R199, R154, PT ;  /* 0x0000009ac700720c */ /* 0x000fe40003fa6270 */
[----:B------:R-:W-:Y:S02]  /*8ec0*/  FSEL R71, R48, -INF , !P4 ;  /* 0xff80000030477808 */ /* 0x000fe40006000000 */
[----:B------:R-:W-:-:S02]  /*8ed0*/  ISETP.GE.AND P0, PT, R193, R156, PT ;  /* 0x0000009cc100720c */ /* 0x000fc40003f06270 */
[----:B------:R-:W-:Y:S02]  /*8ee0*/  ISETP.GE.AND P4, PT, R197, R154, PT ;  /* 0x0000009ac500720c */ /* 0x000fe40003f86270 */
[----:B------:R-:W-:Y:S02]  /*8ef0*/  FSEL R56, R56, -INF , P2 ;  /* 0xff80000038387808 */ /* 0x000fe40001000000 */
[----:B------:R-:W-:Y:S02]  /*8f00*/  FSEL R7, R7, -INF , !P6 ;  /* 0xff80000007077808 */ /* 0x000fe40007000000 */
[----:B------:R-:W-:Y:S02]  /*8f10*/  ISETP.GE.AND P2, PT, R191, R156, PT ;  /* 0x0000009cbf00720c */ /* 0x000fe40003f46270 */
[----:B------:R-:W-:Y:S02]  /*8f20*/  ISETP.GE.AND P6, PT, R195, R154, PT ;  /* 0x0000009ac300720c */ /* 0x000fe40003fc6270 */
[----:B------:R-:W-:-:S02]  /*8f30*/  FSEL R58, R58, -INF , P1 ;  /* 0xff8000003a3a7808 */ /* 0x000fc40000800000 */
[----:B------:R-:W-:Y:S02]  /*8f40*/  FSEL R69, R54, -INF , !P5 ;  /* 0xff80000036457808 */ /* 0x000fe40006800000 */
[----:B------:R-:W-:Y:S02]  /*8f50*/  ISETP.GE.AND P1, PT, R21, R156, PT ;  /* 0x0000009c1500720c */ /* 0x000fe40003f26270 */
[----:B------:R-:W-:Y:S02]  /*8f60*/  FSEL R60, R60, -INF , P0 ;  /* 0xff8000003c3c7808 */ /* 0x000fe40000000000 */
[----:B------:R-:W-:Y:S02]  /*8f70*/  ISETP.GE.AND P5, PT, R193, R154, PT ;  /* 0x0000009ac100720c */ /* 0x000fe40003fa6270 */
[----:B------:R-:W-:Y:S02]  /*8f80*/  FSEL R15, R56, -INF , !P4 ;  /* 0xff800000380f7808 */ /* 0x000fe40006000000 */
[----:B------:R-:W-:-:S02]  /*8f90*/  ISETP.GE.AND P0, PT, R189, R156, PT ;  /* 0x0000009cbd00720c */ /* 0x000fc40003f06270 */
[-C--:B------:R-:W-:Y:S02]  /*8fa0*/  ISETP.GE.AND P4, PT, R191, R154.reuse, PT ;  /* 0x0000009abf00720c */ /* 0x080fe40003f86270 */
[----:B------:R-:W-:Y:S02]  /*8fb0*/  FSEL R19, R61, -INF , P2 ;  /* 0xff8000003d137808 */ /* 0x000fe40001000000 */
[----:B------:R-:W-:Y:S02]  /*8fc0*/  FSEL R73, R58, -INF , !P6 ;  /* 0xff8000003a497808 */ /* 0x000fe40007000000 */
[----:B------:R-:W-:Y:S02]  /*8fd0*/  ISETP.GE.AND P6, PT, R21, R154, PT ;  /* 0x0000009a1500720c */ /* 0x000fe40003fc6270 */
[----:B------:R-:W-:Y:S02]  /*8fe0*/  FSEL R62, R62, -INF , P1 ;  /* 0xff8000003e3e7808 */ /* 0x000fe40000800000 */
[----:B------:R-:W-:-:S02]  /*8ff0*/  FSEL R21, R60, -INF , !P5 ;  /* 0xff8000003c157808 */ /* 0x000fc40006800000 */
[----:B------:R-:W-:Y:S02]  /*9000*/  FSEL R70, R70, -INF , P0 ;  /* 0xff80000046467808 */ /* 0x000fe40000000000 */
[----:B-1----:R-:W-:Y:S02]  /*9010*/  FMNMX.FTZ R2, R2, R43, !PT ;  /* 0x0000002b02027209 */ /* 0x002fe40007810000 */
[----:B------:R-:W-:Y:S02]  /*9020*/  ISETP.GE.AND P5, PT, R189, R154, PT ;  /* 0x0000009abd00720c */ /* 0x000fe40003fa6270 */
[----:B------:R-:W-:Y:S01]  /*9030*/  ISETP.GE.AND P2, PT, R165, R156, PT ;  /* 0x0000009ca500720c */ /* 0x000fe20003f46270 */
[----:B---3--:R-:W-:Y:S01]  /*9040*/  FMUL.FTZ R50, R31, R2 ;  /* 0x000000021f327220 */ /* 0x008fe20000410000 */
[----:B------:R-:W-:Y:S02]  /*9050*/  FSEL R19, R19, -INF , !P4 ;  /* 0xff80000013137808 */ /* 0x000fe40006000000 */
[----:B------:R-:W-:-:S02]  /*9060*/  ISETP.GE.AND P0, PT, R161, R156, PT ;  /* 0x0000009ca100720c */ /* 0x000fc40003f06270 */
[----:B------:R-:W-:Y:S02]  /*9070*/  ISETP.GE.AND P4, PT, R165, R154, PT ;  /* 0x0000009aa500720c */ /* 0x000fe40003f86270 */
[----:B------:R-:W-:Y:S02]  /*9080*/  FSEL R165, R62, -INF , !P6 ;  /* 0xff8000003ea57808 */ /* 0x000fe40007000000 */
[C---:B------:R-:W-:Y:S02]  /*9090*/  ISETP.GE.AND P1, PT, R163.reuse, R156, PT ;  /* 0x0000009ca300720c */ /* 0x040fe40003f26270 */
[----:B------:R-:W-:Y:S02]  /*90a0*/  ISETP.GE.AND P6, PT, R163, R154, PT ;  /* 0x0000009aa300720c */ /* 0x000fe40003fc6270 */
[----:B------:R-:W-:Y:S02]  /*90b0*/  FSEL R72, R72, -INF , P2 ;  /* 0xff80000048487808 */ /* 0x000fe40001000000 */
[----:B------:R-:W-:-:S02]  /*90c0*/  FSEL R163, R70, -INF , !P5 ;  /* 0xff80000046a37808 */ /* 0x000fc40006800000 */
[----:B------:R-:W-:Y:S02]  /*90d0*/  FSEL R75, R75, -INF , P0 ;  /* 0xff8000004b4b7808 */ /* 0x000fe40000000000 */
[----:B------:R-:W-:Y:S02]  /*90e0*/  ISETP.GE.AND P5, PT, R159, R156, PT ;  /* 0x0000009c9f00720c */ /* 0x000fe40003fa6270 */
[----:B------:R-:W-:Y:S02]  /*90f0*/  FSETP.NEU.FTZ.AND P0, PT, R2, -INF , PT ;  /* 0xff8000000200780b */ /* 0x000fe40003f1d000 */
[----:B------:R-:W-:Y:S02]  /*9100*/  FSEL R76, R76, -INF , P1 ;  /* 0xff8000004c4c7808 */ /* 0x000fe40000800000 */
[----:B------:R-:W-:Y:S02]  /*9110*/  ISETP.GE.AND P2, PT, R161, R154, PT ;  /* 0x0000009aa100720c */ /* 0x000fe40003f46270 */
[----:B------:R-:W-:-:S02]  /*9120*/  FSEL R95, R72, -INF , !P4 ;  /* 0xff800000485f7808 */ /* 0x000fc40006000000 */
[----:B------:R-:W-:Y:S02]  /*9130*/  ISETP.GE.AND P4, PT, R159, R154, PT ;  /* 0x0000009a9f00720c */ /* 0x000fe40003f86270 */
[----:B------:R-:W-:Y:S02]  /*9140*/  FSEL R79, R79, -INF , P5 ;  /* 0xff8000004f4f7808 */ /* 0x000fe40002800000 */
[----:B------:R-:W-:Y:S02]  /*9150*/  FSEL R50, R50, RZ, P0 ;  /* 0x000000ff32327208 */ /* 0x000fe40000000000 */
[-C--:B------:R-:W-:Y:S02]  /*9160*/  ISETP.GE.AND P0, PT, R111, R156.reuse, PT ;  /* 0x0000009c6f00720c */ /* 0x080fe40003f06270 */
[----:B------:R-:W-:Y:S01]  /*9170*/  FSEL R161, R76, -INF , !P6 ;  /* 0xff8000004ca17808 */ /* 0x000fe20007000000 */
[-CC-:B------:R-:W-:Y:S01]  /*9180*/  FFMA.FTZ R88, R129, R31.reuse, -R50.reuse ;  /* 0x0000001f81587223 */ /* 0x180fe20000010832 */
[----:B------:R-:W-:Y:S01]  /*9190*/  ISETP.GE.AND P1, PT, R141, R156, PT ;  /* 0x0000009c8d00720c */ /* 0x000fe20003f26270 */
[-CC-:B------:R-:W-:Y:S01]  /*91a0*/  FFMA.FTZ R97, R127, R31.reuse, -R50.reuse ;  /* 0x0000001f7f617223 */ /* 0x180fe20000010832 */
[----:B------:R-:W-:Y:S01]  /*91b0*/  ISETP.GE.AND P6, PT, R141, R154, PT ;  /* 0x0000009a8d00720c */ /* 0x000fe20003fc6270 */
[-CC-:B------:R-:W-:Y:S01]  /*91c0*/  FFMA.FTZ R52, R53, R31.reuse, -R50.reuse ;  /* 0x0000001f35347223 */ /* 0x180fe20000010832 */
[----:B------:R-:W-:Y:S01]  /*91d0*/  FSEL R159, R75, -INF , !P2 ;  /* 0xff8000004b9f7808 */ /* 0x000fe20005000000 */
[-CC-:B------:R-:W-:Y:S01]  /*91e0*/  FFMA.FTZ R54, R59, R31.reuse, -R50.reuse ;  /* 0x0000001f3b367223 */ /* 0x180fe20000010832 */
[----:B------:R-:W-:Y:S01]  /*91f0*/  ISETP.GE.AND P2, PT, R131, R156, PT ;  /* 0x0000009c8300720c */ /* 0x000fe20003f46270 */
[-CC-:B------:R-:W-:Y:S01]  /*9200*/  FFMA.FTZ R53, R47, R31.reuse, -R50.reuse ;  /* 0x0000001f2f357223 */ /* 0x180fe20000010832 */
[----:B------:R-:W-:Y:S01]  /*9210*/  FSEL R141, R79, -INF , !P4 ;  /* 0xff8000004f8d7808 */ /* 0x000fe20006000000 */
[-CC-:B------:R-:W-:Y:S01]  /*9220*/  FFMA.FTZ R48, R45, R31.reuse, -R50.reuse ;  /* 0x0000001f2d307223 */ /* 0x180fe20000010832 */
[----:B------:R-:W-:Y:S01]  /*9230*/  ISETP.GE.AND P4, PT, R111, R154, PT ;  /* 0x0000009a6f00720c */ /* 0x000fe20003f86270 */
[-CC-:B------:R-:W-:Y:S01]  /*9240*/  FFMA.FTZ R20, R77, R31.reuse, -R50.reuse ;  /* 0x0000001f4d147223 */ /* 0x180fe20000010832 */
[----:B------:R-:W-:Y:S01]  /*9250*/  FSEL R82, R82, -INF , P0 ;  /* 0xff80000052527808 */ /* 0x000fe20000000000 */
[-CC-:B------:R-:W-:Y:S01]  /*9260*/  FFMA.FTZ R26, R105, R31.reuse, -R50.reuse ;  /* 0x0000001f691a7223 */ /* 0x180fe20000010832 */
[----:B------:R-:W-:Y:S01]  /*9270*/  ISETP.GE.AND P0, PT, R121, R156, PT ;  /* 0x0000009c7900720c */ /* 0x000fe20003f06270 */
[-CC-:B------:R-:W-:Y:S01]  /*9280*/  FFMA.FTZ R24, R103, R31.reuse, -R50.reuse ;  /* 0x0000001f67187223 */ /* 0x180fe20000010832 */
[-C--:B------:R-:W-:Y:S01]  /*9290*/  ISETP.GE.AND P5, PT, R131, R154.reuse, PT ;  /* 0x0000009a8300720c */ /* 0x080fe20003fa6270 */
[-CC-:B------:R-:W-:Y:S01]  /*92a0*/  FFMA.FTZ R62, R187, R31.reuse, -R50.reuse ;  /* 0x0000001fbb3e7223 */ /* 0x180fe20000010832 */
[----:B------:R-:W-:Y:S01]  /*92b0*/  FSEL R83, R83, -INF , P2 ;  /* 0xff80000053537808 */ /* 0x000fe20001000000 */
[-CC-:B------:R-:W-:Y:S01]  /*92c0*/  FFMA.FTZ R16, R16, R31.reuse, -R50.reuse ;  /* 0x0000001f10107223 */ /* 0x180fe20000010832 */
        /* <DEDUP_REMOVED lines=9> */
[----:B------:R-:W-:Y:S01]  /*9360*/  MUFU.EX2 R97, R97 ;  /* 0x0000006100617308 */ /* 0x000fe20000000800 */
[----:B------:R-:W-:Y:S01]  /*9370*/  ISETP.GE.AND P2, PT, R125, R156, PT ;  /* 0x0000009c7d00720c */ /* 0x000fe20003f46270 */
[-CC-:B------:R-:W-:Y:S01]  /*9380*/  FFMA.FTZ R57, R57, R31.reuse, -R50.reuse ;  /* 0x0000001f39397223 */ /* 0x180fe20000010832 */
[-C--:B------:R-:W-:Y:S01]  /*9390*/  ISETP.GE.AND P5, PT, R125, R154.reuse, PT ;  /* 0x0000009a7d00720c */ /* 0x080fe20003fa6270 */
[-CC-:B------:R-:W-:Y:S01]  /*93a0*/  FFMA.FTZ R34, R113, R31.reuse, -R50.reuse ;  /* 0x0000001f71227223 */ /* 0x180fe20000010832 */
[----:B------:R-:W-:Y:S01]  /*93b0*/  FSEL R125, R90, -INF , !P4 ;  /* 0xff8000005a7d7808 */ /* 0x000fe20006000000 */
[-CC-:B------:R-:W-:Y:S01]  /*93c0*/  FFMA.FTZ R43, R179, R31.reuse, -R50.reuse ;  /* 0x0000001fb32b7223 */ /* 0x180fe20000010832 */
[----:B------:R-:W-:Y:S01]  /*93d0*/  ISETP.GE.AND P4, PT, R115, R154, PT ;  /* 0x0000009a7300720c */ /* 0x000fe20003f86270 */
[----:B------:R-:W-:Y:S01]  /*93e0*/  MUFU.EX2 R62, R62 ;  /* 0x0000003e003e7308 */ /* 0x000fe20000000800 */
[----:B------:R-:W-:Y:S01]  /*93f0*/  FSEL R12, R12, -INF , P0 ;  /* 0xff8000000c0c7808 */ /* 0x000fe20000000000 */
[-CC-:B------:R-:W-:Y:S01]  /*9400*/  FFMA.FTZ R42, R177, R31.reuse, -R50.reuse ;  /* 0x0000001fb12a7223 */ /* 0x180fe20000010832 */
[----:B------:R-:W-:Y:S01]  /*9410*/  FSEL R78, R78, -INF , P1 ;  /* 0xff8000004e4e7808 */ /* 0x000fe20000800000 */
[-CC-:B------:R-:W-:Y:S01]  /*9420*/  FFMA.FTZ R40, R175, R31.reuse, -R50.reuse ;  /* 0x0000001faf287223 */ /* 0x180fe20000010832 */
[----:B------:R-:W-:Y:S01]  /*9430*/  FSEL R115, R12, -INF , !P4 ;  /* 0xff8000000c737808 */ /* 0x000fe20006000000 */
        /* <DEDUP_REMOVED lines=8> */
[----:B------:R-:W-:Y:S01]  /*94c0*/  FFMA.FTZ R102, R107, R31, -R50 ;  /* 0x0000001f6b667223 */ /* 0x000fe20000010832 */
[----:B------:R-:W-:Y:S01]  /*94d0*/  FMNMX3.FTZ R12, R12, R15, R73, !PT ;  /* 0x0000000f0c0c7276 */ /* 0x000fe20007810049 */
[----:B------:R-:W-:Y:S01]  /*94e0*/  MUFU.EX2 R61, R61 ;  /* 0x0000003d003d7308 */ /* 0x000fe20000000800 */
[----:B------:R-:W-:-:S02]  /*94f0*/  ISETP.GE.AND P6, PT, R99, R154, PT ;  /* 0x0000009a6300720c */ /* 0x000fc40003fc6270 */
[----:B------:R-:W-:Y:S02]  /*9500*/  FMNMX3.FTZ R12, R12, R21, R19, !PT ;  /* 0x000000150c0c7276 */ /* 0x000fe40007810013 */
[----:B------:R-:W-:Y:S02]  /*9510*/  FSEL R87, R87, -INF , P1 ;  /* 0xff80000057577808 */ /* 0x000fe40000800000 */
[----:B------:R-:W-:Y:S01]  /*9520*/  FMNMX3.FTZ R12, R12, R165, R163, !PT ;  /* 0x000000a50c0c7276 */ /* 0x000fe200078100a3 */
[----:B------:R-:W1:Y:S01]  /*9530*/  MUFU.EX2 R99, R16 ;  /* 0x0000001000637308 */ /* 0x000e620000000800 */
[----:B------:R-:W-:Y:S02]  /*9540*/  ISETP.GE.AND P1, PT, R119, R156, PT ;  /* 0x0000009c7700720c */ /* 0x000fe40003f26270 */
[----:B------:R-:W-:Y:S02]  /*9550*/  FMNMX3.FTZ R12, R12, R95, R161, !PT ;  /* 0x0000005f0c0c7276 */ /* 0x000fe400078100a1 */
[----:B------:R-:W-:Y:S01]  /*9560*/  FSEL R127, R87, -INF , !P6 ;  /* 0xff800000577f7808 */ /* 0x000fe20007000000 */
[----:B------:R-:W-:Y:S01]  /*9570*/  FFMA.FTZ R87, R185, R31, -R50 ;  /* 0x0000001fb9577223 */ /* 0x000fe20000010832 */
[----:B------:R-:W-:Y:S01]  /*9580*/  FMNMX3.FTZ R12, R12, R159, R141, !PT ;  /* 0x0000009f0c0c7276 */ /* 0x000fe2000781008d */
[----:B------:R-:W-:Y:S01]  /*9590*/  MUFU.EX2 R54, R54 ;  /* 0x0000003600367308 */ /* 0x000fe20000000800 */
[----:B------:R-:W-:-:S02]  /*95a0*/  ISETP.GE.AND P6, PT, R119, R154, PT ;  /* 0x0000009a7700720c */ /* 0x000fc40003fc6270 */
[----:B------:R-:W-:Y:S02]  /*95b0*/  FSEL R92, R92, -INF , P1 ;  /* 0xff8000005c5c7808 */ /* 0x000fe40000800000 */
[----:B------:R-:W-:Y:S02]  /*95c0*/  FSEL R89, R89, -INF , P2 ;  /* 0xff80000059597808 */ /* 0x000fe40001000000 */
[-C--:B------:R-:W-:Y:S01]  /*95d0*/  ISETP.GE.AND P1, PT, R101, R156.reuse, PT ;  /* 0x0000009c6500720c */ /* 0x080fe20003f26270 */
[----:B------:R-:W-:Y:S01]  /*95e0*/  MUFU.EX2 R87, R87 ;  /* 0x0000005700577308 */ /* 0x000fe20000000800 */
[----:B------:R-:W-:Y:S02]  /*95f0*/  ISETP.GE.AND P2, PT, R117, R156, PT ;  /* 0x0000009c7500720c */ /* 0x000fe40003f46270 */
[----:B------:R-:W-:Y:S02]  /*9600*/  FMNMX3.FTZ R12, R12, R111, R131, !PT ;  /* 0x0000006f0c0c7276 */ /* 0x000fe40007810083 */
[----:B------:R-:W-:-:S02]  /*9610*/  FSEL R119, R92, -INF , !P6 ;  /* 0xff8000005c777808 */ /* 0x000fc40007000000 */
[----:B------:R-:W-:Y:S01]  /*9620*/  FSEL R121, R89, -INF , !P5 ;  /* 0xff80000059797808 */ /* 0x000fe20006800000 */
[----:B------:R-:W-:Y:S01]  /*9630*/  MUFU.EX2 R57, R57 ;  /* 0x0000003900397308 */ /* 0x000fe20000000800 */
[-C--:B------:R-:W-:Y:S02]  /*9640*/  ISETP.GE.AND P6, PT, R101, R154.reuse, PT ;  /* 0x0000009a6500720c */ /* 0x080fe40003fc6270 */
[----:B------:R-:W-:Y:S02]  /*9650*/  FSEL R8, R8, -INF , P1 ;  /* 0xff80000008087808 */ /* 0x000fe40000800000 */
[----:B------:R-:W-:Y:S02]  /*9660*/  ISETP.GE.AND P5, PT, R117, R154, PT ;  /* 0x0000009a7500720c */ /* 0x000fe40003fa6270 */
        /* <DEDUP_REMOVED lines=9> */
[----:B------:R-:W-:-:S02]  /*9700*/  ISETP.GE.AND P5, PT, R41, R154, PT ;  /* 0x0000009a2900720c */ /* 0x000fc40003fa6270 */
[----:B------:R-:W-:Y:S01]  /*9710*/  ISETP.GE.AND P1, PT, R33, R156, PT ;  /* 0x0000009c2100720c */ /* 0x000fe20003f26270 */
[----:B------:R-:W-:Y:S01]  /*9720*/  MUFU.EX2 R48, R48 ;  /* 0x0000003000307308 */ /* 0x000fe20000000800 */
[----:B------:R-:W-:Y:S02]  /*9730*/  FSEL R9, R9, -INF , P2 ;  /* 0xff80000009097808 */ /* 0x000fe40001000000 */
[----:B------:R-:W-:Y:S01]  /*9740*/  ISETP.GE.AND P4, PT, R35, R154, PT ;  /* 0x0000009a2300720c */ /* 0x000fe20003f86270 */
[----:B------:R-:W-:Y:S01]  /*9750*/  FFMA.FTZ R35, R173, R31, -R50 ;  /* 0x0000001fad237223 */ /* 0x000fe20000010832 */
[----:B------:R-:W-:Y:S02]  /*9760*/  ISETP.GE.AND P2, PT, R29, R156, PT ;  /* 0x0000009c1d00720c */ /* 0x000fe40003f46270 */
[----:B------:R-:W-:Y:S01]  /*9770*/  FSEL R11, R11, -INF , P0 ;  /* 0xff8000000b0b7808 */ /* 0x000fe20000000000 */
[----:B------:R-:W-:Y:S01]  /*9780*/  MUFU.EX2 R43, R43 ;  /* 0x0000002b002b7308 */ /* 0x000fe20000000800 */
[----:B------:R-:W-:-:S02]  /*9790*/  FMNMX3.FTZ R8, R8, R119, R117, !PT ;  /* 0x0000007708087276 */ /* 0x000fc40007810075 */
[----:B------:R-:W-:Y:S02]  /*97a0*/  ISETP.GE.AND P0, PT, R27, R156, PT ;  /* 0x0000009c1b00720c */ /* 0x000fe40003f06270 */
[----:B------:R-:W-:Y:S02]  /*97b0*/  FSEL R89, R9, -INF , !P5 ;  /* 0xff80000009597808 */ /* 0x000fe40006800000 */
[----:B------:R-:W-:Y:S01]  /*97c0*/  FSEL R10, R10, -INF , P1 ;  /* 0xff8000000a0a7808 */ /* 0x000fe20000800000 */
[----:B------:R-:W-:Y:S01]  /*97d0*/  MUFU.EX2 R42, R42 ;  /* 0x0000002a002a7308 */ /* 0x000fe20000000800 */
[-C--:B------:R-:W-:Y:S02]  /*97e0*/  ISETP.GE.AND P6, PT, R33, R154.reuse, PT ;  /* 0x0000009a2100720c */ /* 0x080fe40003fc6270 */
[----:B------:R-:W-:Y:S01]  /*97f0*/  ISETP.GE.AND P5, PT, R29, R154, PT ;  /* 0x0000009a1d00720c */ /* 0x000fe20003fa6270 */
[----:B------:R-:W-:Y:S01]  /*9800*/  FFMA.FTZ R29, R169, R31, -R50 ;  /* 0x0000001fa91d7223 */ /* 0x000fe20000010832 */
[----:B------:R-:W-:-:S02]  /*9810*/  FSEL R63, R11, -INF , !P4 ;  /* 0xff8000000b3f7808 */ /* 0x000fc40006000000 */
[-C--:B------:R-:W-:Y:S01]  /*9820*/  ISETP.GE.AND P1, PT, R25, R156.reuse, PT ;  /* 0x0000009c1900720c */ /* 0x080fe20003f26270 */
[----:B------:R-:W-:Y:S01]  /*9830*/  MUFU.EX2 R40, R40 ;  /* 0x0000002800287308 */ /* 0x000fe20000000800 */
[----:B------:R-:W-:Y:S02]  /*9840*/  FSEL R5, R5, -INF , P2 ;  /* 0xff80000005057808 */ /* 0x000fe40001000000 */
[----:B------:R-:W-:Y:S02]  /*9850*/  FMNMX3.FTZ R8, R8, R115, R101, !PT ;  /* 0x0000007308087276 */ /* 0x000fe40007810065 */
[----:B------:R-:W-:Y:S02]  /*9860*/  FSEL R4, R4, -INF , P0 ;  /* 0xff80000004047808 */ /* 0x000fe40000000000 */
[----:B------:R-:W-:Y:S01]  /*9870*/  ISETP.GE.AND P0, PT, R23, R156, PT ;  /* 0x0000009c1700720c */ /* 0x000fe20003f06270 */
[----:B------:R-:W-:Y:S01]  /*9880*/  MUFU.EX2 R39, R39 ;  /* 0x0000002700277308 */ /* 0x000fe20000000800 */
[-C--:B------:R-:W-:Y:S01]  /*9890*/  ISETP.GE.AND P4, PT, R27, R154.reuse, PT ;  /* 0x0000009a1b00720c */ /* 0x080fe20003f86270 */
[-CC-:B------:R-:W-:Y:S01]  /*98a0*/  FFMA.FTZ R27, R167, R31.reuse, -R50.reuse ;  /* 0x0000001fa71b7223 */ /* 0x180fe20000010832 */
[----:B------:R-:W-:Y:S01]  /*98b0*/  ISETP.GE.AND P2, PT, R25, R154, PT ;  /* 0x0000009a1900720c */ /* 0x000fe20003f46270 */
[----:B------:R-:W-:Y:S01]  /*98c0*/  FFMA.FTZ R25, R133, R31, -R50 ;  /* 0x0000001f85197223 */ /* 0x000fe20000010832 */
[----:B------:R-:W-:-:S02]  /*98d0*/  FSEL R6, R6, -INF , P1 ;  /* 0xff80000006067808 */ /* 0x000fc40000800000 */
[----:B------:R-:W-:Y:S01]  /*98e0*/  FSEL R59, R10, -INF , !P6 ;  /* 0xff8000000a3b7808 */ /* 0x000fe20007000000 */
[----:B------:R-:W-:Y:S01]  /*98f0*/  MUFU.EX2 R35, R35 ;  /* 0x0000002300237308 */ /* 0x000fe20000000800 */
[----:B------:R-:W-:Y:S02]  /*9900*/  FSEL R47, R5, -INF , !P5 ;  /* 0xff800000052f7808 */ /* 0x000fe40006800000 */
[----:B------:R-:W-:Y:S02]  /*9910*/  FMNMX3.FTZ R8, R8, R89, R63, !PT ;  /* 0x0000005908087276 */ /* 0x000fe4000781003f */
[----:B------:R-:W-:Y:S01]  /*9920*/  ISETP.GE.AND P1, PT, R23, R154, PT ;  /* 0x0000009a1700720c */ /* 0x000fe20003f26270 */
[----:B------:R-:W-:Y:S01]  /*9930*/  FFMA.FTZ R23, R91, R31, -R50 ;  /* 0x0000001f5b177223 */ /* 0x000fe20000010832 */
[----:B------:R-:W-:Y:S01]  /*9940*/  FSEL R0, R0, -INF , P0 ;  /* 0xff80000000007808 */ /* 0x000fe20000000000 */
[----:B------:R-:W-:Y:S01]  /*9950*/  MUFU.EX2 R30, R30 ;  /* 0x0000001e001e7308 */ /* 0x000fe20000000800 */
[----:B------:R-:W-:-:S02]  /*9960*/  FSEL R45, R4, -INF , !P4 ;  /* 0xff800000042d7808 */ /* 0x000fc40006000000 */
[----:B------:R-:W-:Y:S02]  /*9970*/  FSEL R41, R6, -INF , !P2 ;  /* 0xff80000006297808 */ /* 0x000fe40005000000 */
[----:B------:R-:W-:Y:S02]  /*9980*/  FMNMX3.FTZ R8, R8, R59, R47, !PT ;  /* 0x0000003b08087276 */ /* 0x000fe4000781002f */
[----:B------:R-:W-:Y:S01]  /*9990*/  FSEL R33, R0, -INF , !P1 ;  /* 0xff80000000217808 */ /* 0x000fe20004800000 */
[----:B------:R-:W-:Y:S01]  /*99a0*/  MUFU.EX2 R29, R29 ;  /* 0x0000001d001d7308 */ /* 0x000fe20000000800 */
[----:B------:R-:W-:Y:S02]  /*99b0*/  FMNMX3.FTZ R0, R8, R45, R41, !PT ;  /* 0x0000002d08007276 */ /* 0x000fe40007810029 */
[----:B------:R-:W-:Y:S02]  /*99c0*/  LOP3.LUT R133, R46, 0x120, R49, 0xf8, !PT ;  /* 0x000001202e857812 */ /* 0x000fe400078ef831 */
[----:B------:R-:W-:-:S02]  /*99d0*/  FMNMX.FTZ R0, R33, R0, !PT ;  /* 0x0000000021007209 */ /* 0x000fc40007810000 */
[----:B------:R-:W-:Y:S01]  /*99e0*/  LEA R133, R133, UR6, 0x1 ;  /* 0x0000000685857c11 */ /* 0x000fe2000f8e08ff */
[----:B------:R-:W-:Y:S01]  /*99f0*/  MUFU.EX2 R26, R26 ;  /* 0x0000001a001a7308 */ /* 0x000fe20000000800 */
[----:B-1----:R-:W-:Y:S01]  /*9a00*/  F2FP.BF16.F32.PACK_AB R68, R88, R99 ;  /* 0x000000635844723e */ /* 0x002fe200000010ff */
[----:B------:R-:W1:Y:S01]  /*9a10*/  SHFL.BFLY PT, R5, R0, 0x2, 0x1f ;  /* 0x0c401f0000057f89 */ /* 0x000e6200000e0000 */
[----:B------:R-:W-:Y:S01]  /*9a20*/  F2FP.BF16.F32.PACK_AB R70, R62, R97 ;  /* 0x000000613e46723e */ /* 0x000fe200000010ff */
[----:B------:R-:W-:Y:S02]  /*9a30*/  IMAD.IADD R32, R44, 0x1, R133 ;  /* 0x000000012c207824 */ /* 0x000fe400078e0285 */
[----:B------:R-:W-:Y:S01]  /*9a40*/  FFMA.FTZ R44, R123, R31, -R50 ;  /* 0x0000001f7b2c7223 */ /* 0x000fe20000010832 */
[----:B------:R-:W-:Y:S01]  /*9a50*/  LDSM.16.MT88.4 R76, [R133+0x3000] ;  /* 0x00300000854c783b */ /* 0x000fe20000004200 */
[----:B------:R-:W-:Y:S01]  /*9a60*/  VIADD R162, R133, 0x3000 ;  /* 0x0000300085a27836 */ /* 0x000fe20000000000 */
[----:B------:R-:W-:Y:S02]  /*9a70*/  MUFU.EX2 R27, R27 ;  /* 0x0000001b001b7308 */ /* 0x000fe40000000800 */
[----:B------:R-:W-:Y:S06]  /*9a80*/  LDSM.16.MT88.4 R8, [R32+0x3400] ;  /* 0x003400002008783b */ /* 0x000fec0000004200 */
        /* <DEDUP_REMOVED lines=24> */
[-C--:B------:R-:W-:Y:S01]  /*9c10*/  FFMA.FTZ R46, R21, R31.reuse, -R28 ;  /* 0x0000001f152e7223 */ /* 0x080fe2000001081c */
[-C--:B------:R-:W-:Y:S01]  /*9c20*/  FFMA.FTZ R21, R17, R31.reuse, -R50 ;  /* 0x0000001f11157223 */ /* 0x080fe20000010832 */
        /* <DEDUP_REMOVED lines=22> */
[-C--:B------:R-:W-:Y:S01]  /*9d90*/  FFMA.FTZ R41, R41, R31.reuse, -R28 ;  /* 0x0000001f29297223 */ /* 0x080fe2000001081c */
[----:B------:R-:W-:-:S03]  /*9da0*/  FFMA.FTZ R50, R55, R31, -R50 ;  /* 0x0000001f37327223 */ /* 0x000fc60000010832 */
[----:B------:R-:W-:Y:S01]  /*9db0*/  MUFU.EX2 R93, R93 ;  /* 0x0000005d005d7308 */ /* 0x000fe20000000800 */
[----:B----4-:R-:W-:Y:S01]  /*9dc0*/  F2FP.BF16.F32.PACK_AB R69, R90, R103 ;  /* 0x000000675a45723e */ /* 0x010fe200000010ff */
[----:B------:R-:W-:-:S06]  /*9dd0*/  FADD.FTZ R90, R103, R90 ;  /* 0x0000005a675a7221 */ /* 0x000fcc0000010000 */
        /* <DEDUP_REMOVED lines=11> */
[----:B----4-:R-:W-:Y:S01]  /*9e90*/  F2FP.BF16.F32.PACK_AB R5, R60, R93 ;  /* 0x0000005d3c05723e */ /* 0x010fe200000010ff */
[----:B------:R-:W-:-:S03]  /*9ea0*/  FADD.FTZ R93, R93, R86 ;  /* 0x000000565d5d7221 */ /* 0x000fc60000010000 */
[----:B------:R-:W1:Y:S01]  /*9eb0*/  MUFU.EX2 R58, R58 ;  /* 0x0000003a003a7308 */ /* 0x000e620000000800 */
[----:B------:R-:W-:Y:S01]  /*9ec0*/  HMMA.16816.F32.BF16 R68, R68, R6, RZ ;  /* 0x000000064444723c */ /* 0x000fe200000418ff */
[----:B------:R-:W-:Y:S01]  /*9ed0*/  F2FP.BF16.F32.PACK_AB R6, R54, R61 ;  /* 0x0000003d3606723e */ /* 0x000fe200000010ff */
[----:B------:R-:W-:Y:S01]  /*9ee0*/  FADD.FTZ R60, R60, R93 ;  /* 0x0000005d3c3c7221 */ /* 0x000fe20000010000 */
[----:B-----5:R-:W-:-:S04]  /*9ef0*/  F2FP.BF16.F32.PACK_AB R7, R46, R49 ;  /* 0x000000312e07723e */ /* 0x020fc800000010ff */
[----:B------:R-:W-:Y:S03]  /*9f00*/  MUFU.EX2 R66, R66 ;  /* 0x0000004200427308 */ /* 0x000fe60000000800 */
[C---:B--2---:R-:W-:Y:S05]  /*9f10*/  HMMA.16816.F32.BF16 R80, R4.reuse, R12, R80 ;  /* 0x0000000c0450723c */ /* 0x044fea0000041850 */
[----:B------:R-:W2:Y:S03]  /*9f20*/  MUFU.EX2 R95, R95 ;  /* 0x0000005f005f7308 */ /* 0x000ea60000000800 */
[C---:B------:R-:W-:Y:S01]  /*9f30*/  HMMA.16816.F32.BF16 R76, R4.reuse, R14, R76 ;  /* 0x0000000e044c723c */ /* 0x040fe2000004184c */
[----:B------:R-:W4:Y:S04]  /*9f40*/  LDSM.16.MT88.4 R12, [R32+0x3800] ;  /* 0x00380000200c783b */ /* 0x000f280000004200 */
[----:B------:R-:W-:Y:S03]  /*9f50*/  MUFU.EX2 R113, R113 ;  /* 0x0000007100717308 */ /* 0x000fe60000000800 */
[C---:B------:R-:W-:Y:S05]  /*9f60*/  HMMA.16816.F32.BF16 R72, R4.reuse, R8, R72 ;  /* 0x000000080448723c */ /* 0x040fea0000041848 */
[----:B------:R-:W5:Y:S03]  /*9f70*/  MUFU.EX2 R92, R92 ;  /* 0x0000005c005c7308 */ /* 0x000f660000000800 */
[----:B------:R-:W-:Y:S01]  /*9f80*/  HMMA.16816.F32.BF16 R68, R4, R10, R68 ;  /* 0x0000000a0444723c */ /* 0x000fe20000041844 */
[----:B------:R-:W5:Y:S02]  /*9f90*/  LDSM.16.MT88.4 R8, [R133+0x3c00] ;  /* 0x003c00008508783b */ /* 0x000f640000004200 */
[----:B------:R-:W-:-:S02]  /*9fa0*/  F2FP.BF16.F32.PACK_AB R4, R52, R57 ;  /* 0x000000393404723e */ /* 0x000fc400000010ff */
[----:B------:R-:W-:Y:S01]  /*9fb0*/  F2FP.BF16.F32.PACK_AB R6, R48, R53 ;  /* 0x000000353006723e */ /* 0x000fe200000010ff */
[----:B------:R-:W-:Y:S01]  /*9fc0*/  MUFU.EX2 R94, R94 ;  /* 0x0000005e005e7308 */ /* 0x000fe20000000800 */
[----:B-1----:R-:W-:Y:S02]  /*9fd0*/  F2FP.BF16.F32.PACK_AB R5, R58, R91 ;  /* 0x0000005b3a05723e */ /* 0x002fe400000010ff */
[----:B--2---:R-:W-:-:S05]  /*9fe0*/  F2FP.BF16.F32.PACK_AB R7, R95, R66 ;  /* 0x000000425f07723e */ /* 0x004fca00000010ff */
[----:B------:R-:W1:Y:S02]  /*9ff0*/  MUFU.EX2 R111, R111 ;  /* 0x0000006f006f7308 */ /* 0x000e640000000800 */
[C---:B---3--:R-:W-:Y:S06]  /*a000*/  HMMA.16816.F32.BF16 R80, R4.reuse, R16, R80 ;  /* 0x000000100450723c */ /* 0x048fec0000041850 */
[----:B------:R-:W-:Y:S02]  /*a010*/  MUFU.EX2 R123, R123 ;  /* 0x0000007b007b7308 */ /* 0x000fe40000000800 */
[C---:B------:R-:W-:Y:S01]  /*a020*/  HMMA.16816.F32.BF16 R76, R4.reuse, R18, R76 ;  /* 0x00000012044c723c */ /* 0x040fe2000004184c */
[----:B------:R-:W2:Y:S05]  /*a030*/  LDSM.16.MT88.4 R16, [R32+0x3c00] ;  /* 0x003c00002010783b */ /* 0x000eaa0000004200 */
[----:B------:R-:W3:Y:S02]  /*a040*/  MUFU.EX2 R98, R98 ;  /* 0x0000006200627308 */ /* 0x000ee40000000800 */
[C---:B----4-:R-:W-:Y:S06]  /*a050*/  HMMA.16816.F32.BF16 R72, R4.reuse, R12, R72 ;  /* 0x0000000c0448723c */ /* 0x050fec0000041848 */
[----:B------:R-:W-:Y:S02]  /*a060*/  MUFU.EX2 R96, R96 ;  /* 0x0000006000607308 */ /* 0x000fe40000000800 */
[----:B------:R-:W-:Y:S03]  /*a070*/  HMMA.16816.F32.BF16 R68, R4, R14, R68 ;  /* 0x0000000e0444723c */ /* 0x000fe60000041844 */
[----:B------:R-:W-:Y:S01]  /*a080*/  F2FP.BF16.F32.PACK_AB R4, R42, R43 ;  /* 0x0000002b2a04723e */ /* 0x000fe200000010ff */
[----:B------:R-:W4:Y:S01]  /*a090*/  LDSM.16.MT88.4 R12, [R133+0x4000] ;  /* 0x00400000850c783b */ /* 0x000f220000004200 */
[----:B------:R-:W-:-:S02]  /*a0a0*/  F2FP.BF16.F32.PACK_AB R6, R39, R40 ;  /* 0x000000282706723e */ /* 0x000fc400000010ff */
[----:B-----5:R-:W-:Y:S01]  /*a0b0*/  F2FP.BF16.F32.PACK_AB R5, R92, R113 ;  /* 0x000000715c05723e */ /* 0x020fe200000010ff */
[----:B------:R-:W5:Y:S01]  /*a0c0*/  MUFU.EX2 R121, R121 ;  /* 0x0000007900797308 */ /* 0x000f620000000800 */
        /* <DEDUP_REMOVED lines=13> */
[----:B---3--:R-:W-:Y:S02]  /*a1a0*/  F2FP.BF16.F32.PACK_AB R5, R98, R123 ;  /* 0x0000007b6205723e */ /* 0x008fe400000010ff */
[----:B-----5:R-:W-:-:S03]  /*a1b0*/  F2FP.BF16.F32.PACK_AB R7, R121, R96 ;  /* 0x000000607907723e */ /* 0x020fc600000010ff */
[----:B------:R-:W3:Y:S04]  /*a1c0*/  MUFU.EX2 R21, R21 ;  /* 0x0000001500157308 */ /* 0x000ee80000000800 */
[C---:B----4-:R-:W-:Y:S04]  /*a1d0*/  HMMA.16816.F32.BF16 R80, R4.reuse, R12, R80 ;  /* 0x0000000c0450723c */ /* 0x050fe80000041850 */
[----:B------:R-:W-:Y:S04]  /*a1e0*/  MUFU.EX2 R109, R109 ;  /* 0x0000006d006d7308 */ /* 0x000fe80000000800 */
[C---:B------:R-:W-:Y:S01]  /*a1f0*/  HMMA.16816.F32.BF16 R76, R4.reuse, R14, R76 ;  /* 0x0000000e044c723c */ /* 0x040fe2000004184c */
[----:B------:R-:W4:Y:S03]  /*a200*/  LDSM.16.MT88.4 R12, [R32+0x4400] ;  /* 0x00440000200c783b */ /* 0x000f260000004200 */
[----:B------:R-:W-:Y:S04]  /*a210*/  MUFU.EX2 R102, R102 ;  /* 0x0000006600667308 */ /* 0x000fe80000000800 */
[----:B-1----:R-:W-:Y:S03]  /*a220*/  HMMA.16816.F32.BF16 R72, R4, R8, R72 ;  /* 0x000000080448723c */ /* 0x002fe60000041848 */
[----:B------:R-:W-:Y:S01]  /*a230*/  FADD.FTZ R8, R99, R88 ;  /* 0x0000005863087221 */ /* 0x000fe20000010000 */
[----:B------:R-:W-:-:S03]  /*a240*/  FFMA.FTZ R88, R101, R31, -R28 ;  /* 0x0000001f65587223 */ /* 0x000fc6000001081c */
[----:B------:R-:W-:Y:S01]  /*a250*/  FADD.FTZ R97, R97, R8 ;  /* 0x0000000861617221 */ /* 0x000fe20000010000 */
[----:B------:R-:W-:Y:S03]  /*a260*/  HMMA.16816.F32.BF16 R68, R4, R10, R68 ;  /* 0x0000000a0444723c */ /* 0x000fe60000041844 */
[----:B------:R-:W-:Y:S01]  /*a270*/  FADD.FTZ R62, R62, R97 ;  /* 0x000000613e3e7221 */ /* 0x000fe20000010000 */
[----:B------:R-:W-:Y:S01]  /*a280*/  F2FP.BF16.F32.PACK_AB R4, R24, R27 ;  /* 0x0000001b1804723e */ /* 0x000fe200000010ff */
[----:B------:R-:W-:Y:S01]  /*a290*/  MUFU.EX2 R88, R88 ;  /* 0x0000005800587308 */ /* 0x000fe20000000800 */
[----:B------:R-:W-:Y:S01]  /*a2a0*/  F2FP.BF16.F32.PACK_AB R6, R22, R25 ;  /* 0x000000191606723e */ /* 0x000fe200000010ff */
[----:B------:R-:W-:Y:S01]  /*a2b0*/  FADD.FTZ R9, R87, R62 ;  /* 0x0000003e57097221 */ /* 0x000fe20000010000 */
[----:B------:R-:W-:Y:S02]  /*a2c0*/  F2FP.BF16.F32.PACK_AB R5, R100, R125 ;  /* 0x0000007d6405723e */ /* 0x000fe400000010ff */
[----:B------:R-:W-:Y:S01]  /*a2d0*/  F2FP.BF16.F32.PACK_AB R7, R115, R104 ;  /* 0x000000687307723e */ /* 0x000fe200000010ff */
[----:B------:R-:W-:-:S02]  /*a2e0*/  FADD.FTZ R56, R56, R9 ;  /* 0x0000000938387221 */ /* 0x000fc40000010000 */
[----:B------:R-:W1:Y:S01]  /*a2f0*/  LDSM.16.MT88.4 R8, [R133+0x4800] ;  /* 0x004800008508783b */ /* 0x000e620000004200 */
[----:B------:R-:W5:Y:S01]  /*a300*/  MUFU.EX2 R87, R89 ;  /* 0x0000005900577308 */ /* 0x000f620000000800 */
[----:B------:R-:W-:Y:S02]  /*a310*/  FADD.FTZ R61, R61, R56 ;  /* 0x000000383d3d7221 */ /* 0x000fe40000010000 */
[----:B--2---:R-:W-:Y:S03]  /*a320*/  HMMA.16816.F32.BF16 R80, R4, R16, R80 ;  /* 0x000000100450723c */ /* 0x004fe60000041850 */
[----:B------:R-:W-:Y:S01]  /*a330*/  FADD.FTZ R17, R49, R60 ;  /* 0x0000003c31117221 */ /* 0x000fe20000010000 */
[----:B------:R-:W-:-:S03]  /*a340*/  FADD.FTZ R54, R54, R61 ;  /* 0x0000003d36367221 */ /* 0x000fc60000010000 */
[----:B------:R-:W-:Y:S01]  /*a350*/  FADD.FTZ R16, R46, R17 ;  /* 0x000000112e107221 */ /* 0x000fe20000010000 */
[----:B------:R-:W-:Y:S01]  /*a360*/  FADD.FTZ R57, R57, R54 ;  /* 0x0000003639397221 */ /* 0x000fe20000010000 */
[-C--:B------:R-:W-:Y:S01]  /*a370*/  FFMA.FTZ R46, R59, R31.reuse, -R28 ;  /* 0x0000001f3b2e7223 */ /* 0x080fe2000001081c */
[C---:B------:R-:W-:Y:S03]  /*a380*/  HMMA.16816.F32.BF16 R76, R4.reuse, R18, R76 ;  /* 0x00000012044c723c */ /* 0x040fe6000004184c */
[----:B------:R-:W-:Y:S01]  /*a390*/  FADD.FTZ R91, R91, R16 ;  /* 0x000000105b5b7221 */ /* 0x000fe20000010000 */
[----:B------:R-:W-:Y:S01]  /*a3a0*/  FADD.FTZ R52, R52, R57 ;  /* 0x0000003934347221 */ /* 0x000fe20000010000 */
[----:B------:R-:W2:Y:S01]  /*a3b0*/  LDSM.16.MT88.4 R16, [R32+0x4800] ;  /* 0x004800002010783b */ /* 0x000ea20000004200 */
[----:B------:R-:W-:Y:S01]  /*a3c0*/  MUFU.EX2 R49, R63 ;  /* 0x0000003f00317308 */ /* 0x000fe20000000800 */
[----:B------:R-:W-:Y:S01]  /*a3d0*/  FADD.FTZ R91, R58, R91 ;  /* 0x0000005b3a5b7221 */ /* 0x000fe20000010000 */
[C---:B----4-:R-:W-:Y:S03]  /*a3e0*/  HMMA.16816.F32.BF16 R72, R4.reuse, R12, R72 ;  /* 0x0000000c0448723c */ /* 0x050fe60000041848 */
[----:B------:R-:W-:Y:S01]  /*a3f0*/  FADD.FTZ R13, R53, R52 ;  /* 0x00000034350d7221 */ /* 0x000fe20000010000 */
[----:B------:R-:W-:Y:S01]  /*a400*/  FADD.FTZ R12, R66, R91 ;  /* 0x0000005b420c7221 */ /* 0x000fe20000010000 */
[-C--:B------:R-:W-:Y:S01]  /*a410*/  FFMA.FTZ R52, R47, R31.reuse, -R28 ;  /* 0x0000001f2f347223 */ /* 0x080fe2000001081c */
[----:B------:R-:W4:Y:S01]  /*a420*/  MUFU.EX2 R46, R46 ;  /* 0x0000002e002e7308 */ /* 0x000f220000000800 */
[----:B------:R-:W-:Y:S01]  /*a430*/  FADD.FTZ R48, R48, R13 ;  /* 0x0000000d30307221 */ /* 0x000fe20000010000 */
[----:B------:R-:W-:Y:S01]  /*a440*/  FADD.FTZ R12, R95, R12 ;  /* 0x0000000c5f0c7221 */ /* 0x000fe20000010000 */
[----:B------:R-:W-:Y:S03]  /*a450*/  HMMA.16816.F32.BF16 R68, R4, R14, R68 ;  /* 0x0000000e0444723c */ /* 0x000fe60000041844 */
[----:B------:R-:W-:Y:S01]  /*a460*/  FADD.FTZ R47, R43, R48 ;  /* 0x000000302b2f7221 */ /* 0x000fe20000010000 */
[----:B------:R-:W-:Y:S01]  /*a470*/  FADD.FTZ R113, R113, R12 ;  /* 0x0000000c71717221 */ /* 0x000fe20000010000 */
[--C-:B------:R-:W-:Y:S01]  /*a480*/  FFMA.FTZ R48, R45, R31, -R28.reuse ;  /* 0x0000001f2d307223 */ /* 0x100fe2000001081c */
[----:B------:R-:W-:Y:S01]  /*a490*/  F2FP.BF16.F32.PACK_AB R4, R20, R23 ;  /* 0x000000171404723e */ /* 0x000fe200000010ff */
[----:B------:R-:W-:Y:S01]  /*a4a0*/  FADD.FTZ R47, R42, R47 ;  /* 0x0000002f2a2f7221 */ /* 0x000fe20000010000 */
[----:B------:R-:W-:Y:S01]  /*a4b0*/  FADD.FTZ R45, R92, R113 ;  /* 0x000000715c2d7221 */ /* 0x000fe20000010000 */
[----:B---3--:R-:W-:Y:S01]  /*a4c0*/  F2FP.BF16.F32.PACK_AB R6, R34, R21 ;  /* 0x000000152206723e */ /* 0x008fe200000010ff */
[----:B------:R-:W3:Y:S01]  /*a4d0*/  LDSM.16.MT88.4 R12, [R133+0x4c00] ;  /* 0x004c0000850c783b */ /* 0x000ee20000004200 */
[----:B------:R-:W-:Y:S01]  /*a4e0*/  FADD.FTZ R40, R40, R47 ;  /* 0x0000002f28287221 */ /* 0x000fe20000010000 */
[----:B------:R-:W-:Y:S01]  /*a4f0*/  FADD.FTZ R94, R94, R45 ;  /* 0x0000002d5e5e7221 */ /* 0x000fe20000010000 */
[----:B-----5:R-:W-:Y:S01]  /*a500*/  F2FP.BF16.F32.PACK_AB R5, R87, R88 ;  /* 0x000000585705723e */ /* 0x020fe200000010ff */
[----:B------:R-:W-:Y:S01]  /*a510*/  FFMA.FTZ R28, R33, R31, -R28 ;  /* 0x0000001f211c7223 */ /* 0x000fe2000001081c */
[----:B------:R-:W-:Y:S01]  /*a520*/  FADD.FTZ R40, R39, R40 ;  /* 0x0000002827287221 */ /* 0x000fe20000010000 */
[----:B------:R-:W-:Y:S01]  /*a530*/  FADD.FTZ R94, R111, R94 ;  /* 0x0000005e6f5e7221 */ /* 0x000fe20000010000 */
[----:B----4-:R-:W-:Y:S01]  /*a540*/  F2FP.BF16.F32.PACK_AB R7, R46, R49 ;  /* 0x000000312e07723e */ /* 0x010fe200000010ff */
[----:B------:R-:W-:Y:S01]  /*a550*/  MUFU.EX2 R43, R52 ;  /* 0x00000034002b7308 */ /* 0x000fe20000000800 */
[----:B------:R-:W-:Y:S01]  /*a560*/  FADD.FTZ R35, R35, R40 ;  /* 0x0000002823237221 */ /* 0x000fe20000010000 */
[----:B------:R-:W-:-:S03]  /*a570*/  FADD.FTZ R123, R123, R94 ;  /* 0x0000005e7b7b7221 */ /* 0x000fc60000010000 */
[----:B------:R-:W-:Y:S01]  /*a580*/  FADD.FTZ R30, R30, R35 ;  /* 0x000000231e1e7221 */ /* 0x000fe20000010000 */
[----:B------:R-:W-:Y:S01]  /*a590*/  FADD.FTZ R123, R98, R123 ;  /* 0x0000007b627b7221 */ /* 0x000fe20000010000 */
[----:B-1----:R-:W-:Y:S01]  /*a5a0*/  HMMA.16816.F32.BF16 R80, R4, R8, R80 ;  /* 0x000000080450723c */ /* 0x002fe20000041850 */
[----:B------:R-:W1:Y:S02]  /*a5b0*/  MUFU.EX2 R42, R48 ;  /* 0x00000030002a7308 */ /* 0x000e640000000800 */
[----:B------:R-:W-:-:S04]  /*a5c0*/  FADD.FTZ R29, R29, R30 ;  /* 0x0000001e1d1d7221 */ /* 0x000fc80000010000 */
[----:B------:R-:W-:Y:S01]  /*a5d0*/  FADD.FTZ R26, R26, R29 ;  /* 0x0000001d1a1a7221 */ /* 0x000fe20000010000 */
[C---:B--2---:R-:W-:Y:S03]  /*a5e0*/  HMMA.16816.F32.BF16 R72, R4.reuse, R16, R72 ;  /* 0x000000100448723c */ /* 0x044fe60000041848 */
[----:B------:R-:W-:Y:S01]  /*a5f0*/  FADD.FTZ R16, R96, R123 ;  /* 0x0000007b60107221 */ /* 0x000fe20000010000 */
[----:B------:R-:W-:Y:S01]  /*a600*/  FADD.FTZ R27, R27, R26 ;  /* 0x0000001a1b1b7221 */ /* 0x000fe20000010000 */
[----:B------:R-:W2:Y:S02]  /*a610*/  MUFU.EX2 R53, R50 ;  /* 0x0000003200357308 */ /* 0x000ea40000000800 */
[----:B------:R-:W-:Y:S01]  /*a620*/  FADD.FTZ R16, R121, R16 ;  /* 0x0000001079107221 */ /* 0x000fe20000010000 */
[----:B------:R-:W-:Y:S01]  /*a630*/  FADD.FTZ R24, R24, R27 ;  /* 0x0000001b18187221 */ /* 0x000fe20000010000 */
[----:B------:R-:W-:Y:S03]  /*a640*/  HMMA.16816.F32.BF16 R76, R4, R10, R76 ;  /* 0x0000000a044c723c */ /* 0x000fe6000004184c */
[----:B------:R-:W-:Y:S01]  /*a650*/  FADD.FTZ R125, R125, R16 ;  /* 0x000000107d7d7221 */ /* 0x000fe20000010000 */
[----:B------:R-:W4:Y:S01]  /*a660*/  LDSM.16.MT88.4 R8, [R32+0x4c00] ;  /* 0x004c00002008783b */ /* 0x000f220000004200 */
[----:B------:R-:W-:Y:S01]  /*a670*/  FADD.FTZ R25, R25, R24 ;  /* 0x0000001819197221 */ /* 0x000fe20000010000 */
[----:B------:R-:W-:Y:S01]  /*a680*/  MUFU.EX2 R39, R41 ;  /* 0x0000002900277308 */ /* 0x000fe20000000800 */
[----:B------:R-:W-:-:S02]  /*a690*/  FADD.FTZ R125, R100, R125 ;  /* 0x0000007d647d7221 */ /* 0x000fc40000010000 */
[----:B------:R-:W-:Y:S01]  /*a6a0*/  FADD.FTZ R22, R22, R25 ;  /* 0x0000001916167221 */ /* 0x000fe20000010000 */
[----:B------:R-:W-:Y:S03]  /*a6b0*/  HMMA.16816.F32.BF16 R68, R4, R18, R68 ;  /* 0x000000120444723c */ /* 0x000fe60000041844 */
[----:B------:R-:W-:Y:S01]  /*a6c0*/  FADD.FTZ R104, R104, R125 ;  /* 0x0000007d68687221 */ /* 0x000fe20000010000 */
[----:B------:R-:W-:Y:S01]  /*a6d0*/  F2FP.BF16.F32.PACK_AB R4, R109, R44 ;  /* 0x0000002c6d04723e */ /* 0x000fe200000010ff */
[----:B------:R-:W-:Y:S01]  /*a6e0*/  FADD.FTZ R23, R23, R22 ;  /* 0x0000001617177221 */ /* 0x000fe20000010000 */
[----:B------:R-:W5:Y:S01]  /*a6f0*/  MUFU.EX2 R28, R28 ;  /* 0x0000001c001c7308 */ /* 0x000f620000000800 */
[----:B------:R-:W-:Y:S01]  /*a700*/  FADD.FTZ R115, R115, R104 ;  /* 0x0000006873737221 */ /* 0x000fe20000010000 */
[----:B-1----:R-:W-:Y:S01]  /*a710*/  F2FP.BF16.F32.PACK_AB R5, R42, R43 ;  /* 0x0000002b2a05723e */ /* 0x002fe200000010ff */
[----:B------:R-:W-:Y:S01]  /*a720*/  FADD.FTZ R20, R20, R23 ;  /* 0x0000001714147221 */ /* 0x000fe20000010000 */
[----:B--2---:R-:W-:Y:S01]  /*a730*/  F2FP.BF16.F32.PACK_AB R6, R53, R102 ;  /* 0x000000663506723e */ /* 0x004fe200000010ff */
[----:B------:R-:W-:-:S02]  /*a740*/  FADD.FTZ R88, R88, R115 ;  /* 0x0000007358587221 */ /* 0x000fc40000010000 */
[----:B------:R-:W-:Y:S02]  /*a750*/  FADD.FTZ R21, R21, R20 ;  /* 0x0000001415157221 */ /* 0x000fe40000010000 */
[----:B------:R-:W-:Y:S02]  /*a760*/  FADD.FTZ R88, R87, R88 ;  /* 0x0000005857587221 */ /* 0x000fe40000010000 */
[----:B------:R-:W-:Y:S02]  /*a770*/  FADD.FTZ R21, R34, R21 ;  /* 0x0000001522157221 */ /* 0x000fe40000010000 */
[----:B------:R-:W-:Y:S02]  /*a780*/  FADD.FTZ R49, R49, R88 ;  /* 0x0000005831317221 */ /* 0x000fe40000010000 */
[----:B------:R-:W-:Y:S02]  /*a790*/  FADD.FTZ R44, R44, R21 ;  /* 0x000000152c2c7221 */ /* 0x000fe40000010000 */
[----:B------:R-:W-:Y:S01]  /*a7a0*/  FADD.FTZ R46, R46, R49 ;  /* 0x000000312e2e7221 */ /* 0x000fe20000010000 */
[----:B-----5:R-:W-:Y:S01]  /*a7b0*/  F2FP.BF16.F32.PACK_AB R7, R28, R39 ;  /* 0x000000271c07723e */ /* 0x020fe200000010ff */
[----:B------:R-:W-:-:S02]  /*a7c0*/  FADD.FTZ R109, R109, R44 ;  /* 0x0000002c6d6d7221 */ /* 0x000fc40000010000 */
[----:B------:R-:W-:Y:S02]  /*a7d0*/  FADD.FTZ R43, R43, R46 ;  /* 0x0000002e2b2b7221 */ /* 0x000fe40000010000 */
[----:B------:R-:W-:Y:S02]  /*a7e0*/  FADD.FTZ R102, R102, R109 ;  /* 0x0000006d66667221 */ /* 0x000fe40000010000 */
[----:B------:R-:W-:Y:S01]  /*a7f0*/  FADD.FTZ R42, R42, R43 ;  /* 0x0000002b2a2a7221 */ /* 0x000fe20000010000 */
[----:B---3--:R-:W-:Y:S03]  /*a800*/  HMMA.16816.F32.BF16 R80, R4, R12, R80 ;  /* 0x0000000c0450723c */ /* 0x008fe60000041850 */
[----:B------:R-:W-:Y:S01]  /*a810*/  FADD.FTZ R164, R53, R102 ;  /* 0x0000006635a47221 */ /* 0x000fe20000010000 */
[----:B------:R-:W-:-:S04]  /*a820*/  FADD.FTZ R39, R39, R42 ;  /* 0x0000002a27277221 */ /* 0x000fc80000010000 */
[----:B------:R-:W-:Y:S01]  /*a830*/  FADD.FTZ R165, R28, R39 ;  /* 0x000000271ca57221 */ /* 0x000fe20000010000 */
        /* <DEDUP_REMOVED lines=74> */
.L_x_9949:
        /* <DEDUP_REMOVED lines=8> */
.L_x_9950:
[----:B------:R-:W-:Y:S05]  /*ad60*/  BSYNC.RECONVERGENT B0 ;  /* 0x0000000000007941 */ /* 0x000fea0003800200 */
.L_x_9948:
[----:B------:R-:W-:Y:S02]  /*ad70*/  SHF.L.U32 R4, R64, 0x3, RZ ;  /* 0x0000000340047819 */ /* 0x000fe400000006ff */
[-C--:B------:R-:W-:Y:S02]  /*ad80*/  IADD3 R12, P1, PT, R142, R155.reuse, RZ ;  /* 0x0000009b8e0c7210 */ /* 0x080fe40007f3e0ff */
[----:B------:R-:W-:Y:S02]  /*ad90*/  LOP3.LUT R5, R4, 0xc0, RZ, 0xc0, !PT ;  /* 0x000000c004057812 */ /* 0x000fe400078ec0ff */
[----:B------:R-:W-:Y:S02]  /*ada0*/  IADD3.X R13, PT, PT, R143, R148, RZ, P1, !PT ;  /* 0x000000948f0d7210 */ /* 0x000fe40000ffe4ff */
[----:B------:R-:W-:Y:S02]  /*adb0*/  LOP3.LUT R5, R5, 0x18, R64, 0xf8, !PT ;  /* 0x0000001805057812 */ /* 0x000fe400078ef840 */
[----:B------:R-:W-:-:S02]  /*adc0*/  IADD3 R14, P1, PT, R12, R155, RZ ;  /* 0x0000009b0c0e7210 */ /* 0x000fc40007f3e0ff */
[--C-:B------:R-:W-:Y:S02]  /*add0*/  LOP3.LUT R5, R5, 0x18, R4.reuse, 0x78, !PT ;  /* 0x0000001805057812 */ /* 0x100fe400078e7804 */
[-C--:B------:R-:W-:Y:S02]  /*ade0*/  IADD3.X R15, PT, PT, R13, R148.reuse, RZ, P1, !PT ;  /* 0x000000940d0f7210 */ /* 0x080fe40000ffe4ff */
[----:B------:R-:W-:Y:S02]  /*adf0*/  LOP3.LUT R5, R5, 0x1f20, R4, 0xf8, !PT ;  /* 0x00001f2005057812 */ /* 0x000fe400078ef804 */
[----:B------:R-:W-:Y:S02]  /*ae00*/  IADD3 R42, P1, PT, R14, R155, RZ ;  /* 0x0000009b0e2a7210 */ /* 0x000fe40007f3e0ff */
[----:B------:R-:W-:Y:S02]  /*ae10*/  LEA R39, R5, UR6, 0x1 ;  /* 0x0000000605277c11 */ /* 0x000fe4000f8e08ff */
        /* <DEDUP_REMOVED lines=9> */
[----:B------:R-:W-:Y:S01]  /*aeb0*/  IADD3 R67, PT, PT, R65, -0x2, RZ ;  /* 0xfffffffe41437810 */ /* 0x000fe20007ffe0ff */
[----:B------:R-:W-:Y:S02]  /*aec0*/  BSSY.RECONVERGENT B1, `(.L_x_9951) ;  /* 0x0000114000017945 */ /* 0x000fe40003800200 */
[----:B------:R-:W-:Y:S01]  /*aed0*/  LDSM.16.M88.4 R24, [R134] ;  /* 0x000000008618783b */ /* 0x000fe20000000200 */
[----:B------:R-:W-:-:S03]  /*aee0*/  ISETP.GT.AND P1, PT, R67, R138, PT ;  /* 0x0000008a4300720c */ /* 0x000fc60003f24270 */
        /* <DEDUP_REMOVED lines=147> */
[----:B------:R3:W1:Y:S04]  /*b820*/  MUFU.TANH R26, R12 ;  /* 0x0000000c001a7308 */ /* 0x0006680000002400 */
[-C--:B------:R-:W-:Y:S01]  /*b830*/  FMUL.FTZ R18, R20, R40.reuse ;  /* 0x0000002814127220 */ /* 0x080fe20000410000 */
[-C--:B------:R-:W-:Y:S01]  /*b840*/  FMUL.FTZ R20, R21, R40.reuse ;  /* 0x0000002815147220 */ /* 0x080fe20000410000 */
[----:B------:R-:W-:-:S02]  /*b850*/  FMUL.FTZ R14, R23, R40 ;  /* 0x00000028170e7220 */ /* 0x000fc40000410000 */
[----:B------:R-:W1:Y:S08]  /*b860*/  MUFU.TANH R90, R90 ;  /* 0x0000005a005a7308 */ /* 0x000e700000002400 */
[----:B------:R-:W1:Y:S01]  /*b870*/  MUFU.TANH R89, R89 ;  /* 0x0000005900597308 */ /* 0x000e620000002400 */
[----:B---3--:R-:W-:-:S07]  /*b880*/  FMUL.FTZ R12, R22, R40 ;  /* 0x00000028160c7220 */ /* 0x008fce0000410000 */
[----:B------:R-:W3:Y:S08]  /*b890*/  MUFU.TANH R92, R92 ;  /* 0x0000005c005c7308 */ /* 0x000ef00000002400 */
        /* <DEDUP_REMOVED lines=41> */
[----:B-1----:R-:W-:Y:S01]  /*bb30*/  VIADD R32, R32, 0xffffffe ;  /* 0x0ffffffe20207836 */ /* 0x002fe20000000000 */
[----:B------:R-:W-:Y:S02]  /*bb40*/  IABS R13, R15 ;  /* 0x0000000f000d7213 */ /* 0x000fe40000000000 */
[----:B------:R-:W-:-:S03]  /*bb50*/  LOP3.LUT R15, R15, R28, RZ, 0x3c, !PT ;  /* 0x0000001c0f0f7212 */ /* 0x000fc600078e3cff */
[----:B------:R-:W1:Y:S01]  /*bb60*/  F2I.FTZ.U32.TRUNC.NTZ R33, R32 ;  /* 0x0000002000217305 */ /* 0x000e62000021f000 */
[----:B------:R-:W-:Y:S02]  /*bb70*/  ISETP.GE.AND P2, PT, R15, RZ, PT ;  /* 0x000000ff0f00720c */ /* 0x000fe40003f46270 */
[----:B-1----:R-:W-:Y:S01]  /*bb80*/  IADD3 R30, PT, PT, RZ, -R33, RZ ;  /* 0x80000021ff1e7210 */ /* 0x002fe20007ffe0ff */
[----:B------:R-:W-:-:S04]  /*bb90*/  IMAD.MOV.U32 R32, RZ, RZ, RZ ;  /* 0x000000ffff207224 */ /* 0x000fc800078e00ff */
        /* <DEDUP_REMOVED lines=15> */
[----:B------:R-:W3:Y:S01]  /*bc90*/  LD.E.64 R30, desc[UR4][R84.64+0x38] ;  /* 0x00003804541e7980 */ /* 0x000ee2000c101b00 */
        /* <DEDUP_REMOVED lines=28> */
.L_x_9954:
        /* <DEDUP_REMOVED lines=8> */
.L_x_9955:
[----:B------:R-:W-:Y:S05]  /*bee0*/  BSYNC.RECONVERGENT B0 ;  /* 0x0000000000007941 */ /* 0x000fea0003800200 */
.L_x_9953:
        /* <DEDUP_REMOVED lines=17> */
.L_x_9952:
[----:B------:R-:W-:Y:S05]  /*c000*/  BSYNC.RECONVERGENT B1 ;  /* 0x0000000000017941 */ /* 0x000fea0003800200 */
.L_x_9951:
[----:B------:R-:W3:Y:S01]  /*c010*/  LD.E R49, desc[UR4][R84.64+0xdc] ;  /* 0x0000dc0454317980 */ /* 0x000ee2000c101900 */
[----:B------:R-:W-:-:S04]  /*c020*/  IMAD R15, R65, 0x80, R36 ;  /* 0x00000080410f7824 */ /* 0x000fc800078e0224 */
[C---:B-1----:R-:W-:Y:S02]  /*c030*/  VIADD R13, R15.reuse, 0xffffff00 ;  /* 0xffffff000f0d7836 */ /* 0x042fe40000000000 */
[C---:B------:R-:W-:Y:S02]  /*c040*/  VIADD R215, R15.reuse, 0xffffff01 ;  /* 0xffffff010fd77836 */ /* 0x040fe40000000000 */
[----:B--2---:R-:W-:Y:S01]  /*c050*/  VIADD R29, R15, 0xffffff08 ;  /* 0xffffff080f1d7836 */ /* 0x004fe20000000000 */
        /* <DEDUP_REMOVED lines=14> */
[----:B------:R-:W-:Y:S01]  /*c140*/  ISETP.GE.AND P1, PT, R213, R158, PT ;  /* 0x0000009ed500720c */ /* 0x000fe20003f26270 */
[----:B------:R-:W-:Y:S01]  /*c150*/  VIADD R171, R15, 0xffffff29 ;  /* 0xffffff290fab7836 */ /* 0x000fe20000000000 */
        /* <DEDUP_REMOVED lines=98> */
[----:B------:R-:W-:Y:S02]  /*c780*/  FMNMX3.FTZ R22, R2, R211, R209, !PT ;  /* 0x000000d302167276 */ /* 0x000fe400078100d1 */
[----:B------:R-:W-:Y:S02]  /*c790*/  FSEL R181, R102, -INF , !P6 ;  /* 0xff80000066b57808 */ /* 0x000fe40007000000 */
[----:B------:R-:W-:Y:S02]  /*c7a0*/  ISETP.GE.AND P0, PT, R121, R158, PT ;  /* 0x0000009e7900720c */ /* 0x000fe40003f06270 */
[----:B------:R-:W-:Y:S02]  /*c7b0*/  ISETP.GE.AND P6, PT, R125, R157, PT ;  /* 0x0000009d7d00720c */ /* 0x000fe40003fc6270 */
[----:B------:R-:W-:-:S02]  /*c7c0*/  FSEL R41, R104, -INF , P1 ;  /* 0xff80000068297808 */ /* 0x000fc40000800000 */
[----:B------:R-:W-:Y:S02]  /*c7d0*/  ISETP.GE.AND P1, PT, R119, R158, PT ;  /* 0x0000009e7700720c */ /* 0x000fe40003f26270 */
[----:B------:R-:W-:Y:S02]  /*c7e0*/  FSEL R43, R43, -INF , !P5 ;  /* 0xff8000002b2b7808 */ /* 0x000fe40006800000 */
[----:B------:R-:W-:Y:S02]  /*c7f0*/  FMNMX3.FTZ R22, R22, R207, R205, !PT ;  /* 0x000000cf16167276 */ /* 0x000fe400078100cd */
[----:B------:R-:W-:Y:S02]  /*c800*/  ISETP.GE.AND P5, PT, R121, R157, PT ;  /* 0x0000009d7900720c */ /* 0x000fe40003fa6270 */
[----:B------:R-:W-:Y:S02]  /*c810*/  FSEL R105, R105, -INF , P0 ;  /* 0xff80000069697808 */ /* 0x000fe40000000000 */
[----:B------:R-:W-:-:S02]  /*c820*/  FSEL R41, R41, -INF , !P6 ;  /* 0xff80000029297808 */ /* 0x000fc40007000000 */
[-C--:B------:R-:W-:Y:S02]  /*c830*/  ISETP.GE.AND P0, PT, R117, R158.reuse, PT ;  /* 0x0000009e7500720c */ /* 0x080fe40003f06270 */
[----:B------:R-:W-:Y:S02]  /*c840*/  ISETP.GE.AND P6, PT, R119, R157, PT ;  /* 0x0000009d7700720c */ /* 0x000fe40003fc6270 */
[----:B------:R-:W-:Y:S02]  /*c850*/  FSEL R37, R37, -INF , P1 ;  /* 0xff80000025257808 */ /* 0x000fe40000800000 */
[----:B------:R-:W-:Y:S02]  /*c860*/  FMNMX3.FTZ R22, R22, R203, R201, !PT ;  /* 0x000000cb16167276 */ /* 0x000fe400078100c9 */
[----:B------:R-:W-:Y:S02]  /*c870*/  ISETP.GE.AND P1, PT, R115, R158, PT ;  /* 0x0000009e7300720c */ /* 0x000fe40003f26270 */
[----:B------:R-:W-:-:S02]  /*c880*/  FSEL R179, R105, -INF , !P5 ;  /* 0xff80000069b37808 */ /* 0x000fc40006800000 */
[----:B------:R-:W-:Y:S02]  /*c890*/  ISETP.GE.AND P5, PT, R117, R157, PT ;  /* 0x0000009d7500720c */ /* 0x000fe40003fa6270 */
[----:B------:R-:W-:Y:S02]  /*c8a0*/  FSEL R105, R106, -INF , P0 ;  /* 0xff8000006a697808 */ /* 0x000fe40000000000 */
[----:B------:R-:W-:Y:S02]  /*c8b0*/  FSEL R175, R37, -INF , !P6 ;  /* 0xff80000025af7808 */ /* 0x000fe40007000000 */
[----:B------:R-:W-:Y:S02]  /*c8c0*/  ISETP.GE.AND P0, PT, R109, R158, PT ;  /* 0x0000009e6d00720c */ /* 0x000fe40003f06270 */
        /* <DEDUP_REMOVED lines=8> */
[----:B------:R-:W-:Y:S02]  /*c950*/  FSEL R31, R31, -INF , !P6 ;  /* 0xff8000001f1f7808 */ /* 0x000fe40007000000 */
[-C--:B------:R-:W-:Y:S02]  /*c960*/  ISETP.GE.AND P0, PT, R39, R158.reuse, PT ;  /* 0x0000009e2700720c */ /* 0x080fe40003f06270 */
        /* <DEDUP_REMOVED lines=17> */
[-C--:B------:R-:W-:Y:S02]  /*ca80*/  ISETP.GE.AND P0, PT, R215, R156.reuse, PT ;  /* 0x0000009cd700720c */ /* 0x080fe40003f06270 */
        /* <DEDUP_REMOVED lines=25> */
[----:B------:R-:W-:Y:S02]  /*cc20*/  ISETP.GE.AND P0, PT, R173, R156, PT ;  /* 0x0000009cad00720c */ /* 0x000fe40003f06270 */
[----:B------:R-:W-:Y:S02]  /*cc30*/  FSEL R11, R51, -INF , P1 ;  /* 0xff800000330b7808 */ /* 0x000fe40000800000 */
[----:B------:R-:W-:-:S02]  /*cc40*/  FSEL R23, R46, -INF , !P2 ;  /* 0xff8000002e177808 */ /* 0x000fc40005000000 */
[-C--:B------:R-:W-:Y:S02]  /*cc50*/  ISETP.GE.AND P2, PT, R13, R154.reuse, PT ;  /* 0x0000009a0d00720c */ /* 0x080fe40003f46270 */
[----:B------:R-:W-:Y:S02]  /*cc60*/  FSEL R54, R54, -INF , P4 ;  /* 0xff80000036367808 */ /* 0x000fe40002000000 */
[----:B------:R-:W-:Y:S02]  /*cc70*/  FMNMX3.FTZ R16, R22, R43, R41, !PT ;  /* 0x0000002b16107276 */ /* 0x000fe40007810029 */
[----:B------:R-:W-:Y:S02]  /*cc80*/  FSEL R13, R50, -INF , !P5 ;  /* 0xff800000320d7808 */ /* 0x000fe40006800000 */
[----:B------:R-:W-:Y:S02]  /*cc90*/  ISETP.GE.AND P5, PT, R173, R154, PT ;  /* 0x0000009aad00720c */ /* 0x000fe40003fa6270 */
[----:B------:R-:W-:-:S02]  /*cca0*/  FSEL R11, R11, -INF , !P6 ;  /* 0xff8000000b0b7808 */ /* 0x000fc40007000000 */
[----:B------:R-:W-:Y:S02]  /*ccb0*/  FSEL R56, R56, -INF , P0 ;  /* 0xff80000038387808 */ /* 0x000fe40000000000 */
[C---:B------:R-:W-:Y:S02]  /*ccc0*/  ISETP.GE.AND P1, PT, R21.reuse, R156, PT ;  /* 0x0000009c1500720c */ /* 0x040fe40003f26270 */
[----:B------:R-:W-:Y:S02]  /*ccd0*/  ISETP.GE.AND P6, PT, R21, R154, PT ;  /* 0x0000009a1500720c */ /* 0x000fe40003fc6270 */
[----:B------:R-:W-:Y:S02]  /*cce0*/  FSEL R21, R54, -INF , !P2 ;  /* 0xff80000036157808 */ /* 0x000fe40005000000 */
[----:B------:R-:W-:Y:S02]  /*ccf0*/  FMNMX3.FTZ R16, R16, R179, R175, !PT ;  /* 0x000000b310107276 */ /* 0x000fe400078100af */
[----:B------:R-:W-:-:S02]  /*cd00*/  ISETP.GE.AND P4, PT, R27, R156, PT ;  /* 0x0000009c1b00720c */ /* 0x000fc40003f86270 */
[----:B------:R-:W-:Y:S02]  /*cd10*/  ISETP.GE.AND P2, PT, R27, R154, PT ;  /* 0x0000009a1b00720c */ /* 0x000fe40003f46270 */
[----:B------:R-:W-:Y:S02]  /*cd20*/  FSEL R27, R56, -INF , !P5 ;  /* 0xff800000381b7808 */ /* 0x000fe40006800000 */
[C---:B------:R-:W-:Y:S02]  /*cd30*/  ISETP.GE.AND P0, PT, R33.reuse, R156, PT ;  /* 0x0000009c2100720c */ /* 0x040fe40003f06270 */
[----:B------:R-:W-:Y:S02]  /*cd40*/  ISETP.GE.AND P5, PT, R33, R154, PT ;  /* 0x0000009a2100720c */ /* 0x000fe40003fa6270 */
[----:B------:R-:W-:Y:S02]  /*cd50*/  FSEL R33, R57, -INF , P1 ;  /* 0xff80000039217808 */ /* 0x000fe40000800000 */
[----:B------:R-:W-:-:S02]  /*cd60*/  FMNMX3.FTZ R16, R16, R105, R31, !PT ;  /* 0x0000006910107276 */ /* 0x000fc4000781001f */
[-C--:B------:R-:W-:Y:S02]  /*cd70*/  ISETP.GE.AND P1, PT, R171, R156.reuse, PT ;  /* 0x0000009cab00720c */ /* 0x080fe40003f26270 */
[----:B------:R-:W-:Y:S02]  /*cd80*/  FSEL R58, R58, -INF , P4 ;  /* 0xff8000003a3a7808 */ /* 0x000fe40002000000 */
[----:B------:R-:W-:Y:S02]  /*cd90*/  ISETP.GE.AND P4, PT, R169, R156, PT ;  /* 0x0000009ca900720c */ /* 0x000fe40003f86270 */
[----:B------:R-:W-:Y:S02]  /*cda0*/  FSEL R33, R33, -INF , !P6 ;  /* 0xff80000021217808 */ /* 0x000fe40007000000 */
[----:B------:R-:W-:Y:S02]  /*cdb0*/  FMNMX3.FTZ R16, R16, R25, R97, !PT ;  /* 0x0000001910107276 */ /* 0x000fe40007810061 */
[----:B------:R-:W-:-:S02]  /*cdc0*/  ISETP.GE.AND P6, PT, R171, R154, PT ;  /* 0x0000009aab00720c */ /* 0x000fc40003fc6270 */
[----:B------:R-:W-:Y:S02]  /*cdd0*/  FSEL R61, R61, -INF , P0 ;  /* 0xff8000003d3d7808 */ /* 0x000fe40000000000 */
[----:B------:R-:W-:Y:S02]  /*cde0*/  FSEL R62, R62, -INF , P1 ;  /* 0xff8000003e3e7808 */ /* 0x000fe40000800000 */
[----:B------:R-:W-:Y:S02]  /*cdf0*/  FSEL R173, R58, -INF , !P2 ;  /* 0xff8000003aad7808 */ /* 0x000fe40005000000 */
[----:B------:R-:W-:Y:S02]  /*ce00*/  ISETP.GE.AND P1, PT, R163, R156, PT ;  /* 0x0000009ca300720c */ /* 0x000fe40003f26270 */
[----:B------:R-:W-:Y:S02]  /*ce10*/  ISETP.GE.AND P2, PT, R169, R154, PT ;  /* 0x0000009aa900720c */ /* 0x000fe40003f46270 */
[----:B------:R-:W-:-:S02]  /*ce20*/  ISETP.GE.AND P0, PT, R167, R156, PT ;  /* 0x0000009ca700720c */ /* 0x000fc40003f06270 */
[----:B------:R-:W-:Y:S02]  /*ce30*/  FSEL R86, R86, -INF , P4 ;  /* 0xff80000056567808 */ /* 0x000fe40002000000 */
[----:B------:R-:W-:Y:S02]  /*ce40*/  FMNMX3.FTZ R16, R16, R131, R123, !PT ;  /* 0x0000008310107276 */ /* 0x000fe4000781007b */
[----:B------:R-:W-:Y:S02]  /*ce50*/  FSEL R171, R61, -INF , !P5 ;  /* 0xff8000003dab7808 */ /* 0x000fe40006800000 */
[----:B------:R-:W-:Y:S02]  /*ce60*/  FSEL R169, R62, -INF , !P6 ;  /* 0xff8000003ea97808 */ /* 0x000fe40007000000 */
[-C--:B------:R-:W-:Y:S02]  /*ce70*/  ISETP.GE.AND P5, PT, R167, R154.reuse, PT ;  /* 0x0000009aa700720c */ /* 0x080fe40003fa6270 */
[----:B------:R-:W-:-:S02]  /*ce80*/  ISETP.GE.AND P6, PT, R163, R154, PT ;  /* 0x0000009aa300720c */ /* 0x000fc40003fc6270 */
[----:B------:R-:W-:Y:S02]  /*ce90*/  FSEL R90, R90, -INF , P1 ;  /* 0xff8000005a5a7808 */ /* 0x000fe40000800000 */
[----:B------:R-:W-:Y:S02]  /*cea0*/  FSEL R88, R88, -INF , P0 ;  /* 0xff80000058587808 */ /* 0x000fe40000000000 */
[----:B------:R-:W-:Y:S02]  /*ceb0*/  FSEL R167, R86, -INF , !P2 ;  /* 0xff80000056a77808 */ /* 0x000fe40005000000 */
[-C--:B------:R-:W-:Y:S02]  /*cec0*/  ISETP.GE.AND P4, PT, R161, R156.reuse, PT ;  /* 0x0000009ca100720c */ /* 0x080fe40003f86270 */
[-C--:B------:R-:W-:Y:S02]  /*ced0*/  ISETP.GE.AND P2, PT, R159, R156.reuse, PT ;  /* 0x0000009c9f00720c */ /* 0x080fe40003f46270 */
[----:B------:R-:W-:-:S02]  /*cee0*/  ISETP.GE.AND P1, PT, R141, R156, PT ;  /* 0x0000009c8d00720c */ /* 0x000fc40003f26270 */
[----:B------:R-:W-:Y:S02]  /*cef0*/  FMNMX3.FTZ R16, R16, R113, R87, !PT ;  /* 0x0000007110107276 */ /* 0x000fe40007810057 */
[----:B------:R-:W-:Y:S02]  /*cf00*/  ISETP.GE.AND P0, PT, R161, R154, PT ;  /* 0x0000009aa100720c */ /* 0x000fe40003f06270 */
[----:B------:R-:W-:Y:S01]  /*cf10*/  FSEL R161, R90, -INF , !P6 ;  /* 0xff8000005aa17808 */ /* 0x000fe20007000000 */
[----:B------:R-:W1:Y:S01]  /*cf20*/  SHFL.BFLY PT, R37, R16, 0x2, 0x1f ;  /* 0x0c401f0010257f89 */ /* 0x000e6200000e0000 */
[----:B------:R-:W-:Y:S02]  /*cf30*/  FSEL R163, R88, -INF , !P5 ;  /* 0xff80000058a37808 */ /* 0x000fe40006800000 */
[----:B------:R-:W-:Y:S02]  /*cf40*/  ISETP.GE.AND P6, PT, R129, R156, PT ;  /* 0x0000009c8100720c */ /* 0x000fe40003fc6270 */
[----:B------:R-:W-:-:S02]  /*cf50*/  ISETP.GE.AND P5, PT, R159, R154, PT ;  /* 0x0000009a9f00720c */ /* 0x000fc40003fa6270 */
[----:B------:R-:W-:Y:S02]  /*cf60*/  FSEL R89, R89, -INF , P4 ;  /* 0xff80000059597808 */ /* 0x000fe40002000000 */
[----:B------:R-:W-:Y:S02]  /*cf70*/  FSEL R92, R92, -INF , P2 ;  /* 0xff8000005c5c7808 */ /* 0x000fe40001000000 */
[----:B------:R-:W-:Y:S02]  /*cf80*/  FSEL R94, R94, -INF , P1 ;  /* 0xff8000005e5e7808 */ /* 0x000fe40000800000 */
[----:B------:R-:W-:Y:S02]  /*cf90*/  ISETP.GE.AND P4, PT, R141, R154, PT ;  /* 0x0000009a8d00720c */ /* 0x000fe40003f86270 */
[----:B------:R-:W-:Y:S02]  /*cfa0*/  ISETP.GE.AND P1, PT, R127, R156, PT ;  /* 0x0000009c7f00720c */ /* 0x000fe40003f26270 */
[----:B------:R-:W-:-:S02]  /*cfb0*/  ISETP.GE.AND P2, PT, R129, R154, PT ;  /* 0x0000009a8100720c */ /* 0x000fc40003f46270 */
[----:B------:R-:W-:Y:S02]  /*cfc0*/  FSEL R96, R96, -INF , P6 ;  /* 0xff80000060607808 */ /* 0x000fe40003000000 */
[----:B------:R-:W-:Y:S02]  /*cfd0*/  FSEL R141, R92, -INF , !P5 ;  /* 0xff8000005c8d7808 */ /* 0x000fe40006800000 */
[----:B------:R-:W-:Y:S02]  /*cfe0*/  ISETP.GE.AND P5, PT, R127, R154, PT ;  /* 0x0000009a7f00720c */ /* 0x000fe40003fa6270 */
[----:B------:R-:W-:Y:S02]  /*cff0*/  FSEL R129, R94, -INF , !P4 ;  /* 0xff8000005e817808 */ /* 0x000fe40006000000 */
[----:B------:R-:W-:Y:S02]  /*d000*/  FSEL R98, R98, -INF , P1 ;  /* 0xff80000062627808 */ /* 0x000fe40000800000 */
[----:B------:R-:W-:-:S02]  /*d010*/  ISETP.GE.AND P4, PT, R111, R156, PT ;  /* 0x0000009c6f00720c */ /* 0x000fc40003f86270 */
[----:B------:R-:W-:Y:S02]  /*d020*/  FSEL R127, R96, -INF , !P2 ;  /* 0xff800000607f7808 */ /* 0x000fe40005000000 */
[C---:B------:R-:W-:Y:S02]  /*d030*/  ISETP.GE.AND P2, PT, R125.reuse, R156, PT ;  /* 0x0000009c7d00720c */ /* 0x040fe40003f46270 */
[-C--:B------:R-:W-:Y:S02]  /*d040*/  ISETP.GE.AND P1, PT, R125, R154.reuse, PT ;  /* 0x0000009a7d00720c */ /* 0x080fe40003f26270 */
[----:B------:R-:W-:Y:S02]  /*d050*/  FSEL R125, R98, -INF , !P5 ;  /* 0xff800000627d7808 */ /* 0x000fe40006800000 */
[----:B------:R-:W-:Y:S02]  /*d060*/  ISETP.GE.AND P6, PT, R111, R154, PT ;  /* 0x0000009a6f00720c */ /* 0x000fe40003fc6270 */
[----:B------:R-:W-:-:S02]  /*d070*/  ISETP.GE.AND P5, PT, R121, R156, PT ;  /* 0x0000009c7900720c */ /* 0x000fc40003fa6270 */
[----:B------:R-:W-:Y:S02]  /*d080*/  FSEL R99, R99, -INF , P4 ;  /* 0xff80000063637808 */ /* 0x000fe40002000000 */
[----:B------:R-:W-:Y:S02]  /*d090*/  FSEL R100, R100, -INF , P2 ;  /* 0xff80000064647808 */ /* 0x000fe40001000000 */
[----:B------:R-:W-:Y:S02]  /*d0a0*/  ISETP.GE.AND P4, PT, R121, R154, PT ;  /* 0x0000009a7900720c */ /* 0x000fe40003f86270 */
[----:B------:R-:W-:Y:S02]  /*d0b0*/  FSEL R121, R99, -INF , !P6 ;  /* 0xff80000063797808 */ /* 0x000fe40007000000 */
[----:B------:R-:W-:Y:S02]  /*d0c0*/  FSEL R4, R4, -INF , P5 ;  /* 0xff80000004047808 */ /* 0x000fe40002800000 */
[----:B------:R-:W-:-:S02]  /*d0d0*/  ISETP.GE.AND P2, PT, R119, R156, PT ;  /* 0x0000009c7700720c */ /* 0x000fc40003f46270 */
[----:B------:R-:W-:Y:S02]  /*d0e0*/  ISETP.GE.AND P6, PT, R119, R154, PT ;  /* 0x0000009a7700720c */ /* 0x000fe40003fc6270 */
[----:B------:R-:W-:Y:S02]  /*d0f0*/  FSEL R119, R100, -INF , !P1 ;  /* 0xff80000064777808 */ /* 0x000fe40004800000 */
[C---:B------:R-:W-:Y:S02]  /*d100*/  ISETP.GE.AND P1, PT, R117.reuse, R156, PT ;  /* 0x0000009c7500720c */ /* 0x040fe40003f26270 */
[----:B------:R-:W-:Y:S02]  /*d110*/  ISETP.GE.AND P5, PT, R117, R154, PT ;  /* 0x0000009a7500720c */ /* 0x000fe40003fa6270 */
[----:B------:R-:W-:Y:S02]  /*d120*/  FSEL R117, R4, -INF , !P4 ;  /* 0xff80000004757808 */ /* 0x000fe40006000000 */
[----:B------:R-:W-:-:S02]  /*d130*/  FMNMX3.FTZ R4, R0, R29, R103, !PT ;  /* 0x0000001d00047276 */ /* 0x000fc40007810067 */
[----:B-1----:R-:W-:Y:S02]  /*d140*/  FMNMX.FTZ R37, R16, R37, !PT ;  /* 0x0000002510257209 */ /* 0x002fe40007810000 */
[----:B------:R-:W-:Y:S02]  /*d150*/  FMNMX3.FTZ R4, R4, R35, R23, !PT ;  /* 0x0000002304047276 */ /* 0x000fe40007810017 */
[----:B------:R-:W-:Y:S01]  /*d160*/  FSEL R159, R89, -INF , !P0 ;  /* 0xff800000599f7808 */ /* 0x000fe20004000000 */
[----:B------:R-:W1:Y:S01]  /*d170*/  SHFL.BFLY PT, R16, R37, 0x1, 0x1f ;  /* 0x0c201f0025107f89 */ /* 0x000e6200000e0000 */
[----:B------:R-:W-:Y:S02]  /*d180*/  FMNMX3.FTZ R4, R4, R13, R11, !PT ;  /* 0x0000000d04047276 */ /* 0x000fe4000781000b */
[----:B------:R-:W-:Y:S02]  /*d190*/  FSEL R5, R5, -INF , P2 ;  /* 0xff80000005057808 */ /* 0x000fe40001000000 */
[----:B------:R-:W-:-:S02]  /*d1a0*/  FMNMX3.FTZ R4, R4, R21, R27, !PT ;  /* 0x0000001504047276 */ /* 0x000fc4000781001b */
[C---:B------:R-:W-:Y:S02]  /*d1b0*/  ISETP.GE.AND P2, PT, R115.reuse, R156, PT ;  /* 0x0000009c7300720c */ /* 0x040fe40003f46270 */
[----:B------:R-:W-:Y:S02]  /*d1c0*/  FMNMX3.FTZ R4, R4, R33, R173, !PT ;  /* 0x0000002104047276 */ /* 0x000fe400078100ad */
[----:B------:R-:W-:Y:S02]  /*d1d0*/  ISETP.GE.AND P4, PT, R115, R154, PT ;  /* 0x0000009a7300720c */ /* 0x000fe40003f86270 */
[----:B------:R-:W-:Y:S02]  /*d1e0*/  FMNMX3.FTZ R4, R4, R171, R169, !PT ;  /* 0x000000ab04047276 */ /* 0x000fe400078100a9 */
[----:B------:R-:W-:Y:S02]  /*d1f0*/  FSEL R115, R5, -INF , !P6 ;  /* 0xff80000005737808 */ /* 0x000fe40007000000 */
[----:B------:R-:W-:-:S02]  /*d200*/  FMNMX3.FTZ R4, R4, R167, R163, !PT ;  /* 0x000000a704047276 */ /* 0x000fc400078100a3 */
[----:B------:R-:W-:Y:S02]  /*d210*/  FSEL R6, R6, -INF , P1 ;  /* 0xff80000006067808 */ /* 0x000fe40000800000 */
[----:B------:R-:W-:Y:S02]  /*d220*/  FMNMX3.FTZ R4, R4, R161, R159, !PT ;  /* 0x000000a104047276 */ /* 0x000fe4000781009f */
[----:B------:R-:W-:Y:S02]  /*d230*/  ISETP.GE.AND P6, PT, R109, R156, PT ;  /* 0x0000009c6d00720c */ /* 0x000fe40003fc6270 */
[----:B------:R-:W-:Y:S02]  /*d240*/  FMNMX3.FTZ R4, R4, R141, R129, !PT ;  /* 0x0000008d04047276 */ /* 0x000fe40007810081 */
[----:B-1----:R-:W-:Y:S02]  /*d250*/  FMNMX.FTZ R37, R37, R16, !PT ;  /* 0x0000001025257209 */ /* 0x002fe40007810000 */
[----:B------:R-:W-:-:S02]  /*d260*/  ISETP.GE.AND P1, PT, R109, R154, PT ;  /* 0x0000009a6d00720c */ /* 0x000fc40003f26270 */
[----:B------:R-:W-:Y:S01]  /*d270*/  FMNMX3.FTZ R4, R4, R127, R125, !PT ;  /* 0x0000007f04047276 */ /* 0x000fe2000781007d */
[----:B---3--:R-:W-:Y:S01]  /*d280*/  FMUL.FTZ R56, R49, R37 ;  /* 0x0000002531387220 */ /* 0x008fe20000410000 */
[----:B------:R-:W-:Y:S02]  /*d290*/  FSEL R109, R6, -INF , !P5 ;  /* 0xff800000066d7808 */ /* 0x000fe40006800000 */
[----:B------:R-:W-:Y:S02]  /*d2a0*/  ISETP.GE.AND P5, PT, R177, R156, PT ;  /* 0x0000009cb100720c */ /* 0x000fe40003fa6270 */
[----:B------:R-:W-:Y:S02]  /*d2b0*/  FSEL R8, R8, -INF , P6 ;  /* 0xff80000008087808 */ /* 0x000fe40003000000 */
[----:B------:R-:W-:Y:S02]  /*d2c0*/  FSEL R3, R3, -INF , P2 ;  /* 0xff80000003037808 */ /* 0x000fe40001000000 */
[----:B------:R-:W-:-:S02]  /*d2d0*/  FMNMX3.FTZ R4, R4, R121, R119, !PT ;  /* 0x0000007904047276 */ /* 0x000fc40007810077 */
[----:B------:R-:W-:Y:S02]  /*d2e0*/  FSETP.NEU.FTZ.AND P0, PT, R37, -INF , PT ;  /* 0xff8000002500780b */ /* 0x000fe40003f1d000 */
[----:B------:R-:W-:Y:S02]  /*d2f0*/  ISETP.GE.AND P2, PT, R177, R154, PT ;  /* 0x0000009ab100720c */ /* 0x000fe40003f46270 */
[----:B------:R-:W-:Y:S02]  /*d300*/  FSEL R95, R8, -INF , !P1 ;  /* 0xff800000085f7808 */ /* 0x000fe40004800000 */
[----:B------:R-:W-:Y:S02]  /*d310*/  FSEL R7, R7, -INF , P5 ;  /* 0xff80000007077808 */ /* 0x000fe40002800000 */
[----:B------:R-:W-:Y:S02]  /*d320*/  FSEL R101, R3, -INF , !P4 ;  /* 0xff80000003657808 */ /* 0x000fe40006000000 */
[----:B------:R-:W-:-:S02]  /*d330*/  ISETP.GE.AND P1, PT, R19, R156, PT ;  /* 0x0000009c1300720c */ /* 0x000fc40003f26270 */
[-C--:B------:R-:W-:Y:S02]  /*d340*/  ISETP.GE.AND P4, PT, R39, R156.reuse, PT ;  /* 0x0000009c2700720c */ /* 0x080fe40003f86270 */
[----:B------:R-:W-:Y:S02]  /*d350*/  FMNMX3.FTZ R4, R4, R117, R115, !PT ;  /* 0x0000007504047276 */ /* 0x000fe40007810073 */
[----:B------:R-:W-:Y:S02]  /*d360*/  FSEL R56, R56, RZ, P0 ;  /* 0x000000ff38387208 */ /* 0x000fe40000000000 */
[----:B------:R-:W-:Y:S02]  /*d370*/  FSEL R91, R7, -INF , !P2 ;  /* 0xff800000075b7808 */ /* 0x000fe40005000000 */
[----:B------:R-:W-:Y:S01]  /*d380*/  ISETP.GE.AND P2, PT, R17, R156, PT ;  /* 0x0000009c1100720c */ /* 0x000fe20003f46270 */
[-CC-:B------:R-:W-:Y:S01]  /*d390*/  FFMA.FTZ R58, R59, R49.reuse, -R56.reuse ;  /* 0x000000313b3a7223 */ /* 0x180fe20000010838 */
[----:B------:R-:W-:Y:S01]  /*d3a0*/  FSEL R9, R9, -INF , P1 ;  /* 0xff80000009097808 */ /* 0x000fe20000800000 */
[-CC-:B------:R-:W-:Y:S01]  /*d3b0*/  FFMA.FTZ R63, R53, R49.reuse, -R56.reuse ;  /* 0x00000031353f7223 */ /* 0x180fe20000010838 */
[-C--:B------:R-:W-:Y:S01]  /*d3c0*/  ISETP.GE.AND P6, PT, R39, R154.reuse, PT ;  /* 0x0000009a2700720c */ /* 0x080fe20003fc6270 */
[-CC-:B------:R-:W-:Y:S01]  /*d3d0*/  FFMA.FTZ R39, R105, R49.reuse, -R56.reuse ;  /* 0x0000003169277223 */ /* 0x180fe20000010838 */
[----:B------:R-:W-:Y:S01]  /*d3e0*/  ISETP.GE.AND P5, PT, R19, R154, PT ;  /* 0x0000009a1300720c */ /* 0x000fe20003fa6270 */
[-CC-:B------:R-:W-:Y:S01]  /*d3f0*/  FFMA.FTZ R90, R209, R49.reuse, -R56.reuse ;  /* 0x00000031d15a7223 */ /* 0x180fe20000010838 */
[----:B------:R-:W-:Y:S01]  /*d400*/  FSEL R10, R10, -INF , P4 ;  /* 0xff8000000a0a7808 */ /* 0x000fe20002000000 */
[-CC-:B------:R-:W-:Y:S01]  /*d410*/  FFMA.FTZ R107, R207, R49.reuse, -R56.reuse ;  /* 0x00000031cf6b7223 */ /* 0x180fe20000010838 */
[----:B------:R-:W-:Y:S01]  /*d420*/  ISETP.GE.AND P1, PT, R15, R156, PT ;  /* 0x0000009c0f00720c */ /* 0x000fe20003f26270 */
[--C-:B------:R-:W-:Y:S01]  /*d430*/  FFMA.FTZ R66, R205, R49, -R56.reuse ;  /* 0x00000031cd427223 */ /* 0x100fe20000010838 */
[----:B------:R-:W-:Y:S01]  /*d440*/  FMNMX3.FTZ R4, R4, R109, R101, !PT ;  /* 0x0000006d04047276 */ /* 0x000fe20007810065 */
[-CC-:B------:R-:W-:Y:S01]  /*d450*/  FFMA.FTZ R211, R211, R49.reuse, -R56.reuse ;  /* 0x00000031d3d37223 */ /* 0x180fe20000010838 */
[----:B------:R-:W-:Y:S01]  /*d460*/  FSEL R12, R12, -INF , P2 ;  /* 0xff8000000c0c7808 */ /* 0x000fe20001000000 */
[----:B------:R-:W-:Y:S01]  /*d470*/  MUFU.EX2 R90, R90 ;  /* 0x0000005a005a7308 */ /* 0x000fe20000000800 */
[-C--:B------:R-:W-:Y:S01]  /*d480*/  ISETP.GE.AND P4, PT, R17, R154.reuse, PT ;  /* 0x0000009a1100720c */ /* 0x080fe20003f86270 */
[-CC-:B------:R-:W-:Y:S01]  /*d490*/  FFMA.FTZ R99, R203, R49.reuse, -R56.reuse ;  /* 0x00000031cb637223 */ /* 0x180fe20000010838 */
[----:B------:R-:W-:Y:S01]  /*d4a0*/  ISETP.GE.AND P2, PT, R15, R154, PT ;  /* 0x0000009a0f00720c */ /* 0x000fe20003f46270 */
[----:B------:R-:W-:Y:S01]  /*d4b0*/  LDSM.16.MT88.4 R16, [R133+0x3000] ;  /* 0x003000008510783b */ /* 0x000fe20000004200 */
[----:B------:R-:W-:Y:S01]  /*d4c0*/  FSEL R14, R14, -INF , P1 ;  /* 0xff8000000e0e7808 */ /* 0x000fe20000800000 */
[-CC-:B------:R-:W-:Y:S01]  /*d4d0*/  FFMA.FTZ R62, R201, R49.reuse, -R56.reuse ;  /* 0x00000031c93e7223 */ /* 0x180fe20000010838 */
[----:B------:R-:W-:Y:S01]  /*d4e0*/  FSEL R61, R10, -INF , !P6 ;  /* 0xff8000000a3d7808 */ /* 0x000fe20007000000 */
[----:B------:R-:W1:Y:S01]  /*d4f0*/  MUFU.EX2 R111, R211 ;  /* 0x000000d3006f7308 */ /* 0x000e620000000800 */
[----:B------:R-:W-:Y:S01]  /*d500*/  FSEL R59, R9, -INF , !P5 ;  /* 0xff800000093b7808 */ /* 0x000fe20006800000 */
[--C-:B------:R-:W-:Y:S01]  /*d510*/  FFMA.FTZ R93, R199, R49, -R56.reuse ;  /* 0x00000031c75d7223 */ /* 0x100fe20000010838 */
[----:B------:R-:W-:Y:S01]  /*d520*/  FMNMX3.FTZ R4, R4, R95, R91, !PT ;  /* 0x0000005f04047276 */ /* 0x000fe2000781005b */
[-CC-:B------:R-:W-:Y:S01]  /*d530*/  FFMA.FTZ R60, R197, R49.reuse, -R56.reuse ;  /* 0x00000031c53c7223 */ /* 0x180fe20000010838 */
[----:B------:R-:W-:Y:S01]  /*d540*/  FSEL R53, R12, -INF , !P4 ;  /* 0xff8000000c357808 */ /* 0x000fe20006000000 */
[--C-:B------:R-:W-:Y:S01]  /*d550*/  FFMA.FTZ R38, R31, R49, -R56.reuse ;  /* 0x000000311f267223 */ /* 0x100fe20000010838 */
[----:B------:R-:W-:Y:S01]  /*d560*/  FSEL R51, R14, -INF , !P2 ;  /* 0xff8000000e337808 */ /* 0x000fe20005000000 */
[----:B------:R-:W-:Y:S01]  /*d570*/  MUFU.EX2 R107, R107 ;  /* 0x0000006b006b7308 */ /* 0x000fe20000000800 */
[----:B------:R-:W-:Y:S01]  /*d580*/  FMNMX3.FTZ R4, R4, R61, R59, !PT ;  /* 0x0000003d04047276 */ /* 0x000fe2000781003b */
[-CC-:B------:R-:W-:Y:S01]  /*d590*/  FFMA.FTZ R89, R195, R49.reuse, -R56.reuse ;  /* 0x00000031c3597223 */ /* 0x180fe20000010838 */
[----:B------:R-:W-:Y:S01]  /*d5a0*/  FSEL R5, R37, RZ, P0 ;  /* 0x000000ff25057208 */ /* 0x000fe20000000000 */
[--C-:B------:R-:W-:Y:S01]  /*d5b0*/  FFMA.FTZ R54, R193, R49, -R56.reuse ;  /* 0x00000031c1367223 */ /* 0x100fe20000010838 */
[----:B------:R-:W-:Y:S01]  /*d5c0*/  FMNMX3.FTZ R3, R4, R53, R51, !PT ;  /* 0x0000003504037276 */ /* 0x000fe20007810033 */
[-CC-:B------:R-:W-:Y:S01]  /*d5d0*/  FFMA.FTZ R57, R191, R49.reuse, -R56.reuse ;  /* 0x00000031bf397223 */ /* 0x180fe20000010838 */
[--C-:B------:R-:W-:Y:S01]  /*d5e0*/  FFMA.FTZ R52, R189, R49, -R56.reuse ;  /* 0x00000031bd347223 */ /* 0x100fe20000010838 */
[----:B------:R-:W-:Y:S01]  /*d5f0*/  FADD.FTZ R2, R2, -R5 ;  /* 0x8000000502027221 */ /* 0x000fe20000010000 */
[----:B------:R-:W2:Y:S01]  /*d600*/  MUFU.EX2 R66, R66 ;  /* 0x0000004200427308 */ /* 0x000ea20000000800 */
[----:B------:R-:W3:Y:S01]  /*d610*/  SHFL.BFLY PT, R4, R3, 0x2, 0x1f ;  /* 0x0c401f0003047f89 */ /* 0x000ee200000e0000 */
[----:B-1----:R-:W-:Y:S01]  /*d620*/  F2FP.BF16.F32.PACK_AB R8, R90, R111 ;  /* 0x0000006f5a08723e */ /* 0x002fe200000010ff */
[----:B------:R-:W-:Y:S01]  /*d630*/  FMUL.FTZ R2, R49, R2 ;  /* 0x0000000231027220 */ /* 0x000fe20000410000 */
        /* <DEDUP_REMOVED lines=13> */
[----:B--2---:R-:W-:Y:S01]  /*d710*/  F2FP.BF16.F32.PACK_AB R10, R66, R107 ;  /* 0x0000006b420a723e */ /* 0x004fe200000010ff */
[-CC-:B------:R-:W-:Y:S01]  /*d720*/  FFMA.FTZ R98, R131, R49.reuse, -R56.reuse ;  /* 0x0000003183627223 */ /* 0x180fe20000010838 */
[-CC-:B------:R-:W-:Y:S01]  /*d730*/  FFMA.FTZ R123, R123, R49.reuse, -R56.reuse ;  /* 0x000000317b7b7223 */ /* 0x180fe20000010838 */
[----:B------:R-:W-:Y:S01]  /*d740*/  FFMA.FTZ R113, R113, R49, -R56 ;  /* 0x0000003171717223 */ /* 0x000fe20000010838 */
[----:B------:R-:W-:-:S03]  /*d750*/  ISETP.GT.AND P0, PT, R67, R138, PT ;  /* 0x0000008a4300720c */ /* 0x000fc60003f04270 */
[----:B------:R-:W-:Y:S01]  /*d760*/  MUFU.EX2 R62, R62 ;  /* 0x0000003e003e7308 */ /* 0x000fe20000000800 */
[----:B---3--:R-:W-:Y:S01]  /*d770*/  FMNMX.FTZ R4, R3, R4, !PT ;  /* 0x0000000403047209 */ /* 0x008fe20007810000 */
[-C--:B-1----:R-:W-:Y:S01]  /*d780*/  FMUL.FTZ R12, R80, R96.reuse ;  /* 0x00000060500c7220 */ /* 0x082fe20000410000 */
[-CC-:B------:R-:W-:Y:S01]  /*d790*/  FFMA.FTZ R2, R25, R49.reuse, -R56.reuse ;  /* 0x0000003119027223 */ /* 0x180fe20000010838 */
[-C--:B------:R-:W-:Y:S01]  /*d7a0*/  FMUL.FTZ R76, R76, R96.reuse ;  /* 0x000000604c4c7220 */ /* 0x080fe20000410000 */
[-C--:B------:R-:W-:Y:S01]  /*d7b0*/  FMUL.FTZ R77, R77, R96.reuse ;  /* 0x000000604d4d7220 */ /* 0x080fe20000410000 */
[----:B------:R-:W1:Y:S01]  /*d7c0*/  SHFL.BFLY PT, R3, R4, 0x1, 0x1f ;  /* 0x0c201f0004037f89 */ /* 0x000e6200000e0000 */
[-C--:B------:R-:W-:Y:S01]  /*d7d0*/  FMUL.FTZ R28, R72, R96.reuse ;  /* 0x00000060481c7220 */ /* 0x080fe20000410000 */
[----:B------:R-:W-:Y:S01]  /*d7e0*/  MUFU.EX2 R93, R93 ;  /* 0x0000005d005d7308 */ /* 0x000fe20000000800 */
[-C--:B------:R-:W-:Y:S01]  /*d7f0*/  FMUL.FTZ R68, R68, R96.reuse ;  /* 0x0000006044447220 */ /* 0x080fe20000410000 */
[-C--:B------:R-:W-:Y:S01]  /*d800*/  FMUL.FTZ R69, R69, R96.reuse ;  /* 0x0000006045457220 */ /* 0x080fe20000410000 */
[----:B------:R-:W-:Y:S01]  /*d810*/  FFMA.FTZ R111, R164, R96, R111 ;  /* 0x00000060a46f7223 */ /* 0x000fe2000001006f */
[----:B------:R-:W-:Y:S01]  /*d820*/  FFMA.FTZ R56, R87, R49, -R56 ;  /* 0x0000003157387223 */ /* 0x000fe20000010838 */
[----:B------:R-:W-:-:S02]  /*d830*/  @P0 VIADD R65, R65, 0xfffffffd ;  /* 0xfffffffd41410836 */ /* 0x000fc40000000000 */
[----:B------:R-:W-:Y:S01]  /*d840*/  FADD.FTZ R90, R90, R111 ;  /* 0x0000006f5a5a7221 */ /* 0x000fe20000010000 */
[----:B------:R-:W2:Y:S03]  /*d850*/  MUFU.EX2 R60, R60 ;  /* 0x0000003c003c7308 */ /* 0x000ea60000000800 */
[----:B------:R-:W-:-:S04]  /*d860*/  FADD.FTZ R107, R107, R90 ;  /* 0x0000005a6b6b7221 */ /* 0x000fc80000010000 */
[----:B------:R-:W-:Y:S01]  /*d870*/  FADD.FTZ R66, R66, R107 ;  /* 0x0000006b42427221 */ /* 0x000fe20000010000 */
[----:B------:R-:W-:Y:S01]  /*d880*/  MUFU.EX2 R89, R89 ;  /* 0x0000005900597308 */ /* 0x000fe20000000800 */
[----:B-1----:R-:W-:-:S07]  /*d890*/  FMNMX.FTZ R3, R4, R3, !PT ;  /* 0x0000000304037209 */ /* 0x002fce0007810000 */
[----:B------:R-:W-:Y:S01]  /*d8a0*/  MUFU.EX2 R58, R58 ;  /* 0x0000003a003a7308 */ /* 0x000fe20000000800 */
[----:B--2---:R-:W-:Y:S02]  /*d8b0*/  F2FP.BF16.F32.PACK_AB R34, R60, R93 ;  /* 0x0000005d3c22723e */ /* 0x004fe400000010ff */
[----:B------:R-:W-:Y:S01]  /*d8c0*/  FSETP.NEU.FTZ.AND P1, PT, R3, -INF , PT ;  /* 0xff8000000300780b */ /* 0x000fe20003f3d000 */
[----:B------:R-:W-:-:S03]  /*d8d0*/  FMUL.FTZ R46, R49, R3 ;  /* 0x00000003312e7220 */ /* 0x000fc60000410000 */
[----:B------:R-:W-:Y:S01]  /*d8e0*/  FSEL R5, R3, RZ, P1 ;  /* 0x000000ff03057208 */ /* 0x000fe20000800000 */
[----:B------:R-:W-:Y:S01]  /*d8f0*/  MUFU.EX2 R63, R63 ;  /* 0x0000003f003f7308 */ /* 0x000fe20000000800 */
[----:B------:R-:W-:-:S03]  /*d900*/  FSEL R46, R46, RZ, P1 ;  /* 0x000000ff2e2e7208 */ /* 0x000fc60000800000 */
[----:B------:R-:W-:Y:S02]  /*d910*/  FADD.FTZ R0, R0, -R5 ;  /* 0x8000000500007221 */ /* 0x000fe40000010000 */
[-CC-:B------:R-:W-:Y:S01]  /*d920*/  FFMA.FTZ R92, R29, R49.reuse, -R46.reuse ;  /* 0x000000311d5c7223 */ /* 0x180fe2000001082e */
[-CC-:B------:R-:W-:Y:S01]  /*d930*/  FFMA.FTZ R88, R103, R49.reuse, -R46.reuse ;  /* 0x0000003167587223 */ /* 0x180fe2000001082e */
[----:B------:R-:W-:Y:S01]  /*d940*/  FMUL.FTZ R94, R49, R0 ;  /* 0x00000000315e7220 */ /* 0x000fe20000410000 */
[----:B------:R-:W-:Y:S02]  /*d950*/  VIADD R0, R133, 0x3020 ;  /* 0x0000302085007836 */ /* 0x000fe40000000000 */
[-CC-:B------:R-:W-:Y:S01]  /*d960*/  FFMA.FTZ R105, R35, R49.reuse, -R46.reuse ;  /* 0x0000003123697223 */ /* 0x180fe2000001082e */
[----:B------:R-:W-:Y:S02]  /*d970*/  @P3 VIADD R0, R162, 0xffffffe0 ;  /* 0xffffffe0a2003836 */ /* 0x000fe40000000000 */
[-CC-:B------:R-:W-:Y:S01]  /*d980*/  FFMA.FTZ R86, R23, R49.reuse, -R46.reuse ;  /* 0x0000003117567223 */ /* 0x180fe2000001082e */
[----:B------:R-:W-:Y:S01]  /*d990*/  MUFU.EX2 R92, R92 ;  /* 0x0000005c005c7308 */ /* 0x000fe20000000800 */
[-CC-:B------:R-:W-:Y:S01]  /*d9a0*/  FFMA.FTZ R80, R21, R49.reuse, -R46.reuse ;  /* 0x0000003115507223 */ /* 0x180fe2000001082e */
[-CC-:B------:R-:W-:Y:S01]  /*d9b0*/  FFMA.FTZ R103, R13, R49.reuse, -R46.reuse ;  /* 0x000000310d677223 */ /* 0x180fe2000001082e */
[----:B------:R-:W1:Y:S01]  /*d9c0*/  LDSM.16.MT88.4 R4, [R0] ;  /* 0x000000000004783b */ /* 0x000e620000004200 */
[-CC-:B------:R-:W-:Y:S01]  /*d9d0*/  FFMA.FTZ R64, R11, R49.reuse, -R46.reuse ;  /* 0x000000310b407223 */ /* 0x180fe2000001082e */
[-CC-:B------:R-:W-:Y:S01]  /*d9e0*/  FFMA.FTZ R32, R27, R49.reuse, -R46.reuse ;  /* 0x000000311b207223 */ /* 0x180fe2000001082e */
[-C--:B------:R-:W-:Y:S01]  /*d9f0*/  FMUL.FTZ R13, R81, R96.reuse ;  /* 0x00000060510d7220 */ /* 0x080fe20000410000 */
[----:B------:R-:W2:Y:S01]  /*da00*/  LDSM.16.MT88.4 R20, [R133+0x3400] ;  /* 0x003400008514783b */ /* 0x000ea20000004200 */
[----:B------:R-:W3:Y:S01]  /*da10*/  MUFU.EX2 R88, R88 ;  /* 0x0000005800587308 */ /* 0x000ee20000000800 */
[----:B------:R-:W-:Y:S01]  /*da20*/  FMUL.FTZ R29, R73, R96 ;  /* 0x00000060491d7220 */ /* 0x000fe20000410000 */
        /* <DEDUP_REMOVED lines=35> */
[----:B-----5:R-:W-:-:S04]  /*dc60*/  F2FP.BF16.F32.PACK_AB R33, R64, R103 ;  /* 0x000000674021723e */ /* 0x020fc800000010ff */
[----:B------:R3:W5:Y:S01]  /*dc70*/  MUFU.EX2 R77, R32 ;  /* 0x00000020004d7308 */ /* 0x0007620000000800 */
[C---:B-1----:R-:W-:Y:S07]  /*dc80*/  HMMA.16816.F32.BF16 R28, R8.reuse, R4, R28 ;  /* 0x00000004081c723c */ /* 0x042fee000004181c */
[----:B------:R-:W-:Y:S01]  /*dc90*/  MUFU.EX2 R57, R57 ;  /* 0x0000003900397308 */ /* 0x000fe20000000800 */
[----:B------:R-:W-:Y:S01]  /*dca0*/  HMMA.16816.F32.BF16 R8, R8, R6, R68 ;  /* 0x000000060808723c */ /* 0x000fe20000041844 */
[----:B------:R-:W1:Y:S02]  /*dcb0*/  LDSM.16.MT88.4 R4, [R133+0x3800] ;  /* 0x003800008504783b */ /* 0x000e640000004200 */
[-CC-:B------:R-:W-:Y:S01]  /*dcc0*/  FFMA.FTZ R68, R173, R49.reuse, -R46.reuse ;  /* 0x00000031ad447223 */ /* 0x180fe2000001082e */
[-CC-:B------:R-:W-:Y:S01]  /*dcd0*/  FFMA.FTZ R69, R171, R49.reuse, -R46.reuse ;  /* 0x00000031ab457223 */ /* 0x180fe2000001082e */
[----:B------:R-:W-:-:S02]  /*dce0*/  FFMA.FTZ R70, R169, R49, -R46 ;  /* 0x00000031a9467223 */ /* 0x000fc4000001082e */
[----:B------:R4:W-:Y:S01]  /*dcf0*/  MUFU.EX2 R71, R72 ;  /* 0x0000004800477308 */ /* 0x0009e20000000800 */
[----:B---3--:R-:W-:Y:S02]  /*dd00*/  F2FP.BF16.F32.PACK_AB R32, R62, R99 ;  /* 0x000000633e20723e */ /* 0x008fe400000010ff */
[----:B-----5:R-:W-:-:S05]  /*dd10*/  F2FP.BF16.F32.PACK_AB R35, R77, R80 ;  /* 0x000000504d23723e */ /* 0x020fca00000010ff */
[----:B------:R-:W3:Y:S02]  /*dd20*/  MUFU.EX2 R68, R68 ;  /* 0x0000004400447308 */ /* 0x000ee40000000800 */
[C---:B--2---:R-:W-:Y:S06]  /*dd30*/  HMMA.16816.F32.BF16 R12, R32.reuse, R20, R12 ;  /* 0x00000014200c723c */ /* 0x044fec000004180c */
[----:B------:R-:W-:Y:S01]  /*dd40*/  MUFU.EX2 R69, R69 ;  /* 0x0000004500457308 */ /* 0x000fe20000000800 */
[----:B----4-:R-:W-:Y:S01]  /*dd50*/  FFMA.FTZ R72, R163, R49, -R46 ;  /* 0x00000031a3487223 */ /* 0x010fe2000001082e */
[C---:B------:R-:W-:Y:S01]  /*dd60*/  HMMA.16816.F32.BF16 R16, R32.reuse, R22, R16 ;  /* 0x000000162010723c */ /* 0x040fe20000041810 */
[----:B------:R-:W2:Y:S05]  /*dd70*/  LDSM.16.MT88.4 R20, [R0+0x800] ;  /* 0x000800000014783b */ /* 0x000eaa0000004200 */
[----:B------:R-:W4:Y:S02]  /*dd80*/  MUFU.EX2 R70, R70 ;  /* 0x0000004600467308 */ /* 0x000f240000000800 */
[C---:B------:R-:W-:Y:S06]  /*dd90*/  HMMA.16816.F32.BF16 R28, R32.reuse, R24, R28 ;  /* 0x00000018201c723c */ /* 0x040fec000004181c */
[----:B------:R-:W5:Y:S02]  /*dda0*/  MUFU.EX2 R52, R52 ;  /* 0x0000003400347308 */ /* 0x000f640000000800 */
[----:B------:R-:W-:Y:S01]  /*ddb0*/  HMMA.16816.F32.BF16 R24, R32, R26, R8 ;  /* 0x0000001a2018723c */ /* 0x000fe20000041808 */
[----:B------:R-:W5:Y:S02]  /*ddc0*/  LDSM.16.MT88.4 R8, [R133+0x3c00] ;  /* 0x003c00008508783b */ /* 0x000f640000004200 */
[----:B------:R-:W-:-:S02]  /*ddd0*/  F2FP.BF16.F32.PACK_AB R32, R58, R89 ;  /* 0x000000593a20723e */ /* 0x000fc400000010ff */
[----:B------:R-:W-:Y:S02]  /*dde0*/  F2FP.BF16.F32.PACK_AB R34, R54, R63 ;  /* 0x0000003f3622723e */ /* 0x000fe400000010ff */
[----:B---3--:R-:W-:Y:S01]  /*ddf0*/  F2FP.BF16.F32.PACK_AB R33, R68, R71 ;  /* 0x000000474421723e */ /* 0x008fe200000010ff */
[----:B------:R-:W-:Y:S01]  /*de00*/  MUFU.EX2 R55, R55 ;  /* 0x0000003700377308 */ /* 0x000fe20000000800 */
[----:B----4-:R-:W-:-:S07]  /*de10*/  F2FP.BF16.F32.PACK_AB R35, R70, R69 ;  /* 0x000000454623723e */ /* 0x010fce00000010ff */
[C---:B-1----:R-:W-:Y:S01]  /*de20*/  HMMA.16816.F32.BF16 R12, R32.reuse, R4, R12 ;  /* 0x00000004200c723c */ /* 0x042fe2000004180c */
[----:B------:R-:W1:Y:S07]  /*de30*/  MUFU.EX2 R50, R50 ;  /* 0x0000003200327308 */ /* 0x000e6e0000000800 */
[C---:B------:R-:W-:Y:S01]  /*de40*/  HMMA.16816.F32.BF16 R16, R32.reuse, R6, R16 ;  /* 0x000000062010723c */ /* 0x040fe20000041810 */
[----:B------:R-:W-:Y:S01]  /*de50*/  MUFU.EX2 R75, R75 ;  /* 0x0000004b004b7308 */ /* 0x000fe20000000800 */
[----:B------:R-:W3:Y:S06]  /*de60*/  LDSM.16.MT88.4 R4, [R0+0xc00] ;  /* 0x000c00000004783b */ /* 0x000eec0000004200 */
[C---:B--2---:R-:W-:Y:S01]  /*de70*/  HMMA.16816.F32.BF16 R28, R32.reuse, R20, R28 ;  /* 0x00000014201c723c */ /* 0x044fe2000004181c */
[----:B------:R-:W2:Y:S07]  /*de80*/  MUFU.EX2 R72, R72 ;  /* 0x0000004800487308 */ /* 0x000eae0000000800 */
[----:B------:R-:W-:Y:S01]  /*de90*/  HMMA.16816.F32.BF16 R24, R32, R22, R24 ;  /* 0x000000162018723c */ /* 0x000fe20000041818 */
[----:B------:R-:W-:Y:S02]  /*dea0*/  MUFU.EX2 R73, R73 ;  /* 0x0000004900497308 */ /* 0x000fe40000000800 */
[----:B-----5:R-:W-:Y:S01]  /*deb0*/  F2FP.BF16.F32.PACK_AB R32, R52, R57 ;  /* 0x000000393420723e */ /* 0x020fe200000010ff */
[----:B------:R-:W4:Y:S01]  /*dec0*/  LDSM.16.MT88.4 R20, [R133+0x4000] ;  /* 0x004000008514783b */ /* 0x000f220000004200 */
[----:B-1----:R-:W-:-:S04]  /*ded0*/  F2FP.BF16.F32.PACK_AB R34, R50, R55 ;  /* 0x000000373222723e */ /* 0x002fc800000010ff */
        /* <DEDUP_REMOVED lines=26> */
[----:B-1----:R-:W-:Y:S03]  /*e080*/  HMMA.16816.F32.BF16 R28, R32, R8, R28 ;  /* 0x00000008201c723c */ /* 0x002fe6000004181c */
[----:B------:R-:W-:Y:S01]  /*e090*/  FADD.FTZ R8, R88, R165 ;  /* 0x000000a558087221 */ /* 0x000fe20000010000 */
[-CC-:B------:R-:W-:Y:S01]  /*e0a0*/  FFMA.FTZ R88, R109, R49.reuse, -R46.reuse ;  /* 0x000000316d587223 */ /* 0x180fe2000001082e */
[----:B------:R-:W-:-:S02]  /*e0b0*/  FFMA.FTZ R165, R51, R49, -R46 ;  /* 0x0000003133a57223 */ /* 0x000fc4000001082e */
[----:B------:R-:W-:Y:S01]  /*e0c0*/  FADD.FTZ R105, R105, R8 ;  /* 0x0000000869697221 */ /* 0x000fe20000010000 */
[----:B----4-:R-:W-:Y:S01]  /*e0d0*/  F2FP.BF16.F32.PACK_AB R8, R42, R43 ;  /* 0x0000002b2a08723e */ /* 0x010fe200000010ff */
[----:B------:R-:W-:Y:S01]  /*e0e0*/  MUFU.EX2 R121, R121 ;  /* 0x0000007900797308 */ /* 0x000fe20000000800 */
[----:B------:R-:W-:Y:S03]  /*e0f0*/  HMMA.16816.F32.BF16 R24, R32, R10, R24 ;  /* 0x0000000a2018723c */ /* 0x000fe60000041818 */
[----:B------:R-:W-:-:S04]  /*e100*/  FADD.FTZ R86, R86, R105 ;  /* 0x0000006956567221 */ /* 0x000fc80000010000 */
[----:B------:R-:W-:Y:S01]  /*e110*/  FADD.FTZ R103, R103, R86 ;  /* 0x0000005667677221 */ /* 0x000fe20000010000 */
[----:B------:R-:W1:Y:S01]  /*e120*/  MUFU.EX2 R102, R102 ;  /* 0x0000006600667308 */ /* 0x000e620000000800 */
[----:B--2---:R-:W-:Y:S01]  /*e130*/  F2FP.BF16.F32.PACK_AB R10, R40, R41 ;  /* 0x00000029280a723e */ /* 0x004fe200000010ff */
[----:B------:R-:W-:Y:S03]  /*e140*/  HMMA.16816.F32.BF16 R16, R32, R22, R16 ;  /* 0x000000162010723c */ /* 0x000fe60000041810 */
[----:B------:R-:W-:Y:S01]  /*e150*/  FADD.FTZ R33, R99, R66 ;  /* 0x0000004263217221 */ /* 0x000fe20000010000 */
[----:B------:R-:W-:Y:S01]  /*e160*/  FADD.FTZ R103, R64, R103 ;  /* 0x0000006740677221 */ /* 0x000fe20000010000 */
[----:B------:R-:W2:Y:S01]  /*e170*/  LDSM.16.MT88.4 R20, [R0+0x1400] ;  /* 0x001400000014783b */ /* 0x000ea20000004200 */
[----:B------:R-:W-:Y:S02]  /*e180*/  MUFU.EX2 R104, R104 ;  /* 0x0000006800687308 */ /* 0x000fe40000000800 */
[----:B------:R-:W-:-:S04]  /*e190*/  FADD.FTZ R80, R80, R103 ;  /* 0x0000006750507221 */ /* 0x000fc80000010000 */
[----:B------:R-:W-:Y:S02]  /*e1a0*/  FADD.FTZ R80, R77, R80 ;  /* 0x000000504d507221 */ /* 0x000fe40000010000 */
[----:B------:R-:W-:Y:S01]  /*e1b0*/  LDSM.16.MT88.4 R76, [R133+0x4c00] ;  /* 0x004c0000854c783b */ /* 0x000fe20000004200 */
[----:B------:R-:W4:Y:S01]  /*e1c0*/  MUFU.EX2 R115, R115 ;  /* 0x0000007300737308 */ /* 0x000f220000000800 */
[----:B-1----:R-:W-:Y:S01]  /*e1d0*/  F2FP.BF16.F32.PACK_AB R9, R102, R121 ;  /* 0x000000796609723e */ /* 0x002fe200000010ff */
[----:B------:R-:W-:-:S04]  /*e1e0*/  FADD.FTZ R71, R71, R80 ;  /* 0x0000005047477221 */ /* 0x000fc80000010000 */
[----:B------:R-:W-:Y:S02]  /*e1f0*/  FADD.FTZ R68, R68, R71 ;  /* 0x0000004744447221 */ /* 0x000fe40000010000 */
[----:B------:R-:W-:Y:S02]  /*e200*/  MUFU.EX2 R39, R39 ;  /* 0x0000002700277308 */ /* 0x000fe40000000800 */
[----:B------:R-:W-:-:S04]  /*e210*/  FADD.FTZ R69, R69, R68 ;  /* 0x0000004445457221 */ /* 0x000fc80000010000 */
[----:B------:R-:W-:Y:S02]  /*e220*/  FADD.FTZ R70, R70, R69 ;  /* 0x0000004546467221 */ /* 0x000fe40000010000 */
[----:B------:R-:W1:Y:S01]  /*e230*/  MUFU.EX2 R38, R38 ;  /* 0x0000002600267308 */ /* 0x000e620000000800 */
[----:B----4-:R-:W-:Y:S01]  /*e240*/  F2FP.BF16.F32.PACK_AB R11, R115, R104 ;  /* 0x00000068730b723e */ /* 0x010fe200000010ff */
[----:B------:R-:W-:-:S04]  /*e250*/  FADD.FTZ R75, R75, R70 ;  /* 0x000000464b4b7221 */ /* 0x000fc80000010000 */
[----:B------:R-:W-:Y:S02]  /*e260*/  FADD.FTZ R72, R72, R75 ;  /* 0x0000004b48487221 */ /* 0x000fe40000010000 */
[C---:B---3--:R-:W-:Y:S05]  /*e270*/  HMMA.16816.F32.BF16 R12, R8.reuse, R4, R12 ;  /* 0x00000004080c723c */ /* 0x048fea000004180c */
[----:B------:R-:W-:Y:S01]  /*e280*/  FADD.FTZ R4, R62, R33 ;  /* 0x000000213e047221 */ /* 0x000fe20000010000 */
[----:B------:R-:W-:Y:S01]  /*e290*/  FADD.FTZ R73, R73, R72 ;  /* 0x0000004849497221 */ /* 0x000fe20000010000 */
[----:B------:R-:W3:Y:S01]  /*e2a0*/  LDSM.16.MT88.4 R32, [R133+0x4800] ;  /* 0x004800008520783b */ /* 0x000ee20000004200 */
[----:B------:R-:W-:Y:S01]  /*e2b0*/  FFMA.FTZ R62, R95, R49, -R46 ;  /* 0x000000315f3e7223 */ /* 0x000fe2000001082e */
[----:B------:R-:W-:Y:S01]  /*e2c0*/  FADD.FTZ R93, R93, R4 ;  /* 0x000000045d5d7221 */ /* 0x000fe20000010000 */
[----:B------:R-:W-:Y:S01]  /*e2d0*/  FADD.FTZ R74, R74, R73 ;  /* 0x000000494a4a7221 */ /* 0x000fe20000010000 */
[----:B------:R-:W-:Y:S01]  /*e2e0*/  MUFU.EX2 R2, R2 ;  /* 0x0000000200027308 */ /* 0x000fe20000000800 */
[----:B------:R-:W-:Y:S03]  /*e2f0*/  HMMA.16816.F32.BF16 R16, R8, R6, R16 ;  /* 0x000000060810723c */ /* 0x000fe60000041810 */
[----:B------:R-:W-:Y:S01]  /*e300*/  FADD.FTZ R60, R60, R93 ;  /* 0x0000005d3c3c7221 */ /* 0x000fe20000010000 */
[----:B------:R-:W4:Y:S01]  /*e310*/  LDSM.16.MT88.4 R4, [R0+0x1800] ;  /* 0x001800000004783b */ /* 0x000f220000004200 */
[----:B------:R-:W-:-:S02]  /*e320*/  FADD.FTZ R83, R83, R74 ;  /* 0x0000004a53537221 */ /* 0x000fc40000010000 */
[----:B------:R-:W-:Y:S02]  /*e330*/  FADD.FTZ R89, R89, R60 ;  /* 0x0000003c59597221 */ /* 0x000fe40000010000 */
[----:B------:R-:W-:Y:S01]  /*e340*/  FADD.FTZ R82, R82, R83 ;  /* 0x0000005352527221 */ /* 0x000fe20000010000 */
[----:B--2---:R-:W-:Y:S03]  /*e350*/  HMMA.16816.F32.BF16 R28, R8, R20, R28 ;  /* 0x00000014081c723c */ /* 0x004fe6000004181c */
[----:B------:R-:W-:Y:S01]  /*e360*/  FADD.FTZ R58, R58, R89 ;  /* 0x000000593a3a7221 */ /* 0x000fe20000010000 */
[----:B------:R-:W2:Y:S01]  /*e370*/  MUFU.EX2 R97, R97 ;  /* 0x0000006100617308 */ /* 0x000ea20000000800 */
[----:B------:R-:W-:Y:S01]  /*e380*/  FADD.FTZ R81, R81, R82 ;  /* 0x0000005251517221 */ /* 0x000fe20000010000 */
[----:B------:R-:W-:Y:S01]  /*e390*/  FFMA.FTZ R20, R59, R49, -R46 ;  /* 0x000000313b147223 */ /* 0x000fe2000001082e */
[----:B------:R-:W-:-:S02]  /*e3a0*/  FADD.FTZ R71, R63, R58 ;  /* 0x0000003a3f477221 */ /* 0x000fc40000010000 */
[----:B------:R-:W-:Y:S01]  /*e3b0*/  FADD.FTZ R100, R100, R81 ;  /* 0x0000005164647221 */ /* 0x000fe20000010000 */
[----:B------:R-:W-:Y:S03]  /*e3c0*/  HMMA.16816.F32.BF16 R24, R8, R22, R24 ;  /* 0x000000160818723c */ /* 0x000fe60000041818 */
[----:B------:R-:W-:Y:S01]  /*e3d0*/  FADD.FTZ R54, R54, R71 ;  /* 0x0000004736367221 */ /* 0x000fe20000010000 */
[----:B------:R-:W-:Y:S01]  /*e3e0*/  MUFU.EX2 R88, R88 ;  /* 0x0000005800587308 */ /* 0x000fe20000000800 */
[----:B------:R5:W4:Y:S01]  /*e3f0*/  LDSM.16.MT88.4 R68, [R0+0x1c00] ;  /* 0x001c00000044783b */ /* 0x000b220000004200 */
[----:B------:R-:W-:Y:S01]  /*e400*/  FADD.FTZ R121, R121, R100 ;  /* 0x0000006479797221 */ /* 0x000fe20000010000 */
[----:B------:R-:W-:Y:S01]  /*e410*/  FADD.FTZ R57, R57, R54 ;  /* 0x0000003639397221 */ /* 0x000fe20000010000 */
[-CC-:B------:R-:W-:Y:S01]  /*e420*/  FFMA.FTZ R23, R61, R49.reuse, -R46.reuse ;  /* 0x000000313d177223 */ /* 0x180fe2000001082e */
[----:B------:R-:W-:Y:S01]  /*e430*/  FFMA.FTZ R22, R53, R49, -R46 ;  /* 0x0000003135167223 */ /* 0x000fe2000001082e */
[----:B------:R-:W-:Y:S01]  /*e440*/  FADD.FTZ R121, R102, R121 ;  /* 0x0000007966797221 */ /* 0x000fe20000010000 */
[----:B------:R-:W-:Y:S01]  /*e450*/  FADD.FTZ R52, R52, R57 ;  /* 0x0000003934347221 */ /* 0x000fe20000010000 */
[----:B------:R-:W3:Y:S01]  /*e460*/  MUFU.EX2 R99, R101 ;  /* 0x0000006500637308 */ /* 0x000ee20000000800 */
[----:B-1----:R-:W-:Y:S01]  /*e470*/  F2FP.BF16.F32.PACK_AB R8, R38, R39 ;  /* 0x000000272608723e */ /* 0x002fe200000010ff */
[----:B------:R-:W-:Y:S01]  /*e480*/  FADD.FTZ R104, R104, R121 ;  /* 0x0000007968687221 */ /* 0x000fe20000010000 */
[----:B------:R-:W-:Y:S01]  /*e490*/  FADD.FTZ R55, R55, R52 ;  /* 0x0000003437377221 */ /* 0x000fe20000010000 */
[----:B--2---:R-:W-:-:S02]  /*e4a0*/  F2FP.BF16.F32.PACK_AB R10, R97, R2 ;  /* 0x00000002610a723e */ /* 0x004fc400000010ff */
[----:B------:R-:W-:Y:S01]  /*e4b0*/  FADD.FTZ R115, R115, R104 ;  /* 0x0000006873737221 */ /* 0x000fe20000010000 */
[----:B------:R-:W-:Y:S01]  /*e4c0*/  FADD.FTZ R55, R50, R55 ;  /* 0x0000003732377221 */ /* 0x000fe20000010000 */
[----:B------:R-:W-:Y:S03]  /*e4d0*/  MUFU.EX2 R62, R62 ;  /* 0x0000003e003e7308 */ /* 0x000fe60000000800 */
[----:B------:R-:W-:-:S04]  /*e4e0*/  FADD.FTZ R48, R48, R55 ;  /* 0x0000003730307221 */ /* 0x000fc80000010000 */
[----:B------:R-:W-:Y:S01]  /*e4f0*/  FADD.FTZ R48, R47, R48 ;  /* 0x000000302f307221 */ /* 0x000fe20000010000 */
[----:B------:R-:W1:Y:S01]  /*e500*/  MUFU.EX2 R21, R91 ;  /* 0x0000005b00157308 */ /* 0x000e620000000800 */
[----:B---3--:R-:W-:Y:S01]  /*e510*/  F2FP.BF16.F32.PACK_AB R9, R99, R88 ;  /* 0x000000586309723e */ /* 0x008fe200000010ff */
[----:B------:R-:W-:Y:S01]  /*e520*/  FADD.FTZ R88, R88, R115 ;  /* 0x0000007358587221 */ /* 0x000fe20000010000 */
[----:B------:R-:W-:Y:S01]  /*e530*/  FADD.FTZ R45, R45, R48 ;  /* 0x000000302d2d7221 */ /* 0x000fe20000010000 */
[----:B-----5:R-:W-:Y:S02]  /*e540*/  IMAD.MOV.U32 R0, RZ, RZ, R3 ;  /* 0x000000ffff007224 */ /* 0x020fe400078e0003 */
[----:B------:R-:W-:Y:S01]  /*e550*/  FADD.FTZ R99, R99, R88 ;  /* 0x0000005863637221 */ /* 0x000fe20000010000 */
[----:B------:R-:W-:Y:S01]  /*e560*/  FADD.FTZ R44, R44, R45 ;  /* 0x0000002d2c2c7221 */ /* 0x000fe20000010000 */
[----:B------:R-:W-:Y:S01]  /*e570*/  MUFU.EX2 R98, R98 ;  /* 0x0000006200627308 */ /* 0x000fe20000000800 */
[----:B------:R-:W-:-:S02]  /*e580*/  @P0 IMAD.MOV.U32 R0, RZ, RZ, R3 ;  /* 0x000000ffff000224 */ /* 0x000fc400078e0003 */
[----:B------:R-:W-:-:S04]  /*e590*/  FADD.FTZ R43, R43, R44 ;  /* 0x0000002c2b2b7221 */ /* 0x000fc80000010000 */
        /* <DEDUP_REMOVED lines=8> */
[----:B------:R-:W-:Y:S03]  /*e620*/  HMMA.16816.F32.BF16 R12, R8, R32, R12 ;  /* 0x00000020080c723c */ /* 0x000fe6000004180c */
[----:B------:R-:W-:-:S04]  /*e630*/  FADD.FTZ R39, R39, R40 ;  /* 0x0000002827277221 */ /* 0x000fc80000010000 */
[----:B------:R-:W-:Y:S01]  /*e640*/  FADD.FTZ R39, R38, R39 ;  /* 0x0000002726277221 */ /* 0x000fe20000010000 */
[----:B------:R-:W1:Y:S01]  /*e650*/  MUFU.EX2 R20, R20 ;  /* 0x0000001400147308 */ /* 0x000e620000000800 */
[----:B----4-:R-:W-:Y:S03]  /*e660*/  HMMA.16816.F32.BF16 R28, R8, R4, R28 ;  /* 0x00000004081c723c */ /* 0x010fe6000004181c */
[----:B--2---:R-:W-:Y:S01]  /*e670*/  F2FP.BF16.F32.PACK_AB R4, R123, R98 ;  /* 0x000000627b04723e */ /* 0x004fe200000010ff */
[----:B------:R-:W-:-:S04]  /*e680*/  FADD.FTZ R2, R2, R39 ;  /* 0x0000002702027221 */ /* 0x000fc80000010000 */
[----:B------:R-:W-:Y:S01]  /*e690*/  FADD.FTZ R97, R97, R2 ;  /* 0x0000000261617221 */ /* 0x000fe20000010000 */
[----:B------:R-:W-:Y:S01]  /*e6a0*/  MUFU.EX2 R92, R113 ;  /* 0x00000071005c7308 */ /* 0x000fe20000000800 */
[----:B------:R-:W-:Y:S03]  /*e6b0*/  HMMA.16816.F32.BF16 R16, R8, R34, R16 ;  /* 0x000000220810723c */ /* 0x000fe60000041810 */
[----:B------:R-:W-:Y:S02]  /*e6c0*/  IMAD.MOV.U32 R2, RZ, RZ, R37 ;  /* 0x000000ffff027224 */ /* 0x000fe400078e0025 */
[----:B------:R-:W-:Y:S01]  /*e6d0*/  FADD.FTZ R98, R98, R97 ;  /* 0x0000006162627221 */ /* 0x000fe20000010000 */
[----:B------:R-:W-:-:S03]  /*e6e0*/  @P0 IMAD.MOV.U32 R2, RZ, RZ, R37 ;  /* 0x000000ffff020224 */ /* 0x000fc600078e0025 */
[----:B------:R-:W-:Y:S01]  /*e6f0*/  FADD.FTZ R123, R123, R98 ;  /* 0x000000627b7b7221 */ /* 0x000fe20000010000 */
[----:B------:R-:W2:Y:S01]  /*e700*/  MUFU.EX2 R63, R56 ;  /* 0x00000038003f7308 */ /* 0x000ea20000000800 */
[----:B------:R-:W-:Y:S03]  /*e710*/  HMMA.16816.F32.BF16 R24, R8, R6, R24 ;  /* 0x000000060818723c */ /* 0x000fe60000041818 */
        /* <DEDUP_REMOVED lines=17> */
.L_x_9947:
[----:B------:R-:W-:-:S07]  /*e830*/  IADD3 R65, PT, PT, R67, -0x1, RZ ;  /* 0xffffffff43417810 */ /* 0x000fce0007ffe0ff */
.L_x_9956:
[----:B------:R-:W-:Y:S05]  /*e840*/  BSYNC B2 ;  /* 0x0000000000027941 */ /* 0x000fea0003800000 */
.L_x_9946:
[----:B------:R-:W-:-:S13]  /*e850*/  ISETP.GE.AND P0, PT, R65, R138, PT ;  /* 0x0000008a4100720c */ /* 0x000fda0003f06270 */
[----:B------:R-:W-:Y:S05]  /*e860*/  @!P0 BRA `(.L_x_9957) ;  /* 0x0000004000548947 */ /* 0x000fea0003800000 */
[C---:B------:R-:W-:Y:S01]  /*e870*/  IMAD.SHL.U32 R3, R65.reuse, 0x80, RZ ;  /* 0x0000008041037824 */ /* 0x040fe200078e00ff */
[----:B------:R-:W-:Y:S01]  /*e880*/  ISETP.NE.U32.AND P3, PT, R152, RZ, PT ;  /* 0x000000ff9800720c */ /* 0x000fe20003f65070 */
[----:B------:R-:W-:Y:S01]  /*e890*/  IMAD.MOV.U32 R87, RZ, RZ, R0 ;  /* 0x000000ffff577224 */ /* 0x000fe200078e0000 */
[----:B------:R-:W-:Y:S01]  /*e8a0*/  MOV R86, R2 ;  /* 0x0000000200567202 */ /* 0x000fe20000000f00 */
[----:B------:R-:W-:Y:S01]  /*e8b0*/  VIADD R161, R65, 0x1 ;  /* 0x0000000141a17836 */ /* 0x000fe20000000000 */
[----:B------:R-:W-:Y:S01]  /*e8c0*/  ISETP.NE.AND.EX P3, PT, R153, RZ, PT, P3 ;  /* 0x000000ff9900720c */ /* 0x000fe20003f65330 */
[----:B------:R-:W-:Y:S01]  /*e8d0*/  VIADD R160, R3, 0x80 ;  /* 0x0000008003a07836 */ /* 0x000fe20000000000 */
[----:B------:R-:W-:Y:S02]  /*e8e0*/  IADD3 R159, PT, PT, R133, 0x3020, RZ ;  /* 0x00003020859f7810 */ /* 0x000fe40007ffe0ff */
[----:B------:R-:W-:-:S09]  /*e8f0*/  LOP3.LUT R163, R3, 0x40, R36, 0xfe, !PT ;  /* 0x0000004003a37812 */ /* 0x000fd200078efe24 */
.L_x_9964:
        /* <DEDUP_REMOVED lines=78> */
.L_x_9959:
[----:B------:R-:W-:Y:S05]  /*ede0*/  BSYNC.RECONVERGENT B0 ;  /* 0x0000000000007941 */ /* 0x000fea0003800200 */
.L_x_9958:
        /* <DEDUP_REMOVED lines=9> */
[----:B------:R-:W-:Y:S02]  /*ee80*/  LOP3.LUT R91, R89, 0xc0, RZ, 0xc0, !PT ;  /* 0x000000c0595b7812 */ /* 0x000fe400078ec0ff */
[----:B------:R-:W-:Y:S02]  /*ee90*/  IADD3 R172, P0, PT, R170, R155, RZ ;  /* 0x0000009baaac7210 */ /* 0x000fe40007f1e0ff */
[----:B------:R-:W-:Y:S02]  /*eea0*/  LOP3.LUT R88, R135, 0x100, RZ, 0xc0, !PT ;  /* 0x0000010087587812 */ /* 0x000fe400078ec0ff */
[----:B------:R-:W-:Y:S02]  /*eeb0*/  IADD3.X R173, PT, PT, R171, R148, RZ, P0, !PT ;  /* 0x00000094abad7210 */ /* 0x000fe400007fe4ff */
[----:B------:R-:W-:Y:S02]  /*eec0*/  LOP3.LUT R89, R88, 0x20, R89, 0xf8, !PT ;  /* 0x0000002058597812 */ /* 0x000fe400078ef859 */
[--C-:B------:R-:W-:Y:S02]  /*eed0*/  LOP3.LUT R88, R91, 0x8, R0.reuse, 0xf8, !PT ;  /* 0x000000085b587812 */ /* 0x100fe400078ef800 */
[C---:B------:R-:W-:Y:S01]  /*eee0*/  SHF.L.U32 R166, R0.reuse, 0x3, RZ ;  /* 0x0000000300a67819 */ /* 0x040fe200000006ff */
[----:B-1----:R-:W-:Y:S01]  /*eef0*/  ULEA UR6, UR7, UR9, 0x18 ;  /* 0x0000000907067291 */ /* 0x002fe2000f8ec0ff */
[----:B------:R-:W-:Y:S02]  /*ef00*/  SHF.L.U32 R132, R0, 0x2, RZ ;  /* 0x0000000200847819 */ /* 0x000fe400000006ff */
[----:B------:R-:W-:Y:S02]  /*ef10*/  LOP3.LUT R141, R166, 0xc0, RZ, 0xc0, !PT ;  /* 0x000000c0a68d7812 */ /* 0x000fe400078ec0ff */
[----:B------:R-:W-:Y:S02]  /*ef20*/  LOP3.LUT R3, R132, 0x18, RZ, 0xc0, !PT ;  /* 0x0000001884037812 */ /* 0x000fe400078ec0ff */
[----:B------:R-:W-:Y:S02]  /*ef30*/  LOP3.LUT R141, R141, 0x18, R0, 0xf8, !PT ;  /* 0x000000188d8d7812 */ /* 0x000fe400078ef800 */
[----:B------:R-:W-:Y:S02]  /*ef40*/  LOP3.LUT R3, R89, R88, R3, 0xf6, !PT ;  /* 0x0000005859037212 */ /* 0x000fe400078ef603 */
[--C-:B------:R-:W-:Y:S02]  /*ef50*/  LOP3.LUT R141, R141, 0x18, R166.reuse, 0x78, !PT ;  /* 0x000000188d8d7812 */ /* 0x100fe400078e78a6 */
[----:B------:R-:W-:Y:S02]  /*ef60*/  LEA R2, R3, UR6, 0x1 ;  /* 0x0000000603027c11 */ /* 0x000fe4000f8e08ff */
[----:B------:R-:W-:Y:S02]  /*ef70*/  LOP3.LUT R141, R141, 0x1f20, R166, 0xf8, !PT ;  /* 0x00001f208d8d7812 */ /* 0x000fe400078ef8a6 */
[----:B------:R-:W-:Y:S02]  /*ef80*/  LOP3.LUT P2, RZ, R0, 0x4, RZ, 0xc0, !PT ;  /* 0x0000000400ff7812 */ /* 0x000fe4000784c0ff */
[----:B------:R-:W-:Y:S02]  /*ef90*/  LEA R166, R141, UR6, 0x1 ;  /* 0x000000068da67c11 */ /* 0x000fe4000f8e08ff */
[----:B------:R-:W-:Y:S02]  /*efa0*/  MOV R3, 0x20 ;  /* 0x0000002000037802 */ /* 0x000fe40000000f00 */
[----:B------:R-:W-:Y:S01]  /*efb0*/  IADD3 R161, PT, PT, R161, -0x1, RZ ;  /* 0xffffffffa1a17810 */ /* 0x000fe20007ffe0ff */
[----:B------:R-:W-:Y:S01]  /*efc0*/  @!PT LDS RZ, [RZ] ;  /* 0x00000000fffff984 */ /* 0x000fe20000000800 */
[----:B------:R-:W-:Y:S01]  /*efd0*/  @!PT LDS RZ, [RZ] ;  /* 0x00000000fffff984 */ /* 0x000fe20000000800 */
[----:B------:R-:W-:Y:S01]  /*efe0*/  @!PT LDS RZ, [RZ] ;  /* 0x00000000fffff984 */ /* 0x000fe20000000800 */
[----:B------:R-:W-:Y:S01]  /*eff0*/  LDGSTS.E.BYPASS.LTC128B.128 [R166+0x3000], desc[UR4][R142.64] ;  /* 0x030000008ea67fae */ /* 0x000fe2000b981a04 */
[----:B------:R-:W-:Y:S02]  /*f000*/  SEL R3, R3, 0xffffffe0, !P2 ;  /* 0xffffffe003037807 */ /* 0x000fe40005000000 */
[----:B------:R-:W-:Y:S02]  /*f010*/  ISETP.GT.AND P0, PT, R161, R138, PT ;  /* 0x0000008aa100720c */ /* 0x000fe40003f04270 */
[----:B------:R-:W-:Y:S02]  /*f020*/  IADD3 R124, PT, PT, R134, R3, RZ ;  /* 0x00000003867c7210 */ /* 0x000fe40007ffe0ff */
[----:B------:R-:W-:Y:S01]  /*f030*/  IADD3 R0, PT, PT, R3, R2, RZ ;  /* 0x0000000203007210 */ /* 0x000fe20007ffe0ff */
[----:B------:R1:W-:Y:S08]  /*f040*/  LDGSTS.E.BYPASS.LTC128B.128 [R166+0x3800], desc[UR4][R168.64] ;  /* 0x03800000a8a67fae */ /* 0x0003f0000b981a04 */
[----:B------:R2:W-:Y:S08]  /*f050*/  LDGSTS.E.BYPASS.LTC128B.128 [R166+0x4000], desc[UR4][R170.64] ;  /* 0x04000000aaa67fae */ /* 0x0005f0000b981a04 */
        /* <DEDUP_REMOVED lines=261> */
.L_x_9963:
[----:B------:R-:W-:Y:S05]  /*100b0*/  BSYNC.RECONVERGENT B0 ;  /* 0x0000000000007941 */ /* 0x000fea0003800200 */
.L_x_9962:
        /* <DEDUP_REMOVED lines=16> */
.L_x_9961:
[----:B------:R-:W-:Y:S05]  /*101c0*/  BSYNC.RECONVERGENT B1 ;  /* 0x0000000000017941 */ /* 0x000fea0003800200 */
.L_x_9960:
[CC--:B------:R-:W-:Y:S01]  /*101d0*/  ISETP.GE.AND P1, PT, R163.reuse, R158.reuse, PT ;  /* 0x0000009ea300720c */ /* 0x0c0fe20003f26270 */
[C---:B--2---:R-:W-:Y:S02]  /*101e0*/  VIADD R3, R163.reuse, 0xffffffc0 ;  /* 0xffffffc0a3037836 */ /* 0x044fe40000000000 */
[C---:B------:R-:W-:Y:S01]  /*101f0*/  VIADD R39, R163.reuse, 0x1 ;  /* 0x00000001a3277836 */ /* 0x040fe20000000000 */
[----:B-1----:R-:W-:Y:S01]  /*10200*/  FSEL R25, R230, -INF , P1 ;  /* 0xff800000e6197808 */ /* 0x002fe20000800000 */
        /* <DEDUP_REMOVED lines=10> */
[----:B------:R-:W2:Y:S01]  /*102b0*/  LD.E R3, desc[UR4][R84.64+0xdc] ;  /* 0x0000dc0454037980 */ /* 0x000ea2000c101900 */
[----:B------:R-:W-:Y:S01]  /*102c0*/  FSEL R169, R169, -INF , P5 ;  /* 0xff800000a9a97808 */ /* 0x000fe20002800000 */
[----:B------:R-:W-:Y:S01]  /*102d0*/  VIADD R29, R163, 0xfffffff1 ;  /* 0xfffffff1a31d7836 */ /* 0x000fe20000000000 */
[----:B------:R-:W-:Y:S01]  /*102e0*/  ISETP.GE.AND P5, PT, R33, R158, PT ;  /* 0x0000009e2100720c */ /* 0x000fe20003fa6270 */
[C---:B------:R-:W-:Y:S01]  /*102f0*/  VIADD R35, R163.reuse, 0xfffffff8 ;  /* 0xfffffff8a3237836 */ /* 0x040fe20000000000 */
[C---:B------:R-:W-:Y:S01]  /*10300*/  ISETP.GE.AND P1, PT, R163.reuse, R156, PT ;  /* 0x0000009ca300720c */ /* 0x040fe20003f26270 */
[----:B------:R-:W-:Y:S01]  /*10310*/  VIADD R37, R163, 0xfffffff9 ;  /* 0xfffffff9a3257836 */ /* 0x000fe20000000000 */
[----:B------:R-:W-:Y:S01]  /*10320*/  FSEL R187, R187, -INF , P5 ;  /* 0xff800000bbbb7808 */ /* 0x000fe20002800000 */
[----:B------:R-:W-:Y:S01]  /*10330*/  VIADD R47, R163, 0x11 ;  /* 0x00000011a32f7836 */ /* 0x000fe20000000000 */
[----:B------:R-:W-:Y:S01]  /*10340*/  FSEL R17, R229, -INF , P1 ;  /* 0xff800000e5117808 */ /* 0x000fe20000800000 */
[----:B------:R-:W-:Y:S01]  /*10350*/  VIADD R51, R163, 0x28 ;  /* 0x00000028a3337836 */ /* 0x000fe20000000000 */
[-C--:B------:R-:W-:Y:S01]  /*10360*/  ISETP.GE.AND P1, PT, R13, R158.reuse, PT ;  /* 0x0000009e0d00720c */ /* 0x080fe20003f26270 */
[----:B------:R-:W-:Y:S01]  /*10370*/  VIADD R91, R163, 0x38 ;  /* 0x00000038a35b7836 */ /* 0x000fe20000000000 */
[----:B------:R-:W-:Y:S01]  /*10380*/  FSEL R105, R167, -INF , !P6 ;  /* 0xff800000a7697808 */ /* 0x000fe20007000000 */
[----:B------:R-:W-:Y:S01]  /*10390*/  IMAD.MOV.U32 R40, RZ, RZ, R159 ;  /* 0x000000ffff287224 */ /* 0x000fe200078e009f */
[----:B------:R-:W-:Y:S01]  /*103a0*/  FSEL R168, R168, -INF , P1 ;  /* 0xff800000a8a87808 */ /* 0x000fe20000800000 */
[----:B------:R-:W-:Y:S01]  /*103b0*/  @P2 VIADD R40, R162, 0xffffffe0 ;  /* 0xffffffe0a2282836 */ /* 0x000fe20000000000 */
[----:B------:R-:W-:Y:S01]  /*103c0*/  FSEL R4, R169, -INF , !P4 ;  /* 0xff800000a9047808 */ /* 0x000fe20006000000 */
[----:B------:R-:W-:Y:S01]  /*103d0*/  VIADD R11, R163, 0xffffffc8 ;  /* 0xffffffc8a30b7836 */ /* 0x000fe20000000000 */
[-C--:B------:R-:W-:Y:S01]  /*103e0*/  ISETP.GE.AND P4, PT, R31, R157.reuse, PT ;  /* 0x0000009d1f00720c */ /* 0x080fe20003f86270 */
[C---:B------:R-:W-:Y:S02]  /*103f0*/  VIADD R21, R163.reuse, 0xffffffe0 ;  /* 0xffffffe0a3157836 */ /* 0x040fe40000000000 */
        /* <DEDUP_REMOVED lines=31> */
[----:B------:R-:W-:Y:S01]  /*105f0*/  ISETP.GE.AND P0, PT, R13, R156, PT ;  /* 0x0000009c0d00720c */ /* 0x000fe20003f06270 */
[----:B------:R-:W-:Y:S01]  /*10600*/  VIADD R160, R160, 0xffffff80 ;  /* 0xffffff80a0a07836 */ /* 0x000fe20000000000 */
        /* <DEDUP_REMOVED lines=79> */
[----:B------:R-:W-:Y:S02]  /*10b00*/  FSEL R52, R227, -INF , P5 ;  /* 0xff800000e3347808 */ /* 0x000fe40002800000 */
[----:B------:R-:W-:Y:S02]  /*10b10*/  FSEL R181, R181, -INF , P1 ;  /* 0xff800000b5b57808 */ /* 0x000fe40000800000 */
[-C--:B------:R-:W-:Y:S02]  /*10b20*/  ISETP.GE.AND P1, PT, R163, R157.reuse, PT ;  /* 0x0000009da300720c */ /* 0x080fe40003f26270 */
[----:B------:R-:W-:Y:S02]  /*10b30*/  ISETP.GE.AND P5, PT, R45, R156, PT ;  /* 0x0000009c2d00720c */ /* 0x000fe40003fa6270 */
        /* <DEDUP_REMOVED lines=10> */
[----:B------:R-:W-:Y:S02]  /*10be0*/  FSEL R17, R17, -INF , !P1 ;  /* 0xff80000011117808 */ /* 0x000fe40004800000 */
[-C--:B------:R-:W-:Y:S02]  /*10bf0*/  ISETP.GE.AND P5, PT, R13, R157.reuse, PT ;  /* 0x0000009d0d00720c */ /* 0x080fe40003fa6270 */
[-C--:B------:R-:W-:Y:S02]  /*10c00*/  ISETP.GE.AND P1, PT, R51, R156.reuse, PT ;  /* 0x0000009c3300720c */ /* 0x080fe40003f26270 */
[----:B------:R-:W-:Y:S02]  /*10c10*/  FSEL R103, R168, -INF , !P5 ;  /* 0xff800000a8677808 */ /* 0x000fe40006800000 */
[----:B------:R-:W-:Y:S02]  /*10c20*/  ISETP.GE.AND P5, PT, R7, R157, PT ;  /* 0x0000009d0700720c */ /* 0x000fe40003fa6270 */
[----:B------:R-:W-:Y:S02]  /*10c30*/  FMNMX3.FTZ R0, R86, R105, R103, !PT ;  /* 0x0000006956007276 */ /* 0x000fe40007810067 */
[----:B------:R-:W-:Y:S02]  /*10c40*/  FSEL R93, R175, -INF , !P5 ;  /* 0xff800000af5d7808 */ /* 0x000fe40006800000 */
        /* <DEDUP_REMOVED lines=23> */
[----:B------:R-:W-:Y:S02]  /*10dc0*/  ISETP.GE.AND P6, PT, R21, R154, PT ;  /* 0x0000009a1500720c */ /* 0x000fe40003fc6270 */
[----:B------:R-:W-:Y:S02]  /*10dd0*/  FSEL R125, R210, -INF , P0 ;  /* 0xff800000d27d7808 */ /* 0x000fe40000000000 */
[-C--:B------:R-:W-:Y:S04]  /*10de0*/  ISETP.GE.AND P0, PT, R53, R156.reuse, PT ;  /* 0x0000009c3500720c */ /* 0x080fe80003f06270 */
[----:B------:R-:W-:Y:S02]  /*10df0*/  FSEL R109, R213, -INF , P0 ;  /* 0xff800000d56d7808 */ /* 0x000fe40000000000 */
[----:B------:R-:W-:Y:S02]  /*10e00*/  FSEL R213, R173, -INF , !P5 ;  /* 0xff800000add57808 */ /* 0x000fe40006800000 */
[-C--:B------:R-:W-:Y:S02]  /*10e10*/  ISETP.GE.AND P5, PT, R29, R157.reuse, PT ;  /* 0x0000009d1d00720c */ /* 0x080fe40003fa6270 */
[-C--:B------:R-:W-:Y:S02]  /*10e20*/  ISETP.GE.AND P0, PT, R59, R156.reuse, PT ;  /* 0x0000009c3b00720c */ /* 0x080fe40003f06270 */
[----:B------:R-:W-:Y:S02]  /*10e30*/  FSEL R193, R193, -INF , !P5 ;  /* 0xff800000c1c17808 */ /* 0x000fe40006800000 */
[-C--:B------:R-:W-:Y:S02]  /*10e40*/  ISETP.GE.AND P5, PT, R35, R157.reuse, PT ;  /* 0x0000009d2300720c */ /* 0x080fe40003fa6270 */
[----:B------:R-:W-:Y:S02]  /*10e50*/  FSEL R220, R220, -INF , P0 ;  /* 0xff800000dcdc7808 */ /* 0x000fe40000000000 */
[----:B------:R-:W-:Y:S02]  /*10e60*/  FSEL R195, R195, -INF , !P5 ;  /* 0xff800000c3c37808 */ /* 0x000fe40006800000 */
[----:B------:R-:W-:Y:S02]  /*10e70*/  ISETP.GE.AND P0, PT, R89, R156, PT ;  /* 0x0000009c5900720c */ /* 0x000fe40003f06270 */
[-C--:B------:R-:W-:Y:S02]  /*10e80*/  ISETP.GE.AND P5, PT, R23, R154.reuse, PT ;  /* 0x0000009a1700720c */ /* 0x080fe40003fa6270 */
[----:B------:R-:W-:Y:S02]  /*10e90*/  FSEL R20, R228, -INF , P0 ;  /* 0xff800000e4147808 */ /* 0x000fe40000000000 */
[----:B------:R-:W-:Y:S02]  /*10ea0*/  FSEL R23, R186, -INF , !P5 ;  /* 0xff800000ba177808 */ /* 0x000fe40006800000 */
[-C--:B------:R-:W-:Y:S02]  /*10eb0*/  ISETP.GE.AND P5, PT, R27, R154.reuse, PT ;  /* 0x0000009a1b00720c */ /* 0x080fe40003fa6270 */
[-C--:B------:R-:W-:Y:S04]  /*10ec0*/  ISETP.GE.AND P0, PT, R11, R157.reuse, PT ;  /* 0x0000009d0b00720c */ /* 0x080fe80003f06270 */
        /* <DEDUP_REMOVED lines=94> */
[----:B------:R-:W-:Y:S02]  /*114b0*/  FSEL R21, R217, -INF , P6 ;  /* 0xff800000d9157808 */ /* 0x000fe40003000000 */
        /* <DEDUP_REMOVED lines=27> */
[----:B-1----:R-:W-:Y:S07]  /*11670*/  FMNMX.FTZ R2, R37, R2, !PT ;  /* 0x0000000225027209 */ /* 0x002fee0007810000 */
[----:B------:R-:W-:Y:S01]  /*11680*/  LDSM.16.MT88.4 R36, [R40+0x400] ;  /* 0x000400002824783b */ /* 0x000fe20000004200 */
        /* <DEDUP_REMOVED lines=8> */
[----:B------:R-:W1:Y:S01]  /*11710*/  LDSM.16.MT88.4 R12, [R133+0x3000] ;  /* 0x00300000850c783b */ /* 0x000e620000004200 */
[-CC-:B------:R-:W-:Y:S01]  /*11720*/  FFMA.FTZ R50, R9, R3.reuse, -R54.reuse ;  /* 0x0000000309327223 */ /* 0x180fe20000010836 */
[-CC-:B------:R-:W-:Y:S01]  /*11730*/  FFMA.FTZ R104, R105, R3.reuse, -R54.reuse ;  /* 0x0000000369687223 */ /* 0x180fe20000010836 */
[----:B------:R-:W-:Y:S01]  /*11740*/  MUFU.EX2 R98, R98 ;  /* 0x0000006200627308 */ /* 0x000fe20000000800 */
[----:B---3--:R-:W-:Y:S01]  /*11750*/  FMNMX.FTZ R0, R5, R0, !PT ;  /* 0x0000000005007209 */ /* 0x008fe20007810000 */
[----:B------:R-:W-:Y:S01]  /*11760*/  FMUL.FTZ R5, R3, R6 ;  /* 0x0000000603057220 */ /* 0x000fe20000410000 */
[-CC-:B------:R-:W-:Y:S01]  /*11770*/  FFMA.FTZ R107, R101, R3.reuse, -R54.reuse ;  /* 0x00000003656b7223 */ /* 0x180fe20000010836 */
[-CC-:B------:R-:W-:Y:S01]  /*11780*/  FFMA.FTZ R45, R25, R3.reuse, -R54.reuse ;  /* 0x00000003192d7223 */ /* 0x180fe20000010836 */
[----:B------:R-:W-:Y:S01]  /*11790*/  FSETP.NEU.FTZ.AND P0, PT, R0, -INF , PT ;  /* 0xff8000000000780b */ /* 0x000fe20003f1d000 */
[----:B------:R-:W-:Y:S01]  /*117a0*/  FMUL.FTZ R42, R3, R0 ;  /* 0x00000000032a7220 */ /* 0x000fe20000410000 */
[-CC-:B------:R-:W-:Y:S03]  /*117b0*/  FFMA.FTZ R59, R19, R3.reuse, -R54.reuse ;  /* 0x00000003133b7223 */ /* 0x180fe60000010836 */
[----:B------:R-:W-:Y:S01]  /*117c0*/  MUFU.EX2 R104, R104 ;  /* 0x0000006800687308 */ /* 0x000fe20000000800 */
[-CC-:B------:R-:W-:Y:S01]  /*117d0*/  FFMA.FTZ R115, R103, R3.reuse, -R54.reuse ;  /* 0x0000000367737223 */ /* 0x180fe20000010836 */
[-CC-:B------:R-:W-:Y:S01]  /*117e0*/  FFMA.FTZ R103, R93, R3.reuse, -R54.reuse ;  /* 0x000000035d677223 */ /* 0x180fe20000010836 */
[----:B------:R-:W-:Y:S01]  /*117f0*/  FSEL R42, R42, RZ, P0 ;  /* 0x000000ff2a2a7208 */ /* 0x000fe20000000000 */
[-CC-:B------:R-:W-:Y:S01]  /*11800*/  FFMA.FTZ R100, R95, R3.reuse, -R54.reuse ;  /* 0x000000035f647223 */ /* 0x180fe20000010836 */
[-CC-:B------:R-:W-:Y:S01]  /*11810*/  FFMA.FTZ R95, R179, R3.reuse, -R54.reuse ;  /* 0x00000003b35f7223 */ /* 0x180fe20000010836 */
[-CC-:B------:R-:W-:Y:S01]  /*11820*/  FFMA.FTZ R92, R181, R3.reuse, -R54.reuse ;  /* 0x00000003b55c7223 */ /* 0x180fe20000010836 */
[-C--:B------:R-:W-:Y:S03]  /*11830*/  FFMA.FTZ R90, R183, R3.reuse, -R54 ;  /* 0x00000003b75a7223 */ /* 0x080fe60000010836 */
[----:B------:R-:W2:Y:S01]  /*11840*/  MUFU.EX2 R115, R115 ;  /* 0x0000007300737308 */ /* 0x000ea20000000800 */
[-CC-:B------:R-:W-:Y:S01]  /*11850*/  FFMA.FTZ R91, R31, R3.reuse, -R42.reuse ;  /* 0x000000031f5b7223 */ /* 0x180fe2000001082a */
[-CC-:B------:R-:W-:Y:S01]  /*11860*/  FFMA.FTZ R51, R29, R3.reuse, -R42.reuse ;  /* 0x000000031d337223 */ /* 0x180fe2000001082a */
[-CC-:B------:R-:W-:Y:S01]  /*11870*/  FFMA.FTZ R88, R33, R3.reuse, -R42.reuse ;  /* 0x0000000321587223 */ /* 0x180fe2000001082a */
[----:B------:R-:W3:Y:S01]  /*11880*/  LDSM.16.MT88.4 R28, [R40] ;  /* 0x00000000281c783b */ /* 0x000ee20000004200 */
        /* <DEDUP_REMOVED lines=11> */
[----:B------:R-:W5:Y:S01]  /*11940*/  MUFU.EX2 R100, R100 ;  /* 0x0000006400647308 */ /* 0x000f620000000800 */
        /* <DEDUP_REMOVED lines=10> */
[----:B------:R-:W-:Y:S01]  /*119f0*/  FSEL R4, R0, RZ, P0 ;  /* 0x000000ff00047208 */ /* 0x000fe20000000000 */
[-CC-:B------:R-:W-:Y:S01]  /*11a00*/  FFMA.FTZ R65, R185, R3.reuse, -R54.reuse ;  /* 0x00000003b9417223 */ /* 0x180fe20000010836 */
[-CC-:B------:R-:W-:Y:S01]  /*11a10*/  FFMA.FTZ R64, R187, R3.reuse, -R54.reuse ;  /* 0x00000003bb407223 */ /* 0x180fe20000010836 */
[-CC-:B------:R-:W-:Y:S01]  /*11a20*/  FFMA.FTZ R61, R189, R3.reuse, -R54.reuse ;  /* 0x00000003bd3d7223 */ /* 0x180fe20000010836 */
[--C-:B------:R-:W-:Y:S03]  /*11a30*/  FFMA.FTZ R60, R191, R3, -R54.reuse ;  /* 0x00000003bf3c7223 */ /* 0x100fe60000010836 */
[----:B------:R-:W2:Y:S01]  /*11a40*/  MUFU.EX2 R102, R102 ;  /* 0x0000006600667308 */ /* 0x000ea20000000800 */
[----:B------:R-:W-:Y:S01]  /*11a50*/  FADD.FTZ R4, -R4, R87 ;  /* 0x0000005704047221 */ /* 0x000fe20000010100 */
[----:B-----5:R-:W-:Y:S01]  /*11a60*/  F2FP.BF16.F32.PACK_AB R26, R100, R107 ;  /* 0x0000006b641a723e */ /* 0x020fe200000010ff */
[-CC-:B------:R-:W-:Y:S01]  /*11a70*/  FFMA.FTZ R55, R193, R3.reuse, -R54.reuse ;  /* 0x00000003c1377223 */ /* 0x180fe20000010836 */
[-CC-:B------:R-:W-:Y:S01]  /*11a80*/  FFMA.FTZ R48, R195, R3.reuse, -R54.reuse ;  /* 0x00000003c3307223 */ /* 0x180fe20000010836 */
[----:B------:R-:W-:Y:S01]  /*11a90*/  FMUL.FTZ R7, R3, R4 ;  /* 0x0000000403077220 */ /* 0x000fe20000410000 */
[-CC-:B------:R-:W-:Y:S01]  /*11aa0*/  FFMA.FTZ R86, R121, R3.reuse, -R54.reuse ;  /* 0x0000000379567223 */ /* 0x180fe20000010836 */
[----:B------:R-:W-:Y:S03]  /*11ab0*/  ISETP.GT.AND P0, PT, R161, R138, PT ;  /* 0x0000008aa100720c */ /* 0x000fe60003f04270 */
[----:B------:R-:W-:Y:S01]  /*11ac0*/  MUFU.EX2 R105, R105 ;  /* 0x0000006900697308 */ /* 0x000fe20000000800 */
[-CC-:B------:R-:W-:Y:S01]  /*11ad0*/  FFMA.FTZ R87, R119, R3.reuse, -R54.reuse ;  /* 0x0000000377577223 */ /* 0x180fe20000010836 */
[-CC-:B------:R-:W-:Y:S01]  /*11ae0*/  FFMA.FTZ R106, R117, R3.reuse, -R54.reuse ;  /* 0x00000003756a7223 */ /* 0x180fe20000010836 */
[-CC-:B------:R-:W-:Y:S01]  /*11af0*/  FFMA.FTZ R111, R111, R3.reuse, -R54.reuse ;  /* 0x000000036f6f7223 */ /* 0x180fe20000010836 */
[-CC-:B------:R-:W-:Y:S01]  /*11b00*/  FFMA.FTZ R67, R67, R3.reuse, -R54.reuse ;  /* 0x0000000343437223 */ /* 0x180fe20000010836 */
[-CC-:B------:R-:W-:Y:S01]  /*11b10*/  FFMA.FTZ R63, R63, R3.reuse, -R54.reuse ;  /* 0x000000033f3f7223 */ /* 0x180fe20000010836 */
[----:B------:R-:W-:Y:S04]  /*11b20*/  FFMA.FTZ R53, R53, R3, -R54 ;  /* 0x0000000335357223 */ /* 0x000fe80000010836 */
[----:B------:R-:W5:Y:S01]  /*11b30*/  MUFU.EX2 R96, R96 ;  /* 0x0000006000607308 */ /* 0x000f620000000800 */
[----:B--2---:R-:W-:Y:S09]  /*11b40*/  F2FP.BF16.F32.PACK_AB R25, R102, R113 ;  /* 0x000000716619723e */ /* 0x004ff200000010ff */
[----:B------:R-:W2:Y:S10]  /*11b50*/  MUFU.EX2 R23, R5 ;  /* 0x0000000500177308 */ /* 0x000eb40000000800 */
[----:B------:R-:W1:Y:S01]  /*11b60*/  MUFU.EX2 R22, R7 ;  /* 0x0000000700167308 */ /* 0x000e620000000800 */
[----:B-----5:R-:W-:Y:S09]  /*11b70*/  F2FP.BF16.F32.PACK_AB R27, R96, R105 ;  /* 0x00000069601b723e */ /* 0x020ff200000010ff */
[----:B------:R-:W5:Y:S01]  /*11b80*/  MUFU.EX2 R103, R103 ;  /* 0x0000006700677308 */ /* 0x000f620000000800 */
[C---:B--2---:R-:W-:Y:S01]  /*11b90*/  FMUL.FTZ R4, R23.reuse, R80 ;  /* 0x0000005017047220 */ /* 0x044fe20000410000 */
[C---:B------:R-:W-:Y:S01]  /*11ba0*/  FMUL.FTZ R5, R23.reuse, R81 ;  /* 0x0000005117057220 */ /* 0x040fe20000410000 */
[C---:B------:R-:W-:Y:S01]  /*11bb0*/  FMUL.FTZ R8, R23.reuse, R76 ;  /* 0x0000004c17087220 */ /* 0x040fe20000410000 */
[C---:B------:R-:W-:Y:S01]  /*11bc0*/  FMUL.FTZ R9, R23.reuse, R77 ;  /* 0x0000004d17097220 */ /* 0x040fe20000410000 */
        /* <DEDUP_REMOVED lines=9> */
[-CC-:B------:R-:W-:Y:S01]  /*11c60*/  FFMA.FTZ R71, R175, R3.reuse, -R42.reuse ;  /* 0x00000003af477223 */ /* 0x180fe2000001082a */
[-CC-:B------:R-:W-:Y:S03]  /*11c70*/  FFMA.FTZ R69, R173, R3.reuse, -R42.reuse ;  /* 0x00000003ad457223 */ /* 0x180fe6000001082a */
[----:B------:R-:W1:Y:S01]  /*11c80*/  MUFU.EX2 R92, R92 ;  /* 0x0000005c005c7308 */ /* 0x000e620000000800 */
[-CC-:B------:R-:W-:Y:S01]  /*11c90*/  FFMA.FTZ R68, R171, R3.reuse, -R42.reuse ;  /* 0x00000003ab447223 */ /* 0x180fe2000001082a */
[-CC-:B------:R-:W-:Y:S01]  /*11ca0*/  FFMA.FTZ R81, R127, R3.reuse, -R42.reuse ;  /* 0x000000037f517223 */ /* 0x180fe2000001082a */
[--C-:B------:R-:W-:Y:S01]  /*11cb0*/  FFMA.FTZ R80, R125, R3, -R42.reuse ;  /* 0x000000037d507223 */ /* 0x100fe2000001082a */
[C---:B------:R-:W-:Y:S01]  /*11cc0*/  FMUL.FTZ R6, R22.reuse, R82 ;  /* 0x0000005216067220 */ /* 0x040fe20000410000 */
[C---:B------:R-:W-:Y:S01]  /*11cd0*/  FMUL.FTZ R7, R22.reuse, R83 ;  /* 0x0000005316077220 */ /* 0x040fe20000410000 */
[-C--:B------:R-:W-:Y:S01]  /*11ce0*/  FFMA.FTZ R83, R123, R3.reuse, -R42 ;  /* 0x000000037b537223 */ /* 0x080fe2000001082a */
[--C-:B------:R-:W-:Y:S03]  /*11cf0*/  FFMA.FTZ R70, R169, R3, -R54.reuse ;  /* 0x00000003a9467223 */ /* 0x100fe60000010836 */
[----:B------:R-:W-:Y:S01]  /*11d00*/  MUFU.EX2 R101, R101 ;  /* 0x0000006500657308 */ /* 0x000fe20000000800 */
[C---:B------:R-:W-:Y:S01]  /*11d10*/  FFMA.FTZ R113, R22.reuse, R165, R113 ;  /* 0x000000a516717223 */ /* 0x040fe20000010071 */
[C---:B------:R-:W-:Y:S08]  /*11d20*/  HMMA.16816.F32.BF16 R4, R24.reuse, R12, R4 ;  /* 0x0000000c1804723c */ /* 0x040ff00000041804 */
[----:B------:R-:W2:Y:S01]  /*11d30*/  MUFU.EX2 R94, R94 ;  /* 0x0000005e005e7308 */ /* 0x000ea20000000800 */
[C---:B------:R-:W-:Y:S01]  /*11d40*/  FMUL.FTZ R12, R23.reuse, R72 ;  /* 0x00000048170c7220 */ /* 0x040fe20000410000 */
[----:B------:R-:W-:Y:S01]  /*11d50*/  FMUL.FTZ R13, R23, R73 ;  /* 0x00000049170d7220 */ /* 0x000fe20000410000 */
[----:B------:R-:W-:Y:S01]  /*11d60*/  FFMA.FTZ R73, R167, R3, -R54 ;  /* 0x00000003a7497223 */ /* 0x000fe20000010836 */
[C---:B------:R-:W-:Y:S03]  /*11d70*/  HMMA.16816.F32.BF16 R8, R24.reuse, R14, R8 ;  /* 0x0000000e1808723c */ /* 0x040fe60000041808 */
[C---:B------:R-:W-:Y:S03]  /*11d80*/  FMUL.FTZ R14, R22.reuse, R74 ;  /* 0x0000004a160e7220 */ /* 0x040fe60000410000 */
[----:B------:R-:W-:Y:S01]  /*11d90*/  MUFU.EX2 R93, R93 ;  /* 0x0000005d005d7308 */ /* 0x000fe20000000800 */
[----:B------:R-:W-:Y:S01]  /*11da0*/  FMUL.FTZ R15, R22, R75 ;  /* 0x0000004b160f7220 */ /* 0x000fe20000410000 */
[-C--:B------:R-:W-:Y:S01]  /*11db0*/  FFMA.FTZ R74, R129, R3.reuse, -R42 ;  /* 0x00000003814a7223 */ /* 0x080fe2000001082a */
[-CC-:B------:R-:W-:Y:S01]  /*11dc0*/  FFMA.FTZ R75, R141, R3.reuse, -R54.reuse ;  /* 0x000000038d4b7223 */ /* 0x180fe20000010836 */
[-C--:B------:R-:W-:Y:S01]  /*11dd0*/  FFMA.FTZ R72, R131, R3.reuse, -R54 ;  /* 0x0000000383487223 */ /* 0x080fe20000010836 */
[----:B------:R-:W-:Y:S01]  /*11de0*/  FADD.FTZ R22, R115, R104 ;  /* 0x0000006873167221 */ /* 0x000fe20000010000 */
[----:B------:R-:W-:Y:S01]  /*11df0*/  FADD.FTZ R102, R102, R113 ;  /* 0x0000007166667221 */ /* 0x000fe20000010000 */
[----:B------:R-:W-:Y:S03]  /*11e00*/  FFMA.FTZ R54, R52, R3, -R54 ;  /* 0x0000000334367223 */ /* 0x000fe60000010836 */
[----:B------:R-:W4:Y:S01]  /*11e10*/  MUFU.EX2 R88, R88 ;  /* 0x0000005800587308 */ /* 0x000f220000000800 */
[C---:B---3--:R-:W-:Y:S03]  /*11e20*/  HMMA.16816.F32.BF16 R12, R24.reuse, R28, R12 ;  /* 0x0000001c180c723c */ /* 0x048fe6000004180c */
[----:B------:R-:W-:Y:S01]  /*11e30*/  FADD.FTZ R107, R107, R22 ;  /* 0x000000166b6b7221 */ /* 0x000fe20000010000 */
[----:B------:R-:W-:Y:S05]  /*11e40*/  FADD.FTZ R105, R105, R102 ;  /* 0x0000006669697221 */ /* 0x000fea0000010000 */
[----:B------:R-:W-:Y:S01]  /*11e50*/  MUFU.EX2 R90, R90 ;  /* 0x0000005a005a7308 */ /* 0x000fe20000000800 */
[----:B------:R-:W-:Y:S01]  /*11e60*/  HMMA.16816.F32.BF16 R16, R24, R30, R16 ;  /* 0x0000001e1810723c */ /* 0x000fe20000041810 */
[----:B------:R-:W3:Y:S02]  /*11e70*/  LDSM.16.MT88.4 R28, [R133+0x3800] ;  /* 0x00380000851c783b */ /* 0x000ee40000004200 */
[----:B-----5:R-:W-:Y:S01]  /*11e80*/  F2FP.BF16.F32.PACK_AB R24, R98, R103 ;  /* 0x000000676218723e */ /* 0x020fe200000010ff */
[----:B------:R-:W-:Y:S01]  /*11e90*/  FADD.FTZ R22, R96, R105 ;  /* 0x0000006960167221 */ /* 0x000fe20000010000 */
[----:B-1----:R-:W-:Y:S01]  /*11ea0*/  F2FP.BF16.F32.PACK_AB R26, R92, R95 ;  /* 0x0000005f5c1a723e */ /* 0x002fe200000010ff */
[----:B------:R-:W-:Y:S03]  /*11eb0*/  FFMA.FTZ R96, R97, R3, -R42 ;  /* 0x0000000361607223 */ /* 0x000fe6000001082a */
[----:B------:R-:W1:Y:S01]  /*11ec0*/  MUFU.EX2 R65, R65 ;  /* 0x0000004100417308 */ /* 0x000e620000000800 */
[----:B--2---:R-:W-:Y:S01]  /*11ed0*/  F2FP.BF16.F32.PACK_AB R25, R94, R101 ;  /* 0x000000655e19723e */ /* 0x004fe200000010ff */
        /* <DEDUP_REMOVED lines=12> */
[----:B------:R-:W4:Y:S02]  /*11fa0*/  LDSM.16.MT88.4 R32, [R40+0x800] ;  /* 0x000800002820783b */ /* 0x000f240000004200 */
[----:B------:R-:W-:Y:S01]  /*11fb0*/  FADD.FTZ R95, R92, R95 ;  /* 0x0000005f5c5f7221 */ /* 0x000fe20000010000 */
[----:B------:R-:W-:Y:S04]  /*11fc0*/  FADD.FTZ R88, R88, R93 ;  /* 0x0000005d58587221 */ /* 0x000fe80000010000 */
[----:B------:R-:W-:Y:S01]  /*11fd0*/  MUFU.EX2 R91, R91 ;  /* 0x0000005b005b7308 */ /* 0x000fe20000000800 */
[C---:B------:R-:W-:Y:S09]  /*11fe0*/  HMMA.16816.F32.BF16 R12, R24.reuse, R36, R12 ;  /* 0x00000024180c723c */ /* 0x040ff2000004180c */
[----:B------:R-:W5:Y:S01]  /*11ff0*/  MUFU.EX2 R62, R62 ;  /* 0x0000003e003e7308 */ /* 0x000f620000000800 */
        /* <DEDUP_REMOVED lines=9> */
[C---:B-----5:R-:W-:Y:S01]  /*12090*/  F2FP.BF16.F32.PACK_AB R25, R62.reuse, R91 ;  /* 0x0000005b3e19723e */ /* 0x060fe200000010ff */
        /* <DEDUP_REMOVED lines=25> */
[----:B------:R-:W-:Y:S01]  /*12230*/  FADD.FTZ R22, R47, R22 ;  /* 0x000000162f167221 */ /* 0x000fe20000010000 */
[C---:B----4-:R-:W-:Y:S01]  /*12240*/  F2FP.BF16.F32.PACK_AB R25, R51.reuse, R56 ;  /* 0x000000383319723e */ /* 0x050fe200000010ff */
        /* <DEDUP_REMOVED lines=20> */
[----:B------:R-:W-:Y:S10]  /*12390*/  MUFU.EX2 R69, R69 ;  /* 0x0000004500457308 */ /* 0x000ff40000000800 */
        /* <DEDUP_REMOVED lines=23> */
[C---:B----4-:R-:W-:Y:S01]  /*12510*/  F2FP.BF16.F32.PACK_AB R25, R81.reuse, R74 ;  /* 0x0000004a5119723e */ /* 0x050fe200000010ff */
[----:B------:R-:W-:Y:S04]  /*12520*/  FADD.FTZ R74, R74, R69 ;  /* 0x000000454a4a7221 */ /* 0x000fe80000010000 */
[----:B------:R-:W-:Y:S04]  /*12530*/  FADD.FTZ R81, R81, R74 ;  /* 0x0000004a51517221 */ /* 0x000fe80000010000 */
[----:B------:R-:W-:Y:S10]  /*12540*/  MUFU.EX2 R86, R86 ;  /* 0x0000005600567308 */ /* 0x000ff40000000800 */
[----:B------:R-:W2:Y:S01]  /*12550*/  MUFU.EX2 R87, R87 ;  /* 0x0000005700577308 */ /* 0x000ea20000000800 */
[----:B-1----:R-:W-:Y:S01]  /*12560*/  F2FP.BF16.F32.PACK_AB R27, R83, R80 ;  /* 0x00000050531b723e */ /* 0x002fe200000010ff */
[----:B------:R-:W-:Y:S08]  /*12570*/  FADD.FTZ R80, R80, R81 ;  /* 0x0000005150507221 */ /* 0x000ff00000010000 */
[----:B------:R-:W-:Y:S01]  /*12580*/  MUFU.EX2 R106, R106 ;  /* 0x0000006a006a7308 */ /* 0x000fe20000000800 */
[C---:B------:R-:W-:Y:S09]  /*12590*/  HMMA.16816.F32.BF16 R4, R24.reuse, R28, R4 ;  /* 0x0000001c1804723c */ /* 0x040ff20000041804 */
[----:B------:R-:W1:Y:S01]  /*125a0*/  MUFU.EX2 R111, R111 ;  /* 0x0000006f006f7308 */ /* 0x000e620000000800 */
[C---:B------:R-:W-:Y:S01]  /*125b0*/  HMMA.16816.F32.BF16 R8, R24.reuse, R30, R8 ;  /* 0x0000001e1808723c */ /* 0x040fe20000041808 */
[----:B------:R-:W4:Y:S08]  /*125c0*/  LDSM.16.MT88.4 R28, [R40+0x1800] ;  /* 0x00180000281c783b */ /* 0x000f300000004200 */
[----:B------:R-:W-:Y:S01]  /*125d0*/  MUFU.EX2 R104, R109 ;  /* 0x0000006d00687308 */ /* 0x000fe20000000800 */
[C---:B---3--:R-:W-:Y:S03]  /*125e0*/  HMMA.16816.F32.BF16 R12, R24.reuse, R32, R12 ;  /* 0x00000020180c723c */ /* 0x048fe6000004180c */
[-CC-:B------:R-:W-:Y:S01]  /*125f0*/  FFMA.FTZ R32, R43, R3.reuse, -R42.reuse ;  /* 0x000000032b207223 */ /* 0x180fe2000001082a */
[-CC-:B------:R-:W-:Y:S05]  /*12600*/  FFMA.FTZ R33, R41, R3.reuse, -R42.reuse ;  /* 0x0000000329217223 */ /* 0x180fea000001082a */
[----:B------:R-:W3:Y:S01]  /*12610*/  MUFU.EX2 R99, R99 ;  /* 0x0000006300637308 */ /* 0x000ee20000000800 */
[----:B------:R-:W-:Y:S03]  /*12620*/  HMMA.16816.F32.BF16 R16, R24, R34, R16 ;  /* 0x000000221810723c */ /* 0x000fe60000041810 */
[-CC-:B------:R-:W-:Y:S01]  /*12630*/  FFMA.FTZ R34, R21, R3.reuse, -R42.reuse ;  /* 0x0000000315227223 */ /* 0x180fe2000001082a */
[----:B------:R-:W-:Y:S01]  /*12640*/  FADD.FTZ R21, R44, R45 ;  /* 0x0000002d2c157221 */ /* 0x000fe20000010000 */
[----:B------:R-:W-:Y:S01]  /*12650*/  FFMA.FTZ R42, R20, R3, -R42 ;  /* 0x00000003142a7223 */ /* 0x000fe2000001082a */
[----:B--2---:R-:W-:Y:S03]  /*12660*/  F2FP.BF16.F32.PACK_AB R24, R87, R86 ;  /* 0x000000565718723e */ /* 0x004fe600000010ff */
[----:B------:R-:W-:Y:S01]  /*12670*/  MUFU.EX2 R96, R96 ;  /* 0x0000006000607308 */ /* 0x000fe20000000800 */
[----:B------:R-:W-:Y:S01]  /*12680*/  FADD.FTZ R50, R50, R21 ;  /* 0x0000001532327221 */ /* 0x000fe20000010000 */
[----:B------:R-:W-:Y:S01]  /*12690*/  FADD.FTZ R3, R83, R80 ;  /* 0x0000005053037221 */ /* 0x000fe20000010000 */
[----:B------:R-:W2:Y:S01]  /*126a0*/  LDSM.16.MT88.4 R20, [R40+0x1c00] ;  /* 0x001c00002814783b */ /* 0x000ea20000004200 */
[----:B-1----:R-:W-:Y:S01]  /*126b0*/  F2FP.BF16.F32.PACK_AB R26, R111, R106 ;  /* 0x0000006a6f1a723e */ /* 0x002fe200000010ff */
[----:B------:R-:W-:Y:S05]  /*126c0*/  FADD.FTZ R59, R59, R50 ;  /* 0x000000323b3b7221 */ /* 0x000fea0000010000 */
        /* <DEDUP_REMOVED lines=10> */
[----:B-1----:R-:W-:Y:S01]  /*12770*/  F2FP.BF16.F32.PACK_AB R27, R89, R96 ;  /* 0x00000060591b723e */ /* 0x002fe200000010ff */
[----:B------:R-:W-:Y:S01]  /*12780*/  FADD.FTZ R86, R86, R75 ;  /* 0x0000004b56567221 */ /* 0x000fe20000010000 */
[----:B------:R-:W-:Y:S03]  /*12790*/  FADD.FTZ R96, R96, R99 ;  /* 0x0000006360607221 */ /* 0x000fe60000010000 */
[----:B------:R-:W-:Y:S01]  /*127a0*/  FADD.FTZ R87, R87, R86 ;  /* 0x0000005657577221 */ /* 0x000fe20000010000 */
[----:B------:R-:W-:Y:S01]  /*127b0*/  FADD.FTZ R89, R89, R96 ;  /* 0x0000006059597221 */ /* 0x000fe20000010000 */
[C---:B-----5:R-:W-:Y:S02]  /*127c0*/  HMMA.16816.F32.BF16 R4, R24.reuse, R36, R4 ;  /* 0x000000241804723c */ /* 0x060fe40000041804 */
[----:B------:R-:W-:Y:S01]  /*127d0*/  MUFU.EX2 R53, R53 ;  /* 0x0000003500357308 */ /* 0x000fe20000000800 */
[----:B------:R-:W-:Y:S05]  /*127e0*/  IMAD.MOV.U32 R86, RZ, RZ, R2 ;  /* 0x000000ffff567224 */ /* 0x000fea00078e0002 */
[C---:B------:R-:W-:Y:S04]  /*127f0*/  HMMA.16816.F32.BF16 R8, R24.reuse, R38, R8 ;  /* 0x000000261808723c */ /* 0x040fe80000041808 */
[----:B------:R-:W1:Y:S01]  /*12800*/  MUFU.EX2 R54, R54 ;  /* 0x0000003600367308 */ /* 0x000e620000000800 */
[----:B---3--:R-:W-:Y:S03]  /*12810*/  F2FP.BF16.F32.PACK_AB R68, R62, R67 ;  /* 0x000000433e44723e */ /* 0x008fe600000010ff */
[C---:B----4-:R-:W-:Y:S06]  /*12820*/  HMMA.16816.F32.BF16 R12, R24.reuse, R28, R12 ;  /* 0x0000001c180c723c */ /* 0x050fec000004180c */
[----:B------:R-:W-:Y:S02]  /*12830*/  MUFU.EX2 R32, R32 ;  /* 0x0000002000207308 */ /* 0x000fe40000000800 */
[----:B------:R-:W-:Y:S08]  /*12840*/  HMMA.16816.F32.BF16 R16, R24, R30, R16 ;  /* 0x0000001e1810723c */ /* 0x000ff00000041810 */
[----:B------:R-:W3:Y:S01]  /*12850*/  MUFU.EX2 R33, R33 ;  /* 0x0000002100217308 */ /* 0x000ee20000000800 */
[----:B-1----:R-:W-:Y:S09]  /*12860*/  F2FP.BF16.F32.PACK_AB R70, R54, R53 ;  /* 0x000000353646723e */ /* 0x002ff200000010ff */
[----:B------:R-:W-:Y:S10]  /*12870*/  MUFU.EX2 R34, R34 ;  /* 0x0000002200227308 */ /* 0x000ff40000000800 */
[----:B------:R-:W1:Y:S01]  /*12880*/  MUFU.EX2 R165, R42 ;  /* 0x0000002a00a57308 */ /* 0x000e620000000800 */
[C---:B---3--:R-:W-:Y:S01]  /*12890*/  F2FP.BF16.F32.PACK_AB R69, R33.reuse, R32 ;  /* 0x000000202145723e */ /* 0x048fe200000010ff */
[----:B------:R-:W-:Y:S04]  /*128a0*/  FADD.FTZ R32, R32, R89 ;  /* 0x0000005920207221 */ /* 0x000fe80000010000 */
[----:B------:R-:W-:Y:S01]  /*128b0*/  FADD.FTZ R33, R33, R32 ;  /* 0x0000002021217221 */ /* 0x000fe20000010000 */
[C---:B-1----:R-:W-:Y:S03]  /*128c0*/  F2FP.BF16.F32.PACK_AB R71, R165.reuse, R34 ;  /* 0x00000022a547723e */ /* 0x042fe600000010ff */
[----:B------:R-:W-:Y:S04]  /*128d0*/  FADD.FTZ R34, R34, R33 ;  /* 0x0000002122227221 */ /* 0x000fe80000010000 */
[----:B------:R-:W-:Y:S01]  /*128e0*/  FADD.FTZ R165, R165, R34 ;  /* 0x00000022a5a57221 */ /* 0x000fe20000010000 */
[C---:B------:R-:W-:Y:S05]  /*128f0*/  HMMA.16816.F32.BF16 R80, R68.reuse, R76, R4 ;  /* 0x0000004c4450723c */ /* 0x040fea0000041804 */
[----:B------:R-:W-:Y:S01]  /*12900*/  FADD.FTZ R4, R106, R87 ;  /* 0x000000576a047221 */ /* 0x000fe20000010000 */
[----:B------:R-:W-:Y:S02]  /*12910*/  IMAD.MOV.U32 R87, RZ, RZ, R0 ;  /* 0x000000ffff577224 */ /* 0x000fe400078e0000 */
        /* <DEDUP_REMOVED lines=10> */
.L_x_9957:
        /* <DEDUP_REMOVED lines=10> */
.L_x_9972:
        /* <DEDUP_REMOVED lines=36> */
[----:B------:R-:W-:Y:S01]  /*12ca0*/  LOP3.LUT R10, R10, 0x18, R3, 0xf8, !PT ;  /* 0x000000180a0a7812 */ /* 0x000fe200078ef803 */
[----:B------:R-:W-:Y:S01]  /*12cb0*/  FMUL.FTZ R71, R4, R71 ;  /* 0x0000004704477220 */ /* 0x000fe20000410000 */
[----:B-1----:R-:W-:-:S04]  /*12cc0*/  @P0 FMUL.FTZ R6, R6, 0.69314718246459960938 ;  /* 0x3f31721806060820 */ /* 0x002fc80000410000 */
        /* <DEDUP_REMOVED lines=15> */
[----:B------:R-:W-:Y:S04]  /*12dc0*/  STS.64 [R7+0x440], R74 ;  /* 0x0004404a07007388 */ /* 0x000fe80000000a00 */
[----:B------:R-:W-:Y:S04]  /*12dd0*/  STS.64 [R8+0x60], R68 ;  /* 0x0000604408007388 */ /* 0x000fe80000000a00 */
[----:B------:R-:W-:Y:S04]  /*12de0*/  STS.64 [R8+0x460], R70 ;  /* 0x0004604608007388 */ /* 0x000fe80000000a00 */
[----:B------:R-:W2:Y:S04]  /*12df0*/  LD.E.64 R22, desc[UR4][R84.64+0xb0] ;  /* 0x0000b00454167980 */ /* 0x000ea8000c101b00 */
[----:B------:R-:W3:Y:S04]  /*12e00*/  LD.E R16, desc[UR4][R84.64+0x60] ;  /* 0x0000600454107980 */ /* 0x000ee8000c101900 */
[----:B------:R-:W4:Y:S04]  /*12e10*/  LD.E R21, desc[UR4][R84.64+0xcc] ;  /* 0x0000cc0454157980 */ /* 0x000f28000c101900 */
[----:B------:R-:W4:Y:S04]  /*12e20*/  LD.E.64 R26, desc[UR4][R84.64+0x78] ;  /* 0x00007804541a7980 */ /* 0x000f28000c101b00 */
[----:B------:R1:W5:Y:S01]  /*12e30*/  LD.E.64 R28, desc[UR4][R84.64+0xa8] ;  /* 0x0000a804541c7980 */ /* 0x000362000c101b00 */
[----:B------:R-:W-:Y:S01]  /*12e40*/  SHF.R.U32.HI R24, RZ, 0x1, R3 ;  /* 0x00000001ff187819 */ /* 0x000fe20000011603 */
[----:B------:R-:W-:Y:S01]  /*12e50*/  IMAD.SHL.U32 R145, R145, 0x40, RZ ;  /* 0x0000004091917824 */ /* 0x000fe200078e00ff */
[----:B------:R-:W-:Y:S01]  /*12e60*/  LOP3.LUT R31, R132, 0xd8, RZ, 0xc0, !PT ;  /* 0x000000d8841f7812 */ /* 0x000fe200078ec0ff */
[----:B------:R-:W-:Y:S01]  /*12e70*/  BSSY.RECONVERGENT B0, `(.L_x_9966) ;  /* 0x0000029000007945 */ /* 0x000fe20003800200 */
[----:B------:R-:W-:Y:S01]  /*12e80*/  BAR.SYNC.DEFER_BLOCKING 0x0 ;  /* 0x0000000000007b1d */ /* 0x000fe20000010000 */
[----:B------:R-:W-:Y:S01]  /*12e90*/  LOP3.LUT P5, RZ, R3, 0x3, RZ, 0xc0, !PT ;  /* 0x0000000303ff7812 */ /* 0x000fe200078ac0ff */
[----:B------:R-:W-:Y:S01]  /*12ea0*/  IMAD.IADD R30, R146, 0x1, -R145 ;  /* 0x00000001921e7824 */ /* 0x000fe200078e0a91 */
[----:B------:R-:W-:-:S02]  /*12eb0*/  LOP3.LUT R31, R31, 0x18, R24, 0x78, !PT ;  /* 0x000000181f1f7812 */ /* 0x000fc400078e7818 */
[----:B------:R-:W-:Y:S02]  /*12ec0*/  SHF.R.U32.HI R3, RZ, 0x3, R3 ;  /* 0x00000003ff037819 */ /* 0x000fe40000011603 */
[----:B------:R-:W-:Y:S02]  /*12ed0*/  LOP3.LUT R31, R31, 0xf24, R132, 0xf8, !PT ;  /* 0x00000f241f1f7812 */ /* 0x000fe400078ef884 */
[----:B------:R-:W-:Y:S02]  /*12ee0*/  LOP3.LUT R132, R132, 0xffc, RZ, 0xc0, !PT ;  /* 0x00000ffc84847812 */ /* 0x000fe400078ec0ff */
[----:B------:R-:W-:Y:S02]  /*12ef0*/  LEA R31, R31, UR6, 0x2 ;  /* 0x000000061f1f7c11 */ /* 0x000fe4000f8e10ff */
[----:B------:R-:W-:-:S03]  /*12f00*/  ISETP.GE.AND P4, PT, R3, R30, PT ;  /* 0x0000001e0300720c */ /* 0x000fc60003f86270 */
[----:B------:R-:W1:Y:S04]  /*12f10*/  LDS.128 R12, [R31] ;  /* 0x000000001f0c7984 */ /* 0x000e680000000c00 */
[----:B------:R-:W1:Y:S04]  /*12f20*/  LDS.128 R8, [R31+0x800] ;  /* 0x000800001f087984 */ /* 0x000e680000000c00 */
[----:B------:R-:W1:Y:S01]  /*12f30*/  LDS.128 R4, [R31+0x1000] ;  /* 0x001000001f047984 */ /* 0x000e620000000c00 */
[----:B--2---:R-:W-:-:S04]  /*12f40*/  IMAD R22, R22, UR8, R149 ;  /* 0x0000000816167c24 */ /* 0x004fc8000f8e0295 */
[----:B---3--:R-:W-:Y:S02]  /*12f50*/  IMAD R22, R22, R16, R147 ;  /* 0x0000001016167224 */ /* 0x008fe400078e0293 */
[----:B------:R2:W3:Y:S02]  /*12f60*/  LDS.128 R16, [R31+0x1800] ;  /* 0x001800001f107984 */ /* 0x0004e40000000c00 */
[----:B------:R-:W-:Y:S02]  /*12f70*/  IMAD R22, R23, R22, R145 ;  /* 0x0000001617167224 */ /* 0x000fe400078e0291 */
[C---:B------:R-:W-:Y:S02]  /*12f80*/  VIADD R23, R3.reuse, 0x10 ;  /* 0x0000001003177836 */ /* 0x040fe40000000000 */
[----:B----4-:R-:W-:Y:S02]  /*12f90*/  IMAD R25, R22, R21, RZ ;  /* 0x0000001516197224 */ /* 0x010fe400078e02ff */
[----:B------:R-:W-:Y:S01]  /*12fa0*/  VIADD R21, R3, 0x20 ;  /* 0x0000002003157836 */ /* 0x000fe20000000000 */
[----:B------:R-:W-:Y:S01]  /*12fb0*/  ISETP.GE.AND P3, PT, R23, R30, PT ;  /* 0x0000001e1700720c */ /* 0x000fe20003f66270 */
[----:B------:R-:W-:-:S03]  /*12fc0*/  VIADD R3, R3, 0x30 ;  /* 0x0000003003037836 */ /* 0x000fc60000000000 */
[-C--:B------:R-:W-:Y:S02]  /*12fd0*/  ISETP.GE.AND P2, PT, R21, R30.reuse, PT ;  /* 0x0000001e1500720c */ /* 0x080fe40003f46270 */
[----:B------:R-:W-:Y:S02]  /*12fe0*/  ISETP.GE.AND P1, PT, R3, R30, PT ;  /* 0x0000001e0300720c */ /* 0x000fe40003f26270 */
[----:B------:R-:W-:-:S04]  /*12ff0*/  LOP3.LUT R3, R24, 0x30, RZ, 0xc0, !PT ;  /* 0x0000003018037812 */ /* 0x000fc800078ec0ff */
[----:B------:R-:W-:Y:S02]  /*13000*/  LOP3.LUT R3, R3, 0x7, R0, 0xf8, !PT ;  /* 0x0000000703037812 */ /* 0x000fe400078ef800 */
[----:B--2---:R-:W-:-:S04]  /*13010*/  IADD3 R31, P0, PT, R25, R132, RZ ;  /* 0x00000084191f7210 */ /* 0x004fc80007f1e0ff */
        /* <DEDUP_REMOVED lines=14> */
.L_x_9967:
[----:B------:R-:W-:Y:S05]  /*13100*/  BSYNC.RECONVERGENT B0 ;  /* 0x0000000000007941 */ /* 0x000fea0003800200 */
.L_x_9966:
[----:B------:R-:W-:Y:S01]  /*13110*/  MOV R145, 0x0 ;  /* 0x0000000000917802 */ /* 0x000fe20000000f00 */
[----:B------:R-:W-:Y:S04]  /*13120*/  @!P4 ST.E.128 desc[UR4][R26.64], R12 ;  /* 0x0000000c1a00c985 */ /* 0x000fe8000c101d04 */
[----:B------:R-:W-:Y:S04]  /*13130*/  @!P3 ST.E.128 desc[UR4][R26.64+0x800], R8 ;  /* 0x000800081a00b985 */ /* 0x000fe8000c101d04 */
[----:B------:R1:W-:Y:S02]  /*13140*/  @!P2 ST.E.128 desc[UR4][R26.64+0x1000], R4 ;  /* 0x001000041a00a985 */ /* 0x0003e4000c101d04 */
[----:B-1-3-5:R-:W-:Y:S05]  /*13150*/  @P1 RET.REL.NODEC R144 `(_ZN5flash24flash_fwd_splitkv_kernelI23Flash_fwd_kernel_traitsILi32ELi64ELi128ELi4ELb0ELb0EN7cutlass10bfloat16_tE19Flash_kernel_traitsILi32ELi64ELi128ELi4ES3_EELb0ELb1ELb0ELb0ELb1ELb1ELb1ELb1EEEvNS_16Flash_fwd_paramsE) ;  /* 0xfffffecc90a81950 */ /* 0x02afea0003c3ffff */
[----:B------:R-:W-:Y:S01]  /*13160*/  MOV R145, 0x0 ;  /* 0x0000000000917802 */ /* 0x000fe20000000f00 */
[----:B------:R1:W-:Y:S03]  /*13170*/  ST.E.128 desc[UR4][R26.64+0x1800], R16 ;  /* 0x001800101a007985 */ /* 0x0003e6000c101d04 */
[----:B-1----:R-:W-:Y:S05]  /*13180*/  RET.REL.NODEC R144 `(_ZN5flash24flash_fwd_splitkv_kernelI23Flash_fwd_kernel_traitsILi32ELi64ELi128ELi4ELb0ELb0EN7cutlass10bfloat16_tE19Flash_kernel_traitsILi32ELi64ELi128ELi4ES3_EELb0ELb1ELb0ELb0ELb1ELb1ELb1ELb1EEEvNS_16Flash_fwd_paramsE) ;  /* 0xfffffecc909c7950 */ /* 0x002fea0003c3ffff */
.L_x_9965:
[----:B------:R-:W-:Y:S01]  /*13190*/  MOV R4, 0x2 ;  /* 0x0000000200047802 */ /* 0x000fe20000000f00 */
[----:B------:R-:W-:Y:S01]  /*131a0*/  IMAD.MOV.U32 R3, RZ, RZ, 0x1f ;  /* 0x0000001fff037424 */ /* 0x000fe200078e00ff */
[----:B------:R-:W-:-:S07]  /*131b0*/  MOV R6, 0xffffffff ;  /* 0xffffffff00067802 */ /* 0x000fce0000000f00 */
[----:B-1---5:R-:W-:Y:S05]  /*131c0*/  WARPSYNC.COLLECTIVE R6, `(.L_x_9968) ;  /* 0x0000000006087348 */ /* 0x022fea0003c00000 */
[----:B------:R2:W3:Y:S02]  /*131d0*/  SHFL.BFLY P0, R10, R164, R4, R3 ;  /* 0x0c000004a40a7389 */ /* 0x0004e40000000003 */
[----:B-123-5:R-:W-:Y:S05]  /*131e0*/  ENDCOLLECTIVE ;  /* 0x000000000000791b */ /* 0x02efea0003800000 */
.L_x_9968:
[----:B------:R-:W-:Y:S02]  /*131f0*/  IMAD.MOV.U32 R7, RZ, RZ, R10 ;  /* 0x000000ffff077224 */ /* 0x000fe400078e000a */
[----:B------:R-:W-:Y:S02]  /*13200*/  IMAD.MOV.U32 R4, RZ, RZ, 0x1 ;  /* 0x00000001ff047424 */ /* 0x000fe400078e00ff */
[----:B------:R-:W-:-:S05]  /*13210*/  FADD.FTZ R8, R7, R164 ;  /* 0x000000a407087221 */ /* 0x000fca0000010000 */
[----:B------:R-:W-:-:S07]  /*13220*/  MOV R164, R8 ;  /* 0x0000000800a47202 */ /* 0x000fce0000000f00 */
[----:B------:R-:W-:Y:S05]  /*13230*/  WARPSYNC.COLLECTIVE R6, `(.L_x_9969) ;  /* 0x0000000006087348 */ /* 0x000fea0003c00000 */
[----:B------:R1:W2:Y:S02]  /*13240*/  SHFL.BFLY P0, R10, R164, R4, R3 ;  /* 0x0c000004a40a7389 */ /* 0x0002a40000000003 */
[----:B-12---:R-:W-:Y:S05]  /*13250*/  ENDCOLLECTIVE ;  /* 0x000000000000791b */ /* 0x006fea0003800000 */
.L_x_9969:
[----:B------:R-:W-:Y:S01]  /*13260*/  MOV R164, R165 ;  /* 0x000000a500a47202 */ /* 0x000fe20000000f00 */
[----:B------:R-:W-:Y:S01]  /*13270*/  IMAD.MOV.U32 R4, RZ, RZ, 0x2 ;  /* 0x00000002ff047424 */ /* 0x000fe200078e00ff */
[----:B------:R-:W-:-:S07]  /*13280*/  MOV R7, R10 ;  /* 0x0000000a00077202 */ /* 0x000fce0000000f00 */
[----:B------:R-:W-:Y:S05]  /*13290*/  WARPSYNC.COLLECTIVE R6, `(.L_x_9970) ;  /* 0x0000000006087348 */ /* 0x000fea0003c00000 */
[----:B------:R1:W2:Y:S02]  /*132a0*/  SHFL.BFLY P0, R10, R164, R4, R3 ;  /* 0x0c000004a40a7389 */ /* 0x0002a40000000003 */
[----:B-12---:R-:W-:Y:S05]  /*132b0*/  ENDCOLLECTIVE ;  /* 0x000000000000791b */ /* 0x006fea0003800000 */
.L_x_9970:
[----:B------:R-:W-:Y:S01]  /*132c0*/  FADD.FTZ R11, R8, R7 ;  /* 0x00000007080b7221 */ /* 0x000fe20000010000 */
[----:B------:R-:W-:Y:S01]  /*132d0*/  FADD.FTZ R9, R10, R165 ;  /* 0x000000a50a097221 */ /* 0x000fe20000010000 */
[----:B------:R-:W-:-:S04]  /*132e0*/  MOV R4, 0x1 ;  /* 0x0000000100047802 */ /* 0x000fc80000000f00 */
[----:B------:R-:W-:-:S07]  /*132f0*/  MOV R164, R9 ;  /* 0x0000000900a47202 */ /* 0x000fce0000000f00 */
[----:B------:R-:W-:Y:S05]  /*13300*/  WARPSYNC.COLLECTIVE R6, `(.L_x_9971) ;  /* 0x0000000006087348 */ /* 0x000fea0003c00000 */
[----:B------:R1:W2:Y:S02]  /*13310*/  SHFL.BFLY P0, R10, R164, R4, R3 ;  /* 0x0c000004a40a7389 */ /* 0x0002a40000000003 */
[----:B-12---:R-:W-:Y:S05]  /*13320*/  ENDCOLLECTIVE ;  /* 0x000000000000791b */ /* 0x006fea0003800000 */
.L_x_9971:
[----:B------:R-:W-:Y:S05]  /*13330*/  BRA `(.L_x_9972) ;  /* 0xfffffff400c87947 */ /* 0x000fea000383ffff */
.L_x_9973:
        /* <DEDUP_REMOVED lines=12> */
.L_x_10337:


//--------------------- .text._ZN5flash24flash_fwd_splitkv_kernelI23Flash_fwd_kernel_traitsILi32ELi64ELi128ELi4ELb0ELb0EN7cutlass10bfloat16_tE19Flash_kernel_traitsILi32ELi64ELi128ELi4ES3_EELb0ELb1ELb1ELb0ELb0ELb0ELb1ELb1EEEvNS_16Flash_fwd_paramsE --------------------------
	.section	.text._ZN5flash24flash_fwd_splitkv_kernelI23Flash_fwd_kernel_traitsILi32ELi64ELi128ELi4ELb0ELb0EN7cutlass10bfloat16_tE19Flash_kernel_traitsILi32ELi64ELi128ELi4ES3_EELb0ELb1ELb1ELb0ELb0ELb0ELb1ELb1EEEvNS_16Flash_fwd_paramsE,"ax",@progbits
	.align	128
        .global         _ZN5flash24flash_fwd_splitkv_kernelI23Flash_fwd_kernel_traitsILi32ELi64ELi128ELi4ELb0ELb0EN7cutlass10bfloat16_tE19Flash_kernel_traitsILi32ELi64ELi128ELi4ES3_EELb0ELb1ELb1ELb0ELb0ELb0ELb1ELb1EEEvNS_16Flash_fwd_paramsE
        .type           _ZN5flash24flash_fwd_splitkv_kernelI23Flash_fwd_kernel_traitsILi32ELi64ELi128ELi4ELb0ELb0EN7cutlass10bfloat16_tE19Flash_kernel_traitsILi32ELi64ELi128ELi4ES3_EELb0ELb1ELb1ELb0ELb0ELb0ELb1ELb1EEEvNS_16Flash_fwd_paramsE,@function
        .size           _ZN5flash24flash_fwd_splitkv_kernelI23Flash_fwd_kernel_traitsILi32ELi64ELi128ELi4ELb0ELb0EN7cutlass10bfloat16_tE19Flash_kernel_traitsILi32ELi64ELi128ELi4ES3_EELb0ELb1ELb1ELb0ELb0ELb0ELb1ELb1EEEvNS_16Flash_fwd_paramsE,(.L_x_10338 - _ZN5flash24flash_fwd_splitkv_kernelI23Flash_fwd_kernel_traitsILi32ELi64ELi128ELi4ELb0ELb0EN7cutlass10bfloat16_tE19Flash_kernel_traitsILi32ELi64ELi128ELi4ES3_EELb0ELb1ELb1ELb0ELb0ELb0ELb1ELb1EEEvNS_16Flash_fwd_paramsE)
        .other          _ZN5flash24flash_fwd_splitkv_kernelI23Flash_fwd_kernel_traitsILi32ELi64ELi128ELi4ELb0ELb0EN7cutlass10bfloat16_tE19Flash_kernel_traitsILi32ELi64ELi128ELi4ES3_EELb0ELb1ELb1ELb0ELb0ELb0ELb1ELb1EEEvNS_16Flash_fwd_paramsE,@"STO_CUDA_ENTRY STV_DEFAULT"
_ZN5flash24flash_fwd_splitkv_kernelI23Flash_fwd_kernel_traitsILi32ELi64ELi128ELi4ELb0ELb0EN7cutlass10bfloat16_tE19Flash_kernel_traitsILi32ELi64ELi128ELi4ES3_EELb0ELb1ELb1ELb0ELb0ELb0ELb1ELb1EEEvNS_16Flash_fwd_paramsE:
.text._ZN5flash24flash_fwd_splitkv_kernelI23Flash_fwd_kernel_traitsILi32ELi64ELi128ELi4ELb0ELb0EN7cutlass10bfloat16_tE19Flash_kernel_traitsILi32ELi64ELi128ELi4ES3_EELb0ELb1ELb1ELb0ELb0ELb0ELb1ELb1EEEvNS_16Flash_fwd_paramsE:
        /* <DEDUP_REMOVED lines=11> */
[----:B-1----:R-:W-:-:S05]  /*00b0*/  VIADD R4, R4, 0xffffffe ;  /* 0x0ffffffe04047836 */ /* 0x002fca0000000000 */
[----:B------:R-:W1:Y:S01]  /*00c0*/  LDC R2, c[0x0][0x374] ;  /* 0x0000dd00ff027b82 */ /* 0x000e620000000800 */
[----:B------:R-:W5:Y:S02]  /*00d0*/  F2I.FTZ.U32.TRUNC.NTZ R5, R4 ;  /* 0x0000000400057305 */ /* 0x000f64000021f000 */
[----:B-----5:R-:W-:Y:S01]  /*00e0*/  IMAD.MOV R0, RZ, RZ, -R5 ;  /* 0x000000ffff007224 */ /* 0x020fe200078e0a05 */
        /* <DEDUP_REMOVED lines=14> */
[----:B------:R-:W-:Y:S05]  /*01d0*/  CALL.REL.NOINC `($_ZN5flash24flash_fwd_splitkv_kernelI23Flash_fwd_kernel_traitsILi32ELi64ELi128ELi4ELb0ELb0EN7cutlass10bfloat16_tE19Flash_kernel_traitsILi32ELi64ELi128ELi4ES3_EELb0ELb1ELb1ELb0ELb0ELb0ELb1ELb1EEEvNS_16Flash_fwd_paramsE$_ZN5flash30compute_attn_1rowblock_splitkvI23Flash_fwd_kernel_traitsILi32ELi64ELi128ELi4ELb0ELb0EN7cutlass10bfloat16_tE19Flash_kernel_traitsILi32ELi64ELi128ELi4ES3_EELb0ELb1ELb1ELb0ELb0ELb0ELb1ELb1ENS_16Flash_fwd_paramsEEEvRKT8_iiiii) ;  /* 0x0000000000087944 */ /* 0x000fea0003c00000 */
[----:B------:R-:W-:Y:S05]  /*01e0*/  BSYNC.RECONVERGENT B3 ;  /* 0x0000000000037941 */ /* 0x000fea0003800200 */
.L_x_9974:
[----:B------:R-:W-:Y:S05]  /*01f0*/  EXIT ;  /* 0x000000000000794d */ /* 0x000fea0003800000 */
        .type           $_ZN5flash24flash_fwd_splitkv_kernelI23Flash_fwd_kernel_traitsILi32ELi64ELi128ELi4ELb0ELb0EN7cutlass10bfloat16_tE19Flash_kernel_traitsILi32ELi64ELi128ELi4ES3_EELb0ELb1ELb1ELb0ELb0ELb0ELb1ELb1EEEvNS_16Flash_fwd_paramsE$_ZN5flash30compute_attn_1rowblock_splitkvI23Flash_fwd_kernel_traitsILi32ELi64ELi128ELi4ELb0ELb0EN7cutlass10bfloat16_tE19Flash_kernel_traitsILi32ELi64ELi128ELi4ES3_EELb0ELb1ELb1ELb0ELb0ELb0ELb1ELb1ENS_16Flash_fwd_paramsEEEvRKT8_iiiii,@function
        .size           $_ZN5flash24flash_fwd_splitkv_kernelI23Flash_fwd_kernel_traitsILi32ELi64ELi128ELi4ELb0ELb0EN7cutlass10bfloat16_tE19Flash_kernel_traitsILi32ELi64ELi128ELi4ES3_EELb0ELb1ELb1ELb0ELb0ELb0ELb1ELb1EEEvNS_16Flash_fwd_paramsE$_ZN5flash30compute_attn_1rowblock_splitkvI23Flash_fwd_kernel_traitsILi32ELi64ELi128ELi4ELb0ELb0EN7cutlass10bfloat16_tE19Flash_kernel_traitsILi32ELi64ELi128ELi4ES3_EELb0ELb1ELb1ELb0ELb0ELb0ELb1ELb1ENS_16Flash_fwd_paramsEEEvRKT8_iiiii,(.L_x_10338 - $_ZN5flash24flash_fwd_splitkv_kernelI23Flash_fwd_kernel_traitsILi32ELi64ELi128ELi4ELb0ELb0EN7cutlass10bfloat16_tE19Flash_kernel_traitsILi32ELi64ELi128ELi4ES3_EELb0ELb1ELb1ELb0ELb0ELb0ELb1ELb1EEEvNS_16Flash_fwd_paramsE$_ZN5flash30compute_attn_1rowblock_splitkvI23Flash_fwd_kernel_traitsILi32ELi64ELi128ELi4ELb0ELb0EN7cutlass10bfloat16_tE19Flash_kernel_traitsILi32ELi64ELi128ELi4ES3_EELb0ELb1ELb1ELb0ELb0ELb0ELb1ELb1ENS_16Flash_fwd_paramsEEEvRKT8_iiiii)
$_ZN5flash24flash_fwd_splitkv_kernelI23Flash_fwd_kernel_traitsILi32ELi64ELi128ELi4ELb0ELb0EN7cutlass10bfloat16_tE19Flash_kernel_traitsILi32ELi64ELi128ELi4ES3_EELb0ELb1ELb1ELb0ELb0ELb0ELb1ELb1EEEvNS_16Flash_fwd_paramsE$_ZN5flash30compute_attn_1rowblock_splitkvI23Flash_fwd_kernel_traitsILi32ELi64ELi128ELi4ELb0ELb0EN7cutlass10bfloat16_tE19Flash_kernel_traitsILi32ELi64ELi128ELi4ES3_EELb0ELb1ELb1ELb0ELb0ELb0ELb1ELb1ENS_16Flash_fwd_paramsEEEvRKT8_iiiii:
        /* <DEDUP_REMOVED lines=38> */
.L_x_9976:
[----:B------:R-:W-:Y:S05]  /*0460*/  BSYNC.RECONVERGENT B0 ;  /* 0x0000000000007941 */ /* 0x000fea0003800200 */
.L_x_9975:
[----:B------:R-:W-:Y:S04]  /*0470*/  BSSY.RECONVERGENT B0, `(.L_x_9977) ;  /* 0x0000007000007945 */ /* 0x000fe80003800200 */
[----:B------:R-:W-:Y:S05]  /*0480*/  @!P3 BRA `(.L_x_9978) ;  /* 0x000000000014b947 */ /* 0x000fea0003800000 */
[----:B-----5:R-:W3:Y:S02]  /*0490*/  LD.E.U8 R4, desc[UR4][R84.64+0x1b2] ;  /* 0x0001b20454047980 */ /* 0x020ee4000c101100 */
[----:B---3--:R-:W-:-:S13]  /*04a0*/  ISETP.NE.AND P1, PT, R4, RZ, PT ;  /* 0x000000ff0400720c */ /* 0x008fda0003f25270 */
[----:B------:R-:W3:Y:S02]  /*04b0*/  @P1 LD.E R5, desc[UR4][R8.64+0x4] ;  /* 0x0000040408051980 */ /* 0x000ee4000c101900 */
[----:B---3--:R-:W-:-:S06]  /*04c0*/  @P1 IADD3 R4, PT, PT, R5, -R12, RZ ;  /* 0x8000000c05041210 */ /* 0x008fcc0007ffe0ff */
[----:B------:R3:W5:Y:S02]  /*04d0*/  @!P1 LD.E R4, desc[UR4][R8.64] ;  /* 0x0000000408049980 */ /* 0x000764000c101900 */
.L_x_9978:
[----:B------:R-:W-:Y:S05]  /*04e0*/  BSYNC.RECONVERGENT B0 ;  /* 0x0000000000007941 */ /* 0x000fea0003800200 */
.L_x_9977:
        /* <DEDUP_REMOVED lines=9> */
.L_x_9980:
[----:B------:R-:W4:Y:S01]  /*0580*/  LD.E.64 R4, desc[UR4][R84.64+0x108] ;  /* 0x0001080454047980 */ /* 0x000f22000c101b00 */
[----:B------:R-:W-:Y:S01]  /*0590*/  BSSY.RECONVERGENT B0, `(.L_x_9982) ;  /* 0x0000006000007945 */ /* 0x000fe20003800200 */
[----:B------:R-:W-:Y:S01]  /*05a0*/  IMAD.MOV.U32 R64, RZ, RZ, RZ ;  /* 0x000000ffff407224 */ /* 0x000fe200078e00ff */
[----:B----4-:R-:W-:-:S04]  /*05b0*/  ISETP.NE.U32.AND P0, PT, R4, RZ, PT ;  /* 0x000000ff0400720c */ /* 0x010fc80003f05070 */
[----:B------:R-:W-:-:S13]  /*05c0*/  ISETP.NE.AND.EX P0, PT, R5, RZ, PT, P0 ;  /* 0x000000ff0500720c */ /* 0x000fda0003f05300 */
[----:B------:R-:W-:Y:S05]  /*05d0*/  @!P0 BRA `(.L_x_9983) ;  /* 0x0000000000048947 */ /* 0x000fea0003800000 */
[----:B------:R4:W5:Y:S02]  /*05e0*/  LD.E R64, desc[UR4][R84.64+0xbc] ;  /* 0x0000bc0454407980 */ /* 0x000964000c101900 */
.L_x_9983:
[----:B------:R-:W-:Y:S05]  /*05f0*/  BSYNC.RECONVERGENT B0 ;  /* 0x0000000000007941 */ /* 0x000fea0003800200 */
.L_x_9982:
[----:B-----5:R-:W-:Y:S02]  /*0600*/  IADD3 R64, PT, PT, R71, R64, RZ ;  /* 0x0000004047407210 */ /* 0x020fe40007ffe0ff */
.L_x_9981:
[----:B------:R-:W-:Y:S05]  /*0610*/  BSYNC.RECONVERGENT B1 ;  /* 0x0000000000017941 */ /* 0x000fea0003800200 */
.L_x_9979:
[----:B------:R-:W-:Y:S01]  /*0620*/  IMAD.SHL.U32 R77, R169, 0x40, RZ ;  /* 0x00000040a94d7824 */ /* 0x000fe200078e00ff */
[----:B------:R-:W-:Y:S01]  /*0630*/  MOV R4, R168 ;  /* 0x000000a800047202 */ /* 0x000fe20000000f00 */
[----:B------:R-:W-:-:S03]  /*0640*/  IMAD.MOV.U32 R5, RZ, RZ, 0x0 ;  /* 0x00000000ff057424 */ /* 0x000fc600078e00ff */
[----:B------:R-:W-:-:S13]  /*0650*/  ISETP.GT.AND P0, PT, R170, R77, PT ;  /* 0x0000004daa00720c */ /* 0x000fda0003f04270 */
[----:B-1234-:R-:W-:Y:S05]  /*0660*/  @!P0 RET.REL.NODEC R4 `(_ZN5flash24flash_fwd_splitkv_kernelI23Flash_fwd_kernel_traitsILi32ELi64ELi128ELi4ELb0ELb0EN7cutlass10bfloat16_tE19Flash_kernel_traitsILi32ELi64ELi128ELi4ES3_EELb0ELb1ELb1ELb0ELb0ELb0ELb1ELb1EEEvNS_16Flash_fwd_paramsE) ;  /* 0xfffffff804648950 */ /* 0x01efea0003c3ffff */
        /* <DEDUP_REMOVED lines=33> */
[----:B------:R-:W-:Y:S01]  /*0880*/  IMAD R5, R169, 0x40, -R170 ;  /* 0x00000040a9057824 */ /* 0x000fe200078e0aaa */
[----:B------:R-:W-:-:S04]  /*0890*/  SHF.R.S32.HI R6, RZ, 0x1f, R3 ;  /* 0x0000001fff067819 */ /* 0x000fc80000011403 */
[--C-:B---3--:R-:W-:Y:S02]  /*08a0*/  IADD3 R5, PT, PT, R7, R5, R4.reuse ;  /* 0x0000000507057210 */ /* 0x108fe40007ffe004 */
[----:B------:R-:W-:Y:S02]  /*08b0*/  SHF.R.S32.HI R7, RZ, 0x1f, R4 ;  /* 0x0000001fff077819 */ /* 0x000fe40000011404 */
[----:B------:R-:W-:Y:S01]  /*08c0*/  LEA.HI R6, R6, R3, RZ, 0x7 ;  /* 0x0000000306067211 */ /* 0x000fe200078f38ff */
[----:B------:R-:W-:Y:S01]  /*08d0*/  VIADD R5, R5, 0x40 ;  /* 0x0000004005057836 */ /* 0x000fe20000000000 */
[----:B------:R-:W-:Y:S01]  /*08e0*/  LEA.HI R7, R7, R4, RZ, 0x7 ;  /* 0x0000000407077211 */ /* 0x000fe200078f38ff */
[----:B------:R-:W-:Y:S01]  /*08f0*/  @P2 VIADD R8, R8, 0x1 ;  /* 0x0000000108082836 */ /* 0x000fe20000000000 */
[----:B------:R-:W-:Y:S02]  /*0900*/  SHF.R.S32.HI R162, RZ, 0x7, R6 ;  /* 0x00000007ffa27819 */ /* 0x000fe40000011406 */
[----:B------:R-:W-:Y:S01]  /*0910*/  SHF.R.S32.HI R7, RZ, 0x7, R7 ;  /* 0x00000007ff077819 */ /* 0x000fe20000011407 */
[----:B------:R-:W-:Y:S01]  /*0920*/  @!P0 IMAD.MOV R8, RZ, RZ, -R8 ;  /* 0x000000ffff088224 */ /* 0x000fe200078e0a08 */
[----:B------:R-:W-:-:S02]  /*0930*/  @!P1 LOP3.LUT R8, RZ, R2, RZ, 0x33, !PT ;  /* 0x00000002ff089212 */ /* 0x000fc400078e33ff */
[----:B------:R-:W-:-:S03]  /*0940*/  SHF.R.S32.HI R2, RZ, 0x1f, R5 ;  /* 0x0000001fff027819 */ /* 0x000fc60000011405 */
[----:B------:R-:W-:Y:S01]  /*0950*/  IMAD R3, R8, UR8, RZ ;  /* 0x0000000808037c24 */ /* 0x000fe2000f8e02ff */
[----:B------:R-:W-:-:S04]  /*0960*/  LEA.HI R2, R2, R5, RZ, 0x7 ;  /* 0x0000000502027211 */ /* 0x000fc800078f38ff */
        /* <DEDUP_REMOVED lines=53> */
[----:B-1----:R-:W-:Y:S05]  /*0cc0*/  @P4 RET.REL.NODEC R168 `(_ZN5flash24flash_fwd_splitkv_kernelI23Flash_fwd_kernel_traitsILi32ELi64ELi128ELi4ELb0ELb0EN7cutlass10bfloat16_tE19Flash_kernel_traitsILi32ELi64ELi128ELi4ES3_EELb0ELb1ELb1ELb0ELb0ELb0ELb1ELb1EEEvNS_16Flash_fwd_paramsE) ;  /* 0xfffffff0a8cc4950 */ /* 0x002fea0003c3ffff */
[----:B------:R-:W-:Y:S02]  /*0cd0*/  MOV R3, 0xff800000 ;  /* 0xff80000000037802 */ /* 0x000fe40000000f00 */
[----:B------:R-:W-:-:S03]  /*0ce0*/  MOV R169, 0x0 ;  /* 0x0000000000a97802 */ /* 0x000fc60000000f00 */
[----:B------:R1:W-:Y:S02]  /*0cf0*/  ST.E desc[UR4][R8.64+0xc0], R3 ;  /* 0x0000c00308007985 */ /* 0x0003e4000c101904 */
[----:B-1----:R-:W-:Y:S05]  /*0d00*/  RET.REL.NODEC R168 `(_ZN5flash24flash_fwd_splitkv_kernelI23Flash_fwd_kernel_traitsILi32ELi64ELi128ELi4ELb0ELb0EN7cutlass10bfloat16_tE19Flash_kernel_traitsILi32ELi64ELi128ELi4ES3_EELb0ELb1ELb1ELb0ELb0ELb0ELb1ELb1EEEvNS_16Flash_fwd_paramsE) ;  /* 0xfffffff0a8bc7950 */ /* 0x002fea0003c3ffff */
.L_x_9984:
        /* <DEDUP_REMOVED lines=95> */
[----:B------:R-:W-:-:S04]  /*1300*/  IMAD.WIDE.U32 R20, R12, R2, RZ ;  /* 0x000000020c147225 */ /* 0x000fc800078e00ff */
[----:B------:R-:W-:Y:S01]  /*1310*/  IMAD R3, R12, R5, R3 ;  /* 0x000000050c037224 */ /* 0x000fe200078e0203 */
[----:B------:R-:W-:-:S03]  /*1320*/  IADD3 R2, PT, PT, R15, R4, RZ ;  /* 0x000000040f027210 */ /* 0x000fc60007ffe0ff */
[----:B------:R-:W-:Y:S01]  /*1330*/  IMAD.IADD R18, R21, 0x1, R3 ;  /* 0x0000000115127824 */ /* 0x000fe200078e0203 */
[----:B------:R-:W-:Y:S05]  /*1340*/  BRA `(.L_x_9987) ;  /* 0x00000004003c7947 */ /* 0x000fea0003800000 */
.L_x_9986:
        /* <DEDUP_REMOVED lines=54> */
[----:B------:R-:W-:-:S02]  /*16b0*/  IMAD R4, R19, R158, R4 ;  /* 0x0000009e13047224 */ /* 0x000fc400078e0204 */
[----:B------:R-:W-:-:S04]  /*16c0*/  IMAD.WIDE.U32 R20, R158, R6, R20 ;  /* 0x000000069e147225 */ /* 0x000fc800078e0014 */
[----:B------:R-:W-:Y:S02]  /*16d0*/  @!P2 IMAD R2, R3, R160, R2 ;  /* 0x000000a00302a224 */ /* 0x000fe400078e0202 */
[----:B------:R-:W-:Y:S01]  /*16e0*/  @!P2 IMAD.WIDE.U32 R22, R160, R11, RZ ;  /* 0x0000000ba016a225 */ /* 0x000fe200078e00ff */
[----:B------:R-:W-:-:S03]  /*16f0*/  IADD3 R13, PT, PT, R21, R4, RZ ;  /* 0x00000004150d7210 */ /* 0x000fc60007ffe0ff */
[----:B------:R-:W-:Y:S01]  /*1700*/  @!P0 IMAD.MOV R9, RZ, RZ, -R9 ;  /* 0x000000ffff098224 */ /* 0x000fe200078e0a09 */
[----:B------:R-:W-:Y:S02]  /*1710*/  @!P3 LOP3.LUT R9, RZ, R7, RZ, 0x33, !PT ;  /* 0x00000007ff09b212 */ /* 0x000fe400078e33ff */
[----:B------:R-:W-:Y:S01]  /*1720*/  @P2 IADD3 R11, PT, PT, R11, R12, RZ ;  /* 0x0000000c0b0b2210 */ /* 0x000fe20007ffe0ff */
[----:B------:R-:W-:Y:S01]  /*1730*/  IMAD.MOV.U32 R12, RZ, RZ, R20 ;  /* 0x000000ffff0c7224 */ /* 0x000fe200078e0014 */
[----:B------:R-:W-:Y:S01]  /*1740*/  @!P2 IADD3 R23, PT, PT, R23, R2, RZ ;  /* 0x000000021717a210 */ /* 0x000fe20007ffe0ff */
[-C--:B----4-:R-:W-:Y:S01]  /*1750*/  @!P2 IMAD R2, R17, R10.reuse, RZ ;  /* 0x0000000a1102a224 */ /* 0x090fe200078e02ff */
[----:B------:R-:W-:Y:S01]  /*1760*/  @!P2 SHF.R.S32.HI R3, RZ, 0x1f, R10 ;  /* 0x0000001fff03a819 */ /* 0x000fe2000001140a */
[----:B------:R-:W-:Y:S01]  /*1770*/  IMAD R5, R15, R9, RZ ;  /* 0x000000090f057224 */ /* 0x000fe200078e02ff */
[----:B------:R-:W-:Y:S01]  /*1780*/  SHF.R.S32.HI R4, RZ, 0x1f, R9 ;  /* 0x0000001fff047819 */ /* 0x000fe20000011409 */
[----:B------:R-:W-:-:S04]  /*1790*/  @!P2 IMAD.WIDE.U32 R20, R16, R10, R22 ;  /* 0x0000000a1014a225 */ /* 0x000fc800078e0016 */
[----:B------:R-:W-:Y:S02]  /*17a0*/  @!P2 IMAD R2, R16, R3, R2 ;  /* 0x000000031002a224 */ /* 0x000fe400078e0202 */
        /* <DEDUP_REMOVED lines=9> */
.L_x_9987:
[----:B------:R-:W-:Y:S05]  /*1840*/  BSYNC.RECONVERGENT B0 ;  /* 0x0000000000007941 */ /* 0x000fea0003800200 */
.L_x_9985:
        /* <DEDUP_REMOVED lines=18> */
[----:B------:R-:W-:Y:S01]  /*1970*/  IMAD R15, R3, R13, RZ ;  /* 0x0000000d030f7224 */ /* 0x000fe200078e02ff */
[----:B------:R-:W-:-:S03]  /*1980*/  IABS R3, R7 ;  /* 0x0000000700037213 */ /* 0x000fc60000000000 */
[----:B------:R-:W-:-:S04]  /*1990*/  IMAD.HI.U32 R15, R33, R15, R32 ;  /* 0x0000000f210f7227 */ /* 0x000fc800078e0020 */
[----:B------:R-:W-:Y:S01]  /*19a0*/  IMAD.MOV R3, RZ, RZ, -R3 ;  /* 0x000000ffff037224 */ /* 0x000fe200078e0a03 */
[----:B------:R-:W-:-:S05]  /*19b0*/  IABS R24, R172 ;  /* 0x000000ac00187213 */ /* 0x000fca0000000000 */
[----:B------:R-:W-:-:S04]  /*19c0*/  IMAD.HI.U32 R15, R15, R24, RZ ;  /* 0x000000180f0f7227 */ /* 0x000fc800078e00ff */
[----:B------:R-:W-:-:S05]  /*19d0*/  IMAD R24, R15, R3, R24 ;  /* 0x000000030f187224 */ /* 0x000fca00078e0218 */
[----:B------:R-:W-:Y:S01]  /*19e0*/  ISETP.GT.U32.AND P3, PT, R13, R24, PT ;  /* 0x000000180d00720c */ /* 0x000fe20003f64070 */
[----:B------:R-:W-:Y:S01]  /*19f0*/  IMAD.SHL.U32 R3, R66, 0x8, RZ ;  /* 0x0000000842037824 */ /* 0x000fe200078e00ff */
[----:B------:R-:W-:-:S04]  /*1a00*/  LOP3.LUT R21, R172, R7, RZ, 0x3c, !PT ;  /* 0x00000007ac157212 */ /* 0x000fc800078e3cff */
[----:B------:R-:W-:-:S07]  /*1a10*/  LOP3.LUT R12, R3, 0x18, RZ, 0xc0, !PT ;  /* 0x00000018030c7812 */ /* 0x000fce00078ec0ff */
[----:B------:R-:W-:-:S04]  /*1a20*/  @!P3 IADD3 R24, PT, PT, R24, -R13, RZ ;  /* 0x8000000d1818b210 */ /* 0x000fc80007ffe0ff */
[----:B------:R-:W-:Y:S01]  /*1a30*/  ISETP.GE.U32.AND P4, PT, R24, R13, PT ;  /* 0x0000000d1800720c */ /* 0x000fe20003f86070 */
[----:B------:R-:W1:Y:S01]  /*1a40*/  S2R R50, SR_CgaCtaId ;  /* 0x0000000000327919 */ /* 0x000e620000008800 */
[----:B------:R-:W-:Y:S01]  /*1a50*/  IADD3 R20, P1, PT, R12, R20, RZ ;  /* 0x000000140c147210 */ /* 0x000fe20007f3e0ff */
[----:B------:R-:W-:Y:S01]  /*1a60*/  @!P3 VIADD R15, R15, 0x1 ;  /* 0x000000010f0fb836 */ /* 0x000fe20000000000 */
[----:B------:R-:W-:Y:S01]  /*1a70*/  ISETP.GE.AND P2, PT, R21, RZ, PT ;  /* 0x000000ff1500720c */ /* 0x000fe20003f46270 */
[----:B------:R-:W-:Y:S02]  /*1a80*/  IMAD R19, R19, R160, RZ ;  /* 0x000000a013137224 */ /* 0x000fe400078e02ff */
[----:B------:R-:W-:Y:S01]  /*1a90*/  IMAD.X R21, RZ, RZ, R18, P1 ;  /* 0x000000ffff157224 */ /* 0x000fe200008e0612 */
[----:B------:R-:W-:Y:S01]  /*1aa0*/  ISETP.NE.AND P1, PT, R7, RZ, PT ;  /* 0x000000ff0700720c */ /* 0x000fe20003f25270 */
[----:B------:R-:W-:-:S04]  /*1ab0*/  IMAD R18, R6, R161, R19 ;  /* 0x000000a106127224 */ /* 0x000fc800078e0213 */
[----:B------:R-:W-:Y:S01]  /*1ac0*/  @P4 IADD3 R15, PT, PT, R15, 0x1, RZ ;  /* 0x000000010f0f4810 */ /* 0x000fe20007ffe0ff */
        /* <DEDUP_REMOVED lines=9> */
[----:B------:R-:W-:-:S04]  /*1b60*/  IMAD.WIDE.U32 R166, R6, R28, R24 ;  /* 0x0000001c06a67225 */ /* 0x000fc800078e0018 */
[----:B------:R-:W-:Y:S01]  /*1b70*/  IMAD R163, R159, R86, RZ ;  /* 0x000000569fa37224 */ /* 0x000fe200078e02ff */
[----:B------:R-:W-:Y:S02]  /*1b80*/  IADD3 R67, PT, PT, R55, -0x1, RZ ;  /* 0xffffffff37437810 */ /* 0x000fe40007ffe0ff */
[----:B------:R-:W-:-:S03]  /*1b90*/  SHF.L.U32 R68, R66, 0x2, RZ ;  /* 0x0000000242447819 */ /* 0x000fc600000006ff */
[----:B------:R-:W-:Y:S01]  /*1ba0*/  IMAD.SHL.U32 R51, R67, 0x80, RZ ;  /* 0x0000008043337824 */ /* 0x000fe200078e00ff */
[----:B------:R-:W-:Y:S01]  /*1bb0*/  LOP3.LUT R75, R68, 0xc, RZ, 0xc0, !PT ;  /* 0x0000000c444b7812 */ /* 0x000fe200078ec0ff */
        /* <DEDUP_REMOVED lines=8> */
[----:B------:R-:W-:Y:S02]  /*1c40*/  LOP3.LUT R21, R3, 0xc0, RZ, 0xc0, !PT ;  /* 0x000000c003157812 */ /* 0x000fe400078ec0ff */
[----:B------:R-:W-:Y:S01]  /*1c50*/  IADD3 R20, P1, PT, R12, R0, RZ ;  /* 0x000000000c147210 */ /* 0x000fe20007f3e0ff */
[----:B------:R-:W-:Y:S01]  /*1c60*/  IMAD R15, R27, R172, RZ ;  /* 0x000000ac1b0f7224 */ /* 0x000fe200078e02ff */
[----:B------:R-:W-:-:S03]  /*1c70*/  LOP3.LUT R18, R21, 0x18, R66, 0xf8, !PT ;  /* 0x0000001815127812 */ /* 0x000fc600078ef842 */
[----:B------:R-:W-:Y:S01]  /*1c80*/  IMAD.X R21, RZ, RZ, R19, P1 ;  /* 0x000000ffff157224 */ /* 0x000fe200008e0613 */
[----:B------:R-:W-:Y:S01]  /*1c90*/  SHF.R.S32.HI R0, RZ, 0x1f, R6 ;  /* 0x0000001fff007819 */ /* 0x000fe20000011406 */
[----:B------:R-:W-:Y:S01]  /*1ca0*/  IMAD R15, R26, R101, R15 ;  /* 0x000000651a0f7224 */ /* 0x000fe200078e020f */
[----:B------:R-:W-:Y:S01]  /*1cb0*/  MOV R19, 0x400 ;  /* 0x0000040000137802 */ /* 0x000fe20000000f00 */
[----:B------:R-:W-:Y:S01]  /*1cc0*/  IMAD.WIDE.U32 R20, R172, R26, R20 ;  /* 0x0000001aac147225 */ /* 0x000fe200078e0014 */
[----:B------:R-:W-:Y:S02]  /*1cd0*/  LOP3.LUT R18, R18, 0x18, R3, 0x78, !PT ;  /* 0x0000001812127812 */ /* 0x000fe400078e7803 */
[----:B------:R-:W-:Y:S01]  /*1ce0*/  IADD3 R14, P0, PT, R12, R14, RZ ;  /* 0x0000000e0c0e7210 */ /* 0x000fe20007f1e0ff */
[----:B------:R-:W-:Y:S01]  /*1cf0*/  IMAD R7, R0, R28, R7 ;  /* 0x0000001c00077224 */ /* 0x000fe200078e0207 */
[----:B-1----:R-:W-:Y:S01]  /*1d00*/  LEA R50, R50, R19, 0x18 ;  /* 0x0000001332327211 */ /* 0x002fe200078ec0ff */
[----:B------:R-:W-:Y:S01]  /*1d10*/  IMAD.IADD R21, R21, 0x1, R15 ;  /* 0x0000000115157824 */ /* 0x000fe200078e020f */
[----:B------:R-:W-:Y:S01]  /*1d20*/  LOP3.LUT R3, R18, 0x1f20, R3, 0xf8, !PT ;  /* 0x00001f2012037812 */ /* 0x000fe200078ef803 */
[----:B------:R-:W-:Y:S01]  /*1d30*/  IMAD.WIDE.U32 R18, R169, 0x40, R86 ;  /* 0x00000040a9127825 */ /* 0x000fe200078e0056 */
[----:B------:R-:W-:-:S02]  /*1d40*/  IADD3.X R15, PT, PT, RZ, R2, RZ, P0, !PT ;  /* 0x00000002ff0f7210 */ /* 0x000fc400007fe4ff */
[----:B------:R-:W-:Y:S02]  /*1d50*/  SHF.R.S32.HI R2, RZ, 0x1f, R71 ;  /* 0x0000001fff027819 */ /* 0x000fe40000011447 */
[----:B------:R-:W-:Y:S01]  /*1d60*/  IADD3 R167, PT, PT, R167, R7, RZ ;  /* 0x00000007a7a77210 */ /* 0x000fe20007ffe0ff */
[----:B------:R-:W-:Y:S01]  /*1d70*/  IMAD R7, R19, R22, RZ ;  /* 0x0000001613077224 */ /* 0x000fe200078e02ff */
[----:B------:R-:W-:-:S04]  /*1d80*/  LEA.HI R19, R2, R71, RZ, 0x7 ;  /* 0x0000004702137211 */ /* 0x000fc800078f38ff */
[----:B------:R-:W-:-:S04]  /*1d90*/  SHF.R.S32.HI R19, RZ, 0x7, R19 ;  /* 0x00000007ff137819 */ /* 0x000fc80000011413 */
[----:B------:R-:W-:Y:S01]  /*1da0*/  VIMNMX R70, PT, PT, R162, R19, !PT ;  /* 0x00000013a2467248 */ /* 0x000fe20007fe0100 */
[----:B------:R-:W-:-:S03]  /*1db0*/  IMAD.WIDE.U32 R14, R86, R158, R14 ;  /* 0x0000009e560e7225 */ /* 0x000fc600078e000e */
[----:B------:R-:W-:Y:S01]  /*1dc0*/  ISETP.GT.AND P2, PT, R55, R70, PT ;  /* 0x000000463700720c */ /* 0x000fe20003f44270 */
[----:B------:R-:W-:Y:S01]  /*1dd0*/  IMAD.IADD R163, R15, 0x1, R163 ;  /* 0x000000010fa37824 */ /* 0x000fe200078e02a3 */
[----:B----4-:R-:W-:Y:S01]  /*1de0*/  LEA R164, P0, R14, R16, 0x1 ;  /* 0x000000100ea47211 */ /* 0x010fe200078008ff */
[C---:B------:R-:W-:Y:S02]  /*1df0*/  IMAD R7, R18.reuse, R23, R7 ;  /* 0x0000001712077224 */ /* 0x040fe400078e0207 */
[----:B------:R-:W-:-:S04]  /*1e00*/  IMAD.WIDE.U32 R20, R18, R22, R20 ;  /* 0x0000001612147225 */ /* 0x000fc800078e0014 */
[----:B------:R-:W-:Y:S02]  /*1e10*/  IMAD R15, R161, R86, RZ ;  /* 0x00000056a10f7224 */ /* 0x000fe400078e02ff */
[----:B------:R-:W-:Y:S01]  /*1e20*/  IMAD.WIDE.U32 R166, R86, R160, R166 ;  /* 0x000000a056a67225 */ /* 0x000fe200078e00a6 */
[----:B------:R-:W-:Y:S02]  /*1e30*/  LEA.HI.X R163, R14, R17, R163, 0x1, P0 ;  /* 0x000000110ea37211 */ /* 0x000fe400000f0ca3 */
[----:B------:R-:W-:Y:S01]  /*1e40*/  LEA R102, P1, R20, R4, 0x1 ;  /* 0x0000000414667211 */ /* 0x000fe200078208ff */
[----:B------:R-:W-:Y:S02]  /*1e50*/  IMAD.IADD R7, R21, 0x1, R7 ;  /* 0x0000000115077824 */ /* 0x000fe400078e0207 */
[----:B------:R-:W-:Y:S01]  /*1e60*/  IMAD.IADD R15, R167, 0x1, R15 ;  /* 0x00000001a70f7824 */ /* 0x000fe200078e020f */
        /* <DEDUP_REMOVED lines=19> */
[----:B------:R-:W-:Y:S01]  /*1fa0*/  IMAD.MOV.U32 R76, RZ, RZ, R51 ;  /* 0x000000ffff4c7224 */ /* 0x000fe200078e0033 */
[----:B-----5:R-:W-:Y:S01]  /*1fb0*/  IADD3 R10, PT, PT, R51, R10, RZ ;  /* 0x0000000a330a7210 */ /* 0x020fe20007ffe0ff */
        /* <DEDUP_REMOVED lines=19> */
[----:B------:R-:W-:-:S02]  /*20f0*/  IMAD R7, R107, R76, RZ ;  /* 0x0000004c6b077224 */ /* 0x000fc400078e02ff */
        /* <DEDUP_REMOVED lines=21> */
[----:B------:R-:W-:Y:S01]  /*2250*/  IMAD R79, R9, R104, RZ ;  /* 0x00000068094f7224 */ /* 0x000fe200078e02ff */
        /* <DEDUP_REMOVED lines=28> */
.L_x_10011:
        /* <DEDUP_REMOVED lines=14> */
[----:B------:R-:W-:Y:S02]  /*2500*/  IADD3 R28, P0, PT, R78, R19, RZ ;  /* 0x000000134e1c7210 */ /* 0x000fe40007f1e0ff */
[----:B------:R-:W-:Y:S02]  /*2510*/  ISETP.LT.OR P4, PT, R96, R97, P4 ;  /* 0x000000616000720c */ /* 0x000fe40002781670 */
        /* <DEDUP_REMOVED lines=63> */
.L_x_9990:
        /* <DEDUP_REMOVED lines=71> */
.L_x_9994:
[----:B------:R-:W-:Y:S05]  /*2d80*/  BSYNC.RECONVERGENT B0 ;  /* 0x0000000000007941 */ /* 0x000fea0003800200 */
.L_x_9993:
        /* <DEDUP_REMOVED lines=48> */
.L_x_9996:
[----:B------:R-:W-:Y:S05]  /*3090*/  BSYNC.RECONVERGENT B0 ;  /* 0x0000000000007941 */ /* 0x000fea0003800200 */
.L_x_9995:
        /* <DEDUP_REMOVED lines=53> */
.L_x_9998:
[----:B------:R-:W-:Y:S05]  /*33f0*/  BSYNC.RECONVERGENT B0 ;  /* 0x0000000000007941 */ /* 0x000fea0003800200 */
.L_x_9997:
        /* <DEDUP_REMOVED lines=53> */
.L_x_10000:
[----:B------:R-:W-:Y:S05]  /*3750*/  BSYNC.RECONVERGENT B0 ;  /* 0x0000000000007941 */ /* 0x000fea0003800200 */
.L_x_9999:
[----:B------:R-:W5:Y:S02]  /*3760*/  LD.E R3, desc[UR4][R84.64+0xd0] ;  /* 0x0000d00454037980 */ /* 0x000f64000c101900 */
[----:B-----5:R-:W-:Y:S05]  /*3770*/  IMAD.U32 R3, R3, -0x40, RZ ;  /* 0xffffffc003037824 */ /* 0x020fea00078e00ff */
[C---:B------:R-:W-:Y:S02]  /*3780*/  LEA R14, P1, R3.reuse, R14, 0x1 ;  /* 0x0000000e030e7211 */ /* 0x040fe400078208ff */
[C---:B------:R-:W-:Y:S02]  /*3790*/  LEA R52, P0, R3.reuse, R52, 0x1 ;  /* 0x0000003403347211 */ /* 0x040fe400078008ff */
[C---:B------:R-:W-:Y:S02]  /*37a0*/  LEA.HI.X.SX32 R15, R3.reuse, R15, 0x1, P1 ;  /* 0x0000000f030f7211 */ /* 0x040fe400008f0eff */
[----:B------:R-:W-:Y:S01]  /*37b0*/  LEA.HI.X.SX32 R53, R3, R53, 0x1, P0 ;  /* 0x0000003503357211 */ /* 0x000fe200000f0eff */
[----:B------:R-:W-:Y:S05]  /*37c0*/  BRA `(.L_x_9991) ;  /* 0x0000001800107947 */ /* 0x000fea0003800000 */
.L_x_9992:
        /* <DEDUP_REMOVED lines=95> */
.L_x_10002:
[----:B------:R-:W-:Y:S05]  /*3dc0*/  BSYNC.RECONVERGENT B0 ;  /* 0x0000000000007941 */ /* 0x000fea0003800200 */
.L_x_10001:
        /* <DEDUP_REMOVED lines=95> */
.L_x_10004:
[----:B------:R-:W-:Y:S05]  /*43c0*/  BSYNC.RECONVERGENT B0 ;  /* 0x0000000000007941 */ /* 0x000fea0003800200 */
.L_x_10003:
        /* <DEDUP_REMOVED lines=63> */
[----:B------:R-:W-:Y:S01]  /*47c0*/  SHF.L.U32 R109, R158, 0x6, RZ ;  /* 0x000000069e6d7819 */ /* 0x000fe200000006ff */
[----:B------:R-:W-:Y:S01]  /*47d0*/  @!P0 FFMA.FTZ R0, R39, R38, R0 ;  /* 0x0000002627008223 */ /* 0x000fe20000010000 */
[C---:B------:R-:W-:Y:S01]  /*47e0*/  @!P0 SHF.L.U32 R38, R58.reuse, 0x10, RZ ;  /* 0x000000103a268819 */ /* 0x040fe200000006ff */
[----:B------:R-:W-:Y:S01]  /*47f0*/  @!P0 FMUL.FTZ R3, R33, R30 ;  /* 0x0000001e21038220 */ /* 0x000fe20000410000 */
[----:B------:R-:W-:Y:S01]  /*4800*/  @!P0 LOP3.LUT R39, R58, 0xffff0000, RZ, 0xc0, !PT ;  /* 0xffff00003a278812 */ /* 0x000fe200078ec0ff */
[----:B------:R-:W-:Y:S01]  /*4810*/  @!P4 FADD.FTZ R18, -R18, -RZ ;  /* 0x800000ff1212c221 */ /* 0x000fe20000010100 */
[----:B------:R-:W-:Y:S01]  /*4820*/  SHF.L.U64.HI R108, R158, 0x6, R159 ;  /* 0x000000069e6c7819 */ /* 0x000fe2000001029f */
[----:B------:R-:W-:Y:S01]  /*4830*/  @!P0 FMUL.FTZ R4, R34, R29 ;  /* 0x0000001d22048220 */ /* 0x000fe20000410000 */
[----:B------:R-:W-:Y:S01]  /*4840*/  IADD3 R112, P5, P4, R109, R88, R109 ;  /* 0x000000586d707210 */ /* 0x000fe20007cbe06d */
[----:B------:R-:W-:Y:S01]  /*4850*/  @!P0 FMUL.FTZ R5, R31, R28 ;  /* 0x0000001c1f058220 */ /* 0x000fe20000410000 */
[----:B------:R-:W-:Y:S02]  /*4860*/  @!P0 IMAD.U32 R46, R62, 0x10000, RZ ;  /* 0x000100003e2e8824 */ /* 0x000fe400078e00ff */
[----:B------:R-:W-:Y:S01]  /*4870*/  @!P0 FFMA.FTZ R2, R41, R40, R2 ;  /* 0x0000002829028223 */ /* 0x000fe20000010002 */
[C---:B------:R-:W-:Y:S01]  /*4880*/  @!P0 LOP3.LUT R41, R59.reuse, 0xffff0000, RZ, 0xc0, !PT ;  /* 0xffff00003b298812 */ /* 0x040fe200078ec0ff */
[----:B------:R-:W-:Y:S01]  /*4890*/  @!P0 FMUL.FTZ R6, R24, R23 ;  /* 0x0000001718068220 */ /* 0x000fe20000410000 */
[----:B------:R-:W-:Y:S01]  /*48a0*/  IADD3.X R113, PT, PT, R108, R89, R108, P5, P4 ;  /* 0x000000596c717210 */ /* 0x000fe20002fe846c */
[----:B------:R-:W-:Y:S01]  /*48b0*/  @!P0 IMAD.U32 R40, R59, 0x10000, RZ ;  /* 0x000100003b288824 */ /* 0x000fe200078e00ff */
[----:B------:R-:W-:Y:S01]  /*48c0*/  @!P0 F2FP.BF16.F32.PACK_AB R109, R2, R0 ;  /* 0x00000000026d823e */ /* 0x000fe200000010ff */
        /* <DEDUP_REMOVED lines=16> */
.L_x_10006:
[----:B------:R-:W-:Y:S05]  /*49d0*/  BSYNC.RECONVERGENT B0 ;  /* 0x0000000000007941 */ /* 0x000fea0003800200 */
.L_x_10005:
        /* <DEDUP_REMOVED lines=92> */
.L_x_10008:
[----:B------:R-:W-:Y:S05]  /*4fa0*/  BSYNC.RECONVERGENT B0 ;  /* 0x0000000000007941 */ /* 0x000fea0003800200 */
.L_x_10007:
[----:B------:R-:W5:Y:S02]  /*4fb0*/  LD.E R3, desc[UR4][R84.64+0xd0] ;  /* 0x0000d00454037980 */ /* 0x000f64000c101900 */
[----:B-----5:R-:W-:Y:S05]  /*4fc0*/  IMAD.U32 R3, R3, -0x40, RZ ;  /* 0xffffffc003037824 */ /* 0x020fea00078e00ff */
[C---:B------:R-:W-:Y:S02]  /*4fd0*/  LEA R82, P1, R3.reuse, R82, 0x1 ;  /* 0x0000005203527211 */ /* 0x040fe400078208ff */
[C---:B------:R-:W-:Y:S02]  /*4fe0*/  LEA R80, P0, R3.reuse, R80, 0x1 ;  /* 0x0000005003507211 */ /* 0x040fe400078008ff */
[C---:B------:R-:W-:Y:S02]  /*4ff0*/  LEA.HI.X.SX32 R83, R3.reuse, R83, 0x1, P1 ;  /* 0x0000005303537211 */ /* 0x040fe400008f0eff */
[----:B------:R-:W-:Y:S09]  /*5000*/  LEA.HI.X.SX32 R81, R3, R81, 0x1, P0 ;  /* 0x0000005103517211 */ /* 0x000ff200000f0eff */
.L_x_9991:
[----:B------:R-:W-:Y:S05]  /*5010*/  BSYNC.RECONVERGENT B1 ;  /* 0x0000000000017941 */ /* 0x000fea0003800200 */
.L_x_9989:
        /* <DEDUP_REMOVED lines=102> */
.L_x_10010:
[----:B------:R-:W-:Y:S05]  /*5680*/  BSYNC.RECONVERGENT B0 ;  /* 0x0000000000007941 */ /* 0x000fea0003800200 */
.L_x_10009:
[----:B------:R-:W-:Y:S05]  /*5690*/  @P2 BRA `(.L_x_10011) ;  /* 0xffffffcc00602947 */ /* 0x000fea000383ffff */
.L_x_9988:
        /* <DEDUP_REMOVED lines=17> */
.L_x_10016:
[----:B------:R2:W-:Y:S02]  /*57b0*/  STS.128 [R54], RZ ;  /* 0x000000ff36007388 */ /* 0x0005e40000000c00 */
.L_x_10015:
[----:B------:R-:W-:Y:S05]  /*57c0*/  BSYNC.RECONVERGENT B0 ;  /* 0x0000000000007941 */ /* 0x000fea0003800200 */
.L_x_10014:
        /* <DEDUP_REMOVED lines=13> */
.L_x_10013:
        /* <DEDUP_REMOVED lines=49> */
[----:B------:R-:W-:-:S02]  /*5bb0*/  LOP3.LUT R21, R11, 0xffff0000, RZ, 0xc0, !PT ;  /* 0xffff00000b157812 */ /* 0x000fc400078ec0ff */
        /* <DEDUP_REMOVED lines=31> */
.L_x_10023:
[----:B------:R-:W-:Y:S05]  /*5db0*/  BSYNC.RECONVERGENT B0 ;  /* 0x0000000000007941 */ /* 0x000fea0003800200 */
.L_x_10022:
[----:B-----5:R3:W-:Y:S01]  /*5dc0*/  STS.128 [R54], R8 ;  /* 0x0000000836007388 */ /* 0x0207e20000000c00 */
[----:B------:R-:W-:Y:S05]  /*5dd0*/  BRA `(.L_x_10020) ;  /* 0x0000000000047947 */ /* 0x000fea0003800000 */
.L_x_10021:
[----:B------:R2:W-:Y:S02]  /*5de0*/  STS.128 [R54], RZ ;  /* 0x000000ff36007388 */ /* 0x0005e40000000c00 */
.L_x_10020:
[----:B------:R-:W-:Y:S05]  /*5df0*/  BSYNC.RECONVERGENT B1 ;  /* 0x0000000000017941 */ /* 0x000fea0003800200 */
.L_x_10019:
        /* <DEDUP_REMOVED lines=58> */
.L_x_10025:
[----:B------:R-:W-:Y:S05]  /*61a0*/  BSYNC.RECONVERGENT B0 ;  /* 0x0000000000007941 */ /* 0x000fea0003800200 */
.L_x_10024:
[----:B-----5:R3:W-:Y:S01]  /*61b0*/  STS.128 [R54+0x800], R8 ;  /* 0x0008000836007388 */ /* 0x0207e20000000c00 */
[----:B------:R-:W-:Y:S05]  /*61c0*/  BRA `(.L_x_10017) ;  /* 0x0000000800ec7947 */ /* 0x000fea0003800000 */
.L_x_10018:
        /* <DEDUP_REMOVED lines=91> */
.L_x_10030:
[----:B------:R-:W-:Y:S05]  /*6780*/  BSYNC.RECONVERGENT B0 ;  /* 0x0000000000007941 */ /* 0x000fea0003800200 */
.L_x_10029:
[----:B-----5:R3:W-:Y:S01]  /*6790*/  STS.128 [R54], R20 ;  /* 0x0000001436007388 */ /* 0x0207e20000000c00 */
[----:B------:R-:W-:Y:S05]  /*67a0*/  BRA `(.L_x_10027) ;  /* 0x0000000000047947 */ /* 0x000fea0003800000 */
.L_x_10028:
[----:B------:R4:W-:Y:S02]  /*67b0*/  STS.128 [R54], RZ ;  /* 0x000000ff36007388 */ /* 0x0009e40000000c00 */
.L_x_10027:
[----:B------:R-:W-:Y:S05]  /*67c0*/  BSYNC.RECONVERGENT B1 ;  /* 0x0000000000017941 */ /* 0x000fea0003800200 */
.L_x_10026:
        /* <DEDUP_REMOVED lines=20> */
[-C--:B---3--:R-:W-:Y:S01]  /*6910*/  IADD3 R20, P0, PT, R34, R3.reuse, RZ ;  /* 0x0000000322147210 */ /* 0x088fe20007f1e0ff */
[----:B------:R-:W3:Y:S04]  /*6920*/  LD.E.128 R8, desc[UR4][R10.64] ;  /* 0x000000040a087980 */ /* 0x000ee8000c101d00 */
[----:B------:R-:W-:Y:S01]  /*6930*/  IMAD.X R21, R35, 0x1, R15, P0 ;  /* 0x0000000123157824 */ /* 0x000fe200000e060f */
[----:B------:R-:W-:-:S05]  /*6940*/  IADD3 R24, P0, PT, R38, R3, RZ ;  /* 0x0000000326187210 */ /* 0x000fca0007f1e0ff */
[----:B------:R-:W2:Y:S01]  /*6950*/  LD.E.128 R20, desc[UR4][R20.64] ;  /* 0x0000000414147980 */ /* 0x000ea2000c101d00 */
        /* <DEDUP_REMOVED lines=18> */
[C---:B--2---:R-:W-:Y:S01]  /*6a80*/  IMAD.U32 R30, R20.reuse, 0x10000, RZ ;  /* 0x00010000141e7824 */ /* 0x044fe200078e00ff */
        /* <DEDUP_REMOVED lines=14> */
[----:B----4-:R-:W-:-:S02]  /*6b70*/  IMAD.U32 R10, R24, 0x10000, RZ ;  /* 0x00010000180a7824 */ /* 0x010fc400078e00ff */
        /* <DEDUP_REMOVED lines=30> */
.L_x_10032:
[----:B------:R-:W-:Y:S05]  /*6d60*/  BSYNC.RECONVERGENT B0 ;  /* 0x0000000000007941 */ /* 0x000fea0003800200 */
.L_x_10031:
[----:B-----5:R1:W-:Y:S02]  /*6d70*/  STS.128 [R54+0x800], R4 ;  /* 0x0008000436007388 */ /* 0x0203e40000000c00 */
.L_x_10017:
[----:B------:R-:W-:Y:S05]  /*6d80*/  BSYNC.RECONVERGENT B2 ;  /* 0x0000000000027941 */ /* 0x000fea0003800200 */
.L_x_10012:
        /* <DEDUP_REMOVED lines=12> */
.L_x_10035:
[----:B------:R1:W-:Y:S02]  /*6e50*/  STS.128 [R54+0x1000], RZ ;  /* 0x001000ff36007388 */ /* 0x0003e40000000c00 */
.L_x_10034:
[----:B------:R-:W-:Y:S05]  /*6e60*/  BSYNC.RECONVERGENT B0 ;  /* 0x0000000000007941 */ /* 0x000fea0003800200 */
.L_x_10033:
        /* <DEDUP_REMOVED lines=14> */
.L_x_10038:
[----:B------:R1:W-:Y:S02]  /*6f50*/  STS.128 [R54+0x1800], RZ ;  /* 0x001800ff36007388 */ /* 0x0003e40000000c00 */
.L_x_10037:
[----:B------:R-:W-:Y:S05]  /*6f60*/  BSYNC.RECONVERGENT B0 ;  /* 0x0000000000007941 */ /* 0x000fea0003800200 */
.L_x_10036:
[----:B------:R-:W-:Y:S01]  /*6f70*/  IADD3 R2, PT, PT, R86, 0x40, RZ ;  /* 0x0000004056027810 */ /* 0x000fe20007ffe0ff */
[----:B------:R-:W-:Y:S03]  /*6f80*/  BSSY.RECONVERGENT B0, `(.L_x_10039) ;  /* 0x000000d000007945 */ /* 0x000fe60003800200 */
[----:B------:R-:W-:-:S13]  /*6f90*/  ISETP.GE.AND P0, PT, R2, R3, PT ;  /* 0x000000030200720c */ /* 0x000fda0003f06270 */
[----:B------:R-:W-:Y:S05]  /*6fa0*/  @P0 BRA `(.L_x_10040) ;  /* 0x0000000000280947 */ /* 0x000fea0003800000 */
[----:B-----5:R-:W-:-:S13]  /*6fb0*/  ISETP.GE.AND P0, PT, R12, R171, PT ;  /* 0x000000ab0c00720c */ /* 0x020fda0003f06270 */
        /* <DEDUP_REMOVED lines=8> */
.L_x_10041:
[----:B------:R1:W-:Y:S02]  /*7040*/  STS.128 [R54+0x2000], RZ ;  /* 0x002000ff36007388 */ /* 0x0003e40000000c00 */
.L_x_10040:
[----:B------:R-:W-:Y:S05]  /*7050*/  BSYNC.RECONVERGENT B0 ;  /* 0x0000000000007941 */ /* 0x000fea0003800200 */
.L_x_10039:
        /* <DEDUP_REMOVED lines=13> */
.L_x_10044:
[----:B------:R1:W-:Y:S02]  /*7130*/  STS.128 [R54+0x2800], RZ ;  /* 0x002800ff36007388 */ /* 0x0003e40000000c00 */
.L_x_10043:
[----:B------:R-:W-:Y:S05]  /*7140*/  BSYNC.RECONVERGENT B0 ;  /* 0x0000000000007941 */ /* 0x000fea0003800200 */
.L_x_10042:
[----:B---3-5:R-:W3:Y:S04]  /*7150*/  LD.E.64 R10, desc[UR4][R84.64+0x1c0] ;  /* 0x0001c004540a7980 */ /* 0x028ee8000c101b00 */
[----:B-1----:R-:W2:Y:S01]  /*7160*/  LD.E.64 R6, desc[UR4][R84.64+0x1b8] ;  /* 0x0001b80454067980 */ /* 0x002ea2000c101b00 */
[----:B------:R-:W-:-:S03]  /*7170*/  MOV R100, R172 ;  /* 0x000000ac00647202 */ /* 0x000fc60000000f00 */
[----:B------:R-:W4:Y:S04]  /*7180*/  LD.E R4, desc[UR4][R84.64+0xd8] ;  /* 0x0000d80454047980 */ /* 0x000f28000c101900 */
[----:B------:R-:W0:Y:S04]  /*7190*/  LDGDEPBAR ;  /* 0x00000000000079af */ /* 0x000e280000000000 */
[----:B------:R1:W5:Y:S04]  /*71a0*/  LD.E R53, desc[UR4][R84.64+0x184] ;  /* 0x0001840454357980 */ /* 0x000368000c101900 */
[----:B------:R1:W5:Y:S01]  /*71b0*/  LD.E R49, desc[UR4][R84.64+0x188] ;  /* 0x0001880454317980 */ /* 0x000362000c101900 */
        /* <DEDUP_REMOVED lines=21> */
.L_x_10047:
[----:B------:R2:W-:Y:S01]  /*7310*/  STS.128 [R54+0x3000], RZ ;  /* 0x003000ff36007388 */ /* 0x0005e20000000c00 */
[----:B------:R-:W-:Y:S05]  /*7320*/  BRA `(.L_x_10048) ;  /* 0x0000000000047947 */ /* 0x000fea0003800000 */
.L_x_10046:
[----:B------:R1:W-:Y:S02]  /*7330*/  STS.128 [R54+0x3000], RZ ;  /* 0x003000ff36007388 */ /* 0x0003e40000000c00 */
.L_x_10048:
[----:B------:R-:W-:Y:S05]  /*7340*/  BSYNC.RECONVERGENT B0 ;  /* 0x0000000000007941 */ /* 0x000fea0003800200 */
.L_x_10045:
[----:B------:R-:W-:Y:S01]  /*7350*/  ISETP.GE.AND P1, PT, R16, R3, PT ;  /* 0x000000031000720c */ /* 0x000fe20003f26270 */
[C---:B------:R-:W-:Y:S01]  /*7360*/  IMAD.SHL.U32 R14, R160.reuse, 0x40, RZ ;  /* 0x00000040a00e7824 */ /* 0x040fe200078e00ff */
        /* <DEDUP_REMOVED lines=13> */
.L_x_10051:
[----:B------:R4:W-:Y:S02]  /*7440*/  STS.128 [R54+0x3800], RZ ;  /* 0x003800ff36007388 */ /* 0x0009e40000000c00 */
.L_x_10050:
[----:B------:R-:W-:Y:S05]  /*7450*/  BSYNC.RECONVERGENT B0 ;  /* 0x0000000000007941 */ /* 0x000fea0003800200 */
.L_x_10049:
        /* <DEDUP_REMOVED lines=13> */
.L_x_10054:
[----:B------:R1:W-:Y:S02]  /*7530*/  STS.128 [R54+0x4000], RZ ;  /* 0x004000ff36007388 */ /* 0x0003e40000000c00 */
.L_x_10053:
[----:B------:R-:W-:Y:S05]  /*7540*/  BSYNC.RECONVERGENT B0 ;  /* 0x0000000000007941 */ /* 0x000fea0003800200 */
.L_x_10052:
        /* <DEDUP_REMOVED lines=13> */
.L_x_10057:
[----:B------:R1:W-:Y:S02]  /*7620*/  STS.128 [R54+0x4800], RZ ;  /* 0x004800ff36007388 */ /* 0x0003e40000000c00 */
.L_x_10056:
[----:B------:R-:W-:Y:S05]  /*7630*/  BSYNC.RECONVERGENT B0 ;  /* 0x0000000000007941 */ /* 0x000fea0003800200 */
.L_x_10055:
[C---:B------:R-:W-:Y:S01]  /*7640*/  IMAD.SHL.U32 R153, R66.reuse, 0x10, RZ ;  /* 0x0000001042997824 */ /* 0x040fe200078e00ff */
[----:B------:R-:W-:Y:S01]  /*7650*/  SHF.R.U32.HI R38, RZ, 0x1, R66 ;  /* 0x00000001ff267819 */ /* 0x000fe20000011642 */
[C---:B------:R-:W-:Y:S01]  /*7660*/  IMAD.SHL.U32 R132, R66.reuse, 0x20, RZ ;  /* 0x0000002042847824 */ /* 0x040fe200078e00ff */
[----:B------:R-:W-:Y:S01]  /*7670*/  LOP3.LUT P6, RZ, R66, 0x4, RZ, 0xc0, !PT ;  /* 0x0000000442ff7812 */ /* 0x000fe200078cc0ff */
[----:B------:R-:W0:Y:S01]  /*7680*/  LDGDEPBAR ;  /* 0x00000000000079af */ /* 0x000e220000000000 */
[----:B------:R-:W-:Y:S01]  /*7690*/  LOP3.LUT R87, R38, 0x8, RZ, 0xc0, !PT ;  /* 0x0000000826577812 */ /* 0x000fe200078ec0ff */
[----:B------:R-:W-:Y:S01]  /*76a0*/  BSSY.RECONVERGENT B1, `(.L_x_10058) ;  /* 0x00000be000017945 */ /* 0x000fe20003800200 */
[----:B----4-:R-:W-:Y:S02]  /*76b0*/  LOP3.LUT R5, R153, 0x3e00, RZ, 0xc0, !PT ;  /* 0x00003e0099057812 */ /* 0x010fe400078ec0ff */
[----:B-1----:R-:W-:Y:S02]  /*76c0*/  LOP3.LUT R7, R132, 0xc0, RZ, 0xc0, !PT ;  /* 0x000000c084077812 */ /* 0x002fe400078ec0ff */
[----:B------:R-:W-:-:S02]  /*76d0*/  LOP3.LUT R87, R87, 0xc0, R132, 0xf8, !PT ;  /* 0x000000c057577812 */ /* 0x000fc400078ef884 */
[----:B------:R-:W-:Y:S02]  /*76e0*/  LOP3.LUT R5, R5, 0x20, R132, 0xf8, !PT ;  /* 0x0000002005057812 */ /* 0x000fe400078ef884 */
[----:B------:R-:W-:Y:S01]  /*76f0*/  LOP3.LUT R7, R7, 0x8, R66, 0xf8, !PT ;  /* 0x0000000807077812 */ /* 0x000fe200078ef842 */
[----:B------:R-:W-:Y:S01]  /*7700*/  IMAD.MOV.U32 R66, RZ, RZ, 0x20 ;  /* 0x00000020ff427424 */ /* 0x000fe200078e00ff */
[----:B------:R-:W-:Y:S02]  /*7710*/  LOP3.LUT R3, R153, 0x100, RZ, 0xc0, !PT ;  /* 0x0000010099037812 */ /* 0x000fe400078ec0ff */
[----:B------:R-:W-:Y:S02]  /*7720*/  LOP3.LUT R87, R87, 0x18, R68, 0x78, !PT ;  /* 0x0000001857577812 */ /* 0x000fe400078e7844 */
        /* <DEDUP_REMOVED lines=17> */
[----:B------:R-:W4:Y:S01]  /*7840*/  LDSM.16.M88.4 R68, [R3+0x1400] ;  /* 0x001400000344783b */ /* 0x000f220000000200 */
[----:B------:R-:W-:Y:S02]  /*7850*/  IADD3 R50, PT, PT, R64, -R170, -R53 ;  /* 0x800000aa40327210 */ /* 0x000fe40007ffe835 */
[C---:B------:R-:W-:Y:S01]  /*7860*/  IMAD.IADD R49, R181.reuse, 0x1, R2 ;  /* 0x00000001b5317824 */ /* 0x040fe200078e0202 */
[----:B------:R-:W2:Y:S02]  /*7870*/  LDSM.16.M88.4 R56, [R3+0x1800] ;  /* 0x001800000338783b */ /* 0x000ea40000000200 */
[----:B------:R-:W-:Y:S01]  /*7880*/  IMAD.IADD R181, R181, 0x1, R50 ;  /* 0x00000001b5b57824 */ /* 0x000fe200078e0232 */
[----:B------:R-:W-:Y:S01]  /*7890*/  LOP3.LUT R50, R86, 0x7, RZ, 0xc0, !PT ;  /* 0x0000000756327812 */ /* 0x000fe200078ec0ff */
[----:B------:R-:W3:Y:S01]  /*78a0*/  LDSM.16.M88.4 R40, [R3+0x1c00] ;  /* 0x001c00000328783b */ /* 0x000ee20000000200 */
[----:B------:R-:W-:-:S02]  /*78b0*/  VIADDMNMX R178, R49, 0x1, R64, PT ;  /* 0x0000000131b27846 */ /* 0x000fc40003800140 */
[----:B------:R-:W-:Y:S01]  /*78c0*/  VIMNMX R182, PT, PT, RZ, R181, !PT ;  /* 0x000000b5ffb67248 */ /* 0x000fe20007fe0100 */
[----:B------:R-:W3:Y:S01]  /*78d0*/  LDSM.16.M88.4 R28, [R3+0x2000] ;  /* 0x00200000031c783b */ /* 0x000ee20000000200 */
[----:B------:R-:W-:Y:S02]  /*78e0*/  VIADDMNMX R180, R49, 0x9, R64, PT ;  /* 0x0000000931b47846 */ /* 0x000fe40003800140 */
[----:B------:R-:W-:Y:S01]  /*78f0*/  VIADDMNMX R181, R181, 0x8, RZ, !PT ;  /* 0x00000008b5b57846 */ /* 0x000fe200078001ff */
        /* <DEDUP_REMOVED lines=9> */
[C---:B----4-:R-:W-:Y:S03]  /*7990*/  HMMA.16816.F32.BF16 R72, R124.reuse, R68, RZ ;  /* 0x000000447c48723c */ /* 0x050fe600000418ff */
[----:B------:R-:W4:Y:S04]  /*79a0*/  LDSM.16.M88.4 R100, [R39+0x2000] ;  /* 0x002000002764783b */ /* 0x000f280000000200 */
[----:B------:R-:W4:Y:S01]  /*79b0*/  LDSM.16.M88.4 R96, [R39+0x2400] ;  /* 0x002400002760783b */ /* 0x000f220000000200 */
[C---:B--2---:R-:W-:Y:S03]  /*79c0*/  HMMA.16816.F32.BF16 R60, R124.reuse, R56, RZ ;  /* 0x000000387c3c723c */ /* 0x044fe600000418ff */
[----:B------:R-:W2:Y:S04]  /*79d0*/  LDSM.16.M88.4 R92, [R39+0x2800] ;  /* 0x00280000275c783b */ /* 0x000ea80000000200 */
[----:B------:R-:W2:Y:S01]  /*79e0*/  LDSM.16.M88.4 R88, [R39+0x2c00] ;  /* 0x002c00002758783b */ /* 0x000ea20000000200 */
[----:B---3--:R-:W-:Y:S01]  /*79f0*/  HMMA.16816.F32.BF16 R44, R124, R40, RZ ;  /* 0x000000287c2c723c */ /* 0x008fe200000418ff */
        /* <DEDUP_REMOVED lines=44> */
.L_x_10061:
        /* <DEDUP_REMOVED lines=19> */
[----:B------:R-:W-:Y:S02]  /*7df0*/  IMAD.HI.U32 R88, R91, R64, RZ ;  /* 0x000000405b587227 */ /* 0x000fe400078e00ff */
[----:B------:R-:W3:Y:S02]  /*7e00*/  LD.E.64 R90, desc[UR4][R84.64+0x38] ;  /* 0x00003804545a7980 */ /* 0x000ee4000c101b00 */
        /* <DEDUP_REMOVED lines=39> */
.L_x_10062:
[----:B------:R-:W-:Y:S05]  /*8080*/  BSYNC.RECONVERGENT B0 ;  /* 0x0000000000007941 */ /* 0x000fea0003800200 */
.L_x_10060:
        /* <DEDUP_REMOVED lines=31> */
.L_x_10059:
[----:B------:R-:W-:Y:S05]  /*8280*/  BSYNC.RECONVERGENT B1 ;  /* 0x0000000000017941 */ /* 0x000fea0003800200 */
.L_x_10058:
[----:B------:R-:W2:Y:S01]  /*8290*/  S2R R155, SR_TID.X ;  /* 0x00000000009b7919 */ /* 0x000ea20000002100 */
[----:B-1----:R-:W-:Y:S02]  /*82a0*/  VIADD R12, R55, 0xffffffff ;  /* 0xffffffff370c7836 */ /* 0x002fe40000000000 */
[----:B------:R-:W-:Y:S02]  /*82b0*/  IMAD.IADD R53, R65, 0x1, R0 ;  /* 0x0000000141357824 */ /* 0x000fe400078e0200 */
[----:B--2---:R-:W-:-:S05]  /*82c0*/  IMAD.SHL.U32 R49, R155, 0x2, RZ ;  /* 0x000000029b317824 */ /* 0x004fca00078e00ff */
[----:B------:R-:W-:-:S05]  /*82d0*/  LOP3.LUT R49, R49, 0x6, RZ, 0xc0, !PT ;  /* 0x0000000631317812 */ /* 0x000fca00078ec0ff */
[----:B------:R-:W-:-:S04]  /*82e0*/  IMAD R67, R12, 0x80, R49 ;  /* 0x000000800c437824 */ /* 0x000fc800078e0231 */
        /* <DEDUP_REMOVED lines=18> */
[----:B------:R-:W-:Y:S01]  /*8410*/  FFMA.FTZ R93, -R179, R0, R81 ;  /* 0x00000000b35d7223 */ /* 0x000fe20000010151 */
[----:B------:R-:W-:Y:S01]  /*8420*/  IADD3 R81, PT, PT, R53, -0x18, -R2 ;  /* 0xffffffe835517810 */ /* 0x000fe20007ffe802 */
[----:B------:R-:W-:Y:S01]  /*8430*/  FFMA.FTZ R90, -R179, R13, R72 ;  /* 0x0000000db35a7223 */ /* 0x000fe20000010148 */
[--C-:B------:R-:W-:Y:S01]  /*8440*/  IADD3 R0, PT, PT, R53, -0x19, -R2.reuse ;  /* 0xffffffe735007810 */ /* 0x100fe20007ffe802 */
[----:B------:R-:W-:Y:S01]  /*8450*/  VIADD R109, R67, 0x21 ;  /* 0x00000021436d7836 */ /* 0x000fe20000000000 */
[----:B------:R-:W-:Y:S01]  /*8460*/  IADD3 R13, PT, PT, R53, -0x20, -R2 ;  /* 0xffffffe0350d7810 */ /* 0x000fe20007ffe802 */
[C---:B------:R-:W-:Y:S01]  /*8470*/  VIADD R105, R67.reuse, 0x30 ;  /* 0x0000003043697836 */ /* 0x040fe20000000000 */
[----:B------:R-:W-:Y:S01]  /*8480*/  IABS R88, R88 ;  /* 0x0000005800587213 */ /* 0x000fe20000000000 */
        /* <DEDUP_REMOVED lines=9> */
[----:B------:R-:W-:Y:S01]  /*8520*/  FFMA.FTZ R81, -R179, R81, R68 ;  /* 0x00000051b3517223 */ /* 0x000fe20000010144 */
[--C-:B------:R-:W-:Y:S01]  /*8530*/  IADD3 R68, PT, PT, R53, -0x28, -R2.reuse ;  /* 0xffffffd835447810 */ /* 0x100fe20007ffe802 */
[----:B------:R-:W-:Y:S01]  /*8540*/  FFMA.FTZ R73, -R179, R0, R69 ;  /* 0x00000000b3497223 */ /* 0x000fe20000010145 */
[----:B------:R-:W-:Y:S01]  /*8550*/  IADD3 R72, PT, PT, R53, -0x21, -R2 ;  /* 0xffffffdf35487810 */ /* 0x000fe20007ffe802 */
[----:B------:R-:W-:Y:S01]  /*8560*/  FFMA.FTZ R86, -R179, R13, R60 ;  /* 0x0000000db3567223 */ /* 0x000fe2000001013c */
[----:B------:R-:W-:-:S02]  /*8570*/  IADD3 R0, PT, PT, R53, -0x31, -R2 ;  /* 0xffffffcf35007810 */ /* 0x000fc40007ffe802 */
[C-C-:B------:R-:W-:Y:S02]  /*8580*/  IADD3 R13, PT, PT, R53.reuse, -0x38, -R2.reuse ;  /* 0xffffffc8350d7810 */ /* 0x140fe40007ffe802 */
[----:B------:R-:W-:Y:S02]  /*8590*/  IADD3 R92, PT, PT, R53, -0x9, -R2 ;  /* 0xfffffff7355c7810 */ /* 0x000fe40007ffe802 */
[----:B------:R-:W-:Y:S02]  /*85a0*/  IABS R68, R68 ;  /* 0x0000004400447213 */ /* 0x000fe40000000000 */
[----:B------:R-:W-:Y:S02]  /*85b0*/  IABS R72, R72 ;  /* 0x0000004800487213 */ /* 0x000fe40000000000 */
[----:B------:R-:W-:Y:S02]  /*85c0*/  IABS R0, R0 ;  /* 0x0000000000007213 */ /* 0x000fe40000000000 */
[----:B------:R-:W-:-:S02]  /*85d0*/  IABS R13, R13 ;  /* 0x0000000d000d7213 */ /* 0x000fc40000000000 */
        /* <DEDUP_REMOVED lines=11> */
[--C-:B------:R-:W-:Y:S01]  /*8690*/  IADD3 R61, PT, PT, R53, -0x30, -R2.reuse ;  /* 0xffffffd0353d7810 */ /* 0x100fe20007ffe802 */
[----:B------:R-:W-:Y:S01]  /*86a0*/  FFMA.FTZ R92, -R179, R92, R77 ;  /* 0x0000005cb35c7223 */ /* 0x000fe2000001014d */
[----:B------:R-:W-:Y:S01]  /*86b0*/  ISETP.GE.AND P4, PT, R89, R178, PT ;  /* 0x000000b25900720c */ /* 0x000fe20003f86270 */
[----:B------:R-:W-:Y:S01]  /*86c0*/  IMAD.IADD R13, R53, 0x1, -R2 ;  /* 0x00000001350d7824 */ /* 0x000fe200078e0a02 */
[----:B------:R-:W-:Y:S01]  /*86d0*/  FSEL R93, R93, -INF , P1 ;  /* 0xff8000005d5d7808 */ /* 0x000fe20000800000 */
[----:B------:R-:W-:Y:S01]  /*86e0*/  VIADD R40, R53, 0x8 ;  /* 0x0000000835287836 */ /* 0x000fe20000000000 */
[----:B------:R-:W-:-:S02]  /*86f0*/  ISETP.GE.AND P1, PT, R107, R182, PT ;  /* 0x000000b66b00720c */ /* 0x000fc40003f26270 */
[----:B------:R-:W-:Y:S02]  /*8700*/  IABS R61, R61 ;  /* 0x0000003d003d7213 */ /* 0x000fe40000000000 */
[C---:B------:R-:W-:Y:S02]  /*8710*/  ISETP.GE.AND P2, PT, R89.reuse, R181, PT ;  /* 0x000000b55900720c */ /* 0x040fe40003f46270 */
[----:B------:R-:W-:Y:S02]  /*8720*/  ISETP.GE.AND P0, PT, R89, R180, PT ;  /* 0x000000b45900720c */ /* 0x000fe40003f06270 */
[----:B------:R-:W-:Y:S02]  /*8730*/  FSEL R113, R93, -INF , !P4 ;  /* 0xff8000005d717808 */ /* 0x000fe40006000000 */
[----:B------:R-:W-:Y:S01]  /*8740*/  IABS R89, R13 ;  /* 0x0000000d00597213 */ /* 0x000fe20000000000 */
[----:B------:R-:W-:Y:S01]  /*8750*/  VIADD R13, R13, 0xfffffff8 ;  /* 0xfffffff80d0d7836 */ /* 0x000fe20000000000 */
[----:B------:R-:W-:-:S02]  /*8760*/  ISETP.GE.AND P4, PT, R107, R178, PT ;  /* 0x000000b26b00720c */ /* 0x000fc40003f86270 */
[----:B------:R-:W-:Y:S02]  /*8770*/  FSEL R92, R92, -INF , P1 ;  /* 0xff8000005c5c7808 */ /* 0x000fe40000800000 */
[----:B------:R-:W-:Y:S02]  /*8780*/  I2FP.F32.S32 R61, R61 ;  /* 0x0000003d003d7245 */ /* 0x000fe40000201400 */
[----:B------:R-:W-:Y:S02]  /*8790*/  IADD3 R54, PT, PT, R53, -0x39, -R2 ;  /* 0xffffffc735367810 */ /* 0x000fe40007ffe802 */
[----:B------:R-:W-:Y:S01]  /*87a0*/  I2FP.F32.S32 R89, R89 ;  /* 0x0000005900597245 */ /* 0x000fe20000201400 */
[----:B------:R-:W-:Y:S01]  /*87b0*/  FFMA.FTZ R60, -R179, R61, R44 ;  /* 0x0000003db33c7223 */ /* 0x000fe2000001012c */
[-C--:B------:R-:W-:Y:S01]  /*87c0*/  ISETP.GE.AND P1, PT, R99, R182.reuse, PT ;  /* 0x000000b66300720c */ /* 0x080fe20003f26270 */
[----:B------:R-:W-:Y:S01]  /*87d0*/  IMAD.IADD R44, R40, 0x1, -R2 ;  /* 0x00000001282c7824 */ /* 0x000fe200078e0a02 */
[----:B------:R-:W-:Y:S01]  /*87e0*/  FSEL R103, R92, -INF , !P4 ;  /* 0xff8000005c677808 */ /* 0x000fe20006000000 */
[-C--:B------:R-:W-:Y:S01]  /*87f0*/  FFMA.FTZ R77, -R179, R89.reuse, R80 ;  /* 0x00000059b34d7223 */ /* 0x080fe20000010150 */
[----:B------:R-:W-:Y:S01]  /*8800*/  ISETP.GE.AND P4, PT, R97, R182, PT ;  /* 0x000000b66100720c */ /* 0x000fe20003f86270 */
[----:B------:R-:W-:Y:S01]  /*8810*/  VIADD R61, R67, 0x29 ;  /* 0x00000029433d7836 */ /* 0x000fe20000000000 */
[----:B------:R-:W-:Y:S01]  /*8820*/  IABS R54, R54 ;  /* 0x0000003600367213 */ /* 0x000fe20000000000 */
[----:B------:R-:W-:Y:S01]  /*8830*/  FFMA.FTZ R78, -R179, R89, R78 ;  /* 0x00000059b34e7223 */ /* 0x000fe2000001014e */
[----:B------:R-:W-:-:S02]  /*8840*/  FSEL R90, R90, -INF , P1 ;  /* 0xff8000005a5a7808 */ /* 0x000fc40000800000 */
[----:B------:R-:W-:Y:S02]  /*8850*/  IABS R13, R13 ;  /* 0x0000000d000d7213 */ /* 0x000fe40000000000 */
[----:B------:R-:W-:Y:S02]  /*8860*/  ISETP.GE.AND P1, PT, R97, R178, PT ;  /* 0x000000b26100720c */ /* 0x000fe40003f26270 */
[----:B------:R-:W-:Y:S02]  /*8870*/  FSEL R69, R88, -INF , P4 ;  /* 0xff80000058457808 */ /* 0x000fe40002000000 */
[----:B------:R-:W-:Y:S02]  /*8880*/  I2FP.F32.S32 R54, R54 ;  /* 0x0000003600367245 */ /* 0x000fe40000201400 */
[----:B------:R-:W-:Y:S02]  /*8890*/  IABS R44, R44 ;  /* 0x0000002c002c7213 */ /* 0x000fe40000000000 */
[----:B------:R-:W-:Y:S01]  /*88a0*/  I2FP.F32.S32 R13, R13 ;  /* 0x0000000d000d7245 */ /* 0x000fe20000201400 */
[----:B------:R-:W-:Y:S01]  /*88b0*/  FFMA.FTZ R54, -R179, R54, R41 ;  /* 0x00000036b3367223 */ /* 0x000fe20000010129 */
[----:B------:R-:W-:-:S02]  /*88c0*/  ISETP.GE.AND P4, PT, R91, R182, PT ;  /* 0x000000b65b00720c */ /* 0x000fc40003f86270 */
[----:B------:R-:W-:Y:S02]  /*88d0*/  FSEL R69, R69, -INF , !P1 ;  /* 0xff80000045457808 */ /* 0x000fe40004800000 */
[----:B------:R-:W-:Y:S02]  /*88e0*/  FSEL R77, R77, -INF , P3 ;  /* 0xff8000004d4d7808 */ /* 0x000fe40001800000 */
[----:B------:R-:W-:Y:S02]  /*88f0*/  ISETP.GE.AND P1, PT, R117, R182, PT ;  /* 0x000000b67500720c */ /* 0x000fe40003f26270 */
[----:B------:R-:W-:Y:S01]  /*8900*/  I2FP.F32.S32 R41, R44 ;  /* 0x0000002c00297245 */ /* 0x000fe20000201400 */
[----:B------:R-:W-:Y:S01]  /*8910*/  FFMA.FTZ R44, -R179, R13, R76 ;  /* 0x0000000db32c7223 */ /* 0x000fe2000001014c */
[----:B------:R-:W-:Y:S01]  /*8920*/  FSEL R81, R81, -INF , P4 ;  /* 0xff80000051517808 */ /* 0x000fe20002000000 */
[----:B------:R-:W-:Y:S01]  /*8930*/  VIADD R13, R67, 0x28 ;  /* 0x00000028430d7836 */ /* 0x000fe20000000000 */
[----:B------:R-:W-:Y:S01]  /*8940*/  IADD3 R64, PT, PT, R53, -0x29, -R2 ;  /* 0xffffffd735407810 */ /* 0x000fe20007ffe802 */
[----:B------:R-:W-:Y:S01]  /*8950*/  FFMA.FTZ R82, -R179, R41, R82 ;  /* 0x00000029b3527223 */ /* 0x000fe20000010152 */
[----:B------:R-:W-:Y:S01]  /*8960*/  FSEL R77, R77, -INF , !P5 ;  /* 0xff8000004d4d7808 */ /* 0x000fe20006800000 */
[----:B------:R-:W-:Y:S01]  /*8970*/  VIADD R41, R67, 0x39 ;  /* 0x0000003943297836 */ /* 0x000fe20000000000 */
[----:B------:R-:W-:-:S02]  /*8980*/  ISETP.GE.AND P4, PT, R117, R178, PT ;  /* 0x000000b27500720c */ /* 0x000fc40003f86270 */
[----:B------:R-:W-:Y:S02]  /*8990*/  FSEL R73, R73, -INF , P1 ;  /* 0xff80000049497808 */ /* 0x000fe40000800000 */
[----:B------:R-:W-:Y:S02]  /*89a0*/  ISETP.GE.AND P5, PT, R119, R182, PT ;  /* 0x000000b67700720c */ /* 0x000fe40003fa6270 */
[----:B------:R-:W-:Y:S02]  /*89b0*/  IABS R64, R64 ;  /* 0x0000004000407213 */ /* 0x000fe40000000000 */
[----:B------:R-:W-:Y:S02]  /*89c0*/  ISETP.GE.AND P1, PT, R115, R182, PT ;  /* 0x000000b67300720c */ /* 0x000fe40003f26270 */
[----:B------:R-:W-:Y:S02]  /*89d0*/  FSEL R73, R73, -INF , !P4 ;  /* 0xff80000049497808 */ /* 0x000fe40006000000 */
[----:B------:R-:W-:-:S02]  /*89e0*/  FSEL R44, R44, -INF , P5 ;  /* 0xff8000002c2c7808 */ /* 0x000fc40002800000 */
[----:B------:R-:W-:Y:S02]  /*89f0*/  ISETP.GE.AND P4, PT, R109, R182, PT ;  /* 0x000000b66d00720c */ /* 0x000fe40003f86270 */
[----:B------:R-:W-:Y:S02]  /*8a00*/  ISETP.GE.AND P5, PT, R99, R178, PT ;  /* 0x000000b26300720c */ /* 0x000fe40003fa6270 */
[----:B------:R-:W-:Y:S02]  /*8a10*/  I2FP.F32.S32 R64, R64 ;  /* 0x0000004000407245 */ /* 0x000fe40000201400 */
[----:B------:R-:W-:Y:S02]  /*8a20*/  FSEL R86, R86, -INF , P1 ;  /* 0xff80000056567808 */ /* 0x000fe40000800000 */
[----:B------:R-:W-:Y:S01]  /*8a30*/  ISETP.GE.AND P1, PT, R109, R178, PT ;  /* 0x000000b26d00720c */ /* 0x000fe20003f26270 */
[----:B------:R-:W-:Y:S01]  /*8a40*/  FFMA.FTZ R64, -R179, R64, R57 ;  /* 0x00000040b3407223 */ /* 0x000fe20000010139 */
[----:B------:R-:W-:Y:S01]  /*8a50*/  FSEL R72, R72, -INF , P4 ;  /* 0xff80000048487808 */ /* 0x000fe20002000000 */
[----:B------:R-:W-:Y:S01]  /*8a60*/  VIADD R57, R67, 0x31 ;  /* 0x0000003143397836 */ /* 0x000fe20000000000 */
[----:B------:R-:W-:-:S02]  /*8a70*/  FSEL R95, R90, -INF , !P5 ;  /* 0xff8000005a5f7808 */ /* 0x000fc40006800000 */
[----:B------:R-:W-:Y:S02]  /*8a80*/  ISETP.GE.AND P5, PT, R91, R178, PT ;  /* 0x000000b25b00720c */ /* 0x000fe40003fa6270 */
[----:B------:R-:W-:Y:S02]  /*8a90*/  IADD3 R45, PT, PT, R53, -0x40, -R2 ;  /* 0xffffffc0352d7810 */ /* 0x000fe40007ffe802 */
[-C--:B------:R-:W-:Y:S02]  /*8aa0*/  ISETP.GE.AND P4, PT, R13, R182.reuse, PT ;  /* 0x000000b60d00720c */ /* 0x080fe40003f86270 */
[----:B------:R-:W-:Y:S02]  /*8ab0*/  FSEL R93, R72, -INF , !P1 ;  /* 0xff800000485d7808 */ /* 0x000fe40004800000 */
[----:B------:R-:W-:Y:S02]  /*8ac0*/  ISETP.GE.AND P1, PT, R61, R182, PT ;  /* 0x000000b63d00720c */ /* 0x000fe40003f26270 */
[----:B------:R-:W-:-:S02]  /*8ad0*/  FSEL R81, R81, -INF , !P5 ;  /* 0xff80000051517808 */ /* 0x000fc40006800000 */
[----:B------:R-:W-:Y:S02]  /*8ae0*/  IABS R45, R45 ;  /* 0x0000002d002d7213 */ /* 0x000fe40000000000 */
[-C--:B------:R-:W-:Y:S02]  /*8af0*/  ISETP.GE.AND P5, PT, R115, R178.reuse, PT ;  /* 0x000000b27300720c */ /* 0x080fe40003fa6270 */
[----:B------:R-:W-:Y:S02]  /*8b00*/  FSEL R68, R68, -INF , P4 ;  /* 0xff80000044447808 */ /* 0x000fe40002000000 */
[----:B------:R-:W-:Y:S02]  /*8b10*/  ISETP.GE.AND P4, PT, R61, R178, PT ;  /* 0x000000b23d00720c */ /* 0x000fe40003f86270 */
[----:B------:R-:W-:Y:S02]  /*8b20*/  FSEL R64, R64, -INF , P1 ;  /* 0xff80000040407808 */ /* 0x000fe40000800000 */
[----:B------:R-:W-:-:S02]  /*8b30*/  I2FP.F32.S32 R45, R45 ;  /* 0x0000002d002d7245 */ /* 0x000fc40000201400 */
[----:B------:R-:W-:Y:S02]  /*8b40*/  FSEL R151, R86, -INF , !P5 ;  /* 0xff80000056977808 */ /* 0x000fe40006800000 */
[----:B------:R-:W-:Y:S01]  /*8b50*/  ISETP.GE.AND P5, PT, R13, R178, PT ;  /* 0x000000b20d00720c */ /* 0x000fe20003fa6270 */
[----:B------:R-:W-:Y:S01]  /*8b60*/  FFMA.FTZ R32, -R179, R45, R32 ;  /* 0x0000002db3207223 */ /* 0x000fe20000010120 */
[-C--:B------:R-:W-:Y:S01]  /*8b70*/  ISETP.GE.AND P1, PT, R105, R182.reuse, PT ;  /* 0x000000b66900720c */ /* 0x080fe20003f26270 */
[----:B------:R-:W-:Y:S01]  /*8b80*/  VIADD R45, R67, 0x38 ;  /* 0x00000038432d7836 */ /* 0x000fe20000000000 */
        /* <DEDUP_REMOVED lines=9> */
[----:B------:R-:W-:Y:S02]  /*8c20*/  FSEL R141, R141, -INF , !P1 ;  /* 0xff8000008d8d7808 */ /* 0x000fe40004800000 */
[----:B------:R-:W-:Y:S02]  /*8c30*/  IADD3 R56, PT, PT, R40, -0x1, -R2 ;  /* 0xffffffff28387810 */ /* 0x000fe40007ffe802 */
[C---:B------:R-:W-:Y:S02]  /*8c40*/  ISETP.GE.AND P1, PT, R41.reuse, R182, PT ;  /* 0x000000b62900720c */ /* 0x040fe40003f26270 */
[----:B------:R-:W-:Y:S02]  /*8c50*/  FSEL R135, R0, -INF , P5 ;  /* 0xff80000000877808 */ /* 0x000fe40002800000 */
[----:B------:R-:W-:Y:S02]  /*8c60*/  ISETP.GE.AND P5, PT, R41, R178, PT ;  /* 0x000000b22900720c */ /* 0x000fe40003fa6270 */
[----:B------:R-:W-:-:S02]  /*8c70*/  IABS R0, R56 ;  /* 0x0000003800007213 */ /* 0x000fc40000000000 */
[----:B------:R-:W-:Y:S02]  /*8c80*/  FSEL R54, R54, -INF , P1 ;  /* 0xff80000036367808 */ /* 0x000fe40000800000 */
[----:B------:R-:W-:Y:S02]  /*8c90*/  I2FP.F32.S32 R0, R0 ;  /* 0x0000000000007245 */ /* 0x000fe40000201400 */
[----:B------:R-:W-:Y:S02]  /*8ca0*/  FSEL R131, R54, -INF , !P5 ;  /* 0xff80000036837808 */ /* 0x000fe40006800000 */
[----:B------:R-:W-:Y:S01]  /*8cb0*/  IADD3 R54, PT, PT, R40, -0x10, -R2 ;  /* 0xfffffff028367810 */ /* 0x000fe20007ffe802 */
[----:B------:R-:W-:Y:S01]  /*8cc0*/  FFMA.FTZ R83, -R179, R0, R83 ;  /* 0x00000000b3537223 */ /* 0x000fe20000010153 */
[----:B------:R-:W-:Y:S02]  /*8cd0*/  ISETP.GE.AND P4, PT, R45, R178, PT ;  /* 0x000000b22d00720c */ /* 0x000fe40003f86270 */
[----:B------:R-:W-:-:S02]  /*8ce0*/  IABS R54, R54 ;  /* 0x0000003600367213 */ /* 0x000fc40000000000 */
[----:B------:R-:W-:Y:S02]  /*8cf0*/  IADD3 R0, PT, PT, R40, -0x9, -R2 ;  /* 0xfffffff728007810 */ /* 0x000fe40007ffe802 */
[----:B------:R-:W-:Y:S02]  /*8d00*/  FSEL R135, R135, -INF , !P4 ;  /* 0xff80000087877808 */ /* 0x000fe40006000000 */
[----:B------:R-:W-:Y:S02]  /*8d10*/  I2FP.F32.S32 R54, R54 ;  /* 0x0000003600367245 */ /* 0x000fe40000201400 */
[----:B------:R-:W-:Y:S02]  /*8d20*/  ISETP.GE.AND P4, PT, R101, R182, PT ;  /* 0x000000b66500720c */ /* 0x000fe40003f86270 */
[----:B------:R-:W-:Y:S01]  /*8d30*/  IABS R0, R0 ;  /* 0x0000000000007213 */ /* 0x000fe20000000000 */
[----:B------:R-:W-:Y:S01]  /*8d40*/  FFMA.FTZ R74, -R179, R54, R74 ;  /* 0x00000036b34a7223 */ /* 0x000fe2000001014a */
[----:B------:R-:W-:-:S02]  /*8d50*/  ISETP.GE.AND P3, PT, R67, R181, PT ;  /* 0x000000b54300720c */ /* 0x000fc40003f66270 */
[----:B------:R-:W-:Y:S02]  /*8d60*/  FSEL R145, R32, -INF , P4 ;  /* 0xff80000020917808 */ /* 0x000fe40002000000 */
[----:B------:R-:W-:Y:S02]  /*8d70*/  I2FP.F32.S32 R56, R0 ;  /* 0x0000000000387245 */ /* 0x000fe40000201400 */
[----:B------:R-:W-:Y:S02]  /*8d80*/  ISETP.GE.AND P1, PT, R67, R180, PT ;  /* 0x000000b44300720c */ /* 0x000fe40003f26270 */
[----:B------:R-:W-:Y:S01]  /*8d90*/  FSEL R32, R82, -INF , P3 ;  /* 0xff80000052207808 */ /* 0x000fe20001800000 */
[----:B------:R-:W-:Y:S01]  /*8da0*/  FFMA.FTZ R56, -R179, R56, R79 ;  /* 0x00000038b3387223 */ /* 0x000fe2000001014f */
[----:B------:R-:W-:Y:S02]  /*8db0*/  IADD3 R54, PT, PT, R40, -0x18, -R2 ;  /* 0xffffffe828367810 */ /* 0x000fe40007ffe802 */
[----:B------:R-:W-:-:S02]  /*8dc0*/  ISETP.GE.AND P4, PT, R119, R181, PT ;  /* 0x000000b57700720c */ /* 0x000fc40003f86270 */
[----:B------:R-:W-:Y:S02]  /*8dd0*/  FSEL R32, R32, -INF , !P1 ;  /* 0xff80000020207808 */ /* 0x000fe40004800000 */
[----:B------:R-:W-:Y:S02]  /*8de0*/  IABS R54, R54 ;  /* 0x0000003600367213 */ /* 0x000fe40000000000 */
[----:B------:R-:W-:Y:S02]  /*8df0*/  ISETP.GE.AND P1, PT, R107, R181, PT ;  /* 0x000000b56b00720c */ /* 0x000fe40003f26270 */
[----:B------:R-:W-:Y:S01]  /*8e00*/  FSEL R83, R83, -INF , P2 ;  /* 0xff80000053537808 */ /* 0x000fe20001000000 */
[----:B------:R-:W-:Y:S01]  /*8e10*/  IMAD.MOV.U32 R60, RZ, RZ, R54 ;  /* 0x000000ffff3c7224 */ /* 0x000fe200078e0036 */
[----:B------:R-:W-:Y:S02]  /*8e20*/  IADD3 R0, PT, PT, R40, -0x11, -R2 ;  /* 0xffffffef28007810 */ /* 0x000fe40007ffe802 */
[----:B------:R-:W-:-:S02]  /*8e30*/  ISETP.GE.AND P3, PT, R119, R180, PT ;  /* 0x000000b47700720c */ /* 0x000fc40003f66270 */
[----:B------:R-:W-:Y:S02]  /*8e40*/  FSEL R78, R78, -INF , P4 ;  /* 0xff8000004e4e7808 */ /* 0x000fe40002000000 */
[----:B------:R-:W-:Y:S02]  /*8e50*/  ISETP.GE.AND P2, PT, R107, R180, PT ;  /* 0x000000b46b00720c */ /* 0x000fe40003f46270 */
[----:B------:R-:W-:Y:S02]  /*8e60*/  FSEL R107, R83, -INF , !P0 ;  /* 0xff800000536b7808 */ /* 0x000fe40004000000 */
[----:B------:R-:W-:Y:S02]  /*8e70*/  IABS R0, R0 ;  /* 0x0000000000007213 */ /* 0x000fe40000000000 */
[----:B------:R-:W-:Y:S02]  /*8e80*/  FSEL R56, R56, -INF , P1 ;  /* 0xff80000038387808 */ /* 0x000fe40000800000 */
[----:B------:R-:W-:-:S02]  /*8e90*/  ISETP.GE.AND P0, PT, R99, R181, PT ;  /* 0x000000b56300720c */ /* 0x000fc40003f06270 */
[-C--:B------:R-:W-:Y:S02]  /*8ea0*/  ISETP.GE.AND P4, PT, R99, R180.reuse, PT ;  /* 0x000000b46300720c */ /* 0x080fe40003f86270 */
[----:B------:R-:W-:Y:S02]  /*8eb0*/  IADD3 R54, PT, PT, R40, -0x19, -R2 ;  /* 0xffffffe728367810 */ /* 0x000fe40007ffe802 */
[----:B------:R-:W-:Y:S02]  /*8ec0*/  FSEL R99, R78, -INF , !P3 ;  /* 0xff8000004e637808 */ /* 0x000fe40005800000 */
[C---:B------:R-:W-:Y:S02]  /*8ed0*/  ISETP.GE.AND P3, PT, R97.reuse, R181, PT ;  /* 0x000000b56100720c */ /* 0x040fe40003f66270 */
[----:B------:R-:W-:Y:S02]  /*8ee0*/  ISETP.GE.AND P1, PT, R97, R180, PT ;  /* 0x000000b46100720c */ /* 0x000fe40003f26270 */
[----:B------:R-:W-:-:S02]  /*8ef0*/  I2FP.F32.S32 R0, R0 ;  /* 0x0000000000007245 */ /* 0x000fc40000201400 */
[----:B------:R-:W-:Y:S02]  /*8f00*/  FSEL R97, R56, -INF , !P2 ;  /* 0xff80000038617808 */ /* 0x000fe40005000000 */
[----:B------:R-:W-:Y:S01]  /*8f10*/  IADD3 R56, PT, PT, R40, -0x20, -R2 ;  /* 0xffffffe028387810 */ /* 0x000fe20007ffe802 */
[----:B------:R-:W-:Y:S01]  /*8f20*/  FFMA.FTZ R0, -R179, R0, R75 ;  /* 0x00000000b3007223 */ /* 0x000fe2000001014b */
[----:B------:R-:W-:Y:S02]  /*8f30*/  IABS R54, R54 ;  /* 0x0000003600367213 */ /* 0x000fe40000000000 */
[----:B------:R-:W-:Y:S02]  /*8f40*/  IABS R56, R56 ;  /* 0x0000003800387213 */ /* 0x000fe40000000000 */
[----:B------:R-:W-:Y:S02]  /*8f50*/  I2FP.F32.S32 R54, R54 ;  /* 0x0000003600367245 */ /* 0x000fe40000201400 */
[----:B------:R-:W-:-:S02]  /*8f60*/  FSEL R74, R74, -INF , P0 ;  /* 0xff8000004a4a7808 */ /* 0x000fc40000000000 */
[-C--:B------:R-:W-:Y:S01]  /*8f70*/  ISETP.GE.AND P2, PT, R91, R181.reuse, PT ;  /* 0x000000b55b00720c */ /* 0x080fe20003f46270 */
[----:B------:R-:W-:Y:S01]  /*8f80*/  FFMA.FTZ R54, -R179, R54, R71 ;  /* 0x00000036b3367223 */ /* 0x000fe20000010147 */
[----:B------:R-:W-:Y:S02]  /*8f90*/  ISETP.GE.AND P0, PT, R91, R180, PT ;  /* 0x000000b45b00720c */ /* 0x000fe40003f06270 */
[----:B------:R-:W-:Y:S02]  /*8fa0*/  I2FP.F32.S32 R56, R56 ;  /* 0x0000003800387245 */ /* 0x000fe40000201400 */
[----:B------:R-:W-:Y:S02]  /*8fb0*/  FSEL R91, R74, -INF , !P4 ;  /* 0xff8000004a5b7808 */ /* 0x000fe40006000000 */
[----:B------:R-:W-:Y:S01]  /*8fc0*/  FSEL R0, R0, -INF , P3 ;  /* 0xff80000000007808 */ /* 0x000fe20001800000 */
[----:B------:R-:W-:Y:S01]  /*8fd0*/  FFMA.FTZ R62, -R179, R56, R62 ;  /* 0x00000038b33e7223 */ /* 0x000fe2000001013e */
[----:B------:R-:W-:-:S02]  /*8fe0*/  ISETP.GE.AND P4, PT, R117, R181, PT ;  /* 0x000000b57500720c */ /* 0x000fc40003f86270 */
[----:B------:R-:W-:Y:S02]  /*8ff0*/  FSEL R89, R0, -INF , !P1 ;  /* 0xff80000000597808 */ /* 0x000fe40004800000 */
[----:B------:R-:W-:Y:S02]  /*9000*/  ISETP.GE.AND P3, PT, R117, R180, PT ;  /* 0x000000b47500720c */ /* 0x000fe40003f66270 */
[----:B------:R-:W-:Y:S02]  /*9010*/  ISETP.GE.AND P1, PT, R115, R181, PT ;  /* 0x000000b57300720c */ /* 0x000fe40003f26270 */
[----:B------:R-:W-:Y:S02]  /*9020*/  FSEL R54, R54, -INF , P4 ;  /* 0xff80000036367808 */ /* 0x000fe40002000000 */
[----:B------:R-:W-:Y:S02]  /*9030*/  FSEL R62, R62, -INF , P1 ;  /* 0xff8000003e3e7808 */ /* 0x000fe40000800000 */
[----:B------:R-:W-:-:S02]  /*9040*/  FSEL R79, R54, -INF , !P3 ;  /* 0xff800000364f7808 */ /* 0x000fc40005800000 */
[C---:B------:R-:W-:Y:S02]  /*9050*/  ISETP.GE.AND P3, PT, R13.reuse, R181, PT ;  /* 0x000000b50d00720c */ /* 0x040fe40003f66270 */
[----:B------:R-:W-:Y:S02]  /*9060*/  ISETP.GE.AND P1, PT, R13, R180, PT ;  /* 0x000000b40d00720c */ /* 0x000fe40003f26270 */
[----:B------:R-:W2:Y:S01]  /*9070*/  LD.E R13, desc[UR4][R84.64+0xdc] ;  /* 0x0000dc04540d7980 */ /* 0x000ea2000c101900 */
[----:B------:R-:W-:Y:S02]  /*9080*/  I2FP.F32.S32 R60, R60 ;  /* 0x0000003c003c7245 */ /* 0x000fe40000201400 */
[C-C-:B------:R-:W-:Y:S02]  /*9090*/  IADD3 R0, PT, PT, R40.reuse, -0x21, -R2.reuse ;  /* 0xffffffdf28007810 */ /* 0x140fe40007ffe802 */
[----:B------:R-:W-:Y:S01]  /*90a0*/  IADD3 R56, PT, PT, R40, -0x28, -R2 ;  /* 0xffffffd828387810 */ /* 0x000fe20007ffe802 */
[----:B------:R-:W-:Y:S01]  /*90b0*/  FFMA.FTZ R60, -R179, R60, R70 ;  /* 0x0000003cb33c7223 */ /* 0x000fe20000010146 */
[----:B------:R-:W-:-:S02]  /*90c0*/  IABS R0, R0 ;  /* 0x0000000000007213 */ /* 0x000fc40000000000 */
[----:B------:R-:W-:Y:S02]  /*90d0*/  IABS R56, R56 ;  /* 0x0000003800387213 */ /* 0x000fe40000000000 */
[----:B------:R-:W-:Y:S02]  /*90e0*/  FSEL R60, R60, -INF , P2 ;  /* 0xff8000003c3c7808 */ /* 0x000fe40001000000 */
[----:B------:R-:W-:Y:S02]  /*90f0*/  I2FP.F32.S32 R0, R0 ;  /* 0x0000000000007245 */ /* 0x000fe40000201400 */
[----:B------:R-:W-:Y:S02]  /*9100*/  IADD3 R54, PT, PT, R40, -0x29, -R2 ;  /* 0xffffffd728367810 */ /* 0x000fe40007ffe802 */
[----:B------:R-:W-:Y:S01]  /*9110*/  FSEL R83, R60, -INF , !P0 ;  /* 0xff8000003c537808 */ /* 0x000fe20004000000 */
[----:B------:R-:W-:Y:S01]  /*9120*/  FFMA.FTZ R0, -R179, R0, R63 ;  /* 0x00000000b3007223 */ /* 0x000fe2000001013f */
[----:B------:R-:W-:-:S02]  /*9130*/  I2FP.F32.S32 R60, R56 ;  /* 0x00000038003c7245 */ /* 0x000fc40000201400 */
[----:B------:R-:W-:Y:S02]  /*9140*/  ISETP.GE.AND P0, PT, R109, R181, PT ;  /* 0x000000b56d00720c */ /* 0x000fe40003f06270 */
[----:B------:R-:W-:Y:S02]  /*9150*/  IADD3 R56, PT, PT, R40, -0x30, -R2 ;  /* 0xffffffd028387810 */ /* 0x000fe40007ffe802 */
[----:B------:R-:W-:Y:S02]  /*9160*/  IABS R54, R54 ;  /* 0x0000003600367213 */ /* 0x000fe40000000000 */
[-C--:B------:R-:W-:Y:S02]  /*9170*/  ISETP.GE.AND P2, PT, R115, R180.reuse, PT ;  /* 0x000000b47300720c */ /* 0x080fe40003f46270 */
[----:B------:R-:W-:Y:S02]  /*9180*/  ISETP.GE.AND P4, PT, R109, R180, PT ;  /* 0x000000b46d00720c */ /* 0x000fe40003f86270 */
[----:B------:R-:W-:-:S02]  /*9190*/  FSEL R0, R0, -INF , P0 ;  /* 0xff80000000007808 */ /* 0x000fc40000000000 */
[----:B------:R-:W-:Y:S02]  /*91a0*/  IABS R56, R56 ;  /* 0x0000003800387213 */ /* 0x000fe40000000000 */
[----:B------:R-:W-:Y:S01]  /*91b0*/  I2FP.F32.S32 R54, R54 ;  /* 0x0000003600367245 */ /* 0x000fe20000201400 */
[----:B------:R-:W-:Y:S01]  /*91c0*/  FFMA.FTZ R58, -R179, R60, R58 ;  /* 0x0000003cb33a7223 */ /* 0x000fe2000001013a */
[----:B------:R-:W-:Y:S02]  /*91d0*/  FSEL R63, R62, -INF , !P2 ;  /* 0xff8000003e3f7808 */ /* 0x000fe40005000000 */
[C---:B------:R-:W-:Y:S02]  /*91e0*/  ISETP.GE.AND P2, PT, R61.reuse, R181, PT ;  /* 0x000000b53d00720c */ /* 0x040fe40003f46270 */
[----:B------:R-:W-:Y:S01]  /*91f0*/  ISETP.GE.AND P0, PT, R61, R180, PT ;  /* 0x000000b43d00720c */ /* 0x000fe20003f06270 */
[----:B------:R-:W-:Y:S01]  /*9200*/  FFMA.FTZ R54, -R179, R54, R59 ;  /* 0x00000036b3367223 */ /* 0x000fe2000001013b */
[----:B------:R-:W-:-:S02]  /*9210*/  FSEL R61, R0, -INF , !P4 ;  /* 0xff800000003d7808 */ /* 0x000fc40006000000 */
[----:B------:R-:W-:Y:S02]  /*9220*/  I2FP.F32.S32 R56, R56 ;  /* 0x0000003800387245 */ /* 0x000fe40000201400 */
[----:B------:R-:W-:Y:S02]  /*9230*/  IADD3 R0, PT, PT, R40, -0x31, -R2 ;  /* 0xffffffcf28007810 */ /* 0x000fe40007ffe802 */
[----:B------:R-:W-:Y:S01]  /*9240*/  FSEL R58, R58, -INF , P3 ;  /* 0xff8000003a3a7808 */ /* 0x000fe20001800000 */
[----:B------:R-:W-:Y:S01]  /*9250*/  FFMA.FTZ R56, -R179, R56, R46 ;  /* 0x00000038b3387223 */ /* 0x000fe2000001012e */
[----:B------:R-:W-:Y:S02]  /*9260*/  IABS R0, R0 ;  /* 0x0000000000007213 */ /* 0x000fe40000000000 */
[----:B------:R-:W-:Y:S02]  /*9270*/  ISETP.GE.AND P4, PT, R105, R181, PT ;  /* 0x000000b56900720c */ /* 0x000fe40003f86270 */
[----:B------:R-:W-:-:S02]  /*9280*/  FSEL R54, R54, -INF , P2 ;  /* 0xff80000036367808 */ /* 0x000fc40001000000 */
[----:B------:R-:W-:Y:S02]  /*9290*/  IADD3 R46, PT, PT, R40, -0x38, -R2 ;  /* 0xffffffc8282e7810 */ /* 0x000fe40007ffe802 */
[----:B------:R-:W-:Y:S02]  /*92a0*/  FSEL R59, R58, -INF , !P1 ;  /* 0xff8000003a3b7808 */ /* 0x000fe40004800000 */
[C---:B------:R-:W-:Y:S02]  /*92b0*/  ISETP.GE.AND P1, PT, R57.reuse, R181, PT ;  /* 0x000000b53900720c */ /* 0x040fe40003f26270 */
[----:B------:R-:W-:Y:S02]  /*92c0*/  ISETP.GE.AND P2, PT, R57, R180, PT ;  /* 0x000000b43900720c */ /* 0x000fe40003f46270 */
[----:B------:R-:W-:Y:S02]  /*92d0*/  I2FP.F32.S32 R0, R0 ;  /* 0x0000000000007245 */ /* 0x000fe40000201400 */
[----:B------:R-:W-:-:S02]  /*92e0*/  FSEL R57, R54, -INF , !P0 ;  /* 0xff80000036397808 */ /* 0x000fc40004000000 */
[----:B------:R-:W-:Y:S02]  /*92f0*/  IABS R46, R46 ;  /* 0x0000002e002e7213 */ /* 0x000fe40000000000 */
[----:B------:R-:W-:Y:S02]  /*9300*/  FSEL R56, R56, -INF , P4 ;  /* 0xff80000038387808 */ /* 0x000fe40002000000 */
[C---:B------:R-:W-:Y:S02]  /*9310*/  ISETP.GE.AND P0, PT, R45.reuse, R181, PT ;  /* 0x000000b52d00720c */ /* 0x040fe40003f06270 */
[----:B------:R-:W-:Y:S02]  /*9320*/  ISETP.GE.AND P4, PT, R45, R180, PT ;  /* 0x000000b42d00720c */ /* 0x000fe40003f86270 */
[----:B------:R-:W-:Y:S01]  /*9330*/  IADD3 R45, PT, PT, R40, -0x40, -R2 ;  /* 0xffffffc0282d7810 */ /* 0x000fe20007ffe802 */
[----:B------:R-:W-:Y:S01]  /*9340*/  FFMA.FTZ R47, -R179, R0, R47 ;  /* 0x00000000b32f7223 */ /* 0x000fe2000001012f */
[----:B------:R-:W-:-:S02]  /*9350*/  I2FP.F32.S32 R46, R46 ;  /* 0x0000002e002e7245 */ /* 0x000fc40000201400 */
[----:B------:R-:W-:Y:S02]  /*9360*/  ISETP.GE.AND P3, PT, R105, R180, PT ;  /* 0x000000b46900720c */ /* 0x000fe40003f66270 */
[----:B------:R-:W-:Y:S02]  /*9370*/  IADD3 R0, PT, PT, R40, -0x39, -R2 ;  /* 0xffffffc728007810 */ /* 0x000fe40007ffe802 */
[----:B------:R-:W-:Y:S01]  /*9380*/  IABS R45, R45 ;  /* 0x0000002d002d7213 */ /* 0x000fe20000000000 */
[----:B------:R-:W-:Y:S01]  /*9390*/  FFMA.FTZ R42, -R179, R46, R42 ;  /* 0x0000002eb32a7223 */ /* 0x000fe2000001012a */
[----:B------:R-:W-:Y:S02]  /*93a0*/  FSEL R75, R56, -INF , !P3 ;  /* 0xff800000384b7808 */ /* 0x000fe40005800000 */
[----:B------:R-:W-:Y:S02]  /*93b0*/  FSEL R47, R47, -INF , P1 ;  /* 0xff8000002f2f7808 */ /* 0x000fe40000800000 */
[----:B------:R-:W-:-:S02]  /*93c0*/  ISETP.GE.AND P3, PT, R41, R181, PT ;  /* 0x000000b52900720c */ /* 0x000fc40003f66270 */
[----:B------:R-:W-:Y:S02]  /*93d0*/  IABS R0, R0 ;  /* 0x0000000000007213 */ /* 0x000fe40000000000 */
[----:B------:R-:W-:Y:S01]  /*93e0*/  ISETP.GE.AND P1, PT, R41, R180, PT ;  /* 0x000000b42900720c */ /* 0x000fe20003f26270 */
[----:B------:R-:W-:Y:S01]  /*93f0*/  IMAD.MOV.U32 R41, RZ, RZ, R45 ;  /* 0x000000ffff297224 */ /* 0x000fe200078e002d */
[----:B------:R-:W-:Y:S02]  /*9400*/  FSEL R42, R42, -INF , P0 ;  /* 0xff8000002a2a7808 */ /* 0x000fe40000000000 */
[----:B------:R-:W-:Y:S02]  /*9410*/  I2FP.F32.S32 R0, R0 ;  /* 0x0000000000007245 */ /* 0x000fe40000201400 */
[----:B------:R-:W-:Y:S02]  /*9420*/  FSEL R45, R47, -INF , !P2 ;  /* 0xff8000002f2d7808 */ /* 0x000fe40005000000 */
[----:B------:R-:W-:Y:S01]  /*9430*/  I2FP.F32.S32 R47, R41 ;  /* 0x00000029002f7245 */ /* 0x000fe20000201400 */
[----:B------:R-:W-:Y:S01]  /*9440*/  FFMA.FTZ R71, -R179, R0, R43 ;  /* 0x00000000b3477223 */ /* 0x000fe2000001012b */
[----:B------:R-:W-:-:S02]  /*9450*/  FSEL R41, R42, -INF , !P4 ;  /* 0xff8000002a297808 */ /* 0x000fc40006000000 */
[C---:B------:R-:W-:Y:S01]  /*9460*/  IADD3 R42, PT, PT, R40.reuse, -0x41, -R2 ;  /* 0xffffffbf282a7810 */ /* 0x040fe20007ffe802 */
[----:B------:R-:W-:Y:S01]  /*9470*/  FFMA.FTZ R47, -R179, R47, R34 ;  /* 0x0000002fb32f7223 */ /* 0x000fe20000010122 */
[C-C-:B------:R-:W-:Y:S02]  /*9480*/  IADD3 R43, PT, PT, R40.reuse, -0x48, -R2.reuse ;  /* 0xffffffb8282b7810 */ /* 0x140fe40007ffe802 */
[----:B------:R-:W-:Y:S02]  /*9490*/  IADD3 R34, PT, PT, R40, -0x49, -R2 ;  /* 0xffffffb728227810 */ /* 0x000fe40007ffe802 */
[----:B------:R-:W-:Y:S02]  /*94a0*/  IABS R42, R42 ;  /* 0x0000002a002a7213 */ /* 0x000fe40000000000 */
[----:B------:R-:W-:Y:S02]  /*94b0*/  IABS R43, R43 ;  /* 0x0000002b002b7213 */ /* 0x000fe40000000000 */
[----:B------:R-:W-:-:S02]  /*94c0*/  ISETP.GE.AND P0, PT, R101, R181, PT ;  /* 0x000000b56500720c */ /* 0x000fc40003f06270 */
[----:B------:R-:W-:Y:S02]  /*94d0*/  IABS R34, R34 ;  /* 0x0000002200227213 */ /* 0x000fe40000000000 */
[----:B------:R-:W-:Y:S02]  /*94e0*/  I2FP.F32.S32 R42, R42 ;  /* 0x0000002a002a7245 */ /* 0x000fe40000201400 */
[C---:B------:R-:W-:Y:S02]  /*94f0*/  ISETP.GE.AND P2, PT, R101.reuse, R178, PT ;  /* 0x000000b26500720c */ /* 0x040fe40003f46270 */
[----:B------:R-:W-:Y:S01]  /*9500*/  ISETP.GE.AND P4, PT, R101, R180, PT ;  /* 0x000000b46500720c */ /* 0x000fe20003f86270 */
[----:B------:R-:W-:Y:S01]  /*9510*/  VIADD R101, R67, 0x41 ;  /* 0x0000004143657836 */ /* 0x000fe20000000000 */
[----:B------:R-:W-:Y:S02]  /*9520*/  I2FP.F32.S32 R43, R43 ;  /* 0x0000002b002b7245 */ /* 0x000fe40000201400 */
[----:B------:R-:W-:-:S02]  /*9530*/  FSEL R71, R71, -INF , P3 ;  /* 0xff80000047477808 */ /* 0x000fc40001800000 */
[----:B------:R-:W-:Y:S02]  /*9540*/  FSEL R47, R47, -INF , P0 ;  /* 0xff8000002f2f7808 */ /* 0x000fe40000000000 */
        /* <DEDUP_REMOVED lines=8> */
[----:B------:R-:W-:-:S02]  /*95d0*/  ISETP.GE.AND P1, PT, R101, R178, PT ;  /* 0x000000b26500720c */ /* 0x000fc40003f26270 */
[C---:B------:R-:W-:Y:S02]  /*95e0*/  ISETP.GE.AND P0, PT, R101.reuse, R181, PT ;  /* 0x000000b56500720c */ /* 0x040fe40003f06270 */
[----:B------:R-:W-:Y:S02]  /*95f0*/  ISETP.GE.AND P4, PT, R101, R180, PT ;  /* 0x000000b46500720c */ /* 0x000fe40003f86270 */
[C-C-:B------:R-:W-:Y:S02]  /*9600*/  IADD3 R30, PT, PT, R40.reuse, -0x51, -R2.reuse ;  /* 0xffffffaf281e7810 */ /* 0x140fe40007ffe802 */
[C-C-:B------:R-:W-:Y:S02]  /*9610*/  IADD3 R101, PT, PT, R40.reuse, -0x58, -R2.reuse ;  /* 0xffffffa828657810 */ /* 0x140fe40007ffe802 */
[C-C-:B------:R-:W-:Y:S02]  /*9620*/  IADD3 R31, PT, PT, R40.reuse, -0x50, -R2.reuse ;  /* 0xffffffb0281f7810 */ /* 0x140fe40007ffe802 */
[----:B------:R-:W-:Y:S01]  /*9630*/  IABS R30, R30 ;  /* 0x0000001e001e7213 */ /* 0x000fe20000000000 */
[----:B------:R-:W-:Y:S01]  /*9640*/  VIADD R137, R67, 0x49 ;  /* 0x0000004943897836 */ /* 0x000fe20000000000 */
[----:B------:R-:W-:-:S02]  /*9650*/  IADD3 R0, PT, PT, R40, -0x59, -R2 ;  /* 0xffffffa728007810 */ /* 0x000fc40007ffe802 */
[----:B------:R-:W-:Y:S02]  /*9660*/  IABS R101, R101 ;  /* 0x0000006500657213 */ /* 0x000fe40000000000 */
[----:B------:R-:W-:Y:S02]  /*9670*/  FSEL R42, R42, -INF , P0 ;  /* 0xff8000002a2a7808 */ /* 0x000fe40000000000 */
[----:B------:R-:W-:Y:S02]  /*9680*/  IADD3 R43, PT, PT, R40, -0x60, -R2 ;  /* 0xffffffa0282b7810 */ /* 0x000fe40007ffe802 */
[----:B------:R-:W-:Y:S02]  /*9690*/  IABS R31, R31 ;  /* 0x0000001f001f7213 */ /* 0x000fe40000000000 */
[----:B------:R-:W-:Y:S02]  /*96a0*/  ISETP.GE.AND P0, PT, R139, R181, PT ;  /* 0x000000b58b00720c */ /* 0x000fe40003f06270 */
[----:B------:R-:W-:-:S02]  /*96b0*/  I2FP.F32.S32 R30, R30 ;  /* 0x0000001e001e7245 */ /* 0x000fc40000201400 */
[----:B------:R-:W-:Y:S02]  /*96c0*/  IABS R0, R0 ;  /* 0x0000000000007213 */ /* 0x000fe40000000000 */
[----:B------:R-:W-:Y:S01]  /*96d0*/  I2FP.F32.S32 R101, R101 ;  /* 0x0000006500657245 */ /* 0x000fe20000201400 */
[----:B------:R-:W-:Y:S01]  /*96e0*/  VIADD R133, R67, 0x50 ;  /* 0x0000005043857836 */ /* 0x000fe20000000000 */
[----:B------:R-:W-:Y:S02]  /*96f0*/  IABS R43, R43 ;  /* 0x0000002b002b7213 */ /* 0x000fe40000000000 */
[----:B------:R-:W-:Y:S02]  /*9700*/  I2FP.F32.S32 R31, R31 ;  /* 0x0000001f001f7245 */ /* 0x000fe40000201400 */
[----:B------:R-:W-:Y:S02]  /*9710*/  FSEL R35, R35, -INF , P0 ;  /* 0xff80000023237808 */ /* 0x000fe40000000000 */
[----:B------:R-:W-:Y:S01]  /*9720*/  ISETP.GE.AND P0, PT, R137, R181, PT ;  /* 0x000000b58900720c */ /* 0x000fe20003f06270 */
[C---:B------:R-:W-:Y:S01]  /*9730*/  FFMA.FTZ R30, -R179.reuse, R30, R27 ;  /* 0x0000001eb31e7223 */ /* 0x040fe2000001011b */
[----:B------:R-:W-:Y:S01]  /*9740*/  I2FP.F32.S32 R0, R0 ;  /* 0x0000000000007245 */ /* 0x000fe20000201400 */
[C---:B------:R-:W-:Y:S01]  /*9750*/  FFMA.FTZ R27, -R179.reuse, R101, R22 ;  /* 0x00000065b31b7223 */ /* 0x040fe20000010116 */
[----:B------:R-:W-:Y:S01]  /*9760*/  I2FP.F32.S32 R43, R43 ;  /* 0x0000002b002b7245 */ /* 0x000fe20000201400 */
[----:B------:R-:W-:Y:S01]  /*9770*/  FFMA.FTZ R31, -R179, R31, R26 ;  /* 0x0000001fb31f7223 */ /* 0x000fe2000001011a */
[----:B------:R-:W-:Y:S01]  /*9780*/  IADD3 R22, PT, PT, R40, -0x61, -R2 ;  /* 0xffffff9f28167810 */ /* 0x000fe20007ffe802 */
[----:B------:R-:W-:Y:S01]  /*9790*/  VIADD R129, R67, 0x51 ;  /* 0x0000005143817836 */ /* 0x000fe20000000000 */
[----:B------:R-:W-:-:S02]  /*97a0*/  FSEL R34, R34, -INF , P0 ;  /* 0xff80000022227808 */ /* 0x000fc40000000000 */
[----:B------:R-:W-:Y:S01]  /*97b0*/  ISETP.GE.AND P0, PT, R133, R181, PT ;  /* 0x000000b58500720c */ /* 0x000fe20003f06270 */
[C---:B------:R-:W-:Y:S01]  /*97c0*/  FFMA.FTZ R26, -R179.reuse, R0, R23 ;  /* 0x00000000b31a7223 */ /* 0x040fe20000010117 */
[----:B------:R-:W-:Y:S01]  /*97d0*/  FSEL R183, R42, -INF , !P4 ;  /* 0xff8000002ab77808 */ /* 0x000fe20006000000 */
[----:B------:R-:W-:Y:S01]  /*97e0*/  FFMA.FTZ R23, -R179, R43, R18 ;  /* 0x0000002bb3177223 */ /* 0x000fe20000010112 */
[----:B------:R-:W-:Y:S02]  /*97f0*/  ISETP.GE.AND P4, PT, R139, R180, PT ;  /* 0x000000b48b00720c */ /* 0x000fe40003f86270 */
[----:B------:R-:W-:Y:S01]  /*9800*/  IABS R22, R22 ;  /* 0x0000001600167213 */ /* 0x000fe20000000000 */
[----:B------:R-:W-:Y:S01]  /*9810*/  VIADD R123, R67, 0x58 ;  /* 0x00000058437b7836 */ /* 0x000fe20000000000 */
[----:B------:R-:W-:Y:S02]  /*9820*/  IADD3 R43, PT, PT, R40, -0x68, -R2 ;  /* 0xffffff98282b7810 */ /* 0x000fe40007ffe802 */
[----:B------:R-:W-:-:S02]  /*9830*/  FSEL R31, R31, -INF , P0 ;  /* 0xff8000001f1f7808 */ /* 0x000fc40000000000 */
[C-C-:B------:R-:W-:Y:S02]  /*9840*/  IADD3 R46, PT, PT, R40.reuse, -0x69, -R2.reuse ;  /* 0xffffff97282e7810 */ /* 0x140fe40007ffe802 */
[----:B------:R-:W-:Y:S02]  /*9850*/  IADD3 R18, PT, PT, R40, -0x70, -R2 ;  /* 0xffffff9028127810 */ /* 0x000fe40007ffe802 */
[----:B------:R-:W-:Y:S02]  /*9860*/  ISETP.GE.AND P0, PT, R129, R181, PT ;  /* 0x000000b58100720c */ /* 0x000fe40003f06270 */
[----:B------:R-:W-:Y:S02]  /*9870*/  FSEL R165, R35, -INF , !P4 ;  /* 0xff80000023a57808 */ /* 0x000fe40006000000 */
[----:B------:R-:W-:Y:S02]  /*9880*/  I2FP.F32.S32 R22, R22 ;  /* 0x0000001600167245 */ /* 0x000fe40000201400 */
[----:B------:R-:W-:-:S02]  /*9890*/  ISETP.GE.AND P4, PT, R137, R180, PT ;  /* 0x000000b48900720c */ /* 0x000fc40003f86270 */
[----:B------:R-:W-:Y:S02]  /*98a0*/  IABS R43, R43 ;  /* 0x0000002b002b7213 */ /* 0x000fe40000000000 */
[----:B------:R-:W-:Y:S01]  /*98b0*/  ISETP.GE.AND P5, PT, R119, R178, PT ;  /* 0x000000b27700720c */ /* 0x000fe20003fa6270 */
[----:B------:R-:W-:Y:S01]  /*98c0*/  VIADD R119, R67, 0x59 ;  /* 0x0000005943777836 */ /* 0x000fe20000000000 */
[----:B------:R-:W-:Y:S02]  /*98d0*/  IABS R46, R46 ;  /* 0x0000002e002e7213 */ /* 0x000fe40000000000 */
[----:B------:R-:W-:Y:S02]  /*98e0*/  IABS R18, R18 ;  /* 0x0000001200127213 */ /* 0x000fe40000000000 */
[----:B------:R-:W-:Y:S02]  /*98f0*/  FSEL R30, R30, -INF , P0 ;  /* 0xff8000001e1e7808 */ /* 0x000fe40000000000 */
[----:B------:R-:W-:Y:S01]  /*9900*/  ISETP.GE.AND P0, PT, R123, R181, PT ;  /* 0x000000b57b00720c */ /* 0x000fe20003f06270 */
[----:B------:R-:W-:Y:S01]  /*9910*/  FFMA.FTZ R22, -R179, R22, R19 ;  /* 0x00000016b3167223 */ /* 0x000fe20000010113 */
[----:B------:R-:W-:-:S02]  /*9920*/  FSEL R157, R34, -INF , !P4 ;  /* 0xff800000229d7808 */ /* 0x000fc40006000000 */
[----:B------:R-:W-:Y:S02]  /*9930*/  I2FP.F32.S32 R43, R43 ;  /* 0x0000002b002b7245 */ /* 0x000fe40000201400 */
[----:B------:R-:W-:Y:S02]  /*9940*/  ISETP.GE.AND P4, PT, R133, R180, PT ;  /* 0x000000b48500720c */ /* 0x000fe40003f86270 */
[----:B------:R-:W-:Y:S02]  /*9950*/  I2FP.F32.S32 R46, R46 ;  /* 0x0000002e002e7245 */ /* 0x000fe40000201400 */
[----:B------:R-:W-:Y:S01]  /*9960*/  I2FP.F32.S32 R19, R18 ;  /* 0x0000001200137245 */ /* 0x000fe20000201400 */
[----:B------:R-:W-:Y:S01]  /*9970*/  VIADD R117, R67, 0x60 ;  /* 0x0000006043757836 */ /* 0x000fe20000000000 */
[----:B------:R-:W-:Y:S02]  /*9980*/  FSEL R27, R27, -INF , P0 ;  /* 0xff8000001b1b7808 */ /* 0x000fe40000000000 */
[----:B------:R-:W-:-:S02]  /*9990*/  IADD3 R0, PT, PT, R40, -0x71, -R2 ;  /* 0xffffff8f28007810 */ /* 0x000fc40007ffe802 */
[----:B------:R-:W-:Y:S01]  /*99a0*/  ISETP.GE.AND P0, PT, R119, R181, PT ;  /* 0x000000b57700720c */ /* 0x000fe20003f06270 */
[----:B------:R-:W-:Y:S01]  /*99b0*/  FFMA.FTZ R18, -R179, R43, R10 ;  /* 0x0000002bb3127223 */ /* 0x000fe2000001010a */
[----:B------:R-:W-:Y:S01]  /*99c0*/  FSEL R31, R31, -INF , !P4 ;  /* 0xff8000001f1f7808 */ /* 0x000fe20006000000 */
[----:B------:R-:W-:Y:S01]  /*99d0*/  FFMA.FTZ R10, -R179, R46, R11 ;  /* 0x0000002eb30a7223 */ /* 0x000fe2000001010b */
[----:B------:R-:W-:Y:S01]  /*99e0*/  ISETP.GE.AND P4, PT, R129, R180, PT ;  /* 0x000000b48100720c */ /* 0x000fe20003f86270 */
[----:B------:R-:W-:Y:S01]  /*99f0*/  FFMA.FTZ R6, -R179, R19, R6 ;  /* 0x00000013b3067223 */ /* 0x000fe20000010106 */
[----:B------:R-:W-:Y:S01]  /*9a00*/  IABS R0, R0 ;  /* 0x0000000000007213 */ /* 0x000fe20000000000 */
[----:B------:R-:W-:Y:S01]  /*9a10*/  VIADD R189, R67, 0x61 ;  /* 0x0000006143bd7836 */ /* 0x000fe20000000000 */
[----:B------:R-:W-:Y:S02]  /*9a20*/  IADD3 R11, PT, PT, R40, -0x78, -R2 ;  /* 0xffffff88280b7810 */ /* 0x000fe40007ffe802 */
[----:B------:R-:W-:-:S02]  /*9a30*/  FSEL R19, R26, -INF , P0 ;  /* 0xff8000001a137808 */ /* 0x000fc40000000000 */
[----:B------:R-:W-:Y:S02]  /*9a40*/  ISETP.GE.AND P0, PT, R117, R181, PT ;  /* 0x000000b57500720c */ /* 0x000fe40003f06270 */
[----:B------:R-:W-:Y:S02]  /*9a50*/  FSEL R115, R30, -INF , !P4 ;  /* 0xff8000001e737808 */ /* 0x000fe40006000000 */
[----:B------:R-:W-:Y:S02]  /*9a60*/  ISETP.GE.AND P4, PT, R123, R180, PT ;  /* 0x000000b47b00720c */ /* 0x000fe40003f86270 */
[----:B------:R-:W-:Y:S02]  /*9a70*/  FMNMX3.FTZ R26, R32, R107, R99, !PT ;  /* 0x0000006b201a7276 */ /* 0x000fe40007810063 */
[----:B------:R-:W-:Y:S02]  /*9a80*/  I2FP.F32.S32 R0, R0 ;  /* 0x0000000000007245 */ /* 0x000fe40000201400 */
[----:B------:R-:W-:-:S02]  /*9a90*/  IABS R101, R11 ;  /* 0x0000000b00657213 */ /* 0x000fc40000000000 */
[----:B------:R-:W-:Y:S02]  /*9aa0*/  FSEL R11, R23, -INF , P0 ;  /* 0xff800000170b7808 */ /* 0x000fe40000000000 */
[----:B------:R-:W-:Y:S02]  /*9ab0*/  ISETP.GE.AND P0, PT, R189, R181, PT ;  /* 0x000000b5bd00720c */ /* 0x000fe40003f06270 */
[----:B------:R-:W-:Y:S02]  /*9ac0*/  FSEL R27, R27, -INF , !P4 ;  /* 0xff8000001b1b7808 */ /* 0x000fe40006000000 */
[----:B------:R-:W-:Y:S01]  /*9ad0*/  FMNMX3.FTZ R26, R26, R97, R91, !PT ;  /* 0x000000611a1a7276 */ /* 0x000fe2000781005b */
[----:B------:R-:W-:Y:S01]  /*9ae0*/  FFMA.FTZ R0, -R179, R0, R7 ;  /* 0x00000000b3007223 */ /* 0x000fe20000010107 */
[----:B------:R-:W-:Y:S01]  /*9af0*/  ISETP.GE.AND P4, PT, R119, R180, PT ;  /* 0x000000b47700720c */ /* 0x000fe20003f86270 */
[----:B------:R-:W-:Y:S01]  /*9b00*/  VIADD R105, R67, 0x68 ;  /* 0x0000006843697836 */ /* 0x000fe20000000000 */
[----:B------:R-:W-:-:S02]  /*9b10*/  FSEL R7, R22, -INF , P0 ;  /* 0xff80000016077808 */ /* 0x000fc40000000000 */
[----:B------:R-:W-:Y:S02]  /*9b20*/  FMNMX3.FTZ R22, R26, R89, R83, !PT ;  /* 0x000000591a167276 */ /* 0x000fe40007810053 */
[----:B------:R-:W-:Y:S02]  /*9b30*/  FSEL R19, R19, -INF , !P4 ;  /* 0xff80000013137808 */ /* 0x000fe40006000000 */
[----:B------:R-:W-:Y:S02]  /*9b40*/  ISETP.GE.AND P4, PT, R117, R180, PT ;  /* 0x000000b47500720c */ /* 0x000fe40003f86270 */
[----:B------:R-:W-:Y:S01]  /*9b50*/  ISETP.GE.AND P0, PT, R105, R181, PT ;  /* 0x000000b56900720c */ /* 0x000fe20003f06270 */
[----:B------:R-:W-:Y:S01]  /*9b60*/  VIADD R109, R67, 0x69 ;  /* 0x00000069436d7836 */ /* 0x000fe20000000000 */
[----:B------:R-:W-:Y:S02]  /*9b70*/  FMNMX3.FTZ R22, R22, R79, R63, !PT ;  /* 0x0000004f16167276 */ /* 0x000fe4000781003f */
[----:B------:R-:W-:-:S02]  /*9b80*/  FSEL R11, R11, -INF , !P4 ;  /* 0xff8000000b0b7808 */ /* 0x000fc40006000000 */
[-C--:B------:R-:W-:Y:S02]  /*9b90*/  ISETP.GE.AND P4, PT, R189, R180.reuse, PT ;  /* 0x000000b4bd00720c */ /* 0x080fe40003f86270 */
[----:B------:R-:W-:Y:S02]  /*9ba0*/  FSEL R23, R18, -INF , P0 ;  /* 0xff80000012177808 */ /* 0x000fe40000000000 */
[----:B------:R-:W-:Y:S01]  /*9bb0*/  FMNMX3.FTZ R18, R22, R61, R59, !PT ;  /* 0x0000003d16127276 */ /* 0x000fe2000781003b */
[----:B------:R-:W-:Y:S01]  /*9bc0*/  VIADD R187, R67, 0x70 ;  /* 0x0000007043bb7836 */ /* 0x000fe20000000000 */
[----:B------:R-:W-:Y:S02]  /*9bd0*/  ISETP.GE.AND P0, PT, R109, R181, PT ;  /* 0x000000b56d00720c */ /* 0x000fe40003f06270 */
[----:B------:R-:W-:Y:S02]  /*9be0*/  FSEL R7, R7, -INF , !P4 ;  /* 0xff80000007077808 */ /* 0x000fe40006000000 */
[----:B------:R-:W-:-:S02]  /*9bf0*/  ISETP.GE.AND P4, PT, R105, R180, PT ;  /* 0x000000b46900720c */ /* 0x000fc40003f86270 */
[----:B------:R-:W-:Y:S02]  /*9c00*/  FMNMX3.FTZ R18, R18, R57, R75, !PT ;  /* 0x0000003912127276 */ /* 0x000fe4000781004b */
[----:B------:R-:W-:Y:S02]  /*9c10*/  FSEL R149, R10, -INF , P0 ;  /* 0xff8000000a957808 */ /* 0x000fe40000000000 */
[----:B------:R-:W-:Y:S02]  /*9c20*/  ISETP.GE.AND P0, PT, R187, R181, PT ;  /* 0x000000b5bb00720c */ /* 0x000fe40003f06270 */
[----:B------:R-:W-:Y:S02]  /*9c30*/  FSEL R23, R23, -INF , !P4 ;  /* 0xff80000017177808 */ /* 0x000fe40006000000 */
[----:B------:R-:W-:Y:S01]  /*9c40*/  FMNMX3.FTZ R10, R18, R45, R41, !PT ;  /* 0x0000002d120a7276 */ /* 0x000fe20007810029 */
[----:B------:R-:W-:Y:S01]  /*9c50*/  VIADD R185, R67, 0x71 ;  /* 0x0000007143b97836 */ /* 0x000fe20000000000 */
[----:B------:R-:W-:-:S02]  /*9c60*/  IADD3 R54, PT, PT, R40, -0x79, -R2 ;  /* 0xffffff8728367810 */ /* 0x000fc40007ffe802 */
[----:B------:R-:W-:Y:S02]  /*9c70*/  ISETP.GE.AND P4, PT, R109, R180, PT ;  /* 0x000000b46d00720c */ /* 0x000fe40003f86270 */
[----:B------:R-:W-:Y:S02]  /*9c80*/  FSEL R143, R6, -INF , P0 ;  /* 0xff800000068f7808 */ /* 0x000fe40000000000 */
[----:B------:R-:W-:Y:S02]  /*9c90*/  FMNMX3.FTZ R6, R10, R71, R47, !PT ;  /* 0x000000470a067276 */ /* 0x000fe4000781002f */
[----:B------:R-:W-:Y:S02]  /*9ca0*/  IABS R54, R54 ;  /* 0x0000003600367213 */ /* 0x000fe40000000000 */
[----:B------:R-:W-:Y:S02]  /*9cb0*/  FSEL R149, R149, -INF , !P4 ;  /* 0xff80000095957808 */ /* 0x000fe40006000000 */
[----:B------:R-:W-:-:S02]  /*9cc0*/  ISETP.GE.AND P4, PT, R187, R180, PT ;  /* 0x000000b4bb00720c */ /* 0x000fc40003f86270 */
[----:B------:R-:W-:Y:S01]  /*9cd0*/  ISETP.GE.AND P0, PT, R185, R181, PT ;  /* 0x000000b5b900720c */ /* 0x000fe20003f06270 */
[----:B------:R-:W-:Y:S01]  /*9ce0*/  VIADD R43, R67, 0x78 ;  /* 0x00000078432b7836 */ /* 0x000fe20000000000 */
[----:B------:R-:W-:Y:S02]  /*9cf0*/  I2FP.F32.S32 R101, R101 ;  /* 0x0000006500657245 */ /* 0x000fe40000201400 */
[----:B------:R-:W-:Y:S02]  /*9d00*/  FMNMX3.FTZ R6, R6, R183, R165, !PT ;  /* 0x000000b706067276 */ /* 0x000fe400078100a5 */
[----:B------:R-:W-:Y:S02]  /*9d10*/  I2FP.F32.S32 R54, R54 ;  /* 0x0000003600367245 */ /* 0x000fe40000201400 */
[----:B------:R-:W-:Y:S02]  /*9d20*/  FSEL R143, R143, -INF , !P4 ;  /* 0xff8000008f8f7808 */ /* 0x000fe40006000000 */
[----:B------:R-:W-:-:S02]  /*9d30*/  ISETP.GE.AND P4, PT, R185, R180, PT ;  /* 0x000000b4b900720c */ /* 0x000fc40003f86270 */
[----:B------:R-:W-:Y:S01]  /*9d40*/  FSEL R0, R0, -INF , P0 ;  /* 0xff80000000007808 */ /* 0x000fe20000000000 */
[C---:B------:R-:W-:Y:S01]  /*9d50*/  FFMA.FTZ R101, -R179.reuse, R101, R126 ;  /* 0x00000065b3657223 */ /* 0x040fe2000001017e */
[----:B------:R-:W-:Y:S01]  /*9d60*/  FMNMX3.FTZ R6, R6, R157, R31, !PT ;  /* 0x0000009d06067276 */ /* 0x000fe2000781001f */
[----:B------:R-:W-:Y:S01]  /*9d70*/  FFMA.FTZ R54, -R179, R54, R127 ;  /* 0x00000036b3367223 */ /* 0x000fe2000001017f */
[----:B------:R-:W-:Y:S02]  /*9d80*/  ISETP.GE.AND P0, PT, R43, R181, PT ;  /* 0x000000b52b00720c */ /* 0x000fe40003f06270 */
[----:B------:R-:W-:Y:S02]  /*9d90*/  FSEL R127, R0, -INF , !P4 ;  /* 0xff800000007f7808 */ /* 0x000fe40006000000 */
[----:B------:R-:W-:Y:S01]  /*9da0*/  FMNMX3.FTZ R0, R6, R115, R27, !PT ;  /* 0x0000007306007276 */ /* 0x000fe2000781001b */
[----:B------:R-:W-:Y:S01]  /*9db0*/  VIADD R35, R67, 0x79 ;  /* 0x0000007943237836 */ /* 0x000fe20000000000 */
        /* <DEDUP_REMOVED lines=13> */
[----:B------:R-:W-:Y:S02]  /*9e90*/  I2FP.F32.S32 R18, R18 ;  /* 0x0000001200127245 */ /* 0x000fe40000201400 */
[----:B------:R-:W-:-:S03]  /*9ea0*/  FMNMX.FTZ R0, R54, R67, !PT ;  /* 0x0000004336007209 */ /* 0x000fc60007810000 */
[----:B------:R-:W-:Y:S02]  /*9eb0*/  FFMA.FTZ R18, -R179, R18, R33 ;  /* 0x00000012b3127223 */ /* 0x000fe40000010121 */
[----:B------:R-:W1:Y:S01]  /*9ec0*/  SHFL.BFLY PT, R33, R0, 0x2, 0x1f ;  /* 0x0c401f0000217f89 */ /* 0x000e6200000e0000 */
[----:B------:R-:W-:-:S04]  /*9ed0*/  IADD3 R10, PT, PT, R53, -0x48, -R2 ;  /* 0xffffffb8350a7810 */ /* 0x000fc80007ffe802 */
[----:B------:R-:W-:-:S04]  /*9ee0*/  IABS R10, R10 ;  /* 0x0000000a000a7213 */ /* 0x000fc80000000000 */
[----:B------:R-:W-:Y:S02]  /*9ef0*/  I2FP.F32.S32 R10, R10 ;  /* 0x0000000a000a7245 */ /* 0x000fe40000201400 */
[----:B------:R-:W-:-:S03]  /*9f00*/  IADD3 R6, PT, PT, R53, -0x49, -R2 ;  /* 0xffffffb735067810 */ /* 0x000fc60007ffe802 */
[----:B------:R-:W-:Y:S01]  /*9f10*/  FFMA.FTZ R28, -R179, R10, R28 ;  /* 0x0000000ab31c7223 */ /* 0x000fe2000001011c */
[----:B------:R-:W-:Y:S02]  /*9f20*/  IADD3 R10, PT, PT, R53, -0x50, -R2 ;  /* 0xffffffb0350a7810 */ /* 0x000fe40007ffe802 */
[----:B------:R-:W-:Y:S02]  /*9f30*/  IABS R6, R6 ;  /* 0x0000000600067213 */ /* 0x000fe40000000000 */
[----:B------:R-:W-:Y:S02]  /*9f40*/  FSEL R18, R18, -INF , P3 ;  /* 0xff80000012127808 */ /* 0x000fe40001800000 */
[----:B------:R-:W-:Y:S02]  /*9f50*/  IABS R10, R10 ;  /* 0x0000000a000a7213 */ /* 0x000fe40000000000 */
[----:B------:R-:W-:Y:S02]  /*9f60*/  I2FP.F32.S32 R6, R6 ;  /* 0x0000000600067245 */ /* 0x000fe40000201400 */
[----:B-1----:R-:W-:-:S02]  /*9f70*/  FMNMX.FTZ R0, R0, R33, !PT ;  /* 0x0000002100007209 */ /* 0x002fc40007810000 */
[C---:B------:R-:W-:Y:S02]  /*9f80*/  ISETP.GE.AND P0, PT, R139.reuse, R182, PT ;  /* 0x000000b68b00720c */ /* 0x040fe40003f06270 */
[----:B------:R-:W-:Y:S02]  /*9f90*/  ISETP.GE.AND P4, PT, R139, R178, PT ;  /* 0x000000b28b00720c */ /* 0x000fe40003f86270 */
[----:B------:R-:W-:Y:S01]  /*9fa0*/  FSEL R139, R18, -INF , !P1 ;  /* 0xff800000128b7808 */ /* 0x000fe20004800000 */
[----:B------:R-:W-:Y:S02]  /*9fb0*/  IMAD.MOV.U32 R18, RZ, RZ, R10 ;  /* 0x000000ffff127224 */ /* 0x000fe400078e000a */
[----:B------:R-:W-:Y:S01]  /*9fc0*/  FFMA.FTZ R6, -R179, R6, R29 ;  /* 0x00000006b3067223 */ /* 0x000fe2000001011d */
[----:B------:R-:W-:Y:S01]  /*9fd0*/  IADD3 R22, PT, PT, R53, -0x58, -R2 ;  /* 0xffffffa835167810 */ /* 0x000fe20007ffe802 */
[----:B------:R-:W1:Y:S01]  /*9fe0*/  SHFL.BFLY PT, R29, R0, 0x1, 0x1f ;  /* 0x0c201f00001d7f89 */ /* 0x000e6200000e0000 */
[----:B------:R-:W-:-:S02]  /*9ff0*/  FSEL R145, R145, -INF , !P2 ;  /* 0xff80000091917808 */ /* 0x000fc40005000000 */
[----:B------:R-:W-:Y:S02]  /*a000*/  IADD3 R10, PT, PT, R53, -0x51, -R2 ;  /* 0xffffffaf350a7810 */ /* 0x000fe40007ffe802 */
[C---:B------:R-:W-:Y:S02]  /*a010*/  ISETP.GE.AND P2, PT, R137.reuse, R182, PT ;  /* 0x000000b68900720c */ /* 0x040fe40003f46270 */
[----:B------:R-:W-:Y:S02]  /*a020*/  I2FP.F32.S32 R18, R18 ;  /* 0x0000001200127245 */ /* 0x000fe40000201400 */
[----:B------:R-:W-:Y:S02]  /*a030*/  IABS R22, R22 ;  /* 0x0000001600167213 */ /* 0x000fe40000000000 */
[----:B------:R-:W-:Y:S02]  /*a040*/  IABS R10, R10 ;  /* 0x0000000a000a7213 */ /* 0x000fe40000000000 */
[----:B------:R-:W-:-:S02]  /*a050*/  ISETP.GE.AND P3, PT, R137, R178, PT ;  /* 0x000000b28900720c */ /* 0x000fc40003f66270 */
[----:B------:R-:W-:Y:S01]  /*a060*/  FSEL R6, R6, -INF , P2 ;  /* 0xff80000006067808 */ /* 0x000fe20001000000 */
[----:B------:R-:W-:Y:S01]  /*a070*/  FFMA.FTZ R18, -R179, R18, R24 ;  /* 0x00000012b3127223 */ /* 0x000fe20000010118 */
[----:B------:R-:W-:Y:S02]  /*a080*/  I2FP.F32.S32 R22, R22 ;  /* 0x0000001600167245 */ /* 0x000fe40000201400 */
[----:B------:R-:W-:Y:S02]  /*a090*/  FSEL R28, R28, -INF , P0 ;  /* 0xff8000001c1c7808 */ /* 0x000fe40000000000 */
[C---:B------:R-:W-:Y:S02]  /*a0a0*/  ISETP.GE.AND P1, PT, R133.reuse, R182, PT ;  /* 0x000000b68500720c */ /* 0x040fe40003f26270 */
[----:B------:R-:W-:Y:S02]  /*a0b0*/  ISETP.GE.AND P0, PT, R133, R178, PT ;  /* 0x000000b28500720c */ /* 0x000fe40003f06270 */
[----:B------:R-:W-:-:S02]  /*a0c0*/  I2FP.F32.S32 R10, R10 ;  /* 0x0000000a000a7245 */ /* 0x000fc40000201400 */
[----:B------:R-:W-:Y:S01]  /*a0d0*/  FSEL R133, R6, -INF , !P3 ;  /* 0xff80000006857808 */ /* 0x000fe20005800000 */
[----:B------:R-:W-:Y:S01]  /*a0e0*/  FFMA.FTZ R20, -R179, R22, R20 ;  /* 0x00000016b3147223 */ /* 0x000fe20000010114 */
[----:B------:R-:W-:Y:S01]  /*a0f0*/  IADD3 R6, PT, PT, R53, -0x59, -R2 ;  /* 0xffffffa735067810 */ /* 0x000fe20007ffe802 */
[----:B------:R-:W-:Y:S01]  /*a100*/  FFMA.FTZ R10, -R179, R10, R25 ;  /* 0x0000000ab30a7223 */ /* 0x000fe20000010119 */
[-C--:B------:R-:W-:Y:S02]  /*a110*/  ISETP.GE.AND P3, PT, R123, R182.reuse, PT ;  /* 0x000000b67b00720c */ /* 0x080fe40003f66270 */
[----:B------:R-:W-:Y:S02]  /*a120*/  FSEL R18, R18, -INF , P1 ;  /* 0xff80000012127808 */ /* 0x000fe40000800000 */
[----:B------:R-:W-:Y:S02]  /*a130*/  FSEL R137, R28, -INF , !P4 ;  /* 0xff8000001c897808 */ /* 0x000fe40006000000 */
[----:B------:R-:W-:-:S02]  /*a140*/  ISETP.GE.AND P4, PT, R129, R182, PT ;  /* 0x000000b68100720c */ /* 0x000fc40003f86270 */
[----:B------:R-:W-:Y:S02]  /*a150*/  IABS R6, R6 ;  /* 0x0000000600067213 */ /* 0x000fe40000000000 */
[-C--:B------:R-:W-:Y:S02]  /*a160*/  ISETP.GE.AND P2, PT, R129, R178.reuse, PT ;  /* 0x000000b28100720c */ /* 0x080fe40003f46270 */
[----:B------:R-:W-:Y:S02]  /*a170*/  ISETP.GE.AND P1, PT, R123, R178, PT ;  /* 0x000000b27b00720c */ /* 0x000fe40003f26270 */
[----:B------:R-:W-:Y:S02]  /*a180*/  FSEL R129, R18, -INF , !P0 ;  /* 0xff80000012817808 */ /* 0x000fe40004000000 */
[----:B------:R-:W-:Y:S02]  /*a190*/  FSEL R20, R20, -INF , P3 ;  /* 0xff80000014147808 */ /* 0x000fe40001800000 */
[----:B------:R-:W-:-:S02]  /*a1a0*/  IADD3 R18, PT, PT, R53, -0x60, -R2 ;  /* 0xffffffa035127810 */ /* 0x000fc40007ffe802 */
[----:B------:R-:W-:Y:S02]  /*a1b0*/  FSEL R10, R10, -INF , P4 ;  /* 0xff8000000a0a7808 */ /* 0x000fe40002000000 */
[----:B------:R-:W-:Y:S02]  /*a1c0*/  I2FP.F32.S32 R6, R6 ;  /* 0x0000000600067245 */ /* 0x000fe40000201400 */
[C---:B------:R-:W-:Y:S02]  /*a1d0*/  ISETP.GE.AND P0, PT, R119.reuse, R182, PT ;  /* 0x000000b67700720c */ /* 0x040fe40003f06270 */
[----:B------:R-:W-:Y:S02]  /*a1e0*/  ISETP.GE.AND P4, PT, R119, R178, PT ;  /* 0x000000b27700720c */ /* 0x000fe40003f86270 */
[----:B------:R-:W-:Y:S02]  /*a1f0*/  FSEL R119, R20, -INF , !P1 ;  /* 0xff80000014777808 */ /* 0x000fe40004800000 */
[----:B------:R-:W-:-:S02]  /*a200*/  IABS R18, R18 ;  /* 0x0000001200127213 */ /* 0x000fc40000000000 */
[----:B------:R-:W-:Y:S01]  /*a210*/  IADD3 R20, PT, PT, R53, -0x68, -R2 ;  /* 0xffffff9835147810 */ /* 0x000fe20007ffe802 */
[----:B------:R-:W-:Y:S01]  /*a220*/  FFMA.FTZ R6, -R179, R6, R21 ;  /* 0x00000006b3067223 */ /* 0x000fe20000010115 */
[----:B-1----:R-:W-:Y:S02]  /*a230*/  FMNMX.FTZ R0, R0, R29, !PT ;  /* 0x0000001d00007209 */ /* 0x002fe40007810000 */
[----:B------:R-:W-:Y:S02]  /*a240*/  I2FP.F32.S32 R18, R18 ;  /* 0x0000001200127245 */ /* 0x000fe40000201400 */
[----:B------:R-:W-:Y:S01]  /*a250*/  IABS R20, R20 ;  /* 0x0000001400147213 */ /* 0x000fe20000000000 */
[----:B--2---:R-:W-:Y:S01]  /*a260*/  FMUL.FTZ R58, R13, R0 ;  /* 0x000000000d3a7220 */ /* 0x004fe20000410000 */
[----:B------:R-:W-:Y:S01]  /*a270*/  FSEL R6, R6, -INF , P0 ;  /* 0xff80000006067808 */ /* 0x000fe20000000000 */
[----:B------:R-:W-:Y:S01]  /*a280*/  FFMA.FTZ R16, -R179, R18, R16 ;  /* 0x00000012b3107223 */ /* 0x000fe20000010110 */
[----:B------:R-:W-:-:S02]  /*a290*/  FSETP.NEU.FTZ.AND P0, PT, R0, -INF , PT ;  /* 0xff8000000000780b */ /* 0x000fc40003f1d000 */
[----:B------:R-:W-:Y:S02]  /*a2a0*/  I2FP.F32.S32 R21, R20 ;  /* 0x0000001400157245 */ /* 0x000fe40000201400 */
[----:B------:R-:W-:Y:S02]  /*a2b0*/  FSEL R123, R10, -INF , !P2 ;  /* 0xff8000000a7b7808 */ /* 0x000fe40005000000 */
[----:B------:R-:W-:Y:S01]  /*a2c0*/  ISETP.GE.AND P2, PT, R117, R182, PT ;  /* 0x000000b67500720c */ /* 0x000fe20003f46270 */
[----:B------:R-:W-:Y:S01]  /*a2d0*/  FFMA.FTZ R8, -R179, R21, R8 ;  /* 0x00000015b3087223 */ /* 0x000fe20000010108 */
[----:B------:R-:W-:Y:S02]  /*a2e0*/  FSEL R58, R58, RZ, P0 ;  /* 0x000000ff3a3a7208 */ /* 0x000fe40000000000 */
[----:B------:R-:W-:Y:S02]  /*a2f0*/  ISETP.GE.AND P3, PT, R117, R178, PT ;  /* 0x000000b27500720c */ /* 0x000fe40003f66270 */
[----:B------:R-:W-:-:S02]  /*a300*/  ISETP.GE.AND P0, PT, R105, R182, PT ;  /* 0x000000b66900720c */ /* 0x000fc40003f06270 */
[----:B------:R-:W-:Y:S01]  /*a310*/  FSEL R18, R16, -INF , P2 ;  /* 0xff80000010127808 */ /* 0x000fe20001000000 */
[----:B------:R-:W-:Y:S01]  /*a320*/  FFMA.FTZ R98, R107, R13, -R58 ;  /* 0x0000000d6b627223 */ /* 0x000fe2000001083a */
[----:B------:R-:W-:Y:S02]  /*a330*/  FSEL R117, R6, -INF , !P4 ;  /* 0xff80000006757808 */ /* 0x000fe40006000000 */
[----:B------:R-:W-:Y:S02]  /*a340*/  FSEL R6, R44, -INF , !P5 ;  /* 0xff8000002c067808 */ /* 0x000fe40006800000 */
[----:B------:R-:W-:Y:S02]  /*a350*/  ISETP.GE.AND P5, PT, R105, R178, PT ;  /* 0x000000b26900720c */ /* 0x000fe40003fa6270 */
[----:B------:R-:W-:Y:S02]  /*a360*/  FSEL R107, R18, -INF , !P3 ;  /* 0xff800000126b7808 */ /* 0x000fe40005800000 */
[----:B------:R-:W-:-:S02]  /*a370*/  FSEL R8, R8, -INF , P0 ;  /* 0xff80000008087808 */ /* 0x000fc40000000000 */
[C---:B------:R-:W-:Y:S02]  /*a380*/  ISETP.GE.AND P2, PT, R109.reuse, R182, PT ;  /* 0x000000b66d00720c */ /* 0x040fe40003f46270 */
[----:B------:R-:W-:Y:S01]  /*a390*/  ISETP.GE.AND P3, PT, R109, R178, PT ;  /* 0x000000b26d00720c */ /* 0x000fe20003f66270 */
[-CC-:B------:R-:W-:Y:S01]  /*a3a0*/  FFMA.FTZ R109, R99, R13.reuse, -R58.reuse ;  /* 0x0000000d636d7223 */ /* 0x180fe2000001083a */
[----:B------:R-:W-:Y:S01]  /*a3b0*/  FFMA.FTZ R99, R91, R13, -R58 ;  /* 0x0000000d5b637223 */ /* 0x000fe2000001083a */
[----:B------:R-:W-:Y:S02]  /*a3c0*/  FSEL R91, R8, -INF , !P5 ;  /* 0xff800000085b7808 */ /* 0x000fe40006800000 */
[----:B------:R-:W-:Y:S02]  /*a3d0*/  IADD3 R10, PT, PT, R53, -0x61, -R2 ;  /* 0xffffff9f350a7810 */ /* 0x000fe40007ffe802 */
[----:B------:R-:W-:Y:S02]  /*a3e0*/  FMNMX3.FTZ R8, R77, R113, R6, !PT ;  /* 0x000000714d087276 */ /* 0x000fe40007810006 */
[----:B------:R-:W-:-:S02]  /*a3f0*/  IABS R10, R10 ;  /* 0x0000000a000a7213 */ /* 0x000fc40000000000 */
[----:B------:R-:W-:-:S03]  /*a400*/  FMNMX3.FTZ R8, R8, R103, R95, !PT ;  /* 0x0000006708087276 */ /* 0x000fc6000781005f */
[----:B------:R-:W-:Y:S01]  /*a410*/  IMAD.MOV.U32 R16, RZ, RZ, R10 ;  /* 0x000000ffff107224 */ /* 0x000fe200078e000a */
[----:B------:R-:W-:Y:S02]  /*a420*/  FMNMX3.FTZ R8, R8, R69, R81, !PT ;  /* 0x0000004508087276 */ /* 0x000fe40007810051 */
[----:B------:R-:W-:Y:S02]  /*a430*/  IADD3 R10, PT, PT, R53, -0x69, -R2 ;  /* 0xffffff97350a7810 */ /* 0x000fe40007ffe802 */
[----:B------:R-:W-:Y:S02]  /*a440*/  FMNMX3.FTZ R8, R8, R73, R151, !PT ;  /* 0x0000004908087276 */ /* 0x000fe40007810097 */
[----:B------:R-:W-:Y:S02]  /*a450*/  I2FP.F32.S32 R16, R16 ;  /* 0x0000001000107245 */ /* 0x000fe40000201400 */
[----:B------:R-:W-:Y:S02]  /*a460*/  IABS R10, R10 ;  /* 0x0000000a000a7213 */ /* 0x000fe40000000000 */
[----:B------:R-:W-:Y:S01]  /*a470*/  FMNMX3.FTZ R8, R8, R93, R147, !PT ;  /* 0x0000005d08087276 */ /* 0x000fe20007810093 */
[----:B------:R-:W-:Y:S01]  /*a480*/  FFMA.FTZ R16, -R179, R16, R17 ;  /* 0x00000010b3107223 */ /* 0x000fe20000010111 */
[----:B------:R-:W-:-:S02]  /*a490*/  I2FP.F32.S32 R10, R10 ;  /* 0x0000000a000a7245 */ /* 0x000fc40000201400 */
[----:B------:R-:W-:Y:S02]  /*a4a0*/  ISETP.GE.AND P1, PT, R189, R182, PT ;  /* 0x000000b6bd00720c */ /* 0x000fe40003f26270 */
[----:B------:R-:W-:Y:S01]  /*a4b0*/  FMNMX3.FTZ R8, R8, R111, R121, !PT ;  /* 0x0000006f08087276 */ /* 0x000fe20007810079 */
[----:B------:R-:W-:Y:S01]  /*a4c0*/  FFMA.FTZ R9, -R179, R10, R9 ;  /* 0x0000000ab3097223 */ /* 0x000fe20000010109 */
[----:B------:R-:W-:Y:S02]  /*a4d0*/  ISETP.GE.AND P4, PT, R189, R178, PT ;  /* 0x000000b2bd00720c */ /* 0x000fe40003f86270 */
[----:B------:R-:W-:Y:S02]  /*a4e0*/  FSEL R16, R16, -INF , P1 ;  /* 0xff80000010107808 */ /* 0x000fe40000800000 */
[----:B------:R-:W-:Y:S01]  /*a4f0*/  FMNMX3.FTZ R8, R8, R141, R135, !PT ;  /* 0x0000008d08087276 */ /* 0x000fe20007810087 */
[-C--:B------:R-:W-:Y:S01]  /*a500*/  FFMA.FTZ R92, R97, R13.reuse, -R58 ;  /* 0x0000000d615c7223 */ /* 0x080fe2000001083a */
[----:B------:R-:W-:Y:S01]  /*a510*/  IADD3 R17, PT, PT, R53, -0x70, -R2 ;  /* 0xffffff9035117810 */ /* 0x000fe20007ffe802 */
[----:B------:R-:W-:Y:S01]  /*a520*/  FFMA.FTZ R88, R89, R13, -R58 ;  /* 0x0000000d59587223 */ /* 0x000fe2000001083a */
[----:B------:R-:W-:-:S02]  /*a530*/  FSEL R97, R16, -INF , !P4 ;  /* 0xff80000010617808 */ /* 0x000fc40006000000 */
[----:B------:R-:W-:Y:S02]  /*a540*/  FMNMX3.FTZ R8, R8, R131, R145, !PT ;  /* 0x0000008308087276 */ /* 0x000fe40007810091 */
[----:B------:R-:W-:Y:S02]  /*a550*/  FSEL R89, R9, -INF , P2 ;  /* 0xff80000009597808 */ /* 0x000fe40001000000 */
[C-C-:B------:R-:W-:Y:S02]  /*a560*/  IADD3 R16, PT, PT, R53.reuse, -0x71, -R2.reuse ;  /* 0xffffff8f35107810 */ /* 0x140fe40007ffe802 */
[----:B------:R-:W-:Y:S02]  /*a570*/  IABS R17, R17 ;  /* 0x0000001100117213 */ /* 0x000fe40000000000 */
[C-C-:B------:R-:W-:Y:S02]  /*a580*/  IADD3 R9, PT, PT, R53.reuse, -0x78, -R2.reuse ;  /* 0xffffff8835097810 */ /* 0x140fe40007ffe802 */
[----:B------:R-:W-:-:S02]  /*a590*/  IADD3 R10, PT, PT, R53, -0x79, -R2 ;  /* 0xffffff87350a7810 */ /* 0x000fc40007ffe802 */
[----:B------:R-:W-:Y:S02]  /*a5a0*/  FMNMX3.FTZ R8, R8, R139, R137, !PT ;  /* 0x0000008b08087276 */ /* 0x000fe40007810089 */
[----:B------:R-:W-:Y:S02]  /*a5b0*/  IABS R2, R16 ;  /* 0x0000001000027213 */ /* 0x000fe40000000000 */
[----:B------:R-:W-:Y:S02]  /*a5c0*/  I2FP.F32.S32 R17, R17 ;  /* 0x0000001100117245 */ /* 0x000fe40000201400 */
[----:B------:R-:W-:Y:S02]  /*a5d0*/  IABS R9, R9 ;  /* 0x0000000900097213 */ /* 0x000fe40000000000 */
[----:B------:R-:W-:Y:S02]  /*a5e0*/  FMNMX3.FTZ R8, R8, R133, R129, !PT ;  /* 0x0000008508087276 */ /* 0x000fe40007810081 */
[----:B------:R-:W-:Y:S01]  /*a5f0*/  I2FP.F32.S32 R2, R2 ;  /* 0x0000000200027245 */ /* 0x000fe20000201400 */
[----:B------:R-:W-:Y:S01]  /*a600*/  FFMA.FTZ R4, -R179, R17, R4 ;  /* 0x00000011b3047223 */ /* 0x000fe20000010104 */
[----:B------:R-:W-:-:S02]  /*a610*/  IABS R10, R10 ;  /* 0x0000000a000a7213 */ /* 0x000fc40000000000 */
[----:B------:R-:W-:Y:S02]  /*a620*/  I2FP.F32.S32 R9, R9 ;  /* 0x0000000900097245 */ /* 0x000fe40000201400 */
[----:B------:R-:W-:Y:S02]  /*a630*/  ISETP.GE.AND P1, PT, R187, R182, PT ;  /* 0x000000b6bb00720c */ /* 0x000fe40003f26270 */
[----:B------:R-:W-:Y:S01]  /*a640*/  FMNMX3.FTZ R8, R8, R123, R119, !PT ;  /* 0x0000007b08087276 */ /* 0x000fe20007810077 */
[C---:B------:R-:W-:Y:S01]  /*a650*/  FFMA.FTZ R2, -R179.reuse, R2, R5 ;  /* 0x00000002b3027223 */ /* 0x040fe20000010105 */
[----:B------:R-:W-:Y:S01]  /*a660*/  I2FP.F32.S32 R10, R10 ;  /* 0x0000000a000a7245 */ /* 0x000fe20000201400 */
[----:B------:R-:W-:Y:S01]  /*a670*/  FFMA.FTZ R9, -R179, R9, R124 ;  /* 0x00000009b3097223 */ /* 0x000fe2000001017c */
[----:B------:R-:W-:Y:S02]  /*a680*/  ISETP.GE.AND P0, PT, R185, R182, PT ;  /* 0x000000b6b900720c */ /* 0x000fe40003f06270 */
[----:B------:R-:W-:-:S02]  /*a690*/  ISETP.GE.AND P4, PT, R187, R178, PT ;  /* 0x000000b2bb00720c */ /* 0x000fc40003f86270 */
[----:B------:R-:W-:Y:S02]  /*a6a0*/  ISETP.GE.AND P2, PT, R43, R182, PT ;  /* 0x000000b62b00720c */ /* 0x000fe40003f46270 */
[----:B------:R-:W-:Y:S02]  /*a6b0*/  FSEL R4, R4, -INF , P1 ;  /* 0xff80000004047808 */ /* 0x000fe40000800000 */
[----:B------:R-:W-:Y:S01]  /*a6c0*/  FMNMX3.FTZ R8, R8, R117, R107, !PT ;  /* 0x0000007508087276 */ /* 0x000fe2000781006b */
[----:B------:R-:W-:Y:S01]  /*a6d0*/  FFMA.FTZ R10, -R179, R10, R125 ;  /* 0x0000000ab30a7223 */ /* 0x000fe2000001017d */
[-C--:B------:R-:W-:Y:S01]  /*a6e0*/  ISETP.GE.AND P1, PT, R43, R178.reuse, PT ;  /* 0x000000b22b00720c */ /* 0x080fe20003f26270 */
[-CC-:B------:R-:W-:Y:S01]  /*a6f0*/  FFMA.FTZ R62, R59, R13.reuse, -R58.reuse ;  /* 0x0000000d3b3e7223 */ /* 0x180fe2000001083a */
[----:B------:R-:W-:Y:S01]  /*a700*/  FSEL R2, R2, -INF , P0 ;  /* 0xff80000002027808 */ /* 0x000fe20000000000 */
[----:B------:R-:W-:Y:S01]  /*a710*/  FFMA.FTZ R64, R63, R13, -R58 ;  /* 0x0000000d3f407223 */ /* 0x000fe2000001083a */
[----:B------:R-:W-:-:S02]  /*a720*/  ISETP.GE.AND P5, PT, R185, R178, PT ;  /* 0x000000b2b900720c */ /* 0x000fc40003fa6270 */
[----:B------:R-:W-:Y:S02]  /*a730*/  ISETP.GE.AND P0, PT, R35, R182, PT ;  /* 0x000000b62300720c */ /* 0x000fe40003f06270 */
[----:B------:R-:W-:Y:S02]  /*a740*/  FSEL R43, R9, -INF , P2 ;  /* 0xff800000092b7808 */ /* 0x000fe40001000000 */
[----:B------:R-:W-:Y:S02]  /*a750*/  FSEL R89, R89, -INF , !P3 ;  /* 0xff80000059597808 */ /* 0x000fe40005800000 */
[----:B------:R-:W-:Y:S02]  /*a760*/  FSEL R59, R4, -INF , !P4 ;  /* 0xff800000043b7808 */ /* 0x000fe40006000000 */
[----:B------:R-:W-:Y:S01]  /*a770*/  FMNMX3.FTZ R8, R8, R97, R91, !PT ;  /* 0x0000006108087276 */ /* 0x000fe2000781005b */
[-CC-:B------:R-:W-:Y:S01]  /*a780*/  FFMA.FTZ R63, R61, R13.reuse, -R58.reuse ;  /* 0x0000000d3d3f7223 */ /* 0x180fe2000001083a */
        /* <DEDUP_REMOVED lines=13> */
[-CC-:B------:R-:W-:Y:S01]  /*a860*/  FFMA.FTZ R32, R32, R13.reuse, -R58.reuse ;  /* 0x0000000d20207223 */ /* 0x180fe2000001083a */
[----:B------:R-:W-:Y:S02]  /*a870*/  UMOV UR7, 0x400 ;  /* 0x0000040000077882 */ /* 0x000fe40000000000 */
[----:B--2---:R-:W-:Y:S01]  /*a880*/  ULEA UR6, UR6, UR7, 0x18 ;  /* 0x0000000706067291 */ /* 0x004fe2000f8ec0ff */
[----:B------:R2:W-:Y:S01]  /*a890*/  MUFU.EX2 R105, R32 ;  /* 0x0000002000697308 */ /* 0x0005e20000000800 */
[-CC-:B------:R-:W-:Y:S01]  /*a8a0*/  FFMA.FTZ R35, R47, R13.reuse, -R58.reuse ;  /* 0x0000000d2f237223 */ /* 0x180fe2000001083a */
[-CC-:B------:R-:W-:Y:S01]  /*a8b0*/  FFMA.FTZ R28, R115, R13.reuse, -R58.reuse ;  /* 0x0000000d731c7223 */ /* 0x180fe2000001083a */
[----:B------:R-:W-:Y:S01]  /*a8c0*/  FFMA.FTZ R67, R79, R13, -R58 ;  /* 0x0000000d4f437223 */ /* 0x000fe2000001083a */
[----:B-1----:R-:W-:Y:S02]  /*a8d0*/  FMNMX.FTZ R2, R4, R5, !PT ;  /* 0x0000000504027209 */ /* 0x002fe40007810000 */
[----:B--2---:R-:W-:-:S02]  /*a8e0*/  LOP3.LUT R32, R87, 0x120, R132, 0xf8, !PT ;  /* 0x0000012057207812 */ /* 0x004fc400078ef884 */
[----:B------:R-:W-:Y:S01]  /*a8f0*/  FSETP.NEU.FTZ.AND P0, PT, R2, -INF , PT ;  /* 0xff8000000200780b */ /* 0x000fe20003f1d000 */
[----:B------:R-:W-:Y:S01]  /*a900*/  FMUL.FTZ R44, R13, R2 ;  /* 0x000000020d2c7220 */ /* 0x000fe20000410000 */
[----:B------:R-:W-:-:S04]  /*a910*/  LEA R47, R32, UR6, 0x1 ;  /* 0x00000006202f7c11 */ /* 0x000fc8000f8e08ff */
[----:B------:R-:W-:Y:S01]  /*a920*/  FSEL R44, R44, RZ, P0 ;  /* 0x000000ff2c2c7208 */ /* 0x000fe20000000000 */
[----:B------:R-:W-:-:S04]  /*a930*/  IMAD.IADD R66, R66, 0x1, R47 ;  /* 0x0000000142427824 */ /* 0x000fc800078e022f */
[-CC-:B------:R-:W-:Y:S02]  /*a940*/  FFMA.FTZ R115, R77, R13.reuse, -R44.reuse ;  /* 0x0000000d4d737223 */ /* 0x180fe4000001082c */
[----:B------:R-:W1:Y:S01]  /*a950*/  LDSM.16.MT88.4 R76, [R47+0x3000] ;  /* 0x003000002f4c783b */ /* 0x000e620000004200 */
[-C--:B------:R-:W-:Y:S01]  /*a960*/  FFMA.FTZ R104, R113, R13.reuse, -R44 ;  /* 0x0000000d71687223 */ /* 0x080fe2000001082c */
[-C--:B------:R-:W-:Y:S01]  /*a970*/  FFMA.FTZ R24, R7, R13.reuse, -R58 ;  /* 0x0000000d07187223 */ /* 0x080fe2000001083a */
[-CC-:B------:R-:W-:Y:S02]  /*a980*/  FFMA.FTZ R113, R6, R13.reuse, -R44.reuse ;  /* 0x0000000d06717223 */ /* 0x180fe4000001082c */
[----:B------:R-:W2:Y:S01]  /*a990*/  LDSM.16.MT88.4 R4, [R66+0x3000] ;  /* 0x003000004204783b */ /* 0x000ea20000004200 */
[-C--:B------:R-:W-:Y:S01]  /*a9a0*/  FFMA.FTZ R102, R103, R13.reuse, -R44 ;  /* 0x0000000d67667223 */ /* 0x080fe2000001082c */
        /* <DEDUP_REMOVED lines=11> */
[----:B------:R-:W4:Y:S01]  /*aa60*/  LDSM.16.MT88.4 R8, [R66+0x3400] ;  /* 0x003400004208783b */ /* 0x000f220000004200 */
[-CC-:B------:R-:W-:Y:S01]  /*aa70*/  FFMA.FTZ R86, R83, R13.reuse, -R58.reuse ;  /* 0x0000000d53567223 */ /* 0x180fe2000001083a */
[-C--:B------:R-:W-:Y:S01]  /*aa80*/  FFMA.FTZ R56, R41, R13.reuse, -R58 ;  /* 0x0000000d29387223 */ /* 0x080fe2000001083a */
[-CC-:B------:R-:W-:Y:S01]  /*aa90*/  FFMA.FTZ R94, R69, R13.reuse, -R44.reuse ;  /* 0x0000000d455e7223 */ /* 0x180fe2000001082c */
[-CC-:B------:R-:W-:Y:S01]  /*aaa0*/  FFMA.FTZ R90, R81, R13.reuse, -R44.reuse ;  /* 0x0000000d515a7223 */ /* 0x180fe2000001082c */
[-C--:B------:R-:W-:Y:S01]  /*aab0*/  FFMA.FTZ R95, R73, R13.reuse, -R44 ;  /* 0x0000000d495f7223 */ /* 0x080fe2000001082c */
[----:B------:R-:W-:Y:S01]  /*aac0*/  FFMA.FTZ R41, R71, R13, -R58 ;  /* 0x0000000d47297223 */ /* 0x000fe2000001083a */
[----:B---3--:R-:W-:-:S02]  /*aad0*/  F2FP.BF16.F32.PACK_AB R69, R98, R105 ;  /* 0x000000696245723e */ /* 0x008fc400000010ff */
        /* <DEDUP_REMOVED lines=15> */
[----:B------:R-:W-:-:S02]  /*abd0*/  FFMA.FTZ R60, R75, R13, -R58 ;  /* 0x0000000d4b3c7223 */ /* 0x000fc4000001083a */
[----:B------:R-:W-:Y:S01]  /*abe0*/  HMMA.16816.F32.BF16 R72, R68, R4, RZ ;  /* 0x000000044448723c */ /* 0x000fe200000418ff */
[--C-:B------:R-:W-:Y:S01]  /*abf0*/  FFMA.FTZ R96, R151, R13, -R44.reuse ;  /* 0x0000000d97607223 */ /* 0x100fe2000001082c */
[----:B--2---:R-:W-:Y:S01]  /*ac00*/  F2FP.BF16.F32.PACK_AB R5, R88, R99 ;  /* 0x000000635805723e */ /* 0x004fe200000010ff */
[----:B------:R-:W-:-:S05]  /*ac10*/  FFMA.FTZ R93, R93, R13, -R44 ;  /* 0x0000000d5d5d7223 */ /* 0x000fca000001082c */
[----:B------:R-:W-:Y:S01]  /*ac20*/  HMMA.16816.F32.BF16 R68, R68, R6, RZ ;  /* 0x000000064444723c */ /* 0x000fe200000418ff */
[----:B---3--:R-:W-:Y:S01]  /*ac30*/  F2FP.BF16.F32.PACK_AB R7, R67, R86 ;  /* 0x000000564307723e */ /* 0x008fe200000010ff */
[--C-:B------:R-:W-:Y:S01]  /*ac40*/  FFMA.FTZ R100, R147, R13, -R44.reuse ;  /* 0x0000000d93647223 */ /* 0x100fe2000001082c */
[----:B-----5:R-:W-:Y:S01]  /*ac50*/  F2FP.BF16.F32.PACK_AB R4, R94, R103 ;  /* 0x000000675e04723e */ /* 0x020fe200000010ff */
[----:B------:R-:W-:Y:S01]  /*ac60*/  FFMA.FTZ R111, R111, R13, -R44 ;  /* 0x0000000d6f6f7223 */ /* 0x000fe2000001082c */
        /* <DEDUP_REMOVED lines=14> */
[----:B------:R-:W3:Y:S02]  /*ad50*/  LDSM.16.MT88.4 R8, [R47+0x3c00] ;  /* 0x003c00002f08783b */ /* 0x000ee40000004200 */
        /* <DEDUP_REMOVED lines=27> */
[----:B------:R-:W-:-:S06]  /*af10*/  FFMA.FTZ R34, R183, R13, -R58 ;  /* 0x0000000db7227223 */ /* 0x000fcc000001083a */
[----:B------:R-:W-:Y:S03]  /*af20*/  HMMA.16816.F32.BF16 R80, R4, R8, R80 ;  /* 0x000000080450723c */ /* 0x000fe60000041850 */
[-CC-:B------:R-:W-:Y:S01]  /*af30*/  FFMA.FTZ R33, R165, R13.reuse, -R58.reuse ;  /* 0x0000000da5217223 */ /* 0x180fe2000001083a */
[----:B------:R-:W-:-:S04]  /*af40*/  FFMA.FTZ R30, R157, R13, -R58 ;  /* 0x0000000d9d1e7223 */ /* 0x000fc8000001083a */
[C---:B------:R-:W-:Y:S01]  /*af50*/  HMMA.16816.F32.BF16 R76, R4.reuse, R10, R76 ;  /* 0x0000000a044c723c */ /* 0x040fe2000004184c */
[----:B------:R-:W1:Y:S02]  /*af60*/  LDSM.16.MT88.4 R8, [R66+0x4000] ;  /* 0x004000004208783b */ /* 0x000e640000004200 */
[-CC-:B------:R-:W-:Y:S01]  /*af70*/  FFMA.FTZ R131, R145, R13.reuse, -R44.reuse ;  /* 0x0000000d91837223 */ /* 0x180fe2000001082c */
[-CC-:B------:R-:W-:Y:S01]  /*af80*/  FFMA.FTZ R112, R139, R13.reuse, -R44.reuse ;  /* 0x0000000d8b707223 */ /* 0x180fe2000001082c */
[-CC-:B------:R-:W-:Y:S01]  /*af90*/  FFMA.FTZ R114, R137, R13.reuse, -R44.reuse ;  /* 0x0000000d89727223 */ /* 0x180fe2000001082c */
[-C--:B------:R-:W-:Y:S01]  /*afa0*/  FFMA.FTZ R133, R133, R13.reuse, -R44 ;  /* 0x0000000d85857223 */ /* 0x080fe2000001082c */
        /* <DEDUP_REMOVED lines=31> */
[----:B------:R-:W-:Y:S03]  /*b1a0*/  HMMA.16816.F32.BF16 R72, R4, R8, R72 ;  /* 0x000000080448723c */ /* 0x000fe60000041848 */
[----:B------:R-:W-:Y:S01]  /*b1b0*/  FADD.FTZ R8, R105, R98 ;  /* 0x0000006269087221 */ /* 0x000fe20000010000 */
[----:B------:R-:W-:-:S03]  /*b1c0*/  FADD.FTZ R104, R115, R104 ;  /* 0x0000006873687221 */ /* 0x000fc60000010000 */
[----:B------:R-:W-:Y:S01]  /*b1d0*/  FADD.FTZ R109, R109, R8 ;  /* 0x000000086d6d7221 */ /* 0x000fe20000010000 */
[----:B------:R-:W-:Y:S01]  /*b1e0*/  FADD.FTZ R113, R113, R104 ;  /* 0x0000006871717221 */ /* 0x000fe20000010000 */
[----:B------:R-:W-:Y:S01]  /*b1f0*/  HMMA.16816.F32.BF16 R76, R4, R18, R76 ;  /* 0x00000012044c723c */ /* 0x000fe2000004184c */
[----:B------:R-:W4:Y:S02]  /*b200*/  LDSM.16.MT88.4 R16, [R66+0x4400] ;  /* 0x004400004210783b */ /* 0x000f240000004200 */
        /* <DEDUP_REMOVED lines=11> */
[----:B------:R-:W-:Y:S01]  /*b2c0*/  FADD.FTZ R21, R103, R102 ;  /* 0x0000006667157221 */ /* 0x000fe20000010000 */
[----:B------:R-:W-:-:S03]  /*b2d0*/  FADD.FTZ R20, R86, R99 ;  /* 0x0000006356147221 */ /* 0x000fc60000010000 */
[----:B------:R-:W-:Y:S01]  /*b2e0*/  FADD.FTZ R21, R94, R21 ;  /* 0x000000155e157221 */ /* 0x000fe20000010000 */
[-C--:B------:R-:W-:Y:S01]  /*b2f0*/  FFMA.FTZ R46, R149, R13.reuse, -R58 ;  /* 0x0000000d952e7223 */ /* 0x080fe2000001083a */
[-C--:B------:R-:W-:Y:S02]  /*b300*/  FFMA.FTZ R98, R107, R13.reuse, -R44 ;  /* 0x0000000d6b627223 */ /* 0x080fe4000001082c */
[----:B------:R-:W-:Y:S01]  /*b310*/  FADD.FTZ R90, R90, R21 ;  /* 0x000000155a5a7221 */ /* 0x000fe20000010000 */
[----:B------:R-:W-:Y:S01]  /*b320*/  FADD.FTZ R21, R67, R20 ;  /* 0x0000001443157221 */ /* 0x000fe20000010000 */
[-CC-:B------:R-:W-:Y:S01]  /*b330*/  FFMA.FTZ R97, R97, R13.reuse, -R44.reuse ;  /* 0x0000000d61617223 */ /* 0x180fe2000001082c */
[-CC-:B------:R-:W-:Y:S01]  /*b340*/  FFMA.FTZ R67, R89, R13.reuse, -R44.reuse ;  /* 0x0000000d59437223 */ /* 0x180fe2000001082c */
[----:B------:R-:W-:Y:S01]  /*b350*/  FFMA.FTZ R91, R91, R13, -R44 ;  /* 0x0000000d5b5b7223 */ /* 0x000fe2000001082c */
[----:B------:R-:W-:Y:S01]  /*b360*/  FADD.FTZ R95, R95, R90 ;  /* 0x0000005a5f5f7221 */ /* 0x000fe20000010000 */
[----:B------:R-:W-:Y:S03]  /*b370*/  HMMA.16816.F32.BF16 R76, R4, R22, R76 ;  /* 0x00000016044c723c */ /* 0x000fe6000004184c */
        /* <DEDUP_REMOVED lines=17> */
[----:B------:R-:W-:Y:S01]  /*b490*/  FADD.FTZ R100, R111, R100 ;  /* 0x000000646f647221 */ /* 0x000fe20000010000 */
[-CC-:B------:R-:W-:Y:S01]  /*b4a0*/  FFMA.FTZ R101, R101, R13.reuse, -R58.reuse ;  /* 0x0000000d65657223 */ /* 0x180fe2000001083a */
[-C--:B------:R-:W-:Y:S01]  /*b4b0*/  FFMA.FTZ R186, R54, R13.reuse, -R58 ;  /* 0x0000000d36ba7223 */ /* 0x080fe2000001083a */
[----:B------:R-:W-:Y:S03]  /*b4c0*/  HMMA.16816.F32.BF16 R72, R4, R16, R72 ;  /* 0x000000100448723c */ /* 0x000fe60000041848 */
[-C--:B------:R-:W-:Y:S01]  /*b4d0*/  FFMA.FTZ R58, R57, R13.reuse, -R44 ;  /* 0x0000000d393a7223 */ /* 0x080fe2000001082c */
[----:B------:R-:W-:Y:S01]  /*b4e0*/  FADD.FTZ R60, R60, R61 ;  /* 0x0000003d3c3c7221 */ /* 0x000fe20000010000 */
[----:B------:R-:W-:Y:S01]  /*b4f0*/  FADD.FTZ R57, R121, R100 ;  /* 0x0000006479397221 */ /* 0x000fe20000010000 */
[----:B------:R-:W-:-:S02]  /*b500*/  FFMA.FTZ R54, R59, R13, -R44 ;  /* 0x0000000d3b367223 */ /* 0x000fc4000001082c */
        /* <DEDUP_REMOVED lines=8> */
[-CC-:B------:R-:W-:Y:S01]  /*b590*/  FFMA.FTZ R43, R43, R13.reuse, -R44.reuse ;  /* 0x0000000d2b2b7223 */ /* 0x180fe2000001082c */
[----:B------:R-:W-:Y:S01]  /*b5a0*/  FFMA.FTZ R188, R42, R13, -R44 ;  /* 0x0000000d2abc7223 */ /* 0x000fe2000001082c */
[----:B------:R-:W1:Y:S03]  /*b5b0*/  LDSM.16.MT88.4 R16, [R47+0x4c00] ;  /* 0x004c00002f10783b */ /* 0x000e660000004200 */
        /* <DEDUP_REMOVED lines=15> */
[----:B------:R-:W2:Y:S01]  /*b6b0*/  LDSM.16.MT88.4 R8, [R66+0x4c00] ;  /* 0x004c00004208783b */ /* 0x000ea20000004200 */
[----:B------:R-:W-:Y:S02]  /*b6c0*/  FADD.FTZ R13, R127, R20 ;  /* 0x000000147f0d7221 */ /* 0x000fe40000010000 */
[----:B------:R-:W-:Y:S02]  /*b6d0*/  FADD.FTZ R28, R28, R31 ;  /* 0x0000001f1c1c7221 */ /* 0x000fe40000010000 */
[----:B------:R-:W-:-:S02]  /*b6e0*/  FADD.FTZ R13, R116, R13 ;  /* 0x0000000d740d7221 */ /* 0x000fc40000010000 */
[----:B------:R-:W-:Y:S02]  /*b6f0*/  FADD.FTZ R27, R27, R28 ;  /* 0x0000001c1b1b7221 */ /* 0x000fe40000010000 */
[----:B------:R-:W-:Y:S02]  /*b700*/  FADD.FTZ R118, R118, R13 ;  /* 0x0000000d76767221 */ /* 0x000fe40000010000 */
[----:B------:R-:W-:Y:S02]  /*b710*/  FADD.FTZ R26, R26, R27 ;  /* 0x0000001b1a1a7221 */ /* 0x000fe40000010000 */
[----:B------:R-:W-:Y:S01]  /*b720*/  FADD.FTZ R117, R117, R118 ;  /* 0x0000007675757221 */ /* 0x000fe20000010000 */
[----:B------:R-:W-:Y:S01]  /*b730*/  MUFU.EX2 R87, R87 ;  /* 0x0000005700577308 */ /* 0x000fe20000000800 */
[----:B------:R-:W-:Y:S02]  /*b740*/  FADD.FTZ R25, R25, R26 ;  /* 0x0000001a19197221 */ /* 0x000fe40000010000 */
        /* <DEDUP_REMOVED lines=8> */
[----:B------:R-:W-:Y:S01]  /*b7d0*/  MUFU.EX2 R101, R101 ;  /* 0x0000006500657308 */ /* 0x000fe20000000800 */
[----:B------:R-:W-:-:S07]  /*b7e0*/  FADD.FTZ R86, R86, R97 ;  /* 0x0000006156567221 */ /* 0x000fce0000010000 */
[----:B------:R-:W5:Y:S08]  /*b7f0*/  MUFU.EX2 R186, R186 ;  /* 0x000000ba00ba7308 */ /* 0x000f700000000800 */
[----:B------:R-:W-:Y:S08]  /*b800*/  MUFU.EX2 R41, R43 ;  /* 0x0000002b00297308 */ /* 0x000ff00000000800 */
[----:B------:R-:W1:Y:S01]  /*b810*/  MUFU.EX2 R188, R188 ;  /* 0x000000bc00bc7308 */ /* 0x000e620000000800 */
[----:B------:R-:W-:Y:S01]  /*b820*/  FADD.FTZ R46, R46, R29 ;  /* 0x0000001d2e2e7221 */ /* 0x000fe20000010000 */
[----:B------:R-:W-:Y:S01]  /*b830*/  FADD.FTZ R67, R67, R86 ;  /* 0x0000005643437221 */ /* 0x000fe20000010000 */
[----:B------:R-:W-:-:S02]  /*b840*/  ISETP.GT.AND P0, PT, R12, R162, PT ;  /* 0x000000a20c00720c */ /* 0x000fc40003f04270 */
[----:B---3--:R-:W-:Y:S01]  /*b850*/  F2FP.BF16.F32.PACK_AB R5, R110, R87 ;  /* 0x000000576e05723e */ /* 0x008fe200000010ff */
[----:B------:R-:W-:Y:S01]  /*b860*/  FADD.FTZ R87, R87, R46 ;  /* 0x0000002e57577221 */ /* 0x000fe20000010000 */
[C---:B----4-:R-:W-:Y:S01]  /*b870*/  F2FP.BF16.F32.PACK_AB R4, R45.reuse, R54 ;  /* 0x000000362d04723e */ /* 0x050fe200000010ff */
        /* <DEDUP_REMOVED lines=8> */
[----:B------:R-:W-:-:S02]  /*b900*/  IMAD.SHL.U32 R154, R155, 0x4, RZ ;  /* 0x000000049b9a7824 */ /* 0x000fc400078e00ff */
[----:B------:R-:W-:Y:S03]  /*b910*/  HMMA.16816.F32.BF16 R80, R4, R16, R80 ;  /* 0x000000100450723c */ /* 0x000fe60000041850 */
[----:B------:R-:W-:Y:S01]  /*b920*/  FADD.FTZ R186, R186, R101 ;  /* 0x00000065baba7221 */ /* 0x000fe20000010000 */
[----:B------:R-:W-:-:S04]  /*b930*/  FADD.FTZ R188, R188, R41 ;  /* 0x00000029bcbc7221 */ /* 0x000fc80000010000 */
[C---:B------:R-:W-:Y:S08]  /*b940*/  HMMA.16816.F32.BF16 R76, R4.reuse, R18, R76 ;  /* 0x00000012044c723c */ /* 0x040ff0000004184c */
[C---:B--2---:R-:W-:Y:S08]  /*b950*/  HMMA.16816.F32.BF16 R72, R4.reuse, R8, R72 ;  /* 0x000000080448723c */ /* 0x044ff00000041848 */
        /* <DEDUP_REMOVED lines=15> */
[----:B------:R-:W-:Y:S02]  /*ba50*/  LOP3.LUT R5, R5, R6, RZ, 0x3c, !PT ;  /* 0x0000000605057212 */ /* 0x000fe400078e3cff */
[----:B------:R-:W1:Y:S02]  /*ba60*/  I2F.RP R10, R9 ;  /* 0x00000009000a7306 */ /* 0x000e640000209400 */
[----:B------:R-:W-:-:S02]  /*ba70*/  ISETP.GE.AND P0, PT, R5, RZ, PT ;  /* 0x000000ff0500720c */ /* 0x000fc40003f06270 */
[----:B------:R-:W-:-:S04]  /*ba80*/  LOP3.LUT R5, RZ, R6, RZ, 0x33, !PT ;  /* 0x00000006ff057212 */ /* 0x000fc800078e33ff */
[----:B-1----:R-:W1:Y:S02]  /*ba90*/  MUFU.RCP R12, R10 ;  /* 0x0000000a000c7308 */ /* 0x002e640000001000 */
[----:B-1----:R-:W-:-:S06]  /*baa0*/  VIADD R12, R12, 0xffffffe ;  /* 0x0ffffffe0c0c7836 */ /* 0x002fcc0000000000 */
[----:B------:R-:W1:Y:S02]  /*bab0*/  F2I.FTZ.U32.TRUNC.NTZ R13, R12 ;  /* 0x0000000c000d7305 */ /* 0x000e64000021f000 */
[----:B-1----:R-:W-:Y:S02]  /*bac0*/  IMAD.MOV R8, RZ, RZ, -R13 ;  /* 0x000000ffff087224 */ /* 0x002fe400078e0a0d */
[----:B------:R-:W-:Y:S02]  /*bad0*/  IMAD.MOV.U32 R12, RZ, RZ, RZ ;  /* 0x000000ffff0c7224 */ /* 0x000fe400078e00ff */
[----:B------:R-:W-:Y:S01]  /*bae0*/  IMAD R11, R8, R9, RZ ;  /* 0x00000009080b7224 */ /* 0x000fe200078e02ff */
[----:B------:R-:W-:-:S03]  /*baf0*/  IABS R8, R6 ;  /* 0x0000000600087213 */ /* 0x000fc60000000000 */
[----:B------:R-:W-:-:S04]  /*bb00*/  IMAD.HI.U32 R11, R13, R11, R12 ;  /* 0x0000000b0d0b7227 */ /* 0x000fc800078e000c */
[----:B------:R-:W-:Y:S02]  /*bb10*/  IMAD.MOV R8, RZ, RZ, -R8 ;  /* 0x000000ffff087224 */ /* 0x000fe400078e0a08 */
        /* <DEDUP_REMOVED lines=43> */
.L_x_10066:
        /* <DEDUP_REMOVED lines=8> */
.L_x_10067:
[----:B------:R-:W-:Y:S05]  /*be50*/  BSYNC.RECONVERGENT B0 ;  /* 0x0000000000007941 */ /* 0x000fea0003800200 */
.L_x_10065:
[----:B------:R-:W-:Y:S01]  /*be60*/  IMAD.SHL.U32 R5, R155, 0x8, RZ ;  /* 0x000000089b057824 */ /* 0x000fe200078e00ff */
[----:B------:R-:W-:Y:S01]  /*be70*/  IADD3 R24, P2, PT, R14, R167, RZ ;  /* 0x000000a70e187210 */ /* 0x000fe20007f5e0ff */
[----:B------:R-:W-:Y:S03]  /*be80*/  BSSY.RECONVERGENT B1, `(.L_x_10068) ;  /* 0x00002ea000017945 */ /* 0x000fe60003800200 */
[----:B------:R-:W-:Y:S01]  /*be90*/  LOP3.LUT R6, R5, 0x18, RZ, 0xc0, !PT ;  /* 0x0000001805067812 */ /* 0x000fe200078ec0ff */
        /* <DEDUP_REMOVED lines=16> */
[----:B------:R-:W-:-:S03]  /*bfa0*/  @!P0 IMAD.X R31, R27, 0x1, R15, P2 ;  /* 0x000000011b1f8824 */ /* 0x000fc600010e060f */
        /* <DEDUP_REMOVED lines=18> */
[----:B------:R-:W-:Y:S04]  /*c0d0*/  LDSM.16.M88.4 R16, [R52] ;  /* 0x000000003410783b */ /* 0x000fe80000000200 */
[----:B-1----:R-:W1:Y:S04]  /*c0e0*/  LDSM.16.M88.4 R4, [R39+0x1000] ;  /* 0x001000002704783b */ /* 0x002e680000000200 */
[----:B--2---:R-:W2:Y:S04]  /*c0f0*/  LDSM.16.M88.4 R24, [R3+0x1400] ;  /* 0x001400000318783b */ /* 0x004ea80000000200 */
[----:B------:R-:W0:Y:S01]  /*c100*/  LDGDEPBAR ;  /* 0x00000000000079af */ /* 0x000e220000000000 */
[----:B----4-:R-:W-:Y:S03]  /*c110*/  HMMA.16816.F32.BF16 R8, R20, R12, RZ ;  /* 0x0000000c1408723c */ /* 0x010fe600000418ff */
[----:B------:R-:W-:-:S05]  /*c120*/  IMAD.SHL.U32 R12, R55, 0x80, RZ ;  /* 0x00000080370c7824 */ /* 0x000fca00078e00ff */
[----:B------:R-:W-:-:S05]  /*c130*/  LOP3.LUT R41, R12, R49, RZ, 0xfc, !PT ;  /* 0x000000310c297212 */ /* 0x000fca00078efcff */
[C---:B------:R-:W-:Y:S02]  /*c140*/  IMAD.IADD R28, R41.reuse, 0x1, R170 ;  /* 0x00000001291c7824 */ /* 0x040fe400078e02aa */
[C---:B---3--:R-:W-:Y:S02]  /*c150*/  VIADD R31, R41.reuse, 0xffffff00 ;  /* 0xffffff00291f7836 */ /* 0x048fe40000000000 */
[----:B------:R-:W-:Y:S01]  /*c160*/  VIADD R123, R41, 0xffffff01 ;  /* 0xffffff01297b7836 */ /* 0x000fe20000000000 */
[--C-:B------:R-:W-:Y:S02]  /*c170*/  IADD3 R12, PT, PT, R53, 0x100, -R28.reuse ;  /* 0x00000100350c7810 */ /* 0x100fe40007ffe81c */
[----:B------:R-:W-:Y:S01]  /*c180*/  IADD3 R29, PT, PT, R40, 0x100, -R28 ;  /* 0x00000100281d7810 */ /* 0x000fe20007ffe81c */
[----:B-1----:R-:W-:Y:S05]  /*c190*/  HMMA.16816.F32.BF16 R8, R16, R4, R8 ;  /* 0x000000041008723c */ /* 0x002fea0000041808 */
[----:B------:R-:W-:-:S02]  /*c1a0*/  IABS R30, R12 ;  /* 0x0000000c001e7213 */ /* 0x000fc40000000000 */
[----:B------:R-:W-:Y:S02]  /*c1b0*/  IABS R29, R29 ;  /* 0x0000001d001d7213 */ /* 0x000fe40000000000 */
[----:B------:R-:W-:Y:S02]  /*c1c0*/  I2FP.F32.S32 R30, R30 ;  /* 0x0000001e001e7245 */ /* 0x000fe40000201400 */
[----:B------:R-:W-:Y:S01]  /*c1d0*/  I2FP.F32.S32 R29, R29 ;  /* 0x0000001d001d7245 */ /* 0x000fe20000201400 */
[----:B------:R-:W-:Y:S03]  /*c1e0*/  HMMA.16816.F32.BF16 R12, R20, R14, RZ ;  /* 0x0000000e140c723c */ /* 0x000fe600000418ff */
[C-C-:B------:R-:W-:Y:S02]  /*c1f0*/  IADD3 R43, PT, PT, R53.reuse, 0xff, -R28.reuse ;  /* 0x000000ff352b7810 */ /* 0x140fe40007ffe81c */
[----:B------:R-:W-:-:S02]  /*c200*/  IADD3 R4, PT, PT, R53, 0xf8, -R28 ;  /* 0x000000f835047810 */ /* 0x000fc40007ffe81c */
[C-C-:B------:R-:W-:Y:S02]  /*c210*/  IADD3 R124, PT, PT, R53.reuse, 0xf7, -R28.reuse ;  /* 0x000000f7357c7810 */ /* 0x140fe40007ffe81c */
[C-C-:B------:R-:W-:Y:S02]  /*c220*/  IADD3 R122, PT, PT, R53.reuse, 0xf0, -R28.reuse ;  /* 0x000000f0357a7810 */ /* 0x140fe40007ffe81c */
[C-C-:B------:R-:W-:Y:S02]  /*c230*/  IADD3 R121, PT, PT, R53.reuse, 0xef, -R28.reuse ;  /* 0x000000ef35797810 */ /* 0x140fe40007ffe81c */
[----:B------:R-:W-:Y:S01]  /*c240*/  IADD3 R119, PT, PT, R53, 0xe8, -R28 ;  /* 0x000000e835777810 */ /* 0x000fe20007ffe81c */
[----:B------:R-:W-:Y:S01]  /*c250*/  FFMA.FTZ R8, -R179, R30, R8 ;  /* 0x0000001eb3087223 */ /* 0x000fe20000010108 */
[----:B------:R-:W-:Y:S01]  /*c260*/  IADD3 R117, PT, PT, R53, 0xe7, -R28 ;  /* 0x000000e735757810 */ /* 0x000fe20007ffe81c */
[----:B------:R-:W-:Y:S01]  /*c270*/  FFMA.FTZ R10, -R179, R29, R10 ;  /* 0x0000001db30a7223 */ /* 0x000fe2000001010a */
[----:B------:R-:W-:-:S02]  /*c280*/  IADD3 R116, PT, PT, R53, 0xe0, -R28 ;  /* 0x000000e035747810 */ /* 0x000fc40007ffe81c */
[C-C-:B------:R-:W-:Y:S02]  /*c290*/  IADD3 R112, PT, PT, R53.reuse, 0xdf, -R28.reuse ;  /* 0x000000df35707810 */ /* 0x140fe40007ffe81c */
[C-C-:B------:R-:W-:Y:S01]  /*c2a0*/  IADD3 R110, PT, PT, R53.reuse, 0xd8, -R28.reuse ;  /* 0x000000d8356e7810 */ /* 0x140fe20007ffe81c */
[----:B------:R-:W-:Y:S05]  /*c2b0*/  HMMA.16816.F32.BF16 R12, R16, R6, R12 ;  /* 0x00000006100c723c */ /* 0x000fea000004180c */
        /* <DEDUP_REMOVED lines=51> */
[----:B------:R-:W-:Y:S02]  /*c5f0*/  IADD3 R40, PT, PT, R40, 0x87, -R28 ;  /* 0x0000008728287810 */ /* 0x000fe40007ffe81c */
[C---:B------:R-:W-:Y:S02]  /*c600*/  ISETP.GE.AND P5, PT, R31.reuse, R182, PT ;  /* 0x000000b61f00720c */ /* 0x040fe40003fa6270 */
[C---:B------:R-:W-:Y:S02]  /*c610*/  ISETP.GE.AND P4, PT, R31.reuse, R178, PT ;  /* 0x000000b21f00720c */ /* 0x040fe40003f86270 */
[C---:B------:R-:W-:Y:S02]  /*c620*/  ISETP.GE.AND P2, PT, R31.reuse, R180, PT ;  /* 0x000000b41f00720c */ /* 0x040fe40003f46270 */
[----:B------:R-:W-:-:S02]  /*c630*/  ISETP.GE.AND P3, PT, R31, R181, PT ;  /* 0x000000b51f00720c */ /* 0x000fc40003f66270 */
[----:B------:R-:W1:Y:S01]  /*c640*/  LDSM.16.M88.4 R28, [R39+0x1400] ;  /* 0x00140000271c783b */ /* 0x000e620000000200 */
[----:B------:R-:W-:Y:S02]  /*c650*/  IABS R6, R43 ;  /* 0x0000002b00067213 */ /* 0x000fe40000000000 */
[----:B------:R-:W-:Y:S02]  /*c660*/  FSEL R8, R8, -INF , P5 ;  /* 0xff80000008087808 */ /* 0x000fe40002800000 */
[----:B------:R-:W-:Y:S02]  /*c670*/  FSEL R10, R10, -INF , P3 ;  /* 0xff8000000a0a7808 */ /* 0x000fe40001800000 */
[----:B------:R-:W-:Y:S02]  /*c680*/  I2FP.F32.S32 R6, R6 ;  /* 0x0000000600067245 */ /* 0x000fe40000201400 */
[----:B------:R-:W-:Y:S02]  /*c690*/  IABS R4, R4 ;  /* 0x0000000400047213 */ /* 0x000fe40000000000 */
[----:B------:R-:W-:Y:S01]  /*c6a0*/  IABS R5, R5 ;  /* 0x0000000500057213 */ /* 0x000fe20000000000 */
[----:B------:R-:W-:Y:S01]  /*c6b0*/  FFMA.FTZ R9, -R179, R6, R9 ;  /* 0x00000006b3097223 */ /* 0x000fe20000010109 */
[----:B------:R-:W-:-:S02]  /*c6c0*/  FSEL R35, R8, -INF , !P4 ;  /* 0xff80000008237808 */ /* 0x000fc40006000000 */
[----:B------:R-:W-:Y:S02]  /*c6d0*/  FSEL R43, R10, -INF , !P2 ;  /* 0xff8000000a2b7808 */ /* 0x000fe40005000000 */
[----:B------:R-:W-:Y:S02]  /*c6e0*/  I2FP.F32.S32 R10, R4 ;  /* 0x00000004000a7245 */ /* 0x000fe40000201400 */
[----:B------:R-:W-:Y:S02]  /*c6f0*/  I2FP.F32.S32 R8, R5 ;  /* 0x0000000500087245 */ /* 0x000fe40000201400 */
[----:B--2---:R-:W-:Y:S03]  /*c700*/  HMMA.16816.F32.BF16 R4, R20, R24, RZ ;  /* 0x000000181404723c */ /* 0x004fe600000418ff */
[----:B------:R-:W-:Y:S01]  /*c710*/  FFMA.FTZ R12, -R179, R10, R12 ;  /* 0x0000000ab30c7223 */ /* 0x000fe2000001010c */
[----:B------:R-:W-:Y:S01]  /*c720*/  ISETP.GE.AND P5, PT, R123, R182, PT ;  /* 0x000000b67b00720c */ /* 0x000fe20003fa6270 */
[----:B------:R-:W-:Y:S01]  /*c730*/  FFMA.FTZ R10, -R179, R8, R11 ;  /* 0x00000008b30a7223 */ /* 0x000fe2000001010b */
[----:B------:R-:W-:Y:S01]  /*c740*/  VIADD R11, R41, 0xffffff08 ;  /* 0xffffff08290b7836 */ /* 0x000fe20000000000 */
[----:B------:R-:W-:-:S02]  /*c750*/  IABS R8, R57 ;  /* 0x0000003900087213 */ /* 0x000fc40000000000 */
[C---:B------:R-:W-:Y:S01]  /*c760*/  ISETP.GE.AND P2, PT, R123.reuse, R181, PT ;  /* 0x000000b57b00720c */ /* 0x040fe20003f46270 */
[----:B------:R-:W-:Y:S01]  /*c770*/  HMMA.16816.F32.BF16 R24, R20, R26, RZ ;  /* 0x0000001a1418723c */ /* 0x000fe200000418ff */
[----:B------:R-:W-:Y:S02]  /*c780*/  ISETP.GE.AND P4, PT, R123, R178, PT ;  /* 0x000000b27b00720c */ /* 0x000fe40003f86270 */
[----:B------:R-:W-:Y:S02]  /*c790*/  FSEL R9, R9, -INF , P5 ;  /* 0xff80000009097808 */ /* 0x000fe40002800000 */
[----:B------:R-:W-:Y:S02]  /*c7a0*/  ISETP.GE.AND P5, PT, R11, R182, PT ;  /* 0x000000b60b00720c */ /* 0x000fe40003fa6270 */
[----:B------:R-:W-:Y:S02]  /*c7b0*/  I2FP.F32.S32 R8, R8 ;  /* 0x0000000800087245 */ /* 0x000fe40000201400 */
[----:B------:R-:W-:-:S02]  /*c7c0*/  ISETP.GE.AND P3, PT, R123, R180, PT ;  /* 0x000000b47b00720c */ /* 0x000fc40003f66270 */
[----:B------:R-:W-:Y:S01]  /*c7d0*/  FSEL R57, R10, -INF , P2 ;  /* 0xff8000000a397808 */ /* 0x000fe20001000000 */
[----:B-1----:R-:W-:Y:S05]  /*c7e0*/  HMMA.16816.F32.BF16 R4, R16, R28, R4 ;  /* 0x0000001c1004723c */ /* 0x002fea0000041804 */
[----:B------:R-:W-:Y:S01]  /*c7f0*/  FSEL R123, R9, -INF , !P4 ;  /* 0xff800000097b7808 */ /* 0x000fe20006000000 */
[----:B------:R-:W-:Y:S01]  /*c800*/  FFMA.FTZ R8, -R179, R8, R14 ;  /* 0x00000008b3087223 */ /* 0x000fe2000001010e */
[----:B------:R-:W-:Y:S01]  /*c810*/  ISETP.GE.AND P4, PT, R11, R178, PT ;  /* 0x000000b20b00720c */ /* 0x000fe20003f86270 */
[----:B------:R-:W-:Y:S01]  /*c820*/  VIADD R9, R41, 0xffffff09 ;  /* 0xffffff0929097836 */ /* 0x000fe20000000000 */
[----:B------:R-:W-:-:S02]  /*c830*/  FSEL R12, R12, -INF , P5 ;  /* 0xff8000000c0c7808 */ /* 0x000fc40002800000 */
[----:B------:R-:W-:Y:S01]  /*c840*/  FSEL R57, R57, -INF , !P3 ;  /* 0xff80000039397808 */ /* 0x000fe20005800000 */
[----:B------:R-:W-:Y:S03]  /*c850*/  HMMA.16816.F32.BF16 R24, R16, R30, R24 ;  /* 0x0000001e1018723c */ /* 0x000fe60000041818 */
[C---:B------:R-:W-:Y:S01]  /*c860*/  ISETP.GE.AND P2, PT, R11.reuse, R180, PT ;  /* 0x000000b40b00720c */ /* 0x040fe20003f46270 */
[----:B------:R-:W-:Y:S01]  /*c870*/  LDSM.16.M88.4 R28, [R39+0x1800] ;  /* 0x00180000271c783b */ /* 0x000fe20000000200 */
[----:B------:R-:W-:Y:S02]  /*c880*/  ISETP.GE.AND P3, PT, R11, R181, PT ;  /* 0x000000b50b00720c */ /* 0x000fe40003f66270 */
[----:B------:R-:W-:Y:S02]  /*c890*/  IABS R10, R124 ;  /* 0x0000007c000a7213 */ /* 0x000fe40000000000 */
[----:B------:R-:W-:-:S02]  /*c8a0*/  IABS R11, R122 ;  /* 0x0000007a000b7213 */ /* 0x000fc40000000000 */
[----:B------:R-:W-:Y:S02]  /*c8b0*/  FSEL R133, R12, -INF , !P4 ;  /* 0xff8000000c857808 */ /* 0x000fe40006000000 */
[----:B------:R-:W-:Y:S02]  /*c8c0*/  IABS R12, R103 ;  /* 0x00000067000c7213 */ /* 0x000fe40000000000 */
[----:B------:R-:W-:Y:S02]  /*c8d0*/  FSEL R103, R8, -INF , P3 ;  /* 0xff80000008677808 */ /* 0x000fe40001800000 */
[----:B------:R-:W-:Y:S02]  /*c8e0*/  I2FP.F32.S32 R8, R10 ;  /* 0x0000000a00087245 */ /* 0x000fe40000201400 */
[----:B------:R-:W-:Y:S02]  /*c8f0*/  I2FP.F32.S32 R11, R11 ;  /* 0x0000000b000b7245 */ /* 0x000fe40000201400 */
[----:B------:R-:W-:Y:S01]  /*c900*/  FSEL R103, R103, -INF , !P2 ;  /* 0xff80000067677808 */ /* 0x000fe20005000000 */
[----:B------:R-:W-:Y:S01]  /*c910*/  FFMA.FTZ R13, -R179, R8, R13 ;  /* 0x00000008b30d7223 */ /* 0x000fe2000001010d */
[----:B------:R-:W-:Y:S01]  /*c920*/  ISETP.GE.AND P5, PT, R9, R182, PT ;  /* 0x000000b60900720c */ /* 0x000fe20003fa6270 */
[----:B------:R-:W-:Y:S01]  /*c930*/  FFMA.FTZ R4, -R179, R11, R4 ;  /* 0x0000000bb3047223 */ /* 0x000fe20000010104 */
[----:B------:R-:W-:-:S02]  /*c940*/  ISETP.GE.AND P4, PT, R9, R178, PT ;  /* 0x000000b20900720c */ /* 0x000fc40003f86270 */
[C---:B------:R-:W-:Y:S02]  /*c950*/  ISETP.GE.AND P3, PT, R9.reuse, R180, PT ;  /* 0x000000b40900720c */ /* 0x040fe40003f66270 */
[----:B------:R-:W-:Y:S02]  /*c960*/  ISETP.GE.AND P2, PT, R9, R181, PT ;  /* 0x000000b50900720c */ /* 0x000fe40003f46270 */
[----:B------:R-:W1:Y:S01]  /*c970*/  LDSM.16.M88.4 R8, [R3+0x1800] ;  /* 0x001800000308783b */ /* 0x000e620000000200 */
[----:B------:R-:W-:Y:S02]  /*c980*/  I2FP.F32.S32 R12, R12 ;  /* 0x0000000c000c7245 */ /* 0x000fe40000201400 */
[----:B------:R-:W-:Y:S02]  /*c990*/  FSEL R13, R13, -INF , P5 ;  /* 0xff8000000d0d7808 */ /* 0x000fe40002800000 */
[----:B------:R-:W-:Y:S01]  /*c9a0*/  IABS R121, R121 ;  /* 0x0000007900797213 */ /* 0x000fe20000000000 */
[----:B------:R-:W-:Y:S01]  /*c9b0*/  FFMA.FTZ R14, -R179, R12, R15 ;  /* 0x0000000cb30e7223 */ /* 0x000fe2000001010f */
[----:B------:R-:W-:Y:S01]  /*c9c0*/  IABS R12, R113 ;  /* 0x00000071000c7213 */ /* 0x000fe20000000000 */
[----:B------:R-:W-:Y:S01]  /*c9d0*/  VIADD R15, R41, 0xffffff10 ;  /* 0xffffff10290f7836 */ /* 0x000fe20000000000 */
[----:B------:R-:W-:Y:S01]  /*c9e0*/  FSEL R135, R13, -INF , !P4 ;  /* 0xff8000000d877808 */ /* 0x000fe20006000000 */
[----:B------:R-:W-:Y:S01]  /*c9f0*/  VIADD R13, R41, 0xffffff11 ;  /* 0xffffff11290d7836 */ /* 0x000fe20000000000 */
[----:B------:R-:W-:-:S02]  /*ca00*/  I2FP.F32.S32 R12, R12 ;  /* 0x0000000c000c7245 */ /* 0x000fc40000201400 */
[----:B------:R-:W-:Y:S02]  /*ca10*/  FSEL R113, R14, -INF , P2 ;  /* 0xff8000000e717808 */ /* 0x000fe40001000000 */
[----:B------:R-:W-:Y:S01]  /*ca20*/  ISETP.GE.AND P5, PT, R15, R182, PT ;  /* 0x000000b60f00720c */ /* 0x000fe20003fa6270 */
[----:B------:R-:W-:Y:S01]  /*ca30*/  FFMA.FTZ R6, -R179, R12, R6 ;  /* 0x0000000cb3067223 */ /* 0x000fe20000010106 */
[----:B------:R-:W-:Y:S02]  /*ca40*/  FSEL R113, R113, -INF , !P3 ;  /* 0xff80000071717808 */ /* 0x000fe40005800000 */
[C---:B------:R-:W-:Y:S02]  /*ca50*/  ISETP.GE.AND P3, PT, R15.reuse, R181, PT ;  /* 0x000000b50f00720c */ /* 0x040fe40003f66270 */
[C---:B------:R-:W-:Y:S02]  /*ca60*/  ISETP.GE.AND P4, PT, R15.reuse, R178, PT ;  /* 0x000000b20f00720c */ /* 0x040fe40003f86270 */
[----:B------:R-:W-:-:S02]  /*ca70*/  ISETP.GE.AND P2, PT, R15, R180, PT ;  /* 0x000000b40f00720c */ /* 0x000fc40003f46270 */
[----:B------:R-:W-:Y:S02]  /*ca80*/  FSEL R4, R4, -INF , P5 ;  /* 0xff80000004047808 */ /* 0x000fe40002800000 */
[----:B------:R-:W-:Y:S02]  /*ca90*/  FSEL R6, R6, -INF , P3 ;  /* 0xff80000006067808 */ /* 0x000fe40001800000 */
[----:B------:R-:W-:Y:S02]  /*caa0*/  FSEL R139, R4, -INF , !P4 ;  /* 0xff800000048b7808 */ /* 0x000fe40006000000 */
[----:B------:R-:W-:Y:S02]  /*cab0*/  FSEL R127, R6, -INF , !P2 ;  /* 0xff800000067f7808 */ /* 0x000fe40005000000 */
[C---:B------:R-:W-:Y:S02]  /*cac0*/  ISETP.GE.AND P5, PT, R13.reuse, R182, PT ;  /* 0x000000b60d00720c */ /* 0x040fe40003fa6270 */
[----:B------:R-:W-:-:S02]  /*cad0*/  ISETP.GE.AND P4, PT, R13, R178, PT ;  /* 0x000000b20d00720c */ /* 0x000fc40003f86270 */
[C---:B------:R-:W-:Y:S02]  /*cae0*/  ISETP.GE.AND P3, PT, R13.reuse, R180, PT ;  /* 0x000000b40d00720c */ /* 0x040fe40003f66270 */
[----:B------:R-:W-:Y:S02]  /*caf0*/  ISETP.GE.AND P2, PT, R13, R181, PT ;  /* 0x000000b50d00720c */ /* 0x000fe40003f46270 */
[C---:B-1----:R-:W-:Y:S03]  /*cb00*/  HMMA.16816.F32.BF16 R12, R20.reuse, R8, RZ ;  /* 0x00000008140c723c */ /* 0x042fe600000418ff */
[----:B------:R-:W-:Y:S02]  /*cb10*/  I2FP.F32.S32 R4, R121 ;  /* 0x0000007900047245 */ /* 0x000fe40000201400 */
[----:B------:R-:W-:Y:S02]  /*cb20*/  IABS R120, R120 ;  /* 0x0000007800787213 */ /* 0x000fe40000000000 */
[----:B------:R-:W-:Y:S01]  /*cb30*/  IABS R119, R119 ;  /* 0x0000007700777213 */ /* 0x000fe20000000000 */
[----:B------:R-:W-:Y:S01]  /*cb40*/  FFMA.FTZ R5, -R179, R4, R5 ;  /* 0x00000004b3057223 */ /* 0x000fe20000010105 */
[----:B------:R-:W-:Y:S01]  /*cb50*/  I2FP.F32.S32 R4, R120 ;  /* 0x0000007800047245 */ /* 0x000fe20000201400 */
[----:B------:R-:W-:Y:S01]  /*cb60*/  HMMA.16816.F32.BF16 R8, R20, R10, RZ ;  /* 0x0000000a1408723c */ /* 0x000fe200000418ff */
[----:B------:R-:W-:-:S02]  /*cb70*/  I2FP.F32.S32 R6, R119 ;  /* 0x0000007700067245 */ /* 0x000fc40000201400 */
[----:B------:R-:W-:Y:S01]  /*cb80*/  FSEL R5, R5, -INF , P5 ;  /* 0xff80000005057808 */ /* 0x000fe20002800000 */
[----:B------:R-:W-:Y:S01]  /*cb90*/  FFMA.FTZ R129, -R179, R4, R7 ;  /* 0x00000004b3817223 */ /* 0x000fe20000010107 */
[----:B------:R-:W-:Y:S01]  /*cba0*/  IABS R4, R118 ;  /* 0x0000007600047213 */ /* 0x000fe20000000000 */
[----:B------:R-:W-:Y:S01]  /*cbb0*/  VIADD R7, R41, 0xffffff18 ;  /* 0xffffff1829077836 */ /* 0x000fe20000000000 */
[----:B------:R-:W-:Y:S01]  /*cbc0*/  FSEL R143, R5, -INF , !P4 ;  /* 0xff800000058f7808 */ /* 0x000fe20006000000 */
[----:B------:R-:W-:Y:S01]  /*cbd0*/  FFMA.FTZ R24, -R179, R6, R24 ;  /* 0x00000006b3187223 */ /* 0x000fe20000010118 */
[----:B------:R-:W-:Y:S01]  /*cbe0*/  I2FP.F32.S32 R4, R4 ;  /* 0x0000000400047245 */ /* 0x000fe20000201400 */
[----:B------:R-:W-:Y:S01]  /*cbf0*/  VIADD R5, R41, 0xffffff19 ;  /* 0xffffff1929057836 */ /* 0x000fe20000000000 */
[----:B------:R-:W-:Y:S01]  /*cc00*/  FSEL R129, R129, -INF , P2 ;  /* 0xff80000081817808 */ /* 0x000fe20001000000 */
[----:B------:R-:W-:Y:S05]  /*cc10*/  HMMA.16816.F32.BF16 R12, R16, R28, R12 ;  /* 0x0000001c100c723c */ /* 0x000fea000004180c */
[----:B------:R-:W-:Y:S01]  /*cc20*/  ISETP.GE.AND P5, PT, R7, R182, PT ;  /* 0x000000b60700720c */ /* 0x000fe20003fa6270 */
[----:B------:R-:W-:Y:S01]  /*cc30*/  FFMA.FTZ R4, -R179, R4, R26 ;  /* 0x00000004b3047223 */ /* 0x000fe2000001011a */
[----:B------:R-:W-:-:S02]  /*cc40*/  FSEL R129, R129, -INF , !P3 ;  /* 0xff80000081817808 */ /* 0x000fc40005800000 */
[C---:B------:R-:W-:Y:S02]  /*cc50*/  ISETP.GE.AND P4, PT, R7.reuse, R178, PT ;  /* 0x000000b20700720c */ /* 0x040fe40003f86270 */
[C---:B------:R-:W-:Y:S01]  /*cc60*/  ISETP.GE.AND P2, PT, R7.reuse, R180, PT ;  /* 0x000000b40700720c */ /* 0x040fe20003f46270 */
[----:B------:R-:W-:Y:S03]  /*cc70*/  HMMA.16816.F32.BF16 R8, R16, R30, R8 ;  /* 0x0000001e1008723c */ /* 0x000fe60000041808 */
[----:B------:R-:W-:Y:S01]  /*cc80*/  ISETP.GE.AND P3, PT, R7, R181, PT ;  /* 0x000000b50700720c */ /* 0x000fe20003f66270 */
[----:B------:R-:W-:Y:S01]  /*cc90*/  LDSM.16.M88.4 R28, [R39+0x1c00] ;  /* 0x001c0000271c783b */ /* 0x000fe20000000200 */
[----:B------:R-:W-:Y:S02]  /*cca0*/  IABS R6, R117 ;  /* 0x0000007500067213 */ /* 0x000fe40000000000 */
[----:B------:R-:W-:-:S02]  /*ccb0*/  IABS R7, R116 ;  /* 0x0000007400077213 */ /* 0x000fc40000000000 */
[----:B------:R-:W-:Y:S02]  /*ccc0*/  FSEL R151, R4, -INF , P3 ;  /* 0xff80000004977808 */ /* 0x000fe40001800000 */
[----:B------:R-:W-:Y:S02]  /*ccd0*/  FSEL R24, R24, -INF , P5 ;  /* 0xff80000018187808 */ /* 0x000fe40002800000 */
[----:B------:R-:W-:Y:S02]  /*cce0*/  I2FP.F32.S32 R4, R6 ;  /* 0x0000000600047245 */ /* 0x000fe40000201400 */
[----:B------:R-:W-:Y:S02]  /*ccf0*/  I2FP.F32.S32 R7, R7 ;  /* 0x0000000700077245 */ /* 0x000fe40000201400 */
[----:B------:R-:W-:Y:S01]  /*cd00*/  FSEL R137, R24, -INF , !P4 ;  /* 0xff80000018897808 */ /* 0x000fe20006000000 */
[----:B------:R-:W-:Y:S01]  /*cd10*/  FFMA.FTZ R25, -R179, R4, R25 ;  /* 0x00000004b3197223 */ /* 0x000fe20000010119 */
[----:B------:R-:W-:Y:S01]  /*cd20*/  FSEL R151, R151, -INF , !P2 ;  /* 0xff80000097977808 */ /* 0x000fe20005000000 */
[----:B------:R-:W-:Y:S01]  /*cd30*/  FFMA.FTZ R12, -R179, R7, R12 ;  /* 0x00000007b30c7223 */ /* 0x000fe2000001010c */
[----:B------:R-:W-:-:S02]  /*cd40*/  ISETP.GE.AND P5, PT, R5, R182, PT ;  /* 0x000000b60500720c */ /* 0x000fc40003fa6270 */
[C---:B------:R-:W-:Y:S02]  /*cd50*/  ISETP.GE.AND P4, PT, R5.reuse, R178, PT ;  /* 0x000000b20500720c */ /* 0x040fe40003f86270 */
[C---:B------:R-:W-:Y:S02]  /*cd60*/  ISETP.GE.AND P3, PT, R5.reuse, R180, PT ;  /* 0x000000b40500720c */ /* 0x040fe40003f66270 */
[----:B------:R-:W-:Y:S02]  /*cd70*/  ISETP.GE.AND P2, PT, R5, R181, PT ;  /* 0x000000b50500720c */ /* 0x000fe40003f46270 */
[----:B------:R-:W1:Y:S01]  /*cd80*/  LDSM.16.M88.4 R4, [R3+0x1c00] ;  /* 0x001c00000304783b */ /* 0x000e620000000200 */
[----:B------:R-:W-:Y:S02]  /*cd90*/  IABS R24, R115 ;  /* 0x0000007300187213 */ /* 0x000fe40000000000 */
[----:B------:R-:W-:Y:S02]  /*cda0*/  FSEL R25, R25, -INF , P5 ;  /* 0xff80000019197808 */ /* 0x000fe40002800000 */
[----:B------:R-:W-:-:S02]  /*cdb0*/  I2FP.F32.S32 R24, R24 ;  /* 0x0000001800187245 */ /* 0x000fc40000201400 */
[----:B------:R-:W-:Y:S01]  /*cdc0*/  FSEL R131, R25, -INF , !P4 ;  /* 0xff80000019837808 */ /* 0x000fe20006000000 */
[----:B------:R-:W-:Y:S01]  /*cdd0*/  VIADD R25, R41, 0xffffff21 ;  /* 0xffffff2129197836 */ /* 0x000fe20000000000 */
[----:B------:R-:W-:Y:S01]  /*cde0*/  IABS R112, R112 ;  /* 0x0000007000707213 */ /* 0x000fe20000000000 */
[----:B------:R-:W-:Y:S01]  /*cdf0*/  FFMA.FTZ R185, -R179, R24, R27 ;  /* 0x00000018b3b97223 */ /* 0x000fe2000001011b */
[----:B------:R-:W-:Y:S01]  /*ce00*/  IABS R24, R114 ;  /* 0x0000007200187213 */ /* 0x000fe20000000000 */
[----:B------:R-:W-:Y:S01]  /*ce10*/  VIADD R27, R41, 0xffffff20 ;  /* 0xffffff20291b7836 */ /* 0x000fe20000000000 */
[----:B------:R-:W-:Y:S02]  /*ce20*/  I2FP.F32.S32 R112, R112 ;  /* 0x0000007000707245 */ /* 0x000fe40000201400 */
[----:B------:R-:W-:Y:S02]  /*ce30*/  I2FP.F32.S32 R24, R24 ;  /* 0x0000001800187245 */ /* 0x000fe40000201400 */
[----:B------:R-:W-:Y:S01]  /*ce40*/  FSEL R185, R185, -INF , P2 ;  /* 0xff800000b9b97808 */ /* 0x000fe20001000000 */
[----:B------:R-:W-:Y:S01]  /*ce50*/  FFMA.FTZ R13, -R179, R112, R13 ;  /* 0x00000070b30d7223 */ /* 0x000fe2000001010d */
[----:B------:R-:W-:Y:S01]  /*ce60*/  ISETP.GE.AND P5, PT, R27, R182, PT ;  /* 0x000000b61b00720c */ /* 0x000fe20003fa6270 */
[----:B------:R-:W-:Y:S01]  /*ce70*/  FFMA.FTZ R14, -R179, R24, R14 ;  /* 0x00000018b30e7223 */ /* 0x000fe2000001010e */
        /* <DEDUP_REMOVED lines=12> */
[----:B-1----:R-:W-:Y:S03]  /*cf40*/  HMMA.16816.F32.BF16 R24, R20, R4, RZ ;  /* 0x000000041418723c */ /* 0x002fe600000418ff */
[----:B------:R-:W-:Y:S01]  /*cf50*/  IABS R110, R110 ;  /* 0x0000006e006e7213 */ /* 0x000fe20000000000 */
[----:B------:R-:W-:Y:S01]  /*cf60*/  VIADD R5, R41, 0xffffff28 ;  /* 0xffffff2829057836 */ /* 0x000fe20000000000 */
[----:B------:R-:W-:-:S02]  /*cf70*/  IABS R111, R111 ;  /* 0x0000006f006f7213 */ /* 0x000fc40000000000 */
[----:B------:R-:W-:Y:S02]  /*cf80*/  I2FP.F32.S32 R14, R110 ;  /* 0x0000006e000e7245 */ /* 0x000fe40000201400 */
[----:B------:R-:W-:Y:S02]  /*cf90*/  FSEL R13, R13, -INF , P5 ;  /* 0xff8000000d0d7808 */ /* 0x000fe40002800000 */
[----:B------:R-:W-:Y:S01]  /*cfa0*/  I2FP.F32.S32 R12, R111 ;  /* 0x0000006f000c7245 */ /* 0x000fe20000201400 */
[----:B------:R-:W-:Y:S01]  /*cfb0*/  FFMA.FTZ R8, -R179, R14, R8 ;  /* 0x0000000eb3087223 */ /* 0x000fe20000010108 */
[----:B------:R-:W-:Y:S02]  /*cfc0*/  FSEL R121, R13, -INF , !P4 ;  /* 0xff8000000d797808 */ /* 0x000fe40006000000 */
[----:B------:R-:W-:Y:S01]  /*cfd0*/  IABS R4, R109 ;  /* 0x0000006d00047213 */ /* 0x000fe20000000000 */
[----:B------:R-:W-:Y:S01]  /*cfe0*/  FFMA.FTZ R12, -R179, R12, R15 ;  /* 0x0000000cb30c7223 */ /* 0x000fe2000001010f */
[----:B------:R-:W-:-:S02]  /*cff0*/  IABS R13, R107 ;  /* 0x0000006b000d7213 */ /* 0x000fc40000000000 */
[----:B------:R-:W-:Y:S02]  /*d000*/  ISETP.GE.AND P5, PT, R5, R182, PT ;  /* 0x000000b60500720c */ /* 0x000fe40003fa6270 */
[----:B------:R-:W-:Y:S01]  /*d010*/  I2FP.F32.S32 R4, R4 ;  /* 0x0000000400047245 */ /* 0x000fe20000201400 */
[----:B------:R-:W-:Y:S05]  /*d020*/  HMMA.16816.F32.BF16 R24, R16, R28, R24 ;  /* 0x0000001c1018723c */ /* 0x000fea0000041818 */
[----:B------:R-:W-:Y:S01]  /*d030*/  I2FP.F32.S32 R13, R13 ;  /* 0x0000000d000d7245 */ /* 0x000fe20000201400 */
[----:B------:R-:W-:Y:S01]  /*d040*/  VIADD R29, R41, 0xffffff31 ;  /* 0xffffff31291d7836 */ /* 0x000fe20000000000 */
[----:B------:R-:W-:Y:S01]  /*d050*/  ISETP.GE.AND P4, PT, R5, R178, PT ;  /* 0x000000b20500720c */ /* 0x000fe20003f86270 */
[----:B------:R-:W-:Y:S01]  /*d060*/  FFMA.FTZ R4, -R179, R4, R10 ;  /* 0x00000004b3047223 */ /* 0x000fe2000001010a */
[----:B------:R-:W-:-:S02]  /*d070*/  FSEL R8, R8, -INF , P5 ;  /* 0xff80000008087808 */ /* 0x000fc40002800000 */
[----:B------:R-:W-:Y:S02]  /*d080*/  FSEL R189, R12, -INF , P2 ;  /* 0xff8000000cbd7808 */ /* 0x000fe40001000000 */
[----:B------:R-:W-:Y:S02]  /*d090*/  FSEL R115, R8, -INF , !P4 ;  /* 0xff80000008737808 */ /* 0x000fe40006000000 */
[----:B------:R-:W-:Y:S02]  /*d0a0*/  FSEL R189, R189, -INF , !P3 ;  /* 0xff800000bdbd7808 */ /* 0x000fe40005800000 */
[----:B------:R-:W-:Y:S02]  /*d0b0*/  IABS R10, R108 ;  /* 0x0000006c000a7213 */ /* 0x000fe40000000000 */
[----:B------:R-:W-:Y:S02]  /*d0c0*/  IABS R8, R106 ;  /* 0x0000006a00087213 */ /* 0x000fe40000000000 */
[----:B------:R-:W-:Y:S01]  /*d0d0*/  ISETP.GE.AND P3, PT, R5, R181, PT ;  /* 0x000000b50500720c */ /* 0x000fe20003f66270 */
[----:B------:R-:W-:Y:S01]  /*d0e0*/  FFMA.FTZ R24, -R179, R13, R24 ;  /* 0x0000000db3187223 */ /* 0x000fe20000010118 */
[----:B------:R-:W-:Y:S01]  /*d0f0*/  ISETP.GE.AND P2, PT, R5, R180, PT ;  /* 0x000000b40500720c */ /* 0x000fe20003f46270 */
[----:B------:R-:W1:Y:S01]  /*d100*/  LDSM.16.M88.4 R12, [R3+0x2000] ;  /* 0x00200000030c783b */ /* 0x000e620000000200 */
[----:B------:R-:W-:Y:S01]  /*d110*/  I2FP.F32.S32 R10, R10 ;  /* 0x0000000a000a7245 */ /* 0x000fe20000201400 */
[----:B------:R-:W-:Y:S01]  /*d120*/  VIADD R5, R41, 0xffffff29 ;  /* 0xffffff2929057836 */ /* 0x000fe20000000000 */
        /* <DEDUP_REMOVED lines=8> */
[----:B------:R-:W-:Y:S02]  /*d1b0*/  IABS R8, R105 ;  /* 0x0000006900087213 */ /* 0x000fe40000000000 */
[----:B------:R-:W-:-:S02]  /*d1c0*/  ISETP.GE.AND P4, PT, R5, R178, PT ;  /* 0x000000b20500720c */ /* 0x000fc40003f86270 */
[----:B------:R-:W-:Y:S02]  /*d1d0*/  ISETP.GE.AND P3, PT, R5, R180, PT ;  /* 0x000000b40500720c */ /* 0x000fe40003f66270 */
[----:B------:R-:W-:Y:S03]  /*d1e0*/  HMMA.16816.F32.BF16 R4, R20, R6, RZ ;  /* 0x000000061404723c */ /* 0x000fe600000418ff */
[----:B------:R-:W-:Y:S02]  /*d1f0*/  FSEL R9, R9, -INF , P5 ;  /* 0xff80000009097808 */ /* 0x000fe40002800000 */
[----:B------:R-:W-:Y:S02]  /*d200*/  FSEL R193, R193, -INF , P2 ;  /* 0xff800000c1c17808 */ /* 0x000fe40001000000 */
[----:B------:R-:W-:Y:S02]  /*d210*/  I2FP.F32.S32 R8, R8 ;  /* 0x0000000800087245 */ /* 0x000fe40000201400 */
[----:B------:R-:W-:-:S02]  /*d220*/  FSEL R119, R9, -INF , !P4 ;  /* 0xff80000009777808 */ /* 0x000fc40006000000 */
[----:B------:R-:W-:Y:S01]  /*d230*/  FSEL R193, R193, -INF , !P3 ;  /* 0xff800000c1c17808 */ /* 0x000fe20005800000 */
[----:B------:R-:W-:Y:S01]  /*d240*/  FFMA.FTZ R26, -R179, R8, R26 ;  /* 0x00000008b31a7223 */ /* 0x000fe2000001011a */
[C---:B------:R-:W-:Y:S02]  /*d250*/  ISETP.GE.AND P5, PT, R11.reuse, R182, PT ;  /* 0x000000b60b00720c */ /* 0x040fe40003fa6270 */
[C---:B------:R-:W-:Y:S02]  /*d260*/  ISETP.GE.AND P4, PT, R11.reuse, R178, PT ;  /* 0x000000b20b00720c */ /* 0x040fe40003f86270 */
[C---:B------:R-:W-:Y:S02]  /*d270*/  ISETP.GE.AND P2, PT, R11.reuse, R180, PT ;  /* 0x000000b40b00720c */ /* 0x040fe40003f46270 */
[----:B------:R-:W-:Y:S02]  /*d280*/  ISETP.GE.AND P3, PT, R11, R181, PT ;  /* 0x000000b50b00720c */ /* 0x000fe40003f66270 */
[----:B------:R-:W2:Y:S01]  /*d290*/  LDSM.16.M88.4 R8, [R39+0x2000] ;  /* 0x002000002708783b */ /* 0x000ea20000000200 */
[----:B------:R-:W-:Y:S05]  /*d2a0*/  HMMA.16816.F32.BF16 R4, R16, R30, R4 ;  /* 0x0000001e1004723c */ /* 0x000fea0000041804 */
[----:B------:R-:W-:-:S02]  /*d2b0*/  FSEL R24, R24, -INF , P5 ;  /* 0xff80000018187808 */ /* 0x000fc40002800000 */
[----:B------:R-:W-:Y:S02]  /*d2c0*/  FSEL R26, R26, -INF , P3 ;  /* 0xff8000001a1a7808 */ /* 0x000fe40001800000 */
[----:B------:R-:W-:Y:S02]  /*d2d0*/  IABS R104, R104 ;  /* 0x0000006800687213 */ /* 0x000fe40000000000 */
[----:B------:R-:W-:Y:S02]  /*d2e0*/  FSEL R107, R24, -INF , !P4 ;  /* 0xff800000186b7808 */ /* 0x000fe40006000000 */
[----:B------:R-:W-:Y:S02]  /*d2f0*/  FSEL R197, R26, -INF , !P2 ;  /* 0xff8000001ac57808 */ /* 0x000fe40005000000 */
[C---:B------:R-:W-:Y:S02]  /*d300*/  ISETP.GE.AND P5, PT, R29.reuse, R182, PT ;  /* 0x000000b61d00720c */ /* 0x040fe40003fa6270 */
[----:B------:R-:W-:-:S02]  /*d310*/  ISETP.GE.AND P4, PT, R29, R178, PT ;  /* 0x000000b21d00720c */ /* 0x000fc40003f86270 */
[C---:B------:R-:W-:Y:S02]  /*d320*/  ISETP.GE.AND P3, PT, R29.reuse, R180, PT ;  /* 0x000000b41d00720c */ /* 0x040fe40003f66270 */
[----:B------:R-:W-:Y:S02]  /*d330*/  ISETP.GE.AND P2, PT, R29, R181, PT ;  /* 0x000000b51d00720c */ /* 0x000fe40003f46270 */
[----:B-1----:R-:W-:Y:S03]  /*d340*/  HMMA.16816.F32.BF16 R28, R20, R12, RZ ;  /* 0x0000000c141c723c */ /* 0x002fe600000418ff */
[----:B------:R-:W-:Y:S01]  /*d350*/  IABS R102, R102 ;  /* 0x0000006600667213 */ /* 0x000fe20000000000 */
[----:B------:R-:W-:Y:S01]  /*d360*/  VIADD R13, R41, 0xffffff38 ;  /* 0xffffff38290d7836 */ /* 0x000fe20000000000 */
[----:B------:R-:W-:Y:S02]  /*d370*/  I2FP.F32.S32 R104, R104 ;  /* 0x0000006800687245 */ /* 0x000fe40000201400 */
[----:B------:R-:W-:-:S02]  /*d380*/  IABS R101, R101 ;  /* 0x0000006500657213 */ /* 0x000fc40000000000 */
[----:B------:R-:W-:Y:S01]  /*d390*/  I2FP.F32.S32 R24, R102 ;  /* 0x0000006600187245 */ /* 0x000fe20000201400 */
[C---:B------:R-:W-:Y:S01]  /*d3a0*/  FFMA.FTZ R25, -R179.reuse, R104, R25 ;  /* 0x00000068b3197223 */ /* 0x040fe20000010119 */
[----:B------:R-:W-:Y:S02]  /*d3b0*/  I2FP.F32.S32 R26, R101 ;  /* 0x00000065001a7245 */ /* 0x000fe40000201400 */
[----:B------:R-:W-:Y:S01]  /*d3c0*/  IABS R12, R100 ;  /* 0x00000064000c7213 */ /* 0x000fe20000000000 */
[----:B------:R-:W-:Y:S01]  /*d3d0*/  FFMA.FTZ R24, -R179, R24, R27 ;  /* 0x00000018b3187223 */ /* 0x000fe2000001011b */
[----:B------:R-:W-:Y:S01]  /*d3e0*/  FSEL R25, R25, -INF , P5 ;  /* 0xff80000019197808 */ /* 0x000fe20002800000 */
[----:B------:R-:W-:Y:S01]  /*d3f0*/  FFMA.FTZ R4, -R179, R26, R4 ;  /* 0x0000001ab3047223 */ /* 0x000fe20000010104 */
[----:B------:R-:W-:Y:S02]  /*d400*/  ISETP.GE.AND P5, PT, R13, R182, PT ;  /* 0x000000b60d00720c */ /* 0x000fe40003fa6270 */
[----:B------:R-:W-:-:S02]  /*d410*/  I2FP.F32.S32 R12, R12 ;  /* 0x0000000c000c7245 */ /* 0x000fc40000201400 */
[----:B------:R-:W-:Y:S01]  /*d420*/  FSEL R199, R24, -INF , P2 ;  /* 0xff80000018c77808 */ /* 0x000fe20001000000 */
[----:B--2---:R-:W-:Y:S05]  /*d430*/  HMMA.16816.F32.BF16 R28, R16, R8, R28 ;  /* 0x00000008101c723c */ /* 0x004fea000004181c */
[----:B------:R-:W-:Y:S01]  /*d440*/  FSEL R117, R25, -INF , !P4 ;  /* 0xff80000019757808 */ /* 0x000fe20006000000 */
[----:B------:R-:W-:Y:S01]  /*d450*/  FFMA.FTZ R6, -R179, R12, R6 ;  /* 0x0000000cb3067223 */ /* 0x000fe20000010106 */
[----:B------:R-:W-:Y:S01]  /*d460*/  ISETP.GE.AND P4, PT, R13, R178, PT ;  /* 0x000000b20d00720c */ /* 0x000fe20003f86270 */
[----:B------:R-:W1:Y:S01]  /*d470*/  LDSM.16.M88.4 R24, [R3+0x2400] ;  /* 0x002400000318783b */ /* 0x000e620000000200 */
[----:B------:R-:W-:-:S02]  /*d480*/  FSEL R4, R4, -INF , P5 ;  /* 0xff80000004047808 */ /* 0x000fc40002800000 */
[----:B------:R-:W-:Y:S02]  /*d490*/  FSEL R199, R199, -INF , !P3 ;  /* 0xff800000c7c77808 */ /* 0x000fe40005800000 */
[----:B------:R-:W-:Y:S02]  /*d4a0*/  ISETP.GE.AND P3, PT, R13, R181, PT ;  /* 0x000000b50d00720c */ /* 0x000fe40003f66270 */
[----:B------:R-:W-:Y:S02]  /*d4b0*/  FSEL R105, R4, -INF , !P4 ;  /* 0xff80000004697808 */ /* 0x000fe40006000000 */
[----:B------:R-:W-:Y:S02]  /*d4c0*/  IABS R8, R99 ;  /* 0x0000006300087213 */ /* 0x000fe40000000000 */
[----:B------:R-:W-:Y:S02]  /*d4d0*/  IABS R4, R97 ;  /* 0x0000006100047213 */ /* 0x000fe40000000000 */
[----:B------:R-:W-:-:S02]  /*d4e0*/  FSEL R201, R6, -INF , P3 ;  /* 0xff80000006c97808 */ /* 0x000fc40001800000 */
[----:B------:R-:W-:Y:S01]  /*d4f0*/  ISETP.GE.AND P2, PT, R13, R180, PT ;  /* 0x000000b40d00720c */ /* 0x000fe20003f46270 */
[----:B------:R-:W-:Y:S01]  /*d500*/  VIADD R13, R41, 0xffffff39 ;  /* 0xffffff39290d7836 */ /* 0x000fe20000000000 */
[----:B------:R-:W-:Y:S02]  /*d510*/  I2FP.F32.S32 R6, R8 ;  /* 0x0000000800067245 */ /* 0x000fe40000201400 */
[----:B------:R-:W-:Y:S02]  /*d520*/  I2FP.F32.S32 R4, R4 ;  /* 0x0000000400047245 */ /* 0x000fe40000201400 */
[----:B------:R-:W-:Y:S01]  /*d530*/  FSEL R201, R201, -INF , !P2 ;  /* 0xff800000c9c97808 */ /* 0x000fe20005000000 */
[----:B------:R-:W-:Y:S01]  /*d540*/  FFMA.FTZ R5, -R179, R6, R5 ;  /* 0x00000006b3057223 */ /* 0x000fe20000010105 */
[----:B------:R-:W-:Y:S01]  /*d550*/  ISETP.GE.AND P5, PT, R13, R182, PT ;  /* 0x000000b60d00720c */ /* 0x000fe20003fa6270 */
[----:B------:R-:W-:Y:S01]  /*d560*/  FFMA.FTZ R203, -R179, R4, R7 ;  /* 0x00000004b3cb7223 */ /* 0x000fe20000010107 */
[----:B------:R-:W-:Y:S01]  /*d570*/  ISETP.GE.AND P2, PT, R13, R181, PT ;  /* 0x000000b50d00720c */ /* 0x000fe20003f46270 */
[----:B------:R-:W-:Y:S01]  /*d580*/  VIADD R7, R41, 0xffffff40 ;  /* 0xffffff4029077836 */ /* 0x000fe20000000000 */
[----:B------:R-:W-:-:S02]  /*d590*/  IABS R4, R96 ;  /* 0x0000006000047213 */ /* 0x000fc40000000000 */
[C---:B------:R-:W-:Y:S02]  /*d5a0*/  ISETP.GE.AND P4, PT, R13.reuse, R178, PT ;  /* 0x000000b20d00720c */ /* 0x040fe40003f86270 */
[----:B------:R-:W-:Y:S02]  /*d5b0*/  ISETP.GE.AND P3, PT, R13, R180, PT ;  /* 0x000000b40d00720c */ /* 0x000fe40003f66270 */
[----:B------:R-:W-:Y:S01]  /*d5c0*/  FSEL R5, R5, -INF , P5 ;  /* 0xff80000005057808 */ /* 0x000fe20002800000 */
[----:B------:R-:W-:Y:S03]  /*d5d0*/  HMMA.16816.F32.BF16 R12, R20, R14, RZ ;  /* 0x0000000e140c723c */ /* 0x000fe600000418ff */
[----:B------:R-:W-:Y:S02]  /*d5e0*/  FSEL R203, R203, -INF , P2 ;  /* 0xff800000cbcb7808 */ /* 0x000fe40001000000 */
[----:B------:R-:W-:-:S02]  /*d5f0*/  I2FP.F32.S32 R4, R4 ;  /* 0x0000000400047245 */ /* 0x000fc40000201400 */
[----:B------:R-:W-:Y:S02]  /*d600*/  FSEL R111, R5, -INF , !P4 ;  /* 0xff800000056f7808 */ /* 0x000fe40006000000 */
[----:B------:R-:W-:Y:S01]  /*d610*/  FSEL R203, R203, -INF , !P3 ;  /* 0xff800000cbcb7808 */ /* 0x000fe20005800000 */
[----:B------:R-:W-:Y:S01]  /*d620*/  FFMA.FTZ R30, -R179, R4, R30 ;  /* 0x00000004b31e7223 */ /* 0x000fe2000001011e */
[C---:B------:R-:W-:Y:S02]  /*d630*/  ISETP.GE.AND P5, PT, R7.reuse, R182, PT ;  /* 0x000000b60700720c */ /* 0x040fe40003fa6270 */
[C---:B------:R-:W-:Y:S02]  /*d640*/  ISETP.GE.AND P4, PT, R7.reuse, R178, PT ;  /* 0x000000b20700720c */ /* 0x040fe40003f86270 */
[C---:B------:R-:W-:Y:S02]  /*d650*/  ISETP.GE.AND P2, PT, R7.reuse, R180, PT ;  /* 0x000000b40700720c */ /* 0x040fe40003f46270 */
[----:B------:R-:W-:-:S02]  /*d660*/  ISETP.GE.AND P3, PT, R7, R181, PT ;  /* 0x000000b50700720c */ /* 0x000fc40003f66270 */
[----:B------:R-:W-:Y:S01]  /*d670*/  IABS R9, R98 ;  /* 0x0000006200097213 */ /* 0x000fe20000000000 */
[----:B------:R-:W2:Y:S01]  /*d680*/  LDSM.16.M88.4 R4, [R39+0x2400] ;  /* 0x002400002704783b */ /* 0x000ea20000000200 */
[----:B------:R-:W-:Y:S01]  /*d690*/  FSEL R30, R30, -INF , P3 ;  /* 0xff8000001e1e7808 */ /* 0x000fe20001800000 */
[----:B------:R-:W-:Y:S05]  /*d6a0*/  HMMA.16816.F32.BF16 R12, R16, R10, R12 ;  /* 0x0000000a100c723c */ /* 0x000fea000004180c */
[----:B------:R-:W-:Y:S02]  /*d6b0*/  I2FP.F32.S32 R9, R9 ;  /* 0x0000000900097245 */ /* 0x000fe40000201400 */
[----:B------:R-:W-:-:S02]  /*d6c0*/  FSEL R205, R30, -INF , !P2 ;  /* 0xff8000001ecd7808 */ /* 0x000fc40005000000 */
[----:B------:R-:W-:Y:S01]  /*d6d0*/  IABS R94, R94 ;  /* 0x0000005e005e7213 */ /* 0x000fe20000000000 */
[----:B------:R-:W-:Y:S01]  /*d6e0*/  FFMA.FTZ R28, -R179, R9, R28 ;  /* 0x00000009b31c7223 */ /* 0x000fe2000001011c */
[----:B------:R-:W-:Y:S01]  /*d6f0*/  VIADD R9, R41, 0xffffff41 ;  /* 0xffffff4129097836 */ /* 0x000fe20000000000 */
[----:B------:R-:W-:Y:S02]  /*d700*/  IABS R95, R95 ;  /* 0x0000005f005f7213 */ /* 0x000fe40000000000 */
[----:B------:R-:W-:Y:S02]  /*d710*/  I2FP.F32.S32 R94, R94 ;  /* 0x0000005e005e7245 */ /* 0x000fe40000201400 */
[----:B------:R-:W-:Y:S02]  /*d720*/  FSEL R28, R28, -INF , P5 ;  /* 0xff8000001c1c7808 */ /* 0x000fe40002800000 */
[----:B------:R-:W-:Y:S01]  /*d730*/  ISETP.GE.AND P5, PT, R9, R182, PT ;  /* 0x000000b60900720c */ /* 0x000fe20003fa6270 */
[----:B------:R-:W-:Y:S01]  /*d740*/  FFMA.FTZ R29, -R179, R94, R29 ;  /* 0x0000005eb31d7223 */ /* 0x000fe2000001011d */
[----:B------:R-:W-:-:S02]  /*d750*/  FSEL R101, R28, -INF , !P4 ;  /* 0xff8000001c657808 */ /* 0x000fc40006000000 */
[C---:B------:R-:W-:Y:S02]  /*d760*/  ISETP.GE.AND P4, PT, R9.reuse, R178, PT ;  /* 0x000000b20900720c */ /* 0x040fe40003f86270 */
[C---:B------:R-:W-:Y:S02]  /*d770*/  ISETP.GE.AND P3, PT, R9.reuse, R180, PT ;  /* 0x000000b40900720c */ /* 0x040fe40003f66270 */
[----:B------:R-:W-:Y:S02]  /*d780*/  ISETP.GE.AND P2, PT, R9, R181, PT ;  /* 0x000000b50900720c */ /* 0x000fe40003f46270 */
[----:B-1----:R-:W-:Y:S03]  /*d790*/  HMMA.16816.F32.BF16 R8, R20, R24, RZ ;  /* 0x000000181408723c */ /* 0x002fe600000418ff */
[----:B------:R-:W-:Y:S01]  /*d7a0*/  IABS R93, R93 ;  /* 0x0000005d005d7213 */ /* 0x000fe20000000000 */
[----:B------:R-:W-:Y:S01]  /*d7b0*/  VIADD R25, R41, 0xffffff48 ;  /* 0xffffff4829197836 */ /* 0x000fe20000000000 */
[----:B------:R-:W-:-:S02]  /*d7c0*/  I2FP.F32.S32 R28, R95 ;  /* 0x0000005f001c7245 */ /* 0x000fc40000201400 */
[----:B------:R-:W-:Y:S02]  /*d7d0*/  I2FP.F32.S32 R30, R93 ;  /* 0x0000005d001e7245 */ /* 0x000fe40000201400 */
[----:B------:R-:W-:Y:S01]  /*d7e0*/  IABS R24, R92 ;  /* 0x0000005c00187213 */ /* 0x000fe20000000000 */
[----:B------:R-:W-:Y:S01]  /*d7f0*/  FFMA.FTZ R28, -R179, R28, R31 ;  /* 0x0000001cb31c7223 */ /* 0x000fe2000001011f */
[----:B------:R-:W-:Y:S01]  /*d800*/  FSEL R29, R29, -INF , P5 ;  /* 0xff8000001d1d7808 */ /* 0x000fe20002800000 */
[----:B------:R-:W-:Y:S01]  /*d810*/  FFMA.FTZ R12, -R179, R30, R12 ;  /* 0x0000001eb30c7223 */ /* 0x000fe2000001010c */
[----:B------:R-:W-:Y:S02]  /*d820*/  ISETP.GE.AND P5, PT, R25, R182, PT ;  /* 0x000000b61900720c */ /* 0x000fe40003fa6270 */
[----:B------:R-:W-:Y:S02]  /*d830*/  I2FP.F32.S32 R24, R24 ;  /* 0x0000001800187245 */ /* 0x000fe40000201400 */
[----:B------:R-:W-:-:S02]  /*d840*/  FSEL R207, R28, -INF , P2 ;  /* 0xff8000001ccf7808 */ /* 0x000fc40001000000 */
[----:B------:R-:W-:Y:S01]  /*d850*/  FSEL R109, R29, -INF , !P4 ;  /* 0xff8000001d6d7808 */ /* 0x000fe20006000000 */
[----:B------:R-:W-:Y:S01]  /*d860*/  FFMA.FTZ R14, -R179, R24, R14 ;  /* 0x00000018b30e7223 */ /* 0x000fe2000001010e */
[----:B------:R-:W-:Y:S01]  /*d870*/  ISETP.GE.AND P4, PT, R25, R178, PT ;  /* 0x000000b21900720c */ /* 0x000fe20003f86270 */
[----:B--2---:R-:W-:Y:S05]  /*d880*/  HMMA.16816.F32.BF16 R8, R16, R4, R8 ;  /* 0x000000041008723c */ /* 0x004fea0000041808 */
[----:B------:R-:W-:Y:S01]  /*d890*/  FSEL R12, R12, -INF , P5 ;  /* 0xff8000000c0c7808 */ /* 0x000fe20002800000 */
[----:B------:R-:W-:Y:S01]  /*d8a0*/  VIADD R29, R41, 0xffffff58 ;  /* 0xffffff58291d7836 */ /* 0x000fe20000000000 */
[----:B------:R-:W-:-:S02]  /*d8b0*/  FSEL R207, R207, -INF , !P3 ;  /* 0xff800000cfcf7808 */ /* 0x000fc40005800000 */
[----:B------:R-:W-:Y:S02]  /*d8c0*/  IABS R91, R91 ;  /* 0x0000005b005b7213 */ /* 0x000fe40000000000 */
[----:B------:R-:W-:Y:S02]  /*d8d0*/  IABS R89, R89 ;  /* 0x0000005900597213 */ /* 0x000fe40000000000 */
[C---:B------:R-:W-:Y:S02]  /*d8e0*/  ISETP.GE.AND P3, PT, R25.reuse, R181, PT ;  /* 0x000000b51900720c */ /* 0x040fe40003f66270 */
[----:B------:R-:W-:Y:S02]  /*d8f0*/  FSEL R99, R12, -INF , !P4 ;  /* 0xff8000000c637808 */ /* 0x000fe40006000000 */
        /* <DEDUP_REMOVED lines=8> */
[----:B------:R-:W-:Y:S02]  /*d980*/  FSEL R209, R14, -INF , !P2 ;  /* 0xff8000000ed17808 */ /* 0x000fe40005000000 */
[----:B------:R-:W-:Y:S02]  /*d990*/  IABS R90, R90 ;  /* 0x0000005a005a7213 */ /* 0x000fe40000000000 */
[----:B------:R-:W-:-:S02]  /*d9a0*/  ISETP.GE.AND P2, PT, R25, R181, PT ;  /* 0x000000b51900720c */ /* 0x000fc40003f46270 */
[----:B------:R-:W-:Y:S02]  /*d9b0*/  ISETP.GE.AND P4, PT, R25, R178, PT ;  /* 0x000000b21900720c */ /* 0x000fe40003f86270 */
[----:B------:R-:W-:Y:S02]  /*d9c0*/  I2FP.F32.S32 R5, R90 ;  /* 0x0000005a00057245 */ /* 0x000fe40000201400 */
[----:B------:R-:W-:Y:S02]  /*d9d0*/  FSEL R4, R4, -INF , P5 ;  /* 0xff80000004047808 */ /* 0x000fe40002800000 */
[----:B------:R-:W-:Y:S01]  /*d9e0*/  FSEL R211, R12, -INF , P2 ;  /* 0xff8000000cd37808 */ /* 0x000fe20001000000 */
[----:B------:R-:W-:Y:S01]  /*d9f0*/  FFMA.FTZ R8, -R179, R5, R8 ;  /* 0x00000005b3087223 */ /* 0x000fe20000010108 */
[----:B------:R-:W-:Y:S01]  /*da00*/  ISETP.GE.AND P3, PT, R25, R180, PT ;  /* 0x000000b41900720c */ /* 0x000fe20003f66270 */
[----:B------:R-:W-:Y:S03]  /*da10*/  HMMA.16816.F32.BF16 R12, R20, R26, RZ ;  /* 0x0000001a140c723c */ /* 0x000fe600000418ff */
[----:B------:R-:W-:Y:S01]  /*da20*/  IABS R88, R88 ;  /* 0x0000005800587213 */ /* 0x000fe20000000000 */
[----:B------:R-:W1:Y:S01]  /*da30*/  LDSM.16.M88.4 R24, [R3+0x2800] ;  /* 0x002800000318783b */ /* 0x000e620000000200 */
[----:B------:R-:W-:Y:S01]  /*da40*/  FSEL R95, R4, -INF , !P4 ;  /* 0xff800000045f7808 */ /* 0x000fe20006000000 */
[----:B------:R-:W-:Y:S01]  /*da50*/  VIADD R5, R41, 0xffffff50 ;  /* 0xffffff5029057836 */ /* 0x000fe20000000000 */
[----:B------:R-:W-:-:S02]  /*da60*/  I2FP.F32.S32 R4, R88 ;  /* 0x0000005800047245 */ /* 0x000fc40000201400 */
[----:B------:R-:W-:Y:S02]  /*da70*/  FSEL R211, R211, -INF , !P3 ;  /* 0xff800000d3d37808 */ /* 0x000fe40005800000 */
[----:B------:R-:W-:Y:S01]  /*da80*/  ISETP.GE.AND P5, PT, R5, R182, PT ;  /* 0x000000b60500720c */ /* 0x000fe20003fa6270 */
[----:B------:R-:W-:Y:S01]  /*da90*/  FFMA.FTZ R4, -R179, R4, R10 ;  /* 0x00000004b3047223 */ /* 0x000fe2000001010a */
[C---:B------:R-:W-:Y:S02]  /*daa0*/  ISETP.GE.AND P3, PT, R5.reuse, R181, PT ;  /* 0x000000b50500720c */ /* 0x040fe40003f66270 */
[----:B------:R-:W-:Y:S02]  /*dab0*/  IABS R67, R67 ;  /* 0x0000004300437213 */ /* 0x000fe40000000000 */
[C---:B------:R-:W-:Y:S02]  /*dac0*/  ISETP.GE.AND P4, PT, R5.reuse, R178, PT ;  /* 0x000000b20500720c */ /* 0x040fe40003f86270 */
[----:B------:R-:W-:Y:S01]  /*dad0*/  ISETP.GE.AND P2, PT, R5, R180, PT ;  /* 0x000000b40500720c */ /* 0x000fe20003f46270 */
[----:B------:R-:W-:Y:S01]  /*dae0*/  VIADD R5, R41, 0xffffff51 ;  /* 0xffffff5129057836 */ /* 0x000fe20000000000 */
[----:B------:R-:W-:Y:S01]  /*daf0*/  FSEL R8, R8, -INF , P5 ;  /* 0xff80000008087808 */ /* 0x000fe20002800000 */
[----:B------:R-:W-:Y:S01]  /*db00*/  IMAD.MOV.U32 R10, RZ, RZ, R67 ;  /* 0x000000ffff0a7224 */ /* 0x000fe200078e0043 */
[----:B------:R-:W-:-:S02]  /*db10*/  FSEL R4, R4, -INF , P3 ;  /* 0xff80000004047808 */ /* 0x000fc40001800000 */
[----:B------:R-:W-:Y:S02]  /*db20*/  FSEL R67, R8, -INF , !P4 ;  /* 0xff80000008437808 */ /* 0x000fe40006000000 */
[----:B------:R-:W-:Y:S02]  /*db30*/  FSEL R213, R4, -INF , !P2 ;  /* 0xff80000004d57808 */ /* 0x000fe40005000000 */
[C---:B------:R-:W-:Y:S02]  /*db40*/  ISETP.GE.AND P5, PT, R5.reuse, R182, PT ;  /* 0x000000b60500720c */ /* 0x040fe40003fa6270 */
[C---:B------:R-:W-:Y:S02]  /*db50*/  ISETP.GE.AND P4, PT, R5.reuse, R178, PT ;  /* 0x000000b20500720c */ /* 0x040fe40003f86270 */
[C---:B------:R-:W-:Y:S02]  /*db60*/  ISETP.GE.AND P3, PT, R5.reuse, R180, PT ;  /* 0x000000b40500720c */ /* 0x040fe40003f66270 */
[----:B------:R-:W-:-:S02]  /*db70*/  ISETP.GE.AND P2, PT, R5, R181, PT ;  /* 0x000000b50500720c */ /* 0x000fc40003f46270 */
[----:B------:R-:W-:Y:S01]  /*db80*/  IABS R8, R56 ;  /* 0x0000003800087213 */ /* 0x000fe20000000000 */
[----:B------:R-:W-:Y:S01]  /*db90*/  HMMA.16816.F32.BF16 R4, R16, R6, R12 ;  /* 0x000000061004723c */ /* 0x000fe2000004180c */
[----:B------:R-:W2:Y:S04]  /*dba0*/  LDSM.16.M88.4 R12, [R39+0x2800] ;  /* 0x00280000270c783b */ /* 0x000ea80000000200 */
[----:B------:R-:W-:Y:S02]  /*dbb0*/  I2FP.F32.S32 R10, R10 ;  /* 0x0000000a000a7245 */ /* 0x000fe40000201400 */
[----:B------:R-:W-:Y:S02]  /*dbc0*/  I2FP.F32.S32 R8, R8 ;  /* 0x0000000800087245 */ /* 0x000fe40000201400 */
[----:B------:R-:W-:Y:S01]  /*dbd0*/  IABS R30, R86 ;  /* 0x00000056001e7213 */ /* 0x000fe20000000000 */
[C---:B------:R-:W-:Y:S01]  /*dbe0*/  FFMA.FTZ R9, -R179.reuse, R10, R9 ;  /* 0x0000000ab3097223 */ /* 0x040fe20000010109 */
[----:B------:R-:W-:Y:S01]  /*dbf0*/  IABS R58, R58 ;  /* 0x0000003a003a7213 */ /* 0x000fe20000000000 */
[----:B------:R-:W-:Y:S01]  /*dc00*/  FFMA.FTZ R11, -R179, R8, R11 ;  /* 0x00000008b30b7223 */ /* 0x000fe2000001010b */
[----:B------:R-:W-:-:S02]  /*dc10*/  IABS R8, R87 ;  /* 0x0000005700087213 */ /* 0x000fc40000000000 */
        /* <DEDUP_REMOVED lines=8> */
[----:B------:R-:W-:Y:S02]  /*dca0*/  I2FP.F32.S32 R29, R8 ;  /* 0x00000008001d7245 */ /* 0x000fe40000201400 */
[----:B------:R-:W-:Y:S01]  /*dcb0*/  I2FP.F32.S32 R30, R30 ;  /* 0x0000001e001e7245 */ /* 0x000fe20000201400 */
[----:B-1----:R-:W-:Y:S03]  /*dcc0*/  HMMA.16816.F32.BF16 R8, R20, R24, RZ ;  /* 0x000000181408723c */ /* 0x002fe600000418ff */
[----:B------:R-:W-:Y:S01]  /*dcd0*/  IABS R28, R66 ;  /* 0x00000042001c7213 */ /* 0x000fe20000000000 */
[----:B------:R-:W-:Y:S01]  /*dce0*/  FFMA.FTZ R6, -R179, R29, R6 ;  /* 0x0000001db3067223 */ /* 0x000fe20000010106 */
[----:B------:R-:W-:-:S02]  /*dcf0*/  VIADD R25, R41, 0xffffff59 ;  /* 0xffffff5929197836 */ /* 0x000fc40000000000 */
[----:B------:R-:W-:Y:S01]  /*dd00*/  FFMA.FTZ R4, -R179, R30, R4 ;  /* 0x0000001eb3047223 */ /* 0x000fe20000010104 */
[----:B------:R-:W-:Y:S01]  /*dd10*/  I2FP.F32.S32 R28, R28 ;  /* 0x0000001c001c7245 */ /* 0x000fe20000201400 */
[----:B------:R-:W-:Y:S01]  /*dd20*/  VIADD R29, R41, 0xffffff60 ;  /* 0xffffff60291d7836 */ /* 0x000fe20000000000 */
[----:B------:R-:W-:Y:S02]  /*dd30*/  FSEL R6, R6, -INF , P3 ;  /* 0xff80000006067808 */ /* 0x000fe40001800000 */
[----:B------:R-:W-:Y:S01]  /*dd40*/  FSEL R24, R4, -INF , P5 ;  /* 0xff80000004187808 */ /* 0x000fe20002800000 */
[----:B------:R-:W-:Y:S02]  /*dd50*/  IMAD.MOV.U32 R4, RZ, RZ, R58 ;  /* 0x000000ffff047224 */ /* 0x000fe400078e003a */
[----:B------:R-:W-:Y:S01]  /*dd60*/  FFMA.FTZ R5, -R179, R28, R5 ;  /* 0x0000001cb3057223 */ /* 0x000fe20000010105 */
[----:B------:R-:W-:Y:S02]  /*dd70*/  ISETP.GE.AND P5, PT, R25, R182, PT ;  /* 0x000000b61900720c */ /* 0x000fe40003fa6270 */
[----:B------:R-:W-:-:S02]  /*dd80*/  FSEL R217, R6, -INF , !P2 ;  /* 0xff80000006d97808 */ /* 0x000fc40005000000 */
[----:B------:R-:W-:Y:S02]  /*dd90*/  I2FP.F32.S32 R4, R4 ;  /* 0x0000000400047245 */ /* 0x000fe40000201400 */
[----:B------:R-:W-:Y:S01]  /*dda0*/  FSEL R91, R5, -INF , P5 ;  /* 0xff800000055b7808 */ /* 0x000fe20002800000 */
[----:B--2---:R-:W-:Y:S05]  /*ddb0*/  HMMA.16816.F32.BF16 R8, R16, R12, R8 ;  /* 0x0000000c1008723c */ /* 0x004fea0000041808 */
[----:B------:R-:W-:Y:S01]  /*ddc0*/  FFMA.FTZ R13, -R179, R4, R7 ;  /* 0x00000004b30d7223 */ /* 0x000fe20000010107 */
[----:B------:R-:W-:Y:S01]  /*ddd0*/  ISETP.GE.AND P2, PT, R25, R181, PT ;  /* 0x000000b51900720c */ /* 0x000fe20003f46270 */
[----:B------:R1:W2:Y:S01]  /*dde0*/  LDSM.16.M88.4 R4, [R3+0x2c00] ;  /* 0x002c00000304783b */ /* 0x0002a20000000200 */
[----:B------:R-:W-:-:S02]  /*ddf0*/  IABS R63, R63 ;  /* 0x0000003f003f7213 */ /* 0x000fc40000000000 */
[----:B------:R-:W-:Y:S02]  /*de00*/  IABS R62, R62 ;  /* 0x0000003e003e7213 */ /* 0x000fe40000000000 */
[----:B------:R-:W-:Y:S02]  /*de10*/  FSEL R58, R24, -INF , !P4 ;  /* 0xff800000183a7808 */ /* 0x000fe40006000000 */
[C---:B------:R-:W-:Y:S02]  /*de20*/  ISETP.GE.AND P4, PT, R25.reuse, R178, PT ;  /* 0x000000b21900720c */ /* 0x040fe40003f86270 */
[----:B------:R-:W-:Y:S02]  /*de30*/  ISETP.GE.AND P3, PT, R25, R180, PT ;  /* 0x000000b41900720c */ /* 0x000fe40003f66270 */
[----:B------:R-:W-:Y:S01]  /*de40*/  FSEL R13, R13, -INF , P2 ;  /* 0xff8000000d0d7808 */ /* 0x000fe20001000000 */
[----:B------:R-:W-:Y:S03]  /*de50*/  HMMA.16816.F32.BF16 R24, R20, R26, RZ ;  /* 0x0000001a1418723c */ /* 0x000fe600000418ff */
[----:B------:R-:W-:-:S02]  /*de60*/  I2FP.F32.S32 R30, R63 ;  /* 0x0000003f001e7245 */ /* 0x000fc40000201400 */
[----:B------:R-:W-:Y:S02]  /*de70*/  I2FP.F32.S32 R28, R62 ;  /* 0x0000003e001c7245 */ /* 0x000fe40000201400 */
[----:B------:R-:W-:Y:S01]  /*de80*/  FSEL R91, R91, -INF , !P4 ;  /* 0xff8000005b5b7808 */ /* 0x000fe20006000000 */
[----:B------:R-:W-:Y:S01]  /*de90*/  FFMA.FTZ R8, -R179, R30, R8 ;  /* 0x0000001eb3087223 */ /* 0x000fe20000010108 */
[----:B------:R-:W-:Y:S01]  /*dea0*/  FSEL R13, R13, -INF , !P3 ;  /* 0xff8000000d0d7808 */ /* 0x000fe20005800000 */
[----:B------:R-:W-:Y:S01]  /*deb0*/  FFMA.FTZ R9, -R179, R28, R9 ;  /* 0x0000001cb3097223 */ /* 0x000fe20000010109 */
[C---:B------:R-:W-:Y:S02]  /*dec0*/  ISETP.GE.AND P5, PT, R29.reuse, R182, PT ;  /* 0x000000b61d00720c */ /* 0x040fe40003fa6270 */
[----:B------:R-:W-:Y:S01]  /*ded0*/  ISETP.GE.AND P4, PT, R29, R178, PT ;  /* 0x000000b21d00720c */ /* 0x000fe20003f86270 */
[----:B-1----:R-:W-:Y:S01]  /*dee0*/  VIADD R3, R41, 0xffffff61 ;  /* 0xffffff6129037836 */ /* 0x002fe20000000000 */
[----:B------:R-:W-:-:S02]  /*def0*/  IABS R12, R64 ;  /* 0x00000040000c7213 */ /* 0x000fc40000000000 */
[C---:B------:R-:W-:Y:S02]  /*df00*/  ISETP.GE.AND P2, PT, R29.reuse, R180, PT ;  /* 0x000000b41d00720c */ /* 0x040fe40003f46270 */
[----:B------:R-:W-:Y:S02]  /*df10*/  ISETP.GE.AND P3, PT, R29, R181, PT ;  /* 0x000000b51d00720c */ /* 0x000fe40003f66270 */
[----:B------:R1:W3:Y:S01]  /*df20*/  LDSM.16.M88.4 R28, [R39+0x2c00] ;  /* 0x002c0000271c783b */ /* 0x0002e20000000200 */
[----:B------:R-:W-:Y:S01]  /*df30*/  I2FP.F32.S32 R12, R12 ;  /* 0x0000000c000c7245 */ /* 0x000fe20000201400 */
[----:B------:R-:W-:Y:S05]  /*df40*/  HMMA.16816.F32.BF16 R24, R16, R14, R24 ;  /* 0x0000000e1018723c */ /* 0x000fea0000041818 */
[----:B------:R-:W-:-:S03]  /*df50*/  IABS R61, R61 ;  /* 0x0000003d003d7213 */ /* 0x000fc60000000000 */
[----:B------:R-:W-:-:S04]  /*df60*/  DEPBAR.LE SB0, 0x0 ;  /* 0x000080000000791a */ /* 0x000fc80000000000 */
[----:B------:R-:W-:Y:S01]  /*df70*/  FFMA.FTZ R12, -R179, R12, R10 ;  /* 0x0000000cb30c7223 */ /* 0x000fe2000001010a */
[----:B------:R-:W-:Y:S01]  /*df80*/  FSEL R8, R8, -INF , P5 ;  /* 0xff80000008087808 */ /* 0x000fe20002800000 */
[----:B------:R-:W-:Y:S01]  /*df90*/  IMAD.MOV.U32 R10, RZ, RZ, R61 ;  /* 0x000000ffff0a7224 */ /* 0x000fe200078e003d */
[C---:B------:R-:W-:Y:S02]  /*dfa0*/  ISETP.GE.AND P5, PT, R3.reuse, R182, PT ;  /* 0x000000b60300720c */ /* 0x040fe40003fa6270 */
[----:B------:R-:W-:Y:S02]  /*dfb0*/  FSEL R61, R8, -INF , !P4 ;  /* 0xff800000083d7808 */ /* 0x000fe40006000000 */
[----:B------:R-:W-:Y:S02]  /*dfc0*/  I2FP.F32.S32 R8, R10 ;  /* 0x0000000a00087245 */ /* 0x000fe40000201400 */
[----:B------:R-:W-:Y:S02]  /*dfd0*/  ISETP.GE.AND P4, PT, R3, R178, PT ;  /* 0x000000b20300720c */ /* 0x000fe40003f86270 */
[----:B------:R-:W-:-:S02]  /*dfe0*/  FSEL R9, R9, -INF , P5 ;  /* 0xff80000009097808 */ /* 0x000fc40002800000 */
[----:B------:R-:W-:Y:S01]  /*dff0*/  FSEL R219, R12, -INF , P3 ;  /* 0xff8000000cdb7808 */ /* 0x000fe20001800000 */
[----:B------:R-:W-:Y:S01]  /*e000*/  FFMA.FTZ R12, -R179, R8, R11 ;  /* 0x00000008b30c7223 */ /* 0x000fe2000001010b */
[----:B------:R-:W-:Y:S02]  /*e010*/  IABS R14, R59 ;  /* 0x0000003b000e7213 */ /* 0x000fe40000000000 */
[----:B------:R-:W-:Y:S02]  /*e020*/  FSEL R59, R9, -INF , !P4 ;  /* 0xff800000093b7808 */ /* 0x000fe40006000000 */
[----:B--2---:R-:W-:Y:S03]  /*e030*/  HMMA.16816.F32.BF16 R8, R20, R4, RZ ;  /* 0x000000041408723c */ /* 0x004fe600000418ff */
[----:B------:R-:W-:Y:S02]  /*e040*/  FSEL R219, R219, -INF , !P2 ;  /* 0xff800000dbdb7808 */ /* 0x000fe40005000000 */
[----:B------:R-:W-:-:S02]  /*e050*/  ISETP.GE.AND P2, PT, R3, R181, PT ;  /* 0x000000b50300720c */ /* 0x000fc40003f46270 */
[----:B-1----:R-:W-:Y:S02]  /*e060*/  IABS R39, R60 ;  /* 0x0000003c00277213 */ /* 0x002fe40000000000 */
[----:B------:R-:W-:Y:S01]  /*e070*/  IABS R54, R54 ;  /* 0x0000003600367213 */ /* 0x000fe20000000000 */
[----:B------:R-:W-:Y:S01]  /*e080*/  HMMA.16816.F32.BF16 R4, R20, R6, RZ ;  /* 0x000000061404723c */ /* 0x000fe200000418ff */
[----:B------:R-:W-:Y:S01]  /*e090*/  ISETP.GE.AND P3, PT, R3, R180, PT ;  /* 0x000000b40300720c */ /* 0x000fe20003f66270 */
[----:B------:R-:W-:Y:S01]  /*e0a0*/  VIADD R3, R41, 0xffffff68 ;  /* 0xffffff6829037836 */ /* 0x000fe20000000000 */
[----:B------:R-:W-:Y:S01]  /*e0b0*/  FSEL R15, R12, -INF , P2 ;  /* 0xff8000000c0f7808 */ /* 0x000fe20001000000 */
[----:B------:R-:W-:Y:S01]  /*e0c0*/  IMAD.MOV.U32 R12, RZ, RZ, R54 ;  /* 0x000000ffff0c7224 */ /* 0x000fe200078e0036 */
[----:B------:R-:W-:Y:S02]  /*e0d0*/  I2FP.F32.S32 R14, R14 ;  /* 0x0000000e000e7245 */ /* 0x000fe40000201400 */
[----:B------:R-:W-:-:S02]  /*e0e0*/  I2FP.F32.S32 R39, R39 ;  /* 0x0000002700277245 */ /* 0x000fc40000201400 */
[----:B------:R-:W-:Y:S01]  /*e0f0*/  FSEL R15, R15, -INF , !P3 ;  /* 0xff8000000f0f7808 */ /* 0x000fe20005800000 */
[----:B------:R-:W-:Y:S01]  /*e100*/  FFMA.FTZ R14, -R179, R14, R24 ;  /* 0x0000000eb30e7223 */ /* 0x000fe20000010118 */
[----:B------:R-:W-:Y:S01]  /*e110*/  ISETP.GE.AND P5, PT, R3, R182, PT ;  /* 0x000000b60300720c */ /* 0x000fe20003fa6270 */
[----:B---3--:R-:W-:Y:S05]  /*e120*/  HMMA.16816.F32.BF16 R8, R16, R28, R8 ;  /* 0x0000001c1008723c */ /* 0x008fea0000041808 */
[----:B------:R-:W-:Y:S01]  /*e130*/  FFMA.FTZ R26, -R179, R39, R26 ;  /* 0x00000027b31a7223 */ /* 0x000fe2000001011a */
[----:B------:R-:W-:Y:S02]  /*e140*/  ISETP.GE.AND P3, PT, R3, R181, PT ;  /* 0x000000b50300720c */ /* 0x000fe40003f66270 */
[----:B------:R-:W-:-:S02]  /*e150*/  I2FP.F32.S32 R12, R12 ;  /* 0x0000000c000c7245 */ /* 0x000fc40000201400 */
[----:B------:R-:W-:Y:S02]  /*e160*/  IABS R52, R52 ;  /* 0x0000003400347213 */ /* 0x000fe40000000000 */
[----:B------:R-:W-:Y:S01]  /*e170*/  ISETP.GE.AND P4, PT, R3, R178, PT ;  /* 0x000000b20300720c */ /* 0x000fe20003f86270 */
[----:B------:R-:W-:Y:S01]  /*e180*/  FFMA.FTZ R25, -R179, R12, R25 ;  /* 0x0000000cb3197223 */ /* 0x000fe20000010119 */
[----:B------:R-:W-:Y:S01]  /*e190*/  ISETP.GE.AND P2, PT, R3, R180, PT ;  /* 0x000000b40300720c */ /* 0x000fe20003f46270 */
[----:B------:R-:W-:Y:S01]  /*e1a0*/  VIADD R3, R41, 0xffffff69 ;  /* 0xffffff6929037836 */ /* 0x000fe20000000000 */
[----:B------:R-:W-:Y:S01]  /*e1b0*/  FSEL R14, R14, -INF , P5 ;  /* 0xff8000000e0e7808 */ /* 0x000fe20002800000 */
[----:B------:R-:W-:Y:S03]  /*e1c0*/  HMMA.16816.F32.BF16 R4, R16, R30, R4 ;  /* 0x0000001e1004723c */ /* 0x000fe60000041804 */
        /* <DEDUP_REMOVED lines=15> */
[----:B------:R-:W-:-:S02]  /*e2c0*/  ISETP.GE.AND P5, PT, R3, R182, PT ;  /* 0x000000b60300720c */ /* 0x000fc40003fa6270 */
[----:B------:R-:W-:Y:S02]  /*e2d0*/  I2FP.F32.S32 R21, R46 ;  /* 0x0000002e00157245 */ /* 0x000fe40000201400 */
[----:B------:R-:W-:Y:S02]  /*e2e0*/  FSEL R12, R12, -INF , P2 ;  /* 0xff8000000c0c7808 */ /* 0x000fe40001000000 */
[----:B------:R-:W-:Y:S01]  /*e2f0*/  FSEL R89, R25, -INF , !P4 ;  /* 0xff80000019597808 */ /* 0x000fe20006000000 */
[----:B------:R-:W-:Y:S01]  /*e300*/  FFMA.FTZ R10, -R179, R21, R10 ;  /* 0x00000015b30a7223 */ /* 0x000fe2000001010a */
[----:B------:R-:W-:Y:S02]  /*e310*/  ISETP.GE.AND P4, PT, R3, R178, PT ;  /* 0x000000b20300720c */ /* 0x000fe40003f86270 */
[----:B------:R-:W-:Y:S02]  /*e320*/  FSEL R8, R8, -INF , P5 ;  /* 0xff80000008087808 */ /* 0x000fe40002800000 */
        /* <DEDUP_REMOVED lines=10> */
[C---:B------:R-:W-:Y:S01]  /*e3d0*/  FFMA.FTZ R8, -R179.reuse, R8, R11 ;  /* 0x00000008b3087223 */ /* 0x040fe2000001010b */
[----:B------:R-:W-:Y:S01]  /*e3e0*/  IABS R34, R34 ;  /* 0x0000002200227213 */ /* 0x000fe20000000000 */
[----:B------:R-:W-:Y:S01]  /*e3f0*/  FFMA.FTZ R9, -R179, R44, R9 ;  /* 0x0000002cb3097223 */ /* 0x000fe20000010109 */
[----:B------:R-:W-:Y:S02]  /*e400*/  FSEL R157, R10, -INF , !P2 ;  /* 0xff8000000a9d7808 */ /* 0x000fe40005000000 */
[C---:B------:R-:W-:Y:S02]  /*e410*/  ISETP.GE.AND P5, PT, R3.reuse, R182, PT ;  /* 0x000000b60300720c */ /* 0x040fe40003fa6270 */
[C---:B------:R-:W-:Y:S01]  /*e420*/  ISETP.GE.AND P4, PT, R3.reuse, R178, PT ;  /* 0x000000b20300720c */ /* 0x040fe20003f86270 */
[----:B------:R-:W-:Y:S01]  /*e430*/  BAR.SYNC.DEFER_BLOCKING 0x0 ;  /* 0x0000000000007b1d */ /* 0x000fe20000010000 */
[----:B------:R-:W-:-:S02]  /*e440*/  ISETP.GE.AND P3, PT, R3, R180, PT ;  /* 0x000000b40300720c */ /* 0x000fc40003f66270 */
[----:B------:R-:W-:Y:S01]  /*e450*/  ISETP.GE.AND P2, PT, R3, R181, PT ;  /* 0x000000b50300720c */ /* 0x000fe20003f46270 */
[C---:B------:R-:W-:Y:S01]  /*e460*/  VIADD R3, R41.reuse, 0xffffff78 ;  /* 0xffffff7829037836 */ /* 0x040fe20000000000 */
[----:B------:R-:W-:Y:S01]  /*e470*/  I2FP.F32.S32 R34, R34 ;  /* 0x0000002200227245 */ /* 0x000fe20000201400 */
[----:B------:R-:W-:Y:S01]  /*e480*/  VIADD R41, R41, 0xffffff79 ;  /* 0xffffff7929297836 */ /* 0x000fe20000000000 */
[----:B------:R-:W-:Y:S02]  /*e490*/  IABS R53, R53 ;  /* 0x0000003500357213 */ /* 0x000fe40000000000 */
[----:B------:R-:W-:Y:S01]  /*e4a0*/  FSEL R165, R8, -INF , P2 ;  /* 0xff80000008a57808 */ /* 0x000fe20001000000 */
[----:B------:R-:W-:Y:S01]  /*e4b0*/  FFMA.FTZ R4, -R179, R34, R4 ;  /* 0x00000022b3047223 */ /* 0x000fe20000010104 */
[----:B------:R-:W-:Y:S02]  /*e4c0*/  IABS R42, R42 ;  /* 0x0000002a002a7213 */ /* 0x000fe40000000000 */
[----:B------:R-:W-:-:S02]  /*e4d0*/  FSEL R93, R9, -INF , P5 ;  /* 0xff800000095d7808 */ /* 0x000fc40002800000 */
[----:B------:R-:W-:Y:S02]  /*e4e0*/  I2FP.F32.S32 R8, R53 ;  /* 0x0000003500087245 */ /* 0x000fe40000201400 */
[----:B------:R-:W-:Y:S02]  /*e4f0*/  ISETP.GE.AND P5, PT, R3, R182, PT ;  /* 0x000000b60300720c */ /* 0x000fe40003fa6270 */
[----:B------:R-:W-:Y:S01]  /*e500*/  I2FP.F32.S32 R9, R42 ;  /* 0x0000002a00097245 */ /* 0x000fe20000201400 */
[----:B------:R-:W-:Y:S01]  /*e510*/  FFMA.FTZ R5, -R179, R8, R5 ;  /* 0x00000008b3057223 */ /* 0x000fe20000010105 */
[----:B------:R-:W-:Y:S02]  /*e520*/  FSEL R93, R93, -INF , !P4 ;  /* 0xff8000005d5d7808 */ /* 0x000fe40006000000 */
[----:B------:R-:W-:Y:S01]  /*e530*/  FSEL R165, R165, -INF , !P3 ;  /* 0xff800000a5a57808 */ /* 0x000fe20005800000 */
[----:B------:R-:W-:Y:S01]  /*e540*/  FFMA.FTZ R6, -R179, R9, R6 ;  /* 0x00000009b3067223 */ /* 0x000fe20000010106 */
[----:B------:R-:W-:-:S02]  /*e550*/  ISETP.GE.AND P4, PT, R3, R178, PT ;  /* 0x000000b20300720c */ /* 0x000fc40003f86270 */
[C---:B------:R-:W-:Y:S02]  /*e560*/  ISETP.GE.AND P2, PT, R3.reuse, R180, PT ;  /* 0x000000b40300720c */ /* 0x040fe40003f46270 */
[----:B------:R-:W-:Y:S01]  /*e570*/  ISETP.GE.AND P3, PT, R3, R181, PT ;  /* 0x000000b50300720c */ /* 0x000fe20003f66270 */
[----:B------:R-:W-:Y:S01]  /*e580*/  VIADD R3, R55, 0xfffffffe ;  /* 0xfffffffe37037836 */ /* 0x000fe20000000000 */
[----:B------:R-:W-:Y:S02]  /*e590*/  FSEL R4, R4, -INF , P5 ;  /* 0xff80000004047808 */ /* 0x000fe40002800000 */
[----:B------:R-:W-:Y:S02]  /*e5a0*/  ISETP.GE.AND P5, PT, R41, R182, PT ;  /* 0x000000b62900720c */ /* 0x000fe40003fa6270 */
[----:B------:R-:W-:Y:S02]  /*e5b0*/  IABS R40, R40 ;  /* 0x0000002800287213 */ /* 0x000fe40000000000 */
[----:B------:R-:W-:-:S02]  /*e5c0*/  FSEL R5, R5, -INF , P5 ;  /* 0xff80000005057808 */ /* 0x000fc40002800000 */
[----:B------:R-:W-:Y:S02]  /*e5d0*/  ISETP.GT.AND P5, PT, R3, R162, PT ;  /* 0x000000a20300720c */ /* 0x000fe40003fa4270 */
[----:B------:R-:W-:Y:S02]  /*e5e0*/  I2FP.F32.S32 R40, R40 ;  /* 0x0000002800287245 */ /* 0x000fe40000201400 */
[----:B------:R-:W-:Y:S02]  /*e5f0*/  FSEL R6, R6, -INF , P3 ;  /* 0xff80000006067808 */ /* 0x000fe40001800000 */
[----:B------:R-:W-:Y:S01]  /*e600*/  FSEL R97, R4, -INF , !P4 ;  /* 0xff80000004617808 */ /* 0x000fe20006000000 */
[----:B------:R-:W-:Y:S01]  /*e610*/  FFMA.FTZ R7, -R179, R40, R7 ;  /* 0x00000028b3077223 */ /* 0x000fe20000010107 */
[----:B------:R-:W-:Y:S02]  /*e620*/  FSEL R145, R6, -INF , !P2 ;  /* 0xff80000006917808 */ /* 0x000fe40005000000 */
[----:B------:R-:W-:-:S02]  /*e630*/  ISETP.GE.AND P2, PT, R41, R181, PT ;  /* 0x000000b52900720c */ /* 0x000fc40003f46270 */
[C---:B------:R-:W-:Y:S02]  /*e640*/  ISETP.GE.AND P4, PT, R41.reuse, R178, PT ;  /* 0x000000b22900720c */ /* 0x040fe40003f86270 */
        /* <DEDUP_REMOVED lines=15> */
[----:B------:R-:W-:-:S05]  /*e740*/  IADD3 R9, PT, PT, RZ, -R9, RZ ;  /* 0x80000009ff097210 */ /* 0x000fca0007ffe0ff */
        /* <DEDUP_REMOVED lines=53> */
.L_x_10071:
        /* <DEDUP_REMOVED lines=8> */
.L_x_10072:
[----:B------:R-:W-:Y:S05]  /*eb20*/  BSYNC.RECONVERGENT B0 ;  /* 0x0000000000007941 */ /* 0x000fea0003800200 */
.L_x_10070:
[CC--:B------:R-:W-:Y:S01]  /*eb30*/  @!P0 IADD3 R4, P2, P1, R37.reuse, R164.reuse, R37 ;  /* 0x000000a425048210 */ /* 0x0c0fe2000795e025 */
[----:B------:R-:W-:Y:S01]  /*eb40*/  @!P0 IMAD.MOV.U32 R10, RZ, RZ, R164 ;  /* 0x000000ffff0a8224 */ /* 0x000fe200078e00a4 */
[-C--:B------:R-:W-:Y:S01]  /*eb50*/  @!P0 LEA R8, P4, R158, R164.reuse, 0x6 ;  /* 0x000000a49e088211 */ /* 0x080fe200078830ff */
[----:B------:R-:W-:Y:S01]  /*eb60*/  @!P0 IMAD.MOV.U32 R11, RZ, RZ, R163 ;  /* 0x000000ffff0b8224 */ /* 0x000fe200078e00a3 */
[----:B------:R-:W-:Y:S02]  /*eb70*/  @!P0 IADD3.X R5, PT, PT, R36, R163, R36, P2, P1 ;  /* 0x000000a324058210 */ /* 0x000fe400017e2424 */
[----:B------:R-:W-:Y:S02]  /*eb80*/  @!P0 IADD3 R6, P3, P2, R37, R164, R37 ;  /* 0x000000a425068210 */ /* 0x000fe40007a7e025 */
        /* <DEDUP_REMOVED lines=25> */
.L_x_10069:
[----:B------:R-:W-:Y:S05]  /*ed20*/  BSYNC.RECONVERGENT B1 ;  /* 0x0000000000017941 */ /* 0x000fea0003800200 */
.L_x_10068:
[----:B------:R-:W2:Y:S01]  /*ed30*/  LD.E R53, desc[UR4][R84.64+0xdc] ;  /* 0x0000dc0454357980 */ /* 0x000ea2000c101900 */
[----:B-1----:R-:W-:Y:S02]  /*ed40*/  FMNMX3.FTZ R4, R0, R43, R57, !PT ;  /* 0x0000002b00047276 */ /* 0x002fe40007810039 */
[----:B------:R-:W-:Y:S02]  /*ed50*/  LEA R86, R32, UR6, 0x1 ;  /* 0x0000000620567c11 */ /* 0x000fe4000f8e08ff */
[----:B------:R-:W-:Y:S02]  /*ed60*/  FMNMX3.FTZ R4, R4, R103, R113, !PT ;  /* 0x0000006704047276 */ /* 0x000fe40007810071 */
        /* <DEDUP_REMOVED lines=40> */
[----:B------:R-:W-:-:S03]  /*eff0*/  FSEL R5, R36, RZ, P0 ;  /* 0x000000ff24057208 */ /* 0x000fc60000000000 */
[----:B------:R-:W1:Y:S02]  /*f000*/  SHFL.BFLY PT, R37, R4, 0x1, 0x1f ;  /* 0x0c201f0004257f89 */ /* 0x000e6400000e0000 */
[----:B------:R-:W-:Y:S01]  /*f010*/  FADD.FTZ R104, R0, -R5 ;  /* 0x8000000500687221 */ /* 0x000fe20000010000 */
[----:B-1----:R-:W-:-:S04]  /*f020*/  FMNMX.FTZ R37, R4, R37, !PT ;  /* 0x0000002504257209 */ /* 0x002fc80007810000 */
[----:B------:R-:W-:-:S04]  /*f030*/  FSETP.NEU.FTZ.AND P1, PT, R37, -INF , PT ;  /* 0xff8000002500780b */ /* 0x000fc80003f3d000 */
[----:B------:R-:W-:-:S05]  /*f040*/  FSEL R5, R37, RZ, P1 ;  /* 0x000000ff25057208 */ /* 0x000fca0000800000 */
[----:B------:R-:W-:Y:S01]  /*f050*/  FADD.FTZ R0, R2, -R5 ;  /* 0x8000000502007221 */ /* 0x000fe20000010000 */
[C---:B------:R-:W-:Y:S01]  /*f060*/  IADD3 R2, PT, PT, R86.reuse, 0x3000, RZ ;  /* 0x0000300056027810 */ /* 0x040fe20007ffe0ff */
[C---:B--2---:R-:W-:Y:S01]  /*f070*/  FMUL.FTZ R52, R53.reuse, R36 ;  /* 0x0000002435347220 */ /* 0x044fe20000410000 */
[C---:B------:R-:W-:Y:S01]  /*f080*/  FMUL.FTZ R62, R53.reuse, R37 ;  /* 0x00000025353e7220 */ /* 0x040fe20000410000 */
[C---:B------:R-:W-:Y:S01]  /*f090*/  FMUL.FTZ R106, R53.reuse, R0 ;  /* 0x00000000356a7220 */ /* 0x040fe20000410000 */
[----:B------:R-:W-:Y:S01]  /*f0a0*/  IADD3 R0, PT, PT, R86, 0x3020, RZ ;  /* 0x0000302056007810 */ /* 0x000fe20007ffe0ff */
[----:B------:R-:W-:Y:S01]  /*f0b0*/  FMUL.FTZ R104, R53, R104 ;  /* 0x0000006835687220 */ /* 0x000fe20000410000 */
[----:B------:R-:W-:Y:S02]  /*f0c0*/  FSEL R52, R52, RZ, P0 ;  /* 0x000000ff34347208 */ /* 0x000fe40000000000 */
[----:B------:R-:W-:Y:S01]  /*f0d0*/  FSEL R62, R62, RZ, P1 ;  /* 0x000000ff3e3e7208 */ /* 0x000fe20000800000 */
[----:B------:R-:W1:Y:S01]  /*f0e0*/  MUFU.EX2 R106, R106 ;  /* 0x0000006a006a7308 */ /* 0x000e620000000800 */
[----:B------:R-:W-:Y:S01]  /*f0f0*/  @P6 IADD3 R0, PT, PT, R2, -0x20, RZ ;  /* 0xffffffe002006810 */ /* 0x000fe20007ffe0ff */
        /* <DEDUP_REMOVED lines=10> */
[----:B------:R-:W2:Y:S01]  /*f1a0*/  LDSM.16.MT88.4 R4, [R0] ;  /* 0x000000000004783b */ /* 0x000ea20000004200 */
[----:B------:R-:W-:Y:S01]  /*f1b0*/  MUFU.EX2 R149, R149 ;  /* 0x0000009500957308 */ /* 0x000fe20000000800 */
[-CC-:B------:R-:W-:Y:S01]  /*f1c0*/  FFMA.FTZ R41, R13, R53.reuse, -R52.reuse ;  /* 0x000000350d297223 */ /* 0x180fe20000010834 */
[-CC-:B------:R-:W-:Y:S01]  /*f1d0*/  FFMA.FTZ R39, R15, R53.reuse, -R52.reuse ;  /* 0x000000350f277223 */ /* 0x180fe20000010834 */
[----:B------:R-:W3:Y:S01]  /*f1e0*/  LDSM.16.MT88.4 R24, [R0+0x400] ;  /* 0x000400000018783b */ /* 0x000ee20000004200 */
[-C--:B-1----:R-:W-:Y:S01]  /*f1f0*/  FMUL.FTZ R12, R80, R106.reuse ;  /* 0x0000006a500c7220 */ /* 0x082fe20000410000 */
[-C--:B------:R-:W-:Y:S01]  /*f200*/  FMUL.FTZ R13, R81, R106.reuse ;  /* 0x0000006a510d7220 */ /* 0x080fe20000410000 */
[-C--:B------:R-:W-:Y:S01]  /*f210*/  FMUL.FTZ R76, R76, R106.reuse ;  /* 0x0000006a4c4c7220 */ /* 0x080fe20000410000 */
[-C--:B------:R-:W-:Y:S01]  /*f220*/  FMUL.FTZ R77, R77, R106.reuse ;  /* 0x0000006a4d4d7220 */ /* 0x080fe20000410000 */
[----:B------:R-:W1:Y:S01]  /*f230*/  MUFU.EX2 R100, R100 ;  /* 0x0000006400647308 */ /* 0x000e620000000800 */
[-CC-:B------:R-:W-:Y:S01]  /*f240*/  FFMA.FTZ R141, R127, R53.reuse, -R52.reuse ;  /* 0x000000357f8d7223 */ /* 0x180fe20000010834 */
[-C--:B------:R-:W-:Y:S01]  /*f250*/  FFMA.FTZ R92, R185, R53.reuse, -R52 ;  /* 0x00000035b95c7223 */ /* 0x080fe20000010834 */
[-CC-:B------:R-:W-:Y:S01]  /*f260*/  FFMA.FTZ R123, R139, R53.reuse, -R62.reuse ;  /* 0x000000358b7b7223 */ /* 0x180fe2000001083e */
[-CC-:B------:R-:W-:Y:S01]  /*f270*/  FFMA.FTZ R2, R143, R53.reuse, -R62.reuse ;  /* 0x000000358f027223 */ /* 0x180fe2000001083e */
[-CC-:B------:R-:W-:Y:S01]  /*f280*/  FFMA.FTZ R80, R137, R53.reuse, -R62.reuse ;  /* 0x0000003589507223 */ /* 0x180fe2000001083e */
[-C--:B------:R-:W-:Y:S01]  /*f290*/  FFMA.FTZ R131, R131, R53.reuse, -R62 ;  /* 0x0000003583837223 */ /* 0x080fe2000001083e */
[-C--:B------:R-:W-:Y:S01]  /*f2a0*/  FMUL.FTZ R28, R72, R106.reuse ;  /* 0x0000006a481c7220 */ /* 0x080fe20000410000 */
[----:B------:R-:W-:Y:S01]  /*f2b0*/  MUFU.EX2 R147, R147 ;  /* 0x0000009300937308 */ /* 0x000fe20000000800 */
[-C--:B------:R-:W-:Y:S01]  /*f2c0*/  FMUL.FTZ R29, R73, R106.reuse ;  /* 0x0000006a491d7220 */ /* 0x080fe20000410000 */
[-C--:B------:R-:W-:Y:S01]  /*f2d0*/  FMUL.FTZ R68, R68, R106.reuse ;  /* 0x0000006a44447220 */ /* 0x080fe20000410000 */
[-C--:B------:R-:W-:Y:S01]  /*f2e0*/  FMUL.FTZ R69, R69, R106.reuse ;  /* 0x0000006a45457220 */ /* 0x080fe20000410000 */
[-CC-:B------:R-:W-:Y:S01]  /*f2f0*/  FFMA.FTZ R127, R187, R53.reuse, -R52.reuse ;  /* 0x00000035bb7f7223 */ /* 0x180fe20000010834 */
[-CC-:B------:R-:W-:Y:S01]  /*f300*/  FFMA.FTZ R90, R189, R53.reuse, -R52.reuse ;  /* 0x00000035bd5a7223 */ /* 0x180fe20000010834 */
[-CC-:B------:R-:W-:Y:S01]  /*f310*/  FFMA.FTZ R113, R191, R53.reuse, -R52.reuse ;  /* 0x00000035bf717223 */ /* 0x180fe20000010834 */
[----:B------:R-:W-:Y:S01]  /*f320*/  FFMA.FTZ R88, R193, R53, -R52 ;  /* 0x00000035c1587223 */ /* 0x000fe20000010834 */
[----:B------:R-:W4:Y:S01]  /*f330*/  MUFU.EX2 R96, R96 ;  /* 0x0000006000607308 */ /* 0x000f220000000800 */
[----:B-1----:R-:W-:Y:S01]  /*f340*/  F2FP.BF16.F32.PACK_AB R9, R100, R149 ;  /* 0x000000956409723e */ /* 0x002fe200000010ff */
[-CC-:B------:R-:W-:Y:S01]  /*f350*/  FFMA.FTZ R73, R125, R53.reuse, -R62.reuse ;  /* 0x000000357d497223 */ /* 0x180fe2000001083e */
[-C--:B------:R-:W-:Y:S01]  /*f360*/  FFMA.FTZ R121, R121, R53.reuse, -R62 ;  /* 0x0000003579797223 */ /* 0x080fe2000001083e */
        /* <DEDUP_REMOVED lines=28> */
[----:B------:R-:W4:Y:S01]  /*f530*/  MUFU.EX2 R98, R98 ;  /* 0x0000006200627308 */ /* 0x000f220000000800 */
[----:B-1----:R-:W-:Y:S01]  /*f540*/  F2FP.BF16.F32.PACK_AB R8, R102, R151 ;  /* 0x000000976608723e */ /* 0x002fe200000010ff */
[----:B------:R-:W-:-:S04]  /*f550*/  FFMA.FTZ R151, R188, R106, R151 ;  /* 0x0000006abc977223 */ /* 0x000fc80000010097 */
[----:B------:R-:W-:Y:S02]  /*f560*/  FADD.FTZ R102, R102, R151 ;  /* 0x0000009766667221 */ /* 0x000fe40000010000 */
[----:B------:R-:W1:Y:S08]  /*f570*/  MUFU.EX2 R104, R104 ;  /* 0x0000006800687308 */ /* 0x000e700000000800 */
[----:B------:R-:W-:Y:S01]  /*f580*/  MUFU.EX2 R141, R141 ;  /* 0x0000008d008d7308 */ /* 0x000fe20000000800 */
[----:B----4-:R-:W-:Y:S01]  /*f590*/  F2FP.BF16.F32.PACK_AB R10, R98, R133 ;  /* 0x00000085620a723e */ /* 0x010fe200000010ff */
[----:B------:R-:W-:-:S04]  /*f5a0*/  FADD.FTZ R133, R133, R102 ;  /* 0x0000006685857221 */ /* 0x000fc80000010000 */
[----:B------:R-:W-:Y:S02]  /*f5b0*/  FADD.FTZ R98, R98, R133 ;  /* 0x0000008562627221 */ /* 0x000fe40000010000 */
[----:B------:R-:W4:Y:S01]  /*f5c0*/  MUFU.EX2 R94, R94 ;  /* 0x0000005e005e7308 */ /* 0x000f220000000800 */
[-C--:B-1----:R-:W-:Y:S01]  /*f5d0*/  FMUL.FTZ R14, R82, R104.reuse ;  /* 0x00000068520e7220 */ /* 0x082fe20000410000 */
        /* <DEDUP_REMOVED lines=12> */
[--C-:B------:R-:W-:Y:S01]  /*f6a0*/  FFMA.FTZ R83, R109, R53, -R62.reuse ;  /* 0x000000356d537223 */ /* 0x100fe2000001083e */
[----:B------:R-:W-:Y:S01]  /*f6b0*/  FFMA.FTZ R149, R186, R104, R149 ;  /* 0x00000068ba957223 */ /* 0x000fe20000010095 */
[----:B------:R-:W1:Y:S01]  /*f6c0*/  MUFU.EX2 R92, R92 ;  /* 0x0000005c005c7308 */ /* 0x000e620000000800 */
[C---:B------:R-:W-:Y:S03]  /*f6d0*/  HMMA.16816.F32.BF16 R16, R8.reuse, R18, R76 ;  /* 0x000000120810723c */ /* 0x040fe6000004184c */
[----:B----4-:R-:W-:Y:S01]  /*f6e0*/  F2FP.BF16.F32.PACK_AB R33, R94, R141 ;  /* 0x0000008d5e21723e */ /* 0x010fe200000010ff */
[-C--:B------:R-:W-:Y:S01]  /*f6f0*/  FFMA.FTZ R76, R117, R53.reuse, -R62 ;  /* 0x00000035754c7223 */ /* 0x080fe2000001083e */
[----:B------:R-:W-:Y:S01]  /*f700*/  FADD.FTZ R100, R100, R149 ;  /* 0x0000009564647221 */ /* 0x000fe20000010000 */
[-CC-:B------:R-:W-:Y:S01]  /*f710*/  FFMA.FTZ R105, R183, R53.reuse, -R52.reuse ;  /* 0x00000035b7697223 */ /* 0x180fe20000010834 */
[----:B------:R-:W-:Y:S01]  /*f720*/  FFMA.FTZ R186, R47, R53, -R52 ;  /* 0x000000352fba7223 */ /* 0x000fe20000010834 */
[----:B------:R-:W-:Y:S01]  /*f730*/  MUFU.EX2 R123, R123 ;  /* 0x0000007b007b7308 */ /* 0x000fe20000000800 */
[----:B--2---:R-:W-:Y:S03]  /*f740*/  HMMA.16816.F32.BF16 R28, R8, R4, R28 ;  /* 0x00000004081c723c */ /* 0x004fe6000004181c */
[----:B------:R-:W-:-:S04]  /*f750*/  FADD.FTZ R147, R147, R100 ;  /* 0x0000006493937221 */ /* 0x000fc80000010000 */
[----:B------:R-:W2:Y:S01]  /*f760*/  MUFU.EX2 R2, R2 ;  /* 0x0000000200027308 */ /* 0x000ea20000000800 */
[----:B------:R-:W-:Y:S01]  /*f770*/  HMMA.16816.F32.BF16 R8, R8, R6, R68 ;  /* 0x000000060808723c */ /* 0x000fe20000041844 */
[----:B------:R-:W4:Y:S02]  /*f780*/  LDSM.16.MT88.4 R4, [R86+0x3800] ;  /* 0x003800005604783b */ /* 0x000f240000004200 */
[----:B-1----:R-:W-:Y:S01]  /*f790*/  F2FP.BF16.F32.PACK_AB R35, R92, R129 ;  /* 0x000000815c23723e */ /* 0x002fe200000010ff */
[-CC-:B------:R-:W-:Y:S01]  /*f7a0*/  FFMA.FTZ R68, R115, R53.reuse, -R62.reuse ;  /* 0x0000003573447223 */ /* 0x180fe2000001083e */
[-CC-:B------:R-:W-:Y:S01]  /*f7b0*/  FFMA.FTZ R69, R119, R53.reuse, -R62.reuse ;  /* 0x0000003577457223 */ /* 0x180fe2000001083e */
[----:B------:R-:W-:Y:S01]  /*f7c0*/  FFMA.FTZ R71, R107, R53, -R62 ;  /* 0x000000356b477223 */ /* 0x000fe2000001083e */
[----:B------:R-:W-:Y:S08]  /*f7d0*/  MUFU.EX2 R80, R80 ;  /* 0x0000005000507308 */ /* 0x000ff00000000800 */
[----:B------:R-:W1:Y:S01]  /*f7e0*/  MUFU.EX2 R77, R131 ;  /* 0x00000083004d7308 */ /* 0x000e620000000800 */
[----:B--2---:R-:W-:Y:S01]  /*f7f0*/  F2FP.BF16.F32.PACK_AB R32, R2, R123 ;  /* 0x0000007b0220723e */ /* 0x004fe200000010ff */
[----:B------:R-:W-:-:S04]  /*f800*/  FADD.FTZ R123, R123, R98 ;  /* 0x000000627b7b7221 */ /* 0x000fc80000010000 */
[----:B------:R-:W-:Y:S01]  /*f810*/  FADD.FTZ R123, R2, R123 ;  /* 0x0000007b027b7221 */ /* 0x000fe20000010000 */
[----:B------:R-:W-:Y:S01]  /*f820*/  FFMA.FTZ R2, R87, R53, -R62 ;  /* 0x0000003557027223 */ /* 0x000fe2000001083e */
        /* <DEDUP_REMOVED lines=35> */
[----:B------:R-:W-:Y:S03]  /*fa60*/  HMMA.16816.F32.BF16 R24, R32, R22, R24 ;  /* 0x000000162018723c */ /* 0x000fe60000041818 */
[----:B----4-:R-:W-:Y:S01]  /*fa70*/  F2FP.BF16.F32.PACK_AB R33, R66, R103 ;  /* 0x000000674221723e */ /* 0x010fe200000010ff */
[----:B------:R-:W4:Y:S01]  /*fa80*/  LDSM.16.MT88.4 R20, [R86+0x4000] ;  /* 0x004000005614783b */ /* 0x000f220000004200 */
[----:B--2---:R-:W-:-:S02]  /*fa90*/  F2FP.BF16.F32.PACK_AB R35, R57, R64 ;  /* 0x000000403923723e */ /* 0x004fc400000010ff */
        /* <DEDUP_REMOVED lines=13> */
[----:B------:R-:W-:Y:S03]  /*fb70*/  HMMA.16816.F32.BF16 R24, R32, R6, R24 ;  /* 0x000000062018723c */ /* 0x000fe60000041818 */
[----:B-1----:R-:W-:Y:S01]  /*fb80*/  F2FP.BF16.F32.PACK_AB R33, R51, R60 ;  /* 0x0000003c3321723e */ /* 0x002fe200000010ff */
[----:B------:R-:W1:Y:S01]  /*fb90*/  MUFU.EX2 R83, R83 ;  /* 0x0000005300537308 */ /* 0x000e620000000800 */
[----:B---3--:R-:W-:Y:S01]  /*fba0*/  F2FP.BF16.F32.PACK_AB R35, R45, R46 ;  /* 0x0000002e2d23723e */ /* 0x008fe200000010ff */
[----:B------:R-:W-:Y:S06]  /*fbb0*/  LDSM.16.MT88.4 R4, [R86+0x4400] ;  /* 0x004400005604783b */ /* 0x000fec0000004200 */
[----:B------:R-:W-:Y:S08]  /*fbc0*/  MUFU.EX2 R81, R81 ;  /* 0x0000005100517308 */ /* 0x000ff00000000800 */
[----:B------:R-:W3:Y:S01]  /*fbd0*/  MUFU.EX2 R110, R110 ;  /* 0x0000006e006e7308 */ /* 0x000ee20000000800 */
[----:B-1----:R-:W-:-:S07]  /*fbe0*/  F2FP.BF16.F32.PACK_AB R32, R83, R82 ;  /* 0x000000525320723e */ /* 0x002fce00000010ff */
[----:B------:R-:W-:Y:S08]  /*fbf0*/  MUFU.EX2 R44, R44 ;  /* 0x0000002c002c7308 */ /* 0x000ff00000000800 */
[----:B------:R-:W1:Y:S01]  /*fc00*/  MUFU.EX2 R43, R43 ;  /* 0x0000002b002b7308 */ /* 0x000e620000000800 */
[----:B---3--:R-:W-:-:S07]  /*fc10*/  F2FP.BF16.F32.PACK_AB R34, R110, R81 ;  /* 0x000000516e22723e */ /* 0x008fce00000010ff */
[C---:B----4-:R-:W-:Y:S01]  /*fc20*/  HMMA.16816.F32.BF16 R12, R32.reuse, R20, R12 ;  /* 0x00000014200c723c */ /* 0x050fe2000004180c */
[----:B------:R-:W-:Y:S07]  /*fc30*/  MUFU.EX2 R42, R42 ;  /* 0x0000002a002a7308 */ /* 0x000fee0000000800 */
[C---:B------:R-:W-:Y:S01]  /*fc40*/  HMMA.16816.F32.BF16 R16, R32.reuse, R22, R16 ;  /* 0x000000162010723c */ /* 0x040fe20000041810 */
[----:B------:R-:W3:Y:S01]  /*fc50*/  LDSM.16.MT88.4 R20, [R0+0x1400] ;  /* 0x001400000014783b */ /* 0x000ee20000004200 */
[----:B------:R-:W4:Y:S06]  /*fc60*/  MUFU.EX2 R41, R41 ;  /* 0x0000002900297308 */ /* 0x000f2c0000000800 */
[C---:B--2---:R-:W-:Y:S03]  /*fc70*/  HMMA.16816.F32.BF16 R28, R32.reuse, R8, R28 ;  /* 0x00000008201c723c */ /* 0x044fe6000004181c */
[----:B-1----:R-:W-:Y:S01]  /*fc80*/  F2FP.BF16.F32.PACK_AB R9, R43, R44 ;  /* 0x0000002c2b09723e */ /* 0x002fe200000010ff */
[----:B------:R-:W-:Y:S04]  /*fc90*/  MUFU.EX2 R67, R67 ;  /* 0x0000004300437308 */ /* 0x000fe80000000800 */
[----:B------:R-:W-:Y:S03]  /*fca0*/  HMMA.16816.F32.BF16 R24, R32, R10, R24 ;  /* 0x0000000a2018723c */ /* 0x000fe60000041818 */
        /* <DEDUP_REMOVED lines=21> */
[C---:B---3--:R-:W-:Y:S05]  /*fe00*/  HMMA.16816.F32.BF16 R28, R8.reuse, R20, R28 ;  /* 0x00000014081c723c */ /* 0x048fea000004181c */
[-C--:B------:R-:W-:Y:S01]  /*fe10*/  FFMA.FTZ R20, R63, R53.reuse, -R62 ;  /* 0x000000353f147223 */ /* 0x080fe2000001083e */
[----:B------:R-:W-:Y:S01]  /*fe20*/  FADD.FTZ R63, R71, R68 ;  /* 0x00000044473f7221 */ /* 0x000fe20000010000 */
[----:B------:R-:W-:Y:S01]  /*fe30*/  FADD.FTZ R64, R64, R59 ;  /* 0x0000003b40407221 */ /* 0x000fe20000010000 */
[----:B------:R-:W-:Y:S01]  /*fe40*/  MUFU.EX2 R72, R72 ;  /* 0x0000004800487308 */ /* 0x000fe20000000800 */
[----:B------:R-:W-:Y:S01]  /*fe50*/  LDSM.16.MT88.4 R68, [R0+0x1c00] ;  /* 0x001c00000044783b */ /* 0x000fe20000004200 */
[----:B------:R-:W-:Y:S01]  /*fe60*/  FADD.FTZ R63, R76, R63 ;  /* 0x0000003f4c3f7221 */ /* 0x000fe20000010000 */
[----:B------:R-:W-:Y:S01]  /*fe70*/  FADD.FTZ R57, R57, R64 ;  /* 0x0000004039397221 */ /* 0x000fe20000010000 */
[C---:B------:R-:W-:Y:S01]  /*fe80*/  HMMA.16816.F32.BF16 R12, R8.reuse, R4, R12 ;  /* 0x00000004080c723c */ /* 0x040fe2000004180c */
[----:B------:R-:W-:Y:S02]  /*fe90*/  LDSM.16.MT88.4 R76, [R86+0x4c00] ;  /* 0x004c0000564c783b */ /* 0x000fe40000004200 */
[----:B------:R-:W-:Y:S01]  /*fea0*/  FADD.FTZ R74, R74, R63 ;  /* 0x0000003f4a4a7221 */ /* 0x000fe20000010000 */
[----:B------:R-:W-:Y:S01]  /*feb0*/  FADD.FTZ R60, R60, R57 ;  /* 0x000000393c3c7221 */ /* 0x000fe20000010000 */
[----:B------:R-:W3:Y:S02]  /*fec0*/  MUFU.EX2 R105, R105 ;  /* 0x0000006900697308 */ /* 0x000ee40000000800 */
[----:B------:R-:W-:Y:S01]  /*fed0*/  FADD.FTZ R75, R75, R74 ;  /* 0x0000004a4b4b7221 */ /* 0x000fe20000010000 */
[----:B------:R-:W-:Y:S01]  /*fee0*/  FADD.FTZ R51, R51, R60 ;  /* 0x0000003c33337221 */ /* 0x000fe20000010000 */
[C---:B------:R-:W-:Y:S01]  /*fef0*/  HMMA.16816.F32.BF16 R16, R8.reuse, R6, R16 ;  /* 0x000000060810723c */ /* 0x040fe20000041810 */
[----:B------:R4:W5:Y:S02]  /*ff00*/  LDSM.16.MT88.4 R4, [R0+0x1800] ;  /* 0x001800000004783b */ /* 0x0009640000004200 */
        /* <DEDUP_REMOVED lines=25> */
[----:B------:R-:W-:-:S03]  /*100a0*/  FADD.FTZ R39, R39, R40 ;  /* 0x0000002827277221 */ /* 0x000fc60000010000 */
[----:B------:R-:W-:Y:S01]  /*100b0*/  FADD.FTZ R61, R61, R58 ;  /* 0x0000003a3d3d7221 */ /* 0x000fe20000010000 */
[----:B----4-:R-:W-:Y:S01]  /*100c0*/  FADD.FTZ R0, R72, R39 ;  /* 0x0000002748007221 */ /* 0x010fe20000010000 */
[----:B------:R-:W-:Y:S02]  /*100d0*/  MUFU.EX2 R95, R95 ;  /* 0x0000005f005f7308 */ /* 0x000fe40000000800 */
[----:B------:R-:W-:Y:S01]  /*100e0*/  FADD.FTZ R61, R96, R61 ;  /* 0x0000003d603d7221 */ /* 0x000fe20000010000 */
[----:B------:R-:W-:-:S05]  /*100f0*/  FADD.FTZ R0, R105, R0 ;  /* 0x0000000069007221 */ /* 0x000fca0000010000 */
[----:B------:R-:W1:Y:S01]  /*10100*/  MUFU.EX2 R108, R108 ;  /* 0x0000006c006c7308 */ /* 0x000e620000000800 */
[----:B---3--:R-:W-:Y:S01]  /*10110*/  F2FP.BF16.F32.PACK_AB R10, R21, R2 ;  /* 0x00000002150a723e */ /* 0x008fe200000010ff */
[----:B------:R-:W-:-:S04]  /*10120*/  FADD.FTZ R2, R2, R61 ;  /* 0x0000003d02027221 */ /* 0x000fc80000010000 */
[----:B------:R-:W-:Y:S01]  /*10130*/  FADD.FTZ R21, R21, R2 ;  /* 0x0000000215157221 */ /* 0x000fe20000010000 */
[----:B------:R-:W-:Y:S01]  /*10140*/  MOV R2, R37 ;  /* 0x0000002500027202 */ /* 0x000fe20000000f00 */
[----:B--2---:R-:W-:Y:S03]  /*10150*/  HMMA.16816.F32.BF16 R12, R8, R32, R12 ;  /* 0x00000020080c723c */ /* 0x004fe6000004180c */
[----:B------:R-:W-:Y:S01]  /*10160*/  FFMA.FTZ R33, R54, R53, -R62 ;  /* 0x0000003536217223 */ /* 0x000fe2000001083e */
[----:B------:R-:W-:Y:S01]  /*10170*/  MUFU.EX2 R20, R20 ;  /* 0x0000001400147308 */ /* 0x000fe20000000800 */
[----:B------:R-:W-:-:S03]  /*10180*/  @P5 MOV R2, R37 ;  /* 0x0000002500025202 */ /* 0x000fc60000000f00 */
[C---:B-----5:R-:W-:Y:S03]  /*10190*/  HMMA.16816.F32.BF16 R28, R8.reuse, R4, R28 ;  /* 0x00000004081c723c */ /* 0x060fe6000004181c */
[C---:B-1----:R-:W-:Y:S01]  /*101a0*/  F2FP.BF16.F32.PACK_AB R5, R108.reuse, R95 ;  /* 0x0000005f6c05723e */ /* 0x042fe200000010ff */
[----:B------:R-:W1:Y:S01]  /*101b0*/  MUFU.EX2 R23, R23 ;  /* 0x0000001700177308 */ /* 0x000e620000000800 */
[----:B------:R-:W-:Y:S01]  /*101c0*/  FADD.FTZ R95, R95, R0 ;  /* 0x000000005f5f7221 */ /* 0x000fe20000010000 */
[-C--:B------:R-:W-:Y:S02]  /*101d0*/  MOV R0, R36.reuse ;  /* 0x0000002400007202 */ /* 0x080fe40000000f00 */
[----:B------:R-:W-:Y:S01]  /*101e0*/  @P5 MOV R0, R36 ;  /* 0x0000002400005202 */ /* 0x000fe20000000f00 */
[----:B------:R-:W-:Y:S01]  /*101f0*/  FADD.FTZ R108, R108, R95 ;  /* 0x0000005f6c6c7221 */ /* 0x000fe20000010000 */
[C---:B------:R-:W-:Y:S02]  /*10200*/  HMMA.16816.F32.BF16 R16, R8.reuse, R34, R16 ;  /* 0x000000220810723c */ /* 0x040fe40000041810 */
[----:B------:R-:W-:Y:S06]  /*10210*/  MUFU.EX2 R91, R91 ;  /* 0x0000005b005b7308 */ /* 0x000fec0000000800 */
[----:B------:R-:W-:Y:S02]  /*10220*/  HMMA.16816.F32.BF16 R24, R8, R6, R24 ;  /* 0x000000060818723c */ /* 0x000fe40000041818 */
        /* <DEDUP_REMOVED lines=12> */
[----:B------:R-:W-:Y:S05]  /*102f0*/  HMMA.16816.F32.BF16 R80, R4, R76, R12 ;  /* 0x0000004c0450723c */ /* 0x000fea000004180c */
[----:B------:R-:W-:-:S03]  /*10300*/  MOV R12, R3 ;  /* 0x00000003000c7202 */ /* 0x000fc60000000f00 */
[C---:B------:R-:W-:Y:S08]  /*10310*/  HMMA.16816.F32.BF16 R72, R4.reuse, R68, R28 ;  /* 0x000000440448723c */ /* 0x040ff0000004181c */
[C---:B------:R-:W-:Y:S08]  /*10320*/  HMMA.16816.F32.BF16 R76, R4.reuse, R78, R16 ;  /* 0x0000004e044c723c */ /* 0x040ff00000041810 */
[----:B------:R-:W-:Y:S01]  /*10330*/  HMMA.16816.F32.BF16 R68, R4, R70, R24 ;  /* 0x000000460444723c */ /* 0x000fe20000041818 */
[----:B------:R-:W-:-:S04]  /*10340*/  NOP ;  /* 0x0000000000007918 */ /* 0x000fc80000000000 */
[----:B------:R-:W-:-:S15]  /*10350*/  @P5 BRA `(.L_x_10073) ;  /* 0x0000000000045947 */ /* 0x000fde0003800000 */
.L_x_10064:
[----:B------:R-:W-:-:S07]  /*10360*/  IADD3 R55, PT, PT, R12, -0x1, RZ ;  /* 0xffffffff0c377810 */ /* 0x000fce0007ffe0ff */
.L_x_10073:
[----:B------:R-:W-:Y:S05]  /*10370*/  BSYNC B2 ;  /* 0x0000000000027941 */ /* 0x000fea0003800000 */
.L_x_10063:
        /* <DEDUP_REMOVED lines=13> */
.L_x_10081:
        /* <DEDUP_REMOVED lines=78> */
.L_x_10076:
[----:B------:R-:W-:Y:S05]  /*10930*/  BSYNC.RECONVERGENT B0 ;  /* 0x0000000000007941 */ /* 0x000fea0003800200 */
.L_x_10075:
[----:B------:R-:W1:Y:S01]  /*10940*/  S2UR UR7, SR_CgaCtaId ;  /* 0x00000000000779c3 */ /* 0x000e620000008800 */
[C---:B------:R-:W-:Y:S01]  /*10950*/  IMAD.SHL.U32 R192, R155.reuse, 0x8, RZ ;  /* 0x000000089bc07824 */ /* 0x040fe200078e00ff */
[C---:B------:R-:W-:Y:S01]  /*10960*/  LOP3.LUT R189, R155.reuse, 0x18, RZ, 0xc0, !PT ;  /* 0x000000189bbd7812 */ /* 0x040fe200078ec0ff */
[----:B------:R-:W-:Y:S01]  /*10970*/  UMOV UR9, 0x400 ;  /* 0x0000040000097882 */ /* 0x000fe20000000000 */
[----:B------:R-:W-:Y:S01]  /*10980*/  SHF.L.U64.HI R165, R160, 0x6, R161 ;  /* 0x00000006a0a57819 */ /* 0x000fe200000102a1 */
[C---:B------:R-:W-:Y:S01]  /*10990*/  IMAD.SHL.U32 R157, R155.reuse, 0x20, RZ ;  /* 0x000000209b9d7824 */ /* 0x040fe200078e00ff */
[----:B------:R-:W-:Y:S01]  /*109a0*/  LOP3.LUT R190, R192, 0x18, RZ, 0xc0, !PT ;  /* 0x00000018c0be7812 */ /* 0x000fe200078ec0ff */
[----:B------:R-:W-:Y:S01]  /*109b0*/  IMAD.SHL.U32 R153, R155, 0x10, RZ ;  /* 0x000000109b997824 */ /* 0x000fe200078e00ff */
[--C-:B------:R-:W-:Y:S01]  /*109c0*/  LOP3.LUT R189, R189, 0xc0, R192.reuse, 0xf8, !PT ;  /* 0x000000c0bdbd7812 */ /* 0x100fe200078ef8c0 */
[----:B------:R-:W-:Y:S01]  /*109d0*/  IMAD.SHL.U32 R154, R155, 0x4, RZ ;  /* 0x000000049b9a7824 */ /* 0x000fe200078e00ff */
[----:B------:R-:W-:Y:S01]  /*109e0*/  ISETP.GE.AND P6, PT, R190, R171, PT ;  /* 0x000000abbe00720c */ /* 0x000fe20003fc6270 */
[----:B------:R-:W-:Y:S01]  /*109f0*/  IMAD.SHL.U32 R190, R160, 0x40, RZ ;  /* 0x00000040a0be7824 */ /* 0x000fe200078e00ff */
[--C-:B------:R-:W-:Y:S01]  /*10a00*/  LOP3.LUT R189, R189, 0x18, R192.reuse, 0x78, !PT ;  /* 0x00000018bdbd7812 */ /* 0x100fe200078e78c0 */
[----:B------:R-:W-:Y:S01]  /*10a10*/  VIADD R183, R183, 0xffffffff ;  /* 0xffffffffb7b77836 */ /* 0x000fe20000000000 */
[----:B------:R-:W-:Y:S01]  /*10a20*/  LOP3.LUT R2, R157, 0xc0, RZ, 0xc0, !PT ;  /* 0x000000c09d027812 */ /* 0x000fe200078ec0ff */
[----:B------:R-:W-:Y:S01]  /*10a30*/  BSSY.RECONVERGENT B1, `(.L_x_10077) ;  /* 0x00000d2000017945 */ /* 0x000fe20003800200 */
[----:B------:R-:W-:Y:S02]  /*10a40*/  LOP3.LUT R189, R189, 0x1f20, R192, 0xf8, !PT ;  /* 0x00001f20bdbd7812 */ /* 0x000fe400078ef8c0 */
[----:B------:R-:W-:Y:S02]  /*10a50*/  IADD3 R192, P0, PT, R190, R167, RZ ;  /* 0x000000a7bec07210 */ /* 0x000fe40007f1e0ff */
[----:B------:R-:W-:Y:S02]  /*10a60*/  LOP3.LUT R0, R153, 0x100, RZ, 0xc0, !PT ;  /* 0x0000010099007812 */ /* 0x000fe400078ec0ff */
[-C--:B------:R-:W-:Y:S01]  /*10a70*/  IADD3 R194, P1, PT, R192, R190.reuse, RZ ;  /* 0x000000bec0c27210 */ /* 0x080fe20007f3e0ff */
[----:B------:R-:W-:Y:S01]  /*10a80*/  @!P6 IMAD.MOV.U32 R196, RZ, RZ, R167 ;  /* 0x000000ffffc4e224 */ /* 0x000fe200078e00a7 */
[----:B-1----:R-:W-:Y:S01]  /*10a90*/  ULEA UR6, UR7, UR9, 0x18 ;  /* 0x0000000907067291 */ /* 0x002fe2000f8ec0ff */
[--C-:B------:R-:W-:Y:S01]  /*10aa0*/  @!P6 IMAD.MOV.U32 R197, RZ, RZ, R166.reuse ;  /* 0x000000ffffc5e224 */ /* 0x100fe200078e00a6 */
[----:B------:R-:W-:Y:S01]  /*10ab0*/  LOP3.LUT R3, R2, 0x8, R155, 0xf8, !PT ;  /* 0x0000000802037812 */ /* 0x000fe200078ef89b */
[----:B------:R-:W-:Y:S01]  /*10ac0*/  IMAD.X R193, R165, 0x1, R166, P0 ;  /* 0x00000001a5c17824 */ /* 0x000fe200000e06a6 */
[----:B------:R-:W-:Y:S02]  /*10ad0*/  @!P6 IADD3 R190, P0, PT, R194, R190, RZ ;  /* 0x000000bec2bee210 */ /* 0x000fe40007f1e0ff */
[----:B------:R-:W-:Y:S01]  /*10ae0*/  LEA R189, R189, UR6, 0x1 ;  /* 0x00000006bdbd7c11 */ /* 0x000fe2000f8e08ff */
[----:B------:R-:W-:Y:S01]  /*10af0*/  IMAD.X R195, R193, 0x1, R165, P1 ;  /* 0x00000001c1c37824 */ /* 0x000fe200008e06a5 */
[----:B------:R-:W-:Y:S02]  /*10b00*/  LOP3.LUT R156, R154, 0x18, RZ, 0xc0, !PT ;  /* 0x000000189a9c7812 */ /* 0x000fe400078ec0ff */
[----:B------:R-:W-:Y:S01]  /*10b10*/  LOP3.LUT R0, R0, 0x20, R157, 0xf8, !PT ;  /* 0x0000002000007812 */ /* 0x000fe200078ef89d */
[----:B------:R-:W-:Y:S01]  /*10b20*/  @!PT LDS RZ, [RZ] ;  /* 0x00000000fffff984 */ /* 0x000fe20000000800 */
[----:B------:R-:W-:Y:S01]  /*10b30*/  @!PT LDS RZ, [RZ] ;  /* 0x00000000fffff984 */ /* 0x000fe20000000800 */
[----:B------:R-:W-:Y:S01]  /*10b40*/  @!PT LDS RZ, [RZ] ;  /* 0x00000000fffff984 */ /* 0x000fe20000000800 */
[----:B------:R1:W-:Y:S01]  /*10b50*/  @!P6 LDGSTS.E.BYPASS.LTC128B.128 [R189+0x3000], desc[UR4][R196.64] ;  /* 0x03000000c4bdefae */ /* 0x0003e2000b981a04 */
[----:B------:R-:W-:Y:S01]  /*10b60*/  @!P6 IMAD.X R191, R195, 0x1, R165, P0 ;  /* 0x00000001c3bfe824 */ /* 0x000fe200000e06a5 */
[----:B------:R-:W-:Y:S03]  /*10b70*/  LOP3.LUT P2, RZ, R155, 0x4, RZ, 0xc0, !PT ;  /* 0x000000049bff7812 */ /* 0x000fe6000784c0ff */
        /* <DEDUP_REMOVED lines=14> */
[----:B------:R1:W-:Y:S01]  /*10c60*/  @!P6 LDGSTS.E.BYPASS.LTC128B.128 [R189+0x4000], desc[UR4][R194.64] ;  /* 0x04000000c2bdefae */ /* 0x0003e2000b981a04 */
        /* <DEDUP_REMOVED lines=141> */
.L_x_10080:
[----:B------:R-:W-:Y:S05]  /*11540*/  BSYNC.RECONVERGENT B0 ;  /* 0x0000000000007941 */ /* 0x000fea0003800200 */
.L_x_10079:
        /* <DEDUP_REMOVED lines=32> */
.L_x_10078:
[----:B------:R-:W-:Y:S05]  /*11750*/  BSYNC.RECONVERGENT B1 ;  /* 0x0000000000017941 */ /* 0x000fea0003800200 */
.L_x_10077:
[----:B------:R-:W-:Y:S01]  /*11760*/  IABS R88, R185 ;  /* 0x000000b900587213 */ /* 0x000fe20000000000 */
[C---:B------:R-:W-:Y:S02]  /*11770*/  VIADD R145, R187.reuse, 0x8 ;  /* 0x00000008bb917836 */ /* 0x040fe40000000000 */
[C---:B------:R-:W-:Y:S01]  /*11780*/  VIADD R137, R187.reuse, 0x9 ;  /* 0x00000009bb897836 */ /* 0x040fe20000000000 */
[----:B------:R-:W-:Y:S01]  /*11790*/  I2FP.F32.S32 R88, R88 ;  /* 0x0000005800587245 */ /* 0x000fe20000201400 */
[C---:B------:R-:W-:Y:S02]  /*117a0*/  VIADD R131, R187.reuse, 0x10 ;  /* 0x00000010bb837836 */ /* 0x040fe40000000000 */
[C---:B------:R-:W-:Y:S02]  /*117b0*/  VIADD R117, R187.reuse, 0x29 ;  /* 0x00000029bb757836 */ /* 0x040fe40000000000 */
[----:B------:R-:W-:Y:S02]  /*117c0*/  VIADD R141, R187, 0x21 ;  /* 0x00000021bb8d7836 */ /* 0x000fe40000000000 */
[-C--:B------:R-:W-:Y:S01]  /*117d0*/  FFMA.FTZ R33, -R179, R88.reuse, R33 ;  /* 0x00000058b3217223 */ /* 0x080fe20000010121 */
[----:B------:R-:W-:Y:S02]  /*117e0*/  VIADD R133, R187, 0x28 ;  /* 0x00000028bb857836 */ /* 0x000fe40000000000 */
[----:B------:R-:W-:Y:S01]  /*117f0*/  FFMA.FTZ R39, -R179, R88, R39 ;  /* 0x00000058b3277223 */ /* 0x000fe20000010127 */
[C---:B------:R-:W-:Y:S02]  /*11800*/  VIADD R205, R187.reuse, 0xfffffff9 ;  /* 0xfffffff9bbcd7836 */ /* 0x040fe40000000000 */
[C---:B------:R-:W-:Y:S02]  /*11810*/  VIADD R211, R187.reuse, 0xffffffe9 ;  /* 0xffffffe9bbd37836 */ /* 0x040fe40000000000 */
[----:B------:R-:W-:Y:S01]  /*11820*/  VIADD R209, R187, 0xfffffff0 ;  /* 0xfffffff0bbd17836 */ /* 0x000fe20000000000 */
[-C--:B------:R-:W-:Y:S01]  /*11830*/  ISETP.GE.AND P1, PT, R205, R182.reuse, PT ;  /* 0x000000b6cd00720c */ /* 0x080fe20003f26270 */
[C---:B------:R-:W-:Y:S02]  /*11840*/  VIADD R213, R187.reuse, 0xffffffe8 ;  /* 0xffffffe8bbd57836 */ /* 0x040fe40000000000 */
[C---:B------:R-:W-:Y:S02]  /*11850*/  VIADD R207, R187.reuse, 0xfffffff1 ;  /* 0xfffffff1bbcf7836 */ /* 0x040fe40000000000 */
[C---:B-1----:R-:W-:Y:S02]  /*11860*/  VIADD R165, R187.reuse, 0xfffffff8 ;  /* 0xfffffff8bba57836 */ /* 0x042fe40000000000 */
        /* <DEDUP_REMOVED lines=30> */
[----:B------:R-:W-:Y:S01]  /*11a50*/  I2FP.F32.S32 R89, R89 ;  /* 0x0000005900597245 */ /* 0x000fe20000201400 */
[CC--:B------:R-:W-:Y:S01]  /*11a60*/  FFMA.FTZ R10, -R179.reuse, R3.reuse, R10 ;  /* 0x00000003b30a7223 */ /* 0x0c0fe2000001010a */
[----:B------:R-:W-:Y:S01]  /*11a70*/  I2FP.F32.S32 R2, R2 ;  /* 0x0000000200027245 */ /* 0x000fe20000201400 */
[C---:B------:R-:W-:Y:S01]  /*11a80*/  FFMA.FTZ R4, -R179.reuse, R3, R4 ;  /* 0x00000003b3047223 */ /* 0x040fe20000010104 */
[----:B------:R-:W-:Y:S01]  /*11a90*/  IABS R0, R0 ;  /* 0x0000000000007213 */ /* 0x000fe20000000000 */
[C---:B------:R-:W-:Y:S01]  /*11aa0*/  FFMA.FTZ R6, -R179.reuse, R89, R6 ;  /* 0x00000059b3067223 */ /* 0x040fe20000010106 */
        /* <DEDUP_REMOVED lines=16> */
[----:B------:R-:W-:Y:S01]  /*11bb0*/  ISETP.GE.AND P0, PT, R231, R182, PT ;  /* 0x000000b6e700720c */ /* 0x000fe20003f06270 */
[-C--:B------:R-:W-:Y:S01]  /*11bc0*/  FFMA.FTZ R18, -R179, R3.reuse, R18 ;  /* 0x00000003b3127223 */ /* 0x080fe20000010112 */
[----:B------:R-:W-:Y:S01]  /*11bd0*/  FSEL R201, R201, -INF , !P6 ;  /* 0xff800000c9c97808 */ /* 0x000fe20007000000 */
[C---:B------:R-:W-:Y:S01]  /*11be0*/  FFMA.FTZ R19, -R179.reuse, R2, R19 ;  /* 0x00000002b3137223 */ /* 0x040fe20000010113 */
[----:B------:R-:W-:Y:S01]  /*11bf0*/  IABS R88, R88 ;  /* 0x0000005800587213 */ /* 0x000fe20000000000 */
[----:B------:R-:W-:Y:S01]  /*11c00*/  FFMA.FTZ R12, -R179, R3, R12 ;  /* 0x00000003b30c7223 */ /* 0x000fe2000001010c */
[----:B------:R-:W-:Y:S01]  /*11c10*/  FSEL R127, R8, -INF , P0 ;  /* 0xff800000087f7808 */ /* 0x000fe20000000000 */
[----:B------:R-:W-:Y:S01]  /*11c20*/  VIADD R3, R185, 0x19 ;  /* 0x00000019b9037836 */ /* 0x000fe20000000000 */
[----:B------:R-:W-:Y:S01]  /*11c30*/  I2FP.F32.S32 R88, R88 ;  /* 0x0000005800587245 */ /* 0x000fe20000201400 */
[----:B------:R-:W-:Y:S01]  /*11c40*/  FFMA.FTZ R13, -R179, R2, R13 ;  /* 0x00000002b30d7223 */ /* 0x000fe2000001010d */
[----:B------:R-:W-:Y:S01]  /*11c50*/  ISETP.GE.AND P0, PT, R227, R182, PT ;  /* 0x000000b6e300720c */ /* 0x000fe20003f06270 */
[----:B------:R-:W-:Y:S01]  /*11c60*/  VIADD R89, R185, 0x30 ;  /* 0x00000030b9597836 */ /* 0x000fe20000000000 */
[----:B------:R-:W-:Y:S01]  /*11c70*/  IABS R3, R3 ;  /* 0x0000000300037213 */ /* 0x000fe20000000000 */
[CC--:B------:R-:W-:Y:S01]  /*11c80*/  FFMA.FTZ R22, -R179.reuse, R88.reuse, R22 ;  /* 0x00000058b3167223 */ /* 0x0c0fe20000010116 */
[----:B------:R-:W-:Y:S01]  /*11c90*/  FSEL R119, R12, -INF , P0 ;  /* 0xff8000000c777808 */ /* 0x000fe20000000000 */
[----:B------:R-:W-:Y:S01]  /*11ca0*/  FFMA.FTZ R16, -R179, R88, R16 ;  /* 0x00000058b3107223 */ /* 0x000fe20000010110 */
[----:B------:R-:W-:Y:S01]  /*11cb0*/  IABS R89, R89 ;  /* 0x0000005900597213 */ /* 0x000fe20000000000 */
[C---:B------:R-:W-:Y:S01]  /*11cc0*/  VIADD R88, R185.reuse, 0x11 ;  /* 0x00000011b9587836 */ /* 0x040fe20000000000 */
[----:B------:R-:W-:Y:S02]  /*11cd0*/  I2FP.F32.S32 R3, R3 ;  /* 0x0000000300037245 */ /* 0x000fe40000201400 */
[----:B------:R-:W-:Y:S01]  /*11ce0*/  I2FP.F32.S32 R0, R89 ;  /* 0x0000005900007245 */ /* 0x000fe20000201400 */
[----:B------:R-:W-:Y:S01]  /*11cf0*/  VIADD R89, R185, 0x20 ;  /* 0x00000020b9597836 */ /* 0x000fe20000000000 */
[----:B------:R-:W-:Y:S01]  /*11d00*/  IABS R88, R88 ;  /* 0x0000005800587213 */ /* 0x000fe20000000000 */
[-C--:B------:R-:W-:Y:S01]  /*11d10*/  FFMA.FTZ R26, -R179, R3.reuse, R26 ;  /* 0x00000003b31a7223 */ /* 0x080fe2000001011a */
[----:B------:R-:W-:Y:S01]  /*11d20*/  ISETP.GE.AND P0, PT, R223, R182, PT ;  /* 0x000000b6df00720c */ /* 0x000fe20003f06270 */
        /* <DEDUP_REMOVED lines=18> */
[----:B------:R-:W-:Y:S01]  /*11e50*/  FFMA.FTZ R32, -R179, R3, R32 ;  /* 0x00000003b3207223 */ /* 0x000fe20000010120 */
[----:B------:R-:W-:Y:S01]  /*11e60*/  ISETP.GE.AND P6, PT, R229, R178, PT ;  /* 0x000000b2e500720c */ /* 0x000fe20003fc6270 */
[CC--:B------:R-:W-:Y:S01]  /*11e70*/  FFMA.FTZ R28, -R179.reuse, R89.reuse, R28 ;  /* 0x00000059b31c7223 */ /* 0x0c0fe2000001011c */
[----:B------:R-:W-:Y:S01]  /*11e80*/  IABS R2, R2 ;  /* 0x0000000200027213 */ /* 0x000fe20000000000 */
[C---:B------:R-:W-:Y:S01]  /*11e90*/  FFMA.FTZ R34, -R179.reuse, R89, R34 ;  /* 0x00000059b3227223 */ /* 0x040fe20000010122 */
[----:B------:R-:W-:Y:S01]  /*11ea0*/  FSEL R95, R20, -INF , P0 ;  /* 0xff800000145f7808 */ /* 0x000fe20000000000 */
[----:B------:R-:W-:Y:S01]  /*11eb0*/  FFMA.FTZ R38, -R179, R3, R38 ;  /* 0x00000003b3267223 */ /* 0x000fe20000010126 */
[----:B------:R-:W-:Y:S01]  /*11ec0*/  I2FP.F32.S32 R2, R2 ;  /* 0x0000000200027245 */ /* 0x000fe20000201400 */
[C---:B------:R-:W-:Y:S01]  /*11ed0*/  VIADD R88, R185.reuse, 0xfffffff9 ;  /* 0xfffffff9b9587836 */ /* 0x040fe20000000000 */
[----:B------:R-:W-:Y:S01]  /*11ee0*/  FSEL R20, R6, -INF , P5 ;  /* 0xff80000006147808 */ /* 0x000fe20002800000 */
[----:B------:R-:W-:Y:S01]  /*11ef0*/  VIADD R89, R185, 0xfffffff1 ;  /* 0xfffffff1b9597836 */ /* 0x000fe20000000000 */
[----:B------:R-:W-:Y:S01]  /*11f00*/  ISETP.GE.AND P5, PT, R211, R182, PT ;  /* 0x000000b6d300720c */ /* 0x000fe20003fa6270 */
[C---:B------:R-:W-:Y:S01]  /*11f10*/  FFMA.FTZ R25, -R179.reuse, R2, R25 ;  /* 0x00000002b3197223 */ /* 0x040fe20000010119 */
[----:B------:R-:W-:Y:S01]  /*11f20*/  IABS R88, R88 ;  /* 0x0000005800587213 */ /* 0x000fe20000000000 */
        /* <DEDUP_REMOVED lines=9> */
[----:B------:R-:W-:Y:S01]  /*11fc0*/  FSEL R102, R25, -INF , P5 ;  /* 0xff80000019667808 */ /* 0x000fe20002800000 */
[CC--:B------:R-:W-:Y:S01]  /*11fd0*/  FFMA.FTZ R40, -R179.reuse, R3.reuse, R40 ;  /* 0x00000003b3287223 */ /* 0x0c0fe20000010128 */
        /* <DEDUP_REMOVED lines=15> */
[----:B------:R-:W-:Y:S01]  /*120d0*/  VIADD R2, R185, 0xffffffe8 ;  /* 0xffffffe8b9027836 */ /* 0x000fe20000000000 */
[----:B------:R-:W-:Y:S01]  /*120e0*/  ISETP.GE.AND P5, PT, R225, R181, PT ;  /* 0x000000b5e100720c */ /* 0x000fe20003fa6270 */
[----:B------:R-:W-:Y:S01]  /*120f0*/  VIADD R0, R185, 0x8 ;  /* 0x00000008b9007836 */ /* 0x000fe20000000000 */
[----:B------:R-:W-:Y:S01]  /*12100*/  FSEL R195, R7, -INF , P0 ;  /* 0xff80000007c37808 */ /* 0x000fe20000000000 */
[CC--:B------:R-:W-:Y:S01]  /*12110*/  FFMA.FTZ R50, -R179.reuse, R3.reuse, R50 ;  /* 0x00000003b3327223 */ /* 0x0c0fe20000010132 */
[----:B------:R-:W-:Y:S01]  /*12120*/  IABS R2, R2 ;  /* 0x0000000200027213 */ /* 0x000fe20000000000 */
[----:B------:R-:W-:Y:S01]  /*12130*/  FFMA.FTZ R44, -R179, R3, R44 ;  /* 0x00000003b32c7223 */ /* 0x000fe2000001012c */
        /* <DEDUP_REMOVED lines=14> */
[----:B------:R-:W-:Y:S01]  /*12220*/  IABS R88, R88 ;  /* 0x0000005800587213 */ /* 0x000fe20000000000 */
[-C--:B------:R-:W-:Y:S01]  /*12230*/  FFMA.FTZ R52, -R179, R3.reuse, R52 ;  /* 0x00000003b3347223 */ /* 0x080fe20000010134 */
[----:B------:R-:W-:Y:S01]  /*12240*/  FSEL R111, R15, -INF , P5 ;  /* 0xff8000000f6f7808 */ /* 0x000fe20002800000 */
[----:B------:R-:W-:Y:S01]  /*12250*/  FFMA.FTZ R58, -R179, R3, R58 ;  /* 0x00000003b33a7223 */ /* 0x000fe2000001013a */
[----:B------:R-:W-:Y:S01]  /*12260*/  I2FP.F32.S32 R88, R88 ;  /* 0x0000005800587245 */ /* 0x000fe20000201400 */
[----:B------:R-:W-:Y:S01]  /*12270*/  VIADD R3, R185, 0xffffffd1 ;  /* 0xffffffd1b9037836 */ /* 0x000fe20000000000 */
[----:B------:R-:W-:Y:S01]  /*12280*/  ISETP.GE.AND P5, PT, R223, R181, PT ;  /* 0x000000b5df00720c */ /* 0x000fe20003fa6270 */
[----:B------:R-:W-:Y:S01]  /*12290*/  FFMA.FTZ R64, -R179, R89, R64 ;  /* 0x00000059b3407223 */ /* 0x000fe20000010140 */
[----:B------:R-:W-:Y:S01]  /*122a0*/  ISETP.GE.AND P0, PT, R231, R181, PT ;  /* 0x000000b5e700720c */ /* 0x000fe20003f06270 */
[----:B------:R-:W-:Y:S01]  /*122b0*/  FFMA.FTZ R65, -R179, R88, R65 ;  /* 0x00000058b3417223 */ /* 0x000fe20000010141 */
[----:B------:R-:W-:Y:S01]  /*122c0*/  IABS R3, R3 ;  /* 0x0000000300037213 */ /* 0x000fe20000000000 */
[C---:B------:R-:W-:Y:S01]  /*122d0*/  VIADD R89, R185.reuse, 0xffffffe0 ;  /* 0xffffffe0b9597836 */ /* 0x040fe20000000000 */
[----:B------:R-:W-:Y:S01]  /*122e0*/  FSEL R99, R18, -INF , P5 ;  /* 0xff80000012637808 */ /* 0x000fe20002800000 */
[C---:B------:R-:W-:Y:S01]  /*122f0*/  VIADD R88, R185.reuse, 0xffffffe1 ;  /* 0xffffffe1b9587836 */ /* 0x040fe20000000000 */
[----:B------:R-:W-:Y:S01]  /*12300*/  I2FP.F32.S32 R3, R3 ;  /* 0x0000000300037245 */ /* 0x000fe20000201400 */
[----:B------:R-:W-:Y:S01]  /*12310*/  VIADD R0, R185, 0xfffffff0 ;  /* 0xfffffff0b9007836 */ /* 0x000fe20000000000 */
[----:B------:R-:W-:Y:S02]  /*12320*/  IABS R89, R89 ;  /* 0x0000005900597213 */ /* 0x000fe40000000000 */
[----:B------:R-:W-:Y:S01]  /*12330*/  IABS R88, R88 ;  /* 0x0000005800587213 */ /* 0x000fe20000000000 */
[CC--:B------:R-:W-:Y:S01]  /*12340*/  FFMA.FTZ R56, -R179.reuse, R3.reuse, R56 ;  /* 0x00000003b3387223 */ /* 0x0c0fe20000010138 */
[----:B------:R-:W-:Y:S01]  /*12350*/  IABS R0, R0 ;  /* 0x0000000000007213 */ /* 0x000fe20000000000 */
[----:B------:R-:W-:Y:S01]  /*12360*/  FFMA.FTZ R62, -R179, R3, R62 ;  /* 0x00000003b33e7223 */ /* 0x000fe2000001013e */
[----:B------:R-:W-:Y:S01]  /*12370*/  I2FP.F32.S32 R2, R89 ;  /* 0x0000005900027245 */ /* 0x000fe20000201400 */
[----:B------:R-:W2:Y:S01]  /*12380*/  LD.E R3, desc[UR4][R84.64+0xdc] ;  /* 0x0000dc0454037980 */ /* 0x000ea2000c101900 */
[----:B------:R-:W-:Y:S01]  /*12390*/  I2FP.F32.S32 R0, R0 ;  /* 0x0000000000007245 */ /* 0x000fe20000201400 */
[----:B------:R-:W-:Y:S01]  /*123a0*/  VIADD R89, R185, 0xffffffc9 ;  /* 0xffffffc9b9597836 */ /* 0x000fe20000000000 */
[----:B------:R-:W-:Y:S01]  /*123b0*/  I2FP.F32.S32 R88, R88 ;  /* 0x0000005800587245 */ /* 0x000fe20000201400 */
[----:B------:R-:W-:Y:S01]  /*123c0*/  FFMA.FTZ R49, -R179, R2, R49 ;  /* 0x00000002b3317223 */ /* 0x000fe20000010131 */
[-C--:B------:R-:W-:Y:S01]  /*123d0*/  ISETP.GE.AND P5, PT, R221, R181.reuse, PT ;  /* 0x000000b5dd00720c */ /* 0x080fe20003fa6270 */
[CC--:B------:R-:W-:Y:S01]  /*123e0*/  FFMA.FTZ R47, -R179.reuse, R0.reuse, R47 ;  /* 0x00000000b32f7223 */ /* 0x0c0fe2000001012f */
[----:B------:R-:W-:Y:S01]  /*123f0*/  FSEL R123, R10, -INF , P0 ;  /* 0xff8000000a7b7808 */ /* 0x000fe20000000000 */
[----:B------:R-:W-:Y:S01]  /*12400*/  FFMA.FTZ R41, -R179, R0, R41 ;  /* 0x00000000b3297223 */ /* 0x000fe20000010129 */
[----:B------:R-:W-:Y:S01]  /*12410*/  ISETP.GE.AND P0, PT, R207, R182, PT ;  /* 0x000000b6cf00720c */ /* 0x000fe20003f06270 */
[----:B------:R-:W-:Y:S01]  /*12420*/  FFMA.FTZ R55, -R179, R2, R55 ;  /* 0x00000002b3377223 */ /* 0x000fe20000010137 */
[----:B------:R-:W-:Y:S01]  /*12430*/  FSEL R97, R19, -INF , P5 ;  /* 0xff80000013617808 */ /* 0x000fe20002800000 */
[----:B------:R-:W-:Y:S01]  /*12440*/  VIADD R0, R185, 0xffffffd8 ;  /* 0xffffffd8b9007836 */ /* 0x000fe20000000000 */
[----:B------:R-:W-:Y:S01]  /*12450*/  ISETP.GE.AND P5, PT, R219, R182, PT ;  /* 0x000000b6db00720c */ /* 0x000fe20003fa6270 */
[----:B------:R-:W-:Y:S01]  /*12460*/  VIADD R2, R185, 0xffffffd0 ;  /* 0xffffffd0b9027836 */ /* 0x000fe20000000000 */
[----:B------:R-:W-:Y:S01]  /*12470*/  FSEL R98, R29, -INF , P0 ;  /* 0xff8000001d627808 */ /* 0x000fe20000000000 */
[C---:B------:R-:W-:Y:S01]  /*12480*/  FFMA.FTZ R48, -R179.reuse, R88, R48 ;  /* 0x00000058b3307223 */ /* 0x040fe20000010130 */
[----:B------:R-:W-:Y:S01]  /*12490*/  IABS R0, R0 ;  /* 0x0000000000007213 */ /* 0x000fe20000000000 */
[----:B------:R-:W-:Y:S01]  /*124a0*/  FFMA.FTZ R54, -R179, R88, R54 ;  /* 0x00000058b3367223 */ /* 0x000fe20000010136 */
[----:B------:R-:W-:Y:S01]  /*124b0*/  IABS R2, R2 ;  /* 0x0000000200027213 */ /* 0x000fe20000000000 */
[C---:B------:R-:W-:Y:S01]  /*124c0*/  VIADD R88, R185.reuse, 0xffffffc8 ;  /* 0xffffffc8b9587836 */ /* 0x040fe20000000000 */
[----:B------:R-:W-:Y:S01]  /*124d0*/  I2FP.F32.S32 R0, R0 ;  /* 0x0000000000007245 */ /* 0x000fe20000201400 */
[----:B------:R-:W-:Y:S01]  /*124e0*/  VIADD R185, R185, 0x80 ;  /* 0x00000080b9b97836 */ /* 0x000fe20000000000 */
[----:B------:R-:W-:Y:S02]  /*124f0*/  I2FP.F32.S32 R2, R2 ;  /* 0x0000000200027245 */ /* 0x000fe40000201400 */
[----:B------:R-:W-:Y:S01]  /*12500*/  IABS R88, R88 ;  /* 0x0000005800587213 */ /* 0x000fe20000000000 */
[----:B------:R-:W-:Y:S01]  /*12510*/  FFMA.FTZ R53, -R179, R0, R53 ;  /* 0x00000000b3357223 */ /* 0x000fe20000010135 */
[----:B------:R-:W-:Y:S01]  /*12520*/  ISETP.GE.AND P0, PT, R165, R182, PT ;  /* 0x000000b6a500720c */ /* 0x000fe20003f06270 */
[C---:B------:R-:W-:Y:S01]  /*12530*/  FFMA.FTZ R59, -R179.reuse, R0, R59 ;  /* 0x00000000b33b7223 */ /* 0x040fe2000001013b */
[----:B------:R-:W-:Y:S01]  /*12540*/  I2FP.F32.S32 R0, R88 ;  /* 0x0000005800007245 */ /* 0x000fe20000201400 */
[-C--:B------:R-:W-:Y:S01]  /*12550*/  FFMA.FTZ R57, -R179, R2.reuse, R57 ;  /* 0x00000002b3397223 */ /* 0x080fe20000010139 */
[----:B------:R-:W-:Y:S01]  /*12560*/  FSEL R94, R37, -INF , P5 ;  /* 0xff800000255e7808 */ /* 0x000fe20002800000 */
[----:B------:R-:W-:Y:S01]  /*12570*/  FFMA.FTZ R63, -R179, R2, R63 ;  /* 0x00000002b33f7223 */ /* 0x000fe2000001013f */
[----:B------:R-:W-:Y:S01]  /*12580*/  FSEL R2, R33, -INF , P1 ;  /* 0xff80000021027808 */ /* 0x000fe20000800000 */
[-C--:B------:R-:W-:Y:S01]  /*12590*/  FFMA.FTZ R61, -R179, R0.reuse, R61 ;  /* 0x00000000b33d7223 */ /* 0x080fe2000001013d */
        /* <DEDUP_REMOVED lines=18> */
[----:B------:R-:W-:Y:S02]  /*126c0*/  FSEL R25, R38, -INF , P0 ;  /* 0xff80000026197808 */ /* 0x000fe40000000000 */
[----:B------:R-:W-:Y:S01]  /*126d0*/  FSEL R91, R21, -INF , P1 ;  /* 0xff800000155b7808 */ /* 0x000fe20000800000 */
[----:B------:R-:W-:Y:S01]  /*126e0*/  VIADD R21, R187, 0x39 ;  /* 0x00000039bb157836 */ /* 0x000fe20000000000 */
        /* <DEDUP_REMOVED lines=20> */
[-C--:B------:R-:W-:Y:S02]  /*12830*/  ISETP.GE.AND P1, PT, R211, R181.reuse, PT ;  /* 0x000000b5d300720c */ /* 0x080fe40003f26270 */
[----:B------:R-:W-:Y:S02]  /*12840*/  FSEL R103, R61, -INF , P0 ;  /* 0xff8000003d677808 */ /* 0x000fe40000000000 */
[----:B------:R-:W-:Y:S02]  /*12850*/  FSEL R26, R27, -INF , P1 ;  /* 0xff8000001b1a7808 */ /* 0x000fe40000800000 */
[CC--:B------:R-:W-:Y:S02]  /*12860*/  ISETP.GE.AND P0, PT, R191.reuse, R181.reuse, PT ;  /* 0x000000b5bf00720c */ /* 0x0c0fe40003f06270 */
        /* <DEDUP_REMOVED lines=24> */
[----:B------:R-:W-:Y:S02]  /*129f0*/  FSEL R52, R52, -INF , P5 ;  /* 0xff80000034347808 */ /* 0x000fe40002800000 */
[-C--:B------:R-:W-:Y:S02]  /*12a00*/  ISETP.GE.AND P1, PT, R141, R182.reuse, PT ;  /* 0x000000b68d00720c */ /* 0x080fe40003f26270 */
[----:B------:R-:W-:Y:S02]  /*12a10*/  IABS R89, R89 ;  /* 0x0000005900597213 */ /* 0x000fe40000000000 */
[-C--:B------:R-:W-:Y:S02]  /*12a20*/  ISETP.GE.AND P5, PT, R133, R182.reuse, PT ;  /* 0x000000b68500720c */ /* 0x080fe40003fa6270 */
[----:B------:R-:W-:Y:S02]  /*12a30*/  FSEL R135, R53, -INF , P1 ;  /* 0xff80000035877808 */ /* 0x000fe40000800000 */
[----:B------:R-:W-:Y:S02]  /*12a40*/  FSEL R56, R56, -INF , P5 ;  /* 0xff80000038387808 */ /* 0x000fe40002800000 */
[-C--:B------:R-:W-:Y:S02]  /*12a50*/  ISETP.GE.AND P1, PT, R117, R182.reuse, PT ;  /* 0x000000b67500720c */ /* 0x080fe40003f26270 */
[-C--:B------:R-:W-:Y:S02]  /*12a60*/  ISETP.GE.AND P5, PT, R137, R181.reuse, PT ;  /* 0x000000b58900720c */ /* 0x080fe40003fa6270 */
[----:B------:R-:W-:Y:S02]  /*12a70*/  FSEL R121, R57, -INF , P1 ;  /* 0xff80000039797808 */ /* 0x000fe40000800000 */
[----:B------:R-:W-:Y:S02]  /*12a80*/  ISETP.GE.AND P1, PT, R93, R182, PT ;  /* 0x000000b65d00720c */ /* 0x000fe40003f26270 */
[----:B------:R-:W-:Y:S02]  /*12a90*/  FSEL R20, R20, -INF , !P4 ;  /* 0xff80000014147808 */ /* 0x000fe40006000000 */
[-C--:B------:R-:W-:Y:S02]  /*12aa0*/  ISETP.GE.AND P4, PT, R211, R178.reuse, PT ;  /* 0x000000b2d300720c */ /* 0x080fe40003f86270 */
[----:B------:R-:W-:Y:S02]  /*12ab0*/  FSEL R34, R67, -INF , P0 ;  /* 0xff80000043227808 */ /* 0x000fe40000000000 */
[----:B------:R-:W-:Y:S02]  /*12ac0*/  FSEL R59, R102, -INF , !P4 ;  /* 0xff800000663b7808 */ /* 0x000fe40006000000 */
[----:B------:R-:W-:Y:S02]  /*12ad0*/  ISETP.GE.AND P4, PT, R209, R178, PT ;  /* 0x000000b2d100720c */ /* 0x000fe40003f86270 */
[----:B------:R-:W-:Y:S02]  /*12ae0*/  FSEL R189, R43, -INF , P5 ;  /* 0xff8000002bbd7808 */ /* 0x000fe40002800000 */
        /* <DEDUP_REMOVED lines=11> */
[----:B------:R-:W-:Y:S02]  /*12ba0*/  FSEL R22, R65, -INF , P5 ;  /* 0xff80000041167808 */ /* 0x000fe40002800000 */
[----:B------:R-:W-:Y:S02]  /*12bb0*/  ISETP.GE.AND P5, PT, R203, R181, PT ;  /* 0x000000b5cb00720c */ /* 0x000fe40003fa6270 */
[----:B------:R-:W-:Y:S02]  /*12bc0*/  I2FP.F32.S32 R89, R89 ;  /* 0x0000005900597245 */ /* 0x000fe40000201400 */
[----:B------:R-:W-:Y:S02]  /*12bd0*/  FSEL R139, R51, -INF , P5 ;  /* 0xff800000338b7808 */ /* 0x000fe40002800000 */
[----:B------:R-:W-:Y:S01]  /*12be0*/  ISETP.GE.AND P5, PT, R141, R181, PT ;  /* 0x000000b58d00720c */ /* 0x000fe20003fa6270 */
[CC--:B------:R-:W-:Y:S01]  /*12bf0*/  FFMA.FTZ R60, -R179.reuse, R89.reuse, R60 ;  /* 0x00000059b33c7223 */ /* 0x0c0fe2000001013c */
[----:B------:R-:W-:Y:S01]  /*12c00*/  FFMA.FTZ R66, -R179, R89, R66 ;  /* 0x00000059b3427223 */ /* 0x000fe20000010142 */
[-C--:B------:R-:W-:Y:S02]  /*12c10*/  ISETP.GE.AND P0, PT, R231, R178.reuse, PT ;  /* 0x000000b2e700720c */ /* 0x080fe40003f06270 */
[----:B------:R-:W-:Y:S02]  /*12c20*/  FSEL R129, R55, -INF , P5 ;  /* 0xff80000037817808 */ /* 0x000fe40002800000 */
        /* <DEDUP_REMOVED lines=9> */
[----:B------:R-:W-:Y:S02]  /*12cc0*/  FSEL R95, R95, -INF , !P0 ;  /* 0xff8000005f5f7808 */ /* 0x000fe40004000000 */
[-C--:B------:R-:W-:Y:S02]  /*12cd0*/  ISETP.GE.AND P1, PT, R219, R180.reuse, PT ;  /* 0x000000b4db00720c */ /* 0x080fe40003f26270 */
[-C--:B------:R-:W-:Y:S02]  /*12ce0*/  ISETP.GE.AND P0, PT, R229, R180.reuse, PT ;  /* 0x000000b4e500720c */ /* 0x080fe40003f06270 */
[----:B------:R-:W-:Y:S02]  /*12cf0*/  FSEL R43, R0, -INF , !P1 ;  /* 0xff800000002b7808 */ /* 0x000fe40004800000 */
[-C--:B------:R-:W-:Y:S02]  /*12d00*/  ISETP.GE.AND P1, PT, R133, R181.reuse, PT ;  /* 0x000000b58500720c */ /* 0x080fe40003f26270 */
[----:B------:R-:W-:Y:S02]  /*12d10*/  FSEL R125, R125, -INF , !P0 ;  /* 0xff8000007d7d7808 */ /* 0x000fe40004000000 */
[----:B------:R-:W-:Y:S02]  /*12d20*/  FSEL R58, R58, -INF , P1 ;  /* 0xff8000003a3a7808 */ /* 0x000fe40000800000 */
[----:B------:R-:W-:Y:S02]  /*12d30*/  ISETP.GE.AND P0, PT, R223, R180, PT ;  /* 0x000000b4df00720c */ /* 0x000fe40003f06270 */
[-C--:B------:R-:W-:Y:S02]  /*12d40*/  ISETP.GE.AND P5, PT, R93, R181.reuse, PT ;  /* 0x000000b55d00720c */ /* 0x080fe40003fa6270 */
        /* <DEDUP_REMOVED lines=40> */
[----:B------:R-:W-:Y:S02]  /*12fd0*/  SHF.R.U32.HI R38, RZ, 0x1, R155 ;  /* 0x00000001ff267819 */ /* 0x000fe4000001169b */
[----:B------:R-:W-:Y:S02]  /*12fe0*/  FSEL R31, R31, -INF , !P1 ;  /* 0xff8000001f1f7808 */ /* 0x000fe40004800000 */
[-C--:B------:R-:W-:Y:S02]  /*12ff0*/  ISETP.GE.AND P1, PT, R149, R178.reuse, PT ;  /* 0x000000b29500720c */ /* 0x080fe40003f26270 */
[----:B------:R-:W-:Y:S02]  /*13000*/  ISETP.GE.AND P5, PT, R233, R178, PT ;  /* 0x000000b2e900720c */ /* 0x000fe40003fa6270 */
[----:B------:R-:W-:Y:S02]  /*13010*/  FSEL R137, R52, -INF , !P1 ;  /* 0xff80000034897808 */ /* 0x000fe40004800000 */
[C---:B------:R-:W-:Y:S01]  /*13020*/  ISETP.GE.AND P1, PT, R187.reuse, R180, PT ;  /* 0x000000b4bb00720c */ /* 0x040fe20003f26270 */
[----:B------:R-:W-:Y:S01]  /*13030*/  VIADD R187, R187, 0xffffff80 ;  /* 0xffffff80bbbb7836 */ /* 0x000fe20000000000 */
[----:B------:R-:W-:Y:S02]  /*13040*/  FSEL R199, R199, -INF , !P5 ;  /* 0xff800000c7c77808 */ /* 0x000fe40006800000 */
[----:B------:R-:W-:Y:S02]  /*13050*/  FSEL R25, R25, -INF , !P1 ;  /* 0xff80000019197808 */ /* 0x000fe40004800000 */
[----:B------:R-:W-:Y:S02]  /*13060*/  ISETP.GE.AND P1, PT, R117, R178, PT ;  /* 0x000000b27500720c */ /* 0x000fe40003f26270 */
[----:B------:R-:W-:Y:S02]  /*13070*/  FMNMX3.FTZ R24, R86, R201, R199, !PT ;  /* 0x000000c956187276 */ /* 0x000fe400078100c7 */
[----:B------:R-:W-:Y:S02]  /*13080*/  FSEL R121, R121, -INF , !P1 ;  /* 0xff80000079797808 */ /* 0x000fe40004800000 */
[----:B------:R-:W-:Y:S02]  /*13090*/  ISETP.GE.AND P1, PT, R107, R180, PT ;  /* 0x000000b46b00720c */ /* 0x000fe40003f26270 */
        /* <DEDUP_REMOVED lines=76> */
[-C--:B------:R-:W-:Y:S02]  /*13560*/  ISETP.GE.AND P4, PT, R23, R180.reuse, PT ;  /* 0x000000b41700720c */ /* 0x080fe40003f86270 */
[----:B------:R-:W-:Y:S02]  /*13570*/  FMNMX3.FTZ R26, R26, R107, R103, !PT ;  /* 0x0000006b1a1a7276 */ /* 0x000fe40007810067 */
[----:B------:R-:W-:Y:S02]  /*13580*/  FSEL R89, R0, -INF , !P4 ;  /* 0xff80000000597808 */ /* 0x000fe40006000000 */
[----:B------:R-:W-:Y:S02]  /*13590*/  FMNMX3.FTZ R2, R26, R63, R64, !PT ;  /* 0x0000003f1a027276 */ /* 0x000fe40007810040 */
[----:B------:R-:W-:Y:S02]  /*135a0*/  FMNMX3.FTZ R0, R22, R117, R109, !PT ;  /* 0x0000007516007276 */ /* 0x000fe4000781006d */
[----:B------:R-:W-:Y:S02]  /*135b0*/  ISETP.GE.AND P5, PT, R21, R180, PT ;  /* 0x000000b41500720c */ /* 0x000fe40003fa6270 */
[----:B------:R-:W1:Y:S01]  /*135c0*/  SHFL.BFLY PT, R21, R2, 0x2, 0x1f ;  /* 0x0c401f0002157f89 */ /* 0x000e6200000e0000 */
[----:B------:R-:W-:Y:S02]  /*135d0*/  FMNMX3.FTZ R0, R0, R93, R89, !PT ;  /* 0x0000005d00007276 */ /* 0x000fe40007810059 */
[----:B------:R-:W-:Y:S04]  /*135e0*/  FSEL R34, R34, -INF , !P5 ;  /* 0xff80000022227808 */ /* 0x000fe80006800000 */
        /* <DEDUP_REMOVED lines=16> */
[-CC-:B------:R-:W-:Y:S01]  /*136f0*/  FFMA.FTZ R91, R51, R3.reuse, -R66.reuse ;  /* 0x00000003335b7223 */ /* 0x180fe20000010842 */
[----:B------:R-:W-:Y:S01]  /*13700*/  FMUL.FTZ R62, R3, R0 ;  /* 0x00000000033e7220 */ /* 0x000fe20000410000 */
[----:B------:R-:W-:Y:S01]  /*13710*/  FSETP.NEU.FTZ.AND P0, PT, R0, -INF , PT ;  /* 0xff8000000000780b */ /* 0x000fe20003f1d000 */
        /* <DEDUP_REMOVED lines=19> */
[----:B------:R-:W-:Y:S01]  /*13850*/  LOP3.LUT R20, R38, 0x8, RZ, 0xc0, !PT ;  /* 0x0000000826147812 */ /* 0x000fe200078ec0ff */
[-C--:B------:R-:W-:Y:S01]  /*13860*/  FFMA.FTZ R112, R125, R3.reuse, -R62 ;  /* 0x000000037d707223 */ /* 0x080fe2000001083e */
[-C--:B------:R-:W-:Y:S01]  /*13870*/  FFMA.FTZ R125, R119, R3.reuse, -R66 ;  /* 0x00000003777d7223 */ /* 0x080fe20000010842 */
[-C--:B------:R-:W-:Y:S01]  /*13880*/  FFMA.FTZ R119, R113, R3.reuse, -R62 ;  /* 0x0000000371777223 */ /* 0x080fe2000001083e */
[-C--:B------:R-:W-:Y:S03]  /*13890*/  FFMA.FTZ R113, R95, R3.reuse, -R66 ;  /* 0x000000035f717223 */ /* 0x080fe60000010842 */
[----:B------:R-:W1:Y:S01]  /*138a0*/  MUFU.EX2 R120, R120 ;  /* 0x0000007800787308 */ /* 0x000e620000000800 */
[-C--:B------:R-:W-:Y:S01]  /*138b0*/  FFMA.FTZ R95, R29, R3.reuse, -R62 ;  /* 0x000000031d5f7223 */ /* 0x080fe2000001083e */
[----:B------:R-:W-:Y:S01]  /*138c0*/  LOP3.LUT R21, R20, 0xc0, R157, 0xf8, !PT ;  /* 0x000000c014157812 */ /* 0x000fe200078ef89d */
[-C--:B------:R-:W-:Y:S01]  /*138d0*/  FFMA.FTZ R114, R197, R3.reuse, -R66 ;  /* 0x00000003c5727223 */ /* 0x080fe20000010842 */
[----:B------:R-:W-:Y:S01]  /*138e0*/  LOP3.LUT R157, R157, 0x120, RZ, 0xc0, !PT ;  /* 0x000001209d9d7812 */ /* 0x000fe200078ec0ff */
[-CC-:B------:R-:W-:Y:S01]  /*138f0*/  FFMA.FTZ R116, R195, R3.reuse, -R62.reuse ;  /* 0x00000003c3747223 */ /* 0x180fe2000001083e */
[----:B------:R-:W-:Y:S01]  /*13900*/  FSEL R20, R0, RZ, P0 ;  /* 0x000000ff00147208 */ /* 0x000fe20000000000 */
[----:B------:R-:W-:Y:S03]  /*13910*/  FFMA.FTZ R123, R123, R3, -R62 ;  /* 0x000000037b7b7223 */ /* 0x000fe6000001083e */
[----:B------:R-:W-:Y:S01]  /*13920*/  MUFU.EX2 R127, R127 ;  /* 0x0000007f007f7308 */ /* 0x000fe20000000800 */
[----:B------:R-:W-:Y:S01]  /*13930*/  LOP3.LUT R21, R157, R21, R156, 0xf6, !PT ;  /* 0x000000159d157212 */ /* 0x000fe200078ef69c */
[-C--:B------:R-:W-:Y:S01]  /*13940*/  FFMA.FTZ R100, R65, R3.reuse, -R62 ;  /* 0x0000000341647223 */ /* 0x080fe2000001083e */
[----:B------:R-:W-:Y:S01]  /*13950*/  FADD.FTZ R20, -R20, R87 ;  /* 0x0000005714147221 */ /* 0x000fe20000010100 */
[-CC-:B------:R-:W-:Y:S01]  /*13960*/  FFMA.FTZ R65, R35, R3.reuse, -R66.reuse ;  /* 0x0000000323417223 */ /* 0x180fe20000010842 */
[----:B------:R-:W-:Y:S01]  /*13970*/  LEA R61, R21, UR6, 0x1 ;  /* 0x00000006153d7c11 */ /* 0x000fe2000f8e08ff */
[C---:B------:R-:W-:Y:S01]  /*13980*/  FMUL.FTZ R21, R3.reuse, R22 ;  /* 0x0000001603157220 */ /* 0x040fe20000410000 */
[----:B------:R-:W-:Y:S03]  /*13990*/  FMUL.FTZ R23, R3, R20 ;  /* 0x0000001403177220 */ /* 0x000fe60000410000 */
[----:B------:R-:W2:Y:S01]  /*139a0*/  MUFU.EX2 R114, R114 ;  /* 0x0000007200727308 */ /* 0x000ea20000000800 */
[----:B-1----:R-:W-:Y:S01]  /*139b0*/  F2FP.BF16.F32.PACK_AB R44, R120, R122 ;  /* 0x0000007a782c723e */ /* 0x002fe200000010ff */
[----:B------:R-:W1:Y:S01]  /*139c0*/  LDSM.16.MT88.4 R28, [R61+0x3000] ;  /* 0x003000003d1c783b */ /* 0x000e620000004200 */
[----:B------:R-:W-:Y:S02]  /*139d0*/  VIADD R20, R61, 0x3000 ;  /* 0x000030003d147836 */ /* 0x000fe40000000000 */
[-CC-:B------:R-:W-:Y:S01]  /*139e0*/  FFMA.FTZ R88, R37, R3.reuse, -R66.reuse ;  /* 0x0000000325587223 */ /* 0x180fe20000010842 */
[----:B------:R-:W-:Y:S02]  /*139f0*/  VIADD R60, R61, 0x3020 ;  /* 0x000030203d3c7836 */ /* 0x000fe40000000000 */
[-CC-:B------:R-:W-:Y:S01]  /*13a00*/  FFMA.FTZ R110, R115, R3.reuse, -R66.reuse ;  /* 0x00000003736e7223 */ /* 0x180fe20000010842 */
[----:B------:R-:W-:Y:S01]  /*13a10*/  @P2 VIADD R60, R20, 0xffffffe0 ;  /* 0xffffffe0143c2836 */ /* 0x000fe20000000000 */
[----:B------:R-:W-:Y:S01]  /*13a20*/  MUFU.EX2 R118, R118 ;  /* 0x0000007600767308 */ /* 0x000fe20000000800 */
[-C--:B------:R-:W-:Y:S01]  /*13a30*/  FFMA.FTZ R115, R105, R3.reuse, -R66 ;  /* 0x0000000369737223 */ /* 0x080fe20000010842 */
[----:B------:R-:W-:Y:S01]  /*13a40*/  LDSM.16.MT88.4 R52, [R61+0x3400] ;  /* 0x003400003d34783b */ /* 0x000fe20000004200 */
[-C--:B------:R-:W-:Y:S01]  /*13a50*/  FFMA.FTZ R105, R67, R3.reuse, -R62 ;  /* 0x0000000343697223 */ /* 0x080fe2000001083e */
[-C--:B------:R-:W-:Y:S01]  /*13a60*/  FFMA.FTZ R67, R27, R3.reuse, -R66 ;  /* 0x000000031b437223 */ /* 0x080fe20000010842 */
[-CC-:B------:R-:W-:Y:S01]  /*13a70*/  FFMA.FTZ R87, R141, R3.reuse, -R62.reuse ;  /* 0x000000038d577223 */ /* 0x180fe2000001083e */
[-C--:B------:R-:W-:Y:S01]  /*13a80*/  FFMA.FTZ R126, R139, R3.reuse, -R62 ;  /* 0x000000038b7e7223 */ /* 0x080fe2000001083e */
[--C-:B------:R-:W-:Y:S03]  /*13a90*/  FFMA.FTZ R124, R137, R3, -R66.reuse ;  /* 0x00000003897c7223 */ /* 0x100fe60000010842 */
[----:B------:R-:W3:Y:S01]  /*13aa0*/  MUFU.EX2 R116, R116 ;  /* 0x0000007400747308 */ /* 0x000ee20000000800 */
[----:B--2---:R-:W-:Y:S01]  /*13ab0*/  F2FP.BF16.F32.PACK_AB R46, R114, R127 ;  /* 0x0000007f722e723e */ /* 0x004fe200000010ff */
[----:B------:R-:W2:Y:S01]  /*13ac0*/  LDSM.16.MT88.4 R48, [R60] ;  /* 0x000000003c30783b */ /* 0x000ea20000004200 */
[----:B------:R-:W-:Y:S01]  /*13ad0*/  ISETP.GT.AND P0, PT, R183, R162, PT ;  /* 0x000000a2b700720c */ /* 0x000fe20003f04270 */
[-C--:B------:R-:W-:Y:S01]  /*13ae0*/  FFMA.FTZ R135, R135, R3.reuse, -R66 ;  /* 0x0000000387877223 */ /* 0x080fe20000010842 */
[-CC-:B------:R-:W-:Y:S01]  /*13af0*/  FFMA.FTZ R128, R133, R3.reuse, -R62.reuse ;  /* 0x0000000385807223 */ /* 0x180fe2000001083e */
[-C--:B------:R-:W-:Y:S01]  /*13b00*/  FFMA.FTZ R129, R129, R3.reuse, -R62 ;  /* 0x0000000381817223 */ /* 0x080fe2000001083e */
[-CC-:B------:R-:W-:Y:S03]  /*13b10*/  FFMA.FTZ R131, R131, R3.reuse, -R66.reuse ;  /* 0x0000000383837223 */ /* 0x180fe60000010842 */
[----:B------:R-:W-:Y:S01]  /*13b20*/  MUFU.EX2 R123, R123 ;  /* 0x0000007b007b7308 */ /* 0x000fe20000000800 */
[-C--:B------:R-:W-:Y:S01]  /*13b30*/  FFMA.FTZ R121, R121, R3.reuse, -R66 ;  /* 0x0000000379797223 */ /* 0x080fe20000010842 */
[----:B------:R-:W4:Y:S01]  /*13b40*/  LDSM.16.MT88.4 R56, [R60+0x400] ;  /* 0x000400003c38783b */ /* 0x000f220000004200 */
[-C--:B------:R-:W-:Y:S01]  /*13b50*/  FFMA.FTZ R109, R109, R3.reuse, -R62 ;  /* 0x000000036d6d7223 */ /* 0x080fe2000001083e */
[-CC-:B------:R-:W-:Y:S01]  /*13b60*/  FFMA.FTZ R107, R107, R3.reuse, -R66.reuse ;  /* 0x000000036b6b7223 */ /* 0x180fe20000010842 */
[-C--:B------:R-:W-:Y:S01]  /*13b70*/  FFMA.FTZ R103, R103, R3.reuse, -R66 ;  /* 0x0000000367677223 */ /* 0x080fe20000010842 */
[-CC-:B------:R-:W-:Y:S01]  /*13b80*/  FFMA.FTZ R93, R93, R3.reuse, -R62.reuse ;  /* 0x000000035d5d7223 */ /* 0x180fe2000001083e */
[-C--:B------:R-:W-:Y:S03]  /*13b90*/  FFMA.FTZ R89, R89, R3.reuse, -R62 ;  /* 0x0000000359597223 */ /* 0x080fe6000001083e */
[----:B------:R-:W5:Y:S01]  /*13ba0*/  MUFU.EX2 R112, R112 ;  /* 0x0000007000707308 */ /* 0x000f620000000800 */
[----:B---3--:R-:W-:Y:S01]  /*13bb0*/  F2FP.BF16.F32.PACK_AB R45, R116, R118 ;  /* 0x00000076742d723e */ /* 0x008fe200000010ff */
[-C--:B------:R-:W-:Y:S01]  /*13bc0*/  FFMA.FTZ R63, R63, R3.reuse, -R66 ;  /* 0x000000033f3f7223 */ /* 0x080fe20000010842 */
[--C-:B------:R-:W-:Y:S07]  /*13bd0*/  FFMA.FTZ R17, R17, R3, -R62.reuse ;  /* 0x0000000311117223 */ /* 0x100fee000001083e */
[----:B------:R-:W3:Y:S10]  /*13be0*/  MUFU.EX2 R37, R21 ;  /* 0x0000001500257308 */ /* 0x000ef40000000800 */
[----:B------:R-:W1:Y:S01]  /*13bf0*/  MUFU.EX2 R35, R23 ;  /* 0x0000001700237308 */ /* 0x000e620000000800 */
[----:B-----5:R-:W-:Y:S09]  /*13c00*/  F2FP.BF16.F32.PACK_AB R47, R112, R123 ;  /* 0x0000007b702f723e */ /* 0x020ff200000010ff */
[----:B------:R-:W-:Y:S01]  /*13c10*/  MUFU.EX2 R125, R125 ;  /* 0x0000007d007d7308 */ /* 0x000fe20000000800 */
[C---:B---3--:R-:W-:Y:S01]  /*13c20*/  FMUL.FTZ R24, R37.reuse, R76 ;  /* 0x0000004c25187220 */ /* 0x048fe20000410000 */
[C---:B------:R-:W-:Y:S01]  /*13c30*/  FMUL.FTZ R40, R37.reuse, R68 ;  /* 0x0000004425287220 */ /* 0x040fe20000410000 */
[C---:B------:R-:W-:Y:S01]  /*13c40*/  FMUL.FTZ R20, R37.reuse, R80 ;  /* 0x0000005025147220 */ /* 0x040fe20000410000 */
[----:B------:R-:W-:Y:S01]  /*13c50*/  FMUL.FTZ R21, R37, R81 ;  /* 0x0000005125157220 */ /* 0x000fe20000410000 */
[-CC-:B------:R-:W-:Y:S01]  /*13c60*/  FFMA.FTZ R81, R43, R3.reuse, -R62.reuse ;  /* 0x000000032b517223 */ /* 0x180fe2000001083e */
[----:B------:R-:W-:Y:S01]  /*13c70*/  FFMA.FTZ R80, R25, R3, -R62 ;  /* 0x0000000319507223 */ /* 0x000fe2000001083e */
[----:B------:R-:W-:Y:S03]  /*13c80*/  FMUL.FTZ R25, R37, R77 ;  /* 0x0000004d25197220 */ /* 0x000fe60000410000 */
[----:B------:R-:W3:Y:S01]  /*13c90*/  MUFU.EX2 R110, R110 ;  /* 0x0000006e006e7308 */ /* 0x000ee20000000800 */
[C---:B-1----:R-:W-:Y:S01]  /*13ca0*/  FMUL.FTZ R26, R35.reuse, R78 ;  /* 0x0000004e231a7220 */ /* 0x042fe20000410000 */
[C---:B------:R-:W-:Y:S01]  /*13cb0*/  FMUL.FTZ R27, R35.reuse, R79 ;  /* 0x0000004f231b7220 */ /* 0x040fe20000410000 */
[C---:B------:R-:W-:Y:S01]  /*13cc0*/  FMUL.FTZ R42, R35.reuse, R70 ;  /* 0x00000046232a7220 */ /* 0x040fe20000410000 */
[C---:B------:R-:W-:Y:S01]  /*13cd0*/  FMUL.FTZ R43, R35.reuse, R71 ;  /* 0x00000047232b7220 */ /* 0x040fe20000410000 */
[C---:B------:R-:W-:Y:S01]  /*13ce0*/  FMUL.FTZ R22, R35.reuse, R82 ;  /* 0x0000005223167220 */ /* 0x040fe20000410000 */
[----:B------:R-:W-:Y:S01]  /*13cf0*/  FMUL.FTZ R23, R35, R83 ;  /* 0x0000005323177220 */ /* 0x000fe20000410000 */
[-C--:B------:R-:W-:Y:S03]  /*13d00*/  FFMA.FTZ R71, R193, R3.reuse, -R66 ;  /* 0x00000003c1477223 */ /* 0x080fe60000010842 */
[----:B------:R-:W-:Y:S01]  /*13d10*/  MUFU.EX2 R119, R119 ;  /* 0x0000007700777308 */ /* 0x000fe20000000800 */
[-C--:B------:R-:W-:Y:S01]  /*13d20*/  FFMA.FTZ R68, R189, R3.reuse, -R62 ;  /* 0x00000003bd447223 */ /* 0x080fe2000001083e */
[-CC-:B------:R-:W-:Y:S01]  /*13d30*/  FFMA.FTZ R70, R165, R3.reuse, -R66.reuse ;  /* 0x00000003a5467223 */ /* 0x180fe20000010842 */
[-CC-:B------:R-:W-:Y:S01]  /*13d40*/  FFMA.FTZ R83, R145, R3.reuse, -R66.reuse ;  /* 0x0000000391537223 */ /* 0x180fe20000010842 */
[--C-:B------:R-:W-:Y:S01]  /*13d50*/  FFMA.FTZ R82, R143, R3, -R66.reuse ;  /* 0x000000038f527223 */ /* 0x100fe20000010842 */
[C---:B------:R-:W-:Y:S05]  /*13d60*/  HMMA.16816.F32.BF16 R20, R44.reuse, R28, R20 ;  /* 0x0000001c2c14723c */ /* 0x040fea0000041814 */
[----:B------:R-:W1:Y:S01]  /*13d70*/  MUFU.EX2 R108, R108 ;  /* 0x0000006c006c7308 */ /* 0x000e620000000800 */
        /* <DEDUP_REMOVED lines=11> */
[-C--:B------:R-:W-:Y:S03]  /*13e30*/  FFMA.FTZ R74, R147, R3.reuse, -R62 ;  /* 0x00000003934a7223 */ /* 0x080fe6000001083e */
[----:B------:R-:W-:Y:S01]  /*13e40*/  MUFU.EX2 R111, R111 ;  /* 0x0000006f006f7308 */ /* 0x000fe20000000800 */
[C---:B--2---:R-:W-:Y:S03]  /*13e50*/  HMMA.16816.F32.BF16 R28, R44.reuse, R48, R28 ;  /* 0x000000302c1c723c */ /* 0x044fe6000004181c */
[----:B------:R-:W-:Y:S01]  /*13e60*/  FFMA.FTZ R118, R35, R186, R118 ;  /* 0x000000ba23767223 */ /* 0x000fe20000010076 */
[----:B------:R-:W-:Y:S01]  /*13e70*/  FFMA.FTZ R122, R37, R188, R122 ;  /* 0x000000bc257a7223 */ /* 0x000fe2000001007a */
[-C--:B------:R-:W-:Y:S01]  /*13e80*/  FFMA.FTZ R35, R117, R3.reuse, -R62 ;  /* 0x0000000375237223 */ /* 0x080fe2000001083e */
[----:B------:R-:W-:Y:S03]  /*13e90*/  FFMA.FTZ R66, R64, R3, -R66 ;  /* 0x0000000340427223 */ /* 0x000fe60000010842 */
        /* <DEDUP_REMOVED lines=10> */
[----:B------:R-:W-:Y:S01]  /*13f40*/  FADD.FTZ R127, R127, R122 ;  /* 0x0000007a7f7f7221 */ /* 0x000fe20000010000 */
[----:B------:R-:W-:Y:S02]  /*13f50*/  FFMA.FTZ R62, R34, R3, -R62 ;  /* 0x00000003223e7223 */ /* 0x000fe4000001083e */
        /* <DEDUP_REMOVED lines=17> */
[C---:B----4-:R-:W-:Y:S09]  /*14070*/  HMMA.16816.F32.BF16 R28, R44.reuse, R56, R28 ;  /* 0x000000382c1c723c */ /* 0x050ff2000004181c */
        /* <DEDUP_REMOVED lines=54> */
[C---:B-----5:R-:W-:Y:S03]  /*143e0*/  HMMA.16816.F32.BF16 R28, R44.reuse, R56, R28 ;  /* 0x000000382c1c723c */ /* 0x060fe6000004181c */
        /* <DEDUP_REMOVED lines=19> */
[----:B------:R-:W-:Y:S01]  /*14520*/  LDSM.16.MT88.4 R76, [R61+0x4c00] ;  /* 0x004c00003d4c783b */ /* 0x000fe20000004200 */
[----:B------:R-:W-:Y:S04]  /*14530*/  FADD.FTZ R95, R95, R92 ;  /* 0x0000005c5f5f7221 */ /* 0x000fe80000010000 */
[----:B------:R-:W-:Y:S03]  /*14540*/  FADD.FTZ R80, R80, R95 ;  /* 0x0000005f50507221 */ /* 0x000fe60000010000 */
        /* <DEDUP_REMOVED lines=24> */
[----:B------:R-:W-:Y:S01]  /*146d0*/  FADD.FTZ R67, R67, R86 ;  /* 0x0000005643437221 */ /* 0x000fe20000010000 */
[----:B------:R-:W-:Y:S02]  /*146e0*/  IMAD.MOV.U32 R86, RZ, RZ, R2 ;  /* 0x000000ffff567224 */ /* 0x000fe400078e0002 */
[----:B------:R-:W-:Y:S01]  /*146f0*/  FADD.FTZ R74, R74, R75 ;  /* 0x0000004b4a4a7221 */ /* 0x000fe20000010000 */
        /* <DEDUP_REMOVED lines=10> */
[----:B------:R-:W-:Y:S06]  /*147a0*/  FADD.FTZ R3, R82, R83 ;  /* 0x0000005352037221 */ /* 0x000fec0000010000 */
[C---:B--2---:R-:W-:Y:S02]  /*147b0*/  HMMA.16816.F32.BF16 R20, R44.reuse, R56, R20 ;  /* 0x000000382c14723c */ /* 0x044fe40000041814 */
[----:B------:R-:W-:Y:S06]  /*147c0*/  MUFU.EX2 R93, R93 ;  /* 0x0000005d005d7308 */ /* 0x000fec0000000800 */
[C---:B------:R-:W-:Y:S04]  /*147d0*/  HMMA.16816.F32.BF16 R24, R44.reuse, R58, R24 ;  /* 0x0000003a2c18723c */ /* 0x040fe80000041818 */
[----:B------:R-:W1:Y:S01]  /*147e0*/  MUFU.EX2 R94, R89 ;  /* 0x00000059005e7308 */ /* 0x000e620000000800 */
[----:B---3--:R-:W-:Y:S03]  /*147f0*/  F2FP.BF16.F32.PACK_AB R68, R103, R104 ;  /* 0x000000686744723e */ /* 0x008fe600000010ff */
[C---:B-----5:R-:W-:Y:S06]  /*14800*/  HMMA.16816.F32.BF16 R28, R44.reuse, R48, R28 ;  /* 0x000000302c1c723c */ /* 0x060fec000004181c */
[----:B------:R-:W-:Y:S02]  /*14810*/  MUFU.EX2 R63, R63 ;  /* 0x0000003f003f7308 */ /* 0x000fe40000000800 */
[----:B------:R-:W-:Y:S08]  /*14820*/  HMMA.16816.F32.BF16 R40, R44, R50, R40 ;  /* 0x000000322c28723c */ /* 0x000ff00000041828 */
[----:B------:R-:W2:Y:S01]  /*14830*/  MUFU.EX2 R66, R66 ;  /* 0x0000004200427308 */ /* 0x000ea20000000800 */
[----:B-1----:R-:W-:Y:S01]  /*14840*/  F2FP.BF16.F32.PACK_AB R69, R94, R93 ;  /* 0x0000005d5e45723e */ /* 0x002fe200000010ff */
[----:B------:R-:W-:Y:S01]  /*14850*/  FADD.FTZ R45, R87, R74 ;  /* 0x0000004a572d7221 */ /* 0x000fe20000010000 */
[----:B------:R-:W-:Y:S03]  /*14860*/  IMAD.MOV.U32 R87, RZ, RZ, R0 ;  /* 0x000000ffff577224 */ /* 0x000fe600078e0000 */
[----:B------:R-:W-:Y:S04]  /*14870*/  FADD.FTZ R45, R126, R45 ;  /* 0x0000002d7e2d7221 */ /* 0x000fe80000010000 */
[----:B------:R-:W-:Y:S10]  /*14880*/  MUFU.EX2 R17, R17 ;  /* 0x0000001100117308 */ /* 0x000ff40000000800 */
[----:B------:R-:W1:Y:S01]  /*14890*/  MUFU.EX2 R62, R62 ;  /* 0x0000003e003e7308 */ /* 0x000e620000000800 */
[----:B--2---:R-:W-:Y:S02]  /*148a0*/  F2FP.BF16.F32.PACK_AB R70, R66, R63 ;  /* 0x0000003f4246723e */ /* 0x004fe400000010ff */
        /* <DEDUP_REMOVED lines=22> */
.L_x_10074:
        /* <DEDUP_REMOVED lines=10> */
.L_x_10089:
[----:B------:R-:W-:Y:S01]  /*14ab0*/  FSETP.NE.FTZ.AND P1, PT, R11, RZ, PT ;  /* 0x000000ff0b00720b */ /* 0x000fe20003f35000 */
[----:B---34-:R-:W-:Y:S01]  /*14ac0*/  FADD.FTZ R9, R9, R10 ;  /* 0x0000000a09097221 */ /* 0x018fe20000010000 */
[----:B------:R-:W2:Y:S01]  /*14ad0*/  MUFU.RCP R7, R11 ;  /* 0x0000000b00077308 */ /* 0x000ea20000001000 */
[----:B------:R-:W-:Y:S01]  /*14ae0*/  MOV R3, 0xff800000 ;  /* 0xff80000000037802 */ /* 0x000fe20000000f00 */
[----:B------:R-:W-:Y:S05]  /*14af0*/  WARPSYNC.ALL ;  /* 0x0000000000007948 */ /* 0x000fea0003800000 */
[----:B------:R-:W-:Y:S01]  /*14b00*/  FSETP.NE.FTZ.AND P0, PT, R9, RZ, PT ;  /* 0x000000ff0900720b */ /* 0x000fe20003f15000 */
[----:B------:R-:W3:Y:S01]  /*14b10*/  MUFU.RCP R4, R9 ;  /* 0x0000000900047308 */ /* 0x000ee20000001000 */
[----:B------:R-:W-:-:S02]  /*14b20*/  SHF.L.U32 R8, R155, 0x1, RZ ;  /* 0x000000019b087819 */ /* 0x000fc400000006ff */
[----:B------:R-:W-:Y:S02]  /*14b30*/  SHF.R.U32.HI R23, RZ, 0x2, R155 ;  /* 0x00000002ff177819 */ /* 0x000fe4000001169b */
[----:B------:R-:W-:-:S03]  /*14b40*/  LOP3.LUT R8, R8, 0x6, RZ, 0xc0, !PT ;  /* 0x0000000608087812 */ /* 0x000fc600078ec0ff */
[----:B------:R-:W4:Y:S01]  /*14b50*/  @P1 MUFU.LG2 R6, R11 ;  /* 0x0000000b00061308 */ /* 0x000f220000000c00 */
[----:B------:R-:W-:Y:S02]  /*14b60*/  LOP3.LUT R153, R8, 0x3e00, R153, 0xf8, !PT ;  /* 0x00003e0008997812 */ /* 0x000fe400078ef899 */
[----:B------:R-:W-:Y:S02]  /*14b70*/  SHF.L.U32 R8, R155, 0x3, RZ ;  /* 0x000000039b087819 */ /* 0x000fe400000006ff */
[----:B--2---:R-:W-:Y:S02]  /*14b80*/  FSEL R7, R7, 1, P1 ;  /* 0x3f80000007077808 */ /* 0x004fe40000800000 */
[----:B------:R-:W-:Y:S02]  /*14b90*/  LOP3.LUT R10, R8, 0xc0, RZ, 0xc0, !PT ;  /* 0x000000c0080a7812 */ /* 0x000fe400078ec0ff */
        /* <DEDUP_REMOVED lines=8> */
[----:B----4-:R-:W-:Y:S01]  /*14c20*/  @P1 FMUL.FTZ R6, R6, 0.69314718246459960938 ;  /* 0x3f31721806061820 */ /* 0x010fe20000410000 */
[----:B------:R-:W-:Y:S01]  /*14c30*/  FMUL.FTZ R69, R7, R69 ;  /* 0x0000004507457220 */ /* 0x000fe20000410000 */
[----:B------:R-:W-:Y:S01]  /*14c40*/  LOP3.LUT R7, R10, 0x18, R155, 0xf8, !PT ;  /* 0x000000180a077812 */ /* 0x000fe200078ef89b */
[C---:B------:R-:W-:Y:S01]  /*14c50*/  FMUL.FTZ R82, R4.reuse, R82 ;  /* 0x0000005204527220 */ /* 0x040fe20000410000 */
[----:B-----5:R-:W-:Y:S01]  /*14c60*/  @P1 FFMA.FTZ R3, R5, R2, R6 ;  /* 0x0000000205031223 */ /* 0x020fe20000010006 */
[----:B------:R-:W-:Y:S01]  /*14c70*/  LOP3.LUT R10, R153, 0x20, R8, 0xf8, !PT ;  /* 0x00000020990a7812 */ /* 0x000fe200078ef808 */
[----:B------:R-:W2:Y:S01]  /*14c80*/  @P0 MUFU.LG2 R6, R9 ;  /* 0x0000000900060308 */ /* 0x000ea20000000c00 */
[----:B------:R-:W-:Y:S01]  /*14c90*/  MOV R2, 0xff800000 ;  /* 0xff80000000027802 */ /* 0x000fe20000000f00 */
[C---:B------:R-:W-:Y:S01]  /*14ca0*/  FMUL.FTZ R83, R4.reuse, R83 ;  /* 0x0000005304537220 */ /* 0x040fe20000410000 */
[C---:B------:R-:W-:Y:S01]  /*14cb0*/  FMUL.FTZ R78, R4.reuse, R78 ;  /* 0x0000004e044e7220 */ /* 0x040fe20000410000 */
[C---:B------:R-:W-:Y:S01]  /*14cc0*/  FMUL.FTZ R79, R4.reuse, R79 ;  /* 0x0000004f044f7220 */ /* 0x040fe20000410000 */
[C---:B------:R-:W-:Y:S01]  /*14cd0*/  FMUL.FTZ R74, R4.reuse, R74 ;  /* 0x0000004a044a7220 */ /* 0x040fe20000410000 */
[C---:B------:R-:W-:Y:S01]  /*14ce0*/  FMUL.FTZ R75, R4.reuse, R75 ;  /* 0x0000004b044b7220 */ /* 0x040fe20000410000 */
[C---:B------:R-:W-:Y:S01]  /*14cf0*/  FMUL.FTZ R70, R4.reuse, R70 ;  /* 0x0000004604467220 */ /* 0x040fe20000410000 */
[----:B------:R-:W-:Y:S01]  /*14d00*/  FMUL.FTZ R71, R4, R71 ;  /* 0x0000004704477220 */ /* 0x000fe20000410000 */
[----:B--2---:R-:W-:-:S04]  /*14d10*/  @P0 FMUL.FTZ R6, R6, 0.69314718246459960938 ;  /* 0x3f31721806060820 */ /* 0x004fc80000410000 */
        /* <DEDUP_REMOVED lines=50> */
.L_x_10084:
[----:B------:R-:W-:Y:S05]  /*15040*/  BSYNC.RECONVERGENT B0 ;  /* 0x0000000000007941 */ /* 0x000fea0003800200 */
.L_x_10083:
[----:B-1----:R-:W4:Y:S01]  /*15050*/  LD.E R84, desc[UR4][R84.64+0xc0] ;  /* 0x0000c00454547980 */ /* 0x002f22000c101900 */
[----:B--2---:R-:W-:Y:S01]  /*15060*/  LOP3.LUT R3, R154, 0x1c, RZ, 0xc0, !PT ;  /* 0x0000001c9a037812 */ /* 0x004fe200078ec0ff */
[----:B------:R-:W-:Y:S01]  /*15070*/  IMAD.IADD R169, R170, 0x1, -R169 ;  /* 0x00000001aaa97824 */ /* 0x000fe200078e0aa9 */
[----:B---3--:R-:W-:Y:S01]  /*15080*/  SHF.R.U32.HI R0, RZ, 0x3, R155 ;  /* 0x00000003ff007819 */ /* 0x008fe2000001169b */
[----:B-----5:R-:W-:Y:S01]  /*15090*/  IMAD R22, R24, R22, RZ ;  /* 0x0000001618167224 */ /* 0x020fe200078e02ff */
[----:B------:R-:W-:-:S03]  /*150a0*/  LOP3.LUT R21, R3, 0xfe0, R154, 0xf8, !PT ;  /* 0x00000fe003157812 */ /* 0x000fc600078ef89a */
[----:B------:R-:W-:Y:S01]  /*150b0*/  VIADD R20, R0, 0x10 ;  /* 0x0000001000147836 */ /* 0x000fe20000000000 */
[----:B------:R-:W-:Y:S01]  /*150c0*/  IADD3 R21, P0, PT, R22, R21, RZ ;  /* 0x0000001516157210 */ /* 0x000fe20007f1e0ff */
[----:B------:R-:W-:-:S03]  /*150d0*/  VIADD R2, R0, 0x20 ;  /* 0x0000002000027836 */ /* 0x000fc60000000000 */
        /* <DEDUP_REMOVED lines=13> */
[----:B-1----:R-:W-:Y:S05]  /*151b0*/  @P4 RET.REL.NODEC R168 `(_ZN5flash24flash_fwd_splitkv_kernelI23Flash_fwd_kernel_traitsILi32ELi64ELi128ELi4ELb0ELb0EN7cutlass10bfloat16_tE19Flash_kernel_traitsILi32ELi64ELi128ELi4ES3_EELb0ELb1ELb1ELb0ELb0ELb0ELb1ELb1EEEvNS_16Flash_fwd_paramsE) ;  /* 0xfffffeaca8904950 */ /* 0x002fea0003c3ffff */
[----:B------:R-:W-:Y:S01]  /*151c0*/  MOV R169, 0x0 ;  /* 0x0000000000a97802 */ /* 0x000fe20000000f00 */
[----:B------:R1:W-:Y:S03]  /*151d0*/  ST.E.128 desc[UR4][R2.64+0x1800], R4 ;  /* 0x0018000402007985 */ /* 0x0003e6000c101d04 */
[----:B-1----:R-:W-:Y:S05]  /*151e0*/  RET.REL.NODEC R168 `(_ZN5flash24flash_fwd_splitkv_kernelI23Flash_fwd_kernel_traitsILi32ELi64ELi128ELi4ELb0ELb0EN7cutlass10bfloat16_tE19Flash_kernel_traitsILi32ELi64ELi128ELi4ES3_EELb0ELb1ELb1ELb0ELb0ELb0ELb1ELb1EEEvNS_16Flash_fwd_paramsE) ;  /* 0xfffffeaca8847950 */ /* 0x002fea0003c3ffff */
.L_x_10082:
[----:B------:R-:W-:Y:S01]  /*151f0*/  MOV R4, 0x2 ;  /* 0x0000000200047802 */ /* 0x000fe20000000f00 */
[----:B------:R-:W-:Y:S01]  /*15200*/  IMAD.MOV.U32 R3, RZ, RZ, 0x1f ;  /* 0x0000001fff037424 */ /* 0x000fe200078e00ff */
[----:B------:R-:W-:-:S07]  /*15210*/  MOV R6, 0xffffffff ;  /* 0xffffffff00067802 */ /* 0x000fce0000000f00 */
[----:B-1---5:R-:W-:Y:S05]  /*15220*/  WARPSYNC.COLLECTIVE R6, `(.L_x_10085) ;  /* 0x0000000006087348 */ /* 0x022fea0003c00000 */
[----:B------:R2:W3:Y:S02]  /*15230*/  SHFL.BFLY P0, R10, R188, R4, R3 ;  /* 0x0c000004bc0a7389 */ /* 0x0004e40000000003 */
[----:B-123-5:R-:W-:Y:S05]  /*15240*/  ENDCOLLECTIVE ;  /* 0x000000000000791b */ /* 0x02efea0003800000 */
.L_x_10085:
[----:B------:R-:W-:Y:S02]  /*15250*/  IMAD.MOV.U32 R7, RZ, RZ, R10 ;  /* 0x000000ffff077224 */ /* 0x000fe400078e000a */
[----:B------:R-:W-:Y:S02]  /*15260*/  IMAD.MOV.U32 R4, RZ, RZ, 0x1 ;  /* 0x00000001ff047424 */ /* 0x000fe400078e00ff */
[----:B------:R-:W-:-:S05]  /*15270*/  FADD.FTZ R8, R7, R188 ;  /* 0x000000bc07087221 */ /* 0x000fca0000010000 */
[----:B------:R-:W-:-:S07]  /*15280*/  MOV R188, R8 ;  /* 0x0000000800bc7202 */ /* 0x000fce0000000f00 */
[----:B------:R-:W-:Y:S05]  /*15290*/  WARPSYNC.COLLECTIVE R6, `(.L_x_10086) ;  /* 0x0000000006087348 */ /* 0x000fea0003c00000 */
[----:B------:R1:W2:Y:S02]  /*152a0*/  SHFL.BFLY P0, R10, R188, R4, R3 ;  /* 0x0c000004bc0a7389 */ /* 0x0002a40000000003 */
[----:B-12---:R-:W-:Y:S05]  /*152b0*/  ENDCOLLECTIVE ;  /* 0x000000000000791b */ /* 0x006fea0003800000 */
.L_x_10086:
[----:B------:R-:W-:Y:S01]  /*152c0*/  MOV R188, R186 ;  /* 0x000000ba00bc7202 */ /* 0x000fe20000000f00 */
[----:B------:R-:W-:Y:S01]  /*152d0*/  IMAD.MOV.U32 R4, RZ, RZ, 0x2 ;  /* 0x00000002ff047424 */ /* 0x000fe200078e00ff */
[----:B------:R-:W-:-:S07]  /*152e0*/  MOV R7, R10 ;  /* 0x0000000a00077202 */ /* 0x000fce0000000f00 */
[----:B------:R-:W-:Y:S05]  /*152f0*/  WARPSYNC.COLLECTIVE R6, `(.L_x_10087) ;  /* 0x0000000006087348 */ /* 0x000fea0003c00000 */
[----:B------:R1:W2:Y:S02]  /*15300*/  SHFL.BFLY P0, R10, R188, R4, R3 ;  /* 0x0c000004bc0a7389 */ /* 0x0002a40000000003 */
[----:B-12---:R-:W-:Y:S05]  /*15310*/  ENDCOLLECTIVE ;  /* 0x000000000000791b */ /* 0x006fea0003800000 */
.L_x_10087:
[----:B------:R-:W-:Y:S01]  /*15320*/  FADD.FTZ R11, R8, R7 ;  /* 0x00000007080b7221 */ /* 0x000fe20000010000 */
[----:B------:R-:W-:Y:S01]  /*15330*/  FADD.FTZ R9, R10, R186 ;  /* 0x000000ba0a097221 */ /* 0x000fe20000010000 */
[----:B------:R-:W-:-:S04]  /*15340*/  MOV R4, 0x1 ;  /* 0x0000000100047802 */ /* 0x000fc80000000f00 */
[----:B------:R-:W-:-:S07]  /*15350*/  MOV R188, R9 ;  /* 0x0000000900bc7202 */ /* 0x000fce0000000f00 */
[----:B------:R-:W-:Y:S05]  /*15360*/  WARPSYNC.COLLECTIVE R6, `(.L_x_10088) ;  /* 0x0000000006087348 */ /* 0x000fea0003c00000 */
[----:B------:R1:W2:Y:S02]  /*15370*/  SHFL.BFLY P0, R10, R188, R4, R3 ;  /* 0x0c000004bc0a7389 */ /* 0x0002a40000000003 */
[----:B-12---:R-:W-:Y:S05]  /*15380*/  ENDCOLLECTIVE ;  /* 0x000000000000791b */ /* 0x006fea0003800000 */
.L_x_10088:
[----:B------:R-:W-:Y:S05]  /*15390*/  BRA `(.L_x_10089) ;  /* 0xfffffff400c47947 */ /* 0x000fea000383ffff */
.L_x_10090:
        /* <DEDUP_REMOVED lines=14> */
.L_x_10338:


//--------------------- .text._ZN5flash24flash_fwd_splitkv_kernelI23Flash_fwd_kernel_traitsILi32ELi64ELi128ELi4ELb0ELb0EN7cutlass10bfloat16_tE19Flash_kernel_traitsILi32ELi64ELi128ELi4ES3_EELb0ELb1ELb1ELb0ELb0ELb1ELb1ELb1EEEvNS_16Flash_fwd_paramsE --------------------------
	.section	.text._ZN5flash24flash_fwd_splitkv_kernelI23Flash_fwd_kernel_traitsILi32ELi64ELi128ELi4ELb0ELb0EN7cutlass10bfloat16_tE19Flash_kernel_traitsILi32ELi64ELi128ELi4ES3_EELb0ELb1ELb1ELb0ELb0ELb1ELb1ELb1EEEvNS_16Flash_fwd_paramsE,"ax",@progbits
	.align	128
        .global         _ZN5flash24flash_fwd_splitkv_kernelI23Flash_fwd_kernel_traitsILi32ELi64ELi128ELi4ELb0ELb0EN7cutlass10bfloat16_tE19Flash_kernel_traitsILi32ELi64ELi128ELi4ES3_EELb0ELb1ELb1ELb0ELb0ELb1ELb1ELb1EEEvNS_16Flash_fwd_paramsE
        .type           _ZN5flash24flash_fwd_splitkv_kernelI23Flash_fwd_kernel_traitsILi32ELi64ELi128ELi4ELb0ELb0EN7cutlass10bfloat16_tE19Flash_kernel_traitsILi32ELi64ELi128ELi4ES3_EELb0ELb1ELb1ELb0ELb0ELb1ELb1ELb1EEEvNS_16Flash_fwd_paramsE,@function
        .size           _ZN5flash24flash_fwd_splitkv_kernelI23Flash_fwd_kernel_traitsILi32ELi64ELi128ELi4ELb0ELb0EN7cutlass10bfloat16_tE19Flash_kernel_traitsILi32ELi64ELi128ELi4ES3_EELb0ELb1ELb1ELb0ELb0ELb1ELb1ELb1EEEvNS_16Flash_fwd_paramsE,(.L_x_10339 - _ZN5flash24flash_fwd_splitkv_kernelI23Flash_fwd_kernel_traitsILi32ELi64ELi128ELi4ELb0ELb0EN7cutlass10bfloat16_tE19Flash_kernel_traitsILi32ELi64ELi128ELi4ES3_EELb0ELb1ELb1ELb0ELb0ELb1ELb1ELb1EEEvNS_16Flash_fwd_paramsE)
        .other          _ZN5flash24flash_fwd_splitkv_kernelI23Flash_fwd_kernel_traitsILi32ELi64ELi128ELi4ELb0ELb0EN7cutlass10bfloat16_tE19Flash_kernel_traitsILi32ELi64ELi128ELi4ES3_EELb0ELb1ELb1ELb0ELb0ELb1ELb1ELb1EEEvNS_16Flash_fwd_paramsE,@"STO_CUDA_ENTRY STV_DEFAULT"
_ZN5flash24flash_fwd_splitkv_kernelI23Flash_fwd_kernel_traitsILi32ELi64ELi128ELi4ELb0ELb0EN7cutlass10bfloat16_tE19Flash_kernel_traitsILi32ELi64ELi128ELi4ES3_EELb0ELb1ELb1ELb0ELb0ELb1ELb1ELb1EEEvNS_16Flash_fwd_paramsE:
.text._ZN5flash24flash_fwd_splitkv_kernelI23Flash_fwd_kernel_traitsILi32ELi64ELi128ELi4ELb0ELb0EN7cutlass10bfloat16_tE19Flash_kernel_traitsILi32ELi64ELi128ELi4ES3_EELb0ELb1ELb1ELb0ELb0ELb1ELb1ELb1EEEvNS_16Flash_fwd_paramsE:
        /* <DEDUP_REMOVED lines=29> */
[----:B------:R-:W-:Y:S05]  /*01d0*/  CALL.REL.NOINC `($_ZN5flash24flash_fwd_splitkv_kernelI23Flash_fwd_kernel_traitsILi32ELi64ELi128ELi4ELb0ELb0EN7cutlass10bfloat16_tE19Flash_kernel_traitsILi32ELi64ELi128ELi4ES3_EELb0ELb1ELb1ELb0ELb0ELb1ELb1ELb1EEEvNS_16Flash_fwd_paramsE$_ZN5flash30compute_attn_1rowblock_splitkvI23Flash_fwd_kernel_traitsILi32ELi64ELi128ELi4ELb0ELb0EN7cutlass10bfloat16_tE19Flash_kernel_traitsILi32ELi64ELi128ELi4ES3_EELb0ELb1ELb1ELb0ELb0ELb1ELb1ELb1ENS_16Flash_fwd_paramsEEEvRKT8_iiiii) ;  /* 0x0000000000087944 */ /* 0x000fea0003c00000 */
[----:B------:R-:W-:Y:S05]  /*01e0*/  BSYNC.RECONVERGENT B3 ;  /* 0x0000000000037941 */ /* 0x000fea0003800200 */
.L_x_10091:
[----:B------:R-:W-:Y:S05]  /*01f0*/  EXIT ;  /* 0x000000000000794d */ /* 0x000fea0003800000 */
        .type           $_ZN5flash24flash_fwd_splitkv_kernelI23Flash_fwd_kernel_traitsILi32ELi64ELi128ELi4ELb0ELb0EN7cutlass10bfloat16_tE19Flash_kernel_traitsILi32ELi64ELi128ELi4ES3_EELb0ELb1ELb1ELb0ELb0ELb1ELb1ELb1EEEvNS_16Flash_fwd_paramsE$_ZN5flash30compute_attn_1rowblock_splitkvI23Flash_fwd_kernel_traitsILi32ELi64ELi128ELi4ELb0ELb0EN7cutlass10bfloat16_tE19Flash_kernel_traitsILi32ELi64ELi128ELi4ES3_EELb0ELb1ELb1ELb0ELb0ELb1ELb1ELb1ENS_16Flash_fwd_paramsEEEvRKT8_iiiii,@function
        .size           $_ZN5flash24flash_fwd_splitkv_kernelI23Flash_fwd_kernel_traitsILi32ELi64ELi128ELi4ELb0ELb0EN7cutlass10bfloat16_tE19Flash_kernel_traitsILi32ELi64ELi128ELi4ES3_EELb0ELb1ELb1ELb0ELb0ELb1ELb1ELb1EEEvNS_16Flash_fwd_paramsE$_ZN5flash30compute_attn_1rowblock_splitkvI23Flash_fwd_kernel_traitsILi32ELi64ELi128ELi4ELb0ELb0EN7cutlass10bfloat16_tE19Flash_kernel_traitsILi32ELi64ELi128ELi4ES3_EELb0ELb1ELb1ELb0ELb0ELb1ELb1ELb1ENS_16Flash_fwd_paramsEEEvRKT8_iiiii,(.L_x_10339 - $_ZN5flash24flash_fwd_splitkv_kernelI23Flash_fwd_kernel_traitsILi32ELi64ELi128ELi4ELb0ELb0EN7cutlass10bfloat16_tE19Flash_kernel_traitsILi32ELi64ELi128ELi4ES3_EELb0ELb1ELb1ELb0ELb0ELb1ELb1ELb1EEEvNS_16Flash_fwd_paramsE$_ZN5flash30compute_attn_1rowblock_splitkvI23Flash_fwd_kernel_traitsILi32ELi64ELi128ELi4ELb0ELb0EN7cutlass10bfloat16_tE19Flash_kernel_traitsILi32ELi64ELi128ELi4ES3_EELb0ELb1ELb1ELb0ELb0ELb1ELb1ELb1ENS_16Flash_fwd_paramsEEEvRKT8_iiiii)
$_ZN5flash24flash_fwd_splitkv_kernelI23Flash_fwd_kernel_traitsILi32ELi64ELi128ELi4ELb0ELb0EN7cutlass10bfloat16_tE19Flash_kernel_traitsILi32ELi64ELi128ELi4ES3_EELb0ELb1ELb1ELb0ELb0ELb1ELb1ELb1EEEvNS_16Flash_fwd_paramsE$_ZN5flash30compute_attn_1rowblock_splitkvI23Flash_fwd_kernel_traitsILi32ELi64ELi128ELi4ELb0ELb0EN7cutlass10bfloat16_tE19Flash_kernel_traitsILi32ELi64ELi128ELi4ES3_EELb0ELb1ELb1ELb0ELb0ELb1ELb1ELb1ENS_16Flash_fwd_paramsEEEvRKT8_iiiii:
        /* <DEDUP_REMOVED lines=38> */
.L_x_10093:
[----:B------:R-:W-:Y:S05]  /*0460*/  BSYNC.RECONVERGENT B0 ;  /* 0x0000000000007941 */ /* 0x000fea0003800200 */
.L_x_10092:
[----:B------:R-:W-:Y:S04]  /*0470*/  BSSY.RECONVERGENT B0, `(.L_x_10094) ;  /* 0x0000007000007945 */ /* 0x000fe80003800200 */
[----:B------:R-:W-:Y:S05]  /*0480*/  @!P3 BRA `(.L_x_10095) ;  /* 0x000000000014b947 */ /* 0x000fea0003800000 */
[----:B------:R-:W3:Y:S02]  /*0490*/  LD.E.U8 R4, desc[UR4][R84.64+0x1b2] ;  /* 0x0001b20454047980 */ /* 0x000ee4000c101100 */
[----:B---3--:R-:W-:-:S13]  /*04a0*/  ISETP.NE.AND P1, PT, R4, RZ, PT ;  /* 0x000000ff0400720c */ /* 0x008fda0003f25270 */
[----:B------:R-:W3:Y:S02]  /*04b0*/  @P1 LD.E R5, desc[UR4][R8.64+0x4] ;  /* 0x0000040408051980 */ /* 0x000ee4000c101900 */
[----:B---3-5:R-:W-:-:S06]  /*04c0*/  @P1 IADD3 R74, PT, PT, R5, -R12, RZ ;  /* 0x8000000c054a1210 */ /* 0x028fcc0007ffe0ff */
[----:B------:R3:W5:Y:S02]  /*04d0*/  @!P1 LD.E R74, desc[UR4][R8.64] ;  /* 0x00000004084a9980 */ /* 0x000764000c101900 */
.L_x_10095:
[----:B------:R-:W-:Y:S05]  /*04e0*/  BSYNC.RECONVERGENT B0 ;  /* 0x0000000000007941 */ /* 0x000fea0003800200 */
.L_x_10094:
        /* <DEDUP_REMOVED lines=9> */
.L_x_10097:
[----:B------:R-:W4:Y:S01]  /*0580*/  LD.E.64 R4, desc[UR4][R84.64+0x108] ;  /* 0x0001080454047980 */ /* 0x000f22000c101b00 */
[----:B------:R-:W-:Y:S01]  /*0590*/  BSSY.RECONVERGENT B0, `(.L_x_10099) ;  /* 0x0000006000007945 */ /* 0x000fe20003800200 */
[----:B------:R-:W-:Y:S01]  /*05a0*/  IMAD.MOV.U32 R3, RZ, RZ, RZ ;  /* 0x000000ffff037224 */ /* 0x000fe200078e00ff */
[----:B----4-:R-:W-:-:S04]  /*05b0*/  ISETP.NE.U32.AND P0, PT, R4, RZ, PT ;  /* 0x000000ff0400720c */ /* 0x010fc80003f05070 */
[----:B------:R-:W-:-:S13]  /*05c0*/  ISETP.NE.AND.EX P0, PT, R5, RZ, PT, P0 ;  /* 0x000000ff0500720c */ /* 0x000fda0003f05300 */
[----:B------:R-:W-:Y:S05]  /*05d0*/  @!P0 BRA `(.L_x_10100) ;  /* 0x0000000000048947 */ /* 0x000fea0003800000 */
[----:B------:R4:W5:Y:S02]  /*05e0*/  LD.E R3, desc[UR4][R84.64+0xbc] ;  /* 0x0000bc0454037980 */ /* 0x000964000c101900 */
.L_x_10100:
[----:B------:R-:W-:Y:S05]  /*05f0*/  BSYNC.RECONVERGENT B0 ;  /* 0x0000000000007941 */ /* 0x000fea0003800200 */
.L_x_10099:
[----:B-----5:R-:W-:Y:S02]  /*0600*/  IADD3 R64, PT, PT, R74, R3, RZ ;  /* 0x000000034a407210 */ /* 0x020fe40007ffe0ff */
.L_x_10098:
[----:B------:R-:W-:Y:S05]  /*0610*/  BSYNC.RECONVERGENT B1 ;  /* 0x0000000000017941 */ /* 0x000fea0003800200 */
.L_x_10096:
[----:B------:R-:W-:Y:S01]  /*0620*/  IMAD.SHL.U32 R75, R149, 0x40, RZ ;  /* 0x00000040954b7824 */ /* 0x000fe200078e00ff */
[----:B------:R-:W-:Y:S01]  /*0630*/  MOV R4, R148 ;  /* 0x0000009400047202 */ /* 0x000fe20000000f00 */
[----:B------:R-:W-:-:S03]  /*0640*/  IMAD.MOV.U32 R5, RZ, RZ, 0x0 ;  /* 0x00000000ff057424 */ /* 0x000fc600078e00ff */
[----:B------:R-:W-:-:S13]  /*0650*/  ISETP.GT.AND P0, PT, R150, R75, PT ;  /* 0x0000004b9600720c */ /* 0x000fda0003f04270 */
[----:B-1234-:R-:W-:Y:S05]  /*0660*/  @!P0 RET.REL.NODEC R4 `(_ZN5flash24flash_fwd_splitkv_kernelI23Flash_fwd_kernel_traitsILi32ELi64ELi128ELi4ELb0ELb0EN7cutlass10bfloat16_tE19Flash_kernel_traitsILi32ELi64ELi128ELi4ES3_EELb0ELb1ELb1ELb0ELb0ELb1ELb1ELb1EEEvNS_16Flash_fwd_paramsE) ;  /* 0xfffffff804648950 */ /* 0x01efea0003c3ffff */
        /* <DEDUP_REMOVED lines=101> */
[----:B-1----:R-:W-:Y:S05]  /*0cc0*/  @P4 RET.REL.NODEC R148 `(_ZN5flash24flash_fwd_splitkv_kernelI23Flash_fwd_kernel_traitsILi32ELi64ELi128ELi4ELb0ELb0EN7cutlass10bfloat16_tE19Flash_kernel_traitsILi32ELi64ELi128ELi4ES3_EELb0ELb1ELb1ELb0ELb0ELb1ELb1ELb1EEEvNS_16Flash_fwd_paramsE) ;  /* 0xfffffff094cc4950 */ /* 0x002fea0003c3ffff */
[----:B------:R-:W-:Y:S02]  /*0cd0*/  MOV R3, 0xff800000 ;  /* 0xff80000000037802 */ /* 0x000fe40000000f00 */
[----:B------:R-:W-:-:S03]  /*0ce0*/  MOV R149, 0x0 ;  /* 0x0000000000957802 */ /* 0x000fc60000000f00 */
[----:B------:R1:W-:Y:S02]  /*0cf0*/  ST.E desc[UR4][R8.64+0xc0], R3 ;  /* 0x0000c00308007985 */ /* 0x0003e4000c101904 */
[----:B-1----:R-:W-:Y:S05]  /*0d00*/  RET.REL.NODEC R148 `(_ZN5flash24flash_fwd_splitkv_kernelI23Flash_fwd_kernel_traitsILi32ELi64ELi128ELi4ELb0ELb0EN7cutlass10bfloat16_tE19Flash_kernel_traitsILi32ELi64ELi128ELi4ES3_EELb0ELb1ELb1ELb0ELb0ELb1ELb1ELb1EEEvNS_16Flash_fwd_paramsE) ;  /* 0xfffffff094bc7950 */ /* 0x002fea0003c3ffff */
.L_x_10101:
        /* <DEDUP_REMOVED lines=100> */
.L_x_10103:
        /* <DEDUP_REMOVED lines=79> */
.L_x_10104:
[----:B------:R-:W-:Y:S05]  /*1840*/  BSYNC.RECONVERGENT B0 ;  /* 0x0000000000007941 */ /* 0x000fea0003800200 */
.L_x_10102:
        /* <DEDUP_REMOVED lines=18> */
[----:B------:R-:W-:Y:S01]  /*1970*/  IMAD R15, R3, R13, RZ ;  /* 0x0000000d030f7224 */ /* 0x000fe200078e02ff */
[----:B------:R-:W-:-:S03]  /*1980*/  IABS R3, R7 ;  /* 0x0000000700037213 */ /* 0x000fc60000000000 */
[----:B------:R-:W-:Y:S01]  /*1990*/  IMAD.HI.U32 R15, R33, R15, R32 ;  /* 0x0000000f210f7227 */ /* 0x000fe200078e0020 */
[----:B------:R-:W-:-:S03]  /*19a0*/  IABS R24, R152 ;  /* 0x0000009800187213 */ /* 0x000fc60000000000 */
        /* <DEDUP_REMOVED lines=8> */
[----:B------:R-:W-:Y:S02]  /*1a30*/  LOP3.LUT R21, R152, R7, RZ, 0x3c, !PT ;  /* 0x0000000798157212 */ /* 0x000fe400078e3cff */
[----:B------:R-:W-:Y:S01]  /*1a40*/  IADD3 R20, P1, PT, R12, R20, RZ ;  /* 0x000000140c147210 */ /* 0x000fe20007f3e0ff */
[----:B------:R-:W-:Y:S01]  /*1a50*/  IMAD R19, R19, R140, RZ ;  /* 0x0000008c13137224 */ /* 0x000fe200078e02ff */
[----:B------:R-:W-:Y:S02]  /*1a60*/  @!P3 IADD3 R15, PT, PT, R15, 0x1, RZ ;  /* 0x000000010f0fb810 */ /* 0x000fe40007ffe0ff */
[----:B------:R-:W-:Y:S01]  /*1a70*/  ISETP.GE.AND P2, PT, R21, RZ, PT ;  /* 0x000000ff1500720c */ /* 0x000fe20003f46270 */
[----:B------:R-:W-:Y:S01]  /*1a80*/  IMAD.X R21, RZ, RZ, R18, P1 ;  /* 0x000000ffff157224 */ /* 0x000fe200008e0612 */
[----:B------:R-:W-:Y:S01]  /*1a90*/  ISETP.NE.AND P1, PT, R7, RZ, PT ;  /* 0x000000ff0700720c */ /* 0x000fe20003f25270 */
[----:B------:R-:W1:Y:S01]  /*1aa0*/  S2R R50, SR_CgaCtaId ;  /* 0x0000000000327919 */ /* 0x000e620000008800 */
[----:B------:R-:W-:-:S02]  /*1ab0*/  IMAD R18, R6, R141, R19 ;  /* 0x0000008d06127224 */ /* 0x000fc400078e0213 */
[----:B------:R-:W-:Y:S02]  /*1ac0*/  @P4 VIADD R15, R15, 0x1 ;  /* 0x000000010f0f4836 */ /* 0x000fe40000000000 */
[----:B------:R-:W-:-:S04]  /*1ad0*/  IMAD.WIDE.U32 R24, R6, R140, R20 ;  /* 0x0000008c06187225 */ /* 0x000fc800078e0014 */
[----:B------:R-:W-:-:S04]  /*1ae0*/  IMAD.MOV.U32 R6, RZ, RZ, R15 ;  /* 0x000000ffff067224 */ /* 0x000fc800078e000f */
[----:B------:R-:W-:Y:S01]  /*1af0*/  @!P2 IMAD.MOV R6, RZ, RZ, -R6 ;  /* 0x000000ffff06a224 */ /* 0x000fe200078e0a06 */
[----:B------:R-:W-:Y:S02]  /*1b00*/  @!P1 LOP3.LUT R6, RZ, R7, RZ, 0x33, !PT ;  /* 0x00000007ff069212 */ /* 0x000fe400078e33ff */
[----:B------:R-:W-:Y:S02]  /*1b10*/  IADD3 R25, PT, PT, R25, R18, RZ ;  /* 0x0000001219197210 */ /* 0x000fe40007ffe0ff */
[----:B------:R-:W-:Y:S01]  /*1b20*/  SHF.R.S32.HI R103, RZ, 0x1f, R152 ;  /* 0x0000001fff677819 */ /* 0x000fe20000011498 */
[----:B------:R-:W-:Y:S01]  /*1b30*/  IMAD R7, R29, R6, RZ ;  /* 0x000000061d077224 */ /* 0x000fe200078e02ff */
[----:B------:R-:W-:Y:S01]  /*1b40*/  SHF.R.U32.HI R100, RZ, 0x2, R66 ;  /* 0x00000002ff647819 */ /* 0x000fe20000011642 */
[----:B------:R-:W-:-:S04]  /*1b50*/  IMAD.MOV.U32 R101, RZ, RZ, RZ ;  /* 0x000000ffff657224 */ /* 0x000fc800078e00ff */
        /* <DEDUP_REMOVED lines=8> */
[-C--:B---3--:R-:W-:Y:S02]  /*1be0*/  @!P0 IMAD R19, R31, R153.reuse, RZ ;  /* 0x000000991f138224 */ /* 0x088fe400078e02ff */
[----:B------:R-:W-:-:S03]  /*1bf0*/  @!P0 IMAD.WIDE.U32 R30, R30, R153, RZ ;  /* 0x000000991e1e8225 */ /* 0x000fc600078e00ff */
[----:B------:R-:W-:Y:S01]  /*1c00*/  @!P0 MOV R0, R30 ;  /* 0x0000001e00008202 */ /* 0x000fe20000000f00 */
[----:B------:R-:W-:Y:S02]  /*1c10*/  @P0 IMAD.MOV.U32 R0, RZ, RZ, R20 ;  /* 0x000000ffff000224 */ /* 0x000fe400078e0014 */
[----:B------:R-:W-:Y:S02]  /*1c20*/  @!P0 IMAD.IADD R19, R31, 0x1, R19 ;  /* 0x000000011f138824 */ /* 0x000fe400078e0213 */
[----:B------:R-:W-:Y:S01]  /*1c30*/  @P0 IMAD.IADD R19, R21, 0x1, R15 ;  /* 0x0000000115130824 */ /* 0x000fe200078e020f */
[----:B------:R-:W-:Y:S02]  /*1c40*/  IADD3 R30, P1, PT, R12, R0, RZ ;  /* 0x000000000c1e7210 */ /* 0x000fe40007f3e0ff */
[----:B------:R-:W-:Y:S01]  /*1c50*/  LOP3.LUT R21, R3, 0xc0, RZ, 0xc0, !PT ;  /* 0x000000c003157812 */ /* 0x000fe200078ec0ff */
[----:B------:R-:W-:Y:S01]  /*1c60*/  IMAD R15, R27, R152, RZ ;  /* 0x000000981b0f7224 */ /* 0x000fe200078e02ff */
[----:B------:R-:W-:-:S02]  /*1c70*/  IADD3.X R31, PT, PT, RZ, R19, RZ, P1, !PT ;  /* 0x00000013ff1f7210 */ /* 0x000fc40000ffe4ff */
[----:B------:R-:W-:Y:S01]  /*1c80*/  LOP3.LUT R18, R21, 0x18, R66, 0xf8, !PT ;  /* 0x0000001815127812 */ /* 0x000fe200078ef842 */
[----:B------:R-:W-:-:S04]  /*1c90*/  IMAD.WIDE.U32 R20, R6, R28, R24 ;  /* 0x0000001c06147225 */ /* 0x000fc800078e0018 */
[----:B------:R-:W-:Y:S02]  /*1ca0*/  IMAD R15, R26, R103, R15 ;  /* 0x000000671a0f7224 */ /* 0x000fe400078e020f */
[----:B------:R-:W-:Y:S01]  /*1cb0*/  IMAD.WIDE.U32 R24, R152, R26, R30 ;  /* 0x0000001a98187225 */ /* 0x000fe200078e001e */
[----:B------:R-:W-:-:S03]  /*1cc0*/  MOV R19, 0x400 ;  /* 0x0000040000137802 */ /* 0x000fc60000000f00 */
[----:B------:R-:W-:Y:S01]  /*1cd0*/  IMAD.IADD R25, R25, 0x1, R15 ;  /* 0x0000000119197824 */ /* 0x000fe200078e020f */
[----:B------:R-:W-:Y:S02]  /*1ce0*/  SHF.R.S32.HI R15, RZ, 0x1f, R74 ;  /* 0x0000001fff0f7819 */ /* 0x000fe4000001144a */
[--C-:B------:R-:W-:Y:S02]  /*1cf0*/  LOP3.LUT R18, R18, 0x18, R3.reuse, 0x78, !PT ;  /* 0x0000001812127812 */ /* 0x100fe400078e7803 */
[----:B------:R-:W-:Y:S02]  /*1d00*/  LEA.HI R15, R15, R74, RZ, 0x7 ;  /* 0x0000004a0f0f7211 */ /* 0x000fe400078f38ff */
[----:B-1----:R-:W-:Y:S02]  /*1d10*/  LEA R50, R50, R19, 0x18 ;  /* 0x0000001332327211 */ /* 0x002fe400078ec0ff */
[----:B------:R-:W-:Y:S01]  /*1d20*/  LOP3.LUT R3, R18, 0x1f20, R3, 0xf8, !PT ;  /* 0x00001f2012037812 */ /* 0x000fe200078ef803 */
[--C-:B------:R-:W-:Y:S01]  /*1d30*/  @!P0 IMAD.MOV.U32 R18, RZ, RZ, R22.reuse ;  /* 0x000000ffff128224 */ /* 0x100fe200078e0016 */
[----:B------:R-:W-:Y:S01]  /*1d40*/  @!P0 MOV R19, R23 ;  /* 0x0000001700138202 */ /* 0x000fe20000000f00 */
[----:B------:R-:W-:Y:S01]  /*1d50*/  @P0 IMAD.MOV.U32 R18, RZ, RZ, R22 ;  /* 0x000000ffff120224 */ /* 0x000fe200078e0016 */
[----:B------:R-:W-:-:S02]  /*1d60*/  SHF.R.S32.HI R0, RZ, 0x1f, R6 ;  /* 0x0000001fff007819 */ /* 0x000fc40000011406 */
[----:B------:R-:W-:Y:S02]  /*1d70*/  @P0 MOV R19, R23 ;  /* 0x0000001700130202 */ /* 0x000fe40000000f00 */
[----:B------:R-:W-:Y:S02]  /*1d80*/  IADD3 R22, P0, PT, R12, R14, RZ ;  /* 0x0000000e0c167210 */ /* 0x000fe40007f1e0ff */
[----:B------:R-:W-:Y:S01]  /*1d90*/  SHF.R.S32.HI R15, RZ, 0x7, R15 ;  /* 0x00000007ff0f7819 */ /* 0x000fe2000001140f */
[----:B------:R-:W-:Y:S02]  /*1da0*/  IMAD R7, R0, R28, R7 ;  /* 0x0000001c00077224 */ /* 0x000fe400078e0207 */
[----:B------:R-:W-:Y:S01]  /*1db0*/  IMAD.WIDE.U32 R26, R149, 0x40, R100 ;  /* 0x00000040951a7825 */ /* 0x000fe200078e0064 */
[----:B------:R-:W-:-:S03]  /*1dc0*/  VIMNMX R70, PT, PT, R142, R15, !PT ;  /* 0x0000000f8e467248 */ /* 0x000fc60007fe0100 */
[----:B------:R-:W-:Y:S01]  /*1dd0*/  IMAD.X R23, RZ, RZ, R2, P0 ;  /* 0x000000ffff177224 */ /* 0x000fe200000e0602 */
[----:B------:R-:W-:Y:S01]  /*1de0*/  ISETP.GT.AND P2, PT, R55, R70, PT ;  /* 0x000000463700720c */ /* 0x000fe20003f44270 */
[----:B------:R-:W-:Y:S02]  /*1df0*/  IMAD.IADD R21, R21, 0x1, R7 ;  /* 0x0000000115157824 */ /* 0x000fe400078e0207 */
[----:B------:R-:W-:Y:S02]  /*1e00*/  IMAD R7, R27, R18, RZ ;  /* 0x000000121b077224 */ /* 0x000fe400078e02ff */
[----:B------:R-:W-:Y:S01]  /*1e10*/  IMAD.WIDE.U32 R22, R100, R138, R22 ;  /* 0x0000008a64167225 */ /* 0x000fe200078e0016 */
[C---:B------:R-:W-:Y:S02]  /*1e20*/  SHF.L.U64.HI R72, R18.reuse, 0x5, R19 ;  /* 0x0000000512487819 */ /* 0x040fe40000010213 */
[----:B------:R-:W-:Y:S01]  /*1e30*/  SHF.L.U32 R69, R18, 0x5, RZ ;  /* 0x0000000512457819 */ /* 0x000fe200000006ff */
[----:B------:R-:W-:Y:S01]  /*1e40*/  IMAD R7, R26, R19, R7 ;  /* 0x000000131a077224 */ /* 0x000fe200078e0207 */
[----:B----4-:R-:W-:Y:S01]  /*1e50*/  LEA R144, P0, R22, R16, 0x1 ;  /* 0x0000001016907211 */ /* 0x010fe200078008ff */
[----:B------:R-:W-:-:S02]  /*1e60*/  IMAD.IADD R143, R23, 0x1, R143 ;  /* 0x00000001178f7824 */ /* 0x000fc400078e028f */
[----:B------:R-:W-:-:S04]  /*1e70*/  IMAD.WIDE.U32 R18, R26, R18, R24 ;  /* 0x000000121a127225 */ /* 0x000fc800078e0018 */
        /* <DEDUP_REMOVED lines=94> */
.L_x_10128:
        /* <DEDUP_REMOVED lines=14> */
[-C--:B------:R-:W-:Y:S02]  /*2540*/  IADD3 R28, P0, PT, R80, R19.reuse, RZ ;  /* 0x00000013501c7210 */ /* 0x080fe40007f1e0ff */
[----:B------:R-:W-:Y:S02]  /*2550*/  ISETP.LT.OR P4, PT, R99, R94, P4 ;  /* 0x0000005e6300720c */ /* 0x000fe40002781670 */
[----:B------:R-:W-:Y:S01]  /*2560*/  ISETP.GE.OR P1, PT, R97, R92, P3 ;  /* 0x0000005c6100720c */ /* 0x000fe20001f26670 */
[--C-:B------:R-:W-:Y:S01]  /*2570*/  IMAD.X R29, R77, 0x1, R2.reuse, P0 ;  /* 0x000000014d1d7824 */ /* 0x100fe200000e0602 */
[----:B------:R-:W-:Y:S02]  /*2580*/  IADD3 R18, P2, PT, R3, R90, RZ ;  /* 0x0000005a03127210 */ /* 0x000fe40007f5e0ff */
[----:B------:R-:W-:Y:S01]  /*2590*/  ISETP.LT.OR P1, PT, R97, R94, P1 ;  /* 0x0000005e6100720c */ /* 0x000fe20000f21670 */
[----:B------:R-:W-:Y:S05]  /*25a0*/  @!P5 IMAD.MOV.U32 R81, RZ, RZ, R77 ;  /* 0x000000ffff51d224 */ /* 0x000fea00078e004d */
[----:B------:R-:W2:Y:S07]  /*25b0*/  @!P5 LD.E.128 R4, desc[UR4][R80.64] ;  /* 0x000000045004d980 */ /* 0x000eae000c101d00 */
        /* <DEDUP_REMOVED lines=57> */
.L_x_10107:
        /* <DEDUP_REMOVED lines=71> */
.L_x_10111:
[----:B------:R-:W-:Y:S05]  /*2dc0*/  BSYNC.RECONVERGENT B0 ;  /* 0x0000000000007941 */ /* 0x000fea0003800200 */
.L_x_10110:
        /* <DEDUP_REMOVED lines=48> */
.L_x_10113:
[----:B------:R-:W-:Y:S05]  /*30d0*/  BSYNC.RECONVERGENT B0 ;  /* 0x0000000000007941 */ /* 0x000fea0003800200 */
.L_x_10112:
        /* <DEDUP_REMOVED lines=53> */
.L_x_10115:
[----:B------:R-:W-:Y:S05]  /*3430*/  BSYNC.RECONVERGENT B0 ;  /* 0x0000000000007941 */ /* 0x000fea0003800200 */
.L_x_10114:
        /* <DEDUP_REMOVED lines=53> */
.L_x_10117:
[----:B------:R-:W-:Y:S05]  /*3790*/  BSYNC.RECONVERGENT B0 ;  /* 0x0000000000007941 */ /* 0x000fea0003800200 */
.L_x_10116:
[----:B------:R-:W5:Y:S02]  /*37a0*/  LD.E R3, desc[UR4][R84.64+0xd0] ;  /* 0x0000d00454037980 */ /* 0x000f64000c101900 */
[----:B-----5:R-:W-:Y:S05]  /*37b0*/  IMAD.U32 R3, R3, -0x40, RZ ;  /* 0xffffffc003037824 */ /* 0x020fea00078e00ff */
[C---:B------:R-:W-:Y:S02]  /*37c0*/  LEA R14, P1, R3.reuse, R14, 0x1 ;  /* 0x0000000e030e7211 */ /* 0x040fe400078208ff */
[C---:B------:R-:W-:Y:S02]  /*37d0*/  LEA R52, P0, R3.reuse, R52, 0x1 ;  /* 0x0000003403347211 */ /* 0x040fe400078008ff */
[C---:B------:R-:W-:Y:S02]  /*37e0*/  LEA.HI.X.SX32 R15, R3.reuse, R15, 0x1, P1 ;  /* 0x0000000f030f7211 */ /* 0x040fe400008f0eff */
[----:B------:R-:W-:Y:S01]  /*37f0*/  LEA.HI.X.SX32 R53, R3, R53, 0x1, P0 ;  /* 0x0000003503357211 */ /* 0x000fe200000f0eff */
[----:B------:R-:W-:Y:S05]  /*3800*/  BRA `(.L_x_10108) ;  /* 0x0000001800147947 */ /* 0x000fea0003800000 */
.L_x_10109:
        /* <DEDUP_REMOVED lines=95> */
.L_x_10119:
[----:B------:R-:W-:Y:S05]  /*3e00*/  BSYNC.RECONVERGENT B0 ;  /* 0x0000000000007941 */ /* 0x000fea0003800200 */
.L_x_10118:
        /* <DEDUP_REMOVED lines=95> */
.L_x_10121:
[----:B------:R-:W-:Y:S05]  /*4400*/  BSYNC.RECONVERGENT B0 ;  /* 0x0000000000007941 */ /* 0x000fea0003800200 */
.L_x_10120:
        /* <DEDUP_REMOVED lines=96> */
.L_x_10123:
[----:B------:R-:W-:Y:S05]  /*4a10*/  BSYNC.RECONVERGENT B0 ;  /* 0x0000000000007941 */ /* 0x000fea0003800200 */
.L_x_10122:
        /* <DEDUP_REMOVED lines=92> */
.L_x_10125:
[----:B------:R-:W-:Y:S05]  /*4fe0*/  BSYNC.RECONVERGENT B0 ;  /* 0x0000000000007941 */ /* 0x000fea0003800200 */
.L_x_10124:
[----:B------:R-:W5:Y:S01]  /*4ff0*/  LD.E R3, desc[UR4][R84.64+0xd0] ;  /* 0x0000d00454037980 */ /* 0x000f62000c101900 */
[----:B------:R-:W-:Y:S02]  /*5000*/  IMAD.MOV.U32 R83, RZ, RZ, R79 ;  /* 0x000000ffff537224 */ /* 0x000fe400078e004f */
[----:B-----5:R-:W-:Y:S05]  /*5010*/  IMAD.U32 R3, R3, -0x40, RZ ;  /* 0xffffffc003037824 */ /* 0x020fea00078e00ff */
[C---:B------:R-:W-:Y:S02]  /*5020*/  LEA R86, P1, R3.reuse, R86, 0x1 ;  /* 0x0000005603567211 */ /* 0x040fe400078208ff */
[C---:B------:R-:W-:Y:S02]  /*5030*/  LEA R82, P0, R3.reuse, R82, 0x1 ;  /* 0x0000005203527211 */ /* 0x040fe400078008ff */
[C---:B------:R-:W-:Y:S02]  /*5040*/  LEA.HI.X.SX32 R87, R3.reuse, R87, 0x1, P1 ;  /* 0x0000005703577211 */ /* 0x040fe400008f0eff */
[----:B------:R-:W-:Y:S09]  /*5050*/  LEA.HI.X.SX32 R79, R3, R83, 0x1, P0 ;  /* 0x00000053034f7211 */ /* 0x000ff200000f0eff */
.L_x_10108:
[----:B------:R-:W-:Y:S05]  /*5060*/  BSYNC.RECONVERGENT B1 ;  /* 0x0000000000017941 */ /* 0x000fea0003800200 */
.L_x_10106:
        /* <DEDUP_REMOVED lines=102> */
.L_x_10127:
[----:B------:R-:W-:Y:S05]  /*56d0*/  BSYNC.RECONVERGENT B0 ;  /* 0x0000000000007941 */ /* 0x000fea0003800200 */
.L_x_10126:
[----:B------:R-:W-:Y:S05]  /*56e0*/  @P2 BRA `(.L_x_10128) ;  /* 0xffffffcc005c2947 */ /* 0x000fea000383ffff */
.L_x_10105:
        /* <DEDUP_REMOVED lines=17> */
.L_x_10133:
[----:B------:R2:W-:Y:S02]  /*5800*/  STS.128 [R54], RZ ;  /* 0x000000ff36007388 */ /* 0x0005e40000000c00 */
.L_x_10132:
[----:B------:R-:W-:Y:S05]  /*5810*/  BSYNC.RECONVERGENT B0 ;  /* 0x0000000000007941 */ /* 0x000fea0003800200 */
.L_x_10131:
        /* <DEDUP_REMOVED lines=13> */
.L_x_10130:
        /* <DEDUP_REMOVED lines=81> */
.L_x_10140:
[----:B------:R-:W-:Y:S05]  /*5e00*/  BSYNC.RECONVERGENT B0 ;  /* 0x0000000000007941 */ /* 0x000fea0003800200 */
.L_x_10139:
[----:B-----5:R3:W-:Y:S01]  /*5e10*/  STS.128 [R54], R8 ;  /* 0x0000000836007388 */ /* 0x0207e20000000c00 */
[----:B------:R-:W-:Y:S05]  /*5e20*/  BRA `(.L_x_10137) ;  /* 0x0000000000047947 */ /* 0x000fea0003800000 */
.L_x_10138:
[----:B------:R2:W-:Y:S02]  /*5e30*/  STS.128 [R54], RZ ;  /* 0x000000ff36007388 */ /* 0x0005e40000000c00 */
.L_x_10137:
[----:B------:R-:W-:Y:S05]  /*5e40*/  BSYNC.RECONVERGENT B1 ;  /* 0x0000000000017941 */ /* 0x000fea0003800200 */
.L_x_10136:
        /* <DEDUP_REMOVED lines=58> */
.L_x_10142:
[----:B------:R-:W-:Y:S05]  /*61f0*/  BSYNC.RECONVERGENT B0 ;  /* 0x0000000000007941 */ /* 0x000fea0003800200 */
.L_x_10141:
[----:B-----5:R3:W-:Y:S01]  /*6200*/  STS.128 [R54+0x800], R8 ;  /* 0x0008000836007388 */ /* 0x0207e20000000c00 */
[----:B------:R-:W-:Y:S05]  /*6210*/  BRA `(.L_x_10134) ;  /* 0x0000000800ec7947 */ /* 0x000fea0003800000 */
.L_x_10135:
        /* <DEDUP_REMOVED lines=91> */
.L_x_10147:
[----:B------:R-:W-:Y:S05]  /*67d0*/  BSYNC.RECONVERGENT B0 ;  /* 0x0000000000007941 */ /* 0x000fea0003800200 */
.L_x_10146:
[----:B-----5:R3:W-:Y:S01]  /*67e0*/  STS.128 [R54], R20 ;  /* 0x0000001436007388 */ /* 0x0207e20000000c00 */
[----:B------:R-:W-:Y:S05]  /*67f0*/  BRA `(.L_x_10144) ;  /* 0x0000000000047947 */ /* 0x000fea0003800000 */
.L_x_10145:
[----:B------:R4:W-:Y:S02]  /*6800*/  STS.128 [R54], RZ ;  /* 0x000000ff36007388 */ /* 0x0009e40000000c00 */
.L_x_10144:
[----:B------:R-:W-:Y:S05]  /*6810*/  BSYNC.RECONVERGENT B1 ;  /* 0x0000000000017941 */ /* 0x000fea0003800200 */
.L_x_10143:
        /* <DEDUP_REMOVED lines=89> */
.L_x_10149:
[----:B------:R-:W-:Y:S05]  /*6db0*/  BSYNC.RECONVERGENT B0 ;  /* 0x0000000000007941 */ /* 0x000fea0003800200 */
.L_x_10148:
[----:B-----5:R1:W-:Y:S02]  /*6dc0*/  STS.128 [R54+0x800], R4 ;  /* 0x0008000436007388 */ /* 0x0203e40000000c00 */
.L_x_10134:
[----:B------:R-:W-:Y:S05]  /*6dd0*/  BSYNC.RECONVERGENT B2 ;  /* 0x0000000000027941 */ /* 0x000fea0003800200 */
.L_x_10129:
        /* <DEDUP_REMOVED lines=12> */
.L_x_10152:
[----:B------:R1:W-:Y:S02]  /*6ea0*/  STS.128 [R54+0x1000], RZ ;  /* 0x001000ff36007388 */ /* 0x0003e40000000c00 */
.L_x_10151:
[----:B------:R-:W-:Y:S05]  /*6eb0*/  BSYNC.RECONVERGENT B0 ;  /* 0x0000000000007941 */ /* 0x000fea0003800200 */
.L_x_10150:
        /* <DEDUP_REMOVED lines=14> */
.L_x_10155:
[----:B------:R1:W-:Y:S02]  /*6fa0*/  STS.128 [R54+0x1800], RZ ;  /* 0x001800ff36007388 */ /* 0x0003e40000000c00 */
.L_x_10154:
[----:B------:R-:W-:Y:S05]  /*6fb0*/  BSYNC.RECONVERGENT B0 ;  /* 0x0000000000007941 */ /* 0x000fea0003800200 */
.L_x_10153:
        /* <DEDUP_REMOVED lines=13> */
.L_x_10158:
[----:B------:R1:W-:Y:S02]  /*7090*/  STS.128 [R54+0x2000], RZ ;  /* 0x002000ff36007388 */ /* 0x0003e40000000c00 */
.L_x_10157:
[----:B------:R-:W-:Y:S05]  /*70a0*/  BSYNC.RECONVERGENT B0 ;  /* 0x0000000000007941 */ /* 0x000fea0003800200 */
.L_x_10156:
        /* <DEDUP_REMOVED lines=13> */
.L_x_10161:
[----:B------:R1:W-:Y:S02]  /*7180*/  STS.128 [R54+0x2800], RZ ;  /* 0x002800ff36007388 */ /* 0x0003e40000000c00 */
.L_x_10160:
[----:B------:R-:W-:Y:S05]  /*7190*/  BSYNC.RECONVERGENT B0 ;  /* 0x0000000000007941 */ /* 0x000fea0003800200 */
.L_x_10159:
[----:B---3-5:R-:W3:Y:S04]  /*71a0*/  LD.E.64 R10, desc[UR4][R84.64+0x1c0] ;  /* 0x0001c004540a7980 */ /* 0x028ee8000c101b00 */
[----:B-1----:R-:W2:Y:S01]  /*71b0*/  LD.E.64 R6, desc[UR4][R84.64+0x1b8] ;  /* 0x0001b80454067980 */ /* 0x002ea2000c101b00 */
[----:B------:R-:W-:-:S03]  /*71c0*/  MOV R102, R152 ;  /* 0x0000009800667202 */ /* 0x000fc60000000f00 */
[----:B------:R-:W2:Y:S04]  /*71d0*/  LD.E R4, desc[UR4][R84.64+0xd8] ;  /* 0x0000d80454047980 */ /* 0x000ea8000c101900 */
[----:B------:R-:W0:Y:S04]  /*71e0*/  LDGDEPBAR ;  /* 0x00000000000079af */ /* 0x000e280000000000 */
[----:B------:R1:W5:Y:S04]  /*71f0*/  LD.E R25, desc[UR4][R84.64+0x184] ;  /* 0x0001840454197980 */ /* 0x000368000c101900 */
[----:B----4-:R1:W5:Y:S01]  /*7200*/  LD.E R23, desc[UR4][R84.64+0x188] ;  /* 0x0001880454177980 */ /* 0x010362000c101900 */
[----:B---3--:R-:W-:-:S04]  /*7210*/  IMAD.WIDE.U32 R8, R153, R10, R102 ;  /* 0x0000000a99087225 */ /* 0x008fc800078e0066 */
[----:B------:R-:W-:Y:S01]  /*7220*/  IMAD R5, R11, R153, RZ ;  /* 0x000000990b057224 */ /* 0x000fe200078e02ff */
[----:B--2---:R-:W-:-:S04]  /*7230*/  LEA R6, P0, R8, R6, 0x2 ;  /* 0x0000000608067211 */ /* 0x004fc800078010ff */
        /* <DEDUP_REMOVED lines=16> */
.L_x_10164:
[----:B------:R2:W-:Y:S01]  /*7340*/  STS.128 [R54+0x3000], RZ ;  /* 0x003000ff36007388 */ /* 0x0005e20000000c00 */
[----:B------:R-:W-:Y:S05]  /*7350*/  BRA `(.L_x_10165) ;  /* 0x0000000000047947 */ /* 0x000fea0003800000 */
.L_x_10163:
[----:B------:R1:W-:Y:S02]  /*7360*/  STS.128 [R54+0x3000], RZ ;  /* 0x003000ff36007388 */ /* 0x0003e40000000c00 */
.L_x_10165:
[----:B------:R-:W-:Y:S05]  /*7370*/  BSYNC.RECONVERGENT B0 ;  /* 0x0000000000007941 */ /* 0x000fea0003800200 */
.L_x_10162:
        /* <DEDUP_REMOVED lines=15> */
.L_x_10168:
[----:B------:R1:W-:Y:S02]  /*7470*/  STS.128 [R54+0x3800], RZ ;  /* 0x003800ff36007388 */ /* 0x0003e40000000c00 */
.L_x_10167:
[----:B------:R-:W-:Y:S05]  /*7480*/  BSYNC.RECONVERGENT B0 ;  /* 0x0000000000007941 */ /* 0x000fea0003800200 */
.L_x_10166:
        /* <DEDUP_REMOVED lines=13> */
.L_x_10171:
[----:B------:R1:W-:Y:S02]  /*7560*/  STS.128 [R54+0x4000], RZ ;  /* 0x004000ff36007388 */ /* 0x0003e40000000c00 */
.L_x_10170:
[----:B------:R-:W-:Y:S05]  /*7570*/  BSYNC.RECONVERGENT B0 ;  /* 0x0000000000007941 */ /* 0x000fea0003800200 */
.L_x_10169:
        /* <DEDUP_REMOVED lines=13> */
.L_x_10174:
[----:B------:R1:W-:Y:S02]  /*7650*/  STS.128 [R54+0x4800], RZ ;  /* 0x004800ff36007388 */ /* 0x0003e40000000c00 */
.L_x_10173:
[----:B------:R-:W-:Y:S05]  /*7660*/  BSYNC.RECONVERGENT B0 ;  /* 0x0000000000007941 */ /* 0x000fea0003800200 */
.L_x_10172:
        /* <DEDUP_REMOVED lines=24> */
[----:B------:R-:W-:Y:S01]  /*77f0*/  LOP3.LUT R3, R40, 0x1f0, RZ, 0xc0, !PT ;  /* 0x000001f028037812 */ /* 0x000fe200078ec0ff */
[----:B------:R-:W1:Y:S01]  /*7800*/  LDSM.16.M88.4 R44, [R52+0x1000] ;  /* 0x00100000342c783b */ /* 0x000e620000000200 */
[----:B------:R-:W-:Y:S02]  /*7810*/  SEL R15, R15, 0xffffffe0, !P6 ;  /* 0xffffffe00f0f7807 */ /* 0x000fe40007000000 */
[----:B------:R-:W-:Y:S01]  /*7820*/  ISETP.GT.AND P0, PT, R67, R142, PT ;  /* 0x0000008e4300720c */ /* 0x000fe20003f04270 */
[----:B------:R-:W3:Y:S01]  /*7830*/  LDSM.16.M88.4 R36, [R52+0x1400] ;  /* 0x001400003424783b */ /* 0x000ee20000000200 */
[----:B------:R-:W-:-:S02]  /*7840*/  IADD3 R24, PT, PT, R132, R15, RZ ;  /* 0x0000000f84187210 */ /* 0x000fc40007ffe0ff */
[----:B------:R-:W-:Y:S02]  /*7850*/  IADD3 R50, PT, PT, R15, R52, RZ ;  /* 0x000000340f327210 */ /* 0x000fe40007ffe0ff */
[----:B------:R-:W-:Y:S01]  /*7860*/  LOP3.LUT R2, R3, 0x7, R100, 0xf8, !PT ;  /* 0x0000000703027812 */ /* 0x000fe200078ef864 */
[----:B------:R-:W-:Y:S01]  /*7870*/  LDSM.16.M88.4 R32, [R24] ;  /* 0x000000001820783b */ /* 0x000fe20000000200 */
[----:B-----5:R-:W-:Y:S02]  /*7880*/  IADD3 R159, PT, PT, R23, R64, -R150 ;  /* 0x00000040179f7210 */ /* 0x020fe40007ffe896 */
[----:B------:R-:W-:Y:S01]  /*7890*/  LEA R160, R149, R2, 0x6 ;  /* 0x0000000295a07211 */ /* 0x000fe200078e30ff */
[----:B------:R-:W4:Y:S01]  /*78a0*/  LDSM.16.M88.4 R8, [R50+0x1000] ;  /* 0x001000003208783b */ /* 0x000f220000000200 */
[----:B------:R-:W-:Y:S02]  /*78b0*/  IADD3 R25, PT, PT, R64, -R150, -R25 ;  /* 0x8000009640197210 */ /* 0x000fe40007ffe819 */
[C---:B------:R-:W-:Y:S01]  /*78c0*/  IADD3 R159, PT, PT, R160.reuse, R159, RZ ;  /* 0x0000009fa09f7210 */ /* 0x040fe20007ffe0ff */
[----:B------:R-:W4:Y:S01]  /*78d0*/  LDSM.16.M88.4 R56, [R50+0x1400] ;  /* 0x001400003238783b */ /* 0x000f220000000200 */
[----:B------:R-:W-:-:S02]  /*78e0*/  IADD3 R160, PT, PT, R160, R25, RZ ;  /* 0x00000019a0a07210 */ /* 0x000fc40007ffe0ff */
[C-C-:B------:R-:W-:Y:S02]  /*78f0*/  VIADDMNMX R161, R159.reuse, 0x1, R64.reuse, PT ;  /* 0x000000019fa17846 */ /* 0x140fe40003800140 */
[----:B------:R-:W-:Y:S02]  /*7900*/  VIMNMX R162, PT, PT, RZ, R160, !PT ;  /* 0x000000a0ffa27248 */ /* 0x000fe40007fe0100 */
[----:B------:R-:W-:Y:S02]  /*7910*/  VIADDMNMX R159, R159, 0x9, R64, PT ;  /* 0x000000099f9f7846 */ /* 0x000fe40003800140 */
[----:B------:R-:W-:Y:S02]  /*7920*/  LOP3.LUT R48, R100, 0x7, RZ, 0xc0, !PT ;  /* 0x0000000764307812 */ /* 0x000fe400078ec0ff */
[----:B------:R-:W-:Y:S01]  /*7930*/  VIADDMNMX R160, R160, 0x8, RZ, !PT ;  /* 0x00000008a0a07846 */ /* 0x000fe200078001ff */
        /* <DEDUP_REMOVED lines=41> */
[----:B------:R-:W1:Y:S04]  /*7bd0*/  LDSM.16.M88.4 R36, [R52+0x2000] ;  /* 0x002000003424783b */ /* 0x000e680000000200 */
[----:B------:R-:W1:Y:S02]  /*7be0*/  MUFU.TANH R71, R71 ;  /* 0x0000004700477308 */ /* 0x000e640000002400 */
[-C--:B------:R-:W-:Y:S01]  /*7bf0*/  FMUL.FTZ R44, R44, R0.reuse ;  /* 0x000000002c2c7220 */ /* 0x080fe20000410000 */
[-C--:B------:R-:W-:Y:S01]  /*7c00*/  FMUL.FTZ R101, R45, R0.reuse ;  /* 0x000000002d657220 */ /* 0x080fe20000410000 */
[-C--:B------:R-:W-:Y:S01]  /*7c10*/  FMUL.FTZ R95, R46, R0.reuse ;  /* 0x000000002e5f7220 */ /* 0x080fe20000410000 */
[----:B------:R-:W-:-:S03]  /*7c20*/  FMUL.FTZ R99, R47, R0 ;  /* 0x000000002f637220 */ /* 0x000fc60000410000 */
[----:B------:R2:W1:Y:S01]  /*7c30*/  MUFU.TANH R97, R44 ;  /* 0x0000002c00617308 */ /* 0x0004620000002400 */
[----:B----4-:R-:W-:Y:S05]  /*7c40*/  HMMA.16816.F32.BF16 R16, R4, R56, RZ ;  /* 0x000000380410723c */ /* 0x010fea00000418ff */
[----:B------:R-:W-:-:S03]  /*7c50*/  FMUL.FTZ R107, R8, R0 ;  /* 0x00000000086b7220 */ /* 0x000fc60000410000 */
        /* <DEDUP_REMOVED lines=67> */
[----:B---3--:R-:W3:Y:S04]  /*8090*/  LDSM.16.M88.4 R44, [R50+0x2c00] ;  /* 0x002c0000322c783b */ /* 0x008ee80000000200 */
[----:B------:R-:W-:-:S04]  /*80a0*/  DEPBAR.LE SB0, 0x0 ;  /* 0x000080000000791a */ /* 0x000fc80000000000 */
[----:B------:R-:W-:Y:S01]  /*80b0*/  HMMA.16816.F32.BF16 R56, R32, R10, R56 ;  /* 0x0000000a2038723c */ /* 0x000fe20000041838 */
[----:B------:R-:W2:Y:S07]  /*80c0*/  MUFU.TANH R99, R99 ;  /* 0x0000006300637308 */ /* 0x000eae0000002400 */
        /* <DEDUP_REMOVED lines=37> */
[----:B------:R1:W1:Y:S08]  /*8320*/  MUFU.TANH R31, R17 ;  /* 0x00000011001f7308 */ /* 0x0002700000002400 */
[----:B------:R1:W1:Y:S08]  /*8330*/  MUFU.TANH R193, R18 ;  /* 0x0000001200c17308 */ /* 0x0002700000002400 */
[----:B------:R-:W1:Y:S08]  /*8340*/  MUFU.TANH R195, R195 ;  /* 0x000000c300c37308 */ /* 0x000e700000002400 */
[----:B------:R-:W1:Y:S08]  /*8350*/  MUFU.TANH R39, R39 ;  /* 0x0000002700277308 */ /* 0x000e700000002400 */
[----:B------:R-:W1:Y:S08]  /*8360*/  MUFU.TANH R19, R19 ;  /* 0x0000001300137308 */ /* 0x000e700000002400 */
        /* <DEDUP_REMOVED lines=25> */
.L_x_10178:
[----:B-1----:R-:W2:Y:S01]  /*8500*/  LD.E R10, desc[UR4][R84.64+0x170] ;  /* 0x00017004540a7980 */ /* 0x002ea2000c101900 */
        /* <DEDUP_REMOVED lines=59> */
.L_x_10179:
[----:B------:R-:W-:Y:S05]  /*88c0*/  BSYNC.RECONVERGENT B0 ;  /* 0x0000000000007941 */ /* 0x000fea0003800200 */
.L_x_10177:
        /* <DEDUP_REMOVED lines=32> */
.L_x_10176:
[----:B------:R-:W-:Y:S05]  /*8ad0*/  BSYNC.RECONVERGENT B1 ;  /* 0x0000000000017941 */ /* 0x000fea0003800200 */
.L_x_10175:
[----:B------:R-:W3:Y:S01]  /*8ae0*/  S2R R135, SR_TID.X ;  /* 0x0000000000877919 */ /* 0x000ee20000002100 */
[----:B------:R-:W-:Y:S02]  /*8af0*/  VIADD R37, R55, 0xffffffff ;  /* 0xffffffff37257836 */ /* 0x000fe40000000000 */
[----:B--2---:R-:W-:Y:S02]  /*8b00*/  IMAD.IADD R54, R65, 0x1, R2 ;  /* 0x0000000141367824 */ /* 0x004fe400078e0202 */
[----:B---3--:R-:W-:-:S05]  /*8b10*/  IMAD.SHL.U32 R43, R135, 0x2, RZ ;  /* 0x00000002872b7824 */ /* 0x008fca00078e00ff */
[----:B------:R-:W-:-:S05]  /*8b20*/  LOP3.LUT R43, R43, 0x6, RZ, 0xc0, !PT ;  /* 0x000000062b2b7812 */ /* 0x000fca00078ec0ff */
[----:B------:R-:W-:-:S04]  /*8b30*/  IMAD R67, R37, 0x80, R43 ;  /* 0x0000008025437824 */ /* 0x000fc800078e022b */
[C---:B-1----:R-:W-:Y:S01]  /*8b40*/  VIADD R5, R67.reuse, 0x1 ;  /* 0x0000000143057836 */ /* 0x042fe20000000000 */
[CC--:B------:R-:W-:Y:S01]  /*8b50*/  ISETP.GE.AND P3, PT, R67.reuse, R162.reuse, PT ;  /* 0x000000a24300720c */ /* 0x0c0fe20003f66270 */
[C---:B------:R-:W-:Y:S01]  /*8b60*/  IMAD.IADD R2, R67.reuse, 0x1, R150 ;  /* 0x0000000143027824 */ /* 0x040fe200078e0296 */
[CC--:B------:R-:W-:Y:S01]  /*8b70*/  ISETP.GE.AND P5, PT, R67.reuse, R161.reuse, PT ;  /* 0x000000a14300720c */ /* 0x0c0fe20003fa6270 */
        /* <DEDUP_REMOVED lines=23> */
[--C-:B------:R-:W-:Y:S01]  /*8cf0*/  IADD3 R5, PT, PT, R54, -0x28, -R2.reuse ;  /* 0xffffffd836057810 */ /* 0x100fe20007ffe802 */
[----:B------:R-:W-:Y:S01]  /*8d00*/  FFMA.FTZ R91, -R158, R10, R91 ;  /* 0x0000000a9e5b7223 */ /* 0x000fe2000001015b */
[----:B------:R-:W-:-:S02]  /*8d10*/  IADD3 R10, PT, PT, R54, -0x30, -R2 ;  /* 0xffffffd0360a7810 */ /* 0x000fc40007ffe802 */
[----:B------:R-:W-:Y:S02]  /*8d20*/  IABS R5, R5 ;  /* 0x0000000500057213 */ /* 0x000fe40000000000 */
[----:B------:R-:W-:Y:S02]  /*8d30*/  IABS R4, R4 ;  /* 0x0000000400047213 */ /* 0x000fe40000000000 */
[----:B------:R-:W-:Y:S02]  /*8d40*/  I2FP.F32.S32 R5, R5 ;  /* 0x0000000500057245 */ /* 0x000fe40000201400 */
[----:B------:R-:W-:Y:S02]  /*8d50*/  IADD3 R0, PT, PT, R54, -0x9, -R2 ;  /* 0xfffffff736007810 */ /* 0x000fe40007ffe802 */
[----:B------:R-:W-:Y:S01]  /*8d60*/  IABS R10, R10 ;  /* 0x0000000a000a7213 */ /* 0x000fe20000000000 */
[----:B------:R-:W-:Y:S01]  /*8d70*/  FFMA.FTZ R107, -R158, R5, R107 ;  /* 0x000000059e6b7223 */ /* 0x000fe2000001016b */
[----:B------:R-:W-:-:S02]  /*8d80*/  I2FP.F32.S32 R4, R4 ;  /* 0x0000000400047245 */ /* 0x000fc40000201400 */
[----:B------:R-:W-:Y:S02]  /*8d90*/  IABS R0, R0 ;  /* 0x0000000000007213 */ /* 0x000fe40000000000 */
[----:B------:R-:W-:Y:S01]  /*8da0*/  I2FP.F32.S32 R10, R10 ;  /* 0x0000000a000a7245 */ /* 0x000fe20000201400 */
[----:B------:R-:W-:Y:S01]  /*8db0*/  FFMA.FTZ R4, -R158, R4, R53 ;  /* 0x000000049e047223 */ /* 0x000fe20000010135 */
[C-C-:B------:R-:W-:Y:S01]  /*8dc0*/  IADD3 R5, PT, PT, R54.reuse, -0x39, -R2.reuse ;  /* 0xffffffc736057810 */ /* 0x140fe20007ffe802 */
[C---:B------:R-:W-:Y:S01]  /*8dd0*/  VIADD R53, R54.reuse, 0x8 ;  /* 0x0000000836357836 */ /* 0x040fe20000000000 */
[--C-:B------:R-:W-:Y:S01]  /*8de0*/  IADD3 R8, PT, PT, R54, -0x10, -R2.reuse ;  /* 0xfffffff036087810 */ /* 0x100fe20007ffe802 */
[----:B------:R-:W-:Y:S01]  /*8df0*/  FFMA.FTZ R111, -R158, R10, R111 ;  /* 0x0000000a9e6f7223 */ /* 0x000fe2000001016f */
[----:B------:R-:W-:Y:S01]  /*8e00*/  I2FP.F32.S32 R0, R0 ;  /* 0x0000000000007245 */ /* 0x000fe20000201400 */
[----:B------:R-:W-:Y:S01]  /*8e10*/  IMAD.IADD R10, R54, 0x1, -R2 ;  /* 0x00000001360a7824 */ /* 0x000fe200078e0a02 */
[----:B------:R-:W-:-:S02]  /*8e20*/  IABS R5, R5 ;  /* 0x0000000500057213 */ /* 0x000fc40000000000 */
[----:B------:R-:W-:Y:S01]  /*8e30*/  IABS R8, R8 ;  /* 0x0000000800087213 */ /* 0x000fe20000000000 */
[----:B------:R-:W-:Y:S01]  /*8e40*/  FFMA.FTZ R73, -R158, R0, R73 ;  /* 0x000000009e497223 */ /* 0x000fe20000010149 */
[----:B------:R-:W-:Y:S02]  /*8e50*/  I2FP.F32.S32 R5, R5 ;  /* 0x0000000500057245 */ /* 0x000fe40000201400 */
[----:B------:R-:W-:Y:S02]  /*8e60*/  FSEL R4, R4, -INF , P1 ;  /* 0xff80000004047808 */ /* 0x000fe40000800000 */
[----:B------:R-:W-:Y:S01]  /*8e70*/  ISETP.GE.AND P1, PT, R36, R162, PT ;  /* 0x000000a22400720c */ /* 0x000fe20003f26270 */
[----:B------:R-:W-:Y:S01]  /*8e80*/  FFMA.FTZ R123, -R158, R5, R123 ;  /* 0x000000059e7b7223 */ /* 0x000fe2000001017b */
[----:B------:R-:W-:Y:S01]  /*8e90*/  IABS R28, R10 ;  /* 0x0000000a001c7213 */ /* 0x000fe20000000000 */
[----:B------:R-:W-:Y:S01]  /*8ea0*/  VIADD R10, R10, 0xfffffff8 ;  /* 0xfffffff80a0a7836 */ /* 0x000fe20000000000 */
[----:B------:R-:W-:-:S02]  /*8eb0*/  I2FP.F32.S32 R8, R8 ;  /* 0x0000000800087245 */ /* 0x000fc40000201400 */
[----:B------:R-:W-:Y:S02]  /*8ec0*/  IADD3 R12, PT, PT, R54, -0x18, -R2 ;  /* 0xffffffe8360c7810 */ /* 0x000fe40007ffe802 */
[----:B------:R-:W-:Y:S01]  /*8ed0*/  FSEL R7, R4, -INF , !P4 ;  /* 0xff80000004077808 */ /* 0x000fe20006000000 */
[----:B------:R-:W-:Y:S01]  /*8ee0*/  FFMA.FTZ R8, -R158, R8, R77 ;  /* 0x000000089e087223 */ /* 0x000fe2000001014d */
[----:B------:R-:W-:Y:S02]  /*8ef0*/  ISETP.GE.AND P4, PT, R36, R161, PT ;  /* 0x000000a12400720c */ /* 0x000fe40003f86270 */
[----:B------:R-:W-:Y:S02]  /*8f00*/  FSEL R5, R73, -INF , P1 ;  /* 0xff80000049057808 */ /* 0x000fe40000800000 */
[----:B------:R-:W-:Y:S02]  /*8f10*/  I2FP.F32.S32 R28, R28 ;  /* 0x0000001c001c7245 */ /* 0x000fe40000201400 */
[----:B------:R-:W-:-:S02]  /*8f20*/  IABS R12, R12 ;  /* 0x0000000c000c7213 */ /* 0x000fc40000000000 */
[----:B------:R-:W-:Y:S01]  /*8f30*/  ISETP.GE.AND P1, PT, R34, R162, PT ;  /* 0x000000a22200720c */ /* 0x000fe20003f26270 */
[CC--:B------:R-:W-:Y:S01]  /*8f40*/  FFMA.FTZ R27, -R158.reuse, R28.reuse, R27 ;  /* 0x0000001c9e1b7223 */ /* 0x0c0fe2000001011b */
[----:B------:R-:W-:Y:S01]  /*8f50*/  FSEL R5, R5, -INF , !P4 ;  /* 0xff80000005057808 */ /* 0x000fe20006000000 */
[----:B------:R-:W-:Y:S01]  /*8f60*/  FFMA.FTZ R71, -R158, R28, R71 ;  /* 0x0000001c9e477223 */ /* 0x000fe20000010147 */
[----:B------:R-:W-:Y:S02]  /*8f70*/  ISETP.GE.AND P4, PT, R33, R162, PT ;  /* 0x000000a22100720c */ /* 0x000fe40003f86270 */
[----:B------:R-:W-:Y:S02]  /*8f80*/  I2FP.F32.S32 R12, R12 ;  /* 0x0000000c000c7245 */ /* 0x000fe40000201400 */
[----:B------:R-:W-:Y:S02]  /*8f90*/  IABS R10, R10 ;  /* 0x0000000a000a7213 */ /* 0x000fe40000000000 */
[----:B------:R-:W-:Y:S01]  /*8fa0*/  IADD3 R6, PT, PT, R54, -0x20, -R2 ;  /* 0xffffffe036067810 */ /* 0x000fe20007ffe802 */
[----:B------:R-:W-:Y:S01]  /*8fb0*/  FFMA.FTZ R87, -R158, R12, R87 ;  /* 0x0000000c9e577223 */ /* 0x000fe20000010157 */
[----:B------:R-:W-:-:S02]  /*8fc0*/  FSEL R8, R8, -INF , P1 ;  /* 0xff80000008087808 */ /* 0x000fc40000800000 */
[--C-:B------:R-:W-:Y:S02]  /*8fd0*/  IADD3 R0, PT, PT, R54, -0x21, -R2.reuse ;  /* 0xffffffdf36007810 */ /* 0x100fe40007ffe802 */
[----:B------:R-:W-:Y:S02]  /*8fe0*/  ISETP.GE.AND P1, PT, R33, R161, PT ;  /* 0x000000a12100720c */ /* 0x000fe40003f26270 */
[----:B------:R-:W-:Y:S02]  /*8ff0*/  FSEL R13, R79, -INF , P4 ;  /* 0xff8000004f0d7808 */ /* 0x000fe40002000000 */
[----:B------:R-:W-:Y:S02]  /*9000*/  I2FP.F32.S32 R10, R10 ;  /* 0x0000000a000a7245 */ /* 0x000fe40000201400 */
[----:B------:R-:W-:Y:S01]  /*9010*/  FSEL R77, R27, -INF , P3 ;  /* 0xff8000001b4d7808 */ /* 0x000fe20001800000 */
[C---:B------:R-:W-:Y:S01]  /*9020*/  VIADD R27, R67.reuse, 0x20 ;  /* 0x00000020431b7836 */ /* 0x040fe20000000000 */
[----:B------:R-:W-:Y:S01]  /*9030*/  IABS R6, R6 ;  /* 0x0000000600067213 */ /* 0x000fe20000000000 */
[----:B------:R-:W-:Y:S01]  /*9040*/  FFMA.FTZ R69, -R158, R10, R69 ;  /* 0x0000000a9e457223 */ /* 0x000fe20000010145 */
[----:B------:R-:W-:Y:S01]  /*9050*/  IADD3 R12, PT, PT, R54, -0x29, -R2 ;  /* 0xffffffd7360c7810 */ /* 0x000fe20007ffe802 */
[----:B------:R-:W-:Y:S01]  /*9060*/  VIADD R10, R67, 0x39 ;  /* 0x00000039430a7836 */ /* 0x000fe20000000000 */
[----:B------:R-:W-:-:S02]  /*9070*/  IABS R0, R0 ;  /* 0x0000000000007213 */ /* 0x000fc40000000000 */
[-C--:B------:R-:W-:Y:S02]  /*9080*/  ISETP.GE.AND P4, PT, R32, R162.reuse, PT ;  /* 0x000000a22000720c */ /* 0x080fe40003f86270 */
[----:B------:R-:W-:Y:S02]  /*9090*/  FSEL R13, R13, -INF , !P1 ;  /* 0xff8000000d0d7808 */ /* 0x000fe40004800000 */
[----:B------:R-:W-:Y:S02]  /*90a0*/  ISETP.GE.AND P1, PT, R30, R162, PT ;  /* 0x000000a21e00720c */ /* 0x000fe40003f26270 */
[----:B------:R-:W-:Y:S02]  /*90b0*/  FSEL R77, R77, -INF , !P5 ;  /* 0xff8000004d4d7808 */ /* 0x000fe40006800000 */
[----:B------:R-:W-:Y:S02]  /*90c0*/  I2FP.F32.S32 R6, R6 ;  /* 0x0000000600067245 */ /* 0x000fe40000201400 */
[----:B------:R-:W-:-:S02]  /*90d0*/  IABS R12, R12 ;  /* 0x0000000c000c7213 */ /* 0x000fc40000000000 */
[----:B------:R-:W-:Y:S01]  /*90e0*/  ISETP.GE.AND P5, PT, R38, R162, PT ;  /* 0x000000a22600720c */ /* 0x000fe20003fa6270 */
[----:B------:R-:W-:Y:S01]  /*90f0*/  FFMA.FTZ R97, -R158, R6, R97 ;  /* 0x000000069e617223 */ /* 0x000fe20000010161 */
[----:B------:R-:W-:Y:S02]  /*9100*/  I2FP.F32.S32 R0, R0 ;  /* 0x0000000000007245 */ /* 0x000fe40000201400 */
[----:B------:R-:W-:Y:S02]  /*9110*/  FSEL R11, R87, -INF , P4 ;  /* 0xff800000570b7808 */ /* 0x000fe40002000000 */
[----:B------:R-:W-:Y:S01]  /*9120*/  ISETP.GE.AND P4, PT, R30, R161, PT ;  /* 0x000000a11e00720c */ /* 0x000fe20003f86270 */
[----:B------:R-:W-:Y:S01]  /*9130*/  FFMA.FTZ R101, -R158, R0, R101 ;  /* 0x000000009e657223 */ /* 0x000fe20000010165 */
[----:B------:R-:W-:Y:S02]  /*9140*/  FSEL R9, R91, -INF , P1 ;  /* 0xff8000005b097808 */ /* 0x000fe40000800000 */
[----:B------:R-:W-:-:S02]  /*9150*/  I2FP.F32.S32 R12, R12 ;  /* 0x0000000c000c7245 */ /* 0x000fc40000201400 */
[----:B------:R-:W-:Y:S02]  /*9160*/  FSEL R4, R69, -INF , P5 ;  /* 0xff80000045047808 */ /* 0x000fe40002800000 */
[-C--:B------:R-:W-:Y:S01]  /*9170*/  ISETP.GE.AND P5, PT, R34, R161.reuse, PT ;  /* 0x000000a12200720c */ /* 0x080fe20003fa6270 */
[----:B------:R-:W-:Y:S01]  /*9180*/  FFMA.FTZ R109, -R158, R12, R109 ;  /* 0x0000000c9e6d7223 */ /* 0x000fe2000001016d */
[-C--:B------:R-:W-:Y:S01]  /*9190*/  ISETP.GE.AND P1, PT, R27, R162.reuse, PT ;  /* 0x000000a21b00720c */ /* 0x080fe20003f26270 */
[----:B------:R-:W-:Y:S01]  /*91a0*/  IMAD.IADD R12, R53, 0x1, -R2 ;  /* 0x00000001350c7824 */ /* 0x000fe200078e0a02 */
[----:B------:R-:W-:Y:S02]  /*91b0*/  FSEL R9, R9, -INF , !P4 ;  /* 0xff80000009097808 */ /* 0x000fe40006000000 */
[----:B------:R-:W-:Y:S02]  /*91c0*/  ISETP.GE.AND P4, PT, R26, R162, PT ;  /* 0x000000a21a00720c */ /* 0x000fe40003f86270 */
[----:B------:R-:W-:Y:S01]  /*91d0*/  FSEL R69, R8, -INF , !P5 ;  /* 0xff80000008457808 */ /* 0x000fe20006800000 */
[----:B------:R-:W-:Y:S01]  /*91e0*/  VIADD R8, R67, 0x40 ;  /* 0x0000004043087836 */ /* 0x000fe20000000000 */
[----:B------:R-:W-:-:S02]  /*91f0*/  ISETP.GE.AND P5, PT, R32, R161, PT ;  /* 0x000000a12000720c */ /* 0x000fc40003fa6270 */
[----:B------:R-:W-:Y:S02]  /*9200*/  FSEL R17, R97, -INF , P1 ;  /* 0xff80000061117808 */ /* 0x000fe40000800000 */
[--C-:B------:R-:W-:Y:S02]  /*9210*/  IADD3 R0, PT, PT, R54, -0x31, -R2.reuse ;  /* 0xffffffcf36007810 */ /* 0x100fe40007ffe802 */
[----:B------:R-:W-:Y:S02]  /*9220*/  ISETP.GE.AND P1, PT, R26, R161, PT ;  /* 0x000000a11a00720c */ /* 0x000fe40003f26270 */
[----:B------:R-:W-:Y:S02]  /*9230*/  FSEL R101, R101, -INF , P4 ;  /* 0xff80000065657808 */ /* 0x000fe40002000000 */
[----:B------:R-:W-:Y:S02]  /*9240*/  FSEL R11, R11, -INF , !P5 ;  /* 0xff8000000b0b7808 */ /* 0x000fe40006800000 */
[----:B------:R-:W-:-:S02]  /*9250*/  IADD3 R6, PT, PT, R54, -0x38, -R2 ;  /* 0xffffffc836067810 */ /* 0x000fc40007ffe802 */
[----:B------:R-:W-:Y:S02]  /*9260*/  IABS R0, R0 ;  /* 0x0000000000007213 */ /* 0x000fe40000000000 */
[----:B------:R-:W-:Y:S02]  /*9270*/  IABS R12, R12 ;  /* 0x0000000c000c7213 */ /* 0x000fe40000000000 */
[----:B------:R-:W-:Y:S02]  /*9280*/  ISETP.GE.AND P5, PT, R27, R161, PT ;  /* 0x000000a11b00720c */ /* 0x000fe40003fa6270 */
[----:B------:R-:W-:Y:S02]  /*9290*/  FSEL R177, R101, -INF , !P1 ;  /* 0xff80000065b17808 */ /* 0x000fe40004800000 */
[-C--:B------:R-:W-:Y:S02]  /*92a0*/  ISETP.GE.AND P4, PT, R25, R162.reuse, PT ;  /* 0x000000a21900720c */ /* 0x080fe40003f86270 */
[----:B------:R-:W-:-:S02]  /*92b0*/  ISETP.GE.AND P1, PT, R22, R162, PT ;  /* 0x000000a21600720c */ /* 0x000fc40003f26270 */
[----:B------:R-:W-:Y:S02]  /*92c0*/  IABS R6, R6 ;  /* 0x0000000600067213 */ /* 0x000fe40000000000 */
[----:B------:R-:W-:Y:S02]  /*92d0*/  I2FP.F32.S32 R0, R0 ;  /* 0x0000000000007245 */ /* 0x000fe40000201400 */
[----:B------:R-:W-:Y:S02]  /*92e0*/  I2FP.F32.S32 R12, R12 ;  /* 0x0000000c000c7245 */ /* 0x000fe40000201400 */
[----:B------:R-:W-:Y:S01]  /*92f0*/  FSEL R17, R17, -INF , !P5 ;  /* 0xff80000011117808 */ /* 0x000fe20006800000 */
[C---:B------:R-:W-:Y:S01]  /*9300*/  FFMA.FTZ R117, -R158.reuse, R0, R117 ;  /* 0x000000009e757223 */ /* 0x040fe20000010175 */
[----:B------:R-:W-:Y:S01]  /*9310*/  ISETP.GE.AND P5, PT, R25, R161, PT ;  /* 0x000000a11900720c */ /* 0x000fe20003fa6270 */
[----:B------:R-:W-:Y:S01]  /*9320*/  FFMA.FTZ R61, -R158, R12, R61 ;  /* 0x0000000c9e3d7223 */ /* 0x000fe2000001013d */
[----:B------:R-:W-:Y:S01]  /*9330*/  FSEL R107, R107, -INF , P4 ;  /* 0xff8000006b6b7808 */ /* 0x000fe20002000000 */
[----:B------:R-:W-:Y:S01]  /*9340*/  VIADD R12, R67, 0x38 ;  /* 0x00000038430c7836 */ /* 0x000fe20000000000 */
[----:B------:R-:W-:-:S02]  /*9350*/  FSEL R47, R109, -INF , P1 ;  /* 0xff8000006d2f7808 */ /* 0x000fc40000800000 */
[-C--:B------:R-:W-:Y:S02]  /*9360*/  ISETP.GE.AND P4, PT, R22, R161.reuse, PT ;  /* 0x000000a11600720c */ /* 0x080fe40003f86270 */
[----:B------:R-:W-:Y:S02]  /*9370*/  ISETP.GE.AND P1, PT, R18, R162, PT ;  /* 0x000000a21200720c */ /* 0x000fe40003f26270 */
[----:B------:R-:W-:Y:S02]  /*9380*/  I2FP.F32.S32 R6, R6 ;  /* 0x0000000600067245 */ /* 0x000fe40000201400 */
[----:B------:R-:W-:Y:S02]  /*9390*/  FSEL R173, R107, -INF , !P5 ;  /* 0xff8000006bad7808 */ /* 0x000fe40006800000 */
[----:B------:R-:W-:Y:S01]  /*93a0*/  IADD3 R0, PT, PT, R54, -0x40, -R2 ;  /* 0xffffffc036007810 */ /* 0x000fe20007ffe802 */
[----:B------:R-:W-:Y:S01]  /*93b0*/  FFMA.FTZ R6, -R158, R6, R119 ;  /* 0x000000069e067223 */ /* 0x000fe20000010177 */
[----:B------:R-:W-:-:S02]  /*93c0*/  ISETP.GE.AND P5, PT, R18, R161, PT ;  /* 0x000000a11200720c */ /* 0x000fc40003fa6270 */
[----:B------:R-:W-:Y:S02]  /*93d0*/  FSEL R47, R47, -INF , !P4 ;  /* 0xff8000002f2f7808 */ /* 0x000fe40006000000 */
[----:B------:R-:W-:Y:S02]  /*93e0*/  FSEL R111, R111, -INF , P1 ;  /* 0xff8000006f6f7808 */ /* 0x000fe40000800000 */
[C---:B------:R-:W-:Y:S02]  /*93f0*/  ISETP.GE.AND P4, PT, R16.reuse, R162, PT ;  /* 0x000000a21000720c */ /* 0x040fe40003f86270 */
[----:B------:R-:W-:Y:S02]  /*9400*/  IABS R0, R0 ;  /* 0x0000000000007213 */ /* 0x000fe40000000000 */
[----:B------:R-:W-:Y:S02]  /*9410*/  FSEL R119, R111, -INF , !P5 ;  /* 0xff8000006f777808 */ /* 0x000fe40006800000 */
[----:B------:R-:W-:-:S02]  /*9420*/  ISETP.GE.AND P1, PT, R16, R161, PT ;  /* 0x000000a11000720c */ /* 0x000fc40003f26270 */
[----:B------:R-:W-:Y:S02]  /*9430*/  FSEL R117, R117, -INF , P4 ;  /* 0xff80000075757808 */ /* 0x000fe40002000000 */
[C---:B------:R-:W-:Y:S02]  /*9440*/  ISETP.GE.AND P5, PT, R12.reuse, R162, PT ;  /* 0x000000a20c00720c */ /* 0x040fe40003fa6270 */
[----:B------:R-:W-:Y:S02]  /*9450*/  I2FP.F32.S32 R0, R0 ;  /* 0x0000000000007245 */ /* 0x000fe40000201400 */
[----:B------:R-:W-:Y:S02]  /*9460*/  ISETP.GE.AND P4, PT, R12, R161, PT ;  /* 0x000000a10c00720c */ /* 0x000fe40003f86270 */
[----:B------:R-:W-:Y:S01]  /*9470*/  FSEL R171, R117, -INF , !P1 ;  /* 0xff80000075ab7808 */ /* 0x000fe20004800000 */
[----:B------:R-:W-:Y:S01]  /*9480*/  FFMA.FTZ R0, -R158, R0, R129 ;  /* 0x000000009e007223 */ /* 0x000fe20000010181 */
[----:B------:R-:W-:-:S02]  /*9490*/  FSEL R169, R6, -INF , P5 ;  /* 0xff80000006a97808 */ /* 0x000fc40002800000 */
[C---:B------:R-:W-:Y:S02]  /*94a0*/  ISETP.GE.AND P1, PT, R10.reuse, R162, PT ;  /* 0x000000a20a00720c */ /* 0x040fe40003f26270 */
[----:B------:R-:W-:Y:S02]  /*94b0*/  FSEL R169, R169, -INF , !P4 ;  /* 0xff800000a9a97808 */ /* 0x000fe40006000000 */
[----:B------:R-:W-:Y:S02]  /*94c0*/  ISETP.GE.AND P3, PT, R67, R160, PT ;  /* 0x000000a04300720c */ /* 0x000fe40003f66270 */
[----:B------:R-:W-:Y:S02]  /*94d0*/  ISETP.GE.AND P5, PT, R10, R161, PT ;  /* 0x000000a10a00720c */ /* 0x000fe40003fa6270 */
[----:B------:R-:W-:Y:S02]  /*94e0*/  FSEL R123, R123, -INF , P1 ;  /* 0xff8000007b7b7808 */ /* 0x000fe40000800000 */
[----:B------:R-:W-:-:S02]  /*94f0*/  ISETP.GE.AND P4, PT, R8, R162, PT ;  /* 0x000000a20800720c */ /* 0x000fc40003f86270 */
[----:B------:R-:W-:Y:S02]  /*9500*/  FSEL R123, R123, -INF , !P5 ;  /* 0xff8000007b7b7808 */ /* 0x000fe40006800000 */
[----:B------:R-:W-:Y:S02]  /*9510*/  FSEL R0, R0, -INF , P4 ;  /* 0xff80000000007808 */ /* 0x000fe40002000000 */
[----:B------:R-:W-:Y:S02]  /*9520*/  FSEL R61, R61, -INF , P3 ;  /* 0xff8000003d3d7808 */ /* 0x000fe40001800000 */
[----:B------:R-:W-:Y:S02]  /*9530*/  IADD3 R44, PT, PT, R53, -0x1, -R2 ;  /* 0xffffffff352c7810 */ /* 0x000fe40007ffe802 */
[C---:B------:R-:W-:Y:S02]  /*9540*/  ISETP.GE.AND P5, PT, R38.reuse, R161, PT ;  /* 0x000000a12600720c */ /* 0x040fe40003fa6270 */
[----:B------:R-:W-:-:S02]  /*9550*/  ISETP.GE.AND P4, PT, R38, R160, PT ;  /* 0x000000a02600720c */ /* 0x000fc40003f86270 */
[----:B------:R-:W-:Y:S02]  /*9560*/  ISETP.GE.AND P3, PT, R38, R159, PT ;  /* 0x0000009f2600720c */ /* 0x000fe40003f66270 */
[----:B------:R-:W-:Y:S02]  /*9570*/  IADD3 R38, PT, PT, R53, -0x9, -R2 ;  /* 0xfffffff735267810 */ /* 0x000fe40007ffe802 */
[----:B------:R-:W-:Y:S02]  /*9580*/  IABS R6, R44 ;  /* 0x0000002c00067213 */ /* 0x000fe40000000000 */
[----:B------:R-:W-:Y:S02]  /*9590*/  IABS R38, R38 ;  /* 0x0000002600267213 */ /* 0x000fe40000000000 */
[----:B------:R-:W-:Y:S02]  /*95a0*/  I2FP.F32.S32 R6, R6 ;  /* 0x0000000600067245 */ /* 0x000fe40000201400 */
[----:B------:R-:W-:-:S02]  /*95b0*/  I2FP.F32.S32 R38, R38 ;  /* 0x0000002600267245 */ /* 0x000fc40000201400 */
[----:B------:R-:W-:Y:S01]  /*95c0*/  ISETP.GE.AND P1, PT, R67, R159, PT ;  /* 0x0000009f4300720c */ /* 0x000fe20003f26270 */
[C---:B------:R-:W-:Y:S01]  /*95d0*/  FFMA.FTZ R63, -R158.reuse, R6, R63 ;  /* 0x000000069e3f7223 */ /* 0x040fe2000001013f */
[----:B------:R-:W-:Y:S01]  /*95e0*/  FSEL R71, R71, -INF , P4 ;  /* 0xff80000047477808 */ /* 0x000fe20002000000 */
[----:B------:R-:W-:Y:S01]  /*95f0*/  FFMA.FTZ R38, -R158, R38, R75 ;  /* 0x000000269e267223 */ /* 0x000fe2000001014b */
[----:B------:R-:W-:Y:S02]  /*9600*/  FSEL R6, R61, -INF , !P1 ;  /* 0xff8000003d067808 */ /* 0x000fe40004800000 */
[----:B------:R-:W-:Y:S02]  /*9610*/  ISETP.GE.AND P1, PT, R36, R160, PT ;  /* 0x000000a02400720c */ /* 0x000fe40003f26270 */
[----:B------:R-:W-:Y:S02]  /*9620*/  FSEL R109, R71, -INF , !P3 ;  /* 0xff800000476d7808 */ /* 0x000fe40005800000 */
[----:B------:R-:W-:-:S02]  /*9630*/  FSEL R38, R38, -INF , P1 ;  /* 0xff80000026267808 */ /* 0x000fc40000800000 */
[C---:B------:R-:W-:Y:S02]  /*9640*/  ISETP.GE.AND P3, PT, R33.reuse, R160, PT ;  /* 0x000000a02100720c */ /* 0x040fe40003f66270 */
[----:B------:R-:W-:Y:S02]  /*9650*/  ISETP.GE.AND P1, PT, R33, R159, PT ;  /* 0x0000009f2100720c */ /* 0x000fe40003f26270 */
[C-C-:B------:R-:W-:Y:S02]  /*9660*/  IADD3 R28, PT, PT, R53.reuse, -0x11, -R2.reuse ;  /* 0xffffffef351c7810 */ /* 0x140fe40007ffe802 */
[----:B------:R-:W-:Y:S02]  /*9670*/  IADD3 R33, PT, PT, R53, -0x18, -R2 ;  /* 0xffffffe835217810 */ /* 0x000fe40007ffe802 */
[----:B------:R-:W-:Y:S02]  /*9680*/  FSEL R63, R63, -INF , P2 ;  /* 0xff8000003f3f7808 */ /* 0x000fe40001000000 */
[----:B------:R-:W-:-:S02]  /*9690*/  IABS R28, R28 ;  /* 0x0000001c001c7213 */ /* 0x000fc40000000000 */
[----:B------:R-:W-:Y:S02]  /*96a0*/  IABS R33, R33 ;  /* 0x0000002100217213 */ /* 0x000fe40000000000 */
[----:B------:R-:W-:Y:S02]  /*96b0*/  FSEL R207, R63, -INF , !P0 ;  /* 0xff8000003fcf7808 */ /* 0x000fe40004000000 */
[C---:B------:R-:W-:Y:S02]  /*96c0*/  ISETP.GE.AND P0, PT, R34.reuse, R160, PT ;  /* 0x000000a02200720c */ /* 0x040fe40003f06270 */
[----:B------:R-:W-:Y:S02]  /*96d0*/  ISETP.GE.AND P4, PT, R34, R159, PT ;  /* 0x0000009f2200720c */ /* 0x000fe40003f86270 */
[----:B------:R-:W-:Y:S02]  /*96e0*/  I2FP.F32.S32 R28, R28 ;  /* 0x0000001c001c7245 */ /* 0x000fe40000201400 */
[----:B------:R-:W-:-:S02]  /*96f0*/  I2FP.F32.S32 R34, R33 ;  /* 0x0000002100227245 */ /* 0x000fc40000201400 */
[C-C-:B------:R-:W-:Y:S01]  /*9700*/  IADD3 R33, PT, PT, R53.reuse, -0x20, -R2.reuse ;  /* 0xffffffe035217810 */ /* 0x140fe20007ffe802 */
[C---:B------:R-:W-:Y:S01]  /*9710*/  FFMA.FTZ R28, -R158.reuse, R28, R83 ;  /* 0x0000001c9e1c7223 */ /* 0x040fe20000010153 */
[----:B------:R-:W-:Y:S01]  /*9720*/  IADD3 R44, PT, PT, R53, -0x10, -R2 ;  /* 0xfffffff0352c7810 */ /* 0x000fe20007ffe802 */
[----:B------:R-:W-:Y:S01]  /*9730*/  FFMA.FTZ R34, -R158, R34, R89 ;  /* 0x000000229e227223 */ /* 0x000fe20000010159 */
[----:B------:R-:W-:Y:S02]  /*9740*/  IABS R33, R33 ;  /* 0x0000002100217213 */ /* 0x000fe40000000000 */
[----:B------:R-:W-:Y:S02]  /*9750*/  FSEL R28, R28, -INF , P3 ;  /* 0xff8000001c1c7808 */ /* 0x000fe40001800000 */
[----:B------:R-:W-:Y:S02]  /*9760*/  I2FP.F32.S32 R33, R33 ;  /* 0x0000002100217245 */ /* 0x000fe40000201400 */
[----:B------:R-:W-:-:S02]  /*9770*/  FSEL R97, R28, -INF , !P1 ;  /* 0xff8000001c617808 */ /* 0x000fc40004800000 */
[----:B------:R-:W-:Y:S01]  /*9780*/  ISETP.GE.AND P1, PT, R27, R160, PT ;  /* 0x000000a01b00720c */ /* 0x000fe20003f26270 */
[----:B------:R-:W-:Y:S01]  /*9790*/  FFMA.FTZ R33, -R158, R33, R95 ;  /* 0x000000219e217223 */ /* 0x000fe2000001015f */
[----:B------:R-:W-:Y:S02]  /*97a0*/  IABS R44, R44 ;  /* 0x0000002c002c7213 */ /* 0x000fe40000000000 */
[----:B------:R-:W-:Y:S02]  /*97b0*/  ISETP.GE.AND P2, PT, R36, R159, PT ;  /* 0x0000009f2400720c */ /* 0x000fe40003f46270 */
[----:B------:R-:W-:Y:S02]  /*97c0*/  FSEL R87, R33, -INF , P1 ;  /* 0xff80000021577808 */ /* 0x000fe40000800000 */
[----:B------:R-:W2:Y:S01]  /*97d0*/  LD.E R33, desc[UR4][R84.64+0xdc] ;  /* 0x0000dc0454217980 */ /* 0x000ea2000c101900 */
[----:B------:R-:W-:Y:S02]  /*97e0*/  I2FP.F32.S32 R44, R44 ;  /* 0x0000002c002c7245 */ /* 0x000fe40000201400 */
[----:B------:R-:W-:-:S02]  /*97f0*/  FSEL R107, R38, -INF , !P2 ;  /* 0xff800000266b7808 */ /* 0x000fc40005000000 */
[----:B------:R-:W-:Y:S01]  /*9800*/  ISETP.GE.AND P2, PT, R32, R160, PT ;  /* 0x000000a02000720c */ /* 0x000fe20003f46270 */
[----:B------:R-:W-:Y:S01]  /*9810*/  FFMA.FTZ R44, -R158, R44, R81 ;  /* 0x0000002c9e2c7223 */ /* 0x000fe20000010151 */
[-C--:B------:R-:W-:Y:S02]  /*9820*/  ISETP.GE.AND P3, PT, R30, R159.reuse, PT ;  /* 0x0000009f1e00720c */ /* 0x080fe40003f66270 */
[----:B------:R-:W-:Y:S02]  /*9830*/  FSEL R34, R34, -INF , P2 ;  /* 0xff80000022227808 */ /* 0x000fe40001000000 */
[----:B------:R-:W-:Y:S02]  /*9840*/  FSEL R44, R44, -INF , P0 ;  /* 0xff8000002c2c7808 */ /* 0x000fe40000000000 */
[----:B------:R-:W-:Y:S02]  /*9850*/  ISETP.GE.AND P0, PT, R32, R159, PT ;  /* 0x0000009f2000720c */ /* 0x000fe40003f06270 */
[----:B------:R-:W-:-:S02]  /*9860*/  IADD3 R32, PT, PT, R53, -0x19, -R2 ;  /* 0xffffffe735207810 */ /* 0x000fc40007ffe802 */
[----:B------:R-:W-:Y:S02]  /*9870*/  FSEL R101, R44, -INF , !P4 ;  /* 0xff8000002c657808 */ /* 0x000fe40006000000 */
[----:B------:R-:W-:Y:S02]  /*9880*/  IABS R32, R32 ;  /* 0x0000002000207213 */ /* 0x000fe40000000000 */
[----:B------:R-:W-:Y:S02]  /*9890*/  ISETP.GE.AND P4, PT, R30, R160, PT ;  /* 0x000000a01e00720c */ /* 0x000fe40003f86270 */
[----:B------:R-:W-:Y:S02]  /*98a0*/  I2FP.F32.S32 R32, R32 ;  /* 0x0000002000207245 */ /* 0x000fe40000201400 */
[----:B------:R-:W-:Y:S02]  /*98b0*/  FSEL R91, R34, -INF , !P0 ;  /* 0xff800000225b7808 */ /* 0x000fe40004000000 */
[----:B------:R-:W-:Y:S01]  /*98c0*/  ISETP.GE.AND P0, PT, R26, R160, PT ;  /* 0x000000a01a00720c */ /* 0x000fe20003f06270 */
[----:B------:R-:W-:Y:S01]  /*98d0*/  FFMA.FTZ R32, -R158, R32, R93 ;  /* 0x000000209e207223 */ /* 0x000fe2000001015d */
[----:B------:R-:W-:-:S02]  /*98e0*/  ISETP.GE.AND P1, PT, R25, R159, PT ;  /* 0x0000009f1900720c */ /* 0x000fc40003f26270 */
[C-C-:B------:R-:W-:Y:S02]  /*98f0*/  IADD3 R28, PT, PT, R53.reuse, -0x21, -R2.reuse ;  /* 0xffffffdf351c7810 */ /* 0x140fe40007ffe802 */
[----:B------:R-:W-:Y:S02]  /*9900*/  FSEL R32, R32, -INF , P4 ;  /* 0xff80000020207808 */ /* 0x000fe40002000000 */
[----:B------:R-:W-:Y:S02]  /*9910*/  ISETP.GE.AND P4, PT, R26, R159, PT ;  /* 0x0000009f1a00720c */ /* 0x000fe40003f86270 */
[----:B------:R-:W-:Y:S02]  /*9920*/  IADD3 R26, PT, PT, R53, -0x28, -R2 ;  /* 0xffffffd8351a7810 */ /* 0x000fe40007ffe802 */
[----:B------:R-:W-:Y:S02]  /*9930*/  FSEL R89, R32, -INF , !P3 ;  /* 0xff80000020597808 */ /* 0x000fe40005800000 */
[----:B------:R-:W-:-:S02]  /*9940*/  ISETP.GE.AND P3, PT, R25, R160, PT ;  /* 0x000000a01900720c */ /* 0x000fc40003f66270 */
[----:B------:R-:W-:Y:S02]  /*9950*/  IABS R26, R26 ;  /* 0x0000001a001a7213 */ /* 0x000fe40000000000 */
[----:B------:R-:W-:Y:S02]  /*9960*/  IADD3 R25, PT, PT, R53, -0x29, -R2 ;  /* 0xffffffd735197810 */ /* 0x000fe40007ffe802 */
[----:B------:R-:W-:Y:S02]  /*9970*/  ISETP.GE.AND P2, PT, R27, R159, PT ;  /* 0x0000009f1b00720c */ /* 0x000fe40003f46270 */
[----:B------:R-:W-:Y:S02]  /*9980*/  IABS R28, R28 ;  /* 0x0000001c001c7213 */ /* 0x000fe40000000000 */
[----:B------:R-:W-:Y:S02]  /*9990*/  I2FP.F32.S32 R27, R26 ;  /* 0x0000001a001b7245 */ /* 0x000fe40000201400 */
[----:B------:R-:W-:-:S02]  /*99a0*/  IABS R25, R25 ;  /* 0x0000001900197213 */ /* 0x000fc40000000000 */
[----:B------:R-:W-:Y:S01]  /*99b0*/  I2FP.F32.S32 R28, R28 ;  /* 0x0000001c001c7245 */ /* 0x000fe20000201400 */
[C---:B------:R-:W-:Y:S01]  /*99c0*/  FFMA.FTZ R27, -R158.reuse, R27, R103 ;  /* 0x0000001b9e1b7223 */ /* 0x040fe20000010167 */
[----:B------:R-:W-:Y:S02]  /*99d0*/  I2FP.F32.S32 R25, R25 ;  /* 0x0000001900197245 */ /* 0x000fe40000201400 */
[----:B------:R-:W-:Y:S01]  /*99e0*/  FSEL R87, R87, -INF , !P2 ;  /* 0xff80000057577808 */ /* 0x000fe20005000000 */
[----:B------:R-:W-:Y:S01]  /*99f0*/  FFMA.FTZ R28, -R158, R28, R99 ;  /* 0x0000001c9e1c7223 */ /* 0x000fe20000010163 */
[----:B------:R-:W-:Y:S01]  /*9a00*/  ISETP.GE.AND P2, PT, R22, R160, PT ;  /* 0x000000a01600720c */ /* 0x000fe20003f46270 */
[----:B------:R-:W-:Y:S01]  /*9a10*/  FFMA.FTZ R25, -R158, R25, R105 ;  /* 0x000000199e197223 */ /* 0x000fe20000010169 */
[----:B------:R-:W-:Y:S02]  /*9a20*/  FSEL R27, R27, -INF , P3 ;  /* 0xff8000001b1b7808 */ /* 0x000fe40001800000 */
[----:B------:R-:W-:-:S02]  /*9a30*/  IADD3 R26, PT, PT, R53, -0x30, -R2 ;  /* 0xffffffd0351a7810 */ /* 0x000fc40007ffe802 */
[----:B------:R-:W-:Y:S02]  /*9a40*/  FSEL R28, R28, -INF , P0 ;  /* 0xff8000001c1c7808 */ /* 0x000fe40000000000 */
[----:B------:R-:W-:Y:S02]  /*9a50*/  FSEL R63, R27, -INF , !P1 ;  /* 0xff8000001b3f7808 */ /* 0x000fe40004800000 */
[----:B------:R-:W-:Y:S02]  /*9a60*/  FSEL R25, R25, -INF , P2 ;  /* 0xff80000019197808 */ /* 0x000fe40001000000 */
[-C--:B------:R-:W-:Y:S02]  /*9a70*/  ISETP.GE.AND P0, PT, R22, R159.reuse, PT ;  /* 0x0000009f1600720c */ /* 0x080fe40003f06270 */
[C---:B------:R-:W-:Y:S02]  /*9a80*/  ISETP.GE.AND P1, PT, R16.reuse, R160, PT ;  /* 0x000000a01000720c */ /* 0x040fe40003f26270 */
[----:B------:R-:W-:-:S02]  /*9a90*/  ISETP.GE.AND P2, PT, R16, R159, PT ;  /* 0x0000009f1000720c */ /* 0x000fc40003f46270 */
[----:B------:R-:W-:Y:S02]  /*9aa0*/  IABS R26, R26 ;  /* 0x0000001a001a7213 */ /* 0x000fe40000000000 */
[C-C-:B------:R-:W-:Y:S02]  /*9ab0*/  IADD3 R22, PT, PT, R53.reuse, -0x31, -R2.reuse ;  /* 0xffffffcf35167810 */ /* 0x140fe40007ffe802 */
[----:B------:R-:W-:Y:S02]  /*9ac0*/  IADD3 R16, PT, PT, R53, -0x38, -R2 ;  /* 0xffffffc835107810 */ /* 0x000fe40007ffe802 */
[----:B------:R-:W-:Y:S02]  /*9ad0*/  IABS R22, R22 ;  /* 0x0000001600167213 */ /* 0x000fe40000000000 */
[----:B------:R-:W-:Y:S02]  /*9ae0*/  I2FP.F32.S32 R26, R26 ;  /* 0x0000001a001a7245 */ /* 0x000fe40000201400 */
[----:B------:R-:W-:-:S02]  /*9af0*/  IABS R16, R16 ;  /* 0x0000001000107213 */ /* 0x000fc40000000000 */
[----:B------:R-:W-:Y:S01]  /*9b00*/  I2FP.F32.S32 R22, R22 ;  /* 0x0000001600167245 */ /* 0x000fe20000201400 */
[----:B------:R-:W-:Y:S01]  /*9b10*/  FFMA.FTZ R26, -R158, R26, R113 ;  /* 0x0000001a9e1a7223 */ /* 0x000fe20000010171 */
[----:B------:R-:W-:Y:S02]  /*9b20*/  I2FP.F32.S32 R16, R16 ;  /* 0x0000001000107245 */ /* 0x000fe40000201400 */
[----:B------:R-:W-:Y:S02]  /*9b30*/  FSEL R83, R28, -INF , !P4 ;  /* 0xff8000001c537808 */ /* 0x000fe40006000000 */
[----:B------:R-:W-:Y:S01]  /*9b40*/  ISETP.GE.AND P4, PT, R18, R160, PT ;  /* 0x000000a01200720c */ /* 0x000fe20003f86270 */
[C---:B------:R-:W-:Y:S01]  /*9b50*/  FFMA.FTZ R22, -R158.reuse, R22, R115 ;  /* 0x000000169e167223 */ /* 0x040fe20000010173 */
[----:B------:R-:W-:Y:S01]  /*9b60*/  FSEL R61, R25, -INF , !P0 ;  /* 0xff800000193d7808 */ /* 0x000fe20004000000 */
[----:B------:R-:W-:Y:S01]  /*9b70*/  FFMA.FTZ R16, -R158, R16, R121 ;  /* 0x000000109e107223 */ /* 0x000fe20000010179 */
[----:B------:R-:W-:-:S02]  /*9b80*/  ISETP.GE.AND P0, PT, R12, R160, PT ;  /* 0x000000a00c00720c */ /* 0x000fc40003f06270 */
[----:B------:R-:W-:Y:S02]  /*9b90*/  FSEL R26, R26, -INF , P4 ;  /* 0xff8000001a1a7808 */ /* 0x000fe40002000000 */
[----:B------:R-:W-:Y:S02]  /*9ba0*/  ISETP.GE.AND P4, PT, R12, R159, PT ;  /* 0x0000009f0c00720c */ /* 0x000fe40003f86270 */
[----:B------:R-:W-:Y:S02]  /*9bb0*/  IADD3 R12, PT, PT, R53, -0x39, -R2 ;  /* 0xffffffc7350c7810 */ /* 0x000fe40007ffe802 */
[----:B------:R-:W-:Y:S02]  /*9bc0*/  FSEL R22, R22, -INF , P1 ;  /* 0xff80000016167808 */ /* 0x000fe40000800000 */
[----:B------:R-:W-:Y:S02]  /*9bd0*/  FSEL R16, R16, -INF , P0 ;  /* 0xff80000010107808 */ /* 0x000fe40000000000 */
[----:B------:R-:W-:-:S02]  /*9be0*/  IABS R12, R12 ;  /* 0x0000000c000c7213 */ /* 0x000fc40000000000 */
[----:B------:R-:W-:Y:S02]  /*9bf0*/  FSEL R75, R22, -INF , !P2 ;  /* 0xff800000164b7808 */ /* 0x000fe40005000000 */
[----:B------:R-:W-:Y:S02]  /*9c00*/  FSEL R27, R16, -INF , !P4 ;  /* 0xff800000101b7808 */ /* 0x000fe40006000000 */
[----:B------:R-:W-:Y:S02]  /*9c10*/  ISETP.GE.AND P3, PT, R18, R159, PT ;  /* 0x0000009f1200720c */ /* 0x000fe40003f66270 */
[C---:B------:R-:W-:Y:S02]  /*9c20*/  ISETP.GE.AND P2, PT, R8.reuse, R161, PT ;  /* 0x000000a10800720c */ /* 0x040fe40003f46270 */
[C---:B------:R-:W-:Y:S02]  /*9c30*/  ISETP.GE.AND P0, PT, R8.reuse, R160, PT ;  /* 0x000000a00800720c */ /* 0x040fe40003f06270 */
[----:B------:R-:W-:-:S02]  /*9c40*/  ISETP.GE.AND P4, PT, R8, R159, PT ;  /* 0x0000009f0800720c */ /* 0x000fc40003f86270 */
[----:B------:R-:W-:Y:S02]  /*9c50*/  I2FP.F32.S32 R12, R12 ;  /* 0x0000000c000c7245 */ /* 0x000fe40000201400 */
[C-C-:B------:R-:W-:Y:S02]  /*9c60*/  IADD3 R8, PT, PT, R53.reuse, -0x49, -R2.reuse ;  /* 0xffffffb735087810 */ /* 0x140fe40007ffe802 */
[----:B------:R-:W-:Y:S02]  /*9c70*/  IADD3 R18, PT, PT, R53, -0x40, -R2 ;  /* 0xffffffc035127810 */ /* 0x000fe40007ffe802 */
[----:B------:R-:W-:Y:S01]  /*9c80*/  FSEL R79, R26, -INF , !P3 ;  /* 0xff8000001a4f7808 */ /* 0x000fe20005800000 */
[----:B------:R-:W-:Y:S01]  /*9c90*/  FFMA.FTZ R71, -R158, R12, R125 ;  /* 0x0000000c9e477223 */ /* 0x000fe2000001017d */
[C---:B------:R-:W-:Y:S02]  /*9ca0*/  ISETP.GE.AND P3, PT, R10.reuse, R160, PT ;  /* 0x000000a00a00720c */ /* 0x040fe40003f66270 */
[----:B------:R-:W-:-:S02]  /*9cb0*/  ISETP.GE.AND P1, PT, R10, R159, PT ;  /* 0x0000009f0a00720c */ /* 0x000fc40003f26270 */
[----:B------:R-:W-:Y:S02]  /*9cc0*/  IABS R8, R8 ;  /* 0x0000000800087213 */ /* 0x000fe40000000000 */
[----:B------:R-:W-:Y:S02]  /*9cd0*/  IABS R18, R18 ;  /* 0x0000001200127213 */ /* 0x000fe40000000000 */
[C-C-:B------:R-:W-:Y:S02]  /*9ce0*/  IADD3 R10, PT, PT, R53.reuse, -0x48, -R2.reuse ;  /* 0xffffffb8350a7810 */ /* 0x140fe40007ffe802 */
[----:B------:R-:W-:Y:S02]  /*9cf0*/  IADD3 R12, PT, PT, R53, -0x41, -R2 ;  /* 0xffffffbf350c7810 */ /* 0x000fe40007ffe802 */
        /* <DEDUP_REMOVED lines=9> */
[--C-:B------:R-:W-:Y:S01]  /*9d90*/  IADD3 R8, PT, PT, R53, -0x59, -R2.reuse ;  /* 0xffffffa735087810 */ /* 0x100fe20007ffe802 */
[C---:B------:R-:W-:Y:S01]  /*9da0*/  FFMA.FTZ R165, -R158.reuse, R10, R165 ;  /* 0x0000000a9ea57223 */ /* 0x040fe200000101a5 */
[----:B------:R-:W-:Y:S01]  /*9db0*/  FSEL R25, R25, -INF , P0 ;  /* 0xff80000019197808 */ /* 0x000fe20000000000 */
[----:B------:R-:W-:Y:S01]  /*9dc0*/  FFMA.FTZ R145, -R158, R12, R145 ;  /* 0x0000000c9e917223 */ /* 0x000fe20000010191 */
[----:B------:R-:W-:Y:S01]  /*9dd0*/  IABS R8, R8 ;  /* 0x0000000800087213 */ /* 0x000fe20000000000 */
[----:B------:R-:W-:Y:S01]  /*9de0*/  VIADD R46, R67, 0x48 ;  /* 0x00000048432e7836 */ /* 0x000fe20000000000 */
[----:B------:R-:W-:-:S02]  /*9df0*/  IADD3 R10, PT, PT, R53, -0x58, -R2 ;  /* 0xffffffa8350a7810 */ /* 0x000fc40007ffe802 */
[C---:B------:R-:W-:Y:S02]  /*9e00*/  ISETP.GE.AND P0, PT, R16.reuse, R160, PT ;  /* 0x000000a01000720c */ /* 0x040fe40003f06270 */
[----:B------:R-:W-:Y:S02]  /*9e10*/  IADD3 R18, PT, PT, R53, -0x50, -R2 ;  /* 0xffffffb035127810 */ /* 0x000fe40007ffe802 */
[----:B------:R-:W-:Y:S02]  /*9e20*/  I2FP.F32.S32 R8, R8 ;  /* 0x0000000800087245 */ /* 0x000fe40000201400 */
[----:B------:R-:W-:Y:S02]  /*9e30*/  FSEL R25, R25, -INF , !P4 ;  /* 0xff80000019197808 */ /* 0x000fe40006000000 */
[----:B------:R-:W-:Y:S01]  /*9e40*/  IABS R10, R10 ;  /* 0x0000000a000a7213 */ /* 0x000fe20000000000 */
[----:B------:R-:W-:Y:S01]  /*9e50*/  VIADD R38, R67, 0x49 ;  /* 0x0000004943267836 */ /* 0x000fe20000000000 */
[----:B------:R-:W-:-:S02]  /*9e60*/  ISETP.GE.AND P4, PT, R16, R159, PT ;  /* 0x0000009f1000720c */ /* 0x000fc40003f86270 */
[----:B------:R-:W-:Y:S02]  /*9e70*/  IADD3 R12, PT, PT, R53, -0x51, -R2 ;  /* 0xffffffaf350c7810 */ /* 0x000fe40007ffe802 */
[----:B------:R-:W-:Y:S02]  /*9e80*/  FSEL R145, R145, -INF , P0 ;  /* 0xff80000091917808 */ /* 0x000fe40000000000 */
[----:B------:R-:W-:Y:S02]  /*9e90*/  IABS R18, R18 ;  /* 0x0000001200127213 */ /* 0x000fe40000000000 */
[----:B------:R-:W-:Y:S01]  /*9ea0*/  ISETP.GE.AND P0, PT, R46, R160, PT ;  /* 0x000000a02e00720c */ /* 0x000fe20003f06270 */
[----:B------:R-:W-:Y:S01]  /*9eb0*/  FFMA.FTZ R8, -R158, R8, R191 ;  /* 0x000000089e087223 */ /* 0x000fe200000101bf */
[----:B------:R-:W-:Y:S02]  /*9ec0*/  I2FP.F32.S32 R10, R10 ;  /* 0x0000000a000a7245 */ /* 0x000fe40000201400 */
[----:B------:R-:W-:-:S02]  /*9ed0*/  IABS R12, R12 ;  /* 0x0000000c000c7213 */ /* 0x000fc40000000000 */
[----:B------:R-:W-:Y:S01]  /*9ee0*/  FSEL R191, R145, -INF , !P4 ;  /* 0xff80000091bf7808 */ /* 0x000fe20006000000 */
[----:B------:R-:W-:Y:S01]  /*9ef0*/  VIADD R36, R67, 0x50 ;  /* 0x0000005043247836 */ /* 0x000fe20000000000 */
[----:B------:R-:W-:Y:S02]  /*9f00*/  I2FP.F32.S32 R18, R18 ;  /* 0x0000001200127245 */ /* 0x000fe40000201400 */
[----:B------:R-:W-:Y:S02]  /*9f10*/  ISETP.GE.AND P4, PT, R46, R159, PT ;  /* 0x0000009f2e00720c */ /* 0x000fe40003f86270 */
[----:B------:R-:W-:Y:S02]  /*9f20*/  FSEL R165, R165, -INF , P0 ;  /* 0xff800000a5a57808 */ /* 0x000fe40000000000 */
[----:B------:R-:W-:Y:S01]  /*9f30*/  ISETP.GE.AND P0, PT, R38, R160, PT ;  /* 0x000000a02600720c */ /* 0x000fe20003f06270 */
[----:B------:R-:W-:Y:S01]  /*9f40*/  FFMA.FTZ R10, -R158, R10, R189 ;  /* 0x0000000a9e0a7223 */ /* 0x000fe200000101bd */
[----:B------:R-:W-:-:S02]  /*9f50*/  FSEL R71, R71, -INF , P3 ;  /* 0xff80000047477808 */ /* 0x000fc40001800000 */
[----:B------:R-:W-:Y:S01]  /*9f60*/  I2FP.F32.S32 R12, R12 ;  /* 0x0000000c000c7245 */ /* 0x000fe20000201400 */
[----:B------:R-:W-:Y:S01]  /*9f70*/  FFMA.FTZ R175, -R158, R18, R175 ;  /* 0x000000129eaf7223 */ /* 0x000fe200000101af */
[----:B------:R-:W-:Y:S01]  /*9f80*/  FSEL R189, R165, -INF , !P4 ;  /* 0xff800000a5bd7808 */ /* 0x000fe20006000000 */
[----:B------:R-:W-:Y:S01]  /*9f90*/  VIADD R34, R67, 0x51 ;  /* 0x0000005143227836 */ /* 0x000fe20000000000 */
[----:B------:R-:W-:Y:S02]  /*9fa0*/  ISETP.GE.AND P4, PT, R38, R159, PT ;  /* 0x0000009f2600720c */ /* 0x000fe40003f86270 */
[----:B------:R-:W-:Y:S02]  /*9fb0*/  FSEL R167, R167, -INF , P0 ;  /* 0xff800000a7a77808 */ /* 0x000fe40000000000 */
[----:B------:R-:W-:Y:S02]  /*9fc0*/  FSEL R71, R71, -INF , !P1 ;  /* 0xff80000047477808 */ /* 0x000fe40004800000 */
[----:B------:R-:W-:Y:S01]  /*9fd0*/  ISETP.GE.AND P0, PT, R36, R160, PT ;  /* 0x000000a02400720c */ /* 0x000fe20003f06270 */
[----:B------:R-:W-:Y:S01]  /*9fe0*/  FFMA.FTZ R12, -R158, R12, R185 ;  /* 0x0000000c9e0c7223 */ /* 0x000fe200000101b9 */
[----:B------:R-:W-:-:S02]  /*9ff0*/  ISETP.GE.AND P3, PT, R16, R162, PT ;  /* 0x000000a21000720c */ /* 0x000fc40003f66270 */
[----:B------:R-:W-:Y:S02]  /*a000*/  ISETP.GE.AND P1, PT, R16, R161, PT ;  /* 0x000000a11000720c */ /* 0x000fe40003f26270 */
[C-C-:B------:R-:W-:Y:S02]  /*a010*/  IADD3 R28, PT, PT, R53.reuse, -0x61, -R2.reuse ;  /* 0xffffff9f351c7810 */ /* 0x140fe40007ffe802 */
[----:B------:R-:W-:Y:S02]  /*a020*/  IADD3 R16, PT, PT, R53, -0x60, -R2 ;  /* 0xffffffa035107810 */ /* 0x000fe40007ffe802 */
[----:B------:R-:W-:Y:S01]  /*a030*/  FSEL R185, R167, -INF , !P4 ;  /* 0xff800000a7b97808 */ /* 0x000fe20006000000 */
[----:B------:R-:W-:Y:S01]  /*a040*/  VIADD R32, R67, 0x58 ;  /* 0x0000005843207836 */ /* 0x000fe20000000000 */
[----:B------:R-:W-:Y:S02]  /*a050*/  ISETP.GE.AND P4, PT, R36, R159, PT ;  /* 0x0000009f2400720c */ /* 0x000fe40003f86270 */
[----:B------:R-:W-:-:S02]  /*a060*/  FSEL R115, R175, -INF , P0 ;  /* 0xff800000af737808 */ /* 0x000fc40000000000 */
[----:B------:R-:W-:Y:S02]  /*a070*/  IABS R28, R28 ;  /* 0x0000001c001c7213 */ /* 0x000fe40000000000 */
[----:B------:R-:W-:Y:S02]  /*a080*/  ISETP.GE.AND P0, PT, R34, R160, PT ;  /* 0x000000a02200720c */ /* 0x000fe40003f06270 */
[----:B------:R-:W-:Y:S02]  /*a090*/  IABS R16, R16 ;  /* 0x0000001000107213 */ /* 0x000fe40000000000 */
[----:B------:R-:W-:Y:S02]  /*a0a0*/  IADD3 R26, PT, PT, R53, -0x68, -R2 ;  /* 0xffffff98351a7810 */ /* 0x000fe40007ffe802 */
[----:B------:R-:W-:Y:S01]  /*a0b0*/  FSEL R115, R115, -INF , !P4 ;  /* 0xff80000073737808 */ /* 0x000fe20006000000 */
[----:B------:R-:W-:Y:S01]  /*a0c0*/  VIADD R30, R67, 0x59 ;  /* 0x00000059431e7836 */ /* 0x000fe20000000000 */
[----:B------:R-:W-:-:S02]  /*a0d0*/  I2FP.F32.S32 R28, R28 ;  /* 0x0000001c001c7245 */ /* 0x000fc40000201400 */
[----:B------:R-:W-:Y:S02]  /*a0e0*/  ISETP.GE.AND P4, PT, R34, R159, PT ;  /* 0x0000009f2200720c */ /* 0x000fe40003f86270 */
[----:B------:R-:W-:Y:S02]  /*a0f0*/  FSEL R12, R12, -INF , P0 ;  /* 0xff8000000c0c7808 */ /* 0x000fe40000000000 */
[----:B------:R-:W-:Y:S02]  /*a100*/  I2FP.F32.S32 R16, R16 ;  /* 0x0000001000107245 */ /* 0x000fe40000201400 */
[----:B------:R-:W-:Y:S02]  /*a110*/  IABS R26, R26 ;  /* 0x0000001a001a7213 */ /* 0x000fe40000000000 */
[----:B------:R-:W-:Y:S02]  /*a120*/  IADD3 R58, PT, PT, R53, -0x79, -R2 ;  /* 0xffffff87353a7810 */ /* 0x000fe40007ffe802 */
[----:B------:R-:W-:-:S02]  /*a130*/  ISETP.GE.AND P0, PT, R32, R160, PT ;  /* 0x000000a02000720c */ /* 0x000fc40003f06270 */
[----:B------:R-:W-:Y:S02]  /*a140*/  IADD3 R22, PT, PT, R53, -0x70, -R2 ;  /* 0xffffff9035167810 */ /* 0x000fe40007ffe802 */
[----:B------:R-:W-:Y:S01]  /*a150*/  FMNMX3.FTZ R44, R6, R207, R109, !PT ;  /* 0x000000cf062c7276 */ /* 0x000fe2000781006d */
[----:B------:R-:W-:Y:S01]  /*a160*/  FFMA.FTZ R195, -R158, R28, R195 ;  /* 0x0000001c9ec37223 */ /* 0x000fe200000101c3 */
[----:B------:R-:W-:Y:S01]  /*a170*/  FSEL R105, R12, -INF , !P4 ;  /* 0xff8000000c697808 */ /* 0x000fe20006000000 */
[----:B------:R-:W-:Y:S01]  /*a180*/  FFMA.FTZ R193, -R158, R16, R193 ;  /* 0x000000109ec17223 */ /* 0x000fe200000101c1 */
[----:B------:R-:W-:Y:S01]  /*a190*/  I2FP.F32.S32 R26, R26 ;  /* 0x0000001a001a7245 */ /* 0x000fe20000201400 */
[----:B------:R-:W-:Y:S01]  /*a1a0*/  VIADD R28, R67, 0x60 ;  /* 0x00000060431c7836 */ /* 0x000fe20000000000 */
[----:B------:R-:W-:Y:S02]  /*a1b0*/  IABS R58, R58 ;  /* 0x0000003a003a7213 */ /* 0x000fe40000000000 */
[----:B------:R-:W-:-:S02]  /*a1c0*/  ISETP.GE.AND P4, PT, R32, R159, PT ;  /* 0x0000009f2000720c */ /* 0x000fc40003f86270 */
[----:B------:R-:W-:Y:S02]  /*a1d0*/  FSEL R10, R10, -INF , P0 ;  /* 0xff8000000a0a7808 */ /* 0x000fe40000000000 */
[----:B------:R-:W-:Y:S02]  /*a1e0*/  IABS R22, R22 ;  /* 0x0000001600167213 */ /* 0x000fe40000000000 */
[----:B------:R-:W-:Y:S02]  /*a1f0*/  ISETP.GE.AND P0, PT, R30, R160, PT ;  /* 0x000000a01e00720c */ /* 0x000fe40003f06270 */
[C-C-:B------:R-:W-:Y:S02]  /*a200*/  IADD3 R16, PT, PT, R53.reuse, -0x69, -R2.reuse ;  /* 0xffffff9735107810 */ /* 0x140fe40007ffe802 */
[----:B------:R-:W-:Y:S02]  /*a210*/  IADD3 R18, PT, PT, R53, -0x71, -R2 ;  /* 0xffffff8f35127810 */ /* 0x000fe40007ffe802 */
[----:B------:R-:W-:Y:S01]  /*a220*/  FMNMX3.FTZ R44, R44, R107, R101, !PT ;  /* 0x0000006b2c2c7276 */ /* 0x000fe20007810065 */
[----:B------:R-:W-:Y:S01]  /*a230*/  FFMA.FTZ R197, -R158, R26, R197 ;  /* 0x0000001a9ec57223 */ /* 0x000fe200000101c5 */
[----:B------:R-:W-:-:S02]  /*a240*/  I2FP.F32.S32 R58, R58 ;  /* 0x0000003a003a7245 */ /* 0x000fc40000201400 */
[----:B------:R-:W-:Y:S01]  /*a250*/  FSEL R99, R10, -INF , !P4 ;  /* 0xff8000000a637808 */ /* 0x000fe20006000000 */
[----:B------:R-:W-:Y:S01]  /*a260*/  VIADD R26, R67, 0x61 ;  /* 0x00000061431a7836 */ /* 0x000fe20000000000 */
[----:B------:R-:W-:Y:S02]  /*a270*/  I2FP.F32.S32 R22, R22 ;  /* 0x0000001600167245 */ /* 0x000fe40000201400 */
[----:B------:R-:W-:Y:S02]  /*a280*/  ISETP.GE.AND P4, PT, R30, R159, PT ;  /* 0x0000009f1e00720c */ /* 0x000fe40003f86270 */
[----:B------:R-:W-:Y:S02]  /*a290*/  FSEL R8, R8, -INF , P0 ;  /* 0xff80000008087808 */ /* 0x000fe40000000000 */
[----:B------:R-:W-:Y:S02]  /*a2a0*/  IABS R16, R16 ;  /* 0x0000001000107213 */ /* 0x000fe40000000000 */
[----:B------:R-:W-:-:S02]  /*a2b0*/  IABS R18, R18 ;  /* 0x0000001200127213 */ /* 0x000fc40000000000 */
[----:B------:R-:W-:Y:S02]  /*a2c0*/  ISETP.GE.AND P0, PT, R28, R160, PT ;  /* 0x000000a01c00720c */ /* 0x000fe40003f06270 */
[----:B------:R-:W-:Y:S01]  /*a2d0*/  FMNMX3.FTZ R44, R44, R97, R91, !PT ;  /* 0x000000612c2c7276 */ /* 0x000fe2000781005b */
[----:B------:R-:W-:Y:S01]  /*a2e0*/  FFMA.FTZ R58, -R158, R58, R23 ;  /* 0x0000003a9e3a7223 */ /* 0x000fe20000010117 */
[----:B------:R-:W-:Y:S01]  /*a2f0*/  FSEL R95, R8, -INF , !P4 ;  /* 0xff800000085f7808 */ /* 0x000fe20006000000 */
[----:B------:R-:W-:Y:S01]  /*a300*/  FFMA.FTZ R201, -R158, R22, R201 ;  /* 0x000000169ec97223 */ /* 0x000fe200000101c9 */
[----:B------:R-:W-:Y:S01]  /*a310*/  I2FP.F32.S32 R16, R16 ;  /* 0x0000001000107245 */ /* 0x000fe20000201400 */
[----:B------:R-:W-:Y:S01]  /*a320*/  VIADD R22, R67, 0x68 ;  /* 0x0000006843167836 */ /* 0x000fe20000000000 */
[----:B------:R-:W-:Y:S02]  /*a330*/  I2FP.F32.S32 R18, R18 ;  /* 0x0000001200127245 */ /* 0x000fe40000201400 */
[----:B------:R-:W-:-:S02]  /*a340*/  ISETP.GE.AND P4, PT, R28, R159, PT ;  /* 0x0000009f1c00720c */ /* 0x000fc40003f86270 */
[----:B------:R-:W-:Y:S02]  /*a350*/  FSEL R23, R193, -INF , P0 ;  /* 0xff800000c1177808 */ /* 0x000fe40000000000 */
[----:B------:R-:W-:Y:S02]  /*a360*/  FMNMX3.FTZ R44, R44, R89, R87, !PT ;  /* 0x000000592c2c7276 */ /* 0x000fe40007810057 */
[----:B------:R-:W-:Y:S01]  /*a370*/  ISETP.GE.AND P0, PT, R26, R160, PT ;  /* 0x000000a01a00720c */ /* 0x000fe20003f06270 */
[C---:B------:R-:W-:Y:S01]  /*a380*/  FFMA.FTZ R199, -R158.reuse, R16, R199 ;  /* 0x000000109ec77223 */ /* 0x040fe200000101c7 */
[----:B------:R-:W-:Y:S01]  /*a390*/  FSEL R23, R23, -INF , !P4 ;  /* 0xff80000017177808 */ /* 0x000fe20006000000 */
[----:B------:R-:W-:Y:S01]  /*a3a0*/  FFMA.FTZ R203, -R158, R18, R203 ;  /* 0x000000129ecb7223 */ /* 0x000fe200000101cb */
[----:B------:R-:W-:Y:S01]  /*a3b0*/  FMNMX3.FTZ R44, R44, R83, R63, !PT ;  /* 0x000000532c2c7276 */ /* 0x000fe2000781003f */
[----:B------:R-:W-:Y:S01]  /*a3c0*/  VIADD R18, R67, 0x69 ;  /* 0x0000006943127836 */ /* 0x000fe20000000000 */
[----:B------:R-:W-:-:S02]  /*a3d0*/  ISETP.GE.AND P4, PT, R26, R159, PT ;  /* 0x0000009f1a00720c */ /* 0x000fc40003f86270 */
[----:B------:R-:W-:Y:S02]  /*a3e0*/  FSEL R81, R195, -INF , P0 ;  /* 0xff800000c3517808 */ /* 0x000fe40000000000 */
[----:B------:R-:W-:Y:S02]  /*a3f0*/  IADD3 R16, PT, PT, R53, -0x78, -R2 ;  /* 0xffffff8835107810 */ /* 0x000fe40007ffe802 */
[----:B------:R-:W-:Y:S02]  /*a400*/  ISETP.GE.AND P0, PT, R22, R160, PT ;  /* 0x000000a01600720c */ /* 0x000fe40003f06270 */
[----:B------:R-:W-:Y:S02]  /*a410*/  FMNMX3.FTZ R44, R44, R61, R79, !PT ;  /* 0x0000003d2c2c7276 */ /* 0x000fe4000781004f */
[----:B------:R-:W-:Y:S02]  /*a420*/  FSEL R81, R81, -INF , !P4 ;  /* 0xff80000051517808 */ /* 0x000fe40006000000 */
[----:B------:R-:W-:Y:S01]  /*a430*/  IABS R117, R16 ;  /* 0x0000001000757213 */ /* 0x000fe20000000000 */
        /* <DEDUP_REMOVED lines=13> */
[----:B------:R-:W-:Y:S02]  /*a510*/  I2FP.F32.S32 R117, R117 ;  /* 0x0000007500757245 */ /* 0x000fe40000201400 */
[----:B------:R-:W-:Y:S02]  /*a520*/  ISETP.GE.AND P4, PT, R16, R159, PT ;  /* 0x0000009f1000720c */ /* 0x000fe40003f86270 */
[----:B------:R-:W-:-:S02]  /*a530*/  FSEL R167, R201, -INF , P0 ;  /* 0xff800000c9a77808 */ /* 0x000fc40000000000 */
[----:B------:R-:W-:Y:S02]  /*a540*/  FMNMX3.FTZ R44, R44, R191, R189, !PT ;  /* 0x000000bf2c2c7276 */ /* 0x000fe400078100bd */
[----:B------:R-:W-:Y:S01]  /*a550*/  ISETP.GE.AND P0, PT, R12, R160, PT ;  /* 0x000000a00c00720c */ /* 0x000fe20003f06270 */
[----:B------:R-:W-:Y:S01]  /*a560*/  FFMA.FTZ R117, -R158, R117, R205 ;  /* 0x000000759e757223 */ /* 0x000fe200000101cd */
[----:B------:R-:W-:Y:S02]  /*a570*/  FSEL R167, R167, -INF , !P4 ;  /* 0xff800000a7a77808 */ /* 0x000fe40006000000 */
[----:B------:R-:W-:Y:S02]  /*a580*/  FMNMX3.FTZ R44, R44, R185, R115, !PT ;  /* 0x000000b92c2c7276 */ /* 0x000fe40007810073 */
[----:B------:R-:W-:Y:S02]  /*a590*/  ISETP.GE.AND P4, PT, R12, R159, PT ;  /* 0x0000009f0c00720c */ /* 0x000fe40003f86270 */
[----:B------:R-:W-:-:S02]  /*a5a0*/  FSEL R121, R203, -INF , P0 ;  /* 0xff800000cb797808 */ /* 0x000fc40000000000 */
[----:B------:R-:W-:Y:S02]  /*a5b0*/  ISETP.GE.AND P0, PT, R10, R160, PT ;  /* 0x000000a00a00720c */ /* 0x000fe40003f06270 */
[----:B------:R-:W-:Y:S01]  /*a5c0*/  FMNMX3.FTZ R44, R44, R105, R99, !PT ;  /* 0x000000692c2c7276 */ /* 0x000fe20007810063 */
[----:B------:R-:W-:Y:S01]  /*a5d0*/  VIADD R8, R67, 0x79 ;  /* 0x0000007943087836 */ /* 0x000fe20000000000 */
[----:B------:R-:W-:Y:S02]  /*a5e0*/  FSEL R121, R121, -INF , !P4 ;  /* 0xff80000079797808 */ /* 0x000fe40006000000 */
[----:B------:R-:W-:Y:S02]  /*a5f0*/  ISETP.GE.AND P4, PT, R10, R159, PT ;  /* 0x0000009f0a00720c */ /* 0x000fe40003f86270 */
[----:B------:R-:W-:Y:S02]  /*a600*/  FSEL R117, R117, -INF , P0 ;  /* 0xff80000075757808 */ /* 0x000fe40000000000 */
        /* <DEDUP_REMOVED lines=9> */
[C-C-:B------:R-:W-:Y:S02]  /*a6a0*/  IADD3 R60, PT, PT, R54.reuse, -0x41, -R2.reuse ;  /* 0xffffffbf363c7810 */ /* 0x140fe40007ffe802 */
[----:B------:R-:W-:Y:S02]  /*a6b0*/  FMNMX.FTZ R44, R67, R44, !PT ;  /* 0x0000002c432c7209 */ /* 0x000fe40007810000 */
[----:B------:R-:W-:Y:S02]  /*a6c0*/  IADD3 R56, PT, PT, R54, -0x48, -R2 ;  /* 0xffffffb836387810 */ /* 0x000fe40007ffe802 */
[----:B------:R-:W-:Y:S01]  /*a6d0*/  IABS R60, R60 ;  /* 0x0000003c003c7213 */ /* 0x000fe20000000000 */
[----:B------:R-:W1:Y:S01]  /*a6e0*/  SHFL.BFLY PT, R93, R44, 0x2, 0x1f ;  /* 0x0c401f002c5d7f89 */ /* 0x000e6200000e0000 */
[----:B------:R-:W-:-:S02]  /*a6f0*/  IABS R56, R56 ;  /* 0x0000003800387213 */ /* 0x000fc40000000000 */
[----:B------:R-:W-:Y:S02]  /*a700*/  I2FP.F32.S32 R60, R60 ;  /* 0x0000003c003c7245 */ /* 0x000fe40000201400 */
[----:B------:R-:W-:Y:S02]  /*a710*/  I2FP.F32.S32 R56, R56 ;  /* 0x0000003800387245 */ /* 0x000fe40000201400 */
[----:B------:R-:W-:Y:S01]  /*a720*/  FSEL R131, R0, -INF , !P2 ;  /* 0xff80000000837808 */ /* 0x000fe20005000000 */
[----:B------:R-:W-:Y:S01]  /*a730*/  FFMA.FTZ R127, -R158, R60, R127 ;  /* 0x0000003c9e7f7223 */ /* 0x000fe2000001017f */
[----:B------:R-:W-:Y:S01]  /*a740*/  IADD3 R0, PT, PT, R54, -0x50, -R2 ;  /* 0xffffffb036007810 */ /* 0x000fe20007ffe802 */
[----:B------:R-:W-:Y:S01]  /*a750*/  FFMA.FTZ R56, -R158, R56, R137 ;  /* 0x000000389e387223 */ /* 0x000fe20000010189 */
[----:B------:R-:W-:Y:S02]  /*a760*/  ISETP.GE.AND P0, PT, R46, R162, PT ;  /* 0x000000a22e00720c */ /* 0x000fe40003f06270 */
[----:B------:R-:W-:-:S02]  /*a770*/  FSEL R127, R127, -INF , P3 ;  /* 0xff8000007f7f7808 */ /* 0x000fc40001800000 */
[----:B------:R-:W-:Y:S02]  /*a780*/  IABS R0, R0 ;  /* 0x0000000000007213 */ /* 0x000fe40000000000 */
[----:B------:R-:W-:Y:S02]  /*a790*/  FSEL R165, R127, -INF , !P1 ;  /* 0xff8000007fa57808 */ /* 0x000fe40004800000 */
[----:B------:R-:W-:Y:S02]  /*a7a0*/  FSEL R56, R56, -INF , P0 ;  /* 0xff80000038387808 */ /* 0x000fe40000000000 */
[C---:B------:R-:W-:Y:S02]  /*a7b0*/  ISETP.GE.AND P1, PT, R36.reuse, R162, PT ;  /* 0x000000a22400720c */ /* 0x040fe40003f26270 */
[----:B------:R-:W-:Y:S01]  /*a7c0*/  ISETP.GE.AND P0, PT, R36, R161, PT ;  /* 0x000000a12400720c */ /* 0x000fe20003f06270 */
[----:B------:R-:W-:Y:S01]  /*a7d0*/  IMAD.MOV.U32 R36, RZ, RZ, R0 ;  /* 0x000000ffff247224 */ /* 0x000fe200078e0000 */
[----:B------:R-:W-:-:S02]  /*a7e0*/  IADD3 R58, PT, PT, R54, -0x49, -R2 ;  /* 0xffffffb7363a7810 */ /* 0x000fc40007ffe802 */
[----:B------:R-:W-:Y:S02]  /*a7f0*/  IADD3 R0, PT, PT, R54, -0x51, -R2 ;  /* 0xffffffaf36007810 */ /* 0x000fe40007ffe802 */
[----:B------:R-:W-:Y:S02]  /*a800*/  ISETP.GE.AND P4, PT, R46, R161, PT ;  /* 0x000000a12e00720c */ /* 0x000fe40003f86270 */
[----:B------:R-:W-:Y:S02]  /*a810*/  IABS R46, R58 ;  /* 0x0000003a002e7213 */ /* 0x000fe40000000000 */
[----:B------:R-:W-:Y:S02]  /*a820*/  IABS R0, R0 ;  /* 0x0000000000007213 */ /* 0x000fe40000000000 */
[----:B-1----:R-:W-:Y:S02]  /*a830*/  FMNMX.FTZ R93, R44, R93, !PT ;  /* 0x0000005d2c5d7209 */ /* 0x002fe40007810000 */
[----:B------:R-:W-:Y:S01]  /*a840*/  I2FP.F32.S32 R46, R46 ;  /* 0x0000002e002e7245 */ /* 0x000fe20000201400 */
[----:B------:R-:W-:Y:S01]  /*a850*/  IMAD.MOV.U32 R44, RZ, RZ, R0 ;  /* 0x000000ffff2c7224 */ /* 0x000fe200078e0000 */
[----:B------:R-:W-:Y:S01]  /*a860*/  I2FP.F32.S32 R36, R36 ;  /* 0x0000002400247245 */ /* 0x000fe20000201400 */
[----:B------:R-:W1:Y:S01]  /*a870*/  SHFL.BFLY PT, R0, R93, 0x1, 0x1f ;  /* 0x0c201f005d007f89 */ /* 0x000e6200000e0000 */
[----:B------:R-:W-:Y:S01]  /*a880*/  ISETP.GE.AND P2, PT, R38, R162, PT ;  /* 0x000000a22600720c */ /* 0x000fe20003f46270 */
[C---:B------:R-:W-:Y:S01]  /*a890*/  FFMA.FTZ R46, -R158.reuse, R46, R163 ;  /* 0x0000002e9e2e7223 */ /* 0x040fe200000101a3 */
[----:B------:R-:W-:Y:S01]  /*a8a0*/  I2FP.F32.S32 R44, R44 ;  /* 0x0000002c002c7245 */ /* 0x000fe20000201400 */
[----:B------:R-:W-:Y:S01]  /*a8b0*/  FFMA.FTZ R36, -R158, R36, R179 ;  /* 0x000000249e247223 */ /* 0x000fe200000101b3 */
[----:B------:R-:W-:-:S02]  /*a8c0*/  FSEL R163, R56, -INF , !P4 ;  /* 0xff80000038a37808 */ /* 0x000fc40006000000 */
[----:B------:R-:W-:Y:S01]  /*a8d0*/  FSEL R46, R46, -INF , P2 ;  /* 0xff8000002e2e7808 */ /* 0x000fe20001000000 */
[----:B------:R-:W-:Y:S01]  /*a8e0*/  FFMA.FTZ R44, -R158, R44, R181 ;  /* 0x0000002c9e2c7223 */ /* 0x000fe200000101b5 */
[-C--:B------:R-:W-:Y:S02]  /*a8f0*/  ISETP.GE.AND P3, PT, R38, R161.reuse, PT ;  /* 0x000000a12600720c */ /* 0x080fe40003f66270 */
[C---:B------:R-:W-:Y:S02]  /*a900*/  ISETP.GE.AND P4, PT, R34.reuse, R162, PT ;  /* 0x000000a22200720c */ /* 0x040fe40003f86270 */
[----:B------:R-:W-:Y:S02]  /*a910*/  ISETP.GE.AND P2, PT, R34, R161, PT ;  /* 0x000000a12200720c */ /* 0x000fe40003f46270 */
[C-C-:B------:R-:W-:Y:S02]  /*a920*/  IADD3 R34, PT, PT, R54.reuse, -0x58, -R2.reuse ;  /* 0xffffffa836227810 */ /* 0x140fe40007ffe802 */
[----:B------:R-:W-:-:S02]  /*a930*/  IADD3 R38, PT, PT, R54, -0x59, -R2 ;  /* 0xffffffa736267810 */ /* 0x000fc40007ffe802 */
[----:B------:R-:W-:Y:S02]  /*a940*/  FSEL R36, R36, -INF , P1 ;  /* 0xff80000024247808 */ /* 0x000fe40000800000 */
[----:B------:R-:W-:Y:S02]  /*a950*/  IABS R34, R34 ;  /* 0x0000002200227213 */ /* 0x000fe40000000000 */
[----:B------:R-:W-:Y:S02]  /*a960*/  IABS R38, R38 ;  /* 0x0000002600267213 */ /* 0x000fe40000000000 */
[----:B------:R-:W-:Y:S02]  /*a970*/  FSEL R145, R36, -INF , !P0 ;  /* 0xff80000024917808 */ /* 0x000fe40004000000 */
[----:B------:R-:W-:Y:S02]  /*a980*/  FSEL R44, R44, -INF , P4 ;  /* 0xff8000002c2c7808 */ /* 0x000fe40002000000 */
[----:B------:R-:W-:-:S02]  /*a990*/  ISETP.GE.AND P0, PT, R30, R162, PT ;  /* 0x000000a21e00720c */ /* 0x000fc40003f06270 */
[----:B------:R-:W-:Y:S02]  /*a9a0*/  ISETP.GE.AND P4, PT, R30, R161, PT ;  /* 0x000000a11e00720c */ /* 0x000fe40003f86270 */
[----:B------:R-:W-:Y:S02]  /*a9b0*/  IADD3 R30, PT, PT, R54, -0x60, -R2 ;  /* 0xffffffa0361e7810 */ /* 0x000fe40007ffe802 */
[----:B------:R-:W-:Y:S02]  /*a9c0*/  I2FP.F32.S32 R34, R34 ;  /* 0x0000002200227245 */ /* 0x000fe40000201400 */
[----:B------:R-:W-:Y:S02]  /*a9d0*/  I2FP.F32.S32 R38, R38 ;  /* 0x0000002600267245 */ /* 0x000fe40000201400 */
[----:B------:R-:W-:Y:S01]  /*a9e0*/  IABS R30, R30 ;  /* 0x0000001e001e7213 */ /* 0x000fe20000000000 */
[----:B------:R-:W-:Y:S01]  /*a9f0*/  FFMA.FTZ R34, -R158, R34, R183 ;  /* 0x000000229e227223 */ /* 0x000fe200000101b7 */
[----:B------:R-:W-:Y:S01]  /*aa00*/  FSEL R137, R46, -INF , !P3 ;  /* 0xff8000002e897808 */ /* 0x000fe20005800000 */
[----:B------:R-:W-:Y:S01]  /*aa10*/  FFMA.FTZ R29, -R158, R38, R29 ;  /* 0x000000269e1d7223 */ /* 0x000fe2000001011d */
[----:B------:R-:W-:-:S02]  /*aa20*/  ISETP.GE.AND P3, PT, R32, R162, PT ;  /* 0x000000a22000720c */ /* 0x000fc40003f66270 */
[----:B-1----:R-:W-:Y:S02]  /*aa30*/  FMNMX.FTZ R0, R93, R0, !PT ;  /* 0x000000005d007209 */ /* 0x002fe40007810000 */
[----:B------:R-:W-:Y:S02]  /*aa40*/  I2FP.F32.S32 R30, R30 ;  /* 0x0000001e001e7245 */ /* 0x000fe40000201400 */
[----:B------:R-:W-:Y:S01]  /*aa50*/  ISETP.GE.AND P1, PT, R32, R161, PT ;  /* 0x000000a12000720c */ /* 0x000fe20003f26270 */
[----:B--2---:R-:W-:Y:S01]  /*aa60*/  FMUL.FTZ R60, R33, R0 ;  /* 0x00000000213c7220 */ /* 0x004fe20000410000 */
[----:B------:R-:W-:Y:S02]  /*aa70*/  FSEL R34, R34, -INF , P3 ;  /* 0xff80000022227808 */ /* 0x000fe40001800000 */
[----:B------:R-:W-:Y:S01]  /*aa80*/  FSEL R29, R29, -INF , P0 ;  /* 0xff8000001d1d7808 */ /* 0x000fe20000000000 */
[----:B------:R-:W-:Y:S01]  /*aa90*/  FFMA.FTZ R113, -R158, R30, R187 ;  /* 0x0000001e9e717223 */ /* 0x000fe200000101bb */
[----:B------:R-:W-:-:S02]  /*aaa0*/  FSEL R129, R44, -INF , !P2 ;  /* 0xff8000002c817808 */ /* 0x000fc40005000000 */
[----:B------:R-:W-:Y:S02]  /*aab0*/  FSETP.NEU.FTZ.AND P0, PT, R0, -INF , PT ;  /* 0xff8000000000780b */ /* 0x000fe40003f1d000 */
[CC--:B------:R-:W-:Y:S02]  /*aac0*/  ISETP.GE.AND P2, PT, R28.reuse, R162.reuse, PT ;  /* 0x000000a21c00720c */ /* 0x0c0fe40003f46270 */
[----:B------:R-:W-:Y:S02]  /*aad0*/  ISETP.GE.AND P3, PT, R28, R161, PT ;  /* 0x000000a11c00720c */ /* 0x000fe40003f66270 */
[----:B------:R-:W-:Y:S02]  /*aae0*/  FSEL R127, R34, -INF , !P1 ;  /* 0xff800000227f7808 */ /* 0x000fe40004800000 */
[----:B------:R-:W-:Y:S02]  /*aaf0*/  FSEL R125, R29, -INF , !P4 ;  /* 0xff8000001d7d7808 */ /* 0x000fe40006000000 */
[----:B------:R-:W-:-:S02]  /*ab00*/  ISETP.GE.AND P1, PT, R26, R162, PT ;  /* 0x000000a21a00720c */ /* 0x000fc40003f26270 */
[----:B------:R-:W-:Y:S02]  /*ab10*/  ISETP.GE.AND P4, PT, R26, R161, PT ;  /* 0x000000a11a00720c */ /* 0x000fe40003f86270 */
[--C-:B------:R-:W-:Y:S02]  /*ab20*/  IADD3 R28, PT, PT, R54, -0x61, -R2.reuse ;  /* 0xffffff9f361c7810 */ /* 0x100fe40007ffe802 */
[----:B------:R-:W-:Y:S02]  /*ab30*/  FSEL R60, R60, RZ, P0 ;  /* 0x000000ff3c3c7208 */ /* 0x000fe40000000000 */
[----:B------:R-:W-:Y:S02]  /*ab40*/  IADD3 R26, PT, PT, R54, -0x68, -R2 ;  /* 0xffffff98361a7810 */ /* 0x000fe40007ffe802 */
[----:B------:R-:W-:Y:S02]  /*ab50*/  FSEL R4, R4, -INF , !P5 ;  /* 0xff80000004047808 */ /* 0x000fe40006800000 */
[----:B------:R-:W-:-:S02]  /*ab60*/  FSEL R113, R113, -INF , P2 ;  /* 0xff80000071717808 */ /* 0x000fc40001000000 */
[C---:B------:R-:W-:Y:S02]  /*ab70*/  ISETP.GE.AND P0, PT, R22.reuse, R162, PT ;  /* 0x000000a21600720c */ /* 0x040fe40003f06270 */
[----:B------:R-:W-:Y:S02]  /*ab80*/  ISETP.GE.AND P5, PT, R22, R161, PT ;  /* 0x000000a11600720c */ /* 0x000fe40003fa6270 */
[----:B------:R-:W-:Y:S01]  /*ab90*/  IABS R22, R28 ;  /* 0x0000001c00167213 */ /* 0x000fe20000000000 */
[----:B------:R-:W-:Y:S01]  /*aba0*/  FFMA.FTZ R111, R6, R33, -R60 ;  /* 0x00000021066f7223 */ /* 0x000fe2000001083c */
[----:B------:R-:W-:Y:S02]  /*abb0*/  IABS R26, R26 ;  /* 0x0000001a001a7213 */ /* 0x000fe40000000000 */
[----:B------:R-:W-:Y:S02]  /*abc0*/  FSEL R113, R113, -INF , !P3 ;  /* 0xff80000071717808 */ /* 0x000fe40005800000 */
[----:B------:R-:W-:-:S02]  /*abd0*/  ISETP.GE.AND P2, PT, R18, R162, PT ;  /* 0x000000a21200720c */ /* 0x000fc40003f46270 */
[--C-:B------:R-:W-:Y:S02]  /*abe0*/  IADD3 R6, PT, PT, R54, -0x69, -R2.reuse ;  /* 0xffffff9736067810 */ /* 0x100fe40007ffe802 */
[----:B------:R-:W-:Y:S02]  /*abf0*/  ISETP.GE.AND P3, PT, R18, R161, PT ;  /* 0x000000a11200720c */ /* 0x000fe40003f66270 */
[----:B------:R-:W-:Y:S02]  /*ac00*/  I2FP.F32.S32 R22, R22 ;  /* 0x0000001600167245 */ /* 0x000fe40000201400 */
[----:B------:R-:W-:Y:S02]  /*ac10*/  IADD3 R18, PT, PT, R54, -0x70, -R2 ;  /* 0xffffff9036127810 */ /* 0x000fe40007ffe802 */
[----:B------:R-:W-:Y:S02]  /*ac20*/  I2FP.F32.S32 R26, R26 ;  /* 0x0000001a001a7245 */ /* 0x000fe40000201400 */
[----:B------:R-:W-:Y:S01]  /*ac30*/  IABS R6, R6 ;  /* 0x0000000600067213 */ /* 0x000fe20000000000 */
[C---:B------:R-:W-:Y:S01]  /*ac40*/  FFMA.FTZ R22, -R158.reuse, R22, R31 ;  /* 0x000000169e167223 */ /* 0x040fe2000001011f */
        /* <DEDUP_REMOVED lines=8> */
[----:B------:R-:W-:Y:S02]  /*acd0*/  ISETP.GE.AND P1, PT, R16, R162, PT ;  /* 0x000000a21000720c */ /* 0x000fe40003f26270 */
[----:B------:R-:W-:Y:S02]  /*ace0*/  FSEL R103, R22, -INF , !P4 ;  /* 0xff80000016677808 */ /* 0x000fe40006000000 */
[----:B------:R-:W-:-:S02]  /*acf0*/  ISETP.GE.AND P4, PT, R16, R161, PT ;  /* 0x000000a11000720c */ /* 0x000fc40003f86270 */
[----:B------:R-:W-:Y:S02]  /*ad00*/  FSEL R93, R26, -INF , !P5 ;  /* 0xff8000001a5d7808 */ /* 0x000fe40006800000 */
[C---:B------:R-:W-:Y:S02]  /*ad10*/  ISETP.GE.AND P0, PT, R12.reuse, R162, PT ;  /* 0x000000a20c00720c */ /* 0x040fe40003f06270 */
[----:B------:R-:W-:Y:S02]  /*ad20*/  ISETP.GE.AND P5, PT, R12, R161, PT ;  /* 0x000000a10c00720c */ /* 0x000fe40003fa6270 */
[----:B------:R-:W-:Y:S02]  /*ad30*/  FMNMX3.FTZ R16, R77, R7, R4, !PT ;  /* 0x000000074d107276 */ /* 0x000fe40007810004 */
[----:B------:R-:W-:Y:S02]  /*ad40*/  FSEL R12, R6, -INF , P2 ;  /* 0xff800000060c7808 */ /* 0x000fe40001000000 */
[----:B------:R-:W-:-:S02]  /*ad50*/  FSEL R6, R18, -INF , P1 ;  /* 0xff80000012067808 */ /* 0x000fc40000800000 */
[C---:B------:R-:W-:Y:S02]  /*ad60*/  ISETP.GE.AND P2, PT, R10.reuse, R162, PT ;  /* 0x000000a20a00720c */ /* 0x040fe40003f46270 */
[----:B------:R-:W-:Y:S02]  /*ad70*/  ISETP.GE.AND P1, PT, R10, R161, PT ;  /* 0x000000a10a00720c */ /* 0x000fe40003f26270 */
[----:B------:R-:W-:-:S04]  /*ad80*/  FMNMX3.FTZ R10, R16, R5, R69, !PT ;  /* 0x00000005100a7276 */ /* 0x000fc80007810045 */
[----:B------:R-:W-:-:S04]  /*ad90*/  FMNMX3.FTZ R10, R10, R13, R11, !PT ;  /* 0x0000000d0a0a7276 */ /* 0x000fc8000781000b */
[----:B------:R-:W-:Y:S02]  /*ada0*/  FMNMX3.FTZ R10, R10, R9, R17, !PT ;  /* 0x000000090a0a7276 */ /* 0x000fe40007810011 */
[--C-:B------:R-:W-:Y:S02]  /*adb0*/  IADD3 R19, PT, PT, R54, -0x71, -R2.reuse ;  /* 0xffffff8f36137810 */ /* 0x100fe40007ffe802 */
[----:B------:R-:W-:Y:S02]  /*adc0*/  FMNMX3.FTZ R10, R10, R177, R173, !PT ;  /* 0x000000b10a0a7276 */ /* 0x000fe400078100ad */
[C-C-:B------:R-:W-:Y:S02]  /*add0*/  IADD3 R16, PT, PT, R54.reuse, -0x78, -R2.reuse ;  /* 0xffffff8836107810 */ /* 0x140fe40007ffe802 */
[----:B------:R-:W-:Y:S02]  /*ade0*/  IADD3 R18, PT, PT, R54, -0x79, -R2 ;  /* 0xffffff8736127810 */ /* 0x000fe40007ffe802 */
[----:B------:R-:W-:-:S02]  /*adf0*/  FMNMX3.FTZ R10, R10, R47, R119, !PT ;  /* 0x0000002f0a0a7276 */ /* 0x000fc40007810077 */
[----:B------:R-:W-:Y:S02]  /*ae00*/  IABS R2, R19 ;  /* 0x0000001300027213 */ /* 0x000fe40000000000 */
[----:B------:R-:W-:Y:S02]  /*ae10*/  FMNMX3.FTZ R10, R10, R171, R169, !PT ;  /* 0x000000ab0a0a7276 */ /* 0x000fe400078100a9 */
[----:B------:R-:W-:Y:S02]  /*ae20*/  I2FP.F32.S32 R2, R2 ;  /* 0x0000000200027245 */ /* 0x000fe40000201400 */
[----:B------:R-:W-:-:S03]  /*ae30*/  FMNMX3.FTZ R10, R10, R123, R131, !PT ;  /* 0x0000007b0a0a7276 */ /* 0x000fc60007810083 */
[----:B------:R-:W-:Y:S01]  /*ae40*/  FFMA.FTZ R2, -R158, R2, R35 ;  /* 0x000000029e027223 */ /* 0x000fe20000010123 */
[----:B------:R-:W-:Y:S02]  /*ae50*/  FMNMX3.FTZ R10, R10, R165, R163, !PT ;  /* 0x000000a50a0a7276 */ /* 0x000fe400078100a3 */
[----:B------:R-:W-:Y:S02]  /*ae60*/  IABS R16, R16 ;  /* 0x0000001000107213 */ /* 0x000fe40000000000 */
[----:B------:R-:W-:Y:S02]  /*ae70*/  FSEL R59, R2, -INF , P0 ;  /* 0xff800000023b7808 */ /* 0x000fe40000000000 */
[----:B------:R-:W-:Y:S02]  /*ae80*/  FMNMX3.FTZ R2, R10, R137, R145, !PT ;  /* 0x000000890a027276 */ /* 0x000fe40007810091 */
[----:B------:R-:W-:Y:S02]  /*ae90*/  IABS R18, R18 ;  /* 0x0000001200127213 */ /* 0x000fe40000000000 */
[----:B------:R-:W-:-:S02]  /*aea0*/  I2FP.F32.S32 R16, R16 ;  /* 0x0000001000107245 */ /* 0x000fc40000201400 */
[----:B------:R-:W-:Y:S02]  /*aeb0*/  FMNMX3.FTZ R2, R2, R129, R127, !PT ;  /* 0x0000008102027276 */ /* 0x000fe4000781007f */
[----:B------:R-:W-:Y:S01]  /*aec0*/  I2FP.F32.S32 R18, R18 ;  /* 0x0000001200127245 */ /* 0x000fe20000201400 */
[----:B------:R-:W-:Y:S01]  /*aed0*/  FFMA.FTZ R16, -R158, R16, R57 ;  /* 0x000000109e107223 */ /* 0x000fe20000010139 */
[----:B------:R-:W-:Y:S01]  /*aee0*/  FMNMX3.FTZ R2, R2, R125, R113, !PT ;  /* 0x0000007d02027276 */ /* 0x000fe20007810071 */
[-CC-:B------:R-:W-:Y:S01]  /*aef0*/  FFMA.FTZ R64, R89, R33.reuse, -R60.reuse ;  /* 0x0000002159407223 */ /* 0x180fe2000001083c */
[----:B------:R-:W-:Y:S01]  /*af00*/  FFMA.FTZ R58, R61, R33, -R60 ;  /* 0x000000213d3a7223 */ /* 0x000fe2000001083c */
[----:B------:R-:W-:Y:S01]  /*af10*/  FFMA.FTZ R18, -R158, R18, R45 ;  /* 0x000000129e127223 */ /* 0x000fe2000001012d */
[----:B------:R-:W-:Y:S02]  /*af20*/  ISETP.GE.AND P0, PT, R8, R162, PT ;  /* 0x000000a20800720c */ /* 0x000fe40003f06270 */
        /* <DEDUP_REMOVED lines=18> */
[----:B------:R-:W-:Y:S01]  /*b050*/  LOP3.LUT R49, R14, 0x120, R49, 0xf8, !PT ;  /* 0x000001200e317812 */ /* 0x000fe200078ef831 */
[----:B------:R-:W-:-:S04]  /*b060*/  FFMA.FTZ R30, R115, R33, -R60 ;  /* 0x00000021731e7223 */ /* 0x000fc8000001083c */
[----:B------:R-:W-:Y:S02]  /*b070*/  LEA R56, R49, UR6, 0x1 ;  /* 0x0000000631387c11 */ /* 0x000fe4000f8e08ff */
[----:B-1----:R-:W-:-:S04]  /*b080*/  FMNMX.FTZ R2, R6, R19, !PT ;  /* 0x0000001306027209 */ /* 0x002fc80007810000 */
[----:B------:R-:W-:Y:S01]  /*b090*/  FSETP.NEU.FTZ.AND P0, PT, R2, -INF , PT ;  /* 0xff8000000200780b */ /* 0x000fe20003f1d000 */
[----:B------:R-:W-:-:S05]  /*b0a0*/  FMUL.FTZ R36, R33, R2 ;  /* 0x0000000221247220 */ /* 0x000fca0000410000 */
[----:B------:R-:W-:Y:S01]  /*b0b0*/  FSEL R36, R36, RZ, P0 ;  /* 0x000000ff24247208 */ /* 0x000fe20000000000 */
[----:B------:R-:W-:-:S04]  /*b0c0*/  FFMA.FTZ R57, R79, R33, -R60 ;  /* 0x000000214f397223 */ /* 0x000fc8000001083c */
[-C--:B------:R-:W-:Y:S02]  /*b0d0*/  FFMA.FTZ R115, R77, R33.reuse, -R36 ;  /* 0x000000214d737223 */ /* 0x080fe40000010824 */
[----:B------:R-:W1:Y:S01]  /*b0e0*/  LDSM.16.MT88.4 R76, [R56+0x3000] ;  /* 0x00300000384c783b */ /* 0x000e620000004200 */
[----:B------:R-:W-:Y:S02]  /*b0f0*/  IMAD.IADD R35, R15, 0x1, R56 ;  /* 0x000000010f237824 */ /* 0x000fe400078e0238 */
[-C--:B------:R-:W-:Y:S01]  /*b100*/  FFMA.FTZ R94, R107, R33.reuse, -R60 ;  /* 0x000000216b5e7223 */ /* 0x080fe2000001083c */
[-CC-:B------:R-:W-:Y:S01]  /*b110*/  FFMA.FTZ R102, R7, R33.reuse, -R36.reuse ;  /* 0x0000002107667223 */ /* 0x180fe20000010824 */
[-CC-:B------:R-:W-:Y:S01]  /*b120*/  FFMA.FTZ R107, R4, R33.reuse, -R36.reuse ;  /* 0x00000021046b7223 */ /* 0x180fe20000010824 */
[-C--:B------:R-:W-:Y:S02]  /*b130*/  FFMA.FTZ R98, R5, R33.reuse, -R36 ;  /* 0x0000002105627223 */ /* 0x080fe40000010824 */
[----:B------:R-:W2:Y:S01]  /*b140*/  LDSM.16.MT88.4 R4, [R35+0x3000] ;  /* 0x003000002304783b */ /* 0x000ea20000004200 */
[-CC-:B------:R-:W-:Y:S01]  /*b150*/  FFMA.FTZ R100, R207, R33.reuse, -R60.reuse ;  /* 0x00000021cf647223 */ /* 0x180fe2000001083c */
[-C--:B------:R-:W-:Y:S01]  /*b160*/  FFMA.FTZ R109, R109, R33.reuse, -R60 ;  /* 0x000000216d6d7223 */ /* 0x080fe2000001083c */
        /* <DEDUP_REMOVED lines=11> */
[-C--:B------:R-:W-:Y:S01]  /*b220*/  FFMA.FTZ R25, R95, R33.reuse, -R60 ;  /* 0x000000215f197223 */ /* 0x080fe2000001083c */
[-CC-:B------:R-:W-:Y:S01]  /*b230*/  FFMA.FTZ R86, R11, R33.reuse, -R36.reuse ;  /* 0x000000210b567223 */ /* 0x180fe20000010824 */
[-C--:B------:R-:W-:Y:S01]  /*b240*/  FFMA.FTZ R95, R9, R33.reuse, -R36 ;  /* 0x00000021095f7223 */ /* 0x080fe20000010824 */
[-CC-:B------:R-:W-:Y:S01]  /*b250*/  FFMA.FTZ R28, R99, R33.reuse, -R60.reuse ;  /* 0x00000021631c7223 */ /* 0x180fe2000001083c */
[----:B------:R-:W3:Y:S01]  /*b260*/  LDSM.16.MT88.4 R8, [R35+0x3400] ;  /* 0x003400002308783b */ /* 0x000ee20000004200 */
[-CC-:B------:R-:W-:Y:S01]  /*b270*/  FFMA.FTZ R101, R101, R33.reuse, -R60.reuse ;  /* 0x0000002165657223 */ /* 0x180fe2000001083c */
[-CC-:B------:R-:W-:Y:S01]  /*b280*/  FFMA.FTZ R92, R97, R33.reuse, -R60.reuse ;  /* 0x00000021615c7223 */ /* 0x180fe2000001083c */
[-C--:B------:R-:W-:Y:S01]  /*b290*/  FFMA.FTZ R91, R91, R33.reuse, -R60 ;  /* 0x000000215b5b7223 */ /* 0x080fe2000001083c */
[-C--:B------:R-:W-:Y:S01]  /*b2a0*/  FFMA.FTZ R99, R69, R33.reuse, -R36 ;  /* 0x0000002145637223 */ /* 0x080fe20000010824 */
[----:B------:R-:W-:Y:S01]  /*b2b0*/  FFMA.FTZ R39, R71, R33, -R60 ;  /* 0x0000002147277223 */ /* 0x000fe2000001083c */
[----:B----4-:R-:W-:-:S02]  /*b2c0*/  F2FP.BF16.F32.PACK_AB R69, R100, R111 ;  /* 0x0000006f6445723e */ /* 0x010fc400000010ff */
[----:B-----5:R-:W-:Y:S02]  /*b2d0*/  F2FP.BF16.F32.PACK_AB R71, R94, R109 ;  /* 0x0000006d5e47723e */ /* 0x020fe400000010ff */
[----:B-1----:R-:W-:Y:S02]  /*b2e0*/  F2FP.BF16.F32.PACK_AB R68, R102, R115 ;  /* 0x000000736644723e */ /* 0x002fe400000010ff */
[----:B--2---:R-:W-:Y:S01]  /*b2f0*/  F2FP.BF16.F32.PACK_AB R70, R98, R107 ;  /* 0x0000006b6246723e */ /* 0x004fe200000010ff */
[----:B------:R-:W-:Y:S01]  /*b300*/  MUFU.EX2 R101, R101 ;  /* 0x0000006500657308 */ /* 0x000fe20000000800 */
[-CC-:B------:R-:W-:Y:S01]  /*b310*/  FFMA.FTZ R62, R83, R33.reuse, -R60.reuse ;  /* 0x00000021533e7223 */ /* 0x180fe2000001083c */
[----:B------:R-:W-:-:S06]  /*b320*/  FFMA.FTZ R22, R81, R33, -R60 ;  /* 0x0000002151167223 */ /* 0x000fcc000001083c */
        /* <DEDUP_REMOVED lines=65> */
[----:B----4-:R-:W-:-:S07]  /*b740*/  F2FP.BF16.F32.PACK_AB R6, R123, R106 ;  /* 0x0000006a7b06723e */ /* 0x010fce00000010ff */
[C---:B------:R-:W-:Y:S08]  /*b750*/  HMMA.16816.F32.BF16 R80, R4.reuse, R8, R80 ;  /* 0x000000080450723c */ /* 0x040ff00000041850 */
[C---:B------:R-:W-:Y:S01]  /*b760*/  HMMA.16816.F32.BF16 R76, R4.reuse, R10, R76 ;  /* 0x0000000a044c723c */ /* 0x040fe2000004184c */
[----:B------:R-:W3:Y:S02]  /*b770*/  LDSM.16.MT88.4 R8, [R35+0x4000] ;  /* 0x004000002308783b */ /* 0x000ee40000004200 */
[-CC-:B------:R-:W-:Y:S01]  /*b780*/  FFMA.FTZ R31, R191, R33.reuse, -R60.reuse ;  /* 0x00000021bf1f7223 */ /* 0x180fe2000001083c */
[-CC-:B------:R-:W-:Y:S01]  /*b790*/  FFMA.FTZ R32, R189, R33.reuse, -R60.reuse ;  /* 0x00000021bd207223 */ /* 0x180fe2000001083c */
[-C--:B------:R-:W-:Y:S01]  /*b7a0*/  FFMA.FTZ R29, R185, R33.reuse, -R60 ;  /* 0x00000021b91d7223 */ /* 0x080fe2000001083c */
[-CC-:B------:R-:W-:Y:S01]  /*b7b0*/  FFMA.FTZ R131, R131, R33.reuse, -R36.reuse ;  /* 0x0000002183837223 */ /* 0x180fe20000010824 */
[-CC-:B------:R-:W-:Y:S01]  /*b7c0*/  FFMA.FTZ R108, R165, R33.reuse, -R36.reuse ;  /* 0x00000021a56c7223 */ /* 0x180fe20000010824 */
[-CC-:B------:R-:W-:Y:S01]  /*b7d0*/  FFMA.FTZ R110, R163, R33.reuse, -R36.reuse ;  /* 0x00000021a36e7223 */ /* 0x180fe20000010824 */
[-CC-:B------:R-:W-:Y:S01]  /*b7e0*/  FFMA.FTZ R137, R137, R33.reuse, -R36.reuse ;  /* 0x0000002189897223 */ /* 0x180fe20000010824 */
        /* <DEDUP_REMOVED lines=8> */
[----:B------:R-:W1:Y:S08]  /*b870*/  MUFU.EX2 R108, R108 ;  /* 0x0000006c006c7308 */ /* 0x000e700000000800 */
[----:B------:R-:W-:Y:S08]  /*b880*/  MUFU.EX2 R110, R110 ;  /* 0x0000006e006e7308 */ /* 0x000ff00000000800 */
[----:B------:R-:W3:Y:S01]  /*b890*/  MUFU.EX2 R137, R137 ;  /* 0x0000008900897308 */ /* 0x000ee20000000800 */
[-CC-:B------:R-:W-:Y:S01]  /*b8a0*/  FFMA.FTZ R145, R145, R33.reuse, -R36.reuse ;  /* 0x0000002191917223 */ /* 0x180fe20000010824 */
[-CC-:B------:R-:W-:Y:S01]  /*b8b0*/  FFMA.FTZ R112, R129, R33.reuse, -R36.reuse ;  /* 0x0000002181707223 */ /* 0x180fe20000010824 */
[-CC-:B------:R-:W-:Y:S01]  /*b8c0*/  FFMA.FTZ R114, R127, R33.reuse, -R36.reuse ;  /* 0x000000217f727223 */ /* 0x180fe20000010824 */
[----:B------:R-:W-:Y:S01]  /*b8d0*/  FFMA.FTZ R125, R125, R33, -R36 ;  /* 0x000000217d7d7223 */ /* 0x000fe20000010824 */
[----:B--2---:R-:W-:-:S02]  /*b8e0*/  F2FP.BF16.F32.PACK_AB R5, R31, R38 ;  /* 0x000000261f05723e */ /* 0x004fc400000010ff */
[----:B-----5:R-:W-:Y:S02]  /*b8f0*/  F2FP.BF16.F32.PACK_AB R7, R29, R32 ;  /* 0x000000201d07723e */ /* 0x020fe400000010ff */
[----:B-1----:R-:W-:Y:S01]  /*b900*/  F2FP.BF16.F32.PACK_AB R4, R108, R131 ;  /* 0x000000836c04723e */ /* 0x002fe200000010ff */
[----:B------:R-:W-:Y:S01]  /*b910*/  MUFU.EX2 R30, R30 ;  /* 0x0000001e001e7308 */ /* 0x000fe20000000800 */
[----:B---3--:R-:W-:-:S07]  /*b920*/  F2FP.BF16.F32.PACK_AB R6, R137, R110 ;  /* 0x0000006e8906723e */ /* 0x008fce00000010ff */
[----:B------:R-:W1:Y:S08]  /*b930*/  MUFU.EX2 R27, R27 ;  /* 0x0000001b001b7308 */ /* 0x000e700000000800 */
[----:B------:R-:W-:Y:S01]  /*b940*/  MUFU.EX2 R28, R28 ;  /* 0x0000001c001c7308 */ /* 0x000fe20000000800 */
[C---:B------:R-:W-:Y:S07]  /*b950*/  HMMA.16816.F32.BF16 R80, R4.reuse, R12, R80 ;  /* 0x0000000c0450723c */ /* 0x040fee0000041850 */
[----:B------:R-:W2:Y:S01]  /*b960*/  MUFU.EX2 R25, R25 ;  /* 0x0000001900197308 */ /* 0x000ea20000000800 */
[----:B------:R-:W-:Y:S03]  /*b970*/  HMMA.16816.F32.BF16 R72, R4, R8, R72 ;  /* 0x000000080448723c */ /* 0x000fe60000041848 */
[----:B------:R-:W-:-:S04]  /*b980*/  FADD.FTZ R8, R111, R100 ;  /* 0x000000646f087221 */ /* 0x000fc80000010000 */
        /* <DEDUP_REMOVED lines=17> */
[----:B------:R-:W-:-:S02]  /*baa0*/  FADD.FTZ R92, R92, R9 ;  /* 0x000000095c5c7221 */ /* 0x000fc40000010000 */
[----:B------:R-:W1:Y:S03]  /*bab0*/  LDSM.16.MT88.4 R8, [R56+0x4800] ;  /* 0x004800003808783b */ /* 0x000e660000004200 */
[----:B----4-:R-:W-:Y:S03]  /*bac0*/  HMMA.16816.F32.BF16 R80, R4, R16, R80 ;  /* 0x000000100450723c */ /* 0x010fe60000041850 */
        /* <DEDUP_REMOVED lines=33> */
[----:B------:R-:W-:Y:S01]  /*bce0*/  FADD.FTZ R96, R105, R96 ;  /* 0x0000006069607221 */ /* 0x000fe20000010000 */
[-C--:B------:R-:W-:Y:S01]  /*bcf0*/  FFMA.FTZ R60, R61, R33.reuse, -R36 ;  /* 0x000000213d3c7223 */ /* 0x080fe20000010824 */
[----:B------:R-:W-:Y:S01]  /*bd00*/  FADD.FTZ R61, R57, R58 ;  /* 0x0000003a393d7221 */ /* 0x000fe20000010000 */
[----:B------:R-:W-:Y:S03]  /*bd10*/  HMMA.16816.F32.BF16 R72, R4, R12, R72 ;  /* 0x0000000c0448723c */ /* 0x000fe60000041848 */
[----:B------:R-:W-:Y:S01]  /*bd20*/  FFMA.FTZ R58, R59, R33, -R36 ;  /* 0x000000213b3a7223 */ /* 0x000fe20000010824 */
[----:B------:R-:W-:Y:S01]  /*bd30*/  FADD.FTZ R59, R119, R96 ;  /* 0x00000060773b7221 */ /* 0x000fe20000010000 */
[----:B------:R-:W-:-:S03]  /*bd40*/  FADD.FTZ R61, R46, R61 ;  /* 0x0000003d2e3d7221 */ /* 0x000fc60000010000 */
[----:B------:R-:W-:Y:S03]  /*bd50*/  HMMA.16816.F32.BF16 R68, R4, R14, R68 ;  /* 0x0000000e0444723c */ /* 0x000fe60000041844 */
[----:B---3--:R-:W-:Y:S01]  /*bd60*/  F2FP.BF16.F32.PACK_AB R5, R22, R23 ;  /* 0x000000171605723e */ /* 0x008fe200000010ff */
[----:B------:R-:W-:Y:S01]  /*bd70*/  FADD.FTZ R59, R104, R59 ;  /* 0x0000003b683b7221 */ /* 0x000fe20000010000 */
[----:B----4-:R-:W-:Y:S01]  /*bd80*/  F2FP.BF16.F32.PACK_AB R7, R47, R26 ;  /* 0x0000001a2f07723e */ /* 0x010fe200000010ff */
[----:B------:R-:W-:Y:S01]  /*bd90*/  FADD.FTZ R44, R44, R61 ;  /* 0x0000003d2c2c7221 */ /* 0x000fe20000010000 */
[----:B-----5:R-:W-:Y:S01]  /*bda0*/  F2FP.BF16.F32.PACK_AB R4, R101, R100 ;  /* 0x000000646504723e */ /* 0x020fe200000010ff */
[-CC-:B------:R-:W-:Y:S01]  /*bdb0*/  FFMA.FTZ R168, R34, R33.reuse, -R36.reuse ;  /* 0x0000002122a87223 */ /* 0x180fe20000010824 */
[----:B-1----:R-:W-:Y:S01]  /*bdc0*/  F2FP.BF16.F32.PACK_AB R6, R87, R90 ;  /* 0x0000005a5706723e */ /* 0x002fe200000010ff */
[----:B------:R-:W-:Y:S01]  /*bdd0*/  FFMA.FTZ R45, R45, R33, -R36 ;  /* 0x000000212d2d7223 */ /* 0x000fe20000010824 */
[----:B------:R-:W-:Y:S01]  /*bde0*/  MUFU.EX2 R66, R66 ;  /* 0x0000004200427308 */ /* 0x000fe20000000800 */
[----:B------:R-:W-:Y:S04]  /*bdf0*/  LDSM.16.MT88.4 R12, [R56+0x4c00] ;  /* 0x004c0000380c783b */ /* 0x000fe80000004200 */
[----:B------:R-:W-:Y:S03]  /*be00*/  HMMA.16816.F32.BF16 R80, R4, R8, R80 ;  /* 0x000000080450723c */ /* 0x000fe60000041850 */
[----:B------:R-:W-:Y:S01]  /*be10*/  FADD.FTZ R8, R106, R59 ;  /* 0x0000003b6a087221 */ /* 0x000fe20000010000 */
[----:B------:R-:W-:-:S03]  /*be20*/  FADD.FTZ R9, R39, R44 ;  /* 0x0000002c27097221 */ /* 0x000fc60000010000 */
[----:B------:R-:W-:Y:S01]  /*be30*/  FADD.FTZ R8, R123, R8 ;  /* 0x000000087b087221 */ /* 0x000fe20000010000 */
[----:B------:R-:W-:Y:S01]  /*be40*/  FADD.FTZ R38, R38, R9 ;  /* 0x0000000926267221 */ /* 0x000fe20000010000 */
[C---:B------:R-:W-:Y:S03]  /*be50*/  HMMA.16816.F32.BF16 R76, R4.reuse, R10, R76 ;  /* 0x0000000a044c723c */ /* 0x040fe6000004184c */
[----:B------:R-:W-:Y:S02]  /*be60*/  FADD.FTZ R131, R131, R8 ;  /* 0x0000000883837221 */ /* 0x000fe40000010000 */
[----:B------:R-:W1:Y:S01]  /*be70*/  LDSM.16.MT88.4 R8, [R35+0x4c00] ;  /* 0x004c00002308783b */ /* 0x000e620000004200 */
[----:B------:R-:W-:Y:S01]  /*be80*/  FADD.FTZ R31, R31, R38 ;  /* 0x000000261f1f7221 */ /* 0x000fe20000010000 */
[----:B------:R-:W-:Y:S01]  /*be90*/  FADD.FTZ R131, R108, R131 ;  /* 0x000000836c837221 */ /* 0x000fe20000010000 */
[----:B--2---:R-:W-:Y:S03]  /*bea0*/  HMMA.16816.F32.BF16 R72, R4, R16, R72 ;  /* 0x000000100448723c */ /* 0x004fe60000041848 */
[----:B------:R-:W-:Y:S01]  /*beb0*/  FADD.FTZ R32, R32, R31 ;  /* 0x0000001f20207221 */ /* 0x000fe20000010000 */
[----:B------:R-:W-:-:S03]  /*bec0*/  FADD.FTZ R16, R110, R131 ;  /* 0x000000836e107221 */ /* 0x000fc60000010000 */
[----:B------:R-:W-:Y:S01]  /*bed0*/  FADD.FTZ R29, R29, R32 ;  /* 0x000000201d1d7221 */ /* 0x000fe20000010000 */
[----:B------:R-:W-:Y:S01]  /*bee0*/  FADD.FTZ R16, R137, R16 ;  /* 0x0000001089107221 */ /* 0x000fe20000010000 */
[----:B------:R-:W2:Y:S02]  /*bef0*/  MUFU.EX2 R121, R121 ;  /* 0x0000007900797308 */ /* 0x000ea40000000800 */
[----:B------:R-:W-:Y:S01]  /*bf00*/  FADD.FTZ R30, R30, R29 ;  /* 0x0000001d1e1e7221 */ /* 0x000fe20000010000 */
        /* <DEDUP_REMOVED lines=23> */
[----:B-1----:R-:W-:Y:S03]  /*c080*/  HMMA.16816.F32.BF16 R72, R4, R8, R72 ;  /* 0x000000080448723c */ /* 0x002fe60000041848 */
        /* <DEDUP_REMOVED lines=12> */
[----:B------:R-:W-:Y:S01]  /*c150*/  FADD.FTZ R167, R167, R116 ;  /* 0x00000074a7a77221 */ /* 0x000fe20000010000 */
[----:B------:R-:W-:-:S03]  /*c160*/  IMAD.SHL.U32 R134, R135, 0x4, RZ ;  /* 0x0000000487867824 */ /* 0x000fc600078e00ff */
        /* <DEDUP_REMOVED lines=73> */
.L_x_10183:
        /* <DEDUP_REMOVED lines=8> */
.L_x_10184:
[----:B------:R-:W-:Y:S05]  /*c680*/  BSYNC.RECONVERGENT B0 ;  /* 0x0000000000007941 */ /* 0x000fea0003800200 */
.L_x_10182:
[----:B------:R-:W-:Y:S01]  /*c690*/  IMAD.SHL.U32 R5, R135, 0x8, RZ ;  /* 0x0000000887057824 */ /* 0x000fe200078e00ff */
[----:B------:R-:W-:-:S04]  /*c6a0*/  IADD3 R8, P2, PT, R21, R146, RZ ;  /* 0x0000009215087210 */ /* 0x000fc80007f5e0ff */
[C---:B------:R-:W-:Y:S01]  /*c6b0*/  LOP3.LUT R6, R5.reuse, 0x18, RZ, 0xc0, !PT ;  /* 0x0000001805067812 */ /* 0x040fe200078ec0ff */
[----:B------:R-:W-:Y:S01]  /*c6c0*/  IMAD.X R9, R20, 0x1, R147, P2 ;  /* 0x0000000114097824 */ /* 0x000fe200010e0693 */
[----:B------:R-:W-:Y:S02]  /*c6d0*/  LOP3.LUT R4, R5, 0xc0, RZ, 0xc0, !PT ;  /* 0x000000c005047812 */ /* 0x000fe400078ec0ff */
[----:B------:R-:W-:Y:S02]  /*c6e0*/  ISETP.GE.AND P0, PT, R6, R151, PT ;  /* 0x000000970600720c */ /* 0x000fe40003f06270 */
[----:B------:R-:W-:Y:S02]  /*c6f0*/  LOP3.LUT R4, R4, 0x18, R135, 0xf8, !PT ;  /* 0x0000001804047812 */ /* 0x000fe400078ef887 */
[----:B------:R-:W-:Y:S02]  /*c700*/  IADD3 R10, P2, PT, R8, R21, RZ ;  /* 0x00000015080a7210 */ /* 0x000fe40007f5e0ff */
[----:B------:R-:W-:-:S03]  /*c710*/  LOP3.LUT R4, R4, 0x18, R5, 0x78, !PT ;  /* 0x0000001804047812 */ /* 0x000fc600078e7805 */
[----:B------:R-:W-:Y:S01]  /*c720*/  IMAD.X R11, R9, 0x1, R20, P2 ;  /* 0x00000001090b7824 */ /* 0x000fe200010e0614 */
[----:B------:R-:W-:-:S03]  /*c730*/  LOP3.LUT R4, R4, 0x1f20, R5, 0xf8, !PT ;  /* 0x00001f2004047812 */ /* 0x000fc600078ef805 */
[----:B------:R-:W-:Y:S02]  /*c740*/  @!P0 IADD3 R12, P2, PT, R10, R21, RZ ;  /* 0x000000150a0c8210 */ /* 0x000fe40007f5e0ff */
[----:B------:R-:W-:-:S03]  /*c750*/  LEA R67, R4, UR6, 0x1 ;  /* 0x0000000604437c11 */ /* 0x000fc6000f8e08ff */
[----:B------:R-:W-:Y:S02]  /*c760*/  @!P0 IMAD.X R13, R11, 0x1, R20, P2 ;  /* 0x000000010b0d8824 */ /* 0x000fe400010e0614 */
        /* <DEDUP_REMOVED lines=20> */
[----:B------:R-:W2:Y:S01]  /*c8b0*/  LD.E R87, desc[UR4][R84.64+0x18c] ;  /* 0x00018c0454577980 */ /* 0x000ea2000c101900 */
[----:B------:R-:W-:Y:S03]  /*c8c0*/  BSSY.RECONVERGENT B1, `(.L_x_10185) ;  /* 0x0000349000017945 */ /* 0x000fe60003800200 */
[----:B------:R-:W-:Y:S04]  /*c8d0*/  LDSM.16.M88.4 R100, [R132] ;  /* 0x000000008464783b */ /* 0x000fe80000000200 */
[----:B------:R-:W3:Y:S04]  /*c8e0*/  LDSM.16.M88.4 R36, [R52+0x1000] ;  /* 0x001000003424783b */ /* 0x000ee80000000200 */
[----:B------:R-:W-:Y:S04]  /*c8f0*/  LDSM.16.M88.4 R96, [R24] ;  /* 0x000000001860783b */ /* 0x000fe80000000200 */
[----:B------:R-:W-:Y:S04]  /*c900*/  LDSM.16.M88.4 R4, [R50+0x1000] ;  /* 0x001000003204783b */ /* 0x000fe80000000200 */
[----:B------:R-:W4:Y:S04]  /*c910*/  LDSM.16.M88.4 R28, [R52+0x1400] ;  /* 0x00140000341c783b */ /* 0x000f280000000200 */
[----:B-1----:R-:W1:Y:S04]  /*c920*/  LDSM.16.M88.4 R12, [R52+0x1c00] ;  /* 0x001c0000340c783b */ /* 0x002e680000000200 */
[----:B------:R-:W5:Y:S04]  /*c930*/  LDSM.16.M88.4 R20, [R52+0x1800] ;  /* 0x001800003414783b */ /* 0x000f680000000200 */
[----:B------:R-:W5:Y:S04]  /*c940*/  LDSM.16.M88.4 R56, [R50+0x1400] ;  /* 0x001400003238783b */ /* 0x000f680000000200 */
[----:B------:R-:W5:Y:S04]  /*c950*/  LDSM.16.M88.4 R88, [R50+0x1c00] ;  /* 0x001c00003258783b */ /* 0x000f680000000200 */
[----:B------:R-:W5:Y:S04]  /*c960*/  LDSM.16.M88.4 R8, [R50+0x1800] ;  /* 0x001800003208783b */ /* 0x000f680000000200 */
[----:B------:R-:W-:Y:S01]  /*c970*/  LDSM.16.M88.4 R104, [R52+0x2800] ;  /* 0x002800003468783b */ /* 0x000fe20000000200 */
[C---:B---3--:R-:W-:Y:S03]  /*c980*/  HMMA.16816.F32.BF16 R44, R100.reuse, R36, RZ ;  /* 0x00000024642c723c */ /* 0x048fe600000418ff */
[----:B------:R-:W-:Y:S04]  /*c990*/  LDSM.16.M88.4 R60, [R50+0x2000] ;  /* 0x00200000323c783b */ /* 0x000fe80000000200 */
[----:B------:R-:W-:Y:S01]  /*c9a0*/  LDSM.16.M88.4 R92, [R50+0x2400] ;  /* 0x00240000325c783b */ /* 0x000fe20000000200 */
[C---:B------:R-:W-:Y:S03]  /*c9b0*/  HMMA.16816.F32.BF16 R36, R100.reuse, R38, RZ ;  /* 0x000000266424723c */ /* 0x040fe600000418ff */
[----:B------:R-:W0:Y:S05]  /*c9c0*/  LDGDEPBAR ;  /* 0x00000000000079af */ /* 0x000e2a0000000000 */
[----:B----4-:R-:W-:Y:S08]  /*c9d0*/  HMMA.16816.F32.BF16 R32, R100, R28, RZ ;  /* 0x0000001c6420723c */ /* 0x010ff000000418ff */
[C---:B------:R-:W-:Y:S08]  /*c9e0*/  HMMA.16816.F32.BF16 R44, R96.reuse, R4, R44 ;  /* 0x00000004602c723c */ /* 0x040ff0000004182c */
[----:B------:R-:W-:Y:S01]  /*c9f0*/  HMMA.16816.F32.BF16 R36, R96, R6, R36 ;  /* 0x000000066024723c */ /* 0x000fe20000041824 */
[----:B------:R-:W3:Y:S07]  /*ca00*/  LDSM.16.M88.4 R4, [R52+0x2000] ;  /* 0x002000003404783b */ /* 0x000eee0000000200 */
[C---:B------:R-:W-:Y:S08]  /*ca10*/  HMMA.16816.F32.BF16 R28, R100.reuse, R30, RZ ;  /* 0x0000001e641c723c */ /* 0x040ff000000418ff */
[C---:B-1----:R-:W-:Y:S08]  /*ca20*/  HMMA.16816.F32.BF16 R16, R100.reuse, R12, RZ ;  /* 0x0000000c6410723c */ /* 0x042ff000000418ff */
[C---:B------:R-:W-:Y:S08]  /*ca30*/  HMMA.16816.F32.BF16 R12, R100.reuse, R14, RZ ;  /* 0x0000000e640c723c */ /* 0x040ff000000418ff */
[C---:B-----5:R-:W-:Y:S08]  /*ca40*/  HMMA.16816.F32.BF16 R24, R100.reuse, R20, RZ ;  /* 0x000000146418723c */ /* 0x060ff000000418ff */
[----:B------:R-:W-:Y:S08]  /*ca50*/  HMMA.16816.F32.BF16 R20, R100, R22, RZ ;  /* 0x000000166414723c */ /* 0x000ff000000418ff */
[C---:B------:R-:W-:Y:S08]  /*ca60*/  HMMA.16816.F32.BF16 R32, R96.reuse, R56, R32 ;  /* 0x000000386020723c */ /* 0x040ff00000041820 */
[C---:B------:R-:W-:Y:S01]  /*ca70*/  HMMA.16816.F32.BF16 R28, R96.reuse, R58, R28 ;  /* 0x0000003a601c723c */ /* 0x040fe2000004181c */
[----:B------:R-:W1:Y:S07]  /*ca80*/  LDSM.16.M88.4 R56, [R52+0x2400] ;  /* 0x002400003438783b */ /* 0x000e6e0000000200 */
[C---:B------:R-:W-:Y:S08]  /*ca90*/  HMMA.16816.F32.BF16 R16, R96.reuse, R88, R16 ;  /* 0x000000586010723c */ /* 0x040ff00000041810 */
[C---:B------:R-:W-:Y:S01]  /*caa0*/  HMMA.16816.F32.BF16 R12, R96.reuse, R90, R12 ;  /* 0x0000005a600c723c */ /* 0x040fe2000004180c */
[----:B------:R-:W4:Y:S07]  /*cab0*/  LDSM.16.M88.4 R88, [R50+0x2800] ;  /* 0x002800003258783b */ /* 0x000f2e0000000200 */
[C---:B------:R-:W-:Y:S08]  /*cac0*/  HMMA.16816.F32.BF16 R24, R96.reuse, R8, R24 ;  /* 0x000000086018723c */ /* 0x040ff00000041818 */
[----:B------:R-:W-:Y:S08]  /*cad0*/  HMMA.16816.F32.BF16 R20, R96, R10, R20 ;  /* 0x0000000a6014723c */ /* 0x000ff00000041814 */
[C---:B---3--:R-:W-:Y:S08]  /*cae0*/  HMMA.16816.F32.BF16 R8, R100.reuse, R4, RZ ;  /* 0x000000046408723c */ /* 0x048ff000000418ff */
[----:B------:R-:W-:-:S12]  /*caf0*/  HMMA.16816.F32.BF16 R4, R100, R6, RZ ;  /* 0x000000066404723c */ /* 0x000fd800000418ff */
[C---:B------:R-:W-:Y:S08]  /*cb00*/  HMMA.16816.F32.BF16 R8, R96.reuse, R60, R8 ;  /* 0x0000003c6008723c */ /* 0x040ff00000041808 */
[----:B------:R-:W-:Y:S08]  /*cb10*/  HMMA.16816.F32.BF16 R4, R96, R62, R4 ;  /* 0x0000003e6004723c */ /* 0x000ff00000041804 */
[C---:B-1----:R-:W-:Y:S08]  /*cb20*/  HMMA.16816.F32.BF16 R60, R100.reuse, R56, RZ ;  /* 0x00000038643c723c */ /* 0x042ff000000418ff */
        /* <DEDUP_REMOVED lines=24> */
[----:B-1----:R-:W-:Y:S03]  /*ccb0*/  HMMA.16816.F32.BF16 R44, R100, R104, RZ ;  /* 0x00000068642c723c */ /* 0x002fe600000418ff */
[----:B------:R-:W-:Y:S01]  /*ccc0*/  FMUL.FTZ R105, R36, R87 ;  /* 0x0000005724697220 */ /* 0x000fe20000410000 */
[----:B------:R-:W-:-:S02]  /*ccd0*/  IMAD.SHL.U32 R36, R55, 0x80, RZ ;  /* 0x0000008037247824 */ /* 0x000fc400078e00ff */
[-C--:B------:R-:W-:Y:S01]  /*cce0*/  FMUL.FTZ R30, R30, R87.reuse ;  /* 0x000000571e1e7220 */ /* 0x080fe20000410000 */
[-C--:B------:R-:W-:Y:S01]  /*ccf0*/  FMUL.FTZ R86, R20, R87.reuse ;  /* 0x0000005714567220 */ /* 0x080fe20000410000 */
[-C--:B------:R-:W-:Y:S01]  /*cd00*/  FMUL.FTZ R39, R39, R87.reuse ;  /* 0x0000005727277220 */ /* 0x080fe20000410000 */
[----:B------:R-:W-:Y:S01]  /*cd10*/  FMUL.FTZ R35, R35, R87 ;  /* 0x0000005723237220 */ /* 0x000fe20000410000 */
[----:B------:R-:W-:Y:S01]  /*cd20*/  LOP3.LUT R37, R36, R43, RZ, 0xfc, !PT ;  /* 0x0000002b24257212 */ /* 0x000fe200078efcff */
        /* <DEDUP_REMOVED lines=12> */
[----:B----4-:R-:W-:Y:S05]  /*cdf0*/  HMMA.16816.F32.BF16 R44, R96, R88, R44 ;  /* 0x00000058602c723c */ /* 0x010fea000004182c */
[----:B------:R-:W-:Y:S01]  /*ce00*/  FMUL.FTZ R89, R32, R87 ;  /* 0x0000005720597220 */ /* 0x000fe20000410000 */
[----:B------:R-:W-:-:S02]  /*ce10*/  IMAD.IADD R32, R37, 0x1, R150 ;  /* 0x0000000125207824 */ /* 0x000fc400078e0296 */
[-C--:B------:R-:W-:Y:S01]  /*ce20*/  FMUL.FTZ R59, R59, R87.reuse ;  /* 0x000000573b3b7220 */ /* 0x080fe20000410000 */
[----:B------:R-:W-:Y:S02]  /*ce30*/  MUFU.TANH R129, R129 ;  /* 0x0000008100817308 */ /* 0x000fe40000002400 */
[C-C-:B---3--:R-:W-:Y:S02]  /*ce40*/  IADD3 R38, PT, PT, R54.reuse, 0x100, -R32.reuse ;  /* 0x0000010036267810 */ /* 0x148fe40007ffe820 */
[----:B------:R-:W-:Y:S02]  /*ce50*/  IADD3 R33, PT, PT, R54, 0xff, -R32 ;  /* 0x000000ff36217810 */ /* 0x000fe40007ffe820 */
[----:B------:R-:W-:Y:S01]  /*ce60*/  IABS R26, R38 ;  /* 0x00000026001a7213 */ /* 0x000fe20000000000 */
[----:B------:R-:W-:Y:S01]  /*ce70*/  FMUL.FTZ R38, R16, R87 ;  /* 0x0000005710267220 */ /* 0x000fe20000410000 */
[----:B------:R-:W1:Y:S01]  /*ce80*/  MUFU.TANH R89, R89 ;  /* 0x0000005900597308 */ /* 0x000e620000002400 */
[----:B------:R-:W-:-:S02]  /*ce90*/  IABS R33, R33 ;  /* 0x0000002100217213 */ /* 0x000fc40000000000 */
[----:B------:R-:W-:Y:S02]  /*cea0*/  I2FP.F32.S32 R17, R26 ;  /* 0x0000001a00117245 */ /* 0x000fe40000201400 */
[C-C-:B------:R-:W-:Y:S01]  /*ceb0*/  IADD3 R26, PT, PT, R54.reuse, 0xf0, -R32.reuse ;  /* 0x000000f0361a7810 */ /* 0x140fe20007ffe820 */
[----:B------:R-:W-:Y:S02]  /*cec0*/  IMAD.MOV.U32 R22, RZ, RZ, R33 ;  /* 0x000000ffff167224 */ /* 0x000fe400078e0021 */
[----:B------:R-:W-:Y:S01]  /*ced0*/  FMUL.FTZ R33, R19, R87 ;  /* 0x0000005713217220 */ /* 0x000fe20000410000 */
[--C-:B------:R-:W-:Y:S01]  /*cee0*/  IADD3 R118, PT, PT, R54, 0xd7, -R32.reuse ;  /* 0x000000d736767810 */ /* 0x100fe20007ffe820 */
[----:B------:R3:W-:Y:S01]  /*cef0*/  MUFU.TANH R19, R36 ;  /* 0x0000002400137308 */ /* 0x0007e20000002400 */
[----:B------:R-:W-:Y:S01]  /*cf00*/  IABS R26, R26 ;  /* 0x0000001a001a7213 */ /* 0x000fe20000000000 */
[----:B--2---:R-:W-:Y:S01]  /*cf10*/  FFMA.FTZ R17, -R158, R17, R111 ;  /* 0x000000119e117223 */ /* 0x004fe2000001016f */
[----:B------:R-:W-:Y:S01]  /*cf20*/  I2FP.F32.S32 R16, R22 ;  /* 0x0000001600107245 */ /* 0x000fe20000201400 */
[-C--:B------:R-:W-:Y:S01]  /*cf30*/  FMUL.FTZ R46, R46, R87.reuse ;  /* 0x000000572e2e7220 */ /* 0x080fe20000410000 */
[----:B------:R-:W-:Y:S01]  /*cf40*/  I2FP.F32.S32 R26, R26 ;  /* 0x0000001a001a7245 */ /* 0x000fe20000201400 */
[----:B------:R-:W-:Y:S01]  /*cf50*/  FMUL.FTZ R45, R45, R87 ;  /* 0x000000572d2d7220 */ /* 0x000fe20000410000 */
[----:B------:R-:W-:Y:S01]  /*cf60*/  IABS R118, R118 ;  /* 0x0000007600767213 */ /* 0x000fe20000000000 */
[----:B-----5:R-:W-:Y:S01]  /*cf70*/  FFMA.FTZ R28, -R158, R16, R115 ;  /* 0x000000109e1c7223 */ /* 0x020fe20000010173 */
[----:B------:R-:W-:Y:S01]  /*cf80*/  IADD3 R114, PT, PT, R54, 0xc8, -R32 ;  /* 0x000000c836727810 */ /* 0x000fe20007ffe820 */
[----:B-1----:R-:W-:Y:S01]  /*cf90*/  FFMA.FTZ R26, -R158, R26, R89 ;  /* 0x0000001a9e1a7223 */ /* 0x002fe20000010159 */
[----:B------:R1:W-:Y:S01]  /*cfa0*/  MUFU.TANH R115, R24 ;  /* 0x0000001800737308 */ /* 0x0003e20000002400 */
[----:B------:R-:W-:-:S02]  /*cfb0*/  I2FP.F32.S32 R118, R118 ;  /* 0x0000007600767245 */ /* 0x000fc40000201400 */
[----:B------:R-:W-:Y:S02]  /*cfc0*/  IABS R114, R114 ;  /* 0x0000007200727213 */ /* 0x000fe40000000000 */
[C-C-:B------:R-:W-:Y:S02]  /*cfd0*/  IADD3 R29, PT, PT, R54.reuse, 0xf8, -R32.reuse ;  /* 0x000000f8361d7810 */ /* 0x140fe40007ffe820 */
[C-C-:B---3--:R-:W-:Y:S01]  /*cfe0*/  IADD3 R36, PT, PT, R54.reuse, 0xe7, -R32.reuse ;  /* 0x000000e736247810 */ /* 0x148fe20007ffe820 */
[----:B------:R-:W2:Y:S01]  /*cff0*/  MUFU.TANH R89, R64 ;  /* 0x0000004000597308 */ /* 0x000ea20000002400 */
[----:B------:R-:W-:Y:S02]  /*d000*/  I2FP.F32.S32 R114, R114 ;  /* 0x0000007200727245 */ /* 0x000fe40000201400 */
[----:B------:R-:W-:Y:S02]  /*d010*/  IADD3 R122, PT, PT, R54, 0xdf, -R32 ;  /* 0x000000df367a7810 */ /* 0x000fe40007ffe820 */
[----:B------:R-:W-:-:S02]  /*d020*/  IABS R29, R29 ;  /* 0x0000001d001d7213 */ /* 0x000fc40000000000 */
[----:B------:R-:W-:Y:S01]  /*d030*/  IABS R122, R122 ;  /* 0x0000007a007a7213 */ /* 0x000fe20000000000 */
[----:B------:R-:W3:Y:S01]  /*d040*/  MUFU.TANH R111, R34 ;  /* 0x00000022006f7308 */ /* 0x000ee20000002400 */
[----:B-1----:R-:W-:Y:S01]  /*d050*/  IABS R24, R36 ;  /* 0x0000002400187213 */ /* 0x002fe20000000000 */
[----:B------:R-:W-:Y:S01]  /*d060*/  IMAD.MOV.U32 R20, RZ, RZ, R29 ;  /* 0x000000ffff147224 */ /* 0x000fe200078e001d */
[----:B------:R-:W-:Y:S01]  /*d070*/  I2FP.F32.S32 R122, R122 ;  /* 0x0000007a007a7245 */ /* 0x000fe20000201400 */
[-C--:B------:R-:W-:Y:S01]  /*d080*/  FMUL.FTZ R29, R18, R87.reuse ;  /* 0x00000057121d7220 */ /* 0x080fe20000410000 */
[----:B------:R-:W-:Y:S02]  /*d090*/  I2FP.F32.S32 R24, R24 ;  /* 0x0000001800187245 */ /* 0x000fe40000201400 */
[--C-:B------:R-:W-:Y:S01]  /*d0a0*/  IADD3 R16, PT, PT, R54, 0xf7, -R32.reuse ;  /* 0x000000f736107810 */ /* 0x100fe20007ffe820 */
[----:B------:R-:W-:Y:S01]  /*d0b0*/  MUFU.TANH R13, R13 ;  /* 0x0000000d000d7308 */ /* 0x000fe20000002400 */
[C---:B--2---:R-:W-:Y:S01]  /*d0c0*/  FFMA.FTZ R118, -R158.reuse, R118, R89 ;  /* 0x000000769e767223 */ /* 0x044fe20000010159 */
[----:B------:R-:W-:Y:S01]  /*d0d0*/  FFMA.FTZ R24, -R158, R24, R19 ;  /* 0x000000189e187223 */ /* 0x000fe20000010113 */
[----:B------:R-:W-:Y:S01]  /*d0e0*/  FMUL.FTZ R89, R8, R87 ;  /* 0x0000005708597220 */ /* 0x000fe20000410000 */
[----:B------:R-:W-:-:S02]  /*d0f0*/  IADD3 R8, PT, PT, R53, 0x100, -R32 ;  /* 0x0000010035087810 */ /* 0x000fc40007ffe820 */
[--C-:B------:R-:W-:Y:S02]  /*d100*/  IADD3 R22, PT, PT, R54, 0xef, -R32.reuse ;  /* 0x000000ef36167810 */ /* 0x100fe40007ffe820 */
[----:B------:R-:W1:Y:S01]  /*d110*/  MUFU.TANH R19, R12 ;  /* 0x0000000c00137308 */ /* 0x000e620000002400 */
[----:B------:R-:W-:Y:S01]  /*d120*/  IABS R8, R8 ;  /* 0x0000000800087213 */ /* 0x000fe20000000000 */
[----:B---3--:R-:W-:Y:S01]  /*d130*/  FFMA.FTZ R122, -R158, R122, R111 ;  /* 0x0000007a9e7a7223 */ /* 0x008fe2000001016f */
[----:B------:R-:W-:Y:S02]  /*d140*/  I2FP.F32.S32 R18, R20 ;  /* 0x0000001400127245 */ /* 0x000fe40000201400 */
[----:B------:R-:W-:Y:S02]  /*d150*/  I2FP.F32.S32 R8, R8 ;  /* 0x0000000800087245 */ /* 0x000fe40000201400 */
[----:B------:R-:W-:Y:S01]  /*d160*/  IABS R16, R16 ;  /* 0x0000001000107213 */ /* 0x000fe20000000000 */
[----:B------:R-:W2:Y:S01]  /*d170*/  MUFU.TANH R117, R117 ;  /* 0x0000007500757308 */ /* 0x000ea20000002400 */
[----:B------:R-:W-:-:S02]  /*d180*/  IADD3 R20, PT, PT, R54, 0xe8, -R32 ;  /* 0x000000e836147810 */ /* 0x000fc40007ffe820 */
[----:B------:R-:W-:Y:S02]  /*d190*/  IABS R22, R22 ;  /* 0x0000001600167213 */ /* 0x000fe40000000000 */
[----:B------:R-:W-:Y:S02]  /*d1a0*/  I2FP.F32.S32 R16, R16 ;  /* 0x0000001000107245 */ /* 0x000fe40000201400 */
[----:B------:R-:W-:Y:S01]  /*d1b0*/  IABS R20, R20 ;  /* 0x0000001400147213 */ /* 0x000fe20000000000 */
[----:B------:R-:W3:Y:S01]  /*d1c0*/  MUFU.TANH R105, R105 ;  /* 0x0000006900697308 */ /* 0x000ee20000002400 */
[C---:B-1----:R-:W-:Y:S01]  /*d1d0*/  FFMA.FTZ R114, -R158.reuse, R114, R19 ;  /* 0x000000729e727223 */ /* 0x042fe20000010113 */
[----:B------:R-:W-:Y:S01]  /*d1e0*/  FFMA.FTZ R19, -R158, R8, R109 ;  /* 0x000000089e137223 */ /* 0x000fe2000001016d */
[--C-:B------:R-:W-:Y:S02]  /*d1f0*/  IADD3 R8, PT, PT, R53, 0xf0, -R32.reuse ;  /* 0x000000f035087810 */ /* 0x100fe40007ffe820 */
[----:B------:R-:W-:-:S02]  /*d200*/  IADD3 R12, PT, PT, R54, 0xc7, -R32 ;  /* 0x000000c7360c7810 */ /* 0x000fc40007ffe820 */
[----:B------:R-:W-:Y:S01]  /*d210*/  IABS R8, R8 ;  /* 0x0000000800087213 */ /* 0x000fe20000000000 */
[----:B------:R-:W1:Y:S01]  /*d220*/  MUFU.TANH R95, R95 ;  /* 0x0000005f005f7308 */ /* 0x000e620000002400 */
[----:B------:R-:W-:Y:S01]  /*d230*/  IABS R12, R12 ;  /* 0x0000000c000c7213 */ /* 0x000fe20000000000 */
[C---:B--2---:R-:W-:Y:S01]  /*d240*/  FFMA.FTZ R16, -R158.reuse, R16, R117 ;  /* 0x000000109e107223 */ /* 0x044fe20000010175 */
[----:B------:R-:W-:Y:S02]  /*d250*/  I2FP.F32.S32 R8, R8 ;  /* 0x0000000800087245 */ /* 0x000fe40000201400 */
[----:B------:R-:W-:Y:S02]  /*d260*/  I2FP.F32.S32 R12, R12 ;  /* 0x0000000c000c7245 */ /* 0x000fe40000201400 */
[----:B------:R-:W-:Y:S01]  /*d270*/  I2FP.F32.S32 R22, R22 ;  /* 0x0000001600167245 */ /* 0x000fe20000201400 */
[----:B------:R-:W-:Y:S01]  /*d280*/  MUFU.TANH R25, R25 ;  /* 0x0000001900197308 */ /* 0x000fe20000002400 */
[C---:B------:R-:W-:Y:S01]  /*d290*/  FFMA.FTZ R129, -R158.reuse, R8, R129 ;  /* 0x000000089e817223 */ /* 0x040fe20000010181 */
[C-C-:B------:R-:W-:Y:S01]  /*d2a0*/  IADD3 R8, PT, PT, R53.reuse, 0xd8, -R32.reuse ;  /* 0x000000d835087810 */ /* 0x140fe20007ffe820 */
[C---:B------:R-:W-:Y:S01]  /*d2b0*/  FFMA.FTZ R111, -R158.reuse, R12, R13 ;  /* 0x0000000c9e6f7223 */ /* 0x040fe2000001010d */
[C-C-:B------:R-:W-:Y:S01]  /*d2c0*/  IADD3 R13, PT, PT, R53.reuse, 0xe8, -R32.reuse ;  /* 0x000000e8350d7810 */ /* 0x140fe20007ffe820 */
[----:B---3--:R-:W-:Y:S01]  /*d2d0*/  FFMA.FTZ R18, -R158, R18, R105 ;  /* 0x000000129e127223 */ /* 0x008fe20000010169 */
[----:B------:R-:W-:-:S02]  /*d2e0*/  IADD3 R12, PT, PT, R53, 0xdf, -R32 ;  /* 0x000000df350c7810 */ /* 0x000fc40007ffe820 */
[----:B------:R-:W2:Y:S01]  /*d2f0*/  MUFU.TANH R21, R21 ;  /* 0x0000001500157308 */ /* 0x000ea20000002400 */
[----:B------:R-:W-:Y:S01]  /*d300*/  IABS R8, R8 ;  /* 0x0000000800087213 */ /* 0x000fe20000000000 */
[----:B-1----:R-:W-:Y:S01]  /*d310*/  FFMA.FTZ R22, -R158, R22, R95 ;  /* 0x000000169e167223 */ /* 0x002fe2000001015f */
[----:B------:R-:W-:Y:S02]  /*d320*/  IABS R13, R13 ;  /* 0x0000000d000d7213 */ /* 0x000fe40000000000 */
[----:B------:R-:W-:Y:S02]  /*d330*/  IABS R12, R12 ;  /* 0x0000000c000c7213 */ /* 0x000fe40000000000 */
[----:B------:R-:W-:Y:S01]  /*d340*/  I2FP.F32.S32 R8, R8 ;  /* 0x0000000800087245 */ /* 0x000fe20000201400 */
[----:B------:R1:W3:Y:S01]  /*d350*/  MUFU.TANH R127, R30 ;  /* 0x0000001e007f7308 */ /* 0x0002e20000002400 */
[----:B------:R-:W-:Y:S02]  /*d360*/  I2FP.F32.S32 R20, R20 ;  /* 0x0000001400147245 */ /* 0x000fe40000201400 */
[----:B------:R-:W-:-:S02]  /*d370*/  I2FP.F32.S32 R13, R13 ;  /* 0x0000000d000d7245 */ /* 0x000fc40000201400 */
[----:B------:R-:W-:Y:S01]  /*d380*/  I2FP.F32.S32 R12, R12 ;  /* 0x0000000c000c7245 */ /* 0x000fe20000201400 */
[----:B------:R-:W-:Y:S01]  /*d390*/  FFMA.FTZ R20, -R158, R20, R119 ;  /* 0x000000149e147223 */ /* 0x000fe20000010177 */
[--C-:B------:R-:W-:Y:S01]  /*d3a0*/  IADD3 R34, PT, PT, R54, 0xe0, -R32.reuse ;  /* 0x000000e036227810 */ /* 0x100fe20007ffe820 */
[----:B------:R-:W4:Y:S01]  /*d3b0*/  MUFU.TANH R27, R27 ;  /* 0x0000001b001b7308 */ /* 0x000f220000002400 */
[----:B--2---:R-:W-:Y:S01]  /*d3c0*/  FFMA.FTZ R121, -R158, R8, R21 ;  /* 0x000000089e797223 */ /* 0x004fe20000010115 */
[C-C-:B------:R-:W-:Y:S02]  /*d3d0*/  IADD3 R94, PT, PT, R54.reuse, 0xd0, -R32.reuse ;  /* 0x000000d0365e7810 */ /* 0x140fe40007ffe820 */
[C-C-:B------:R-:W-:Y:S02]  /*d3e0*/  IADD3 R120, PT, PT, R54.reuse, 0xd8, -R32.reuse ;  /* 0x000000d836787810 */ /* 0x140fe40007ffe820 */
[--C-:B------:R-:W-:Y:S02]  /*d3f0*/  IADD3 R116, PT, PT, R54, 0xcf, -R32.reuse ;  /* 0x000000cf36747810 */ /* 0x100fe40007ffe820 */
[----:B------:R2:W5:Y:S01]  /*d400*/  MUFU.TANH R117, R38 ;  /* 0x0000002600757308 */ /* 0x0005620000002400 */
[C-C-:B-1----:R-:W-:Y:S01]  /*d410*/  IADD3 R30, PT, PT, R53.reuse, 0xe0, -R32.reuse ;  /* 0x000000e0351e7810 */ /* 0x142fe20007ffe820 */
[----:B---3--:R-:W-:Y:S01]  /*d420*/  FFMA.FTZ R127, -R158, R13, R127 ;  /* 0x0000000d9e7f7223 */ /* 0x008fe2000001017f */
[----:B------:R-:W-:-:S02]  /*d430*/  IADD3 R131, PT, PT, R53, 0xff, -R32 ;  /* 0x000000ff35837810 */ /* 0x000fc40007ffe820 */
[----:B------:R-:W-:Y:S02]  /*d440*/  IABS R30, R30 ;  /* 0x0000001e001e7213 */ /* 0x000fe40000000000 */
[C-C-:B------:R-:W-:Y:S01]  /*d450*/  IADD3 R124, PT, PT, R53.reuse, 0xf8, -R32.reuse ;  /* 0x000000f8357c7810 */ /* 0x140fe20007ffe820 */
[----:B------:R-:W-:Y:S01]  /*d460*/  MUFU.TANH R113, R113 ;  /* 0x0000007100717308 */ /* 0x000fe20000002400 */
[----:B------:R-:W-:Y:S01]  /*d470*/  I2FP.F32.S32 R30, R30 ;  /* 0x0000001e001e7245 */ /* 0x000fe20000201400 */
[C---:B----4-:R-:W-:Y:S01]  /*d480*/  FFMA.FTZ R123, -R158.reuse, R12, R27 ;  /* 0x0000000c9e7b7223 */ /* 0x050fe2000001011b */
[C-C-:B------:R-:W-:Y:S02]  /*d490*/  IADD3 R130, PT, PT, R53.reuse, 0xf7, -R32.reuse ;  /* 0x000000f735827810 */ /* 0x140fe40007ffe820 */
[C-C-:B------:R-:W-:Y:S01]  /*d4a0*/  IADD3 R128, PT, PT, R53.reuse, 0xef, -R32.reuse ;  /* 0x000000ef35807810 */ /* 0x140fe20007ffe820 */
[----:B------:R-:W-:Y:S01]  /*d4b0*/  FFMA.FTZ R125, -R158, R30, R25 ;  /* 0x0000001e9e7d7223 */ /* 0x000fe20000010119 */
[--C-:B------:R-:W-:Y:S01]  /*d4c0*/  IADD3 R126, PT, PT, R53, 0xe7, -R32.reuse ;  /* 0x000000e7357e7810 */ /* 0x100fe20007ffe820 */
[----:B------:R-:W-:Y:S01]  /*d4d0*/  MUFU.TANH R39, R39 ;  /* 0x0000002700277308 */ /* 0x000fe20000002400 */
[----:B--2---:R-:W-:-:S02]  /*d4e0*/  IADD3 R38, PT, PT, R54, 0xc0, -R32 ;  /* 0x000000c036267810 */ /* 0x004fc40007ffe820 */
[C-C-:B------:R-:W-:Y:S02]  /*d4f0*/  IADD3 R119, PT, PT, R53.reuse, 0xd7, -R32.reuse ;  /* 0x000000d735777810 */ /* 0x140fe40007ffe820 */
[C-C-:B------:R-:W-:Y:S02]  /*d500*/  IADD3 R12, PT, PT, R53.reuse, 0xd0, -R32.reuse ;  /* 0x000000d0350c7810 */ /* 0x140fe40007ffe820 */
[C-C-:B------:R-:W-:Y:S01]  /*d510*/  IADD3 R8, PT, PT, R53.reuse, 0xcf, -R32.reuse ;  /* 0x000000cf35087810 */ /* 0x140fe20007ffe820 */
[----:B------:R-:W1:Y:S01]  /*d520*/  MUFU.TANH R105, R86 ;  /* 0x0000005600697308 */ /* 0x000e620000002400 */
[C-C-:B------:R-:W-:Y:S02]  /*d530*/  IADD3 R112, PT, PT, R53.reuse, 0xc8, -R32.reuse ;  /* 0x000000c835707810 */ /* 0x140fe40007ffe820 */
[----:B------:R-:W-:Y:S02]  /*d540*/  IADD3 R13, PT, PT, R53, 0xc7, -R32 ;  /* 0x000000c7350d7810 */ /* 0x000fe40007ffe820 */
[----:B------:R-:W-:-:S02]  /*d550*/  IABS R34, R34 ;  /* 0x0000002200227213 */ /* 0x000fc40000000000 */
[----:B------:R-:W-:Y:S01]  /*d560*/  IABS R94, R94 ;  /* 0x0000005e005e7213 */ /* 0x000fe20000000000 */
[----:B------:R-:W2:Y:S01]  /*d570*/  MUFU.TANH R95, R66 ;  /* 0x00000042005f7308 */ /* 0x000ea20000002400 */
[----:B------:R-:W-:Y:S02]  /*d580*/  IABS R120, R120 ;  /* 0x0000007800787213 */ /* 0x000fe40000000000 */
[----:B------:R-:W-:Y:S02]  /*d590*/  IABS R116, R116 ;  /* 0x0000007400747213 */ /* 0x000fe40000000000 */
[----:B------:R-:W-:Y:S02]  /*d5a0*/  IABS R38, R38 ;  /* 0x0000002600267213 */ /* 0x000fe40000000000 */
[----:B------:R-:W-:Y:S01]  /*d5b0*/  IABS R131, R131 ;  /* 0x0000008300837213 */ /* 0x000fe20000000000 */
[----:B------:R-:W3:Y:S01]  /*d5c0*/  MUFU.TANH R89, R89 ;  /* 0x0000005900597308 */ /* 0x000ee20000002400 */
[----:B------:R-:W-:-:S02]  /*d5d0*/  IABS R124, R124 ;  /* 0x0000007c007c7213 */ /* 0x000fc40000000000 */
[----:B------:R-:W-:Y:S02]  /*d5e0*/  IABS R130, R130 ;  /* 0x0000008200827213 */ /* 0x000fe40000000000 */
[----:B------:R-:W-:Y:S02]  /*d5f0*/  IABS R128, R128 ;  /* 0x0000008000807213 */ /* 0x000fe40000000000 */
[----:B------:R-:W-:Y:S01]  /*d600*/  IABS R126, R126 ;  /* 0x0000007e007e7213 */ /* 0x000fe20000000000 */
[----:B------:R-:W4:Y:S01]  /*d610*/  MUFU.TANH R35, R35 ;  /* 0x0000002300237308 */ /* 0x000f220000002400 */
[----:B------:R-:W-:Y:S02]  /*d620*/  IABS R119, R119 ;  /* 0x0000007700777213 */ /* 0x000fe40000000000 */
[----:B------:R-:W-:Y:S02]  /*d630*/  IABS R12, R12 ;  /* 0x0000000c000c7213 */ /* 0x000fe40000000000 */
[----:B------:R-:W-:-:S02]  /*d640*/  IABS R8, R8 ;  /* 0x0000000800087213 */ /* 0x000fc40000000000 */
[----:B------:R-:W-:Y:S01]  /*d650*/  IABS R112, R112 ;  /* 0x0000007000707213 */ /* 0x000fe20000000000 */
[----:B------:R-:W4:Y:S01]  /*d660*/  MUFU.TANH R31, R31 ;  /* 0x0000001f001f7308 */ /* 0x000f220000002400 */
[----:B------:R-:W-:Y:S02]  /*d670*/  IABS R13, R13 ;  /* 0x0000000d000d7213 */ /* 0x000fe40000000000 */
[----:B------:R-:W-:Y:S02]  /*d680*/  I2FP.F32.S32 R34, R34 ;  /* 0x0000002200227245 */ /* 0x000fe40000201400 */
[----:B------:R-:W-:Y:S02]  /*d690*/  I2FP.F32.S32 R94, R94 ;  /* 0x0000005e005e7245 */ /* 0x000fe40000201400 */
[----:B------:R-:W-:Y:S01]  /*d6a0*/  I2FP.F32.S32 R120, R120 ;  /* 0x0000007800787245 */ /* 0x000fe20000201400 */
[----:B------:R-:W4:Y:S01]  /*d6b0*/  MUFU.TANH R23, R23 ;  /* 0x0000001700177308 */ /* 0x000f220000002400 */
[----:B------:R-:W-:Y:S01]  /*d6c0*/  I2FP.F32.S32 R116, R116 ;  /* 0x0000007400747245 */ /* 0x000fe20000201400 */
[C---:B------:R-:W-:Y:S01]  /*d6d0*/  FFMA.FTZ R34, -R158.reuse, R34, R115 ;  /* 0x000000229e227223 */ /* 0x040fe20000010173 */
[----:B------:R-:W-:Y:S01]  /*d6e0*/  I2FP.F32.S32 R38, R38 ;  /* 0x0000002600267245 */ /* 0x000fe20000201400 */
[C---:B-----5:R-:W-:Y:S01]  /*d6f0*/  FFMA.FTZ R94, -R158.reuse, R94, R117 ;  /* 0x0000005e9e5e7223 */ /* 0x060fe20000010175 */
[----:B------:R-:W-:Y:S01]  /*d700*/  I2FP.F32.S32 R131, R131 ;  /* 0x0000008300837245 */ /* 0x000fe20000201400 */
[C---:B-1----:R-:W-:Y:S01]  /*d710*/  FFMA.FTZ R120, -R158.reuse, R120, R105 ;  /* 0x000000789e787223 */ /* 0x042fe20000010169 */
[----:B------:R-:W-:Y:S01]  /*d720*/  I2FP.F32.S32 R124, R124 ;  /* 0x0000007c007c7245 */ /* 0x000fe20000201400 */
[----:B------:R-:W1:Y:S01]  /*d730*/  MUFU.TANH R29, R29 ;  /* 0x0000001d001d7308 */ /* 0x000e620000002400 */
[----:B------:R-:W-:Y:S01]  /*d740*/  I2FP.F32.S32 R130, R130 ;  /* 0x0000008200827245 */ /* 0x000fe20000201400 */
[C---:B--2---:R-:W-:Y:S01]  /*d750*/  FFMA.FTZ R116, -R158.reuse, R116, R95 ;  /* 0x000000749e747223 */ /* 0x044fe2000001015f */
[----:B------:R-:W-:Y:S01]  /*d760*/  I2FP.F32.S32 R128, R128 ;  /* 0x0000008000807245 */ /* 0x000fe20000201400 */
[C---:B---3--:R-:W-:Y:S01]  /*d770*/  FFMA.FTZ R38, -R158.reuse, R38, R89 ;  /* 0x000000269e267223 */ /* 0x048fe20000010159 */
[----:B------:R-:W-:Y:S01]  /*d780*/  I2FP.F32.S32 R126, R126 ;  /* 0x0000007e007e7245 */ /* 0x000fe20000201400 */
[C---:B------:R-:W-:Y:S01]  /*d790*/  FFMA.FTZ R131, -R158.reuse, R131, R113 ;  /* 0x000000839e837223 */ /* 0x040fe20000010171 */
[----:B------:R-:W-:Y:S01]  /*d7a0*/  I2FP.F32.S32 R119, R119 ;  /* 0x0000007700777245 */ /* 0x000fe20000201400 */
[----:B------:R-:W2:Y:S01]  /*d7b0*/  MUFU.TANH R33, R33 ;  /* 0x0000002100217308 */ /* 0x000ea20000002400 */
[----:B------:R-:W-:Y:S01]  /*d7c0*/  I2FP.F32.S32 R12, R12 ;  /* 0x0000000c000c7245 */ /* 0x000fe20000201400 */
[C---:B------:R-:W-:Y:S01]  /*d7d0*/  FFMA.FTZ R124, -R158.reuse, R124, R93 ;  /* 0x0000007c9e7c7223 */ /* 0x040fe2000001015d */
[----:B------:R-:W-:Y:S01]  /*d7e0*/  I2FP.F32.S32 R8, R8 ;  /* 0x0000000800087245 */ /* 0x000fe20000201400 */
[C---:B------:R-:W-:Y:S01]  /*d7f0*/  FFMA.FTZ R130, -R158.reuse, R130, R39 ;  /* 0x000000829e827223 */ /* 0x040fe20000010127 */
[----:B------:R-:W-:Y:S01]  /*d800*/  I2FP.F32.S32 R112, R112 ;  /* 0x0000007000707245 */ /* 0x000fe20000201400 */
[C---:B----4-:R-:W-:Y:S01]  /*d810*/  FFMA.FTZ R128, -R158.reuse, R128, R35 ;  /* 0x000000809e807223 */ /* 0x050fe20000010123 */
[----:B------:R-:W-:Y:S01]  /*d820*/  I2FP.F32.S32 R13, R13 ;  /* 0x0000000d000d7245 */ /* 0x000fe20000201400 */
[----:B------:R-:W3:Y:S01]  /*d830*/  MUFU.TANH R21, R14 ;  /* 0x0000000e00157308 */ /* 0x000ee20000002400 */
[C---:B------:R-:W-:Y:S01]  /*d840*/  FFMA.FTZ R126, -R158.reuse, R126, R31 ;  /* 0x0000007e9e7e7223 */ /* 0x040fe2000001011f */
[C---:B------:R-:W-:Y:S01]  /*d850*/  FFMA.FTZ R119, -R158.reuse, R119, R23 ;  /* 0x000000779e777223 */ /* 0x040fe20000010117 */
[----:B-1----:R-:W-:Y:S01]  /*d860*/  FFMA.FTZ R117, -R158, R12, R29 ;  /* 0x0000000c9e757223 */ /* 0x002fe2000001011d */
[----:B------:R-:W-:-:S02]  /*d870*/  IADD3 R108, PT, PT, R54, 0xbf, -R32 ;  /* 0x000000bf366c7810 */ /* 0x000fc40007ffe820 */
[--C-:B------:R-:W-:Y:S02]  /*d880*/  IADD3 R105, PT, PT, R54, 0xb8, -R32.reuse ;  /* 0x000000b836697810 */ /* 0x100fe40007ffe820 */
[----:B------:R-:W1:Y:S01]  /*d890*/  MUFU.TANH R30, R15 ;  /* 0x0000000f001e7308 */ /* 0x000e620000002400 */
[----:B--2---:R-:W-:Y:S01]  /*d8a0*/  FFMA.FTZ R115, -R158, R8, R33 ;  /* 0x000000089e737223 */ /* 0x004fe20000010121 */
[C-C-:B------:R-:W-:Y:S02]  /*d8b0*/  IADD3 R93, PT, PT, R54.reuse, 0xb7, -R32.reuse ;  /* 0x000000b7365d7810 */ /* 0x140fe40007ffe820 */
[C-C-:B------:R-:W-:Y:S02]  /*d8c0*/  IADD3 R92, PT, PT, R54.reuse, 0xb0, -R32.reuse ;  /* 0x000000b0365c7810 */ /* 0x140fe40007ffe820 */
[C-C-:B------:R-:W-:Y:S02]  /*d8d0*/  IADD3 R88, PT, PT, R54.reuse, 0xaf, -R32.reuse ;  /* 0x000000af36587810 */ /* 0x140fe40007ffe820 */
[--C-:B------:R-:W-:Y:S01]  /*d8e0*/  IADD3 R8, PT, PT, R54, 0xa8, -R32.reuse ;  /* 0x000000a836087810 */ /* 0x100fe20007ffe820 */
[----:B---3--:R-:W-:Y:S01]  /*d8f0*/  FFMA.FTZ R112, -R158, R112, R21 ;  /* 0x000000709e707223 */ /* 0x008fe20000010115 */
[C-C-:B------:R-:W-:Y:S01]  /*d900*/  IADD3 R12, PT, PT, R54.reuse, 0xa0, -R32.reuse ;  /* 0x000000a0360c7810 */ /* 0x140fe20007ffe820 */
[----:B------:R-:W-:Y:S01]  /*d910*/  MUFU.TANH R11, R11 ;  /* 0x0000000b000b7308 */ /* 0x000fe20000002400 */
[----:B------:R-:W-:-:S02]  /*d920*/  IADD3 R66, PT, PT, R54, 0x9f, -R32 ;  /* 0x0000009f36427810 */ /* 0x000fc40007ffe820 */
[C-C-:B------:R-:W-:Y:S02]  /*d930*/  IADD3 R36, PT, PT, R54.reuse, 0x98, -R32.reuse ;  /* 0x0000009836247810 */ /* 0x140fe40007ffe820 */
[----:B------:R-:W-:Y:S01]  /*d940*/  IADD3 R33, PT, PT, R54, 0x97, -R32 ;  /* 0x0000009736217810 */ /* 0x000fe20007ffe820 */
[----:B-1----:R-:W-:Y:S01]  /*d950*/  FFMA.FTZ R30, -R158, R13, R30 ;  /* 0x0000000d9e1e7223 */ /* 0x002fe2000001011e */
[C-C-:B------:R-:W-:Y:S01]  /*d960*/  IADD3 R13, PT, PT, R54.reuse, 0xa7, -R32.reuse ;  /* 0x000000a7360d7810 */ /* 0x140fe20007ffe820 */
[----:B------:R-:W-:Y:S01]  /*d970*/  MUFU.TANH R7, R7 ;  /* 0x0000000700077308 */ /* 0x000fe20000002400 */
[C-C-:B------:R-:W-:Y:S02]  /*d980*/  IADD3 R31, PT, PT, R54.reuse, 0x90, -R32.reuse ;  /* 0x00000090361f7810 */ /* 0x140fe40007ffe820 */
[C-C-:B------:R-:W-:Y:S02]  /*d990*/  IADD3 R27, PT, PT, R54.reuse, 0x8f, -R32.reuse ;  /* 0x0000008f361b7810 */ /* 0x140fe40007ffe820 */
[----:B------:R-:W-:-:S02]  /*d9a0*/  IADD3 R21, PT, PT, R54, 0x88, -R32 ;  /* 0x0000008836157810 */ /* 0x000fc40007ffe820 */
[C-C-:B------:R-:W-:Y:S01]  /*d9b0*/  IADD3 R113, PT, PT, R53.reuse, 0xc0, -R32.reuse ;  /* 0x000000c035717810 */ /* 0x140fe20007ffe820 */
        /* <DEDUP_REMOVED lines=17> */
[----:B------:R-:W-:Y:S01]  /*dad0*/  IADD3 R53, PT, PT, R53, 0x87, -R32 ;  /* 0x0000008735357810 */ /* 0x000fe20007ffe820 */
[----:B------:R-:W-:Y:S01]  /*dae0*/  VIADD R32, R37, 0xffffff00 ;  /* 0xffffff0025207836 */ /* 0x000fe20000000000 */
[----:B------:R-:W-:-:S02]  /*daf0*/  IABS R110, R110 ;  /* 0x0000006e006e7213 */ /* 0x000fc40000000000 */
[----:B------:R-:W-:Y:S02]  /*db00*/  IABS R108, R108 ;  /* 0x0000006c006c7213 */ /* 0x000fe40000000000 */
[C---:B------:R-:W-:Y:S02]  /*db10*/  ISETP.GE.AND P3, PT, R32.reuse, R160, PT ;  /* 0x000000a02000720c */ /* 0x040fe40003f66270 */
[C---:B------:R-:W-:Y:S02]  /*db20*/  ISETP.GE.AND P5, PT, R32.reuse, R162, PT ;  /* 0x000000a22000720c */ /* 0x040fe40003fa6270 */
[C---:B------:R-:W-:Y:S02]  /*db30*/  ISETP.GE.AND P4, PT, R32.reuse, R161, PT ;  /* 0x000000a12000720c */ /* 0x040fe40003f86270 */
[----:B------:R-:W-:Y:S01]  /*db40*/  ISETP.GE.AND P2, PT, R32, R159, PT ;  /* 0x0000009f2000720c */ /* 0x000fe20003f46270 */
[----:B------:R-:W-:Y:S01]  /*db50*/  VIADD R32, R37, 0xffffff01 ;  /* 0xffffff0125207836 */ /* 0x000fe20000000000 */
[----:B------:R-:W-:-:S02]  /*db60*/  FSEL R19, R19, -INF , P3 ;  /* 0xff80000013137808 */ /* 0x000fc40001800000 */
[----:B------:R-:W-:Y:S02]  /*db70*/  FSEL R17, R17, -INF , P5 ;  /* 0xff80000011117808 */ /* 0x000fe40002800000 */
[----:B------:R-:W-:Y:S02]  /*db80*/  FSEL R19, R19, -INF , !P2 ;  /* 0xff80000013137808 */ /* 0x000fe40005000000 */
[C---:B------:R-:W-:Y:S02]  /*db90*/  ISETP.GE.AND P2, PT, R32.reuse, R160, PT ;  /* 0x000000a02000720c */ /* 0x040fe40003f46270 */
        /* <DEDUP_REMOVED lines=70> */
[----:B------:R-:W-:Y:S01]  /*e000*/  FSEL R194, R125, -INF , !P2 ;  /* 0xff8000007dc27808 */ /* 0x000fe20005000000 */
[----:B------:R-:W-:Y:S01]  /*e010*/  VIADD R125, R37, 0xffffff28 ;  /* 0xffffff28257d7836 */ /* 0x000fe20000000000 */
[----:B------:R-:W-:-:S02]  /*e020*/  ISETP.GE.AND P2, PT, R32, R160, PT ;  /* 0x000000a02000720c */ /* 0x000fc40003f46270 */
[C---:B------:R-:W-:Y:S02]  /*e030*/  ISETP.GE.AND P3, PT, R32.reuse, R159, PT ;  /* 0x0000009f2000720c */ /* 0x040fe40003f66270 */
[----:B------:R-:W-:Y:S02]  /*e040*/  FSEL R123, R123, -INF , P2 ;  /* 0xff8000007b7b7808 */ /* 0x000fe40001000000 */
[----:B------:R-:W-:Y:S02]  /*e050*/  ISETP.GE.AND P5, PT, R32, R162, PT ;  /* 0x000000a22000720c */ /* 0x000fe40003fa6270 */
[----:B------:R-:W-:Y:S02]  /*e060*/  FSEL R192, R123, -INF , !P3 ;  /* 0xff8000007bc07808 */ /* 0x000fe40005800000 */
[----:B------:R-:W-:Y:S02]  /*e070*/  FSEL R34, R34, -INF , !P4 ;  /* 0xff80000022227808 */ /* 0x000fe40006000000 */
[----:B------:R-:W-:-:S02]  /*e080*/  ISETP.GE.AND P3, PT, R125, R160, PT ;  /* 0x000000a07d00720c */ /* 0x000fc40003f66270 */
[----:B------:R-:W-:Y:S02]  /*e090*/  ISETP.GE.AND P4, PT, R32, R161, PT ;  /* 0x000000a12000720c */ /* 0x000fe40003f86270 */
[----:B------:R-:W-:Y:S01]  /*e0a0*/  FSEL R32, R122, -INF , P5 ;  /* 0xff8000007a207808 */ /* 0x000fe20002800000 */
[----:B------:R-:W-:Y:S01]  /*e0b0*/  VIADD R122, R37, 0xffffff29 ;  /* 0xffffff29257a7836 */ /* 0x000fe20000000000 */
[C---:B------:R-:W-:Y:S02]  /*e0c0*/  ISETP.GE.AND P5, PT, R125.reuse, R162, PT ;  /* 0x000000a27d00720c */ /* 0x040fe40003fa6270 */
[----:B------:R-:W-:Y:S02]  /*e0d0*/  ISETP.GE.AND P2, PT, R125, R159, PT ;  /* 0x0000009f7d00720c */ /* 0x000fe40003f46270 */
[----:B------:R-:W-:Y:S02]  /*e0e0*/  FSEL R121, R121, -INF , P3 ;  /* 0xff80000079797808 */ /* 0x000fe40001800000 */
[----:B------:R-:W-:-:S02]  /*e0f0*/  FSEL R32, R32, -INF , !P4 ;  /* 0xff80000020207808 */ /* 0x000fc40006000000 */
[----:B------:R-:W-:Y:S02]  /*e100*/  ISETP.GE.AND P4, PT, R125, R161, PT ;  /* 0x000000a17d00720c */ /* 0x000fe40003f86270 */
[----:B------:R-:W-:Y:S02]  /*e110*/  FSEL R120, R120, -INF , P5 ;  /* 0xff80000078787808 */ /* 0x000fe40002800000 */
[----:B------:R-:W-:Y:S02]  /*e120*/  FSEL R188, R121, -INF , !P2 ;  /* 0xff80000079bc7808 */ /* 0x000fe40005000000 */
[C---:B------:R-:W-:Y:S02]  /*e130*/  ISETP.GE.AND P2, PT, R122.reuse, R160, PT ;  /* 0x000000a07a00720c */ /* 0x040fe40003f46270 */
[----:B------:R-:W-:Y:S02]  /*e140*/  ISETP.GE.AND P5, PT, R122, R162, PT ;  /* 0x000000a27a00720c */ /* 0x000fe40003fa6270 */
[----:B------:R-:W-:Y:S01]  /*e150*/  FSEL R174, R120, -INF , !P4 ;  /* 0xff80000078ae7808 */ /* 0x000fe20006000000 */
[----:B------:R-:W-:Y:S01]  /*e160*/  VIADD R120, R37, 0xffffff30 ;  /* 0xffffff3025787836 */ /* 0x000fe20000000000 */
        /* <DEDUP_REMOVED lines=8> */
[----:B------:R-:W-:-:S02]  /*e1f0*/  ISETP.GE.AND P3, PT, R120, R160, PT ;  /* 0x000000a07800720c */ /* 0x000fc40003f66270 */
[----:B------:R-:W-:Y:S02]  /*e200*/  FSEL R164, R94, -INF , P5 ;  /* 0xff8000005ea47808 */ /* 0x000fe40002800000 */
[----:B------:R-:W-:Y:S02]  /*e210*/  ISETP.GE.AND P2, PT, R120, R159, PT ;  /* 0x0000009f7800720c */ /* 0x000fe40003f46270 */
[----:B------:R-:W-:Y:S01]  /*e220*/  FSEL R94, R117, -INF , P3 ;  /* 0xff800000755e7808 */ /* 0x000fe20001800000 */
[----:B------:R-:W-:Y:S01]  /*e230*/  VIADD R117, R37, 0xffffff38 ;  /* 0xffffff3825757836 */ /* 0x000fe20000000000 */
[----:B------:R-:W-:Y:S02]  /*e240*/  ISETP.GE.AND P5, PT, R118, R162, PT ;  /* 0x000000a27600720c */ /* 0x000fe40003fa6270 */
[----:B------:R-:W-:Y:S02]  /*e250*/  FSEL R94, R94, -INF , !P2 ;  /* 0xff8000005e5e7808 */ /* 0x000fe40005000000 */
[----:B------:R-:W-:-:S02]  /*e260*/  ISETP.GE.AND P2, PT, R118, R160, PT ;  /* 0x000000a07600720c */ /* 0x000fc40003f46270 */
[----:B------:R-:W-:Y:S02]  /*e270*/  FSEL R116, R116, -INF , P5 ;  /* 0xff80000074747808 */ /* 0x000fe40002800000 */
[----:B------:R-:W-:Y:S02]  /*e280*/  ISETP.GE.AND P5, PT, R117, R162, PT ;  /* 0x000000a27500720c */ /* 0x000fe40003fa6270 */
[----:B------:R-:W-:Y:S02]  /*e290*/  ISETP.GE.AND P3, PT, R118, R159, PT ;  /* 0x0000009f7600720c */ /* 0x000fe40003f66270 */
[----:B------:R-:W-:Y:S02]  /*e2a0*/  FSEL R115, R115, -INF , P2 ;  /* 0xff80000073737808 */ /* 0x000fe40001000000 */
[----:B------:R-:W-:Y:S01]  /*e2b0*/  FSEL R128, R114, -INF , P5 ;  /* 0xff80000072807808 */ /* 0x000fe20002800000 */
[----:B------:R-:W-:Y:S01]  /*e2c0*/  FMUL.FTZ R114, R10, R87 ;  /* 0x000000570a727220 */ /* 0x000fe20000410000 */
[----:B------:R-:W-:Y:S01]  /*e2d0*/  FSEL R126, R115, -INF , !P3 ;  /* 0xff800000737e7808 */ /* 0x000fe20005800000 */
[----:B------:R-:W-:Y:S01]  /*e2e0*/  VIADD R115, R37, 0xffffff39 ;  /* 0xffffff3925737836 */ /* 0x000fe20000000000 */
[----:B------:R-:W-:-:S02]  /*e2f0*/  ISETP.GE.AND P3, PT, R117, R160, PT ;  /* 0x000000a07500720c */ /* 0x000fc40003f66270 */
[----:B------:R-:W-:Y:S02]  /*e300*/  IABS R10, R113 ;  /* 0x00000071000a7213 */ /* 0x000fe40000000000 */
[----:B------:R-:W-:Y:S01]  /*e310*/  ISETP.GE.AND P4, PT, R120, R161, PT ;  /* 0x000000a17800720c */ /* 0x000fe20003f86270 */
[----:B------:R-:W1:Y:S01]  /*e320*/  MUFU.TANH R113, R114 ;  /* 0x0000007200717308 */ /* 0x000e620000002400 */
[----:B------:R-:W-:Y:S02]  /*e330*/  ISETP.GE.AND P2, PT, R117, R159, PT ;  /* 0x0000009f7500720c */ /* 0x000fe40003f46270 */
[----:B------:R-:W-:Y:S02]  /*e340*/  FSEL R112, R112, -INF , P3 ;  /* 0xff80000070707808 */ /* 0x000fe40001800000 */
[----:B------:R-:W-:Y:S02]  /*e350*/  FSEL R164, R164, -INF , !P4 ;  /* 0xff800000a4a47808 */ /* 0x000fe40006000000 */
[----:B------:R-:W-:-:S02]  /*e360*/  ISETP.GE.AND P4, PT, R118, R161, PT ;  /* 0x000000a17600720c */ /* 0x000fc40003f86270 */
[----:B------:R-:W-:Y:S01]  /*e370*/  FSEL R118, R112, -INF , !P2 ;  /* 0xff80000070767808 */ /* 0x000fe20005000000 */
[----:B------:R-:W-:Y:S01]  /*e380*/  IMAD.MOV.U32 R112, RZ, RZ, R10 ;  /* 0x000000ffff707224 */ /* 0x000fe200078e000a */
[----:B------:R-:W-:Y:S01]  /*e390*/  ISETP.GE.AND P5, PT, R115, R162, PT ;  /* 0x000000a27300720c */ /* 0x000fe20003fa6270 */
[----:B------:R-:W-:Y:S01]  /*e3a0*/  VIADD R10, R37, 0xffffff40 ;  /* 0xffffff40250a7836 */ /* 0x000fe20000000000 */
[----:B------:R-:W-:Y:S02]  /*e3b0*/  ISETP.GE.AND P2, PT, R115, R160, PT ;  /* 0x000000a07300720c */ /* 0x000fe40003f46270 */
[----:B------:R-:W-:Y:S02]  /*e3c0*/  FSEL R120, R111, -INF , P5 ;  /* 0xff8000006f787808 */ /* 0x000fe40002800000 */
[----:B------:R-:W-:Y:S02]  /*e3d0*/  I2FP.F32.S32 R111, R112 ;  /* 0x00000070006f7245 */ /* 0x000fe40000201400 */
[----:B------:R-:W-:-:S02]  /*e3e0*/  FSEL R136, R116, -INF , !P4 ;  /* 0xff80000074887808 */ /* 0x000fc40006000000 */
[----:B------:R-:W-:Y:S01]  /*e3f0*/  ISETP.GE.AND P4, PT, R117, R161, PT ;  /* 0x000000a17500720c */ /* 0x000fe20003f86270 */
[----:B-1----:R-:W-:Y:S01]  /*e400*/  FFMA.FTZ R111, -R158, R111, R113 ;  /* 0x0000006f9e6f7223 */ /* 0x002fe20000010171 */
[----:B------:R-:W-:Y:S01]  /*e410*/  ISETP.GE.AND P3, PT, R115, R159, PT ;  /* 0x0000009f7300720c */ /* 0x000fe20003f66270 */
[----:B------:R-:W-:Y:S01]  /*e420*/  FMUL.FTZ R113, R9, R87 ;  /* 0x0000005709717220 */ /* 0x000fe20000410000 */
[----:B------:R-:W-:Y:S01]  /*e430*/  FSEL R30, R30, -INF , P2 ;  /* 0xff8000001e1e7808 */ /* 0x000fe20001000000 */
[----:B------:R-:W-:Y:S01]  /*e440*/  VIADD R9, R37, 0xffffff41 ;  /* 0xffffff4125097836 */ /* 0x000fe20000000000 */
[----:B------:R-:W-:Y:S02]  /*e450*/  FSEL R128, R128, -INF , !P4 ;  /* 0xff80000080807808 */ /* 0x000fe40006000000 */
[----:B------:R-:W-:Y:S01]  /*e460*/  ISETP.GE.AND P4, PT, R115, R161, PT ;  /* 0x000000a17300720c */ /* 0x000fe20003f86270 */
[----:B------:R-:W1:Y:S01]  /*e470*/  MUFU.TANH R113, R113 ;  /* 0x0000007100717308 */ /* 0x000e620000002400 */
[----:B------:R-:W-:-:S02]  /*e480*/  I2FP.F32.S32 R110, R110 ;  /* 0x0000006e006e7245 */ /* 0x000fc40000201400 */
[----:B------:R-:W-:Y:S02]  /*e490*/  ISETP.GE.AND P5, PT, R10, R162, PT ;  /* 0x000000a20a00720c */ /* 0x000fe40003fa6270 */
[----:B------:R-:W-:Y:S01]  /*e4a0*/  FSEL R30, R30, -INF , !P3 ;  /* 0xff8000001e1e7808 */ /* 0x000fe20005800000 */
[----:B------:R-:W-:Y:S01]  /*e4b0*/  FFMA.FTZ R110, -R158, R110, R11 ;  /* 0x0000006e9e6e7223 */ /* 0x000fe2000001010b */
[----:B------:R-:W-:Y:S01]  /*e4c0*/  ISETP.GE.AND P3, PT, R10, R160, PT ;  /* 0x000000a00a00720c */ /* 0x000fe20003f66270 */
[----:B------:R-:W-:Y:S01]  /*e4d0*/  FMUL.FTZ R11, R6, R87 ;  /* 0x00000057060b7220 */ /* 0x000fe20000410000 */
[----:B------:R-:W-:Y:S01]  /*e4e0*/  FSEL R120, R120, -INF , !P4 ;  /* 0xff80000078787808 */ /* 0x000fe20006000000 */
[----:B------:R-:W-:Y:S01]  /*e4f0*/  VIADD R6, R37, 0xffffff48 ;  /* 0xffffff4825067836 */ /* 0x000fe20000000000 */
[----:B------:R-:W-:Y:S02]  /*e500*/  ISETP.GE.AND P4, PT, R10, R161, PT ;  /* 0x000000a10a00720c */ /* 0x000fe40003f86270 */
[----:B------:R-:W-:Y:S01]  /*e510*/  FSEL R38, R38, -INF , P5 ;  /* 0xff80000026267808 */ /* 0x000fe20002800000 */
[----:B------:R-:W-:Y:S01]  /*e520*/  MUFU.TANH R11, R11 ;  /* 0x0000000b000b7308 */ /* 0x000fe20000002400 */
        /* <DEDUP_REMOVED lines=8> */
[----:B------:R2:W3:Y:S01]  /*e5b0*/  MUFU.TANH R9, R4 ;  /* 0x0000000400097308 */ /* 0x0004e20000002400 */
[----:B------:R-:W-:Y:S02]  /*e5c0*/  I2FP.F32.S32 R108, R108 ;  /* 0x0000006c006c7245 */ /* 0x000fe40000201400 */
[----:B------:R-:W-:Y:S02]  /*e5d0*/  IABS R105, R105 ;  /* 0x0000006900697213 */ /* 0x000fe40000000000 */
[----:B------:R-:W-:Y:S01]  /*e5e0*/  IABS R109, R109 ;  /* 0x0000006d006d7213 */ /* 0x000fe20000000000 */
[----:B-1----:R-:W-:Y:S01]  /*e5f0*/  FFMA.FTZ R108, -R158, R108, R113 ;  /* 0x0000006c9e6c7223 */ /* 0x002fe20000010171 */
[----:B------:R-:W-:Y:S02]  /*e600*/  I2FP.F32.S32 R105, R105 ;  /* 0x0000006900697245 */ /* 0x000fe40000201400 */
[----:B------:R-:W-:-:S02]  /*e610*/  FSEL R110, R110, -INF , P2 ;  /* 0xff8000006e6e7808 */ /* 0x000fc40001000000 */
[----:B------:R-:W-:Y:S02]  /*e620*/  FSEL R108, R108, -INF , P5 ;  /* 0xff8000006c6c7808 */ /* 0x000fe40002800000 */
[----:B------:R-:W-:Y:S02]  /*e630*/  FSEL R180, R110, -INF , !P3 ;  /* 0xff8000006eb47808 */ /* 0x000fe40005800000 */
[----:B------:R-:W-:Y:S02]  /*e640*/  ISETP.GE.AND P5, PT, R6, R162, PT ;  /* 0x000000a20600720c */ /* 0x000fe40003fa6270 */
[----:B--2---:R-:W-:Y:S01]  /*e650*/  I2FP.F32.S32 R4, R109 ;  /* 0x0000006d00047245 */ /* 0x004fe20000201400 */
[----:B---3--:R-:W-:Y:S01]  /*e660*/  FFMA.FTZ R9, -R158, R105, R9 ;  /* 0x000000699e097223 */ /* 0x008fe20000010109 */
[----:B------:R-:W-:Y:S02]  /*e670*/  ISETP.GE.AND P3, PT, R6, R160, PT ;  /* 0x000000a00600720c */ /* 0x000fe40003f66270 */
[----:B------:R-:W-:Y:S01]  /*e680*/  FSEL R116, R108, -INF , !P4 ;  /* 0xff8000006c747808 */ /* 0x000fe20006000000 */
[----:B------:R-:W-:Y:S01]  /*e690*/  FFMA.FTZ R4, -R158, R4, R11 ;  /* 0x000000049e047223 */ /* 0x000fe2000001010b */
[----:B------:R-:W-:-:S02]  /*e6a0*/  ISETP.GE.AND P4, PT, R6, R161, PT ;  /* 0x000000a10600720c */ /* 0x000fc40003f86270 */
[----:B------:R-:W-:Y:S01]  /*e6b0*/  ISETP.GE.AND P2, PT, R6, R159, PT ;  /* 0x0000009f0600720c */ /* 0x000fe20003f46270 */
[----:B------:R-:W-:Y:S01]  /*e6c0*/  FMUL.FTZ R6, R5, R87 ;  /* 0x0000005705067220 */ /* 0x000fe20000410000 */
[----:B------:R-:W-:Y:S01]  /*e6d0*/  VIADD R5, R37, 0xffffff49 ;  /* 0xffffff4925057836 */ /* 0x000fe20000000000 */
[----:B------:R-:W-:Y:S02]  /*e6e0*/  FSEL R112, R9, -INF , P5 ;  /* 0xff80000009707808 */ /* 0x000fe40002800000 */
[----:B------:R-:W-:Y:S01]  /*e6f0*/  FSEL R4, R4, -INF , P3 ;  /* 0xff80000004047808 */ /* 0x000fe20001800000 */
[----:B------:R-:W1:Y:S01]  /*e700*/  MUFU.TANH R9, R6 ;  /* 0x0000000600097308 */ /* 0x000e620000002400 */
[----:B------:R-:W-:Y:S02]  /*e710*/  IABS R104, R104 ;  /* 0x0000006800687213 */ /* 0x000fe40000000000 */
[----:B------:R-:W-:Y:S02]  /*e720*/  FSEL R112, R112, -INF , !P4 ;  /* 0xff80000070707808 */ /* 0x000fe40006000000 */
[----:B------:R-:W-:Y:S01]  /*e730*/  FSEL R182, R4, -INF , !P2 ;  /* 0xff80000004b67808 */ /* 0x000fe20005000000 */
[----:B------:R-:W-:Y:S01]  /*e740*/  VIADD R4, R37, 0xffffff50 ;  /* 0xffffff5025047836 */ /* 0x000fe20000000000 */
[----:B------:R-:W-:-:S02]  /*e750*/  ISETP.GE.AND P5, PT, R5, R162, PT ;  /* 0x000000a20500720c */ /* 0x000fc40003fa6270 */
[C---:B------:R-:W-:Y:S02]  /*e760*/  ISETP.GE.AND P4, PT, R5.reuse, R161, PT ;  /* 0x000000a10500720c */ /* 0x040fe40003f86270 */
[C---:B------:R-:W-:Y:S02]  /*e770*/  ISETP.GE.AND P3, PT, R5.reuse, R159, PT ;  /* 0x0000009f0500720c */ /* 0x040fe40003f66270 */
[----:B------:R-:W-:Y:S01]  /*e780*/  ISETP.GE.AND P2, PT, R5, R160, PT ;  /* 0x000000a00500720c */ /* 0x000fe20003f46270 */
[----:B------:R-:W-:Y:S01]  /*e790*/  FMUL.FTZ R5, R60, R87 ;  /* 0x000000573c057220 */ /* 0x000fe20000410000 */
[----:B------:R-:W-:Y:S02]  /*e7a0*/  I2FP.F32.S32 R104, R104 ;  /* 0x0000006800687245 */ /* 0x000fe40000201400 */
[----:B------:R-:W-:Y:S02]  /*e7b0*/  IABS R93, R93 ;  /* 0x0000005d005d7213 */ /* 0x000fe40000000000 */
[----:B------:R-:W-:Y:S01]  /*e7c0*/  IABS R92, R92 ;  /* 0x0000005c005c7213 */ /* 0x000fe20000000000 */
[----:B------:R-:W2:Y:S01]  /*e7d0*/  MUFU.TANH R5, R5 ;  /* 0x0000000500057308 */ /* 0x000ea20000002400 */
[----:B------:R-:W-:Y:S01]  /*e7e0*/  FFMA.FTZ R104, -R158, R104, R7 ;  /* 0x000000689e687223 */ /* 0x000fe20000010107 */
[----:B------:R-:W-:Y:S01]  /*e7f0*/  FMUL.FTZ R7, R62, R87 ;  /* 0x000000573e077220 */ /* 0x000fe20000410000 */
[----:B------:R-:W-:-:S02]  /*e800*/  I2FP.F32.S32 R93, R93 ;  /* 0x0000005d005d7245 */ /* 0x000fc40000201400 */
[----:B------:R-:W-:Y:S02]  /*e810*/  I2FP.F32.S32 R92, R92 ;  /* 0x0000005c005c7245 */ /* 0x000fe40000201400 */
[----:B------:R-:W-:Y:S01]  /*e820*/  IABS R95, R95 ;  /* 0x0000005f005f7213 */ /* 0x000fe20000000000 */
[----:B------:R-:W3:Y:S01]  /*e830*/  MUFU.TANH R7, R7 ;  /* 0x0000000700077308 */ /* 0x000ee20000002400 */
[----:B-1----:R-:W-:Y:S01]  /*e840*/  FFMA.FTZ R9, -R158, R93, R9 ;  /* 0x0000005d9e097223 */ /* 0x002fe20000010109 */
[----:B------:R-:W-:Y:S02]  /*e850*/  FSEL R104, R104, -INF , P2 ;  /* 0xff80000068687808 */ /* 0x000fe40001000000 */
[----:B------:R-:W-:Y:S02]  /*e860*/  I2FP.F32.S32 R6, R95 ;  /* 0x0000005f00067245 */ /* 0x000fe40000201400 */
[----:B------:R-:W-:Y:S02]  /*e870*/  FSEL R9, R9, -INF , P5 ;  /* 0xff80000009097808 */ /* 0x000fe40002800000 */
[----:B------:R-:W-:Y:S01]  /*e880*/  ISETP.GE.AND P5, PT, R4, R162, PT ;  /* 0x000000a20400720c */ /* 0x000fe20003fa6270 */
[----:B--2---:R-:W-:Y:S01]  /*e890*/  FFMA.FTZ R5, -R158, R92, R5 ;  /* 0x0000005c9e057223 */ /* 0x004fe20000010105 */
[----:B------:R-:W-:-:S02]  /*e8a0*/  FSEL R186, R104, -INF , !P3 ;  /* 0xff80000068ba7808 */ /* 0x000fc40005800000 */
[----:B------:R-:W-:Y:S01]  /*e8b0*/  ISETP.GE.AND P3, PT, R4, R160, PT ;  /* 0x000000a00400720c */ /* 0x000fe20003f66270 */
[----:B------:R-:W-:Y:S03]  /*e8c0*/  HMMA.16816.F32.BF16 R104, R100, R106, RZ ;  /* 0x0000006a6468723c */ /* 0x000fe600000418ff */
[----:B------:R-:W-:Y:S02]  /*e8d0*/  FSEL R108, R5, -INF , P5 ;  /* 0xff800000056c7808 */ /* 0x000fe40002800000 */
[----:B------:R-:W1:Y:S01]  /*e8e0*/  MUFU.TANH R5, R61 ;  /* 0x0000003d00057308 */ /* 0x000e620000002400 */
[----:B---3--:R-:W-:Y:S01]  /*e8f0*/  FFMA.FTZ R6, -R158, R6, R7 ;  /* 0x000000069e067223 */ /* 0x008fe20000010107 */
[----:B------:R-:W-:Y:S01]  /*e900*/  FSEL R110, R9, -INF , !P4 ;  /* 0xff800000096e7808 */ /* 0x000fe20006000000 */
[----:B------:R-:W-:Y:S01]  /*e910*/  FMUL.FTZ R9, R58, R87 ;  /* 0x000000573a097220 */ /* 0x000fe20000410000 */
[----:B------:R-:W-:Y:S01]  /*e920*/  ISETP.GE.AND P4, PT, R4, R161, PT ;  /* 0x000000a10400720c */ /* 0x000fe20003f86270 */
[----:B------:R-:W-:Y:S01]  /*e930*/  FMUL.FTZ R7, R56, R87 ;  /* 0x0000005738077220 */ /* 0x000fe20000410000 */
[----:B------:R-:W-:Y:S01]  /*e940*/  ISETP.GE.AND P2, PT, R4, R159, PT ;  /* 0x0000009f0400720c */ /* 0x000fe20003f46270 */
[----:B------:R-:W-:Y:S01]  /*e950*/  VIADD R4, R37, 0xffffff51 ;  /* 0xffffff5125047836 */ /* 0x000fe20000000000 */
[----:B------:R-:W-:Y:S01]  /*e960*/  FSEL R6, R6, -INF , P3 ;  /* 0xff80000006067808 */ /* 0x000fe20001800000 */
[----:B------:R-:W-:Y:S01]  /*e970*/  MUFU.TANH R9, R9 ;  /* 0x0000000900097308 */ /* 0x000fe20000002400 */
[----:B------:R-:W-:-:S02]  /*e980*/  IABS R88, R88 ;  /* 0x0000005800587213 */ /* 0x000fc40000000000 */
[----:B------:R-:W-:Y:S02]  /*e990*/  IABS R89, R89 ;  /* 0x0000005900597213 */ /* 0x000fe40000000000 */
[----:B------:R-:W-:Y:S02]  /*e9a0*/  FSEL R108, R108, -INF , !P4 ;  /* 0xff8000006c6c7808 */ /* 0x000fe40006000000 */
[----:B------:R-:W-:Y:S01]  /*e9b0*/  FSEL R190, R6, -INF , !P2 ;  /* 0xff80000006be7808 */ /* 0x000fe20005000000 */
[----:B------:R-:W2:Y:S01]  /*e9c0*/  MUFU.TANH R7, R7 ;  /* 0x0000000700077308 */ /* 0x000ea20000002400 */
[C---:B------:R-:W-:Y:S02]  /*e9d0*/  ISETP.GE.AND P5, PT, R4.reuse, R162, PT ;  /* 0x000000a20400720c */ /* 0x040fe40003fa6270 */
[C---:B------:R-:W-:Y:S02]  /*e9e0*/  ISETP.GE.AND P4, PT, R4.reuse, R161, PT ;  /* 0x000000a10400720c */ /* 0x040fe40003f86270 */
[----:B------:R-:W-:-:S02]  /*e9f0*/  ISETP.GE.AND P3, PT, R4, R159, PT ;  /* 0x0000009f0400720c */ /* 0x000fc40003f66270 */
[----:B------:R-:W-:Y:S02]  /*ea00*/  ISETP.GE.AND P2, PT, R4, R160, PT ;  /* 0x000000a00400720c */ /* 0x000fe40003f46270 */
[----:B------:R-:W-:Y:S02]  /*ea10*/  I2FP.F32.S32 R88, R88 ;  /* 0x0000005800587245 */ /* 0x000fe40000201400 */
[----:B------:R-:W-:Y:S02]  /*ea20*/  I2FP.F32.S32 R4, R89 ;  /* 0x0000005900047245 */ /* 0x000fe40000201400 */
[----:B------:R-:W-:Y:S01]  /*ea30*/  IABS R64, R64 ;  /* 0x0000004000407213 */ /* 0x000fe20000000000 */
[C---:B-1----:R-:W-:Y:S01]  /*ea40*/  FFMA.FTZ R5, -R158.reuse, R88, R5 ;  /* 0x000000589e057223 */ /* 0x042fe20000010105 */
[----:B------:R-:W-:Y:S01]  /*ea50*/  IABS R8, R8 ;  /* 0x0000000800087213 */ /* 0x000fe20000000000 */
[----:B------:R-:W-:Y:S01]  /*ea60*/  FFMA.FTZ R196, -R158, R4, R63 ;  /* 0x000000049ec47223 */ /* 0x000fe2000001013f */
[----:B------:R-:W-:Y:S01]  /*ea70*/  VIADD R4, R37, 0xffffff58 ;  /* 0xffffff5825047836 */ /* 0x000fe20000000000 */
[----:B------:R-:W-:Y:S01]  /*ea80*/  IABS R13, R13 ;  /* 0x0000000d000d7213 */ /* 0x000fe20000000000 */
[----:B------:R-:W-:Y:S05]  /*ea90*/  HMMA.16816.F32.BF16 R88, R96, R90, R104 ;  /* 0x0000005a6058723c */ /* 0x000fea0000041868 */
[----:B------:R-:W-:-:S02]  /*eaa0*/  FSEL R5, R5, -INF , P5 ;  /* 0xff80000005057808 */ /* 0x000fc40002800000 */
[----:B------:R-:W-:Y:S02]  /*eab0*/  FSEL R196, R196, -INF , P2 ;  /* 0xff800000c4c47808 */ /* 0x000fe40001000000 */
[----:B------:R-:W-:Y:S01]  /*eac0*/  FSEL R62, R5, -INF , !P4 ;  /* 0xff800000053e7808 */ /* 0x000fe20006000000 */
[-C--:B------:R-:W-:Y:S01]  /*ead0*/  FMUL.FTZ R5, R57, R87.reuse ;  /* 0x0000005739057220 */ /* 0x080fe20000410000 */
[----:B------:R-:W-:Y:S01]  /*eae0*/  FSEL R196, R196, -INF , !P3 ;  /* 0xff800000c4c47808 */ /* 0x000fe20005800000 */
[----:B------:R-:W-:Y:S01]  /*eaf0*/  FMUL.FTZ R57, R44, R87 ;  /* 0x000000572c397220 */ /* 0x000fe20000410000 */
[C---:B------:R-:W-:Y:S02]  /*eb00*/  ISETP.GE.AND P5, PT, R4.reuse, R162, PT ;  /* 0x000000a20400720c */ /* 0x040fe40003fa6270 */
[C---:B------:R-:W-:Y:S01]  /*eb10*/  ISETP.GE.AND P4, PT, R4.reuse, R161, PT ;  /* 0x000000a10400720c */ /* 0x040fe20003f86270 */
[----:B------:R-:W1:Y:S01]  /*eb20*/  MUFU.TANH R5, R5 ;  /* 0x0000000500057308 */ /* 0x000e620000002400 */
[----:B------:R-:W-:-:S02]  /*eb30*/  ISETP.GE.AND P2, PT, R4, R159, PT ;  /* 0x0000009f0400720c */ /* 0x000fc40003f46270 */
[----:B------:R-:W-:Y:S01]  /*eb40*/  ISETP.GE.AND P3, PT, R4, R160, PT ;  /* 0x000000a00400720c */ /* 0x000fe20003f66270 */
[----:B------:R-:W-:Y:S01]  /*eb50*/  IMAD.MOV.U32 R4, RZ, RZ, R64 ;  /* 0x000000ffff047224 */ /* 0x000fe200078e0040 */
[----:B------:R-:W-:Y:S02]  /*eb60*/  I2FP.F32.S32 R6, R8 ;  /* 0x0000000800067245 */ /* 0x000fe40000201400 */
[----:B------:R-:W-:Y:S01]  /*eb70*/  IABS R12, R12 ;  /* 0x0000000c000c7213 */ /* 0x000fe20000000000 */
[----:B------:R-:W3:Y:S01]  /*eb80*/  MUFU.TANH R57, R57 ;  /* 0x0000003900397308 */ /* 0x000ee20000002400 */
[----:B------:R-:W-:Y:S01]  /*eb90*/  I2FP.F32.S32 R4, R4 ;  /* 0x0000000400047245 */ /* 0x000fe20000201400 */
[----:B--2---:R-:W-:Y:S01]  /*eba0*/  FFMA.FTZ R6, -R158, R6, R7 ;  /* 0x000000069e067223 */ /* 0x004fe20000010107 */
[----:B------:R-:W-:Y:S01]  /*ebb0*/  IABS R15, R15 ;  /* 0x0000000f000f7213 */ /* 0x000fe20000000000 */
[----:B------:R-:W-:Y:S01]  /*ebc0*/  FMUL.FTZ R88, R88, R87 ;  /* 0x0000005758587220 */ /* 0x000fe20000410000 */
[----:B------:R-:W-:Y:S01]  /*ebd0*/  I2FP.F32.S32 R13, R13 ;  /* 0x0000000d000d7245 */ /* 0x000fe20000201400 */
[----:B------:R-:W-:Y:S01]  /*ebe0*/  FFMA.FTZ R9, -R158, R4, R9 ;  /* 0x000000049e097223 */ /* 0x000fe20000010109 */
[----:B------:R-:W-:Y:S01]  /*ebf0*/  VIADD R4, R37, 0xffffff59 ;  /* 0xffffff5925047836 */ /* 0x000fe20000000000 */
[----:B------:R-:W2:Y:S01]  /*ec00*/  MUFU.TANH R7, R59 ;  /* 0x0000003b00077308 */ /* 0x000ea20000002400 */
[----:B------:R-:W-:Y:S01]  /*ec10*/  FSEL R6, R6, -INF , P5 ;  /* 0xff80000006067808 */ /* 0x000fe20002800000 */
[-C--:B------:R-:W-:Y:S01]  /*ec20*/  FMUL.FTZ R89, R89, R87.reuse ;  /* 0x0000005759597220 */ /* 0x080fe20000410000 */
[----:B------:R-:W-:Y:S01]  /*ec30*/  FSEL R44, R9, -INF , P3 ;  /* 0xff800000092c7808 */ /* 0x000fe20001800000 */
[----:B------:R-:W-:Y:S01]  /*ec40*/  FMUL.FTZ R91, R91, R87 ;  /* 0x000000575b5b7220 */ /* 0x000fe20000410000 */
[----:B------:R-:W4:Y:S01]  /*ec50*/  LDSM.16.M88.4 R8, [R52+0x2c00] ;  /* 0x002c00003408783b */ /* 0x000f220000000200 */
[----:B------:R-:W-:-:S02]  /*ec60*/  FSEL R64, R6, -INF , !P4 ;  /* 0xff80000006407808 */ /* 0x000fc40006000000 */
[----:B------:R-:W5:Y:S01]  /*ec70*/  MUFU.TANH R59, R46 ;  /* 0x0000002e003b7308 */ /* 0x000f620000002400 */
[----:B------:R-:W-:Y:S02]  /*ec80*/  FSEL R44, R44, -INF , !P2 ;  /* 0xff8000002c2c7808 */ /* 0x000fe40005000000 */
[C---:B------:R-:W-:Y:S02]  /*ec90*/  ISETP.GE.AND P5, PT, R4.reuse, R162, PT ;  /* 0x000000a20400720c */ /* 0x040fe40003fa6270 */
[C---:B------:R-:W-:Y:S02]  /*eca0*/  ISETP.GE.AND P4, PT, R4.reuse, R161, PT ;  /* 0x000000a10400720c */ /* 0x040fe40003f86270 */
[C---:B------:R-:W-:Y:S01]  /*ecb0*/  ISETP.GE.AND P3, PT, R4.reuse, R159, PT ;  /* 0x0000009f0400720c */ /* 0x040fe20003f66270 */
[----:B------:R-:W-:Y:S01]  /*ecc0*/  MUFU.TANH R89, R89 ;  /* 0x0000005900597308 */ /* 0x000fe20000002400 */
[----:B------:R-:W-:Y:S02]  /*ecd0*/  ISETP.GE.AND P2, PT, R4, R160, PT ;  /* 0x000000a00400720c */ /* 0x000fe40003f46270 */
[----:B------:R-:W-:Y:S01]  /*ece0*/  I2FP.F32.S32 R6, R12 ;  /* 0x0000000c00067245 */ /* 0x000fe20000201400 */
[----:B-1----:R-:W-:Y:S01]  /*ecf0*/  FFMA.FTZ R12, -R158, R13, R5 ;  /* 0x0000000d9e0c7223 */ /* 0x002fe20000010105 */
[----:B------:R-:W-:-:S02]  /*ed00*/  I2FP.F32.S32 R4, R15 ;  /* 0x0000000f00047245 */ /* 0x000fc40000201400 */
[----:B------:R-:W-:Y:S01]  /*ed10*/  IABS R14, R14 ;  /* 0x0000000e000e7213 */ /* 0x000fe20000000000 */
[----:B---3--:R-:W-:Y:S01]  /*ed20*/  FFMA.FTZ R57, -R158, R6, R57 ;  /* 0x000000069e397223 */ /* 0x008fe20000010139 */
[----:B------:R-:W-:Y:S01]  /*ed30*/  FSEL R12, R12, -INF , P5 ;  /* 0xff8000000c0c7808 */ /* 0x000fe20002800000 */
[----:B--2---:R-:W-:Y:S01]  /*ed40*/  FFMA.FTZ R15, -R158, R4, R7 ;  /* 0x000000049e0f7223 */ /* 0x004fe20000010107 */
[----:B------:R-:W-:Y:S01]  /*ed50*/  I2FP.F32.S32 R14, R14 ;  /* 0x0000000e000e7245 */ /* 0x000fe20000201400 */
[----:B------:R-:W1:Y:S01]  /*ed60*/  LDSM.16.M88.4 R4, [R50+0x2c00] ;  /* 0x002c00003204783b */ /* 0x000e620000000200 */
[----:B------:R-:W-:Y:S01]  /*ed70*/  FSEL R104, R12, -INF , !P4 ;  /* 0xff8000000c687808 */ /* 0x000fe20006000000 */
[----:B------:R-:W-:Y:S01]  /*ed80*/  VIADD R12, R37, 0xffffff61 ;  /* 0xffffff61250c7836 */ /* 0x000fe20000000000 */
[----:B------:R-:W-:Y:S01]  /*ed90*/  FSEL R15, R15, -INF , P2 ;  /* 0xff8000000f0f7808 */ /* 0x000fe20001000000 */
[----:B-----5:R-:W-:Y:S01]  /*eda0*/  FFMA.FTZ R13, -R158, R14, R59 ;  /* 0x0000000e9e0d7223 */ /* 0x020fe2000001013b */
[----:B------:R-:W-:Y:S01]  /*edb0*/  VIADD R14, R37, 0xffffff60 ;  /* 0xffffff60250e7836 */ /* 0x000fe20000000000 */
[----:B------:R-:W-:Y:S01]  /*edc0*/  IABS R46, R66 ;  /* 0x00000042002e7213 */ /* 0x000fe20000000000 */
[----:B------:R-:W-:-:S04]  /*edd0*/  DEPBAR.LE SB0, 0x0 ;  /* 0x000080000000791a */ /* 0x000fc80000000000 */
[----:B------:R-:W-:Y:S02]  /*ede0*/  FSEL R212, R15, -INF , !P3 ;  /* 0xff8000000fd47808 */ /* 0x000fe40005800000 */
[C---:B------:R-:W-:Y:S02]  /*edf0*/  ISETP.GE.AND P5, PT, R14.reuse, R162, PT ;  /* 0x000000a20e00720c */ /* 0x040fe40003fa6270 */
[C---:B------:R-:W-:Y:S02]  /*ee00*/  ISETP.GE.AND P3, PT, R14.reuse, R160, PT ;  /* 0x000000a00e00720c */ /* 0x040fe40003f66270 */
[C---:B------:R-:W-:Y:S02]  /*ee10*/  ISETP.GE.AND P4, PT, R14.reuse, R161, PT ;  /* 0x000000a10e00720c */ /* 0x040fe40003f86270 */
        /* <DEDUP_REMOVED lines=9> */
[----:B----4-:R-:W-:Y:S03]  /*eeb0*/  HMMA.16816.F32.BF16 R12, R100, R8, RZ ;  /* 0x00000008640c723c */ /* 0x010fe600000418ff */
[-C--:B------:R-:W-:Y:S01]  /*eec0*/  FMUL.FTZ R9, R47, R87.reuse ;  /* 0x000000572f097220 */ /* 0x080fe20000410000 */
[----:B------:R-:W-:Y:S01]  /*eed0*/  IABS R8, R86 ;  /* 0x0000005600087213 */ /* 0x000fe20000000000 */
[----:B------:R-:W-:Y:S01]  /*eee0*/  FMUL.FTZ R47, R90, R87 ;  /* 0x000000575a2f7220 */ /* 0x000fe20000410000 */
[----:B------:R-:W-:Y:S02]  /*eef0*/  I2FP.F32.S32 R46, R46 ;  /* 0x0000002e002e7245 */ /* 0x000fe40000201400 */
[----:B------:R-:W-:Y:S01]  /*ef00*/  I2FP.F32.S32 R8, R8 ;  /* 0x0000000800087245 */ /* 0x000fe20000201400 */
[----:B------:R-:W2:Y:S01]  /*ef10*/  MUFU.TANH R9, R9 ;  /* 0x0000000900097308 */ /* 0x000ea20000002400 */
[----:B------:R-:W-:Y:S01]  /*ef20*/  IABS R36, R36 ;  /* 0x0000002400247213 */ /* 0x000fe20000000000 */
[----:B------:R-:W-:Y:S01]  /*ef30*/  FFMA.FTZ R46, -R158, R46, R45 ;  /* 0x0000002e9e2e7223 */ /* 0x000fe2000001012d */
[----:B------:R-:W-:-:S02]  /*ef40*/  IABS R39, R39 ;  /* 0x0000002700277213 */ /* 0x000fc40000000000 */
[----:B------:R-:W-:Y:S02]  /*ef50*/  IABS R33, R33 ;  /* 0x0000002100217213 */ /* 0x000fe40000000000 */
[----:B------:R-:W-:Y:S01]  /*ef60*/  FSEL R46, R46, -INF , P5 ;  /* 0xff8000002e2e7808 */ /* 0x000fe20002800000 */
[----:B------:R-:W3:Y:S01]  /*ef70*/  MUFU.TANH R45, R88 ;  /* 0x00000058002d7308 */ /* 0x000ee20000002400 */
[----:B------:R-:W-:Y:S02]  /*ef80*/  IABS R35, R35 ;  /* 0x0000002300237213 */ /* 0x000fe40000000000 */
[----:B------:R-:W-:Y:S01]  /*ef90*/  FSEL R66, R46, -INF , !P4 ;  /* 0xff8000002e427808 */ /* 0x000fe20006000000 */
[----:B-1----:R-:W-:Y:S05]  /*efa0*/  HMMA.16816.F32.BF16 R12, R96, R4, R12 ;  /* 0x00000004600c723c */ /* 0x002fea000004180c */
[----:B------:R-:W-:Y:S01]  /*efb0*/  VIADD R5, R37, 0xffffff68 ;  /* 0xffffff6825057836 */ /* 0x000fe20000000000 */
[----:B------:R-:W-:Y:S01]  /*efc0*/  I2FP.F32.S32 R33, R33 ;  /* 0x0000002100217245 */ /* 0x000fe20000201400 */
[----:B------:R-:W1:Y:S01]  /*efd0*/  MUFU.TANH R47, R47 ;  /* 0x0000002f002f7308 */ /* 0x000e620000002400 */
[C---:B--2---:R-:W-:Y:S01]  /*efe0*/  FFMA.FTZ R8, -R158.reuse, R8, R9 ;  /* 0x000000089e087223 */ /* 0x044fe20000010109 */
[----:B------:R-:W-:Y:S01]  /*eff0*/  IMAD.MOV.U32 R9, RZ, RZ, R36 ;  /* 0x000000ffff097224 */ /* 0x000fe200078e0024 */
[C---:B------:R-:W-:Y:S01]  /*f000*/  ISETP.GE.AND P5, PT, R5.reuse, R162, PT ;  /* 0x000000a20500720c */ /* 0x040fe20003fa6270 */
[----:B------:R-:W-:Y:S01]  /*f010*/  IMAD.MOV.U32 R36, RZ, RZ, R39 ;  /* 0x000000ffff247224 */ /* 0x000fe200078e0027 */
[----:B------:R-:W-:Y:S01]  /*f020*/  ISETP.GE.AND P4, PT, R5, R161, PT ;  /* 0x000000a10500720c */ /* 0x000fe20003f86270 */
[----:B------:R-:W-:Y:S01]  /*f030*/  FFMA.FTZ R33, -R158, R33, R89 ;  /* 0x000000219e217223 */ /* 0x000fe20000010159 */
[----:B------:R-:W-:-:S02]  /*f040*/  FSEL R4, R8, -INF , P2 ;  /* 0xff80000008047808 */ /* 0x000fc40001000000 */
[----:B------:R-:W-:Y:S02]  /*f050*/  I2FP.F32.S32 R39, R9 ;  /* 0x0000000900277245 */ /* 0x000fe40000201400 */
[----:B------:R-:W-:Y:S03]  /*f060*/  HMMA.16816.F32.BF16 R8, R100, R10, RZ ;  /* 0x0000000a6408723c */ /* 0x000fe600000418ff */
[----:B------:R-:W-:Y:S02]  /*f070*/  FSEL R4, R4, -INF , !P3 ;  /* 0xff80000004047808 */ /* 0x000fe40005800000 */
[C---:B------:R-:W-:Y:S01]  /*f080*/  ISETP.GE.AND P2, PT, R5.reuse, R159, PT ;  /* 0x0000009f0500720c */ /* 0x040fe20003f46270 */
[----:B---3--:R-:W-:Y:S01]  /*f090*/  FFMA.FTZ R39, -R158, R39, R45 ;  /* 0x000000279e277223 */ /* 0x008fe2000001012d */
[----:B------:R-:W-:Y:S01]  /*f0a0*/  ISETP.GE.AND P3, PT, R5, R160, PT ;  /* 0x000000a00500720c */ /* 0x000fe20003f66270 */
[----:B------:R-:W-:Y:S01]  /*f0b0*/  FMUL.FTZ R5, R12, R87 ;  /* 0x000000570c057220 */ /* 0x000fe20000410000 */
[----:B------:R-:W-:Y:S01]  /*f0c0*/  IABS R12, R31 ;  /* 0x0000001f000c7213 */ /* 0x000fe20000000000 */
[-C--:B------:R-:W-:Y:S01]  /*f0d0*/  FMUL.FTZ R14, R14, R87.reuse ;  /* 0x000000570e0e7220 */ /* 0x080fe20000410000 */
[----:B------:R-:W2:Y:S01]  /*f0e0*/  MUFU.TANH R31, R91 ;  /* 0x0000005b001f7308 */ /* 0x000ea20000002400 */
[----:B------:R-:W-:Y:S01]  /*f0f0*/  I2FP.F32.S32 R36, R36 ;  /* 0x0000002400247245 */ /* 0x000fe20000201400 */
[-C--:B------:R-:W-:Y:S01]  /*f100*/  FMUL.FTZ R13, R13, R87.reuse ;  /* 0x000000570d0d7220 */ /* 0x080fe20000410000 */
[----:B------:R-:W-:Y:S01]  /*f110*/  I2FP.F32.S32 R12, R12 ;  /* 0x0000000c000c7245 */ /* 0x000fe20000201400 */
[----:B------:R-:W-:Y:S01]  /*f120*/  FMUL.FTZ R15, R15, R87 ;  /* 0x000000570f0f7220 */ /* 0x000fe20000410000 */
[----:B------:R-:W-:Y:S01]  /*f130*/  FSEL R39, R39, -INF , P5 ;  /* 0xff80000027277808 */ /* 0x000fe20002800000 */
[----:B-1----:R-:W-:Y:S01]  /*f140*/  FFMA.FTZ R47, -R158, R36, R47 ;  /* 0x000000249e2f7223 */ /* 0x002fe2000001012f */
[----:B------:R-:W-:Y:S01]  /*f150*/  VIADD R36, R37, 0xffffff69 ;  /* 0xffffff6925247836 */ /* 0x000fe20000000000 */
[----:B------:R-:W1:Y:S01]  /*f160*/  MUFU.TANH R5, R5 ;  /* 0x0000000500057308 */ /* 0x000e620000002400 */
[----:B------:R-:W-:Y:S01]  /*f170*/  IABS R29, R29 ;  /* 0x0000001d001d7213 */ /* 0x000fe20000000000 */
[----:B------:R-:W-:Y:S05]  /*f180*/  HMMA.16816.F32.BF16 R8, R96, R6, R8 ;  /* 0x000000066008723c */ /* 0x000fea0000041808 */
[----:B------:R-:W-:-:S02]  /*f190*/  I2FP.F32.S32 R6, R35 ;  /* 0x0000002300067245 */ /* 0x000fc40000201400 */
[----:B------:R-:W-:Y:S01]  /*f1a0*/  FSEL R47, R47, -INF , P3 ;  /* 0xff8000002f2f7808 */ /* 0x000fe20001800000 */
[----:B------:R-:W3:Y:S01]  /*f1b0*/  MUFU.TANH R7, R14 ;  /* 0x0000000e00077308 */ /* 0x000ee20000002400 */
[----:B------:R-:W-:Y:S01]  /*f1c0*/  ISETP.GE.AND P5, PT, R36, R162, PT ;  /* 0x000000a22400720c */ /* 0x000fe20003fa6270 */
[----:B--2---:R-:W-:Y:S01]  /*f1d0*/  FFMA.FTZ R6, -R158, R6, R31 ;  /* 0x000000069e067223 */ /* 0x004fe2000001011f */
[----:B------:R-:W-:Y:S02]  /*f1e0*/  FSEL R178, R47, -INF , !P2 ;  /* 0xff8000002fb27808 */ /* 0x000fe40005000000 */
[----:B------:R-:W-:Y:S02]  /*f1f0*/  FSEL R86, R39, -INF , !P4 ;  /* 0xff80000027567808 */ /* 0x000fe40006000000 */
[----:B------:R-:W-:Y:S01]  /*f200*/  ISETP.GE.AND P2, PT, R36, R160, PT ;  /* 0x000000a02400720c */ /* 0x000fe20003f46270 */
[----:B------:R-:W2:Y:S01]  /*f210*/  MUFU.TANH R13, R13 ;  /* 0x0000000d000d7308 */ /* 0x000ea20000002400 */
[----:B-1----:R-:W-:Y:S01]  /*f220*/  FFMA.FTZ R5, -R158, R12, R5 ;  /* 0x0000000c9e057223 */ /* 0x002fe20000010105 */
[----:B------:R-:W-:Y:S01]  /*f230*/  VIADD R12, R37, 0xffffff70 ;  /* 0xffffff70250c7836 */ /* 0x000fe20000000000 */
[----:B------:R-:W-:-:S02]  /*f240*/  FSEL R33, R33, -INF , P5 ;  /* 0xff80000021217808 */ /* 0x000fc40002800000 */
[----:B------:R-:W-:Y:S01]  /*f250*/  ISETP.GE.AND P4, PT, R36, R161, PT ;  /* 0x000000a12400720c */ /* 0x000fe20003f86270 */
[----:B------:R-:W-:Y:S01]  /*f260*/  FMUL.FTZ R8, R8, R87 ;  /* 0x0000005708087220 */ /* 0x000fe20000410000 */
[----:B------:R-:W-:Y:S01]  /*f270*/  ISETP.GE.AND P5, PT, R12, R162, PT ;  /* 0x000000a20c00720c */ /* 0x000fe20003fa6270 */
[----:B------:R-:W1:Y:S01]  /*f280*/  MUFU.TANH R15, R15 ;  /* 0x0000000f000f7308 */ /* 0x000e620000002400 */
[----:B------:R-:W-:Y:S01]  /*f290*/  I2FP.F32.S32 R29, R29 ;  /* 0x0000001d001d7245 */ /* 0x000fe20000201400 */
[----:B------:R-:W-:Y:S01]  /*f2a0*/  FMUL.FTZ R9, R9, R87 ;  /* 0x0000005709097220 */ /* 0x000fe20000410000 */
[----:B------:R-:W-:Y:S01]  /*f2b0*/  ISETP.GE.AND P3, PT, R36, R159, PT ;  /* 0x0000009f2400720c */ /* 0x000fe20003f66270 */
[----:B------:R-:W-:Y:S01]  /*f2c0*/  FMUL.FTZ R10, R10, R87 ;  /* 0x000000570a0a7220 */ /* 0x000fe20000410000 */
[----:B------:R-:W-:Y:S01]  /*f2d0*/  FSEL R6, R6, -INF , P2 ;  /* 0xff80000006067808 */ /* 0x000fe20001000000 */
[----:B---3--:R-:W-:Y:S01]  /*f2e0*/  FFMA.FTZ R7, -R158, R29, R7 ;  /* 0x0000001d9e077223 */ /* 0x008fe20000010107 */
[----:B------:R-:W-:Y:S01]  /*f2f0*/  FSEL R98, R33, -INF , !P4 ;  /* 0xff80000021627808 */ /* 0x000fe20006000000 */
[----:B------:R-:W-:Y:S01]  /*f300*/  MUFU.TANH R9, R9 ;  /* 0x0000000900097308 */ /* 0x000fe20000002400 */
[----:B------:R-:W-:Y:S01]  /*f310*/  FSEL R5, R5, -INF , P5 ;  /* 0xff80000005057808 */ /* 0x000fe20002800000 */
[----:B------:R-:W-:Y:S01]  /*f320*/  FMUL.FTZ R11, R11, R87 ;  /* 0x000000570b0b7220 */ /* 0x000fe20000410000 */
[----:B------:R-:W-:-:S02]  /*f330*/  ISETP.GE.AND P4, PT, R12, R161, PT ;  /* 0x000000a10c00720c */ /* 0x000fc40003f86270 */
[----:B------:R-:W-:Y:S01]  /*f340*/  FSEL R176, R6, -INF , !P3 ;  /* 0xff80000006b07808 */ /* 0x000fe20005800000 */
[----:B------:R-:W-:Y:S01]  /*f350*/  VIADD R6, R37, 0xffffff71 ;  /* 0xffffff7125067836 */ /* 0x000fe20000000000 */
[----:B------:R-:W-:Y:S01]  /*f360*/  ISETP.GE.AND P3, PT, R12, R160, PT ;  /* 0x000000a00c00720c */ /* 0x000fe20003f66270 */
[----:B------:R-:W-:Y:S01]  /*f370*/  MUFU.TANH R11, R11 ;  /* 0x0000000b000b7308 */ /* 0x000fe20000002400 */
[----:B------:R-:W-:Y:S02]  /*f380*/  IABS R27, R27 ;  /* 0x0000001b001b7213 */ /* 0x000fe40000000000 */
[----:B------:R-:W-:Y:S02]  /*f390*/  IABS R25, R25 ;  /* 0x0000001900197213 */ /* 0x000fe40000000000 */
[----:B------:R-:W-:Y:S02]  /*f3a0*/  FSEL R92, R5, -INF , !P4 ;  /* 0xff800000055c7808 */ /* 0x000fe40006000000 */
[----:B------:R-:W-:Y:S01]  /*f3b0*/  FSEL R7, R7, -INF , P3 ;  /* 0xff80000007077808 */ /* 0x000fe20001800000 */
[----:B------:R-:W3:Y:S01]  /*f3c0*/  MUFU.TANH R5, R8 ;  /* 0x0000000800057308 */ /* 0x000ee20000002400 */
[----:B------:R-:W-:-:S02]  /*f3d0*/  I2FP.F32.S32 R27, R27 ;  /* 0x0000001b001b7245 */ /* 0x000fc40000201400 */
[----:B------:R-:W-:Y:S02]  /*f3e0*/  I2FP.F32.S32 R25, R25 ;  /* 0x0000001900197245 */ /* 0x000fe40000201400 */
[----:B------:R-:W-:Y:S01]  /*f3f0*/  ISETP.GE.AND P2, PT, R12, R159, PT ;  /* 0x0000009f0c00720c */ /* 0x000fe20003f46270 */
[----:B--2---:R-:W-:Y:S01]  /*f400*/  FFMA.FTZ R13, -R158, R27, R13 ;  /* 0x0000001b9e0d7223 */ /* 0x004fe2000001010d */
[----:B------:R-:W-:Y:S01]  /*f410*/  ISETP.GE.AND P5, PT, R6, R162, PT ;  /* 0x000000a20600720c */ /* 0x000fe20003fa6270 */
[----:B-1----:R-:W-:Y:S01]  /*f420*/  FFMA.FTZ R15, -R158, R25, R15 ;  /* 0x000000199e0f7223 */ /* 0x002fe2000001010f */
[----:B------:R-:W-:Y:S02]  /*f430*/  FSEL R170, R7, -INF , !P2 ;  /* 0xff80000007aa7808 */ /* 0x000fe40005000000 */
[----:B------:R-:W-:Y:S01]  /*f440*/  ISETP.GE.AND P2, PT, R6, R160, PT ;  /* 0x000000a00600720c */ /* 0x000fe20003f46270 */
[----:B------:R-:W1:Y:S01]  /*f450*/  MUFU.TANH R7, R10 ;  /* 0x0000000a00077308 */ /* 0x000e620000002400 */
[----:B------:R-:W-:-:S02]  /*f460*/  IABS R21, R21 ;  /* 0x0000001500157213 */ /* 0x000fc40000000000 */
[C---:B------:R-:W-:Y:S01]  /*f470*/  ISETP.GE.AND P4, PT, R6.reuse, R161, PT ;  /* 0x000000a10600720c */ /* 0x040fe20003f86270 */
[----:B------:R-:W-:Y:S01]  /*f480*/  BAR.SYNC.DEFER_BLOCKING 0x0 ;  /* 0x0000000000007b1d */ /* 0x000fe20000010000 */
[----:B------:R-:W-:Y:S01]  /*f490*/  ISETP.GE.AND P3, PT, R6, R159, PT ;  /* 0x0000009f0600720c */ /* 0x000fe20003f66270 */
[----:B------:R-:W-:Y:S01]  /*f4a0*/  VIADD R6, R37, 0xffffff78 ;  /* 0xffffff7825067836 */ /* 0x000fe20000000000 */
[----:B------:R-:W-:Y:S02]  /*f4b0*/  FSEL R13, R13, -INF , P5 ;  /* 0xff8000000d0d7808 */ /* 0x000fe40002800000 */
[----:B------:R-:W-:Y:S02]  /*f4c0*/  FSEL R15, R15, -INF , P2 ;  /* 0xff8000000f0f7808 */ /* 0x000fe40001000000 */
[----:B------:R-:W-:Y:S02]  /*f4d0*/  I2FP.F32.S32 R21, R21 ;  /* 0x0000001500157245 */ /* 0x000fe40000201400 */
[----:B------:R-:W-:-:S02]  /*f4e0*/  IABS R54, R54 ;  /* 0x0000003600367213 */ /* 0x000fc40000000000 */
[----:B------:R-:W-:Y:S01]  /*f4f0*/  FSEL R90, R13, -INF , !P4 ;  /* 0xff8000000d5a7808 */ /* 0x000fe20006000000 */
[----:B---3--:R-:W-:Y:S01]  /*f500*/  FFMA.FTZ R5, -R158, R21, R5 ;  /* 0x000000159e057223 */ /* 0x008fe20000010105 */
[----:B------:R-:W-:Y:S02]  /*f510*/  IABS R23, R23 ;  /* 0x0000001700177213 */ /* 0x000fe40000000000 */
[----:B------:R-:W-:Y:S02]  /*f520*/  FSEL R166, R15, -INF , !P3 ;  /* 0xff8000000fa67808 */ /* 0x000fe40005800000 */
[C---:B------:R-:W-:Y:S02]  /*f530*/  ISETP.GE.AND P5, PT, R6.reuse, R162, PT ;  /* 0x000000a20600720c */ /* 0x040fe40003fa6270 */
[C---:B------:R-:W-:Y:S02]  /*f540*/  ISETP.GE.AND P4, PT, R6.reuse, R161, PT ;  /* 0x000000a10600720c */ /* 0x040fe40003f86270 */
[----:B------:R-:W-:-:S02]  /*f550*/  ISETP.GE.AND P2, PT, R6, R159, PT ;  /* 0x0000009f0600720c */ /* 0x000fc40003f46270 */
[----:B------:R-:W-:Y:S02]  /*f560*/  I2FP.F32.S32 R54, R54 ;  /* 0x0000003600367245 */ /* 0x000fe40000201400 */
[----:B------:R-:W-:Y:S01]  /*f570*/  ISETP.GE.AND P3, PT, R6, R160, PT ;  /* 0x000000a00600720c */ /* 0x000fe20003f66270 */
[----:B------:R-:W-:Y:S01]  /*f580*/  VIADD R6, R37, 0xffffff79 ;  /* 0xffffff7925067836 */ /* 0x000fe20000000000 */
[----:B------:R-:W-:Y:S01]  /*f590*/  I2FP.F32.S32 R8, R23 ;  /* 0x0000001700087245 */ /* 0x000fe20000201400 */
[----:B------:R-:W-:Y:S01]  /*f5a0*/  FFMA.FTZ R9, -R158, R54, R9 ;  /* 0x000000369e097223 */ /* 0x000fe20000010109 */
[----:B------:R-:W-:Y:S01]  /*f5b0*/  FSEL R5, R5, -INF , P5 ;  /* 0xff80000005057808 */ /* 0x000fe20002800000 */
[----:B------:R-:W-:Y:S01]  /*f5c0*/  VIADD R37, R55, 0xfffffffe ;  /* 0xfffffffe37257836 */ /* 0x000fe20000000000 */
[----:B------:R-:W-:Y:S01]  /*f5d0*/  ISETP.GE.AND P5, PT, R6, R162, PT ;  /* 0x000000a20600720c */ /* 0x000fe20003fa6270 */
[----:B-1----:R-:W-:Y:S01]  /*f5e0*/  FFMA.FTZ R7, -R158, R8, R7 ;  /* 0x000000089e077223 */ /* 0x002fe20000010107 */
[----:B------:R-:W-:-:S02]  /*f5f0*/  IABS R53, R53 ;  /* 0x0000003500357213 */ /* 0x000fc40000000000 */
[----:B------:R-:W-:Y:S02]  /*f600*/  FSEL R9, R9, -INF , P5 ;  /* 0xff80000009097808 */ /* 0x000fe40002800000 */
[----:B------:R-:W-:Y:S02]  /*f610*/  ISETP.GT.AND P5, PT, R37, R142, PT ;  /* 0x0000008e2500720c */ /* 0x000fe40003fa4270 */
[----:B------:R-:W-:Y:S02]  /*f620*/  I2FP.F32.S32 R10, R53 ;  /* 0x00000035000a7245 */ /* 0x000fe40000201400 */
[----:B------:R-:W-:Y:S02]  /*f630*/  FSEL R7, R7, -INF , P3 ;  /* 0xff80000007077808 */ /* 0x000fe40001800000 */
[----:B------:R-:W-:Y:S01]  /*f640*/  FSEL R88, R5, -INF , !P4 ;  /* 0xff80000005587808 */ /* 0x000fe20006000000 */
[----:B------:R-:W-:Y:S01]  /*f650*/  FFMA.FTZ R10, -R158, R10, R11 ;  /* 0x0000000a9e0a7223 */ /* 0x000fe2000001010b */
[----:B------:R-:W-:-:S02]  /*f660*/  FSEL R122, R7, -INF , !P2 ;  /* 0xff800000077a7808 */ /* 0x000fc40005000000 */
[C---:B------:R-:W-:Y:S02]  /*f670*/  ISETP.GE.AND P2, PT, R6.reuse, R160, PT ;  /* 0x000000a00600720c */ /* 0x040fe40003f46270 */
        /* <DEDUP_REMOVED lines=70> */
.L_x_10188:
        /* <DEDUP_REMOVED lines=8> */
.L_x_10189:
[----:B------:R-:W-:Y:S05]  /*fb60*/  BSYNC.RECONVERGENT B0 ;  /* 0x0000000000007941 */ /* 0x000fea0003800200 */
.L_x_10187:
[CC--:B------:R-:W-:Y:S01]  /*fb70*/  @!P0 IADD3 R6, P2, P1, R41.reuse, R144.reuse, R41 ;  /* 0x0000009029068210 */ /* 0x0c0fe2000795e029 */
[----:B------:R-:W-:Y:S01]  /*fb80*/  @!P0 IMAD.MOV.U32 R145, RZ, RZ, R143 ;  /* 0x000000ffff918224 */ /* 0x000fe200078e008f */
[-C--:B------:R-:W-:Y:S02]  /*fb90*/  @!P0 LEA R10, P4, R138, R144.reuse, 0x6 ;  /* 0x000000908a0a8211 */ /* 0x080fe400078830ff */
[--C-:B------:R-:W-:Y:S02]  /*fba0*/  @!P0 IADD3.X R5, PT, PT, R42, R143, R42.reuse, P2, P1 ;  /* 0x0000008f2a058210 */ /* 0x100fe400017e242a */
[----:B------:R-:W-:Y:S01]  /*fbb0*/  @!P0 IADD3 R8, P3, P2, R41, R144, R41 ;  /* 0x0000009029088210 */ /* 0x000fe20007a7e029 */
        /* <DEDUP_REMOVED lines=25> */
.L_x_10186:
[----:B------:R-:W-:Y:S05]  /*fd50*/  BSYNC.RECONVERGENT B1 ;  /* 0x0000000000017941 */ /* 0x000fea0003800200 */
.L_x_10185:
[----:B------:R-:W2:Y:S01]  /*fd60*/  LD.E R54, desc[UR4][R84.64+0xdc] ;  /* 0x0000dc0454367980 */ /* 0x000ea2000c101900 */
[----:B------:R-:W-:Y:S02]  /*fd70*/  FMNMX3.FTZ R5, R0, R19, R208, !PT ;  /* 0x0000001300057276 */ /* 0x000fe400078100d0 */
[----:B------:R-:W-:Y:S02]  /*fd80*/  LEA R49, R49, UR6, 0x1 ;  /* 0x0000000631317c11 */ /* 0x000fe4000f8e08ff */
[----:B------:R-:W-:Y:S02]  /*fd90*/  FMNMX3.FTZ R5, R5, R124, R206, !PT ;  /* 0x0000007c05057276 */ /* 0x000fe400078100ce */
[----:B------:R-:W-:Y:S02]  /*fda0*/  @P5 IADD3 R55, PT, PT, R55, -0x3, RZ ;  /* 0xfffffffd37375810 */ /* 0x000fe40007ffe0ff */
        /* <DEDUP_REMOVED lines=13> */
[----:B-1----:R-:W-:-:S05]  /*fe80*/  FMNMX3.FTZ R6, R5, R122, R52, !PT ;  /* 0x0000007a05067276 */ /* 0x002fca0007810034 */
        /* <DEDUP_REMOVED lines=25> */
[----:B-1----:R-:W-:Y:S01]  /*10020*/  FMNMX.FTZ R5, R6, R5, !PT ;  /* 0x0000000506057209 */ /* 0x002fe20007810000 */
[C---:B--2---:R-:W-:Y:S01]  /*10030*/  FMUL.FTZ R53, R54.reuse, R36 ;  /* 0x0000002436357220 */ /* 0x044fe20000410000 */
[----:B------:R-:W-:-:S04]  /*10040*/  FMUL.FTZ R105, R54, R105 ;  /* 0x0000006936697220 */ /* 0x000fc80000410000 */
[----:B------:R-:W-:Y:S02]  /*10050*/  FSEL R53, R53, RZ, P0 ;  /* 0x000000ff35357208 */ /* 0x000fe40000000000 */
[----:B------:R-:W1:Y:S03]  /*10060*/  MUFU.EX2 R105, R105 ;  /* 0x0000006900697308 */ /* 0x000e660000000800 */
        /* <DEDUP_REMOVED lines=14> */
[-C--:B-1----:R-:W-:Y:S01]  /*10150*/  FMUL.FTZ R14, R82, R105.reuse ;  /* 0x00000069520e7220 */ /* 0x082fe20000410000 */
[-C--:B------:R-:W-:Y:S01]  /*10160*/  FMUL.FTZ R15, R83, R105.reuse ;  /* 0x00000069530f7220 */ /* 0x080fe20000410000 */
[-C--:B------:R-:W-:Y:S01]  /*10170*/  FMUL.FTZ R78, R78, R105.reuse ;  /* 0x000000694e4e7220 */ /* 0x080fe20000410000 */
[----:B------:R-:W1:Y:S01]  /*10180*/  MUFU.EX2 R99, R99 ;  /* 0x0000006300637308 */ /* 0x000e620000000800 */
[-C--:B------:R-:W-:Y:S01]  /*10190*/  FMUL.FTZ R79, R79, R105.reuse ;  /* 0x000000694f4f7220 */ /* 0x080fe20000410000 */
[-CC-:B------:R-:W-:Y:S01]  /*101a0*/  FFMA.FTZ R58, R30, R54.reuse, -R53.reuse ;  /* 0x000000361e3a7223 */ /* 0x180fe20000010835 */
[-C--:B------:R-:W-:Y:S01]  /*101b0*/  FMUL.FTZ R30, R74, R105.reuse ;  /* 0x000000694a1e7220 */ /* 0x080fe20000410000 */
[-C--:B------:R-:W-:Y:S01]  /*101c0*/  FMUL.FTZ R31, R75, R105.reuse ;  /* 0x000000694b1f7220 */ /* 0x080fe20000410000 */
[-C--:B------:R-:W-:Y:S01]  /*101d0*/  FMUL.FTZ R70, R70, R105.reuse ;  /* 0x0000006946467220 */ /* 0x080fe20000410000 */
[----:B------:R-:W-:Y:S01]  /*101e0*/  FMUL.FTZ R71, R71, R105 ;  /* 0x0000006947477220 */ /* 0x000fe20000410000 */
[--C-:B------:R-:W-:Y:S01]  /*101f0*/  FFMA.FTZ R100, R194, R54, -R53.reuse ;  /* 0x00000036c2647223 */ /* 0x100fe20000010835 */
[----:B------:R-:W-:Y:S01]  /*10200*/  MUFU.EX2 R124, R124 ;  /* 0x0000007c007c7308 */ /* 0x000fe20000000800 */
[----:B--2---:R-:W-:Y:S01]  /*10210*/  FMNMX.FTZ R38, R5, R38, !PT ;  /* 0x0000002605267209 */ /* 0x004fe20007810000 */
[-CC-:B------:R-:W-:Y:S01]  /*10220*/  FFMA.FTZ R87, R192, R54.reuse, -R53.reuse ;  /* 0x00000036c0577223 */ /* 0x180fe20000010835 */
[-CC-:B------:R-:W-:Y:S01]  /*10230*/  FFMA.FTZ R96, R188, R54.reuse, -R53.reuse ;  /* 0x00000036bc607223 */ /* 0x180fe20000010835 */
[--C-:B------:R-:W-:Y:S01]  /*10240*/  FFMA.FTZ R67, R184, R54, -R53.reuse ;  /* 0x00000036b8437223 */ /* 0x100fe20000010835 */
[----:B------:R-:W-:Y:S01]  /*10250*/  FSETP.NEU.FTZ.AND P1, PT, R38, -INF , PT ;  /* 0xff8000002600780b */ /* 0x000fe20003f3d000 */
[----:B------:R-:W-:Y:S01]  /*10260*/  FMUL.FTZ R59, R54, R38 ;  /* 0x00000026363b7220 */ /* 0x000fe20000410000 */
[-CC-:B------:R-:W-:Y:S01]  /*10270*/  FFMA.FTZ R94, R94, R54.reuse, -R53.reuse ;  /* 0x000000365e5e7223 */ /* 0x180fe20000010835 */
[----:B------:R-:W2:Y:S01]  /*10280*/  MUFU.EX2 R95, R95 ;  /* 0x0000005f005f7308 */ /* 0x000ea20000000800 */
[----:B------:R-:W-:Y:S01]  /*10290*/  FSEL R5, R38, RZ, P1 ;  /* 0x000000ff26057208 */ /* 0x000fe20000800000 */
[-CC-:B------:R-:W-:Y:S01]  /*102a0*/  FFMA.FTZ R51, R180, R54.reuse, -R53.reuse ;  /* 0x00000036b4337223 */ /* 0x180fe20000010835 */
[----:B------:R-:W-:Y:S01]  /*102b0*/  FSEL R59, R59, RZ, P1 ;  /* 0x000000ff3b3b7208 */ /* 0x000fe20000800000 */
[----:B------:R-:W-:Y:S01]  /*102c0*/  FFMA.FTZ R50, R182, R54, -R53 ;  /* 0x00000036b6327223 */ /* 0x000fe20000010835 */
[----:B-1----:R-:W-:Y:S01]  /*102d0*/  F2FP.BF16.F32.PACK_AB R9, R99, R130 ;  /* 0x000000826309723e */ /* 0x002fe200000010ff */
[----:B------:R-:W-:Y:S01]  /*102e0*/  FADD.FTZ R5, R2, -R5 ;  /* 0x8000000502057221 */ /* 0x000fe20000010000 */
[----:B------:R-:W-:Y:S01]  /*102f0*/  IADD3 R2, PT, PT, R49, 0x3000, RZ ;  /* 0x0000300031027810 */ /* 0x000fe20007ffe0ff */
[-CC-:B------:R-:W-:Y:S01]  /*10300*/  FFMA.FTZ R103, R17, R54.reuse, -R59.reuse ;  /* 0x0000003611677223 */ /* 0x180fe2000001083b */
[-CC-:B------:R-:W-:Y:S01]  /*10310*/  FFMA.FTZ R126, R18, R54.reuse, -R59.reuse ;  /* 0x00000036127e7223 */ /* 0x180fe2000001083b */
[-CC-:B------:R-:W-:Y:S01]  /*10320*/  FFMA.FTZ R97, R16, R54.reuse, -R59.reuse ;  /* 0x0000003610617223 */ /* 0x180fe2000001083b */
[----:B------:R-:W-:Y:S01]  /*10330*/  FMUL.FTZ R107, R54, R5 ;  /* 0x00000005366b7220 */ /* 0x000fe20000410000 */
[----:B------:R-:W1:Y:S01]  /*10340*/  LDSM.16.MT88.4 R16, [R49+0x3000] ;  /* 0x003000003110783b */ /* 0x000e620000004200 */
[----:B------:R-:W-:Y:S01]  /*10350*/  @P6 IADD3 R0, PT, PT, R2, -0x20, RZ ;  /* 0xffffffe002006810 */ /* 0x000fe20007ffe0ff */
[-CC-:B------:R-:W-:Y:S01]  /*10360*/  FFMA.FTZ R101, R28, R54.reuse, -R59.reuse ;  /* 0x000000361c657223 */ /* 0x180fe2000001083b */
[----:B------:R-:W-:Y:S01]  /*10370*/  MUFU.EX2 R103, R103 ;  /* 0x0000006700677308 */ /* 0x000fe20000000800 */
[-CC-:B------:R-:W-:Y:S01]  /*10380*/  FFMA.FTZ R93, R22, R54.reuse, -R59.reuse ;  /* 0x00000036165d7223 */ /* 0x180fe2000001083b */
[-CC-:B------:R-:W-:Y:S01]  /*10390*/  FFMA.FTZ R118, R26, R54.reuse, -R59.reuse ;  /* 0x000000361a767223 */ /* 0x180fe2000001083b */
[----:B------:R-:W3:Y:S01]  /*103a0*/  LDSM.16.MT88.4 R4, [R0] ;  /* 0x000000000004783b */ /* 0x000ee20000004200 */
[--C-:B------:R-:W-:Y:S01]  /*103b0*/  FFMA.FTZ R2, R24, R54, -R59.reuse ;  /* 0x0000003618027223 */ /* 0x100fe2000001083b */
[----:B--2---:R-:W-:Y:S01]  /*103c0*/  F2FP.BF16.F32.PACK_AB R11, R95, R124 ;  /* 0x0000007c5f0b723e */ /* 0x004fe200000010ff */
[-CC-:B------:R-:W-:Y:S01]  /*103d0*/  FFMA.FTZ R75, R136, R54.reuse, -R59.reuse ;  /* 0x00000036884b7223 */ /* 0x180fe2000001083b */
[----:B------:R-:W-:Y:S01]  /*103e0*/  LDSM.16.MT88.4 R24, [R0+0x400] ;  /* 0x000400000018783b */ /* 0x000fe20000004200 */
[----:B------:R-:W2:Y:S01]  /*103f0*/  MUFU.EX2 R107, R107 ;  /* 0x0000006b006b7308 */ /* 0x000ea20000000800 */
[-C--:B------:R-:W-:Y:S01]  /*10400*/  FFMA.FTZ R74, R120, R54.reuse, -R59 ;  /* 0x00000036784a7223 */ /* 0x080fe2000001083b */
[-C--:B------:R-:W-:Y:S01]  /*10410*/  FFMA.FTZ R47, R186, R54.reuse, -R53 ;  /* 0x00000036ba2f7223 */ /* 0x080fe20000010835 */
[-CC-:B------:R-:W-:Y:S01]  /*10420*/  FFMA.FTZ R82, R114, R54.reuse, -R59.reuse ;  /* 0x0000003672527223 */ /* 0x180fe2000001083b */
[-C--:B------:R-:W-:Y:S01]  /*10430*/  FFMA.FTZ R83, R116, R54.reuse, -R59 ;  /* 0x0000003674537223 */ /* 0x080fe2000001083b */
[----:B------:R-:W-:Y:S01]  /*10440*/  FFMA.FTZ R130, R167, R105, R130 ;  /* 0x00000069a7827223 */ /* 0x000fe20000010082 */
[-CC-:B------:R-:W-:Y:S01]  /*10450*/  FFMA.FTZ R46, R190, R54.reuse, -R53.reuse ;  /* 0x00000036be2e7223 */ /* 0x180fe20000010835 */
[-CC-:B------:R-:W-:Y:S01]  /*10460*/  FFMA.FTZ R45, R196, R54.reuse, -R53.reuse ;  /* 0x00000036c42d7223 */ /* 0x180fe20000010835 */
[----:B------:R-:W4:Y:S01]  /*10470*/  MUFU.EX2 R101, R101 ;  /* 0x0000006500657308 */ /* 0x000f220000000800 */
[----:B------:R-:W-:Y:S01]  /*10480*/  FADD.FTZ R99, R99, R130 ;  /* 0x0000008263637221 */ /* 0x000fe20000010000 */
[-CC-:B------:R-:W-:Y:S01]  /*10490*/  FFMA.FTZ R44, R44, R54.reuse, -R53.reuse ;  /* 0x000000362c2c7223 */ /* 0x180fe20000010835 */
[-C--:B------:R-:W-:Y:S01]  /*104a0*/  FFMA.FTZ R41, R212, R54.reuse, -R53 ;  /* 0x00000036d4297223 */ /* 0x080fe20000010835 */
[-C--:B------:R-:W-:Y:S01]  /*104b0*/  FFMA.FTZ R113, R108, R54.reuse, -R59 ;  /* 0x000000366c717223 */ /* 0x080fe2000001083b */
[----:B------:R-:W-:Y:S01]  /*104c0*/  FADD.FTZ R124, R124, R99 ;  /* 0x000000637c7c7221 */ /* 0x000fe20000010000 */
[-CC-:B------:R-:W-:Y:S01]  /*104d0*/  FFMA.FTZ R62, R62, R54.reuse, -R59.reuse ;  /* 0x000000363e3e7223 */ /* 0x180fe2000001083b */
[-CC-:B------:R-:W-:Y:S01]  /*104e0*/  FFMA.FTZ R64, R64, R54.reuse, -R59.reuse ;  /* 0x0000003640407223 */ /* 0x180fe2000001083b */
        /* <DEDUP_REMOVED lines=19> */
[-C--:B------:R-:W-:Y:S01]  /*10620*/  FFMA.FTZ R115, R104, R54.reuse, -R59 ;  /* 0x0000003668737223 */ /* 0x080fe2000001083b */
[-CC-:B------:R-:W-:Y:S01]  /*10630*/  FFMA.FTZ R42, R210, R54.reuse, -R53.reuse ;  /* 0x00000036d22a7223 */ /* 0x180fe20000010835 */
[-C--:B------:R-:W-:Y:S01]  /*10640*/  FFMA.FTZ R109, R176, R54.reuse, -R53 ;  /* 0x00000036b06d7223 */ /* 0x080fe20000010835 */
        /* <DEDUP_REMOVED lines=10> */
[C---:B-1----:R-:W-:Y:S01]  /*106f0*/  HMMA.16816.F32.BF16 R12, R8.reuse, R16, R12 ;  /* 0x00000010080c723c */ /* 0x042fe2000004180c */
[----:B------:R-:W-:Y:S07]  /*10700*/  MUFU.EX2 R102, R102 ;  /* 0x0000006600667308 */ /* 0x000fee0000000800 */
[----:B------:R-:W-:Y:S01]  /*10710*/  HMMA.16816.F32.BF16 R16, R8, R18, R76 ;  /* 0x000000120810723c */ /* 0x000fe2000004184c */
[----:B------:R-:W1:Y:S02]  /*10720*/  MUFU.EX2 R89, R89 ;  /* 0x0000005900597308 */ /* 0x000e640000000800 */
[----:B----4-:R-:W-:-:S05]  /*10730*/  F2FP.BF16.F32.PACK_AB R33, R91, R106 ;  /* 0x0000006a5b21723e */ /* 0x010fca00000010ff */
        /* <DEDUP_REMOVED lines=19> */
[C---:B--2---:R-:W-:Y:S05]  /*10870*/  HMMA.16816.F32.BF16 R12, R32.reuse, R20, R12 ;  /* 0x00000014200c723c */ /* 0x044fea000004180c */
[----:B------:R-:W-:Y:S01]  /*10880*/  FADD.FTZ R80, R80, R93 ;  /* 0x0000005d50507221 */ /* 0x000fe20000010000 */
[----:B------:R-:W1:Y:S03]  /*10890*/  MUFU.EX2 R67, R67 ;  /* 0x0000004300437308 */ /* 0x000e660000000800 */
[----:B------:R-:W-:Y:S01]  /*108a0*/  FADD.FTZ R77, R77, R80 ;  /* 0x000000504d4d7221 */ /* 0x000fe20000010000 */
[C---:B------:R-:W-:Y:S01]  /*108b0*/  HMMA.16816.F32.BF16 R16, R32.reuse, R22, R16 ;  /* 0x000000162010723c */ /* 0x040fe20000041810 */
[----:B------:R-:W2:Y:S03]  /*108c0*/  LDSM.16.MT88.4 R20, [R0+0x800] ;  /* 0x000800000014783b */ /* 0x000ea60000004200 */
[----:B------:R-:W-:Y:S04]  /*108d0*/  MUFU.EX2 R72, R72 ;  /* 0x0000004800487308 */ /* 0x000fe80000000800 */
[C---:B------:R-:W-:Y:S04]  /*108e0*/  HMMA.16816.F32.BF16 R28, R32.reuse, R24, R28 ;  /* 0x00000018201c723c */ /* 0x040fe8000004181c */
[----:B------:R-:W3:Y:S04]  /*108f0*/  MUFU.EX2 R69, R2 ;  /* 0x0000000200457308 */ /* 0x000ee80000000800 */
[----:B------:R-:W-:Y:S01]  /*10900*/  HMMA.16816.F32.BF16 R24, R32, R26, R8 ;  /* 0x0000001a2018723c */ /* 0x000fe20000041808 */
[----:B------:R-:W5:Y:S02]  /*10910*/  LDSM.16.MT88.4 R8, [R49+0x3c00] ;  /* 0x003c00003108783b */ /* 0x000f640000004200 */
[----:B----4-:R-:W-:-:S02]  /*10920*/  F2FP.BF16.F32.PACK_AB R33, R87, R100 ;  /* 0x000000645721723e */ /* 0x010fc400000010ff */
[----:B-1----:R-:W-:Y:S01]  /*10930*/  F2FP.BF16.F32.PACK_AB R35, R67, R96 ;  /* 0x000000604323723e */ /* 0x002fe200000010ff */
[----:B------:R-:W-:Y:S08]  /*10940*/  MUFU.EX2 R68, R68 ;  /* 0x0000004400447308 */ /* 0x000ff00000000800 */
[----:B------:R-:W1:Y:S01]  /*10950*/  MUFU.EX2 R71, R71 ;  /* 0x0000004700477308 */ /* 0x000e620000000800 */
[C---:B---3--:R-:W-:Y:S01]  /*10960*/  F2FP.BF16.F32.PACK_AB R32, R69.reuse, R72 ;  /* 0x000000484520723e */ /* 0x048fe200000010ff */
        /* <DEDUP_REMOVED lines=15> */
[C---:B--2---:R-:W-:Y:S07]  /*10a60*/  HMMA.16816.F32.BF16 R28, R32.reuse, R20, R28 ;  /* 0x00000014201c723c */ /* 0x044fee000004181c */
[----:B------:R-:W2:Y:S01]  /*10a70*/  MUFU.EX2 R75, R75 ;  /* 0x0000004b004b7308 */ /* 0x000ea20000000800 */
[----:B------:R-:W-:Y:S03]  /*10a80*/  HMMA.16816.F32.BF16 R24, R32, R22, R24 ;  /* 0x000000162018723c */ /* 0x000fe60000041818 */
[----:B---3--:R-:W-:Y:S01]  /*10a90*/  F2FP.BF16.F32.PACK_AB R33, R63, R94 ;  /* 0x0000005e3f21723e */ /* 0x008fe200000010ff */
[----:B------:R-:W3:Y:S01]  /*10aa0*/  LDSM.16.MT88.4 R20, [R49+0x4000] ;  /* 0x004000003114783b */ /* 0x000ee20000004200 */
[----:B-1----:R-:W-:-:S02]  /*10ab0*/  F2FP.BF16.F32.PACK_AB R35, R58, R61 ;  /* 0x0000003d3a23723e */ /* 0x002fc400000010ff */
        /* <DEDUP_REMOVED lines=17> */
[----:B------:R-:W-:Y:S03]  /*10bd0*/  HMMA.16816.F32.BF16 R24, R32, R6, R24 ;  /* 0x000000062018723c */ /* 0x000fe60000041818 */
[----:B--2---:R-:W-:Y:S01]  /*10be0*/  F2FP.BF16.F32.PACK_AB R33, R51, R56 ;  /* 0x000000383321723e */ /* 0x004fe200000010ff */
[----:B------:R-:W2:Y:S01]  /*10bf0*/  MUFU.EX2 R83, R83 ;  /* 0x0000005300537308 */ /* 0x000ea20000000800 */
[----:B-----5:R-:W-:Y:S01]  /*10c00*/  F2FP.BF16.F32.PACK_AB R35, R47, R50 ;  /* 0x000000322f23723e */ /* 0x020fe200000010ff */
[----:B------:R-:W4:Y:S06]  /*10c10*/  LDSM.16.MT88.4 R4, [R49+0x4400] ;  /* 0x004400003104783b */ /* 0x000f2c0000004200 */
        /* <DEDUP_REMOVED lines=10> */
[C---:B---3--:R-:W-:Y:S01]  /*10cc0*/  HMMA.16816.F32.BF16 R12, R32.reuse, R20, R12 ;  /* 0x00000014200c723c */ /* 0x048fe2000004180c */
[----:B------:R-:W-:Y:S07]  /*10cd0*/  MUFU.EX2 R44, R44 ;  /* 0x0000002c002c7308 */ /* 0x000fee0000000800 */
[C---:B------:R-:W-:Y:S01]  /*10ce0*/  HMMA.16816.F32.BF16 R16, R32.reuse, R22, R16 ;  /* 0x000000162010723c */ /* 0x040fe20000041810 */
[----:B------:R-:W3:Y:S01]  /*10cf0*/  LDSM.16.MT88.4 R20, [R0+0x1400] ;  /* 0x001400000014783b */ /* 0x000ee20000004200 */
[----:B------:R-:W5:Y:S06]  /*10d00*/  MUFU.EX2 R41, R41 ;  /* 0x0000002900297308 */ /* 0x000f6c0000000800 */
[C---:B-1----:R-:W-:Y:S03]  /*10d10*/  HMMA.16816.F32.BF16 R28, R32.reuse, R8, R28 ;  /* 0x00000008201c723c */ /* 0x042fe6000004181c */
[----:B--2---:R-:W-:Y:S01]  /*10d20*/  F2FP.BF16.F32.PACK_AB R9, R45, R46 ;  /* 0x0000002e2d09723e */ /* 0x004fe200000010ff */
[----:B------:R-:W-:Y:S04]  /*10d30*/  MUFU.EX2 R113, R113 ;  /* 0x0000007100717308 */ /* 0x000fe80000000800 */
[----:B------:R-:W-:Y:S03]  /*10d40*/  HMMA.16816.F32.BF16 R24, R32, R10, R24 ;  /* 0x0000000a2018723c */ /* 0x000fe60000041818 */
[----:B------:R-:W-:Y:S01]  /*10d50*/  FADD.FTZ R33, R95, R124 ;  /* 0x0000007c5f217221 */ /* 0x000fe20000010000 */
[----:B------:R-:W1:Y:S01]  /*10d60*/  MUFU.EX2 R62, R62 ;  /* 0x0000003e003e7308 */ /* 0x000e620000000800 */
[----:B-----5:R-:W-:Y:S01]  /*10d70*/  F2FP.BF16.F32.PACK_AB R11, R41, R44 ;  /* 0x0000002c290b723e */ /* 0x020fe200000010ff */
[-C--:B------:R-:W-:Y:S01]  /*10d80*/  FFMA.FTZ R95, R66, R54.reuse, -R59 ;  /* 0x00000036425f7223 */ /* 0x080fe2000001083b */
[----:B------:R-:W-:Y:S01]  /*10d90*/  FADD.FTZ R106, R106, R33 ;  /* 0x000000216a6a7221 */ /* 0x000fe20000010000 */
[----:B------:R-:W-:Y:S01]  /*10da0*/  FFMA.FTZ R66, R86, R54, -R59 ;  /* 0x0000003656427223 */ /* 0x000fe2000001083b */
[----:B------:R-:W2:Y:S02]  /*10db0*/  LDSM.16.MT88.4 R32, [R49+0x4800] ;  /* 0x004800003120783b */ /* 0x000ea40000004200 */
[----:B------:R-:W-:Y:S01]  /*10dc0*/  FADD.FTZ R91, R91, R106 ;  /* 0x0000006a5b5b7221 */ /* 0x000fe20000010000 */
[----:B------:R-:W-:Y:S03]  /*10dd0*/  MUFU.EX2 R64, R64 ;  /* 0x0000004000407308 */ /* 0x000fe60000000800 */
[----:B------:R-:W-:-:S04]  /*10de0*/  FADD.FTZ R102, R102, R91 ;  /* 0x0000005b66667221 */ /* 0x000fc80000010000 */
[----:B------:R-:W-:Y:S01]  /*10df0*/  FADD.FTZ R89, R89, R102 ;  /* 0x0000006659597221 */ /* 0x000fe20000010000 */
[----:B------:R-:W5:Y:S01]  /*10e00*/  MUFU.EX2 R115, R115 ;  /* 0x0000007300737308 */ /* 0x000f620000000800 */
[----:B-1----:R-:W-:Y:S01]  /*10e10*/  F2FP.BF16.F32.PACK_AB R8, R62, R113 ;  /* 0x000000713e08723e */ /* 0x002fe200000010ff */
[----:B------:R-:W-:Y:S01]  /*10e20*/  FADD.FTZ R113, R113, R112 ;  /* 0x0000007071717221 */ /* 0x000fe20000010000 */
[----:B------:R-:W-:-:S03]  /*10e30*/  FADD.FTZ R100, R100, R89 ;  /* 0x0000005964647221 */ /* 0x000fc60000010000 */
[----:B------:R-:W-:Y:S01]  /*10e40*/  FADD.FTZ R113, R62, R113 ;  /* 0x000000713e717221 */ /* 0x000fe20000010000 */
[----:B------:R-:W-:Y:S01]  /*10e50*/  FADD.FTZ R87, R87, R100 ;  /* 0x0000006457577221 */ /* 0x000fe20000010000 */
[----:B------:R-:W-:Y:S03]  /*10e60*/  MUFU.EX2 R42, R42 ;  /* 0x0000002a002a7308 */ /* 0x000fe60000000800 */
[----:B------:R-:W-:-:S04]  /*10e70*/  FADD.FTZ R96, R96, R87 ;  /* 0x0000005760607221 */ /* 0x000fc80000010000 */
[----:B------:R-:W-:Y:S01]  /*10e80*/  FADD.FTZ R67, R67, R96 ;  /* 0x0000006043437221 */ /* 0x000fe20000010000 */
[----:B------:R-:W1:Y:S01]  /*10e90*/  MUFU.EX2 R39, R39 ;  /* 0x0000002700277308 */ /* 0x000e620000000800 */
[----:B-----5:R-:W-:Y:S01]  /*10ea0*/  F2FP.BF16.F32.PACK_AB R10, R115, R64 ;  /* 0x00000040730a723e */ /* 0x020fe200000010ff */
[----:B------:R-:W-:Y:S01]  /*10eb0*/  FADD.FTZ R64, R64, R113 ;  /* 0x0000007140407221 */ /* 0x000fe20000010000 */
[----:B------:R-:W-:-:S03]  /*10ec0*/  FADD.FTZ R68, R94, R67 ;  /* 0x000000435e447221 */ /* 0x000fc60000010000 */
[----:B------:R-:W-:Y:S01]  /*10ed0*/  FADD.FTZ R115, R115, R64 ;  /* 0x0000004073737221 */ /* 0x000fe20000010000 */
[----:B------:R-:W-:Y:S01]  /*10ee0*/  FADD.FTZ R68, R63, R68 ;  /* 0x000000443f447221 */ /* 0x000fe20000010000 */
[C---:B----4-:R-:W-:Y:S01]  /*10ef0*/  HMMA.16816.F32.BF16 R12, R8.reuse, R4, R12 ;  /* 0x00000004080c723c */ /* 0x050fe2000004180c */
[----:B------:R-:W-:Y:S04]  /*10f00*/  MUFU.EX2 R2, R2 ;  /* 0x0000000200027308 */ /* 0x000fe80000000800 */
[----:B------:R-:W-:Y:S02]  /*10f10*/  FADD.FTZ R61, R61, R68 ;  /* 0x000000443d3d7221 */ /* 0x000fe40000010000 */
[----:B------:R-:W-:Y:S02]  /*10f20*/  LDSM.16.MT88.4 R68, [R0+0x1c00] ;  /* 0x001c00000044783b */ /* 0x000fe40000004200 */
[----:B------:R-:W-:Y:S01]  /*10f30*/  FADD.FTZ R61, R58, R61 ;  /* 0x0000003d3a3d7221 */ /* 0x000fe20000010000 */
[----:B------:R-:W-:Y:S01]  /*10f40*/  HMMA.16816.F32.BF16 R16, R8, R6, R16 ;  /* 0x000000060810723c */ /* 0x000fe20000041810 */
[----:B------:R4:W5:Y:S01]  /*10f50*/  LDSM.16.MT88.4 R4, [R0+0x1800] ;  /* 0x001800000004783b */ /* 0x0009620000004200 */
[----:B------:R-:W2:Y:S01]  /*10f60*/  MUFU.EX2 R109, R109 ;  /* 0x0000006d006d7308 */ /* 0x000ea20000000800 */
[----:B------:R-:W-:-:S04]  /*10f70*/  FADD.FTZ R56, R56, R61 ;  /* 0x0000003d38387221 */ /* 0x000fc80000010000 */
[----:B------:R-:W-:Y:S01]  /*10f80*/  FADD.FTZ R51, R51, R56 ;  /* 0x0000003833337221 */ /* 0x000fe20000010000 */
[----:B---3--:R-:W-:Y:S03]  /*10f90*/  HMMA.16816.F32.BF16 R28, R8, R20, R28 ;  /* 0x00000014081c723c */ /* 0x008fe6000004181c */
[----:B------:R-:W-:Y:S01]  /*10fa0*/  FFMA.FTZ R20, R92, R54, -R59 ;  /* 0x000000365c147223 */ /* 0x000fe2000001083b */
[----:B------:R-:W-:Y:S01]  /*10fb0*/  MUFU.EX2 R60, R60 ;  /* 0x0000003c003c7308 */ /* 0x000fe20000000800 */
[----:B------:R-:W-:-:S04]  /*10fc0*/  FADD.FTZ R50, R50, R51 ;  /* 0x0000003332327221 */ /* 0x000fc80000010000 */
[----:B------:R-:W-:Y:S01]  /*10fd0*/  FADD.FTZ R47, R47, R50 ;  /* 0x000000322f2f7221 */ /* 0x000fe20000010000 */
[----:B------:R-:W-:Y:S03]  /*10fe0*/  HMMA.16816.F32.BF16 R24, R8, R22, R24 ;  /* 0x000000160818723c */ /* 0x000fe60000041818 */
[----:B-1----:R-:W-:Y:S01]  /*10ff0*/  F2FP.BF16.F32.PACK_AB R9, R39, R42 ;  /* 0x0000002a2709723e */ /* 0x002fe200000010ff */
[----:B------:R-:W1:Y:S01]  /*11000*/  MUFU.EX2 R95, R95 ;  /* 0x0000005f005f7308 */ /* 0x000e620000000800 */
[----:B------:R-:W-:Y:S01]  /*11010*/  FADD.FTZ R46, R46, R47 ;  /* 0x0000002f2e2e7221 */ /* 0x000fe20000010000 */
[----:B--2---:R-:W-:Y:S01]  /*11020*/  F2FP.BF16.F32.PACK_AB R11, R109, R2 ;  /* 0x000000026d0b723e */ /* 0x004fe200000010ff */
[-CC-:B------:R-:W-:Y:S01]  /*11030*/  FFMA.FTZ R23, R90, R54.reuse, -R59.reuse ;  /* 0x000000365a177223 */ /* 0x180fe2000001083b */
[----:B------:R-:W-:Y:S01]  /*11040*/  FFMA.FTZ R22, R88, R54, -R59 ;  /* 0x0000003658167223 */ /* 0x000fe2000001083b */
[----:B------:R-:W-:Y:S01]  /*11050*/  FADD.FTZ R45, R45, R46 ;  /* 0x0000002e2d2d7221 */ /* 0x000fe20000010000 */
[----:B----4-:R-:W-:-:S02]  /*11060*/  MOV R0, R36 ;  /* 0x0000002400007202 */ /* 0x010fc40000000f00 */
[----:B------:R-:W-:Y:S01]  /*11070*/  MUFU.EX2 R66, R66 ;  /* 0x0000004200427308 */ /* 0x000fe20000000800 */
[----:B------:R-:W-:Y:S01]  /*11080*/  FADD.FTZ R44, R44, R45 ;  /* 0x0000002d2c2c7221 */ /* 0x000fe20000010000 */
[----:B------:R-:W-:-:S03]  /*11090*/  @P5 MOV R0, R36 ;  /* 0x0000002400005202 */ /* 0x000fc60000000f00 */
[----:B------:R-:W-:-:S03]  /*110a0*/  FADD.FTZ R41, R41, R44 ;  /* 0x0000002c29297221 */ /* 0x000fc60000010000 */
[----:B------:R-:W2:Y:S01]  /*110b0*/  MUFU.EX2 R21, R98 ;  /* 0x0000006200157308 */ /* 0x000ea20000000800 */
[----:B-1----:R-:W-:Y:S01]  /*110c0*/  F2FP.BF16.F32.PACK_AB R8, R95, R60 ;  /* 0x0000003c5f08723e */ /* 0x002fe200000010ff */
[----:B------:R-:W-:Y:S01]  /*110d0*/  FADD.FTZ R42, R42, R41 ;  /* 0x000000292a2a7221 */ /* 0x000fe20000010000 */
[----:B------:R-:W-:-:S03]  /*110e0*/  FADD.FTZ R60, R60, R115 ;  /* 0x000000733c3c7221 */ /* 0x000fc60000010000 */
[----:B------:R-:W-:Y:S01]  /*110f0*/  FADD.FTZ R39, R39, R42 ;  /* 0x0000002a27277221 */ /* 0x000fe20000010000 */
[----:B------:R-:W-:Y:S01]  /*11100*/  FADD.FTZ R95, R95, R60 ;  /* 0x0000003c5f5f7221 */ /* 0x000fe20000010000 */
[----:B------:R-:W-:Y:S02]  /*11110*/  MUFU.EX2 R110, R110 ;  /* 0x0000006e006e7308 */ /* 0x000fe40000000800 */
[----:B------:R-:W-:-:S04]  /*11120*/  FADD.FTZ R2, R2, R39 ;  /* 0x0000002702027221 */ /* 0x000fc80000010000 */
[----:B------:R-:W-:Y:S01]  /*11130*/  FADD.FTZ R109, R109, R2 ;  /* 0x000000026d6d7221 */ /* 0x000fe20000010000 */
[----:B------:R-:W-:Y:S01]  /*11140*/  MOV R2, R38 ;  /* 0x0000002600027202 */ /* 0x000fe20000000f00 */
[----:B------:R-:W1:Y:S01]  /*11150*/  MUFU.EX2 R111, R111 ;  /* 0x0000006f006f7308 */ /* 0x000e620000000800 */
[----:B--2---:R-:W-:Y:S01]  /*11160*/  F2FP.BF16.F32.PACK_AB R10, R21, R66 ;  /* 0x00000042150a723e */ /* 0x004fe200000010ff */
[----:B------:R-:W-:Y:S01]  /*11170*/  FADD.FTZ R66, R66, R95 ;  /* 0x0000005f42427221 */ /* 0x000fe20000010000 */
[----:B------:R-:W-:-:S03]  /*11180*/  @P5 MOV R2, R38 ;  /* 0x0000002600025202 */ /* 0x000fc60000000f00 */
[----:B------:R-:W-:Y:S02]  /*11190*/  FADD.FTZ R21, R21, R66 ;  /* 0x0000004215157221 */ /* 0x000fe40000010000 */
[C---:B------:R-:W-:Y:S03]  /*111a0*/  HMMA.16816.F32.BF16 R12, R8.reuse, R32, R12 ;  /* 0x00000020080c723c */ /* 0x040fe6000004180c */
[-C--:B------:R-:W-:Y:S01]  /*111b0*/  FFMA.FTZ R33, R57, R54.reuse, -R59 ;  /* 0x0000003639217223 */ /* 0x080fe2000001083b */
[----:B------:R-:W-:Y:S01]  /*111c0*/  FFMA.FTZ R32, R52, R54, -R53 ;  /* 0x0000003634207223 */ /* 0x000fe20000010835 */
[----:B------:R-:W-:Y:S03]  /*111d0*/  MUFU.EX2 R20, R20 ;  /* 0x0000001400147308 */ /* 0x000fe60000000800 */
[C---:B-----5:R-:W-:Y:S03]  /*111e0*/  HMMA.16816.F32.BF16 R28, R8.reuse, R4, R28 ;  /* 0x00000004081c723c */ /* 0x060fe6000004181c */
[C---:B-1----:R-:W-:Y:S01]  /*111f0*/  F2FP.BF16.F32.PACK_AB R5, R111.reuse, R110 ;  /* 0x0000006e6f05723e */ /* 0x042fe200000010ff */
[----:B------:R-:W-:Y:S01]  /*11200*/  FADD.FTZ R110, R110, R109 ;  /* 0x0000006d6e6e7221 */ /* 0x000fe20000010000 */
[----:B------:R-:W1:Y:S03]  /*11210*/  MUFU.EX2 R23, R23 ;  /* 0x0000001700177308 */ /* 0x000e660000000800 */
[----:B------:R-:W-:Y:S01]  /*11220*/  FADD.FTZ R110, R111, R110 ;  /* 0x0000006e6f6e7221 */ /* 0x000fe20000010000 */
[C---:B------:R-:W-:Y:S04]  /*11230*/  HMMA.16816.F32.BF16 R16, R8.reuse, R34, R16 ;  /* 0x000000220810723c */ /* 0x040fe80000041810 */
[----:B------:R-:W-:Y:S04]  /*11240*/  MUFU.EX2 R103, R122 ;  /* 0x0000007a00677308 */ /* 0x000fe80000000800 */
[----:B------:R-:W-:Y:S04]  /*11250*/  HMMA.16816.F32.BF16 R24, R8, R6, R24 ;  /* 0x000000060818723c */ /* 0x000fe80000041818 */
        /* <DEDUP_REMOVED lines=18> */
.L_x_10181:
[----:B------:R-:W-:-:S07]  /*11380*/  IADD3 R55, PT, PT, R37, -0x1, RZ ;  /* 0xffffffff25377810 */ /* 0x000fce0007ffe0ff */
.L_x_10190:
[----:B------:R-:W-:Y:S05]  /*11390*/  BSYNC B2 ;  /* 0x0000000000027941 */ /* 0x000fea0003800000 */
.L_x_10180:
        /* <DEDUP_REMOVED lines=13> */
.L_x_10198:
        /* <DEDUP_REMOVED lines=78> */
.L_x_10193:
[----:B------:R-:W-:Y:S05]  /*11950*/  BSYNC.RECONVERGENT B0 ;  /* 0x0000000000007941 */ /* 0x000fea0003800200 */
.L_x_10192:
[----:B------:R-:W1:Y:S01]  /*11960*/  S2UR UR7, SR_CgaCtaId ;  /* 0x00000000000779c3 */ /* 0x000e620000008800 */
[----:B------:R-:W-:Y:S01]  /*11970*/  SHF.L.U32 R145, R140, 0x6, RZ ;  /* 0x000000068c917819 */ /* 0x000fe200000006ff */
[----:B------:R-:W-:Y:S01]  /*11980*/  UMOV UR9, 0x400 ;  /* 0x0000040000097882 */ /* 0x000fe20000000000 */
[----:B------:R-:W-:Y:S01]  /*11990*/  SHF.L.U32 R137, R135, 0x5, RZ ;  /* 0x0000000587897819 */ /* 0x000fe200000006ff */
[----:B------:R-:W-:Y:S01]  /*119a0*/  BSSY.RECONVERGENT B1, `(.L_x_10194) ;  /* 0x000015b000017945 */ /* 0x000fe20003800200 */
[----:B------:R-:W-:Y:S02]  /*119b0*/  IADD3 R174, P0, PT, R145, R146, RZ ;  /* 0x0000009291ae7210 */ /* 0x000fe40007f1e0ff */
[----:B------:R-:W-:Y:S02]  /*119c0*/  LOP3.LUT R88, R137, 0xc0, RZ, 0xc0, !PT ;  /* 0x000000c089587812 */ /* 0x000fe400078ec0ff */
[----:B------:R-:W-:Y:S02]  /*119d0*/  IADD3 R176, P1, PT, R174, R145, RZ ;  /* 0x00000091aeb07210 */ /* 0x000fe40007f3e0ff */
[----:B------:R-:W-:Y:S02]  /*119e0*/  LOP3.LUT R3, R88, 0x8, R135, 0xf8, !PT ;  /* 0x0000000858037812 */ /* 0x000fe400078ef887 */
[C---:B------:R-:W-:Y:S02]  /*119f0*/  SHF.L.U32 R172, R135.reuse, 0x3, RZ ;  /* 0x0000000387ac7819 */ /* 0x040fe400000006ff */
[C---:B------:R-:W-:Y:S02]  /*11a00*/  LOP3.LUT P2, RZ, R135.reuse, 0x4, RZ, 0xc0, !PT ;  /* 0x0000000487ff7812 */ /* 0x040fe4000784c0ff */
[----:B------:R-:W-:Y:S02]  /*11a10*/  LOP3.LUT R170, R172, 0x18, RZ, 0xc0, !PT ;  /* 0x00000018acaa7812 */ /* 0x000fe400078ec0ff */
[----:B------:R-:W-:Y:S02]  /*11a20*/  LOP3.LUT R171, R135, 0x18, RZ, 0xc0, !PT ;  /* 0x0000001887ab7812 */ /* 0x000fe400078ec0ff */
[----:B------:R-:W-:Y:S02]  /*11a30*/  ISETP.GE.AND P6, PT, R170, R151, PT ;  /* 0x00000097aa00720c */ /* 0x000fe40003fc6270 */
[--C-:B------:R-:W-:Y:S01]  /*11a40*/  LOP3.LUT R171, R171, 0xc0, R172.reuse, 0xf8, !PT ;  /* 0x000000c0abab7812 */ /* 0x100fe200078ef8ac */
[----:B-1----:R-:W-:Y:S01]  /*11a50*/  ULEA UR6, UR7, UR9, 0x18 ;  /* 0x0000000907067291 */ /* 0x002fe2000f8ec0ff */
        /* <DEDUP_REMOVED lines=8> */
[C---:B------:R-:W-:Y:S01]  /*11ae0*/  SHF.L.U32 R134, R135.reuse, 0x2, RZ ;  /* 0x0000000287867819 */ /* 0x040fe200000006ff */
[----:B------:R-:W-:Y:S01]  /*11af0*/  @!PT LDS RZ, [RZ] ;  /* 0x00000000fffff984 */ /* 0x000fe20000000800 */
[----:B------:R-:W-:Y:S01]  /*11b00*/  @!PT LDS RZ, [RZ] ;  /* 0x00000000fffff984 */ /* 0x000fe20000000800 */
[----:B------:R-:W-:Y:S01]  /*11b10*/  @!PT LDS RZ, [RZ] ;  /* 0x00000000fffff984 */ /* 0x000fe20000000800 */
[----:B------:R-:W-:Y:S01]  /*11b20*/  @!P6 LDGSTS.E.BYPASS.LTC128B.128 [R169+0x3000], desc[UR4][R146.64] ;  /* 0x0300000092a9efae */ /* 0x000fe2000b981a04 */
[----:B------:R-:W-:Y:S02]  /*11b30*/  SHF.L.U32 R133, R135, 0x4, RZ ;  /* 0x0000000487857819 */ /* 0x000fe400000006ff */
[----:B------:R-:W-:Y:S02]  /*11b40*/  LOP3.LUT R136, R134, 0x18, RZ, 0xc0, !PT ;  /* 0x0000001886887812 */ /* 0x000fe400078ec0ff */
[----:B------:R-:W-:Y:S02]  /*11b50*/  LOP3.LUT R0, R133, 0x100, RZ, 0xc0, !PT ;  /* 0x0000010085007812 */ /* 0x000fe400078ec0ff */
[----:B------:R-:W-:Y:S01]  /*11b60*/  IADD3 R163, PT, PT, R163, -0x1, RZ ;  /* 0xffffffffa3a37810 */ /* 0x000fe20007ffe0ff */
[----:B------:R-:W-:Y:S01]  /*11b70*/  @P6 STS.128 [R169+0x3000], RZ ;  /* 0x003000ffa9006388 */ /* 0x000fe20000000c00 */
[----:B------:R-:W-:Y:S02]  /*11b80*/  LOP3.LUT R0, R0, 0x20, R137, 0xf8, !PT ;  /* 0x0000002000007812 */ /* 0x000fe400078ef889 */
[----:B------:R-:W-:Y:S02]  /*11b90*/  ISETP.GT.AND P0, PT, R163, R142, PT ;  /* 0x0000008ea300720c */ /* 0x000fe40003f04270 */
[----:B------:R-:W-:Y:S02]  /*11ba0*/  LOP3.LUT R0, R0, R3, R136, 0xf6, !PT ;  /* 0x0000000300007212 */ /* 0x000fe400078ef688 */
[----:B------:R-:W-:Y:S01]  /*11bb0*/  MOV R3, 0x20 ;  /* 0x0000002000037802 */ /* 0x000fe20000000f00 */
[----:B------:R-:W-:Y:S01]  /*11bc0*/  @!PT LDS RZ, [RZ] ;  /* 0x00000000fffff984 */ /* 0x000fe20000000800 */
[----:B------:R-:W-:Y:S01]  /*11bd0*/  @!PT LDS RZ, [RZ] ;  /* 0x00000000fffff984 */ /* 0x000fe20000000800 */
[----:B------:R-:W-:Y:S01]  /*11be0*/  @!PT LDS RZ, [RZ] ;  /* 0x00000000fffff984 */ /* 0x000fe20000000800 */
[----:B------:R-:W-:Y:S01]  /*11bf0*/  @!P6 LDGSTS.E.BYPASS.LTC128B.128 [R169+0x3800], desc[UR4][R174.64] ;  /* 0x03800000aea9efae */ /* 0x000fe2000b981a04 */
[----:B------:R-:W-:Y:S02]  /*11c00*/  LEA R2, R0, UR6, 0x1 ;  /* 0x0000000600027c11 */ /* 0x000fe4000f8e08ff */
[----:B------:R-:W-:Y:S04]  /*11c10*/  SEL R3, R3, 0xffffffe0, !P2 ;  /* 0xffffffe003037807 */ /* 0x000fe80005000000 */
[----:B------:R-:W-:Y:S01]  /*11c20*/  IADD3 R124, PT, PT, R132, R3, RZ ;  /* 0x00000003847c7210 */ /* 0x000fe20007ffe0ff */
        /* <DEDUP_REMOVED lines=109> */
[-C--:B--2---:R-:W-:Y:S01]  /*12300*/  FMUL.FTZ R180, R52, R145.reuse ;  /* 0x0000009134b47220 */ /* 0x084fe20000410000 */
[-C--:B------:R-:W-:Y:S01]  /*12310*/  FMUL.FTZ R233, R35, R145.reuse ;  /* 0x0000009123e97220 */ /* 0x080fe20000410000 */
[C---:B-----5:R-:W-:Y:S03]  /*12320*/  HMMA.16816.F32.BF16 R60, R124.reuse, R88, R60 ;  /* 0x000000587c3c723c */ /* 0x060fe6000004183c */
[-C--:B------:R-:W-:Y:S01]  /*12330*/  FMUL.FTZ R235, R36, R145.reuse ;  /* 0x0000009124eb7220 */ /* 0x080fe20000410000 */
[-C--:B------:R-:W-:Y:S03]  /*12340*/  FMUL.FTZ R237, R37, R145.reuse ;  /* 0x0000009125ed7220 */ /* 0x080fe60000410000 */
[----:B------:R2:W1:Y:S01]  /*12350*/  MUFU.TANH R121, R180 ;  /* 0x000000b400797308 */ /* 0x0004620000002400 */
[-C--:B------:R-:W-:Y:S01]  /*12360*/  FMUL.FTZ R239, R38, R145.reuse ;  /* 0x0000009126ef7220 */ /* 0x080fe20000410000 */
        /* <DEDUP_REMOVED lines=10> */
[-C--:B----4-:R-:W-:Y:S01]  /*12410*/  FMUL.FTZ R184, R60, R145.reuse ;  /* 0x000000913cb87220 */ /* 0x090fe20000410000 */
[-C--:B------:R-:W-:Y:S03]  /*12420*/  FMUL.FTZ R176, R48, R145.reuse ;  /* 0x0000009130b07220 */ /* 0x080fe60000410000 */
[----:B------:R4:W1:Y:S01]  /*12430*/  MUFU.TANH R113, R186 ;  /* 0x000000ba00717308 */ /* 0x0008620000002400 */
[-C--:B------:R-:W-:Y:S01]  /*12440*/  FMUL.FTZ R174, R49, R145.reuse ;  /* 0x0000009131ae7220 */ /* 0x080fe20000410000 */
[-C--:B------:R-:W-:Y:S01]  /*12450*/  FMUL.FTZ R178, R50, R145.reuse ;  /* 0x0000009132b27220 */ /* 0x080fe20000410000 */
[-C--:B------:R-:W-:Y:S01]  /*12460*/  FMUL.FTZ R182, R56, R145.reuse ;  /* 0x0000009138b67220 */ /* 0x080fe20000410000 */
[-C--:B--2---:R-:W-:Y:S01]  /*12470*/  FMUL.FTZ R180, R59, R145.reuse ;  /* 0x000000913bb47220 */ /* 0x084fe20000410000 */
[-C--:B------:R-:W-:Y:S01]  /*12480*/  FMUL.FTZ R192, R58, R145.reuse ;  /* 0x000000913ac07220 */ /* 0x080fe20000410000 */
[-C--:B------:R-:W-:Y:S01]  /*12490*/  FMUL.FTZ R196, R61, R145.reuse ;  /* 0x000000913dc47220 */ /* 0x080fe20000410000 */
[-C--:B------:R-:W-:Y:S03]  /*124a0*/  FMUL.FTZ R190, R63, R145.reuse ;  /* 0x000000913fbe7220 */ /* 0x080fe60000410000 */
[----:B------:R2:W1:Y:S01]  /*124b0*/  MUFU.TANH R103, R194 ;  /* 0x000000c200677308 */ /* 0x0004620000002400 */
[-C--:B-----5:R-:W-:Y:S09]  /*124c0*/  FMUL.FTZ R188, R64, R145.reuse ;  /* 0x0000009140bc7220 */ /* 0x0a0ff20000410000 */
[----:B------:R5:W1:Y:S01]  /*124d0*/  MUFU.TANH R17, R184 ;  /* 0x000000b800117308 */ /* 0x000a620000002400 */
[-C--:B----4-:R-:W-:Y:S09]  /*124e0*/  FMUL.FTZ R186, R65, R145.reuse ;  /* 0x0000009141ba7220 */ /* 0x090ff20000410000 */
[----:B------:R4:W1:Y:S01]  /*124f0*/  MUFU.TANH R115, R182 ;  /* 0x000000b600737308 */ /* 0x0008620000002400 */
[-C--:B--2---:R-:W-:Y:S09]  /*12500*/  FMUL.FTZ R194, R62, R145.reuse ;  /* 0x000000913ec27220 */ /* 0x084ff20000410000 */
[----:B------:R-:W2:Y:S01]  /*12510*/  MUFU.TANH R179, R179 ;  /* 0x000000b300b37308 */ /* 0x000ea20000002400 */
[-C--:B-----5:R-:W-:Y:S01]  /*12520*/  FMUL.FTZ R184, R66, R145.reuse ;  /* 0x0000009142b87220 */ /* 0x0a0fe20000410000 */
        /* <DEDUP_REMOVED lines=49> */
[----:B------:R4:W1:Y:S01]  /*12840*/  MUFU.TANH R20, R145 ;  /* 0x0000009100147308 */ /* 0x0008620000002400 */
[----:B--23--:R-:W-:Y:S05]  /*12850*/  @!P0 BRA `(.L_x_10195) ;  /* 0x0000000400bc8947 */ /* 0x00cfea0003800000 */
        /* <DEDUP_REMOVED lines=63> */
[----:B------:R-:W5:Y:S03]  /*12c50*/  LD.E R5, desc[UR4][R22.64] ;  /* 0x0000000416057980 */ /* 0x000f66000c101900 */
[----:B------:R-:W-:Y:S01]  /*12c60*/  SHF.R.S32.HI R7, RZ, 0x1f, R11 ;  /* 0x0000001fff077819 */ /* 0x000fe2000001140b */
[----:B------:R-:W5:Y:S01]  /*12c70*/  LD.E R2, desc[UR4][R18.64] ;  /* 0x0000000412027980 */ /* 0x000f62000c101900 */
[-C--:B---3--:R-:W-:Y:S02]  /*12c80*/  IMAD R4, R13, R11.reuse, RZ ;  /* 0x0000000b0d047224 */ /* 0x088fe400078e02ff */
[C---:B------:R-:W-:Y:S04]  /*12c90*/  IMAD.WIDE.U32 R8, R12.reuse, R11, RZ ;  /* 0x0000000b0c087225 */ /* 0x040fe800078e00ff */
[----:B------:R-:W-:Y:S05]  /*12ca0*/  IMAD R4, R12, R7, R4 ;  /* 0x000000070c047224 */ /* 0x000fea00078e0204 */
[----:B------:R-:W-:Y:S01]  /*12cb0*/  IADD3 R9, PT, PT, R9, R4, RZ ;  /* 0x0000000409097210 */ /* 0x000fe20007ffe0ff */
[----:B-----5:R-:W-:Y:S04]  /*12cc0*/  IMAD.IADD R5, R5, 0x1, -R2 ;  /* 0x0000000105057824 */ /* 0x020fe800078e0a02 */
[----:B--2---:R-:W-:Y:S01]  /*12cd0*/  IMAD R7, R15, R5, RZ ;  /* 0x000000050f077224 */ /* 0x004fe200078e02ff */
[----:B------:R-:W-:Y:S01]  /*12ce0*/  SHF.R.S32.HI R2, RZ, 0x1f, R5 ;  /* 0x0000001fff027819 */ /* 0x000fe20000011405 */
[----:B------:R-:W-:Y:S04]  /*12cf0*/  IMAD.WIDE.U32 R8, R5, R14, R8 ;  /* 0x0000000e05087225 */ /* 0x000fe800078e0008 */
[----:B------:R-:W-:Y:S01]  /*12d00*/  IMAD R7, R14, R2, R7 ;  /* 0x000000020e077224 */ /* 0x000fe200078e0207 */
[C---:B------:R-:W-:Y:S03]  /*12d10*/  LEA R144, P0, R8.reuse, R144, 0x1 ;  /* 0x0000009008907211 */ /* 0x040fe600078008ff */
[----:B------:R-:W-:Y:S05]  /*12d20*/  IMAD.IADD R7, R9, 0x1, R7 ;  /* 0x0000000109077824 */ /* 0x000fea00078e0207 */
[----:B------:R-:W-:Y:S02]  /*12d30*/  LEA.HI.X R143, R8, R143, R7, 0x1, P0 ;  /* 0x0000008f088f7211 */ /* 0x000fe400000f0c07 */
.L_x_10197:
[----:B------:R-:W-:Y:S05]  /*12d40*/  BSYNC.RECONVERGENT B0 ;  /* 0x0000000000007941 */ /* 0x000fea0003800200 */
.L_x_10196:
[----:B----4-:R-:W-:Y:S01]  /*12d50*/  @!P6 IMAD.MOV.U32 R145, RZ, RZ, R143 ;  /* 0x000000ffff91e224 */ /* 0x010fe200078e008f */
        /* <DEDUP_REMOVED lines=31> */
.L_x_10195:
[----:B------:R-:W-:Y:S05]  /*12f50*/  BSYNC.RECONVERGENT B1 ;  /* 0x0000000000017941 */ /* 0x000fea0003800200 */
.L_x_10194:
[----:B--2---:R-:W-:Y:S01]  /*12f60*/  IABS R3, R165 ;  /* 0x000000a500037213 */ /* 0x004fe20000000000 */
[C---:B------:R-:W-:Y:S02]  /*12f70*/  VIADD R30, R166.reuse, 0xfffffff9 ;  /* 0xfffffff9a61e7836 */ /* 0x040fe40000000000 */
[C---:B------:R-:W-:Y:S01]  /*12f80*/  VIADD R34, R166.reuse, 0xfffffff1 ;  /* 0xfffffff1a6227836 */ /* 0x040fe20000000000 */
[----:B------:R-:W-:Y:S01]  /*12f90*/  I2FP.F32.S32 R3, R3 ;  /* 0x0000000300037245 */ /* 0x000fe20000201400 */
[----:B------:R-:W-:Y:S01]  /*12fa0*/  VIADD R32, R166, 0xfffffff8 ;  /* 0xfffffff8a6207836 */ /* 0x000fe20000000000 */
[-C--:B------:R-:W-:Y:S01]  /*12fb0*/  ISETP.GE.AND P1, PT, R30, R162.reuse, PT ;  /* 0x000000a21e00720c */ /* 0x080fe20003f26270 */
[C---:B------:R-:W-:Y:S02]  /*12fc0*/  VIADD R28, R166.reuse, 0x8 ;  /* 0x00000008a61c7836 */ /* 0x040fe40000000000 */
[----:B------:R-:W-:Y:S02]  /*12fd0*/  VIADD R38, R166, 0xffffffe9 ;  /* 0xffffffe9a6267836 */ /* 0x000fe40000000000 */
[-C--:B-1----:R-:W-:Y:S01]  /*12fe0*/  FFMA.FTZ R229, -R158, R3.reuse, R229 ;  /* 0x000000039ee57223 */ /* 0x082fe200000101e5 */
[----:B------:R-:W-:Y:S02]  /*12ff0*/  VIADD R36, R166, 0xfffffff0 ;  /* 0xfffffff0a6247836 */ /* 0x000fe40000000000 */
[----:B------:R-:W-:Y:S01]  /*13000*/  FFMA.FTZ R241, -R158, R3, R241 ;  /* 0x000000039ef17223 */ /* 0x000fe200000101f1 */
        /* <DEDUP_REMOVED lines=15> */
[-C--:B------:R-:W-:Y:S01]  /*13100*/  ISETP.GE.AND P0, PT, R4, R160.reuse, PT ;  /* 0x000000a00400720c */ /* 0x080fe20003f06270 */
[----:B------:R-:W-:Y:S01]  /*13110*/  VIADD R40, R166, 0xffffffe8 ;  /* 0xffffffe8a6287836 */ /* 0x000fe20000000000 */
[----:B------:R-:W-:Y:S01]  /*13120*/  ISETP.GE.AND P6, PT, R4, R161, PT ;  /* 0x000000a10400720c */ /* 0x000fe20003fc6270 */
[----:B------:R-:W-:Y:S01]  /*13130*/  VIADD R26, R166, 0x9 ;  /* 0x00000009a61a7836 */ /* 0x000fe20000000000 */
[----:B------:R-:W-:Y:S01]  /*13140*/  ISETP.GE.AND P4, PT, R4, R159, PT ;  /* 0x0000009f0400720c */ /* 0x000fe20003f86270 */
        /* <DEDUP_REMOVED lines=22> */
[C---:B----4-:R-:W-:Y:S01]  /*132b0*/  VIADD R145, R165.reuse, 0xfffffff1 ;  /* 0xfffffff1a5917836 */ /* 0x050fe20000000000 */
[----:B------:R-:W-:Y:S01]  /*132c0*/  IABS R3, R3 ;  /* 0x0000000300037213 */ /* 0x000fe20000000000 */
[C---:B------:R-:W-:Y:S01]  /*132d0*/  FFMA.FTZ R177, -R158.reuse, R0, R177 ;  /* 0x000000009eb17223 */ /* 0x040fe200000101b1 */
[----:B------:R-:W-:Y:S01]  /*132e0*/  IABS R5, R5 ;  /* 0x0000000500057213 */ /* 0x000fe20000000000 */
[C---:B------:R-:W-:Y:S01]  /*132f0*/  FFMA.FTZ R175, -R158.reuse, R2, R175 ;  /* 0x000000029eaf7223 */ /* 0x040fe200000101af */
[----:B------:R-:W-:Y:S01]  /*13300*/  IABS R4, R4 ;  /* 0x0000000400047213 */ /* 0x000fe20000000000 */
[C---:B------:R-:W-:Y:S01]  /*13310*/  VIADD R0, R165.reuse, 0x38 ;  /* 0x00000038a5007836 */ /* 0x040fe20000000000 */
[----:B------:R-:W-:Y:S01]  /*13320*/  I2FP.F32.S32 R5, R5 ;  /* 0x0000000500057245 */ /* 0x000fe20000201400 */
[C---:B------:R-:W-:Y:S01]  /*13330*/  VIADD R2, R165.reuse, 0x30 ;  /* 0x00000030a5027836 */ /* 0x040fe20000000000 */
[----:B------:R-:W-:Y:S01]  /*13340*/  I2FP.F32.S32 R4, R4 ;  /* 0x0000000400047245 */ /* 0x000fe20000201400 */
[----:B------:R-:W-:Y:S01]  /*13350*/  VIADD R91, R165, 0xffffffd8 ;  /* 0xffffffd8a55b7836 */ /* 0x000fe20000000000 */
[----:B------:R-:W-:Y:S01]  /*13360*/  IABS R0, R0 ;  /* 0x0000000000007213 */ /* 0x000fe20000000000 */
[CC--:B------:R-:W-:Y:S01]  /*13370*/  FFMA.FTZ R171, -R158.reuse, R5.reuse, R171 ;  /* 0x000000059eab7223 */ /* 0x0c0fe200000101ab */
[----:B------:R-:W-:Y:S01]  /*13380*/  IABS R2, R2 ;  /* 0x0000000200027213 */ /* 0x000fe20000000000 */
[C---:B------:R-:W-:Y:S01]  /*13390*/  FFMA.FTZ R183, -R158.reuse, R5, R183 ;  /* 0x000000059eb77223 */ /* 0x040fe200000101b7 */
[----:B------:R-:W-:Y:S01]  /*133a0*/  I2FP.F32.S32 R0, R0 ;  /* 0x0000000000007245 */ /* 0x000fe20000201400 */
[C---:B------:R-:W-:Y:S01]  /*133b0*/  FFMA.FTZ R179, -R158.reuse, R4, R179 ;  /* 0x000000049eb37223 */ /* 0x040fe200000101b3 */
[----:B------:R-:W-:Y:S01]  /*133c0*/  I2FP.F32.S32 R2, R2 ;  /* 0x0000000200027245 */ /* 0x000fe20000201400 */
[C---:B------:R-:W-:Y:S01]  /*133d0*/  FFMA.FTZ R191, -R158.reuse, R4, R191 ;  /* 0x000000049ebf7223 */ /* 0x040fe200000101bf */
[----:B------:R-:W-:Y:S01]  /*133e0*/  FSEL R64, R171, -INF , P5 ;  /* 0xff800000ab407808 */ /* 0x000fe20002800000 */
[----:B------:R-:W-:Y:S01]  /*133f0*/  FFMA.FTZ R173, -R158, R0, R173 ;  /* 0x000000009ead7223 */ /* 0x000fe200000101ad */
[----:B------:R-:W-:Y:S01]  /*13400*/  ISETP.GE.AND P5, PT, R60, R162, PT ;  /* 0x000000a23c00720c */ /* 0x000fe20003fa6270 */
        /* <DEDUP_REMOVED lines=16> */
[C---:B------:R-:W-:Y:S01]  /*13510*/  VIADD R4, R165.reuse, 0x20 ;  /* 0x00000020a5047836 */ /* 0x040fe20000000000 */
[----:B------:R-:W-:Y:S01]  /*13520*/  IABS R3, R3 ;  /* 0x0000000300037213 */ /* 0x000fe20000000000 */
[C---:B------:R-:W-:Y:S01]  /*13530*/  VIADD R5, R165.reuse, 0x28 ;  /* 0x00000028a5057836 */ /* 0x040fe20000000000 */
[----:B------:R-:W-:Y:S01]  /*13540*/  I2FP.F32.S32 R0, R0 ;  /* 0x0000000000007245 */ /* 0x000fe20000201400 */
[----:B------:R-:W-:Y:S01]  /*13550*/  VIADD R164, R164, 0xffffff80 ;  /* 0xffffff80a4a47836 */ /* 0x000fe20000000000 */
[----:B------:R-:W-:Y:S02]  /*13560*/  IABS R2, R2 ;  /* 0x0000000200027213 */ /* 0x000fe40000000000 */
[----:B------:R-:W-:Y:S01]  /*13570*/  ISETP.GE.AND P5, PT, R52, R162, PT ;  /* 0x000000a23400720c */ /* 0x000fe20003fa6270 */
[C---:B------:R-:W-:Y:S01]  /*13580*/  FFMA.FTZ R207, -R158.reuse, R0, R207 ;  /* 0x000000009ecf7223 */ /* 0x040fe200000101cf */
[----:B------:R-:W-:Y:S01]  /*13590*/  I2FP.F32.S32 R2, R2 ;  /* 0x0000000200027245 */ /* 0x000fe20000201400 */
[C---:B------:R-:W-:Y:S01]  /*135a0*/  FFMA.FTZ R195, -R158.reuse, R0, R195 ;  /* 0x000000009ec37223 */ /* 0x040fe200000101c3 */
[----:B------:R-:W-:Y:S01]  /*135b0*/  I2FP.F32.S32 R0, R3 ;  /* 0x0000000300007245 */ /* 0x000fe20000201400 */
[----:B------:R-:W-:Y:S01]  /*135c0*/  VIADD R3, R165, 0x1 ;  /* 0x00000001a5037836 */ /* 0x000fe20000000000 */
[----:B------:R-:W-:Y:S01]  /*135d0*/  IABS R5, R5 ;  /* 0x0000000500057213 */ /* 0x000fe20000000000 */
[C---:B------:R-:W-:Y:S01]  /*135e0*/  FFMA.FTZ R215, -R158.reuse, R2, R215 ;  /* 0x000000029ed77223 */ /* 0x040fe200000101d7 */
[----:B------:R-:W-:Y:S01]  /*135f0*/  FSEL R67, R195, -INF , P5 ;  /* 0xff800000c3437808 */ /* 0x000fe20002800000 */
[CC--:B------:R-:W-:Y:S01]  /*13600*/  FFMA.FTZ R217, -R158.reuse, R0.reuse, R217 ;  /* 0x000000009ed97223 */ /* 0x0c0fe200000101d9 */
[----:B------:R-:W-:Y:S01]  /*13610*/  IABS R3, R3 ;  /* 0x0000000300037213 */ /* 0x000fe20000000000 */
[----:B------:R-:W-:Y:S01]  /*13620*/  FFMA.FTZ R205, -R158, R0, R205 ;  /* 0x000000009ecd7223 */ /* 0x000fe200000101cd */
[----:B------:R-:W-:Y:S01]  /*13630*/  ISETP.GE.AND P5, PT, R44, R162, PT ;  /* 0x000000a22c00720c */ /* 0x000fe20003fa6270 */
[C---:B------:R-:W-:Y:S01]  /*13640*/  FFMA.FTZ R203, -R158.reuse, R2, R203 ;  /* 0x000000029ecb7223 */ /* 0x040fe200000101cb */
[----:B------:R-:W-:Y:S01]  /*13650*/  IABS R4, R4 ;  /* 0x0000000400047213 */ /* 0x000fe20000000000 */
[C---:B------:R-:W-:Y:S01]  /*13660*/  VIADD R0, R165.reuse, 0x10 ;  /* 0x00000010a5007836 */ /* 0x040fe20000000000 */
[----:B------:R-:W-:Y:S01]  /*13670*/  I2FP.F32.S32 R5, R5 ;  /* 0x0000000500057245 */ /* 0x000fe20000201400 */
[----:B------:R-:W-:Y:S01]  /*13680*/  VIADD R2, R165, 0x8 ;  /* 0x00000008a5027836 */ /* 0x000fe20000000000 */
[----:B------:R-:W-:Y:S02]  /*13690*/  FSEL R57, R203, -INF , P5 ;  /* 0xff800000cb397808 */ /* 0x000fe40002800000 */
[----:B------:R-:W-:Y:S01]  /*136a0*/  IABS R0, R0 ;  /* 0x0000000000007213 */ /* 0x000fe20000000000 */
[CC--:B------:R-:W-:Y:S01]  /*136b0*/  FFMA.FTZ R189, -R158.reuse, R5.reuse, R189 ;  /* 0x000000059ebd7223 */ /* 0x0c0fe200000101bd */
[----:B------:R-:W-:Y:S01]  /*136c0*/  I2FP.F32.S32 R4, R4 ;  /* 0x0000000400047245 */ /* 0x000fe20000201400 */
[C---:B------:R-:W-:Y:S01]  /*136d0*/  FFMA.FTZ R201, -R158.reuse, R5, R201 ;  /* 0x000000059ec97223 */ /* 0x040fe200000101c9 */
[----:B------:R-:W-:Y:S01]  /*136e0*/  I2FP.F32.S32 R0, R0 ;  /* 0x0000000000007245 */ /* 0x000fe20000201400 */
[----:B------:R-:W-:Y:S01]  /*136f0*/  VIADD R5, R165, 0x11 ;  /* 0x00000011a5057836 */ /* 0x000fe20000000000 */
[----:B------:R-:W-:Y:S01]  /*13700*/  IABS R2, R2 ;  /* 0x0000000200027213 */ /* 0x000fe20000000000 */
[----:B------:R-:W-:Y:S01]  /*13710*/  FFMA.FTZ R197, -R158, R4, R197 ;  /* 0x000000049ec57223 */ /* 0x000fe200000101c5 */
[----:B------:R-:W-:Y:S01]  /*13720*/  ISETP.GE.AND P5, PT, R66, R160, PT ;  /* 0x000000a04200720c */ /* 0x000fe20003fa6270 */
[C---:B------:R-:W-:Y:S01]  /*13730*/  FFMA.FTZ R213, -R158.reuse, R0, R213 ;  /* 0x000000009ed57223 */ /* 0x040fe200000101d5 */
[----:B------:R-:W-:Y:S01]  /*13740*/  I2FP.F32.S32 R2, R2 ;  /* 0x0000000200027245 */ /* 0x000fe20000201400 */
[C---:B------:R-:W-:Y:S01]  /*13750*/  FFMA.FTZ R225, -R158.reuse, R0, R225 ;  /* 0x000000009ee17223 */ /* 0x040fe200000101e1 */
[----:B------:R-:W-:Y:S01]  /*13760*/  I2FP.F32.S32 R0, R3 ;  /* 0x0000000300007245 */ /* 0x000fe20000201400 */
[C---:B------:R-:W-:Y:S01]  /*13770*/  FFMA.FTZ R209, -R158.reuse, R4, R209 ;  /* 0x000000049ed17223 */ /* 0x040fe200000101d1 */
[----:B------:R-:W-:Y:S01]  /*13780*/  FSEL R179, R177, -INF , P5 ;  /* 0xff800000b1b37808 */ /* 0x000fe20002800000 */
[CC--:B------:R-:W-:Y:S01]  /*13790*/  FFMA.FTZ R221, -R158.reuse, R2.reuse, R221 ;  /* 0x000000029edd7223 */ /* 0x0c0fe200000101dd */
[----:B------:R-:W-:Y:S01]  /*137a0*/  FSEL R111, R181, -INF , P1 ;  /* 0xff800000b56f7808 */ /* 0x000fe20000800000 */
[----:B------:R-:W-:Y:S01]  /*137b0*/  FFMA.FTZ R233, -R158, R2, R233 ;  /* 0x000000029ee97223 */ /* 0x000fe200000101e9 */
[----:B------:R-:W-:Y:S01]  /*137c0*/  ISETP.GE.AND P5, PT, R60, R160, PT ;  /* 0x000000a03c00720c */ /* 0x000fe20003fa6270 */
[----:B------:R-:W-:Y:S01]  /*137d0*/  FFMA.FTZ R239, -R158, R0, R239 ;  /* 0x000000009eef7223 */ /* 0x000fe200000101ef */
[----:B------:R-:W-:Y:S01]  /*137e0*/  ISETP.GE.AND P1, PT, R54, R162, PT ;  /* 0x000000a23600720c */ /* 0x000fe20003f26270 */
[----:B------:R-:W-:Y:S01]  /*137f0*/  FFMA.FTZ R227, -R158, R0, R227 ;  /* 0x000000009ee37223 */ /* 0x000fe200000101e3 */
[----:B------:R-:W-:Y:S01]  /*13800*/  FSEL R105, R183, -INF , P5 ;  /* 0xff800000b7697808 */ /* 0x000fe20002800000 */
[----:B------:R-:W-:Y:S01]  /*13810*/  VIADD R3, R165, 0xffffffc0 ;  /* 0xffffffc0a5037836 */ /* 0x000fe20000000000 */
[----:B------:R-:W-:Y:S01]  /*13820*/  FSEL R97, R189, -INF , P1 ;  /* 0xff800000bd617808 */ /* 0x000fe20000800000 */
[C---:B------:R-:W-:Y:S01]  /*13830*/  VIADD R4, R165.reuse, 0x9 ;  /* 0x00000009a5047836 */ /* 0x040fe20000000000 */
[----:B------:R-:W-:Y:S01]  /*13840*/  ISETP.GE.AND P5, PT, R34, R162, PT ;  /* 0x000000a22200720c */ /* 0x000fe20003fa6270 */
[C---:B------:R-:W-:Y:S01]  /*13850*/  VIADD R2, R165.reuse, 0xfffffff8 ;  /* 0xfffffff8a5027836 */ /* 0x040fe20000000000 */
[----:B------:R-:W-:Y:S01]  /*13860*/  IABS R3, R3 ;  /* 0x0000000300037213 */ /* 0x000fe20000000000 */
[----:B------:R-:W-:Y:S01]  /*13870*/  VIADD R0, R165, 0xfffffff0 ;  /* 0xfffffff0a5007836 */ /* 0x000fe20000000000 */
[----:B------:R-:W-:Y:S02]  /*13880*/  IABS R5, R5 ;  /* 0x0000000500057213 */ /* 0x000fe40000000000 */
[----:B------:R-:W-:Y:S02]  /*13890*/  I2FP.F32.S32 R3, R3 ;  /* 0x0000000300037245 */ /* 0x000fe40000201400 */
[----:B------:R-:W-:Y:S02]  /*138a0*/  IABS R4, R4 ;  /* 0x0000000400047213 */ /* 0x000fe40000000000 */
[----:B------:R-:W-:Y:S01]  /*138b0*/  ISETP.GE.AND P1, PT, R50, R162, PT ;  /* 0x000000a23200720c */ /* 0x000fe20003f26270 */
[C---:B------:R-:W-:Y:S01]  /*138c0*/  FFMA.FTZ R46, -R158.reuse, R3, R46 ;  /* 0x000000039e2e7223 */ /* 0x040fe2000001012e */
[----:B------:R-:W-:Y:S01]  /*138d0*/  FSEL R33, R221, -INF , P5 ;  /* 0xff800000dd217808 */ /* 0x000fe20002800000 */
[----:B------:R-:W-:Y:S01]  /*138e0*/  VIADD R3, R165, 0xffffffe0 ;  /* 0xffffffe0a5037836 */ /* 0x000fe20000000000 */
[----:B------:R-:W-:Y:S02]  /*138f0*/  I2FP.F32.S32 R5, R5 ;  /* 0x0000000500057245 */ /* 0x000fe40000201400 */
[----:B------:R-:W-:Y:S02]  /*13900*/  I2FP.F32.S32 R4, R4 ;  /* 0x0000000400047245 */ /* 0x000fe40000201400 */
[----:B------:R-:W-:Y:S01]  /*13910*/  IABS R3, R3 ;  /* 0x0000000300037213 */ /* 0x000fe20000000000 */
[C---:B------:R-:W-:Y:S01]  /*13920*/  FFMA.FTZ R223, -R158.reuse, R5, R223 ;  /* 0x000000059edf7223 */ /* 0x040fe200000101df */
[----:B------:R-:W-:Y:S01]  /*13930*/  FSEL R63, R197, -INF , P1 ;  /* 0xff800000c53f7808 */ /* 0x000fe20000800000 */
[CC--:B------:R-:W-:Y:S01]  /*13940*/  FFMA.FTZ R219, -R158.reuse, R4.reuse, R219 ;  /* 0x000000049edb7223 */ /* 0x0c0fe200000101db */
[----:B------:R-:W-:Y:S01]  /*13950*/  I2FP.F32.S32 R3, R3 ;  /* 0x0000000300037245 */ /* 0x000fe20000201400 */
[----:B------:R-:W-:Y:S01]  /*13960*/  FFMA.FTZ R231, -R158, R4, R231 ;  /* 0x000000049ee77223 */ /* 0x000fe200000101e7 */
[-C--:B------:R-:W-:Y:S01]  /*13970*/  ISETP.GE.AND P5, PT, R32, R162.reuse, PT ;  /* 0x000000a22000720c */ /* 0x080fe20003fa6270 */
[----:B------:R-:W-:Y:S01]  /*13980*/  FFMA.FTZ R211, -R158, R5, R211 ;  /* 0x000000059ed37223 */ /* 0x000fe200000101d3 */
[----:B------:R-:W-:Y:S01]  /*13990*/  ISETP.GE.AND P1, PT, R42, R162, PT ;  /* 0x000000a22a00720c */ /* 0x000fe20003f26270 */
[CC--:B------:R-:W-:Y:S01]  /*139a0*/  FFMA.FTZ R174, -R158.reuse, R3.reuse, R174 ;  /* 0x000000039eae7223 */ /* 0x0c0fe200000101ae */
[----:B------:R-:W-:Y:S01]  /*139b0*/  FSEL R27, R227, -INF , P5 ;  /* 0xff800000e31b7808 */ /* 0x000fe20002800000 */
[----:B------:R-:W-:Y:S01]  /*139c0*/  FFMA.FTZ R113, -R158, R3, R113 ;  /* 0x000000039e717223 */ /* 0x000fe20000010171 */
[----:B------:R-:W-:Y:S01]  /*139d0*/  IABS R2, R2 ;  /* 0x0000000200027213 */ /* 0x000fe20000000000 */
[----:B------:R-:W-:Y:S01]  /*139e0*/  VIADD R3, R165, 0xffffffc8 ;  /* 0xffffffc8a5037836 */ /* 0x000fe20000000000 */
[----:B------:R-:W-:Y:S01]  /*139f0*/  FSEL R53, R205, -INF , P1 ;  /* 0xff800000cd357808 */ /* 0x000fe20000800000 */
[C---:B------:R-:W-:Y:S01]  /*13a00*/  VIADD R5, R165.reuse, 0xffffffe1 ;  /* 0xffffffe1a5057836 */ /* 0x040fe20000000000 */
[----:B------:R-:W-:Y:S01]  /*13a10*/  ISETP.GE.AND P5, PT, R52, R160, PT ;  /* 0x000000a03400720c */ /* 0x000fe20003fa6270 */
[----:B------:R-:W-:Y:S01]  /*13a20*/  VIADD R4, R165, 0xfffffff9 ;  /* 0xfffffff9a5047836 */ /* 0x000fe20000000000 */
[----:B------:R-:W-:Y:S02]  /*13a30*/  IABS R3, R3 ;  /* 0x0000000300037213 */ /* 0x000fe40000000000 */
[----:B------:R-:W-:Y:S02]  /*13a40*/  ISETP.GE.AND P1, PT, R40, R162, PT ;  /* 0x000000a22800720c */ /* 0x000fe40003f26270 */
[----:B------:R-:W-:Y:S02]  /*13a50*/  I2FP.F32.S32 R3, R3 ;  /* 0x0000000300037245 */ /* 0x000fe40000201400 */
[----:B------:R-:W-:Y:S02]  /*13a60*/  I2FP.F32.S32 R2, R2 ;  /* 0x0000000200027245 */ /* 0x000fe40000201400 */
[----:B------:R-:W-:Y:S01]  /*13a70*/  FSEL R61, R199, -INF , P5 ;  /* 0xff800000c73d7808 */ /* 0x000fe20002800000 */
[CC--:B------:R-:W-:Y:S01]  /*13a80*/  FFMA.FTZ R65, -R158.reuse, R3.reuse, R182 ;  /* 0x000000039e417223 */ /* 0x0c0fe200000101b6 */
[----:B------:R-:W-:Y:S01]  /*13a90*/  FSEL R45, R211, -INF , P1 ;  /* 0xff800000d32d7808 */ /* 0x000fe20000800000 */
[----:B------:R-:W-:Y:S01]  /*13aa0*/  FFMA.FTZ R20, -R158, R3, R20 ;  /* 0x000000039e147223 */ /* 0x000fe20000010114 */
[----:B------:R-:W-:Y:S01]  /*13ab0*/  ISETP.GE.AND P5, PT, R50, R160, PT ;  /* 0x000000a03200720c */ /* 0x000fe20003fa6270 */
[----:B------:R-:W2:Y:S01]  /*13ac0*/  LD.E R3, desc[UR4][R84.64+0xdc] ;  /* 0x0000dc0454037980 */ /* 0x000ea2000c101900 */
[----:B------:R-:W-:Y:S01]  /*13ad0*/  IABS R4, R4 ;  /* 0x0000000400047213 */ /* 0x000fe20000000000 */
[----:B------:R-:W-:Y:S01]  /*13ae0*/  FFMA.FTZ R249, -R158, R2, R249 ;  /* 0x000000029ef97223 */ /* 0x000fe200000101f9 */
[----:B------:R-:W-:Y:S01]  /*13af0*/  ISETP.GE.AND P1, PT, R58, R160, PT ;  /* 0x000000a03a00720c */ /* 0x000fe20003f26270 */
[----:B------:R-:W-:Y:S01]  /*13b00*/  FFMA.FTZ R237, -R158, R2, R237 ;  /* 0x000000029eed7223 */ /* 0x000fe200000101ed */
[----:B------:R-:W-:Y:S01]  /*13b10*/  FSEL R59, R201, -INF , P5 ;  /* 0xff800000c93b7808 */ /* 0x000fe20002800000 */
[----:B------:R-:W-:Y:S01]  /*13b20*/  VIADD R2, R165, 0xffffffd1 ;  /* 0xffffffd1a5027836 */ /* 0x000fe20000000000 */
[----:B------:R-:W-:Y:S02]  /*13b30*/  I2FP.F32.S32 R4, R4 ;  /* 0x0000000400047245 */ /* 0x000fe40000201400 */
[----:B------:R-:W-:Y:S02]  /*13b40*/  FSEL R107, R185, -INF , P1 ;  /* 0xff800000b96b7808 */ /* 0x000fe40000800000 */
[----:B------:R-:W-:Y:S01]  /*13b50*/  ISETP.GE.AND P5, PT, R48, R162, PT ;  /* 0x000000a23000720c */ /* 0x000fe20003fa6270 */
[----:B------:R-:W-:Y:S01]  /*13b60*/  FFMA.FTZ R235, -R158, R4, R235 ;  /* 0x000000049eeb7223 */ /* 0x000fe200000101eb */
[----:B------:R-:W-:Y:S01]  /*13b70*/  ISETP.GE.AND P1, PT, R56, R160, PT ;  /* 0x000000a03800720c */ /* 0x000fe20003f26270 */
        /* <DEDUP_REMOVED lines=8> */
[----:B------:R-:W-:Y:S02]  /*13c00*/  IABS R0, R0 ;  /* 0x0000000000007213 */ /* 0x000fe40000000000 */
[----:B------:R-:W-:Y:S02]  /*13c10*/  ISETP.GE.AND P1, PT, R166, R162, PT ;  /* 0x000000a2a600720c */ /* 0x000fe40003f26270 */
[----:B------:R-:W-:Y:S02]  /*13c20*/  FSEL R51, R207, -INF , P5 ;  /* 0xff800000cf337808 */ /* 0x000fe40002800000 */
[----:B------:R-:W-:Y:S02]  /*13c30*/  I2FP.F32.S32 R0, R0 ;  /* 0x0000000000007245 */ /* 0x000fe40000201400 */
[----:B------:R-:W-:Y:S02]  /*13c40*/  IABS R125, R125 ;  /* 0x0000007d007d7213 */ /* 0x000fe40000000000 */
[----:B------:R-:W-:Y:S01]  /*13c50*/  FSEL R25, R235, -INF , P1 ;  /* 0xff800000eb197808 */ /* 0x000fe20000800000 */
[----:B------:R-:W-:Y:S01]  /*13c60*/  FFMA.FTZ R245, -R158, R0, R245 ;  /* 0x000000009ef57223 */ /* 0x000fe200000101f5 */
[----:B------:R-:W-:Y:S01]  /*13c70*/  ISETP.GE.AND P5, PT, R28, R162, PT ;  /* 0x000000a21c00720c */ /* 0x000fe20003fa6270 */
[----:B------:R-:W-:Y:S01]  /*13c80*/  FFMA.FTZ R131, -R158, R0, R131 ;  /* 0x000000009e837223 */ /* 0x000fe20000010183 */
[-C--:B------:R-:W-:Y:S01]  /*13c90*/  ISETP.GE.AND P1, PT, R42, R160.reuse, PT ;  /* 0x000000a02a00720c */ /* 0x080fe20003f26270 */
[----:B------:R-:W-:Y:S01]  /*13ca0*/  VIADD R0, R165, 0xffffffc1 ;  /* 0xffffffc1a5007836 */ /* 0x000fe20000000000 */
[----:B------:R-:W-:Y:S02]  /*13cb0*/  I2FP.F32.S32 R125, R125 ;  /* 0x0000007d007d7245 */ /* 0x000fe40000201400 */
[----:B------:R-:W-:Y:S02]  /*13cc0*/  FSEL R243, R243, -INF , P5 ;  /* 0xff800000f3f37808 */ /* 0x000fe40002800000 */
[----:B------:R-:W-:Y:S01]  /*13cd0*/  FSEL R47, R209, -INF , P1 ;  /* 0xff800000d12f7808 */ /* 0x000fe20000800000 */
[-C--:B------:R-:W-:Y:S01]  /*13ce0*/  FFMA.FTZ R251, -R158, R125.reuse, R251 ;  /* 0x0000007d9efb7223 */ /* 0x080fe200000101fb */
[----:B------:R-:W-:Y:S01]  /*13cf0*/  ISETP.GE.AND P5, PT, R40, R160, PT ;  /* 0x000000a02800720c */ /* 0x000fe20003fa6270 */
        /* <DEDUP_REMOVED lines=9> */
[----:B------:R-:W-:Y:S01]  /*13d90*/  FFMA.FTZ R123, -R158, R7, R123 ;  /* 0x000000079e7b7223 */ /* 0x000fe2000001017b */
        /* <DEDUP_REMOVED lines=11> */
[----:B------:R-:W-:Y:S02]  /*13e50*/  I2FP.F32.S32 R0, R0 ;  /* 0x0000000000007245 */ /* 0x000fe40000201400 */
[----:B------:R-:W-:Y:S02]  /*13e60*/  IABS R4, R4 ;  /* 0x0000000400047213 */ /* 0x000fe40000000000 */
[----:B------:R-:W-:Y:S01]  /*13e70*/  FSEL R169, R170, -INF , P1 ;  /* 0xff800000aaa97808 */ /* 0x000fe20000800000 */
[----:B------:R-:W-:Y:S01]  /*13e80*/  FFMA.FTZ R43, -R158, R0, R43 ;  /* 0x000000009e2b7223 */ /* 0x000fe2000001012b */
[----:B------:R-:W-:Y:S01]  /*13e90*/  ISETP.GE.AND P5, PT, R18, R162, PT ;  /* 0x000000a21200720c */ /* 0x000fe20003fa6270 */
[C---:B------:R-:W-:Y:S01]  /*13ea0*/  VIADD R0, R165.reuse, 0xffffffd0 ;  /* 0xffffffd0a5007836 */ /* 0x040fe20000000000 */
[----:B------:R-:W-:Y:S01]  /*13eb0*/  ISETP.GE.AND P1, PT, R34, R160, PT ;  /* 0x000000a02200720c */ /* 0x000fe20003f26270 */
[----:B------:R-:W-:Y:S01]  /*13ec0*/  VIADD R165, R165, 0x80 ;  /* 0x00000080a5a57836 */ /* 0x000fe20000000000 */
[----:B------:R-:W-:Y:S02]  /*13ed0*/  I2FP.F32.S32 R4, R4 ;  /* 0x0000000400047245 */ /* 0x000fe40000201400 */
[----:B------:R-:W-:Y:S02]  /*13ee0*/  FSEL R129, R176, -INF , P5 ;  /* 0xff800000b0817808 */ /* 0x000fe40002800000 */
[----:B------:R-:W-:Y:S01]  /*13ef0*/  IABS R2, R2 ;  /* 0x0000000200027213 */ /* 0x000fe20000000000 */
[CC--:B------:R-:W-:Y:S01]  /*13f00*/  FFMA.FTZ R121, -R158.reuse, R4.reuse, R121 ;  /* 0x000000049e797223 */ /* 0x0c0fe20000010179 */
[----:B------:R-:W-:Y:S01]  /*13f10*/  FSEL R29, R225, -INF , P1 ;  /* 0xff800000e11d7808 */ /* 0x000fe20000800000 */
[----:B------:R-:W-:Y:S01]  /*13f20*/  FFMA.FTZ R99, -R158, R4, R99 ;  /* 0x000000049e637223 */ /* 0x000fe20000010163 */
[----:B------:R-:W-:Y:S02]  /*13f30*/  ISETP.GE.AND P5, PT, R32, R160, PT ;  /* 0x000000a02000720c */ /* 0x000fe40003fa6270 */
[----:B------:R-:W-:Y:S02]  /*13f40*/  IABS R91, R91 ;  /* 0x0000005b005b7213 */ /* 0x000fe40000000000 */
[----:B------:R-:W-:Y:S02]  /*13f50*/  ISETP.GE.AND P1, PT, R16, R162, PT ;  /* 0x000000a21000720c */ /* 0x000fe40003f26270 */
[----:B------:R-:W-:Y:S02]  /*13f60*/  I2FP.F32.S32 R2, R2 ;  /* 0x0000000200027245 */ /* 0x000fe40000201400 */
[----:B------:R-:W-:Y:S02]  /*13f70*/  FSEL R15, R231, -INF , P5 ;  /* 0xff800000e70f7808 */ /* 0x000fe40002800000 */
[----:B------:R-:W-:Y:S01]  /*13f80*/  I2FP.F32.S32 R91, R91 ;  /* 0x0000005b005b7245 */ /* 0x000fe20000201400 */
[-C--:B------:R-:W-:Y:S01]  /*13f90*/  FFMA.FTZ R115, -R158, R2.reuse, R115 ;  /* 0x000000029e737223 */ /* 0x080fe20000010173 */
[----:B------:R-:W-:Y:S01]  /*13fa0*/  FSEL R127, R174, -INF , P1 ;  /* 0xff800000ae7f7808 */ /* 0x000fe20000800000 */
[----:B------:R-:W-:Y:S01]  /*13fb0*/  FFMA.FTZ R55, -R158, R2, R55 ;  /* 0x000000029e377223 */ /* 0x000fe20000010137 */
[----:B------:R-:W-:Y:S01]  /*13fc0*/  ISETP.GE.AND P5, PT, R14, R162, PT ;  /* 0x000000a20e00720c */ /* 0x000fe20003fa6270 */
[----:B------:R-:W-:Y:S01]  /*13fd0*/  VIADD R2, R166, 0x39 ;  /* 0x00000039a6027836 */ /* 0x000fe20000000000 */
[----:B------:R-:W-:Y:S01]  /*13fe0*/  IABS R0, R0 ;  /* 0x0000000000007213 */ /* 0x000fe20000000000 */
[-C--:B------:R-:W-:Y:S01]  /*13ff0*/  FFMA.FTZ R119, -R158, R91.reuse, R119 ;  /* 0x0000005b9e777223 */ /* 0x080fe20000010177 */
[----:B------:R-:W-:Y:S01]  /*14000*/  ISETP.GE.AND P1, PT, R30, R160, PT ;  /* 0x000000a01e00720c */ /* 0x000fe20003f26270 */
[----:B------:R-:W-:Y:S01]  /*14010*/  FFMA.FTZ R91, -R158, R91, R180 ;  /* 0x0000005b9e5b7223 */ /* 0x000fe200000101b4 */
[----:B------:R-:W-:Y:S02]  /*14020*/  FSEL R121, R121, -INF , P5 ;  /* 0xff80000079797808 */ /* 0x000fe40002800000 */
[----:B------:R-:W-:Y:S02]  /*14030*/  FSEL R13, R233, -INF , P1 ;  /* 0xff800000e90d7808 */ /* 0x000fe40000800000 */
[----:B------:R-:W-:Y:S02]  /*14040*/  ISETP.GE.AND P5, PT, R10, R162, PT ;  /* 0x000000a20a00720c */ /* 0x000fe40003fa6270 */
[----:B------:R-:W-:Y:S02]  /*14050*/  I2FP.F32.S32 R0, R0 ;  /* 0x0000000000007245 */ /* 0x000fe40000201400 */
[----:B------:R-:W-:Y:S02]  /*14060*/  ISETP.GE.AND P1, PT, R12, R162, PT ;  /* 0x000000a20c00720c */ /* 0x000fe40003f26270 */
[----:B------:R-:W-:Y:S01]  /*14070*/  IABS R5, R5 ;  /* 0x0000000500057213 */ /* 0x000fe20000000000 */
[CC--:B------:R-:W-:Y:S01]  /*14080*/  FFMA.FTZ R103, -R158.reuse, R0.reuse, R103 ;  /* 0x000000009e677223 */ /* 0x0c0fe20000010167 */
[----:B------:R-:W-:Y:S01]  /*14090*/  FSEL R115, R115, -INF , P5 ;  /* 0xff80000073737808 */ /* 0x000fe20002800000 */
[----:B------:R-:W-:Y:S01]  /*140a0*/  FFMA.FTZ R49, -R158, R0, R49 ;  /* 0x000000009e317223 */ /* 0x000fe20000010131 */
[----:B------:R-:W-:Y:S01]  /*140b0*/  ISETP.GE.AND P5, PT, R26, R160, PT ;  /* 0x000000a01a00720c */ /* 0x000fe20003fa6270 */
[----:B------:R-:W-:Y:S01]  /*140c0*/  VIADD R0, R166, 0x38 ;  /* 0x00000038a6007836 */ /* 0x000fe20000000000 */
[----:B------:R-:W-:Y:S02]  /*140d0*/  FSEL R119, R119, -INF , P1 ;  /* 0xff80000077777808 */ /* 0x000fe40000800000 */
        /* <DEDUP_REMOVED lines=9> */
[-C--:B------:R-:W-:Y:S02]  /*14170*/  ISETP.GE.AND P1, PT, R7, R162.reuse, PT ;  /* 0x000000a20700720c */ /* 0x080fe40003f26270 */
[----:B------:R-:W-:Y:S02]  /*14180*/  FSEL R41, R213, -INF , P0 ;  /* 0xff800000d5297808 */ /* 0x000fe40000000000 */
        /* <DEDUP_REMOVED lines=20> */
[-C--:B------:R-:W-:Y:S02]  /*142d0*/  ISETP.GE.AND P0, PT, R28, R160.reuse, PT ;  /* 0x000000a01c00720c */ /* 0x080fe40003f06270 */
[----:B------:R-:W-:Y:S02]  /*142e0*/  FSEL R35, R35, -INF , !P4 ;  /* 0xff80000023237808 */ /* 0x000fe40006000000 */
[----:B------:R-:W-:Y:S02]  /*142f0*/  FSEL R113, R113, -INF , P5 ;  /* 0xff80000071717808 */ /* 0x000fe40002800000 */
        /* <DEDUP_REMOVED lines=25> */
[-C--:B------:R-:W-:Y:S02]  /*14490*/  ISETP.GE.AND P0, PT, R22, R160.reuse, PT ;  /* 0x000000a01600720c */ /* 0x080fe40003f06270 */
[-C--:B------:R-:W-:Y:S02]  /*144a0*/  ISETP.GE.AND P6, PT, R26, R161.reuse, PT ;  /* 0x000000a11a00720c */ /* 0x080fe40003fc6270 */
        /* <DEDUP_REMOVED lines=47> */
[----:B------:R-:W-:Y:S02]  /*147a0*/  ISETP.GE.AND P0, PT, R2, R160, PT ;  /* 0x000000a00200720c */ /* 0x000fe40003f06270 */
        /* <DEDUP_REMOVED lines=19> */
[CC--:B------:R-:W-:Y:S01]  /*148e0*/  ISETP.GE.AND P0, PT, R166.reuse, R161.reuse, PT ;  /* 0x000000a1a600720c */ /* 0x0c0fe20003f06270 */
[----:B------:R-:W-:Y:S01]  /*148f0*/  VIADD R166, R166, 0xffffff80 ;  /* 0xffffff80a6a67836 */ /* 0x000fe20000000000 */
        /* <DEDUP_REMOVED lines=124> */
[----:B------:R-:W1:Y:S01]  /*150c0*/  MUFU.EX2 R100, R100 ;  /* 0x0000006400647308 */ /* 0x000e620000000800 */
[-C--:B------:R-:W-:Y:S01]  /*150d0*/  FFMA.FTZ R107, R101, R3.reuse, -R48 ;  /* 0x00000003656b7223 */ /* 0x080fe20000010830 */
[-C--:B------:R-:W-:Y:S01]  /*150e0*/  FFMA.FTZ R101, R95, R3.reuse, -R44 ;  /* 0x000000035f657223 */ /* 0x080fe2000001082c */
[-C--:B------:R-:W-:Y:S01]  /*150f0*/  FFMA.FTZ R95, R57, R3.reuse, -R48 ;  /* 0x00000003395f7223 */ /* 0x080fe20000010830 */
[-C--:B------:R-:W-:Y:S01]  /*15100*/  FFMA.FTZ R57, R13, R3.reuse, -R44 ;  /* 0x000000030d397223 */ /* 0x080fe2000001082c */
[-CC-:B------:R-:W-:Y:S01]  /*15110*/  FFMA.FTZ R50, R27, R3.reuse, -R48.reuse ;  /* 0x000000031b327223 */ /* 0x180fe20000010830 */
[-CC-:B------:R-:W-:Y:S01]  /*15120*/  FFMA.FTZ R52, R25, R3.reuse, -R48.reuse ;  /* 0x0000000319347223 */ /* 0x180fe20000010830 */
[----:B------:R-:W-:Y:S03]  /*15130*/  LOP3.LUT R4, R40, 0x8, RZ, 0xc0, !PT ;  /* 0x0000000828047812 */ /* 0x000fe600078ec0ff */
[----:B------:R-:W-:Y:S01]  /*15140*/  MUFU.EX2 R105, R105 ;  /* 0x0000006900697308 */ /* 0x000fe20000000800 */
[-CC-:B------:R-:W-:Y:S01]  /*15150*/  FFMA.FTZ R104, R183, R3.reuse, -R48.reuse ;  /* 0x00000003b7687223 */ /* 0x180fe20000010830 */
[-CC-:B------:R-:W-:Y:S01]  /*15160*/  FFMA.FTZ R102, R181, R3.reuse, -R48.reuse ;  /* 0x00000003b5667223 */ /* 0x180fe20000010830 */
[----:B------:R-:W-:Y:S01]  /*15170*/  LOP3.LUT R5, R4, 0xc0, R137, 0xf8, !PT ;  /* 0x000000c004057812 */ /* 0x000fe200078ef889 */
[-CC-:B------:R-:W-:Y:S01]  /*15180*/  FFMA.FTZ R109, R109, R3.reuse, -R48.reuse ;  /* 0x000000036d6d7223 */ /* 0x180fe20000010830 */
[----:B------:R-:W-:Y:S01]  /*15190*/  LOP3.LUT R137, R137, 0x120, RZ, 0xc0, !PT ;  /* 0x0000012089897812 */ /* 0x000fe200078ec0ff */
[-CC-:B------:R-:W-:Y:S01]  /*151a0*/  FFMA.FTZ R94, R97, R3.reuse, -R48.reuse ;  /* 0x00000003615e7223 */ /* 0x180fe20000010830 */
[----:B------:R-:W-:Y:S03]  /*151b0*/  FFMA.FTZ R97, R67, R3, -R48 ;  /* 0x0000000343617223 */ /* 0x000fe60000010830 */
[----:B------:R-:W-:Y:S01]  /*151c0*/  MUFU.EX2 R104, R104 ;  /* 0x0000006800687308 */ /* 0x000fe20000000800 */
[----:B------:R-:W-:Y:S01]  /*151d0*/  LOP3.LUT R5, R137, R5, R136, 0xf6, !PT ;  /* 0x0000000589057212 */ /* 0x000fe200078ef688 */
[-CC-:B------:R-:W-:Y:S01]  /*151e0*/  FFMA.FTZ R67, R51, R3.reuse, -R44.reuse ;  /* 0x0000000333437223 */ /* 0x180fe2000001082c */
[----:B------:R-:W-:Y:S01]  /*151f0*/  FFMA.FTZ R51, R29, R3, -R44 ;  /* 0x000000031d337223 */ /* 0x000fe2000001082c */
[----:B-1----:R-:W-:Y:S01]  /*15200*/  F2FP.BF16.F32.PACK_AB R25, R100, R111 ;  /* 0x0000006f6419723e */ /* 0x002fe200000010ff */
[-CC-:B------:R-:W-:Y:S01]  /*15210*/  FFMA.FTZ R90, R63, R3.reuse, -R48.reuse ;  /* 0x000000033f5a7223 */ /* 0x180fe20000010830 */
[----:B------:R-:W-:Y:S01]  /*15220*/  LEA R42, R5, UR6, 0x1 ;  /* 0x00000006052a7c11 */ /* 0x000fe2000f8e08ff */
[----:B------:R-:W-:Y:S03]  /*15230*/  FMUL.FTZ R5, R3, R6 ;  /* 0x0000000603057220 */ /* 0x000fe60000410000 */
[----:B------:R-:W1:Y:S01]  /*15240*/  MUFU.EX2 R102, R102 ;  /* 0x0000006600667308 */ /* 0x000e620000000800 */
[----:B------:R-:W-:Y:S01]  /*15250*/  FSEL R4, R0, RZ, P0 ;  /* 0x000000ff00047208 */ /* 0x000fe20000000000 */
[-CC-:B------:R-:W-:Y:S01]  /*15260*/  FFMA.FTZ R63, R45, R3.reuse, -R48.reuse ;  /* 0x000000032d3f7223 */ /* 0x180fe20000010830 */
[----:B------:R-:W2:Y:S01]  /*15270*/  LDSM.16.MT88.4 R12, [R42+0x3000] ;  /* 0x003000002a0c783b */ /* 0x000ea20000004200 */
[----:B------:R-:W-:Y:S02]  /*15280*/  VIADD R41, R42, 0x3020 ;  /* 0x000030202a297836 */ /* 0x000fe40000000000 */
[-CC-:B------:R-:W-:Y:S01]  /*15290*/  FFMA.FTZ R45, R23, R3.reuse, -R48.reuse ;  /* 0x00000003172d7223 */ /* 0x180fe20000010830 */
[----:B------:R-:W-:Y:S01]  /*152a0*/  FADD.FTZ R4, -R4, R87 ;  /* 0x0000005704047221 */ /* 0x000fe20000010100 */
[-CC-:B------:R-:W-:Y:S02]  /*152b0*/  FFMA.FTZ R86, R121, R3.reuse, -R48.reuse ;  /* 0x0000000379567223 */ /* 0x180fe40000010830 */
[----:B------:R-:W3:Y:S01]  /*152c0*/  MUFU.EX2 R109, R109 ;  /* 0x0000006d006d7308 */ /* 0x000ee20000000800 */
[----:B------:R-:W-:Y:S01]  /*152d0*/  ISETP.GT.AND P0, PT, R163, R142, PT ;  /* 0x0000008ea300720c */ /* 0x000fe20003f04270 */
[----:B------:R-:W-:Y:S01]  /*152e0*/  FMUL.FTZ R7, R3, R4 ;  /* 0x0000000403077220 */ /* 0x000fe20000410000 */
[----:B------:R-:W-:Y:S01]  /*152f0*/  LDSM.16.MT88.4 R32, [R42+0x3400] ;  /* 0x003400002a20783b */ /* 0x000fe20000004200 */
[----:B------:R-:W-:Y:S02]  /*15300*/  VIADD R4, R42, 0x3000 ;  /* 0x000030002a047836 */ /* 0x000fe40000000000 */
[-CC-:B------:R-:W-:Y:S01]  /*15310*/  FFMA.FTZ R87, R119, R3.reuse, -R48.reuse ;  /* 0x0000000377577223 */ /* 0x180fe20000010830 */
[-CC-:B------:R-:W-:Y:S01]  /*15320*/  FFMA.FTZ R110, R115, R3.reuse, -R48.reuse ;  /* 0x00000003736e7223 */ /* 0x180fe20000010830 */
[-CC-:B------:R-:W-:Y:S02]  /*15330*/  FFMA.FTZ R103, R103, R3.reuse, -R48.reuse ;  /* 0x0000000367677223 */ /* 0x180fe40000010830 */
[----:B------:R-:W4:Y:S01]  /*15340*/  MUFU.EX2 R96, R96 ;  /* 0x0000006000607308 */ /* 0x000f220000000800 */
[----:B------:R-:W-:Y:S01]  /*15350*/  @P2 VIADD R41, R4, 0xffffffe0 ;  /* 0xffffffe004292836 */ /* 0x000fe20000000000 */
[----:B-1----:R-:W-:Y:S01]  /*15360*/  F2FP.BF16.F32.PACK_AB R24, R102, R104 ;  /* 0x000000686618723e */ /* 0x002fe200000010ff */
[-CC-:B------:R-:W-:Y:S01]  /*15370*/  FFMA.FTZ R65, R65, R3.reuse, -R48.reuse ;  /* 0x0000000341417223 */ /* 0x180fe20000010830 */
[----:B------:R-:W-:Y:S02]  /*15380*/  FFMA.FTZ R89, R89, R3, -R48 ;  /* 0x0000000359597223 */ /* 0x000fe40000010830 */
[----:B------:R-:W1:Y:S04]  /*15390*/  LDSM.16.MT88.4 R28, [R41] ;  /* 0x00000000291c783b */ /* 0x000e680000004200 */
[----:B------:R-:W5:Y:S01]  /*153a0*/  MUFU.EX2 R23, R5 ;  /* 0x0000000500177308 */ /* 0x000f620000000800 */
[----:B---3--:R-:W-:Y:S03]  /*153b0*/  F2FP.BF16.F32.PACK_AB R26, R98, R109 ;  /* 0x0000006d621a723e */ /* 0x008fe600000010ff */
[----:B------:R-:W3:Y:S06]  /*153c0*/  LDSM.16.MT88.4 R36, [R41+0x400] ;  /* 0x000400002924783b */ /* 0x000eec0000004200 */
[----:B------:R-:W2:Y:S01]  /*153d0*/  MUFU.EX2 R22, R7 ;  /* 0x0000000700167308 */ /* 0x000ea20000000800 */
[----:B----4-:R-:W-:Y:S09]  /*153e0*/  F2FP.BF16.F32.PACK_AB R27, R96, R105 ;  /* 0x00000069601b723e */ /* 0x010ff200000010ff */
        /* <DEDUP_REMOVED lines=8> */
[----:B------:R-:W4:Y:S01]  /*15470*/  MUFU.EX2 R94, R94 ;  /* 0x0000005e005e7308 */ /* 0x000f220000000800 */
[C---:B--2---:R-:W-:Y:S01]  /*15480*/  FMUL.FTZ R10, R22.reuse, R78 ;  /* 0x0000004e160a7220 */ /* 0x044fe20000410000 */
        /* <DEDUP_REMOVED lines=8> */
[----:B------:R-:W-:Y:S01]  /*15510*/  FFMA.FTZ R104, R23, R168, R104 ;  /* 0x000000a817687223 */ /* 0x000fe20000010068 */
[--C-:B------:R-:W-:Y:S01]  /*15520*/  FFMA.FTZ R71, R177, R3, -R48.reuse ;  /* 0x00000003b1477223 */ /* 0x100fe20000010830 */
[C---:B------:R-:W-:Y:S01]  /*15530*/  FFMA.FTZ R111, R22.reuse, R167, R111 ;  /* 0x000000a7166f7223 */ /* 0x040fe2000001006f */
[--C-:B------:R-:W-:Y:S01]  /*15540*/  FFMA.FTZ R70, R171, R3, -R48.reuse ;  /* 0x00000003ab467223 */ /* 0x100fe20000010830 */
[C---:B------:R-:W-:Y:S04]  /*15550*/  HMMA.16816.F32.BF16 R4, R24.reuse, R12, R4 ;  /* 0x0000000c1804723c */ /* 0x040fe80000041804 */
        /* <DEDUP_REMOVED lines=9> */
[-CC-:B------:R-:W-:Y:S01]  /*155f0*/  FFMA.FTZ R69, R175, R3.reuse, -R44.reuse ;  /* 0x00000003af457223 */ /* 0x180fe2000001082c */
[-CC-:B------:R-:W-:Y:S01]  /*15600*/  FFMA.FTZ R75, R145, R3.reuse, -R44.reuse ;  /* 0x00000003914b7223 */ /* 0x180fe2000001082c */
[-C--:B------:R-:W-:Y:S01]  /*15610*/  FFMA.FTZ R74, R131, R3.reuse, -R44 ;  /* 0x00000003834a7223 */ /* 0x080fe2000001082c */
        /* <DEDUP_REMOVED lines=24> */
[----:B------:R-:W4:Y:S01]  /*157a0*/  MUFU.EX2 R66, R66 ;  /* 0x0000004200427308 */ /* 0x000f220000000800 */
[----:B--2---:R-:W-:Y:S01]  /*157b0*/  F2FP.BF16.F32.PACK_AB R27, R88, R93 ;  /* 0x0000005d581b723e */ /* 0x004fe200000010ff */
[----:B------:R-:W-:Y:S01]  /*157c0*/  FADD.FTZ R93, R93, R92 ;  /* 0x0000005c5d5d7221 */ /* 0x000fe20000010000 */
[----:B------:R-:W-:Y:S03]  /*157d0*/  FADD.FTZ R90, R90, R97 ;  /* 0x000000615a5a7221 */ /* 0x000fe60000010000 */
[----:B------:R-:W-:Y:S04]  /*157e0*/  FADD.FTZ R22, R88, R93 ;  /* 0x0000005d58167221 */ /* 0x000fe80000010000 */
[----:B------:R-:W-:Y:S01]  /*157f0*/  MUFU.EX2 R67, R67 ;  /* 0x0000004300437308 */ /* 0x000fe20000000800 */
[C---:B------:R-:W-:Y:S09]  /*15800*/  HMMA.16816.F32.BF16 R4, R24.reuse, R32, R4 ;  /* 0x000000201804723c */ /* 0x040ff20000041804 */
[----:B------:R-:W2:Y:S01]  /*15810*/  MUFU.EX2 R64, R64 ;  /* 0x0000004000407308 */ /* 0x000ea20000000800 */
[C---:B------:R-:W-:Y:S01]  /*15820*/  HMMA.16816.F32.BF16 R8, R24.reuse, R34, R8 ;  /* 0x000000221808723c */ /* 0x040fe20000041808 */
[----:B------:R-:W5:Y:S08]  /*15830*/  LDSM.16.MT88.4 R32, [R41+0x800] ;  /* 0x000800002920783b */ /* 0x000f700000004200 */
[----:B------:R-:W1:Y:S01]  /*15840*/  MUFU.EX2 R63, R63 ;  /* 0x0000003f003f7308 */ /* 0x000e620000000800 */
[C---:B---3--:R-:W-:Y:S09]  /*15850*/  HMMA.16816.F32.BF16 R12, R24.reuse, R36, R12 ;  /* 0x00000024180c723c */ /* 0x048ff2000004180c */
[----:B------:R-:W3:Y:S01]  /*15860*/  MUFU.EX2 R62, R62 ;  /* 0x0000003e003e7308 */ /* 0x000ee20000000800 */
[----:B------:R-:W-:Y:S01]  /*15870*/  HMMA.16816.F32.BF16 R16, R24, R38, R16 ;  /* 0x000000261810723c */ /* 0x000fe20000041810 */
[----:B------:R-:W5:Y:S02]  /*15880*/  LDSM.16.MT88.4 R36, [R42+0x3c00] ;  /* 0x003c00002a24783b */ /* 0x000f640000004200 */
[----:B----4-:R-:W-:Y:S01]  /*15890*/  F2FP.BF16.F32.PACK_AB R24, R66, R95 ;  /* 0x0000005f4218723e */ /* 0x010fe200000010ff */
[----:B------:R-:W-:Y:S01]  /*158a0*/  FADD.FTZ R95, R95, R90 ;  /* 0x0000005a5f5f7221 */ /* 0x000fe20000010000 */
[----:B--2---:R-:W-:Y:S01]  /*158b0*/  F2FP.BF16.F32.PACK_AB R25, R64, R67 ;  /* 0x000000434019723e */ /* 0x004fe200000010ff */
[----:B------:R-:W-:Y:S03]  /*158c0*/  FADD.FTZ R67, R67, R22 ;  /* 0x0000001643437221 */ /* 0x000fe60000010000 */
[----:B------:R-:W-:Y:S01]  /*158d0*/  MUFU.EX2 R61, R61 ;  /* 0x0000003d003d7308 */ /* 0x000fe20000000800 */
[----:B------:R-:W-:Y:S01]  /*158e0*/  FADD.FTZ R66, R66, R95 ;  /* 0x0000005f42427221 */ /* 0x000fe20000010000 */
[----:B------:R-:W-:Y:S03]  /*158f0*/  FADD.FTZ R64, R64, R67 ;  /* 0x0000004340407221 */ /* 0x000fe60000010000 */
[----:B-1----:R-:W-:Y:S05]  /*15900*/  FADD.FTZ R23, R63, R66 ;  /* 0x000000423f177221 */ /* 0x002fea0000010000 */
[----:B------:R-:W1:Y:S01]  /*15910*/  MUFU.EX2 R60, R60 ;  /* 0x0000003c003c7308 */ /* 0x000e620000000800 */
[C---:B---3--:R-:W-:Y:S01]  /*15920*/  FADD.FTZ R23, R62.reuse, R23 ;  /* 0x000000173e177221 */ /* 0x048fe20000010000 */
[----:B------:R-:W-:Y:S08]  /*15930*/  F2FP.BF16.F32.PACK_AB R26, R62, R63 ;  /* 0x0000003f3e1a723e */ /* 0x000ff000000010ff */
[----:B------:R-:W2:Y:S10]  /*15940*/  MUFU.EX2 R53, R53 ;  /* 0x0000003500357308 */ /* 0x000eb40000000800 */
[----:B------:R-:W-:Y:S01]  /*15950*/  MUFU.EX2 R56, R56 ;  /* 0x0000003800387308 */ /* 0x000fe20000000800 */
[----:B-1----:R-:W-:Y:S09]  /*15960*/  F2FP.BF16.F32.PACK_AB R27, R60, R61 ;  /* 0x0000003d3c1b723e */ /* 0x002ff200000010ff */
[----:B------:R-:W1:Y:S01]  /*15970*/  MUFU.EX2 R51, R51 ;  /* 0x0000003300337308 */ /* 0x000e620000000800 */
[C---:B------:R-:W-:Y:S09]  /*15980*/  HMMA.16816.F32.BF16 R4, R24.reuse, R28, R4 ;  /* 0x0000001c1804723c */ /* 0x040ff20000041804 */
[----:B------:R-:W-:Y:S01]  /*15990*/  MUFU.EX2 R50, R50 ;  /* 0x0000003200327308 */ /* 0x000fe20000000800 */
[C---:B------:R-:W-:Y:S01]  /*159a0*/  HMMA.16816.F32.BF16 R8, R24.reuse, R30, R8 ;  /* 0x0000001e1808723c */ /* 0x040fe20000041808 */
[----:B------:R-:W3:Y:S08]  /*159b0*/  LDSM.16.MT88.4 R28, [R41+0xc00] ;  /* 0x000c0000291c783b */ /* 0x000ef00000004200 */
[----:B------:R-:W4:Y:S01]  /*159c0*/  MUFU.EX2 R45, R45 ;  /* 0x0000002d002d7308 */ /* 0x000f220000000800 */
[C---:B-----5:R-:W-:Y:S09]  /*159d0*/  HMMA.16816.F32.BF16 R12, R24.reuse, R32, R12 ;  /* 0x00000020180c723c */ /* 0x060ff2000004180c */
[----:B------:R-:W-:Y:S01]  /*159e0*/  MUFU.EX2 R54, R54 ;  /* 0x0000003600367308 */ /* 0x000fe20000000800 */
[----:B------:R-:W-:Y:S01]  /*159f0*/  HMMA.16816.F32.BF16 R16, R24, R34, R16 ;  /* 0x000000221810723c */ /* 0x000fe20000041810 */
[----:B------:R-:W5:Y:S02]  /*15a00*/  LDSM.16.MT88.4 R32, [R42+0x4000] ;  /* 0x004000002a20783b */ /* 0x000f640000004200 */
[----:B--2---:R-:W-:Y:S01]  /*15a10*/  F2FP.BF16.F32.PACK_AB R24, R53, R58 ;  /* 0x0000003a3518723e */ /* 0x004fe200000010ff */
        /* <DEDUP_REMOVED lines=42> */
[C---:B--2---:R-:W-:Y:S01]  /*15cc0*/  F2FP.BF16.F32.PACK_AB R24, R73.reuse, R70 ;  /* 0x000000464918723e */ /* 0x044fe200000010ff */
[----:B------:R-:W-:Y:S01]  /*15cd0*/  FADD.FTZ R70, R70, R71 ;  /* 0x0000004746467221 */ /* 0x000fe20000010000 */
[----:B-1----:R-:W-:Y:S04]  /*15ce0*/  F2FP.BF16.F32.PACK_AB R25, R74, R75 ;  /* 0x0000004b4a19723e */ /* 0x002fe800000010ff */
        /* <DEDUP_REMOVED lines=20> */
[-CC-:B------:R-:W-:Y:S01]  /*15e30*/  FFMA.FTZ R32, R43, R3.reuse, -R48.reuse ;  /* 0x000000032b207223 */ /* 0x180fe20000010830 */
[-C--:B------:R-:W-:Y:S03]  /*15e40*/  FFMA.FTZ R48, R46, R3.reuse, -R48 ;  /* 0x000000032e307223 */ /* 0x080fe60000010830 */
[----:B------:R-:W3:Y:S01]  /*15e50*/  MUFU.EX2 R103, R103 ;  /* 0x0000006700677308 */ /* 0x000ee20000000800 */
[----:B------:R-:W-:Y:S01]  /*15e60*/  FADD.FTZ R22, R57, R22 ;  /* 0x0000001639167221 */ /* 0x000fe20000010000 */
[----:B------:R-:W-:Y:S03]  /*15e70*/  HMMA.16816.F32.BF16 R16, R24, R34, R16 ;  /* 0x000000221810723c */ /* 0x000fe60000041810 */
[-CC-:B------:R-:W-:Y:S01]  /*15e80*/  FFMA.FTZ R34, R21, R3.reuse, -R44.reuse ;  /* 0x0000000315227223 */ /* 0x180fe2000001082c */
[----:B------:R-:W-:Y:S01]  /*15e90*/  FFMA.FTZ R44, R20, R3, -R44 ;  /* 0x00000003142c7223 */ /* 0x000fe2000001082c */
[----:B------:R-:W-:Y:S03]  /*15ea0*/  FADD.FTZ R59, R59, R22 ;  /* 0x000000163b3b7221 */ /* 0x000fe60000010000 */
[----:B------:R-:W-:Y:S01]  /*15eb0*/  MUFU.EX2 R96, R99 ;  /* 0x0000006300607308 */ /* 0x000fe20000000800 */
[----:B------:R-:W4:Y:S01]  /*15ec0*/  LDSM.16.MT88.4 R20, [R41+0x1c00] ;  /* 0x001c00002914783b */ /* 0x000f220000004200 */
[----:B--2---:R-:W-:Y:S01]  /*15ed0*/  F2FP.BF16.F32.PACK_AB R24, R87, R86 ;  /* 0x000000565718723e */ /* 0x004fe200000010ff */
[----:B------:R-:W-:Y:S01]  /*15ee0*/  FADD.FTZ R80, R80, R59 ;  /* 0x0000003b50507221 */ /* 0x000fe20000010000 */
[----:B-1----:R-:W-:Y:S01]  /*15ef0*/  F2FP.BF16.F32.PACK_AB R25, R113, R108 ;  /* 0x0000006c7119723e */ /* 0x002fe200000010ff */
[----:B------:R-:W-:Y:S02]  /*15f00*/  FADD.FTZ R3, R81, R82 ;  /* 0x0000005251037221 */ /* 0x000fe40000010000 */
[----:B------:R-:W-:Y:S03]  /*15f10*/  FADD.FTZ R69, R69, R80 ;  /* 0x0000005045457221 */ /* 0x000fe60000010000 */
[----:B------:R-:W1:Y:S01]  /*15f20*/  MUFU.EX2 R91, R91 ;  /* 0x0000005b005b7308 */ /* 0x000e620000000800 */
[----:B---3--:R-:W-:Y:S01]  /*15f30*/  F2FP.BF16.F32.PACK_AB R26, R103, R110 ;  /* 0x0000006e671a723e */ /* 0x008fe200000010ff */
[----:B------:R-:W-:Y:S01]  /*15f40*/  FADD.FTZ R86, R86, R3 ;  /* 0x0000000356567221 */ /* 0x000fe20000010000 */
[----:B------:R-:W-:Y:S03]  /*15f50*/  FADD.FTZ R68, R68, R69 ;  /* 0x0000004544447221 */ /* 0x000fe60000010000 */
[----:B------:R-:W-:Y:S01]  /*15f60*/  FADD.FTZ R87, R87, R86 ;  /* 0x0000005657577221 */ /* 0x000fe20000010000 */
[----:B------:R-:W-:Y:S03]  /*15f70*/  IMAD.MOV.U32 R86, RZ, RZ, R2 ;  /* 0x000000ffff567224 */ /* 0x000fe600078e0002 */
[----:B------:R-:W-:Y:S01]  /*15f80*/  MUFU.EX2 R88, R89 ;  /* 0x0000005900587308 */ /* 0x000fe20000000800 */
[----:B------:R-:W-:Y:S01]  /*15f90*/  FADD.FTZ R75, R75, R68 ;  /* 0x000000444b4b7221 */ /* 0x000fe20000010000 */
[----:B------:R-:W-:Y:S01]  /*15fa0*/  FADD.FTZ R110, R110, R87 ;  /* 0x000000576e6e7221 */ /* 0x000fe20000010000 */
[----:B------:R-:W-:Y:S02]  /*15fb0*/  IMAD.MOV.U32 R87, RZ, RZ, R0 ;  /* 0x000000ffff577224 */ /* 0x000fe400078e0000 */
[----:B------:R-:W-:Y:S01]  /*15fc0*/  FADD.FTZ R74, R74, R75 ;  /* 0x0000004b4a4a7221 */ /* 0x000fe20000010000 */
[----:B------:R-:W-:Y:S04]  /*15fd0*/  FADD.FTZ R103, R103, R110 ;  /* 0x0000006e67677221 */ /* 0x000fe80000010000 */
[----:B------:R-:W2:Y:S01]  /*15fe0*/  MUFU.EX2 R65, R65 ;  /* 0x0000004100417308 */ /* 0x000ea20000000800 */
[----:B-1----:R-:W-:Y:S07]  /*15ff0*/  F2FP.BF16.F32.PACK_AB R27, R91, R96 ;  /* 0x000000605b1b723e */ /* 0x002fee00000010ff */
[C---:B-----5:R-:W-:Y:S02]  /*16000*/  HMMA.16816.F32.BF16 R4, R24.reuse, R36, R4 ;  /* 0x000000241804723c */ /* 0x060fe40000041804 */
[----:B------:R-:W-:Y:S06]  /*16010*/  MUFU.EX2 R55, R55 ;  /* 0x0000003700377308 */ /* 0x000fec0000000800 */
[C---:B------:R-:W-:Y:S04]  /*16020*/  HMMA.16816.F32.BF16 R8, R24.reuse, R38, R8 ;  /* 0x000000261808723c */ /* 0x040fe80000041808 */
[----:B------:R-:W1:Y:S01]  /*16030*/  MUFU.EX2 R56, R49 ;  /* 0x0000003100387308 */ /* 0x000e620000000800 */
[C---:B--2---:R-:W-:Y:S01]  /*16040*/  F2FP.BF16.F32.PACK_AB R68, R65.reuse, R88 ;  /* 0x000000584144723e */ /* 0x044fe200000010ff */
[----:B------:R-:W-:Y:S02]  /*16050*/  FADD.FTZ R88, R88, R103 ;  /* 0x0000006758587221 */ /* 0x000fe40000010000 */
[C---:B----4-:R-:W-:Y:S06]  /*16060*/  HMMA.16816.F32.BF16 R12, R24.reuse, R28, R12 ;  /* 0x0000001c180c723c */ /* 0x050fec000004180c */
[----:B------:R-:W-:Y:S01]  /*16070*/  MUFU.EX2 R32, R32 ;  /* 0x0000002000207308 */ /* 0x000fe20000000800 */
[----:B------:R-:W-:Y:S01]  /*16080*/  FADD.FTZ R65, R65, R88 ;  /* 0x0000005841417221 */ /* 0x000fe20000010000 */
[----:B------:R-:W-:Y:S08]  /*16090*/  HMMA.16816.F32.BF16 R16, R24, R30, R16 ;  /* 0x0000001e1810723c */ /* 0x000ff00000041810 */
[----:B------:R-:W2:Y:S01]  /*160a0*/  MUFU.EX2 R33, R48 ;  /* 0x0000003000217308 */ /* 0x000ea20000000800 */
[----:B-1----:R-:W-:Y:S01]  /*160b0*/  F2FP.BF16.F32.PACK_AB R69, R56, R55 ;  /* 0x000000373845723e */ /* 0x002fe200000010ff */
[----:B------:R-:W-:Y:S04]  /*160c0*/  FADD.FTZ R25, R83, R74 ;  /* 0x0000004a53197221 */ /* 0x000fe80000010000 */
[----:B------:R-:W-:Y:S04]  /*160d0*/  FADD.FTZ R25, R106, R25 ;  /* 0x000000196a197221 */ /* 0x000fe80000010000 */
[----:B------:R-:W-:Y:S01]  /*160e0*/  MUFU.EX2 R34, R34 ;  /* 0x0000002200227308 */ /* 0x000fe20000000800 */
[----:B------:R-:W-:Y:S04]  /*160f0*/  FADD.FTZ R108, R108, R25 ;  /* 0x000000196c6c7221 */ /* 0x000fe80000010000 */
[----:B------:R-:W-:Y:S05]  /*16100*/  FADD.FTZ R113, R113, R108 ;  /* 0x0000006c71717221 */ /* 0x000fea0000010000 */
[----:B------:R-:W1:Y:S01]  /*16110*/  MUFU.EX2 R167, R44 ;  /* 0x0000002c00a77308 */ /* 0x000e620000000800 */
[C---:B--2---:R-:W-:Y:S01]  /*16120*/  F2FP.BF16.F32.PACK_AB R70, R33.reuse, R32 ;  /* 0x000000202146723e */ /* 0x044fe200000010ff */
        /* <DEDUP_REMOVED lines=15> */
.L_x_10191:
        /* <DEDUP_REMOVED lines=10> */
.L_x_10206:
        /* <DEDUP_REMOVED lines=89> */
.L_x_10201:
[----:B------:R-:W-:Y:S05]  /*16850*/  BSYNC.RECONVERGENT B0 ;  /* 0x0000000000007941 */ /* 0x000fea0003800200 */
.L_x_10200:
        /* <DEDUP_REMOVED lines=22> */
[----:B-1----:R-:W-:Y:S05]  /*169c0*/  @P4 RET.REL.NODEC R148 `(_ZN5flash24flash_fwd_splitkv_kernelI23Flash_fwd_kernel_traitsILi32ELi64ELi128ELi4ELb0ELb0EN7cutlass10bfloat16_tE19Flash_kernel_traitsILi32ELi64ELi128ELi4ES3_EELb0ELb1ELb1ELb0ELb0ELb1ELb1ELb1EEEvNS_16Flash_fwd_paramsE) ;  /* 0xfffffe94948c4950 */ /* 0x002fea0003c3ffff */
[----:B------:R-:W-:Y:S01]  /*169d0*/  MOV R149, 0x0 ;  /* 0x0000000000957802 */ /* 0x000fe20000000f00 */
[----:B------:R1:W-:Y:S03]  /*169e0*/  ST.E.128 desc[UR4][R2.64+0x1800], R4 ;  /* 0x0018000402007985 */ /* 0x0003e6000c101d04 */
[----:B-1----:R-:W-:Y:S05]  /*169f0*/  RET.REL.NODEC R148 `(_ZN5flash24flash_fwd_splitkv_kernelI23Flash_fwd_kernel_traitsILi32ELi64ELi128ELi4ELb0ELb0EN7cutlass10bfloat16_tE19Flash_kernel_traitsILi32ELi64ELi128ELi4ES3_EELb0ELb1ELb1ELb0ELb0ELb1ELb1ELb1EEEvNS_16Flash_fwd_paramsE) ;  /* 0xfffffe9494807950 */ /* 0x002fea0003c3ffff */
.L_x_10199:
[----:B------:R-:W-:Y:S01]  /*16a00*/  MOV R4, 0x2 ;  /* 0x0000000200047802 */ /* 0x000fe20000000f00 */
[----:B------:R-:W-:Y:S01]  /*16a10*/  IMAD.MOV.U32 R3, RZ, RZ, 0x1f ;  /* 0x0000001fff037424 */ /* 0x000fe200078e00ff */
[----:B------:R-:W-:-:S07]  /*16a20*/  MOV R6, 0xffffffff ;  /* 0xffffffff00067802 */ /* 0x000fce0000000f00 */
[----:B-1---5:R-:W-:Y:S05]  /*16a30*/  WARPSYNC.COLLECTIVE R6, `(.L_x_10202) ;  /* 0x0000000006087348 */ /* 0x022fea0003c00000 */
[----:B------:R2:W3:Y:S02]  /*16a40*/  SHFL.BFLY P0, R10, R168, R4, R3 ;  /* 0x0c000004a80a7389 */ /* 0x0004e40000000003 */
[----:B-123-5:R-:W-:Y:S05]  /*16a50*/  ENDCOLLECTIVE ;  /* 0x000000000000791b */ /* 0x02efea0003800000 */
.L_x_10202:
[----:B------:R-:W-:Y:S02]  /*16a60*/  IMAD.MOV.U32 R7, RZ, RZ, R10 ;  /* 0x000000ffff077224 */ /* 0x000fe400078e000a */
[----:B------:R-:W-:Y:S02]  /*16a70*/  IMAD.MOV.U32 R4, RZ, RZ, 0x1 ;  /* 0x00000001ff047424 */ /* 0x000fe400078e00ff */
[----:B------:R-:W-:-:S05]  /*16a80*/  FADD.FTZ R8, R7, R168 ;  /* 0x000000a807087221 */ /* 0x000fca0000010000 */
[----:B------:R-:W-:-:S07]  /*16a90*/  MOV R168, R8 ;  /* 0x0000000800a87202 */ /* 0x000fce0000000f00 */
[----:B------:R-:W-:Y:S05]  /*16aa0*/  WARPSYNC.COLLECTIVE R6, `(.L_x_10203) ;  /* 0x0000000006087348 */ /* 0x000fea0003c00000 */
[----:B------:R1:W2:Y:S02]  /*16ab0*/  SHFL.BFLY P0, R10, R168, R4, R3 ;  /* 0x0c000004a80a7389 */ /* 0x0002a40000000003 */
[----:B-12---:R-:W-:Y:S05]  /*16ac0*/  ENDCOLLECTIVE ;  /* 0x000000000000791b */ /* 0x006fea0003800000 */
.L_x_10203:
[----:B------:R-:W-:Y:S01]  /*16ad0*/  MOV R168, R167 ;  /* 0x000000a700a87202 */ /* 0x000fe20000000f00 */
[----:B------:R-:W-:Y:S01]  /*16ae0*/  IMAD.MOV.U32 R4, RZ, RZ, 0x2 ;  /* 0x00000002ff047424 */ /* 0x000fe200078e00ff */
[----:B------:R-:W-:-:S07]  /*16af0*/  MOV R7, R10 ;  /* 0x0000000a00077202 */ /* 0x000fce0000000f00 */
[----:B------:R-:W-:Y:S05]  /*16b00*/  WARPSYNC.COLLECTIVE R6, `(.L_x_10204) ;  /* 0x0000000006087348 */ /* 0x000fea0003c00000 */
[----:B------:R1:W2:Y:S02]  /*16b10*/  SHFL.BFLY P0, R10, R168, R4, R3 ;  /* 0x0c000004a80a7389 */ /* 0x0002a40000000003 */
[----:B-12---:R-:W-:Y:S05]  /*16b20*/  ENDCOLLECTIVE ;  /* 0x000000000000791b */ /* 0x006fea0003800000 */
.L_x_10204:
[----:B------:R-:W-:Y:S01]  /*16b30*/  FADD.FTZ R11, R8, R7 ;  /* 0x00000007080b7221 */ /* 0x000fe20000010000 */
[----:B------:R-:W-:Y:S01]  /*16b40*/  FADD.FTZ R9, R10, R167 ;  /* 0x000000a70a097221 */ /* 0x000fe20000010000 */
[----:B------:R-:W-:-:S04]  /*16b50*/  MOV R4, 0x1 ;  /* 0x0000000100047802 */ /* 0x000fc80000000f00 */
[----:B------:R-:W-:-:S07]  /*16b60*/  MOV R168, R9 ;  /* 0x0000000900a87202 */ /* 0x000fce0000000f00 */
[----:B------:R-:W-:Y:S05]  /*16b70*/  WARPSYNC.COLLECTIVE R6, `(.L_x_10205) ;  /* 0x0000000006087348 */ /* 0x000fea0003c00000 */
[----:B------:R1:W2:Y:S02]  /*16b80*/  SHFL.BFLY P0, R10, R168, R4, R3 ;  /* 0x0c000004a80a7389 */ /* 0x0002a40000000003 */
[----:B-12---:R-:W-:Y:S05]  /*16b90*/  ENDCOLLECTIVE ;  /* 0x000000000000791b */ /* 0x006fea0003800000 */
.L_x_10205:
[----:B------:R-:W-:Y:S05]  /*16ba0*/  BRA `(.L_x_10206) ;  /* 0xfffffff400c47947 */ /* 0x000fea000383ffff */
.L_x_10207:
        /* <DEDUP_REMOVED lines=13> */
.L_x_10339:


//--------------------- .nv.shared._ZN5flash32flash_fwd_splitkv_combine_kernelI23Flash_fwd_kernel_traitsILi32ELi64ELi256ELi4ELb0ELb0EN7cutlass10bfloat16_tE19Flash_kernel_traitsILi32ELi64ELi256ELi4ES3_EELi16ELi7ELb0EEEvNS_16Flash_fwd_paramsE --------------------------
	.section	.nv.shared._ZN5flash32flash_fwd_splitkv_combine_kernelI23Flash_fwd_kernel_traitsILi32ELi64ELi256ELi4ELb0ELb0EN7cutlass10bfloat16_tE19Flash_kernel_traitsILi32ELi64ELi256ELi4ES3_EELi16ELi7ELb0EEEvNS_16Flash_fwd_paramsE,"aw",@nobits
	.sectionflags	@""
	.align	16
.nv.shared._ZN5flash32flash_fwd_splitkv_combine_kernelI23Flash_fwd_kernel_traitsILi32ELi64ELi256ELi4ELb0ELb0EN7cutlass10bfloat16_tE19Flash_kernel_traitsILi32ELi64ELi256ELi4ES3_EELi16ELi7ELb0EEEvNS_16Flash_fwd_paramsE:
	.zero		9728


//--------------------- .nv.shared.reserved.0     --------------------------
	.section	.nv.shared.reserved.0,"aw",@nobits
	.weak		__nv_reservedSMEM_offset_0_alias
	.size		__nv_reservedSMEM_offset_0_alias, 0, 64
	.other		__nv_reservedSMEM_offset_0_alias,@"STO_CUDA_RESERVED_SHARED STV_DEFAULT"
__nv_reservedSMEM_offset_0_alias:
	.zero		0
	.zero		64


//--------------------- .nv.global                --------------------------
	.section	.nv.global,"aw",@nobits
.nv.global:
	.type		_ZN71_INTERNAL_5081543e_35_flash_fwd_split_hdim32_bf16_sm80_cu_6987f922_28424cute1_E,@object
	.size		_ZN71_INTERNAL_5081543e_35_flash_fwd_split_hdim32_bf16_sm80_cu_6987f922_28424cute1_E,(_ZN71_INTERNAL_5081543e_35_flash_fwd_split_hdim32_bf16_sm80_cu_6987f922_28424cuda3std3__45__cpo6cbeginE - _ZN71_INTERNAL_5081543e_35_flash_fwd_split_hdim32_bf16_sm80_cu_6987f922_28424cute1_E)
_ZN71_INTERNAL_5081543e_35_flash_fwd_split_hdim32_bf16_sm80_cu_6987f922_28424cute1_E:
	.zero		1
	.type		_ZN71_INTERNAL_5081543e_35_flash_fwd_split_hdim32_bf16_sm80_cu_6987f922_28424cuda3std3__45__cpo6cbeginE,@object
	.size		_ZN71_INTERNAL_5081543e_35_flash_fwd_split_hdim32_bf16_sm80_cu_6987f922_28424cuda3std3__45__cpo6cbeginE,(_ZN71_INTERNAL_5081543e_35_flash_fwd_split_hdim32_bf16_sm80_cu_6987f922_28424cuda3std3__48in_placeE - _ZN71_INTERNAL_5081543e_35_flash_fwd_split_hdim32_bf16_sm80_cu_6987f922_28424cuda3std3__45__cpo6cbeginE)
_ZN71_INTERNAL_5081543e_35_flash_fwd_split_hdim32_bf16_sm80_cu_6987f922_28424cuda3std3__45__cpo6cbeginE:
	.zero		1
	.type		_ZN71_INTERNAL_5081543e_35_flash_fwd_split_hdim32_bf16_sm80_cu_6987f922_28424cuda3std3__48in_placeE,@object
	.size		_ZN71_INTERNAL_5081543e_35_flash_fwd_split_hdim32_bf16_sm80_cu_6987f922_28424cuda3std3__48in_placeE,(_ZN71_INTERNAL_5081543e_35_flash_fwd_split_hdim32_bf16_sm80_cu_6987f922_28424cuda3std6ranges3__45__cpo9iter_moveE - _ZN71_INTERNAL_5081543e_35_flash_fwd_split_hdim32_bf16_sm80_cu_6987f922_28424cuda3std3__48in_placeE)
_ZN71_INTERNAL_5081543e_35_flash_fwd_split_hdim32_bf16_sm80_cu_6987f922_28424cuda3std3__48in_placeE:
	.zero		1
	.type		_ZN71_INTERNAL_5081543e_35_flash_fwd_split_hdim32_bf16_sm80_cu_6987f922_28424cuda3std6ranges3__45__cpo9iter_moveE,@object
	.size		_ZN71_INTERNAL_5081543e_35_flash_fwd_split_hdim32_bf16_sm80_cu_6987f922_28424cuda3std6ranges3__45__cpo9iter_moveE,(_ZN71_INTERNAL_5081543e_35_flash_fwd_split_hdim32_bf16_sm80_cu_6987f922_28424cuda3std3__45__cpo5beginE - _ZN71_INTERNAL_5081543e_35_flash_fwd_split_hdim32_bf16_sm80_cu_6987f922_28424cuda3std6ranges3__45__cpo9iter_moveE)
_ZN71_INTERNAL_5081543e_35_flash_fwd_split_hdim32_bf16_sm80_cu_6987f922_28424cuda3std6ranges3__45__cpo9iter_moveE:
	.zero		1
	.type		_ZN71_INTERNAL_5081543e_35_flash_fwd_split_hdim32_bf16_sm80_cu_6987f922_28424cuda3std3__45__cpo5beginE,@object
	.size		_ZN71_INTERNAL_5081543e_35_flash_fwd_split_hdim32_bf16_sm80_cu_6987f922_28424cuda3std3__45__cpo5beginE,(_ZN71_INTERNAL_5081543e_35_flash_fwd_split_hdim32_bf16_sm80_cu_6987f922_28424cuda3std3__473_GLOBAL__N__5081543e_35_flash_fwd_split_hdim32_bf16_sm80_cu_6987f922_28426ignoreE - _ZN71_INTERNAL_5081543e_35_flash_fwd_split_hdim32_bf16_sm80_cu_6987f922_28424cuda3std3__45__cpo5beginE)
_ZN71_INTERNAL_5081543e_35_flash_fwd_split_hdim32_bf16_sm80_cu_6987f922_28424cuda3std3__45__cpo5beginE:
	.zero		1
	.type		_ZN71_INTERNAL_5081543e_35_flash_fwd_split_hdim32_bf16_sm80_cu_6987f922_28424cuda3std3__473_GLOBAL__N__5081543e_35_flash_fwd_split_hdim32_bf16_sm80_cu_6987f922_28426ignoreE,@object
	.size		_ZN71_INTERNAL_5081543e_35_flash_fwd_split_hdim32_bf16_sm80_cu_6987f922_28424cuda3std3__473_GLOBAL__N__5081543e_35_flash_fwd_split_hdim32_bf16_sm80_cu_6987f922_28426ignoreE,(_ZN71_INTERNAL_5081543e_35_flash_fwd_split_hdim32_bf16_sm80_cu_6987f922_28424cute7productE - _ZN71_INTERNAL_5081543e_35_flash_fwd_split_hdim32_bf16_sm80_cu_6987f922_28424cuda3std3__473_GLOBAL__N__5081543e_35_flash_fwd_split_hdim32_bf16_sm80_cu_6987f922_28426ignoreE)
_ZN71_INTERNAL_5081543e_35_flash_fwd_split_hdim32_bf16_sm80_cu_6987f922_28424cuda3std3__473_GLOBAL__N__5081543e_35_flash_fwd_split_hdim32_bf16_sm80_cu_6987f922_28426ignoreE:
	.zero		1
	.type		_ZN71_INTERNAL_5081543e_35_flash_fwd_split_hdim32_bf16_sm80_cu_6987f922_28424cute7productE,@object
	.size		_ZN71_INTERNAL_5081543e_35_flash_fwd_split_hdim32_bf16_sm80_cu_6987f922_28424cute7productE,(_ZN71_INTERNAL_5081543e_35_flash_fwd_split_hdim32_bf16_sm80_cu_6987f922_28424cuda3std3__45__cpo3endE - _ZN71_INTERNAL_5081543e_35_flash_fwd_split_hdim32_bf16_sm80_cu_6987f922_28424cute7productE)
_ZN71_INTERNAL_5081543e_35_flash_fwd_split_hdim32_bf16_sm80_cu_6987f922_28424cute7productE:
	.zero		1
	.type		_ZN71_INTERNAL_5081543e_35_flash_fwd_split_hdim32_bf16_sm80_cu_6987f922_28424cuda3std3__45__cpo3endE,@object
	.size		_ZN71_INTERNAL_5081543e_35_flash_fwd_split_hdim32_bf16_sm80_cu_6987f922_28424cuda3std3__45__cpo3endE,(_ZN71_INTERNAL_5081543e_35_flash_fwd_split_hdim32_bf16_sm80_cu_6987f922_28424cuda3std3__419piecewise_constructE - _ZN71_INTERNAL_5081543e_35_flash_fwd_split_hdim32_bf16_sm80_cu_6987f922_28424cuda3std3__45__cpo3endE)
_ZN71_INTERNAL_5081543e_35_flash_fwd_split_hdim32_bf16_sm80_cu_6987f922_28424cuda3std3__45__cpo3endE:
	.zero		1
	.type		_ZN71_INTERNAL_5081543e_35_flash_fwd_split_hdim32_bf16_sm80_cu_6987f922_28424cuda3std3__419piecewise_constructE,@object
	.size		_ZN71_INTERNAL_5081543e_35_flash_fwd_split_hdim32_bf16_sm80_cu_6987f922_28424cuda3std3__419piecewise_constructE,(_ZN71_INTERNAL_5081543e_35_flash_fwd_split_hdim32_bf16_sm80_cu_6987f922_28424cuda3std3__45__cpo4cendE - _ZN71_INTERNAL_5081543e_35_flash_fwd_split_hdim32_bf16_sm80_cu_6987f922_28424cuda3std3__419piecewise_constructE)
_ZN71_INTERNAL_5081543e_35_flash_fwd_split_hdim32_bf16_sm80_cu_6987f922_28424cuda3std3__419piecewise_constructE:
	.zero		1
	.type		_ZN71_INTERNAL_5081543e_35_flash_fwd_split_hdim32_bf16_sm80_cu_6987f922_28424cuda3std3__45__cpo4cendE,@object
	.size		_ZN71_INTERNAL_5081543e_35_flash_fwd_split_hdim32_bf16_sm80_cu_6987f922_28424cuda3std3__45__cpo4cendE,(_ZN71_INTERNAL_5081543e_35_flash_fwd_split_hdim32_bf16_sm80_cu_6987f922_28424cuda3std6ranges3__45__cpo4swapE - _ZN71_INTERNAL_5081543e_35_flash_fwd_split_hdim32_bf16_sm80_cu_6987f922_28424cuda3std3__45__cpo4cendE)
_ZN71_INTERNAL_5081543e_35_flash_fwd_split_hdim32_bf16_sm80_cu_6987f922_28424cuda3std3__45__cpo4cendE:
	.zero		1
	.type		_ZN71_INTERNAL_5081543e_35_flash_fwd_split_hdim32_bf16_sm80_cu_6987f922_28424cuda3std6ranges3__45__cpo4swapE,@object
	.size		_ZN71_INTERNAL_5081543e_35_flash_fwd_split_hdim32_bf16_sm80_cu_6987f922_28424cuda3std6ranges3__45__cpo4swapE,(.L_7 - _ZN71_INTERNAL_5081543e_35_flash_fwd_split_hdim32_bf16_sm80_cu_6987f922_28424cuda3std6ranges3__45__cpo4swapE)
_ZN71_INTERNAL_5081543e_35_flash_fwd_split_hdim32_bf16_sm80_cu_6987f922_28424cuda3std6ranges3__45__cpo4swapE:
	.zero		1
.L_7:


//--------------------- .nv.shared._ZN5flash32flash_fwd_splitkv_combine_kernelI23Flash_fwd_kernel_traitsILi32ELi64ELi256ELi4ELb0ELb0EN7cutlass10bfloat16_tE19Flash_kernel_traitsILi32ELi64ELi256ELi4ES3_EELi16ELi6ELb0EEEvNS_16Flash_fwd_paramsE --------------------------
	.section	.nv.shared._ZN5flash32flash_fwd_splitkv_combine_kernelI23Flash_fwd_kernel_traitsILi32ELi64ELi256ELi4ELb0ELb0EN7cutlass10bfloat16_tE19Flash_kernel_traitsILi32ELi64ELi256ELi4ES3_EELi16ELi6ELb0EEEvNS_16Flash_fwd_paramsE,"aw",@nobits
	.sectionflags	@""
	.align	16
.nv.shared._ZN5flash32flash_fwd_splitkv_combine_kernelI23Flash_fwd_kernel_traitsILi32ELi64ELi256ELi4ELb0ELb0EN7cutlass10bfloat16_tE19Flash_kernel_traitsILi32ELi64ELi256ELi4ES3_EELi16ELi6ELb0EEEvNS_16Flash_fwd_paramsE:
	.zero		5376


//--------------------- .nv.shared._ZN5flash32flash_fwd_splitkv_combine_kernelI23Flash_fwd_kernel_traitsILi32ELi64ELi256ELi4ELb0ELb0EN7cutlass10bfloat16_tE19Flash_kernel_traitsILi32ELi64ELi256ELi4ES3_EELi16ELi5ELb0EEEvNS_16Flash_fwd_paramsE --------------------------
	.section	.nv.shared._ZN5flash32flash_fwd_splitkv_combine_kernelI23Flash_fwd_kernel_traitsILi32ELi64ELi256ELi4ELb0ELb0EN7cutlass10bfloat16_tE19Flash_kernel_traitsILi32ELi64ELi256ELi4ES3_EELi16ELi5ELb0EEEvNS_16Flash_fwd_paramsE,"aw",@nobits
	.sectionflags	@""
	.align	16
.nv.shared._ZN5flash32flash_fwd_splitkv_combine_kernelI23Flash_fwd_kernel_traitsILi32ELi64ELi256ELi4ELb0ELb0EN7cutlass10bfloat16_tE19Flash_kernel_traitsILi32ELi64ELi256ELi4ES3_EELi16ELi5ELb0EEEvNS_16Flash_fwd_paramsE:
	.zero		3200


//--------------------- .nv.shared._ZN5flash32flash_fwd_splitkv_combine_kernelI23Flash_fwd_kernel_traitsILi32ELi64ELi256ELi4ELb0ELb0EN7cutlass10bfloat16_tE19Flash_kernel_traitsILi32ELi64ELi256ELi4ES3_EELi16ELi4ELb0EEEvNS_16Flash_fwd_paramsE --------------------------
	.section	.nv.shared._ZN5flash32flash_fwd_splitkv_combine_kernelI23Flash_fwd_kernel_traitsILi32ELi64ELi256ELi4ELb0ELb0EN7cutlass10bfloat16_tE19Flash_kernel_traitsILi32ELi64ELi256ELi4ES3_EELi16ELi4ELb0EEEvNS_16Flash_fwd_paramsE,"aw",@nobits
	.sectionflags	@""
	.align	16
.nv.shared._ZN5flash32flash_fwd_splitkv_combine_kernelI23Flash_fwd_kernel_traitsILi32ELi64ELi256ELi4ELb0ELb0EN7cutlass10bfloat16_tE19Flash_kernel_traitsILi32ELi64ELi256ELi4ES3_EELi16ELi4ELb0EEEvNS_16Flash_fwd_paramsE:
	.zero		2112


//--------------------- .nv.shared._ZN5flash32flash_fwd_splitkv_combine_kernelI23Flash_fwd_kernel_traitsILi32ELi64ELi256ELi4ELb0ELb0EN7cutlass10bfloat16_tE19Flash_kernel_traitsILi32ELi64ELi256ELi4ES3_EELi16ELi3ELb0EEEvNS_16Flash_fwd_paramsE --------------------------
	.section	.nv.shared._ZN5flash32flash_fwd_splitkv_combine_kernelI23Flash_fwd_kernel_traitsILi32ELi64ELi256ELi4ELb0ELb0EN7cutlass10bfloat16_tE19Flash_kernel_traitsILi32ELi64ELi256ELi4ES3_EELi16ELi3ELb0EEEvNS_16Flash_fwd_paramsE,"aw",@nobits
	.sectionflags	@""
	.align	16
.nv.shared._ZN5flash32flash_fwd_splitkv_combine_kernelI23Flash_fwd_kernel_traitsILi32ELi64ELi256ELi4ELb0ELb0EN7cutlass10bfloat16_tE19Flash_kernel_traitsILi32ELi64ELi256ELi4ES3_EELi16ELi3ELb0EEEvNS_16Flash_fwd_paramsE:
	.zero		1568


//--------------------- .nv.shared._ZN5flash32flash_fwd_splitkv_combine_kernelI23Flash_fwd_kernel_traitsILi32ELi64ELi256ELi4ELb0ELb0EN7cutlass10bfloat16_tE19Flash_kernel_traitsILi32ELi64ELi256ELi4ES3_EELi16ELi2ELb0EEEvNS_16Flash_fwd_paramsE --------------------------
	.section	.nv.shared._ZN5flash32flash_fwd_splitkv_combine_kernelI23Flash_fwd_kernel_traitsILi32ELi64ELi256ELi4ELb0ELb0EN7cutlass10bfloat16_tE19Flash_kernel_traitsILi32ELi64ELi256ELi4ES3_EELi16ELi2ELb0EEEvNS_16Flash_fwd_paramsE,"aw",@nobits
	.sectionflags	@""
	.align	16
.nv.shared._ZN5flash32flash_fwd_splitkv_combine_kernelI23Flash_fwd_kernel_traitsILi32ELi64ELi256ELi4ELb0ELb0EN7cutlass10bfloat16_tE19Flash_kernel_traitsILi32ELi64ELi256ELi4ES3_EELi16ELi2ELb0EEEvNS_16Flash_fwd_paramsE:
	.zero		1296


//--------------------- .nv.shared._ZN5flash32flash_fwd_splitkv_combine_kernelI23Flash_fwd_kernel_traitsILi32ELi64ELi256ELi4ELb0ELb0EN7cutlass10bfloat16_tE19Flash_kernel_traitsILi32ELi64ELi256ELi4ES3_EELi16ELi1ELb0EEEvNS_16Flash_fwd_paramsE --------------------------
	.section	.nv.shared._ZN5flash32flash_fwd_splitkv_combine_kernelI23Flash_fwd_kernel_traitsILi32ELi64ELi256ELi4ELb0ELb0EN7cutlass10bfloat16_tE19Flash_kernel_traitsILi32ELi64ELi256ELi4ES3_EELi16ELi1ELb0EEEvNS_16Flash_fwd_paramsE,"aw",@nobits
	.sectionflags	@""
	.align	16
.nv.shared._ZN5flash32flash_fwd_splitkv_combine_kernelI23Flash_fwd_kernel_traitsILi32ELi64ELi256ELi4ELb0ELb0EN7cutlass10bfloat16_tE19Flash_kernel_traitsILi32ELi64ELi256ELi4ES3_EELi16ELi1ELb0EEEvNS_16Flash_fwd_paramsE:
	.zero		1168


//--------------------- .nv.shared._ZN5flash32flash_fwd_splitkv_combine_kernelI23Flash_fwd_kernel_traitsILi32ELi64ELi256ELi4ELb0ELb0EN7cutlass10bfloat16_tE19Flash_kernel_traitsILi32ELi64ELi256ELi4ES3_EELi16ELi7ELb1EEEvNS_16Flash_fwd_paramsE --------------------------
	.section	.nv.shared._ZN5flash32flash_fwd_splitkv_combine_kernelI23Flash_fwd_kernel_traitsILi32ELi64ELi256ELi4ELb0ELb0EN7cutlass10bfloat16_tE19Flash_kernel_traitsILi32ELi64ELi256ELi4ES3_EELi16ELi7ELb1EEEvNS_16Flash_fwd_paramsE,"aw",@nobits
	.sectionflags	@""
	.align	16
.nv.shared._ZN5flash32flash_fwd_splitkv_combine_kernelI23Flash_fwd_kernel_traitsILi32ELi64ELi256ELi4ELb0ELb0EN7cutlass10bfloat16_tE19Flash_kernel_traitsILi32ELi64ELi256ELi4ES3_EELi16ELi7ELb1EEEvNS_16Flash_fwd_paramsE:
	.zero		9728


//--------------------- .nv.shared._ZN5flash32flash_fwd_splitkv_combine_kernelI23Flash_fwd_kernel_traitsILi32ELi64ELi256ELi4ELb0ELb0EN7cutlass10bfloat16_tE19Flash_kernel_traitsILi32ELi64ELi256ELi4ES3_EELi16ELi6ELb1EEEvNS_16Flash_fwd_paramsE --------------------------
	.section	.nv.shared._ZN5flash32flash_fwd_splitkv_combine_kernelI23Flash_fwd_kernel_traitsILi32ELi64ELi256ELi4ELb0ELb0EN7cutlass10bfloat16_tE19Flash_kernel_traitsILi32ELi64ELi256ELi4ES3_EELi16ELi6ELb1EEEvNS_16Flash_fwd_paramsE,"aw",@nobits
	.sectionflags	@""
	.align	16
.nv.shared._ZN5flash32flash_fwd_splitkv_combine_kernelI23Flash_fwd_kernel_traitsILi32ELi64ELi256ELi4ELb0ELb0EN7cutlass10bfloat16_tE19Flash_kernel_traitsILi32ELi64ELi256ELi4ES3_EELi16ELi6ELb1EEEvNS_16Flash_fwd_paramsE:
	.zero		5376


//--------------------- .nv.shared._ZN5flash32flash_fwd_splitkv_combine_kernelI23Flash_fwd_kernel_traitsILi32ELi64ELi256ELi4ELb0ELb0EN7cutlass10bfloat16_tE19Flash_kernel_traitsILi32ELi64ELi256ELi4ES3_EELi16ELi5ELb1EEEvNS_16Flash_fwd_paramsE --------------------------
	.section	.nv.shared._ZN5flash32flash_fwd_splitkv_combine_kernelI23Flash_fwd_kernel_traitsILi32ELi64ELi256ELi4ELb0ELb0EN7cutlass10bfloat16_tE19Flash_kernel_traitsILi32ELi64ELi256ELi4ES3_EELi16ELi5ELb1EEEvNS_16Flash_fwd_paramsE,"aw",@nobits
	.sectionflags	@""
	.align	16
.nv.shared._ZN5flash32flash_fwd_splitkv_combine_kernelI23Flash_fwd_kernel_traitsILi32ELi64ELi256ELi4ELb0ELb0EN7cutlass10bfloat16_tE19Flash_kernel_traitsILi32ELi64ELi256ELi4ES3_EELi16ELi5ELb1EEEvNS_16Flash_fwd_paramsE:
	.zero		3200


//--------------------- .nv.shared._ZN5flash32flash_fwd_splitkv_combine_kernelI23Flash_fwd_kernel_traitsILi32ELi64ELi256ELi4ELb0ELb0EN7cutlass10bfloat16_tE19Flash_kernel_traitsILi32ELi64ELi256ELi4ES3_EELi16ELi4ELb1EEEvNS_16Flash_fwd_paramsE --------------------------
	.section	.nv.shared._ZN5flash32flash_fwd_splitkv_combine_kernelI23Flash_fwd_kernel_traitsILi32ELi64ELi256ELi4ELb0ELb0EN7cutlass10bfloat16_tE19Flash_kernel_traitsILi32ELi64ELi256ELi4ES3_EELi16ELi4ELb1EEEvNS_16Flash_fwd_paramsE,"aw",@nobits
	.sectionflags	@""
	.align	16
.nv.shared._ZN5flash32flash_fwd_splitkv_combine_kernelI23Flash_fwd_kernel_traitsILi32ELi64ELi256ELi4ELb0ELb0EN7cutlass10bfloat16_tE19Flash_kernel_traitsILi32ELi64ELi256ELi4ES3_EELi16ELi4ELb1EEEvNS_16Flash_fwd_paramsE:
	.zero		2112


//--------------------- .nv.shared._ZN5flash32flash_fwd_splitkv_combine_kernelI23Flash_fwd_kernel_traitsILi32ELi64ELi256ELi4ELb0ELb0EN7cutlass10bfloat16_tE19Flash_kernel_traitsILi32ELi64ELi256ELi4ES3_EELi16ELi3ELb1EEEvNS_16Flash_fwd_paramsE --------------------------
	.section	.nv.shared._ZN5flash32flash_fwd_splitkv_combine_kernelI23Flash_fwd_kernel_traitsILi32ELi64ELi256ELi4ELb0ELb0EN7cutlass10bfloat16_tE19Flash_kernel_traitsILi32ELi64ELi256ELi4ES3_EELi16ELi3ELb1EEEvNS_16Flash_fwd_paramsE,"aw",@nobits
	.sectionflags	@""
	.align	16
.nv.shared._ZN5flash32flash_fwd_splitkv_combine_kernelI23Flash_fwd_kernel_traitsILi32ELi64ELi256ELi4ELb0ELb0EN7cutlass10bfloat16_tE19Flash_kernel_traitsILi32ELi64ELi256ELi4ES3_EELi16ELi3ELb1EEEvNS_16Flash_fwd_paramsE:
	.zero		1568


//--------------------- .nv.shared._ZN5flash32flash_fwd_splitkv_combine_kernelI23Flash_fwd_kernel_traitsILi32ELi64ELi256ELi4ELb0ELb0EN7cutlass10bfloat16_tE19Flash_kernel_traitsILi32ELi64ELi256ELi4ES3_EELi16ELi2ELb1EEEvNS_16Flash_fwd_paramsE --------------------------
	.section	.nv.shared._ZN5flash32flash_fwd_splitkv_combine_kernelI23Flash_fwd_kernel_traitsILi32ELi64ELi256ELi4ELb0ELb0EN7cutlass10bfloat16_tE19Flash_kernel_traitsILi32ELi64ELi256ELi4ES3_EELi16ELi2ELb1EEEvNS_16Flash_fwd_paramsE,"aw",@nobits
	.sectionflags	@""
	.align	16
.nv.shared._ZN5flash32flash_fwd_splitkv_combine_kernelI23Flash_fwd_kernel_traitsILi32ELi64ELi256ELi4ELb0ELb0EN7cutlass10bfloat16_tE19Flash_kernel_traitsILi32ELi64ELi256ELi4ES3_EELi16ELi2ELb1EEEvNS_16Flash_fwd_paramsE:
	.zero		1296


//--------------------- .nv.shared._ZN5flash32flash_fwd_splitkv_combine_kernelI23Flash_fwd_kernel_traitsILi32ELi64ELi256ELi4ELb0ELb0EN7cutlass10bfloat16_tE19Flash_kernel_traitsILi32ELi64ELi256ELi4ES3_EELi16ELi1ELb1EEEvNS_16Flash_fwd_paramsE --------------------------
	.section	.nv.shared._ZN5flash32flash_fwd_splitkv_combine_kernelI23Flash_fwd_kernel_traitsILi32ELi64ELi256ELi4ELb0ELb0EN7cutlass10bfloat16_tE19Flash_kernel_traitsILi32ELi64ELi256ELi4ES3_EELi16ELi1ELb1EEEvNS_16Flash_fwd_paramsE,"aw",@nobits
	.sectionflags	@""
	.align	16
.nv.shared._ZN5flash32flash_fwd_splitkv_combine_kernelI23Flash_fwd_kernel_traitsILi32ELi64ELi256ELi4ELb0ELb0EN7cutlass10bfloat16_tE19Flash_kernel_traitsILi32ELi64ELi256ELi4ES3_EELi16ELi1ELb1EEEvNS_16Flash_fwd_paramsE:
	.zero		1168


//--------------------- .nv.shared._ZN5flash24flash_fwd_splitkv_kernelI23Flash_fwd_kernel_traitsILi32ELi64ELi256ELi4ELb0ELb0EN7cutlass10bfloat16_tE19Flash_kernel_traitsILi32ELi64ELi256ELi4ES3_EELb0ELb0ELb0ELb0ELb1ELb0ELb0ELb0EEEvNS_16Flash_fwd_paramsE --------------------------
	.section	.nv.shared._ZN5flash24flash_fwd_splitkv_kernelI23Flash_fwd_kernel_traitsILi32ELi64ELi256ELi4ELb0ELb0EN7cutlass10bfloat16_tE19Flash_kernel_traitsILi32ELi64ELi256ELi4ES3_EELb0ELb0ELb0ELb0ELb1ELb0ELb0ELb0EEEvNS_16Flash_fwd_paramsE,"aw",@nobits
	.sectionflags	@""
	.align	16
	.zero		1024


//--------------------- .nv.shared._ZN5flash24flash_fwd_splitkv_kernelI23Flash_fwd_kernel_traitsILi32ELi64ELi256ELi4ELb0ELb0EN7cutlass10bfloat16_tE19Flash_kernel_traitsILi32ELi64ELi256ELi4ES3_EELb0ELb0ELb0ELb0ELb1ELb1ELb0ELb0EEEvNS_16Flash_fwd_paramsE --------------------------
	.section	.nv.shared._ZN5flash24flash_fwd_splitkv_kernelI23Flash_fwd_kernel_traitsILi32ELi64ELi256ELi4ELb0ELb0EN7cutlass10bfloat16_tE19Flash_kernel_traitsILi32ELi64ELi256ELi4ES3_EELb0ELb0ELb0ELb0ELb1ELb1ELb0ELb0EEEvNS_16Flash_fwd_paramsE,"aw",@nobits
	.sectionflags	@""
	.align	16
	.zero		1024


//--------------------- .nv.shared._ZN5flash24flash_fwd_splitkv_kernelI23Flash_fwd_kernel_traitsILi32ELi64ELi256ELi4ELb0ELb0EN7cutlass10bfloat16_tE19Flash_kernel_traitsILi32ELi64ELi256ELi4ES3_EELb0ELb0ELb0ELb0ELb1ELb0ELb1ELb0EEEvNS_16Flash_fwd_paramsE --------------------------
	.section	.nv.shared._ZN5flash24flash_fwd_splitkv_kernelI23Flash_fwd_kernel_traitsILi32ELi64ELi256ELi4ELb0ELb0EN7cutlass10bfloat16_tE19Flash_kernel_traitsILi32ELi64ELi256ELi4ES3_EELb0ELb0ELb0ELb0ELb1ELb0ELb1ELb0EEEvNS_16Flash_fwd_paramsE,"aw",@nobits
	.sectionflags	@""
	.align	16
	.zero		1024


//--------------------- .nv.shared._ZN5flash24flash_fwd_splitkv_kernelI23Flash_fwd_kernel_traitsILi32ELi64ELi256ELi4ELb0ELb0EN7cutlass10bfloat16_tE19Flash_kernel_traitsILi32ELi64ELi256ELi4ES3_EELb0ELb0ELb0ELb0ELb1ELb1ELb1ELb0EEEvNS_16Flash_fwd_paramsE --------------------------
	.section	.nv.shared._ZN5flash24flash_fwd_splitkv_kernelI23Flash_fwd_kernel_traitsILi32ELi64ELi256ELi4ELb0ELb0EN7cutlass10bfloat16_tE19Flash_kernel_traitsILi32ELi64ELi256ELi4ES3_EELb0ELb0ELb0ELb0ELb1ELb1ELb1ELb0EEEvNS_16Flash_fwd_paramsE,"aw",@nobits
	.sectionflags	@""
	.align	16
	.zero		1024


//--------------------- .nv.shared._ZN5flash24flash_fwd_splitkv_kernelI23Flash_fwd_kernel_traitsILi32ELi64ELi256ELi4ELb0ELb0EN7cutlass10bfloat16_tE19Flash_kernel_traitsILi32ELi64ELi256ELi4ES3_EELb0ELb0ELb0ELb0ELb0ELb0ELb0ELb0EEEvNS_16Flash_fwd_paramsE --------------------------
	.section	.nv.shared._ZN5flash24flash_fwd_splitkv_kernelI23Flash_fwd_kernel_traitsILi32ELi64ELi256ELi4ELb0ELb0EN7cutlass10bfloat16_tE19Flash_kernel_traitsILi32ELi64ELi256ELi4ES3_EELb0ELb0ELb0ELb0ELb0ELb0ELb0ELb0EEEvNS_16Flash_fwd_paramsE,"aw",@nobits
	.sectionflags	@""
	.align	16
	.zero		1024


//--------------------- .nv.shared._ZN5flash24flash_fwd_splitkv_kernelI23Flash_fwd_kernel_traitsILi32ELi64ELi256ELi4ELb0ELb0EN7cutlass10bfloat16_tE19Flash_kernel_traitsILi32ELi64ELi256ELi4ES3_EELb0ELb0ELb0ELb0ELb0ELb1ELb0ELb0EEEvNS_16Flash_fwd_paramsE --------------------------
	.section	.nv.shared._ZN5flash24flash_fwd_splitkv_kernelI23Flash_fwd_kernel_traitsILi32ELi64ELi256ELi4ELb0ELb0EN7cutlass10bfloat16_tE19Flash_kernel_traitsILi32ELi64ELi256ELi4ES3_EELb0ELb0ELb0ELb0ELb0ELb1ELb0ELb0EEEvNS_16Flash_fwd_paramsE,"aw",@nobits
	.sectionflags	@""
	.align	16
	.zero		1024


//--------------------- .nv.shared._ZN5flash24flash_fwd_splitkv_kernelI23Flash_fwd_kernel_traitsILi32ELi64ELi256ELi4ELb0ELb0EN7cutlass10bfloat16_tE19Flash_kernel_traitsILi32ELi64ELi256ELi4ES3_EELb0ELb0ELb0ELb0ELb0ELb0ELb0ELb1EEEvNS_16Flash_fwd_paramsE --------------------------
	.section	.nv.shared._ZN5flash24flash_fwd_splitkv_kernelI23Flash_fwd_kernel_traitsILi32ELi64ELi256ELi4ELb0ELb0EN7cutlass10bfloat16_tE19Flash_kernel_traitsILi32ELi64ELi256ELi4ES3_EELb0ELb0ELb0ELb0ELb0ELb0ELb0ELb1EEEvNS_16Flash_fwd_paramsE,"aw",@nobits
	.sectionflags	@""
	.align	16
	.zero		1024


//--------------------- .nv.shared._ZN5flash24flash_fwd_splitkv_kernelI23Flash_fwd_kernel_traitsILi32ELi64ELi256ELi4ELb0ELb0EN7cutlass10bfloat16_tE19Flash_kernel_traitsILi32ELi64ELi256ELi4ES3_EELb0ELb0ELb0ELb0ELb0ELb1ELb0ELb1EEEvNS_16Flash_fwd_paramsE --------------------------
	.section	.nv.shared._ZN5flash24flash_fwd_splitkv_kernelI23Flash_fwd_kernel_traitsILi32ELi64ELi256ELi4ELb0ELb0EN7cutlass10bfloat16_tE19Flash_kernel_traitsILi32ELi64ELi256ELi4ES3_EELb0ELb0ELb0ELb0ELb0ELb1ELb0ELb1EEEvNS_16Flash_fwd_paramsE,"aw",@nobits
	.sectionflags	@""
	.align	16
	.zero		1024


//--------------------- .nv.shared._ZN5flash24flash_fwd_splitkv_kernelI23Flash_fwd_kernel_traitsILi32ELi64ELi256ELi4ELb0ELb0EN7cutlass10bfloat16_tE19Flash_kernel_traitsILi32ELi64ELi256ELi4ES3_EELb0ELb0ELb0ELb0ELb0ELb0ELb1ELb0EEEvNS_16Flash_fwd_paramsE --------------------------
	.section	.nv.shared._ZN5flash24flash_fwd_splitkv_kernelI23Flash_fwd_kernel_traitsILi32ELi64ELi256ELi4ELb0ELb0EN7cutlass10bfloat16_tE19Flash_kernel_traitsILi32ELi64ELi256ELi4ES3_EELb0ELb0ELb0ELb0ELb0ELb0ELb1ELb0EEEvNS_16Flash_fwd_paramsE,"aw",@nobits
	.sectionflags	@""
	.align	16
	.zero		1024


//--------------------- .nv.shared._ZN5flash24flash_fwd_splitkv_kernelI23Flash_fwd_kernel_traitsILi32ELi64ELi256ELi4ELb0ELb0EN7cutlass10bfloat16_tE19Flash_kernel_traitsILi32ELi64ELi256ELi4ES3_EELb0ELb0ELb0ELb0ELb0ELb1ELb1ELb0EEEvNS_16Flash_fwd_paramsE --------------------------
	.section	.nv.shared._ZN5flash24flash_fwd_splitkv_kernelI23Flash_fwd_kernel_traitsILi32ELi64ELi256ELi4ELb0ELb0EN7cutlass10bfloat16_tE19Flash_kernel_traitsILi32ELi64ELi256ELi4ES3_EELb0ELb0ELb0ELb0ELb0ELb1ELb1ELb0EEEvNS_16Flash_fwd_paramsE,"aw",@nobits
	.sectionflags	@""
	.align	16
	.zero		1024


//--------------------- .nv.shared._ZN5flash24flash_fwd_splitkv_kernelI23Flash_fwd_kernel_traitsILi32ELi64ELi256ELi4ELb0ELb0EN7cutlass10bfloat16_tE19Flash_kernel_traitsILi32ELi64ELi256ELi4ES3_EELb0ELb0ELb0ELb0ELb0ELb0ELb1ELb1EEEvNS_16Flash_fwd_paramsE --------------------------
	.section	.nv.shared._ZN5flash24flash_fwd_splitkv_kernelI23Flash_fwd_kernel_traitsILi32ELi64ELi256ELi4ELb0ELb0EN7cutlass10bfloat16_tE19Flash_kernel_traitsILi32ELi64ELi256ELi4ES3_EELb0ELb0ELb0ELb0ELb0ELb0ELb1ELb1EEEvNS_16Flash_fwd_paramsE,"aw",@nobits
	.sectionflags	@""
	.align	16
	.zero		1024


//--------------------- .nv.shared._ZN5flash24flash_fwd_splitkv_kernelI23Flash_fwd_kernel_traitsILi32ELi64ELi256ELi4ELb0ELb0EN7cutlass10bfloat16_tE19Flash_kernel_traitsILi32ELi64ELi256ELi4ES3_EELb0ELb0ELb0ELb0ELb0ELb1ELb1ELb1EEEvNS_16Flash_fwd_paramsE --------------------------
	.section	.nv.shared._ZN5flash24flash_fwd_splitkv_kernelI23Flash_fwd_kernel_traitsILi32ELi64ELi256ELi4ELb0ELb0EN7cutlass10bfloat16_tE19Flash_kernel_traitsILi32ELi64ELi256ELi4ES3_EELb0ELb0ELb0ELb0ELb0ELb1ELb1ELb1EEEvNS_16Flash_fwd_paramsE,"aw",@nobits
	.sectionflags	@""
	.align	16
	.zero		1024


//--------------------- .nv.shared._ZN5flash24flash_fwd_splitkv_kernelI23Flash_fwd_kernel_traitsILi32ELi64ELi256ELi4ELb0ELb0EN7cutlass10bfloat16_tE19Flash_kernel_traitsILi32ELi64ELi256ELi4ES3_EELb0ELb1ELb0ELb0ELb0ELb0ELb0ELb0EEEvNS_16Flash_fwd_paramsE --------------------------
	.section	.nv.shared._ZN5flash24flash_fwd_splitkv_kernelI23Flash_fwd_kernel_traitsILi32ELi64ELi256ELi4ELb0ELb0EN7cutlass10bfloat16_tE19Flash_kernel_traitsILi32ELi64ELi256ELi4ES3_EELb0ELb1ELb0ELb0ELb0ELb0ELb0ELb0EEEvNS_16Flash_fwd_paramsE,"aw",@nobits
	.sectionflags	@""
	.align	16
	.zero		1024


//--------------------- .nv.shared._ZN5flash24flash_fwd_splitkv_kernelI23Flash_fwd_kernel_traitsILi32ELi64ELi256ELi4ELb0ELb0EN7cutlass10bfloat16_tE19Flash_kernel_traitsILi32ELi64ELi256ELi4ES3_EELb0ELb1ELb0ELb0ELb0ELb1ELb0ELb0EEEvNS_16Flash_fwd_paramsE --------------------------
	.section	.nv.shared._ZN5flash24flash_fwd_splitkv_kernelI23Flash_fwd_kernel_traitsILi32ELi64ELi256ELi4ELb0ELb0EN7cutlass10bfloat16_tE19Flash_kernel_traitsILi32ELi64ELi256ELi4ES3_EELb0ELb1ELb0ELb0ELb0ELb1ELb0ELb0EEEvNS_16Flash_fwd_paramsE,"aw",@nobits
	.sectionflags	@""
	.align	16
	.zero		1024


//--------------------- .nv.shared._ZN5flash24flash_fwd_splitkv_kernelI23Flash_fwd_kernel_traitsILi32ELi64ELi256ELi4ELb0ELb0EN7cutlass10bfloat16_tE19Flash_kernel_traitsILi32ELi64ELi256ELi4ES3_EELb0ELb1ELb0ELb0ELb0ELb0ELb0ELb1EEEvNS_16Flash_fwd_paramsE --------------------------
	.section	.nv.shared._ZN5flash24flash_fwd_splitkv_kernelI23Flash_fwd_kernel_traitsILi32ELi64ELi256ELi4ELb0ELb0EN7cutlass10bfloat16_tE19Flash_kernel_traitsILi32ELi64ELi256ELi4ES3_EELb0ELb1ELb0ELb0ELb0ELb0ELb0ELb1EEEvNS_16Flash_fwd_paramsE,"aw",@nobits
	.sectionflags	@""
	.align	16
	.zero		1024


//--------------------- .nv.shared._ZN5flash24flash_fwd_splitkv_kernelI23Flash_fwd_kernel_traitsILi32ELi64ELi256ELi4ELb0ELb0EN7cutlass10bfloat16_tE19Flash_kernel_traitsILi32ELi64ELi256ELi4ES3_EELb0ELb1ELb0ELb0ELb0ELb1ELb0ELb1EEEvNS_16Flash_fwd_paramsE --------------------------
	.section	.nv.shared._ZN5flash24flash_fwd_splitkv_kernelI23Flash_fwd_kernel_traitsILi32ELi64ELi256ELi4ELb0ELb0EN7cutlass10bfloat16_tE19Flash_kernel_traitsILi32ELi64ELi256ELi4ES3_EELb0ELb1ELb0ELb0ELb0ELb1ELb0ELb1EEEvNS_16Flash_fwd_paramsE,"aw",@nobits
	.sectionflags	@""
	.align	16
	.zero		1024


//--------------------- .nv.shared._ZN5flash24flash_fwd_splitkv_kernelI23Flash_fwd_kernel_traitsILi32ELi64ELi256ELi4ELb0ELb0EN7cutlass10bfloat16_tE19Flash_kernel_traitsILi32ELi64ELi256ELi4ES3_EELb0ELb1ELb0ELb0ELb0ELb0ELb1ELb0EEEvNS_16Flash_fwd_paramsE --------------------------
	.section	.nv.shared._ZN5flash24flash_fwd_splitkv_kernelI23Flash_fwd_kernel_traitsILi32ELi64ELi256ELi4ELb0ELb0EN7cutlass10bfloat16_tE19Flash_kernel_traitsILi32ELi64ELi256ELi4ES3_EELb0ELb1ELb0ELb0ELb0ELb0ELb1ELb0EEEvNS_16Flash_fwd_paramsE,"aw",@nobits
	.sectionflags	@""
	.align	16
	.zero		1024


//--------------------- .nv.shared._ZN5flash24flash_fwd_splitkv_kernelI23Flash_fwd_kernel_traitsILi32ELi64ELi256ELi4ELb0ELb0EN7cutlass10bfloat16_tE19Flash_kernel_traitsILi32ELi64ELi256ELi4ES3_EELb0ELb1ELb0ELb0ELb0ELb1ELb1ELb0EEEvNS_16Flash_fwd_paramsE --------------------------
	.section	.nv.shared._ZN5flash24flash_fwd_splitkv_kernelI23Flash_fwd_kernel_traitsILi32ELi64ELi256ELi4ELb0ELb0EN7cutlass10bfloat16_tE19Flash_kernel_traitsILi32ELi64ELi256ELi4ES3_EELb0ELb1ELb0ELb0ELb0ELb1ELb1ELb0EEEvNS_16Flash_fwd_paramsE,"aw",@nobits
	.sectionflags	@""
	.align	16
	.zero		1024


//--------------------- .nv.shared._ZN5flash24flash_fwd_splitkv_kernelI23Flash_fwd_kernel_traitsILi32ELi64ELi256ELi4ELb0ELb0EN7cutlass10bfloat16_tE19Flash_kernel_traitsILi32ELi64ELi256ELi4ES3_EELb0ELb1ELb0ELb0ELb0ELb0ELb1ELb1EEEvNS_16Flash_fwd_paramsE --------------------------
	.section	.nv.shared._ZN5flash24flash_fwd_splitkv_kernelI23Flash_fwd_kernel_traitsILi32ELi64ELi256ELi4ELb0ELb0EN7cutlass10bfloat16_tE19Flash_kernel_traitsILi32ELi64ELi256ELi4ES3_EELb0ELb1ELb0ELb0ELb0ELb0ELb1ELb1EEEvNS_16Flash_fwd_paramsE,"aw",@nobits
	.sectionflags	@""
	.align	16
	.zero		1024


//--------------------- .nv.shared._ZN5flash24flash_fwd_splitkv_kernelI23Flash_fwd_kernel_traitsILi32ELi64ELi256ELi4ELb0ELb0EN7cutlass10bfloat16_tE19Flash_kernel_traitsILi32ELi64ELi256ELi4ES3_EELb0ELb1ELb0ELb0ELb0ELb1ELb1ELb1EEEvNS_16Flash_fwd_paramsE --------------------------
	.section	.nv.shared._ZN5flash24flash_fwd_splitkv_kernelI23Flash_fwd_kernel_traitsILi32ELi64ELi256ELi4ELb0ELb0EN7cutlass10bfloat16_tE19Flash_kernel_traitsILi32ELi64ELi256ELi4ES3_EELb0ELb1ELb0ELb0ELb0ELb1ELb1ELb1EEEvNS_16Flash_fwd_paramsE,"aw",@nobits
	.sectionflags	@""
	.align	16
	.zero		1024


//--------------------- .nv.shared._ZN5flash24flash_fwd_splitkv_kernelI23Flash_fwd_kernel_traitsILi32ELi64ELi256ELi4ELb0ELb0EN7cutlass10bfloat16_tE19Flash_kernel_traitsILi32ELi64ELi256ELi4ES3_EELb0ELb0ELb0ELb1ELb1ELb0ELb0ELb0EEEvNS_16Flash_fwd_paramsE --------------------------
	.section	.nv.shared._ZN5flash24flash_fwd_splitkv_kernelI23Flash_fwd_kernel_traitsILi32ELi64ELi256ELi4ELb0ELb0EN7cutlass10bfloat16_tE19Flash_kernel_traitsILi32ELi64ELi256ELi4ES3_EELb0ELb0ELb0ELb1ELb1ELb0ELb0ELb0EEEvNS_16Flash_fwd_paramsE,"aw",@nobits
	.sectionflags	@""
	.align	16
	.zero		1024


//--------------------- .nv.shared._ZN5flash24flash_fwd_splitkv_kernelI23Flash_fwd_kernel_traitsILi32ELi64ELi256ELi4ELb0ELb0EN7cutlass10bfloat16_tE19Flash_kernel_traitsILi32ELi64ELi256ELi4ES3_EELb0ELb0ELb0ELb1ELb1ELb1ELb0ELb0EEEvNS_16Flash_fwd_paramsE --------------------------
	.section	.nv.shared._ZN5flash24flash_fwd_splitkv_kernelI23Flash_fwd_kernel_traitsILi32ELi64ELi256ELi4ELb0ELb0EN7cutlass10bfloat16_tE19Flash_kernel_traitsILi32ELi64ELi256ELi4ES3_EELb0ELb0ELb0ELb1ELb1ELb1ELb0ELb0EEEvNS_16Flash_fwd_paramsE,"aw",@nobits
	.sectionflags	@""
	.align	16
	.zero		1024


//--------------------- .nv.shared._ZN5flash24flash_fwd_splitkv_kernelI23Flash_fwd_kernel_traitsILi32ELi64ELi256ELi4ELb0ELb0EN7cutlass10bfloat16_tE19Flash_kernel_traitsILi32ELi64ELi256ELi4ES3_EELb0ELb0ELb1ELb0ELb0ELb0ELb0ELb0EEEvNS_16Flash_fwd_paramsE --------------------------
	.section	.nv.shared._ZN5flash24flash_fwd_splitkv_kernelI23Flash_fwd_kernel_traitsILi32ELi64ELi256ELi4ELb0ELb0EN7cutlass10bfloat16_tE19Flash_kernel_traitsILi32ELi64ELi256ELi4ES3_EELb0ELb0ELb1ELb0ELb0ELb0ELb0ELb0EEEvNS_16Flash_fwd_paramsE,"aw",@nobits
	.sectionflags	@""
	.align	16
	.zero		1024


//--------------------- .nv.shared._ZN5flash24flash_fwd_splitkv_kernelI23Flash_fwd_kernel_traitsILi32ELi64ELi256ELi4ELb0ELb0EN7cutlass10bfloat16_tE19Flash_kernel_traitsILi32ELi64ELi256ELi4ES3_EELb0ELb0ELb1ELb0ELb0ELb1ELb0ELb0EEEvNS_16Flash_fwd_paramsE --------------------------
	.section	.nv.shared._ZN5flash24flash_fwd_splitkv_kernelI23Flash_fwd_kernel_traitsILi32ELi64ELi256ELi4ELb0ELb0EN7cutlass10bfloat16_tE19Flash_kernel_traitsILi32ELi64ELi256ELi4ES3_EELb0ELb0ELb1ELb0ELb0ELb1ELb0ELb0EEEvNS_16Flash_fwd_paramsE,"aw",@nobits
	.sectionflags	@""
	.align	16
	.zero		1024


//--------------------- .nv.shared._ZN5flash24flash_fwd_splitkv_kernelI23Flash_fwd_kernel_traitsILi32ELi64ELi256ELi4ELb0ELb0EN7cutlass10bfloat16_tE19Flash_kernel_traitsILi32ELi64ELi256ELi4ES3_EELb0ELb0ELb0ELb0ELb1ELb0ELb0ELb1EEEvNS_16Flash_fwd_paramsE --------------------------
	.section	.nv.shared._ZN5flash24flash_fwd_splitkv_kernelI23Flash_fwd_kernel_traitsILi32ELi64ELi256ELi4ELb0ELb0EN7cutlass10bfloat16_tE19Flash_kernel_traitsILi32ELi64ELi256ELi4ES3_EELb0ELb0ELb0ELb0ELb1ELb0ELb0ELb1EEEvNS_16Flash_fwd_paramsE,"aw",@nobits
	.sectionflags	@""
	.align	16
	.zero		1024


//--------------------- .nv.shared._ZN5flash24flash_fwd_splitkv_kernelI23Flash_fwd_kernel_traitsILi32ELi64ELi256ELi4ELb0ELb0EN7cutlass10bfloat16_tE19Flash_kernel_traitsILi32ELi64ELi256ELi4ES3_EELb0ELb0ELb0ELb0ELb1ELb1ELb0ELb1EEEvNS_16Flash_fwd_paramsE --------------------------
	.section	.nv.shared._ZN5flash24flash_fwd_splitkv_kernelI23Flash_fwd_kernel_traitsILi32ELi64ELi256ELi4ELb0ELb0EN7cutlass10bfloat16_tE19Flash_kernel_traitsILi32ELi64ELi256ELi4ES3_EELb0ELb0ELb0ELb0ELb1ELb1ELb0ELb1EEEvNS_16Flash_fwd_paramsE,"aw",@nobits
	.sectionflags	@""
	.align	16
	.zero		1024


//--------------------- .nv.shared._ZN5flash24flash_fwd_splitkv_kernelI23Flash_fwd_kernel_traitsILi32ELi64ELi256ELi4ELb0ELb0EN7cutlass10bfloat16_tE19Flash_kernel_traitsILi32ELi64ELi256ELi4ES3_EELb0ELb0ELb1ELb0ELb0ELb0ELb0ELb1EEEvNS_16Flash_fwd_paramsE --------------------------
	.section	.nv.shared._ZN5flash24flash_fwd_splitkv_kernelI23Flash_fwd_kernel_traitsILi32ELi64ELi256ELi4ELb0ELb0EN7cutlass10bfloat16_tE19Flash_kernel_traitsILi32ELi64ELi256ELi4ES3_EELb0ELb0ELb1ELb0ELb0ELb0ELb0ELb1EEEvNS_16Flash_fwd_paramsE,"aw",@nobits
	.sectionflags	@""
	.align	16
	.zero		1024


//--------------------- .nv.shared._ZN5flash24flash_fwd_splitkv_kernelI23Flash_fwd_kernel_traitsILi32ELi64ELi256ELi4ELb0ELb0EN7cutlass10bfloat16_tE19Flash_kernel_traitsILi32ELi64ELi256ELi4ES3_EELb0ELb0ELb1ELb0ELb0ELb1ELb0ELb1EEEvNS_16Flash_fwd_paramsE --------------------------
	.section	.nv.shared._ZN5flash24flash_fwd_splitkv_kernelI23Flash_fwd_kernel_traitsILi32ELi64ELi256ELi4ELb0ELb0EN7cutlass10bfloat16_tE19Flash_kernel_traitsILi32ELi64ELi256ELi4ES3_EELb0ELb0ELb1ELb0ELb0ELb1ELb0ELb1EEEvNS_16Flash_fwd_paramsE,"aw",@nobits
	.sectionflags	@""
	.align	16
	.zero		1024


//--------------------- .nv.shared._ZN5flash24flash_fwd_splitkv_kernelI23Flash_fwd_kernel_traitsILi32ELi64ELi256ELi4ELb0ELb0EN7cutlass10bfloat16_tE19Flash_kernel_traitsILi32ELi64ELi256ELi4ES3_EELb0ELb0ELb0ELb1ELb1ELb0ELb1ELb0EEEvNS_16Flash_fwd_paramsE --------------------------
	.section	.nv.shared._ZN5flash24flash_fwd_splitkv_kernelI23Flash_fwd_kernel_traitsILi32ELi64ELi256ELi4ELb0ELb0EN7cutlass10bfloat16_tE19Flash_kernel_traitsILi32ELi64ELi256ELi4ES3_EELb0ELb0ELb0ELb1ELb1ELb0ELb1ELb0EEEvNS_16Flash_fwd_paramsE,"aw",@nobits
	.sectionflags	@""
	.align	16
	.zero		1024


//--------------------- .nv.shared._ZN5flash24flash_fwd_splitkv_kernelI23Flash_fwd_kernel_traitsILi32ELi64ELi256ELi4ELb0ELb0EN7cutlass10bfloat16_tE19Flash_kernel_traitsILi32ELi64ELi256ELi4ES3_EELb0ELb0ELb0ELb1ELb1ELb1ELb1ELb0EEEvNS_16Flash_fwd_paramsE --------------------------
	.section	.nv.shared._ZN5flash24flash_fwd_splitkv_kernelI23Flash_fwd_kernel_traitsILi32ELi64ELi256ELi4ELb0ELb0EN7cutlass10bfloat16_tE19Flash_kernel_traitsILi32ELi64ELi256ELi4ES3_EELb0ELb0ELb0ELb1ELb1ELb1ELb1ELb0EEEvNS_16Flash_fwd_paramsE,"aw",@nobits
	.sectionflags	@""
	.align	16
	.zero		1024


//--------------------- .nv.shared._ZN5flash24flash_fwd_splitkv_kernelI23Flash_fwd_kernel_traitsILi32ELi64ELi256ELi4ELb0ELb0EN7cutlass10bfloat16_tE19Flash_kernel_traitsILi32ELi64ELi256ELi4ES3_EELb0ELb0ELb1ELb0ELb0ELb0ELb1ELb0EEEvNS_16Flash_fwd_paramsE --------------------------
	.section	.nv.shared._ZN5flash24flash_fwd_splitkv_kernelI23Flash_fwd_kernel_traitsILi32ELi64ELi256ELi4ELb0ELb0EN7cutlass10bfloat16_tE19Flash_kernel_traitsILi32ELi64ELi256ELi4ES3_EELb0ELb0ELb1ELb0ELb0ELb0ELb1ELb0EEEvNS_16Flash_fwd_paramsE,"aw",@nobits
	.sectionflags	@""
	.align	16
	.zero		1024


//--------------------- .nv.shared._ZN5flash24flash_fwd_splitkv_kernelI23Flash_fwd_kernel_traitsILi32ELi64ELi256ELi4ELb0ELb0EN7cutlass10bfloat16_tE19Flash_kernel_traitsILi32ELi64ELi256ELi4ES3_EELb0ELb0ELb1ELb0ELb0ELb1ELb1ELb0EEEvNS_16Flash_fwd_paramsE --------------------------
	.section	.nv.shared._ZN5flash24flash_fwd_splitkv_kernelI23Flash_fwd_kernel_traitsILi32ELi64ELi256ELi4ELb0ELb0EN7cutlass10bfloat16_tE19Flash_kernel_traitsILi32ELi64ELi256ELi4ES3_EELb0ELb0ELb1ELb0ELb0ELb1ELb1ELb0EEEvNS_16Flash_fwd_paramsE,"aw",@nobits
	.sectionflags	@""
	.align	16
	.zero		1024


//--------------------- .nv.shared._ZN5flash24flash_fwd_splitkv_kernelI23Flash_fwd_kernel_traitsILi32ELi64ELi256ELi4ELb0ELb0EN7cutlass10bfloat16_tE19Flash_kernel_traitsILi32ELi64ELi256ELi4ES3_EELb0ELb0ELb0ELb0ELb1ELb0ELb1ELb1EEEvNS_16Flash_fwd_paramsE --------------------------
	.section	.nv.shared._ZN5flash24flash_fwd_splitkv_kernelI23Flash_fwd_kernel_traitsILi32ELi64ELi256ELi4ELb0ELb0EN7cutlass10bfloat16_tE19Flash_kernel_traitsILi32ELi64ELi256ELi4ES3_EELb0ELb0ELb0ELb0ELb1ELb0ELb1ELb1EEEvNS_16Flash_fwd_paramsE,"aw",@nobits
	.sectionflags	@""
	.align	16
	.zero		1024


//--------------------- .nv.shared._ZN5flash24flash_fwd_splitkv_kernelI23Flash_fwd_kernel_traitsILi32ELi64ELi256ELi4ELb0ELb0EN7cutlass10bfloat16_tE19Flash_kernel_traitsILi32ELi64ELi256ELi4ES3_EELb0ELb0ELb0ELb0ELb1ELb1ELb1ELb1EEEvNS_16Flash_fwd_paramsE --------------------------
	.section	.nv.shared._ZN5flash24flash_fwd_splitkv_kernelI23Flash_fwd_kernel_traitsILi32ELi64ELi256ELi4ELb0ELb0EN7cutlass10bfloat16_tE19Flash_kernel_traitsILi32ELi64ELi256ELi4ES3_EELb0ELb0ELb0ELb0ELb1ELb1ELb1ELb1EEEvNS_16Flash_fwd_paramsE,"aw",@nobits
	.sectionflags	@""
	.align	16
	.zero		1024


//--------------------- .nv.shared._ZN5flash24flash_fwd_splitkv_kernelI23Flash_fwd_kernel_traitsILi32ELi64ELi256ELi4ELb0ELb0EN7cutlass10bfloat16_tE19Flash_kernel_traitsILi32ELi64ELi256ELi4ES3_EELb0ELb0ELb1ELb0ELb0ELb0ELb1ELb1EEEvNS_16Flash_fwd_paramsE --------------------------
	.section	.nv.shared._ZN5flash24flash_fwd_splitkv_kernelI23Flash_fwd_kernel_traitsILi32ELi64ELi256ELi4ELb0ELb0EN7cutlass10bfloat16_tE19Flash_kernel_traitsILi32ELi64ELi256ELi4ES3_EELb0ELb0ELb1ELb0ELb0ELb0ELb1ELb1EEEvNS_16Flash_fwd_paramsE,"aw",@nobits
	.sectionflags	@""
	.align	16
	.zero		1024


//--------------------- .nv.shared._ZN5flash24flash_fwd_splitkv_kernelI23Flash_fwd_kernel_traitsILi32ELi64ELi256ELi4ELb0ELb0EN7cutlass10bfloat16_tE19Flash_kernel_traitsILi32ELi64ELi256ELi4ES3_EELb0ELb0ELb1ELb0ELb0ELb1ELb1ELb1EEEvNS_16Flash_fwd_paramsE --------------------------
	.section	.nv.shared._ZN5flash24flash_fwd_splitkv_kernelI23Flash_fwd_kernel_traitsILi32ELi64ELi256ELi4ELb0ELb0EN7cutlass10bfloat16_tE19Flash_kernel_traitsILi32ELi64ELi256ELi4ES3_EELb0ELb0ELb1ELb0ELb0ELb1ELb1ELb1EEEvNS_16Flash_fwd_paramsE,"aw",@nobits
	.sectionflags	@""
	.align	16
	.zero		1024


//--------------------- .nv.shared._ZN5flash24flash_fwd_splitkv_kernelI23Flash_fwd_kernel_traitsILi32ELi64ELi256ELi4ELb0ELb0EN7cutlass10bfloat16_tE19Flash_kernel_traitsILi32ELi64ELi256ELi4ES3_EELb0ELb1ELb0ELb0ELb1ELb0ELb0ELb0EEEvNS_16Flash_fwd_paramsE --------------------------
	.section	.nv.shared._ZN5flash24flash_fwd_splitkv_kernelI23Flash_fwd_kernel_traitsILi32ELi64ELi256ELi4ELb0ELb0EN7cutlass10bfloat16_tE19Flash_kernel_traitsILi32ELi64ELi256ELi4ES3_EELb0ELb1ELb0ELb0ELb1ELb0ELb0ELb0EEEvNS_16Flash_fwd_paramsE,"aw",@nobits
	.sectionflags	@""
	.align	16
	.zero		1024


//--------------------- .nv.shared._ZN5flash24flash_fwd_splitkv_kernelI23Flash_fwd_kernel_traitsILi32ELi64ELi256ELi4ELb0ELb0EN7cutlass10bfloat16_tE19Flash_kernel_traitsILi32ELi64ELi256ELi4ES3_EELb0ELb1ELb0ELb0ELb1ELb1ELb0ELb0EEEvNS_16Flash_fwd_paramsE --------------------------
	.section	.nv.shared._ZN5flash24flash_fwd_splitkv_kernelI23Flash_fwd_kernel_traitsILi32ELi64ELi256ELi4ELb0ELb0EN7cutlass10bfloat16_tE19Flash_kernel_traitsILi32ELi64ELi256ELi4ES3_EELb0ELb1ELb0ELb0ELb1ELb1ELb0ELb0EEEvNS_16Flash_fwd_paramsE,"aw",@nobits
	.sectionflags	@""
	.align	16
	.zero		1024


//--------------------- .nv.shared._ZN5flash24flash_fwd_splitkv_kernelI23Flash_fwd_kernel_traitsILi32ELi64ELi256ELi4ELb0ELb0EN7cutlass10bfloat16_tE19Flash_kernel_traitsILi32ELi64ELi256ELi4ES3_EELb0ELb1ELb1ELb0ELb0ELb0ELb0ELb0EEEvNS_16Flash_fwd_paramsE --------------------------
	.section	.nv.shared._ZN5flash24flash_fwd_splitkv_kernelI23Flash_fwd_kernel_traitsILi32ELi64ELi256ELi4ELb0ELb0EN7cutlass10bfloat16_tE19Flash_kernel_traitsILi32ELi64ELi256ELi4ES3_EELb0ELb1ELb1ELb0ELb0ELb0ELb0ELb0EEEvNS_16Flash_fwd_paramsE,"aw",@nobits
	.sectionflags	@""
	.align	16
	.zero		1024


//--------------------- .nv.shared._ZN5flash24flash_fwd_splitkv_kernelI23Flash_fwd_kernel_traitsILi32ELi64ELi256ELi4ELb0ELb0EN7cutlass10bfloat16_tE19Flash_kernel_traitsILi32ELi64ELi256ELi4ES3_EELb0ELb1ELb1ELb0ELb0ELb1ELb0ELb0EEEvNS_16Flash_fwd_paramsE --------------------------
	.section	.nv.shared._ZN5flash24flash_fwd_splitkv_kernelI23Flash_fwd_kernel_traitsILi32ELi64ELi256ELi4ELb0ELb0EN7cutlass10bfloat16_tE19Flash_kernel_traitsILi32ELi64ELi256ELi4ES3_EELb0ELb1ELb1ELb0ELb0ELb1ELb0ELb0EEEvNS_16Flash_fwd_paramsE,"aw",@nobits
	.sectionflags	@""
	.align	16
	.zero		1024


//--------------------- .nv.shared._ZN5flash24flash_fwd_splitkv_kernelI23Flash_fwd_kernel_traitsILi32ELi64ELi256ELi4ELb0ELb0EN7cutlass10bfloat16_tE19Flash_kernel_traitsILi32ELi64ELi256ELi4ES3_EELb0ELb1ELb0ELb0ELb1ELb0ELb0ELb1EEEvNS_16Flash_fwd_paramsE --------------------------
	.section	.nv.shared._ZN5flash24flash_fwd_splitkv_kernelI23Flash_fwd_kernel_traitsILi32ELi64ELi256ELi4ELb0ELb0EN7cutlass10bfloat16_tE19Flash_kernel_traitsILi32ELi64ELi256ELi4ES3_EELb0ELb1ELb0ELb0ELb1ELb0ELb0ELb1EEEvNS_16Flash_fwd_paramsE,"aw",@nobits
	.sectionflags	@""
	.align	16
	.zero		1024


//--------------------- .nv.shared._ZN5flash24flash_fwd_splitkv_kernelI23Flash_fwd_kernel_traitsILi32ELi64ELi256ELi4ELb0ELb0EN7cutlass10bfloat16_tE19Flash_kernel_traitsILi32ELi64ELi256ELi4ES3_EELb0ELb1ELb0ELb0ELb1ELb1ELb0ELb1EEEvNS_16Flash_fwd_paramsE --------------------------
	.section	.nv.shared._ZN5flash24flash_fwd_splitkv_kernelI23Flash_fwd_kernel_traitsILi32ELi64ELi256ELi4ELb0ELb0EN7cutlass10bfloat16_tE19Flash_kernel_traitsILi32ELi64ELi256ELi4ES3_EELb0ELb1ELb0ELb0ELb1ELb1ELb0ELb1EEEvNS_16Flash_fwd_paramsE,"aw",@nobits
	.sectionflags	@""
	.align	16
	.zero		1024


//--------------------- .nv.shared._ZN5flash24flash_fwd_splitkv_kernelI23Flash_fwd_kernel_traitsILi32ELi64ELi256ELi4ELb0ELb0EN7cutlass10bfloat16_tE19Flash_kernel_traitsILi32ELi64ELi256ELi4ES3_EELb0ELb1ELb1ELb0ELb0ELb0ELb0ELb1EEEvNS_16Flash_fwd_paramsE --------------------------
	.section	.nv.shared._ZN5flash24flash_fwd_splitkv_kernelI23Flash_fwd_kernel_traitsILi32ELi64ELi256ELi4ELb0ELb0EN7cutlass10bfloat16_tE19Flash_kernel_traitsILi32ELi64ELi256ELi4ES3_EELb0ELb1ELb1ELb0ELb0ELb0ELb0ELb1EEEvNS_16Flash_fwd_paramsE,"aw",@nobits
	.sectionflags	@""
	.align	16
	.zero		1024


//--------------------- .nv.shared._ZN5flash24flash_fwd_splitkv_kernelI23Flash_fwd_kernel_traitsILi32ELi64ELi256ELi4ELb0ELb0EN7cutlass10bfloat16_tE19Flash_kernel_traitsILi32ELi64ELi256ELi4ES3_EELb0ELb1ELb1ELb0ELb0ELb1ELb0ELb1EEEvNS_16Flash_fwd_paramsE --------------------------
	.section	.nv.shared._ZN5flash24flash_fwd_splitkv_kernelI23Flash_fwd_kernel_traitsILi32ELi64ELi256ELi4ELb0ELb0EN7cutlass10bfloat16_tE19Flash_kernel_traitsILi32ELi64ELi256ELi4ES3_EELb0ELb1ELb1ELb0ELb0ELb1ELb0ELb1EEEvNS_16Flash_fwd_paramsE,"aw",@nobits
	.sectionflags	@""
	.align	16
	.zero		1024


//--------------------- .nv.shared._ZN5flash24flash_fwd_splitkv_kernelI23Flash_fwd_kernel_traitsILi32ELi64ELi256ELi4ELb0ELb0EN7cutlass10bfloat16_tE19Flash_kernel_traitsILi32ELi64ELi256ELi4ES3_EELb0ELb1ELb0ELb0ELb1ELb0ELb1ELb0EEEvNS_16Flash_fwd_paramsE --------------------------
	.section	.nv.shared._ZN5flash24flash_fwd_splitkv_kernelI23Flash_fwd_kernel_traitsILi32ELi64ELi256ELi4ELb0ELb0EN7cutlass10bfloat16_tE19Flash_kernel_traitsILi32ELi64ELi256ELi4ES3_EELb0ELb1ELb0ELb0ELb1ELb0ELb1ELb0EEEvNS_16Flash_fwd_paramsE,"aw",@nobits
	.sectionflags	@""
	.align	16
	.zero		1024


//--------------------- .nv.shared._ZN5flash24flash_fwd_splitkv_kernelI23Flash_fwd_kernel_traitsILi32ELi64ELi256ELi4ELb0ELb0EN7cutlass10bfloat16_tE19Flash_kernel_traitsILi32ELi64ELi256ELi4ES3_EELb0ELb1ELb0ELb0ELb1ELb1ELb1ELb0EEEvNS_16Flash_fwd_paramsE --------------------------
	.section	.nv.shared._ZN5flash24flash_fwd_splitkv_kernelI23Flash_fwd_kernel_traitsILi32ELi64ELi256ELi4ELb0ELb0EN7cutlass10bfloat16_tE19Flash_kernel_traitsILi32ELi64ELi256ELi4ES3_EELb0ELb1ELb0ELb0ELb1ELb1ELb1ELb0EEEvNS_16Flash_fwd_paramsE,"aw",@nobits
	.sectionflags	@""
	.align	16
	.zero		1024


//--------------------- .nv.shared._ZN5flash24flash_fwd_splitkv_kernelI23Flash_fwd_kernel_traitsILi32ELi64ELi256ELi4ELb0ELb0EN7cutlass10bfloat16_tE19Flash_kernel_traitsILi32ELi64ELi256ELi4ES3_EELb0ELb1ELb1ELb0ELb0ELb0ELb1ELb0EEEvNS_16Flash_fwd_paramsE --------------------------
	.section	.nv.shared._ZN5flash24flash_fwd_splitkv_kernelI23Flash_fwd_kernel_traitsILi32ELi64ELi256ELi4ELb0ELb0EN7cutlass10bfloat16_tE19Flash_kernel_traitsILi32ELi64ELi256ELi4ES3_EELb0ELb1ELb1ELb0ELb0ELb0ELb1ELb0EEEvNS_16Flash_fwd_paramsE,"aw",@nobits
	.sectionflags	@""
	.align	16
	.zero		1024


//--------------------- .nv.shared._ZN5flash24flash_fwd_splitkv_kernelI23Flash_fwd_kernel_traitsILi32ELi64ELi256ELi4ELb0ELb0EN7cutlass10bfloat16_tE19Flash_kernel_traitsILi32ELi64ELi256ELi4ES3_EELb0ELb1ELb1ELb0ELb0ELb1ELb1ELb0EEEvNS_16Flash_fwd_paramsE --------------------------
	.section	.nv.shared._ZN5flash24flash_fwd_splitkv_kernelI23Flash_fwd_kernel_traitsILi32ELi64ELi256ELi4ELb0ELb0EN7cutlass10bfloat16_tE19Flash_kernel_traitsILi32ELi64ELi256ELi4ES3_EELb0ELb1ELb1ELb0ELb0ELb1ELb1ELb0EEEvNS_16Flash_fwd_paramsE,"aw",@nobits
	.sectionflags	@""
	.align	16
	.zero		1024


//--------------------- .nv.shared._ZN5flash24flash_fwd_splitkv_kernelI23Flash_fwd_kernel_traitsILi32ELi64ELi256ELi4ELb0ELb0EN7cutlass10bfloat16_tE19Flash_kernel_traitsILi32ELi64ELi256ELi4ES3_EELb0ELb1ELb0ELb0ELb1ELb0ELb1ELb1EEEvNS_16Flash_fwd_paramsE --------------------------
	.section	.nv.shared._ZN5flash24flash_fwd_splitkv_kernelI23Flash_fwd_kernel_traitsILi32ELi64ELi256ELi4ELb0ELb0EN7cutlass10bfloat16_tE19Flash_kernel_traitsILi32ELi64ELi256ELi4ES3_EELb0ELb1ELb0ELb0ELb1ELb0ELb1ELb1EEEvNS_16Flash_fwd_paramsE,"aw",@nobits
	.sectionflags	@""
	.align	16
	.zero		1024


//--------------------- .nv.shared._ZN5flash24flash_fwd_splitkv_kernelI23Flash_fwd_kernel_traitsILi32ELi64ELi256ELi4ELb0ELb0EN7cutlass10bfloat16_tE19Flash_kernel_traitsILi32ELi64ELi256ELi4ES3_EELb0ELb1ELb0ELb0ELb1ELb1ELb1ELb1EEEvNS_16Flash_fwd_paramsE --------------------------
	.section	.nv.shared._ZN5flash24flash_fwd_splitkv_kernelI23Flash_fwd_kernel_traitsILi32ELi64ELi256ELi4ELb0ELb0EN7cutlass10bfloat16_tE19Flash_kernel_traitsILi32ELi64ELi256ELi4ES3_EELb0ELb1ELb0ELb0ELb1ELb1ELb1ELb1EEEvNS_16Flash_fwd_paramsE,"aw",@nobits
	.sectionflags	@""
	.align	16
	.zero		1024


//--------------------- .nv.shared._ZN5flash24flash_fwd_splitkv_kernelI23Flash_fwd_kernel_traitsILi32ELi64ELi256ELi4ELb0ELb0EN7cutlass10bfloat16_tE19Flash_kernel_traitsILi32ELi64ELi256ELi4ES3_EELb0ELb1ELb1ELb0ELb0ELb0ELb1ELb1EEEvNS_16Flash_fwd_paramsE --------------------------
	.section	.nv.shared._ZN5flash24flash_fwd_splitkv_kernelI23Flash_fwd_kernel_traitsILi32ELi64ELi256ELi4ELb0ELb0EN7cutlass10bfloat16_tE19Flash_kernel_traitsILi32ELi64ELi256ELi4ES3_EELb0ELb1ELb1ELb0ELb0ELb0ELb1ELb1EEEvNS_16Flash_fwd_paramsE,"aw",@nobits
	.sectionflags	@""
	.align	16
	.zero		1024


//--------------------- .nv.shared._ZN5flash24flash_fwd_splitkv_kernelI23Flash_fwd_kernel_traitsILi32ELi64ELi256ELi4ELb0ELb0EN7cutlass10bfloat16_tE19Flash_kernel_traitsILi32ELi64ELi256ELi4ES3_EELb0ELb1ELb1ELb0ELb0ELb1ELb1ELb1EEEvNS_16Flash_fwd_paramsE --------------------------
	.section	.nv.shared._ZN5flash24flash_fwd_splitkv_kernelI23Flash_fwd_kernel_traitsILi32ELi64ELi256ELi4ELb0ELb0EN7cutlass10bfloat16_tE19Flash_kernel_traitsILi32ELi64ELi256ELi4ES3_EELb0ELb1ELb1ELb0ELb0ELb1ELb1ELb1EEEvNS_16Flash_fwd_paramsE,"aw",@nobits
	.sectionflags	@""
	.align	16
	.zero		1024


//--------------------- .nv.shared._ZN5flash32flash_fwd_splitkv_combine_kernelI23Flash_fwd_kernel_traitsILi32ELi64ELi128ELi4ELb0ELb0EN7cutlass10bfloat16_tE19Flash_kernel_traitsILi32ELi64ELi128ELi4ES3_EELi16ELi7ELb0EEEvNS_16Flash_fwd_paramsE --------------------------
	.section	.nv.shared._ZN5flash32flash_fwd_splitkv_combine_kernelI23Flash_fwd_kernel_traitsILi32ELi64ELi128ELi4ELb0ELb0EN7cutlass10bfloat16_tE19Flash_kernel_traitsILi32ELi64ELi128ELi4ES3_EELi16ELi7ELb0EEEvNS_16Flash_fwd_paramsE,"aw",@nobits
	.sectionflags	@""
	.align	16
.nv.shared._ZN5flash32flash_fwd_splitkv_combine_kernelI23Flash_fwd_kernel_traitsILi32ELi64ELi128ELi4ELb0ELb0EN7cutlass10bfloat16_tE19Flash_kernel_traitsILi32ELi64ELi128ELi4ES3_EELi16ELi7ELb0EEEvNS_16Flash_fwd_paramsE:
	.zero		9728


//--------------------- .nv.shared._ZN5flash32flash_fwd_splitkv_combine_kernelI23Flash_fwd_kernel_traitsILi32ELi64ELi128ELi4ELb0ELb0EN7cutlass10bfloat16_tE19Flash_kernel_traitsILi32ELi64ELi128ELi4ES3_EELi16ELi6ELb0EEEvNS_16Flash_fwd_paramsE --------------------------
	.section	.nv.shared._ZN5flash32flash_fwd_splitkv_combine_kernelI23Flash_fwd_kernel_traitsILi32ELi64ELi128ELi4ELb0ELb0EN7cutlass10bfloat16_tE19Flash_kernel_traitsILi32ELi64ELi128ELi4ES3_EELi16ELi6ELb0EEEvNS_16Flash_fwd_paramsE,"aw",@nobits
	.sectionflags	@""
	.align	16
.nv.shared._ZN5flash32flash_fwd_splitkv_combine_kernelI23Flash_fwd_kernel_traitsILi32ELi64ELi128ELi4ELb0ELb0EN7cutlass10bfloat16_tE19Flash_kernel_traitsILi32ELi64ELi128ELi4ES3_EELi16ELi6ELb0EEEvNS_16Flash_fwd_paramsE:
	.zero		5376


//--------------------- .nv.shared._ZN5flash32flash_fwd_splitkv_combine_kernelI23Flash_fwd_kernel_traitsILi32ELi64ELi128ELi4ELb0ELb0EN7cutlass10bfloat16_tE19Flash_kernel_traitsILi32ELi64ELi128ELi4ES3_EELi16ELi5ELb0EEEvNS_16Flash_fwd_paramsE --------------------------
	.section	.nv.shared._ZN5flash32flash_fwd_splitkv_combine_kernelI23Flash_fwd_kernel_traitsILi32ELi64ELi128ELi4ELb0ELb0EN7cutlass10bfloat16_tE19Flash_kernel_traitsILi32ELi64ELi128ELi4ES3_EELi16ELi5ELb0EEEvNS_16Flash_fwd_paramsE,"aw",@nobits
	.sectionflags	@""
	.align	16
.nv.shared._ZN5flash32flash_fwd_splitkv_combine_kernelI23Flash_fwd_kernel_traitsILi32ELi64ELi128ELi4ELb0ELb0EN7cutlass10bfloat16_tE19Flash_kernel_traitsILi32ELi64ELi128ELi4ES3_EELi16ELi5ELb0EEEvNS_16Flash_fwd_paramsE:
	.zero		3200


//--------------------- .nv.shared._ZN5flash32flash_fwd_splitkv_combine_kernelI23Flash_fwd_kernel_traitsILi32ELi64ELi128ELi4ELb0ELb0EN7cutlass10bfloat16_tE19Flash_kernel_traitsILi32ELi64ELi128ELi4ES3_EELi16ELi4ELb0EEEvNS_16Flash_fwd_paramsE --------------------------
	.section	.nv.shared._ZN5flash32flash_fwd_splitkv_combine_kernelI23Flash_fwd_kernel_traitsILi32ELi64ELi128ELi4ELb0ELb0EN7cutlass10bfloat16_tE19Flash_kernel_traitsILi32ELi64ELi128ELi4ES3_EELi16ELi4ELb0EEEvNS_16Flash_fwd_paramsE,"aw",@nobits
	.sectionflags	@""
	.align	16
.nv.shared._ZN5flash32flash_fwd_splitkv_combine_kernelI23Flash_fwd_kernel_traitsILi32ELi64ELi128ELi4ELb0ELb0EN7cutlass10bfloat16_tE19Flash_kernel_traitsILi32ELi64ELi128ELi4ES3_EELi16ELi4ELb0EEEvNS_16Flash_fwd_paramsE:
	.zero		2112


//--------------------- .nv.shared._ZN5flash32flash_fwd_splitkv_combine_kernelI23Flash_fwd_kernel_traitsILi32ELi64ELi128ELi4ELb0ELb0EN7cutlass10bfloat16_tE19Flash_kernel_traitsILi32ELi64ELi128ELi4ES3_EELi16ELi3ELb0EEEvNS_16Flash_fwd_paramsE --------------------------
	.section	.nv.shared._ZN5flash32flash_fwd_splitkv_combine_kernelI23Flash_fwd_kernel_traitsILi32ELi64ELi128ELi4ELb0ELb0EN7cutlass10bfloat16_tE19Flash_kernel_traitsILi32ELi64ELi128ELi4ES3_EELi16ELi3ELb0EEEvNS_16Flash_fwd_paramsE,"aw",@nobits
	.sectionflags	@""
	.align	16
.nv.shared._ZN5flash32flash_fwd_splitkv_combine_kernelI23Flash_fwd_kernel_traitsILi32ELi64ELi128ELi4ELb0ELb0EN7cutlass10bfloat16_tE19Flash_kernel_traitsILi32ELi64ELi128ELi4ES3_EELi16ELi3ELb0EEEvNS_16Flash_fwd_paramsE:
	.zero		1568


//--------------------- .nv.shared._ZN5flash32flash_fwd_splitkv_combine_kernelI23Flash_fwd_kernel_traitsILi32ELi64ELi128ELi4ELb0ELb0EN7cutlass10bfloat16_tE19Flash_kernel_traitsILi32ELi64ELi128ELi4ES3_EELi16ELi2ELb0EEEvNS_16Flash_fwd_paramsE --------------------------
	.section	.nv.shared._ZN5flash32flash_fwd_splitkv_combine_kernelI23Flash_fwd_kernel_traitsILi32ELi64ELi128ELi4ELb0ELb0EN7cutlass10bfloat16_tE19Flash_kernel_traitsILi32ELi64ELi128ELi4ES3_EELi16ELi2ELb0EEEvNS_16Flash_fwd_paramsE,"aw",@nobits
	.sectionflags	@""
	.align	16
.nv.shared._ZN5flash32flash_fwd_splitkv_combine_kernelI23Flash_fwd_kernel_traitsILi32ELi64ELi128ELi4ELb0ELb0EN7cutlass10bfloat16_tE19Flash_kernel_traitsILi32ELi64ELi128ELi4ES3_EELi16ELi2ELb0EEEvNS_16Flash_fwd_paramsE:
	.zero		1296


//--------------------- .nv.shared._ZN5flash32flash_fwd_splitkv_combine_kernelI23Flash_fwd_kernel_traitsILi32ELi64ELi128ELi4ELb0ELb0EN7cutlass10bfloat16_tE19Flash_kernel_traitsILi32ELi64ELi128ELi4ES3_EELi16ELi1ELb0EEEvNS_16Flash_fwd_paramsE --------------------------
	.section	.nv.shared._ZN5flash32flash_fwd_splitkv_combine_kernelI23Flash_fwd_kernel_traitsILi32ELi64ELi128ELi4ELb0ELb0EN7cutlass10bfloat16_tE19Flash_kernel_traitsILi32ELi64ELi128ELi4ES3_EELi16ELi1ELb0EEEvNS_16Flash_fwd_paramsE,"aw",@nobits
	.sectionflags	@""
	.align	16
.nv.shared._ZN5flash32flash_fwd_splitkv_combine_kernelI23Flash_fwd_kernel_traitsILi32ELi64ELi128ELi4ELb0ELb0EN7cutlass10bfloat16_tE19Flash_kernel_traitsILi32ELi64ELi128ELi4ES3_EELi16ELi1ELb0EEEvNS_16Flash_fwd_paramsE:
	.zero		1168


//--------------------- .nv.shared._ZN5flash32flash_fwd_splitkv_combine_kernelI23Flash_fwd_kernel_traitsILi32ELi64ELi128ELi4ELb0ELb0EN7cutlass10bfloat16_tE19Flash_kernel_traitsILi32ELi64ELi128ELi4ES3_EELi16ELi7ELb1EEEvNS_16Flash_fwd_paramsE --------------------------
	.section	.nv.shared._ZN5flash32flash_fwd_splitkv_combine_kernelI23Flash_fwd_kernel_traitsILi32ELi64ELi128ELi4ELb0ELb0EN7cutlass10bfloat16_tE19Flash_kernel_traitsILi32ELi64ELi128ELi4ES3_EELi16ELi7ELb1EEEvNS_16Flash_fwd_paramsE,"aw",@nobits
	.sectionflags	@""
	.align	16
.nv.shared._ZN5flash32flash_fwd_splitkv_combine_kernelI23Flash_fwd_kernel_traitsILi32ELi64ELi128ELi4ELb0ELb0EN7cutlass10bfloat16_tE19Flash_kernel_traitsILi32ELi64ELi128ELi4ES3_EELi16ELi7ELb1EEEvNS_16Flash_fwd_paramsE:
	.zero		9728


//--------------------- .nv.shared._ZN5flash32flash_fwd_splitkv_combine_kernelI23Flash_fwd_kernel_traitsILi32ELi64ELi128ELi4ELb0ELb0EN7cutlass10bfloat16_tE19Flash_kernel_traitsILi32ELi64ELi128ELi4ES3_EELi16ELi6ELb1EEEvNS_16Flash_fwd_paramsE --------------------------
	.section	.nv.shared._ZN5flash32flash_fwd_splitkv_combine_kernelI23Flash_fwd_kernel_traitsILi32ELi64ELi128ELi4ELb0ELb0EN7cutlass10bfloat16_tE19Flash_kernel_traitsILi32ELi64ELi128ELi4ES3_EELi16ELi6ELb1EEEvNS_16Flash_fwd_paramsE,"aw",@nobits
	.sectionflags	@""
	.align	16
.nv.shared._ZN5flash32flash_fwd_splitkv_combine_kernelI23Flash_fwd_kernel_traitsILi32ELi64ELi128ELi4ELb0ELb0EN7cutlass10bfloat16_tE19Flash_kernel_traitsILi32ELi64ELi128ELi4ES3_EELi16ELi6ELb1EEEvNS_16Flash_fwd_paramsE:
	.zero		5376


//--------------------- .nv.shared._ZN5flash32flash_fwd_splitkv_combine_kernelI23Flash_fwd_kernel_traitsILi32ELi64ELi128ELi4ELb0ELb0EN7cutlass10bfloat16_tE19Flash_kernel_traitsILi32ELi64ELi128ELi4ES3_EELi16ELi5ELb1EEEvNS_16Flash_fwd_paramsE --------------------------
	.section	.nv.shared._ZN5flash32flash_fwd_splitkv_combine_kernelI23Flash_fwd_kernel_traitsILi32ELi64ELi128ELi4ELb0ELb0EN7cutlass10bfloat16_tE19Flash_kernel_traitsILi32ELi64ELi128ELi4ES3_EELi16ELi5ELb1EEEvNS_16Flash_fwd_paramsE,"aw",@nobits
	.sectionflags	@""
	.align	16
.nv.shared._ZN5flash32flash_fwd_splitkv_combine_kernelI23Flash_fwd_kernel_traitsILi32ELi64ELi128ELi4ELb0ELb0EN7cutlass10bfloat16_tE19Flash_kernel_traitsILi32ELi64ELi128ELi4ES3_EELi16ELi5ELb1EEEvNS_16Flash_fwd_paramsE:
	.zero		3200


//--------------------- .nv.shared._ZN5flash32flash_fwd_splitkv_combine_kernelI23Flash_fwd_kernel_traitsILi32ELi64ELi128ELi4ELb0ELb0EN7cutlass10bfloat16_tE19Flash_kernel_traitsILi32ELi64ELi128ELi4ES3_EELi16ELi4ELb1EEEvNS_16Flash_fwd_paramsE --------------------------
	.section	.nv.shared._ZN5flash32flash_fwd_splitkv_combine_kernelI23Flash_fwd_kernel_traitsILi32ELi64ELi128ELi4ELb0ELb0EN7cutlass10bfloat16_tE19Flash_kernel_traitsILi32ELi64ELi128ELi4ES3_EELi16ELi4ELb1EEEvNS_16Flash_fwd_paramsE,"aw",@nobits
	.sectionflags	@""
	.align	16
.nv.shared._ZN5flash32flash_fwd_splitkv_combine_kernelI23Flash_fwd_kernel_traitsILi32ELi64ELi128ELi4ELb0ELb0EN7cutlass10bfloat16_tE19Flash_kernel_traitsILi32ELi64ELi128ELi4ES3_EELi16ELi4ELb1EEEvNS_16Flash_fwd_paramsE:
	.zero		2112


//--------------------- .nv.shared._ZN5flash32flash_fwd_splitkv_combine_kernelI23Flash_fwd_kernel_traitsILi32ELi64ELi128ELi4ELb0ELb0EN7cutlass10bfloat16_tE19Flash_kernel_traitsILi32ELi64ELi128ELi4ES3_EELi16ELi3ELb1EEEvNS_16Flash_fwd_paramsE --------------------------
	.section	.nv.shared._ZN5flash32flash_fwd_splitkv_combine_kernelI23Flash_fwd_kernel_traitsILi32ELi64ELi128ELi4ELb0ELb0EN7cutlass10bfloat16_tE19Flash_kernel_traitsILi32ELi64ELi128ELi4ES3_EELi16ELi3ELb1EEEvNS_16Flash_fwd_paramsE,"aw",@nobits
	.sectionflags	@""
	.align	16
.nv.shared._ZN5flash32flash_fwd_splitkv_combine_kernelI23Flash_fwd_kernel_traitsILi32ELi64ELi128ELi4ELb0ELb0EN7cutlass10bfloat16_tE19Flash_kernel_traitsILi32ELi64ELi128ELi4ES3_EELi16ELi3ELb1EEEvNS_16Flash_fwd_paramsE:
	.zero		1568


//--------------------- .nv.shared._ZN5flash32flash_fwd_splitkv_combine_kernelI23Flash_fwd_kernel_traitsILi32ELi64ELi128ELi4ELb0ELb0EN7cutlass10bfloat16_tE19Flash_kernel_traitsILi32ELi64ELi128ELi4ES3_EELi16ELi2ELb1EEEvNS_16Flash_fwd_paramsE --------------------------
	.section	.nv.shared._ZN5flash32flash_fwd_splitkv_combine_kernelI23Flash_fwd_kernel_traitsILi32ELi64ELi128ELi4ELb0ELb0EN7cutlass10bfloat16_tE19Flash_kernel_traitsILi32ELi64ELi128ELi4ES3_EELi16ELi2ELb1EEEvNS_16Flash_fwd_paramsE,"aw",@nobits
	.sectionflags	@""
	.align	16
.nv.shared._ZN5flash32flash_fwd_splitkv_combine_kernelI23Flash_fwd_kernel_traitsILi32ELi64ELi128ELi4ELb0ELb0EN7cutlass10bfloat16_tE19Flash_kernel_traitsILi32ELi64ELi128ELi4ES3_EELi16ELi2ELb1EEEvNS_16Flash_fwd_paramsE:
	.zero		1296


//--------------------- .nv.shared._ZN5flash32flash_fwd_splitkv_combine_kernelI23Flash_fwd_kernel_traitsILi32ELi64ELi128ELi4ELb0ELb0EN7cutlass10bfloat16_tE19Flash_kernel_traitsILi32ELi64ELi128ELi4ES3_EELi16ELi1ELb1EEEvNS_16Flash_fwd_paramsE --------------------------
	.section	.nv.shared._ZN5flash32flash_fwd_splitkv_combine_kernelI23Flash_fwd_kernel_traitsILi32ELi64ELi128ELi4ELb0ELb0EN7cutlass10bfloat16_tE19Flash_kernel_traitsILi32ELi64ELi128ELi4ES3_EELi16ELi1ELb1EEEvNS_16Flash_fwd_paramsE,"aw",@nobits
	.sectionflags	@""
	.align	16
.nv.shared._ZN5flash32flash_fwd_splitkv_combine_kernelI23Flash_fwd_kernel_traitsILi32ELi64ELi128ELi4ELb0ELb0EN7cutlass10bfloat16_tE19Flash_kernel_traitsILi32ELi64ELi128ELi4ES3_EELi16ELi1ELb1EEEvNS_16Flash_fwd_paramsE:
	.zero		1168


//--------------------- .nv.shared._ZN5flash24flash_fwd_splitkv_kernelI23Flash_fwd_kernel_traitsILi32ELi64ELi128ELi4ELb0ELb0EN7cutlass10bfloat16_tE19Flash_kernel_traitsILi32ELi64ELi128ELi4ES3_EELb0ELb0ELb0ELb0ELb1ELb0ELb0ELb0EEEvNS_16Flash_fwd_paramsE --------------------------
	.section	.nv.shared._ZN5flash24flash_fwd_splitkv_kernelI23Flash_fwd_kernel_traitsILi32ELi64ELi128ELi4ELb0ELb0EN7cutlass10bfloat16_tE19Flash_kernel_traitsILi32ELi64ELi128ELi4ES3_EELb0ELb0ELb0ELb0ELb1ELb0ELb0ELb0EEEvNS_16Flash_fwd_paramsE,"aw",@nobits
	.sectionflags	@""
	.align	16
	.zero		1024


//--------------------- .nv.shared._ZN5flash24flash_fwd_splitkv_kernelI23Flash_fwd_kernel_traitsILi32ELi64ELi128ELi4ELb0ELb0EN7cutlass10bfloat16_tE19Flash_kernel_traitsILi32ELi64ELi128ELi4ES3_EELb0ELb0ELb0ELb0ELb1ELb1ELb0ELb0EEEvNS_16Flash_fwd_paramsE --------------------------
	.section	.nv.shared._ZN5flash24flash_fwd_splitkv_kernelI23Flash_fwd_kernel_traitsILi32ELi64ELi128ELi4ELb0ELb0EN7cutlass10bfloat16_tE19Flash_kernel_traitsILi32ELi64ELi128ELi4ES3_EELb0ELb0ELb0ELb0ELb1ELb1ELb0ELb0EEEvNS_16Flash_fwd_paramsE,"aw",@nobits
	.sectionflags	@""
	.align	16
	.zero		1024


//--------------------- .nv.shared._ZN5flash24flash_fwd_splitkv_kernelI23Flash_fwd_kernel_traitsILi32ELi64ELi128ELi4ELb0ELb0EN7cutlass10bfloat16_tE19Flash_kernel_traitsILi32ELi64ELi128ELi4ES3_EELb0ELb0ELb0ELb0ELb1ELb0ELb1ELb0EEEvNS_16Flash_fwd_paramsE --------------------------
	.section	.nv.shared._ZN5flash24flash_fwd_splitkv_kernelI23Flash_fwd_kernel_traitsILi32ELi64ELi128ELi4ELb0ELb0EN7cutlass10bfloat16_tE19Flash_kernel_traitsILi32ELi64ELi128ELi4ES3_EELb0ELb0ELb0ELb0ELb1ELb0ELb1ELb0EEEvNS_16Flash_fwd_paramsE,"aw",@nobits
	.sectionflags	@""
	.align	16
	.zero		1024


//--------------------- .nv.shared._ZN5flash24flash_fwd_splitkv_kernelI23Flash_fwd_kernel_traitsILi32ELi64ELi128ELi4ELb0ELb0EN7cutlass10bfloat16_tE19Flash_kernel_traitsILi32ELi64ELi128ELi4ES3_EELb0ELb0ELb0ELb0ELb1ELb1ELb1ELb0EEEvNS_16Flash_fwd_paramsE --------------------------
	.section	.nv.shared._ZN5flash24flash_fwd_splitkv_kernelI23Flash_fwd_kernel_traitsILi32ELi64ELi128ELi4ELb0ELb0EN7cutlass10bfloat16_tE19Flash_kernel_traitsILi32ELi64ELi128ELi4ES3_EELb0ELb0ELb0ELb0ELb1ELb1ELb1ELb0EEEvNS_16Flash_fwd_paramsE,"aw",@nobits
	.sectionflags	@""
	.align	16
	.zero		1024


//--------------------- .nv.shared._ZN5flash24flash_fwd_splitkv_kernelI23Flash_fwd_kernel_traitsILi32ELi64ELi128ELi4ELb0ELb0EN7cutlass10bfloat16_tE19Flash_kernel_traitsILi32ELi64ELi128ELi4ES3_EELb0ELb0ELb0ELb0ELb0ELb0ELb0ELb0EEEvNS_16Flash_fwd_paramsE --------------------------
	.section	.nv.shared._ZN5flash24flash_fwd_splitkv_kernelI23Flash_fwd_kernel_traitsILi32ELi64ELi128ELi4ELb0ELb0EN7cutlass10bfloat16_tE19Flash_kernel_traitsILi32ELi64ELi128ELi4ES3_EELb0ELb0ELb0ELb0ELb0ELb0ELb0ELb0EEEvNS_16Flash_fwd_paramsE,"aw",@nobits
	.sectionflags	@""
	.align	16
	.zero		1024


//--------------------- .nv.shared._ZN5flash24flash_fwd_splitkv_kernelI23Flash_fwd_kernel_traitsILi32ELi64ELi128ELi4ELb0ELb0EN7cutlass10bfloat16_tE19Flash_kernel_traitsILi32ELi64ELi128ELi4ES3_EELb0ELb0ELb0ELb0ELb0ELb1ELb0ELb0EEEvNS_16Flash_fwd_paramsE --------------------------
	.section	.nv.shared._ZN5flash24flash_fwd_splitkv_kernelI23Flash_fwd_kernel_traitsILi32ELi64ELi128ELi4ELb0ELb0EN7cutlass10bfloat16_tE19Flash_kernel_traitsILi32ELi64ELi128ELi4ES3_EELb0ELb0ELb0ELb0ELb0ELb1ELb0ELb0EEEvNS_16Flash_fwd_paramsE,"aw",@nobits
	.sectionflags	@""
	.align	16
	.zero		1024


//--------------------- .nv.shared._ZN5flash24flash_fwd_splitkv_kernelI23Flash_fwd_kernel_traitsILi32ELi64ELi128ELi4ELb0ELb0EN7cutlass10bfloat16_tE19Flash_kernel_traitsILi32ELi64ELi128ELi4ES3_EELb0ELb0ELb0ELb0ELb0ELb0ELb0ELb1EEEvNS_16Flash_fwd_paramsE --------------------------
	.section	.nv.shared._ZN5flash24flash_fwd_splitkv_kernelI23Flash_fwd_kernel_traitsILi32ELi64ELi128ELi4ELb0ELb0EN7cutlass10bfloat16_tE19Flash_kernel_traitsILi32ELi64ELi128ELi4ES3_EELb0ELb0ELb0ELb0ELb0ELb0ELb0ELb1EEEvNS_16Flash_fwd_paramsE,"aw",@nobits
	.sectionflags	@""
	.align	16
	.zero		1024


//--------------------- .nv.shared._ZN5flash24flash_fwd_splitkv_kernelI23Flash_fwd_kernel_traitsILi32ELi64ELi128ELi4ELb0ELb0EN7cutlass10bfloat16_tE19Flash_kernel_traitsILi32ELi64ELi128ELi4ES3_EELb0ELb0ELb0ELb0ELb0ELb1ELb0ELb1EEEvNS_16Flash_fwd_paramsE --------------------------
	.section	.nv.shared._ZN5flash24flash_fwd_splitkv_kernelI23Flash_fwd_kernel_traitsILi32ELi64ELi128ELi4ELb0ELb0EN7cutlass10bfloat16_tE19Flash_kernel_traitsILi32ELi64ELi128ELi4ES3_EELb0ELb0ELb0ELb0ELb0ELb1ELb0ELb1EEEvNS_16Flash_fwd_paramsE,"aw",@nobits
	.sectionflags	@""
	.align	16
	.zero		1024


//--------------------- .nv.shared._ZN5flash24flash_fwd_splitkv_kernelI23Flash_fwd_kernel_traitsILi32ELi64ELi128ELi4ELb0ELb0EN7cutlass10bfloat16_tE19Flash_kernel_traitsILi32ELi64ELi128ELi4ES3_EELb0ELb0ELb0ELb0ELb0ELb0ELb1ELb0EEEvNS_16Flash_fwd_paramsE --------------------------
	.section	.nv.shared._ZN5flash24flash_fwd_splitkv_kernelI23Flash_fwd_kernel_traitsILi32ELi64ELi128ELi4ELb0ELb0EN7cutlass10bfloat16_tE19Flash_kernel_traitsILi32ELi64ELi128ELi4ES3_EELb0ELb0ELb0ELb0ELb0ELb0ELb1ELb0EEEvNS_16Flash_fwd_paramsE,"aw",@nobits
	.sectionflags	@""
	.align	16
	.zero		1024


//--------------------- .nv.shared._ZN5flash24flash_fwd_splitkv_kernelI23Flash_fwd_kernel_traitsILi32ELi64ELi128ELi4ELb0ELb0EN7cutlass10bfloat16_tE19Flash_kernel_traitsILi32ELi64ELi128ELi4ES3_EELb0ELb0ELb0ELb0ELb0ELb1ELb1ELb0EEEvNS_16Flash_fwd_paramsE --------------------------
	.section	.nv.shared._ZN5flash24flash_fwd_splitkv_kernelI23Flash_fwd_kernel_traitsILi32ELi64ELi128ELi4ELb0ELb0EN7cutlass10bfloat16_tE19Flash_kernel_traitsILi32ELi64ELi128ELi4ES3_EELb0ELb0ELb0ELb0ELb0ELb1ELb1ELb0EEEvNS_16Flash_fwd_paramsE,"aw",@nobits
	.sectionflags	@""
	.align	16
	.zero		1024


//--------------------- .nv.shared._ZN5flash24flash_fwd_splitkv_kernelI23Flash_fwd_kernel_traitsILi32ELi64ELi128ELi4ELb0ELb0EN7cutlass10bfloat16_tE19Flash_kernel_traitsILi32ELi64ELi128ELi4ES3_EELb0ELb0ELb0ELb0ELb0ELb0ELb1ELb1EEEvNS_16Flash_fwd_paramsE --------------------------
	.section	.nv.shared._ZN5flash24flash_fwd_splitkv_kernelI23Flash_fwd_kernel_traitsILi32ELi64ELi128ELi4ELb0ELb0EN7cutlass10bfloat16_tE19Flash_kernel_traitsILi32ELi64ELi128ELi4ES3_EELb0ELb0ELb0ELb0ELb0ELb0ELb1ELb1EEEvNS_16Flash_fwd_paramsE,"aw",@nobits
	.sectionflags	@""
	.align	16
	.zero		1024


//--------------------- .nv.shared._ZN5flash24flash_fwd_splitkv_kernelI23Flash_fwd_kernel_traitsILi32ELi64ELi128ELi4ELb0ELb0EN7cutlass10bfloat16_tE19Flash_kernel_traitsILi32ELi64ELi128ELi4ES3_EELb0ELb0ELb0ELb0ELb0ELb1ELb1ELb1EEEvNS_16Flash_fwd_paramsE --------------------------
	.section	.nv.shared._ZN5flash24flash_fwd_splitkv_kernelI23Flash_fwd_kernel_traitsILi32ELi64ELi128ELi4ELb0ELb0EN7cutlass10bfloat16_tE19Flash_kernel_traitsILi32ELi64ELi128ELi4ES3_EELb0ELb0ELb0ELb0ELb0ELb1ELb1ELb1EEEvNS_16Flash_fwd_paramsE,"aw",@nobits
	.sectionflags	@""
	.align	16
	.zero		1024


//--------------------- .nv.shared._ZN5flash24flash_fwd_splitkv_kernelI23Flash_fwd_kernel_traitsILi32ELi64ELi128ELi4ELb0ELb0EN7cutlass10bfloat16_tE19Flash_kernel_traitsILi32ELi64ELi128ELi4ES3_EELb0ELb1ELb0ELb0ELb0ELb0ELb0ELb0EEEvNS_16Flash_fwd_paramsE --------------------------
	.section	.nv.shared._ZN5flash24flash_fwd_splitkv_kernelI23Flash_fwd_kernel_traitsILi32ELi64ELi128ELi4ELb0ELb0EN7cutlass10bfloat16_tE19Flash_kernel_traitsILi32ELi64ELi128ELi4ES3_EELb0ELb1ELb0ELb0ELb0ELb0ELb0ELb0EEEvNS_16Flash_fwd_paramsE,"aw",@nobits
	.sectionflags	@""
	.align	16
	.zero		1024


//--------------------- .nv.shared._ZN5flash24flash_fwd_splitkv_kernelI23Flash_fwd_kernel_traitsILi32ELi64ELi128ELi4ELb0ELb0EN7cutlass10bfloat16_tE19Flash_kernel_traitsILi32ELi64ELi128ELi4ES3_EELb0ELb1ELb0ELb0ELb0ELb1ELb0ELb0EEEvNS_16Flash_fwd_paramsE --------------------------
	.section	.nv.shared._ZN5flash24flash_fwd_splitkv_kernelI23Flash_fwd_kernel_traitsILi32ELi64ELi128ELi4ELb0ELb0EN7cutlass10bfloat16_tE19Flash_kernel_traitsILi32ELi64ELi128ELi4ES3_EELb0ELb1ELb0ELb0ELb0ELb1ELb0ELb0EEEvNS_16Flash_fwd_paramsE,"aw",@nobits
	.sectionflags	@""
	.align	16
	.zero		1024


//--------------------- .nv.shared._ZN5flash24flash_fwd_splitkv_kernelI23Flash_fwd_kernel_traitsILi32ELi64ELi128ELi4ELb0ELb0EN7cutlass10bfloat16_tE19Flash_kernel_traitsILi32ELi64ELi128ELi4ES3_EELb0ELb1ELb0ELb0ELb0ELb0ELb0ELb1EEEvNS_16Flash_fwd_paramsE --------------------------
	.section	.nv.shared._ZN5flash24flash_fwd_splitkv_kernelI23Flash_fwd_kernel_traitsILi32ELi64ELi128ELi4ELb0ELb0EN7cutlass10bfloat16_tE19Flash_kernel_traitsILi32ELi64ELi128ELi4ES3_EELb0ELb1ELb0ELb0ELb0ELb0ELb0ELb1EEEvNS_16Flash_fwd_paramsE,"aw",@nobits
	.sectionflags	@""
	.align	16
	.zero		1024


//--------------------- .nv.shared._ZN5flash24flash_fwd_splitkv_kernelI23Flash_fwd_kernel_traitsILi32ELi64ELi128ELi4ELb0ELb0EN7cutlass10bfloat16_tE19Flash_kernel_traitsILi32ELi64ELi128ELi4ES3_EELb0ELb1ELb0ELb0ELb0ELb1ELb0ELb1EEEvNS_16Flash_fwd_paramsE --------------------------
	.section	.nv.shared._ZN5flash24flash_fwd_splitkv_kernelI23Flash_fwd_kernel_traitsILi32ELi64ELi128ELi4ELb0ELb0EN7cutlass10bfloat16_tE19Flash_kernel_traitsILi32ELi64ELi128ELi4ES3_EELb0ELb1ELb0ELb0ELb0ELb1ELb0ELb1EEEvNS_16Flash_fwd_paramsE,"aw",@nobits
	.sectionflags	@""
	.align	16
	.zero		1024


//--------------------- .nv.shared._ZN5flash24flash_fwd_splitkv_kernelI23Flash_fwd_kernel_traitsILi32ELi64ELi128ELi4ELb0ELb0EN7cutlass10bfloat16_tE19Flash_kernel_traitsILi32ELi64ELi128ELi4ES3_EELb0ELb1ELb0ELb0ELb0ELb0ELb1ELb0EEEvNS_16Flash_fwd_paramsE --------------------------
	.section	.nv.shared._ZN5flash24flash_fwd_splitkv_kernelI23Flash_fwd_kernel_traitsILi32ELi64ELi128ELi4ELb0ELb0EN7cutlass10bfloat16_tE19Flash_kernel_traitsILi32ELi64ELi128ELi4ES3_EELb0ELb1ELb0ELb0ELb0ELb0ELb1ELb0EEEvNS_16Flash_fwd_paramsE,"aw",@nobits
	.sectionflags	@""
	.align	16
	.zero		1024


//--------------------- .nv.shared._ZN5flash24flash_fwd_splitkv_kernelI23Flash_fwd_kernel_traitsILi32ELi64ELi128ELi4ELb0ELb0EN7cutlass10bfloat16_tE19Flash_kernel_traitsILi32ELi64ELi128ELi4ES3_EELb0ELb1ELb0ELb0ELb0ELb1ELb1ELb0EEEvNS_16Flash_fwd_paramsE --------------------------
	.section	.nv.shared._ZN5flash24flash_fwd_splitkv_kernelI23Flash_fwd_kernel_traitsILi32ELi64ELi128ELi4ELb0ELb0EN7cutlass10bfloat16_tE19Flash_kernel_traitsILi32ELi64ELi128ELi4ES3_EELb0ELb1ELb0ELb0ELb0ELb1ELb1ELb0EEEvNS_16Flash_fwd_paramsE,"aw",@nobits
	.sectionflags	@""
	.align	16
	.zero		1024


//--------------------- .nv.shared._ZN5flash24flash_fwd_splitkv_kernelI23Flash_fwd_kernel_traitsILi32ELi64ELi128ELi4ELb0ELb0EN7cutlass10bfloat16_tE19Flash_kernel_traitsILi32ELi64ELi128ELi4ES3_EELb0ELb1ELb0ELb0ELb0ELb0ELb1ELb1EEEvNS_16Flash_fwd_paramsE --------------------------
	.section	.nv.shared._ZN5flash24flash_fwd_splitkv_kernelI23Flash_fwd_kernel_traitsILi32ELi64ELi128ELi4ELb0ELb0EN7cutlass10bfloat16_tE19Flash_kernel_traitsILi32ELi64ELi128ELi4ES3_EELb0ELb1ELb0ELb0ELb0ELb0ELb1ELb1EEEvNS_16Flash_fwd_paramsE,"aw",@nobits
	.sectionflags	@""
	.align	16
	.zero		1024


//--------------------- .nv.shared._ZN5flash24flash_fwd_splitkv_kernelI23Flash_fwd_kernel_traitsILi32ELi64ELi128ELi4ELb0ELb0EN7cutlass10bfloat16_tE19Flash_kernel_traitsILi32ELi64ELi128ELi4ES3_EELb0ELb1ELb0ELb0ELb0ELb1ELb1ELb1EEEvNS_16Flash_fwd_paramsE --------------------------
	.section	.nv.shared._ZN5flash24flash_fwd_splitkv_kernelI23Flash_fwd_kernel_traitsILi32ELi64ELi128ELi4ELb0ELb0EN7cutlass10bfloat16_tE19Flash_kernel_traitsILi32ELi64ELi128ELi4ES3_EELb0ELb1ELb0ELb0ELb0ELb1ELb1ELb1EEEvNS_16Flash_fwd_paramsE,"aw",@nobits
	.sectionflags	@""
	.align	16
	.zero		1024


//--------------------- .nv.shared._ZN5flash24flash_fwd_splitkv_kernelI23Flash_fwd_kernel_traitsILi32ELi64ELi128ELi4ELb0ELb0EN7cutlass10bfloat16_tE19Flash_kernel_traitsILi32ELi64ELi128ELi4ES3_EELb0ELb0ELb0ELb1ELb1ELb0ELb0ELb0EEEvNS_16Flash_fwd_paramsE --------------------------
	.section	.nv.shared._ZN5flash24flash_fwd_splitkv_kernelI23Flash_fwd_kernel_traitsILi32ELi64ELi128ELi4ELb0ELb0EN7cutlass10bfloat16_tE19Flash_kernel_traitsILi32ELi64ELi128ELi4ES3_EELb0ELb0ELb0ELb1ELb1ELb0ELb0ELb0EEEvNS_16Flash_fwd_paramsE,"aw",@nobits
	.sectionflags	@""
	.align	16
	.zero		1024


//--------------------- .nv.shared._ZN5flash24flash_fwd_splitkv_kernelI23Flash_fwd_kernel_traitsILi32ELi64ELi128ELi4ELb0ELb0EN7cutlass10bfloat16_tE19Flash_kernel_traitsILi32ELi64ELi128ELi4ES3_EELb0ELb0ELb0ELb1ELb1ELb1ELb0ELb0EEEvNS_16Flash_fwd_paramsE --------------------------
	.section	.nv.shared._ZN5flash24flash_fwd_splitkv_kernelI23Flash_fwd_kernel_traitsILi32ELi64ELi128ELi4ELb0ELb0EN7cutlass10bfloat16_tE19Flash_kernel_traitsILi32ELi64ELi128ELi4ES3_EELb0ELb0ELb0ELb1ELb1ELb1ELb0ELb0EEEvNS_16Flash_fwd_paramsE,"aw",@nobits
	.sectionflags	@""
	.align	16
	.zero		1024


//--------------------- .nv.shared._ZN5flash24flash_fwd_splitkv_kernelI23Flash_fwd_kernel_traitsILi32ELi64ELi128ELi4ELb0ELb0EN7cutlass10bfloat16_tE19Flash_kernel_traitsILi32ELi64ELi128ELi4ES3_EELb0ELb0ELb1ELb0ELb0ELb0ELb0ELb0EEEvNS_16Flash_fwd_paramsE --------------------------
	.section	.nv.shared._ZN5flash24flash_fwd_splitkv_kernelI23Flash_fwd_kernel_traitsILi32ELi64ELi128ELi4ELb0ELb0EN7cutlass10bfloat16_tE19Flash_kernel_traitsILi32ELi64ELi128ELi4ES3_EELb0ELb0ELb1ELb0ELb0ELb0ELb0ELb0EEEvNS_16Flash_fwd_paramsE,"aw",@nobits
	.sectionflags	@""
	.align	16
	.zero		1024


//--------------------- .nv.shared._ZN5flash24flash_fwd_splitkv_kernelI23Flash_fwd_kernel_traitsILi32ELi64ELi128ELi4ELb0ELb0EN7cutlass10bfloat16_tE19Flash_kernel_traitsILi32ELi64ELi128ELi4ES3_EELb0ELb0ELb1ELb0ELb0ELb1ELb0ELb0EEEvNS_16Flash_fwd_paramsE --------------------------
	.section	.nv.shared._ZN5flash24flash_fwd_splitkv_kernelI23Flash_fwd_kernel_traitsILi32ELi64ELi128ELi4ELb0ELb0EN7cutlass10bfloat16_tE19Flash_kernel_traitsILi32ELi64ELi128ELi4ES3_EELb0ELb0ELb1ELb0ELb0ELb1ELb0ELb0EEEvNS_16Flash_fwd_paramsE,"aw",@nobits
	.sectionflags	@""
	.align	16
	.zero		1024


//--------------------- .nv.shared._ZN5flash24flash_fwd_splitkv_kernelI23Flash_fwd_kernel_traitsILi32ELi64ELi128ELi4ELb0ELb0EN7cutlass10bfloat16_tE19Flash_kernel_traitsILi32ELi64ELi128ELi4ES3_EELb0ELb0ELb0ELb0ELb1ELb0ELb0ELb1EEEvNS_16Flash_fwd_paramsE --------------------------
	.section	.nv.shared._ZN5flash24flash_fwd_splitkv_kernelI23Flash_fwd_kernel_traitsILi32ELi64ELi128ELi4ELb0ELb0EN7cutlass10bfloat16_tE19Flash_kernel_traitsILi32ELi64ELi128ELi4ES3_EELb0ELb0ELb0ELb0ELb1ELb0ELb0ELb1EEEvNS_16Flash_fwd_paramsE,"aw",@nobits
	.sectionflags	@""
	.align	16
	.zero		1024


//--------------------- .nv.shared._ZN5flash24flash_fwd_splitkv_kernelI23Flash_fwd_kernel_traitsILi32ELi64ELi128ELi4ELb0ELb0EN7cutlass10bfloat16_tE19Flash_kernel_traitsILi32ELi64ELi128ELi4ES3_EELb0ELb0ELb0ELb0ELb1ELb1ELb0ELb1EEEvNS_16Flash_fwd_paramsE --------------------------
	.section	.nv.shared._ZN5flash24flash_fwd_splitkv_kernelI23Flash_fwd_kernel_traitsILi32ELi64ELi128ELi4ELb0ELb0EN7cutlass10bfloat16_tE19Flash_kernel_traitsILi32ELi64ELi128ELi4ES3_EELb0ELb0ELb0ELb0ELb1ELb1ELb0ELb1EEEvNS_16Flash_fwd_paramsE,"aw",@nobits
	.sectionflags	@""
	.align	16
	.zero		1024


//--------------------- .nv.shared._ZN5flash24flash_fwd_splitkv_kernelI23Flash_fwd_kernel_traitsILi32ELi64ELi128ELi4ELb0ELb0EN7cutlass10bfloat16_tE19Flash_kernel_traitsILi32ELi64ELi128ELi4ES3_EELb0ELb0ELb1ELb0ELb0ELb0ELb0ELb1EEEvNS_16Flash_fwd_paramsE --------------------------
	.section	.nv.shared._ZN5flash24flash_fwd_splitkv_kernelI23Flash_fwd_kernel_traitsILi32ELi64ELi128ELi4ELb0ELb0EN7cutlass10bfloat16_tE19Flash_kernel_traitsILi32ELi64ELi128ELi4ES3_EELb0ELb0ELb1ELb0ELb0ELb0ELb0ELb1EEEvNS_16Flash_fwd_paramsE,"aw",@nobits
	.sectionflags	@""
	.align	16
	.zero		1024


//--------------------- .nv.shared._ZN5flash24flash_fwd_splitkv_kernelI23Flash_fwd_kernel_traitsILi32ELi64ELi128ELi4ELb0ELb0EN7cutlass10bfloat16_tE19Flash_kernel_traitsILi32ELi64ELi128ELi4ES3_EELb0ELb0ELb1ELb0ELb0ELb1ELb0ELb1EEEvNS_16Flash_fwd_paramsE --------------------------
	.section	.nv.shared._ZN5flash24flash_fwd_splitkv_kernelI23Flash_fwd_kernel_traitsILi32ELi64ELi128ELi4ELb0ELb0EN7cutlass10bfloat16_tE19Flash_kernel_traitsILi32ELi64ELi128ELi4ES3_EELb0ELb0ELb1ELb0ELb0ELb1ELb0ELb1EEEvNS_16Flash_fwd_paramsE,"aw",@nobits
	.sectionflags	@""
	.align	16
	.zero		1024


//--------------------- .nv.shared._ZN5flash24flash_fwd_splitkv_kernelI23Flash_fwd_kernel_traitsILi32ELi64ELi128ELi4ELb0ELb0EN7cutlass10bfloat16_tE19Flash_kernel_traitsILi32ELi64ELi128ELi4ES3_EELb0ELb0ELb0ELb1ELb1ELb0ELb1ELb0EEEvNS_16Flash_fwd_paramsE --------------------------
	.section	.nv.shared._ZN5flash24flash_fwd_splitkv_kernelI23Flash_fwd_kernel_traitsILi32ELi64ELi128ELi4ELb0ELb0EN7cutlass10bfloat16_tE19Flash_kernel_traitsILi32ELi64ELi128ELi4ES3_EELb0ELb0ELb0ELb1ELb1ELb0ELb1ELb0EEEvNS_16Flash_fwd_paramsE,"aw",@nobits
	.sectionflags	@""
	.align	16
	.zero		1024


//--------------------- .nv.shared._ZN5flash24flash_fwd_splitkv_kernelI23Flash_fwd_kernel_traitsILi32ELi64ELi128ELi4ELb0ELb0EN7cutlass10bfloat16_tE19Flash_kernel_traitsILi32ELi64ELi128ELi4ES3_EELb0ELb0ELb0ELb1ELb1ELb1ELb1ELb0EEEvNS_16Flash_fwd_paramsE --------------------------
	.section	.nv.shared._ZN5flash24flash_fwd_splitkv_kernelI23Flash_fwd_kernel_traitsILi32ELi64ELi128ELi4ELb0ELb0EN7cutlass10bfloat16_tE19Flash_kernel_traitsILi32ELi64ELi128ELi4ES3_EELb0ELb0ELb0ELb1ELb1ELb1ELb1ELb0EEEvNS_16Flash_fwd_paramsE,"aw",@nobits
	.sectionflags	@""
	.align	16
	.zero		1024


//--------------------- .nv.shared._ZN5flash24flash_fwd_splitkv_kernelI23Flash_fwd_kernel_traitsILi32ELi64ELi128ELi4ELb0ELb0EN7cutlass10bfloat16_tE19Flash_kernel_traitsILi32ELi64ELi128ELi4ES3_EELb0ELb0ELb1ELb0ELb0ELb0ELb1ELb0EEEvNS_16Flash_fwd_paramsE --------------------------
	.section	.nv.shared._ZN5flash24flash_fwd_splitkv_kernelI23Flash_fwd_kernel_traitsILi32ELi64ELi128ELi4ELb0ELb0EN7cutlass10bfloat16_tE19Flash_kernel_traitsILi32ELi64ELi128ELi4ES3_EELb0ELb0ELb1ELb0ELb0ELb0ELb1ELb0EEEvNS_16Flash_fwd_paramsE,"aw",@nobits
	.sectionflags	@""
	.align	16
	.zero		1024


//--------------------- .nv.shared._ZN5flash24flash_fwd_splitkv_kernelI23Flash_fwd_kernel_traitsILi32ELi64ELi128ELi4ELb0ELb0EN7cutlass10bfloat16_tE19Flash_kernel_traitsILi32ELi64ELi128ELi4ES3_EELb0ELb0ELb1ELb0ELb0ELb1ELb1ELb0EEEvNS_16Flash_fwd_paramsE --------------------------
	.section	.nv.shared._ZN5flash24flash_fwd_splitkv_kernelI23Flash_fwd_kernel_traitsILi32ELi64ELi128ELi4ELb0ELb0EN7cutlass10bfloat16_tE19Flash_kernel_traitsILi32ELi64ELi128ELi4ES3_EELb0ELb0ELb1ELb0ELb0ELb1ELb1ELb0EEEvNS_16Flash_fwd_paramsE,"aw",@nobits
	.sectionflags	@""
	.align	16
	.zero		1024


//--------------------- .nv.shared._ZN5flash24flash_fwd_splitkv_kernelI23Flash_fwd_kernel_traitsILi32ELi64ELi128ELi4ELb0ELb0EN7cutlass10bfloat16_tE19Flash_kernel_traitsILi32ELi64ELi128ELi4ES3_EELb0ELb0ELb0ELb0ELb1ELb0ELb1ELb1EEEvNS_16Flash_fwd_paramsE --------------------------
	.section	.nv.shared._ZN5flash24flash_fwd_splitkv_kernelI23Flash_fwd_kernel_traitsILi32ELi64ELi128ELi4ELb0ELb0EN7cutlass10bfloat16_tE19Flash_kernel_traitsILi32ELi64ELi128ELi4ES3_EELb0ELb0ELb0ELb0ELb1ELb0ELb1ELb1EEEvNS_16Flash_fwd_paramsE,"aw",@nobits
	.sectionflags	@""
	.align	16
	.zero		1024


//--------------------- .nv.shared._ZN5flash24flash_fwd_splitkv_kernelI23Flash_fwd_kernel_traitsILi32ELi64ELi128ELi4ELb0ELb0EN7cutlass10bfloat16_tE19Flash_kernel_traitsILi32ELi64ELi128ELi4ES3_EELb0ELb0ELb0ELb0ELb1ELb1ELb1ELb1EEEvNS_16Flash_fwd_paramsE --------------------------
	.section	.nv.shared._ZN5flash24flash_fwd_splitkv_kernelI23Flash_fwd_kernel_traitsILi32ELi64ELi128ELi4ELb0ELb0EN7cutlass10bfloat16_tE19Flash_kernel_traitsILi32ELi64ELi128ELi4ES3_EELb0ELb0ELb0ELb0ELb1ELb1ELb1ELb1EEEvNS_16Flash_fwd_paramsE,"aw",@nobits
	.sectionflags	@""
	.align	16
	.zero		1024


//--------------------- .nv.shared._ZN5flash24flash_fwd_splitkv_kernelI23Flash_fwd_kernel_traitsILi32ELi64ELi128ELi4ELb0ELb0EN7cutlass10bfloat16_tE19Flash_kernel_traitsILi32ELi64ELi128ELi4ES3_EELb0ELb0ELb1ELb0ELb0ELb0ELb1ELb1EEEvNS_16Flash_fwd_paramsE --------------------------
	.section	.nv.shared._ZN5flash24flash_fwd_splitkv_kernelI23Flash_fwd_kernel_traitsILi32ELi64ELi128ELi4ELb0ELb0EN7cutlass10bfloat16_tE19Flash_kernel_traitsILi32ELi64ELi128ELi4ES3_EELb0ELb0ELb1ELb0ELb0ELb0ELb1ELb1EEEvNS_16Flash_fwd_paramsE,"aw",@nobits
	.sectionflags	@""
	.align	16
	.zero		1024


//--------------------- .nv.shared._ZN5flash24flash_fwd_splitkv_kernelI23Flash_fwd_kernel_traitsILi32ELi64ELi128ELi4ELb0ELb0EN7cutlass10bfloat16_tE19Flash_kernel_traitsILi32ELi64ELi128ELi4ES3_EELb0ELb0ELb1ELb0ELb0ELb1ELb1ELb1EEEvNS_16Flash_fwd_paramsE --------------------------
	.section	.nv.shared._ZN5flash24flash_fwd_splitkv_kernelI23Flash_fwd_kernel_traitsILi32ELi64ELi128ELi4ELb0ELb0EN7cutlass10bfloat16_tE19Flash_kernel_traitsILi32ELi64ELi128ELi4ES3_EELb0ELb0ELb1ELb0ELb0ELb1ELb1ELb1EEEvNS_16Flash_fwd_paramsE,"aw",@nobits
	.sectionflags	@""
	.align	16
	.zero		1024


//--------------------- .nv.shared._ZN5flash24flash_fwd_splitkv_kernelI23Flash_fwd_kernel_traitsILi32ELi64ELi128ELi4ELb0ELb0EN7cutlass10bfloat16_tE19Flash_kernel_traitsILi32ELi64ELi128ELi4ES3_EELb0ELb1ELb0ELb0ELb1ELb0ELb0ELb0EEEvNS_16Flash_fwd_paramsE --------------------------
	.section	.nv.shared._ZN5flash24flash_fwd_splitkv_kernelI23Flash_fwd_kernel_traitsILi32ELi64ELi128ELi4ELb0ELb0EN7cutlass10bfloat16_tE19Flash_kernel_traitsILi32ELi64ELi128ELi4ES3_EELb0ELb1ELb0ELb0ELb1ELb0ELb0ELb0EEEvNS_16Flash_fwd_paramsE,"aw",@nobits
	.sectionflags	@""
	.align	16
	.zero		1024


//--------------------- .nv.shared._ZN5flash24flash_fwd_splitkv_kernelI23Flash_fwd_kernel_traitsILi32ELi64ELi128ELi4ELb0ELb0EN7cutlass10bfloat16_tE19Flash_kernel_traitsILi32ELi64ELi128ELi4ES3_EELb0ELb1ELb0ELb0ELb1ELb1ELb0ELb0EEEvNS_16Flash_fwd_paramsE --------------------------
	.section	.nv.shared._ZN5flash24flash_fwd_splitkv_kernelI23Flash_fwd_kernel_traitsILi32ELi64ELi128ELi4ELb0ELb0EN7cutlass10bfloat16_tE19Flash_kernel_traitsILi32ELi64ELi128ELi4ES3_EELb0ELb1ELb0ELb0ELb1ELb1ELb0ELb0EEEvNS_16Flash_fwd_paramsE,"aw",@nobits
	.sectionflags	@""
	.align	16
	.zero		1024


//--------------------- .nv.shared._ZN5flash24flash_fwd_splitkv_kernelI23Flash_fwd_kernel_traitsILi32ELi64ELi128ELi4ELb0ELb0EN7cutlass10bfloat16_tE19Flash_kernel_traitsILi32ELi64ELi128ELi4ES3_EELb0ELb1ELb1ELb0ELb0ELb0ELb0ELb0EEEvNS_16Flash_fwd_paramsE --------------------------
	.section	.nv.shared._ZN5flash24flash_fwd_splitkv_kernelI23Flash_fwd_kernel_traitsILi32ELi64ELi128ELi4ELb0ELb0EN7cutlass10bfloat16_tE19Flash_kernel_traitsILi32ELi64ELi128ELi4ES3_EELb0ELb1ELb1ELb0ELb0ELb0ELb0ELb0EEEvNS_16Flash_fwd_paramsE,"aw",@nobits
	.sectionflags	@""
	.align	16
	.zero		1024


//--------------------- .nv.shared._ZN5flash24flash_fwd_splitkv_kernelI23Flash_fwd_kernel_traitsILi32ELi64ELi128ELi4ELb0ELb0EN7cutlass10bfloat16_tE19Flash_kernel_traitsILi32ELi64ELi128ELi4ES3_EELb0ELb1ELb1ELb0ELb0ELb1ELb0ELb0EEEvNS_16Flash_fwd_paramsE --------------------------
	.section	.nv.shared._ZN5flash24flash_fwd_splitkv_kernelI23Flash_fwd_kernel_traitsILi32ELi64ELi128ELi4ELb0ELb0EN7cutlass10bfloat16_tE19Flash_kernel_traitsILi32ELi64ELi128ELi4ES3_EELb0ELb1ELb1ELb0ELb0ELb1ELb0ELb0EEEvNS_16Flash_fwd_paramsE,"aw",@nobits
	.sectionflags	@""
	.align	16
	.zero		1024


//--------------------- .nv.shared._ZN5flash24flash_fwd_splitkv_kernelI23Flash_fwd_kernel_traitsILi32ELi64ELi128ELi4ELb0ELb0EN7cutlass10bfloat16_tE19Flash_kernel_traitsILi32ELi64ELi128ELi4ES3_EELb0ELb1ELb0ELb0ELb1ELb0ELb0ELb1EEEvNS_16Flash_fwd_paramsE --------------------------
	.section	.nv.shared._ZN5flash24flash_fwd_splitkv_kernelI23Flash_fwd_kernel_traitsILi32ELi64ELi128ELi4ELb0ELb0EN7cutlass10bfloat16_tE19Flash_kernel_traitsILi32ELi64ELi128ELi4ES3_EELb0ELb1ELb0ELb0ELb1ELb0ELb0ELb1EEEvNS_16Flash_fwd_paramsE,"aw",@nobits
	.sectionflags	@""
	.align	16
	.zero		1024


//--------------------- .nv.shared._ZN5flash24flash_fwd_splitkv_kernelI23Flash_fwd_kernel_traitsILi32ELi64ELi128ELi4ELb0ELb0EN7cutlass10bfloat16_tE19Flash_kernel_traitsILi32ELi64ELi128ELi4ES3_EELb0ELb1ELb0ELb0ELb1ELb1ELb0ELb1EEEvNS_16Flash_fwd_paramsE --------------------------
	.section	.nv.shared._ZN5flash24flash_fwd_splitkv_kernelI23Flash_fwd_kernel_traitsILi32ELi64ELi128ELi4ELb0ELb0EN7cutlass10bfloat16_tE19Flash_kernel_traitsILi32ELi64ELi128ELi4ES3_EELb0ELb1ELb0ELb0ELb1ELb1ELb0ELb1EEEvNS_16Flash_fwd_paramsE,"aw",@nobits
	.sectionflags	@""
	.align	16
	.zero		1024


//--------------------- .nv.shared._ZN5flash24flash_fwd_splitkv_kernelI23Flash_fwd_kernel_traitsILi32ELi64ELi128ELi4ELb0ELb0EN7cutlass10bfloat16_tE19Flash_kernel_traitsILi32ELi64ELi128ELi4ES3_EELb0ELb1ELb1ELb0ELb0ELb0ELb0ELb1EEEvNS_16Flash_fwd_paramsE --------------------------
	.section	.nv.shared._ZN5flash24flash_fwd_splitkv_kernelI23Flash_fwd_kernel_traitsILi32ELi64ELi128ELi4ELb0ELb0EN7cutlass10bfloat16_tE19Flash_kernel_traitsILi32ELi64ELi128ELi4ES3_EELb0ELb1ELb1ELb0ELb0ELb0ELb0ELb1EEEvNS_16Flash_fwd_paramsE,"aw",@nobits
	.sectionflags	@""
	.align	16
	.zero		1024


//--------------------- .nv.shared._ZN5flash24flash_fwd_splitkv_kernelI23Flash_fwd_kernel_traitsILi32ELi64ELi128ELi4ELb0ELb0EN7cutlass10bfloat16_tE19Flash_kernel_traitsILi32ELi64ELi128ELi4ES3_EELb0ELb1ELb1ELb0ELb0ELb1ELb0ELb1EEEvNS_16Flash_fwd_paramsE --------------------------
	.section	.nv.shared._ZN5flash24flash_fwd_splitkv_kernelI23Flash_fwd_kernel_traitsILi32ELi64ELi128ELi4ELb0ELb0EN7cutlass10bfloat16_tE19Flash_kernel_traitsILi32ELi64ELi128ELi4ES3_EELb0ELb1ELb1ELb0ELb0ELb1ELb0ELb1EEEvNS_16Flash_fwd_paramsE,"aw",@nobits
	.sectionflags	@""
	.align	16
	.zero		1024


//--------------------- .nv.shared._ZN5flash24flash_fwd_splitkv_kernelI23Flash_fwd_kernel_traitsILi32ELi64ELi128ELi4ELb0ELb0EN7cutlass10bfloat16_tE19Flash_kernel_traitsILi32ELi64ELi128ELi4ES3_EELb0ELb1ELb0ELb0ELb1ELb0ELb1ELb0EEEvNS_16Flash_fwd_paramsE --------------------------
	.section	.nv.shared._ZN5flash24flash_fwd_splitkv_kernelI23Flash_fwd_kernel_traitsILi32ELi64ELi128ELi4ELb0ELb0EN7cutlass10bfloat16_tE19Flash_kernel_traitsILi32ELi64ELi128ELi4ES3_EELb0ELb1ELb0ELb0ELb1ELb0ELb1ELb0EEEvNS_16Flash_fwd_paramsE,"aw",@nobits
	.sectionflags	@""
	.align	16
	.zero		1024


//--------------------- .nv.shared._ZN5flash24flash_fwd_splitkv_kernelI23Flash_fwd_kernel_traitsILi32ELi64ELi128ELi4ELb0ELb0EN7cutlass10bfloat16_tE19Flash_kernel_traitsILi32ELi64ELi128ELi4ES3_EELb0ELb1ELb0ELb0ELb1ELb1ELb1ELb0EEEvNS_16Flash_fwd_paramsE --------------------------
	.section	.nv.shared._ZN5flash24flash_fwd_splitkv_kernelI23Flash_fwd_kernel_traitsILi32ELi64ELi128ELi4ELb0ELb0EN7cutlass10bfloat16_tE19Flash_kernel_traitsILi32ELi64ELi128ELi4ES3_EELb0ELb1ELb0ELb0ELb1ELb1ELb1ELb0EEEvNS_16Flash_fwd_paramsE,"aw",@nobits
	.sectionflags	@""
	.align	16
	.zero		1024


//--------------------- .nv.shared._ZN5flash24flash_fwd_splitkv_kernelI23Flash_fwd_kernel_traitsILi32ELi64ELi128ELi4ELb0ELb0EN7cutlass10bfloat16_tE19Flash_kernel_traitsILi32ELi64ELi128ELi4ES3_EELb0ELb1ELb1ELb0ELb0ELb0ELb1ELb0EEEvNS_16Flash_fwd_paramsE --------------------------
	.section	.nv.shared._ZN5flash24flash_fwd_splitkv_kernelI23Flash_fwd_kernel_traitsILi32ELi64ELi128ELi4ELb0ELb0EN7cutlass10bfloat16_tE19Flash_kernel_traitsILi32ELi64ELi128ELi4ES3_EELb0ELb1ELb1ELb0ELb0ELb0ELb1ELb0EEEvNS_16Flash_fwd_paramsE,"aw",@nobits
	.sectionflags	@""
	.align	16
	.zero		1024


//--------------------- .nv.shared._ZN5flash24flash_fwd_splitkv_kernelI23Flash_fwd_kernel_traitsILi32ELi64ELi128ELi4ELb0ELb0EN7cutlass10bfloat16_tE19Flash_kernel_traitsILi32ELi64ELi128ELi4ES3_EELb0ELb1ELb1ELb0ELb0ELb1ELb1ELb0EEEvNS_16Flash_fwd_paramsE --------------------------
	.section	.nv.shared._ZN5flash24flash_fwd_splitkv_kernelI23Flash_fwd_kernel_traitsILi32ELi64ELi128ELi4ELb0ELb0EN7cutlass10bfloat16_tE19Flash_kernel_traitsILi32ELi64ELi128ELi4ES3_EELb0ELb1ELb1ELb0ELb0ELb1ELb1ELb0EEEvNS_16Flash_fwd_paramsE,"aw",@nobits
	.sectionflags	@""
	.align	16
	.zero		1024


//--------------------- .nv.shared._ZN5flash24flash_fwd_splitkv_kernelI23Flash_fwd_kernel_traitsILi32ELi64ELi128ELi4ELb0ELb0EN7cutlass10bfloat16_tE19Flash_kernel_traitsILi32ELi64ELi128ELi4ES3_EELb0ELb1ELb0ELb0ELb1ELb0ELb1ELb1EEEvNS_16Flash_fwd_paramsE --------------------------
	.section	.nv.shared._ZN5flash24flash_fwd_splitkv_kernelI23Flash_fwd_kernel_traitsILi32ELi64ELi128ELi4ELb0ELb0EN7cutlass10bfloat16_tE19Flash_kernel_traitsILi32ELi64ELi128ELi4ES3_EELb0ELb1ELb0ELb0ELb1ELb0ELb1ELb1EEEvNS_16Flash_fwd_paramsE,"aw",@nobits
	.sectionflags	@""
	.align	16
	.zero		1024


//--------------------- .nv.shared._ZN5flash24flash_fwd_splitkv_kernelI23Flash_fwd_kernel_traitsILi32ELi64ELi128ELi4ELb0ELb0EN7cutlass10bfloat16_tE19Flash_kernel_traitsILi32ELi64ELi128ELi4ES3_EELb0ELb1ELb0ELb0ELb1ELb1ELb1ELb1EEEvNS_16Flash_fwd_paramsE --------------------------
	.section	.nv.shared._ZN5flash24flash_fwd_splitkv_kernelI23Flash_fwd_kernel_traitsILi32ELi64ELi128ELi4ELb0ELb0EN7cutlass10bfloat16_tE19Flash_kernel_traitsILi32ELi64ELi128ELi4ES3_EELb0ELb1ELb0ELb0ELb1ELb1ELb1ELb1EEEvNS_16Flash_fwd_paramsE,"aw",@nobits
	.sectionflags	@""
	.align	16
	.zero		1024


//--------------------- .nv.shared._ZN5flash24flash_fwd_splitkv_kernelI23Flash_fwd_kernel_traitsILi32ELi64ELi128ELi4ELb0ELb0EN7cutlass10bfloat16_tE19Flash_kernel_traitsILi32ELi64ELi128ELi4ES3_EELb0ELb1ELb1ELb0ELb0ELb0ELb1ELb1EEEvNS_16Flash_fwd_paramsE --------------------------
	.section	.nv.shared._ZN5flash24flash_fwd_splitkv_kernelI23Flash_fwd_kernel_traitsILi32ELi64ELi128ELi4ELb0ELb0EN7cutlass10bfloat16_tE19Flash_kernel_traitsILi32ELi64ELi128ELi4ES3_EELb0ELb1ELb1ELb0ELb0ELb0ELb1ELb1EEEvNS_16Flash_fwd_paramsE,"aw",@nobits
	.sectionflags	@""
	.align	16
	.zero		1024


//--------------------- .nv.shared._ZN5flash24flash_fwd_splitkv_kernelI23Flash_fwd_kernel_traitsILi32ELi64ELi128ELi4ELb0ELb0EN7cutlass10bfloat16_tE19Flash_kernel_traitsILi32ELi64ELi128ELi4ES3_EELb0ELb1ELb1ELb0ELb0ELb1ELb1ELb1EEEvNS_16Flash_fwd_paramsE --------------------------
	.section	.nv.shared._ZN5flash24flash_fwd_splitkv_kernelI23Flash_fwd_kernel_traitsILi32ELi64ELi128ELi4ELb0ELb0EN7cutlass10bfloat16_tE19Flash_kernel_traitsILi32ELi64ELi128ELi4ES3_EELb0ELb1ELb1ELb0ELb0ELb1ELb1ELb1EEEvNS_16Flash_fwd_paramsE,"aw",@nobits
	.sectionflags	@""
	.align	16
	.zero		1024


//--------------------- .nv.constant0._ZN5flash32flash_fwd_splitkv_combine_kernelI23Flash_fwd_kernel_traitsILi32ELi64ELi256ELi4ELb0ELb0EN7cutlass10bfloat16_tE19Flash_kernel_traitsILi32ELi64ELi256ELi4ES3_EELi16ELi7ELb0EEEvNS_16Flash_fwd_paramsE --------------------------
	.section	.nv.constant0._ZN5flash32flash_fwd_splitkv_combine_kernelI23Flash_fwd_kernel_traitsILi32ELi64ELi256ELi4ELb0ELb0EN7cutlass10bfloat16_tE19Flash_kernel_traitsILi32ELi64ELi256ELi4ES3_EELi16ELi7ELb0EEEvNS_16Flash_fwd_paramsE,"a",@progbits
	.sectionflags	@""
	.align	4
.nv.constant0._ZN5flash32flash_fwd_splitkv_combine_kernelI23Flash_fwd_kernel_traitsILi32ELi64ELi256ELi4ELb0ELb0EN7cutlass10bfloat16_tE19Flash_kernel_traitsILi32ELi64ELi256ELi4ES3_EELi16ELi7ELb0EEEvNS_16Flash_fwd_paramsE:
	.zero		1360


//--------------------- .nv.constant0._ZN5flash32flash_fwd_splitkv_combine_kernelI23Flash_fwd_kernel_traitsILi32ELi64ELi256ELi4ELb0ELb0EN7cutlass10bfloat16_tE19Flash_kernel_traitsILi32ELi64ELi256ELi4ES3_EELi16ELi6ELb0EEEvNS_16Flash_fwd_paramsE --------------------------
	.section	.nv.constant0._ZN5flash32flash_fwd_splitkv_combine_kernelI23Flash_fwd_kernel_traitsILi32ELi64ELi256ELi4ELb0ELb0EN7cutlass10bfloat16_tE19Flash_kernel_traitsILi32ELi64ELi256ELi4ES3_EELi16ELi6ELb0EEEvNS_16Flash_fwd_paramsE,"a",@progbits
	.sectionflags	@""
	.align	4
.nv.constant0._ZN5flash32flash_fwd_splitkv_combine_kernelI23Flash_fwd_kernel_traitsILi32ELi64ELi256ELi4ELb0ELb0EN7cutlass10bfloat16_tE19Flash_kernel_traitsILi32ELi64ELi256ELi4ES3_EELi16ELi6ELb0EEEvNS_16Flash_fwd_paramsE:
	.zero		1360


//--------------------- .nv.constant0._ZN5flash32flash_fwd_splitkv_combine_kernelI23Flash_fwd_kernel_traitsILi32ELi64ELi256ELi4ELb0ELb0EN7cutlass10bfloat16_tE19Flash_kernel_traitsILi32ELi64ELi256ELi4ES3_EELi16ELi5ELb0EEEvNS_16Flash_fwd_paramsE --------------------------
	.section	.nv.constant0._ZN5flash32flash_fwd_splitkv_combine_kernelI23Flash_fwd_kernel_traitsILi32ELi64ELi256ELi4ELb0ELb0EN7cutlass10bfloat16_tE19Flash_kernel_traitsILi32ELi64ELi256ELi4ES3_EELi16ELi5ELb0EEEvNS_16Flash_fwd_paramsE,"a",@progbits
	.sectionflags	@""
	.align	4
.nv.constant0._ZN5flash32flash_fwd_splitkv_combine_kernelI23Flash_fwd_kernel_traitsILi32ELi64ELi256ELi4ELb0ELb0EN7cutlass10bfloat16_tE19Flash_kernel_traitsILi32ELi64ELi256ELi4ES3_EELi16ELi5ELb0EEEvNS_16Flash_fwd_paramsE:
	.zero		1360


//--------------------- .nv.constant0._ZN5flash32flash_fwd_splitkv_combine_kernelI23Flash_fwd_kernel_traitsILi32ELi64ELi256ELi4ELb0ELb0EN7cutlass10bfloat16_tE19Flash_kernel_traitsILi32ELi64ELi256ELi4ES3_EELi16ELi4ELb0EEEvNS_16Flash_fwd_paramsE --------------------------
	.section	.nv.constant0._ZN5flash32flash_fwd_splitkv_combine_kernelI23Flash_fwd_kernel_traitsILi32ELi64ELi256ELi4ELb0ELb0EN7cutlass10bfloat16_tE19Flash_kernel_traitsILi32ELi64ELi256ELi4ES3_EELi16ELi4ELb0EEEvNS_16Flash_fwd_paramsE,"a",@progbits
	.sectionflags	@""
	.align	4
.nv.constant0._ZN5flash32flash_fwd_splitkv_combine_kernelI23Flash_fwd_kernel_traitsILi32ELi64ELi256ELi4ELb0ELb0EN7cutlass10bfloat16_tE19Flash_kernel_traitsILi32ELi64ELi256ELi4ES3_EELi16ELi4ELb0EEEvNS_16Flash_fwd_paramsE:
	.zero		1360


//--------------------- .nv.constant0._ZN5flash32flash_fwd_splitkv_combine_kernelI23Flash_fwd_kernel_traitsILi32ELi64ELi256ELi4ELb0ELb0EN7cutlass10bfloat16_tE19Flash_kernel_traitsILi32ELi64ELi256ELi4ES3_EELi16ELi3ELb0EEEvNS_16Flash_fwd_paramsE --------------------------
	.section	.nv.constant0._ZN5flash32flash_fwd_splitkv_combine_kernelI23Flash_fwd_kernel_traitsILi32ELi64ELi256ELi4ELb0ELb0EN7cutlass10bfloat16_tE19Flash_kernel_traitsILi32ELi64ELi256ELi4ES3_EELi16ELi3ELb0EEEvNS_16Flash_fwd_paramsE,"a",@progbits
	.sectionflags	@""
	.align	4
.nv.constant0._ZN5flash32flash_fwd_splitkv_combine_kernelI23Flash_fwd_kernel_traitsILi32ELi64ELi256ELi4ELb0ELb0EN7cutlass10bfloat16_tE19Flash_kernel_traitsILi32ELi64ELi256ELi4ES3_EELi16ELi3ELb0EEEvNS_16Flash_fwd_paramsE:
	.zero		1360


//--------------------- .nv.constant0._ZN5flash32flash_fwd_splitkv_combine_kernelI23Flash_fwd_kernel_traitsILi32ELi64ELi256ELi4ELb0ELb0EN7cutlass10bfloat16_tE19Flash_kernel_traitsILi32ELi64ELi256ELi4ES3_EELi16ELi2ELb0EEEvNS_16Flash_fwd_paramsE --------------------------
	.section	.nv.constant0._ZN5flash32flash_fwd_splitkv_combine_kernelI23Flash_fwd_kernel_traitsILi32ELi64ELi256ELi4ELb0ELb0EN7cutlass10bfloat16_tE19Flash_kernel_traitsILi32ELi64ELi256ELi4ES3_EELi16ELi2ELb0EEEvNS_16Flash_fwd_paramsE,"a",@progbits
	.sectionflags	@""
	.align	4
.nv.constant0._ZN5flash32flash_fwd_splitkv_combine_kernelI23Flash_fwd_kernel_traitsILi32ELi64ELi256ELi4ELb0ELb0EN7cutlass10bfloat16_tE19Flash_kernel_traitsILi32ELi64ELi256ELi4ES3_EELi16ELi2ELb0EEEvNS_16Flash_fwd_paramsE:
	.zero		1360


//--------------------- .nv.constant0._ZN5flash32flash_fwd_splitkv_combine_kernelI23Flash_fwd_kernel_traitsILi32ELi64ELi256ELi4ELb0ELb0EN7cutlass10bfloat16_tE19Flash_kernel_traitsILi32ELi64ELi256ELi4ES3_EELi16ELi1ELb0EEEvNS_16Flash_fwd_paramsE --------------------------
	.section	.nv.constant0._ZN5flash32flash_fwd_splitkv_combine_kernelI23Flash_fwd_kernel_traitsILi32ELi64ELi256ELi4ELb0ELb0EN7cutlass10bfloat16_tE19Flash_kernel_traitsILi32ELi64ELi256ELi4ES3_EELi16ELi1ELb0EEEvNS_16Flash_fwd_paramsE,"a",@progbits
	.sectionflags	@""
	.align	4
.nv.constant0._ZN5flash32flash_fwd_splitkv_combine_kernelI23Flash_fwd_kernel_traitsILi32ELi64ELi256ELi4ELb0ELb0EN7cutlass10bfloat16_tE19Flash_kernel_traitsILi32ELi64ELi256ELi4ES3_EELi16ELi1ELb0EEEvNS_16Flash_fwd_paramsE:
	.zero		1360


//--------------------- .nv.constant0._ZN5flash32flash_fwd_splitkv_combine_kernelI23Flash_fwd_kernel_traitsILi32ELi64ELi256ELi4ELb0ELb0EN7cutlass10bfloat16_tE19Flash_kernel_traitsILi32ELi64ELi256ELi4ES3_EELi16ELi7ELb1EEEvNS_16Flash_fwd_paramsE --------------------------
	.section	.nv.constant0._ZN5flash32flash_fwd_splitkv_combine_kernelI23Flash_fwd_kernel_traitsILi32ELi64ELi256ELi4ELb0ELb0EN7cutlass10bfloat16_tE19Flash_kernel_traitsILi32ELi64ELi256ELi4ES3_EELi16ELi7ELb1EEEvNS_16Flash_fwd_paramsE,"a",@progbits
	.sectionflags	@""
	.align	4
.nv.constant0._ZN5flash32flash_fwd_splitkv_combine_kernelI23Flash_fwd_kernel_traitsILi32ELi64ELi256ELi4ELb0ELb0EN7cutlass10bfloat16_tE19Flash_kernel_traitsILi32ELi64ELi256ELi4ES3_EELi16ELi7ELb1EEEvNS_16Flash_fwd_paramsE:
	.zero		1360


//--------------------- .nv.constant0._ZN5flash32flash_fwd_splitkv_combine_kernelI23Flash_fwd_kernel_traitsILi32ELi64ELi256ELi4ELb0ELb0EN7cutlass10bfloat16_tE19Flash_kernel_traitsILi32ELi64ELi256ELi4ES3_EELi16ELi6ELb1EEEvNS_16Flash_fwd_paramsE --------------------------
	.section	.nv.constant0._ZN5flash32flash_fwd_splitkv_combine_kernelI23Flash_fwd_kernel_traitsILi32ELi64ELi256ELi4ELb0ELb0EN7cutlass10bfloat16_tE19Flash_kernel_traitsILi32ELi64ELi256ELi4ES3_EELi16ELi6ELb1EEEvNS_16Flash_fwd_paramsE,"a",@progbits
	.sectionflags	@""
	.align	4
.nv.constant0._ZN5flash32flash_fwd_splitkv_combine_kernelI23Flash_fwd_kernel_traitsILi32ELi64ELi256ELi4ELb0ELb0EN7cutlass10bfloat16_tE19Flash_kernel_traitsILi32ELi64ELi256ELi4ES3_EELi16ELi6ELb1EEEvNS_16Flash_fwd_paramsE:
	.zero		1360


//--------------------- .nv.constant0._ZN5flash32flash_fwd_splitkv_combine_kernelI23Flash_fwd_kernel_traitsILi32ELi64ELi256ELi4ELb0ELb0EN7cutlass10bfloat16_tE19Flash_kernel_traitsILi32ELi64ELi256ELi4ES3_EELi16ELi5ELb1EEEvNS_16Flash_fwd_paramsE --------------------------
	.section	.nv.constant0._ZN5flash32flash_fwd_splitkv_combine_kernelI23Flash_fwd_kernel_traitsILi32ELi64ELi256ELi4ELb0ELb0EN7cutlass10bfloat16_tE19Flash_kernel_traitsILi32ELi64ELi256ELi4ES3_EELi16ELi5ELb1EEEvNS_16Flash_fwd_paramsE,"a",@progbits
	.sectionflags	@""
	.align	4
.nv.constant0._ZN5flash32flash_fwd_splitkv_combine_kernelI23Flash_fwd_kernel_traitsILi32ELi64ELi256ELi4ELb0ELb0EN7cutlass10bfloat16_tE19Flash_kernel_traitsILi32ELi64ELi256ELi4ES3_EELi16ELi5ELb1EEEvNS_16Flash_fwd_paramsE:
	.zero		1360


//--------------------- .nv.constant0._ZN5flash32flash_fwd_splitkv_combine_kernelI23Flash_fwd_kernel_traitsILi32ELi64ELi256ELi4ELb0ELb0EN7cutlass10bfloat16_tE19Flash_kernel_traitsILi32ELi64ELi256ELi4ES3_EELi16ELi4ELb1EEEvNS_16Flash_fwd_paramsE --------------------------
	.section	.nv.constant0._ZN5flash32flash_fwd_splitkv_combine_kernelI23Flash_fwd_kernel_traitsILi32ELi64ELi256ELi4ELb0ELb0EN7cutlass10bfloat16_tE19Flash_kernel_traitsILi32ELi64ELi256ELi4ES3_EELi16ELi4ELb1EEEvNS_16Flash_fwd_paramsE,"a",@progbits
	.sectionflags	@""
	.align	4
.nv.constant0._ZN5flash32flash_fwd_splitkv_combine_kernelI23Flash_fwd_kernel_traitsILi32ELi64ELi256ELi4ELb0ELb0EN7cutlass10bfloat16_tE19Flash_kernel_traitsILi32ELi64ELi256ELi4ES3_EELi16ELi4ELb1EEEvNS_16Flash_fwd_paramsE:
	.zero		1360


//--------------------- .nv.constant0._ZN5flash32flash_fwd_splitkv_combine_kernelI23Flash_fwd_kernel_traitsILi32ELi64ELi256ELi4ELb0ELb0EN7cutlass10bfloat16_tE19Flash_kernel_traitsILi32ELi64ELi256ELi4ES3_EELi16ELi3ELb1EEEvNS_16Flash_fwd_paramsE --------------------------
	.section	.nv.constant0._ZN5flash32flash_fwd_splitkv_combine_kernelI23Flash_fwd_kernel_traitsILi32ELi64ELi256ELi4ELb0ELb0EN7cutlass10bfloat16_tE19Flash_kernel_traitsILi32ELi64ELi256ELi4ES3_EELi16ELi3ELb1EEEvNS_16Flash_fwd_paramsE,"a",@progbits
	.sectionflags	@""
	.align	4
.nv.constant0._ZN5flash32flash_fwd_splitkv_combine_kernelI23Flash_fwd_kernel_traitsILi32ELi64ELi256ELi4ELb0ELb0EN7cutlass10bfloat16_tE19Flash_kernel_traitsILi32ELi64ELi256ELi4ES3_EELi16ELi3ELb1EEEvNS_16Flash_fwd_paramsE:
	.zero		1360


//--------------------- .nv.constant0._ZN5flash32flash_fwd_splitkv_combine_kernelI23Flash_fwd_kernel_traitsILi32ELi64ELi256ELi4ELb0ELb0EN7cutlass10bfloat16_tE19Flash_kernel_traitsILi32ELi64ELi256ELi4ES3_EELi16ELi2ELb1EEEvNS_16Flash_fwd_paramsE --------------------------
	.section	.nv.constant0._ZN5flash32flash_fwd_splitkv_combine_kernelI23Flash_fwd_kernel_traitsILi32ELi64ELi256ELi4ELb0ELb0EN7cutlass10bfloat16_tE19Flash_kernel_traitsILi32ELi64ELi256ELi4ES3_EELi16ELi2ELb1EEEvNS_16Flash_fwd_paramsE,"a",@progbits
	.sectionflags	@""
	.align	4
.nv.constant0._ZN5flash32flash_fwd_splitkv_combine_kernelI23Flash_fwd_kernel_traitsILi32ELi64ELi256ELi4ELb0ELb0EN7cutlass10bfloat16_tE19Flash_kernel_traitsILi32ELi64ELi256ELi4ES3_EELi16ELi2ELb1EEEvNS_16Flash_fwd_paramsE:
	.zero		1360


//--------------------- .nv.constant0._ZN5flash32flash_fwd_splitkv_combine_kernelI23Flash_fwd_kernel_traitsILi32ELi64ELi256ELi4ELb0ELb0EN7cutlass10bfloat16_tE19Flash_kernel_traitsILi32ELi64ELi256ELi4ES3_EELi16ELi1ELb1EEEvNS_16Flash_fwd_paramsE --------------------------
	.section	.nv.constant0._ZN5flash32flash_fwd_splitkv_combine_kernelI23Flash_fwd_kernel_traitsILi32ELi64ELi256ELi4ELb0ELb0EN7cutlass10bfloat16_tE19Flash_kernel_traitsILi32ELi64ELi256ELi4ES3_EELi16ELi1ELb1EEEvNS_16Flash_fwd_paramsE,"a",@progbits
	.sectionflags	@""
	.align	4
.nv.constant0._ZN5flash32flash_fwd_splitkv_combine_kernelI23Flash_fwd_kernel_traitsILi32ELi64ELi256ELi4ELb0ELb0EN7cutlass10bfloat16_tE19Flash_kernel_traitsILi32ELi64ELi256ELi4ES3_EELi16ELi1ELb1EEEvNS_16Flash_fwd_paramsE:
	.zero		1360


//--------------------- .nv.constant0._ZN5flash24flash_fwd_splitkv_kernelI23Flash_fwd_kernel_traitsILi32ELi64ELi256ELi4ELb0ELb0EN7cutlass10bfloat16_tE19Flash_kernel_traitsILi32ELi64ELi256ELi4ES3_EELb0ELb0ELb0ELb0ELb1ELb0ELb0ELb0EEEvNS_16Flash_fwd_paramsE --------------------------
	.section	.nv.constant0._ZN5flash24flash_fwd_splitkv_kernelI23Flash_fwd_kernel_traitsILi32ELi64ELi256ELi4ELb0ELb0EN7cutlass10bfloat16_tE19Flash_kernel_traitsILi32ELi64ELi256ELi4ES3_EELb0ELb0ELb0ELb0ELb1ELb0ELb0ELb0EEEvNS_16Flash_fwd_paramsE,"a",@progbits
	.sectionflags	@""
	.align	4
.nv.constant0._ZN5flash24flash_fwd_splitkv_kernelI23Flash_fwd_kernel_traitsILi32ELi64ELi256ELi4ELb0ELb0EN7cutlass10bfloat16_tE19Flash_kernel_traitsILi32ELi64ELi256ELi4ES3_EELb0ELb0ELb0ELb0ELb1ELb0ELb0ELb0EEEvNS_16Flash_fwd_paramsE:
	.zero		1360


//--------------------- .nv.constant0._ZN5flash24flash_fwd_splitkv_kernelI23Flash_fwd_kernel_traitsILi32ELi64ELi256ELi4ELb0ELb0EN7cutlass10bfloat16_tE19Flash_kernel_traitsILi32ELi64ELi256ELi4ES3_EELb0ELb0ELb0ELb0ELb1ELb1ELb0ELb0EEEvNS_16Flash_fwd_paramsE --------------------------
	.section	.nv.constant0._ZN5flash24flash_fwd_splitkv_kernelI23Flash_fwd_kernel_traitsILi32ELi64ELi256ELi4ELb0ELb0EN7cutlass10bfloat16_tE19Flash_kernel_traitsILi32ELi64ELi256ELi4ES3_EELb0ELb0ELb0ELb0ELb1ELb1ELb0ELb0EEEvNS_16Flash_fwd_paramsE,"a",@progbits
	.sectionflags	@""
	.align	4
.nv.constant0._ZN5flash24flash_fwd_splitkv_kernelI23Flash_fwd_kernel_traitsILi32ELi64ELi256ELi4ELb0ELb0EN7cutlass10bfloat16_tE19Flash_kernel_traitsILi32ELi64ELi256ELi4ES3_EELb0ELb0ELb0ELb0ELb1ELb1ELb0ELb0EEEvNS_16Flash_fwd_paramsE:
	.zero		1360


//--------------------- .nv.constant0._ZN5flash24flash_fwd_splitkv_kernelI23Flash_fwd_kernel_traitsILi32ELi64ELi256ELi4ELb0ELb0EN7cutlass10bfloat16_tE19Flash_kernel_traitsILi32ELi64ELi256ELi4ES3_EELb0ELb0ELb0ELb0ELb1ELb0ELb1ELb0EEEvNS_16Flash_fwd_paramsE --------------------------
	.section	.nv.constant0._ZN5flash24flash_fwd_splitkv_kernelI23Flash_fwd_kernel_traitsILi32ELi64ELi256ELi4ELb0ELb0EN7cutlass10bfloat16_tE19Flash_kernel_traitsILi32ELi64ELi256ELi4ES3_EELb0ELb0ELb0ELb0ELb1ELb0ELb1ELb0EEEvNS_16Flash_fwd_paramsE,"a",@progbits
	.sectionflags	@""
	.align	4
.nv.constant0._ZN5flash24flash_fwd_splitkv_kernelI23Flash_fwd_kernel_traitsILi32ELi64ELi256ELi4ELb0ELb0EN7cutlass10bfloat16_tE19Flash_kernel_traitsILi32ELi64ELi256ELi4ES3_EELb0ELb0ELb0ELb0ELb1ELb0ELb1ELb0EEEvNS_16Flash_fwd_paramsE:
	.zero		1360


//--------------------- .nv.constant0._ZN5flash24flash_fwd_splitkv_kernelI23Flash_fwd_kernel_traitsILi32ELi64ELi256ELi4ELb0ELb0EN7cutlass10bfloat16_tE19Flash_kernel_traitsILi32ELi64ELi256ELi4ES3_EELb0ELb0ELb0ELb0ELb1ELb1ELb1ELb0EEEvNS_16Flash_fwd_paramsE --------------------------
	.section	.nv.constant0._ZN5flash24flash_fwd_splitkv_kernelI23Flash_fwd_kernel_traitsILi32ELi64ELi256ELi4ELb0ELb0EN7cutlass10bfloat16_tE19Flash_kernel_traitsILi32ELi64ELi256ELi4ES3_EELb0ELb0ELb0ELb0ELb1ELb1ELb1ELb0EEEvNS_16Flash_fwd_paramsE,"a",@progbits
	.sectionflags	@""
	.align	4
.nv.constant0._ZN5flash24flash_fwd_splitkv_kernelI23Flash_fwd_kernel_traitsILi32ELi64ELi256ELi4ELb0ELb0EN7cutlass10bfloat16_tE19Flash_kernel_traitsILi32ELi64ELi256ELi4ES3_EELb0ELb0ELb0ELb0ELb1ELb1ELb1ELb0EEEvNS_16Flash_fwd_paramsE:
	.zero		1360


//--------------------- .nv.constant0._ZN5flash24flash_fwd_splitkv_kernelI23Flash_fwd_kernel_traitsILi32ELi64ELi256ELi4ELb0ELb0EN7cutlass10bfloat16_tE19Flash_kernel_traitsILi32ELi64ELi256ELi4ES3_EELb0ELb0ELb0ELb0ELb0ELb0ELb0ELb0EEEvNS_16Flash_fwd_paramsE --------------------------
	.section	.nv.constant0._ZN5flash24flash_fwd_splitkv_kernelI23Flash_fwd_kernel_traitsILi32ELi64ELi256ELi4ELb0ELb0EN7cutlass10bfloat16_tE19Flash_kernel_traitsILi32ELi64ELi256ELi4ES3_EELb0ELb0ELb0ELb0ELb0ELb0ELb0ELb0EEEvNS_16Flash_fwd_paramsE,"a",@progbits
	.sectionflags	@""
	.align	4
.nv.constant0._ZN5flash24flash_fwd_splitkv_kernelI23Flash_fwd_kernel_traitsILi32ELi64ELi256ELi4ELb0ELb0EN7cutlass10bfloat16_tE19Flash_kernel_traitsILi32ELi64ELi256ELi4ES3_EELb0ELb0ELb0ELb0ELb0ELb0ELb0ELb0EEEvNS_16Flash_fwd_paramsE:
	.zero		1360


//--------------------- .nv.constant0._ZN5flash24flash_fwd_splitkv_kernelI23Flash_fwd_kernel_traitsILi32ELi64ELi256ELi4ELb0ELb0EN7cutlass10bfloat16_tE19Flash_kernel_traitsILi32ELi64ELi256ELi4ES3_EELb0ELb0ELb0ELb0ELb0ELb1ELb0ELb0EEEvNS_16Flash_fwd_paramsE --------------------------
	.section	.nv.constant0._ZN5flash24flash_fwd_splitkv_kernelI23Flash_fwd_kernel_traitsILi32ELi64ELi256ELi4ELb0ELb0EN7cutlass10bfloat16_tE19Flash_kernel_traitsILi32ELi64ELi256ELi4ES3_EELb0ELb0ELb0ELb0ELb0ELb1ELb0ELb0EEEvNS_16Flash_fwd_paramsE,"a",@progbits
	.sectionflags	@""
	.align	4
.nv.constant0._ZN5flash24flash_fwd_splitkv_kernelI23Flash_fwd_kernel_traitsILi32ELi64ELi256ELi4ELb0ELb0EN7cutlass10bfloat16_tE19Flash_kernel_traitsILi32ELi64ELi256ELi4ES3_EELb0ELb0ELb0ELb0ELb0ELb1ELb0ELb0EEEvNS_16Flash_fwd_paramsE:
	.zero		1360


//--------------------- .nv.constant0._ZN5flash24flash_fwd_splitkv_kernelI23Flash_fwd_kernel_traitsILi32ELi64ELi256ELi4ELb0ELb0EN7cutlass10bfloat16_tE19Flash_kernel_traitsILi32ELi64ELi256ELi4ES3_EELb0ELb0ELb0ELb0ELb0ELb0ELb0ELb1EEEvNS_16Flash_fwd_paramsE --------------------------
	.section	.nv.constant0._ZN5flash24flash_fwd_splitkv_kernelI23Flash_fwd_kernel_traitsILi32ELi64ELi256ELi4ELb0ELb0EN7cutlass10bfloat16_tE19Flash_kernel_traitsILi32ELi64ELi256ELi4ES3_EELb0ELb0ELb0ELb0ELb0ELb0ELb0ELb1EEEvNS_16Flash_fwd_paramsE,"a",@progbits
	.sectionflags	@""
	.align	4
.nv.constant0._ZN5flash24flash_fwd_splitkv_kernelI23Flash_fwd_kernel_traitsILi32ELi64ELi256ELi4ELb0ELb0EN7cutlass10bfloat16_tE19Flash_kernel_traitsILi32ELi64ELi256ELi4ES3_EELb0ELb0ELb0ELb0ELb0ELb0ELb0ELb1EEEvNS_16Flash_fwd_paramsE:
	.zero		1360


//--------------------- .nv.constant0._ZN5flash24flash_fwd_splitkv_kernelI23Flash_fwd_kernel_traitsILi32ELi64ELi256ELi4ELb0ELb0EN7cutlass10bfloat16_tE19Flash_kernel_traitsILi32ELi64ELi256ELi4ES3_EELb0ELb0ELb0ELb0ELb0ELb1ELb0ELb1EEEvNS_16Flash_fwd_paramsE --------------------------
	.section	.nv.constant0._ZN5flash24flash_fwd_splitkv_kernelI23Flash_fwd_kernel_traitsILi32ELi64ELi256ELi4ELb0ELb0EN7cutlass10bfloat16_tE19Flash_kernel_traitsILi32ELi64ELi256ELi4ES3_EELb0ELb0ELb0ELb0ELb0ELb1ELb0ELb1EEEvNS_16Flash_fwd_paramsE,"a",@progbits
	.sectionflags	@""
	.align	4
.nv.constant0._ZN5flash24flash_fwd_splitkv_kernelI23Flash_fwd_kernel_traitsILi32ELi64ELi256ELi4ELb0ELb0EN7cutlass10bfloat16_tE19Flash_kernel_traitsILi32ELi64ELi256ELi4ES3_EELb0ELb0ELb0ELb0ELb0ELb1ELb0ELb1EEEvNS_16Flash_fwd_paramsE:
	.zero		1360


//--------------------- .nv.constant0._ZN5flash24flash_fwd_splitkv_kernelI23Flash_fwd_kernel_traitsILi32ELi64ELi256ELi4ELb0ELb0EN7cutlass10bfloat16_tE19Flash_kernel_traitsILi32ELi64ELi256ELi4ES3_EELb0ELb0ELb0ELb0ELb0ELb0ELb1ELb0EEEvNS_16Flash_fwd_paramsE --------------------------
	.section	.nv.constant0._ZN5flash24flash_fwd_splitkv_kernelI23Flash_fwd_kernel_traitsILi32ELi64ELi256ELi4ELb0ELb0EN7cutlass10bfloat16_tE19Flash_kernel_traitsILi32ELi64ELi256ELi4ES3_EELb0ELb0ELb0ELb0ELb0ELb0ELb1ELb0EEEvNS_16Flash_fwd_paramsE,"a",@progbits
	.sectionflags	@""
	.align	4
.nv.constant0._ZN5flash24flash_fwd_splitkv_kernelI23Flash_fwd_kernel_traitsILi32ELi64ELi256ELi4ELb0ELb0EN7cutlass10bfloat16_tE19Flash_kernel_traitsILi32ELi64ELi256ELi4ES3_EELb0ELb0ELb0ELb0ELb0ELb0ELb1ELb0EEEvNS_16Flash_fwd_paramsE:
	.zero		1360


//--------------------- .nv.constant0._ZN5flash24flash_fwd_splitkv_kernelI23Flash_fwd_kernel_traitsILi32ELi64ELi256ELi4ELb0ELb0EN7cutlass10bfloat16_tE19Flash_kernel_traitsILi32ELi64ELi256ELi4ES3_EELb0ELb0ELb0ELb0ELb0ELb1ELb1ELb0EEEvNS_16Flash_fwd_paramsE --------------------------
	.section	.nv.constant0._ZN5flash24flash_fwd_splitkv_kernelI23Flash_fwd_kernel_traitsILi32ELi64ELi256ELi4ELb0ELb0EN7cutlass10bfloat16_tE19Flash_kernel_traitsILi32ELi64ELi256ELi4ES3_EELb0ELb0ELb0ELb0ELb0ELb1ELb1ELb0EEEvNS_16Flash_fwd_paramsE,"a",@progbits
	.sectionflags	@""
	.align	4
.nv.constant0._ZN5flash24flash_fwd_splitkv_kernelI23Flash_fwd_kernel_traitsILi32ELi64ELi256ELi4ELb0ELb0EN7cutlass10bfloat16_tE19Flash_kernel_traitsILi32ELi64ELi256ELi4ES3_EELb0ELb0ELb0ELb0ELb0ELb1ELb1ELb0EEEvNS_16Flash_fwd_paramsE:
	.zero		1360


//--------------------- .nv.constant0._ZN5flash24flash_fwd_splitkv_kernelI23Flash_fwd_kernel_traitsILi32ELi64ELi256ELi4ELb0ELb0EN7cutlass10bfloat16_tE19Flash_kernel_traitsILi32ELi64ELi256ELi4ES3_EELb0ELb0ELb0ELb0ELb0ELb0ELb1ELb1EEEvNS_16Flash_fwd_paramsE --------------------------
	.section	.nv.constant0._ZN5flash24flash_fwd_splitkv_kernelI23Flash_fwd_kernel_traitsILi32ELi64ELi256ELi4ELb0ELb0EN7cutlass10bfloat16_tE19Flash_kernel_traitsILi32ELi64ELi256ELi4ES3_EELb0ELb0ELb0ELb0ELb0ELb0ELb1ELb1EEEvNS_16Flash_fwd_paramsE,"a",@progbits
	.sectionflags	@""
	.align	4
.nv.constant0._ZN5flash24flash_fwd_splitkv_kernelI23Flash_fwd_kernel_traitsILi32ELi64ELi256ELi4ELb0ELb0EN7cutlass10bfloat16_tE19Flash_kernel_traitsILi32ELi64ELi256ELi4ES3_EELb0ELb0ELb0ELb0ELb0ELb0ELb1ELb1EEEvNS_16Flash_fwd_paramsE:
	.zero		1360


//--------------------- .nv.constant0._ZN5flash24flash_fwd_splitkv_kernelI23Flash_fwd_kernel_traitsILi32ELi64ELi256ELi4ELb0ELb0EN7cutlass10bfloat16_tE19Flash_kernel_traitsILi32ELi64ELi256ELi4ES3_EELb0ELb0ELb0ELb0ELb0ELb1ELb1ELb1EEEvNS_16Flash_fwd_paramsE --------------------------
	.section	.nv.constant0._ZN5flash24flash_fwd_splitkv_kernelI23Flash_fwd_kernel_traitsILi32ELi64ELi256ELi4ELb0ELb0EN7cutlass10bfloat16_tE19Flash_kernel_traitsILi32ELi64ELi256ELi4ES3_EELb0ELb0ELb0ELb0ELb0ELb1ELb1ELb1EEEvNS_16Flash_fwd_paramsE,"a",@progbits
	.sectionflags	@""
	.align	4
.nv.constant0._ZN5flash24flash_fwd_splitkv_kernelI23Flash_fwd_kernel_traitsILi32ELi64ELi256ELi4ELb0ELb0EN7cutlass10bfloat16_tE19Flash_kernel_traitsILi32ELi64ELi256ELi4ES3_EELb0ELb0ELb0ELb0ELb0ELb1ELb1ELb1EEEvNS_16Flash_fwd_paramsE:
	.zero		1360


//--------------------- .nv.constant0._ZN5flash24flash_fwd_splitkv_kernelI23Flash_fwd_kernel_traitsILi32ELi64ELi256ELi4ELb0ELb0EN7cutlass10bfloat16_tE19Flash_kernel_traitsILi32ELi64ELi256ELi4ES3_EELb0ELb1ELb0ELb0ELb0ELb0ELb0ELb0EEEvNS_16Flash_fwd_paramsE --------------------------
	.section	.nv.constant0._ZN5flash24flash_fwd_splitkv_kernelI23Flash_fwd_kernel_traitsILi32ELi64ELi256ELi4ELb0ELb0EN7cutlass10bfloat16_tE19Flash_kernel_traitsILi32ELi64ELi256ELi4ES3_EELb0ELb1ELb0ELb0ELb0ELb0ELb0ELb0EEEvNS_16Flash_fwd_paramsE,"a",@progbits
	.sectionflags	@""
	.align	4
.nv.constant0._ZN5flash24flash_fwd_splitkv_kernelI23Flash_fwd_kernel_traitsILi32ELi64ELi256ELi4ELb0ELb0EN7cutlass10bfloat16_tE19Flash_kernel_traitsILi32ELi64ELi256ELi4ES3_EELb0ELb1ELb0ELb0ELb0ELb0ELb0ELb0EEEvNS_16Flash_fwd_paramsE:
	.zero		1360


//--------------------- .nv.constant0._ZN5flash24flash_fwd_splitkv_kernelI23Flash_fwd_kernel_traitsILi32ELi64ELi256ELi4ELb0ELb0EN7cutlass10bfloat16_tE19Flash_kernel_traitsILi32ELi64ELi256ELi4ES3_EELb0ELb1ELb0ELb0ELb0ELb1ELb0ELb0EEEvNS_16Flash_fwd_paramsE --------------------------
	.section	.nv.constant0._ZN5flash24flash_fwd_splitkv_kernelI23Flash_fwd_kernel_traitsILi32ELi64ELi256ELi4ELb0ELb0EN7cutlass10bfloat16_tE19Flash_kernel_traitsILi32ELi64ELi256ELi4ES3_EELb0ELb1ELb0ELb0ELb0ELb1ELb0ELb0EEEvNS_16Flash_fwd_paramsE,"a",@progbits
	.sectionflags	@""
	.align	4
.nv.constant0._ZN5flash24flash_fwd_splitkv_kernelI23Flash_fwd_kernel_traitsILi32ELi64ELi256ELi4ELb0ELb0EN7cutlass10bfloat16_tE19Flash_kernel_traitsILi32ELi64ELi256ELi4ES3_EELb0ELb1ELb0ELb0ELb0ELb1ELb0ELb0EEEvNS_16Flash_fwd_paramsE:
	.zero		1360


//--------------------- .nv.constant0._ZN5flash24flash_fwd_splitkv_kernelI23Flash_fwd_kernel_traitsILi32ELi64ELi256ELi4ELb0ELb0EN7cutlass10bfloat16_tE19Flash_kernel_traitsILi32ELi64ELi256ELi4ES3_EELb0ELb1ELb0ELb0ELb0ELb0ELb0ELb1EEEvNS_16Flash_fwd_paramsE --------------------------
	.section	.nv.constant0._ZN5flash24flash_fwd_splitkv_kernelI23Flash_fwd_kernel_traitsILi32ELi64ELi256ELi4ELb0ELb0EN7cutlass10bfloat16_tE19Flash_kernel_traitsILi32ELi64ELi256ELi4ES3_EELb0ELb1ELb0ELb0ELb0ELb0ELb0ELb1EEEvNS_16Flash_fwd_paramsE,"a",@progbits
	.sectionflags	@""
	.align	4
.nv.constant0._ZN5flash24flash_fwd_splitkv_kernelI23Flash_fwd_kernel_traitsILi32ELi64ELi256ELi4ELb0ELb0EN7cutlass10bfloat16_tE19Flash_kernel_traitsILi32ELi64ELi256ELi4ES3_EELb0ELb1ELb0ELb0ELb0ELb0ELb0ELb1EEEvNS_16Flash_fwd_paramsE:
	.zero		1360


//--------------------- .nv.constant0._ZN5flash24flash_fwd_splitkv_kernelI23Flash_fwd_kernel_traitsILi32ELi64ELi256ELi4ELb0ELb0EN7cutlass10bfloat16_tE19Flash_kernel_traitsILi32ELi64ELi256ELi4ES3_EELb0ELb1ELb0ELb0ELb0ELb1ELb0ELb1EEEvNS_16Flash_fwd_paramsE --------------------------
	.section	.nv.constant0._ZN5flash24flash_fwd_splitkv_kernelI23Flash_fwd_kernel_traitsILi32ELi64ELi256ELi4ELb0ELb0EN7cutlass10bfloat16_tE19Flash_kernel_traitsILi32ELi64ELi256ELi4ES3_EELb0ELb1ELb0ELb0ELb0ELb1ELb0ELb1EEEvNS_16Flash_fwd_paramsE,"a",@progbits
	.sectionflags	@""
	.align	4
.nv.constant0._ZN5flash24flash_fwd_splitkv_kernelI23Flash_fwd_kernel_traitsILi32ELi64ELi256ELi4ELb0ELb0EN7cutlass10bfloat16_tE19Flash_kernel_traitsILi32ELi64ELi256ELi4ES3_EELb0ELb1ELb0ELb0ELb0ELb1ELb0ELb1EEEvNS_16Flash_fwd_paramsE:
	.zero		1360


//--------------------- .nv.constant0._ZN5flash24flash_fwd_splitkv_kernelI23Flash_fwd_kernel_traitsILi32ELi64ELi256ELi4ELb0ELb0EN7cutlass10bfloat16_tE19Flash_kernel_traitsILi32ELi64ELi256ELi4ES3_EELb0ELb1ELb0ELb0ELb0ELb0ELb1ELb0EEEvNS_16Flash_fwd_paramsE --------------------------
	.section	.nv.constant0._ZN5flash24flash_fwd_splitkv_kernelI23Flash_fwd_kernel_traitsILi32ELi64ELi256ELi4ELb0ELb0EN7cutlass10bfloat16_tE19Flash_kernel_traitsILi32ELi64ELi256ELi4ES3_EELb0ELb1ELb0ELb0ELb0ELb0ELb1ELb0EEEvNS_16Flash_fwd_paramsE,"a",@progbits
	.sectionflags	@""
	.align	4
.nv.constant0._ZN5flash24flash_fwd_splitkv_kernelI23Flash_fwd_kernel_traitsILi32ELi64ELi256ELi4ELb0ELb0EN7cutlass10bfloat16_tE19Flash_kernel_traitsILi32ELi64ELi256ELi4ES3_EELb0ELb1ELb0ELb0ELb0ELb0ELb1ELb0EEEvNS_16Flash_fwd_paramsE:
	.zero		1360


//--------------------- .nv.constant0._ZN5flash24flash_fwd_splitkv_kernelI23Flash_fwd_kernel_traitsILi32ELi64ELi256ELi4ELb0ELb0EN7cutlass10bfloat16_tE19Flash_kernel_traitsILi32ELi64ELi256ELi4ES3_EELb0ELb1ELb0ELb0ELb0ELb1ELb1ELb0EEEvNS_16Flash_fwd_paramsE --------------------------
	.section	.nv.constant0._ZN5flash24flash_fwd_splitkv_kernelI23Flash_fwd_kernel_traitsILi32ELi64ELi256ELi4ELb0ELb0EN7cutlass10bfloat16_tE19Flash_kernel_traitsILi32ELi64ELi256ELi4ES3_EELb0ELb1ELb0ELb0ELb0ELb1ELb1ELb0EEEvNS_16Flash_fwd_paramsE,"a",@progbits
	.sectionflags	@""
	.align	4
.nv.constant0._ZN5flash24flash_fwd_splitkv_kernelI23Flash_fwd_kernel_traitsILi32ELi64ELi256ELi4ELb0ELb0EN7cutlass10bfloat16_tE19Flash_kernel_traitsILi32ELi64ELi256ELi4ES3_EELb0ELb1ELb0ELb0ELb0ELb1ELb1ELb0EEEvNS_16Flash_fwd_paramsE:
	.zero		1360


//--------------------- .nv.constant0._ZN5flash24flash_fwd_splitkv_kernelI23Flash_fwd_kernel_traitsILi32ELi64ELi256ELi4ELb0ELb0EN7cutlass10bfloat16_tE19Flash_kernel_traitsILi32ELi64ELi256ELi4ES3_EELb0ELb1ELb0ELb0ELb0ELb0ELb1ELb1EEEvNS_16Flash_fwd_paramsE --------------------------
	.section	.nv.constant0._ZN5flash24flash_fwd_splitkv_kernelI23Flash_fwd_kernel_traitsILi32ELi64ELi256ELi4ELb0ELb0EN7cutlass10bfloat16_tE19Flash_kernel_traitsILi32ELi64ELi256ELi4ES3_EELb0ELb1ELb0ELb0ELb0ELb0ELb1ELb1EEEvNS_16Flash_fwd_paramsE,"a",@progbits
	.sectionflags	@""
	.align	4
.nv.constant0._ZN5flash24flash_fwd_splitkv_kernelI23Flash_fwd_kernel_traitsILi32ELi64ELi256ELi4ELb0ELb0EN7cutlass10bfloat16_tE19Flash_kernel_traitsILi32ELi64ELi256ELi4ES3_EELb0ELb1ELb0ELb0ELb0ELb0ELb1ELb1EEEvNS_16Flash_fwd_paramsE:
	.zero		1360


//--------------------- .nv.constant0._ZN5flash24flash_fwd_splitkv_kernelI23Flash_fwd_kernel_traitsILi32ELi64ELi256ELi4ELb0ELb0EN7cutlass10bfloat16_tE19Flash_kernel_traitsILi32ELi64ELi256ELi4ES3_EELb0ELb1ELb0ELb0ELb0ELb1ELb1ELb1EEEvNS_16Flash_fwd_paramsE --------------------------
	.section	.nv.constant0._ZN5flash24flash_fwd_splitkv_kernelI23Flash_fwd_kernel_traitsILi32ELi64ELi256ELi4ELb0ELb0EN7cutlass10bfloat16_tE19Flash_kernel_traitsILi32ELi64ELi256ELi4ES3_EELb0ELb1ELb0ELb0ELb0ELb1ELb1ELb1EEEvNS_16Flash_fwd_paramsE,"a",@progbits
	.sectionflags	@""
	.align	4
.nv.constant0._ZN5flash24flash_fwd_splitkv_kernelI23Flash_fwd_kernel_traitsILi32ELi64ELi256ELi4ELb0ELb0EN7cutlass10bfloat16_tE19Flash_kernel_traitsILi32ELi64ELi256ELi4ES3_EELb0ELb1ELb0ELb0ELb0ELb1ELb1ELb1EEEvNS_16Flash_fwd_paramsE:
	.zero		1360


//--------------------- .nv.constant0._ZN5flash24flash_fwd_splitkv_kernelI23Flash_fwd_kernel_traitsILi32ELi64ELi256ELi4ELb0ELb0EN7cutlass10bfloat16_tE19Flash_kernel_traitsILi32ELi64ELi256ELi4ES3_EELb0ELb0ELb0ELb1ELb1ELb0ELb0ELb0EEEvNS_16Flash_fwd_paramsE --------------------------
	.section	.nv.constant0._ZN5flash24flash_fwd_splitkv_kernelI23Flash_fwd_kernel_traitsILi32ELi64ELi256ELi4ELb0ELb0EN7cutlass10bfloat16_tE19Flash_kernel_traitsILi32ELi64ELi256ELi4ES3_EELb0ELb0ELb0ELb1ELb1ELb0ELb0ELb0EEEvNS_16Flash_fwd_paramsE,"a",@progbits
	.sectionflags	@""
	.align	4
.nv.constant0._ZN5flash24flash_fwd_splitkv_kernelI23Flash_fwd_kernel_traitsILi32ELi64ELi256ELi4ELb0ELb0EN7cutlass10bfloat16_tE19Flash_kernel_traitsILi32ELi64ELi256ELi4ES3_EELb0ELb0ELb0ELb1ELb1ELb0ELb0ELb0EEEvNS_16Flash_fwd_paramsE:
	.zero		1360


//--------------------- .nv.constant0._ZN5flash24flash_fwd_splitkv_kernelI23Flash_fwd_kernel_traitsILi32ELi64ELi256ELi4ELb0ELb0EN7cutlass10bfloat16_tE19Flash_kernel_traitsILi32ELi64ELi256ELi4ES3_EELb0ELb0ELb0ELb1ELb1ELb1ELb0ELb0EEEvNS_16Flash_fwd_paramsE --------------------------
	.section	.nv.constant0._ZN5flash24flash_fwd_splitkv_kernelI23Flash_fwd_kernel_traitsILi32ELi64ELi256ELi4ELb0ELb0EN7cutlass10bfloat16_tE19Flash_kernel_traitsILi32ELi64ELi256ELi4ES3_EELb0ELb0ELb0ELb1ELb1ELb1ELb0ELb0EEEvNS_16Flash_fwd_paramsE,"a",@progbits
	.sectionflags	@""
	.align	4
.nv.constant0._ZN5flash24flash_fwd_splitkv_kernelI23Flash_fwd_kernel_traitsILi32ELi64ELi256ELi4ELb0ELb0EN7cutlass10bfloat16_tE19Flash_kernel_traitsILi32ELi64ELi256ELi4ES3_EELb0ELb0ELb0ELb1ELb1ELb1ELb0ELb0EEEvNS_16Flash_fwd_paramsE:
	.zero		1360


//--------------------- .nv.constant0._ZN5flash24flash_fwd_splitkv_kernelI23Flash_fwd_kernel_traitsILi32ELi64ELi256ELi4ELb0ELb0EN7cutlass10bfloat16_tE19Flash_kernel_traitsILi32ELi64ELi256ELi4ES3_EELb0ELb0ELb1ELb0ELb0ELb0ELb0ELb0EEEvNS_16Flash_fwd_paramsE --------------------------
	.section	.nv.constant0._ZN5flash24flash_fwd_splitkv_kernelI23Flash_fwd_kernel_traitsILi32ELi64ELi256ELi4ELb0ELb0EN7cutlass10bfloat16_tE19Flash_kernel_traitsILi32ELi64ELi256ELi4ES3_EELb0ELb0ELb1ELb0ELb0ELb0ELb0ELb0EEEvNS_16Flash_fwd_paramsE,"a",@progbits
	.sectionflags	@""
	.align	4
.nv.constant0._ZN5flash24flash_fwd_splitkv_kernelI23Flash_fwd_kernel_traitsILi32ELi64ELi256ELi4ELb0ELb0EN7cutlass10bfloat16_tE19Flash_kernel_traitsILi32ELi64ELi256ELi4ES3_EELb0ELb0ELb1ELb0ELb0ELb0ELb0ELb0EEEvNS_16Flash_fwd_paramsE:
	.zero		1360


//--------------------- .nv.constant0._ZN5flash24flash_fwd_splitkv_kernelI23Flash_fwd_kernel_traitsILi32ELi64ELi256ELi4ELb0ELb0EN7cutlass10bfloat16_tE19Flash_kernel_traitsILi32ELi64ELi256ELi4ES3_EELb0ELb0ELb1ELb0ELb0ELb1ELb0ELb0EEEvNS_16Flash_fwd_paramsE --------------------------
	.section	.nv.constant0._ZN5flash24flash_fwd_splitkv_kernelI23Flash_fwd_kernel_traitsILi32ELi64ELi256ELi4ELb0ELb0EN7cutlass10bfloat16_tE19Flash_kernel_traitsILi32ELi64ELi256ELi4ES3_EELb0ELb0ELb1ELb0ELb0ELb1ELb0ELb0EEEvNS_16Flash_fwd_paramsE,"a",@progbits
	.sectionflags	@""
	.align	4
.nv.constant0._ZN5flash24flash_fwd_splitkv_kernelI23Flash_fwd_kernel_traitsILi32ELi64ELi256ELi4ELb0ELb0EN7cutlass10bfloat16_tE19Flash_kernel_traitsILi32ELi64ELi256ELi4ES3_EELb0ELb0ELb1ELb0ELb0ELb1ELb0ELb0EEEvNS_16Flash_fwd_paramsE:
	.zero		1360


//--------------------- .nv.constant0._ZN5flash24flash_fwd_splitkv_kernelI23Flash_fwd_kernel_traitsILi32ELi64ELi256ELi4ELb0ELb0EN7cutlass10bfloat16_tE19Flash_kernel_traitsILi32ELi64ELi256ELi4ES3_EELb0ELb0ELb0ELb0ELb1ELb0ELb0ELb1EEEvNS_16Flash_fwd_paramsE --------------------------
	.section	.nv.constant0._ZN5flash24flash_fwd_splitkv_kernelI23Flash_fwd_kernel_traitsILi32ELi64ELi256ELi4ELb0ELb0EN7cutlass10bfloat16_tE19Flash_kernel_traitsILi32ELi64ELi256ELi4ES3_EELb0ELb0ELb0ELb0ELb1ELb0ELb0ELb1EEEvNS_16Flash_fwd_paramsE,"a",@progbits
	.sectionflags	@""
	.align	4
.nv.constant0._ZN5flash24flash_fwd_splitkv_kernelI23Flash_fwd_kernel_traitsILi32ELi64ELi256ELi4ELb0ELb0EN7cutlass10bfloat16_tE19Flash_kernel_traitsILi32ELi64ELi256ELi4ES3_EELb0ELb0ELb0ELb0ELb1ELb0ELb0ELb1EEEvNS_16Flash_fwd_paramsE:
	.zero		1360


//--------------------- .nv.constant0._ZN5flash24flash_fwd_splitkv_kernelI23Flash_fwd_kernel_traitsILi32ELi64ELi256ELi4ELb0ELb0EN7cutlass10bfloat16_tE19Flash_kernel_traitsILi32ELi64ELi256ELi4ES3_EELb0ELb0ELb0ELb0ELb1ELb1ELb0ELb1EEEvNS_16Flash_fwd_paramsE --------------------------
	.section	.nv.constant0._ZN5flash24flash_fwd_splitkv_kernelI23Flash_fwd_kernel_traitsILi32ELi64ELi256ELi4ELb0ELb0EN7cutlass10bfloat16_tE19Flash_kernel_traitsILi32ELi64ELi256ELi4ES3_EELb0ELb0ELb0ELb0ELb1ELb1ELb0ELb1EEEvNS_16Flash_fwd_paramsE,"a",@progbits
	.sectionflags	@""
	.align	4
.nv.constant0._ZN5flash24flash_fwd_splitkv_kernelI23Flash_fwd_kernel_traitsILi32ELi64ELi256ELi4ELb0ELb0EN7cutlass10bfloat16_tE19Flash_kernel_traitsILi32ELi64ELi256ELi4ES3_EELb0ELb0ELb0ELb0ELb1ELb1ELb0ELb1EEEvNS_16Flash_fwd_paramsE:
	.zero		1360


//--------------------- .nv.constant0._ZN5flash24flash_fwd_splitkv_kernelI23Flash_fwd_kernel_traitsILi32ELi64ELi256ELi4ELb0ELb0EN7cutlass10bfloat16_tE19Flash_kernel_traitsILi32ELi64ELi256ELi4ES3_EELb0ELb0ELb1ELb0ELb0ELb0ELb0ELb1EEEvNS_16Flash_fwd_paramsE --------------------------
	.section	.nv.constant0._ZN5flash24flash_fwd_splitkv_kernelI23Flash_fwd_kernel_traitsILi32ELi64ELi256ELi4ELb0ELb0EN7cutlass10bfloat16_tE19Flash_kernel_traitsILi32ELi64ELi256ELi4ES3_EELb0ELb0ELb1ELb0ELb0ELb0ELb0ELb1EEEvNS_16Flash_fwd_paramsE,"a",@progbits
	.sectionflags	@""
	.align	4
.nv.constant0._ZN5flash24flash_fwd_splitkv_kernelI23Flash_fwd_kernel_traitsILi32ELi64ELi256ELi4ELb0ELb0EN7cutlass10bfloat16_tE19Flash_kernel_traitsILi32ELi64ELi256ELi4ES3_EELb0ELb0ELb1ELb0ELb0ELb0ELb0ELb1EEEvNS_16Flash_fwd_paramsE:
	.zero		1360


//--------------------- .nv.constant0._ZN5flash24flash_fwd_splitkv_kernelI23Flash_fwd_kernel_traitsILi32ELi64ELi256ELi4ELb0ELb0EN7cutlass10bfloat16_tE19Flash_kernel_traitsILi32ELi64ELi256ELi4ES3_EELb0ELb0ELb1ELb0ELb0ELb1ELb0ELb1EEEvNS_16Flash_fwd_paramsE --------------------------
	.section	.nv.constant0._ZN5flash24flash_fwd_splitkv_kernelI23Flash_fwd_kernel_traitsILi32ELi64ELi256ELi4ELb0ELb0EN7cutlass10bfloat16_tE19Flash_kernel_traitsILi32ELi64ELi256ELi4ES3_EELb0ELb0ELb1ELb0ELb0ELb1ELb0ELb1EEEvNS_16Flash_fwd_paramsE,"a",@progbits
	.sectionflags	@""
	.align	4
.nv.constant0._ZN5flash24flash_fwd_splitkv_kernelI23Flash_fwd_kernel_traitsILi32ELi64ELi256ELi4ELb0ELb0EN7cutlass10bfloat16_tE19Flash_kernel_traitsILi32ELi64ELi256ELi4ES3_EELb0ELb0ELb1ELb0ELb0ELb1ELb0ELb1EEEvNS_16Flash_fwd_paramsE:
	.zero		1360


//--------------------- .nv.constant0._ZN5flash24flash_fwd_splitkv_kernelI23Flash_fwd_kernel_traitsILi32ELi64ELi256ELi4ELb0ELb0EN7cutlass10bfloat16_tE19Flash_kernel_traitsILi32ELi64ELi256ELi4ES3_EELb0ELb0ELb0ELb1ELb1ELb0ELb1ELb0EEEvNS_16Flash_fwd_paramsE --------------------------
	.section	.nv.constant0._ZN5flash24flash_fwd_splitkv_kernelI23Flash_fwd_kernel_traitsILi32ELi64ELi256ELi4ELb0ELb0EN7cutlass10bfloat16_tE19Flash_kernel_traitsILi32ELi64ELi256ELi4ES3_EELb0ELb0ELb0ELb1ELb1ELb0ELb1ELb0EEEvNS_16Flash_fwd_paramsE,"a",@progbits
	.sectionflags	@""
	.align	4
.nv.constant0._ZN5flash24flash_fwd_splitkv_kernelI23Flash_fwd_kernel_traitsILi32ELi64ELi256ELi4ELb0ELb0EN7cutlass10bfloat16_tE19Flash_kernel_traitsILi32ELi64ELi256ELi4ES3_EELb0ELb0ELb0ELb1ELb1ELb0ELb1ELb0EEEvNS_16Flash_fwd_paramsE:
	.zero		1360


//--------------------- .nv.constant0._ZN5flash24flash_fwd_splitkv_kernelI23Flash_fwd_kernel_traitsILi32ELi64ELi256ELi4ELb0ELb0EN7cutlass10bfloat16_tE19Flash_kernel_traitsILi32ELi64ELi256ELi4ES3_EELb0ELb0ELb0ELb1ELb1ELb1ELb1ELb0EEEvNS_16Flash_fwd_paramsE --------------------------
	.section	.nv.constant0._ZN5flash24flash_fwd_splitkv_kernelI23Flash_fwd_kernel_traitsILi32ELi64ELi256ELi4ELb0ELb0EN7cutlass10bfloat16_tE19Flash_kernel_traitsILi32ELi64ELi256ELi4ES3_EELb0ELb0ELb0ELb1ELb1ELb1ELb1ELb0EEEvNS_16Flash_fwd_paramsE,"a",@progbits
	.sectionflags	@""
	.align	4
.nv.constant0._ZN5flash24flash_fwd_splitkv_kernelI23Flash_fwd_kernel_traitsILi32ELi64ELi256ELi4ELb0ELb0EN7cutlass10bfloat16_tE19Flash_kernel_traitsILi32ELi64ELi256ELi4ES3_EELb0ELb0ELb0ELb1ELb1ELb1ELb1ELb0EEEvNS_16Flash_fwd_paramsE:
	.zero		1360


//--------------------- .nv.constant0._ZN5flash24flash_fwd_splitkv_kernelI23Flash_fwd_kernel_traitsILi32ELi64ELi256ELi4ELb0ELb0EN7cutlass10bfloat16_tE19Flash_kernel_traitsILi32ELi64ELi256ELi4ES3_EELb0ELb0ELb1ELb0ELb0ELb0ELb1ELb0EEEvNS_16Flash_fwd_paramsE --------------------------
	.section	.nv.constant0._ZN5flash24flash_fwd_splitkv_kernelI23Flash_fwd_kernel_traitsILi32ELi64ELi256ELi4ELb0ELb0EN7cutlass10bfloat16_tE19Flash_kernel_traitsILi32ELi64ELi256ELi4ES3_EELb0ELb0ELb1ELb0ELb0ELb0ELb1ELb0EEEvNS_16Flash_fwd_paramsE,"a",@progbits
	.sectionflags	@""
	.align	4
.nv.constant0._ZN5flash24flash_fwd_splitkv_kernelI23Flash_fwd_kernel_traitsILi32ELi64ELi256ELi4ELb0ELb0EN7cutlass10bfloat16_tE19Flash_kernel_traitsILi32ELi64ELi256ELi4ES3_EELb0ELb0ELb1ELb0ELb0ELb0ELb1ELb0EEEvNS_16Flash_fwd_paramsE:
	.zero		1360


//--------------------- .nv.constant0._ZN5flash24flash_fwd_splitkv_kernelI23Flash_fwd_kernel_traitsILi32ELi64ELi256ELi4ELb0ELb0EN7cutlass10bfloat16_tE19Flash_kernel_traitsILi32ELi64ELi256ELi4ES3_EELb0ELb0ELb1ELb0ELb0ELb1ELb1ELb0EEEvNS_16Flash_fwd_paramsE --------------------------
	.section	.nv.constant0._ZN5flash24flash_fwd_splitkv_kernelI23Flash_fwd_kernel_traitsILi32ELi64ELi256ELi4ELb0ELb0EN7cutlass10bfloat16_tE19Flash_kernel_traitsILi32ELi64ELi256ELi4ES3_EELb0ELb0ELb1ELb0ELb0ELb1ELb1ELb0EEEvNS_16Flash_fwd_paramsE,"a",@progbits
	.sectionflags	@""
	.align	4
.nv.constant0._ZN5flash24flash_fwd_splitkv_kernelI23Flash_fwd_kernel_traitsILi32ELi64ELi256ELi4ELb0ELb0EN7cutlass10bfloat16_tE19Flash_kernel_traitsILi32ELi64ELi256ELi4ES3_EELb0ELb0ELb1ELb0ELb0ELb1ELb1ELb0EEEvNS_16Flash_fwd_paramsE:
	.zero		1360


//--------------------- .nv.constant0._ZN5flash24flash_fwd_splitkv_kernelI23Flash_fwd_kernel_traitsILi32ELi64ELi256ELi4ELb0ELb0EN7cutlass10bfloat16_tE19Flash_kernel_traitsILi32ELi64ELi256ELi4ES3_EELb0ELb0ELb0ELb0ELb1ELb0ELb1ELb1EEEvNS_16Flash_fwd_paramsE --------------------------
	.section	.nv.constant0._ZN5flash24flash_fwd_splitkv_kernelI23Flash_fwd_kernel_traitsILi32ELi64ELi256ELi4ELb0ELb0EN7cutlass10bfloat16_tE19Flash_kernel_traitsILi32ELi64ELi256ELi4ES3_EELb0ELb0ELb0ELb0ELb1ELb0ELb1ELb1EEEvNS_16Flash_fwd_paramsE,"a",@progbits
	.sectionflags	@""
	.align	4
.nv.constant0._ZN5flash24flash_fwd_splitkv_kernelI23Flash_fwd_kernel_traitsILi32ELi64ELi256ELi4ELb0ELb0EN7cutlass10bfloat16_tE19Flash_kernel_traitsILi32ELi64ELi256ELi4ES3_EELb0ELb0ELb0ELb0ELb1ELb0ELb1ELb1EEEvNS_16Flash_fwd_paramsE:
	.zero		1360


//--------------------- .nv.constant0._ZN5flash24flash_fwd_splitkv_kernelI23Flash_fwd_kernel_traitsILi32ELi64ELi256ELi4ELb0ELb0EN7cutlass10bfloat16_tE19Flash_kernel_traitsILi32ELi64ELi256ELi4ES3_EELb0ELb0ELb0ELb0ELb1ELb1ELb1ELb1EEEvNS_16Flash_fwd_paramsE --------------------------
	.section	.nv.constant0._ZN5flash24flash_fwd_splitkv_kernelI23Flash_fwd_kernel_traitsILi32ELi64ELi256ELi4ELb0ELb0EN7cutlass10bfloat16_tE19Flash_kernel_traitsILi32ELi64ELi256ELi4ES3_EELb0ELb0ELb0ELb0ELb1ELb1ELb1ELb1EEEvNS_16Flash_fwd_paramsE,"a",@progbits
	.sectionflags	@""
	.align	4
.nv.constant0._ZN5flash24flash_fwd_splitkv_kernelI23Flash_fwd_kernel_traitsILi32ELi64ELi256ELi4ELb0ELb0EN7cutlass10bfloat16_tE19Flash_kernel_traitsILi32ELi64ELi256ELi4ES3_EELb0ELb0ELb0ELb0ELb1ELb1ELb1ELb1EEEvNS_16Flash_fwd_paramsE:
	.zero		1360


//--------------------- .nv.constant0._ZN5flash24flash_fwd_splitkv_kernelI23Flash_fwd_kernel_traitsILi32ELi64ELi256ELi4ELb0ELb0EN7cutlass10bfloat16_tE19Flash_kernel_traitsILi32ELi64ELi256ELi4ES3_EELb0ELb0ELb1ELb0ELb0ELb0ELb1ELb1EEEvNS_16Flash_fwd_paramsE --------------------------
	.section	.nv.constant0._ZN5flash24flash_fwd_splitkv_kernelI23Flash_fwd_kernel_traitsILi32ELi64ELi256ELi4ELb0ELb0EN7cutlass10bfloat16_tE19Flash_kernel_traitsILi32ELi64ELi256ELi4ES3_EELb0ELb0ELb1ELb0ELb0ELb0ELb1ELb1EEEvNS_16Flash_fwd_paramsE,"a",@progbits
	.sectionflags	@""
	.align	4
.nv.constant0._ZN5flash24flash_fwd_splitkv_kernelI23Flash_fwd_kernel_traitsILi32ELi64ELi256ELi4ELb0ELb0EN7cutlass10bfloat16_tE19Flash_kernel_traitsILi32ELi64ELi256ELi4ES3_EELb0ELb0ELb1ELb0ELb0ELb0ELb1ELb1EEEvNS_16Flash_fwd_paramsE:
	.zero		1360


//--------------------- .nv.constant0._ZN5flash24flash_fwd_splitkv_kernelI23Flash_fwd_kernel_traitsILi32ELi64ELi256ELi4ELb0ELb0EN7cutlass10bfloat16_tE19Flash_kernel_traitsILi32ELi64ELi256ELi4ES3_EELb0ELb0ELb1ELb0ELb0ELb1ELb1ELb1EEEvNS_16Flash_fwd_paramsE --------------------------
	.section	.nv.constant0._ZN5flash24flash_fwd_splitkv_kernelI23Flash_fwd_kernel_traitsILi32ELi64ELi256ELi4ELb0ELb0EN7cutlass10bfloat16_tE19Flash_kernel_traitsILi32ELi64ELi256ELi4ES3_EELb0ELb0ELb1ELb0ELb0ELb1ELb1ELb1EEEvNS_16Flash_fwd_paramsE,"a",@progbits
	.sectionflags	@""
	.align	4
.nv.constant0._ZN5flash24flash_fwd_splitkv_kernelI23Flash_fwd_kernel_traitsILi32ELi64ELi256ELi4ELb0ELb0EN7cutlass10bfloat16_tE19Flash_kernel_traitsILi32ELi64ELi256ELi4ES3_EELb0ELb0ELb1ELb0ELb0ELb1ELb1ELb1EEEvNS_16Flash_fwd_paramsE:
	.zero		1360


//--------------------- .nv.constant0._ZN5flash24flash_fwd_splitkv_kernelI23Flash_fwd_kernel_traitsILi32ELi64ELi256ELi4ELb0ELb0EN7cutlass10bfloat16_tE19Flash_kernel_traitsILi32ELi64ELi256ELi4ES3_EELb0ELb1ELb0ELb0ELb1ELb0ELb0ELb0EEEvNS_16Flash_fwd_paramsE --------------------------
	.section	.nv.constant0._ZN5flash24flash_fwd_splitkv_kernelI23Flash_fwd_kernel_traitsILi32ELi64ELi256ELi4ELb0ELb0EN7cutlass10bfloat16_tE19Flash_kernel_traitsILi32ELi64ELi256ELi4ES3_EELb0ELb1ELb0ELb0ELb1ELb0ELb0ELb0EEEvNS_16Flash_fwd_paramsE,"a",@progbits
	.sectionflags	@""
	.align	4
.nv.constant0._ZN5flash24flash_fwd_splitkv_kernelI23Flash_fwd_kernel_traitsILi32ELi64ELi256ELi4ELb0ELb0EN7cutlass10bfloat16_tE19Flash_kernel_traitsILi32ELi64ELi256ELi4ES3_EELb0ELb1ELb0ELb0ELb1ELb0ELb0ELb0EEEvNS_16Flash_fwd_paramsE:
	.zero		1360


//--------------------- .nv.constant0._ZN5flash24flash_fwd_splitkv_kernelI23Flash_fwd_kernel_traitsILi32ELi64ELi256ELi4ELb0ELb0EN7cutlass10bfloat16_tE19Flash_kernel_traitsILi32ELi64ELi256ELi4ES3_EELb0ELb1ELb0ELb0ELb1ELb1ELb0ELb0EEEvNS_16Flash_fwd_paramsE --------------------------
	.section	.nv.constant0._ZN5flash24flash_fwd_splitkv_kernelI23Flash_fwd_kernel_traitsILi32ELi64ELi256ELi4ELb0ELb0EN7cutlass10bfloat16_tE19Flash_kernel_traitsILi32ELi64ELi256ELi4ES3_EELb0ELb1ELb0ELb0ELb1ELb1ELb0ELb0EEEvNS_16Flash_fwd_paramsE,"a",@progbits
	.sectionflags	@""
	.align	4
.nv.constant0._ZN5flash24flash_fwd_splitkv_kernelI23Flash_fwd_kernel_traitsILi32ELi64ELi256ELi4ELb0ELb0EN7cutlass10bfloat16_tE19Flash_kernel_traitsILi32ELi64ELi256ELi4ES3_EELb0ELb1ELb0ELb0ELb1ELb1ELb0ELb0EEEvNS_16Flash_fwd_paramsE:
	.zero		1360


//--------------------- .nv.constant0._ZN5flash24flash_fwd_splitkv_kernelI23Flash_fwd_kernel_traitsILi32ELi64ELi256ELi4ELb0ELb0EN7cutlass10bfloat16_tE19Flash_kernel_traitsILi32ELi64ELi256ELi4ES3_EELb0ELb1ELb1ELb0ELb0ELb0ELb0ELb0EEEvNS_16Flash_fwd_paramsE --------------------------
	.section	.nv.constant0._ZN5flash24flash_fwd_splitkv_kernelI23Flash_fwd_kernel_traitsILi32ELi64ELi256ELi4ELb0ELb0EN7cutlass10bfloat16_tE19Flash_kernel_traitsILi32ELi64ELi256ELi4ES3_EELb0ELb1ELb1ELb0ELb0ELb0ELb0ELb0EEEvNS_16Flash_fwd_paramsE,"a",@progbits
	.sectionflags	@""
	.align	4
.nv.constant0._ZN5flash24flash_fwd_splitkv_kernelI23Flash_fwd_kernel_traitsILi32ELi64ELi256ELi4ELb0ELb0EN7cutlass10bfloat16_tE19Flash_kernel_traitsILi32ELi64ELi256ELi4ES3_EELb0ELb1ELb1ELb0ELb0ELb0ELb0ELb0EEEvNS_16Flash_fwd_paramsE:
	.zero		1360


//--------------------- .nv.constant0._ZN5flash24flash_fwd_splitkv_kernelI23Flash_fwd_kernel_traitsILi32ELi64ELi256ELi4ELb0ELb0EN7cutlass10bfloat16_tE19Flash_kernel_traitsILi32ELi64ELi256ELi4ES3_EELb0ELb1ELb1ELb0ELb0ELb1ELb0ELb0EEEvNS_16Flash_fwd_paramsE --------------------------
	.section	.nv.constant0._ZN5flash24flash_fwd_splitkv_kernelI23Flash_fwd_kernel_traitsILi32ELi64ELi256ELi4ELb0ELb0EN7cutlass10bfloat16_tE19Flash_kernel_traitsILi32ELi64ELi256ELi4ES3_EELb0ELb1ELb1ELb0ELb0ELb1ELb0ELb0EEEvNS_16Flash_fwd_paramsE,"a",@progbits
	.sectionflags	@""
	.align	4
.nv.constant0._ZN5flash24flash_fwd_splitkv_kernelI23Flash_fwd_kernel_traitsILi32ELi64ELi256ELi4ELb0ELb0EN7cutlass10bfloat16_tE19Flash_kernel_traitsILi32ELi64ELi256ELi4ES3_EELb0ELb1ELb1ELb0ELb0ELb1ELb0ELb0EEEvNS_16Flash_fwd_paramsE:
	.zero		1360


//--------------------- .nv.constant0._ZN5flash24flash_fwd_splitkv_kernelI23Flash_fwd_kernel_traitsILi32ELi64ELi256ELi4ELb0ELb0EN7cutlass10bfloat16_tE19Flash_kernel_traitsILi32ELi64ELi256ELi4ES3_EELb0ELb1ELb0ELb0ELb1ELb0ELb0ELb1EEEvNS_16Flash_fwd_paramsE --------------------------
	.section	.nv.constant0._ZN5flash24flash_fwd_splitkv_kernelI23Flash_fwd_kernel_traitsILi32ELi64ELi256ELi4ELb0ELb0EN7cutlass10bfloat16_tE19Flash_kernel_traitsILi32ELi64ELi256ELi4ES3_EELb0ELb1ELb0ELb0ELb1ELb0ELb0ELb1EEEvNS_16Flash_fwd_paramsE,"a",@progbits
	.sectionflags	@""
	.align	4
.nv.constant0._ZN5flash24flash_fwd_splitkv_kernelI23Flash_fwd_kernel_traitsILi32ELi64ELi256ELi4ELb0ELb0EN7cutlass10bfloat16_tE19Flash_kernel_traitsILi32ELi64ELi256ELi4ES3_EELb0ELb1ELb0ELb0ELb1ELb0ELb0ELb1EEEvNS_16Flash_fwd_paramsE:
	.zero		1360


//--------------------- .nv.constant0._ZN5flash24flash_fwd_splitkv_kernelI23Flash_fwd_kernel_traitsILi32ELi64ELi256ELi4ELb0ELb0EN7cutlass10bfloat16_tE19Flash_kernel_traitsILi32ELi64ELi256ELi4ES3_EELb0ELb1ELb0ELb0ELb1ELb1ELb0ELb1EEEvNS_16Flash_fwd_paramsE --------------------------
	.section	.nv.constant0._ZN5flash24flash_fwd_splitkv_kernelI23Flash_fwd_kernel_traitsILi32ELi64ELi256ELi4ELb0ELb0EN7cutlass10bfloat16_tE19Flash_kernel_traitsILi32ELi64ELi256ELi4ES3_EELb0ELb1ELb0ELb0ELb1ELb1ELb0ELb1EEEvNS_16Flash_fwd_paramsE,"a",@progbits
	.sectionflags	@""
	.align	4
.nv.constant0._ZN5flash24flash_fwd_splitkv_kernelI23Flash_fwd_kernel_traitsILi32ELi64ELi256ELi4ELb0ELb0EN7cutlass10bfloat16_tE19Flash_kernel_traitsILi32ELi64ELi256ELi4ES3_EELb0ELb1ELb0ELb0ELb1ELb1ELb0ELb1EEEvNS_16Flash_fwd_paramsE:
	.zero		1360


//--------------------- .nv.constant0._ZN5flash24flash_fwd_splitkv_kernelI23Flash_fwd_kernel_traitsILi32ELi64ELi256ELi4ELb0ELb0EN7cutlass10bfloat16_tE19Flash_kernel_traitsILi32ELi64ELi256ELi4ES3_EELb0ELb1ELb1ELb0ELb0ELb0ELb0ELb1EEEvNS_16Flash_fwd_paramsE --------------------------
	.section	.nv.constant0._ZN5flash24flash_fwd_splitkv_kernelI23Flash_fwd_kernel_traitsILi32ELi64ELi256ELi4ELb0ELb0EN7cutlass10bfloat16_tE19Flash_kernel_traitsILi32ELi64ELi256ELi4ES3_EELb0ELb1ELb1ELb0ELb0ELb0ELb0ELb1EEEvNS_16Flash_fwd_paramsE,"a",@progbits
	.sectionflags	@""
	.align	4
.nv.constant0._ZN5flash24flash_fwd_splitkv_kernelI23Flash_fwd_kernel_traitsILi32ELi64ELi256ELi4ELb0ELb0EN7cutlass10bfloat16_tE19Flash_kernel_traitsILi32ELi64ELi256ELi4ES3_EELb0ELb1ELb1ELb0ELb0ELb0ELb0ELb1EEEvNS_16Flash_fwd_paramsE:
	.zero		1360


//--------------------- .nv.constant0._ZN5flash24flash_fwd_splitkv_kernelI23Flash_fwd_kernel_traitsILi32ELi64ELi256ELi4ELb0ELb0EN7cutlass10bfloat16_tE19Flash_kernel_traitsILi32ELi64ELi256ELi4ES3_EELb0ELb1ELb1ELb0ELb0ELb1ELb0ELb1EEEvNS_16Flash_fwd_paramsE --------------------------
	.section	.nv.constant0._ZN5flash24flash_fwd_splitkv_kernelI23Flash_fwd_kernel_traitsILi32ELi64ELi256ELi4ELb0ELb0EN7cutlass10bfloat16_tE19Flash_kernel_traitsILi32ELi64ELi256ELi4ES3_EELb0ELb1ELb1ELb0ELb0ELb1ELb0ELb1EEEvNS_16Flash_fwd_paramsE,"a",@progbits
	.sectionflags	@""
	.align	4
.nv.constant0._ZN5flash24flash_fwd_splitkv_kernelI23Flash_fwd_kernel_traitsILi32ELi64ELi256ELi4ELb0ELb0EN7cutlass10bfloat16_tE19Flash_kernel_traitsILi32ELi64ELi256ELi4ES3_EELb0ELb1ELb1ELb0ELb0ELb1ELb0ELb1EEEvNS_16Flash_fwd_paramsE:
	.zero		1360


//--------------------- .nv.constant0._ZN5flash24flash_fwd_splitkv_kernelI23Flash_fwd_kernel_traitsILi32ELi64ELi256ELi4ELb0ELb0EN7cutlass10bfloat16_tE19Flash_kernel_traitsILi32ELi64ELi256ELi4ES3_EELb0ELb1ELb0ELb0ELb1ELb0ELb1ELb0EEEvNS_16Flash_fwd_paramsE --------------------------
	.section	.nv.constant0._ZN5flash24flash_fwd_splitkv_kernelI23Flash_fwd_kernel_traitsILi32ELi64ELi256ELi4ELb0ELb0EN7cutlass10bfloat16_tE19Flash_kernel_traitsILi32ELi64ELi256ELi4ES3_EELb0ELb1ELb0ELb0ELb1ELb0ELb1ELb0EEEvNS_16Flash_fwd_paramsE,"a",@progbits
	.sectionflags	@""
	.align	4
.nv.constant0._ZN5flash24flash_fwd_splitkv_kernelI23Flash_fwd_kernel_traitsILi32ELi64ELi256ELi4ELb0ELb0EN7cutlass10bfloat16_tE19Flash_kernel_traitsILi32ELi64ELi256ELi4ES3_EELb0ELb1ELb0ELb0ELb1ELb0ELb1ELb0EEEvNS_16Flash_fwd_paramsE:
	.zero		1360


//--------------------- .nv.constant0._ZN5flash24flash_fwd_splitkv_kernelI23Flash_fwd_kernel_traitsILi32ELi64ELi256ELi4ELb0ELb0EN7cutlass10bfloat16_tE19Flash_kernel_traitsILi32ELi64ELi256ELi4ES3_EELb0ELb1ELb0ELb0ELb1ELb1ELb1ELb0EEEvNS_16Flash_fwd_paramsE --------------------------
	.section	.nv.constant0._ZN5flash24flash_fwd_splitkv_kernelI23Flash_fwd_kernel_traitsILi32ELi64ELi256ELi4ELb0ELb0EN7cutlass10bfloat16_tE19Flash_kernel_traitsILi32ELi64ELi256ELi4ES3_EELb0ELb1ELb0ELb0ELb1ELb1ELb1ELb0EEEvNS_16Flash_fwd_paramsE,"a",@progbits
	.sectionflags	@""
	.align	4
.nv.constant0._ZN5flash24flash_fwd_splitkv_kernelI23Flash_fwd_kernel_traitsILi32ELi64ELi256ELi4ELb0ELb0EN7cutlass10bfloat16_tE19Flash_kernel_traitsILi32ELi64ELi256ELi4ES3_EELb0ELb1ELb0ELb0ELb1ELb1ELb1ELb0EEEvNS_16Flash_fwd_paramsE:
	.zero		1360


//--------------------- .nv.constant0._ZN5flash24flash_fwd_splitkv_kernelI23Flash_fwd_kernel_traitsILi32ELi64ELi256ELi4ELb0ELb0EN7cutlass10bfloat16_tE19Flash_kernel_traitsILi32ELi64ELi256ELi4ES3_EELb0ELb1ELb1ELb0ELb0ELb0ELb1ELb0EEEvNS_16Flash_fwd_paramsE --------------------------
	.section	.nv.constant0._ZN5flash24flash_fwd_splitkv_kernelI23Flash_fwd_kernel_traitsILi32ELi64ELi256ELi4ELb0ELb0EN7cutlass10bfloat16_tE19Flash_kernel_traitsILi32ELi64ELi256ELi4ES3_EELb0ELb1ELb1ELb0ELb0ELb0ELb1ELb0EEEvNS_16Flash_fwd_paramsE,"a",@progbits
	.sectionflags	@""
	.align	4
.nv.constant0._ZN5flash24flash_fwd_splitkv_kernelI23Flash_fwd_kernel_traitsILi32ELi64ELi256ELi4ELb0ELb0EN7cutlass10bfloat16_tE19Flash_kernel_traitsILi32ELi64ELi256ELi4ES3_EELb0ELb1ELb1ELb0ELb0ELb0ELb1ELb0EEEvNS_16Flash_fwd_paramsE:
	.zero		1360


//--------------------- .nv.constant0._ZN5flash24flash_fwd_splitkv_kernelI23Flash_fwd_kernel_traitsILi32ELi64ELi256ELi4ELb0ELb0EN7cutlass10bfloat16_tE19Flash_kernel_traitsILi32ELi64ELi256ELi4ES3_EELb0ELb1ELb1ELb0ELb0ELb1ELb1ELb0EEEvNS_16Flash_fwd_paramsE --------------------------
	.section	.nv.constant0._ZN5flash24flash_fwd_splitkv_kernelI23Flash_fwd_kernel_traitsILi32ELi64ELi256ELi4ELb0ELb0EN7cutlass10bfloat16_tE19Flash_kernel_traitsILi32ELi64ELi256ELi4ES3_EELb0ELb1ELb1ELb0ELb0ELb1ELb1ELb0EEEvNS_16Flash_fwd_paramsE,"a",@progbits
	.sectionflags	@""
	.align	4
.nv.constant0._ZN5flash24flash_fwd_splitkv_kernelI23Flash_fwd_kernel_traitsILi32ELi64ELi256ELi4ELb0ELb0EN7cutlass10bfloat16_tE19Flash_kernel_traitsILi32ELi64ELi256ELi4ES3_EELb0ELb1ELb1ELb0ELb0ELb1ELb1ELb0EEEvNS_16Flash_fwd_paramsE:
	.zero		1360


//--------------------- .nv.constant0._ZN5flash24flash_fwd_splitkv_kernelI23Flash_fwd_kernel_traitsILi32ELi64ELi256ELi4ELb0ELb0EN7cutlass10bfloat16_tE19Flash_kernel_traitsILi32ELi64ELi256ELi4ES3_EELb0ELb1ELb0ELb0ELb1ELb0ELb1ELb1EEEvNS_16Flash_fwd_paramsE --------------------------
	.section	.nv.constant0._ZN5flash24flash_fwd_splitkv_kernelI23Flash_fwd_kernel_traitsILi32ELi64ELi256ELi4ELb0ELb0EN7cutlass10bfloat16_tE19Flash_kernel_traitsILi32ELi64ELi256ELi4ES3_EELb0ELb1ELb0ELb0ELb1ELb0ELb1ELb1EEEvNS_16Flash_fwd_paramsE,"a",@progbits
	.sectionflags	@""
	.align	4
.nv.constant0._ZN5flash24flash_fwd_splitkv_kernelI23Flash_fwd_kernel_traitsILi32ELi64ELi256ELi4ELb0ELb0EN7cutlass10bfloat16_tE19Flash_kernel_traitsILi32ELi64ELi256ELi4ES3_EELb0ELb1ELb0ELb0ELb1ELb0ELb1ELb1EEEvNS_16Flash_fwd_paramsE:
	.zero		1360


//--------------------- .nv.constant0._ZN5flash24flash_fwd_splitkv_kernelI23Flash_fwd_kernel_traitsILi32ELi64ELi256ELi4ELb0ELb0EN7cutlass10bfloat16_tE19Flash_kernel_traitsILi32ELi64ELi256ELi4ES3_EELb0ELb1ELb0ELb0ELb1ELb1ELb1ELb1EEEvNS_16Flash_fwd_paramsE --------------------------
	.section	.nv.constant0._ZN5flash24flash_fwd_splitkv_kernelI23Flash_fwd_kernel_traitsILi32ELi64ELi256ELi4ELb0ELb0EN7cutlass10bfloat16_tE19Flash_kernel_traitsILi32ELi64ELi256ELi4ES3_EELb0ELb1ELb0ELb0ELb1ELb1ELb1ELb1EEEvNS_16Flash_fwd_paramsE,"a",@progbits
	.sectionflags	@""
	.align	4
.nv.constant0._ZN5flash24flash_fwd_splitkv_kernelI23Flash_fwd_kernel_traitsILi32ELi64ELi256ELi4ELb0ELb0EN7cutlass10bfloat16_tE19Flash_kernel_traitsILi32ELi64ELi256ELi4ES3_EELb0ELb1ELb0ELb0ELb1ELb1ELb1ELb1EEEvNS_16Flash_fwd_paramsE:
	.zero		1360


//--------------------- .nv.constant0._ZN5flash24flash_fwd_splitkv_kernelI23Flash_fwd_kernel_traitsILi32ELi64ELi256ELi4ELb0ELb0EN7cutlass10bfloat16_tE19Flash_kernel_traitsILi32ELi64ELi256ELi4ES3_EELb0ELb1ELb1ELb0ELb0ELb0ELb1ELb1EEEvNS_16Flash_fwd_paramsE --------------------------
	.section	.nv.constant0._ZN5flash24flash_fwd_splitkv_kernelI23Flash_fwd_kernel_traitsILi32ELi64ELi256ELi4ELb0ELb0EN7cutlass10bfloat16_tE19Flash_kernel_traitsILi32ELi64ELi256ELi4ES3_EELb0ELb1ELb1ELb0ELb0ELb0ELb1ELb1EEEvNS_16Flash_fwd_paramsE,"a",@progbits
	.sectionflags	@""
	.align	4
.nv.constant0._ZN5flash24flash_fwd_splitkv_kernelI23Flash_fwd_kernel_traitsILi32ELi64ELi256ELi4ELb0ELb0EN7cutlass10bfloat16_tE19Flash_kernel_traitsILi32ELi64ELi256ELi4ES3_EELb0ELb1ELb1ELb0ELb0ELb0ELb1ELb1EEEvNS_16Flash_fwd_paramsE:
	.zero		1360


//--------------------- .nv.constant0._ZN5flash24flash_fwd_splitkv_kernelI23Flash_fwd_kernel_traitsILi32ELi64ELi256ELi4ELb0ELb0EN7cutlass10bfloat16_tE19Flash_kernel_traitsILi32ELi64ELi256ELi4ES3_EELb0ELb1ELb1ELb0ELb0ELb1ELb1ELb1EEEvNS_16Flash_fwd_paramsE --------------------------
	.section	.nv.constant0._ZN5flash24flash_fwd_splitkv_kernelI23Flash_fwd_kernel_traitsILi32ELi64ELi256ELi4ELb0ELb0EN7cutlass10bfloat16_tE19Flash_kernel_traitsILi32ELi64ELi256ELi4ES3_EELb0ELb1ELb1ELb0ELb0ELb1ELb1ELb1EEEvNS_16Flash_fwd_paramsE,"a",@progbits
	.sectionflags	@""
	.align	4
.nv.constant0._ZN5flash24flash_fwd_splitkv_kernelI23Flash_fwd_kernel_traitsILi32ELi64ELi256ELi4ELb0ELb0EN7cutlass10bfloat16_tE19Flash_kernel_traitsILi32ELi64ELi256ELi4ES3_EELb0ELb1ELb1ELb0ELb0ELb1ELb1ELb1EEEvNS_16Flash_fwd_paramsE:
	.zero		1360


//--------------------- .nv.constant0._ZN5flash32flash_fwd_splitkv_combine_kernelI23Flash_fwd_kernel_traitsILi32ELi64ELi128ELi4ELb0ELb0EN7cutlass10bfloat16_tE19Flash_kernel_traitsILi32ELi64ELi128ELi4ES3_EELi16ELi7ELb0EEEvNS_16Flash_fwd_paramsE --------------------------
	.section	.nv.constant0._ZN5flash32flash_fwd_splitkv_combine_kernelI23Flash_fwd_kernel_traitsILi32ELi64ELi128ELi4ELb0ELb0EN7cutlass10bfloat16_tE19Flash_kernel_traitsILi32ELi64ELi128ELi4ES3_EELi16ELi7ELb0EEEvNS_16Flash_fwd_paramsE,"a",@progbits
	.sectionflags	@""
	.align	4
.nv.constant0._ZN5flash32flash_fwd_splitkv_combine_kernelI23Flash_fwd_kernel_traitsILi32ELi64ELi128ELi4ELb0ELb0EN7cutlass10bfloat16_tE19Flash_kernel_traitsILi32ELi64ELi128ELi4ES3_EELi16ELi7ELb0EEEvNS_16Flash_fwd_paramsE:
	.zero		1360


//--------------------- .nv.constant0._ZN5flash32flash_fwd_splitkv_combine_kernelI23Flash_fwd_kernel_traitsILi32ELi64ELi128ELi4ELb0ELb0EN7cutlass10bfloat16_tE19Flash_kernel_traitsILi32ELi64ELi128ELi4ES3_EELi16ELi6ELb0EEEvNS_16Flash_fwd_paramsE --------------------------
	.section	.nv.constant0._ZN5flash32flash_fwd_splitkv_combine_kernelI23Flash_fwd_kernel_traitsILi32ELi64ELi128ELi4ELb0ELb0EN7cutlass10bfloat16_tE19Flash_kernel_traitsILi32ELi64ELi128ELi4ES3_EELi16ELi6ELb0EEEvNS_16Flash_fwd_paramsE,"a",@progbits
	.sectionflags	@""
	.align	4
.nv.constant0._ZN5flash32flash_fwd_splitkv_combine_kernelI23Flash_fwd_kernel_traitsILi32ELi64ELi128ELi4ELb0ELb0EN7cutlass10bfloat16_tE19Flash_kernel_traitsILi32ELi64ELi128ELi4ES3_EELi16ELi6ELb0EEEvNS_16Flash_fwd_paramsE:
	.zero		1360


//--------------------- .nv.constant0._ZN5flash32flash_fwd_splitkv_combine_kernelI23Flash_fwd_kernel_traitsILi32ELi64ELi128ELi4ELb0ELb0EN7cutlass10bfloat16_tE19Flash_kernel_traitsILi32ELi64ELi128ELi4ES3_EELi16ELi5ELb0EEEvNS_16Flash_fwd_paramsE --------------------------
	.section	.nv.constant0._ZN5flash32flash_fwd_splitkv_combine_kernelI23Flash_fwd_kernel_traitsILi32ELi64ELi128ELi4ELb0ELb0EN7cutlass10bfloat16_tE19Flash_kernel_traitsILi32ELi64ELi128ELi4ES3_EELi16ELi5ELb0EEEvNS_16Flash_fwd_paramsE,"a",@progbits
	.sectionflags	@""
	.align	4
.nv.constant0._ZN5flash32flash_fwd_splitkv_combine_kernelI23Flash_fwd_kernel_traitsILi32ELi64ELi128ELi4ELb0ELb0EN7cutlass10bfloat16_tE19Flash_kernel_traitsILi32ELi64ELi128ELi4ES3_EELi16ELi5ELb0EEEvNS_16Flash_fwd_paramsE:
	.zero		1360


//--------------------- .nv.constant0._ZN5flash32flash_fwd_splitkv_combine_kernelI23Flash_fwd_kernel_traitsILi32ELi64ELi128ELi4ELb0ELb0EN7cutlass10bfloat16_tE19Flash_kernel_traitsILi32ELi64ELi128ELi4ES3_EELi16ELi4ELb0EEEvNS_16Flash_fwd_paramsE --------------------------
	.section	.nv.constant0._ZN5flash32flash_fwd_splitkv_combine_kernelI23Flash_fwd_kernel_traitsILi32ELi64ELi128ELi4ELb0ELb0EN7cutlass10bfloat16_tE19Flash_kernel_traitsILi32ELi64ELi128ELi4ES3_EELi16ELi4ELb0EEEvNS_16Flash_fwd_paramsE,"a",@progbits
	.sectionflags	@""
	.align	4
.nv.constant0._ZN5flash32flash_fwd_splitkv_combine_kernelI23Flash_fwd_kernel_traitsILi32ELi64ELi128ELi4ELb0ELb0EN7cutlass10bfloat16_tE19Flash_kernel_traitsILi32ELi64ELi128ELi4ES3_EELi16ELi4ELb0EEEvNS_16Flash_fwd_paramsE:
	.zero		1360


//--------------------- .nv.constant0._ZN5flash32flash_fwd_splitkv_combine_kernelI23Flash_fwd_kernel_traitsILi32ELi64ELi128ELi4ELb0ELb0EN7cutlass10bfloat16_tE19Flash_kernel_traitsILi32ELi64ELi128ELi4ES3_EELi16ELi3ELb0EEEvNS_16Flash_fwd_paramsE --------------------------
	.section	.nv.constant0._ZN5flash32flash_fwd_splitkv_combine_kernelI23Flash_fwd_kernel_traitsILi32ELi64ELi128ELi4ELb0ELb0EN7cutlass10bfloat16_tE19Flash_kernel_traitsILi32ELi64ELi128ELi4ES3_EELi16ELi3ELb0EEEvNS_16Flash_fwd_paramsE,"a",@progbits
	.sectionflags	@""
	.align	4
.nv.constant0._ZN5flash32flash_fwd_splitkv_combine_kernelI23Flash_fwd_kernel_traitsILi32ELi64ELi128ELi4ELb0ELb0EN7cutlass10bfloat16_tE19Flash_kernel_traitsILi32ELi64ELi128ELi4ES3_EELi16ELi3ELb0EEEvNS_16Flash_fwd_paramsE:
	.zero		1360


//--------------------- .nv.constant0._ZN5flash32flash_fwd_splitkv_combine_kernelI23Flash_fwd_kernel_traitsILi32ELi64ELi128ELi4ELb0ELb0EN7cutlass10bfloat16_tE19Flash_kernel_traitsILi32ELi64ELi128ELi4ES3_EELi16ELi2ELb0EEEvNS_16Flash_fwd_paramsE --------------------------
	.section	.nv.constant0._ZN5flash32flash_fwd_splitkv_combine_kernelI23Flash_fwd_kernel_traitsILi32ELi64ELi128ELi4ELb0ELb0EN7cutlass10bfloat16_tE19Flash_kernel_traitsILi32ELi64ELi128ELi4ES3_EELi16ELi2ELb0EEEvNS_16Flash_fwd_paramsE,"a",@progbits
	.sectionflags	@""
	.align	4
.nv.constant0._ZN5flash32flash_fwd_splitkv_combine_kernelI23Flash_fwd_kernel_traitsILi32ELi64ELi128ELi4ELb0ELb0EN7cutlass10bfloat16_tE19Flash_kernel_traitsILi32ELi64ELi128ELi4ES3_EELi16ELi2ELb0EEEvNS_16Flash_fwd_paramsE:
	.zero		1360


//--------------------- .nv.constant0._ZN5flash32flash_fwd_splitkv_combine_kernelI23Flash_fwd_kernel_traitsILi32ELi64ELi128ELi4ELb0ELb0EN7cutlass10bfloat16_tE19Flash_kernel_traitsILi32ELi64ELi128ELi4ES3_EELi16ELi1ELb0EEEvNS_16Flash_fwd_paramsE --------------------------
	.section	.nv.constant0._ZN5flash32flash_fwd_splitkv_combine_kernelI23Flash_fwd_kernel_traitsILi32ELi64ELi128ELi4ELb0ELb0EN7cutlass10bfloat16_tE19Flash_kernel_traitsILi32ELi64ELi128ELi4ES3_EELi16ELi1ELb0EEEvNS_16Flash_fwd_paramsE,"a",@progbits
	.sectionflags	@""
	.align	4
.nv.constant0._ZN5flash32flash_fwd_splitkv_combine_kernelI23Flash_fwd_kernel_traitsILi32ELi64ELi128ELi4ELb0ELb0EN7cutlass10bfloat16_tE19Flash_kernel_traitsILi32ELi64ELi128ELi4ES3_EELi16ELi1ELb0EEEvNS_16Flash_fwd_paramsE:
	.zero		1360


//--------------------- .nv.constant0._ZN5flash32flash_fwd_splitkv_combine_kernelI23Flash_fwd_kernel_traitsILi32ELi64ELi128ELi4ELb0ELb0EN7cutlass10bfloat16_tE19Flash_kernel_traitsILi32ELi64ELi128ELi4ES3_EELi16ELi7ELb1EEEvNS_16Flash_fwd_paramsE --------------------------
	.section	.nv.constant0._ZN5flash32flash_fwd_splitkv_combine_kernelI23Flash_fwd_kernel_traitsILi32ELi64ELi128ELi4ELb0ELb0EN7cutlass10bfloat16_tE19Flash_kernel_traitsILi32ELi64ELi128ELi4ES3_EELi16ELi7ELb1EEEvNS_16Flash_fwd_paramsE,"a",@progbits
	.sectionflags	@""
	.align	4
.nv.constant0._ZN5flash32flash_fwd_splitkv_combine_kernelI23Flash_fwd_kernel_traitsILi32ELi64ELi128ELi4ELb0ELb0EN7cutlass10bfloat16_tE19Flash_kernel_traitsILi32ELi64ELi128ELi4ES3_EELi16ELi7ELb1EEEvNS_16Flash_fwd_paramsE:
	.zero		1360


//--------------------- .nv.constant0._ZN5flash32flash_fwd_splitkv_combine_kernelI23Flash_fwd_kernel_traitsILi32ELi64ELi128ELi4ELb0ELb0EN7cutlass10bfloat16_tE19Flash_kernel_traitsILi32ELi64ELi128ELi4ES3_EELi16ELi6ELb1EEEvNS_16Flash_fwd_paramsE --------------------------
	.section	.nv.constant0._ZN5flash32flash_fwd_splitkv_combine_kernelI23Flash_fwd_kernel_traitsILi32ELi64ELi128ELi4ELb0ELb0EN7cutlass10bfloat16_tE19Flash_kernel_traitsILi32ELi64ELi128ELi4ES3_EELi16ELi6ELb1EEEvNS_16Flash_fwd_paramsE,"a",@progbits
	.sectionflags	@""
	.align	4
.nv.constant0._ZN5flash32flash_fwd_splitkv_combine_kernelI23Flash_fwd_kernel_traitsILi32ELi64ELi128ELi4ELb0ELb0EN7cutlass10bfloat16_tE19Flash_kernel_traitsILi32ELi64ELi128ELi4ES3_EELi16ELi6ELb1EEEvNS_16Flash_fwd_paramsE:
	.zero		1360


//--------------------- .nv.constant0._ZN5flash32flash_fwd_splitkv_combine_kernelI23Flash_fwd_kernel_traitsILi32ELi64ELi128ELi4ELb0ELb0EN7cutlass10bfloat16_tE19Flash_kernel_traitsILi32ELi64ELi128ELi4ES3_EELi16ELi5ELb1EEEvNS_16Flash_fwd_paramsE --------------------------
	.section	.nv.constant0._ZN5flash32flash_fwd_splitkv_combine_kernelI23Flash_fwd_kernel_traitsILi32ELi64ELi128ELi4ELb0ELb0EN7cutlass10bfloat16_tE19Flash_kernel_traitsILi32ELi64ELi128ELi4ES3_EELi16ELi5ELb1EEEvNS_16Flash_fwd_paramsE,"a",@progbits
	.sectionflags	@""
	.align	4
.nv.constant0._ZN5flash32flash_fwd_splitkv_combine_kernelI23Flash_fwd_kernel_traitsILi32ELi64ELi128ELi4ELb0ELb0EN7cutlass10bfloat16_tE19Flash_kernel_traitsILi32ELi64ELi128ELi4ES3_EELi16ELi5ELb1EEEvNS_16Flash_fwd_paramsE:
	.zero		1360


//--------------------- .nv.constant0._ZN5flash32flash_fwd_splitkv_combine_kernelI23Flash_fwd_kernel_traitsILi32ELi64ELi128ELi4ELb0ELb0EN7cutlass10bfloat16_tE19Flash_kernel_traitsILi32ELi64ELi128ELi4ES3_EELi16ELi4ELb1EEEvNS_16Flash_fwd_paramsE --------------------------
	.section	.nv.constant0._ZN5flash32flash_fwd_splitkv_combine_kernelI23Flash_fwd_kernel_traitsILi32ELi64ELi128ELi4ELb0ELb0EN7cutlass10bfloat16_tE19Flash_kernel_traitsILi32ELi64ELi128ELi4ES3_EELi16ELi4ELb1EEEvNS_16Flash_fwd_paramsE,"a",@progbits
	.sectionflags	@""
	.align	4
.nv.constant0._ZN5flash32flash_fwd_splitkv_combine_kernelI23Flash_fwd_kernel_traitsILi32ELi64ELi128ELi4ELb0ELb0EN7cutlass10bfloat16_tE19Flash_kernel_traitsILi32ELi64ELi128ELi4ES3_EELi16ELi4ELb1EEEvNS_16Flash_fwd_paramsE:
	.zero		1360


//--------------------- .nv.constant0._ZN5flash32flash_fwd_splitkv_combine_kernelI23Flash_fwd_kernel_traitsILi32ELi64ELi128ELi4ELb0ELb0EN7cutlass10bfloat16_tE19Flash_kernel_traitsILi32ELi64ELi128ELi4ES3_EELi16ELi3ELb1EEEvNS_16Flash_fwd_paramsE --------------------------
	.section	.nv.constant0._ZN5flash32flash_fwd_splitkv_combine_kernelI23Flash_fwd_kernel_traitsILi32ELi64ELi128ELi4ELb0ELb0EN7cutlass10bfloat16_tE19Flash_kernel_traitsILi32ELi64ELi128ELi4ES3_EELi16ELi3ELb1EEEvNS_16Flash_fwd_paramsE,"a",@progbits
	.sectionflags	@""
	.align	4
.nv.constant0._ZN5flash32flash_fwd_splitkv_combine_kernelI23Flash_fwd_kernel_traitsILi32ELi64ELi128ELi4ELb0ELb0EN7cutlass10bfloat16_tE19Flash_kernel_traitsILi32ELi64ELi128ELi4ES3_EELi16ELi3ELb1EEEvNS_16Flash_fwd_paramsE:
	.zero		1360


//--------------------- .nv.constant0._ZN5flash32flash_fwd_splitkv_combine_kernelI23Flash_fwd_kernel_traitsILi32ELi64ELi128ELi4ELb0ELb0EN7cutlass10bfloat16_tE19Flash_kernel_traitsILi32ELi64ELi128ELi4ES3_EELi16ELi2ELb1EEEvNS_16Flash_fwd_paramsE --------------------------
	.section	.nv.constant0._ZN5flash32flash_fwd_splitkv_combine_kernelI23Flash_fwd_kernel_traitsILi32ELi64ELi128ELi4ELb0ELb0EN7cutlass10bfloat16_tE19Flash_kernel_traitsILi32ELi64ELi128ELi4ES3_EELi16ELi2ELb1EEEvNS_16Flash_fwd_paramsE,"a",@progbits
	.sectionflags	@""
	.align	4
.nv.constant0._ZN5flash32flash_fwd_splitkv_combine_kernelI23Flash_fwd_kernel_traitsILi32ELi64ELi128ELi4ELb0ELb0EN7cutlass10bfloat16_tE19Flash_kernel_traitsILi32ELi64ELi128ELi4ES3_EELi16ELi2ELb1EEEvNS_16Flash_fwd_paramsE:
	.zero		1360


//--------------------- .nv.constant0._ZN5flash32flash_fwd_splitkv_combine_kernelI23Flash_fwd_kernel_traitsILi32ELi64ELi128ELi4ELb0ELb0EN7cutlass10bfloat16_tE19Flash_kernel_traitsILi32ELi64ELi128ELi4ES3_EELi16ELi1ELb1EEEvNS_16Flash_fwd_paramsE --------------------------
	.section	.nv.constant0._ZN5flash32flash_fwd_splitkv_combine_kernelI23Flash_fwd_kernel_traitsILi32ELi64ELi128ELi4ELb0ELb0EN7cutlass10bfloat16_tE19Flash_kernel_traitsILi32ELi64ELi128ELi4ES3_EELi16ELi1ELb1EEEvNS_16Flash_fwd_paramsE,"a",@progbits
	.sectionflags	@""
	.align	4
.nv.constant0._ZN5flash32flash_fwd_splitkv_combine_kernelI23Flash_fwd_kernel_traitsILi32ELi64ELi128ELi4ELb0ELb0EN7cutlass10bfloat16_tE19Flash_kernel_traitsILi32ELi64ELi128ELi4ES3_EELi16ELi1ELb1EEEvNS_16Flash_fwd_paramsE:
	.zero		1360


//--------------------- .nv.constant0._ZN5flash24flash_fwd_splitkv_kernelI23Flash_fwd_kernel_traitsILi32ELi64ELi128ELi4ELb0ELb0EN7cutlass10bfloat16_tE19Flash_kernel_traitsILi32ELi64ELi128ELi4ES3_EELb0ELb0ELb0ELb0ELb1ELb0ELb0ELb0EEEvNS_16Flash_fwd_paramsE --------------------------
	.section	.nv.constant0._ZN5flash24flash_fwd_splitkv_kernelI23Flash_fwd_kernel_traitsILi32ELi64ELi128ELi4ELb0ELb0EN7cutlass10bfloat16_tE19Flash_kernel_traitsILi32ELi64ELi128ELi4ES3_EELb0ELb0ELb0ELb0ELb1ELb0ELb0ELb0EEEvNS_16Flash_fwd_paramsE,"a",@progbits
	.sectionflags	@""
	.align	4
.nv.constant0._ZN5flash24flash_fwd_splitkv_kernelI23Flash_fwd_kernel_traitsILi32ELi64ELi128ELi4ELb0ELb0EN7cutlass10bfloat16_tE19Flash_kernel_traitsILi32ELi64ELi128ELi4ES3_EELb0ELb0ELb0ELb0ELb1ELb0ELb0ELb0EEEvNS_16Flash_fwd_paramsE:
	.zero		1360


//--------------------- .nv.constant0._ZN5flash24flash_fwd_splitkv_kernelI23Flash_fwd_kernel_traitsILi32ELi64ELi128ELi4ELb0ELb0EN7cutlass10bfloat16_tE19Flash_kernel_traitsILi32ELi64ELi128ELi4ES3_EELb0ELb0ELb0ELb0ELb1ELb1ELb0ELb0EEEvNS_16Flash_fwd_paramsE --------------------------
	.section	.nv.constant0._ZN5flash24flash_fwd_splitkv_kernelI23Flash_fwd_kernel_traitsILi32ELi64ELi128ELi4ELb0ELb0EN7cutlass10bfloat16_tE19Flash_kernel_traitsILi32ELi64ELi128ELi4ES3_EELb0ELb0ELb0ELb0ELb1ELb1ELb0ELb0EEEvNS_16Flash_fwd_paramsE,"a",@progbits
	.sectionflags	@""
	.align	4
.nv.constant0._ZN5flash24flash_fwd_splitkv_kernelI23Flash_fwd_kernel_traitsILi32ELi64ELi128ELi4ELb0ELb0EN7cutlass10bfloat16_tE19Flash_kernel_traitsILi32ELi64ELi128ELi4ES3_EELb0ELb0ELb0ELb0ELb1ELb1ELb0ELb0EEEvNS_16Flash_fwd_paramsE:
	.zero		1360


//--------------------- .nv.constant0._ZN5flash24flash_fwd_splitkv_kernelI23Flash_fwd_kernel_traitsILi32ELi64ELi128ELi4ELb0ELb0EN7cutlass10bfloat16_tE19Flash_kernel_traitsILi32ELi64ELi128ELi4ES3_EELb0ELb0ELb0ELb0ELb1ELb0ELb1ELb0EEEvNS_16Flash_fwd_paramsE --------------------------
	.section	.nv.constant0._ZN5flash24flash_fwd_splitkv_kernelI23Flash_fwd_kernel_traitsILi32ELi64ELi128ELi4ELb0ELb0EN7cutlass10bfloat16_tE19Flash_kernel_traitsILi32ELi64ELi128ELi4ES3_EELb0ELb0ELb0ELb0ELb1ELb0ELb1ELb0EEEvNS_16Flash_fwd_paramsE,"a",@progbits
	.sectionflags	@""
	.align	4
.nv.constant0._ZN5flash24flash_fwd_splitkv_kernelI23Flash_fwd_kernel_traitsILi32ELi64ELi128ELi4ELb0ELb0EN7cutlass10bfloat16_tE19Flash_kernel_traitsILi32ELi64ELi128ELi4ES3_EELb0ELb0ELb0ELb0ELb1ELb0ELb1ELb0EEEvNS_16Flash_fwd_paramsE:
	.zero		1360


//--------------------- .nv.constant0._ZN5flash24flash_fwd_splitkv_kernelI23Flash_fwd_kernel_traitsILi32ELi64ELi128ELi4ELb0ELb0EN7cutlass10bfloat16_tE19Flash_kernel_traitsILi32ELi64ELi128ELi4ES3_EELb0ELb0ELb0ELb0ELb1ELb1ELb1ELb0EEEvNS_16Flash_fwd_paramsE --------------------------
	.section	.nv.constant0._ZN5flash24flash_fwd_splitkv_kernelI23Flash_fwd_kernel_traitsILi32ELi64ELi128ELi4ELb0ELb0EN7cutlass10bfloat16_tE19Flash_kernel_traitsILi32ELi64ELi128ELi4ES3_EELb0ELb0ELb0ELb0ELb1ELb1ELb1ELb0EEEvNS_16Flash_fwd_paramsE,"a",@progbits
	.sectionflags	@""
	.align	4
.nv.constant0._ZN5flash24flash_fwd_splitkv_kernelI23Flash_fwd_kernel_traitsILi32ELi64ELi128ELi4ELb0ELb0EN7cutlass10bfloat16_tE19Flash_kernel_traitsILi32ELi64ELi128ELi4ES3_EELb0ELb0ELb0ELb0ELb1ELb1ELb1ELb0EEEvNS_16Flash_fwd_paramsE:
	.zero		1360


//--------------------- .nv.constant0._ZN5flash24flash_fwd_splitkv_kernelI23Flash_fwd_kernel_traitsILi32ELi64ELi128ELi4ELb0ELb0EN7cutlass10bfloat16_tE19Flash_kernel_traitsILi32ELi64ELi128ELi4ES3_EELb0ELb0ELb0ELb0ELb0ELb0ELb0ELb0EEEvNS_16Flash_fwd_paramsE --------------------------
	.section	.nv.constant0._ZN5flash24flash_fwd_splitkv_kernelI23Flash_fwd_kernel_traitsILi32ELi64ELi128ELi4ELb0ELb0EN7cutlass10bfloat16_tE19Flash_kernel_traitsILi32ELi64ELi128ELi4ES3_EELb0ELb0ELb0ELb0ELb0ELb0ELb0ELb0EEEvNS_16Flash_fwd_paramsE,"a",@progbits
	.sectionflags	@""
	.align	4
.nv.constant0._ZN5flash24flash_fwd_splitkv_kernelI23Flash_fwd_kernel_traitsILi32ELi64ELi128ELi4ELb0ELb0EN7cutlass10bfloat16_tE19Flash_kernel_traitsILi32ELi64ELi128ELi4ES3_EELb0ELb0ELb0ELb0ELb0ELb0ELb0ELb0EEEvNS_16Flash_fwd_paramsE:
	.zero		1360


//--------------------- .nv.constant0._ZN5flash24flash_fwd_splitkv_kernelI23Flash_fwd_kernel_traitsILi32ELi64ELi128ELi4ELb0ELb0EN7cutlass10bfloat16_tE19Flash_kernel_traitsILi32ELi64ELi128ELi4ES3_EELb0ELb0ELb0ELb0ELb0ELb1ELb0ELb0EEEvNS_16Flash_fwd_paramsE --------------------------
	.section	.nv.constant0._ZN5flash24flash_fwd_splitkv_kernelI23Flash_fwd_kernel_traitsILi32ELi64ELi128ELi4ELb0ELb0EN7cutlass10bfloat16_tE19Flash_kernel_traitsILi32ELi64ELi128ELi4ES3_EELb0ELb0ELb0ELb0ELb0ELb1ELb0ELb0EEEvNS_16Flash_fwd_paramsE,"a",@progbits
	.sectionflags	@""
	.align	4
.nv.constant0._ZN5flash24flash_fwd_splitkv_kernelI23Flash_fwd_kernel_traitsILi32ELi64ELi128ELi4ELb0ELb0EN7cutlass10bfloat16_tE19Flash_kernel_traitsILi32ELi64ELi128ELi4ES3_EELb0ELb0ELb0ELb0ELb0ELb1ELb0ELb0EEEvNS_16Flash_fwd_paramsE:
	.zero		1360


//--------------------- .nv.constant0._ZN5flash24flash_fwd_splitkv_kernelI23Flash_fwd_kernel_traitsILi32ELi64ELi128ELi4ELb0ELb0EN7cutlass10bfloat16_tE19Flash_kernel_traitsILi32ELi64ELi128ELi4ES3_EELb0ELb0ELb0ELb0ELb0ELb0ELb0ELb1EEEvNS_16Flash_fwd_paramsE --------------------------
	.section	.nv.constant0._ZN5flash24flash_fwd_splitkv_kernelI23Flash_fwd_kernel_traitsILi32ELi64ELi128ELi4ELb0ELb0EN7cutlass10bfloat16_tE19Flash_kernel_traitsILi32ELi64ELi128ELi4ES3_EELb0ELb0ELb0ELb0ELb0ELb0ELb0ELb1EEEvNS_16Flash_fwd_paramsE,"a",@progbits
	.sectionflags	@""
	.align	4
.nv.constant0._ZN5flash24flash_fwd_splitkv_kernelI23Flash_fwd_kernel_traitsILi32ELi64ELi128ELi4ELb0ELb0EN7cutlass10bfloat16_tE19Flash_kernel_traitsILi32ELi64ELi128ELi4ES3_EELb0ELb0ELb0ELb0ELb0ELb0ELb0ELb1EEEvNS_16Flash_fwd_paramsE:
	.zero		1360


//--------------------- .nv.constant0._ZN5flash24flash_fwd_splitkv_kernelI23Flash_fwd_kernel_traitsILi32ELi64ELi128ELi4ELb0ELb0EN7cutlass10bfloat16_tE19Flash_kernel_traitsILi32ELi64ELi128ELi4ES3_EELb0ELb0ELb0ELb0ELb0ELb1ELb0ELb1EEEvNS_16Flash_fwd_paramsE --------------------------
	.section	.nv.constant0._ZN5flash24flash_fwd_splitkv_kernelI23Flash_fwd_kernel_traitsILi32ELi64ELi128ELi4ELb0ELb0EN7cutlass10bfloat16_tE19Flash_kernel_traitsILi32ELi64ELi128ELi4ES3_EELb0ELb0ELb0ELb0ELb0ELb1ELb0ELb1EEEvNS_16Flash_fwd_paramsE,"a",@progbits
	.sectionflags	@""
	.align	4
.nv.constant0._ZN5flash24flash_fwd_splitkv_kernelI23Flash_fwd_kernel_traitsILi32ELi64ELi128ELi4ELb0ELb0EN7cutlass10bfloat16_tE19Flash_kernel_traitsILi32ELi64ELi128ELi4ES3_EELb0ELb0ELb0ELb0ELb0ELb1ELb0ELb1EEEvNS_16Flash_fwd_paramsE:
	.zero		1360


//--------------------- .nv.constant0._ZN5flash24flash_fwd_splitkv_kernelI23Flash_fwd_kernel_traitsILi32ELi64ELi128ELi4ELb0ELb0EN7cutlass10bfloat16_tE19Flash_kernel_traitsILi32ELi64ELi128ELi4ES3_EELb0ELb0ELb0ELb0ELb0ELb0ELb1ELb0EEEvNS_16Flash_fwd_paramsE --------------------------
	.section	.nv.constant0._ZN5flash24flash_fwd_splitkv_kernelI23Flash_fwd_kernel_traitsILi32ELi64ELi128ELi4ELb0ELb0EN7cutlass10bfloat16_tE19Flash_kernel_traitsILi32ELi64ELi128ELi4ES3_EELb0ELb0ELb0ELb0ELb0ELb0ELb1ELb0EEEvNS_16Flash_fwd_paramsE,"a",@progbits
	.sectionflags	@""
	.align	4
.nv.constant0._ZN5flash24flash_fwd_splitkv_kernelI23Flash_fwd_kernel_traitsILi32ELi64ELi128ELi4ELb0ELb0EN7cutlass10bfloat16_tE19Flash_kernel_traitsILi32ELi64ELi128ELi4ES3_EELb0ELb0ELb0ELb0ELb0ELb0ELb1ELb0EEEvNS_16Flash_fwd_paramsE:
	.zero		1360


//--------------------- .nv.constant0._ZN5flash24flash_fwd_splitkv_kernelI23Flash_fwd_kernel_traitsILi32ELi64ELi128ELi4ELb0ELb0EN7cutlass10bfloat16_tE19Flash_kernel_traitsILi32ELi64ELi128ELi4ES3_EELb0ELb0ELb0ELb0ELb0ELb1ELb1ELb0EEEvNS_16Flash_fwd_paramsE --------------------------
	.section	.nv.constant0._ZN5flash24flash_fwd_splitkv_kernelI23Flash_fwd_kernel_traitsILi32ELi64ELi128ELi4ELb0ELb0EN7cutlass10bfloat16_tE19Flash_kernel_traitsILi32ELi64ELi128ELi4ES3_EELb0ELb0ELb0ELb0ELb0ELb1ELb1ELb0EEEvNS_16Flash_fwd_paramsE,"a",@progbits
	.sectionflags	@""
	.align	4
.nv.constant0._ZN5flash24flash_fwd_splitkv_kernelI23Flash_fwd_kernel_traitsILi32ELi64ELi128ELi4ELb0ELb0EN7cutlass10bfloat16_tE19Flash_kernel_traitsILi32ELi64ELi128ELi4ES3_EELb0ELb0ELb0ELb0ELb0ELb1ELb1ELb0EEEvNS_16Flash_fwd_paramsE:
	.zero		1360


//--------------------- .nv.constant0._ZN5flash24flash_fwd_splitkv_kernelI23Flash_fwd_kernel_traitsILi32ELi64ELi128ELi4ELb0ELb0EN7cutlass10bfloat16_tE19Flash_kernel_traitsILi32ELi64ELi128ELi4ES3_EELb0ELb0ELb0ELb0ELb0ELb0ELb1ELb1EEEvNS_16Flash_fwd_paramsE --------------------------
	.section	.nv.constant0._ZN5flash24flash_fwd_splitkv_kernelI23Flash_fwd_kernel_traitsILi32ELi64ELi128ELi4ELb0ELb0EN7cutlass10bfloat16_tE19Flash_kernel_traitsILi32ELi64ELi128ELi4ES3_EELb0ELb0ELb0ELb0ELb0ELb0ELb1ELb1EEEvNS_16Flash_fwd_paramsE,"a",@progbits
	.sectionflags	@""
	.align	4
.nv.constant0._ZN5flash24flash_fwd_splitkv_kernelI23Flash_fwd_kernel_traitsILi32ELi64ELi128ELi4ELb0ELb0EN7cutlass10bfloat16_tE19Flash_kernel_traitsILi32ELi64ELi128ELi4ES3_EELb0ELb0ELb0ELb0ELb0ELb0ELb1ELb1EEEvNS_16Flash_fwd_paramsE:
	.zero		1360


//--------------------- .nv.constant0._ZN5flash24flash_fwd_splitkv_kernelI23Flash_fwd_kernel_traitsILi32ELi64ELi128ELi4ELb0ELb0EN7cutlass10bfloat16_tE19Flash_kernel_traitsILi32ELi64ELi128ELi4ES3_EELb0ELb0ELb0ELb0ELb0ELb1ELb1ELb1EEEvNS_16Flash_fwd_paramsE --------------------------
	.section	.nv.constant0._ZN5flash24flash_fwd_splitkv_kernelI23Flash_fwd_kernel_traitsILi32ELi64ELi128ELi4ELb0ELb0EN7cutlass10bfloat16_tE19Flash_kernel_traitsILi32ELi64ELi128ELi4ES3_EELb0ELb0ELb0ELb0ELb0ELb1ELb1ELb1EEEvNS_16Flash_fwd_paramsE,"a",@progbits
	.sectionflags	@""
	.align	4
.nv.constant0._ZN5flash24flash_fwd_splitkv_kernelI23Flash_fwd_kernel_traitsILi32ELi64ELi128ELi4ELb0ELb0EN7cutlass10bfloat16_tE19Flash_kernel_traitsILi32ELi64ELi128ELi4ES3_EELb0ELb0ELb0ELb0ELb0ELb1ELb1ELb1EEEvNS_16Flash_fwd_paramsE:
	.zero		1360


//--------------------- .nv.constant0._ZN5flash24flash_fwd_splitkv_kernelI23Flash_fwd_kernel_traitsILi32ELi64ELi128ELi4ELb0ELb0EN7cutlass10bfloat16_tE19Flash_kernel_traitsILi32ELi64ELi128ELi4ES3_EELb0ELb1ELb0ELb0ELb0ELb0ELb0ELb0EEEvNS_16Flash_fwd_paramsE --------------------------
	.section	.nv.constant0._ZN5flash24flash_fwd_splitkv_kernelI23Flash_fwd_kernel_traitsILi32ELi64ELi128ELi4ELb0ELb0EN7cutlass10bfloat16_tE19Flash_kernel_traitsILi32ELi64ELi128ELi4ES3_EELb0ELb1ELb0ELb0ELb0ELb0ELb0ELb0EEEvNS_16Flash_fwd_paramsE,"a",@progbits
	.sectionflags	@""
	.align	4
.nv.constant0._ZN5flash24flash_fwd_splitkv_kernelI23Flash_fwd_kernel_traitsILi32ELi64ELi128ELi4ELb0ELb0EN7cutlass10bfloat16_tE19Flash_kernel_traitsILi32ELi64ELi128ELi4ES3_EELb0ELb1ELb0ELb0ELb0ELb0ELb0ELb0EEEvNS_16Flash_fwd_paramsE:
	.zero		1360


//--------------------- .nv.constant0._ZN5flash24flash_fwd_splitkv_kernelI23Flash_fwd_kernel_traitsILi32ELi64ELi128ELi4ELb0ELb0EN7cutlass10bfloat16_tE19Flash_kernel_traitsILi32ELi64ELi128ELi4ES3_EELb0ELb1ELb0ELb0ELb0ELb1ELb0ELb0EEEvNS_16Flash_fwd_paramsE --------------------------
	.section	.nv.constant0._ZN5flash24flash_fwd_splitkv_kernelI23Flash_fwd_kernel_traitsILi32ELi64ELi128ELi4ELb0ELb0EN7cutlass10bfloat16_tE19Flash_kernel_traitsILi32ELi64ELi128ELi4ES3_EELb0ELb1ELb0ELb0ELb0ELb1ELb0ELb0EEEvNS_16Flash_fwd_paramsE,"a",@progbits
	.sectionflags	@""
	.align	4
.nv.constant0._ZN5flash24flash_fwd_splitkv_kernelI23Flash_fwd_kernel_traitsILi32ELi64ELi128ELi4ELb0ELb0EN7cutlass10bfloat16_tE19Flash_kernel_traitsILi32ELi64ELi128ELi4ES3_EELb0ELb1ELb0ELb0ELb0ELb1ELb0ELb0EEEvNS_16Flash_fwd_paramsE:
	.zero		1360


//--------------------- .nv.constant0._ZN5flash24flash_fwd_splitkv_kernelI23Flash_fwd_kernel_traitsILi32ELi64ELi128ELi4ELb0ELb0EN7cutlass10bfloat16_tE19Flash_kernel_traitsILi32ELi64ELi128ELi4ES3_EELb0ELb1ELb0ELb0ELb0ELb0ELb0ELb1EEEvNS_16Flash_fwd_paramsE --------------------------
	.section	.nv.constant0._ZN5flash24flash_fwd_splitkv_kernelI23Flash_fwd_kernel_traitsILi32ELi64ELi128ELi4ELb0ELb0EN7cutlass10bfloat16_tE19Flash_kernel_traitsILi32ELi64ELi128ELi4ES3_EELb0ELb1ELb0ELb0ELb0ELb0ELb0ELb1EEEvNS_16Flash_fwd_paramsE,"a",@progbits
	.sectionflags	@""
	.align	4
.nv.constant0._ZN5flash24flash_fwd_splitkv_kernelI23Flash_fwd_kernel_traitsILi32ELi64ELi128ELi4ELb0ELb0EN7cutlass10bfloat16_tE19Flash_kernel_traitsILi32ELi64ELi128ELi4ES3_EELb0ELb1ELb0ELb0ELb0ELb0ELb0ELb1EEEvNS_16Flash_fwd_paramsE:
	.zero		1360


//--------------------- .nv.constant0._ZN5flash24flash_fwd_splitkv_kernelI23Flash_fwd_kernel_traitsILi32ELi64ELi128ELi4ELb0ELb0EN7cutlass10bfloat16_tE19Flash_kernel_traitsILi32ELi64ELi128ELi4ES3_EELb0ELb1ELb0ELb0ELb0ELb1ELb0ELb1EEEvNS_16Flash_fwd_paramsE --------------------------
	.section	.nv.constant0._ZN5flash24flash_fwd_splitkv_kernelI23Flash_fwd_kernel_traitsILi32ELi64ELi128ELi4ELb0ELb0EN7cutlass10bfloat16_tE19Flash_kernel_traitsILi32ELi64ELi128ELi4ES3_EELb0ELb1ELb0ELb0ELb0ELb1ELb0ELb1EEEvNS_16Flash_fwd_paramsE,"a",@progbits
	.sectionflags	@""
	.align	4
.nv.constant0._ZN5flash24flash_fwd_splitkv_kernelI23Flash_fwd_kernel_traitsILi32ELi64ELi128ELi4ELb0ELb0EN7cutlass10bfloat16_tE19Flash_kernel_traitsILi32ELi64ELi128ELi4ES3_EELb0ELb1ELb0ELb0ELb0ELb1ELb0ELb1EEEvNS_16Flash_fwd_paramsE:
	.zero		1360


//--------------------- .nv.constant0._ZN5flash24flash_fwd_splitkv_kernelI23Flash_fwd_kernel_traitsILi32ELi64ELi128ELi4ELb0ELb0EN7cutlass10bfloat16_tE19Flash_kernel_traitsILi32ELi64ELi128ELi4ES3_EELb0ELb1ELb0ELb0ELb0ELb0ELb1ELb0EEEvNS_16Flash_fwd_paramsE --------------------------
	.section	.nv.constant0._ZN5flash24flash_fwd_splitkv_kernelI23Flash_fwd_kernel_traitsILi32ELi64ELi128ELi4ELb0ELb0EN7cutlass10bfloat16_tE19Flash_kernel_traitsILi32ELi64ELi128ELi4ES3_EELb0ELb1ELb0ELb0ELb0ELb0ELb1ELb0EEEvNS_16Flash_fwd_paramsE,"a",@progbits
	.sectionflags	@""
	.align	4
.nv.constant0._ZN5flash24flash_fwd_splitkv_kernelI23Flash_fwd_kernel_traitsILi32ELi64ELi128ELi4ELb0ELb0EN7cutlass10bfloat16_tE19Flash_kernel_traitsILi32ELi64ELi128ELi4ES3_EELb0ELb1ELb0ELb0ELb0ELb0ELb1ELb0EEEvNS_16Flash_fwd_paramsE:
	.zero		1360


//--------------------- .nv.constant0._ZN5flash24flash_fwd_splitkv_kernelI23Flash_fwd_kernel_traitsILi32ELi64ELi128ELi4ELb0ELb0EN7cutlass10bfloat16_tE19Flash_kernel_traitsILi32ELi64ELi128ELi4ES3_EELb0ELb1ELb0ELb0ELb0ELb1ELb1ELb0EEEvNS_16Flash_fwd_paramsE --------------------------
	.section	.nv.constant0._ZN5flash24flash_fwd_splitkv_kernelI23Flash_fwd_kernel_traitsILi32ELi64ELi128ELi4ELb0ELb0EN7cutlass10bfloat16_tE19Flash_kernel_traitsILi32ELi64ELi128ELi4ES3_EELb0ELb1ELb0ELb0ELb0ELb1ELb1ELb0EEEvNS_16Flash_fwd_paramsE,"a",@progbits
	.sectionflags	@""
	.align	4
.nv.constant0._ZN5flash24flash_fwd_splitkv_kernelI23Flash_fwd_kernel_traitsILi32ELi64ELi128ELi4ELb0ELb0EN7cutlass10bfloat16_tE19Flash_kernel_traitsILi32ELi64ELi128ELi4ES3_EELb0ELb1ELb0ELb0ELb0ELb1ELb1ELb0EEEvNS_16Flash_fwd_paramsE:
	.zero		1360


//--------------------- .nv.constant0._ZN5flash24flash_fwd_splitkv_kernelI23Flash_fwd_kernel_traitsILi32ELi64ELi128ELi4ELb0ELb0EN7cutlass10bfloat16_tE19Flash_kernel_traitsILi32ELi64ELi128ELi4ES3_EELb0ELb1ELb0ELb0ELb0ELb0ELb1ELb1EEEvNS_16Flash_fwd_paramsE --------------------------
	.section	.nv.constant0._ZN5flash24flash_fwd_splitkv_kernelI23Flash_fwd_kernel_traitsILi32ELi64ELi128ELi4ELb0ELb0EN7cutlass10bfloat16_tE19Flash_kernel_traitsILi32ELi64ELi128ELi4ES3_EELb0ELb1ELb0ELb0ELb0ELb0ELb1ELb1EEEvNS_16Flash_fwd_paramsE,"a",@progbits
	.sectionflags	@""
	.align	4
.nv.constant0._ZN5flash24flash_fwd_splitkv_kernelI23Flash_fwd_kernel_traitsILi32ELi64ELi128ELi4ELb0ELb0EN7cutlass10bfloat16_tE19Flash_kernel_traitsILi32ELi64ELi128ELi4ES3_EELb0ELb1ELb0ELb0ELb0ELb0ELb1ELb1EEEvNS_16Flash_fwd_paramsE:
	.zero		1360


//--------------------- .nv.constant0._ZN5flash24flash_fwd_splitkv_kernelI23Flash_fwd_kernel_traitsILi32ELi64ELi128ELi4ELb0ELb0EN7cutlass10bfloat16_tE19Flash_kernel_traitsILi32ELi64ELi128ELi4ES3_EELb0ELb1ELb0ELb0ELb0ELb1ELb1ELb1EEEvNS_16Flash_fwd_paramsE --------------------------
	.section	.nv.constant0._ZN5flash24flash_fwd_splitkv_kernelI23Flash_fwd_kernel_traitsILi32ELi64ELi128ELi4ELb0ELb0EN7cutlass10bfloat16_tE19Flash_kernel_traitsILi32ELi64ELi128ELi4ES3_EELb0ELb1ELb0ELb0ELb0ELb1ELb1ELb1EEEvNS_16Flash_fwd_paramsE,"a",@progbits
	.sectionflags	@""
	.align	4
.nv.constant0._ZN5flash24flash_fwd_splitkv_kernelI23Flash_fwd_kernel_traitsILi32ELi64ELi128ELi4ELb0ELb0EN7cutlass10bfloat16_tE19Flash_kernel_traitsILi32ELi64ELi128ELi4ES3_EELb0ELb1ELb0ELb0ELb0ELb1ELb1ELb1EEEvNS_16Flash_fwd_paramsE:
	.zero		1360


//--------------------- .nv.constant0._ZN5flash24flash_fwd_splitkv_kernelI23Flash_fwd_kernel_traitsILi32ELi64ELi128ELi4ELb0ELb0EN7cutlass10bfloat16_tE19Flash_kernel_traitsILi32ELi64ELi128ELi4ES3_EELb0ELb0ELb0ELb1ELb1ELb0ELb0ELb0EEEvNS_16Flash_fwd_paramsE --------------------------
	.section	.nv.constant0._ZN5flash24flash_fwd_splitkv_kernelI23Flash_fwd_kernel_traitsILi32ELi64ELi128ELi4ELb0ELb0EN7cutlass10bfloat16_tE19Flash_kernel_traitsILi32ELi64ELi128ELi4ES3_EELb0ELb0ELb0ELb1ELb1ELb0ELb0ELb0EEEvNS_16Flash_fwd_paramsE,"a",@progbits
	.sectionflags	@""
	.align	4
.nv.constant0._ZN5flash24flash_fwd_splitkv_kernelI23Flash_fwd_kernel_traitsILi32ELi64ELi128ELi4ELb0ELb0EN7cutlass10bfloat16_tE19Flash_kernel_traitsILi32ELi64ELi128ELi4ES3_EELb0ELb0ELb0ELb1ELb1ELb0ELb0ELb0EEEvNS_16Flash_fwd_paramsE:
	.zero		1360


//--------------------- .nv.constant0._ZN5flash24flash_fwd_splitkv_kernelI23Flash_fwd_kernel_traitsILi32ELi64ELi128ELi4ELb0ELb0EN7cutlass10bfloat16_tE19Flash_kernel_traitsILi32ELi64ELi128ELi4ES3_EELb0ELb0ELb0ELb1ELb1ELb1ELb0ELb0EEEvNS_16Flash_fwd_paramsE --------------------------
	.section	.nv.constant0._ZN5flash24flash_fwd_splitkv_kernelI23Flash_fwd_kernel_traitsILi32ELi64ELi128ELi4ELb0ELb0EN7cutlass10bfloat16_tE19Flash_kernel_traitsILi32ELi64ELi128ELi4ES3_EELb0ELb0ELb0ELb1ELb1ELb1ELb0ELb0EEEvNS_16Flash_fwd_paramsE,"a",@progbits
	.sectionflags	@""
	.align	4
.nv.constant0._ZN5flash24flash_fwd_splitkv_kernelI23Flash_fwd_kernel_traitsILi32ELi64ELi128ELi4ELb0ELb0EN7cutlass10bfloat16_tE19Flash_kernel_traitsILi32ELi64ELi128ELi4ES3_EELb0ELb0ELb0ELb1ELb1ELb1ELb0ELb0EEEvNS_16Flash_fwd_paramsE:
	.zero		1360


//--------------------- .nv.constant0._ZN5flash24flash_fwd_splitkv_kernelI23Flash_fwd_kernel_traitsILi32ELi64ELi128ELi4ELb0ELb0EN7cutlass10bfloat16_tE19Flash_kernel_traitsILi32ELi64ELi128ELi4ES3_EELb0ELb0ELb1ELb0ELb0ELb0ELb0ELb0EEEvNS_16Flash_fwd_paramsE --------------------------
	.section	.nv.constant0._ZN5flash24flash_fwd_splitkv_kernelI23Flash_fwd_kernel_traitsILi32ELi64ELi128ELi4ELb0ELb0EN7cutlass10bfloat16_tE19Flash_kernel_traitsILi32ELi64ELi128ELi4ES3_EELb0ELb0ELb1ELb0ELb0ELb0ELb0ELb0EEEvNS_16Flash_fwd_paramsE,"a",@progbits
	.sectionflags	@""
	.align	4
.nv.constant0._ZN5flash24flash_fwd_splitkv_kernelI23Flash_fwd_kernel_traitsILi32ELi64ELi128ELi4ELb0ELb0EN7cutlass10bfloat16_tE19Flash_kernel_traitsILi32ELi64ELi128ELi4ES3_EELb0ELb0ELb1ELb0ELb0ELb0ELb0ELb0EEEvNS_16Flash_fwd_paramsE:
	.zero		1360


//--------------------- .nv.constant0._ZN5flash24flash_fwd_splitkv_kernelI23Flash_fwd_kernel_traitsILi32ELi64ELi128ELi4ELb0ELb0EN7cutlass10bfloat16_tE19Flash_kernel_traitsILi32ELi64ELi128ELi4ES3_EELb0ELb0ELb1ELb0ELb0ELb1ELb0ELb0EEEvNS_16Flash_fwd_paramsE --------------------------
	.section	.nv.constant0._ZN5flash24flash_fwd_splitkv_kernelI23Flash_fwd_kernel_traitsILi32ELi64ELi128ELi4ELb0ELb0EN7cutlass10bfloat16_tE19Flash_kernel_traitsILi32ELi64ELi128ELi4ES3_EELb0ELb0ELb1ELb0ELb0ELb1ELb0ELb0EEEvNS_16Flash_fwd_paramsE,"a",@progbits
	.sectionflags	@""
	.align	4
.nv.constant0._ZN5flash24flash_fwd_splitkv_kernelI23Flash_fwd_kernel_traitsILi32ELi64ELi128ELi4ELb0ELb0EN7cutlass10bfloat16_tE19Flash_kernel_traitsILi32ELi64ELi128ELi4ES3_EELb0ELb0ELb1ELb0ELb0ELb1ELb0ELb0EEEvNS_16Flash_fwd_paramsE:
	.zero		1360


//--------------------- .nv.constant0._ZN5flash24flash_fwd_splitkv_kernelI23Flash_fwd_kernel_traitsILi32ELi64ELi128ELi4ELb0ELb0EN7cutlass10bfloat16_tE19Flash_kernel_traitsILi32ELi64ELi128ELi4ES3_EELb0ELb0ELb0ELb0ELb1ELb0ELb0ELb1EEEvNS_16Flash_fwd_paramsE --------------------------
	.section	.nv.constant0._ZN5flash24flash_fwd_splitkv_kernelI23Flash_fwd_kernel_traitsILi32ELi64ELi128ELi4ELb0ELb0EN7cutlass10bfloat16_tE19Flash_kernel_traitsILi32ELi64ELi128ELi4ES3_EELb0ELb0ELb0ELb0ELb1ELb0ELb0ELb1EEEvNS_16Flash_fwd_paramsE,"a",@progbits
	.sectionflags	@""
	.align	4
.nv.constant0._ZN5flash24flash_fwd_splitkv_kernelI23Flash_fwd_kernel_traitsILi32ELi64ELi128ELi4ELb0ELb0EN7cutlass10bfloat16_tE19Flash_kernel_traitsILi32ELi64ELi128ELi4ES3_EELb0ELb0ELb0ELb0ELb1ELb0ELb0ELb1EEEvNS_16Flash_fwd_paramsE:
	.zero		1360


//--------------------- .nv.constant0._ZN5flash24flash_fwd_splitkv_kernelI23Flash_fwd_kernel_traitsILi32ELi64ELi128ELi4ELb0ELb0EN7cutlass10bfloat16_tE19Flash_kernel_traitsILi32ELi64ELi128ELi4ES3_EELb0ELb0ELb0ELb0ELb1ELb1ELb0ELb1EEEvNS_16Flash_fwd_paramsE --------------------------
	.section	.nv.constant0._ZN5flash24flash_fwd_splitkv_kernelI23Flash_fwd_kernel_traitsILi32ELi64ELi128ELi4ELb0ELb0EN7cutlass10bfloat16_tE19Flash_kernel_traitsILi32ELi64ELi128ELi4ES3_EELb0ELb0ELb0ELb0ELb1ELb1ELb0ELb1EEEvNS_16Flash_fwd_paramsE,"a",@progbits
	.sectionflags	@""
	.align	4
.nv.constant0._ZN5flash24flash_fwd_splitkv_kernelI23Flash_fwd_kernel_traitsILi32ELi64ELi128ELi4ELb0ELb0EN7cutlass10bfloat16_tE19Flash_kernel_traitsILi32ELi64ELi128ELi4ES3_EELb0ELb0ELb0ELb0ELb1ELb1ELb0ELb1EEEvNS_16Flash_fwd_paramsE:
	.zero		1360


//--------------------- .nv.constant0._ZN5flash24flash_fwd_splitkv_kernelI23Flash_fwd_kernel_traitsILi32ELi64ELi128ELi4ELb0ELb0EN7cutlass10bfloat16_tE19Flash_kernel_traitsILi32ELi64ELi128ELi4ES3_EELb0ELb0ELb1ELb0ELb0ELb0ELb0ELb1EEEvNS_16Flash_fwd_paramsE --------------------------
	.section	.nv.constant0._ZN5flash24flash_fwd_splitkv_kernelI23Flash_fwd_kernel_traitsILi32ELi64ELi128ELi4ELb0ELb0EN7cutlass10bfloat16_tE19Flash_kernel_traitsILi32ELi64ELi128ELi4ES3_EELb0ELb0ELb1ELb0ELb0ELb0ELb0ELb1EEEvNS_16Flash_fwd_paramsE,"a",@progbits
	.sectionflags	@""
	.align	4
.nv.constant0._ZN5flash24flash_fwd_splitkv_kernelI23Flash_fwd_kernel_traitsILi32ELi64ELi128ELi4ELb0ELb0EN7cutlass10bfloat16_tE19Flash_kernel_traitsILi32ELi64ELi128ELi4ES3_EELb0ELb0ELb1ELb0ELb0ELb0ELb0ELb1EEEvNS_16Flash_fwd_paramsE:
	.zero		1360


//--------------------- .nv.constant0._ZN5flash24flash_fwd_splitkv_kernelI23Flash_fwd_kernel_traitsILi32ELi64ELi128ELi4ELb0ELb0EN7cutlass10bfloat16_tE19Flash_kernel_traitsILi32ELi64ELi128ELi4ES3_EELb0ELb0ELb1ELb0ELb0ELb1ELb0ELb1EEEvNS_16Flash_fwd_paramsE --------------------------
	.section	.nv.constant0._ZN5flash24flash_fwd_splitkv_kernelI23Flash_fwd_kernel_traitsILi32ELi64ELi128ELi4ELb0ELb0EN7cutlass10bfloat16_tE19Flash_kernel_traitsILi32ELi64ELi128ELi4ES3_EELb0ELb0ELb1ELb0ELb0ELb1ELb0ELb1EEEvNS_16Flash_fwd_paramsE,"a",@progbits
	.sectionflags	@""
	.align	4
.nv.constant0._ZN5flash24flash_fwd_splitkv_kernelI23Flash_fwd_kernel_traitsILi32ELi64ELi128ELi4ELb0ELb0EN7cutlass10bfloat16_tE19Flash_kernel_traitsILi32ELi64ELi128ELi4ES3_EELb0ELb0ELb1ELb0ELb0ELb1ELb0ELb1EEEvNS_16Flash_fwd_paramsE:
	.zero		1360


//--------------------- .nv.constant0._ZN5flash24flash_fwd_splitkv_kernelI23Flash_fwd_kernel_traitsILi32ELi64ELi128ELi4ELb0ELb0EN7cutlass10bfloat16_tE19Flash_kernel_traitsILi32ELi64ELi128ELi4ES3_EELb0ELb0ELb0ELb1ELb1ELb0ELb1ELb0EEEvNS_16Flash_fwd_paramsE --------------------------
	.section	.nv.constant0._ZN5flash24flash_fwd_splitkv_kernelI23Flash_fwd_kernel_traitsILi32ELi64ELi128ELi4ELb0ELb0EN7cutlass10bfloat16_tE19Flash_kernel_traitsILi32ELi64ELi128ELi4ES3_EELb0ELb0ELb0ELb1ELb1ELb0ELb1ELb0EEEvNS_16Flash_fwd_paramsE,"a",@progbits
	.sectionflags	@""
	.align	4
.nv.constant0._ZN5flash24flash_fwd_splitkv_kernelI23Flash_fwd_kernel_traitsILi32ELi64ELi128ELi4ELb0ELb0EN7cutlass10bfloat16_tE19Flash_kernel_traitsILi32ELi64ELi128ELi4ES3_EELb0ELb0ELb0ELb1ELb1ELb0ELb1ELb0EEEvNS_16Flash_fwd_paramsE:
	.zero		1360


//--------------------- .nv.constant0._ZN5flash24flash_fwd_splitkv_kernelI23Flash_fwd_kernel_traitsILi32ELi64ELi128ELi4ELb0ELb0EN7cutlass10bfloat16_tE19Flash_kernel_traitsILi32ELi64ELi128ELi4ES3_EELb0ELb0ELb0ELb1ELb1ELb1ELb1ELb0EEEvNS_16Flash_fwd_paramsE --------------------------
	.section	.nv.constant0._ZN5flash24flash_fwd_splitkv_kernelI23Flash_fwd_kernel_traitsILi32ELi64ELi128ELi4ELb0ELb0EN7cutlass10bfloat16_tE19Flash_kernel_traitsILi32ELi64ELi128ELi4ES3_EELb0ELb0ELb0ELb1ELb1ELb1ELb1ELb0EEEvNS_16Flash_fwd_paramsE,"a",@progbits
	.sectionflags	@""
	.align	4
.nv.constant0._ZN5flash24flash_fwd_splitkv_kernelI23Flash_fwd_kernel_traitsILi32ELi64ELi128ELi4ELb0ELb0EN7cutlass10bfloat16_tE19Flash_kernel_traitsILi32ELi64ELi128ELi4ES3_EELb0ELb0ELb0ELb1ELb1ELb1ELb1ELb0EEEvNS_16Flash_fwd_paramsE:
	.zero		1360


//--------------------- .nv.constant0._ZN5flash24flash_fwd_splitkv_kernelI23Flash_fwd_kernel_traitsILi32ELi64ELi128ELi4ELb0ELb0EN7cutlass10bfloat16_tE19Flash_kernel_traitsILi32ELi64ELi128ELi4ES3_EELb0ELb0ELb1ELb0ELb0ELb0ELb1ELb0EEEvNS_16Flash_fwd_paramsE --------------------------
	.section	.nv.constant0._ZN5flash24flash_fwd_splitkv_kernelI23Flash_fwd_kernel_traitsILi32ELi64ELi128ELi4ELb0ELb0EN7cutlass10bfloat16_tE19Flash_kernel_traitsILi32ELi64ELi128ELi4ES3_EELb0ELb0ELb1ELb0ELb0ELb0ELb1ELb0EEEvNS_16Flash_fwd_paramsE,"a",@progbits
	.sectionflags	@""
	.align	4
.nv.constant0._ZN5flash24flash_fwd_splitkv_kernelI23Flash_fwd_kernel_traitsILi32ELi64ELi128ELi4ELb0ELb0EN7cutlass10bfloat16_tE19Flash_kernel_traitsILi32ELi64ELi128ELi4ES3_EELb0ELb0ELb1ELb0ELb0ELb0ELb1ELb0EEEvNS_16Flash_fwd_paramsE:
	.zero		1360


//--------------------- .nv.constant0._ZN5flash24flash_fwd_splitkv_kernelI23Flash_fwd_kernel_traitsILi32ELi64ELi128ELi4ELb0ELb0EN7cutlass10bfloat16_tE19Flash_kernel_traitsILi32ELi64ELi128ELi4ES3_EELb0ELb0ELb1ELb0ELb0ELb1ELb1ELb0EEEvNS_16Flash_fwd_paramsE --------------------------
	.section	.nv.constant0._ZN5flash24flash_fwd_splitkv_kernelI23Flash_fwd_kernel_traitsILi32ELi64ELi128ELi4ELb0ELb0EN7cutlass10bfloat16_tE19Flash_kernel_traitsILi32ELi64ELi128ELi4ES3_EELb0ELb0ELb1ELb0ELb0ELb1ELb1ELb0EEEvNS_16Flash_fwd_paramsE,"a",@progbits
	.sectionflags	@""
	.align	4
.nv.constant0._ZN5flash24flash_fwd_splitkv_kernelI23Flash_fwd_kernel_traitsILi32ELi64ELi128ELi4ELb0ELb0EN7cutlass10bfloat16_tE19Flash_kernel_traitsILi32ELi64ELi128ELi4ES3_EELb0ELb0ELb1ELb0ELb0ELb1ELb1ELb0EEEvNS_16Flash_fwd_paramsE:
	.zero		1360


//--------------------- .nv.constant0._ZN5flash24flash_fwd_splitkv_kernelI23Flash_fwd_kernel_traitsILi32ELi64ELi128ELi4ELb0ELb0EN7cutlass10bfloat16_tE19Flash_kernel_traitsILi32ELi64ELi128ELi4ES3_EELb0ELb0ELb0ELb0ELb1ELb0ELb1ELb1EEEvNS_16Flash_fwd_paramsE --------------------------
	.section	.nv.constant0._ZN5flash24flash_fwd_splitkv_kernelI23Flash_fwd_kernel_traitsILi32ELi64ELi128ELi4ELb0ELb0EN7cutlass10bfloat16_tE19Flash_kernel_traitsILi32ELi64ELi128ELi4ES3_EELb0ELb0ELb0ELb0ELb1ELb0ELb1ELb1EEEvNS_16Flash_fwd_paramsE,"a",@progbits
	.sectionflags	@""
	.align	4
.nv.constant0._ZN5flash24flash_fwd_splitkv_kernelI23Flash_fwd_kernel_traitsILi32ELi64ELi128ELi4ELb0ELb0EN7cutlass10bfloat16_tE19Flash_kernel_traitsILi32ELi64ELi128ELi4ES3_EELb0ELb0ELb0ELb0ELb1ELb0ELb1ELb1EEEvNS_16Flash_fwd_paramsE:
	.zero		1360


//--------------------- .nv.constant0._ZN5flash24flash_fwd_splitkv_kernelI23Flash_fwd_kernel_traitsILi32ELi64ELi128ELi4ELb0ELb0EN7cutlass10bfloat16_tE19Flash_kernel_traitsILi32ELi64ELi128ELi4ES3_EELb0ELb0ELb0ELb0ELb1ELb1ELb1ELb1EEEvNS_16Flash_fwd_paramsE --------------------------
	.section	.nv.constant0._ZN5flash24flash_fwd_splitkv_kernelI23Flash_fwd_kernel_traitsILi32ELi64ELi128ELi4ELb0ELb0EN7cutlass10bfloat16_tE19Flash_kernel_traitsILi32ELi64ELi128ELi4ES3_EELb0ELb0ELb0ELb0ELb1ELb1ELb1ELb1EEEvNS_16Flash_fwd_paramsE,"a",@progbits
	.sectionflags	@""
	.align	4
.nv.constant0._ZN5flash24flash_fwd_splitkv_kernelI23Flash_fwd_kernel_traitsILi32ELi64ELi128ELi4ELb0ELb0EN7cutlass10bfloat16_tE19Flash_kernel_traitsILi32ELi64ELi128ELi4ES3_EELb0ELb0ELb0ELb0ELb1ELb1ELb1ELb1EEEvNS_16Flash_fwd_paramsE:
	.zero		1360


//--------------------- .nv.constant0._ZN5flash24flash_fwd_splitkv_kernelI23Flash_fwd_kernel_traitsILi32ELi64ELi128ELi4ELb0ELb0EN7cutlass10bfloat16_tE19Flash_kernel_traitsILi32ELi64ELi128ELi4ES3_EELb0ELb0ELb1ELb0ELb0ELb0ELb1ELb1EEEvNS_16Flash_fwd_paramsE --------------------------
	.section	.nv.constant0._ZN5flash24flash_fwd_splitkv_kernelI23Flash_fwd_kernel_traitsILi32ELi64ELi128ELi4ELb0ELb0EN7cutlass10bfloat16_tE19Flash_kernel_traitsILi32ELi64ELi128ELi4ES3_EELb0ELb0ELb1ELb0ELb0ELb0ELb1ELb1EEEvNS_16Flash_fwd_paramsE,"a",@progbits
	.sectionflags	@""
	.align	4
.nv.constant0._ZN5flash24flash_fwd_splitkv_kernelI23Flash_fwd_kernel_traitsILi32ELi64ELi128ELi4ELb0ELb0EN7cutlass10bfloat16_tE19Flash_kernel_traitsILi32ELi64ELi128ELi4ES3_EELb0ELb0ELb1ELb0ELb0ELb0ELb1ELb1EEEvNS_16Flash_fwd_paramsE:
	.zero		1360


//--------------------- .nv.constant0._ZN5flash24flash_fwd_splitkv_kernelI23Flash_fwd_kernel_traitsILi32ELi64ELi128ELi4ELb0ELb0EN7cutlass10bfloat16_tE19Flash_kernel_traitsILi32ELi64ELi128ELi4ES3_EELb0ELb0ELb1ELb0ELb0ELb1ELb1ELb1EEEvNS_16Flash_fwd_paramsE --------------------------
	.section	.nv.constant0._ZN5flash24flash_fwd_splitkv_kernelI23Flash_fwd_kernel_traitsILi32ELi64ELi128ELi4ELb0ELb0EN7cutlass10bfloat16_tE19Flash_kernel_traitsILi32ELi64ELi128ELi4ES3_EELb0ELb0ELb1ELb0ELb0ELb1ELb1ELb1EEEvNS_16Flash_fwd_paramsE,"a",@progbits
	.sectionflags	@""
	.align	4
.nv.constant0._ZN5flash24flash_fwd_splitkv_kernelI23Flash_fwd_kernel_traitsILi32ELi64ELi128ELi4ELb0ELb0EN7cutlass10bfloat16_tE19Flash_kernel_traitsILi32ELi64ELi128ELi4ES3_EELb0ELb0ELb1ELb0ELb0ELb1ELb1ELb1EEEvNS_16Flash_fwd_paramsE:
	.zero		1360


//--------------------- .nv.constant0._ZN5flash24flash_fwd_splitkv_kernelI23Flash_fwd_kernel_traitsILi32ELi64ELi128ELi4ELb0ELb0EN7cutlass10bfloat16_tE19Flash_kernel_traitsILi32ELi64ELi128ELi4ES3_EELb0ELb1ELb0ELb0ELb1ELb0ELb0ELb0EEEvNS_16Flash_fwd_paramsE --------------------------
	.section	.nv.constant0._ZN5flash24flash_fwd_splitkv_kernelI23Flash_fwd_kernel_traitsILi32ELi64ELi128ELi4ELb0ELb0EN7cutlass10bfloat16_tE19Flash_kernel_traitsILi32ELi64ELi128ELi4ES3_EELb0ELb1ELb0ELb0ELb1ELb0ELb0ELb0EEEvNS_16Flash_fwd_paramsE,"a",@progbits
	.sectionflags	@""
	.align	4
.nv.constant0._ZN5flash24flash_fwd_splitkv_kernelI23Flash_fwd_kernel_traitsILi32ELi64ELi128ELi4ELb0ELb0EN7cutlass10bfloat16_tE19Flash_kernel_traitsILi32ELi64ELi128ELi4ES3_EELb0ELb1ELb0ELb0ELb1ELb0ELb0ELb0EEEvNS_16Flash_fwd_paramsE:
	.zero		1360


//--------------------- .nv.constant0._ZN5flash24flash_fwd_splitkv_kernelI23Flash_fwd_kernel_traitsILi32ELi64ELi128ELi4ELb0ELb0EN7cutlass10bfloat16_tE19Flash_kernel_traitsILi32ELi64ELi128ELi4ES3_EELb0ELb1ELb0ELb0ELb1ELb1ELb0ELb0EEEvNS_16Flash_fwd_paramsE --------------------------
	.section	.nv.constant0._ZN5flash24flash_fwd_splitkv_kernelI23Flash_fwd_kernel_traitsILi32ELi64ELi128ELi4ELb0ELb0EN7cutlass10bfloat16_tE19Flash_kernel_traitsILi32ELi64ELi128ELi4ES3_EELb0ELb1ELb0ELb0ELb1ELb1ELb0ELb0EEEvNS_16Flash_fwd_paramsE,"a",@progbits
	.sectionflags	@""
	.align	4
.nv.constant0._ZN5flash24flash_fwd_splitkv_kernelI23Flash_fwd_kernel_traitsILi32ELi64ELi128ELi4ELb0ELb0EN7cutlass10bfloat16_tE19Flash_kernel_traitsILi32ELi64ELi128ELi4ES3_EELb0ELb1ELb0ELb0ELb1ELb1ELb0ELb0EEEvNS_16Flash_fwd_paramsE:
	.zero		1360


//--------------------- .nv.constant0._ZN5flash24flash_fwd_splitkv_kernelI23Flash_fwd_kernel_traitsILi32ELi64ELi128ELi4ELb0ELb0EN7cutlass10bfloat16_tE19Flash_kernel_traitsILi32ELi64ELi128ELi4ES3_EELb0ELb1ELb1ELb0ELb0ELb0ELb0ELb0EEEvNS_16Flash_fwd_paramsE --------------------------
	.section	.nv.constant0._ZN5flash24flash_fwd_splitkv_kernelI23Flash_fwd_kernel_traitsILi32ELi64ELi128ELi4ELb0ELb0EN7cutlass10bfloat16_tE19Flash_kernel_traitsILi32ELi64ELi128ELi4ES3_EELb0ELb1ELb1ELb0ELb0ELb0ELb0ELb0EEEvNS_16Flash_fwd_paramsE,"a",@progbits
	.sectionflags	@""
	.align	4
.nv.constant0._ZN5flash24flash_fwd_splitkv_kernelI23Flash_fwd_kernel_traitsILi32ELi64ELi128ELi4ELb0ELb0EN7cutlass10bfloat16_tE19Flash_kernel_traitsILi32ELi64ELi128ELi4ES3_EELb0ELb1ELb1ELb0ELb0ELb0ELb0ELb0EEEvNS_16Flash_fwd_paramsE:
	.zero		1360


//--------------------- .nv.constant0._ZN5flash24flash_fwd_splitkv_kernelI23Flash_fwd_kernel_traitsILi32ELi64ELi128ELi4ELb0ELb0EN7cutlass10bfloat16_tE19Flash_kernel_traitsILi32ELi64ELi128ELi4ES3_EELb0ELb1ELb1ELb0ELb0ELb1ELb0ELb0EEEvNS_16Flash_fwd_paramsE --------------------------
	.section	.nv.constant0._ZN5flash24flash_fwd_splitkv_kernelI23Flash_fwd_kernel_traitsILi32ELi64ELi128ELi4ELb0ELb0EN7cutlass10bfloat16_tE19Flash_kernel_traitsILi32ELi64ELi128ELi4ES3_EELb0ELb1ELb1ELb0ELb0ELb1ELb0ELb0EEEvNS_16Flash_fwd_paramsE,"a",@progbits
	.sectionflags	@""
	.align	4
.nv.constant0._ZN5flash24flash_fwd_splitkv_kernelI23Flash_fwd_kernel_traitsILi32ELi64ELi128ELi4ELb0ELb0EN7cutlass10bfloat16_tE19Flash_kernel_traitsILi32ELi64ELi128ELi4ES3_EELb0ELb1ELb1ELb0ELb0ELb1ELb0ELb0EEEvNS_16Flash_fwd_paramsE:
	.zero		1360


//--------------------- .nv.constant0._ZN5flash24flash_fwd_splitkv_kernelI23Flash_fwd_kernel_traitsILi32ELi64ELi128ELi4ELb0ELb0EN7cutlass10bfloat16_tE19Flash_kernel_traitsILi32ELi64ELi128ELi4ES3_EELb0ELb1ELb0ELb0ELb1ELb0ELb0ELb1EEEvNS_16Flash_fwd_paramsE --------------------------
	.section	.nv.constant0._ZN5flash24flash_fwd_splitkv_kernelI23Flash_fwd_kernel_traitsILi32ELi64ELi128ELi4ELb0ELb0EN7cutlass10bfloat16_tE19Flash_kernel_traitsILi32ELi64ELi128ELi4ES3_EELb0ELb1ELb0ELb0ELb1ELb0ELb0ELb1EEEvNS_16Flash_fwd_paramsE,"a",@progbits
	.sectionflags	@""
	.align	4
.nv.constant0._ZN5flash24flash_fwd_splitkv_kernelI23Flash_fwd_kernel_traitsILi32ELi64ELi128ELi4ELb0ELb0EN7cutlass10bfloat16_tE19Flash_kernel_traitsILi32ELi64ELi128ELi4ES3_EELb0ELb1ELb0ELb0ELb1ELb0ELb0ELb1EEEvNS_16Flash_fwd_paramsE:
	.zero		1360


//--------------------- .nv.constant0._ZN5flash24flash_fwd_splitkv_kernelI23Flash_fwd_kernel_traitsILi32ELi64ELi128ELi4ELb0ELb0EN7cutlass10bfloat16_tE19Flash_kernel_traitsILi32ELi64ELi128ELi4ES3_EELb0ELb1ELb0ELb0ELb1ELb1ELb0ELb1EEEvNS_16Flash_fwd_paramsE --------------------------
	.section	.nv.constant0._ZN5flash24flash_fwd_splitkv_kernelI23Flash_fwd_kernel_traitsILi32ELi64ELi128ELi4ELb0ELb0EN7cutlass10bfloat16_tE19Flash_kernel_traitsILi32ELi64ELi128ELi4ES3_EELb0ELb1ELb0ELb0ELb1ELb1ELb0ELb1EEEvNS_16Flash_fwd_paramsE,"a",@progbits
	.sectionflags	@""
	.align	4
.nv.constant0._ZN5flash24flash_fwd_splitkv_kernelI23Flash_fwd_kernel_traitsILi32ELi64ELi128ELi4ELb0ELb0EN7cutlass10bfloat16_tE19Flash_kernel_traitsILi32ELi64ELi128ELi4ES3_EELb0ELb1ELb0ELb0ELb1ELb1ELb0ELb1EEEvNS_16Flash_fwd_paramsE:
	.zero		1360


//--------------------- .nv.constant0._ZN5flash24flash_fwd_splitkv_kernelI23Flash_fwd_kernel_traitsILi32ELi64ELi128ELi4ELb0ELb0EN7cutlass10bfloat16_tE19Flash_kernel_traitsILi32ELi64ELi128ELi4ES3_EELb0ELb1ELb1ELb0ELb0ELb0ELb0ELb1EEEvNS_16Flash_fwd_paramsE --------------------------
	.section	.nv.constant0._ZN5flash24flash_fwd_splitkv_kernelI23Flash_fwd_kernel_traitsILi32ELi64ELi128ELi4ELb0ELb0EN7cutlass10bfloat16_tE19Flash_kernel_traitsILi32ELi64ELi128ELi4ES3_EELb0ELb1ELb1ELb0ELb0ELb0ELb0ELb1EEEvNS_16Flash_fwd_paramsE,"a",@progbits
	.sectionflags	@""
	.align	4
.nv.constant0._ZN5flash24flash_fwd_splitkv_kernelI23Flash_fwd_kernel_traitsILi32ELi64ELi128ELi4ELb0ELb0EN7cutlass10bfloat16_tE19Flash_kernel_traitsILi32ELi64ELi128ELi4ES3_EELb0ELb1ELb1ELb0ELb0ELb0ELb0ELb1EEEvNS_16Flash_fwd_paramsE:
	.zero		1360


//--------------------- .nv.constant0._ZN5flash24flash_fwd_splitkv_kernelI23Flash_fwd_kernel_traitsILi32ELi64ELi128ELi4ELb0ELb0EN7cutlass10bfloat16_tE19Flash_kernel_traitsILi32ELi64ELi128ELi4ES3_EELb0ELb1ELb1ELb0ELb0ELb1ELb0ELb1EEEvNS_16Flash_fwd_paramsE --------------------------
	.section	.nv.constant0._ZN5flash24flash_fwd_splitkv_kernelI23Flash_fwd_kernel_traitsILi32ELi64ELi128ELi4ELb0ELb0EN7cutlass10bfloat16_tE19Flash_kernel_traitsILi32ELi64ELi128ELi4ES3_EELb0ELb1ELb1ELb0ELb0ELb1ELb0ELb1EEEvNS_16Flash_fwd_paramsE,"a",@progbits
	.sectionflags	@""
	.align	4
.nv.constant0._ZN5flash24flash_fwd_splitkv_kernelI23Flash_fwd_kernel_traitsILi32ELi64ELi128ELi4ELb0ELb0EN7cutlass10bfloat16_tE19Flash_kernel_traitsILi32ELi64ELi128ELi4ES3_EELb0ELb1ELb1ELb0ELb0ELb1ELb0ELb1EEEvNS_16Flash_fwd_paramsE:
	.zero		1360


//--------------------- .nv.constant0._ZN5flash24flash_fwd_splitkv_kernelI23Flash_fwd_kernel_traitsILi32ELi64ELi128ELi4ELb0ELb0EN7cutlass10bfloat16_tE19Flash_kernel_traitsILi32ELi64ELi128ELi4ES3_EELb0ELb1ELb0ELb0ELb1ELb0ELb1ELb0EEEvNS_16Flash_fwd_paramsE --------------------------
	.section	.nv.constant0._ZN5flash24flash_fwd_splitkv_kernelI23Flash_fwd_kernel_traitsILi32ELi64ELi128ELi4ELb0ELb0EN7cutlass10bfloat16_tE19Flash_kernel_traitsILi32ELi64ELi128ELi4ES3_EELb0ELb1ELb0ELb0ELb1ELb0ELb1ELb0EEEvNS_16Flash_fwd_paramsE,"a",@progbits
	.sectionflags	@""
	.align	4
.nv.constant0._ZN5flash24flash_fwd_splitkv_kernelI23Flash_fwd_kernel_traitsILi32ELi64ELi128ELi4ELb0ELb0EN7cutlass10bfloat16_tE19Flash_kernel_traitsILi32ELi64ELi128ELi4ES3_EELb0ELb1ELb0ELb0ELb1ELb0ELb1ELb0EEEvNS_16Flash_fwd_paramsE:
	.zero		1360


//--------------------- .nv.constant0._ZN5flash24flash_fwd_splitkv_kernelI23Flash_fwd_kernel_traitsILi32ELi64ELi128ELi4ELb0ELb0EN7cutlass10bfloat16_tE19Flash_kernel_traitsILi32ELi64ELi128ELi4ES3_EELb0ELb1ELb0ELb0ELb1ELb1ELb1ELb0EEEvNS_16Flash_fwd_paramsE --------------------------
	.section	.nv.constant0._ZN5flash24flash_fwd_splitkv_kernelI23Flash_fwd_kernel_traitsILi32ELi64ELi128ELi4ELb0ELb0EN7cutlass10bfloat16_tE19Flash_kernel_traitsILi32ELi64ELi128ELi4ES3_EELb0ELb1ELb0ELb0ELb1ELb1ELb1ELb0EEEvNS_16Flash_fwd_paramsE,"a",@progbits
	.sectionflags	@""
	.align	4
.nv.constant0._ZN5flash24flash_fwd_splitkv_kernelI23Flash_fwd_kernel_traitsILi32ELi64ELi128ELi4ELb0ELb0EN7cutlass10bfloat16_tE19Flash_kernel_traitsILi32ELi64ELi128ELi4ES3_EELb0ELb1ELb0ELb0ELb1ELb1ELb1ELb0EEEvNS_16Flash_fwd_paramsE:
	.zero		1360


//--------------------- .nv.constant0._ZN5flash24flash_fwd_splitkv_kernelI23Flash_fwd_kernel_traitsILi32ELi64ELi128ELi4ELb0ELb0EN7cutlass10bfloat16_tE19Flash_kernel_traitsILi32ELi64ELi128ELi4ES3_EELb0ELb1ELb1ELb0ELb0ELb0ELb1ELb0EEEvNS_16Flash_fwd_paramsE --------------------------
	.section	.nv.constant0._ZN5flash24flash_fwd_splitkv_kernelI23Flash_fwd_kernel_traitsILi32ELi64ELi128ELi4ELb0ELb0EN7cutlass10bfloat16_tE19Flash_kernel_traitsILi32ELi64ELi128ELi4ES3_EELb0ELb1ELb1ELb0ELb0ELb0ELb1ELb0EEEvNS_16Flash_fwd_paramsE,"a",@progbits
	.sectionflags	@""
	.align	4
.nv.constant0._ZN5flash24flash_fwd_splitkv_kernelI23Flash_fwd_kernel_traitsILi32ELi64ELi128ELi4ELb0ELb0EN7cutlass10bfloat16_tE19Flash_kernel_traitsILi32ELi64ELi128ELi4ES3_EELb0ELb1ELb1ELb0ELb0ELb0ELb1ELb0EEEvNS_16Flash_fwd_paramsE:
	.zero		1360


//--------------------- .nv.constant0._ZN5flash24flash_fwd_splitkv_kernelI23Flash_fwd_kernel_traitsILi32ELi64ELi128ELi4ELb0ELb0EN7cutlass10bfloat16_tE19Flash_kernel_traitsILi32ELi64ELi128ELi4ES3_EELb0ELb1ELb1ELb0ELb0ELb1ELb1ELb0EEEvNS_16Flash_fwd_paramsE --------------------------
	.section	.nv.constant0._ZN5flash24flash_fwd_splitkv_kernelI23Flash_fwd_kernel_traitsILi32ELi64ELi128ELi4ELb0ELb0EN7cutlass10bfloat16_tE19Flash_kernel_traitsILi32ELi64ELi128ELi4ES3_EELb0ELb1ELb1ELb0ELb0ELb1ELb1ELb0EEEvNS_16Flash_fwd_paramsE,"a",@progbits
	.sectionflags	@""
	.align	4
.nv.constant0._ZN5flash24flash_fwd_splitkv_kernelI23Flash_fwd_kernel_traitsILi32ELi64ELi128ELi4ELb0ELb0EN7cutlass10bfloat16_tE19Flash_kernel_traitsILi32ELi64ELi128ELi4ES3_EELb0ELb1ELb1ELb0ELb0ELb1ELb1ELb0EEEvNS_16Flash_fwd_paramsE:
	.zero		1360


//--------------------- .nv.constant0._ZN5flash24flash_fwd_splitkv_kernelI23Flash_fwd_kernel_traitsILi32ELi64ELi128ELi4ELb0ELb0EN7cutlass10bfloat16_tE19Flash_kernel_traitsILi32ELi64ELi128ELi4ES3_EELb0ELb1ELb0ELb0ELb1ELb0ELb1ELb1EEEvNS_16Flash_fwd_paramsE --------------------------
	.section	.nv.constant0._ZN5flash24flash_fwd_splitkv_kernelI23Flash_fwd_kernel_traitsILi32ELi64ELi128ELi4ELb0ELb0EN7cutlass10bfloat16_tE19Flash_kernel_traitsILi32ELi64ELi128ELi4ES3_EELb0ELb1ELb0ELb0ELb1ELb0ELb1ELb1EEEvNS_16Flash_fwd_paramsE,"a",@progbits
	.sectionflags	@""
	.align	4
.nv.constant0._ZN5flash24flash_fwd_splitkv_kernelI23Flash_fwd_kernel_traitsILi32ELi64ELi128ELi4ELb0ELb0EN7cutlass10bfloat16_tE19Flash_kernel_traitsILi32ELi64ELi128ELi4ES3_EELb0ELb1ELb0ELb0ELb1ELb0ELb1ELb1EEEvNS_16Flash_fwd_paramsE:
	.zero		1360


//--------------------- .nv.constant0._ZN5flash24flash_fwd_splitkv_kernelI23Flash_fwd_kernel_traitsILi32ELi64ELi128ELi4ELb0ELb0EN7cutlass10bfloat16_tE19Flash_kernel_traitsILi32ELi64ELi128ELi4ES3_EELb0ELb1ELb0ELb0ELb1ELb1ELb1ELb1EEEvNS_16Flash_fwd_paramsE --------------------------
	.section	.nv.constant0._ZN5flash24flash_fwd_splitkv_kernelI23Flash_fwd_kernel_traitsILi32ELi64ELi128ELi4ELb0ELb0EN7cutlass10bfloat16_tE19Flash_kernel_traitsILi32ELi64ELi128ELi4ES3_EELb0ELb1ELb0ELb0ELb1ELb1ELb1ELb1EEEvNS_16Flash_fwd_paramsE,"a",@progbits
	.sectionflags	@""
	.align	4
.nv.constant0._ZN5flash24flash_fwd_splitkv_kernelI23Flash_fwd_kernel_traitsILi32ELi64ELi128ELi4ELb0ELb0EN7cutlass10bfloat16_tE19Flash_kernel_traitsILi32ELi64ELi128ELi4ES3_EELb0ELb1ELb0ELb0ELb1ELb1ELb1ELb1EEEvNS_16Flash_fwd_paramsE:
	.zero		1360


//--------------------- .nv.constant0._ZN5flash24flash_fwd_splitkv_kernelI23Flash_fwd_kernel_traitsILi32ELi64ELi128ELi4ELb0ELb0EN7cutlass10bfloat16_tE19Flash_kernel_traitsILi32ELi64ELi128ELi4ES3_EELb0ELb1ELb1ELb0ELb0ELb0ELb1ELb1EEEvNS_16Flash_fwd_paramsE --------------------------
	.section	.nv.constant0._ZN5flash24flash_fwd_splitkv_kernelI23Flash_fwd_kernel_traitsILi32ELi64ELi128ELi4ELb0ELb0EN7cutlass10bfloat16_tE19Flash_kernel_traitsILi32ELi64ELi128ELi4ES3_EELb0ELb1ELb1ELb0ELb0ELb0ELb1ELb1EEEvNS_16Flash_fwd_paramsE,"a",@progbits
	.sectionflags	@""
	.align	4
.nv.constant0._ZN5flash24flash_fwd_splitkv_kernelI23Flash_fwd_kernel_traitsILi32ELi64ELi128ELi4ELb0ELb0EN7cutlass10bfloat16_tE19Flash_kernel_traitsILi32ELi64ELi128ELi4ES3_EELb0ELb1ELb1ELb0ELb0ELb0ELb1ELb1EEEvNS_16Flash_fwd_paramsE:
	.zero		1360


//--------------------- .nv.constant0._ZN5flash24flash_fwd_splitkv_kernelI23Flash_fwd_kernel_traitsILi32ELi64ELi128ELi4ELb0ELb0EN7cutlass10bfloat16_tE19Flash_kernel_traitsILi32ELi64ELi128ELi4ES3_EELb0ELb1ELb1ELb0ELb0ELb1ELb1ELb1EEEvNS_16Flash_fwd_paramsE --------------------------
	.section	.nv.constant0._ZN5flash24flash_fwd_splitkv_kernelI23Flash_fwd_kernel_traitsILi32ELi64ELi128ELi4ELb0ELb0EN7cutlass10bfloat16_tE19Flash_kernel_traitsILi32ELi64ELi128ELi4ES3_EELb0ELb1ELb1ELb0ELb0ELb1ELb1ELb1EEEvNS_16Flash_fwd_paramsE,"a",@progbits
	.sectionflags	@""
	.align	4
.nv.constant0._ZN5flash24flash_fwd_splitkv_kernelI23Flash_fwd_kernel_traitsILi32ELi64ELi128ELi4ELb0ELb0EN7cutlass10bfloat16_tE19Flash_kernel_traitsILi32ELi64ELi128ELi4ES3_EELb0ELb1ELb1ELb0ELb0ELb1ELb1ELb1EEEvNS_16Flash_fwd_paramsE:
	.zero		1360


//--------------------- SYMBOLS --------------------------

	.type		.nv.reservedSmem.offset0,@object
	.size		.nv.reservedSmem.offset0,0x4
	.type		.nv.reservedSmem.cap,@object
	.size		.nv.reservedSmem.cap,0x4
